	.target	sm_103a

	.elftype	@"ET_EXEC"


//--------------------- .note.nv.tkinfo           --------------------------
	.section	.note.nv.tkinfo,"",@"SHT_NOTE"
	.sectionflags	@"SHF_NOTE_NV_TKINFO"
	.tkinfo
        /*0018*/ 	.word	0x00000002
        /*0030*/ 	.string	""
        /*0030*/ 	.string	"ptxas"
        /*0030*/ 	.string	"Cuda compilation tools, release 13.0, V13.0.88"
        /*0030*/ 	.string	"Build cuda_13.0.r13.0/compiler.36424714_0"
        /*0030*/ 	.string	"-arch sm_103a -m 64 "



//--------------------- .note.nv.cuinfo           --------------------------
	.section	.note.nv.cuinfo,"",@"SHT_NOTE"
	.sectionflags	@"SHF_NOTE_NV_CUINFO"
        /*0018*/ 	.short	0x0002
        /*001a*/ 	.short	0x0067
        /*001c*/ 	.short	0x0082
	.zero		2


//--------------------- .nv.info                  --------------------------
	.section	.nv.info,"",@"SHT_CUDA_INFO"
	.align	4


	//----- nvinfo : EIATTR_REGCOUNT
	.align		4
        /*0000*/ 	.byte	0x04, 0x2f
        /*0002*/ 	.short	(.L_12 - .L_11)
	.align		4
.L_11:
        /*0004*/ 	.word	index@(_ZN5flash24flash_fwd_splitkv_kernelI23Flash_fwd_kernel_traitsILi32ELi64ELi128ELi4ELb0ELb0EN7cutlass6half_tE19Flash_kernel_traitsILi32ELi64ELi128ELi4ES3_EELb0ELb1ELb1ELb0ELb0ELb1ELb1ELb1EEEvNS_16Flash_fwd_paramsE)
        /*0008*/ 	.word	0x000000a7


	//----- nvinfo : EIATTR_FRAME_SIZE
	.align		4
.L_12:
        /*000c*/ 	.byte	0x04, 0x11
        /*000e*/ 	.short	(.L_14 - .L_13)
	.align		4
.L_13:
        /*0010*/ 	.word	index@($_ZN5flash24flash_fwd_splitkv_kernelI23Flash_fwd_kernel_traitsILi32ELi64ELi128ELi4ELb0ELb0EN7cutlass6half_tE19Flash_kernel_traitsILi32ELi64ELi128ELi4ES3_EELb0ELb1ELb1ELb0ELb0ELb1ELb1ELb1EEEvNS_16Flash_fwd_paramsE$_ZN5flash30compute_attn_1rowblock_splitkvI23Flash_fwd_kernel_traitsILi32ELi64ELi128ELi4ELb0ELb0EN7cutlass6half_tE19Flash_kernel_traitsILi32ELi64ELi128ELi4ES3_EELb0ELb1ELb1ELb0ELb0ELb1ELb1ELb1ENS_16Flash_fwd_paramsEEEvRKT8_iiiii)
        /*0014*/ 	.word	0x00000000


	//----- nvinfo : EIATTR_FRAME_SIZE
	.align		4
.L_14:
        /*0018*/ 	.byte	0x04, 0x11
        /*001a*/ 	.short	(.L_16 - .L_15)
	.align		4
.L_15:
        /*001c*/ 	.word	index@(_ZN5flash24flash_fwd_splitkv_kernelI23Flash_fwd_kernel_traitsILi32ELi64ELi128ELi4ELb0ELb0EN7cutlass6half_tE19Flash_kernel_traitsILi32ELi64ELi128ELi4ES3_EELb0ELb1ELb1ELb0ELb0ELb1ELb1ELb1EEEvNS_16Flash_fwd_paramsE)
        /*0020*/ 	.word	0x00000000


	//----- nvinfo : EIATTR_REGCOUNT
	.align		4
.L_16:
        /*0024*/ 	.byte	0x04, 0x2f
        /*0026*/ 	.short	(.L_18 - .L_17)
	.align		4
.L_17:
        /*0028*/ 	.word	index@(_ZN5flash24flash_fwd_splitkv_kernelI23Flash_fwd_kernel_traitsILi32ELi64ELi128ELi4ELb0ELb0EN7cutlass6half_tE19Flash_kernel_traitsILi32ELi64ELi128ELi4ES3_EELb0ELb1ELb1ELb0ELb0ELb0ELb1ELb1EEEvNS_16Flash_fwd_paramsE)
        /*002c*/ 	.word	0x000000de


	//----- nvinfo : EIATTR_FRAME_SIZE
	.align		4
.L_18:
        /*0030*/ 	.byte	0x04, 0x11
        /*0032*/ 	.short	(.L_20 - .L_19)
	.align		4
.L_19:
        /*0034*/ 	.word	index@($_ZN5flash24flash_fwd_splitkv_kernelI23Flash_fwd_kernel_traitsILi32ELi64ELi128ELi4ELb0ELb0EN7cutlass6half_tE19Flash_kernel_traitsILi32ELi64ELi128ELi4ES3_EELb0ELb1ELb1ELb0ELb0ELb0ELb1ELb1EEEvNS_16Flash_fwd_paramsE$_ZN5flash30compute_attn_1rowblock_splitkvI23Flash_fwd_kernel_traitsILi32ELi64ELi128ELi4ELb0ELb0EN7cutlass6half_tE19Flash_kernel_traitsILi32ELi64ELi128ELi4ES3_EELb0ELb1ELb1ELb0ELb0ELb0ELb1ELb1ENS_16Flash_fwd_paramsEEEvRKT8_iiiii)
        /*0038*/ 	.word	0x00000000


	//----- nvinfo : EIATTR_FRAME_SIZE
	.align		4
.L_20:
        /*003c*/ 	.byte	0x04, 0x11
        /*003e*/ 	.short	(.L_22 - .L_21)
	.align		4
.L_21:
        /*0040*/ 	.word	index@(_ZN5flash24flash_fwd_splitkv_kernelI23Flash_fwd_kernel_traitsILi32ELi64ELi128ELi4ELb0ELb0EN7cutlass6half_tE19Flash_kernel_traitsILi32ELi64ELi128ELi4ES3_EELb0ELb1ELb1ELb0ELb0ELb0ELb1ELb1EEEvNS_16Flash_fwd_paramsE)
        /*0044*/ 	.word	0x00000000


	//----- nvinfo : EIATTR_REGCOUNT
	.align		4
.L_22:
        /*0048*/ 	.byte	0x04, 0x2f
        /*004a*/ 	.short	(.L_24 - .L_23)
	.align		4
.L_23:
        /*004c*/ 	.word	index@(_ZN5flash24flash_fwd_splitkv_kernelI23Flash_fwd_kernel_traitsILi32ELi64ELi128ELi4ELb0ELb0EN7cutlass6half_tE19Flash_kernel_traitsILi32ELi64ELi128ELi4ES3_EELb0ELb1ELb0ELb0ELb1ELb1ELb1ELb1EEEvNS_16Flash_fwd_paramsE)
        /*0050*/ 	.word	0x000000e9


	//----- nvinfo : EIATTR_FRAME_SIZE
	.align		4
.L_24:
        /*0054*/ 	.byte	0x04, 0x11
        /*0056*/ 	.short	(.L_26 - .L_25)
	.align		4
.L_25:
        /*0058*/ 	.word	index@($_ZN5flash24flash_fwd_splitkv_kernelI23Flash_fwd_kernel_traitsILi32ELi64ELi128ELi4ELb0ELb0EN7cutlass6half_tE19Flash_kernel_traitsILi32ELi64ELi128ELi4ES3_EELb0ELb1ELb0ELb0ELb1ELb1ELb1ELb1EEEvNS_16Flash_fwd_paramsE$_ZN5flash30compute_attn_1rowblock_splitkvI23Flash_fwd_kernel_traitsILi32ELi64ELi128ELi4ELb0ELb0EN7cutlass6half_tE19Flash_kernel_traitsILi32ELi64ELi128ELi4ES3_EELb0ELb1ELb0ELb0ELb1ELb1ELb1ELb1ENS_16Flash_fwd_paramsEEEvRKT8_iiiii)
        /*005c*/ 	.word	0x00000000


	//----- nvinfo : EIATTR_FRAME_SIZE
	.align		4
.L_26:
        /*0060*/ 	.byte	0x04, 0x11
        /*0062*/ 	.short	(.L_28 - .L_27)
	.align		4
.L_27:
        /*0064*/ 	.word	index@(_ZN5flash24flash_fwd_splitkv_kernelI23Flash_fwd_kernel_traitsILi32ELi64ELi128ELi4ELb0ELb0EN7cutlass6half_tE19Flash_kernel_traitsILi32ELi64ELi128ELi4ES3_EELb0ELb1ELb0ELb0ELb1ELb1ELb1ELb1EEEvNS_16Flash_fwd_paramsE)
        /*0068*/ 	.word	0x00000000


	//----- nvinfo : EIATTR_REGCOUNT
	.align		4
.L_28:
        /*006c*/ 	.byte	0x04, 0x2f
        /*006e*/ 	.short	(.L_30 - .L_29)
	.align		4
.L_29:
        /*0070*/ 	.word	index@(_ZN5flash24flash_fwd_splitkv_kernelI23Flash_fwd_kernel_traitsILi32ELi64ELi128ELi4ELb0ELb0EN7cutlass6half_tE19Flash_kernel_traitsILi32ELi64ELi128ELi4ES3_EELb0ELb1ELb0ELb0ELb1ELb0ELb1ELb1EEEvNS_16Flash_fwd_paramsE)
        /*0074*/ 	.word	0x000000e6


	//----- nvinfo : EIATTR_FRAME_SIZE
	.align		4
.L_30:
        /*0078*/ 	.byte	0x04, 0x11
        /*007a*/ 	.short	(.L_32 - .L_31)
	.align		4
.L_31:
        /*007c*/ 	.word	index@($_ZN5flash24flash_fwd_splitkv_kernelI23Flash_fwd_kernel_traitsILi32ELi64ELi128ELi4ELb0ELb0EN7cutlass6half_tE19Flash_kernel_traitsILi32ELi64ELi128ELi4ES3_EELb0ELb1ELb0ELb0ELb1ELb0ELb1ELb1EEEvNS_16Flash_fwd_paramsE$_ZN5flash30compute_attn_1rowblock_splitkvI23Flash_fwd_kernel_traitsILi32ELi64ELi128ELi4ELb0ELb0EN7cutlass6half_tE19Flash_kernel_traitsILi32ELi64ELi128ELi4ES3_EELb0ELb1ELb0ELb0ELb1ELb0ELb1ELb1ENS_16Flash_fwd_paramsEEEvRKT8_iiiii)
        /*0080*/ 	.word	0x00000000


	//----- nvinfo : EIATTR_FRAME_SIZE
	.align		4
.L_32:
        /*0084*/ 	.byte	0x04, 0x11
        /*0086*/ 	.short	(.L_34 - .L_33)
	.align		4
.L_33:
        /*0088*/ 	.word	index@(_ZN5flash24flash_fwd_splitkv_kernelI23Flash_fwd_kernel_traitsILi32ELi64ELi128ELi4ELb0ELb0EN7cutlass6half_tE19Flash_kernel_traitsILi32ELi64ELi128ELi4ES3_EELb0ELb1ELb0ELb0ELb1ELb0ELb1ELb1EEEvNS_16Flash_fwd_paramsE)
        /*008c*/ 	.word	0x00000000


	//----- nvinfo : EIATTR_REGCOUNT
	.align		4
.L_34:
        /*0090*/ 	.byte	0x04, 0x2f
        /*0092*/ 	.short	(.L_36 - .L_35)
	.align		4
.L_35:
        /*0094*/ 	.word	index@(_ZN5flash24flash_fwd_splitkv_kernelI23Flash_fwd_kernel_traitsILi32ELi64ELi128ELi4ELb0ELb0EN7cutlass6half_tE19Flash_kernel_traitsILi32ELi64ELi128ELi4ES3_EELb0ELb1ELb1ELb0ELb0ELb1ELb1ELb0EEEvNS_16Flash_fwd_paramsE)
        /*0098*/ 	.word	0x000000fe


	//----- nvinfo : EIATTR_FRAME_SIZE
	.align		4
.L_36:
        /*009c*/ 	.byte	0x04, 0x11
        /*009e*/ 	.short	(.L_38 - .L_37)
	.align		4
.L_37:
        /*00a0*/ 	.word	index@($_ZN5flash24flash_fwd_splitkv_kernelI23Flash_fwd_kernel_traitsILi32ELi64ELi128ELi4ELb0ELb0EN7cutlass6half_tE19Flash_kernel_traitsILi32ELi64ELi128ELi4ES3_EELb0ELb1ELb1ELb0ELb0ELb1ELb1ELb0EEEvNS_16Flash_fwd_paramsE$_ZN5flash30compute_attn_1rowblock_splitkvI23Flash_fwd_kernel_traitsILi32ELi64ELi128ELi4ELb0ELb0EN7cutlass6half_tE19Flash_kernel_traitsILi32ELi64ELi128ELi4ES3_EELb0ELb1ELb1ELb0ELb0ELb1ELb1ELb0ENS_16Flash_fwd_paramsEEEvRKT8_iiiii)
        /*00a4*/ 	.word	0x00000000


	//----- nvinfo : EIATTR_FRAME_SIZE
	.align		4
.L_38:
        /*00a8*/ 	.byte	0x04, 0x11
        /*00aa*/ 	.short	(.L_40 - .L_39)
	.align		4
.L_39:
        /*00ac*/ 	.word	index@(_ZN5flash24flash_fwd_splitkv_kernelI23Flash_fwd_kernel_traitsILi32ELi64ELi128ELi4ELb0ELb0EN7cutlass6half_tE19Flash_kernel_traitsILi32ELi64ELi128ELi4ES3_EELb0ELb1ELb1ELb0ELb0ELb1ELb1ELb0EEEvNS_16Flash_fwd_paramsE)
        /*00b0*/ 	.word	0x00000000


	//----- nvinfo : EIATTR_REGCOUNT
	.align		4
.L_40:
        /*00b4*/ 	.byte	0x04, 0x2f
        /*00b6*/ 	.short	(.L_42 - .L_41)
	.align		4
.L_41:
        /*00b8*/ 	.word	index@(_ZN5flash24flash_fwd_splitkv_kernelI23Flash_fwd_kernel_traitsILi32ELi64ELi128ELi4ELb0ELb0EN7cutlass6half_tE19Flash_kernel_traitsILi32ELi64ELi128ELi4ES3_EELb0ELb1ELb1ELb0ELb0ELb0ELb1ELb0EEEvNS_16Flash_fwd_paramsE)
        /*00bc*/ 	.word	0x000000eb


	//----- nvinfo : EIATTR_FRAME_SIZE
	.align		4
.L_42:
        /*00c0*/ 	.byte	0x04, 0x11
        /*00c2*/ 	.short	(.L_44 - .L_43)
	.align		4
.L_43:
        /*00c4*/ 	.word	index@($_ZN5flash24flash_fwd_splitkv_kernelI23Flash_fwd_kernel_traitsILi32ELi64ELi128ELi4ELb0ELb0EN7cutlass6half_tE19Flash_kernel_traitsILi32ELi64ELi128ELi4ES3_EELb0ELb1ELb1ELb0ELb0ELb0ELb1ELb0EEEvNS_16Flash_fwd_paramsE$_ZN5flash30compute_attn_1rowblock_splitkvI23Flash_fwd_kernel_traitsILi32ELi64ELi128ELi4ELb0ELb0EN7cutlass6half_tE19Flash_kernel_traitsILi32ELi64ELi128ELi4ES3_EELb0ELb1ELb1ELb0ELb0ELb0ELb1ELb0ENS_16Flash_fwd_paramsEEEvRKT8_iiiii)
        /*00c8*/ 	.word	0x00000000


	//----- nvinfo : EIATTR_FRAME_SIZE
	.align		4
.L_44:
        /*00cc*/ 	.byte	0x04, 0x11
        /*00ce*/ 	.short	(.L_46 - .L_45)
	.align		4
.L_45:
        /*00d0*/ 	.word	index@(_ZN5flash24flash_fwd_splitkv_kernelI23Flash_fwd_kernel_traitsILi32ELi64ELi128ELi4ELb0ELb0EN7cutlass6half_tE19Flash_kernel_traitsILi32ELi64ELi128ELi4ES3_EELb0ELb1ELb1ELb0ELb0ELb0ELb1ELb0EEEvNS_16Flash_fwd_paramsE)
        /*00d4*/ 	.word	0x00000000


	//----- nvinfo : EIATTR_REGCOUNT
	.align		4
.L_46:
        /*00d8*/ 	.byte	0x04, 0x2f
        /*00da*/ 	.short	(.L_48 - .L_47)
	.align		4
.L_47:
        /*00dc*/ 	.word	index@(_ZN5flash24flash_fwd_splitkv_kernelI23Flash_fwd_kernel_traitsILi32ELi64ELi128ELi4ELb0ELb0EN7cutlass6half_tE19Flash_kernel_traitsILi32ELi64ELi128ELi4ES3_EELb0ELb1ELb0ELb0ELb1ELb1ELb1ELb0EEEvNS_16Flash_fwd_paramsE)
        /*00e0*/ 	.word	0x000000ec


	//----- nvinfo : EIATTR_FRAME_SIZE
	.align		4
.L_48:
        /*00e4*/ 	.byte	0x04, 0x11
        /*00e6*/ 	.short	(.L_50 - .L_49)
	.align		4
.L_49:
        /*00e8*/ 	.word	index@($_ZN5flash24flash_fwd_splitkv_kernelI23Flash_fwd_kernel_traitsILi32ELi64ELi128ELi4ELb0ELb0EN7cutlass6half_tE19Flash_kernel_traitsILi32ELi64ELi128ELi4ES3_EELb0ELb1ELb0ELb0ELb1ELb1ELb1ELb0EEEvNS_16Flash_fwd_paramsE$_ZN5flash30compute_attn_1rowblock_splitkvI23Flash_fwd_kernel_traitsILi32ELi64ELi128ELi4ELb0ELb0EN7cutlass6half_tE19Flash_kernel_traitsILi32ELi64ELi128ELi4ES3_EELb0ELb1ELb0ELb0ELb1ELb1ELb1ELb0ENS_16Flash_fwd_paramsEEEvRKT8_iiiii)
        /*00ec*/ 	.word	0x00000000


	//----- nvinfo : EIATTR_FRAME_SIZE
	.align		4
.L_50:
        /*00f0*/ 	.byte	0x04, 0x11
        /*00f2*/ 	.short	(.L_52 - .L_51)
	.align		4
.L_51:
        /*00f4*/ 	.word	index@(_ZN5flash24flash_fwd_splitkv_kernelI23Flash_fwd_kernel_traitsILi32ELi64ELi128ELi4ELb0ELb0EN7cutlass6half_tE19Flash_kernel_traitsILi32ELi64ELi128ELi4ES3_EELb0ELb1ELb0ELb0ELb1ELb1ELb1ELb0EEEvNS_16Flash_fwd_paramsE)
        /*00f8*/ 	.word	0x00000000


	//----- nvinfo : EIATTR_REGCOUNT
	.align		4
.L_52:
        /*00fc*/ 	.byte	0x04, 0x2f
        /*00fe*/ 	.short	(.L_54 - .L_53)
	.align		4
.L_53:
        /*0100*/ 	.word	index@(_ZN5flash24flash_fwd_splitkv_kernelI23Flash_fwd_kernel_traitsILi32ELi64ELi128ELi4ELb0ELb0EN7cutlass6half_tE19Flash_kernel_traitsILi32ELi64ELi128ELi4ES3_EELb0ELb1ELb0ELb0ELb1ELb0ELb1ELb0EEEvNS_16Flash_fwd_paramsE)
        /*0104*/ 	.word	0x000000ea


	//----- nvinfo : EIATTR_FRAME_SIZE
	.align		4
.L_54:
        /*0108*/ 	.byte	0x04, 0x11
        /*010a*/ 	.short	(.L_56 - .L_55)
	.align		4
.L_55:
        /*010c*/ 	.word	index@($_ZN5flash24flash_fwd_splitkv_kernelI23Flash_fwd_kernel_traitsILi32ELi64ELi128ELi4ELb0ELb0EN7cutlass6half_tE19Flash_kernel_traitsILi32ELi64ELi128ELi4ES3_EELb0ELb1ELb0ELb0ELb1ELb0ELb1ELb0EEEvNS_16Flash_fwd_paramsE$_ZN5flash30compute_attn_1rowblock_splitkvI23Flash_fwd_kernel_traitsILi32ELi64ELi128ELi4ELb0ELb0EN7cutlass6half_tE19Flash_kernel_traitsILi32ELi64ELi128ELi4ES3_EELb0ELb1ELb0ELb0ELb1ELb0ELb1ELb0ENS_16Flash_fwd_paramsEEEvRKT8_iiiii)
        /*0110*/ 	.word	0x00000000


	//----- nvinfo : EIATTR_FRAME_SIZE
	.align		4
.L_56:
        /*0114*/ 	.byte	0x04, 0x11
        /*0116*/ 	.short	(.L_58 - .L_57)
	.align		4
.L_57:
        /*0118*/ 	.word	index@(_ZN5flash24flash_fwd_splitkv_kernelI23Flash_fwd_kernel_traitsILi32ELi64ELi128ELi4ELb0ELb0EN7cutlass6half_tE19Flash_kernel_traitsILi32ELi64ELi128ELi4ES3_EELb0ELb1ELb0ELb0ELb1ELb0ELb1ELb0EEEvNS_16Flash_fwd_paramsE)
        /*011c*/ 	.word	0x00000000


	//----- nvinfo : EIATTR_REGCOUNT
	.align		4
.L_58:
        /*0120*/ 	.byte	0x04, 0x2f
        /*0122*/ 	.short	(.L_60 - .L_59)
	.align		4
.L_59:
        /*0124*/ 	.word	index@(_ZN5flash24flash_fwd_splitkv_kernelI23Flash_fwd_kernel_traitsILi32ELi64ELi128ELi4ELb0ELb0EN7cutlass6half_tE19Flash_kernel_traitsILi32ELi64ELi128ELi4ES3_EELb0ELb1ELb1ELb0ELb0ELb1ELb0ELb1EEEvNS_16Flash_fwd_paramsE)
        /*0128*/ 	.word	0x000000ff


	//----- nvinfo : EIATTR_FRAME_SIZE
	.align		4
.L_60:
        /*012c*/ 	.byte	0x04, 0x11
        /*012e*/ 	.short	(.L_62 - .L_61)
	.align		4
.L_61:
        /*0130*/ 	.word	index@($_ZN5flash24flash_fwd_splitkv_kernelI23Flash_fwd_kernel_traitsILi32ELi64ELi128ELi4ELb0ELb0EN7cutlass6half_tE19Flash_kernel_traitsILi32ELi64ELi128ELi4ES3_EELb0ELb1ELb1ELb0ELb0ELb1ELb0ELb1EEEvNS_16Flash_fwd_paramsE$_ZN5flash30compute_attn_1rowblock_splitkvI23Flash_fwd_kernel_traitsILi32ELi64ELi128ELi4ELb0ELb0EN7cutlass6half_tE19Flash_kernel_traitsILi32ELi64ELi128ELi4ES3_EELb0ELb1ELb1ELb0ELb0ELb1ELb0ELb1ENS_16Flash_fwd_paramsEEEvRKT8_iiiii)
        /*0134*/ 	.word	0x00000000


	//----- nvinfo : EIATTR_FRAME_SIZE
	.align		4
.L_62:
        /*0138*/ 	.byte	0x04, 0x11
        /*013a*/ 	.short	(.L_64 - .L_63)
	.align		4
.L_63:
        /*013c*/ 	.word	index@(_ZN5flash24flash_fwd_splitkv_kernelI23Flash_fwd_kernel_traitsILi32ELi64ELi128ELi4ELb0ELb0EN7cutlass6half_tE19Flash_kernel_traitsILi32ELi64ELi128ELi4ES3_EELb0ELb1ELb1ELb0ELb0ELb1ELb0ELb1EEEvNS_16Flash_fwd_paramsE)
        /*0140*/ 	.word	0x00000000


	//----- nvinfo : EIATTR_REGCOUNT
	.align		4
.L_64:
        /*0144*/ 	.byte	0x04, 0x2f
        /*0146*/ 	.short	(.L_66 - .L_65)
	.align		4
.L_65:
        /*0148*/ 	.word	index@(_ZN5flash24flash_fwd_splitkv_kernelI23Flash_fwd_kernel_traitsILi32ELi64ELi128ELi4ELb0ELb0EN7cutlass6half_tE19Flash_kernel_traitsILi32ELi64ELi128ELi4ES3_EELb0ELb1ELb1ELb0ELb0ELb0ELb0ELb1EEEvNS_16Flash_fwd_paramsE)
        /*014c*/ 	.word	0x000000c8


	//----- nvinfo : EIATTR_FRAME_SIZE
	.align		4
.L_66:
        /*0150*/ 	.byte	0x04, 0x11
        /*0152*/ 	.short	(.L_68 - .L_67)
	.align		4
.L_67:
        /*0154*/ 	.word	index@($_ZN5flash24flash_fwd_splitkv_kernelI23Flash_fwd_kernel_traitsILi32ELi64ELi128ELi4ELb0ELb0EN7cutlass6half_tE19Flash_kernel_traitsILi32ELi64ELi128ELi4ES3_EELb0ELb1ELb1ELb0ELb0ELb0ELb0ELb1EEEvNS_16Flash_fwd_paramsE$_ZN5flash30compute_attn_1rowblock_splitkvI23Flash_fwd_kernel_traitsILi32ELi64ELi128ELi4ELb0ELb0EN7cutlass6half_tE19Flash_kernel_traitsILi32ELi64ELi128ELi4ES3_EELb0ELb1ELb1ELb0ELb0ELb0ELb0ELb1ENS_16Flash_fwd_paramsEEEvRKT8_iiiii)
        /*0158*/ 	.word	0x00000000


	//----- nvinfo : EIATTR_FRAME_SIZE
	.align		4
.L_68:
        /*015c*/ 	.byte	0x04, 0x11
        /*015e*/ 	.short	(.L_70 - .L_69)
	.align		4
.L_69:
        /*0160*/ 	.word	index@(_ZN5flash24flash_fwd_splitkv_kernelI23Flash_fwd_kernel_traitsILi32ELi64ELi128ELi4ELb0ELb0EN7cutlass6half_tE19Flash_kernel_traitsILi32ELi64ELi128ELi4ES3_EELb0ELb1ELb1ELb0ELb0ELb0ELb0ELb1EEEvNS_16Flash_fwd_paramsE)
        /*0164*/ 	.word	0x00000000


	//----- nvinfo : EIATTR_REGCOUNT
	.align		4
.L_70:
        /*0168*/ 	.byte	0x04, 0x2f
        /*016a*/ 	.short	(.L_72 - .L_71)
	.align		4
.L_71:
        /*016c*/ 	.word	index@(_ZN5flash24flash_fwd_splitkv_kernelI23Flash_fwd_kernel_traitsILi32ELi64ELi128ELi4ELb0ELb0EN7cutlass6half_tE19Flash_kernel_traitsILi32ELi64ELi128ELi4ES3_EELb0ELb1ELb0ELb0ELb1ELb1ELb0ELb1EEEvNS_16Flash_fwd_paramsE)
        /*0170*/ 	.word	0x000000b8


	//----- nvinfo : EIATTR_FRAME_SIZE
	.align		4
.L_72:
        /*0174*/ 	.byte	0x04, 0x11
        /*0176*/ 	.short	(.L_74 - .L_73)
	.align		4
.L_73:
        /*0178*/ 	.word	index@($_ZN5flash24flash_fwd_splitkv_kernelI23Flash_fwd_kernel_traitsILi32ELi64ELi128ELi4ELb0ELb0EN7cutlass6half_tE19Flash_kernel_traitsILi32ELi64ELi128ELi4ES3_EELb0ELb1ELb0ELb0ELb1ELb1ELb0ELb1EEEvNS_16Flash_fwd_paramsE$_ZN5flash30compute_attn_1rowblock_splitkvI23Flash_fwd_kernel_traitsILi32ELi64ELi128ELi4ELb0ELb0EN7cutlass6half_tE19Flash_kernel_traitsILi32ELi64ELi128ELi4ES3_EELb0ELb1ELb0ELb0ELb1ELb1ELb0ELb1ENS_16Flash_fwd_paramsEEEvRKT8_iiiii)
        /*017c*/ 	.word	0x00000000


	//----- nvinfo : EIATTR_FRAME_SIZE
	.align		4
.L_74:
        /*0180*/ 	.byte	0x04, 0x11
        /*0182*/ 	.short	(.L_76 - .L_75)
	.align		4
.L_75:
        /*0184*/ 	.word	index@(_ZN5flash24flash_fwd_splitkv_kernelI23Flash_fwd_kernel_traitsILi32ELi64ELi128ELi4ELb0ELb0EN7cutlass6half_tE19Flash_kernel_traitsILi32ELi64ELi128ELi4ES3_EELb0ELb1ELb0ELb0ELb1ELb1ELb0ELb1EEEvNS_16Flash_fwd_paramsE)
        /*0188*/ 	.word	0x00000000


	//----- nvinfo : EIATTR_REGCOUNT
	.align		4
.L_76:
        /*018c*/ 	.byte	0x04, 0x2f
        /*018e*/ 	.short	(.L_78 - .L_77)
	.align		4
.L_77:
        /*0190*/ 	.word	index@(_ZN5flash24flash_fwd_splitkv_kernelI23Flash_fwd_kernel_traitsILi32ELi64ELi128ELi4ELb0ELb0EN7cutlass6half_tE19Flash_kernel_traitsILi32ELi64ELi128ELi4ES3_EELb0ELb1ELb0ELb0ELb1ELb0ELb0ELb1EEEvNS_16Flash_fwd_paramsE)
        /*0194*/ 	.word	0x000000ce


	//----- nvinfo : EIATTR_FRAME_SIZE
	.align		4
.L_78:
        /*0198*/ 	.byte	0x04, 0x11
        /*019a*/ 	.short	(.L_80 - .L_79)
	.align		4
.L_79:
        /*019c*/ 	.word	index@($_ZN5flash24flash_fwd_splitkv_kernelI23Flash_fwd_kernel_traitsILi32ELi64ELi128ELi4ELb0ELb0EN7cutlass6half_tE19Flash_kernel_traitsILi32ELi64ELi128ELi4ES3_EELb0ELb1ELb0ELb0ELb1ELb0ELb0ELb1EEEvNS_16Flash_fwd_paramsE$_ZN5flash30compute_attn_1rowblock_splitkvI23Flash_fwd_kernel_traitsILi32ELi64ELi128ELi4ELb0ELb0EN7cutlass6half_tE19Flash_kernel_traitsILi32ELi64ELi128ELi4ES3_EELb0ELb1ELb0ELb0ELb1ELb0ELb0ELb1ENS_16Flash_fwd_paramsEEEvRKT8_iiiii)
        /*01a0*/ 	.word	0x00000000


	//----- nvinfo : EIATTR_FRAME_SIZE
	.align		4
.L_80:
        /*01a4*/ 	.byte	0x04, 0x11
        /*01a6*/ 	.short	(.L_82 - .L_81)
	.align		4
.L_81:
        /*01a8*/ 	.word	index@(_ZN5flash24flash_fwd_splitkv_kernelI23Flash_fwd_kernel_traitsILi32ELi64ELi128ELi4ELb0ELb0EN7cutlass6half_tE19Flash_kernel_traitsILi32ELi64ELi128ELi4ES3_EELb0ELb1ELb0ELb0ELb1ELb0ELb0ELb1EEEvNS_16Flash_fwd_paramsE)
        /*01ac*/ 	.word	0x00000000


	//----- nvinfo : EIATTR_REGCOUNT
	.align		4
.L_82:
        /*01b0*/ 	.byte	0x04, 0x2f
        /*01b2*/ 	.short	(.L_84 - .L_83)
	.align		4
.L_83:
        /*01b4*/ 	.word	index@(_ZN5flash24flash_fwd_splitkv_kernelI23Flash_fwd_kernel_traitsILi32ELi64ELi128ELi4ELb0ELb0EN7cutlass6half_tE19Flash_kernel_traitsILi32ELi64ELi128ELi4ES3_EELb0ELb1ELb1ELb0ELb0ELb1ELb0ELb0EEEvNS_16Flash_fwd_paramsE)
        /*01b8*/ 	.word	0x000000fe


	//----- nvinfo : EIATTR_FRAME_SIZE
	.align		4
.L_84:
        /*01bc*/ 	.byte	0x04, 0x11
        /*01be*/ 	.short	(.L_86 - .L_85)
	.align		4
.L_85:
        /*01c0*/ 	.word	index@($_ZN5flash24flash_fwd_splitkv_kernelI23Flash_fwd_kernel_traitsILi32ELi64ELi128ELi4ELb0ELb0EN7cutlass6half_tE19Flash_kernel_traitsILi32ELi64ELi128ELi4ES3_EELb0ELb1ELb1ELb0ELb0ELb1ELb0ELb0EEEvNS_16Flash_fwd_paramsE$_ZN5flash30compute_attn_1rowblock_splitkvI23Flash_fwd_kernel_traitsILi32ELi64ELi128ELi4ELb0ELb0EN7cutlass6half_tE19Flash_kernel_traitsILi32ELi64ELi128ELi4ES3_EELb0ELb1ELb1ELb0ELb0ELb1ELb0ELb0ENS_16Flash_fwd_paramsEEEvRKT8_iiiii)
        /*01c4*/ 	.word	0x00000000


	//----- nvinfo : EIATTR_FRAME_SIZE
	.align		4
.L_86:
        /*01c8*/ 	.byte	0x04, 0x11
        /*01ca*/ 	.short	(.L_88 - .L_87)
	.align		4
.L_87:
        /*01cc*/ 	.word	index@(_ZN5flash24flash_fwd_splitkv_kernelI23Flash_fwd_kernel_traitsILi32ELi64ELi128ELi4ELb0ELb0EN7cutlass6half_tE19Flash_kernel_traitsILi32ELi64ELi128ELi4ES3_EELb0ELb1ELb1ELb0ELb0ELb1ELb0ELb0EEEvNS_16Flash_fwd_paramsE)
        /*01d0*/ 	.word	0x00000000


	//----- nvinfo : EIATTR_REGCOUNT
	.align		4
.L_88:
        /*01d4*/ 	.byte	0x04, 0x2f
        /*01d6*/ 	.short	(.L_90 - .L_89)
	.align		4
.L_89:
        /*01d8*/ 	.word	index@(_ZN5flash24flash_fwd_splitkv_kernelI23Flash_fwd_kernel_traitsILi32ELi64ELi128ELi4ELb0ELb0EN7cutlass6half_tE19Flash_kernel_traitsILi32ELi64ELi128ELi4ES3_EELb0ELb1ELb1ELb0ELb0ELb0ELb0ELb0EEEvNS_16Flash_fwd_paramsE)
        /*01dc*/ 	.word	0x000000ef


	//----- nvinfo : EIATTR_FRAME_SIZE
	.align		4
.L_90:
        /*01e0*/ 	.byte	0x04, 0x11
        /*01e2*/ 	.short	(.L_92 - .L_91)
	.align		4
.L_91:
        /*01e4*/ 	.word	index@($_ZN5flash24flash_fwd_splitkv_kernelI23Flash_fwd_kernel_traitsILi32ELi64ELi128ELi4ELb0ELb0EN7cutlass6half_tE19Flash_kernel_traitsILi32ELi64ELi128ELi4ES3_EELb0ELb1ELb1ELb0ELb0ELb0ELb0ELb0EEEvNS_16Flash_fwd_paramsE$_ZN5flash30compute_attn_1rowblock_splitkvI23Flash_fwd_kernel_traitsILi32ELi64ELi128ELi4ELb0ELb0EN7cutlass6half_tE19Flash_kernel_traitsILi32ELi64ELi128ELi4ES3_EELb0ELb1ELb1ELb0ELb0ELb0ELb0ELb0ENS_16Flash_fwd_paramsEEEvRKT8_iiiii)
        /*01e8*/ 	.word	0x00000000


	//----- nvinfo : EIATTR_FRAME_SIZE
	.align		4
.L_92:
        /*01ec*/ 	.byte	0x04, 0x11
        /*01ee*/ 	.short	(.L_94 - .L_93)
	.align		4
.L_93:
        /*01f0*/ 	.word	index@(_ZN5flash24flash_fwd_splitkv_kernelI23Flash_fwd_kernel_traitsILi32ELi64ELi128ELi4ELb0ELb0EN7cutlass6half_tE19Flash_kernel_traitsILi32ELi64ELi128ELi4ES3_EELb0ELb1ELb1ELb0ELb0ELb0ELb0ELb0EEEvNS_16Flash_fwd_paramsE)
        /*01f4*/ 	.word	0x00000000


	//----- nvinfo : EIATTR_REGCOUNT
	.align		4
.L_94:
        /*01f8*/ 	.byte	0x04, 0x2f
        /*01fa*/ 	.short	(.L_96 - .L_95)
	.align		4
.L_95:
        /*01fc*/ 	.word	index@(_ZN5flash24flash_fwd_splitkv_kernelI23Flash_fwd_kernel_traitsILi32ELi64ELi128ELi4ELb0ELb0EN7cutlass6half_tE19Flash_kernel_traitsILi32ELi64ELi128ELi4ES3_EELb0ELb1ELb0ELb0ELb1ELb1ELb0ELb0EEEvNS_16Flash_fwd_paramsE)
        /*0200*/ 	.word	0x000000ec


	//----- nvinfo : EIATTR_FRAME_SIZE
	.align		4
.L_96:
        /*0204*/ 	.byte	0x04, 0x11
        /*0206*/ 	.short	(.L_98 - .L_97)
	.align		4
.L_97:
        /*0208*/ 	.word	index@($_ZN5flash24flash_fwd_splitkv_kernelI23Flash_fwd_kernel_traitsILi32ELi64ELi128ELi4ELb0ELb0EN7cutlass6half_tE19Flash_kernel_traitsILi32ELi64ELi128ELi4ES3_EELb0ELb1ELb0ELb0ELb1ELb1ELb0ELb0EEEvNS_16Flash_fwd_paramsE$_ZN5flash30compute_attn_1rowblock_splitkvI23Flash_fwd_kernel_traitsILi32ELi64ELi128ELi4ELb0ELb0EN7cutlass6half_tE19Flash_kernel_traitsILi32ELi64ELi128ELi4ES3_EELb0ELb1ELb0ELb0ELb1ELb1ELb0ELb0ENS_16Flash_fwd_paramsEEEvRKT8_iiiii)
        /*020c*/ 	.word	0x00000000


	//----- nvinfo : EIATTR_FRAME_SIZE
	.align		4
.L_98:
        /*0210*/ 	.byte	0x04, 0x11
        /*0212*/ 	.short	(.L_100 - .L_99)
	.align		4
.L_99:
        /*0214*/ 	.word	index@(_ZN5flash24flash_fwd_splitkv_kernelI23Flash_fwd_kernel_traitsILi32ELi64ELi128ELi4ELb0ELb0EN7cutlass6half_tE19Flash_kernel_traitsILi32ELi64ELi128ELi4ES3_EELb0ELb1ELb0ELb0ELb1ELb1ELb0ELb0EEEvNS_16Flash_fwd_paramsE)
        /*0218*/ 	.word	0x00000000


	//----- nvinfo : EIATTR_REGCOUNT
	.align		4
.L_100:
        /*021c*/ 	.byte	0x04, 0x2f
        /*021e*/ 	.short	(.L_102 - .L_101)
	.align		4
.L_101:
        /*0220*/ 	.word	index@(_ZN5flash24flash_fwd_splitkv_kernelI23Flash_fwd_kernel_traitsILi32ELi64ELi128ELi4ELb0ELb0EN7cutlass6half_tE19Flash_kernel_traitsILi32ELi64ELi128ELi4ES3_EELb0ELb1ELb0ELb0ELb1ELb0ELb0ELb0EEEvNS_16Flash_fwd_paramsE)
        /*0224*/ 	.word	0x000000ee


	//----- nvinfo : EIATTR_FRAME_SIZE
	.align		4
.L_102:
        /*0228*/ 	.byte	0x04, 0x11
        /*022a*/ 	.short	(.L_104 - .L_103)
	.align		4
.L_103:
        /*022c*/ 	.word	index@($_ZN5flash24flash_fwd_splitkv_kernelI23Flash_fwd_kernel_traitsILi32ELi64ELi128ELi4ELb0ELb0EN7cutlass6half_tE19Flash_kernel_traitsILi32ELi64ELi128ELi4ES3_EELb0ELb1ELb0ELb0ELb1ELb0ELb0ELb0EEEvNS_16Flash_fwd_paramsE$_ZN5flash30compute_attn_1rowblock_splitkvI23Flash_fwd_kernel_traitsILi32ELi64ELi128ELi4ELb0ELb0EN7cutlass6half_tE19Flash_kernel_traitsILi32ELi64ELi128ELi4ES3_EELb0ELb1ELb0ELb0ELb1ELb0ELb0ELb0ENS_16Flash_fwd_paramsEEEvRKT8_iiiii)
        /*0230*/ 	.word	0x00000000


	//----- nvinfo : EIATTR_FRAME_SIZE
	.align		4
.L_104:
        /*0234*/ 	.byte	0x04, 0x11
        /*0236*/ 	.short	(.L_106 - .L_105)
	.align		4
.L_105:
        /*0238*/ 	.word	index@(_ZN5flash24flash_fwd_splitkv_kernelI23Flash_fwd_kernel_traitsILi32ELi64ELi128ELi4ELb0ELb0EN7cutlass6half_tE19Flash_kernel_traitsILi32ELi64ELi128ELi4ES3_EELb0ELb1ELb0ELb0ELb1ELb0ELb0ELb0EEEvNS_16Flash_fwd_paramsE)
        /*023c*/ 	.word	0x00000000


	//----- nvinfo : EIATTR_REGCOUNT
	.align		4
.L_106:
        /*0240*/ 	.byte	0x04, 0x2f
        /*0242*/ 	.short	(.L_108 - .L_107)
	.align		4
.L_107:
        /*0244*/ 	.word	index@(_ZN5flash24flash_fwd_splitkv_kernelI23Flash_fwd_kernel_traitsILi32ELi64ELi128ELi4ELb0ELb0EN7cutlass6half_tE19Flash_kernel_traitsILi32ELi64ELi128ELi4ES3_EELb0ELb0ELb1ELb0ELb0ELb1ELb1ELb1EEEvNS_16Flash_fwd_paramsE)
        /*0248*/ 	.word	0x000000a8


	//----- nvinfo : EIATTR_FRAME_SIZE
	.align		4
.L_108:
        /*024c*/ 	.byte	0x04, 0x11
        /*024e*/ 	.short	(.L_110 - .L_109)
	.align		4
.L_109:
        /*0250*/ 	.word	index@($_ZN5flash24flash_fwd_splitkv_kernelI23Flash_fwd_kernel_traitsILi32ELi64ELi128ELi4ELb0ELb0EN7cutlass6half_tE19Flash_kernel_traitsILi32ELi64ELi128ELi4ES3_EELb0ELb0ELb1ELb0ELb0ELb1ELb1ELb1EEEvNS_16Flash_fwd_paramsE$_ZN5flash30compute_attn_1rowblock_splitkvI23Flash_fwd_kernel_traitsILi32ELi64ELi128ELi4ELb0ELb0EN7cutlass6half_tE19Flash_kernel_traitsILi32ELi64ELi128ELi4ES3_EELb0ELb0ELb1ELb0ELb0ELb1ELb1ELb1ENS_16Flash_fwd_paramsEEEvRKT8_iiiii)
        /*0254*/ 	.word	0x00000000


	//----- nvinfo : EIATTR_FRAME_SIZE
	.align		4
.L_110:
        /*0258*/ 	.byte	0x04, 0x11
        /*025a*/ 	.short	(.L_112 - .L_111)
	.align		4
.L_111:
        /*025c*/ 	.word	index@(_ZN5flash24flash_fwd_splitkv_kernelI23Flash_fwd_kernel_traitsILi32ELi64ELi128ELi4ELb0ELb0EN7cutlass6half_tE19Flash_kernel_traitsILi32ELi64ELi128ELi4ES3_EELb0ELb0ELb1ELb0ELb0ELb1ELb1ELb1EEEvNS_16Flash_fwd_paramsE)
        /*0260*/ 	.word	0x00000000


	//----- nvinfo : EIATTR_REGCOUNT
	.align		4
.L_112:
        /*0264*/ 	.byte	0x04, 0x2f
        /*0266*/ 	.short	(.L_114 - .L_113)
	.align		4
.L_113:
        /*0268*/ 	.word	index@(_ZN5flash24flash_fwd_splitkv_kernelI23Flash_fwd_kernel_traitsILi32ELi64ELi128ELi4ELb0ELb0EN7cutlass6half_tE19Flash_kernel_traitsILi32ELi64ELi128ELi4ES3_EELb0ELb0ELb1ELb0ELb0ELb0ELb1ELb1EEEvNS_16Flash_fwd_paramsE)
        /*026c*/ 	.word	0x000000a1


	//----- nvinfo : EIATTR_FRAME_SIZE
	.align		4
.L_114:
        /*0270*/ 	.byte	0x04, 0x11
        /*0272*/ 	.short	(.L_116 - .L_115)
	.align		4
.L_115:
        /*0274*/ 	.word	index@($_ZN5flash24flash_fwd_splitkv_kernelI23Flash_fwd_kernel_traitsILi32ELi64ELi128ELi4ELb0ELb0EN7cutlass6half_tE19Flash_kernel_traitsILi32ELi64ELi128ELi4ES3_EELb0ELb0ELb1ELb0ELb0ELb0ELb1ELb1EEEvNS_16Flash_fwd_paramsE$_ZN5flash30compute_attn_1rowblock_splitkvI23Flash_fwd_kernel_traitsILi32ELi64ELi128ELi4ELb0ELb0EN7cutlass6half_tE19Flash_kernel_traitsILi32ELi64ELi128ELi4ES3_EELb0ELb0ELb1ELb0ELb0ELb0ELb1ELb1ENS_16Flash_fwd_paramsEEEvRKT8_iiiii)
        /*0278*/ 	.word	0x00000000


	//----- nvinfo : EIATTR_FRAME_SIZE
	.align		4
.L_116:
        /*027c*/ 	.byte	0x04, 0x11
        /*027e*/ 	.short	(.L_118 - .L_117)
	.align		4
.L_117:
        /*0280*/ 	.word	index@(_ZN5flash24flash_fwd_splitkv_kernelI23Flash_fwd_kernel_traitsILi32ELi64ELi128ELi4ELb0ELb0EN7cutlass6half_tE19Flash_kernel_traitsILi32ELi64ELi128ELi4ES3_EELb0ELb0ELb1ELb0ELb0ELb0ELb1ELb1EEEvNS_16Flash_fwd_paramsE)
        /*0284*/ 	.word	0x00000000


	//----- nvinfo : EIATTR_REGCOUNT
	.align		4
.L_118:
        /*0288*/ 	.byte	0x04, 0x2f
        /*028a*/ 	.short	(.L_120 - .L_119)
	.align		4
.L_119:
        /*028c*/ 	.word	index@(_ZN5flash24flash_fwd_splitkv_kernelI23Flash_fwd_kernel_traitsILi32ELi64ELi128ELi4ELb0ELb0EN7cutlass6half_tE19Flash_kernel_traitsILi32ELi64ELi128ELi4ES3_EELb0ELb0ELb0ELb0ELb1ELb1ELb1ELb1EEEvNS_16Flash_fwd_paramsE)
        /*0290*/ 	.word	0x000000a8


	//----- nvinfo : EIATTR_FRAME_SIZE
	.align		4
.L_120:
        /*0294*/ 	.byte	0x04, 0x11
        /*0296*/ 	.short	(.L_122 - .L_121)
	.align		4
.L_121:
        /*0298*/ 	.word	index@($_ZN5flash24flash_fwd_splitkv_kernelI23Flash_fwd_kernel_traitsILi32ELi64ELi128ELi4ELb0ELb0EN7cutlass6half_tE19Flash_kernel_traitsILi32ELi64ELi128ELi4ES3_EELb0ELb0ELb0ELb0ELb1ELb1ELb1ELb1EEEvNS_16Flash_fwd_paramsE$_ZN5flash30compute_attn_1rowblock_splitkvI23Flash_fwd_kernel_traitsILi32ELi64ELi128ELi4ELb0ELb0EN7cutlass6half_tE19Flash_kernel_traitsILi32ELi64ELi128ELi4ES3_EELb0ELb0ELb0ELb0ELb1ELb1ELb1ELb1ENS_16Flash_fwd_paramsEEEvRKT8_iiiii)
        /*029c*/ 	.word	0x00000000


	//----- nvinfo : EIATTR_FRAME_SIZE
	.align		4
.L_122:
        /*02a0*/ 	.byte	0x04, 0x11
        /*02a2*/ 	.short	(.L_124 - .L_123)
	.align		4
.L_123:
        /*02a4*/ 	.word	index@(_ZN5flash24flash_fwd_splitkv_kernelI23Flash_fwd_kernel_traitsILi32ELi64ELi128ELi4ELb0ELb0EN7cutlass6half_tE19Flash_kernel_traitsILi32ELi64ELi128ELi4ES3_EELb0ELb0ELb0ELb0ELb1ELb1ELb1ELb1EEEvNS_16Flash_fwd_paramsE)
        /*02a8*/ 	.word	0x00000000


	//----- nvinfo : EIATTR_REGCOUNT
	.align		4
.L_124:
        /*02ac*/ 	.byte	0x04, 0x2f
        /*02ae*/ 	.short	(.L_126 - .L_125)
	.align		4
.L_125:
        /*02b0*/ 	.word	index@(_ZN5flash24flash_fwd_splitkv_kernelI23Flash_fwd_kernel_traitsILi32ELi64ELi128ELi4ELb0ELb0EN7cutlass6half_tE19Flash_kernel_traitsILi32ELi64ELi128ELi4ES3_EELb0ELb0ELb0ELb0ELb1ELb0ELb1ELb1EEEvNS_16Flash_fwd_paramsE)
        /*02b4*/ 	.word	0x000000a7


	//----- nvinfo : EIATTR_FRAME_SIZE
	.align		4
.L_126:
        /*02b8*/ 	.byte	0x04, 0x11
        /*02ba*/ 	.short	(.L_128 - .L_127)
	.align		4
.L_127:
        /*02bc*/ 	.word	index@($_ZN5flash24flash_fwd_splitkv_kernelI23Flash_fwd_kernel_traitsILi32ELi64ELi128ELi4ELb0ELb0EN7cutlass6half_tE19Flash_kernel_traitsILi32ELi64ELi128ELi4ES3_EELb0ELb0ELb0ELb0ELb1ELb0ELb1ELb1EEEvNS_16Flash_fwd_paramsE$_ZN5flash30compute_attn_1rowblock_splitkvI23Flash_fwd_kernel_traitsILi32ELi64ELi128ELi4ELb0ELb0EN7cutlass6half_tE19Flash_kernel_traitsILi32ELi64ELi128ELi4ES3_EELb0ELb0ELb0ELb0ELb1ELb0ELb1ELb1ENS_16Flash_fwd_paramsEEEvRKT8_iiiii)
        /*02c0*/ 	.word	0x00000000


	//----- nvinfo : EIATTR_FRAME_SIZE
	.align		4
.L_128:
        /*02c4*/ 	.byte	0x04, 0x11
        /*02c6*/ 	.short	(.L_130 - .L_129)
	.align		4
.L_129:
        /*02c8*/ 	.word	index@(_ZN5flash24flash_fwd_splitkv_kernelI23Flash_fwd_kernel_traitsILi32ELi64ELi128ELi4ELb0ELb0EN7cutlass6half_tE19Flash_kernel_traitsILi32ELi64ELi128ELi4ES3_EELb0ELb0ELb0ELb0ELb1ELb0ELb1ELb1EEEvNS_16Flash_fwd_paramsE)
        /*02cc*/ 	.word	0x00000000


	//----- nvinfo : EIATTR_REGCOUNT
	.align		4
.L_130:
        /*02d0*/ 	.byte	0x04, 0x2f
        /*02d2*/ 	.short	(.L_132 - .L_131)
	.align		4
.L_131:
        /*02d4*/ 	.word	index@(_ZN5flash24flash_fwd_splitkv_kernelI23Flash_fwd_kernel_traitsILi32ELi64ELi128ELi4ELb0ELb0EN7cutlass6half_tE19Flash_kernel_traitsILi32ELi64ELi128ELi4ES3_EELb0ELb0ELb1ELb0ELb0ELb1ELb1ELb0EEEvNS_16Flash_fwd_paramsE)
        /*02d8*/ 	.word	0x0000009d


	//----- nvinfo : EIATTR_FRAME_SIZE
	.align		4
.L_132:
        /*02dc*/ 	.byte	0x04, 0x11
        /*02de*/ 	.short	(.L_134 - .L_133)
	.align		4
.L_133:
        /*02e0*/ 	.word	index@($_ZN5flash24flash_fwd_splitkv_kernelI23Flash_fwd_kernel_traitsILi32ELi64ELi128ELi4ELb0ELb0EN7cutlass6half_tE19Flash_kernel_traitsILi32ELi64ELi128ELi4ES3_EELb0ELb0ELb1ELb0ELb0ELb1ELb1ELb0EEEvNS_16Flash_fwd_paramsE$_ZN5flash30compute_attn_1rowblock_splitkvI23Flash_fwd_kernel_traitsILi32ELi64ELi128ELi4ELb0ELb0EN7cutlass6half_tE19Flash_kernel_traitsILi32ELi64ELi128ELi4ES3_EELb0ELb0ELb1ELb0ELb0ELb1ELb1ELb0ENS_16Flash_fwd_paramsEEEvRKT8_iiiii)
        /*02e4*/ 	.word	0x00000000


	//----- nvinfo : EIATTR_FRAME_SIZE
	.align		4
.L_134:
        /*02e8*/ 	.byte	0x04, 0x11
        /*02ea*/ 	.short	(.L_136 - .L_135)
	.align		4
.L_135:
        /*02ec*/ 	.word	index@(_ZN5flash24flash_fwd_splitkv_kernelI23Flash_fwd_kernel_traitsILi32ELi64ELi128ELi4ELb0ELb0EN7cutlass6half_tE19Flash_kernel_traitsILi32ELi64ELi128ELi4ES3_EELb0ELb0ELb1ELb0ELb0ELb1ELb1ELb0EEEvNS_16Flash_fwd_paramsE)
        /*02f0*/ 	.word	0x00000000


	//----- nvinfo : EIATTR_REGCOUNT
	.align		4
.L_136:
        /*02f4*/ 	.byte	0x04, 0x2f
        /*02f6*/ 	.short	(.L_138 - .L_137)
	.align		4
.L_137:
        /*02f8*/ 	.word	index@(_ZN5flash24flash_fwd_splitkv_kernelI23Flash_fwd_kernel_traitsILi32ELi64ELi128ELi4ELb0ELb0EN7cutlass6half_tE19Flash_kernel_traitsILi32ELi64ELi128ELi4ES3_EELb0ELb0ELb1ELb0ELb0ELb0ELb1ELb0EEEvNS_16Flash_fwd_paramsE)
        /*02fc*/ 	.word	0x000000a6


	//----- nvinfo : EIATTR_FRAME_SIZE
	.align		4
.L_138:
        /*0300*/ 	.byte	0x04, 0x11
        /*0302*/ 	.short	(.L_140 - .L_139)
	.align		4
.L_139:
        /*0304*/ 	.word	index@($_ZN5flash24flash_fwd_splitkv_kernelI23Flash_fwd_kernel_traitsILi32ELi64ELi128ELi4ELb0ELb0EN7cutlass6half_tE19Flash_kernel_traitsILi32ELi64ELi128ELi4ES3_EELb0ELb0ELb1ELb0ELb0ELb0ELb1ELb0EEEvNS_16Flash_fwd_paramsE$_ZN5flash30compute_attn_1rowblock_splitkvI23Flash_fwd_kernel_traitsILi32ELi64ELi128ELi4ELb0ELb0EN7cutlass6half_tE19Flash_kernel_traitsILi32ELi64ELi128ELi4ES3_EELb0ELb0ELb1ELb0ELb0ELb0ELb1ELb0ENS_16Flash_fwd_paramsEEEvRKT8_iiiii)
        /*0308*/ 	.word	0x00000000


	//----- nvinfo : EIATTR_FRAME_SIZE
	.align		4
.L_140:
        /*030c*/ 	.byte	0x04, 0x11
        /*030e*/ 	.short	(.L_142 - .L_141)
	.align		4
.L_141:
        /*0310*/ 	.word	index@(_ZN5flash24flash_fwd_splitkv_kernelI23Flash_fwd_kernel_traitsILi32ELi64ELi128ELi4ELb0ELb0EN7cutlass6half_tE19Flash_kernel_traitsILi32ELi64ELi128ELi4ES3_EELb0ELb0ELb1ELb0ELb0ELb0ELb1ELb0EEEvNS_16Flash_fwd_paramsE)
        /*0314*/ 	.word	0x00000000


	//----- nvinfo : EIATTR_REGCOUNT
	.align		4
.L_142:
        /*0318*/ 	.byte	0x04, 0x2f
        /*031a*/ 	.short	(.L_144 - .L_143)
	.align		4
.L_143:
        /*031c*/ 	.word	index@(_ZN5flash24flash_fwd_splitkv_kernelI23Flash_fwd_kernel_traitsILi32ELi64ELi128ELi4ELb0ELb0EN7cutlass6half_tE19Flash_kernel_traitsILi32ELi64ELi128ELi4ES3_EELb0ELb0ELb0ELb1ELb1ELb1ELb1ELb0EEEvNS_16Flash_fwd_paramsE)
        /*0320*/ 	.word	0x000000fe


	//----- nvinfo : EIATTR_FRAME_SIZE
	.align		4
.L_144:
        /*0324*/ 	.byte	0x04, 0x11
        /*0326*/ 	.short	(.L_146 - .L_145)
	.align		4
.L_145:
        /*0328*/ 	.word	index@($_ZN5flash24flash_fwd_splitkv_kernelI23Flash_fwd_kernel_traitsILi32ELi64ELi128ELi4ELb0ELb0EN7cutlass6half_tE19Flash_kernel_traitsILi32ELi64ELi128ELi4ES3_EELb0ELb0ELb0ELb1ELb1ELb1ELb1ELb0EEEvNS_16Flash_fwd_paramsE$_ZN5flash30compute_attn_1rowblock_splitkvI23Flash_fwd_kernel_traitsILi32ELi64ELi128ELi4ELb0ELb0EN7cutlass6half_tE19Flash_kernel_traitsILi32ELi64ELi128ELi4ES3_EELb0ELb0ELb0ELb1ELb1ELb1ELb1ELb0ENS_16Flash_fwd_paramsEEEvRKT8_iiiii)
        /*032c*/ 	.word	0x00000000


	//----- nvinfo : EIATTR_FRAME_SIZE
	.align		4
.L_146:
        /*0330*/ 	.byte	0x04, 0x11
        /*0332*/ 	.short	(.L_148 - .L_147)
	.align		4
.L_147:
        /*0334*/ 	.word	index@(_ZN5flash24flash_fwd_splitkv_kernelI23Flash_fwd_kernel_traitsILi32ELi64ELi128ELi4ELb0ELb0EN7cutlass6half_tE19Flash_kernel_traitsILi32ELi64ELi128ELi4ES3_EELb0ELb0ELb0ELb1ELb1ELb1ELb1ELb0EEEvNS_16Flash_fwd_paramsE)
        /*0338*/ 	.word	0x00000000


	//----- nvinfo : EIATTR_REGCOUNT
	.align		4
.L_148:
        /*033c*/ 	.byte	0x04, 0x2f
        /*033e*/ 	.short	(.L_150 - .L_149)
	.align		4
.L_149:
        /*0340*/ 	.word	index@(_ZN5flash24flash_fwd_splitkv_kernelI23Flash_fwd_kernel_traitsILi32ELi64ELi128ELi4ELb0ELb0EN7cutlass6half_tE19Flash_kernel_traitsILi32ELi64ELi128ELi4ES3_EELb0ELb0ELb0ELb1ELb1ELb0ELb1ELb0EEEvNS_16Flash_fwd_paramsE)
        /*0344*/ 	.word	0x000000a7


	//----- nvinfo : EIATTR_FRAME_SIZE
	.align		4
.L_150:
        /*0348*/ 	.byte	0x04, 0x11
        /*034a*/ 	.short	(.L_152 - .L_151)
	.align		4
.L_151:
        /*034c*/ 	.word	index@($_ZN5flash24flash_fwd_splitkv_kernelI23Flash_fwd_kernel_traitsILi32ELi64ELi128ELi4ELb0ELb0EN7cutlass6half_tE19Flash_kernel_traitsILi32ELi64ELi128ELi4ES3_EELb0ELb0ELb0ELb1ELb1ELb0ELb1ELb0EEEvNS_16Flash_fwd_paramsE$_ZN5flash30compute_attn_1rowblock_splitkvI23Flash_fwd_kernel_traitsILi32ELi64ELi128ELi4ELb0ELb0EN7cutlass6half_tE19Flash_kernel_traitsILi32ELi64ELi128ELi4ES3_EELb0ELb0ELb0ELb1ELb1ELb0ELb1ELb0ENS_16Flash_fwd_paramsEEEvRKT8_iiiii)
        /*0350*/ 	.word	0x00000000


	//----- nvinfo : EIATTR_FRAME_SIZE
	.align		4
.L_152:
        /*0354*/ 	.byte	0x04, 0x11
        /*0356*/ 	.short	(.L_154 - .L_153)
	.align		4
.L_153:
        /*0358*/ 	.word	index@(_ZN5flash24flash_fwd_splitkv_kernelI23Flash_fwd_kernel_traitsILi32ELi64ELi128ELi4ELb0ELb0EN7cutlass6half_tE19Flash_kernel_traitsILi32ELi64ELi128ELi4ES3_EELb0ELb0ELb0ELb1ELb1ELb0ELb1ELb0EEEvNS_16Flash_fwd_paramsE)
        /*035c*/ 	.word	0x00000000


	//----- nvinfo : EIATTR_REGCOUNT
	.align		4
.L_154:
        /*0360*/ 	.byte	0x04, 0x2f
        /*0362*/ 	.short	(.L_156 - .L_155)
	.align		4
.L_155:
        /*0364*/ 	.word	index@(_ZN5flash24flash_fwd_splitkv_kernelI23Flash_fwd_kernel_traitsILi32ELi64ELi128ELi4ELb0ELb0EN7cutlass6half_tE19Flash_kernel_traitsILi32ELi64ELi128ELi4ES3_EELb0ELb0ELb1ELb0ELb0ELb1ELb0ELb1EEEvNS_16Flash_fwd_paramsE)
        /*0368*/ 	.word	0x000000a8


	//----- nvinfo : EIATTR_FRAME_SIZE
	.align		4
.L_156:
        /*036c*/ 	.byte	0x04, 0x11
        /*036e*/ 	.short	(.L_158 - .L_157)
	.align		4
.L_157:
        /*0370*/ 	.word	index@($_ZN5flash24flash_fwd_splitkv_kernelI23Flash_fwd_kernel_traitsILi32ELi64ELi128ELi4ELb0ELb0EN7cutlass6half_tE19Flash_kernel_traitsILi32ELi64ELi128ELi4ES3_EELb0ELb0ELb1ELb0ELb0ELb1ELb0ELb1EEEvNS_16Flash_fwd_paramsE$_ZN5flash30compute_attn_1rowblock_splitkvI23Flash_fwd_kernel_traitsILi32ELi64ELi128ELi4ELb0ELb0EN7cutlass6half_tE19Flash_kernel_traitsILi32ELi64ELi128ELi4ES3_EELb0ELb0ELb1ELb0ELb0ELb1ELb0ELb1ENS_16Flash_fwd_paramsEEEvRKT8_iiiii)
        /*0374*/ 	.word	0x00000000


	//----- nvinfo : EIATTR_FRAME_SIZE
	.align		4
.L_158:
        /*0378*/ 	.byte	0x04, 0x11
        /*037a*/ 	.short	(.L_160 - .L_159)
	.align		4
.L_159:
        /*037c*/ 	.word	index@(_ZN5flash24flash_fwd_splitkv_kernelI23Flash_fwd_kernel_traitsILi32ELi64ELi128ELi4ELb0ELb0EN7cutlass6half_tE19Flash_kernel_traitsILi32ELi64ELi128ELi4ES3_EELb0ELb0ELb1ELb0ELb0ELb1ELb0ELb1EEEvNS_16Flash_fwd_paramsE)
        /*0380*/ 	.word	0x00000000


	//----- nvinfo : EIATTR_REGCOUNT
	.align		4
.L_160:
        /*0384*/ 	.byte	0x04, 0x2f
        /*0386*/ 	.short	(.L_162 - .L_161)
	.align		4
.L_161:
        /*0388*/ 	.word	index@(_ZN5flash24flash_fwd_splitkv_kernelI23Flash_fwd_kernel_traitsILi32ELi64ELi128ELi4ELb0ELb0EN7cutlass6half_tE19Flash_kernel_traitsILi32ELi64ELi128ELi4ES3_EELb0ELb0ELb1ELb0ELb0ELb0ELb0ELb1EEEvNS_16Flash_fwd_paramsE)
        /*038c*/ 	.word	0x000000a2


	//----- nvinfo : EIATTR_FRAME_SIZE
	.align		4
.L_162:
        /*0390*/ 	.byte	0x04, 0x11
        /*0392*/ 	.short	(.L_164 - .L_163)
	.align		4
.L_163:
        /*0394*/ 	.word	index@($_ZN5flash24flash_fwd_splitkv_kernelI23Flash_fwd_kernel_traitsILi32ELi64ELi128ELi4ELb0ELb0EN7cutlass6half_tE19Flash_kernel_traitsILi32ELi64ELi128ELi4ES3_EELb0ELb0ELb1ELb0ELb0ELb0ELb0ELb1EEEvNS_16Flash_fwd_paramsE$_ZN5flash30compute_attn_1rowblock_splitkvI23Flash_fwd_kernel_traitsILi32ELi64ELi128ELi4ELb0ELb0EN7cutlass6half_tE19Flash_kernel_traitsILi32ELi64ELi128ELi4ES3_EELb0ELb0ELb1ELb0ELb0ELb0ELb0ELb1ENS_16Flash_fwd_paramsEEEvRKT8_iiiii)
        /*0398*/ 	.word	0x00000000


	//----- nvinfo : EIATTR_FRAME_SIZE
	.align		4
.L_164:
        /*039c*/ 	.byte	0x04, 0x11
        /*039e*/ 	.short	(.L_166 - .L_165)
	.align		4
.L_165:
        /*03a0*/ 	.word	index@(_ZN5flash24flash_fwd_splitkv_kernelI23Flash_fwd_kernel_traitsILi32ELi64ELi128ELi4ELb0ELb0EN7cutlass6half_tE19Flash_kernel_traitsILi32ELi64ELi128ELi4ES3_EELb0ELb0ELb1ELb0ELb0ELb0ELb0ELb1EEEvNS_16Flash_fwd_paramsE)
        /*03a4*/ 	.word	0x00000000


	//----- nvinfo : EIATTR_REGCOUNT
	.align		4
.L_166:
        /*03a8*/ 	.byte	0x04, 0x2f
        /*03aa*/ 	.short	(.L_168 - .L_167)
	.align		4
.L_167:
        /*03ac*/ 	.word	index@(_ZN5flash24flash_fwd_splitkv_kernelI23Flash_fwd_kernel_traitsILi32ELi64ELi128ELi4ELb0ELb0EN7cutlass6half_tE19Flash_kernel_traitsILi32ELi64ELi128ELi4ES3_EELb0ELb0ELb0ELb0ELb1ELb1ELb0ELb1EEEvNS_16Flash_fwd_paramsE)
        /*03b0*/ 	.word	0x000000a7


	//----- nvinfo : EIATTR_FRAME_SIZE
	.align		4
.L_168:
        /*03b4*/ 	.byte	0x04, 0x11
        /*03b6*/ 	.short	(.L_170 - .L_169)
	.align		4
.L_169:
        /*03b8*/ 	.word	index@($_ZN5flash24flash_fwd_splitkv_kernelI23Flash_fwd_kernel_traitsILi32ELi64ELi128ELi4ELb0ELb0EN7cutlass6half_tE19Flash_kernel_traitsILi32ELi64ELi128ELi4ES3_EELb0ELb0ELb0ELb0ELb1ELb1ELb0ELb1EEEvNS_16Flash_fwd_paramsE$_ZN5flash30compute_attn_1rowblock_splitkvI23Flash_fwd_kernel_traitsILi32ELi64ELi128ELi4ELb0ELb0EN7cutlass6half_tE19Flash_kernel_traitsILi32ELi64ELi128ELi4ES3_EELb0ELb0ELb0ELb0ELb1ELb1ELb0ELb1ENS_16Flash_fwd_paramsEEEvRKT8_iiiii)
        /*03bc*/ 	.word	0x00000000


	//----- nvinfo : EIATTR_FRAME_SIZE
	.align		4
.L_170:
        /*03c0*/ 	.byte	0x04, 0x11
        /*03c2*/ 	.short	(.L_172 - .L_171)
	.align		4
.L_171:
        /*03c4*/ 	.word	index@(_ZN5flash24flash_fwd_splitkv_kernelI23Flash_fwd_kernel_traitsILi32ELi64ELi128ELi4ELb0ELb0EN7cutlass6half_tE19Flash_kernel_traitsILi32ELi64ELi128ELi4ES3_EELb0ELb0ELb0ELb0ELb1ELb1ELb0ELb1EEEvNS_16Flash_fwd_paramsE)
        /*03c8*/ 	.word	0x00000000


	//----- nvinfo : EIATTR_REGCOUNT
	.align		4
.L_172:
        /*03cc*/ 	.byte	0x04, 0x2f
        /*03ce*/ 	.short	(.L_174 - .L_173)
	.align		4
.L_173:
        /*03d0*/ 	.word	index@(_ZN5flash24flash_fwd_splitkv_kernelI23Flash_fwd_kernel_traitsILi32ELi64ELi128ELi4ELb0ELb0EN7cutlass6half_tE19Flash_kernel_traitsILi32ELi64ELi128ELi4ES3_EELb0ELb0ELb0ELb0ELb1ELb0ELb0ELb1EEEvNS_16Flash_fwd_paramsE)
        /*03d4*/ 	.word	0x000000a7


	//----- nvinfo : EIATTR_FRAME_SIZE
	.align		4
.L_174:
        /*03d8*/ 	.byte	0x04, 0x11
        /*03da*/ 	.short	(.L_176 - .L_175)
	.align		4
.L_175:
        /*03dc*/ 	.word	index@($_ZN5flash24flash_fwd_splitkv_kernelI23Flash_fwd_kernel_traitsILi32ELi64ELi128ELi4ELb0ELb0EN7cutlass6half_tE19Flash_kernel_traitsILi32ELi64ELi128ELi4ES3_EELb0ELb0ELb0ELb0ELb1ELb0ELb0ELb1EEEvNS_16Flash_fwd_paramsE$_ZN5flash30compute_attn_1rowblock_splitkvI23Flash_fwd_kernel_traitsILi32ELi64ELi128ELi4ELb0ELb0EN7cutlass6half_tE19Flash_kernel_traitsILi32ELi64ELi128ELi4ES3_EELb0ELb0ELb0ELb0ELb1ELb0ELb0ELb1ENS_16Flash_fwd_paramsEEEvRKT8_iiiii)
        /*03e0*/ 	.word	0x00000000


	//----- nvinfo : EIATTR_FRAME_SIZE
	.align		4
.L_176:
        /*03e4*/ 	.byte	0x04, 0x11
        /*03e6*/ 	.short	(.L_178 - .L_177)
	.align		4
.L_177:
        /*03e8*/ 	.word	index@(_ZN5flash24flash_fwd_splitkv_kernelI23Flash_fwd_kernel_traitsILi32ELi64ELi128ELi4ELb0ELb0EN7cutlass6half_tE19Flash_kernel_traitsILi32ELi64ELi128ELi4ES3_EELb0ELb0ELb0ELb0ELb1ELb0ELb0ELb1EEEvNS_16Flash_fwd_paramsE)
        /*03ec*/ 	.word	0x00000000


	//----- nvinfo : EIATTR_REGCOUNT
	.align		4
.L_178:
        /*03f0*/ 	.byte	0x04, 0x2f
        /*03f2*/ 	.short	(.L_180 - .L_179)
	.align		4
.L_179:
        /*03f4*/ 	.word	index@(_ZN5flash24flash_fwd_splitkv_kernelI23Flash_fwd_kernel_traitsILi32ELi64ELi128ELi4ELb0ELb0EN7cutlass6half_tE19Flash_kernel_traitsILi32ELi64ELi128ELi4ES3_EELb0ELb0ELb1ELb0ELb0ELb1ELb0ELb0EEEvNS_16Flash_fwd_paramsE)
        /*03f8*/ 	.word	0x0000009f


	//----- nvinfo : EIATTR_FRAME_SIZE
	.align		4
.L_180:
        /*03fc*/ 	.byte	0x04, 0x11
        /*03fe*/ 	.short	(.L_182 - .L_181)
	.align		4
.L_181:
        /*0400*/ 	.word	index@($_ZN5flash24flash_fwd_splitkv_kernelI23Flash_fwd_kernel_traitsILi32ELi64ELi128ELi4ELb0ELb0EN7cutlass6half_tE19Flash_kernel_traitsILi32ELi64ELi128ELi4ES3_EELb0ELb0ELb1ELb0ELb0ELb1ELb0ELb0EEEvNS_16Flash_fwd_paramsE$_ZN5flash30compute_attn_1rowblock_splitkvI23Flash_fwd_kernel_traitsILi32ELi64ELi128ELi4ELb0ELb0EN7cutlass6half_tE19Flash_kernel_traitsILi32ELi64ELi128ELi4ES3_EELb0ELb0ELb1ELb0ELb0ELb1ELb0ELb0ENS_16Flash_fwd_paramsEEEvRKT8_iiiii)
        /*0404*/ 	.word	0x00000000


	//----- nvinfo : EIATTR_FRAME_SIZE
	.align		4
.L_182:
        /*0408*/ 	.byte	0x04, 0x11
        /*040a*/ 	.short	(.L_184 - .L_183)
	.align		4
.L_183:
        /*040c*/ 	.word	index@(_ZN5flash24flash_fwd_splitkv_kernelI23Flash_fwd_kernel_traitsILi32ELi64ELi128ELi4ELb0ELb0EN7cutlass6half_tE19Flash_kernel_traitsILi32ELi64ELi128ELi4ES3_EELb0ELb0ELb1ELb0ELb0ELb1ELb0ELb0EEEvNS_16Flash_fwd_paramsE)
        /*0410*/ 	.word	0x00000000


	//----- nvinfo : EIATTR_REGCOUNT
	.align		4
.L_184:
        /*0414*/ 	.byte	0x04, 0x2f
        /*0416*/ 	.short	(.L_186 - .L_185)
	.align		4
.L_185:
        /*0418*/ 	.word	index@(_ZN5flash24flash_fwd_splitkv_kernelI23Flash_fwd_kernel_traitsILi32ELi64ELi128ELi4ELb0ELb0EN7cutlass6half_tE19Flash_kernel_traitsILi32ELi64ELi128ELi4ES3_EELb0ELb0ELb1ELb0ELb0ELb0ELb0ELb0EEEvNS_16Flash_fwd_paramsE)
        /*041c*/ 	.word	0x000000a8


	//----- nvinfo : EIATTR_FRAME_SIZE
	.align		4
.L_186:
        /*0420*/ 	.byte	0x04, 0x11
        /*0422*/ 	.short	(.L_188 - .L_187)
	.align		4
.L_187:
        /*0424*/ 	.word	index@($_ZN5flash24flash_fwd_splitkv_kernelI23Flash_fwd_kernel_traitsILi32ELi64ELi128ELi4ELb0ELb0EN7cutlass6half_tE19Flash_kernel_traitsILi32ELi64ELi128ELi4ES3_EELb0ELb0ELb1ELb0ELb0ELb0ELb0ELb0EEEvNS_16Flash_fwd_paramsE$_ZN5flash30compute_attn_1rowblock_splitkvI23Flash_fwd_kernel_traitsILi32ELi64ELi128ELi4ELb0ELb0EN7cutlass6half_tE19Flash_kernel_traitsILi32ELi64ELi128ELi4ES3_EELb0ELb0ELb1ELb0ELb0ELb0ELb0ELb0ENS_16Flash_fwd_paramsEEEvRKT8_iiiii)
        /*0428*/ 	.word	0x00000000


	//----- nvinfo : EIATTR_FRAME_SIZE
	.align		4
.L_188:
        /*042c*/ 	.byte	0x04, 0x11
        /*042e*/ 	.short	(.L_190 - .L_189)
	.align		4
.L_189:
        /*0430*/ 	.word	index@(_ZN5flash24flash_fwd_splitkv_kernelI23Flash_fwd_kernel_traitsILi32ELi64ELi128ELi4ELb0ELb0EN7cutlass6half_tE19Flash_kernel_traitsILi32ELi64ELi128ELi4ES3_EELb0ELb0ELb1ELb0ELb0ELb0ELb0ELb0EEEvNS_16Flash_fwd_paramsE)
        /*0434*/ 	.word	0x00000000


	//----- nvinfo : EIATTR_REGCOUNT
	.align		4
.L_190:
        /*0438*/ 	.byte	0x04, 0x2f
        /*043a*/ 	.short	(.L_192 - .L_191)
	.align		4
.L_191:
        /*043c*/ 	.word	index@(_ZN5flash24flash_fwd_splitkv_kernelI23Flash_fwd_kernel_traitsILi32ELi64ELi128ELi4ELb0ELb0EN7cutlass6half_tE19Flash_kernel_traitsILi32ELi64ELi128ELi4ES3_EELb0ELb0ELb0ELb1ELb1ELb1ELb0ELb0EEEvNS_16Flash_fwd_paramsE)
        /*0440*/ 	.word	0x000000fe


	//----- nvinfo : EIATTR_FRAME_SIZE
	.align		4
.L_192:
        /*0444*/ 	.byte	0x04, 0x11
        /*0446*/ 	.short	(.L_194 - .L_193)
	.align		4
.L_193:
        /*0448*/ 	.word	index@($_ZN5flash24flash_fwd_splitkv_kernelI23Flash_fwd_kernel_traitsILi32ELi64ELi128ELi4ELb0ELb0EN7cutlass6half_tE19Flash_kernel_traitsILi32ELi64ELi128ELi4ES3_EELb0ELb0ELb0ELb1ELb1ELb1ELb0ELb0EEEvNS_16Flash_fwd_paramsE$_ZN5flash30compute_attn_1rowblock_splitkvI23Flash_fwd_kernel_traitsILi32ELi64ELi128ELi4ELb0ELb0EN7cutlass6half_tE19Flash_kernel_traitsILi32ELi64ELi128ELi4ES3_EELb0ELb0ELb0ELb1ELb1ELb1ELb0ELb0ENS_16Flash_fwd_paramsEEEvRKT8_iiiii)
        /*044c*/ 	.word	0x00000000


	//----- nvinfo : EIATTR_FRAME_SIZE
	.align		4
.L_194:
        /*0450*/ 	.byte	0x04, 0x11
        /*0452*/ 	.short	(.L_196 - .L_195)
	.align		4
.L_195:
        /*0454*/ 	.word	index@(_ZN5flash24flash_fwd_splitkv_kernelI23Flash_fwd_kernel_traitsILi32ELi64ELi128ELi4ELb0ELb0EN7cutlass6half_tE19Flash_kernel_traitsILi32ELi64ELi128ELi4ES3_EELb0ELb0ELb0ELb1ELb1ELb1ELb0ELb0EEEvNS_16Flash_fwd_paramsE)
        /*0458*/ 	.word	0x00000000


	//----- nvinfo : EIATTR_REGCOUNT
	.align		4
.L_196:
        /*045c*/ 	.byte	0x04, 0x2f
        /*045e*/ 	.short	(.L_198 - .L_197)
	.align		4
.L_197:
        /*0460*/ 	.word	index@(_ZN5flash24flash_fwd_splitkv_kernelI23Flash_fwd_kernel_traitsILi32ELi64ELi128ELi4ELb0ELb0EN7cutlass6half_tE19Flash_kernel_traitsILi32ELi64ELi128ELi4ES3_EELb0ELb0ELb0ELb1ELb1ELb0ELb0ELb0EEEvNS_16Flash_fwd_paramsE)
        /*0464*/ 	.word	0x000000a7


	//----- nvinfo : EIATTR_FRAME_SIZE
	.align		4
.L_198:
        /*0468*/ 	.byte	0x04, 0x11
        /*046a*/ 	.short	(.L_200 - .L_199)
	.align		4
.L_199:
        /*046c*/ 	.word	index@($_ZN5flash24flash_fwd_splitkv_kernelI23Flash_fwd_kernel_traitsILi32ELi64ELi128ELi4ELb0ELb0EN7cutlass6half_tE19Flash_kernel_traitsILi32ELi64ELi128ELi4ES3_EELb0ELb0ELb0ELb1ELb1ELb0ELb0ELb0EEEvNS_16Flash_fwd_paramsE$_ZN5flash30compute_attn_1rowblock_splitkvI23Flash_fwd_kernel_traitsILi32ELi64ELi128ELi4ELb0ELb0EN7cutlass6half_tE19Flash_kernel_traitsILi32ELi64ELi128ELi4ES3_EELb0ELb0ELb0ELb1ELb1ELb0ELb0ELb0ENS_16Flash_fwd_paramsEEEvRKT8_iiiii)
        /*0470*/ 	.word	0x00000000


	//----- nvinfo : EIATTR_FRAME_SIZE
	.align		4
.L_200:
        /*0474*/ 	.byte	0x04, 0x11
        /*0476*/ 	.short	(.L_202 - .L_201)
	.align		4
.L_201:
        /*0478*/ 	.word	index@(_ZN5flash24flash_fwd_splitkv_kernelI23Flash_fwd_kernel_traitsILi32ELi64ELi128ELi4ELb0ELb0EN7cutlass6half_tE19Flash_kernel_traitsILi32ELi64ELi128ELi4ES3_EELb0ELb0ELb0ELb1ELb1ELb0ELb0ELb0EEEvNS_16Flash_fwd_paramsE)
        /*047c*/ 	.word	0x00000000


	//----- nvinfo : EIATTR_REGCOUNT
	.align		4
.L_202:
        /*0480*/ 	.byte	0x04, 0x2f
        /*0482*/ 	.short	(.L_204 - .L_203)
	.align		4
.L_203:
        /*0484*/ 	.word	index@(_ZN5flash24flash_fwd_splitkv_kernelI23Flash_fwd_kernel_traitsILi32ELi64ELi128ELi4ELb0ELb0EN7cutlass6half_tE19Flash_kernel_traitsILi32ELi64ELi128ELi4ES3_EELb0ELb1ELb0ELb0ELb0ELb1ELb1ELb1EEEvNS_16Flash_fwd_paramsE)
        /*0488*/ 	.word	0x000000ea


	//----- nvinfo : EIATTR_FRAME_SIZE
	.align		4
.L_204:
        /*048c*/ 	.byte	0x04, 0x11
        /*048e*/ 	.short	(.L_206 - .L_205)
	.align		4
.L_205:
        /*0490*/ 	.word	index@($_ZN5flash24flash_fwd_splitkv_kernelI23Flash_fwd_kernel_traitsILi32ELi64ELi128ELi4ELb0ELb0EN7cutlass6half_tE19Flash_kernel_traitsILi32ELi64ELi128ELi4ES3_EELb0ELb1ELb0ELb0ELb0ELb1ELb1ELb1EEEvNS_16Flash_fwd_paramsE$_ZN5flash30compute_attn_1rowblock_splitkvI23Flash_fwd_kernel_traitsILi32ELi64ELi128ELi4ELb0ELb0EN7cutlass6half_tE19Flash_kernel_traitsILi32ELi64ELi128ELi4ES3_EELb0ELb1ELb0ELb0ELb0ELb1ELb1ELb1ENS_16Flash_fwd_paramsEEEvRKT8_iiiii)
        /*0494*/ 	.word	0x00000000


	//----- nvinfo : EIATTR_FRAME_SIZE
	.align		4
.L_206:
        /*0498*/ 	.byte	0x04, 0x11
        /*049a*/ 	.short	(.L_208 - .L_207)
	.align		4
.L_207:
        /*049c*/ 	.word	index@(_ZN5flash24flash_fwd_splitkv_kernelI23Flash_fwd_kernel_traitsILi32ELi64ELi128ELi4ELb0ELb0EN7cutlass6half_tE19Flash_kernel_traitsILi32ELi64ELi128ELi4ES3_EELb0ELb1ELb0ELb0ELb0ELb1ELb1ELb1EEEvNS_16Flash_fwd_paramsE)
        /*04a0*/ 	.word	0x00000000


	//----- nvinfo : EIATTR_REGCOUNT
	.align		4
.L_208:
        /*04a4*/ 	.byte	0x04, 0x2f
        /*04a6*/ 	.short	(.L_210 - .L_209)
	.align		4
.L_209:
        /*04a8*/ 	.word	index@(_ZN5flash24flash_fwd_splitkv_kernelI23Flash_fwd_kernel_traitsILi32ELi64ELi128ELi4ELb0ELb0EN7cutlass6half_tE19Flash_kernel_traitsILi32ELi64ELi128ELi4ES3_EELb0ELb1ELb0ELb0ELb0ELb0ELb1ELb1EEEvNS_16Flash_fwd_paramsE)
        /*04ac*/ 	.word	0x000000d2


	//----- nvinfo : EIATTR_FRAME_SIZE
	.align		4
.L_210:
        /*04b0*/ 	.byte	0x04, 0x11
        /*04b2*/ 	.short	(.L_212 - .L_211)
	.align		4
.L_211:
        /*04b4*/ 	.word	index@($_ZN5flash24flash_fwd_splitkv_kernelI23Flash_fwd_kernel_traitsILi32ELi64ELi128ELi4ELb0ELb0EN7cutlass6half_tE19Flash_kernel_traitsILi32ELi64ELi128ELi4ES3_EELb0ELb1ELb0ELb0ELb0ELb0ELb1ELb1EEEvNS_16Flash_fwd_paramsE$_ZN5flash30compute_attn_1rowblock_splitkvI23Flash_fwd_kernel_traitsILi32ELi64ELi128ELi4ELb0ELb0EN7cutlass6half_tE19Flash_kernel_traitsILi32ELi64ELi128ELi4ES3_EELb0ELb1ELb0ELb0ELb0ELb0ELb1ELb1ENS_16Flash_fwd_paramsEEEvRKT8_iiiii)
        /*04b8*/ 	.word	0x00000000


	//----- nvinfo : EIATTR_FRAME_SIZE
	.align		4
.L_212:
        /*04bc*/ 	.byte	0x04, 0x11
        /*04be*/ 	.short	(.L_214 - .L_213)
	.align		4
.L_213:
        /*04c0*/ 	.word	index@(_ZN5flash24flash_fwd_splitkv_kernelI23Flash_fwd_kernel_traitsILi32ELi64ELi128ELi4ELb0ELb0EN7cutlass6half_tE19Flash_kernel_traitsILi32ELi64ELi128ELi4ES3_EELb0ELb1ELb0ELb0ELb0ELb0ELb1ELb1EEEvNS_16Flash_fwd_paramsE)
        /*04c4*/ 	.word	0x00000000


	//----- nvinfo : EIATTR_REGCOUNT
	.align		4
.L_214:
        /*04c8*/ 	.byte	0x04, 0x2f
        /*04ca*/ 	.short	(.L_216 - .L_215)
	.align		4
.L_215:
        /*04cc*/ 	.word	index@(_ZN5flash24flash_fwd_splitkv_kernelI23Flash_fwd_kernel_traitsILi32ELi64ELi128ELi4ELb0ELb0EN7cutlass6half_tE19Flash_kernel_traitsILi32ELi64ELi128ELi4ES3_EELb0ELb1ELb0ELb0ELb0ELb1ELb1ELb0EEEvNS_16Flash_fwd_paramsE)
        /*04d0*/ 	.word	0x000000eb


	//----- nvinfo : EIATTR_FRAME_SIZE
	.align		4
.L_216:
        /*04d4*/ 	.byte	0x04, 0x11
        /*04d6*/ 	.short	(.L_218 - .L_217)
	.align		4
.L_217:
        /*04d8*/ 	.word	index@($_ZN5flash24flash_fwd_splitkv_kernelI23Flash_fwd_kernel_traitsILi32ELi64ELi128ELi4ELb0ELb0EN7cutlass6half_tE19Flash_kernel_traitsILi32ELi64ELi128ELi4ES3_EELb0ELb1ELb0ELb0ELb0ELb1ELb1ELb0EEEvNS_16Flash_fwd_paramsE$_ZN5flash30compute_attn_1rowblock_splitkvI23Flash_fwd_kernel_traitsILi32ELi64ELi128ELi4ELb0ELb0EN7cutlass6half_tE19Flash_kernel_traitsILi32ELi64ELi128ELi4ES3_EELb0ELb1ELb0ELb0ELb0ELb1ELb1ELb0ENS_16Flash_fwd_paramsEEEvRKT8_iiiii)
        /*04dc*/ 	.word	0x00000000


	//----- nvinfo : EIATTR_FRAME_SIZE
	.align		4
.L_218:
        /*04e0*/ 	.byte	0x04, 0x11
        /*04e2*/ 	.short	(.L_220 - .L_219)
	.align		4
.L_219:
        /*04e4*/ 	.word	index@(_ZN5flash24flash_fwd_splitkv_kernelI23Flash_fwd_kernel_traitsILi32ELi64ELi128ELi4ELb0ELb0EN7cutlass6half_tE19Flash_kernel_traitsILi32ELi64ELi128ELi4ES3_EELb0ELb1ELb0ELb0ELb0ELb1ELb1ELb0EEEvNS_16Flash_fwd_paramsE)
        /*04e8*/ 	.word	0x00000000


	//----- nvinfo : EIATTR_REGCOUNT
	.align		4
.L_220:
        /*04ec*/ 	.byte	0x04, 0x2f
        /*04ee*/ 	.short	(.L_222 - .L_221)
	.align		4
.L_221:
        /*04f0*/ 	.word	index@(_ZN5flash24flash_fwd_splitkv_kernelI23Flash_fwd_kernel_traitsILi32ELi64ELi128ELi4ELb0ELb0EN7cutlass6half_tE19Flash_kernel_traitsILi32ELi64ELi128ELi4ES3_EELb0ELb1ELb0ELb0ELb0ELb0ELb1ELb0EEEvNS_16Flash_fwd_paramsE)
        /*04f4*/ 	.word	0x000000eb


	//----- nvinfo : EIATTR_FRAME_SIZE
	.align		4
.L_222:
        /*04f8*/ 	.byte	0x04, 0x11
        /*04fa*/ 	.short	(.L_224 - .L_223)
	.align		4
.L_223:
        /*04fc*/ 	.word	index@($_ZN5flash24flash_fwd_splitkv_kernelI23Flash_fwd_kernel_traitsILi32ELi64ELi128ELi4ELb0ELb0EN7cutlass6half_tE19Flash_kernel_traitsILi32ELi64ELi128ELi4ES3_EELb0ELb1ELb0ELb0ELb0ELb0ELb1ELb0EEEvNS_16Flash_fwd_paramsE$_ZN5flash30compute_attn_1rowblock_splitkvI23Flash_fwd_kernel_traitsILi32ELi64ELi128ELi4ELb0ELb0EN7cutlass6half_tE19Flash_kernel_traitsILi32ELi64ELi128ELi4ES3_EELb0ELb1ELb0ELb0ELb0ELb0ELb1ELb0ENS_16Flash_fwd_paramsEEEvRKT8_iiiii)
        /*0500*/ 	.word	0x00000000


	//----- nvinfo : EIATTR_FRAME_SIZE
	.align		4
.L_224:
        /*0504*/ 	.byte	0x04, 0x11
        /*0506*/ 	.short	(.L_226 - .L_225)
	.align		4
.L_225:
        /*0508*/ 	.word	index@(_ZN5flash24flash_fwd_splitkv_kernelI23Flash_fwd_kernel_traitsILi32ELi64ELi128ELi4ELb0ELb0EN7cutlass6half_tE19Flash_kernel_traitsILi32ELi64ELi128ELi4ES3_EELb0ELb1ELb0ELb0ELb0ELb0ELb1ELb0EEEvNS_16Flash_fwd_paramsE)
        /*050c*/ 	.word	0x00000000


	//----- nvinfo : EIATTR_REGCOUNT
	.align		4
.L_226:
        /*0510*/ 	.byte	0x04, 0x2f
        /*0512*/ 	.short	(.L_228 - .L_227)
	.align		4
.L_227:
        /*0514*/ 	.word	index@(_ZN5flash24flash_fwd_splitkv_kernelI23Flash_fwd_kernel_traitsILi32ELi64ELi128ELi4ELb0ELb0EN7cutlass6half_tE19Flash_kernel_traitsILi32ELi64ELi128ELi4ES3_EELb0ELb1ELb0ELb0ELb0ELb1ELb0ELb1EEEvNS_16Flash_fwd_paramsE)
        /*0518*/ 	.word	0x000000e4


	//----- nvinfo : EIATTR_FRAME_SIZE
	.align		4
.L_228:
        /*051c*/ 	.byte	0x04, 0x11
        /*051e*/ 	.short	(.L_230 - .L_229)
	.align		4
.L_229:
        /*0520*/ 	.word	index@($_ZN5flash24flash_fwd_splitkv_kernelI23Flash_fwd_kernel_traitsILi32ELi64ELi128ELi4ELb0ELb0EN7cutlass6half_tE19Flash_kernel_traitsILi32ELi64ELi128ELi4ES3_EELb0ELb1ELb0ELb0ELb0ELb1ELb0ELb1EEEvNS_16Flash_fwd_paramsE$_ZN5flash30compute_attn_1rowblock_splitkvI23Flash_fwd_kernel_traitsILi32ELi64ELi128ELi4ELb0ELb0EN7cutlass6half_tE19Flash_kernel_traitsILi32ELi64ELi128ELi4ES3_EELb0ELb1ELb0ELb0ELb0ELb1ELb0ELb1ENS_16Flash_fwd_paramsEEEvRKT8_iiiii)
        /*0524*/ 	.word	0x00000000


	//----- nvinfo : EIATTR_FRAME_SIZE
	.align		4
.L_230:
        /*0528*/ 	.byte	0x04, 0x11
        /*052a*/ 	.short	(.L_232 - .L_231)
	.align		4
.L_231:
        /*052c*/ 	.word	index@(_ZN5flash24flash_fwd_splitkv_kernelI23Flash_fwd_kernel_traitsILi32ELi64ELi128ELi4ELb0ELb0EN7cutlass6half_tE19Flash_kernel_traitsILi32ELi64ELi128ELi4ES3_EELb0ELb1ELb0ELb0ELb0ELb1ELb0ELb1EEEvNS_16Flash_fwd_paramsE)
        /*0530*/ 	.word	0x00000000


	//----- nvinfo : EIATTR_REGCOUNT
	.align		4
.L_232:
        /*0534*/ 	.byte	0x04, 0x2f
        /*0536*/ 	.short	(.L_234 - .L_233)
	.align		4
.L_233:
        /*0538*/ 	.word	index@(_ZN5flash24flash_fwd_splitkv_kernelI23Flash_fwd_kernel_traitsILi32ELi64ELi128ELi4ELb0ELb0EN7cutlass6half_tE19Flash_kernel_traitsILi32ELi64ELi128ELi4ES3_EELb0ELb1ELb0ELb0ELb0ELb0ELb0ELb1EEEvNS_16Flash_fwd_paramsE)
        /*053c*/ 	.word	0x000000d6


	//----- nvinfo : EIATTR_FRAME_SIZE
	.align		4
.L_234:
        /*0540*/ 	.byte	0x04, 0x11
        /*0542*/ 	.short	(.L_236 - .L_235)
	.align		4
.L_235:
        /*0544*/ 	.word	index@($_ZN5flash24flash_fwd_splitkv_kernelI23Flash_fwd_kernel_traitsILi32ELi64ELi128ELi4ELb0ELb0EN7cutlass6half_tE19Flash_kernel_traitsILi32ELi64ELi128ELi4ES3_EELb0ELb1ELb0ELb0ELb0ELb0ELb0ELb1EEEvNS_16Flash_fwd_paramsE$_ZN5flash30compute_attn_1rowblock_splitkvI23Flash_fwd_kernel_traitsILi32ELi64ELi128ELi4ELb0ELb0EN7cutlass6half_tE19Flash_kernel_traitsILi32ELi64ELi128ELi4ES3_EELb0ELb1ELb0ELb0ELb0ELb0ELb0ELb1ENS_16Flash_fwd_paramsEEEvRKT8_iiiii)
        /*0548*/ 	.word	0x00000000


	//----- nvinfo : EIATTR_FRAME_SIZE
	.align		4
.L_236:
        /*054c*/ 	.byte	0x04, 0x11
        /*054e*/ 	.short	(.L_238 - .L_237)
	.align		4
.L_237:
        /*0550*/ 	.word	index@(_ZN5flash24flash_fwd_splitkv_kernelI23Flash_fwd_kernel_traitsILi32ELi64ELi128ELi4ELb0ELb0EN7cutlass6half_tE19Flash_kernel_traitsILi32ELi64ELi128ELi4ES3_EELb0ELb1ELb0ELb0ELb0ELb0ELb0ELb1EEEvNS_16Flash_fwd_paramsE)
        /*0554*/ 	.word	0x00000000


	//----- nvinfo : EIATTR_REGCOUNT
	.align		4
.L_238:
        /*0558*/ 	.byte	0x04, 0x2f
        /*055a*/ 	.short	(.L_240 - .L_239)
	.align		4
.L_239:
        /*055c*/ 	.word	index@(_ZN5flash24flash_fwd_splitkv_kernelI23Flash_fwd_kernel_traitsILi32ELi64ELi128ELi4ELb0ELb0EN7cutlass6half_tE19Flash_kernel_traitsILi32ELi64ELi128ELi4ES3_EELb0ELb1ELb0ELb0ELb0ELb1ELb0ELb0EEEvNS_16Flash_fwd_paramsE)
        /*0560*/ 	.word	0x000000ed


	//----- nvinfo : EIATTR_FRAME_SIZE
	.align		4
.L_240:
        /*0564*/ 	.byte	0x04, 0x11
        /*0566*/ 	.short	(.L_242 - .L_241)
	.align		4
.L_241:
        /*0568*/ 	.word	index@($_ZN5flash24flash_fwd_splitkv_kernelI23Flash_fwd_kernel_traitsILi32ELi64ELi128ELi4ELb0ELb0EN7cutlass6half_tE19Flash_kernel_traitsILi32ELi64ELi128ELi4ES3_EELb0ELb1ELb0ELb0ELb0ELb1ELb0ELb0EEEvNS_16Flash_fwd_paramsE$_ZN5flash30compute_attn_1rowblock_splitkvI23Flash_fwd_kernel_traitsILi32ELi64ELi128ELi4ELb0ELb0EN7cutlass6half_tE19Flash_kernel_traitsILi32ELi64ELi128ELi4ES3_EELb0ELb1ELb0ELb0ELb0ELb1ELb0ELb0ENS_16Flash_fwd_paramsEEEvRKT8_iiiii)
        /*056c*/ 	.word	0x00000000


	//----- nvinfo : EIATTR_FRAME_SIZE
	.align		4
.L_242:
        /*0570*/ 	.byte	0x04, 0x11
        /*0572*/ 	.short	(.L_244 - .L_243)
	.align		4
.L_243:
        /*0574*/ 	.word	index@(_ZN5flash24flash_fwd_splitkv_kernelI23Flash_fwd_kernel_traitsILi32ELi64ELi128ELi4ELb0ELb0EN7cutlass6half_tE19Flash_kernel_traitsILi32ELi64ELi128ELi4ES3_EELb0ELb1ELb0ELb0ELb0ELb1ELb0ELb0EEEvNS_16Flash_fwd_paramsE)
        /*0578*/ 	.word	0x00000000


	//----- nvinfo : EIATTR_REGCOUNT
	.align		4
.L_244:
        /*057c*/ 	.byte	0x04, 0x2f
        /*057e*/ 	.short	(.L_246 - .L_245)
	.align		4
.L_245:
        /*0580*/ 	.word	index@(_ZN5flash24flash_fwd_splitkv_kernelI23Flash_fwd_kernel_traitsILi32ELi64ELi128ELi4ELb0ELb0EN7cutlass6half_tE19Flash_kernel_traitsILi32ELi64ELi128ELi4ES3_EELb0ELb1ELb0ELb0ELb0ELb0ELb0ELb0EEEvNS_16Flash_fwd_paramsE)
        /*0584*/ 	.word	0x000000ef


	//----- nvinfo : EIATTR_FRAME_SIZE
	.align		4
.L_246:
        /*0588*/ 	.byte	0x04, 0x11
        /*058a*/ 	.short	(.L_248 - .L_247)
	.align		4
.L_247:
        /*058c*/ 	.word	index@($_ZN5flash24flash_fwd_splitkv_kernelI23Flash_fwd_kernel_traitsILi32ELi64ELi128ELi4ELb0ELb0EN7cutlass6half_tE19Flash_kernel_traitsILi32ELi64ELi128ELi4ES3_EELb0ELb1ELb0ELb0ELb0ELb0ELb0ELb0EEEvNS_16Flash_fwd_paramsE$_ZN5flash30compute_attn_1rowblock_splitkvI23Flash_fwd_kernel_traitsILi32ELi64ELi128ELi4ELb0ELb0EN7cutlass6half_tE19Flash_kernel_traitsILi32ELi64ELi128ELi4ES3_EELb0ELb1ELb0ELb0ELb0ELb0ELb0ELb0ENS_16Flash_fwd_paramsEEEvRKT8_iiiii)
        /*0590*/ 	.word	0x00000000


	//----- nvinfo : EIATTR_FRAME_SIZE
	.align		4
.L_248:
        /*0594*/ 	.byte	0x04, 0x11
        /*0596*/ 	.short	(.L_250 - .L_249)
	.align		4
.L_249:
        /*0598*/ 	.word	index@(_ZN5flash24flash_fwd_splitkv_kernelI23Flash_fwd_kernel_traitsILi32ELi64ELi128ELi4ELb0ELb0EN7cutlass6half_tE19Flash_kernel_traitsILi32ELi64ELi128ELi4ES3_EELb0ELb1ELb0ELb0ELb0ELb0ELb0ELb0EEEvNS_16Flash_fwd_paramsE)
        /*059c*/ 	.word	0x00000000


	//----- nvinfo : EIATTR_REGCOUNT
	.align		4
.L_250:
        /*05a0*/ 	.byte	0x04, 0x2f
        /*05a2*/ 	.short	(.L_252 - .L_251)
	.align		4
.L_251:
        /*05a4*/ 	.word	index@(_ZN5flash24flash_fwd_splitkv_kernelI23Flash_fwd_kernel_traitsILi32ELi64ELi128ELi4ELb0ELb0EN7cutlass6half_tE19Flash_kernel_traitsILi32ELi64ELi128ELi4ES3_EELb0ELb0ELb0ELb0ELb0ELb1ELb1ELb1EEEvNS_16Flash_fwd_paramsE)
        /*05a8*/ 	.word	0x000000be


	//----- nvinfo : EIATTR_FRAME_SIZE
	.align		4
.L_252:
        /*05ac*/ 	.byte	0x04, 0x11
        /*05ae*/ 	.short	(.L_254 - .L_253)
	.align		4
.L_253:
        /*05b0*/ 	.word	index@($_ZN5flash24flash_fwd_splitkv_kernelI23Flash_fwd_kernel_traitsILi32ELi64ELi128ELi4ELb0ELb0EN7cutlass6half_tE19Flash_kernel_traitsILi32ELi64ELi128ELi4ES3_EELb0ELb0ELb0ELb0ELb0ELb1ELb1ELb1EEEvNS_16Flash_fwd_paramsE$_ZN5flash30compute_attn_1rowblock_splitkvI23Flash_fwd_kernel_traitsILi32ELi64ELi128ELi4ELb0ELb0EN7cutlass6half_tE19Flash_kernel_traitsILi32ELi64ELi128ELi4ES3_EELb0ELb0ELb0ELb0ELb0ELb1ELb1ELb1ENS_16Flash_fwd_paramsEEEvRKT8_iiiii)
        /*05b4*/ 	.word	0x00000000


	//----- nvinfo : EIATTR_FRAME_SIZE
	.align		4
.L_254:
        /*05b8*/ 	.byte	0x04, 0x11
        /*05ba*/ 	.short	(.L_256 - .L_255)
	.align		4
.L_255:
        /*05bc*/ 	.word	index@(_ZN5flash24flash_fwd_splitkv_kernelI23Flash_fwd_kernel_traitsILi32ELi64ELi128ELi4ELb0ELb0EN7cutlass6half_tE19Flash_kernel_traitsILi32ELi64ELi128ELi4ES3_EELb0ELb0ELb0ELb0ELb0ELb1ELb1ELb1EEEvNS_16Flash_fwd_paramsE)
        /*05c0*/ 	.word	0x00000000


	//----- nvinfo : EIATTR_REGCOUNT
	.align		4
.L_256:
        /*05c4*/ 	.byte	0x04, 0x2f
        /*05c6*/ 	.short	(.L_258 - .L_257)
	.align		4
.L_257:
        /*05c8*/ 	.word	index@(_ZN5flash24flash_fwd_splitkv_kernelI23Flash_fwd_kernel_traitsILi32ELi64ELi128ELi4ELb0ELb0EN7cutlass6half_tE19Flash_kernel_traitsILi32ELi64ELi128ELi4ES3_EELb0ELb0ELb0ELb0ELb0ELb0ELb1ELb1EEEvNS_16Flash_fwd_paramsE)
        /*05cc*/ 	.word	0x000000a8


	//----- nvinfo : EIATTR_FRAME_SIZE
	.align		4
.L_258:
        /*05d0*/ 	.byte	0x04, 0x11
        /*05d2*/ 	.short	(.L_260 - .L_259)
	.align		4
.L_259:
        /*05d4*/ 	.word	index@($_ZN5flash24flash_fwd_splitkv_kernelI23Flash_fwd_kernel_traitsILi32ELi64ELi128ELi4ELb0ELb0EN7cutlass6half_tE19Flash_kernel_traitsILi32ELi64ELi128ELi4ES3_EELb0ELb0ELb0ELb0ELb0ELb0ELb1ELb1EEEvNS_16Flash_fwd_paramsE$_ZN5flash30compute_attn_1rowblock_splitkvI23Flash_fwd_kernel_traitsILi32ELi64ELi128ELi4ELb0ELb0EN7cutlass6half_tE19Flash_kernel_traitsILi32ELi64ELi128ELi4ES3_EELb0ELb0ELb0ELb0ELb0ELb0ELb1ELb1ENS_16Flash_fwd_paramsEEEvRKT8_iiiii)
        /*05d8*/ 	.word	0x00000000


	//----- nvinfo : EIATTR_FRAME_SIZE
	.align		4
.L_260:
        /*05dc*/ 	.byte	0x04, 0x11
        /*05de*/ 	.short	(.L_262 - .L_261)
	.align		4
.L_261:
        /*05e0*/ 	.word	index@(_ZN5flash24flash_fwd_splitkv_kernelI23Flash_fwd_kernel_traitsILi32ELi64ELi128ELi4ELb0ELb0EN7cutlass6half_tE19Flash_kernel_traitsILi32ELi64ELi128ELi4ES3_EELb0ELb0ELb0ELb0ELb0ELb0ELb1ELb1EEEvNS_16Flash_fwd_paramsE)
        /*05e4*/ 	.word	0x00000000


	//----- nvinfo : EIATTR_REGCOUNT
	.align		4
.L_262:
        /*05e8*/ 	.byte	0x04, 0x2f
        /*05ea*/ 	.short	(.L_264 - .L_263)
	.align		4
.L_263:
        /*05ec*/ 	.word	index@(_ZN5flash24flash_fwd_splitkv_kernelI23Flash_fwd_kernel_traitsILi32ELi64ELi128ELi4ELb0ELb0EN7cutlass6half_tE19Flash_kernel_traitsILi32ELi64ELi128ELi4ES3_EELb0ELb0ELb0ELb0ELb0ELb1ELb1ELb0EEEvNS_16Flash_fwd_paramsE)
        /*05f0*/ 	.word	0x000000fe


	//----- nvinfo : EIATTR_FRAME_SIZE
	.align		4
.L_264:
        /*05f4*/ 	.byte	0x04, 0x11
        /*05f6*/ 	.short	(.L_266 - .L_265)
	.align		4
.L_265:
        /*05f8*/ 	.word	index@($_ZN5flash24flash_fwd_splitkv_kernelI23Flash_fwd_kernel_traitsILi32ELi64ELi128ELi4ELb0ELb0EN7cutlass6half_tE19Flash_kernel_traitsILi32ELi64ELi128ELi4ES3_EELb0ELb0ELb0ELb0ELb0ELb1ELb1ELb0EEEvNS_16Flash_fwd_paramsE$_ZN5flash30compute_attn_1rowblock_splitkvI23Flash_fwd_kernel_traitsILi32ELi64ELi128ELi4ELb0ELb0EN7cutlass6half_tE19Flash_kernel_traitsILi32ELi64ELi128ELi4ES3_EELb0ELb0ELb0ELb0ELb0ELb1ELb1ELb0ENS_16Flash_fwd_paramsEEEvRKT8_iiiii)
        /*05fc*/ 	.word	0x00000000


	//----- nvinfo : EIATTR_FRAME_SIZE
	.align		4
.L_266:
        /*0600*/ 	.byte	0x04, 0x11
        /*0602*/ 	.short	(.L_268 - .L_267)
	.align		4
.L_267:
        /*0604*/ 	.word	index@(_ZN5flash24flash_fwd_splitkv_kernelI23Flash_fwd_kernel_traitsILi32ELi64ELi128ELi4ELb0ELb0EN7cutlass6half_tE19Flash_kernel_traitsILi32ELi64ELi128ELi4ES3_EELb0ELb0ELb0ELb0ELb0ELb1ELb1ELb0EEEvNS_16Flash_fwd_paramsE)
        /*0608*/ 	.word	0x00000000


	//----- nvinfo : EIATTR_REGCOUNT
	.align		4
.L_268:
        /*060c*/ 	.byte	0x04, 0x2f
        /*060e*/ 	.short	(.L_270 - .L_269)
	.align		4
.L_269:
        /*0610*/ 	.word	index@(_ZN5flash24flash_fwd_splitkv_kernelI23Flash_fwd_kernel_traitsILi32ELi64ELi128ELi4ELb0ELb0EN7cutlass6half_tE19Flash_kernel_traitsILi32ELi64ELi128ELi4ES3_EELb0ELb0ELb0ELb0ELb0ELb0ELb1ELb0EEEvNS_16Flash_fwd_paramsE)
        /*0614*/ 	.word	0x000000a5


	//----- nvinfo : EIATTR_FRAME_SIZE
	.align		4
.L_270:
        /*0618*/ 	.byte	0x04, 0x11
        /*061a*/ 	.short	(.L_272 - .L_271)
	.align		4
.L_271:
        /*061c*/ 	.word	index@($_ZN5flash24flash_fwd_splitkv_kernelI23Flash_fwd_kernel_traitsILi32ELi64ELi128ELi4ELb0ELb0EN7cutlass6half_tE19Flash_kernel_traitsILi32ELi64ELi128ELi4ES3_EELb0ELb0ELb0ELb0ELb0ELb0ELb1ELb0EEEvNS_16Flash_fwd_paramsE$_ZN5flash30compute_attn_1rowblock_splitkvI23Flash_fwd_kernel_traitsILi32ELi64ELi128ELi4ELb0ELb0EN7cutlass6half_tE19Flash_kernel_traitsILi32ELi64ELi128ELi4ES3_EELb0ELb0ELb0ELb0ELb0ELb0ELb1ELb0ENS_16Flash_fwd_paramsEEEvRKT8_iiiii)
        /*0620*/ 	.word	0x00000000


	//----- nvinfo : EIATTR_FRAME_SIZE
	.align		4
.L_272:
        /*0624*/ 	.byte	0x04, 0x11
        /*0626*/ 	.short	(.L_274 - .L_273)
	.align		4
.L_273:
        /*0628*/ 	.word	index@(_ZN5flash24flash_fwd_splitkv_kernelI23Flash_fwd_kernel_traitsILi32ELi64ELi128ELi4ELb0ELb0EN7cutlass6half_tE19Flash_kernel_traitsILi32ELi64ELi128ELi4ES3_EELb0ELb0ELb0ELb0ELb0ELb0ELb1ELb0EEEvNS_16Flash_fwd_paramsE)
        /*062c*/ 	.word	0x00000000


	//----- nvinfo : EIATTR_REGCOUNT
	.align		4
.L_274:
        /*0630*/ 	.byte	0x04, 0x2f
        /*0632*/ 	.short	(.L_276 - .L_275)
	.align		4
.L_275:
        /*0634*/ 	.word	index@(_ZN5flash24flash_fwd_splitkv_kernelI23Flash_fwd_kernel_traitsILi32ELi64ELi128ELi4ELb0ELb0EN7cutlass6half_tE19Flash_kernel_traitsILi32ELi64ELi128ELi4ES3_EELb0ELb0ELb0ELb0ELb0ELb1ELb0ELb1EEEvNS_16Flash_fwd_paramsE)
        /*0638*/ 	.word	0x000000ba


	//----- nvinfo : EIATTR_FRAME_SIZE
	.align		4
.L_276:
        /*063c*/ 	.byte	0x04, 0x11
        /*063e*/ 	.short	(.L_278 - .L_277)
	.align		4
.L_277:
        /*0640*/ 	.word	index@($_ZN5flash24flash_fwd_splitkv_kernelI23Flash_fwd_kernel_traitsILi32ELi64ELi128ELi4ELb0ELb0EN7cutlass6half_tE19Flash_kernel_traitsILi32ELi64ELi128ELi4ES3_EELb0ELb0ELb0ELb0ELb0ELb1ELb0ELb1EEEvNS_16Flash_fwd_paramsE$_ZN5flash30compute_attn_1rowblock_splitkvI23Flash_fwd_kernel_traitsILi32ELi64ELi128ELi4ELb0ELb0EN7cutlass6half_tE19Flash_kernel_traitsILi32ELi64ELi128ELi4ES3_EELb0ELb0ELb0ELb0ELb0ELb1ELb0ELb1ENS_16Flash_fwd_paramsEEEvRKT8_iiiii)
        /*0644*/ 	.word	0x00000000


	//----- nvinfo : EIATTR_FRAME_SIZE
	.align		4
.L_278:
        /*0648*/ 	.byte	0x04, 0x11
        /*064a*/ 	.short	(.L_280 - .L_279)
	.align		4
.L_279:
        /*064c*/ 	.word	index@(_ZN5flash24flash_fwd_splitkv_kernelI23Flash_fwd_kernel_traitsILi32ELi64ELi128ELi4ELb0ELb0EN7cutlass6half_tE19Flash_kernel_traitsILi32ELi64ELi128ELi4ES3_EELb0ELb0ELb0ELb0ELb0ELb1ELb0ELb1EEEvNS_16Flash_fwd_paramsE)
        /*0650*/ 	.word	0x00000000


	//----- nvinfo : EIATTR_REGCOUNT
	.align		4
.L_280:
        /*0654*/ 	.byte	0x04, 0x2f
        /*0656*/ 	.short	(.L_282 - .L_281)
	.align		4
.L_281:
        /*0658*/ 	.word	index@(_ZN5flash24flash_fwd_splitkv_kernelI23Flash_fwd_kernel_traitsILi32ELi64ELi128ELi4ELb0ELb0EN7cutlass6half_tE19Flash_kernel_traitsILi32ELi64ELi128ELi4ES3_EELb0ELb0ELb0ELb0ELb0ELb0ELb0ELb1EEEvNS_16Flash_fwd_paramsE)
        /*065c*/ 	.word	0x000000a7


	//----- nvinfo : EIATTR_FRAME_SIZE
	.align		4
.L_282:
        /*0660*/ 	.byte	0x04, 0x11
        /*0662*/ 	.short	(.L_284 - .L_283)
	.align		4
.L_283:
        /*0664*/ 	.word	index@($_ZN5flash24flash_fwd_splitkv_kernelI23Flash_fwd_kernel_traitsILi32ELi64ELi128ELi4ELb0ELb0EN7cutlass6half_tE19Flash_kernel_traitsILi32ELi64ELi128ELi4ES3_EELb0ELb0ELb0ELb0ELb0ELb0ELb0ELb1EEEvNS_16Flash_fwd_paramsE$_ZN5flash30compute_attn_1rowblock_splitkvI23Flash_fwd_kernel_traitsILi32ELi64ELi128ELi4ELb0ELb0EN7cutlass6half_tE19Flash_kernel_traitsILi32ELi64ELi128ELi4ES3_EELb0ELb0ELb0ELb0ELb0ELb0ELb0ELb1ENS_16Flash_fwd_paramsEEEvRKT8_iiiii)
        /*0668*/ 	.word	0x00000000


	//----- nvinfo : EIATTR_FRAME_SIZE
	.align		4
.L_284:
        /*066c*/ 	.byte	0x04, 0x11
        /*066e*/ 	.short	(.L_286 - .L_285)
	.align		4
.L_285:
        /*0670*/ 	.word	index@(_ZN5flash24flash_fwd_splitkv_kernelI23Flash_fwd_kernel_traitsILi32ELi64ELi128ELi4ELb0ELb0EN7cutlass6half_tE19Flash_kernel_traitsILi32ELi64ELi128ELi4ES3_EELb0ELb0ELb0ELb0ELb0ELb0ELb0ELb1EEEvNS_16Flash_fwd_paramsE)
        /*0674*/ 	.word	0x00000000


	//----- nvinfo : EIATTR_REGCOUNT
	.align		4
.L_286:
        /*0678*/ 	.byte	0x04, 0x2f
        /*067a*/ 	.short	(.L_288 - .L_287)
	.align		4
.L_287:
        /*067c*/ 	.word	index@(_ZN5flash24flash_fwd_splitkv_kernelI23Flash_fwd_kernel_traitsILi32ELi64ELi128ELi4ELb0ELb0EN7cutlass6half_tE19Flash_kernel_traitsILi32ELi64ELi128ELi4ES3_EELb0ELb0ELb0ELb0ELb0ELb1ELb0ELb0EEEvNS_16Flash_fwd_paramsE)
        /*0680*/ 	.word	0x000000fe


	//----- nvinfo : EIATTR_FRAME_SIZE
	.align		4
.L_288:
        /*0684*/ 	.byte	0x04, 0x11
        /*0686*/ 	.short	(.L_290 - .L_289)
	.align		4
.L_289:
        /*0688*/ 	.word	index@($_ZN5flash24flash_fwd_splitkv_kernelI23Flash_fwd_kernel_traitsILi32ELi64ELi128ELi4ELb0ELb0EN7cutlass6half_tE19Flash_kernel_traitsILi32ELi64ELi128ELi4ES3_EELb0ELb0ELb0ELb0ELb0ELb1ELb0ELb0EEEvNS_16Flash_fwd_paramsE$_ZN5flash30compute_attn_1rowblock_splitkvI23Flash_fwd_kernel_traitsILi32ELi64ELi128ELi4ELb0ELb0EN7cutlass6half_tE19Flash_kernel_traitsILi32ELi64ELi128ELi4ES3_EELb0ELb0ELb0ELb0ELb0ELb1ELb0ELb0ENS_16Flash_fwd_paramsEEEvRKT8_iiiii)
        /*068c*/ 	.word	0x00000000


	//----- nvinfo : EIATTR_FRAME_SIZE
	.align		4
.L_290:
        /*0690*/ 	.byte	0x04, 0x11
        /*0692*/ 	.short	(.L_292 - .L_291)
	.align		4
.L_291:
        /*0694*/ 	.word	index@(_ZN5flash24flash_fwd_splitkv_kernelI23Flash_fwd_kernel_traitsILi32ELi64ELi128ELi4ELb0ELb0EN7cutlass6half_tE19Flash_kernel_traitsILi32ELi64ELi128ELi4ES3_EELb0ELb0ELb0ELb0ELb0ELb1ELb0ELb0EEEvNS_16Flash_fwd_paramsE)
        /*0698*/ 	.word	0x00000000


	//----- nvinfo : EIATTR_REGCOUNT
	.align		4
.L_292:
        /*069c*/ 	.byte	0x04, 0x2f
        /*069e*/ 	.short	(.L_294 - .L_293)
	.align		4
.L_293:
        /*06a0*/ 	.word	index@(_ZN5flash24flash_fwd_splitkv_kernelI23Flash_fwd_kernel_traitsILi32ELi64ELi128ELi4ELb0ELb0EN7cutlass6half_tE19Flash_kernel_traitsILi32ELi64ELi128ELi4ES3_EELb0ELb0ELb0ELb0ELb0ELb0ELb0ELb0EEEvNS_16Flash_fwd_paramsE)
        /*06a4*/ 	.word	0x000000a6


	//----- nvinfo : EIATTR_FRAME_SIZE
	.align		4
.L_294:
        /*06a8*/ 	.byte	0x04, 0x11
        /*06aa*/ 	.short	(.L_296 - .L_295)
	.align		4
.L_295:
        /*06ac*/ 	.word	index@($_ZN5flash24flash_fwd_splitkv_kernelI23Flash_fwd_kernel_traitsILi32ELi64ELi128ELi4ELb0ELb0EN7cutlass6half_tE19Flash_kernel_traitsILi32ELi64ELi128ELi4ES3_EELb0ELb0ELb0ELb0ELb0ELb0ELb0ELb0EEEvNS_16Flash_fwd_paramsE$_ZN5flash30compute_attn_1rowblock_splitkvI23Flash_fwd_kernel_traitsILi32ELi64ELi128ELi4ELb0ELb0EN7cutlass6half_tE19Flash_kernel_traitsILi32ELi64ELi128ELi4ES3_EELb0ELb0ELb0ELb0ELb0ELb0ELb0ELb0ENS_16Flash_fwd_paramsEEEvRKT8_iiiii)
        /*06b0*/ 	.word	0x00000000


	//----- nvinfo : EIATTR_FRAME_SIZE
	.align		4
.L_296:
        /*06b4*/ 	.byte	0x04, 0x11
        /*06b6*/ 	.short	(.L_298 - .L_297)
	.align		4
.L_297:
        /*06b8*/ 	.word	index@(_ZN5flash24flash_fwd_splitkv_kernelI23Flash_fwd_kernel_traitsILi32ELi64ELi128ELi4ELb0ELb0EN7cutlass6half_tE19Flash_kernel_traitsILi32ELi64ELi128ELi4ES3_EELb0ELb0ELb0ELb0ELb0ELb0ELb0ELb0EEEvNS_16Flash_fwd_paramsE)
        /*06bc*/ 	.word	0x00000000


	//----- nvinfo : EIATTR_REGCOUNT
	.align		4
.L_298:
        /*06c0*/ 	.byte	0x04, 0x2f
        /*06c2*/ 	.short	(.L_300 - .L_299)
	.align		4
.L_299:
        /*06c4*/ 	.word	index@(_ZN5flash24flash_fwd_splitkv_kernelI23Flash_fwd_kernel_traitsILi32ELi64ELi128ELi4ELb0ELb0EN7cutlass6half_tE19Flash_kernel_traitsILi32ELi64ELi128ELi4ES3_EELb0ELb0ELb0ELb0ELb1ELb1ELb1ELb0EEEvNS_16Flash_fwd_paramsE)
        /*06c8*/ 	.word	0x000000c4


	//----- nvinfo : EIATTR_FRAME_SIZE
	.align		4
.L_300:
        /*06cc*/ 	.byte	0x04, 0x11
        /*06ce*/ 	.short	(.L_302 - .L_301)
	.align		4
.L_301:
        /*06d0*/ 	.word	index@($_ZN5flash24flash_fwd_splitkv_kernelI23Flash_fwd_kernel_traitsILi32ELi64ELi128ELi4ELb0ELb0EN7cutlass6half_tE19Flash_kernel_traitsILi32ELi64ELi128ELi4ES3_EELb0ELb0ELb0ELb0ELb1ELb1ELb1ELb0EEEvNS_16Flash_fwd_paramsE$_ZN5flash30compute_attn_1rowblock_splitkvI23Flash_fwd_kernel_traitsILi32ELi64ELi128ELi4ELb0ELb0EN7cutlass6half_tE19Flash_kernel_traitsILi32ELi64ELi128ELi4ES3_EELb0ELb0ELb0ELb0ELb1ELb1ELb1ELb0ENS_16Flash_fwd_paramsEEEvRKT8_iiiii)
        /*06d4*/ 	.word	0x00000000


	//----- nvinfo : EIATTR_FRAME_SIZE
	.align		4
.L_302:
        /*06d8*/ 	.byte	0x04, 0x11
        /*06da*/ 	.short	(.L_304 - .L_303)
	.align		4
.L_303:
        /*06dc*/ 	.word	index@(_ZN5flash24flash_fwd_splitkv_kernelI23Flash_fwd_kernel_traitsILi32ELi64ELi128ELi4ELb0ELb0EN7cutlass6half_tE19Flash_kernel_traitsILi32ELi64ELi128ELi4ES3_EELb0ELb0ELb0ELb0ELb1ELb1ELb1ELb0EEEvNS_16Flash_fwd_paramsE)
        /*06e0*/ 	.word	0x00000000


	//----- nvinfo : EIATTR_REGCOUNT
	.align		4
.L_304:
        /*06e4*/ 	.byte	0x04, 0x2f
        /*06e6*/ 	.short	(.L_306 - .L_305)
	.align		4
.L_305:
        /*06e8*/ 	.word	index@(_ZN5flash24flash_fwd_splitkv_kernelI23Flash_fwd_kernel_traitsILi32ELi64ELi128ELi4ELb0ELb0EN7cutlass6half_tE19Flash_kernel_traitsILi32ELi64ELi128ELi4ES3_EELb0ELb0ELb0ELb0ELb1ELb0ELb1ELb0EEEvNS_16Flash_fwd_paramsE)
        /*06ec*/ 	.word	0x000000a8


	//----- nvinfo : EIATTR_FRAME_SIZE
	.align		4
.L_306:
        /*06f0*/ 	.byte	0x04, 0x11
        /*06f2*/ 	.short	(.L_308 - .L_307)
	.align		4
.L_307:
        /*06f4*/ 	.word	index@($_ZN5flash24flash_fwd_splitkv_kernelI23Flash_fwd_kernel_traitsILi32ELi64ELi128ELi4ELb0ELb0EN7cutlass6half_tE19Flash_kernel_traitsILi32ELi64ELi128ELi4ES3_EELb0ELb0ELb0ELb0ELb1ELb0ELb1ELb0EEEvNS_16Flash_fwd_paramsE$_ZN5flash30compute_attn_1rowblock_splitkvI23Flash_fwd_kernel_traitsILi32ELi64ELi128ELi4ELb0ELb0EN7cutlass6half_tE19Flash_kernel_traitsILi32ELi64ELi128ELi4ES3_EELb0ELb0ELb0ELb0ELb1ELb0ELb1ELb0ENS_16Flash_fwd_paramsEEEvRKT8_iiiii)
        /*06f8*/ 	.word	0x00000000


	//----- nvinfo : EIATTR_FRAME_SIZE
	.align		4
.L_308:
        /*06fc*/ 	.byte	0x04, 0x11
        /*06fe*/ 	.short	(.L_310 - .L_309)
	.align		4
.L_309:
        /*0700*/ 	.word	index@(_ZN5flash24flash_fwd_splitkv_kernelI23Flash_fwd_kernel_traitsILi32ELi64ELi128ELi4ELb0ELb0EN7cutlass6half_tE19Flash_kernel_traitsILi32ELi64ELi128ELi4ES3_EELb0ELb0ELb0ELb0ELb1ELb0ELb1ELb0EEEvNS_16Flash_fwd_paramsE)
        /*0704*/ 	.word	0x00000000


	//----- nvinfo : EIATTR_REGCOUNT
	.align		4
.L_310:
        /*0708*/ 	.byte	0x04, 0x2f
        /*070a*/ 	.short	(.L_312 - .L_311)
	.align		4
.L_311:
        /*070c*/ 	.word	index@(_ZN5flash24flash_fwd_splitkv_kernelI23Flash_fwd_kernel_traitsILi32ELi64ELi128ELi4ELb0ELb0EN7cutlass6half_tE19Flash_kernel_traitsILi32ELi64ELi128ELi4ES3_EELb0ELb0ELb0ELb0ELb1ELb1ELb0ELb0EEEvNS_16Flash_fwd_paramsE)
        /*0710*/ 	.word	0x000000fe


	//----- nvinfo : EIATTR_FRAME_SIZE
	.align		4
.L_312:
        /*0714*/ 	.byte	0x04, 0x11
        /*0716*/ 	.short	(.L_314 - .L_313)
	.align		4
.L_313:
        /*0718*/ 	.word	index@($_ZN5flash24flash_fwd_splitkv_kernelI23Flash_fwd_kernel_traitsILi32ELi64ELi128ELi4ELb0ELb0EN7cutlass6half_tE19Flash_kernel_traitsILi32ELi64ELi128ELi4ES3_EELb0ELb0ELb0ELb0ELb1ELb1ELb0ELb0EEEvNS_16Flash_fwd_paramsE$_ZN5flash30compute_attn_1rowblock_splitkvI23Flash_fwd_kernel_traitsILi32ELi64ELi128ELi4ELb0ELb0EN7cutlass6half_tE19Flash_kernel_traitsILi32ELi64ELi128ELi4ES3_EELb0ELb0ELb0ELb0ELb1ELb1ELb0ELb0ENS_16Flash_fwd_paramsEEEvRKT8_iiiii)
        /*071c*/ 	.word	0x00000000


	//----- nvinfo : EIATTR_FRAME_SIZE
	.align		4
.L_314:
        /*0720*/ 	.byte	0x04, 0x11
        /*0722*/ 	.short	(.L_316 - .L_315)
	.align		4
.L_315:
        /*0724*/ 	.word	index@(_ZN5flash24flash_fwd_splitkv_kernelI23Flash_fwd_kernel_traitsILi32ELi64ELi128ELi4ELb0ELb0EN7cutlass6half_tE19Flash_kernel_traitsILi32ELi64ELi128ELi4ES3_EELb0ELb0ELb0ELb0ELb1ELb1ELb0ELb0EEEvNS_16Flash_fwd_paramsE)
        /*0728*/ 	.word	0x00000000


	//----- nvinfo : EIATTR_REGCOUNT
	.align		4
.L_316:
        /*072c*/ 	.byte	0x04, 0x2f
        /*072e*/ 	.short	(.L_318 - .L_317)
	.align		4
.L_317:
        /*0730*/ 	.word	index@(_ZN5flash24flash_fwd_splitkv_kernelI23Flash_fwd_kernel_traitsILi32ELi64ELi128ELi4ELb0ELb0EN7cutlass6half_tE19Flash_kernel_traitsILi32ELi64ELi128ELi4ES3_EELb0ELb0ELb0ELb0ELb1ELb0ELb0ELb0EEEvNS_16Flash_fwd_paramsE)
        /*0734*/ 	.word	0x000000a6


	//----- nvinfo : EIATTR_FRAME_SIZE
	.align		4
.L_318:
        /*0738*/ 	.byte	0x04, 0x11
        /*073a*/ 	.short	(.L_320 - .L_319)
	.align		4
.L_319:
        /*073c*/ 	.word	index@($_ZN5flash24flash_fwd_splitkv_kernelI23Flash_fwd_kernel_traitsILi32ELi64ELi128ELi4ELb0ELb0EN7cutlass6half_tE19Flash_kernel_traitsILi32ELi64ELi128ELi4ES3_EELb0ELb0ELb0ELb0ELb1ELb0ELb0ELb0EEEvNS_16Flash_fwd_paramsE$_ZN5flash30compute_attn_1rowblock_splitkvI23Flash_fwd_kernel_traitsILi32ELi64ELi128ELi4ELb0ELb0EN7cutlass6half_tE19Flash_kernel_traitsILi32ELi64ELi128ELi4ES3_EELb0ELb0ELb0ELb0ELb1ELb0ELb0ELb0ENS_16Flash_fwd_paramsEEEvRKT8_iiiii)
        /*0740*/ 	.word	0x00000000


	//----- nvinfo : EIATTR_FRAME_SIZE
	.align		4
.L_320:
        /*0744*/ 	.byte	0x04, 0x11
        /*0746*/ 	.short	(.L_322 - .L_321)
	.align		4
.L_321:
        /*0748*/ 	.word	index@(_ZN5flash24flash_fwd_splitkv_kernelI23Flash_fwd_kernel_traitsILi32ELi64ELi128ELi4ELb0ELb0EN7cutlass6half_tE19Flash_kernel_traitsILi32ELi64ELi128ELi4ES3_EELb0ELb0ELb0ELb0ELb1ELb0ELb0ELb0EEEvNS_16Flash_fwd_paramsE)
        /*074c*/ 	.word	0x00000000


	//----- nvinfo : EIATTR_REGCOUNT
	.align		4
.L_322:
        /*0750*/ 	.byte	0x04, 0x2f
        /*0752*/ 	.short	(.L_324 - .L_323)
	.align		4
.L_323:
        /*0754*/ 	.word	index@(_ZN5flash32flash_fwd_splitkv_combine_kernelI23Flash_fwd_kernel_traitsILi32ELi64ELi128ELi4ELb0ELb0EN7cutlass6half_tE19Flash_kernel_traitsILi32ELi64ELi128ELi4ES3_EELi16ELi1ELb1EEEvNS_16Flash_fwd_paramsE)
        /*0758*/ 	.word	0x00000026


	//----- nvinfo : EIATTR_FRAME_SIZE
	.align		4
.L_324:
        /*075c*/ 	.byte	0x04, 0x11
        /*075e*/ 	.short	(.L_326 - .L_325)
	.align		4
.L_325:
        /*0760*/ 	.word	index@($__internal_27_$__cuda_sm20_div_s64)
        /*0764*/ 	.word	0x00000000


	//----- nvinfo : EIATTR_FRAME_SIZE
	.align		4
.L_326:
        /*0768*/ 	.byte	0x04, 0x11
        /*076a*/ 	.short	(.L_328 - .L_327)
	.align		4
.L_327:
        /*076c*/ 	.word	index@(_ZN5flash32flash_fwd_splitkv_combine_kernelI23Flash_fwd_kernel_traitsILi32ELi64ELi128ELi4ELb0ELb0EN7cutlass6half_tE19Flash_kernel_traitsILi32ELi64ELi128ELi4ES3_EELi16ELi1ELb1EEEvNS_16Flash_fwd_paramsE)
        /*0770*/ 	.word	0x00000000


	//----- nvinfo : EIATTR_REGCOUNT
	.align		4
.L_328:
        /*0774*/ 	.byte	0x04, 0x2f
        /*0776*/ 	.short	(.L_330 - .L_329)
	.align		4
.L_329:
        /*0778*/ 	.word	index@(_ZN5flash32flash_fwd_splitkv_combine_kernelI23Flash_fwd_kernel_traitsILi32ELi64ELi128ELi4ELb0ELb0EN7cutlass6half_tE19Flash_kernel_traitsILi32ELi64ELi128ELi4ES3_EELi16ELi2ELb1EEEvNS_16Flash_fwd_paramsE)
        /*077c*/ 	.word	0x00000026


	//----- nvinfo : EIATTR_FRAME_SIZE
	.align		4
.L_330:
        /*0780*/ 	.byte	0x04, 0x11
        /*0782*/ 	.short	(.L_332 - .L_331)
	.align		4
.L_331:
        /*0784*/ 	.word	index@($__internal_26_$__cuda_sm20_div_s64)
        /*0788*/ 	.word	0x00000000


	//----- nvinfo : EIATTR_FRAME_SIZE
	.align		4
.L_332:
        /*078c*/ 	.byte	0x04, 0x11
        /*078e*/ 	.short	(.L_334 - .L_333)
	.align		4
.L_333:
        /*0790*/ 	.word	index@(_ZN5flash32flash_fwd_splitkv_combine_kernelI23Flash_fwd_kernel_traitsILi32ELi64ELi128ELi4ELb0ELb0EN7cutlass6half_tE19Flash_kernel_traitsILi32ELi64ELi128ELi4ES3_EELi16ELi2ELb1EEEvNS_16Flash_fwd_paramsE)
        /*0794*/ 	.word	0x00000000


	//----- nvinfo : EIATTR_REGCOUNT
	.align		4
.L_334:
        /*0798*/ 	.byte	0x04, 0x2f
        /*079a*/ 	.short	(.L_336 - .L_335)
	.align		4
.L_335:
        /*079c*/ 	.word	index@(_ZN5flash32flash_fwd_splitkv_combine_kernelI23Flash_fwd_kernel_traitsILi32ELi64ELi128ELi4ELb0ELb0EN7cutlass6half_tE19Flash_kernel_traitsILi32ELi64ELi128ELi4ES3_EELi16ELi3ELb1EEEvNS_16Flash_fwd_paramsE)
        /*07a0*/ 	.word	0x00000026


	//----- nvinfo : EIATTR_FRAME_SIZE
	.align		4
.L_336:
        /*07a4*/ 	.byte	0x04, 0x11
        /*07a6*/ 	.short	(.L_338 - .L_337)
	.align		4
.L_337:
        /*07a8*/ 	.word	index@($__internal_25_$__cuda_sm20_div_s64)
        /*07ac*/ 	.word	0x00000000


	//----- nvinfo : EIATTR_FRAME_SIZE
	.align		4
.L_338:
        /*07b0*/ 	.byte	0x04, 0x11
        /*07b2*/ 	.short	(.L_340 - .L_339)
	.align		4
.L_339:
        /*07b4*/ 	.word	index@(_ZN5flash32flash_fwd_splitkv_combine_kernelI23Flash_fwd_kernel_traitsILi32ELi64ELi128ELi4ELb0ELb0EN7cutlass6half_tE19Flash_kernel_traitsILi32ELi64ELi128ELi4ES3_EELi16ELi3ELb1EEEvNS_16Flash_fwd_paramsE)
        /*07b8*/ 	.word	0x00000000


	//----- nvinfo : EIATTR_REGCOUNT
	.align		4
.L_340:
        /*07bc*/ 	.byte	0x04, 0x2f
        /*07be*/ 	.short	(.L_342 - .L_341)
	.align		4
.L_341:
        /*07c0*/ 	.word	index@(_ZN5flash32flash_fwd_splitkv_combine_kernelI23Flash_fwd_kernel_traitsILi32ELi64ELi128ELi4ELb0ELb0EN7cutlass6half_tE19Flash_kernel_traitsILi32ELi64ELi128ELi4ES3_EELi16ELi4ELb1EEEvNS_16Flash_fwd_paramsE)
        /*07c4*/ 	.word	0x00000026


	//----- nvinfo : EIATTR_FRAME_SIZE
	.align		4
.L_342:
        /*07c8*/ 	.byte	0x04, 0x11
        /*07ca*/ 	.short	(.L_344 - .L_343)
	.align		4
.L_343:
        /*07cc*/ 	.word	index@($__internal_24_$__cuda_sm20_div_s64)
        /*07d0*/ 	.word	0x00000000


	//----- nvinfo : EIATTR_FRAME_SIZE
	.align		4
.L_344:
        /*07d4*/ 	.byte	0x04, 0x11
        /*07d6*/ 	.short	(.L_346 - .L_345)
	.align		4
.L_345:
        /*07d8*/ 	.word	index@(_ZN5flash32flash_fwd_splitkv_combine_kernelI23Flash_fwd_kernel_traitsILi32ELi64ELi128ELi4ELb0ELb0EN7cutlass6half_tE19Flash_kernel_traitsILi32ELi64ELi128ELi4ES3_EELi16ELi4ELb1EEEvNS_16Flash_fwd_paramsE)
        /*07dc*/ 	.word	0x00000000


	//----- nvinfo : EIATTR_REGCOUNT
	.align		4
.L_346:
        /*07e0*/ 	.byte	0x04, 0x2f
        /*07e2*/ 	.short	(.L_348 - .L_347)
	.align		4
.L_347:
        /*07e4*/ 	.word	index@(_ZN5flash32flash_fwd_splitkv_combine_kernelI23Flash_fwd_kernel_traitsILi32ELi64ELi128ELi4ELb0ELb0EN7cutlass6half_tE19Flash_kernel_traitsILi32ELi64ELi128ELi4ES3_EELi16ELi5ELb1EEEvNS_16Flash_fwd_paramsE)
        /*07e8*/ 	.word	0x0000002c


	//----- nvinfo : EIATTR_FRAME_SIZE
	.align		4
.L_348:
        /*07ec*/ 	.byte	0x04, 0x11
        /*07ee*/ 	.short	(.L_350 - .L_349)
	.align		4
.L_349:
        /*07f0*/ 	.word	index@($__internal_23_$__cuda_sm20_div_s64)
        /*07f4*/ 	.word	0x00000000


	//----- nvinfo : EIATTR_FRAME_SIZE
	.align		4
.L_350:
        /*07f8*/ 	.byte	0x04, 0x11
        /*07fa*/ 	.short	(.L_352 - .L_351)
	.align		4
.L_351:
        /*07fc*/ 	.word	index@(_ZN5flash32flash_fwd_splitkv_combine_kernelI23Flash_fwd_kernel_traitsILi32ELi64ELi128ELi4ELb0ELb0EN7cutlass6half_tE19Flash_kernel_traitsILi32ELi64ELi128ELi4ES3_EELi16ELi5ELb1EEEvNS_16Flash_fwd_paramsE)
        /*0800*/ 	.word	0x00000000


	//----- nvinfo : EIATTR_REGCOUNT
	.align		4
.L_352:
        /*0804*/ 	.byte	0x04, 0x2f
        /*0806*/ 	.short	(.L_354 - .L_353)
	.align		4
.L_353:
        /*0808*/ 	.word	index@(_ZN5flash32flash_fwd_splitkv_combine_kernelI23Flash_fwd_kernel_traitsILi32ELi64ELi128ELi4ELb0ELb0EN7cutlass6half_tE19Flash_kernel_traitsILi32ELi64ELi128ELi4ES3_EELi16ELi6ELb1EEEvNS_16Flash_fwd_paramsE)
        /*080c*/ 	.word	0x0000002e


	//----- nvinfo : EIATTR_FRAME_SIZE
	.align		4
.L_354:
        /*0810*/ 	.byte	0x04, 0x11
        /*0812*/ 	.short	(.L_356 - .L_355)
	.align		4
.L_355:
        /*0814*/ 	.word	index@($__internal_22_$__cuda_sm20_div_s64)
        /*0818*/ 	.word	0x00000000


	//----- nvinfo : EIATTR_FRAME_SIZE
	.align		4
.L_356:
        /*081c*/ 	.byte	0x04, 0x11
        /*081e*/ 	.short	(.L_358 - .L_357)
	.align		4
.L_357:
        /*0820*/ 	.word	index@(_ZN5flash32flash_fwd_splitkv_combine_kernelI23Flash_fwd_kernel_traitsILi32ELi64ELi128ELi4ELb0ELb0EN7cutlass6half_tE19Flash_kernel_traitsILi32ELi64ELi128ELi4ES3_EELi16ELi6ELb1EEEvNS_16Flash_fwd_paramsE)
        /*0824*/ 	.word	0x00000000


	//----- nvinfo : EIATTR_REGCOUNT
	.align		4
.L_358:
        /*0828*/ 	.byte	0x04, 0x2f
        /*082a*/ 	.short	(.L_360 - .L_359)
	.align		4
.L_359:
        /*082c*/ 	.word	index@(_ZN5flash32flash_fwd_splitkv_combine_kernelI23Flash_fwd_kernel_traitsILi32ELi64ELi128ELi4ELb0ELb0EN7cutlass6half_tE19Flash_kernel_traitsILi32ELi64ELi128ELi4ES3_EELi16ELi7ELb1EEEvNS_16Flash_fwd_paramsE)
        /*0830*/ 	.word	0x00000036


	//----- nvinfo : EIATTR_FRAME_SIZE
	.align		4
.L_360:
        /*0834*/ 	.byte	0x04, 0x11
        /*0836*/ 	.short	(.L_362 - .L_361)
	.align		4
.L_361:
        /*0838*/ 	.word	index@($__internal_21_$__cuda_sm20_div_s64)
        /*083c*/ 	.word	0x00000000


	//----- nvinfo : EIATTR_FRAME_SIZE
	.align		4
.L_362:
        /*0840*/ 	.byte	0x04, 0x11
        /*0842*/ 	.short	(.L_364 - .L_363)
	.align		4
.L_363:
        /*0844*/ 	.word	index@(_ZN5flash32flash_fwd_splitkv_combine_kernelI23Flash_fwd_kernel_traitsILi32ELi64ELi128ELi4ELb0ELb0EN7cutlass6half_tE19Flash_kernel_traitsILi32ELi64ELi128ELi4ES3_EELi16ELi7ELb1EEEvNS_16Flash_fwd_paramsE)
        /*0848*/ 	.word	0x00000000


	//----- nvinfo : EIATTR_REGCOUNT
	.align		4
.L_364:
        /*084c*/ 	.byte	0x04, 0x2f
        /*084e*/ 	.short	(.L_366 - .L_365)
	.align		4
.L_365:
        /*0850*/ 	.word	index@(_ZN5flash32flash_fwd_splitkv_combine_kernelI23Flash_fwd_kernel_traitsILi32ELi64ELi128ELi4ELb0ELb0EN7cutlass6half_tE19Flash_kernel_traitsILi32ELi64ELi128ELi4ES3_EELi16ELi1ELb0EEEvNS_16Flash_fwd_paramsE)
        /*0854*/ 	.word	0x00000028


	//----- nvinfo : EIATTR_FRAME_SIZE
	.align		4
.L_366:
        /*0858*/ 	.byte	0x04, 0x11
        /*085a*/ 	.short	(.L_368 - .L_367)
	.align		4
.L_367:
        /*085c*/ 	.word	index@($__internal_20_$__cuda_sm20_div_s64)
        /*0860*/ 	.word	0x00000000


	//----- nvinfo : EIATTR_FRAME_SIZE
	.align		4
.L_368:
        /*0864*/ 	.byte	0x04, 0x11
        /*0866*/ 	.short	(.L_370 - .L_369)
	.align		4
.L_369:
        /*0868*/ 	.word	index@(_ZN5flash32flash_fwd_splitkv_combine_kernelI23Flash_fwd_kernel_traitsILi32ELi64ELi128ELi4ELb0ELb0EN7cutlass6half_tE19Flash_kernel_traitsILi32ELi64ELi128ELi4ES3_EELi16ELi1ELb0EEEvNS_16Flash_fwd_paramsE)
        /*086c*/ 	.word	0x00000000


	//----- nvinfo : EIATTR_REGCOUNT
	.align		4
.L_370:
        /*0870*/ 	.byte	0x04, 0x2f
        /*0872*/ 	.short	(.L_372 - .L_371)
	.align		4
.L_371:
        /*0874*/ 	.word	index@(_ZN5flash32flash_fwd_splitkv_combine_kernelI23Flash_fwd_kernel_traitsILi32ELi64ELi128ELi4ELb0ELb0EN7cutlass6half_tE19Flash_kernel_traitsILi32ELi64ELi128ELi4ES3_EELi16ELi2ELb0EEEvNS_16Flash_fwd_paramsE)
        /*0878*/ 	.word	0x00000028


	//----- nvinfo : EIATTR_FRAME_SIZE
	.align		4
.L_372:
        /*087c*/ 	.byte	0x04, 0x11
        /*087e*/ 	.short	(.L_374 - .L_373)
	.align		4
.L_373:
        /*0880*/ 	.word	index@($__internal_19_$__cuda_sm20_div_s64)
        /*0884*/ 	.word	0x00000000


	//----- nvinfo : EIATTR_FRAME_SIZE
	.align		4
.L_374:
        /*0888*/ 	.byte	0x04, 0x11
        /*088a*/ 	.short	(.L_376 - .L_375)
	.align		4
.L_375:
        /*088c*/ 	.word	index@(_ZN5flash32flash_fwd_splitkv_combine_kernelI23Flash_fwd_kernel_traitsILi32ELi64ELi128ELi4ELb0ELb0EN7cutlass6half_tE19Flash_kernel_traitsILi32ELi64ELi128ELi4ES3_EELi16ELi2ELb0EEEvNS_16Flash_fwd_paramsE)
        /*0890*/ 	.word	0x00000000


	//----- nvinfo : EIATTR_REGCOUNT
	.align		4
.L_376:
        /*0894*/ 	.byte	0x04, 0x2f
        /*0896*/ 	.short	(.L_378 - .L_377)
	.align		4
.L_377:
        /*0898*/ 	.word	index@(_ZN5flash32flash_fwd_splitkv_combine_kernelI23Flash_fwd_kernel_traitsILi32ELi64ELi128ELi4ELb0ELb0EN7cutlass6half_tE19Flash_kernel_traitsILi32ELi64ELi128ELi4ES3_EELi16ELi3ELb0EEEvNS_16Flash_fwd_paramsE)
        /*089c*/ 	.word	0x00000028


	//----- nvinfo : EIATTR_FRAME_SIZE
	.align		4
.L_378:
        /*08a0*/ 	.byte	0x04, 0x11
        /*08a2*/ 	.short	(.L_380 - .L_379)
	.align		4
.L_379:
        /*08a4*/ 	.word	index@($__internal_18_$__cuda_sm20_div_s64)
        /*08a8*/ 	.word	0x00000000


	//----- nvinfo : EIATTR_FRAME_SIZE
	.align		4
.L_380:
        /*08ac*/ 	.byte	0x04, 0x11
        /*08ae*/ 	.short	(.L_382 - .L_381)
	.align		4
.L_381:
        /*08b0*/ 	.word	index@(_ZN5flash32flash_fwd_splitkv_combine_kernelI23Flash_fwd_kernel_traitsILi32ELi64ELi128ELi4ELb0ELb0EN7cutlass6half_tE19Flash_kernel_traitsILi32ELi64ELi128ELi4ES3_EELi16ELi3ELb0EEEvNS_16Flash_fwd_paramsE)
        /*08b4*/ 	.word	0x00000000


	//----- nvinfo : EIATTR_REGCOUNT
	.align		4
.L_382:
        /*08b8*/ 	.byte	0x04, 0x2f
        /*08ba*/ 	.short	(.L_384 - .L_383)
	.align		4
.L_383:
        /*08bc*/ 	.word	index@(_ZN5flash32flash_fwd_splitkv_combine_kernelI23Flash_fwd_kernel_traitsILi32ELi64ELi128ELi4ELb0ELb0EN7cutlass6half_tE19Flash_kernel_traitsILi32ELi64ELi128ELi4ES3_EELi16ELi4ELb0EEEvNS_16Flash_fwd_paramsE)
        /*08c0*/ 	.word	0x00000028


	//----- nvinfo : EIATTR_FRAME_SIZE
	.align		4
.L_384:
        /*08c4*/ 	.byte	0x04, 0x11
        /*08c6*/ 	.short	(.L_386 - .L_385)
	.align		4
.L_385:
        /*08c8*/ 	.word	index@($__internal_17_$__cuda_sm20_div_s64)
        /*08cc*/ 	.word	0x00000000


	//----- nvinfo : EIATTR_FRAME_SIZE
	.align		4
.L_386:
        /*08d0*/ 	.byte	0x04, 0x11
        /*08d2*/ 	.short	(.L_388 - .L_387)
	.align		4
.L_387:
        /*08d4*/ 	.word	index@(_ZN5flash32flash_fwd_splitkv_combine_kernelI23Flash_fwd_kernel_traitsILi32ELi64ELi128ELi4ELb0ELb0EN7cutlass6half_tE19Flash_kernel_traitsILi32ELi64ELi128ELi4ES3_EELi16ELi4ELb0EEEvNS_16Flash_fwd_paramsE)
        /*08d8*/ 	.word	0x00000000


	//----- nvinfo : EIATTR_REGCOUNT
	.align		4
.L_388:
        /*08dc*/ 	.byte	0x04, 0x2f
        /*08de*/ 	.short	(.L_390 - .L_389)
	.align		4
.L_389:
        /*08e0*/ 	.word	index@(_ZN5flash32flash_fwd_splitkv_combine_kernelI23Flash_fwd_kernel_traitsILi32ELi64ELi128ELi4ELb0ELb0EN7cutlass6half_tE19Flash_kernel_traitsILi32ELi64ELi128ELi4ES3_EELi16ELi5ELb0EEEvNS_16Flash_fwd_paramsE)
        /*08e4*/ 	.word	0x0000002a


	//----- nvinfo : EIATTR_FRAME_SIZE
	.align		4
.L_390:
        /*08e8*/ 	.byte	0x04, 0x11
        /*08ea*/ 	.short	(.L_392 - .L_391)
	.align		4
.L_391:
        /*08ec*/ 	.word	index@($__internal_16_$__cuda_sm20_div_s64)
        /*08f0*/ 	.word	0x00000000


	//----- nvinfo : EIATTR_FRAME_SIZE
	.align		4
.L_392:
        /*08f4*/ 	.byte	0x04, 0x11
        /*08f6*/ 	.short	(.L_394 - .L_393)
	.align		4
.L_393:
        /*08f8*/ 	.word	index@(_ZN5flash32flash_fwd_splitkv_combine_kernelI23Flash_fwd_kernel_traitsILi32ELi64ELi128ELi4ELb0ELb0EN7cutlass6half_tE19Flash_kernel_traitsILi32ELi64ELi128ELi4ES3_EELi16ELi5ELb0EEEvNS_16Flash_fwd_paramsE)
        /*08fc*/ 	.word	0x00000000


	//----- nvinfo : EIATTR_REGCOUNT
	.align		4
.L_394:
        /*0900*/ 	.byte	0x04, 0x2f
        /*0902*/ 	.short	(.L_396 - .L_395)
	.align		4
.L_395:
        /*0904*/ 	.word	index@(_ZN5flash32flash_fwd_splitkv_combine_kernelI23Flash_fwd_kernel_traitsILi32ELi64ELi128ELi4ELb0ELb0EN7cutlass6half_tE19Flash_kernel_traitsILi32ELi64ELi128ELi4ES3_EELi16ELi6ELb0EEEvNS_16Flash_fwd_paramsE)
        /*0908*/ 	.word	0x00000030


	//----- nvinfo : EIATTR_FRAME_SIZE
	.align		4
.L_396:
        /*090c*/ 	.byte	0x04, 0x11
        /*090e*/ 	.short	(.L_398 - .L_397)
	.align		4
.L_397:
        /*0910*/ 	.word	index@($__internal_15_$__cuda_sm20_div_s64)
        /*0914*/ 	.word	0x00000000


	//----- nvinfo : EIATTR_FRAME_SIZE
	.align		4
.L_398:
        /*0918*/ 	.byte	0x04, 0x11
        /*091a*/ 	.short	(.L_400 - .L_399)
	.align		4
.L_399:
        /*091c*/ 	.word	index@(_ZN5flash32flash_fwd_splitkv_combine_kernelI23Flash_fwd_kernel_traitsILi32ELi64ELi128ELi4ELb0ELb0EN7cutlass6half_tE19Flash_kernel_traitsILi32ELi64ELi128ELi4ES3_EELi16ELi6ELb0EEEvNS_16Flash_fwd_paramsE)
        /*0920*/ 	.word	0x00000000


	//----- nvinfo : EIATTR_REGCOUNT
	.align		4
.L_400:
        /*0924*/ 	.byte	0x04, 0x2f
        /*0926*/ 	.short	(.L_402 - .L_401)
	.align		4
.L_401:
        /*0928*/ 	.word	index@(_ZN5flash32flash_fwd_splitkv_combine_kernelI23Flash_fwd_kernel_traitsILi32ELi64ELi128ELi4ELb0ELb0EN7cutlass6half_tE19Flash_kernel_traitsILi32ELi64ELi128ELi4ES3_EELi16ELi7ELb0EEEvNS_16Flash_fwd_paramsE)
        /*092c*/ 	.word	0x00000036


	//----- nvinfo : EIATTR_FRAME_SIZE
	.align		4
.L_402:
        /*0930*/ 	.byte	0x04, 0x11
        /*0932*/ 	.short	(.L_404 - .L_403)
	.align		4
.L_403:
        /*0934*/ 	.word	index@($__internal_14_$__cuda_sm20_div_s64)
        /*0938*/ 	.word	0x00000000


	//----- nvinfo : EIATTR_FRAME_SIZE
	.align		4
.L_404:
        /*093c*/ 	.byte	0x04, 0x11
        /*093e*/ 	.short	(.L_406 - .L_405)
	.align		4
.L_405:
        /*0940*/ 	.word	index@(_ZN5flash32flash_fwd_splitkv_combine_kernelI23Flash_fwd_kernel_traitsILi32ELi64ELi128ELi4ELb0ELb0EN7cutlass6half_tE19Flash_kernel_traitsILi32ELi64ELi128ELi4ES3_EELi16ELi7ELb0EEEvNS_16Flash_fwd_paramsE)
        /*0944*/ 	.word	0x00000000


	//----- nvinfo : EIATTR_REGCOUNT
	.align		4
.L_406:
        /*0948*/ 	.byte	0x04, 0x2f
        /*094a*/ 	.short	(.L_408 - .L_407)
	.align		4
.L_407:
        /*094c*/ 	.word	index@(_ZN5flash24flash_fwd_splitkv_kernelI23Flash_fwd_kernel_traitsILi32ELi64ELi256ELi4ELb0ELb0EN7cutlass6half_tE19Flash_kernel_traitsILi32ELi64ELi256ELi4ES3_EELb0ELb1ELb1ELb0ELb0ELb1ELb1ELb1EEEvNS_16Flash_fwd_paramsE)
        /*0950*/ 	.word	0x000000ff


	//----- nvinfo : EIATTR_FRAME_SIZE
	.align		4
.L_408:
        /*0954*/ 	.byte	0x04, 0x11
        /*0956*/ 	.short	(.L_410 - .L_409)
	.align		4
.L_409:
        /*0958*/ 	.word	index@($_ZN5flash24flash_fwd_splitkv_kernelI23Flash_fwd_kernel_traitsILi32ELi64ELi256ELi4ELb0ELb0EN7cutlass6half_tE19Flash_kernel_traitsILi32ELi64ELi256ELi4ES3_EELb0ELb1ELb1ELb0ELb0ELb1ELb1ELb1EEEvNS_16Flash_fwd_paramsE$_ZN5flash30compute_attn_1rowblock_splitkvI23Flash_fwd_kernel_traitsILi32ELi64ELi256ELi4ELb0ELb0EN7cutlass6half_tE19Flash_kernel_traitsILi32ELi64ELi256ELi4ES3_EELb0ELb1ELb1ELb0ELb0ELb1ELb1ELb1ENS_16Flash_fwd_paramsEEEvRKT8_iiiii)
        /*095c*/ 	.word	0x00000010


	//----- nvinfo : EIATTR_FRAME_SIZE
	.align		4
.L_410:
        /*0960*/ 	.byte	0x04, 0x11
        /*0962*/ 	.short	(.L_412 - .L_411)
	.align		4
.L_411:
        /*0964*/ 	.word	index@(_ZN5flash24flash_fwd_splitkv_kernelI23Flash_fwd_kernel_traitsILi32ELi64ELi256ELi4ELb0ELb0EN7cutlass6half_tE19Flash_kernel_traitsILi32ELi64ELi256ELi4ES3_EELb0ELb1ELb1ELb0ELb0ELb1ELb1ELb1EEEvNS_16Flash_fwd_paramsE)
        /*0968*/ 	.word	0x00000010


	//----- nvinfo : EIATTR_REGCOUNT
	.align		4
.L_412:
        /*096c*/ 	.byte	0x04, 0x2f
        /*096e*/ 	.short	(.L_414 - .L_413)
	.align		4
.L_413:
        /*0970*/ 	.word	index@(_ZN5flash24flash_fwd_splitkv_kernelI23Flash_fwd_kernel_traitsILi32ELi64ELi256ELi4ELb0ELb0EN7cutlass6half_tE19Flash_kernel_traitsILi32ELi64ELi256ELi4ES3_EELb0ELb1ELb1ELb0ELb0ELb0ELb1ELb1EEEvNS_16Flash_fwd_paramsE)
        /*0974*/ 	.word	0x000000ff


	//----- nvinfo : EIATTR_FRAME_SIZE
	.align		4
.L_414:
        /*0978*/ 	.byte	0x04, 0x11
        /*097a*/ 	.short	(.L_416 - .L_415)
	.align		4
.L_415:
        /*097c*/ 	.word	index@($_ZN5flash24flash_fwd_splitkv_kernelI23Flash_fwd_kernel_traitsILi32ELi64ELi256ELi4ELb0ELb0EN7cutlass6half_tE19Flash_kernel_traitsILi32ELi64ELi256ELi4ES3_EELb0ELb1ELb1ELb0ELb0ELb0ELb1ELb1EEEvNS_16Flash_fwd_paramsE$_ZN5flash30compute_attn_1rowblock_splitkvI23Flash_fwd_kernel_traitsILi32ELi64ELi256ELi4ELb0ELb0EN7cutlass6half_tE19Flash_kernel_traitsILi32ELi64ELi256ELi4ES3_EELb0ELb1ELb1ELb0ELb0ELb0ELb1ELb1ENS_16Flash_fwd_paramsEEEvRKT8_iiiii)
        /*0980*/ 	.word	0x00000000


	//----- nvinfo : EIATTR_FRAME_SIZE
	.align		4
.L_416:
        /*0984*/ 	.byte	0x04, 0x11
        /*0986*/ 	.short	(.L_418 - .L_417)
	.align		4
.L_417:
        /*0988*/ 	.word	index@(_ZN5flash24flash_fwd_splitkv_kernelI23Flash_fwd_kernel_traitsILi32ELi64ELi256ELi4ELb0ELb0EN7cutlass6half_tE19Flash_kernel_traitsILi32ELi64ELi256ELi4ES3_EELb0ELb1ELb1ELb0ELb0ELb0ELb1ELb1EEEvNS_16Flash_fwd_paramsE)
        /*098c*/ 	.word	0x00000000


	//----- nvinfo : EIATTR_REGCOUNT
	.align		4
.L_418:
        /*0990*/ 	.byte	0x04, 0x2f
        /*0992*/ 	.short	(.L_420 - .L_419)
	.align		4
.L_419:
        /*0994*/ 	.word	index@(_ZN5flash24flash_fwd_splitkv_kernelI23Flash_fwd_kernel_traitsILi32ELi64ELi256ELi4ELb0ELb0EN7cutlass6half_tE19Flash_kernel_traitsILi32ELi64ELi256ELi4ES3_EELb0ELb1ELb0ELb0ELb1ELb1ELb1ELb1EEEvNS_16Flash_fwd_paramsE)
        /*0998*/ 	.word	0x000000ff


	//----- nvinfo : EIATTR_FRAME_SIZE
	.align		4
.L_420:
        /*099c*/ 	.byte	0x04, 0x11
        /*099e*/ 	.short	(.L_422 - .L_421)
	.align		4
.L_421:
        /*09a0*/ 	.word	index@($_ZN5flash24flash_fwd_splitkv_kernelI23Flash_fwd_kernel_traitsILi32ELi64ELi256ELi4ELb0ELb0EN7cutlass6half_tE19Flash_kernel_traitsILi32ELi64ELi256ELi4ES3_EELb0ELb1ELb0ELb0ELb1ELb1ELb1ELb1EEEvNS_16Flash_fwd_paramsE$_ZN5flash30compute_attn_1rowblock_splitkvI23Flash_fwd_kernel_traitsILi32ELi64ELi256ELi4ELb0ELb0EN7cutlass6half_tE19Flash_kernel_traitsILi32ELi64ELi256ELi4ES3_EELb0ELb1ELb0ELb0ELb1ELb1ELb1ELb1ENS_16Flash_fwd_paramsEEEvRKT8_iiiii)
        /*09a4*/ 	.word	0x00000028


	//----- nvinfo : EIATTR_FRAME_SIZE
	.align		4
.L_422:
        /*09a8*/ 	.byte	0x04, 0x11
        /*09aa*/ 	.short	(.L_424 - .L_423)
	.align		4
.L_423:
        /*09ac*/ 	.word	index@(_ZN5flash24flash_fwd_splitkv_kernelI23Flash_fwd_kernel_traitsILi32ELi64ELi256ELi4ELb0ELb0EN7cutlass6half_tE19Flash_kernel_traitsILi32ELi64ELi256ELi4ES3_EELb0ELb1ELb0ELb0ELb1ELb1ELb1ELb1EEEvNS_16Flash_fwd_paramsE)
        /*09b0*/ 	.word	0x00000028


	//----- nvinfo : EIATTR_REGCOUNT
	.align		4
.L_424:
        /*09b4*/ 	.byte	0x04, 0x2f
        /*09b6*/ 	.short	(.L_426 - .L_425)
	.align		4
.L_425:
        /*09b8*/ 	.word	index@(_ZN5flash24flash_fwd_splitkv_kernelI23Flash_fwd_kernel_traitsILi32ELi64ELi256ELi4ELb0ELb0EN7cutlass6half_tE19Flash_kernel_traitsILi32ELi64ELi256ELi4ES3_EELb0ELb1ELb0ELb0ELb1ELb0ELb1ELb1EEEvNS_16Flash_fwd_paramsE)
        /*09bc*/ 	.word	0x000000ff


	//----- nvinfo : EIATTR_FRAME_SIZE
	.align		4
.L_426:
        /*09c0*/ 	.byte	0x04, 0x11
        /*09c2*/ 	.short	(.L_428 - .L_427)
	.align		4
.L_427:
        /*09c4*/ 	.word	index@($_ZN5flash24flash_fwd_splitkv_kernelI23Flash_fwd_kernel_traitsILi32ELi64ELi256ELi4ELb0ELb0EN7cutlass6half_tE19Flash_kernel_traitsILi32ELi64ELi256ELi4ES3_EELb0ELb1ELb0ELb0ELb1ELb0ELb1ELb1EEEvNS_16Flash_fwd_paramsE$_ZN5flash30compute_attn_1rowblock_splitkvI23Flash_fwd_kernel_traitsILi32ELi64ELi256ELi4ELb0ELb0EN7cutlass6half_tE19Flash_kernel_traitsILi32ELi64ELi256ELi4ES3_EELb0ELb1ELb0ELb0ELb1ELb0ELb1ELb1ENS_16Flash_fwd_paramsEEEvRKT8_iiiii)
        /*09c8*/ 	.word	0x000000c8


	//----- nvinfo : EIATTR_FRAME_SIZE
	.align		4
.L_428:
        /*09cc*/ 	.byte	0x04, 0x11
        /*09ce*/ 	.short	(.L_430 - .L_429)
	.align		4
.L_429:
        /*09d0*/ 	.word	index@(_ZN5flash24flash_fwd_splitkv_kernelI23Flash_fwd_kernel_traitsILi32ELi64ELi256ELi4ELb0ELb0EN7cutlass6half_tE19Flash_kernel_traitsILi32ELi64ELi256ELi4ES3_EELb0ELb1ELb0ELb0ELb1ELb0ELb1ELb1EEEvNS_16Flash_fwd_paramsE)
        /*09d4*/ 	.word	0x000000c8


	//----- nvinfo : EIATTR_REGCOUNT
	.align		4
.L_430:
        /*09d8*/ 	.byte	0x04, 0x2f
        /*09da*/ 	.short	(.L_432 - .L_431)
	.align		4
.L_431:
        /*09dc*/ 	.word	index@(_ZN5flash24flash_fwd_splitkv_kernelI23Flash_fwd_kernel_traitsILi32ELi64ELi256ELi4ELb0ELb0EN7cutlass6half_tE19Flash_kernel_traitsILi32ELi64ELi256ELi4ES3_EELb0ELb1ELb1ELb0ELb0ELb1ELb1ELb0EEEvNS_16Flash_fwd_paramsE)
        /*09e0*/ 	.word	0x000000ff


	//----- nvinfo : EIATTR_FRAME_SIZE
	.align		4
.L_432:
        /*09e4*/ 	.byte	0x04, 0x11
        /*09e6*/ 	.short	(.L_434 - .L_433)
	.align		4
.L_433:
        /*09e8*/ 	.word	index@($_ZN5flash24flash_fwd_splitkv_kernelI23Flash_fwd_kernel_traitsILi32ELi64ELi256ELi4ELb0ELb0EN7cutlass6half_tE19Flash_kernel_traitsILi32ELi64ELi256ELi4ES3_EELb0ELb1ELb1ELb0ELb0ELb1ELb1ELb0EEEvNS_16Flash_fwd_paramsE$_ZN5flash30compute_attn_1rowblock_splitkvI23Flash_fwd_kernel_traitsILi32ELi64ELi256ELi4ELb0ELb0EN7cutlass6half_tE19Flash_kernel_traitsILi32ELi64ELi256ELi4ES3_EELb0ELb1ELb1ELb0ELb0ELb1ELb1ELb0ENS_16Flash_fwd_paramsEEEvRKT8_iiiii)
        /*09ec*/ 	.word	0x00000010


	//----- nvinfo : EIATTR_FRAME_SIZE
	.align		4
.L_434:
        /*09f0*/ 	.byte	0x04, 0x11
        /*09f2*/ 	.short	(.L_436 - .L_435)
	.align		4
.L_435:
        /*09f4*/ 	.word	index@(_ZN5flash24flash_fwd_splitkv_kernelI23Flash_fwd_kernel_traitsILi32ELi64ELi256ELi4ELb0ELb0EN7cutlass6half_tE19Flash_kernel_traitsILi32ELi64ELi256ELi4ES3_EELb0ELb1ELb1ELb0ELb0ELb1ELb1ELb0EEEvNS_16Flash_fwd_paramsE)
        /*09f8*/ 	.word	0x00000010


	//----- nvinfo : EIATTR_REGCOUNT
	.align		4
.L_436:
        /*09fc*/ 	.byte	0x04, 0x2f
        /*09fe*/ 	.short	(.L_438 - .L_437)
	.align		4
.L_437:
        /*0a00*/ 	.word	index@(_ZN5flash24flash_fwd_splitkv_kernelI23Flash_fwd_kernel_traitsILi32ELi64ELi256ELi4ELb0ELb0EN7cutlass6half_tE19Flash_kernel_traitsILi32ELi64ELi256ELi4ES3_EELb0ELb1ELb1ELb0ELb0ELb0ELb1ELb0EEEvNS_16Flash_fwd_paramsE)
        /*0a04*/ 	.word	0x000000ff


	//----- nvinfo : EIATTR_FRAME_SIZE
	.align		4
.L_438:
        /*0a08*/ 	.byte	0x04, 0x11
        /*0a0a*/ 	.short	(.L_440 - .L_439)
	.align		4
.L_439:
        /*0a0c*/ 	.word	index@($_ZN5flash24flash_fwd_splitkv_kernelI23Flash_fwd_kernel_traitsILi32ELi64ELi256ELi4ELb0ELb0EN7cutlass6half_tE19Flash_kernel_traitsILi32ELi64ELi256ELi4ES3_EELb0ELb1ELb1ELb0ELb0ELb0ELb1ELb0EEEvNS_16Flash_fwd_paramsE$_ZN5flash30compute_attn_1rowblock_splitkvI23Flash_fwd_kernel_traitsILi32ELi64ELi256ELi4ELb0ELb0EN7cutlass6half_tE19Flash_kernel_traitsILi32ELi64ELi256ELi4ES3_EELb0ELb1ELb1ELb0ELb0ELb0ELb1ELb0ENS_16Flash_fwd_paramsEEEvRKT8_iiiii)
        /*0a10*/ 	.word	0x00000000


	//----- nvinfo : EIATTR_FRAME_SIZE
	.align		4
.L_440:
        /*0a14*/ 	.byte	0x04, 0x11
        /*0a16*/ 	.short	(.L_442 - .L_441)
	.align		4
.L_441:
        /*0a18*/ 	.word	index@(_ZN5flash24flash_fwd_splitkv_kernelI23Flash_fwd_kernel_traitsILi32ELi64ELi256ELi4ELb0ELb0EN7cutlass6half_tE19Flash_kernel_traitsILi32ELi64ELi256ELi4ES3_EELb0ELb1ELb1ELb0ELb0ELb0ELb1ELb0EEEvNS_16Flash_fwd_paramsE)
        /*0a1c*/ 	.word	0x00000000


	//----- nvinfo : EIATTR_REGCOUNT
	.align		4
.L_442:
        /*0a20*/ 	.byte	0x04, 0x2f
        /*0a22*/ 	.short	(.L_444 - .L_443)
	.align		4
.L_443:
        /*0a24*/ 	.word	index@(_ZN5flash24flash_fwd_splitkv_kernelI23Flash_fwd_kernel_traitsILi32ELi64ELi256ELi4ELb0ELb0EN7cutlass6half_tE19Flash_kernel_traitsILi32ELi64ELi256ELi4ES3_EELb0ELb1ELb0ELb0ELb1ELb1ELb1ELb0EEEvNS_16Flash_fwd_paramsE)
        /*0a28*/ 	.word	0x000000ff


	//----- nvinfo : EIATTR_FRAME_SIZE
	.align		4
.L_444:
        /*0a2c*/ 	.byte	0x04, 0x11
        /*0a2e*/ 	.short	(.L_446 - .L_445)
	.align		4
.L_445:
        /*0a30*/ 	.word	index@($_ZN5flash24flash_fwd_splitkv_kernelI23Flash_fwd_kernel_traitsILi32ELi64ELi256ELi4ELb0ELb0EN7cutlass6half_tE19Flash_kernel_traitsILi32ELi64ELi256ELi4ES3_EELb0ELb1ELb0ELb0ELb1ELb1ELb1ELb0EEEvNS_16Flash_fwd_paramsE$_ZN5flash30compute_attn_1rowblock_splitkvI23Flash_fwd_kernel_traitsILi32ELi64ELi256ELi4ELb0ELb0EN7cutlass6half_tE19Flash_kernel_traitsILi32ELi64ELi256ELi4ES3_EELb0ELb1ELb0ELb0ELb1ELb1ELb1ELb0ENS_16Flash_fwd_paramsEEEvRKT8_iiiii)
        /*0a34*/ 	.word	0x00000000


	//----- nvinfo : EIATTR_FRAME_SIZE
	.align		4
.L_446:
        /*0a38*/ 	.byte	0x04, 0x11
        /*0a3a*/ 	.short	(.L_448 - .L_447)
	.align		4
.L_447:
        /*0a3c*/ 	.word	index@(_ZN5flash24flash_fwd_splitkv_kernelI23Flash_fwd_kernel_traitsILi32ELi64ELi256ELi4ELb0ELb0EN7cutlass6half_tE19Flash_kernel_traitsILi32ELi64ELi256ELi4ES3_EELb0ELb1ELb0ELb0ELb1ELb1ELb1ELb0EEEvNS_16Flash_fwd_paramsE)
        /*0a40*/ 	.word	0x00000000


	//----- nvinfo : EIATTR_REGCOUNT
	.align		4
.L_448:
        /*0a44*/ 	.byte	0x04, 0x2f
        /*0a46*/ 	.short	(.L_450 - .L_449)
	.align		4
.L_449:
        /*0a48*/ 	.word	index@(_ZN5flash24flash_fwd_splitkv_kernelI23Flash_fwd_kernel_traitsILi32ELi64ELi256ELi4ELb0ELb0EN7cutlass6half_tE19Flash_kernel_traitsILi32ELi64ELi256ELi4ES3_EELb0ELb1ELb0ELb0ELb1ELb0ELb1ELb0EEEvNS_16Flash_fwd_paramsE)
        /*0a4c*/ 	.word	0x000000ff


	//----- nvinfo : EIATTR_FRAME_SIZE
	.align		4
.L_450:
        /*0a50*/ 	.byte	0x04, 0x11
        /*0a52*/ 	.short	(.L_452 - .L_451)
	.align		4
.L_451:
        /*0a54*/ 	.word	index@($_ZN5flash24flash_fwd_splitkv_kernelI23Flash_fwd_kernel_traitsILi32ELi64ELi256ELi4ELb0ELb0EN7cutlass6half_tE19Flash_kernel_traitsILi32ELi64ELi256ELi4ES3_EELb0ELb1ELb0ELb0ELb1ELb0ELb1ELb0EEEvNS_16Flash_fwd_paramsE$_ZN5flash30compute_attn_1rowblock_splitkvI23Flash_fwd_kernel_traitsILi32ELi64ELi256ELi4ELb0ELb0EN7cutlass6half_tE19Flash_kernel_traitsILi32ELi64ELi256ELi4ES3_EELb0ELb1ELb0ELb0ELb1ELb0ELb1ELb0ENS_16Flash_fwd_paramsEEEvRKT8_iiiii)
        /*0a58*/ 	.word	0x000000b8


	//----- nvinfo : EIATTR_FRAME_SIZE
	.align		4
.L_452:
        /*0a5c*/ 	.byte	0x04, 0x11
        /*0a5e*/ 	.short	(.L_454 - .L_453)
	.align		4
.L_453:
        /*0a60*/ 	.word	index@(_ZN5flash24flash_fwd_splitkv_kernelI23Flash_fwd_kernel_traitsILi32ELi64ELi256ELi4ELb0ELb0EN7cutlass6half_tE19Flash_kernel_traitsILi32ELi64ELi256ELi4ES3_EELb0ELb1ELb0ELb0ELb1ELb0ELb1ELb0EEEvNS_16Flash_fwd_paramsE)
        /*0a64*/ 	.word	0x000000b8


	//----- nvinfo : EIATTR_REGCOUNT
	.align		4
.L_454:
        /*0a68*/ 	.byte	0x04, 0x2f
        /*0a6a*/ 	.short	(.L_456 - .L_455)
	.align		4
.L_455:
        /*0a6c*/ 	.word	index@(_ZN5flash24flash_fwd_splitkv_kernelI23Flash_fwd_kernel_traitsILi32ELi64ELi256ELi4ELb0ELb0EN7cutlass6half_tE19Flash_kernel_traitsILi32ELi64ELi256ELi4ES3_EELb0ELb1ELb1ELb0ELb0ELb1ELb0ELb1EEEvNS_16Flash_fwd_paramsE)
        /*0a70*/ 	.word	0x000000ff


	//----- nvinfo : EIATTR_FRAME_SIZE
	.align		4
.L_456:
        /*0a74*/ 	.byte	0x04, 0x11
        /*0a76*/ 	.short	(.L_458 - .L_457)
	.align		4
.L_457:
        /*0a78*/ 	.word	index@($_ZN5flash24flash_fwd_splitkv_kernelI23Flash_fwd_kernel_traitsILi32ELi64ELi256ELi4ELb0ELb0EN7cutlass6half_tE19Flash_kernel_traitsILi32ELi64ELi256ELi4ES3_EELb0ELb1ELb1ELb0ELb0ELb1ELb0ELb1EEEvNS_16Flash_fwd_paramsE$_ZN5flash30compute_attn_1rowblock_splitkvI23Flash_fwd_kernel_traitsILi32ELi64ELi256ELi4ELb0ELb0EN7cutlass6half_tE19Flash_kernel_traitsILi32ELi64ELi256ELi4ES3_EELb0ELb1ELb1ELb0ELb0ELb1ELb0ELb1ENS_16Flash_fwd_paramsEEEvRKT8_iiiii)
        /*0a7c*/ 	.word	0x00000000


	//----- nvinfo : EIATTR_FRAME_SIZE
	.align		4
.L_458:
        /*0a80*/ 	.byte	0x04, 0x11
        /*0a82*/ 	.short	(.L_460 - .L_459)
	.align		4
.L_459:
        /*0a84*/ 	.word	index@(_ZN5flash24flash_fwd_splitkv_kernelI23Flash_fwd_kernel_traitsILi32ELi64ELi256ELi4ELb0ELb0EN7cutlass6half_tE19Flash_kernel_traitsILi32ELi64ELi256ELi4ES3_EELb0ELb1ELb1ELb0ELb0ELb1ELb0ELb1EEEvNS_16Flash_fwd_paramsE)
        /*0a88*/ 	.word	0x00000000


	//----- nvinfo : EIATTR_REGCOUNT
	.align		4
.L_460:
        /*0a8c*/ 	.byte	0x04, 0x2f
        /*0a8e*/ 	.short	(.L_462 - .L_461)
	.align		4
.L_461:
        /*0a90*/ 	.word	index@(_ZN5flash24flash_fwd_splitkv_kernelI23Flash_fwd_kernel_traitsILi32ELi64ELi256ELi4ELb0ELb0EN7cutlass6half_tE19Flash_kernel_traitsILi32ELi64ELi256ELi4ES3_EELb0ELb1ELb1ELb0ELb0ELb0ELb0ELb1EEEvNS_16Flash_fwd_paramsE)
        /*0a94*/ 	.word	0x000000ff


	//----- nvinfo : EIATTR_FRAME_SIZE
	.align		4
.L_462:
        /*0a98*/ 	.byte	0x04, 0x11
        /*0a9a*/ 	.short	(.L_464 - .L_463)
	.align		4
.L_463:
        /*0a9c*/ 	.word	index@($_ZN5flash24flash_fwd_splitkv_kernelI23Flash_fwd_kernel_traitsILi32ELi64ELi256ELi4ELb0ELb0EN7cutlass6half_tE19Flash_kernel_traitsILi32ELi64ELi256ELi4ES3_EELb0ELb1ELb1ELb0ELb0ELb0ELb0ELb1EEEvNS_16Flash_fwd_paramsE$_ZN5flash30compute_attn_1rowblock_splitkvI23Flash_fwd_kernel_traitsILi32ELi64ELi256ELi4ELb0ELb0EN7cutlass6half_tE19Flash_kernel_traitsILi32ELi64ELi256ELi4ES3_EELb0ELb1ELb1ELb0ELb0ELb0ELb0ELb1ENS_16Flash_fwd_paramsEEEvRKT8_iiiii)
        /*0aa0*/ 	.word	0x00000000


	//----- nvinfo : EIATTR_FRAME_SIZE
	.align		4
.L_464:
        /*0aa4*/ 	.byte	0x04, 0x11
        /*0aa6*/ 	.short	(.L_466 - .L_465)
	.align		4
.L_465:
        /*0aa8*/ 	.word	index@(_ZN5flash24flash_fwd_splitkv_kernelI23Flash_fwd_kernel_traitsILi32ELi64ELi256ELi4ELb0ELb0EN7cutlass6half_tE19Flash_kernel_traitsILi32ELi64ELi256ELi4ES3_EELb0ELb1ELb1ELb0ELb0ELb0ELb0ELb1EEEvNS_16Flash_fwd_paramsE)
        /*0aac*/ 	.word	0x00000000


	//----- nvinfo : EIATTR_REGCOUNT
	.align		4
.L_466:
        /*0ab0*/ 	.byte	0x04, 0x2f
        /*0ab2*/ 	.short	(.L_468 - .L_467)
	.align		4
.L_467:
        /*0ab4*/ 	.word	index@(_ZN5flash24flash_fwd_splitkv_kernelI23Flash_fwd_kernel_traitsILi32ELi64ELi256ELi4ELb0ELb0EN7cutlass6half_tE19Flash_kernel_traitsILi32ELi64ELi256ELi4ES3_EELb0ELb1ELb0ELb0ELb1ELb1ELb0ELb1EEEvNS_16Flash_fwd_paramsE)
        /*0ab8*/ 	.word	0x000000ff


	//----- nvinfo : EIATTR_FRAME_SIZE
	.align		4
.L_468:
        /*0abc*/ 	.byte	0x04, 0x11
        /*0abe*/ 	.short	(.L_470 - .L_469)
	.align		4
.L_469:
        /*0ac0*/ 	.word	index@($_ZN5flash24flash_fwd_splitkv_kernelI23Flash_fwd_kernel_traitsILi32ELi64ELi256ELi4ELb0ELb0EN7cutlass6half_tE19Flash_kernel_traitsILi32ELi64ELi256ELi4ES3_EELb0ELb1ELb0ELb0ELb1ELb1ELb0ELb1EEEvNS_16Flash_fwd_paramsE$_ZN5flash30compute_attn_1rowblock_splitkvI23Flash_fwd_kernel_traitsILi32ELi64ELi256ELi4ELb0ELb0EN7cutlass6half_tE19Flash_kernel_traitsILi32ELi64ELi256ELi4ES3_EELb0ELb1ELb0ELb0ELb1ELb1ELb0ELb1ENS_16Flash_fwd_paramsEEEvRKT8_iiiii)
        /*0ac4*/ 	.word	0x00000000


	//----- nvinfo : EIATTR_FRAME_SIZE
	.align		4
.L_470:
        /*0ac8*/ 	.byte	0x04, 0x11
        /*0aca*/ 	.short	(.L_472 - .L_471)
	.align		4
.L_471:
        /*0acc*/ 	.word	index@(_ZN5flash24flash_fwd_splitkv_kernelI23Flash_fwd_kernel_traitsILi32ELi64ELi256ELi4ELb0ELb0EN7cutlass6half_tE19Flash_kernel_traitsILi32ELi64ELi256ELi4ES3_EELb0ELb1ELb0ELb0ELb1ELb1ELb0ELb1EEEvNS_16Flash_fwd_paramsE)
        /*0ad0*/ 	.word	0x00000000


	//----- nvinfo : EIATTR_REGCOUNT
	.align		4
.L_472:
        /*0ad4*/ 	.byte	0x04, 0x2f
        /*0ad6*/ 	.short	(.L_474 - .L_473)
	.align		4
.L_473:
        /*0ad8*/ 	.word	index@(_ZN5flash24flash_fwd_splitkv_kernelI23Flash_fwd_kernel_traitsILi32ELi64ELi256ELi4ELb0ELb0EN7cutlass6half_tE19Flash_kernel_traitsILi32ELi64ELi256ELi4ES3_EELb0ELb1ELb0ELb0ELb1ELb0ELb0ELb1EEEvNS_16Flash_fwd_paramsE)
        /*0adc*/ 	.word	0x000000ff


	//----- nvinfo : EIATTR_FRAME_SIZE
	.align		4
.L_474:
        /*0ae0*/ 	.byte	0x04, 0x11
        /*0ae2*/ 	.short	(.L_476 - .L_475)
	.align		4
.L_475:
        /*0ae4*/ 	.word	index@($_ZN5flash24flash_fwd_splitkv_kernelI23Flash_fwd_kernel_traitsILi32ELi64ELi256ELi4ELb0ELb0EN7cutlass6half_tE19Flash_kernel_traitsILi32ELi64ELi256ELi4ES3_EELb0ELb1ELb0ELb0ELb1ELb0ELb0ELb1EEEvNS_16Flash_fwd_paramsE$_ZN5flash30compute_attn_1rowblock_splitkvI23Flash_fwd_kernel_traitsILi32ELi64ELi256ELi4ELb0ELb0EN7cutlass6half_tE19Flash_kernel_traitsILi32ELi64ELi256ELi4ES3_EELb0ELb1ELb0ELb0ELb1ELb0ELb0ELb1ENS_16Flash_fwd_paramsEEEvRKT8_iiiii)
        /*0ae8*/ 	.word	0x00000058


	//----- nvinfo : EIATTR_FRAME_SIZE
	.align		4
.L_476:
        /*0aec*/ 	.byte	0x04, 0x11
        /*0aee*/ 	.short	(.L_478 - .L_477)
	.align		4
.L_477:
        /*0af0*/ 	.word	index@(_ZN5flash24flash_fwd_splitkv_kernelI23Flash_fwd_kernel_traitsILi32ELi64ELi256ELi4ELb0ELb0EN7cutlass6half_tE19Flash_kernel_traitsILi32ELi64ELi256ELi4ES3_EELb0ELb1ELb0ELb0ELb1ELb0ELb0ELb1EEEvNS_16Flash_fwd_paramsE)
        /*0af4*/ 	.word	0x00000058


	//----- nvinfo : EIATTR_REGCOUNT
	.align		4
.L_478:
        /*0af8*/ 	.byte	0x04, 0x2f
        /*0afa*/ 	.short	(.L_480 - .L_479)
	.align		4
.L_479:
        /*0afc*/ 	.word	index@(_ZN5flash24flash_fwd_splitkv_kernelI23Flash_fwd_kernel_traitsILi32ELi64ELi256ELi4ELb0ELb0EN7cutlass6half_tE19Flash_kernel_traitsILi32ELi64ELi256ELi4ES3_EELb0ELb1ELb1ELb0ELb0ELb1ELb0ELb0EEEvNS_16Flash_fwd_paramsE)
        /*0b00*/ 	.word	0x000000ff


	//----- nvinfo : EIATTR_FRAME_SIZE
	.align		4
.L_480:
        /*0b04*/ 	.byte	0x04, 0x11
        /*0b06*/ 	.short	(.L_482 - .L_481)
	.align		4
.L_481:
        /*0b08*/ 	.word	index@($_ZN5flash24flash_fwd_splitkv_kernelI23Flash_fwd_kernel_traitsILi32ELi64ELi256ELi4ELb0ELb0EN7cutlass6half_tE19Flash_kernel_traitsILi32ELi64ELi256ELi4ES3_EELb0ELb1ELb1ELb0ELb0ELb1ELb0ELb0EEEvNS_16Flash_fwd_paramsE$_ZN5flash30compute_attn_1rowblock_splitkvI23Flash_fwd_kernel_traitsILi32ELi64ELi256ELi4ELb0ELb0EN7cutlass6half_tE19Flash_kernel_traitsILi32ELi64ELi256ELi4ES3_EELb0ELb1ELb1ELb0ELb0ELb1ELb0ELb0ENS_16Flash_fwd_paramsEEEvRKT8_iiiii)
        /*0b0c*/ 	.word	0x00000010


	//----- nvinfo : EIATTR_FRAME_SIZE
	.align		4
.L_482:
        /*0b10*/ 	.byte	0x04, 0x11
        /*0b12*/ 	.short	(.L_484 - .L_483)
	.align		4
.L_483:
        /*0b14*/ 	.word	index@(_ZN5flash24flash_fwd_splitkv_kernelI23Flash_fwd_kernel_traitsILi32ELi64ELi256ELi4ELb0ELb0EN7cutlass6half_tE19Flash_kernel_traitsILi32ELi64ELi256ELi4ES3_EELb0ELb1ELb1ELb0ELb0ELb1ELb0ELb0EEEvNS_16Flash_fwd_paramsE)
        /*0b18*/ 	.word	0x00000010


	//----- nvinfo : EIATTR_REGCOUNT
	.align		4
.L_484:
        /*0b1c*/ 	.byte	0x04, 0x2f
        /*0b1e*/ 	.short	(.L_486 - .L_485)
	.align		4
.L_485:
        /*0b20*/ 	.word	index@(_ZN5flash24flash_fwd_splitkv_kernelI23Flash_fwd_kernel_traitsILi32ELi64ELi256ELi4ELb0ELb0EN7cutlass6half_tE19Flash_kernel_traitsILi32ELi64ELi256ELi4ES3_EELb0ELb1ELb1ELb0ELb0ELb0ELb0ELb0EEEvNS_16Flash_fwd_paramsE)
        /*0b24*/ 	.word	0x000000ff


	//----- nvinfo : EIATTR_FRAME_SIZE
	.align		4
.L_486:
        /*0b28*/ 	.byte	0x04, 0x11
        /*0b2a*/ 	.short	(.L_488 - .L_487)
	.align		4
.L_487:
        /*0b2c*/ 	.word	index@($_ZN5flash24flash_fwd_splitkv_kernelI23Flash_fwd_kernel_traitsILi32ELi64ELi256ELi4ELb0ELb0EN7cutlass6half_tE19Flash_kernel_traitsILi32ELi64ELi256ELi4ES3_EELb0ELb1ELb1ELb0ELb0ELb0ELb0ELb0EEEvNS_16Flash_fwd_paramsE$_ZN5flash30compute_attn_1rowblock_splitkvI23Flash_fwd_kernel_traitsILi32ELi64ELi256ELi4ELb0ELb0EN7cutlass6half_tE19Flash_kernel_traitsILi32ELi64ELi256ELi4ES3_EELb0ELb1ELb1ELb0ELb0ELb0ELb0ELb0ENS_16Flash_fwd_paramsEEEvRKT8_iiiii)
        /*0b30*/ 	.word	0x00000028


	//----- nvinfo : EIATTR_FRAME_SIZE
	.align		4
.L_488:
        /*0b34*/ 	.byte	0x04, 0x11
        /*0b36*/ 	.short	(.L_490 - .L_489)
	.align		4
.L_489:
        /*0b38*/ 	.word	index@(_ZN5flash24flash_fwd_splitkv_kernelI23Flash_fwd_kernel_traitsILi32ELi64ELi256ELi4ELb0ELb0EN7cutlass6half_tE19Flash_kernel_traitsILi32ELi64ELi256ELi4ES3_EELb0ELb1ELb1ELb0ELb0ELb0ELb0ELb0EEEvNS_16Flash_fwd_paramsE)
        /*0b3c*/ 	.word	0x00000028


	//----- nvinfo : EIATTR_REGCOUNT
	.align		4
.L_490:
        /*0b40*/ 	.byte	0x04, 0x2f
        /*0b42*/ 	.short	(.L_492 - .L_491)
	.align		4
.L_491:
        /*0b44*/ 	.word	index@(_ZN5flash24flash_fwd_splitkv_kernelI23Flash_fwd_kernel_traitsILi32ELi64ELi256ELi4ELb0ELb0EN7cutlass6half_tE19Flash_kernel_traitsILi32ELi64ELi256ELi4ES3_EELb0ELb1ELb0ELb0ELb1ELb1ELb0ELb0EEEvNS_16Flash_fwd_paramsE)
        /*0b48*/ 	.word	0x000000ff


	//----- nvinfo : EIATTR_FRAME_SIZE
	.align		4
.L_492:
        /*0b4c*/ 	.byte	0x04, 0x11
        /*0b4e*/ 	.short	(.L_494 - .L_493)
	.align		4
.L_493:
        /*0b50*/ 	.word	index@($_ZN5flash24flash_fwd_splitkv_kernelI23Flash_fwd_kernel_traitsILi32ELi64ELi256ELi4ELb0ELb0EN7cutlass6half_tE19Flash_kernel_traitsILi32ELi64ELi256ELi4ES3_EELb0ELb1ELb0ELb0ELb1ELb1ELb0ELb0EEEvNS_16Flash_fwd_paramsE$_ZN5flash30compute_attn_1rowblock_splitkvI23Flash_fwd_kernel_traitsILi32ELi64ELi256ELi4ELb0ELb0EN7cutlass6half_tE19Flash_kernel_traitsILi32ELi64ELi256ELi4ES3_EELb0ELb1ELb0ELb0ELb1ELb1ELb0ELb0ENS_16Flash_fwd_paramsEEEvRKT8_iiiii)
        /*0b54*/ 	.word	0x00000000


	//----- nvinfo : EIATTR_FRAME_SIZE
	.align		4
.L_494:
        /*0b58*/ 	.byte	0x04, 0x11
        /*0b5a*/ 	.short	(.L_496 - .L_495)
	.align		4
.L_495:
        /*0b5c*/ 	.word	index@(_ZN5flash24flash_fwd_splitkv_kernelI23Flash_fwd_kernel_traitsILi32ELi64ELi256ELi4ELb0ELb0EN7cutlass6half_tE19Flash_kernel_traitsILi32ELi64ELi256ELi4ES3_EELb0ELb1ELb0ELb0ELb1ELb1ELb0ELb0EEEvNS_16Flash_fwd_paramsE)
        /*0b60*/ 	.word	0x00000000


	//----- nvinfo : EIATTR_REGCOUNT
	.align		4
.L_496:
        /*0b64*/ 	.byte	0x04, 0x2f
        /*0b66*/ 	.short	(.L_498 - .L_497)
	.align		4
.L_497:
        /*0b68*/ 	.word	index@(_ZN5flash24flash_fwd_splitkv_kernelI23Flash_fwd_kernel_traitsILi32ELi64ELi256ELi4ELb0ELb0EN7cutlass6half_tE19Flash_kernel_traitsILi32ELi64ELi256ELi4ES3_EELb0ELb1ELb0ELb0ELb1ELb0ELb0ELb0EEEvNS_16Flash_fwd_paramsE)
        /*0b6c*/ 	.word	0x000000ff


	//----- nvinfo : EIATTR_FRAME_SIZE
	.align		4
.L_498:
        /*0b70*/ 	.byte	0x04, 0x11
        /*0b72*/ 	.short	(.L_500 - .L_499)
	.align		4
.L_499:
        /*0b74*/ 	.word	index@($_ZN5flash24flash_fwd_splitkv_kernelI23Flash_fwd_kernel_traitsILi32ELi64ELi256ELi4ELb0ELb0EN7cutlass6half_tE19Flash_kernel_traitsILi32ELi64ELi256ELi4ES3_EELb0ELb1ELb0ELb0ELb1ELb0ELb0ELb0EEEvNS_16Flash_fwd_paramsE$_ZN5flash30compute_attn_1rowblock_splitkvI23Flash_fwd_kernel_traitsILi32ELi64ELi256ELi4ELb0ELb0EN7cutlass6half_tE19Flash_kernel_traitsILi32ELi64ELi256ELi4ES3_EELb0ELb1ELb0ELb0ELb1ELb0ELb0ELb0ENS_16Flash_fwd_paramsEEEvRKT8_iiiii)
        /*0b78*/ 	.word	0x00000048


	//----- nvinfo : EIATTR_FRAME_SIZE
	.align		4
.L_500:
        /*0b7c*/ 	.byte	0x04, 0x11
        /*0b7e*/ 	.short	(.L_502 - .L_501)
	.align		4
.L_501:
        /*0b80*/ 	.word	index@(_ZN5flash24flash_fwd_splitkv_kernelI23Flash_fwd_kernel_traitsILi32ELi64ELi256ELi4ELb0ELb0EN7cutlass6half_tE19Flash_kernel_traitsILi32ELi64ELi256ELi4ES3_EELb0ELb1ELb0ELb0ELb1ELb0ELb0ELb0EEEvNS_16Flash_fwd_paramsE)
        /*0b84*/ 	.word	0x00000048


	//----- nvinfo : EIATTR_REGCOUNT
	.align		4
.L_502:
        /*0b88*/ 	.byte	0x04, 0x2f
        /*0b8a*/ 	.short	(.L_504 - .L_503)
	.align		4
.L_503:
        /*0b8c*/ 	.word	index@(_ZN5flash24flash_fwd_splitkv_kernelI23Flash_fwd_kernel_traitsILi32ELi64ELi256ELi4ELb0ELb0EN7cutlass6half_tE19Flash_kernel_traitsILi32ELi64ELi256ELi4ES3_EELb0ELb0ELb1ELb0ELb0ELb1ELb1ELb1EEEvNS_16Flash_fwd_paramsE)
        /*0b90*/ 	.word	0x000000fe


	//----- nvinfo : EIATTR_FRAME_SIZE
	.align		4
.L_504:
        /*0b94*/ 	.byte	0x04, 0x11
        /*0b96*/ 	.short	(.L_506 - .L_505)
	.align		4
.L_505:
        /*0b98*/ 	.word	index@($_ZN5flash24flash_fwd_splitkv_kernelI23Flash_fwd_kernel_traitsILi32ELi64ELi256ELi4ELb0ELb0EN7cutlass6half_tE19Flash_kernel_traitsILi32ELi64ELi256ELi4ES3_EELb0ELb0ELb1ELb0ELb0ELb1ELb1ELb1EEEvNS_16Flash_fwd_paramsE$_ZN5flash30compute_attn_1rowblock_splitkvI23Flash_fwd_kernel_traitsILi32ELi64ELi256ELi4ELb0ELb0EN7cutlass6half_tE19Flash_kernel_traitsILi32ELi64ELi256ELi4ES3_EELb0ELb0ELb1ELb0ELb0ELb1ELb1ELb1ENS_16Flash_fwd_paramsEEEvRKT8_iiiii)
        /*0b9c*/ 	.word	0x00000000


	//----- nvinfo : EIATTR_FRAME_SIZE
	.align		4
.L_506:
        /*0ba0*/ 	.byte	0x04, 0x11
        /*0ba2*/ 	.short	(.L_508 - .L_507)
	.align		4
.L_507:
        /*0ba4*/ 	.word	index@(_ZN5flash24flash_fwd_splitkv_kernelI23Flash_fwd_kernel_traitsILi32ELi64ELi256ELi4ELb0ELb0EN7cutlass6half_tE19Flash_kernel_traitsILi32ELi64ELi256ELi4ES3_EELb0ELb0ELb1ELb0ELb0ELb1ELb1ELb1EEEvNS_16Flash_fwd_paramsE)
        /*0ba8*/ 	.word	0x00000000


	//----- nvinfo : EIATTR_REGCOUNT
	.align		4
.L_508:
        /*0bac*/ 	.byte	0x04, 0x2f
        /*0bae*/ 	.short	(.L_510 - .L_509)
	.align		4
.L_509:
        /*0bb0*/ 	.word	index@(_ZN5flash24flash_fwd_splitkv_kernelI23Flash_fwd_kernel_traitsILi32ELi64ELi256ELi4ELb0ELb0EN7cutlass6half_tE19Flash_kernel_traitsILi32ELi64ELi256ELi4ES3_EELb0ELb0ELb1ELb0ELb0ELb0ELb1ELb1EEEvNS_16Flash_fwd_paramsE)
        /*0bb4*/ 	.word	0x000000ff


	//----- nvinfo : EIATTR_FRAME_SIZE
	.align		4
.L_510:
        /*0bb8*/ 	.byte	0x04, 0x11
        /*0bba*/ 	.short	(.L_512 - .L_511)
	.align		4
.L_511:
        /*0bbc*/ 	.word	index@($_ZN5flash24flash_fwd_splitkv_kernelI23Flash_fwd_kernel_traitsILi32ELi64ELi256ELi4ELb0ELb0EN7cutlass6half_tE19Flash_kernel_traitsILi32ELi64ELi256ELi4ES3_EELb0ELb0ELb1ELb0ELb0ELb0ELb1ELb1EEEvNS_16Flash_fwd_paramsE$_ZN5flash30compute_attn_1rowblock_splitkvI23Flash_fwd_kernel_traitsILi32ELi64ELi256ELi4ELb0ELb0EN7cutlass6half_tE19Flash_kernel_traitsILi32ELi64ELi256ELi4ES3_EELb0ELb0ELb1ELb0ELb0ELb0ELb1ELb1ENS_16Flash_fwd_paramsEEEvRKT8_iiiii)
        /*0bc0*/ 	.word	0x00000000


	//----- nvinfo : EIATTR_FRAME_SIZE
	.align		4
.L_512:
        /*0bc4*/ 	.byte	0x04, 0x11
        /*0bc6*/ 	.short	(.L_514 - .L_513)
	.align		4
.L_513:
        /*0bc8*/ 	.word	index@(_ZN5flash24flash_fwd_splitkv_kernelI23Flash_fwd_kernel_traitsILi32ELi64ELi256ELi4ELb0ELb0EN7cutlass6half_tE19Flash_kernel_traitsILi32ELi64ELi256ELi4ES3_EELb0ELb0ELb1ELb0ELb0ELb0ELb1ELb1EEEvNS_16Flash_fwd_paramsE)
        /*0bcc*/ 	.word	0x00000000


	//----- nvinfo : EIATTR_REGCOUNT
	.align		4
.L_514:
        /*0bd0*/ 	.byte	0x04, 0x2f
        /*0bd2*/ 	.short	(.L_516 - .L_515)
	.align		4
.L_515:
        /*0bd4*/ 	.word	index@(_ZN5flash24flash_fwd_splitkv_kernelI23Flash_fwd_kernel_traitsILi32ELi64ELi256ELi4ELb0ELb0EN7cutlass6half_tE19Flash_kernel_traitsILi32ELi64ELi256ELi4ES3_EELb0ELb0ELb0ELb0ELb1ELb1ELb1ELb1EEEvNS_16Flash_fwd_paramsE)
        /*0bd8*/ 	.word	0x000000ff


	//----- nvinfo : EIATTR_FRAME_SIZE
	.align		4
.L_516:
        /*0bdc*/ 	.byte	0x04, 0x11
        /*0bde*/ 	.short	(.L_518 - .L_517)
	.align		4
.L_517:
        /*0be0*/ 	.word	index@($_ZN5flash24flash_fwd_splitkv_kernelI23Flash_fwd_kernel_traitsILi32ELi64ELi256ELi4ELb0ELb0EN7cutlass6half_tE19Flash_kernel_traitsILi32ELi64ELi256ELi4ES3_EELb0ELb0ELb0ELb0ELb1ELb1ELb1ELb1EEEvNS_16Flash_fwd_paramsE$_ZN5flash30compute_attn_1rowblock_splitkvI23Flash_fwd_kernel_traitsILi32ELi64ELi256ELi4ELb0ELb0EN7cutlass6half_tE19Flash_kernel_traitsILi32ELi64ELi256ELi4ES3_EELb0ELb0ELb0ELb0ELb1ELb1ELb1ELb1ENS_16Flash_fwd_paramsEEEvRKT8_iiiii)
        /*0be4*/ 	.word	0x00000038


	//----- nvinfo : EIATTR_FRAME_SIZE
	.align		4
.L_518:
        /*0be8*/ 	.byte	0x04, 0x11
        /*0bea*/ 	.short	(.L_520 - .L_519)
	.align		4
.L_519:
        /*0bec*/ 	.word	index@(_ZN5flash24flash_fwd_splitkv_kernelI23Flash_fwd_kernel_traitsILi32ELi64ELi256ELi4ELb0ELb0EN7cutlass6half_tE19Flash_kernel_traitsILi32ELi64ELi256ELi4ES3_EELb0ELb0ELb0ELb0ELb1ELb1ELb1ELb1EEEvNS_16Flash_fwd_paramsE)
        /*0bf0*/ 	.word	0x00000038


	//----- nvinfo : EIATTR_REGCOUNT
	.align		4
.L_520:
        /*0bf4*/ 	.byte	0x04, 0x2f
        /*0bf6*/ 	.short	(.L_522 - .L_521)
	.align		4
.L_521:
        /*0bf8*/ 	.word	index@(_ZN5flash24flash_fwd_splitkv_kernelI23Flash_fwd_kernel_traitsILi32ELi64ELi256ELi4ELb0ELb0EN7cutlass6half_tE19Flash_kernel_traitsILi32ELi64ELi256ELi4ES3_EELb0ELb0ELb0ELb0ELb1ELb0ELb1ELb1EEEvNS_16Flash_fwd_paramsE)
        /*0bfc*/ 	.word	0x000000f3


	//----- nvinfo : EIATTR_FRAME_SIZE
	.align		4
.L_522:
        /*0c00*/ 	.byte	0x04, 0x11
        /*0c02*/ 	.short	(.L_524 - .L_523)
	.align		4
.L_523:
        /*0c04*/ 	.word	index@($_ZN5flash24flash_fwd_splitkv_kernelI23Flash_fwd_kernel_traitsILi32ELi64ELi256ELi4ELb0ELb0EN7cutlass6half_tE19Flash_kernel_traitsILi32ELi64ELi256ELi4ES3_EELb0ELb0ELb0ELb0ELb1ELb0ELb1ELb1EEEvNS_16Flash_fwd_paramsE$_ZN5flash30compute_attn_1rowblock_splitkvI23Flash_fwd_kernel_traitsILi32ELi64ELi256ELi4ELb0ELb0EN7cutlass6half_tE19Flash_kernel_traitsILi32ELi64ELi256ELi4ES3_EELb0ELb0ELb0ELb0ELb1ELb0ELb1ELb1ENS_16Flash_fwd_paramsEEEvRKT8_iiiii)
        /*0c08*/ 	.word	0x00000000


	//----- nvinfo : EIATTR_FRAME_SIZE
	.align		4
.L_524:
        /*0c0c*/ 	.byte	0x04, 0x11
        /*0c0e*/ 	.short	(.L_526 - .L_525)
	.align		4
.L_525:
        /*0c10*/ 	.word	index@(_ZN5flash24flash_fwd_splitkv_kernelI23Flash_fwd_kernel_traitsILi32ELi64ELi256ELi4ELb0ELb0EN7cutlass6half_tE19Flash_kernel_traitsILi32ELi64ELi256ELi4ES3_EELb0ELb0ELb0ELb0ELb1ELb0ELb1ELb1EEEvNS_16Flash_fwd_paramsE)
        /*0c14*/ 	.word	0x00000000


	//----- nvinfo : EIATTR_REGCOUNT
	.align		4
.L_526:
        /*0c18*/ 	.byte	0x04, 0x2f
        /*0c1a*/ 	.short	(.L_528 - .L_527)
	.align		4
.L_527:
        /*0c1c*/ 	.word	index@(_ZN5flash24flash_fwd_splitkv_kernelI23Flash_fwd_kernel_traitsILi32ELi64ELi256ELi4ELb0ELb0EN7cutlass6half_tE19Flash_kernel_traitsILi32ELi64ELi256ELi4ES3_EELb0ELb0ELb1ELb0ELb0ELb1ELb1ELb0EEEvNS_16Flash_fwd_paramsE)
        /*0c20*/ 	.word	0x000000ff


	//----- nvinfo : EIATTR_FRAME_SIZE
	.align		4
.L_528:
        /*0c24*/ 	.byte	0x04, 0x11
        /*0c26*/ 	.short	(.L_530 - .L_529)
	.align		4
.L_529:
        /*0c28*/ 	.word	index@($_ZN5flash24flash_fwd_splitkv_kernelI23Flash_fwd_kernel_traitsILi32ELi64ELi256ELi4ELb0ELb0EN7cutlass6half_tE19Flash_kernel_traitsILi32ELi64ELi256ELi4ES3_EELb0ELb0ELb1ELb0ELb0ELb1ELb1ELb0EEEvNS_16Flash_fwd_paramsE$_ZN5flash30compute_attn_1rowblock_splitkvI23Flash_fwd_kernel_traitsILi32ELi64ELi256ELi4ELb0ELb0EN7cutlass6half_tE19Flash_kernel_traitsILi32ELi64ELi256ELi4ES3_EELb0ELb0ELb1ELb0ELb0ELb1ELb1ELb0ENS_16Flash_fwd_paramsEEEvRKT8_iiiii)
        /*0c2c*/ 	.word	0x00000000


	//----- nvinfo : EIATTR_FRAME_SIZE
	.align		4
.L_530:
        /*0c30*/ 	.byte	0x04, 0x11
        /*0c32*/ 	.short	(.L_532 - .L_531)
	.align		4
.L_531:
        /*0c34*/ 	.word	index@(_ZN5flash24flash_fwd_splitkv_kernelI23Flash_fwd_kernel_traitsILi32ELi64ELi256ELi4ELb0ELb0EN7cutlass6half_tE19Flash_kernel_traitsILi32ELi64ELi256ELi4ES3_EELb0ELb0ELb1ELb0ELb0ELb1ELb1ELb0EEEvNS_16Flash_fwd_paramsE)
        /*0c38*/ 	.word	0x00000000


	//----- nvinfo : EIATTR_REGCOUNT
	.align		4
.L_532:
        /*0c3c*/ 	.byte	0x04, 0x2f
        /*0c3e*/ 	.short	(.L_534 - .L_533)
	.align		4
.L_533:
        /*0c40*/ 	.word	index@(_ZN5flash24flash_fwd_splitkv_kernelI23Flash_fwd_kernel_traitsILi32ELi64ELi256ELi4ELb0ELb0EN7cutlass6half_tE19Flash_kernel_traitsILi32ELi64ELi256ELi4ES3_EELb0ELb0ELb1ELb0ELb0ELb0ELb1ELb0EEEvNS_16Flash_fwd_paramsE)
        /*0c44*/ 	.word	0x000000fe


	//----- nvinfo : EIATTR_FRAME_SIZE
	.align		4
.L_534:
        /*0c48*/ 	.byte	0x04, 0x11
        /*0c4a*/ 	.short	(.L_536 - .L_535)
	.align		4
.L_535:
        /*0c4c*/ 	.word	index@($_ZN5flash24flash_fwd_splitkv_kernelI23Flash_fwd_kernel_traitsILi32ELi64ELi256ELi4ELb0ELb0EN7cutlass6half_tE19Flash_kernel_traitsILi32ELi64ELi256ELi4ES3_EELb0ELb0ELb1ELb0ELb0ELb0ELb1ELb0EEEvNS_16Flash_fwd_paramsE$_ZN5flash30compute_attn_1rowblock_splitkvI23Flash_fwd_kernel_traitsILi32ELi64ELi256ELi4ELb0ELb0EN7cutlass6half_tE19Flash_kernel_traitsILi32ELi64ELi256ELi4ES3_EELb0ELb0ELb1ELb0ELb0ELb0ELb1ELb0ENS_16Flash_fwd_paramsEEEvRKT8_iiiii)
        /*0c50*/ 	.word	0x00000000


	//----- nvinfo : EIATTR_FRAME_SIZE
	.align		4
.L_536:
        /*0c54*/ 	.byte	0x04, 0x11
        /*0c56*/ 	.short	(.L_538 - .L_537)
	.align		4
.L_537:
        /*0c58*/ 	.word	index@(_ZN5flash24flash_fwd_splitkv_kernelI23Flash_fwd_kernel_traitsILi32ELi64ELi256ELi4ELb0ELb0EN7cutlass6half_tE19Flash_kernel_traitsILi32ELi64ELi256ELi4ES3_EELb0ELb0ELb1ELb0ELb0ELb0ELb1ELb0EEEvNS_16Flash_fwd_paramsE)
        /*0c5c*/ 	.word	0x00000000


	//----- nvinfo : EIATTR_REGCOUNT
	.align		4
.L_538:
        /*0c60*/ 	.byte	0x04, 0x2f
        /*0c62*/ 	.short	(.L_540 - .L_539)
	.align		4
.L_539:
        /*0c64*/ 	.word	index@(_ZN5flash24flash_fwd_splitkv_kernelI23Flash_fwd_kernel_traitsILi32ELi64ELi256ELi4ELb0ELb0EN7cutlass6half_tE19Flash_kernel_traitsILi32ELi64ELi256ELi4ES3_EELb0ELb0ELb0ELb1ELb1ELb1ELb1ELb0EEEvNS_16Flash_fwd_paramsE)
        /*0c68*/ 	.word	0x000000ff


	//----- nvinfo : EIATTR_FRAME_SIZE
	.align		4
.L_540:
        /*0c6c*/ 	.byte	0x04, 0x11
        /*0c6e*/ 	.short	(.L_542 - .L_541)
	.align		4
.L_541:
        /*0c70*/ 	.word	index@($_ZN5flash24flash_fwd_splitkv_kernelI23Flash_fwd_kernel_traitsILi32ELi64ELi256ELi4ELb0ELb0EN7cutlass6half_tE19Flash_kernel_traitsILi32ELi64ELi256ELi4ES3_EELb0ELb0ELb0ELb1ELb1ELb1ELb1ELb0EEEvNS_16Flash_fwd_paramsE$_ZN5flash30compute_attn_1rowblock_splitkvI23Flash_fwd_kernel_traitsILi32ELi64ELi256ELi4ELb0ELb0EN7cutlass6half_tE19Flash_kernel_traitsILi32ELi64ELi256ELi4ES3_EELb0ELb0ELb0ELb1ELb1ELb1ELb1ELb0ENS_16Flash_fwd_paramsEEEvRKT8_iiiii)
        /*0c74*/ 	.word	0x00000050


	//----- nvinfo : EIATTR_FRAME_SIZE
	.align		4
.L_542:
        /*0c78*/ 	.byte	0x04, 0x11
        /*0c7a*/ 	.short	(.L_544 - .L_543)
	.align		4
.L_543:
        /*0c7c*/ 	.word	index@(_ZN5flash24flash_fwd_splitkv_kernelI23Flash_fwd_kernel_traitsILi32ELi64ELi256ELi4ELb0ELb0EN7cutlass6half_tE19Flash_kernel_traitsILi32ELi64ELi256ELi4ES3_EELb0ELb0ELb0ELb1ELb1ELb1ELb1ELb0EEEvNS_16Flash_fwd_paramsE)
        /*0c80*/ 	.word	0x00000050


	//----- nvinfo : EIATTR_REGCOUNT
	.align		4
.L_544:
        /*0c84*/ 	.byte	0x04, 0x2f
        /*0c86*/ 	.short	(.L_546 - .L_545)
	.align		4
.L_545:
        /*0c88*/ 	.word	index@(_ZN5flash24flash_fwd_splitkv_kernelI23Flash_fwd_kernel_traitsILi32ELi64ELi256ELi4ELb0ELb0EN7cutlass6half_tE19Flash_kernel_traitsILi32ELi64ELi256ELi4ES3_EELb0ELb0ELb0ELb1ELb1ELb0ELb1ELb0EEEvNS_16Flash_fwd_paramsE)
        /*0c8c*/ 	.word	0x000000fa


	//----- nvinfo : EIATTR_FRAME_SIZE
	.align		4
.L_546:
        /*0c90*/ 	.byte	0x04, 0x11
        /*0c92*/ 	.short	(.L_548 - .L_547)
	.align		4
.L_547:
        /*0c94*/ 	.word	index@($_ZN5flash24flash_fwd_splitkv_kernelI23Flash_fwd_kernel_traitsILi32ELi64ELi256ELi4ELb0ELb0EN7cutlass6half_tE19Flash_kernel_traitsILi32ELi64ELi256ELi4ES3_EELb0ELb0ELb0ELb1ELb1ELb0ELb1ELb0EEEvNS_16Flash_fwd_paramsE$_ZN5flash30compute_attn_1rowblock_splitkvI23Flash_fwd_kernel_traitsILi32ELi64ELi256ELi4ELb0ELb0EN7cutlass6half_tE19Flash_kernel_traitsILi32ELi64ELi256ELi4ES3_EELb0ELb0ELb0ELb1ELb1ELb0ELb1ELb0ENS_16Flash_fwd_paramsEEEvRKT8_iiiii)
        /*0c98*/ 	.word	0x00000000


	//----- nvinfo : EIATTR_FRAME_SIZE
	.align		4
.L_548:
        /*0c9c*/ 	.byte	0x04, 0x11
        /*0c9e*/ 	.short	(.L_550 - .L_549)
	.align		4
.L_549:
        /*0ca0*/ 	.word	index@(_ZN5flash24flash_fwd_splitkv_kernelI23Flash_fwd_kernel_traitsILi32ELi64ELi256ELi4ELb0ELb0EN7cutlass6half_tE19Flash_kernel_traitsILi32ELi64ELi256ELi4ES3_EELb0ELb0ELb0ELb1ELb1ELb0ELb1ELb0EEEvNS_16Flash_fwd_paramsE)
        /*0ca4*/ 	.word	0x00000000


	//----- nvinfo : EIATTR_REGCOUNT
	.align		4
.L_550:
        /*0ca8*/ 	.byte	0x04, 0x2f
        /*0caa*/ 	.short	(.L_552 - .L_551)
	.align		4
.L_551:
        /*0cac*/ 	.word	index@(_ZN5flash24flash_fwd_splitkv_kernelI23Flash_fwd_kernel_traitsILi32ELi64ELi256ELi4ELb0ELb0EN7cutlass6half_tE19Flash_kernel_traitsILi32ELi64ELi256ELi4ES3_EELb0ELb0ELb1ELb0ELb0ELb1ELb0ELb1EEEvNS_16Flash_fwd_paramsE)
        /*0cb0*/ 	.word	0x000000ff


	//----- nvinfo : EIATTR_FRAME_SIZE
	.align		4
.L_552:
        /*0cb4*/ 	.byte	0x04, 0x11
        /*0cb6*/ 	.short	(.L_554 - .L_553)
	.align		4
.L_553:
        /*0cb8*/ 	.word	index@($_ZN5flash24flash_fwd_splitkv_kernelI23Flash_fwd_kernel_traitsILi32ELi64ELi256ELi4ELb0ELb0EN7cutlass6half_tE19Flash_kernel_traitsILi32ELi64ELi256ELi4ES3_EELb0ELb0ELb1ELb0ELb0ELb1ELb0ELb1EEEvNS_16Flash_fwd_paramsE$_ZN5flash30compute_attn_1rowblock_splitkvI23Flash_fwd_kernel_traitsILi32ELi64ELi256ELi4ELb0ELb0EN7cutlass6half_tE19Flash_kernel_traitsILi32ELi64ELi256ELi4ES3_EELb0ELb0ELb1ELb0ELb0ELb1ELb0ELb1ENS_16Flash_fwd_paramsEEEvRKT8_iiiii)
        /*0cbc*/ 	.word	0x00000000


	//----- nvinfo : EIATTR_FRAME_SIZE
	.align		4
.L_554:
        /*0cc0*/ 	.byte	0x04, 0x11
        /*0cc2*/ 	.short	(.L_556 - .L_555)
	.align		4
.L_555:
        /*0cc4*/ 	.word	index@(_ZN5flash24flash_fwd_splitkv_kernelI23Flash_fwd_kernel_traitsILi32ELi64ELi256ELi4ELb0ELb0EN7cutlass6half_tE19Flash_kernel_traitsILi32ELi64ELi256ELi4ES3_EELb0ELb0ELb1ELb0ELb0ELb1ELb0ELb1EEEvNS_16Flash_fwd_paramsE)
        /*0cc8*/ 	.word	0x00000000


	//----- nvinfo : EIATTR_REGCOUNT
	.align		4
.L_556:
        /*0ccc*/ 	.byte	0x04, 0x2f
        /*0cce*/ 	.short	(.L_558 - .L_557)
	.align		4
.L_557:
        /*0cd0*/ 	.word	index@(_ZN5flash24flash_fwd_splitkv_kernelI23Flash_fwd_kernel_traitsILi32ELi64ELi256ELi4ELb0ELb0EN7cutlass6half_tE19Flash_kernel_traitsILi32ELi64ELi256ELi4ES3_EELb0ELb0ELb1ELb0ELb0ELb0ELb0ELb1EEEvNS_16Flash_fwd_paramsE)
        /*0cd4*/ 	.word	0x000000ff


	//----- nvinfo : EIATTR_FRAME_SIZE
	.align		4
.L_558:
        /*0cd8*/ 	.byte	0x04, 0x11
        /*0cda*/ 	.short	(.L_560 - .L_559)
	.align		4
.L_559:
        /*0cdc*/ 	.word	index@($_ZN5flash24flash_fwd_splitkv_kernelI23Flash_fwd_kernel_traitsILi32ELi64ELi256ELi4ELb0ELb0EN7cutlass6half_tE19Flash_kernel_traitsILi32ELi64ELi256ELi4ES3_EELb0ELb0ELb1ELb0ELb0ELb0ELb0ELb1EEEvNS_16Flash_fwd_paramsE$_ZN5flash30compute_attn_1rowblock_splitkvI23Flash_fwd_kernel_traitsILi32ELi64ELi256ELi4ELb0ELb0EN7cutlass6half_tE19Flash_kernel_traitsILi32ELi64ELi256ELi4ES3_EELb0ELb0ELb1ELb0ELb0ELb0ELb0ELb1ENS_16Flash_fwd_paramsEEEvRKT8_iiiii)
        /*0ce0*/ 	.word	0x00000000


	//----- nvinfo : EIATTR_FRAME_SIZE
	.align		4
.L_560:
        /*0ce4*/ 	.byte	0x04, 0x11
        /*0ce6*/ 	.short	(.L_562 - .L_561)
	.align		4
.L_561:
        /*0ce8*/ 	.word	index@(_ZN5flash24flash_fwd_splitkv_kernelI23Flash_fwd_kernel_traitsILi32ELi64ELi256ELi4ELb0ELb0EN7cutlass6half_tE19Flash_kernel_traitsILi32ELi64ELi256ELi4ES3_EELb0ELb0ELb1ELb0ELb0ELb0ELb0ELb1EEEvNS_16Flash_fwd_paramsE)
        /*0cec*/ 	.word	0x00000000


	//----- nvinfo : EIATTR_REGCOUNT
	.align		4
.L_562:
        /*0cf0*/ 	.byte	0x04, 0x2f
        /*0cf2*/ 	.short	(.L_564 - .L_563)
	.align		4
.L_563:
        /*0cf4*/ 	.word	index@(_ZN5flash24flash_fwd_splitkv_kernelI23Flash_fwd_kernel_traitsILi32ELi64ELi256ELi4ELb0ELb0EN7cutlass6half_tE19Flash_kernel_traitsILi32ELi64ELi256ELi4ES3_EELb0ELb0ELb0ELb0ELb1ELb1ELb0ELb1EEEvNS_16Flash_fwd_paramsE)
        /*0cf8*/ 	.word	0x000000ff


	//----- nvinfo : EIATTR_FRAME_SIZE
	.align		4
.L_564:
        /*0cfc*/ 	.byte	0x04, 0x11
        /*0cfe*/ 	.short	(.L_566 - .L_565)
	.align		4
.L_565:
        /*0d00*/ 	.word	index@($_ZN5flash24flash_fwd_splitkv_kernelI23Flash_fwd_kernel_traitsILi32ELi64ELi256ELi4ELb0ELb0EN7cutlass6half_tE19Flash_kernel_traitsILi32ELi64ELi256ELi4ES3_EELb0ELb0ELb0ELb0ELb1ELb1ELb0ELb1EEEvNS_16Flash_fwd_paramsE$_ZN5flash30compute_attn_1rowblock_splitkvI23Flash_fwd_kernel_traitsILi32ELi64ELi256ELi4ELb0ELb0EN7cutlass6half_tE19Flash_kernel_traitsILi32ELi64ELi256ELi4ES3_EELb0ELb0ELb0ELb0ELb1ELb1ELb0ELb1ENS_16Flash_fwd_paramsEEEvRKT8_iiiii)
        /*0d04*/ 	.word	0x00000048


	//----- nvinfo : EIATTR_FRAME_SIZE
	.align		4
.L_566:
        /*0d08*/ 	.byte	0x04, 0x11
        /*0d0a*/ 	.short	(.L_568 - .L_567)
	.align		4
.L_567:
        /*0d0c*/ 	.word	index@(_ZN5flash24flash_fwd_splitkv_kernelI23Flash_fwd_kernel_traitsILi32ELi64ELi256ELi4ELb0ELb0EN7cutlass6half_tE19Flash_kernel_traitsILi32ELi64ELi256ELi4ES3_EELb0ELb0ELb0ELb0ELb1ELb1ELb0ELb1EEEvNS_16Flash_fwd_paramsE)
        /*0d10*/ 	.word	0x00000048


	//----- nvinfo : EIATTR_REGCOUNT
	.align		4
.L_568:
        /*0d14*/ 	.byte	0x04, 0x2f
        /*0d16*/ 	.short	(.L_570 - .L_569)
	.align		4
.L_569:
        /*0d18*/ 	.word	index@(_ZN5flash24flash_fwd_splitkv_kernelI23Flash_fwd_kernel_traitsILi32ELi64ELi256ELi4ELb0ELb0EN7cutlass6half_tE19Flash_kernel_traitsILi32ELi64ELi256ELi4ES3_EELb0ELb0ELb0ELb0ELb1ELb0ELb0ELb1EEEvNS_16Flash_fwd_paramsE)
        /*0d1c*/ 	.word	0x000000f3


	//----- nvinfo : EIATTR_FRAME_SIZE
	.align		4
.L_570:
        /*0d20*/ 	.byte	0x04, 0x11
        /*0d22*/ 	.short	(.L_572 - .L_571)
	.align		4
.L_571:
        /*0d24*/ 	.word	index@($_ZN5flash24flash_fwd_splitkv_kernelI23Flash_fwd_kernel_traitsILi32ELi64ELi256ELi4ELb0ELb0EN7cutlass6half_tE19Flash_kernel_traitsILi32ELi64ELi256ELi4ES3_EELb0ELb0ELb0ELb0ELb1ELb0ELb0ELb1EEEvNS_16Flash_fwd_paramsE$_ZN5flash30compute_attn_1rowblock_splitkvI23Flash_fwd_kernel_traitsILi32ELi64ELi256ELi4ELb0ELb0EN7cutlass6half_tE19Flash_kernel_traitsILi32ELi64ELi256ELi4ES3_EELb0ELb0ELb0ELb0ELb1ELb0ELb0ELb1ENS_16Flash_fwd_paramsEEEvRKT8_iiiii)
        /*0d28*/ 	.word	0x00000000


	//----- nvinfo : EIATTR_FRAME_SIZE
	.align		4
.L_572:
        /*0d2c*/ 	.byte	0x04, 0x11
        /*0d2e*/ 	.short	(.L_574 - .L_573)
	.align		4
.L_573:
        /*0d30*/ 	.word	index@(_ZN5flash24flash_fwd_splitkv_kernelI23Flash_fwd_kernel_traitsILi32ELi64ELi256ELi4ELb0ELb0EN7cutlass6half_tE19Flash_kernel_traitsILi32ELi64ELi256ELi4ES3_EELb0ELb0ELb0ELb0ELb1ELb0ELb0ELb1EEEvNS_16Flash_fwd_paramsE)
        /*0d34*/ 	.word	0x00000000


	//----- nvinfo : EIATTR_REGCOUNT
	.align		4
.L_574:
        /*0d38*/ 	.byte	0x04, 0x2f
        /*0d3a*/ 	.short	(.L_576 - .L_575)
	.align		4
.L_575:
        /*0d3c*/ 	.word	index@(_ZN5flash24flash_fwd_splitkv_kernelI23Flash_fwd_kernel_traitsILi32ELi64ELi256ELi4ELb0ELb0EN7cutlass6half_tE19Flash_kernel_traitsILi32ELi64ELi256ELi4ES3_EELb0ELb0ELb1ELb0ELb0ELb1ELb0ELb0EEEvNS_16Flash_fwd_paramsE)
        /*0d40*/ 	.word	0x000000ff


	//----- nvinfo : EIATTR_FRAME_SIZE
	.align		4
.L_576:
        /*0d44*/ 	.byte	0x04, 0x11
        /*0d46*/ 	.short	(.L_578 - .L_577)
	.align		4
.L_577:
        /*0d48*/ 	.word	index@($_ZN5flash24flash_fwd_splitkv_kernelI23Flash_fwd_kernel_traitsILi32ELi64ELi256ELi4ELb0ELb0EN7cutlass6half_tE19Flash_kernel_traitsILi32ELi64ELi256ELi4ES3_EELb0ELb0ELb1ELb0ELb0ELb1ELb0ELb0EEEvNS_16Flash_fwd_paramsE$_ZN5flash30compute_attn_1rowblock_splitkvI23Flash_fwd_kernel_traitsILi32ELi64ELi256ELi4ELb0ELb0EN7cutlass6half_tE19Flash_kernel_traitsILi32ELi64ELi256ELi4ES3_EELb0ELb0ELb1ELb0ELb0ELb1ELb0ELb0ENS_16Flash_fwd_paramsEEEvRKT8_iiiii)
        /*0d4c*/ 	.word	0x00000000


	//----- nvinfo : EIATTR_FRAME_SIZE
	.align		4
.L_578:
        /*0d50*/ 	.byte	0x04, 0x11
        /*0d52*/ 	.short	(.L_580 - .L_579)
	.align		4
.L_579:
        /*0d54*/ 	.word	index@(_ZN5flash24flash_fwd_splitkv_kernelI23Flash_fwd_kernel_traitsILi32ELi64ELi256ELi4ELb0ELb0EN7cutlass6half_tE19Flash_kernel_traitsILi32ELi64ELi256ELi4ES3_EELb0ELb0ELb1ELb0ELb0ELb1ELb0ELb0EEEvNS_16Flash_fwd_paramsE)
        /*0d58*/ 	.word	0x00000000


	//----- nvinfo : EIATTR_REGCOUNT
	.align		4
.L_580:
        /*0d5c*/ 	.byte	0x04, 0x2f
        /*0d5e*/ 	.short	(.L_582 - .L_581)
	.align		4
.L_581:
        /*0d60*/ 	.word	index@(_ZN5flash24flash_fwd_splitkv_kernelI23Flash_fwd_kernel_traitsILi32ELi64ELi256ELi4ELb0ELb0EN7cutlass6half_tE19Flash_kernel_traitsILi32ELi64ELi256ELi4ES3_EELb0ELb0ELb1ELb0ELb0ELb0ELb0ELb0EEEvNS_16Flash_fwd_paramsE)
        /*0d64*/ 	.word	0x000000fe


	//----- nvinfo : EIATTR_FRAME_SIZE
	.align		4
.L_582:
        /*0d68*/ 	.byte	0x04, 0x11
        /*0d6a*/ 	.short	(.L_584 - .L_583)
	.align		4
.L_583:
        /*0d6c*/ 	.word	index@($_ZN5flash24flash_fwd_splitkv_kernelI23Flash_fwd_kernel_traitsILi32ELi64ELi256ELi4ELb0ELb0EN7cutlass6half_tE19Flash_kernel_traitsILi32ELi64ELi256ELi4ES3_EELb0ELb0ELb1ELb0ELb0ELb0ELb0ELb0EEEvNS_16Flash_fwd_paramsE$_ZN5flash30compute_attn_1rowblock_splitkvI23Flash_fwd_kernel_traitsILi32ELi64ELi256ELi4ELb0ELb0EN7cutlass6half_tE19Flash_kernel_traitsILi32ELi64ELi256ELi4ES3_EELb0ELb0ELb1ELb0ELb0ELb0ELb0ELb0ENS_16Flash_fwd_paramsEEEvRKT8_iiiii)
        /*0d70*/ 	.word	0x00000000


	//----- nvinfo : EIATTR_FRAME_SIZE
	.align		4
.L_584:
        /*0d74*/ 	.byte	0x04, 0x11
        /*0d76*/ 	.short	(.L_586 - .L_585)
	.align		4
.L_585:
        /*0d78*/ 	.word	index@(_ZN5flash24flash_fwd_splitkv_kernelI23Flash_fwd_kernel_traitsILi32ELi64ELi256ELi4ELb0ELb0EN7cutlass6half_tE19Flash_kernel_traitsILi32ELi64ELi256ELi4ES3_EELb0ELb0ELb1ELb0ELb0ELb0ELb0ELb0EEEvNS_16Flash_fwd_paramsE)
        /*0d7c*/ 	.word	0x00000000


	//----- nvinfo : EIATTR_REGCOUNT
	.align		4
.L_586:
        /*0d80*/ 	.byte	0x04, 0x2f
        /*0d82*/ 	.short	(.L_588 - .L_587)
	.align		4
.L_587:
        /*0d84*/ 	.word	index@(_ZN5flash24flash_fwd_splitkv_kernelI23Flash_fwd_kernel_traitsILi32ELi64ELi256ELi4ELb0ELb0EN7cutlass6half_tE19Flash_kernel_traitsILi32ELi64ELi256ELi4ES3_EELb0ELb0ELb0ELb1ELb1ELb1ELb0ELb0EEEvNS_16Flash_fwd_paramsE)
        /*0d88*/ 	.word	0x000000ff


	//----- nvinfo : EIATTR_FRAME_SIZE
	.align		4
.L_588:
        /*0d8c*/ 	.byte	0x04, 0x11
        /*0d8e*/ 	.short	(.L_590 - .L_589)
	.align		4
.L_589:
        /*0d90*/ 	.word	index@($_ZN5flash24flash_fwd_splitkv_kernelI23Flash_fwd_kernel_traitsILi32ELi64ELi256ELi4ELb0ELb0EN7cutlass6half_tE19Flash_kernel_traitsILi32ELi64ELi256ELi4ES3_EELb0ELb0ELb0ELb1ELb1ELb1ELb0ELb0EEEvNS_16Flash_fwd_paramsE$_ZN5flash30compute_attn_1rowblock_splitkvI23Flash_fwd_kernel_traitsILi32ELi64ELi256ELi4ELb0ELb0EN7cutlass6half_tE19Flash_kernel_traitsILi32ELi64ELi256ELi4ES3_EELb0ELb0ELb0ELb1ELb1ELb1ELb0ELb0ENS_16Flash_fwd_paramsEEEvRKT8_iiiii)
        /*0d94*/ 	.word	0x00000050


	//----- nvinfo : EIATTR_FRAME_SIZE
	.align		4
.L_590:
        /*0d98*/ 	.byte	0x04, 0x11
        /*0d9a*/ 	.short	(.L_592 - .L_591)
	.align		4
.L_591:
        /*0d9c*/ 	.word	index@(_ZN5flash24flash_fwd_splitkv_kernelI23Flash_fwd_kernel_traitsILi32ELi64ELi256ELi4ELb0ELb0EN7cutlass6half_tE19Flash_kernel_traitsILi32ELi64ELi256ELi4ES3_EELb0ELb0ELb0ELb1ELb1ELb1ELb0ELb0EEEvNS_16Flash_fwd_paramsE)
        /*0da0*/ 	.word	0x00000050


	//----- nvinfo : EIATTR_REGCOUNT
	.align		4
.L_592:
        /*0da4*/ 	.byte	0x04, 0x2f
        /*0da6*/ 	.short	(.L_594 - .L_593)
	.align		4
.L_593:
        /*0da8*/ 	.word	index@(_ZN5flash24flash_fwd_splitkv_kernelI23Flash_fwd_kernel_traitsILi32ELi64ELi256ELi4ELb0ELb0EN7cutlass6half_tE19Flash_kernel_traitsILi32ELi64ELi256ELi4ES3_EELb0ELb0ELb0ELb1ELb1ELb0ELb0ELb0EEEvNS_16Flash_fwd_paramsE)
        /*0dac*/ 	.word	0x000000f9


	//----- nvinfo : EIATTR_FRAME_SIZE
	.align		4
.L_594:
        /*0db0*/ 	.byte	0x04, 0x11
        /*0db2*/ 	.short	(.L_596 - .L_595)
	.align		4
.L_595:
        /*0db4*/ 	.word	index@($_ZN5flash24flash_fwd_splitkv_kernelI23Flash_fwd_kernel_traitsILi32ELi64ELi256ELi4ELb0ELb0EN7cutlass6half_tE19Flash_kernel_traitsILi32ELi64ELi256ELi4ES3_EELb0ELb0ELb0ELb1ELb1ELb0ELb0ELb0EEEvNS_16Flash_fwd_paramsE$_ZN5flash30compute_attn_1rowblock_splitkvI23Flash_fwd_kernel_traitsILi32ELi64ELi256ELi4ELb0ELb0EN7cutlass6half_tE19Flash_kernel_traitsILi32ELi64ELi256ELi4ES3_EELb0ELb0ELb0ELb1ELb1ELb0ELb0ELb0ENS_16Flash_fwd_paramsEEEvRKT8_iiiii)
        /*0db8*/ 	.word	0x00000000


	//----- nvinfo : EIATTR_FRAME_SIZE
	.align		4
.L_596:
        /*0dbc*/ 	.byte	0x04, 0x11
        /*0dbe*/ 	.short	(.L_598 - .L_597)
	.align		4
.L_597:
        /*0dc0*/ 	.word	index@(_ZN5flash24flash_fwd_splitkv_kernelI23Flash_fwd_kernel_traitsILi32ELi64ELi256ELi4ELb0ELb0EN7cutlass6half_tE19Flash_kernel_traitsILi32ELi64ELi256ELi4ES3_EELb0ELb0ELb0ELb1ELb1ELb0ELb0ELb0EEEvNS_16Flash_fwd_paramsE)
        /*0dc4*/ 	.word	0x00000000


	//----- nvinfo : EIATTR_REGCOUNT
	.align		4
.L_598:
        /*0dc8*/ 	.byte	0x04, 0x2f
        /*0dca*/ 	.short	(.L_600 - .L_599)
	.align		4
.L_599:
        /*0dcc*/ 	.word	index@(_ZN5flash24flash_fwd_splitkv_kernelI23Flash_fwd_kernel_traitsILi32ELi64ELi256ELi4ELb0ELb0EN7cutlass6half_tE19Flash_kernel_traitsILi32ELi64ELi256ELi4ES3_EELb0ELb1ELb0ELb0ELb0ELb1ELb1ELb1EEEvNS_16Flash_fwd_paramsE)
        /*0dd0*/ 	.word	0x000000ff


	//----- nvinfo : EIATTR_FRAME_SIZE
	.align		4
.L_600:
        /*0dd4*/ 	.byte	0x04, 0x11
        /*0dd6*/ 	.short	(.L_602 - .L_601)
	.align		4
.L_601:
        /*0dd8*/ 	.word	index@($_ZN5flash24flash_fwd_splitkv_kernelI23Flash_fwd_kernel_traitsILi32ELi64ELi256ELi4ELb0ELb0EN7cutlass6half_tE19Flash_kernel_traitsILi32ELi64ELi256ELi4ES3_EELb0ELb1ELb0ELb0ELb0ELb1ELb1ELb1EEEvNS_16Flash_fwd_paramsE$_ZN5flash30compute_attn_1rowblock_splitkvI23Flash_fwd_kernel_traitsILi32ELi64ELi256ELi4ELb0ELb0EN7cutlass6half_tE19Flash_kernel_traitsILi32ELi64ELi256ELi4ES3_EELb0ELb1ELb0ELb0ELb0ELb1ELb1ELb1ENS_16Flash_fwd_paramsEEEvRKT8_iiiii)
        /*0ddc*/ 	.word	0x00000018


	//----- nvinfo : EIATTR_FRAME_SIZE
	.align		4
.L_602:
        /*0de0*/ 	.byte	0x04, 0x11
        /*0de2*/ 	.short	(.L_604 - .L_603)
	.align		4
.L_603:
        /*0de4*/ 	.word	index@(_ZN5flash24flash_fwd_splitkv_kernelI23Flash_fwd_kernel_traitsILi32ELi64ELi256ELi4ELb0ELb0EN7cutlass6half_tE19Flash_kernel_traitsILi32ELi64ELi256ELi4ES3_EELb0ELb1ELb0ELb0ELb0ELb1ELb1ELb1EEEvNS_16Flash_fwd_paramsE)
        /*0de8*/ 	.word	0x00000018


	//----- nvinfo : EIATTR_REGCOUNT
	.align		4
.L_604:
        /*0dec*/ 	.byte	0x04, 0x2f
        /*0dee*/ 	.short	(.L_606 - .L_605)
	.align		4
.L_605:
        /*0df0*/ 	.word	index@(_ZN5flash24flash_fwd_splitkv_kernelI23Flash_fwd_kernel_traitsILi32ELi64ELi256ELi4ELb0ELb0EN7cutlass6half_tE19Flash_kernel_traitsILi32ELi64ELi256ELi4ES3_EELb0ELb1ELb0ELb0ELb0ELb0ELb1ELb1EEEvNS_16Flash_fwd_paramsE)
        /*0df4*/ 	.word	0x000000ff


	//----- nvinfo : EIATTR_FRAME_SIZE
	.align		4
.L_606:
        /*0df8*/ 	.byte	0x04, 0x11
        /*0dfa*/ 	.short	(.L_608 - .L_607)
	.align		4
.L_607:
        /*0dfc*/ 	.word	index@($_ZN5flash24flash_fwd_splitkv_kernelI23Flash_fwd_kernel_traitsILi32ELi64ELi256ELi4ELb0ELb0EN7cutlass6half_tE19Flash_kernel_traitsILi32ELi64ELi256ELi4ES3_EELb0ELb1ELb0ELb0ELb0ELb0ELb1ELb1EEEvNS_16Flash_fwd_paramsE$_ZN5flash30compute_attn_1rowblock_splitkvI23Flash_fwd_kernel_traitsILi32ELi64ELi256ELi4ELb0ELb0EN7cutlass6half_tE19Flash_kernel_traitsILi32ELi64ELi256ELi4ES3_EELb0ELb1ELb0ELb0ELb0ELb0ELb1ELb1ENS_16Flash_fwd_paramsEEEvRKT8_iiiii)
        /*0e00*/ 	.word	0x000000c0


	//----- nvinfo : EIATTR_FRAME_SIZE
	.align		4
.L_608:
        /*0e04*/ 	.byte	0x04, 0x11
        /*0e06*/ 	.short	(.L_610 - .L_609)
	.align		4
.L_609:
        /*0e08*/ 	.word	index@(_ZN5flash24flash_fwd_splitkv_kernelI23Flash_fwd_kernel_traitsILi32ELi64ELi256ELi4ELb0ELb0EN7cutlass6half_tE19Flash_kernel_traitsILi32ELi64ELi256ELi4ES3_EELb0ELb1ELb0ELb0ELb0ELb0ELb1ELb1EEEvNS_16Flash_fwd_paramsE)
        /*0e0c*/ 	.word	0x000000c0


	//----- nvinfo : EIATTR_REGCOUNT
	.align		4
.L_610:
        /*0e10*/ 	.byte	0x04, 0x2f
        /*0e12*/ 	.short	(.L_612 - .L_611)
	.align		4
.L_611:
        /*0e14*/ 	.word	index@(_ZN5flash24flash_fwd_splitkv_kernelI23Flash_fwd_kernel_traitsILi32ELi64ELi256ELi4ELb0ELb0EN7cutlass6half_tE19Flash_kernel_traitsILi32ELi64ELi256ELi4ES3_EELb0ELb1ELb0ELb0ELb0ELb1ELb1ELb0EEEvNS_16Flash_fwd_paramsE)
        /*0e18*/ 	.word	0x000000ff


	//----- nvinfo : EIATTR_FRAME_SIZE
	.align		4
.L_612:
        /*0e1c*/ 	.byte	0x04, 0x11
        /*0e1e*/ 	.short	(.L_614 - .L_613)
	.align		4
.L_613:
        /*0e20*/ 	.word	index@($_ZN5flash24flash_fwd_splitkv_kernelI23Flash_fwd_kernel_traitsILi32ELi64ELi256ELi4ELb0ELb0EN7cutlass6half_tE19Flash_kernel_traitsILi32ELi64ELi256ELi4ES3_EELb0ELb1ELb0ELb0ELb0ELb1ELb1ELb0EEEvNS_16Flash_fwd_paramsE$_ZN5flash30compute_attn_1rowblock_splitkvI23Flash_fwd_kernel_traitsILi32ELi64ELi256ELi4ELb0ELb0EN7cutlass6half_tE19Flash_kernel_traitsILi32ELi64ELi256ELi4ES3_EELb0ELb1ELb0ELb0ELb0ELb1ELb1ELb0ENS_16Flash_fwd_paramsEEEvRKT8_iiiii)
        /*0e24*/ 	.word	0x00000018


	//----- nvinfo : EIATTR_FRAME_SIZE
	.align		4
.L_614:
        /*0e28*/ 	.byte	0x04, 0x11
        /*0e2a*/ 	.short	(.L_616 - .L_615)
	.align		4
.L_615:
        /*0e2c*/ 	.word	index@(_ZN5flash24flash_fwd_splitkv_kernelI23Flash_fwd_kernel_traitsILi32ELi64ELi256ELi4ELb0ELb0EN7cutlass6half_tE19Flash_kernel_traitsILi32ELi64ELi256ELi4ES3_EELb0ELb1ELb0ELb0ELb0ELb1ELb1ELb0EEEvNS_16Flash_fwd_paramsE)
        /*0e30*/ 	.word	0x00000018


	//----- nvinfo : EIATTR_REGCOUNT
	.align		4
.L_616:
        /*0e34*/ 	.byte	0x04, 0x2f
        /*0e36*/ 	.short	(.L_618 - .L_617)
	.align		4
.L_617:
        /*0e38*/ 	.word	index@(_ZN5flash24flash_fwd_splitkv_kernelI23Flash_fwd_kernel_traitsILi32ELi64ELi256ELi4ELb0ELb0EN7cutlass6half_tE19Flash_kernel_traitsILi32ELi64ELi256ELi4ES3_EELb0ELb1ELb0ELb0ELb0ELb0ELb1ELb0EEEvNS_16Flash_fwd_paramsE)
        /*0e3c*/ 	.word	0x000000ff


	//----- nvinfo : EIATTR_FRAME_SIZE
	.align		4
.L_618:
        /*0e40*/ 	.byte	0x04, 0x11
        /*0e42*/ 	.short	(.L_620 - .L_619)
	.align		4
.L_619:
        /*0e44*/ 	.word	index@($_ZN5flash24flash_fwd_splitkv_kernelI23Flash_fwd_kernel_traitsILi32ELi64ELi256ELi4ELb0ELb0EN7cutlass6half_tE19Flash_kernel_traitsILi32ELi64ELi256ELi4ES3_EELb0ELb1ELb0ELb0ELb0ELb0ELb1ELb0EEEvNS_16Flash_fwd_paramsE$_ZN5flash30compute_attn_1rowblock_splitkvI23Flash_fwd_kernel_traitsILi32ELi64ELi256ELi4ELb0ELb0EN7cutlass6half_tE19Flash_kernel_traitsILi32ELi64ELi256ELi4ES3_EELb0ELb1ELb0ELb0ELb0ELb0ELb1ELb0ENS_16Flash_fwd_paramsEEEvRKT8_iiiii)
        /*0e48*/ 	.word	0x000000d0


	//----- nvinfo : EIATTR_FRAME_SIZE
	.align		4
.L_620:
        /*0e4c*/ 	.byte	0x04, 0x11
        /*0e4e*/ 	.short	(.L_622 - .L_621)
	.align		4
.L_621:
        /*0e50*/ 	.word	index@(_ZN5flash24flash_fwd_splitkv_kernelI23Flash_fwd_kernel_traitsILi32ELi64ELi256ELi4ELb0ELb0EN7cutlass6half_tE19Flash_kernel_traitsILi32ELi64ELi256ELi4ES3_EELb0ELb1ELb0ELb0ELb0ELb0ELb1ELb0EEEvNS_16Flash_fwd_paramsE)
        /*0e54*/ 	.word	0x000000d0


	//----- nvinfo : EIATTR_REGCOUNT
	.align		4
.L_622:
        /*0e58*/ 	.byte	0x04, 0x2f
        /*0e5a*/ 	.short	(.L_624 - .L_623)
	.align		4
.L_623:
        /*0e5c*/ 	.word	index@(_ZN5flash24flash_fwd_splitkv_kernelI23Flash_fwd_kernel_traitsILi32ELi64ELi256ELi4ELb0ELb0EN7cutlass6half_tE19Flash_kernel_traitsILi32ELi64ELi256ELi4ES3_EELb0ELb1ELb0ELb0ELb0ELb1ELb0ELb1EEEvNS_16Flash_fwd_paramsE)
        /*0e60*/ 	.word	0x000000ff


	//----- nvinfo : EIATTR_FRAME_SIZE
	.align		4
.L_624:
        /*0e64*/ 	.byte	0x04, 0x11
        /*0e66*/ 	.short	(.L_626 - .L_625)
	.align		4
.L_625:
        /*0e68*/ 	.word	index@($_ZN5flash24flash_fwd_splitkv_kernelI23Flash_fwd_kernel_traitsILi32ELi64ELi256ELi4ELb0ELb0EN7cutlass6half_tE19Flash_kernel_traitsILi32ELi64ELi256ELi4ES3_EELb0ELb1ELb0ELb0ELb0ELb1ELb0ELb1EEEvNS_16Flash_fwd_paramsE$_ZN5flash30compute_attn_1rowblock_splitkvI23Flash_fwd_kernel_traitsILi32ELi64ELi256ELi4ELb0ELb0EN7cutlass6half_tE19Flash_kernel_traitsILi32ELi64ELi256ELi4ES3_EELb0ELb1ELb0ELb0ELb0ELb1ELb0ELb1ENS_16Flash_fwd_paramsEEEvRKT8_iiiii)
        /*0e6c*/ 	.word	0x00000018


	//----- nvinfo : EIATTR_FRAME_SIZE
	.align		4
.L_626:
        /*0e70*/ 	.byte	0x04, 0x11
        /*0e72*/ 	.short	(.L_628 - .L_627)
	.align		4
.L_627:
        /*0e74*/ 	.word	index@(_ZN5flash24flash_fwd_splitkv_kernelI23Flash_fwd_kernel_traitsILi32ELi64ELi256ELi4ELb0ELb0EN7cutlass6half_tE19Flash_kernel_traitsILi32ELi64ELi256ELi4ES3_EELb0ELb1ELb0ELb0ELb0ELb1ELb0ELb1EEEvNS_16Flash_fwd_paramsE)
        /*0e78*/ 	.word	0x00000018


	//----- nvinfo : EIATTR_REGCOUNT
	.align		4
.L_628:
        /*0e7c*/ 	.byte	0x04, 0x2f
        /*0e7e*/ 	.short	(.L_630 - .L_629)
	.align		4
.L_629:
        /*0e80*/ 	.word	index@(_ZN5flash24flash_fwd_splitkv_kernelI23Flash_fwd_kernel_traitsILi32ELi64ELi256ELi4ELb0ELb0EN7cutlass6half_tE19Flash_kernel_traitsILi32ELi64ELi256ELi4ES3_EELb0ELb1ELb0ELb0ELb0ELb0ELb0ELb1EEEvNS_16Flash_fwd_paramsE)
        /*0e84*/ 	.word	0x000000ff


	//----- nvinfo : EIATTR_FRAME_SIZE
	.align		4
.L_630:
        /*0e88*/ 	.byte	0x04, 0x11
        /*0e8a*/ 	.short	(.L_632 - .L_631)
	.align		4
.L_631:
        /*0e8c*/ 	.word	index@($_ZN5flash24flash_fwd_splitkv_kernelI23Flash_fwd_kernel_traitsILi32ELi64ELi256ELi4ELb0ELb0EN7cutlass6half_tE19Flash_kernel_traitsILi32ELi64ELi256ELi4ES3_EELb0ELb1ELb0ELb0ELb0ELb0ELb0ELb1EEEvNS_16Flash_fwd_paramsE$_ZN5flash30compute_attn_1rowblock_splitkvI23Flash_fwd_kernel_traitsILi32ELi64ELi256ELi4ELb0ELb0EN7cutlass6half_tE19Flash_kernel_traitsILi32ELi64ELi256ELi4ES3_EELb0ELb1ELb0ELb0ELb0ELb0ELb0ELb1ENS_16Flash_fwd_paramsEEEvRKT8_iiiii)
        /*0e90*/ 	.word	0x00000028


	//----- nvinfo : EIATTR_FRAME_SIZE
	.align		4
.L_632:
        /*0e94*/ 	.byte	0x04, 0x11
        /*0e96*/ 	.short	(.L_634 - .L_633)
	.align		4
.L_633:
        /*0e98*/ 	.word	index@(_ZN5flash24flash_fwd_splitkv_kernelI23Flash_fwd_kernel_traitsILi32ELi64ELi256ELi4ELb0ELb0EN7cutlass6half_tE19Flash_kernel_traitsILi32ELi64ELi256ELi4ES3_EELb0ELb1ELb0ELb0ELb0ELb0ELb0ELb1EEEvNS_16Flash_fwd_paramsE)
        /*0e9c*/ 	.word	0x00000028


	//----- nvinfo : EIATTR_REGCOUNT
	.align		4
.L_634:
        /*0ea0*/ 	.byte	0x04, 0x2f
        /*0ea2*/ 	.short	(.L_636 - .L_635)
	.align		4
.L_635:
        /*0ea4*/ 	.word	index@(_ZN5flash24flash_fwd_splitkv_kernelI23Flash_fwd_kernel_traitsILi32ELi64ELi256ELi4ELb0ELb0EN7cutlass6half_tE19Flash_kernel_traitsILi32ELi64ELi256ELi4ES3_EELb0ELb1ELb0ELb0ELb0ELb1ELb0ELb0EEEvNS_16Flash_fwd_paramsE)
        /*0ea8*/ 	.word	0x000000ff


	//----- nvinfo : EIATTR_FRAME_SIZE
	.align		4
.L_636:
        /*0eac*/ 	.byte	0x04, 0x11
        /*0eae*/ 	.short	(.L_638 - .L_637)
	.align		4
.L_637:
        /*0eb0*/ 	.word	index@($_ZN5flash24flash_fwd_splitkv_kernelI23Flash_fwd_kernel_traitsILi32ELi64ELi256ELi4ELb0ELb0EN7cutlass6half_tE19Flash_kernel_traitsILi32ELi64ELi256ELi4ES3_EELb0ELb1ELb0ELb0ELb0ELb1ELb0ELb0EEEvNS_16Flash_fwd_paramsE$_ZN5flash30compute_attn_1rowblock_splitkvI23Flash_fwd_kernel_traitsILi32ELi64ELi256ELi4ELb0ELb0EN7cutlass6half_tE19Flash_kernel_traitsILi32ELi64ELi256ELi4ES3_EELb0ELb1ELb0ELb0ELb0ELb1ELb0ELb0ENS_16Flash_fwd_paramsEEEvRKT8_iiiii)
        /*0eb4*/ 	.word	0x00000000


	//----- nvinfo : EIATTR_FRAME_SIZE
	.align		4
.L_638:
        /*0eb8*/ 	.byte	0x04, 0x11
        /*0eba*/ 	.short	(.L_640 - .L_639)
	.align		4
.L_639:
        /*0ebc*/ 	.word	index@(_ZN5flash24flash_fwd_splitkv_kernelI23Flash_fwd_kernel_traitsILi32ELi64ELi256ELi4ELb0ELb0EN7cutlass6half_tE19Flash_kernel_traitsILi32ELi64ELi256ELi4ES3_EELb0ELb1ELb0ELb0ELb0ELb1ELb0ELb0EEEvNS_16Flash_fwd_paramsE)
        /*0ec0*/ 	.word	0x00000000


	//----- nvinfo : EIATTR_REGCOUNT
	.align		4
.L_640:
        /*0ec4*/ 	.byte	0x04, 0x2f
        /*0ec6*/ 	.short	(.L_642 - .L_641)
	.align		4
.L_641:
        /*0ec8*/ 	.word	index@(_ZN5flash24flash_fwd_splitkv_kernelI23Flash_fwd_kernel_traitsILi32ELi64ELi256ELi4ELb0ELb0EN7cutlass6half_tE19Flash_kernel_traitsILi32ELi64ELi256ELi4ES3_EELb0ELb1ELb0ELb0ELb0ELb0ELb0ELb0EEEvNS_16Flash_fwd_paramsE)
        /*0ecc*/ 	.word	0x000000ff


	//----- nvinfo : EIATTR_FRAME_SIZE
	.align		4
.L_642:
        /*0ed0*/ 	.byte	0x04, 0x11
        /*0ed2*/ 	.short	(.L_644 - .L_643)
	.align		4
.L_643:
        /*0ed4*/ 	.word	index@($_ZN5flash24flash_fwd_splitkv_kernelI23Flash_fwd_kernel_traitsILi32ELi64ELi256ELi4ELb0ELb0EN7cutlass6half_tE19Flash_kernel_traitsILi32ELi64ELi256ELi4ES3_EELb0ELb1ELb0ELb0ELb0ELb0ELb0ELb0EEEvNS_16Flash_fwd_paramsE$_ZN5flash30compute_attn_1rowblock_splitkvI23Flash_fwd_kernel_traitsILi32ELi64ELi256ELi4ELb0ELb0EN7cutlass6half_tE19Flash_kernel_traitsILi32ELi64ELi256ELi4ES3_EELb0ELb1ELb0ELb0ELb0ELb0ELb0ELb0ENS_16Flash_fwd_paramsEEEvRKT8_iiiii)
        /*0ed8*/ 	.word	0x00000000


	//----- nvinfo : EIATTR_FRAME_SIZE
	.align		4
.L_644:
        /*0edc*/ 	.byte	0x04, 0x11
        /*0ede*/ 	.short	(.L_646 - .L_645)
	.align		4
.L_645:
        /*0ee0*/ 	.word	index@(_ZN5flash24flash_fwd_splitkv_kernelI23Flash_fwd_kernel_traitsILi32ELi64ELi256ELi4ELb0ELb0EN7cutlass6half_tE19Flash_kernel_traitsILi32ELi64ELi256ELi4ES3_EELb0ELb1ELb0ELb0ELb0ELb0ELb0ELb0EEEvNS_16Flash_fwd_paramsE)
        /*0ee4*/ 	.word	0x00000000


	//----- nvinfo : EIATTR_REGCOUNT
	.align		4
.L_646:
        /*0ee8*/ 	.byte	0x04, 0x2f
        /*0eea*/ 	.short	(.L_648 - .L_647)
	.align		4
.L_647:
        /*0eec*/ 	.word	index@(_ZN5flash24flash_fwd_splitkv_kernelI23Flash_fwd_kernel_traitsILi32ELi64ELi256ELi4ELb0ELb0EN7cutlass6half_tE19Flash_kernel_traitsILi32ELi64ELi256ELi4ES3_EELb0ELb0ELb0ELb0ELb0ELb1ELb1ELb1EEEvNS_16Flash_fwd_paramsE)
        /*0ef0*/ 	.word	0x000000ff


	//----- nvinfo : EIATTR_FRAME_SIZE
	.align		4
.L_648:
        /*0ef4*/ 	.byte	0x04, 0x11
        /*0ef6*/ 	.short	(.L_650 - .L_649)
	.align		4
.L_649:
        /*0ef8*/ 	.word	index@($_ZN5flash24flash_fwd_splitkv_kernelI23Flash_fwd_kernel_traitsILi32ELi64ELi256ELi4ELb0ELb0EN7cutlass6half_tE19Flash_kernel_traitsILi32ELi64ELi256ELi4ES3_EELb0ELb0ELb0ELb0ELb0ELb1ELb1ELb1EEEvNS_16Flash_fwd_paramsE$_ZN5flash30compute_attn_1rowblock_splitkvI23Flash_fwd_kernel_traitsILi32ELi64ELi256ELi4ELb0ELb0EN7cutlass6half_tE19Flash_kernel_traitsILi32ELi64ELi256ELi4ES3_EELb0ELb0ELb0ELb0ELb0ELb1ELb1ELb1ENS_16Flash_fwd_paramsEEEvRKT8_iiiii)
        /*0efc*/ 	.word	0x00000040


	//----- nvinfo : EIATTR_FRAME_SIZE
	.align		4
.L_650:
        /*0f00*/ 	.byte	0x04, 0x11
        /*0f02*/ 	.short	(.L_652 - .L_651)
	.align		4
.L_651:
        /*0f04*/ 	.word	index@(_ZN5flash24flash_fwd_splitkv_kernelI23Flash_fwd_kernel_traitsILi32ELi64ELi256ELi4ELb0ELb0EN7cutlass6half_tE19Flash_kernel_traitsILi32ELi64ELi256ELi4ES3_EELb0ELb0ELb0ELb0ELb0ELb1ELb1ELb1EEEvNS_16Flash_fwd_paramsE)
        /*0f08*/ 	.word	0x00000040


	//----- nvinfo : EIATTR_REGCOUNT
	.align		4
.L_652:
        /*0f0c*/ 	.byte	0x04, 0x2f
        /*0f0e*/ 	.short	(.L_654 - .L_653)
	.align		4
.L_653:
        /*0f10*/ 	.word	index@(_ZN5flash24flash_fwd_splitkv_kernelI23Flash_fwd_kernel_traitsILi32ELi64ELi256ELi4ELb0ELb0EN7cutlass6half_tE19Flash_kernel_traitsILi32ELi64ELi256ELi4ES3_EELb0ELb0ELb0ELb0ELb0ELb0ELb1ELb1EEEvNS_16Flash_fwd_paramsE)
        /*0f14*/ 	.word	0x000000f2


	//----- nvinfo : EIATTR_FRAME_SIZE
	.align		4
.L_654:
        /*0f18*/ 	.byte	0x04, 0x11
        /*0f1a*/ 	.short	(.L_656 - .L_655)
	.align		4
.L_655:
        /*0f1c*/ 	.word	index@($_ZN5flash24flash_fwd_splitkv_kernelI23Flash_fwd_kernel_traitsILi32ELi64ELi256ELi4ELb0ELb0EN7cutlass6half_tE19Flash_kernel_traitsILi32ELi64ELi256ELi4ES3_EELb0ELb0ELb0ELb0ELb0ELb0ELb1ELb1EEEvNS_16Flash_fwd_paramsE$_ZN5flash30compute_attn_1rowblock_splitkvI23Flash_fwd_kernel_traitsILi32ELi64ELi256ELi4ELb0ELb0EN7cutlass6half_tE19Flash_kernel_traitsILi32ELi64ELi256ELi4ES3_EELb0ELb0ELb0ELb0ELb0ELb0ELb1ELb1ENS_16Flash_fwd_paramsEEEvRKT8_iiiii)
        /*0f20*/ 	.word	0x00000000


	//----- nvinfo : EIATTR_FRAME_SIZE
	.align		4
.L_656:
        /*0f24*/ 	.byte	0x04, 0x11
        /*0f26*/ 	.short	(.L_658 - .L_657)
	.align		4
.L_657:
        /*0f28*/ 	.word	index@(_ZN5flash24flash_fwd_splitkv_kernelI23Flash_fwd_kernel_traitsILi32ELi64ELi256ELi4ELb0ELb0EN7cutlass6half_tE19Flash_kernel_traitsILi32ELi64ELi256ELi4ES3_EELb0ELb0ELb0ELb0ELb0ELb0ELb1ELb1EEEvNS_16Flash_fwd_paramsE)
        /*0f2c*/ 	.word	0x00000000


	//----- nvinfo : EIATTR_REGCOUNT
	.align		4
.L_658:
        /*0f30*/ 	.byte	0x04, 0x2f
        /*0f32*/ 	.short	(.L_660 - .L_659)
	.align		4
.L_659:
        /*0f34*/ 	.word	index@(_ZN5flash24flash_fwd_splitkv_kernelI23Flash_fwd_kernel_traitsILi32ELi64ELi256ELi4ELb0ELb0EN7cutlass6half_tE19Flash_kernel_traitsILi32ELi64ELi256ELi4ES3_EELb0ELb0ELb0ELb0ELb0ELb1ELb1ELb0EEEvNS_16Flash_fwd_paramsE)
        /*0f38*/ 	.word	0x000000ff


	//----- nvinfo : EIATTR_FRAME_SIZE
	.align		4
.L_660:
        /*0f3c*/ 	.byte	0x04, 0x11
        /*0f3e*/ 	.short	(.L_662 - .L_661)
	.align		4
.L_661:
        /*0f40*/ 	.word	index@($_ZN5flash24flash_fwd_splitkv_kernelI23Flash_fwd_kernel_traitsILi32ELi64ELi256ELi4ELb0ELb0EN7cutlass6half_tE19Flash_kernel_traitsILi32ELi64ELi256ELi4ES3_EELb0ELb0ELb0ELb0ELb0ELb1ELb1ELb0EEEvNS_16Flash_fwd_paramsE$_ZN5flash30compute_attn_1rowblock_splitkvI23Flash_fwd_kernel_traitsILi32ELi64ELi256ELi4ELb0ELb0EN7cutlass6half_tE19Flash_kernel_traitsILi32ELi64ELi256ELi4ES3_EELb0ELb0ELb0ELb0ELb0ELb1ELb1ELb0ENS_16Flash_fwd_paramsEEEvRKT8_iiiii)
        /*0f44*/ 	.word	0x00000048


	//----- nvinfo : EIATTR_FRAME_SIZE
	.align		4
.L_662:
        /*0f48*/ 	.byte	0x04, 0x11
        /*0f4a*/ 	.short	(.L_664 - .L_663)
	.align		4
.L_663:
        /*0f4c*/ 	.word	index@(_ZN5flash24flash_fwd_splitkv_kernelI23Flash_fwd_kernel_traitsILi32ELi64ELi256ELi4ELb0ELb0EN7cutlass6half_tE19Flash_kernel_traitsILi32ELi64ELi256ELi4ES3_EELb0ELb0ELb0ELb0ELb0ELb1ELb1ELb0EEEvNS_16Flash_fwd_paramsE)
        /*0f50*/ 	.word	0x00000048


	//----- nvinfo : EIATTR_REGCOUNT
	.align		4
.L_664:
        /*0f54*/ 	.byte	0x04, 0x2f
        /*0f56*/ 	.short	(.L_666 - .L_665)
	.align		4
.L_665:
        /*0f58*/ 	.word	index@(_ZN5flash24flash_fwd_splitkv_kernelI23Flash_fwd_kernel_traitsILi32ELi64ELi256ELi4ELb0ELb0EN7cutlass6half_tE19Flash_kernel_traitsILi32ELi64ELi256ELi4ES3_EELb0ELb0ELb0ELb0ELb0ELb0ELb1ELb0EEEvNS_16Flash_fwd_paramsE)
        /*0f5c*/ 	.word	0x000000f5


	//----- nvinfo : EIATTR_FRAME_SIZE
	.align		4
.L_666:
        /*0f60*/ 	.byte	0x04, 0x11
        /*0f62*/ 	.short	(.L_668 - .L_667)
	.align		4
.L_667:
        /*0f64*/ 	.word	index@($_ZN5flash24flash_fwd_splitkv_kernelI23Flash_fwd_kernel_traitsILi32ELi64ELi256ELi4ELb0ELb0EN7cutlass6half_tE19Flash_kernel_traitsILi32ELi64ELi256ELi4ES3_EELb0ELb0ELb0ELb0ELb0ELb0ELb1ELb0EEEvNS_16Flash_fwd_paramsE$_ZN5flash30compute_attn_1rowblock_splitkvI23Flash_fwd_kernel_traitsILi32ELi64ELi256ELi4ELb0ELb0EN7cutlass6half_tE19Flash_kernel_traitsILi32ELi64ELi256ELi4ES3_EELb0ELb0ELb0ELb0ELb0ELb0ELb1ELb0ENS_16Flash_fwd_paramsEEEvRKT8_iiiii)
        /*0f68*/ 	.word	0x00000000


	//----- nvinfo : EIATTR_FRAME_SIZE
	.align		4
.L_668:
        /*0f6c*/ 	.byte	0x04, 0x11
        /*0f6e*/ 	.short	(.L_670 - .L_669)
	.align		4
.L_669:
        /*0f70*/ 	.word	index@(_ZN5flash24flash_fwd_splitkv_kernelI23Flash_fwd_kernel_traitsILi32ELi64ELi256ELi4ELb0ELb0EN7cutlass6half_tE19Flash_kernel_traitsILi32ELi64ELi256ELi4ES3_EELb0ELb0ELb0ELb0ELb0ELb0ELb1ELb0EEEvNS_16Flash_fwd_paramsE)
        /*0f74*/ 	.word	0x00000000


	//----- nvinfo : EIATTR_REGCOUNT
	.align		4
.L_670:
        /*0f78*/ 	.byte	0x04, 0x2f
        /*0f7a*/ 	.short	(.L_672 - .L_671)
	.align		4
.L_671:
        /*0f7c*/ 	.word	index@(_ZN5flash24flash_fwd_splitkv_kernelI23Flash_fwd_kernel_traitsILi32ELi64ELi256ELi4ELb0ELb0EN7cutlass6half_tE19Flash_kernel_traitsILi32ELi64ELi256ELi4ES3_EELb0ELb0ELb0ELb0ELb0ELb1ELb0ELb1EEEvNS_16Flash_fwd_paramsE)
        /*0f80*/ 	.word	0x000000ff


	//----- nvinfo : EIATTR_FRAME_SIZE
	.align		4
.L_672:
        /*0f84*/ 	.byte	0x04, 0x11
        /*0f86*/ 	.short	(.L_674 - .L_673)
	.align		4
.L_673:
        /*0f88*/ 	.word	index@($_ZN5flash24flash_fwd_splitkv_kernelI23Flash_fwd_kernel_traitsILi32ELi64ELi256ELi4ELb0ELb0EN7cutlass6half_tE19Flash_kernel_traitsILi32ELi64ELi256ELi4ES3_EELb0ELb0ELb0ELb0ELb0ELb1ELb0ELb1EEEvNS_16Flash_fwd_paramsE$_ZN5flash30compute_attn_1rowblock_splitkvI23Flash_fwd_kernel_traitsILi32ELi64ELi256ELi4ELb0ELb0EN7cutlass6half_tE19Flash_kernel_traitsILi32ELi64ELi256ELi4ES3_EELb0ELb0ELb0ELb0ELb0ELb1ELb0ELb1ENS_16Flash_fwd_paramsEEEvRKT8_iiiii)
        /*0f8c*/ 	.word	0x00000048


	//----- nvinfo : EIATTR_FRAME_SIZE
	.align		4
.L_674:
        /*0f90*/ 	.byte	0x04, 0x11
        /*0f92*/ 	.short	(.L_676 - .L_675)
	.align		4
.L_675:
        /*0f94*/ 	.word	index@(_ZN5flash24flash_fwd_splitkv_kernelI23Flash_fwd_kernel_traitsILi32ELi64ELi256ELi4ELb0ELb0EN7cutlass6half_tE19Flash_kernel_traitsILi32ELi64ELi256ELi4ES3_EELb0ELb0ELb0ELb0ELb0ELb1ELb0ELb1EEEvNS_16Flash_fwd_paramsE)
        /*0f98*/ 	.word	0x00000048


	//----- nvinfo : EIATTR_REGCOUNT
	.align		4
.L_676:
        /*0f9c*/ 	.byte	0x04, 0x2f
        /*0f9e*/ 	.short	(.L_678 - .L_677)
	.align		4
.L_677:
        /*0fa0*/ 	.word	index@(_ZN5flash24flash_fwd_splitkv_kernelI23Flash_fwd_kernel_traitsILi32ELi64ELi256ELi4ELb0ELb0EN7cutlass6half_tE19Flash_kernel_traitsILi32ELi64ELi256ELi4ES3_EELb0ELb0ELb0ELb0ELb0ELb0ELb0ELb1EEEvNS_16Flash_fwd_paramsE)
        /*0fa4*/ 	.word	0x000000f2


	//----- nvinfo : EIATTR_FRAME_SIZE
	.align		4
.L_678:
        /*0fa8*/ 	.byte	0x04, 0x11
        /*0faa*/ 	.short	(.L_680 - .L_679)
	.align		4
.L_679:
        /*0fac*/ 	.word	index@($_ZN5flash24flash_fwd_splitkv_kernelI23Flash_fwd_kernel_traitsILi32ELi64ELi256ELi4ELb0ELb0EN7cutlass6half_tE19Flash_kernel_traitsILi32ELi64ELi256ELi4ES3_EELb0ELb0ELb0ELb0ELb0ELb0ELb0ELb1EEEvNS_16Flash_fwd_paramsE$_ZN5flash30compute_attn_1rowblock_splitkvI23Flash_fwd_kernel_traitsILi32ELi64ELi256ELi4ELb0ELb0EN7cutlass6half_tE19Flash_kernel_traitsILi32ELi64ELi256ELi4ES3_EELb0ELb0ELb0ELb0ELb0ELb0ELb0ELb1ENS_16Flash_fwd_paramsEEEvRKT8_iiiii)
        /*0fb0*/ 	.word	0x00000000


	//----- nvinfo : EIATTR_FRAME_SIZE
	.align		4
.L_680:
        /*0fb4*/ 	.byte	0x04, 0x11
        /*0fb6*/ 	.short	(.L_682 - .L_681)
	.align		4
.L_681:
        /*0fb8*/ 	.word	index@(_ZN5flash24flash_fwd_splitkv_kernelI23Flash_fwd_kernel_traitsILi32ELi64ELi256ELi4ELb0ELb0EN7cutlass6half_tE19Flash_kernel_traitsILi32ELi64ELi256ELi4ES3_EELb0ELb0ELb0ELb0ELb0ELb0ELb0ELb1EEEvNS_16Flash_fwd_paramsE)
        /*0fbc*/ 	.word	0x00000000


	//----- nvinfo : EIATTR_REGCOUNT
	.align		4
.L_682:
        /*0fc0*/ 	.byte	0x04, 0x2f
        /*0fc2*/ 	.short	(.L_684 - .L_683)
	.align		4
.L_683:
        /*0fc4*/ 	.word	index@(_ZN5flash24flash_fwd_splitkv_kernelI23Flash_fwd_kernel_traitsILi32ELi64ELi256ELi4ELb0ELb0EN7cutlass6half_tE19Flash_kernel_traitsILi32ELi64ELi256ELi4ES3_EELb0ELb0ELb0ELb0ELb0ELb1ELb0ELb0EEEvNS_16Flash_fwd_paramsE)
        /*0fc8*/ 	.word	0x000000ff


	//----- nvinfo : EIATTR_FRAME_SIZE
	.align		4
.L_684:
        /*0fcc*/ 	.byte	0x04, 0x11
        /*0fce*/ 	.short	(.L_686 - .L_685)
	.align		4
.L_685:
        /*0fd0*/ 	.word	index@($_ZN5flash24flash_fwd_splitkv_kernelI23Flash_fwd_kernel_traitsILi32ELi64ELi256ELi4ELb0ELb0EN7cutlass6half_tE19Flash_kernel_traitsILi32ELi64ELi256ELi4ES3_EELb0ELb0ELb0ELb0ELb0ELb1ELb0ELb0EEEvNS_16Flash_fwd_paramsE$_ZN5flash30compute_attn_1rowblock_splitkvI23Flash_fwd_kernel_traitsILi32ELi64ELi256ELi4ELb0ELb0EN7cutlass6half_tE19Flash_kernel_traitsILi32ELi64ELi256ELi4ES3_EELb0ELb0ELb0ELb0ELb0ELb1ELb0ELb0ENS_16Flash_fwd_paramsEEEvRKT8_iiiii)
        /*0fd4*/ 	.word	0x00000058


	//----- nvinfo : EIATTR_FRAME_SIZE
	.align		4
.L_686:
        /*0fd8*/ 	.byte	0x04, 0x11
        /*0fda*/ 	.short	(.L_688 - .L_687)
	.align		4
.L_687:
        /*0fdc*/ 	.word	index@(_ZN5flash24flash_fwd_splitkv_kernelI23Flash_fwd_kernel_traitsILi32ELi64ELi256ELi4ELb0ELb0EN7cutlass6half_tE19Flash_kernel_traitsILi32ELi64ELi256ELi4ES3_EELb0ELb0ELb0ELb0ELb0ELb1ELb0ELb0EEEvNS_16Flash_fwd_paramsE)
        /*0fe0*/ 	.word	0x00000058


	//----- nvinfo : EIATTR_REGCOUNT
	.align		4
.L_688:
        /*0fe4*/ 	.byte	0x04, 0x2f
        /*0fe6*/ 	.short	(.L_690 - .L_689)
	.align		4
.L_689:
        /*0fe8*/ 	.word	index@(_ZN5flash24flash_fwd_splitkv_kernelI23Flash_fwd_kernel_traitsILi32ELi64ELi256ELi4ELb0ELb0EN7cutlass6half_tE19Flash_kernel_traitsILi32ELi64ELi256ELi4ES3_EELb0ELb0ELb0ELb0ELb0ELb0ELb0ELb0EEEvNS_16Flash_fwd_paramsE)
        /*0fec*/ 	.word	0x000000f8


	//----- nvinfo : EIATTR_FRAME_SIZE
	.align		4
.L_690:
        /*0ff0*/ 	.byte	0x04, 0x11
        /*0ff2*/ 	.short	(.L_692 - .L_691)
	.align		4
.L_691:
        /*0ff4*/ 	.word	index@($_ZN5flash24flash_fwd_splitkv_kernelI23Flash_fwd_kernel_traitsILi32ELi64ELi256ELi4ELb0ELb0EN7cutlass6half_tE19Flash_kernel_traitsILi32ELi64ELi256ELi4ES3_EELb0ELb0ELb0ELb0ELb0ELb0ELb0ELb0EEEvNS_16Flash_fwd_paramsE$_ZN5flash30compute_attn_1rowblock_splitkvI23Flash_fwd_kernel_traitsILi32ELi64ELi256ELi4ELb0ELb0EN7cutlass6half_tE19Flash_kernel_traitsILi32ELi64ELi256ELi4ES3_EELb0ELb0ELb0ELb0ELb0ELb0ELb0ELb0ENS_16Flash_fwd_paramsEEEvRKT8_iiiii)
        /*0ff8*/ 	.word	0x00000000


	//----- nvinfo : EIATTR_FRAME_SIZE
	.align		4
.L_692:
        /*0ffc*/ 	.byte	0x04, 0x11
        /*0ffe*/ 	.short	(.L_694 - .L_693)
	.align		4
.L_693:
        /*1000*/ 	.word	index@(_ZN5flash24flash_fwd_splitkv_kernelI23Flash_fwd_kernel_traitsILi32ELi64ELi256ELi4ELb0ELb0EN7cutlass6half_tE19Flash_kernel_traitsILi32ELi64ELi256ELi4ES3_EELb0ELb0ELb0ELb0ELb0ELb0ELb0ELb0EEEvNS_16Flash_fwd_paramsE)
        /*1004*/ 	.word	0x00000000


	//----- nvinfo : EIATTR_REGCOUNT
	.align		4
.L_694:
        /*1008*/ 	.byte	0x04, 0x2f
        /*100a*/ 	.short	(.L_696 - .L_695)
	.align		4
.L_695:
        /*100c*/ 	.word	index@(_ZN5flash24flash_fwd_splitkv_kernelI23Flash_fwd_kernel_traitsILi32ELi64ELi256ELi4ELb0ELb0EN7cutlass6half_tE19Flash_kernel_traitsILi32ELi64ELi256ELi4ES3_EELb0ELb0ELb0ELb0ELb1ELb1ELb1ELb0EEEvNS_16Flash_fwd_paramsE)
        /*1010*/ 	.word	0x000000ff


	//----- nvinfo : EIATTR_FRAME_SIZE
	.align		4
.L_696:
        /*1014*/ 	.byte	0x04, 0x11
        /*1016*/ 	.short	(.L_698 - .L_697)
	.align		4
.L_697:
        /*1018*/ 	.word	index@($_ZN5flash24flash_fwd_splitkv_kernelI23Flash_fwd_kernel_traitsILi32ELi64ELi256ELi4ELb0ELb0EN7cutlass6half_tE19Flash_kernel_traitsILi32ELi64ELi256ELi4ES3_EELb0ELb0ELb0ELb0ELb1ELb1ELb1ELb0EEEvNS_16Flash_fwd_paramsE$_ZN5flash30compute_attn_1rowblock_splitkvI23Flash_fwd_kernel_traitsILi32ELi64ELi256ELi4ELb0ELb0EN7cutlass6half_tE19Flash_kernel_traitsILi32ELi64ELi256ELi4ES3_EELb0ELb0ELb0ELb0ELb1ELb1ELb1ELb0ENS_16Flash_fwd_paramsEEEvRKT8_iiiii)
        /*101c*/ 	.word	0x00000048


	//----- nvinfo : EIATTR_FRAME_SIZE
	.align		4
.L_698:
        /*1020*/ 	.byte	0x04, 0x11
        /*1022*/ 	.short	(.L_700 - .L_699)
	.align		4
.L_699:
        /*1024*/ 	.word	index@(_ZN5flash24flash_fwd_splitkv_kernelI23Flash_fwd_kernel_traitsILi32ELi64ELi256ELi4ELb0ELb0EN7cutlass6half_tE19Flash_kernel_traitsILi32ELi64ELi256ELi4ES3_EELb0ELb0ELb0ELb0ELb1ELb1ELb1ELb0EEEvNS_16Flash_fwd_paramsE)
        /*1028*/ 	.word	0x00000048


	//----- nvinfo : EIATTR_REGCOUNT
	.align		4
.L_700:
        /*102c*/ 	.byte	0x04, 0x2f
        /*102e*/ 	.short	(.L_702 - .L_701)
	.align		4
.L_701:
        /*1030*/ 	.word	index@(_ZN5flash24flash_fwd_splitkv_kernelI23Flash_fwd_kernel_traitsILi32ELi64ELi256ELi4ELb0ELb0EN7cutlass6half_tE19Flash_kernel_traitsILi32ELi64ELi256ELi4ES3_EELb0ELb0ELb0ELb0ELb1ELb0ELb1ELb0EEEvNS_16Flash_fwd_paramsE)
        /*1034*/ 	.word	0x000000fe


	//----- nvinfo : EIATTR_FRAME_SIZE
	.align		4
.L_702:
        /*1038*/ 	.byte	0x04, 0x11
        /*103a*/ 	.short	(.L_704 - .L_703)
	.align		4
.L_703:
        /*103c*/ 	.word	index@($_ZN5flash24flash_fwd_splitkv_kernelI23Flash_fwd_kernel_traitsILi32ELi64ELi256ELi4ELb0ELb0EN7cutlass6half_tE19Flash_kernel_traitsILi32ELi64ELi256ELi4ES3_EELb0ELb0ELb0ELb0ELb1ELb0ELb1ELb0EEEvNS_16Flash_fwd_paramsE$_ZN5flash30compute_attn_1rowblock_splitkvI23Flash_fwd_kernel_traitsILi32ELi64ELi256ELi4ELb0ELb0EN7cutlass6half_tE19Flash_kernel_traitsILi32ELi64ELi256ELi4ES3_EELb0ELb0ELb0ELb0ELb1ELb0ELb1ELb0ENS_16Flash_fwd_paramsEEEvRKT8_iiiii)
        /*1040*/ 	.word	0x00000000


	//----- nvinfo : EIATTR_FRAME_SIZE
	.align		4
.L_704:
        /*1044*/ 	.byte	0x04, 0x11
        /*1046*/ 	.short	(.L_706 - .L_705)
	.align		4
.L_705:
        /*1048*/ 	.word	index@(_ZN5flash24flash_fwd_splitkv_kernelI23Flash_fwd_kernel_traitsILi32ELi64ELi256ELi4ELb0ELb0EN7cutlass6half_tE19Flash_kernel_traitsILi32ELi64ELi256ELi4ES3_EELb0ELb0ELb0ELb0ELb1ELb0ELb1ELb0EEEvNS_16Flash_fwd_paramsE)
        /*104c*/ 	.word	0x00000000


	//----- nvinfo : EIATTR_REGCOUNT
	.align		4
.L_706:
        /*1050*/ 	.byte	0x04, 0x2f
        /*1052*/ 	.short	(.L_708 - .L_707)
	.align		4
.L_707:
        /*1054*/ 	.word	index@(_ZN5flash24flash_fwd_splitkv_kernelI23Flash_fwd_kernel_traitsILi32ELi64ELi256ELi4ELb0ELb0EN7cutlass6half_tE19Flash_kernel_traitsILi32ELi64ELi256ELi4ES3_EELb0ELb0ELb0ELb0ELb1ELb1ELb0ELb0EEEvNS_16Flash_fwd_paramsE)
        /*1058*/ 	.word	0x000000ff


	//----- nvinfo : EIATTR_FRAME_SIZE
	.align		4
.L_708:
        /*105c*/ 	.byte	0x04, 0x11
        /*105e*/ 	.short	(.L_710 - .L_709)
	.align		4
.L_709:
        /*1060*/ 	.word	index@($_ZN5flash24flash_fwd_splitkv_kernelI23Flash_fwd_kernel_traitsILi32ELi64ELi256ELi4ELb0ELb0EN7cutlass6half_tE19Flash_kernel_traitsILi32ELi64ELi256ELi4ES3_EELb0ELb0ELb0ELb0ELb1ELb1ELb0ELb0EEEvNS_16Flash_fwd_paramsE$_ZN5flash30compute_attn_1rowblock_splitkvI23Flash_fwd_kernel_traitsILi32ELi64ELi256ELi4ELb0ELb0EN7cutlass6half_tE19Flash_kernel_traitsILi32ELi64ELi256ELi4ES3_EELb0ELb0ELb0ELb0ELb1ELb1ELb0ELb0ENS_16Flash_fwd_paramsEEEvRKT8_iiiii)
        /*1064*/ 	.word	0x00000038


	//----- nvinfo : EIATTR_FRAME_SIZE
	.align		4
.L_710:
        /*1068*/ 	.byte	0x04, 0x11
        /*106a*/ 	.short	(.L_712 - .L_711)
	.align		4
.L_711:
        /*106c*/ 	.word	index@(_ZN5flash24flash_fwd_splitkv_kernelI23Flash_fwd_kernel_traitsILi32ELi64ELi256ELi4ELb0ELb0EN7cutlass6half_tE19Flash_kernel_traitsILi32ELi64ELi256ELi4ES3_EELb0ELb0ELb0ELb0ELb1ELb1ELb0ELb0EEEvNS_16Flash_fwd_paramsE)
        /*1070*/ 	.word	0x00000038


	//----- nvinfo : EIATTR_REGCOUNT
	.align		4
.L_712:
        /*1074*/ 	.byte	0x04, 0x2f
        /*1076*/ 	.short	(.L_714 - .L_713)
	.align		4
.L_713:
        /*1078*/ 	.word	index@(_ZN5flash24flash_fwd_splitkv_kernelI23Flash_fwd_kernel_traitsILi32ELi64ELi256ELi4ELb0ELb0EN7cutlass6half_tE19Flash_kernel_traitsILi32ELi64ELi256ELi4ES3_EELb0ELb0ELb0ELb0ELb1ELb0ELb0ELb0EEEvNS_16Flash_fwd_paramsE)
        /*107c*/ 	.word	0x000000fe


	//----- nvinfo : EIATTR_FRAME_SIZE
	.align		4
.L_714:
        /*1080*/ 	.byte	0x04, 0x11
        /*1082*/ 	.short	(.L_716 - .L_715)
	.align		4
.L_715:
        /*1084*/ 	.word	index@($_ZN5flash24flash_fwd_splitkv_kernelI23Flash_fwd_kernel_traitsILi32ELi64ELi256ELi4ELb0ELb0EN7cutlass6half_tE19Flash_kernel_traitsILi32ELi64ELi256ELi4ES3_EELb0ELb0ELb0ELb0ELb1ELb0ELb0ELb0EEEvNS_16Flash_fwd_paramsE$_ZN5flash30compute_attn_1rowblock_splitkvI23Flash_fwd_kernel_traitsILi32ELi64ELi256ELi4ELb0ELb0EN7cutlass6half_tE19Flash_kernel_traitsILi32ELi64ELi256ELi4ES3_EELb0ELb0ELb0ELb0ELb1ELb0ELb0ELb0ENS_16Flash_fwd_paramsEEEvRKT8_iiiii)
        /*1088*/ 	.word	0x00000000


	//----- nvinfo : EIATTR_FRAME_SIZE
	.align		4
.L_716:
        /*108c*/ 	.byte	0x04, 0x11
        /*108e*/ 	.short	(.L_718 - .L_717)
	.align		4
.L_717:
        /*1090*/ 	.word	index@(_ZN5flash24flash_fwd_splitkv_kernelI23Flash_fwd_kernel_traitsILi32ELi64ELi256ELi4ELb0ELb0EN7cutlass6half_tE19Flash_kernel_traitsILi32ELi64ELi256ELi4ES3_EELb0ELb0ELb0ELb0ELb1ELb0ELb0ELb0EEEvNS_16Flash_fwd_paramsE)
        /*1094*/ 	.word	0x00000000


	//----- nvinfo : EIATTR_REGCOUNT
	.align		4
.L_718:
        /*1098*/ 	.byte	0x04, 0x2f
        /*109a*/ 	.short	(.L_720 - .L_719)
	.align		4
.L_719:
        /*109c*/ 	.word	index@(_ZN5flash32flash_fwd_splitkv_combine_kernelI23Flash_fwd_kernel_traitsILi32ELi64ELi256ELi4ELb0ELb0EN7cutlass6half_tE19Flash_kernel_traitsILi32ELi64ELi256ELi4ES3_EELi16ELi1ELb1EEEvNS_16Flash_fwd_paramsE)
        /*10a0*/ 	.word	0x00000026


	//----- nvinfo : EIATTR_FRAME_SIZE
	.align		4
.L_720:
        /*10a4*/ 	.byte	0x04, 0x11
        /*10a6*/ 	.short	(.L_722 - .L_721)
	.align		4
.L_721:
        /*10a8*/ 	.word	index@($__internal_13_$__cuda_sm20_div_s64)
        /*10ac*/ 	.word	0x00000000


	//----- nvinfo : EIATTR_FRAME_SIZE
	.align		4
.L_722:
        /*10b0*/ 	.byte	0x04, 0x11
        /*10b2*/ 	.short	(.L_724 - .L_723)
	.align		4
.L_723:
        /*10b4*/ 	.word	index@(_ZN5flash32flash_fwd_splitkv_combine_kernelI23Flash_fwd_kernel_traitsILi32ELi64ELi256ELi4ELb0ELb0EN7cutlass6half_tE19Flash_kernel_traitsILi32ELi64ELi256ELi4ES3_EELi16ELi1ELb1EEEvNS_16Flash_fwd_paramsE)
        /*10b8*/ 	.word	0x00000000


	//----- nvinfo : EIATTR_REGCOUNT
	.align		4
.L_724:
        /*10bc*/ 	.byte	0x04, 0x2f
        /*10be*/ 	.short	(.L_726 - .L_725)
	.align		4
.L_725:
        /*10c0*/ 	.word	index@(_ZN5flash32flash_fwd_splitkv_combine_kernelI23Flash_fwd_kernel_traitsILi32ELi64ELi256ELi4ELb0ELb0EN7cutlass6half_tE19Flash_kernel_traitsILi32ELi64ELi256ELi4ES3_EELi16ELi2ELb1EEEvNS_16Flash_fwd_paramsE)
        /*10c4*/ 	.word	0x00000026


	//----- nvinfo : EIATTR_FRAME_SIZE
	.align		4
.L_726:
        /*10c8*/ 	.byte	0x04, 0x11
        /*10ca*/ 	.short	(.L_728 - .L_727)
	.align		4
.L_727:
        /*10cc*/ 	.word	index@($__internal_12_$__cuda_sm20_div_s64)
        /*10d0*/ 	.word	0x00000000


	//----- nvinfo : EIATTR_FRAME_SIZE
	.align		4
.L_728:
        /*10d4*/ 	.byte	0x04, 0x11
        /*10d6*/ 	.short	(.L_730 - .L_729)
	.align		4
.L_729:
        /*10d8*/ 	.word	index@(_ZN5flash32flash_fwd_splitkv_combine_kernelI23Flash_fwd_kernel_traitsILi32ELi64ELi256ELi4ELb0ELb0EN7cutlass6half_tE19Flash_kernel_traitsILi32ELi64ELi256ELi4ES3_EELi16ELi2ELb1EEEvNS_16Flash_fwd_paramsE)
        /*10dc*/ 	.word	0x00000000


	//----- nvinfo : EIATTR_REGCOUNT
	.align		4
.L_730:
        /*10e0*/ 	.byte	0x04, 0x2f
        /*10e2*/ 	.short	(.L_732 - .L_731)
	.align		4
.L_731:
        /*10e4*/ 	.word	index@(_ZN5flash32flash_fwd_splitkv_combine_kernelI23Flash_fwd_kernel_traitsILi32ELi64ELi256ELi4ELb0ELb0EN7cutlass6half_tE19Flash_kernel_traitsILi32ELi64ELi256ELi4ES3_EELi16ELi3ELb1EEEvNS_16Flash_fwd_paramsE)
        /*10e8*/ 	.word	0x00000026


	//----- nvinfo : EIATTR_FRAME_SIZE
	.align		4
.L_732:
        /*10ec*/ 	.byte	0x04, 0x11
        /*10ee*/ 	.short	(.L_734 - .L_733)
	.align		4
.L_733:
        /*10f0*/ 	.word	index@($__internal_11_$__cuda_sm20_div_s64)
        /*10f4*/ 	.word	0x00000000


	//----- nvinfo : EIATTR_FRAME_SIZE
	.align		4
.L_734:
        /*10f8*/ 	.byte	0x04, 0x11
        /*10fa*/ 	.short	(.L_736 - .L_735)
	.align		4
.L_735:
        /*10fc*/ 	.word	index@(_ZN5flash32flash_fwd_splitkv_combine_kernelI23Flash_fwd_kernel_traitsILi32ELi64ELi256ELi4ELb0ELb0EN7cutlass6half_tE19Flash_kernel_traitsILi32ELi64ELi256ELi4ES3_EELi16ELi3ELb1EEEvNS_16Flash_fwd_paramsE)
        /*1100*/ 	.word	0x00000000


	//----- nvinfo : EIATTR_REGCOUNT
	.align		4
.L_736:
        /*1104*/ 	.byte	0x04, 0x2f
        /*1106*/ 	.short	(.L_738 - .L_737)
	.align		4
.L_737:
        /*1108*/ 	.word	index@(_ZN5flash32flash_fwd_splitkv_combine_kernelI23Flash_fwd_kernel_traitsILi32ELi64ELi256ELi4ELb0ELb0EN7cutlass6half_tE19Flash_kernel_traitsILi32ELi64ELi256ELi4ES3_EELi16ELi4ELb1EEEvNS_16Flash_fwd_paramsE)
        /*110c*/ 	.word	0x00000026


	//----- nvinfo : EIATTR_FRAME_SIZE
	.align		4
.L_738:
        /*1110*/ 	.byte	0x04, 0x11
        /*1112*/ 	.short	(.L_740 - .L_739)
	.align		4
.L_739:
        /*1114*/ 	.word	index@($__internal_10_$__cuda_sm20_div_s64)
        /*1118*/ 	.word	0x00000000


	//----- nvinfo : EIATTR_FRAME_SIZE
	.align		4
.L_740:
        /*111c*/ 	.byte	0x04, 0x11
        /*111e*/ 	.short	(.L_742 - .L_741)
	.align		4
.L_741:
        /*1120*/ 	.word	index@(_ZN5flash32flash_fwd_splitkv_combine_kernelI23Flash_fwd_kernel_traitsILi32ELi64ELi256ELi4ELb0ELb0EN7cutlass6half_tE19Flash_kernel_traitsILi32ELi64ELi256ELi4ES3_EELi16ELi4ELb1EEEvNS_16Flash_fwd_paramsE)
        /*1124*/ 	.word	0x00000000


	//----- nvinfo : EIATTR_REGCOUNT
	.align		4
.L_742:
        /*1128*/ 	.byte	0x04, 0x2f
        /*112a*/ 	.short	(.L_744 - .L_743)
	.align		4
.L_743:
        /*112c*/ 	.word	index@(_ZN5flash32flash_fwd_splitkv_combine_kernelI23Flash_fwd_kernel_traitsILi32ELi64ELi256ELi4ELb0ELb0EN7cutlass6half_tE19Flash_kernel_traitsILi32ELi64ELi256ELi4ES3_EELi16ELi5ELb1EEEvNS_16Flash_fwd_paramsE)
        /*1130*/ 	.word	0x0000002c


	//----- nvinfo : EIATTR_FRAME_SIZE
	.align		4
.L_744:
        /*1134*/ 	.byte	0x04, 0x11
        /*1136*/ 	.short	(.L_746 - .L_745)
	.align		4
.L_745:
        /*1138*/ 	.word	index@($__internal_9_$__cuda_sm20_div_s64)
        /*113c*/ 	.word	0x00000000


	//----- nvinfo : EIATTR_FRAME_SIZE
	.align		4
.L_746:
        /*1140*/ 	.byte	0x04, 0x11
        /*1142*/ 	.short	(.L_748 - .L_747)
	.align		4
.L_747:
        /*1144*/ 	.word	index@(_ZN5flash32flash_fwd_splitkv_combine_kernelI23Flash_fwd_kernel_traitsILi32ELi64ELi256ELi4ELb0ELb0EN7cutlass6half_tE19Flash_kernel_traitsILi32ELi64ELi256ELi4ES3_EELi16ELi5ELb1EEEvNS_16Flash_fwd_paramsE)
        /*1148*/ 	.word	0x00000000


	//----- nvinfo : EIATTR_REGCOUNT
	.align		4
.L_748:
        /*114c*/ 	.byte	0x04, 0x2f
        /*114e*/ 	.short	(.L_750 - .L_749)
	.align		4
.L_749:
        /*1150*/ 	.word	index@(_ZN5flash32flash_fwd_splitkv_combine_kernelI23Flash_fwd_kernel_traitsILi32ELi64ELi256ELi4ELb0ELb0EN7cutlass6half_tE19Flash_kernel_traitsILi32ELi64ELi256ELi4ES3_EELi16ELi6ELb1EEEvNS_16Flash_fwd_paramsE)
        /*1154*/ 	.word	0x0000002e


	//----- nvinfo : EIATTR_FRAME_SIZE
	.align		4
.L_750:
        /*1158*/ 	.byte	0x04, 0x11
        /*115a*/ 	.short	(.L_752 - .L_751)
	.align		4
.L_751:
        /*115c*/ 	.word	index@($__internal_8_$__cuda_sm20_div_s64)
        /*1160*/ 	.word	0x00000000


	//----- nvinfo : EIATTR_FRAME_SIZE
	.align		4
.L_752:
        /*1164*/ 	.byte	0x04, 0x11
        /*1166*/ 	.short	(.L_754 - .L_753)
	.align		4
.L_753:
        /*1168*/ 	.word	index@(_ZN5flash32flash_fwd_splitkv_combine_kernelI23Flash_fwd_kernel_traitsILi32ELi64ELi256ELi4ELb0ELb0EN7cutlass6half_tE19Flash_kernel_traitsILi32ELi64ELi256ELi4ES3_EELi16ELi6ELb1EEEvNS_16Flash_fwd_paramsE)
        /*116c*/ 	.word	0x00000000


	//----- nvinfo : EIATTR_REGCOUNT
	.align		4
.L_754:
        /*1170*/ 	.byte	0x04, 0x2f
        /*1172*/ 	.short	(.L_756 - .L_755)
	.align		4
.L_755:
        /*1174*/ 	.word	index@(_ZN5flash32flash_fwd_splitkv_combine_kernelI23Flash_fwd_kernel_traitsILi32ELi64ELi256ELi4ELb0ELb0EN7cutlass6half_tE19Flash_kernel_traitsILi32ELi64ELi256ELi4ES3_EELi16ELi7ELb1EEEvNS_16Flash_fwd_paramsE)
        /*1178*/ 	.word	0x00000036


	//----- nvinfo : EIATTR_FRAME_SIZE
	.align		4
.L_756:
        /*117c*/ 	.byte	0x04, 0x11
        /*117e*/ 	.short	(.L_758 - .L_757)
	.align		4
.L_757:
        /*1180*/ 	.word	index@($__internal_7_$__cuda_sm20_div_s64)
        /*1184*/ 	.word	0x00000000


	//----- nvinfo : EIATTR_FRAME_SIZE
	.align		4
.L_758:
        /*1188*/ 	.byte	0x04, 0x11
        /*118a*/ 	.short	(.L_760 - .L_759)
	.align		4
.L_759:
        /*118c*/ 	.word	index@(_ZN5flash32flash_fwd_splitkv_combine_kernelI23Flash_fwd_kernel_traitsILi32ELi64ELi256ELi4ELb0ELb0EN7cutlass6half_tE19Flash_kernel_traitsILi32ELi64ELi256ELi4ES3_EELi16ELi7ELb1EEEvNS_16Flash_fwd_paramsE)
        /*1190*/ 	.word	0x00000000


	//----- nvinfo : EIATTR_REGCOUNT
	.align		4
.L_760:
        /*1194*/ 	.byte	0x04, 0x2f
        /*1196*/ 	.short	(.L_762 - .L_761)
	.align		4
.L_761:
        /*1198*/ 	.word	index@(_ZN5flash32flash_fwd_splitkv_combine_kernelI23Flash_fwd_kernel_traitsILi32ELi64ELi256ELi4ELb0ELb0EN7cutlass6half_tE19Flash_kernel_traitsILi32ELi64ELi256ELi4ES3_EELi16ELi1ELb0EEEvNS_16Flash_fwd_paramsE)
        /*119c*/ 	.word	0x00000028


	//----- nvinfo : EIATTR_FRAME_SIZE
	.align		4
.L_762:
        /*11a0*/ 	.byte	0x04, 0x11
        /*11a2*/ 	.short	(.L_764 - .L_763)
	.align		4
.L_763:
        /*11a4*/ 	.word	index@($__internal_6_$__cuda_sm20_div_s64)
        /*11a8*/ 	.word	0x00000000


	//----- nvinfo : EIATTR_FRAME_SIZE
	.align		4
.L_764:
        /*11ac*/ 	.byte	0x04, 0x11
        /*11ae*/ 	.short	(.L_766 - .L_765)
	.align		4
.L_765:
        /*11b0*/ 	.word	index@(_ZN5flash32flash_fwd_splitkv_combine_kernelI23Flash_fwd_kernel_traitsILi32ELi64ELi256ELi4ELb0ELb0EN7cutlass6half_tE19Flash_kernel_traitsILi32ELi64ELi256ELi4ES3_EELi16ELi1ELb0EEEvNS_16Flash_fwd_paramsE)
        /*11b4*/ 	.word	0x00000000


	//----- nvinfo : EIATTR_REGCOUNT
	.align		4
.L_766:
        /*11b8*/ 	.byte	0x04, 0x2f
        /*11ba*/ 	.short	(.L_768 - .L_767)
	.align		4
.L_767:
        /*11bc*/ 	.word	index@(_ZN5flash32flash_fwd_splitkv_combine_kernelI23Flash_fwd_kernel_traitsILi32ELi64ELi256ELi4ELb0ELb0EN7cutlass6half_tE19Flash_kernel_traitsILi32ELi64ELi256ELi4ES3_EELi16ELi2ELb0EEEvNS_16Flash_fwd_paramsE)
        /*11c0*/ 	.word	0x00000028


	//----- nvinfo : EIATTR_FRAME_SIZE
	.align		4
.L_768:
        /*11c4*/ 	.byte	0x04, 0x11
        /*11c6*/ 	.short	(.L_770 - .L_769)
	.align		4
.L_769:
        /*11c8*/ 	.word	index@($__internal_5_$__cuda_sm20_div_s64)
        /*11cc*/ 	.word	0x00000000


	//----- nvinfo : EIATTR_FRAME_SIZE
	.align		4
.L_770:
        /*11d0*/ 	.byte	0x04, 0x11
        /*11d2*/ 	.short	(.L_772 - .L_771)
	.align		4
.L_771:
        /*11d4*/ 	.word	index@(_ZN5flash32flash_fwd_splitkv_combine_kernelI23Flash_fwd_kernel_traitsILi32ELi64ELi256ELi4ELb0ELb0EN7cutlass6half_tE19Flash_kernel_traitsILi32ELi64ELi256ELi4ES3_EELi16ELi2ELb0EEEvNS_16Flash_fwd_paramsE)
        /*11d8*/ 	.word	0x00000000


	//----- nvinfo : EIATTR_REGCOUNT
	.align		4
.L_772:
        /*11dc*/ 	.byte	0x04, 0x2f
        /*11de*/ 	.short	(.L_774 - .L_773)
	.align		4
.L_773:
        /*11e0*/ 	.word	index@(_ZN5flash32flash_fwd_splitkv_combine_kernelI23Flash_fwd_kernel_traitsILi32ELi64ELi256ELi4ELb0ELb0EN7cutlass6half_tE19Flash_kernel_traitsILi32ELi64ELi256ELi4ES3_EELi16ELi3ELb0EEEvNS_16Flash_fwd_paramsE)
        /*11e4*/ 	.word	0x00000028


	//----- nvinfo : EIATTR_FRAME_SIZE
	.align		4
.L_774:
        /*11e8*/ 	.byte	0x04, 0x11
        /*11ea*/ 	.short	(.L_776 - .L_775)
	.align		4
.L_775:
        /*11ec*/ 	.word	index@($__internal_4_$__cuda_sm20_div_s64)
        /*11f0*/ 	.word	0x00000000


	//----- nvinfo : EIATTR_FRAME_SIZE
	.align		4
.L_776:
        /*11f4*/ 	.byte	0x04, 0x11
        /*11f6*/ 	.short	(.L_778 - .L_777)
	.align		4
.L_777:
        /*11f8*/ 	.word	index@(_ZN5flash32flash_fwd_splitkv_combine_kernelI23Flash_fwd_kernel_traitsILi32ELi64ELi256ELi4ELb0ELb0EN7cutlass6half_tE19Flash_kernel_traitsILi32ELi64ELi256ELi4ES3_EELi16ELi3ELb0EEEvNS_16Flash_fwd_paramsE)
        /*11fc*/ 	.word	0x00000000


	//----- nvinfo : EIATTR_REGCOUNT
	.align		4
.L_778:
        /*1200*/ 	.byte	0x04, 0x2f
        /*1202*/ 	.short	(.L_780 - .L_779)
	.align		4
.L_779:
        /*1204*/ 	.word	index@(_ZN5flash32flash_fwd_splitkv_combine_kernelI23Flash_fwd_kernel_traitsILi32ELi64ELi256ELi4ELb0ELb0EN7cutlass6half_tE19Flash_kernel_traitsILi32ELi64ELi256ELi4ES3_EELi16ELi4ELb0EEEvNS_16Flash_fwd_paramsE)
        /*1208*/ 	.word	0x00000028


	//----- nvinfo : EIATTR_FRAME_SIZE
	.align		4
.L_780:
        /*120c*/ 	.byte	0x04, 0x11
        /*120e*/ 	.short	(.L_782 - .L_781)
	.align		4
.L_781:
        /*1210*/ 	.word	index@($__internal_3_$__cuda_sm20_div_s64)
        /*1214*/ 	.word	0x00000000


	//----- nvinfo : EIATTR_FRAME_SIZE
	.align		4
.L_782:
        /*1218*/ 	.byte	0x04, 0x11
        /*121a*/ 	.short	(.L_784 - .L_783)
	.align		4
.L_783:
        /*121c*/ 	.word	index@(_ZN5flash32flash_fwd_splitkv_combine_kernelI23Flash_fwd_kernel_traitsILi32ELi64ELi256ELi4ELb0ELb0EN7cutlass6half_tE19Flash_kernel_traitsILi32ELi64ELi256ELi4ES3_EELi16ELi4ELb0EEEvNS_16Flash_fwd_paramsE)
        /*1220*/ 	.word	0x00000000


	//----- nvinfo : EIATTR_REGCOUNT
	.align		4
.L_784:
        /*1224*/ 	.byte	0x04, 0x2f
        /*1226*/ 	.short	(.L_786 - .L_785)
	.align		4
.L_785:
        /*1228*/ 	.word	index@(_ZN5flash32flash_fwd_splitkv_combine_kernelI23Flash_fwd_kernel_traitsILi32ELi64ELi256ELi4ELb0ELb0EN7cutlass6half_tE19Flash_kernel_traitsILi32ELi64ELi256ELi4ES3_EELi16ELi5ELb0EEEvNS_16Flash_fwd_paramsE)
        /*122c*/ 	.word	0x0000002a


	//----- nvinfo : EIATTR_FRAME_SIZE
	.align		4
.L_786:
        /*1230*/ 	.byte	0x04, 0x11
        /*1232*/ 	.short	(.L_788 - .L_787)
	.align		4
.L_787:
        /*1234*/ 	.word	index@($__internal_2_$__cuda_sm20_div_s64)
        /*1238*/ 	.word	0x00000000


	//----- nvinfo : EIATTR_FRAME_SIZE
	.align		4
.L_788:
        /*123c*/ 	.byte	0x04, 0x11
        /*123e*/ 	.short	(.L_790 - .L_789)
	.align		4
.L_789:
        /*1240*/ 	.word	index@(_ZN5flash32flash_fwd_splitkv_combine_kernelI23Flash_fwd_kernel_traitsILi32ELi64ELi256ELi4ELb0ELb0EN7cutlass6half_tE19Flash_kernel_traitsILi32ELi64ELi256ELi4ES3_EELi16ELi5ELb0EEEvNS_16Flash_fwd_paramsE)
        /*1244*/ 	.word	0x00000000


	//----- nvinfo : EIATTR_REGCOUNT
	.align		4
.L_790:
        /*1248*/ 	.byte	0x04, 0x2f
        /*124a*/ 	.short	(.L_792 - .L_791)
	.align		4
.L_791:
        /*124c*/ 	.word	index@(_ZN5flash32flash_fwd_splitkv_combine_kernelI23Flash_fwd_kernel_traitsILi32ELi64ELi256ELi4ELb0ELb0EN7cutlass6half_tE19Flash_kernel_traitsILi32ELi64ELi256ELi4ES3_EELi16ELi6ELb0EEEvNS_16Flash_fwd_paramsE)
        /*1250*/ 	.word	0x00000030


	//----- nvinfo : EIATTR_FRAME_SIZE
	.align		4
.L_792:
        /*1254*/ 	.byte	0x04, 0x11
        /*1256*/ 	.short	(.L_794 - .L_793)
	.align		4
.L_793:
        /*1258*/ 	.word	index@($__internal_1_$__cuda_sm20_div_s64)
        /*125c*/ 	.word	0x00000000


	//----- nvinfo : EIATTR_FRAME_SIZE
	.align		4
.L_794:
        /*1260*/ 	.byte	0x04, 0x11
        /*1262*/ 	.short	(.L_796 - .L_795)
	.align		4
.L_795:
        /*1264*/ 	.word	index@(_ZN5flash32flash_fwd_splitkv_combine_kernelI23Flash_fwd_kernel_traitsILi32ELi64ELi256ELi4ELb0ELb0EN7cutlass6half_tE19Flash_kernel_traitsILi32ELi64ELi256ELi4ES3_EELi16ELi6ELb0EEEvNS_16Flash_fwd_paramsE)
        /*1268*/ 	.word	0x00000000


	//----- nvinfo : EIATTR_REGCOUNT
	.align		4
.L_796:
        /*126c*/ 	.byte	0x04, 0x2f
        /*126e*/ 	.short	(.L_798 - .L_797)
	.align		4
.L_797:
        /*1270*/ 	.word	index@(_ZN5flash32flash_fwd_splitkv_combine_kernelI23Flash_fwd_kernel_traitsILi32ELi64ELi256ELi4ELb0ELb0EN7cutlass6half_tE19Flash_kernel_traitsILi32ELi64ELi256ELi4ES3_EELi16ELi7ELb0EEEvNS_16Flash_fwd_paramsE)
        /*1274*/ 	.word	0x00000036


	//----- nvinfo : EIATTR_FRAME_SIZE
	.align		4
.L_798:
        /*1278*/ 	.byte	0x04, 0x11
        /*127a*/ 	.short	(.L_800 - .L_799)
	.align		4
.L_799:
        /*127c*/ 	.word	index@($__internal_0_$__cuda_sm20_div_s64)
        /*1280*/ 	.word	0x00000000


	//----- nvinfo : EIATTR_FRAME_SIZE
	.align		4
.L_800:
        /*1284*/ 	.byte	0x04, 0x11
        /*1286*/ 	.short	(.L_802 - .L_801)
	.align		4
.L_801:
        /*1288*/ 	.word	index@(_ZN5flash32flash_fwd_splitkv_combine_kernelI23Flash_fwd_kernel_traitsILi32ELi64ELi256ELi4ELb0ELb0EN7cutlass6half_tE19Flash_kernel_traitsILi32ELi64ELi256ELi4ES3_EELi16ELi7ELb0EEEvNS_16Flash_fwd_paramsE)
        /*128c*/ 	.word	0x00000000


	//----- nvinfo : EIATTR_MIN_STACK_SIZE
	.align		4
.L_802:
        /*1290*/ 	.byte	0x04, 0x12
        /*1292*/ 	.short	(.L_804 - .L_803)
	.align		4
.L_803:
        /*1294*/ 	.word	index@(_ZN5flash32flash_fwd_splitkv_combine_kernelI23Flash_fwd_kernel_traitsILi32ELi64ELi256ELi4ELb0ELb0EN7cutlass6half_tE19Flash_kernel_traitsILi32ELi64ELi256ELi4ES3_EELi16ELi7ELb0EEEvNS_16Flash_fwd_paramsE)
        /*1298*/ 	.word	0x00000000


	//----- nvinfo : EIATTR_MIN_STACK_SIZE
	.align		4
.L_804:
        /*129c*/ 	.byte	0x04, 0x12
        /*129e*/ 	.short	(.L_806 - .L_805)
	.align		4
.L_805:
        /*12a0*/ 	.word	index@(_ZN5flash32flash_fwd_splitkv_combine_kernelI23Flash_fwd_kernel_traitsILi32ELi64ELi256ELi4ELb0ELb0EN7cutlass6half_tE19Flash_kernel_traitsILi32ELi64ELi256ELi4ES3_EELi16ELi6ELb0EEEvNS_16Flash_fwd_paramsE)
        /*12a4*/ 	.word	0x00000000


	//----- nvinfo : EIATTR_MIN_STACK_SIZE
	.align		4
.L_806:
        /*12a8*/ 	.byte	0x04, 0x12
        /*12aa*/ 	.short	(.L_808 - .L_807)
	.align		4
.L_807:
        /*12ac*/ 	.word	index@(_ZN5flash32flash_fwd_splitkv_combine_kernelI23Flash_fwd_kernel_traitsILi32ELi64ELi256ELi4ELb0ELb0EN7cutlass6half_tE19Flash_kernel_traitsILi32ELi64ELi256ELi4ES3_EELi16ELi5ELb0EEEvNS_16Flash_fwd_paramsE)
        /*12b0*/ 	.word	0x00000000


	//----- nvinfo : EIATTR_MIN_STACK_SIZE
	.align		4
.L_808:
        /*12b4*/ 	.byte	0x04, 0x12
        /*12b6*/ 	.short	(.L_810 - .L_809)
	.align		4
.L_809:
        /*12b8*/ 	.word	index@(_ZN5flash32flash_fwd_splitkv_combine_kernelI23Flash_fwd_kernel_traitsILi32ELi64ELi256ELi4ELb0ELb0EN7cutlass6half_tE19Flash_kernel_traitsILi32ELi64ELi256ELi4ES3_EELi16ELi4ELb0EEEvNS_16Flash_fwd_paramsE)
        /*12bc*/ 	.word	0x00000000


	//----- nvinfo : EIATTR_MIN_STACK_SIZE
	.align		4
.L_810:
        /*12c0*/ 	.byte	0x04, 0x12
        /*12c2*/ 	.short	(.L_812 - .L_811)
	.align		4
.L_811:
        /*12c4*/ 	.word	index@(_ZN5flash32flash_fwd_splitkv_combine_kernelI23Flash_fwd_kernel_traitsILi32ELi64ELi256ELi4ELb0ELb0EN7cutlass6half_tE19Flash_kernel_traitsILi32ELi64ELi256ELi4ES3_EELi16ELi3ELb0EEEvNS_16Flash_fwd_paramsE)
        /*12c8*/ 	.word	0x00000000


	//----- nvinfo : EIATTR_MIN_STACK_SIZE
	.align		4
.L_812:
        /*12cc*/ 	.byte	0x04, 0x12
        /*12ce*/ 	.short	(.L_814 - .L_813)
	.align		4
.L_813:
        /*12d0*/ 	.word	index@(_ZN5flash32flash_fwd_splitkv_combine_kernelI23Flash_fwd_kernel_traitsILi32ELi64ELi256ELi4ELb0ELb0EN7cutlass6half_tE19Flash_kernel_traitsILi32ELi64ELi256ELi4ES3_EELi16ELi2ELb0EEEvNS_16Flash_fwd_paramsE)
        /*12d4*/ 	.word	0x00000000


	//----- nvinfo : EIATTR_MIN_STACK_SIZE
	.align		4
.L_814:
        /*12d8*/ 	.byte	0x04, 0x12
        /*12da*/ 	.short	(.L_816 - .L_815)
	.align		4
.L_815:
        /*12dc*/ 	.word	index@(_ZN5flash32flash_fwd_splitkv_combine_kernelI23Flash_fwd_kernel_traitsILi32ELi64ELi256ELi4ELb0ELb0EN7cutlass6half_tE19Flash_kernel_traitsILi32ELi64ELi256ELi4ES3_EELi16ELi1ELb0EEEvNS_16Flash_fwd_paramsE)
        /*12e0*/ 	.word	0x00000000


	//----- nvinfo : EIATTR_MIN_STACK_SIZE
	.align		4
.L_816:
        /*12e4*/ 	.byte	0x04, 0x12
        /*12e6*/ 	.short	(.L_818 - .L_817)
	.align		4
.L_817:
        /*12e8*/ 	.word	index@(_ZN5flash32flash_fwd_splitkv_combine_kernelI23Flash_fwd_kernel_traitsILi32ELi64ELi256ELi4ELb0ELb0EN7cutlass6half_tE19Flash_kernel_traitsILi32ELi64ELi256ELi4ES3_EELi16ELi7ELb1EEEvNS_16Flash_fwd_paramsE)
        /*12ec*/ 	.word	0x00000000


	//----- nvinfo : EIATTR_MIN_STACK_SIZE
	.align		4
.L_818:
        /*12f0*/ 	.byte	0x04, 0x12
        /*12f2*/ 	.short	(.L_820 - .L_819)
	.align		4
.L_819:
        /*12f4*/ 	.word	index@(_ZN5flash32flash_fwd_splitkv_combine_kernelI23Flash_fwd_kernel_traitsILi32ELi64ELi256ELi4ELb0ELb0EN7cutlass6half_tE19Flash_kernel_traitsILi32ELi64ELi256ELi4ES3_EELi16ELi6ELb1EEEvNS_16Flash_fwd_paramsE)
        /*12f8*/ 	.word	0x00000000


	//----- nvinfo : EIATTR_MIN_STACK_SIZE
	.align		4
.L_820:
        /*12fc*/ 	.byte	0x04, 0x12
        /*12fe*/ 	.short	(.L_822 - .L_821)
	.align		4
.L_821:
        /*1300*/ 	.word	index@(_ZN5flash32flash_fwd_splitkv_combine_kernelI23Flash_fwd_kernel_traitsILi32ELi64ELi256ELi4ELb0ELb0EN7cutlass6half_tE19Flash_kernel_traitsILi32ELi64ELi256ELi4ES3_EELi16ELi5ELb1EEEvNS_16Flash_fwd_paramsE)
        /*1304*/ 	.word	0x00000000


	//----- nvinfo : EIATTR_MIN_STACK_SIZE
	.align		4
.L_822:
        /*1308*/ 	.byte	0x04, 0x12
        /*130a*/ 	.short	(.L_824 - .L_823)
	.align		4
.L_823:
        /*130c*/ 	.word	index@(_ZN5flash32flash_fwd_splitkv_combine_kernelI23Flash_fwd_kernel_traitsILi32ELi64ELi256ELi4ELb0ELb0EN7cutlass6half_tE19Flash_kernel_traitsILi32ELi64ELi256ELi4ES3_EELi16ELi4ELb1EEEvNS_16Flash_fwd_paramsE)
        /*1310*/ 	.word	0x00000000


	//----- nvinfo : EIATTR_MIN_STACK_SIZE
	.align		4
.L_824:
        /*1314*/ 	.byte	0x04, 0x12
        /*1316*/ 	.short	(.L_826 - .L_825)
	.align		4
.L_825:
        /*1318*/ 	.word	index@(_ZN5flash32flash_fwd_splitkv_combine_kernelI23Flash_fwd_kernel_traitsILi32ELi64ELi256ELi4ELb0ELb0EN7cutlass6half_tE19Flash_kernel_traitsILi32ELi64ELi256ELi4ES3_EELi16ELi3ELb1EEEvNS_16Flash_fwd_paramsE)
        /*131c*/ 	.word	0x00000000


	//----- nvinfo : EIATTR_MIN_STACK_SIZE
	.align		4
.L_826:
        /*1320*/ 	.byte	0x04, 0x12
        /*1322*/ 	.short	(.L_828 - .L_827)
	.align		4
.L_827:
        /*1324*/ 	.word	index@(_ZN5flash32flash_fwd_splitkv_combine_kernelI23Flash_fwd_kernel_traitsILi32ELi64ELi256ELi4ELb0ELb0EN7cutlass6half_tE19Flash_kernel_traitsILi32ELi64ELi256ELi4ES3_EELi16ELi2ELb1EEEvNS_16Flash_fwd_paramsE)
        /*1328*/ 	.word	0x00000000


	//----- nvinfo : EIATTR_MIN_STACK_SIZE
	.align		4
.L_828:
        /*132c*/ 	.byte	0x04, 0x12
        /*132e*/ 	.short	(.L_830 - .L_829)
	.align		4
.L_829:
        /*1330*/ 	.word	index@(_ZN5flash32flash_fwd_splitkv_combine_kernelI23Flash_fwd_kernel_traitsILi32ELi64ELi256ELi4ELb0ELb0EN7cutlass6half_tE19Flash_kernel_traitsILi32ELi64ELi256ELi4ES3_EELi16ELi1ELb1EEEvNS_16Flash_fwd_paramsE)
        /*1334*/ 	.word	0x00000000


	//----- nvinfo : EIATTR_MIN_STACK_SIZE
	.align		4
.L_830:
        /*1338*/ 	.byte	0x04, 0x12
        /*133a*/ 	.short	(.L_832 - .L_831)
	.align		4
.L_831:
        /*133c*/ 	.word	index@(_ZN5flash24flash_fwd_splitkv_kernelI23Flash_fwd_kernel_traitsILi32ELi64ELi256ELi4ELb0ELb0EN7cutlass6half_tE19Flash_kernel_traitsILi32ELi64ELi256ELi4ES3_EELb0ELb0ELb0ELb0ELb1ELb0ELb0ELb0EEEvNS_16Flash_fwd_paramsE)
        /*1340*/ 	.word	0x00000000


	//----- nvinfo : EIATTR_MIN_STACK_SIZE
	.align		4
.L_832:
        /*1344*/ 	.byte	0x04, 0x12
        /*1346*/ 	.short	(.L_834 - .L_833)
	.align		4
.L_833:
        /*1348*/ 	.word	index@(_ZN5flash24flash_fwd_splitkv_kernelI23Flash_fwd_kernel_traitsILi32ELi64ELi256ELi4ELb0ELb0EN7cutlass6half_tE19Flash_kernel_traitsILi32ELi64ELi256ELi4ES3_EELb0ELb0ELb0ELb0ELb1ELb1ELb0ELb0EEEvNS_16Flash_fwd_paramsE)
        /*134c*/ 	.word	0x00000038


	//----- nvinfo : EIATTR_MIN_STACK_SIZE
	.align		4
.L_834:
        /*1350*/ 	.byte	0x04, 0x12
        /*1352*/ 	.short	(.L_836 - .L_835)
	.align		4
.L_835:
        /*1354*/ 	.word	index@(_ZN5flash24flash_fwd_splitkv_kernelI23Flash_fwd_kernel_traitsILi32ELi64ELi256ELi4ELb0ELb0EN7cutlass6half_tE19Flash_kernel_traitsILi32ELi64ELi256ELi4ES3_EELb0ELb0ELb0ELb0ELb1ELb0ELb1ELb0EEEvNS_16Flash_fwd_paramsE)
        /*1358*/ 	.word	0x00000000


	//----- nvinfo : EIATTR_MIN_STACK_SIZE
	.align		4
.L_836:
        /*135c*/ 	.byte	0x04, 0x12
        /*135e*/ 	.short	(.L_838 - .L_837)
	.align		4
.L_837:
        /*1360*/ 	.word	index@(_ZN5flash24flash_fwd_splitkv_kernelI23Flash_fwd_kernel_traitsILi32ELi64ELi256ELi4ELb0ELb0EN7cutlass6half_tE19Flash_kernel_traitsILi32ELi64ELi256ELi4ES3_EELb0ELb0ELb0ELb0ELb1ELb1ELb1ELb0EEEvNS_16Flash_fwd_paramsE)
        /*1364*/ 	.word	0x00000048


	//----- nvinfo : EIATTR_MIN_STACK_SIZE
	.align		4
.L_838:
        /*1368*/ 	.byte	0x04, 0x12
        /*136a*/ 	.short	(.L_840 - .L_839)
	.align		4
.L_839:
        /*136c*/ 	.word	index@(_ZN5flash24flash_fwd_splitkv_kernelI23Flash_fwd_kernel_traitsILi32ELi64ELi256ELi4ELb0ELb0EN7cutlass6half_tE19Flash_kernel_traitsILi32ELi64ELi256ELi4ES3_EELb0ELb0ELb0ELb0ELb0ELb0ELb0ELb0EEEvNS_16Flash_fwd_paramsE)
        /*1370*/ 	.word	0x00000000


	//----- nvinfo : EIATTR_MIN_STACK_SIZE
	.align		4
.L_840:
        /*1374*/ 	.byte	0x04, 0x12
        /*1376*/ 	.short	(.L_842 - .L_841)
	.align		4
.L_841:
        /*1378*/ 	.word	index@(_ZN5flash24flash_fwd_splitkv_kernelI23Flash_fwd_kernel_traitsILi32ELi64ELi256ELi4ELb0ELb0EN7cutlass6half_tE19Flash_kernel_traitsILi32ELi64ELi256ELi4ES3_EELb0ELb0ELb0ELb0ELb0ELb1ELb0ELb0EEEvNS_16Flash_fwd_paramsE)
        /*137c*/ 	.word	0x00000058


	//----- nvinfo : EIATTR_MIN_STACK_SIZE
	.align		4
.L_842:
        /*1380*/ 	.byte	0x04, 0x12
        /*1382*/ 	.short	(.L_844 - .L_843)
	.align		4
.L_843:
        /*1384*/ 	.word	index@(_ZN5flash24flash_fwd_splitkv_kernelI23Flash_fwd_kernel_traitsILi32ELi64ELi256ELi4ELb0ELb0EN7cutlass6half_tE19Flash_kernel_traitsILi32ELi64ELi256ELi4ES3_EELb0ELb0ELb0ELb0ELb0ELb0ELb0ELb1EEEvNS_16Flash_fwd_paramsE)
        /*1388*/ 	.word	0x00000000


	//----- nvinfo : EIATTR_MIN_STACK_SIZE
	.align		4
.L_844:
        /*138c*/ 	.byte	0x04, 0x12
        /*138e*/ 	.short	(.L_846 - .L_845)
	.align		4
.L_845:
        /*1390*/ 	.word	index@(_ZN5flash24flash_fwd_splitkv_kernelI23Flash_fwd_kernel_traitsILi32ELi64ELi256ELi4ELb0ELb0EN7cutlass6half_tE19Flash_kernel_traitsILi32ELi64ELi256ELi4ES3_EELb0ELb0ELb0ELb0ELb0ELb1ELb0ELb1EEEvNS_16Flash_fwd_paramsE)
        /*1394*/ 	.word	0x00000048


	//----- nvinfo : EIATTR_MIN_STACK_SIZE
	.align		4
.L_846:
        /*1398*/ 	.byte	0x04, 0x12
        /*139a*/ 	.short	(.L_848 - .L_847)
	.align		4
.L_847:
        /*139c*/ 	.word	index@(_ZN5flash24flash_fwd_splitkv_kernelI23Flash_fwd_kernel_traitsILi32ELi64ELi256ELi4ELb0ELb0EN7cutlass6half_tE19Flash_kernel_traitsILi32ELi64ELi256ELi4ES3_EELb0ELb0ELb0ELb0ELb0ELb0ELb1ELb0EEEvNS_16Flash_fwd_paramsE)
        /*13a0*/ 	.word	0x00000000


	//----- nvinfo : EIATTR_MIN_STACK_SIZE
	.align		4
.L_848:
        /*13a4*/ 	.byte	0x04, 0x12
        /*13a6*/ 	.short	(.L_850 - .L_849)
	.align		4
.L_849:
        /*13a8*/ 	.word	index@(_ZN5flash24flash_fwd_splitkv_kernelI23Flash_fwd_kernel_traitsILi32ELi64ELi256ELi4ELb0ELb0EN7cutlass6half_tE19Flash_kernel_traitsILi32ELi64ELi256ELi4ES3_EELb0ELb0ELb0ELb0ELb0ELb1ELb1ELb0EEEvNS_16Flash_fwd_paramsE)
        /*13ac*/ 	.word	0x00000048


	//----- nvinfo : EIATTR_MIN_STACK_SIZE
	.align		4
.L_850:
        /*13b0*/ 	.byte	0x04, 0x12
        /*13b2*/ 	.short	(.L_852 - .L_851)
	.align		4
.L_851:
        /*13b4*/ 	.word	index@(_ZN5flash24flash_fwd_splitkv_kernelI23Flash_fwd_kernel_traitsILi32ELi64ELi256ELi4ELb0ELb0EN7cutlass6half_tE19Flash_kernel_traitsILi32ELi64ELi256ELi4ES3_EELb0ELb0ELb0ELb0ELb0ELb0ELb1ELb1EEEvNS_16Flash_fwd_paramsE)
        /*13b8*/ 	.word	0x00000000


	//----- nvinfo : EIATTR_MIN_STACK_SIZE
	.align		4
.L_852:
        /*13bc*/ 	.byte	0x04, 0x12
        /*13be*/ 	.short	(.L_854 - .L_853)
	.align		4
.L_853:
        /*13c0*/ 	.word	index@(_ZN5flash24flash_fwd_splitkv_kernelI23Flash_fwd_kernel_traitsILi32ELi64ELi256ELi4ELb0ELb0EN7cutlass6half_tE19Flash_kernel_traitsILi32ELi64ELi256ELi4ES3_EELb0ELb0ELb0ELb0ELb0ELb1ELb1ELb1EEEvNS_16Flash_fwd_paramsE)
        /*13c4*/ 	.word	0x00000040


	//----- nvinfo : EIATTR_MIN_STACK_SIZE
	.align		4
.L_854:
        /*13c8*/ 	.byte	0x04, 0x12
        /*13ca*/ 	.short	(.L_856 - .L_855)
	.align		4
.L_855:
        /*13cc*/ 	.word	index@(_ZN5flash24flash_fwd_splitkv_kernelI23Flash_fwd_kernel_traitsILi32ELi64ELi256ELi4ELb0ELb0EN7cutlass6half_tE19Flash_kernel_traitsILi32ELi64ELi256ELi4ES3_EELb0ELb1ELb0ELb0ELb0ELb0ELb0ELb0EEEvNS_16Flash_fwd_paramsE)
        /*13d0*/ 	.word	0x00000000


	//----- nvinfo : EIATTR_MIN_STACK_SIZE
	.align		4
.L_856:
        /*13d4*/ 	.byte	0x04, 0x12
        /*13d6*/ 	.short	(.L_858 - .L_857)
	.align		4
.L_857:
        /*13d8*/ 	.word	index@(_ZN5flash24flash_fwd_splitkv_kernelI23Flash_fwd_kernel_traitsILi32ELi64ELi256ELi4ELb0ELb0EN7cutlass6half_tE19Flash_kernel_traitsILi32ELi64ELi256ELi4ES3_EELb0ELb1ELb0ELb0ELb0ELb1ELb0ELb0EEEvNS_16Flash_fwd_paramsE)
        /*13dc*/ 	.word	0x00000000


	//----- nvinfo : EIATTR_MIN_STACK_SIZE
	.align		4
.L_858:
        /*13e0*/ 	.byte	0x04, 0x12
        /*13e2*/ 	.short	(.L_860 - .L_859)
	.align		4
.L_859:
        /*13e4*/ 	.word	index@(_ZN5flash24flash_fwd_splitkv_kernelI23Flash_fwd_kernel_traitsILi32ELi64ELi256ELi4ELb0ELb0EN7cutlass6half_tE19Flash_kernel_traitsILi32ELi64ELi256ELi4ES3_EELb0ELb1ELb0ELb0ELb0ELb0ELb0ELb1EEEvNS_16Flash_fwd_paramsE)
        /*13e8*/ 	.word	0x00000028


	//----- nvinfo : EIATTR_MIN_STACK_SIZE
	.align		4
.L_860:
        /*13ec*/ 	.byte	0x04, 0x12
        /*13ee*/ 	.short	(.L_862 - .L_861)
	.align		4
.L_861:
        /*13f0*/ 	.word	index@(_ZN5flash24flash_fwd_splitkv_kernelI23Flash_fwd_kernel_traitsILi32ELi64ELi256ELi4ELb0ELb0EN7cutlass6half_tE19Flash_kernel_traitsILi32ELi64ELi256ELi4ES3_EELb0ELb1ELb0ELb0ELb0ELb1ELb0ELb1EEEvNS_16Flash_fwd_paramsE)
        /*13f4*/ 	.word	0x00000018


	//----- nvinfo : EIATTR_MIN_STACK_SIZE
	.align		4
.L_862:
        /*13f8*/ 	.byte	0x04, 0x12
        /*13fa*/ 	.short	(.L_864 - .L_863)
	.align		4
.L_863:
        /*13fc*/ 	.word	index@(_ZN5flash24flash_fwd_splitkv_kernelI23Flash_fwd_kernel_traitsILi32ELi64ELi256ELi4ELb0ELb0EN7cutlass6half_tE19Flash_kernel_traitsILi32ELi64ELi256ELi4ES3_EELb0ELb1ELb0ELb0ELb0ELb0ELb1ELb0EEEvNS_16Flash_fwd_paramsE)
        /*1400*/ 	.word	0x000000d0


	//----- nvinfo : EIATTR_MIN_STACK_SIZE
	.align		4
.L_864:
        /*1404*/ 	.byte	0x04, 0x12
        /*1406*/ 	.short	(.L_866 - .L_865)
	.align		4
.L_865:
        /*1408*/ 	.word	index@(_ZN5flash24flash_fwd_splitkv_kernelI23Flash_fwd_kernel_traitsILi32ELi64ELi256ELi4ELb0ELb0EN7cutlass6half_tE19Flash_kernel_traitsILi32ELi64ELi256ELi4ES3_EELb0ELb1ELb0ELb0ELb0ELb1ELb1ELb0EEEvNS_16Flash_fwd_paramsE)
        /*140c*/ 	.word	0x00000018


	//----- nvinfo : EIATTR_MIN_STACK_SIZE
	.align		4
.L_866:
        /*1410*/ 	.byte	0x04, 0x12
        /*1412*/ 	.short	(.L_868 - .L_867)
	.align		4
.L_867:
        /*1414*/ 	.word	index@(_ZN5flash24flash_fwd_splitkv_kernelI23Flash_fwd_kernel_traitsILi32ELi64ELi256ELi4ELb0ELb0EN7cutlass6half_tE19Flash_kernel_traitsILi32ELi64ELi256ELi4ES3_EELb0ELb1ELb0ELb0ELb0ELb0ELb1ELb1EEEvNS_16Flash_fwd_paramsE)
        /*1418*/ 	.word	0x000000c0


	//----- nvinfo : EIATTR_MIN_STACK_SIZE
	.align		4
.L_868:
        /*141c*/ 	.byte	0x04, 0x12
        /*141e*/ 	.short	(.L_870 - .L_869)
	.align		4
.L_869:
        /*1420*/ 	.word	index@(_ZN5flash24flash_fwd_splitkv_kernelI23Flash_fwd_kernel_traitsILi32ELi64ELi256ELi4ELb0ELb0EN7cutlass6half_tE19Flash_kernel_traitsILi32ELi64ELi256ELi4ES3_EELb0ELb1ELb0ELb0ELb0ELb1ELb1ELb1EEEvNS_16Flash_fwd_paramsE)
        /*1424*/ 	.word	0x00000018


	//----- nvinfo : EIATTR_MIN_STACK_SIZE
	.align		4
.L_870:
        /*1428*/ 	.byte	0x04, 0x12
        /*142a*/ 	.short	(.L_872 - .L_871)
	.align		4
.L_871:
        /*142c*/ 	.word	index@(_ZN5flash24flash_fwd_splitkv_kernelI23Flash_fwd_kernel_traitsILi32ELi64ELi256ELi4ELb0ELb0EN7cutlass6half_tE19Flash_kernel_traitsILi32ELi64ELi256ELi4ES3_EELb0ELb0ELb0ELb1ELb1ELb0ELb0ELb0EEEvNS_16Flash_fwd_paramsE)
        /*1430*/ 	.word	0x00000000


	//----- nvinfo : EIATTR_MIN_STACK_SIZE
	.align		4
.L_872:
        /*1434*/ 	.byte	0x04, 0x12
        /*1436*/ 	.short	(.L_874 - .L_873)
	.align		4
.L_873:
        /*1438*/ 	.word	index@(_ZN5flash24flash_fwd_splitkv_kernelI23Flash_fwd_kernel_traitsILi32ELi64ELi256ELi4ELb0ELb0EN7cutlass6half_tE19Flash_kernel_traitsILi32ELi64ELi256ELi4ES3_EELb0ELb0ELb0ELb1ELb1ELb1ELb0ELb0EEEvNS_16Flash_fwd_paramsE)
        /*143c*/ 	.word	0x00000050


	//----- nvinfo : EIATTR_MIN_STACK_SIZE
	.align		4
.L_874:
        /*1440*/ 	.byte	0x04, 0x12
        /*1442*/ 	.short	(.L_876 - .L_875)
	.align		4
.L_875:
        /*1444*/ 	.word	index@(_ZN5flash24flash_fwd_splitkv_kernelI23Flash_fwd_kernel_traitsILi32ELi64ELi256ELi4ELb0ELb0EN7cutlass6half_tE19Flash_kernel_traitsILi32ELi64ELi256ELi4ES3_EELb0ELb0ELb1ELb0ELb0ELb0ELb0ELb0EEEvNS_16Flash_fwd_paramsE)
        /*1448*/ 	.word	0x00000000


	//----- nvinfo : EIATTR_MIN_STACK_SIZE
	.align		4
.L_876:
        /*144c*/ 	.byte	0x04, 0x12
        /*144e*/ 	.short	(.L_878 - .L_877)
	.align		4
.L_877:
        /*1450*/ 	.word	index@(_ZN5flash24flash_fwd_splitkv_kernelI23Flash_fwd_kernel_traitsILi32ELi64ELi256ELi4ELb0ELb0EN7cutlass6half_tE19Flash_kernel_traitsILi32ELi64ELi256ELi4ES3_EELb0ELb0ELb1ELb0ELb0ELb1ELb0ELb0EEEvNS_16Flash_fwd_paramsE)
        /*1454*/ 	.word	0x00000000


	//----- nvinfo : EIATTR_MIN_STACK_SIZE
	.align		4
.L_878:
        /*1458*/ 	.byte	0x04, 0x12
        /*145a*/ 	.short	(.L_880 - .L_879)
	.align		4
.L_879:
        /*145c*/ 	.word	index@(_ZN5flash24flash_fwd_splitkv_kernelI23Flash_fwd_kernel_traitsILi32ELi64ELi256ELi4ELb0ELb0EN7cutlass6half_tE19Flash_kernel_traitsILi32ELi64ELi256ELi4ES3_EELb0ELb0ELb0ELb0ELb1ELb0ELb0ELb1EEEvNS_16Flash_fwd_paramsE)
        /*1460*/ 	.word	0x00000000


	//----- nvinfo : EIATTR_MIN_STACK_SIZE
	.align		4
.L_880:
        /*1464*/ 	.byte	0x04, 0x12
        /*1466*/ 	.short	(.L_882 - .L_881)
	.align		4
.L_881:
        /*1468*/ 	.word	index@(_ZN5flash24flash_fwd_splitkv_kernelI23Flash_fwd_kernel_traitsILi32ELi64ELi256ELi4ELb0ELb0EN7cutlass6half_tE19Flash_kernel_traitsILi32ELi64ELi256ELi4ES3_EELb0ELb0ELb0ELb0ELb1ELb1ELb0ELb1EEEvNS_16Flash_fwd_paramsE)
        /*146c*/ 	.word	0x00000048


	//----- nvinfo : EIATTR_MIN_STACK_SIZE
	.align		4
.L_882:
        /*1470*/ 	.byte	0x04, 0x12
        /*1472*/ 	.short	(.L_884 - .L_883)
	.align		4
.L_883:
        /*1474*/ 	.word	index@(_ZN5flash24flash_fwd_splitkv_kernelI23Flash_fwd_kernel_traitsILi32ELi64ELi256ELi4ELb0ELb0EN7cutlass6half_tE19Flash_kernel_traitsILi32ELi64ELi256ELi4ES3_EELb0ELb0ELb1ELb0ELb0ELb0ELb0ELb1EEEvNS_16Flash_fwd_paramsE)
        /*1478*/ 	.word	0x00000000


	//----- nvinfo : EIATTR_MIN_STACK_SIZE
	.align		4
.L_884:
        /*147c*/ 	.byte	0x04, 0x12
        /*147e*/ 	.short	(.L_886 - .L_885)
	.align		4
.L_885:
        /*1480*/ 	.word	index@(_ZN5flash24flash_fwd_splitkv_kernelI23Flash_fwd_kernel_traitsILi32ELi64ELi256ELi4ELb0ELb0EN7cutlass6half_tE19Flash_kernel_traitsILi32ELi64ELi256ELi4ES3_EELb0ELb0ELb1ELb0ELb0ELb1ELb0ELb1EEEvNS_16Flash_fwd_paramsE)
        /*1484*/ 	.word	0x00000000


	//----- nvinfo : EIATTR_MIN_STACK_SIZE
	.align		4
.L_886:
        /*1488*/ 	.byte	0x04, 0x12
        /*148a*/ 	.short	(.L_888 - .L_887)
	.align		4
.L_887:
        /*148c*/ 	.word	index@(_ZN5flash24flash_fwd_splitkv_kernelI23Flash_fwd_kernel_traitsILi32ELi64ELi256ELi4ELb0ELb0EN7cutlass6half_tE19Flash_kernel_traitsILi32ELi64ELi256ELi4ES3_EELb0ELb0ELb0ELb1ELb1ELb0ELb1ELb0EEEvNS_16Flash_fwd_paramsE)
        /*1490*/ 	.word	0x00000000


	//----- nvinfo : EIATTR_MIN_STACK_SIZE
	.align		4
.L_888:
        /*1494*/ 	.byte	0x04, 0x12
        /*1496*/ 	.short	(.L_890 - .L_889)
	.align		4
.L_889:
        /*1498*/ 	.word	index@(_ZN5flash24flash_fwd_splitkv_kernelI23Flash_fwd_kernel_traitsILi32ELi64ELi256ELi4ELb0ELb0EN7cutlass6half_tE19Flash_kernel_traitsILi32ELi64ELi256ELi4ES3_EELb0ELb0ELb0ELb1ELb1ELb1ELb1ELb0EEEvNS_16Flash_fwd_paramsE)
        /*149c*/ 	.word	0x00000050


	//----- nvinfo : EIATTR_MIN_STACK_SIZE
	.align		4
.L_890:
        /*14a0*/ 	.byte	0x04, 0x12
        /*14a2*/ 	.short	(.L_892 - .L_891)
	.align		4
.L_891:
        /*14a4*/ 	.word	index@(_ZN5flash24flash_fwd_splitkv_kernelI23Flash_fwd_kernel_traitsILi32ELi64ELi256ELi4ELb0ELb0EN7cutlass6half_tE19Flash_kernel_traitsILi32ELi64ELi256ELi4ES3_EELb0ELb0ELb1ELb0ELb0ELb0ELb1ELb0EEEvNS_16Flash_fwd_paramsE)
        /*14a8*/ 	.word	0x00000000


	//----- nvinfo : EIATTR_MIN_STACK_SIZE
	.align		4
.L_892:
        /*14ac*/ 	.byte	0x04, 0x12
        /*14ae*/ 	.short	(.L_894 - .L_893)
	.align		4
.L_893:
        /*14b0*/ 	.word	index@(_ZN5flash24flash_fwd_splitkv_kernelI23Flash_fwd_kernel_traitsILi32ELi64ELi256ELi4ELb0ELb0EN7cutlass6half_tE19Flash_kernel_traitsILi32ELi64ELi256ELi4ES3_EELb0ELb0ELb1ELb0ELb0ELb1ELb1ELb0EEEvNS_16Flash_fwd_paramsE)
        /*14b4*/ 	.word	0x00000000


	//----- nvinfo : EIATTR_MIN_STACK_SIZE
	.align		4
.L_894:
        /*14b8*/ 	.byte	0x04, 0x12
        /*14ba*/ 	.short	(.L_896 - .L_895)
	.align		4
.L_895:
        /*14bc*/ 	.word	index@(_ZN5flash24flash_fwd_splitkv_kernelI23Flash_fwd_kernel_traitsILi32ELi64ELi256ELi4ELb0ELb0EN7cutlass6half_tE19Flash_kernel_traitsILi32ELi64ELi256ELi4ES3_EELb0ELb0ELb0ELb0ELb1ELb0ELb1ELb1EEEvNS_16Flash_fwd_paramsE)
        /*14c0*/ 	.word	0x00000000


	//----- nvinfo : EIATTR_MIN_STACK_SIZE
	.align		4
.L_896:
        /*14c4*/ 	.byte	0x04, 0x12
        /*14c6*/ 	.short	(.L_898 - .L_897)
	.align		4
.L_897:
        /*14c8*/ 	.word	index@(_ZN5flash24flash_fwd_splitkv_kernelI23Flash_fwd_kernel_traitsILi32ELi64ELi256ELi4ELb0ELb0EN7cutlass6half_tE19Flash_kernel_traitsILi32ELi64ELi256ELi4ES3_EELb0ELb0ELb0ELb0ELb1ELb1ELb1ELb1EEEvNS_16Flash_fwd_paramsE)
        /*14cc*/ 	.word	0x00000038


	//----- nvinfo : EIATTR_MIN_STACK_SIZE
	.align		4
.L_898:
        /*14d0*/ 	.byte	0x04, 0x12
        /*14d2*/ 	.short	(.L_900 - .L_899)
	.align		4
.L_899:
        /*14d4*/ 	.word	index@(_ZN5flash24flash_fwd_splitkv_kernelI23Flash_fwd_kernel_traitsILi32ELi64ELi256ELi4ELb0ELb0EN7cutlass6half_tE19Flash_kernel_traitsILi32ELi64ELi256ELi4ES3_EELb0ELb0ELb1ELb0ELb0ELb0ELb1ELb1EEEvNS_16Flash_fwd_paramsE)
        /*14d8*/ 	.word	0x00000000


	//----- nvinfo : EIATTR_MIN_STACK_SIZE
	.align		4
.L_900:
        /*14dc*/ 	.byte	0x04, 0x12
        /*14de*/ 	.short	(.L_902 - .L_901)
	.align		4
.L_901:
        /*14e0*/ 	.word	index@(_ZN5flash24flash_fwd_splitkv_kernelI23Flash_fwd_kernel_traitsILi32ELi64ELi256ELi4ELb0ELb0EN7cutlass6half_tE19Flash_kernel_traitsILi32ELi64ELi256ELi4ES3_EELb0ELb0ELb1ELb0ELb0ELb1ELb1ELb1EEEvNS_16Flash_fwd_paramsE)
        /*14e4*/ 	.word	0x00000000


	//----- nvinfo : EIATTR_MIN_STACK_SIZE
	.align		4
.L_902:
        /*14e8*/ 	.byte	0x04, 0x12
        /*14ea*/ 	.short	(.L_904 - .L_903)
	.align		4
.L_903:
        /*14ec*/ 	.word	index@(_ZN5flash24flash_fwd_splitkv_kernelI23Flash_fwd_kernel_traitsILi32ELi64ELi256ELi4ELb0ELb0EN7cutlass6half_tE19Flash_kernel_traitsILi32ELi64ELi256ELi4ES3_EELb0ELb1ELb0ELb0ELb1ELb0ELb0ELb0EEEvNS_16Flash_fwd_paramsE)
        /*14f0*/ 	.word	0x00000048


	//----- nvinfo : EIATTR_MIN_STACK_SIZE
	.align		4
.L_904:
        /*14f4*/ 	.byte	0x04, 0x12
        /*14f6*/ 	.short	(.L_906 - .L_905)
	.align		4
.L_905:
        /*14f8*/ 	.word	index@(_ZN5flash24flash_fwd_splitkv_kernelI23Flash_fwd_kernel_traitsILi32ELi64ELi256ELi4ELb0ELb0EN7cutlass6half_tE19Flash_kernel_traitsILi32ELi64ELi256ELi4ES3_EELb0ELb1ELb0ELb0ELb1ELb1ELb0ELb0EEEvNS_16Flash_fwd_paramsE)
        /*14fc*/ 	.word	0x00000000


	//----- nvinfo : EIATTR_MIN_STACK_SIZE
	.align		4
.L_906:
        /*1500*/ 	.byte	0x04, 0x12
        /*1502*/ 	.short	(.L_908 - .L_907)
	.align		4
.L_907:
        /*1504*/ 	.word	index@(_ZN5flash24flash_fwd_splitkv_kernelI23Flash_fwd_kernel_traitsILi32ELi64ELi256ELi4ELb0ELb0EN7cutlass6half_tE19Flash_kernel_traitsILi32ELi64ELi256ELi4ES3_EELb0ELb1ELb1ELb0ELb0ELb0ELb0ELb0EEEvNS_16Flash_fwd_paramsE)
        /*1508*/ 	.word	0x00000028


	//----- nvinfo : EIATTR_MIN_STACK_SIZE
	.align		4
.L_908:
        /*150c*/ 	.byte	0x04, 0x12
        /*150e*/ 	.short	(.L_910 - .L_909)
	.align		4
.L_909:
        /*1510*/ 	.word	index@(_ZN5flash24flash_fwd_splitkv_kernelI23Flash_fwd_kernel_traitsILi32ELi64ELi256ELi4ELb0ELb0EN7cutlass6half_tE19Flash_kernel_traitsILi32ELi64ELi256ELi4ES3_EELb0ELb1ELb1ELb0ELb0ELb1ELb0ELb0EEEvNS_16Flash_fwd_paramsE)
        /*1514*/ 	.word	0x00000010


	//----- nvinfo : EIATTR_MIN_STACK_SIZE
	.align		4
.L_910:
        /*1518*/ 	.byte	0x04, 0x12
        /*151a*/ 	.short	(.L_912 - .L_911)
	.align		4
.L_911:
        /*151c*/ 	.word	index@(_ZN5flash24flash_fwd_splitkv_kernelI23Flash_fwd_kernel_traitsILi32ELi64ELi256ELi4ELb0ELb0EN7cutlass6half_tE19Flash_kernel_traitsILi32ELi64ELi256ELi4ES3_EELb0ELb1ELb0ELb0ELb1ELb0ELb0ELb1EEEvNS_16Flash_fwd_paramsE)
        /*1520*/ 	.word	0x00000058


	//----- nvinfo : EIATTR_MIN_STACK_SIZE
	.align		4
.L_912:
        /*1524*/ 	.byte	0x04, 0x12
        /*1526*/ 	.short	(.L_914 - .L_913)
	.align		4
.L_913:
        /*1528*/ 	.word	index@(_ZN5flash24flash_fwd_splitkv_kernelI23Flash_fwd_kernel_traitsILi32ELi64ELi256ELi4ELb0ELb0EN7cutlass6half_tE19Flash_kernel_traitsILi32ELi64ELi256ELi4ES3_EELb0ELb1ELb0ELb0ELb1ELb1ELb0ELb1EEEvNS_16Flash_fwd_paramsE)
        /*152c*/ 	.word	0x00000000


	//----- nvinfo : EIATTR_MIN_STACK_SIZE
	.align		4
.L_914:
        /*1530*/ 	.byte	0x04, 0x12
        /*1532*/ 	.short	(.L_916 - .L_915)
	.align		4
.L_915:
        /*1534*/ 	.word	index@(_ZN5flash24flash_fwd_splitkv_kernelI23Flash_fwd_kernel_traitsILi32ELi64ELi256ELi4ELb0ELb0EN7cutlass6half_tE19Flash_kernel_traitsILi32ELi64ELi256ELi4ES3_EELb0ELb1ELb1ELb0ELb0ELb0ELb0ELb1EEEvNS_16Flash_fwd_paramsE)
        /*1538*/ 	.word	0x00000000


	//----- nvinfo : EIATTR_MIN_STACK_SIZE
	.align		4
.L_916:
        /*153c*/ 	.byte	0x04, 0x12
        /*153e*/ 	.short	(.L_918 - .L_917)
	.align		4
.L_917:
        /*1540*/ 	.word	index@(_ZN5flash24flash_fwd_splitkv_kernelI23Flash_fwd_kernel_traitsILi32ELi64ELi256ELi4ELb0ELb0EN7cutlass6half_tE19Flash_kernel_traitsILi32ELi64ELi256ELi4ES3_EELb0ELb1ELb1ELb0ELb0ELb1ELb0ELb1EEEvNS_16Flash_fwd_paramsE)
        /*1544*/ 	.word	0x00000000


	//----- nvinfo : EIATTR_MIN_STACK_SIZE
	.align		4
.L_918:
        /*1548*/ 	.byte	0x04, 0x12
        /*154a*/ 	.short	(.L_920 - .L_919)
	.align		4
.L_919:
        /*154c*/ 	.word	index@(_ZN5flash24flash_fwd_splitkv_kernelI23Flash_fwd_kernel_traitsILi32ELi64ELi256ELi4ELb0ELb0EN7cutlass6half_tE19Flash_kernel_traitsILi32ELi64ELi256ELi4ES3_EELb0ELb1ELb0ELb0ELb1ELb0ELb1ELb0EEEvNS_16Flash_fwd_paramsE)
        /*1550*/ 	.word	0x000000b8


	//----- nvinfo : EIATTR_MIN_STACK_SIZE
	.align		4
.L_920:
        /*1554*/ 	.byte	0x04, 0x12
        /*1556*/ 	.short	(.L_922 - .L_921)
	.align		4
.L_921:
        /*1558*/ 	.word	index@(_ZN5flash24flash_fwd_splitkv_kernelI23Flash_fwd_kernel_traitsILi32ELi64ELi256ELi4ELb0ELb0EN7cutlass6half_tE19Flash_kernel_traitsILi32ELi64ELi256ELi4ES3_EELb0ELb1ELb0ELb0ELb1ELb1ELb1ELb0EEEvNS_16Flash_fwd_paramsE)
        /*155c*/ 	.word	0x00000000


	//----- nvinfo : EIATTR_MIN_STACK_SIZE
	.align		4
.L_922:
        /*1560*/ 	.byte	0x04, 0x12
        /*1562*/ 	.short	(.L_924 - .L_923)
	.align		4
.L_923:
        /*1564*/ 	.word	index@(_ZN5flash24flash_fwd_splitkv_kernelI23Flash_fwd_kernel_traitsILi32ELi64ELi256ELi4ELb0ELb0EN7cutlass6half_tE19Flash_kernel_traitsILi32ELi64ELi256ELi4ES3_EELb0ELb1ELb1ELb0ELb0ELb0ELb1ELb0EEEvNS_16Flash_fwd_paramsE)
        /*1568*/ 	.word	0x00000000


	//----- nvinfo : EIATTR_MIN_STACK_SIZE
	.align		4
.L_924:
        /*156c*/ 	.byte	0x04, 0x12
        /*156e*/ 	.short	(.L_926 - .L_925)
	.align		4
.L_925:
        /*1570*/ 	.word	index@(_ZN5flash24flash_fwd_splitkv_kernelI23Flash_fwd_kernel_traitsILi32ELi64ELi256ELi4ELb0ELb0EN7cutlass6half_tE19Flash_kernel_traitsILi32ELi64ELi256ELi4ES3_EELb0ELb1ELb1ELb0ELb0ELb1ELb1ELb0EEEvNS_16Flash_fwd_paramsE)
        /*1574*/ 	.word	0x00000010


	//----- nvinfo : EIATTR_MIN_STACK_SIZE
	.align		4
.L_926:
        /*1578*/ 	.byte	0x04, 0x12
        /*157a*/ 	.short	(.L_928 - .L_927)
	.align		4
.L_927:
        /*157c*/ 	.word	index@(_ZN5flash24flash_fwd_splitkv_kernelI23Flash_fwd_kernel_traitsILi32ELi64ELi256ELi4ELb0ELb0EN7cutlass6half_tE19Flash_kernel_traitsILi32ELi64ELi256ELi4ES3_EELb0ELb1ELb0ELb0ELb1ELb0ELb1ELb1EEEvNS_16Flash_fwd_paramsE)
        /*1580*/ 	.word	0x000000c8


	//----- nvinfo : EIATTR_MIN_STACK_SIZE
	.align		4
.L_928:
        /*1584*/ 	.byte	0x04, 0x12
        /*1586*/ 	.short	(.L_930 - .L_929)
	.align		4
.L_929:
        /*1588*/ 	.word	index@(_ZN5flash24flash_fwd_splitkv_kernelI23Flash_fwd_kernel_traitsILi32ELi64ELi256ELi4ELb0ELb0EN7cutlass6half_tE19Flash_kernel_traitsILi32ELi64ELi256ELi4ES3_EELb0ELb1ELb0ELb0ELb1ELb1ELb1ELb1EEEvNS_16Flash_fwd_paramsE)
        /*158c*/ 	.word	0x00000028


	//----- nvinfo : EIATTR_MIN_STACK_SIZE
	.align		4
.L_930:
        /*1590*/ 	.byte	0x04, 0x12
        /*1592*/ 	.short	(.L_932 - .L_931)
	.align		4
.L_931:
        /*1594*/ 	.word	index@(_ZN5flash24flash_fwd_splitkv_kernelI23Flash_fwd_kernel_traitsILi32ELi64ELi256ELi4ELb0ELb0EN7cutlass6half_tE19Flash_kernel_traitsILi32ELi64ELi256ELi4ES3_EELb0ELb1ELb1ELb0ELb0ELb0ELb1ELb1EEEvNS_16Flash_fwd_paramsE)
        /*1598*/ 	.word	0x00000000


	//----- nvinfo : EIATTR_MIN_STACK_SIZE
	.align		4
.L_932:
        /*159c*/ 	.byte	0x04, 0x12
        /*159e*/ 	.short	(.L_934 - .L_933)
	.align		4
.L_933:
        /*15a0*/ 	.word	index@(_ZN5flash24flash_fwd_splitkv_kernelI23Flash_fwd_kernel_traitsILi32ELi64ELi256ELi4ELb0ELb0EN7cutlass6half_tE19Flash_kernel_traitsILi32ELi64ELi256ELi4ES3_EELb0ELb1ELb1ELb0ELb0ELb1ELb1ELb1EEEvNS_16Flash_fwd_paramsE)
        /*15a4*/ 	.word	0x00000010


	//----- nvinfo : EIATTR_MIN_STACK_SIZE
	.align		4
.L_934:
        /*15a8*/ 	.byte	0x04, 0x12
        /*15aa*/ 	.short	(.L_936 - .L_935)
	.align		4
.L_935:
        /*15ac*/ 	.word	index@(_ZN5flash32flash_fwd_splitkv_combine_kernelI23Flash_fwd_kernel_traitsILi32ELi64ELi128ELi4ELb0ELb0EN7cutlass6half_tE19Flash_kernel_traitsILi32ELi64ELi128ELi4ES3_EELi16ELi7ELb0EEEvNS_16Flash_fwd_paramsE)
        /*15b0*/ 	.word	0x00000000


	//----- nvinfo : EIATTR_MIN_STACK_SIZE
	.align		4
.L_936:
        /*15b4*/ 	.byte	0x04, 0x12
        /*15b6*/ 	.short	(.L_938 - .L_937)
	.align		4
.L_937:
        /*15b8*/ 	.word	index@(_ZN5flash32flash_fwd_splitkv_combine_kernelI23Flash_fwd_kernel_traitsILi32ELi64ELi128ELi4ELb0ELb0EN7cutlass6half_tE19Flash_kernel_traitsILi32ELi64ELi128ELi4ES3_EELi16ELi6ELb0EEEvNS_16Flash_fwd_paramsE)
        /*15bc*/ 	.word	0x00000000


	//----- nvinfo : EIATTR_MIN_STACK_SIZE
	.align		4
.L_938:
        /*15c0*/ 	.byte	0x04, 0x12
        /*15c2*/ 	.short	(.L_940 - .L_939)
	.align		4
.L_939:
        /*15c4*/ 	.word	index@(_ZN5flash32flash_fwd_splitkv_combine_kernelI23Flash_fwd_kernel_traitsILi32ELi64ELi128ELi4ELb0ELb0EN7cutlass6half_tE19Flash_kernel_traitsILi32ELi64ELi128ELi4ES3_EELi16ELi5ELb0EEEvNS_16Flash_fwd_paramsE)
        /*15c8*/ 	.word	0x00000000


	//----- nvinfo : EIATTR_MIN_STACK_SIZE
	.align		4
.L_940:
        /*15cc*/ 	.byte	0x04, 0x12
        /*15ce*/ 	.short	(.L_942 - .L_941)
	.align		4
.L_941:
        /*15d0*/ 	.word	index@(_ZN5flash32flash_fwd_splitkv_combine_kernelI23Flash_fwd_kernel_traitsILi32ELi64ELi128ELi4ELb0ELb0EN7cutlass6half_tE19Flash_kernel_traitsILi32ELi64ELi128ELi4ES3_EELi16ELi4ELb0EEEvNS_16Flash_fwd_paramsE)
        /*15d4*/ 	.word	0x00000000


	//----- nvinfo : EIATTR_MIN_STACK_SIZE
	.align		4
.L_942:
        /*15d8*/ 	.byte	0x04, 0x12
        /*15da*/ 	.short	(.L_944 - .L_943)
	.align		4
.L_943:
        /*15dc*/ 	.word	index@(_ZN5flash32flash_fwd_splitkv_combine_kernelI23Flash_fwd_kernel_traitsILi32ELi64ELi128ELi4ELb0ELb0EN7cutlass6half_tE19Flash_kernel_traitsILi32ELi64ELi128ELi4ES3_EELi16ELi3ELb0EEEvNS_16Flash_fwd_paramsE)
        /*15e0*/ 	.word	0x00000000


	//----- nvinfo : EIATTR_MIN_STACK_SIZE
	.align		4
.L_944:
        /*15e4*/ 	.byte	0x04, 0x12
        /*15e6*/ 	.short	(.L_946 - .L_945)
	.align		4
.L_945:
        /*15e8*/ 	.word	index@(_ZN5flash32flash_fwd_splitkv_combine_kernelI23Flash_fwd_kernel_traitsILi32ELi64ELi128ELi4ELb0ELb0EN7cutlass6half_tE19Flash_kernel_traitsILi32ELi64ELi128ELi4ES3_EELi16ELi2ELb0EEEvNS_16Flash_fwd_paramsE)
        /*15ec*/ 	.word	0x00000000


	//----- nvinfo : EIATTR_MIN_STACK_SIZE
	.align		4
.L_946:
        /*15f0*/ 	.byte	0x04, 0x12
        /*15f2*/ 	.short	(.L_948 - .L_947)
	.align		4
.L_947:
        /*15f4*/ 	.word	index@(_ZN5flash32flash_fwd_splitkv_combine_kernelI23Flash_fwd_kernel_traitsILi32ELi64ELi128ELi4ELb0ELb0EN7cutlass6half_tE19Flash_kernel_traitsILi32ELi64ELi128ELi4ES3_EELi16ELi1ELb0EEEvNS_16Flash_fwd_paramsE)
        /*15f8*/ 	.word	0x00000000


	//----- nvinfo : EIATTR_MIN_STACK_SIZE
	.align		4
.L_948:
        /*15fc*/ 	.byte	0x04, 0x12
        /*15fe*/ 	.short	(.L_950 - .L_949)
	.align		4
.L_949:
        /*1600*/ 	.word	index@(_ZN5flash32flash_fwd_splitkv_combine_kernelI23Flash_fwd_kernel_traitsILi32ELi64ELi128ELi4ELb0ELb0EN7cutlass6half_tE19Flash_kernel_traitsILi32ELi64ELi128ELi4ES3_EELi16ELi7ELb1EEEvNS_16Flash_fwd_paramsE)
        /*1604*/ 	.word	0x00000000


	//----- nvinfo : EIATTR_MIN_STACK_SIZE
	.align		4
.L_950:
        /*1608*/ 	.byte	0x04, 0x12
        /*160a*/ 	.short	(.L_952 - .L_951)
	.align		4
.L_951:
        /*160c*/ 	.word	index@(_ZN5flash32flash_fwd_splitkv_combine_kernelI23Flash_fwd_kernel_traitsILi32ELi64ELi128ELi4ELb0ELb0EN7cutlass6half_tE19Flash_kernel_traitsILi32ELi64ELi128ELi4ES3_EELi16ELi6ELb1EEEvNS_16Flash_fwd_paramsE)
        /*1610*/ 	.word	0x00000000


	//----- nvinfo : EIATTR_MIN_STACK_SIZE
	.align		4
.L_952:
        /*1614*/ 	.byte	0x04, 0x12
        /*1616*/ 	.short	(.L_954 - .L_953)
	.align		4
.L_953:
        /*1618*/ 	.word	index@(_ZN5flash32flash_fwd_splitkv_combine_kernelI23Flash_fwd_kernel_traitsILi32ELi64ELi128ELi4ELb0ELb0EN7cutlass6half_tE19Flash_kernel_traitsILi32ELi64ELi128ELi4ES3_EELi16ELi5ELb1EEEvNS_16Flash_fwd_paramsE)
        /*161c*/ 	.word	0x00000000


	//----- nvinfo : EIATTR_MIN_STACK_SIZE
	.align		4
.L_954:
        /*1620*/ 	.byte	0x04, 0x12
        /*1622*/ 	.short	(.L_956 - .L_955)
	.align		4
.L_955:
        /*1624*/ 	.word	index@(_ZN5flash32flash_fwd_splitkv_combine_kernelI23Flash_fwd_kernel_traitsILi32ELi64ELi128ELi4ELb0ELb0EN7cutlass6half_tE19Flash_kernel_traitsILi32ELi64ELi128ELi4ES3_EELi16ELi4ELb1EEEvNS_16Flash_fwd_paramsE)
        /*1628*/ 	.word	0x00000000


	//----- nvinfo : EIATTR_MIN_STACK_SIZE
	.align		4
.L_956:
        /*162c*/ 	.byte	0x04, 0x12
        /*162e*/ 	.short	(.L_958 - .L_957)
	.align		4
.L_957:
        /*1630*/ 	.word	index@(_ZN5flash32flash_fwd_splitkv_combine_kernelI23Flash_fwd_kernel_traitsILi32ELi64ELi128ELi4ELb0ELb0EN7cutlass6half_tE19Flash_kernel_traitsILi32ELi64ELi128ELi4ES3_EELi16ELi3ELb1EEEvNS_16Flash_fwd_paramsE)
        /*1634*/ 	.word	0x00000000


	//----- nvinfo : EIATTR_MIN_STACK_SIZE
	.align		4
.L_958:
        /*1638*/ 	.byte	0x04, 0x12
        /*163a*/ 	.short	(.L_960 - .L_959)
	.align		4
.L_959:
        /*163c*/ 	.word	index@(_ZN5flash32flash_fwd_splitkv_combine_kernelI23Flash_fwd_kernel_traitsILi32ELi64ELi128ELi4ELb0ELb0EN7cutlass6half_tE19Flash_kernel_traitsILi32ELi64ELi128ELi4ES3_EELi16ELi2ELb1EEEvNS_16Flash_fwd_paramsE)
        /*1640*/ 	.word	0x00000000


	//----- nvinfo : EIATTR_MIN_STACK_SIZE
	.align		4
.L_960:
        /*1644*/ 	.byte	0x04, 0x12
        /*1646*/ 	.short	(.L_962 - .L_961)
	.align		4
.L_961:
        /*1648*/ 	.word	index@(_ZN5flash32flash_fwd_splitkv_combine_kernelI23Flash_fwd_kernel_traitsILi32ELi64ELi128ELi4ELb0ELb0EN7cutlass6half_tE19Flash_kernel_traitsILi32ELi64ELi128ELi4ES3_EELi16ELi1ELb1EEEvNS_16Flash_fwd_paramsE)
        /*164c*/ 	.word	0x00000000


	//----- nvinfo : EIATTR_MIN_STACK_SIZE
	.align		4
.L_962:
        /*1650*/ 	.byte	0x04, 0x12
        /*1652*/ 	.short	(.L_964 - .L_963)
	.align		4
.L_963:
        /*1654*/ 	.word	index@(_ZN5flash24flash_fwd_splitkv_kernelI23Flash_fwd_kernel_traitsILi32ELi64ELi128ELi4ELb0ELb0EN7cutlass6half_tE19Flash_kernel_traitsILi32ELi64ELi128ELi4ES3_EELb0ELb0ELb0ELb0ELb1ELb0ELb0ELb0EEEvNS_16Flash_fwd_paramsE)
        /*1658*/ 	.word	0x00000000


	//----- nvinfo : EIATTR_MIN_STACK_SIZE
	.align		4
.L_964:
        /*165c*/ 	.byte	0x04, 0x12
        /*165e*/ 	.short	(.L_966 - .L_965)
	.align		4
.L_965:
        /*1660*/ 	.word	index@(_ZN5flash24flash_fwd_splitkv_kernelI23Flash_fwd_kernel_traitsILi32ELi64ELi128ELi4ELb0ELb0EN7cutlass6half_tE19Flash_kernel_traitsILi32ELi64ELi128ELi4ES3_EELb0ELb0ELb0ELb0ELb1ELb1ELb0ELb0EEEvNS_16Flash_fwd_paramsE)
        /*1664*/ 	.word	0x00000000


	//----- nvinfo : EIATTR_MIN_STACK_SIZE
	.align		4
.L_966:
        /*1668*/ 	.byte	0x04, 0x12
        /*166a*/ 	.short	(.L_968 - .L_967)
	.align		4
.L_967:
        /*166c*/ 	.word	index@(_ZN5flash24flash_fwd_splitkv_kernelI23Flash_fwd_kernel_traitsILi32ELi64ELi128ELi4ELb0ELb0EN7cutlass6half_tE19Flash_kernel_traitsILi32ELi64ELi128ELi4ES3_EELb0ELb0ELb0ELb0ELb1ELb0ELb1ELb0EEEvNS_16Flash_fwd_paramsE)
        /*1670*/ 	.word	0x00000000


	//----- nvinfo : EIATTR_MIN_STACK_SIZE
	.align		4
.L_968:
        /*1674*/ 	.byte	0x04, 0x12
        /*1676*/ 	.short	(.L_970 - .L_969)
	.align		4
.L_969:
        /*1678*/ 	.word	index@(_ZN5flash24flash_fwd_splitkv_kernelI23Flash_fwd_kernel_traitsILi32ELi64ELi128ELi4ELb0ELb0EN7cutlass6half_tE19Flash_kernel_traitsILi32ELi64ELi128ELi4ES3_EELb0ELb0ELb0ELb0ELb1ELb1ELb1ELb0EEEvNS_16Flash_fwd_paramsE)
        /*167c*/ 	.word	0x00000000


	//----- nvinfo : EIATTR_MIN_STACK_SIZE
	.align		4
.L_970:
        /*1680*/ 	.byte	0x04, 0x12
        /*1682*/ 	.short	(.L_972 - .L_971)
	.align		4
.L_971:
        /*1684*/ 	.word	index@(_ZN5flash24flash_fwd_splitkv_kernelI23Flash_fwd_kernel_traitsILi32ELi64ELi128ELi4ELb0ELb0EN7cutlass6half_tE19Flash_kernel_traitsILi32ELi64ELi128ELi4ES3_EELb0ELb0ELb0ELb0ELb0ELb0ELb0ELb0EEEvNS_16Flash_fwd_paramsE)
        /*1688*/ 	.word	0x00000000


	//----- nvinfo : EIATTR_MIN_STACK_SIZE
	.align		4
.L_972:
        /*168c*/ 	.byte	0x04, 0x12
        /*168e*/ 	.short	(.L_974 - .L_973)
	.align		4
.L_973:
        /*1690*/ 	.word	index@(_ZN5flash24flash_fwd_splitkv_kernelI23Flash_fwd_kernel_traitsILi32ELi64ELi128ELi4ELb0ELb0EN7cutlass6half_tE19Flash_kernel_traitsILi32ELi64ELi128ELi4ES3_EELb0ELb0ELb0ELb0ELb0ELb1ELb0ELb0EEEvNS_16Flash_fwd_paramsE)
        /*1694*/ 	.word	0x00000000


	//----- nvinfo : EIATTR_MIN_STACK_SIZE
	.align		4
.L_974:
        /*1698*/ 	.byte	0x04, 0x12
        /*169a*/ 	.short	(.L_976 - .L_975)
	.align		4
.L_975:
        /*169c*/ 	.word	index@(_ZN5flash24flash_fwd_splitkv_kernelI23Flash_fwd_kernel_traitsILi32ELi64ELi128ELi4ELb0ELb0EN7cutlass6half_tE19Flash_kernel_traitsILi32ELi64ELi128ELi4ES3_EELb0ELb0ELb0ELb0ELb0ELb0ELb0ELb1EEEvNS_16Flash_fwd_paramsE)
        /*16a0*/ 	.word	0x00000000


	//----- nvinfo : EIATTR_MIN_STACK_SIZE
	.align		4
.L_976:
        /*16a4*/ 	.byte	0x04, 0x12
        /*16a6*/ 	.short	(.L_978 - .L_977)
	.align		4
.L_977:
        /*16a8*/ 	.word	index@(_ZN5flash24flash_fwd_splitkv_kernelI23Flash_fwd_kernel_traitsILi32ELi64ELi128ELi4ELb0ELb0EN7cutlass6half_tE19Flash_kernel_traitsILi32ELi64ELi128ELi4ES3_EELb0ELb0ELb0ELb0ELb0ELb1ELb0ELb1EEEvNS_16Flash_fwd_paramsE)
        /*16ac*/ 	.word	0x00000000


	//----- nvinfo : EIATTR_MIN_STACK_SIZE
	.align		4
.L_978:
        /*16b0*/ 	.byte	0x04, 0x12
        /*16b2*/ 	.short	(.L_980 - .L_979)
	.align		4
.L_979:
        /*16b4*/ 	.word	index@(_ZN5flash24flash_fwd_splitkv_kernelI23Flash_fwd_kernel_traitsILi32ELi64ELi128ELi4ELb0ELb0EN7cutlass6half_tE19Flash_kernel_traitsILi32ELi64ELi128ELi4ES3_EELb0ELb0ELb0ELb0ELb0ELb0ELb1ELb0EEEvNS_16Flash_fwd_paramsE)
        /*16b8*/ 	.word	0x00000000


	//----- nvinfo : EIATTR_MIN_STACK_SIZE
	.align		4
.L_980:
        /*16bc*/ 	.byte	0x04, 0x12
        /*16be*/ 	.short	(.L_982 - .L_981)
	.align		4
.L_981:
        /*16c0*/ 	.word	index@(_ZN5flash24flash_fwd_splitkv_kernelI23Flash_fwd_kernel_traitsILi32ELi64ELi128ELi4ELb0ELb0EN7cutlass6half_tE19Flash_kernel_traitsILi32ELi64ELi128ELi4ES3_EELb0ELb0ELb0ELb0ELb0ELb1ELb1ELb0EEEvNS_16Flash_fwd_paramsE)
        /*16c4*/ 	.word	0x00000000


	//----- nvinfo : EIATTR_MIN_STACK_SIZE
	.align		4
.L_982:
        /*16c8*/ 	.byte	0x04, 0x12
        /*16ca*/ 	.short	(.L_984 - .L_983)
	.align		4
.L_983:
        /*16cc*/ 	.word	index@(_ZN5flash24flash_fwd_splitkv_kernelI23Flash_fwd_kernel_traitsILi32ELi64ELi128ELi4ELb0ELb0EN7cutlass6half_tE19Flash_kernel_traitsILi32ELi64ELi128ELi4ES3_EELb0ELb0ELb0ELb0ELb0ELb0ELb1ELb1EEEvNS_16Flash_fwd_paramsE)
        /*16d0*/ 	.word	0x00000000


	//----- nvinfo : EIATTR_MIN_STACK_SIZE
	.align		4
.L_984:
        /*16d4*/ 	.byte	0x04, 0x12
        /*16d6*/ 	.short	(.L_986 - .L_985)
	.align		4
.L_985:
        /*16d8*/ 	.word	index@(_ZN5flash24flash_fwd_splitkv_kernelI23Flash_fwd_kernel_traitsILi32ELi64ELi128ELi4ELb0ELb0EN7cutlass6half_tE19Flash_kernel_traitsILi32ELi64ELi128ELi4ES3_EELb0ELb0ELb0ELb0ELb0ELb1ELb1ELb1EEEvNS_16Flash_fwd_paramsE)
        /*16dc*/ 	.word	0x00000000


	//----- nvinfo : EIATTR_MIN_STACK_SIZE
	.align		4
.L_986:
        /*16e0*/ 	.byte	0x04, 0x12
        /*16e2*/ 	.short	(.L_988 - .L_987)
	.align		4
.L_987:
        /*16e4*/ 	.word	index@(_ZN5flash24flash_fwd_splitkv_kernelI23Flash_fwd_kernel_traitsILi32ELi64ELi128ELi4ELb0ELb0EN7cutlass6half_tE19Flash_kernel_traitsILi32ELi64ELi128ELi4ES3_EELb0ELb1ELb0ELb0ELb0ELb0ELb0ELb0EEEvNS_16Flash_fwd_paramsE)
        /*16e8*/ 	.word	0x00000000


	//----- nvinfo : EIATTR_MIN_STACK_SIZE
	.align		4
.L_988:
        /*16ec*/ 	.byte	0x04, 0x12
        /*16ee*/ 	.short	(.L_990 - .L_989)
	.align		4
.L_989:
        /*16f0*/ 	.word	index@(_ZN5flash24flash_fwd_splitkv_kernelI23Flash_fwd_kernel_traitsILi32ELi64ELi128ELi4ELb0ELb0EN7cutlass6half_tE19Flash_kernel_traitsILi32ELi64ELi128ELi4ES3_EELb0ELb1ELb0ELb0ELb0ELb1ELb0ELb0EEEvNS_16Flash_fwd_paramsE)
        /*16f4*/ 	.word	0x00000000


	//----- nvinfo : EIATTR_MIN_STACK_SIZE
	.align		4
.L_990:
        /*16f8*/ 	.byte	0x04, 0x12
        /*16fa*/ 	.short	(.L_992 - .L_991)
	.align		4
.L_991:
        /*16fc*/ 	.word	index@(_ZN5flash24flash_fwd_splitkv_kernelI23Flash_fwd_kernel_traitsILi32ELi64ELi128ELi4ELb0ELb0EN7cutlass6half_tE19Flash_kernel_traitsILi32ELi64ELi128ELi4ES3_EELb0ELb1ELb0ELb0ELb0ELb0ELb0ELb1EEEvNS_16Flash_fwd_paramsE)
        /*1700*/ 	.word	0x00000000


	//----- nvinfo : EIATTR_MIN_STACK_SIZE
	.align		4
.L_992:
        /*1704*/ 	.byte	0x04, 0x12
        /*1706*/ 	.short	(.L_994 - .L_993)
	.align		4
.L_993:
        /*1708*/ 	.word	index@(_ZN5flash24flash_fwd_splitkv_kernelI23Flash_fwd_kernel_traitsILi32ELi64ELi128ELi4ELb0ELb0EN7cutlass6half_tE19Flash_kernel_traitsILi32ELi64ELi128ELi4ES3_EELb0ELb1ELb0ELb0ELb0ELb1ELb0ELb1EEEvNS_16Flash_fwd_paramsE)
        /*170c*/ 	.word	0x00000000


	//----- nvinfo : EIATTR_MIN_STACK_SIZE
	.align		4
.L_994:
        /*1710*/ 	.byte	0x04, 0x12
        /*1712*/ 	.short	(.L_996 - .L_995)
	.align		4
.L_995:
        /*1714*/ 	.word	index@(_ZN5flash24flash_fwd_splitkv_kernelI23Flash_fwd_kernel_traitsILi32ELi64ELi128ELi4ELb0ELb0EN7cutlass6half_tE19Flash_kernel_traitsILi32ELi64ELi128ELi4ES3_EELb0ELb1ELb0ELb0ELb0ELb0ELb1ELb0EEEvNS_16Flash_fwd_paramsE)
        /*1718*/ 	.word	0x00000000


	//----- nvinfo : EIATTR_MIN_STACK_SIZE
	.align		4
.L_996:
        /*171c*/ 	.byte	0x04, 0x12
        /*171e*/ 	.short	(.L_998 - .L_997)
	.align		4
.L_997:
        /*1720*/ 	.word	index@(_ZN5flash24flash_fwd_splitkv_kernelI23Flash_fwd_kernel_traitsILi32ELi64ELi128ELi4ELb0ELb0EN7cutlass6half_tE19Flash_kernel_traitsILi32ELi64ELi128ELi4ES3_EELb0ELb1ELb0ELb0ELb0ELb1ELb1ELb0EEEvNS_16Flash_fwd_paramsE)
        /*1724*/ 	.word	0x00000000


	//----- nvinfo : EIATTR_MIN_STACK_SIZE
	.align		4
.L_998:
        /*1728*/ 	.byte	0x04, 0x12
        /*172a*/ 	.short	(.L_1000 - .L_999)
	.align		4
.L_999:
        /*172c*/ 	.word	index@(_ZN5flash24flash_fwd_splitkv_kernelI23Flash_fwd_kernel_traitsILi32ELi64ELi128ELi4ELb0ELb0EN7cutlass6half_tE19Flash_kernel_traitsILi32ELi64ELi128ELi4ES3_EELb0ELb1ELb0ELb0ELb0ELb0ELb1ELb1EEEvNS_16Flash_fwd_paramsE)
        /*1730*/ 	.word	0x00000000


	//----- nvinfo : EIATTR_MIN_STACK_SIZE
	.align		4
.L_1000:
        /*1734*/ 	.byte	0x04, 0x12
        /*1736*/ 	.short	(.L_1002 - .L_1001)
	.align		4
.L_1001:
        /*1738*/ 	.word	index@(_ZN5flash24flash_fwd_splitkv_kernelI23Flash_fwd_kernel_traitsILi32ELi64ELi128ELi4ELb0ELb0EN7cutlass6half_tE19Flash_kernel_traitsILi32ELi64ELi128ELi4ES3_EELb0ELb1ELb0ELb0ELb0ELb1ELb1ELb1EEEvNS_16Flash_fwd_paramsE)
        /*173c*/ 	.word	0x00000000


	//----- nvinfo : EIATTR_MIN_STACK_SIZE
	.align		4
.L_1002:
        /*1740*/ 	.byte	0x04, 0x12
        /*1742*/ 	.short	(.L_1004 - .L_1003)
	.align		4
.L_1003:
        /*1744*/ 	.word	index@(_ZN5flash24flash_fwd_splitkv_kernelI23Flash_fwd_kernel_traitsILi32ELi64ELi128ELi4ELb0ELb0EN7cutlass6half_tE19Flash_kernel_traitsILi32ELi64ELi128ELi4ES3_EELb0ELb0ELb0ELb1ELb1ELb0ELb0ELb0EEEvNS_16Flash_fwd_paramsE)
        /*1748*/ 	.word	0x00000000


	//----- nvinfo : EIATTR_MIN_STACK_SIZE
	.align		4
.L_1004:
        /*174c*/ 	.byte	0x04, 0x12
        /*174e*/ 	.short	(.L_1006 - .L_1005)
	.align		4
.L_1005:
        /*1750*/ 	.word	index@(_ZN5flash24flash_fwd_splitkv_kernelI23Flash_fwd_kernel_traitsILi32ELi64ELi128ELi4ELb0ELb0EN7cutlass6half_tE19Flash_kernel_traitsILi32ELi64ELi128ELi4ES3_EELb0ELb0ELb0ELb1ELb1ELb1ELb0ELb0EEEvNS_16Flash_fwd_paramsE)
        /*1754*/ 	.word	0x00000000


	//----- nvinfo : EIATTR_MIN_STACK_SIZE
	.align		4
.L_1006:
        /*1758*/ 	.byte	0x04, 0x12
        /*175a*/ 	.short	(.L_1008 - .L_1007)
	.align		4
.L_1007:
        /*175c*/ 	.word	index@(_ZN5flash24flash_fwd_splitkv_kernelI23Flash_fwd_kernel_traitsILi32ELi64ELi128ELi4ELb0ELb0EN7cutlass6half_tE19Flash_kernel_traitsILi32ELi64ELi128ELi4ES3_EELb0ELb0ELb1ELb0ELb0ELb0ELb0ELb0EEEvNS_16Flash_fwd_paramsE)
        /*1760*/ 	.word	0x00000000


	//----- nvinfo : EIATTR_MIN_STACK_SIZE
	.align		4
.L_1008:
        /*1764*/ 	.byte	0x04, 0x12
        /*1766*/ 	.short	(.L_1010 - .L_1009)
	.align		4
.L_1009:
        /*1768*/ 	.word	index@(_ZN5flash24flash_fwd_splitkv_kernelI23Flash_fwd_kernel_traitsILi32ELi64ELi128ELi4ELb0ELb0EN7cutlass6half_tE19Flash_kernel_traitsILi32ELi64ELi128ELi4ES3_EELb0ELb0ELb1ELb0ELb0ELb1ELb0ELb0EEEvNS_16Flash_fwd_paramsE)
        /*176c*/ 	.word	0x00000000


	//----- nvinfo : EIATTR_MIN_STACK_SIZE
	.align		4
.L_1010:
        /*1770*/ 	.byte	0x04, 0x12
        /*1772*/ 	.short	(.L_1012 - .L_1011)
	.align		4
.L_1011:
        /*1774*/ 	.word	index@(_ZN5flash24flash_fwd_splitkv_kernelI23Flash_fwd_kernel_traitsILi32ELi64ELi128ELi4ELb0ELb0EN7cutlass6half_tE19Flash_kernel_traitsILi32ELi64ELi128ELi4ES3_EELb0ELb0ELb0ELb0ELb1ELb0ELb0ELb1EEEvNS_16Flash_fwd_paramsE)
        /*1778*/ 	.word	0x00000000


	//----- nvinfo : EIATTR_MIN_STACK_SIZE
	.align		4
.L_1012:
        /*177c*/ 	.byte	0x04, 0x12
        /*177e*/ 	.short	(.L_1014 - .L_1013)
	.align		4
.L_1013:
        /*1780*/ 	.word	index@(_ZN5flash24flash_fwd_splitkv_kernelI23Flash_fwd_kernel_traitsILi32ELi64ELi128ELi4ELb0ELb0EN7cutlass6half_tE19Flash_kernel_traitsILi32ELi64ELi128ELi4ES3_EELb0ELb0ELb0ELb0ELb1ELb1ELb0ELb1EEEvNS_16Flash_fwd_paramsE)
        /*1784*/ 	.word	0x00000000


	//----- nvinfo : EIATTR_MIN_STACK_SIZE
	.align		4
.L_1014:
        /*1788*/ 	.byte	0x04, 0x12
        /*178a*/ 	.short	(.L_1016 - .L_1015)
	.align		4
.L_1015:
        /*178c*/ 	.word	index@(_ZN5flash24flash_fwd_splitkv_kernelI23Flash_fwd_kernel_traitsILi32ELi64ELi128ELi4ELb0ELb0EN7cutlass6half_tE19Flash_kernel_traitsILi32ELi64ELi128ELi4ES3_EELb0ELb0ELb1ELb0ELb0ELb0ELb0ELb1EEEvNS_16Flash_fwd_paramsE)
        /*1790*/ 	.word	0x00000000


	//----- nvinfo : EIATTR_MIN_STACK_SIZE
	.align		4
.L_1016:
        /*1794*/ 	.byte	0x04, 0x12
        /*1796*/ 	.short	(.L_1018 - .L_1017)
	.align		4
.L_1017:
        /*1798*/ 	.word	index@(_ZN5flash24flash_fwd_splitkv_kernelI23Flash_fwd_kernel_traitsILi32ELi64ELi128ELi4ELb0ELb0EN7cutlass6half_tE19Flash_kernel_traitsILi32ELi64ELi128ELi4ES3_EELb0ELb0ELb1ELb0ELb0ELb1ELb0ELb1EEEvNS_16Flash_fwd_paramsE)
        /*179c*/ 	.word	0x00000000


	//----- nvinfo : EIATTR_MIN_STACK_SIZE
	.align		4
.L_1018:
        /*17a0*/ 	.byte	0x04, 0x12
        /*17a2*/ 	.short	(.L_1020 - .L_1019)
	.align		4
.L_1019:
        /*17a4*/ 	.word	index@(_ZN5flash24flash_fwd_splitkv_kernelI23Flash_fwd_kernel_traitsILi32ELi64ELi128ELi4ELb0ELb0EN7cutlass6half_tE19Flash_kernel_traitsILi32ELi64ELi128ELi4ES3_EELb0ELb0ELb0ELb1ELb1ELb0ELb1ELb0EEEvNS_16Flash_fwd_paramsE)
        /*17a8*/ 	.word	0x00000000


	//----- nvinfo : EIATTR_MIN_STACK_SIZE
	.align		4
.L_1020:
        /*17ac*/ 	.byte	0x04, 0x12
        /*17ae*/ 	.short	(.L_1022 - .L_1021)
	.align		4
.L_1021:
        /*17b0*/ 	.word	index@(_ZN5flash24flash_fwd_splitkv_kernelI23Flash_fwd_kernel_traitsILi32ELi64ELi128ELi4ELb0ELb0EN7cutlass6half_tE19Flash_kernel_traitsILi32ELi64ELi128ELi4ES3_EELb0ELb0ELb0ELb1ELb1ELb1ELb1ELb0EEEvNS_16Flash_fwd_paramsE)
        /*17b4*/ 	.word	0x00000000


	//----- nvinfo : EIATTR_MIN_STACK_SIZE
	.align		4
.L_1022:
        /*17b8*/ 	.byte	0x04, 0x12
        /*17ba*/ 	.short	(.L_1024 - .L_1023)
	.align		4
.L_1023:
        /*17bc*/ 	.word	index@(_ZN5flash24flash_fwd_splitkv_kernelI23Flash_fwd_kernel_traitsILi32ELi64ELi128ELi4ELb0ELb0EN7cutlass6half_tE19Flash_kernel_traitsILi32ELi64ELi128ELi4ES3_EELb0ELb0ELb1ELb0ELb0ELb0ELb1ELb0EEEvNS_16Flash_fwd_paramsE)
        /*17c0*/ 	.word	0x00000000


	//----- nvinfo : EIATTR_MIN_STACK_SIZE
	.align		4
.L_1024:
        /*17c4*/ 	.byte	0x04, 0x12
        /*17c6*/ 	.short	(.L_1026 - .L_1025)
	.align		4
.L_1025:
        /*17c8*/ 	.word	index@(_ZN5flash24flash_fwd_splitkv_kernelI23Flash_fwd_kernel_traitsILi32ELi64ELi128ELi4ELb0ELb0EN7cutlass6half_tE19Flash_kernel_traitsILi32ELi64ELi128ELi4ES3_EELb0ELb0ELb1ELb0ELb0ELb1ELb1ELb0EEEvNS_16Flash_fwd_paramsE)
        /*17cc*/ 	.word	0x00000000


	//----- nvinfo : EIATTR_MIN_STACK_SIZE
	.align		4
.L_1026:
        /*17d0*/ 	.byte	0x04, 0x12
        /*17d2*/ 	.short	(.L_1028 - .L_1027)
	.align		4
.L_1027:
        /*17d4*/ 	.word	index@(_ZN5flash24flash_fwd_splitkv_kernelI23Flash_fwd_kernel_traitsILi32ELi64ELi128ELi4ELb0ELb0EN7cutlass6half_tE19Flash_kernel_traitsILi32ELi64ELi128ELi4ES3_EELb0ELb0ELb0ELb0ELb1ELb0ELb1ELb1EEEvNS_16Flash_fwd_paramsE)
        /*17d8*/ 	.word	0x00000000


	//----- nvinfo : EIATTR_MIN_STACK_SIZE
	.align		4
.L_1028:
        /*17dc*/ 	.byte	0x04, 0x12
        /*17de*/ 	.short	(.L_1030 - .L_1029)
	.align		4
.L_1029:
        /*17e0*/ 	.word	index@(_ZN5flash24flash_fwd_splitkv_kernelI23Flash_fwd_kernel_traitsILi32ELi64ELi128ELi4ELb0ELb0EN7cutlass6half_tE19Flash_kernel_traitsILi32ELi64ELi128ELi4ES3_EELb0ELb0ELb0ELb0ELb1ELb1ELb1ELb1EEEvNS_16Flash_fwd_paramsE)
        /*17e4*/ 	.word	0x00000000


	//----- nvinfo : EIATTR_MIN_STACK_SIZE
	.align		4
.L_1030:
        /*17e8*/ 	.byte	0x04, 0x12
        /*17ea*/ 	.short	(.L_1032 - .L_1031)
	.align		4
.L_1031:
        /*17ec*/ 	.word	index@(_ZN5flash24flash_fwd_splitkv_kernelI23Flash_fwd_kernel_traitsILi32ELi64ELi128ELi4ELb0ELb0EN7cutlass6half_tE19Flash_kernel_traitsILi32ELi64ELi128ELi4ES3_EELb0ELb0ELb1ELb0ELb0ELb0ELb1ELb1EEEvNS_16Flash_fwd_paramsE)
        /*17f0*/ 	.word	0x00000000


	//----- nvinfo : EIATTR_MIN_STACK_SIZE
	.align		4
.L_1032:
        /*17f4*/ 	.byte	0x04, 0x12
        /*17f6*/ 	.short	(.L_1034 - .L_1033)
	.align		4
.L_1033:
        /*17f8*/ 	.word	index@(_ZN5flash24flash_fwd_splitkv_kernelI23Flash_fwd_kernel_traitsILi32ELi64ELi128ELi4ELb0ELb0EN7cutlass6half_tE19Flash_kernel_traitsILi32ELi64ELi128ELi4ES3_EELb0ELb0ELb1ELb0ELb0ELb1ELb1ELb1EEEvNS_16Flash_fwd_paramsE)
        /*17fc*/ 	.word	0x00000000


	//----- nvinfo : EIATTR_MIN_STACK_SIZE
	.align		4
.L_1034:
        /*1800*/ 	.byte	0x04, 0x12
        /*1802*/ 	.short	(.L_1036 - .L_1035)
	.align		4
.L_1035:
        /*1804*/ 	.word	index@(_ZN5flash24flash_fwd_splitkv_kernelI23Flash_fwd_kernel_traitsILi32ELi64ELi128ELi4ELb0ELb0EN7cutlass6half_tE19Flash_kernel_traitsILi32ELi64ELi128ELi4ES3_EELb0ELb1ELb0ELb0ELb1ELb0ELb0ELb0EEEvNS_16Flash_fwd_paramsE)
        /*1808*/ 	.word	0x00000000


	//----- nvinfo : EIATTR_MIN_STACK_SIZE
	.align		4
.L_1036:
        /*180c*/ 	.byte	0x04, 0x12
        /*180e*/ 	.short	(.L_1038 - .L_1037)
	.align		4
.L_1037:
        /*1810*/ 	.word	index@(_ZN5flash24flash_fwd_splitkv_kernelI23Flash_fwd_kernel_traitsILi32ELi64ELi128ELi4ELb0ELb0EN7cutlass6half_tE19Flash_kernel_traitsILi32ELi64ELi128ELi4ES3_EELb0ELb1ELb0ELb0ELb1ELb1ELb0ELb0EEEvNS_16Flash_fwd_paramsE)
        /*1814*/ 	.word	0x00000000


	//----- nvinfo : EIATTR_MIN_STACK_SIZE
	.align		4
.L_1038:
        /*1818*/ 	.byte	0x04, 0x12
        /*181a*/ 	.short	(.L_1040 - .L_1039)
	.align		4
.L_1039:
        /*181c*/ 	.word	index@(_ZN5flash24flash_fwd_splitkv_kernelI23Flash_fwd_kernel_traitsILi32ELi64ELi128ELi4ELb0ELb0EN7cutlass6half_tE19Flash_kernel_traitsILi32ELi64ELi128ELi4ES3_EELb0ELb1ELb1ELb0ELb0ELb0ELb0ELb0EEEvNS_16Flash_fwd_paramsE)
        /*1820*/ 	.word	0x00000000


	//----- nvinfo : EIATTR_MIN_STACK_SIZE
	.align		4
.L_1040:
        /*1824*/ 	.byte	0x04, 0x12
        /*1826*/ 	.short	(.L_1042 - .L_1041)
	.align		4
.L_1041:
        /*1828*/ 	.word	index@(_ZN5flash24flash_fwd_splitkv_kernelI23Flash_fwd_kernel_traitsILi32ELi64ELi128ELi4ELb0ELb0EN7cutlass6half_tE19Flash_kernel_traitsILi32ELi64ELi128ELi4ES3_EELb0ELb1ELb1ELb0ELb0ELb1ELb0ELb0EEEvNS_16Flash_fwd_paramsE)
        /*182c*/ 	.word	0x00000000


	//----- nvinfo : EIATTR_MIN_STACK_SIZE
	.align		4
.L_1042:
        /*1830*/ 	.byte	0x04, 0x12
        /*1832*/ 	.short	(.L_1044 - .L_1043)
	.align		4
.L_1043:
        /*1834*/ 	.word	index@(_ZN5flash24flash_fwd_splitkv_kernelI23Flash_fwd_kernel_traitsILi32ELi64ELi128ELi4ELb0ELb0EN7cutlass6half_tE19Flash_kernel_traitsILi32ELi64ELi128ELi4ES3_EELb0ELb1ELb0ELb0ELb1ELb0ELb0ELb1EEEvNS_16Flash_fwd_paramsE)
        /*1838*/ 	.word	0x00000000


	//----- nvinfo : EIATTR_MIN_STACK_SIZE
	.align		4
.L_1044:
        /*183c*/ 	.byte	0x04, 0x12
        /*183e*/ 	.short	(.L_1046 - .L_1045)
	.align		4
.L_1045:
        /*1840*/ 	.word	index@(_ZN5flash24flash_fwd_splitkv_kernelI23Flash_fwd_kernel_traitsILi32ELi64ELi128ELi4ELb0ELb0EN7cutlass6half_tE19Flash_kernel_traitsILi32ELi64ELi128ELi4ES3_EELb0ELb1ELb0ELb0ELb1ELb1ELb0ELb1EEEvNS_16Flash_fwd_paramsE)
        /*1844*/ 	.word	0x00000000


	//----- nvinfo : EIATTR_MIN_STACK_SIZE
	.align		4
.L_1046:
        /*1848*/ 	.byte	0x04, 0x12
        /*184a*/ 	.short	(.L_1048 - .L_1047)
	.align		4
.L_1047:
        /*184c*/ 	.word	index@(_ZN5flash24flash_fwd_splitkv_kernelI23Flash_fwd_kernel_traitsILi32ELi64ELi128ELi4ELb0ELb0EN7cutlass6half_tE19Flash_kernel_traitsILi32ELi64ELi128ELi4ES3_EELb0ELb1ELb1ELb0ELb0ELb0ELb0ELb1EEEvNS_16Flash_fwd_paramsE)
        /*1850*/ 	.word	0x00000000


	//----- nvinfo : EIATTR_MIN_STACK_SIZE
	.align		4
.L_1048:
        /*1854*/ 	.byte	0x04, 0x12
        /*1856*/ 	.short	(.L_1050 - .L_1049)
	.align		4
.L_1049:
        /*1858*/ 	.word	index@(_ZN5flash24flash_fwd_splitkv_kernelI23Flash_fwd_kernel_traitsILi32ELi64ELi128ELi4ELb0ELb0EN7cutlass6half_tE19Flash_kernel_traitsILi32ELi64ELi128ELi4ES3_EELb0ELb1ELb1ELb0ELb0ELb1ELb0ELb1EEEvNS_16Flash_fwd_paramsE)
        /*185c*/ 	.word	0x00000000


	//----- nvinfo : EIATTR_MIN_STACK_SIZE
	.align		4
.L_1050:
        /*1860*/ 	.byte	0x04, 0x12
        /*1862*/ 	.short	(.L_1052 - .L_1051)
	.align		4
.L_1051:
        /*1864*/ 	.word	index@(_ZN5flash24flash_fwd_splitkv_kernelI23Flash_fwd_kernel_traitsILi32ELi64ELi128ELi4ELb0ELb0EN7cutlass6half_tE19Flash_kernel_traitsILi32ELi64ELi128ELi4ES3_EELb0ELb1ELb0ELb0ELb1ELb0ELb1ELb0EEEvNS_16Flash_fwd_paramsE)
        /*1868*/ 	.word	0x00000000


	//----- nvinfo : EIATTR_MIN_STACK_SIZE
	.align		4
.L_1052:
        /*186c*/ 	.byte	0x04, 0x12
        /*186e*/ 	.short	(.L_1054 - .L_1053)
	.align		4
.L_1053:
        /*1870*/ 	.word	index@(_ZN5flash24flash_fwd_splitkv_kernelI23Flash_fwd_kernel_traitsILi32ELi64ELi128ELi4ELb0ELb0EN7cutlass6half_tE19Flash_kernel_traitsILi32ELi64ELi128ELi4ES3_EELb0ELb1ELb0ELb0ELb1ELb1ELb1ELb0EEEvNS_16Flash_fwd_paramsE)
        /*1874*/ 	.word	0x00000000


	//----- nvinfo : EIATTR_MIN_STACK_SIZE
	.align		4
.L_1054:
        /*1878*/ 	.byte	0x04, 0x12
        /*187a*/ 	.short	(.L_1056 - .L_1055)
	.align		4
.L_1055:
        /*187c*/ 	.word	index@(_ZN5flash24flash_fwd_splitkv_kernelI23Flash_fwd_kernel_traitsILi32ELi64ELi128ELi4ELb0ELb0EN7cutlass6half_tE19Flash_kernel_traitsILi32ELi64ELi128ELi4ES3_EELb0ELb1ELb1ELb0ELb0ELb0ELb1ELb0EEEvNS_16Flash_fwd_paramsE)
        /*1880*/ 	.word	0x00000000


	//----- nvinfo : EIATTR_MIN_STACK_SIZE
	.align		4
.L_1056:
        /*1884*/ 	.byte	0x04, 0x12
        /*1886*/ 	.short	(.L_1058 - .L_1057)
	.align		4
.L_1057:
        /*1888*/ 	.word	index@(_ZN5flash24flash_fwd_splitkv_kernelI23Flash_fwd_kernel_traitsILi32ELi64ELi128ELi4ELb0ELb0EN7cutlass6half_tE19Flash_kernel_traitsILi32ELi64ELi128ELi4ES3_EELb0ELb1ELb1ELb0ELb0ELb1ELb1ELb0EEEvNS_16Flash_fwd_paramsE)
        /*188c*/ 	.word	0x00000000


	//----- nvinfo : EIATTR_MIN_STACK_SIZE
	.align		4
.L_1058:
        /*1890*/ 	.byte	0x04, 0x12
        /*1892*/ 	.short	(.L_1060 - .L_1059)
	.align		4
.L_1059:
        /*1894*/ 	.word	index@(_ZN5flash24flash_fwd_splitkv_kernelI23Flash_fwd_kernel_traitsILi32ELi64ELi128ELi4ELb0ELb0EN7cutlass6half_tE19Flash_kernel_traitsILi32ELi64ELi128ELi4ES3_EELb0ELb1ELb0ELb0ELb1ELb0ELb1ELb1EEEvNS_16Flash_fwd_paramsE)
        /*1898*/ 	.word	0x00000000


	//----- nvinfo : EIATTR_MIN_STACK_SIZE
	.align		4
.L_1060:
        /*189c*/ 	.byte	0x04, 0x12
        /*189e*/ 	.short	(.L_1062 - .L_1061)
	.align		4
.L_1061:
        /*18a0*/ 	.word	index@(_ZN5flash24flash_fwd_splitkv_kernelI23Flash_fwd_kernel_traitsILi32ELi64ELi128ELi4ELb0ELb0EN7cutlass6half_tE19Flash_kernel_traitsILi32ELi64ELi128ELi4ES3_EELb0ELb1ELb0ELb0ELb1ELb1ELb1ELb1EEEvNS_16Flash_fwd_paramsE)
        /*18a4*/ 	.word	0x00000000


	//----- nvinfo : EIATTR_MIN_STACK_SIZE
	.align		4
.L_1062:
        /*18a8*/ 	.byte	0x04, 0x12
        /*18aa*/ 	.short	(.L_1064 - .L_1063)
	.align		4
.L_1063:
        /*18ac*/ 	.word	index@(_ZN5flash24flash_fwd_splitkv_kernelI23Flash_fwd_kernel_traitsILi32ELi64ELi128ELi4ELb0ELb0EN7cutlass6half_tE19Flash_kernel_traitsILi32ELi64ELi128ELi4ES3_EELb0ELb1ELb1ELb0ELb0ELb0ELb1ELb1EEEvNS_16Flash_fwd_paramsE)
        /*18b0*/ 	.word	0x00000000


	//----- nvinfo : EIATTR_MIN_STACK_SIZE
	.align		4
.L_1064:
        /*18b4*/ 	.byte	0x04, 0x12
        /*18b6*/ 	.short	(.L_1066 - .L_1065)
	.align		4
.L_1065:
        /*18b8*/ 	.word	index@(_ZN5flash24flash_fwd_splitkv_kernelI23Flash_fwd_kernel_traitsILi32ELi64ELi128ELi4ELb0ELb0EN7cutlass6half_tE19Flash_kernel_traitsILi32ELi64ELi128ELi4ES3_EELb0ELb1ELb1ELb0ELb0ELb1ELb1ELb1EEEvNS_16Flash_fwd_paramsE)
        /*18bc*/ 	.word	0x00000000
.L_1066:


//--------------------- .nv.compat                --------------------------
	.section	.nv.compat,"",@"SHT_CUDA_COMPAT_INFO"
	.align	4
        /*0000*/ 	.byte	0x02, 0x09, 0x01, 0x00, 0x02, 0x02, 0x01, 0x00, 0x02, 0x05, 0x05, 0x00, 0x03, 0x07, 0x01, 0x01
        /*0010*/ 	.byte	0x02, 0x03, 0x00, 0x00, 0x02, 0x06, 0x01, 0x00, 0x04, 0x0b, 0x08, 0x00, 0x00, 0x00, 0x00, 0x00
        /*0020*/ 	.byte	0x00, 0x00, 0x00, 0x00


//--------------------- .nv.info._ZN5flash32flash_fwd_splitkv_combine_kernelI23Flash_fwd_kernel_traitsILi32ELi64ELi256ELi4ELb0ELb0EN7cutlass6half_tE19Flash_kernel_traitsILi32ELi64ELi256ELi4ES3_EELi16ELi7ELb0EEEvNS_16Flash_fwd_paramsE --------------------------
	.section	.nv.info._ZN5flash32flash_fwd_splitkv_combine_kernelI23Flash_fwd_kernel_traitsILi32ELi64ELi256ELi4ELb0ELb0EN7cutlass6half_tE19Flash_kernel_traitsILi32ELi64ELi256ELi4ES3_EELi16ELi7ELb0EEEvNS_16Flash_fwd_paramsE,"",@"SHT_CUDA_INFO"
	.sectionflags	@""
	.align	4


	//----- nvinfo : EIATTR_CUDA_API_VERSION
	.align		4
        /*0000*/ 	.byte	0x04, 0x37
        /*0002*/ 	.short	(.L_1068 - .L_1067)
.L_1067:
        /*0004*/ 	.word	0x00000082


	//----- nvinfo : EIATTR_KPARAM_INFO
	.align		4
.L_1068:
        /*0008*/ 	.byte	0x04, 0x17
        /*000a*/ 	.short	(.L_1070 - .L_1069)
.L_1069:
        /*000c*/ 	.word	0x00000000
        /*0010*/ 	.short	0x0000
        /*0012*/ 	.short	0x0000
        /*0014*/ 	.byte	0x00, 0xf0, 0x41, 0x07


	//----- nvinfo : EIATTR_SPARSE_MMA_MASK
	.align		4
.L_1070:
        /*0018*/ 	.byte	0x03, 0x50
        /*001a*/ 	.short	0x0000


	//----- nvinfo : EIATTR_MAXREG_COUNT
	.align		4
        /*001c*/ 	.byte	0x03, 0x1b
        /*001e*/ 	.short	0x00ff


	//----- nvinfo : EIATTR_NUM_BARRIERS
	.align		4
        /*0020*/ 	.byte	0x02, 0x4c
        /*0022*/ 	.byte	0x01
	.zero		1


	//----- nvinfo : EIATTR_MERCURY_ISA_VERSION
	.align		4
        /*0024*/ 	.byte	0x03, 0x5f
        /*0026*/ 	.short	0x0101


	//----- nvinfo : EIATTR_COOP_GROUP_MASK_REGIDS
	.align		4
        /*0028*/ 	.byte	0x04, 0x29
        /*002a*/ 	.short	(.L_1072 - .L_1071)


	//   ....[0]....
.L_1071:
        /*002c*/ 	.word	0xffffffff


	//   ....[1]....
        /*0030*/ 	.word	0xffffffff


	//   ....[2]....
        /*0034*/ 	.word	0xffffffff


	//   ....[3]....
        /*0038*/ 	.word	0xffffffff


	//   ....[4]....
        /*003c*/ 	.word	0xffffffff


	//   ....[5]....
        /*0040*/ 	.word	0xffffffff


	//----- nvinfo : EIATTR_COOP_GROUP_INSTR_OFFSETS
	.align		4
.L_1072:
        /*0044*/ 	.byte	0x04, 0x28
        /*0046*/ 	.short	(.L_1074 - .L_1073)


	//   ....[0]....
.L_1073:
        /*0048*/ 	.word	0x00002600


	//   ....[1]....
        /*004c*/ 	.word	0x00002640


	//   ....[2]....
        /*0050*/ 	.word	0x00002690


	//   ....[3]....
        /*0054*/ 	.word	0x00002cb0


	//   ....[4]....
        /*0058*/ 	.word	0x00002d30


	//   ....[5]....
        /*005c*/ 	.word	0x00002e30


	//----- nvinfo : EIATTR_VRC_CTA_INIT_COUNT
	.align		4
.L_1074:
        /*0060*/ 	.byte	0x02, 0x4a
	.zero		1
	.zero		1


	//----- nvinfo : EIATTR_EXIT_INSTR_OFFSETS
	.align		4
        /*0064*/ 	.byte	0x04, 0x1c
        /*0066*/ 	.short	(.L_1076 - .L_1075)


	//   ....[0]....
.L_1075:
        /*0068*/ 	.word	0x000052d0


	//   ....[1]....
        /*006c*/ 	.word	0x000055b0


	//   ....[2]....
        /*0070*/ 	.word	0x000057d0


	//----- nvinfo : EIATTR_CRS_STACK_SIZE
	.align		4
.L_1076:
        /*0074*/ 	.byte	0x04, 0x1e
        /*0076*/ 	.short	(.L_1078 - .L_1077)
.L_1077:
        /*0078*/ 	.word	0x00000000


	//----- nvinfo : EIATTR_CBANK_PARAM_SIZE
	.align		4
.L_1078:
        /*007c*/ 	.byte	0x03, 0x19
        /*007e*/ 	.short	0x01d0


	//----- nvinfo : EIATTR_PARAM_CBANK
	.align		4
        /*0080*/ 	.byte	0x04, 0x0a
        /*0082*/ 	.short	(.L_1080 - .L_1079)
	.align		4
.L_1079:
        /*0084*/ 	.word	index@(.nv.constant0._ZN5flash32flash_fwd_splitkv_combine_kernelI23Flash_fwd_kernel_traitsILi32ELi64ELi256ELi4ELb0ELb0EN7cutlass6half_tE19Flash_kernel_traitsILi32ELi64ELi256ELi4ES3_EELi16ELi7ELb0EEEvNS_16Flash_fwd_paramsE)
        /*0088*/ 	.short	0x0380
        /*008a*/ 	.short	0x01d0


	//----- nvinfo : EIATTR_SW_WAR
	.align		4
.L_1080:
        /*008c*/ 	.byte	0x04, 0x36
        /*008e*/ 	.short	(.L_1082 - .L_1081)
.L_1081:
        /*0090*/ 	.word	0x00000008
.L_1082:


//--------------------- .nv.info._ZN5flash32flash_fwd_splitkv_combine_kernelI23Flash_fwd_kernel_traitsILi32ELi64ELi256ELi4ELb0ELb0EN7cutlass6half_tE19Flash_kernel_traitsILi32ELi64ELi256ELi4ES3_EELi16ELi6ELb0EEEvNS_16Flash_fwd_paramsE --------------------------
	.section	.nv.info._ZN5flash32flash_fwd_splitkv_combine_kernelI23Flash_fwd_kernel_traitsILi32ELi64ELi256ELi4ELb0ELb0EN7cutlass6half_tE19Flash_kernel_traitsILi32ELi64ELi256ELi4ES3_EELi16ELi6ELb0EEEvNS_16Flash_fwd_paramsE,"",@"SHT_CUDA_INFO"
	.sectionflags	@""
	.align	4


	//----- nvinfo : EIATTR_CUDA_API_VERSION
	.align		4
        /*0000*/ 	.byte	0x04, 0x37
        /*0002*/ 	.short	(.L_1084 - .L_1083)
.L_1083:
        /*0004*/ 	.word	0x00000082


	//----- nvinfo : EIATTR_KPARAM_INFO
	.align		4
.L_1084:
        /*0008*/ 	.byte	0x04, 0x17
        /*000a*/ 	.short	(.L_1086 - .L_1085)
.L_1085:
        /*000c*/ 	.word	0x00000000
        /*0010*/ 	.short	0x0000
        /*0012*/ 	.short	0x0000
        /*0014*/ 	.byte	0x00, 0xf0, 0x41, 0x07


	//----- nvinfo : EIATTR_SPARSE_MMA_MASK
	.align		4
.L_1086:
        /*0018*/ 	.byte	0x03, 0x50
        /*001a*/ 	.short	0x0000


	//----- nvinfo : EIATTR_MAXREG_COUNT
	.align		4
        /*001c*/ 	.byte	0x03, 0x1b
        /*001e*/ 	.short	0x00ff


	//----- nvinfo : EIATTR_NUM_BARRIERS
	.align		4
        /*0020*/ 	.byte	0x02, 0x4c
        /*0022*/ 	.byte	0x01
	.zero		1


	//----- nvinfo : EIATTR_MERCURY_ISA_VERSION
	.align		4
        /*0024*/ 	.byte	0x03, 0x5f
        /*0026*/ 	.short	0x0101


	//----- nvinfo : EIATTR_COOP_GROUP_MASK_REGIDS
	.align		4
        /*0028*/ 	.byte	0x04, 0x29
        /*002a*/ 	.short	(.L_1088 - .L_1087)


	//   ....[0]....
.L_1087:
        /*002c*/ 	.word	0xffffffff


	//   ....[1]....
        /*0030*/ 	.word	0xffffffff


	//   ....[2]....
        /*0034*/ 	.word	0xffffffff


	//   ....[3]....
        /*0038*/ 	.word	0xffffffff


	//   ....[4]....
        /*003c*/ 	.word	0xffffffff


	//   ....[5]....
        /*0040*/ 	.word	0xffffffff


	//----- nvinfo : EIATTR_COOP_GROUP_INSTR_OFFSETS
	.align		4
.L_1088:
        /*0044*/ 	.byte	0x04, 0x28
        /*0046*/ 	.short	(.L_1090 - .L_1089)


	//   ....[0]....
.L_1089:
        /*0048*/ 	.word	0x00001ef0


	//   ....[1]....
        /*004c*/ 	.word	0x00001f80


	//   ....[2]....
        /*0050*/ 	.word	0x00001fe0


	//   ....[3]....
        /*0054*/ 	.word	0x000022f0


	//   ....[4]....
        /*0058*/ 	.word	0x00002360


	//   ....[5]....
        /*005c*/ 	.word	0x00002490


	//----- nvinfo : EIATTR_VRC_CTA_INIT_COUNT
	.align		4
.L_1090:
        /*0060*/ 	.byte	0x02, 0x4a
	.zero		1
	.zero		1


	//----- nvinfo : EIATTR_EXIT_INSTR_OFFSETS
	.align		4
        /*0064*/ 	.byte	0x04, 0x1c
        /*0066*/ 	.short	(.L_1092 - .L_1091)


	//   ....[0]....
.L_1091:
        /*0068*/ 	.word	0x00004530


	//   ....[1]....
        /*006c*/ 	.word	0x00004810


	//   ....[2]....
        /*0070*/ 	.word	0x00004a30


	//----- nvinfo : EIATTR_CRS_STACK_SIZE
	.align		4
.L_1092:
        /*0074*/ 	.byte	0x04, 0x1e
        /*0076*/ 	.short	(.L_1094 - .L_1093)
.L_1093:
        /*0078*/ 	.word	0x00000000


	//----- nvinfo : EIATTR_CBANK_PARAM_SIZE
	.align		4
.L_1094:
        /*007c*/ 	.byte	0x03, 0x19
        /*007e*/ 	.short	0x01d0


	//----- nvinfo : EIATTR_PARAM_CBANK
	.align		4
        /*0080*/ 	.byte	0x04, 0x0a
        /*0082*/ 	.short	(.L_1096 - .L_1095)
	.align		4
.L_1095:
        /*0084*/ 	.word	index@(.nv.constant0._ZN5flash32flash_fwd_splitkv_combine_kernelI23Flash_fwd_kernel_traitsILi32ELi64ELi256ELi4ELb0ELb0EN7cutlass6half_tE19Flash_kernel_traitsILi32ELi64ELi256ELi4ES3_EELi16ELi6ELb0EEEvNS_16Flash_fwd_paramsE)
        /*0088*/ 	.short	0x0380
        /*008a*/ 	.short	0x01d0


	//----- nvinfo : EIATTR_SW_WAR
	.align		4
.L_1096:
        /*008c*/ 	.byte	0x04, 0x36
        /*008e*/ 	.short	(.L_1098 - .L_1097)
.L_1097:
        /*0090*/ 	.word	0x00000008
.L_1098:


//--------------------- .nv.info._ZN5flash32flash_fwd_splitkv_combine_kernelI23Flash_fwd_kernel_traitsILi32ELi64ELi256ELi4ELb0ELb0EN7cutlass6half_tE19Flash_kernel_traitsILi32ELi64ELi256ELi4ES3_EELi16ELi5ELb0EEEvNS_16Flash_fwd_paramsE --------------------------
	.section	.nv.info._ZN5flash32flash_fwd_splitkv_combine_kernelI23Flash_fwd_kernel_traitsILi32ELi64ELi256ELi4ELb0ELb0EN7cutlass6half_tE19Flash_kernel_traitsILi32ELi64ELi256ELi4ES3_EELi16ELi5ELb0EEEvNS_16Flash_fwd_paramsE,"",@"SHT_CUDA_INFO"
	.sectionflags	@""
	.align	4


	//----- nvinfo : EIATTR_CUDA_API_VERSION
	.align		4
        /*0000*/ 	.byte	0x04, 0x37
        /*0002*/ 	.short	(.L_1100 - .L_1099)
.L_1099:
        /*0004*/ 	.word	0x00000082


	//----- nvinfo : EIATTR_KPARAM_INFO
	.align		4
.L_1100:
        /*0008*/ 	.byte	0x04, 0x17
        /*000a*/ 	.short	(.L_1102 - .L_1101)
.L_1101:
        /*000c*/ 	.word	0x00000000
        /*0010*/ 	.short	0x0000
        /*0012*/ 	.short	0x0000
        /*0014*/ 	.byte	0x00, 0xf0, 0x41, 0x07


	//----- nvinfo : EIATTR_SPARSE_MMA_MASK
	.align		4
.L_1102:
        /*0018*/ 	.byte	0x03, 0x50
        /*001a*/ 	.short	0x0000


	//----- nvinfo : EIATTR_MAXREG_COUNT
	.align		4
        /*001c*/ 	.byte	0x03, 0x1b
        /*001e*/ 	.short	0x00ff


	//----- nvinfo : EIATTR_NUM_BARRIERS
	.align		4
        /*0020*/ 	.byte	0x02, 0x4c
        /*0022*/ 	.byte	0x01
	.zero		1


	//----- nvinfo : EIATTR_MERCURY_ISA_VERSION
	.align		4
        /*0024*/ 	.byte	0x03, 0x5f
        /*0026*/ 	.short	0x0101


	//----- nvinfo : EIATTR_COOP_GROUP_MASK_REGIDS
	.align		4
        /*0028*/ 	.byte	0x04, 0x29
        /*002a*/ 	.short	(.L_1104 - .L_1103)


	//   ....[0]....
.L_1103:
        /*002c*/ 	.word	0xffffffff


	//   ....[1]....
        /*0030*/ 	.word	0xffffffff


	//   ....[2]....
        /*0034*/ 	.word	0xffffffff


	//   ....[3]....
        /*0038*/ 	.word	0xffffffff


	//   ....[4]....
        /*003c*/ 	.word	0xffffffff


	//   ....[5]....
        /*0040*/ 	.word	0xffffffff


	//----- nvinfo : EIATTR_COOP_GROUP_INSTR_OFFSETS
	.align		4
.L_1104:
        /*0044*/ 	.byte	0x04, 0x28
        /*0046*/ 	.short	(.L_1106 - .L_1105)


	//   ....[0]....
.L_1105:
        /*0048*/ 	.word	0x00001dc0


	//   ....[1]....
        /*004c*/ 	.word	0x00001e50


	//   ....[2]....
        /*0050*/ 	.word	0x00001ea0


	//   ....[3]....
        /*0054*/ 	.word	0x00002040


	//   ....[4]....
        /*0058*/ 	.word	0x000020b0


	//   ....[5]....
        /*005c*/ 	.word	0x000021c0


	//----- nvinfo : EIATTR_VRC_CTA_INIT_COUNT
	.align		4
.L_1106:
        /*0060*/ 	.byte	0x02, 0x4a
	.zero		1
	.zero		1


	//----- nvinfo : EIATTR_EXIT_INSTR_OFFSETS
	.align		4
        /*0064*/ 	.byte	0x04, 0x1c
        /*0066*/ 	.short	(.L_1108 - .L_1107)


	//   ....[0]....
.L_1107:
        /*0068*/ 	.word	0x00004070


	//   ....[1]....
        /*006c*/ 	.word	0x00004350


	//   ....[2]....
        /*0070*/ 	.word	0x00004570


	//----- nvinfo : EIATTR_CRS_STACK_SIZE
	.align		4
.L_1108:
        /*0074*/ 	.byte	0x04, 0x1e
        /*0076*/ 	.short	(.L_1110 - .L_1109)
.L_1109:
        /*0078*/ 	.word	0x00000000


	//----- nvinfo : EIATTR_CBANK_PARAM_SIZE
	.align		4
.L_1110:
        /*007c*/ 	.byte	0x03, 0x19
        /*007e*/ 	.short	0x01d0


	//----- nvinfo : EIATTR_PARAM_CBANK
	.align		4
        /*0080*/ 	.byte	0x04, 0x0a
        /*0082*/ 	.short	(.L_1112 - .L_1111)
	.align		4
.L_1111:
        /*0084*/ 	.word	index@(.nv.constant0._ZN5flash32flash_fwd_splitkv_combine_kernelI23Flash_fwd_kernel_traitsILi32ELi64ELi256ELi4ELb0ELb0EN7cutlass6half_tE19Flash_kernel_traitsILi32ELi64ELi256ELi4ES3_EELi16ELi5ELb0EEEvNS_16Flash_fwd_paramsE)
        /*0088*/ 	.short	0x0380
        /*008a*/ 	.short	0x01d0


	//----- nvinfo : EIATTR_SW_WAR
	.align		4
.L_1112:
        /*008c*/ 	.byte	0x04, 0x36
        /*008e*/ 	.short	(.L_1114 - .L_1113)
.L_1113:
        /*0090*/ 	.word	0x00000008
.L_1114:


//--------------------- .nv.info._ZN5flash32flash_fwd_splitkv_combine_kernelI23Flash_fwd_kernel_traitsILi32ELi64ELi256ELi4ELb0ELb0EN7cutlass6half_tE19Flash_kernel_traitsILi32ELi64ELi256ELi4ES3_EELi16ELi4ELb0EEEvNS_16Flash_fwd_paramsE --------------------------
	.section	.nv.info._ZN5flash32flash_fwd_splitkv_combine_kernelI23Flash_fwd_kernel_traitsILi32ELi64ELi256ELi4ELb0ELb0EN7cutlass6half_tE19Flash_kernel_traitsILi32ELi64ELi256ELi4ES3_EELi16ELi4ELb0EEEvNS_16Flash_fwd_paramsE,"",@"SHT_CUDA_INFO"
	.sectionflags	@""
	.align	4


	//----- nvinfo : EIATTR_CUDA_API_VERSION
	.align		4
        /*0000*/ 	.byte	0x04, 0x37
        /*0002*/ 	.short	(.L_1116 - .L_1115)
.L_1115:
        /*0004*/ 	.word	0x00000082


	//----- nvinfo : EIATTR_KPARAM_INFO
	.align		4
.L_1116:
        /*0008*/ 	.byte	0x04, 0x17
        /*000a*/ 	.short	(.L_1118 - .L_1117)
.L_1117:
        /*000c*/ 	.word	0x00000000
        /*0010*/ 	.short	0x0000
        /*0012*/ 	.short	0x0000
        /*0014*/ 	.byte	0x00, 0xf0, 0x41, 0x07


	//----- nvinfo : EIATTR_SPARSE_MMA_MASK
	.align		4
.L_1118:
        /*0018*/ 	.byte	0x03, 0x50
        /*001a*/ 	.short	0x0000


	//----- nvinfo : EIATTR_MAXREG_COUNT
	.align		4
        /*001c*/ 	.byte	0x03, 0x1b
        /*001e*/ 	.short	0x00ff


	//----- nvinfo : EIATTR_NUM_BARRIERS
	.align		4
        /*0020*/ 	.byte	0x02, 0x4c
        /*0022*/ 	.byte	0x01
	.zero		1


	//----- nvinfo : EIATTR_MERCURY_ISA_VERSION
	.align		4
        /*0024*/ 	.byte	0x03, 0x5f
        /*0026*/ 	.short	0x0101


	//----- nvinfo : EIATTR_COOP_GROUP_MASK_REGIDS
	.align		4
        /*0028*/ 	.byte	0x04, 0x29
        /*002a*/ 	.short	(.L_1120 - .L_1119)


	//   ....[0]....
.L_1119:
        /*002c*/ 	.word	0xffffffff


	//   ....[1]....
        /*0030*/ 	.word	0xffffffff


	//   ....[2]....
        /*0034*/ 	.word	0xffffffff


	//   ....[3]....
        /*0038*/ 	.word	0xffffffff


	//   ....[4]....
        /*003c*/ 	.word	0xffffffff


	//   ....[5]....
        /*0040*/ 	.word	0xffffffff


	//----- nvinfo : EIATTR_COOP_GROUP_INSTR_OFFSETS
	.align		4
.L_1120:
        /*0044*/ 	.byte	0x04, 0x28
        /*0046*/ 	.short	(.L_1122 - .L_1121)


	//   ....[0]....
.L_1121:
        /*0048*/ 	.word	0x00001a70


	//   ....[1]....
        /*004c*/ 	.word	0x00001ab0


	//   ....[2]....
        /*0050*/ 	.word	0x00001b10


	//   ....[3]....
        /*0054*/ 	.word	0x00001c90


	//   ....[4]....
        /*0058*/ 	.word	0x00001d00


	//   ....[5]....
        /*005c*/ 	.word	0x00001e30


	//----- nvinfo : EIATTR_VRC_CTA_INIT_COUNT
	.align		4
.L_1122:
        /*0060*/ 	.byte	0x02, 0x4a
	.zero		1
	.zero		1


	//----- nvinfo : EIATTR_EXIT_INSTR_OFFSETS
	.align		4
        /*0064*/ 	.byte	0x04, 0x1c
        /*0066*/ 	.short	(.L_1124 - .L_1123)


	//   ....[0]....
.L_1123:
        /*0068*/ 	.word	0x00003c40


	//   ....[1]....
        /*006c*/ 	.word	0x00003f20


	//   ....[2]....
        /*0070*/ 	.word	0x00004140


	//----- nvinfo : EIATTR_CRS_STACK_SIZE
	.align		4
.L_1124:
        /*0074*/ 	.byte	0x04, 0x1e
        /*0076*/ 	.short	(.L_1126 - .L_1125)
.L_1125:
        /*0078*/ 	.word	0x00000000


	//----- nvinfo : EIATTR_CBANK_PARAM_SIZE
	.align		4
.L_1126:
        /*007c*/ 	.byte	0x03, 0x19
        /*007e*/ 	.short	0x01d0


	//----- nvinfo : EIATTR_PARAM_CBANK
	.align		4
        /*0080*/ 	.byte	0x04, 0x0a
        /*0082*/ 	.short	(.L_1128 - .L_1127)
	.align		4
.L_1127:
        /*0084*/ 	.word	index@(.nv.constant0._ZN5flash32flash_fwd_splitkv_combine_kernelI23Flash_fwd_kernel_traitsILi32ELi64ELi256ELi4ELb0ELb0EN7cutlass6half_tE19Flash_kernel_traitsILi32ELi64ELi256ELi4ES3_EELi16ELi4ELb0EEEvNS_16Flash_fwd_paramsE)
        /*0088*/ 	.short	0x0380
        /*008a*/ 	.short	0x01d0


	//----- nvinfo : EIATTR_SW_WAR
	.align		4
.L_1128:
        /*008c*/ 	.byte	0x04, 0x36
        /*008e*/ 	.short	(.L_1130 - .L_1129)
.L_1129:
        /*0090*/ 	.word	0x00000008
.L_1130:


//--------------------- .nv.info._ZN5flash32flash_fwd_splitkv_combine_kernelI23Flash_fwd_kernel_traitsILi32ELi64ELi256ELi4ELb0ELb0EN7cutlass6half_tE19Flash_kernel_traitsILi32ELi64ELi256ELi4ES3_EELi16ELi3ELb0EEEvNS_16Flash_fwd_paramsE --------------------------
	.section	.nv.info._ZN5flash32flash_fwd_splitkv_combine_kernelI23Flash_fwd_kernel_traitsILi32ELi64ELi256ELi4ELb0ELb0EN7cutlass6half_tE19Flash_kernel_traitsILi32ELi64ELi256ELi4ES3_EELi16ELi3ELb0EEEvNS_16Flash_fwd_paramsE,"",@"SHT_CUDA_INFO"
	.sectionflags	@""
	.align	4


	//----- nvinfo : EIATTR_CUDA_API_VERSION
	.align		4
        /*0000*/ 	.byte	0x04, 0x37
        /*0002*/ 	.short	(.L_1132 - .L_1131)
.L_1131:
        /*0004*/ 	.word	0x00000082


	//----- nvinfo : EIATTR_KPARAM_INFO
	.align		4
.L_1132:
        /*0008*/ 	.byte	0x04, 0x17
        /*000a*/ 	.short	(.L_1134 - .L_1133)
.L_1133:
        /*000c*/ 	.word	0x00000000
        /*0010*/ 	.short	0x0000
        /*0012*/ 	.short	0x0000
        /*0014*/ 	.byte	0x00, 0xf0, 0x41, 0x07


	//----- nvinfo : EIATTR_SPARSE_MMA_MASK
	.align		4
.L_1134:
        /*0018*/ 	.byte	0x03, 0x50
        /*001a*/ 	.short	0x0000


	//----- nvinfo : EIATTR_MAXREG_COUNT
	.align		4
        /*001c*/ 	.byte	0x03, 0x1b
        /*001e*/ 	.short	0x00ff


	//----- nvinfo : EIATTR_NUM_BARRIERS
	.align		4
        /*0020*/ 	.byte	0x02, 0x4c
        /*0022*/ 	.byte	0x01
	.zero		1


	//----- nvinfo : EIATTR_MERCURY_ISA_VERSION
	.align		4
        /*0024*/ 	.byte	0x03, 0x5f
        /*0026*/ 	.short	0x0101


	//----- nvinfo : EIATTR_COOP_GROUP_MASK_REGIDS
	.align		4
        /*0028*/ 	.byte	0x04, 0x29
        /*002a*/ 	.short	(.L_1136 - .L_1135)


	//   ....[0]....
.L_1135:
        /*002c*/ 	.word	0xffffffff


	//   ....[1]....
        /*0030*/ 	.word	0xffffffff


	//   ....[2]....
        /*0034*/ 	.word	0xffffffff


	//   ....[3]....
        /*0038*/ 	.word	0xffffffff


	//   ....[4]....
        /*003c*/ 	.word	0xffffffff


	//   ....[5]....
        /*0040*/ 	.word	0xffffffff


	//----- nvinfo : EIATTR_COOP_GROUP_INSTR_OFFSETS
	.align		4
.L_1136:
        /*0044*/ 	.byte	0x04, 0x28
        /*0046*/ 	.short	(.L_1138 - .L_1137)


	//   ....[0]....
.L_1137:
        /*0048*/ 	.word	0x00001af0


	//   ....[1]....
        /*004c*/ 	.word	0x00001b80


	//   ....[2]....
        /*0050*/ 	.word	0x00001ba0


	//   ....[3]....
        /*0054*/ 	.word	0x00001c70


	//   ....[4]....
        /*0058*/ 	.word	0x00001ca0


	//   ....[5]....
        /*005c*/ 	.word	0x00001da0


	//----- nvinfo : EIATTR_VRC_CTA_INIT_COUNT
	.align		4
.L_1138:
        /*0060*/ 	.byte	0x02, 0x4a
	.zero		1
	.zero		1


	//----- nvinfo : EIATTR_EXIT_INSTR_OFFSETS
	.align		4
        /*0064*/ 	.byte	0x04, 0x1c
        /*0066*/ 	.short	(.L_1140 - .L_1139)


	//   ....[0]....
.L_1139:
        /*0068*/ 	.word	0x00003af0


	//   ....[1]....
        /*006c*/ 	.word	0x00003dd0


	//   ....[2]....
        /*0070*/ 	.word	0x00003ff0


	//----- nvinfo : EIATTR_CRS_STACK_SIZE
	.align		4
.L_1140:
        /*0074*/ 	.byte	0x04, 0x1e
        /*0076*/ 	.short	(.L_1142 - .L_1141)
.L_1141:
        /*0078*/ 	.word	0x00000000


	//----- nvinfo : EIATTR_CBANK_PARAM_SIZE
	.align		4
.L_1142:
        /*007c*/ 	.byte	0x03, 0x19
        /*007e*/ 	.short	0x01d0


	//----- nvinfo : EIATTR_PARAM_CBANK
	.align		4
        /*0080*/ 	.byte	0x04, 0x0a
        /*0082*/ 	.short	(.L_1144 - .L_1143)
	.align		4
.L_1143:
        /*0084*/ 	.word	index@(.nv.constant0._ZN5flash32flash_fwd_splitkv_combine_kernelI23Flash_fwd_kernel_traitsILi32ELi64ELi256ELi4ELb0ELb0EN7cutlass6half_tE19Flash_kernel_traitsILi32ELi64ELi256ELi4ES3_EELi16ELi3ELb0EEEvNS_16Flash_fwd_paramsE)
        /*0088*/ 	.short	0x0380
        /*008a*/ 	.short	0x01d0


	//----- nvinfo : EIATTR_SW_WAR
	.align		4
.L_1144:
        /*008c*/ 	.byte	0x04, 0x36
        /*008e*/ 	.short	(.L_1146 - .L_1145)
.L_1145:
        /*0090*/ 	.word	0x00000008
.L_1146:


//--------------------- .nv.info._ZN5flash32flash_fwd_splitkv_combine_kernelI23Flash_fwd_kernel_traitsILi32ELi64ELi256ELi4ELb0ELb0EN7cutlass6half_tE19Flash_kernel_traitsILi32ELi64ELi256ELi4ES3_EELi16ELi2ELb0EEEvNS_16Flash_fwd_paramsE --------------------------
	.section	.nv.info._ZN5flash32flash_fwd_splitkv_combine_kernelI23Flash_fwd_kernel_traitsILi32ELi64ELi256ELi4ELb0ELb0EN7cutlass6half_tE19Flash_kernel_traitsILi32ELi64ELi256ELi4ES3_EELi16ELi2ELb0EEEvNS_16Flash_fwd_paramsE,"",@"SHT_CUDA_INFO"
	.sectionflags	@""
	.align	4


	//----- nvinfo : EIATTR_CUDA_API_VERSION
	.align		4
        /*0000*/ 	.byte	0x04, 0x37
        /*0002*/ 	.short	(.L_1148 - .L_1147)
.L_1147:
        /*0004*/ 	.word	0x00000082


	//----- nvinfo : EIATTR_KPARAM_INFO
	.align		4
.L_1148:
        /*0008*/ 	.byte	0x04, 0x17
        /*000a*/ 	.short	(.L_1150 - .L_1149)
.L_1149:
        /*000c*/ 	.word	0x00000000
        /*0010*/ 	.short	0x0000
        /*0012*/ 	.short	0x0000
        /*0014*/ 	.byte	0x00, 0xf0, 0x41, 0x07


	//----- nvinfo : EIATTR_SPARSE_MMA_MASK
	.align		4
.L_1150:
        /*0018*/ 	.byte	0x03, 0x50
        /*001a*/ 	.short	0x0000


	//----- nvinfo : EIATTR_MAXREG_COUNT
	.align		4
        /*001c*/ 	.byte	0x03, 0x1b
        /*001e*/ 	.short	0x00ff


	//----- nvinfo : EIATTR_NUM_BARRIERS
	.align		4
        /*0020*/ 	.byte	0x02, 0x4c
        /*0022*/ 	.byte	0x01
	.zero		1


	//----- nvinfo : EIATTR_MERCURY_ISA_VERSION
	.align		4
        /*0024*/ 	.byte	0x03, 0x5f
        /*0026*/ 	.short	0x0101


	//----- nvinfo : EIATTR_COOP_GROUP_MASK_REGIDS
	.align		4
        /*0028*/ 	.byte	0x04, 0x29
        /*002a*/ 	.short	(.L_1152 - .L_1151)


	//   ....[0]....
.L_1151:
        /*002c*/ 	.word	0xffffffff


	//   ....[1]....
        /*0030*/ 	.word	0xffffffff


	//   ....[2]....
        /*0034*/ 	.word	0xffffffff


	//   ....[3]....
        /*0038*/ 	.word	0xffffffff


	//----- nvinfo : EIATTR_COOP_GROUP_INSTR_OFFSETS
	.align		4
.L_1152:
        /*003c*/ 	.byte	0x04, 0x28
        /*003e*/ 	.short	(.L_1154 - .L_1153)


	//   ....[0]....
.L_1153:
        /*0040*/ 	.word	0x00001ad0


	//   ....[1]....
        /*0044*/ 	.word	0x00001b00


	//   ....[2]....
        /*0048*/ 	.word	0x00001bf0


	//   ....[3]....
        /*004c*/ 	.word	0x00001cb0


	//----- nvinfo : EIATTR_VRC_CTA_INIT_COUNT
	.align		4
.L_1154:
        /*0050*/ 	.byte	0x02, 0x4a
	.zero		1
	.zero		1


	//----- nvinfo : EIATTR_EXIT_INSTR_OFFSETS
	.align		4
        /*0054*/ 	.byte	0x04, 0x1c
        /*0056*/ 	.short	(.L_1156 - .L_1155)


	//   ....[0]....
.L_1155:
        /*0058*/ 	.word	0x00003aa0


	//   ....[1]....
        /*005c*/ 	.word	0x00003d80


	//   ....[2]....
        /*0060*/ 	.word	0x00003fa0


	//----- nvinfo : EIATTR_CRS_STACK_SIZE
	.align		4
.L_1156:
        /*0064*/ 	.byte	0x04, 0x1e
        /*0066*/ 	.short	(.L_1158 - .L_1157)
.L_1157:
        /*0068*/ 	.word	0x00000000


	//----- nvinfo : EIATTR_CBANK_PARAM_SIZE
	.align		4
.L_1158:
        /*006c*/ 	.byte	0x03, 0x19
        /*006e*/ 	.short	0x01d0


	//----- nvinfo : EIATTR_PARAM_CBANK
	.align		4
        /*0070*/ 	.byte	0x04, 0x0a
        /*0072*/ 	.short	(.L_1160 - .L_1159)
	.align		4
.L_1159:
        /*0074*/ 	.word	index@(.nv.constant0._ZN5flash32flash_fwd_splitkv_combine_kernelI23Flash_fwd_kernel_traitsILi32ELi64ELi256ELi4ELb0ELb0EN7cutlass6half_tE19Flash_kernel_traitsILi32ELi64ELi256ELi4ES3_EELi16ELi2ELb0EEEvNS_16Flash_fwd_paramsE)
        /*0078*/ 	.short	0x0380
        /*007a*/ 	.short	0x01d0


	//----- nvinfo : EIATTR_SW_WAR
	.align		4
.L_1160:
        /*007c*/ 	.byte	0x04, 0x36
        /*007e*/ 	.short	(.L_1162 - .L_1161)
.L_1161:
        /*0080*/ 	.word	0x00000008
.L_1162:


//--------------------- .nv.info._ZN5flash32flash_fwd_splitkv_combine_kernelI23Flash_fwd_kernel_traitsILi32ELi64ELi256ELi4ELb0ELb0EN7cutlass6half_tE19Flash_kernel_traitsILi32ELi64ELi256ELi4ES3_EELi16ELi1ELb0EEEvNS_16Flash_fwd_paramsE --------------------------
	.section	.nv.info._ZN5flash32flash_fwd_splitkv_combine_kernelI23Flash_fwd_kernel_traitsILi32ELi64ELi256ELi4ELb0ELb0EN7cutlass6half_tE19Flash_kernel_traitsILi32ELi64ELi256ELi4ES3_EELi16ELi1ELb0EEEvNS_16Flash_fwd_paramsE,"",@"SHT_CUDA_INFO"
	.sectionflags	@""
	.align	4


	//----- nvinfo : EIATTR_CUDA_API_VERSION
	.align		4
        /*0000*/ 	.byte	0x04, 0x37
        /*0002*/ 	.short	(.L_1164 - .L_1163)
.L_1163:
        /*0004*/ 	.word	0x00000082


	//----- nvinfo : EIATTR_KPARAM_INFO
	.align		4
.L_1164:
        /*0008*/ 	.byte	0x04, 0x17
        /*000a*/ 	.short	(.L_1166 - .L_1165)
.L_1165:
        /*000c*/ 	.word	0x00000000
        /*0010*/ 	.short	0x0000
        /*0012*/ 	.short	0x0000
        /*0014*/ 	.byte	0x00, 0xf0, 0x41, 0x07


	//----- nvinfo : EIATTR_SPARSE_MMA_MASK
	.align		4
.L_1166:
        /*0018*/ 	.byte	0x03, 0x50
        /*001a*/ 	.short	0x0000


	//----- nvinfo : EIATTR_MAXREG_COUNT
	.align		4
        /*001c*/ 	.byte	0x03, 0x1b
        /*001e*/ 	.short	0x00ff


	//----- nvinfo : EIATTR_NUM_BARRIERS
	.align		4
        /*0020*/ 	.byte	0x02, 0x4c
        /*0022*/ 	.byte	0x01
	.zero		1


	//----- nvinfo : EIATTR_MERCURY_ISA_VERSION
	.align		4
        /*0024*/ 	.byte	0x03, 0x5f
        /*0026*/ 	.short	0x0101


	//----- nvinfo : EIATTR_COOP_GROUP_MASK_REGIDS
	.align		4
        /*0028*/ 	.byte	0x04, 0x29
        /*002a*/ 	.short	(.L_1168 - .L_1167)


	//   ....[0]....
.L_1167:
        /*002c*/ 	.word	0xffffffff


	//   ....[1]....
        /*0030*/ 	.word	0xffffffff


	//----- nvinfo : EIATTR_COOP_GROUP_INSTR_OFFSETS
	.align		4
.L_1168:
        /*0034*/ 	.byte	0x04, 0x28
        /*0036*/ 	.short	(.L_1170 - .L_1169)


	//   ....[0]....
.L_1169:
        /*0038*/ 	.word	0x00001b60


	//   ....[1]....
        /*003c*/ 	.word	0x00001d50


	//----- nvinfo : EIATTR_VRC_CTA_INIT_COUNT
	.align		4
.L_1170:
        /*0040*/ 	.byte	0x02, 0x4a
	.zero		1
	.zero		1


	//----- nvinfo : EIATTR_EXIT_INSTR_OFFSETS
	.align		4
        /*0044*/ 	.byte	0x04, 0x1c
        /*0046*/ 	.short	(.L_1172 - .L_1171)


	//   ....[0]....
.L_1171:
        /*0048*/ 	.word	0x00003a70


	//   ....[1]....
        /*004c*/ 	.word	0x00003d50


	//   ....[2]....
        /*0050*/ 	.word	0x00003f70


	//----- nvinfo : EIATTR_CRS_STACK_SIZE
	.align		4
.L_1172:
        /*0054*/ 	.byte	0x04, 0x1e
        /*0056*/ 	.short	(.L_1174 - .L_1173)
.L_1173:
        /*0058*/ 	.word	0x00000000


	//----- nvinfo : EIATTR_CBANK_PARAM_SIZE
	.align		4
.L_1174:
        /*005c*/ 	.byte	0x03, 0x19
        /*005e*/ 	.short	0x01d0


	//----- nvinfo : EIATTR_PARAM_CBANK
	.align		4
        /*0060*/ 	.byte	0x04, 0x0a
        /*0062*/ 	.short	(.L_1176 - .L_1175)
	.align		4
.L_1175:
        /*0064*/ 	.word	index@(.nv.constant0._ZN5flash32flash_fwd_splitkv_combine_kernelI23Flash_fwd_kernel_traitsILi32ELi64ELi256ELi4ELb0ELb0EN7cutlass6half_tE19Flash_kernel_traitsILi32ELi64ELi256ELi4ES3_EELi16ELi1ELb0EEEvNS_16Flash_fwd_paramsE)
        /*0068*/ 	.short	0x0380
        /*006a*/ 	.short	0x01d0


	//----- nvinfo : EIATTR_SW_WAR
	.align		4
.L_1176:
        /*006c*/ 	.byte	0x04, 0x36
        /*006e*/ 	.short	(.L_1178 - .L_1177)
.L_1177:
        /*0070*/ 	.word	0x00000008
.L_1178:


//--------------------- .nv.info._ZN5flash32flash_fwd_splitkv_combine_kernelI23Flash_fwd_kernel_traitsILi32ELi64ELi256ELi4ELb0ELb0EN7cutlass6half_tE19Flash_kernel_traitsILi32ELi64ELi256ELi4ES3_EELi16ELi7ELb1EEEvNS_16Flash_fwd_paramsE --------------------------
	.section	.nv.info._ZN5flash32flash_fwd_splitkv_combine_kernelI23Flash_fwd_kernel_traitsILi32ELi64ELi256ELi4ELb0ELb0EN7cutlass6half_tE19Flash_kernel_traitsILi32ELi64ELi256ELi4ES3_EELi16ELi7ELb1EEEvNS_16Flash_fwd_paramsE,"",@"SHT_CUDA_INFO"
	.sectionflags	@""
	.align	4


	//----- nvinfo : EIATTR_CUDA_API_VERSION
	.align		4
        /*0000*/ 	.byte	0x04, 0x37
        /*0002*/ 	.short	(.L_1180 - .L_1179)
.L_1179:
        /*0004*/ 	.word	0x00000082


	//----- nvinfo : EIATTR_KPARAM_INFO
	.align		4
.L_1180:
        /*0008*/ 	.byte	0x04, 0x17
        /*000a*/ 	.short	(.L_1182 - .L_1181)
.L_1181:
        /*000c*/ 	.word	0x00000000
        /*0010*/ 	.short	0x0000
        /*0012*/ 	.short	0x0000
        /*0014*/ 	.byte	0x00, 0xf0, 0x41, 0x07


	//----- nvinfo : EIATTR_SPARSE_MMA_MASK
	.align		4
.L_1182:
        /*0018*/ 	.byte	0x03, 0x50
        /*001a*/ 	.short	0x0000


	//----- nvinfo : EIATTR_MAXREG_COUNT
	.align		4
        /*001c*/ 	.byte	0x03, 0x1b
        /*001e*/ 	.short	0x00ff


	//----- nvinfo : EIATTR_NUM_BARRIERS
	.align		4
        /*0020*/ 	.byte	0x02, 0x4c
        /*0022*/ 	.byte	0x01
	.zero		1


	//----- nvinfo : EIATTR_MERCURY_ISA_VERSION
	.align		4
        /*0024*/ 	.byte	0x03, 0x5f
        /*0026*/ 	.short	0x0101


	//----- nvinfo : EIATTR_COOP_GROUP_MASK_REGIDS
	.align		4
        /*0028*/ 	.byte	0x04, 0x29
        /*002a*/ 	.short	(.L_1184 - .L_1183)


	//   ....[0]....
.L_1183:
        /*002c*/ 	.word	0xffffffff


	//   ....[1]....
        /*0030*/ 	.word	0xffffffff


	//   ....[2]....
        /*0034*/ 	.word	0xffffffff


	//   ....[3]....
        /*0038*/ 	.word	0xffffffff


	//   ....[4]....
        /*003c*/ 	.word	0xffffffff


	//   ....[5]....
        /*0040*/ 	.word	0xffffffff


	//----- nvinfo : EIATTR_COOP_GROUP_INSTR_OFFSETS
	.align		4
.L_1184:
        /*0044*/ 	.byte	0x04, 0x28
        /*0046*/ 	.short	(.L_1186 - .L_1185)


	//   ....[0]....
.L_1185:
        /*0048*/ 	.word	0x000025c0


	//   ....[1]....
        /*004c*/ 	.word	0x00002600


	//   ....[2]....
        /*0050*/ 	.word	0x00002640


	//   ....[3]....
        /*0054*/ 	.word	0x00002c80


	//   ....[4]....
        /*0058*/ 	.word	0x00002d00


	//   ....[5]....
        /*005c*/ 	.word	0x00002df0


	//----- nvinfo : EIATTR_VRC_CTA_INIT_COUNT
	.align		4
.L_1186:
        /*0060*/ 	.byte	0x02, 0x4a
	.zero		1
	.zero		1


	//----- nvinfo : EIATTR_EXIT_INSTR_OFFSETS
	.align		4
        /*0064*/ 	.byte	0x04, 0x1c
        /*0066*/ 	.short	(.L_1188 - .L_1187)


	//   ....[0]....
.L_1187:
        /*0068*/ 	.word	0x00005e80


	//   ....[1]....
        /*006c*/ 	.word	0x00006360


	//----- nvinfo : EIATTR_CRS_STACK_SIZE
	.align		4
.L_1188:
        /*0070*/ 	.byte	0x04, 0x1e
        /*0072*/ 	.short	(.L_1190 - .L_1189)
.L_1189:
        /*0074*/ 	.word	0x00000000


	//----- nvinfo : EIATTR_CBANK_PARAM_SIZE
	.align		4
.L_1190:
        /*0078*/ 	.byte	0x03, 0x19
        /*007a*/ 	.short	0x01d0


	//----- nvinfo : EIATTR_PARAM_CBANK
	.align		4
        /*007c*/ 	.byte	0x04, 0x0a
        /*007e*/ 	.short	(.L_1192 - .L_1191)
	.align		4
.L_1191:
        /*0080*/ 	.word	index@(.nv.constant0._ZN5flash32flash_fwd_splitkv_combine_kernelI23Flash_fwd_kernel_traitsILi32ELi64ELi256ELi4ELb0ELb0EN7cutlass6half_tE19Flash_kernel_traitsILi32ELi64ELi256ELi4ES3_EELi16ELi7ELb1EEEvNS_16Flash_fwd_paramsE)
        /*0084*/ 	.short	0x0380
        /*0086*/ 	.short	0x01d0


	//----- nvinfo : EIATTR_SW_WAR
	.align		4
.L_1192:
        /*0088*/ 	.byte	0x04, 0x36
        /*008a*/ 	.short	(.L_1194 - .L_1193)
.L_1193:
        /*008c*/ 	.word	0x00000008
.L_1194:


//--------------------- .nv.info._ZN5flash32flash_fwd_splitkv_combine_kernelI23Flash_fwd_kernel_traitsILi32ELi64ELi256ELi4ELb0ELb0EN7cutlass6half_tE19Flash_kernel_traitsILi32ELi64ELi256ELi4ES3_EELi16ELi6ELb1EEEvNS_16Flash_fwd_paramsE --------------------------
	.section	.nv.info._ZN5flash32flash_fwd_splitkv_combine_kernelI23Flash_fwd_kernel_traitsILi32ELi64ELi256ELi4ELb0ELb0EN7cutlass6half_tE19Flash_kernel_traitsILi32ELi64ELi256ELi4ES3_EELi16ELi6ELb1EEEvNS_16Flash_fwd_paramsE,"",@"SHT_CUDA_INFO"
	.sectionflags	@""
	.align	4


	//----- nvinfo : EIATTR_CUDA_API_VERSION
	.align		4
        /*0000*/ 	.byte	0x04, 0x37
        /*0002*/ 	.short	(.L_1196 - .L_1195)
.L_1195:
        /*0004*/ 	.word	0x00000082


	//----- nvinfo : EIATTR_KPARAM_INFO
	.align		4
.L_1196:
        /*0008*/ 	.byte	0x04, 0x17
        /*000a*/ 	.short	(.L_1198 - .L_1197)
.L_1197:
        /*000c*/ 	.word	0x00000000
        /*0010*/ 	.short	0x0000
        /*0012*/ 	.short	0x0000
        /*0014*/ 	.byte	0x00, 0xf0, 0x41, 0x07


	//----- nvinfo : EIATTR_SPARSE_MMA_MASK
	.align		4
.L_1198:
        /*0018*/ 	.byte	0x03, 0x50
        /*001a*/ 	.short	0x0000


	//----- nvinfo : EIATTR_MAXREG_COUNT
	.align		4
        /*001c*/ 	.byte	0x03, 0x1b
        /*001e*/ 	.short	0x00ff


	//----- nvinfo : EIATTR_NUM_BARRIERS
	.align		4
        /*0020*/ 	.byte	0x02, 0x4c
        /*0022*/ 	.byte	0x01
	.zero		1


	//----- nvinfo : EIATTR_MERCURY_ISA_VERSION
	.align		4
        /*0024*/ 	.byte	0x03, 0x5f
        /*0026*/ 	.short	0x0101


	//----- nvinfo : EIATTR_COOP_GROUP_MASK_REGIDS
	.align		4
        /*0028*/ 	.byte	0x04, 0x29
        /*002a*/ 	.short	(.L_1200 - .L_1199)


	//   ....[0]....
.L_1199:
        /*002c*/ 	.word	0xffffffff


	//   ....[1]....
        /*0030*/ 	.word	0xffffffff


	//   ....[2]....
        /*0034*/ 	.word	0xffffffff


	//   ....[3]....
        /*0038*/ 	.word	0xffffffff


	//   ....[4]....
        /*003c*/ 	.word	0xffffffff


	//   ....[5]....
        /*0040*/ 	.word	0xffffffff


	//----- nvinfo : EIATTR_COOP_GROUP_INSTR_OFFSETS
	.align		4
.L_1200:
        /*0044*/ 	.byte	0x04, 0x28
        /*0046*/ 	.short	(.L_1202 - .L_1201)


	//   ....[0]....
.L_1201:
        /*0048*/ 	.word	0x00001eb0


	//   ....[1]....
        /*004c*/ 	.word	0x00001f70


	//   ....[2]....
        /*0050*/ 	.word	0x00001fb0


	//   ....[3]....
        /*0054*/ 	.word	0x000022e0


	//   ....[4]....
        /*0058*/ 	.word	0x00002350


	//   ....[5]....
        /*005c*/ 	.word	0x00002470


	//----- nvinfo : EIATTR_VRC_CTA_INIT_COUNT
	.align		4
.L_1202:
        /*0060*/ 	.byte	0x02, 0x4a
	.zero		1
	.zero		1


	//----- nvinfo : EIATTR_EXIT_INSTR_OFFSETS
	.align		4
        /*0064*/ 	.byte	0x04, 0x1c
        /*0066*/ 	.short	(.L_1204 - .L_1203)


	//   ....[0]....
.L_1203:
        /*0068*/ 	.word	0x00005170


	//   ....[1]....
        /*006c*/ 	.word	0x00005650


	//----- nvinfo : EIATTR_CRS_STACK_SIZE
	.align		4
.L_1204:
        /*0070*/ 	.byte	0x04, 0x1e
        /*0072*/ 	.short	(.L_1206 - .L_1205)
.L_1205:
        /*0074*/ 	.word	0x00000000


	//----- nvinfo : EIATTR_CBANK_PARAM_SIZE
	.align		4
.L_1206:
        /*0078*/ 	.byte	0x03, 0x19
        /*007a*/ 	.short	0x01d0


	//----- nvinfo : EIATTR_PARAM_CBANK
	.align		4
        /*007c*/ 	.byte	0x04, 0x0a
        /*007e*/ 	.short	(.L_1208 - .L_1207)
	.align		4
.L_1207:
        /*0080*/ 	.word	index@(.nv.constant0._ZN5flash32flash_fwd_splitkv_combine_kernelI23Flash_fwd_kernel_traitsILi32ELi64ELi256ELi4ELb0ELb0EN7cutlass6half_tE19Flash_kernel_traitsILi32ELi64ELi256ELi4ES3_EELi16ELi6ELb1EEEvNS_16Flash_fwd_paramsE)
        /*0084*/ 	.short	0x0380
        /*0086*/ 	.short	0x01d0


	//----- nvinfo : EIATTR_SW_WAR
	.align		4
.L_1208:
        /*0088*/ 	.byte	0x04, 0x36
        /*008a*/ 	.short	(.L_1210 - .L_1209)
.L_1209:
        /*008c*/ 	.word	0x00000008
.L_1210:


//--------------------- .nv.info._ZN5flash32flash_fwd_splitkv_combine_kernelI23Flash_fwd_kernel_traitsILi32ELi64ELi256ELi4ELb0ELb0EN7cutlass6half_tE19Flash_kernel_traitsILi32ELi64ELi256ELi4ES3_EELi16ELi5ELb1EEEvNS_16Flash_fwd_paramsE --------------------------
	.section	.nv.info._ZN5flash32flash_fwd_splitkv_combine_kernelI23Flash_fwd_kernel_traitsILi32ELi64ELi256ELi4ELb0ELb0EN7cutlass6half_tE19Flash_kernel_traitsILi32ELi64ELi256ELi4ES3_EELi16ELi5ELb1EEEvNS_16Flash_fwd_paramsE,"",@"SHT_CUDA_INFO"
	.sectionflags	@""
	.align	4


	//----- nvinfo : EIATTR_CUDA_API_VERSION
	.align		4
        /*0000*/ 	.byte	0x04, 0x37
        /*0002*/ 	.short	(.L_1212 - .L_1211)
.L_1211:
        /*0004*/ 	.word	0x00000082


	//----- nvinfo : EIATTR_KPARAM_INFO
	.align		4
.L_1212:
        /*0008*/ 	.byte	0x04, 0x17
        /*000a*/ 	.short	(.L_1214 - .L_1213)
.L_1213:
        /*000c*/ 	.word	0x00000000
        /*0010*/ 	.short	0x0000
        /*0012*/ 	.short	0x0000
        /*0014*/ 	.byte	0x00, 0xf0, 0x41, 0x07


	//----- nvinfo : EIATTR_SPARSE_MMA_MASK
	.align		4
.L_1214:
        /*0018*/ 	.byte	0x03, 0x50
        /*001a*/ 	.short	0x0000


	//----- nvinfo : EIATTR_MAXREG_COUNT
	.align		4
        /*001c*/ 	.byte	0x03, 0x1b
        /*001e*/ 	.short	0x00ff


	//----- nvinfo : EIATTR_NUM_BARRIERS
	.align		4
        /*0020*/ 	.byte	0x02, 0x4c
        /*0022*/ 	.byte	0x01
	.zero		1


	//----- nvinfo : EIATTR_MERCURY_ISA_VERSION
	.align		4
        /*0024*/ 	.byte	0x03, 0x5f
        /*0026*/ 	.short	0x0101


	//----- nvinfo : EIATTR_COOP_GROUP_MASK_REGIDS
	.align		4
        /*0028*/ 	.byte	0x04, 0x29
        /*002a*/ 	.short	(.L_1216 - .L_1215)


	//   ....[0]....
.L_1215:
        /*002c*/ 	.word	0xffffffff


	//   ....[1]....
        /*0030*/ 	.word	0xffffffff


	//   ....[2]....
        /*0034*/ 	.word	0xffffffff


	//   ....[3]....
        /*0038*/ 	.word	0xffffffff


	//   ....[4]....
        /*003c*/ 	.word	0xffffffff


	//   ....[5]....
        /*0040*/ 	.word	0xffffffff


	//----- nvinfo : EIATTR_COOP_GROUP_INSTR_OFFSETS
	.align		4
.L_1216:
        /*0044*/ 	.byte	0x04, 0x28
        /*0046*/ 	.short	(.L_1218 - .L_1217)


	//   ....[0]....
.L_1217:
        /*0048*/ 	.word	0x00001cd0


	//   ....[1]....
        /*004c*/ 	.word	0x00001d50


	//   ....[2]....
        /*0050*/ 	.word	0x00001e00


	//   ....[3]....
        /*0054*/ 	.word	0x00001fa0


	//   ....[4]....
        /*0058*/ 	.word	0x00002050


	//   ....[5]....
        /*005c*/ 	.word	0x00002120


	//----- nvinfo : EIATTR_VRC_CTA_INIT_COUNT
	.align		4
.L_1218:
        /*0060*/ 	.byte	0x02, 0x4a
	.zero		1
	.zero		1


	//----- nvinfo : EIATTR_EXIT_INSTR_OFFSETS
	.align		4
        /*0064*/ 	.byte	0x04, 0x1c
        /*0066*/ 	.short	(.L_1220 - .L_1219)


	//   ....[0]....
.L_1219:
        /*0068*/ 	.word	0x00004b50


	//   ....[1]....
        /*006c*/ 	.word	0x00005030


	//----- nvinfo : EIATTR_CRS_STACK_SIZE
	.align		4
.L_1220:
        /*0070*/ 	.byte	0x04, 0x1e
        /*0072*/ 	.short	(.L_1222 - .L_1221)
.L_1221:
        /*0074*/ 	.word	0x00000000


	//----- nvinfo : EIATTR_CBANK_PARAM_SIZE
	.align		4
.L_1222:
        /*0078*/ 	.byte	0x03, 0x19
        /*007a*/ 	.short	0x01d0


	//----- nvinfo : EIATTR_PARAM_CBANK
	.align		4
        /*007c*/ 	.byte	0x04, 0x0a
        /*007e*/ 	.short	(.L_1224 - .L_1223)
	.align		4
.L_1223:
        /*0080*/ 	.word	index@(.nv.constant0._ZN5flash32flash_fwd_splitkv_combine_kernelI23Flash_fwd_kernel_traitsILi32ELi64ELi256ELi4ELb0ELb0EN7cutlass6half_tE19Flash_kernel_traitsILi32ELi64ELi256ELi4ES3_EELi16ELi5ELb1EEEvNS_16Flash_fwd_paramsE)
        /*0084*/ 	.short	0x0380
        /*0086*/ 	.short	0x01d0


	//----- nvinfo : EIATTR_SW_WAR
	.align		4
.L_1224:
        /*0088*/ 	.byte	0x04, 0x36
        /*008a*/ 	.short	(.L_1226 - .L_1225)
.L_1225:
        /*008c*/ 	.word	0x00000008
.L_1226:


//--------------------- .nv.info._ZN5flash32flash_fwd_splitkv_combine_kernelI23Flash_fwd_kernel_traitsILi32ELi64ELi256ELi4ELb0ELb0EN7cutlass6half_tE19Flash_kernel_traitsILi32ELi64ELi256ELi4ES3_EELi16ELi4ELb1EEEvNS_16Flash_fwd_paramsE --------------------------
	.section	.nv.info._ZN5flash32flash_fwd_splitkv_combine_kernelI23Flash_fwd_kernel_traitsILi32ELi64ELi256ELi4ELb0ELb0EN7cutlass6half_tE19Flash_kernel_traitsILi32ELi64ELi256ELi4ES3_EELi16ELi4ELb1EEEvNS_16Flash_fwd_paramsE,"",@"SHT_CUDA_INFO"
	.sectionflags	@""
	.align	4


	//----- nvinfo : EIATTR_CUDA_API_VERSION
	.align		4
        /*0000*/ 	.byte	0x04, 0x37
        /*0002*/ 	.short	(.L_1228 - .L_1227)
.L_1227:
        /*0004*/ 	.word	0x00000082


	//----- nvinfo : EIATTR_KPARAM_INFO
	.align		4
.L_1228:
        /*0008*/ 	.byte	0x04, 0x17
        /*000a*/ 	.short	(.L_1230 - .L_1229)
.L_1229:
        /*000c*/ 	.word	0x00000000
        /*0010*/ 	.short	0x0000
        /*0012*/ 	.short	0x0000
        /*0014*/ 	.byte	0x00, 0xf0, 0x41, 0x07


	//----- nvinfo : EIATTR_SPARSE_MMA_MASK
	.align		4
.L_1230:
        /*0018*/ 	.byte	0x03, 0x50
        /*001a*/ 	.short	0x0000


	//----- nvinfo : EIATTR_MAXREG_COUNT
	.align		4
        /*001c*/ 	.byte	0x03, 0x1b
        /*001e*/ 	.short	0x00ff


	//----- nvinfo : EIATTR_NUM_BARRIERS
	.align		4
        /*0020*/ 	.byte	0x02, 0x4c
        /*0022*/ 	.byte	0x01
	.zero		1


	//----- nvinfo : EIATTR_MERCURY_ISA_VERSION
	.align		4
        /*0024*/ 	.byte	0x03, 0x5f
        /*0026*/ 	.short	0x0101


	//----- nvinfo : EIATTR_COOP_GROUP_MASK_REGIDS
	.align		4
        /*0028*/ 	.byte	0x04, 0x29
        /*002a*/ 	.short	(.L_1232 - .L_1231)


	//   ....[0]....
.L_1231:
        /*002c*/ 	.word	0xffffffff


	//   ....[1]....
        /*0030*/ 	.word	0xffffffff


	//   ....[2]....
        /*0034*/ 	.word	0xffffffff


	//   ....[3]....
        /*0038*/ 	.word	0xffffffff


	//   ....[4]....
        /*003c*/ 	.word	0xffffffff


	//   ....[5]....
        /*0040*/ 	.word	0xffffffff


	//----- nvinfo : EIATTR_COOP_GROUP_INSTR_OFFSETS
	.align		4
.L_1232:
        /*0044*/ 	.byte	0x04, 0x28
        /*0046*/ 	.short	(.L_1234 - .L_1233)


	//   ....[0]....
.L_1233:
        /*0048*/ 	.word	0x00001a20


	//   ....[1]....
        /*004c*/ 	.word	0x00001a90


	//   ....[2]....
        /*0050*/ 	.word	0x00001ae0


	//   ....[3]....
        /*0054*/ 	.word	0x00001c70


	//   ....[4]....
        /*0058*/ 	.word	0x00001ce0


	//   ....[5]....
        /*005c*/ 	.word	0x00001e10


	//----- nvinfo : EIATTR_VRC_CTA_INIT_COUNT
	.align		4
.L_1234:
        /*0060*/ 	.byte	0x02, 0x4a
	.zero		1
	.zero		1


	//----- nvinfo : EIATTR_EXIT_INSTR_OFFSETS
	.align		4
        /*0064*/ 	.byte	0x04, 0x1c
        /*0066*/ 	.short	(.L_1236 - .L_1235)


	//   ....[0]....
.L_1235:
        /*0068*/ 	.word	0x000047b0


	//   ....[1]....
        /*006c*/ 	.word	0x00004c90


	//----- nvinfo : EIATTR_CRS_STACK_SIZE
	.align		4
.L_1236:
        /*0070*/ 	.byte	0x04, 0x1e
        /*0072*/ 	.short	(.L_1238 - .L_1237)
.L_1237:
        /*0074*/ 	.word	0x00000000


	//----- nvinfo : EIATTR_CBANK_PARAM_SIZE
	.align		4
.L_1238:
        /*0078*/ 	.byte	0x03, 0x19
        /*007a*/ 	.short	0x01d0


	//----- nvinfo : EIATTR_PARAM_CBANK
	.align		4
        /*007c*/ 	.byte	0x04, 0x0a
        /*007e*/ 	.short	(.L_1240 - .L_1239)
	.align		4
.L_1239:
        /*0080*/ 	.word	index@(.nv.constant0._ZN5flash32flash_fwd_splitkv_combine_kernelI23Flash_fwd_kernel_traitsILi32ELi64ELi256ELi4ELb0ELb0EN7cutlass6half_tE19Flash_kernel_traitsILi32ELi64ELi256ELi4ES3_EELi16ELi4ELb1EEEvNS_16Flash_fwd_paramsE)
        /*0084*/ 	.short	0x0380
        /*0086*/ 	.short	0x01d0


	//----- nvinfo : EIATTR_SW_WAR
	.align		4
.L_1240:
        /*0088*/ 	.byte	0x04, 0x36
        /*008a*/ 	.short	(.L_1242 - .L_1241)
.L_1241:
        /*008c*/ 	.word	0x00000008
.L_1242:


//--------------------- .nv.info._ZN5flash32flash_fwd_splitkv_combine_kernelI23Flash_fwd_kernel_traitsILi32ELi64ELi256ELi4ELb0ELb0EN7cutlass6half_tE19Flash_kernel_traitsILi32ELi64ELi256ELi4ES3_EELi16ELi3ELb1EEEvNS_16Flash_fwd_paramsE --------------------------
	.section	.nv.info._ZN5flash32flash_fwd_splitkv_combine_kernelI23Flash_fwd_kernel_traitsILi32ELi64ELi256ELi4ELb0ELb0EN7cutlass6half_tE19Flash_kernel_traitsILi32ELi64ELi256ELi4ES3_EELi16ELi3ELb1EEEvNS_16Flash_fwd_paramsE,"",@"SHT_CUDA_INFO"
	.sectionflags	@""
	.align	4


	//----- nvinfo : EIATTR_CUDA_API_VERSION
	.align		4
        /*0000*/ 	.byte	0x04, 0x37
        /*0002*/ 	.short	(.L_1244 - .L_1243)
.L_1243:
        /*0004*/ 	.word	0x00000082


	//----- nvinfo : EIATTR_KPARAM_INFO
	.align		4
.L_1244:
        /*0008*/ 	.byte	0x04, 0x17
        /*000a*/ 	.short	(.L_1246 - .L_1245)
.L_1245:
        /*000c*/ 	.word	0x00000000
        /*0010*/ 	.short	0x0000
        /*0012*/ 	.short	0x0000
        /*0014*/ 	.byte	0x00, 0xf0, 0x41, 0x07


	//----- nvinfo : EIATTR_SPARSE_MMA_MASK
	.align		4
.L_1246:
        /*0018*/ 	.byte	0x03, 0x50
        /*001a*/ 	.short	0x0000


	//----- nvinfo : EIATTR_MAXREG_COUNT
	.align		4
        /*001c*/ 	.byte	0x03, 0x1b
        /*001e*/ 	.short	0x00ff


	//----- nvinfo : EIATTR_NUM_BARRIERS
	.align		4
        /*0020*/ 	.byte	0x02, 0x4c
        /*0022*/ 	.byte	0x01
	.zero		1


	//----- nvinfo : EIATTR_MERCURY_ISA_VERSION
	.align		4
        /*0024*/ 	.byte	0x03, 0x5f
        /*0026*/ 	.short	0x0101


	//----- nvinfo : EIATTR_COOP_GROUP_MASK_REGIDS
	.align		4
        /*0028*/ 	.byte	0x04, 0x29
        /*002a*/ 	.short	(.L_1248 - .L_1247)


	//   ....[0]....
.L_1247:
        /*002c*/ 	.word	0xffffffff


	//   ....[1]....
        /*0030*/ 	.word	0xffffffff


	//   ....[2]....
        /*0034*/ 	.word	0xffffffff


	//   ....[3]....
        /*0038*/ 	.word	0xffffffff


	//   ....[4]....
        /*003c*/ 	.word	0xffffffff


	//   ....[5]....
        /*0040*/ 	.word	0xffffffff


	//----- nvinfo : EIATTR_COOP_GROUP_INSTR_OFFSETS
	.align		4
.L_1248:
        /*0044*/ 	.byte	0x04, 0x28
        /*0046*/ 	.short	(.L_1250 - .L_1249)


	//   ....[0]....
.L_1249:
        /*0048*/ 	.word	0x00001ac0


	//   ....[1]....
        /*004c*/ 	.word	0x00001b20


	//   ....[2]....
        /*0050*/ 	.word	0x00001ba0


	//   ....[3]....
        /*0054*/ 	.word	0x00001c40


	//   ....[4]....
        /*0058*/ 	.word	0x00001c70


	//   ....[5]....
        /*005c*/ 	.word	0x00001d30


	//----- nvinfo : EIATTR_VRC_CTA_INIT_COUNT
	.align		4
.L_1250:
        /*0060*/ 	.byte	0x02, 0x4a
	.zero		1
	.zero		1


	//----- nvinfo : EIATTR_EXIT_INSTR_OFFSETS
	.align		4
        /*0064*/ 	.byte	0x04, 0x1c
        /*0066*/ 	.short	(.L_1252 - .L_1251)


	//   ....[0]....
.L_1251:
        /*0068*/ 	.word	0x00004650


	//   ....[1]....
        /*006c*/ 	.word	0x00004b30


	//----- nvinfo : EIATTR_CRS_STACK_SIZE
	.align		4
.L_1252:
        /*0070*/ 	.byte	0x04, 0x1e
        /*0072*/ 	.short	(.L_1254 - .L_1253)
.L_1253:
        /*0074*/ 	.word	0x00000000


	//----- nvinfo : EIATTR_CBANK_PARAM_SIZE
	.align		4
.L_1254:
        /*0078*/ 	.byte	0x03, 0x19
        /*007a*/ 	.short	0x01d0


	//----- nvinfo : EIATTR_PARAM_CBANK
	.align		4
        /*007c*/ 	.byte	0x04, 0x0a
        /*007e*/ 	.short	(.L_1256 - .L_1255)
	.align		4
.L_1255:
        /*0080*/ 	.word	index@(.nv.constant0._ZN5flash32flash_fwd_splitkv_combine_kernelI23Flash_fwd_kernel_traitsILi32ELi64ELi256ELi4ELb0ELb0EN7cutlass6half_tE19Flash_kernel_traitsILi32ELi64ELi256ELi4ES3_EELi16ELi3ELb1EEEvNS_16Flash_fwd_paramsE)
        /*0084*/ 	.short	0x0380
        /*0086*/ 	.short	0x01d0


	//----- nvinfo : EIATTR_SW_WAR
	.align		4
.L_1256:
        /*0088*/ 	.byte	0x04, 0x36
        /*008a*/ 	.short	(.L_1258 - .L_1257)
.L_1257:
        /*008c*/ 	.word	0x00000008
.L_1258:


//--------------------- .nv.info._ZN5flash32flash_fwd_splitkv_combine_kernelI23Flash_fwd_kernel_traitsILi32ELi64ELi256ELi4ELb0ELb0EN7cutlass6half_tE19Flash_kernel_traitsILi32ELi64ELi256ELi4ES3_EELi16ELi2ELb1EEEvNS_16Flash_fwd_paramsE --------------------------
	.section	.nv.info._ZN5flash32flash_fwd_splitkv_combine_kernelI23Flash_fwd_kernel_traitsILi32ELi64ELi256ELi4ELb0ELb0EN7cutlass6half_tE19Flash_kernel_traitsILi32ELi64ELi256ELi4ES3_EELi16ELi2ELb1EEEvNS_16Flash_fwd_paramsE,"",@"SHT_CUDA_INFO"
	.sectionflags	@""
	.align	4


	//----- nvinfo : EIATTR_CUDA_API_VERSION
	.align		4
        /*0000*/ 	.byte	0x04, 0x37
        /*0002*/ 	.short	(.L_1260 - .L_1259)
.L_1259:
        /*0004*/ 	.word	0x00000082


	//----- nvinfo : EIATTR_KPARAM_INFO
	.align		4
.L_1260:
        /*0008*/ 	.byte	0x04, 0x17
        /*000a*/ 	.short	(.L_1262 - .L_1261)
.L_1261:
        /*000c*/ 	.word	0x00000000
        /*0010*/ 	.short	0x0000
        /*0012*/ 	.short	0x0000
        /*0014*/ 	.byte	0x00, 0xf0, 0x41, 0x07


	//----- nvinfo : EIATTR_SPARSE_MMA_MASK
	.align		4
.L_1262:
        /*0018*/ 	.byte	0x03, 0x50
        /*001a*/ 	.short	0x0000


	//----- nvinfo : EIATTR_MAXREG_COUNT
	.align		4
        /*001c*/ 	.byte	0x03, 0x1b
        /*001e*/ 	.short	0x00ff


	//----- nvinfo : EIATTR_NUM_BARRIERS
	.align		4
        /*0020*/ 	.byte	0x02, 0x4c
        /*0022*/ 	.byte	0x01
	.zero		1


	//----- nvinfo : EIATTR_MERCURY_ISA_VERSION
	.align		4
        /*0024*/ 	.byte	0x03, 0x5f
        /*0026*/ 	.short	0x0101


	//----- nvinfo : EIATTR_COOP_GROUP_MASK_REGIDS
	.align		4
        /*0028*/ 	.byte	0x04, 0x29
        /*002a*/ 	.short	(.L_1264 - .L_1263)


	//   ....[0]....
.L_1263:
        /*002c*/ 	.word	0xffffffff


	//   ....[1]....
        /*0030*/ 	.word	0xffffffff


	//   ....[2]....
        /*0034*/ 	.word	0xffffffff


	//   ....[3]....
        /*0038*/ 	.word	0xffffffff


	//----- nvinfo : EIATTR_COOP_GROUP_INSTR_OFFSETS
	.align		4
.L_1264:
        /*003c*/ 	.byte	0x04, 0x28
        /*003e*/ 	.short	(.L_1266 - .L_1265)


	//   ....[0]....
.L_1265:
        /*0040*/ 	.word	0x00001ac0


	//   ....[1]....
        /*0044*/ 	.word	0x00001b20


	//   ....[2]....
        /*0048*/ 	.word	0x00001be0


	//   ....[3]....
        /*004c*/ 	.word	0x00001ca0


	//----- nvinfo : EIATTR_VRC_CTA_INIT_COUNT
	.align		4
.L_1266:
        /*0050*/ 	.byte	0x02, 0x4a
	.zero		1
	.zero		1


	//----- nvinfo : EIATTR_EXIT_INSTR_OFFSETS
	.align		4
        /*0054*/ 	.byte	0x04, 0x1c
        /*0056*/ 	.short	(.L_1268 - .L_1267)


	//   ....[0]....
.L_1267:
        /*0058*/ 	.word	0x00004640


	//   ....[1]....
        /*005c*/ 	.word	0x00004b20


	//----- nvinfo : EIATTR_CRS_STACK_SIZE
	.align		4
.L_1268:
        /*0060*/ 	.byte	0x04, 0x1e
        /*0062*/ 	.short	(.L_1270 - .L_1269)
.L_1269:
        /*0064*/ 	.word	0x00000000


	//----- nvinfo : EIATTR_CBANK_PARAM_SIZE
	.align		4
.L_1270:
        /*0068*/ 	.byte	0x03, 0x19
        /*006a*/ 	.short	0x01d0


	//----- nvinfo : EIATTR_PARAM_CBANK
	.align		4
        /*006c*/ 	.byte	0x04, 0x0a
        /*006e*/ 	.short	(.L_1272 - .L_1271)
	.align		4
.L_1271:
        /*0070*/ 	.word	index@(.nv.constant0._ZN5flash32flash_fwd_splitkv_combine_kernelI23Flash_fwd_kernel_traitsILi32ELi64ELi256ELi4ELb0ELb0EN7cutlass6half_tE19Flash_kernel_traitsILi32ELi64ELi256ELi4ES3_EELi16ELi2ELb1EEEvNS_16Flash_fwd_paramsE)
        /*0074*/ 	.short	0x0380
        /*0076*/ 	.short	0x01d0


	//----- nvinfo : EIATTR_SW_WAR
	.align		4
.L_1272:
        /*0078*/ 	.byte	0x04, 0x36
        /*007a*/ 	.short	(.L_1274 - .L_1273)
.L_1273:
        /*007c*/ 	.word	0x00000008
.L_1274:


//--------------------- .nv.info._ZN5flash32flash_fwd_splitkv_combine_kernelI23Flash_fwd_kernel_traitsILi32ELi64ELi256ELi4ELb0ELb0EN7cutlass6half_tE19Flash_kernel_traitsILi32ELi64ELi256ELi4ES3_EELi16ELi1ELb1EEEvNS_16Flash_fwd_paramsE --------------------------
	.section	.nv.info._ZN5flash32flash_fwd_splitkv_combine_kernelI23Flash_fwd_kernel_traitsILi32ELi64ELi256ELi4ELb0ELb0EN7cutlass6half_tE19Flash_kernel_traitsILi32ELi64ELi256ELi4ES3_EELi16ELi1ELb1EEEvNS_16Flash_fwd_paramsE,"",@"SHT_CUDA_INFO"
	.sectionflags	@""
	.align	4


	//----- nvinfo : EIATTR_CUDA_API_VERSION
	.align		4
        /*0000*/ 	.byte	0x04, 0x37
        /*0002*/ 	.short	(.L_1276 - .L_1275)
.L_1275:
        /*0004*/ 	.word	0x00000082


	//----- nvinfo : EIATTR_KPARAM_INFO
	.align		4
.L_1276:
        /*0008*/ 	.byte	0x04, 0x17
        /*000a*/ 	.short	(.L_1278 - .L_1277)
.L_1277:
        /*000c*/ 	.word	0x00000000
        /*0010*/ 	.short	0x0000
        /*0012*/ 	.short	0x0000
        /*0014*/ 	.byte	0x00, 0xf0, 0x41, 0x07


	//----- nvinfo : EIATTR_SPARSE_MMA_MASK
	.align		4
.L_1278:
        /*0018*/ 	.byte	0x03, 0x50
        /*001a*/ 	.short	0x0000


	//----- nvinfo : EIATTR_MAXREG_COUNT
	.align		4
        /*001c*/ 	.byte	0x03, 0x1b
        /*001e*/ 	.short	0x00ff


	//----- nvinfo : EIATTR_NUM_BARRIERS
	.align		4
        /*0020*/ 	.byte	0x02, 0x4c
        /*0022*/ 	.byte	0x01
	.zero		1


	//----- nvinfo : EIATTR_MERCURY_ISA_VERSION
	.align		4
        /*0024*/ 	.byte	0x03, 0x5f
        /*0026*/ 	.short	0x0101


	//----- nvinfo : EIATTR_COOP_GROUP_MASK_REGIDS
	.align		4
        /*0028*/ 	.byte	0x04, 0x29
        /*002a*/ 	.short	(.L_1280 - .L_1279)


	//   ....[0]....
.L_1279:
        /*002c*/ 	.word	0xffffffff


	//   ....[1]....
        /*0030*/ 	.word	0xffffffff


	//----- nvinfo : EIATTR_COOP_GROUP_INSTR_OFFSETS
	.align		4
.L_1280:
        /*0034*/ 	.byte	0x04, 0x28
        /*0036*/ 	.short	(.L_1282 - .L_1281)


	//   ....[0]....
.L_1281:
        /*0038*/ 	.word	0x00001b50


	//   ....[1]....
        /*003c*/ 	.word	0x00001d60


	//----- nvinfo : EIATTR_VRC_CTA_INIT_COUNT
	.align		4
.L_1282:
        /*0040*/ 	.byte	0x02, 0x4a
	.zero		1
	.zero		1


	//----- nvinfo : EIATTR_EXIT_INSTR_OFFSETS
	.align		4
        /*0044*/ 	.byte	0x04, 0x1c
        /*0046*/ 	.short	(.L_1284 - .L_1283)


	//   ....[0]....
.L_1283:
        /*0048*/ 	.word	0x000045f0


	//   ....[1]....
        /*004c*/ 	.word	0x00004ad0


	//----- nvinfo : EIATTR_CRS_STACK_SIZE
	.align		4
.L_1284:
        /*0050*/ 	.byte	0x04, 0x1e
        /*0052*/ 	.short	(.L_1286 - .L_1285)
.L_1285:
        /*0054*/ 	.word	0x00000000


	//----- nvinfo : EIATTR_CBANK_PARAM_SIZE
	.align		4
.L_1286:
        /*0058*/ 	.byte	0x03, 0x19
        /*005a*/ 	.short	0x01d0


	//----- nvinfo : EIATTR_PARAM_CBANK
	.align		4
        /*005c*/ 	.byte	0x04, 0x0a
        /*005e*/ 	.short	(.L_1288 - .L_1287)
	.align		4
.L_1287:
        /*0060*/ 	.word	index@(.nv.constant0._ZN5flash32flash_fwd_splitkv_combine_kernelI23Flash_fwd_kernel_traitsILi32ELi64ELi256ELi4ELb0ELb0EN7cutlass6half_tE19Flash_kernel_traitsILi32ELi64ELi256ELi4ES3_EELi16ELi1ELb1EEEvNS_16Flash_fwd_paramsE)
        /*0064*/ 	.short	0x0380
        /*0066*/ 	.short	0x01d0


	//----- nvinfo : EIATTR_SW_WAR
	.align		4
.L_1288:
        /*0068*/ 	.byte	0x04, 0x36
        /*006a*/ 	.short	(.L_1290 - .L_1289)
.L_1289:
        /*006c*/ 	.word	0x00000008
.L_1290:


//--------------------- .nv.info._ZN5flash24flash_fwd_splitkv_kernelI23Flash_fwd_kernel_traitsILi32ELi64ELi256ELi4ELb0ELb0EN7cutlass6half_tE19Flash_kernel_traitsILi32ELi64ELi256ELi4ES3_EELb0ELb0ELb0ELb0ELb1ELb0ELb0ELb0EEEvNS_16Flash_fwd_paramsE --------------------------
	.section	.nv.info._ZN5flash24flash_fwd_splitkv_kernelI23Flash_fwd_kernel_traitsILi32ELi64ELi256ELi4ELb0ELb0EN7cutlass6half_tE19Flash_kernel_traitsILi32ELi64ELi256ELi4ES3_EELb0ELb0ELb0ELb0ELb1ELb0ELb0ELb0EEEvNS_16Flash_fwd_paramsE,"",@"SHT_CUDA_INFO"
	.sectionflags	@""
	.align	4


	//----- nvinfo : EIATTR_CUDA_API_VERSION
	.align		4
        /*0000*/ 	.byte	0x04, 0x37
        /*0002*/ 	.short	(.L_1292 - .L_1291)
.L_1291:
        /*0004*/ 	.word	0x00000082


	//----- nvinfo : EIATTR_KPARAM_INFO
	.align		4
.L_1292:
        /*0008*/ 	.byte	0x04, 0x17
        /*000a*/ 	.short	(.L_1294 - .L_1293)
.L_1293:
        /*000c*/ 	.word	0x00000000
        /*0010*/ 	.short	0x0000
        /*0012*/ 	.short	0x0000
        /*0014*/ 	.byte	0x00, 0xf0, 0x41, 0x07


	//----- nvinfo : EIATTR_SPARSE_MMA_MASK
	.align		4
.L_1294:
        /*0018*/ 	.byte	0x03, 0x50
        /*001a*/ 	.short	0x0000


	//----- nvinfo : EIATTR_MAXREG_COUNT
	.align		4
        /*001c*/ 	.byte	0x03, 0x1b
        /*001e*/ 	.short	0x00ff


	//----- nvinfo : EIATTR_NUM_BARRIERS
	.align		4
        /*0020*/ 	.byte	0x02, 0x4c
        /*0022*/ 	.byte	0x01
	.zero		1


	//----- nvinfo : EIATTR_MERCURY_ISA_VERSION
	.align		4
        /*0024*/ 	.byte	0x03, 0x5f
        /*0026*/ 	.short	0x0101


	//----- nvinfo : EIATTR_COOP_GROUP_MASK_REGIDS
	.align		4
        /*0028*/ 	.byte	0x04, 0x29
        /*002a*/ 	.short	(.L_1296 - .L_1295)


	//   ....[0]....
.L_1295:
        /*002c*/ 	.word	0xffffffff


	//   ....[1]....
        /*0030*/ 	.word	0xffffffff


	//   ....[2]....
        /*0034*/ 	.word	0xffffffff


	//   ....[3]....
        /*0038*/ 	.word	0xffffffff


	//   ....[4]....
        /*003c*/ 	.word	0xffffffff


	//   ....[5]....
        /*0040*/ 	.word	0xffffffff


	//   ....[6]....
        /*0044*/ 	.word	0xffffffff


	//   ....[7]....
        /*0048*/ 	.word	0xffffffff


	//   ....[8]....
        /*004c*/ 	.word	0xffffffff


	//   ....[9]....
        /*0050*/ 	.word	0xffffffff


	//   ....[10]....
        /*0054*/ 	.word	0xffffffff


	//   ....[11]....
        /*0058*/ 	.word	0xffffffff


	//   ....[12]....
        /*005c*/ 	.word	0x05000006


	//   ....[13]....
        /*0060*/ 	.word	0x05000006


	//   ....[14]....
        /*0064*/ 	.word	0x05000006


	//   ....[15]....
        /*0068*/ 	.word	0x05000006


	//----- nvinfo : EIATTR_COOP_GROUP_INSTR_OFFSETS
	.align		4
.L_1296:
        /*006c*/ 	.byte	0x04, 0x28
        /*006e*/ 	.short	(.L_1298 - .L_1297)


	//   ....[0]....
.L_1297:
        /*0070*/ 	.word	0x00004690


	//   ....[1]....
        /*0074*/ 	.word	0x000046b0


	//   ....[2]....
        /*0078*/ 	.word	0x000046f0


	//   ....[3]....
        /*007c*/ 	.word	0x00004700


	//   ....[4]....
        /*0080*/ 	.word	0x00008260


	//   ....[5]....
        /*0084*/ 	.word	0x00008290


	//   ....[6]....
        /*0088*/ 	.word	0x000082e0


	//   ....[7]....
        /*008c*/ 	.word	0x000082f0


	//   ....[8]....
        /*0090*/ 	.word	0x0000a740


	//   ....[9]....
        /*0094*/ 	.word	0x0000a750


	//   ....[10]....
        /*0098*/ 	.word	0x0000a780


	//   ....[11]....
        /*009c*/ 	.word	0x0000a790


	//   ....[12]....
        /*00a0*/ 	.word	0x0000b120


	//   ....[13]....
        /*00a4*/ 	.word	0x0000b190


	//   ....[14]....
        /*00a8*/ 	.word	0x0000b1f0


	//   ....[15]....
        /*00ac*/ 	.word	0x0000b260


	//----- nvinfo : EIATTR_VRC_CTA_INIT_COUNT
	.align		4
.L_1298:
        /*00b0*/ 	.byte	0x02, 0x4a
	.zero		1
	.zero		1


	//----- nvinfo : EIATTR_EXIT_INSTR_OFFSETS
	.align		4
        /*00b4*/ 	.byte	0x04, 0x1c
        /*00b6*/ 	.short	(.L_1300 - .L_1299)


	//   ....[0]....
.L_1299:
        /*00b8*/ 	.word	0x00000090


	//----- nvinfo : EIATTR_CRS_STACK_SIZE
	.align		4
.L_1300:
        /*00bc*/ 	.byte	0x04, 0x1e
        /*00be*/ 	.short	(.L_1302 - .L_1301)
.L_1301:
        /*00c0*/ 	.word	0x00000000


	//----- nvinfo : EIATTR_CBANK_PARAM_SIZE
	.align		4
.L_1302:
        /*00c4*/ 	.byte	0x03, 0x19
        /*00c6*/ 	.short	0x01d0


	//----- nvinfo : EIATTR_PARAM_CBANK
	.align		4
        /*00c8*/ 	.byte	0x04, 0x0a
        /*00ca*/ 	.short	(.L_1304 - .L_1303)
	.align		4
.L_1303:
        /*00cc*/ 	.word	index@(.nv.constant0._ZN5flash24flash_fwd_splitkv_kernelI23Flash_fwd_kernel_traitsILi32ELi64ELi256ELi4ELb0ELb0EN7cutlass6half_tE19Flash_kernel_traitsILi32ELi64ELi256ELi4ES3_EELb0ELb0ELb0ELb0ELb1ELb0ELb0ELb0EEEvNS_16Flash_fwd_paramsE)
        /*00d0*/ 	.short	0x0380
        /*00d2*/ 	.short	0x01d0


	//----- nvinfo : EIATTR_SW_WAR
	.align		4
.L_1304:
        /*00d4*/ 	.byte	0x04, 0x36
        /*00d6*/ 	.short	(.L_1306 - .L_1305)
.L_1305:
        /*00d8*/ 	.word	0x00000008
.L_1306:


//--------------------- .nv.info._ZN5flash24flash_fwd_splitkv_kernelI23Flash_fwd_kernel_traitsILi32ELi64ELi256ELi4ELb0ELb0EN7cutlass6half_tE19Flash_kernel_traitsILi32ELi64ELi256ELi4ES3_EELb0ELb0ELb0ELb0ELb1ELb1ELb0ELb0EEEvNS_16Flash_fwd_paramsE --------------------------
	.section	.nv.info._ZN5flash24flash_fwd_splitkv_kernelI23Flash_fwd_kernel_traitsILi32ELi64ELi256ELi4ELb0ELb0EN7cutlass6half_tE19Flash_kernel_traitsILi32ELi64ELi256ELi4ES3_EELb0ELb0ELb0ELb0ELb1ELb1ELb0ELb0EEEvNS_16Flash_fwd_paramsE,"",@"SHT_CUDA_INFO"
	.sectionflags	@""
	.align	4


	//----- nvinfo : EIATTR_CUDA_API_VERSION
	.align		4
        /*0000*/ 	.byte	0x04, 0x37
        /*0002*/ 	.short	(.L_1308 - .L_1307)
.L_1307:
        /*0004*/ 	.word	0x00000082


	//----- nvinfo : EIATTR_KPARAM_INFO
	.align		4
.L_1308:
        /*0008*/ 	.byte	0x04, 0x17
        /*000a*/ 	.short	(.L_1310 - .L_1309)
.L_1309:
        /*000c*/ 	.word	0x00000000
        /*0010*/ 	.short	0x0000
        /*0012*/ 	.short	0x0000
        /*0014*/ 	.byte	0x00, 0xf0, 0x41, 0x07


	//----- nvinfo : EIATTR_SPARSE_MMA_MASK
	.align		4
.L_1310:
        /*0018*/ 	.byte	0x03, 0x50
        /*001a*/ 	.short	0x0000


	//----- nvinfo : EIATTR_MAXREG_COUNT
	.align		4
        /*001c*/ 	.byte	0x03, 0x1b
        /*001e*/ 	.short	0x00ff


	//----- nvinfo : EIATTR_NUM_BARRIERS
	.align		4
        /*0020*/ 	.byte	0x02, 0x4c
        /*0022*/ 	.byte	0x01
	.zero		1


	//----- nvinfo : EIATTR_ANNOTATIONS
	.align		4
        /*0024*/ 	.byte	0x04, 0x55
        /*0026*/ 	.short	(.L_1312 - .L_1311)


	//   ....[0]....
.L_1311:
        /*0028*/ 	.word	0x00000001
        /*002c*/ 	.byte	0x10, 0x49, 0x00, 0x00, 0x01, 0x00, 0x00, 0x00, 0xe0, 0x79, 0x00, 0x00, 0x01, 0x00, 0x00, 0x00
        /* <DEDUP_REMOVED lines=13> */
        /*010c*/ 	.byte	0x40, 0xc9, 0x00, 0x00, 0x01, 0x00, 0x00, 0x00, 0x50, 0xc9, 0x00, 0x00


	//----- nvinfo : EIATTR_MERCURY_ISA_VERSION
	.align		4
.L_1312:
        /*0118*/ 	.byte	0x03, 0x5f
        /*011a*/ 	.short	0x0101


	//----- nvinfo : EIATTR_COOP_GROUP_MASK_REGIDS
	.align		4
        /*011c*/ 	.byte	0x04, 0x29
        /*011e*/ 	.short	(.L_1314 - .L_1313)


	//   ....[0]....
.L_1313:
        /*0120*/ 	.word	0xffffffff


	//   ....[1]....
        /*0124*/ 	.word	0xffffffff


	//   ....[2]....
        /*0128*/ 	.word	0xffffffff


	//   ....[3]....
        /*012c*/ 	.word	0xffffffff


	//   ....[4]....
        /*0130*/ 	.word	0xffffffff


	//   ....[5]....
        /*0134*/ 	.word	0xffffffff


	//   ....[6]....
        /*0138*/ 	.word	0xffffffff


	//   ....[7]....
        /*013c*/ 	.word	0xffffffff


	//   ....[8]....
        /*0140*/ 	.word	0xffffffff


	//   ....[9]....
        /*0144*/ 	.word	0xffffffff


	//   ....[10]....
        /*0148*/ 	.word	0xffffffff


	//   ....[11]....
        /*014c*/ 	.word	0xffffffff


	//   ....[12]....
        /*0150*/ 	.word	0x05000006


	//   ....[13]....
        /*0154*/ 	.word	0x05000006


	//   ....[14]....
        /*0158*/ 	.word	0x05000006


	//   ....[15]....
        /*015c*/ 	.word	0x05000006


	//----- nvinfo : EIATTR_COOP_GROUP_INSTR_OFFSETS
	.align		4
.L_1314:
        /*0160*/ 	.byte	0x04, 0x28
        /*0162*/ 	.short	(.L_1316 - .L_1315)


	//   ....[0]....
.L_1315:
        /*0164*/ 	.word	0x00005700


	//   ....[1]....
        /*0168*/ 	.word	0x00005720


	//   ....[2]....
        /*016c*/ 	.word	0x00005770


	//   ....[3]....
        /*0170*/ 	.word	0x00005780


	//   ....[4]....
        /*0174*/ 	.word	0x0000a440


	//   ....[5]....
        /*0178*/ 	.word	0x0000a450


	//   ....[6]....
        /*017c*/ 	.word	0x0000a480


	//   ....[7]....
        /*0180*/ 	.word	0x0000a490


	//   ....[8]....
        /*0184*/ 	.word	0x0000c990


	//   ....[9]....
        /*0188*/ 	.word	0x0000c9a0


	//   ....[10]....
        /*018c*/ 	.word	0x0000c9d0


	//   ....[11]....
        /*0190*/ 	.word	0x0000c9e0


	//   ....[12]....
        /*0194*/ 	.word	0x0000d380


	//   ....[13]....
        /*0198*/ 	.word	0x0000d3f0


	//   ....[14]....
        /*019c*/ 	.word	0x0000d450


	//   ....[15]....
        /*01a0*/ 	.word	0x0000d4c0


	//----- nvinfo : EIATTR_VRC_CTA_INIT_COUNT
	.align		4
.L_1316:
        /*01a4*/ 	.byte	0x02, 0x4a
	.zero		1
	.zero		1


	//----- nvinfo : EIATTR_EXIT_INSTR_OFFSETS
	.align		4
        /*01a8*/ 	.byte	0x04, 0x1c
        /*01aa*/ 	.short	(.L_1318 - .L_1317)


	//   ....[0]....
.L_1317:
        /*01ac*/ 	.word	0x000000a0


	//----- nvinfo : EIATTR_CRS_STACK_SIZE
	.align		4
.L_1318:
        /*01b0*/ 	.byte	0x04, 0x1e
        /*01b2*/ 	.short	(.L_1320 - .L_1319)
.L_1319:
        /*01b4*/ 	.word	0x00000000


	//----- nvinfo : EIATTR_CBANK_PARAM_SIZE
	.align		4
.L_1320:
        /*01b8*/ 	.byte	0x03, 0x19
        /*01ba*/ 	.short	0x01d0


	//----- nvinfo : EIATTR_PARAM_CBANK
	.align		4
        /*01bc*/ 	.byte	0x04, 0x0a
        /*01be*/ 	.short	(.L_1322 - .L_1321)
	.align		4
.L_1321:
        /*01c0*/ 	.word	index@(.nv.constant0._ZN5flash24flash_fwd_splitkv_kernelI23Flash_fwd_kernel_traitsILi32ELi64ELi256ELi4ELb0ELb0EN7cutlass6half_tE19Flash_kernel_traitsILi32ELi64ELi256ELi4ES3_EELb0ELb0ELb0ELb0ELb1ELb1ELb0ELb0EEEvNS_16Flash_fwd_paramsE)
        /*01c4*/ 	.short	0x0380
        /*01c6*/ 	.short	0x01d0


	//----- nvinfo : EIATTR_SW_WAR
	.align		4
.L_1322:
        /*01c8*/ 	.byte	0x04, 0x36
        /*01ca*/ 	.short	(.L_1324 - .L_1323)
.L_1323:
        /*01cc*/ 	.word	0x00000008
.L_1324:


//--------------------- .nv.info._ZN5flash24flash_fwd_splitkv_kernelI23Flash_fwd_kernel_traitsILi32ELi64ELi256ELi4ELb0ELb0EN7cutlass6half_tE19Flash_kernel_traitsILi32ELi64ELi256ELi4ES3_EELb0ELb0ELb0ELb0ELb1ELb0ELb1ELb0EEEvNS_16Flash_fwd_paramsE --------------------------
	.section	.nv.info._ZN5flash24flash_fwd_splitkv_kernelI23Flash_fwd_kernel_traitsILi32ELi64ELi256ELi4ELb0ELb0EN7cutlass6half_tE19Flash_kernel_traitsILi32ELi64ELi256ELi4ES3_EELb0ELb0ELb0ELb0ELb1ELb0ELb1ELb0EEEvNS_16Flash_fwd_paramsE,"",@"SHT_CUDA_INFO"
	.sectionflags	@""
	.align	4


	//----- nvinfo : EIATTR_CUDA_API_VERSION
	.align		4
        /*0000*/ 	.byte	0x04, 0x37
        /*0002*/ 	.short	(.L_1326 - .L_1325)
.L_1325:
        /*0004*/ 	.word	0x00000082


	//----- nvinfo : EIATTR_KPARAM_INFO
	.align		4
.L_1326:
        /*0008*/ 	.byte	0x04, 0x17
        /*000a*/ 	.short	(.L_1328 - .L_1327)
.L_1327:
        /*000c*/ 	.word	0x00000000
        /*0010*/ 	.short	0x0000
        /*0012*/ 	.short	0x0000
        /*0014*/ 	.byte	0x00, 0xf0, 0x41, 0x07


	//----- nvinfo : EIATTR_SPARSE_MMA_MASK
	.align		4
.L_1328:
        /*0018*/ 	.byte	0x03, 0x50
        /*001a*/ 	.short	0x0000


	//----- nvinfo : EIATTR_MAXREG_COUNT
	.align		4
        /*001c*/ 	.byte	0x03, 0x1b
        /*001e*/ 	.short	0x00ff


	//----- nvinfo : EIATTR_NUM_BARRIERS
	.align		4
        /*0020*/ 	.byte	0x02, 0x4c
        /*0022*/ 	.byte	0x01
	.zero		1


	//----- nvinfo : EIATTR_MERCURY_ISA_VERSION
	.align		4
        /*0024*/ 	.byte	0x03, 0x5f
        /*0026*/ 	.short	0x0101


	//----- nvinfo : EIATTR_COOP_GROUP_MASK_REGIDS
	.align		4
        /*0028*/ 	.byte	0x04, 0x29
        /*002a*/ 	.short	(.L_1330 - .L_1329)


	//   ....[0]....
.L_1329:
        /*002c*/ 	.word	0xffffffff


	//   ....[1]....
        /*0030*/ 	.word	0xffffffff


	//   ....[2]....
        /*0034*/ 	.word	0xffffffff


	//   ....[3]....
        /*0038*/ 	.word	0xffffffff


	//   ....[4]....
        /*003c*/ 	.word	0xffffffff


	//   ....[5]....
        /*0040*/ 	.word	0xffffffff


	//   ....[6]....
        /*0044*/ 	.word	0xffffffff


	//   ....[7]....
        /*0048*/ 	.word	0xffffffff


	//   ....[8]....
        /*004c*/ 	.word	0xffffffff


	//   ....[9]....
        /*0050*/ 	.word	0xffffffff


	//   ....[10]....
        /*0054*/ 	.word	0xffffffff


	//   ....[11]....
        /*0058*/ 	.word	0xffffffff


	//   ....[12]....
        /*005c*/ 	.word	0x05000006


	//   ....[13]....
        /*0060*/ 	.word	0x05000006


	//   ....[14]....
        /*0064*/ 	.word	0x05000006


	//   ....[15]....
        /*0068*/ 	.word	0x05000006


	//----- nvinfo : EIATTR_COOP_GROUP_INSTR_OFFSETS
	.align		4
.L_1330:
        /*006c*/ 	.byte	0x04, 0x28
        /*006e*/ 	.short	(.L_1332 - .L_1331)


	//   ....[0]....
.L_1331:
        /*0070*/ 	.word	0x000048e0


	//   ....[1]....
        /*0074*/ 	.word	0x00004910


	//   ....[2]....
        /*0078*/ 	.word	0x00004990


	//   ....[3]....
        /*007c*/ 	.word	0x000049a0


	//   ....[4]....
        /*0080*/ 	.word	0x00008580


	//   ....[5]....
        /*0084*/ 	.word	0x00008590


	//   ....[6]....
        /*0088*/ 	.word	0x000085c0


	//   ....[7]....
        /*008c*/ 	.word	0x000085d0


	//   ....[8]....
        /*0090*/ 	.word	0x0000aa30


	//   ....[9]....
        /*0094*/ 	.word	0x0000aa40


	//   ....[10]....
        /*0098*/ 	.word	0x0000aa70


	//   ....[11]....
        /*009c*/ 	.word	0x0000aa80


	//   ....[12]....
        /*00a0*/ 	.word	0x0000b1e0


	//   ....[13]....
        /*00a4*/ 	.word	0x0000b250


	//   ....[14]....
        /*00a8*/ 	.word	0x0000b2b0


	//   ....[15]....
        /*00ac*/ 	.word	0x0000b320


	//----- nvinfo : EIATTR_VRC_CTA_INIT_COUNT
	.align		4
.L_1332:
        /*00b0*/ 	.byte	0x02, 0x4a
	.zero		1
	.zero		1


	//----- nvinfo : EIATTR_EXIT_INSTR_OFFSETS
	.align		4
        /*00b4*/ 	.byte	0x04, 0x1c
        /*00b6*/ 	.short	(.L_1334 - .L_1333)


	//   ....[0]....
.L_1333:
        /*00b8*/ 	.word	0x000001f0


	//----- nvinfo : EIATTR_CRS_STACK_SIZE
	.align		4
.L_1334:
        /*00bc*/ 	.byte	0x04, 0x1e
        /*00be*/ 	.short	(.L_1336 - .L_1335)
.L_1335:
        /*00c0*/ 	.word	0x00000000


	//----- nvinfo : EIATTR_CBANK_PARAM_SIZE
	.align		4
.L_1336:
        /*00c4*/ 	.byte	0x03, 0x19
        /*00c6*/ 	.short	0x01d0


	//----- nvinfo : EIATTR_PARAM_CBANK
	.align		4
        /*00c8*/ 	.byte	0x04, 0x0a
        /*00ca*/ 	.short	(.L_1338 - .L_1337)
	.align		4
.L_1337:
        /*00cc*/ 	.word	index@(.nv.constant0._ZN5flash24flash_fwd_splitkv_kernelI23Flash_fwd_kernel_traitsILi32ELi64ELi256ELi4ELb0ELb0EN7cutlass6half_tE19Flash_kernel_traitsILi32ELi64ELi256ELi4ES3_EELb0ELb0ELb0ELb0ELb1ELb0ELb1ELb0EEEvNS_16Flash_fwd_paramsE)
        /*00d0*/ 	.short	0x0380
        /*00d2*/ 	.short	0x01d0


	//----- nvinfo : EIATTR_SW_WAR
	.align		4
.L_1338:
        /*00d4*/ 	.byte	0x04, 0x36
        /*00d6*/ 	.short	(.L_1340 - .L_1339)
.L_1339:
        /*00d8*/ 	.word	0x00000008
.L_1340:


//--------------------- .nv.info._ZN5flash24flash_fwd_splitkv_kernelI23Flash_fwd_kernel_traitsILi32ELi64ELi256ELi4ELb0ELb0EN7cutlass6half_tE19Flash_kernel_traitsILi32ELi64ELi256ELi4ES3_EELb0ELb0ELb0ELb0ELb1ELb1ELb1ELb0EEEvNS_16Flash_fwd_paramsE --------------------------
	.section	.nv.info._ZN5flash24flash_fwd_splitkv_kernelI23Flash_fwd_kernel_traitsILi32ELi64ELi256ELi4ELb0ELb0EN7cutlass6half_tE19Flash_kernel_traitsILi32ELi64ELi256ELi4ES3_EELb0ELb0ELb0ELb0ELb1ELb1ELb1ELb0EEEvNS_16Flash_fwd_paramsE,"",@"SHT_CUDA_INFO"
	.sectionflags	@""
	.align	4


	//----- nvinfo : EIATTR_CUDA_API_VERSION
	.align		4
        /*0000*/ 	.byte	0x04, 0x37
        /*0002*/ 	.short	(.L_1342 - .L_1341)
.L_1341:
        /*0004*/ 	.word	0x00000082


	//----- nvinfo : EIATTR_KPARAM_INFO
	.align		4
.L_1342:
        /*0008*/ 	.byte	0x04, 0x17
        /*000a*/ 	.short	(.L_1344 - .L_1343)
.L_1343:
        /*000c*/ 	.word	0x00000000
        /*0010*/ 	.short	0x0000
        /*0012*/ 	.short	0x0000
        /*0014*/ 	.byte	0x00, 0xf0, 0x41, 0x07


	//----- nvinfo : EIATTR_SPARSE_MMA_MASK
	.align		4
.L_1344:
        /*0018*/ 	.byte	0x03, 0x50
        /*001a*/ 	.short	0x0000


	//----- nvinfo : EIATTR_MAXREG_COUNT
	.align		4
        /*001c*/ 	.byte	0x03, 0x1b
        /*001e*/ 	.short	0x00ff


	//----- nvinfo : EIATTR_NUM_BARRIERS
	.align		4
        /*0020*/ 	.byte	0x02, 0x4c
        /*0022*/ 	.byte	0x01
	.zero		1


	//----- nvinfo : EIATTR_ANNOTATIONS
	.align		4
        /*0024*/ 	.byte	0x04, 0x55
        /*0026*/ 	.short	(.L_1346 - .L_1345)


	//   ....[0]....
.L_1345:
        /* <DEDUP_REMOVED lines=19> */


	//----- nvinfo : EIATTR_MERCURY_ISA_VERSION
	.align		4
.L_1346:
        /*0148*/ 	.byte	0x03, 0x5f
        /*014a*/ 	.short	0x0101


	//----- nvinfo : EIATTR_COOP_GROUP_MASK_REGIDS
	.align		4
        /*014c*/ 	.byte	0x04, 0x29
        /*014e*/ 	.short	(.L_1348 - .L_1347)


	//   ....[0]....
.L_1347:
        /*0150*/ 	.word	0xffffffff


	//   ....[1]....
        /*0154*/ 	.word	0xffffffff


	//   ....[2]....
        /*0158*/ 	.word	0xffffffff


	//   ....[3]....
        /*015c*/ 	.word	0xffffffff


	//   ....[4]....
        /*0160*/ 	.word	0xffffffff


	//   ....[5]....
        /*0164*/ 	.word	0xffffffff


	//   ....[6]....
        /*0168*/ 	.word	0xffffffff


	//   ....[7]....
        /*016c*/ 	.word	0xffffffff


	//   ....[8]....
        /*0170*/ 	.word	0xffffffff


	//   ....[9]....
        /*0174*/ 	.word	0xffffffff


	//   ....[10]....
        /*0178*/ 	.word	0xffffffff


	//   ....[11]....
        /*017c*/ 	.word	0xffffffff


	//   ....[12]....
        /*0180*/ 	.word	0x05000006


	//   ....[13]....
        /*0184*/ 	.word	0x05000006


	//   ....[14]....
        /*0188*/ 	.word	0x05000006


	//   ....[15]....
        /*018c*/ 	.word	0x05000006


	//----- nvinfo : EIATTR_COOP_GROUP_INSTR_OFFSETS
	.align		4
.L_1348:
        /*0190*/ 	.byte	0x04, 0x28
        /*0192*/ 	.short	(.L_1350 - .L_1349)


	//   ....[0]....
.L_1349:
        /*0194*/ 	.word	0x000059f0


	//   ....[1]....
        /*0198*/ 	.word	0x00005a20


	//   ....[2]....
        /*019c*/ 	.word	0x00005ab0


	//   ....[3]....
        /*01a0*/ 	.word	0x00005ac0


	//   ....[4]....
        /*01a4*/ 	.word	0x0000a930


	//   ....[5]....
        /*01a8*/ 	.word	0x0000a960


	//   ....[6]....
        /*01ac*/ 	.word	0x0000a980


	//   ....[7]....
        /*01b0*/ 	.word	0x0000a9a0


	//   ....[8]....
        /*01b4*/ 	.word	0x0000ce10


	//   ....[9]....
        /*01b8*/ 	.word	0x0000ce20


	//   ....[10]....
        /*01bc*/ 	.word	0x0000ce50


	//   ....[11]....
        /*01c0*/ 	.word	0x0000ce60


	//   ....[12]....
        /*01c4*/ 	.word	0x0000d5e0


	//   ....[13]....
        /*01c8*/ 	.word	0x0000d660


	//   ....[14]....
        /*01cc*/ 	.word	0x0000d6d0


	//   ....[15]....
        /*01d0*/ 	.word	0x0000d740


	//----- nvinfo : EIATTR_VRC_CTA_INIT_COUNT
	.align		4
.L_1350:
        /*01d4*/ 	.byte	0x02, 0x4a
	.zero		1
	.zero		1


	//----- nvinfo : EIATTR_EXIT_INSTR_OFFSETS
	.align		4
        /*01d8*/ 	.byte	0x04, 0x1c
        /*01da*/ 	.short	(.L_1352 - .L_1351)


	//   ....[0]....
.L_1351:
        /*01dc*/ 	.word	0x00000200


	//----- nvinfo : EIATTR_CRS_STACK_SIZE
	.align		4
.L_1352:
        /*01e0*/ 	.byte	0x04, 0x1e
        /*01e2*/ 	.short	(.L_1354 - .L_1353)
.L_1353:
        /*01e4*/ 	.word	0x00000000


	//----- nvinfo : EIATTR_CBANK_PARAM_SIZE
	.align		4
.L_1354:
        /*01e8*/ 	.byte	0x03, 0x19
        /*01ea*/ 	.short	0x01d0


	//----- nvinfo : EIATTR_PARAM_CBANK
	.align		4
        /*01ec*/ 	.byte	0x04, 0x0a
        /*01ee*/ 	.short	(.L_1356 - .L_1355)
	.align		4
.L_1355:
        /*01f0*/ 	.word	index@(.nv.constant0._ZN5flash24flash_fwd_splitkv_kernelI23Flash_fwd_kernel_traitsILi32ELi64ELi256ELi4ELb0ELb0EN7cutlass6half_tE19Flash_kernel_traitsILi32ELi64ELi256ELi4ES3_EELb0ELb0ELb0ELb0ELb1ELb1ELb1ELb0EEEvNS_16Flash_fwd_paramsE)
        /*01f4*/ 	.short	0x0380
        /*01f6*/ 	.short	0x01d0


	//----- nvinfo : EIATTR_SW_WAR
	.align		4
.L_1356:
        /*01f8*/ 	.byte	0x04, 0x36
        /*01fa*/ 	.short	(.L_1358 - .L_1357)
.L_1357:
        /*01fc*/ 	.word	0x00000008
.L_1358:


//--------------------- .nv.info._ZN5flash24flash_fwd_splitkv_kernelI23Flash_fwd_kernel_traitsILi32ELi64ELi256ELi4ELb0ELb0EN7cutlass6half_tE19Flash_kernel_traitsILi32ELi64ELi256ELi4ES3_EELb0ELb0ELb0ELb0ELb0ELb0ELb0ELb0EEEvNS_16Flash_fwd_paramsE --------------------------
	.section	.nv.info._ZN5flash24flash_fwd_splitkv_kernelI23Flash_fwd_kernel_traitsILi32ELi64ELi256ELi4ELb0ELb0EN7cutlass6half_tE19Flash_kernel_traitsILi32ELi64ELi256ELi4ES3_EELb0ELb0ELb0ELb0ELb0ELb0ELb0ELb0EEEvNS_16Flash_fwd_paramsE,"",@"SHT_CUDA_INFO"
	.sectionflags	@""
	.align	4


	//----- nvinfo : EIATTR_CUDA_API_VERSION
	.align		4
        /*0000*/ 	.byte	0x04, 0x37
        /*0002*/ 	.short	(.L_1360 - .L_1359)
.L_1359:
        /*0004*/ 	.word	0x00000082


	//----- nvinfo : EIATTR_KPARAM_INFO
	.align		4
.L_1360:
        /*0008*/ 	.byte	0x04, 0x17
        /*000a*/ 	.short	(.L_1362 - .L_1361)
.L_1361:
        /*000c*/ 	.word	0x00000000
        /*0010*/ 	.short	0x0000
        /*0012*/ 	.short	0x0000
        /*0014*/ 	.byte	0x00, 0xf0, 0x41, 0x07


	//----- nvinfo : EIATTR_SPARSE_MMA_MASK
	.align		4
.L_1362:
        /*0018*/ 	.byte	0x03, 0x50
        /*001a*/ 	.short	0x0000


	//----- nvinfo : EIATTR_MAXREG_COUNT
	.align		4
        /*001c*/ 	.byte	0x03, 0x1b
        /*001e*/ 	.short	0x00ff


	//----- nvinfo : EIATTR_NUM_BARRIERS
	.align		4
        /*0020*/ 	.byte	0x02, 0x4c
        /*0022*/ 	.byte	0x01
	.zero		1


	//----- nvinfo : EIATTR_MERCURY_ISA_VERSION
	.align		4
        /*0024*/ 	.byte	0x03, 0x5f
        /*0026*/ 	.short	0x0101


	//----- nvinfo : EIATTR_COOP_GROUP_MASK_REGIDS
	.align		4
        /*0028*/ 	.byte	0x04, 0x29
        /*002a*/ 	.short	(.L_1364 - .L_1363)


	//   ....[0]....
.L_1363:
        /*002c*/ 	.word	0xffffffff


	//   ....[1]....
        /*0030*/ 	.word	0xffffffff


	//   ....[2]....
        /*0034*/ 	.word	0xffffffff


	//   ....[3]....
        /*0038*/ 	.word	0xffffffff


	//   ....[4]....
        /*003c*/ 	.word	0xffffffff


	//   ....[5]....
        /*0040*/ 	.word	0xffffffff


	//   ....[6]....
        /*0044*/ 	.word	0xffffffff


	//   ....[7]....
        /*0048*/ 	.word	0xffffffff


	//   ....[8]....
        /*004c*/ 	.word	0xffffffff


	//   ....[9]....
        /*0050*/ 	.word	0xffffffff


	//   ....[10]....
        /*0054*/ 	.word	0xffffffff


	//   ....[11]....
        /*0058*/ 	.word	0xffffffff


	//   ....[12]....
        /*005c*/ 	.word	0x05000006


	//   ....[13]....
        /*0060*/ 	.word	0x05000006


	//   ....[14]....
        /*0064*/ 	.word	0x05000006


	//   ....[15]....
        /*0068*/ 	.word	0x05000006


	//----- nvinfo : EIATTR_COOP_GROUP_INSTR_OFFSETS
	.align		4
.L_1364:
        /*006c*/ 	.byte	0x04, 0x28
        /*006e*/ 	.short	(.L_1366 - .L_1365)


	//   ....[0]....
.L_1365:
        /*0070*/ 	.word	0x000051a0


	//   ....[1]....
        /*0074*/ 	.word	0x000051c0


	//   ....[2]....
        /*0078*/ 	.word	0x00005210


	//   ....[3]....
        /*007c*/ 	.word	0x00005220


	//   ....[4]....
        /*0080*/ 	.word	0x00009350


	//   ....[5]....
        /*0084*/ 	.word	0x00009380


	//   ....[6]....
        /*0088*/ 	.word	0x000093d0


	//   ....[7]....
        /*008c*/ 	.word	0x000093e0


	//   ....[8]....
        /*0090*/ 	.word	0x0000b860


	//   ....[9]....
        /*0094*/ 	.word	0x0000b870


	//   ....[10]....
        /*0098*/ 	.word	0x0000b8a0


	//   ....[11]....
        /*009c*/ 	.word	0x0000b8b0


	//   ....[12]....
        /*00a0*/ 	.word	0x0000c200


	//   ....[13]....
        /*00a4*/ 	.word	0x0000c270


	//   ....[14]....
        /*00a8*/ 	.word	0x0000c2d0


	//   ....[15]....
        /*00ac*/ 	.word	0x0000c340


	//----- nvinfo : EIATTR_VRC_CTA_INIT_COUNT
	.align		4
.L_1366:
        /*00b0*/ 	.byte	0x02, 0x4a
	.zero		1
	.zero		1


	//----- nvinfo : EIATTR_EXIT_INSTR_OFFSETS
	.align		4
        /*00b4*/ 	.byte	0x04, 0x1c
        /*00b6*/ 	.short	(.L_1368 - .L_1367)


	//   ....[0]....
.L_1367:
        /*00b8*/ 	.word	0x00000090


	//----- nvinfo : EIATTR_CRS_STACK_SIZE
	.align		4
.L_1368:
        /*00bc*/ 	.byte	0x04, 0x1e
        /*00be*/ 	.short	(.L_1370 - .L_1369)
.L_1369:
        /*00c0*/ 	.word	0x00000000


	//----- nvinfo : EIATTR_CBANK_PARAM_SIZE
	.align		4
.L_1370:
        /*00c4*/ 	.byte	0x03, 0x19
        /*00c6*/ 	.short	0x01d0


	//----- nvinfo : EIATTR_PARAM_CBANK
	.align		4
        /*00c8*/ 	.byte	0x04, 0x0a
        /*00ca*/ 	.short	(.L_1372 - .L_1371)
	.align		4
.L_1371:
        /*00cc*/ 	.word	index@(.nv.constant0._ZN5flash24flash_fwd_splitkv_kernelI23Flash_fwd_kernel_traitsILi32ELi64ELi256ELi4ELb0ELb0EN7cutlass6half_tE19Flash_kernel_traitsILi32ELi64ELi256ELi4ES3_EELb0ELb0ELb0ELb0ELb0ELb0ELb0ELb0EEEvNS_16Flash_fwd_paramsE)
        /*00d0*/ 	.short	0x0380
        /*00d2*/ 	.short	0x01d0


	//----- nvinfo : EIATTR_SW_WAR
	.align		4
.L_1372:
        /*00d4*/ 	.byte	0x04, 0x36
        /*00d6*/ 	.short	(.L_1374 - .L_1373)
.L_1373:
        /*00d8*/ 	.word	0x00000008
.L_1374:


//--------------------- .nv.info._ZN5flash24flash_fwd_splitkv_kernelI23Flash_fwd_kernel_traitsILi32ELi64ELi256ELi4ELb0ELb0EN7cutlass6half_tE19Flash_kernel_traitsILi32ELi64ELi256ELi4ES3_EELb0ELb0ELb0ELb0ELb0ELb1ELb0ELb0EEEvNS_16Flash_fwd_paramsE --------------------------
	.section	.nv.info._ZN5flash24flash_fwd_splitkv_kernelI23Flash_fwd_kernel_traitsILi32ELi64ELi256ELi4ELb0ELb0EN7cutlass6half_tE19Flash_kernel_traitsILi32ELi64ELi256ELi4ES3_EELb0ELb0ELb0ELb0ELb0ELb1ELb0ELb0EEEvNS_16Flash_fwd_paramsE,"",@"SHT_CUDA_INFO"
	.sectionflags	@""
	.align	4


	//----- nvinfo : EIATTR_CUDA_API_VERSION
	.align		4
        /*0000*/ 	.byte	0x04, 0x37
        /*0002*/ 	.short	(.L_1376 - .L_1375)
.L_1375:
        /*0004*/ 	.word	0x00000082


	//----- nvinfo : EIATTR_KPARAM_INFO
	.align		4
.L_1376:
        /*0008*/ 	.byte	0x04, 0x17
        /*000a*/ 	.short	(.L_1378 - .L_1377)
.L_1377:
        /*000c*/ 	.word	0x00000000
        /*0010*/ 	.short	0x0000
        /*0012*/ 	.short	0x0000
        /*0014*/ 	.byte	0x00, 0xf0, 0x41, 0x07


	//----- nvinfo : EIATTR_SPARSE_MMA_MASK
	.align		4
.L_1378:
        /*0018*/ 	.byte	0x03, 0x50
        /*001a*/ 	.short	0x0000


	//----- nvinfo : EIATTR_MAXREG_COUNT
	.align		4
        /*001c*/ 	.byte	0x03, 0x1b
        /*001e*/ 	.short	0x00ff


	//----- nvinfo : EIATTR_NUM_BARRIERS
	.align		4
        /*0020*/ 	.byte	0x02, 0x4c
        /*0022*/ 	.byte	0x01
	.zero		1


	//----- nvinfo : EIATTR_ANNOTATIONS
	.align		4
        /*0024*/ 	.byte	0x04, 0x55
        /*0026*/ 	.short	(.L_1380 - .L_1379)


	//   ....[0]....
.L_1379:
        /* <DEDUP_REMOVED lines=22> */


	//----- nvinfo : EIATTR_MERCURY_ISA_VERSION
	.align		4
.L_1380:
        /*0178*/ 	.byte	0x03, 0x5f
        /*017a*/ 	.short	0x0101


	//----- nvinfo : EIATTR_COOP_GROUP_MASK_REGIDS
	.align		4
        /*017c*/ 	.byte	0x04, 0x29
        /*017e*/ 	.short	(.L_1382 - .L_1381)


	//   ....[0]....
.L_1381:
        /*0180*/ 	.word	0xffffffff


	//   ....[1]....
        /*0184*/ 	.word	0xffffffff


	//   ....[2]....
        /*0188*/ 	.word	0xffffffff


	//   ....[3]....
        /*018c*/ 	.word	0xffffffff


	//   ....[4]....
        /*0190*/ 	.word	0xffffffff


	//   ....[5]....
        /*0194*/ 	.word	0xffffffff


	//   ....[6]....
        /*0198*/ 	.word	0xffffffff


	//   ....[7]....
        /*019c*/ 	.word	0xffffffff


	//   ....[8]....
        /*01a0*/ 	.word	0xffffffff


	//   ....[9]....
        /*01a4*/ 	.word	0xffffffff


	//   ....[10]....
        /*01a8*/ 	.word	0xffffffff


	//   ....[11]....
        /*01ac*/ 	.word	0xffffffff


	//   ....[12]....
        /*01b0*/ 	.word	0x05000006


	//   ....[13]....
        /*01b4*/ 	.word	0x05000006


	//   ....[14]....
        /*01b8*/ 	.word	0x05000006


	//   ....[15]....
        /*01bc*/ 	.word	0x05000006


	//----- nvinfo : EIATTR_COOP_GROUP_INSTR_OFFSETS
	.align		4
.L_1382:
        /*01c0*/ 	.byte	0x04, 0x28
        /*01c2*/ 	.short	(.L_1384 - .L_1383)


	//   ....[0]....
.L_1383:
        /*01c4*/ 	.word	0x00006280


	//   ....[1]....
        /*01c8*/ 	.word	0x000062a0


	//   ....[2]....
        /*01cc*/ 	.word	0x00006300


	//   ....[3]....
        /*01d0*/ 	.word	0x00006310


	//   ....[4]....
        /*01d4*/ 	.word	0x0000b640


	//   ....[5]....
        /*01d8*/ 	.word	0x0000b650


	//   ....[6]....
        /*01dc*/ 	.word	0x0000b680


	//   ....[7]....
        /*01e0*/ 	.word	0x0000b690


	//   ....[8]....
        /*01e4*/ 	.word	0x0000db50


	//   ....[9]....
        /*01e8*/ 	.word	0x0000db60


	//   ....[10]....
        /*01ec*/ 	.word	0x0000db90


	//   ....[11]....
        /*01f0*/ 	.word	0x0000dba0


	//   ....[12]....
        /*01f4*/ 	.word	0x0000e550


	//   ....[13]....
        /*01f8*/ 	.word	0x0000e5c0


	//   ....[14]....
        /*01fc*/ 	.word	0x0000e620


	//   ....[15]....
        /*0200*/ 	.word	0x0000e690


	//----- nvinfo : EIATTR_VRC_CTA_INIT_COUNT
	.align		4
.L_1384:
        /*0204*/ 	.byte	0x02, 0x4a
	.zero		1
	.zero		1


	//----- nvinfo : EIATTR_EXIT_INSTR_OFFSETS
	.align		4
        /*0208*/ 	.byte	0x04, 0x1c
        /*020a*/ 	.short	(.L_1386 - .L_1385)


	//   ....[0]....
.L_1385:
        /*020c*/ 	.word	0x000000a0


	//----- nvinfo : EIATTR_CRS_STACK_SIZE
	.align		4
.L_1386:
        /*0210*/ 	.byte	0x04, 0x1e
        /*0212*/ 	.short	(.L_1388 - .L_1387)
.L_1387:
        /*0214*/ 	.word	0x00000000


	//----- nvinfo : EIATTR_CBANK_PARAM_SIZE
	.align		4
.L_1388:
        /*0218*/ 	.byte	0x03, 0x19
        /*021a*/ 	.short	0x01d0


	//----- nvinfo : EIATTR_PARAM_CBANK
	.align		4
        /*021c*/ 	.byte	0x04, 0x0a
        /*021e*/ 	.short	(.L_1390 - .L_1389)
	.align		4
.L_1389:
        /*0220*/ 	.word	index@(.nv.constant0._ZN5flash24flash_fwd_splitkv_kernelI23Flash_fwd_kernel_traitsILi32ELi64ELi256ELi4ELb0ELb0EN7cutlass6half_tE19Flash_kernel_traitsILi32ELi64ELi256ELi4ES3_EELb0ELb0ELb0ELb0ELb0ELb1ELb0ELb0EEEvNS_16Flash_fwd_paramsE)
        /*0224*/ 	.short	0x0380
        /*0226*/ 	.short	0x01d0


	//----- nvinfo : EIATTR_SW_WAR
	.align		4
.L_1390:
        /*0228*/ 	.byte	0x04, 0x36
        /*022a*/ 	.short	(.L_1392 - .L_1391)
.L_1391:
        /*022c*/ 	.word	0x00000008
.L_1392:


//--------------------- .nv.info._ZN5flash24flash_fwd_splitkv_kernelI23Flash_fwd_kernel_traitsILi32ELi64ELi256ELi4ELb0ELb0EN7cutlass6half_tE19Flash_kernel_traitsILi32ELi64ELi256ELi4ES3_EELb0ELb0ELb0ELb0ELb0ELb0ELb0ELb1EEEvNS_16Flash_fwd_paramsE --------------------------
	.section	.nv.info._ZN5flash24flash_fwd_splitkv_kernelI23Flash_fwd_kernel_traitsILi32ELi64ELi256ELi4ELb0ELb0EN7cutlass6half_tE19Flash_kernel_traitsILi32ELi64ELi256ELi4ES3_EELb0ELb0ELb0ELb0ELb0ELb0ELb0ELb1EEEvNS_16Flash_fwd_paramsE,"",@"SHT_CUDA_INFO"
	.sectionflags	@""
	.align	4


	//----- nvinfo : EIATTR_CUDA_API_VERSION
	.align		4
        /*0000*/ 	.byte	0x04, 0x37
        /*0002*/ 	.short	(.L_1394 - .L_1393)
.L_1393:
        /*0004*/ 	.word	0x00000082


	//----- nvinfo : EIATTR_KPARAM_INFO
	.align		4
.L_1394:
        /*0008*/ 	.byte	0x04, 0x17
        /*000a*/ 	.short	(.L_1396 - .L_1395)
.L_1395:
        /*000c*/ 	.word	0x00000000
        /*0010*/ 	.short	0x0000
        /*0012*/ 	.short	0x0000
        /*0014*/ 	.byte	0x00, 0xf0, 0x41, 0x07


	//----- nvinfo : EIATTR_SPARSE_MMA_MASK
	.align		4
.L_1396:
        /*0018*/ 	.byte	0x03, 0x50
        /*001a*/ 	.short	0x0000


	//----- nvinfo : EIATTR_MAXREG_COUNT
	.align		4
        /*001c*/ 	.byte	0x03, 0x1b
        /*001e*/ 	.short	0x00ff


	//----- nvinfo : EIATTR_NUM_BARRIERS
	.align		4
        /*0020*/ 	.byte	0x02, 0x4c
        /*0022*/ 	.byte	0x01
	.zero		1


	//----- nvinfo : EIATTR_MERCURY_ISA_VERSION
	.align		4
        /*0024*/ 	.byte	0x03, 0x5f
        /*0026*/ 	.short	0x0101


	//----- nvinfo : EIATTR_COOP_GROUP_MASK_REGIDS
	.align		4
        /*0028*/ 	.byte	0x04, 0x29
        /*002a*/ 	.short	(.L_1398 - .L_1397)


	//   ....[0]....
.L_1397:
        /*002c*/ 	.word	0xffffffff


	//   ....[1]....
        /*0030*/ 	.word	0xffffffff


	//   ....[2]....
        /*0034*/ 	.word	0xffffffff


	//   ....[3]....
        /*0038*/ 	.word	0xffffffff


	//   ....[4]....
        /*003c*/ 	.word	0xffffffff


	//   ....[5]....
        /*0040*/ 	.word	0xffffffff


	//   ....[6]....
        /*0044*/ 	.word	0xffffffff


	//   ....[7]....
        /*0048*/ 	.word	0xffffffff


	//   ....[8]....
        /*004c*/ 	.word	0xffffffff


	//   ....[9]....
        /*0050*/ 	.word	0xffffffff


	//   ....[10]....
        /*0054*/ 	.word	0xffffffff


	//   ....[11]....
        /*0058*/ 	.word	0xffffffff


	//   ....[12]....
        /*005c*/ 	.word	0x05000005


	//   ....[13]....
        /*0060*/ 	.word	0x05000005


	//   ....[14]....
        /*0064*/ 	.word	0x05000005


	//   ....[15]....
        /*0068*/ 	.word	0x05000005


	//----- nvinfo : EIATTR_COOP_GROUP_INSTR_OFFSETS
	.align		4
.L_1398:
        /*006c*/ 	.byte	0x04, 0x28
        /*006e*/ 	.short	(.L_1400 - .L_1399)


	//   ....[0]....
.L_1399:
        /*0070*/ 	.word	0x0000cf40


	//   ....[1]....
        /*0074*/ 	.word	0x0000cf60


	//   ....[2]....
        /*0078*/ 	.word	0x0000cfd0


	//   ....[3]....
        /*007c*/ 	.word	0x0000cfe0


	//   ....[4]....
        /*0080*/ 	.word	0x00011000


	//   ....[5]....
        /*0084*/ 	.word	0x00011020


	//   ....[6]....
        /*0088*/ 	.word	0x00011050


	//   ....[7]....
        /*008c*/ 	.word	0x00011060


	//   ....[8]....
        /*0090*/ 	.word	0x00013510


	//   ....[9]....
        /*0094*/ 	.word	0x00013520


	//   ....[10]....
        /*0098*/ 	.word	0x00013550


	//   ....[11]....
        /*009c*/ 	.word	0x00013560


	//   ....[12]....
        /*00a0*/ 	.word	0x00013f10


	//   ....[13]....
        /*00a4*/ 	.word	0x00013f80


	//   ....[14]....
        /*00a8*/ 	.word	0x00013fe0


	//   ....[15]....
        /*00ac*/ 	.word	0x00014050


	//----- nvinfo : EIATTR_VRC_CTA_INIT_COUNT
	.align		4
.L_1400:
        /*00b0*/ 	.byte	0x02, 0x4a
	.zero		1
	.zero		1


	//----- nvinfo : EIATTR_EXIT_INSTR_OFFSETS
	.align		4
        /*00b4*/ 	.byte	0x04, 0x1c
        /*00b6*/ 	.short	(.L_1402 - .L_1401)


	//   ....[0]....
.L_1401:
        /*00b8*/ 	.word	0x00000090


	//----- nvinfo : EIATTR_CRS_STACK_SIZE
	.align		4
.L_1402:
        /*00bc*/ 	.byte	0x04, 0x1e
        /*00be*/ 	.short	(.L_1404 - .L_1403)
.L_1403:
        /*00c0*/ 	.word	0x00000000


	//----- nvinfo : EIATTR_CBANK_PARAM_SIZE
	.align		4
.L_1404:
        /*00c4*/ 	.byte	0x03, 0x19
        /*00c6*/ 	.short	0x01d0


	//----- nvinfo : EIATTR_PARAM_CBANK
	.align		4
        /*00c8*/ 	.byte	0x04, 0x0a
        /*00ca*/ 	.short	(.L_1406 - .L_1405)
	.align		4
.L_1405:
        /*00cc*/ 	.word	index@(.nv.constant0._ZN5flash24flash_fwd_splitkv_kernelI23Flash_fwd_kernel_traitsILi32ELi64ELi256ELi4ELb0ELb0EN7cutlass6half_tE19Flash_kernel_traitsILi32ELi64ELi256ELi4ES3_EELb0ELb0ELb0ELb0ELb0ELb0ELb0ELb1EEEvNS_16Flash_fwd_paramsE)
        /*00d0*/ 	.short	0x0380
        /*00d2*/ 	.short	0x01d0


	//----- nvinfo : EIATTR_SW_WAR
	.align		4
.L_1406:
        /*00d4*/ 	.byte	0x04, 0x36
        /*00d6*/ 	.short	(.L_1408 - .L_1407)
.L_1407:
        /*00d8*/ 	.word	0x00000008
.L_1408:


//--------------------- .nv.info._ZN5flash24flash_fwd_splitkv_kernelI23Flash_fwd_kernel_traitsILi32ELi64ELi256ELi4ELb0ELb0EN7cutlass6half_tE19Flash_kernel_traitsILi32ELi64ELi256ELi4ES3_EELb0ELb0ELb0ELb0ELb0ELb1ELb0ELb1EEEvNS_16Flash_fwd_paramsE --------------------------
	.section	.nv.info._ZN5flash24flash_fwd_splitkv_kernelI23Flash_fwd_kernel_traitsILi32ELi64ELi256ELi4ELb0ELb0EN7cutlass6half_tE19Flash_kernel_traitsILi32ELi64ELi256ELi4ES3_EELb0ELb0ELb0ELb0ELb0ELb1ELb0ELb1EEEvNS_16Flash_fwd_paramsE,"",@"SHT_CUDA_INFO"
	.sectionflags	@""
	.align	4


	//----- nvinfo : EIATTR_CUDA_API_VERSION
	.align		4
        /*0000*/ 	.byte	0x04, 0x37
        /*0002*/ 	.short	(.L_1410 - .L_1409)
.L_1409:
        /*0004*/ 	.word	0x00000082


	//----- nvinfo : EIATTR_KPARAM_INFO
	.align		4
.L_1410:
        /*0008*/ 	.byte	0x04, 0x17
        /*000a*/ 	.short	(.L_1412 - .L_1411)
.L_1411:
        /*000c*/ 	.word	0x00000000
        /*0010*/ 	.short	0x0000
        /*0012*/ 	.short	0x0000
        /*0014*/ 	.byte	0x00, 0xf0, 0x41, 0x07


	//----- nvinfo : EIATTR_SPARSE_MMA_MASK
	.align		4
.L_1412:
        /*0018*/ 	.byte	0x03, 0x50
        /*001a*/ 	.short	0x0000


	//----- nvinfo : EIATTR_MAXREG_COUNT
	.align		4
        /*001c*/ 	.byte	0x03, 0x1b
        /*001e*/ 	.short	0x00ff


	//----- nvinfo : EIATTR_NUM_BARRIERS
	.align		4
        /*0020*/ 	.byte	0x02, 0x4c
        /*0022*/ 	.byte	0x01
	.zero		1


	//----- nvinfo : EIATTR_ANNOTATIONS
	.align		4
        /*0024*/ 	.byte	0x04, 0x55
        /*0026*/ 	.short	(.L_1414 - .L_1413)


	//   ....[0]....
.L_1413:
        /* <DEDUP_REMOVED lines=18> */


	//----- nvinfo : EIATTR_MERCURY_ISA_VERSION
	.align		4
.L_1414:
        /*0138*/ 	.byte	0x03, 0x5f
        /*013a*/ 	.short	0x0101


	//----- nvinfo : EIATTR_COOP_GROUP_MASK_REGIDS
	.align		4
        /*013c*/ 	.byte	0x04, 0x29
        /*013e*/ 	.short	(.L_1416 - .L_1415)


	//   ....[0]....
.L_1415:
        /*0140*/ 	.word	0xffffffff


	//   ....[1]....
        /*0144*/ 	.word	0xffffffff


	//   ....[2]....
        /*0148*/ 	.word	0xffffffff


	//   ....[3]....
        /*014c*/ 	.word	0xffffffff


	//   ....[4]....
        /*0150*/ 	.word	0xffffffff


	//   ....[5]....
        /*0154*/ 	.word	0xffffffff


	//   ....[6]....
        /*0158*/ 	.word	0xffffffff


	//   ....[7]....
        /*015c*/ 	.word	0xffffffff


	//   ....[8]....
        /*0160*/ 	.word	0xffffffff


	//   ....[9]....
        /*0164*/ 	.word	0xffffffff


	//   ....[10]....
        /*0168*/ 	.word	0xffffffff


	//   ....[11]....
        /*016c*/ 	.word	0xffffffff


	//   ....[12]....
        /*0170*/ 	.word	0x05000005


	//   ....[13]....
        /*0174*/ 	.word	0x05000005


	//   ....[14]....
        /*0178*/ 	.word	0x05000005


	//   ....[15]....
        /*017c*/ 	.word	0x05000005


	//----- nvinfo : EIATTR_COOP_GROUP_INSTR_OFFSETS
	.align		4
.L_1416:
        /*0180*/ 	.byte	0x04, 0x28
        /*0182*/ 	.short	(.L_1418 - .L_1417)


	//   ....[0]....
.L_1417:
        /*0184*/ 	.word	0x0000e320


	//   ....[1]....
        /*0188*/ 	.word	0x0000e340


	//   ....[2]....
        /*018c*/ 	.word	0x0000e3a0


	//   ....[3]....
        /*0190*/ 	.word	0x0000e3b0


	//   ....[4]....
        /*0194*/ 	.word	0x00013680


	//   ....[5]....
        /*0198*/ 	.word	0x000136a0


	//   ....[6]....
        /*019c*/ 	.word	0x000136c0


	//   ....[7]....
        /*01a0*/ 	.word	0x000136e0


	//   ....[8]....
        /*01a4*/ 	.word	0x00015b80


	//   ....[9]....
        /*01a8*/ 	.word	0x00015b90


	//   ....[10]....
        /*01ac*/ 	.word	0x00015bc0


	//   ....[11]....
        /*01b0*/ 	.word	0x00015bd0


	//   ....[12]....
        /*01b4*/ 	.word	0x000165a0


	//   ....[13]....
        /*01b8*/ 	.word	0x00016620


	//   ....[14]....
        /*01bc*/ 	.word	0x000166a0


	//   ....[15]....
        /*01c0*/ 	.word	0x00016710


	//----- nvinfo : EIATTR_VRC_CTA_INIT_COUNT
	.align		4
.L_1418:
        /*01c4*/ 	.byte	0x02, 0x4a
	.zero		1
	.zero		1


	//----- nvinfo : EIATTR_EXIT_INSTR_OFFSETS
	.align		4
        /*01c8*/ 	.byte	0x04, 0x1c
        /*01ca*/ 	.short	(.L_1420 - .L_1419)


	//   ....[0]....
.L_1419:
        /*01cc*/ 	.word	0x000000a0


	//----- nvinfo : EIATTR_CRS_STACK_SIZE
	.align		4
.L_1420:
        /*01d0*/ 	.byte	0x04, 0x1e
        /*01d2*/ 	.short	(.L_1422 - .L_1421)
.L_1421:
        /*01d4*/ 	.word	0x00000000


	//----- nvinfo : EIATTR_CBANK_PARAM_SIZE
	.align		4
.L_1422:
        /*01d8*/ 	.byte	0x03, 0x19
        /*01da*/ 	.short	0x01d0


	//----- nvinfo : EIATTR_PARAM_CBANK
	.align		4
        /*01dc*/ 	.byte	0x04, 0x0a
        /*01de*/ 	.short	(.L_1424 - .L_1423)
	.align		4
.L_1423:
        /*01e0*/ 	.word	index@(.nv.constant0._ZN5flash24flash_fwd_splitkv_kernelI23Flash_fwd_kernel_traitsILi32ELi64ELi256ELi4ELb0ELb0EN7cutlass6half_tE19Flash_kernel_traitsILi32ELi64ELi256ELi4ES3_EELb0ELb0ELb0ELb0ELb0ELb1ELb0ELb1EEEvNS_16Flash_fwd_paramsE)
        /*01e4*/ 	.short	0x0380
        /*01e6*/ 	.short	0x01d0


	//----- nvinfo : EIATTR_SW_WAR
	.align		4
.L_1424:
        /*01e8*/ 	.byte	0x04, 0x36
        /*01ea*/ 	.short	(.L_1426 - .L_1425)
.L_1425:
        /*01ec*/ 	.word	0x00000008
.L_1426:


//--------------------- .nv.info._ZN5flash24flash_fwd_splitkv_kernelI23Flash_fwd_kernel_traitsILi32ELi64ELi256ELi4ELb0ELb0EN7cutlass6half_tE19Flash_kernel_traitsILi32ELi64ELi256ELi4ES3_EELb0ELb0ELb0ELb0ELb0ELb0ELb1ELb0EEEvNS_16Flash_fwd_paramsE --------------------------
	.section	.nv.info._ZN5flash24flash_fwd_splitkv_kernelI23Flash_fwd_kernel_traitsILi32ELi64ELi256ELi4ELb0ELb0EN7cutlass6half_tE19Flash_kernel_traitsILi32ELi64ELi256ELi4ES3_EELb0ELb0ELb0ELb0ELb0ELb0ELb1ELb0EEEvNS_16Flash_fwd_paramsE,"",@"SHT_CUDA_INFO"
	.sectionflags	@""
	.align	4


	//----- nvinfo : EIATTR_CUDA_API_VERSION
	.align		4
        /*0000*/ 	.byte	0x04, 0x37
        /*0002*/ 	.short	(.L_1428 - .L_1427)
.L_1427:
        /*0004*/ 	.word	0x00000082


	//----- nvinfo : EIATTR_KPARAM_INFO
	.align		4
.L_1428:
        /*0008*/ 	.byte	0x04, 0x17
        /*000a*/ 	.short	(.L_1430 - .L_1429)
.L_1429:
        /*000c*/ 	.word	0x00000000
        /*0010*/ 	.short	0x0000
        /*0012*/ 	.short	0x0000
        /*0014*/ 	.byte	0x00, 0xf0, 0x41, 0x07


	//----- nvinfo : EIATTR_SPARSE_MMA_MASK
	.align		4
.L_1430:
        /*0018*/ 	.byte	0x03, 0x50
        /*001a*/ 	.short	0x0000


	//----- nvinfo : EIATTR_MAXREG_COUNT
	.align		4
        /*001c*/ 	.byte	0x03, 0x1b
        /*001e*/ 	.short	0x00ff


	//----- nvinfo : EIATTR_NUM_BARRIERS
	.align		4
        /*0020*/ 	.byte	0x02, 0x4c
        /*0022*/ 	.byte	0x01
	.zero		1


	//----- nvinfo : EIATTR_MERCURY_ISA_VERSION
	.align		4
        /*0024*/ 	.byte	0x03, 0x5f
        /*0026*/ 	.short	0x0101


	//----- nvinfo : EIATTR_COOP_GROUP_MASK_REGIDS
	.align		4
        /*0028*/ 	.byte	0x04, 0x29
        /*002a*/ 	.short	(.L_1432 - .L_1431)


	//   ....[0]....
.L_1431:
        /*002c*/ 	.word	0xffffffff


	//   ....[1]....
        /*0030*/ 	.word	0xffffffff


	//   ....[2]....
        /*0034*/ 	.word	0xffffffff


	//   ....[3]....
        /*0038*/ 	.word	0xffffffff


	//   ....[4]....
        /*003c*/ 	.word	0xffffffff


	//   ....[5]....
        /*0040*/ 	.word	0xffffffff


	//   ....[6]....
        /*0044*/ 	.word	0xffffffff


	//   ....[7]....
        /*0048*/ 	.word	0xffffffff


	//   ....[8]....
        /*004c*/ 	.word	0xffffffff


	//   ....[9]....
        /*0050*/ 	.word	0xffffffff


	//   ....[10]....
        /*0054*/ 	.word	0xffffffff


	//   ....[11]....
        /*0058*/ 	.word	0xffffffff


	//   ....[12]....
        /*005c*/ 	.word	0x05000008


	//   ....[13]....
        /*0060*/ 	.word	0x05000008


	//   ....[14]....
        /*0064*/ 	.word	0x05000008


	//   ....[15]....
        /*0068*/ 	.word	0x05000008


	//----- nvinfo : EIATTR_COOP_GROUP_INSTR_OFFSETS
	.align		4
.L_1432:
        /*006c*/ 	.byte	0x04, 0x28
        /*006e*/ 	.short	(.L_1434 - .L_1433)


	//   ....[0]....
.L_1433:
        /*0070*/ 	.word	0x00005410


	//   ....[1]....
        /*0074*/ 	.word	0x00005430


	//   ....[2]....
        /*0078*/ 	.word	0x00005470


	//   ....[3]....
        /*007c*/ 	.word	0x00005490


	//   ....[4]....
        /*0080*/ 	.word	0x00009500


	//   ....[5]....
        /*0084*/ 	.word	0x00009530


	//   ....[6]....
        /*0088*/ 	.word	0x000095d0


	//   ....[7]....
        /*008c*/ 	.word	0x000095e0


	//   ....[8]....
        /*0090*/ 	.word	0x0000ba60


	//   ....[9]....
        /*0094*/ 	.word	0x0000ba70


	//   ....[10]....
        /*0098*/ 	.word	0x0000baa0


	//   ....[11]....
        /*009c*/ 	.word	0x0000bab0


	//   ....[12]....
        /*00a0*/ 	.word	0x0000c240


	//   ....[13]....
        /*00a4*/ 	.word	0x0000c2b0


	//   ....[14]....
        /*00a8*/ 	.word	0x0000c310


	//   ....[15]....
        /*00ac*/ 	.word	0x0000c380


	//----- nvinfo : EIATTR_VRC_CTA_INIT_COUNT
	.align		4
.L_1434:
        /*00b0*/ 	.byte	0x02, 0x4a
	.zero		1
	.zero		1


	//----- nvinfo : EIATTR_EXIT_INSTR_OFFSETS
	.align		4
        /*00b4*/ 	.byte	0x04, 0x1c
        /*00b6*/ 	.short	(.L_1436 - .L_1435)


	//   ....[0]....
.L_1435:
        /*00b8*/ 	.word	0x000001f0


	//----- nvinfo : EIATTR_CRS_STACK_SIZE
	.align		4
.L_1436:
        /*00bc*/ 	.byte	0x04, 0x1e
        /*00be*/ 	.short	(.L_1438 - .L_1437)
.L_1437:
        /*00c0*/ 	.word	0x00000000


	//----- nvinfo : EIATTR_CBANK_PARAM_SIZE
	.align		4
.L_1438:
        /*00c4*/ 	.byte	0x03, 0x19
        /*00c6*/ 	.short	0x01d0


	//----- nvinfo : EIATTR_PARAM_CBANK
	.align		4
        /*00c8*/ 	.byte	0x04, 0x0a
        /*00ca*/ 	.short	(.L_1440 - .L_1439)
	.align		4
.L_1439:
        /*00cc*/ 	.word	index@(.nv.constant0._ZN5flash24flash_fwd_splitkv_kernelI23Flash_fwd_kernel_traitsILi32ELi64ELi256ELi4ELb0ELb0EN7cutlass6half_tE19Flash_kernel_traitsILi32ELi64ELi256ELi4ES3_EELb0ELb0ELb0ELb0ELb0ELb0ELb1ELb0EEEvNS_16Flash_fwd_paramsE)
        /*00d0*/ 	.short	0x0380
        /*00d2*/ 	.short	0x01d0


	//----- nvinfo : EIATTR_SW_WAR
	.align		4
.L_1440:
        /*00d4*/ 	.byte	0x04, 0x36
        /*00d6*/ 	.short	(.L_1442 - .L_1441)
.L_1441:
        /*00d8*/ 	.word	0x00000008
.L_1442:


//--------------------- .nv.info._ZN5flash24flash_fwd_splitkv_kernelI23Flash_fwd_kernel_traitsILi32ELi64ELi256ELi4ELb0ELb0EN7cutlass6half_tE19Flash_kernel_traitsILi32ELi64ELi256ELi4ES3_EELb0ELb0ELb0ELb0ELb0ELb1ELb1ELb0EEEvNS_16Flash_fwd_paramsE --------------------------
	.section	.nv.info._ZN5flash24flash_fwd_splitkv_kernelI23Flash_fwd_kernel_traitsILi32ELi64ELi256ELi4ELb0ELb0EN7cutlass6half_tE19Flash_kernel_traitsILi32ELi64ELi256ELi4ES3_EELb0ELb0ELb0ELb0ELb0ELb1ELb1ELb0EEEvNS_16Flash_fwd_paramsE,"",@"SHT_CUDA_INFO"
	.sectionflags	@""
	.align	4


	//----- nvinfo : EIATTR_CUDA_API_VERSION
	.align		4
        /*0000*/ 	.byte	0x04, 0x37
        /*0002*/ 	.short	(.L_1444 - .L_1443)
.L_1443:
        /*0004*/ 	.word	0x00000082


	//----- nvinfo : EIATTR_KPARAM_INFO
	.align		4
.L_1444:
        /*0008*/ 	.byte	0x04, 0x17
        /*000a*/ 	.short	(.L_1446 - .L_1445)
.L_1445:
        /*000c*/ 	.word	0x00000000
        /*0010*/ 	.short	0x0000
        /*0012*/ 	.short	0x0000
        /*0014*/ 	.byte	0x00, 0xf0, 0x41, 0x07


	//----- nvinfo : EIATTR_SPARSE_MMA_MASK
	.align		4
.L_1446:
        /*0018*/ 	.byte	0x03, 0x50
        /*001a*/ 	.short	0x0000


	//----- nvinfo : EIATTR_MAXREG_COUNT
	.align		4
        /*001c*/ 	.byte	0x03, 0x1b
        /*001e*/ 	.short	0x00ff


	//----- nvinfo : EIATTR_NUM_BARRIERS
	.align		4
        /*0020*/ 	.byte	0x02, 0x4c
        /*0022*/ 	.byte	0x01
	.zero		1


	//----- nvinfo : EIATTR_ANNOTATIONS
	.align		4
        /*0024*/ 	.byte	0x04, 0x55
        /*0026*/ 	.short	(.L_1448 - .L_1447)


	//   ....[0]....
.L_1447:
        /* <DEDUP_REMOVED lines=20> */
        /*015c*/ 	.byte	0x40, 0xde, 0x00, 0x00


	//----- nvinfo : EIATTR_MERCURY_ISA_VERSION
	.align		4
.L_1448:
        /*0160*/ 	.byte	0x03, 0x5f
        /*0162*/ 	.short	0x0101


	//----- nvinfo : EIATTR_COOP_GROUP_MASK_REGIDS
	.align		4
        /*0164*/ 	.byte	0x04, 0x29
        /*0166*/ 	.short	(.L_1450 - .L_1449)


	//   ....[0]....
.L_1449:
        /*0168*/ 	.word	0xffffffff


	//   ....[1]....
        /*016c*/ 	.word	0xffffffff


	//   ....[2]....
        /*0170*/ 	.word	0xffffffff


	//   ....[3]....
        /*0174*/ 	.word	0xffffffff


	//   ....[4]....
        /*0178*/ 	.word	0xffffffff


	//   ....[5]....
        /*017c*/ 	.word	0xffffffff


	//   ....[6]....
        /*0180*/ 	.word	0xffffffff


	//   ....[7]....
        /*0184*/ 	.word	0xffffffff


	//   ....[8]....
        /*0188*/ 	.word	0xffffffff


	//   ....[9]....
        /*018c*/ 	.word	0xffffffff


	//   ....[10]....
        /*0190*/ 	.word	0xffffffff


	//   ....[11]....
        /*0194*/ 	.word	0xffffffff


	//   ....[12]....
        /*0198*/ 	.word	0x05000008


	//   ....[13]....
        /*019c*/ 	.word	0x05000008


	//   ....[14]....
        /*01a0*/ 	.word	0x05000008


	//   ....[15]....
        /*01a4*/ 	.word	0x05000008


	//----- nvinfo : EIATTR_COOP_GROUP_INSTR_OFFSETS
	.align		4
.L_1450:
        /*01a8*/ 	.byte	0x04, 0x28
        /*01aa*/ 	.short	(.L_1452 - .L_1451)


	//   ....[0]....
.L_1451:
        /*01ac*/ 	.word	0x000064b0


	//   ....[1]....
        /*01b0*/ 	.word	0x000064e0


	//   ....[2]....
        /*01b4*/ 	.word	0x00006570


	//   ....[3]....
        /*01b8*/ 	.word	0x00006580


	//   ....[4]....
        /*01bc*/ 	.word	0x0000b810


	//   ....[5]....
        /*01c0*/ 	.word	0x0000b820


	//   ....[6]....
        /*01c4*/ 	.word	0x0000b860


	//   ....[7]....
        /*01c8*/ 	.word	0x0000b880


	//   ....[8]....
        /*01cc*/ 	.word	0x0000ddb0


	//   ....[9]....
        /*01d0*/ 	.word	0x0000ddc0


	//   ....[10]....
        /*01d4*/ 	.word	0x0000ddf0


	//   ....[11]....
        /*01d8*/ 	.word	0x0000de00


	//   ....[12]....
        /*01dc*/ 	.word	0x0000e5b0


	//   ....[13]....
        /*01e0*/ 	.word	0x0000e620


	//   ....[14]....
        /*01e4*/ 	.word	0x0000e680


	//   ....[15]....
        /*01e8*/ 	.word	0x0000e6f0


	//----- nvinfo : EIATTR_VRC_CTA_INIT_COUNT
	.align		4
.L_1452:
        /*01ec*/ 	.byte	0x02, 0x4a
	.zero		1
	.zero		1


	//----- nvinfo : EIATTR_EXIT_INSTR_OFFSETS
	.align		4
        /*01f0*/ 	.byte	0x04, 0x1c
        /*01f2*/ 	.short	(.L_1454 - .L_1453)


	//   ....[0]....
.L_1453:
        /*01f4*/ 	.word	0x00000210


	//----- nvinfo : EIATTR_CRS_STACK_SIZE
	.align		4
.L_1454:
        /*01f8*/ 	.byte	0x04, 0x1e
        /*01fa*/ 	.short	(.L_1456 - .L_1455)
.L_1455:
        /*01fc*/ 	.word	0x00000000


	//----- nvinfo : EIATTR_CBANK_PARAM_SIZE
	.align		4
.L_1456:
        /*0200*/ 	.byte	0x03, 0x19
        /*0202*/ 	.short	0x01d0


	//----- nvinfo : EIATTR_PARAM_CBANK
	.align		4
        /*0204*/ 	.byte	0x04, 0x0a
        /*0206*/ 	.short	(.L_1458 - .L_1457)
	.align		4
.L_1457:
        /*0208*/ 	.word	index@(.nv.constant0._ZN5flash24flash_fwd_splitkv_kernelI23Flash_fwd_kernel_traitsILi32ELi64ELi256ELi4ELb0ELb0EN7cutlass6half_tE19Flash_kernel_traitsILi32ELi64ELi256ELi4ES3_EELb0ELb0ELb0ELb0ELb0ELb1ELb1ELb0EEEvNS_16Flash_fwd_paramsE)
        /*020c*/ 	.short	0x0380
        /*020e*/ 	.short	0x01d0


	//----- nvinfo : EIATTR_SW_WAR
	.align		4
.L_1458:
        /*0210*/ 	.byte	0x04, 0x36
        /*0212*/ 	.short	(.L_1460 - .L_1459)
.L_1459:
        /*0214*/ 	.word	0x00000008
.L_1460:


//--------------------- .nv.info._ZN5flash24flash_fwd_splitkv_kernelI23Flash_fwd_kernel_traitsILi32ELi64ELi256ELi4ELb0ELb0EN7cutlass6half_tE19Flash_kernel_traitsILi32ELi64ELi256ELi4ES3_EELb0ELb0ELb0ELb0ELb0ELb0ELb1ELb1EEEvNS_16Flash_fwd_paramsE --------------------------
	.section	.nv.info._ZN5flash24flash_fwd_splitkv_kernelI23Flash_fwd_kernel_traitsILi32ELi64ELi256ELi4ELb0ELb0EN7cutlass6half_tE19Flash_kernel_traitsILi32ELi64ELi256ELi4ES3_EELb0ELb0ELb0ELb0ELb0ELb0ELb1ELb1EEEvNS_16Flash_fwd_paramsE,"",@"SHT_CUDA_INFO"
	.sectionflags	@""
	.align	4


	//----- nvinfo : EIATTR_CUDA_API_VERSION
	.align		4
        /*0000*/ 	.byte	0x04, 0x37
        /*0002*/ 	.short	(.L_1462 - .L_1461)
.L_1461:
        /*0004*/ 	.word	0x00000082


	//----- nvinfo : EIATTR_KPARAM_INFO
	.align		4
.L_1462:
        /*0008*/ 	.byte	0x04, 0x17
        /*000a*/ 	.short	(.L_1464 - .L_1463)
.L_1463:
        /*000c*/ 	.word	0x00000000
        /*0010*/ 	.short	0x0000
        /*0012*/ 	.short	0x0000
        /*0014*/ 	.byte	0x00, 0xf0, 0x41, 0x07


	//----- nvinfo : EIATTR_SPARSE_MMA_MASK
	.align		4
.L_1464:
        /*0018*/ 	.byte	0x03, 0x50
        /*001a*/ 	.short	0x0000


	//----- nvinfo : EIATTR_MAXREG_COUNT
	.align		4
        /*001c*/ 	.byte	0x03, 0x1b
        /*001e*/ 	.short	0x00ff


	//----- nvinfo : EIATTR_NUM_BARRIERS
	.align		4
        /*0020*/ 	.byte	0x02, 0x4c
        /*0022*/ 	.byte	0x01
	.zero		1


	//----- nvinfo : EIATTR_MERCURY_ISA_VERSION
	.align		4
        /*0024*/ 	.byte	0x03, 0x5f
        /*0026*/ 	.short	0x0101


	//----- nvinfo : EIATTR_COOP_GROUP_MASK_REGIDS
	.align		4
        /*0028*/ 	.byte	0x04, 0x29
        /*002a*/ 	.short	(.L_1466 - .L_1465)


	//   ....[0]....
.L_1465:
        /*002c*/ 	.word	0xffffffff


	//   ....[1]....
        /*0030*/ 	.word	0xffffffff


	//   ....[2]....
        /*0034*/ 	.word	0xffffffff


	//   ....[3]....
        /*0038*/ 	.word	0xffffffff


	//   ....[4]....
        /*003c*/ 	.word	0xffffffff


	//   ....[5]....
        /*0040*/ 	.word	0xffffffff


	//   ....[6]....
        /*0044*/ 	.word	0xffffffff


	//   ....[7]....
        /*0048*/ 	.word	0xffffffff


	//   ....[8]....
        /*004c*/ 	.word	0xffffffff


	//   ....[9]....
        /*0050*/ 	.word	0xffffffff


	//   ....[10]....
        /*0054*/ 	.word	0xffffffff


	//   ....[11]....
        /*0058*/ 	.word	0xffffffff


	//   ....[12]....
        /*005c*/ 	.word	0x05000008


	//   ....[13]....
        /*0060*/ 	.word	0x05000008


	//   ....[14]....
        /*0064*/ 	.word	0x05000008


	//   ....[15]....
        /*0068*/ 	.word	0x05000008


	//----- nvinfo : EIATTR_COOP_GROUP_INSTR_OFFSETS
	.align		4
.L_1466:
        /*006c*/ 	.byte	0x04, 0x28
        /*006e*/ 	.short	(.L_1468 - .L_1467)


	//   ....[0]....
.L_1467:
        /*0070*/ 	.word	0x0000d190


	//   ....[1]....
        /*0074*/ 	.word	0x0000d1c0


	//   ....[2]....
        /*0078*/ 	.word	0x0000d240


	//   ....[3]....
        /*007c*/ 	.word	0x0000d250


	//   ....[4]....
        /*0080*/ 	.word	0x00011290


	//   ....[5]....
        /*0084*/ 	.word	0x000112c0


	//   ....[6]....
        /*0088*/ 	.word	0x00011330


	//   ....[7]....
        /*008c*/ 	.word	0x00011340


	//   ....[8]....
        /*0090*/ 	.word	0x00013800


	//   ....[9]....
        /*0094*/ 	.word	0x00013810


	//   ....[10]....
        /*0098*/ 	.word	0x00013840


	//   ....[11]....
        /*009c*/ 	.word	0x00013850


	//   ....[12]....
        /*00a0*/ 	.word	0x00014000


	//   ....[13]....
        /*00a4*/ 	.word	0x00014070


	//   ....[14]....
        /*00a8*/ 	.word	0x000140d0


	//   ....[15]....
        /*00ac*/ 	.word	0x00014140


	//----- nvinfo : EIATTR_VRC_CTA_INIT_COUNT
	.align		4
.L_1468:
        /*00b0*/ 	.byte	0x02, 0x4a
	.zero		1
	.zero		1


	//----- nvinfo : EIATTR_EXIT_INSTR_OFFSETS
	.align		4
        /*00b4*/ 	.byte	0x04, 0x1c
        /*00b6*/ 	.short	(.L_1470 - .L_1469)


	//   ....[0]....
.L_1469:
        /*00b8*/ 	.word	0x000001f0


	//----- nvinfo : EIATTR_CRS_STACK_SIZE
	.align		4
.L_1470:
        /*00bc*/ 	.byte	0x04, 0x1e
        /*00be*/ 	.short	(.L_1472 - .L_1471)
.L_1471:
        /*00c0*/ 	.word	0x00000000


	//----- nvinfo : EIATTR_CBANK_PARAM_SIZE
	.align		4
.L_1472:
        /*00c4*/ 	.byte	0x03, 0x19
        /*00c6*/ 	.short	0x01d0


	//----- nvinfo : EIATTR_PARAM_CBANK
	.align		4
        /*00c8*/ 	.byte	0x04, 0x0a
        /*00ca*/ 	.short	(.L_1474 - .L_1473)
	.align		4
.L_1473:
        /*00cc*/ 	.word	index@(.nv.constant0._ZN5flash24flash_fwd_splitkv_kernelI23Flash_fwd_kernel_traitsILi32ELi64ELi256ELi4ELb0ELb0EN7cutlass6half_tE19Flash_kernel_traitsILi32ELi64ELi256ELi4ES3_EELb0ELb0ELb0ELb0ELb0ELb0ELb1ELb1EEEvNS_16Flash_fwd_paramsE)
        /*00d0*/ 	.short	0x0380
        /*00d2*/ 	.short	0x01d0


	//----- nvinfo : EIATTR_SW_WAR
	.align		4
.L_1474:
        /*00d4*/ 	.byte	0x04, 0x36
        /*00d6*/ 	.short	(.L_1476 - .L_1475)
.L_1475:
        /*00d8*/ 	.word	0x00000008
.L_1476:


//--------------------- .nv.info._ZN5flash24flash_fwd_splitkv_kernelI23Flash_fwd_kernel_traitsILi32ELi64ELi256ELi4ELb0ELb0EN7cutlass6half_tE19Flash_kernel_traitsILi32ELi64ELi256ELi4ES3_EELb0ELb0ELb0ELb0ELb0ELb1ELb1ELb1EEEvNS_16Flash_fwd_paramsE --------------------------
	.section	.nv.info._ZN5flash24flash_fwd_splitkv_kernelI23Flash_fwd_kernel_traitsILi32ELi64ELi256ELi4ELb0ELb0EN7cutlass6half_tE19Flash_kernel_traitsILi32ELi64ELi256ELi4ES3_EELb0ELb0ELb0ELb0ELb0ELb1ELb1ELb1EEEvNS_16Flash_fwd_paramsE,"",@"SHT_CUDA_INFO"
	.sectionflags	@""
	.align	4


	//----- nvinfo : EIATTR_CUDA_API_VERSION
	.align		4
        /*0000*/ 	.byte	0x04, 0x37
        /*0002*/ 	.short	(.L_1478 - .L_1477)
.L_1477:
        /*0004*/ 	.word	0x00000082


	//----- nvinfo : EIATTR_KPARAM_INFO
	.align		4
.L_1478:
        /*0008*/ 	.byte	0x04, 0x17
        /*000a*/ 	.short	(.L_1480 - .L_1479)
.L_1479:
        /*000c*/ 	.word	0x00000000
        /*0010*/ 	.short	0x0000
        /*0012*/ 	.short	0x0000
        /*0014*/ 	.byte	0x00, 0xf0, 0x41, 0x07


	//----- nvinfo : EIATTR_SPARSE_MMA_MASK
	.align		4
.L_1480:
        /*0018*/ 	.byte	0x03, 0x50
        /*001a*/ 	.short	0x0000


	//----- nvinfo : EIATTR_MAXREG_COUNT
	.align		4
        /*001c*/ 	.byte	0x03, 0x1b
        /*001e*/ 	.short	0x00ff


	//----- nvinfo : EIATTR_NUM_BARRIERS
	.align		4
        /*0020*/ 	.byte	0x02, 0x4c
        /*0022*/ 	.byte	0x01
	.zero		1


	//----- nvinfo : EIATTR_ANNOTATIONS
	.align		4
        /*0024*/ 	.byte	0x04, 0x55
        /*0026*/ 	.short	(.L_1482 - .L_1481)


	//   ....[0]....
.L_1481:
        /* <DEDUP_REMOVED lines=16> */


	//----- nvinfo : EIATTR_MERCURY_ISA_VERSION
	.align		4
.L_1482:
        /*0118*/ 	.byte	0x03, 0x5f
        /*011a*/ 	.short	0x0101


	//----- nvinfo : EIATTR_COOP_GROUP_MASK_REGIDS
	.align		4
        /*011c*/ 	.byte	0x04, 0x29
        /*011e*/ 	.short	(.L_1484 - .L_1483)


	//   ....[0]....
.L_1483:
        /*0120*/ 	.word	0xffffffff


	//   ....[1]....
        /*0124*/ 	.word	0xffffffff


	//   ....[2]....
        /*0128*/ 	.word	0xffffffff


	//   ....[3]....
        /*012c*/ 	.word	0xffffffff


	//   ....[4]....
        /*0130*/ 	.word	0xffffffff


	//   ....[5]....
        /*0134*/ 	.word	0xffffffff


	//   ....[6]....
        /*0138*/ 	.word	0xffffffff


	//   ....[7]....
        /*013c*/ 	.word	0xffffffff


	//   ....[8]....
        /*0140*/ 	.word	0xffffffff


	//   ....[9]....
        /*0144*/ 	.word	0xffffffff


	//   ....[10]....
        /*0148*/ 	.word	0xffffffff


	//   ....[11]....
        /*014c*/ 	.word	0xffffffff


	//   ....[12]....
        /*0150*/ 	.word	0x05000007


	//   ....[13]....
        /*0154*/ 	.word	0x05000007


	//   ....[14]....
        /*0158*/ 	.word	0x05000007


	//   ....[15]....
        /*015c*/ 	.word	0x05000007


	//----- nvinfo : EIATTR_COOP_GROUP_INSTR_OFFSETS
	.align		4
.L_1484:
        /*0160*/ 	.byte	0x04, 0x28
        /*0162*/ 	.short	(.L_1486 - .L_1485)


	//   ....[0]....
.L_1485:
        /*0164*/ 	.word	0x0000e580


	//   ....[1]....
        /*0168*/ 	.word	0x0000e5b0


	//   ....[2]....
        /*016c*/ 	.word	0x0000e640


	//   ....[3]....
        /*0170*/ 	.word	0x0000e650


	//   ....[4]....
        /*0174*/ 	.word	0x000138e0


	//   ....[5]....
        /*0178*/ 	.word	0x000138f0


	//   ....[6]....
        /*017c*/ 	.word	0x00013920


	//   ....[7]....
        /*0180*/ 	.word	0x00013940


	//   ....[8]....
        /*0184*/ 	.word	0x00015e40


	//   ....[9]....
        /*0188*/ 	.word	0x00015e50


	//   ....[10]....
        /*018c*/ 	.word	0x00015e80


	//   ....[11]....
        /*0190*/ 	.word	0x00015e90


	//   ....[12]....
        /*0194*/ 	.word	0x00016660


	//   ....[13]....
        /*0198*/ 	.word	0x000166e0


	//   ....[14]....
        /*019c*/ 	.word	0x00016750


	//   ....[15]....
        /*01a0*/ 	.word	0x000167c0


	//----- nvinfo : EIATTR_VRC_CTA_INIT_COUNT
	.align		4
.L_1486:
        /*01a4*/ 	.byte	0x02, 0x4a
	.zero		1
	.zero		1


	//----- nvinfo : EIATTR_EXIT_INSTR_OFFSETS
	.align		4
        /*01a8*/ 	.byte	0x04, 0x1c
        /*01aa*/ 	.short	(.L_1488 - .L_1487)


	//   ....[0]....
.L_1487:
        /*01ac*/ 	.word	0x00000200


	//----- nvinfo : EIATTR_CRS_STACK_SIZE
	.align		4
.L_1488:
        /*01b0*/ 	.byte	0x04, 0x1e
        /*01b2*/ 	.short	(.L_1490 - .L_1489)
.L_1489:
        /*01b4*/ 	.word	0x00000000


	//----- nvinfo : EIATTR_CBANK_PARAM_SIZE
	.align		4
.L_1490:
        /*01b8*/ 	.byte	0x03, 0x19
        /*01ba*/ 	.short	0x01d0


	//----- nvinfo : EIATTR_PARAM_CBANK
	.align		4
        /*01bc*/ 	.byte	0x04, 0x0a
        /*01be*/ 	.short	(.L_1492 - .L_1491)
	.align		4
.L_1491:
        /*01c0*/ 	.word	index@(.nv.constant0._ZN5flash24flash_fwd_splitkv_kernelI23Flash_fwd_kernel_traitsILi32ELi64ELi256ELi4ELb0ELb0EN7cutlass6half_tE19Flash_kernel_traitsILi32ELi64ELi256ELi4ES3_EELb0ELb0ELb0ELb0ELb0ELb1ELb1ELb1EEEvNS_16Flash_fwd_paramsE)
        /*01c4*/ 	.short	0x0380
        /*01c6*/ 	.short	0x01d0


	//----- nvinfo : EIATTR_SW_WAR
	.align		4
.L_1492:
        /*01c8*/ 	.byte	0x04, 0x36
        /*01ca*/ 	.short	(.L_1494 - .L_1493)
.L_1493:
        /*01cc*/ 	.word	0x00000008
.L_1494:


//--------------------- .nv.info._ZN5flash24flash_fwd_splitkv_kernelI23Flash_fwd_kernel_traitsILi32ELi64ELi256ELi4ELb0ELb0EN7cutlass6half_tE19Flash_kernel_traitsILi32ELi64ELi256ELi4ES3_EELb0ELb1ELb0ELb0ELb0ELb0ELb0ELb0EEEvNS_16Flash_fwd_paramsE --------------------------
	.section	.nv.info._ZN5flash24flash_fwd_splitkv_kernelI23Flash_fwd_kernel_traitsILi32ELi64ELi256ELi4ELb0ELb0EN7cutlass6half_tE19Flash_kernel_traitsILi32ELi64ELi256ELi4ES3_EELb0ELb1ELb0ELb0ELb0ELb0ELb0ELb0EEEvNS_16Flash_fwd_paramsE,"",@"SHT_CUDA_INFO"
	.sectionflags	@""
	.align	4


	//----- nvinfo : EIATTR_CUDA_API_VERSION
	.align		4
        /*0000*/ 	.byte	0x04, 0x37
        /*0002*/ 	.short	(.L_1496 - .L_1495)
.L_1495:
        /*0004*/ 	.word	0x00000082


	//----- nvinfo : EIATTR_KPARAM_INFO
	.align		4
.L_1496:
        /*0008*/ 	.byte	0x04, 0x17
        /*000a*/ 	.short	(.L_1498 - .L_1497)
.L_1497:
        /*000c*/ 	.word	0x00000000
        /*0010*/ 	.short	0x0000
        /*0012*/ 	.short	0x0000
        /*0014*/ 	.byte	0x00, 0xf0, 0x41, 0x07


	//----- nvinfo : EIATTR_SPARSE_MMA_MASK
	.align		4
.L_1498:
        /*0018*/ 	.byte	0x03, 0x50
        /*001a*/ 	.short	0x0000


	//----- nvinfo : EIATTR_MAXREG_COUNT
	.align		4
        /*001c*/ 	.byte	0x03, 0x1b
        /*001e*/ 	.short	0x00ff


	//----- nvinfo : EIATTR_NUM_BARRIERS
	.align		4
        /*0020*/ 	.byte	0x02, 0x4c
        /*0022*/ 	.byte	0x01
	.zero		1


	//----- nvinfo : EIATTR_MERCURY_ISA_VERSION
	.align		4
        /*0024*/ 	.byte	0x03, 0x5f
        /*0026*/ 	.short	0x0101


	//----- nvinfo : EIATTR_COOP_GROUP_MASK_REGIDS
	.align		4
        /*0028*/ 	.byte	0x04, 0x29
        /*002a*/ 	.short	(.L_1500 - .L_1499)


	//   ....[0]....
.L_1499:
        /*002c*/ 	.word	0xffffffff


	//   ....[1]....
        /*0030*/ 	.word	0xffffffff


	//   ....[2]....
        /*0034*/ 	.word	0xffffffff


	//   ....[3]....
        /*0038*/ 	.word	0xffffffff


	//   ....[4]....
        /*003c*/ 	.word	0xffffffff


	//   ....[5]....
        /*0040*/ 	.word	0xffffffff


	//   ....[6]....
        /*0044*/ 	.word	0xffffffff


	//   ....[7]....
        /*0048*/ 	.word	0xffffffff


	//   ....[8]....
        /*004c*/ 	.word	0xffffffff


	//   ....[9]....
        /*0050*/ 	.word	0xffffffff


	//   ....[10]....
        /*0054*/ 	.word	0xffffffff


	//   ....[11]....
        /*0058*/ 	.word	0xffffffff


	//   ....[12]....
        /*005c*/ 	.word	0xffffffff


	//   ....[13]....
        /*0060*/ 	.word	0xffffffff


	//   ....[14]....
        /*0064*/ 	.word	0xffffffff


	//   ....[15]....
        /*0068*/ 	.word	0xffffffff


	//   ....[16]....
        /*006c*/ 	.word	0x05000006


	//   ....[17]....
        /*0070*/ 	.word	0x05000006


	//   ....[18]....
        /*0074*/ 	.word	0x05000006


	//   ....[19]....
        /*0078*/ 	.word	0x05000006


	//----- nvinfo : EIATTR_COOP_GROUP_INSTR_OFFSETS
	.align		4
.L_1500:
        /*007c*/ 	.byte	0x04, 0x28
        /*007e*/ 	.short	(.L_1502 - .L_1501)


	//   ....[0]....
.L_1501:
        /*0080*/ 	.word	0x00006840


	//   ....[1]....
        /*0084*/ 	.word	0x00006860


	//   ....[2]....
        /*0088*/ 	.word	0x000068d0


	//   ....[3]....
        /*008c*/ 	.word	0x000068e0


	//   ....[4]....
        /*0090*/ 	.word	0x0000cc00


	//   ....[5]....
        /*0094*/ 	.word	0x0000cc10


	//   ....[6]....
        /*0098*/ 	.word	0x0000cc40


	//   ....[7]....
        /*009c*/ 	.word	0x0000cc50


	//   ....[8]....
        /*00a0*/ 	.word	0x00012620


	//   ....[9]....
        /*00a4*/ 	.word	0x00012660


	//   ....[10]....
        /*00a8*/ 	.word	0x00014400


	//   ....[11]....
        /*00ac*/ 	.word	0x000144d0


	//   ....[12]....
        /*00b0*/ 	.word	0x000160e0


	//   ....[13]....
        /*00b4*/ 	.word	0x000160f0


	//   ....[14]....
        /*00b8*/ 	.word	0x00016120


	//   ....[15]....
        /*00bc*/ 	.word	0x00016130


	//   ....[16]....
        /*00c0*/ 	.word	0x00016a70


	//   ....[17]....
        /*00c4*/ 	.word	0x00016ae0


	//   ....[18]....
        /*00c8*/ 	.word	0x00016b40


	//   ....[19]....
        /*00cc*/ 	.word	0x00016bb0


	//----- nvinfo : EIATTR_VRC_CTA_INIT_COUNT
	.align		4
.L_1502:
        /*00d0*/ 	.byte	0x02, 0x4a
	.zero		1
	.zero		1


	//----- nvinfo : EIATTR_EXIT_INSTR_OFFSETS
	.align		4
        /*00d4*/ 	.byte	0x04, 0x1c
        /*00d6*/ 	.short	(.L_1504 - .L_1503)


	//   ....[0]....
.L_1503:
        /*00d8*/ 	.word	0x00000090


	//----- nvinfo : EIATTR_CRS_STACK_SIZE
	.align		4
.L_1504:
        /*00dc*/ 	.byte	0x04, 0x1e
        /*00de*/ 	.short	(.L_1506 - .L_1505)
.L_1505:
        /*00e0*/ 	.word	0x00000000


	//----- nvinfo : EIATTR_CBANK_PARAM_SIZE
	.align		4
.L_1506:
        /*00e4*/ 	.byte	0x03, 0x19
        /*00e6*/ 	.short	0x01d0


	//----- nvinfo : EIATTR_PARAM_CBANK
	.align		4
        /*00e8*/ 	.byte	0x04, 0x0a
        /*00ea*/ 	.short	(.L_1508 - .L_1507)
	.align		4
.L_1507:
        /*00ec*/ 	.word	index@(.nv.constant0._ZN5flash24flash_fwd_splitkv_kernelI23Flash_fwd_kernel_traitsILi32ELi64ELi256ELi4ELb0ELb0EN7cutlass6half_tE19Flash_kernel_traitsILi32ELi64ELi256ELi4ES3_EELb0ELb1ELb0ELb0ELb0ELb0ELb0ELb0EEEvNS_16Flash_fwd_paramsE)
        /*00f0*/ 	.short	0x0380
        /*00f2*/ 	.short	0x01d0


	//----- nvinfo : EIATTR_SW_WAR
	.align		4
.L_1508:
        /*00f4*/ 	.byte	0x04, 0x36
        /*00f6*/ 	.short	(.L_1510 - .L_1509)
.L_1509:
        /*00f8*/ 	.word	0x00000008
.L_1510:


//--------------------- .nv.info._ZN5flash24flash_fwd_splitkv_kernelI23Flash_fwd_kernel_traitsILi32ELi64ELi256ELi4ELb0ELb0EN7cutlass6half_tE19Flash_kernel_traitsILi32ELi64ELi256ELi4ES3_EELb0ELb1ELb0ELb0ELb0ELb1ELb0ELb0EEEvNS_16Flash_fwd_paramsE --------------------------
	.section	.nv.info._ZN5flash24flash_fwd_splitkv_kernelI23Flash_fwd_kernel_traitsILi32ELi64ELi256ELi4ELb0ELb0EN7cutlass6half_tE19Flash_kernel_traitsILi32ELi64ELi256ELi4ES3_EELb0ELb1ELb0ELb0ELb0ELb1ELb0ELb0EEEvNS_16Flash_fwd_paramsE,"",@"SHT_CUDA_INFO"
	.sectionflags	@""
	.align	4


	//----- nvinfo : EIATTR_CUDA_API_VERSION
	.align		4
        /*0000*/ 	.byte	0x04, 0x37
        /*0002*/ 	.short	(.L_1512 - .L_1511)
.L_1511:
        /*0004*/ 	.word	0x00000082


	//----- nvinfo : EIATTR_KPARAM_INFO
	.align		4
.L_1512:
        /*0008*/ 	.byte	0x04, 0x17
        /*000a*/ 	.short	(.L_1514 - .L_1513)
.L_1513:
        /*000c*/ 	.word	0x00000000
        /*0010*/ 	.short	0x0000
        /*0012*/ 	.short	0x0000
        /*0014*/ 	.byte	0x00, 0xf0, 0x41, 0x07


	//----- nvinfo : EIATTR_SPARSE_MMA_MASK
	.align		4
.L_1514:
        /*0018*/ 	.byte	0x03, 0x50
        /*001a*/ 	.short	0x0000


	//----- nvinfo : EIATTR_MAXREG_COUNT
	.align		4
        /*001c*/ 	.byte	0x03, 0x1b
        /*001e*/ 	.short	0x00ff


	//----- nvinfo : EIATTR_NUM_BARRIERS
	.align		4
        /*0020*/ 	.byte	0x02, 0x4c
        /*0022*/ 	.byte	0x01
	.zero		1


	//----- nvinfo : EIATTR_MERCURY_ISA_VERSION
	.align		4
        /*0024*/ 	.byte	0x03, 0x5f
        /*0026*/ 	.short	0x0101


	//----- nvinfo : EIATTR_COOP_GROUP_MASK_REGIDS
	.align		4
        /*0028*/ 	.byte	0x04, 0x29
        /*002a*/ 	.short	(.L_1516 - .L_1515)


	//   ....[0]....
.L_1515:
        /*002c*/ 	.word	0xffffffff


	//   ....[1]....
        /*0030*/ 	.word	0xffffffff


	//   ....[2]....
        /*0034*/ 	.word	0xffffffff


	//   ....[3]....
        /*0038*/ 	.word	0xffffffff


	//   ....[4]....
        /*003c*/ 	.word	0xffffffff


	//   ....[5]....
        /*0040*/ 	.word	0xffffffff


	//   ....[6]....
        /*0044*/ 	.word	0xffffffff


	//   ....[7]....
        /*0048*/ 	.word	0xffffffff


	//   ....[8]....
        /*004c*/ 	.word	0xffffffff


	//   ....[9]....
        /*0050*/ 	.word	0xffffffff


	//   ....[10]....
        /*0054*/ 	.word	0xffffffff


	//   ....[11]....
        /*0058*/ 	.word	0xffffffff


	//   ....[12]....
        /*005c*/ 	.word	0xffffffff


	//   ....[13]....
        /*0060*/ 	.word	0xffffffff


	//   ....[14]....
        /*0064*/ 	.word	0xffffffff


	//   ....[15]....
        /*0068*/ 	.word	0xffffffff


	//   ....[16]....
        /*006c*/ 	.word	0x05000006


	//   ....[17]....
        /*0070*/ 	.word	0x05000006


	//   ....[18]....
        /*0074*/ 	.word	0x05000006


	//   ....[19]....
        /*0078*/ 	.word	0x05000006


	//----- nvinfo : EIATTR_COOP_GROUP_INSTR_OFFSETS
	.align		4
.L_1516:
        /*007c*/ 	.byte	0x04, 0x28
        /*007e*/ 	.short	(.L_1518 - .L_1517)


	//   ....[0]....
.L_1517:
        /*0080*/ 	.word	0x00007980


	//   ....[1]....
        /*0084*/ 	.word	0x000079a0


	//   ....[2]....
        /*0088*/ 	.word	0x00007a00


	//   ....[3]....
        /*008c*/ 	.word	0x00007a10


	//   ....[4]....
        /*0090*/ 	.word	0x0000eef0


	//   ....[5]....
        /*0094*/ 	.word	0x0000ef10


	//   ....[6]....
        /*0098*/ 	.word	0x0000ef30


	//   ....[7]....
        /*009c*/ 	.word	0x0000ef50


	//   ....[8]....
        /*00a0*/ 	.word	0x000158e0


	//   ....[9]....
        /*00a4*/ 	.word	0x00015920


	//   ....[10]....
        /*00a8*/ 	.word	0x00017700


	//   ....[11]....
        /*00ac*/ 	.word	0x00017720


	//   ....[12]....
        /*00b0*/ 	.word	0x00019300


	//   ....[13]....
        /*00b4*/ 	.word	0x00019310


	//   ....[14]....
        /*00b8*/ 	.word	0x00019340


	//   ....[15]....
        /*00bc*/ 	.word	0x00019350


	//   ....[16]....
        /*00c0*/ 	.word	0x00019cb0


	//   ....[17]....
        /*00c4*/ 	.word	0x00019d30


	//   ....[18]....
        /*00c8*/ 	.word	0x00019db0


	//   ....[19]....
        /*00cc*/ 	.word	0x00019e20


	//----- nvinfo : EIATTR_VRC_CTA_INIT_COUNT
	.align		4
.L_1518:
        /*00d0*/ 	.byte	0x02, 0x4a
	.zero		1
	.zero		1


	//----- nvinfo : EIATTR_EXIT_INSTR_OFFSETS
	.align		4
        /*00d4*/ 	.byte	0x04, 0x1c
        /*00d6*/ 	.short	(.L_1520 - .L_1519)


	//   ....[0]....
.L_1519:
        /*00d8*/ 	.word	0x00000090


	//----- nvinfo : EIATTR_CRS_STACK_SIZE
	.align		4
.L_1520:
        /*00dc*/ 	.byte	0x04, 0x1e
        /*00de*/ 	.short	(.L_1522 - .L_1521)
.L_1521:
        /*00e0*/ 	.word	0x00000000


	//----- nvinfo : EIATTR_CBANK_PARAM_SIZE
	.align		4
.L_1522:
        /*00e4*/ 	.byte	0x03, 0x19
        /*00e6*/ 	.short	0x01d0


	//----- nvinfo : EIATTR_PARAM_CBANK
	.align		4
        /*00e8*/ 	.byte	0x04, 0x0a
        /*00ea*/ 	.short	(.L_1524 - .L_1523)
	.align		4
.L_1523:
        /*00ec*/ 	.word	index@(.nv.constant0._ZN5flash24flash_fwd_splitkv_kernelI23Flash_fwd_kernel_traitsILi32ELi64ELi256ELi4ELb0ELb0EN7cutlass6half_tE19Flash_kernel_traitsILi32ELi64ELi256ELi4ES3_EELb0ELb1ELb0ELb0ELb0ELb1ELb0ELb0EEEvNS_16Flash_fwd_paramsE)
        /*00f0*/ 	.short	0x0380
        /*00f2*/ 	.short	0x01d0


	//----- nvinfo : EIATTR_SW_WAR
	.align		4
.L_1524:
        /*00f4*/ 	.byte	0x04, 0x36
        /*00f6*/ 	.short	(.L_1526 - .L_1525)
.L_1525:
        /*00f8*/ 	.word	0x00000008
.L_1526:


//--------------------- .nv.info._ZN5flash24flash_fwd_splitkv_kernelI23Flash_fwd_kernel_traitsILi32ELi64ELi256ELi4ELb0ELb0EN7cutlass6half_tE19Flash_kernel_traitsILi32ELi64ELi256ELi4ES3_EELb0ELb1ELb0ELb0ELb0ELb0ELb0ELb1EEEvNS_16Flash_fwd_paramsE --------------------------
	.section	.nv.info._ZN5flash24flash_fwd_splitkv_kernelI23Flash_fwd_kernel_traitsILi32ELi64ELi256ELi4ELb0ELb0EN7cutlass6half_tE19Flash_kernel_traitsILi32ELi64ELi256ELi4ES3_EELb0ELb1ELb0ELb0ELb0ELb0ELb0ELb1EEEvNS_16Flash_fwd_paramsE,"",@"SHT_CUDA_INFO"
	.sectionflags	@""
	.align	4


	//----- nvinfo : EIATTR_CUDA_API_VERSION
	.align		4
        /*0000*/ 	.byte	0x04, 0x37
        /*0002*/ 	.short	(.L_1528 - .L_1527)
.L_1527:
        /*0004*/ 	.word	0x00000082


	//----- nvinfo : EIATTR_KPARAM_INFO
	.align		4
.L_1528:
        /*0008*/ 	.byte	0x04, 0x17
        /*000a*/ 	.short	(.L_1530 - .L_1529)
.L_1529:
        /*000c*/ 	.word	0x00000000
        /*0010*/ 	.short	0x0000
        /*0012*/ 	.short	0x0000
        /*0014*/ 	.byte	0x00, 0xf0, 0x41, 0x07


	//----- nvinfo : EIATTR_SPARSE_MMA_MASK
	.align		4
.L_1530:
        /*0018*/ 	.byte	0x03, 0x50
        /*001a*/ 	.short	0x0000


	//----- nvinfo : EIATTR_MAXREG_COUNT
	.align		4
        /*001c*/ 	.byte	0x03, 0x1b
        /*001e*/ 	.short	0x00ff


	//----- nvinfo : EIATTR_NUM_BARRIERS
	.align		4
        /*0020*/ 	.byte	0x02, 0x4c
        /*0022*/ 	.byte	0x01
	.zero		1


	//----- nvinfo : EIATTR_ANNOTATIONS
	.align		4
        /*0024*/ 	.byte	0x04, 0x55
        /*0026*/ 	.short	(.L_1532 - .L_1531)


	//   ....[0]....
.L_1531:
        /* <DEDUP_REMOVED lines=15> */


	//----- nvinfo : EIATTR_MERCURY_ISA_VERSION
	.align		4
.L_1532:
        /*0100*/ 	.byte	0x03, 0x5f
        /*0102*/ 	.short	0x0101


	//----- nvinfo : EIATTR_COOP_GROUP_MASK_REGIDS
	.align		4
        /*0104*/ 	.byte	0x04, 0x29
        /*0106*/ 	.short	(.L_1534 - .L_1533)


	//   ....[0]....
.L_1533:
        /*0108*/ 	.word	0xffffffff


	//   ....[1]....
        /*010c*/ 	.word	0xffffffff


	//   ....[2]....
        /*0110*/ 	.word	0xffffffff


	//   ....[3]....
        /*0114*/ 	.word	0xffffffff


	//   ....[4]....
        /*0118*/ 	.word	0xffffffff


	//   ....[5]....
        /*011c*/ 	.word	0xffffffff


	//   ....[6]....
        /*0120*/ 	.word	0xffffffff


	//   ....[7]....
        /*0124*/ 	.word	0xffffffff


	//   ....[8]....
        /*0128*/ 	.word	0xffffffff


	//   ....[9]....
        /*012c*/ 	.word	0xffffffff


	//   ....[10]....
        /*0130*/ 	.word	0xffffffff


	//   ....[11]....
        /*0134*/ 	.word	0xffffffff


	//   ....[12]....
        /*0138*/ 	.word	0xffffffff


	//   ....[13]....
        /*013c*/ 	.word	0xffffffff


	//   ....[14]....
        /*0140*/ 	.word	0xffffffff


	//   ....[15]....
        /*0144*/ 	.word	0xffffffff


	//   ....[16]....
        /*0148*/ 	.word	0x05000004


	//   ....[17]....
        /*014c*/ 	.word	0x05000004


	//   ....[18]....
        /*0150*/ 	.word	0x05000004


	//   ....[19]....
        /*0154*/ 	.word	0x05000004


	//----- nvinfo : EIATTR_COOP_GROUP_INSTR_OFFSETS
	.align		4
.L_1534:
        /*0158*/ 	.byte	0x04, 0x28
        /*015a*/ 	.short	(.L_1536 - .L_1535)


	//   ....[0]....
.L_1535:
        /*015c*/ 	.word	0x0000ec70


	//   ....[1]....
        /*0160*/ 	.word	0x0000ec80


	//   ....[2]....
        /*0164*/ 	.word	0x0000ecb0


	//   ....[3]....
        /*0168*/ 	.word	0x0000ecc0


	//   ....[4]....
        /*016c*/ 	.word	0x00014fe0


	//   ....[5]....
        /*0170*/ 	.word	0x00015040


	//   ....[6]....
        /*0174*/ 	.word	0x00015060


	//   ....[7]....
        /*0178*/ 	.word	0x00015080


	//   ....[8]....
        /*017c*/ 	.word	0x0001b7e0


	//   ....[9]....
        /*0180*/ 	.word	0x0001b8f0


	//   ....[10]....
        /*0184*/ 	.word	0x0001b900


	//   ....[11]....
        /*0188*/ 	.word	0x0001b960


	//   ....[12]....
        /*018c*/ 	.word	0x0001de00


	//   ....[13]....
        /*0190*/ 	.word	0x0001de10


	//   ....[14]....
        /*0194*/ 	.word	0x0001de40


	//   ....[15]....
        /*0198*/ 	.word	0x0001de50


	//   ....[16]....
        /*019c*/ 	.word	0x0001e8e0


	//   ....[17]....
        /*01a0*/ 	.word	0x0001e950


	//   ....[18]....
        /*01a4*/ 	.word	0x0001e9c0


	//   ....[19]....
        /*01a8*/ 	.word	0x0001ea20


	//----- nvinfo : EIATTR_VRC_CTA_INIT_COUNT
	.align		4
.L_1536:
        /*01ac*/ 	.byte	0x02, 0x4a
	.zero		1
	.zero		1


	//----- nvinfo : EIATTR_EXIT_INSTR_OFFSETS
	.align		4
        /*01b0*/ 	.byte	0x04, 0x1c
        /*01b2*/ 	.short	(.L_1538 - .L_1537)


	//   ....[0]....
.L_1537:
        /*01b4*/ 	.word	0x00000060


	//----- nvinfo : EIATTR_CRS_STACK_SIZE
	.align		4
.L_1538:
        /*01b8*/ 	.byte	0x04, 0x1e
        /*01ba*/ 	.short	(.L_1540 - .L_1539)
.L_1539:
        /*01bc*/ 	.word	0x00000000


	//----- nvinfo : EIATTR_CBANK_PARAM_SIZE
	.align		4
.L_1540:
        /*01c0*/ 	.byte	0x03, 0x19
        /*01c2*/ 	.short	0x01d0


	//----- nvinfo : EIATTR_PARAM_CBANK
	.align		4
        /*01c4*/ 	.byte	0x04, 0x0a
        /*01c6*/ 	.short	(.L_1542 - .L_1541)
	.align		4
.L_1541:
        /*01c8*/ 	.word	index@(.nv.constant0._ZN5flash24flash_fwd_splitkv_kernelI23Flash_fwd_kernel_traitsILi32ELi64ELi256ELi4ELb0ELb0EN7cutlass6half_tE19Flash_kernel_traitsILi32ELi64ELi256ELi4ES3_EELb0ELb1ELb0ELb0ELb0ELb0ELb0ELb1EEEvNS_16Flash_fwd_paramsE)
        /*01cc*/ 	.short	0x0380
        /*01ce*/ 	.short	0x01d0


	//----- nvinfo : EIATTR_SW_WAR
	.align		4
.L_1542:
        /*01d0*/ 	.byte	0x04, 0x36
        /*01d2*/ 	.short	(.L_1544 - .L_1543)
.L_1543:
        /*01d4*/ 	.word	0x00000008
.L_1544:


//--------------------- .nv.info._ZN5flash24flash_fwd_splitkv_kernelI23Flash_fwd_kernel_traitsILi32ELi64ELi256ELi4ELb0ELb0EN7cutlass6half_tE19Flash_kernel_traitsILi32ELi64ELi256ELi4ES3_EELb0ELb1ELb0ELb0ELb0ELb1ELb0ELb1EEEvNS_16Flash_fwd_paramsE --------------------------
	.section	.nv.info._ZN5flash24flash_fwd_splitkv_kernelI23Flash_fwd_kernel_traitsILi32ELi64ELi256ELi4ELb0ELb0EN7cutlass6half_tE19Flash_kernel_traitsILi32ELi64ELi256ELi4ES3_EELb0ELb1ELb0ELb0ELb0ELb1ELb0ELb1EEEvNS_16Flash_fwd_paramsE,"",@"SHT_CUDA_INFO"
	.sectionflags	@""
	.align	4


	//----- nvinfo : EIATTR_CUDA_API_VERSION
	.align		4
        /*0000*/ 	.byte	0x04, 0x37
        /*0002*/ 	.short	(.L_1546 - .L_1545)
.L_1545:
        /*0004*/ 	.word	0x00000082


	//----- nvinfo : EIATTR_KPARAM_INFO
	.align		4
.L_1546:
        /*0008*/ 	.byte	0x04, 0x17
        /*000a*/ 	.short	(.L_1548 - .L_1547)
.L_1547:
        /*000c*/ 	.word	0x00000000
        /*0010*/ 	.short	0x0000
        /*0012*/ 	.short	0x0000
        /*0014*/ 	.byte	0x00, 0xf0, 0x41, 0x07


	//----- nvinfo : EIATTR_SPARSE_MMA_MASK
	.align		4
.L_1548:
        /*0018*/ 	.byte	0x03, 0x50
        /*001a*/ 	.short	0x0000


	//----- nvinfo : EIATTR_MAXREG_COUNT
	.align		4
        /*001c*/ 	.byte	0x03, 0x1b
        /*001e*/ 	.short	0x00ff


	//----- nvinfo : EIATTR_NUM_BARRIERS
	.align		4
        /*0020*/ 	.byte	0x02, 0x4c
        /*0022*/ 	.byte	0x01
	.zero		1


	//----- nvinfo : EIATTR_ANNOTATIONS
	.align		4
        /*0024*/ 	.byte	0x04, 0x55
        /*0026*/ 	.short	(.L_1550 - .L_1549)


	//   ....[0]....
.L_1549:
        /*0028*/ 	.word	0x00000001
        /*002c*/ 	.byte	0xc0, 0xbc, 0x01, 0x00, 0x01, 0x00, 0x00, 0x00, 0xe0, 0xbc, 0x01, 0x00, 0x01, 0x00, 0x00, 0x00
        /*003c*/ 	.byte	0x00, 0xbd, 0x01, 0x00, 0x01, 0x00, 0x00, 0x00, 0x30, 0xbd, 0x01, 0x00, 0x01, 0x00, 0x00, 0x00
        /*004c*/ 	.byte	0x80, 0xbd, 0x01, 0x00, 0x01, 0x00, 0x00, 0x00, 0xe0, 0xbd, 0x01, 0x00, 0x01, 0x00, 0x00, 0x00
        /*005c*/ 	.byte	0x30, 0xd0, 0x01, 0x00, 0x01, 0x00, 0x00, 0x00, 0x50, 0xd5, 0x01, 0x00, 0x01, 0x00, 0x00, 0x00
        /*006c*/ 	.byte	0x90, 0xde, 0x01, 0x00, 0x01, 0x00, 0x00, 0x00, 0x90, 0xdf, 0x01, 0x00, 0x01, 0x00, 0x00, 0x00
        /*007c*/ 	.byte	0x30, 0xe0, 0x01, 0x00, 0x01, 0x00, 0x00, 0x00, 0x70, 0xe0, 0x01, 0x00


	//----- nvinfo : EIATTR_MERCURY_ISA_VERSION
	.align		4
.L_1550:
        /*0088*/ 	.byte	0x03, 0x5f
        /*008a*/ 	.short	0x0101


	//----- nvinfo : EIATTR_COOP_GROUP_MASK_REGIDS
	.align		4
        /*008c*/ 	.byte	0x04, 0x29
        /*008e*/ 	.short	(.L_1552 - .L_1551)


	//   ....[0]....
.L_1551:
        /*0090*/ 	.word	0xffffffff


	//   ....[1]....
        /*0094*/ 	.word	0xffffffff


	//   ....[2]....
        /*0098*/ 	.word	0xffffffff


	//   ....[3]....
        /*009c*/ 	.word	0xffffffff


	//   ....[4]....
        /*00a0*/ 	.word	0xffffffff


	//   ....[5]....
        /*00a4*/ 	.word	0xffffffff


	//   ....[6]....
        /*00a8*/ 	.word	0xffffffff


	//   ....[7]....
        /*00ac*/ 	.word	0xffffffff


	//   ....[8]....
        /*00b0*/ 	.word	0xffffffff


	//   ....[9]....
        /*00b4*/ 	.word	0xffffffff


	//   ....[10]....
        /*00b8*/ 	.word	0xffffffff


	//   ....[11]....
        /*00bc*/ 	.word	0xffffffff


	//   ....[12]....
        /*00c0*/ 	.word	0xffffffff


	//   ....[13]....
        /*00c4*/ 	.word	0xffffffff


	//   ....[14]....
        /*00c8*/ 	.word	0xffffffff


	//   ....[15]....
        /*00cc*/ 	.word	0xffffffff


	//   ....[16]....
        /*00d0*/ 	.word	0x05000005


	//   ....[17]....
        /*00d4*/ 	.word	0x05000005


	//   ....[18]....
        /*00d8*/ 	.word	0x05000005


	//   ....[19]....
        /*00dc*/ 	.word	0x05000005


	//----- nvinfo : EIATTR_COOP_GROUP_INSTR_OFFSETS
	.align		4
.L_1552:
        /*00e0*/ 	.byte	0x04, 0x28
        /*00e2*/ 	.short	(.L_1554 - .L_1553)


	//   ....[0]....
.L_1553:
        /*00e4*/ 	.word	0x0000f8f0


	//   ....[1]....
        /*00e8*/ 	.word	0x0000f910


	//   ....[2]....
        /*00ec*/ 	.word	0x0000f970


	//   ....[3]....
        /*00f0*/ 	.word	0x0000f980


	//   ....[4]....
        /*00f4*/ 	.word	0x00016cd0


	//   ....[5]....
        /*00f8*/ 	.word	0x00016d20


	//   ....[6]....
        /*00fc*/ 	.word	0x00016d40


	//   ....[7]....
        /*0100*/ 	.word	0x00016d60


	//   ....[8]....
        /*0104*/ 	.word	0x0001f130


	//   ....[9]....
        /*0108*/ 	.word	0x0001f180


	//   ....[10]....
        /*010c*/ 	.word	0x0001f1b0


	//   ....[11]....
        /*0110*/ 	.word	0x0001f1d0


	//   ....[12]....
        /*0114*/ 	.word	0x000216a0


	//   ....[13]....
        /*0118*/ 	.word	0x000216b0


	//   ....[14]....
        /*011c*/ 	.word	0x000216e0


	//   ....[15]....
        /*0120*/ 	.word	0x000216f0


	//   ....[16]....
        /*0124*/ 	.word	0x00022120


	//   ....[17]....
        /*0128*/ 	.word	0x000221a0


	//   ....[18]....
        /*012c*/ 	.word	0x00022220


	//   ....[19]....
        /*0130*/ 	.word	0x00022290


	//----- nvinfo : EIATTR_VRC_CTA_INIT_COUNT
	.align		4
.L_1554:
        /*0134*/ 	.byte	0x02, 0x4a
	.zero		1
	.zero		1


	//----- nvinfo : EIATTR_EXIT_INSTR_OFFSETS
	.align		4
        /*0138*/ 	.byte	0x04, 0x1c
        /*013a*/ 	.short	(.L_1556 - .L_1555)


	//   ....[0]....
.L_1555:
        /*013c*/ 	.word	0x000000a0


	//----- nvinfo : EIATTR_CRS_STACK_SIZE
	.align		4
.L_1556:
        /*0140*/ 	.byte	0x04, 0x1e
        /*0142*/ 	.short	(.L_1558 - .L_1557)
.L_1557:
        /*0144*/ 	.word	0x00000000


	//----- nvinfo : EIATTR_CBANK_PARAM_SIZE
	.align		4
.L_1558:
        /*0148*/ 	.byte	0x03, 0x19
        /*014a*/ 	.short	0x01d0


	//----- nvinfo : EIATTR_PARAM_CBANK
	.align		4
        /*014c*/ 	.byte	0x04, 0x0a
        /*014e*/ 	.short	(.L_1560 - .L_1559)
	.align		4
.L_1559:
        /*0150*/ 	.word	index@(.nv.constant0._ZN5flash24flash_fwd_splitkv_kernelI23Flash_fwd_kernel_traitsILi32ELi64ELi256ELi4ELb0ELb0EN7cutlass6half_tE19Flash_kernel_traitsILi32ELi64ELi256ELi4ES3_EELb0ELb1ELb0ELb0ELb0ELb1ELb0ELb1EEEvNS_16Flash_fwd_paramsE)
        /*0154*/ 	.short	0x0380
        /*0156*/ 	.short	0x01d0


	//----- nvinfo : EIATTR_SW_WAR
	.align		4
.L_1560:
        /*0158*/ 	.byte	0x04, 0x36
        /*015a*/ 	.short	(.L_1562 - .L_1561)
.L_1561:
        /*015c*/ 	.word	0x00000008
.L_1562:


//--------------------- .nv.info._ZN5flash24flash_fwd_splitkv_kernelI23Flash_fwd_kernel_traitsILi32ELi64ELi256ELi4ELb0ELb0EN7cutlass6half_tE19Flash_kernel_traitsILi32ELi64ELi256ELi4ES3_EELb0ELb1ELb0ELb0ELb0ELb0ELb1ELb0EEEvNS_16Flash_fwd_paramsE --------------------------
	.section	.nv.info._ZN5flash24flash_fwd_splitkv_kernelI23Flash_fwd_kernel_traitsILi32ELi64ELi256ELi4ELb0ELb0EN7cutlass6half_tE19Flash_kernel_traitsILi32ELi64ELi256ELi4ES3_EELb0ELb1ELb0ELb0ELb0ELb0ELb1ELb0EEEvNS_16Flash_fwd_paramsE,"",@"SHT_CUDA_INFO"
	.sectionflags	@""
	.align	4


	//----- nvinfo : EIATTR_CUDA_API_VERSION
	.align		4
        /*0000*/ 	.byte	0x04, 0x37
        /*0002*/ 	.short	(.L_1564 - .L_1563)
.L_1563:
        /*0004*/ 	.word	0x00000082


	//----- nvinfo : EIATTR_KPARAM_INFO
	.align		4
.L_1564:
        /*0008*/ 	.byte	0x04, 0x17
        /*000a*/ 	.short	(.L_1566 - .L_1565)
.L_1565:
        /*000c*/ 	.word	0x00000000
        /*0010*/ 	.short	0x0000
        /*0012*/ 	.short	0x0000
        /*0014*/ 	.byte	0x00, 0xf0, 0x41, 0x07


	//----- nvinfo : EIATTR_SPARSE_MMA_MASK
	.align		4
.L_1566:
        /*0018*/ 	.byte	0x03, 0x50
        /*001a*/ 	.short	0x0000


	//----- nvinfo : EIATTR_MAXREG_COUNT
	.align		4
        /*001c*/ 	.byte	0x03, 0x1b
        /*001e*/ 	.short	0x00ff


	//----- nvinfo : EIATTR_NUM_BARRIERS
	.align		4
        /*0020*/ 	.byte	0x02, 0x4c
        /*0022*/ 	.byte	0x01
	.zero		1


	//----- nvinfo : EIATTR_ANNOTATIONS
	.align		4
        /*0024*/ 	.byte	0x04, 0x55
        /*0026*/ 	.short	(.L_1568 - .L_1567)


	//   ....[0]....
.L_1567:
        /* <DEDUP_REMOVED lines=71> */


	//----- nvinfo : EIATTR_MERCURY_ISA_VERSION
	.align		4
.L_1568:
        /*0480*/ 	.byte	0x03, 0x5f
        /*0482*/ 	.short	0x0101


	//----- nvinfo : EIATTR_COOP_GROUP_MASK_REGIDS
	.align		4
        /*0484*/ 	.byte	0x04, 0x29
        /*0486*/ 	.short	(.L_1570 - .L_1569)


	//   ....[0]....
.L_1569:
        /*0488*/ 	.word	0xffffffff


	//   ....[1]....
        /*048c*/ 	.word	0xffffffff


	//   ....[2]....
        /*0490*/ 	.word	0xffffffff


	//   ....[3]....
        /*0494*/ 	.word	0xffffffff


	//   ....[4]....
        /*0498*/ 	.word	0xffffffff


	//   ....[5]....
        /*049c*/ 	.word	0xffffffff


	//   ....[6]....
        /*04a0*/ 	.word	0xffffffff


	//   ....[7]....
        /*04a4*/ 	.word	0xffffffff


	//   ....[8]....
        /*04a8*/ 	.word	0xffffffff


	//   ....[9]....
        /*04ac*/ 	.word	0xffffffff


	//   ....[10]....
        /*04b0*/ 	.word	0xffffffff


	//   ....[11]....
        /*04b4*/ 	.word	0xffffffff


	//   ....[12]....
        /*04b8*/ 	.word	0xffffffff


	//   ....[13]....
        /*04bc*/ 	.word	0xffffffff


	//   ....[14]....
        /*04c0*/ 	.word	0xffffffff


	//   ....[15]....
        /*04c4*/ 	.word	0xffffffff


	//   ....[16]....
        /*04c8*/ 	.word	0x05000004


	//   ....[17]....
        /*04cc*/ 	.word	0x05000004


	//   ....[18]....
        /*04d0*/ 	.word	0x05000004


	//   ....[19]....
        /*04d4*/ 	.word	0x05000004


	//----- nvinfo : EIATTR_COOP_GROUP_INSTR_OFFSETS
	.align		4
.L_1570:
        /*04d8*/ 	.byte	0x04, 0x28
        /*04da*/ 	.short	(.L_1572 - .L_1571)


	//   ....[0]....
.L_1571:
        /*04dc*/ 	.word	0x00007420


	//   ....[1]....
        /*04e0*/ 	.word	0x000074a0


	//   ....[2]....
        /*04e4*/ 	.word	0x000074c0


	//   ....[3]....
        /*04e8*/ 	.word	0x000074e0


	//   ....[4]....
        /*04ec*/ 	.word	0x0000e020


	//   ....[5]....
        /*04f0*/ 	.word	0x0000e070


	//   ....[6]....
        /*04f4*/ 	.word	0x0000e090


	//   ....[7]....
        /*04f8*/ 	.word	0x0000e0c0


	//   ....[8]....
        /*04fc*/ 	.word	0x00014970


	//   ....[9]....
        /*0500*/ 	.word	0x00014a80


	//   ....[10]....
        /*0504*/ 	.word	0x00014a90


	//   ....[11]....
        /*0508*/ 	.word	0x00014af0


	//   ....[12]....
        /*050c*/ 	.word	0x00016f90


	//   ....[13]....
        /*0510*/ 	.word	0x00016fa0


	//   ....[14]....
        /*0514*/ 	.word	0x00016fd0


	//   ....[15]....
        /*0518*/ 	.word	0x00016fe0


	//   ....[16]....
        /*051c*/ 	.word	0x000177b0


	//   ....[17]....
        /*0520*/ 	.word	0x00017820


	//   ....[18]....
        /*0524*/ 	.word	0x00017880


	//   ....[19]....
        /*0528*/ 	.word	0x000178e0


	//----- nvinfo : EIATTR_VRC_CTA_INIT_COUNT
	.align		4
.L_1572:
        /*052c*/ 	.byte	0x02, 0x4a
	.zero		1
	.zero		1


	//----- nvinfo : EIATTR_EXIT_INSTR_OFFSETS
	.align		4
        /*0530*/ 	.byte	0x04, 0x1c
        /*0532*/ 	.short	(.L_1574 - .L_1573)


	//   ....[0]....
.L_1573:
        /*0534*/ 	.word	0x000001f0


	//----- nvinfo : EIATTR_CRS_STACK_SIZE
	.align		4
.L_1574:
        /*0538*/ 	.byte	0x04, 0x1e
        /*053a*/ 	.short	(.L_1576 - .L_1575)
.L_1575:
        /*053c*/ 	.word	0x00000000


	//----- nvinfo : EIATTR_CBANK_PARAM_SIZE
	.align		4
.L_1576:
        /*0540*/ 	.byte	0x03, 0x19
        /*0542*/ 	.short	0x01d0


	//----- nvinfo : EIATTR_PARAM_CBANK
	.align		4
        /*0544*/ 	.byte	0x04, 0x0a
        /*0546*/ 	.short	(.L_1578 - .L_1577)
	.align		4
.L_1577:
        /*0548*/ 	.word	index@(.nv.constant0._ZN5flash24flash_fwd_splitkv_kernelI23Flash_fwd_kernel_traitsILi32ELi64ELi256ELi4ELb0ELb0EN7cutlass6half_tE19Flash_kernel_traitsILi32ELi64ELi256ELi4ES3_EELb0ELb1ELb0ELb0ELb0ELb0ELb1ELb0EEEvNS_16Flash_fwd_paramsE)
        /*054c*/ 	.short	0x0380
        /*054e*/ 	.short	0x01d0


	//----- nvinfo : EIATTR_SW_WAR
	.align		4
.L_1578:
        /*0550*/ 	.byte	0x04, 0x36
        /*0552*/ 	.short	(.L_1580 - .L_1579)
.L_1579:
        /*0554*/ 	.word	0x00000008
.L_1580:


//--------------------- .nv.info._ZN5flash24flash_fwd_splitkv_kernelI23Flash_fwd_kernel_traitsILi32ELi64ELi256ELi4ELb0ELb0EN7cutlass6half_tE19Flash_kernel_traitsILi32ELi64ELi256ELi4ES3_EELb0ELb1ELb0ELb0ELb0ELb1ELb1ELb0EEEvNS_16Flash_fwd_paramsE --------------------------
	.section	.nv.info._ZN5flash24flash_fwd_splitkv_kernelI23Flash_fwd_kernel_traitsILi32ELi64ELi256ELi4ELb0ELb0EN7cutlass6half_tE19Flash_kernel_traitsILi32ELi64ELi256ELi4ES3_EELb0ELb1ELb0ELb0ELb0ELb1ELb1ELb0EEEvNS_16Flash_fwd_paramsE,"",@"SHT_CUDA_INFO"
	.sectionflags	@""
	.align	4


	//----- nvinfo : EIATTR_CUDA_API_VERSION
	.align		4
        /*0000*/ 	.byte	0x04, 0x37
        /*0002*/ 	.short	(.L_1582 - .L_1581)
.L_1581:
        /*0004*/ 	.word	0x00000082


	//----- nvinfo : EIATTR_KPARAM_INFO
	.align		4
.L_1582:
        /*0008*/ 	.byte	0x04, 0x17
        /*000a*/ 	.short	(.L_1584 - .L_1583)
.L_1583:
        /*000c*/ 	.word	0x00000000
        /*0010*/ 	.short	0x0000
        /*0012*/ 	.short	0x0000
        /*0014*/ 	.byte	0x00, 0xf0, 0x41, 0x07


	//----- nvinfo : EIATTR_SPARSE_MMA_MASK
	.align		4
.L_1584:
        /*0018*/ 	.byte	0x03, 0x50
        /*001a*/ 	.short	0x0000


	//----- nvinfo : EIATTR_MAXREG_COUNT
	.align		4
        /*001c*/ 	.byte	0x03, 0x1b
        /*001e*/ 	.short	0x00ff


	//----- nvinfo : EIATTR_NUM_BARRIERS
	.align		4
        /*0020*/ 	.byte	0x02, 0x4c
        /*0022*/ 	.byte	0x01
	.zero		1


	//----- nvinfo : EIATTR_ANNOTATIONS
	.align		4
        /*0024*/ 	.byte	0x04, 0x55
        /*0026*/ 	.short	(.L_1586 - .L_1585)


	//   ....[0]....
.L_1585:
        /*0028*/ 	.word	0x00000001
        /*002c*/ 	.byte	0x20, 0x46, 0x01, 0x00, 0x01, 0x00, 0x00, 0x00, 0x40, 0x46, 0x01, 0x00, 0x01, 0x00, 0x00, 0x00
        /*003c*/ 	.byte	0x60, 0x46, 0x01, 0x00, 0x01, 0x00, 0x00, 0x00, 0xa0, 0x46, 0x01, 0x00, 0x01, 0x00, 0x00, 0x00
        /*004c*/ 	.byte	0x30, 0x47, 0x01, 0x00, 0x01, 0x00, 0x00, 0x00, 0xf0, 0x5b, 0x01, 0x00, 0x01, 0x00, 0x00, 0x00
        /*005c*/ 	.byte	0x90, 0x62, 0x01, 0x00, 0x01, 0x00, 0x00, 0x00, 0xf0, 0x62, 0x01, 0x00, 0x01, 0x00, 0x00, 0x00
        /*006c*/ 	.byte	0x00, 0x66, 0x01, 0x00, 0x01, 0x00, 0x00, 0x00, 0x60, 0x66, 0x01, 0x00


	//----- nvinfo : EIATTR_MERCURY_ISA_VERSION
	.align		4
.L_1586:
        /*0078*/ 	.byte	0x03, 0x5f
        /*007a*/ 	.short	0x0101


	//----- nvinfo : EIATTR_COOP_GROUP_MASK_REGIDS
	.align		4
        /*007c*/ 	.byte	0x04, 0x29
        /*007e*/ 	.short	(.L_1588 - .L_1587)


	//   ....[0]....
.L_1587:
        /*0080*/ 	.word	0xffffffff


	//   ....[1]....
        /*0084*/ 	.word	0xffffffff


	//   ....[2]....
        /*0088*/ 	.word	0xffffffff


	//   ....[3]....
        /*008c*/ 	.word	0xffffffff


	//   ....[4]....
        /*0090*/ 	.word	0xffffffff


	//   ....[5]....
        /*0094*/ 	.word	0xffffffff


	//   ....[6]....
        /*0098*/ 	.word	0xffffffff


	//   ....[7]....
        /*009c*/ 	.word	0xffffffff


	//   ....[8]....
        /*00a0*/ 	.word	0xffffffff


	//   ....[9]....
        /*00a4*/ 	.word	0xffffffff


	//   ....[10]....
        /*00a8*/ 	.word	0xffffffff


	//   ....[11]....
        /*00ac*/ 	.word	0xffffffff


	//   ....[12]....
        /*00b0*/ 	.word	0xffffffff


	//   ....[13]....
        /*00b4*/ 	.word	0xffffffff


	//   ....[14]....
        /*00b8*/ 	.word	0xffffffff


	//   ....[15]....
        /*00bc*/ 	.word	0xffffffff


	//   ....[16]....
        /*00c0*/ 	.word	0x05000007


	//   ....[17]....
        /*00c4*/ 	.word	0x05000007


	//   ....[18]....
        /*00c8*/ 	.word	0x05000007


	//   ....[19]....
        /*00cc*/ 	.word	0x05000007


	//----- nvinfo : EIATTR_COOP_GROUP_INSTR_OFFSETS
	.align		4
.L_1588:
        /*00d0*/ 	.byte	0x04, 0x28
        /*00d2*/ 	.short	(.L_1590 - .L_1589)


	//   ....[0]....
.L_1589:
        /*00d4*/ 	.word	0x00007e70


	//   ....[1]....
        /*00d8*/ 	.word	0x00007e90


	//   ....[2]....
        /*00dc*/ 	.word	0x00007eb0


	//   ....[3]....
        /*00e0*/ 	.word	0x00007ed0


	//   ....[4]....
        /*00e4*/ 	.word	0x0000f5a0


	//   ....[5]....
        /*00e8*/ 	.word	0x0000f5b0


	//   ....[6]....
        /*00ec*/ 	.word	0x0000f5e0


	//   ....[7]....
        /*00f0*/ 	.word	0x0000f5f0


	//   ....[8]....
        /*00f4*/ 	.word	0x000177f0


	//   ....[9]....
        /*00f8*/ 	.word	0x00017850


	//   ....[10]....
        /*00fc*/ 	.word	0x00017890


	//   ....[11]....
        /*0100*/ 	.word	0x000178c0


	//   ....[12]....
        /*0104*/ 	.word	0x00019d50


	//   ....[13]....
        /*0108*/ 	.word	0x00019d60


	//   ....[14]....
        /*010c*/ 	.word	0x00019d90


	//   ....[15]....
        /*0110*/ 	.word	0x00019da0


	//   ....[16]....
        /*0114*/ 	.word	0x0001a510


	//   ....[17]....
        /*0118*/ 	.word	0x0001a590


	//   ....[18]....
        /*011c*/ 	.word	0x0001a600


	//   ....[19]....
        /*0120*/ 	.word	0x0001a670


	//----- nvinfo : EIATTR_VRC_CTA_INIT_COUNT
	.align		4
.L_1590:
        /*0124*/ 	.byte	0x02, 0x4a
	.zero		1
	.zero		1


	//----- nvinfo : EIATTR_EXIT_INSTR_OFFSETS
	.align		4
        /*0128*/ 	.byte	0x04, 0x1c
        /*012a*/ 	.short	(.L_1592 - .L_1591)


	//   ....[0]....
.L_1591:
        /*012c*/ 	.word	0x00000210


	//----- nvinfo : EIATTR_CRS_STACK_SIZE
	.align		4
.L_1592:
        /*0130*/ 	.byte	0x04, 0x1e
        /*0132*/ 	.short	(.L_1594 - .L_1593)
.L_1593:
        /*0134*/ 	.word	0x00000000


	//----- nvinfo : EIATTR_CBANK_PARAM_SIZE
	.align		4
.L_1594:
        /*0138*/ 	.byte	0x03, 0x19
        /*013a*/ 	.short	0x01d0


	//----- nvinfo : EIATTR_PARAM_CBANK
	.align		4
        /*013c*/ 	.byte	0x04, 0x0a
        /*013e*/ 	.short	(.L_1596 - .L_1595)
	.align		4
.L_1595:
        /*0140*/ 	.word	index@(.nv.constant0._ZN5flash24flash_fwd_splitkv_kernelI23Flash_fwd_kernel_traitsILi32ELi64ELi256ELi4ELb0ELb0EN7cutlass6half_tE19Flash_kernel_traitsILi32ELi64ELi256ELi4ES3_EELb0ELb1ELb0ELb0ELb0ELb1ELb1ELb0EEEvNS_16Flash_fwd_paramsE)
        /*0144*/ 	.short	0x0380
        /*0146*/ 	.short	0x01d0


	//----- nvinfo : EIATTR_SW_WAR
	.align		4
.L_1596:
        /*0148*/ 	.byte	0x04, 0x36
        /*014a*/ 	.short	(.L_1598 - .L_1597)
.L_1597:
        /*014c*/ 	.word	0x00000008
.L_1598:


//--------------------- .nv.info._ZN5flash24flash_fwd_splitkv_kernelI23Flash_fwd_kernel_traitsILi32ELi64ELi256ELi4ELb0ELb0EN7cutlass6half_tE19Flash_kernel_traitsILi32ELi64ELi256ELi4ES3_EELb0ELb1ELb0ELb0ELb0ELb0ELb1ELb1EEEvNS_16Flash_fwd_paramsE --------------------------
	.section	.nv.info._ZN5flash24flash_fwd_splitkv_kernelI23Flash_fwd_kernel_traitsILi32ELi64ELi256ELi4ELb0ELb0EN7cutlass6half_tE19Flash_kernel_traitsILi32ELi64ELi256ELi4ES3_EELb0ELb1ELb0ELb0ELb0ELb0ELb1ELb1EEEvNS_16Flash_fwd_paramsE,"",@"SHT_CUDA_INFO"
	.sectionflags	@""
	.align	4


	//----- nvinfo : EIATTR_CUDA_API_VERSION
	.align		4
        /*0000*/ 	.byte	0x04, 0x37
        /*0002*/ 	.short	(.L_1600 - .L_1599)
.L_1599:
        /*0004*/ 	.word	0x00000082


	//----- nvinfo : EIATTR_KPARAM_INFO
	.align		4
.L_1600:
        /*0008*/ 	.byte	0x04, 0x17
        /*000a*/ 	.short	(.L_1602 - .L_1601)
.L_1601:
        /*000c*/ 	.word	0x00000000
        /*0010*/ 	.short	0x0000
        /*0012*/ 	.short	0x0000
        /*0014*/ 	.byte	0x00, 0xf0, 0x41, 0x07


	//----- nvinfo : EIATTR_SPARSE_MMA_MASK
	.align		4
.L_1602:
        /*0018*/ 	.byte	0x03, 0x50
        /*001a*/ 	.short	0x0000


	//----- nvinfo : EIATTR_MAXREG_COUNT
	.align		4
        /*001c*/ 	.byte	0x03, 0x1b
        /*001e*/ 	.short	0x00ff


	//----- nvinfo : EIATTR_NUM_BARRIERS
	.align		4
        /*0020*/ 	.byte	0x02, 0x4c
        /*0022*/ 	.byte	0x01
	.zero		1


	//----- nvinfo : EIATTR_ANNOTATIONS
	.align		4
        /*0024*/ 	.byte	0x04, 0x55
        /*0026*/ 	.short	(.L_1604 - .L_1603)


	//   ....[0]....
.L_1603:
        /* <DEDUP_REMOVED lines=58> */


	//----- nvinfo : EIATTR_MERCURY_ISA_VERSION
	.align		4
.L_1604:
        /*03b8*/ 	.byte	0x03, 0x5f
        /*03ba*/ 	.short	0x0101


	//----- nvinfo : EIATTR_COOP_GROUP_MASK_REGIDS
	.align		4
        /*03bc*/ 	.byte	0x04, 0x29
        /*03be*/ 	.short	(.L_1606 - .L_1605)


	//   ....[0]....
.L_1605:
        /*03c0*/ 	.word	0xffffffff


	//   ....[1]....
        /*03c4*/ 	.word	0xffffffff


	//   ....[2]....
        /*03c8*/ 	.word	0xffffffff


	//   ....[3]....
        /*03cc*/ 	.word	0xffffffff


	//   ....[4]....
        /*03d0*/ 	.word	0xffffffff


	//   ....[5]....
        /*03d4*/ 	.word	0xffffffff


	//   ....[6]....
        /*03d8*/ 	.word	0xffffffff


	//   ....[7]....
        /*03dc*/ 	.word	0xffffffff


	//   ....[8]....
        /*03e0*/ 	.word	0xffffffff


	//   ....[9]....
        /*03e4*/ 	.word	0xffffffff


	//   ....[10]....
        /*03e8*/ 	.word	0xffffffff


	//   ....[11]....
        /*03ec*/ 	.word	0xffffffff


	//   ....[12]....
        /*03f0*/ 	.word	0xffffffff


	//   ....[13]....
        /*03f4*/ 	.word	0xffffffff


	//   ....[14]....
        /*03f8*/ 	.word	0xffffffff


	//   ....[15]....
        /*03fc*/ 	.word	0xffffffff


	//   ....[16]....
        /*0400*/ 	.word	0x05000004


	//   ....[17]....
        /*0404*/ 	.word	0x05000004


	//   ....[18]....
        /*0408*/ 	.word	0x05000004


	//   ....[19]....
        /*040c*/ 	.word	0x05000004


	//----- nvinfo : EIATTR_COOP_GROUP_INSTR_OFFSETS
	.align		4
.L_1606:
        /*0410*/ 	.byte	0x04, 0x28
        /*0412*/ 	.short	(.L_1608 - .L_1607)


	//   ....[0]....
.L_1607:
        /*0414*/ 	.word	0x0000f010


	//   ....[1]....
        /*0418*/ 	.word	0x0000f050


	//   ....[2]....
        /*041c*/ 	.word	0x0000f070


	//   ....[3]....
        /*0420*/ 	.word	0x0000f090


	//   ....[4]....
        /*0424*/ 	.word	0x00015b90


	//   ....[5]....
        /*0428*/ 	.word	0x00015c20


	//   ....[6]....
        /*042c*/ 	.word	0x00015c40


	//   ....[7]....
        /*0430*/ 	.word	0x00015c80


	//   ....[8]....
        /*0434*/ 	.word	0x0001c580


	//   ....[9]....
        /*0438*/ 	.word	0x0001c670


	//   ....[10]....
        /*043c*/ 	.word	0x0001c680


	//   ....[11]....
        /*0440*/ 	.word	0x0001c6d0


	//   ....[12]....
        /*0444*/ 	.word	0x0001eba0


	//   ....[13]....
        /*0448*/ 	.word	0x0001ebb0


	//   ....[14]....
        /*044c*/ 	.word	0x0001ebe0


	//   ....[15]....
        /*0450*/ 	.word	0x0001ebf0


	//   ....[16]....
        /*0454*/ 	.word	0x0001f450


	//   ....[17]....
        /*0458*/ 	.word	0x0001f4c0


	//   ....[18]....
        /*045c*/ 	.word	0x0001f520


	//   ....[19]....
        /*0460*/ 	.word	0x0001f580


	//----- nvinfo : EIATTR_VRC_CTA_INIT_COUNT
	.align		4
.L_1608:
        /*0464*/ 	.byte	0x02, 0x4a
	.zero		1
	.zero		1


	//----- nvinfo : EIATTR_EXIT_INSTR_OFFSETS
	.align		4
        /*0468*/ 	.byte	0x04, 0x1c
        /*046a*/ 	.short	(.L_1610 - .L_1609)


	//   ....[0]....
.L_1609:
        /*046c*/ 	.word	0x000001f0


	//----- nvinfo : EIATTR_CRS_STACK_SIZE
	.align		4
.L_1610:
        /*0470*/ 	.byte	0x04, 0x1e
        /*0472*/ 	.short	(.L_1612 - .L_1611)
.L_1611:
        /*0474*/ 	.word	0x00000000


	//----- nvinfo : EIATTR_CBANK_PARAM_SIZE
	.align		4
.L_1612:
        /*0478*/ 	.byte	0x03, 0x19
        /*047a*/ 	.short	0x01d0


	//----- nvinfo : EIATTR_PARAM_CBANK
	.align		4
        /*047c*/ 	.byte	0x04, 0x0a
        /*047e*/ 	.short	(.L_1614 - .L_1613)
	.align		4
.L_1613:
        /*0480*/ 	.word	index@(.nv.constant0._ZN5flash24flash_fwd_splitkv_kernelI23Flash_fwd_kernel_traitsILi32ELi64ELi256ELi4ELb0ELb0EN7cutlass6half_tE19Flash_kernel_traitsILi32ELi64ELi256ELi4ES3_EELb0ELb1ELb0ELb0ELb0ELb0ELb1ELb1EEEvNS_16Flash_fwd_paramsE)
        /*0484*/ 	.short	0x0380
        /*0486*/ 	.short	0x01d0


	//----- nvinfo : EIATTR_SW_WAR
	.align		4
.L_1614:
        /*0488*/ 	.byte	0x04, 0x36
        /*048a*/ 	.short	(.L_1616 - .L_1615)
.L_1615:
        /*048c*/ 	.word	0x00000008
.L_1616:


//--------------------- .nv.info._ZN5flash24flash_fwd_splitkv_kernelI23Flash_fwd_kernel_traitsILi32ELi64ELi256ELi4ELb0ELb0EN7cutlass6half_tE19Flash_kernel_traitsILi32ELi64ELi256ELi4ES3_EELb0ELb1ELb0ELb0ELb0ELb1ELb1ELb1EEEvNS_16Flash_fwd_paramsE --------------------------
	.section	.nv.info._ZN5flash24flash_fwd_splitkv_kernelI23Flash_fwd_kernel_traitsILi32ELi64ELi256ELi4ELb0ELb0EN7cutlass6half_tE19Flash_kernel_traitsILi32ELi64ELi256ELi4ES3_EELb0ELb1ELb0ELb0ELb0ELb1ELb1ELb1EEEvNS_16Flash_fwd_paramsE,"",@"SHT_CUDA_INFO"
	.sectionflags	@""
	.align	4


	//----- nvinfo : EIATTR_CUDA_API_VERSION
	.align		4
        /*0000*/ 	.byte	0x04, 0x37
        /*0002*/ 	.short	(.L_1618 - .L_1617)
.L_1617:
        /*0004*/ 	.word	0x00000082


	//----- nvinfo : EIATTR_KPARAM_INFO
	.align		4
.L_1618:
        /*0008*/ 	.byte	0x04, 0x17
        /*000a*/ 	.short	(.L_1620 - .L_1619)
.L_1619:
        /*000c*/ 	.word	0x00000000
        /*0010*/ 	.short	0x0000
        /*0012*/ 	.short	0x0000
        /*0014*/ 	.byte	0x00, 0xf0, 0x41, 0x07


	//----- nvinfo : EIATTR_SPARSE_MMA_MASK
	.align		4
.L_1620:
        /*0018*/ 	.byte	0x03, 0x50
        /*001a*/ 	.short	0x0000


	//----- nvinfo : EIATTR_MAXREG_COUNT
	.align		4
        /*001c*/ 	.byte	0x03, 0x1b
        /*001e*/ 	.short	0x00ff


	//----- nvinfo : EIATTR_NUM_BARRIERS
	.align		4
        /*0020*/ 	.byte	0x02, 0x4c
        /*0022*/ 	.byte	0x01
	.zero		1


	//----- nvinfo : EIATTR_ANNOTATIONS
	.align		4
        /*0024*/ 	.byte	0x04, 0x55
        /*0026*/ 	.short	(.L_1622 - .L_1621)


	//   ....[0]....
.L_1621:
        /*0028*/ 	.word	0x00000001
        /*002c*/ 	.byte	0x80, 0xc0, 0x01, 0x00, 0x01, 0x00, 0x00, 0x00, 0xa0, 0xc0, 0x01, 0x00, 0x01, 0x00, 0x00, 0x00
        /*003c*/ 	.byte	0xc0, 0xc0, 0x01, 0x00, 0x01, 0x00, 0x00, 0x00, 0xf0, 0xc0, 0x01, 0x00, 0x01, 0x00, 0x00, 0x00
        /*004c*/ 	.byte	0x40, 0xc1, 0x01, 0x00, 0x01, 0x00, 0x00, 0x00, 0xa0, 0xc1, 0x01, 0x00, 0x01, 0x00, 0x00, 0x00
        /*005c*/ 	.byte	0x60, 0xd8, 0x01, 0x00, 0x01, 0x00, 0x00, 0x00, 0x60, 0xdd, 0x01, 0x00, 0x01, 0x00, 0x00, 0x00
        /*006c*/ 	.byte	0xc0, 0xe1, 0x01, 0x00, 0x01, 0x00, 0x00, 0x00, 0x00, 0xe2, 0x01, 0x00, 0x01, 0x00, 0x00, 0x00
        /*007c*/ 	.byte	0x80, 0xe2, 0x01, 0x00, 0x01, 0x00, 0x00, 0x00, 0xc0, 0xe2, 0x01, 0x00


	//----- nvinfo : EIATTR_MERCURY_ISA_VERSION
	.align		4
.L_1622:
        /*0088*/ 	.byte	0x03, 0x5f
        /*008a*/ 	.short	0x0101


	//----- nvinfo : EIATTR_COOP_GROUP_MASK_REGIDS
	.align		4
        /*008c*/ 	.byte	0x04, 0x29
        /*008e*/ 	.short	(.L_1624 - .L_1623)


	//   ....[0]....
.L_1623:
        /*0090*/ 	.word	0xffffffff


	//   ....[1]....
        /*0094*/ 	.word	0xffffffff


	//   ....[2]....
        /*0098*/ 	.word	0xffffffff


	//   ....[3]....
        /*009c*/ 	.word	0xffffffff


	//   ....[4]....
        /*00a0*/ 	.word	0xffffffff


	//   ....[5]....
        /*00a4*/ 	.word	0xffffffff


	//   ....[6]....
        /*00a8*/ 	.word	0xffffffff


	//   ....[7]....
        /*00ac*/ 	.word	0xffffffff


	//   ....[8]....
        /*00b0*/ 	.word	0xffffffff


	//   ....[9]....
        /*00b4*/ 	.word	0xffffffff


	//   ....[10]....
        /*00b8*/ 	.word	0xffffffff


	//   ....[11]....
        /*00bc*/ 	.word	0xffffffff


	//   ....[12]....
        /*00c0*/ 	.word	0xffffffff


	//   ....[13]....
        /*00c4*/ 	.word	0xffffffff


	//   ....[14]....
        /*00c8*/ 	.word	0xffffffff


	//   ....[15]....
        /*00cc*/ 	.word	0xffffffff


	//   ....[16]....
        /*00d0*/ 	.word	0x05000006


	//   ....[17]....
        /*00d4*/ 	.word	0x05000006


	//   ....[18]....
        /*00d8*/ 	.word	0x05000006


	//   ....[19]....
        /*00dc*/ 	.word	0x05000006


	//----- nvinfo : EIATTR_COOP_GROUP_INSTR_OFFSETS
	.align		4
.L_1624:
        /*00e0*/ 	.byte	0x04, 0x28
        /*00e2*/ 	.short	(.L_1626 - .L_1625)


	//   ....[0]....
.L_1625:
        /*00e4*/ 	.word	0x0000fae0


	//   ....[1]....
        /*00e8*/ 	.word	0x0000fb60


	//   ....[2]....
        /*00ec*/ 	.word	0x0000fb80


	//   ....[3]....
        /*00f0*/ 	.word	0x0000fbb0


	//   ....[4]....
        /*00f4*/ 	.word	0x00017080


	//   ....[5]....
        /*00f8*/ 	.word	0x00017090


	//   ....[6]....
        /*00fc*/ 	.word	0x000170c0


	//   ....[7]....
        /*0100*/ 	.word	0x000170d0


	//   ....[8]....
        /*0104*/ 	.word	0x0001f390


	//   ....[9]....
        /*0108*/ 	.word	0x0001f3c0


	//   ....[10]....
        /*010c*/ 	.word	0x0001f400


	//   ....[11]....
        /*0110*/ 	.word	0x0001f410


	//   ....[12]....
        /*0114*/ 	.word	0x000218e0


	//   ....[13]....
        /*0118*/ 	.word	0x000218f0


	//   ....[14]....
        /*011c*/ 	.word	0x00021920


	//   ....[15]....
        /*0120*/ 	.word	0x00021930


	//   ....[16]....
        /*0124*/ 	.word	0x00022140


	//   ....[17]....
        /*0128*/ 	.word	0x000221c0


	//   ....[18]....
        /*012c*/ 	.word	0x00022240


	//   ....[19]....
        /*0130*/ 	.word	0x000222b0


	//----- nvinfo : EIATTR_VRC_CTA_INIT_COUNT
	.align		4
.L_1626:
        /*0134*/ 	.byte	0x02, 0x4a
	.zero		1
	.zero		1


	//----- nvinfo : EIATTR_EXIT_INSTR_OFFSETS
	.align		4
        /*0138*/ 	.byte	0x04, 0x1c
        /*013a*/ 	.short	(.L_1628 - .L_1627)


	//   ....[0]....
.L_1627:
        /*013c*/ 	.word	0x00000210


	//----- nvinfo : EIATTR_CRS_STACK_SIZE
	.align		4
.L_1628:
        /*0140*/ 	.byte	0x04, 0x1e
        /*0142*/ 	.short	(.L_1630 - .L_1629)
.L_1629:
        /*0144*/ 	.word	0x00000000


	//----- nvinfo : EIATTR_CBANK_PARAM_SIZE
	.align		4
.L_1630:
        /*0148*/ 	.byte	0x03, 0x19
        /*014a*/ 	.short	0x01d0


	//----- nvinfo : EIATTR_PARAM_CBANK
	.align		4
        /*014c*/ 	.byte	0x04, 0x0a
        /*014e*/ 	.short	(.L_1632 - .L_1631)
	.align		4
.L_1631:
        /*0150*/ 	.word	index@(.nv.constant0._ZN5flash24flash_fwd_splitkv_kernelI23Flash_fwd_kernel_traitsILi32ELi64ELi256ELi4ELb0ELb0EN7cutlass6half_tE19Flash_kernel_traitsILi32ELi64ELi256ELi4ES3_EELb0ELb1ELb0ELb0ELb0ELb1ELb1ELb1EEEvNS_16Flash_fwd_paramsE)
        /*0154*/ 	.short	0x0380
        /*0156*/ 	.short	0x01d0


	//----- nvinfo : EIATTR_SW_WAR
	.align		4
.L_1632:
        /*0158*/ 	.byte	0x04, 0x36
        /*015a*/ 	.short	(.L_1634 - .L_1633)
.L_1633:
        /*015c*/ 	.word	0x00000008
.L_1634:


//--------------------- .nv.info._ZN5flash24flash_fwd_splitkv_kernelI23Flash_fwd_kernel_traitsILi32ELi64ELi256ELi4ELb0ELb0EN7cutlass6half_tE19Flash_kernel_traitsILi32ELi64ELi256ELi4ES3_EELb0ELb0ELb0ELb1ELb1ELb0ELb0ELb0EEEvNS_16Flash_fwd_paramsE --------------------------
	.section	.nv.info._ZN5flash24flash_fwd_splitkv_kernelI23Flash_fwd_kernel_traitsILi32ELi64ELi256ELi4ELb0ELb0EN7cutlass6half_tE19Flash_kernel_traitsILi32ELi64ELi256ELi4ES3_EELb0ELb0ELb0ELb1ELb1ELb0ELb0ELb0EEEvNS_16Flash_fwd_paramsE,"",@"SHT_CUDA_INFO"
	.sectionflags	@""
	.align	4


	//----- nvinfo : EIATTR_CUDA_API_VERSION
	.align		4
        /*0000*/ 	.byte	0x04, 0x37
        /*0002*/ 	.short	(.L_1636 - .L_1635)
.L_1635:
        /*0004*/ 	.word	0x00000082


	//----- nvinfo : EIATTR_KPARAM_INFO
	.align		4
.L_1636:
        /*0008*/ 	.byte	0x04, 0x17
        /*000a*/ 	.short	(.L_1638 - .L_1637)
.L_1637:
        /*000c*/ 	.word	0x00000000
        /*0010*/ 	.short	0x0000
        /*0012*/ 	.short	0x0000
        /*0014*/ 	.byte	0x00, 0xf0, 0x41, 0x07


	//----- nvinfo : EIATTR_SPARSE_MMA_MASK
	.align		4
.L_1638:
        /*0018*/ 	.byte	0x03, 0x50
        /*001a*/ 	.short	0x0000


	//----- nvinfo : EIATTR_MAXREG_COUNT
	.align		4
        /*001c*/ 	.byte	0x03, 0x1b
        /*001e*/ 	.short	0x00ff


	//----- nvinfo : EIATTR_NUM_BARRIERS
	.align		4
        /*0020*/ 	.byte	0x02, 0x4c
        /*0022*/ 	.byte	0x01
	.zero		1


	//----- nvinfo : EIATTR_MERCURY_ISA_VERSION
	.align		4
        /*0024*/ 	.byte	0x03, 0x5f
        /*0026*/ 	.short	0x0101


	//----- nvinfo : EIATTR_COOP_GROUP_MASK_REGIDS
	.align		4
        /*0028*/ 	.byte	0x04, 0x29
        /*002a*/ 	.short	(.L_1640 - .L_1639)


	//   ....[0]....
.L_1639:
        /*002c*/ 	.word	0xffffffff


	//   ....[1]....
        /*0030*/ 	.word	0xffffffff


	//   ....[2]....
        /*0034*/ 	.word	0xffffffff


	//   ....[3]....
        /*0038*/ 	.word	0xffffffff


	//   ....[4]....
        /*003c*/ 	.word	0xffffffff


	//   ....[5]....
        /*0040*/ 	.word	0xffffffff


	//   ....[6]....
        /*0044*/ 	.word	0xffffffff


	//   ....[7]....
        /*0048*/ 	.word	0xffffffff


	//   ....[8]....
        /*004c*/ 	.word	0xffffffff


	//   ....[9]....
        /*0050*/ 	.word	0xffffffff


	//   ....[10]....
        /*0054*/ 	.word	0xffffffff


	//   ....[11]....
        /*0058*/ 	.word	0xffffffff


	//   ....[12]....
        /*005c*/ 	.word	0x05000006


	//   ....[13]....
        /*0060*/ 	.word	0x05000006


	//   ....[14]....
        /*0064*/ 	.word	0x05000006


	//   ....[15]....
        /*0068*/ 	.word	0x05000006


	//----- nvinfo : EIATTR_COOP_GROUP_INSTR_OFFSETS
	.align		4
.L_1640:
        /*006c*/ 	.byte	0x04, 0x28
        /*006e*/ 	.short	(.L_1642 - .L_1641)


	//   ....[0]....
.L_1641:
        /*0070*/ 	.word	0x00002d50


	//   ....[1]....
        /*0074*/ 	.word	0x00002d70


	//   ....[2]....
        /*0078*/ 	.word	0x00002da0


	//   ....[3]....
        /*007c*/ 	.word	0x00002db0


	//   ....[4]....
        /*0080*/ 	.word	0x00006ae0


	//   ....[5]....
        /*0084*/ 	.word	0x00006b10


	//   ....[6]....
        /*0088*/ 	.word	0x00006b40


	//   ....[7]....
        /*008c*/ 	.word	0x00006b60


	//   ....[8]....
        /*0090*/ 	.word	0x00008ff0


	//   ....[9]....
        /*0094*/ 	.word	0x00009000


	//   ....[10]....
        /*0098*/ 	.word	0x00009030


	//   ....[11]....
        /*009c*/ 	.word	0x00009040


	//   ....[12]....
        /*00a0*/ 	.word	0x00009800


	//   ....[13]....
        /*00a4*/ 	.word	0x00009870


	//   ....[14]....
        /*00a8*/ 	.word	0x000098d0


	//   ....[15]....
        /*00ac*/ 	.word	0x00009940


	//----- nvinfo : EIATTR_VRC_CTA_INIT_COUNT
	.align		4
.L_1642:
        /*00b0*/ 	.byte	0x02, 0x4a
	.zero		1
	.zero		1


	//----- nvinfo : EIATTR_EXIT_INSTR_OFFSETS
	.align		4
        /*00b4*/ 	.byte	0x04, 0x1c
        /*00b6*/ 	.short	(.L_1644 - .L_1643)


	//   ....[0]....
.L_1643:
        /*00b8*/ 	.word	0x00000090


	//----- nvinfo : EIATTR_CRS_STACK_SIZE
	.align		4
.L_1644:
        /*00bc*/ 	.byte	0x04, 0x1e
        /*00be*/ 	.short	(.L_1646 - .L_1645)
.L_1645:
        /*00c0*/ 	.word	0x00000000


	//----- nvinfo : EIATTR_CBANK_PARAM_SIZE
	.align		4
.L_1646:
        /*00c4*/ 	.byte	0x03, 0x19
        /*00c6*/ 	.short	0x01d0


	//----- nvinfo : EIATTR_PARAM_CBANK
	.align		4
        /*00c8*/ 	.byte	0x04, 0x0a
        /*00ca*/ 	.short	(.L_1648 - .L_1647)
	.align		4
.L_1647:
        /*00cc*/ 	.word	index@(.nv.constant0._ZN5flash24flash_fwd_splitkv_kernelI23Flash_fwd_kernel_traitsILi32ELi64ELi256ELi4ELb0ELb0EN7cutlass6half_tE19Flash_kernel_traitsILi32ELi64ELi256ELi4ES3_EELb0ELb0ELb0ELb1ELb1ELb0ELb0ELb0EEEvNS_16Flash_fwd_paramsE)
        /*00d0*/ 	.short	0x0380
        /*00d2*/ 	.short	0x01d0


	//----- nvinfo : EIATTR_SW_WAR
	.align		4
.L_1648:
        /*00d4*/ 	.byte	0x04, 0x36
        /*00d6*/ 	.short	(.L_1650 - .L_1649)
.L_1649:
        /*00d8*/ 	.word	0x00000008
.L_1650:


//--------------------- .nv.info._ZN5flash24flash_fwd_splitkv_kernelI23Flash_fwd_kernel_traitsILi32ELi64ELi256ELi4ELb0ELb0EN7cutlass6half_tE19Flash_kernel_traitsILi32ELi64ELi256ELi4ES3_EELb0ELb0ELb0ELb1ELb1ELb1ELb0ELb0EEEvNS_16Flash_fwd_paramsE --------------------------
	.section	.nv.info._ZN5flash24flash_fwd_splitkv_kernelI23Flash_fwd_kernel_traitsILi32ELi64ELi256ELi4ELb0ELb0EN7cutlass6half_tE19Flash_kernel_traitsILi32ELi64ELi256ELi4ES3_EELb0ELb0ELb0ELb1ELb1ELb1ELb0ELb0EEEvNS_16Flash_fwd_paramsE,"",@"SHT_CUDA_INFO"
	.sectionflags	@""
	.align	4


	//----- nvinfo : EIATTR_CUDA_API_VERSION
	.align		4
        /*0000*/ 	.byte	0x04, 0x37
        /*0002*/ 	.short	(.L_1652 - .L_1651)
.L_1651:
        /*0004*/ 	.word	0x00000082


	//----- nvinfo : EIATTR_KPARAM_INFO
	.align		4
.L_1652:
        /*0008*/ 	.byte	0x04, 0x17
        /*000a*/ 	.short	(.L_1654 - .L_1653)
.L_1653:
        /*000c*/ 	.word	0x00000000
        /*0010*/ 	.short	0x0000
        /*0012*/ 	.short	0x0000
        /*0014*/ 	.byte	0x00, 0xf0, 0x41, 0x07


	//----- nvinfo : EIATTR_SPARSE_MMA_MASK
	.align		4
.L_1654:
        /*0018*/ 	.byte	0x03, 0x50
        /*001a*/ 	.short	0x0000


	//----- nvinfo : EIATTR_MAXREG_COUNT
	.align		4
        /*001c*/ 	.byte	0x03, 0x1b
        /*001e*/ 	.short	0x00ff


	//----- nvinfo : EIATTR_NUM_BARRIERS
	.align		4
        /*0020*/ 	.byte	0x02, 0x4c
        /*0022*/ 	.byte	0x01
	.zero		1


	//----- nvinfo : EIATTR_ANNOTATIONS
	.align		4
        /*0024*/ 	.byte	0x04, 0x55
        /*0026*/ 	.short	(.L_1656 - .L_1655)


	//   ....[0]....
.L_1655:
        /* <DEDUP_REMOVED lines=20> */


	//----- nvinfo : EIATTR_MERCURY_ISA_VERSION
	.align		4
.L_1656:
        /*0158*/ 	.byte	0x03, 0x5f
        /*015a*/ 	.short	0x0101


	//----- nvinfo : EIATTR_COOP_GROUP_MASK_REGIDS
	.align		4
        /*015c*/ 	.byte	0x04, 0x29
        /*015e*/ 	.short	(.L_1658 - .L_1657)


	//   ....[0]....
.L_1657:
        /*0160*/ 	.word	0xffffffff


	//   ....[1]....
        /*0164*/ 	.word	0xffffffff


	//   ....[2]....
        /*0168*/ 	.word	0xffffffff


	//   ....[3]....
        /*016c*/ 	.word	0xffffffff


	//   ....[4]....
        /*0170*/ 	.word	0xffffffff


	//   ....[5]....
        /*0174*/ 	.word	0xffffffff


	//   ....[6]....
        /*0178*/ 	.word	0xffffffff


	//   ....[7]....
        /*017c*/ 	.word	0xffffffff


	//   ....[8]....
        /*0180*/ 	.word	0xffffffff


	//   ....[9]....
        /*0184*/ 	.word	0xffffffff


	//   ....[10]....
        /*0188*/ 	.word	0xffffffff


	//   ....[11]....
        /*018c*/ 	.word	0xffffffff


	//   ....[12]....
        /*0190*/ 	.word	0x05000006


	//   ....[13]....
        /*0194*/ 	.word	0x05000006


	//   ....[14]....
        /*0198*/ 	.word	0x05000006


	//   ....[15]....
        /*019c*/ 	.word	0x05000006


	//----- nvinfo : EIATTR_COOP_GROUP_INSTR_OFFSETS
	.align		4
.L_1658:
        /*01a0*/ 	.byte	0x04, 0x28
        /*01a2*/ 	.short	(.L_1660 - .L_1659)


	//   ....[0]....
.L_1659:
        /*01a4*/ 	.word	0x00003e50


	//   ....[1]....
        /*01a8*/ 	.word	0x00003e70


	//   ....[2]....
        /*01ac*/ 	.word	0x00003ed0


	//   ....[3]....
        /*01b0*/ 	.word	0x00003ee0


	//   ....[4]....
        /*01b4*/ 	.word	0x00008ee0


	//   ....[5]....
        /*01b8*/ 	.word	0x00008f00


	//   ....[6]....
        /*01bc*/ 	.word	0x00008f20


	//   ....[7]....
        /*01c0*/ 	.word	0x00008f40


	//   ....[8]....
        /*01c4*/ 	.word	0x0000b3e0


	//   ....[9]....
        /*01c8*/ 	.word	0x0000b3f0


	//   ....[10]....
        /*01cc*/ 	.word	0x0000b420


	//   ....[11]....
        /*01d0*/ 	.word	0x0000b430


	//   ....[12]....
        /*01d4*/ 	.word	0x0000bc10


	//   ....[13]....
        /*01d8*/ 	.word	0x0000bc90


	//   ....[14]....
        /*01dc*/ 	.word	0x0000bd10


	//   ....[15]....
        /*01e0*/ 	.word	0x0000bd80


	//----- nvinfo : EIATTR_VRC_CTA_INIT_COUNT
	.align		4
.L_1660:
        /*01e4*/ 	.byte	0x02, 0x4a
	.zero		1
	.zero		1


	//----- nvinfo : EIATTR_EXIT_INSTR_OFFSETS
	.align		4
        /*01e8*/ 	.byte	0x04, 0x1c
        /*01ea*/ 	.short	(.L_1662 - .L_1661)


	//   ....[0]....
.L_1661:
        /*01ec*/ 	.word	0x000000a0


	//----- nvinfo : EIATTR_CRS_STACK_SIZE
	.align		4
.L_1662:
        /*01f0*/ 	.byte	0x04, 0x1e
        /*01f2*/ 	.short	(.L_1664 - .L_1663)
.L_1663:
        /*01f4*/ 	.word	0x00000000


	//----- nvinfo : EIATTR_CBANK_PARAM_SIZE
	.align		4
.L_1664:
        /*01f8*/ 	.byte	0x03, 0x19
        /*01fa*/ 	.short	0x01d0


	//----- nvinfo : EIATTR_PARAM_CBANK
	.align		4
        /*01fc*/ 	.byte	0x04, 0x0a
        /*01fe*/ 	.short	(.L_1666 - .L_1665)
	.align		4
.L_1665:
        /*0200*/ 	.word	index@(.nv.constant0._ZN5flash24flash_fwd_splitkv_kernelI23Flash_fwd_kernel_traitsILi32ELi64ELi256ELi4ELb0ELb0EN7cutlass6half_tE19Flash_kernel_traitsILi32ELi64ELi256ELi4ES3_EELb0ELb0ELb0ELb1ELb1ELb1ELb0ELb0EEEvNS_16Flash_fwd_paramsE)
        /*0204*/ 	.short	0x0380
        /*0206*/ 	.short	0x01d0


	//----- nvinfo : EIATTR_SW_WAR
	.align		4
.L_1666:
        /*0208*/ 	.byte	0x04, 0x36
        /*020a*/ 	.short	(.L_1668 - .L_1667)
.L_1667:
        /*020c*/ 	.word	0x00000008
.L_1668:


//--------------------- .nv.info._ZN5flash24flash_fwd_splitkv_kernelI23Flash_fwd_kernel_traitsILi32ELi64ELi256ELi4ELb0ELb0EN7cutlass6half_tE19Flash_kernel_traitsILi32ELi64ELi256ELi4ES3_EELb0ELb0ELb1ELb0ELb0ELb0ELb0ELb0EEEvNS_16Flash_fwd_paramsE --------------------------
	.section	.nv.info._ZN5flash24flash_fwd_splitkv_kernelI23Flash_fwd_kernel_traitsILi32ELi64ELi256ELi4ELb0ELb0EN7cutlass6half_tE19Flash_kernel_traitsILi32ELi64ELi256ELi4ES3_EELb0ELb0ELb1ELb0ELb0ELb0ELb0ELb0EEEvNS_16Flash_fwd_paramsE,"",@"SHT_CUDA_INFO"
	.sectionflags	@""
	.align	4


	//----- nvinfo : EIATTR_CUDA_API_VERSION
	.align		4
        /*0000*/ 	.byte	0x04, 0x37
        /*0002*/ 	.short	(.L_1670 - .L_1669)
.L_1669:
        /*0004*/ 	.word	0x00000082


	//----- nvinfo : EIATTR_KPARAM_INFO
	.align		4
.L_1670:
        /*0008*/ 	.byte	0x04, 0x17
        /*000a*/ 	.short	(.L_1672 - .L_1671)
.L_1671:
        /*000c*/ 	.word	0x00000000
        /*0010*/ 	.short	0x0000
        /*0012*/ 	.short	0x0000
        /*0014*/ 	.byte	0x00, 0xf0, 0x41, 0x07


	//----- nvinfo : EIATTR_SPARSE_MMA_MASK
	.align		4
.L_1672:
        /*0018*/ 	.byte	0x03, 0x50
        /*001a*/ 	.short	0x0000


	//----- nvinfo : EIATTR_MAXREG_COUNT
	.align		4
        /*001c*/ 	.byte	0x03, 0x1b
        /*001e*/ 	.short	0x00ff


	//----- nvinfo : EIATTR_NUM_BARRIERS
	.align		4
        /*0020*/ 	.byte	0x02, 0x4c
        /*0022*/ 	.byte	0x01
	.zero		1


	//----- nvinfo : EIATTR_MERCURY_ISA_VERSION
	.align		4
        /*0024*/ 	.byte	0x03, 0x5f
        /*0026*/ 	.short	0x0101


	//----- nvinfo : EIATTR_COOP_GROUP_MASK_REGIDS
	.align		4
        /*0028*/ 	.byte	0x04, 0x29
        /*002a*/ 	.short	(.L_1674 - .L_1673)


	//   ....[0]....
.L_1673:
        /*002c*/ 	.word	0xffffffff


	//   ....[1]....
        /*0030*/ 	.word	0xffffffff


	//   ....[2]....
        /*0034*/ 	.word	0xffffffff


	//   ....[3]....
        /*0038*/ 	.word	0xffffffff


	//   ....[4]....
        /*003c*/ 	.word	0xffffffff


	//   ....[5]....
        /*0040*/ 	.word	0xffffffff


	//   ....[6]....
        /*0044*/ 	.word	0xffffffff


	//   ....[7]....
        /*0048*/ 	.word	0xffffffff


	//   ....[8]....
        /*004c*/ 	.word	0xffffffff


	//   ....[9]....
        /*0050*/ 	.word	0xffffffff


	//   ....[10]....
        /*0054*/ 	.word	0xffffffff


	//   ....[11]....
        /*0058*/ 	.word	0xffffffff


	//   ....[12]....
        /*005c*/ 	.word	0x05000004


	//   ....[13]....
        /*0060*/ 	.word	0x05000004


	//   ....[14]....
        /*0064*/ 	.word	0x05000004


	//   ....[15]....
        /*0068*/ 	.word	0x05000004


	//----- nvinfo : EIATTR_COOP_GROUP_INSTR_OFFSETS
	.align		4
.L_1674:
        /*006c*/ 	.byte	0x04, 0x28
        /*006e*/ 	.short	(.L_1676 - .L_1675)


	//   ....[0]....
.L_1675:
        /*0070*/ 	.word	0x000075a0


	//   ....[1]....
        /*0074*/ 	.word	0x000075c0


	//   ....[2]....
        /*0078*/ 	.word	0x000075e0


	//   ....[3]....
        /*007c*/ 	.word	0x00007600


	//   ....[4]....
        /*0080*/ 	.word	0x0000cca0


	//   ....[5]....
        /*0084*/ 	.word	0x0000ccd0


	//   ....[6]....
        /*0088*/ 	.word	0x0000cd00


	//   ....[7]....
        /*008c*/ 	.word	0x0000cd10


	//   ....[8]....
        /*0090*/ 	.word	0x0000f1c0


	//   ....[9]....
        /*0094*/ 	.word	0x0000f1d0


	//   ....[10]....
        /*0098*/ 	.word	0x0000f200


	//   ....[11]....
        /*009c*/ 	.word	0x0000f210


	//   ....[12]....
        /*00a0*/ 	.word	0x0000fb50


	//   ....[13]....
        /*00a4*/ 	.word	0x0000fbc0


	//   ....[14]....
        /*00a8*/ 	.word	0x0000fc20


	//   ....[15]....
        /*00ac*/ 	.word	0x0000fc90


	//----- nvinfo : EIATTR_VRC_CTA_INIT_COUNT
	.align		4
.L_1676:
        /*00b0*/ 	.byte	0x02, 0x4a
	.zero		1
	.zero		1


	//----- nvinfo : EIATTR_EXIT_INSTR_OFFSETS
	.align		4
        /*00b4*/ 	.byte	0x04, 0x1c
        /*00b6*/ 	.short	(.L_1678 - .L_1677)


	//   ....[0]....
.L_1677:
        /*00b8*/ 	.word	0x00000090


	//----- nvinfo : EIATTR_CRS_STACK_SIZE
	.align		4
.L_1678:
        /*00bc*/ 	.byte	0x04, 0x1e
        /*00be*/ 	.short	(.L_1680 - .L_1679)
.L_1679:
        /*00c0*/ 	.word	0x00000000


	//----- nvinfo : EIATTR_CBANK_PARAM_SIZE
	.align		4
.L_1680:
        /*00c4*/ 	.byte	0x03, 0x19
        /*00c6*/ 	.short	0x01d0


	//----- nvinfo : EIATTR_PARAM_CBANK
	.align		4
        /*00c8*/ 	.byte	0x04, 0x0a
        /*00ca*/ 	.short	(.L_1682 - .L_1681)
	.align		4
.L_1681:
        /*00cc*/ 	.word	index@(.nv.constant0._ZN5flash24flash_fwd_splitkv_kernelI23Flash_fwd_kernel_traitsILi32ELi64ELi256ELi4ELb0ELb0EN7cutlass6half_tE19Flash_kernel_traitsILi32ELi64ELi256ELi4ES3_EELb0ELb0ELb1ELb0ELb0ELb0ELb0ELb0EEEvNS_16Flash_fwd_paramsE)
        /*00d0*/ 	.short	0x0380
        /*00d2*/ 	.short	0x01d0


	//----- nvinfo : EIATTR_SW_WAR
	.align		4
.L_1682:
        /*00d4*/ 	.byte	0x04, 0x36
        /*00d6*/ 	.short	(.L_1684 - .L_1683)
.L_1683:
        /*00d8*/ 	.word	0x00000008
.L_1684:


//--------------------- .nv.info._ZN5flash24flash_fwd_splitkv_kernelI23Flash_fwd_kernel_traitsILi32ELi64ELi256ELi4ELb0ELb0EN7cutlass6half_tE19Flash_kernel_traitsILi32ELi64ELi256ELi4ES3_EELb0ELb0ELb1ELb0ELb0ELb1ELb0ELb0EEEvNS_16Flash_fwd_paramsE --------------------------
	.section	.nv.info._ZN5flash24flash_fwd_splitkv_kernelI23Flash_fwd_kernel_traitsILi32ELi64ELi256ELi4ELb0ELb0EN7cutlass6half_tE19Flash_kernel_traitsILi32ELi64ELi256ELi4ES3_EELb0ELb0ELb1ELb0ELb0ELb1ELb0ELb0EEEvNS_16Flash_fwd_paramsE,"",@"SHT_CUDA_INFO"
	.sectionflags	@""
	.align	4


	//----- nvinfo : EIATTR_CUDA_API_VERSION
	.align		4
        /*0000*/ 	.byte	0x04, 0x37
        /*0002*/ 	.short	(.L_1686 - .L_1685)
.L_1685:
        /*0004*/ 	.word	0x00000082


	//----- nvinfo : EIATTR_KPARAM_INFO
	.align		4
.L_1686:
        /*0008*/ 	.byte	0x04, 0x17
        /*000a*/ 	.short	(.L_1688 - .L_1687)
.L_1687:
        /*000c*/ 	.word	0x00000000
        /*0010*/ 	.short	0x0000
        /*0012*/ 	.short	0x0000
        /*0014*/ 	.byte	0x00, 0xf0, 0x41, 0x07


	//----- nvinfo : EIATTR_SPARSE_MMA_MASK
	.align		4
.L_1688:
        /*0018*/ 	.byte	0x03, 0x50
        /*001a*/ 	.short	0x0000


	//----- nvinfo : EIATTR_MAXREG_COUNT
	.align		4
        /*001c*/ 	.byte	0x03, 0x1b
        /*001e*/ 	.short	0x00ff


	//----- nvinfo : EIATTR_NUM_BARRIERS
	.align		4
        /*0020*/ 	.byte	0x02, 0x4c
        /*0022*/ 	.byte	0x01
	.zero		1


	//----- nvinfo : EIATTR_MERCURY_ISA_VERSION
	.align		4
        /*0024*/ 	.byte	0x03, 0x5f
        /*0026*/ 	.short	0x0101


	//----- nvinfo : EIATTR_COOP_GROUP_MASK_REGIDS
	.align		4
        /*0028*/ 	.byte	0x04, 0x29
        /*002a*/ 	.short	(.L_1690 - .L_1689)


	//   ....[0]....
.L_1689:
        /*002c*/ 	.word	0xffffffff


	//   ....[1]....
        /*0030*/ 	.word	0xffffffff


	//   ....[2]....
        /*0034*/ 	.word	0xffffffff


	//   ....[3]....
        /*0038*/ 	.word	0xffffffff


	//   ....[4]....
        /*003c*/ 	.word	0xffffffff


	//   ....[5]....
        /*0040*/ 	.word	0xffffffff


	//   ....[6]....
        /*0044*/ 	.word	0xffffffff


	//   ....[7]....
        /*0048*/ 	.word	0xffffffff


	//   ....[8]....
        /*004c*/ 	.word	0xffffffff


	//   ....[9]....
        /*0050*/ 	.word	0xffffffff


	//   ....[10]....
        /*0054*/ 	.word	0xffffffff


	//   ....[11]....
        /*0058*/ 	.word	0xffffffff


	//   ....[12]....
        /*005c*/ 	.word	0x05000005


	//   ....[13]....
        /*0060*/ 	.word	0x05000005


	//   ....[14]....
        /*0064*/ 	.word	0x05000005


	//   ....[15]....
        /*0068*/ 	.word	0x05000005


	//----- nvinfo : EIATTR_COOP_GROUP_INSTR_OFFSETS
	.align		4
.L_1690:
        /*006c*/ 	.byte	0x04, 0x28
        /*006e*/ 	.short	(.L_1692 - .L_1691)


	//   ....[0]....
.L_1691:
        /*0070*/ 	.word	0x000086f0


	//   ....[1]....
        /*0074*/ 	.word	0x00008710


	//   ....[2]....
        /*0078*/ 	.word	0x00008730


	//   ....[3]....
        /*007c*/ 	.word	0x00008750


	//   ....[4]....
        /*0080*/ 	.word	0x0000ee50


	//   ....[5]....
        /*0084*/ 	.word	0x0000ee80


	//   ....[6]....
        /*0088*/ 	.word	0x0000eee0


	//   ....[7]....
        /*008c*/ 	.word	0x0000eef0


	//   ....[8]....
        /*0090*/ 	.word	0x00011390


	//   ....[9]....
        /*0094*/ 	.word	0x000113a0


	//   ....[10]....
        /*0098*/ 	.word	0x000113d0


	//   ....[11]....
        /*009c*/ 	.word	0x000113e0


	//   ....[12]....
        /*00a0*/ 	.word	0x00011d50


	//   ....[13]....
        /*00a4*/ 	.word	0x00011dd0


	//   ....[14]....
        /*00a8*/ 	.word	0x00011e50


	//   ....[15]....
        /*00ac*/ 	.word	0x00011ec0


	//----- nvinfo : EIATTR_VRC_CTA_INIT_COUNT
	.align		4
.L_1692:
        /*00b0*/ 	.byte	0x02, 0x4a
	.zero		1
	.zero		1


	//----- nvinfo : EIATTR_EXIT_INSTR_OFFSETS
	.align		4
        /*00b4*/ 	.byte	0x04, 0x1c
        /*00b6*/ 	.short	(.L_1694 - .L_1693)


	//   ....[0]....
.L_1693:
        /*00b8*/ 	.word	0x00000090


	//----- nvinfo : EIATTR_CRS_STACK_SIZE
	.align		4
.L_1694:
        /*00bc*/ 	.byte	0x04, 0x1e
        /*00be*/ 	.short	(.L_1696 - .L_1695)
.L_1695:
        /*00c0*/ 	.word	0x00000000


	//----- nvinfo : EIATTR_CBANK_PARAM_SIZE
	.align		4
.L_1696:
        /*00c4*/ 	.byte	0x03, 0x19
        /*00c6*/ 	.short	0x01d0


	//----- nvinfo : EIATTR_PARAM_CBANK
	.align		4
        /*00c8*/ 	.byte	0x04, 0x0a
        /*00ca*/ 	.short	(.L_1698 - .L_1697)
	.align		4
.L_1697:
        /*00cc*/ 	.word	index@(.nv.constant0._ZN5flash24flash_fwd_splitkv_kernelI23Flash_fwd_kernel_traitsILi32ELi64ELi256ELi4ELb0ELb0EN7cutlass6half_tE19Flash_kernel_traitsILi32ELi64ELi256ELi4ES3_EELb0ELb0ELb1ELb0ELb0ELb1ELb0ELb0EEEvNS_16Flash_fwd_paramsE)
        /*00d0*/ 	.short	0x0380
        /*00d2*/ 	.short	0x01d0


	//----- nvinfo : EIATTR_SW_WAR
	.align		4
.L_1698:
        /*00d4*/ 	.byte	0x04, 0x36
        /*00d6*/ 	.short	(.L_1700 - .L_1699)
.L_1699:
        /*00d8*/ 	.word	0x00000008
.L_1700:


//--------------------- .nv.info._ZN5flash24flash_fwd_splitkv_kernelI23Flash_fwd_kernel_traitsILi32ELi64ELi256ELi4ELb0ELb0EN7cutlass6half_tE19Flash_kernel_traitsILi32ELi64ELi256ELi4ES3_EELb0ELb0ELb0ELb0ELb1ELb0ELb0ELb1EEEvNS_16Flash_fwd_paramsE --------------------------
	.section	.nv.info._ZN5flash24flash_fwd_splitkv_kernelI23Flash_fwd_kernel_traitsILi32ELi64ELi256ELi4ELb0ELb0EN7cutlass6half_tE19Flash_kernel_traitsILi32ELi64ELi256ELi4ES3_EELb0ELb0ELb0ELb0ELb1ELb0ELb0ELb1EEEvNS_16Flash_fwd_paramsE,"",@"SHT_CUDA_INFO"
	.sectionflags	@""
	.align	4


	//----- nvinfo : EIATTR_CUDA_API_VERSION
	.align		4
        /*0000*/ 	.byte	0x04, 0x37
        /*0002*/ 	.short	(.L_1702 - .L_1701)
.L_1701:
        /*0004*/ 	.word	0x00000082


	//----- nvinfo : EIATTR_KPARAM_INFO
	.align		4
.L_1702:
        /*0008*/ 	.byte	0x04, 0x17
        /*000a*/ 	.short	(.L_1704 - .L_1703)
.L_1703:
        /*000c*/ 	.word	0x00000000
        /*0010*/ 	.short	0x0000
        /*0012*/ 	.short	0x0000
        /*0014*/ 	.byte	0x00, 0xf0, 0x41, 0x07


	//----- nvinfo : EIATTR_SPARSE_MMA_MASK
	.align		4
.L_1704:
        /*0018*/ 	.byte	0x03, 0x50
        /*001a*/ 	.short	0x0000


	//----- nvinfo : EIATTR_MAXREG_COUNT
	.align		4
        /*001c*/ 	.byte	0x03, 0x1b
        /*001e*/ 	.short	0x00ff


	//----- nvinfo : EIATTR_NUM_BARRIERS
	.align		4
        /*0020*/ 	.byte	0x02, 0x4c
        /*0022*/ 	.byte	0x01
	.zero		1


	//----- nvinfo : EIATTR_MERCURY_ISA_VERSION
	.align		4
        /*0024*/ 	.byte	0x03, 0x5f
        /*0026*/ 	.short	0x0101


	//----- nvinfo : EIATTR_COOP_GROUP_MASK_REGIDS
	.align		4
        /*0028*/ 	.byte	0x04, 0x29
        /*002a*/ 	.short	(.L_1706 - .L_1705)


	//   ....[0]....
.L_1705:
        /*002c*/ 	.word	0xffffffff


	//   ....[1]....
        /*0030*/ 	.word	0xffffffff


	//   ....[2]....
        /*0034*/ 	.word	0xffffffff


	//   ....[3]....
        /*0038*/ 	.word	0xffffffff


	//   ....[4]....
        /*003c*/ 	.word	0xffffffff


	//   ....[5]....
        /*0040*/ 	.word	0xffffffff


	//   ....[6]....
        /*0044*/ 	.word	0xffffffff


	//   ....[7]....
        /*0048*/ 	.word	0xffffffff


	//   ....[8]....
        /*004c*/ 	.word	0xffffffff


	//   ....[9]....
        /*0050*/ 	.word	0xffffffff


	//   ....[10]....
        /*0054*/ 	.word	0xffffffff


	//   ....[11]....
        /*0058*/ 	.word	0xffffffff


	//   ....[12]....
        /*005c*/ 	.word	0x05000005


	//   ....[13]....
        /*0060*/ 	.word	0x05000005


	//   ....[14]....
        /*0064*/ 	.word	0x05000005


	//   ....[15]....
        /*0068*/ 	.word	0x05000005


	//----- nvinfo : EIATTR_COOP_GROUP_INSTR_OFFSETS
	.align		4
.L_1706:
        /*006c*/ 	.byte	0x04, 0x28
        /*006e*/ 	.short	(.L_1708 - .L_1707)


	//   ....[0]....
.L_1707:
        /*0070*/ 	.word	0x0000c160


	//   ....[1]....
        /*0074*/ 	.word	0x0000c190


	//   ....[2]....
        /*0078*/ 	.word	0x0000c200


	//   ....[3]....
        /*007c*/ 	.word	0x0000c210


	//   ....[4]....
        /*0080*/ 	.word	0x0000fe50


	//   ....[5]....
        /*0084*/ 	.word	0x0000fe70


	//   ....[6]....
        /*0088*/ 	.word	0x0000fea0


	//   ....[7]....
        /*008c*/ 	.word	0x0000feb0


	//   ....[8]....
        /*0090*/ 	.word	0x00012360


	//   ....[9]....
        /*0094*/ 	.word	0x00012370


	//   ....[10]....
        /*0098*/ 	.word	0x000123a0


	//   ....[11]....
        /*009c*/ 	.word	0x000123b0


	//   ....[12]....
        /*00a0*/ 	.word	0x00012cf0


	//   ....[13]....
        /*00a4*/ 	.word	0x00012d60


	//   ....[14]....
        /*00a8*/ 	.word	0x00012dc0


	//   ....[15]....
        /*00ac*/ 	.word	0x00012e30


	//----- nvinfo : EIATTR_VRC_CTA_INIT_COUNT
	.align		4
.L_1708:
        /*00b0*/ 	.byte	0x02, 0x4a
	.zero		1
	.zero		1


	//----- nvinfo : EIATTR_EXIT_INSTR_OFFSETS
	.align		4
        /*00b4*/ 	.byte	0x04, 0x1c
        /*00b6*/ 	.short	(.L_1710 - .L_1709)


	//   ....[0]....
.L_1709:
        /*00b8*/ 	.word	0x00000090


	//----- nvinfo : EIATTR_CRS_STACK_SIZE
	.align		4
.L_1710:
        /*00bc*/ 	.byte	0x04, 0x1e
        /*00be*/ 	.short	(.L_1712 - .L_1711)
.L_1711:
        /*00c0*/ 	.word	0x00000000


	//----- nvinfo : EIATTR_CBANK_PARAM_SIZE
	.align		4
.L_1712:
        /*00c4*/ 	.byte	0x03, 0x19
        /*00c6*/ 	.short	0x01d0


	//----- nvinfo : EIATTR_PARAM_CBANK
	.align		4
        /*00c8*/ 	.byte	0x04, 0x0a
        /*00ca*/ 	.short	(.L_1714 - .L_1713)
	.align		4
.L_1713:
        /*00cc*/ 	.word	index@(.nv.constant0._ZN5flash24flash_fwd_splitkv_kernelI23Flash_fwd_kernel_traitsILi32ELi64ELi256ELi4ELb0ELb0EN7cutlass6half_tE19Flash_kernel_traitsILi32ELi64ELi256ELi4ES3_EELb0ELb0ELb0ELb0ELb1ELb0ELb0ELb1EEEvNS_16Flash_fwd_paramsE)
        /*00d0*/ 	.short	0x0380
        /*00d2*/ 	.short	0x01d0


	//----- nvinfo : EIATTR_SW_WAR
	.align		4
.L_1714:
        /*00d4*/ 	.byte	0x04, 0x36
        /*00d6*/ 	.short	(.L_1716 - .L_1715)
.L_1715:
        /*00d8*/ 	.word	0x00000008
.L_1716:


//--------------------- .nv.info._ZN5flash24flash_fwd_splitkv_kernelI23Flash_fwd_kernel_traitsILi32ELi64ELi256ELi4ELb0ELb0EN7cutlass6half_tE19Flash_kernel_traitsILi32ELi64ELi256ELi4ES3_EELb0ELb0ELb0ELb0ELb1ELb1ELb0ELb1EEEvNS_16Flash_fwd_paramsE --------------------------
	.section	.nv.info._ZN5flash24flash_fwd_splitkv_kernelI23Flash_fwd_kernel_traitsILi32ELi64ELi256ELi4ELb0ELb0EN7cutlass6half_tE19Flash_kernel_traitsILi32ELi64ELi256ELi4ES3_EELb0ELb0ELb0ELb0ELb1ELb1ELb0ELb1EEEvNS_16Flash_fwd_paramsE,"",@"SHT_CUDA_INFO"
	.sectionflags	@""
	.align	4


	//----- nvinfo : EIATTR_CUDA_API_VERSION
	.align		4
        /*0000*/ 	.byte	0x04, 0x37
        /*0002*/ 	.short	(.L_1718 - .L_1717)
.L_1717:
        /*0004*/ 	.word	0x00000082


	//----- nvinfo : EIATTR_KPARAM_INFO
	.align		4
.L_1718:
        /*0008*/ 	.byte	0x04, 0x17
        /*000a*/ 	.short	(.L_1720 - .L_1719)
.L_1719:
        /*000c*/ 	.word	0x00000000
        /*0010*/ 	.short	0x0000
        /*0012*/ 	.short	0x0000
        /*0014*/ 	.byte	0x00, 0xf0, 0x41, 0x07


	//----- nvinfo : EIATTR_SPARSE_MMA_MASK
	.align		4
.L_1720:
        /*0018*/ 	.byte	0x03, 0x50
        /*001a*/ 	.short	0x0000


	//----- nvinfo : EIATTR_MAXREG_COUNT
	.align		4
        /*001c*/ 	.byte	0x03, 0x1b
        /*001e*/ 	.short	0x00ff


	//----- nvinfo : EIATTR_NUM_BARRIERS
	.align		4
        /*0020*/ 	.byte	0x02, 0x4c
        /*0022*/ 	.byte	0x01
	.zero		1


	//----- nvinfo : EIATTR_ANNOTATIONS
	.align		4
        /*0024*/ 	.byte	0x04, 0x55
        /*0026*/ 	.short	(.L_1722 - .L_1721)


	//   ....[0]....
.L_1721:
        /* <DEDUP_REMOVED lines=18> */


	//----- nvinfo : EIATTR_MERCURY_ISA_VERSION
	.align		4
.L_1722:
        /*0138*/ 	.byte	0x03, 0x5f
        /*013a*/ 	.short	0x0101


	//----- nvinfo : EIATTR_COOP_GROUP_MASK_REGIDS
	.align		4
        /*013c*/ 	.byte	0x04, 0x29
        /*013e*/ 	.short	(.L_1724 - .L_1723)


	//   ....[0]....
.L_1723:
        /*0140*/ 	.word	0xffffffff


	//   ....[1]....
        /*0144*/ 	.word	0xffffffff


	//   ....[2]....
        /*0148*/ 	.word	0xffffffff


	//   ....[3]....
        /*014c*/ 	.word	0xffffffff


	//   ....[4]....
        /*0150*/ 	.word	0xffffffff


	//   ....[5]....
        /*0154*/ 	.word	0xffffffff


	//   ....[6]....
        /*0158*/ 	.word	0xffffffff


	//   ....[7]....
        /*015c*/ 	.word	0xffffffff


	//   ....[8]....
        /*0160*/ 	.word	0xffffffff


	//   ....[9]....
        /*0164*/ 	.word	0xffffffff


	//   ....[10]....
        /*0168*/ 	.word	0xffffffff


	//   ....[11]....
        /*016c*/ 	.word	0xffffffff


	//   ....[12]....
        /*0170*/ 	.word	0x05000005


	//   ....[13]....
        /*0174*/ 	.word	0x05000005


	//   ....[14]....
        /*0178*/ 	.word	0x05000005


	//   ....[15]....
        /*017c*/ 	.word	0x05000005


	//----- nvinfo : EIATTR_COOP_GROUP_INSTR_OFFSETS
	.align		4
.L_1724:
        /*0180*/ 	.byte	0x04, 0x28
        /*0182*/ 	.short	(.L_1726 - .L_1725)


	//   ....[0]....
.L_1725:
        /*0184*/ 	.word	0x0000d550


	//   ....[1]....
        /*0188*/ 	.word	0x0000d570


	//   ....[2]....
        /*018c*/ 	.word	0x0000d5d0


	//   ....[3]....
        /*0190*/ 	.word	0x0000d5e0


	//   ....[4]....
        /*0194*/ 	.word	0x000124d0


	//   ....[5]....
        /*0198*/ 	.word	0x000124f0


	//   ....[6]....
        /*019c*/ 	.word	0x00012510


	//   ....[7]....
        /*01a0*/ 	.word	0x00012530


	//   ....[8]....
        /*01a4*/ 	.word	0x000149d0


	//   ....[9]....
        /*01a8*/ 	.word	0x000149e0


	//   ....[10]....
        /*01ac*/ 	.word	0x00014a10


	//   ....[11]....
        /*01b0*/ 	.word	0x00014a20


	//   ....[12]....
        /*01b4*/ 	.word	0x00015390


	//   ....[13]....
        /*01b8*/ 	.word	0x00015410


	//   ....[14]....
        /*01bc*/ 	.word	0x00015490


	//   ....[15]....
        /*01c0*/ 	.word	0x00015500


	//----- nvinfo : EIATTR_VRC_CTA_INIT_COUNT
	.align		4
.L_1726:
        /*01c4*/ 	.byte	0x02, 0x4a
	.zero		1
	.zero		1


	//----- nvinfo : EIATTR_EXIT_INSTR_OFFSETS
	.align		4
        /*01c8*/ 	.byte	0x04, 0x1c
        /*01ca*/ 	.short	(.L_1728 - .L_1727)


	//   ....[0]....
.L_1727:
        /*01cc*/ 	.word	0x000000a0


	//----- nvinfo : EIATTR_CRS_STACK_SIZE
	.align		4
.L_1728:
        /*01d0*/ 	.byte	0x04, 0x1e
        /*01d2*/ 	.short	(.L_1730 - .L_1729)
.L_1729:
        /*01d4*/ 	.word	0x00000000


	//----- nvinfo : EIATTR_CBANK_PARAM_SIZE
	.align		4
.L_1730:
        /*01d8*/ 	.byte	0x03, 0x19
        /*01da*/ 	.short	0x01d0


	//----- nvinfo : EIATTR_PARAM_CBANK
	.align		4
        /*01dc*/ 	.byte	0x04, 0x0a
        /*01de*/ 	.short	(.L_1732 - .L_1731)
	.align		4
.L_1731:
        /*01e0*/ 	.word	index@(.nv.constant0._ZN5flash24flash_fwd_splitkv_kernelI23Flash_fwd_kernel_traitsILi32ELi64ELi256ELi4ELb0ELb0EN7cutlass6half_tE19Flash_kernel_traitsILi32ELi64ELi256ELi4ES3_EELb0ELb0ELb0ELb0ELb1ELb1ELb0ELb1EEEvNS_16Flash_fwd_paramsE)
        /*01e4*/ 	.short	0x0380
        /*01e6*/ 	.short	0x01d0


	//----- nvinfo : EIATTR_SW_WAR
	.align		4
.L_1732:
        /*01e8*/ 	.byte	0x04, 0x36
        /*01ea*/ 	.short	(.L_1734 - .L_1733)
.L_1733:
        /*01ec*/ 	.word	0x00000008
.L_1734:


//--------------------- .nv.info._ZN5flash24flash_fwd_splitkv_kernelI23Flash_fwd_kernel_traitsILi32ELi64ELi256ELi4ELb0ELb0EN7cutlass6half_tE19Flash_kernel_traitsILi32ELi64ELi256ELi4ES3_EELb0ELb0ELb1ELb0ELb0ELb0ELb0ELb1EEEvNS_16Flash_fwd_paramsE --------------------------
	.section	.nv.info._ZN5flash24flash_fwd_splitkv_kernelI23Flash_fwd_kernel_traitsILi32ELi64ELi256ELi4ELb0ELb0EN7cutlass6half_tE19Flash_kernel_traitsILi32ELi64ELi256ELi4ES3_EELb0ELb0ELb1ELb0ELb0ELb0ELb0ELb1EEEvNS_16Flash_fwd_paramsE,"",@"SHT_CUDA_INFO"
	.sectionflags	@""
	.align	4


	//----- nvinfo : EIATTR_CUDA_API_VERSION
	.align		4
        /*0000*/ 	.byte	0x04, 0x37
        /*0002*/ 	.short	(.L_1736 - .L_1735)
.L_1735:
        /*0004*/ 	.word	0x00000082


	//----- nvinfo : EIATTR_KPARAM_INFO
	.align		4
.L_1736:
        /*0008*/ 	.byte	0x04, 0x17
        /*000a*/ 	.short	(.L_1738 - .L_1737)
.L_1737:
        /*000c*/ 	.word	0x00000000
        /*0010*/ 	.short	0x0000
        /*0012*/ 	.short	0x0000
        /*0014*/ 	.byte	0x00, 0xf0, 0x41, 0x07


	//----- nvinfo : EIATTR_SPARSE_MMA_MASK
	.align		4
.L_1738:
        /*0018*/ 	.byte	0x03, 0x50
        /*001a*/ 	.short	0x0000


	//----- nvinfo : EIATTR_MAXREG_COUNT
	.align		4
        /*001c*/ 	.byte	0x03, 0x1b
        /*001e*/ 	.short	0x00ff


	//----- nvinfo : EIATTR_NUM_BARRIERS
	.align		4
        /*0020*/ 	.byte	0x02, 0x4c
        /*0022*/ 	.byte	0x01
	.zero		1


	//----- nvinfo : EIATTR_MERCURY_ISA_VERSION
	.align		4
        /*0024*/ 	.byte	0x03, 0x5f
        /*0026*/ 	.short	0x0101


	//----- nvinfo : EIATTR_COOP_GROUP_MASK_REGIDS
	.align		4
        /*0028*/ 	.byte	0x04, 0x29
        /*002a*/ 	.short	(.L_1740 - .L_1739)


	//   ....[0]....
.L_1739:
        /*002c*/ 	.word	0xffffffff


	//   ....[1]....
        /*0030*/ 	.word	0xffffffff


	//   ....[2]....
        /*0034*/ 	.word	0xffffffff


	//   ....[3]....
        /*0038*/ 	.word	0xffffffff


	//   ....[4]....
        /*003c*/ 	.word	0xffffffff


	//   ....[5]....
        /*0040*/ 	.word	0xffffffff


	//   ....[6]....
        /*0044*/ 	.word	0xffffffff


	//   ....[7]....
        /*0048*/ 	.word	0xffffffff


	//   ....[8]....
        /*004c*/ 	.word	0xffffffff


	//   ....[9]....
        /*0050*/ 	.word	0xffffffff


	//   ....[10]....
        /*0054*/ 	.word	0xffffffff


	//   ....[11]....
        /*0058*/ 	.word	0xffffffff


	//   ....[12]....
        /*005c*/ 	.word	0x05000004


	//   ....[13]....
        /*0060*/ 	.word	0x05000004


	//   ....[14]....
        /*0064*/ 	.word	0x05000004


	//   ....[15]....
        /*0068*/ 	.word	0x05000004


	//----- nvinfo : EIATTR_COOP_GROUP_INSTR_OFFSETS
	.align		4
.L_1740:
        /*006c*/ 	.byte	0x04, 0x28
        /*006e*/ 	.short	(.L_1742 - .L_1741)


	//   ....[0]....
.L_1741:
        /*0070*/ 	.word	0x0000f140


	//   ....[1]....
        /*0074*/ 	.word	0x0000f160


	//   ....[2]....
        /*0078*/ 	.word	0x0000f1a0


	//   ....[3]....
        /*007c*/ 	.word	0x0000f1c0


	//   ....[4]....
        /*0080*/ 	.word	0x000147e0


	//   ....[5]....
        /*0084*/ 	.word	0x00014810


	//   ....[6]....
        /*0088*/ 	.word	0x00014850


	//   ....[7]....
        /*008c*/ 	.word	0x00014860


	//   ....[8]....
        /*0090*/ 	.word	0x00016d00


	//   ....[9]....
        /*0094*/ 	.word	0x00016d10


	//   ....[10]....
        /*0098*/ 	.word	0x00016d40


	//   ....[11]....
        /*009c*/ 	.word	0x00016d50


	//   ....[12]....
        /*00a0*/ 	.word	0x00017720


	//   ....[13]....
        /*00a4*/ 	.word	0x00017790


	//   ....[14]....
        /*00a8*/ 	.word	0x000177f0


	//   ....[15]....
        /*00ac*/ 	.word	0x00017860


	//----- nvinfo : EIATTR_VRC_CTA_INIT_COUNT
	.align		4
.L_1742:
        /*00b0*/ 	.byte	0x02, 0x4a
	.zero		1
	.zero		1


	//----- nvinfo : EIATTR_EXIT_INSTR_OFFSETS
	.align		4
        /*00b4*/ 	.byte	0x04, 0x1c
        /*00b6*/ 	.short	(.L_1744 - .L_1743)


	//   ....[0]....
.L_1743:
        /*00b8*/ 	.word	0x00000090


	//----- nvinfo : EIATTR_CRS_STACK_SIZE
	.align		4
.L_1744:
        /*00bc*/ 	.byte	0x04, 0x1e
        /*00be*/ 	.short	(.L_1746 - .L_1745)
.L_1745:
        /*00c0*/ 	.word	0x00000000


	//----- nvinfo : EIATTR_CBANK_PARAM_SIZE
	.align		4
.L_1746:
        /*00c4*/ 	.byte	0x03, 0x19
        /*00c6*/ 	.short	0x01d0


	//----- nvinfo : EIATTR_PARAM_CBANK
	.align		4
        /*00c8*/ 	.byte	0x04, 0x0a
        /*00ca*/ 	.short	(.L_1748 - .L_1747)
	.align		4
.L_1747:
        /*00cc*/ 	.word	index@(.nv.constant0._ZN5flash24flash_fwd_splitkv_kernelI23Flash_fwd_kernel_traitsILi32ELi64ELi256ELi4ELb0ELb0EN7cutlass6half_tE19Flash_kernel_traitsILi32ELi64ELi256ELi4ES3_EELb0ELb0ELb1ELb0ELb0ELb0ELb0ELb1EEEvNS_16Flash_fwd_paramsE)
        /*00d0*/ 	.short	0x0380
        /*00d2*/ 	.short	0x01d0


	//----- nvinfo : EIATTR_SW_WAR
	.align		4
.L_1748:
        /*00d4*/ 	.byte	0x04, 0x36
        /*00d6*/ 	.short	(.L_1750 - .L_1749)
.L_1749:
        /*00d8*/ 	.word	0x00000008
.L_1750:


//--------------------- .nv.info._ZN5flash24flash_fwd_splitkv_kernelI23Flash_fwd_kernel_traitsILi32ELi64ELi256ELi4ELb0ELb0EN7cutlass6half_tE19Flash_kernel_traitsILi32ELi64ELi256ELi4ES3_EELb0ELb0ELb1ELb0ELb0ELb1ELb0ELb1EEEvNS_16Flash_fwd_paramsE --------------------------
	.section	.nv.info._ZN5flash24flash_fwd_splitkv_kernelI23Flash_fwd_kernel_traitsILi32ELi64ELi256ELi4ELb0ELb0EN7cutlass6half_tE19Flash_kernel_traitsILi32ELi64ELi256ELi4ES3_EELb0ELb0ELb1ELb0ELb0ELb1ELb0ELb1EEEvNS_16Flash_fwd_paramsE,"",@"SHT_CUDA_INFO"
	.sectionflags	@""
	.align	4


	//----- nvinfo : EIATTR_CUDA_API_VERSION
	.align		4
        /*0000*/ 	.byte	0x04, 0x37
        /*0002*/ 	.short	(.L_1752 - .L_1751)
.L_1751:
        /*0004*/ 	.word	0x00000082


	//----- nvinfo : EIATTR_KPARAM_INFO
	.align		4
.L_1752:
        /*0008*/ 	.byte	0x04, 0x17
        /*000a*/ 	.short	(.L_1754 - .L_1753)
.L_1753:
        /*000c*/ 	.word	0x00000000
        /*0010*/ 	.short	0x0000
        /*0012*/ 	.short	0x0000
        /*0014*/ 	.byte	0x00, 0xf0, 0x41, 0x07


	//----- nvinfo : EIATTR_SPARSE_MMA_MASK
	.align		4
.L_1754:
        /*0018*/ 	.byte	0x03, 0x50
        /*001a*/ 	.short	0x0000


	//----- nvinfo : EIATTR_MAXREG_COUNT
	.align		4
        /*001c*/ 	.byte	0x03, 0x1b
        /*001e*/ 	.short	0x00ff


	//----- nvinfo : EIATTR_NUM_BARRIERS
	.align		4
        /*0020*/ 	.byte	0x02, 0x4c
        /*0022*/ 	.byte	0x01
	.zero		1


	//----- nvinfo : EIATTR_MERCURY_ISA_VERSION
	.align		4
        /*0024*/ 	.byte	0x03, 0x5f
        /*0026*/ 	.short	0x0101


	//----- nvinfo : EIATTR_COOP_GROUP_MASK_REGIDS
	.align		4
        /*0028*/ 	.byte	0x04, 0x29
        /*002a*/ 	.short	(.L_1756 - .L_1755)


	//   ....[0]....
.L_1755:
        /*002c*/ 	.word	0xffffffff


	//   ....[1]....
        /*0030*/ 	.word	0xffffffff


	//   ....[2]....
        /*0034*/ 	.word	0xffffffff


	//   ....[3]....
        /*0038*/ 	.word	0xffffffff


	//   ....[4]....
        /*003c*/ 	.word	0xffffffff


	//   ....[5]....
        /*0040*/ 	.word	0xffffffff


	//   ....[6]....
        /*0044*/ 	.word	0xffffffff


	//   ....[7]....
        /*0048*/ 	.word	0xffffffff


	//   ....[8]....
        /*004c*/ 	.word	0xffffffff


	//   ....[9]....
        /*0050*/ 	.word	0xffffffff


	//   ....[10]....
        /*0054*/ 	.word	0xffffffff


	//   ....[11]....
        /*0058*/ 	.word	0xffffffff


	//   ....[12]....
        /*005c*/ 	.word	0x05000004


	//   ....[13]....
        /*0060*/ 	.word	0x05000004


	//   ....[14]....
        /*0064*/ 	.word	0x05000004


	//   ....[15]....
        /*0068*/ 	.word	0x05000004


	//----- nvinfo : EIATTR_COOP_GROUP_INSTR_OFFSETS
	.align		4
.L_1756:
        /*006c*/ 	.byte	0x04, 0x28
        /*006e*/ 	.short	(.L_1758 - .L_1757)


	//   ....[0]....
.L_1757:
        /*0070*/ 	.word	0x000100e0


	//   ....[1]....
        /*0074*/ 	.word	0x00010180


	//   ....[2]....
        /*0078*/ 	.word	0x000101b0


	//   ....[3]....
        /*007c*/ 	.word	0x000101e0


	//   ....[4]....
        /*0080*/ 	.word	0x00016810


	//   ....[5]....
        /*0084*/ 	.word	0x00016850


	//   ....[6]....
        /*0088*/ 	.word	0x000168a0


	//   ....[7]....
        /*008c*/ 	.word	0x000168c0


	//   ....[8]....
        /*0090*/ 	.word	0x00018d50


	//   ....[9]....
        /*0094*/ 	.word	0x00018d60


	//   ....[10]....
        /*0098*/ 	.word	0x00018d90


	//   ....[11]....
        /*009c*/ 	.word	0x00018da0


	//   ....[12]....
        /*00a0*/ 	.word	0x00019770


	//   ....[13]....
        /*00a4*/ 	.word	0x000197e0


	//   ....[14]....
        /*00a8*/ 	.word	0x00019840


	//   ....[15]....
        /*00ac*/ 	.word	0x000198b0


	//----- nvinfo : EIATTR_VRC_CTA_INIT_COUNT
	.align		4
.L_1758:
        /*00b0*/ 	.byte	0x02, 0x4a
	.zero		1
	.zero		1


	//----- nvinfo : EIATTR_EXIT_INSTR_OFFSETS
	.align		4
        /*00b4*/ 	.byte	0x04, 0x1c
        /*00b6*/ 	.short	(.L_1760 - .L_1759)


	//   ....[0]....
.L_1759:
        /*00b8*/ 	.word	0x00000090


	//----- nvinfo : EIATTR_CRS_STACK_SIZE
	.align		4
.L_1760:
        /*00bc*/ 	.byte	0x04, 0x1e
        /*00be*/ 	.short	(.L_1762 - .L_1761)
.L_1761:
        /*00c0*/ 	.word	0x00000000


	//----- nvinfo : EIATTR_CBANK_PARAM_SIZE
	.align		4
.L_1762:
        /*00c4*/ 	.byte	0x03, 0x19
        /*00c6*/ 	.short	0x01d0


	//----- nvinfo : EIATTR_PARAM_CBANK
	.align		4
        /*00c8*/ 	.byte	0x04, 0x0a
        /*00ca*/ 	.short	(.L_1764 - .L_1763)
	.align		4
.L_1763:
        /*00cc*/ 	.word	index@(.nv.constant0._ZN5flash24flash_fwd_splitkv_kernelI23Flash_fwd_kernel_traitsILi32ELi64ELi256ELi4ELb0ELb0EN7cutlass6half_tE19Flash_kernel_traitsILi32ELi64ELi256ELi4ES3_EELb0ELb0ELb1ELb0ELb0ELb1ELb0ELb1EEEvNS_16Flash_fwd_paramsE)
        /*00d0*/ 	.short	0x0380
        /*00d2*/ 	.short	0x01d0


	//----- nvinfo : EIATTR_SW_WAR
	.align		4
.L_1764:
        /*00d4*/ 	.byte	0x04, 0x36
        /*00d6*/ 	.short	(.L_1766 - .L_1765)
.L_1765:
        /*00d8*/ 	.word	0x00000008
.L_1766:


//--------------------- .nv.info._ZN5flash24flash_fwd_splitkv_kernelI23Flash_fwd_kernel_traitsILi32ELi64ELi256ELi4ELb0ELb0EN7cutlass6half_tE19Flash_kernel_traitsILi32ELi64ELi256ELi4ES3_EELb0ELb0ELb0ELb1ELb1ELb0ELb1ELb0EEEvNS_16Flash_fwd_paramsE --------------------------
	.section	.nv.info._ZN5flash24flash_fwd_splitkv_kernelI23Flash_fwd_kernel_traitsILi32ELi64ELi256ELi4ELb0ELb0EN7cutlass6half_tE19Flash_kernel_traitsILi32ELi64ELi256ELi4ES3_EELb0ELb0ELb0ELb1ELb1ELb0ELb1ELb0EEEvNS_16Flash_fwd_paramsE,"",@"SHT_CUDA_INFO"
	.sectionflags	@""
	.align	4


	//----- nvinfo : EIATTR_CUDA_API_VERSION
	.align		4
        /*0000*/ 	.byte	0x04, 0x37
        /*0002*/ 	.short	(.L_1768 - .L_1767)
.L_1767:
        /*0004*/ 	.word	0x00000082


	//----- nvinfo : EIATTR_KPARAM_INFO
	.align		4
.L_1768:
        /*0008*/ 	.byte	0x04, 0x17
        /*000a*/ 	.short	(.L_1770 - .L_1769)
.L_1769:
        /*000c*/ 	.word	0x00000000
        /*0010*/ 	.short	0x0000
        /*0012*/ 	.short	0x0000
        /*0014*/ 	.byte	0x00, 0xf0, 0x41, 0x07


	//----- nvinfo : EIATTR_SPARSE_MMA_MASK
	.align		4
.L_1770:
        /*0018*/ 	.byte	0x03, 0x50
        /*001a*/ 	.short	0x0000


	//----- nvinfo : EIATTR_MAXREG_COUNT
	.align		4
        /*001c*/ 	.byte	0x03, 0x1b
        /*001e*/ 	.short	0x00ff


	//----- nvinfo : EIATTR_NUM_BARRIERS
	.align		4
        /*0020*/ 	.byte	0x02, 0x4c
        /*0022*/ 	.byte	0x01
	.zero		1


	//----- nvinfo : EIATTR_MERCURY_ISA_VERSION
	.align		4
        /*0024*/ 	.byte	0x03, 0x5f
        /*0026*/ 	.short	0x0101


	//----- nvinfo : EIATTR_COOP_GROUP_MASK_REGIDS
	.align		4
        /*0028*/ 	.byte	0x04, 0x29
        /*002a*/ 	.short	(.L_1772 - .L_1771)


	//   ....[0]....
.L_1771:
        /*002c*/ 	.word	0xffffffff


	//   ....[1]....
        /*0030*/ 	.word	0xffffffff


	//   ....[2]....
        /*0034*/ 	.word	0xffffffff


	//   ....[3]....
        /*0038*/ 	.word	0xffffffff


	//   ....[4]....
        /*003c*/ 	.word	0xffffffff


	//   ....[5]....
        /*0040*/ 	.word	0xffffffff


	//   ....[6]....
        /*0044*/ 	.word	0xffffffff


	//   ....[7]....
        /*0048*/ 	.word	0xffffffff


	//   ....[8]....
        /*004c*/ 	.word	0xffffffff


	//   ....[9]....
        /*0050*/ 	.word	0xffffffff


	//   ....[10]....
        /*0054*/ 	.word	0xffffffff


	//   ....[11]....
        /*0058*/ 	.word	0xffffffff


	//   ....[12]....
        /*005c*/ 	.word	0x05000006


	//   ....[13]....
        /*0060*/ 	.word	0x05000006


	//   ....[14]....
        /*0064*/ 	.word	0x05000006


	//   ....[15]....
        /*0068*/ 	.word	0x05000006


	//----- nvinfo : EIATTR_COOP_GROUP_INSTR_OFFSETS
	.align		4
.L_1772:
        /*006c*/ 	.byte	0x04, 0x28
        /*006e*/ 	.short	(.L_1774 - .L_1773)


	//   ....[0]....
.L_1773:
        /*0070*/ 	.word	0x00003040


	//   ....[1]....
        /*0074*/ 	.word	0x00003070


	//   ....[2]....
        /*0078*/ 	.word	0x000030a0


	//   ....[3]....
        /*007c*/ 	.word	0x000030b0


	//   ....[4]....
        /*0080*/ 	.word	0x00006db0


	//   ....[5]....
        /*0084*/ 	.word	0x00006de0


	//   ....[6]....
        /*0088*/ 	.word	0x00006e20


	//   ....[7]....
        /*008c*/ 	.word	0x00006e30


	//   ....[8]....
        /*0090*/ 	.word	0x000092b0


	//   ....[9]....
        /*0094*/ 	.word	0x000092c0


	//   ....[10]....
        /*0098*/ 	.word	0x000092f0


	//   ....[11]....
        /*009c*/ 	.word	0x00009300


	//   ....[12]....
        /*00a0*/ 	.word	0x00009980


	//   ....[13]....
        /*00a4*/ 	.word	0x000099f0


	//   ....[14]....
        /*00a8*/ 	.word	0x00009a50


	//   ....[15]....
        /*00ac*/ 	.word	0x00009ac0


	//----- nvinfo : EIATTR_VRC_CTA_INIT_COUNT
	.align		4
.L_1774:
        /*00b0*/ 	.byte	0x02, 0x4a
	.zero		1
	.zero		1


	//----- nvinfo : EIATTR_EXIT_INSTR_OFFSETS
	.align		4
        /*00b4*/ 	.byte	0x04, 0x1c
        /*00b6*/ 	.short	(.L_1776 - .L_1775)


	//   ....[0]....
.L_1775:
        /*00b8*/ 	.word	0x000001f0


	//----- nvinfo : EIATTR_CRS_STACK_SIZE
	.align		4
.L_1776:
        /*00bc*/ 	.byte	0x04, 0x1e
        /*00be*/ 	.short	(.L_1778 - .L_1777)
.L_1777:
        /*00c0*/ 	.word	0x00000000


	//----- nvinfo : EIATTR_CBANK_PARAM_SIZE
	.align		4
.L_1778:
        /*00c4*/ 	.byte	0x03, 0x19
        /*00c6*/ 	.short	0x01d0


	//----- nvinfo : EIATTR_PARAM_CBANK
	.align		4
        /*00c8*/ 	.byte	0x04, 0x0a
        /*00ca*/ 	.short	(.L_1780 - .L_1779)
	.align		4
.L_1779:
        /*00cc*/ 	.word	index@(.nv.constant0._ZN5flash24flash_fwd_splitkv_kernelI23Flash_fwd_kernel_traitsILi32ELi64ELi256ELi4ELb0ELb0EN7cutlass6half_tE19Flash_kernel_traitsILi32ELi64ELi256ELi4ES3_EELb0ELb0ELb0ELb1ELb1ELb0ELb1ELb0EEEvNS_16Flash_fwd_paramsE)
        /*00d0*/ 	.short	0x0380
        /*00d2*/ 	.short	0x01d0


	//----- nvinfo : EIATTR_SW_WAR
	.align		4
.L_1780:
        /*00d4*/ 	.byte	0x04, 0x36
        /*00d6*/ 	.short	(.L_1782 - .L_1781)
.L_1781:
        /*00d8*/ 	.word	0x00000008
.L_1782:


//--------------------- .nv.info._ZN5flash24flash_fwd_splitkv_kernelI23Flash_fwd_kernel_traitsILi32ELi64ELi256ELi4ELb0ELb0EN7cutlass6half_tE19Flash_kernel_traitsILi32ELi64ELi256ELi4ES3_EELb0ELb0ELb0ELb1ELb1ELb1ELb1ELb0EEEvNS_16Flash_fwd_paramsE --------------------------
	.section	.nv.info._ZN5flash24flash_fwd_splitkv_kernelI23Flash_fwd_kernel_traitsILi32ELi64ELi256ELi4ELb0ELb0EN7cutlass6half_tE19Flash_kernel_traitsILi32ELi64ELi256ELi4ES3_EELb0ELb0ELb0ELb1ELb1ELb1ELb1ELb0EEEvNS_16Flash_fwd_paramsE,"",@"SHT_CUDA_INFO"
	.sectionflags	@""
	.align	4


	//----- nvinfo : EIATTR_CUDA_API_VERSION
	.align		4
        /*0000*/ 	.byte	0x04, 0x37
        /*0002*/ 	.short	(.L_1784 - .L_1783)
.L_1783:
        /*0004*/ 	.word	0x00000082


	//----- nvinfo : EIATTR_KPARAM_INFO
	.align		4
.L_1784:
        /*0008*/ 	.byte	0x04, 0x17
        /*000a*/ 	.short	(.L_1786 - .L_1785)
.L_1785:
        /*000c*/ 	.word	0x00000000
        /*0010*/ 	.short	0x0000
        /*0012*/ 	.short	0x0000
        /*0014*/ 	.byte	0x00, 0xf0, 0x41, 0x07


	//----- nvinfo : EIATTR_SPARSE_MMA_MASK
	.align		4
.L_1786:
        /*0018*/ 	.byte	0x03, 0x50
        /*001a*/ 	.short	0x0000


	//----- nvinfo : EIATTR_MAXREG_COUNT
	.align		4
        /*001c*/ 	.byte	0x03, 0x1b
        /*001e*/ 	.short	0x00ff


	//----- nvinfo : EIATTR_NUM_BARRIERS
	.align		4
        /*0020*/ 	.byte	0x02, 0x4c
        /*0022*/ 	.byte	0x01
	.zero		1


	//----- nvinfo : EIATTR_ANNOTATIONS
	.align		4
        /*0024*/ 	.byte	0x04, 0x55
        /*0026*/ 	.short	(.L_1788 - .L_1787)


	//   ....[0]....
.L_1787:
        /* <DEDUP_REMOVED lines=20> */


	//----- nvinfo : EIATTR_MERCURY_ISA_VERSION
	.align		4
.L_1788:
        /*0158*/ 	.byte	0x03, 0x5f
        /*015a*/ 	.short	0x0101


	//----- nvinfo : EIATTR_COOP_GROUP_MASK_REGIDS
	.align		4
        /*015c*/ 	.byte	0x04, 0x29
        /*015e*/ 	.short	(.L_1790 - .L_1789)


	//   ....[0]....
.L_1789:
        /*0160*/ 	.word	0xffffffff


	//   ....[1]....
        /*0164*/ 	.word	0xffffffff


	//   ....[2]....
        /*0168*/ 	.word	0xffffffff


	//   ....[3]....
        /*016c*/ 	.word	0xffffffff


	//   ....[4]....
        /*0170*/ 	.word	0xffffffff


	//   ....[5]....
        /*0174*/ 	.word	0xffffffff


	//   ....[6]....
        /*0178*/ 	.word	0xffffffff


	//   ....[7]....
        /*017c*/ 	.word	0xffffffff


	//   ....[8]....
        /*0180*/ 	.word	0xffffffff


	//   ....[9]....
        /*0184*/ 	.word	0xffffffff


	//   ....[10]....
        /*0188*/ 	.word	0xffffffff


	//   ....[11]....
        /*018c*/ 	.word	0xffffffff


	//   ....[12]....
        /*0190*/ 	.word	0x05000007


	//   ....[13]....
        /*0194*/ 	.word	0x05000007


	//   ....[14]....
        /*0198*/ 	.word	0x05000007


	//   ....[15]....
        /*019c*/ 	.word	0x05000007


	//----- nvinfo : EIATTR_COOP_GROUP_INSTR_OFFSETS
	.align		4
.L_1790:
        /*01a0*/ 	.byte	0x04, 0x28
        /*01a2*/ 	.short	(.L_1792 - .L_1791)


	//   ....[0]....
.L_1791:
        /*01a4*/ 	.word	0x00004110


	//   ....[1]....
        /*01a8*/ 	.word	0x00004140


	//   ....[2]....
        /*01ac*/ 	.word	0x000041a0


	//   ....[3]....
        /*01b0*/ 	.word	0x000041b0


	//   ....[4]....
        /*01b4*/ 	.word	0x00009190


	//   ....[5]....
        /*01b8*/ 	.word	0x000091b0


	//   ....[6]....
        /*01bc*/ 	.word	0x000091d0


	//   ....[7]....
        /*01c0*/ 	.word	0x000091f0


	//   ....[8]....
        /*01c4*/ 	.word	0x0000b690


	//   ....[9]....
        /*01c8*/ 	.word	0x0000b6a0


	//   ....[10]....
        /*01cc*/ 	.word	0x0000b6d0


	//   ....[11]....
        /*01d0*/ 	.word	0x0000b6e0


	//   ....[12]....
        /*01d4*/ 	.word	0x0000bd70


	//   ....[13]....
        /*01d8*/ 	.word	0x0000bdf0


	//   ....[14]....
        /*01dc*/ 	.word	0x0000be70


	//   ....[15]....
        /*01e0*/ 	.word	0x0000bee0


	//----- nvinfo : EIATTR_VRC_CTA_INIT_COUNT
	.align		4
.L_1792:
        /*01e4*/ 	.byte	0x02, 0x4a
	.zero		1
	.zero		1


	//----- nvinfo : EIATTR_EXIT_INSTR_OFFSETS
	.align		4
        /*01e8*/ 	.byte	0x04, 0x1c
        /*01ea*/ 	.short	(.L_1794 - .L_1793)


	//   ....[0]....
.L_1793:
        /*01ec*/ 	.word	0x00000200


	//----- nvinfo : EIATTR_CRS_STACK_SIZE
	.align		4
.L_1794:
        /*01f0*/ 	.byte	0x04, 0x1e
        /*01f2*/ 	.short	(.L_1796 - .L_1795)
.L_1795:
        /*01f4*/ 	.word	0x00000000


	//----- nvinfo : EIATTR_CBANK_PARAM_SIZE
	.align		4
.L_1796:
        /*01f8*/ 	.byte	0x03, 0x19
        /*01fa*/ 	.short	0x01d0


	//----- nvinfo : EIATTR_PARAM_CBANK
	.align		4
        /*01fc*/ 	.byte	0x04, 0x0a
        /*01fe*/ 	.short	(.L_1798 - .L_1797)
	.align		4
.L_1797:
        /*0200*/ 	.word	index@(.nv.constant0._ZN5flash24flash_fwd_splitkv_kernelI23Flash_fwd_kernel_traitsILi32ELi64ELi256ELi4ELb0ELb0EN7cutlass6half_tE19Flash_kernel_traitsILi32ELi64ELi256ELi4ES3_EELb0ELb0ELb0ELb1ELb1ELb1ELb1ELb0EEEvNS_16Flash_fwd_paramsE)
        /*0204*/ 	.short	0x0380
        /*0206*/ 	.short	0x01d0


	//----- nvinfo : EIATTR_SW_WAR
	.align		4
.L_1798:
        /*0208*/ 	.byte	0x04, 0x36
        /*020a*/ 	.short	(.L_1800 - .L_1799)
.L_1799:
        /*020c*/ 	.word	0x00000008
.L_1800:


//--------------------- .nv.info._ZN5flash24flash_fwd_splitkv_kernelI23Flash_fwd_kernel_traitsILi32ELi64ELi256ELi4ELb0ELb0EN7cutlass6half_tE19Flash_kernel_traitsILi32ELi64ELi256ELi4ES3_EELb0ELb0ELb1ELb0ELb0ELb0ELb1ELb0EEEvNS_16Flash_fwd_paramsE --------------------------
	.section	.nv.info._ZN5flash24flash_fwd_splitkv_kernelI23Flash_fwd_kernel_traitsILi32ELi64ELi256ELi4ELb0ELb0EN7cutlass6half_tE19Flash_kernel_traitsILi32ELi64ELi256ELi4ES3_EELb0ELb0ELb1ELb0ELb0ELb0ELb1ELb0EEEvNS_16Flash_fwd_paramsE,"",@"SHT_CUDA_INFO"
	.sectionflags	@""
	.align	4


	//----- nvinfo : EIATTR_CUDA_API_VERSION
	.align		4
        /*0000*/ 	.byte	0x04, 0x37
        /*0002*/ 	.short	(.L_1802 - .L_1801)
.L_1801:
        /*0004*/ 	.word	0x00000082


	//----- nvinfo : EIATTR_KPARAM_INFO
	.align		4
.L_1802:
        /*0008*/ 	.byte	0x04, 0x17
        /*000a*/ 	.short	(.L_1804 - .L_1803)
.L_1803:
        /*000c*/ 	.word	0x00000000
        /*0010*/ 	.short	0x0000
        /*0012*/ 	.short	0x0000
        /*0014*/ 	.byte	0x00, 0xf0, 0x41, 0x07


	//----- nvinfo : EIATTR_SPARSE_MMA_MASK
	.align		4
.L_1804:
        /*0018*/ 	.byte	0x03, 0x50
        /*001a*/ 	.short	0x0000


	//----- nvinfo : EIATTR_MAXREG_COUNT
	.align		4
        /*001c*/ 	.byte	0x03, 0x1b
        /*001e*/ 	.short	0x00ff


	//----- nvinfo : EIATTR_NUM_BARRIERS
	.align		4
        /*0020*/ 	.byte	0x02, 0x4c
        /*0022*/ 	.byte	0x01
	.zero		1


	//----- nvinfo : EIATTR_MERCURY_ISA_VERSION
	.align		4
        /*0024*/ 	.byte	0x03, 0x5f
        /*0026*/ 	.short	0x0101


	//----- nvinfo : EIATTR_COOP_GROUP_MASK_REGIDS
	.align		4
        /*0028*/ 	.byte	0x04, 0x29
        /*002a*/ 	.short	(.L_1806 - .L_1805)


	//   ....[0]....
.L_1805:
        /*002c*/ 	.word	0xffffffff


	//   ....[1]....
        /*0030*/ 	.word	0xffffffff


	//   ....[2]....
        /*0034*/ 	.word	0xffffffff


	//   ....[3]....
        /*0038*/ 	.word	0xffffffff


	//   ....[4]....
        /*003c*/ 	.word	0xffffffff


	//   ....[5]....
        /*0040*/ 	.word	0xffffffff


	//   ....[6]....
        /*0044*/ 	.word	0xffffffff


	//   ....[7]....
        /*0048*/ 	.word	0xffffffff


	//   ....[8]....
        /*004c*/ 	.word	0xffffffff


	//   ....[9]....
        /*0050*/ 	.word	0xffffffff


	//   ....[10]....
        /*0054*/ 	.word	0xffffffff


	//   ....[11]....
        /*0058*/ 	.word	0xffffffff


	//   ....[12]....
        /*005c*/ 	.word	0x05000006


	//   ....[13]....
        /*0060*/ 	.word	0x05000006


	//   ....[14]....
        /*0064*/ 	.word	0x05000006


	//   ....[15]....
        /*0068*/ 	.word	0x05000006


	//----- nvinfo : EIATTR_COOP_GROUP_INSTR_OFFSETS
	.align		4
.L_1806:
        /*006c*/ 	.byte	0x04, 0x28
        /*006e*/ 	.short	(.L_1808 - .L_1807)


	//   ....[0]....
.L_1807:
        /*0070*/ 	.word	0x000076a0


	//   ....[1]....
        /*0074*/ 	.word	0x000076c0


	//   ....[2]....
        /*0078*/ 	.word	0x000076e0


	//   ....[3]....
        /*007c*/ 	.word	0x00007700


	//   ....[4]....
        /*0080*/ 	.word	0x0000cd40


	//   ....[5]....
        /*0084*/ 	.word	0x0000cd70


	//   ....[6]....
        /*0088*/ 	.word	0x0000cdd0


	//   ....[7]....
        /*008c*/ 	.word	0x0000cde0


	//   ....[8]....
        /*0090*/ 	.word	0x0000f290


	//   ....[9]....
        /*0094*/ 	.word	0x0000f2a0


	//   ....[10]....
        /*0098*/ 	.word	0x0000f2d0


	//   ....[11]....
        /*009c*/ 	.word	0x0000f2e0


	//   ....[12]....
        /*00a0*/ 	.word	0x0000fa30


	//   ....[13]....
        /*00a4*/ 	.word	0x0000faa0


	//   ....[14]....
        /*00a8*/ 	.word	0x0000fb00


	//   ....[15]....
        /*00ac*/ 	.word	0x0000fb70


	//----- nvinfo : EIATTR_VRC_CTA_INIT_COUNT
	.align		4
.L_1808:
        /*00b0*/ 	.byte	0x02, 0x4a
	.zero		1
	.zero		1


	//----- nvinfo : EIATTR_EXIT_INSTR_OFFSETS
	.align		4
        /*00b4*/ 	.byte	0x04, 0x1c
        /*00b6*/ 	.short	(.L_1810 - .L_1809)


	//   ....[0]....
.L_1809:
        /*00b8*/ 	.word	0x000001f0


	//----- nvinfo : EIATTR_CRS_STACK_SIZE
	.align		4
.L_1810:
        /*00bc*/ 	.byte	0x04, 0x1e
        /*00be*/ 	.short	(.L_1812 - .L_1811)
.L_1811:
        /*00c0*/ 	.word	0x00000000


	//----- nvinfo : EIATTR_CBANK_PARAM_SIZE
	.align		4
.L_1812:
        /*00c4*/ 	.byte	0x03, 0x19
        /*00c6*/ 	.short	0x01d0


	//----- nvinfo : EIATTR_PARAM_CBANK
	.align		4
        /*00c8*/ 	.byte	0x04, 0x0a
        /*00ca*/ 	.short	(.L_1814 - .L_1813)
	.align		4
.L_1813:
        /*00cc*/ 	.word	index@(.nv.constant0._ZN5flash24flash_fwd_splitkv_kernelI23Flash_fwd_kernel_traitsILi32ELi64ELi256ELi4ELb0ELb0EN7cutlass6half_tE19Flash_kernel_traitsILi32ELi64ELi256ELi4ES3_EELb0ELb0ELb1ELb0ELb0ELb0ELb1ELb0EEEvNS_16Flash_fwd_paramsE)
        /*00d0*/ 	.short	0x0380
        /*00d2*/ 	.short	0x01d0


	//----- nvinfo : EIATTR_SW_WAR
	.align		4
.L_1814:
        /*00d4*/ 	.byte	0x04, 0x36
        /*00d6*/ 	.short	(.L_1816 - .L_1815)
.L_1815:
        /*00d8*/ 	.word	0x00000008
.L_1816:


//--------------------- .nv.info._ZN5flash24flash_fwd_splitkv_kernelI23Flash_fwd_kernel_traitsILi32ELi64ELi256ELi4ELb0ELb0EN7cutlass6half_tE19Flash_kernel_traitsILi32ELi64ELi256ELi4ES3_EELb0ELb0ELb1ELb0ELb0ELb1ELb1ELb0EEEvNS_16Flash_fwd_paramsE --------------------------
	.section	.nv.info._ZN5flash24flash_fwd_splitkv_kernelI23Flash_fwd_kernel_traitsILi32ELi64ELi256ELi4ELb0ELb0EN7cutlass6half_tE19Flash_kernel_traitsILi32ELi64ELi256ELi4ES3_EELb0ELb0ELb1ELb0ELb0ELb1ELb1ELb0EEEvNS_16Flash_fwd_paramsE,"",@"SHT_CUDA_INFO"
	.sectionflags	@""
	.align	4


	//----- nvinfo : EIATTR_CUDA_API_VERSION
	.align		4
        /*0000*/ 	.byte	0x04, 0x37
        /*0002*/ 	.short	(.L_1818 - .L_1817)
.L_1817:
        /*0004*/ 	.word	0x00000082


	//----- nvinfo : EIATTR_KPARAM_INFO
	.align		4
.L_1818:
        /*0008*/ 	.byte	0x04, 0x17
        /*000a*/ 	.short	(.L_1820 - .L_1819)
.L_1819:
        /*000c*/ 	.word	0x00000000
        /*0010*/ 	.short	0x0000
        /*0012*/ 	.short	0x0000
        /*0014*/ 	.byte	0x00, 0xf0, 0x41, 0x07


	//----- nvinfo : EIATTR_SPARSE_MMA_MASK
	.align		4
.L_1820:
        /*0018*/ 	.byte	0x03, 0x50
        /*001a*/ 	.short	0x0000


	//----- nvinfo : EIATTR_MAXREG_COUNT
	.align		4
        /*001c*/ 	.byte	0x03, 0x1b
        /*001e*/ 	.short	0x00ff


	//----- nvinfo : EIATTR_NUM_BARRIERS
	.align		4
        /*0020*/ 	.byte	0x02, 0x4c
        /*0022*/ 	.byte	0x01
	.zero		1


	//----- nvinfo : EIATTR_MERCURY_ISA_VERSION
	.align		4
        /*0024*/ 	.byte	0x03, 0x5f
        /*0026*/ 	.short	0x0101


	//----- nvinfo : EIATTR_COOP_GROUP_MASK_REGIDS
	.align		4
        /*0028*/ 	.byte	0x04, 0x29
        /*002a*/ 	.short	(.L_1822 - .L_1821)


	//   ....[0]....
.L_1821:
        /*002c*/ 	.word	0xffffffff


	//   ....[1]....
        /*0030*/ 	.word	0xffffffff


	//   ....[2]....
        /*0034*/ 	.word	0xffffffff


	//   ....[3]....
        /*0038*/ 	.word	0xffffffff


	//   ....[4]....
        /*003c*/ 	.word	0xffffffff


	//   ....[5]....
        /*0040*/ 	.word	0xffffffff


	//   ....[6]....
        /*0044*/ 	.word	0xffffffff


	//   ....[7]....
        /*0048*/ 	.word	0xffffffff


	//   ....[8]....
        /*004c*/ 	.word	0xffffffff


	//   ....[9]....
        /*0050*/ 	.word	0xffffffff


	//   ....[10]....
        /*0054*/ 	.word	0xffffffff


	//   ....[11]....
        /*0058*/ 	.word	0xffffffff


	//   ....[12]....
        /*005c*/ 	.word	0x05000006


	//   ....[13]....
        /*0060*/ 	.word	0x05000006


	//   ....[14]....
        /*0064*/ 	.word	0x05000006


	//   ....[15]....
        /*0068*/ 	.word	0x05000006


	//----- nvinfo : EIATTR_COOP_GROUP_INSTR_OFFSETS
	.align		4
.L_1822:
        /*006c*/ 	.byte	0x04, 0x28
        /*006e*/ 	.short	(.L_1824 - .L_1823)


	//   ....[0]....
.L_1823:
        /*0070*/ 	.word	0x000087d0


	//   ....[1]....
        /*0074*/ 	.word	0x000087f0


	//   ....[2]....
        /*0078*/ 	.word	0x00008810


	//   ....[3]....
        /*007c*/ 	.word	0x00008830


	//   ....[4]....
        /*0080*/ 	.word	0x0000eee0


	//   ....[5]....
        /*0084*/ 	.word	0x0000ef20


	//   ....[6]....
        /*0088*/ 	.word	0x0000ef60


	//   ....[7]....
        /*008c*/ 	.word	0x0000ef80


	//   ....[8]....
        /*0090*/ 	.word	0x00011450


	//   ....[9]....
        /*0094*/ 	.word	0x00011460


	//   ....[10]....
        /*0098*/ 	.word	0x00011490


	//   ....[11]....
        /*009c*/ 	.word	0x000114a0


	//   ....[12]....
        /*00a0*/ 	.word	0x00011c10


	//   ....[13]....
        /*00a4*/ 	.word	0x00011c90


	//   ....[14]....
        /*00a8*/ 	.word	0x00011d00


	//   ....[15]....
        /*00ac*/ 	.word	0x00011d70


	//----- nvinfo : EIATTR_VRC_CTA_INIT_COUNT
	.align		4
.L_1824:
        /*00b0*/ 	.byte	0x02, 0x4a
	.zero		1
	.zero		1


	//----- nvinfo : EIATTR_EXIT_INSTR_OFFSETS
	.align		4
        /*00b4*/ 	.byte	0x04, 0x1c
        /*00b6*/ 	.short	(.L_1826 - .L_1825)


	//   ....[0]....
.L_1825:
        /*00b8*/ 	.word	0x000001f0


	//----- nvinfo : EIATTR_CRS_STACK_SIZE
	.align		4
.L_1826:
        /*00bc*/ 	.byte	0x04, 0x1e
        /*00be*/ 	.short	(.L_1828 - .L_1827)
.L_1827:
        /*00c0*/ 	.word	0x00000000


	//----- nvinfo : EIATTR_CBANK_PARAM_SIZE
	.align		4
.L_1828:
        /*00c4*/ 	.byte	0x03, 0x19
        /*00c6*/ 	.short	0x01d0


	//----- nvinfo : EIATTR_PARAM_CBANK
	.align		4
        /*00c8*/ 	.byte	0x04, 0x0a
        /*00ca*/ 	.short	(.L_1830 - .L_1829)
	.align		4
.L_1829:
        /*00cc*/ 	.word	index@(.nv.constant0._ZN5flash24flash_fwd_splitkv_kernelI23Flash_fwd_kernel_traitsILi32ELi64ELi256ELi4ELb0ELb0EN7cutlass6half_tE19Flash_kernel_traitsILi32ELi64ELi256ELi4ES3_EELb0ELb0ELb1ELb0ELb0ELb1ELb1ELb0EEEvNS_16Flash_fwd_paramsE)
        /*00d0*/ 	.short	0x0380
        /*00d2*/ 	.short	0x01d0


	//----- nvinfo : EIATTR_SW_WAR
	.align		4
.L_1830:
        /*00d4*/ 	.byte	0x04, 0x36
        /*00d6*/ 	.short	(.L_1832 - .L_1831)
.L_1831:
        /*00d8*/ 	.word	0x00000008
.L_1832:


//--------------------- .nv.info._ZN5flash24flash_fwd_splitkv_kernelI23Flash_fwd_kernel_traitsILi32ELi64ELi256ELi4ELb0ELb0EN7cutlass6half_tE19Flash_kernel_traitsILi32ELi64ELi256ELi4ES3_EELb0ELb0ELb0ELb0ELb1ELb0ELb1ELb1EEEvNS_16Flash_fwd_paramsE --------------------------
	.section	.nv.info._ZN5flash24flash_fwd_splitkv_kernelI23Flash_fwd_kernel_traitsILi32ELi64ELi256ELi4ELb0ELb0EN7cutlass6half_tE19Flash_kernel_traitsILi32ELi64ELi256ELi4ES3_EELb0ELb0ELb0ELb0ELb1ELb0ELb1ELb1EEEvNS_16Flash_fwd_paramsE,"",@"SHT_CUDA_INFO"
	.sectionflags	@""
	.align	4


	//----- nvinfo : EIATTR_CUDA_API_VERSION
	.align		4
        /*0000*/ 	.byte	0x04, 0x37
        /*0002*/ 	.short	(.L_1834 - .L_1833)
.L_1833:
        /*0004*/ 	.word	0x00000082


	//----- nvinfo : EIATTR_KPARAM_INFO
	.align		4
.L_1834:
        /*0008*/ 	.byte	0x04, 0x17
        /*000a*/ 	.short	(.L_1836 - .L_1835)
.L_1835:
        /*000c*/ 	.word	0x00000000
        /*0010*/ 	.short	0x0000
        /*0012*/ 	.short	0x0000
        /*0014*/ 	.byte	0x00, 0xf0, 0x41, 0x07


	//----- nvinfo : EIATTR_SPARSE_MMA_MASK
	.align		4
.L_1836:
        /*0018*/ 	.byte	0x03, 0x50
        /*001a*/ 	.short	0x0000


	//----- nvinfo : EIATTR_MAXREG_COUNT
	.align		4
        /*001c*/ 	.byte	0x03, 0x1b
        /*001e*/ 	.short	0x00ff


	//----- nvinfo : EIATTR_NUM_BARRIERS
	.align		4
        /*0020*/ 	.byte	0x02, 0x4c
        /*0022*/ 	.byte	0x01
	.zero		1


	//----- nvinfo : EIATTR_MERCURY_ISA_VERSION
	.align		4
        /*0024*/ 	.byte	0x03, 0x5f
        /*0026*/ 	.short	0x0101


	//----- nvinfo : EIATTR_COOP_GROUP_MASK_REGIDS
	.align		4
        /*0028*/ 	.byte	0x04, 0x29
        /*002a*/ 	.short	(.L_1838 - .L_1837)


	//   ....[0]....
.L_1837:
        /*002c*/ 	.word	0xffffffff


	//   ....[1]....
        /*0030*/ 	.word	0xffffffff


	//   ....[2]....
        /*0034*/ 	.word	0xffffffff


	//   ....[3]....
        /*0038*/ 	.word	0xffffffff


	//   ....[4]....
        /*003c*/ 	.word	0xffffffff


	//   ....[5]....
        /*0040*/ 	.word	0xffffffff


	//   ....[6]....
        /*0044*/ 	.word	0xffffffff


	//   ....[7]....
        /*0048*/ 	.word	0xffffffff


	//   ....[8]....
        /*004c*/ 	.word	0xffffffff


	//   ....[9]....
        /*0050*/ 	.word	0xffffffff


	//   ....[10]....
        /*0054*/ 	.word	0xffffffff


	//   ....[11]....
        /*0058*/ 	.word	0xffffffff


	//   ....[12]....
        /*005c*/ 	.word	0x05000006


	//   ....[13]....
        /*0060*/ 	.word	0x05000006


	//   ....[14]....
        /*0064*/ 	.word	0x05000006


	//   ....[15]....
        /*0068*/ 	.word	0x05000006


	//----- nvinfo : EIATTR_COOP_GROUP_INSTR_OFFSETS
	.align		4
.L_1838:
        /*006c*/ 	.byte	0x04, 0x28
        /*006e*/ 	.short	(.L_1840 - .L_1839)


	//   ....[0]....
.L_1839:
        /*0070*/ 	.word	0x0000c370


	//   ....[1]....
        /*0074*/ 	.word	0x0000c3a0


	//   ....[2]....
        /*0078*/ 	.word	0x0000c430


	//   ....[3]....
        /*007c*/ 	.word	0x0000c440


	//   ....[4]....
        /*0080*/ 	.word	0x00010030


	//   ....[5]....
        /*0084*/ 	.word	0x00010060


	//   ....[6]....
        /*0088*/ 	.word	0x000100a0


	//   ....[7]....
        /*008c*/ 	.word	0x000100b0


	//   ....[8]....
        /*0090*/ 	.word	0x00012530


	//   ....[9]....
        /*0094*/ 	.word	0x00012540


	//   ....[10]....
        /*0098*/ 	.word	0x00012570


	//   ....[11]....
        /*009c*/ 	.word	0x00012580


	//   ....[12]....
        /*00a0*/ 	.word	0x00012d30


	//   ....[13]....
        /*00a4*/ 	.word	0x00012da0


	//   ....[14]....
        /*00a8*/ 	.word	0x00012e00


	//   ....[15]....
        /*00ac*/ 	.word	0x00012e70


	//----- nvinfo : EIATTR_VRC_CTA_INIT_COUNT
	.align		4
.L_1840:
        /*00b0*/ 	.byte	0x02, 0x4a
	.zero		1
	.zero		1


	//----- nvinfo : EIATTR_EXIT_INSTR_OFFSETS
	.align		4
        /*00b4*/ 	.byte	0x04, 0x1c
        /*00b6*/ 	.short	(.L_1842 - .L_1841)


	//   ....[0]....
.L_1841:
        /*00b8*/ 	.word	0x000001f0


	//----- nvinfo : EIATTR_CRS_STACK_SIZE
	.align		4
.L_1842:
        /*00bc*/ 	.byte	0x04, 0x1e
        /*00be*/ 	.short	(.L_1844 - .L_1843)
.L_1843:
        /*00c0*/ 	.word	0x00000000


	//----- nvinfo : EIATTR_CBANK_PARAM_SIZE
	.align		4
.L_1844:
        /*00c4*/ 	.byte	0x03, 0x19
        /*00c6*/ 	.short	0x01d0


	//----- nvinfo : EIATTR_PARAM_CBANK
	.align		4
        /*00c8*/ 	.byte	0x04, 0x0a
        /*00ca*/ 	.short	(.L_1846 - .L_1845)
	.align		4
.L_1845:
        /*00cc*/ 	.word	index@(.nv.constant0._ZN5flash24flash_fwd_splitkv_kernelI23Flash_fwd_kernel_traitsILi32ELi64ELi256ELi4ELb0ELb0EN7cutlass6half_tE19Flash_kernel_traitsILi32ELi64ELi256ELi4ES3_EELb0ELb0ELb0ELb0ELb1ELb0ELb1ELb1EEEvNS_16Flash_fwd_paramsE)
        /*00d0*/ 	.short	0x0380
        /*00d2*/ 	.short	0x01d0


	//----- nvinfo : EIATTR_SW_WAR
	.align		4
.L_1846:
        /*00d4*/ 	.byte	0x04, 0x36
        /*00d6*/ 	.short	(.L_1848 - .L_1847)
.L_1847:
        /*00d8*/ 	.word	0x00000008
.L_1848:


//--------------------- .nv.info._ZN5flash24flash_fwd_splitkv_kernelI23Flash_fwd_kernel_traitsILi32ELi64ELi256ELi4ELb0ELb0EN7cutlass6half_tE19Flash_kernel_traitsILi32ELi64ELi256ELi4ES3_EELb0ELb0ELb0ELb0ELb1ELb1ELb1ELb1EEEvNS_16Flash_fwd_paramsE --------------------------
	.section	.nv.info._ZN5flash24flash_fwd_splitkv_kernelI23Flash_fwd_kernel_traitsILi32ELi64ELi256ELi4ELb0ELb0EN7cutlass6half_tE19Flash_kernel_traitsILi32ELi64ELi256ELi4ES3_EELb0ELb0ELb0ELb0ELb1ELb1ELb1ELb1EEEvNS_16Flash_fwd_paramsE,"",@"SHT_CUDA_INFO"
	.sectionflags	@""
	.align	4


	//----- nvinfo : EIATTR_CUDA_API_VERSION
	.align		4
        /*0000*/ 	.byte	0x04, 0x37
        /*0002*/ 	.short	(.L_1850 - .L_1849)
.L_1849:
        /*0004*/ 	.word	0x00000082


	//----- nvinfo : EIATTR_KPARAM_INFO
	.align		4
.L_1850:
        /*0008*/ 	.byte	0x04, 0x17
        /*000a*/ 	.short	(.L_1852 - .L_1851)
.L_1851:
        /*000c*/ 	.word	0x00000000
        /*0010*/ 	.short	0x0000
        /*0012*/ 	.short	0x0000
        /*0014*/ 	.byte	0x00, 0xf0, 0x41, 0x07


	//----- nvinfo : EIATTR_SPARSE_MMA_MASK
	.align		4
.L_1852:
        /*0018*/ 	.byte	0x03, 0x50
        /*001a*/ 	.short	0x0000


	//----- nvinfo : EIATTR_MAXREG_COUNT
	.align		4
        /*001c*/ 	.byte	0x03, 0x1b
        /*001e*/ 	.short	0x00ff


	//----- nvinfo : EIATTR_NUM_BARRIERS
	.align		4
        /*0020*/ 	.byte	0x02, 0x4c
        /*0022*/ 	.byte	0x01
	.zero		1


	//----- nvinfo : EIATTR_ANNOTATIONS
	.align		4
        /*0024*/ 	.byte	0x04, 0x55
        /*0026*/ 	.short	(.L_1854 - .L_1853)


	//   ....[0]....
.L_1853:
        /* <DEDUP_REMOVED lines=14> */


	//----- nvinfo : EIATTR_MERCURY_ISA_VERSION
	.align		4
.L_1854:
        /*00f8*/ 	.byte	0x03, 0x5f
        /*00fa*/ 	.short	0x0101


	//----- nvinfo : EIATTR_COOP_GROUP_MASK_REGIDS
	.align		4
        /*00fc*/ 	.byte	0x04, 0x29
        /*00fe*/ 	.short	(.L_1856 - .L_1855)


	//   ....[0]....
.L_1855:
        /*0100*/ 	.word	0xffffffff


	//   ....[1]....
        /*0104*/ 	.word	0xffffffff


	//   ....[2]....
        /*0108*/ 	.word	0xffffffff


	//   ....[3]....
        /*010c*/ 	.word	0xffffffff


	//   ....[4]....
        /*0110*/ 	.word	0xffffffff


	//   ....[5]....
        /*0114*/ 	.word	0xffffffff


	//   ....[6]....
        /*0118*/ 	.word	0xffffffff


	//   ....[7]....
        /*011c*/ 	.word	0xffffffff


	//   ....[8]....
        /*0120*/ 	.word	0xffffffff


	//   ....[9]....
        /*0124*/ 	.word	0xffffffff


	//   ....[10]....
        /*0128*/ 	.word	0xffffffff


	//   ....[11]....
        /*012c*/ 	.word	0xffffffff


	//   ....[12]....
        /*0130*/ 	.word	0x05000006


	//   ....[13]....
        /*0134*/ 	.word	0x05000006


	//   ....[14]....
        /*0138*/ 	.word	0x05000006


	//   ....[15]....
        /*013c*/ 	.word	0x05000006


	//----- nvinfo : EIATTR_COOP_GROUP_INSTR_OFFSETS
	.align		4
.L_1856:
        /*0140*/ 	.byte	0x04, 0x28
        /*0142*/ 	.short	(.L_1858 - .L_1857)


	//   ....[0]....
.L_1857:
        /*0144*/ 	.word	0x0000d7b0


	//   ....[1]....
        /*0148*/ 	.word	0x0000d7e0


	//   ....[2]....
        /*014c*/ 	.word	0x0000d860


	//   ....[3]....
        /*0150*/ 	.word	0x0000d870


	//   ....[4]....
        /*0154*/ 	.word	0x000126a0


	//   ....[5]....
        /*0158*/ 	.word	0x000126b0


	//   ....[6]....
        /*015c*/ 	.word	0x000126e0


	//   ....[7]....
        /*0160*/ 	.word	0x000126f0


	//   ....[8]....
        /*0164*/ 	.word	0x00014b50


	//   ....[9]....
        /*0168*/ 	.word	0x00014b60


	//   ....[10]....
        /*016c*/ 	.word	0x00014b90


	//   ....[11]....
        /*0170*/ 	.word	0x00014ba0


	//   ....[12]....
        /*0174*/ 	.word	0x00015370


	//   ....[13]....
        /*0178*/ 	.word	0x000153f0


	//   ....[14]....
        /*017c*/ 	.word	0x00015460


	//   ....[15]....
        /*0180*/ 	.word	0x000154d0


	//----- nvinfo : EIATTR_VRC_CTA_INIT_COUNT
	.align		4
.L_1858:
        /*0184*/ 	.byte	0x02, 0x4a
	.zero		1
	.zero		1


	//----- nvinfo : EIATTR_EXIT_INSTR_OFFSETS
	.align		4
        /*0188*/ 	.byte	0x04, 0x1c
        /*018a*/ 	.short	(.L_1860 - .L_1859)


	//   ....[0]....
.L_1859:
        /*018c*/ 	.word	0x00000200


	//----- nvinfo : EIATTR_CRS_STACK_SIZE
	.align		4
.L_1860:
        /*0190*/ 	.byte	0x04, 0x1e
        /*0192*/ 	.short	(.L_1862 - .L_1861)
.L_1861:
        /*0194*/ 	.word	0x00000000


	//----- nvinfo : EIATTR_CBANK_PARAM_SIZE
	.align		4
.L_1862:
        /*0198*/ 	.byte	0x03, 0x19
        /*019a*/ 	.short	0x01d0


	//----- nvinfo : EIATTR_PARAM_CBANK
	.align		4
        /*019c*/ 	.byte	0x04, 0x0a
        /*019e*/ 	.short	(.L_1864 - .L_1863)
	.align		4
.L_1863:
        /*01a0*/ 	.word	index@(.nv.constant0._ZN5flash24flash_fwd_splitkv_kernelI23Flash_fwd_kernel_traitsILi32ELi64ELi256ELi4ELb0ELb0EN7cutlass6half_tE19Flash_kernel_traitsILi32ELi64ELi256ELi4ES3_EELb0ELb0ELb0ELb0ELb1ELb1ELb1ELb1EEEvNS_16Flash_fwd_paramsE)
        /*01a4*/ 	.short	0x0380
        /*01a6*/ 	.short	0x01d0


	//----- nvinfo : EIATTR_SW_WAR
	.align		4
.L_1864:
        /*01a8*/ 	.byte	0x04, 0x36
        /*01aa*/ 	.short	(.L_1866 - .L_1865)
.L_1865:
        /*01ac*/ 	.word	0x00000008
.L_1866:


//--------------------- .nv.info._ZN5flash24flash_fwd_splitkv_kernelI23Flash_fwd_kernel_traitsILi32ELi64ELi256ELi4ELb0ELb0EN7cutlass6half_tE19Flash_kernel_traitsILi32ELi64ELi256ELi4ES3_EELb0ELb0ELb1ELb0ELb0ELb0ELb1ELb1EEEvNS_16Flash_fwd_paramsE --------------------------
	.section	.nv.info._ZN5flash24flash_fwd_splitkv_kernelI23Flash_fwd_kernel_traitsILi32ELi64ELi256ELi4ELb0ELb0EN7cutlass6half_tE19Flash_kernel_traitsILi32ELi64ELi256ELi4ES3_EELb0ELb0ELb1ELb0ELb0ELb0ELb1ELb1EEEvNS_16Flash_fwd_paramsE,"",@"SHT_CUDA_INFO"
	.sectionflags	@""
	.align	4


	//----- nvinfo : EIATTR_CUDA_API_VERSION
	.align		4
        /*0000*/ 	.byte	0x04, 0x37
        /*0002*/ 	.short	(.L_1868 - .L_1867)
.L_1867:
        /*0004*/ 	.word	0x00000082


	//----- nvinfo : EIATTR_KPARAM_INFO
	.align		4
.L_1868:
        /*0008*/ 	.byte	0x04, 0x17
        /*000a*/ 	.short	(.L_1870 - .L_1869)
.L_1869:
        /*000c*/ 	.word	0x00000000
        /*0010*/ 	.short	0x0000
        /*0012*/ 	.short	0x0000
        /*0014*/ 	.byte	0x00, 0xf0, 0x41, 0x07


	//----- nvinfo : EIATTR_SPARSE_MMA_MASK
	.align		4
.L_1870:
        /*0018*/ 	.byte	0x03, 0x50
        /*001a*/ 	.short	0x0000


	//----- nvinfo : EIATTR_MAXREG_COUNT
	.align		4
        /*001c*/ 	.byte	0x03, 0x1b
        /*001e*/ 	.short	0x00ff


	//----- nvinfo : EIATTR_NUM_BARRIERS
	.align		4
        /*0020*/ 	.byte	0x02, 0x4c
        /*0022*/ 	.byte	0x01
	.zero		1


	//----- nvinfo : EIATTR_MERCURY_ISA_VERSION
	.align		4
        /*0024*/ 	.byte	0x03, 0x5f
        /*0026*/ 	.short	0x0101


	//----- nvinfo : EIATTR_COOP_GROUP_MASK_REGIDS
	.align		4
        /*0028*/ 	.byte	0x04, 0x29
        /*002a*/ 	.short	(.L_1872 - .L_1871)


	//   ....[0]....
.L_1871:
        /*002c*/ 	.word	0xffffffff


	//   ....[1]....
        /*0030*/ 	.word	0xffffffff


	//   ....[2]....
        /*0034*/ 	.word	0xffffffff


	//   ....[3]....
        /*0038*/ 	.word	0xffffffff


	//   ....[4]....
        /*003c*/ 	.word	0xffffffff


	//   ....[5]....
        /*0040*/ 	.word	0xffffffff


	//   ....[6]....
        /*0044*/ 	.word	0xffffffff


	//   ....[7]....
        /*0048*/ 	.word	0xffffffff


	//   ....[8]....
        /*004c*/ 	.word	0xffffffff


	//   ....[9]....
        /*0050*/ 	.word	0xffffffff


	//   ....[10]....
        /*0054*/ 	.word	0xffffffff


	//   ....[11]....
        /*0058*/ 	.word	0xffffffff


	//   ....[12]....
        /*005c*/ 	.word	0x05000006


	//   ....[13]....
        /*0060*/ 	.word	0x05000006


	//   ....[14]....
        /*0064*/ 	.word	0x05000006


	//   ....[15]....
        /*0068*/ 	.word	0x05000006


	//----- nvinfo : EIATTR_COOP_GROUP_INSTR_OFFSETS
	.align		4
.L_1872:
        /*006c*/ 	.byte	0x04, 0x28
        /*006e*/ 	.short	(.L_1874 - .L_1873)


	//   ....[0]....
.L_1873:
        /*0070*/ 	.word	0x0000f3b0


	//   ....[1]....
        /*0074*/ 	.word	0x0000f400


	//   ....[2]....
        /*0078*/ 	.word	0x0000f420


	//   ....[3]....
        /*007c*/ 	.word	0x0000f450


	//   ....[4]....
        /*0080*/ 	.word	0x00014ab0


	//   ....[5]....
        /*0084*/ 	.word	0x00014af0


	//   ....[6]....
        /*0088*/ 	.word	0x00014b50


	//   ....[7]....
        /*008c*/ 	.word	0x00014b70


	//   ....[8]....
        /*0090*/ 	.word	0x00017020


	//   ....[9]....
        /*0094*/ 	.word	0x00017030


	//   ....[10]....
        /*0098*/ 	.word	0x00017060


	//   ....[11]....
        /*009c*/ 	.word	0x00017070


	//   ....[12]....
        /*00a0*/ 	.word	0x00017840


	//   ....[13]....
        /*00a4*/ 	.word	0x000178b0


	//   ....[14]....
        /*00a8*/ 	.word	0x00017910


	//   ....[15]....
        /*00ac*/ 	.word	0x00017980


	//----- nvinfo : EIATTR_VRC_CTA_INIT_COUNT
	.align		4
.L_1874:
        /*00b0*/ 	.byte	0x02, 0x4a
	.zero		1
	.zero		1


	//----- nvinfo : EIATTR_EXIT_INSTR_OFFSETS
	.align		4
        /*00b4*/ 	.byte	0x04, 0x1c
        /*00b6*/ 	.short	(.L_1876 - .L_1875)


	//   ....[0]....
.L_1875:
        /*00b8*/ 	.word	0x000001f0


	//----- nvinfo : EIATTR_CRS_STACK_SIZE
	.align		4
.L_1876:
        /*00bc*/ 	.byte	0x04, 0x1e
        /*00be*/ 	.short	(.L_1878 - .L_1877)
.L_1877:
        /*00c0*/ 	.word	0x00000000


	//----- nvinfo : EIATTR_CBANK_PARAM_SIZE
	.align		4
.L_1878:
        /*00c4*/ 	.byte	0x03, 0x19
        /*00c6*/ 	.short	0x01d0


	//----- nvinfo : EIATTR_PARAM_CBANK
	.align		4
        /*00c8*/ 	.byte	0x04, 0x0a
        /*00ca*/ 	.short	(.L_1880 - .L_1879)
	.align		4
.L_1879:
        /*00cc*/ 	.word	index@(.nv.constant0._ZN5flash24flash_fwd_splitkv_kernelI23Flash_fwd_kernel_traitsILi32ELi64ELi256ELi4ELb0ELb0EN7cutlass6half_tE19Flash_kernel_traitsILi32ELi64ELi256ELi4ES3_EELb0ELb0ELb1ELb0ELb0ELb0ELb1ELb1EEEvNS_16Flash_fwd_paramsE)
        /*00d0*/ 	.short	0x0380
        /*00d2*/ 	.short	0x01d0


	//----- nvinfo : EIATTR_SW_WAR
	.align		4
.L_1880:
        /*00d4*/ 	.byte	0x04, 0x36
        /*00d6*/ 	.short	(.L_1882 - .L_1881)
.L_1881:
        /*00d8*/ 	.word	0x00000008
.L_1882:


//--------------------- .nv.info._ZN5flash24flash_fwd_splitkv_kernelI23Flash_fwd_kernel_traitsILi32ELi64ELi256ELi4ELb0ELb0EN7cutlass6half_tE19Flash_kernel_traitsILi32ELi64ELi256ELi4ES3_EELb0ELb0ELb1ELb0ELb0ELb1ELb1ELb1EEEvNS_16Flash_fwd_paramsE --------------------------
	.section	.nv.info._ZN5flash24flash_fwd_splitkv_kernelI23Flash_fwd_kernel_traitsILi32ELi64ELi256ELi4ELb0ELb0EN7cutlass6half_tE19Flash_kernel_traitsILi32ELi64ELi256ELi4ES3_EELb0ELb0ELb1ELb0ELb0ELb1ELb1ELb1EEEvNS_16Flash_fwd_paramsE,"",@"SHT_CUDA_INFO"
	.sectionflags	@""
	.align	4


	//----- nvinfo : EIATTR_CUDA_API_VERSION
	.align		4
        /*0000*/ 	.byte	0x04, 0x37
        /*0002*/ 	.short	(.L_1884 - .L_1883)
.L_1883:
        /*0004*/ 	.word	0x00000082


	//----- nvinfo : EIATTR_KPARAM_INFO
	.align		4
.L_1884:
        /*0008*/ 	.byte	0x04, 0x17
        /*000a*/ 	.short	(.L_1886 - .L_1885)
.L_1885:
        /*000c*/ 	.word	0x00000000
        /*0010*/ 	.short	0x0000
        /*0012*/ 	.short	0x0000
        /*0014*/ 	.byte	0x00, 0xf0, 0x41, 0x07


	//----- nvinfo : EIATTR_SPARSE_MMA_MASK
	.align		4
.L_1886:
        /*0018*/ 	.byte	0x03, 0x50
        /*001a*/ 	.short	0x0000


	//----- nvinfo : EIATTR_MAXREG_COUNT
	.align		4
        /*001c*/ 	.byte	0x03, 0x1b
        /*001e*/ 	.short	0x00ff


	//----- nvinfo : EIATTR_NUM_BARRIERS
	.align		4
        /*0020*/ 	.byte	0x02, 0x4c
        /*0022*/ 	.byte	0x01
	.zero		1


	//----- nvinfo : EIATTR_MERCURY_ISA_VERSION
	.align		4
        /*0024*/ 	.byte	0x03, 0x5f
        /*0026*/ 	.short	0x0101


	//----- nvinfo : EIATTR_COOP_GROUP_MASK_REGIDS
	.align		4
        /*0028*/ 	.byte	0x04, 0x29
        /*002a*/ 	.short	(.L_1888 - .L_1887)


	//   ....[0]....
.L_1887:
        /*002c*/ 	.word	0xffffffff


	//   ....[1]....
        /*0030*/ 	.word	0xffffffff


	//   ....[2]....
        /*0034*/ 	.word	0xffffffff


	//   ....[3]....
        /*0038*/ 	.word	0xffffffff


	//   ....[4]....
        /*003c*/ 	.word	0xffffffff


	//   ....[5]....
        /*0040*/ 	.word	0xffffffff


	//   ....[6]....
        /*0044*/ 	.word	0xffffffff


	//   ....[7]....
        /*0048*/ 	.word	0xffffffff


	//   ....[8]....
        /*004c*/ 	.word	0xffffffff


	//   ....[9]....
        /*0050*/ 	.word	0xffffffff


	//   ....[10]....
        /*0054*/ 	.word	0xffffffff


	//   ....[11]....
        /*0058*/ 	.word	0xffffffff


	//   ....[12]....
        /*005c*/ 	.word	0x05000006


	//   ....[13]....
        /*0060*/ 	.word	0x05000006


	//   ....[14]....
        /*0064*/ 	.word	0x05000006


	//   ....[15]....
        /*0068*/ 	.word	0x05000006


	//----- nvinfo : EIATTR_COOP_GROUP_INSTR_OFFSETS
	.align		4
.L_1888:
        /*006c*/ 	.byte	0x04, 0x28
        /*006e*/ 	.short	(.L_1890 - .L_1889)


	//   ....[0]....
.L_1889:
        /*0070*/ 	.word	0x000107d0


	//   ....[1]....
        /*0074*/ 	.word	0x00010800


	//   ....[2]....
        /*0078*/ 	.word	0x00010830


	//   ....[3]....
        /*007c*/ 	.word	0x00010850


	//   ....[4]....
        /*0080*/ 	.word	0x00016ee0


	//   ....[5]....
        /*0084*/ 	.word	0x00016f00


	//   ....[6]....
        /*0088*/ 	.word	0x00016f40


	//   ....[7]....
        /*008c*/ 	.word	0x00016f70


	//   ....[8]....
        /*0090*/ 	.word	0x00019480


	//   ....[9]....
        /*0094*/ 	.word	0x00019490


	//   ....[10]....
        /*0098*/ 	.word	0x000194c0


	//   ....[11]....
        /*009c*/ 	.word	0x000194d0


	//   ....[12]....
        /*00a0*/ 	.word	0x00019cc0


	//   ....[13]....
        /*00a4*/ 	.word	0x00019d40


	//   ....[14]....
        /*00a8*/ 	.word	0x00019dc0


	//   ....[15]....
        /*00ac*/ 	.word	0x00019e30


	//----- nvinfo : EIATTR_VRC_CTA_INIT_COUNT
	.align		4
.L_1890:
        /*00b0*/ 	.byte	0x02, 0x4a
	.zero		1
	.zero		1


	//----- nvinfo : EIATTR_EXIT_INSTR_OFFSETS
	.align		4
        /*00b4*/ 	.byte	0x04, 0x1c
        /*00b6*/ 	.short	(.L_1892 - .L_1891)


	//   ....[0]....
.L_1891:
        /*00b8*/ 	.word	0x000001f0


	//----- nvinfo : EIATTR_CRS_STACK_SIZE
	.align		4
.L_1892:
        /*00bc*/ 	.byte	0x04, 0x1e
        /*00be*/ 	.short	(.L_1894 - .L_1893)
.L_1893:
        /*00c0*/ 	.word	0x00000000


	//----- nvinfo : EIATTR_CBANK_PARAM_SIZE
	.align		4
.L_1894:
        /*00c4*/ 	.byte	0x03, 0x19
        /*00c6*/ 	.short	0x01d0


	//----- nvinfo : EIATTR_PARAM_CBANK
	.align		4
        /*00c8*/ 	.byte	0x04, 0x0a
        /*00ca*/ 	.short	(.L_1896 - .L_1895)
	.align		4
.L_1895:
        /*00cc*/ 	.word	index@(.nv.constant0._ZN5flash24flash_fwd_splitkv_kernelI23Flash_fwd_kernel_traitsILi32ELi64ELi256ELi4ELb0ELb0EN7cutlass6half_tE19Flash_kernel_traitsILi32ELi64ELi256ELi4ES3_EELb0ELb0ELb1ELb0ELb0ELb1ELb1ELb1EEEvNS_16Flash_fwd_paramsE)
        /*00d0*/ 	.short	0x0380
        /*00d2*/ 	.short	0x01d0


	//----- nvinfo : EIATTR_SW_WAR
	.align		4
.L_1896:
        /*00d4*/ 	.byte	0x04, 0x36
        /*00d6*/ 	.short	(.L_1898 - .L_1897)
.L_1897:
        /*00d8*/ 	.word	0x00000008
.L_1898:


//--------------------- .nv.info._ZN5flash24flash_fwd_splitkv_kernelI23Flash_fwd_kernel_traitsILi32ELi64ELi256ELi4ELb0ELb0EN7cutlass6half_tE19Flash_kernel_traitsILi32ELi64ELi256ELi4ES3_EELb0ELb1ELb0ELb0ELb1ELb0ELb0ELb0EEEvNS_16Flash_fwd_paramsE --------------------------
	.section	.nv.info._ZN5flash24flash_fwd_splitkv_kernelI23Flash_fwd_kernel_traitsILi32ELi64ELi256ELi4ELb0ELb0EN7cutlass6half_tE19Flash_kernel_traitsILi32ELi64ELi256ELi4ES3_EELb0ELb1ELb0ELb0ELb1ELb0ELb0ELb0EEEvNS_16Flash_fwd_paramsE,"",@"SHT_CUDA_INFO"
	.sectionflags	@""
	.align	4


	//----- nvinfo : EIATTR_CUDA_API_VERSION
	.align		4
        /*0000*/ 	.byte	0x04, 0x37
        /*0002*/ 	.short	(.L_1900 - .L_1899)
.L_1899:
        /*0004*/ 	.word	0x00000082


	//----- nvinfo : EIATTR_KPARAM_INFO
	.align		4
.L_1900:
        /*0008*/ 	.byte	0x04, 0x17
        /*000a*/ 	.short	(.L_1902 - .L_1901)
.L_1901:
        /*000c*/ 	.word	0x00000000
        /*0010*/ 	.short	0x0000
        /*0012*/ 	.short	0x0000
        /*0014*/ 	.byte	0x00, 0xf0, 0x41, 0x07


	//----- nvinfo : EIATTR_SPARSE_MMA_MASK
	.align		4
.L_1902:
        /*0018*/ 	.byte	0x03, 0x50
        /*001a*/ 	.short	0x0000


	//----- nvinfo : EIATTR_MAXREG_COUNT
	.align		4
        /*001c*/ 	.byte	0x03, 0x1b
        /*001e*/ 	.short	0x00ff


	//----- nvinfo : EIATTR_NUM_BARRIERS
	.align		4
        /*0020*/ 	.byte	0x02, 0x4c
        /*0022*/ 	.byte	0x01
	.zero		1


	//----- nvinfo : EIATTR_ANNOTATIONS
	.align		4
        /*0024*/ 	.byte	0x04, 0x55
        /*0026*/ 	.short	(.L_1904 - .L_1903)


	//   ....[0]....
.L_1903:
        /* <DEDUP_REMOVED lines=29> */


	//----- nvinfo : EIATTR_MERCURY_ISA_VERSION
	.align		4
.L_1904:
        /*01e8*/ 	.byte	0x03, 0x5f
        /*01ea*/ 	.short	0x0101


	//----- nvinfo : EIATTR_COOP_GROUP_MASK_REGIDS
	.align		4
        /*01ec*/ 	.byte	0x04, 0x29
        /*01ee*/ 	.short	(.L_1906 - .L_1905)


	//   ....[0]....
.L_1905:
        /*01f0*/ 	.word	0xffffffff


	//   ....[1]....
        /*01f4*/ 	.word	0xffffffff


	//   ....[2]....
        /*01f8*/ 	.word	0xffffffff


	//   ....[3]....
        /*01fc*/ 	.word	0xffffffff


	//   ....[4]....
        /*0200*/ 	.word	0xffffffff


	//   ....[5]....
        /*0204*/ 	.word	0xffffffff


	//   ....[6]....
        /*0208*/ 	.word	0xffffffff


	//   ....[7]....
        /*020c*/ 	.word	0xffffffff


	//   ....[8]....
        /*0210*/ 	.word	0xffffffff


	//   ....[9]....
        /*0214*/ 	.word	0xffffffff


	//   ....[10]....
        /*0218*/ 	.word	0xffffffff


	//   ....[11]....
        /*021c*/ 	.word	0xffffffff


	//   ....[12]....
        /*0220*/ 	.word	0xffffffff


	//   ....[13]....
        /*0224*/ 	.word	0xffffffff


	//   ....[14]....
        /*0228*/ 	.word	0xffffffff


	//   ....[15]....
        /*022c*/ 	.word	0xffffffff


	//   ....[16]....
        /*0230*/ 	.word	0x05000004


	//   ....[17]....
        /*0234*/ 	.word	0x05000004


	//   ....[18]....
        /*0238*/ 	.word	0x05000004


	//   ....[19]....
        /*023c*/ 	.word	0x05000004


	//----- nvinfo : EIATTR_COOP_GROUP_INSTR_OFFSETS
	.align		4
.L_1906:
        /*0240*/ 	.byte	0x04, 0x28
        /*0242*/ 	.short	(.L_1908 - .L_1907)


	//   ....[0]....
.L_1907:
        /*0244*/ 	.word	0x00006020


	//   ....[1]....
        /*0248*/ 	.word	0x00006030


	//   ....[2]....
        /*024c*/ 	.word	0x00006060


	//   ....[3]....
        /*0250*/ 	.word	0x00006070


	//   ....[4]....
        /*0254*/ 	.word	0x0000bfd0


	//   ....[5]....
        /*0258*/ 	.word	0x0000c040


	//   ....[6]....
        /*025c*/ 	.word	0x0000c060


	//   ....[7]....
        /*0260*/ 	.word	0x0000c080


	//   ....[8]....
        /*0264*/ 	.word	0x000113f0


	//   ....[9]....
        /*0268*/ 	.word	0x00011510


	//   ....[10]....
        /*026c*/ 	.word	0x000126b0


	//   ....[11]....
        /*0270*/ 	.word	0x00012880


	//   ....[12]....
        /*0274*/ 	.word	0x00014b40


	//   ....[13]....
        /*0278*/ 	.word	0x00014b50


	//   ....[14]....
        /*027c*/ 	.word	0x00014b80


	//   ....[15]....
        /*0280*/ 	.word	0x00014b90


	//   ....[16]....
        /*0284*/ 	.word	0x00015570


	//   ....[17]....
        /*0288*/ 	.word	0x000155e0


	//   ....[18]....
        /*028c*/ 	.word	0x00015650


	//   ....[19]....
        /*0290*/ 	.word	0x000156b0


	//----- nvinfo : EIATTR_VRC_CTA_INIT_COUNT
	.align		4
.L_1908:
        /*0294*/ 	.byte	0x02, 0x4a
	.zero		1
	.zero		1


	//----- nvinfo : EIATTR_EXIT_INSTR_OFFSETS
	.align		4
        /*0298*/ 	.byte	0x04, 0x1c
        /*029a*/ 	.short	(.L_1910 - .L_1909)


	//   ....[0]....
.L_1909:
        /*029c*/ 	.word	0x00000060


	//----- nvinfo : EIATTR_CRS_STACK_SIZE
	.align		4
.L_1910:
        /*02a0*/ 	.byte	0x04, 0x1e
        /*02a2*/ 	.short	(.L_1912 - .L_1911)
.L_1911:
        /*02a4*/ 	.word	0x00000000


	//----- nvinfo : EIATTR_CBANK_PARAM_SIZE
	.align		4
.L_1912:
        /*02a8*/ 	.byte	0x03, 0x19
        /*02aa*/ 	.short	0x01d0


	//----- nvinfo : EIATTR_PARAM_CBANK
	.align		4
        /*02ac*/ 	.byte	0x04, 0x0a
        /*02ae*/ 	.short	(.L_1914 - .L_1913)
	.align		4
.L_1913:
        /*02b0*/ 	.word	index@(.nv.constant0._ZN5flash24flash_fwd_splitkv_kernelI23Flash_fwd_kernel_traitsILi32ELi64ELi256ELi4ELb0ELb0EN7cutlass6half_tE19Flash_kernel_traitsILi32ELi64ELi256ELi4ES3_EELb0ELb1ELb0ELb0ELb1ELb0ELb0ELb0EEEvNS_16Flash_fwd_paramsE)
        /*02b4*/ 	.short	0x0380
        /*02b6*/ 	.short	0x01d0


	//----- nvinfo : EIATTR_SW_WAR
	.align		4
.L_1914:
        /*02b8*/ 	.byte	0x04, 0x36
        /*02ba*/ 	.short	(.L_1916 - .L_1915)
.L_1915:
        /*02bc*/ 	.word	0x00000008
.L_1916:


//--------------------- .nv.info._ZN5flash24flash_fwd_splitkv_kernelI23Flash_fwd_kernel_traitsILi32ELi64ELi256ELi4ELb0ELb0EN7cutlass6half_tE19Flash_kernel_traitsILi32ELi64ELi256ELi4ES3_EELb0ELb1ELb0ELb0ELb1ELb1ELb0ELb0EEEvNS_16Flash_fwd_paramsE --------------------------
	.section	.nv.info._ZN5flash24flash_fwd_splitkv_kernelI23Flash_fwd_kernel_traitsILi32ELi64ELi256ELi4ELb0ELb0EN7cutlass6half_tE19Flash_kernel_traitsILi32ELi64ELi256ELi4ES3_EELb0ELb1ELb0ELb0ELb1ELb1ELb0ELb0EEEvNS_16Flash_fwd_paramsE,"",@"SHT_CUDA_INFO"
	.sectionflags	@""
	.align	4


	//----- nvinfo : EIATTR_CUDA_API_VERSION
	.align		4
        /*0000*/ 	.byte	0x04, 0x37
        /*0002*/ 	.short	(.L_1918 - .L_1917)
.L_1917:
        /*0004*/ 	.word	0x00000082


	//----- nvinfo : EIATTR_KPARAM_INFO
	.align		4
.L_1918:
        /*0008*/ 	.byte	0x04, 0x17
        /*000a*/ 	.short	(.L_1920 - .L_1919)
.L_1919:
        /*000c*/ 	.word	0x00000000
        /*0010*/ 	.short	0x0000
        /*0012*/ 	.short	0x0000
        /*0014*/ 	.byte	0x00, 0xf0, 0x41, 0x07


	//----- nvinfo : EIATTR_SPARSE_MMA_MASK
	.align		4
.L_1920:
        /*0018*/ 	.byte	0x03, 0x50
        /*001a*/ 	.short	0x0000


	//----- nvinfo : EIATTR_MAXREG_COUNT
	.align		4
        /*001c*/ 	.byte	0x03, 0x1b
        /*001e*/ 	.short	0x00ff


	//----- nvinfo : EIATTR_NUM_BARRIERS
	.align		4
        /*0020*/ 	.byte	0x02, 0x4c
        /*0022*/ 	.byte	0x01
	.zero		1


	//----- nvinfo : EIATTR_MERCURY_ISA_VERSION
	.align		4
        /*0024*/ 	.byte	0x03, 0x5f
        /*0026*/ 	.short	0x0101


	//----- nvinfo : EIATTR_COOP_GROUP_MASK_REGIDS
	.align		4
        /*0028*/ 	.byte	0x04, 0x29
        /*002a*/ 	.short	(.L_1922 - .L_1921)


	//   ....[0]....
.L_1921:
        /*002c*/ 	.word	0xffffffff


	//   ....[1]....
        /*0030*/ 	.word	0xffffffff


	//   ....[2]....
        /*0034*/ 	.word	0xffffffff


	//   ....[3]....
        /*0038*/ 	.word	0xffffffff


	//   ....[4]....
        /*003c*/ 	.word	0xffffffff


	//   ....[5]....
        /*0040*/ 	.word	0xffffffff


	//   ....[6]....
        /*0044*/ 	.word	0xffffffff


	//   ....[7]....
        /*0048*/ 	.word	0xffffffff


	//   ....[8]....
        /*004c*/ 	.word	0xffffffff


	//   ....[9]....
        /*0050*/ 	.word	0xffffffff


	//   ....[10]....
        /*0054*/ 	.word	0xffffffff


	//   ....[11]....
        /*0058*/ 	.word	0xffffffff


	//   ....[12]....
        /*005c*/ 	.word	0xffffffff


	//   ....[13]....
        /*0060*/ 	.word	0xffffffff


	//   ....[14]....
        /*0064*/ 	.word	0xffffffff


	//   ....[15]....
        /*0068*/ 	.word	0xffffffff


	//   ....[16]....
        /*006c*/ 	.word	0x05000006


	//   ....[17]....
        /*0070*/ 	.word	0x05000006


	//   ....[18]....
        /*0074*/ 	.word	0x05000006


	//   ....[19]....
        /*0078*/ 	.word	0x05000006


	//----- nvinfo : EIATTR_COOP_GROUP_INSTR_OFFSETS
	.align		4
.L_1922:
        /*007c*/ 	.byte	0x04, 0x28
        /*007e*/ 	.short	(.L_1924 - .L_1923)


	//   ....[0]....
.L_1923:
        /*0080*/ 	.word	0x00006e40


	//   ....[1]....
        /*0084*/ 	.word	0x00006e60


	//   ....[2]....
        /*0088*/ 	.word	0x00006ed0


	//   ....[3]....
        /*008c*/ 	.word	0x00006ee0


	//   ....[4]....
        /*0090*/ 	.word	0x0000de90


	//   ....[5]....
        /*0094*/ 	.word	0x0000deb0


	//   ....[6]....
        /*0098*/ 	.word	0x0000ded0


	//   ....[7]....
        /*009c*/ 	.word	0x0000def0


	//   ....[8]....
        /*00a0*/ 	.word	0x000143c0


	//   ....[9]....
        /*00a4*/ 	.word	0x000145a0


	//   ....[10]....
        /*00a8*/ 	.word	0x000159f0


	//   ....[11]....
        /*00ac*/ 	.word	0x00015be0


	//   ....[12]....
        /*00b0*/ 	.word	0x00017e30


	//   ....[13]....
        /*00b4*/ 	.word	0x00017e40


	//   ....[14]....
        /*00b8*/ 	.word	0x00017e70


	//   ....[15]....
        /*00bc*/ 	.word	0x00017e80


	//   ....[16]....
        /*00c0*/ 	.word	0x000187b0


	//   ....[17]....
        /*00c4*/ 	.word	0x00018830


	//   ....[18]....
        /*00c8*/ 	.word	0x000188b0


	//   ....[19]....
        /*00cc*/ 	.word	0x00018920


	//----- nvinfo : EIATTR_VRC_CTA_INIT_COUNT
	.align		4
.L_1924:
        /*00d0*/ 	.byte	0x02, 0x4a
	.zero		1
	.zero		1


	//----- nvinfo : EIATTR_EXIT_INSTR_OFFSETS
	.align		4
        /*00d4*/ 	.byte	0x04, 0x1c
        /*00d6*/ 	.short	(.L_1926 - .L_1925)


	//   ....[0]....
.L_1925:
        /*00d8*/ 	.word	0x00000090


	//----- nvinfo : EIATTR_CRS_STACK_SIZE
	.align		4
.L_1926:
        /*00dc*/ 	.byte	0x04, 0x1e
        /*00de*/ 	.short	(.L_1928 - .L_1927)
.L_1927:
        /*00e0*/ 	.word	0x00000000


	//----- nvinfo : EIATTR_CBANK_PARAM_SIZE
	.align		4
.L_1928:
        /*00e4*/ 	.byte	0x03, 0x19
        /*00e6*/ 	.short	0x01d0


	//----- nvinfo : EIATTR_PARAM_CBANK
	.align		4
        /*00e8*/ 	.byte	0x04, 0x0a
        /*00ea*/ 	.short	(.L_1930 - .L_1929)
	.align		4
.L_1929:
        /*00ec*/ 	.word	index@(.nv.constant0._ZN5flash24flash_fwd_splitkv_kernelI23Flash_fwd_kernel_traitsILi32ELi64ELi256ELi4ELb0ELb0EN7cutlass6half_tE19Flash_kernel_traitsILi32ELi64ELi256ELi4ES3_EELb0ELb1ELb0ELb0ELb1ELb1ELb0ELb0EEEvNS_16Flash_fwd_paramsE)
        /*00f0*/ 	.short	0x0380
        /*00f2*/ 	.short	0x01d0


	//----- nvinfo : EIATTR_SW_WAR
	.align		4
.L_1930:
        /*00f4*/ 	.byte	0x04, 0x36
        /*00f6*/ 	.short	(.L_1932 - .L_1931)
.L_1931:
        /*00f8*/ 	.word	0x00000008
.L_1932:


//--------------------- .nv.info._ZN5flash24flash_fwd_splitkv_kernelI23Flash_fwd_kernel_traitsILi32ELi64ELi256ELi4ELb0ELb0EN7cutlass6half_tE19Flash_kernel_traitsILi32ELi64ELi256ELi4ES3_EELb0ELb1ELb1ELb0ELb0ELb0ELb0ELb0EEEvNS_16Flash_fwd_paramsE --------------------------
	.section	.nv.info._ZN5flash24flash_fwd_splitkv_kernelI23Flash_fwd_kernel_traitsILi32ELi64ELi256ELi4ELb0ELb0EN7cutlass6half_tE19Flash_kernel_traitsILi32ELi64ELi256ELi4ES3_EELb0ELb1ELb1ELb0ELb0ELb0ELb0ELb0EEEvNS_16Flash_fwd_paramsE,"",@"SHT_CUDA_INFO"
	.sectionflags	@""
	.align	4


	//----- nvinfo : EIATTR_CUDA_API_VERSION
	.align		4
        /*0000*/ 	.byte	0x04, 0x37
        /*0002*/ 	.short	(.L_1934 - .L_1933)
.L_1933:
        /*0004*/ 	.word	0x00000082


	//----- nvinfo : EIATTR_KPARAM_INFO
	.align		4
.L_1934:
        /*0008*/ 	.byte	0x04, 0x17
        /*000a*/ 	.short	(.L_1936 - .L_1935)
.L_1935:
        /*000c*/ 	.word	0x00000000
        /*0010*/ 	.short	0x0000
        /*0012*/ 	.short	0x0000
        /*0014*/ 	.byte	0x00, 0xf0, 0x41, 0x07


	//----- nvinfo : EIATTR_SPARSE_MMA_MASK
	.align		4
.L_1936:
        /*0018*/ 	.byte	0x03, 0x50
        /*001a*/ 	.short	0x0000


	//----- nvinfo : EIATTR_MAXREG_COUNT
	.align		4
        /*001c*/ 	.byte	0x03, 0x1b
        /*001e*/ 	.short	0x00ff


	//----- nvinfo : EIATTR_NUM_BARRIERS
	.align		4
        /*0020*/ 	.byte	0x02, 0x4c
        /*0022*/ 	.byte	0x01
	.zero		1


	//----- nvinfo : EIATTR_ANNOTATIONS
	.align		4
        /*0024*/ 	.byte	0x04, 0x55
        /*0026*/ 	.short	(.L_1938 - .L_1937)


	//   ....[0]....
.L_1937:
        /* <DEDUP_REMOVED lines=10> */


	//----- nvinfo : EIATTR_MERCURY_ISA_VERSION
	.align		4
.L_1938:
        /*00b8*/ 	.byte	0x03, 0x5f
        /*00ba*/ 	.short	0x0101


	//----- nvinfo : EIATTR_COOP_GROUP_MASK_REGIDS
	.align		4
        /*00bc*/ 	.byte	0x04, 0x29
        /*00be*/ 	.short	(.L_1940 - .L_1939)


	//   ....[0]....
.L_1939:
        /*00c0*/ 	.word	0xffffffff


	//   ....[1]....
        /*00c4*/ 	.word	0xffffffff


	//   ....[2]....
        /*00c8*/ 	.word	0xffffffff


	//   ....[3]....
        /*00cc*/ 	.word	0xffffffff


	//   ....[4]....
        /*00d0*/ 	.word	0xffffffff


	//   ....[5]....
        /*00d4*/ 	.word	0xffffffff


	//   ....[6]....
        /*00d8*/ 	.word	0xffffffff


	//   ....[7]....
        /*00dc*/ 	.word	0xffffffff


	//   ....[8]....
        /*00e0*/ 	.word	0xffffffff


	//   ....[9]....
        /*00e4*/ 	.word	0xffffffff


	//   ....[10]....
        /*00e8*/ 	.word	0xffffffff


	//   ....[11]....
        /*00ec*/ 	.word	0xffffffff


	//   ....[12]....
        /*00f0*/ 	.word	0xffffffff


	//   ....[13]....
        /*00f4*/ 	.word	0xffffffff


	//   ....[14]....
        /*00f8*/ 	.word	0xffffffff


	//   ....[15]....
        /*00fc*/ 	.word	0xffffffff


	//   ....[16]....
        /*0100*/ 	.word	0x05000006


	//   ....[17]....
        /*0104*/ 	.word	0x05000006


	//   ....[18]....
        /*0108*/ 	.word	0x05000006


	//   ....[19]....
        /*010c*/ 	.word	0x05000006


	//----- nvinfo : EIATTR_COOP_GROUP_INSTR_OFFSETS
	.align		4
.L_1940:
        /*0110*/ 	.byte	0x04, 0x28
        /*0112*/ 	.short	(.L_1942 - .L_1941)


	//   ....[0]....
.L_1941:
        /*0114*/ 	.word	0x00008c70


	//   ....[1]....
        /*0118*/ 	.word	0x00008c90


	//   ....[2]....
        /*011c*/ 	.word	0x00008cf0


	//   ....[3]....
        /*0120*/ 	.word	0x00008d00


	//   ....[4]....
        /*0124*/ 	.word	0x000110e0


	//   ....[5]....
        /*0128*/ 	.word	0x000110f0


	//   ....[6]....
        /*012c*/ 	.word	0x00011120


	//   ....[7]....
        /*0130*/ 	.word	0x00011130


	//   ....[8]....
        /*0134*/ 	.word	0x0001a990


	//   ....[9]....
        /*0138*/ 	.word	0x0001a9a0


	//   ....[10]....
        /*013c*/ 	.word	0x0001a9f0


	//   ....[11]....
        /*0140*/ 	.word	0x0001aa00


	//   ....[12]....
        /*0144*/ 	.word	0x0001ceb0


	//   ....[13]....
        /*0148*/ 	.word	0x0001cec0


	//   ....[14]....
        /*014c*/ 	.word	0x0001cef0


	//   ....[15]....
        /*0150*/ 	.word	0x0001cf00


	//   ....[16]....
        /*0154*/ 	.word	0x0001d860


	//   ....[17]....
        /*0158*/ 	.word	0x0001d8e0


	//   ....[18]....
        /*015c*/ 	.word	0x0001d960


	//   ....[19]....
        /*0160*/ 	.word	0x0001d9d0


	//----- nvinfo : EIATTR_VRC_CTA_INIT_COUNT
	.align		4
.L_1942:
        /*0164*/ 	.byte	0x02, 0x4a
	.zero		1
	.zero		1


	//----- nvinfo : EIATTR_EXIT_INSTR_OFFSETS
	.align		4
        /*0168*/ 	.byte	0x04, 0x1c
        /*016a*/ 	.short	(.L_1944 - .L_1943)


	//   ....[0]....
.L_1943:
        /*016c*/ 	.word	0x000000a0


	//----- nvinfo : EIATTR_CRS_STACK_SIZE
	.align		4
.L_1944:
        /*0170*/ 	.byte	0x04, 0x1e
        /*0172*/ 	.short	(.L_1946 - .L_1945)
.L_1945:
        /*0174*/ 	.word	0x00000000


	//----- nvinfo : EIATTR_CBANK_PARAM_SIZE
	.align		4
.L_1946:
        /*0178*/ 	.byte	0x03, 0x19
        /*017a*/ 	.short	0x01d0


	//----- nvinfo : EIATTR_PARAM_CBANK
	.align		4
        /*017c*/ 	.byte	0x04, 0x0a
        /*017e*/ 	.short	(.L_1948 - .L_1947)
	.align		4
.L_1947:
        /*0180*/ 	.word	index@(.nv.constant0._ZN5flash24flash_fwd_splitkv_kernelI23Flash_fwd_kernel_traitsILi32ELi64ELi256ELi4ELb0ELb0EN7cutlass6half_tE19Flash_kernel_traitsILi32ELi64ELi256ELi4ES3_EELb0ELb1ELb1ELb0ELb0ELb0ELb0ELb0EEEvNS_16Flash_fwd_paramsE)
        /*0184*/ 	.short	0x0380
        /*0186*/ 	.short	0x01d0


	//----- nvinfo : EIATTR_SW_WAR
	.align		4
.L_1948:
        /*0188*/ 	.byte	0x04, 0x36
        /*018a*/ 	.short	(.L_1950 - .L_1949)
.L_1949:
        /*018c*/ 	.word	0x00000008
.L_1950:


//--------------------- .nv.info._ZN5flash24flash_fwd_splitkv_kernelI23Flash_fwd_kernel_traitsILi32ELi64ELi256ELi4ELb0ELb0EN7cutlass6half_tE19Flash_kernel_traitsILi32ELi64ELi256ELi4ES3_EELb0ELb1ELb1ELb0ELb0ELb1ELb0ELb0EEEvNS_16Flash_fwd_paramsE --------------------------
	.section	.nv.info._ZN5flash24flash_fwd_splitkv_kernelI23Flash_fwd_kernel_traitsILi32ELi64ELi256ELi4ELb0ELb0EN7cutlass6half_tE19Flash_kernel_traitsILi32ELi64ELi256ELi4ES3_EELb0ELb1ELb1ELb0ELb0ELb1ELb0ELb0EEEvNS_16Flash_fwd_paramsE,"",@"SHT_CUDA_INFO"
	.sectionflags	@""
	.align	4


	//----- nvinfo : EIATTR_CUDA_API_VERSION
	.align		4
        /*0000*/ 	.byte	0x04, 0x37
        /*0002*/ 	.short	(.L_1952 - .L_1951)
.L_1951:
        /*0004*/ 	.word	0x00000082


	//----- nvinfo : EIATTR_KPARAM_INFO
	.align		4
.L_1952:
        /*0008*/ 	.byte	0x04, 0x17
        /*000a*/ 	.short	(.L_1954 - .L_1953)
.L_1953:
        /*000c*/ 	.word	0x00000000
        /*0010*/ 	.short	0x0000
        /*0012*/ 	.short	0x0000
        /*0014*/ 	.byte	0x00, 0xf0, 0x41, 0x07


	//----- nvinfo : EIATTR_SPARSE_MMA_MASK
	.align		4
.L_1954:
        /*0018*/ 	.byte	0x03, 0x50
        /*001a*/ 	.short	0x0000


	//----- nvinfo : EIATTR_MAXREG_COUNT
	.align		4
        /*001c*/ 	.byte	0x03, 0x1b
        /*001e*/ 	.short	0x00ff


	//----- nvinfo : EIATTR_NUM_BARRIERS
	.align		4
        /*0020*/ 	.byte	0x02, 0x4c
        /*0022*/ 	.byte	0x01
	.zero		1


	//----- nvinfo : EIATTR_ANNOTATIONS
	.align		4
        /*0024*/ 	.byte	0x04, 0x55
        /*0026*/ 	.short	(.L_1956 - .L_1955)


	//   ....[0]....
.L_1955:
        /*0028*/ 	.word	0x00000001
        /*002c*/ 	.byte	0xf0, 0x80, 0x01, 0x00, 0x01, 0x00, 0x00, 0x00, 0x20, 0x81, 0x01, 0x00, 0x01, 0x00, 0x00, 0x00
        /*003c*/ 	.byte	0x60, 0x81, 0x01, 0x00, 0x01, 0x00, 0x00, 0x00, 0xa0, 0xc0, 0x01, 0x00, 0x01, 0x00, 0x00, 0x00
        /*004c*/ 	.byte	0xe0, 0xc0, 0x01, 0x00, 0x01, 0x00, 0x00, 0x00, 0x30, 0xc1, 0x01, 0x00


	//----- nvinfo : EIATTR_MERCURY_ISA_VERSION
	.align		4
.L_1956:
        /*0058*/ 	.byte	0x03, 0x5f
        /*005a*/ 	.short	0x0101


	//----- nvinfo : EIATTR_COOP_GROUP_MASK_REGIDS
	.align		4
        /*005c*/ 	.byte	0x04, 0x29
        /*005e*/ 	.short	(.L_1958 - .L_1957)


	//   ....[0]....
.L_1957:
        /*0060*/ 	.word	0xffffffff


	//   ....[1]....
        /*0064*/ 	.word	0xffffffff


	//   ....[2]....
        /*0068*/ 	.word	0xffffffff


	//   ....[3]....
        /*006c*/ 	.word	0xffffffff


	//   ....[4]....
        /*0070*/ 	.word	0xffffffff


	//   ....[5]....
        /*0074*/ 	.word	0xffffffff


	//   ....[6]....
        /*0078*/ 	.word	0xffffffff


	//   ....[7]....
        /*007c*/ 	.word	0xffffffff


	//   ....[8]....
        /*0080*/ 	.word	0xffffffff


	//   ....[9]....
        /*0084*/ 	.word	0xffffffff


	//   ....[10]....
        /*0088*/ 	.word	0xffffffff


	//   ....[11]....
        /*008c*/ 	.word	0xffffffff


	//   ....[12]....
        /*0090*/ 	.word	0xffffffff


	//   ....[13]....
        /*0094*/ 	.word	0xffffffff


	//   ....[14]....
        /*0098*/ 	.word	0xffffffff


	//   ....[15]....
        /*009c*/ 	.word	0xffffffff


	//   ....[16]....
        /*00a0*/ 	.word	0x05000006


	//   ....[17]....
        /*00a4*/ 	.word	0x05000006


	//   ....[18]....
        /*00a8*/ 	.word	0x05000006


	//   ....[19]....
        /*00ac*/ 	.word	0x05000006


	//----- nvinfo : EIATTR_COOP_GROUP_INSTR_OFFSETS
	.align		4
.L_1958:
        /*00b0*/ 	.byte	0x04, 0x28
        /*00b2*/ 	.short	(.L_1960 - .L_1959)


	//   ....[0]....
.L_1959:
        /*00b4*/ 	.word	0x00009b00


	//   ....[1]....
        /*00b8*/ 	.word	0x00009b20


	//   ....[2]....
        /*00bc*/ 	.word	0x00009b80


	//   ....[3]....
        /*00c0*/ 	.word	0x00009b90


	//   ....[4]....
        /*00c4*/ 	.word	0x00013080


	//   ....[5]....
        /*00c8*/ 	.word	0x00013090


	//   ....[6]....
        /*00cc*/ 	.word	0x000130c0


	//   ....[7]....
        /*00d0*/ 	.word	0x000130d0


	//   ....[8]....
        /*00d4*/ 	.word	0x0001d320


	//   ....[9]....
        /*00d8*/ 	.word	0x0001d350


	//   ....[10]....
        /*00dc*/ 	.word	0x0001d380


	//   ....[11]....
        /*00e0*/ 	.word	0x0001d3a0


	//   ....[12]....
        /*00e4*/ 	.word	0x0001f850


	//   ....[13]....
        /*00e8*/ 	.word	0x0001f860


	//   ....[14]....
        /*00ec*/ 	.word	0x0001f890


	//   ....[15]....
        /*00f0*/ 	.word	0x0001f8a0


	//   ....[16]....
        /*00f4*/ 	.word	0x00020200


	//   ....[17]....
        /*00f8*/ 	.word	0x00020280


	//   ....[18]....
        /*00fc*/ 	.word	0x00020300


	//   ....[19]....
        /*0100*/ 	.word	0x00020370


	//----- nvinfo : EIATTR_VRC_CTA_INIT_COUNT
	.align		4
.L_1960:
        /*0104*/ 	.byte	0x02, 0x4a
	.zero		1
	.zero		1


	//----- nvinfo : EIATTR_EXIT_INSTR_OFFSETS
	.align		4
        /*0108*/ 	.byte	0x04, 0x1c
        /*010a*/ 	.short	(.L_1962 - .L_1961)


	//   ....[0]....
.L_1961:
        /*010c*/ 	.word	0x000000a0


	//----- nvinfo : EIATTR_CRS_STACK_SIZE
	.align		4
.L_1962:
        /*0110*/ 	.byte	0x04, 0x1e
        /*0112*/ 	.short	(.L_1964 - .L_1963)
.L_1963:
        /*0114*/ 	.word	0x00000000


	//----- nvinfo : EIATTR_CBANK_PARAM_SIZE
	.align		4
.L_1964:
        /*0118*/ 	.byte	0x03, 0x19
        /*011a*/ 	.short	0x01d0


	//----- nvinfo : EIATTR_PARAM_CBANK
	.align		4
        /*011c*/ 	.byte	0x04, 0x0a
        /*011e*/ 	.short	(.L_1966 - .L_1965)
	.align		4
.L_1965:
        /*0120*/ 	.word	index@(.nv.constant0._ZN5flash24flash_fwd_splitkv_kernelI23Flash_fwd_kernel_traitsILi32ELi64ELi256ELi4ELb0ELb0EN7cutlass6half_tE19Flash_kernel_traitsILi32ELi64ELi256ELi4ES3_EELb0ELb1ELb1ELb0ELb0ELb1ELb0ELb0EEEvNS_16Flash_fwd_paramsE)
        /*0124*/ 	.short	0x0380
        /*0126*/ 	.short	0x01d0


	//----- nvinfo : EIATTR_SW_WAR
	.align		4
.L_1966:
        /*0128*/ 	.byte	0x04, 0x36
        /*012a*/ 	.short	(.L_1968 - .L_1967)
.L_1967:
        /*012c*/ 	.word	0x00000008
.L_1968:


//--------------------- .nv.info._ZN5flash24flash_fwd_splitkv_kernelI23Flash_fwd_kernel_traitsILi32ELi64ELi256ELi4ELb0ELb0EN7cutlass6half_tE19Flash_kernel_traitsILi32ELi64ELi256ELi4ES3_EELb0ELb1ELb0ELb0ELb1ELb0ELb0ELb1EEEvNS_16Flash_fwd_paramsE --------------------------
	.section	.nv.info._ZN5flash24flash_fwd_splitkv_kernelI23Flash_fwd_kernel_traitsILi32ELi64ELi256ELi4ELb0ELb0EN7cutlass6half_tE19Flash_kernel_traitsILi32ELi64ELi256ELi4ES3_EELb0ELb1ELb0ELb0ELb1ELb0ELb0ELb1EEEvNS_16Flash_fwd_paramsE,"",@"SHT_CUDA_INFO"
	.sectionflags	@""
	.align	4


	//----- nvinfo : EIATTR_CUDA_API_VERSION
	.align		4
        /*0000*/ 	.byte	0x04, 0x37
        /*0002*/ 	.short	(.L_1970 - .L_1969)
.L_1969:
        /*0004*/ 	.word	0x00000082


	//----- nvinfo : EIATTR_KPARAM_INFO
	.align		4
.L_1970:
        /*0008*/ 	.byte	0x04, 0x17
        /*000a*/ 	.short	(.L_1972 - .L_1971)
.L_1971:
        /*000c*/ 	.word	0x00000000
        /*0010*/ 	.short	0x0000
        /*0012*/ 	.short	0x0000
        /*0014*/ 	.byte	0x00, 0xf0, 0x41, 0x07


	//----- nvinfo : EIATTR_SPARSE_MMA_MASK
	.align		4
.L_1972:
        /*0018*/ 	.byte	0x03, 0x50
        /*001a*/ 	.short	0x0000


	//----- nvinfo : EIATTR_MAXREG_COUNT
	.align		4
        /*001c*/ 	.byte	0x03, 0x1b
        /*001e*/ 	.short	0x00ff


	//----- nvinfo : EIATTR_NUM_BARRIERS
	.align		4
        /*0020*/ 	.byte	0x02, 0x4c
        /*0022*/ 	.byte	0x01
	.zero		1


	//----- nvinfo : EIATTR_ANNOTATIONS
	.align		4
        /*0024*/ 	.byte	0x04, 0x55
        /*0026*/ 	.short	(.L_1974 - .L_1973)


	//   ....[0]....
.L_1973:
        /* <DEDUP_REMOVED lines=27> */


	//----- nvinfo : EIATTR_MERCURY_ISA_VERSION
	.align		4
.L_1974:
        /*01c8*/ 	.byte	0x03, 0x5f
        /*01ca*/ 	.short	0x0101


	//----- nvinfo : EIATTR_COOP_GROUP_MASK_REGIDS
	.align		4
        /*01cc*/ 	.byte	0x04, 0x29
        /*01ce*/ 	.short	(.L_1976 - .L_1975)


	//   ....[0]....
.L_1975:
        /*01d0*/ 	.word	0xffffffff


	//   ....[1]....
        /*01d4*/ 	.word	0xffffffff


	//   ....[2]....
        /*01d8*/ 	.word	0xffffffff


	//   ....[3]....
        /*01dc*/ 	.word	0xffffffff


	//   ....[4]....
        /*01e0*/ 	.word	0xffffffff


	//   ....[5]....
        /*01e4*/ 	.word	0xffffffff


	//   ....[6]....
        /*01e8*/ 	.word	0xffffffff


	//   ....[7]....
        /*01ec*/ 	.word	0xffffffff


	//   ....[8]....
        /*01f0*/ 	.word	0xffffffff


	//   ....[9]....
        /*01f4*/ 	.word	0xffffffff


	//   ....[10]....
        /*01f8*/ 	.word	0xffffffff


	//   ....[11]....
        /*01fc*/ 	.word	0xffffffff


	//   ....[12]....
        /*0200*/ 	.word	0xffffffff


	//   ....[13]....
        /*0204*/ 	.word	0xffffffff


	//   ....[14]....
        /*0208*/ 	.word	0xffffffff


	//   ....[15]....
        /*020c*/ 	.word	0xffffffff


	//   ....[16]....
        /*0210*/ 	.word	0x05000004


	//   ....[17]....
        /*0214*/ 	.word	0x05000004


	//   ....[18]....
        /*0218*/ 	.word	0x05000004


	//   ....[19]....
        /*021c*/ 	.word	0x05000004


	//----- nvinfo : EIATTR_COOP_GROUP_INSTR_OFFSETS
	.align		4
.L_1976:
        /*0220*/ 	.byte	0x04, 0x28
        /*0222*/ 	.short	(.L_1978 - .L_1977)


	//   ....[0]....
.L_1977:
        /*0224*/ 	.word	0x0000e2e0


	//   ....[1]....
        /*0228*/ 	.word	0x0000e2f0


	//   ....[2]....
        /*022c*/ 	.word	0x0000e320


	//   ....[3]....
        /*0230*/ 	.word	0x0000e330


	//   ....[4]....
        /*0234*/ 	.word	0x00014870


	//   ....[5]....
        /*0238*/ 	.word	0x000148c0


	//   ....[6]....
        /*023c*/ 	.word	0x000148e0


	//   ....[7]....
        /*0240*/ 	.word	0x00014900


	//   ....[8]....
        /*0244*/ 	.word	0x0001ad40


	//   ....[9]....
        /*0248*/ 	.word	0x0001ae80


	//   ....[10]....
        /*024c*/ 	.word	0x0001aea0


	//   ....[11]....
        /*0250*/ 	.word	0x0001aef0


	//   ....[12]....
        /*0254*/ 	.word	0x0001d3c0


	//   ....[13]....
        /*0258*/ 	.word	0x0001d3d0


	//   ....[14]....
        /*025c*/ 	.word	0x0001d400


	//   ....[15]....
        /*0260*/ 	.word	0x0001d410


	//   ....[16]....
        /*0264*/ 	.word	0x0001de90


	//   ....[17]....
        /*0268*/ 	.word	0x0001df00


	//   ....[18]....
        /*026c*/ 	.word	0x0001df70


	//   ....[19]....
        /*0270*/ 	.word	0x0001dfd0


	//----- nvinfo : EIATTR_VRC_CTA_INIT_COUNT
	.align		4
.L_1978:
        /*0274*/ 	.byte	0x02, 0x4a
	.zero		1
	.zero		1


	//----- nvinfo : EIATTR_EXIT_INSTR_OFFSETS
	.align		4
        /*0278*/ 	.byte	0x04, 0x1c
        /*027a*/ 	.short	(.L_1980 - .L_1979)


	//   ....[0]....
.L_1979:
        /*027c*/ 	.word	0x00000060


	//----- nvinfo : EIATTR_CRS_STACK_SIZE
	.align		4
.L_1980:
        /*0280*/ 	.byte	0x04, 0x1e
        /*0282*/ 	.short	(.L_1982 - .L_1981)
.L_1981:
        /*0284*/ 	.word	0x00000000


	//----- nvinfo : EIATTR_CBANK_PARAM_SIZE
	.align		4
.L_1982:
        /*0288*/ 	.byte	0x03, 0x19
        /*028a*/ 	.short	0x01d0


	//----- nvinfo : EIATTR_PARAM_CBANK
	.align		4
        /*028c*/ 	.byte	0x04, 0x0a
        /*028e*/ 	.short	(.L_1984 - .L_1983)
	.align		4
.L_1983:
        /*0290*/ 	.word	index@(.nv.constant0._ZN5flash24flash_fwd_splitkv_kernelI23Flash_fwd_kernel_traitsILi32ELi64ELi256ELi4ELb0ELb0EN7cutlass6half_tE19Flash_kernel_traitsILi32ELi64ELi256ELi4ES3_EELb0ELb1ELb0ELb0ELb1ELb0ELb0ELb1EEEvNS_16Flash_fwd_paramsE)
        /*0294*/ 	.short	0x0380
        /*0296*/ 	.short	0x01d0


	//----- nvinfo : EIATTR_SW_WAR
	.align		4
.L_1984:
        /*0298*/ 	.byte	0x04, 0x36
        /*029a*/ 	.short	(.L_1986 - .L_1985)
.L_1985:
        /*029c*/ 	.word	0x00000008
.L_1986:


//--------------------- .nv.info._ZN5flash24flash_fwd_splitkv_kernelI23Flash_fwd_kernel_traitsILi32ELi64ELi256ELi4ELb0ELb0EN7cutlass6half_tE19Flash_kernel_traitsILi32ELi64ELi256ELi4ES3_EELb0ELb1ELb0ELb0ELb1ELb1ELb0ELb1EEEvNS_16Flash_fwd_paramsE --------------------------
	.section	.nv.info._ZN5flash24flash_fwd_splitkv_kernelI23Flash_fwd_kernel_traitsILi32ELi64ELi256ELi4ELb0ELb0EN7cutlass6half_tE19Flash_kernel_traitsILi32ELi64ELi256ELi4ES3_EELb0ELb1ELb0ELb0ELb1ELb1ELb0ELb1EEEvNS_16Flash_fwd_paramsE,"",@"SHT_CUDA_INFO"
	.sectionflags	@""
	.align	4


	//----- nvinfo : EIATTR_CUDA_API_VERSION
	.align		4
        /*0000*/ 	.byte	0x04, 0x37
        /*0002*/ 	.short	(.L_1988 - .L_1987)
.L_1987:
        /*0004*/ 	.word	0x00000082


	//----- nvinfo : EIATTR_KPARAM_INFO
	.align		4
.L_1988:
        /*0008*/ 	.byte	0x04, 0x17
        /*000a*/ 	.short	(.L_1990 - .L_1989)
.L_1989:
        /*000c*/ 	.word	0x00000000
        /*0010*/ 	.short	0x0000
        /*0012*/ 	.short	0x0000
        /*0014*/ 	.byte	0x00, 0xf0, 0x41, 0x07


	//----- nvinfo : EIATTR_SPARSE_MMA_MASK
	.align		4
.L_1990:
        /*0018*/ 	.byte	0x03, 0x50
        /*001a*/ 	.short	0x0000


	//----- nvinfo : EIATTR_MAXREG_COUNT
	.align		4
        /*001c*/ 	.byte	0x03, 0x1b
        /*001e*/ 	.short	0x00ff


	//----- nvinfo : EIATTR_NUM_BARRIERS
	.align		4
        /*0020*/ 	.byte	0x02, 0x4c
        /*0022*/ 	.byte	0x01
	.zero		1


	//----- nvinfo : EIATTR_MERCURY_ISA_VERSION
	.align		4
        /*0024*/ 	.byte	0x03, 0x5f
        /*0026*/ 	.short	0x0101


	//----- nvinfo : EIATTR_COOP_GROUP_MASK_REGIDS
	.align		4
        /*0028*/ 	.byte	0x04, 0x29
        /*002a*/ 	.short	(.L_1992 - .L_1991)


	//   ....[0]....
.L_1991:
        /*002c*/ 	.word	0xffffffff


	//   ....[1]....
        /*0030*/ 	.word	0xffffffff


	//   ....[2]....
        /*0034*/ 	.word	0xffffffff


	//   ....[3]....
        /*0038*/ 	.word	0xffffffff


	//   ....[4]....
        /*003c*/ 	.word	0xffffffff


	//   ....[5]....
        /*0040*/ 	.word	0xffffffff


	//   ....[6]....
        /*0044*/ 	.word	0xffffffff


	//   ....[7]....
        /*0048*/ 	.word	0xffffffff


	//   ....[8]....
        /*004c*/ 	.word	0xffffffff


	//   ....[9]....
        /*0050*/ 	.word	0xffffffff


	//   ....[10]....
        /*0054*/ 	.word	0xffffffff


	//   ....[11]....
        /*0058*/ 	.word	0xffffffff


	//   ....[12]....
        /*005c*/ 	.word	0xffffffff


	//   ....[13]....
        /*0060*/ 	.word	0xffffffff


	//   ....[14]....
        /*0064*/ 	.word	0xffffffff


	//   ....[15]....
        /*0068*/ 	.word	0xffffffff


	//   ....[16]....
        /*006c*/ 	.word	0x05000005


	//   ....[17]....
        /*0070*/ 	.word	0x05000005


	//   ....[18]....
        /*0074*/ 	.word	0x05000005


	//   ....[19]....
        /*0078*/ 	.word	0x05000005


	//----- nvinfo : EIATTR_COOP_GROUP_INSTR_OFFSETS
	.align		4
.L_1992:
        /*007c*/ 	.byte	0x04, 0x28
        /*007e*/ 	.short	(.L_1994 - .L_1993)


	//   ....[0]....
.L_1993:
        /*0080*/ 	.word	0x0000f330


	//   ....[1]....
        /*0084*/ 	.word	0x0000f350


	//   ....[2]....
        /*0088*/ 	.word	0x0000f3b0


	//   ....[3]....
        /*008c*/ 	.word	0x0000f3c0


	//   ....[4]....
        /*0090*/ 	.word	0x000166c0


	//   ....[5]....
        /*0094*/ 	.word	0x000166e0


	//   ....[6]....
        /*0098*/ 	.word	0x00016700


	//   ....[7]....
        /*009c*/ 	.word	0x00016720


	//   ....[8]....
        /*00a0*/ 	.word	0x0001e2e0


	//   ....[9]....
        /*00a4*/ 	.word	0x0001e3a0


	//   ....[10]....
        /*00a8*/ 	.word	0x0001e3d0


	//   ....[11]....
        /*00ac*/ 	.word	0x0001e3f0


	//   ....[12]....
        /*00b0*/ 	.word	0x000208c0


	//   ....[13]....
        /*00b4*/ 	.word	0x000208d0


	//   ....[14]....
        /*00b8*/ 	.word	0x00020900


	//   ....[15]....
        /*00bc*/ 	.word	0x00020910


	//   ....[16]....
        /*00c0*/ 	.word	0x00021300


	//   ....[17]....
        /*00c4*/ 	.word	0x00021380


	//   ....[18]....
        /*00c8*/ 	.word	0x00021400


	//   ....[19]....
        /*00cc*/ 	.word	0x00021470


	//----- nvinfo : EIATTR_VRC_CTA_INIT_COUNT
	.align		4
.L_1994:
        /*00d0*/ 	.byte	0x02, 0x4a
	.zero		1
	.zero		1


	//----- nvinfo : EIATTR_EXIT_INSTR_OFFSETS
	.align		4
        /*00d4*/ 	.byte	0x04, 0x1c
        /*00d6*/ 	.short	(.L_1996 - .L_1995)


	//   ....[0]....
.L_1995:
        /*00d8*/ 	.word	0x00000090


	//----- nvinfo : EIATTR_CRS_STACK_SIZE
	.align		4
.L_1996:
        /*00dc*/ 	.byte	0x04, 0x1e
        /*00de*/ 	.short	(.L_1998 - .L_1997)
.L_1997:
        /*00e0*/ 	.word	0x00000000


	//----- nvinfo : EIATTR_CBANK_PARAM_SIZE
	.align		4
.L_1998:
        /*00e4*/ 	.byte	0x03, 0x19
        /*00e6*/ 	.short	0x01d0


	//----- nvinfo : EIATTR_PARAM_CBANK
	.align		4
        /*00e8*/ 	.byte	0x04, 0x0a
        /*00ea*/ 	.short	(.L_2000 - .L_1999)
	.align		4
.L_1999:
        /*00ec*/ 	.word	index@(.nv.constant0._ZN5flash24flash_fwd_splitkv_kernelI23Flash_fwd_kernel_traitsILi32ELi64ELi256ELi4ELb0ELb0EN7cutlass6half_tE19Flash_kernel_traitsILi32ELi64ELi256ELi4ES3_EELb0ELb1ELb0ELb0ELb1ELb1ELb0ELb1EEEvNS_16Flash_fwd_paramsE)
        /*00f0*/ 	.short	0x0380
        /*00f2*/ 	.short	0x01d0


	//----- nvinfo : EIATTR_SW_WAR
	.align		4
.L_2000:
        /*00f4*/ 	.byte	0x04, 0x36
        /*00f6*/ 	.short	(.L_2002 - .L_2001)
.L_2001:
        /*00f8*/ 	.word	0x00000008
.L_2002:


//--------------------- .nv.info._ZN5flash24flash_fwd_splitkv_kernelI23Flash_fwd_kernel_traitsILi32ELi64ELi256ELi4ELb0ELb0EN7cutlass6half_tE19Flash_kernel_traitsILi32ELi64ELi256ELi4ES3_EELb0ELb1ELb1ELb0ELb0ELb0ELb0ELb1EEEvNS_16Flash_fwd_paramsE --------------------------
	.section	.nv.info._ZN5flash24flash_fwd_splitkv_kernelI23Flash_fwd_kernel_traitsILi32ELi64ELi256ELi4ELb0ELb0EN7cutlass6half_tE19Flash_kernel_traitsILi32ELi64ELi256ELi4ES3_EELb0ELb1ELb1ELb0ELb0ELb0ELb0ELb1EEEvNS_16Flash_fwd_paramsE,"",@"SHT_CUDA_INFO"
	.sectionflags	@""
	.align	4


	//----- nvinfo : EIATTR_CUDA_API_VERSION
	.align		4
        /*0000*/ 	.byte	0x04, 0x37
        /*0002*/ 	.short	(.L_2004 - .L_2003)
.L_2003:
        /*0004*/ 	.word	0x00000082


	//----- nvinfo : EIATTR_KPARAM_INFO
	.align		4
.L_2004:
        /*0008*/ 	.byte	0x04, 0x17
        /*000a*/ 	.short	(.L_2006 - .L_2005)
.L_2005:
        /*000c*/ 	.word	0x00000000
        /*0010*/ 	.short	0x0000
        /*0012*/ 	.short	0x0000
        /*0014*/ 	.byte	0x00, 0xf0, 0x41, 0x07


	//----- nvinfo : EIATTR_SPARSE_MMA_MASK
	.align		4
.L_2006:
        /*0018*/ 	.byte	0x03, 0x50
        /*001a*/ 	.short	0x0000


	//----- nvinfo : EIATTR_MAXREG_COUNT
	.align		4
        /*001c*/ 	.byte	0x03, 0x1b
        /*001e*/ 	.short	0x00ff


	//----- nvinfo : EIATTR_NUM_BARRIERS
	.align		4
        /*0020*/ 	.byte	0x02, 0x4c
        /*0022*/ 	.byte	0x01
	.zero		1


	//----- nvinfo : EIATTR_MERCURY_ISA_VERSION
	.align		4
        /*0024*/ 	.byte	0x03, 0x5f
        /*0026*/ 	.short	0x0101


	//----- nvinfo : EIATTR_COOP_GROUP_MASK_REGIDS
	.align		4
        /*0028*/ 	.byte	0x04, 0x29
        /*002a*/ 	.short	(.L_2008 - .L_2007)


	//   ....[0]....
.L_2007:
        /*002c*/ 	.word	0xffffffff


	//   ....[1]....
        /*0030*/ 	.word	0xffffffff


	//   ....[2]....
        /*0034*/ 	.word	0xffffffff


	//   ....[3]....
        /*0038*/ 	.word	0xffffffff


	//   ....[4]....
        /*003c*/ 	.word	0xffffffff


	//   ....[5]....
        /*0040*/ 	.word	0xffffffff


	//   ....[6]....
        /*0044*/ 	.word	0xffffffff


	//   ....[7]....
        /*0048*/ 	.word	0xffffffff


	//   ....[8]....
        /*004c*/ 	.word	0xffffffff


	//   ....[9]....
        /*0050*/ 	.word	0xffffffff


	//   ....[10]....
        /*0054*/ 	.word	0xffffffff


	//   ....[11]....
        /*0058*/ 	.word	0xffffffff


	//   ....[12]....
        /*005c*/ 	.word	0xffffffff


	//   ....[13]....
        /*0060*/ 	.word	0xffffffff


	//   ....[14]....
        /*0064*/ 	.word	0xffffffff


	//   ....[15]....
        /*0068*/ 	.word	0xffffffff


	//   ....[16]....
        /*006c*/ 	.word	0x05000005


	//   ....[17]....
        /*0070*/ 	.word	0x05000005


	//   ....[18]....
        /*0074*/ 	.word	0x05000005


	//   ....[19]....
        /*0078*/ 	.word	0x05000005


	//----- nvinfo : EIATTR_COOP_GROUP_INSTR_OFFSETS
	.align		4
.L_2008:
        /*007c*/ 	.byte	0x04, 0x28
        /*007e*/ 	.short	(.L_2010 - .L_2009)


	//   ....[0]....
.L_2009:
        /*0080*/ 	.word	0x00010a00


	//   ....[1]....
        /*0084*/ 	.word	0x00010a20


	//   ....[2]....
        /*0088*/ 	.word	0x00010a70


	//   ....[3]....
        /*008c*/ 	.word	0x00010a80


	//   ....[4]....
        /*0090*/ 	.word	0x00018db0


	//   ....[5]....
        /*0094*/ 	.word	0x00018dc0


	//   ....[6]....
        /*0098*/ 	.word	0x00018df0


	//   ....[7]....
        /*009c*/ 	.word	0x00018e00


	//   ....[8]....
        /*00a0*/ 	.word	0x00021d60


	//   ....[9]....
        /*00a4*/ 	.word	0x00021d80


	//   ....[10]....
        /*00a8*/ 	.word	0x00021dc0


	//   ....[11]....
        /*00ac*/ 	.word	0x00021dd0


	//   ....[12]....
        /*00b0*/ 	.word	0x000242a0


	//   ....[13]....
        /*00b4*/ 	.word	0x000242b0


	//   ....[14]....
        /*00b8*/ 	.word	0x000242e0


	//   ....[15]....
        /*00bc*/ 	.word	0x000242f0


	//   ....[16]....
        /*00c0*/ 	.word	0x00024d20


	//   ....[17]....
        /*00c4*/ 	.word	0x00024da0


	//   ....[18]....
        /*00c8*/ 	.word	0x00024e20


	//   ....[19]....
        /*00cc*/ 	.word	0x00024e90


	//----- nvinfo : EIATTR_VRC_CTA_INIT_COUNT
	.align		4
.L_2010:
        /*00d0*/ 	.byte	0x02, 0x4a
	.zero		1
	.zero		1


	//----- nvinfo : EIATTR_EXIT_INSTR_OFFSETS
	.align		4
        /*00d4*/ 	.byte	0x04, 0x1c
        /*00d6*/ 	.short	(.L_2012 - .L_2011)


	//   ....[0]....
.L_2011:
        /*00d8*/ 	.word	0x00000090


	//----- nvinfo : EIATTR_CRS_STACK_SIZE
	.align		4
.L_2012:
        /*00dc*/ 	.byte	0x04, 0x1e
        /*00de*/ 	.short	(.L_2014 - .L_2013)
.L_2013:
        /*00e0*/ 	.word	0x00000000


	//----- nvinfo : EIATTR_CBANK_PARAM_SIZE
	.align		4
.L_2014:
        /*00e4*/ 	.byte	0x03, 0x19
        /*00e6*/ 	.short	0x01d0


	//----- nvinfo : EIATTR_PARAM_CBANK
	.align		4
        /*00e8*/ 	.byte	0x04, 0x0a
        /*00ea*/ 	.short	(.L_2016 - .L_2015)
	.align		4
.L_2015:
        /*00ec*/ 	.word	index@(.nv.constant0._ZN5flash24flash_fwd_splitkv_kernelI23Flash_fwd_kernel_traitsILi32ELi64ELi256ELi4ELb0ELb0EN7cutlass6half_tE19Flash_kernel_traitsILi32ELi64ELi256ELi4ES3_EELb0ELb1ELb1ELb0ELb0ELb0ELb0ELb1EEEvNS_16Flash_fwd_paramsE)
        /*00f0*/ 	.short	0x0380
        /*00f2*/ 	.short	0x01d0


	//----- nvinfo : EIATTR_SW_WAR
	.align		4
.L_2016:
        /*00f4*/ 	.byte	0x04, 0x36
        /*00f6*/ 	.short	(.L_2018 - .L_2017)
.L_2017:
        /*00f8*/ 	.word	0x00000008
.L_2018:


//--------------------- .nv.info._ZN5flash24flash_fwd_splitkv_kernelI23Flash_fwd_kernel_traitsILi32ELi64ELi256ELi4ELb0ELb0EN7cutlass6half_tE19Flash_kernel_traitsILi32ELi64ELi256ELi4ES3_EELb0ELb1ELb1ELb0ELb0ELb1ELb0ELb1EEEvNS_16Flash_fwd_paramsE --------------------------
	.section	.nv.info._ZN5flash24flash_fwd_splitkv_kernelI23Flash_fwd_kernel_traitsILi32ELi64ELi256ELi4ELb0ELb0EN7cutlass6half_tE19Flash_kernel_traitsILi32ELi64ELi256ELi4ES3_EELb0ELb1ELb1ELb0ELb0ELb1ELb0ELb1EEEvNS_16Flash_fwd_paramsE,"",@"SHT_CUDA_INFO"
	.sectionflags	@""
	.align	4


	//----- nvinfo : EIATTR_CUDA_API_VERSION
	.align		4
        /*0000*/ 	.byte	0x04, 0x37
        /*0002*/ 	.short	(.L_2020 - .L_2019)
.L_2019:
        /*0004*/ 	.word	0x00000082


	//----- nvinfo : EIATTR_KPARAM_INFO
	.align		4
.L_2020:
        /*0008*/ 	.byte	0x04, 0x17
        /*000a*/ 	.short	(.L_2022 - .L_2021)
.L_2021:
        /*000c*/ 	.word	0x00000000
        /*0010*/ 	.short	0x0000
        /*0012*/ 	.short	0x0000
        /*0014*/ 	.byte	0x00, 0xf0, 0x41, 0x07


	//----- nvinfo : EIATTR_SPARSE_MMA_MASK
	.align		4
.L_2022:
        /*0018*/ 	.byte	0x03, 0x50
        /*001a*/ 	.short	0x0000


	//----- nvinfo : EIATTR_MAXREG_COUNT
	.align		4
        /*001c*/ 	.byte	0x03, 0x1b
        /*001e*/ 	.short	0x00ff


	//----- nvinfo : EIATTR_NUM_BARRIERS
	.align		4
        /*0020*/ 	.byte	0x02, 0x4c
        /*0022*/ 	.byte	0x01
	.zero		1


	//----- nvinfo : EIATTR_MERCURY_ISA_VERSION
	.align		4
        /*0024*/ 	.byte	0x03, 0x5f
        /*0026*/ 	.short	0x0101


	//----- nvinfo : EIATTR_COOP_GROUP_MASK_REGIDS
	.align		4
        /*0028*/ 	.byte	0x04, 0x29
        /*002a*/ 	.short	(.L_2024 - .L_2023)


	//   ....[0]....
.L_2023:
        /*002c*/ 	.word	0xffffffff


	//   ....[1]....
        /*0030*/ 	.word	0xffffffff


	//   ....[2]....
        /*0034*/ 	.word	0xffffffff


	//   ....[3]....
        /*0038*/ 	.word	0xffffffff


	//   ....[4]....
        /*003c*/ 	.word	0xffffffff


	//   ....[5]....
        /*0040*/ 	.word	0xffffffff


	//   ....[6]....
        /*0044*/ 	.word	0xffffffff


	//   ....[7]....
        /*0048*/ 	.word	0xffffffff


	//   ....[8]....
        /*004c*/ 	.word	0xffffffff


	//   ....[9]....
        /*0050*/ 	.word	0xffffffff


	//   ....[10]....
        /*0054*/ 	.word	0xffffffff


	//   ....[11]....
        /*0058*/ 	.word	0xffffffff


	//   ....[12]....
        /*005c*/ 	.word	0xffffffff


	//   ....[13]....
        /*0060*/ 	.word	0xffffffff


	//   ....[14]....
        /*0064*/ 	.word	0xffffffff


	//   ....[15]....
        /*0068*/ 	.word	0xffffffff


	//   ....[16]....
        /*006c*/ 	.word	0x05000005


	//   ....[17]....
        /*0070*/ 	.word	0x05000005


	//   ....[18]....
        /*0074*/ 	.word	0x05000005


	//   ....[19]....
        /*0078*/ 	.word	0x05000005


	//----- nvinfo : EIATTR_COOP_GROUP_INSTR_OFFSETS
	.align		4
.L_2024:
        /*007c*/ 	.byte	0x04, 0x28
        /*007e*/ 	.short	(.L_2026 - .L_2025)


	//   ....[0]....
.L_2025:
        /*0080*/ 	.word	0x00011780


	//   ....[1]....
        /*0084*/ 	.word	0x000117c0


	//   ....[2]....
        /*0088*/ 	.word	0x000117e0


	//   ....[3]....
        /*008c*/ 	.word	0x00011800


	//   ....[4]....
        /*0090*/ 	.word	0x0001aae0


	//   ....[5]....
        /*0094*/ 	.word	0x0001aaf0


	//   ....[6]....
        /*0098*/ 	.word	0x0001ab20


	//   ....[7]....
        /*009c*/ 	.word	0x0001ab30


	//   ....[8]....
        /*00a0*/ 	.word	0x00024620


	//   ....[9]....
        /*00a4*/ 	.word	0x00024630


	//   ....[10]....
        /*00a8*/ 	.word	0x00024660


	//   ....[11]....
        /*00ac*/ 	.word	0x00024670


	//   ....[12]....
        /*00b0*/ 	.word	0x00026b40


	//   ....[13]....
        /*00b4*/ 	.word	0x00026b50


	//   ....[14]....
        /*00b8*/ 	.word	0x00026b80


	//   ....[15]....
        /*00bc*/ 	.word	0x00026b90


	//   ....[16]....
        /*00c0*/ 	.word	0x00027590


	//   ....[17]....
        /*00c4*/ 	.word	0x00027600


	//   ....[18]....
        /*00c8*/ 	.word	0x00027660


	//   ....[19]....
        /*00cc*/ 	.word	0x000276d0


	//----- nvinfo : EIATTR_VRC_CTA_INIT_COUNT
	.align		4
.L_2026:
        /*00d0*/ 	.byte	0x02, 0x4a
	.zero		1
	.zero		1


	//----- nvinfo : EIATTR_EXIT_INSTR_OFFSETS
	.align		4
        /*00d4*/ 	.byte	0x04, 0x1c
        /*00d6*/ 	.short	(.L_2028 - .L_2027)


	//   ....[0]....
.L_2027:
        /*00d8*/ 	.word	0x00000090


	//----- nvinfo : EIATTR_CRS_STACK_SIZE
	.align		4
.L_2028:
        /*00dc*/ 	.byte	0x04, 0x1e
        /*00de*/ 	.short	(.L_2030 - .L_2029)
.L_2029:
        /*00e0*/ 	.word	0x00000000


	//----- nvinfo : EIATTR_CBANK_PARAM_SIZE
	.align		4
.L_2030:
        /*00e4*/ 	.byte	0x03, 0x19
        /*00e6*/ 	.short	0x01d0


	//----- nvinfo : EIATTR_PARAM_CBANK
	.align		4
        /*00e8*/ 	.byte	0x04, 0x0a
        /*00ea*/ 	.short	(.L_2032 - .L_2031)
	.align		4
.L_2031:
        /*00ec*/ 	.word	index@(.nv.constant0._ZN5flash24flash_fwd_splitkv_kernelI23Flash_fwd_kernel_traitsILi32ELi64ELi256ELi4ELb0ELb0EN7cutlass6half_tE19Flash_kernel_traitsILi32ELi64ELi256ELi4ES3_EELb0ELb1ELb1ELb0ELb0ELb1ELb0ELb1EEEvNS_16Flash_fwd_paramsE)
        /*00f0*/ 	.short	0x0380
        /*00f2*/ 	.short	0x01d0


	//----- nvinfo : EIATTR_SW_WAR
	.align		4
.L_2032:
        /*00f4*/ 	.byte	0x04, 0x36
        /*00f6*/ 	.short	(.L_2034 - .L_2033)
.L_2033:
        /*00f8*/ 	.word	0x00000008
.L_2034:


//--------------------- .nv.info._ZN5flash24flash_fwd_splitkv_kernelI23Flash_fwd_kernel_traitsILi32ELi64ELi256ELi4ELb0ELb0EN7cutlass6half_tE19Flash_kernel_traitsILi32ELi64ELi256ELi4ES3_EELb0ELb1ELb0ELb0ELb1ELb0ELb1ELb0EEEvNS_16Flash_fwd_paramsE --------------------------
	.section	.nv.info._ZN5flash24flash_fwd_splitkv_kernelI23Flash_fwd_kernel_traitsILi32ELi64ELi256ELi4ELb0ELb0EN7cutlass6half_tE19Flash_kernel_traitsILi32ELi64ELi256ELi4ES3_EELb0ELb1ELb0ELb0ELb1ELb0ELb1ELb0EEEvNS_16Flash_fwd_paramsE,"",@"SHT_CUDA_INFO"
	.sectionflags	@""
	.align	4


	//----- nvinfo : EIATTR_CUDA_API_VERSION
	.align		4
        /*0000*/ 	.byte	0x04, 0x37
        /*0002*/ 	.short	(.L_2036 - .L_2035)
.L_2035:
        /*0004*/ 	.word	0x00000082


	//----- nvinfo : EIATTR_KPARAM_INFO
	.align		4
.L_2036:
        /*0008*/ 	.byte	0x04, 0x17
        /*000a*/ 	.short	(.L_2038 - .L_2037)
.L_2037:
        /*000c*/ 	.word	0x00000000
        /*0010*/ 	.short	0x0000
        /*0012*/ 	.short	0x0000
        /*0014*/ 	.byte	0x00, 0xf0, 0x41, 0x07


	//----- nvinfo : EIATTR_SPARSE_MMA_MASK
	.align		4
.L_2038:
        /*0018*/ 	.byte	0x03, 0x50
        /*001a*/ 	.short	0x0000


	//----- nvinfo : EIATTR_MAXREG_COUNT
	.align		4
        /*001c*/ 	.byte	0x03, 0x1b
        /*001e*/ 	.short	0x00ff


	//----- nvinfo : EIATTR_NUM_BARRIERS
	.align		4
        /*0020*/ 	.byte	0x02, 0x4c
        /*0022*/ 	.byte	0x01
	.zero		1


	//----- nvinfo : EIATTR_ANNOTATIONS
	.align		4
        /*0024*/ 	.byte	0x04, 0x55
        /*0026*/ 	.short	(.L_2040 - .L_2039)


	//   ....[0]....
.L_2039:
        /* <DEDUP_REMOVED lines=75> */


	//----- nvinfo : EIATTR_MERCURY_ISA_VERSION
	.align		4
.L_2040:
        /*04c0*/ 	.byte	0x03, 0x5f
        /*04c2*/ 	.short	0x0101


	//----- nvinfo : EIATTR_COOP_GROUP_MASK_REGIDS
	.align		4
        /*04c4*/ 	.byte	0x04, 0x29
        /*04c6*/ 	.short	(.L_2042 - .L_2041)


	//   ....[0]....
.L_2041:
        /*04c8*/ 	.word	0xffffffff


	//   ....[1]....
        /*04cc*/ 	.word	0xffffffff


	//   ....[2]....
        /*04d0*/ 	.word	0xffffffff


	//   ....[3]....
        /*04d4*/ 	.word	0xffffffff


	//   ....[4]....
        /*04d8*/ 	.word	0xffffffff


	//   ....[5]....
        /*04dc*/ 	.word	0xffffffff


	//   ....[6]....
        /*04e0*/ 	.word	0xffffffff


	//   ....[7]....
        /*04e4*/ 	.word	0xffffffff


	//   ....[8]....
        /*04e8*/ 	.word	0xffffffff


	//   ....[9]....
        /*04ec*/ 	.word	0xffffffff


	//   ....[10]....
        /*04f0*/ 	.word	0xffffffff


	//   ....[11]....
        /*04f4*/ 	.word	0xffffffff


	//   ....[12]....
        /*04f8*/ 	.word	0xffffffff


	//   ....[13]....
        /*04fc*/ 	.word	0xffffffff


	//   ....[14]....
        /*0500*/ 	.word	0xffffffff


	//   ....[15]....
        /*0504*/ 	.word	0xffffffff


	//   ....[16]....
        /*0508*/ 	.word	0x05000004


	//   ....[17]....
        /*050c*/ 	.word	0x05000004


	//   ....[18]....
        /*0510*/ 	.word	0x05000004


	//   ....[19]....
        /*0514*/ 	.word	0x05000004


	//----- nvinfo : EIATTR_COOP_GROUP_INSTR_OFFSETS
	.align		4
.L_2042:
        /*0518*/ 	.byte	0x04, 0x28
        /*051a*/ 	.short	(.L_2044 - .L_2043)


	//   ....[0]....
.L_2043:
        /*051c*/ 	.word	0x00006680


	//   ....[1]....
        /*0520*/ 	.word	0x000066c0


	//   ....[2]....
        /*0524*/ 	.word	0x000066e0


	//   ....[3]....
        /*0528*/ 	.word	0x00006700


	//   ....[4]....
        /*052c*/ 	.word	0x0000cd00


	//   ....[5]....
        /*0530*/ 	.word	0x0000cd50


	//   ....[6]....
        /*0534*/ 	.word	0x0000cd70


	//   ....[7]....
        /*0538*/ 	.word	0x0000cd90


	//   ....[8]....
        /*053c*/ 	.word	0x00012200


	//   ....[9]....
        /*0540*/ 	.word	0x00012310


	//   ....[10]....
        /*0544*/ 	.word	0x00013490


	//   ....[11]....
        /*0548*/ 	.word	0x000134b0


	//   ....[12]....
        /*054c*/ 	.word	0x00015940


	//   ....[13]....
        /*0550*/ 	.word	0x00015950


	//   ....[14]....
        /*0554*/ 	.word	0x00015980


	//   ....[15]....
        /*0558*/ 	.word	0x00015990


	//   ....[16]....
        /*055c*/ 	.word	0x00016130


	//   ....[17]....
        /*0560*/ 	.word	0x000161a0


	//   ....[18]....
        /*0564*/ 	.word	0x00016210


	//   ....[19]....
        /*0568*/ 	.word	0x00016270


	//----- nvinfo : EIATTR_VRC_CTA_INIT_COUNT
	.align		4
.L_2044:
        /*056c*/ 	.byte	0x02, 0x4a
	.zero		1
	.zero		1


	//----- nvinfo : EIATTR_EXIT_INSTR_OFFSETS
	.align		4
        /*0570*/ 	.byte	0x04, 0x1c
        /*0572*/ 	.short	(.L_2046 - .L_2045)


	//   ....[0]....
.L_2045:
        /*0574*/ 	.word	0x000001f0


	//----- nvinfo : EIATTR_CRS_STACK_SIZE
	.align		4
.L_2046:
        /*0578*/ 	.byte	0x04, 0x1e
        /*057a*/ 	.short	(.L_2048 - .L_2047)
.L_2047:
        /*057c*/ 	.word	0x00000000


	//----- nvinfo : EIATTR_CBANK_PARAM_SIZE
	.align		4
.L_2048:
        /*0580*/ 	.byte	0x03, 0x19
        /*0582*/ 	.short	0x01d0


	//----- nvinfo : EIATTR_PARAM_CBANK
	.align		4
        /*0584*/ 	.byte	0x04, 0x0a
        /*0586*/ 	.short	(.L_2050 - .L_2049)
	.align		4
.L_2049:
        /*0588*/ 	.word	index@(.nv.constant0._ZN5flash24flash_fwd_splitkv_kernelI23Flash_fwd_kernel_traitsILi32ELi64ELi256ELi4ELb0ELb0EN7cutlass6half_tE19Flash_kernel_traitsILi32ELi64ELi256ELi4ES3_EELb0ELb1ELb0ELb0ELb1ELb0ELb1ELb0EEEvNS_16Flash_fwd_paramsE)
        /*058c*/ 	.short	0x0380
        /*058e*/ 	.short	0x01d0


	//----- nvinfo : EIATTR_SW_WAR
	.align		4
.L_2050:
        /*0590*/ 	.byte	0x04, 0x36
        /*0592*/ 	.short	(.L_2052 - .L_2051)
.L_2051:
        /*0594*/ 	.word	0x00000008
.L_2052:


//--------------------- .nv.info._ZN5flash24flash_fwd_splitkv_kernelI23Flash_fwd_kernel_traitsILi32ELi64ELi256ELi4ELb0ELb0EN7cutlass6half_tE19Flash_kernel_traitsILi32ELi64ELi256ELi4ES3_EELb0ELb1ELb0ELb0ELb1ELb1ELb1ELb0EEEvNS_16Flash_fwd_paramsE --------------------------
	.section	.nv.info._ZN5flash24flash_fwd_splitkv_kernelI23Flash_fwd_kernel_traitsILi32ELi64ELi256ELi4ELb0ELb0EN7cutlass6half_tE19Flash_kernel_traitsILi32ELi64ELi256ELi4ES3_EELb0ELb1ELb0ELb0ELb1ELb1ELb1ELb0EEEvNS_16Flash_fwd_paramsE,"",@"SHT_CUDA_INFO"
	.sectionflags	@""
	.align	4


	//----- nvinfo : EIATTR_CUDA_API_VERSION
	.align		4
        /*0000*/ 	.byte	0x04, 0x37
        /*0002*/ 	.short	(.L_2054 - .L_2053)
.L_2053:
        /*0004*/ 	.word	0x00000082


	//----- nvinfo : EIATTR_KPARAM_INFO
	.align		4
.L_2054:
        /*0008*/ 	.byte	0x04, 0x17
        /*000a*/ 	.short	(.L_2056 - .L_2055)
.L_2055:
        /*000c*/ 	.word	0x00000000
        /*0010*/ 	.short	0x0000
        /*0012*/ 	.short	0x0000
        /*0014*/ 	.byte	0x00, 0xf0, 0x41, 0x07


	//----- nvinfo : EIATTR_SPARSE_MMA_MASK
	.align		4
.L_2056:
        /*0018*/ 	.byte	0x03, 0x50
        /*001a*/ 	.short	0x0000


	//----- nvinfo : EIATTR_MAXREG_COUNT
	.align		4
        /*001c*/ 	.byte	0x03, 0x1b
        /*001e*/ 	.short	0x00ff


	//----- nvinfo : EIATTR_NUM_BARRIERS
	.align		4
        /*0020*/ 	.byte	0x02, 0x4c
        /*0022*/ 	.byte	0x01
	.zero		1


	//----- nvinfo : EIATTR_MERCURY_ISA_VERSION
	.align		4
        /*0024*/ 	.byte	0x03, 0x5f
        /*0026*/ 	.short	0x0101


	//----- nvinfo : EIATTR_COOP_GROUP_MASK_REGIDS
	.align		4
        /*0028*/ 	.byte	0x04, 0x29
        /*002a*/ 	.short	(.L_2058 - .L_2057)


	//   ....[0]....
.L_2057:
        /*002c*/ 	.word	0xffffffff


	//   ....[1]....
        /*0030*/ 	.word	0xffffffff


	//   ....[2]....
        /*0034*/ 	.word	0xffffffff


	//   ....[3]....
        /*0038*/ 	.word	0xffffffff


	//   ....[4]....
        /*003c*/ 	.word	0xffffffff


	//   ....[5]....
        /*0040*/ 	.word	0xffffffff


	//   ....[6]....
        /*0044*/ 	.word	0xffffffff


	//   ....[7]....
        /*0048*/ 	.word	0xffffffff


	//   ....[8]....
        /*004c*/ 	.word	0xffffffff


	//   ....[9]....
        /*0050*/ 	.word	0xffffffff


	//   ....[10]....
        /*0054*/ 	.word	0xffffffff


	//   ....[11]....
        /*0058*/ 	.word	0xffffffff


	//   ....[12]....
        /*005c*/ 	.word	0xffffffff


	//   ....[13]....
        /*0060*/ 	.word	0xffffffff


	//   ....[14]....
        /*0064*/ 	.word	0xffffffff


	//   ....[15]....
        /*0068*/ 	.word	0xffffffff


	//   ....[16]....
        /*006c*/ 	.word	0x05000006


	//   ....[17]....
        /*0070*/ 	.word	0x05000006


	//   ....[18]....
        /*0074*/ 	.word	0x05000006


	//   ....[19]....
        /*0078*/ 	.word	0x05000006


	//----- nvinfo : EIATTR_COOP_GROUP_INSTR_OFFSETS
	.align		4
.L_2058:
        /*007c*/ 	.byte	0x04, 0x28
        /*007e*/ 	.short	(.L_2060 - .L_2059)


	//   ....[0]....
.L_2059:
        /*0080*/ 	.word	0x00007290


	//   ....[1]....
        /*0084*/ 	.word	0x000072b0


	//   ....[2]....
        /*0088*/ 	.word	0x000072d0


	//   ....[3]....
        /*008c*/ 	.word	0x000072f0


	//   ....[4]....
        /*0090*/ 	.word	0x0000e470


	//   ....[5]....
        /*0094*/ 	.word	0x0000e480


	//   ....[6]....
        /*0098*/ 	.word	0x0000e4b0


	//   ....[7]....
        /*009c*/ 	.word	0x0000e4c0


	//   ....[8]....
        /*00a0*/ 	.word	0x000147f0


	//   ....[9]....
        /*00a4*/ 	.word	0x00014990


	//   ....[10]....
        /*00a8*/ 	.word	0x00015d90


	//   ....[11]....
        /*00ac*/ 	.word	0x00015f60


	//   ....[12]....
        /*00b0*/ 	.word	0x000181c0


	//   ....[13]....
        /*00b4*/ 	.word	0x000181d0


	//   ....[14]....
        /*00b8*/ 	.word	0x00018200


	//   ....[15]....
        /*00bc*/ 	.word	0x00018210


	//   ....[16]....
        /*00c0*/ 	.word	0x00018950


	//   ....[17]....
        /*00c4*/ 	.word	0x000189d0


	//   ....[18]....
        /*00c8*/ 	.word	0x00018a40


	//   ....[19]....
        /*00cc*/ 	.word	0x00018ab0


	//----- nvinfo : EIATTR_VRC_CTA_INIT_COUNT
	.align		4
.L_2060:
        /*00d0*/ 	.byte	0x02, 0x4a
	.zero		1
	.zero		1


	//----- nvinfo : EIATTR_EXIT_INSTR_OFFSETS
	.align		4
        /*00d4*/ 	.byte	0x04, 0x1c
        /*00d6*/ 	.short	(.L_2062 - .L_2061)


	//   ....[0]....
.L_2061:
        /*00d8*/ 	.word	0x00000200


	//----- nvinfo : EIATTR_CRS_STACK_SIZE
	.align		4
.L_2062:
        /*00dc*/ 	.byte	0x04, 0x1e
        /*00de*/ 	.short	(.L_2064 - .L_2063)
.L_2063:
        /*00e0*/ 	.word	0x00000000


	//----- nvinfo : EIATTR_CBANK_PARAM_SIZE
	.align		4
.L_2064:
        /*00e4*/ 	.byte	0x03, 0x19
        /*00e6*/ 	.short	0x01d0


	//----- nvinfo : EIATTR_PARAM_CBANK
	.align		4
        /*00e8*/ 	.byte	0x04, 0x0a
        /*00ea*/ 	.short	(.L_2066 - .L_2065)
	.align		4
.L_2065:
        /*00ec*/ 	.word	index@(.nv.constant0._ZN5flash24flash_fwd_splitkv_kernelI23Flash_fwd_kernel_traitsILi32ELi64ELi256ELi4ELb0ELb0EN7cutlass6half_tE19Flash_kernel_traitsILi32ELi64ELi256ELi4ES3_EELb0ELb1ELb0ELb0ELb1ELb1ELb1ELb0EEEvNS_16Flash_fwd_paramsE)
        /*00f0*/ 	.short	0x0380
        /*00f2*/ 	.short	0x01d0


	//----- nvinfo : EIATTR_SW_WAR
	.align		4
.L_2066:
        /*00f4*/ 	.byte	0x04, 0x36
        /*00f6*/ 	.short	(.L_2068 - .L_2067)
.L_2067:
        /*00f8*/ 	.word	0x00000008
.L_2068:


//--------------------- .nv.info._ZN5flash24flash_fwd_splitkv_kernelI23Flash_fwd_kernel_traitsILi32ELi64ELi256ELi4ELb0ELb0EN7cutlass6half_tE19Flash_kernel_traitsILi32ELi64ELi256ELi4ES3_EELb0ELb1ELb1ELb0ELb0ELb0ELb1ELb0EEEvNS_16Flash_fwd_paramsE --------------------------
	.section	.nv.info._ZN5flash24flash_fwd_splitkv_kernelI23Flash_fwd_kernel_traitsILi32ELi64ELi256ELi4ELb0ELb0EN7cutlass6half_tE19Flash_kernel_traitsILi32ELi64ELi256ELi4ES3_EELb0ELb1ELb1ELb0ELb0ELb0ELb1ELb0EEEvNS_16Flash_fwd_paramsE,"",@"SHT_CUDA_INFO"
	.sectionflags	@""
	.align	4


	//----- nvinfo : EIATTR_CUDA_API_VERSION
	.align		4
        /*0000*/ 	.byte	0x04, 0x37
        /*0002*/ 	.short	(.L_2070 - .L_2069)
.L_2069:
        /*0004*/ 	.word	0x00000082


	//----- nvinfo : EIATTR_KPARAM_INFO
	.align		4
.L_2070:
        /*0008*/ 	.byte	0x04, 0x17
        /*000a*/ 	.short	(.L_2072 - .L_2071)
.L_2071:
        /*000c*/ 	.word	0x00000000
        /*0010*/ 	.short	0x0000
        /*0012*/ 	.short	0x0000
        /*0014*/ 	.byte	0x00, 0xf0, 0x41, 0x07


	//----- nvinfo : EIATTR_SPARSE_MMA_MASK
	.align		4
.L_2072:
        /*0018*/ 	.byte	0x03, 0x50
        /*001a*/ 	.short	0x0000


	//----- nvinfo : EIATTR_MAXREG_COUNT
	.align		4
        /*001c*/ 	.byte	0x03, 0x1b
        /*001e*/ 	.short	0x00ff


	//----- nvinfo : EIATTR_NUM_BARRIERS
	.align		4
        /*0020*/ 	.byte	0x02, 0x4c
        /*0022*/ 	.byte	0x01
	.zero		1


	//----- nvinfo : EIATTR_MERCURY_ISA_VERSION
	.align		4
        /*0024*/ 	.byte	0x03, 0x5f
        /*0026*/ 	.short	0x0101


	//----- nvinfo : EIATTR_COOP_GROUP_MASK_REGIDS
	.align		4
        /*0028*/ 	.byte	0x04, 0x29
        /*002a*/ 	.short	(.L_2074 - .L_2073)


	//   ....[0]....
.L_2073:
        /*002c*/ 	.word	0xffffffff


	//   ....[1]....
        /*0030*/ 	.word	0xffffffff


	//   ....[2]....
        /*0034*/ 	.word	0xffffffff


	//   ....[3]....
        /*0038*/ 	.word	0xffffffff


	//   ....[4]....
        /*003c*/ 	.word	0xffffffff


	//   ....[5]....
        /*0040*/ 	.word	0xffffffff


	//   ....[6]....
        /*0044*/ 	.word	0xffffffff


	//   ....[7]....
        /*0048*/ 	.word	0xffffffff


	//   ....[8]....
        /*004c*/ 	.word	0xffffffff


	//   ....[9]....
        /*0050*/ 	.word	0xffffffff


	//   ....[10]....
        /*0054*/ 	.word	0xffffffff


	//   ....[11]....
        /*0058*/ 	.word	0xffffffff


	//   ....[12]....
        /*005c*/ 	.word	0xffffffff


	//   ....[13]....
        /*0060*/ 	.word	0xffffffff


	//   ....[14]....
        /*0064*/ 	.word	0xffffffff


	//   ....[15]....
        /*0068*/ 	.word	0xffffffff


	//   ....[16]....
        /*006c*/ 	.word	0x05000007


	//   ....[17]....
        /*0070*/ 	.word	0x05000007


	//   ....[18]....
        /*0074*/ 	.word	0x05000007


	//   ....[19]....
        /*0078*/ 	.word	0x05000007


	//----- nvinfo : EIATTR_COOP_GROUP_INSTR_OFFSETS
	.align		4
.L_2074:
        /*007c*/ 	.byte	0x04, 0x28
        /*007e*/ 	.short	(.L_2076 - .L_2075)


	//   ....[0]....
.L_2075:
        /*0080*/ 	.word	0x00008c80


	//   ....[1]....
        /*0084*/ 	.word	0x00008ca0


	//   ....[2]....
        /*0088*/ 	.word	0x00008cc0


	//   ....[3]....
        /*008c*/ 	.word	0x00008ce0


	//   ....[4]....
        /*0090*/ 	.word	0x00011190


	//   ....[5]....
        /*0094*/ 	.word	0x000111c0


	//   ....[6]....
        /*0098*/ 	.word	0x00011210


	//   ....[7]....
        /*009c*/ 	.word	0x00011220


	//   ....[8]....
        /*00a0*/ 	.word	0x0001a100


	//   ....[9]....
        /*00a4*/ 	.word	0x0001a110


	//   ....[10]....
        /*00a8*/ 	.word	0x0001a160


	//   ....[11]....
        /*00ac*/ 	.word	0x0001a170


	//   ....[12]....
        /*00b0*/ 	.word	0x0001c640


	//   ....[13]....
        /*00b4*/ 	.word	0x0001c650


	//   ....[14]....
        /*00b8*/ 	.word	0x0001c680


	//   ....[15]....
        /*00bc*/ 	.word	0x0001c690


	//   ....[16]....
        /*00c0*/ 	.word	0x0001ce20


	//   ....[17]....
        /*00c4*/ 	.word	0x0001cea0


	//   ....[18]....
        /*00c8*/ 	.word	0x0001cf10


	//   ....[19]....
        /*00cc*/ 	.word	0x0001cf80


	//----- nvinfo : EIATTR_VRC_CTA_INIT_COUNT
	.align		4
.L_2076:
        /*00d0*/ 	.byte	0x02, 0x4a
	.zero		1
	.zero		1


	//----- nvinfo : EIATTR_EXIT_INSTR_OFFSETS
	.align		4
        /*00d4*/ 	.byte	0x04, 0x1c
        /*00d6*/ 	.short	(.L_2078 - .L_2077)


	//   ....[0]....
.L_2077:
        /*00d8*/ 	.word	0x00000200


	//----- nvinfo : EIATTR_CRS_STACK_SIZE
	.align		4
.L_2078:
        /*00dc*/ 	.byte	0x04, 0x1e
        /*00de*/ 	.short	(.L_2080 - .L_2079)
.L_2079:
        /*00e0*/ 	.word	0x00000000


	//----- nvinfo : EIATTR_CBANK_PARAM_SIZE
	.align		4
.L_2080:
        /*00e4*/ 	.byte	0x03, 0x19
        /*00e6*/ 	.short	0x01d0


	//----- nvinfo : EIATTR_PARAM_CBANK
	.align		4
        /*00e8*/ 	.byte	0x04, 0x0a
        /*00ea*/ 	.short	(.L_2082 - .L_2081)
	.align		4
.L_2081:
        /*00ec*/ 	.word	index@(.nv.constant0._ZN5flash24flash_fwd_splitkv_kernelI23Flash_fwd_kernel_traitsILi32ELi64ELi256ELi4ELb0ELb0EN7cutlass6half_tE19Flash_kernel_traitsILi32ELi64ELi256ELi4ES3_EELb0ELb1ELb1ELb0ELb0ELb0ELb1ELb0EEEvNS_16Flash_fwd_paramsE)
        /*00f0*/ 	.short	0x0380
        /*00f2*/ 	.short	0x01d0


	//----- nvinfo : EIATTR_SW_WAR
	.align		4
.L_2082:
        /*00f4*/ 	.byte	0x04, 0x36
        /*00f6*/ 	.short	(.L_2084 - .L_2083)
.L_2083:
        /*00f8*/ 	.word	0x00000008
.L_2084:


//--------------------- .nv.info._ZN5flash24flash_fwd_splitkv_kernelI23Flash_fwd_kernel_traitsILi32ELi64ELi256ELi4ELb0ELb0EN7cutlass6half_tE19Flash_kernel_traitsILi32ELi64ELi256ELi4ES3_EELb0ELb1ELb1ELb0ELb0ELb1ELb1ELb0EEEvNS_16Flash_fwd_paramsE --------------------------
	.section	.nv.info._ZN5flash24flash_fwd_splitkv_kernelI23Flash_fwd_kernel_traitsILi32ELi64ELi256ELi4ELb0ELb0EN7cutlass6half_tE19Flash_kernel_traitsILi32ELi64ELi256ELi4ES3_EELb0ELb1ELb1ELb0ELb0ELb1ELb1ELb0EEEvNS_16Flash_fwd_paramsE,"",@"SHT_CUDA_INFO"
	.sectionflags	@""
	.align	4


	//----- nvinfo : EIATTR_CUDA_API_VERSION
	.align		4
        /*0000*/ 	.byte	0x04, 0x37
        /*0002*/ 	.short	(.L_2086 - .L_2085)
.L_2085:
        /*0004*/ 	.word	0x00000082


	//----- nvinfo : EIATTR_KPARAM_INFO
	.align		4
.L_2086:
        /*0008*/ 	.byte	0x04, 0x17
        /*000a*/ 	.short	(.L_2088 - .L_2087)
.L_2087:
        /*000c*/ 	.word	0x00000000
        /*0010*/ 	.short	0x0000
        /*0012*/ 	.short	0x0000
        /*0014*/ 	.byte	0x00, 0xf0, 0x41, 0x07


	//----- nvinfo : EIATTR_SPARSE_MMA_MASK
	.align		4
.L_2088:
        /*0018*/ 	.byte	0x03, 0x50
        /*001a*/ 	.short	0x0000


	//----- nvinfo : EIATTR_MAXREG_COUNT
	.align		4
        /*001c*/ 	.byte	0x03, 0x1b
        /*001e*/ 	.short	0x00ff


	//----- nvinfo : EIATTR_NUM_BARRIERS
	.align		4
        /*0020*/ 	.byte	0x02, 0x4c
        /*0022*/ 	.byte	0x01
	.zero		1


	//----- nvinfo : EIATTR_ANNOTATIONS
	.align		4
        /*0024*/ 	.byte	0x04, 0x55
        /*0026*/ 	.short	(.L_2090 - .L_2089)


	//   ....[0]....
.L_2089:
        /*0028*/ 	.word	0x00000001
        /*002c*/ 	.byte	0x40, 0x83, 0x01, 0x00, 0x01, 0x00, 0x00, 0x00, 0x80, 0x83, 0x01, 0x00, 0x01, 0x00, 0x00, 0x00
        /*003c*/ 	.byte	0xb0, 0x83, 0x01, 0x00, 0x01, 0x00, 0x00, 0x00, 0xc0, 0x83, 0x01, 0x00, 0x01, 0x00, 0x00, 0x00
        /*004c*/ 	.byte	0xf0, 0xb9, 0x01, 0x00, 0x01, 0x00, 0x00, 0x00, 0x40, 0xbe, 0x01, 0x00, 0x01, 0x00, 0x00, 0x00
        /*005c*/ 	.byte	0x80, 0xbe, 0x01, 0x00, 0x01, 0x00, 0x00, 0x00, 0xe0, 0xbe, 0x01, 0x00


	//----- nvinfo : EIATTR_MERCURY_ISA_VERSION
	.align		4
.L_2090:
        /*0068*/ 	.byte	0x03, 0x5f
        /*006a*/ 	.short	0x0101


	//----- nvinfo : EIATTR_COOP_GROUP_MASK_REGIDS
	.align		4
        /*006c*/ 	.byte	0x04, 0x29
        /*006e*/ 	.short	(.L_2092 - .L_2091)


	//   ....[0]....
.L_2091:
        /*0070*/ 	.word	0xffffffff


	//   ....[1]....
        /*0074*/ 	.word	0xffffffff


	//   ....[2]....
        /*0078*/ 	.word	0xffffffff


	//   ....[3]....
        /*007c*/ 	.word	0xffffffff


	//   ....[4]....
        /*0080*/ 	.word	0xffffffff


	//   ....[5]....
        /*0084*/ 	.word	0xffffffff


	//   ....[6]....
        /*0088*/ 	.word	0xffffffff


	//   ....[7]....
        /*008c*/ 	.word	0xffffffff


	//   ....[8]....
        /*0090*/ 	.word	0xffffffff


	//   ....[9]....
        /*0094*/ 	.word	0xffffffff


	//   ....[10]....
        /*0098*/ 	.word	0xffffffff


	//   ....[11]....
        /*009c*/ 	.word	0xffffffff


	//   ....[12]....
        /*00a0*/ 	.word	0xffffffff


	//   ....[13]....
        /*00a4*/ 	.word	0xffffffff


	//   ....[14]....
        /*00a8*/ 	.word	0xffffffff


	//   ....[15]....
        /*00ac*/ 	.word	0xffffffff


	//   ....[16]....
        /*00b0*/ 	.word	0x05000007


	//   ....[17]....
        /*00b4*/ 	.word	0x05000007


	//   ....[18]....
        /*00b8*/ 	.word	0x05000007


	//   ....[19]....
        /*00bc*/ 	.word	0x05000007


	//----- nvinfo : EIATTR_COOP_GROUP_INSTR_OFFSETS
	.align		4
.L_2092:
        /*00c0*/ 	.byte	0x04, 0x28
        /*00c2*/ 	.short	(.L_2094 - .L_2093)


	//   ....[0]....
.L_2093:
        /*00c4*/ 	.word	0x00009cc0


	//   ....[1]....
        /*00c8*/ 	.word	0x00009ce0


	//   ....[2]....
        /*00cc*/ 	.word	0x00009d00


	//   ....[3]....
        /*00d0*/ 	.word	0x00009d20


	//   ....[4]....
        /*00d4*/ 	.word	0x000132d0


	//   ....[5]....
        /*00d8*/ 	.word	0x000132f0


	//   ....[6]....
        /*00dc*/ 	.word	0x00013340


	//   ....[7]....
        /*00e0*/ 	.word	0x00013350


	//   ....[8]....
        /*00e4*/ 	.word	0x0001d660


	//   ....[9]....
        /*00e8*/ 	.word	0x0001d680


	//   ....[10]....
        /*00ec*/ 	.word	0x0001d6d0


	//   ....[11]....
        /*00f0*/ 	.word	0x0001d6e0


	//   ....[12]....
        /*00f4*/ 	.word	0x0001fbb0


	//   ....[13]....
        /*00f8*/ 	.word	0x0001fbc0


	//   ....[14]....
        /*00fc*/ 	.word	0x0001fbf0


	//   ....[15]....
        /*0100*/ 	.word	0x0001fc00


	//   ....[16]....
        /*0104*/ 	.word	0x00020390


	//   ....[17]....
        /*0108*/ 	.word	0x00020410


	//   ....[18]....
        /*010c*/ 	.word	0x00020480


	//   ....[19]....
        /*0110*/ 	.word	0x000204f0


	//----- nvinfo : EIATTR_VRC_CTA_INIT_COUNT
	.align		4
.L_2094:
        /*0114*/ 	.byte	0x02, 0x4a
	.zero		1
	.zero		1


	//----- nvinfo : EIATTR_EXIT_INSTR_OFFSETS
	.align		4
        /*0118*/ 	.byte	0x04, 0x1c
        /*011a*/ 	.short	(.L_2096 - .L_2095)


	//   ....[0]....
.L_2095:
        /*011c*/ 	.word	0x00000210


	//----- nvinfo : EIATTR_CRS_STACK_SIZE
	.align		4
.L_2096:
        /*0120*/ 	.byte	0x04, 0x1e
        /*0122*/ 	.short	(.L_2098 - .L_2097)
.L_2097:
        /*0124*/ 	.word	0x00000000


	//----- nvinfo : EIATTR_CBANK_PARAM_SIZE
	.align		4
.L_2098:
        /*0128*/ 	.byte	0x03, 0x19
        /*012a*/ 	.short	0x01d0


	//----- nvinfo : EIATTR_PARAM_CBANK
	.align		4
        /*012c*/ 	.byte	0x04, 0x0a
        /*012e*/ 	.short	(.L_2100 - .L_2099)
	.align		4
.L_2099:
        /*0130*/ 	.word	index@(.nv.constant0._ZN5flash24flash_fwd_splitkv_kernelI23Flash_fwd_kernel_traitsILi32ELi64ELi256ELi4ELb0ELb0EN7cutlass6half_tE19Flash_kernel_traitsILi32ELi64ELi256ELi4ES3_EELb0ELb1ELb1ELb0ELb0ELb1ELb1ELb0EEEvNS_16Flash_fwd_paramsE)
        /*0134*/ 	.short	0x0380
        /*0136*/ 	.short	0x01d0


	//----- nvinfo : EIATTR_SW_WAR
	.align		4
.L_2100:
        /*0138*/ 	.byte	0x04, 0x36
        /*013a*/ 	.short	(.L_2102 - .L_2101)
.L_2101:
        /*013c*/ 	.word	0x00000008
.L_2102:


//--------------------- .nv.info._ZN5flash24flash_fwd_splitkv_kernelI23Flash_fwd_kernel_traitsILi32ELi64ELi256ELi4ELb0ELb0EN7cutlass6half_tE19Flash_kernel_traitsILi32ELi64ELi256ELi4ES3_EELb0ELb1ELb0ELb0ELb1ELb0ELb1ELb1EEEvNS_16Flash_fwd_paramsE --------------------------
	.section	.nv.info._ZN5flash24flash_fwd_splitkv_kernelI23Flash_fwd_kernel_traitsILi32ELi64ELi256ELi4ELb0ELb0EN7cutlass6half_tE19Flash_kernel_traitsILi32ELi64ELi256ELi4ES3_EELb0ELb1ELb0ELb0ELb1ELb0ELb1ELb1EEEvNS_16Flash_fwd_paramsE,"",@"SHT_CUDA_INFO"
	.sectionflags	@""
	.align	4


	//----- nvinfo : EIATTR_CUDA_API_VERSION
	.align		4
        /*0000*/ 	.byte	0x04, 0x37
        /*0002*/ 	.short	(.L_2104 - .L_2103)
.L_2103:
        /*0004*/ 	.word	0x00000082


	//----- nvinfo : EIATTR_KPARAM_INFO
	.align		4
.L_2104:
        /*0008*/ 	.byte	0x04, 0x17
        /*000a*/ 	.short	(.L_2106 - .L_2105)
.L_2105:
        /*000c*/ 	.word	0x00000000
        /*0010*/ 	.short	0x0000
        /*0012*/ 	.short	0x0000
        /*0014*/ 	.byte	0x00, 0xf0, 0x41, 0x07


	//----- nvinfo : EIATTR_SPARSE_MMA_MASK
	.align		4
.L_2106:
        /*0018*/ 	.byte	0x03, 0x50
        /*001a*/ 	.short	0x0000


	//----- nvinfo : EIATTR_MAXREG_COUNT
	.align		4
        /*001c*/ 	.byte	0x03, 0x1b
        /*001e*/ 	.short	0x00ff


	//----- nvinfo : EIATTR_NUM_BARRIERS
	.align		4
        /*0020*/ 	.byte	0x02, 0x4c
        /*0022*/ 	.byte	0x01
	.zero		1


	//----- nvinfo : EIATTR_ANNOTATIONS
	.align		4
        /*0024*/ 	.byte	0x04, 0x55
        /*0026*/ 	.short	(.L_2108 - .L_2107)


	//   ....[0]....
.L_2107:
        /* <DEDUP_REMOVED lines=56> */


	//----- nvinfo : EIATTR_MERCURY_ISA_VERSION
	.align		4
.L_2108:
        /*0390*/ 	.byte	0x03, 0x5f
        /*0392*/ 	.short	0x0101


	//----- nvinfo : EIATTR_COOP_GROUP_MASK_REGIDS
	.align		4
        /*0394*/ 	.byte	0x04, 0x29
        /*0396*/ 	.short	(.L_2110 - .L_2109)


	//   ....[0]....
.L_2109:
        /*0398*/ 	.word	0xffffffff


	//   ....[1]....
        /*039c*/ 	.word	0xffffffff


	//   ....[2]....
        /*03a0*/ 	.word	0xffffffff


	//   ....[3]....
        /*03a4*/ 	.word	0xffffffff


	//   ....[4]....
        /*03a8*/ 	.word	0xffffffff


	//   ....[5]....
        /*03ac*/ 	.word	0xffffffff


	//   ....[6]....
        /*03b0*/ 	.word	0xffffffff


	//   ....[7]....
        /*03b4*/ 	.word	0xffffffff


	//   ....[8]....
        /*03b8*/ 	.word	0xffffffff


	//   ....[9]....
        /*03bc*/ 	.word	0xffffffff


	//   ....[10]....
        /*03c0*/ 	.word	0xffffffff


	//   ....[11]....
        /*03c4*/ 	.word	0xffffffff


	//   ....[12]....
        /*03c8*/ 	.word	0xffffffff


	//   ....[13]....
        /*03cc*/ 	.word	0xffffffff


	//   ....[14]....
        /*03d0*/ 	.word	0xffffffff


	//   ....[15]....
        /*03d4*/ 	.word	0xffffffff


	//   ....[16]....
        /*03d8*/ 	.word	0x05000004


	//   ....[17]....
        /*03dc*/ 	.word	0x05000004


	//   ....[18]....
        /*03e0*/ 	.word	0x05000004


	//   ....[19]....
        /*03e4*/ 	.word	0x05000004


	//----- nvinfo : EIATTR_COOP_GROUP_INSTR_OFFSETS
	.align		4
.L_2110:
        /*03e8*/ 	.byte	0x04, 0x28
        /*03ea*/ 	.short	(.L_2112 - .L_2111)


	//   ....[0]....
.L_2111:
        /*03ec*/ 	.word	0x0000e6b0


	//   ....[1]....
        /*03f0*/ 	.word	0x0000e6f0


	//   ....[2]....
        /*03f4*/ 	.word	0x0000e710


	//   ....[3]....
        /*03f8*/ 	.word	0x0000e730


	//   ....[4]....
        /*03fc*/ 	.word	0x00014e80


	//   ....[5]....
        /*0400*/ 	.word	0x00014f00


	//   ....[6]....
        /*0404*/ 	.word	0x00014f20


	//   ....[7]....
        /*0408*/ 	.word	0x00014f50


	//   ....[8]....
        /*040c*/ 	.word	0x0001b4c0


	//   ....[9]....
        /*0410*/ 	.word	0x0001b5c0


	//   ....[10]....
        /*0414*/ 	.word	0x0001b5e0


	//   ....[11]....
        /*0418*/ 	.word	0x0001b610


	//   ....[12]....
        /*041c*/ 	.word	0x0001db50


	//   ....[13]....
        /*0420*/ 	.word	0x0001db60


	//   ....[14]....
        /*0424*/ 	.word	0x0001db90


	//   ....[15]....
        /*0428*/ 	.word	0x0001dba0


	//   ....[16]....
        /*042c*/ 	.word	0x0001e3b0


	//   ....[17]....
        /*0430*/ 	.word	0x0001e420


	//   ....[18]....
        /*0434*/ 	.word	0x0001e480


	//   ....[19]....
        /*0438*/ 	.word	0x0001e4e0


	//----- nvinfo : EIATTR_VRC_CTA_INIT_COUNT
	.align		4
.L_2112:
        /*043c*/ 	.byte	0x02, 0x4a
	.zero		1
	.zero		1


	//----- nvinfo : EIATTR_EXIT_INSTR_OFFSETS
	.align		4
        /*0440*/ 	.byte	0x04, 0x1c
        /*0442*/ 	.short	(.L_2114 - .L_2113)


	//   ....[0]....
.L_2113:
        /*0444*/ 	.word	0x000001f0


	//----- nvinfo : EIATTR_CRS_STACK_SIZE
	.align		4
.L_2114:
        /*0448*/ 	.byte	0x04, 0x1e
        /*044a*/ 	.short	(.L_2116 - .L_2115)
.L_2115:
        /*044c*/ 	.word	0x00000000


	//----- nvinfo : EIATTR_CBANK_PARAM_SIZE
	.align		4
.L_2116:
        /*0450*/ 	.byte	0x03, 0x19
        /*0452*/ 	.short	0x01d0


	//----- nvinfo : EIATTR_PARAM_CBANK
	.align		4
        /*0454*/ 	.byte	0x04, 0x0a
        /*0456*/ 	.short	(.L_2118 - .L_2117)
	.align		4
.L_2117:
        /*0458*/ 	.word	index@(.nv.constant0._ZN5flash24flash_fwd_splitkv_kernelI23Flash_fwd_kernel_traitsILi32ELi64ELi256ELi4ELb0ELb0EN7cutlass6half_tE19Flash_kernel_traitsILi32ELi64ELi256ELi4ES3_EELb0ELb1ELb0ELb0ELb1ELb0ELb1ELb1EEEvNS_16Flash_fwd_paramsE)
        /*045c*/ 	.short	0x0380
        /*045e*/ 	.short	0x01d0


	//----- nvinfo : EIATTR_SW_WAR
	.align		4
.L_2118:
        /*0460*/ 	.byte	0x04, 0x36
        /*0462*/ 	.short	(.L_2120 - .L_2119)
.L_2119:
        /*0464*/ 	.word	0x00000008
.L_2120:


//--------------------- .nv.info._ZN5flash24flash_fwd_splitkv_kernelI23Flash_fwd_kernel_traitsILi32ELi64ELi256ELi4ELb0ELb0EN7cutlass6half_tE19Flash_kernel_traitsILi32ELi64ELi256ELi4ES3_EELb0ELb1ELb0ELb0ELb1ELb1ELb1ELb1EEEvNS_16Flash_fwd_paramsE --------------------------
	.section	.nv.info._ZN5flash24flash_fwd_splitkv_kernelI23Flash_fwd_kernel_traitsILi32ELi64ELi256ELi4ELb0ELb0EN7cutlass6half_tE19Flash_kernel_traitsILi32ELi64ELi256ELi4ES3_EELb0ELb1ELb0ELb0ELb1ELb1ELb1ELb1EEEvNS_16Flash_fwd_paramsE,"",@"SHT_CUDA_INFO"
	.sectionflags	@""
	.align	4


	//----- nvinfo : EIATTR_CUDA_API_VERSION
	.align		4
        /*0000*/ 	.byte	0x04, 0x37
        /*0002*/ 	.short	(.L_2122 - .L_2121)
.L_2121:
        /*0004*/ 	.word	0x00000082


	//----- nvinfo : EIATTR_KPARAM_INFO
	.align		4
.L_2122:
        /*0008*/ 	.byte	0x04, 0x17
        /*000a*/ 	.short	(.L_2124 - .L_2123)
.L_2123:
        /*000c*/ 	.word	0x00000000
        /*0010*/ 	.short	0x0000
        /*0012*/ 	.short	0x0000
        /*0014*/ 	.byte	0x00, 0xf0, 0x41, 0x07


	//----- nvinfo : EIATTR_SPARSE_MMA_MASK
	.align		4
.L_2124:
        /*0018*/ 	.byte	0x03, 0x50
        /*001a*/ 	.short	0x0000


	//----- nvinfo : EIATTR_MAXREG_COUNT
	.align		4
        /*001c*/ 	.byte	0x03, 0x1b
        /*001e*/ 	.short	0x00ff


	//----- nvinfo : EIATTR_NUM_BARRIERS
	.align		4
        /*0020*/ 	.byte	0x02, 0x4c
        /*0022*/ 	.byte	0x01
	.zero		1


	//----- nvinfo : EIATTR_ANNOTATIONS
	.align		4
        /*0024*/ 	.byte	0x04, 0x55
        /*0026*/ 	.short	(.L_2126 - .L_2125)


	//   ....[0]....
.L_2125:
        /* <DEDUP_REMOVED lines=11> */


	//----- nvinfo : EIATTR_MERCURY_ISA_VERSION
	.align		4
.L_2126:
        /*00c8*/ 	.byte	0x03, 0x5f
        /*00ca*/ 	.short	0x0101


	//----- nvinfo : EIATTR_COOP_GROUP_MASK_REGIDS
	.align		4
        /*00cc*/ 	.byte	0x04, 0x29
        /*00ce*/ 	.short	(.L_2128 - .L_2127)


	//   ....[0]....
.L_2127:
        /*00d0*/ 	.word	0xffffffff


	//   ....[1]....
        /*00d4*/ 	.word	0xffffffff


	//   ....[2]....
        /*00d8*/ 	.word	0xffffffff


	//   ....[3]....
        /*00dc*/ 	.word	0xffffffff


	//   ....[4]....
        /*00e0*/ 	.word	0xffffffff


	//   ....[5]....
        /*00e4*/ 	.word	0xffffffff


	//   ....[6]....
        /*00e8*/ 	.word	0xffffffff


	//   ....[7]....
        /*00ec*/ 	.word	0xffffffff


	//   ....[8]....
        /*00f0*/ 	.word	0xffffffff


	//   ....[9]....
        /*00f4*/ 	.word	0xffffffff


	//   ....[10]....
        /*00f8*/ 	.word	0xffffffff


	//   ....[11]....
        /*00fc*/ 	.word	0xffffffff


	//   ....[12]....
        /*0100*/ 	.word	0xffffffff


	//   ....[13]....
        /*0104*/ 	.word	0xffffffff


	//   ....[14]....
        /*0108*/ 	.word	0xffffffff


	//   ....[15]....
        /*010c*/ 	.word	0xffffffff


	//   ....[16]....
        /*0110*/ 	.word	0x05000006


	//   ....[17]....
        /*0114*/ 	.word	0x05000006


	//   ....[18]....
        /*0118*/ 	.word	0x05000006


	//   ....[19]....
        /*011c*/ 	.word	0x05000006


	//----- nvinfo : EIATTR_COOP_GROUP_INSTR_OFFSETS
	.align		4
.L_2128:
        /*0120*/ 	.byte	0x04, 0x28
        /*0122*/ 	.short	(.L_2130 - .L_2129)


	//   ....[0]....
.L_2129:
        /*0124*/ 	.word	0x0000f160


	//   ....[1]....
        /*0128*/ 	.word	0x0000f1f0


	//   ....[2]....
        /*012c*/ 	.word	0x0000f210


	//   ....[3]....
        /*0130*/ 	.word	0x0000f240


	//   ....[4]....
        /*0134*/ 	.word	0x000163b0


	//   ....[5]....
        /*0138*/ 	.word	0x00016430


	//   ....[6]....
        /*013c*/ 	.word	0x00016450


	//   ....[7]....
        /*0140*/ 	.word	0x00016470


	//   ....[8]....
        /*0144*/ 	.word	0x0001e6b0


	//   ....[9]....
        /*0148*/ 	.word	0x0001e6d0


	//   ....[10]....
        /*014c*/ 	.word	0x0001e700


	//   ....[11]....
        /*0150*/ 	.word	0x0001e710


	//   ....[12]....
        /*0154*/ 	.word	0x00020c40


	//   ....[13]....
        /*0158*/ 	.word	0x00020c50


	//   ....[14]....
        /*015c*/ 	.word	0x00020c80


	//   ....[15]....
        /*0160*/ 	.word	0x00020c90


	//   ....[16]....
        /*0164*/ 	.word	0x00021440


	//   ....[17]....
        /*0168*/ 	.word	0x000214c0


	//   ....[18]....
        /*016c*/ 	.word	0x00021540


	//   ....[19]....
        /*0170*/ 	.word	0x000215b0


	//----- nvinfo : EIATTR_VRC_CTA_INIT_COUNT
	.align		4
.L_2130:
        /*0174*/ 	.byte	0x02, 0x4a
	.zero		1
	.zero		1


	//----- nvinfo : EIATTR_EXIT_INSTR_OFFSETS
	.align		4
        /*0178*/ 	.byte	0x04, 0x1c
        /*017a*/ 	.short	(.L_2132 - .L_2131)


	//   ....[0]....
.L_2131:
        /*017c*/ 	.word	0x00000210


	//----- nvinfo : EIATTR_CRS_STACK_SIZE
	.align		4
.L_2132:
        /*0180*/ 	.byte	0x04, 0x1e
        /*0182*/ 	.short	(.L_2134 - .L_2133)
.L_2133:
        /*0184*/ 	.word	0x00000000


	//----- nvinfo : EIATTR_CBANK_PARAM_SIZE
	.align		4
.L_2134:
        /*0188*/ 	.byte	0x03, 0x19
        /*018a*/ 	.short	0x01d0


	//----- nvinfo : EIATTR_PARAM_CBANK
	.align		4
        /*018c*/ 	.byte	0x04, 0x0a
        /*018e*/ 	.short	(.L_2136 - .L_2135)
	.align		4
.L_2135:
        /*0190*/ 	.word	index@(.nv.constant0._ZN5flash24flash_fwd_splitkv_kernelI23Flash_fwd_kernel_traitsILi32ELi64ELi256ELi4ELb0ELb0EN7cutlass6half_tE19Flash_kernel_traitsILi32ELi64ELi256ELi4ES3_EELb0ELb1ELb0ELb0ELb1ELb1ELb1ELb1EEEvNS_16Flash_fwd_paramsE)
        /*0194*/ 	.short	0x0380
        /*0196*/ 	.short	0x01d0


	//----- nvinfo : EIATTR_SW_WAR
	.align		4
.L_2136:
        /*0198*/ 	.byte	0x04, 0x36
        /*019a*/ 	.short	(.L_2138 - .L_2137)
.L_2137:
        /*019c*/ 	.word	0x00000008
.L_2138:


//--------------------- .nv.info._ZN5flash24flash_fwd_splitkv_kernelI23Flash_fwd_kernel_traitsILi32ELi64ELi256ELi4ELb0ELb0EN7cutlass6half_tE19Flash_kernel_traitsILi32ELi64ELi256ELi4ES3_EELb0ELb1ELb1ELb0ELb0ELb0ELb1ELb1EEEvNS_16Flash_fwd_paramsE --------------------------
	.section	.nv.info._ZN5flash24flash_fwd_splitkv_kernelI23Flash_fwd_kernel_traitsILi32ELi64ELi256ELi4ELb0ELb0EN7cutlass6half_tE19Flash_kernel_traitsILi32ELi64ELi256ELi4ES3_EELb0ELb1ELb1ELb0ELb0ELb0ELb1ELb1EEEvNS_16Flash_fwd_paramsE,"",@"SHT_CUDA_INFO"
	.sectionflags	@""
	.align	4


	//----- nvinfo : EIATTR_CUDA_API_VERSION
	.align		4
        /*0000*/ 	.byte	0x04, 0x37
        /*0002*/ 	.short	(.L_2140 - .L_2139)
.L_2139:
        /*0004*/ 	.word	0x00000082


	//----- nvinfo : EIATTR_KPARAM_INFO
	.align		4
.L_2140:
        /*0008*/ 	.byte	0x04, 0x17
        /*000a*/ 	.short	(.L_2142 - .L_2141)
.L_2141:
        /*000c*/ 	.word	0x00000000
        /*0010*/ 	.short	0x0000
        /*0012*/ 	.short	0x0000
        /*0014*/ 	.byte	0x00, 0xf0, 0x41, 0x07


	//----- nvinfo : EIATTR_SPARSE_MMA_MASK
	.align		4
.L_2142:
        /*0018*/ 	.byte	0x03, 0x50
        /*001a*/ 	.short	0x0000


	//----- nvinfo : EIATTR_MAXREG_COUNT
	.align		4
        /*001c*/ 	.byte	0x03, 0x1b
        /*001e*/ 	.short	0x00ff


	//----- nvinfo : EIATTR_NUM_BARRIERS
	.align		4
        /*0020*/ 	.byte	0x02, 0x4c
        /*0022*/ 	.byte	0x01
	.zero		1


	//----- nvinfo : EIATTR_MERCURY_ISA_VERSION
	.align		4
        /*0024*/ 	.byte	0x03, 0x5f
        /*0026*/ 	.short	0x0101


	//----- nvinfo : EIATTR_COOP_GROUP_MASK_REGIDS
	.align		4
        /*0028*/ 	.byte	0x04, 0x29
        /*002a*/ 	.short	(.L_2144 - .L_2143)


	//   ....[0]....
.L_2143:
        /*002c*/ 	.word	0xffffffff


	//   ....[1]....
        /*0030*/ 	.word	0xffffffff


	//   ....[2]....
        /*0034*/ 	.word	0xffffffff


	//   ....[3]....
        /*0038*/ 	.word	0xffffffff


	//   ....[4]....
        /*003c*/ 	.word	0xffffffff


	//   ....[5]....
        /*0040*/ 	.word	0xffffffff


	//   ....[6]....
        /*0044*/ 	.word	0xffffffff


	//   ....[7]....
        /*0048*/ 	.word	0xffffffff


	//   ....[8]....
        /*004c*/ 	.word	0xffffffff


	//   ....[9]....
        /*0050*/ 	.word	0xffffffff


	//   ....[10]....
        /*0054*/ 	.word	0xffffffff


	//   ....[11]....
        /*0058*/ 	.word	0xffffffff


	//   ....[12]....
        /*005c*/ 	.word	0xffffffff


	//   ....[13]....
        /*0060*/ 	.word	0xffffffff


	//   ....[14]....
        /*0064*/ 	.word	0xffffffff


	//   ....[15]....
        /*0068*/ 	.word	0xffffffff


	//   ....[16]....
        /*006c*/ 	.word	0x05000006


	//   ....[17]....
        /*0070*/ 	.word	0x05000006


	//   ....[18]....
        /*0074*/ 	.word	0x05000006


	//   ....[19]....
        /*0078*/ 	.word	0x05000006


	//----- nvinfo : EIATTR_COOP_GROUP_INSTR_OFFSETS
	.align		4
.L_2144:
        /*007c*/ 	.byte	0x04, 0x28
        /*007e*/ 	.short	(.L_2146 - .L_2145)


	//   ....[0]....
.L_2145:
        /*0080*/ 	.word	0x00010b90


	//   ....[1]....
        /*0084*/ 	.word	0x00010bd0


	//   ....[2]....
        /*0088*/ 	.word	0x00010c00


	//   ....[3]....
        /*008c*/ 	.word	0x00010c20


	//   ....[4]....
        /*0090*/ 	.word	0x00019050


	//   ....[5]....
        /*0094*/ 	.word	0x00019070


	//   ....[6]....
        /*0098*/ 	.word	0x000190b0


	//   ....[7]....
        /*009c*/ 	.word	0x000190c0


	//   ....[8]....
        /*00a0*/ 	.word	0x00021f90


	//   ....[9]....
        /*00a4*/ 	.word	0x00021fc0


	//   ....[10]....
        /*00a8*/ 	.word	0x00022000


	//   ....[11]....
        /*00ac*/ 	.word	0x00022010


	//   ....[12]....
        /*00b0*/ 	.word	0x000244e0


	//   ....[13]....
        /*00b4*/ 	.word	0x000244f0


	//   ....[14]....
        /*00b8*/ 	.word	0x00024520


	//   ....[15]....
        /*00bc*/ 	.word	0x00024530


	//   ....[16]....
        /*00c0*/ 	.word	0x00024ce0


	//   ....[17]....
        /*00c4*/ 	.word	0x00024d60


	//   ....[18]....
        /*00c8*/ 	.word	0x00024de0


	//   ....[19]....
        /*00cc*/ 	.word	0x00024e50


	//----- nvinfo : EIATTR_VRC_CTA_INIT_COUNT
	.align		4
.L_2146:
        /*00d0*/ 	.byte	0x02, 0x4a
	.zero		1
	.zero		1


	//----- nvinfo : EIATTR_EXIT_INSTR_OFFSETS
	.align		4
        /*00d4*/ 	.byte	0x04, 0x1c
        /*00d6*/ 	.short	(.L_2148 - .L_2147)


	//   ....[0]....
.L_2147:
        /*00d8*/ 	.word	0x00000200


	//----- nvinfo : EIATTR_CRS_STACK_SIZE
	.align		4
.L_2148:
        /*00dc*/ 	.byte	0x04, 0x1e
        /*00de*/ 	.short	(.L_2150 - .L_2149)
.L_2149:
        /*00e0*/ 	.word	0x00000000


	//----- nvinfo : EIATTR_CBANK_PARAM_SIZE
	.align		4
.L_2150:
        /*00e4*/ 	.byte	0x03, 0x19
        /*00e6*/ 	.short	0x01d0


	//----- nvinfo : EIATTR_PARAM_CBANK
	.align		4
        /*00e8*/ 	.byte	0x04, 0x0a
        /*00ea*/ 	.short	(.L_2152 - .L_2151)
	.align		4
.L_2151:
        /*00ec*/ 	.word	index@(.nv.constant0._ZN5flash24flash_fwd_splitkv_kernelI23Flash_fwd_kernel_traitsILi32ELi64ELi256ELi4ELb0ELb0EN7cutlass6half_tE19Flash_kernel_traitsILi32ELi64ELi256ELi4ES3_EELb0ELb1ELb1ELb0ELb0ELb0ELb1ELb1EEEvNS_16Flash_fwd_paramsE)
        /*00f0*/ 	.short	0x0380
        /*00f2*/ 	.short	0x01d0


	//----- nvinfo : EIATTR_SW_WAR
	.align		4
.L_2152:
        /*00f4*/ 	.byte	0x04, 0x36
        /*00f6*/ 	.short	(.L_2154 - .L_2153)
.L_2153:
        /*00f8*/ 	.word	0x00000008
.L_2154:


//--------------------- .nv.info._ZN5flash24flash_fwd_splitkv_kernelI23Flash_fwd_kernel_traitsILi32ELi64ELi256ELi4ELb0ELb0EN7cutlass6half_tE19Flash_kernel_traitsILi32ELi64ELi256ELi4ES3_EELb0ELb1ELb1ELb0ELb0ELb1ELb1ELb1EEEvNS_16Flash_fwd_paramsE --------------------------
	.section	.nv.info._ZN5flash24flash_fwd_splitkv_kernelI23Flash_fwd_kernel_traitsILi32ELi64ELi256ELi4ELb0ELb0EN7cutlass6half_tE19Flash_kernel_traitsILi32ELi64ELi256ELi4ES3_EELb0ELb1ELb1ELb0ELb0ELb1ELb1ELb1EEEvNS_16Flash_fwd_paramsE,"",@"SHT_CUDA_INFO"
	.sectionflags	@""
	.align	4


	//----- nvinfo : EIATTR_CUDA_API_VERSION
	.align		4
        /*0000*/ 	.byte	0x04, 0x37
        /*0002*/ 	.short	(.L_2156 - .L_2155)
.L_2155:
        /*0004*/ 	.word	0x00000082


	//----- nvinfo : EIATTR_KPARAM_INFO
	.align		4
.L_2156:
        /*0008*/ 	.byte	0x04, 0x17
        /*000a*/ 	.short	(.L_2158 - .L_2157)
.L_2157:
        /*000c*/ 	.word	0x00000000
        /*0010*/ 	.short	0x0000
        /*0012*/ 	.short	0x0000
        /*0014*/ 	.byte	0x00, 0xf0, 0x41, 0x07


	//----- nvinfo : EIATTR_SPARSE_MMA_MASK
	.align		4
.L_2158:
        /*0018*/ 	.byte	0x03, 0x50
        /*001a*/ 	.short	0x0000


	//----- nvinfo : EIATTR_MAXREG_COUNT
	.align		4
        /*001c*/ 	.byte	0x03, 0x1b
        /*001e*/ 	.short	0x00ff


	//----- nvinfo : EIATTR_NUM_BARRIERS
	.align		4
        /*0020*/ 	.byte	0x02, 0x4c
        /*0022*/ 	.byte	0x01
	.zero		1


	//----- nvinfo : EIATTR_ANNOTATIONS
	.align		4
        /*0024*/ 	.byte	0x04, 0x55
        /*0026*/ 	.short	(.L_2160 - .L_2159)


	//   ....[0]....
.L_2159:
        /*0028*/ 	.word	0x00000001
        /*002c*/ 	.byte	0x30, 0xc9, 0x00, 0x00, 0x01, 0x00, 0x00, 0x00, 0x50, 0xc9, 0x00, 0x00, 0x01, 0x00, 0x00, 0x00
        /*003c*/ 	.byte	0x70, 0xcc, 0x00, 0x00, 0x01, 0x00, 0x00, 0x00, 0x10, 0xcd, 0x00, 0x00, 0x01, 0x00, 0x00, 0x00
        /*004c*/ 	.byte	0x90, 0xcd, 0x00, 0x00, 0x01, 0x00, 0x00, 0x00, 0xb0, 0xcd, 0x00, 0x00, 0x01, 0x00, 0x00, 0x00
        /*005c*/ 	.byte	0xc0, 0xcf, 0x00, 0x00, 0x01, 0x00, 0x00, 0x00, 0x00, 0xd0, 0x00, 0x00


	//----- nvinfo : EIATTR_MERCURY_ISA_VERSION
	.align		4
.L_2160:
        /*0068*/ 	.byte	0x03, 0x5f
        /*006a*/ 	.short	0x0101


	//----- nvinfo : EIATTR_COOP_GROUP_MASK_REGIDS
	.align		4
        /*006c*/ 	.byte	0x04, 0x29
        /*006e*/ 	.short	(.L_2162 - .L_2161)


	//   ....[0]....
.L_2161:
        /*0070*/ 	.word	0xffffffff


	//   ....[1]....
        /*0074*/ 	.word	0xffffffff


	//   ....[2]....
        /*0078*/ 	.word	0xffffffff


	//   ....[3]....
        /*007c*/ 	.word	0xffffffff


	//   ....[4]....
        /*0080*/ 	.word	0xffffffff


	//   ....[5]....
        /*0084*/ 	.word	0xffffffff


	//   ....[6]....
        /*0088*/ 	.word	0xffffffff


	//   ....[7]....
        /*008c*/ 	.word	0xffffffff


	//   ....[8]....
        /*0090*/ 	.word	0xffffffff


	//   ....[9]....
        /*0094*/ 	.word	0xffffffff


	//   ....[10]....
        /*0098*/ 	.word	0xffffffff


	//   ....[11]....
        /*009c*/ 	.word	0xffffffff


	//   ....[12]....
        /*00a0*/ 	.word	0xffffffff


	//   ....[13]....
        /*00a4*/ 	.word	0xffffffff


	//   ....[14]....
        /*00a8*/ 	.word	0xffffffff


	//   ....[15]....
        /*00ac*/ 	.word	0xffffffff


	//   ....[16]....
        /*00b0*/ 	.word	0x05000006


	//   ....[17]....
        /*00b4*/ 	.word	0x05000006


	//   ....[18]....
        /*00b8*/ 	.word	0x05000006


	//   ....[19]....
        /*00bc*/ 	.word	0x05000006


	//----- nvinfo : EIATTR_COOP_GROUP_INSTR_OFFSETS
	.align		4
.L_2162:
        /*00c0*/ 	.byte	0x04, 0x28
        /*00c2*/ 	.short	(.L_2164 - .L_2163)


	//   ....[0]....
.L_2163:
        /*00c4*/ 	.word	0x00011950


	//   ....[1]....
        /*00c8*/ 	.word	0x000119d0


	//   ....[2]....
        /*00cc*/ 	.word	0x000119f0


	//   ....[3]....
        /*00d0*/ 	.word	0x00011a20


	//   ....[4]....
        /*00d4*/ 	.word	0x0001ae10


	//   ....[5]....
        /*00d8*/ 	.word	0x0001ae30


	//   ....[6]....
        /*00dc*/ 	.word	0x0001aec0


	//   ....[7]....
        /*00e0*/ 	.word	0x0001aed0


	//   ....[8]....
        /*00e4*/ 	.word	0x00024b80


	//   ....[9]....
        /*00e8*/ 	.word	0x00024b90


	//   ....[10]....
        /*00ec*/ 	.word	0x00024bc0


	//   ....[11]....
        /*00f0*/ 	.word	0x00024bd0


	//   ....[12]....
        /*00f4*/ 	.word	0x000270a0


	//   ....[13]....
        /*00f8*/ 	.word	0x000270b0


	//   ....[14]....
        /*00fc*/ 	.word	0x000270e0


	//   ....[15]....
        /*0100*/ 	.word	0x000270f0


	//   ....[16]....
        /*0104*/ 	.word	0x00027880


	//   ....[17]....
        /*0108*/ 	.word	0x000278f0


	//   ....[18]....
        /*010c*/ 	.word	0x00027950


	//   ....[19]....
        /*0110*/ 	.word	0x000279c0


	//----- nvinfo : EIATTR_VRC_CTA_INIT_COUNT
	.align		4
.L_2164:
        /*0114*/ 	.byte	0x02, 0x4a
	.zero		1
	.zero		1


	//----- nvinfo : EIATTR_EXIT_INSTR_OFFSETS
	.align		4
        /*0118*/ 	.byte	0x04, 0x1c
        /*011a*/ 	.short	(.L_2166 - .L_2165)


	//   ....[0]....
.L_2165:
        /*011c*/ 	.word	0x00000210


	//----- nvinfo : EIATTR_CRS_STACK_SIZE
	.align		4
.L_2166:
        /*0120*/ 	.byte	0x04, 0x1e
        /*0122*/ 	.short	(.L_2168 - .L_2167)
.L_2167:
        /*0124*/ 	.word	0x00000000


	//----- nvinfo : EIATTR_CBANK_PARAM_SIZE
	.align		4
.L_2168:
        /*0128*/ 	.byte	0x03, 0x19
        /*012a*/ 	.short	0x01d0


	//----- nvinfo : EIATTR_PARAM_CBANK
	.align		4
        /*012c*/ 	.byte	0x04, 0x0a
        /*012e*/ 	.short	(.L_2170 - .L_2169)
	.align		4
.L_2169:
        /*0130*/ 	.word	index@(.nv.constant0._ZN5flash24flash_fwd_splitkv_kernelI23Flash_fwd_kernel_traitsILi32ELi64ELi256ELi4ELb0ELb0EN7cutlass6half_tE19Flash_kernel_traitsILi32ELi64ELi256ELi4ES3_EELb0ELb1ELb1ELb0ELb0ELb1ELb1ELb1EEEvNS_16Flash_fwd_paramsE)
        /*0134*/ 	.short	0x0380
        /*0136*/ 	.short	0x01d0


	//----- nvinfo : EIATTR_SW_WAR
	.align		4
.L_2170:
        /*0138*/ 	.byte	0x04, 0x36
        /*013a*/ 	.short	(.L_2172 - .L_2171)
.L_2171:
        /*013c*/ 	.word	0x00000008
.L_2172:


//--------------------- .nv.info._ZN5flash32flash_fwd_splitkv_combine_kernelI23Flash_fwd_kernel_traitsILi32ELi64ELi128ELi4ELb0ELb0EN7cutlass6half_tE19Flash_kernel_traitsILi32ELi64ELi128ELi4ES3_EELi16ELi7ELb0EEEvNS_16Flash_fwd_paramsE --------------------------
	.section	.nv.info._ZN5flash32flash_fwd_splitkv_combine_kernelI23Flash_fwd_kernel_traitsILi32ELi64ELi128ELi4ELb0ELb0EN7cutlass6half_tE19Flash_kernel_traitsILi32ELi64ELi128ELi4ES3_EELi16ELi7ELb0EEEvNS_16Flash_fwd_paramsE,"",@"SHT_CUDA_INFO"
	.sectionflags	@""
	.align	4


	//----- nvinfo : EIATTR_CUDA_API_VERSION
	.align		4
        /*0000*/ 	.byte	0x04, 0x37
        /*0002*/ 	.short	(.L_2174 - .L_2173)
.L_2173:
        /*0004*/ 	.word	0x00000082


	//----- nvinfo : EIATTR_KPARAM_INFO
	.align		4
.L_2174:
        /*0008*/ 	.byte	0x04, 0x17
        /*000a*/ 	.short	(.L_2176 - .L_2175)
.L_2175:
        /*000c*/ 	.word	0x00000000
        /*0010*/ 	.short	0x0000
        /*0012*/ 	.short	0x0000
        /*0014*/ 	.byte	0x00, 0xf0, 0x41, 0x07


	//----- nvinfo : EIATTR_SPARSE_MMA_MASK
	.align		4
.L_2176:
        /*0018*/ 	.byte	0x03, 0x50
        /*001a*/ 	.short	0x0000


	//----- nvinfo : EIATTR_MAXREG_COUNT
	.align		4
        /*001c*/ 	.byte	0x03, 0x1b
        /*001e*/ 	.short	0x00ff


	//----- nvinfo : EIATTR_NUM_BARRIERS
	.align		4
        /*0020*/ 	.byte	0x02, 0x4c
        /*0022*/ 	.byte	0x01
	.zero		1


	//----- nvinfo : EIATTR_MERCURY_ISA_VERSION
	.align		4
        /*0024*/ 	.byte	0x03, 0x5f
        /*0026*/ 	.short	0x0101


	//----- nvinfo : EIATTR_COOP_GROUP_MASK_REGIDS
	.align		4
        /*0028*/ 	.byte	0x04, 0x29
        /*002a*/ 	.short	(.L_2178 - .L_2177)


	//   ....[0]....
.L_2177:
        /*002c*/ 	.word	0xffffffff


	//   ....[1]....
        /*0030*/ 	.word	0xffffffff


	//   ....[2]....
        /*0034*/ 	.word	0xffffffff


	//   ....[3]....
        /*0038*/ 	.word	0xffffffff


	//   ....[4]....
        /*003c*/ 	.word	0xffffffff


	//   ....[5]....
        /*0040*/ 	.word	0xffffffff


	//----- nvinfo : EIATTR_COOP_GROUP_INSTR_OFFSETS
	.align		4
.L_2178:
        /*0044*/ 	.byte	0x04, 0x28
        /*0046*/ 	.short	(.L_2180 - .L_2179)


	//   ....[0]....
.L_2179:
        /*0048*/ 	.word	0x00002600


	//   ....[1]....
        /*004c*/ 	.word	0x00002640


	//   ....[2]....
        /*0050*/ 	.word	0x00002690


	//   ....[3]....
        /*0054*/ 	.word	0x00002cb0


	//   ....[4]....
        /*0058*/ 	.word	0x00002d30


	//   ....[5]....
        /*005c*/ 	.word	0x00002e30


	//----- nvinfo : EIATTR_VRC_CTA_INIT_COUNT
	.align		4
.L_2180:
        /*0060*/ 	.byte	0x02, 0x4a
	.zero		1
	.zero		1


	//----- nvinfo : EIATTR_EXIT_INSTR_OFFSETS
	.align		4
        /*0064*/ 	.byte	0x04, 0x1c
        /*0066*/ 	.short	(.L_2182 - .L_2181)


	//   ....[0]....
.L_2181:
        /*0068*/ 	.word	0x000052d0


	//   ....[1]....
        /*006c*/ 	.word	0x000055b0


	//   ....[2]....
        /*0070*/ 	.word	0x000057d0


	//----- nvinfo : EIATTR_CRS_STACK_SIZE
	.align		4
.L_2182:
        /*0074*/ 	.byte	0x04, 0x1e
        /*0076*/ 	.short	(.L_2184 - .L_2183)
.L_2183:
        /*0078*/ 	.word	0x00000000


	//----- nvinfo : EIATTR_CBANK_PARAM_SIZE
	.align		4
.L_2184:
        /*007c*/ 	.byte	0x03, 0x19
        /*007e*/ 	.short	0x01d0


	//----- nvinfo : EIATTR_PARAM_CBANK
	.align		4
        /*0080*/ 	.byte	0x04, 0x0a
        /*0082*/ 	.short	(.L_2186 - .L_2185)
	.align		4
.L_2185:
        /*0084*/ 	.word	index@(.nv.constant0._ZN5flash32flash_fwd_splitkv_combine_kernelI23Flash_fwd_kernel_traitsILi32ELi64ELi128ELi4ELb0ELb0EN7cutlass6half_tE19Flash_kernel_traitsILi32ELi64ELi128ELi4ES3_EELi16ELi7ELb0EEEvNS_16Flash_fwd_paramsE)
        /*0088*/ 	.short	0x0380
        /*008a*/ 	.short	0x01d0


	//----- nvinfo : EIATTR_SW_WAR
	.align		4
.L_2186:
        /*008c*/ 	.byte	0x04, 0x36
        /*008e*/ 	.short	(.L_2188 - .L_2187)
.L_2187:
        /*0090*/ 	.word	0x00000008
.L_2188:


//--------------------- .nv.info._ZN5flash32flash_fwd_splitkv_combine_kernelI23Flash_fwd_kernel_traitsILi32ELi64ELi128ELi4ELb0ELb0EN7cutlass6half_tE19Flash_kernel_traitsILi32ELi64ELi128ELi4ES3_EELi16ELi6ELb0EEEvNS_16Flash_fwd_paramsE --------------------------
	.section	.nv.info._ZN5flash32flash_fwd_splitkv_combine_kernelI23Flash_fwd_kernel_traitsILi32ELi64ELi128ELi4ELb0ELb0EN7cutlass6half_tE19Flash_kernel_traitsILi32ELi64ELi128ELi4ES3_EELi16ELi6ELb0EEEvNS_16Flash_fwd_paramsE,"",@"SHT_CUDA_INFO"
	.sectionflags	@""
	.align	4


	//----- nvinfo : EIATTR_CUDA_API_VERSION
	.align		4
        /*0000*/ 	.byte	0x04, 0x37
        /*0002*/ 	.short	(.L_2190 - .L_2189)
.L_2189:
        /*0004*/ 	.word	0x00000082


	//----- nvinfo : EIATTR_KPARAM_INFO
	.align		4
.L_2190:
        /*0008*/ 	.byte	0x04, 0x17
        /*000a*/ 	.short	(.L_2192 - .L_2191)
.L_2191:
        /*000c*/ 	.word	0x00000000
        /*0010*/ 	.short	0x0000
        /*0012*/ 	.short	0x0000
        /*0014*/ 	.byte	0x00, 0xf0, 0x41, 0x07


	//----- nvinfo : EIATTR_SPARSE_MMA_MASK
	.align		4
.L_2192:
        /*0018*/ 	.byte	0x03, 0x50
        /*001a*/ 	.short	0x0000


	//----- nvinfo : EIATTR_MAXREG_COUNT
	.align		4
        /*001c*/ 	.byte	0x03, 0x1b
        /*001e*/ 	.short	0x00ff


	//----- nvinfo : EIATTR_NUM_BARRIERS
	.align		4
        /*0020*/ 	.byte	0x02, 0x4c
        /*0022*/ 	.byte	0x01
	.zero		1


	//----- nvinfo : EIATTR_MERCURY_ISA_VERSION
	.align		4
        /*0024*/ 	.byte	0x03, 0x5f
        /*0026*/ 	.short	0x0101


	//----- nvinfo : EIATTR_COOP_GROUP_MASK_REGIDS
	.align		4
        /*0028*/ 	.byte	0x04, 0x29
        /*002a*/ 	.short	(.L_2194 - .L_2193)


	//   ....[0]....
.L_2193:
        /*002c*/ 	.word	0xffffffff


	//   ....[1]....
        /*0030*/ 	.word	0xffffffff


	//   ....[2]....
        /*0034*/ 	.word	0xffffffff


	//   ....[3]....
        /*0038*/ 	.word	0xffffffff


	//   ....[4]....
        /*003c*/ 	.word	0xffffffff


	//   ....[5]....
        /*0040*/ 	.word	0xffffffff


	//----- nvinfo : EIATTR_COOP_GROUP_INSTR_OFFSETS
	.align		4
.L_2194:
        /*0044*/ 	.byte	0x04, 0x28
        /*0046*/ 	.short	(.L_2196 - .L_2195)


	//   ....[0]....
.L_2195:
        /*0048*/ 	.word	0x00001ef0


	//   ....[1]....
        /*004c*/ 	.word	0x00001f80


	//   ....[2]....
        /*0050*/ 	.word	0x00001fe0


	//   ....[3]....
        /*0054*/ 	.word	0x000022f0


	//   ....[4]....
        /*0058*/ 	.word	0x00002360


	//   ....[5]....
        /*005c*/ 	.word	0x00002490


	//----- nvinfo : EIATTR_VRC_CTA_INIT_COUNT
	.align		4
.L_2196:
        /*0060*/ 	.byte	0x02, 0x4a
	.zero		1
	.zero		1


	//----- nvinfo : EIATTR_EXIT_INSTR_OFFSETS
	.align		4
        /*0064*/ 	.byte	0x04, 0x1c
        /*0066*/ 	.short	(.L_2198 - .L_2197)


	//   ....[0]....
.L_2197:
        /*0068*/ 	.word	0x00004530


	//   ....[1]....
        /*006c*/ 	.word	0x00004810


	//   ....[2]....
        /*0070*/ 	.word	0x00004a30


	//----- nvinfo : EIATTR_CRS_STACK_SIZE
	.align		4
.L_2198:
        /*0074*/ 	.byte	0x04, 0x1e
        /*0076*/ 	.short	(.L_2200 - .L_2199)
.L_2199:
        /*0078*/ 	.word	0x00000000


	//----- nvinfo : EIATTR_CBANK_PARAM_SIZE
	.align		4
.L_2200:
        /*007c*/ 	.byte	0x03, 0x19
        /*007e*/ 	.short	0x01d0


	//----- nvinfo : EIATTR_PARAM_CBANK
	.align		4
        /*0080*/ 	.byte	0x04, 0x0a
        /*0082*/ 	.short	(.L_2202 - .L_2201)
	.align		4
.L_2201:
        /*0084*/ 	.word	index@(.nv.constant0._ZN5flash32flash_fwd_splitkv_combine_kernelI23Flash_fwd_kernel_traitsILi32ELi64ELi128ELi4ELb0ELb0EN7cutlass6half_tE19Flash_kernel_traitsILi32ELi64ELi128ELi4ES3_EELi16ELi6ELb0EEEvNS_16Flash_fwd_paramsE)
        /*0088*/ 	.short	0x0380
        /*008a*/ 	.short	0x01d0


	//----- nvinfo : EIATTR_SW_WAR
	.align		4
.L_2202:
        /*008c*/ 	.byte	0x04, 0x36
        /*008e*/ 	.short	(.L_2204 - .L_2203)
.L_2203:
        /*0090*/ 	.word	0x00000008
.L_2204:


//--------------------- .nv.info._ZN5flash32flash_fwd_splitkv_combine_kernelI23Flash_fwd_kernel_traitsILi32ELi64ELi128ELi4ELb0ELb0EN7cutlass6half_tE19Flash_kernel_traitsILi32ELi64ELi128ELi4ES3_EELi16ELi5ELb0EEEvNS_16Flash_fwd_paramsE --------------------------
	.section	.nv.info._ZN5flash32flash_fwd_splitkv_combine_kernelI23Flash_fwd_kernel_traitsILi32ELi64ELi128ELi4ELb0ELb0EN7cutlass6half_tE19Flash_kernel_traitsILi32ELi64ELi128ELi4ES3_EELi16ELi5ELb0EEEvNS_16Flash_fwd_paramsE,"",@"SHT_CUDA_INFO"
	.sectionflags	@""
	.align	4


	//----- nvinfo : EIATTR_CUDA_API_VERSION
	.align		4
        /*0000*/ 	.byte	0x04, 0x37
        /*0002*/ 	.short	(.L_2206 - .L_2205)
.L_2205:
        /*0004*/ 	.word	0x00000082


	//----- nvinfo : EIATTR_KPARAM_INFO
	.align		4
.L_2206:
        /*0008*/ 	.byte	0x04, 0x17
        /*000a*/ 	.short	(.L_2208 - .L_2207)
.L_2207:
        /*000c*/ 	.word	0x00000000
        /*0010*/ 	.short	0x0000
        /*0012*/ 	.short	0x0000
        /*0014*/ 	.byte	0x00, 0xf0, 0x41, 0x07


	//----- nvinfo : EIATTR_SPARSE_MMA_MASK
	.align		4
.L_2208:
        /*0018*/ 	.byte	0x03, 0x50
        /*001a*/ 	.short	0x0000


	//----- nvinfo : EIATTR_MAXREG_COUNT
	.align		4
        /*001c*/ 	.byte	0x03, 0x1b
        /*001e*/ 	.short	0x00ff


	//----- nvinfo : EIATTR_NUM_BARRIERS
	.align		4
        /*0020*/ 	.byte	0x02, 0x4c
        /*0022*/ 	.byte	0x01
	.zero		1


	//----- nvinfo : EIATTR_MERCURY_ISA_VERSION
	.align		4
        /*0024*/ 	.byte	0x03, 0x5f
        /*0026*/ 	.short	0x0101


	//----- nvinfo : EIATTR_COOP_GROUP_MASK_REGIDS
	.align		4
        /*0028*/ 	.byte	0x04, 0x29
        /*002a*/ 	.short	(.L_2210 - .L_2209)


	//   ....[0]....
.L_2209:
        /*002c*/ 	.word	0xffffffff


	//   ....[1]....
        /*0030*/ 	.word	0xffffffff


	//   ....[2]....
        /*0034*/ 	.word	0xffffffff


	//   ....[3]....
        /*0038*/ 	.word	0xffffffff


	//   ....[4]....
        /*003c*/ 	.word	0xffffffff


	//   ....[5]....
        /*0040*/ 	.word	0xffffffff


	//----- nvinfo : EIATTR_COOP_GROUP_INSTR_OFFSETS
	.align		4
.L_2210:
        /*0044*/ 	.byte	0x04, 0x28
        /*0046*/ 	.short	(.L_2212 - .L_2211)


	//   ....[0]....
.L_2211:
        /*0048*/ 	.word	0x00001dc0


	//   ....[1]....
        /*004c*/ 	.word	0x00001e50


	//   ....[2]....
        /*0050*/ 	.word	0x00001ea0


	//   ....[3]....
        /*0054*/ 	.word	0x00002040


	//   ....[4]....
        /*0058*/ 	.word	0x000020b0


	//   ....[5]....
        /*005c*/ 	.word	0x000021c0


	//----- nvinfo : EIATTR_VRC_CTA_INIT_COUNT
	.align		4
.L_2212:
        /*0060*/ 	.byte	0x02, 0x4a
	.zero		1
	.zero		1


	//----- nvinfo : EIATTR_EXIT_INSTR_OFFSETS
	.align		4
        /*0064*/ 	.byte	0x04, 0x1c
        /*0066*/ 	.short	(.L_2214 - .L_2213)


	//   ....[0]....
.L_2213:
        /*0068*/ 	.word	0x00004070


	//   ....[1]....
        /*006c*/ 	.word	0x00004350


	//   ....[2]....
        /*0070*/ 	.word	0x00004570


	//----- nvinfo : EIATTR_CRS_STACK_SIZE
	.align		4
.L_2214:
        /*0074*/ 	.byte	0x04, 0x1e
        /*0076*/ 	.short	(.L_2216 - .L_2215)
.L_2215:
        /*0078*/ 	.word	0x00000000


	//----- nvinfo : EIATTR_CBANK_PARAM_SIZE
	.align		4
.L_2216:
        /*007c*/ 	.byte	0x03, 0x19
        /*007e*/ 	.short	0x01d0


	//----- nvinfo : EIATTR_PARAM_CBANK
	.align		4
        /*0080*/ 	.byte	0x04, 0x0a
        /*0082*/ 	.short	(.L_2218 - .L_2217)
	.align		4
.L_2217:
        /*0084*/ 	.word	index@(.nv.constant0._ZN5flash32flash_fwd_splitkv_combine_kernelI23Flash_fwd_kernel_traitsILi32ELi64ELi128ELi4ELb0ELb0EN7cutlass6half_tE19Flash_kernel_traitsILi32ELi64ELi128ELi4ES3_EELi16ELi5ELb0EEEvNS_16Flash_fwd_paramsE)
        /*0088*/ 	.short	0x0380
        /*008a*/ 	.short	0x01d0


	//----- nvinfo : EIATTR_SW_WAR
	.align		4
.L_2218:
        /*008c*/ 	.byte	0x04, 0x36
        /*008e*/ 	.short	(.L_2220 - .L_2219)
.L_2219:
        /*0090*/ 	.word	0x00000008
.L_2220:


//--------------------- .nv.info._ZN5flash32flash_fwd_splitkv_combine_kernelI23Flash_fwd_kernel_traitsILi32ELi64ELi128ELi4ELb0ELb0EN7cutlass6half_tE19Flash_kernel_traitsILi32ELi64ELi128ELi4ES3_EELi16ELi4ELb0EEEvNS_16Flash_fwd_paramsE --------------------------
	.section	.nv.info._ZN5flash32flash_fwd_splitkv_combine_kernelI23Flash_fwd_kernel_traitsILi32ELi64ELi128ELi4ELb0ELb0EN7cutlass6half_tE19Flash_kernel_traitsILi32ELi64ELi128ELi4ES3_EELi16ELi4ELb0EEEvNS_16Flash_fwd_paramsE,"",@"SHT_CUDA_INFO"
	.sectionflags	@""
	.align	4


	//----- nvinfo : EIATTR_CUDA_API_VERSION
	.align		4
        /*0000*/ 	.byte	0x04, 0x37
        /*0002*/ 	.short	(.L_2222 - .L_2221)
.L_2221:
        /*0004*/ 	.word	0x00000082


	//----- nvinfo : EIATTR_KPARAM_INFO
	.align		4
.L_2222:
        /*0008*/ 	.byte	0x04, 0x17
        /*000a*/ 	.short	(.L_2224 - .L_2223)
.L_2223:
        /*000c*/ 	.word	0x00000000
        /*0010*/ 	.short	0x0000
        /*0012*/ 	.short	0x0000
        /*0014*/ 	.byte	0x00, 0xf0, 0x41, 0x07


	//----- nvinfo : EIATTR_SPARSE_MMA_MASK
	.align		4
.L_2224:
        /*0018*/ 	.byte	0x03, 0x50
        /*001a*/ 	.short	0x0000


	//----- nvinfo : EIATTR_MAXREG_COUNT
	.align		4
        /*001c*/ 	.byte	0x03, 0x1b
        /*001e*/ 	.short	0x00ff


	//----- nvinfo : EIATTR_NUM_BARRIERS
	.align		4
        /*0020*/ 	.byte	0x02, 0x4c
        /*0022*/ 	.byte	0x01
	.zero		1


	//----- nvinfo : EIATTR_MERCURY_ISA_VERSION
	.align		4
        /*0024*/ 	.byte	0x03, 0x5f
        /*0026*/ 	.short	0x0101


	//----- nvinfo : EIATTR_COOP_GROUP_MASK_REGIDS
	.align		4
        /*0028*/ 	.byte	0x04, 0x29
        /*002a*/ 	.short	(.L_2226 - .L_2225)


	//   ....[0]....
.L_2225:
        /*002c*/ 	.word	0xffffffff


	//   ....[1]....
        /*0030*/ 	.word	0xffffffff


	//   ....[2]....
        /*0034*/ 	.word	0xffffffff


	//   ....[3]....
        /*0038*/ 	.word	0xffffffff


	//   ....[4]....
        /*003c*/ 	.word	0xffffffff


	//   ....[5]....
        /*0040*/ 	.word	0xffffffff


	//----- nvinfo : EIATTR_COOP_GROUP_INSTR_OFFSETS
	.align		4
.L_2226:
        /*0044*/ 	.byte	0x04, 0x28
        /*0046*/ 	.short	(.L_2228 - .L_2227)


	//   ....[0]....
.L_2227:
        /*0048*/ 	.word	0x00001a70


	//   ....[1]....
        /*004c*/ 	.word	0x00001ab0


	//   ....[2]....
        /*0050*/ 	.word	0x00001b10


	//   ....[3]....
        /*0054*/ 	.word	0x00001c90


	//   ....[4]....
        /*0058*/ 	.word	0x00001d00


	//   ....[5]....
        /*005c*/ 	.word	0x00001e30


	//----- nvinfo : EIATTR_VRC_CTA_INIT_COUNT
	.align		4
.L_2228:
        /*0060*/ 	.byte	0x02, 0x4a
	.zero		1
	.zero		1


	//----- nvinfo : EIATTR_EXIT_INSTR_OFFSETS
	.align		4
        /*0064*/ 	.byte	0x04, 0x1c
        /*0066*/ 	.short	(.L_2230 - .L_2229)


	//   ....[0]....
.L_2229:
        /*0068*/ 	.word	0x00003c40


	//   ....[1]....
        /*006c*/ 	.word	0x00003f20


	//   ....[2]....
        /*0070*/ 	.word	0x00004140


	//----- nvinfo : EIATTR_CRS_STACK_SIZE
	.align		4
.L_2230:
        /*0074*/ 	.byte	0x04, 0x1e
        /*0076*/ 	.short	(.L_2232 - .L_2231)
.L_2231:
        /*0078*/ 	.word	0x00000000


	//----- nvinfo : EIATTR_CBANK_PARAM_SIZE
	.align		4
.L_2232:
        /*007c*/ 	.byte	0x03, 0x19
        /*007e*/ 	.short	0x01d0


	//----- nvinfo : EIATTR_PARAM_CBANK
	.align		4
        /*0080*/ 	.byte	0x04, 0x0a
        /*0082*/ 	.short	(.L_2234 - .L_2233)
	.align		4
.L_2233:
        /*0084*/ 	.word	index@(.nv.constant0._ZN5flash32flash_fwd_splitkv_combine_kernelI23Flash_fwd_kernel_traitsILi32ELi64ELi128ELi4ELb0ELb0EN7cutlass6half_tE19Flash_kernel_traitsILi32ELi64ELi128ELi4ES3_EELi16ELi4ELb0EEEvNS_16Flash_fwd_paramsE)
        /*0088*/ 	.short	0x0380
        /*008a*/ 	.short	0x01d0


	//----- nvinfo : EIATTR_SW_WAR
	.align		4
.L_2234:
        /*008c*/ 	.byte	0x04, 0x36
        /*008e*/ 	.short	(.L_2236 - .L_2235)
.L_2235:
        /*0090*/ 	.word	0x00000008
.L_2236:


//--------------------- .nv.info._ZN5flash32flash_fwd_splitkv_combine_kernelI23Flash_fwd_kernel_traitsILi32ELi64ELi128ELi4ELb0ELb0EN7cutlass6half_tE19Flash_kernel_traitsILi32ELi64ELi128ELi4ES3_EELi16ELi3ELb0EEEvNS_16Flash_fwd_paramsE --------------------------
	.section	.nv.info._ZN5flash32flash_fwd_splitkv_combine_kernelI23Flash_fwd_kernel_traitsILi32ELi64ELi128ELi4ELb0ELb0EN7cutlass6half_tE19Flash_kernel_traitsILi32ELi64ELi128ELi4ES3_EELi16ELi3ELb0EEEvNS_16Flash_fwd_paramsE,"",@"SHT_CUDA_INFO"
	.sectionflags	@""
	.align	4


	//----- nvinfo : EIATTR_CUDA_API_VERSION
	.align		4
        /*0000*/ 	.byte	0x04, 0x37
        /*0002*/ 	.short	(.L_2238 - .L_2237)
.L_2237:
        /*0004*/ 	.word	0x00000082


	//----- nvinfo : EIATTR_KPARAM_INFO
	.align		4
.L_2238:
        /*0008*/ 	.byte	0x04, 0x17
        /*000a*/ 	.short	(.L_2240 - .L_2239)
.L_2239:
        /*000c*/ 	.word	0x00000000
        /*0010*/ 	.short	0x0000
        /*0012*/ 	.short	0x0000
        /*0014*/ 	.byte	0x00, 0xf0, 0x41, 0x07


	//----- nvinfo : EIATTR_SPARSE_MMA_MASK
	.align		4
.L_2240:
        /*0018*/ 	.byte	0x03, 0x50
        /*001a*/ 	.short	0x0000


	//----- nvinfo : EIATTR_MAXREG_COUNT
	.align		4
        /*001c*/ 	.byte	0x03, 0x1b
        /*001e*/ 	.short	0x00ff


	//----- nvinfo : EIATTR_NUM_BARRIERS
	.align		4
        /*0020*/ 	.byte	0x02, 0x4c
        /*0022*/ 	.byte	0x01
	.zero		1


	//----- nvinfo : EIATTR_MERCURY_ISA_VERSION
	.align		4
        /*0024*/ 	.byte	0x03, 0x5f
        /*0026*/ 	.short	0x0101


	//----- nvinfo : EIATTR_COOP_GROUP_MASK_REGIDS
	.align		4
        /*0028*/ 	.byte	0x04, 0x29
        /*002a*/ 	.short	(.L_2242 - .L_2241)


	//   ....[0]....
.L_2241:
        /*002c*/ 	.word	0xffffffff


	//   ....[1]....
        /*0030*/ 	.word	0xffffffff


	//   ....[2]....
        /*0034*/ 	.word	0xffffffff


	//   ....[3]....
        /*0038*/ 	.word	0xffffffff


	//   ....[4]....
        /*003c*/ 	.word	0xffffffff


	//   ....[5]....
        /*0040*/ 	.word	0xffffffff


	//----- nvinfo : EIATTR_COOP_GROUP_INSTR_OFFSETS
	.align		4
.L_2242:
        /*0044*/ 	.byte	0x04, 0x28
        /*0046*/ 	.short	(.L_2244 - .L_2243)


	//   ....[0]....
.L_2243:
        /*0048*/ 	.word	0x00001af0


	//   ....[1]....
        /*004c*/ 	.word	0x00001b80


	//   ....[2]....
        /*0050*/ 	.word	0x00001ba0


	//   ....[3]....
        /*0054*/ 	.word	0x00001c70


	//   ....[4]....
        /*0058*/ 	.word	0x00001ca0


	//   ....[5]....
        /*005c*/ 	.word	0x00001da0


	//----- nvinfo : EIATTR_VRC_CTA_INIT_COUNT
	.align		4
.L_2244:
        /*0060*/ 	.byte	0x02, 0x4a
	.zero		1
	.zero		1


	//----- nvinfo : EIATTR_EXIT_INSTR_OFFSETS
	.align		4
        /*0064*/ 	.byte	0x04, 0x1c
        /*0066*/ 	.short	(.L_2246 - .L_2245)


	//   ....[0]....
.L_2245:
        /*0068*/ 	.word	0x00003af0


	//   ....[1]....
        /*006c*/ 	.word	0x00003dd0


	//   ....[2]....
        /*0070*/ 	.word	0x00003ff0


	//----- nvinfo : EIATTR_CRS_STACK_SIZE
	.align		4
.L_2246:
        /*0074*/ 	.byte	0x04, 0x1e
        /*0076*/ 	.short	(.L_2248 - .L_2247)
.L_2247:
        /*0078*/ 	.word	0x00000000


	//----- nvinfo : EIATTR_CBANK_PARAM_SIZE
	.align		4
.L_2248:
        /*007c*/ 	.byte	0x03, 0x19
        /*007e*/ 	.short	0x01d0


	//----- nvinfo : EIATTR_PARAM_CBANK
	.align		4
        /*0080*/ 	.byte	0x04, 0x0a
        /*0082*/ 	.short	(.L_2250 - .L_2249)
	.align		4
.L_2249:
        /*0084*/ 	.word	index@(.nv.constant0._ZN5flash32flash_fwd_splitkv_combine_kernelI23Flash_fwd_kernel_traitsILi32ELi64ELi128ELi4ELb0ELb0EN7cutlass6half_tE19Flash_kernel_traitsILi32ELi64ELi128ELi4ES3_EELi16ELi3ELb0EEEvNS_16Flash_fwd_paramsE)
        /*0088*/ 	.short	0x0380
        /*008a*/ 	.short	0x01d0


	//----- nvinfo : EIATTR_SW_WAR
	.align		4
.L_2250:
        /*008c*/ 	.byte	0x04, 0x36
        /*008e*/ 	.short	(.L_2252 - .L_2251)
.L_2251:
        /*0090*/ 	.word	0x00000008
.L_2252:


//--------------------- .nv.info._ZN5flash32flash_fwd_splitkv_combine_kernelI23Flash_fwd_kernel_traitsILi32ELi64ELi128ELi4ELb0ELb0EN7cutlass6half_tE19Flash_kernel_traitsILi32ELi64ELi128ELi4ES3_EELi16ELi2ELb0EEEvNS_16Flash_fwd_paramsE --------------------------
	.section	.nv.info._ZN5flash32flash_fwd_splitkv_combine_kernelI23Flash_fwd_kernel_traitsILi32ELi64ELi128ELi4ELb0ELb0EN7cutlass6half_tE19Flash_kernel_traitsILi32ELi64ELi128ELi4ES3_EELi16ELi2ELb0EEEvNS_16Flash_fwd_paramsE,"",@"SHT_CUDA_INFO"
	.sectionflags	@""
	.align	4


	//----- nvinfo : EIATTR_CUDA_API_VERSION
	.align		4
        /*0000*/ 	.byte	0x04, 0x37
        /*0002*/ 	.short	(.L_2254 - .L_2253)
.L_2253:
        /*0004*/ 	.word	0x00000082


	//----- nvinfo : EIATTR_KPARAM_INFO
	.align		4
.L_2254:
        /*0008*/ 	.byte	0x04, 0x17
        /*000a*/ 	.short	(.L_2256 - .L_2255)
.L_2255:
        /*000c*/ 	.word	0x00000000
        /*0010*/ 	.short	0x0000
        /*0012*/ 	.short	0x0000
        /*0014*/ 	.byte	0x00, 0xf0, 0x41, 0x07


	//----- nvinfo : EIATTR_SPARSE_MMA_MASK
	.align		4
.L_2256:
        /*0018*/ 	.byte	0x03, 0x50
        /*001a*/ 	.short	0x0000


	//----- nvinfo : EIATTR_MAXREG_COUNT
	.align		4
        /*001c*/ 	.byte	0x03, 0x1b
        /*001e*/ 	.short	0x00ff


	//----- nvinfo : EIATTR_NUM_BARRIERS
	.align		4
        /*0020*/ 	.byte	0x02, 0x4c
        /*0022*/ 	.byte	0x01
	.zero		1


	//----- nvinfo : EIATTR_MERCURY_ISA_VERSION
	.align		4
        /*0024*/ 	.byte	0x03, 0x5f
        /*0026*/ 	.short	0x0101


	//----- nvinfo : EIATTR_COOP_GROUP_MASK_REGIDS
	.align		4
        /*0028*/ 	.byte	0x04, 0x29
        /*002a*/ 	.short	(.L_2258 - .L_2257)


	//   ....[0]....
.L_2257:
        /*002c*/ 	.word	0xffffffff


	//   ....[1]....
        /*0030*/ 	.word	0xffffffff


	//   ....[2]....
        /*0034*/ 	.word	0xffffffff


	//   ....[3]....
        /*0038*/ 	.word	0xffffffff


	//----- nvinfo : EIATTR_COOP_GROUP_INSTR_OFFSETS
	.align		4
.L_2258:
        /*003c*/ 	.byte	0x04, 0x28
        /*003e*/ 	.short	(.L_2260 - .L_2259)


	//   ....[0]....
.L_2259:
        /*0040*/ 	.word	0x00001ad0


	//   ....[1]....
        /*0044*/ 	.word	0x00001b00


	//   ....[2]....
        /*0048*/ 	.word	0x00001bf0


	//   ....[3]....
        /*004c*/ 	.word	0x00001cb0


	//----- nvinfo : EIATTR_VRC_CTA_INIT_COUNT
	.align		4
.L_2260:
        /*0050*/ 	.byte	0x02, 0x4a
	.zero		1
	.zero		1


	//----- nvinfo : EIATTR_EXIT_INSTR_OFFSETS
	.align		4
        /*0054*/ 	.byte	0x04, 0x1c
        /*0056*/ 	.short	(.L_2262 - .L_2261)


	//   ....[0]....
.L_2261:
        /*0058*/ 	.word	0x00003aa0


	//   ....[1]....
        /*005c*/ 	.word	0x00003d80


	//   ....[2]....
        /*0060*/ 	.word	0x00003fa0


	//----- nvinfo : EIATTR_CRS_STACK_SIZE
	.align		4
.L_2262:
        /*0064*/ 	.byte	0x04, 0x1e
        /*0066*/ 	.short	(.L_2264 - .L_2263)
.L_2263:
        /*0068*/ 	.word	0x00000000


	//----- nvinfo : EIATTR_CBANK_PARAM_SIZE
	.align		4
.L_2264:
        /*006c*/ 	.byte	0x03, 0x19
        /*006e*/ 	.short	0x01d0


	//----- nvinfo : EIATTR_PARAM_CBANK
	.align		4
        /*0070*/ 	.byte	0x04, 0x0a
        /*0072*/ 	.short	(.L_2266 - .L_2265)
	.align		4
.L_2265:
        /*0074*/ 	.word	index@(.nv.constant0._ZN5flash32flash_fwd_splitkv_combine_kernelI23Flash_fwd_kernel_traitsILi32ELi64ELi128ELi4ELb0ELb0EN7cutlass6half_tE19Flash_kernel_traitsILi32ELi64ELi128ELi4ES3_EELi16ELi2ELb0EEEvNS_16Flash_fwd_paramsE)
        /*0078*/ 	.short	0x0380
        /*007a*/ 	.short	0x01d0


	//----- nvinfo : EIATTR_SW_WAR
	.align		4
.L_2266:
        /*007c*/ 	.byte	0x04, 0x36
        /*007e*/ 	.short	(.L_2268 - .L_2267)
.L_2267:
        /*0080*/ 	.word	0x00000008
.L_2268:


//--------------------- .nv.info._ZN5flash32flash_fwd_splitkv_combine_kernelI23Flash_fwd_kernel_traitsILi32ELi64ELi128ELi4ELb0ELb0EN7cutlass6half_tE19Flash_kernel_traitsILi32ELi64ELi128ELi4ES3_EELi16ELi1ELb0EEEvNS_16Flash_fwd_paramsE --------------------------
	.section	.nv.info._ZN5flash32flash_fwd_splitkv_combine_kernelI23Flash_fwd_kernel_traitsILi32ELi64ELi128ELi4ELb0ELb0EN7cutlass6half_tE19Flash_kernel_traitsILi32ELi64ELi128ELi4ES3_EELi16ELi1ELb0EEEvNS_16Flash_fwd_paramsE,"",@"SHT_CUDA_INFO"
	.sectionflags	@""
	.align	4


	//----- nvinfo : EIATTR_CUDA_API_VERSION
	.align		4
        /*0000*/ 	.byte	0x04, 0x37
        /*0002*/ 	.short	(.L_2270 - .L_2269)
.L_2269:
        /*0004*/ 	.word	0x00000082


	//----- nvinfo : EIATTR_KPARAM_INFO
	.align		4
.L_2270:
        /*0008*/ 	.byte	0x04, 0x17
        /*000a*/ 	.short	(.L_2272 - .L_2271)
.L_2271:
        /*000c*/ 	.word	0x00000000
        /*0010*/ 	.short	0x0000
        /*0012*/ 	.short	0x0000
        /*0014*/ 	.byte	0x00, 0xf0, 0x41, 0x07


	//----- nvinfo : EIATTR_SPARSE_MMA_MASK
	.align		4
.L_2272:
        /*0018*/ 	.byte	0x03, 0x50
        /*001a*/ 	.short	0x0000


	//----- nvinfo : EIATTR_MAXREG_COUNT
	.align		4
        /*001c*/ 	.byte	0x03, 0x1b
        /*001e*/ 	.short	0x00ff


	//----- nvinfo : EIATTR_NUM_BARRIERS
	.align		4
        /*0020*/ 	.byte	0x02, 0x4c
        /*0022*/ 	.byte	0x01
	.zero		1


	//----- nvinfo : EIATTR_MERCURY_ISA_VERSION
	.align		4
        /*0024*/ 	.byte	0x03, 0x5f
        /*0026*/ 	.short	0x0101


	//----- nvinfo : EIATTR_COOP_GROUP_MASK_REGIDS
	.align		4
        /*0028*/ 	.byte	0x04, 0x29
        /*002a*/ 	.short	(.L_2274 - .L_2273)


	//   ....[0]....
.L_2273:
        /*002c*/ 	.word	0xffffffff


	//   ....[1]....
        /*0030*/ 	.word	0xffffffff


	//----- nvinfo : EIATTR_COOP_GROUP_INSTR_OFFSETS
	.align		4
.L_2274:
        /*0034*/ 	.byte	0x04, 0x28
        /*0036*/ 	.short	(.L_2276 - .L_2275)


	//   ....[0]....
.L_2275:
        /*0038*/ 	.word	0x00001b60


	//   ....[1]....
        /*003c*/ 	.word	0x00001d50


	//----- nvinfo : EIATTR_VRC_CTA_INIT_COUNT
	.align		4
.L_2276:
        /*0040*/ 	.byte	0x02, 0x4a
	.zero		1
	.zero		1


	//----- nvinfo : EIATTR_EXIT_INSTR_OFFSETS
	.align		4
        /*0044*/ 	.byte	0x04, 0x1c
        /*0046*/ 	.short	(.L_2278 - .L_2277)


	//   ....[0]....
.L_2277:
        /*0048*/ 	.word	0x00003a70


	//   ....[1]....
        /*004c*/ 	.word	0x00003d50


	//   ....[2]....
        /*0050*/ 	.word	0x00003f70


	//----- nvinfo : EIATTR_CRS_STACK_SIZE
	.align		4
.L_2278:
        /*0054*/ 	.byte	0x04, 0x1e
        /*0056*/ 	.short	(.L_2280 - .L_2279)
.L_2279:
        /*0058*/ 	.word	0x00000000


	//----- nvinfo : EIATTR_CBANK_PARAM_SIZE
	.align		4
.L_2280:
        /*005c*/ 	.byte	0x03, 0x19
        /*005e*/ 	.short	0x01d0


	//----- nvinfo : EIATTR_PARAM_CBANK
	.align		4
        /*0060*/ 	.byte	0x04, 0x0a
        /*0062*/ 	.short	(.L_2282 - .L_2281)
	.align		4
.L_2281:
        /*0064*/ 	.word	index@(.nv.constant0._ZN5flash32flash_fwd_splitkv_combine_kernelI23Flash_fwd_kernel_traitsILi32ELi64ELi128ELi4ELb0ELb0EN7cutlass6half_tE19Flash_kernel_traitsILi32ELi64ELi128ELi4ES3_EELi16ELi1ELb0EEEvNS_16Flash_fwd_paramsE)
        /*0068*/ 	.short	0x0380
        /*006a*/ 	.short	0x01d0


	//----- nvinfo : EIATTR_SW_WAR
	.align		4
.L_2282:
        /*006c*/ 	.byte	0x04, 0x36
        /*006e*/ 	.short	(.L_2284 - .L_2283)
.L_2283:
        /*0070*/ 	.word	0x00000008
.L_2284:


//--------------------- .nv.info._ZN5flash32flash_fwd_splitkv_combine_kernelI23Flash_fwd_kernel_traitsILi32ELi64ELi128ELi4ELb0ELb0EN7cutlass6half_tE19Flash_kernel_traitsILi32ELi64ELi128ELi4ES3_EELi16ELi7ELb1EEEvNS_16Flash_fwd_paramsE --------------------------
	.section	.nv.info._ZN5flash32flash_fwd_splitkv_combine_kernelI23Flash_fwd_kernel_traitsILi32ELi64ELi128ELi4ELb0ELb0EN7cutlass6half_tE19Flash_kernel_traitsILi32ELi64ELi128ELi4ES3_EELi16ELi7ELb1EEEvNS_16Flash_fwd_paramsE,"",@"SHT_CUDA_INFO"
	.sectionflags	@""
	.align	4


	//----- nvinfo : EIATTR_CUDA_API_VERSION
	.align		4
        /*0000*/ 	.byte	0x04, 0x37
        /*0002*/ 	.short	(.L_2286 - .L_2285)
.L_2285:
        /*0004*/ 	.word	0x00000082


	//----- nvinfo : EIATTR_KPARAM_INFO
	.align		4
.L_2286:
        /*0008*/ 	.byte	0x04, 0x17
        /*000a*/ 	.short	(.L_2288 - .L_2287)
.L_2287:
        /*000c*/ 	.word	0x00000000
        /*0010*/ 	.short	0x0000
        /*0012*/ 	.short	0x0000
        /*0014*/ 	.byte	0x00, 0xf0, 0x41, 0x07


	//----- nvinfo : EIATTR_SPARSE_MMA_MASK
	.align		4
.L_2288:
        /*0018*/ 	.byte	0x03, 0x50
        /*001a*/ 	.short	0x0000


	//----- nvinfo : EIATTR_MAXREG_COUNT
	.align		4
        /*001c*/ 	.byte	0x03, 0x1b
        /*001e*/ 	.short	0x00ff


	//----- nvinfo : EIATTR_NUM_BARRIERS
	.align		4
        /*0020*/ 	.byte	0x02, 0x4c
        /*0022*/ 	.byte	0x01
	.zero		1


	//----- nvinfo : EIATTR_MERCURY_ISA_VERSION
	.align		4
        /*0024*/ 	.byte	0x03, 0x5f
        /*0026*/ 	.short	0x0101


	//----- nvinfo : EIATTR_COOP_GROUP_MASK_REGIDS
	.align		4
        /*0028*/ 	.byte	0x04, 0x29
        /*002a*/ 	.short	(.L_2290 - .L_2289)


	//   ....[0]....
.L_2289:
        /*002c*/ 	.word	0xffffffff


	//   ....[1]....
        /*0030*/ 	.word	0xffffffff


	//   ....[2]....
        /*0034*/ 	.word	0xffffffff


	//   ....[3]....
        /*0038*/ 	.word	0xffffffff


	//   ....[4]....
        /*003c*/ 	.word	0xffffffff


	//   ....[5]....
        /*0040*/ 	.word	0xffffffff


	//----- nvinfo : EIATTR_COOP_GROUP_INSTR_OFFSETS
	.align		4
.L_2290:
        /*0044*/ 	.byte	0x04, 0x28
        /*0046*/ 	.short	(.L_2292 - .L_2291)


	//   ....[0]....
.L_2291:
        /*0048*/ 	.word	0x000025c0


	//   ....[1]....
        /*004c*/ 	.word	0x00002600


	//   ....[2]....
        /*0050*/ 	.word	0x00002640


	//   ....[3]....
        /*0054*/ 	.word	0x00002c80


	//   ....[4]....
        /*0058*/ 	.word	0x00002d00


	//   ....[5]....
        /*005c*/ 	.word	0x00002df0


	//----- nvinfo : EIATTR_VRC_CTA_INIT_COUNT
	.align		4
.L_2292:
        /*0060*/ 	.byte	0x02, 0x4a
	.zero		1
	.zero		1


	//----- nvinfo : EIATTR_EXIT_INSTR_OFFSETS
	.align		4
        /*0064*/ 	.byte	0x04, 0x1c
        /*0066*/ 	.short	(.L_2294 - .L_2293)


	//   ....[0]....
.L_2293:
        /*0068*/ 	.word	0x00005e80


	//   ....[1]....
        /*006c*/ 	.word	0x00006360


	//----- nvinfo : EIATTR_CRS_STACK_SIZE
	.align		4
.L_2294:
        /*0070*/ 	.byte	0x04, 0x1e
        /*0072*/ 	.short	(.L_2296 - .L_2295)
.L_2295:
        /*0074*/ 	.word	0x00000000


	//----- nvinfo : EIATTR_CBANK_PARAM_SIZE
	.align		4
.L_2296:
        /*0078*/ 	.byte	0x03, 0x19
        /*007a*/ 	.short	0x01d0


	//----- nvinfo : EIATTR_PARAM_CBANK
	.align		4
        /*007c*/ 	.byte	0x04, 0x0a
        /*007e*/ 	.short	(.L_2298 - .L_2297)
	.align		4
.L_2297:
        /*0080*/ 	.word	index@(.nv.constant0._ZN5flash32flash_fwd_splitkv_combine_kernelI23Flash_fwd_kernel_traitsILi32ELi64ELi128ELi4ELb0ELb0EN7cutlass6half_tE19Flash_kernel_traitsILi32ELi64ELi128ELi4ES3_EELi16ELi7ELb1EEEvNS_16Flash_fwd_paramsE)
        /*0084*/ 	.short	0x0380
        /*0086*/ 	.short	0x01d0


	//----- nvinfo : EIATTR_SW_WAR
	.align		4
.L_2298:
        /*0088*/ 	.byte	0x04, 0x36
        /*008a*/ 	.short	(.L_2300 - .L_2299)
.L_2299:
        /*008c*/ 	.word	0x00000008
.L_2300:


//--------------------- .nv.info._ZN5flash32flash_fwd_splitkv_combine_kernelI23Flash_fwd_kernel_traitsILi32ELi64ELi128ELi4ELb0ELb0EN7cutlass6half_tE19Flash_kernel_traitsILi32ELi64ELi128ELi4ES3_EELi16ELi6ELb1EEEvNS_16Flash_fwd_paramsE --------------------------
	.section	.nv.info._ZN5flash32flash_fwd_splitkv_combine_kernelI23Flash_fwd_kernel_traitsILi32ELi64ELi128ELi4ELb0ELb0EN7cutlass6half_tE19Flash_kernel_traitsILi32ELi64ELi128ELi4ES3_EELi16ELi6ELb1EEEvNS_16Flash_fwd_paramsE,"",@"SHT_CUDA_INFO"
	.sectionflags	@""
	.align	4


	//----- nvinfo : EIATTR_CUDA_API_VERSION
	.align		4
        /*0000*/ 	.byte	0x04, 0x37
        /*0002*/ 	.short	(.L_2302 - .L_2301)
.L_2301:
        /*0004*/ 	.word	0x00000082


	//----- nvinfo : EIATTR_KPARAM_INFO
	.align		4
.L_2302:
        /*0008*/ 	.byte	0x04, 0x17
        /*000a*/ 	.short	(.L_2304 - .L_2303)
.L_2303:
        /*000c*/ 	.word	0x00000000
        /*0010*/ 	.short	0x0000
        /*0012*/ 	.short	0x0000
        /*0014*/ 	.byte	0x00, 0xf0, 0x41, 0x07


	//----- nvinfo : EIATTR_SPARSE_MMA_MASK
	.align		4
.L_2304:
        /*0018*/ 	.byte	0x03, 0x50
        /*001a*/ 	.short	0x0000


	//----- nvinfo : EIATTR_MAXREG_COUNT
	.align		4
        /*001c*/ 	.byte	0x03, 0x1b
        /*001e*/ 	.short	0x00ff


	//----- nvinfo : EIATTR_NUM_BARRIERS
	.align		4
        /*0020*/ 	.byte	0x02, 0x4c
        /*0022*/ 	.byte	0x01
	.zero		1


	//----- nvinfo : EIATTR_MERCURY_ISA_VERSION
	.align		4
        /*0024*/ 	.byte	0x03, 0x5f
        /*0026*/ 	.short	0x0101


	//----- nvinfo : EIATTR_COOP_GROUP_MASK_REGIDS
	.align		4
        /*0028*/ 	.byte	0x04, 0x29
        /*002a*/ 	.short	(.L_2306 - .L_2305)


	//   ....[0]....
.L_2305:
        /*002c*/ 	.word	0xffffffff


	//   ....[1]....
        /*0030*/ 	.word	0xffffffff


	//   ....[2]....
        /*0034*/ 	.word	0xffffffff


	//   ....[3]....
        /*0038*/ 	.word	0xffffffff


	//   ....[4]....
        /*003c*/ 	.word	0xffffffff


	//   ....[5]....
        /*0040*/ 	.word	0xffffffff


	//----- nvinfo : EIATTR_COOP_GROUP_INSTR_OFFSETS
	.align		4
.L_2306:
        /*0044*/ 	.byte	0x04, 0x28
        /*0046*/ 	.short	(.L_2308 - .L_2307)


	//   ....[0]....
.L_2307:
        /*0048*/ 	.word	0x00001eb0


	//   ....[1]....
        /*004c*/ 	.word	0x00001f70


	//   ....[2]....
        /*0050*/ 	.word	0x00001fb0


	//   ....[3]....
        /*0054*/ 	.word	0x000022e0


	//   ....[4]....
        /*0058*/ 	.word	0x00002350


	//   ....[5]....
        /*005c*/ 	.word	0x00002470


	//----- nvinfo : EIATTR_VRC_CTA_INIT_COUNT
	.align		4
.L_2308:
        /*0060*/ 	.byte	0x02, 0x4a
	.zero		1
	.zero		1


	//----- nvinfo : EIATTR_EXIT_INSTR_OFFSETS
	.align		4
        /*0064*/ 	.byte	0x04, 0x1c
        /*0066*/ 	.short	(.L_2310 - .L_2309)


	//   ....[0]....
.L_2309:
        /*0068*/ 	.word	0x00005170


	//   ....[1]....
        /*006c*/ 	.word	0x00005650


	//----- nvinfo : EIATTR_CRS_STACK_SIZE
	.align		4
.L_2310:
        /*0070*/ 	.byte	0x04, 0x1e
        /*0072*/ 	.short	(.L_2312 - .L_2311)
.L_2311:
        /*0074*/ 	.word	0x00000000


	//----- nvinfo : EIATTR_CBANK_PARAM_SIZE
	.align		4
.L_2312:
        /*0078*/ 	.byte	0x03, 0x19
        /*007a*/ 	.short	0x01d0


	//----- nvinfo : EIATTR_PARAM_CBANK
	.align		4
        /*007c*/ 	.byte	0x04, 0x0a
        /*007e*/ 	.short	(.L_2314 - .L_2313)
	.align		4
.L_2313:
        /*0080*/ 	.word	index@(.nv.constant0._ZN5flash32flash_fwd_splitkv_combine_kernelI23Flash_fwd_kernel_traitsILi32ELi64ELi128ELi4ELb0ELb0EN7cutlass6half_tE19Flash_kernel_traitsILi32ELi64ELi128ELi4ES3_EELi16ELi6ELb1EEEvNS_16Flash_fwd_paramsE)
        /*0084*/ 	.short	0x0380
        /*0086*/ 	.short	0x01d0


	//----- nvinfo : EIATTR_SW_WAR
	.align		4
.L_2314:
        /*0088*/ 	.byte	0x04, 0x36
        /*008a*/ 	.short	(.L_2316 - .L_2315)
.L_2315:
        /*008c*/ 	.word	0x00000008
.L_2316:


//--------------------- .nv.info._ZN5flash32flash_fwd_splitkv_combine_kernelI23Flash_fwd_kernel_traitsILi32ELi64ELi128ELi4ELb0ELb0EN7cutlass6half_tE19Flash_kernel_traitsILi32ELi64ELi128ELi4ES3_EELi16ELi5ELb1EEEvNS_16Flash_fwd_paramsE --------------------------
	.section	.nv.info._ZN5flash32flash_fwd_splitkv_combine_kernelI23Flash_fwd_kernel_traitsILi32ELi64ELi128ELi4ELb0ELb0EN7cutlass6half_tE19Flash_kernel_traitsILi32ELi64ELi128ELi4ES3_EELi16ELi5ELb1EEEvNS_16Flash_fwd_paramsE,"",@"SHT_CUDA_INFO"
	.sectionflags	@""
	.align	4


	//----- nvinfo : EIATTR_CUDA_API_VERSION
	.align		4
        /*0000*/ 	.byte	0x04, 0x37
        /*0002*/ 	.short	(.L_2318 - .L_2317)
.L_2317:
        /*0004*/ 	.word	0x00000082


	//----- nvinfo : EIATTR_KPARAM_INFO
	.align		4
.L_2318:
        /*0008*/ 	.byte	0x04, 0x17
        /*000a*/ 	.short	(.L_2320 - .L_2319)
.L_2319:
        /*000c*/ 	.word	0x00000000
        /*0010*/ 	.short	0x0000
        /*0012*/ 	.short	0x0000
        /*0014*/ 	.byte	0x00, 0xf0, 0x41, 0x07


	//----- nvinfo : EIATTR_SPARSE_MMA_MASK
	.align		4
.L_2320:
        /*0018*/ 	.byte	0x03, 0x50
        /*001a*/ 	.short	0x0000


	//----- nvinfo : EIATTR_MAXREG_COUNT
	.align		4
        /*001c*/ 	.byte	0x03, 0x1b
        /*001e*/ 	.short	0x00ff


	//----- nvinfo : EIATTR_NUM_BARRIERS
	.align		4
        /*0020*/ 	.byte	0x02, 0x4c
        /*0022*/ 	.byte	0x01
	.zero		1


	//----- nvinfo : EIATTR_MERCURY_ISA_VERSION
	.align		4
        /*0024*/ 	.byte	0x03, 0x5f
        /*0026*/ 	.short	0x0101


	//----- nvinfo : EIATTR_COOP_GROUP_MASK_REGIDS
	.align		4
        /*0028*/ 	.byte	0x04, 0x29
        /*002a*/ 	.short	(.L_2322 - .L_2321)


	//   ....[0]....
.L_2321:
        /*002c*/ 	.word	0xffffffff


	//   ....[1]....
        /*0030*/ 	.word	0xffffffff


	//   ....[2]....
        /*0034*/ 	.word	0xffffffff


	//   ....[3]....
        /*0038*/ 	.word	0xffffffff


	//   ....[4]....
        /*003c*/ 	.word	0xffffffff


	//   ....[5]....
        /*0040*/ 	.word	0xffffffff


	//----- nvinfo : EIATTR_COOP_GROUP_INSTR_OFFSETS
	.align		4
.L_2322:
        /*0044*/ 	.byte	0x04, 0x28
        /*0046*/ 	.short	(.L_2324 - .L_2323)


	//   ....[0]....
.L_2323:
        /*0048*/ 	.word	0x00001cd0


	//   ....[1]....
        /*004c*/ 	.word	0x00001d50


	//   ....[2]....
        /*0050*/ 	.word	0x00001e00


	//   ....[3]....
        /*0054*/ 	.word	0x00001fa0


	//   ....[4]....
        /*0058*/ 	.word	0x00002050


	//   ....[5]....
        /*005c*/ 	.word	0x00002120


	//----- nvinfo : EIATTR_VRC_CTA_INIT_COUNT
	.align		4
.L_2324:
        /*0060*/ 	.byte	0x02, 0x4a
	.zero		1
	.zero		1


	//----- nvinfo : EIATTR_EXIT_INSTR_OFFSETS
	.align		4
        /*0064*/ 	.byte	0x04, 0x1c
        /*0066*/ 	.short	(.L_2326 - .L_2325)


	//   ....[0]....
.L_2325:
        /*0068*/ 	.word	0x00004b50


	//   ....[1]....
        /*006c*/ 	.word	0x00005030


	//----- nvinfo : EIATTR_CRS_STACK_SIZE
	.align		4
.L_2326:
        /*0070*/ 	.byte	0x04, 0x1e
        /*0072*/ 	.short	(.L_2328 - .L_2327)
.L_2327:
        /*0074*/ 	.word	0x00000000


	//----- nvinfo : EIATTR_CBANK_PARAM_SIZE
	.align		4
.L_2328:
        /*0078*/ 	.byte	0x03, 0x19
        /*007a*/ 	.short	0x01d0


	//----- nvinfo : EIATTR_PARAM_CBANK
	.align		4
        /*007c*/ 	.byte	0x04, 0x0a
        /*007e*/ 	.short	(.L_2330 - .L_2329)
	.align		4
.L_2329:
        /*0080*/ 	.word	index@(.nv.constant0._ZN5flash32flash_fwd_splitkv_combine_kernelI23Flash_fwd_kernel_traitsILi32ELi64ELi128ELi4ELb0ELb0EN7cutlass6half_tE19Flash_kernel_traitsILi32ELi64ELi128ELi4ES3_EELi16ELi5ELb1EEEvNS_16Flash_fwd_paramsE)
        /*0084*/ 	.short	0x0380
        /*0086*/ 	.short	0x01d0


	//----- nvinfo : EIATTR_SW_WAR
	.align		4
.L_2330:
        /*0088*/ 	.byte	0x04, 0x36
        /*008a*/ 	.short	(.L_2332 - .L_2331)
.L_2331:
        /*008c*/ 	.word	0x00000008
.L_2332:


//--------------------- .nv.info._ZN5flash32flash_fwd_splitkv_combine_kernelI23Flash_fwd_kernel_traitsILi32ELi64ELi128ELi4ELb0ELb0EN7cutlass6half_tE19Flash_kernel_traitsILi32ELi64ELi128ELi4ES3_EELi16ELi4ELb1EEEvNS_16Flash_fwd_paramsE --------------------------
	.section	.nv.info._ZN5flash32flash_fwd_splitkv_combine_kernelI23Flash_fwd_kernel_traitsILi32ELi64ELi128ELi4ELb0ELb0EN7cutlass6half_tE19Flash_kernel_traitsILi32ELi64ELi128ELi4ES3_EELi16ELi4ELb1EEEvNS_16Flash_fwd_paramsE,"",@"SHT_CUDA_INFO"
	.sectionflags	@""
	.align	4


	//----- nvinfo : EIATTR_CUDA_API_VERSION
	.align		4
        /*0000*/ 	.byte	0x04, 0x37
        /*0002*/ 	.short	(.L_2334 - .L_2333)
.L_2333:
        /*0004*/ 	.word	0x00000082


	//----- nvinfo : EIATTR_KPARAM_INFO
	.align		4
.L_2334:
        /*0008*/ 	.byte	0x04, 0x17
        /*000a*/ 	.short	(.L_2336 - .L_2335)
.L_2335:
        /*000c*/ 	.word	0x00000000
        /*0010*/ 	.short	0x0000
        /*0012*/ 	.short	0x0000
        /*0014*/ 	.byte	0x00, 0xf0, 0x41, 0x07


	//----- nvinfo : EIATTR_SPARSE_MMA_MASK
	.align		4
.L_2336:
        /*0018*/ 	.byte	0x03, 0x50
        /*001a*/ 	.short	0x0000


	//----- nvinfo : EIATTR_MAXREG_COUNT
	.align		4
        /*001c*/ 	.byte	0x03, 0x1b
        /*001e*/ 	.short	0x00ff


	//----- nvinfo : EIATTR_NUM_BARRIERS
	.align		4
        /*0020*/ 	.byte	0x02, 0x4c
        /*0022*/ 	.byte	0x01
	.zero		1


	//----- nvinfo : EIATTR_MERCURY_ISA_VERSION
	.align		4
        /*0024*/ 	.byte	0x03, 0x5f
        /*0026*/ 	.short	0x0101


	//----- nvinfo : EIATTR_COOP_GROUP_MASK_REGIDS
	.align		4
        /*0028*/ 	.byte	0x04, 0x29
        /*002a*/ 	.short	(.L_2338 - .L_2337)


	//   ....[0]....
.L_2337:
        /*002c*/ 	.word	0xffffffff


	//   ....[1]....
        /*0030*/ 	.word	0xffffffff


	//   ....[2]....
        /*0034*/ 	.word	0xffffffff


	//   ....[3]....
        /*0038*/ 	.word	0xffffffff


	//   ....[4]....
        /*003c*/ 	.word	0xffffffff


	//   ....[5]....
        /*0040*/ 	.word	0xffffffff


	//----- nvinfo : EIATTR_COOP_GROUP_INSTR_OFFSETS
	.align		4
.L_2338:
        /*0044*/ 	.byte	0x04, 0x28
        /*0046*/ 	.short	(.L_2340 - .L_2339)


	//   ....[0]....
.L_2339:
        /*0048*/ 	.word	0x00001a20


	//   ....[1]....
        /*004c*/ 	.word	0x00001a90


	//   ....[2]....
        /*0050*/ 	.word	0x00001ae0


	//   ....[3]....
        /*0054*/ 	.word	0x00001c70


	//   ....[4]....
        /*0058*/ 	.word	0x00001ce0


	//   ....[5]....
        /*005c*/ 	.word	0x00001e10


	//----- nvinfo : EIATTR_VRC_CTA_INIT_COUNT
	.align		4
.L_2340:
        /*0060*/ 	.byte	0x02, 0x4a
	.zero		1
	.zero		1


	//----- nvinfo : EIATTR_EXIT_INSTR_OFFSETS
	.align		4
        /*0064*/ 	.byte	0x04, 0x1c
        /*0066*/ 	.short	(.L_2342 - .L_2341)


	//   ....[0]....
.L_2341:
        /*0068*/ 	.word	0x000047b0


	//   ....[1]....
        /*006c*/ 	.word	0x00004c90


	//----- nvinfo : EIATTR_CRS_STACK_SIZE
	.align		4
.L_2342:
        /*0070*/ 	.byte	0x04, 0x1e
        /*0072*/ 	.short	(.L_2344 - .L_2343)
.L_2343:
        /*0074*/ 	.word	0x00000000


	//----- nvinfo : EIATTR_CBANK_PARAM_SIZE
	.align		4
.L_2344:
        /*0078*/ 	.byte	0x03, 0x19
        /*007a*/ 	.short	0x01d0


	//----- nvinfo : EIATTR_PARAM_CBANK
	.align		4
        /*007c*/ 	.byte	0x04, 0x0a
        /*007e*/ 	.short	(.L_2346 - .L_2345)
	.align		4
.L_2345:
        /*0080*/ 	.word	index@(.nv.constant0._ZN5flash32flash_fwd_splitkv_combine_kernelI23Flash_fwd_kernel_traitsILi32ELi64ELi128ELi4ELb0ELb0EN7cutlass6half_tE19Flash_kernel_traitsILi32ELi64ELi128ELi4ES3_EELi16ELi4ELb1EEEvNS_16Flash_fwd_paramsE)
        /*0084*/ 	.short	0x0380
        /*0086*/ 	.short	0x01d0


	//----- nvinfo : EIATTR_SW_WAR
	.align		4
.L_2346:
        /*0088*/ 	.byte	0x04, 0x36
        /*008a*/ 	.short	(.L_2348 - .L_2347)
.L_2347:
        /*008c*/ 	.word	0x00000008
.L_2348:


//--------------------- .nv.info._ZN5flash32flash_fwd_splitkv_combine_kernelI23Flash_fwd_kernel_traitsILi32ELi64ELi128ELi4ELb0ELb0EN7cutlass6half_tE19Flash_kernel_traitsILi32ELi64ELi128ELi4ES3_EELi16ELi3ELb1EEEvNS_16Flash_fwd_paramsE --------------------------
	.section	.nv.info._ZN5flash32flash_fwd_splitkv_combine_kernelI23Flash_fwd_kernel_traitsILi32ELi64ELi128ELi4ELb0ELb0EN7cutlass6half_tE19Flash_kernel_traitsILi32ELi64ELi128ELi4ES3_EELi16ELi3ELb1EEEvNS_16Flash_fwd_paramsE,"",@"SHT_CUDA_INFO"
	.sectionflags	@""
	.align	4


	//----- nvinfo : EIATTR_CUDA_API_VERSION
	.align		4
        /*0000*/ 	.byte	0x04, 0x37
        /*0002*/ 	.short	(.L_2350 - .L_2349)
.L_2349:
        /*0004*/ 	.word	0x00000082


	//----- nvinfo : EIATTR_KPARAM_INFO
	.align		4
.L_2350:
        /*0008*/ 	.byte	0x04, 0x17
        /*000a*/ 	.short	(.L_2352 - .L_2351)
.L_2351:
        /*000c*/ 	.word	0x00000000
        /*0010*/ 	.short	0x0000
        /*0012*/ 	.short	0x0000
        /*0014*/ 	.byte	0x00, 0xf0, 0x41, 0x07


	//----- nvinfo : EIATTR_SPARSE_MMA_MASK
	.align		4
.L_2352:
        /*0018*/ 	.byte	0x03, 0x50
        /*001a*/ 	.short	0x0000


	//----- nvinfo : EIATTR_MAXREG_COUNT
	.align		4
        /*001c*/ 	.byte	0x03, 0x1b
        /*001e*/ 	.short	0x00ff


	//----- nvinfo : EIATTR_NUM_BARRIERS
	.align		4
        /*0020*/ 	.byte	0x02, 0x4c
        /*0022*/ 	.byte	0x01
	.zero		1


	//----- nvinfo : EIATTR_MERCURY_ISA_VERSION
	.align		4
        /*0024*/ 	.byte	0x03, 0x5f
        /*0026*/ 	.short	0x0101


	//----- nvinfo : EIATTR_COOP_GROUP_MASK_REGIDS
	.align		4
        /*0028*/ 	.byte	0x04, 0x29
        /*002a*/ 	.short	(.L_2354 - .L_2353)


	//   ....[0]....
.L_2353:
        /*002c*/ 	.word	0xffffffff


	//   ....[1]....
        /*0030*/ 	.word	0xffffffff


	//   ....[2]....
        /*0034*/ 	.word	0xffffffff


	//   ....[3]....
        /*0038*/ 	.word	0xffffffff


	//   ....[4]....
        /*003c*/ 	.word	0xffffffff


	//   ....[5]....
        /*0040*/ 	.word	0xffffffff


	//----- nvinfo : EIATTR_COOP_GROUP_INSTR_OFFSETS
	.align		4
.L_2354:
        /*0044*/ 	.byte	0x04, 0x28
        /*0046*/ 	.short	(.L_2356 - .L_2355)


	//   ....[0]....
.L_2355:
        /*0048*/ 	.word	0x00001ac0


	//   ....[1]....
        /*004c*/ 	.word	0x00001b20


	//   ....[2]....
        /*0050*/ 	.word	0x00001ba0


	//   ....[3]....
        /*0054*/ 	.word	0x00001c40


	//   ....[4]....
        /*0058*/ 	.word	0x00001c70


	//   ....[5]....
        /*005c*/ 	.word	0x00001d30


	//----- nvinfo : EIATTR_VRC_CTA_INIT_COUNT
	.align		4
.L_2356:
        /*0060*/ 	.byte	0x02, 0x4a
	.zero		1
	.zero		1


	//----- nvinfo : EIATTR_EXIT_INSTR_OFFSETS
	.align		4
        /*0064*/ 	.byte	0x04, 0x1c
        /*0066*/ 	.short	(.L_2358 - .L_2357)


	//   ....[0]....
.L_2357:
        /*0068*/ 	.word	0x00004650


	//   ....[1]....
        /*006c*/ 	.word	0x00004b30


	//----- nvinfo : EIATTR_CRS_STACK_SIZE
	.align		4
.L_2358:
        /*0070*/ 	.byte	0x04, 0x1e
        /*0072*/ 	.short	(.L_2360 - .L_2359)
.L_2359:
        /*0074*/ 	.word	0x00000000


	//----- nvinfo : EIATTR_CBANK_PARAM_SIZE
	.align		4
.L_2360:
        /*0078*/ 	.byte	0x03, 0x19
        /*007a*/ 	.short	0x01d0


	//----- nvinfo : EIATTR_PARAM_CBANK
	.align		4
        /*007c*/ 	.byte	0x04, 0x0a
        /*007e*/ 	.short	(.L_2362 - .L_2361)
	.align		4
.L_2361:
        /*0080*/ 	.word	index@(.nv.constant0._ZN5flash32flash_fwd_splitkv_combine_kernelI23Flash_fwd_kernel_traitsILi32ELi64ELi128ELi4ELb0ELb0EN7cutlass6half_tE19Flash_kernel_traitsILi32ELi64ELi128ELi4ES3_EELi16ELi3ELb1EEEvNS_16Flash_fwd_paramsE)
        /*0084*/ 	.short	0x0380
        /*0086*/ 	.short	0x01d0


	//----- nvinfo : EIATTR_SW_WAR
	.align		4
.L_2362:
        /*0088*/ 	.byte	0x04, 0x36
        /*008a*/ 	.short	(.L_2364 - .L_2363)
.L_2363:
        /*008c*/ 	.word	0x00000008
.L_2364:


//--------------------- .nv.info._ZN5flash32flash_fwd_splitkv_combine_kernelI23Flash_fwd_kernel_traitsILi32ELi64ELi128ELi4ELb0ELb0EN7cutlass6half_tE19Flash_kernel_traitsILi32ELi64ELi128ELi4ES3_EELi16ELi2ELb1EEEvNS_16Flash_fwd_paramsE --------------------------
	.section	.nv.info._ZN5flash32flash_fwd_splitkv_combine_kernelI23Flash_fwd_kernel_traitsILi32ELi64ELi128ELi4ELb0ELb0EN7cutlass6half_tE19Flash_kernel_traitsILi32ELi64ELi128ELi4ES3_EELi16ELi2ELb1EEEvNS_16Flash_fwd_paramsE,"",@"SHT_CUDA_INFO"
	.sectionflags	@""
	.align	4


	//----- nvinfo : EIATTR_CUDA_API_VERSION
	.align		4
        /*0000*/ 	.byte	0x04, 0x37
        /*0002*/ 	.short	(.L_2366 - .L_2365)
.L_2365:
        /*0004*/ 	.word	0x00000082


	//----- nvinfo : EIATTR_KPARAM_INFO
	.align		4
.L_2366:
        /*0008*/ 	.byte	0x04, 0x17
        /*000a*/ 	.short	(.L_2368 - .L_2367)
.L_2367:
        /*000c*/ 	.word	0x00000000
        /*0010*/ 	.short	0x0000
        /*0012*/ 	.short	0x0000
        /*0014*/ 	.byte	0x00, 0xf0, 0x41, 0x07


	//----- nvinfo : EIATTR_SPARSE_MMA_MASK
	.align		4
.L_2368:
        /*0018*/ 	.byte	0x03, 0x50
        /*001a*/ 	.short	0x0000


	//----- nvinfo : EIATTR_MAXREG_COUNT
	.align		4
        /*001c*/ 	.byte	0x03, 0x1b
        /*001e*/ 	.short	0x00ff


	//----- nvinfo : EIATTR_NUM_BARRIERS
	.align		4
        /*0020*/ 	.byte	0x02, 0x4c
        /*0022*/ 	.byte	0x01
	.zero		1


	//----- nvinfo : EIATTR_MERCURY_ISA_VERSION
	.align		4
        /*0024*/ 	.byte	0x03, 0x5f
        /*0026*/ 	.short	0x0101


	//----- nvinfo : EIATTR_COOP_GROUP_MASK_REGIDS
	.align		4
        /*0028*/ 	.byte	0x04, 0x29
        /*002a*/ 	.short	(.L_2370 - .L_2369)


	//   ....[0]....
.L_2369:
        /*002c*/ 	.word	0xffffffff


	//   ....[1]....
        /*0030*/ 	.word	0xffffffff


	//   ....[2]....
        /*0034*/ 	.word	0xffffffff


	//   ....[3]....
        /*0038*/ 	.word	0xffffffff


	//----- nvinfo : EIATTR_COOP_GROUP_INSTR_OFFSETS
	.align		4
.L_2370:
        /*003c*/ 	.byte	0x04, 0x28
        /*003e*/ 	.short	(.L_2372 - .L_2371)


	//   ....[0]....
.L_2371:
        /*0040*/ 	.word	0x00001ac0


	//   ....[1]....
        /*0044*/ 	.word	0x00001b20


	//   ....[2]....
        /*0048*/ 	.word	0x00001be0


	//   ....[3]....
        /*004c*/ 	.word	0x00001ca0


	//----- nvinfo : EIATTR_VRC_CTA_INIT_COUNT
	.align		4
.L_2372:
        /*0050*/ 	.byte	0x02, 0x4a
	.zero		1
	.zero		1


	//----- nvinfo : EIATTR_EXIT_INSTR_OFFSETS
	.align		4
        /*0054*/ 	.byte	0x04, 0x1c
        /*0056*/ 	.short	(.L_2374 - .L_2373)


	//   ....[0]....
.L_2373:
        /*0058*/ 	.word	0x00004640


	//   ....[1]....
        /*005c*/ 	.word	0x00004b20


	//----- nvinfo : EIATTR_CRS_STACK_SIZE
	.align		4
.L_2374:
        /*0060*/ 	.byte	0x04, 0x1e
        /*0062*/ 	.short	(.L_2376 - .L_2375)
.L_2375:
        /*0064*/ 	.word	0x00000000


	//----- nvinfo : EIATTR_CBANK_PARAM_SIZE
	.align		4
.L_2376:
        /*0068*/ 	.byte	0x03, 0x19
        /*006a*/ 	.short	0x01d0


	//----- nvinfo : EIATTR_PARAM_CBANK
	.align		4
        /*006c*/ 	.byte	0x04, 0x0a
        /*006e*/ 	.short	(.L_2378 - .L_2377)
	.align		4
.L_2377:
        /*0070*/ 	.word	index@(.nv.constant0._ZN5flash32flash_fwd_splitkv_combine_kernelI23Flash_fwd_kernel_traitsILi32ELi64ELi128ELi4ELb0ELb0EN7cutlass6half_tE19Flash_kernel_traitsILi32ELi64ELi128ELi4ES3_EELi16ELi2ELb1EEEvNS_16Flash_fwd_paramsE)
        /*0074*/ 	.short	0x0380
        /*0076*/ 	.short	0x01d0


	//----- nvinfo : EIATTR_SW_WAR
	.align		4
.L_2378:
        /*0078*/ 	.byte	0x04, 0x36
        /*007a*/ 	.short	(.L_2380 - .L_2379)
.L_2379:
        /*007c*/ 	.word	0x00000008
.L_2380:


//--------------------- .nv.info._ZN5flash32flash_fwd_splitkv_combine_kernelI23Flash_fwd_kernel_traitsILi32ELi64ELi128ELi4ELb0ELb0EN7cutlass6half_tE19Flash_kernel_traitsILi32ELi64ELi128ELi4ES3_EELi16ELi1ELb1EEEvNS_16Flash_fwd_paramsE --------------------------
	.section	.nv.info._ZN5flash32flash_fwd_splitkv_combine_kernelI23Flash_fwd_kernel_traitsILi32ELi64ELi128ELi4ELb0ELb0EN7cutlass6half_tE19Flash_kernel_traitsILi32ELi64ELi128ELi4ES3_EELi16ELi1ELb1EEEvNS_16Flash_fwd_paramsE,"",@"SHT_CUDA_INFO"
	.sectionflags	@""
	.align	4


	//----- nvinfo : EIATTR_CUDA_API_VERSION
	.align		4
        /*0000*/ 	.byte	0x04, 0x37
        /*0002*/ 	.short	(.L_2382 - .L_2381)
.L_2381:
        /*0004*/ 	.word	0x00000082


	//----- nvinfo : EIATTR_KPARAM_INFO
	.align		4
.L_2382:
        /*0008*/ 	.byte	0x04, 0x17
        /*000a*/ 	.short	(.L_2384 - .L_2383)
.L_2383:
        /*000c*/ 	.word	0x00000000
        /*0010*/ 	.short	0x0000
        /*0012*/ 	.short	0x0000
        /*0014*/ 	.byte	0x00, 0xf0, 0x41, 0x07


	//----- nvinfo : EIATTR_SPARSE_MMA_MASK
	.align		4
.L_2384:
        /*0018*/ 	.byte	0x03, 0x50
        /*001a*/ 	.short	0x0000


	//----- nvinfo : EIATTR_MAXREG_COUNT
	.align		4
        /*001c*/ 	.byte	0x03, 0x1b
        /*001e*/ 	.short	0x00ff


	//----- nvinfo : EIATTR_NUM_BARRIERS
	.align		4
        /*0020*/ 	.byte	0x02, 0x4c
        /*0022*/ 	.byte	0x01
	.zero		1


	//----- nvinfo : EIATTR_MERCURY_ISA_VERSION
	.align		4
        /*0024*/ 	.byte	0x03, 0x5f
        /*0026*/ 	.short	0x0101


	//----- nvinfo : EIATTR_COOP_GROUP_MASK_REGIDS
	.align		4
        /*0028*/ 	.byte	0x04, 0x29
        /*002a*/ 	.short	(.L_2386 - .L_2385)


	//   ....[0]....
.L_2385:
        /*002c*/ 	.word	0xffffffff


	//   ....[1]....
        /*0030*/ 	.word	0xffffffff


	//----- nvinfo : EIATTR_COOP_GROUP_INSTR_OFFSETS
	.align		4
.L_2386:
        /*0034*/ 	.byte	0x04, 0x28
        /*0036*/ 	.short	(.L_2388 - .L_2387)


	//   ....[0]....
.L_2387:
        /*0038*/ 	.word	0x00001b50


	//   ....[1]....
        /*003c*/ 	.word	0x00001d60


	//----- nvinfo : EIATTR_VRC_CTA_INIT_COUNT
	.align		4
.L_2388:
        /*0040*/ 	.byte	0x02, 0x4a
	.zero		1
	.zero		1


	//----- nvinfo : EIATTR_EXIT_INSTR_OFFSETS
	.align		4
        /*0044*/ 	.byte	0x04, 0x1c
        /*0046*/ 	.short	(.L_2390 - .L_2389)


	//   ....[0]....
.L_2389:
        /*0048*/ 	.word	0x000045f0


	//   ....[1]....
        /*004c*/ 	.word	0x00004ad0


	//----- nvinfo : EIATTR_CRS_STACK_SIZE
	.align		4
.L_2390:
        /*0050*/ 	.byte	0x04, 0x1e
        /*0052*/ 	.short	(.L_2392 - .L_2391)
.L_2391:
        /*0054*/ 	.word	0x00000000


	//----- nvinfo : EIATTR_CBANK_PARAM_SIZE
	.align		4
.L_2392:
        /*0058*/ 	.byte	0x03, 0x19
        /*005a*/ 	.short	0x01d0


	//----- nvinfo : EIATTR_PARAM_CBANK
	.align		4
        /*005c*/ 	.byte	0x04, 0x0a
        /*005e*/ 	.short	(.L_2394 - .L_2393)
	.align		4
.L_2393:
        /*0060*/ 	.word	index@(.nv.constant0._ZN5flash32flash_fwd_splitkv_combine_kernelI23Flash_fwd_kernel_traitsILi32ELi64ELi128ELi4ELb0ELb0EN7cutlass6half_tE19Flash_kernel_traitsILi32ELi64ELi128ELi4ES3_EELi16ELi1ELb1EEEvNS_16Flash_fwd_paramsE)
        /*0064*/ 	.short	0x0380
        /*0066*/ 	.short	0x01d0


	//----- nvinfo : EIATTR_SW_WAR
	.align		4
.L_2394:
        /*0068*/ 	.byte	0x04, 0x36
        /*006a*/ 	.short	(.L_2396 - .L_2395)
.L_2395:
        /*006c*/ 	.word	0x00000008
.L_2396:


//--------------------- .nv.info._ZN5flash24flash_fwd_splitkv_kernelI23Flash_fwd_kernel_traitsILi32ELi64ELi128ELi4ELb0ELb0EN7cutlass6half_tE19Flash_kernel_traitsILi32ELi64ELi128ELi4ES3_EELb0ELb0ELb0ELb0ELb1ELb0ELb0ELb0EEEvNS_16Flash_fwd_paramsE --------------------------
	.section	.nv.info._ZN5flash24flash_fwd_splitkv_kernelI23Flash_fwd_kernel_traitsILi32ELi64ELi128ELi4ELb0ELb0EN7cutlass6half_tE19Flash_kernel_traitsILi32ELi64ELi128ELi4ES3_EELb0ELb0ELb0ELb0ELb1ELb0ELb0ELb0EEEvNS_16Flash_fwd_paramsE,"",@"SHT_CUDA_INFO"
	.sectionflags	@""
	.align	4


	//----- nvinfo : EIATTR_CUDA_API_VERSION
	.align		4
        /*0000*/ 	.byte	0x04, 0x37
        /*0002*/ 	.short	(.L_2398 - .L_2397)
.L_2397:
        /*0004*/ 	.word	0x00000082


	//----- nvinfo : EIATTR_KPARAM_INFO
	.align		4
.L_2398:
        /*0008*/ 	.byte	0x04, 0x17
        /*000a*/ 	.short	(.L_2400 - .L_2399)
.L_2399:
        /*000c*/ 	.word	0x00000000
        /*0010*/ 	.short	0x0000
        /*0012*/ 	.short	0x0000
        /*0014*/ 	.byte	0x00, 0xf0, 0x41, 0x07


	//----- nvinfo : EIATTR_SPARSE_MMA_MASK
	.align		4
.L_2400:
        /*0018*/ 	.byte	0x03, 0x50
        /*001a*/ 	.short	0x0000


	//----- nvinfo : EIATTR_MAXREG_COUNT
	.align		4
        /*001c*/ 	.byte	0x03, 0x1b
        /*001e*/ 	.short	0x00ff


	//----- nvinfo : EIATTR_NUM_BARRIERS
	.align		4
        /*0020*/ 	.byte	0x02, 0x4c
        /*0022*/ 	.byte	0x01
	.zero		1


	//----- nvinfo : EIATTR_MERCURY_ISA_VERSION
	.align		4
        /*0024*/ 	.byte	0x03, 0x5f
        /*0026*/ 	.short	0x0101


	//----- nvinfo : EIATTR_COOP_GROUP_MASK_REGIDS
	.align		4
        /*0028*/ 	.byte	0x04, 0x29
        /*002a*/ 	.short	(.L_2402 - .L_2401)


	//   ....[0]....
.L_2401:
        /*002c*/ 	.word	0xffffffff


	//   ....[1]....
        /*0030*/ 	.word	0xffffffff


	//   ....[2]....
        /*0034*/ 	.word	0xffffffff


	//   ....[3]....
        /*0038*/ 	.word	0xffffffff


	//   ....[4]....
        /*003c*/ 	.word	0xffffffff


	//   ....[5]....
        /*0040*/ 	.word	0xffffffff


	//   ....[6]....
        /*0044*/ 	.word	0xffffffff


	//   ....[7]....
        /*0048*/ 	.word	0xffffffff


	//   ....[8]....
        /*004c*/ 	.word	0xffffffff


	//   ....[9]....
        /*0050*/ 	.word	0xffffffff


	//   ....[10]....
        /*0054*/ 	.word	0xffffffff


	//   ....[11]....
        /*0058*/ 	.word	0xffffffff


	//   ....[12]....
        /*005c*/ 	.word	0x05000006


	//   ....[13]....
        /*0060*/ 	.word	0x05000006


	//   ....[14]....
        /*0064*/ 	.word	0x05000006


	//   ....[15]....
        /*0068*/ 	.word	0x05000006


	//----- nvinfo : EIATTR_COOP_GROUP_INSTR_OFFSETS
	.align		4
.L_2402:
        /*006c*/ 	.byte	0x04, 0x28
        /*006e*/ 	.short	(.L_2404 - .L_2403)


	//   ....[0]....
.L_2403:
        /*0070*/ 	.word	0x00003600


	//   ....[1]....
        /*0074*/ 	.word	0x00003620


	//   ....[2]....
        /*0078*/ 	.word	0x000036b0


	//   ....[3]....
        /*007c*/ 	.word	0x000036c0


	//   ....[4]....
        /*0080*/ 	.word	0x00005c60


	//   ....[5]....
        /*0084*/ 	.word	0x00005c90


	//   ....[6]....
        /*0088*/ 	.word	0x00005ce0


	//   ....[7]....
        /*008c*/ 	.word	0x00005cf0


	//   ....[8]....
        /*0090*/ 	.word	0x00007090


	//   ....[9]....
        /*0094*/ 	.word	0x000070a0


	//   ....[10]....
        /*0098*/ 	.word	0x000070d0


	//   ....[11]....
        /*009c*/ 	.word	0x000070e0


	//   ....[12]....
        /*00a0*/ 	.word	0x00007a10


	//   ....[13]....
        /*00a4*/ 	.word	0x00007a90


	//   ....[14]....
        /*00a8*/ 	.word	0x00007b10


	//   ....[15]....
        /*00ac*/ 	.word	0x00007b80


	//----- nvinfo : EIATTR_VRC_CTA_INIT_COUNT
	.align		4
.L_2404:
        /*00b0*/ 	.byte	0x02, 0x4a
	.zero		1
	.zero		1


	//----- nvinfo : EIATTR_EXIT_INSTR_OFFSETS
	.align		4
        /*00b4*/ 	.byte	0x04, 0x1c
        /*00b6*/ 	.short	(.L_2406 - .L_2405)


	//   ....[0]....
.L_2405:
        /*00b8*/ 	.word	0x00000090


	//----- nvinfo : EIATTR_CRS_STACK_SIZE
	.align		4
.L_2406:
        /*00bc*/ 	.byte	0x04, 0x1e
        /*00be*/ 	.short	(.L_2408 - .L_2407)
.L_2407:
        /*00c0*/ 	.word	0x00000000


	//----- nvinfo : EIATTR_CBANK_PARAM_SIZE
	.align		4
.L_2408:
        /*00c4*/ 	.byte	0x03, 0x19
        /*00c6*/ 	.short	0x01d0


	//----- nvinfo : EIATTR_PARAM_CBANK
	.align		4
        /*00c8*/ 	.byte	0x04, 0x0a
        /*00ca*/ 	.short	(.L_2410 - .L_2409)
	.align		4
.L_2409:
        /*00cc*/ 	.word	index@(.nv.constant0._ZN5flash24flash_fwd_splitkv_kernelI23Flash_fwd_kernel_traitsILi32ELi64ELi128ELi4ELb0ELb0EN7cutlass6half_tE19Flash_kernel_traitsILi32ELi64ELi128ELi4ES3_EELb0ELb0ELb0ELb0ELb1ELb0ELb0ELb0EEEvNS_16Flash_fwd_paramsE)
        /*00d0*/ 	.short	0x0380
        /*00d2*/ 	.short	0x01d0


	//----- nvinfo : EIATTR_SW_WAR
	.align		4
.L_2410:
        /*00d4*/ 	.byte	0x04, 0x36
        /*00d6*/ 	.short	(.L_2412 - .L_2411)
.L_2411:
        /*00d8*/ 	.word	0x00000008
.L_2412:


//--------------------- .nv.info._ZN5flash24flash_fwd_splitkv_kernelI23Flash_fwd_kernel_traitsILi32ELi64ELi128ELi4ELb0ELb0EN7cutlass6half_tE19Flash_kernel_traitsILi32ELi64ELi128ELi4ES3_EELb0ELb0ELb0ELb0ELb1ELb1ELb0ELb0EEEvNS_16Flash_fwd_paramsE --------------------------
	.section	.nv.info._ZN5flash24flash_fwd_splitkv_kernelI23Flash_fwd_kernel_traitsILi32ELi64ELi128ELi4ELb0ELb0EN7cutlass6half_tE19Flash_kernel_traitsILi32ELi64ELi128ELi4ES3_EELb0ELb0ELb0ELb0ELb1ELb1ELb0ELb0EEEvNS_16Flash_fwd_paramsE,"",@"SHT_CUDA_INFO"
	.sectionflags	@""
	.align	4


	//----- nvinfo : EIATTR_CUDA_API_VERSION
	.align		4
        /*0000*/ 	.byte	0x04, 0x37
        /*0002*/ 	.short	(.L_2414 - .L_2413)
.L_2413:
        /*0004*/ 	.word	0x00000082


	//----- nvinfo : EIATTR_KPARAM_INFO
	.align		4
.L_2414:
        /*0008*/ 	.byte	0x04, 0x17
        /*000a*/ 	.short	(.L_2416 - .L_2415)
.L_2415:
        /*000c*/ 	.word	0x00000000
        /*0010*/ 	.short	0x0000
        /*0012*/ 	.short	0x0000
        /*0014*/ 	.byte	0x00, 0xf0, 0x41, 0x07


	//----- nvinfo : EIATTR_SPARSE_MMA_MASK
	.align		4
.L_2416:
        /*0018*/ 	.byte	0x03, 0x50
        /*001a*/ 	.short	0x0000


	//----- nvinfo : EIATTR_MAXREG_COUNT
	.align		4
        /*001c*/ 	.byte	0x03, 0x1b
        /*001e*/ 	.short	0x00ff


	//----- nvinfo : EIATTR_NUM_BARRIERS
	.align		4
        /*0020*/ 	.byte	0x02, 0x4c
        /*0022*/ 	.byte	0x01
	.zero		1


	//----- nvinfo : EIATTR_MERCURY_ISA_VERSION
	.align		4
        /*0024*/ 	.byte	0x03, 0x5f
        /*0026*/ 	.short	0x0101


	//----- nvinfo : EIATTR_COOP_GROUP_MASK_REGIDS
	.align		4
        /*0028*/ 	.byte	0x04, 0x29
        /*002a*/ 	.short	(.L_2418 - .L_2417)


	//   ....[0]....
.L_2417:
        /*002c*/ 	.word	0xffffffff


	//   ....[1]....
        /*0030*/ 	.word	0xffffffff


	//   ....[2]....
        /*0034*/ 	.word	0xffffffff


	//   ....[3]....
        /*0038*/ 	.word	0xffffffff


	//   ....[4]....
        /*003c*/ 	.word	0xffffffff


	//   ....[5]....
        /*0040*/ 	.word	0xffffffff


	//   ....[6]....
        /*0044*/ 	.word	0xffffffff


	//   ....[7]....
        /*0048*/ 	.word	0xffffffff


	//   ....[8]....
        /*004c*/ 	.word	0xffffffff


	//   ....[9]....
        /*0050*/ 	.word	0xffffffff


	//   ....[10]....
        /*0054*/ 	.word	0xffffffff


	//   ....[11]....
        /*0058*/ 	.word	0xffffffff


	//   ....[12]....
        /*005c*/ 	.word	0x05000006


	//   ....[13]....
        /*0060*/ 	.word	0x05000006


	//   ....[14]....
        /*0064*/ 	.word	0x05000006


	//   ....[15]....
        /*0068*/ 	.word	0x05000006


	//----- nvinfo : EIATTR_COOP_GROUP_INSTR_OFFSETS
	.align		4
.L_2418:
        /*006c*/ 	.byte	0x04, 0x28
        /*006e*/ 	.short	(.L_2420 - .L_2419)


	//   ....[0]....
.L_2419:
        /*0070*/ 	.word	0x00003ce0


	//   ....[1]....
        /*0074*/ 	.word	0x00003d00


	//   ....[2]....
        /*0078*/ 	.word	0x00003d60


	//   ....[3]....
        /*007c*/ 	.word	0x00003d70


	//   ....[4]....
        /*0080*/ 	.word	0x00006b10


	//   ....[5]....
        /*0084*/ 	.word	0x00006b40


	//   ....[6]....
        /*0088*/ 	.word	0x00006bc0


	//   ....[7]....
        /*008c*/ 	.word	0x00006bd0


	//   ....[8]....
        /*0090*/ 	.word	0x00007f20


	//   ....[9]....
        /*0094*/ 	.word	0x00007f30


	//   ....[10]....
        /*0098*/ 	.word	0x00007f60


	//   ....[11]....
        /*009c*/ 	.word	0x00007f70


	//   ....[12]....
        /*00a0*/ 	.word	0x00008870


	//   ....[13]....
        /*00a4*/ 	.word	0x000088e0


	//   ....[14]....
        /*00a8*/ 	.word	0x00008940


	//   ....[15]....
        /*00ac*/ 	.word	0x000089b0


	//----- nvinfo : EIATTR_VRC_CTA_INIT_COUNT
	.align		4
.L_2420:
        /*00b0*/ 	.byte	0x02, 0x4a
	.zero		1
	.zero		1


	//----- nvinfo : EIATTR_EXIT_INSTR_OFFSETS
	.align		4
        /*00b4*/ 	.byte	0x04, 0x1c
        /*00b6*/ 	.short	(.L_2422 - .L_2421)


	//   ....[0]....
.L_2421:
        /*00b8*/ 	.word	0x00000090


	//----- nvinfo : EIATTR_CRS_STACK_SIZE
	.align		4
.L_2422:
        /*00bc*/ 	.byte	0x04, 0x1e
        /*00be*/ 	.short	(.L_2424 - .L_2423)
.L_2423:
        /*00c0*/ 	.word	0x00000000


	//----- nvinfo : EIATTR_CBANK_PARAM_SIZE
	.align		4
.L_2424:
        /*00c4*/ 	.byte	0x03, 0x19
        /*00c6*/ 	.short	0x01d0


	//----- nvinfo : EIATTR_PARAM_CBANK
	.align		4
        /*00c8*/ 	.byte	0x04, 0x0a
        /*00ca*/ 	.short	(.L_2426 - .L_2425)
	.align		4
.L_2425:
        /*00cc*/ 	.word	index@(.nv.constant0._ZN5flash24flash_fwd_splitkv_kernelI23Flash_fwd_kernel_traitsILi32ELi64ELi128ELi4ELb0ELb0EN7cutlass6half_tE19Flash_kernel_traitsILi32ELi64ELi128ELi4ES3_EELb0ELb0ELb0ELb0ELb1ELb1ELb0ELb0EEEvNS_16Flash_fwd_paramsE)
        /*00d0*/ 	.short	0x0380
        /*00d2*/ 	.short	0x01d0


	//----- nvinfo : EIATTR_SW_WAR
	.align		4
.L_2426:
        /*00d4*/ 	.byte	0x04, 0x36
        /*00d6*/ 	.short	(.L_2428 - .L_2427)
.L_2427:
        /*00d8*/ 	.word	0x00000008
.L_2428:


//--------------------- .nv.info._ZN5flash24flash_fwd_splitkv_kernelI23Flash_fwd_kernel_traitsILi32ELi64ELi128ELi4ELb0ELb0EN7cutlass6half_tE19Flash_kernel_traitsILi32ELi64ELi128ELi4ES3_EELb0ELb0ELb0ELb0ELb1ELb0ELb1ELb0EEEvNS_16Flash_fwd_paramsE --------------------------
	.section	.nv.info._ZN5flash24flash_fwd_splitkv_kernelI23Flash_fwd_kernel_traitsILi32ELi64ELi128ELi4ELb0ELb0EN7cutlass6half_tE19Flash_kernel_traitsILi32ELi64ELi128ELi4ES3_EELb0ELb0ELb0ELb0ELb1ELb0ELb1ELb0EEEvNS_16Flash_fwd_paramsE,"",@"SHT_CUDA_INFO"
	.sectionflags	@""
	.align	4


	//----- nvinfo : EIATTR_CUDA_API_VERSION
	.align		4
        /*0000*/ 	.byte	0x04, 0x37
        /*0002*/ 	.short	(.L_2430 - .L_2429)
.L_2429:
        /*0004*/ 	.word	0x00000082


	//----- nvinfo : EIATTR_KPARAM_INFO
	.align		4
.L_2430:
        /*0008*/ 	.byte	0x04, 0x17
        /*000a*/ 	.short	(.L_2432 - .L_2431)
.L_2431:
        /*000c*/ 	.word	0x00000000
        /*0010*/ 	.short	0x0000
        /*0012*/ 	.short	0x0000
        /*0014*/ 	.byte	0x00, 0xf0, 0x41, 0x07


	//----- nvinfo : EIATTR_SPARSE_MMA_MASK
	.align		4
.L_2432:
        /*0018*/ 	.byte	0x03, 0x50
        /*001a*/ 	.short	0x0000


	//----- nvinfo : EIATTR_MAXREG_COUNT
	.align		4
        /*001c*/ 	.byte	0x03, 0x1b
        /*001e*/ 	.short	0x00ff


	//----- nvinfo : EIATTR_NUM_BARRIERS
	.align		4
        /*0020*/ 	.byte	0x02, 0x4c
        /*0022*/ 	.byte	0x01
	.zero		1


	//----- nvinfo : EIATTR_MERCURY_ISA_VERSION
	.align		4
        /*0024*/ 	.byte	0x03, 0x5f
        /*0026*/ 	.short	0x0101


	//----- nvinfo : EIATTR_COOP_GROUP_MASK_REGIDS
	.align		4
        /*0028*/ 	.byte	0x04, 0x29
        /*002a*/ 	.short	(.L_2434 - .L_2433)


	//   ....[0]....
.L_2433:
        /*002c*/ 	.word	0xffffffff


	//   ....[1]....
        /*0030*/ 	.word	0xffffffff


	//   ....[2]....
        /*0034*/ 	.word	0xffffffff


	//   ....[3]....
        /*0038*/ 	.word	0xffffffff


	//   ....[4]....
        /*003c*/ 	.word	0xffffffff


	//   ....[5]....
        /*0040*/ 	.word	0xffffffff


	//   ....[6]....
        /*0044*/ 	.word	0xffffffff


	//   ....[7]....
        /*0048*/ 	.word	0xffffffff


	//   ....[8]....
        /*004c*/ 	.word	0xffffffff


	//   ....[9]....
        /*0050*/ 	.word	0xffffffff


	//   ....[10]....
        /*0054*/ 	.word	0xffffffff


	//   ....[11]....
        /*0058*/ 	.word	0xffffffff


	//   ....[12]....
        /*005c*/ 	.word	0x05000006


	//   ....[13]....
        /*0060*/ 	.word	0x05000006


	//   ....[14]....
        /*0064*/ 	.word	0x05000006


	//   ....[15]....
        /*0068*/ 	.word	0x05000006


	//----- nvinfo : EIATTR_COOP_GROUP_INSTR_OFFSETS
	.align		4
.L_2434:
        /*006c*/ 	.byte	0x04, 0x28
        /*006e*/ 	.short	(.L_2436 - .L_2435)


	//   ....[0]....
.L_2435:
        /*0070*/ 	.word	0x000036f0


	//   ....[1]....
        /*0074*/ 	.word	0x00003750


	//   ....[2]....
        /*0078*/ 	.word	0x00003790


	//   ....[3]....
        /*007c*/ 	.word	0x000037b0


	//   ....[4]....
        /*0080*/ 	.word	0x00005cd0


	//   ....[5]....
        /*0084*/ 	.word	0x00005cf0


	//   ....[6]....
        /*0088*/ 	.word	0x00005d20


	//   ....[7]....
        /*008c*/ 	.word	0x00005d40


	//   ....[8]....
        /*0090*/ 	.word	0x00007110


	//   ....[9]....
        /*0094*/ 	.word	0x00007120


	//   ....[10]....
        /*0098*/ 	.word	0x00007150


	//   ....[11]....
        /*009c*/ 	.word	0x00007160


	//   ....[12]....
        /*00a0*/ 	.word	0x00007880


	//   ....[13]....
        /*00a4*/ 	.word	0x000078f0


	//   ....[14]....
        /*00a8*/ 	.word	0x00007950


	//   ....[15]....
        /*00ac*/ 	.word	0x000079c0


	//----- nvinfo : EIATTR_VRC_CTA_INIT_COUNT
	.align		4
.L_2436:
        /*00b0*/ 	.byte	0x02, 0x4a
	.zero		1
	.zero		1


	//----- nvinfo : EIATTR_EXIT_INSTR_OFFSETS
	.align		4
        /*00b4*/ 	.byte	0x04, 0x1c
        /*00b6*/ 	.short	(.L_2438 - .L_2437)


	//   ....[0]....
.L_2437:
        /*00b8*/ 	.word	0x000001f0


	//----- nvinfo : EIATTR_CRS_STACK_SIZE
	.align		4
.L_2438:
        /*00bc*/ 	.byte	0x04, 0x1e
        /*00be*/ 	.short	(.L_2440 - .L_2439)
.L_2439:
        /*00c0*/ 	.word	0x00000000


	//----- nvinfo : EIATTR_CBANK_PARAM_SIZE
	.align		4
.L_2440:
        /*00c4*/ 	.byte	0x03, 0x19
        /*00c6*/ 	.short	0x01d0


	//----- nvinfo : EIATTR_PARAM_CBANK
	.align		4
        /*00c8*/ 	.byte	0x04, 0x0a
        /*00ca*/ 	.short	(.L_2442 - .L_2441)
	.align		4
.L_2441:
        /*00cc*/ 	.word	index@(.nv.constant0._ZN5flash24flash_fwd_splitkv_kernelI23Flash_fwd_kernel_traitsILi32ELi64ELi128ELi4ELb0ELb0EN7cutlass6half_tE19Flash_kernel_traitsILi32ELi64ELi128ELi4ES3_EELb0ELb0ELb0ELb0ELb1ELb0ELb1ELb0EEEvNS_16Flash_fwd_paramsE)
        /*00d0*/ 	.short	0x0380
        /*00d2*/ 	.short	0x01d0


	//----- nvinfo : EIATTR_SW_WAR
	.align		4
.L_2442:
        /*00d4*/ 	.byte	0x04, 0x36
        /*00d6*/ 	.short	(.L_2444 - .L_2443)
.L_2443:
        /*00d8*/ 	.word	0x00000008
.L_2444:


//--------------------- .nv.info._ZN5flash24flash_fwd_splitkv_kernelI23Flash_fwd_kernel_traitsILi32ELi64ELi128ELi4ELb0ELb0EN7cutlass6half_tE19Flash_kernel_traitsILi32ELi64ELi128ELi4ES3_EELb0ELb0ELb0ELb0ELb1ELb1ELb1ELb0EEEvNS_16Flash_fwd_paramsE --------------------------
	.section	.nv.info._ZN5flash24flash_fwd_splitkv_kernelI23Flash_fwd_kernel_traitsILi32ELi64ELi128ELi4ELb0ELb0EN7cutlass6half_tE19Flash_kernel_traitsILi32ELi64ELi128ELi4ES3_EELb0ELb0ELb0ELb0ELb1ELb1ELb1ELb0EEEvNS_16Flash_fwd_paramsE,"",@"SHT_CUDA_INFO"
	.sectionflags	@""
	.align	4


	//----- nvinfo : EIATTR_CUDA_API_VERSION
	.align		4
        /*0000*/ 	.byte	0x04, 0x37
        /*0002*/ 	.short	(.L_2446 - .L_2445)
.L_2445:
        /*0004*/ 	.word	0x00000082


	//----- nvinfo : EIATTR_KPARAM_INFO
	.align		4
.L_2446:
        /*0008*/ 	.byte	0x04, 0x17
        /*000a*/ 	.short	(.L_2448 - .L_2447)
.L_2447:
        /*000c*/ 	.word	0x00000000
        /*0010*/ 	.short	0x0000
        /*0012*/ 	.short	0x0000
        /*0014*/ 	.byte	0x00, 0xf0, 0x41, 0x07


	//----- nvinfo : EIATTR_SPARSE_MMA_MASK
	.align		4
.L_2448:
        /*0018*/ 	.byte	0x03, 0x50
        /*001a*/ 	.short	0x0000


	//----- nvinfo : EIATTR_MAXREG_COUNT
	.align		4
        /*001c*/ 	.byte	0x03, 0x1b
        /*001e*/ 	.short	0x00ff


	//----- nvinfo : EIATTR_NUM_BARRIERS
	.align		4
        /*0020*/ 	.byte	0x02, 0x4c
        /*0022*/ 	.byte	0x01
	.zero		1


	//----- nvinfo : EIATTR_MERCURY_ISA_VERSION
	.align		4
        /*0024*/ 	.byte	0x03, 0x5f
        /*0026*/ 	.short	0x0101


	//----- nvinfo : EIATTR_COOP_GROUP_MASK_REGIDS
	.align		4
        /*0028*/ 	.byte	0x04, 0x29
        /*002a*/ 	.short	(.L_2450 - .L_2449)


	//   ....[0]....
.L_2449:
        /*002c*/ 	.word	0xffffffff


	//   ....[1]....
        /*0030*/ 	.word	0xffffffff


	//   ....[2]....
        /*0034*/ 	.word	0xffffffff


	//   ....[3]....
        /*0038*/ 	.word	0xffffffff


	//   ....[4]....
        /*003c*/ 	.word	0xffffffff


	//   ....[5]....
        /*0040*/ 	.word	0xffffffff


	//   ....[6]....
        /*0044*/ 	.word	0xffffffff


	//   ....[7]....
        /*0048*/ 	.word	0xffffffff


	//   ....[8]....
        /*004c*/ 	.word	0xffffffff


	//   ....[9]....
        /*0050*/ 	.word	0xffffffff


	//   ....[10]....
        /*0054*/ 	.word	0xffffffff


	//   ....[11]....
        /*0058*/ 	.word	0xffffffff


	//   ....[12]....
        /*005c*/ 	.word	0x05000006


	//   ....[13]....
        /*0060*/ 	.word	0x05000006


	//   ....[14]....
        /*0064*/ 	.word	0x05000006


	//   ....[15]....
        /*0068*/ 	.word	0x05000006


	//----- nvinfo : EIATTR_COOP_GROUP_INSTR_OFFSETS
	.align		4
.L_2450:
        /*006c*/ 	.byte	0x04, 0x28
        /*006e*/ 	.short	(.L_2452 - .L_2451)


	//   ....[0]....
.L_2451:
        /*0070*/ 	.word	0x00003f10


	//   ....[1]....
        /*0074*/ 	.word	0x00003f40


	//   ....[2]....
        /*0078*/ 	.word	0x00003fb0


	//   ....[3]....
        /*007c*/ 	.word	0x00003fc0


	//   ....[4]....
        /*0080*/ 	.word	0x00006cf0


	//   ....[5]....
        /*0084*/ 	.word	0x00006d10


	//   ....[6]....
        /*0088*/ 	.word	0x00006d50


	//   ....[7]....
        /*008c*/ 	.word	0x00006d60


	//   ....[8]....
        /*0090*/ 	.word	0x00008130


	//   ....[9]....
        /*0094*/ 	.word	0x00008140


	//   ....[10]....
        /*0098*/ 	.word	0x00008170


	//   ....[11]....
        /*009c*/ 	.word	0x00008180


	//   ....[12]....
        /*00a0*/ 	.word	0x000088a0


	//   ....[13]....
        /*00a4*/ 	.word	0x00008910


	//   ....[14]....
        /*00a8*/ 	.word	0x00008970


	//   ....[15]....
        /*00ac*/ 	.word	0x000089e0


	//----- nvinfo : EIATTR_VRC_CTA_INIT_COUNT
	.align		4
.L_2452:
        /*00b0*/ 	.byte	0x02, 0x4a
	.zero		1
	.zero		1


	//----- nvinfo : EIATTR_EXIT_INSTR_OFFSETS
	.align		4
        /*00b4*/ 	.byte	0x04, 0x1c
        /*00b6*/ 	.short	(.L_2454 - .L_2453)


	//   ....[0]....
.L_2453:
        /*00b8*/ 	.word	0x000001f0


	//----- nvinfo : EIATTR_CRS_STACK_SIZE
	.align		4
.L_2454:
        /*00bc*/ 	.byte	0x04, 0x1e
        /*00be*/ 	.short	(.L_2456 - .L_2455)
.L_2455:
        /*00c0*/ 	.word	0x00000000


	//----- nvinfo : EIATTR_CBANK_PARAM_SIZE
	.align		4
.L_2456:
        /*00c4*/ 	.byte	0x03, 0x19
        /*00c6*/ 	.short	0x01d0


	//----- nvinfo : EIATTR_PARAM_CBANK
	.align		4
        /*00c8*/ 	.byte	0x04, 0x0a
        /*00ca*/ 	.short	(.L_2458 - .L_2457)
	.align		4
.L_2457:
        /*00cc*/ 	.word	index@(.nv.constant0._ZN5flash24flash_fwd_splitkv_kernelI23Flash_fwd_kernel_traitsILi32ELi64ELi128ELi4ELb0ELb0EN7cutlass6half_tE19Flash_kernel_traitsILi32ELi64ELi128ELi4ES3_EELb0ELb0ELb0ELb0ELb1ELb1ELb1ELb0EEEvNS_16Flash_fwd_paramsE)
        /*00d0*/ 	.short	0x0380
        /*00d2*/ 	.short	0x01d0


	//----- nvinfo : EIATTR_SW_WAR
	.align		4
.L_2458:
        /*00d4*/ 	.byte	0x04, 0x36
        /*00d6*/ 	.short	(.L_2460 - .L_2459)
.L_2459:
        /*00d8*/ 	.word	0x00000008
.L_2460:


//--------------------- .nv.info._ZN5flash24flash_fwd_splitkv_kernelI23Flash_fwd_kernel_traitsILi32ELi64ELi128ELi4ELb0ELb0EN7cutlass6half_tE19Flash_kernel_traitsILi32ELi64ELi128ELi4ES3_EELb0ELb0ELb0ELb0ELb0ELb0ELb0ELb0EEEvNS_16Flash_fwd_paramsE --------------------------
	.section	.nv.info._ZN5flash24flash_fwd_splitkv_kernelI23Flash_fwd_kernel_traitsILi32ELi64ELi128ELi4ELb0ELb0EN7cutlass6half_tE19Flash_kernel_traitsILi32ELi64ELi128ELi4ES3_EELb0ELb0ELb0ELb0ELb0ELb0ELb0ELb0EEEvNS_16Flash_fwd_paramsE,"",@"SHT_CUDA_INFO"
	.sectionflags	@""
	.align	4


	//----- nvinfo : EIATTR_CUDA_API_VERSION
	.align		4
        /*0000*/ 	.byte	0x04, 0x37
        /*0002*/ 	.short	(.L_2462 - .L_2461)
.L_2461:
        /*0004*/ 	.word	0x00000082


	//----- nvinfo : EIATTR_KPARAM_INFO
	.align		4
.L_2462:
        /*0008*/ 	.byte	0x04, 0x17
        /*000a*/ 	.short	(.L_2464 - .L_2463)
.L_2463:
        /*000c*/ 	.word	0x00000000
        /*0010*/ 	.short	0x0000
        /*0012*/ 	.short	0x0000
        /*0014*/ 	.byte	0x00, 0xf0, 0x41, 0x07


	//----- nvinfo : EIATTR_SPARSE_MMA_MASK
	.align		4
.L_2464:
        /*0018*/ 	.byte	0x03, 0x50
        /*001a*/ 	.short	0x0000


	//----- nvinfo : EIATTR_MAXREG_COUNT
	.align		4
        /*001c*/ 	.byte	0x03, 0x1b
        /*001e*/ 	.short	0x00ff


	//----- nvinfo : EIATTR_NUM_BARRIERS
	.align		4
        /*0020*/ 	.byte	0x02, 0x4c
        /*0022*/ 	.byte	0x01
	.zero		1


	//----- nvinfo : EIATTR_MERCURY_ISA_VERSION
	.align		4
        /*0024*/ 	.byte	0x03, 0x5f
        /*0026*/ 	.short	0x0101


	//----- nvinfo : EIATTR_COOP_GROUP_MASK_REGIDS
	.align		4
        /*0028*/ 	.byte	0x04, 0x29
        /*002a*/ 	.short	(.L_2466 - .L_2465)


	//   ....[0]....
.L_2465:
        /*002c*/ 	.word	0xffffffff


	//   ....[1]....
        /*0030*/ 	.word	0xffffffff


	//   ....[2]....
        /*0034*/ 	.word	0xffffffff


	//   ....[3]....
        /*0038*/ 	.word	0xffffffff


	//   ....[4]....
        /*003c*/ 	.word	0xffffffff


	//   ....[5]....
        /*0040*/ 	.word	0xffffffff


	//   ....[6]....
        /*0044*/ 	.word	0xffffffff


	//   ....[7]....
        /*0048*/ 	.word	0xffffffff


	//   ....[8]....
        /*004c*/ 	.word	0xffffffff


	//   ....[9]....
        /*0050*/ 	.word	0xffffffff


	//   ....[10]....
        /*0054*/ 	.word	0xffffffff


	//   ....[11]....
        /*0058*/ 	.word	0xffffffff


	//   ....[12]....
        /*005c*/ 	.word	0x05000006


	//   ....[13]....
        /*0060*/ 	.word	0x05000006


	//   ....[14]....
        /*0064*/ 	.word	0x05000006


	//   ....[15]....
        /*0068*/ 	.word	0x05000006


	//----- nvinfo : EIATTR_COOP_GROUP_INSTR_OFFSETS
	.align		4
.L_2466:
        /*006c*/ 	.byte	0x04, 0x28
        /*006e*/ 	.short	(.L_2468 - .L_2467)


	//   ....[0]....
.L_2467:
        /*0070*/ 	.word	0x00003bf0


	//   ....[1]....
        /*0074*/ 	.word	0x00003c10


	//   ....[2]....
        /*0078*/ 	.word	0x00003c90


	//   ....[3]....
        /*007c*/ 	.word	0x00003ca0


	//   ....[4]....
        /*0080*/ 	.word	0x00006440


	//   ....[5]....
        /*0084*/ 	.word	0x00006470


	//   ....[6]....
        /*0088*/ 	.word	0x000064c0


	//   ....[7]....
        /*008c*/ 	.word	0x000064d0


	//   ....[8]....
        /*0090*/ 	.word	0x00007870


	//   ....[9]....
        /*0094*/ 	.word	0x00007880


	//   ....[10]....
        /*0098*/ 	.word	0x000078b0


	//   ....[11]....
        /*009c*/ 	.word	0x000078c0


	//   ....[12]....
        /*00a0*/ 	.word	0x00008220


	//   ....[13]....
        /*00a4*/ 	.word	0x000082a0


	//   ....[14]....
        /*00a8*/ 	.word	0x00008320


	//   ....[15]....
        /*00ac*/ 	.word	0x00008390


	//----- nvinfo : EIATTR_VRC_CTA_INIT_COUNT
	.align		4
.L_2468:
        /*00b0*/ 	.byte	0x02, 0x4a
	.zero		1
	.zero		1


	//----- nvinfo : EIATTR_EXIT_INSTR_OFFSETS
	.align		4
        /*00b4*/ 	.byte	0x04, 0x1c
        /*00b6*/ 	.short	(.L_2470 - .L_2469)


	//   ....[0]....
.L_2469:
        /*00b8*/ 	.word	0x00000090


	//----- nvinfo : EIATTR_CRS_STACK_SIZE
	.align		4
.L_2470:
        /*00bc*/ 	.byte	0x04, 0x1e
        /*00be*/ 	.short	(.L_2472 - .L_2471)
.L_2471:
        /*00c0*/ 	.word	0x00000000


	//----- nvinfo : EIATTR_CBANK_PARAM_SIZE
	.align		4
.L_2472:
        /*00c4*/ 	.byte	0x03, 0x19
        /*00c6*/ 	.short	0x01d0


	//----- nvinfo : EIATTR_PARAM_CBANK
	.align		4
        /*00c8*/ 	.byte	0x04, 0x0a
        /*00ca*/ 	.short	(.L_2474 - .L_2473)
	.align		4
.L_2473:
        /*00cc*/ 	.word	index@(.nv.constant0._ZN5flash24flash_fwd_splitkv_kernelI23Flash_fwd_kernel_traitsILi32ELi64ELi128ELi4ELb0ELb0EN7cutlass6half_tE19Flash_kernel_traitsILi32ELi64ELi128ELi4ES3_EELb0ELb0ELb0ELb0ELb0ELb0ELb0ELb0EEEvNS_16Flash_fwd_paramsE)
        /*00d0*/ 	.short	0x0380
        /*00d2*/ 	.short	0x01d0


	//----- nvinfo : EIATTR_SW_WAR
	.align		4
.L_2474:
        /*00d4*/ 	.byte	0x04, 0x36
        /*00d6*/ 	.short	(.L_2476 - .L_2475)
.L_2475:
        /*00d8*/ 	.word	0x00000008
.L_2476:


//--------------------- .nv.info._ZN5flash24flash_fwd_splitkv_kernelI23Flash_fwd_kernel_traitsILi32ELi64ELi128ELi4ELb0ELb0EN7cutlass6half_tE19Flash_kernel_traitsILi32ELi64ELi128ELi4ES3_EELb0ELb0ELb0ELb0ELb0ELb1ELb0ELb0EEEvNS_16Flash_fwd_paramsE --------------------------
	.section	.nv.info._ZN5flash24flash_fwd_splitkv_kernelI23Flash_fwd_kernel_traitsILi32ELi64ELi128ELi4ELb0ELb0EN7cutlass6half_tE19Flash_kernel_traitsILi32ELi64ELi128ELi4ES3_EELb0ELb0ELb0ELb0ELb0ELb1ELb0ELb0EEEvNS_16Flash_fwd_paramsE,"",@"SHT_CUDA_INFO"
	.sectionflags	@""
	.align	4


	//----- nvinfo : EIATTR_CUDA_API_VERSION
	.align		4
        /*0000*/ 	.byte	0x04, 0x37
        /*0002*/ 	.short	(.L_2478 - .L_2477)
.L_2477:
        /*0004*/ 	.word	0x00000082


	//----- nvinfo : EIATTR_KPARAM_INFO
	.align		4
.L_2478:
        /*0008*/ 	.byte	0x04, 0x17
        /*000a*/ 	.short	(.L_2480 - .L_2479)
.L_2479:
        /*000c*/ 	.word	0x00000000
        /*0010*/ 	.short	0x0000
        /*0012*/ 	.short	0x0000
        /*0014*/ 	.byte	0x00, 0xf0, 0x41, 0x07


	//----- nvinfo : EIATTR_SPARSE_MMA_MASK
	.align		4
.L_2480:
        /*0018*/ 	.byte	0x03, 0x50
        /*001a*/ 	.short	0x0000


	//----- nvinfo : EIATTR_MAXREG_COUNT
	.align		4
        /*001c*/ 	.byte	0x03, 0x1b
        /*001e*/ 	.short	0x00ff


	//----- nvinfo : EIATTR_NUM_BARRIERS
	.align		4
        /*0020*/ 	.byte	0x02, 0x4c
        /*0022*/ 	.byte	0x01
	.zero		1


	//----- nvinfo : EIATTR_MERCURY_ISA_VERSION
	.align		4
        /*0024*/ 	.byte	0x03, 0x5f
        /*0026*/ 	.short	0x0101


	//----- nvinfo : EIATTR_COOP_GROUP_MASK_REGIDS
	.align		4
        /*0028*/ 	.byte	0x04, 0x29
        /*002a*/ 	.short	(.L_2482 - .L_2481)


	//   ....[0]....
.L_2481:
        /*002c*/ 	.word	0xffffffff


	//   ....[1]....
        /*0030*/ 	.word	0xffffffff


	//   ....[2]....
        /*0034*/ 	.word	0xffffffff


	//   ....[3]....
        /*0038*/ 	.word	0xffffffff


	//   ....[4]....
        /*003c*/ 	.word	0xffffffff


	//   ....[5]....
        /*0040*/ 	.word	0xffffffff


	//   ....[6]....
        /*0044*/ 	.word	0xffffffff


	//   ....[7]....
        /*0048*/ 	.word	0xffffffff


	//   ....[8]....
        /*004c*/ 	.word	0xffffffff


	//   ....[9]....
        /*0050*/ 	.word	0xffffffff


	//   ....[10]....
        /*0054*/ 	.word	0xffffffff


	//   ....[11]....
        /*0058*/ 	.word	0xffffffff


	//   ....[12]....
        /*005c*/ 	.word	0x05000006


	//   ....[13]....
        /*0060*/ 	.word	0x05000006


	//   ....[14]....
        /*0064*/ 	.word	0x05000006


	//   ....[15]....
        /*0068*/ 	.word	0x05000006


	//----- nvinfo : EIATTR_COOP_GROUP_INSTR_OFFSETS
	.align		4
.L_2482:
        /*006c*/ 	.byte	0x04, 0x28
        /*006e*/ 	.short	(.L_2484 - .L_2483)


	//   ....[0]....
.L_2483:
        /*0070*/ 	.word	0x00004350


	//   ....[1]....
        /*0074*/ 	.word	0x00004370


	//   ....[2]....
        /*0078*/ 	.word	0x000043d0


	//   ....[3]....
        /*007c*/ 	.word	0x000043e0


	//   ....[4]....
        /*0080*/ 	.word	0x00007360


	//   ....[5]....
        /*0084*/ 	.word	0x00007390


	//   ....[6]....
        /*0088*/ 	.word	0x00007410


	//   ....[7]....
        /*008c*/ 	.word	0x00007420


	//   ....[8]....
        /*0090*/ 	.word	0x00008770


	//   ....[9]....
        /*0094*/ 	.word	0x00008780


	//   ....[10]....
        /*0098*/ 	.word	0x000087b0


	//   ....[11]....
        /*009c*/ 	.word	0x000087c0


	//   ....[12]....
        /*00a0*/ 	.word	0x00009100


	//   ....[13]....
        /*00a4*/ 	.word	0x00009170


	//   ....[14]....
        /*00a8*/ 	.word	0x000091d0


	//   ....[15]....
        /*00ac*/ 	.word	0x00009240


	//----- nvinfo : EIATTR_VRC_CTA_INIT_COUNT
	.align		4
.L_2484:
        /*00b0*/ 	.byte	0x02, 0x4a
	.zero		1
	.zero		1


	//----- nvinfo : EIATTR_EXIT_INSTR_OFFSETS
	.align		4
        /*00b4*/ 	.byte	0x04, 0x1c
        /*00b6*/ 	.short	(.L_2486 - .L_2485)


	//   ....[0]....
.L_2485:
        /*00b8*/ 	.word	0x00000090


	//----- nvinfo : EIATTR_CRS_STACK_SIZE
	.align		4
.L_2486:
        /*00bc*/ 	.byte	0x04, 0x1e
        /*00be*/ 	.short	(.L_2488 - .L_2487)
.L_2487:
        /*00c0*/ 	.word	0x00000000


	//----- nvinfo : EIATTR_CBANK_PARAM_SIZE
	.align		4
.L_2488:
        /*00c4*/ 	.byte	0x03, 0x19
        /*00c6*/ 	.short	0x01d0


	//----- nvinfo : EIATTR_PARAM_CBANK
	.align		4
        /*00c8*/ 	.byte	0x04, 0x0a
        /*00ca*/ 	.short	(.L_2490 - .L_2489)
	.align		4
.L_2489:
        /*00cc*/ 	.word	index@(.nv.constant0._ZN5flash24flash_fwd_splitkv_kernelI23Flash_fwd_kernel_traitsILi32ELi64ELi128ELi4ELb0ELb0EN7cutlass6half_tE19Flash_kernel_traitsILi32ELi64ELi128ELi4ES3_EELb0ELb0ELb0ELb0ELb0ELb1ELb0ELb0EEEvNS_16Flash_fwd_paramsE)
        /*00d0*/ 	.short	0x0380
        /*00d2*/ 	.short	0x01d0


	//----- nvinfo : EIATTR_SW_WAR
	.align		4
.L_2490:
        /*00d4*/ 	.byte	0x04, 0x36
        /*00d6*/ 	.short	(.L_2492 - .L_2491)
.L_2491:
        /*00d8*/ 	.word	0x00000008
.L_2492:


//--------------------- .nv.info._ZN5flash24flash_fwd_splitkv_kernelI23Flash_fwd_kernel_traitsILi32ELi64ELi128ELi4ELb0ELb0EN7cutlass6half_tE19Flash_kernel_traitsILi32ELi64ELi128ELi4ES3_EELb0ELb0ELb0ELb0ELb0ELb0ELb0ELb1EEEvNS_16Flash_fwd_paramsE --------------------------
	.section	.nv.info._ZN5flash24flash_fwd_splitkv_kernelI23Flash_fwd_kernel_traitsILi32ELi64ELi128ELi4ELb0ELb0EN7cutlass6half_tE19Flash_kernel_traitsILi32ELi64ELi128ELi4ES3_EELb0ELb0ELb0ELb0ELb0ELb0ELb0ELb1EEEvNS_16Flash_fwd_paramsE,"",@"SHT_CUDA_INFO"
	.sectionflags	@""
	.align	4


	//----- nvinfo : EIATTR_CUDA_API_VERSION
	.align		4
        /*0000*/ 	.byte	0x04, 0x37
        /*0002*/ 	.short	(.L_2494 - .L_2493)
.L_2493:
        /*0004*/ 	.word	0x00000082


	//----- nvinfo : EIATTR_KPARAM_INFO
	.align		4
.L_2494:
        /*0008*/ 	.byte	0x04, 0x17
        /*000a*/ 	.short	(.L_2496 - .L_2495)
.L_2495:
        /*000c*/ 	.word	0x00000000
        /*0010*/ 	.short	0x0000
        /*0012*/ 	.short	0x0000
        /*0014*/ 	.byte	0x00, 0xf0, 0x41, 0x07


	//----- nvinfo : EIATTR_SPARSE_MMA_MASK
	.align		4
.L_2496:
        /*0018*/ 	.byte	0x03, 0x50
        /*001a*/ 	.short	0x0000


	//----- nvinfo : EIATTR_MAXREG_COUNT
	.align		4
        /*001c*/ 	.byte	0x03, 0x1b
        /*001e*/ 	.short	0x00ff


	//----- nvinfo : EIATTR_NUM_BARRIERS
	.align		4
        /*0020*/ 	.byte	0x02, 0x4c
        /*0022*/ 	.byte	0x01
	.zero		1


	//----- nvinfo : EIATTR_MERCURY_ISA_VERSION
	.align		4
        /*0024*/ 	.byte	0x03, 0x5f
        /*0026*/ 	.short	0x0101


	//----- nvinfo : EIATTR_COOP_GROUP_MASK_REGIDS
	.align		4
        /*0028*/ 	.byte	0x04, 0x29
        /*002a*/ 	.short	(.L_2498 - .L_2497)


	//   ....[0]....
.L_2497:
        /*002c*/ 	.word	0xffffffff


	//   ....[1]....
        /*0030*/ 	.word	0xffffffff


	//   ....[2]....
        /*0034*/ 	.word	0xffffffff


	//   ....[3]....
        /*0038*/ 	.word	0xffffffff


	//   ....[4]....
        /*003c*/ 	.word	0xffffffff


	//   ....[5]....
        /*0040*/ 	.word	0xffffffff


	//   ....[6]....
        /*0044*/ 	.word	0xffffffff


	//   ....[7]....
        /*0048*/ 	.word	0xffffffff


	//   ....[8]....
        /*004c*/ 	.word	0xffffffff


	//   ....[9]....
        /*0050*/ 	.word	0xffffffff


	//   ....[10]....
        /*0054*/ 	.word	0xffffffff


	//   ....[11]....
        /*0058*/ 	.word	0xffffffff


	//   ....[12]....
        /*005c*/ 	.word	0x05000005


	//   ....[13]....
        /*0060*/ 	.word	0x05000005


	//   ....[14]....
        /*0064*/ 	.word	0x05000005


	//   ....[15]....
        /*0068*/ 	.word	0x05000005


	//----- nvinfo : EIATTR_COOP_GROUP_INSTR_OFFSETS
	.align		4
.L_2498:
        /*006c*/ 	.byte	0x04, 0x28
        /*006e*/ 	.short	(.L_2500 - .L_2499)


	//   ....[0]....
.L_2499:
        /*0070*/ 	.word	0x00008b10


	//   ....[1]....
        /*0074*/ 	.word	0x00008b30


	//   ....[2]....
        /*0078*/ 	.word	0x00008b90


	//   ....[3]....
        /*007c*/ 	.word	0x00008ba0


	//   ....[4]....
        /*0080*/ 	.word	0x0000b300


	//   ....[5]....
        /*0084*/ 	.word	0x0000b320


	//   ....[6]....
        /*0088*/ 	.word	0x0000b350


	//   ....[7]....
        /*008c*/ 	.word	0x0000b360


	//   ....[8]....
        /*0090*/ 	.word	0x0000c720


	//   ....[9]....
        /*0094*/ 	.word	0x0000c730


	//   ....[10]....
        /*0098*/ 	.word	0x0000c760


	//   ....[11]....
        /*009c*/ 	.word	0x0000c770


	//   ....[12]....
        /*00a0*/ 	.word	0x0000d140


	//   ....[13]....
        /*00a4*/ 	.word	0x0000d1b0


	//   ....[14]....
        /*00a8*/ 	.word	0x0000d210


	//   ....[15]....
        /*00ac*/ 	.word	0x0000d280


	//----- nvinfo : EIATTR_VRC_CTA_INIT_COUNT
	.align		4
.L_2500:
        /*00b0*/ 	.byte	0x02, 0x4a
	.zero		1
	.zero		1


	//----- nvinfo : EIATTR_EXIT_INSTR_OFFSETS
	.align		4
        /*00b4*/ 	.byte	0x04, 0x1c
        /*00b6*/ 	.short	(.L_2502 - .L_2501)


	//   ....[0]....
.L_2501:
        /*00b8*/ 	.word	0x00000090


	//----- nvinfo : EIATTR_CRS_STACK_SIZE
	.align		4
.L_2502:
        /*00bc*/ 	.byte	0x04, 0x1e
        /*00be*/ 	.short	(.L_2504 - .L_2503)
.L_2503:
        /*00c0*/ 	.word	0x00000000


	//----- nvinfo : EIATTR_CBANK_PARAM_SIZE
	.align		4
.L_2504:
        /*00c4*/ 	.byte	0x03, 0x19
        /*00c6*/ 	.short	0x01d0


	//----- nvinfo : EIATTR_PARAM_CBANK
	.align		4
        /*00c8*/ 	.byte	0x04, 0x0a
        /*00ca*/ 	.short	(.L_2506 - .L_2505)
	.align		4
.L_2505:
        /*00cc*/ 	.word	index@(.nv.constant0._ZN5flash24flash_fwd_splitkv_kernelI23Flash_fwd_kernel_traitsILi32ELi64ELi128ELi4ELb0ELb0EN7cutlass6half_tE19Flash_kernel_traitsILi32ELi64ELi128ELi4ES3_EELb0ELb0ELb0ELb0ELb0ELb0ELb0ELb1EEEvNS_16Flash_fwd_paramsE)
        /*00d0*/ 	.short	0x0380
        /*00d2*/ 	.short	0x01d0


	//----- nvinfo : EIATTR_SW_WAR
	.align		4
.L_2506:
        /*00d4*/ 	.byte	0x04, 0x36
        /*00d6*/ 	.short	(.L_2508 - .L_2507)
.L_2507:
        /*00d8*/ 	.word	0x00000008
.L_2508:


//--------------------- .nv.info._ZN5flash24flash_fwd_splitkv_kernelI23Flash_fwd_kernel_traitsILi32ELi64ELi128ELi4ELb0ELb0EN7cutlass6half_tE19Flash_kernel_traitsILi32ELi64ELi128ELi4ES3_EELb0ELb0ELb0ELb0ELb0ELb1ELb0ELb1EEEvNS_16Flash_fwd_paramsE --------------------------
	.section	.nv.info._ZN5flash24flash_fwd_splitkv_kernelI23Flash_fwd_kernel_traitsILi32ELi64ELi128ELi4ELb0ELb0EN7cutlass6half_tE19Flash_kernel_traitsILi32ELi64ELi128ELi4ES3_EELb0ELb0ELb0ELb0ELb0ELb1ELb0ELb1EEEvNS_16Flash_fwd_paramsE,"",@"SHT_CUDA_INFO"
	.sectionflags	@""
	.align	4


	//----- nvinfo : EIATTR_CUDA_API_VERSION
	.align		4
        /*0000*/ 	.byte	0x04, 0x37
        /*0002*/ 	.short	(.L_2510 - .L_2509)
.L_2509:
        /*0004*/ 	.word	0x00000082


	//----- nvinfo : EIATTR_KPARAM_INFO
	.align		4
.L_2510:
        /*0008*/ 	.byte	0x04, 0x17
        /*000a*/ 	.short	(.L_2512 - .L_2511)
.L_2511:
        /*000c*/ 	.word	0x00000000
        /*0010*/ 	.short	0x0000
        /*0012*/ 	.short	0x0000
        /*0014*/ 	.byte	0x00, 0xf0, 0x41, 0x07


	//----- nvinfo : EIATTR_SPARSE_MMA_MASK
	.align		4
.L_2512:
        /*0018*/ 	.byte	0x03, 0x50
        /*001a*/ 	.short	0x0000


	//----- nvinfo : EIATTR_MAXREG_COUNT
	.align		4
        /*001c*/ 	.byte	0x03, 0x1b
        /*001e*/ 	.short	0x00ff


	//----- nvinfo : EIATTR_NUM_BARRIERS
	.align		4
        /*0020*/ 	.byte	0x02, 0x4c
        /*0022*/ 	.byte	0x01
	.zero		1


	//----- nvinfo : EIATTR_MERCURY_ISA_VERSION
	.align		4
        /*0024*/ 	.byte	0x03, 0x5f
        /*0026*/ 	.short	0x0101


	//----- nvinfo : EIATTR_COOP_GROUP_MASK_REGIDS
	.align		4
        /*0028*/ 	.byte	0x04, 0x29
        /*002a*/ 	.short	(.L_2514 - .L_2513)


	//   ....[0]....
.L_2513:
        /*002c*/ 	.word	0xffffffff


	//   ....[1]....
        /*0030*/ 	.word	0xffffffff


	//   ....[2]....
        /*0034*/ 	.word	0xffffffff


	//   ....[3]....
        /*0038*/ 	.word	0xffffffff


	//   ....[4]....
        /*003c*/ 	.word	0xffffffff


	//   ....[5]....
        /*0040*/ 	.word	0xffffffff


	//   ....[6]....
        /*0044*/ 	.word	0xffffffff


	//   ....[7]....
        /*0048*/ 	.word	0xffffffff


	//   ....[8]....
        /*004c*/ 	.word	0xffffffff


	//   ....[9]....
        /*0050*/ 	.word	0xffffffff


	//   ....[10]....
        /*0054*/ 	.word	0xffffffff


	//   ....[11]....
        /*0058*/ 	.word	0xffffffff


	//   ....[12]....
        /*005c*/ 	.word	0x05000005


	//   ....[13]....
        /*0060*/ 	.word	0x05000005


	//   ....[14]....
        /*0064*/ 	.word	0x05000005


	//   ....[15]....
        /*0068*/ 	.word	0x05000005


	//----- nvinfo : EIATTR_COOP_GROUP_INSTR_OFFSETS
	.align		4
.L_2514:
        /*006c*/ 	.byte	0x04, 0x28
        /*006e*/ 	.short	(.L_2516 - .L_2515)


	//   ....[0]....
.L_2515:
        /*0070*/ 	.word	0x00009340


	//   ....[1]....
        /*0074*/ 	.word	0x00009360


	//   ....[2]....
        /*0078*/ 	.word	0x000093b0


	//   ....[3]....
        /*007c*/ 	.word	0x000093c0


	//   ....[4]....
        /*0080*/ 	.word	0x0000c330


	//   ....[5]....
        /*0084*/ 	.word	0x0000c360


	//   ....[6]....
        /*0088*/ 	.word	0x0000c3b0


	//   ....[7]....
        /*008c*/ 	.word	0x0000c3c0


	//   ....[8]....
        /*0090*/ 	.word	0x0000d740


	//   ....[9]....
        /*0094*/ 	.word	0x0000d750


	//   ....[10]....
        /*0098*/ 	.word	0x0000d780


	//   ....[11]....
        /*009c*/ 	.word	0x0000d790


	//   ....[12]....
        /*00a0*/ 	.word	0x0000e160


	//   ....[13]....
        /*00a4*/ 	.word	0x0000e1d0


	//   ....[14]....
        /*00a8*/ 	.word	0x0000e230


	//   ....[15]....
        /*00ac*/ 	.word	0x0000e2a0


	//----- nvinfo : EIATTR_VRC_CTA_INIT_COUNT
	.align		4
.L_2516:
        /*00b0*/ 	.byte	0x02, 0x4a
	.zero		1
	.zero		1


	//----- nvinfo : EIATTR_EXIT_INSTR_OFFSETS
	.align		4
        /*00b4*/ 	.byte	0x04, 0x1c
        /*00b6*/ 	.short	(.L_2518 - .L_2517)


	//   ....[0]....
.L_2517:
        /*00b8*/ 	.word	0x00000090


	//----- nvinfo : EIATTR_CRS_STACK_SIZE
	.align		4
.L_2518:
        /*00bc*/ 	.byte	0x04, 0x1e
        /*00be*/ 	.short	(.L_2520 - .L_2519)
.L_2519:
        /*00c0*/ 	.word	0x00000000


	//----- nvinfo : EIATTR_CBANK_PARAM_SIZE
	.align		4
.L_2520:
        /*00c4*/ 	.byte	0x03, 0x19
        /*00c6*/ 	.short	0x01d0


	//----- nvinfo : EIATTR_PARAM_CBANK
	.align		4
        /*00c8*/ 	.byte	0x04, 0x0a
        /*00ca*/ 	.short	(.L_2522 - .L_2521)
	.align		4
.L_2521:
        /*00cc*/ 	.word	index@(.nv.constant0._ZN5flash24flash_fwd_splitkv_kernelI23Flash_fwd_kernel_traitsILi32ELi64ELi128ELi4ELb0ELb0EN7cutlass6half_tE19Flash_kernel_traitsILi32ELi64ELi128ELi4ES3_EELb0ELb0ELb0ELb0ELb0ELb1ELb0ELb1EEEvNS_16Flash_fwd_paramsE)
        /*00d0*/ 	.short	0x0380
        /*00d2*/ 	.short	0x01d0


	//----- nvinfo : EIATTR_SW_WAR
	.align		4
.L_2522:
        /*00d4*/ 	.byte	0x04, 0x36
        /*00d6*/ 	.short	(.L_2524 - .L_2523)
.L_2523:
        /*00d8*/ 	.word	0x00000008
.L_2524:


//--------------------- .nv.info._ZN5flash24flash_fwd_splitkv_kernelI23Flash_fwd_kernel_traitsILi32ELi64ELi128ELi4ELb0ELb0EN7cutlass6half_tE19Flash_kernel_traitsILi32ELi64ELi128ELi4ES3_EELb0ELb0ELb0ELb0ELb0ELb0ELb1ELb0EEEvNS_16Flash_fwd_paramsE --------------------------
	.section	.nv.info._ZN5flash24flash_fwd_splitkv_kernelI23Flash_fwd_kernel_traitsILi32ELi64ELi128ELi4ELb0ELb0EN7cutlass6half_tE19Flash_kernel_traitsILi32ELi64ELi128ELi4ES3_EELb0ELb0ELb0ELb0ELb0ELb0ELb1ELb0EEEvNS_16Flash_fwd_paramsE,"",@"SHT_CUDA_INFO"
	.sectionflags	@""
	.align	4


	//----- nvinfo : EIATTR_CUDA_API_VERSION
	.align		4
        /*0000*/ 	.byte	0x04, 0x37
        /*0002*/ 	.short	(.L_2526 - .L_2525)
.L_2525:
        /*0004*/ 	.word	0x00000082


	//----- nvinfo : EIATTR_KPARAM_INFO
	.align		4
.L_2526:
        /*0008*/ 	.byte	0x04, 0x17
        /*000a*/ 	.short	(.L_2528 - .L_2527)
.L_2527:
        /*000c*/ 	.word	0x00000000
        /*0010*/ 	.short	0x0000
        /*0012*/ 	.short	0x0000
        /*0014*/ 	.byte	0x00, 0xf0, 0x41, 0x07


	//----- nvinfo : EIATTR_SPARSE_MMA_MASK
	.align		4
.L_2528:
        /*0018*/ 	.byte	0x03, 0x50
        /*001a*/ 	.short	0x0000


	//----- nvinfo : EIATTR_MAXREG_COUNT
	.align		4
        /*001c*/ 	.byte	0x03, 0x1b
        /*001e*/ 	.short	0x00ff


	//----- nvinfo : EIATTR_NUM_BARRIERS
	.align		4
        /*0020*/ 	.byte	0x02, 0x4c
        /*0022*/ 	.byte	0x01
	.zero		1


	//----- nvinfo : EIATTR_MERCURY_ISA_VERSION
	.align		4
        /*0024*/ 	.byte	0x03, 0x5f
        /*0026*/ 	.short	0x0101


	//----- nvinfo : EIATTR_COOP_GROUP_MASK_REGIDS
	.align		4
        /*0028*/ 	.byte	0x04, 0x29
        /*002a*/ 	.short	(.L_2530 - .L_2529)


	//   ....[0]....
.L_2529:
        /*002c*/ 	.word	0xffffffff


	//   ....[1]....
        /*0030*/ 	.word	0xffffffff


	//   ....[2]....
        /*0034*/ 	.word	0xffffffff


	//   ....[3]....
        /*0038*/ 	.word	0xffffffff


	//   ....[4]....
        /*003c*/ 	.word	0xffffffff


	//   ....[5]....
        /*0040*/ 	.word	0xffffffff


	//   ....[6]....
        /*0044*/ 	.word	0xffffffff


	//   ....[7]....
        /*0048*/ 	.word	0xffffffff


	//   ....[8]....
        /*004c*/ 	.word	0xffffffff


	//   ....[9]....
        /*0050*/ 	.word	0xffffffff


	//   ....[10]....
        /*0054*/ 	.word	0xffffffff


	//   ....[11]....
        /*0058*/ 	.word	0xffffffff


	//   ....[12]....
        /*005c*/ 	.word	0x05000007


	//   ....[13]....
        /*0060*/ 	.word	0x05000007


	//   ....[14]....
        /*0064*/ 	.word	0x05000007


	//   ....[15]....
        /*0068*/ 	.word	0x05000007


	//----- nvinfo : EIATTR_COOP_GROUP_INSTR_OFFSETS
	.align		4
.L_2530:
        /*006c*/ 	.byte	0x04, 0x28
        /*006e*/ 	.short	(.L_2532 - .L_2531)


	//   ....[0]....
.L_2531:
        /*0070*/ 	.word	0x00003e80


	//   ....[1]....
        /*0074*/ 	.word	0x00003eb0


	//   ....[2]....
        /*0078*/ 	.word	0x00003f40


	//   ....[3]....
        /*007c*/ 	.word	0x00003f50


	//   ....[4]....
        /*0080*/ 	.word	0x00006670


	//   ....[5]....
        /*0084*/ 	.word	0x000066a0


	//   ....[6]....
        /*0088*/ 	.word	0x000066d0


	//   ....[7]....
        /*008c*/ 	.word	0x000066f0


	//   ....[8]....
        /*0090*/ 	.word	0x00007ad0


	//   ....[9]....
        /*0094*/ 	.word	0x00007ae0


	//   ....[10]....
        /*0098*/ 	.word	0x00007b10


	//   ....[11]....
        /*009c*/ 	.word	0x00007b20


	//   ....[12]....
        /*00a0*/ 	.word	0x00008290


	//   ....[13]....
        /*00a4*/ 	.word	0x00008310


	//   ....[14]....
        /*00a8*/ 	.word	0x00008380


	//   ....[15]....
        /*00ac*/ 	.word	0x000083f0


	//----- nvinfo : EIATTR_VRC_CTA_INIT_COUNT
	.align		4
.L_2532:
        /*00b0*/ 	.byte	0x02, 0x4a
	.zero		1
	.zero		1


	//----- nvinfo : EIATTR_EXIT_INSTR_OFFSETS
	.align		4
        /*00b4*/ 	.byte	0x04, 0x1c
        /*00b6*/ 	.short	(.L_2534 - .L_2533)


	//   ....[0]....
.L_2533:
        /*00b8*/ 	.word	0x000001f0


	//----- nvinfo : EIATTR_CRS_STACK_SIZE
	.align		4
.L_2534:
        /*00bc*/ 	.byte	0x04, 0x1e
        /*00be*/ 	.short	(.L_2536 - .L_2535)
.L_2535:
        /*00c0*/ 	.word	0x00000000


	//----- nvinfo : EIATTR_CBANK_PARAM_SIZE
	.align		4
.L_2536:
        /*00c4*/ 	.byte	0x03, 0x19
        /*00c6*/ 	.short	0x01d0


	//----- nvinfo : EIATTR_PARAM_CBANK
	.align		4
        /*00c8*/ 	.byte	0x04, 0x0a
        /*00ca*/ 	.short	(.L_2538 - .L_2537)
	.align		4
.L_2537:
        /*00cc*/ 	.word	index@(.nv.constant0._ZN5flash24flash_fwd_splitkv_kernelI23Flash_fwd_kernel_traitsILi32ELi64ELi128ELi4ELb0ELb0EN7cutlass6half_tE19Flash_kernel_traitsILi32ELi64ELi128ELi4ES3_EELb0ELb0ELb0ELb0ELb0ELb0ELb1ELb0EEEvNS_16Flash_fwd_paramsE)
        /*00d0*/ 	.short	0x0380
        /*00d2*/ 	.short	0x01d0


	//----- nvinfo : EIATTR_SW_WAR
	.align		4
.L_2538:
        /*00d4*/ 	.byte	0x04, 0x36
        /*00d6*/ 	.short	(.L_2540 - .L_2539)
.L_2539:
        /*00d8*/ 	.word	0x00000008
.L_2540:


//--------------------- .nv.info._ZN5flash24flash_fwd_splitkv_kernelI23Flash_fwd_kernel_traitsILi32ELi64ELi128ELi4ELb0ELb0EN7cutlass6half_tE19Flash_kernel_traitsILi32ELi64ELi128ELi4ES3_EELb0ELb0ELb0ELb0ELb0ELb1ELb1ELb0EEEvNS_16Flash_fwd_paramsE --------------------------
	.section	.nv.info._ZN5flash24flash_fwd_splitkv_kernelI23Flash_fwd_kernel_traitsILi32ELi64ELi128ELi4ELb0ELb0EN7cutlass6half_tE19Flash_kernel_traitsILi32ELi64ELi128ELi4ES3_EELb0ELb0ELb0ELb0ELb0ELb1ELb1ELb0EEEvNS_16Flash_fwd_paramsE,"",@"SHT_CUDA_INFO"
	.sectionflags	@""
	.align	4


	//----- nvinfo : EIATTR_CUDA_API_VERSION
	.align		4
        /*0000*/ 	.byte	0x04, 0x37
        /*0002*/ 	.short	(.L_2542 - .L_2541)
.L_2541:
        /*0004*/ 	.word	0x00000082


	//----- nvinfo : EIATTR_KPARAM_INFO
	.align		4
.L_2542:
        /*0008*/ 	.byte	0x04, 0x17
        /*000a*/ 	.short	(.L_2544 - .L_2543)
.L_2543:
        /*000c*/ 	.word	0x00000000
        /*0010*/ 	.short	0x0000
        /*0012*/ 	.short	0x0000
        /*0014*/ 	.byte	0x00, 0xf0, 0x41, 0x07


	//----- nvinfo : EIATTR_SPARSE_MMA_MASK
	.align		4
.L_2544:
        /*0018*/ 	.byte	0x03, 0x50
        /*001a*/ 	.short	0x0000


	//----- nvinfo : EIATTR_MAXREG_COUNT
	.align		4
        /*001c*/ 	.byte	0x03, 0x1b
        /*001e*/ 	.short	0x00ff


	//----- nvinfo : EIATTR_NUM_BARRIERS
	.align		4
        /*0020*/ 	.byte	0x02, 0x4c
        /*0022*/ 	.byte	0x01
	.zero		1


	//----- nvinfo : EIATTR_MERCURY_ISA_VERSION
	.align		4
        /*0024*/ 	.byte	0x03, 0x5f
        /*0026*/ 	.short	0x0101


	//----- nvinfo : EIATTR_COOP_GROUP_MASK_REGIDS
	.align		4
        /*0028*/ 	.byte	0x04, 0x29
        /*002a*/ 	.short	(.L_2546 - .L_2545)


	//   ....[0]....
.L_2545:
        /*002c*/ 	.word	0xffffffff


	//   ....[1]....
        /*0030*/ 	.word	0xffffffff


	//   ....[2]....
        /*0034*/ 	.word	0xffffffff


	//   ....[3]....
        /*0038*/ 	.word	0xffffffff


	//   ....[4]....
        /*003c*/ 	.word	0xffffffff


	//   ....[5]....
        /*0040*/ 	.word	0xffffffff


	//   ....[6]....
        /*0044*/ 	.word	0xffffffff


	//   ....[7]....
        /*0048*/ 	.word	0xffffffff


	//   ....[8]....
        /*004c*/ 	.word	0xffffffff


	//   ....[9]....
        /*0050*/ 	.word	0xffffffff


	//   ....[10]....
        /*0054*/ 	.word	0xffffffff


	//   ....[11]....
        /*0058*/ 	.word	0xffffffff


	//   ....[12]....
        /*005c*/ 	.word	0x05000008


	//   ....[13]....
        /*0060*/ 	.word	0x05000008


	//   ....[14]....
        /*0064*/ 	.word	0x05000008


	//   ....[15]....
        /*0068*/ 	.word	0x05000008


	//----- nvinfo : EIATTR_COOP_GROUP_INSTR_OFFSETS
	.align		4
.L_2546:
        /*006c*/ 	.byte	0x04, 0x28
        /*006e*/ 	.short	(.L_2548 - .L_2547)


	//   ....[0]....
.L_2547:
        /*0070*/ 	.word	0x000045a0


	//   ....[1]....
        /*0074*/ 	.word	0x000045c0


	//   ....[2]....
        /*0078*/ 	.word	0x00004600


	//   ....[3]....
        /*007c*/ 	.word	0x00004620


	//   ....[4]....
        /*0080*/ 	.word	0x00007540


	//   ....[5]....
        /*0084*/ 	.word	0x00007570


	//   ....[6]....
        /*0088*/ 	.word	0x000075b0


	//   ....[7]....
        /*008c*/ 	.word	0x000075d0


	//   ....[8]....
        /*0090*/ 	.word	0x00008980


	//   ....[9]....
        /*0094*/ 	.word	0x00008990


	//   ....[10]....
        /*0098*/ 	.word	0x000089c0


	//   ....[11]....
        /*009c*/ 	.word	0x000089d0


	//   ....[12]....
        /*00a0*/ 	.word	0x00009120


	//   ....[13]....
        /*00a4*/ 	.word	0x00009190


	//   ....[14]....
        /*00a8*/ 	.word	0x000091f0


	//   ....[15]....
        /*00ac*/ 	.word	0x00009260


	//----- nvinfo : EIATTR_VRC_CTA_INIT_COUNT
	.align		4
.L_2548:
        /*00b0*/ 	.byte	0x02, 0x4a
	.zero		1
	.zero		1


	//----- nvinfo : EIATTR_EXIT_INSTR_OFFSETS
	.align		4
        /*00b4*/ 	.byte	0x04, 0x1c
        /*00b6*/ 	.short	(.L_2550 - .L_2549)


	//   ....[0]....
.L_2549:
        /*00b8*/ 	.word	0x000001f0


	//----- nvinfo : EIATTR_CRS_STACK_SIZE
	.align		4
.L_2550:
        /*00bc*/ 	.byte	0x04, 0x1e
        /*00be*/ 	.short	(.L_2552 - .L_2551)
.L_2551:
        /*00c0*/ 	.word	0x00000000


	//----- nvinfo : EIATTR_CBANK_PARAM_SIZE
	.align		4
.L_2552:
        /*00c4*/ 	.byte	0x03, 0x19
        /*00c6*/ 	.short	0x01d0


	//----- nvinfo : EIATTR_PARAM_CBANK
	.align		4
        /*00c8*/ 	.byte	0x04, 0x0a
        /*00ca*/ 	.short	(.L_2554 - .L_2553)
	.align		4
.L_2553:
        /*00cc*/ 	.word	index@(.nv.constant0._ZN5flash24flash_fwd_splitkv_kernelI23Flash_fwd_kernel_traitsILi32ELi64ELi128ELi4ELb0ELb0EN7cutlass6half_tE19Flash_kernel_traitsILi32ELi64ELi128ELi4ES3_EELb0ELb0ELb0ELb0ELb0ELb1ELb1ELb0EEEvNS_16Flash_fwd_paramsE)
        /*00d0*/ 	.short	0x0380
        /*00d2*/ 	.short	0x01d0


	//----- nvinfo : EIATTR_SW_WAR
	.align		4
.L_2554:
        /*00d4*/ 	.byte	0x04, 0x36
        /*00d6*/ 	.short	(.L_2556 - .L_2555)
.L_2555:
        /*00d8*/ 	.word	0x00000008
.L_2556:


//--------------------- .nv.info._ZN5flash24flash_fwd_splitkv_kernelI23Flash_fwd_kernel_traitsILi32ELi64ELi128ELi4ELb0ELb0EN7cutlass6half_tE19Flash_kernel_traitsILi32ELi64ELi128ELi4ES3_EELb0ELb0ELb0ELb0ELb0ELb0ELb1ELb1EEEvNS_16Flash_fwd_paramsE --------------------------
	.section	.nv.info._ZN5flash24flash_fwd_splitkv_kernelI23Flash_fwd_kernel_traitsILi32ELi64ELi128ELi4ELb0ELb0EN7cutlass6half_tE19Flash_kernel_traitsILi32ELi64ELi128ELi4ES3_EELb0ELb0ELb0ELb0ELb0ELb0ELb1ELb1EEEvNS_16Flash_fwd_paramsE,"",@"SHT_CUDA_INFO"
	.sectionflags	@""
	.align	4


	//----- nvinfo : EIATTR_CUDA_API_VERSION
	.align		4
        /*0000*/ 	.byte	0x04, 0x37
        /*0002*/ 	.short	(.L_2558 - .L_2557)
.L_2557:
        /*0004*/ 	.word	0x00000082


	//----- nvinfo : EIATTR_KPARAM_INFO
	.align		4
.L_2558:
        /*0008*/ 	.byte	0x04, 0x17
        /*000a*/ 	.short	(.L_2560 - .L_2559)
.L_2559:
        /*000c*/ 	.word	0x00000000
        /*0010*/ 	.short	0x0000
        /*0012*/ 	.short	0x0000
        /*0014*/ 	.byte	0x00, 0xf0, 0x41, 0x07


	//----- nvinfo : EIATTR_SPARSE_MMA_MASK
	.align		4
.L_2560:
        /*0018*/ 	.byte	0x03, 0x50
        /*001a*/ 	.short	0x0000


	//----- nvinfo : EIATTR_MAXREG_COUNT
	.align		4
        /*001c*/ 	.byte	0x03, 0x1b
        /*001e*/ 	.short	0x00ff


	//----- nvinfo : EIATTR_NUM_BARRIERS
	.align		4
        /*0020*/ 	.byte	0x02, 0x4c
        /*0022*/ 	.byte	0x01
	.zero		1


	//----- nvinfo : EIATTR_MERCURY_ISA_VERSION
	.align		4
        /*0024*/ 	.byte	0x03, 0x5f
        /*0026*/ 	.short	0x0101


	//----- nvinfo : EIATTR_COOP_GROUP_MASK_REGIDS
	.align		4
        /*0028*/ 	.byte	0x04, 0x29
        /*002a*/ 	.short	(.L_2562 - .L_2561)


	//   ....[0]....
.L_2561:
        /*002c*/ 	.word	0xffffffff


	//   ....[1]....
        /*0030*/ 	.word	0xffffffff


	//   ....[2]....
        /*0034*/ 	.word	0xffffffff


	//   ....[3]....
        /*0038*/ 	.word	0xffffffff


	//   ....[4]....
        /*003c*/ 	.word	0xffffffff


	//   ....[5]....
        /*0040*/ 	.word	0xffffffff


	//   ....[6]....
        /*0044*/ 	.word	0xffffffff


	//   ....[7]....
        /*0048*/ 	.word	0xffffffff


	//   ....[8]....
        /*004c*/ 	.word	0xffffffff


	//   ....[9]....
        /*0050*/ 	.word	0xffffffff


	//   ....[10]....
        /*0054*/ 	.word	0xffffffff


	//   ....[11]....
        /*0058*/ 	.word	0xffffffff


	//   ....[12]....
        /*005c*/ 	.word	0x05000006


	//   ....[13]....
        /*0060*/ 	.word	0x05000006


	//   ....[14]....
        /*0064*/ 	.word	0x05000006


	//   ....[15]....
        /*0068*/ 	.word	0x05000006


	//----- nvinfo : EIATTR_COOP_GROUP_INSTR_OFFSETS
	.align		4
.L_2562:
        /*006c*/ 	.byte	0x04, 0x28
        /*006e*/ 	.short	(.L_2564 - .L_2563)


	//   ....[0]....
.L_2563:
        /*0070*/ 	.word	0x00008da0


	//   ....[1]....
        /*0074*/ 	.word	0x00008de0


	//   ....[2]....
        /*0078*/ 	.word	0x00008e40


	//   ....[3]....
        /*007c*/ 	.word	0x00008e70


	//   ....[4]....
        /*0080*/ 	.word	0x0000b550


	//   ....[5]....
        /*0084*/ 	.word	0x0000b580


	//   ....[6]....
        /*0088*/ 	.word	0x0000b5e0


	//   ....[7]....
        /*008c*/ 	.word	0x0000b5f0


	//   ....[8]....
        /*0090*/ 	.word	0x0000c9a0


	//   ....[9]....
        /*0094*/ 	.word	0x0000c9b0


	//   ....[10]....
        /*0098*/ 	.word	0x0000c9e0


	//   ....[11]....
        /*009c*/ 	.word	0x0000c9f0


	//   ....[12]....
        /*00a0*/ 	.word	0x0000d190


	//   ....[13]....
        /*00a4*/ 	.word	0x0000d200


	//   ....[14]....
        /*00a8*/ 	.word	0x0000d260


	//   ....[15]....
        /*00ac*/ 	.word	0x0000d2d0


	//----- nvinfo : EIATTR_VRC_CTA_INIT_COUNT
	.align		4
.L_2564:
        /*00b0*/ 	.byte	0x02, 0x4a
	.zero		1
	.zero		1


	//----- nvinfo : EIATTR_EXIT_INSTR_OFFSETS
	.align		4
        /*00b4*/ 	.byte	0x04, 0x1c
        /*00b6*/ 	.short	(.L_2566 - .L_2565)


	//   ....[0]....
.L_2565:
        /*00b8*/ 	.word	0x000001f0


	//----- nvinfo : EIATTR_CRS_STACK_SIZE
	.align		4
.L_2566:
        /*00bc*/ 	.byte	0x04, 0x1e
        /*00be*/ 	.short	(.L_2568 - .L_2567)
.L_2567:
        /*00c0*/ 	.word	0x00000000


	//----- nvinfo : EIATTR_CBANK_PARAM_SIZE
	.align		4
.L_2568:
        /*00c4*/ 	.byte	0x03, 0x19
        /*00c6*/ 	.short	0x01d0


	//----- nvinfo : EIATTR_PARAM_CBANK
	.align		4
        /*00c8*/ 	.byte	0x04, 0x0a
        /*00ca*/ 	.short	(.L_2570 - .L_2569)
	.align		4
.L_2569:
        /*00cc*/ 	.word	index@(.nv.constant0._ZN5flash24flash_fwd_splitkv_kernelI23Flash_fwd_kernel_traitsILi32ELi64ELi128ELi4ELb0ELb0EN7cutlass6half_tE19Flash_kernel_traitsILi32ELi64ELi128ELi4ES3_EELb0ELb0ELb0ELb0ELb0ELb0ELb1ELb1EEEvNS_16Flash_fwd_paramsE)
        /*00d0*/ 	.short	0x0380
        /*00d2*/ 	.short	0x01d0


	//----- nvinfo : EIATTR_SW_WAR
	.align		4
.L_2570:
        /*00d4*/ 	.byte	0x04, 0x36
        /*00d6*/ 	.short	(.L_2572 - .L_2571)
.L_2571:
        /*00d8*/ 	.word	0x00000008
.L_2572:


//--------------------- .nv.info._ZN5flash24flash_fwd_splitkv_kernelI23Flash_fwd_kernel_traitsILi32ELi64ELi128ELi4ELb0ELb0EN7cutlass6half_tE19Flash_kernel_traitsILi32ELi64ELi128ELi4ES3_EELb0ELb0ELb0ELb0ELb0ELb1ELb1ELb1EEEvNS_16Flash_fwd_paramsE --------------------------
	.section	.nv.info._ZN5flash24flash_fwd_splitkv_kernelI23Flash_fwd_kernel_traitsILi32ELi64ELi128ELi4ELb0ELb0EN7cutlass6half_tE19Flash_kernel_traitsILi32ELi64ELi128ELi4ES3_EELb0ELb0ELb0ELb0ELb0ELb1ELb1ELb1EEEvNS_16Flash_fwd_paramsE,"",@"SHT_CUDA_INFO"
	.sectionflags	@""
	.align	4


	//----- nvinfo : EIATTR_CUDA_API_VERSION
	.align		4
        /*0000*/ 	.byte	0x04, 0x37
        /*0002*/ 	.short	(.L_2574 - .L_2573)
.L_2573:
        /*0004*/ 	.word	0x00000082


	//----- nvinfo : EIATTR_KPARAM_INFO
	.align		4
.L_2574:
        /*0008*/ 	.byte	0x04, 0x17
        /*000a*/ 	.short	(.L_2576 - .L_2575)
.L_2575:
        /*000c*/ 	.word	0x00000000
        /*0010*/ 	.short	0x0000
        /*0012*/ 	.short	0x0000
        /*0014*/ 	.byte	0x00, 0xf0, 0x41, 0x07


	//----- nvinfo : EIATTR_SPARSE_MMA_MASK
	.align		4
.L_2576:
        /*0018*/ 	.byte	0x03, 0x50
        /*001a*/ 	.short	0x0000


	//----- nvinfo : EIATTR_MAXREG_COUNT
	.align		4
        /*001c*/ 	.byte	0x03, 0x1b
        /*001e*/ 	.short	0x00ff


	//----- nvinfo : EIATTR_NUM_BARRIERS
	.align		4
        /*0020*/ 	.byte	0x02, 0x4c
        /*0022*/ 	.byte	0x01
	.zero		1


	//----- nvinfo : EIATTR_MERCURY_ISA_VERSION
	.align		4
        /*0024*/ 	.byte	0x03, 0x5f
        /*0026*/ 	.short	0x0101


	//----- nvinfo : EIATTR_COOP_GROUP_MASK_REGIDS
	.align		4
        /*0028*/ 	.byte	0x04, 0x29
        /*002a*/ 	.short	(.L_2578 - .L_2577)


	//   ....[0]....
.L_2577:
        /*002c*/ 	.word	0xffffffff


	//   ....[1]....
        /*0030*/ 	.word	0xffffffff


	//   ....[2]....
        /*0034*/ 	.word	0xffffffff


	//   ....[3]....
        /*0038*/ 	.word	0xffffffff


	//   ....[4]....
        /*003c*/ 	.word	0xffffffff


	//   ....[5]....
        /*0040*/ 	.word	0xffffffff


	//   ....[6]....
        /*0044*/ 	.word	0xffffffff


	//   ....[7]....
        /*0048*/ 	.word	0xffffffff


	//   ....[8]....
        /*004c*/ 	.word	0xffffffff


	//   ....[9]....
        /*0050*/ 	.word	0xffffffff


	//   ....[10]....
        /*0054*/ 	.word	0xffffffff


	//   ....[11]....
        /*0058*/ 	.word	0xffffffff


	//   ....[12]....
        /*005c*/ 	.word	0x05000006


	//   ....[13]....
        /*0060*/ 	.word	0x05000006


	//   ....[14]....
        /*0064*/ 	.word	0x05000006


	//   ....[15]....
        /*0068*/ 	.word	0x05000006


	//----- nvinfo : EIATTR_COOP_GROUP_INSTR_OFFSETS
	.align		4
.L_2578:
        /*006c*/ 	.byte	0x04, 0x28
        /*006e*/ 	.short	(.L_2580 - .L_2579)


	//   ....[0]....
.L_2579:
        /*0070*/ 	.word	0x000095f0


	//   ....[1]....
        /*0074*/ 	.word	0x00009620


	//   ....[2]....
        /*0078*/ 	.word	0x000096a0


	//   ....[3]....
        /*007c*/ 	.word	0x000096b0


	//   ....[4]....
        /*0080*/ 	.word	0x0000c5a0


	//   ....[5]....
        /*0084*/ 	.word	0x0000c5d0


	//   ....[6]....
        /*0088*/ 	.word	0x0000c660


	//   ....[7]....
        /*008c*/ 	.word	0x0000c680


	//   ....[8]....
        /*0090*/ 	.word	0x0000d9e0


	//   ....[9]....
        /*0094*/ 	.word	0x0000d9f0


	//   ....[10]....
        /*0098*/ 	.word	0x0000da20


	//   ....[11]....
        /*009c*/ 	.word	0x0000da30


	//   ....[12]....
        /*00a0*/ 	.word	0x0000e1d0


	//   ....[13]....
        /*00a4*/ 	.word	0x0000e240


	//   ....[14]....
        /*00a8*/ 	.word	0x0000e2a0


	//   ....[15]....
        /*00ac*/ 	.word	0x0000e310


	//----- nvinfo : EIATTR_VRC_CTA_INIT_COUNT
	.align		4
.L_2580:
        /*00b0*/ 	.byte	0x02, 0x4a
	.zero		1
	.zero		1


	//----- nvinfo : EIATTR_EXIT_INSTR_OFFSETS
	.align		4
        /*00b4*/ 	.byte	0x04, 0x1c
        /*00b6*/ 	.short	(.L_2582 - .L_2581)


	//   ....[0]....
.L_2581:
        /*00b8*/ 	.word	0x000001f0


	//----- nvinfo : EIATTR_CRS_STACK_SIZE
	.align		4
.L_2582:
        /*00bc*/ 	.byte	0x04, 0x1e
        /*00be*/ 	.short	(.L_2584 - .L_2583)
.L_2583:
        /*00c0*/ 	.word	0x00000000


	//----- nvinfo : EIATTR_CBANK_PARAM_SIZE
	.align		4
.L_2584:
        /*00c4*/ 	.byte	0x03, 0x19
        /*00c6*/ 	.short	0x01d0


	//----- nvinfo : EIATTR_PARAM_CBANK
	.align		4
        /*00c8*/ 	.byte	0x04, 0x0a
        /*00ca*/ 	.short	(.L_2586 - .L_2585)
	.align		4
.L_2585:
        /*00cc*/ 	.word	index@(.nv.constant0._ZN5flash24flash_fwd_splitkv_kernelI23Flash_fwd_kernel_traitsILi32ELi64ELi128ELi4ELb0ELb0EN7cutlass6half_tE19Flash_kernel_traitsILi32ELi64ELi128ELi4ES3_EELb0ELb0ELb0ELb0ELb0ELb1ELb1ELb1EEEvNS_16Flash_fwd_paramsE)
        /*00d0*/ 	.short	0x0380
        /*00d2*/ 	.short	0x01d0


	//----- nvinfo : EIATTR_SW_WAR
	.align		4
.L_2586:
        /*00d4*/ 	.byte	0x04, 0x36
        /*00d6*/ 	.short	(.L_2588 - .L_2587)
.L_2587:
        /*00d8*/ 	.word	0x00000008
.L_2588:


//--------------------- .nv.info._ZN5flash24flash_fwd_splitkv_kernelI23Flash_fwd_kernel_traitsILi32ELi64ELi128ELi4ELb0ELb0EN7cutlass6half_tE19Flash_kernel_traitsILi32ELi64ELi128ELi4ES3_EELb0ELb1ELb0ELb0ELb0ELb0ELb0ELb0EEEvNS_16Flash_fwd_paramsE --------------------------
	.section	.nv.info._ZN5flash24flash_fwd_splitkv_kernelI23Flash_fwd_kernel_traitsILi32ELi64ELi128ELi4ELb0ELb0EN7cutlass6half_tE19Flash_kernel_traitsILi32ELi64ELi128ELi4ES3_EELb0ELb1ELb0ELb0ELb0ELb0ELb0ELb0EEEvNS_16Flash_fwd_paramsE,"",@"SHT_CUDA_INFO"
	.sectionflags	@""
	.align	4


	//----- nvinfo : EIATTR_CUDA_API_VERSION
	.align		4
        /*0000*/ 	.byte	0x04, 0x37
        /*0002*/ 	.short	(.L_2590 - .L_2589)
.L_2589:
        /*0004*/ 	.word	0x00000082


	//----- nvinfo : EIATTR_KPARAM_INFO
	.align		4
.L_2590:
        /*0008*/ 	.byte	0x04, 0x17
        /*000a*/ 	.short	(.L_2592 - .L_2591)
.L_2591:
        /*000c*/ 	.word	0x00000000
        /*0010*/ 	.short	0x0000
        /*0012*/ 	.short	0x0000
        /*0014*/ 	.byte	0x00, 0xf0, 0x41, 0x07


	//----- nvinfo : EIATTR_SPARSE_MMA_MASK
	.align		4
.L_2592:
        /*0018*/ 	.byte	0x03, 0x50
        /*001a*/ 	.short	0x0000


	//----- nvinfo : EIATTR_MAXREG_COUNT
	.align		4
        /*001c*/ 	.byte	0x03, 0x1b
        /*001e*/ 	.short	0x00ff


	//----- nvinfo : EIATTR_NUM_BARRIERS
	.align		4
        /*0020*/ 	.byte	0x02, 0x4c
        /*0022*/ 	.byte	0x01
	.zero		1


	//----- nvinfo : EIATTR_MERCURY_ISA_VERSION
	.align		4
        /*0024*/ 	.byte	0x03, 0x5f
        /*0026*/ 	.short	0x0101


	//----- nvinfo : EIATTR_COOP_GROUP_MASK_REGIDS
	.align		4
        /*0028*/ 	.byte	0x04, 0x29
        /*002a*/ 	.short	(.L_2594 - .L_2593)


	//   ....[0]....
.L_2593:
        /*002c*/ 	.word	0xffffffff


	//   ....[1]....
        /*0030*/ 	.word	0xffffffff


	//   ....[2]....
        /*0034*/ 	.word	0xffffffff


	//   ....[3]....
        /*0038*/ 	.word	0xffffffff


	//   ....[4]....
        /*003c*/ 	.word	0xffffffff


	//   ....[5]....
        /*0040*/ 	.word	0xffffffff


	//   ....[6]....
        /*0044*/ 	.word	0xffffffff


	//   ....[7]....
        /*0048*/ 	.word	0xffffffff


	//   ....[8]....
        /*004c*/ 	.word	0xffffffff


	//   ....[9]....
        /*0050*/ 	.word	0xffffffff


	//   ....[10]....
        /*0054*/ 	.word	0xffffffff


	//   ....[11]....
        /*0058*/ 	.word	0xffffffff


	//   ....[12]....
        /*005c*/ 	.word	0xffffffff


	//   ....[13]....
        /*0060*/ 	.word	0xffffffff


	//   ....[14]....
        /*0064*/ 	.word	0xffffffff


	//   ....[15]....
        /*0068*/ 	.word	0xffffffff


	//   ....[16]....
        /*006c*/ 	.word	0x05000006


	//   ....[17]....
        /*0070*/ 	.word	0x05000006


	//   ....[18]....
        /*0074*/ 	.word	0x05000006


	//   ....[19]....
        /*0078*/ 	.word	0x05000006


	//----- nvinfo : EIATTR_COOP_GROUP_INSTR_OFFSETS
	.align		4
.L_2594:
        /*007c*/ 	.byte	0x04, 0x28
        /*007e*/ 	.short	(.L_2596 - .L_2595)


	//   ....[0]....
.L_2595:
        /*0080*/ 	.word	0x00004670


	//   ....[1]....
        /*0084*/ 	.word	0x00004700


	//   ....[2]....
        /*0088*/ 	.word	0x00004720


	//   ....[3]....
        /*008c*/ 	.word	0x00004740


	//   ....[4]....
        /*0090*/ 	.word	0x00007ee0


	//   ....[5]....
        /*0094*/ 	.word	0x00007ef0


	//   ....[6]....
        /*0098*/ 	.word	0x00007f20


	//   ....[7]....
        /*009c*/ 	.word	0x00007f30


	//   ....[8]....
        /*00a0*/ 	.word	0x0000baf0


	//   ....[9]....
        /*00a4*/ 	.word	0x0000bb60


	//   ....[10]....
        /*00a8*/ 	.word	0x0000bb90


	//   ....[11]....
        /*00ac*/ 	.word	0x0000bba0


	//   ....[12]....
        /*00b0*/ 	.word	0x0000cf60


	//   ....[13]....
        /*00b4*/ 	.word	0x0000cf70


	//   ....[14]....
        /*00b8*/ 	.word	0x0000cfa0


	//   ....[15]....
        /*00bc*/ 	.word	0x0000cfb0


	//   ....[16]....
        /*00c0*/ 	.word	0x0000d8e0


	//   ....[17]....
        /*00c4*/ 	.word	0x0000d950


	//   ....[18]....
        /*00c8*/ 	.word	0x0000d9b0


	//   ....[19]....
        /*00cc*/ 	.word	0x0000da20


	//----- nvinfo : EIATTR_VRC_CTA_INIT_COUNT
	.align		4
.L_2596:
        /*00d0*/ 	.byte	0x02, 0x4a
	.zero		1
	.zero		1


	//----- nvinfo : EIATTR_EXIT_INSTR_OFFSETS
	.align		4
        /*00d4*/ 	.byte	0x04, 0x1c
        /*00d6*/ 	.short	(.L_2598 - .L_2597)


	//   ....[0]....
.L_2597:
        /*00d8*/ 	.word	0x00000090


	//----- nvinfo : EIATTR_CRS_STACK_SIZE
	.align		4
.L_2598:
        /*00dc*/ 	.byte	0x04, 0x1e
        /*00de*/ 	.short	(.L_2600 - .L_2599)
.L_2599:
        /*00e0*/ 	.word	0x00000000


	//----- nvinfo : EIATTR_CBANK_PARAM_SIZE
	.align		4
.L_2600:
        /*00e4*/ 	.byte	0x03, 0x19
        /*00e6*/ 	.short	0x01d0


	//----- nvinfo : EIATTR_PARAM_CBANK
	.align		4
        /*00e8*/ 	.byte	0x04, 0x0a
        /*00ea*/ 	.short	(.L_2602 - .L_2601)
	.align		4
.L_2601:
        /*00ec*/ 	.word	index@(.nv.constant0._ZN5flash24flash_fwd_splitkv_kernelI23Flash_fwd_kernel_traitsILi32ELi64ELi128ELi4ELb0ELb0EN7cutlass6half_tE19Flash_kernel_traitsILi32ELi64ELi128ELi4ES3_EELb0ELb1ELb0ELb0ELb0ELb0ELb0ELb0EEEvNS_16Flash_fwd_paramsE)
        /*00f0*/ 	.short	0x0380
        /*00f2*/ 	.short	0x01d0


	//----- nvinfo : EIATTR_SW_WAR
	.align		4
.L_2602:
        /*00f4*/ 	.byte	0x04, 0x36
        /*00f6*/ 	.short	(.L_2604 - .L_2603)
.L_2603:
        /*00f8*/ 	.word	0x00000008
.L_2604:


//--------------------- .nv.info._ZN5flash24flash_fwd_splitkv_kernelI23Flash_fwd_kernel_traitsILi32ELi64ELi128ELi4ELb0ELb0EN7cutlass6half_tE19Flash_kernel_traitsILi32ELi64ELi128ELi4ES3_EELb0ELb1ELb0ELb0ELb0ELb1ELb0ELb0EEEvNS_16Flash_fwd_paramsE --------------------------
	.section	.nv.info._ZN5flash24flash_fwd_splitkv_kernelI23Flash_fwd_kernel_traitsILi32ELi64ELi128ELi4ELb0ELb0EN7cutlass6half_tE19Flash_kernel_traitsILi32ELi64ELi128ELi4ES3_EELb0ELb1ELb0ELb0ELb0ELb1ELb0ELb0EEEvNS_16Flash_fwd_paramsE,"",@"SHT_CUDA_INFO"
	.sectionflags	@""
	.align	4


	//----- nvinfo : EIATTR_CUDA_API_VERSION
	.align		4
        /*0000*/ 	.byte	0x04, 0x37
        /*0002*/ 	.short	(.L_2606 - .L_2605)
.L_2605:
        /*0004*/ 	.word	0x00000082


	//----- nvinfo : EIATTR_KPARAM_INFO
	.align		4
.L_2606:
        /*0008*/ 	.byte	0x04, 0x17
        /*000a*/ 	.short	(.L_2608 - .L_2607)
.L_2607:
        /*000c*/ 	.word	0x00000000
        /*0010*/ 	.short	0x0000
        /*0012*/ 	.short	0x0000
        /*0014*/ 	.byte	0x00, 0xf0, 0x41, 0x07


	//----- nvinfo : EIATTR_SPARSE_MMA_MASK
	.align		4
.L_2608:
        /*0018*/ 	.byte	0x03, 0x50
        /*001a*/ 	.short	0x0000


	//----- nvinfo : EIATTR_MAXREG_COUNT
	.align		4
        /*001c*/ 	.byte	0x03, 0x1b
        /*001e*/ 	.short	0x00ff


	//----- nvinfo : EIATTR_NUM_BARRIERS
	.align		4
        /*0020*/ 	.byte	0x02, 0x4c
        /*0022*/ 	.byte	0x01
	.zero		1


	//----- nvinfo : EIATTR_MERCURY_ISA_VERSION
	.align		4
        /*0024*/ 	.byte	0x03, 0x5f
        /*0026*/ 	.short	0x0101


	//----- nvinfo : EIATTR_COOP_GROUP_MASK_REGIDS
	.align		4
        /*0028*/ 	.byte	0x04, 0x29
        /*002a*/ 	.short	(.L_2610 - .L_2609)


	//   ....[0]....
.L_2609:
        /*002c*/ 	.word	0xffffffff


	//   ....[1]....
        /*0030*/ 	.word	0xffffffff


	//   ....[2]....
        /*0034*/ 	.word	0xffffffff


	//   ....[3]....
        /*0038*/ 	.word	0xffffffff


	//   ....[4]....
        /*003c*/ 	.word	0xffffffff


	//   ....[5]....
        /*0040*/ 	.word	0xffffffff


	//   ....[6]....
        /*0044*/ 	.word	0xffffffff


	//   ....[7]....
        /*0048*/ 	.word	0xffffffff


	//   ....[8]....
        /*004c*/ 	.word	0xffffffff


	//   ....[9]....
        /*0050*/ 	.word	0xffffffff


	//   ....[10]....
        /*0054*/ 	.word	0xffffffff


	//   ....[11]....
        /*0058*/ 	.word	0xffffffff


	//   ....[12]....
        /*005c*/ 	.word	0xffffffff


	//   ....[13]....
        /*0060*/ 	.word	0xffffffff


	//   ....[14]....
        /*0064*/ 	.word	0xffffffff


	//   ....[15]....
        /*0068*/ 	.word	0xffffffff


	//   ....[16]....
        /*006c*/ 	.word	0x05000006


	//   ....[17]....
        /*0070*/ 	.word	0x05000006


	//   ....[18]....
        /*0074*/ 	.word	0x05000006


	//   ....[19]....
        /*0078*/ 	.word	0x05000006


	//----- nvinfo : EIATTR_COOP_GROUP_INSTR_OFFSETS
	.align		4
.L_2610:
        /*007c*/ 	.byte	0x04, 0x28
        /*007e*/ 	.short	(.L_2612 - .L_2611)


	//   ....[0]....
.L_2611:
        /*0080*/ 	.word	0x00004df0


	//   ....[1]....
        /*0084*/ 	.word	0x00004ef0


	//   ....[2]....
        /*0088*/ 	.word	0x00004f10


	//   ....[3]....
        /*008c*/ 	.word	0x00004f30


	//   ....[4]....
        /*0090*/ 	.word	0x00008ee0


	//   ....[5]....
        /*0094*/ 	.word	0x00008ef0


	//   ....[6]....
        /*0098*/ 	.word	0x00008f20


	//   ....[7]....
        /*009c*/ 	.word	0x00008f30


	//   ....[8]....
        /*00a0*/ 	.word	0x0000d280


	//   ....[9]....
        /*00a4*/ 	.word	0x0000d380


	//   ....[10]....
        /*00a8*/ 	.word	0x0000d390


	//   ....[11]....
        /*00ac*/ 	.word	0x0000d3e0


	//   ....[12]....
        /*00b0*/ 	.word	0x0000e770


	//   ....[13]....
        /*00b4*/ 	.word	0x0000e780


	//   ....[14]....
        /*00b8*/ 	.word	0x0000e7b0


	//   ....[15]....
        /*00bc*/ 	.word	0x0000e7c0


	//   ....[16]....
        /*00c0*/ 	.word	0x0000f100


	//   ....[17]....
        /*00c4*/ 	.word	0x0000f170


	//   ....[18]....
        /*00c8*/ 	.word	0x0000f1d0


	//   ....[19]....
        /*00cc*/ 	.word	0x0000f240


	//----- nvinfo : EIATTR_VRC_CTA_INIT_COUNT
	.align		4
.L_2612:
        /*00d0*/ 	.byte	0x02, 0x4a
	.zero		1
	.zero		1


	//----- nvinfo : EIATTR_EXIT_INSTR_OFFSETS
	.align		4
        /*00d4*/ 	.byte	0x04, 0x1c
        /*00d6*/ 	.short	(.L_2614 - .L_2613)


	//   ....[0]....
.L_2613:
        /*00d8*/ 	.word	0x00000090


	//----- nvinfo : EIATTR_CRS_STACK_SIZE
	.align		4
.L_2614:
        /*00dc*/ 	.byte	0x04, 0x1e
        /*00de*/ 	.short	(.L_2616 - .L_2615)
.L_2615:
        /*00e0*/ 	.word	0x00000000


	//----- nvinfo : EIATTR_CBANK_PARAM_SIZE
	.align		4
.L_2616:
        /*00e4*/ 	.byte	0x03, 0x19
        /*00e6*/ 	.short	0x01d0


	//----- nvinfo : EIATTR_PARAM_CBANK
	.align		4
        /*00e8*/ 	.byte	0x04, 0x0a
        /*00ea*/ 	.short	(.L_2618 - .L_2617)
	.align		4
.L_2617:
        /*00ec*/ 	.word	index@(.nv.constant0._ZN5flash24flash_fwd_splitkv_kernelI23Flash_fwd_kernel_traitsILi32ELi64ELi128ELi4ELb0ELb0EN7cutlass6half_tE19Flash_kernel_traitsILi32ELi64ELi128ELi4ES3_EELb0ELb1ELb0ELb0ELb0ELb1ELb0ELb0EEEvNS_16Flash_fwd_paramsE)
        /*00f0*/ 	.short	0x0380
        /*00f2*/ 	.short	0x01d0


	//----- nvinfo : EIATTR_SW_WAR
	.align		4
.L_2618:
        /*00f4*/ 	.byte	0x04, 0x36
        /*00f6*/ 	.short	(.L_2620 - .L_2619)
.L_2619:
        /*00f8*/ 	.word	0x00000008
.L_2620:


//--------------------- .nv.info._ZN5flash24flash_fwd_splitkv_kernelI23Flash_fwd_kernel_traitsILi32ELi64ELi128ELi4ELb0ELb0EN7cutlass6half_tE19Flash_kernel_traitsILi32ELi64ELi128ELi4ES3_EELb0ELb1ELb0ELb0ELb0ELb0ELb0ELb1EEEvNS_16Flash_fwd_paramsE --------------------------
	.section	.nv.info._ZN5flash24flash_fwd_splitkv_kernelI23Flash_fwd_kernel_traitsILi32ELi64ELi128ELi4ELb0ELb0EN7cutlass6half_tE19Flash_kernel_traitsILi32ELi64ELi128ELi4ES3_EELb0ELb1ELb0ELb0ELb0ELb0ELb0ELb1EEEvNS_16Flash_fwd_paramsE,"",@"SHT_CUDA_INFO"
	.sectionflags	@""
	.align	4


	//----- nvinfo : EIATTR_CUDA_API_VERSION
	.align		4
        /*0000*/ 	.byte	0x04, 0x37
        /*0002*/ 	.short	(.L_2622 - .L_2621)
.L_2621:
        /*0004*/ 	.word	0x00000082


	//----- nvinfo : EIATTR_KPARAM_INFO
	.align		4
.L_2622:
        /*0008*/ 	.byte	0x04, 0x17
        /*000a*/ 	.short	(.L_2624 - .L_2623)
.L_2623:
        /*000c*/ 	.word	0x00000000
        /*0010*/ 	.short	0x0000
        /*0012*/ 	.short	0x0000
        /*0014*/ 	.byte	0x00, 0xf0, 0x41, 0x07


	//----- nvinfo : EIATTR_SPARSE_MMA_MASK
	.align		4
.L_2624:
        /*0018*/ 	.byte	0x03, 0x50
        /*001a*/ 	.short	0x0000


	//----- nvinfo : EIATTR_MAXREG_COUNT
	.align		4
        /*001c*/ 	.byte	0x03, 0x1b
        /*001e*/ 	.short	0x00ff


	//----- nvinfo : EIATTR_NUM_BARRIERS
	.align		4
        /*0020*/ 	.byte	0x02, 0x4c
        /*0022*/ 	.byte	0x01
	.zero		1


	//----- nvinfo : EIATTR_MERCURY_ISA_VERSION
	.align		4
        /*0024*/ 	.byte	0x03, 0x5f
        /*0026*/ 	.short	0x0101


	//----- nvinfo : EIATTR_COOP_GROUP_MASK_REGIDS
	.align		4
        /*0028*/ 	.byte	0x04, 0x29
        /*002a*/ 	.short	(.L_2626 - .L_2625)


	//   ....[0]....
.L_2625:
        /*002c*/ 	.word	0xffffffff


	//   ....[1]....
        /*0030*/ 	.word	0xffffffff


	//   ....[2]....
        /*0034*/ 	.word	0xffffffff


	//   ....[3]....
        /*0038*/ 	.word	0xffffffff


	//   ....[4]....
        /*003c*/ 	.word	0xffffffff


	//   ....[5]....
        /*0040*/ 	.word	0xffffffff


	//   ....[6]....
        /*0044*/ 	.word	0xffffffff


	//   ....[7]....
        /*0048*/ 	.word	0xffffffff


	//   ....[8]....
        /*004c*/ 	.word	0xffffffff


	//   ....[9]....
        /*0050*/ 	.word	0xffffffff


	//   ....[10]....
        /*0054*/ 	.word	0xffffffff


	//   ....[11]....
        /*0058*/ 	.word	0xffffffff


	//   ....[12]....
        /*005c*/ 	.word	0xffffffff


	//   ....[13]....
        /*0060*/ 	.word	0xffffffff


	//   ....[14]....
        /*0064*/ 	.word	0xffffffff


	//   ....[15]....
        /*0068*/ 	.word	0xffffffff


	//   ....[16]....
        /*006c*/ 	.word	0x05000005


	//   ....[17]....
        /*0070*/ 	.word	0x05000005


	//   ....[18]....
        /*0074*/ 	.word	0x05000005


	//   ....[19]....
        /*0078*/ 	.word	0x05000005


	//----- nvinfo : EIATTR_COOP_GROUP_INSTR_OFFSETS
	.align		4
.L_2626:
        /*007c*/ 	.byte	0x04, 0x28
        /*007e*/ 	.short	(.L_2628 - .L_2627)


	//   ....[0]....
.L_2627:
        /*0080*/ 	.word	0x00009610


	//   ....[1]....
        /*0084*/ 	.word	0x00009630


	//   ....[2]....
        /*0088*/ 	.word	0x00009670


	//   ....[3]....
        /*008c*/ 	.word	0x00009680


	//   ....[4]....
        /*0090*/ 	.word	0x0000cd20


	//   ....[5]....
        /*0094*/ 	.word	0x0000cd50


	//   ....[6]....
        /*0098*/ 	.word	0x0000cd80


	//   ....[7]....
        /*009c*/ 	.word	0x0000cda0


	//   ....[8]....
        /*00a0*/ 	.word	0x00010990


	//   ....[9]....
        /*00a4*/ 	.word	0x000109c0


	//   ....[10]....
        /*00a8*/ 	.word	0x000109f0


	//   ....[11]....
        /*00ac*/ 	.word	0x00010a00


	//   ....[12]....
        /*00b0*/ 	.word	0x00011dc0


	//   ....[13]....
        /*00b4*/ 	.word	0x00011dd0


	//   ....[14]....
        /*00b8*/ 	.word	0x00011e00


	//   ....[15]....
        /*00bc*/ 	.word	0x00011e10


	//   ....[16]....
        /*00c0*/ 	.word	0x00012820


	//   ....[17]....
        /*00c4*/ 	.word	0x00012890


	//   ....[18]....
        /*00c8*/ 	.word	0x000128f0


	//   ....[19]....
        /*00cc*/ 	.word	0x00012960


	//----- nvinfo : EIATTR_VRC_CTA_INIT_COUNT
	.align		4
.L_2628:
        /*00d0*/ 	.byte	0x02, 0x4a
	.zero		1
	.zero		1


	//----- nvinfo : EIATTR_EXIT_INSTR_OFFSETS
	.align		4
        /*00d4*/ 	.byte	0x04, 0x1c
        /*00d6*/ 	.short	(.L_2630 - .L_2629)


	//   ....[0]....
.L_2629:
        /*00d8*/ 	.word	0x00000090


	//----- nvinfo : EIATTR_CRS_STACK_SIZE
	.align		4
.L_2630:
        /*00dc*/ 	.byte	0x04, 0x1e
        /*00de*/ 	.short	(.L_2632 - .L_2631)
.L_2631:
        /*00e0*/ 	.word	0x00000000


	//----- nvinfo : EIATTR_CBANK_PARAM_SIZE
	.align		4
.L_2632:
        /*00e4*/ 	.byte	0x03, 0x19
        /*00e6*/ 	.short	0x01d0


	//----- nvinfo : EIATTR_PARAM_CBANK
	.align		4
        /*00e8*/ 	.byte	0x04, 0x0a
        /*00ea*/ 	.short	(.L_2634 - .L_2633)
	.align		4
.L_2633:
        /*00ec*/ 	.word	index@(.nv.constant0._ZN5flash24flash_fwd_splitkv_kernelI23Flash_fwd_kernel_traitsILi32ELi64ELi128ELi4ELb0ELb0EN7cutlass6half_tE19Flash_kernel_traitsILi32ELi64ELi128ELi4ES3_EELb0ELb1ELb0ELb0ELb0ELb0ELb0ELb1EEEvNS_16Flash_fwd_paramsE)
        /*00f0*/ 	.short	0x0380
        /*00f2*/ 	.short	0x01d0


	//----- nvinfo : EIATTR_SW_WAR
	.align		4
.L_2634:
        /*00f4*/ 	.byte	0x04, 0x36
        /*00f6*/ 	.short	(.L_2636 - .L_2635)
.L_2635:
        /*00f8*/ 	.word	0x00000008
.L_2636:


//--------------------- .nv.info._ZN5flash24flash_fwd_splitkv_kernelI23Flash_fwd_kernel_traitsILi32ELi64ELi128ELi4ELb0ELb0EN7cutlass6half_tE19Flash_kernel_traitsILi32ELi64ELi128ELi4ES3_EELb0ELb1ELb0ELb0ELb0ELb1ELb0ELb1EEEvNS_16Flash_fwd_paramsE --------------------------
	.section	.nv.info._ZN5flash24flash_fwd_splitkv_kernelI23Flash_fwd_kernel_traitsILi32ELi64ELi128ELi4ELb0ELb0EN7cutlass6half_tE19Flash_kernel_traitsILi32ELi64ELi128ELi4ES3_EELb0ELb1ELb0ELb0ELb0ELb1ELb0ELb1EEEvNS_16Flash_fwd_paramsE,"",@"SHT_CUDA_INFO"
	.sectionflags	@""
	.align	4


	//----- nvinfo : EIATTR_CUDA_API_VERSION
	.align		4
        /*0000*/ 	.byte	0x04, 0x37
        /*0002*/ 	.short	(.L_2638 - .L_2637)
.L_2637:
        /*0004*/ 	.word	0x00000082


	//----- nvinfo : EIATTR_KPARAM_INFO
	.align		4
.L_2638:
        /*0008*/ 	.byte	0x04, 0x17
        /*000a*/ 	.short	(.L_2640 - .L_2639)
.L_2639:
        /*000c*/ 	.word	0x00000000
        /*0010*/ 	.short	0x0000
        /*0012*/ 	.short	0x0000
        /*0014*/ 	.byte	0x00, 0xf0, 0x41, 0x07


	//----- nvinfo : EIATTR_SPARSE_MMA_MASK
	.align		4
.L_2640:
        /*0018*/ 	.byte	0x03, 0x50
        /*001a*/ 	.short	0x0000


	//----- nvinfo : EIATTR_MAXREG_COUNT
	.align		4
        /*001c*/ 	.byte	0x03, 0x1b
        /*001e*/ 	.short	0x00ff


	//----- nvinfo : EIATTR_NUM_BARRIERS
	.align		4
        /*0020*/ 	.byte	0x02, 0x4c
        /*0022*/ 	.byte	0x01
	.zero		1


	//----- nvinfo : EIATTR_MERCURY_ISA_VERSION
	.align		4
        /*0024*/ 	.byte	0x03, 0x5f
        /*0026*/ 	.short	0x0101


	//----- nvinfo : EIATTR_COOP_GROUP_MASK_REGIDS
	.align		4
        /*0028*/ 	.byte	0x04, 0x29
        /*002a*/ 	.short	(.L_2642 - .L_2641)


	//   ....[0]....
.L_2641:
        /*002c*/ 	.word	0xffffffff


	//   ....[1]....
        /*0030*/ 	.word	0xffffffff


	//   ....[2]....
        /*0034*/ 	.word	0xffffffff


	//   ....[3]....
        /*0038*/ 	.word	0xffffffff


	//   ....[4]....
        /*003c*/ 	.word	0xffffffff


	//   ....[5]....
        /*0040*/ 	.word	0xffffffff


	//   ....[6]....
        /*0044*/ 	.word	0xffffffff


	//   ....[7]....
        /*0048*/ 	.word	0xffffffff


	//   ....[8]....
        /*004c*/ 	.word	0xffffffff


	//   ....[9]....
        /*0050*/ 	.word	0xffffffff


	//   ....[10]....
        /*0054*/ 	.word	0xffffffff


	//   ....[11]....
        /*0058*/ 	.word	0xffffffff


	//   ....[12]....
        /*005c*/ 	.word	0xffffffff


	//   ....[13]....
        /*0060*/ 	.word	0xffffffff


	//   ....[14]....
        /*0064*/ 	.word	0xffffffff


	//   ....[15]....
        /*0068*/ 	.word	0xffffffff


	//   ....[16]....
        /*006c*/ 	.word	0x05000005


	//   ....[17]....
        /*0070*/ 	.word	0x05000005


	//   ....[18]....
        /*0074*/ 	.word	0x05000005


	//   ....[19]....
        /*0078*/ 	.word	0x05000005


	//----- nvinfo : EIATTR_COOP_GROUP_INSTR_OFFSETS
	.align		4
.L_2642:
        /*007c*/ 	.byte	0x04, 0x28
        /*007e*/ 	.short	(.L_2644 - .L_2643)


	//   ....[0]....
.L_2643:
        /*0080*/ 	.word	0x00009e20


	//   ....[1]....
        /*0084*/ 	.word	0x00009e30


	//   ....[2]....
        /*0088*/ 	.word	0x00009e60


	//   ....[3]....
        /*008c*/ 	.word	0x00009e80


	//   ....[4]....
        /*0090*/ 	.word	0x0000dd20


	//   ....[5]....
        /*0094*/ 	.word	0x0000dd40


	//   ....[6]....
        /*0098*/ 	.word	0x0000dd70


	//   ....[7]....
        /*009c*/ 	.word	0x0000dd90


	//   ....[8]....
        /*00a0*/ 	.word	0x000120e0


	//   ....[9]....
        /*00a4*/ 	.word	0x000121f0


	//   ....[10]....
        /*00a8*/ 	.word	0x00012200


	//   ....[11]....
        /*00ac*/ 	.word	0x00012250


	//   ....[12]....
        /*00b0*/ 	.word	0x000135e0


	//   ....[13]....
        /*00b4*/ 	.word	0x000135f0


	//   ....[14]....
        /*00b8*/ 	.word	0x00013620


	//   ....[15]....
        /*00bc*/ 	.word	0x00013630


	//   ....[16]....
        /*00c0*/ 	.word	0x00014040


	//   ....[17]....
        /*00c4*/ 	.word	0x000140b0


	//   ....[18]....
        /*00c8*/ 	.word	0x00014110


	//   ....[19]....
        /*00cc*/ 	.word	0x00014180


	//----- nvinfo : EIATTR_VRC_CTA_INIT_COUNT
	.align		4
.L_2644:
        /*00d0*/ 	.byte	0x02, 0x4a
	.zero		1
	.zero		1


	//----- nvinfo : EIATTR_EXIT_INSTR_OFFSETS
	.align		4
        /*00d4*/ 	.byte	0x04, 0x1c
        /*00d6*/ 	.short	(.L_2646 - .L_2645)


	//   ....[0]....
.L_2645:
        /*00d8*/ 	.word	0x00000090


	//----- nvinfo : EIATTR_CRS_STACK_SIZE
	.align		4
.L_2646:
        /*00dc*/ 	.byte	0x04, 0x1e
        /*00de*/ 	.short	(.L_2648 - .L_2647)
.L_2647:
        /*00e0*/ 	.word	0x00000000


	//----- nvinfo : EIATTR_CBANK_PARAM_SIZE
	.align		4
.L_2648:
        /*00e4*/ 	.byte	0x03, 0x19
        /*00e6*/ 	.short	0x01d0


	//----- nvinfo : EIATTR_PARAM_CBANK
	.align		4
        /*00e8*/ 	.byte	0x04, 0x0a
        /*00ea*/ 	.short	(.L_2650 - .L_2649)
	.align		4
.L_2649:
        /*00ec*/ 	.word	index@(.nv.constant0._ZN5flash24flash_fwd_splitkv_kernelI23Flash_fwd_kernel_traitsILi32ELi64ELi128ELi4ELb0ELb0EN7cutlass6half_tE19Flash_kernel_traitsILi32ELi64ELi128ELi4ES3_EELb0ELb1ELb0ELb0ELb0ELb1ELb0ELb1EEEvNS_16Flash_fwd_paramsE)
        /*00f0*/ 	.short	0x0380
        /*00f2*/ 	.short	0x01d0


	//----- nvinfo : EIATTR_SW_WAR
	.align		4
.L_2650:
        /*00f4*/ 	.byte	0x04, 0x36
        /*00f6*/ 	.short	(.L_2652 - .L_2651)
.L_2651:
        /*00f8*/ 	.word	0x00000008
.L_2652:


//--------------------- .nv.info._ZN5flash24flash_fwd_splitkv_kernelI23Flash_fwd_kernel_traitsILi32ELi64ELi128ELi4ELb0ELb0EN7cutlass6half_tE19Flash_kernel_traitsILi32ELi64ELi128ELi4ES3_EELb0ELb1ELb0ELb0ELb0ELb0ELb1ELb0EEEvNS_16Flash_fwd_paramsE --------------------------
	.section	.nv.info._ZN5flash24flash_fwd_splitkv_kernelI23Flash_fwd_kernel_traitsILi32ELi64ELi128ELi4ELb0ELb0EN7cutlass6half_tE19Flash_kernel_traitsILi32ELi64ELi128ELi4ES3_EELb0ELb1ELb0ELb0ELb0ELb0ELb1ELb0EEEvNS_16Flash_fwd_paramsE,"",@"SHT_CUDA_INFO"
	.sectionflags	@""
	.align	4


	//----- nvinfo : EIATTR_CUDA_API_VERSION
	.align		4
        /*0000*/ 	.byte	0x04, 0x37
        /*0002*/ 	.short	(.L_2654 - .L_2653)
.L_2653:
        /*0004*/ 	.word	0x00000082


	//----- nvinfo : EIATTR_KPARAM_INFO
	.align		4
.L_2654:
        /*0008*/ 	.byte	0x04, 0x17
        /*000a*/ 	.short	(.L_2656 - .L_2655)
.L_2655:
        /*000c*/ 	.word	0x00000000
        /*0010*/ 	.short	0x0000
        /*0012*/ 	.short	0x0000
        /*0014*/ 	.byte	0x00, 0xf0, 0x41, 0x07


	//----- nvinfo : EIATTR_SPARSE_MMA_MASK
	.align		4
.L_2656:
        /*0018*/ 	.byte	0x03, 0x50
        /*001a*/ 	.short	0x0000


	//----- nvinfo : EIATTR_MAXREG_COUNT
	.align		4
        /*001c*/ 	.byte	0x03, 0x1b
        /*001e*/ 	.short	0x00ff


	//----- nvinfo : EIATTR_NUM_BARRIERS
	.align		4
        /*0020*/ 	.byte	0x02, 0x4c
        /*0022*/ 	.byte	0x01
	.zero		1


	//----- nvinfo : EIATTR_MERCURY_ISA_VERSION
	.align		4
        /*0024*/ 	.byte	0x03, 0x5f
        /*0026*/ 	.short	0x0101


	//----- nvinfo : EIATTR_COOP_GROUP_MASK_REGIDS
	.align		4
        /*0028*/ 	.byte	0x04, 0x29
        /*002a*/ 	.short	(.L_2658 - .L_2657)


	//   ....[0]....
.L_2657:
        /*002c*/ 	.word	0xffffffff


	//   ....[1]....
        /*0030*/ 	.word	0xffffffff


	//   ....[2]....
        /*0034*/ 	.word	0xffffffff


	//   ....[3]....
        /*0038*/ 	.word	0xffffffff


	//   ....[4]....
        /*003c*/ 	.word	0xffffffff


	//   ....[5]....
        /*0040*/ 	.word	0xffffffff


	//   ....[6]....
        /*0044*/ 	.word	0xffffffff


	//   ....[7]....
        /*0048*/ 	.word	0xffffffff


	//   ....[8]....
        /*004c*/ 	.word	0xffffffff


	//   ....[9]....
        /*0050*/ 	.word	0xffffffff


	//   ....[10]....
        /*0054*/ 	.word	0xffffffff


	//   ....[11]....
        /*0058*/ 	.word	0xffffffff


	//   ....[12]....
        /*005c*/ 	.word	0xffffffff


	//   ....[13]....
        /*0060*/ 	.word	0xffffffff


	//   ....[14]....
        /*0064*/ 	.word	0xffffffff


	//   ....[15]....
        /*0068*/ 	.word	0xffffffff


	//   ....[16]....
        /*006c*/ 	.word	0x05000007


	//   ....[17]....
        /*0070*/ 	.word	0x05000007


	//   ....[18]....
        /*0074*/ 	.word	0x05000007


	//   ....[19]....
        /*0078*/ 	.word	0x05000007


	//----- nvinfo : EIATTR_COOP_GROUP_INSTR_OFFSETS
	.align		4
.L_2658:
        /*007c*/ 	.byte	0x04, 0x28
        /*007e*/ 	.short	(.L_2660 - .L_2659)


	//   ....[0]....
.L_2659:
        /*0080*/ 	.word	0x00004850


	//   ....[1]....
        /*0084*/ 	.word	0x000048c0


	//   ....[2]....
        /*0088*/ 	.word	0x000048e0


	//   ....[3]....
        /*008c*/ 	.word	0x00004900


	//   ....[4]....
        /*0090*/ 	.word	0x00008050


	//   ....[5]....
        /*0094*/ 	.word	0x00008070


	//   ....[6]....
        /*0098*/ 	.word	0x000080a0


	//   ....[7]....
        /*009c*/ 	.word	0x000080c0


	//   ....[8]....
        /*00a0*/ 	.word	0x0000bcd0


	//   ....[9]....
        /*00a4*/ 	.word	0x0000bd40


	//   ....[10]....
        /*00a8*/ 	.word	0x0000bd70


	//   ....[11]....
        /*00ac*/ 	.word	0x0000bd80


	//   ....[12]....
        /*00b0*/ 	.word	0x0000d140


	//   ....[13]....
        /*00b4*/ 	.word	0x0000d150


	//   ....[14]....
        /*00b8*/ 	.word	0x0000d180


	//   ....[15]....
        /*00bc*/ 	.word	0x0000d190


	//   ....[16]....
        /*00c0*/ 	.word	0x0000d8d0


	//   ....[17]....
        /*00c4*/ 	.word	0x0000d940


	//   ....[18]....
        /*00c8*/ 	.word	0x0000d9a0


	//   ....[19]....
        /*00cc*/ 	.word	0x0000da10


	//----- nvinfo : EIATTR_VRC_CTA_INIT_COUNT
	.align		4
.L_2660:
        /*00d0*/ 	.byte	0x02, 0x4a
	.zero		1
	.zero		1


	//----- nvinfo : EIATTR_EXIT_INSTR_OFFSETS
	.align		4
        /*00d4*/ 	.byte	0x04, 0x1c
        /*00d6*/ 	.short	(.L_2662 - .L_2661)


	//   ....[0]....
.L_2661:
        /*00d8*/ 	.word	0x000001f0


	//----- nvinfo : EIATTR_CRS_STACK_SIZE
	.align		4
.L_2662:
        /*00dc*/ 	.byte	0x04, 0x1e
        /*00de*/ 	.short	(.L_2664 - .L_2663)
.L_2663:
        /*00e0*/ 	.word	0x00000000


	//----- nvinfo : EIATTR_CBANK_PARAM_SIZE
	.align		4
.L_2664:
        /*00e4*/ 	.byte	0x03, 0x19
        /*00e6*/ 	.short	0x01d0


	//----- nvinfo : EIATTR_PARAM_CBANK
	.align		4
        /*00e8*/ 	.byte	0x04, 0x0a
        /*00ea*/ 	.short	(.L_2666 - .L_2665)
	.align		4
.L_2665:
        /*00ec*/ 	.word	index@(.nv.constant0._ZN5flash24flash_fwd_splitkv_kernelI23Flash_fwd_kernel_traitsILi32ELi64ELi128ELi4ELb0ELb0EN7cutlass6half_tE19Flash_kernel_traitsILi32ELi64ELi128ELi4ES3_EELb0ELb1ELb0ELb0ELb0ELb0ELb1ELb0EEEvNS_16Flash_fwd_paramsE)
        /*00f0*/ 	.short	0x0380
        /*00f2*/ 	.short	0x01d0


	//----- nvinfo : EIATTR_SW_WAR
	.align		4
.L_2666:
        /*00f4*/ 	.byte	0x04, 0x36
        /*00f6*/ 	.short	(.L_2668 - .L_2667)
.L_2667:
        /*00f8*/ 	.word	0x00000008
.L_2668:


//--------------------- .nv.info._ZN5flash24flash_fwd_splitkv_kernelI23Flash_fwd_kernel_traitsILi32ELi64ELi128ELi4ELb0ELb0EN7cutlass6half_tE19Flash_kernel_traitsILi32ELi64ELi128ELi4ES3_EELb0ELb1ELb0ELb0ELb0ELb1ELb1ELb0EEEvNS_16Flash_fwd_paramsE --------------------------
	.section	.nv.info._ZN5flash24flash_fwd_splitkv_kernelI23Flash_fwd_kernel_traitsILi32ELi64ELi128ELi4ELb0ELb0EN7cutlass6half_tE19Flash_kernel_traitsILi32ELi64ELi128ELi4ES3_EELb0ELb1ELb0ELb0ELb0ELb1ELb1ELb0EEEvNS_16Flash_fwd_paramsE,"",@"SHT_CUDA_INFO"
	.sectionflags	@""
	.align	4


	//----- nvinfo : EIATTR_CUDA_API_VERSION
	.align		4
        /*0000*/ 	.byte	0x04, 0x37
        /*0002*/ 	.short	(.L_2670 - .L_2669)
.L_2669:
        /*0004*/ 	.word	0x00000082


	//----- nvinfo : EIATTR_KPARAM_INFO
	.align		4
.L_2670:
        /*0008*/ 	.byte	0x04, 0x17
        /*000a*/ 	.short	(.L_2672 - .L_2671)
.L_2671:
        /*000c*/ 	.word	0x00000000
        /*0010*/ 	.short	0x0000
        /*0012*/ 	.short	0x0000
        /*0014*/ 	.byte	0x00, 0xf0, 0x41, 0x07


	//----- nvinfo : EIATTR_SPARSE_MMA_MASK
	.align		4
.L_2672:
        /*0018*/ 	.byte	0x03, 0x50
        /*001a*/ 	.short	0x0000


	//----- nvinfo : EIATTR_MAXREG_COUNT
	.align		4
        /*001c*/ 	.byte	0x03, 0x1b
        /*001e*/ 	.short	0x00ff


	//----- nvinfo : EIATTR_NUM_BARRIERS
	.align		4
        /*0020*/ 	.byte	0x02, 0x4c
        /*0022*/ 	.byte	0x01
	.zero		1


	//----- nvinfo : EIATTR_MERCURY_ISA_VERSION
	.align		4
        /*0024*/ 	.byte	0x03, 0x5f
        /*0026*/ 	.short	0x0101


	//----- nvinfo : EIATTR_COOP_GROUP_MASK_REGIDS
	.align		4
        /*0028*/ 	.byte	0x04, 0x29
        /*002a*/ 	.short	(.L_2674 - .L_2673)


	//   ....[0]....
.L_2673:
        /*002c*/ 	.word	0xffffffff


	//   ....[1]....
        /*0030*/ 	.word	0xffffffff


	//   ....[2]....
        /*0034*/ 	.word	0xffffffff


	//   ....[3]....
        /*0038*/ 	.word	0xffffffff


	//   ....[4]....
        /*003c*/ 	.word	0xffffffff


	//   ....[5]....
        /*0040*/ 	.word	0xffffffff


	//   ....[6]....
        /*0044*/ 	.word	0xffffffff


	//   ....[7]....
        /*0048*/ 	.word	0xffffffff


	//   ....[8]....
        /*004c*/ 	.word	0xffffffff


	//   ....[9]....
        /*0050*/ 	.word	0xffffffff


	//   ....[10]....
        /*0054*/ 	.word	0xffffffff


	//   ....[11]....
        /*0058*/ 	.word	0xffffffff


	//   ....[12]....
        /*005c*/ 	.word	0xffffffff


	//   ....[13]....
        /*0060*/ 	.word	0xffffffff


	//   ....[14]....
        /*0064*/ 	.word	0xffffffff


	//   ....[15]....
        /*0068*/ 	.word	0xffffffff


	//   ....[16]....
        /*006c*/ 	.word	0x05000008


	//   ....[17]....
        /*0070*/ 	.word	0x05000008


	//   ....[18]....
        /*0074*/ 	.word	0x05000008


	//   ....[19]....
        /*0078*/ 	.word	0x05000008


	//----- nvinfo : EIATTR_COOP_GROUP_INSTR_OFFSETS
	.align		4
.L_2674:
        /*007c*/ 	.byte	0x04, 0x28
        /*007e*/ 	.short	(.L_2676 - .L_2675)


	//   ....[0]....
.L_2675:
        /*0080*/ 	.word	0x00005000


	//   ....[1]....
        /*0084*/ 	.word	0x000050e0


	//   ....[2]....
        /*0088*/ 	.word	0x00005100


	//   ....[3]....
        /*008c*/ 	.word	0x00005120


	//   ....[4]....
        /*0090*/ 	.word	0x00009090


	//   ....[5]....
        /*0094*/ 	.word	0x000090a0


	//   ....[6]....
        /*0098*/ 	.word	0x000090e0


	//   ....[7]....
        /*009c*/ 	.word	0x000090f0


	//   ....[8]....
        /*00a0*/ 	.word	0x0000d470


	//   ....[9]....
        /*00a4*/ 	.word	0x0000d570


	//   ....[10]....
        /*00a8*/ 	.word	0x0000d580


	//   ....[11]....
        /*00ac*/ 	.word	0x0000d5d0


	//   ....[12]....
        /*00b0*/ 	.word	0x0000e960


	//   ....[13]....
        /*00b4*/ 	.word	0x0000e970


	//   ....[14]....
        /*00b8*/ 	.word	0x0000e9a0


	//   ....[15]....
        /*00bc*/ 	.word	0x0000e9b0


	//   ....[16]....
        /*00c0*/ 	.word	0x0000f0f0


	//   ....[17]....
        /*00c4*/ 	.word	0x0000f160


	//   ....[18]....
        /*00c8*/ 	.word	0x0000f1c0


	//   ....[19]....
        /*00cc*/ 	.word	0x0000f230


	//----- nvinfo : EIATTR_VRC_CTA_INIT_COUNT
	.align		4
.L_2676:
        /*00d0*/ 	.byte	0x02, 0x4a
	.zero		1
	.zero		1


	//----- nvinfo : EIATTR_EXIT_INSTR_OFFSETS
	.align		4
        /*00d4*/ 	.byte	0x04, 0x1c
        /*00d6*/ 	.short	(.L_2678 - .L_2677)


	//   ....[0]....
.L_2677:
        /*00d8*/ 	.word	0x000001f0


	//----- nvinfo : EIATTR_CRS_STACK_SIZE
	.align		4
.L_2678:
        /*00dc*/ 	.byte	0x04, 0x1e
        /*00de*/ 	.short	(.L_2680 - .L_2679)
.L_2679:
        /*00e0*/ 	.word	0x00000000


	//----- nvinfo : EIATTR_CBANK_PARAM_SIZE
	.align		4
.L_2680:
        /*00e4*/ 	.byte	0x03, 0x19
        /*00e6*/ 	.short	0x01d0


	//----- nvinfo : EIATTR_PARAM_CBANK
	.align		4
        /*00e8*/ 	.byte	0x04, 0x0a
        /*00ea*/ 	.short	(.L_2682 - .L_2681)
	.align		4
.L_2681:
        /*00ec*/ 	.word	index@(.nv.constant0._ZN5flash24flash_fwd_splitkv_kernelI23Flash_fwd_kernel_traitsILi32ELi64ELi128ELi4ELb0ELb0EN7cutlass6half_tE19Flash_kernel_traitsILi32ELi64ELi128ELi4ES3_EELb0ELb1ELb0ELb0ELb0ELb1ELb1ELb0EEEvNS_16Flash_fwd_paramsE)
        /*00f0*/ 	.short	0x0380
        /*00f2*/ 	.short	0x01d0


	//----- nvinfo : EIATTR_SW_WAR
	.align		4
.L_2682:
        /*00f4*/ 	.byte	0x04, 0x36
        /*00f6*/ 	.short	(.L_2684 - .L_2683)
.L_2683:
        /*00f8*/ 	.word	0x00000008
.L_2684:


//--------------------- .nv.info._ZN5flash24flash_fwd_splitkv_kernelI23Flash_fwd_kernel_traitsILi32ELi64ELi128ELi4ELb0ELb0EN7cutlass6half_tE19Flash_kernel_traitsILi32ELi64ELi128ELi4ES3_EELb0ELb1ELb0ELb0ELb0ELb0ELb1ELb1EEEvNS_16Flash_fwd_paramsE --------------------------
	.section	.nv.info._ZN5flash24flash_fwd_splitkv_kernelI23Flash_fwd_kernel_traitsILi32ELi64ELi128ELi4ELb0ELb0EN7cutlass6half_tE19Flash_kernel_traitsILi32ELi64ELi128ELi4ES3_EELb0ELb1ELb0ELb0ELb0ELb0ELb1ELb1EEEvNS_16Flash_fwd_paramsE,"",@"SHT_CUDA_INFO"
	.sectionflags	@""
	.align	4


	//----- nvinfo : EIATTR_CUDA_API_VERSION
	.align		4
        /*0000*/ 	.byte	0x04, 0x37
        /*0002*/ 	.short	(.L_2686 - .L_2685)
.L_2685:
        /*0004*/ 	.word	0x00000082


	//----- nvinfo : EIATTR_KPARAM_INFO
	.align		4
.L_2686:
        /*0008*/ 	.byte	0x04, 0x17
        /*000a*/ 	.short	(.L_2688 - .L_2687)
.L_2687:
        /*000c*/ 	.word	0x00000000
        /*0010*/ 	.short	0x0000
        /*0012*/ 	.short	0x0000
        /*0014*/ 	.byte	0x00, 0xf0, 0x41, 0x07


	//----- nvinfo : EIATTR_SPARSE_MMA_MASK
	.align		4
.L_2688:
        /*0018*/ 	.byte	0x03, 0x50
        /*001a*/ 	.short	0x0000


	//----- nvinfo : EIATTR_MAXREG_COUNT
	.align		4
        /*001c*/ 	.byte	0x03, 0x1b
        /*001e*/ 	.short	0x00ff


	//----- nvinfo : EIATTR_NUM_BARRIERS
	.align		4
        /*0020*/ 	.byte	0x02, 0x4c
        /*0022*/ 	.byte	0x01
	.zero		1


	//----- nvinfo : EIATTR_MERCURY_ISA_VERSION
	.align		4
        /*0024*/ 	.byte	0x03, 0x5f
        /*0026*/ 	.short	0x0101


	//----- nvinfo : EIATTR_COOP_GROUP_MASK_REGIDS
	.align		4
        /*0028*/ 	.byte	0x04, 0x29
        /*002a*/ 	.short	(.L_2690 - .L_2689)


	//   ....[0]....
.L_2689:
        /*002c*/ 	.word	0xffffffff


	//   ....[1]....
        /*0030*/ 	.word	0xffffffff


	//   ....[2]....
        /*0034*/ 	.word	0xffffffff


	//   ....[3]....
        /*0038*/ 	.word	0xffffffff


	//   ....[4]....
        /*003c*/ 	.word	0xffffffff


	//   ....[5]....
        /*0040*/ 	.word	0xffffffff


	//   ....[6]....
        /*0044*/ 	.word	0xffffffff


	//   ....[7]....
        /*0048*/ 	.word	0xffffffff


	//   ....[8]....
        /*004c*/ 	.word	0xffffffff


	//   ....[9]....
        /*0050*/ 	.word	0xffffffff


	//   ....[10]....
        /*0054*/ 	.word	0xffffffff


	//   ....[11]....
        /*0058*/ 	.word	0xffffffff


	//   ....[12]....
        /*005c*/ 	.word	0xffffffff


	//   ....[13]....
        /*0060*/ 	.word	0xffffffff


	//   ....[14]....
        /*0064*/ 	.word	0xffffffff


	//   ....[15]....
        /*0068*/ 	.word	0xffffffff


	//   ....[16]....
        /*006c*/ 	.word	0x05000006


	//   ....[17]....
        /*0070*/ 	.word	0x05000006


	//   ....[18]....
        /*0074*/ 	.word	0x05000006


	//   ....[19]....
        /*0078*/ 	.word	0x05000006


	//----- nvinfo : EIATTR_COOP_GROUP_INSTR_OFFSETS
	.align		4
.L_2690:
        /*007c*/ 	.byte	0x04, 0x28
        /*007e*/ 	.short	(.L_2692 - .L_2691)


	//   ....[0]....
.L_2691:
        /*0080*/ 	.word	0x00009870


	//   ....[1]....
        /*0084*/ 	.word	0x00009890


	//   ....[2]....
        /*0088*/ 	.word	0x000098c0


	//   ....[3]....
        /*008c*/ 	.word	0x000098e0


	//   ....[4]....
        /*0090*/ 	.word	0x0000d040


	//   ....[5]....
        /*0094*/ 	.word	0x0000d080


	//   ....[6]....
        /*0098*/ 	.word	0x0000d0a0


	//   ....[7]....
        /*009c*/ 	.word	0x0000d0c0


	//   ....[8]....
        /*00a0*/ 	.word	0x00010bf0


	//   ....[9]....
        /*00a4*/ 	.word	0x00010c80


	//   ....[10]....
        /*00a8*/ 	.word	0x00010cc0


	//   ....[11]....
        /*00ac*/ 	.word	0x00010ce0


	//   ....[12]....
        /*00b0*/ 	.word	0x000120c0


	//   ....[13]....
        /*00b4*/ 	.word	0x000120d0


	//   ....[14]....
        /*00b8*/ 	.word	0x00012100


	//   ....[15]....
        /*00bc*/ 	.word	0x00012110


	//   ....[16]....
        /*00c0*/ 	.word	0x000128c0


	//   ....[17]....
        /*00c4*/ 	.word	0x00012930


	//   ....[18]....
        /*00c8*/ 	.word	0x00012990


	//   ....[19]....
        /*00cc*/ 	.word	0x00012a00


	//----- nvinfo : EIATTR_VRC_CTA_INIT_COUNT
	.align		4
.L_2692:
        /*00d0*/ 	.byte	0x02, 0x4a
	.zero		1
	.zero		1


	//----- nvinfo : EIATTR_EXIT_INSTR_OFFSETS
	.align		4
        /*00d4*/ 	.byte	0x04, 0x1c
        /*00d6*/ 	.short	(.L_2694 - .L_2693)


	//   ....[0]....
.L_2693:
        /*00d8*/ 	.word	0x000001f0


	//----- nvinfo : EIATTR_CRS_STACK_SIZE
	.align		4
.L_2694:
        /*00dc*/ 	.byte	0x04, 0x1e
        /*00de*/ 	.short	(.L_2696 - .L_2695)
.L_2695:
        /*00e0*/ 	.word	0x00000000


	//----- nvinfo : EIATTR_CBANK_PARAM_SIZE
	.align		4
.L_2696:
        /*00e4*/ 	.byte	0x03, 0x19
        /*00e6*/ 	.short	0x01d0


	//----- nvinfo : EIATTR_PARAM_CBANK
	.align		4
        /*00e8*/ 	.byte	0x04, 0x0a
        /*00ea*/ 	.short	(.L_2698 - .L_2697)
	.align		4
.L_2697:
        /*00ec*/ 	.word	index@(.nv.constant0._ZN5flash24flash_fwd_splitkv_kernelI23Flash_fwd_kernel_traitsILi32ELi64ELi128ELi4ELb0ELb0EN7cutlass6half_tE19Flash_kernel_traitsILi32ELi64ELi128ELi4ES3_EELb0ELb1ELb0ELb0ELb0ELb0ELb1ELb1EEEvNS_16Flash_fwd_paramsE)
        /*00f0*/ 	.short	0x0380
        /*00f2*/ 	.short	0x01d0


	//----- nvinfo : EIATTR_SW_WAR
	.align		4
.L_2698:
        /*00f4*/ 	.byte	0x04, 0x36
        /*00f6*/ 	.short	(.L_2700 - .L_2699)
.L_2699:
        /*00f8*/ 	.word	0x00000008
.L_2700:


//--------------------- .nv.info._ZN5flash24flash_fwd_splitkv_kernelI23Flash_fwd_kernel_traitsILi32ELi64ELi128ELi4ELb0ELb0EN7cutlass6half_tE19Flash_kernel_traitsILi32ELi64ELi128ELi4ES3_EELb0ELb1ELb0ELb0ELb0ELb1ELb1ELb1EEEvNS_16Flash_fwd_paramsE --------------------------
	.section	.nv.info._ZN5flash24flash_fwd_splitkv_kernelI23Flash_fwd_kernel_traitsILi32ELi64ELi128ELi4ELb0ELb0EN7cutlass6half_tE19Flash_kernel_traitsILi32ELi64ELi128ELi4ES3_EELb0ELb1ELb0ELb0ELb0ELb1ELb1ELb1EEEvNS_16Flash_fwd_paramsE,"",@"SHT_CUDA_INFO"
	.sectionflags	@""
	.align	4


	//----- nvinfo : EIATTR_CUDA_API_VERSION
	.align		4
        /*0000*/ 	.byte	0x04, 0x37
        /*0002*/ 	.short	(.L_2702 - .L_2701)
.L_2701:
        /*0004*/ 	.word	0x00000082


	//----- nvinfo : EIATTR_KPARAM_INFO
	.align		4
.L_2702:
        /*0008*/ 	.byte	0x04, 0x17
        /*000a*/ 	.short	(.L_2704 - .L_2703)
.L_2703:
        /*000c*/ 	.word	0x00000000
        /*0010*/ 	.short	0x0000
        /*0012*/ 	.short	0x0000
        /*0014*/ 	.byte	0x00, 0xf0, 0x41, 0x07


	//----- nvinfo : EIATTR_SPARSE_MMA_MASK
	.align		4
.L_2704:
        /*0018*/ 	.byte	0x03, 0x50
        /*001a*/ 	.short	0x0000


	//----- nvinfo : EIATTR_MAXREG_COUNT
	.align		4
        /*001c*/ 	.byte	0x03, 0x1b
        /*001e*/ 	.short	0x00ff


	//----- nvinfo : EIATTR_NUM_BARRIERS
	.align		4
        /*0020*/ 	.byte	0x02, 0x4c
        /*0022*/ 	.byte	0x01
	.zero		1


	//----- nvinfo : EIATTR_MERCURY_ISA_VERSION
	.align		4
        /*0024*/ 	.byte	0x03, 0x5f
        /*0026*/ 	.short	0x0101


	//----- nvinfo : EIATTR_COOP_GROUP_MASK_REGIDS
	.align		4
        /*0028*/ 	.byte	0x04, 0x29
        /*002a*/ 	.short	(.L_2706 - .L_2705)


	//   ....[0]....
.L_2705:
        /*002c*/ 	.word	0xffffffff


	//   ....[1]....
        /*0030*/ 	.word	0xffffffff


	//   ....[2]....
        /*0034*/ 	.word	0xffffffff


	//   ....[3]....
        /*0038*/ 	.word	0xffffffff


	//   ....[4]....
        /*003c*/ 	.word	0xffffffff


	//   ....[5]....
        /*0040*/ 	.word	0xffffffff


	//   ....[6]....
        /*0044*/ 	.word	0xffffffff


	//   ....[7]....
        /*0048*/ 	.word	0xffffffff


	//   ....[8]....
        /*004c*/ 	.word	0xffffffff


	//   ....[9]....
        /*0050*/ 	.word	0xffffffff


	//   ....[10]....
        /*0054*/ 	.word	0xffffffff


	//   ....[11]....
        /*0058*/ 	.word	0xffffffff


	//   ....[12]....
        /*005c*/ 	.word	0xffffffff


	//   ....[13]....
        /*0060*/ 	.word	0xffffffff


	//   ....[14]....
        /*0064*/ 	.word	0xffffffff


	//   ....[15]....
        /*0068*/ 	.word	0xffffffff


	//   ....[16]....
        /*006c*/ 	.word	0x05000006


	//   ....[17]....
        /*0070*/ 	.word	0x05000006


	//   ....[18]....
        /*0074*/ 	.word	0x05000006


	//   ....[19]....
        /*0078*/ 	.word	0x05000006


	//----- nvinfo : EIATTR_COOP_GROUP_INSTR_OFFSETS
	.align		4
.L_2706:
        /*007c*/ 	.byte	0x04, 0x28
        /*007e*/ 	.short	(.L_2708 - .L_2707)


	//   ....[0]....
.L_2707:
        /*0080*/ 	.word	0x0000a090


	//   ....[1]....
        /*0084*/ 	.word	0x0000a0b0


	//   ....[2]....
        /*0088*/ 	.word	0x0000a0e0


	//   ....[3]....
        /*008c*/ 	.word	0x0000a100


	//   ....[4]....
        /*0090*/ 	.word	0x0000e010


	//   ....[5]....
        /*0094*/ 	.word	0x0000e040


	//   ....[6]....
        /*0098*/ 	.word	0x0000e070


	//   ....[7]....
        /*009c*/ 	.word	0x0000e090


	//   ....[8]....
        /*00a0*/ 	.word	0x00012440


	//   ....[9]....
        /*00a4*/ 	.word	0x00012470


	//   ....[10]....
        /*00a8*/ 	.word	0x000124b0


	//   ....[11]....
        /*00ac*/ 	.word	0x000124d0


	//   ....[12]....
        /*00b0*/ 	.word	0x000138b0


	//   ....[13]....
        /*00b4*/ 	.word	0x000138c0


	//   ....[14]....
        /*00b8*/ 	.word	0x000138f0


	//   ....[15]....
        /*00bc*/ 	.word	0x00013900


	//   ....[16]....
        /*00c0*/ 	.word	0x000140b0


	//   ....[17]....
        /*00c4*/ 	.word	0x00014120


	//   ....[18]....
        /*00c8*/ 	.word	0x00014180


	//   ....[19]....
        /*00cc*/ 	.word	0x000141f0


	//----- nvinfo : EIATTR_VRC_CTA_INIT_COUNT
	.align		4
.L_2708:
        /*00d0*/ 	.byte	0x02, 0x4a
	.zero		1
	.zero		1


	//----- nvinfo : EIATTR_EXIT_INSTR_OFFSETS
	.align		4
        /*00d4*/ 	.byte	0x04, 0x1c
        /*00d6*/ 	.short	(.L_2710 - .L_2709)


	//   ....[0]....
.L_2709:
        /*00d8*/ 	.word	0x000001f0


	//----- nvinfo : EIATTR_CRS_STACK_SIZE
	.align		4
.L_2710:
        /*00dc*/ 	.byte	0x04, 0x1e
        /*00de*/ 	.short	(.L_2712 - .L_2711)
.L_2711:
        /*00e0*/ 	.word	0x00000000


	//----- nvinfo : EIATTR_CBANK_PARAM_SIZE
	.align		4
.L_2712:
        /*00e4*/ 	.byte	0x03, 0x19
        /*00e6*/ 	.short	0x01d0


	//----- nvinfo : EIATTR_PARAM_CBANK
	.align		4
        /*00e8*/ 	.byte	0x04, 0x0a
        /*00ea*/ 	.short	(.L_2714 - .L_2713)
	.align		4
.L_2713:
        /*00ec*/ 	.word	index@(.nv.constant0._ZN5flash24flash_fwd_splitkv_kernelI23Flash_fwd_kernel_traitsILi32ELi64ELi128ELi4ELb0ELb0EN7cutlass6half_tE19Flash_kernel_traitsILi32ELi64ELi128ELi4ES3_EELb0ELb1ELb0ELb0ELb0ELb1ELb1ELb1EEEvNS_16Flash_fwd_paramsE)
        /*00f0*/ 	.short	0x0380
        /*00f2*/ 	.short	0x01d0


	//----- nvinfo : EIATTR_SW_WAR
	.align		4
.L_2714:
        /*00f4*/ 	.byte	0x04, 0x36
        /*00f6*/ 	.short	(.L_2716 - .L_2715)
.L_2715:
        /*00f8*/ 	.word	0x00000008
.L_2716:


//--------------------- .nv.info._ZN5flash24flash_fwd_splitkv_kernelI23Flash_fwd_kernel_traitsILi32ELi64ELi128ELi4ELb0ELb0EN7cutlass6half_tE19Flash_kernel_traitsILi32ELi64ELi128ELi4ES3_EELb0ELb0ELb0ELb1ELb1ELb0ELb0ELb0EEEvNS_16Flash_fwd_paramsE --------------------------
	.section	.nv.info._ZN5flash24flash_fwd_splitkv_kernelI23Flash_fwd_kernel_traitsILi32ELi64ELi128ELi4ELb0ELb0EN7cutlass6half_tE19Flash_kernel_traitsILi32ELi64ELi128ELi4ES3_EELb0ELb0ELb0ELb1ELb1ELb0ELb0ELb0EEEvNS_16Flash_fwd_paramsE,"",@"SHT_CUDA_INFO"
	.sectionflags	@""
	.align	4


	//----- nvinfo : EIATTR_CUDA_API_VERSION
	.align		4
        /*0000*/ 	.byte	0x04, 0x37
        /*0002*/ 	.short	(.L_2718 - .L_2717)
.L_2717:
        /*0004*/ 	.word	0x00000082


	//----- nvinfo : EIATTR_KPARAM_INFO
	.align		4
.L_2718:
        /*0008*/ 	.byte	0x04, 0x17
        /*000a*/ 	.short	(.L_2720 - .L_2719)
.L_2719:
        /*000c*/ 	.word	0x00000000
        /*0010*/ 	.short	0x0000
        /*0012*/ 	.short	0x0000
        /*0014*/ 	.byte	0x00, 0xf0, 0x41, 0x07


	//----- nvinfo : EIATTR_SPARSE_MMA_MASK
	.align		4
.L_2720:
        /*0018*/ 	.byte	0x03, 0x50
        /*001a*/ 	.short	0x0000


	//----- nvinfo : EIATTR_MAXREG_COUNT
	.align		4
        /*001c*/ 	.byte	0x03, 0x1b
        /*001e*/ 	.short	0x00ff


	//----- nvinfo : EIATTR_NUM_BARRIERS
	.align		4
        /*0020*/ 	.byte	0x02, 0x4c
        /*0022*/ 	.byte	0x01
	.zero		1


	//----- nvinfo : EIATTR_MERCURY_ISA_VERSION
	.align		4
        /*0024*/ 	.byte	0x03, 0x5f
        /*0026*/ 	.short	0x0101


	//----- nvinfo : EIATTR_COOP_GROUP_MASK_REGIDS
	.align		4
        /*0028*/ 	.byte	0x04, 0x29
        /*002a*/ 	.short	(.L_2722 - .L_2721)


	//   ....[0]....
.L_2721:
        /*002c*/ 	.word	0xffffffff


	//   ....[1]....
        /*0030*/ 	.word	0xffffffff


	//   ....[2]....
        /*0034*/ 	.word	0xffffffff


	//   ....[3]....
        /*0038*/ 	.word	0xffffffff


	//   ....[4]....
        /*003c*/ 	.word	0xffffffff


	//   ....[5]....
        /*0040*/ 	.word	0xffffffff


	//   ....[6]....
        /*0044*/ 	.word	0xffffffff


	//   ....[7]....
        /*0048*/ 	.word	0xffffffff


	//   ....[8]....
        /*004c*/ 	.word	0xffffffff


	//   ....[9]....
        /*0050*/ 	.word	0xffffffff


	//   ....[10]....
        /*0054*/ 	.word	0xffffffff


	//   ....[11]....
        /*0058*/ 	.word	0xffffffff


	//   ....[12]....
        /*005c*/ 	.word	0x05000006


	//   ....[13]....
        /*0060*/ 	.word	0x05000006


	//   ....[14]....
        /*0064*/ 	.word	0x05000006


	//   ....[15]....
        /*0068*/ 	.word	0x05000006


	//----- nvinfo : EIATTR_COOP_GROUP_INSTR_OFFSETS
	.align		4
.L_2722:
        /*006c*/ 	.byte	0x04, 0x28
        /*006e*/ 	.short	(.L_2724 - .L_2723)


	//   ....[0]....
.L_2723:
        /*0070*/ 	.word	0x000026c0


	//   ....[1]....
        /*0074*/ 	.word	0x000026e0


	//   ....[2]....
        /*0078*/ 	.word	0x00002720


	//   ....[3]....
        /*007c*/ 	.word	0x00002730


	//   ....[4]....
        /*0080*/ 	.word	0x00004d20


	//   ....[5]....
        /*0084*/ 	.word	0x00004d50


	//   ....[6]....
        /*0088*/ 	.word	0x00004da0


	//   ....[7]....
        /*008c*/ 	.word	0x00004db0


	//   ....[8]....
        /*0090*/ 	.word	0x00006150


	//   ....[9]....
        /*0094*/ 	.word	0x00006160


	//   ....[10]....
        /*0098*/ 	.word	0x00006190


	//   ....[11]....
        /*009c*/ 	.word	0x000061a0


	//   ....[12]....
        /*00a0*/ 	.word	0x00006980


	//   ....[13]....
        /*00a4*/ 	.word	0x00006a00


	//   ....[14]....
        /*00a8*/ 	.word	0x00006a80


	//   ....[15]....
        /*00ac*/ 	.word	0x00006af0


	//----- nvinfo : EIATTR_VRC_CTA_INIT_COUNT
	.align		4
.L_2724:
        /*00b0*/ 	.byte	0x02, 0x4a
	.zero		1
	.zero		1


	//----- nvinfo : EIATTR_EXIT_INSTR_OFFSETS
	.align		4
        /*00b4*/ 	.byte	0x04, 0x1c
        /*00b6*/ 	.short	(.L_2726 - .L_2725)


	//   ....[0]....
.L_2725:
        /*00b8*/ 	.word	0x00000090


	//----- nvinfo : EIATTR_CRS_STACK_SIZE
	.align		4
.L_2726:
        /*00bc*/ 	.byte	0x04, 0x1e
        /*00be*/ 	.short	(.L_2728 - .L_2727)
.L_2727:
        /*00c0*/ 	.word	0x00000000


	//----- nvinfo : EIATTR_CBANK_PARAM_SIZE
	.align		4
.L_2728:
        /*00c4*/ 	.byte	0x03, 0x19
        /*00c6*/ 	.short	0x01d0


	//----- nvinfo : EIATTR_PARAM_CBANK
	.align		4
        /*00c8*/ 	.byte	0x04, 0x0a
        /*00ca*/ 	.short	(.L_2730 - .L_2729)
	.align		4
.L_2729:
        /*00cc*/ 	.word	index@(.nv.constant0._ZN5flash24flash_fwd_splitkv_kernelI23Flash_fwd_kernel_traitsILi32ELi64ELi128ELi4ELb0ELb0EN7cutlass6half_tE19Flash_kernel_traitsILi32ELi64ELi128ELi4ES3_EELb0ELb0ELb0ELb1ELb1ELb0ELb0ELb0EEEvNS_16Flash_fwd_paramsE)
        /*00d0*/ 	.short	0x0380
        /*00d2*/ 	.short	0x01d0


	//----- nvinfo : EIATTR_SW_WAR
	.align		4
.L_2730:
        /*00d4*/ 	.byte	0x04, 0x36
        /*00d6*/ 	.short	(.L_2732 - .L_2731)
.L_2731:
        /*00d8*/ 	.word	0x00000008
.L_2732:


//--------------------- .nv.info._ZN5flash24flash_fwd_splitkv_kernelI23Flash_fwd_kernel_traitsILi32ELi64ELi128ELi4ELb0ELb0EN7cutlass6half_tE19Flash_kernel_traitsILi32ELi64ELi128ELi4ES3_EELb0ELb0ELb0ELb1ELb1ELb1ELb0ELb0EEEvNS_16Flash_fwd_paramsE --------------------------
	.section	.nv.info._ZN5flash24flash_fwd_splitkv_kernelI23Flash_fwd_kernel_traitsILi32ELi64ELi128ELi4ELb0ELb0EN7cutlass6half_tE19Flash_kernel_traitsILi32ELi64ELi128ELi4ES3_EELb0ELb0ELb0ELb1ELb1ELb1ELb0ELb0EEEvNS_16Flash_fwd_paramsE,"",@"SHT_CUDA_INFO"
	.sectionflags	@""
	.align	4


	//----- nvinfo : EIATTR_CUDA_API_VERSION
	.align		4
        /*0000*/ 	.byte	0x04, 0x37
        /*0002*/ 	.short	(.L_2734 - .L_2733)
.L_2733:
        /*0004*/ 	.word	0x00000082


	//----- nvinfo : EIATTR_KPARAM_INFO
	.align		4
.L_2734:
        /*0008*/ 	.byte	0x04, 0x17
        /*000a*/ 	.short	(.L_2736 - .L_2735)
.L_2735:
        /*000c*/ 	.word	0x00000000
        /*0010*/ 	.short	0x0000
        /*0012*/ 	.short	0x0000
        /*0014*/ 	.byte	0x00, 0xf0, 0x41, 0x07


	//----- nvinfo : EIATTR_SPARSE_MMA_MASK
	.align		4
.L_2736:
        /*0018*/ 	.byte	0x03, 0x50
        /*001a*/ 	.short	0x0000


	//----- nvinfo : EIATTR_MAXREG_COUNT
	.align		4
        /*001c*/ 	.byte	0x03, 0x1b
        /*001e*/ 	.short	0x00ff


	//----- nvinfo : EIATTR_NUM_BARRIERS
	.align		4
        /*0020*/ 	.byte	0x02, 0x4c
        /*0022*/ 	.byte	0x01
	.zero		1


	//----- nvinfo : EIATTR_MERCURY_ISA_VERSION
	.align		4
        /*0024*/ 	.byte	0x03, 0x5f
        /*0026*/ 	.short	0x0101


	//----- nvinfo : EIATTR_COOP_GROUP_MASK_REGIDS
	.align		4
        /*0028*/ 	.byte	0x04, 0x29
        /*002a*/ 	.short	(.L_2738 - .L_2737)


	//   ....[0]....
.L_2737:
        /*002c*/ 	.word	0xffffffff


	//   ....[1]....
        /*0030*/ 	.word	0xffffffff


	//   ....[2]....
        /*0034*/ 	.word	0xffffffff


	//   ....[3]....
        /*0038*/ 	.word	0xffffffff


	//   ....[4]....
        /*003c*/ 	.word	0xffffffff


	//   ....[5]....
        /*0040*/ 	.word	0xffffffff


	//   ....[6]....
        /*0044*/ 	.word	0xffffffff


	//   ....[7]....
        /*0048*/ 	.word	0xffffffff


	//   ....[8]....
        /*004c*/ 	.word	0xffffffff


	//   ....[9]....
        /*0050*/ 	.word	0xffffffff


	//   ....[10]....
        /*0054*/ 	.word	0xffffffff


	//   ....[11]....
        /*0058*/ 	.word	0xffffffff


	//   ....[12]....
        /*005c*/ 	.word	0x05000006


	//   ....[13]....
        /*0060*/ 	.word	0x05000006


	//   ....[14]....
        /*0064*/ 	.word	0x05000006


	//   ....[15]....
        /*0068*/ 	.word	0x05000006


	//----- nvinfo : EIATTR_COOP_GROUP_INSTR_OFFSETS
	.align		4
.L_2738:
        /*006c*/ 	.byte	0x04, 0x28
        /*006e*/ 	.short	(.L_2740 - .L_2739)


	//   ....[0]....
.L_2739:
        /*0070*/ 	.word	0x00002e10


	//   ....[1]....
        /*0074*/ 	.word	0x00002e30


	//   ....[2]....
        /*0078*/ 	.word	0x00002e80


	//   ....[3]....
        /*007c*/ 	.word	0x00002e90


	//   ....[4]....
        /*0080*/ 	.word	0x00005c30


	//   ....[5]....
        /*0084*/ 	.word	0x00005c60


	//   ....[6]....
        /*0088*/ 	.word	0x00005ce0


	//   ....[7]....
        /*008c*/ 	.word	0x00005cf0


	//   ....[8]....
        /*0090*/ 	.word	0x00007040


	//   ....[9]....
        /*0094*/ 	.word	0x00007050


	//   ....[10]....
        /*0098*/ 	.word	0x00007080


	//   ....[11]....
        /*009c*/ 	.word	0x00007090


	//   ....[12]....
        /*00a0*/ 	.word	0x00007850


	//   ....[13]....
        /*00a4*/ 	.word	0x000078c0


	//   ....[14]....
        /*00a8*/ 	.word	0x00007920


	//   ....[15]....
        /*00ac*/ 	.word	0x00007990


	//----- nvinfo : EIATTR_VRC_CTA_INIT_COUNT
	.align		4
.L_2740:
        /*00b0*/ 	.byte	0x02, 0x4a
	.zero		1
	.zero		1


	//----- nvinfo : EIATTR_EXIT_INSTR_OFFSETS
	.align		4
        /*00b4*/ 	.byte	0x04, 0x1c
        /*00b6*/ 	.short	(.L_2742 - .L_2741)


	//   ....[0]....
.L_2741:
        /*00b8*/ 	.word	0x00000090


	//----- nvinfo : EIATTR_CRS_STACK_SIZE
	.align		4
.L_2742:
        /*00bc*/ 	.byte	0x04, 0x1e
        /*00be*/ 	.short	(.L_2744 - .L_2743)
.L_2743:
        /*00c0*/ 	.word	0x00000000


	//----- nvinfo : EIATTR_CBANK_PARAM_SIZE
	.align		4
.L_2744:
        /*00c4*/ 	.byte	0x03, 0x19
        /*00c6*/ 	.short	0x01d0


	//----- nvinfo : EIATTR_PARAM_CBANK
	.align		4
        /*00c8*/ 	.byte	0x04, 0x0a
        /*00ca*/ 	.short	(.L_2746 - .L_2745)
	.align		4
.L_2745:
        /*00cc*/ 	.word	index@(.nv.constant0._ZN5flash24flash_fwd_splitkv_kernelI23Flash_fwd_kernel_traitsILi32ELi64ELi128ELi4ELb0ELb0EN7cutlass6half_tE19Flash_kernel_traitsILi32ELi64ELi128ELi4ES3_EELb0ELb0ELb0ELb1ELb1ELb1ELb0ELb0EEEvNS_16Flash_fwd_paramsE)
        /*00d0*/ 	.short	0x0380
        /*00d2*/ 	.short	0x01d0


	//----- nvinfo : EIATTR_SW_WAR
	.align		4
.L_2746:
        /*00d4*/ 	.byte	0x04, 0x36
        /*00d6*/ 	.short	(.L_2748 - .L_2747)
.L_2747:
        /*00d8*/ 	.word	0x00000008
.L_2748:


//--------------------- .nv.info._ZN5flash24flash_fwd_splitkv_kernelI23Flash_fwd_kernel_traitsILi32ELi64ELi128ELi4ELb0ELb0EN7cutlass6half_tE19Flash_kernel_traitsILi32ELi64ELi128ELi4ES3_EELb0ELb0ELb1ELb0ELb0ELb0ELb0ELb0EEEvNS_16Flash_fwd_paramsE --------------------------
	.section	.nv.info._ZN5flash24flash_fwd_splitkv_kernelI23Flash_fwd_kernel_traitsILi32ELi64ELi128ELi4ELb0ELb0EN7cutlass6half_tE19Flash_kernel_traitsILi32ELi64ELi128ELi4ES3_EELb0ELb0ELb1ELb0ELb0ELb0ELb0ELb0EEEvNS_16Flash_fwd_paramsE,"",@"SHT_CUDA_INFO"
	.sectionflags	@""
	.align	4


	//----- nvinfo : EIATTR_CUDA_API_VERSION
	.align		4
        /*0000*/ 	.byte	0x04, 0x37
        /*0002*/ 	.short	(.L_2750 - .L_2749)
.L_2749:
        /*0004*/ 	.word	0x00000082


	//----- nvinfo : EIATTR_KPARAM_INFO
	.align		4
.L_2750:
        /*0008*/ 	.byte	0x04, 0x17
        /*000a*/ 	.short	(.L_2752 - .L_2751)
.L_2751:
        /*000c*/ 	.word	0x00000000
        /*0010*/ 	.short	0x0000
        /*0012*/ 	.short	0x0000
        /*0014*/ 	.byte	0x00, 0xf0, 0x41, 0x07


	//----- nvinfo : EIATTR_SPARSE_MMA_MASK
	.align		4
.L_2752:
        /*0018*/ 	.byte	0x03, 0x50
        /*001a*/ 	.short	0x0000


	//----- nvinfo : EIATTR_MAXREG_COUNT
	.align		4
        /*001c*/ 	.byte	0x03, 0x1b
        /*001e*/ 	.short	0x00ff


	//----- nvinfo : EIATTR_NUM_BARRIERS
	.align		4
        /*0020*/ 	.byte	0x02, 0x4c
        /*0022*/ 	.byte	0x01
	.zero		1


	//----- nvinfo : EIATTR_MERCURY_ISA_VERSION
	.align		4
        /*0024*/ 	.byte	0x03, 0x5f
        /*0026*/ 	.short	0x0101


	//----- nvinfo : EIATTR_COOP_GROUP_MASK_REGIDS
	.align		4
        /*0028*/ 	.byte	0x04, 0x29
        /*002a*/ 	.short	(.L_2754 - .L_2753)


	//   ....[0]....
.L_2753:
        /*002c*/ 	.word	0xffffffff


	//   ....[1]....
        /*0030*/ 	.word	0xffffffff


	//   ....[2]....
        /*0034*/ 	.word	0xffffffff


	//   ....[3]....
        /*0038*/ 	.word	0xffffffff


	//   ....[4]....
        /*003c*/ 	.word	0xffffffff


	//   ....[5]....
        /*0040*/ 	.word	0xffffffff


	//   ....[6]....
        /*0044*/ 	.word	0xffffffff


	//   ....[7]....
        /*0048*/ 	.word	0xffffffff


	//   ....[8]....
        /*004c*/ 	.word	0xffffffff


	//   ....[9]....
        /*0050*/ 	.word	0xffffffff


	//   ....[10]....
        /*0054*/ 	.word	0xffffffff


	//   ....[11]....
        /*0058*/ 	.word	0xffffffff


	//   ....[12]....
        /*005c*/ 	.word	0x05000005


	//   ....[13]....
        /*0060*/ 	.word	0x05000005


	//   ....[14]....
        /*0064*/ 	.word	0x05000005


	//   ....[15]....
        /*0068*/ 	.word	0x05000005


	//----- nvinfo : EIATTR_COOP_GROUP_INSTR_OFFSETS
	.align		4
.L_2754:
        /*006c*/ 	.byte	0x04, 0x28
        /*006e*/ 	.short	(.L_2756 - .L_2755)


	//   ....[0]....
.L_2755:
        /*0070*/ 	.word	0x00004da0


	//   ....[1]....
        /*0074*/ 	.word	0x00004df0


	//   ....[2]....
        /*0078*/ 	.word	0x00004e10


	//   ....[3]....
        /*007c*/ 	.word	0x00004e30


	//   ....[4]....
        /*0080*/ 	.word	0x00008110


	//   ....[5]....
        /*0084*/ 	.word	0x00008140


	//   ....[6]....
        /*0088*/ 	.word	0x00008190


	//   ....[7]....
        /*008c*/ 	.word	0x000081a0


	//   ....[8]....
        /*0090*/ 	.word	0x00009550


	//   ....[9]....
        /*0094*/ 	.word	0x00009560


	//   ....[10]....
        /*0098*/ 	.word	0x00009590


	//   ....[11]....
        /*009c*/ 	.word	0x000095a0


	//   ....[12]....
        /*00a0*/ 	.word	0x00009f10


	//   ....[13]....
        /*00a4*/ 	.word	0x00009f90


	//   ....[14]....
        /*00a8*/ 	.word	0x0000a010


	//   ....[15]....
        /*00ac*/ 	.word	0x0000a080


	//----- nvinfo : EIATTR_VRC_CTA_INIT_COUNT
	.align		4
.L_2756:
        /*00b0*/ 	.byte	0x02, 0x4a
	.zero		1
	.zero		1


	//----- nvinfo : EIATTR_EXIT_INSTR_OFFSETS
	.align		4
        /*00b4*/ 	.byte	0x04, 0x1c
        /*00b6*/ 	.short	(.L_2758 - .L_2757)


	//   ....[0]....
.L_2757:
        /*00b8*/ 	.word	0x00000090


	//----- nvinfo : EIATTR_CRS_STACK_SIZE
	.align		4
.L_2758:
        /*00bc*/ 	.byte	0x04, 0x1e
        /*00be*/ 	.short	(.L_2760 - .L_2759)
.L_2759:
        /*00c0*/ 	.word	0x00000000


	//----- nvinfo : EIATTR_CBANK_PARAM_SIZE
	.align		4
.L_2760:
        /*00c4*/ 	.byte	0x03, 0x19
        /*00c6*/ 	.short	0x01d0


	//----- nvinfo : EIATTR_PARAM_CBANK
	.align		4
        /*00c8*/ 	.byte	0x04, 0x0a
        /*00ca*/ 	.short	(.L_2762 - .L_2761)
	.align		4
.L_2761:
        /*00cc*/ 	.word	index@(.nv.constant0._ZN5flash24flash_fwd_splitkv_kernelI23Flash_fwd_kernel_traitsILi32ELi64ELi128ELi4ELb0ELb0EN7cutlass6half_tE19Flash_kernel_traitsILi32ELi64ELi128ELi4ES3_EELb0ELb0ELb1ELb0ELb0ELb0ELb0ELb0EEEvNS_16Flash_fwd_paramsE)
        /*00d0*/ 	.short	0x0380
        /*00d2*/ 	.short	0x01d0


	//----- nvinfo : EIATTR_SW_WAR
	.align		4
.L_2762:
        /*00d4*/ 	.byte	0x04, 0x36
        /*00d6*/ 	.short	(.L_2764 - .L_2763)
.L_2763:
        /*00d8*/ 	.word	0x00000008
.L_2764:


//--------------------- .nv.info._ZN5flash24flash_fwd_splitkv_kernelI23Flash_fwd_kernel_traitsILi32ELi64ELi128ELi4ELb0ELb0EN7cutlass6half_tE19Flash_kernel_traitsILi32ELi64ELi128ELi4ES3_EELb0ELb0ELb1ELb0ELb0ELb1ELb0ELb0EEEvNS_16Flash_fwd_paramsE --------------------------
	.section	.nv.info._ZN5flash24flash_fwd_splitkv_kernelI23Flash_fwd_kernel_traitsILi32ELi64ELi128ELi4ELb0ELb0EN7cutlass6half_tE19Flash_kernel_traitsILi32ELi64ELi128ELi4ES3_EELb0ELb0ELb1ELb0ELb0ELb1ELb0ELb0EEEvNS_16Flash_fwd_paramsE,"",@"SHT_CUDA_INFO"
	.sectionflags	@""
	.align	4


	//----- nvinfo : EIATTR_CUDA_API_VERSION
	.align		4
        /*0000*/ 	.byte	0x04, 0x37
        /*0002*/ 	.short	(.L_2766 - .L_2765)
.L_2765:
        /*0004*/ 	.word	0x00000082


	//----- nvinfo : EIATTR_KPARAM_INFO
	.align		4
.L_2766:
        /*0008*/ 	.byte	0x04, 0x17
        /*000a*/ 	.short	(.L_2768 - .L_2767)
.L_2767:
        /*000c*/ 	.word	0x00000000
        /*0010*/ 	.short	0x0000
        /*0012*/ 	.short	0x0000
        /*0014*/ 	.byte	0x00, 0xf0, 0x41, 0x07


	//----- nvinfo : EIATTR_SPARSE_MMA_MASK
	.align		4
.L_2768:
        /*0018*/ 	.byte	0x03, 0x50
        /*001a*/ 	.short	0x0000


	//----- nvinfo : EIATTR_MAXREG_COUNT
	.align		4
        /*001c*/ 	.byte	0x03, 0x1b
        /*001e*/ 	.short	0x00ff


	//----- nvinfo : EIATTR_NUM_BARRIERS
	.align		4
        /*0020*/ 	.byte	0x02, 0x4c
        /*0022*/ 	.byte	0x01
	.zero		1


	//----- nvinfo : EIATTR_MERCURY_ISA_VERSION
	.align		4
        /*0024*/ 	.byte	0x03, 0x5f
        /*0026*/ 	.short	0x0101


	//----- nvinfo : EIATTR_COOP_GROUP_MASK_REGIDS
	.align		4
        /*0028*/ 	.byte	0x04, 0x29
        /*002a*/ 	.short	(.L_2770 - .L_2769)


	//   ....[0]....
.L_2769:
        /*002c*/ 	.word	0xffffffff


	//   ....[1]....
        /*0030*/ 	.word	0xffffffff


	//   ....[2]....
        /*0034*/ 	.word	0xffffffff


	//   ....[3]....
        /*0038*/ 	.word	0xffffffff


	//   ....[4]....
        /*003c*/ 	.word	0xffffffff


	//   ....[5]....
        /*0040*/ 	.word	0xffffffff


	//   ....[6]....
        /*0044*/ 	.word	0xffffffff


	//   ....[7]....
        /*0048*/ 	.word	0xffffffff


	//   ....[8]....
        /*004c*/ 	.word	0xffffffff


	//   ....[9]....
        /*0050*/ 	.word	0xffffffff


	//   ....[10]....
        /*0054*/ 	.word	0xffffffff


	//   ....[11]....
        /*0058*/ 	.word	0xffffffff


	//   ....[12]....
        /*005c*/ 	.word	0x05000005


	//   ....[13]....
        /*0060*/ 	.word	0x05000005


	//   ....[14]....
        /*0064*/ 	.word	0x05000005


	//   ....[15]....
        /*0068*/ 	.word	0x05000005


	//----- nvinfo : EIATTR_COOP_GROUP_INSTR_OFFSETS
	.align		4
.L_2770:
        /*006c*/ 	.byte	0x04, 0x28
        /*006e*/ 	.short	(.L_2772 - .L_2771)


	//   ....[0]....
.L_2771:
        /*0070*/ 	.word	0x000055b0


	//   ....[1]....
        /*0074*/ 	.word	0x000055f0


	//   ....[2]....
        /*0078*/ 	.word	0x00005610


	//   ....[3]....
        /*007c*/ 	.word	0x00005630


	//   ....[4]....
        /*0080*/ 	.word	0x00009110


	//   ....[5]....
        /*0084*/ 	.word	0x00009140


	//   ....[6]....
        /*0088*/ 	.word	0x000091b0


	//   ....[7]....
        /*008c*/ 	.word	0x000091c0


	//   ....[8]....
        /*0090*/ 	.word	0x0000a530


	//   ....[9]....
        /*0094*/ 	.word	0x0000a540


	//   ....[10]....
        /*0098*/ 	.word	0x0000a570


	//   ....[11]....
        /*009c*/ 	.word	0x0000a580


	//   ....[12]....
        /*00a0*/ 	.word	0x0000aef0


	//   ....[13]....
        /*00a4*/ 	.word	0x0000af70


	//   ....[14]....
        /*00a8*/ 	.word	0x0000aff0


	//   ....[15]....
        /*00ac*/ 	.word	0x0000b060


	//----- nvinfo : EIATTR_VRC_CTA_INIT_COUNT
	.align		4
.L_2772:
        /*00b0*/ 	.byte	0x02, 0x4a
	.zero		1
	.zero		1


	//----- nvinfo : EIATTR_EXIT_INSTR_OFFSETS
	.align		4
        /*00b4*/ 	.byte	0x04, 0x1c
        /*00b6*/ 	.short	(.L_2774 - .L_2773)


	//   ....[0]....
.L_2773:
        /*00b8*/ 	.word	0x00000090


	//----- nvinfo : EIATTR_CRS_STACK_SIZE
	.align		4
.L_2774:
        /*00bc*/ 	.byte	0x04, 0x1e
        /*00be*/ 	.short	(.L_2776 - .L_2775)
.L_2775:
        /*00c0*/ 	.word	0x00000000


	//----- nvinfo : EIATTR_CBANK_PARAM_SIZE
	.align		4
.L_2776:
        /*00c4*/ 	.byte	0x03, 0x19
        /*00c6*/ 	.short	0x01d0


	//----- nvinfo : EIATTR_PARAM_CBANK
	.align		4
        /*00c8*/ 	.byte	0x04, 0x0a
        /*00ca*/ 	.short	(.L_2778 - .L_2777)
	.align		4
.L_2777:
        /*00cc*/ 	.word	index@(.nv.constant0._ZN5flash24flash_fwd_splitkv_kernelI23Flash_fwd_kernel_traitsILi32ELi64ELi128ELi4ELb0ELb0EN7cutlass6half_tE19Flash_kernel_traitsILi32ELi64ELi128ELi4ES3_EELb0ELb0ELb1ELb0ELb0ELb1ELb0ELb0EEEvNS_16Flash_fwd_paramsE)
        /*00d0*/ 	.short	0x0380
        /*00d2*/ 	.short	0x01d0


	//----- nvinfo : EIATTR_SW_WAR
	.align		4
.L_2778:
        /*00d4*/ 	.byte	0x04, 0x36
        /*00d6*/ 	.short	(.L_2780 - .L_2779)
.L_2779:
        /*00d8*/ 	.word	0x00000008
.L_2780:


//--------------------- .nv.info._ZN5flash24flash_fwd_splitkv_kernelI23Flash_fwd_kernel_traitsILi32ELi64ELi128ELi4ELb0ELb0EN7cutlass6half_tE19Flash_kernel_traitsILi32ELi64ELi128ELi4ES3_EELb0ELb0ELb0ELb0ELb1ELb0ELb0ELb1EEEvNS_16Flash_fwd_paramsE --------------------------
	.section	.nv.info._ZN5flash24flash_fwd_splitkv_kernelI23Flash_fwd_kernel_traitsILi32ELi64ELi128ELi4ELb0ELb0EN7cutlass6half_tE19Flash_kernel_traitsILi32ELi64ELi128ELi4ES3_EELb0ELb0ELb0ELb0ELb1ELb0ELb0ELb1EEEvNS_16Flash_fwd_paramsE,"",@"SHT_CUDA_INFO"
	.sectionflags	@""
	.align	4


	//----- nvinfo : EIATTR_CUDA_API_VERSION
	.align		4
        /*0000*/ 	.byte	0x04, 0x37
        /*0002*/ 	.short	(.L_2782 - .L_2781)
.L_2781:
        /*0004*/ 	.word	0x00000082


	//----- nvinfo : EIATTR_KPARAM_INFO
	.align		4
.L_2782:
        /*0008*/ 	.byte	0x04, 0x17
        /*000a*/ 	.short	(.L_2784 - .L_2783)
.L_2783:
        /*000c*/ 	.word	0x00000000
        /*0010*/ 	.short	0x0000
        /*0012*/ 	.short	0x0000
        /*0014*/ 	.byte	0x00, 0xf0, 0x41, 0x07


	//----- nvinfo : EIATTR_SPARSE_MMA_MASK
	.align		4
.L_2784:
        /*0018*/ 	.byte	0x03, 0x50
        /*001a*/ 	.short	0x0000


	//----- nvinfo : EIATTR_MAXREG_COUNT
	.align		4
        /*001c*/ 	.byte	0x03, 0x1b
        /*001e*/ 	.short	0x00ff


	//----- nvinfo : EIATTR_NUM_BARRIERS
	.align		4
        /*0020*/ 	.byte	0x02, 0x4c
        /*0022*/ 	.byte	0x01
	.zero		1


	//----- nvinfo : EIATTR_MERCURY_ISA_VERSION
	.align		4
        /*0024*/ 	.byte	0x03, 0x5f
        /*0026*/ 	.short	0x0101


	//----- nvinfo : EIATTR_COOP_GROUP_MASK_REGIDS
	.align		4
        /*0028*/ 	.byte	0x04, 0x29
        /*002a*/ 	.short	(.L_2786 - .L_2785)


	//   ....[0]....
.L_2785:
        /*002c*/ 	.word	0xffffffff


	//   ....[1]....
        /*0030*/ 	.word	0xffffffff


	//   ....[2]....
        /*0034*/ 	.word	0xffffffff


	//   ....[3]....
        /*0038*/ 	.word	0xffffffff


	//   ....[4]....
        /*003c*/ 	.word	0xffffffff


	//   ....[5]....
        /*0040*/ 	.word	0xffffffff


	//   ....[6]....
        /*0044*/ 	.word	0xffffffff


	//   ....[7]....
        /*0048*/ 	.word	0xffffffff


	//   ....[8]....
        /*004c*/ 	.word	0xffffffff


	//   ....[9]....
        /*0050*/ 	.word	0xffffffff


	//   ....[10]....
        /*0054*/ 	.word	0xffffffff


	//   ....[11]....
        /*0058*/ 	.word	0xffffffff


	//   ....[12]....
        /*005c*/ 	.word	0x05000005


	//   ....[13]....
        /*0060*/ 	.word	0x05000005


	//   ....[14]....
        /*0064*/ 	.word	0x05000005


	//   ....[15]....
        /*0068*/ 	.word	0x05000005


	//----- nvinfo : EIATTR_COOP_GROUP_INSTR_OFFSETS
	.align		4
.L_2786:
        /*006c*/ 	.byte	0x04, 0x28
        /*006e*/ 	.short	(.L_2788 - .L_2787)


	//   ....[0]....
.L_2787:
        /*0070*/ 	.word	0x00008280


	//   ....[1]....
        /*0074*/ 	.word	0x000082a0


	//   ....[2]....
        /*0078*/ 	.word	0x00008300


	//   ....[3]....
        /*007c*/ 	.word	0x00008310


	//   ....[4]....
        /*0080*/ 	.word	0x0000a830


	//   ....[5]....
        /*0084*/ 	.word	0x0000a850


	//   ....[6]....
        /*0088*/ 	.word	0x0000a880


	//   ....[7]....
        /*008c*/ 	.word	0x0000a890


	//   ....[8]....
        /*0090*/ 	.word	0x0000bc50


	//   ....[9]....
        /*0094*/ 	.word	0x0000bc60


	//   ....[10]....
        /*0098*/ 	.word	0x0000bc90


	//   ....[11]....
        /*009c*/ 	.word	0x0000bca0


	//   ....[12]....
        /*00a0*/ 	.word	0x0000c620


	//   ....[13]....
        /*00a4*/ 	.word	0x0000c690


	//   ....[14]....
        /*00a8*/ 	.word	0x0000c6f0


	//   ....[15]....
        /*00ac*/ 	.word	0x0000c760


	//----- nvinfo : EIATTR_VRC_CTA_INIT_COUNT
	.align		4
.L_2788:
        /*00b0*/ 	.byte	0x02, 0x4a
	.zero		1
	.zero		1


	//----- nvinfo : EIATTR_EXIT_INSTR_OFFSETS
	.align		4
        /*00b4*/ 	.byte	0x04, 0x1c
        /*00b6*/ 	.short	(.L_2790 - .L_2789)


	//   ....[0]....
.L_2789:
        /*00b8*/ 	.word	0x00000090


	//----- nvinfo : EIATTR_CRS_STACK_SIZE
	.align		4
.L_2790:
        /*00bc*/ 	.byte	0x04, 0x1e
        /*00be*/ 	.short	(.L_2792 - .L_2791)
.L_2791:
        /*00c0*/ 	.word	0x00000000


	//----- nvinfo : EIATTR_CBANK_PARAM_SIZE
	.align		4
.L_2792:
        /*00c4*/ 	.byte	0x03, 0x19
        /*00c6*/ 	.short	0x01d0


	//----- nvinfo : EIATTR_PARAM_CBANK
	.align		4
        /*00c8*/ 	.byte	0x04, 0x0a
        /*00ca*/ 	.short	(.L_2794 - .L_2793)
	.align		4
.L_2793:
        /*00cc*/ 	.word	index@(.nv.constant0._ZN5flash24flash_fwd_splitkv_kernelI23Flash_fwd_kernel_traitsILi32ELi64ELi128ELi4ELb0ELb0EN7cutlass6half_tE19Flash_kernel_traitsILi32ELi64ELi128ELi4ES3_EELb0ELb0ELb0ELb0ELb1ELb0ELb0ELb1EEEvNS_16Flash_fwd_paramsE)
        /*00d0*/ 	.short	0x0380
        /*00d2*/ 	.short	0x01d0


	//----- nvinfo : EIATTR_SW_WAR
	.align		4
.L_2794:
        /*00d4*/ 	.byte	0x04, 0x36
        /*00d6*/ 	.short	(.L_2796 - .L_2795)
.L_2795:
        /*00d8*/ 	.word	0x00000008
.L_2796:


//--------------------- .nv.info._ZN5flash24flash_fwd_splitkv_kernelI23Flash_fwd_kernel_traitsILi32ELi64ELi128ELi4ELb0ELb0EN7cutlass6half_tE19Flash_kernel_traitsILi32ELi64ELi128ELi4ES3_EELb0ELb0ELb0ELb0ELb1ELb1ELb0ELb1EEEvNS_16Flash_fwd_paramsE --------------------------
	.section	.nv.info._ZN5flash24flash_fwd_splitkv_kernelI23Flash_fwd_kernel_traitsILi32ELi64ELi128ELi4ELb0ELb0EN7cutlass6half_tE19Flash_kernel_traitsILi32ELi64ELi128ELi4ES3_EELb0ELb0ELb0ELb0ELb1ELb1ELb0ELb1EEEvNS_16Flash_fwd_paramsE,"",@"SHT_CUDA_INFO"
	.sectionflags	@""
	.align	4


	//----- nvinfo : EIATTR_CUDA_API_VERSION
	.align		4
        /*0000*/ 	.byte	0x04, 0x37
        /*0002*/ 	.short	(.L_2798 - .L_2797)
.L_2797:
        /*0004*/ 	.word	0x00000082


	//----- nvinfo : EIATTR_KPARAM_INFO
	.align		4
.L_2798:
        /*0008*/ 	.byte	0x04, 0x17
        /*000a*/ 	.short	(.L_2800 - .L_2799)
.L_2799:
        /*000c*/ 	.word	0x00000000
        /*0010*/ 	.short	0x0000
        /*0012*/ 	.short	0x0000
        /*0014*/ 	.byte	0x00, 0xf0, 0x41, 0x07


	//----- nvinfo : EIATTR_SPARSE_MMA_MASK
	.align		4
.L_2800:
        /*0018*/ 	.byte	0x03, 0x50
        /*001a*/ 	.short	0x0000


	//----- nvinfo : EIATTR_MAXREG_COUNT
	.align		4
        /*001c*/ 	.byte	0x03, 0x1b
        /*001e*/ 	.short	0x00ff


	//----- nvinfo : EIATTR_NUM_BARRIERS
	.align		4
        /*0020*/ 	.byte	0x02, 0x4c
        /*0022*/ 	.byte	0x01
	.zero		1


	//----- nvinfo : EIATTR_MERCURY_ISA_VERSION
	.align		4
        /*0024*/ 	.byte	0x03, 0x5f
        /*0026*/ 	.short	0x0101


	//----- nvinfo : EIATTR_COOP_GROUP_MASK_REGIDS
	.align		4
        /*0028*/ 	.byte	0x04, 0x29
        /*002a*/ 	.short	(.L_2802 - .L_2801)


	//   ....[0]....
.L_2801:
        /*002c*/ 	.word	0xffffffff


	//   ....[1]....
        /*0030*/ 	.word	0xffffffff


	//   ....[2]....
        /*0034*/ 	.word	0xffffffff


	//   ....[3]....
        /*0038*/ 	.word	0xffffffff


	//   ....[4]....
        /*003c*/ 	.word	0xffffffff


	//   ....[5]....
        /*0040*/ 	.word	0xffffffff


	//   ....[6]....
        /*0044*/ 	.word	0xffffffff


	//   ....[7]....
        /*0048*/ 	.word	0xffffffff


	//   ....[8]....
        /*004c*/ 	.word	0xffffffff


	//   ....[9]....
        /*0050*/ 	.word	0xffffffff


	//   ....[10]....
        /*0054*/ 	.word	0xffffffff


	//   ....[11]....
        /*0058*/ 	.word	0xffffffff


	//   ....[12]....
        /*005c*/ 	.word	0x05000005


	//   ....[13]....
        /*0060*/ 	.word	0x05000005


	//   ....[14]....
        /*0064*/ 	.word	0x05000005


	//   ....[15]....
        /*0068*/ 	.word	0x05000005


	//----- nvinfo : EIATTR_COOP_GROUP_INSTR_OFFSETS
	.align		4
.L_2802:
        /*006c*/ 	.byte	0x04, 0x28
        /*006e*/ 	.short	(.L_2804 - .L_2803)


	//   ....[0]....
.L_2803:
        /*0070*/ 	.word	0x00008dc0


	//   ....[1]....
        /*0074*/ 	.word	0x00008de0


	//   ....[2]....
        /*0078*/ 	.word	0x00008e40


	//   ....[3]....
        /*007c*/ 	.word	0x00008e50


	//   ....[4]....
        /*0080*/ 	.word	0x0000bbc0


	//   ....[5]....
        /*0084*/ 	.word	0x0000bbf0


	//   ....[6]....
        /*0088*/ 	.word	0x0000bc40


	//   ....[7]....
        /*008c*/ 	.word	0x0000bc50


	//   ....[8]....
        /*0090*/ 	.word	0x0000cff0


	//   ....[9]....
        /*0094*/ 	.word	0x0000d000


	//   ....[10]....
        /*0098*/ 	.word	0x0000d030


	//   ....[11]....
        /*009c*/ 	.word	0x0000d040


	//   ....[12]....
        /*00a0*/ 	.word	0x0000d9f0


	//   ....[13]....
        /*00a4*/ 	.word	0x0000da70


	//   ....[14]....
        /*00a8*/ 	.word	0x0000daf0


	//   ....[15]....
        /*00ac*/ 	.word	0x0000db60


	//----- nvinfo : EIATTR_VRC_CTA_INIT_COUNT
	.align		4
.L_2804:
        /*00b0*/ 	.byte	0x02, 0x4a
	.zero		1
	.zero		1


	//----- nvinfo : EIATTR_EXIT_INSTR_OFFSETS
	.align		4
        /*00b4*/ 	.byte	0x04, 0x1c
        /*00b6*/ 	.short	(.L_2806 - .L_2805)


	//   ....[0]....
.L_2805:
        /*00b8*/ 	.word	0x00000090


	//----- nvinfo : EIATTR_CRS_STACK_SIZE
	.align		4
.L_2806:
        /*00bc*/ 	.byte	0x04, 0x1e
        /*00be*/ 	.short	(.L_2808 - .L_2807)
.L_2807:
        /*00c0*/ 	.word	0x00000000


	//----- nvinfo : EIATTR_CBANK_PARAM_SIZE
	.align		4
.L_2808:
        /*00c4*/ 	.byte	0x03, 0x19
        /*00c6*/ 	.short	0x01d0


	//----- nvinfo : EIATTR_PARAM_CBANK
	.align		4
        /*00c8*/ 	.byte	0x04, 0x0a
        /*00ca*/ 	.short	(.L_2810 - .L_2809)
	.align		4
.L_2809:
        /*00cc*/ 	.word	index@(.nv.constant0._ZN5flash24flash_fwd_splitkv_kernelI23Flash_fwd_kernel_traitsILi32ELi64ELi128ELi4ELb0ELb0EN7cutlass6half_tE19Flash_kernel_traitsILi32ELi64ELi128ELi4ES3_EELb0ELb0ELb0ELb0ELb1ELb1ELb0ELb1EEEvNS_16Flash_fwd_paramsE)
        /*00d0*/ 	.short	0x0380
        /*00d2*/ 	.short	0x01d0


	//----- nvinfo : EIATTR_SW_WAR
	.align		4
.L_2810:
        /*00d4*/ 	.byte	0x04, 0x36
        /*00d6*/ 	.short	(.L_2812 - .L_2811)
.L_2811:
        /*00d8*/ 	.word	0x00000008
.L_2812:


//--------------------- .nv.info._ZN5flash24flash_fwd_splitkv_kernelI23Flash_fwd_kernel_traitsILi32ELi64ELi128ELi4ELb0ELb0EN7cutlass6half_tE19Flash_kernel_traitsILi32ELi64ELi128ELi4ES3_EELb0ELb0ELb1ELb0ELb0ELb0ELb0ELb1EEEvNS_16Flash_fwd_paramsE --------------------------
	.section	.nv.info._ZN5flash24flash_fwd_splitkv_kernelI23Flash_fwd_kernel_traitsILi32ELi64ELi128ELi4ELb0ELb0EN7cutlass6half_tE19Flash_kernel_traitsILi32ELi64ELi128ELi4ES3_EELb0ELb0ELb1ELb0ELb0ELb0ELb0ELb1EEEvNS_16Flash_fwd_paramsE,"",@"SHT_CUDA_INFO"
	.sectionflags	@""
	.align	4


	//----- nvinfo : EIATTR_CUDA_API_VERSION
	.align		4
        /*0000*/ 	.byte	0x04, 0x37
        /*0002*/ 	.short	(.L_2814 - .L_2813)
.L_2813:
        /*0004*/ 	.word	0x00000082


	//----- nvinfo : EIATTR_KPARAM_INFO
	.align		4
.L_2814:
        /*0008*/ 	.byte	0x04, 0x17
        /*000a*/ 	.short	(.L_2816 - .L_2815)
.L_2815:
        /*000c*/ 	.word	0x00000000
        /*0010*/ 	.short	0x0000
        /*0012*/ 	.short	0x0000
        /*0014*/ 	.byte	0x00, 0xf0, 0x41, 0x07


	//----- nvinfo : EIATTR_SPARSE_MMA_MASK
	.align		4
.L_2816:
        /*0018*/ 	.byte	0x03, 0x50
        /*001a*/ 	.short	0x0000


	//----- nvinfo : EIATTR_MAXREG_COUNT
	.align		4
        /*001c*/ 	.byte	0x03, 0x1b
        /*001e*/ 	.short	0x00ff


	//----- nvinfo : EIATTR_NUM_BARRIERS
	.align		4
        /*0020*/ 	.byte	0x02, 0x4c
        /*0022*/ 	.byte	0x01
	.zero		1


	//----- nvinfo : EIATTR_MERCURY_ISA_VERSION
	.align		4
        /*0024*/ 	.byte	0x03, 0x5f
        /*0026*/ 	.short	0x0101


	//----- nvinfo : EIATTR_COOP_GROUP_MASK_REGIDS
	.align		4
        /*0028*/ 	.byte	0x04, 0x29
        /*002a*/ 	.short	(.L_2818 - .L_2817)


	//   ....[0]....
.L_2817:
        /*002c*/ 	.word	0xffffffff


	//   ....[1]....
        /*0030*/ 	.word	0xffffffff


	//   ....[2]....
        /*0034*/ 	.word	0xffffffff


	//   ....[3]....
        /*0038*/ 	.word	0xffffffff


	//   ....[4]....
        /*003c*/ 	.word	0xffffffff


	//   ....[5]....
        /*0040*/ 	.word	0xffffffff


	//   ....[6]....
        /*0044*/ 	.word	0xffffffff


	//   ....[7]....
        /*0048*/ 	.word	0xffffffff


	//   ....[8]....
        /*004c*/ 	.word	0xffffffff


	//   ....[9]....
        /*0050*/ 	.word	0xffffffff


	//   ....[10]....
        /*0054*/ 	.word	0xffffffff


	//   ....[11]....
        /*0058*/ 	.word	0xffffffff


	//   ....[12]....
        /*005c*/ 	.word	0x05000005


	//   ....[13]....
        /*0060*/ 	.word	0x05000005


	//   ....[14]....
        /*0064*/ 	.word	0x05000005


	//   ....[15]....
        /*0068*/ 	.word	0x05000005


	//----- nvinfo : EIATTR_COOP_GROUP_INSTR_OFFSETS
	.align		4
.L_2818:
        /*006c*/ 	.byte	0x04, 0x28
        /*006e*/ 	.short	(.L_2820 - .L_2819)


	//   ....[0]....
.L_2819:
        /*0070*/ 	.word	0x00009df0


	//   ....[1]....
        /*0074*/ 	.word	0x00009e70


	//   ....[2]....
        /*0078*/ 	.word	0x00009eb0


	//   ....[3]....
        /*007c*/ 	.word	0x00009ed0


	//   ....[4]....
        /*0080*/ 	.word	0x0000d1b0


	//   ....[5]....
        /*0084*/ 	.word	0x0000d1e0


	//   ....[6]....
        /*0088*/ 	.word	0x0000d230


	//   ....[7]....
        /*008c*/ 	.word	0x0000d240


	//   ....[8]....
        /*0090*/ 	.word	0x0000e5e0


	//   ....[9]....
        /*0094*/ 	.word	0x0000e5f0


	//   ....[10]....
        /*0098*/ 	.word	0x0000e620


	//   ....[11]....
        /*009c*/ 	.word	0x0000e630


	//   ....[12]....
        /*00a0*/ 	.word	0x0000f020


	//   ....[13]....
        /*00a4*/ 	.word	0x0000f0a0


	//   ....[14]....
        /*00a8*/ 	.word	0x0000f120


	//   ....[15]....
        /*00ac*/ 	.word	0x0000f190


	//----- nvinfo : EIATTR_VRC_CTA_INIT_COUNT
	.align		4
.L_2820:
        /*00b0*/ 	.byte	0x02, 0x4a
	.zero		1
	.zero		1


	//----- nvinfo : EIATTR_EXIT_INSTR_OFFSETS
	.align		4
        /*00b4*/ 	.byte	0x04, 0x1c
        /*00b6*/ 	.short	(.L_2822 - .L_2821)


	//   ....[0]....
.L_2821:
        /*00b8*/ 	.word	0x00000090


	//----- nvinfo : EIATTR_CRS_STACK_SIZE
	.align		4
.L_2822:
        /*00bc*/ 	.byte	0x04, 0x1e
        /*00be*/ 	.short	(.L_2824 - .L_2823)
.L_2823:
        /*00c0*/ 	.word	0x00000000


	//----- nvinfo : EIATTR_CBANK_PARAM_SIZE
	.align		4
.L_2824:
        /*00c4*/ 	.byte	0x03, 0x19
        /*00c6*/ 	.short	0x01d0


	//----- nvinfo : EIATTR_PARAM_CBANK
	.align		4
        /*00c8*/ 	.byte	0x04, 0x0a
        /*00ca*/ 	.short	(.L_2826 - .L_2825)
	.align		4
.L_2825:
        /*00cc*/ 	.word	index@(.nv.constant0._ZN5flash24flash_fwd_splitkv_kernelI23Flash_fwd_kernel_traitsILi32ELi64ELi128ELi4ELb0ELb0EN7cutlass6half_tE19Flash_kernel_traitsILi32ELi64ELi128ELi4ES3_EELb0ELb0ELb1ELb0ELb0ELb0ELb0ELb1EEEvNS_16Flash_fwd_paramsE)
        /*00d0*/ 	.short	0x0380
        /*00d2*/ 	.short	0x01d0


	//----- nvinfo : EIATTR_SW_WAR
	.align		4
.L_2826:
        /*00d4*/ 	.byte	0x04, 0x36
        /*00d6*/ 	.short	(.L_2828 - .L_2827)
.L_2827:
        /*00d8*/ 	.word	0x00000008
.L_2828:


//--------------------- .nv.info._ZN5flash24flash_fwd_splitkv_kernelI23Flash_fwd_kernel_traitsILi32ELi64ELi128ELi4ELb0ELb0EN7cutlass6half_tE19Flash_kernel_traitsILi32ELi64ELi128ELi4ES3_EELb0ELb0ELb1ELb0ELb0ELb1ELb0ELb1EEEvNS_16Flash_fwd_paramsE --------------------------
	.section	.nv.info._ZN5flash24flash_fwd_splitkv_kernelI23Flash_fwd_kernel_traitsILi32ELi64ELi128ELi4ELb0ELb0EN7cutlass6half_tE19Flash_kernel_traitsILi32ELi64ELi128ELi4ES3_EELb0ELb0ELb1ELb0ELb0ELb1ELb0ELb1EEEvNS_16Flash_fwd_paramsE,"",@"SHT_CUDA_INFO"
	.sectionflags	@""
	.align	4


	//----- nvinfo : EIATTR_CUDA_API_VERSION
	.align		4
        /*0000*/ 	.byte	0x04, 0x37
        /*0002*/ 	.short	(.L_2830 - .L_2829)
.L_2829:
        /*0004*/ 	.word	0x00000082


	//----- nvinfo : EIATTR_KPARAM_INFO
	.align		4
.L_2830:
        /*0008*/ 	.byte	0x04, 0x17
        /*000a*/ 	.short	(.L_2832 - .L_2831)
.L_2831:
        /*000c*/ 	.word	0x00000000
        /*0010*/ 	.short	0x0000
        /*0012*/ 	.short	0x0000
        /*0014*/ 	.byte	0x00, 0xf0, 0x41, 0x07


	//----- nvinfo : EIATTR_SPARSE_MMA_MASK
	.align		4
.L_2832:
        /*0018*/ 	.byte	0x03, 0x50
        /*001a*/ 	.short	0x0000


	//----- nvinfo : EIATTR_MAXREG_COUNT
	.align		4
        /*001c*/ 	.byte	0x03, 0x1b
        /*001e*/ 	.short	0x00ff


	//----- nvinfo : EIATTR_NUM_BARRIERS
	.align		4
        /*0020*/ 	.byte	0x02, 0x4c
        /*0022*/ 	.byte	0x01
	.zero		1


	//----- nvinfo : EIATTR_MERCURY_ISA_VERSION
	.align		4
        /*0024*/ 	.byte	0x03, 0x5f
        /*0026*/ 	.short	0x0101


	//----- nvinfo : EIATTR_COOP_GROUP_MASK_REGIDS
	.align		4
        /*0028*/ 	.byte	0x04, 0x29
        /*002a*/ 	.short	(.L_2834 - .L_2833)


	//   ....[0]....
.L_2833:
        /*002c*/ 	.word	0xffffffff


	//   ....[1]....
        /*0030*/ 	.word	0xffffffff


	//   ....[2]....
        /*0034*/ 	.word	0xffffffff


	//   ....[3]....
        /*0038*/ 	.word	0xffffffff


	//   ....[4]....
        /*003c*/ 	.word	0xffffffff


	//   ....[5]....
        /*0040*/ 	.word	0xffffffff


	//   ....[6]....
        /*0044*/ 	.word	0xffffffff


	//   ....[7]....
        /*0048*/ 	.word	0xffffffff


	//   ....[8]....
        /*004c*/ 	.word	0xffffffff


	//   ....[9]....
        /*0050*/ 	.word	0xffffffff


	//   ....[10]....
        /*0054*/ 	.word	0xffffffff


	//   ....[11]....
        /*0058*/ 	.word	0xffffffff


	//   ....[12]....
        /*005c*/ 	.word	0x05000004


	//   ....[13]....
        /*0060*/ 	.word	0x05000004


	//   ....[14]....
        /*0064*/ 	.word	0x05000004


	//   ....[15]....
        /*0068*/ 	.word	0x05000004


	//----- nvinfo : EIATTR_COOP_GROUP_INSTR_OFFSETS
	.align		4
.L_2834:
        /*006c*/ 	.byte	0x04, 0x28
        /*006e*/ 	.short	(.L_2836 - .L_2835)


	//   ....[0]....
.L_2835:
        /*0070*/ 	.word	0x0000a2b0


	//   ....[1]....
        /*0074*/ 	.word	0x0000a2d0


	//   ....[2]....
        /*0078*/ 	.word	0x0000a310


	//   ....[3]....
        /*007c*/ 	.word	0x0000a330


	//   ....[4]....
        /*0080*/ 	.word	0x0000ddb0


	//   ....[5]....
        /*0084*/ 	.word	0x0000ddf0


	//   ....[6]....
        /*0088*/ 	.word	0x0000de30


	//   ....[7]....
        /*008c*/ 	.word	0x0000de60


	//   ....[8]....
        /*0090*/ 	.word	0x0000f1e0


	//   ....[9]....
        /*0094*/ 	.word	0x0000f1f0


	//   ....[10]....
        /*0098*/ 	.word	0x0000f220


	//   ....[11]....
        /*009c*/ 	.word	0x0000f230


	//   ....[12]....
        /*00a0*/ 	.word	0x0000fc00


	//   ....[13]....
        /*00a4*/ 	.word	0x0000fc70


	//   ....[14]....
        /*00a8*/ 	.word	0x0000fcd0


	//   ....[15]....
        /*00ac*/ 	.word	0x0000fd40


	//----- nvinfo : EIATTR_VRC_CTA_INIT_COUNT
	.align		4
.L_2836:
        /*00b0*/ 	.byte	0x02, 0x4a
	.zero		1
	.zero		1


	//----- nvinfo : EIATTR_EXIT_INSTR_OFFSETS
	.align		4
        /*00b4*/ 	.byte	0x04, 0x1c
        /*00b6*/ 	.short	(.L_2838 - .L_2837)


	//   ....[0]....
.L_2837:
        /*00b8*/ 	.word	0x00000090


	//----- nvinfo : EIATTR_CRS_STACK_SIZE
	.align		4
.L_2838:
        /*00bc*/ 	.byte	0x04, 0x1e
        /*00be*/ 	.short	(.L_2840 - .L_2839)
.L_2839:
        /*00c0*/ 	.word	0x00000000


	//----- nvinfo : EIATTR_CBANK_PARAM_SIZE
	.align		4
.L_2840:
        /*00c4*/ 	.byte	0x03, 0x19
        /*00c6*/ 	.short	0x01d0


	//----- nvinfo : EIATTR_PARAM_CBANK
	.align		4
        /*00c8*/ 	.byte	0x04, 0x0a
        /*00ca*/ 	.short	(.L_2842 - .L_2841)
	.align		4
.L_2841:
        /*00cc*/ 	.word	index@(.nv.constant0._ZN5flash24flash_fwd_splitkv_kernelI23Flash_fwd_kernel_traitsILi32ELi64ELi128ELi4ELb0ELb0EN7cutlass6half_tE19Flash_kernel_traitsILi32ELi64ELi128ELi4ES3_EELb0ELb0ELb1ELb0ELb0ELb1ELb0ELb1EEEvNS_16Flash_fwd_paramsE)
        /*00d0*/ 	.short	0x0380
        /*00d2*/ 	.short	0x01d0


	//----- nvinfo : EIATTR_SW_WAR
	.align		4
.L_2842:
        /*00d4*/ 	.byte	0x04, 0x36
        /*00d6*/ 	.short	(.L_2844 - .L_2843)
.L_2843:
        /*00d8*/ 	.word	0x00000008
.L_2844:


//--------------------- .nv.info._ZN5flash24flash_fwd_splitkv_kernelI23Flash_fwd_kernel_traitsILi32ELi64ELi128ELi4ELb0ELb0EN7cutlass6half_tE19Flash_kernel_traitsILi32ELi64ELi128ELi4ES3_EELb0ELb0ELb0ELb1ELb1ELb0ELb1ELb0EEEvNS_16Flash_fwd_paramsE --------------------------
	.section	.nv.info._ZN5flash24flash_fwd_splitkv_kernelI23Flash_fwd_kernel_traitsILi32ELi64ELi128ELi4ELb0ELb0EN7cutlass6half_tE19Flash_kernel_traitsILi32ELi64ELi128ELi4ES3_EELb0ELb0ELb0ELb1ELb1ELb0ELb1ELb0EEEvNS_16Flash_fwd_paramsE,"",@"SHT_CUDA_INFO"
	.sectionflags	@""
	.align	4


	//----- nvinfo : EIATTR_CUDA_API_VERSION
	.align		4
        /*0000*/ 	.byte	0x04, 0x37
        /*0002*/ 	.short	(.L_2846 - .L_2845)
.L_2845:
        /*0004*/ 	.word	0x00000082


	//----- nvinfo : EIATTR_KPARAM_INFO
	.align		4
.L_2846:
        /*0008*/ 	.byte	0x04, 0x17
        /*000a*/ 	.short	(.L_2848 - .L_2847)
.L_2847:
        /*000c*/ 	.word	0x00000000
        /*0010*/ 	.short	0x0000
        /*0012*/ 	.short	0x0000
        /*0014*/ 	.byte	0x00, 0xf0, 0x41, 0x07


	//----- nvinfo : EIATTR_SPARSE_MMA_MASK
	.align		4
.L_2848:
        /*0018*/ 	.byte	0x03, 0x50
        /*001a*/ 	.short	0x0000


	//----- nvinfo : EIATTR_MAXREG_COUNT
	.align		4
        /*001c*/ 	.byte	0x03, 0x1b
        /*001e*/ 	.short	0x00ff


	//----- nvinfo : EIATTR_NUM_BARRIERS
	.align		4
        /*0020*/ 	.byte	0x02, 0x4c
        /*0022*/ 	.byte	0x01
	.zero		1


	//----- nvinfo : EIATTR_MERCURY_ISA_VERSION
	.align		4
        /*0024*/ 	.byte	0x03, 0x5f
        /*0026*/ 	.short	0x0101


	//----- nvinfo : EIATTR_COOP_GROUP_MASK_REGIDS
	.align		4
        /*0028*/ 	.byte	0x04, 0x29
        /*002a*/ 	.short	(.L_2850 - .L_2849)


	//   ....[0]....
.L_2849:
        /*002c*/ 	.word	0xffffffff


	//   ....[1]....
        /*0030*/ 	.word	0xffffffff


	//   ....[2]....
        /*0034*/ 	.word	0xffffffff


	//   ....[3]....
        /*0038*/ 	.word	0xffffffff


	//   ....[4]....
        /*003c*/ 	.word	0xffffffff


	//   ....[5]....
        /*0040*/ 	.word	0xffffffff


	//   ....[6]....
        /*0044*/ 	.word	0xffffffff


	//   ....[7]....
        /*0048*/ 	.word	0xffffffff


	//   ....[8]....
        /*004c*/ 	.word	0xffffffff


	//   ....[9]....
        /*0050*/ 	.word	0xffffffff


	//   ....[10]....
        /*0054*/ 	.word	0xffffffff


	//   ....[11]....
        /*0058*/ 	.word	0xffffffff


	//   ....[12]....
        /*005c*/ 	.word	0x05000007


	//   ....[13]....
        /*0060*/ 	.word	0x05000007


	//   ....[14]....
        /*0064*/ 	.word	0x05000007


	//   ....[15]....
        /*0068*/ 	.word	0x05000007


	//----- nvinfo : EIATTR_COOP_GROUP_INSTR_OFFSETS
	.align		4
.L_2850:
        /*006c*/ 	.byte	0x04, 0x28
        /*006e*/ 	.short	(.L_2852 - .L_2851)


	//   ....[0]....
.L_2851:
        /*0070*/ 	.word	0x00002990


	//   ....[1]....
        /*0074*/ 	.word	0x000029a0


	//   ....[2]....
        /*0078*/ 	.word	0x000029d0


	//   ....[3]....
        /*007c*/ 	.word	0x000029e0


	//   ....[4]....
        /*0080*/ 	.word	0x00004ff0


	//   ....[5]....
        /*0084*/ 	.word	0x00005020


	//   ....[6]....
        /*0088*/ 	.word	0x00005070


	//   ....[7]....
        /*008c*/ 	.word	0x00005080


	//   ....[8]....
        /*0090*/ 	.word	0x000063e0


	//   ....[9]....
        /*0094*/ 	.word	0x000063f0


	//   ....[10]....
        /*0098*/ 	.word	0x00006420


	//   ....[11]....
        /*009c*/ 	.word	0x00006430


	//   ....[12]....
        /*00a0*/ 	.word	0x00006ac0


	//   ....[13]....
        /*00a4*/ 	.word	0x00006b40


	//   ....[14]....
        /*00a8*/ 	.word	0x00006bc0


	//   ....[15]....
        /*00ac*/ 	.word	0x00006c30


	//----- nvinfo : EIATTR_VRC_CTA_INIT_COUNT
	.align		4
.L_2852:
        /*00b0*/ 	.byte	0x02, 0x4a
	.zero		1
	.zero		1


	//----- nvinfo : EIATTR_EXIT_INSTR_OFFSETS
	.align		4
        /*00b4*/ 	.byte	0x04, 0x1c
        /*00b6*/ 	.short	(.L_2854 - .L_2853)


	//   ....[0]....
.L_2853:
        /*00b8*/ 	.word	0x000001f0


	//----- nvinfo : EIATTR_CRS_STACK_SIZE
	.align		4
.L_2854:
        /*00bc*/ 	.byte	0x04, 0x1e
        /*00be*/ 	.short	(.L_2856 - .L_2855)
.L_2855:
        /*00c0*/ 	.word	0x00000000


	//----- nvinfo : EIATTR_CBANK_PARAM_SIZE
	.align		4
.L_2856:
        /*00c4*/ 	.byte	0x03, 0x19
        /*00c6*/ 	.short	0x01d0


	//----- nvinfo : EIATTR_PARAM_CBANK
	.align		4
        /*00c8*/ 	.byte	0x04, 0x0a
        /*00ca*/ 	.short	(.L_2858 - .L_2857)
	.align		4
.L_2857:
        /*00cc*/ 	.word	index@(.nv.constant0._ZN5flash24flash_fwd_splitkv_kernelI23Flash_fwd_kernel_traitsILi32ELi64ELi128ELi4ELb0ELb0EN7cutlass6half_tE19Flash_kernel_traitsILi32ELi64ELi128ELi4ES3_EELb0ELb0ELb0ELb1ELb1ELb0ELb1ELb0EEEvNS_16Flash_fwd_paramsE)
        /*00d0*/ 	.short	0x0380
        /*00d2*/ 	.short	0x01d0


	//----- nvinfo : EIATTR_SW_WAR
	.align		4
.L_2858:
        /*00d4*/ 	.byte	0x04, 0x36
        /*00d6*/ 	.short	(.L_2860 - .L_2859)
.L_2859:
        /*00d8*/ 	.word	0x00000008
.L_2860:


//--------------------- .nv.info._ZN5flash24flash_fwd_splitkv_kernelI23Flash_fwd_kernel_traitsILi32ELi64ELi128ELi4ELb0ELb0EN7cutlass6half_tE19Flash_kernel_traitsILi32ELi64ELi128ELi4ES3_EELb0ELb0ELb0ELb1ELb1ELb1ELb1ELb0EEEvNS_16Flash_fwd_paramsE --------------------------
	.section	.nv.info._ZN5flash24flash_fwd_splitkv_kernelI23Flash_fwd_kernel_traitsILi32ELi64ELi128ELi4ELb0ELb0EN7cutlass6half_tE19Flash_kernel_traitsILi32ELi64ELi128ELi4ES3_EELb0ELb0ELb0ELb1ELb1ELb1ELb1ELb0EEEvNS_16Flash_fwd_paramsE,"",@"SHT_CUDA_INFO"
	.sectionflags	@""
	.align	4


	//----- nvinfo : EIATTR_CUDA_API_VERSION
	.align		4
        /*0000*/ 	.byte	0x04, 0x37
        /*0002*/ 	.short	(.L_2862 - .L_2861)
.L_2861:
        /*0004*/ 	.word	0x00000082


	//----- nvinfo : EIATTR_KPARAM_INFO
	.align		4
.L_2862:
        /*0008*/ 	.byte	0x04, 0x17
        /*000a*/ 	.short	(.L_2864 - .L_2863)
.L_2863:
        /*000c*/ 	.word	0x00000000
        /*0010*/ 	.short	0x0000
        /*0012*/ 	.short	0x0000
        /*0014*/ 	.byte	0x00, 0xf0, 0x41, 0x07


	//----- nvinfo : EIATTR_SPARSE_MMA_MASK
	.align		4
.L_2864:
        /*0018*/ 	.byte	0x03, 0x50
        /*001a*/ 	.short	0x0000


	//----- nvinfo : EIATTR_MAXREG_COUNT
	.align		4
        /*001c*/ 	.byte	0x03, 0x1b
        /*001e*/ 	.short	0x00ff


	//----- nvinfo : EIATTR_NUM_BARRIERS
	.align		4
        /*0020*/ 	.byte	0x02, 0x4c
        /*0022*/ 	.byte	0x01
	.zero		1


	//----- nvinfo : EIATTR_MERCURY_ISA_VERSION
	.align		4
        /*0024*/ 	.byte	0x03, 0x5f
        /*0026*/ 	.short	0x0101


	//----- nvinfo : EIATTR_COOP_GROUP_MASK_REGIDS
	.align		4
        /*0028*/ 	.byte	0x04, 0x29
        /*002a*/ 	.short	(.L_2866 - .L_2865)


	//   ....[0]....
.L_2865:
        /*002c*/ 	.word	0xffffffff


	//   ....[1]....
        /*0030*/ 	.word	0xffffffff


	//   ....[2]....
        /*0034*/ 	.word	0xffffffff


	//   ....[3]....
        /*0038*/ 	.word	0xffffffff


	//   ....[4]....
        /*003c*/ 	.word	0xffffffff


	//   ....[5]....
        /*0040*/ 	.word	0xffffffff


	//   ....[6]....
        /*0044*/ 	.word	0xffffffff


	//   ....[7]....
        /*0048*/ 	.word	0xffffffff


	//   ....[8]....
        /*004c*/ 	.word	0xffffffff


	//   ....[9]....
        /*0050*/ 	.word	0xffffffff


	//   ....[10]....
        /*0054*/ 	.word	0xffffffff


	//   ....[11]....
        /*0058*/ 	.word	0xffffffff


	//   ....[12]....
        /*005c*/ 	.word	0x05000006


	//   ....[13]....
        /*0060*/ 	.word	0x05000006


	//   ....[14]....
        /*0064*/ 	.word	0x05000006


	//   ....[15]....
        /*0068*/ 	.word	0x05000006


	//----- nvinfo : EIATTR_COOP_GROUP_INSTR_OFFSETS
	.align		4
.L_2866:
        /*006c*/ 	.byte	0x04, 0x28
        /*006e*/ 	.short	(.L_2868 - .L_2867)


	//   ....[0]....
.L_2867:
        /*0070*/ 	.word	0x000030f0


	//   ....[1]....
        /*0074*/ 	.word	0x00003120


	//   ....[2]....
        /*0078*/ 	.word	0x00003180


	//   ....[3]....
        /*007c*/ 	.word	0x00003190


	//   ....[4]....
        /*0080*/ 	.word	0x00005f40


	//   ....[5]....
        /*0084*/ 	.word	0x00005f70


	//   ....[6]....
        /*0088*/ 	.word	0x00005fd0


	//   ....[7]....
        /*008c*/ 	.word	0x00005fe0


	//   ....[8]....
        /*0090*/ 	.word	0x000072e0


	//   ....[9]....
        /*0094*/ 	.word	0x000072f0


	//   ....[10]....
        /*0098*/ 	.word	0x00007320


	//   ....[11]....
        /*009c*/ 	.word	0x00007330


	//   ....[12]....
        /*00a0*/ 	.word	0x000079b0


	//   ....[13]....
        /*00a4*/ 	.word	0x00007a20


	//   ....[14]....
        /*00a8*/ 	.word	0x00007a80


	//   ....[15]....
        /*00ac*/ 	.word	0x00007af0


	//----- nvinfo : EIATTR_VRC_CTA_INIT_COUNT
	.align		4
.L_2868:
        /*00b0*/ 	.byte	0x02, 0x4a
	.zero		1
	.zero		1


	//----- nvinfo : EIATTR_EXIT_INSTR_OFFSETS
	.align		4
        /*00b4*/ 	.byte	0x04, 0x1c
        /*00b6*/ 	.short	(.L_2870 - .L_2869)


	//   ....[0]....
.L_2869:
        /*00b8*/ 	.word	0x000001f0


	//----- nvinfo : EIATTR_CRS_STACK_SIZE
	.align		4
.L_2870:
        /*00bc*/ 	.byte	0x04, 0x1e
        /*00be*/ 	.short	(.L_2872 - .L_2871)
.L_2871:
        /*00c0*/ 	.word	0x00000000


	//----- nvinfo : EIATTR_CBANK_PARAM_SIZE
	.align		4
.L_2872:
        /*00c4*/ 	.byte	0x03, 0x19
        /*00c6*/ 	.short	0x01d0


	//----- nvinfo : EIATTR_PARAM_CBANK
	.align		4
        /*00c8*/ 	.byte	0x04, 0x0a
        /*00ca*/ 	.short	(.L_2874 - .L_2873)
	.align		4
.L_2873:
        /*00cc*/ 	.word	index@(.nv.constant0._ZN5flash24flash_fwd_splitkv_kernelI23Flash_fwd_kernel_traitsILi32ELi64ELi128ELi4ELb0ELb0EN7cutlass6half_tE19Flash_kernel_traitsILi32ELi64ELi128ELi4ES3_EELb0ELb0ELb0ELb1ELb1ELb1ELb1ELb0EEEvNS_16Flash_fwd_paramsE)
        /*00d0*/ 	.short	0x0380
        /*00d2*/ 	.short	0x01d0


	//----- nvinfo : EIATTR_SW_WAR
	.align		4
.L_2874:
        /*00d4*/ 	.byte	0x04, 0x36
        /*00d6*/ 	.short	(.L_2876 - .L_2875)
.L_2875:
        /*00d8*/ 	.word	0x00000008
.L_2876:


//--------------------- .nv.info._ZN5flash24flash_fwd_splitkv_kernelI23Flash_fwd_kernel_traitsILi32ELi64ELi128ELi4ELb0ELb0EN7cutlass6half_tE19Flash_kernel_traitsILi32ELi64ELi128ELi4ES3_EELb0ELb0ELb1ELb0ELb0ELb0ELb1ELb0EEEvNS_16Flash_fwd_paramsE --------------------------
	.section	.nv.info._ZN5flash24flash_fwd_splitkv_kernelI23Flash_fwd_kernel_traitsILi32ELi64ELi128ELi4ELb0ELb0EN7cutlass6half_tE19Flash_kernel_traitsILi32ELi64ELi128ELi4ES3_EELb0ELb0ELb1ELb0ELb0ELb0ELb1ELb0EEEvNS_16Flash_fwd_paramsE,"",@"SHT_CUDA_INFO"
	.sectionflags	@""
	.align	4


	//----- nvinfo : EIATTR_CUDA_API_VERSION
	.align		4
        /*0000*/ 	.byte	0x04, 0x37
        /*0002*/ 	.short	(.L_2878 - .L_2877)
.L_2877:
        /*0004*/ 	.word	0x00000082


	//----- nvinfo : EIATTR_KPARAM_INFO
	.align		4
.L_2878:
        /*0008*/ 	.byte	0x04, 0x17
        /*000a*/ 	.short	(.L_2880 - .L_2879)
.L_2879:
        /*000c*/ 	.word	0x00000000
        /*0010*/ 	.short	0x0000
        /*0012*/ 	.short	0x0000
        /*0014*/ 	.byte	0x00, 0xf0, 0x41, 0x07


	//----- nvinfo : EIATTR_SPARSE_MMA_MASK
	.align		4
.L_2880:
        /*0018*/ 	.byte	0x03, 0x50
        /*001a*/ 	.short	0x0000


	//----- nvinfo : EIATTR_MAXREG_COUNT
	.align		4
        /*001c*/ 	.byte	0x03, 0x1b
        /*001e*/ 	.short	0x00ff


	//----- nvinfo : EIATTR_NUM_BARRIERS
	.align		4
        /*0020*/ 	.byte	0x02, 0x4c
        /*0022*/ 	.byte	0x01
	.zero		1


	//----- nvinfo : EIATTR_MERCURY_ISA_VERSION
	.align		4
        /*0024*/ 	.byte	0x03, 0x5f
        /*0026*/ 	.short	0x0101


	//----- nvinfo : EIATTR_COOP_GROUP_MASK_REGIDS
	.align		4
        /*0028*/ 	.byte	0x04, 0x29
        /*002a*/ 	.short	(.L_2882 - .L_2881)


	//   ....[0]....
.L_2881:
        /*002c*/ 	.word	0xffffffff


	//   ....[1]....
        /*0030*/ 	.word	0xffffffff


	//   ....[2]....
        /*0034*/ 	.word	0xffffffff


	//   ....[3]....
        /*0038*/ 	.word	0xffffffff


	//   ....[4]....
        /*003c*/ 	.word	0xffffffff


	//   ....[5]....
        /*0040*/ 	.word	0xffffffff


	//   ....[6]....
        /*0044*/ 	.word	0xffffffff


	//   ....[7]....
        /*0048*/ 	.word	0xffffffff


	//   ....[8]....
        /*004c*/ 	.word	0xffffffff


	//   ....[9]....
        /*0050*/ 	.word	0xffffffff


	//   ....[10]....
        /*0054*/ 	.word	0xffffffff


	//   ....[11]....
        /*0058*/ 	.word	0xffffffff


	//   ....[12]....
        /*005c*/ 	.word	0x05000006


	//   ....[13]....
        /*0060*/ 	.word	0x05000006


	//   ....[14]....
        /*0064*/ 	.word	0x05000006


	//   ....[15]....
        /*0068*/ 	.word	0x05000006


	//----- nvinfo : EIATTR_COOP_GROUP_INSTR_OFFSETS
	.align		4
.L_2882:
        /*006c*/ 	.byte	0x04, 0x28
        /*006e*/ 	.short	(.L_2884 - .L_2883)


	//   ....[0]....
.L_2883:
        /*0070*/ 	.word	0x00004f60


	//   ....[1]....
        /*0074*/ 	.word	0x00004fd0


	//   ....[2]....
        /*0078*/ 	.word	0x00004ff0


	//   ....[3]....
        /*007c*/ 	.word	0x00005010


	//   ....[4]....
        /*0080*/ 	.word	0x00008300


	//   ....[5]....
        /*0084*/ 	.word	0x00008330


	//   ....[6]....
        /*0088*/ 	.word	0x00008380


	//   ....[7]....
        /*008c*/ 	.word	0x000083a0


	//   ....[8]....
        /*0090*/ 	.word	0x00009770


	//   ....[9]....
        /*0094*/ 	.word	0x00009780


	//   ....[10]....
        /*0098*/ 	.word	0x000097b0


	//   ....[11]....
        /*009c*/ 	.word	0x000097c0


	//   ....[12]....
        /*00a0*/ 	.word	0x00009f30


	//   ....[13]....
        /*00a4*/ 	.word	0x00009fb0


	//   ....[14]....
        /*00a8*/ 	.word	0x0000a020


	//   ....[15]....
        /*00ac*/ 	.word	0x0000a090


	//----- nvinfo : EIATTR_VRC_CTA_INIT_COUNT
	.align		4
.L_2884:
        /*00b0*/ 	.byte	0x02, 0x4a
	.zero		1
	.zero		1


	//----- nvinfo : EIATTR_EXIT_INSTR_OFFSETS
	.align		4
        /*00b4*/ 	.byte	0x04, 0x1c
        /*00b6*/ 	.short	(.L_2886 - .L_2885)


	//   ....[0]....
.L_2885:
        /*00b8*/ 	.word	0x000001f0


	//----- nvinfo : EIATTR_CRS_STACK_SIZE
	.align		4
.L_2886:
        /*00bc*/ 	.byte	0x04, 0x1e
        /*00be*/ 	.short	(.L_2888 - .L_2887)
.L_2887:
        /*00c0*/ 	.word	0x00000000


	//----- nvinfo : EIATTR_CBANK_PARAM_SIZE
	.align		4
.L_2888:
        /*00c4*/ 	.byte	0x03, 0x19
        /*00c6*/ 	.short	0x01d0


	//----- nvinfo : EIATTR_PARAM_CBANK
	.align		4
        /*00c8*/ 	.byte	0x04, 0x0a
        /*00ca*/ 	.short	(.L_2890 - .L_2889)
	.align		4
.L_2889:
        /*00cc*/ 	.word	index@(.nv.constant0._ZN5flash24flash_fwd_splitkv_kernelI23Flash_fwd_kernel_traitsILi32ELi64ELi128ELi4ELb0ELb0EN7cutlass6half_tE19Flash_kernel_traitsILi32ELi64ELi128ELi4ES3_EELb0ELb0ELb1ELb0ELb0ELb0ELb1ELb0EEEvNS_16Flash_fwd_paramsE)
        /*00d0*/ 	.short	0x0380
        /*00d2*/ 	.short	0x01d0


	//----- nvinfo : EIATTR_SW_WAR
	.align		4
.L_2890:
        /*00d4*/ 	.byte	0x04, 0x36
        /*00d6*/ 	.short	(.L_2892 - .L_2891)
.L_2891:
        /*00d8*/ 	.word	0x00000008
.L_2892:


//--------------------- .nv.info._ZN5flash24flash_fwd_splitkv_kernelI23Flash_fwd_kernel_traitsILi32ELi64ELi128ELi4ELb0ELb0EN7cutlass6half_tE19Flash_kernel_traitsILi32ELi64ELi128ELi4ES3_EELb0ELb0ELb1ELb0ELb0ELb1ELb1ELb0EEEvNS_16Flash_fwd_paramsE --------------------------
	.section	.nv.info._ZN5flash24flash_fwd_splitkv_kernelI23Flash_fwd_kernel_traitsILi32ELi64ELi128ELi4ELb0ELb0EN7cutlass6half_tE19Flash_kernel_traitsILi32ELi64ELi128ELi4ES3_EELb0ELb0ELb1ELb0ELb0ELb1ELb1ELb0EEEvNS_16Flash_fwd_paramsE,"",@"SHT_CUDA_INFO"
	.sectionflags	@""
	.align	4


	//----- nvinfo : EIATTR_CUDA_API_VERSION
	.align		4
        /*0000*/ 	.byte	0x04, 0x37
        /*0002*/ 	.short	(.L_2894 - .L_2893)
.L_2893:
        /*0004*/ 	.word	0x00000082


	//----- nvinfo : EIATTR_KPARAM_INFO
	.align		4
.L_2894:
        /*0008*/ 	.byte	0x04, 0x17
        /*000a*/ 	.short	(.L_2896 - .L_2895)
.L_2895:
        /*000c*/ 	.word	0x00000000
        /*0010*/ 	.short	0x0000
        /*0012*/ 	.short	0x0000
        /*0014*/ 	.byte	0x00, 0xf0, 0x41, 0x07


	//----- nvinfo : EIATTR_SPARSE_MMA_MASK
	.align		4
.L_2896:
        /*0018*/ 	.byte	0x03, 0x50
        /*001a*/ 	.short	0x0000


	//----- nvinfo : EIATTR_MAXREG_COUNT
	.align		4
        /*001c*/ 	.byte	0x03, 0x1b
        /*001e*/ 	.short	0x00ff


	//----- nvinfo : EIATTR_NUM_BARRIERS
	.align		4
        /*0020*/ 	.byte	0x02, 0x4c
        /*0022*/ 	.byte	0x01
	.zero		1


	//----- nvinfo : EIATTR_MERCURY_ISA_VERSION
	.align		4
        /*0024*/ 	.byte	0x03, 0x5f
        /*0026*/ 	.short	0x0101


	//----- nvinfo : EIATTR_COOP_GROUP_MASK_REGIDS
	.align		4
        /*0028*/ 	.byte	0x04, 0x29
        /*002a*/ 	.short	(.L_2898 - .L_2897)


	//   ....[0]....
.L_2897:
        /*002c*/ 	.word	0xffffffff


	//   ....[1]....
        /*0030*/ 	.word	0xffffffff


	//   ....[2]....
        /*0034*/ 	.word	0xffffffff


	//   ....[3]....
        /*0038*/ 	.word	0xffffffff


	//   ....[4]....
        /*003c*/ 	.word	0xffffffff


	//   ....[5]....
        /*0040*/ 	.word	0xffffffff


	//   ....[6]....
        /*0044*/ 	.word	0xffffffff


	//   ....[7]....
        /*0048*/ 	.word	0xffffffff


	//   ....[8]....
        /*004c*/ 	.word	0xffffffff


	//   ....[9]....
        /*0050*/ 	.word	0xffffffff


	//   ....[10]....
        /*0054*/ 	.word	0xffffffff


	//   ....[11]....
        /*0058*/ 	.word	0xffffffff


	//   ....[12]....
        /*005c*/ 	.word	0x05000006


	//   ....[13]....
        /*0060*/ 	.word	0x05000006


	//   ....[14]....
        /*0064*/ 	.word	0x05000006


	//   ....[15]....
        /*0068*/ 	.word	0x05000006


	//----- nvinfo : EIATTR_COOP_GROUP_INSTR_OFFSETS
	.align		4
.L_2898:
        /*006c*/ 	.byte	0x04, 0x28
        /*006e*/ 	.short	(.L_2900 - .L_2899)


	//   ....[0]....
.L_2899:
        /*0070*/ 	.word	0x000057f0


	//   ....[1]....
        /*0074*/ 	.word	0x00005810


	//   ....[2]....
        /*0078*/ 	.word	0x00005830


	//   ....[3]....
        /*007c*/ 	.word	0x00005850


	//   ....[4]....
        /*0080*/ 	.word	0x000092b0


	//   ....[5]....
        /*0084*/ 	.word	0x000092e0


	//   ....[6]....
        /*0088*/ 	.word	0x00009330


	//   ....[7]....
        /*008c*/ 	.word	0x00009350


	//   ....[8]....
        /*0090*/ 	.word	0x0000a720


	//   ....[9]....
        /*0094*/ 	.word	0x0000a730


	//   ....[10]....
        /*0098*/ 	.word	0x0000a760


	//   ....[11]....
        /*009c*/ 	.word	0x0000a770


	//   ....[12]....
        /*00a0*/ 	.word	0x0000aee0


	//   ....[13]....
        /*00a4*/ 	.word	0x0000af60


	//   ....[14]....
        /*00a8*/ 	.word	0x0000afd0


	//   ....[15]....
        /*00ac*/ 	.word	0x0000b040


	//----- nvinfo : EIATTR_VRC_CTA_INIT_COUNT
	.align		4
.L_2900:
        /*00b0*/ 	.byte	0x02, 0x4a
	.zero		1
	.zero		1


	//----- nvinfo : EIATTR_EXIT_INSTR_OFFSETS
	.align		4
        /*00b4*/ 	.byte	0x04, 0x1c
        /*00b6*/ 	.short	(.L_2902 - .L_2901)


	//   ....[0]....
.L_2901:
        /*00b8*/ 	.word	0x000001f0


	//----- nvinfo : EIATTR_CRS_STACK_SIZE
	.align		4
.L_2902:
        /*00bc*/ 	.byte	0x04, 0x1e
        /*00be*/ 	.short	(.L_2904 - .L_2903)
.L_2903:
        /*00c0*/ 	.word	0x00000000


	//----- nvinfo : EIATTR_CBANK_PARAM_SIZE
	.align		4
.L_2904:
        /*00c4*/ 	.byte	0x03, 0x19
        /*00c6*/ 	.short	0x01d0


	//----- nvinfo : EIATTR_PARAM_CBANK
	.align		4
        /*00c8*/ 	.byte	0x04, 0x0a
        /*00ca*/ 	.short	(.L_2906 - .L_2905)
	.align		4
.L_2905:
        /*00cc*/ 	.word	index@(.nv.constant0._ZN5flash24flash_fwd_splitkv_kernelI23Flash_fwd_kernel_traitsILi32ELi64ELi128ELi4ELb0ELb0EN7cutlass6half_tE19Flash_kernel_traitsILi32ELi64ELi128ELi4ES3_EELb0ELb0ELb1ELb0ELb0ELb1ELb1ELb0EEEvNS_16Flash_fwd_paramsE)
        /*00d0*/ 	.short	0x0380
        /*00d2*/ 	.short	0x01d0


	//----- nvinfo : EIATTR_SW_WAR
	.align		4
.L_2906:
        /*00d4*/ 	.byte	0x04, 0x36
        /*00d6*/ 	.short	(.L_2908 - .L_2907)
.L_2907:
        /*00d8*/ 	.word	0x00000008
.L_2908:


//--------------------- .nv.info._ZN5flash24flash_fwd_splitkv_kernelI23Flash_fwd_kernel_traitsILi32ELi64ELi128ELi4ELb0ELb0EN7cutlass6half_tE19Flash_kernel_traitsILi32ELi64ELi128ELi4ES3_EELb0ELb0ELb0ELb0ELb1ELb0ELb1ELb1EEEvNS_16Flash_fwd_paramsE --------------------------
	.section	.nv.info._ZN5flash24flash_fwd_splitkv_kernelI23Flash_fwd_kernel_traitsILi32ELi64ELi128ELi4ELb0ELb0EN7cutlass6half_tE19Flash_kernel_traitsILi32ELi64ELi128ELi4ES3_EELb0ELb0ELb0ELb0ELb1ELb0ELb1ELb1EEEvNS_16Flash_fwd_paramsE,"",@"SHT_CUDA_INFO"
	.sectionflags	@""
	.align	4


	//----- nvinfo : EIATTR_CUDA_API_VERSION
	.align		4
        /*0000*/ 	.byte	0x04, 0x37
        /*0002*/ 	.short	(.L_2910 - .L_2909)
.L_2909:
        /*0004*/ 	.word	0x00000082


	//----- nvinfo : EIATTR_KPARAM_INFO
	.align		4
.L_2910:
        /*0008*/ 	.byte	0x04, 0x17
        /*000a*/ 	.short	(.L_2912 - .L_2911)
.L_2911:
        /*000c*/ 	.word	0x00000000
        /*0010*/ 	.short	0x0000
        /*0012*/ 	.short	0x0000
        /*0014*/ 	.byte	0x00, 0xf0, 0x41, 0x07


	//----- nvinfo : EIATTR_SPARSE_MMA_MASK
	.align		4
.L_2912:
        /*0018*/ 	.byte	0x03, 0x50
        /*001a*/ 	.short	0x0000


	//----- nvinfo : EIATTR_MAXREG_COUNT
	.align		4
        /*001c*/ 	.byte	0x03, 0x1b
        /*001e*/ 	.short	0x00ff


	//----- nvinfo : EIATTR_NUM_BARRIERS
	.align		4
        /*0020*/ 	.byte	0x02, 0x4c
        /*0022*/ 	.byte	0x01
	.zero		1


	//----- nvinfo : EIATTR_MERCURY_ISA_VERSION
	.align		4
        /*0024*/ 	.byte	0x03, 0x5f
        /*0026*/ 	.short	0x0101


	//----- nvinfo : EIATTR_COOP_GROUP_MASK_REGIDS
	.align		4
        /*0028*/ 	.byte	0x04, 0x29
        /*002a*/ 	.short	(.L_2914 - .L_2913)


	//   ....[0]....
.L_2913:
        /*002c*/ 	.word	0xffffffff


	//   ....[1]....
        /*0030*/ 	.word	0xffffffff


	//   ....[2]....
        /*0034*/ 	.word	0xffffffff


	//   ....[3]....
        /*0038*/ 	.word	0xffffffff


	//   ....[4]....
        /*003c*/ 	.word	0xffffffff


	//   ....[5]....
        /*0040*/ 	.word	0xffffffff


	//   ....[6]....
        /*0044*/ 	.word	0xffffffff


	//   ....[7]....
        /*0048*/ 	.word	0xffffffff


	//   ....[8]....
        /*004c*/ 	.word	0xffffffff


	//   ....[9]....
        /*0050*/ 	.word	0xffffffff


	//   ....[10]....
        /*0054*/ 	.word	0xffffffff


	//   ....[11]....
        /*0058*/ 	.word	0xffffffff


	//   ....[12]....
        /*005c*/ 	.word	0x05000006


	//   ....[13]....
        /*0060*/ 	.word	0x05000006


	//   ....[14]....
        /*0064*/ 	.word	0x05000006


	//   ....[15]....
        /*0068*/ 	.word	0x05000006


	//----- nvinfo : EIATTR_COOP_GROUP_INSTR_OFFSETS
	.align		4
.L_2914:
        /*006c*/ 	.byte	0x04, 0x28
        /*006e*/ 	.short	(.L_2916 - .L_2915)


	//   ....[0]....
.L_2915:
        /*0070*/ 	.word	0x000084a0


	//   ....[1]....
        /*0074*/ 	.word	0x000084d0


	//   ....[2]....
        /*0078*/ 	.word	0x00008560


	//   ....[3]....
        /*007c*/ 	.word	0x00008570


	//   ....[4]....
        /*0080*/ 	.word	0x0000aa10


	//   ....[5]....
        /*0084*/ 	.word	0x0000aa40


	//   ....[6]....
        /*0088*/ 	.word	0x0000aaa0


	//   ....[7]....
        /*008c*/ 	.word	0x0000aab0


	//   ....[8]....
        /*0090*/ 	.word	0x0000be60


	//   ....[9]....
        /*0094*/ 	.word	0x0000be70


	//   ....[10]....
        /*0098*/ 	.word	0x0000bea0


	//   ....[11]....
        /*009c*/ 	.word	0x0000beb0


	//   ....[12]....
        /*00a0*/ 	.word	0x0000c620


	//   ....[13]....
        /*00a4*/ 	.word	0x0000c690


	//   ....[14]....
        /*00a8*/ 	.word	0x0000c6f0


	//   ....[15]....
        /*00ac*/ 	.word	0x0000c760


	//----- nvinfo : EIATTR_VRC_CTA_INIT_COUNT
	.align		4
.L_2916:
        /*00b0*/ 	.byte	0x02, 0x4a
	.zero		1
	.zero		1


	//----- nvinfo : EIATTR_EXIT_INSTR_OFFSETS
	.align		4
        /*00b4*/ 	.byte	0x04, 0x1c
        /*00b6*/ 	.short	(.L_2918 - .L_2917)


	//   ....[0]....
.L_2917:
        /*00b8*/ 	.word	0x000001f0


	//----- nvinfo : EIATTR_CRS_STACK_SIZE
	.align		4
.L_2918:
        /*00bc*/ 	.byte	0x04, 0x1e
        /*00be*/ 	.short	(.L_2920 - .L_2919)
.L_2919:
        /*00c0*/ 	.word	0x00000000


	//----- nvinfo : EIATTR_CBANK_PARAM_SIZE
	.align		4
.L_2920:
        /*00c4*/ 	.byte	0x03, 0x19
        /*00c6*/ 	.short	0x01d0


	//----- nvinfo : EIATTR_PARAM_CBANK
	.align		4
        /*00c8*/ 	.byte	0x04, 0x0a
        /*00ca*/ 	.short	(.L_2922 - .L_2921)
	.align		4
.L_2921:
        /*00cc*/ 	.word	index@(.nv.constant0._ZN5flash24flash_fwd_splitkv_kernelI23Flash_fwd_kernel_traitsILi32ELi64ELi128ELi4ELb0ELb0EN7cutlass6half_tE19Flash_kernel_traitsILi32ELi64ELi128ELi4ES3_EELb0ELb0ELb0ELb0ELb1ELb0ELb1ELb1EEEvNS_16Flash_fwd_paramsE)
        /*00d0*/ 	.short	0x0380
        /*00d2*/ 	.short	0x01d0


	//----- nvinfo : EIATTR_SW_WAR
	.align		4
.L_2922:
        /*00d4*/ 	.byte	0x04, 0x36
        /*00d6*/ 	.short	(.L_2924 - .L_2923)
.L_2923:
        /*00d8*/ 	.word	0x00000008
.L_2924:


//--------------------- .nv.info._ZN5flash24flash_fwd_splitkv_kernelI23Flash_fwd_kernel_traitsILi32ELi64ELi128ELi4ELb0ELb0EN7cutlass6half_tE19Flash_kernel_traitsILi32ELi64ELi128ELi4ES3_EELb0ELb0ELb0ELb0ELb1ELb1ELb1ELb1EEEvNS_16Flash_fwd_paramsE --------------------------
	.section	.nv.info._ZN5flash24flash_fwd_splitkv_kernelI23Flash_fwd_kernel_traitsILi32ELi64ELi128ELi4ELb0ELb0EN7cutlass6half_tE19Flash_kernel_traitsILi32ELi64ELi128ELi4ES3_EELb0ELb0ELb0ELb0ELb1ELb1ELb1ELb1EEEvNS_16Flash_fwd_paramsE,"",@"SHT_CUDA_INFO"
	.sectionflags	@""
	.align	4


	//----- nvinfo : EIATTR_CUDA_API_VERSION
	.align		4
        /*0000*/ 	.byte	0x04, 0x37
        /*0002*/ 	.short	(.L_2926 - .L_2925)
.L_2925:
        /*0004*/ 	.word	0x00000082


	//----- nvinfo : EIATTR_KPARAM_INFO
	.align		4
.L_2926:
        /*0008*/ 	.byte	0x04, 0x17
        /*000a*/ 	.short	(.L_2928 - .L_2927)
.L_2927:
        /*000c*/ 	.word	0x00000000
        /*0010*/ 	.short	0x0000
        /*0012*/ 	.short	0x0000
        /*0014*/ 	.byte	0x00, 0xf0, 0x41, 0x07


	//----- nvinfo : EIATTR_SPARSE_MMA_MASK
	.align		4
.L_2928:
        /*0018*/ 	.byte	0x03, 0x50
        /*001a*/ 	.short	0x0000


	//----- nvinfo : EIATTR_MAXREG_COUNT
	.align		4
        /*001c*/ 	.byte	0x03, 0x1b
        /*001e*/ 	.short	0x00ff


	//----- nvinfo : EIATTR_NUM_BARRIERS
	.align		4
        /*0020*/ 	.byte	0x02, 0x4c
        /*0022*/ 	.byte	0x01
	.zero		1


	//----- nvinfo : EIATTR_MERCURY_ISA_VERSION
	.align		4
        /*0024*/ 	.byte	0x03, 0x5f
        /*0026*/ 	.short	0x0101


	//----- nvinfo : EIATTR_COOP_GROUP_MASK_REGIDS
	.align		4
        /*0028*/ 	.byte	0x04, 0x29
        /*002a*/ 	.short	(.L_2930 - .L_2929)


	//   ....[0]....
.L_2929:
        /*002c*/ 	.word	0xffffffff


	//   ....[1]....
        /*0030*/ 	.word	0xffffffff


	//   ....[2]....
        /*0034*/ 	.word	0xffffffff


	//   ....[3]....
        /*0038*/ 	.word	0xffffffff


	//   ....[4]....
        /*003c*/ 	.word	0xffffffff


	//   ....[5]....
        /*0040*/ 	.word	0xffffffff


	//   ....[6]....
        /*0044*/ 	.word	0xffffffff


	//   ....[7]....
        /*0048*/ 	.word	0xffffffff


	//   ....[8]....
        /*004c*/ 	.word	0xffffffff


	//   ....[9]....
        /*0050*/ 	.word	0xffffffff


	//   ....[10]....
        /*0054*/ 	.word	0xffffffff


	//   ....[11]....
        /*0058*/ 	.word	0xffffffff


	//   ....[12]....
        /*005c*/ 	.word	0x05000006


	//   ....[13]....
        /*0060*/ 	.word	0x05000006


	//   ....[14]....
        /*0064*/ 	.word	0x05000006


	//   ....[15]....
        /*0068*/ 	.word	0x05000006


	//----- nvinfo : EIATTR_COOP_GROUP_INSTR_OFFSETS
	.align		4
.L_2930:
        /*006c*/ 	.byte	0x04, 0x28
        /*006e*/ 	.short	(.L_2932 - .L_2931)


	//   ....[0]....
.L_2931:
        /*0070*/ 	.word	0x00009020


	//   ....[1]....
        /*0074*/ 	.word	0x00009050


	//   ....[2]....
        /*0078*/ 	.word	0x000090d0


	//   ....[3]....
        /*007c*/ 	.word	0x000090e0


	//   ....[4]....
        /*0080*/ 	.word	0x0000bdc0


	//   ....[5]....
        /*0084*/ 	.word	0x0000bdf0


	//   ....[6]....
        /*0088*/ 	.word	0x0000be20


	//   ....[7]....
        /*008c*/ 	.word	0x0000be40


	//   ....[8]....
        /*0090*/ 	.word	0x0000d210


	//   ....[9]....
        /*0094*/ 	.word	0x0000d220


	//   ....[10]....
        /*0098*/ 	.word	0x0000d250


	//   ....[11]....
        /*009c*/ 	.word	0x0000d260


	//   ....[12]....
        /*00a0*/ 	.word	0x0000d9f0


	//   ....[13]....
        /*00a4*/ 	.word	0x0000da70


	//   ....[14]....
        /*00a8*/ 	.word	0x0000daf0


	//   ....[15]....
        /*00ac*/ 	.word	0x0000db60


	//----- nvinfo : EIATTR_VRC_CTA_INIT_COUNT
	.align		4
.L_2932:
        /*00b0*/ 	.byte	0x02, 0x4a
	.zero		1
	.zero		1


	//----- nvinfo : EIATTR_EXIT_INSTR_OFFSETS
	.align		4
        /*00b4*/ 	.byte	0x04, 0x1c
        /*00b6*/ 	.short	(.L_2934 - .L_2933)


	//   ....[0]....
.L_2933:
        /*00b8*/ 	.word	0x000001f0


	//----- nvinfo : EIATTR_CRS_STACK_SIZE
	.align		4
.L_2934:
        /*00bc*/ 	.byte	0x04, 0x1e
        /*00be*/ 	.short	(.L_2936 - .L_2935)
.L_2935:
        /*00c0*/ 	.word	0x00000000


	//----- nvinfo : EIATTR_CBANK_PARAM_SIZE
	.align		4
.L_2936:
        /*00c4*/ 	.byte	0x03, 0x19
        /*00c6*/ 	.short	0x01d0


	//----- nvinfo : EIATTR_PARAM_CBANK
	.align		4
        /*00c8*/ 	.byte	0x04, 0x0a
        /*00ca*/ 	.short	(.L_2938 - .L_2937)
	.align		4
.L_2937:
        /*00cc*/ 	.word	index@(.nv.constant0._ZN5flash24flash_fwd_splitkv_kernelI23Flash_fwd_kernel_traitsILi32ELi64ELi128ELi4ELb0ELb0EN7cutlass6half_tE19Flash_kernel_traitsILi32ELi64ELi128ELi4ES3_EELb0ELb0ELb0ELb0ELb1ELb1ELb1ELb1EEEvNS_16Flash_fwd_paramsE)
        /*00d0*/ 	.short	0x0380
        /*00d2*/ 	.short	0x01d0


	//----- nvinfo : EIATTR_SW_WAR
	.align		4
.L_2938:
        /*00d4*/ 	.byte	0x04, 0x36
        /*00d6*/ 	.short	(.L_2940 - .L_2939)
.L_2939:
        /*00d8*/ 	.word	0x00000008
.L_2940:


//--------------------- .nv.info._ZN5flash24flash_fwd_splitkv_kernelI23Flash_fwd_kernel_traitsILi32ELi64ELi128ELi4ELb0ELb0EN7cutlass6half_tE19Flash_kernel_traitsILi32ELi64ELi128ELi4ES3_EELb0ELb0ELb1ELb0ELb0ELb0ELb1ELb1EEEvNS_16Flash_fwd_paramsE --------------------------
	.section	.nv.info._ZN5flash24flash_fwd_splitkv_kernelI23Flash_fwd_kernel_traitsILi32ELi64ELi128ELi4ELb0ELb0EN7cutlass6half_tE19Flash_kernel_traitsILi32ELi64ELi128ELi4ES3_EELb0ELb0ELb1ELb0ELb0ELb0ELb1ELb1EEEvNS_16Flash_fwd_paramsE,"",@"SHT_CUDA_INFO"
	.sectionflags	@""
	.align	4


	//----- nvinfo : EIATTR_CUDA_API_VERSION
	.align		4
        /*0000*/ 	.byte	0x04, 0x37
        /*0002*/ 	.short	(.L_2942 - .L_2941)
.L_2941:
        /*0004*/ 	.word	0x00000082


	//----- nvinfo : EIATTR_KPARAM_INFO
	.align		4
.L_2942:
        /*0008*/ 	.byte	0x04, 0x17
        /*000a*/ 	.short	(.L_2944 - .L_2943)
.L_2943:
        /*000c*/ 	.word	0x00000000
        /*0010*/ 	.short	0x0000
        /*0012*/ 	.short	0x0000
        /*0014*/ 	.byte	0x00, 0xf0, 0x41, 0x07


	//----- nvinfo : EIATTR_SPARSE_MMA_MASK
	.align		4
.L_2944:
        /*0018*/ 	.byte	0x03, 0x50
        /*001a*/ 	.short	0x0000


	//----- nvinfo : EIATTR_MAXREG_COUNT
	.align		4
        /*001c*/ 	.byte	0x03, 0x1b
        /*001e*/ 	.short	0x00ff


	//----- nvinfo : EIATTR_NUM_BARRIERS
	.align		4
        /*0020*/ 	.byte	0x02, 0x4c
        /*0022*/ 	.byte	0x01
	.zero		1


	//----- nvinfo : EIATTR_MERCURY_ISA_VERSION
	.align		4
        /*0024*/ 	.byte	0x03, 0x5f
        /*0026*/ 	.short	0x0101


	//----- nvinfo : EIATTR_COOP_GROUP_MASK_REGIDS
	.align		4
        /*0028*/ 	.byte	0x04, 0x29
        /*002a*/ 	.short	(.L_2946 - .L_2945)


	//   ....[0]....
.L_2945:
        /*002c*/ 	.word	0xffffffff


	//   ....[1]....
        /*0030*/ 	.word	0xffffffff


	//   ....[2]....
        /*0034*/ 	.word	0xffffffff


	//   ....[3]....
        /*0038*/ 	.word	0xffffffff


	//   ....[4]....
        /*003c*/ 	.word	0xffffffff


	//   ....[5]....
        /*0040*/ 	.word	0xffffffff


	//   ....[6]....
        /*0044*/ 	.word	0xffffffff


	//   ....[7]....
        /*0048*/ 	.word	0xffffffff


	//   ....[8]....
        /*004c*/ 	.word	0xffffffff


	//   ....[9]....
        /*0050*/ 	.word	0xffffffff


	//   ....[10]....
        /*0054*/ 	.word	0xffffffff


	//   ....[11]....
        /*0058*/ 	.word	0xffffffff


	//   ....[12]....
        /*005c*/ 	.word	0x05000006


	//   ....[13]....
        /*0060*/ 	.word	0x05000006


	//   ....[14]....
        /*0064*/ 	.word	0x05000006


	//   ....[15]....
        /*0068*/ 	.word	0x05000006


	//----- nvinfo : EIATTR_COOP_GROUP_INSTR_OFFSETS
	.align		4
.L_2946:
        /*006c*/ 	.byte	0x04, 0x28
        /*006e*/ 	.short	(.L_2948 - .L_2947)


	//   ....[0]....
.L_2947:
        /*0070*/ 	.word	0x0000a100


	//   ....[1]....
        /*0074*/ 	.word	0x0000a120


	//   ....[2]....
        /*0078*/ 	.word	0x0000a150


	//   ....[3]....
        /*007c*/ 	.word	0x0000a170


	//   ....[4]....
        /*0080*/ 	.word	0x0000d490


	//   ....[5]....
        /*0084*/ 	.word	0x0000d4c0


	//   ....[6]....
        /*0088*/ 	.word	0x0000d510


	//   ....[7]....
        /*008c*/ 	.word	0x0000d530


	//   ....[8]....
        /*0090*/ 	.word	0x0000e900


	//   ....[9]....
        /*0094*/ 	.word	0x0000e910


	//   ....[10]....
        /*0098*/ 	.word	0x0000e940


	//   ....[11]....
        /*009c*/ 	.word	0x0000e950


	//   ....[12]....
        /*00a0*/ 	.word	0x0000f110


	//   ....[13]....
        /*00a4*/ 	.word	0x0000f190


	//   ....[14]....
        /*00a8*/ 	.word	0x0000f210


	//   ....[15]....
        /*00ac*/ 	.word	0x0000f280


	//----- nvinfo : EIATTR_VRC_CTA_INIT_COUNT
	.align		4
.L_2948:
        /*00b0*/ 	.byte	0x02, 0x4a
	.zero		1
	.zero		1


	//----- nvinfo : EIATTR_EXIT_INSTR_OFFSETS
	.align		4
        /*00b4*/ 	.byte	0x04, 0x1c
        /*00b6*/ 	.short	(.L_2950 - .L_2949)


	//   ....[0]....
.L_2949:
        /*00b8*/ 	.word	0x000001f0


	//----- nvinfo : EIATTR_CRS_STACK_SIZE
	.align		4
.L_2950:
        /*00bc*/ 	.byte	0x04, 0x1e
        /*00be*/ 	.short	(.L_2952 - .L_2951)
.L_2951:
        /*00c0*/ 	.word	0x00000000


	//----- nvinfo : EIATTR_CBANK_PARAM_SIZE
	.align		4
.L_2952:
        /*00c4*/ 	.byte	0x03, 0x19
        /*00c6*/ 	.short	0x01d0


	//----- nvinfo : EIATTR_PARAM_CBANK
	.align		4
        /*00c8*/ 	.byte	0x04, 0x0a
        /*00ca*/ 	.short	(.L_2954 - .L_2953)
	.align		4
.L_2953:
        /*00cc*/ 	.word	index@(.nv.constant0._ZN5flash24flash_fwd_splitkv_kernelI23Flash_fwd_kernel_traitsILi32ELi64ELi128ELi4ELb0ELb0EN7cutlass6half_tE19Flash_kernel_traitsILi32ELi64ELi128ELi4ES3_EELb0ELb0ELb1ELb0ELb0ELb0ELb1ELb1EEEvNS_16Flash_fwd_paramsE)
        /*00d0*/ 	.short	0x0380
        /*00d2*/ 	.short	0x01d0


	//----- nvinfo : EIATTR_SW_WAR
	.align		4
.L_2954:
        /*00d4*/ 	.byte	0x04, 0x36
        /*00d6*/ 	.short	(.L_2956 - .L_2955)
.L_2955:
        /*00d8*/ 	.word	0x00000008
.L_2956:


//--------------------- .nv.info._ZN5flash24flash_fwd_splitkv_kernelI23Flash_fwd_kernel_traitsILi32ELi64ELi128ELi4ELb0ELb0EN7cutlass6half_tE19Flash_kernel_traitsILi32ELi64ELi128ELi4ES3_EELb0ELb0ELb1ELb0ELb0ELb1ELb1ELb1EEEvNS_16Flash_fwd_paramsE --------------------------
	.section	.nv.info._ZN5flash24flash_fwd_splitkv_kernelI23Flash_fwd_kernel_traitsILi32ELi64ELi128ELi4ELb0ELb0EN7cutlass6half_tE19Flash_kernel_traitsILi32ELi64ELi128ELi4ES3_EELb0ELb0ELb1ELb0ELb0ELb1ELb1ELb1EEEvNS_16Flash_fwd_paramsE,"",@"SHT_CUDA_INFO"
	.sectionflags	@""
	.align	4


	//----- nvinfo : EIATTR_CUDA_API_VERSION
	.align		4
        /*0000*/ 	.byte	0x04, 0x37
        /*0002*/ 	.short	(.L_2958 - .L_2957)
.L_2957:
        /*0004*/ 	.word	0x00000082


	//----- nvinfo : EIATTR_KPARAM_INFO
	.align		4
.L_2958:
        /*0008*/ 	.byte	0x04, 0x17
        /*000a*/ 	.short	(.L_2960 - .L_2959)
.L_2959:
        /*000c*/ 	.word	0x00000000
        /*0010*/ 	.short	0x0000
        /*0012*/ 	.short	0x0000
        /*0014*/ 	.byte	0x00, 0xf0, 0x41, 0x07


	//----- nvinfo : EIATTR_SPARSE_MMA_MASK
	.align		4
.L_2960:
        /*0018*/ 	.byte	0x03, 0x50
        /*001a*/ 	.short	0x0000


	//----- nvinfo : EIATTR_MAXREG_COUNT
	.align		4
        /*001c*/ 	.byte	0x03, 0x1b
        /*001e*/ 	.short	0x00ff


	//----- nvinfo : EIATTR_NUM_BARRIERS
	.align		4
        /*0020*/ 	.byte	0x02, 0x4c
        /*0022*/ 	.byte	0x01
	.zero		1


	//----- nvinfo : EIATTR_MERCURY_ISA_VERSION
	.align		4
        /*0024*/ 	.byte	0x03, 0x5f
        /*0026*/ 	.short	0x0101


	//----- nvinfo : EIATTR_COOP_GROUP_MASK_REGIDS
	.align		4
        /*0028*/ 	.byte	0x04, 0x29
        /*002a*/ 	.short	(.L_2962 - .L_2961)


	//   ....[0]....
.L_2961:
        /*002c*/ 	.word	0xffffffff


	//   ....[1]....
        /*0030*/ 	.word	0xffffffff


	//   ....[2]....
        /*0034*/ 	.word	0xffffffff


	//   ....[3]....
        /*0038*/ 	.word	0xffffffff


	//   ....[4]....
        /*003c*/ 	.word	0xffffffff


	//   ....[5]....
        /*0040*/ 	.word	0xffffffff


	//   ....[6]....
        /*0044*/ 	.word	0xffffffff


	//   ....[7]....
        /*0048*/ 	.word	0xffffffff


	//   ....[8]....
        /*004c*/ 	.word	0xffffffff


	//   ....[9]....
        /*0050*/ 	.word	0xffffffff


	//   ....[10]....
        /*0054*/ 	.word	0xffffffff


	//   ....[11]....
        /*0058*/ 	.word	0xffffffff


	//   ....[12]....
        /*005c*/ 	.word	0x05000006


	//   ....[13]....
        /*0060*/ 	.word	0x05000006


	//   ....[14]....
        /*0064*/ 	.word	0x05000006


	//   ....[15]....
        /*0068*/ 	.word	0x05000006


	//----- nvinfo : EIATTR_COOP_GROUP_INSTR_OFFSETS
	.align		4
.L_2962:
        /*006c*/ 	.byte	0x04, 0x28
        /*006e*/ 	.short	(.L_2964 - .L_2963)


	//   ....[0]....
.L_2963:
        /*0070*/ 	.word	0x0000a530


	//   ....[1]....
        /*0074*/ 	.word	0x0000a590


	//   ....[2]....
        /*0078*/ 	.word	0x0000a5b0


	//   ....[3]....
        /*007c*/ 	.word	0x0000a5e0


	//   ....[4]....
        /*0080*/ 	.word	0x0000dfc0


	//   ....[5]....
        /*0084*/ 	.word	0x0000e060


	//   ....[6]....
        /*0088*/ 	.word	0x0000e100


	//   ....[7]....
        /*008c*/ 	.word	0x0000e120


	//   ....[8]....
        /*0090*/ 	.word	0x0000f470


	//   ....[9]....
        /*0094*/ 	.word	0x0000f480


	//   ....[10]....
        /*0098*/ 	.word	0x0000f4b0


	//   ....[11]....
        /*009c*/ 	.word	0x0000f4c0


	//   ....[12]....
        /*00a0*/ 	.word	0x0000fc60


	//   ....[13]....
        /*00a4*/ 	.word	0x0000fcd0


	//   ....[14]....
        /*00a8*/ 	.word	0x0000fd30


	//   ....[15]....
        /*00ac*/ 	.word	0x0000fda0


	//----- nvinfo : EIATTR_VRC_CTA_INIT_COUNT
	.align		4
.L_2964:
        /*00b0*/ 	.byte	0x02, 0x4a
	.zero		1
	.zero		1


	//----- nvinfo : EIATTR_EXIT_INSTR_OFFSETS
	.align		4
        /*00b4*/ 	.byte	0x04, 0x1c
        /*00b6*/ 	.short	(.L_2966 - .L_2965)


	//   ....[0]....
.L_2965:
        /*00b8*/ 	.word	0x000001f0


	//----- nvinfo : EIATTR_CRS_STACK_SIZE
	.align		4
.L_2966:
        /*00bc*/ 	.byte	0x04, 0x1e
        /*00be*/ 	.short	(.L_2968 - .L_2967)
.L_2967:
        /*00c0*/ 	.word	0x00000000


	//----- nvinfo : EIATTR_CBANK_PARAM_SIZE
	.align		4
.L_2968:
        /*00c4*/ 	.byte	0x03, 0x19
        /*00c6*/ 	.short	0x01d0


	//----- nvinfo : EIATTR_PARAM_CBANK
	.align		4
        /*00c8*/ 	.byte	0x04, 0x0a
        /*00ca*/ 	.short	(.L_2970 - .L_2969)
	.align		4
.L_2969:
        /*00cc*/ 	.word	index@(.nv.constant0._ZN5flash24flash_fwd_splitkv_kernelI23Flash_fwd_kernel_traitsILi32ELi64ELi128ELi4ELb0ELb0EN7cutlass6half_tE19Flash_kernel_traitsILi32ELi64ELi128ELi4ES3_EELb0ELb0ELb1ELb0ELb0ELb1ELb1ELb1EEEvNS_16Flash_fwd_paramsE)
        /*00d0*/ 	.short	0x0380
        /*00d2*/ 	.short	0x01d0


	//----- nvinfo : EIATTR_SW_WAR
	.align		4
.L_2970:
        /*00d4*/ 	.byte	0x04, 0x36
        /*00d6*/ 	.short	(.L_2972 - .L_2971)
.L_2971:
        /*00d8*/ 	.word	0x00000008
.L_2972:


//--------------------- .nv.info._ZN5flash24flash_fwd_splitkv_kernelI23Flash_fwd_kernel_traitsILi32ELi64ELi128ELi4ELb0ELb0EN7cutlass6half_tE19Flash_kernel_traitsILi32ELi64ELi128ELi4ES3_EELb0ELb1ELb0ELb0ELb1ELb0ELb0ELb0EEEvNS_16Flash_fwd_paramsE --------------------------
	.section	.nv.info._ZN5flash24flash_fwd_splitkv_kernelI23Flash_fwd_kernel_traitsILi32ELi64ELi128ELi4ELb0ELb0EN7cutlass6half_tE19Flash_kernel_traitsILi32ELi64ELi128ELi4ES3_EELb0ELb1ELb0ELb0ELb1ELb0ELb0ELb0EEEvNS_16Flash_fwd_paramsE,"",@"SHT_CUDA_INFO"
	.sectionflags	@""
	.align	4


	//----- nvinfo : EIATTR_CUDA_API_VERSION
	.align		4
        /*0000*/ 	.byte	0x04, 0x37
        /*0002*/ 	.short	(.L_2974 - .L_2973)
.L_2973:
        /*0004*/ 	.word	0x00000082


	//----- nvinfo : EIATTR_KPARAM_INFO
	.align		4
.L_2974:
        /*0008*/ 	.byte	0x04, 0x17
        /*000a*/ 	.short	(.L_2976 - .L_2975)
.L_2975:
        /*000c*/ 	.word	0x00000000
        /*0010*/ 	.short	0x0000
        /*0012*/ 	.short	0x0000
        /*0014*/ 	.byte	0x00, 0xf0, 0x41, 0x07


	//----- nvinfo : EIATTR_SPARSE_MMA_MASK
	.align		4
.L_2976:
        /*0018*/ 	.byte	0x03, 0x50
        /*001a*/ 	.short	0x0000


	//----- nvinfo : EIATTR_MAXREG_COUNT
	.align		4
        /*001c*/ 	.byte	0x03, 0x1b
        /*001e*/ 	.short	0x00ff


	//----- nvinfo : EIATTR_NUM_BARRIERS
	.align		4
        /*0020*/ 	.byte	0x02, 0x4c
        /*0022*/ 	.byte	0x01
	.zero		1


	//----- nvinfo : EIATTR_MERCURY_ISA_VERSION
	.align		4
        /*0024*/ 	.byte	0x03, 0x5f
        /*0026*/ 	.short	0x0101


	//----- nvinfo : EIATTR_COOP_GROUP_MASK_REGIDS
	.align		4
        /*0028*/ 	.byte	0x04, 0x29
        /*002a*/ 	.short	(.L_2978 - .L_2977)


	//   ....[0]....
.L_2977:
        /*002c*/ 	.word	0xffffffff


	//   ....[1]....
        /*0030*/ 	.word	0xffffffff


	//   ....[2]....
        /*0034*/ 	.word	0xffffffff


	//   ....[3]....
        /*0038*/ 	.word	0xffffffff


	//   ....[4]....
        /*003c*/ 	.word	0xffffffff


	//   ....[5]....
        /*0040*/ 	.word	0xffffffff


	//   ....[6]....
        /*0044*/ 	.word	0xffffffff


	//   ....[7]....
        /*0048*/ 	.word	0xffffffff


	//   ....[8]....
        /*004c*/ 	.word	0xffffffff


	//   ....[9]....
        /*0050*/ 	.word	0xffffffff


	//   ....[10]....
        /*0054*/ 	.word	0xffffffff


	//   ....[11]....
        /*0058*/ 	.word	0xffffffff


	//   ....[12]....
        /*005c*/ 	.word	0xffffffff


	//   ....[13]....
        /*0060*/ 	.word	0xffffffff


	//   ....[14]....
        /*0064*/ 	.word	0xffffffff


	//   ....[15]....
        /*0068*/ 	.word	0xffffffff


	//   ....[16]....
        /*006c*/ 	.word	0x05000006


	//   ....[17]....
        /*0070*/ 	.word	0x05000006


	//   ....[18]....
        /*0074*/ 	.word	0x05000006


	//   ....[19]....
        /*0078*/ 	.word	0x05000006


	//----- nvinfo : EIATTR_COOP_GROUP_INSTR_OFFSETS
	.align		4
.L_2978:
        /*007c*/ 	.byte	0x04, 0x28
        /*007e*/ 	.short	(.L_2980 - .L_2979)


	//   ....[0]....
.L_2979:
        /*0080*/ 	.word	0x00004010


	//   ....[1]....
        /*0084*/ 	.word	0x000040a0


	//   ....[2]....
        /*0088*/ 	.word	0x000040c0


	//   ....[3]....
        /*008c*/ 	.word	0x000040e0


	//   ....[4]....
        /*0090*/ 	.word	0x00007740


	//   ....[5]....
        /*0094*/ 	.word	0x00007760


	//   ....[6]....
        /*0098*/ 	.word	0x00007780


	//   ....[7]....
        /*009c*/ 	.word	0x000077a0


	//   ....[8]....
        /*00a0*/ 	.word	0x0000b1d0


	//   ....[9]....
        /*00a4*/ 	.word	0x0000b200


	//   ....[10]....
        /*00a8*/ 	.word	0x0000b230


	//   ....[11]....
        /*00ac*/ 	.word	0x0000b240


	//   ....[12]....
        /*00b0*/ 	.word	0x0000c5f0


	//   ....[13]....
        /*00b4*/ 	.word	0x0000c600


	//   ....[14]....
        /*00b8*/ 	.word	0x0000c630


	//   ....[15]....
        /*00bc*/ 	.word	0x0000c640


	//   ....[16]....
        /*00c0*/ 	.word	0x0000cf30


	//   ....[17]....
        /*00c4*/ 	.word	0x0000cfa0


	//   ....[18]....
        /*00c8*/ 	.word	0x0000d000


	//   ....[19]....
        /*00cc*/ 	.word	0x0000d070


	//----- nvinfo : EIATTR_VRC_CTA_INIT_COUNT
	.align		4
.L_2980:
        /*00d0*/ 	.byte	0x02, 0x4a
	.zero		1
	.zero		1


	//----- nvinfo : EIATTR_EXIT_INSTR_OFFSETS
	.align		4
        /*00d4*/ 	.byte	0x04, 0x1c
        /*00d6*/ 	.short	(.L_2982 - .L_2981)


	//   ....[0]....
.L_2981:
        /*00d8*/ 	.word	0x00000090


	//----- nvinfo : EIATTR_CRS_STACK_SIZE
	.align		4
.L_2982:
        /*00dc*/ 	.byte	0x04, 0x1e
        /*00de*/ 	.short	(.L_2984 - .L_2983)
.L_2983:
        /*00e0*/ 	.word	0x00000000


	//----- nvinfo : EIATTR_CBANK_PARAM_SIZE
	.align		4
.L_2984:
        /*00e4*/ 	.byte	0x03, 0x19
        /*00e6*/ 	.short	0x01d0


	//----- nvinfo : EIATTR_PARAM_CBANK
	.align		4
        /*00e8*/ 	.byte	0x04, 0x0a
        /*00ea*/ 	.short	(.L_2986 - .L_2985)
	.align		4
.L_2985:
        /*00ec*/ 	.word	index@(.nv.constant0._ZN5flash24flash_fwd_splitkv_kernelI23Flash_fwd_kernel_traitsILi32ELi64ELi128ELi4ELb0ELb0EN7cutlass6half_tE19Flash_kernel_traitsILi32ELi64ELi128ELi4ES3_EELb0ELb1ELb0ELb0ELb1ELb0ELb0ELb0EEEvNS_16Flash_fwd_paramsE)
        /*00f0*/ 	.short	0x0380
        /*00f2*/ 	.short	0x01d0


	//----- nvinfo : EIATTR_SW_WAR
	.align		4
.L_2986:
        /*00f4*/ 	.byte	0x04, 0x36
        /*00f6*/ 	.short	(.L_2988 - .L_2987)
.L_2987:
        /*00f8*/ 	.word	0x00000008
.L_2988:


//--------------------- .nv.info._ZN5flash24flash_fwd_splitkv_kernelI23Flash_fwd_kernel_traitsILi32ELi64ELi128ELi4ELb0ELb0EN7cutlass6half_tE19Flash_kernel_traitsILi32ELi64ELi128ELi4ES3_EELb0ELb1ELb0ELb0ELb1ELb1ELb0ELb0EEEvNS_16Flash_fwd_paramsE --------------------------
	.section	.nv.info._ZN5flash24flash_fwd_splitkv_kernelI23Flash_fwd_kernel_traitsILi32ELi64ELi128ELi4ELb0ELb0EN7cutlass6half_tE19Flash_kernel_traitsILi32ELi64ELi128ELi4ES3_EELb0ELb1ELb0ELb0ELb1ELb1ELb0ELb0EEEvNS_16Flash_fwd_paramsE,"",@"SHT_CUDA_INFO"
	.sectionflags	@""
	.align	4


	//----- nvinfo : EIATTR_CUDA_API_VERSION
	.align		4
        /*0000*/ 	.byte	0x04, 0x37
        /*0002*/ 	.short	(.L_2990 - .L_2989)
.L_2989:
        /*0004*/ 	.word	0x00000082


	//----- nvinfo : EIATTR_KPARAM_INFO
	.align		4
.L_2990:
        /*0008*/ 	.byte	0x04, 0x17
        /*000a*/ 	.short	(.L_2992 - .L_2991)
.L_2991:
        /*000c*/ 	.word	0x00000000
        /*0010*/ 	.short	0x0000
        /*0012*/ 	.short	0x0000
        /*0014*/ 	.byte	0x00, 0xf0, 0x41, 0x07


	//----- nvinfo : EIATTR_SPARSE_MMA_MASK
	.align		4
.L_2992:
        /*0018*/ 	.byte	0x03, 0x50
        /*001a*/ 	.short	0x0000


	//----- nvinfo : EIATTR_MAXREG_COUNT
	.align		4
        /*001c*/ 	.byte	0x03, 0x1b
        /*001e*/ 	.short	0x00ff


	//----- nvinfo : EIATTR_NUM_BARRIERS
	.align		4
        /*0020*/ 	.byte	0x02, 0x4c
        /*0022*/ 	.byte	0x01
	.zero		1


	//----- nvinfo : EIATTR_MERCURY_ISA_VERSION
	.align		4
        /*0024*/ 	.byte	0x03, 0x5f
        /*0026*/ 	.short	0x0101


	//----- nvinfo : EIATTR_COOP_GROUP_MASK_REGIDS
	.align		4
        /*0028*/ 	.byte	0x04, 0x29
        /*002a*/ 	.short	(.L_2994 - .L_2993)


	//   ....[0]....
.L_2993:
        /*002c*/ 	.word	0xffffffff


	//   ....[1]....
        /*0030*/ 	.word	0xffffffff


	//   ....[2]....
        /*0034*/ 	.word	0xffffffff


	//   ....[3]....
        /*0038*/ 	.word	0xffffffff


	//   ....[4]....
        /*003c*/ 	.word	0xffffffff


	//   ....[5]....
        /*0040*/ 	.word	0xffffffff


	//   ....[6]....
        /*0044*/ 	.word	0xffffffff


	//   ....[7]....
        /*0048*/ 	.word	0xffffffff


	//   ....[8]....
        /*004c*/ 	.word	0xffffffff


	//   ....[9]....
        /*0050*/ 	.word	0xffffffff


	//   ....[10]....
        /*0054*/ 	.word	0xffffffff


	//   ....[11]....
        /*0058*/ 	.word	0xffffffff


	//   ....[12]....
        /*005c*/ 	.word	0xffffffff


	//   ....[13]....
        /*0060*/ 	.word	0xffffffff


	//   ....[14]....
        /*0064*/ 	.word	0xffffffff


	//   ....[15]....
        /*0068*/ 	.word	0xffffffff


	//   ....[16]....
        /*006c*/ 	.word	0x05000006


	//   ....[17]....
        /*0070*/ 	.word	0x05000006


	//   ....[18]....
        /*0074*/ 	.word	0x05000006


	//   ....[19]....
        /*0078*/ 	.word	0x05000006


	//----- nvinfo : EIATTR_COOP_GROUP_INSTR_OFFSETS
	.align		4
.L_2994:
        /*007c*/ 	.byte	0x04, 0x28
        /*007e*/ 	.short	(.L_2996 - .L_2995)


	//   ....[0]....
.L_2995:
        /*0080*/ 	.word	0x00004800


	//   ....[1]....
        /*0084*/ 	.word	0x000048e0


	//   ....[2]....
        /*0088*/ 	.word	0x00004900


	//   ....[3]....
        /*008c*/ 	.word	0x00004920


	//   ....[4]....
        /*0090*/ 	.word	0x00008770


	//   ....[5]....
        /*0094*/ 	.word	0x00008780


	//   ....[6]....
        /*0098*/ 	.word	0x000087b0


	//   ....[7]....
        /*009c*/ 	.word	0x000087c0


	//   ....[8]....
        /*00a0*/ 	.word	0x0000c920


	//   ....[9]....
        /*00a4*/ 	.word	0x0000ca20


	//   ....[10]....
        /*00a8*/ 	.word	0x0000ca30


	//   ....[11]....
        /*00ac*/ 	.word	0x0000ca80


	//   ....[12]....
        /*00b0*/ 	.word	0x0000de10


	//   ....[13]....
        /*00b4*/ 	.word	0x0000de20


	//   ....[14]....
        /*00b8*/ 	.word	0x0000de50


	//   ....[15]....
        /*00bc*/ 	.word	0x0000de60


	//   ....[16]....
        /*00c0*/ 	.word	0x0000e760


	//   ....[17]....
        /*00c4*/ 	.word	0x0000e7d0


	//   ....[18]....
        /*00c8*/ 	.word	0x0000e830


	//   ....[19]....
        /*00cc*/ 	.word	0x0000e8a0


	//----- nvinfo : EIATTR_VRC_CTA_INIT_COUNT
	.align		4
.L_2996:
        /*00d0*/ 	.byte	0x02, 0x4a
	.zero		1
	.zero		1


	//----- nvinfo : EIATTR_EXIT_INSTR_OFFSETS
	.align		4
        /*00d4*/ 	.byte	0x04, 0x1c
        /*00d6*/ 	.short	(.L_2998 - .L_2997)


	//   ....[0]....
.L_2997:
        /*00d8*/ 	.word	0x00000090


	//----- nvinfo : EIATTR_CRS_STACK_SIZE
	.align		4
.L_2998:
        /*00dc*/ 	.byte	0x04, 0x1e
        /*00de*/ 	.short	(.L_3000 - .L_2999)
.L_2999:
        /*00e0*/ 	.word	0x00000000


	//----- nvinfo : EIATTR_CBANK_PARAM_SIZE
	.align		4
.L_3000:
        /*00e4*/ 	.byte	0x03, 0x19
        /*00e6*/ 	.short	0x01d0


	//----- nvinfo : EIATTR_PARAM_CBANK
	.align		4
        /*00e8*/ 	.byte	0x04, 0x0a
        /*00ea*/ 	.short	(.L_3002 - .L_3001)
	.align		4
.L_3001:
        /*00ec*/ 	.word	index@(.nv.constant0._ZN5flash24flash_fwd_splitkv_kernelI23Flash_fwd_kernel_traitsILi32ELi64ELi128ELi4ELb0ELb0EN7cutlass6half_tE19Flash_kernel_traitsILi32ELi64ELi128ELi4ES3_EELb0ELb1ELb0ELb0ELb1ELb1ELb0ELb0EEEvNS_16Flash_fwd_paramsE)
        /*00f0*/ 	.short	0x0380
        /*00f2*/ 	.short	0x01d0


	//----- nvinfo : EIATTR_SW_WAR
	.align		4
.L_3002:
        /*00f4*/ 	.byte	0x04, 0x36
        /*00f6*/ 	.short	(.L_3004 - .L_3003)
.L_3003:
        /*00f8*/ 	.word	0x00000008
.L_3004:


//--------------------- .nv.info._ZN5flash24flash_fwd_splitkv_kernelI23Flash_fwd_kernel_traitsILi32ELi64ELi128ELi4ELb0ELb0EN7cutlass6half_tE19Flash_kernel_traitsILi32ELi64ELi128ELi4ES3_EELb0ELb1ELb1ELb0ELb0ELb0ELb0ELb0EEEvNS_16Flash_fwd_paramsE --------------------------
	.section	.nv.info._ZN5flash24flash_fwd_splitkv_kernelI23Flash_fwd_kernel_traitsILi32ELi64ELi128ELi4ELb0ELb0EN7cutlass6half_tE19Flash_kernel_traitsILi32ELi64ELi128ELi4ES3_EELb0ELb1ELb1ELb0ELb0ELb0ELb0ELb0EEEvNS_16Flash_fwd_paramsE,"",@"SHT_CUDA_INFO"
	.sectionflags	@""
	.align	4


	//----- nvinfo : EIATTR_CUDA_API_VERSION
	.align		4
        /*0000*/ 	.byte	0x04, 0x37
        /*0002*/ 	.short	(.L_3006 - .L_3005)
.L_3005:
        /*0004*/ 	.word	0x00000082


	//----- nvinfo : EIATTR_KPARAM_INFO
	.align		4
.L_3006:
        /*0008*/ 	.byte	0x04, 0x17
        /*000a*/ 	.short	(.L_3008 - .L_3007)
.L_3007:
        /*000c*/ 	.word	0x00000000
        /*0010*/ 	.short	0x0000
        /*0012*/ 	.short	0x0000
        /*0014*/ 	.byte	0x00, 0xf0, 0x41, 0x07


	//----- nvinfo : EIATTR_SPARSE_MMA_MASK
	.align		4
.L_3008:
        /*0018*/ 	.byte	0x03, 0x50
        /*001a*/ 	.short	0x0000


	//----- nvinfo : EIATTR_MAXREG_COUNT
	.align		4
        /*001c*/ 	.byte	0x03, 0x1b
        /*001e*/ 	.short	0x00ff


	//----- nvinfo : EIATTR_NUM_BARRIERS
	.align		4
        /*0020*/ 	.byte	0x02, 0x4c
        /*0022*/ 	.byte	0x01
	.zero		1


	//----- nvinfo : EIATTR_MERCURY_ISA_VERSION
	.align		4
        /*0024*/ 	.byte	0x03, 0x5f
        /*0026*/ 	.short	0x0101


	//----- nvinfo : EIATTR_COOP_GROUP_MASK_REGIDS
	.align		4
        /*0028*/ 	.byte	0x04, 0x29
        /*002a*/ 	.short	(.L_3010 - .L_3009)


	//   ....[0]....
.L_3009:
        /*002c*/ 	.word	0xffffffff


	//   ....[1]....
        /*0030*/ 	.word	0xffffffff


	//   ....[2]....
        /*0034*/ 	.word	0xffffffff


	//   ....[3]....
        /*0038*/ 	.word	0xffffffff


	//   ....[4]....
        /*003c*/ 	.word	0xffffffff


	//   ....[5]....
        /*0040*/ 	.word	0xffffffff


	//   ....[6]....
        /*0044*/ 	.word	0xffffffff


	//   ....[7]....
        /*0048*/ 	.word	0xffffffff


	//   ....[8]....
        /*004c*/ 	.word	0xffffffff


	//   ....[9]....
        /*0050*/ 	.word	0xffffffff


	//   ....[10]....
        /*0054*/ 	.word	0xffffffff


	//   ....[11]....
        /*0058*/ 	.word	0xffffffff


	//   ....[12]....
        /*005c*/ 	.word	0xffffffff


	//   ....[13]....
        /*0060*/ 	.word	0xffffffff


	//   ....[14]....
        /*0064*/ 	.word	0xffffffff


	//   ....[15]....
        /*0068*/ 	.word	0xffffffff


	//   ....[16]....
        /*006c*/ 	.word	0x05000006


	//   ....[17]....
        /*0070*/ 	.word	0x05000006


	//   ....[18]....
        /*0074*/ 	.word	0x05000006


	//   ....[19]....
        /*0078*/ 	.word	0x05000006


	//----- nvinfo : EIATTR_COOP_GROUP_INSTR_OFFSETS
	.align		4
.L_3010:
        /*007c*/ 	.byte	0x04, 0x28
        /*007e*/ 	.short	(.L_3012 - .L_3011)


	//   ....[0]....
.L_3011:
        /*0080*/ 	.word	0x000057a0


	//   ....[1]....
        /*0084*/ 	.word	0x00005820


	//   ....[2]....
        /*0088*/ 	.word	0x00005850


	//   ....[3]....
        /*008c*/ 	.word	0x00005870


	//   ....[4]....
        /*0090*/ 	.word	0x0000a000


	//   ....[5]....
        /*0094*/ 	.word	0x0000a010


	//   ....[6]....
        /*0098*/ 	.word	0x0000a050


	//   ....[7]....
        /*009c*/ 	.word	0x0000a060


	//   ....[8]....
        /*00a0*/ 	.word	0x0000e6e0


	//   ....[9]....
        /*00a4*/ 	.word	0x0000e750


	//   ....[10]....
        /*00a8*/ 	.word	0x0000e780


	//   ....[11]....
        /*00ac*/ 	.word	0x0000e790


	//   ....[12]....
        /*00b0*/ 	.word	0x0000fb50


	//   ....[13]....
        /*00b4*/ 	.word	0x0000fb60


	//   ....[14]....
        /*00b8*/ 	.word	0x0000fb90


	//   ....[15]....
        /*00bc*/ 	.word	0x0000fba0


	//   ....[16]....
        /*00c0*/ 	.word	0x000104f0


	//   ....[17]....
        /*00c4*/ 	.word	0x00010560


	//   ....[18]....
        /*00c8*/ 	.word	0x000105c0


	//   ....[19]....
        /*00cc*/ 	.word	0x00010630


	//----- nvinfo : EIATTR_VRC_CTA_INIT_COUNT
	.align		4
.L_3012:
        /*00d0*/ 	.byte	0x02, 0x4a
	.zero		1
	.zero		1


	//----- nvinfo : EIATTR_EXIT_INSTR_OFFSETS
	.align		4
        /*00d4*/ 	.byte	0x04, 0x1c
        /*00d6*/ 	.short	(.L_3014 - .L_3013)


	//   ....[0]....
.L_3013:
        /*00d8*/ 	.word	0x00000090


	//----- nvinfo : EIATTR_CRS_STACK_SIZE
	.align		4
.L_3014:
        /*00dc*/ 	.byte	0x04, 0x1e
        /*00de*/ 	.short	(.L_3016 - .L_3015)
.L_3015:
        /*00e0*/ 	.word	0x00000000


	//----- nvinfo : EIATTR_CBANK_PARAM_SIZE
	.align		4
.L_3016:
        /*00e4*/ 	.byte	0x03, 0x19
        /*00e6*/ 	.short	0x01d0


	//----- nvinfo : EIATTR_PARAM_CBANK
	.align		4
        /*00e8*/ 	.byte	0x04, 0x0a
        /*00ea*/ 	.short	(.L_3018 - .L_3017)
	.align		4
.L_3017:
        /*00ec*/ 	.word	index@(.nv.constant0._ZN5flash24flash_fwd_splitkv_kernelI23Flash_fwd_kernel_traitsILi32ELi64ELi128ELi4ELb0ELb0EN7cutlass6half_tE19Flash_kernel_traitsILi32ELi64ELi128ELi4ES3_EELb0ELb1ELb1ELb0ELb0ELb0ELb0ELb0EEEvNS_16Flash_fwd_paramsE)
        /*00f0*/ 	.short	0x0380
        /*00f2*/ 	.short	0x01d0


	//----- nvinfo : EIATTR_SW_WAR
	.align		4
.L_3018:
        /*00f4*/ 	.byte	0x04, 0x36
        /*00f6*/ 	.short	(.L_3020 - .L_3019)
.L_3019:
        /*00f8*/ 	.word	0x00000008
.L_3020:


//--------------------- .nv.info._ZN5flash24flash_fwd_splitkv_kernelI23Flash_fwd_kernel_traitsILi32ELi64ELi128ELi4ELb0ELb0EN7cutlass6half_tE19Flash_kernel_traitsILi32ELi64ELi128ELi4ES3_EELb0ELb1ELb1ELb0ELb0ELb1ELb0ELb0EEEvNS_16Flash_fwd_paramsE --------------------------
	.section	.nv.info._ZN5flash24flash_fwd_splitkv_kernelI23Flash_fwd_kernel_traitsILi32ELi64ELi128ELi4ELb0ELb0EN7cutlass6half_tE19Flash_kernel_traitsILi32ELi64ELi128ELi4ES3_EELb0ELb1ELb1ELb0ELb0ELb1ELb0ELb0EEEvNS_16Flash_fwd_paramsE,"",@"SHT_CUDA_INFO"
	.sectionflags	@""
	.align	4


	//----- nvinfo : EIATTR_CUDA_API_VERSION
	.align		4
        /*0000*/ 	.byte	0x04, 0x37
        /*0002*/ 	.short	(.L_3022 - .L_3021)
.L_3021:
        /*0004*/ 	.word	0x00000082


	//----- nvinfo : EIATTR_KPARAM_INFO
	.align		4
.L_3022:
        /*0008*/ 	.byte	0x04, 0x17
        /*000a*/ 	.short	(.L_3024 - .L_3023)
.L_3023:
        /*000c*/ 	.word	0x00000000
        /*0010*/ 	.short	0x0000
        /*0012*/ 	.short	0x0000
        /*0014*/ 	.byte	0x00, 0xf0, 0x41, 0x07


	//----- nvinfo : EIATTR_SPARSE_MMA_MASK
	.align		4
.L_3024:
        /*0018*/ 	.byte	0x03, 0x50
        /*001a*/ 	.short	0x0000


	//----- nvinfo : EIATTR_MAXREG_COUNT
	.align		4
        /*001c*/ 	.byte	0x03, 0x1b
        /*001e*/ 	.short	0x00ff


	//----- nvinfo : EIATTR_NUM_BARRIERS
	.align		4
        /*0020*/ 	.byte	0x02, 0x4c
        /*0022*/ 	.byte	0x01
	.zero		1


	//----- nvinfo : EIATTR_MERCURY_ISA_VERSION
	.align		4
        /*0024*/ 	.byte	0x03, 0x5f
        /*0026*/ 	.short	0x0101


	//----- nvinfo : EIATTR_COOP_GROUP_MASK_REGIDS
	.align		4
        /*0028*/ 	.byte	0x04, 0x29
        /*002a*/ 	.short	(.L_3026 - .L_3025)


	//   ....[0]....
.L_3025:
        /*002c*/ 	.word	0xffffffff


	//   ....[1]....
        /*0030*/ 	.word	0xffffffff


	//   ....[2]....
        /*0034*/ 	.word	0xffffffff


	//   ....[3]....
        /*0038*/ 	.word	0xffffffff


	//   ....[4]....
        /*003c*/ 	.word	0xffffffff


	//   ....[5]....
        /*0040*/ 	.word	0xffffffff


	//   ....[6]....
        /*0044*/ 	.word	0xffffffff


	//   ....[7]....
        /*0048*/ 	.word	0xffffffff


	//   ....[8]....
        /*004c*/ 	.word	0xffffffff


	//   ....[9]....
        /*0050*/ 	.word	0xffffffff


	//   ....[10]....
        /*0054*/ 	.word	0xffffffff


	//   ....[11]....
        /*0058*/ 	.word	0xffffffff


	//   ....[12]....
        /*005c*/ 	.word	0xffffffff


	//   ....[13]....
        /*0060*/ 	.word	0xffffffff


	//   ....[14]....
        /*0064*/ 	.word	0xffffffff


	//   ....[15]....
        /*0068*/ 	.word	0xffffffff


	//   ....[16]....
        /*006c*/ 	.word	0x05000006


	//   ....[17]....
        /*0070*/ 	.word	0x05000006


	//   ....[18]....
        /*0074*/ 	.word	0x05000006


	//   ....[19]....
        /*0078*/ 	.word	0x05000006


	//----- nvinfo : EIATTR_COOP_GROUP_INSTR_OFFSETS
	.align		4
.L_3026:
        /*007c*/ 	.byte	0x04, 0x28
        /*007e*/ 	.short	(.L_3028 - .L_3027)


	//   ....[0]....
.L_3027:
        /*0080*/ 	.word	0x00005fd0


	//   ....[1]....
        /*0084*/ 	.word	0x00006040


	//   ....[2]....
        /*0088*/ 	.word	0x00006070


	//   ....[3]....
        /*008c*/ 	.word	0x00006090


	//   ....[4]....
        /*0090*/ 	.word	0x0000b020


	//   ....[5]....
        /*0094*/ 	.word	0x0000b030


	//   ....[6]....
        /*0098*/ 	.word	0x0000b080


	//   ....[7]....
        /*009c*/ 	.word	0x0000b090


	//   ....[8]....
        /*00a0*/ 	.word	0x0000fef0


	//   ....[9]....
        /*00a4*/ 	.word	0x0000ff60


	//   ....[10]....
        /*00a8*/ 	.word	0x0000ff90


	//   ....[11]....
        /*00ac*/ 	.word	0x0000ffa0


	//   ....[12]....
        /*00b0*/ 	.word	0x00011360


	//   ....[13]....
        /*00b4*/ 	.word	0x00011370


	//   ....[14]....
        /*00b8*/ 	.word	0x000113a0


	//   ....[15]....
        /*00bc*/ 	.word	0x000113b0


	//   ....[16]....
        /*00c0*/ 	.word	0x00011ce0


	//   ....[17]....
        /*00c4*/ 	.word	0x00011d50


	//   ....[18]....
        /*00c8*/ 	.word	0x00011db0


	//   ....[19]....
        /*00cc*/ 	.word	0x00011e20


	//----- nvinfo : EIATTR_VRC_CTA_INIT_COUNT
	.align		4
.L_3028:
        /*00d0*/ 	.byte	0x02, 0x4a
	.zero		1
	.zero		1


	//----- nvinfo : EIATTR_EXIT_INSTR_OFFSETS
	.align		4
        /*00d4*/ 	.byte	0x04, 0x1c
        /*00d6*/ 	.short	(.L_3030 - .L_3029)


	//   ....[0]....
.L_3029:
        /*00d8*/ 	.word	0x00000090


	//----- nvinfo : EIATTR_CRS_STACK_SIZE
	.align		4
.L_3030:
        /*00dc*/ 	.byte	0x04, 0x1e
        /*00de*/ 	.short	(.L_3032 - .L_3031)
.L_3031:
        /*00e0*/ 	.word	0x00000000


	//----- nvinfo : EIATTR_CBANK_PARAM_SIZE
	.align		4
.L_3032:
        /*00e4*/ 	.byte	0x03, 0x19
        /*00e6*/ 	.short	0x01d0


	//----- nvinfo : EIATTR_PARAM_CBANK
	.align		4
        /*00e8*/ 	.byte	0x04, 0x0a
        /*00ea*/ 	.short	(.L_3034 - .L_3033)
	.align		4
.L_3033:
        /*00ec*/ 	.word	index@(.nv.constant0._ZN5flash24flash_fwd_splitkv_kernelI23Flash_fwd_kernel_traitsILi32ELi64ELi128ELi4ELb0ELb0EN7cutlass6half_tE19Flash_kernel_traitsILi32ELi64ELi128ELi4ES3_EELb0ELb1ELb1ELb0ELb0ELb1ELb0ELb0EEEvNS_16Flash_fwd_paramsE)
        /*00f0*/ 	.short	0x0380
        /*00f2*/ 	.short	0x01d0


	//----- nvinfo : EIATTR_SW_WAR
	.align		4
.L_3034:
        /*00f4*/ 	.byte	0x04, 0x36
        /*00f6*/ 	.short	(.L_3036 - .L_3035)
.L_3035:
        /*00f8*/ 	.word	0x00000008
.L_3036:


//--------------------- .nv.info._ZN5flash24flash_fwd_splitkv_kernelI23Flash_fwd_kernel_traitsILi32ELi64ELi128ELi4ELb0ELb0EN7cutlass6half_tE19Flash_kernel_traitsILi32ELi64ELi128ELi4ES3_EELb0ELb1ELb0ELb0ELb1ELb0ELb0ELb1EEEvNS_16Flash_fwd_paramsE --------------------------
	.section	.nv.info._ZN5flash24flash_fwd_splitkv_kernelI23Flash_fwd_kernel_traitsILi32ELi64ELi128ELi4ELb0ELb0EN7cutlass6half_tE19Flash_kernel_traitsILi32ELi64ELi128ELi4ES3_EELb0ELb1ELb0ELb0ELb1ELb0ELb0ELb1EEEvNS_16Flash_fwd_paramsE,"",@"SHT_CUDA_INFO"
	.sectionflags	@""
	.align	4


	//----- nvinfo : EIATTR_CUDA_API_VERSION
	.align		4
        /*0000*/ 	.byte	0x04, 0x37
        /*0002*/ 	.short	(.L_3038 - .L_3037)
.L_3037:
        /*0004*/ 	.word	0x00000082


	//----- nvinfo : EIATTR_KPARAM_INFO
	.align		4
.L_3038:
        /*0008*/ 	.byte	0x04, 0x17
        /*000a*/ 	.short	(.L_3040 - .L_3039)
.L_3039:
        /*000c*/ 	.word	0x00000000
        /*0010*/ 	.short	0x0000
        /*0012*/ 	.short	0x0000
        /*0014*/ 	.byte	0x00, 0xf0, 0x41, 0x07


	//----- nvinfo : EIATTR_SPARSE_MMA_MASK
	.align		4
.L_3040:
        /*0018*/ 	.byte	0x03, 0x50
        /*001a*/ 	.short	0x0000


	//----- nvinfo : EIATTR_MAXREG_COUNT
	.align		4
        /*001c*/ 	.byte	0x03, 0x1b
        /*001e*/ 	.short	0x00ff


	//----- nvinfo : EIATTR_NUM_BARRIERS
	.align		4
        /*0020*/ 	.byte	0x02, 0x4c
        /*0022*/ 	.byte	0x01
	.zero		1


	//----- nvinfo : EIATTR_MERCURY_ISA_VERSION
	.align		4
        /*0024*/ 	.byte	0x03, 0x5f
        /*0026*/ 	.short	0x0101


	//----- nvinfo : EIATTR_COOP_GROUP_MASK_REGIDS
	.align		4
        /*0028*/ 	.byte	0x04, 0x29
        /*002a*/ 	.short	(.L_3042 - .L_3041)


	//   ....[0]....
.L_3041:
        /*002c*/ 	.word	0xffffffff


	//   ....[1]....
        /*0030*/ 	.word	0xffffffff


	//   ....[2]....
        /*0034*/ 	.word	0xffffffff


	//   ....[3]....
        /*0038*/ 	.word	0xffffffff


	//   ....[4]....
        /*003c*/ 	.word	0xffffffff


	//   ....[5]....
        /*0040*/ 	.word	0xffffffff


	//   ....[6]....
        /*0044*/ 	.word	0xffffffff


	//   ....[7]....
        /*0048*/ 	.word	0xffffffff


	//   ....[8]....
        /*004c*/ 	.word	0xffffffff


	//   ....[9]....
        /*0050*/ 	.word	0xffffffff


	//   ....[10]....
        /*0054*/ 	.word	0xffffffff


	//   ....[11]....
        /*0058*/ 	.word	0xffffffff


	//   ....[12]....
        /*005c*/ 	.word	0xffffffff


	//   ....[13]....
        /*0060*/ 	.word	0xffffffff


	//   ....[14]....
        /*0064*/ 	.word	0xffffffff


	//   ....[15]....
        /*0068*/ 	.word	0xffffffff


	//   ....[16]....
        /*006c*/ 	.word	0x05000005


	//   ....[17]....
        /*0070*/ 	.word	0x05000005


	//   ....[18]....
        /*0074*/ 	.word	0x05000005


	//   ....[19]....
        /*0078*/ 	.word	0x05000005


	//----- nvinfo : EIATTR_COOP_GROUP_INSTR_OFFSETS
	.align		4
.L_3042:
        /*007c*/ 	.byte	0x04, 0x28
        /*007e*/ 	.short	(.L_3044 - .L_3043)


	//   ....[0]....
.L_3043:
        /*0080*/ 	.word	0x00008dd0


	//   ....[1]....
        /*0084*/ 	.word	0x00008df0


	//   ....[2]....
        /*0088*/ 	.word	0x00008e30


	//   ....[3]....
        /*008c*/ 	.word	0x00008e40


	//   ....[4]....
        /*0090*/ 	.word	0x0000c310


	//   ....[5]....
        /*0094*/ 	.word	0x0000c340


	//   ....[6]....
        /*0098*/ 	.word	0x0000c360


	//   ....[7]....
        /*009c*/ 	.word	0x0000c380


	//   ....[8]....
        /*00a0*/ 	.word	0x0000fd90


	//   ....[9]....
        /*00a4*/ 	.word	0x0000fda0


	//   ....[10]....
        /*00a8*/ 	.word	0x0000fde0


	//   ....[11]....
        /*00ac*/ 	.word	0x0000fdf0


	//   ....[12]....
        /*00b0*/ 	.word	0x00011190


	//   ....[13]....
        /*00b4*/ 	.word	0x000111a0


	//   ....[14]....
        /*00b8*/ 	.word	0x000111d0


	//   ....[15]....
        /*00bc*/ 	.word	0x000111e0


	//   ....[16]....
        /*00c0*/ 	.word	0x00011bc0


	//   ....[17]....
        /*00c4*/ 	.word	0x00011c30


	//   ....[18]....
        /*00c8*/ 	.word	0x00011c90


	//   ....[19]....
        /*00cc*/ 	.word	0x00011d00


	//----- nvinfo : EIATTR_VRC_CTA_INIT_COUNT
	.align		4
.L_3044:
        /*00d0*/ 	.byte	0x02, 0x4a
	.zero		1
	.zero		1


	//----- nvinfo : EIATTR_EXIT_INSTR_OFFSETS
	.align		4
        /*00d4*/ 	.byte	0x04, 0x1c
        /*00d6*/ 	.short	(.L_3046 - .L_3045)


	//   ....[0]....
.L_3045:
        /*00d8*/ 	.word	0x00000090


	//----- nvinfo : EIATTR_CRS_STACK_SIZE
	.align		4
.L_3046:
        /*00dc*/ 	.byte	0x04, 0x1e
        /*00de*/ 	.short	(.L_3048 - .L_3047)
.L_3047:
        /*00e0*/ 	.word	0x00000000


	//----- nvinfo : EIATTR_CBANK_PARAM_SIZE
	.align		4
.L_3048:
        /*00e4*/ 	.byte	0x03, 0x19
        /*00e6*/ 	.short	0x01d0


	//----- nvinfo : EIATTR_PARAM_CBANK
	.align		4
        /*00e8*/ 	.byte	0x04, 0x0a
        /*00ea*/ 	.short	(.L_3050 - .L_3049)
	.align		4
.L_3049:
        /*00ec*/ 	.word	index@(.nv.constant0._ZN5flash24flash_fwd_splitkv_kernelI23Flash_fwd_kernel_traitsILi32ELi64ELi128ELi4ELb0ELb0EN7cutlass6half_tE19Flash_kernel_traitsILi32ELi64ELi128ELi4ES3_EELb0ELb1ELb0ELb0ELb1ELb0ELb0ELb1EEEvNS_16Flash_fwd_paramsE)
        /*00f0*/ 	.short	0x0380
        /*00f2*/ 	.short	0x01d0


	//----- nvinfo : EIATTR_SW_WAR
	.align		4
.L_3050:
        /*00f4*/ 	.byte	0x04, 0x36
        /*00f6*/ 	.short	(.L_3052 - .L_3051)
.L_3051:
        /*00f8*/ 	.word	0x00000008
.L_3052:


//--------------------- .nv.info._ZN5flash24flash_fwd_splitkv_kernelI23Flash_fwd_kernel_traitsILi32ELi64ELi128ELi4ELb0ELb0EN7cutlass6half_tE19Flash_kernel_traitsILi32ELi64ELi128ELi4ES3_EELb0ELb1ELb0ELb0ELb1ELb1ELb0ELb1EEEvNS_16Flash_fwd_paramsE --------------------------
	.section	.nv.info._ZN5flash24flash_fwd_splitkv_kernelI23Flash_fwd_kernel_traitsILi32ELi64ELi128ELi4ELb0ELb0EN7cutlass6half_tE19Flash_kernel_traitsILi32ELi64ELi128ELi4ES3_EELb0ELb1ELb0ELb0ELb1ELb1ELb0ELb1EEEvNS_16Flash_fwd_paramsE,"",@"SHT_CUDA_INFO"
	.sectionflags	@""
	.align	4


	//----- nvinfo : EIATTR_CUDA_API_VERSION
	.align		4
        /*0000*/ 	.byte	0x04, 0x37
        /*0002*/ 	.short	(.L_3054 - .L_3053)
.L_3053:
        /*0004*/ 	.word	0x00000082


	//----- nvinfo : EIATTR_KPARAM_INFO
	.align		4
.L_3054:
        /*0008*/ 	.byte	0x04, 0x17
        /*000a*/ 	.short	(.L_3056 - .L_3055)
.L_3055:
        /*000c*/ 	.word	0x00000000
        /*0010*/ 	.short	0x0000
        /*0012*/ 	.short	0x0000
        /*0014*/ 	.byte	0x00, 0xf0, 0x41, 0x07


	//----- nvinfo : EIATTR_SPARSE_MMA_MASK
	.align		4
.L_3056:
        /*0018*/ 	.byte	0x03, 0x50
        /*001a*/ 	.short	0x0000


	//----- nvinfo : EIATTR_MAXREG_COUNT
	.align		4
        /*001c*/ 	.byte	0x03, 0x1b
        /*001e*/ 	.short	0x00ff


	//----- nvinfo : EIATTR_NUM_BARRIERS
	.align		4
        /*0020*/ 	.byte	0x02, 0x4c
        /*0022*/ 	.byte	0x01
	.zero		1


	//----- nvinfo : EIATTR_MERCURY_ISA_VERSION
	.align		4
        /*0024*/ 	.byte	0x03, 0x5f
        /*0026*/ 	.short	0x0101


	//----- nvinfo : EIATTR_COOP_GROUP_MASK_REGIDS
	.align		4
        /*0028*/ 	.byte	0x04, 0x29
        /*002a*/ 	.short	(.L_3058 - .L_3057)


	//   ....[0]....
.L_3057:
        /*002c*/ 	.word	0xffffffff


	//   ....[1]....
        /*0030*/ 	.word	0xffffffff


	//   ....[2]....
        /*0034*/ 	.word	0xffffffff


	//   ....[3]....
        /*0038*/ 	.word	0xffffffff


	//   ....[4]....
        /*003c*/ 	.word	0xffffffff


	//   ....[5]....
        /*0040*/ 	.word	0xffffffff


	//   ....[6]....
        /*0044*/ 	.word	0xffffffff


	//   ....[7]....
        /*0048*/ 	.word	0xffffffff


	//   ....[8]....
        /*004c*/ 	.word	0xffffffff


	//   ....[9]....
        /*0050*/ 	.word	0xffffffff


	//   ....[10]....
        /*0054*/ 	.word	0xffffffff


	//   ....[11]....
        /*0058*/ 	.word	0xffffffff


	//   ....[12]....
        /*005c*/ 	.word	0xffffffff


	//   ....[13]....
        /*0060*/ 	.word	0xffffffff


	//   ....[14]....
        /*0064*/ 	.word	0xffffffff


	//   ....[15]....
        /*0068*/ 	.word	0xffffffff


	//   ....[16]....
        /*006c*/ 	.word	0x05000005


	//   ....[17]....
        /*0070*/ 	.word	0x05000005


	//   ....[18]....
        /*0074*/ 	.word	0x05000005


	//   ....[19]....
        /*0078*/ 	.word	0x05000005


	//----- nvinfo : EIATTR_COOP_GROUP_INSTR_OFFSETS
	.align		4
.L_3058:
        /*007c*/ 	.byte	0x04, 0x28
        /*007e*/ 	.short	(.L_3060 - .L_3059)


	//   ....[0]....
.L_3059:
        /*0080*/ 	.word	0x00009600


	//   ....[1]....
        /*0084*/ 	.word	0x00009610


	//   ....[2]....
        /*0088*/ 	.word	0x00009640


	//   ....[3]....
        /*008c*/ 	.word	0x00009650


	//   ....[4]....
        /*0090*/ 	.word	0x0000d370


	//   ....[5]....
        /*0094*/ 	.word	0x0000d390


	//   ....[6]....
        /*0098*/ 	.word	0x0000d3b0


	//   ....[7]....
        /*009c*/ 	.word	0x0000d3d0


	//   ....[8]....
        /*00a0*/ 	.word	0x00011560


	//   ....[9]....
        /*00a4*/ 	.word	0x000115f0


	//   ....[10]....
        /*00a8*/ 	.word	0x00011620


	//   ....[11]....
        /*00ac*/ 	.word	0x00011630


	//   ....[12]....
        /*00b0*/ 	.word	0x000129f0


	//   ....[13]....
        /*00b4*/ 	.word	0x00012a00


	//   ....[14]....
        /*00b8*/ 	.word	0x00012a30


	//   ....[15]....
        /*00bc*/ 	.word	0x00012a40


	//   ....[16]....
        /*00c0*/ 	.word	0x00013420


	//   ....[17]....
        /*00c4*/ 	.word	0x00013490


	//   ....[18]....
        /*00c8*/ 	.word	0x000134f0


	//   ....[19]....
        /*00cc*/ 	.word	0x00013560


	//----- nvinfo : EIATTR_VRC_CTA_INIT_COUNT
	.align		4
.L_3060:
        /*00d0*/ 	.byte	0x02, 0x4a
	.zero		1
	.zero		1


	//----- nvinfo : EIATTR_EXIT_INSTR_OFFSETS
	.align		4
        /*00d4*/ 	.byte	0x04, 0x1c
        /*00d6*/ 	.short	(.L_3062 - .L_3061)


	//   ....[0]....
.L_3061:
        /*00d8*/ 	.word	0x00000090


	//----- nvinfo : EIATTR_CRS_STACK_SIZE
	.align		4
.L_3062:
        /*00dc*/ 	.byte	0x04, 0x1e
        /*00de*/ 	.short	(.L_3064 - .L_3063)
.L_3063:
        /*00e0*/ 	.word	0x00000000


	//----- nvinfo : EIATTR_CBANK_PARAM_SIZE
	.align		4
.L_3064:
        /*00e4*/ 	.byte	0x03, 0x19
        /*00e6*/ 	.short	0x01d0


	//----- nvinfo : EIATTR_PARAM_CBANK
	.align		4
        /*00e8*/ 	.byte	0x04, 0x0a
        /*00ea*/ 	.short	(.L_3066 - .L_3065)
	.align		4
.L_3065:
        /*00ec*/ 	.word	index@(.nv.constant0._ZN5flash24flash_fwd_splitkv_kernelI23Flash_fwd_kernel_traitsILi32ELi64ELi128ELi4ELb0ELb0EN7cutlass6half_tE19Flash_kernel_traitsILi32ELi64ELi128ELi4ES3_EELb0ELb1ELb0ELb0ELb1ELb1ELb0ELb1EEEvNS_16Flash_fwd_paramsE)
        /*00f0*/ 	.short	0x0380
        /*00f2*/ 	.short	0x01d0


	//----- nvinfo : EIATTR_SW_WAR
	.align		4
.L_3066:
        /*00f4*/ 	.byte	0x04, 0x36
        /*00f6*/ 	.short	(.L_3068 - .L_3067)
.L_3067:
        /*00f8*/ 	.word	0x00000008
.L_3068:


//--------------------- .nv.info._ZN5flash24flash_fwd_splitkv_kernelI23Flash_fwd_kernel_traitsILi32ELi64ELi128ELi4ELb0ELb0EN7cutlass6half_tE19Flash_kernel_traitsILi32ELi64ELi128ELi4ES3_EELb0ELb1ELb1ELb0ELb0ELb0ELb0ELb1EEEvNS_16Flash_fwd_paramsE --------------------------
	.section	.nv.info._ZN5flash24flash_fwd_splitkv_kernelI23Flash_fwd_kernel_traitsILi32ELi64ELi128ELi4ELb0ELb0EN7cutlass6half_tE19Flash_kernel_traitsILi32ELi64ELi128ELi4ES3_EELb0ELb1ELb1ELb0ELb0ELb0ELb0ELb1EEEvNS_16Flash_fwd_paramsE,"",@"SHT_CUDA_INFO"
	.sectionflags	@""
	.align	4


	//----- nvinfo : EIATTR_CUDA_API_VERSION
	.align		4
        /*0000*/ 	.byte	0x04, 0x37
        /*0002*/ 	.short	(.L_3070 - .L_3069)
.L_3069:
        /*0004*/ 	.word	0x00000082


	//----- nvinfo : EIATTR_KPARAM_INFO
	.align		4
.L_3070:
        /*0008*/ 	.byte	0x04, 0x17
        /*000a*/ 	.short	(.L_3072 - .L_3071)
.L_3071:
        /*000c*/ 	.word	0x00000000
        /*0010*/ 	.short	0x0000
        /*0012*/ 	.short	0x0000
        /*0014*/ 	.byte	0x00, 0xf0, 0x41, 0x07


	//----- nvinfo : EIATTR_SPARSE_MMA_MASK
	.align		4
.L_3072:
        /*0018*/ 	.byte	0x03, 0x50
        /*001a*/ 	.short	0x0000


	//----- nvinfo : EIATTR_MAXREG_COUNT
	.align		4
        /*001c*/ 	.byte	0x03, 0x1b
        /*001e*/ 	.short	0x00ff


	//----- nvinfo : EIATTR_NUM_BARRIERS
	.align		4
        /*0020*/ 	.byte	0x02, 0x4c
        /*0022*/ 	.byte	0x01
	.zero		1


	//----- nvinfo : EIATTR_MERCURY_ISA_VERSION
	.align		4
        /*0024*/ 	.byte	0x03, 0x5f
        /*0026*/ 	.short	0x0101


	//----- nvinfo : EIATTR_COOP_GROUP_MASK_REGIDS
	.align		4
        /*0028*/ 	.byte	0x04, 0x29
        /*002a*/ 	.short	(.L_3074 - .L_3073)


	//   ....[0]....
.L_3073:
        /*002c*/ 	.word	0xffffffff


	//   ....[1]....
        /*0030*/ 	.word	0xffffffff


	//   ....[2]....
        /*0034*/ 	.word	0xffffffff


	//   ....[3]....
        /*0038*/ 	.word	0xffffffff


	//   ....[4]....
        /*003c*/ 	.word	0xffffffff


	//   ....[5]....
        /*0040*/ 	.word	0xffffffff


	//   ....[6]....
        /*0044*/ 	.word	0xffffffff


	//   ....[7]....
        /*0048*/ 	.word	0xffffffff


	//   ....[8]....
        /*004c*/ 	.word	0xffffffff


	//   ....[9]....
        /*0050*/ 	.word	0xffffffff


	//   ....[10]....
        /*0054*/ 	.word	0xffffffff


	//   ....[11]....
        /*0058*/ 	.word	0xffffffff


	//   ....[12]....
        /*005c*/ 	.word	0xffffffff


	//   ....[13]....
        /*0060*/ 	.word	0xffffffff


	//   ....[14]....
        /*0064*/ 	.word	0xffffffff


	//   ....[15]....
        /*0068*/ 	.word	0xffffffff


	//   ....[16]....
        /*006c*/ 	.word	0x05000005


	//   ....[17]....
        /*0070*/ 	.word	0x05000005


	//   ....[18]....
        /*0074*/ 	.word	0x05000005


	//   ....[19]....
        /*0078*/ 	.word	0x05000005


	//----- nvinfo : EIATTR_COOP_GROUP_INSTR_OFFSETS
	.align		4
.L_3074:
        /*007c*/ 	.byte	0x04, 0x28
        /*007e*/ 	.short	(.L_3076 - .L_3075)


	//   ....[0]....
.L_3075:
        /*0080*/ 	.word	0x0000a720


	//   ....[1]....
        /*0084*/ 	.word	0x0000a730


	//   ....[2]....
        /*0088*/ 	.word	0x0000a770


	//   ....[3]....
        /*008c*/ 	.word	0x0000a790


	//   ....[4]....
        /*0090*/ 	.word	0x0000f020


	//   ....[5]....
        /*0094*/ 	.word	0x0000f030


	//   ....[6]....
        /*0098*/ 	.word	0x0000f060


	//   ....[7]....
        /*009c*/ 	.word	0x0000f070


	//   ....[8]....
        /*00a0*/ 	.word	0x00013980


	//   ....[9]....
        /*00a4*/ 	.word	0x000139b0


	//   ....[10]....
        /*00a8*/ 	.word	0x000139e0


	//   ....[11]....
        /*00ac*/ 	.word	0x000139f0


	//   ....[12]....
        /*00b0*/ 	.word	0x00014db0


	//   ....[13]....
        /*00b4*/ 	.word	0x00014dc0


	//   ....[14]....
        /*00b8*/ 	.word	0x00014df0


	//   ....[15]....
        /*00bc*/ 	.word	0x00014e00


	//   ....[16]....
        /*00c0*/ 	.word	0x00015820


	//   ....[17]....
        /*00c4*/ 	.word	0x00015890


	//   ....[18]....
        /*00c8*/ 	.word	0x000158f0


	//   ....[19]....
        /*00cc*/ 	.word	0x00015960


	//----- nvinfo : EIATTR_VRC_CTA_INIT_COUNT
	.align		4
.L_3076:
        /*00d0*/ 	.byte	0x02, 0x4a
	.zero		1
	.zero		1


	//----- nvinfo : EIATTR_EXIT_INSTR_OFFSETS
	.align		4
        /*00d4*/ 	.byte	0x04, 0x1c
        /*00d6*/ 	.short	(.L_3078 - .L_3077)


	//   ....[0]....
.L_3077:
        /*00d8*/ 	.word	0x00000090


	//----- nvinfo : EIATTR_CRS_STACK_SIZE
	.align		4
.L_3078:
        /*00dc*/ 	.byte	0x04, 0x1e
        /*00de*/ 	.short	(.L_3080 - .L_3079)
.L_3079:
        /*00e0*/ 	.word	0x00000000


	//----- nvinfo : EIATTR_CBANK_PARAM_SIZE
	.align		4
.L_3080:
        /*00e4*/ 	.byte	0x03, 0x19
        /*00e6*/ 	.short	0x01d0


	//----- nvinfo : EIATTR_PARAM_CBANK
	.align		4
        /*00e8*/ 	.byte	0x04, 0x0a
        /*00ea*/ 	.short	(.L_3082 - .L_3081)
	.align		4
.L_3081:
        /*00ec*/ 	.word	index@(.nv.constant0._ZN5flash24flash_fwd_splitkv_kernelI23Flash_fwd_kernel_traitsILi32ELi64ELi128ELi4ELb0ELb0EN7cutlass6half_tE19Flash_kernel_traitsILi32ELi64ELi128ELi4ES3_EELb0ELb1ELb1ELb0ELb0ELb0ELb0ELb1EEEvNS_16Flash_fwd_paramsE)
        /*00f0*/ 	.short	0x0380
        /*00f2*/ 	.short	0x01d0


	//----- nvinfo : EIATTR_SW_WAR
	.align		4
.L_3082:
        /*00f4*/ 	.byte	0x04, 0x36
        /*00f6*/ 	.short	(.L_3084 - .L_3083)
.L_3083:
        /*00f8*/ 	.word	0x00000008
.L_3084:


//--------------------- .nv.info._ZN5flash24flash_fwd_splitkv_kernelI23Flash_fwd_kernel_traitsILi32ELi64ELi128ELi4ELb0ELb0EN7cutlass6half_tE19Flash_kernel_traitsILi32ELi64ELi128ELi4ES3_EELb0ELb1ELb1ELb0ELb0ELb1ELb0ELb1EEEvNS_16Flash_fwd_paramsE --------------------------
	.section	.nv.info._ZN5flash24flash_fwd_splitkv_kernelI23Flash_fwd_kernel_traitsILi32ELi64ELi128ELi4ELb0ELb0EN7cutlass6half_tE19Flash_kernel_traitsILi32ELi64ELi128ELi4ES3_EELb0ELb1ELb1ELb0ELb0ELb1ELb0ELb1EEEvNS_16Flash_fwd_paramsE,"",@"SHT_CUDA_INFO"
	.sectionflags	@""
	.align	4


	//----- nvinfo : EIATTR_CUDA_API_VERSION
	.align		4
        /*0000*/ 	.byte	0x04, 0x37
        /*0002*/ 	.short	(.L_3086 - .L_3085)
.L_3085:
        /*0004*/ 	.word	0x00000082


	//----- nvinfo : EIATTR_KPARAM_INFO
	.align		4
.L_3086:
        /*0008*/ 	.byte	0x04, 0x17
        /*000a*/ 	.short	(.L_3088 - .L_3087)
.L_3087:
        /*000c*/ 	.word	0x00000000
        /*0010*/ 	.short	0x0000
        /*0012*/ 	.short	0x0000
        /*0014*/ 	.byte	0x00, 0xf0, 0x41, 0x07


	//----- nvinfo : EIATTR_SPARSE_MMA_MASK
	.align		4
.L_3088:
        /*0018*/ 	.byte	0x03, 0x50
        /*001a*/ 	.short	0x0000


	//----- nvinfo : EIATTR_MAXREG_COUNT
	.align		4
        /*001c*/ 	.byte	0x03, 0x1b
        /*001e*/ 	.short	0x00ff


	//----- nvinfo : EIATTR_NUM_BARRIERS
	.align		4
        /*0020*/ 	.byte	0x02, 0x4c
        /*0022*/ 	.byte	0x01
	.zero		1


	//----- nvinfo : EIATTR_MERCURY_ISA_VERSION
	.align		4
        /*0024*/ 	.byte	0x03, 0x5f
        /*0026*/ 	.short	0x0101


	//----- nvinfo : EIATTR_COOP_GROUP_MASK_REGIDS
	.align		4
        /*0028*/ 	.byte	0x04, 0x29
        /*002a*/ 	.short	(.L_3090 - .L_3089)


	//   ....[0]....
.L_3089:
        /*002c*/ 	.word	0xffffffff


	//   ....[1]....
        /*0030*/ 	.word	0xffffffff


	//   ....[2]....
        /*0034*/ 	.word	0xffffffff


	//   ....[3]....
        /*0038*/ 	.word	0xffffffff


	//   ....[4]....
        /*003c*/ 	.word	0xffffffff


	//   ....[5]....
        /*0040*/ 	.word	0xffffffff


	//   ....[6]....
        /*0044*/ 	.word	0xffffffff


	//   ....[7]....
        /*0048*/ 	.word	0xffffffff


	//   ....[8]....
        /*004c*/ 	.word	0xffffffff


	//   ....[9]....
        /*0050*/ 	.word	0xffffffff


	//   ....[10]....
        /*0054*/ 	.word	0xffffffff


	//   ....[11]....
        /*0058*/ 	.word	0xffffffff


	//   ....[12]....
        /*005c*/ 	.word	0xffffffff


	//   ....[13]....
        /*0060*/ 	.word	0xffffffff


	//   ....[14]....
        /*0064*/ 	.word	0xffffffff


	//   ....[15]....
        /*0068*/ 	.word	0xffffffff


	//   ....[16]....
        /*006c*/ 	.word	0x05000005


	//   ....[17]....
        /*0070*/ 	.word	0x05000005


	//   ....[18]....
        /*0074*/ 	.word	0x05000005


	//   ....[19]....
        /*0078*/ 	.word	0x05000005


	//----- nvinfo : EIATTR_COOP_GROUP_INSTR_OFFSETS
	.align		4
.L_3090:
        /*007c*/ 	.byte	0x04, 0x28
        /*007e*/ 	.short	(.L_3092 - .L_3091)


	//   ....[0]....
.L_3091:
        /*0080*/ 	.word	0x0000af20


	//   ....[1]....
        /*0084*/ 	.word	0x0000af40


	//   ....[2]....
        /*0088*/ 	.word	0x0000af80


	//   ....[3]....
        /*008c*/ 	.word	0x0000af90


	//   ....[4]....
        /*0090*/ 	.word	0x0000fec0


	//   ....[5]....
        /*0094*/ 	.word	0x0000fed0


	//   ....[6]....
        /*0098*/ 	.word	0x0000ff00


	//   ....[7]....
        /*009c*/ 	.word	0x0000ff10


	//   ....[8]....
        /*00a0*/ 	.word	0x00014fd0


	//   ....[9]....
        /*00a4*/ 	.word	0x00015040


	//   ....[10]....
        /*00a8*/ 	.word	0x00015070


	//   ....[11]....
        /*00ac*/ 	.word	0x00015080


	//   ....[12]....
        /*00b0*/ 	.word	0x00016440


	//   ....[13]....
        /*00b4*/ 	.word	0x00016450


	//   ....[14]....
        /*00b8*/ 	.word	0x00016480


	//   ....[15]....
        /*00bc*/ 	.word	0x00016490


	//   ....[16]....
        /*00c0*/ 	.word	0x00016ea0


	//   ....[17]....
        /*00c4*/ 	.word	0x00016f10


	//   ....[18]....
        /*00c8*/ 	.word	0x00016f70


	//   ....[19]....
        /*00cc*/ 	.word	0x00016fe0


	//----- nvinfo : EIATTR_VRC_CTA_INIT_COUNT
	.align		4
.L_3092:
        /*00d0*/ 	.byte	0x02, 0x4a
	.zero		1
	.zero		1


	//----- nvinfo : EIATTR_EXIT_INSTR_OFFSETS
	.align		4
        /*00d4*/ 	.byte	0x04, 0x1c
        /*00d6*/ 	.short	(.L_3094 - .L_3093)


	//   ....[0]....
.L_3093:
        /*00d8*/ 	.word	0x00000090


	//----- nvinfo : EIATTR_CRS_STACK_SIZE
	.align		4
.L_3094:
        /*00dc*/ 	.byte	0x04, 0x1e
        /*00de*/ 	.short	(.L_3096 - .L_3095)
.L_3095:
        /*00e0*/ 	.word	0x00000000


	//----- nvinfo : EIATTR_CBANK_PARAM_SIZE
	.align		4
.L_3096:
        /*00e4*/ 	.byte	0x03, 0x19
        /*00e6*/ 	.short	0x01d0


	//----- nvinfo : EIATTR_PARAM_CBANK
	.align		4
        /*00e8*/ 	.byte	0x04, 0x0a
        /*00ea*/ 	.short	(.L_3098 - .L_3097)
	.align		4
.L_3097:
        /*00ec*/ 	.word	index@(.nv.constant0._ZN5flash24flash_fwd_splitkv_kernelI23Flash_fwd_kernel_traitsILi32ELi64ELi128ELi4ELb0ELb0EN7cutlass6half_tE19Flash_kernel_traitsILi32ELi64ELi128ELi4ES3_EELb0ELb1ELb1ELb0ELb0ELb1ELb0ELb1EEEvNS_16Flash_fwd_paramsE)
        /*00f0*/ 	.short	0x0380
        /*00f2*/ 	.short	0x01d0


	//----- nvinfo : EIATTR_SW_WAR
	.align		4
.L_3098:
        /*00f4*/ 	.byte	0x04, 0x36
        /*00f6*/ 	.short	(.L_3100 - .L_3099)
.L_3099:
        /*00f8*/ 	.word	0x00000008
.L_3100:


//--------------------- .nv.info._ZN5flash24flash_fwd_splitkv_kernelI23Flash_fwd_kernel_traitsILi32ELi64ELi128ELi4ELb0ELb0EN7cutlass6half_tE19Flash_kernel_traitsILi32ELi64ELi128ELi4ES3_EELb0ELb1ELb0ELb0ELb1ELb0ELb1ELb0EEEvNS_16Flash_fwd_paramsE --------------------------
	.section	.nv.info._ZN5flash24flash_fwd_splitkv_kernelI23Flash_fwd_kernel_traitsILi32ELi64ELi128ELi4ELb0ELb0EN7cutlass6half_tE19Flash_kernel_traitsILi32ELi64ELi128ELi4ES3_EELb0ELb1ELb0ELb0ELb1ELb0ELb1ELb0EEEvNS_16Flash_fwd_paramsE,"",@"SHT_CUDA_INFO"
	.sectionflags	@""
	.align	4


	//----- nvinfo : EIATTR_CUDA_API_VERSION
	.align		4
        /*0000*/ 	.byte	0x04, 0x37
        /*0002*/ 	.short	(.L_3102 - .L_3101)
.L_3101:
        /*0004*/ 	.word	0x00000082


	//----- nvinfo : EIATTR_KPARAM_INFO
	.align		4
.L_3102:
        /*0008*/ 	.byte	0x04, 0x17
        /*000a*/ 	.short	(.L_3104 - .L_3103)
.L_3103:
        /*000c*/ 	.word	0x00000000
        /*0010*/ 	.short	0x0000
        /*0012*/ 	.short	0x0000
        /*0014*/ 	.byte	0x00, 0xf0, 0x41, 0x07


	//----- nvinfo : EIATTR_SPARSE_MMA_MASK
	.align		4
.L_3104:
        /*0018*/ 	.byte	0x03, 0x50
        /*001a*/ 	.short	0x0000


	//----- nvinfo : EIATTR_MAXREG_COUNT
	.align		4
        /*001c*/ 	.byte	0x03, 0x1b
        /*001e*/ 	.short	0x00ff


	//----- nvinfo : EIATTR_NUM_BARRIERS
	.align		4
        /*0020*/ 	.byte	0x02, 0x4c
        /*0022*/ 	.byte	0x01
	.zero		1


	//----- nvinfo : EIATTR_MERCURY_ISA_VERSION
	.align		4
        /*0024*/ 	.byte	0x03, 0x5f
        /*0026*/ 	.short	0x0101


	//----- nvinfo : EIATTR_COOP_GROUP_MASK_REGIDS
	.align		4
        /*0028*/ 	.byte	0x04, 0x29
        /*002a*/ 	.short	(.L_3106 - .L_3105)


	//   ....[0]....
.L_3105:
        /*002c*/ 	.word	0xffffffff


	//   ....[1]....
        /*0030*/ 	.word	0xffffffff


	//   ....[2]....
        /*0034*/ 	.word	0xffffffff


	//   ....[3]....
        /*0038*/ 	.word	0xffffffff


	//   ....[4]....
        /*003c*/ 	.word	0xffffffff


	//   ....[5]....
        /*0040*/ 	.word	0xffffffff


	//   ....[6]....
        /*0044*/ 	.word	0xffffffff


	//   ....[7]....
        /*0048*/ 	.word	0xffffffff


	//   ....[8]....
        /*004c*/ 	.word	0xffffffff


	//   ....[9]....
        /*0050*/ 	.word	0xffffffff


	//   ....[10]....
        /*0054*/ 	.word	0xffffffff


	//   ....[11]....
        /*0058*/ 	.word	0xffffffff


	//   ....[12]....
        /*005c*/ 	.word	0xffffffff


	//   ....[13]....
        /*0060*/ 	.word	0xffffffff


	//   ....[14]....
        /*0064*/ 	.word	0xffffffff


	//   ....[15]....
        /*0068*/ 	.word	0xffffffff


	//   ....[16]....
        /*006c*/ 	.word	0x05000006


	//   ....[17]....
        /*0070*/ 	.word	0x05000006


	//   ....[18]....
        /*0074*/ 	.word	0x05000006


	//   ....[19]....
        /*0078*/ 	.word	0x05000006


	//----- nvinfo : EIATTR_COOP_GROUP_INSTR_OFFSETS
	.align		4
.L_3106:
        /*007c*/ 	.byte	0x04, 0x28
        /*007e*/ 	.short	(.L_3108 - .L_3107)


	//   ....[0]....
.L_3107:
        /*0080*/ 	.word	0x00004150


	//   ....[1]....
        /*0084*/ 	.word	0x00004230


	//   ....[2]....
        /*0088*/ 	.word	0x00004250


	//   ....[3]....
        /*008c*/ 	.word	0x00004270


	//   ....[4]....
        /*0090*/ 	.word	0x000077e0


	//   ....[5]....
        /*0094*/ 	.word	0x00007800


	//   ....[6]....
        /*0098*/ 	.word	0x00007820


	//   ....[7]....
        /*009c*/ 	.word	0x00007840


	//   ....[8]....
        /*00a0*/ 	.word	0x0000b1d0


	//   ....[9]....
        /*00a4*/ 	.word	0x0000b220


	//   ....[10]....
        /*00a8*/ 	.word	0x0000b250


	//   ....[11]....
        /*00ac*/ 	.word	0x0000b260


	//   ....[12]....
        /*00b0*/ 	.word	0x0000c5f0


	//   ....[13]....
        /*00b4*/ 	.word	0x0000c600


	//   ....[14]....
        /*00b8*/ 	.word	0x0000c630


	//   ....[15]....
        /*00bc*/ 	.word	0x0000c640


	//   ....[16]....
        /*00c0*/ 	.word	0x0000cd70


	//   ....[17]....
        /*00c4*/ 	.word	0x0000cde0


	//   ....[18]....
        /*00c8*/ 	.word	0x0000ce40


	//   ....[19]....
        /*00cc*/ 	.word	0x0000ceb0


	//----- nvinfo : EIATTR_VRC_CTA_INIT_COUNT
	.align		4
.L_3108:
        /*00d0*/ 	.byte	0x02, 0x4a
	.zero		1
	.zero		1


	//----- nvinfo : EIATTR_EXIT_INSTR_OFFSETS
	.align		4
        /*00d4*/ 	.byte	0x04, 0x1c
        /*00d6*/ 	.short	(.L_3110 - .L_3109)


	//   ....[0]....
.L_3109:
        /*00d8*/ 	.word	0x000001f0


	//----- nvinfo : EIATTR_CRS_STACK_SIZE
	.align		4
.L_3110:
        /*00dc*/ 	.byte	0x04, 0x1e
        /*00de*/ 	.short	(.L_3112 - .L_3111)
.L_3111:
        /*00e0*/ 	.word	0x00000000


	//----- nvinfo : EIATTR_CBANK_PARAM_SIZE
	.align		4
.L_3112:
        /*00e4*/ 	.byte	0x03, 0x19
        /*00e6*/ 	.short	0x01d0


	//----- nvinfo : EIATTR_PARAM_CBANK
	.align		4
        /*00e8*/ 	.byte	0x04, 0x0a
        /*00ea*/ 	.short	(.L_3114 - .L_3113)
	.align		4
.L_3113:
        /*00ec*/ 	.word	index@(.nv.constant0._ZN5flash24flash_fwd_splitkv_kernelI23Flash_fwd_kernel_traitsILi32ELi64ELi128ELi4ELb0ELb0EN7cutlass6half_tE19Flash_kernel_traitsILi32ELi64ELi128ELi4ES3_EELb0ELb1ELb0ELb0ELb1ELb0ELb1ELb0EEEvNS_16Flash_fwd_paramsE)
        /*00f0*/ 	.short	0x0380
        /*00f2*/ 	.short	0x01d0


	//----- nvinfo : EIATTR_SW_WAR
	.align		4
.L_3114:
        /*00f4*/ 	.byte	0x04, 0x36
        /*00f6*/ 	.short	(.L_3116 - .L_3115)
.L_3115:
        /*00f8*/ 	.word	0x00000008
.L_3116:


//--------------------- .nv.info._ZN5flash24flash_fwd_splitkv_kernelI23Flash_fwd_kernel_traitsILi32ELi64ELi128ELi4ELb0ELb0EN7cutlass6half_tE19Flash_kernel_traitsILi32ELi64ELi128ELi4ES3_EELb0ELb1ELb0ELb0ELb1ELb1ELb1ELb0EEEvNS_16Flash_fwd_paramsE --------------------------
	.section	.nv.info._ZN5flash24flash_fwd_splitkv_kernelI23Flash_fwd_kernel_traitsILi32ELi64ELi128ELi4ELb0ELb0EN7cutlass6half_tE19Flash_kernel_traitsILi32ELi64ELi128ELi4ES3_EELb0ELb1ELb0ELb0ELb1ELb1ELb1ELb0EEEvNS_16Flash_fwd_paramsE,"",@"SHT_CUDA_INFO"
	.sectionflags	@""
	.align	4


	//----- nvinfo : EIATTR_CUDA_API_VERSION
	.align		4
        /*0000*/ 	.byte	0x04, 0x37
        /*0002*/ 	.short	(.L_3118 - .L_3117)
.L_3117:
        /*0004*/ 	.word	0x00000082


	//----- nvinfo : EIATTR_KPARAM_INFO
	.align		4
.L_3118:
        /*0008*/ 	.byte	0x04, 0x17
        /*000a*/ 	.short	(.L_3120 - .L_3119)
.L_3119:
        /*000c*/ 	.word	0x00000000
        /*0010*/ 	.short	0x0000
        /*0012*/ 	.short	0x0000
        /*0014*/ 	.byte	0x00, 0xf0, 0x41, 0x07


	//----- nvinfo : EIATTR_SPARSE_MMA_MASK
	.align		4
.L_3120:
        /*0018*/ 	.byte	0x03, 0x50
        /*001a*/ 	.short	0x0000


	//----- nvinfo : EIATTR_MAXREG_COUNT
	.align		4
        /*001c*/ 	.byte	0x03, 0x1b
        /*001e*/ 	.short	0x00ff


	//----- nvinfo : EIATTR_NUM_BARRIERS
	.align		4
        /*0020*/ 	.byte	0x02, 0x4c
        /*0022*/ 	.byte	0x01
	.zero		1


	//----- nvinfo : EIATTR_MERCURY_ISA_VERSION
	.align		4
        /*0024*/ 	.byte	0x03, 0x5f
        /*0026*/ 	.short	0x0101


	//----- nvinfo : EIATTR_COOP_GROUP_MASK_REGIDS
	.align		4
        /*0028*/ 	.byte	0x04, 0x29
        /*002a*/ 	.short	(.L_3122 - .L_3121)


	//   ....[0]....
.L_3121:
        /*002c*/ 	.word	0xffffffff


	//   ....[1]....
        /*0030*/ 	.word	0xffffffff


	//   ....[2]....
        /*0034*/ 	.word	0xffffffff


	//   ....[3]....
        /*0038*/ 	.word	0xffffffff


	//   ....[4]....
        /*003c*/ 	.word	0xffffffff


	//   ....[5]....
        /*0040*/ 	.word	0xffffffff


	//   ....[6]....
        /*0044*/ 	.word	0xffffffff


	//   ....[7]....
        /*0048*/ 	.word	0xffffffff


	//   ....[8]....
        /*004c*/ 	.word	0xffffffff


	//   ....[9]....
        /*0050*/ 	.word	0xffffffff


	//   ....[10]....
        /*0054*/ 	.word	0xffffffff


	//   ....[11]....
        /*0058*/ 	.word	0xffffffff


	//   ....[12]....
        /*005c*/ 	.word	0xffffffff


	//   ....[13]....
        /*0060*/ 	.word	0xffffffff


	//   ....[14]....
        /*0064*/ 	.word	0xffffffff


	//   ....[15]....
        /*0068*/ 	.word	0xffffffff


	//   ....[16]....
        /*006c*/ 	.word	0x05000006


	//   ....[17]....
        /*0070*/ 	.word	0x05000006


	//   ....[18]....
        /*0074*/ 	.word	0x05000006


	//   ....[19]....
        /*0078*/ 	.word	0x05000006


	//----- nvinfo : EIATTR_COOP_GROUP_INSTR_OFFSETS
	.align		4
.L_3122:
        /*007c*/ 	.byte	0x04, 0x28
        /*007e*/ 	.short	(.L_3124 - .L_3123)


	//   ....[0]....
.L_3123:
        /*0080*/ 	.word	0x000049d0


	//   ....[1]....
        /*0084*/ 	.word	0x00004ab0


	//   ....[2]....
        /*0088*/ 	.word	0x00004ad0


	//   ....[3]....
        /*008c*/ 	.word	0x00004af0


	//   ....[4]....
        /*0090*/ 	.word	0x00008870


	//   ....[5]....
        /*0094*/ 	.word	0x00008890


	//   ....[6]....
        /*0098*/ 	.word	0x000088b0


	//   ....[7]....
        /*009c*/ 	.word	0x000088d0


	//   ....[8]....
        /*00a0*/ 	.word	0x0000cac0


	//   ....[9]....
        /*00a4*/ 	.word	0x0000cad0


	//   ....[10]....
        /*00a8*/ 	.word	0x0000cb00


	//   ....[11]....
        /*00ac*/ 	.word	0x0000cb10


	//   ....[12]....
        /*00b0*/ 	.word	0x0000de90


	//   ....[13]....
        /*00b4*/ 	.word	0x0000dea0


	//   ....[14]....
        /*00b8*/ 	.word	0x0000ded0


	//   ....[15]....
        /*00bc*/ 	.word	0x0000dee0


	//   ....[16]....
        /*00c0*/ 	.word	0x0000e610


	//   ....[17]....
        /*00c4*/ 	.word	0x0000e680


	//   ....[18]....
        /*00c8*/ 	.word	0x0000e6e0


	//   ....[19]....
        /*00cc*/ 	.word	0x0000e750


	//----- nvinfo : EIATTR_VRC_CTA_INIT_COUNT
	.align		4
.L_3124:
        /*00d0*/ 	.byte	0x02, 0x4a
	.zero		1
	.zero		1


	//----- nvinfo : EIATTR_EXIT_INSTR_OFFSETS
	.align		4
        /*00d4*/ 	.byte	0x04, 0x1c
        /*00d6*/ 	.short	(.L_3126 - .L_3125)


	//   ....[0]....
.L_3125:
        /*00d8*/ 	.word	0x000001f0


	//----- nvinfo : EIATTR_CRS_STACK_SIZE
	.align		4
.L_3126:
        /*00dc*/ 	.byte	0x04, 0x1e
        /*00de*/ 	.short	(.L_3128 - .L_3127)
.L_3127:
        /*00e0*/ 	.word	0x00000000


	//----- nvinfo : EIATTR_CBANK_PARAM_SIZE
	.align		4
.L_3128:
        /*00e4*/ 	.byte	0x03, 0x19
        /*00e6*/ 	.short	0x01d0


	//----- nvinfo : EIATTR_PARAM_CBANK
	.align		4
        /*00e8*/ 	.byte	0x04, 0x0a
        /*00ea*/ 	.short	(.L_3130 - .L_3129)
	.align		4
.L_3129:
        /*00ec*/ 	.word	index@(.nv.constant0._ZN5flash24flash_fwd_splitkv_kernelI23Flash_fwd_kernel_traitsILi32ELi64ELi128ELi4ELb0ELb0EN7cutlass6half_tE19Flash_kernel_traitsILi32ELi64ELi128ELi4ES3_EELb0ELb1ELb0ELb0ELb1ELb1ELb1ELb0EEEvNS_16Flash_fwd_paramsE)
        /*00f0*/ 	.short	0x0380
        /*00f2*/ 	.short	0x01d0


	//----- nvinfo : EIATTR_SW_WAR
	.align		4
.L_3130:
        /*00f4*/ 	.byte	0x04, 0x36
        /*00f6*/ 	.short	(.L_3132 - .L_3131)
.L_3131:
        /*00f8*/ 	.word	0x00000008
.L_3132:


//--------------------- .nv.info._ZN5flash24flash_fwd_splitkv_kernelI23Flash_fwd_kernel_traitsILi32ELi64ELi128ELi4ELb0ELb0EN7cutlass6half_tE19Flash_kernel_traitsILi32ELi64ELi128ELi4ES3_EELb0ELb1ELb1ELb0ELb0ELb0ELb1ELb0EEEvNS_16Flash_fwd_paramsE --------------------------
	.section	.nv.info._ZN5flash24flash_fwd_splitkv_kernelI23Flash_fwd_kernel_traitsILi32ELi64ELi128ELi4ELb0ELb0EN7cutlass6half_tE19Flash_kernel_traitsILi32ELi64ELi128ELi4ES3_EELb0ELb1ELb1ELb0ELb0ELb0ELb1ELb0EEEvNS_16Flash_fwd_paramsE,"",@"SHT_CUDA_INFO"
	.sectionflags	@""
	.align	4


	//----- nvinfo : EIATTR_CUDA_API_VERSION
	.align		4
        /*0000*/ 	.byte	0x04, 0x37
        /*0002*/ 	.short	(.L_3134 - .L_3133)
.L_3133:
        /*0004*/ 	.word	0x00000082


	//----- nvinfo : EIATTR_KPARAM_INFO
	.align		4
.L_3134:
        /*0008*/ 	.byte	0x04, 0x17
        /*000a*/ 	.short	(.L_3136 - .L_3135)
.L_3135:
        /*000c*/ 	.word	0x00000000
        /*0010*/ 	.short	0x0000
        /*0012*/ 	.short	0x0000
        /*0014*/ 	.byte	0x00, 0xf0, 0x41, 0x07


	//----- nvinfo : EIATTR_SPARSE_MMA_MASK
	.align		4
.L_3136:
        /*0018*/ 	.byte	0x03, 0x50
        /*001a*/ 	.short	0x0000


	//----- nvinfo : EIATTR_MAXREG_COUNT
	.align		4
        /*001c*/ 	.byte	0x03, 0x1b
        /*001e*/ 	.short	0x00ff


	//----- nvinfo : EIATTR_NUM_BARRIERS
	.align		4
        /*0020*/ 	.byte	0x02, 0x4c
        /*0022*/ 	.byte	0x01
	.zero		1


	//----- nvinfo : EIATTR_MERCURY_ISA_VERSION
	.align		4
        /*0024*/ 	.byte	0x03, 0x5f
        /*0026*/ 	.short	0x0101


	//----- nvinfo : EIATTR_COOP_GROUP_MASK_REGIDS
	.align		4
        /*0028*/ 	.byte	0x04, 0x29
        /*002a*/ 	.short	(.L_3138 - .L_3137)


	//   ....[0]....
.L_3137:
        /*002c*/ 	.word	0xffffffff


	//   ....[1]....
        /*0030*/ 	.word	0xffffffff


	//   ....[2]....
        /*0034*/ 	.word	0xffffffff


	//   ....[3]....
        /*0038*/ 	.word	0xffffffff


	//   ....[4]....
        /*003c*/ 	.word	0xffffffff


	//   ....[5]....
        /*0040*/ 	.word	0xffffffff


	//   ....[6]....
        /*0044*/ 	.word	0xffffffff


	//   ....[7]....
        /*0048*/ 	.word	0xffffffff


	//   ....[8]....
        /*004c*/ 	.word	0xffffffff


	//   ....[9]....
        /*0050*/ 	.word	0xffffffff


	//   ....[10]....
        /*0054*/ 	.word	0xffffffff


	//   ....[11]....
        /*0058*/ 	.word	0xffffffff


	//   ....[12]....
        /*005c*/ 	.word	0xffffffff


	//   ....[13]....
        /*0060*/ 	.word	0xffffffff


	//   ....[14]....
        /*0064*/ 	.word	0xffffffff


	//   ....[15]....
        /*0068*/ 	.word	0xffffffff


	//   ....[16]....
        /*006c*/ 	.word	0x05000007


	//   ....[17]....
        /*0070*/ 	.word	0x05000007


	//   ....[18]....
        /*0074*/ 	.word	0x05000007


	//   ....[19]....
        /*0078*/ 	.word	0x05000007


	//----- nvinfo : EIATTR_COOP_GROUP_INSTR_OFFSETS
	.align		4
.L_3138:
        /*007c*/ 	.byte	0x04, 0x28
        /*007e*/ 	.short	(.L_3140 - .L_3139)


	//   ....[0]....
.L_3139:
        /*0080*/ 	.word	0x000059b0


	//   ....[1]....
        /*0084*/ 	.word	0x00005a40


	//   ....[2]....
        /*0088*/ 	.word	0x00005a70


	//   ....[3]....
        /*008c*/ 	.word	0x00005a90


	//   ....[4]....
        /*0090*/ 	.word	0x0000a240


	//   ....[5]....
        /*0094*/ 	.word	0x0000a250


	//   ....[6]....
        /*0098*/ 	.word	0x0000a280


	//   ....[7]....
        /*009c*/ 	.word	0x0000a290


	//   ....[8]....
        /*00a0*/ 	.word	0x0000e8f0


	//   ....[9]....
        /*00a4*/ 	.word	0x0000e960


	//   ....[10]....
        /*00a8*/ 	.word	0x0000e990


	//   ....[11]....
        /*00ac*/ 	.word	0x0000e9a0


	//   ....[12]....
        /*00b0*/ 	.word	0x0000fd60


	//   ....[13]....
        /*00b4*/ 	.word	0x0000fd70


	//   ....[14]....
        /*00b8*/ 	.word	0x0000fda0


	//   ....[15]....
        /*00bc*/ 	.word	0x0000fdb0


	//   ....[16]....
        /*00c0*/ 	.word	0x000104f0


	//   ....[17]....
        /*00c4*/ 	.word	0x00010560


	//   ....[18]....
        /*00c8*/ 	.word	0x000105c0


	//   ....[19]....
        /*00cc*/ 	.word	0x00010630


	//----- nvinfo : EIATTR_VRC_CTA_INIT_COUNT
	.align		4
.L_3140:
        /*00d0*/ 	.byte	0x02, 0x4a
	.zero		1
	.zero		1


	//----- nvinfo : EIATTR_EXIT_INSTR_OFFSETS
	.align		4
        /*00d4*/ 	.byte	0x04, 0x1c
        /*00d6*/ 	.short	(.L_3142 - .L_3141)


	//   ....[0]....
.L_3141:
        /*00d8*/ 	.word	0x000001f0


	//----- nvinfo : EIATTR_CRS_STACK_SIZE
	.align		4
.L_3142:
        /*00dc*/ 	.byte	0x04, 0x1e
        /*00de*/ 	.short	(.L_3144 - .L_3143)
.L_3143:
        /*00e0*/ 	.word	0x00000000


	//----- nvinfo : EIATTR_CBANK_PARAM_SIZE
	.align		4
.L_3144:
        /*00e4*/ 	.byte	0x03, 0x19
        /*00e6*/ 	.short	0x01d0


	//----- nvinfo : EIATTR_PARAM_CBANK
	.align		4
        /*00e8*/ 	.byte	0x04, 0x0a
        /*00ea*/ 	.short	(.L_3146 - .L_3145)
	.align		4
.L_3145:
        /*00ec*/ 	.word	index@(.nv.constant0._ZN5flash24flash_fwd_splitkv_kernelI23Flash_fwd_kernel_traitsILi32ELi64ELi128ELi4ELb0ELb0EN7cutlass6half_tE19Flash_kernel_traitsILi32ELi64ELi128ELi4ES3_EELb0ELb1ELb1ELb0ELb0ELb0ELb1ELb0EEEvNS_16Flash_fwd_paramsE)
        /*00f0*/ 	.short	0x0380
        /*00f2*/ 	.short	0x01d0


	//----- nvinfo : EIATTR_SW_WAR
	.align		4
.L_3146:
        /*00f4*/ 	.byte	0x04, 0x36
        /*00f6*/ 	.short	(.L_3148 - .L_3147)
.L_3147:
        /*00f8*/ 	.word	0x00000008
.L_3148:


//--------------------- .nv.info._ZN5flash24flash_fwd_splitkv_kernelI23Flash_fwd_kernel_traitsILi32ELi64ELi128ELi4ELb0ELb0EN7cutlass6half_tE19Flash_kernel_traitsILi32ELi64ELi128ELi4ES3_EELb0ELb1ELb1ELb0ELb0ELb1ELb1ELb0EEEvNS_16Flash_fwd_paramsE --------------------------
	.section	.nv.info._ZN5flash24flash_fwd_splitkv_kernelI23Flash_fwd_kernel_traitsILi32ELi64ELi128ELi4ELb0ELb0EN7cutlass6half_tE19Flash_kernel_traitsILi32ELi64ELi128ELi4ES3_EELb0ELb1ELb1ELb0ELb0ELb1ELb1ELb0EEEvNS_16Flash_fwd_paramsE,"",@"SHT_CUDA_INFO"
	.sectionflags	@""
	.align	4


	//----- nvinfo : EIATTR_CUDA_API_VERSION
	.align		4
        /*0000*/ 	.byte	0x04, 0x37
        /*0002*/ 	.short	(.L_3150 - .L_3149)
.L_3149:
        /*0004*/ 	.word	0x00000082


	//----- nvinfo : EIATTR_KPARAM_INFO
	.align		4
.L_3150:
        /*0008*/ 	.byte	0x04, 0x17
        /*000a*/ 	.short	(.L_3152 - .L_3151)
.L_3151:
        /*000c*/ 	.word	0x00000000
        /*0010*/ 	.short	0x0000
        /*0012*/ 	.short	0x0000
        /*0014*/ 	.byte	0x00, 0xf0, 0x41, 0x07


	//----- nvinfo : EIATTR_SPARSE_MMA_MASK
	.align		4
.L_3152:
        /*0018*/ 	.byte	0x03, 0x50
        /*001a*/ 	.short	0x0000


	//----- nvinfo : EIATTR_MAXREG_COUNT
	.align		4
        /*001c*/ 	.byte	0x03, 0x1b
        /*001e*/ 	.short	0x00ff


	//----- nvinfo : EIATTR_NUM_BARRIERS
	.align		4
        /*0020*/ 	.byte	0x02, 0x4c
        /*0022*/ 	.byte	0x01
	.zero		1


	//----- nvinfo : EIATTR_MERCURY_ISA_VERSION
	.align		4
        /*0024*/ 	.byte	0x03, 0x5f
        /*0026*/ 	.short	0x0101


	//----- nvinfo : EIATTR_COOP_GROUP_MASK_REGIDS
	.align		4
        /*0028*/ 	.byte	0x04, 0x29
        /*002a*/ 	.short	(.L_3154 - .L_3153)


	//   ....[0]....
.L_3153:
        /*002c*/ 	.word	0xffffffff


	//   ....[1]....
        /*0030*/ 	.word	0xffffffff


	//   ....[2]....
        /*0034*/ 	.word	0xffffffff


	//   ....[3]....
        /*0038*/ 	.word	0xffffffff


	//   ....[4]....
        /*003c*/ 	.word	0xffffffff


	//   ....[5]....
        /*0040*/ 	.word	0xffffffff


	//   ....[6]....
        /*0044*/ 	.word	0xffffffff


	//   ....[7]....
        /*0048*/ 	.word	0xffffffff


	//   ....[8]....
        /*004c*/ 	.word	0xffffffff


	//   ....[9]....
        /*0050*/ 	.word	0xffffffff


	//   ....[10]....
        /*0054*/ 	.word	0xffffffff


	//   ....[11]....
        /*0058*/ 	.word	0xffffffff


	//   ....[12]....
        /*005c*/ 	.word	0xffffffff


	//   ....[13]....
        /*0060*/ 	.word	0xffffffff


	//   ....[14]....
        /*0064*/ 	.word	0xffffffff


	//   ....[15]....
        /*0068*/ 	.word	0xffffffff


	//   ....[16]....
        /*006c*/ 	.word	0x05000008


	//   ....[17]....
        /*0070*/ 	.word	0x05000008


	//   ....[18]....
        /*0074*/ 	.word	0x05000008


	//   ....[19]....
        /*0078*/ 	.word	0x05000008


	//----- nvinfo : EIATTR_COOP_GROUP_INSTR_OFFSETS
	.align		4
.L_3154:
        /*007c*/ 	.byte	0x04, 0x28
        /*007e*/ 	.short	(.L_3156 - .L_3155)


	//   ....[0]....
.L_3155:
        /*0080*/ 	.word	0x000061a0


	//   ....[1]....
        /*0084*/ 	.word	0x000061e0


	//   ....[2]....
        /*0088*/ 	.word	0x00006210


	//   ....[3]....
        /*008c*/ 	.word	0x00006230


	//   ....[4]....
        /*0090*/ 	.word	0x0000b1e0


	//   ....[5]....
        /*0094*/ 	.word	0x0000b1f0


	//   ....[6]....
        /*0098*/ 	.word	0x0000b220


	//   ....[7]....
        /*009c*/ 	.word	0x0000b230


	//   ....[8]....
        /*00a0*/ 	.word	0x00010090


	//   ....[9]....
        /*00a4*/ 	.word	0x00010100


	//   ....[10]....
        /*00a8*/ 	.word	0x00010130


	//   ....[11]....
        /*00ac*/ 	.word	0x00010140


	//   ....[12]....
        /*00b0*/ 	.word	0x00011500


	//   ....[13]....
        /*00b4*/ 	.word	0x00011510


	//   ....[14]....
        /*00b8*/ 	.word	0x00011540


	//   ....[15]....
        /*00bc*/ 	.word	0x00011550


	//   ....[16]....
        /*00c0*/ 	.word	0x00011c90


	//   ....[17]....
        /*00c4*/ 	.word	0x00011d00


	//   ....[18]....
        /*00c8*/ 	.word	0x00011d60


	//   ....[19]....
        /*00cc*/ 	.word	0x00011dd0


	//----- nvinfo : EIATTR_VRC_CTA_INIT_COUNT
	.align		4
.L_3156:
        /*00d0*/ 	.byte	0x02, 0x4a
	.zero		1
	.zero		1


	//----- nvinfo : EIATTR_EXIT_INSTR_OFFSETS
	.align		4
        /*00d4*/ 	.byte	0x04, 0x1c
        /*00d6*/ 	.short	(.L_3158 - .L_3157)


	//   ....[0]....
.L_3157:
        /*00d8*/ 	.word	0x000001f0


	//----- nvinfo : EIATTR_CRS_STACK_SIZE
	.align		4
.L_3158:
        /*00dc*/ 	.byte	0x04, 0x1e
        /*00de*/ 	.short	(.L_3160 - .L_3159)
.L_3159:
        /*00e0*/ 	.word	0x00000000


	//----- nvinfo : EIATTR_CBANK_PARAM_SIZE
	.align		4
.L_3160:
        /*00e4*/ 	.byte	0x03, 0x19
        /*00e6*/ 	.short	0x01d0


	//----- nvinfo : EIATTR_PARAM_CBANK
	.align		4
        /*00e8*/ 	.byte	0x04, 0x0a
        /*00ea*/ 	.short	(.L_3162 - .L_3161)
	.align		4
.L_3161:
        /*00ec*/ 	.word	index@(.nv.constant0._ZN5flash24flash_fwd_splitkv_kernelI23Flash_fwd_kernel_traitsILi32ELi64ELi128ELi4ELb0ELb0EN7cutlass6half_tE19Flash_kernel_traitsILi32ELi64ELi128ELi4ES3_EELb0ELb1ELb1ELb0ELb0ELb1ELb1ELb0EEEvNS_16Flash_fwd_paramsE)
        /*00f0*/ 	.short	0x0380
        /*00f2*/ 	.short	0x01d0


	//----- nvinfo : EIATTR_SW_WAR
	.align		4
.L_3162:
        /*00f4*/ 	.byte	0x04, 0x36
        /*00f6*/ 	.short	(.L_3164 - .L_3163)
.L_3163:
        /*00f8*/ 	.word	0x00000008
.L_3164:


//--------------------- .nv.info._ZN5flash24flash_fwd_splitkv_kernelI23Flash_fwd_kernel_traitsILi32ELi64ELi128ELi4ELb0ELb0EN7cutlass6half_tE19Flash_kernel_traitsILi32ELi64ELi128ELi4ES3_EELb0ELb1ELb0ELb0ELb1ELb0ELb1ELb1EEEvNS_16Flash_fwd_paramsE --------------------------
	.section	.nv.info._ZN5flash24flash_fwd_splitkv_kernelI23Flash_fwd_kernel_traitsILi32ELi64ELi128ELi4ELb0ELb0EN7cutlass6half_tE19Flash_kernel_traitsILi32ELi64ELi128ELi4ES3_EELb0ELb1ELb0ELb0ELb1ELb0ELb1ELb1EEEvNS_16Flash_fwd_paramsE,"",@"SHT_CUDA_INFO"
	.sectionflags	@""
	.align	4


	//----- nvinfo : EIATTR_CUDA_API_VERSION
	.align		4
        /*0000*/ 	.byte	0x04, 0x37
        /*0002*/ 	.short	(.L_3166 - .L_3165)
.L_3165:
        /*0004*/ 	.word	0x00000082


	//----- nvinfo : EIATTR_KPARAM_INFO
	.align		4
.L_3166:
        /*0008*/ 	.byte	0x04, 0x17
        /*000a*/ 	.short	(.L_3168 - .L_3167)
.L_3167:
        /*000c*/ 	.word	0x00000000
        /*0010*/ 	.short	0x0000
        /*0012*/ 	.short	0x0000
        /*0014*/ 	.byte	0x00, 0xf0, 0x41, 0x07


	//----- nvinfo : EIATTR_SPARSE_MMA_MASK
	.align		4
.L_3168:
        /*0018*/ 	.byte	0x03, 0x50
        /*001a*/ 	.short	0x0000


	//----- nvinfo : EIATTR_MAXREG_COUNT
	.align		4
        /*001c*/ 	.byte	0x03, 0x1b
        /*001e*/ 	.short	0x00ff


	//----- nvinfo : EIATTR_NUM_BARRIERS
	.align		4
        /*0020*/ 	.byte	0x02, 0x4c
        /*0022*/ 	.byte	0x01
	.zero		1


	//----- nvinfo : EIATTR_MERCURY_ISA_VERSION
	.align		4
        /*0024*/ 	.byte	0x03, 0x5f
        /*0026*/ 	.short	0x0101


	//----- nvinfo : EIATTR_COOP_GROUP_MASK_REGIDS
	.align		4
        /*0028*/ 	.byte	0x04, 0x29
        /*002a*/ 	.short	(.L_3170 - .L_3169)


	//   ....[0]....
.L_3169:
        /*002c*/ 	.word	0xffffffff


	//   ....[1]....
        /*0030*/ 	.word	0xffffffff


	//   ....[2]....
        /*0034*/ 	.word	0xffffffff


	//   ....[3]....
        /*0038*/ 	.word	0xffffffff


	//   ....[4]....
        /*003c*/ 	.word	0xffffffff


	//   ....[5]....
        /*0040*/ 	.word	0xffffffff


	//   ....[6]....
        /*0044*/ 	.word	0xffffffff


	//   ....[7]....
        /*0048*/ 	.word	0xffffffff


	//   ....[8]....
        /*004c*/ 	.word	0xffffffff


	//   ....[9]....
        /*0050*/ 	.word	0xffffffff


	//   ....[10]....
        /*0054*/ 	.word	0xffffffff


	//   ....[11]....
        /*0058*/ 	.word	0xffffffff


	//   ....[12]....
        /*005c*/ 	.word	0xffffffff


	//   ....[13]....
        /*0060*/ 	.word	0xffffffff


	//   ....[14]....
        /*0064*/ 	.word	0xffffffff


	//   ....[15]....
        /*0068*/ 	.word	0xffffffff


	//   ....[16]....
        /*006c*/ 	.word	0x05000006


	//   ....[17]....
        /*0070*/ 	.word	0x05000006


	//   ....[18]....
        /*0074*/ 	.word	0x05000006


	//   ....[19]....
        /*0078*/ 	.word	0x05000006


	//----- nvinfo : EIATTR_COOP_GROUP_INSTR_OFFSETS
	.align		4
.L_3170:
        /*007c*/ 	.byte	0x04, 0x28
        /*007e*/ 	.short	(.L_3172 - .L_3171)


	//   ....[0]....
.L_3171:
        /*0080*/ 	.word	0x00008fc0


	//   ....[1]....
        /*0084*/ 	.word	0x00009000


	//   ....[2]....
        /*0088*/ 	.word	0x00009030


	//   ....[3]....
        /*008c*/ 	.word	0x00009050


	//   ....[4]....
        /*0090*/ 	.word	0x0000c610


	//   ....[5]....
        /*0094*/ 	.word	0x0000c620


	//   ....[6]....
        /*0098*/ 	.word	0x0000c650


	//   ....[7]....
        /*009c*/ 	.word	0x0000c660


	//   ....[8]....
        /*00a0*/ 	.word	0x0000ffa0


	//   ....[9]....
        /*00a4*/ 	.word	0x0000ffd0


	//   ....[10]....
        /*00a8*/ 	.word	0x00010000


	//   ....[11]....
        /*00ac*/ 	.word	0x00010010


	//   ....[12]....
        /*00b0*/ 	.word	0x000113b0


	//   ....[13]....
        /*00b4*/ 	.word	0x000113c0


	//   ....[14]....
        /*00b8*/ 	.word	0x000113f0


	//   ....[15]....
        /*00bc*/ 	.word	0x00011400


	//   ....[16]....
        /*00c0*/ 	.word	0x00011b90


	//   ....[17]....
        /*00c4*/ 	.word	0x00011c00


	//   ....[18]....
        /*00c8*/ 	.word	0x00011c60


	//   ....[19]....
        /*00cc*/ 	.word	0x00011cd0


	//----- nvinfo : EIATTR_VRC_CTA_INIT_COUNT
	.align		4
.L_3172:
        /*00d0*/ 	.byte	0x02, 0x4a
	.zero		1
	.zero		1


	//----- nvinfo : EIATTR_EXIT_INSTR_OFFSETS
	.align		4
        /*00d4*/ 	.byte	0x04, 0x1c
        /*00d6*/ 	.short	(.L_3174 - .L_3173)


	//   ....[0]....
.L_3173:
        /*00d8*/ 	.word	0x000001f0


	//----- nvinfo : EIATTR_CRS_STACK_SIZE
	.align		4
.L_3174:
        /*00dc*/ 	.byte	0x04, 0x1e
        /*00de*/ 	.short	(.L_3176 - .L_3175)
.L_3175:
        /*00e0*/ 	.word	0x00000000


	//----- nvinfo : EIATTR_CBANK_PARAM_SIZE
	.align		4
.L_3176:
        /*00e4*/ 	.byte	0x03, 0x19
        /*00e6*/ 	.short	0x01d0


	//----- nvinfo : EIATTR_PARAM_CBANK
	.align		4
        /*00e8*/ 	.byte	0x04, 0x0a
        /*00ea*/ 	.short	(.L_3178 - .L_3177)
	.align		4
.L_3177:
        /*00ec*/ 	.word	index@(.nv.constant0._ZN5flash24flash_fwd_splitkv_kernelI23Flash_fwd_kernel_traitsILi32ELi64ELi128ELi4ELb0ELb0EN7cutlass6half_tE19Flash_kernel_traitsILi32ELi64ELi128ELi4ES3_EELb0ELb1ELb0ELb0ELb1ELb0ELb1ELb1EEEvNS_16Flash_fwd_paramsE)
        /*00f0*/ 	.short	0x0380
        /*00f2*/ 	.short	0x01d0


	//----- nvinfo : EIATTR_SW_WAR
	.align		4
.L_3178:
        /*00f4*/ 	.byte	0x04, 0x36
        /*00f6*/ 	.short	(.L_3180 - .L_3179)
.L_3179:
        /*00f8*/ 	.word	0x00000008
.L_3180:


//--------------------- .nv.info._ZN5flash24flash_fwd_splitkv_kernelI23Flash_fwd_kernel_traitsILi32ELi64ELi128ELi4ELb0ELb0EN7cutlass6half_tE19Flash_kernel_traitsILi32ELi64ELi128ELi4ES3_EELb0ELb1ELb0ELb0ELb1ELb1ELb1ELb1EEEvNS_16Flash_fwd_paramsE --------------------------
	.section	.nv.info._ZN5flash24flash_fwd_splitkv_kernelI23Flash_fwd_kernel_traitsILi32ELi64ELi128ELi4ELb0ELb0EN7cutlass6half_tE19Flash_kernel_traitsILi32ELi64ELi128ELi4ES3_EELb0ELb1ELb0ELb0ELb1ELb1ELb1ELb1EEEvNS_16Flash_fwd_paramsE,"",@"SHT_CUDA_INFO"
	.sectionflags	@""
	.align	4


	//----- nvinfo : EIATTR_CUDA_API_VERSION
	.align		4
        /*0000*/ 	.byte	0x04, 0x37
        /*0002*/ 	.short	(.L_3182 - .L_3181)
.L_3181:
        /*0004*/ 	.word	0x00000082


	//----- nvinfo : EIATTR_KPARAM_INFO
	.align		4
.L_3182:
        /*0008*/ 	.byte	0x04, 0x17
        /*000a*/ 	.short	(.L_3184 - .L_3183)
.L_3183:
        /*000c*/ 	.word	0x00000000
        /*0010*/ 	.short	0x0000
        /*0012*/ 	.short	0x0000
        /*0014*/ 	.byte	0x00, 0xf0, 0x41, 0x07


	//----- nvinfo : EIATTR_SPARSE_MMA_MASK
	.align		4
.L_3184:
        /*0018*/ 	.byte	0x03, 0x50
        /*001a*/ 	.short	0x0000


	//----- nvinfo : EIATTR_MAXREG_COUNT
	.align		4
        /*001c*/ 	.byte	0x03, 0x1b
        /*001e*/ 	.short	0x00ff


	//----- nvinfo : EIATTR_NUM_BARRIERS
	.align		4
        /*0020*/ 	.byte	0x02, 0x4c
        /*0022*/ 	.byte	0x01
	.zero		1


	//----- nvinfo : EIATTR_MERCURY_ISA_VERSION
	.align		4
        /*0024*/ 	.byte	0x03, 0x5f
        /*0026*/ 	.short	0x0101


	//----- nvinfo : EIATTR_COOP_GROUP_MASK_REGIDS
	.align		4
        /*0028*/ 	.byte	0x04, 0x29
        /*002a*/ 	.short	(.L_3186 - .L_3185)


	//   ....[0]....
.L_3185:
        /*002c*/ 	.word	0xffffffff


	//   ....[1]....
        /*0030*/ 	.word	0xffffffff


	//   ....[2]....
        /*0034*/ 	.word	0xffffffff


	//   ....[3]....
        /*0038*/ 	.word	0xffffffff


	//   ....[4]....
        /*003c*/ 	.word	0xffffffff


	//   ....[5]....
        /*0040*/ 	.word	0xffffffff


	//   ....[6]....
        /*0044*/ 	.word	0xffffffff


	//   ....[7]....
        /*0048*/ 	.word	0xffffffff


	//   ....[8]....
        /*004c*/ 	.word	0xffffffff


	//   ....[9]....
        /*0050*/ 	.word	0xffffffff


	//   ....[10]....
        /*0054*/ 	.word	0xffffffff


	//   ....[11]....
        /*0058*/ 	.word	0xffffffff


	//   ....[12]....
        /*005c*/ 	.word	0xffffffff


	//   ....[13]....
        /*0060*/ 	.word	0xffffffff


	//   ....[14]....
        /*0064*/ 	.word	0xffffffff


	//   ....[15]....
        /*0068*/ 	.word	0xffffffff


	//   ....[16]....
        /*006c*/ 	.word	0x05000006


	//   ....[17]....
        /*0070*/ 	.word	0x05000006


	//   ....[18]....
        /*0074*/ 	.word	0x05000006


	//   ....[19]....
        /*0078*/ 	.word	0x05000006


	//----- nvinfo : EIATTR_COOP_GROUP_INSTR_OFFSETS
	.align		4
.L_3186:
        /*007c*/ 	.byte	0x04, 0x28
        /*007e*/ 	.short	(.L_3188 - .L_3187)


	//   ....[0]....
.L_3187:
        /*0080*/ 	.word	0x00009760


	//   ....[1]....
        /*0084*/ 	.word	0x00009840


	//   ....[2]....
        /*0088*/ 	.word	0x00009860


	//   ....[3]....
        /*008c*/ 	.word	0x000098a0


	//   ....[4]....
        /*0090*/ 	.word	0x0000d640


	//   ....[5]....
        /*0094*/ 	.word	0x0000d660


	//   ....[6]....
        /*0098*/ 	.word	0x0000d680


	//   ....[7]....
        /*009c*/ 	.word	0x0000d6a0


	//   ....[8]....
        /*00a0*/ 	.word	0x00011820


	//   ....[9]....
        /*00a4*/ 	.word	0x00011850


	//   ....[10]....
        /*00a8*/ 	.word	0x00011880


	//   ....[11]....
        /*00ac*/ 	.word	0x00011890


	//   ....[12]....
        /*00b0*/ 	.word	0x00012c00


	//   ....[13]....
        /*00b4*/ 	.word	0x00012c10


	//   ....[14]....
        /*00b8*/ 	.word	0x00012c40


	//   ....[15]....
        /*00bc*/ 	.word	0x00012c50


	//   ....[16]....
        /*00c0*/ 	.word	0x000133e0


	//   ....[17]....
        /*00c4*/ 	.word	0x00013450


	//   ....[18]....
        /*00c8*/ 	.word	0x000134b0


	//   ....[19]....
        /*00cc*/ 	.word	0x00013520


	//----- nvinfo : EIATTR_VRC_CTA_INIT_COUNT
	.align		4
.L_3188:
        /*00d0*/ 	.byte	0x02, 0x4a
	.zero		1
	.zero		1


	//----- nvinfo : EIATTR_EXIT_INSTR_OFFSETS
	.align		4
        /*00d4*/ 	.byte	0x04, 0x1c
        /*00d6*/ 	.short	(.L_3190 - .L_3189)


	//   ....[0]....
.L_3189:
        /*00d8*/ 	.word	0x000001f0


	//----- nvinfo : EIATTR_CRS_STACK_SIZE
	.align		4
.L_3190:
        /*00dc*/ 	.byte	0x04, 0x1e
        /*00de*/ 	.short	(.L_3192 - .L_3191)
.L_3191:
        /*00e0*/ 	.word	0x00000000


	//----- nvinfo : EIATTR_CBANK_PARAM_SIZE
	.align		4
.L_3192:
        /*00e4*/ 	.byte	0x03, 0x19
        /*00e6*/ 	.short	0x01d0


	//----- nvinfo : EIATTR_PARAM_CBANK
	.align		4
        /*00e8*/ 	.byte	0x04, 0x0a
        /*00ea*/ 	.short	(.L_3194 - .L_3193)
	.align		4
.L_3193:
        /*00ec*/ 	.word	index@(.nv.constant0._ZN5flash24flash_fwd_splitkv_kernelI23Flash_fwd_kernel_traitsILi32ELi64ELi128ELi4ELb0ELb0EN7cutlass6half_tE19Flash_kernel_traitsILi32ELi64ELi128ELi4ES3_EELb0ELb1ELb0ELb0ELb1ELb1ELb1ELb1EEEvNS_16Flash_fwd_paramsE)
        /*00f0*/ 	.short	0x0380
        /*00f2*/ 	.short	0x01d0


	//----- nvinfo : EIATTR_SW_WAR
	.align		4
.L_3194:
        /*00f4*/ 	.byte	0x04, 0x36
        /*00f6*/ 	.short	(.L_3196 - .L_3195)
.L_3195:
        /*00f8*/ 	.word	0x00000008
.L_3196:


//--------------------- .nv.info._ZN5flash24flash_fwd_splitkv_kernelI23Flash_fwd_kernel_traitsILi32ELi64ELi128ELi4ELb0ELb0EN7cutlass6half_tE19Flash_kernel_traitsILi32ELi64ELi128ELi4ES3_EELb0ELb1ELb1ELb0ELb0ELb0ELb1ELb1EEEvNS_16Flash_fwd_paramsE --------------------------
	.section	.nv.info._ZN5flash24flash_fwd_splitkv_kernelI23Flash_fwd_kernel_traitsILi32ELi64ELi128ELi4ELb0ELb0EN7cutlass6half_tE19Flash_kernel_traitsILi32ELi64ELi128ELi4ES3_EELb0ELb1ELb1ELb0ELb0ELb0ELb1ELb1EEEvNS_16Flash_fwd_paramsE,"",@"SHT_CUDA_INFO"
	.sectionflags	@""
	.align	4


	//----- nvinfo : EIATTR_CUDA_API_VERSION
	.align		4
        /*0000*/ 	.byte	0x04, 0x37
        /*0002*/ 	.short	(.L_3198 - .L_3197)
.L_3197:
        /*0004*/ 	.word	0x00000082


	//----- nvinfo : EIATTR_KPARAM_INFO
	.align		4
.L_3198:
        /*0008*/ 	.byte	0x04, 0x17
        /*000a*/ 	.short	(.L_3200 - .L_3199)
.L_3199:
        /*000c*/ 	.word	0x00000000
        /*0010*/ 	.short	0x0000
        /*0012*/ 	.short	0x0000
        /*0014*/ 	.byte	0x00, 0xf0, 0x41, 0x07


	//----- nvinfo : EIATTR_SPARSE_MMA_MASK
	.align		4
.L_3200:
        /*0018*/ 	.byte	0x03, 0x50
        /*001a*/ 	.short	0x0000


	//----- nvinfo : EIATTR_MAXREG_COUNT
	.align		4
        /*001c*/ 	.byte	0x03, 0x1b
        /*001e*/ 	.short	0x00ff


	//----- nvinfo : EIATTR_NUM_BARRIERS
	.align		4
        /*0020*/ 	.byte	0x02, 0x4c
        /*0022*/ 	.byte	0x01
	.zero		1


	//----- nvinfo : EIATTR_MERCURY_ISA_VERSION
	.align		4
        /*0024*/ 	.byte	0x03, 0x5f
        /*0026*/ 	.short	0x0101


	//----- nvinfo : EIATTR_COOP_GROUP_MASK_REGIDS
	.align		4
        /*0028*/ 	.byte	0x04, 0x29
        /*002a*/ 	.short	(.L_3202 - .L_3201)


	//   ....[0]....
.L_3201:
        /*002c*/ 	.word	0xffffffff


	//   ....[1]....
        /*0030*/ 	.word	0xffffffff


	//   ....[2]....
        /*0034*/ 	.word	0xffffffff


	//   ....[3]....
        /*0038*/ 	.word	0xffffffff


	//   ....[4]....
        /*003c*/ 	.word	0xffffffff


	//   ....[5]....
        /*0040*/ 	.word	0xffffffff


	//   ....[6]....
        /*0044*/ 	.word	0xffffffff


	//   ....[7]....
        /*0048*/ 	.word	0xffffffff


	//   ....[8]....
        /*004c*/ 	.word	0xffffffff


	//   ....[9]....
        /*0050*/ 	.word	0xffffffff


	//   ....[10]....
        /*0054*/ 	.word	0xffffffff


	//   ....[11]....
        /*0058*/ 	.word	0xffffffff


	//   ....[12]....
        /*005c*/ 	.word	0xffffffff


	//   ....[13]....
        /*0060*/ 	.word	0xffffffff


	//   ....[14]....
        /*0064*/ 	.word	0xffffffff


	//   ....[15]....
        /*0068*/ 	.word	0xffffffff


	//   ....[16]....
        /*006c*/ 	.word	0x05000006


	//   ....[17]....
        /*0070*/ 	.word	0x05000006


	//   ....[18]....
        /*0074*/ 	.word	0x05000006


	//   ....[19]....
        /*0078*/ 	.word	0x05000006


	//----- nvinfo : EIATTR_COOP_GROUP_INSTR_OFFSETS
	.align		4
.L_3202:
        /*007c*/ 	.byte	0x04, 0x28
        /*007e*/ 	.short	(.L_3204 - .L_3203)


	//   ....[0]....
.L_3203:
        /*0080*/ 	.word	0x0000a960


	//   ....[1]....
        /*0084*/ 	.word	0x0000a9a0


	//   ....[2]....
        /*0088*/ 	.word	0x0000a9d0


	//   ....[3]....
        /*008c*/ 	.word	0x0000a9f0


	//   ....[4]....
        /*0090*/ 	.word	0x0000f1b0


	//   ....[5]....
        /*0094*/ 	.word	0x0000f1d0


	//   ....[6]....
        /*0098*/ 	.word	0x0000f230


	//   ....[7]....
        /*009c*/ 	.word	0x0000f240


	//   ....[8]....
        /*00a0*/ 	.word	0x00013810


	//   ....[9]....
        /*00a4*/ 	.word	0x00013850


	//   ....[10]....
        /*00a8*/ 	.word	0x00013890


	//   ....[11]....
        /*00ac*/ 	.word	0x000138b0


	//   ....[12]....
        /*00b0*/ 	.word	0x00014c90


	//   ....[13]....
        /*00b4*/ 	.word	0x00014ca0


	//   ....[14]....
        /*00b8*/ 	.word	0x00014cd0


	//   ....[15]....
        /*00bc*/ 	.word	0x00014ce0


	//   ....[16]....
        /*00c0*/ 	.word	0x00015480


	//   ....[17]....
        /*00c4*/ 	.word	0x000154f0


	//   ....[18]....
        /*00c8*/ 	.word	0x00015550


	//   ....[19]....
        /*00cc*/ 	.word	0x000155c0


	//----- nvinfo : EIATTR_VRC_CTA_INIT_COUNT
	.align		4
.L_3204:
        /*00d0*/ 	.byte	0x02, 0x4a
	.zero		1
	.zero		1


	//----- nvinfo : EIATTR_EXIT_INSTR_OFFSETS
	.align		4
        /*00d4*/ 	.byte	0x04, 0x1c
        /*00d6*/ 	.short	(.L_3206 - .L_3205)


	//   ....[0]....
.L_3205:
        /*00d8*/ 	.word	0x000001f0


	//----- nvinfo : EIATTR_CRS_STACK_SIZE
	.align		4
.L_3206:
        /*00dc*/ 	.byte	0x04, 0x1e
        /*00de*/ 	.short	(.L_3208 - .L_3207)
.L_3207:
        /*00e0*/ 	.word	0x00000000


	//----- nvinfo : EIATTR_CBANK_PARAM_SIZE
	.align		4
.L_3208:
        /*00e4*/ 	.byte	0x03, 0x19
        /*00e6*/ 	.short	0x01d0


	//----- nvinfo : EIATTR_PARAM_CBANK
	.align		4
        /*00e8*/ 	.byte	0x04, 0x0a
        /*00ea*/ 	.short	(.L_3210 - .L_3209)
	.align		4
.L_3209:
        /*00ec*/ 	.word	index@(.nv.constant0._ZN5flash24flash_fwd_splitkv_kernelI23Flash_fwd_kernel_traitsILi32ELi64ELi128ELi4ELb0ELb0EN7cutlass6half_tE19Flash_kernel_traitsILi32ELi64ELi128ELi4ES3_EELb0ELb1ELb1ELb0ELb0ELb0ELb1ELb1EEEvNS_16Flash_fwd_paramsE)
        /*00f0*/ 	.short	0x0380
        /*00f2*/ 	.short	0x01d0


	//----- nvinfo : EIATTR_SW_WAR
	.align		4
.L_3210:
        /*00f4*/ 	.byte	0x04, 0x36
        /*00f6*/ 	.short	(.L_3212 - .L_3211)
.L_3211:
        /*00f8*/ 	.word	0x00000008
.L_3212:


//--------------------- .nv.info._ZN5flash24flash_fwd_splitkv_kernelI23Flash_fwd_kernel_traitsILi32ELi64ELi128ELi4ELb0ELb0EN7cutlass6half_tE19Flash_kernel_traitsILi32ELi64ELi128ELi4ES3_EELb0ELb1ELb1ELb0ELb0ELb1ELb1ELb1EEEvNS_16Flash_fwd_paramsE --------------------------
	.section	.nv.info._ZN5flash24flash_fwd_splitkv_kernelI23Flash_fwd_kernel_traitsILi32ELi64ELi128ELi4ELb0ELb0EN7cutlass6half_tE19Flash_kernel_traitsILi32ELi64ELi128ELi4ES3_EELb0ELb1ELb1ELb0ELb0ELb1ELb1ELb1EEEvNS_16Flash_fwd_paramsE,"",@"SHT_CUDA_INFO"
	.sectionflags	@""
	.align	4


	//----- nvinfo : EIATTR_CUDA_API_VERSION
	.align		4
        /*0000*/ 	.byte	0x04, 0x37
        /*0002*/ 	.short	(.L_3214 - .L_3213)
.L_3213:
        /*0004*/ 	.word	0x00000082


	//----- nvinfo : EIATTR_KPARAM_INFO
	.align		4
.L_3214:
        /*0008*/ 	.byte	0x04, 0x17
        /*000a*/ 	.short	(.L_3216 - .L_3215)
.L_3215:
        /*000c*/ 	.word	0x00000000
        /*0010*/ 	.short	0x0000
        /*0012*/ 	.short	0x0000
        /*0014*/ 	.byte	0x00, 0xf0, 0x41, 0x07


	//----- nvinfo : EIATTR_SPARSE_MMA_MASK
	.align		4
.L_3216:
        /*0018*/ 	.byte	0x03, 0x50
        /*001a*/ 	.short	0x0000


	//----- nvinfo : EIATTR_MAXREG_COUNT
	.align		4
        /*001c*/ 	.byte	0x03, 0x1b
        /*001e*/ 	.short	0x00ff


	//----- nvinfo : EIATTR_NUM_BARRIERS
	.align		4
        /*0020*/ 	.byte	0x02, 0x4c
        /*0022*/ 	.byte	0x01
	.zero		1


	//----- nvinfo : EIATTR_MERCURY_ISA_VERSION
	.align		4
        /*0024*/ 	.byte	0x03, 0x5f
        /*0026*/ 	.short	0x0101


	//----- nvinfo : EIATTR_COOP_GROUP_MASK_REGIDS
	.align		4
        /*0028*/ 	.byte	0x04, 0x29
        /*002a*/ 	.short	(.L_3218 - .L_3217)


	//   ....[0]....
.L_3217:
        /*002c*/ 	.word	0xffffffff


	//   ....[1]....
        /*0030*/ 	.word	0xffffffff


	//   ....[2]....
        /*0034*/ 	.word	0xffffffff


	//   ....[3]....
        /*0038*/ 	.word	0xffffffff


	//   ....[4]....
        /*003c*/ 	.word	0xffffffff


	//   ....[5]....
        /*0040*/ 	.word	0xffffffff


	//   ....[6]....
        /*0044*/ 	.word	0xffffffff


	//   ....[7]....
        /*0048*/ 	.word	0xffffffff


	//   ....[8]....
        /*004c*/ 	.word	0xffffffff


	//   ....[9]....
        /*0050*/ 	.word	0xffffffff


	//   ....[10]....
        /*0054*/ 	.word	0xffffffff


	//   ....[11]....
        /*0058*/ 	.word	0xffffffff


	//   ....[12]....
        /*005c*/ 	.word	0xffffffff


	//   ....[13]....
        /*0060*/ 	.word	0xffffffff


	//   ....[14]....
        /*0064*/ 	.word	0xffffffff


	//   ....[15]....
        /*0068*/ 	.word	0xffffffff


	//   ....[16]....
        /*006c*/ 	.word	0x05000006


	//   ....[17]....
        /*0070*/ 	.word	0x05000006


	//   ....[18]....
        /*0074*/ 	.word	0x05000006


	//   ....[19]....
        /*0078*/ 	.word	0x05000006


	//----- nvinfo : EIATTR_COOP_GROUP_INSTR_OFFSETS
	.align		4
.L_3218:
        /*007c*/ 	.byte	0x04, 0x28
        /*007e*/ 	.short	(.L_3220 - .L_3219)


	//   ....[0]....
.L_3219:
        /*0080*/ 	.word	0x0000b4b0


	//   ....[1]....
        /*0084*/ 	.word	0x0000b530


	//   ....[2]....
        /*0088*/ 	.word	0x0000b550


	//   ....[3]....
        /*008c*/ 	.word	0x0000b580


	//   ....[4]....
        /*0090*/ 	.word	0x000105d0


	//   ....[5]....
        /*0094*/ 	.word	0x000105f0


	//   ....[6]....
        /*0098*/ 	.word	0x00010620


	//   ....[7]....
        /*009c*/ 	.word	0x00010630


	//   ....[8]....
        /*00a0*/ 	.word	0x00015480


	//   ....[9]....
        /*00a4*/ 	.word	0x00015490


	//   ....[10]....
        /*00a8*/ 	.word	0x000154c0


	//   ....[11]....
        /*00ac*/ 	.word	0x000154d0


	//   ....[12]....
        /*00b0*/ 	.word	0x000168f0


	//   ....[13]....
        /*00b4*/ 	.word	0x00016900


	//   ....[14]....
        /*00b8*/ 	.word	0x00016930


	//   ....[15]....
        /*00bc*/ 	.word	0x00016940


	//   ....[16]....
        /*00c0*/ 	.word	0x00017100


	//   ....[17]....
        /*00c4*/ 	.word	0x00017180


	//   ....[18]....
        /*00c8*/ 	.word	0x00017200


	//   ....[19]....
        /*00cc*/ 	.word	0x00017270


	//----- nvinfo : EIATTR_VRC_CTA_INIT_COUNT
	.align		4
.L_3220:
        /*00d0*/ 	.byte	0x02, 0x4a
	.zero		1
	.zero		1


	//----- nvinfo : EIATTR_EXIT_INSTR_OFFSETS
	.align		4
        /*00d4*/ 	.byte	0x04, 0x1c
        /*00d6*/ 	.short	(.L_3222 - .L_3221)


	//   ....[0]....
.L_3221:
        /*00d8*/ 	.word	0x000001f0


	//----- nvinfo : EIATTR_CRS_STACK_SIZE
	.align		4
.L_3222:
        /*00dc*/ 	.byte	0x04, 0x1e
        /*00de*/ 	.short	(.L_3224 - .L_3223)
.L_3223:
        /*00e0*/ 	.word	0x00000000


	//----- nvinfo : EIATTR_CBANK_PARAM_SIZE
	.align		4
.L_3224:
        /*00e4*/ 	.byte	0x03, 0x19
        /*00e6*/ 	.short	0x01d0


	//----- nvinfo : EIATTR_PARAM_CBANK
	.align		4
        /*00e8*/ 	.byte	0x04, 0x0a
        /*00ea*/ 	.short	(.L_3226 - .L_3225)
	.align		4
.L_3225:
        /*00ec*/ 	.word	index@(.nv.constant0._ZN5flash24flash_fwd_splitkv_kernelI23Flash_fwd_kernel_traitsILi32ELi64ELi128ELi4ELb0ELb0EN7cutlass6half_tE19Flash_kernel_traitsILi32ELi64ELi128ELi4ES3_EELb0ELb1ELb1ELb0ELb0ELb1ELb1ELb1EEEvNS_16Flash_fwd_paramsE)
        /*00f0*/ 	.short	0x0380
        /*00f2*/ 	.short	0x01d0


	//----- nvinfo : EIATTR_SW_WAR
	.align		4
.L_3226:
        /*00f4*/ 	.byte	0x04, 0x36
        /*00f6*/ 	.short	(.L_3228 - .L_3227)
.L_3227:
        /*00f8*/ 	.word	0x00000008
.L_3228:


//--------------------- .nv.callgraph             --------------------------
	.section	.nv.callgraph,"",@"SHT_CUDA_CALLGRAPH"
	.align	4
	.sectionentsize	8
	.align		4
        /*0000*/ 	.word	0x00000000
	.align		4
        /*0004*/ 	.word	0xffffffff
	.align		4
        /*0008*/ 	.word	0x00000000
	.align		4
        /*000c*/ 	.word	0xfffffffe
	.align		4
        /*0010*/ 	.word	0x00000000
	.align		4
        /*0014*/ 	.word	0xfffffffd
	.align		4
        /*0018*/ 	.word	0x00000000
	.align		4
        /*001c*/ 	.word	0xfffffffc


//--------------------- .nv.constant4             --------------------------
	.section	.nv.constant4,"a",@progbits
	.align	8
	.align		8
.nv.constant4:
        /*0000*/ 	.dword	_ZN71_INTERNAL_15c461c9_35_flash_fwd_split_hdim32_fp16_sm80_cu_6987f922_28484cuda3std3__45__cpo5beginE
	.align		8
        /*0008*/ 	.dword	_ZN71_INTERNAL_15c461c9_35_flash_fwd_split_hdim32_fp16_sm80_cu_6987f922_28484cuda3std3__45__cpo3endE
	.align		8
        /*0010*/ 	.dword	_ZN71_INTERNAL_15c461c9_35_flash_fwd_split_hdim32_fp16_sm80_cu_6987f922_28484cuda3std3__45__cpo6cbeginE
	.align		8
        /*0018*/ 	.dword	_ZN71_INTERNAL_15c461c9_35_flash_fwd_split_hdim32_fp16_sm80_cu_6987f922_28484cuda3std3__45__cpo4cendE
	.align		8
        /*0020*/ 	.dword	_ZN71_INTERNAL_15c461c9_35_flash_fwd_split_hdim32_fp16_sm80_cu_6987f922_28484cuda3std3__473_GLOBAL__N__15c461c9_35_flash_fwd_split_hdim32_fp16_sm80_cu_6987f922_28486ignoreE
	.align		8
        /*0028*/ 	.dword	_ZN71_INTERNAL_15c461c9_35_flash_fwd_split_hdim32_fp16_sm80_cu_6987f922_28484cuda3std3__419piecewise_constructE
	.align		8
        /*0030*/ 	.dword	_ZN71_INTERNAL_15c461c9_35_flash_fwd_split_hdim32_fp16_sm80_cu_6987f922_28484cuda3std3__48in_placeE
	.align		8
        /*0038*/ 	.dword	_ZN71_INTERNAL_15c461c9_35_flash_fwd_split_hdim32_fp16_sm80_cu_6987f922_28484cuda3std6ranges3__45__cpo4swapE
	.align		8
        /*0040*/ 	.dword	_ZN71_INTERNAL_15c461c9_35_flash_fwd_split_hdim32_fp16_sm80_cu_6987f922_28484cuda3std6ranges3__45__cpo9iter_moveE
	.align		8
        /*0048*/ 	.dword	_ZN71_INTERNAL_15c461c9_35_flash_fwd_split_hdim32_fp16_sm80_cu_6987f922_28484cute7productE
	.align		8
        /*0050*/ 	.dword	_ZN71_INTERNAL_15c461c9_35_flash_fwd_split_hdim32_fp16_sm80_cu_6987f922_28484cute1_E


//--------------------- .text._ZN5flash32flash_fwd_splitkv_combine_kernelI23Flash_fwd_kernel_traitsILi32ELi64ELi256ELi4ELb0ELb0EN7cutlass6half_tE19Flash_kernel_traitsILi32ELi64ELi256ELi4ES3_EELi16ELi7ELb0EEEvNS_16Flash_fwd_paramsE --------------------------
	.section	.text._ZN5flash32flash_fwd_splitkv_combine_kernelI23Flash_fwd_kernel_traitsILi32ELi64ELi256ELi4ELb0ELb0EN7cutlass6half_tE19Flash_kernel_traitsILi32ELi64ELi256ELi4ES3_EELi16ELi7ELb0EEEvNS_16Flash_fwd_paramsE,"ax",@progbits
	.align	128
        .global         _ZN5flash32flash_fwd_splitkv_combine_kernelI23Flash_fwd_kernel_traitsILi32ELi64ELi256ELi4ELb0ELb0EN7cutlass6half_tE19Flash_kernel_traitsILi32ELi64ELi256ELi4ES3_EELi16ELi7ELb0EEEvNS_16Flash_fwd_paramsE
        .type           _ZN5flash32flash_fwd_splitkv_combine_kernelI23Flash_fwd_kernel_traitsILi32ELi64ELi256ELi4ELb0ELb0EN7cutlass6half_tE19Flash_kernel_traitsILi32ELi64ELi256ELi4ES3_EELi16ELi7ELb0EEEvNS_16Flash_fwd_paramsE,@function
        .size           _ZN5flash32flash_fwd_splitkv_combine_kernelI23Flash_fwd_kernel_traitsILi32ELi64ELi256ELi4ELb0ELb0EN7cutlass6half_tE19Flash_kernel_traitsILi32ELi64ELi256ELi4ES3_EELi16ELi7ELb0EEEvNS_16Flash_fwd_paramsE,(.L_x_10208 - _ZN5flash32flash_fwd_splitkv_combine_kernelI23Flash_fwd_kernel_traitsILi32ELi64ELi256ELi4ELb0ELb0EN7cutlass6half_tE19Flash_kernel_traitsILi32ELi64ELi256ELi4ES3_EELi16ELi7ELb0EEEvNS_16Flash_fwd_paramsE)
        .other          _ZN5flash32flash_fwd_splitkv_combine_kernelI23Flash_fwd_kernel_traitsILi32ELi64ELi256ELi4ELb0ELb0EN7cutlass6half_tE19Flash_kernel_traitsILi32ELi64ELi256ELi4ES3_EELi16ELi7ELb0EEEvNS_16Flash_fwd_paramsE,@"STO_CUDA_ENTRY STV_DEFAULT"
_ZN5flash32flash_fwd_splitkv_combine_kernelI23Flash_fwd_kernel_traitsILi32ELi64ELi256ELi4ELb0ELb0EN7cutlass6half_tE19Flash_kernel_traitsILi32ELi64ELi256ELi4ES3_EELi16ELi7ELb0EEEvNS_16Flash_fwd_paramsE:
.text._ZN5flash32flash_fwd_splitkv_combine_kernelI23Flash_fwd_kernel_traitsILi32ELi64ELi256ELi4ELb0ELb0EN7cutlass6half_tE19Flash_kernel_traitsILi32ELi64ELi256ELi4ES3_EELi16ELi7ELb0EEEvNS_16Flash_fwd_paramsE:
[----:B------:R-:W-:Y:S01]  /*0000*/  LDC R1, c[0x0][0x37c] ;  /* 0x0000df00ff017b82 */ /* 0x000fe20000000800 */
[----:B------:R-:W0:Y:S07]  /*0010*/  LDCU UR21, c[0x0][0x3e0] ;  /* 0x00007c00ff1577ac */ /* 0x000e2e0008000800 */
[----:B------:R-:W1:Y:S01]  /*0020*/  S2UR UR19, SR_CTAID.X ;  /* 0x00000000001379c3 */ /* 0x000e620000002500 */
[----:B------:R-:W0:Y:S02]  /*0030*/  LDCU.64 UR4, c[0x0][0x430] ;  /* 0x00008600ff0477ac */ /* 0x000e240008000a00 */
[----:B0-----:R-:W-:-:S02]  /*0040*/  UIMAD UR21, UR21, UR5, URZ ;  /* 0x00000005151572a4 */ /* 0x001fc4000f8e02ff */
[----:B-1----:R-:W-:Y:S02]  /*0050*/  USHF.L.U32 UR19, UR19, 0x4, URZ ;  /* 0x0000000413137899 */ /* 0x002fe400080006ff */
[----:B------:R-:W-:-:S04]  /*0060*/  UIMAD UR20, UR21, UR4, URZ ;  /* 0x00000004151472a4 */ /* 0x000fc8000f8e02ff */
[----:B------:R-:W-:Y:S02]  /*0070*/  UISETP.LT.AND UP0, UPT, UR20, UR5, UPT ;  /* 0x000000051400728c */ /* 0x000fe4000bf01270 */
[----:B------:R-:W-:Y:S02]  /*0080*/  USHF.R.S32.HI UR14, URZ, 0x1f, UR20 ;  /* 0x0000001fff0e7899 */ /* 0x000fe40008011414 */
[----:B------:R-:W-:-:S04]  /*0090*/  USEL UR18, UR20, UR5, UP0 ;  /* 0x0000000514127287 */ /* 0x000fc80008000000 */
[----:B------:R-:W-:-:S04]  /*00a0*/  USHF.R.S32.HI UR5, URZ, 0x1f, UR18 ;  /* 0x0000001fff057899 */ /* 0x000fc80008011412 */
[----:B------:R-:W-:-:S04]  /*00b0*/  ULOP3.LUT UR4, UR14, UR5, URZ, 0xfc, !UPT ;  /* 0x000000050e047292 */ /* 0x000fc8000f8efcff */
[----:B------:R-:W-:-:S09]  /*00c0*/  UISETP.NE.U32.AND UP0, UPT, UR4, URZ, UPT ;  /* 0x000000ff0400728c */ /* 0x000fd2000bf05070 */
[----:B------:R-:W-:Y:S05]  /*00d0*/  BRA.U UP0, `(.L_x_0) ;  /* 0x0000000100607547 */ /* 0x000fea000b800000 */
[----:B------:R-:W0:Y:S01]  /*00e0*/  I2F.U32.RP R2, UR18 ;  /* 0x0000001200027d06 */ /* 0x000e220008209000 */
[----:B------:R-:W-:Y:S02]  /*00f0*/  UIADD3 UR4, UPT, UPT, URZ, -UR18, URZ ;  /* 0x80000012ff047290 */ /* 0x000fe4000fffe0ff */
[----:B------:R-:W-:-:S05]  /*0100*/  UISETP.NE.U32.AND UP0, UPT, UR18, URZ, UPT ;  /* 0x000000ff1200728c */ /* 0x000fca000bf05070 */
[----:B0-----:R-:W0:Y:S02]  /*0110*/  MUFU.RCP R0, R2 ;  /* 0x0000000200007308 */ /* 0x001e240000001000 */
[----:B0-----:R-:W-:-:S06]  /*0120*/  VIADD R0, R0, 0xffffffe ;  /* 0x0ffffffe00007836 */ /* 0x001fcc0000000000 */
[----:B------:R-:W0:Y:S02]  /*0130*/  F2I.FTZ.U32.TRUNC.NTZ R0, R0 ;  /* 0x0000000000007305 */ /* 0x000e24000021f000 */
[----:B0-----:R-:W-:-:S13]  /*0140*/  R2UR UR5, R0 ;  /* 0x00000000000572ca */ /* 0x001fda00000e0000 */
[----:B------:R-:W-:-:S03]  /*0150*/  UIMAD UR6, UR4, UR5, URZ ;  /* 0x00000005040672a4 */ /* 0x000fc6000f8e02ff */
[----:B------:R-:W-:Y:S02]  /*0160*/  UMOV UR4, URZ ;  /* 0x000000ff00047c82 */ /* 0x000fe40008000000 */
[----:B------:R-:W-:-:S04]  /*0170*/  UIMAD.WIDE.U32 UR6, UR5, UR6, UR4 ;  /* 0x00000006050672a5 */ /* 0x000fc8000f8e0004 */
[----:B------:R-:W-:-:S04]  /*0180*/  UIMAD.WIDE.U32 UR4, UR7, UR20, URZ ;  /* 0x00000014070472a5 */ /* 0x000fc8000f8e00ff */
[----:B------:R-:W-:-:S04]  /*0190*/  UIADD3 UR4, UPT, UPT, -UR5, URZ, URZ ;  /* 0x000000ff05047290 */ /* 0x000fc8000fffe1ff */
[----:B------:R-:W-:-:S04]  /*01a0*/  UIMAD UR4, UR18, UR4, UR20 ;  /* 0x00000004120472a4 */ /* 0x000fc8000f8e0214 */
[----:B------:R-:W-:-:S11]  /*01b0*/  UISETP.GE.U32.AND UP2, UPT, UR4, UR18, UPT ;  /* 0x000000120400728c */ /* 0x000fd6000bf46070 */
[----:B------:R-:W-:Y:S02]  /*01c0*/  @UP2 UIADD3 UR4, UPT, UPT, -UR18, UR4, URZ ;  /* 0x0000000412042290 */ /* 0x000fe4000fffe1ff */
[----:B------:R-:W-:Y:S02]  /*01d0*/  @UP2 UIADD3 UR5, UPT, UPT, UR5, 0x1, URZ ;  /* 0x0000000105052890 */ /* 0x000fe4000fffe0ff */
[----:B------:R-:W-:-:S11]  /*01e0*/  UISETP.GE.U32.AND UP1, UPT, UR4, UR18, UPT ;  /* 0x000000120400728c */ /* 0x000fd6000bf26070 */
[----:B------:R-:W-:Y:S02]  /*01f0*/  @UP1 UIADD3 UR5, UPT, UPT, UR5, 0x1, URZ ;  /* 0x0000000105051890 */ /* 0x000fe4000fffe0ff */
[----:B------:R-:W-:-:S07]  /*0200*/  @!UP0 ULOP3.LUT UR5, URZ, UR18, URZ, 0x33, !UPT ;  /* 0x00000012ff058292 */ /* 0x000fce000f8e33ff */
[----:B------:R-:W-:Y:S01]  /*0210*/  UMOV UR4, UR5 ;  /* 0x0000000500047c82 */ /* 0x000fe20008000000 */
[----:B------:R-:W-:Y:S01]  /*0220*/  UMOV UR5, URZ ;  /* 0x000000ff00057c82 */ /* 0x000fe20008000000 */
[----:B------:R-:W-:Y:S01]  /*0230*/  MOV R10, UR4 ;  /* 0x00000004000a7c02 */ /* 0x000fe20008000f00 */
[----:B------:R-:W-:Y:S01]  /*0240*/  IMAD.U32 R11, RZ, RZ, UR5 ;  /* 0x00000005ff0b7e24 */ /* 0x000fe2000f8e00ff */
[----:B------:R-:W-:Y:S06]  /*0250*/  BRA `(.L_x_1) ;  /* 0x00000000001c7947 */ /* 0x000fec0003800000 */
.L_x_0:
[----:B------:R-:W-:Y:S01]  /*0260*/  IMAD.U32 R39, RZ, RZ, UR20 ;  /* 0x00000014ff277e24 */ /* 0x000fe2000f8e00ff */
[----:B------:R-:W-:Y:S01]  /*0270*/  MOV R18, UR18 ;  /* 0x0000001200127c02 */ /* 0x000fe20008000f00 */
[----:B------:R-:W-:Y:S01]  /*0280*/  IMAD.U32 R17, RZ, RZ, UR14 ;  /* 0x0000000eff117e24 */ /* 0x000fe2000f8e00ff */
[----:B------:R-:W-:Y:S02]  /*0290*/  MOV R15, UR5 ;  /* 0x00000005000f7c02 */ /* 0x000fe40008000f00 */
[----:B------:R-:W-:Y:S02]  /*02a0*/  MOV R16, 0x2c0 ;  /* 0x000002c000107802 */ /* 0x000fe40000000f00 */
[----:B------:R-:W-:Y:S05]  /*02b0*/  CALL.REL.NOINC `($__internal_0_$__cuda_sm20_div_s64) ;  /* 0x0000005400487944 */ /* 0x000fea0003c00000 */
[----:B------:R-:W-:-:S07]  /*02c0*/  MOV R10, R0 ;  /* 0x00000000000a7202 */ /* 0x000fce0000000f00 */
.L_x_1:
[----:B------:R-:W0:Y:S01]  /*02d0*/  LDCU UR4, c[0x0][0x3e0] ;  /* 0x00007c00ff0477ac */ /* 0x000e220008000800 */
[----:B------:R-:W-:Y:S01]  /*02e0*/  BSSY.RECONVERGENT B0, `(.L_x_2) ;  /* 0x0000023000007945 */ /* 0x000fe20003800200 */
[----:B0-----:R-:W-:Y:S01]  /*02f0*/  USHF.R.S32.HI UR5, URZ, 0x1f, UR4 ;  /* 0x0000001fff057899 */ /* 0x001fe20008011404 */
[----:B------:R-:W-:-:S05]  /*0300*/  ISETP.LT.U32.AND P0, PT, R10, UR4, PT ;  /* 0x000000040a007c0c */ /* 0x000fca000bf01070 */
[----:B------:R-:W-:-:S04]  /*0310*/  ISETP.LT.AND.EX P0, PT, R11, UR5, PT, P0 ;  /* 0x000000050b007c0c */ /* 0x000fc8000bf01300 */
[C---:B------:R-:W-:Y:S02]  /*0320*/  SEL R15, R11.reuse, UR5, P0 ;  /* 0x000000050b0f7c07 */ /* 0x040fe40008000000 */
[----:B------:R-:W-:Y:S02]  /*0330*/  SEL R18, R10, UR4, P0 ;  /* 0x000000040a127c07 */ /* 0x000fe40008000000 */
[----:B------:R-:W-:-:S04]  /*0340*/  LOP3.LUT R0, R11, R15, RZ, 0xfc, !PT ;  /* 0x0000000f0b007212 */ /* 0x000fc800078efcff */
[----:B------:R-:W-:-:S13]  /*0350*/  ISETP.NE.U32.AND P1, PT, R0, RZ, PT ;  /* 0x000000ff0000720c */ /* 0x000fda0003f25070 */
[----:B------:R-:W-:Y:S05]  /*0360*/  @P1 BRA `(.L_x_3) ;  /* 0x0000000000501947 */ /* 0x000fea0003800000 */
[----:B------:R-:W0:Y:S01]  /*0370*/  I2F.U32.RP R4, R18 ;  /* 0x0000001200047306 */ /* 0x000e220000209000 */
[----:B------:R-:W-:Y:S02]  /*0380*/  ISETP.NE.U32.AND P0, PT, R18, RZ, PT ;  /* 0x000000ff1200720c */ /* 0x000fe40003f05070 */
[----:B------:R-:W-:-:S05]  /*0390*/  MOV R7, RZ ;  /* 0x000000ff00077202 */ /* 0x000fca0000000f00 */
[----:B0-----:R-:W0:Y:S02]  /*03a0*/  MUFU.RCP R2, R4 ;  /* 0x0000000400027308 */ /* 0x001e240000001000 */
[----:B0-----:R-:W-:-:S06]  /*03b0*/  VIADD R2, R2, 0xffffffe ;  /* 0x0ffffffe02027836 */ /* 0x001fcc0000000000 */
[----:B------:R-:W0:Y:S02]  /*03c0*/  F2I.FTZ.U32.TRUNC.NTZ R3, R2 ;  /* 0x0000000200037305 */ /* 0x000e24000021f000 */
[----:B0-----:R-:W-:Y:S02]  /*03d0*/  IMAD.MOV R0, RZ, RZ, -R3 ;  /* 0x000000ffff007224 */ /* 0x001fe400078e0a03 */
[----:B------:R-:W-:Y:S02]  /*03e0*/  HFMA2 R2, -RZ, RZ, 0, 0 ;  /* 0x00000000ff027431 */ /* 0x000fe400000001ff */
[----:B------:R-:W-:-:S04]  /*03f0*/  IMAD R5, R0, R18, RZ ;  /* 0x0000001200057224 */ /* 0x000fc800078e02ff */
[----:B------:R-:W-:-:S06]  /*0400*/  IMAD.HI.U32 R5, R3, R5, R2 ;  /* 0x0000000503057227 */ /* 0x000fcc00078e0002 */
[----:B------:R-:W-:-:S04]  /*0410*/  IMAD.HI.U32 R6, R5, R10, RZ ;  /* 0x0000000a05067227 */ /* 0x000fc800078e00ff */
[----:B------:R-:W-:-:S04]  /*0420*/  IMAD.MOV R3, RZ, RZ, -R6 ;  /* 0x000000ffff037224 */ /* 0x000fc800078e0a06 */
[----:B------:R-:W-:-:S05]  /*0430*/  IMAD R3, R18, R3, R10 ;  /* 0x0000000312037224 */ /* 0x000fca00078e020a */
[----:B------:R-:W-:-:S13]  /*0440*/  ISETP.GE.U32.AND P2, PT, R3, R18, PT ;  /* 0x000000120300720c */ /* 0x000fda0003f46070 */
[----:B------:R-:W-:Y:S01]  /*0450*/  @P2 IADD3 R3, PT, PT, R3, -R18, RZ ;  /* 0x8000001203032210 */ /* 0x000fe20007ffe0ff */
[----:B------:R-:W-:-:S03]  /*0460*/  @P2 VIADD R6, R6, 0x1 ;  /* 0x0000000106062836 */ /* 0x000fc60000000000 */
[----:B------:R-:W-:-:S13]  /*0470*/  ISETP.GE.U32.AND P1, PT, R3, R18, PT ;  /* 0x000000120300720c */ /* 0x000fda0003f26070 */
[----:B------:R-:W-:Y:S02]  /*0480*/  @P1 IADD3 R6, PT, PT, R6, 0x1, RZ ;  /* 0x0000000106061810 */ /* 0x000fe40007ffe0ff */
[----:B------:R-:W-:Y:S01]  /*0490*/  @!P0 LOP3.LUT R6, RZ, R18, RZ, 0x33, !PT ;  /* 0x00000012ff068212 */ /* 0x000fe200078e33ff */
[----:B------:R-:W-:Y:S05]  /*04a0*/  BRA `(.L_x_4) ;  /* 0x0000000000187947 */ /* 0x000fea0003800000 */
.L_x_3:
[----:B------:R-:W-:Y:S01]  /*04b0*/  IMAD.MOV.U32 R39, RZ, RZ, R10 ;  /* 0x000000ffff277224 */ /* 0x000fe200078e000a */
[----:B------:R-:W-:Y:S02]  /*04c0*/  MOV R17, R11 ;  /* 0x0000000b00117202 */ /* 0x000fe40000000f00 */
[----:B------:R-:W-:Y:S02]  /*04d0*/  MOV R16, 0x4f0 ;  /* 0x000004f000107802 */ /* 0x000fe40000000f00 */
[----:B------:R-:W-:Y:S05]  /*04e0*/  CALL.REL.NOINC `($__internal_0_$__cuda_sm20_div_s64) ;  /* 0x0000005000bc7944 */ /* 0x000fea0003c00000 */
[----:B------:R-:W-:Y:S02]  /*04f0*/  MOV R6, R0 ;  /* 0x0000000000067202 */ /* 0x000fe40000000f00 */
[----:B------:R-:W-:Y:S02]  /*0500*/  MOV R7, R11 ;  /* 0x0000000b00077202 */ /* 0x000fe40000000f00 */
.L_x_4:
[----:B------:R-:W-:Y:S05]  /*0510*/  BSYNC.RECONVERGENT B0 ;  /* 0x0000000000007941 */ /* 0x000fea0003800200 */
.L_x_2:
[----:B------:R-:W0:Y:S01]  /*0520*/  LDCU UR4, c[0x0][0x434] ;  /* 0x00008680ff0477ac */ /* 0x000e220008000800 */
[----:B------:R-:W-:Y:S01]  /*0530*/  BSSY.RECONVERGENT B0, `(.L_x_5) ;  /* 0x0000041000007945 */ /* 0x000fe20003800200 */
[----:B0-----:R-:W-:-:S05]  /*0540*/  IMAD.U32 R0, RZ, RZ, UR4 ;  /* 0x00000004ff007e24 */ /* 0x001fca000f8e00ff */
[----:B------:R-:W-:-:S04]  /*0550*/  IABS R0, R0 ;  /* 0x0000000000007213 */ /* 0x000fc80000000000 */
[----:B------:R-:W-:-:S13]  /*0560*/  R2UR UR5, R0 ;  /* 0x00000000000572ca */ /* 0x000fda00000e0000 */
[----:B------:R-:W0:Y:S01]  /*0570*/  I2F.RP R8, UR5 ;  /* 0x0000000500087d06 */ /* 0x000e220008209400 */
[----:B------:R-:W-:-:S04]  /*0580*/  UIADD3 UR8, UPT, UPT, UR4, -0x1, UR5 ;  /* 0xffffffff04087890 */ /* 0x000fc8000fffe005 */
[----:B------:R-:W-:-:S06]  /*0590*/  ULOP3.LUT UR6, UR8, UR5, URZ, 0x3c, !UPT ;  /* 0x0000000508067292 */ /* 0x000fcc000f8e3cff */
[----:B------:R-:W-:Y:S01]  /*05a0*/  ISETP.LE.AND P0, PT, RZ, UR6, PT ;  /* 0x00000006ff007c0c */ /* 0x000fe2000bf03270 */
[----:B0-----:R-:W0:Y:S02]  /*05b0*/  MUFU.RCP R4, R8 ;  /* 0x0000000800047308 */ /* 0x001e240000001000 */
[----:B0-----:R-:W-:-:S06]  /*05c0*/  VIADD R4, R4, 0xffffffe ;  /* 0x0ffffffe04047836 */ /* 0x001fcc0000000000 */
[----:B------:R-:W0:Y:S02]  /*05d0*/  F2I.FTZ.U32.TRUNC.NTZ R5, R4 ;  /* 0x0000000400057305 */ /* 0x000e24000021f000 */
[----:B0-----:R-:W-:Y:S02]  /*05e0*/  IMAD.MOV R0, RZ, RZ, -R5 ;  /* 0x000000ffff007224 */ /* 0x001fe400078e0a05 */
[----:B------:R-:W-:Y:S02]  /*05f0*/  IMAD.MOV.U32 R4, RZ, RZ, RZ ;  /* 0x000000ffff047224 */ /* 0x000fe400078e00ff */
[----:B------:R-:W-:Y:S01]  /*0600*/  IMAD R2, R0, UR5, RZ ;  /* 0x0000000500027c24 */ /* 0x000fe2000f8e02ff */
[----:B------:R-:W-:-:S03]  /*0610*/  IABS R0, UR8 ;  /* 0x0000000800007c13 */ /* 0x000fc60008000000 */
[----:B------:R-:W-:-:S04]  /*0620*/  IMAD.HI.U32 R2, R5, R2, R4 ;  /* 0x0000000205027227 */ /* 0x000fc800078e0004 */
[----:B------:R-:W-:-:S04]  /*0630*/  IMAD.MOV.U32 R3, RZ, RZ, R0 ;  /* 0x000000ffff037224 */ /* 0x000fc800078e0000 */
[----:B------:R-:W-:-:S04]  /*0640*/  IMAD.HI.U32 R2, R2, R3, RZ ;  /* 0x0000000302027227 */ /* 0x000fc800078e00ff */
[----:B------:R-:W-:-:S04]  /*0650*/  IMAD.MOV R0, RZ, RZ, -R2 ;  /* 0x000000ffff007224 */ /* 0x000fc800078e0a02 */
[----:B------:R-:W-:-:S05]  /*0660*/  IMAD R0, R0, UR5, R3 ;  /* 0x0000000500007c24 */ /* 0x000fca000f8e0203 */
[----:B------:R-:W-:-:S13]  /*0670*/  ISETP.LT.U32.AND P1, PT, R0, UR5, PT ;  /* 0x0000000500007c0c */ /* 0x000fda000bf21070 */
[----:B------:R-:W-:Y:S02]  /*0680*/  @!P1 VIADD R0, R0, -UR5 ;  /* 0x8000000500009c36 */ /* 0x000fe40008000000 */
[----:B------:R-:W-:Y:S01]  /*0690*/  @!P1 VIADD R2, R2, 0x1 ;  /* 0x0000000102029836 */ /* 0x000fe20000000000 */
[----:B------:R-:W-:Y:S02]  /*06a0*/  ISETP.NE.AND P1, PT, RZ, UR4, PT ;  /* 0x00000004ff007c0c */ /* 0x000fe4000bf25270 */
[----:B------:R-:W-:-:S13]  /*06b0*/  ISETP.GE.U32.AND P2, PT, R0, UR5, PT ;  /* 0x0000000500007c0c */ /* 0x000fda000bf46070 */
[----:B------:R-:W-:-:S04]  /*06c0*/  @P2 VIADD R2, R2, 0x1 ;  /* 0x0000000102022836 */ /* 0x000fc80000000000 */
[----:B------:R-:W-:-:S04]  /*06d0*/  IMAD.MOV.U32 R3, RZ, RZ, R2 ;  /* 0x000000ffff037224 */ /* 0x000fc800078e0002 */
[----:B------:R-:W-:Y:S01]  /*06e0*/  @!P0 IMAD.MOV R3, RZ, RZ, -R3 ;  /* 0x000000ffff038224 */ /* 0x000fe200078e0a03 */
[----:B------:R-:W-:-:S04]  /*06f0*/  @!P1 LOP3.LUT R3, RZ, UR5, RZ, 0x33, !PT ;  /* 0x00000005ff039c12 */ /* 0x000fc8000f8e33ff */
[----:B------:R-:W-:Y:S02]  /*0700*/  ISETP.LT.U32.AND P0, PT, R18, R3, PT ;  /* 0x000000031200720c */ /* 0x000fe40003f01070 */
[----:B------:R-:W-:-:S04]  /*0710*/  SHF.R.S32.HI R2, RZ, 0x1f, R3 ;  /* 0x0000001fff027819 */ /* 0x000fc80000011403 */
[----:B------:R-:W-:-:S04]  /*0720*/  ISETP.LT.AND.EX P0, PT, R15, R2, PT, P0 ;  /* 0x000000020f00720c */ /* 0x000fc80003f01300 */
[C---:B------:R-:W-:Y:S02]  /*0730*/  SEL R2, R15.reuse, R2, P0 ;  /* 0x000000020f027207 */ /* 0x040fe40000000000 */
[----:B------:R-:W-:Y:S02]  /*0740*/  SEL R10, R18, R3, P0 ;  /* 0x00000003120a7207 */ /* 0x000fe40000000000 */
        /* <DEDUP_REMOVED lines=23> */
.L_x_6:
[----:B------:R-:W-:Y:S01]  /*08c0*/  IMAD.MOV.U32 R39, RZ, RZ, R18 ;  /* 0x000000ffff277224 */ /* 0x000fe200078e0012 */
[----:B------:R-:W-:Y:S01]  /*08d0*/  MOV R18, R10 ;  /* 0x0000000a00127202 */ /* 0x000fe20000000f00 */
[----:B------:R-:W-:Y:S01]  /*08e0*/  IMAD.MOV.U32 R17, RZ, RZ, R15 ;  /* 0x000000ffff117224 */ /* 0x000fe200078e000f */
[----:B------:R-:W-:Y:S02]  /*08f0*/  MOV R15, R2 ;  /* 0x00000002000f7202 */ /* 0x000fe40000000f00 */
[----:B------:R-:W-:Y:S02]  /*0900*/  MOV R16, 0x920 ;  /* 0x0000092000107802 */ /* 0x000fe40000000f00 */
[----:B------:R-:W-:Y:S05]  /*0910*/  CALL.REL.NOINC `($__internal_0_$__cuda_sm20_div_s64) ;  /* 0x0000004c00b07944 */ /* 0x000fea0003c00000 */
[----:B------:R-:W-:Y:S02]  /*0920*/  MOV R16, R0 ;  /* 0x0000000000107202 */ /* 0x000fe40000000f00 */
[----:B------:R-:W-:Y:S02]  /*0930*/  MOV R17, R11 ;  /* 0x0000000b00117202 */ /* 0x000fe40000000f00 */
.L_x_7:
[----:B------:R-:W-:Y:S05]  /*0940*/  BSYNC.RECONVERGENT B0 ;  /* 0x0000000000007941 */ /* 0x000fea0003800200 */
.L_x_5:
[----:B------:R-:W0:Y:S01]  /*0950*/  LDCU UR5, c[0x0][0x434] ;  /* 0x00008680ff0577ac */ /* 0x000e220008000800 */
[----:B------:R-:W-:Y:S01]  /*0960*/  BSSY.RECONVERGENT B0, `(.L_x_8) ;  /* 0x0000083000007945 */ /* 0x000fe20003800200 */
[----:B------:R-:W-:Y:S01]  /*0970*/  UMOV UR10, URZ ;  /* 0x000000ff000a7c82 */ /* 0x000fe20008000000 */
[----:B------:R-:W-:Y:S01]  /*0980*/  UMOV UR22, URZ ;  /* 0x000000ff00167c82 */ /* 0x000fe20008000000 */
[----:B0-----:R-:W-:-:S05]  /*0990*/  IMAD.U32 R0, RZ, RZ, UR5 ;  /* 0x00000005ff007e24 */ /* 0x001fca000f8e00ff */
[----:B------:R-:W-:-:S04]  /*09a0*/  IABS R0, R0 ;  /* 0x0000000000007213 */ /* 0x000fc80000000000 */
[----:B------:R-:W-:-:S13]  /*09b0*/  R2UR UR7, R0 ;  /* 0x00000000000772ca */ /* 0x000fda00000e0000 */
[----:B------:R-:W0:Y:S08]  /*09c0*/  I2F.RP R4, UR7 ;  /* 0x0000000700047d06 */ /* 0x000e300008209400 */
[----:B0-----:R-:W0:Y:S02]  /*09d0*/  MUFU.RCP R3, R4 ;  /* 0x0000000400037308 */ /* 0x001e240000001000 */
[----:B0-----:R-:W-:-:S06]  /*09e0*/  VIADD R3, R3, 0xffffffe ;  /* 0x0ffffffe03037836 */ /* 0x001fcc0000000000 */
[----:B------:R-:W0:Y:S02]  /*09f0*/  F2I.FTZ.U32.TRUNC.NTZ R0, R3 ;  /* 0x0000000300007305 */ /* 0x000e24000021f000 */
[----:B0-----:R-:W-:Y:S02]  /*0a00*/  R2UR UR11, R0 ;  /* 0x00000000000b72ca */ /* 0x001fe400000e0000 */
[----:B------:R-:W-:Y:S01]  /*0a10*/  IABS R0, UR8 ;  /* 0x0000000800007c13 */ /* 0x000fe20008000000 */
[----:B------:R-:W-:-:S03]  /*0a20*/  ULOP3.LUT UR8, UR8, UR5, URZ, 0x3c, !UPT ;  /* 0x0000000508087292 */ /* 0x000fc6000f8e3cff */
[----:B------:R-:W-:-:S07]  /*0a30*/  R2UR UR6, R0 ;  /* 0x00000000000672ca */ /* 0x000fce00000e0000 */
[----:B------:R-:W-:-:S04]  /*0a40*/  UIADD3 UR4, UPT, UPT, URZ, -UR11, URZ ;  /* 0x8000000bff047290 */ /* 0x000fc8000fffe0ff */
[----:B------:R-:W-:-:S04]  /*0a50*/  UIMAD UR4, UR4, UR7, URZ ;  /* 0x00000007040472a4 */ /* 0x000fc8000f8e02ff */
[----:B------:R-:W-:-:S04]  /*0a60*/  UIMAD.WIDE.U32 UR10, UR11, UR4, UR10 ;  /* 0x000000040b0a72a5 */ /* 0x000fc8000f8e000a */
[----:B------:R-:W-:-:S07]  /*0a70*/  UIMAD.WIDE.U32 UR10, UR11, UR6, URZ ;  /* 0x000000060b0a72a5 */ /* 0x000fce000f8e00ff */
[----:B------:R-:W-:Y:S02]  /*0a80*/  UMOV UR9, UR11 ;  /* 0x0000000b00097c82 */ /* 0x000fe40008000000 */
[----:B------:R-:W-:-:S04]  /*0a90*/  UIADD3 UR4, UPT, UPT, -UR9, URZ, URZ ;  /* 0x000000ff09047290 */ /* 0x000fc8000fffe1ff */
[----:B------:R-:W-:Y:S02]  /*0aa0*/  UIMAD UR4, UR7, UR4, UR6 ;  /* 0x00000004070472a4 */ /* 0x000fe4000f8e0206 */
[----:B------:R-:W-:Y:S02]  /*0ab0*/  USHF.R.S32.HI UR6, URZ, 0x1f, UR5 ;  /* 0x0000001fff067899 */ /* 0x000fe40008011405 */
[----:B------:R-:W-:Y:S02]  /*0ac0*/  UISETP.GT.U32.AND UP1, UPT, UR7, UR4, UPT ;  /* 0x000000040700728c */ /* 0x000fe4000bf24070 */
[----:B------:R-:W-:-:S09]  /*0ad0*/  ULOP3.LUT UR6, UR6, 0x1, URZ, 0xfc, !UPT ;  /* 0x0000000106067892 */ /* 0x000fd2000f8efcff */
[----:B------:R-:W-:Y:S02]  /*0ae0*/  @!UP1 UIADD3 UR4, UPT, UPT, UR4, -UR7, URZ ;  /* 0x8000000704049290 */ /* 0x000fe4000fffe0ff */
[----:B------:R-:W-:Y:S02]  /*0af0*/  @!UP1 UIADD3 UR9, UPT, UPT, UR9, 0x1, URZ ;  /* 0x0000000109099890 */ /* 0x000fe4000fffe0ff */
[----:B------:R-:W-:Y:S02]  /*0b00*/  UISETP.GE.U32.AND UP0, UPT, UR4, UR7, UPT ;  /* 0x000000070400728c */ /* 0x000fe4000bf06070 */
[----:B------:R-:W-:-:S05]  /*0b10*/  UISETP.GE.AND UP1, UPT, UR8, URZ, UPT ;  /* 0x000000ff0800728c */ /* 0x000fca000bf26270 */
[----:B------:R-:W0:Y:S04]  /*0b20*/  LDCU UR4, c[0x0][0x3e0] ;  /* 0x00007c00ff0477ac */ /* 0x000e280008000800 */
[----:B------:R-:W-:Y:S02]  /*0b30*/  @UP0 UIADD3 UR9, UPT, UPT, UR9, 0x1, URZ ;  /* 0x0000000109090890 */ /* 0x000fe4000fffe0ff */
[----:B------:R-:W-:-:S05]  /*0b40*/  UISETP.NE.AND UP0, UPT, UR5, URZ, UPT ;  /* 0x000000ff0500728c */ /* 0x000fca000bf05270 */
[----:B------:R-:W-:Y:S02]  /*0b50*/  UMOV UR8, UR9 ;  /* 0x0000000900087c82 */ /* 0x000fe40008000000 */
[----:B------:R-:W-:-:S04]  /*0b60*/  @!UP1 UIADD3 UR8, UPT, UPT, -UR8, URZ, URZ ;  /* 0x000000ff08089290 */ /* 0x000fc8000fffe1ff */
[----:B------:R-:W-:Y:S01]  /*0b70*/  @!UP0 ULOP3.LUT UR8, URZ, UR5, URZ, 0x33, !UPT ;  /* 0x00000005ff088292 */ /* 0x000fe2000f8e33ff */
[----:B0-----:R-:W-:Y:S01]  /*0b80*/  IMAD.U32 R0, RZ, RZ, UR4 ;  /* 0x00000004ff007e24 */ /* 0x001fe2000f8e00ff */
[----:B------:R-:W-:Y:S02]  /*0b90*/  UIADD3 UR17, UPT, UPT, UR4, -0x1, URZ ;  /* 0xffffffff04117890 */ /* 0x000fe4000fffe0ff */
[----:B------:R-:W-:Y:S02]  /*0ba0*/  UIMAD UR7, UR8, UR6, URZ ;  /* 0x00000006080772a4 */ /* 0x000fe4000f8e02ff */
[----:B------:R-:W-:Y:S01]  /*0bb0*/  IABS R0, R0 ;  /* 0x0000000000007213 */ /* 0x000fe20000000000 */
[----:B------:R-:W-:-:S03]  /*0bc0*/  UISETP.NE.AND UP2, UPT, UR4, URZ, UPT ;  /* 0x000000ff0400728c */ /* 0x000fc6000bf45270 */
[----:B------:R-:W-:Y:S02]  /*0bd0*/  IABS R3, UR7 ;  /* 0x0000000700037c13 */ /* 0x000fe40008000000 */
[----:B------:R-:W-:Y:S02]  /*0be0*/  R2UR UR11, R0 ;  /* 0x00000000000b72ca */ /* 0x000fe400000e0000 */
[----:B------:R-:W-:-:S11]  /*0bf0*/  R2UR UR13, R3 ;  /* 0x00000000030d72ca */ /* 0x000fd600000e0000 */
[----:B------:R-:W0:Y:S02]  /*0c00*/  I2F.RP R9, UR11 ;  /* 0x0000000b00097d06 */ /* 0x000e240008209400 */
[----:B------:R-:W-:-:S04]  /*0c10*/  UIADD3 UR6, UPT, UPT, UR17, UR13, URZ ;  /* 0x0000000d11067290 */ /* 0x000fc8000fffe0ff */
[----:B------:R-:W-:Y:S02]  /*0c20*/  ULOP3.LUT UR16, UR6, UR13, URZ, 0x3c, !UPT ;  /* 0x0000000d06107292 */ /* 0x000fe4000f8e3cff */
[----:B------:R-:W1:Y:S01]  /*0c30*/  I2F.RP R11, UR13 ;  /* 0x0000000d000b7d06 */ /* 0x000e620008209400 */
[----:B------:R-:W-:Y:S01]  /*0c40*/  IMAD.U32 R3, RZ, RZ, UR6 ;  /* 0x00000006ff037e24 */ /* 0x000fe2000f8e00ff */
[----:B------:R-:W-:Y:S02]  /*0c50*/  ULOP3.LUT UR6, UR6, UR4, URZ, 0x3c, !UPT ;  /* 0x0000000406067292 */ /* 0x000fe4000f8e3cff */
[----:B------:R-:W-:Y:S02]  /*0c60*/  ISETP.LE.AND P0, PT, RZ, UR16, PT ;  /* 0x00000010ff007c0c */ /* 0x000fe4000bf03270 */
[----:B------:R-:W-:Y:S02]  /*0c70*/  IABS R3, R3 ;  /* 0x0000000300037213 */ /* 0x000fe40000000000 */
[----:B0-----:R-:W0:Y:S02]  /*0c80*/  MUFU.RCP R8, R9 ;  /* 0x0000000900087308 */ /* 0x001e240000001000 */
[----:B------:R-:W-:-:S06]  /*0c90*/  R2UR UR12, R3 ;  /* 0x00000000030c72ca */ /* 0x000fcc00000e0000 */
[----:B-1----:R-:W1:Y:S01]  /*0ca0*/  MUFU.RCP R0, R11 ;  /* 0x0000000b00007308 */ /* 0x002e620000001000 */
[----:B0-----:R-:W-:Y:S02]  /*0cb0*/  VIADD R8, R8, 0xffffffe ;  /* 0x0ffffffe08087836 */ /* 0x001fe40000000000 */
[----:B-1----:R-:W-:-:S05]  /*0cc0*/  VIADD R5, R0, 0xffffffe ;  /* 0x0ffffffe00057836 */ /* 0x002fca0000000000 */
[----:B------:R-:W0:Y:S08]  /*0cd0*/  F2I.FTZ.U32.TRUNC.NTZ R0, R8 ;  /* 0x0000000800007305 */ /* 0x000e30000021f000 */
[----:B------:R-:W1:Y:S01]  /*0ce0*/  F2I.FTZ.U32.TRUNC.NTZ R5, R5 ;  /* 0x0000000500057305 */ /* 0x000e62000021f000 */
[----:B0-----:R-:W-:Y:S02]  /*0cf0*/  R2UR UR23, R0 ;  /* 0x00000000001772ca */ /* 0x001fe400000e0000 */
[----:B------:R-:W-:-:S05]  /*0d00*/  IABS R0, UR7 ;  /* 0x0000000700007c13 */ /* 0x000fca0008000000 */
[----:B------:R-:W-:Y:S02]  /*0d10*/  IMAD.MOV R0, RZ, RZ, -R0 ;  /* 0x000000ffff007224 */ /* 0x000fe400078e0a00 */
[----:B-1----:R-:W-:-:S04]  /*0d20*/  IMAD.MOV R4, RZ, RZ, -R5 ;  /* 0x000000ffff047224 */ /* 0x002fc800078e0a05 */
[----:B------:R-:W-:Y:S01]  /*0d30*/  IMAD R3, R4, UR13, RZ ;  /* 0x0000000d04037c24 */ /* 0x000fe2000f8e02ff */
[----:B------:R-:W-:Y:S01]  /*0d40*/  UIADD3 UR9, UPT, UPT, URZ, -UR23, URZ ;  /* 0x80000017ff097290 */ /* 0x000fe2000fffe0ff */
[----:B------:R-:W-:-:S03]  /*0d50*/  IMAD.MOV.U32 R4, RZ, RZ, RZ ;  /* 0x000000ffff047224 */ /* 0x000fc600078e00ff */
[----:B------:R-:W-:Y:S01]  /*0d60*/  UIMAD UR9, UR9, UR11, URZ ;  /* 0x0000000b090972a4 */ /* 0x000fe2000f8e02ff */
[----:B------:R-:W-:-:S03]  /*0d70*/  IMAD.HI.U32 R3, R5, R3, R4 ;  /* 0x0000000305037227 */ /* 0x000fc600078e0004 */
[----:B------:R-:W-:-:S03]  /*0d80*/  UIMAD.WIDE.U32 UR22, UR23, UR9, UR22 ;  /* 0x00000009171672a5 */ /* 0x000fc6000f8e0016 */
[----:B------:R-:W-:Y:S01]  /*0d90*/  IMAD.HI.U32 R9, R3, UR12, RZ ;  /* 0x0000000c03097c27 */ /* 0x000fe2000f8e00ff */
[----:B------:R-:W-:-:S03]  /*0da0*/  UIMAD.WIDE.U32 UR22, UR23, UR12, URZ ;  /* 0x0000000c171672a5 */ /* 0x000fc6000f8e00ff */
[----:B------:R-:W-:Y:S01]  /*0db0*/  IMAD R0, R9, R0, UR12 ;  /* 0x0000000c09007e24 */ /* 0x000fe2000f8e0200 */
[----:B------:R-:W0:Y:S04]  /*0dc0*/  LDCU.U8 UR9, c[0x0][0x549] ;  /* 0x0000a920ff0977ac */ /* 0x000e280008000000 */
[----:B------:R-:W-:Y:S01]  /*0dd0*/  ISETP.LT.U32.AND P1, PT, R0, UR13, PT ;  /* 0x0000000d00007c0c */ /* 0x000fe2000bf21070 */
[----:B------:R-:W-:Y:S02]  /*0de0*/  UMOV UR15, UR23 ;  /* 0x00000017000f7c82 */ /* 0x000fe40008000000 */
[----:B------:R-:W-:-:S04]  /*0df0*/  UIADD3 UR10, UPT, UPT, -UR15, URZ, URZ ;  /* 0x000000ff0f0a7290 */ /* 0x000fc8000fffe1ff */
[----:B------:R-:W-:-:S04]  /*0e00*/  UIMAD UR10, UR11, UR10, UR12 ;  /* 0x0000000a0b0a72a4 */ /* 0x000fc8000f8e020c */
[----:B------:R-:W-:Y:S02]  /*0e10*/  UISETP.GT.U32.AND UP1, UPT, UR11, UR10, UPT ;  /* 0x0000000a0b00728c */ /* 0x000fe4000bf24070 */
[----:B------:R-:W-:Y:S01]  /*0e20*/  @!P1 VIADD R0, R0, -UR13 ;  /* 0x8000000d00009c36 */ /* 0x000fe20008000000 */
[----:B0-----:R-:W-:Y:S01]  /*0e30*/  UISETP.NE.AND UP0, UPT, UR9, URZ, UPT ;  /* 0x000000ff0900728c */ /* 0x001fe2000bf05270 */
[----:B------:R-:W-:Y:S01]  /*0e40*/  @!P1 VIADD R9, R9, 0x1 ;  /* 0x0000000109099836 */ /* 0x000fe20000000000 */
[----:B------:R-:W-:Y:S02]  /*0e50*/  ISETP.NE.AND P1, PT, RZ, UR7, PT ;  /* 0x00000007ff007c0c */ /* 0x000fe4000bf25270 */
[----:B------:R-:W-:Y:S01]  /*0e60*/  ISETP.GE.U32.AND P2, PT, R0, UR13, PT ;  /* 0x0000000d00007c0c */ /* 0x000fe2000bf46070 */
[----:B------:R-:W-:Y:S02]  /*0e70*/  USEL UR5, UR5, 0x1, !UP0 ;  /* 0x0000000105057887 */ /* 0x000fe4000c000000 */
[----:B------:R-:W-:-:S02]  /*0e80*/  UISETP.GE.AND UP0, UPT, UR6, URZ, UPT ;  /* 0x000000ff0600728c */ /* 0x000fc4000bf06270 */
[----:B------:R-:W-:Y:S02]  /*0e90*/  @!UP1 UIADD3 UR10, UPT, UPT, UR10, -UR11, URZ ;  /* 0x8000000b0a0a9290 */ /* 0x000fe4000fffe0ff */
[----:B------:R-:W-:Y:S02]  /*0ea0*/  @!UP1 UIADD3 UR15, UPT, UPT, UR15, 0x1, URZ ;  /* 0x000000010f0f9890 */ /* 0x000fe4000fffe0ff */
[----:B------:R-:W-:Y:S02]  /*0eb0*/  UISETP.GE.U32.AND UP3, UPT, UR10, UR11, UPT ;  /* 0x0000000b0a00728c */ /* 0x000fe4000bf66070 */
[----:B------:R-:W-:Y:S02]  /*0ec0*/  UISETP.NE.AND UP1, UPT, UR8, URZ, UPT ;  /* 0x000000ff0800728c */ /* 0x000fe4000bf25270 */
[----:B------:R-:W-:Y:S01]  /*0ed0*/  @P2 VIADD R9, R9, 0x1 ;  /* 0x0000000109092836 */ /* 0x000fe20000000000 */
[----:B------:R-:W-:Y:S02]  /*0ee0*/  USHF.R.S32.HI UR8, URZ, 0x1f, UR7 ;  /* 0x0000001fff087899 */ /* 0x000fe40008011407 */
[----:B------:R-:W-:Y:S01]  /*0ef0*/  USEL UR6, URZ, 0x1, !UP1 ;  /* 0x00000001ff067887 */ /* 0x000fe2000c800000 */
[----:B------:R-:W-:Y:S01]  /*0f00*/  @!P0 IMAD.MOV R9, RZ, RZ, -R9 ;  /* 0x000000ffff098224 */ /* 0x000fe200078e0a09 */
[----:B------:R-:W-:-:S02]  /*0f10*/  @!P1 LOP3.LUT R9, RZ, UR13, RZ, 0x33, !PT ;  /* 0x0000000dff099c12 */ /* 0x000fc4000f8e33ff */
[----:B------:R-:W-:Y:S02]  /*0f20*/  @UP3 UIADD3 UR15, UPT, UPT, UR15, 0x1, URZ ;  /* 0x000000010f0f3890 */ /* 0x000fe4000fffe0ff */
[----:B------:R-:W-:Y:S01]  /*0f30*/  ISETP.LT.U32.AND P0, PT, R16, R9, PT ;  /* 0x000000091000720c */ /* 0x000fe20003f01070 */
[----:B------:R-:W-:Y:S01]  /*0f40*/  ULOP3.LUT UR6, UR8, UR6, URZ, 0xfc, !UPT ;  /* 0x0000000608067292 */ /* 0x000fe2000f8efcff */
[----:B------:R-:W-:Y:S01]  /*0f50*/  SHF.R.S32.HI R3, RZ, 0x1f, R9 ;  /* 0x0000001fff037819 */ /* 0x000fe20000011409 */
[----:B------:R-:W-:Y:S02]  /*0f60*/  @!UP0 UIADD3 UR15, UPT, UPT, -UR15, URZ, URZ ;  /* 0x000000ff0f0f8290 */ /* 0x000fe4000fffe1ff */
[----:B------:R-:W-:Y:S01]  /*0f70*/  @!UP2 ULOP3.LUT UR15, URZ, UR4, URZ, 0x33, !UPT ;  /* 0x00000004ff0fa292 */ /* 0x000fe2000f8e33ff */
        /* <DEDUP_REMOVED lines=26> */
.L_x_9:
[----:B------:R-:W-:Y:S01]  /*1120*/  IMAD.MOV.U32 R39, RZ, RZ, R16 ;  /* 0x000000ffff277224 */ /* 0x000fe200078e0010 */
[----:B------:R-:W-:Y:S01]  /*1130*/  MOV R18, R9 ;  /* 0x0000000900127202 */ /* 0x000fe20000000f00 */
[----:B------:R-:W-:Y:S01]  /*1140*/  IMAD.MOV.U32 R15, RZ, RZ, R3 ;  /* 0x000000ffff0f7224 */ /* 0x000fe200078e0003 */
[----:B------:R-:W-:Y:S02]  /*1150*/  MOV R16, 0x1170 ;  /* 0x0000117000107802 */ /* 0x000fe40000000f00 */
[----:B------:R-:W-:Y:S05]  /*1160*/  CALL.REL.NOINC `($__internal_0_$__cuda_sm20_div_s64) ;  /* 0x00000044009c7944 */ /* 0x000fea0003c00000 */
[----:B------:R-:W-:Y:S02]  /*1170*/  MOV R44, R0 ;  /* 0x00000000002c7202 */ /* 0x000fe40000000f00 */
[----:B------:R-:W-:Y:S02]  /*1180*/  MOV R45, R11 ;  /* 0x0000000b002d7202 */ /* 0x000fe40000000f00 */
.L_x_10:
[----:B------:R-:W-:Y:S05]  /*1190*/  BSYNC.RECONVERGENT B0 ;  /* 0x0000000000007941 */ /* 0x000fea0003800200 */
.L_x_8:
[----:B------:R-:W-:Y:S01]  /*11a0*/  IABS R12, UR21 ;  /* 0x00000015000c7c13 */ /* 0x000fe20008000000 */
[----:B------:R-:W0:Y:S01]  /*11b0*/  LDC R5, c[0x0][0x434] ;  /* 0x00010d00ff057b82 */ /* 0x000e220000000800 */
[----:B------:R-:W-:Y:S01]  /*11c0*/  IABS R0, UR21 ;  /* 0x0000001500007c13 */ /* 0x000fe20008000000 */
[----:B------:R-:W-:Y:S01]  /*11d0*/  UIMAD UR15, UR15, UR5, URZ ;  /* 0x000000050f0f72a4 */ /* 0x000fe2000f8e02ff */
[----:B------:R-:W1:Y:S01]  /*11e0*/  I2F.RP R13, R12 ;  /* 0x0000000c000d7306 */ /* 0x000e620000209400 */
[----:B------:R-:W-:Y:S02]  /*11f0*/  BSSY.RECONVERGENT B0, `(.L_x_11) ;  /* 0x000003b000007945 */ /* 0x000fe40003800200 */
[----:B------:R-:W-:Y:S01]  /*1200*/  IMAD.MOV R0, RZ, RZ, -R0 ;  /* 0x000000ffff007224 */ /* 0x000fe200078e0a00 */
[----:B------:R-:W-:-:S04]  /*1210*/  UIMAD UR6, UR6, UR15, URZ ;  /* 0x0000000f060672a4 */ /* 0x000fc8000f8e02ff */
[----:B-1----:R-:W1:Y:S01]  /*1220*/  MUFU.RCP R14, R13 ;  /* 0x0000000d000e7308 */ /* 0x002e620000001000 */
[----:B0-----:R-:W-:-:S04]  /*1230*/  IADD3 R5, PT, PT, R5, -0x1, R12 ;  /* 0xffffffff05057810 */ /* 0x001fc80007ffe00c */
[----:B------:R-:W-:Y:S01]  /*1240*/  IABS R4, R5 ;  /* 0x0000000500047213 */ /* 0x000fe20000000000 */
[----:B-1----:R-:W-:-:S04]  /*1250*/  VIADD R14, R14, 0xffffffe ;  /* 0x0ffffffe0e0e7836 */ /* 0x002fc80000000000 */
[----:B------:R-:W0:Y:S02]  /*1260*/  F2I.FTZ.U32.TRUNC.NTZ R15, R14 ;  /* 0x0000000e000f7305 */ /* 0x000e24000021f000 */
[----:B0-----:R-:W-:Y:S02]  /*1270*/  IMAD.MOV R11, RZ, RZ, -R15 ;  /* 0x000000ffff0b7224 */ /* 0x001fe400078e0a0f */
[----:B------:R-:W-:Y:S02]  /*1280*/  IMAD.MOV.U32 R14, RZ, RZ, RZ ;  /* 0x000000ffff0e7224 */ /* 0x000fe400078e00ff */
[----:B------:R-:W-:-:S04]  /*1290*/  IMAD R8, R11, R12, RZ ;  /* 0x0000000c0b087224 */ /* 0x000fc800078e02ff */
[----:B------:R-:W-:-:S06]  /*12a0*/  IMAD.HI.U32 R8, R15, R8, R14 ;  /* 0x000000080f087227 */ /* 0x000fcc00078e000e */
[----:B------:R-:W-:-:S04]  /*12b0*/  IMAD.HI.U32 R11, R8, R4, RZ ;  /* 0x00000004080b7227 */ /* 0x000fc800078e00ff */
[----:B------:R-:W-:Y:S01]  /*12c0*/  IMAD R13, R11, R0, R4 ;  /* 0x000000000b0d7224 */ /* 0x000fe200078e0204 */
[----:B------:R-:W-:-:S04]  /*12d0*/  LOP3.LUT R0, R5, R12, RZ, 0x3c, !PT ;  /* 0x0000000c05007212 */ /* 0x000fc800078e3cff */
[----:B------:R-:W-:Y:S02]  /*12e0*/  ISETP.GT.U32.AND P1, PT, R12, R13, PT ;  /* 0x0000000d0c00720c */ /* 0x000fe40003f24070 */
[----:B------:R-:W-:-:S11]  /*12f0*/  ISETP.GE.AND P0, PT, R0, RZ, PT ;  /* 0x000000ff0000720c */ /* 0x000fd60003f06270 */
[----:B------:R-:W-:Y:S02]  /*1300*/  @!P1 IMAD.IADD R13, R13, 0x1, -R12 ;  /* 0x000000010d0d9824 */ /* 0x000fe400078e0a0c */
[----:B------:R-:W-:Y:S01]  /*1310*/  @!P1 VIADD R11, R11, 0x1 ;  /* 0x000000010b0b9836 */ /* 0x000fe20000000000 */
[----:B------:R-:W-:Y:S02]  /*1320*/  ISETP.NE.AND P1, PT, RZ, UR21, PT ;  /* 0x00000015ff007c0c */ /* 0x000fe4000bf25270 */
[----:B------:R-:W-:-:S13]  /*1330*/  ISETP.GE.U32.AND P2, PT, R13, R12, PT ;  /* 0x0000000c0d00720c */ /* 0x000fda0003f46070 */
[----:B------:R-:W-:-:S04]  /*1340*/  @P2 VIADD R11, R11, 0x1 ;  /* 0x000000010b0b2836 */ /* 0x000fc80000000000 */
[----:B------:R-:W-:Y:S01]  /*1350*/  @!P0 IMAD.MOV R11, RZ, RZ, -R11 ;  /* 0x000000ffff0b8224 */ /* 0x000fe200078e0a0b */
[----:B------:R-:W-:-:S04]  /*1360*/  @!P1 LOP3.LUT R11, RZ, R12, RZ, 0x33, !PT ;  /* 0x0000000cff0b9212 */ /* 0x000fc800078e33ff */
        /* <DEDUP_REMOVED lines=28> */
.L_x_12:
[----:B------:R-:W-:Y:S01]  /*1530*/  IMAD.MOV.U32 R39, RZ, RZ, R6 ;  /* 0x000000ffff277224 */ /* 0x000fe200078e0006 */
[----:B------:R-:W-:Y:S01]  /*1540*/  MOV R17, R7 ;  /* 0x0000000700117202 */ /* 0x000fe20000000f00 */
[----:B------:R-:W-:Y:S01]  /*1550*/  IMAD.MOV.U32 R18, RZ, RZ, R8 ;  /* 0x000000ffff127224 */ /* 0x000fe200078e0008 */
[----:B------:R-:W-:Y:S02]  /*1560*/  MOV R16, 0x1580 ;  /* 0x0000158000107802 */ /* 0x000fe40000000f00 */
[----:B------:R-:W-:Y:S05]  /*1570*/  CALL.REL.NOINC `($__internal_0_$__cuda_sm20_div_s64) ;  /* 0x0000004000987944 */ /* 0x000fea0003c00000 */
[----:B------:R-:W-:Y:S02]  /*1580*/  MOV R16, R0 ;  /* 0x0000000000107202 */ /* 0x000fe40000000f00 */
[----:B------:R-:W-:Y:S02]  /*1590*/  MOV R17, R11 ;  /* 0x0000000b00117202 */ /* 0x000fe40000000f00 */
.L_x_13:
[----:B------:R-:W-:Y:S05]  /*15a0*/  BSYNC.RECONVERGENT B0 ;  /* 0x0000000000007941 */ /* 0x000fea0003800200 */
.L_x_11:
[----:B------:R-:W0:Y:S01]  /*15b0*/  S2R R4, SR_TID.X ;  /* 0x0000000000047919 */ /* 0x000e220000002100 */
[----:B------:R-:W-:Y:S01]  /*15c0*/  UIADD3 UR9, UP0, UPT, UR20, -UR19, URZ ;  /* 0x8000001314097290 */ /* 0x000fe2000ff1e0ff */
[----:B------:R-:W1:Y:S03]  /*15d0*/  LDCU UR4, c[0x0][0x534] ;  /* 0x0000a680ff0477ac */ /* 0x000e660008000800 */
[----:B------:R-:W-:-:S06]  /*15e0*/  UIADD3.X UR8, UPT, UPT, UR14, -0x1, URZ, UP0, !UPT ;  /* 0xffffffff0e087890 */ /* 0x000fcc00087fe4ff */
[----:B------:R-:W-:Y:S01]  /*15f0*/  IMAD.U32 R0, RZ, RZ, UR8 ;  /* 0x00000008ff007e24 */ /* 0x000fe2000f8e00ff */
[----:B0-----:R-:W-:Y:S02]  /*1600*/  LOP3.LUT R19, R4, 0xf, RZ, 0xc0, !PT ;  /* 0x0000000f04137812 */ /* 0x001fe400078ec0ff */
[----:B------:R-:W-:Y:S02]  /*1610*/  SHF.R.U32.HI R20, RZ, 0x4, R4 ;  /* 0x00000004ff147819 */ /* 0x000fe40000011604 */
[C---:B------:R-:W-:Y:S01]  /*1620*/  ISETP.LT.U32.AND P1, PT, R19.reuse, UR9, PT ;  /* 0x0000000913007c0c */ /* 0x040fe2000bf21070 */
[----:B------:R-:W0:Y:S01]  /*1630*/  LDCU.64 UR8, c[0x0][0x358] ;  /* 0x00006b00ff0877ac */ /* 0x000e220008000a00 */
[----:B------:R-:W-:Y:S01]  /*1640*/  IADD3 R22, P0, PT, R19, UR19, RZ ;  /* 0x0000001313167c10 */ /* 0x000fe2000ff1e0ff */
[----:B------:R-:W-:Y:S01]  /*1650*/  VIADD R26, R20, 0x8 ;  /* 0x00000008141a7836 */ /* 0x000fe20000000000 */
[----:B------:R-:W-:Y:S01]  /*1660*/  ISETP.GT.AND.EX P1, PT, R0, RZ, PT, P1 ;  /* 0x000000ff0000720c */ /* 0x000fe20003f24310 */
[C---:B------:R-:W-:Y:S01]  /*1670*/  VIADD R21, R20.reuse, 0x18 ;  /* 0x0000001814157836 */ /* 0x040fe20000000000 */
[C---:B------:R-:W-:Y:S01]  /*1680*/  IADD3 R0, PT, PT, R20.reuse, 0x10, RZ ;  /* 0x0000001014007810 */ /* 0x040fe20007ffe0ff */
[----:B------:R-:W-:Y:S01]  /*1690*/  IMAD.X R23, RZ, RZ, RZ, P0 ;  /* 0x000000ffff177224 */ /* 0x000fe200000e06ff */
[----:B-1----:R-:W-:-:S02]  /*16a0*/  ISETP.GE.OR P6, PT, R20, UR4, !P1 ;  /* 0x0000000414007c0c */ /* 0x002fc4000cfc6670 */
[----:B------:R-:W-:Y:S02]  /*16b0*/  ISETP.GE.OR P5, PT, R26, UR4, !P1 ;  /* 0x000000041a007c0c */ /* 0x000fe4000cfa6670 */
[----:B------:R-:W-:Y:S02]  /*16c0*/  ISETP.GE.OR P2, PT, R0, UR4, !P1 ;  /* 0x0000000400007c0c */ /* 0x000fe4000cf46670 */
[----:B------:R-:W-:Y:S02]  /*16d0*/  ISETP.GE.OR P3, PT, R21, UR4, !P1 ;  /* 0x0000000415007c0c */ /* 0x000fe4000cf66670 */
[----:B------:R-:W-:-:S05]  /*16e0*/  IADD3 R24, PT, PT, R20, 0x20, RZ ;  /* 0x0000002014187810 */ /* 0x000fca0007ffe0ff */
[----:B------:R-:W1:Y:S01]  /*16f0*/  @!P6 LDC.64 R6, c[0x0][0x428] ;  /* 0x00010a00ff06eb82 */ /* 0x000e620000000a00 */
[----:B------:R-:W-:-:S04]  /*1700*/  @!P6 IMAD.WIDE.U32 R28, R20, UR20, R22 ;  /* 0x00000014141cec25 */ /* 0x000fc8000f8e0016 */
[----:B------:R-:W-:Y:S02]  /*1710*/  @!P6 IMAD R18, R20, UR14, R29 ;  /* 0x0000000e1412ec24 */ /* 0x000fe4000f8e021d */
[----:B------:R-:W-:Y:S01]  /*1720*/  @!P5 IMAD.MOV.U32 R30, RZ, RZ, R22 ;  /* 0x000000ffff1ed224 */ /* 0x000fe200078e0016 */
[----:B------:R-:W2:Y:S01]  /*1730*/  @!P5 LDC.64 R14, c[0x0][0x428] ;  /* 0x00010a00ff0edb82 */ /* 0x000ea20000000a00 */
[----:B------:R-:W-:Y:S02]  /*1740*/  @!P5 IMAD.MOV.U32 R31, RZ, RZ, R23 ;  /* 0x000000ffff1fd224 */ /* 0x000fe400078e0017 */
[----:B------:R-:W-:-:S05]  /*1750*/  @!P5 IMAD.WIDE.U32 R30, R26, UR20, R30 ;  /* 0x000000141a1edc25 */ /* 0x000fca000f8e001e */
[----:B------:R-:W3:Y:S01]  /*1760*/  @!P2 LDC.64 R12, c[0x0][0x428] ;  /* 0x00010a00ff0cab82 */ /* 0x000ee20000000a00 */
[----:B------:R-:W-:Y:S01]  /*1770*/  @!P5 IMAD R26, R26, UR14, R31 ;  /* 0x0000000e1a1adc24 */ /* 0x000fe2000f8e021f */
[----:B-1----:R-:W-:-:S04]  /*1780*/  @!P6 LEA R32, P0, R28, R6, 0x2 ;  /* 0x000000061c20e211 */ /* 0x002fc800078010ff */
[----:B------:R-:W-:Y:S02]  /*1790*/  @!P6 LEA.HI.X R33, R28, R7, R18, 0x2, P0 ;  /* 0x000000071c21e211 */ /* 0x000fe400000f1412 */
[----:B------:R-:W-:Y:S01]  /*17a0*/  ISETP.GE.OR P0, PT, R24, UR4, !P1 ;  /* 0x0000000418007c0c */ /* 0x000fe2000cf06670 */
[----:B------:R-:W1:Y:S01]  /*17b0*/  @!P3 LDC.64 R6, c[0x0][0x428] ;  /* 0x00010a00ff06bb82 */ /* 0x000e620000000a00 */
[----:B--2---:R-:W-:Y:S02]  /*17c0*/  @!P5 LEA R28, P4, R30, R14, 0x2 ;  /* 0x0000000e1e1cd211 */ /* 0x004fe400078810ff */
[----:B------:R-:W-:Y:S01]  /*17d0*/  MOV R18, 0xff800000 ;  /* 0xff80000000127802 */ /* 0x000fe20000000f00 */
[----:B------:R-:W-:Y:S01]  /*17e0*/  VIADD R25, R20, 0x28 ;  /* 0x0000002814197836 */ /* 0x000fe20000000000 */
[----:B------:R-:W-:Y:S01]  /*17f0*/  @!P5 LEA.HI.X R29, R30, R15, R26, 0x2, P4 ;  /* 0x0000000f1e1dd211 */ /* 0x000fe200020f141a */
[----:B------:R-:W-:Y:S01]  /*1800*/  @!P2 IMAD.MOV.U32 R30, RZ, RZ, R22 ;  /* 0x000000ffff1ea224 */ /* 0x000fe200078e0016 */
[----:B------:R-:W-:-:S02]  /*1810*/  @!P2 MOV R31, R23 ;  /* 0x00000017001fa202 */ /* 0x000fc40000000f00 */
[----:B0-----:R0:W2:Y:S01]  /*1820*/  @!P6 LDG.E R18, desc[UR8][R32.64] ;  /* 0x000000082012e981 */ /* 0x0010a2000c1e1900 */
[----:B------:R-:W-:Y:S01]  /*1830*/  ISETP.GE.OR P6, PT, R25, UR4, !P1 ;  /* 0x0000000419007c0c */ /* 0x000fe2000cfc6670 */
[----:B------:R-:W-:Y:S01]  /*1840*/  IMAD.MOV.U32 R11, RZ, RZ, -0x800000 ;  /* 0xff800000ff0b7424 */ /* 0x000fe200078e00ff */
[----:B------:R-:W4:Y:S01]  /*1850*/  @!P0 LDC.64 R14, c[0x0][0x428] ;  /* 0x00010a00ff0e8b82 */ /* 0x000f220000000a00 */
[----:B------:R-:W-:-:S04]  /*1860*/  @!P2 IMAD.WIDE.U32 R30, R0, UR20, R30 ;  /* 0x00000014001eac25 */ /* 0x000fc8000f8e001e */
[----:B------:R-:W-:Y:S01]  /*1870*/  @!P2 IMAD R0, R0, UR14, R31 ;  /* 0x0000000e0000ac24 */ /* 0x000fe2000f8e021f */
[----:B---3--:R-:W-:Y:S01]  /*1880*/  @!P2 LEA R36, P4, R30, R12, 0x2 ;  /* 0x0000000c1e24a211 */ /* 0x008fe200078810ff */
[----:B------:R-:W-:Y:S01]  /*1890*/  VIADD R26, R20, 0x30 ;  /* 0x00000030141a7836 */ /* 0x000fe20000000000 */
[----:B------:R3:W5:Y:S01]  /*18a0*/  @!P5 LDG.E R11, desc[UR8][R28.64] ;  /* 0x000000081c0bd981 */ /* 0x000762000c1e1900 */
[----:B------:R-:W-:Y:S01]  /*18b0*/  @!P3 IMAD.MOV.U32 R34, RZ, RZ, R22 ;  /* 0x000000ffff22b224 */ /* 0x000fe200078e0016 */
[----:B------:R-:W-:Y:S01]  /*18c0*/  @!P2 LEA.HI.X R37, R30, R13, R0, 0x2, P4 ;  /* 0x0000000d1e25a211 */ /* 0x000fe200020f1400 */
[----:B------:R-:W-:Y:S01]  /*18d0*/  @!P3 IMAD.MOV.U32 R35, RZ, RZ, R23 ;  /* 0x000000ffff23b224 */ /* 0x000fe200078e0017 */
[----:B------:R-:W-:Y:S01]  /*18e0*/  ISETP.GE.OR P5, PT, R26, UR4, !P1 ;  /* 0x000000041a007c0c */ /* 0x000fe2000cfa6670 */
[----:B------:R-:W4:Y:S01]  /*18f0*/  @!P6 LDC.64 R12, c[0x0][0x428] ;  /* 0x00010a00ff0ceb82 */ /* 0x000f220000000a00 */
[----:B------:R-:W-:Y:S01]  /*1900*/  MOV R0, 0xff800000 ;  /* 0xff80000000007802 */ /* 0x000fe20000000f00 */
[----:B------:R-:W-:Y:S01]  /*1910*/  @!P3 IMAD.WIDE.U32 R34, R21, UR20, R34 ;  /* 0x000000141522bc25 */ /* 0x000fe2000f8e0022 */
[----:B------:R-:W-:-:S04]  /*1920*/  IADD3 R27, PT, PT, R20, 0x38, RZ ;  /* 0x00000038141b7810 */ /* 0x000fc80007ffe0ff */
[----:B------:R-:W-:Y:S01]  /*1930*/  ISETP.GE.OR P4, PT, R27, UR4, !P1 ;  /* 0x000000041b007c0c */ /* 0x000fe2000cf86670 */
[----:B------:R4:W5:Y:S01]  /*1940*/  @!P2 LDG.E R0, desc[UR8][R36.64] ;  /* 0x000000082400a981 */ /* 0x000962000c1e1900 */
[----:B0-----:R-:W-:Y:S01]  /*1950*/  @!P3 IMAD R32, R21, UR14, R35 ;  /* 0x0000000e1520bc24 */ /* 0x001fe2000f8e0223 */
[C---:B-1----:R-:W-:Y:S02]  /*1960*/  @!P3 LEA R30, P2, R34.reuse, R6, 0x2 ;  /* 0x00000006221eb211 */ /* 0x042fe400078410ff */
[----:B------:R-:W-:Y:S02]  /*1970*/  MOV R21, 0xff800000 ;  /* 0xff80000000157802 */ /* 0x000fe40000000f00 */
[----:B------:R-:W-:Y:S02]  /*1980*/  @!P3 LEA.HI.X R31, R34, R7, R32, 0x2, P2 ;  /* 0x00000007221fb211 */ /* 0x000fe400010f1420 */
[----:B------:R-:W0:Y:S01]  /*1990*/  @!P5 LDC.64 R6, c[0x0][0x428] ;  /* 0x00010a00ff06db82 */ /* 0x000e220000000a00 */
[----:B---3--:R-:W-:-:S02]  /*19a0*/  @!P0 IMAD.MOV.U32 R28, RZ, RZ, R22 ;  /* 0x000000ffff1c8224 */ /* 0x008fc400078e0016 */
[----:B------:R-:W-:Y:S01]  /*19b0*/  @!P0 IMAD.MOV.U32 R29, RZ, RZ, R23 ;  /* 0x000000ffff1d8224 */ /* 0x000fe200078e0017 */
[----:B------:R-:W-:Y:S01]  /*19c0*/  @!P6 MOV R34, R22 ;  /* 0x000000160022e202 */ /* 0x000fe20000000f00 */
[----:B------:R1:W3:Y:S01]  /*19d0*/  @!P3 LDG.E R21, desc[UR8][R30.64] ;  /* 0x000000081e15b981 */ /* 0x0002e2000c1e1900 */
[----:B------:R-:W-:-:S04]  /*19e0*/  @!P0 IMAD.WIDE.U32 R28, R24, UR20, R28 ;  /* 0x00000014181c8c25 */ /* 0x000fc8000f8e001c */
[----:B------:R-:W-:Y:S02]  /*19f0*/  @!P0 IMAD R24, R24, UR14, R29 ;  /* 0x0000000e18188c24 */ /* 0x000fe4000f8e021d */
[----:B------:R-:W-:Y:S01]  /*1a00*/  VIADD R29, R20, 0x40 ;  /* 0x00000040141d7836 */ /* 0x000fe20000000000 */
[----:B----4-:R-:W-:Y:S01]  /*1a10*/  @!P0 LEA R36, P2, R28, R14, 0x2 ;  /* 0x0000000e1c248211 */ /* 0x010fe200078410ff */
[----:B------:R-:W-:-:S03]  /*1a20*/  @!P6 IMAD.MOV.U32 R35, RZ, RZ, R23 ;  /* 0x000000ffff23e224 */ /* 0x000fc600078e0017 */
[----:B------:R-:W-:Y:S02]  /*1a30*/  @!P0 LEA.HI.X R37, R28, R15, R24, 0x2, P2 ;  /* 0x0000000f1c258211 */ /* 0x000fe400010f1418 */
[----:B------:R-:W4:Y:S01]  /*1a40*/  @!P4 LDC.64 R14, c[0x0][0x428] ;  /* 0x00010a00ff0ecb82 */ /* 0x000f220000000a00 */
[----:B------:R-:W-:Y:S01]  /*1a50*/  ISETP.GE.OR P3, PT, R29, UR4, !P1 ;  /* 0x000000041d007c0c */ /* 0x000fe2000cf66670 */
[----:B------:R-:W-:Y:S02]  /*1a60*/  IMAD.MOV.U32 R24, RZ, RZ, -0x800000 ;  /* 0xff800000ff187424 */ /* 0x000fe400078e00ff */
[----:B------:R-:W-:-:S04]  /*1a70*/  @!P6 IMAD.WIDE.U32 R34, R25, UR20, R34 ;  /* 0x000000141922ec25 */ /* 0x000fc8000f8e0022 */
[----:B------:R-:W-:Y:S01]  /*1a80*/  VIADD R28, R20, 0x48 ;  /* 0x00000048141c7836 */ /* 0x000fe20000000000 */
[----:B------:R0:W3:Y:S01]  /*1a90*/  @!P0 LDG.E R24, desc[UR8][R36.64] ;  /* 0x0000000824188981 */ /* 0x0000e2000c1e1900 */
[----:B------:R-:W-:Y:S01]  /*1aa0*/  @!P6 IMAD R32, R25, UR14, R35 ;  /* 0x0000000e1920ec24 */ /* 0x000fe2000f8e0223 */
[----:B-1----:R-:W-:Y:S01]  /*1ab0*/  @!P5 MOV R30, R22 ;  /* 0x00000016001ed202 */ /* 0x002fe20000000f00 */
[----:B------:R-:W-:Y:S01]  /*1ac0*/  @!P5 IMAD.MOV.U32 R31, RZ, RZ, R23 ;  /* 0x000000ffff1fd224 */ /* 0x000fe200078e0017 */
[----:B------:R-:W-:Y:S02]  /*1ad0*/  @!P6 LEA R38, P0, R34, R12, 0x2 ;  /* 0x0000000c2226e211 */ /* 0x000fe400078010ff */
[----:B------:R-:W-:Y:S01]  /*1ae0*/  ISETP.GE.OR P2, PT, R28, UR4, !P1 ;  /* 0x000000041c007c0c */ /* 0x000fe2000cf46670 */
[----:B------:R-:W-:Y:S01]  /*1af0*/  @!P5 IMAD.WIDE.U32 R30, R26, UR20, R30 ;  /* 0x000000141a1edc25 */ /* 0x000fe2000f8e001e */
[----:B------:R-:W-:Y:S02]  /*1b00*/  @!P6 LEA.HI.X R39, R34, R13, R32, 0x2, P0 ;  /* 0x0000000d2227e211 */ /* 0x000fe400000f1420 */
[----:B------:R-:W1:Y:S01]  /*1b10*/  @!P3 LDC.64 R12, c[0x0][0x428] ;  /* 0x00010a00ff0cbb82 */ /* 0x000e620000000a00 */
[----:B------:R-:W-:Y:S01]  /*1b20*/  @!P5 IMAD R26, R26, UR14, R31 ;  /* 0x0000000e1a1adc24 */ /* 0x000fe2000f8e021f */
[----:B0-----:R-:W-:-:S02]  /*1b30*/  @!P5 LEA R34, P0, R30, R6, 0x2 ;  /* 0x000000061e22d211 */ /* 0x001fc400078010ff */
[----:B------:R-:W-:Y:S02]  /*1b40*/  MOV R25, 0xff800000 ;  /* 0xff80000000197802 */ /* 0x000fe40000000f00 */
[----:B------:R-:W-:Y:S02]  /*1b50*/  @!P5 LEA.HI.X R35, R30, R7, R26, 0x2, P0 ;  /* 0x000000071e23d211 */ /* 0x000fe400000f141a */
[----:B------:R-:W-:Y:S01]  /*1b60*/  @!P4 MOV R36, R22 ;  /* 0x000000160024c202 */ /* 0x000fe20000000f00 */
[----:B------:R-:W-:Y:S01]  /*1b70*/  @!P4 IMAD.MOV.U32 R37, RZ, RZ, R23 ;  /* 0x000000ffff25c224 */ /* 0x000fe200078e0017 */
[C---:B------:R-:W-:Y:S01]  /*1b80*/  IADD3 R33, PT, PT, R20.reuse, 0x50, RZ ;  /* 0x0000005014217810 */ /* 0x040fe20007ffe0ff */
[----:B------:R-:W0:Y:S01]  /*1b90*/  @!P2 LDC.64 R6, c[0x0][0x428] ;  /* 0x00010a00ff06ab82 */ /* 0x000e220000000a00 */
[----:B------:R-:W-:Y:S01]  /*1ba0*/  VIADD R32, R20, 0x58 ;  /* 0x0000005814207836 */ /* 0x000fe20000000000 */
[----:B------:R1:W3:Y:S01]  /*1bb0*/  @!P6 LDG.E R25, desc[UR8][R38.64] ;  /* 0x000000082619e981 */ /* 0x0002e2000c1e1900 */
[----:B------:R-:W-:-:S04]  /*1bc0*/  @!P4 IMAD.WIDE.U32 R36, R27, UR20, R36 ;  /* 0x000000141b24cc25 */ /* 0x000fc8000f8e0024 */
[----:B------:R-:W-:Y:S01]  /*1bd0*/  @!P4 IMAD R30, R27, UR14, R37 ;  /* 0x0000000e1b1ecc24 */ /* 0x000fe2000f8e0225 */
[C---:B----4-:R-:W-:Y:S02]  /*1be0*/  @!P4 LEA R40, P0, R36.reuse, R14, 0x2 ;  /* 0x0000000e2428c211 */ /* 0x050fe400078010ff */
[----:B------:R-:W-:Y:S02]  /*1bf0*/  ISETP.GE.OR P6, PT, R33, UR4, !P1 ;  /* 0x0000000421007c0c */ /* 0x000fe4000cfc6670 */
[----:B------:R-:W-:Y:S01]  /*1c00*/  @!P4 LEA.HI.X R41, R36, R15, R30, 0x2, P0 ;  /* 0x0000000f2429c211 */ /* 0x000fe200000f141e */
[----:B------:R-:W-:Y:S01]  /*1c10*/  @!P3 IMAD.MOV.U32 R36, RZ, RZ, R22 ;  /* 0x000000ffff24b224 */ /* 0x000fe200078e0016 */
[----:B------:R-:W-:Y:S02]  /*1c20*/  @!P3 MOV R37, R23 ;  /* 0x000000170025b202 */ /* 0x000fe40000000f00 */
[----:B------:R-:W-:Y:S01]  /*1c30*/  ISETP.GE.OR P0, PT, R32, UR4, !P1 ;  /* 0x0000000420007c0c */ /* 0x000fe2000cf06670 */
[----:B------:R-:W-:Y:S01]  /*1c40*/  IMAD.MOV.U32 R26, RZ, RZ, -0x800000 ;  /* 0xff800000ff1a7424 */ /* 0x000fe200078e00ff */
[----:B------:R-:W-:Y:S01]  /*1c50*/  MOV R27, 0xff800000 ;  /* 0xff800000001b7802 */ /* 0x000fe20000000f00 */
[----:B------:R-:W-:-:S04]  /*1c60*/  @!P3 IMAD.WIDE.U32 R36, R29, UR20, R36 ;  /* 0x000000141d24bc25 */ /* 0x000fc8000f8e0024 */
[----:B------:R-:W-:Y:S01]  /*1c70*/  @!P3 IMAD R30, R29, UR14, R37 ;  /* 0x0000000e1d1ebc24 */ /* 0x000fe2000f8e0225 */
[----:B------:R-:W4:Y:S01]  /*1c80*/  @!P4 LDG.E R27, desc[UR8][R40.64] ;  /* 0x00000008281bc981 */ /* 0x000f22000c1e1900 */
[----:B------:R-:W-:Y:S01]  /*1c90*/  VIADD R31, R20, 0x60 ;  /* 0x00000060141f7836 */ /* 0x000fe20000000000 */
[----:B------:R-:W0:Y:S01]  /*1ca0*/  @!P6 LDC.64 R14, c[0x0][0x428] ;  /* 0x00010a00ff0eeb82 */ /* 0x000e220000000a00 */
[C---:B-1----:R-:W-:Y:S01]  /*1cb0*/  @!P3 LEA R38, P4, R36.reuse, R12, 0x2 ;  /* 0x0000000c2426b211 */ /* 0x042fe200078810ff */
[----:B------:R1:W4:Y:S03]  /*1cc0*/  @!P5 LDG.E R26, desc[UR8][R34.64] ;  /* 0x00000008221ad981 */ /* 0x000326000c1e1900 */
[----:B------:R-:W-:Y:S02]  /*1cd0*/  @!P3 LEA.HI.X R39, R36, R13, R30, 0x2, P4 ;  /* 0x0000000d2427b211 */ /* 0x000fe400020f141e */
[----:B------:R-:W-:Y:S01]  /*1ce0*/  ISETP.GE.OR P5, PT, R31, UR4, !P1 ;  /* 0x000000041f007c0c */ /* 0x000fe2000cfa6670 */
[----:B------:R-:W0:Y:S01]  /*1cf0*/  @!P0 LDC.64 R12, c[0x0][0x428] ;  /* 0x00010a00ff0c8b82 */ /* 0x000e220000000a00 */
[----:B------:R-:W-:Y:S01]  /*1d00*/  @!P6 MOV R43, R23 ;  /* 0x00000017002be202 */ /* 0x000fe20000000f00 */
[----:B------:R-:W-:Y:S01]  /*1d10*/  @!P6 IMAD.MOV.U32 R42, RZ, RZ, R22 ;  /* 0x000000ffff2ae224 */ /* 0x000fe200078e0016 */
[----:B-1----:R-:W-:Y:S01]  /*1d20*/  @!P2 MOV R34, R22 ;  /* 0x000000160022a202 */ /* 0x002fe20000000f00 */
[----:B------:R-:W-:-:S04]  /*1d30*/  @!P2 IMAD.MOV.U32 R35, RZ, RZ, R23 ;  /* 0x000000ffff23a224 */ /* 0x000fc800078e0017 */
[----:B------:R-:W-:-:S04]  /*1d40*/  @!P2 IMAD.WIDE.U32 R34, R28, UR20, R34 ;  /* 0x000000141c22ac25 */ /* 0x000fc8000f8e0022 */
[----:B------:R-:W-:Y:S01]  /*1d50*/  @!P2 IMAD R30, R28, UR14, R35 ;  /* 0x0000000e1c1eac24 */ /* 0x000fe2000f8e0223 */
[----:B0-----:R-:W-:-:S04]  /*1d60*/  @!P2 LEA R46, P4, R34, R6, 0x2 ;  /* 0x00000006222ea211 */ /* 0x001fc800078810ff */
[----:B------:R-:W-:Y:S02]  /*1d70*/  @!P2 LEA.HI.X R47, R34, R7, R30, 0x2, P4 ;  /* 0x00000007222fa211 */ /* 0x000fe400020f141e */
[----:B------:R-:W-:Y:S01]  /*1d80*/  IADD3 R30, PT, PT, R20, 0x68, RZ ;  /* 0x00000068141e7810 */ /* 0x000fe20007ffe0ff */
[----:B------:R-:W0:Y:S01]  /*1d90*/  @!P5 LDC.64 R6, c[0x0][0x428] ;  /* 0x00010a00ff06db82 */ /* 0x000e220000000a00 */
[----:B------:R-:W-:Y:S01]  /*1da0*/  MOV R28, 0xff800000 ;  /* 0xff800000001c7802 */ /* 0x000fe20000000f00 */
[----:B------:R-:W-:Y:S01]  /*1db0*/  @!P0 IMAD.MOV.U32 R40, RZ, RZ, R22 ;  /* 0x000000ffff288224 */ /* 0x000fe200078e0016 */
[----:B------:R-:W-:Y:S01]  /*1dc0*/  @!P0 MOV R41, R23 ;  /* 0x0000001700298202 */ /* 0x000fe20000000f00 */
[----:B------:R-:W-:Y:S01]  /*1dd0*/  @!P6 IMAD.WIDE.U32 R42, R33, UR20, R42 ;  /* 0x00000014212aec25 */ /* 0x000fe2000f8e002a */
[----:B------:R-:W-:Y:S02]  /*1de0*/  ISETP.GE.OR P4, PT, R30, UR4, !P1 ;  /* 0x000000041e007c0c */ /* 0x000fe4000cf86670 */
[----:B------:R1:W4:Y:S01]  /*1df0*/  @!P3 LDG.E R28, desc[UR8][R38.64] ;  /* 0x00000008261cb981 */ /* 0x000322000c1e1900 */
[----:B------:R-:W-:-:S02]  /*1e00*/  IMAD.MOV.U32 R29, RZ, RZ, -0x800000 ;  /* 0xff800000ff1d7424 */ /* 0x000fc400078e00ff */
[----:B------:R-:W-:Y:S01]  /*1e10*/  @!P0 IMAD.WIDE.U32 R40, R32, UR20, R40 ;  /* 0x0000001420288c25 */ /* 0x000fe2000f8e0028 */
[----:B------:R-:W-:-:S03]  /*1e20*/  @!P6 LEA R36, P3, R42, R14, 0x2 ;  /* 0x0000000e2a24e211 */ /* 0x000fc600078610ff */
[----:B------:R-:W-:Y:S01]  /*1e30*/  @!P6 IMAD R34, R33, UR14, R43 ;  /* 0x0000000e2122ec24 */ /* 0x000fe2000f8e022b */
[----:B------:R-:W4:Y:S01]  /*1e40*/  @!P2 LDG.E R29, desc[UR8][R46.64] ;  /* 0x000000082e1da981 */ /* 0x000f22000c1e1900 */
[----:B------:R-:W-:Y:S02]  /*1e50*/  @!P0 IMAD R32, R32, UR14, R41 ;  /* 0x0000000e20208c24 */ /* 0x000fe4000f8e0229 */
[----:B------:R-:W-:Y:S01]  /*1e60*/  VIADD R35, R20, 0x70 ;  /* 0x0000007014237836 */ /* 0x000fe20000000000 */
[----:B------:R-:W-:Y:S02]  /*1e70*/  @!P6 LEA.HI.X R37, R42, R15, R34, 0x2, P3 ;  /* 0x0000000f2a25e211 */ /* 0x000fe400018f1422 */
[----:B------:R-:W-:Y:S01]  /*1e80*/  IADD3 R34, PT, PT, R20, 0x78, RZ ;  /* 0x0000007814227810 */ /* 0x000fe20007ffe0ff */
[----:B------:R-:W0:Y:S01]  /*1e90*/  @!P4 LDC.64 R14, c[0x0][0x428] ;  /* 0x00010a00ff0ecb82 */ /* 0x000e220000000a00 */
[----:B------:R-:W-:Y:S01]  /*1ea0*/  @!P5 MOV R42, R22 ;  /* 0x00000016002ad202 */ /* 0x000fe20000000f00 */
[----:B------:R-:W-:Y:S01]  /*1eb0*/  @!P5 IMAD.MOV.U32 R43, RZ, RZ, R23 ;  /* 0x000000ffff2bd224 */ /* 0x000fe200078e0017 */
[----:B-1----:R-:W-:-:S04]  /*1ec0*/  @!P0 LEA R38, P2, R40, R12, 0x2 ;  /* 0x0000000c28268211 */ /* 0x002fc800078410ff */
[----:B------:R-:W-:Y:S02]  /*1ed0*/  @!P0 LEA.HI.X R39, R40, R13, R32, 0x2, P2 ;  /* 0x0000000d28278211 */ /* 0x000fe400010f1420 */
[----:B------:R-:W-:Y:S02]  /*1ee0*/  ISETP.GE.OR P2, PT, R35, UR4, !P1 ;  /* 0x0000000423007c0c */ /* 0x000fe4000cf46670 */
[----:B------:R-:W-:Y:S01]  /*1ef0*/  ISETP.GE.OR P1, PT, R34, UR4, !P1 ;  /* 0x0000000422007c0c */ /* 0x000fe2000cf26670 */
[----:B------:R-:W-:-:S04]  /*1f00*/  @!P5 IMAD.WIDE.U32 R42, R31, UR20, R42 ;  /* 0x000000141f2adc25 */ /* 0x000fc8000f8e002a */
[----:B------:R-:W-:Y:S01]  /*1f10*/  IMAD.MOV.U32 R33, RZ, RZ, -0x800000 ;  /* 0xff800000ff217424 */ /* 0x000fe200078e00ff */
[----:B0-----:R-:W-:Y:S01]  /*1f20*/  @!P5 LEA R40, P3, R42, R6, 0x2 ;  /* 0x000000062a28d211 */ /* 0x001fe200078610ff */
[----:B------:R-:W-:-:S04]  /*1f30*/  @!P5 IMAD R12, R31, UR14, R43 ;  /* 0x0000000e1f0cdc24 */ /* 0x000fc8000f8e022b */
[----:B------:R0:W4:Y:S01]  /*1f40*/  @!P6 LDG.E R33, desc[UR8][R36.64] ;  /* 0x000000082421e981 */ /* 0x000122000c1e1900 */
[----:B------:R-:W-:Y:S02]  /*1f50*/  @!P5 LEA.HI.X R41, R42, R7, R12, 0x2, P3 ;  /* 0x000000072a29d211 */ /* 0x000fe400018f140c */
[----:B------:R-:W1:Y:S01]  /*1f60*/  @!P2 LDC.64 R12, c[0x0][0x428] ;  /* 0x00010a00ff0cab82 */ /* 0x000e620000000a00 */
[----:B------:R-:W-:-:S06]  /*1f70*/  MOV R32, 0xff800000 ;  /* 0xff80000000207802 */ /* 0x000fcc0000000f00 */
[----:B------:R0:W4:Y:S01]  /*1f80*/  @!P0 LDG.E R32, desc[UR8][R38.64] ;  /* 0x0000000826208981 */ /* 0x000122000c1e1900 */
[----:B------:R-:W1:Y:S01]  /*1f90*/  @!P1 LDC.64 R6, c[0x0][0x428] ;  /* 0x00010a00ff069b82 */ /* 0x000e620000000a00 */
[----:B0-----:R-:W-:Y:S01]  /*1fa0*/  @!P4 MOV R36, R22 ;  /* 0x000000160024c202 */ /* 0x001fe20000000f00 */
[----:B------:R-:W-:-:S04]  /*1fb0*/  @!P4 IMAD.MOV.U32 R37, RZ, RZ, R23 ;  /* 0x000000ffff25c224 */ /* 0x000fc800078e0017 */
[----:B------:R-:W-:-:S04]  /*1fc0*/  @!P4 IMAD.WIDE.U32 R36, R30, UR20, R36 ;  /* 0x000000141e24cc25 */ /* 0x000fc8000f8e0024 */
[----:B------:R-:W-:Y:S01]  /*1fd0*/  @!P4 IMAD R30, R30, UR14, R37 ;  /* 0x0000000e1e1ecc24 */ /* 0x000fe2000f8e0225 */
[C---:B------:R-:W-:Y:S01]  /*1fe0*/  @!P4 LEA R14, P0, R36.reuse, R14, 0x2 ;  /* 0x0000000e240ec211 */ /* 0x040fe200078010ff */
[--C-:B------:R-:W-:Y:S01]  /*1ff0*/  @!P2 IMAD.MOV.U32 R37, RZ, RZ, R23.reuse ;  /* 0x000000ffff25a224 */ /* 0x100fe200078e0017 */
[-C--:B------:R-:W-:Y:S02]  /*2000*/  @!P1 MOV R38, R22.reuse ;  /* 0x0000001600269202 */ /* 0x080fe40000000f00 */
[----:B------:R-:W-:Y:S01]  /*2010*/  @!P4 LEA.HI.X R15, R36, R15, R30, 0x2, P0 ;  /* 0x0000000f240fc211 */ /* 0x000fe200000f141e */
[----:B------:R-:W-:Y:S01]  /*2020*/  @!P1 IMAD.MOV.U32 R39, RZ, RZ, R23 ;  /* 0x000000ffff279224 */ /* 0x000fe200078e0017 */
[----:B------:R-:W-:Y:S01]  /*2030*/  @!P2 MOV R36, R22 ;  /* 0x000000160024a202 */ /* 0x000fe20000000f00 */
[----:B------:R-:W-:Y:S02]  /*2040*/  IMAD.MOV.U32 R31, RZ, RZ, -0x800000 ;  /* 0xff800000ff1f7424 */ /* 0x000fe400078e00ff */
[----:B------:R-:W-:-:S04]  /*2050*/  @!P1 IMAD.WIDE.U32 R38, R34, UR20, R38 ;  /* 0x0000001422269c25 */ /* 0x000fc8000f8e0026 */
[C---:B------:R-:W-:Y:S01]  /*2060*/  @!P2 IMAD.WIDE.U32 R36, R35.reuse, UR20, R36 ;  /* 0x000000142324ac25 */ /* 0x040fe2000f8e0024 */
[----:B------:R0:W4:Y:S01]  /*2070*/  @!P5 LDG.E R31, desc[UR8][R40.64] ;  /* 0x00000008281fd981 */ /* 0x000122000c1e1900 */
[----:B-1----:R-:W-:Y:S02]  /*2080*/  @!P1 LEA R42, P0, R38, R6, 0x2 ;  /* 0x00000006262a9211 */ /* 0x002fe400078010ff */
[----:B------:R-:W-:Y:S02]  /*2090*/  @!P2 IMAD R22, R35, UR14, R37 ;  /* 0x0000000e2316ac24 */ /* 0x000fe4000f8e0225 */
[----:B------:R-:W-:-:S05]  /*20a0*/  @!P1 IMAD R34, R34, UR14, R39 ;  /* 0x0000000e22229c24 */ /* 0x000fca000f8e0227 */
[----:B------:R-:W-:Y:S02]  /*20b0*/  @!P1 LEA.HI.X R43, R38, R7, R34, 0x2, P0 ;  /* 0x00000007262b9211 */ /* 0x000fe400000f1422 */
[----:B------:R-:W-:-:S06]  /*20c0*/  MOV R7, 0xff800000 ;  /* 0xff80000000077802 */ /* 0x000fcc0000000f00 */
[----:B------:R-:W4:Y:S01]  /*20d0*/  @!P1 LDG.E R7, desc[UR8][R42.64] ;  /* 0x000000082a079981 */ /* 0x000f22000c1e1900 */
[C---:B0-----:R-:W-:Y:S02]  /*20e0*/  @!P2 LEA R40, P3, R36.reuse, R12, 0x2 ;  /* 0x0000000c2428a211 */ /* 0x041fe400078610ff */
[----:B------:R-:W-:Y:S02]  /*20f0*/  MOV R12, 0xff800000 ;  /* 0xff800000000c7802 */ /* 0x000fe40000000f00 */
[----:B------:R-:W-:Y:S01]  /*2100*/  @!P2 LEA.HI.X R41, R36, R13, R22, 0x2, P3 ;  /* 0x0000000d2429a211 */ /* 0x000fe200018f1416 */
[----:B------:R-:W-:-:S03]  /*2110*/  IMAD.MOV.U32 R22, RZ, RZ, -0x800000 ;  /* 0xff800000ff167424 */ /* 0x000fc600078e00ff */
[----:B------:R0:W4:Y:S04]  /*2120*/  @!P4 LDG.E R12, desc[UR8][R14.64] ;  /* 0x000000080e0cc981 */ /* 0x000128000c1e1900 */
[----:B------:R-:W4:Y:S01]  /*2130*/  @!P2 LDG.E R22, desc[UR8][R40.64] ;  /* 0x000000082816a981 */ /* 0x000f22000c1e1900 */
[----:B------:R-:W1:Y:S01]  /*2140*/  S2UR UR4, SR_CgaCtaId ;  /* 0x00000000000479c3 */ /* 0x000e620000008800 */
[----:B------:R-:W-:Y:S01]  /*2150*/  UMOV UR10, 0x400 ;  /* 0x00000400000a7882 */ /* 0x000fe20000000000 */
[C---:B------:R-:W-:Y:S02]  /*2160*/  ISETP.GT.U32.AND P3, PT, R4.reuse, 0x37f, PT ;  /* 0x0000037f0400780c */ /* 0x040fe40003f64070 */
[C---:B------:R-:W-:Y:S02]  /*2170*/  ISETP.GT.U32.AND P2, PT, R4.reuse, 0x2ff, PT ;  /* 0x000002ff0400780c */ /* 0x040fe40003f44070 */
[----:B------:R-:W-:Y:S01]  /*2180*/  ISETP.GT.U32.AND P1, PT, R4, 0x27f, PT ;  /* 0x0000027f0400780c */ /* 0x000fe20003f24070 */
[----:B-1----:R-:W-:-:S06]  /*2190*/  ULEA UR4, UR4, UR10, 0x18 ;  /* 0x0000000a04047291 */ /* 0x002fcc000f8ec0ff */
[----:B------:R-:W-:-:S05]  /*21a0*/  LEA R19, R19, UR4, 0x2 ;  /* 0x0000000413137c11 */ /* 0x000fca000f8e10ff */
[----:B------:R-:W-:Y:S01]  /*21b0*/  IMAD R20, R20, 0x44, R19 ;  /* 0x0000004414147824 */ /* 0x000fe200078e0213 */
[----:B------:R-:W-:-:S04]  /*21c0*/  ISETP.GT.U32.AND P4, PT, R4, 0x1ff, PT ;  /* 0x000001ff0400780c */ /* 0x000fc80003f84070 */
[----:B--2---:R-:W-:Y:S04]  /*21d0*/  STS [R20], R18 ;  /* 0x0000001214007388 */ /* 0x004fe80000000800 */
[----:B-----5:R-:W-:Y:S04]  /*21e0*/  STS [R20+0x220], R11 ;  /* 0x0002200b14007388 */ /* 0x020fe80000000800 */
[----:B------:R1:W-:Y:S04]  /*21f0*/  STS [R20+0x440], R0 ;  /* 0x0004400014007388 */ /* 0x0003e80000000800 */
[----:B---3--:R-:W-:Y:S01]  /*2200*/  STS [R20+0x660], R21 ;  /* 0x0006601514007388 */ /* 0x008fe20000000800 */
[----:B0-----:R-:W-:-:S03]  /*2210*/  LOP3.LUT P5, R14, R4, 0x380, RZ, 0xc0, !PT ;  /* 0x00000380040e7812 */ /* 0x001fc600078ac0ff */
[----:B------:R-:W-:Y:S01]  /*2220*/  STS [R20+0x880], R24 ;  /* 0x0008801814007388 */ /* 0x000fe20000000800 */
[----:B------:R-:W-:Y:S02]  /*2230*/  SHF.R.U32.HI R13, RZ, 0x3, R4 ;  /* 0x00000003ff0d7819 */ /* 0x000fe40000011604 */
[----:B------:R-:W-:Y:S02]  /*2240*/  ISETP.NE.AND P0, PT, R14, RZ, PT ;  /* 0x000000ff0e00720c */ /* 0x000fe40003f05270 */
[----:B------:R-:W-:Y:S02]  /*2250*/  LOP3.LUT R15, R4, 0x7, RZ, 0xc0, !PT ;  /* 0x00000007040f7812 */ /* 0x000fe400078ec0ff */
[----:B------:R-:W-:Y:S01]  /*2260*/  LEA R6, R13, UR4, 0x2 ;  /* 0x000000040d067c11 */ /* 0x000fe2000f8e10ff */
[----:B------:R-:W-:Y:S01]  /*2270*/  IMAD.MOV.U32 R38, RZ, RZ, -0x800000 ;  /* 0xff800000ff267424 */ /* 0x000fe200078e00ff */
[----:B------:R-:W-:Y:S01]  /*2280*/  MOV R35, 0xff800000 ;  /* 0xff80000000237802 */ /* 0x000fe20000000f00 */
[----:B------:R-:W-:-:S02]  /*2290*/  IMAD.MOV.U32 R36, RZ, RZ, -0x800000 ;  /* 0xff800000ff247424 */ /* 0x000fc400078e00ff */
[----:B------:R-:W-:Y:S01]  /*22a0*/  IMAD.MOV.U32 R30, RZ, RZ, -0x800000 ;  /* 0xff800000ff1e7424 */ /* 0x000fe200078e00ff */
[----:B------:R-:W-:Y:S01]  /*22b0*/  MOV R23, 0xff800000 ;  /* 0xff80000000177802 */ /* 0x000fe20000000f00 */
[----:B------:R0:W-:Y:S01]  /*22c0*/  STS [R20+0xaa0], R25 ;  /* 0x000aa01914007388 */ /* 0x0001e20000000800 */
[----:B------:R-:W-:Y:S01]  /*22d0*/  IMAD R6, R15, 0x44, R6 ;  /* 0x000000440f067824 */ /* 0x000fe200078e0206 */
[----:B-1----:R-:W1:Y:S02]  /*22e0*/  LDC R0, c[0x0][0x434] ;  /* 0x00010d00ff007b82 */ /* 0x002e640000000800 */
[----:B----4-:R-:W-:Y:S04]  /*22f0*/  STS [R20+0xee0], R27 ;  /* 0x000ee01b14007388 */ /* 0x010fe80000000800 */
[----:B------:R-:W-:Y:S01]  /*2300*/  STS [R20+0xcc0], R26 ;  /* 0x000cc01a14007388 */ /* 0x000fe20000000800 */
[----:B------:R-:W-:Y:S01]  /*2310*/  IMAD.MOV.U32 R34, RZ, RZ, -0x800000 ;  /* 0xff800000ff227424 */ /* 0x000fe200078e00ff */
[----:B0-----:R-:W-:-:S02]  /*2320*/  MOV R25, 0xff800000 ;  /* 0xff80000000197802 */ /* 0x001fc40000000f00 */
[----:B------:R0:W-:Y:S01]  /*2330*/  @!P3 STS [R20+0x1320], R29 ;  /* 0x0013201d1400b388 */ /* 0x0001e20000000800 */
[----:B------:R-:W-:-:S03]  /*2340*/  ISETP.GT.U32.AND P3, PT, R4, 0x17f, PT ;  /* 0x0000017f0400780c */ /* 0x000fc60003f64070 */
[----:B------:R-:W-:Y:S04]  /*2350*/  STS [R20+0x1100], R28 ;  /* 0x0011001c14007388 */ /* 0x000fe80000000800 */
[----:B------:R2:W-:Y:S01]  /*2360*/  @!P2 STS [R20+0x1540], R33 ;  /* 0x001540211400a388 */ /* 0x0005e20000000800 */
[----:B------:R-:W-:-:S03]  /*2370*/  ISETP.GT.U32.AND P2, PT, R4, 0xff, PT ;  /* 0x000000ff0400780c */ /* 0x000fc60003f44070 */
[----:B------:R-:W-:Y:S01]  /*2380*/  @!P1 STS [R20+0x1760], R32 ;  /* 0x0017602014009388 */ /* 0x000fe20000000800 */
[----:B------:R-:W-:Y:S02]  /*2390*/  ISETP.GT.U32.AND P1, PT, R4, 0x7f, PT ;  /* 0x0000007f0400780c */ /* 0x000fe40003f24070 */
[----:B0-----:R-:W-:Y:S02]  /*23a0*/  MOV R29, 0xff800000 ;  /* 0xff800000001d7802 */ /* 0x001fe40000000f00 */
[----:B--2---:R-:W-:Y:S01]  /*23b0*/  MOV R33, 0xff800000 ;  /* 0xff80000000217802 */ /* 0x004fe20000000f00 */
[----:B------:R0:W-:Y:S08]  /*23c0*/  @!P4 STS [R20+0x1980], R31 ;  /* 0x0019801f1400c388 */ /* 0x0001f00000000800 */
[----:B------:R-:W-:Y:S04]  /*23d0*/  @!P1 STS [R20+0x1fe0], R7 ;  /* 0x001fe00714009388 */ /* 0x000fe80000000800 */
[----:B------:R-:W-:Y:S04]  /*23e0*/  @!P3 STS [R20+0x1ba0], R12 ;  /* 0x001ba00c1400b388 */ /* 0x000fe80000000800 */
[----:B------:R2:W-:Y:S01]  /*23f0*/  @!P2 STS [R20+0x1dc0], R22 ;  /* 0x001dc0161400a388 */ /* 0x0005e20000000800 */
[----:B------:R-:W-:Y:S01]  /*2400*/  BAR.SYNC.DEFER_BLOCKING 0x0 ;  /* 0x0000000000007b1d */ /* 0x000fe20000010000 */
[----:B0-----:R-:W-:Y:S01]  /*2410*/  MOV R31, 0xff800000 ;  /* 0xff800000001f7802 */ /* 0x001fe20000000f00 */
[----:B------:R-:W-:Y:S01]  /*2420*/  IMAD.MOV.U32 R32, RZ, RZ, -0x800000 ;  /* 0xff800000ff207424 */ /* 0x000fe200078e00ff */
[----:B------:R-:W-:Y:S01]  /*2430*/  MOV R27, 0xff800000 ;  /* 0xff800000001b7802 */ /* 0x000fe20000000f00 */
[----:B------:R-:W-:-:S02]  /*2440*/  IMAD.MOV.U32 R28, RZ, RZ, -0x800000 ;  /* 0xff800000ff1c7424 */ /* 0x000fc400078e00ff */
[----:B------:R-:W-:Y:S01]  /*2450*/  IMAD.MOV.U32 R26, RZ, RZ, -0x800000 ;  /* 0xff800000ff1a7424 */ /* 0x000fe200078e00ff */
[----:B------:R-:W-:Y:S04]  /*2460*/  @!P5 LDS R38, [R6] ;  /* 0x000000000626d984 */ /* 0x000fe80000000800 */
[----:B------:R-:W-:Y:S04]  /*2470*/  @!P5 LDS R35, [R6+0x220] ;  /* 0x000220000623d984 */ /* 0x000fe80000000800 */
[----:B------:R-:W0:Y:S04]  /*2480*/  @!P0 LDS R36, [R6+0x440] ;  /* 0x0004400006248984 */ /* 0x000e280000000800 */
[----:B------:R-:W-:Y:S04]  /*2490*/  @!P0 LDS R33, [R6+0x660] ;  /* 0x0006600006218984 */ /* 0x000fe80000000800 */
[----:B------:R-:W3:Y:S04]  /*24a0*/  @!P0 LDS R34, [R6+0x880] ;  /* 0x0008800006228984 */ /* 0x000ee80000000800 */
[----:B------:R-:W-:Y:S04]  /*24b0*/  @!P0 LDS R31, [R6+0xaa0] ;  /* 0x000aa000061f8984 */ /* 0x000fe80000000800 */
[----:B------:R-:W4:Y:S04]  /*24c0*/  @!P0 LDS R32, [R6+0xcc0] ;  /* 0x000cc00006208984 */ /* 0x000f280000000800 */
[----:B------:R-:W-:Y:S04]  /*24d0*/  @!P0 LDS R29, [R6+0xee0] ;  /* 0x000ee000061d8984 */ /* 0x000fe80000000800 */
[----:B------:R-:W5:Y:S01]  /*24e0*/  @!P0 LDS R30, [R6+0x1100] ;  /* 0x00110000061e8984 */ /* 0x000f620000000800 */
[----:B------:R-:W-:-:S03]  /*24f0*/  IMAD.MOV.U32 R24, RZ, RZ, -0x800000 ;  /* 0xff800000ff187424 */ /* 0x000fc600078e00ff */
[----:B------:R-:W-:Y:S04]  /*2500*/  @!P0 LDS R27, [R6+0x1320] ;  /* 0x00132000061b8984 */ /* 0x000fe80000000800 */
[----:B------:R-:W1:Y:S01]  /*2510*/  @!P0 LDS R28, [R6+0x1540] ;  /* 0x00154000061c8984 */ /* 0x000e620000000800 */
[----:B--2---:R-:W-:-:S03]  /*2520*/  MOV R22, 0xff800000 ;  /* 0xff80000000167802 */ /* 0x004fc60000000f00 */
[----:B------:R-:W-:Y:S04]  /*2530*/  @!P0 LDS R25, [R6+0x1760] ;  /* 0x0017600006198984 */ /* 0x000fe80000000800 */
[----:B------:R-:W2:Y:S04]  /*2540*/  @!P0 LDS R26, [R6+0x1980] ;  /* 0x00198000061a8984 */ /* 0x000ea80000000800 */
[----:B------:R-:W-:Y:S04]  /*2550*/  @!P0 LDS R23, [R6+0x1ba0] ;  /* 0x001ba00006178984 */ /* 0x000fe80000000800 */
[----:B------:R-:W2:Y:S04]  /*2560*/  @!P0 LDS R24, [R6+0x1dc0] ;  /* 0x001dc00006188984 */ /* 0x000ea80000000800 */
[----:B------:R-:W2:Y:S01]  /*2570*/  @!P0 LDS R22, [R6+0x1fe0] ;  /* 0x001fe00006168984 */ /* 0x000ea20000000800 */
[----:B0-----:R-:W-:-:S04]  /*2580*/  FMNMX3.FTZ R7, R38, R35, R36, !PT ;  /* 0x0000002326077276 */ /* 0x001fc80007810024 */
[----:B---3--:R-:W-:-:S04]  /*2590*/  FMNMX3.FTZ R7, R7, R33, R34, !PT ;  /* 0x0000002107077276 */ /* 0x008fc80007810022 */
[----:B----4-:R-:W-:-:S04]  /*25a0*/  FMNMX3.FTZ R7, R7, R31, R32, !PT ;  /* 0x0000001f07077276 */ /* 0x010fc80007810020 */
[----:B-----5:R-:W-:-:S04]  /*25b0*/  FMNMX3.FTZ R7, R7, R29, R30, !PT ;  /* 0x0000001d07077276 */ /* 0x020fc8000781001e */
[----:B-1----:R-:W-:-:S04]  /*25c0*/  FMNMX3.FTZ R7, R7, R27, R28, !PT ;  /* 0x0000001b07077276 */ /* 0x002fc8000781001c */
[----:B--2---:R-:W-:-:S04]  /*25d0*/  FMNMX3.FTZ R7, R7, R25, R26, !PT ;  /* 0x0000001907077276 */ /* 0x004fc8000781001a */
[----:B------:R-:W-:-:S04]  /*25e0*/  FMNMX3.FTZ R7, R7, R23, R24, !PT ;  /* 0x0000001707077276 */ /* 0x000fc80007810018 */
[----:B------:R-:W-:-:S05]  /*25f0*/  FMNMX.FTZ R40, R7, R22, !PT ;  /* 0x0000001607287209 */ /* 0x000fca0007810000 */
[----:B------:R-:W0:Y:S01]  /*2600*/  SHFL.BFLY PT, R15, R40, 0x4, 0x1f ;  /* 0x0c801f00280f7f89 */ /* 0x000e2200000e0000 */
[----:B------:R-:W-:-:S04]  /*2610*/  IABS R14, R0 ;  /* 0x00000000000e7213 */ /* 0x000fc80000000000 */
[----:B------:R-:W1:Y:S01]  /*2620*/  I2F.RP R12, R14 ;  /* 0x0000000e000c7306 */ /* 0x000e620000209400 */
[----:B0-----:R-:W-:-:S05]  /*2630*/  FMNMX.FTZ R15, R40, R15, !PT ;  /* 0x0000000f280f7209 */ /* 0x001fca0007810000 */
[----:B------:R-:W0:Y:S02]  /*2640*/  SHFL.BFLY PT, R18, R15, 0x2, 0x1f ;  /* 0x0c401f000f127f89 */ /* 0x000e2400000e0000 */
[----:B-1----:R-:W1:Y:S02]  /*2650*/  MUFU.RCP R20, R12 ;  /* 0x0000000c00147308 */ /* 0x002e640000001000 */
[----:B-1----:R-:W-:Y:S01]  /*2660*/  VIADD R20, R20, 0xffffffe ;  /* 0x0ffffffe14147836 */ /* 0x002fe20000000000 */
[----:B0-----:R-:W-:-:S05]  /*2670*/  FMNMX.FTZ R18, R15, R18, !PT ;  /* 0x000000120f127209 */ /* 0x001fca0007810000 */
[----:B------:R-:W0:Y:S01]  /*2680*/  F2I.FTZ.U32.TRUNC.NTZ R21, R20 ;  /* 0x0000001400157305 */ /* 0x000e22000021f000 */
[----:B------:R-:W1:Y:S01]  /*2690*/  SHFL.BFLY PT, R11, R18, 0x1, 0x1f ;  /* 0x0c201f00120b7f89 */ /* 0x000e6200000e0000 */
[----:B0-----:R-:W-:Y:S01]  /*26a0*/  IADD3 R6, PT, PT, RZ, -R21, RZ ;  /* 0x80000015ff067210 */ /* 0x001fe20007ffe0ff */
[----:B------:R-:W-:-:S04]  /*26b0*/  IMAD.MOV.U32 R20, RZ, RZ, RZ ;  /* 0x000000ffff147224 */ /* 0x000fc800078e00ff */
[----:B------:R-:W-:Y:S01]  /*26c0*/  IMAD R7, R6, R14, RZ ;  /* 0x0000000e06077224 */ /* 0x000fe200078e02ff */
[----:B------:R-:W-:-:S03]  /*26d0*/  IABS R6, R5 ;  /* 0x0000000500067213 */ /* 0x000fc60000000000 */
[----:B------:R-:W-:Y:S01]  /*26e0*/  IMAD.HI.U32 R7, R21, R7, R20 ;  /* 0x0000000715077227 */ /* 0x000fe200078e0014 */
[----:B-1----:R-:W-:-:S04]  /*26f0*/  FMNMX.FTZ R11, R18, R11, !PT ;  /* 0x0000000b120b7209 */ /* 0x002fc80007810000 */
[----:B------:R-:W-:Y:S01]  /*2700*/  FSETP.NEU.FTZ.AND P0, PT, R11, -INF , PT ;  /* 0xff8000000b00780b */ /* 0x000fe20003f1d000 */
[----:B------:R-:W-:-:S03]  /*2710*/  IMAD.HI.U32 R12, R7, R6, RZ ;  /* 0x00000006070c7227 */ /* 0x000fc600078e00ff */
[----:B------:R-:W-:Y:S02]  /*2720*/  FSEL R11, R11, RZ, P0 ;  /* 0x000000ff0b0b7208 */ /* 0x000fe40000000000 */
[----:B------:R-:W-:-:S03]  /*2730*/  IADD3 R21, PT, PT, -R12, RZ, RZ ;  /* 0x000000ff0c157210 */ /* 0x000fc60007ffe1ff */
[C---:B------:R-:W-:Y:S01]  /*2740*/  FADD.FTZ R19, -R11.reuse, R38 ;  /* 0x000000260b137221 */ /* 0x040fe20000010100 */
[C---:B------:R-:W-:Y:S01]  /*2750*/  FADD.FTZ R20, -R11.reuse, R35 ;  /* 0x000000230b147221 */ /* 0x040fe20000010100 */
[----:B------:R-:W-:Y:S02]  /*2760*/  FADD.FTZ R15, -R11, R36 ;  /* 0x000000240b0f7221 */ /* 0x000fe40000010100 */
[----:B------:R-:W-:Y:S01]  /*2770*/  FMUL.FTZ R19, R19, 1.4426950216293334961 ;  /* 0x3fb8aa3b13137820 */ /* 0x000fe20000410000 */
[----:B------:R-:W-:Y:S01]  /*2780*/  FMUL.FTZ R20, R20, 1.4426950216293334961 ;  /* 0x3fb8aa3b14147820 */ /* 0x000fe20000410000 */
[C---:B------:R-:W-:Y:S02]  /*2790*/  IMAD R21, R14.reuse, R21, R6 ;  /* 0x000000150e157224 */ /* 0x040fe400078e0206 */
[----:B------:R-:W-:Y:S01]  /*27a0*/  FMUL.FTZ R15, R15, 1.4426950216293334961 ;  /* 0x3fb8aa3b0f0f7820 */ /* 0x000fe20000410000 */
[----:B------:R-:W-:Y:S02]  /*27b0*/  MUFU.EX2 R18, R20 ;  /* 0x0000001400127308 */ /* 0x000fe40000000800 */
[----:B------:R-:W-:-:S02]  /*27c0*/  ISETP.GT.U32.AND P2, PT, R14, R21, PT ;  /* 0x000000150e00720c */ /* 0x000fc40003f44070 */
[----:B------:R-:W0:Y:S04]  /*27d0*/  MUFU.EX2 R19, R19 ;  /* 0x0000001300137308 */ /* 0x000e280000000800 */
[----:B------:R-:W1:Y:S01]  /*27e0*/  MUFU.EX2 R15, R15 ;  /* 0x0000000f000f7308 */ /* 0x000e620000000800 */
[C---:B------:R-:W-:Y:S01]  /*27f0*/  FADD.FTZ R7, -R11.reuse, R33 ;  /* 0x000000210b077221 */ /* 0x040fe20000010100 */
[----:B------:R-:W-:-:S03]  /*2800*/  FADD.FTZ R6, -R11, R34 ;  /* 0x000000220b067221 */ /* 0x000fc60000010100 */
[----:B------:R-:W-:Y:S02]  /*2810*/  FMUL.FTZ R7, R7, 1.4426950216293334961 ;  /* 0x3fb8aa3b07077820 */ /* 0x000fe40000410000 */
[----:B------:R-:W-:Y:S02]  /*2820*/  @!P2 IMAD.IADD R21, R21, 0x1, -R14 ;  /* 0x000000011515a824 */ /* 0x000fe400078e0a0e */
[----:B0-----:R-:W-:Y:S01]  /*2830*/  FADD.FTZ R18, R19, R18 ;  /* 0x0000001213127221 */ /* 0x001fe20000010000 */
[----:B------:R-:W-:Y:S01]  /*2840*/  FMUL.FTZ R37, R6, 1.4426950216293334961 ;  /* 0x3fb8aa3b06257820 */ /* 0x000fe20000410000 */
[----:B------:R-:W0:Y:S02]  /*2850*/  MUFU.EX2 R7, R7 ;  /* 0x0000000700077308 */ /* 0x000e240000000800 */
[----:B-1----:R-:W-:Y:S01]  /*2860*/  FADD.FTZ R6, R18, R15 ;  /* 0x0000000f12067221 */ /* 0x002fe20000010000 */
[----:B------:R-:W-:Y:S01]  /*2870*/  FADD.FTZ R18, -R11, R31 ;  /* 0x0000001f0b127221 */ /* 0x000fe20000010100 */
[----:B------:R-:W-:Y:S01]  /*2880*/  ISETP.GE.U32.AND P3, PT, R21, R14, PT ;  /* 0x0000000e1500720c */ /* 0x000fe20003f66070 */
[C---:B------:R-:W-:Y:S01]  /*2890*/  FADD.FTZ R21, -R11.reuse, R32 ;  /* 0x000000200b157221 */ /* 0x040fe20000010100 */
[----:B------:R-:W1:Y:S01]  /*28a0*/  MUFU.EX2 R15, R37 ;  /* 0x00000025000f7308 */ /* 0x000e620000000800 */
[----:B------:R-:W-:Y:S01]  /*28b0*/  FMUL.FTZ R18, R18, 1.4426950216293334961 ;  /* 0x3fb8aa3b12127820 */ /* 0x000fe20000410000 */
[----:B------:R-:W-:Y:S01]  /*28c0*/  FADD.FTZ R20, -R11, R29 ;  /* 0x0000001d0b147221 */ /* 0x000fe20000010100 */
[----:B------:R-:W-:Y:S01]  /*28d0*/  FMUL.FTZ R21, R21, 1.4426950216293334961 ;  /* 0x3fb8aa3b15157820 */ /* 0x000fe20000410000 */
[----:B------:R-:W-:Y:S01]  /*28e0*/  FADD.FTZ R19, -R11, R30 ;  /* 0x0000001e0b137221 */ /* 0x000fe20000010100 */
[----:B------:R2:W3:Y:S01]  /*28f0*/  MUFU.EX2 R40, R18 ;  /* 0x0000001200287308 */ /* 0x0004e20000000800 */
[----:B------:R-:W-:Y:S01]  /*2900*/  FMUL.FTZ R20, R20, 1.4426950216293334961 ;  /* 0x3fb8aa3b14147820 */ /* 0x000fe20000410000 */
[----:B------:R-:W4:Y:S02]  /*2910*/  LDC R14, c[0x0][0x3e0] ;  /* 0x0000f800ff0e7b82 */ /* 0x000f240000000800 */
[----:B------:R-:W5:Y:S01]  /*2920*/  MUFU.EX2 R21, R21 ;  /* 0x0000001500157308 */ /* 0x000f620000000800 */
[----:B0-----:R-:W-:Y:S01]  /*2930*/  FADD.FTZ R6, R6, R7 ;  /* 0x0000000706067221 */ /* 0x001fe20000010000 */
[----:B------:R-:W-:-:S02]  /*2940*/  FMUL.FTZ R19, R19, 1.4426950216293334961 ;  /* 0x3fb8aa3b13137820 */ /* 0x000fc40000410000 */
[----:B------:R-:W0:Y:S01]  /*2950*/  MUFU.EX2 R20, R20 ;  /* 0x0000001400147308 */ /* 0x000e220000000800 */
[----:B-1----:R-:W-:Y:S01]  /*2960*/  FADD.FTZ R15, R6, R15 ;  /* 0x0000000f060f7221 */ /* 0x002fe20000010000 */
[C---:B--2---:R-:W-:Y:S02]  /*2970*/  FADD.FTZ R18, -R11.reuse, R27 ;  /* 0x0000001b0b127221 */ /* 0x044fe40000010100 */
[----:B------:R-:W1:Y:S01]  /*2980*/  MUFU.EX2 R19, R19 ;  /* 0x0000001300137308 */ /* 0x000e620000000800 */
[----:B------:R-:W-:Y:S01]  /*2990*/  FADD.FTZ R42, -R11, R28 ;  /* 0x0000001c0b2a7221 */ /* 0x000fe20000010100 */
[----:B------:R-:W-:Y:S01]  /*29a0*/  FMUL.FTZ R18, R18, 1.4426950216293334961 ;  /* 0x3fb8aa3b12127820 */ /* 0x000fe20000410000 */
[----:B---3--:R-:W-:Y:S01]  /*29b0*/  FADD.FTZ R40, R15, R40 ;  /* 0x000000280f287221 */ /* 0x008fe20000010000 */
[----:B------:R-:W-:Y:S01]  /*29c0*/  LOP3.LUT R5, R5, R0, RZ, 0x3c, !PT ;  /* 0x0000000005057212 */ /* 0x000fe200078e3cff */
[----:B------:R-:W-:-:S03]  /*29d0*/  FMUL.FTZ R42, R42, 1.4426950216293334961 ;  /* 0x3fb8aa3b2a2a7820 */ /* 0x000fc60000410000 */
[----:B------:R-:W2:Y:S01]  /*29e0*/  MUFU.EX2 R18, R18 ;  /* 0x0000001200127308 */ /* 0x000ea20000000800 */
[----:B-----5:R-:W-:Y:S01]  /*29f0*/  FADD.FTZ R21, R40, R21 ;  /* 0x0000001528157221 */ /* 0x020fe20000010000 */
[----:B------:R-:W-:Y:S02]  /*2a00*/  ISETP.GE.AND P1, PT, R5, RZ, PT ;  /* 0x000000ff0500720c */ /* 0x000fe40003f26270 */
[----:B------:R-:W3:Y:S01]  /*2a10*/  MUFU.EX2 R40, R42 ;  /* 0x0000002a00287308 */ /* 0x000ee20000000800 */
[----:B------:R-:W-:Y:S01]  /*2a20*/  ISETP.NE.AND P0, PT, R0, RZ, PT ;  /* 0x000000ff0000720c */ /* 0x000fe20003f05270 */
[----:B0-----:R-:W-:Y:S01]  /*2a30*/  FADD.FTZ R20, R21, R20 ;  /* 0x0000001415147221 */ /* 0x001fe20000010000 */
[----:B------:R-:W-:Y:S01]  /*2a40*/  @!P2 IADD3 R12, PT, PT, R12, 0x1, RZ ;  /* 0x000000010c0ca810 */ /* 0x000fe20007ffe0ff */
[----:B------:R-:W-:Y:S01]  /*2a50*/  FADD.FTZ R37, -R11, R25 ;  /* 0x000000190b257221 */ /* 0x000fe20000010100 */
[----:B----4-:R-:W-:Y:S01]  /*2a60*/  IABS R7, R14 ;  /* 0x0000000e00077213 */ /* 0x010fe20000000000 */
[----:B-1----:R-:W-:-:S02]  /*2a70*/  FADD.FTZ R19, R20, R19 ;  /* 0x0000001314137221 */ /* 0x002fc40000010000 */
[----:B------:R-:W-:Y:S01]  /*2a80*/  FMUL.FTZ R37, R37, 1.4426950216293334961 ;  /* 0x3fb8aa3b25257820 */ /* 0x000fe20000410000 */
[----:B------:R-:W-:Y:S01]  /*2a90*/  @P3 VIADD R12, R12, 0x1 ;  /* 0x000000010c0c3836 */ /* 0x000fe20000000000 */
[----:B------:R-:W-:Y:S01]  /*2aa0*/  USHF.R.S32.HI UR4, URZ, 0x1f, UR21 ;  /* 0x0000001fff047899 */ /* 0x000fe20008011415 */
[----:B------:R-:W-:Y:S01]  /*2ab0*/  FADD.FTZ R41, -R11, R26 ;  /* 0x0000001a0b297221 */ /* 0x000fe20000010100 */
[----:B--2---:R-:W-:Y:S01]  /*2ac0*/  FADD.FTZ R19, R19, R18 ;  /* 0x0000001213137221 */ /* 0x004fe20000010000 */
[----:B------:R-:W0:Y:S01]  /*2ad0*/  I2F.RP R5, R7 ;  /* 0x0000000700057306 */ /* 0x000e220000209400 */
[----:B------:R-:W-:Y:S01]  /*2ae0*/  FADD.FTZ R20, -R11, R23 ;  /* 0x000000170b147221 */ /* 0x000fe20000010100 */
[----:B------:R-:W-:Y:S01]  /*2af0*/  @!P1 IADD3 R12, PT, PT, -R12, RZ, RZ ;  /* 0x000000ff0c0c9210 */ /* 0x000fe20007ffe1ff */
[----:B------:R-:W-:Y:S01]  /*2b00*/  ULOP3.LUT UR4, UR4, 0x1, URZ, 0xfc, !UPT ;  /* 0x0000000104047892 */ /* 0x000fe2000f8efcff */
[----:B------:R-:W-:Y:S01]  /*2b10*/  FMUL.FTZ R41, R41, 1.4426950216293334961 ;  /* 0x3fb8aa3b29297820 */ /* 0x000fe20000410000 */
[----:B------:R-:W-:Y:S01]  /*2b20*/  @!P0 LOP3.LUT R12, RZ, R0, RZ, 0x33, !PT ;  /* 0x00000000ff0c8212 */ /* 0x000fe200078e33ff */
[----:B---3--:R-:W-:-:S02]  /*2b30*/  FADD.FTZ R40, R19, R40 ;  /* 0x0000002813287221 */ /* 0x008fc40000010000 */
[----:B------:R-:W1:Y:S01]  /*2b40*/  MUFU.EX2 R37, R37 ;  /* 0x0000002500257308 */ /* 0x000e620000000800 */
[----:B------:R-:W-:Y:S01]  /*2b50*/  FMUL.FTZ R20, R20, 1.4426950216293334961 ;  /* 0x3fb8aa3b14147820 */ /* 0x000fe20000410000 */
[C---:B------:R-:W-:Y:S02]  /*2b60*/  FADD.FTZ R19, -R11.reuse, R24 ;  /* 0x000000180b137221 */ /* 0x040fe40000010100 */
[----:B------:R-:W2:Y:S01]  /*2b70*/  MUFU.EX2 R21, R41 ;  /* 0x0000002900157308 */ /* 0x000ea20000000800 */
[----:B------:R-:W-:Y:S02]  /*2b80*/  IMAD R6, R12, UR4, RZ ;  /* 0x000000040c067c24 */ /* 0x000fe4000f8e02ff */
[----:B------:R-:W-:Y:S01]  /*2b90*/  FADD.FTZ R18, -R11, R22 ;  /* 0x000000160b127221 */ /* 0x000fe20000010100 */
[----:B------:R-:W-:Y:S01]  /*2ba0*/  FMUL.FTZ R19, R19, 1.4426950216293334961 ;  /* 0x3fb8aa3b13137820 */ /* 0x000fe20000410000 */
[----:B------:R-:W3:Y:S01]  /*2bb0*/  MUFU.EX2 R20, R20 ;  /* 0x0000001400147308 */ /* 0x000ee20000000800 */
[----:B------:R-:W4:Y:S01]  /*2bc0*/  LDCU UR4, c[0x0][0x430] ;  /* 0x00008600ff0477ac */ /* 0x000f220008000800 */
[----:B------:R-:W-:Y:S01]  /*2bd0*/  FMUL.FTZ R18, R18, 1.4426950216293334961 ;  /* 0x3fb8aa3b12127820 */ /* 0x000fe20000410000 */
[----:B------:R-:W-:Y:S01]  /*2be0*/  IABS R15, R6 ;  /* 0x00000006000f7213 */ /* 0x000fe20000000000 */
[----:B0-----:R-:W0:Y:S01]  /*2bf0*/  MUFU.RCP R5, R5 ;  /* 0x0000000500057308 */ /* 0x001e220000001000 */
[----:B-1----:R-:W-:-:S07]  /*2c00*/  FADD.FTZ R40, R40, R37 ;  /* 0x0000002528287221 */ /* 0x002fce0000010000 */
[----:B------:R-:W1:Y:S01]  /*2c10*/  MUFU.EX2 R19, R19 ;  /* 0x0000001300137308 */ /* 0x000e620000000800 */
[----:B--2---:R-:W-:-:S03]  /*2c20*/  FADD.FTZ R21, R40, R21 ;  /* 0x0000001528157221 */ /* 0x004fc60000010000 */
[----:B------:R-:W2:Y:S01]  /*2c30*/  I2F.RP R39, R15 ;  /* 0x0000000f00277306 */ /* 0x000ea20000209400 */
[----:B---3--:R-:W-:-:S07]  /*2c40*/  FADD.FTZ R40, R21, R20 ;  /* 0x0000001415287221 */ /* 0x008fce0000010000 */
[----:B------:R-:W3:Y:S01]  /*2c50*/  MUFU.EX2 R18, R18 ;  /* 0x0000001200127308 */ /* 0x000ee20000000800 */
[----:B-1----:R-:W-:Y:S01]  /*2c60*/  FADD.FTZ R21, R40, R19 ;  /* 0x0000001328157221 */ /* 0x002fe20000010000 */
[----:B0-----:R-:W-:Y:S02]  /*2c70*/  VIADD R5, R5, 0xffffffe ;  /* 0x0ffffffe05057836 */ /* 0x001fe40000000000 */
[----:B--2---:R-:W0:Y:S01]  /*2c80*/  MUFU.RCP R39, R39 ;  /* 0x0000002700277308 */ /* 0x004e220000001000 */
[----:B---3--:R-:W-:-:S07]  /*2c90*/  FADD.FTZ R21, R21, R18 ;  /* 0x0000001215157221 */ /* 0x008fce0000010000 */
[----:B------:R-:W1:Y:S01]  /*2ca0*/  F2I.FTZ.U32.TRUNC.NTZ R41, R5 ;  /* 0x0000000500297305 */ /* 0x000e62000021f000 */
[----:B------:R-:W2:Y:S01]  /*2cb0*/  SHFL.BFLY PT, R18, R21, 0x4, 0x1f ;  /* 0x0c801f0015127f89 */ /* 0x000ea200000e0000 */
[----:B------:R-:W-:Y:S01]  /*2cc0*/  HFMA2 R40, -RZ, RZ, 0, 0 ;  /* 0x00000000ff287431 */ /* 0x000fe200000001ff */
[----:B0-----:R-:W-:Y:S01]  /*2cd0*/  IADD3 R42, PT, PT, R39, 0xffffffe, RZ ;  /* 0x0ffffffe272a7810 */ /* 0x001fe20007ffe0ff */
[----:B-1----:R-:W-:-:S04]  /*2ce0*/  IMAD.MOV R19, RZ, RZ, -R41 ;  /* 0x000000ffff137224 */ /* 0x002fc800078e0a29 */
[----:B------:R-:W0:Y:S01]  /*2cf0*/  F2I.FTZ.U32.TRUNC.NTZ R43, R42 ;  /* 0x0000002a002b7305 */ /* 0x000e22000021f000 */
[----:B------:R-:W-:-:S04]  /*2d00*/  IMAD R19, R19, R7, RZ ;  /* 0x0000000713137224 */ /* 0x000fc800078e02ff */
[----:B------:R-:W-:-:S04]  /*2d10*/  IMAD.HI.U32 R37, R41, R19, R40 ;  /* 0x0000001329257227 */ /* 0x000fc800078e0028 */
[----:B--2---:R-:W-:-:S05]  /*2d20*/  FADD.FTZ R40, R21, R18 ;  /* 0x0000001215287221 */ /* 0x004fca0000010000 */
[----:B------:R-:W1:Y:S01]  /*2d30*/  SHFL.BFLY PT, R21, R40, 0x2, 0x1f ;  /* 0x0c401f0028157f89 */ /* 0x000e6200000e0000 */
[----:B0-----:R-:W-:Y:S01]  /*2d40*/  IMAD.MOV R5, RZ, RZ, -R43 ;  /* 0x000000ffff057224 */ /* 0x001fe200078e0a2b */
[----:B------:R-:W-:-:S03]  /*2d50*/  MOV R42, RZ ;  /* 0x000000ff002a7202 */ /* 0x000fc60000000f00 */
[----:B------:R-:W-:Y:S02]  /*2d60*/  IMAD R39, R5, R15, RZ ;  /* 0x0000000f05277224 */ /* 0x000fe400078e02ff */
[----:B------:R-:W-:Y:S01]  /*2d70*/  VIADD R5, R15, UR17 ;  /* 0x000000110f057c36 */ /* 0x000fe20008000000 */
[----:B------:R-:W-:Y:S01]  /*2d80*/  IABS R19, R6 ;  /* 0x0000000600137213 */ /* 0x000fe20000000000 */
[----:B------:R-:W-:-:S03]  /*2d90*/  IMAD.HI.U32 R39, R43, R39, R42 ;  /* 0x000000272b277227 */ /* 0x000fc600078e002a */
[----:B------:R-:W-:Y:S02]  /*2da0*/  IABS R20, R5 ;  /* 0x0000000500147213 */ /* 0x000fe40000000000 */
[----:B------:R-:W-:-:S03]  /*2db0*/  IADD3 R19, PT, PT, RZ, -R19, RZ ;  /* 0x80000013ff137210 */ /* 0x000fc60007ffe0ff */
[----:B------:R-:W-:-:S04]  /*2dc0*/  IMAD.HI.U32 R39, R39, R20, RZ ;  /* 0x0000001427277227 */ /* 0x000fc800078e00ff */
[----:B------:R-:W-:-:S04]  /*2dd0*/  IMAD.HI.U32 R37, R37, R20, RZ ;  /* 0x0000001425257227 */ /* 0x000fc800078e00ff */
[--C-:B------:R-:W-:Y:S02]  /*2de0*/  IMAD R42, R39, R19, R20.reuse ;  /* 0x00000013272a7224 */ /* 0x100fe400078e0214 */
[----:B-1----:R-:W-:Y:S01]  /*2df0*/  FADD.FTZ R40, R40, R21 ;  /* 0x0000001528287221 */ /* 0x002fe20000010000 */
[----:B------:R-:W-:Y:S02]  /*2e00*/  IMAD.MOV R18, RZ, RZ, -R37 ;  /* 0x000000ffff127224 */ /* 0x000fe400078e0a25 */
[----:B------:R-:W-:Y:S02]  /*2e10*/  ISETP.GT.U32.AND P2, PT, R15, R42, PT ;  /* 0x0000002a0f00720c */ /* 0x000fe40003f44070 */
[C---:B------:R-:W-:Y:S01]  /*2e20*/  IMAD R18, R7.reuse, R18, R20 ;  /* 0x0000001207127224 */ /* 0x040fe200078e0214 */
[----:B------:R-:W0:Y:S04]  /*2e30*/  SHFL.BFLY PT, R19, R40, 0x1, 0x1f ;  /* 0x0c201f0028137f89 */ /* 0x000e2800000e0000 */
[----:B------:R-:W-:-:S06]  /*2e40*/  ISETP.GT.U32.AND P0, PT, R7, R18, PT ;  /* 0x000000120700720c */ /* 0x000fcc0003f04070 */
[----:B------:R-:W-:-:S04]  /*2e50*/  @!P2 IADD3 R42, PT, PT, R42, -R15, RZ ;  /* 0x8000000f2a2aa210 */ /* 0x000fc80007ffe0ff */
[----:B------:R-:W-:-:S03]  /*2e60*/  ISETP.GE.U32.AND P1, PT, R42, R15, PT ;  /* 0x0000000f2a00720c */ /* 0x000fc60003f26070 */
[----:B------:R-:W-:Y:S01]  /*2e70*/  @!P0 IMAD.IADD R18, R18, 0x1, -R7 ;  /* 0x0000000112128824 */ /* 0x000fe200078e0a07 */
[----:B------:R-:W-:-:S04]  /*2e80*/  @!P2 IADD3 R39, PT, PT, R39, 0x1, RZ ;  /* 0x000000012727a810 */ /* 0x000fc80007ffe0ff */
[----:B------:R-:W-:Y:S02]  /*2e90*/  ISETP.GE.U32.AND P4, PT, R18, R7, PT ;  /* 0x000000071200720c */ /* 0x000fe40003f86070 */
[C---:B------:R-:W-:Y:S01]  /*2ea0*/  LOP3.LUT R7, R5.reuse, R15, RZ, 0x3c, !PT ;  /* 0x0000000f05077212 */ /* 0x040fe200078e3cff */
[----:B0-----:R-:W-:Y:S01]  /*2eb0*/  FADD.FTZ R19, R40, R19 ;  /* 0x0000001328137221 */ /* 0x001fe20000010000 */
[----:B------:R-:W-:Y:S02]  /*2ec0*/  LOP3.LUT R5, R5, R14, RZ, 0x3c, !PT ;  /* 0x0000000e05057212 */ /* 0x000fe400078e3cff */
[----:B------:R-:W-:Y:S01]  /*2ed0*/  ISETP.GE.AND P3, PT, R7, RZ, PT ;  /* 0x000000ff0700720c */ /* 0x000fe20003f66270 */
[----:B------:R-:W-:Y:S01]  /*2ee0*/  @P1 VIADD R39, R39, 0x1 ;  /* 0x0000000127271836 */ /* 0x000fe20000000000 */
[----:B------:R-:W-:Y:S02]  /*2ef0*/  FSETP.NE.FTZ.AND P1, PT, R19, RZ, PT ;  /* 0x000000ff1300720b */ /* 0x000fe40003f35000 */
[----:B------:R-:W-:-:S02]  /*2f00*/  ISETP.GE.AND P2, PT, R5, RZ, PT ;  /* 0x000000ff0500720c */ /* 0x000fc40003f46270 */
[----:B------:R-:W-:Y:S02]  /*2f10*/  @!P0 IADD3 R37, PT, PT, R37, 0x1, RZ ;  /* 0x0000000125258810 */ /* 0x000fe40007ffe0ff */
[----:B------:R-:W-:Y:S02]  /*2f20*/  ISETP.NE.AND P0, PT, R14, RZ, PT ;  /* 0x000000ff0e00720c */ /* 0x000fe40003f05270 */
[----:B------:R-:W-:Y:S02]  /*2f30*/  ISETP.NE.AND P5, PT, R6, RZ, PT ;  /* 0x000000ff0600720c */ /* 0x000fe40003fa5270 */
[----:B------:R-:W-:Y:S01]  /*2f40*/  @P4 IADD3 R37, PT, PT, R37, 0x1, RZ ;  /* 0x0000000125254810 */ /* 0x000fe20007ffe0ff */
[----:B------:R-:W-:Y:S01]  /*2f50*/  @!P3 IMAD.MOV R39, RZ, RZ, -R39 ;  /* 0x000000ffff27b224 */ /* 0x000fe200078e0a27 */
[----:B------:R-:W-:Y:S02]  /*2f60*/  ISETP.NE.AND P3, PT, R12, RZ, PT ;  /* 0x000000ff0c00720c */ /* 0x000fe40003f65270 */
[----:B------:R-:W0:Y:S01]  /*2f70*/  @P1 MUFU.LG2 R12, R19 ;  /* 0x00000013000c1308 */ /* 0x000e220000000c00 */
[----:B------:R-:W-:-:S04]  /*2f80*/  @!P2 IMAD.MOV R37, RZ, RZ, -R37 ;  /* 0x000000ffff25a224 */ /* 0x000fc800078e0a25 */
[----:B------:R-:W-:Y:S02]  /*2f90*/  @!P0 LOP3.LUT R37, RZ, R14, RZ, 0x33, !PT ;  /* 0x0000000eff258212 */ /* 0x000fe400078e33ff */
[----:B------:R-:W-:Y:S02]  /*2fa0*/  LOP3.LUT P0, RZ, R4, 0x387, RZ, 0xc0, !PT ;  /* 0x0000038704ff7812 */ /* 0x000fe4000780c0ff */
[----:B------:R-:W-:Y:S02]  /*2fb0*/  @!P5 LOP3.LUT R39, RZ, R15, RZ, 0x33, !PT ;  /* 0x0000000fff27d212 */ /* 0x000fe400078e33ff */
[----:B------:R-:W-:Y:S02]  /*2fc0*/  SEL R5, RZ, 0x1, !P3 ;  /* 0x00000001ff057807 */ /* 0x000fe40005800000 */
[----:B------:R-:W-:Y:S02]  /*2fd0*/  ISETP.LT.U32.AND P2, PT, R16, R39, PT ;  /* 0x000000271000720c */ /* 0x000fe40003f41070 */
[----:B------:R-:W-:-:S02]  /*2fe0*/  SHF.R.S32.HI R7, RZ, 0x1f, R39 ;  /* 0x0000001fff077819 */ /* 0x000fc40000011427 */
[----:B------:R-:W-:Y:S02]  /*2ff0*/  SHF.R.S32.HI R18, RZ, 0x1f, R6 ;  /* 0x0000001fff127819 */ /* 0x000fe40000011406 */
[----:B------:R-:W-:Y:S01]  /*3000*/  ISETP.LT.AND.EX P2, PT, R17, R7, PT, P2 ;  /* 0x000000071100720c */ /* 0x000fe20003f41320 */
[----:B----4-:R-:W-:Y:S01]  /*3010*/  IMAD R7, R0, UR4, RZ ;  /* 0x0000000400077c24 */ /* 0x010fe2000f8e02ff */
[----:B------:R-:W-:Y:S01]  /*3020*/  LOP3.LUT R5, R18, R5, RZ, 0xfc, !PT ;  /* 0x0000000512057212 */ /* 0x000fe200078efcff */
[----:B------:R-:W-:Y:S01]  /*3030*/  IMAD R0, R37, UR5, RZ ;  /* 0x0000000525007c24 */ /* 0x000fe2000f8e02ff */
[----:B------:R-:W-:Y:S01]  /*3040*/  BSSY.RECONVERGENT B1, `(.L_x_14) ;  /* 0x0000130000017945 */ /* 0x000fe20003800200 */
[----:B------:R-:W-:Y:S01]  /*3050*/  MOV R21, 0x7f800000 ;  /* 0x7f80000000157802 */ /* 0x000fe20000000f00 */
[----:B------:R-:W-:Y:S01]  /*3060*/  IMAD R6, R6, R7, RZ ;  /* 0x0000000706067224 */ /* 0x000fe200078e02ff */
[----:B------:R-:W-:Y:S01]  /*3070*/  SEL R7, R16, R39, P2 ;  /* 0x0000002710077207 */ /* 0x000fe20001000000 */
[----:B------:R-:W-:-:S02]  /*3080*/  IMAD R5, R5, R0, RZ ;  /* 0x0000000005057224 */ /* 0x000fc400078e02ff */
[----:B0-----:R-:W-:Y:S01]  /*3090*/  @P1 FFMA.FTZ R21, R12, 0.69314718246459960938, R11 ;  /* 0x3f3172180c151823 */ /* 0x001fe2000001000b */
[----:B------:R-:W-:Y:S06]  /*30a0*/  @P0 BRA `(.L_x_15) ;  /* 0x0000001000a40947 */ /* 0x000fec0003800000 */
[----:B------:R-:W0:Y:S02]  /*30b0*/  LDCU.U8 UR4, c[0x0][0x548] ;  /* 0x0000a900ff0477ac */ /* 0x000e240008000000 */
[----:B0-----:R-:W-:-:S09]  /*30c0*/  UISETP.NE.AND UP0, UPT, UR4, URZ, UPT ;  /* 0x000000ff0400728c */ /* 0x001fd2000bf05270 */
[----:B------:R-:W-:Y:S05]  /*30d0*/  BRA.U !UP0, `(.L_x_16) ;  /* 0x0000001108887547 */ /* 0x000fea000b800000 */
[----:B------:R-:W-:Y:S01]  /*30e0*/  VIADD R39, R13, UR19 ;  /* 0x000000130d277c36 */ /* 0x000fe20008000000 */
[----:B------:R-:W-:Y:S02]  /*30f0*/  ISETP.LT.U32.AND P0, PT, R14, 0x1, PT ;  /* 0x000000010e00780c */ /* 0x000fe40003f01070 */
[----:B------:R-:W-:Y:S02]  /*3100*/  SHF.R.S32.HI R11, RZ, 0x1f, R14 ;  /* 0x0000001fff0b7819 */ /* 0x000fe4000001140e */
[----:B------:R-:W-:Y:S02]  /*3110*/  ISETP.GE.AND P1, PT, R39, UR20, PT ;  /* 0x0000001427007c0c */ /* 0x000fe4000bf26270 */
[----:B------:R-:W-:-:S04]  /*3120*/  ISETP.LT.AND.EX P0, PT, R11, RZ, PT, P0 ;  /* 0x000000ff0b00720c */ /* 0x000fc80003f01300 */
[----:B------:R-:W-:Y:S02]  /*3130*/  SEL R14, R14, 0x1, P0 ;  /* 0x000000010e0e7807 */ /* 0x000fe40000000000 */
[----:B------:R-:W-:-:S05]  /*3140*/  SEL R11, R11, RZ, P0 ;  /* 0x000000ff0b0b7207 */ /* 0x000fca0000000000 */
[----:B------:R-:W-:Y:S05]  /*3150*/  @P1 BRA `(.L_x_15) ;  /* 0x0000001000781947 */ /* 0x000fea0003800000 */
[----:B------:R-:W-:Y:S01]  /*3160*/  IADD3 R0, P1, PT, R14, 0x1, RZ ;  /* 0x000000010e007810 */ /* 0x000fe20007f3e0ff */
[----:B------:R-:W-:Y:S01]  /*3170*/  USHF.R.S32.HI UR4, URZ, 0x1f, UR18 ;  /* 0x0000001fff047899 */ /* 0x000fe20008011412 */
[----:B------:R-:W-:Y:S02]  /*3180*/  IMAD R15, R11, UR18, RZ ;  /* 0x000000120b0f7c24 */ /* 0x000fe4000f8e02ff */
[----:B------:R-:W-:Y:S01]  /*3190*/  ISETP.GE.U32.AND P0, PT, R0, 0x3, PT ;  /* 0x000000030000780c */ /* 0x000fe20003f06070 */
[----:B------:R-:W-:Y:S01]  /*31a0*/  IMAD.WIDE.U32 R16, R14, UR18, RZ ;  /* 0x000000120e107c25 */ /* 0x000fe2000f8e00ff */
[----:B------:R-:W-:-:S03]  /*31b0*/  IADD3.X R0, PT, PT, RZ, R11, RZ, P1, !PT ;  /* 0x0000000bff007210 */ /* 0x000fc60000ffe4ff */
[----:B------:R-:W-:Y:S01]  /*31c0*/  IMAD R15, R14, UR4, R15 ;  /* 0x000000040e0f7c24 */ /* 0x000fe2000f8e020f */
[----:B------:R-:W-:-:S04]  /*31d0*/  ISETP.GE.U32.AND.EX P0, PT, R0, RZ, PT, P0 ;  /* 0x000000ff0000720c */ /* 0x000fc80003f06100 */
[----:B------:R-:W-:Y:S02]  /*31e0*/  IADD3 R15, PT, PT, R17, R15, RZ ;  /* 0x0000000f110f7210 */ /* 0x000fe40007ffe0ff */
[----:B------:R-:W-:Y:S02]  /*31f0*/  SEL R12, R14, RZ, !P0 ;  /* 0x000000ff0e0c7207 */ /* 0x000fe40004000000 */
[----:B------:R-:W-:-:S03]  /*3200*/  SEL R11, R11, RZ, !P0 ;  /* 0x000000ff0b0b7207 */ /* 0x000fc60004000000 */
[-C--:B------:R-:W-:Y:S02]  /*3210*/  IMAD R0, R15, R12.reuse, RZ ;  /* 0x0000000c0f007224 */ /* 0x080fe400078e02ff */
[----:B------:R-:W-:-:S04]  /*3220*/  IMAD.WIDE.U32 R42, R16, R12, RZ ;  /* 0x0000000c102a7225 */ /* 0x000fc800078e00ff */
[----:B------:R-:W-:-:S05]  /*3230*/  IMAD R11, R11, R16, R0 ;  /* 0x000000100b0b7224 */ /* 0x000fca00078e0200 */
[----:B------:R-:W-:-:S04]  /*3240*/  IADD3 R15, PT, PT, R43, R11, RZ ;  /* 0x0000000b2b0f7210 */ /* 0x000fc80007ffe0ff */
[----:B------:R-:W-:-:S13]  /*3250*/  ISETP.NE.U32.AND P0, PT, R15, RZ, PT ;  /* 0x000000ff0f00720c */ /* 0x000fda0003f05070 */
[----:B------:R-:W-:Y:S05]  /*3260*/  @P0 BRA `(.L_x_17) ;  /* 0x0000000000600947 */ /* 0x000fea0003800000 */
[----:B------:R-:W-:Y:S02]  /*3270*/  IMAD R11, R14, UR18, RZ ;  /* 0x000000120e0b7c24 */ /* 0x000fe4000f8e02ff */
[----:B------:R-:W-:Y:S02]  /*3280*/  HFMA2 R43, -RZ, RZ, 0, 0 ;  /* 0x00000000ff2b7431 */ /* 0x000fe400000001ff */
[----:B------:R-:W-:Y:S02]  /*3290*/  IMAD.MOV.U32 R16, RZ, RZ, RZ ;  /* 0x000000ffff107224 */ /* 0x000fe400078e00ff */
[----:B------:R-:W-:-:S04]  /*32a0*/  IMAD R12, R11, R12, RZ ;  /* 0x0000000c0b0c7224 */ /* 0x000fc800078e02ff */
[----:B------:R-:W0:Y:S01]  /*32b0*/  I2F.U32.RP R15, R12 ;  /* 0x0000000c000f7306 */ /* 0x000e220000209000 */
[----:B------:R-:W-:Y:S02]  /*32c0*/  IADD3 R0, PT, PT, RZ, -R12, RZ ;  /* 0x8000000cff007210 */ /* 0x000fe40007ffe0ff */
[----:B------:R-:W-:-:S05]  /*32d0*/  ISETP.NE.U32.AND P0, PT, R12, RZ, PT ;  /* 0x000000ff0c00720c */ /* 0x000fca0003f05070 */
[----:B0-----:R-:W0:Y:S02]  /*32e0*/  MUFU.RCP R17, R15 ;  /* 0x0000000f00117308 */ /* 0x001e240000001000 */
[----:B0-----:R-:W-:-:S06]  /*32f0*/  IADD3 R17, PT, PT, R17, 0xffffffe, RZ ;  /* 0x0ffffffe11117810 */ /* 0x001fcc0007ffe0ff */
[----:B------:R-:W0:Y:S02]  /*3300*/  F2I.FTZ.U32.TRUNC.NTZ R17, R17 ;  /* 0x0000001100117305 */ /* 0x000e24000021f000 */
[----:B0-----:R-:W-:-:S04]  /*3310*/  IMAD R11, R0, R17, RZ ;  /* 0x00000011000b7224 */ /* 0x001fc800078e02ff */
[----:B------:R-:W-:-:S06]  /*3320*/  IMAD.HI.U32 R16, R17, R11, R16 ;  /* 0x0000000b11107227 */ /* 0x000fcc00078e0010 */
[----:B------:R-:W-:-:S05]  /*3330*/  IMAD.HI.U32 R42, R16, R39, RZ ;  /* 0x00000027102a7227 */ /* 0x000fca00078e00ff */
[----:B------:R-:W-:-:S05]  /*3340*/  IADD3 R0, PT, PT, -R42, RZ, RZ ;  /* 0x000000ff2a007210 */ /* 0x000fca0007ffe1ff */
[----:B------:R-:W-:-:S05]  /*3350*/  IMAD R11, R12, R0, R39 ;  /* 0x000000000c0b7224 */ /* 0x000fca00078e0227 */
[----:B------:R-:W-:-:S13]  /*3360*/  ISETP.GE.U32.AND P2, PT, R11, R12, PT ;  /* 0x0000000c0b00720c */ /* 0x000fda0003f46070 */
[----:B------:R-:W-:Y:S01]  /*3370*/  @P2 IMAD.IADD R11, R11, 0x1, -R12 ;  /* 0x000000010b0b2824 */ /* 0x000fe200078e0a0c */
[----:B------:R-:W-:-:S04]  /*3380*/  @P2 IADD3 R42, PT, PT, R42, 0x1, RZ ;  /* 0x000000012a2a2810 */ /* 0x000fc80007ffe0ff */
[----:B------:R-:W-:-:S13]  /*3390*/  ISETP.GE.U32.AND P1, PT, R11, R12, PT ;  /* 0x0000000c0b00720c */ /* 0x000fda0003f26070 */
[----:B------:R-:W-:Y:S01]  /*33a0*/  @P1 VIADD R42, R42, 0x1 ;  /* 0x000000012a2a1836 */ /* 0x000fe20000000000 */
[----:B------:R-:W-:-:S04]  /*33b0*/  @!P0 LOP3.LUT R42, RZ, R12, RZ, 0x33, !PT ;  /* 0x0000000cff2a8212 */ /* 0x000fc800078e33ff */
[----:B------:R-:W-:-:S05]  /*33c0*/  IADD3 R0, PT, PT, -R42, RZ, RZ ;  /* 0x000000ff2a007210 */ /* 0x000fca0007ffe1ff */
[----:B------:R-:W-:Y:S01]  /*33d0*/  IMAD R39, R12, R0, R39 ;  /* 0x000000000c277224 */ /* 0x000fe200078e0227 */
[----:B------:R-:W-:Y:S06]  /*33e0*/  BRA `(.L_x_18) ;  /* 0x0000000000287947 */ /* 0x000fec0003800000 */
.L_x_17:
[----:B------:R-:W0:Y:S01]  /*33f0*/  S2R R0, SR_CTAID.X ;  /* 0x0000000000007919 */ /* 0x000e220000002500 */
[----:B------:R-:W-:Y:S01]  /*3400*/  MOV R17, RZ ;  /* 0x000000ff00117202 */ /* 0x000fe20000000f00 */
[----:B------:R-:W-:Y:S01]  /*3410*/  IMAD.MOV.U32 R18, RZ, RZ, R42 ;  /* 0x000000ffff127224 */ /* 0x000fe200078e002a */
[----:B------:R-:W-:Y:S01]  /*3420*/  MOV R16, 0x3450 ;  /* 0x0000345000107802 */ /* 0x000fe20000000f00 */
[----:B0-----:R-:W-:Y:S02]  /*3430*/  IMAD R39, R0, 0x10, R13 ;  /* 0x0000001000277824 */ /* 0x001fe400078e020d */
[----:B------:R-:W-:Y:S05]  /*3440*/  CALL.REL.NOINC `($__internal_0_$__cuda_sm20_div_s64) ;  /* 0x0000002000e47944 */ /* 0x000fea0003c00000 */
[----:B------:R-:W-:Y:S02]  /*3450*/  IADD3 R12, PT, PT, -R0, RZ, RZ ;  /* 0x000000ff000c7210 */ /* 0x000fe40007ffe1ff */
[----:B------:R-:W-:-:S03]  /*3460*/  MOV R43, R11 ;  /* 0x0000000b002b7202 */ /* 0x000fc60000000f00 */
[----:B------:R-:W-:Y:S01]  /*3470*/  IMAD R39, R42, R12, R39 ;  /* 0x0000000c2a277224 */ /* 0x000fe200078e0227 */
[----:B------:R-:W-:-:S07]  /*3480*/  MOV R42, R0 ;  /* 0x00000000002a7202 */ /* 0x000fce0000000f00 */
.L_x_18:
[----:B------:R-:W-:Y:S01]  /*3490*/  IABS R15, UR18 ;  /* 0x00000012000f7c13 */ /* 0x000fe20008000000 */
[----:B------:R-:W-:Y:S01]  /*34a0*/  IMAD R3, R3, R10, RZ ;  /* 0x0000000a03037224 */ /* 0x000fe200078e02ff */
[----:B------:R-:W-:Y:S01]  /*34b0*/  IABS R12, R39 ;  /* 0x00000027000c7213 */ /* 0x000fe20000000000 */
[----:B------:R-:W-:Y:S01]  /*34c0*/  BSSY.RECONVERGENT B0, `(.L_x_19) ;  /* 0x0000040000007945 */ /* 0x000fe20003800200 */
[----:B------:R-:W0:Y:S01]  /*34d0*/  I2F.RP R16, R15 ;  /* 0x0000000f00107306 */ /* 0x000e220000209400 */
[----:B------:R-:W-:Y:S01]  /*34e0*/  IABS R11, UR18 ;  /* 0x00000012000b7c13 */ /* 0x000fe20008000000 */
[----:B------:R-:W-:Y:S01]  /*34f0*/  IMAD R3, R9, R2, R3 ;  /* 0x0000000209037224 */ /* 0x000fe200078e0203 */
[----:B------:R-:W-:-:S03]  /*3500*/  LOP3.LUT R2, R39, UR18, RZ, 0x3c, !PT ;  /* 0x0000001227027c12 */ /* 0x000fc6000f8e3cff */
[----:B------:R-:W-:Y:S01]  /*3510*/  IMAD.MOV R11, RZ, RZ, -R11 ;  /* 0x000000ffff0b7224 */ /* 0x000fe200078e0a0b */
[----:B------:R-:W-:Y:S01]  /*3520*/  ISETP.GE.AND P0, PT, R2, RZ, PT ;  /* 0x000000ff0200720c */ /* 0x000fe20003f06270 */
[----:B0-----:R-:W0:Y:S02]  /*3530*/  MUFU.RCP R18, R16 ;  /* 0x0000001000127308 */ /* 0x001e240000001000 */
[----:B0-----:R-:W-:-:S06]  /*3540*/  VIADD R18, R18, 0xffffffe ;  /* 0x0ffffffe12127836 */ /* 0x001fcc0000000000 */
[----:B------:R-:W0:Y:S02]  /*3550*/  F2I.FTZ.U32.TRUNC.NTZ R19, R18 ;  /* 0x0000001200137305 */ /* 0x000e24000021f000 */
[----:B0-----:R-:W-:Y:S01]  /*3560*/  IMAD.MOV R0, RZ, RZ, -R19 ;  /* 0x000000ffff007224 */ /* 0x001fe200078e0a13 */
[----:B------:R-:W-:-:S03]  /*3570*/  MOV R18, RZ ;  /* 0x000000ff00127202 */ /* 0x000fc60000000f00 */
[----:B------:R-:W-:-:S04]  /*3580*/  IMAD R17, R0, R15, RZ ;  /* 0x0000000f00117224 */ /* 0x000fc800078e02ff */
[----:B------:R-:W-:-:S06]  /*3590*/  IMAD.HI.U32 R17, R19, R17, R18 ;  /* 0x0000001113117227 */ /* 0x000fcc00078e0012 */
[----:B------:R-:W-:-:S04]  /*35a0*/  IMAD.HI.U32 R0, R17, R12, RZ ;  /* 0x0000000c11007227 */ /* 0x000fc800078e00ff */
[----:B------:R-:W-:Y:S02]  /*35b0*/  IMAD R12, R0, R11, R12 ;  /* 0x0000000b000c7224 */ /* 0x000fe400078e020c */
[----:B------:R-:W-:-:S03]  /*35c0*/  IMAD.WIDE.U32 R16, R9, R10, RZ ;  /* 0x0000000a09107225 */ /* 0x000fc600078e00ff */
[----:B------:R-:W-:Y:S01]  /*35d0*/  ISETP.GT.U32.AND P1, PT, R15, R12, PT ;  /* 0x0000000c0f00720c */ /* 0x000fe20003f24070 */
[----:B------:R-:W-:Y:S02]  /*35e0*/  IMAD.IADD R3, R17, 0x1, R3 ;  /* 0x0000000111037824 */ /* 0x000fe400078e0203 */
[----:B------:R-:W-:-:S04]  /*35f0*/  IMAD.WIDE.U32 R46, R16, R44, RZ ;  /* 0x0000002c102e7225 */ /* 0x000fc800078e00ff */
[----:B------:R-:W-:-:S06]  /*3600*/  IMAD R3, R3, R44, RZ ;  /* 0x0000002c03037224 */ /* 0x000fcc00078e02ff */
[-C--:B------:R-:W-:Y:S02]  /*3610*/  @!P1 IADD3 R12, PT, PT, R12, -R15.reuse, RZ ;  /* 0x8000000f0c0c9210 */ /* 0x080fe40007ffe0ff */
[----:B------:R-:W-:Y:S02]  /*3620*/  @!P1 IADD3 R0, PT, PT, R0, 0x1, RZ ;  /* 0x0000000100009810 */ /* 0x000fe40007ffe0ff */
[----:B------:R-:W-:Y:S01]  /*3630*/  ISETP.GE.U32.AND P2, PT, R12, R15, PT ;  /* 0x0000000f0c00720c */ /* 0x000fe20003f46070 */
[----:B------:R-:W-:Y:S01]  /*3640*/  IMAD R15, R45, R16, R3 ;  /* 0x000000102d0f7224 */ /* 0x000fe200078e0203 */
[----:B------:R-:W-:-:S03]  /*3650*/  ISETP.NE.AND P1, PT, RZ, UR18, PT ;  /* 0x00000012ff007c0c */ /* 0x000fc6000bf25270 */
[----:B------:R-:W-:-:S08]  /*3660*/  IMAD.IADD R15, R47, 0x1, R15 ;  /* 0x000000012f0f7824 */ /* 0x000fd000078e020f */
[----:B------:R-:W-:-:S05]  /*3670*/  @P2 VIADD R0, R0, 0x1 ;  /* 0x0000000100002836 */ /* 0x000fca0000000000 */
[----:B------:R-:W-:Y:S02]  /*3680*/  MOV R3, R0 ;  /* 0x0000000000037202 */ /* 0x000fe40000000f00 */
[----:B------:R-:W-:Y:S02]  /*3690*/  LOP3.LUT R0, R43, R15, RZ, 0xfc, !PT ;  /* 0x0000000f2b007212 */ /* 0x000fe400078efcff */
[----:B------:R-:W-:Y:S02]  /*36a0*/  @!P0 IADD3 R3, PT, PT, -R3, RZ, RZ ;  /* 0x000000ff03038210 */ /* 0x000fe40007ffe1ff */
[----:B------:R-:W-:Y:S02]  /*36b0*/  ISETP.NE.U32.AND P0, PT, R0, RZ, PT ;  /* 0x000000ff0000720c */ /* 0x000fe40003f05070 */
[----:B------:R-:W-:-:S04]  /*36c0*/  @!P1 LOP3.LUT R3, RZ, UR18, RZ, 0x33, !PT ;  /* 0x00000012ff039c12 */ /* 0x000fc8000f8e33ff */
[----:B------:R-:W-:-:S05]  /*36d0*/  IADD3 R2, PT, PT, -R3, RZ, RZ ;  /* 0x000000ff03027210 */ /* 0x000fca0007ffe1ff */
[----:B------:R-:W-:Y:S02]  /*36e0*/  IMAD R2, R2, UR18, R39 ;  /* 0x0000001202027c24 */ /* 0x000fe4000f8e0227 */
[----:B------:R-:W-:Y:S05]  /*36f0*/  @P0 BRA `(.L_x_20) ;  /* 0x0000000000540947 */ /* 0x000fea0003800000 */
[----:B------:R-:W0:Y:S01]  /*3700*/  I2F.U32.RP R12, R46 ;  /* 0x0000002e000c7306 */ /* 0x000e220000209000 */
[----:B------:R-:W-:-:S07]  /*3710*/  ISETP.NE.U32.AND P0, PT, R46, RZ, PT ;  /* 0x000000ff2e00720c */ /* 0x000fce0003f05070 */
[----:B0-----:R-:W0:Y:S02]  /*3720*/  MUFU.RCP R16, R12 ;  /* 0x0000000c00107308 */ /* 0x001e240000001000 */
[----:B0-----:R-:W-:-:S06]  /*3730*/  IADD3 R16, PT, PT, R16, 0xffffffe, RZ ;  /* 0x0ffffffe10107810 */ /* 0x001fcc0007ffe0ff */
        /* <DEDUP_REMOVED lines=13> */
[----:B------:R-:W-:-:S04]  /*3810*/  @!P0 LOP3.LUT R0, RZ, R46, RZ, 0x33, !PT ;  /* 0x0000002eff008212 */ /* 0x000fc800078e33ff */
[----:B------:R-:W-:-:S05]  /*3820*/  IADD3 R43, PT, PT, -R0, RZ, RZ ;  /* 0x000000ff002b7210 */ /* 0x000fca0007ffe1ff */
[----:B------:R-:W-:Y:S01]  /*3830*/  IMAD R43, R46, R43, R42 ;  /* 0x0000002b2e2b7224 */ /* 0x000fe200078e022a */
[----:B------:R-:W-:Y:S05]  /*3840*/  BRA `(.L_x_21) ;  /* 0x00000000001c7947 */ /* 0x000fea0003800000 */
.L_x_20:
[----:B------:R-:W-:Y:S01]  /*3850*/  IMAD.MOV.U32 R39, RZ, RZ, R42 ;  /* 0x000000ffff277224 */ /* 0x000fe200078e002a */
[----:B------:R-:W-:Y:S01]  /*3860*/  MOV R17, R43 ;  /* 0x0000002b00117202 */ /* 0x000fe20000000f00 */
[----:B------:R-:W-:Y:S01]  /*3870*/  IMAD.MOV.U32 R18, RZ, RZ, R46 ;  /* 0x000000ffff127224 */ /* 0x000fe200078e002e */
[----:B------:R-:W-:Y:S02]  /*3880*/  MOV R16, 0x38a0 ;  /* 0x000038a000107802 */ /* 0x000fe40000000f00 */
[----:B------:R-:W-:Y:S05]  /*3890*/  CALL.REL.NOINC `($__internal_0_$__cuda_sm20_div_s64) ;  /* 0x0000001c00d07944 */ /* 0x000fea0003c00000 */
[----:B------:R-:W-:-:S05]  /*38a0*/  IADD3 R43, PT, PT, -R0, RZ, RZ ;  /* 0x000000ff002b7210 */ /* 0x000fca0007ffe1ff */
[----:B------:R-:W-:Y:S02]  /*38b0*/  IMAD R43, R43, R46, R42 ;  /* 0x0000002e2b2b7224 */ /* 0x000fe400078e022a */
.L_x_21:
[----:B------:R-:W-:Y:S05]  /*38c0*/  BSYNC.RECONVERGENT B0 ;  /* 0x0000000000007941 */ /* 0x000fea0003800200 */
.L_x_19:
[----:B------:R-:W-:Y:S01]  /*38d0*/  IABS R11, R10 ;  /* 0x0000000a000b7213 */ /* 0x000fe20000000000 */
[----:B------:R-:W0:Y:S01]  /*38e0*/  LDCU.U8 UR10, c[0x0][0x549] ;  /* 0x0000a920ff0a77ac */ /* 0x000e220008000000 */
[----:B------:R-:W-:Y:S02]  /*38f0*/  IABS R17, R9 ;  /* 0x0000000900117213 */ /* 0x000fe40000000000 */
[----:B------:R-:W1:Y:S01]  /*3900*/  I2F.U32.RP R15, R11 ;  /* 0x0000000b000f7306 */ /* 0x000e620000209000 */
[----:B------:R-:W-:Y:S01]  /*3910*/  IABS R12, R8 ;  /* 0x00000008000c7213 */ /* 0x000fe20000000000 */
[----:B------:R-:W2:Y:S01]  /*3920*/  LDCU.64 UR4, c[0x0][0x430] ;  /* 0x00008600ff0477ac */ /* 0x000ea20008000a00 */
[----:B------:R-:W-:Y:S02]  /*3930*/  ISETP.NE.AND P4, PT, R10, RZ, PT ;  /* 0x000000ff0a00720c */ /* 0x000fe40003f85270 */
[----:B------:R-:W-:-:S03]  /*3940*/  ISETP.NE.AND P5, PT, R9, RZ, PT ;  /* 0x000000ff0900720c */ /* 0x000fc60003fa5270 */
[----:B------:R-:W3:Y:S01]  /*3950*/  I2F.U32.RP R37, R17 ;  /* 0x0000001100257306 */ /* 0x000ee20000209000 */
[----:B0-----:R-:W-:-:S07]  /*3960*/  UISETP.NE.AND UP0, UPT, UR10, URZ, UPT ;  /* 0x000000ff0a00728c */ /* 0x001fce000bf05270 */
[----:B-1----:R-:W0:Y:S01]  /*3970*/  MUFU.RCP R15, R15 ;  /* 0x0000000f000f7308 */ /* 0x002e220000001000 */
[----:B--2---:R-:W-:Y:S02]  /*3980*/  USEL UR10, UR5, 0x1, !UP0 ;  /* 0x00000001050a7887 */ /* 0x004fe4000c000000 */
[----:B------:R-:W-:-:S05]  /*3990*/  USEL UR11, UR4, 0x1, UP0 ;  /* 0x00000001040b7887 */ /* 0x000fca0008000000 */
[----:B------:R-:W1:Y:S01]  /*39a0*/  I2F.U32.RP R20, R12 ;  /* 0x0000000c00147306 */ /* 0x000e620000209000 */
[----:B------:R-:W-:Y:S02]  /*39b0*/  UIMAD UR4, UR5, UR4, URZ ;  /* 0x00000004050472a4 */ /* 0x000fe4000f8e02ff */
[----:B------:R-:W-:-:S05]  /*39c0*/  UIMAD UR5, UR11, UR5, URZ ;  /* 0x000000050b0572a4 */ /* 0x000fca000f8e02ff */
[----:B---3--:R-:W2:Y:S01]  /*39d0*/  MUFU.RCP R19, R37 ;  /* 0x0000002500137308 */ /* 0x008ea20000001000 */
[----:B0-----:R-:W-:Y:S01]  /*39e0*/  VIADD R40, R15, 0xffffffe ;  /* 0x0ffffffe0f287836 */ /* 0x001fe20000000000 */
[----:B------:R-:W-:-:S06]  /*39f0*/  IABS R15, R7 ;  /* 0x00000007000f7213 */ /* 0x000fcc0000000000 */
[----:B------:R-:W0:Y:S08]  /*3a00*/  F2I.FTZ.U32.TRUNC.NTZ R41, R40 ;  /* 0x0000002800297305 */ /* 0x000e30000021f000 */
[----:B-1----:R-:W1:Y:S01]  /*3a10*/  MUFU.RCP R18, R20 ;  /* 0x0000001400127308 */ /* 0x002e620000001000 */
[----:B--2---:R-:W-:Y:S01]  /*3a20*/  VIADD R19, R19, 0xffffffe ;  /* 0x0ffffffe13137836 */ /* 0x004fe20000000000 */
[----:B0-----:R-:W-:-:S06]  /*3a30*/  IADD3 R16, PT, PT, RZ, -R41, RZ ;  /* 0x80000029ff107210 */ /* 0x001fcc0007ffe0ff */
[----:B------:R-:W0:Y:S01]  /*3a40*/  F2I.FTZ.U32.TRUNC.NTZ R19, R19 ;  /* 0x0000001300137305 */ /* 0x000e22000021f000 */
[----:B------:R-:W-:Y:S02]  /*3a50*/  IMAD.MOV.U32 R40, RZ, RZ, RZ ;  /* 0x000000ffff287224 */ /* 0x000fe400078e00ff */
[----:B------:R-:W-:-:S04]  /*3a60*/  IMAD R39, R16, R11, RZ ;  /* 0x0000000b10277224 */ /* 0x000fc800078e02ff */
[----:B------:R-:W-:Y:S01]  /*3a70*/  IMAD.HI.U32 R39, R41, R39, R40 ;  /* 0x0000002729277227 */ /* 0x000fe200078e0028 */
[----:B------:R-:W2:Y:S03]  /*3a80*/  I2F.U32.RP R16, R15 ;  /* 0x0000000f00107306 */ /* 0x000ea60000209000 */
[----:B-1----:R-:W-:Y:S01]  /*3a90*/  VIADD R40, R18, 0xffffffe ;  /* 0x0ffffffe12287836 */ /* 0x002fe20000000000 */
[----:B0-----:R-:W-:-:S04]  /*3aa0*/  IADD3 R18, PT, PT, RZ, -R19, RZ ;  /* 0x80000013ff127210 */ /* 0x001fc80007ffe0ff */
[----:B------:R-:W0:Y:S01]  /*3ab0*/  F2I.FTZ.U32.TRUNC.NTZ R41, R40 ;  /* 0x0000002800297305 */ /* 0x000e22000021f000 */
[----:B------:R-:W-:Y:S02]  /*3ac0*/  IMAD R37, R18, R17, RZ ;  /* 0x0000001112257224 */ /* 0x000fe400078e02ff */
[----:B------:R-:W-:-:S05]  /*3ad0*/  IMAD.MOV.U32 R18, RZ, RZ, RZ ;  /* 0x000000ffff127224 */ /* 0x000fca00078e00ff */
[----:B--2---:R-:W1:Y:S01]  /*3ae0*/  MUFU.RCP R16, R16 ;  /* 0x0000001000107308 */ /* 0x004e620000001000 */
[----:B------:R-:W-:-:S04]  /*3af0*/  IMAD.HI.U32 R19, R19, R37, R18 ;  /* 0x0000002513137227 */ /* 0x000fc800078e0012 */
[----:B0-----:R-:W-:Y:S02]  /*3b00*/  IMAD.MOV R18, RZ, RZ, -R41 ;  /* 0x000000ffff127224 */ /* 0x001fe400078e0a29 */
[----:B------:R-:W-:Y:S02]  /*3b10*/  HFMA2 R40, -RZ, RZ, 0, 0 ;  /* 0x00000000ff287431 */ /* 0x000fe400000001ff */
[----:B------:R-:W-:-:S04]  /*3b20*/  IMAD R37, R18, R12, RZ ;  /* 0x0000000c12257224 */ /* 0x000fc800078e02ff */
[----:B------:R-:W-:Y:S01]  /*3b30*/  IMAD.HI.U32 R20, R41, R37, R40 ;  /* 0x0000002529147227 */ /* 0x000fe200078e0028 */
[----:B------:R-:W-:Y:S02]  /*3b40*/  IABS R40, R43 ;  /* 0x0000002b00287213 */ /* 0x000fe40000000000 */
[----:B------:R-:W-:Y:S01]  /*3b50*/  IABS R37, R10 ;  /* 0x0000000a00257213 */ /* 0x000fe20000000000 */
[----:B-1----:R-:W-:Y:S02]  /*3b60*/  VIADD R44, R16, 0xffffffe ;  /* 0x0ffffffe102c7836 */ /* 0x002fe40000000000 */
[----:B------:R-:W-:Y:S01]  /*3b70*/  IMAD.HI.U32 R16, R39, R40, RZ ;  /* 0x0000002827107227 */ /* 0x000fe200078e00ff */
[----:B------:R-:W-:Y:S01]  /*3b80*/  IABS R39, R14 ;  /* 0x0000000e00277213 */ /* 0x000fe20000000000 */
[----:B------:R-:W0:Y:S02]  /*3b90*/  F2I.FTZ.U32.TRUNC.NTZ R45, R44 ;  /* 0x0000002c002d7305 */ /* 0x000e24000021f000 */
[----:B------:R-:W-:-:S04]  /*3ba0*/  IMAD.MOV R37, RZ, RZ, -R37 ;  /* 0x000000ffff257224 */ /* 0x000fc800078e0a25 */
[----:B------:R-:W-:-:S05]  /*3bb0*/  IMAD R40, R16, R37, R40 ;  /* 0x0000002510287224 */ /* 0x000fca00078e0228 */
[----:B------:R-:W-:Y:S02]  /*3bc0*/  ISETP.GT.U32.AND P3, PT, R11, R40, PT ;  /* 0x000000280b00720c */ /* 0x000fe40003f64070 */
[----:B0-----:R-:W-:Y:S01]  /*3bd0*/  IADD3 R18, PT, PT, RZ, -R45, RZ ;  /* 0x8000002dff127210 */ /* 0x001fe20007ffe0ff */
[----:B------:R-:W-:-:S04]  /*3be0*/  IMAD.MOV.U32 R44, RZ, RZ, RZ ;  /* 0x000000ffff2c7224 */ /* 0x000fc800078e00ff */
[----:B------:R-:W-:-:S06]  /*3bf0*/  IMAD R37, R18, R15, RZ ;  /* 0x0000000f12257224 */ /* 0x000fcc00078e02ff */
[----:B------:R-:W-:Y:S01]  /*3c00*/  @!P3 IMAD.IADD R40, R40, 0x1, -R11 ;  /* 0x000000012828b824 */ /* 0x000fe200078e0a0b */
[----:B------:R-:W-:Y:S01]  /*3c10*/  @!P3 IADD3 R16, PT, PT, R16, 0x1, RZ ;  /* 0x000000011010b810 */ /* 0x000fe20007ffe0ff */
[----:B------:R-:W-:Y:S01]  /*3c20*/  IMAD.HI.U32 R18, R45, R37, R44 ;  /* 0x000000252d127227 */ /* 0x000fe200078e002c */
[----:B------:R-:W-:Y:S02]  /*3c30*/  IABS R37, R0 ;  /* 0x0000000000257213 */ /* 0x000fe40000000000 */
[----:B------:R-:W-:Y:S02]  /*3c40*/  ISETP.GE.U32.AND P0, PT, R40, R11, PT ;  /* 0x0000000b2800720c */ /* 0x000fe40003f06070 */
[----:B------:R-:W-:Y:S01]  /*3c50*/  IABS R11, R8 ;  /* 0x00000008000b7213 */ /* 0x000fe20000000000 */
[----:B------:R-:W-:-:S03]  /*3c60*/  IMAD.HI.U32 R20, R20, R37, RZ ;  /* 0x0000002514147227 */ /* 0x000fc600078e00ff */
[----:B------:R-:W-:-:S05]  /*3c70*/  IADD3 R11, PT, PT, RZ, -R11, RZ ;  /* 0x8000000bff0b7210 */ /* 0x000fca0007ffe0ff */
[----:B------:R-:W-:Y:S02]  /*3c80*/  IMAD R41, R20, R11, R37 ;  /* 0x0000000b14297224 */ /* 0x000fe400078e0225 */
[----:B------:R-:W-:Y:S01]  /*3c90*/  IMAD.MOV.U32 R11, RZ, RZ, R39 ;  /* 0x000000ffff0b7224 */ /* 0x000fe200078e0027 */
[----:B------:R-:W-:Y:S01]  /*3ca0*/  LOP3.LUT R39, R43, R10, RZ, 0x3c, !PT ;  /* 0x0000000a2b277212 */ /* 0x000fe200078e3cff */
[----:B------:R-:W-:Y:S01]  /*3cb0*/  @P0 VIADD R16, R16, 0x1 ;  /* 0x0000000110100836 */ /* 0x000fe20000000000 */
[----:B------:R-:W-:Y:S01]  /*3cc0*/  ISETP.GT.U32.AND P1, PT, R12, R41, PT ;  /* 0x000000290c00720c */ /* 0x000fe20003f24070 */
[----:B------:R-:W0:Y:S01]  /*3cd0*/  I2F.U32.RP R37, R11 ;  /* 0x0000000b00257306 */ /* 0x000e220000209000 */
[----:B------:R-:W-:Y:S02]  /*3ce0*/  ISETP.GE.AND P2, PT, R39, RZ, PT ;  /* 0x000000ff2700720c */ /* 0x000fe40003f46270 */
[----:B------:R-:W-:-:S04]  /*3cf0*/  IABS R39, R9 ;  /* 0x0000000900277213 */ /* 0x000fc80000000000 */
[----:B------:R-:W-:-:S05]  /*3d00*/  IADD3 R39, PT, PT, RZ, -R39, RZ ;  /* 0x80000027ff277210 */ /* 0x000fca0007ffe0ff */
[----:B------:R-:W-:Y:S02]  /*3d10*/  @!P1 IMAD.IADD R41, R41, 0x1, -R12 ;  /* 0x0000000129299824 */ /* 0x000fe400078e0a0c */
[----:B------:R-:W-:Y:S01]  /*3d20*/  @!P1 VIADD R20, R20, 0x1 ;  /* 0x0000000114149836 */ /* 0x000fe20000000000 */
[----:B0-----:R-:W0:Y:S01]  /*3d30*/  MUFU.RCP R37, R37 ;  /* 0x0000002500257308 */ /* 0x001e220000001000 */
[----:B------:R-:W-:Y:S02]  /*3d40*/  ISETP.NE.AND P1, PT, R8, RZ, PT ;  /* 0x000000ff0800720c */ /* 0x000fe40003f25270 */
[----:B------:R-:W-:Y:S02]  /*3d50*/  ISETP.GE.U32.AND P3, PT, R41, R12, PT ;  /* 0x0000000c2900720c */ /* 0x000fe40003f66070 */
[----:B------:R-:W-:Y:S02]  /*3d60*/  LOP3.LUT R12, R0, R8, RZ, 0x3c, !PT ;  /* 0x00000008000c7212 */ /* 0x000fe400078e3cff */
[----:B------:R-:W-:-:S02]  /*3d70*/  @!P2 IADD3 R16, PT, PT, -R16, RZ, RZ ;  /* 0x000000ff1010a210 */ /* 0x000fc40007ffe1ff */
[----:B------:R-:W-:Y:S02]  /*3d80*/  ISETP.GE.AND P0, PT, R12, RZ, PT ;  /* 0x000000ff0c00720c */ /* 0x000fe40003f06270 */
[----:B------:R-:W-:-:S04]  /*3d90*/  @!P4 LOP3.LUT R16, RZ, R10, RZ, 0x33, !PT ;  /* 0x0000000aff10c212 */ /* 0x000fc800078e33ff */
[----:B------:R-:W-:Y:S01]  /*3da0*/  IABS R40, R16 ;  /* 0x0000001000287213 */ /* 0x000fe20000000000 */
[----:B------:R-:W-:Y:S02]  /*3db0*/  @P3 VIADD R20, R20, 0x1 ;  /* 0x0000000114143836 */ /* 0x000fe40000000000 */
[----:B0-----:R-:W-:Y:S02]  /*3dc0*/  VIADD R41, R37, 0xffffffe ;  /* 0x0ffffffe25297836 */ /* 0x001fe40000000000 */
[----:B------:R-:W-:Y:S01]  /*3dd0*/  IMAD.MOV R42, RZ, RZ, -R16 ;  /* 0x000000ffff2a7224 */ /* 0x000fe200078e0a10 */
[----:B------:R-:W-:Y:S01]  /*3de0*/  MOV R12, R20 ;  /* 0x00000014000c7202 */ /* 0x000fe20000000f00 */
[----:B------:R-:W-:Y:S01]  /*3df0*/  IMAD.HI.U32 R19, R19, R40, RZ ;  /* 0x0000002813137227 */ /* 0x000fe200078e00ff */
[----:B------:R-:W-:Y:S01]  /*3e00*/  IABS R20, R7 ;  /* 0x0000000700147213 */ /* 0x000fe20000000000 */
[----:B------:R-:W0:Y:S02]  /*3e10*/  F2I.FTZ.U32.TRUNC.NTZ R41, R41 ;  /* 0x0000002900297305 */ /* 0x000e24000021f000 */
[----:B------:R-:W-:Y:S01]  /*3e20*/  @!P0 IMAD.MOV R12, RZ, RZ, -R12 ;  /* 0x000000ffff0c8224 */ /* 0x000fe200078e0a0c */
[----:B------:R-:W-:Y:S01]  /*3e30*/  @!P1 LOP3.LUT R12, RZ, R8, RZ, 0x33, !PT ;  /* 0x00000008ff0c9212 */ /* 0x000fe200078e33ff */
[----:B------:R-:W-:-:S02]  /*3e40*/  IMAD R42, R10, R42, R43 ;  /* 0x0000002a0a2a7224 */ /* 0x000fc400078e022b */
[----:B------:R-:W-:Y:S01]  /*3e50*/  IMAD.MOV R20, RZ, RZ, -R20 ;  /* 0x000000ffff147224 */ /* 0x000fe200078e0a14 */
[----:B------:R-:W-:Y:S01]  /*3e60*/  IABS R37, R12 ;  /* 0x0000000c00257213 */ /* 0x000fe20000000000 */
[----:B------:R-:W-:Y:S02]  /*3e70*/  IMAD R44, R19, R39, R40 ;  /* 0x00000027132c7224 */ /* 0x000fe400078e0228 */
[----:B------:R-:W-:Y:S02]  /*3e80*/  HFMA2 R40, -RZ, RZ, 0, 0 ;  /* 0x00000000ff287431 */ /* 0x000fe400000001ff */
[----:B------:R-:W-:Y:S01]  /*3e90*/  IMAD.WIDE R42, R42, UR5, RZ ;  /* 0x000000052a2a7c25 */ /* 0x000fe2000f8e02ff */
[----:B------:R-:W-:-:S03]  /*3ea0*/  ISETP.GT.U32.AND P3, PT, R17, R44, PT ;  /* 0x0000002c1100720c */ /* 0x000fc60003f64070 */
[----:B------:R-:W-:-:S04]  /*3eb0*/  IMAD.HI.U32 R18, R18, R37, RZ ;  /* 0x0000002512127227 */ /* 0x000fc800078e00ff */
[----:B0-----:R-:W-:Y:S02]  /*3ec0*/  IMAD.MOV R10, RZ, RZ, -R41 ;  /* 0x000000ffff0a7224 */ /* 0x001fe400078e0a29 */
[----:B------:R-:W-:Y:S02]  /*3ed0*/  IMAD R20, R18, R20, R37 ;  /* 0x0000001412147224 */ /* 0x000fe400078e0225 */
[----:B------:R-:W-:Y:S01]  /*3ee0*/  IMAD R37, R10, R11, RZ ;  /* 0x0000000b0a257224 */ /* 0x000fe200078e02ff */
[----:B------:R-:W-:Y:S02]  /*3ef0*/  IABS R10, R14 ;  /* 0x0000000e000a7213 */ /* 0x000fe40000000000 */
[----:B------:R-:W-:Y:S01]  /*3f00*/  ISETP.GT.U32.AND P1, PT, R15, R20, PT ;  /* 0x000000140f00720c */ /* 0x000fe20003f24070 */
[----:B------:R-:W-:Y:S01]  /*3f10*/  IMAD.HI.U32 R40, R41, R37, R40 ;  /* 0x0000002529287227 */ /* 0x000fe200078e0028 */
[----:B------:R-:W-:Y:S02]  /*3f20*/  IABS R37, R3 ;  /* 0x0000000300257213 */ /* 0x000fe40000000000 */
[----:B------:R-:W-:Y:S01]  /*3f30*/  @!P3 IADD3 R19, PT, PT, R19, 0x1, RZ ;  /* 0x000000011313b810 */ /* 0x000fe20007ffe0ff */
[----:B------:R-:W-:-:S02]  /*3f40*/  IMAD.MOV R10, RZ, RZ, -R10 ;  /* 0x000000ffff0a7224 */ /* 0x000fc400078e0a0a */
[----:B------:R-:W-:-:S04]  /*3f50*/  IMAD.HI.U32 R40, R40, R37, RZ ;  /* 0x0000002528287227 */ /* 0x000fc800078e00ff */
[----:B------:R-:W-:Y:S02]  /*3f60*/  IMAD R10, R40, R10, R37 ;  /* 0x0000000a280a7224 */ /* 0x000fe400078e0225 */
[----:B------:R-:W-:Y:S02]  /*3f70*/  @!P3 IMAD.IADD R44, R44, 0x1, -R17 ;  /* 0x000000012c2cb824 */ /* 0x000fe400078e0a11 */
[----:B------:R-:W-:Y:S01]  /*3f80*/  @!P1 IMAD.IADD R20, R20, 0x1, -R15 ;  /* 0x0000000114149824 */ /* 0x000fe200078e0a0f */
[----:B------:R-:W-:Y:S01]  /*3f90*/  ISETP.GT.U32.AND P0, PT, R11, R10, PT ;  /* 0x0000000a0b00720c */ /* 0x000fe20003f04070 */
[----:B------:R-:W-:Y:S01]  /*3fa0*/  @!P1 VIADD R18, R18, 0x1 ;  /* 0x0000000112129836 */ /* 0x000fe20000000000 */
[----:B------:R-:W-:Y:S02]  /*3fb0*/  ISETP.GE.U32.AND P6, PT, R44, R17, PT ;  /* 0x000000112c00720c */ /* 0x000fe40003fc6070 */
[----:B------:R-:W-:-:S09]  /*3fc0*/  ISETP.NE.AND P1, PT, R7, RZ, PT ;  /* 0x000000ff0700720c */ /* 0x000fd20003f25270 */
[----:B------:R-:W-:Y:S01]  /*3fd0*/  @!P0 IMAD.IADD R10, R10, 0x1, -R11 ;  /* 0x000000010a0a8824 */ /* 0x000fe200078e0a0b */
[----:B------:R-:W-:Y:S01]  /*3fe0*/  @!P0 IADD3 R40, PT, PT, R40, 0x1, RZ ;  /* 0x0000000128288810 */ /* 0x000fe20007ffe0ff */
[----:B------:R-:W-:Y:S01]  /*3ff0*/  @P6 VIADD R19, R19, 0x1 ;  /* 0x0000000113136836 */ /* 0x000fe20000000000 */
[----:B------:R-:W-:Y:S02]  /*4000*/  ISETP.NE.AND P0, PT, R14, RZ, PT ;  /* 0x000000ff0e00720c */ /* 0x000fe40003f05270 */
[----:B------:R-:W-:Y:S02]  /*4010*/  ISETP.GE.U32.AND P4, PT, R10, R11, PT ;  /* 0x0000000b0a00720c */ /* 0x000fe40003f86070 */
[----:B------:R-:W-:Y:S02]  /*4020*/  LOP3.LUT R10, R3, R14, RZ, 0x3c, !PT ;  /* 0x0000000e030a7212 */ /* 0x000fe400078e3cff */
[----:B------:R-:W-:Y:S02]  /*4030*/  LOP3.LUT R11, R16, R9, RZ, 0x3c, !PT ;  /* 0x00000009100b7212 */ /* 0x000fe400078e3cff */
[----:B------:R-:W-:-:S02]  /*4040*/  ISETP.GE.AND P2, PT, R10, RZ, PT ;  /* 0x000000ff0a00720c */ /* 0x000fc40003f46270 */
[----:B------:R-:W-:-:S05]  /*4050*/  LOP3.LUT R10, R12, R7, RZ, 0x3c, !PT ;  /* 0x000000070c0a7212 */ /* 0x000fca00078e3cff */
[----:B------:R-:W-:Y:S01]  /*4060*/  @P4 VIADD R40, R40, 0x1 ;  /* 0x0000000128284836 */ /* 0x000fe20000000000 */
[----:B------:R-:W-:-:S05]  /*4070*/  ISETP.GE.U32.AND P4, PT, R20, R15, PT ;  /* 0x0000000f1400720c */ /* 0x000fca0003f86070 */
[----:B------:R-:W-:Y:S02]  /*4080*/  @!P2 IADD3 R40, PT, PT, -R40, RZ, RZ ;  /* 0x000000ff2828a210 */ /* 0x000fe40007ffe1ff */
[----:B------:R-:W-:Y:S02]  /*4090*/  @!P0 LOP3.LUT R40, RZ, R14, RZ, 0x33, !PT ;  /* 0x0000000eff288212 */ /* 0x000fe400078e33ff */
[----:B------:R-:W-:Y:S02]  /*40a0*/  ISETP.GE.AND P2, PT, R11, RZ, PT ;  /* 0x000000ff0b00720c */ /* 0x000fe40003f46270 */
[----:B------:R-:W-:Y:S01]  /*40b0*/  ISETP.GE.AND P0, PT, R10, RZ, PT ;  /* 0x000000ff0a00720c */ /* 0x000fe20003f06270 */
[----:B------:R-:W-:Y:S01]  /*40c0*/  IMAD.WIDE R44, R40, UR10, RZ ;  /* 0x0000000a282c7c25 */ /* 0x000fe2000f8e02ff */
[----:B------:R-:W-:Y:S01]  /*40d0*/  USHF.R.S32.HI UR10, URZ, 0x1f, UR11 ;  /* 0x0000001fff0a7899 */ /* 0x000fe2000801140b */
[----:B------:R-:W-:Y:S02]  /*40e0*/  @P4 IADD3 R18, PT, PT, R18, 0x1, RZ ;  /* 0x0000000112124810 */ /* 0x000fe40007ffe0ff */
[----:B------:R-:W-:-:S02]  /*40f0*/  IMAD.MOV R40, RZ, RZ, -R40 ;  /* 0x000000ffff287224 */ /* 0x000fc400078e0a28 */
[----:B------:R-:W-:Y:S01]  /*4100*/  IMAD.WIDE.U32 R44, R2, UR11, R44 ;  /* 0x0000000b022c7c25 */ /* 0x000fe2000f8e002c */
[----:B------:R-:W-:-:S03]  /*4110*/  UIMAD UR11, UR21, UR11, URZ ;  /* 0x0000000b150b72a4 */ /* 0x000fc6000f8e02ff */
[----:B------:R-:W-:Y:S01]  /*4120*/  IMAD R45, R2, UR10, R45 ;  /* 0x0000000a022d7c24 */ /* 0x000fe2000f8e022d */
[----:B------:R-:W-:Y:S01]  /*4130*/  UIMAD UR10, UR7, UR4, URZ ;  /* 0x00000004070a72a4 */ /* 0x000fe2000f8e02ff */
[----:B------:R-:W-:Y:S02]  /*4140*/  IMAD R3, R14, R40, R3 ;  /* 0x000000280e037224 */ /* 0x000fe400078e0203 */
[----:B------:R-:W-:Y:S01]  /*4150*/  @!P2 IMAD.MOV R19, RZ, RZ, -R19 ;  /* 0x000000ffff13a224 */ /* 0x000fe200078e0a13 */
[----:B------:R-:W-:Y:S01]  /*4160*/  @!P5 LOP3.LUT R19, RZ, R9, RZ, 0x33, !PT ;  /* 0x00000009ff13d212 */ /* 0x000fe200078e33ff */
[----:B------:R-:W-:Y:S01]  /*4170*/  @!P0 IMAD.MOV R18, RZ, RZ, -R18 ;  /* 0x000000ffff128224 */ /* 0x000fe200078e0a12 */
[----:B------:R-:W-:Y:S01]  /*4180*/  @!P1 LOP3.LUT R18, RZ, R7, RZ, 0x33, !PT ;  /* 0x00000007ff129212 */ /* 0x000fe200078e33ff */
[----:B------:R-:W-:Y:S01]  /*4190*/  IMAD.WIDE R44, R3, UR4, R44 ;  /* 0x00000004032c7c25 */ /* 0x000fe2000f8e022c */
[----:B------:R-:W-:Y:S01]  /*41a0*/  IADD3 R3, PT, PT, -R12, RZ, RZ ;  /* 0x000000ff0c037210 */ /* 0x000fe20007ffe1ff */
[----:B------:R-:W0:Y:S01]  /*41b0*/  LDCU.64 UR4, c[0x0][0x420] ;  /* 0x00008400ff0477ac */ /* 0x000e220008000a00 */
[----:B------:R-:W-:Y:S01]  /*41c0*/  IADD3 R2, PT, PT, -R18, RZ, RZ ;  /* 0x000000ff12027210 */ /* 0x000fe20007ffe1ff */
[----:B------:R-:W-:-:S02]  /*41d0*/  IMAD.MOV R10, RZ, RZ, -R19 ;  /* 0x000000ffff0a7224 */ /* 0x000fc400078e0a13 */
[----:B------:R-:W-:-:S04]  /*41e0*/  IMAD.WIDE R14, R19, UR6, RZ ;  /* 0x00000006130e7c25 */ /* 0x000fc8000f8e02ff */
[----:B------:R-:W-:Y:S01]  /*41f0*/  IMAD R3, R8, R3, R0 ;  /* 0x0000000308037224 */ /* 0x000fe200078e0200 */
[----:B------:R-:W-:Y:S01]  /*4200*/  IADD3 R0, P1, P0, R14, R44, R42 ;  /* 0x0000002c0e007210 */ /* 0x000fe2000783e02a */
[----:B------:R-:W-:Y:S02]  /*4210*/  IMAD R10, R9, R10, R16 ;  /* 0x0000000a090a7224 */ /* 0x000fe400078e0210 */
[----:B------:R-:W-:Y:S01]  /*4220*/  IMAD R7, R7, R2, R12 ;  /* 0x0000000207077224 */ /* 0x000fe200078e020c */
[----:B------:R-:W-:Y:S01]  /*4230*/  IADD3.X R15, PT, PT, R15, R45, R43, P1, P0 ;  /* 0x0000002d0f0f7210 */ /* 0x000fe20000fe042b */
[----:B------:R-:W-:-:S04]  /*4240*/  IMAD.WIDE R2, R3, UR11, RZ ;  /* 0x0000000b03027c25 */ /* 0x000fc8000f8e02ff */
[----:B------:R-:W-:-:S04]  /*4250*/  IMAD.WIDE R10, R10, UR10, RZ ;  /* 0x0000000a0a0a7c25 */ /* 0x000fc8000f8e02ff */
[----:B------:R-:W-:Y:S01]  /*4260*/  IMAD.WIDE R18, R18, R5, RZ ;  /* 0x0000000512127225 */ /* 0x000fe200078e02ff */
[----:B------:R-:W-:-:S03]  /*4270*/  IADD3 R5, P1, P0, R2, R0, R10 ;  /* 0x0000000002057210 */ /* 0x000fc6000783e00a */
[----:B------:R-:W-:Y:S01]  /*4280*/  IMAD.WIDE R6, R7, R6, RZ ;  /* 0x0000000607067225 */ /* 0x000fe200078e02ff */
[----:B------:R-:W-:Y:S02]  /*4290*/  IADD3.X R15, PT, PT, R3, R15, R11, P1, P0 ;  /* 0x0000000f030f7210 */ /* 0x000fe40000fe040b */
[----:B------:R-:W-:-:S04]  /*42a0*/  IADD3 R5, P1, P0, R6, R5, R18 ;  /* 0x0000000506057210 */ /* 0x000fc8000783e012 */
[----:B------:R-:W-:Y:S02]  /*42b0*/  IADD3.X R6, PT, PT, R7, R15, R19, P1, P0 ;  /* 0x0000000f07067210 */ /* 0x000fe40000fe0413 */
[----:B0-----:R-:W-:-:S04]  /*42c0*/  LEA R2, P0, R5, UR4, 0x2 ;  /* 0x0000000405027c11 */ /* 0x001fc8000f8010ff */
[----:B------:R-:W-:-:S05]  /*42d0*/  LEA.HI.X R3, R5, UR5, R6, 0x2, P0 ;  /* 0x0000000505037c11 */ /* 0x000fca00080f1406 */
[----:B------:R0:W-:Y:S01]  /*42e0*/  STG.E desc[UR8][R2.64], R21 ;  /* 0x0000001502007986 */ /* 0x0001e2000c101908 */
[----:B------:R-:W-:Y:S05]  /*42f0*/  BRA `(.L_x_15) ;  /* 0x0000000000107947 */ /* 0x000fea0003800000 */
.L_x_16:
[----:B------:R-:W0:Y:S01]  /*4300*/  LDC.64 R2, c[0x0][0x420] ;  /* 0x00010800ff027b82 */ /* 0x000e220000000a00 */
[----:B------:R-:W-:-:S05]  /*4310*/  IADD3 R0, PT, PT, R13, UR19, RZ ;  /* 0x000000130d007c10 */ /* 0x000fca000fffe0ff */
[----:B0-----:R-:W-:-:S05]  /*4320*/  IMAD.WIDE.U32 R2, R0, 0x4, R2 ;  /* 0x0000000400027825 */ /* 0x001fca00078e0002 */
[----:B------:R1:W-:Y:S02]  /*4330*/  STG.E desc[UR8][R2.64], R21 ;  /* 0x0000001502007986 */ /* 0x0003e4000c101908 */
.L_x_15:
[----:B------:R-:W-:Y:S05]  /*4340*/  BSYNC.RECONVERGENT B1 ;  /* 0x0000000000017941 */ /* 0x000fea0003800200 */
.L_x_14:
[----:B------:R-:W2:Y:S01]  /*4350*/  LDCU UR7, c[0x0][0x534] ;  /* 0x0000a680ff0777ac */ /* 0x000ea20008000800 */
[----:B------:R-:W3:Y:S01]  /*4360*/  S2R R14, SR_CgaCtaId ;  /* 0x00000000000e7919 */ /* 0x000ee20000008800 */
[C---:B------:R-:W-:Y:S01]  /*4370*/  LOP3.LUT R7, R4.reuse, 0x7, RZ, 0xc0, !PT ;  /* 0x0000000704077812 */ /* 0x040fe200078ec0ff */
[----:B------:R-:W-:Y:S01]  /*4380*/  IMAD.SHL.U32 R15, R13, 0x4, RZ ;  /* 0x000000040d0f7824 */ /* 0x000fe200078e00ff */
[----:B01----:R-:W-:Y:S01]  /*4390*/  MOV R3, 0x400 ;  /* 0x0000040000037802 */ /* 0x003fe20000000f00 */
[----:B------:R-:W0:Y:S01]  /*43a0*/  S2UR UR6, SR_CTAID.X ;  /* 0x00000000000679c3 */ /* 0x000e220000002500 */
[C---:B------:R-:W-:Y:S01]  /*43b0*/  LOP3.LUT R2, R7.reuse, 0x8, RZ, 0xfc, !PT ;  /* 0x0000000807027812 */ /* 0x040fe200078efcff */
[----:B------:R-:W-:Y:S01]  /*43c0*/  IMAD.SHL.U32 R16, R4, 0x4, RZ ;  /* 0x0000000404107824 */ /* 0x000fe200078e00ff */
[C---:B------:R-:W-:Y:S02]  /*43d0*/  LOP3.LUT R0, R7.reuse, 0x10, RZ, 0xfc, !PT ;  /* 0x0000001007007812 */ /* 0x040fe400078efcff */
[----:B------:R-:W-:-:S02]  /*43e0*/  LOP3.LUT R5, R7, 0x38, RZ, 0xfc, !PT ;  /* 0x0000003807057812 */ /* 0x000fc400078efcff */
[----:B------:R-:W-:Y:S02]  /*43f0*/  LOP3.LUT R16, R16, 0x1c, RZ, 0xc0, !PT ;  /* 0x0000001c10107812 */ /* 0x000fe400078ec0ff */
[C---:B--2---:R-:W-:Y:S01]  /*4400*/  ISETP.GE.AND P1, PT, R7.reuse, UR7, PT ;  /* 0x0000000707007c0c */ /* 0x044fe2000bf26270 */
[----:B------:R-:W-:Y:S01]  /*4410*/  UISETP.GE.AND UP0, UPT, UR7, 0x1, UPT ;  /* 0x000000010700788c */ /* 0x000fe2000bf06270 */
[----:B------:R-:W-:Y:S02]  /*4420*/  ISETP.GE.AND P0, PT, R2, UR7, PT ;  /* 0x0000000702007c0c */ /* 0x000fe4000bf06270 */
[C---:B------:R-:W-:Y:S02]  /*4430*/  ISETP.GT.U32.OR P1, PT, R4.reuse, 0x7f, P1 ;  /* 0x0000007f0400780c */ /* 0x040fe40000f24470 */
[----:B------:R-:W-:Y:S02]  /*4440*/  ISETP.GT.U32.OR P0, PT, R4, 0x7f, P0 ;  /* 0x0000007f0400780c */ /* 0x000fe40000704470 */
[----:B------:R-:W-:-:S02]  /*4450*/  LOP3.LUT R2, R7, 0x18, RZ, 0xfc, !PT ;  /* 0x0000001807027812 */ /* 0x000fc400078efcff */
[----:B------:R-:W-:Y:S01]  /*4460*/  ISETP.GE.AND P6, PT, R0, UR7, PT ;  /* 0x0000000700007c0c */ /* 0x000fe2000bfc6270 */
[----:B0-----:R-:W-:Y:S01]  /*4470*/  USHF.L.U32 UR6, UR6, 0x4, URZ ;  /* 0x0000000406067899 */ /* 0x001fe200080006ff */
[----:B------:R-:W-:Y:S02]  /*4480*/  ISETP.GE.AND P5, PT, R2, UR7, PT ;  /* 0x0000000702007c0c */ /* 0x000fe4000bfa6270 */
[----:B------:R-:W-:Y:S02]  /*4490*/  LOP3.LUT R0, R7, 0x20, RZ, 0xfc, !PT ;  /* 0x0000002007007812 */ /* 0x000fe400078efcff */
[----:B---3--:R-:W-:Y:S01]  /*44a0*/  LEA R14, R14, R3, 0x18 ;  /* 0x000000030e0e7211 */ /* 0x008fe200078ec0ff */
[C---:B------:R-:W-:Y:S01]  /*44b0*/  @!P1 FADD.FTZ R38, -R21.reuse, R38 ;  /* 0x0000002615269221 */ /* 0x040fe20000010100 */
[----:B------:R-:W-:Y:S01]  /*44c0*/  ISETP.GT.U32.OR P6, PT, R4, 0x7f, P6 ;  /* 0x0000007f0400780c */ /* 0x000fe200037c4470 */
[----:B------:R-:W-:Y:S01]  /*44d0*/  @!P0 FADD.FTZ R35, -R21, R35 ;  /* 0x0000002315238221 */ /* 0x000fe20000010100 */
[----:B------:R-:W-:Y:S01]  /*44e0*/  ISETP.GE.AND P4, PT, R0, UR7, PT ;  /* 0x0000000700007c0c */ /* 0x000fe2000bf86270 */
[----:B------:R-:W-:Y:S01]  /*44f0*/  @!P1 FMUL.FTZ R2, R38, 1.4426950216293334961 ;  /* 0x3fb8aa3b26029820 */ /* 0x000fe20000410000 */
[----:B------:R-:W-:Y:S01]  /*4500*/  LOP3.LUT R0, R7, 0x28, RZ, 0xfc, !PT ;  /* 0x0000002807007812 */ /* 0x000fe200078efcff */
[----:B------:R-:W-:Y:S01]  /*4510*/  @!P0 FMUL.FTZ R35, R35, 1.4426950216293334961 ;  /* 0x3fb8aa3b23238820 */ /* 0x000fe20000410000 */
[----:B------:R-:W-:Y:S01]  /*4520*/  IMAD.IADD R6, R14, 0x1, R15 ;  /* 0x000000010e067824 */ /* 0x000fe200078e020f */
[----:B------:R-:W-:-:S02]  /*4530*/  ISETP.GT.U32.OR P5, PT, R4, 0x7f, P5 ;  /* 0x0000007f0400780c */ /* 0x000fc40002fa4470 */
[----:B------:R-:W0:Y:S01]  /*4540*/  @!P1 MUFU.EX2 R2, R2 ;  /* 0x0000000200029308 */ /* 0x000e220000000800 */
[----:B------:R-:W-:Y:S01]  /*4550*/  ISETP.GE.AND P3, PT, R0, UR7, PT ;  /* 0x0000000700007c0c */ /* 0x000fe2000bf66270 */
[C---:B------:R-:W-:Y:S01]  /*4560*/  IMAD R6, R7.reuse, 0x44, R6 ;  /* 0x0000004407067824 */ /* 0x040fe200078e0206 */
[----:B------:R-:W-:Y:S01]  /*4570*/  LOP3.LUT R0, R7, 0x30, RZ, 0xfc, !PT ;  /* 0x0000003007007812 */ /* 0x000fe200078efcff */
[----:B------:R-:W1:Y:S01]  /*4580*/  @!P0 MUFU.EX2 R35, R35 ;  /* 0x0000002300238308 */ /* 0x000e620000000800 */
[----:B------:R-:W-:Y:S01]  /*4590*/  ISETP.GT.U32.OR P4, PT, R4, 0x7f, P4 ;  /* 0x0000007f0400780c */ /* 0x000fe20002784470 */
[----:B------:R-:W-:Y:S01]  /*45a0*/  @!P6 FADD.FTZ R36, -R21, R36 ;  /* 0x000000241524e221 */ /* 0x000fe20000010100 */
[----:B------:R-:W-:Y:S02]  /*45b0*/  ISETP.GE.AND P2, PT, R0, UR7, PT ;  /* 0x0000000700007c0c */ /* 0x000fe4000bf46270 */
[----:B------:R-:W-:Y:S01]  /*45c0*/  ISETP.GT.U32.OR P3, PT, R4, 0x7f, P3 ;  /* 0x0000007f0400780c */ /* 0x000fe20001f64470 */
[----:B------:R-:W-:Y:S01]  /*45d0*/  @!P6 FMUL.FTZ R36, R36, 1.4426950216293334961 ;  /* 0x3fb8aa3b2424e820 */ /* 0x000fe20000410000 */
[----:B------:R-:W-:Y:S01]  /*45e0*/  LOP3.LUT R0, R7, 0x40, RZ, 0xfc, !PT ;  /* 0x0000004007007812 */ /* 0x000fe200078efcff */
[----:B------:R-:W-:Y:S01]  /*45f0*/  @!P5 FADD.FTZ R8, -R21, R33 ;  /* 0x000000211508d221 */ /* 0x000fe20000010100 */
[----:B------:R-:W-:Y:S01]  /*4600*/  ISETP.GT.U32.OR P2, PT, R4, 0x7f, P2 ;  /* 0x0000007f0400780c */ /* 0x000fe20001744470 */
[----:B0-----:R0:W-:Y:S01]  /*4610*/  @!P1 STS [R6], R2 ;  /* 0x0000000206009388 */ /* 0x0011e20000000800 */
[----:B------:R-:W-:Y:S01]  /*4620*/  ISETP.GE.AND P1, PT, R5, UR7, PT ;  /* 0x0000000705007c0c */ /* 0x000fe2000bf26270 */
[----:B------:R-:W2:Y:S01]  /*4630*/  @!P6 MUFU.EX2 R3, R36 ;  /* 0x000000240003e308 */ /* 0x000ea20000000800 */
[----:B------:R-:W-:Y:S01]  /*4640*/  @!P5 FMUL.FTZ R8, R8, 1.4426950216293334961 ;  /* 0x3fb8aa3b0808d820 */ /* 0x000fe20000410000 */
[----:B-1----:R-:W-:Y:S01]  /*4650*/  @!P0 STS [R6+0x220], R35 ;  /* 0x0002202306008388 */ /* 0x002fe20000000800 */
[----:B------:R-:W-:Y:S01]  /*4660*/  ISETP.GE.AND P0, PT, R0, UR7, PT ;  /* 0x0000000700007c0c */ /* 0x000fe2000bf06270 */
[C---:B------:R-:W-:Y:S01]  /*4670*/  @!P4 FADD.FTZ R34, -R21.reuse, R34 ;  /* 0x000000221522c221 */ /* 0x040fe20000010100 */
[C---:B------:R-:W-:Y:S01]  /*4680*/  ISETP.GT.U32.OR P1, PT, R4.reuse, 0x7f, P1 ;  /* 0x0000007f0400780c */ /* 0x040fe20000f24470 */
[C---:B------:R-:W-:Y:S01]  /*4690*/  @!P3 FADD.FTZ R31, -R21.reuse, R31 ;  /* 0x0000001f151fb221 */ /* 0x040fe20000010100 */
[----:B------:R-:W-:Y:S01]  /*46a0*/  ISETP.GT.U32.OR P0, PT, R4, 0x7f, P0 ;  /* 0x0000007f0400780c */ /* 0x000fe20000704470 */
[----:B------:R-:W1:Y:S01]  /*46b0*/  @!P5 MUFU.EX2 R5, R8 ;  /* 0x000000080005d308 */ /* 0x000e620000000800 */
[----:B------:R-:W-:Y:S01]  /*46c0*/  @!P4 FMUL.FTZ R34, R34, 1.4426950216293334961 ;  /* 0x3fb8aa3b2222c820 */ /* 0x000fe20000410000 */
[----:B------:R-:W-:Y:S01]  /*46d0*/  @!P2 FADD.FTZ R32, -R21, R32 ;  /* 0x000000201520a221 */ /* 0x000fe20000010100 */
[----:B------:R-:W-:Y:S01]  /*46e0*/  @!P3 FMUL.FTZ R31, R31, 1.4426950216293334961 ;  /* 0x3fb8aa3b1f1fb820 */ /* 0x000fe20000410000 */
[----:B------:R-:W-:Y:S01]  /*46f0*/  LOP3.LUT R0, R7, 0x48, RZ, 0xfc, !PT ;  /* 0x0000004807007812 */ /* 0x000fe200078efcff */
[----:B------:R-:W3:Y:S01]  /*4700*/  @!P4 MUFU.EX2 R9, R34 ;  /* 0x000000220009c308 */ /* 0x000ee20000000800 */
[----:B------:R-:W-:Y:S01]  /*4710*/  @!P2 FMUL.FTZ R32, R32, 1.4426950216293334961 ;  /* 0x3fb8aa3b2020a820 */ /* 0x000fe20000410000 */
[----:B--2---:R2:W-:Y:S01]  /*4720*/  @!P6 STS [R6+0x440], R3 ;  /* 0x000440030600e388 */ /* 0x0045e20000000800 */
[----:B------:R-:W-:Y:S01]  /*4730*/  ISETP.GE.AND P6, PT, R0, UR7, PT ;  /* 0x0000000700007c0c */ /* 0x000fe2000bfc6270 */
[----:B------:R-:W4:Y:S01]  /*4740*/  @!P3 MUFU.EX2 R31, R31 ;  /* 0x0000001f001fb308 */ /* 0x000f220000000800 */
[----:B------:R-:W-:Y:S01]  /*4750*/  @!P1 FADD.FTZ R29, -R21, R29 ;  /* 0x0000001d151d9221 */ /* 0x000fe20000010100 */
[----:B------:R-:W-:Y:S01]  /*4760*/  LOP3.LUT R0, R7, 0x50, RZ, 0xfc, !PT ;  /* 0x0000005007007812 */ /* 0x000fe200078efcff */
[----:B------:R-:W-:Y:S01]  /*4770*/  @!P0 FADD.FTZ R30, -R21, R30 ;  /* 0x0000001e151e8221 */ /* 0x000fe20000010100 */
[----:B------:R-:W-:Y:S01]  /*4780*/  ISETP.GT.U32.OR P6, PT, R4, 0x7f, P6 ;  /* 0x0000007f0400780c */ /* 0x000fe200037c4470 */
[----:B------:R-:W-:Y:S01]  /*4790*/  @!P1 FMUL.FTZ R29, R29, 1.4426950216293334961 ;  /* 0x3fb8aa3b1d1d9820 */ /* 0x000fe20000410000 */
[----:B-1----:R1:W-:Y:S01]  /*47a0*/  @!P5 STS [R6+0x660], R5 ;  /* 0x000660050600d388 */ /* 0x0023e20000000800 */
[----:B------:R-:W-:Y:S01]  /*47b0*/  @!P0 FMUL.FTZ R30, R30, 1.4426950216293334961 ;  /* 0x3fb8aa3b1e1e8820 */ /* 0x000fe20000410000 */
[----:B------:R-:W-:-:S02]  /*47c0*/  ISETP.GE.AND P5, PT, R0, UR7, PT ;  /* 0x0000000700007c0c */ /* 0x000fc4000bfa6270 */
[C---:B------:R-:W-:Y:S01]  /*47d0*/  LOP3.LUT R0, R7.reuse, 0x58, RZ, 0xfc, !PT ;  /* 0x0000005807007812 */ /* 0x040fe200078efcff */
[----:B------:R-:W5:Y:S01]  /*47e0*/  @!P1 MUFU.EX2 R29, R29 ;  /* 0x0000001d001d9308 */ /* 0x000f620000000800 */
[----:B---3--:R3:W-:Y:S01]  /*47f0*/  @!P4 STS [R6+0x880], R9 ;  /* 0x000880090600c388 */ /* 0x0087e20000000800 */
[C---:B0-----:R-:W-:Y:S02]  /*4800*/  LOP3.LUT R2, R7.reuse, 0x60, RZ, 0xfc, !PT ;  /* 0x0000006007027812 */ /* 0x041fe400078efcff */
[----:B------:R-:W-:Y:S01]  /*4810*/  ISETP.GE.AND P4, PT, R0, UR7, PT ;  /* 0x0000000700007c0c */ /* 0x000fe2000bf86270 */
[----:B----4-:R-:W-:Y:S01]  /*4820*/  @!P3 STS [R6+0xaa0], R31 ;  /* 0x000aa01f0600b388 */ /* 0x010fe20000000800 */
[----:B------:R-:W-:Y:S01]  /*4830*/  LOP3.LUT R0, R7, 0x68, RZ, 0xfc, !PT ;  /* 0x0000006807007812 */ /* 0x000fe200078efcff */
[----:B------:R-:W-:Y:S01]  /*4840*/  @!P6 FADD.FTZ R27, -R21, R27 ;  /* 0x0000001b151be221 */ /* 0x000fe20000010100 */
[----:B------:R-:W-:Y:S02]  /*4850*/  ISETP.GE.AND P3, PT, R2, UR7, PT ;  /* 0x0000000702007c0c */ /* 0x000fe4000bf66270 */
[----:B------:R-:W-:Y:S01]  /*4860*/  LOP3.LUT R2, R7, 0x70, RZ, 0xfc, !PT ;  /* 0x0000007007027812 */ /* 0x000fe200078efcff */
[----:B------:R-:W-:Y:S01]  /*4870*/  @!P6 FMUL.FTZ R27, R27, 1.4426950216293334961 ;  /* 0x3fb8aa3b1b1be820 */ /* 0x000fe20000410000 */
[----:B--2---:R-:W0:Y:S01]  /*4880*/  @!P2 MUFU.EX2 R3, R32 ;  /* 0x000000200003a308 */ /* 0x004e220000000800 */
[----:B------:R-:W-:Y:S01]  /*4890*/  ISETP.GT.U32.OR P5, PT, R4, 0x7f, P5 ;  /* 0x0000007f0400780c */ /* 0x000fe20002fa4470 */
[----:B-----5:R-:W-:Y:S01]  /*48a0*/  @!P1 STS [R6+0xee0], R29 ;  /* 0x000ee01d06009388 */ /* 0x020fe20000000800 */
[----:B------:R-:W-:-:S02]  /*48b0*/  ISETP.GE.AND P1, PT, R2, UR7, PT ;  /* 0x0000000702007c0c */ /* 0x000fc4000bf26270 */
[C---:B------:R-:W-:Y:S01]  /*48c0*/  ISETP.GT.U32.OR P4, PT, R4.reuse, 0x7f, P4 ;  /* 0x0000007f0400780c */ /* 0x040fe20002784470 */
[----:B------:R-:W-:Y:S01]  /*48d0*/  @!P6 MUFU.EX2 R27, R27 ;  /* 0x0000001b001be308 */ /* 0x000fe20000000800 */
[C---:B------:R-:W-:Y:S02]  /*48e0*/  ISETP.GT.U32.OR P3, PT, R4.reuse, 0x7f, P3 ;  /* 0x0000007f0400780c */ /* 0x040fe40001f64470 */
[----:B------:R-:W-:Y:S01]  /*48f0*/  ISETP.GT.U32.OR P1, PT, R4, 0x7f, P1 ;  /* 0x0000007f0400780c */ /* 0x000fe20000f24470 */
[----:B-1----:R-:W1:Y:S01]  /*4900*/  @!P0 MUFU.EX2 R5, R30 ;  /* 0x0000001e00058308 */ /* 0x002e620000000800 */
[----:B0-----:R0:W-:Y:S01]  /*4910*/  @!P2 STS [R6+0xcc0], R3 ;  /* 0x000cc0030600a388 */ /* 0x0011e20000000800 */
[----:B------:R-:W-:Y:S02]  /*4920*/  ISETP.GE.AND P2, PT, R0, UR7, PT ;  /* 0x0000000700007c0c */ /* 0x000fe4000bf46270 */
[----:B------:R-:W-:Y:S01]  /*4930*/  @!P5 FADD.FTZ R28, -R21, R28 ;  /* 0x0000001c151cd221 */ /* 0x000fe20000010100 */
[----:B------:R-:W-:-:S03]  /*4940*/  LOP3.LUT R0, R7, 0x78, RZ, 0xfc, !PT ;  /* 0x0000007807007812 */ /* 0x000fc600078efcff */
[C---:B------:R-:W-:Y:S01]  /*4950*/  @!P4 FADD.FTZ R25, -R21.reuse, R25 ;  /* 0x000000191519c221 */ /* 0x040fe20000010100 */
[----:B------:R-:W-:Y:S01]  /*4960*/  ISETP.GT.U32.OR P2, PT, R4, 0x7f, P2 ;  /* 0x0000007f0400780c */ /* 0x000fe20001744470 */
[C---:B------:R-:W-:Y:S01]  /*4970*/  @!P3 FADD.FTZ R26, -R21.reuse, R26 ;  /* 0x0000001a151ab221 */ /* 0x040fe20000010100 */
[----:B------:R-:W-:Y:S01]  /*4980*/  @!P5 FMUL.FTZ R28, R28, 1.4426950216293334961 ;  /* 0x3fb8aa3b1c1cd820 */ /* 0x000fe20000410000 */
[----:B------:R-:W-:Y:S01]  /*4990*/  @!P1 FADD.FTZ R24, -R21, R24 ;  /* 0x0000001815189221 */ /* 0x000fe20000010100 */
[----:B------:R-:W-:Y:S01]  /*49a0*/  @!P4 FMUL.FTZ R25, R25, 1.4426950216293334961 ;  /* 0x3fb8aa3b1919c820 */ /* 0x000fe20000410000 */
[----:B-1----:R1:W-:Y:S01]  /*49b0*/  @!P0 STS [R6+0x1100], R5 ;  /* 0x0011000506008388 */ /* 0x0023e20000000800 */
[----:B------:R-:W-:Y:S01]  /*49c0*/  ISETP.GE.AND P0, PT, R0, UR7, PT ;  /* 0x0000000700007c0c */ /* 0x000fe2000bf06270 */
[----:B------:R-:W-:Y:S01]  /*49d0*/  @!P3 FMUL.FTZ R26, R26, 1.4426950216293334961 ;  /* 0x3fb8aa3b1a1ab820 */ /* 0x000fe20000410000 */
[----:B------:R-:W-:Y:S01]  /*49e0*/  @!P1 FMUL.FTZ R24, R24, 1.4426950216293334961 ;  /* 0x3fb8aa3b18189820 */ /* 0x000fe20000410000 */
[----:B------:R-:W-:Y:S01]  /*49f0*/  @!P6 STS [R6+0x1320], R27 ;  /* 0x0013201b0600e388 */ /* 0x000fe20000000800 */
[----:B------:R-:W-:Y:S01]  /*4a00*/  ISETP.GT.U32.OR P0, PT, R4, 0x7f, P0 ;  /* 0x0000007f0400780c */ /* 0x000fe20000704470 */
[----:B------:R-:W2:Y:S01]  /*4a10*/  @!P4 MUFU.EX2 R25, R25 ;  /* 0x000000190019c308 */ /* 0x000ea20000000800 */
[----:B------:R-:W-:-:S02]  /*4a20*/  IMAD.MOV.U32 R0, RZ, RZ, RZ ;  /* 0x000000ffff007224 */ /* 0x000fc400078e00ff */
[----:B------:R-:W-:Y:S01]  /*4a30*/  @!P2 FADD.FTZ R23, -R21, R23 ;  /* 0x000000171517a221 */ /* 0x000fe20000010100 */
[----:B---3--:R-:W3:Y:S03]  /*4a40*/  @!P1 MUFU.EX2 R9, R24 ;  /* 0x0000001800099308 */ /* 0x008ee60000000800 */
[----:B------:R-:W-:Y:S01]  /*4a50*/  @!P2 FMUL.FTZ R23, R23, 1.4426950216293334961 ;  /* 0x3fb8aa3b1717a820 */ /* 0x000fe20000410000 */
[----:B0-----:R-:W0:Y:S04]  /*4a60*/  @!P5 MUFU.EX2 R3, R28 ;  /* 0x0000001c0003d308 */ /* 0x001e280000000800 */
[----:B------:R-:W-:Y:S01]  /*4a70*/  @!P0 FADD.FTZ R21, -R21, R22 ;  /* 0x0000001615158221 */ /* 0x000fe20000010100 */
[----:B------:R-:W4:Y:S01]  /*4a80*/  @!P2 MUFU.EX2 R23, R23 ;  /* 0x000000170017a308 */ /* 0x000f220000000800 */
[----:B--2---:R-:W-:Y:S02]  /*4a90*/  @!P4 STS [R6+0x1760], R25 ;  /* 0x001760190600c388 */ /* 0x004fe40000000800 */
[----:B------:R-:W-:-:S02]  /*4aa0*/  @!P0 FMUL.FTZ R21, R21, 1.4426950216293334961 ;  /* 0x3fb8aa3b15158820 */ /* 0x000fc40000410000 */
[----:B---3--:R-:W-:Y:S01]  /*4ab0*/  @!P1 STS [R6+0x1dc0], R9 ;  /* 0x001dc00906009388 */ /* 0x008fe20000000800 */
[----:B-1----:R-:W1:Y:S04]  /*4ac0*/  @!P3 MUFU.EX2 R5, R26 ;  /* 0x0000001a0005b308 */ /* 0x002e680000000800 */
[----:B------:R-:W2:Y:S01]  /*4ad0*/  @!P0 MUFU.EX2 R21, R21 ;  /* 0x0000001500158308 */ /* 0x000ea20000000800 */
[----:B0-----:R0:W-:Y:S04]  /*4ae0*/  @!P5 STS [R6+0x1540], R3 ;  /* 0x001540030600d388 */ /* 0x0011e80000000800 */
[----:B----4-:R-:W-:Y:S04]  /*4af0*/  @!P2 STS [R6+0x1ba0], R23 ;  /* 0x001ba0170600a388 */ /* 0x010fe80000000800 */
[----:B-1----:R1:W-:Y:S04]  /*4b00*/  @!P3 STS [R6+0x1980], R5 ;  /* 0x001980050600b388 */ /* 0x0023e80000000800 */
[----:B--2---:R2:W-:Y:S01]  /*4b10*/  @!P0 STS [R6+0x1fe0], R21 ;  /* 0x001fe01506008388 */ /* 0x0045e20000000800 */
[----:B0-----:R-:W-:Y:S01]  /*4b20*/  CS2R R2, SRZ ;  /* 0x0000000000027805 */ /* 0x001fe2000001ff00 */
[----:B-1----:R-:W-:Y:S01]  /*4b30*/  IMAD.MOV.U32 R5, RZ, RZ, RZ ;  /* 0x000000ffff057224 */ /* 0x002fe200078e00ff */
[----:B------:R-:W-:Y:S06]  /*4b40*/  BAR.SYNC.DEFER_BLOCKING 0x0 ;  /* 0x0000000000007b1d */ /* 0x000fec0000010000 */
[----:B------:R-:W-:Y:S05]  /*4b50*/  BRA.U !UP0, `(.L_x_22) ;  /* 0x0000000508d47547 */ /* 0x000fea000b800000 */
[----:B------:R-:W0:Y:S01]  /*4b60*/  LDC R20, c[0x0][0x44c] ;  /* 0x00011300ff147b82 */ /* 0x000e220000000800 */
[----:B------:R-:W1:Y:S01]  /*4b70*/  LDCU.64 UR4, c[0x0][0x3f8] ;  /* 0x00007f00ff0477ac */ /* 0x000e620008000a00 */
[----:B------:R-:W-:Y:S01]  /*4b80*/  LOP3.LUT R19, R7, 0x3f8, R4, 0xf8, !PT ;  /* 0x000003f807137812 */ /* 0x000fe200078ef804 */
[----:B------:R-:W-:Y:S01]  /*4b90*/  IMAD.MOV.U32 R22, RZ, RZ, RZ ;  /* 0x000000ffff167224 */ /* 0x000fe200078e00ff */
[----:B------:R-:W-:Y:S01]  /*4ba0*/  CS2R R10, SRZ ;  /* 0x00000000000a7805 */ /* 0x000fe2000001ff00 */
[----:B------:R-:W-:Y:S01]  /*4bb0*/  UISETP.GE.U32.AND UP0, UPT, UR7, 0x4, UPT ;  /* 0x000000040700788c */ /* 0x000fe2000bf06070 */
[----:B------:R-:W-:Y:S01]  /*4bc0*/  CS2R R8, SRZ ;  /* 0x0000000000087805 */ /* 0x000fe2000001ff00 */
[----:B------:R-:W-:Y:S01]  /*4bd0*/  UIADD3 UR10, UPT, UPT, UR20, -UR6, URZ ;  /* 0x80000006140a7290 */ /* 0x000fe2000fffe0ff */
[C---:B0-----:R-:W-:Y:S02]  /*4be0*/  IMAD R0, R20.reuse, UR6, RZ ;  /* 0x0000000614007c24 */ /* 0x041fe4000f8e02ff */
[----:B------:R-:W-:-:S03]  /*4bf0*/  IMAD R20, R20, UR20, RZ ;  /* 0x0000001414147c24 */ /* 0x000fc6000f8e02ff */
[----:B------:R-:W-:-:S04]  /*4c00*/  LEA R19, P0, R19, R0, 0x2 ;  /* 0x0000000013137211 */ /* 0x000fc800078010ff */
[----:B------:R-:W-:Y:S02]  /*4c10*/  LEA.HI.X.SX32 R0, R0, RZ, 0x1, P0 ;  /* 0x000000ff00007211 */ /* 0x000fe400000f0eff */
[----:B-1----:R-:W-:Y:S01]  /*4c20*/  LEA R18, P0, R19, UR4, 0x2 ;  /* 0x0000000413127c11 */ /* 0x002fe2000f8010ff */
[----:B------:R-:W-:-:S03]  /*4c30*/  ULOP3.LUT UR4, UR7, 0x3, URZ, 0xc0, !UPT ;  /* 0x0000000307047892 */ /* 0x000fc6000f8ec0ff */
[----:B------:R-:W-:Y:S01]  /*4c40*/  LEA.HI.X R19, R19, UR5, R0, 0x2, P0 ;  /* 0x0000000513137c11 */ /* 0x000fe200080f1400 */
[----:B------:R-:W-:Y:S01]  /*4c50*/  IMAD.MOV.U32 R0, RZ, RZ, RZ ;  /* 0x000000ffff007224 */ /* 0x000fe200078e00ff */
[----:B------:R-:W-:Y:S07]  /*4c60*/  BRA.U !UP0, `(.L_x_23) ;  /* 0x0000000508287547 */ /* 0x000fee000b800000 */
[----:B------:R-:W-:Y:S01]  /*4c70*/  ULOP3.LUT UR11, UR7, 0x7ffffffc, URZ, 0xc0, !UPT ;  /* 0x7ffffffc070b7892 */ /* 0x000fe2000f8ec0ff */
[----:B------:R-:W-:Y:S01]  /*4c80*/  HFMA2 R0, -RZ, RZ, 0, 0 ;  /* 0x00000000ff007431 */ /* 0x000fe200000001ff */
[----:B------:R-:W-:Y:S02]  /*4c90*/  ISETP.GE.AND P2, PT, R13, UR10, PT ;  /* 0x0000000a0d007c0c */ /* 0x000fe4000bf46270 */
[----:B------:R-:W-:Y:S02]  /*4ca0*/  CS2R R2, SRZ ;  /* 0x0000000000027805 */ /* 0x000fe4000001ff00 */
[----:B------:R-:W-:Y:S01]  /*4cb0*/  IADD3 R7, PT, PT, R15, 0x88, R14 ;  /* 0x000000880f077810 */ /* 0x000fe20007ffe00e */
[C---:B------:R-:W-:Y:S01]  /*4cc0*/  IMAD.WIDE R30, R20.reuse, 0x10, RZ ;  /* 0x00000010141e7825 */ /* 0x040fe200078e02ff */
[----:B------:R-:W-:Y:S01]  /*4cd0*/  MOV R5, RZ ;  /* 0x000000ff00057202 */ /* 0x000fe20000000f00 */
[----:B------:R-:W0:Y:S01]  /*4ce0*/  LDCU UR5, c[0x0][0x440] ;  /* 0x00008800ff0577ac */ /* 0x000e220008000800 */
[----:B------:R-:W-:Y:S01]  /*4cf0*/  MOV R22, UR11 ;  /* 0x0000000b00167c02 */ /* 0x000fe20008000f00 */
[----:B------:R-:W-:Y:S01]  /*4d00*/  IMAD.WIDE R28, R20, 0xc, RZ ;  /* 0x0000000c141c7825 */ /* 0x000fe200078e02ff */
[----:B------:R-:W-:-:S03]  /*4d10*/  UIADD3 UR7, UPT, UPT, -UR11, URZ, URZ ;  /* 0x000000ff0b077290 */ /* 0x000fc6000fffe1ff */
[----:B------:R-:W-:-:S04]  /*4d20*/  IMAD.WIDE R26, R20, 0x8, RZ ;  /* 0x00000008141a7825 */ /* 0x000fc800078e02ff */
[----:B------:R-:W-:-:S07]  /*4d30*/  IMAD.WIDE R24, R20, 0x4, RZ ;  /* 0x0000000414187825 */ /* 0x000fce00078e02ff */
.L_x_32:
[----:B---3--:R1:W3:Y:S01]  /*4d40*/  LDS R4, [R7+-0x88] ;  /* 0xffff780007047984 */ /* 0x0082e20000000800 */
[----:B------:R-:W-:Y:S03]  /*4d50*/  BSSY.RECONVERGENT B0, `(.L_x_24) ;  /* 0x0000008000007945 */ /* 0x000fe60003800200 */
[----:B--2---:R1:W2:Y:S04]  /*4d60*/  LDS R6, [R7+-0x44] ;  /* 0xffffbc0007067984 */ /* 0x0042a80000000800 */
[----:B------:R1:W4:Y:S01]  /*4d70*/  LDS R12, [R7] ;  /* 0x00000000070c7984 */ /* 0x0003220000000800 */
[----:B0-----:R-:W-:Y:S05]  /*4d80*/  @P2 BRA `(.L_x_25) ;  /* 0x0000000000102947 */ /* 0x001fea0003800000 */
[----:B0-----:R-:W-:Y:S02]  /*4d90*/  ISETP.GE.AND P0, PT, R16, UR5, PT ;  /* 0x0000000510007c0c */ /* 0x001fe4000bf06270 */
[----:B------:R-:W-:Y:S02]  /*4da0*/  CS2R R10, SRZ ;  /* 0x00000000000a7805 */ /* 0x000fe4000001ff00 */
[----:B------:R-:W-:Y:S09]  /*4db0*/  CS2R R8, SRZ ;  /* 0x0000000000087805 */ /* 0x000ff2000001ff00 */
[----:B------:R0:W5:Y:S02]  /*4dc0*/  @!P0 LDG.E.128 R8, desc[UR8][R18.64] ;  /* 0x0000000812088981 */ /* 0x000164000c1e1d00 */
.L_x_25:
[----:B0-----:R-:W-:Y:S05]  /*4dd0*/  BSYNC.RECONVERGENT B0 ;  /* 0x0000000000007941 */ /* 0x001fea0003800200 */
.L_x_24:
[----:B------:R-:W-:Y:S01]  /*4de0*/  ISETP.GE.AND P2, PT, R13, UR10, PT ;  /* 0x0000000a0d007c0c */ /* 0x000fe2000bf46270 */
[C---:B---3-5:R-:W-:Y:S01]  /*4df0*/  FFMA.FTZ R5, R4.reuse, R8, R5 ;  /* 0x0000000804057223 */ /* 0x068fe20000010005 */
[C---:B------:R-:W-:Y:S01]  /*4e00*/  FFMA.FTZ R2, R4.reuse, R9, R2 ;  /* 0x0000000904027223 */ /* 0x040fe20000010002 */
[----:B------:R-:W-:Y:S01]  /*4e10*/  BSSY.RECONVERGENT B0, `(.L_x_26) ;  /* 0x000000a000007945 */ /* 0x000fe20003800200 */
[C---:B------:R-:W-:Y:S01]  /*4e20*/  FFMA.FTZ R3, R4.reuse, R10, R3 ;  /* 0x0000000a04037223 */ /* 0x040fe20000010003 */
[----:B------:R-:W-:Y:S08]  /*4e30*/  FFMA.FTZ R0, R4, R11, R0 ;  /* 0x0000000b04007223 */ /* 0x000ff00000010000 */
[----:B------:R-:W-:Y:S05]  /*4e40*/  @P2 BRA `(.L_x_27) ;  /* 0x0000000000182947 */ /* 0x000fea0003800000 */
[----:B------:R-:W-:Y:S02]  /*4e50*/  ISETP.GE.AND P0, PT, R16, UR5, PT ;  /* 0x0000000510007c0c */ /* 0x000fe4000bf06270 */
[----:B------:R-:W-:Y:S02]  /*4e60*/  CS2R R10, SRZ ;  /* 0x00000000000a7805 */ /* 0x000fe4000001ff00 */
[----:B------:R-:W-:Y:S09]  /*4e70*/  CS2R R8, SRZ ;  /* 0x0000000000087805 */ /* 0x000ff2000001ff00 */
[----:B------:R-:W-:Y:S05]  /*4e80*/  @!P0 IADD3 R32, P1, PT, R24, R18, RZ ;  /* 0x0000001218208210 */ /* 0x000fea0007f3e0ff */
[----:B------:R-:W-:Y:S05]  /*4e90*/  @!P0 IMAD.X R33, R25, 0x1, R19, P1 ;  /* 0x0000000119218824 */ /* 0x000fea00008e0613 */
[----:B------:R0:W5:Y:S03]  /*4ea0*/  @!P0 LDG.E.128 R8, desc[UR8][R32.64] ;  /* 0x0000000820088981 */ /* 0x000166000c1e1d00 */
.L_x_27:
[----:B------:R-:W-:Y:S05]  /*4eb0*/  BSYNC.RECONVERGENT B0 ;  /* 0x0000000000007941 */ /* 0x000fea0003800200 */
.L_x_26:
[C---:B--2--5:R-:W-:Y:S01]  /*4ec0*/  FFMA.FTZ R5, R6.reuse, R8, R5 ;  /* 0x0000000806057223 */ /* 0x064fe20000010005 */
[C---:B------:R-:W-:Y:S01]  /*4ed0*/  FFMA.FTZ R2, R6.reuse, R9, R2 ;  /* 0x0000000906027223 */ /* 0x040fe20000010002 */
[----:B------:R-:W-:Y:S01]  /*4ee0*/  BSSY.RECONVERGENT B0, `(.L_x_28) ;  /* 0x000000a000007945 */ /* 0x000fe20003800200 */
[C---:B------:R-:W-:Y:S01]  /*4ef0*/  FFMA.FTZ R3, R6.reuse, R10, R3 ;  /* 0x0000000a06037223 */ /* 0x040fe20000010003 */
[----:B------:R-:W-:Y:S02]  /*4f00*/  FFMA.FTZ R0, R6, R11, R0 ;  /* 0x0000000b06007223 */ /* 0x000fe40000010000 */
[----:B------:R-:W-:Y:S05]  /*4f10*/  @P2 BRA `(.L_x_29) ;  /* 0x0000000000182947 */ /* 0x000fea0003800000 */
[----:B------:R-:W-:Y:S02]  /*4f20*/  ISETP.GE.AND P0, PT, R16, UR5, PT ;  /* 0x0000000510007c0c */ /* 0x000fe4000bf06270 */
[----:B------:R-:W-:Y:S02]  /*4f30*/  CS2R R10, SRZ ;  /* 0x00000000000a7805 */ /* 0x000fe4000001ff00 */
[----:B------:R-:W-:Y:S09]  /*4f40*/  CS2R R8, SRZ ;  /* 0x0000000000087805 */ /* 0x000ff2000001ff00 */
[----:B0-----:R-:W-:Y:S05]  /*4f50*/  @!P0 IADD3 R32, P1, PT, R26, R18, RZ ;  /* 0x000000121a208210 */ /* 0x001fea0007f3e0ff */
[----:B------:R-:W-:Y:S05]  /*4f60*/  @!P0 IMAD.X R33, R27, 0x1, R19, P1 ;  /* 0x000000011b218824 */ /* 0x000fea00008e0613 */
[----:B------:R2:W5:Y:S03]  /*4f70*/  @!P0 LDG.E.128 R8, desc[UR8][R32.64] ;  /* 0x0000000820088981 */ /* 0x000566000c1e1d00 */
.L_x_29:
[----:B------:R-:W-:Y:S05]  /*4f80*/  BSYNC.RECONVERGENT B0 ;  /* 0x0000000000007941 */ /* 0x000fea0003800200 */
.L_x_28:
[C---:B----45:R-:W-:Y:S01]  /*4f90*/  FFMA.FTZ R5, R12.reuse, R8, R5 ;  /* 0x000000080c057223 */ /* 0x070fe20000010005 */
        /* <DEDUP_REMOVED lines=8> */
[----:B0-2---:R-:W-:Y:S05]  /*5020*/  @!P0 IADD3 R32, P1, PT, R28, R18, RZ ;  /* 0x000000121c208210 */ /* 0x005fea0007f3e0ff */
[----:B------:R-:W-:Y:S05]  /*5030*/  @!P0 IMAD.X R33, R29, 0x1, R19, P1 ;  /* 0x000000011d218824 */ /* 0x000fea00008e0613 */
[----:B------:R3:W5:Y:S03]  /*5040*/  @!P0 LDG.E.128 R8, desc[UR8][R32.64] ;  /* 0x0000000820088981 */ /* 0x000766000c1e1d00 */
.L_x_31:
[----:B------:R-:W-:Y:S05]  /*5050*/  BSYNC.RECONVERGENT B0 ;  /* 0x0000000000007941 */ /* 0x000fea0003800200 */
.L_x_30:
[----:B------:R-:W-:Y:S01]  /*5060*/  IADD3 R18, P0, PT, R30, R18, RZ ;  /* 0x000000121e127210 */ /* 0x000fe20007f1e0ff */
[----:B------:R1:W4:Y:S01]  /*5070*/  LDS R4, [R7+0x44] ;  /* 0x0000440007047984 */ /* 0x0003220000000800 */
[----:B------:R-:W-:Y:S02]  /*5080*/  UIADD3 UR7, UPT, UPT, UR7, 0x4, URZ ;  /* 0x0000000407077890 */ /* 0x000fe4000fffe0ff */
[----:B------:R-:W-:Y:S02]  /*5090*/  IADD3.X R19, PT, PT, R31, R19, RZ, P0, !PT ;  /* 0x000000131f137210 */ /* 0x000fe400007fe4ff */
[----:B------:R-:W-:Y:S01]  /*50a0*/  UISETP.NE.AND UP0, UPT, UR7, URZ, UPT ;  /* 0x000000ff0700728c */ /* 0x000fe2000bf05270 */
[----:B-1----:R-:W-:Y:S01]  /*50b0*/  IADD3 R7, PT, PT, R7, 0x110, RZ ;  /* 0x0000011007077810 */ /* 0x002fe20007ffe0ff */
[C---:B----45:R-:W-:Y:S01]  /*50c0*/  FFMA.FTZ R5, R4.reuse, R8, R5 ;  /* 0x0000000804057223 */ /* 0x070fe20000010005 */
[C---:B------:R-:W-:Y:S01]  /*50d0*/  FFMA.FTZ R2, R4.reuse, R9, R2 ;  /* 0x0000000904027223 */ /* 0x040fe20000010002 */
[C---:B------:R-:W-:Y:S01]  /*50e0*/  FFMA.FTZ R3, R4.reuse, R10, R3 ;  /* 0x0000000a04037223 */ /* 0x040fe20000010003 */
[----:B------:R-:W-:Y:S04]  /*50f0*/  FFMA.FTZ R0, R4, R11, R0 ;  /* 0x0000000b04007223 */ /* 0x000fe80000010000 */
[----:B------:R-:W-:Y:S05]  /*5100*/  BRA.U UP0, `(.L_x_32) ;  /* 0xfffffffd000c7547 */ /* 0x000fea000b83ffff */
.L_x_23:
[----:B------:R-:W-:-:S09]  /*5110*/  UISETP.NE.AND UP0, UPT, UR4, URZ, UPT ;  /* 0x000000ff0400728c */ /* 0x000fd2000bf05270 */
[----:B------:R-:W-:Y:S05]  /*5120*/  BRA.U !UP0, `(.L_x_22) ;  /* 0x0000000108607547 */ /* 0x000fea000b800000 */
[----:B------:R-:W-:Y:S01]  /*5130*/  IMAD R15, R22, 0x44, R15 ;  /* 0x00000044160f7824 */ /* 0x000fe200078e020f */
[----:B------:R-:W-:Y:S01]  /*5140*/  ISETP.GE.AND P1, PT, R13, UR10, PT ;  /* 0x0000000a0d007c0c */ /* 0x000fe2000bf26270 */
[----:B--2---:R-:W-:Y:S01]  /*5150*/  IMAD.WIDE R20, R20, 0x4, RZ ;  /* 0x0000000414147825 */ /* 0x004fe200078e02ff */
[----:B------:R-:W1:Y:S02]  /*5160*/  LDCU UR5, c[0x0][0x440] ;  /* 0x00008800ff0577ac */ /* 0x000e640008000800 */
[----:B------:R-:W-:Y:S01]  /*5170*/  IADD3 R6, PT, PT, R14, R15, RZ ;  /* 0x0000000f0e067210 */ /* 0x000fe20007ffe0ff */
[----:B------:R-:W-:-:S12]  /*5180*/  UIADD3 UR7, UPT, UPT, -UR4, URZ, URZ ;  /* 0x000000ff04077290 */ /* 0x000fd8000fffe1ff */
.L_x_35:
[----:B------:R2:W4:Y:S01]  /*5190*/  LDS R4, [R6] ;  /* 0x0000000006047984 */ /* 0x0005220000000800 */
[----:B------:R-:W-:Y:S01]  /*51a0*/  UIADD3 UR7, UPT, UPT, UR7, 0x1, URZ ;  /* 0x0000000107077890 */ /* 0x000fe2000fffe0ff */
[----:B------:R-:W-:Y:S04]  /*51b0*/  BSSY.RECONVERGENT B0, `(.L_x_33) ;  /* 0x0000006000007945 */ /* 0x000fe80003800200 */
[----:B------:R-:W-:Y:S05]  /*51c0*/  @P1 BRA `(.L_x_34) ;  /* 0x0000000000101947 */ /* 0x000fea0003800000 */
[----:B-1----:R-:W-:Y:S02]  /*51d0*/  ISETP.GE.AND P0, PT, R16, UR5, PT ;  /* 0x0000000510007c0c */ /* 0x002fe4000bf06270 */
[----:B------:R-:W-:Y:S02]  /*51e0*/  CS2R R10, SRZ ;  /* 0x00000000000a7805 */ /* 0x000fe4000001ff00 */
[----:B------:R-:W-:Y:S09]  /*51f0*/  CS2R R8, SRZ ;  /* 0x0000000000087805 */ /* 0x000ff2000001ff00 */
[----:B------:R1:W5:Y:S02]  /*5200*/  @!P0 LDG.E.128 R8, desc[UR8][R18.64] ;  /* 0x0000000812088981 */ /* 0x000364000c1e1d00 */
.L_x_34:
[----:B-1----:R-:W-:Y:S05]  /*5210*/  BSYNC.RECONVERGENT B0 ;  /* 0x0000000000007941 */ /* 0x002fea0003800200 */
.L_x_33:
[----:B------:R-:W-:Y:S01]  /*5220*/  IADD3 R18, P0, PT, R20, R18, RZ ;  /* 0x0000001214127210 */ /* 0x000fe20007f1e0ff */
[----:B------:R-:W-:Y:S01]  /*5230*/  UISETP.NE.AND UP0, UPT, UR7, URZ, UPT ;  /* 0x000000ff0700728c */ /* 0x000fe2000bf05270 */
[----:B----45:R-:W-:Y:S01]  /*5240*/  FFMA.FTZ R5, R4, R8, R5 ;  /* 0x0000000804057223 */ /* 0x030fe20000010005 */
[----:B--2---:R-:W-:Y:S01]  /*5250*/  IADD3 R6, PT, PT, R6, 0x44, RZ ;  /* 0x0000004406067810 */ /* 0x004fe20007ffe0ff */
[C---:B------:R-:W-:Y:S01]  /*5260*/  FFMA.FTZ R2, R4.reuse, R9, R2 ;  /* 0x0000000904027223 */ /* 0x040fe20000010002 */
[C---:B------:R-:W-:Y:S01]  /*5270*/  FFMA.FTZ R3, R4.reuse, R10, R3 ;  /* 0x0000000a04037223 */ /* 0x040fe20000010003 */
[----:B------:R-:W-:Y:S01]  /*5280*/  IADD3.X R19, PT, PT, R21, R19, RZ, P0, !PT ;  /* 0x0000001315137210 */ /* 0x000fe200007fe4ff */
[----:B------:R-:W-:Y:S03]  /*5290*/  FFMA.FTZ R0, R4, R11, R0 ;  /* 0x0000000b04007223 */ /* 0x000fe60000010000 */
[----:B------:R-:W-:Y:S05]  /*52a0*/  BRA.U UP0, `(.L_x_35) ;  /* 0xfffffffd00b87547 */ /* 0x000fea000b83ffff */
.L_x_22:
[----:B------:R-:W-:-:S04]  /*52b0*/  IADD3 R13, PT, PT, R13, UR6, RZ ;  /* 0x000000060d0d7c10 */ /* 0x000fc8000fffe0ff */
[----:B------:R-:W-:-:S13]  /*52c0*/  ISETP.GE.AND P0, PT, R13, UR20, PT ;  /* 0x000000140d007c0c */ /* 0x000fda000bf06270 */
[----:B------:R-:W-:Y:S05]  /*52d0*/  @P0 EXIT ;  /* 0x000000000000094d */ /* 0x000fea0003800000 */
[----:B------:R-:W-:Y:S01]  /*52e0*/  IABS R9, UR21 ;  /* 0x0000001500097c13 */ /* 0x000fe20008000000 */
[----:B------:R-:W1:Y:S01]  /*52f0*/  LDC R8, c[0x0][0x434] ;  /* 0x00010d00ff087b82 */ /* 0x000e620000000800 */
[----:B------:R-:W-:Y:S01]  /*5300*/  IABS R10, R13 ;  /* 0x0000000d000a7213 */ /* 0x000fe20000000000 */
[----:B------:R-:W4:Y:S01]  /*5310*/  LDCU UR4, c[0x0][0x440] ;  /* 0x00008800ff0477ac */ /* 0x000f220008000800 */
[----:B------:R-:W5:Y:S01]  /*5320*/  I2F.RP R7, R9 ;  /* 0x0000000900077306 */ /* 0x000f620000209400 */
[----:B--2---:R-:W-:-:S05]  /*5330*/  IABS R6, UR21 ;  /* 0x0000001500067c13 */ /* 0x004fca0008000000 */
[----:B------:R-:W-:Y:S02]  /*5340*/  IMAD.MOV R6, RZ, RZ, -R6 ;  /* 0x000000ffff067224 */ /* 0x000fe400078e0a06 */
[----:B-----5:R-:W2:Y:S02]  /*5350*/  MUFU.RCP R14, R7 ;  /* 0x00000007000e7308 */ /* 0x020ea40000001000 */
[----:B--2---:R-:W-:Y:S01]  /*5360*/  VIADD R14, R14, 0xffffffe ;  /* 0x0ffffffe0e0e7836 */ /* 0x004fe20000000000 */
[----:B-1----:R-:W-:-:S05]  /*5370*/  IABS R7, R8 ;  /* 0x0000000800077213 */ /* 0x002fca0000000000 */
[----:B------:R-:W1:Y:S02]  /*5380*/  F2I.FTZ.U32.TRUNC.NTZ R15, R14 ;  /* 0x0000000e000f7305 */ /* 0x000e64000021f000 */
[--C-:B-1----:R-:W-:Y:S02]  /*5390*/  IMAD.MOV R4, RZ, RZ, -R15.reuse ;  /* 0x000000ffff047224 */ /* 0x102fe400078e0a0f */
[----:B------:R-:W-:Y:S02]  /*53a0*/  HFMA2 R14, -RZ, RZ, 0, 0 ;  /* 0x00000000ff0e7431 */ /* 0x000fe400000001ff */
[----:B------:R-:W-:Y:S02]  /*53b0*/  IMAD R11, R4, R9, RZ ;  /* 0x00000009040b7224 */ /* 0x000fe400078e02ff */
[----:B------:R-:W1:Y:S02]  /*53c0*/  I2F.RP R4, R7 ;  /* 0x0000000700047306 */ /* 0x000e640000209400 */
[----:B------:R-:W-:-:S06]  /*53d0*/  IMAD.HI.U32 R11, R15, R11, R14 ;  /* 0x0000000b0f0b7227 */ /* 0x000fcc00078e000e */
[----:B------:R-:W-:-:S04]  /*53e0*/  IMAD.HI.U32 R11, R11, R10, RZ ;  /* 0x0000000a0b0b7227 */ /* 0x000fc800078e00ff */
[----:B------:R-:W-:Y:S01]  /*53f0*/  IMAD R6, R11, R6, R10 ;  /* 0x000000060b067224 */ /* 0x000fe200078e020a */
[----:B-1----:R-:W1:Y:S04]  /*5400*/  MUFU.RCP R4, R4 ;  /* 0x0000000400047308 */ /* 0x002e680000001000 */
[----:B------:R-:W-:-:S13]  /*5410*/  ISETP.GT.U32.AND P1, PT, R9, R6, PT ;  /* 0x000000060900720c */ /* 0x000fda0003f24070 */
[----:B------:R-:W-:Y:S01]  /*5420*/  @!P1 IMAD.IADD R6, R6, 0x1, -R9 ;  /* 0x0000000106069824 */ /* 0x000fe200078e0a09 */
[----:B------:R-:W-:Y:S01]  /*5430*/  @!P1 IADD3 R11, PT, PT, R11, 0x1, RZ ;  /* 0x000000010b0b9810 */ /* 0x000fe20007ffe0ff */
[----:B-1----:R-:W-:Y:S01]  /*5440*/  VIADD R18, R4, 0xffffffe ;  /* 0x0ffffffe04127836 */ /* 0x002fe20000000000 */
[----:B------:R-:W-:Y:S02]  /*5450*/  ISETP.NE.AND P1, PT, RZ, UR21, PT ;  /* 0x00000015ff007c0c */ /* 0x000fe4000bf25270 */
[----:B------:R-:W-:Y:S01]  /*5460*/  ISETP.GE.U32.AND P2, PT, R6, R9, PT ;  /* 0x000000090600720c */ /* 0x000fe20003f46070 */
[----:B------:R-:W1:Y:S01]  /*5470*/  F2I.FTZ.U32.TRUNC.NTZ R19, R18 ;  /* 0x0000001200137305 */ /* 0x000e62000021f000 */
[----:B------:R-:W-:-:S04]  /*5480*/  LOP3.LUT R6, R13, UR21, RZ, 0x3c, !PT ;  /* 0x000000150d067c12 */ /* 0x000fc8000f8e3cff */
[----:B------:R-:W-:-:S07]  /*5490*/  ISETP.GE.AND P0, PT, R6, RZ, PT ;  /* 0x000000ff0600720c */ /* 0x000fce0003f06270 */
[----:B------:R-:W-:Y:S02]  /*54a0*/  @P2 IADD3 R11, PT, PT, R11, 0x1, RZ ;  /* 0x000000010b0b2810 */ /* 0x000fe40007ffe0ff */
[----:B-1----:R-:W-:Y:S02]  /*54b0*/  IADD3 R6, PT, PT, RZ, -R19, RZ ;  /* 0x80000013ff067210 */ /* 0x002fe40007ffe0ff */
[----:B------:R-:W-:Y:S02]  /*54c0*/  MOV R18, RZ ;  /* 0x000000ff00127202 */ /* 0x000fe40000000f00 */
[----:B------:R-:W-:Y:S01]  /*54d0*/  @!P0 IMAD.MOV R11, RZ, RZ, -R11 ;  /* 0x000000ffff0b8224 */ /* 0x000fe200078e0a0b */
[----:B------:R-:W-:Y:S01]  /*54e0*/  @!P1 LOP3.LUT R11, RZ, UR21, RZ, 0x33, !PT ;  /* 0x00000015ff0b9c12 */ /* 0x000fe2000f8e33ff */
[----:B------:R-:W-:Y:S01]  /*54f0*/  IMAD R6, R6, R7, RZ ;  /* 0x0000000706067224 */ /* 0x000fe200078e02ff */
[----:B----4-:R-:W-:-:S03]  /*5500*/  ISETP.GE.AND P1, PT, R16, UR4, PT ;  /* 0x0000000410007c0c */ /* 0x010fc6000bf26270 */
[----:B------:R-:W-:Y:S02]  /*5510*/  IMAD R9, R11, UR21, RZ ;  /* 0x000000150b097c24 */ /* 0x000fe4000f8e02ff */
[----:B------:R-:W-:-:S04]  /*5520*/  IMAD.HI.U32 R6, R19, R6, R18 ;  /* 0x0000000613067227 */ /* 0x000fc800078e0012 */
[----:B------:R-:W-:-:S05]  /*5530*/  IMAD.IADD R15, R13, 0x1, -R9 ;  /* 0x000000010d0f7824 */ /* 0x000fca00078e0a09 */
[----:B------:R-:W-:-:S05]  /*5540*/  IABS R4, R15 ;  /* 0x0000000f00047213 */ /* 0x000fca0000000000 */
[----:B------:R-:W-:-:S04]  /*5550*/  IMAD.HI.U32 R10, R6, R4, RZ ;  /* 0x00000004060a7227 */ /* 0x000fc800078e00ff */
[----:B------:R-:W-:-:S04]  /*5560*/  IMAD.MOV R6, RZ, RZ, -R10 ;  /* 0x000000ffff067224 */ /* 0x000fc800078e0a0a */
[----:B------:R-:W-:-:S05]  /*5570*/  IMAD R4, R7, R6, R4 ;  /* 0x0000000607047224 */ /* 0x000fca00078e0204 */
[----:B------:R-:W-:-:S13]  /*5580*/  ISETP.GT.U32.AND P0, PT, R7, R4, PT ;  /* 0x000000040700720c */ /* 0x000fda0003f04070 */
[----:B------:R-:W-:-:S04]  /*5590*/  @!P0 IADD3 R4, PT, PT, R4, -R7, RZ ;  /* 0x8000000704048210 */ /* 0x000fc80007ffe0ff */
[----:B------:R-:W-:Y:S01]  /*55a0*/  ISETP.GE.U32.AND P2, PT, R4, R7, PT ;  /* 0x000000070400720c */ /* 0x000fe20003f46070 */
[----:B------:R-:W-:-:S12]  /*55b0*/  @P1 EXIT ;  /* 0x000000000000194d */ /* 0x000fd80003800000 */
[----:B------:R-:W1:Y:S01]  /*55c0*/  LDCU.128 UR4, c[0x0][0x400] ;  /* 0x00008000ff0477ac */ /* 0x000e620008000c00 */
[----:B------:R-:W-:Y:S01]  /*55d0*/  LOP3.LUT R15, R15, R8, RZ, 0x3c, !PT ;  /* 0x000000080f0f7212 */ /* 0x000fe200078e3cff */
[----:B------:R-:W-:Y:S01]  /*55e0*/  @!P0 VIADD R10, R10, 0x1 ;  /* 0x000000010a0a8836 */ /* 0x000fe20000000000 */
[----:B------:R-:W-:Y:S01]  /*55f0*/  ISETP.NE.AND P0, PT, R8, RZ, PT ;  /* 0x000000ff0800720c */ /* 0x000fe20003f05270 */
[----:B------:R-:W2:Y:S01]  /*5600*/  LDCU.64 UR10, c[0x0][0x410] ;  /* 0x00008200ff0a77ac */ /* 0x000ea20008000a00 */
[----:B------:R-:W-:Y:S01]  /*5610*/  ISETP.GE.AND P1, PT, R15, RZ, PT ;  /* 0x000000ff0f00720c */ /* 0x000fe20003f26270 */
[----:B------:R-:W-:Y:S01]  /*5620*/  @P2 VIADD R10, R10, 0x1 ;  /* 0x000000010a0a2836 */ /* 0x000fe20000000000 */
[----:B------:R-:W-:Y:S01]  /*5630*/  SHF.R.S32.HI R4, RZ, 0x1f, R11 ;  /* 0x0000001fff047819 */ /* 0x000fe2000001140b */
[----:B------:R-:W-:Y:S01]  /*5640*/  IMAD.MOV.U32 R17, RZ, RZ, RZ ;  /* 0x000000ffff117224 */ /* 0x000fe200078e00ff */
[----:B------:R-:W-:Y:S02]  /*5650*/  F2FP.F16.F32.PACK_AB R2, R2, R5 ;  /* 0x000000050202723e */ /* 0x000fe400000000ff */
[----:B------:R-:W-:Y:S01]  /*5660*/  F2FP.F16.F32.PACK_AB R3, R0, R3 ;  /* 0x000000030003723e */ /* 0x000fe200000000ff */
[----:B-1----:R-:W-:-:S06]  /*5670*/  IMAD R4, R4, UR4, RZ ;  /* 0x0000000404047c24 */ /* 0x002fcc000f8e02ff */
[----:B------:R-:W-:Y:S01]  /*5680*/  @!P1 IADD3 R10, PT, PT, -R10, RZ, RZ ;  /* 0x000000ff0a0a9210 */ /* 0x000fe20007ffe1ff */
[----:B------:R-:W-:Y:S01]  /*5690*/  IMAD.WIDE.U32 R16, R11, UR4, R16 ;  /* 0x000000040b107c25 */ /* 0x000fe2000f8e0010 */
[----:B------:R-:W-:-:S03]  /*56a0*/  @!P0 LOP3.LUT R10, RZ, R8, RZ, 0x33, !PT ;  /* 0x00000008ff0a8212 */ /* 0x000fc600078e33ff */
[----:B------:R-:W-:Y:S01]  /*56b0*/  IMAD R11, R11, UR5, R4 ;  /* 0x000000050b0b7c24 */ /* 0x000fe2000f8e0204 */
[----:B------:R-:W-:Y:S01]  /*56c0*/  SHF.R.S32.HI R4, RZ, 0x1f, R10 ;  /* 0x0000001fff047819 */ /* 0x000fe2000001140a */
[----:B------:R-:W-:Y:S01]  /*56d0*/  IMAD R8, R10, R8, R9 ;  /* 0x000000080a087224 */ /* 0x000fe200078e0209 */
[----:B------:R-:W1:Y:S02]  /*56e0*/  LDCU.64 UR4, c[0x0][0x3f0] ;  /* 0x00007e00ff0477ac */ /* 0x000e640008000a00 */
[----:B------:R-:W-:Y:S01]  /*56f0*/  IADD3 R17, PT, PT, R17, R11, RZ ;  /* 0x0000000b11117210 */ /* 0x000fe20007ffe0ff */
[----:B--2---:R-:W-:Y:S02]  /*5700*/  IMAD R7, R4, UR10, RZ ;  /* 0x0000000a04077c24 */ /* 0x004fe4000f8e02ff */
[----:B------:R-:W-:Y:S02]  /*5710*/  IMAD.IADD R8, R13, 0x1, -R8 ;  /* 0x000000010d087824 */ /* 0x000fe400078e0a08 */
[----:B------:R-:W-:-:S02]  /*5720*/  IMAD R9, R10, UR11, R7 ;  /* 0x0000000b0a097c24 */ /* 0x000fc4000f8e0207 */
[----:B------:R-:W-:Y:S01]  /*5730*/  IMAD.WIDE.U32 R16, R10, UR10, R16 ;  /* 0x0000000a0a107c25 */ /* 0x000fe2000f8e0010 */
[----:B------:R-:W-:-:S04]  /*5740*/  SHF.R.S32.HI R7, RZ, 0x1f, R8 ;  /* 0x0000001fff077819 */ /* 0x000fc80000011408 */
[----:B------:R-:W-:Y:S01]  /*5750*/  IADD3 R17, PT, PT, R17, R9, RZ ;  /* 0x0000000911117210 */ /* 0x000fe20007ffe0ff */
[----:B------:R-:W-:-:S04]  /*5760*/  IMAD R7, R7, UR6, RZ ;  /* 0x0000000607077c24 */ /* 0x000fc8000f8e02ff */
[C---:B------:R-:W-:Y:S02]  /*5770*/  IMAD R7, R8.reuse, UR7, R7 ;  /* 0x0000000708077c24 */ /* 0x040fe4000f8e0207 */
[----:B------:R-:W-:-:S05]  /*5780*/  IMAD.WIDE.U32 R8, R8, UR6, R16 ;  /* 0x0000000608087c25 */ /* 0x000fca000f8e0010 */
[----:B------:R-:W-:Y:S02]  /*5790*/  IADD3 R7, PT, PT, R9, R7, RZ ;  /* 0x0000000709077210 */ /* 0x000fe40007ffe0ff */
[----:B-1----:R-:W-:-:S04]  /*57a0*/  LEA R4, P0, R8, UR4, 0x1 ;  /* 0x0000000408047c11 */ /* 0x002fc8000f8008ff */
[----:B------:R-:W-:-:S05]  /*57b0*/  LEA.HI.X R5, R8, UR5, R7, 0x1, P0 ;  /* 0x0000000508057c11 */ /* 0x000fca00080f0c07 */
[----:B------:R-:W-:Y:S01]  /*57c0*/  STG.E.64 desc[UR8][R4.64], R2 ;  /* 0x0000000204007986 */ /* 0x000fe2000c101b08 */
[----:B------:R-:W-:Y:S05]  /*57d0*/  EXIT ;  /* 0x000000000000794d */ /* 0x000fea0003800000 */
        .weak           $__internal_0_$__cuda_sm20_div_s64
        .type           $__internal_0_$__cuda_sm20_div_s64,@function
        .size           $__internal_0_$__cuda_sm20_div_s64,(.L_x_10208 - $__internal_0_$__cuda_sm20_div_s64)
$__internal_0_$__cuda_sm20_div_s64:
[----:B------:R-:W-:Y:S02]  /*57e0*/  IADD3 R41, P0, PT, RZ, -R18, RZ ;  /* 0x80000012ff297210 */ /* 0x000fe40007f1e0ff */
[----:B------:R-:W-:-:S03]  /*57f0*/  ISETP.GE.AND P1, PT, R15, RZ, PT ;  /* 0x000000ff0f00720c */ /* 0x000fc60003f26270 */
[----:B------:R-:W-:Y:S01]  /*5800*/  IMAD.X R0, RZ, RZ, ~R15, P0 ;  /* 0x000000ffff007224 */ /* 0x000fe200000e0e0f */
[----:B------:R-:W-:-:S04]  /*5810*/  SEL R40, R41, R18, !P1 ;  /* 0x0000001229287207 */ /* 0x000fc80004800000 */
[----:B------:R-:W-:-:S04]  /*5820*/  SEL R41, R0, R15, !P1 ;  /* 0x0000000f00297207 */ /* 0x000fc80004800000 */
[----:B------:R-:W0:Y:S02]  /*5830*/  I2F.U64.RP R12, R40 ;  /* 0x00000028000c7312 */ /* 0x000e240000309000 */
[----:B0-----:R-:W0:Y:S02]  /*5840*/  MUFU.RCP R48, R12 ;  /* 0x0000000c00307308 */ /* 0x001e240000001000 */
[----:B0-----:R-:W-:-:S15]  /*5850*/  VIADD R48, R48, 0x1ffffffe ;  /* 0x1ffffffe30307836 */ /* 0x001fde0000000000 */
[----:B------:R-:W-:-:S15]  /*5860*/  NOP ;  /* 0x0000000000007918 */ /* 0x000fde0000000000 */
[----:B------:R-:W-:-:S15]  /*5870*/  NOP ;  /* 0x0000000000007918 */ /* 0x000fde0000000000 */
[----:B------:R-:W-:-:S15]  /*5880*/  NOP ;  /* 0x0000000000007918 */ /* 0x000fde0000000000 */
[----:B------:R-:W0:Y:S02]  /*5890*/  F2I.U64.TRUNC R48, R48 ;  /* 0x0000003000307311 */ /* 0x000e24000020d800 */
[----:B0-----:R-:W-:-:S04]  /*58a0*/  IMAD.WIDE.U32 R50, R48, R40, RZ ;  /* 0x0000002830327225 */ /* 0x001fc800078e00ff */
[C---:B------:R-:W-:Y:S01]  /*58b0*/  IMAD R19, R48.reuse, R41, R51 ;  /* 0x0000002930137224 */ /* 0x040fe200078e0233 */
[----:B------:R-:W-:Y:S01]  /*58c0*/  IADD3 R11, P0, PT, RZ, -R50, RZ ;  /* 0x80000032ff0b7210 */ /* 0x000fe20007f1e0ff */
[----:B------:R-:W-:Y:S02]  /*58d0*/  IMAD.MOV.U32 R51, RZ, RZ, R48 ;  /* 0x000000ffff337224 */ /* 0x000fe400078e0030 */
[----:B------:R-:W-:Y:S02]  /*58e0*/  IMAD R0, R49, R40, R19 ;  /* 0x0000002831007224 */ /* 0x000fe400078e0213 */
[----:B------:R-:W-:-:S04]  /*58f0*/  IMAD.HI.U32 R50, R48, R11, RZ ;  /* 0x0000000b30327227 */ /* 0x000fc800078e00ff */
[----:B------:R-:W-:-:S04]  /*5900*/  IMAD.X R0, RZ, RZ, ~R0, P0 ;  /* 0x000000ffff007224 */ /* 0x000fc800000e0e00 */
[----:B------:R-:W-:-:S04]  /*5910*/  IMAD.WIDE.U32 R50, P0, R48, R0, R50 ;  /* 0x0000000030327225 */ /* 0x000fc80007800032 */
[----:B------:R-:W-:-:S04]  /*5920*/  IMAD.HI.U32 R20, R49, R0, RZ ;  /* 0x0000000031147227 */ /* 0x000fc800078e00ff */
[----:B------:R-:W-:-:S04]  /*5930*/  IMAD.HI.U32 R11, P1, R49, R11, R50 ;  /* 0x0000000b310b7227 */ /* 0x000fc80007820032 */
[----:B------:R-:W-:Y:S02]  /*5940*/  IMAD R0, R49, R0, RZ ;  /* 0x0000000031007224 */ /* 0x000fe400078e02ff */
[----:B------:R-:W-:-:S03]  /*5950*/  IMAD.X R20, R20, 0x1, R49, P0 ;  /* 0x0000000114147824 */ /* 0x000fc600000e0631 */
[----:B------:R-:W-:-:S04]  /*5960*/  IADD3 R49, P0, PT, R0, R11, RZ ;  /* 0x0000000b00317210 */ /* 0x000fc80007f1e0ff */
[----:B------:R-:W-:Y:S01]  /*5970*/  IADD3.X R20, PT, PT, RZ, RZ, R20, P0, P1 ;  /* 0x000000ffff147210 */ /* 0x000fe200007e2414 */
[----:B------:R-:W-:Y:S01]  /*5980*/  IMAD.WIDE.U32 R50, R49, R40, RZ ;  /* 0x0000002831327225 */ /* 0x000fe200078e00ff */
[----:B------:R-:W-:-:S03]  /*5990*/  ISETP.GE.AND P1, PT, R17, RZ, PT ;  /* 0x000000ff1100720c */ /* 0x000fc60003f26270 */
[----:B------:R-:W-:Y:S01]  /*59a0*/  IMAD R11, R49, R41, R51 ;  /* 0x00000029310b7224 */ /* 0x000fe200078e0233 */
[----:B------:R-:W-:-:S03]  /*59b0*/  IADD3 R19, P0, PT, RZ, -R50, RZ ;  /* 0x80000032ff137210 */ /* 0x000fc60007f1e0ff */
[----:B------:R-:W-:Y:S02]  /*59c0*/  IMAD R11, R20, R40, R11 ;  /* 0x00000028140b7224 */ /* 0x000fe400078e020b */
[----:B------:R-:W-:-:S03]  /*59d0*/  IMAD.HI.U32 R48, R49, R19, RZ ;  /* 0x0000001331307227 */ /* 0x000fc600078e00ff */
[----:B------:R-:W-:-:S05]  /*59e0*/  IADD3.X R11, PT, PT, RZ, ~R11, RZ, P0, !PT ;  /* 0x8000000bff0b7210 */ /* 0x000fca00007fe4ff */
[----:B------:R-:W-:-:S04]  /*59f0*/  IMAD.WIDE.U32 R48, P0, R49, R11, R48 ;  /* 0x0000000b31307225 */ /* 0x000fc80007800030 */
[----:B------:R-:W-:-:S04]  /*5a00*/  IMAD.HI.U32 R12, P3, R20, R19, R48 ;  /* 0x00000013140c7227 */ /* 0x000fc80007860030 */
[----:B------:R-:W-:-:S04]  /*5a10*/  IMAD.HI.U32 R19, R20, R11, RZ ;  /* 0x0000000b14137227 */ /* 0x000fc800078e00ff */
[----:B------:R-:W-:Y:S02]  /*5a20*/  IMAD.X R0, R19, 0x1, R20, P0 ;  /* 0x0000000113007824 */ /* 0x000fe400000e0614 */
[----:B------:R-:W-:Y:S01]  /*5a30*/  IMAD R11, R20, R11, RZ ;  /* 0x0000000b140b7224 */ /* 0x000fe200078e02ff */
[----:B------:R-:W-:Y:S01]  /*5a40*/  IADD3 R20, P0, PT, RZ, -R39, RZ ;  /* 0x80000027ff147210 */ /* 0x000fe20007f1e0ff */
[----:B------:R-:W-:-:S03]  /*5a50*/  IMAD.MOV.U32 R49, RZ, RZ, RZ ;  /* 0x000000ffff317224 */ /* 0x000fc600078e00ff */
[----:B------:R-:W-:Y:S02]  /*5a60*/  IADD3 R12, P2, PT, R11, R12, RZ ;  /* 0x0000000c0b0c7210 */ /* 0x000fe40007f5e0ff */
[----:B------:R-:W-:Y:S01]  /*5a70*/  SEL R37, R20, R39, !P1 ;  /* 0x0000002714257207 */ /* 0x000fe20004800000 */
[----:B------:R-:W-:Y:S01]  /*5a80*/  IMAD.X R20, RZ, RZ, ~R17, P0 ;  /* 0x000000ffff147224 */ /* 0x000fe200000e0e11 */
[----:B------:R-:W-:-:S03]  /*5a90*/  IADD3.X R0, PT, PT, RZ, RZ, R0, P2, P3 ;  /* 0x000000ffff007210 */ /* 0x000fc600017e6400 */
[----:B------:R-:W-:Y:S01]  /*5aa0*/  IMAD.HI.U32 R48, R12, R37, RZ ;  /* 0x000000250c307227 */ /* 0x000fe200078e00ff */
[----:B------:R-:W-:-:S05]  /*5ab0*/  SEL R11, R20, R17, !P1 ;  /* 0x00000011140b7207 */ /* 0x000fca0004800000 */
[----:B------:R-:W-:-:S04]  /*5ac0*/  IMAD.WIDE.U32 R48, R12, R11, R48 ;  /* 0x0000000b0c307225 */ /* 0x000fc800078e0030 */
[C---:B------:R-:W-:Y:S02]  /*5ad0*/  IMAD R20, R0.reuse, R11, RZ ;  /* 0x0000000b00147224 */ /* 0x040fe400078e02ff */
[----:B------:R-:W-:-:S04]  /*5ae0*/  IMAD.HI.U32 R19, P2, R0, R37, R48 ;  /* 0x0000002500137227 */ /* 0x000fc80007840030 */
[----:B------:R-:W-:Y:S01]  /*5af0*/  IMAD.HI.U32 R0, R0, R11, RZ ;  /* 0x0000000b00007227 */ /* 0x000fe200078e00ff */
[----:B------:R-:W-:-:S03]  /*5b00*/  IADD3 R20, P1, PT, R20, R19, RZ ;  /* 0x0000001314147210 */ /* 0x000fc60007f3e0ff */
[----:B------:R-:W-:Y:S02]  /*5b10*/  IMAD.X R0, RZ, RZ, R0, P2 ;  /* 0x000000ffff007224 */ /* 0x000fe400010e0600 */
[----:B------:R-:W-:-:S03]  /*5b20*/  IMAD.WIDE.U32 R48, R20, R40, RZ ;  /* 0x0000002814307225 */ /* 0x000fc600078e00ff */
[----:B------:R-:W-:Y:S01]  /*5b30*/  IADD3.X R0, PT, PT, RZ, R0, RZ, P1, !PT ;  /* 0x00000000ff007210 */ /* 0x000fe20000ffe4ff */
[----:B------:R-:W-:Y:S01]  /*5b40*/  IMAD R19, R20, R41, R49 ;  /* 0x0000002914137224 */ /* 0x000fe200078e0231 */
[----:B------:R-:W-:-:S03]  /*5b50*/  IADD3 R12, P0, PT, -R48, R37, RZ ;  /* 0x00000025300c7210 */ /* 0x000fc60007f1e1ff */
[-C--:B------:R-:W-:Y:S01]  /*5b60*/  IMAD R48, R0, R40.reuse, R19 ;  /* 0x0000002800307224 */ /* 0x080fe200078e0213 */
[----:B------:R-:W-:-:S03]  /*5b70*/  ISETP.GE.U32.AND P2, PT, R12, R40, PT ;  /* 0x000000280c00720c */ /* 0x000fc60003f46070 */
[----:B------:R-:W-:Y:S01]  /*5b80*/  IMAD.X R11, R11, 0x1, ~R48, P0 ;  /* 0x000000010b0b7824 */ /* 0x000fe200000e0e30 */
[----:B------:R-:W-:-:S04]  /*5b90*/  IADD3 R19, P0, PT, R12, -R40, RZ ;  /* 0x800000280c137210 */ /* 0x000fc80007f1e0ff */
[----:B------:R-:W-:-:S04]  /*5ba0*/  ISETP.GE.U32.AND.EX P2, PT, R11, R41, PT, P2 ;  /* 0x000000290b00720c */ /* 0x000fc80003f46120 */
[----:B------:R-:W-:Y:S01]  /*5bb0*/  SEL R19, R19, R12, P2 ;  /* 0x0000000c13137207 */ /* 0x000fe20001000000 */
[----:B------:R-:W-:-:S03]  /*5bc0*/  IMAD.X R12, R11, 0x1, ~R41, P0 ;  /* 0x000000010b0c7824 */ /* 0x000fc600000e0e29 */
[----:B------:R-:W-:Y:S02]  /*5bd0*/  ISETP.GE.U32.AND P1, PT, R19, R40, PT ;  /* 0x000000281300720c */ /* 0x000fe40003f26070 */
[----:B------:R-:W-:Y:S02]  /*5be0*/  SEL R11, R12, R11, P2 ;  /* 0x0000000b0c0b7207 */ /* 0x000fe40001000000 */
[----:B------:R-:W-:Y:S01]  /*5bf0*/  LOP3.LUT R12, R15, R17, RZ, 0x3c, !PT ;  /* 0x000000110f0c7212 */ /* 0x000fe200078e3cff */
[----:B------:R-:W-:Y:S01]  /*5c00*/  IMAD.MOV.U32 R17, RZ, RZ, 0x0 ;  /* 0x00000000ff117424 */ /* 0x000fe200078e00ff */
[----:B------:R-:W-:Y:S02]  /*5c10*/  ISETP.GE.U32.AND.EX P1, PT, R11, R41, PT, P1 ;  /* 0x000000290b00720c */ /* 0x000fe40003f26110 */
[----:B------:R-:W-:-:S04]  /*5c20*/  IADD3 R11, P0, PT, R20, 0x1, RZ ;  /* 0x00000001140b7810 */ /* 0x000fc80007f1e0ff */
[----:B------:R-:W-:Y:S01]  /*5c30*/  SEL R20, R11, R20, P2 ;  /* 0x000000140b147207 */ /* 0x000fe20001000000 */
[----:B------:R-:W-:-:S03]  /*5c40*/  IMAD.X R11, RZ, RZ, R0, P0 ;  /* 0x000000ffff0b7224 */ /* 0x000fc600000e0600 */
[----:B------:R-:W-:Y:S02]  /*5c50*/  IADD3 R19, P0, PT, R20, 0x1, RZ ;  /* 0x0000000114137810 */ /* 0x000fe40007f1e0ff */
[----:B------:R-:W-:Y:S02]  /*5c60*/  SEL R11, R11, R0, P2 ;  /* 0x000000000b0b7207 */ /* 0x000fe40001000000 */
[----:B------:R-:W-:Y:S02]  /*5c70*/  SEL R19, R19, R20, P1 ;  /* 0x0000001413137207 */ /* 0x000fe40000800000 */
[-C--:B------:R-:W-:Y:S02]  /*5c80*/  IADD3.X R0, PT, PT, RZ, R11.reuse, RZ, P0, !PT ;  /* 0x0000000bff007210 */ /* 0x080fe400007fe4ff */
[----:B------:R-:W-:Y:S02]  /*5c90*/  ISETP.GE.AND P2, PT, R12, RZ, PT ;  /* 0x000000ff0c00720c */ /* 0x000fe40003f46270 */
[----:B------:R-:W-:-:S02]  /*5ca0*/  SEL R11, R0, R11, P1 ;  /* 0x0000000b000b7207 */ /* 0x000fc40000800000 */
[-C--:B------:R-:W-:Y:S02]  /*5cb0*/  IADD3 R0, P1, PT, RZ, -R19.reuse, RZ ;  /* 0x80000013ff007210 */ /* 0x080fe40007f3e0ff */
[----:B------:R-:W-:Y:S02]  /*5cc0*/  ISETP.NE.U32.AND P0, PT, R18, RZ, PT ;  /* 0x000000ff1200720c */ /* 0x000fe40003f05070 */
[----:B------:R-:W-:Y:S01]  /*5cd0*/  SEL R0, R0, R19, !P2 ;  /* 0x0000001300007207 */ /* 0x000fe20005000000 */
[----:B------:R-:W-:Y:S01]  /*5ce0*/  IMAD.X R12, RZ, RZ, ~R11, P1 ;  /* 0x000000ffff0c7224 */ /* 0x000fe200008e0e0b */
[----:B------:R-:W-:-:S04]  /*5cf0*/  ISETP.NE.AND.EX P0, PT, R15, RZ, PT, P0 ;  /* 0x000000ff0f00720c */ /* 0x000fc80003f05300 */
[----:B------:R-:W-:Y:S02]  /*5d00*/  SEL R12, R12, R11, !P2 ;  /* 0x0000000b0c0c7207 */ /* 0x000fe40005000000 */
[----:B------:R-:W-:Y:S02]  /*5d10*/  SEL R0, R0, 0xffffffff, P0 ;  /* 0xffffffff00007807 */ /* 0x000fe40000000000 */
[----:B------:R-:W-:Y:S01]  /*5d20*/  SEL R11, R12, 0xffffffff, P0 ;  /* 0xffffffff0c0b7807 */ /* 0x000fe20000000000 */
[----:B------:R-:W-:Y:S06]  /*5d30*/  RET.REL.NODEC R16 `(_ZN5flash32flash_fwd_splitkv_combine_kernelI23Flash_fwd_kernel_traitsILi32ELi64ELi256ELi4ELb0ELb0EN7cutlass6half_tE19Flash_kernel_traitsILi32ELi64ELi256ELi4ES3_EELi16ELi7ELb0EEEvNS_16Flash_fwd_paramsE) ;  /* 0xffffffa010b07950 */ /* 0x000fec0003c3ffff */
.L_x_36:
[----:B------:R-:W-:-:S00]  /*5d40*/  BRA `(.L_x_36) ;  /* 0xfffffffc00fc7947 */ /* 0x000fc0000383ffff */
[----:B------:R-:W-:-:S00]  /*5d50*/  NOP ;  /* 0x0000000000007918 */ /* 0x000fc00000000000 */
        /* <DEDUP_REMOVED lines=10> */
.L_x_10208:


//--------------------- .text._ZN5flash32flash_fwd_splitkv_combine_kernelI23Flash_fwd_kernel_traitsILi32ELi64ELi256ELi4ELb0ELb0EN7cutlass6half_tE19Flash_kernel_traitsILi32ELi64ELi256ELi4ES3_EELi16ELi6ELb0EEEvNS_16Flash_fwd_paramsE --------------------------
	.section	.text._ZN5flash32flash_fwd_splitkv_combine_kernelI23Flash_fwd_kernel_traitsILi32ELi64ELi256ELi4ELb0ELb0EN7cutlass6half_tE19Flash_kernel_traitsILi32ELi64ELi256ELi4ES3_EELi16ELi6ELb0EEEvNS_16Flash_fwd_paramsE,"ax",@progbits
	.align	128
        .global         _ZN5flash32flash_fwd_splitkv_combine_kernelI23Flash_fwd_kernel_traitsILi32ELi64ELi256ELi4ELb0ELb0EN7cutlass6half_tE19Flash_kernel_traitsILi32ELi64ELi256ELi4ES3_EELi16ELi6ELb0EEEvNS_16Flash_fwd_paramsE
        .type           _ZN5flash32flash_fwd_splitkv_combine_kernelI23Flash_fwd_kernel_traitsILi32ELi64ELi256ELi4ELb0ELb0EN7cutlass6half_tE19Flash_kernel_traitsILi32ELi64ELi256ELi4ES3_EELi16ELi6ELb0EEEvNS_16Flash_fwd_paramsE,@function
        .size           _ZN5flash32flash_fwd_splitkv_combine_kernelI23Flash_fwd_kernel_traitsILi32ELi64ELi256ELi4ELb0ELb0EN7cutlass6half_tE19Flash_kernel_traitsILi32ELi64ELi256ELi4ES3_EELi16ELi6ELb0EEEvNS_16Flash_fwd_paramsE,(.L_x_10209 - _ZN5flash32flash_fwd_splitkv_combine_kernelI23Flash_fwd_kernel_traitsILi32ELi64ELi256ELi4ELb0ELb0EN7cutlass6half_tE19Flash_kernel_traitsILi32ELi64ELi256ELi4ES3_EELi16ELi6ELb0EEEvNS_16Flash_fwd_paramsE)
        .other          _ZN5flash32flash_fwd_splitkv_combine_kernelI23Flash_fwd_kernel_traitsILi32ELi64ELi256ELi4ELb0ELb0EN7cutlass6half_tE19Flash_kernel_traitsILi32ELi64ELi256ELi4ES3_EELi16ELi6ELb0EEEvNS_16Flash_fwd_paramsE,@"STO_CUDA_ENTRY STV_DEFAULT"
_ZN5flash32flash_fwd_splitkv_combine_kernelI23Flash_fwd_kernel_traitsILi32ELi64ELi256ELi4ELb0ELb0EN7cutlass6half_tE19Flash_kernel_traitsILi32ELi64ELi256ELi4ES3_EELi16ELi6ELb0EEEvNS_16Flash_fwd_paramsE:
.text._ZN5flash32flash_fwd_splitkv_combine_kernelI23Flash_fwd_kernel_traitsILi32ELi64ELi256ELi4ELb0ELb0EN7cutlass6half_tE19Flash_kernel_traitsILi32ELi64ELi256ELi4ES3_EELi16ELi6ELb0EEEvNS_16Flash_fwd_paramsE:
        /* <DEDUP_REMOVED lines=38> */
.L_x_37:
[----:B------:R-:W-:Y:S01]  /*0260*/  IMAD.U32 R22, RZ, RZ, UR21 ;  /* 0x00000015ff167e24 */ /* 0x000fe2000f8e00ff */
[----:B------:R-:W-:Y:S01]  /*0270*/  MOV R20, UR19 ;  /* 0x0000001300147c02 */ /* 0x000fe20008000f00 */
[----:B------:R-:W-:Y:S01]  /*0280*/  IMAD.U32 R21, RZ, RZ, UR15 ;  /* 0x0000000fff157e24 */ /* 0x000fe2000f8e00ff */
[----:B------:R-:W-:Y:S02]  /*0290*/  MOV R19, UR14 ;  /* 0x0000000e00137c02 */ /* 0x000fe40008000f00 */
[----:B------:R-:W-:Y:S02]  /*02a0*/  MOV R18, 0x2c0 ;  /* 0x000002c000127802 */ /* 0x000fe40000000f00 */
[----:B------:R-:W-:Y:S05]  /*02b0*/  CALL.REL.NOINC `($__internal_1_$__cuda_sm20_div_s64) ;  /* 0x0000004400e07944 */ /* 0x000fea0003c00000 */
[----:B------:R-:W-:-:S07]  /*02c0*/  MOV R13, R11 ;  /* 0x0000000b000d7202 */ /* 0x000fce0000000f00 */
.L_x_38:
        /* <DEDUP_REMOVED lines=11> */
[----:B------:R-:W-:-:S07]  /*0380*/  ISETP.NE.U32.AND P0, PT, R20, RZ, PT ;  /* 0x000000ff1400720c */ /* 0x000fce0003f05070 */
[----:B0-----:R-:W0:Y:S02]  /*0390*/  MUFU.RCP R2, R6 ;  /* 0x0000000600027308 */ /* 0x001e240000001000 */
[----:B0-----:R-:W-:-:S06]  /*03a0*/  VIADD R2, R2, 0xffffffe ;  /* 0x0ffffffe02027836 */ /* 0x001fcc0000000000 */
[----:B------:R-:W0:Y:S02]  /*03b0*/  F2I.FTZ.U32.TRUNC.NTZ R3, R2 ;  /* 0x0000000200037305 */ /* 0x000e24000021f000 */
[----:B0-----:R-:W-:Y:S02]  /*03c0*/  IMAD.MOV R0, RZ, RZ, -R3 ;  /* 0x000000ffff007224 */ /* 0x001fe400078e0a03 */
[----:B------:R-:W-:Y:S02]  /*03d0*/  HFMA2 R2, -RZ, RZ, 0, 0 ;  /* 0x00000000ff027431 */ /* 0x000fe400000001ff */
[----:B------:R-:W-:-:S04]  /*03e0*/  IMAD R5, R0, R20, RZ ;  /* 0x0000001400057224 */ /* 0x000fc800078e02ff */
[----:B------:R-:W-:-:S06]  /*03f0*/  IMAD.HI.U32 R5, R3, R5, R2 ;  /* 0x0000000503057227 */ /* 0x000fcc00078e0002 */
[----:B------:R-:W-:Y:S01]  /*0400*/  IMAD.HI.U32 R4, R5, R12, RZ ;  /* 0x0000000c05047227 */ /* 0x000fe200078e00ff */
[----:B------:R-:W-:-:S03]  /*0410*/  MOV R5, RZ ;  /* 0x000000ff00057202 */ /* 0x000fc60000000f00 */
        /* <DEDUP_REMOVED lines=9> */
.L_x_40:
[----:B------:R-:W-:Y:S01]  /*04b0*/  IMAD.MOV.U32 R22, RZ, RZ, R12 ;  /* 0x000000ffff167224 */ /* 0x000fe200078e000c */
[----:B------:R-:W-:Y:S02]  /*04c0*/  MOV R21, R13 ;  /* 0x0000000d00157202 */ /* 0x000fe40000000f00 */
[----:B------:R-:W-:Y:S02]  /*04d0*/  MOV R18, 0x4f0 ;  /* 0x000004f000127802 */ /* 0x000fe40000000f00 */
[----:B------:R-:W-:Y:S05]  /*04e0*/  CALL.REL.NOINC `($__internal_1_$__cuda_sm20_div_s64) ;  /* 0x0000004400547944 */ /* 0x000fea0003c00000 */
[----:B------:R-:W-:Y:S02]  /*04f0*/  MOV R4, R12 ;  /* 0x0000000c00047202 */ /* 0x000fe40000000f00 */
[----:B------:R-:W-:Y:S02]  /*0500*/  MOV R5, R11 ;  /* 0x0000000b00057202 */ /* 0x000fe40000000f00 */
.L_x_41:
[----:B------:R-:W-:Y:S05]  /*0510*/  BSYNC.RECONVERGENT B0 ;  /* 0x0000000000007941 */ /* 0x000fea0003800200 */
.L_x_39:
        /* <DEDUP_REMOVED lines=44> */
[----:B0-----:R-:W-:-:S04]  /*07e0*/  IMAD.MOV R2, RZ, RZ, -R3 ;  /* 0x000000ffff027224 */ /* 0x001fc800078e0a03 */
[----:B------:R-:W-:Y:S02]  /*07f0*/  IMAD R7, R2, R10, RZ ;  /* 0x0000000a02077224 */ /* 0x000fe400078e02ff */
[----:B------:R-:W-:-:S05]  /*0800*/  HFMA2 R2, -RZ, RZ, 0, 0 ;  /* 0x00000000ff027431 */ /* 0x000fca00000001ff */
        /* <DEDUP_REMOVED lines=11> */
.L_x_43:
[----:B------:R-:W-:Y:S01]  /*08c0*/  IMAD.MOV.U32 R22, RZ, RZ, R20 ;  /* 0x000000ffff167224 */ /* 0x000fe200078e0014 */
[----:B------:R-:W-:Y:S01]  /*08d0*/  MOV R20, R10 ;  /* 0x0000000a00147202 */ /* 0x000fe20000000f00 */
[----:B------:R-:W-:Y:S01]  /*08e0*/  IMAD.MOV.U32 R21, RZ, RZ, R19 ;  /* 0x000000ffff157224 */ /* 0x000fe200078e0013 */
[----:B------:R-:W-:Y:S02]  /*08f0*/  MOV R19, R0 ;  /* 0x0000000000137202 */ /* 0x000fe40000000f00 */
[----:B------:R-:W-:Y:S02]  /*0900*/  MOV R18, 0x920 ;  /* 0x0000092000127802 */ /* 0x000fe40000000f00 */
[----:B------:R-:W-:Y:S05]  /*0910*/  CALL.REL.NOINC `($__internal_1_$__cuda_sm20_div_s64) ;  /* 0x0000004000487944 */ /* 0x000fea0003c00000 */
[----:B------:R-:W-:Y:S02]  /*0920*/  MOV R13, R11 ;  /* 0x0000000b000d7202 */ /* 0x000fe40000000f00 */
.L_x_44:
[----:B------:R-:W-:Y:S05]  /*0930*/  BSYNC.RECONVERGENT B0 ;  /* 0x0000000000007941 */ /* 0x000fea0003800200 */
.L_x_42:
        /* <DEDUP_REMOVED lines=44> */
[----:B------:R-:W-:-:S06]  /*0c00*/  UIADD3 UR6, UPT, UPT, UR18, UR13, URZ ;  /* 0x0000000d12067290 */ /* 0x000fcc000fffe0ff */
[----:B------:R-:W1:Y:S01]  /*0c10*/  I2F.RP R11, UR13 ;  /* 0x0000000d000b7d06 */ /* 0x000e620008209400 */
[----:B------:R-:W-:-:S05]  /*0c20*/  IMAD.U32 R3, RZ, RZ, UR6 ;  /* 0x00000006ff037e24 */ /* 0x000fca000f8e00ff */
        /* <DEDUP_REMOVED lines=19> */
[----:B------:R-:W-:Y:S02]  /*0d60*/  UIMAD.WIDE.U32 UR16, UR17, UR12, URZ ;  /* 0x0000000c111072a5 */ /* 0x000fe4000f8e00ff */
[----:B------:R-:W-:Y:S01]  /*0d70*/  ULOP3.LUT UR16, UR6, UR13, URZ, 0x3c, !UPT ;  /* 0x0000000d06107292 */ /* 0x000fe2000f8e3cff */
[----:B------:R-:W-:Y:S01]  /*0d80*/  IMAD R2, R9, R2, UR12 ;  /* 0x0000000c09027e24 */ /* 0x000fe2000f8e0202 */
[----:B------:R-:W-:Y:S01]  /*0d90*/  UIADD3 UR10, UPT, UPT, -UR17, URZ, URZ ;  /* 0x000000ff110a7290 */ /* 0x000fe2000fffe1ff */
[----:B------:R-:W0:Y:S03]  /*0da0*/  LDCU.U8 UR9, c[0x0][0x549] ;  /* 0x0000a920ff0977ac */ /* 0x000e260008000000 */
[----:B------:R-:W-:Y:S02]  /*0db0*/  ISETP.LT.U32.AND P1, PT, R2, UR13, PT ;  /* 0x0000000d02007c0c */ /* 0x000fe4000bf21070 */
[----:B------:R-:W-:Y:S01]  /*0dc0*/  ISETP.LE.AND P0, PT, RZ, UR16, PT ;  /* 0x00000010ff007c0c */ /* 0x000fe2000bf03270 */
[----:B------:R-:W-:-:S02]  /*0dd0*/  UIMAD UR10, UR11, UR10, UR12 ;  /* 0x0000000a0b0a72a4 */ /* 0x000fc4000f8e020c */
[----:B------:R-:W-:Y:S02]  /*0de0*/  ULOP3.LUT UR6, UR6, UR4, URZ, 0x3c, !UPT ;  /* 0x0000000406067292 */ /* 0x000fe4000f8e3cff */
[----:B------:R-:W-:-:S06]  /*0df0*/  UISETP.GT.U32.AND UP1, UPT, UR11, UR10, UPT ;  /* 0x0000000a0b00728c */ /* 0x000fcc000bf24070 */
[----:B------:R-:W-:Y:S02]  /*0e00*/  @!P1 VIADD R2, R2, -UR13 ;  /* 0x8000000d02029c36 */ /* 0x000fe40008000000 */
[----:B------:R-:W-:Y:S01]  /*0e10*/  @!P1 VIADD R9, R9, 0x1 ;  /* 0x0000000109099836 */ /* 0x000fe20000000000 */
[----:B------:R-:W-:Y:S01]  /*0e20*/  ISETP.NE.AND P1, PT, RZ, UR7, PT ;  /* 0x00000007ff007c0c */ /* 0x000fe2000bf25270 */
[----:B0-----:R-:W-:Y:S01]  /*0e30*/  UISETP.NE.AND UP0, UPT, UR9, URZ, UPT ;  /* 0x000000ff0900728c */ /* 0x001fe2000bf05270 */
[----:B------:R-:W-:Y:S01]  /*0e40*/  ISETP.GE.U32.AND P2, PT, R2, UR13, PT ;  /* 0x0000000d02007c0c */ /* 0x000fe2000bf46070 */
[----:B------:R-:W-:Y:S02]  /*0e50*/  @!UP1 UIADD3 UR10, UPT, UPT, UR10, -UR11, URZ ;  /* 0x8000000b0a0a9290 */ /* 0x000fe4000fffe0ff */
[----:B------:R-:W-:Y:S02]  /*0e60*/  USEL UR9, UR5, 0x1, !UP0 ;  /* 0x0000000105097887 */ /* 0x000fe4000c000000 */
[----:B------:R-:W-:-:S02]  /*0e70*/  UISETP.GE.U32.AND UP3, UPT, UR10, UR11, UPT ;  /* 0x0000000b0a00728c */ /* 0x000fc4000bf66070 */
[----:B------:R-:W-:Y:S02]  /*0e80*/  UISETP.GE.AND UP0, UPT, UR6, URZ, UPT ;  /* 0x000000ff0600728c */ /* 0x000fe4000bf06270 */
[----:B------:R-:W-:Y:S02]  /*0e90*/  @!UP1 UIADD3 UR17, UPT, UPT, UR17, 0x1, URZ ;  /* 0x0000000111119890 */ /* 0x000fe4000fffe0ff */
[----:B------:R-:W-:Y:S02]  /*0ea0*/  UISETP.NE.AND UP1, UPT, UR8, URZ, UPT ;  /* 0x000000ff0800728c */ /* 0x000fe4000bf25270 */
[----:B------:R-:W-:Y:S01]  /*0eb0*/  @P2 VIADD R9, R9, 0x1 ;  /* 0x0000000109092836 */ /* 0x000fe20000000000 */
[----:B------:R-:W-:Y:S02]  /*0ec0*/  USHF.R.S32.HI UR6, URZ, 0x1f, UR7 ;  /* 0x0000001fff067899 */ /* 0x000fe40008011407 */
[----:B------:R-:W-:Y:S01]  /*0ed0*/  @UP3 UIADD3 UR17, UPT, UPT, UR17, 0x1, URZ ;  /* 0x0000000111113890 */ /* 0x000fe2000fffe0ff */
[----:B------:R-:W-:Y:S01]  /*0ee0*/  @!P0 IMAD.MOV R9, RZ, RZ, -R9 ;  /* 0x000000ffff098224 */ /* 0x000fe200078e0a09 */
[----:B------:R-:W-:Y:S01]  /*0ef0*/  @!P1 LOP3.LUT R9, RZ, UR13, RZ, 0x33, !PT ;  /* 0x0000000dff099c12 */ /* 0x000fe2000f8e33ff */
[----:B------:R-:W-:-:S02]  /*0f00*/  USEL UR5, URZ, 0x1, !UP1 ;  /* 0x00000001ff057887 */ /* 0x000fc4000c800000 */
[----:B------:R-:W-:Y:S01]  /*0f10*/  @!UP0 UIADD3 UR17, UPT, UPT, -UR17, URZ, URZ ;  /* 0x000000ff11118290 */ /* 0x000fe2000fffe1ff */
[----:B------:R-:W-:Y:S01]  /*0f20*/  ISETP.LT.U32.AND P0, PT, R12, R9, PT ;  /* 0x000000090c00720c */ /* 0x000fe20003f01070 */
[----:B------:R-:W-:Y:S01]  /*0f30*/  ULOP3.LUT UR6, UR6, UR5, URZ, 0xfc, !UPT ;  /* 0x0000000506067292 */ /* 0x000fe2000f8efcff */
[----:B------:R-:W-:Y:S01]  /*0f40*/  SHF.R.S32.HI R37, RZ, 0x1f, R9 ;  /* 0x0000001fff257819 */ /* 0x000fe20000011409 */
[----:B------:R-:W-:-:S03]  /*0f50*/  @!UP2 ULOP3.LUT UR17, URZ, UR4, URZ, 0x33, !UPT ;  /* 0x00000004ff11a292 */ /* 0x000fc6000f8e33ff */
        /* <DEDUP_REMOVED lines=26> */
.L_x_46:
[----:B------:R-:W-:Y:S01]  /*1100*/  IMAD.MOV.U32 R22, RZ, RZ, R12 ;  /* 0x000000ffff167224 */ /* 0x000fe200078e000c */
[----:B------:R-:W-:Y:S01]  /*1110*/  MOV R20, R9 ;  /* 0x0000000900147202 */ /* 0x000fe20000000f00 */
[----:B------:R-:W-:Y:S01]  /*1120*/  IMAD.MOV.U32 R21, RZ, RZ, R13 ;  /* 0x000000ffff157224 */ /* 0x000fe200078e000d */
[----:B------:R-:W-:Y:S02]  /*1130*/  MOV R19, R37 ;  /* 0x0000002500137202 */ /* 0x000fe40000000f00 */
[----:B------:R-:W-:Y:S02]  /*1140*/  MOV R18, 0x1160 ;  /* 0x0000116000127802 */ /* 0x000fe40000000f00 */
[----:B------:R-:W-:Y:S05]  /*1150*/  CALL.REL.NOINC `($__internal_1_$__cuda_sm20_div_s64) ;  /* 0x0000003800387944 */ /* 0x000fea0003c00000 */
[----:B------:R-:W-:Y:S02]  /*1160*/  MOV R42, R12 ;  /* 0x0000000c002a7202 */ /* 0x000fe40000000f00 */
[----:B------:R-:W-:Y:S02]  /*1170*/  MOV R43, R11 ;  /* 0x0000000b002b7202 */ /* 0x000fe40000000f00 */
.L_x_47:
[----:B------:R-:W-:Y:S05]  /*1180*/  BSYNC.RECONVERGENT B0 ;  /* 0x0000000000007941 */ /* 0x000fea0003800200 */
.L_x_45:
        /* <DEDUP_REMOVED lines=9> */
[----:B0-----:R-:W-:Y:S01]  /*1220*/  IADD3 R2, PT, PT, R2, -0x1, R11 ;  /* 0xffffffff02027810 */ /* 0x001fe20007ffe00b */
[----:B-1----:R-:W-:-:S06]  /*1230*/  VIADD R12, R12, 0xffffffe ;  /* 0x0ffffffe0c0c7836 */ /* 0x002fcc0000000000 */
[----:B------:R-:W0:Y:S02]  /*1240*/  F2I.FTZ.U32.TRUNC.NTZ R13, R12 ;  /* 0x0000000c000d7305 */ /* 0x000e24000021f000 */
[----:B0-----:R-:W-:Y:S02]  /*1250*/  IMAD.MOV R6, RZ, RZ, -R13 ;  /* 0x000000ffff067224 */ /* 0x001fe400078e0a0d */
[----:B------:R-:W-:Y:S02]  /*1260*/  IMAD.MOV.U32 R12, RZ, RZ, RZ ;  /* 0x000000ffff0c7224 */ /* 0x000fe400078e00ff */
[----:B------:R-:W-:Y:S01]  /*1270*/  IMAD R7, R6, R11, RZ ;  /* 0x0000000b06077224 */ /* 0x000fe200078e02ff */
[----:B------:R-:W-:-:S03]  /*1280*/  IABS R6, R2 ;  /* 0x0000000200067213 */ /* 0x000fc60000000000 */
        /* <DEDUP_REMOVED lines=41> */
.L_x_49:
[----:B------:R-:W-:Y:S01]  /*1520*/  IMAD.MOV.U32 R22, RZ, RZ, R4 ;  /* 0x000000ffff167224 */ /* 0x000fe200078e0004 */
[----:B------:R-:W-:Y:S01]  /*1530*/  MOV R21, R5 ;  /* 0x0000000500157202 */ /* 0x000fe20000000f00 */
[----:B------:R-:W-:Y:S01]  /*1540*/  IMAD.MOV.U32 R20, RZ, RZ, R8 ;  /* 0x000000ffff147224 */ /* 0x000fe200078e0008 */
[----:B------:R-:W-:Y:S02]  /*1550*/  MOV R18, 0x1570 ;  /* 0x0000157000127802 */ /* 0x000fe40000000f00 */
[----:B------:R-:W-:Y:S05]  /*1560*/  CALL.REL.NOINC `($__internal_1_$__cuda_sm20_div_s64) ;  /* 0x0000003400347944 */ /* 0x000fea0003c00000 */
[----:B------:R-:W-:Y:S02]  /*1570*/  MOV R18, R12 ;  /* 0x0000000c00127202 */ /* 0x000fe40000000f00 */
[----:B------:R-:W-:Y:S02]  /*1580*/  MOV R19, R11 ;  /* 0x0000000b00137202 */ /* 0x000fe40000000f00 */
.L_x_50:
[----:B------:R-:W-:Y:S05]  /*1590*/  BSYNC.RECONVERGENT B0 ;  /* 0x0000000000007941 */ /* 0x000fea0003800200 */
.L_x_48:
[----:B------:R-:W0:Y:S01]  /*15a0*/  S2R R4, SR_TID.X ;  /* 0x0000000000047919 */ /* 0x000e220000002100 */
[----:B------:R-:W-:Y:S01]  /*15b0*/  UIADD3 UR8, UP0, UPT, UR21, -UR20, URZ ;  /* 0x8000001415087290 */ /* 0x000fe2000ff1e0ff */
[----:B------:R-:W-:Y:S01]  /*15c0*/  IMAD.MOV.U32 R20, RZ, RZ, -0x800000 ;  /* 0xff800000ff147424 */ /* 0x000fe200078e00ff */
[----:B------:R-:W1:Y:S02]  /*15d0*/  LDCU UR4, c[0x0][0x534] ;  /* 0x0000a680ff0477ac */ /* 0x000e640008000800 */
[----:B------:R-:W-:Y:S01]  /*15e0*/  UIADD3.X UR5, UPT, UPT, UR15, -0x1, URZ, UP0, !UPT ;  /* 0xffffffff0f057890 */ /* 0x000fe200087fe4ff */
[----:B------:R-:W2:Y:S05]  /*15f0*/  LDCU.64 UR10, c[0x0][0x358] ;  /* 0x00006b00ff0a77ac */ /* 0x000eaa0008000a00 */
[----:B------:R-:W-:Y:S01]  /*1600*/  IMAD.U32 R3, RZ, RZ, UR5 ;  /* 0x00000005ff037e24 */ /* 0x000fe2000f8e00ff */
[----:B0-----:R-:W-:-:S02]  /*1610*/  LOP3.LUT R5, R4, 0xf, RZ, 0xc0, !PT ;  /* 0x0000000f04057812 */ /* 0x001fc400078ec0ff */
[----:B------:R-:W-:Y:S02]  /*1620*/  SHF.R.U32.HI R11, RZ, 0x4, R4 ;  /* 0x00000004ff0b7819 */ /* 0x000fe40000011604 */
[C---:B------:R-:W-:Y:S02]  /*1630*/  ISETP.LT.U32.AND P1, PT, R5.reuse, UR8, PT ;  /* 0x0000000805007c0c */ /* 0x040fe4000bf21070 */
        /* <DEDUP_REMOVED lines=10> */
[----:B------:R-:W-:-:S04]  /*16e0*/  IADD3 R3, PT, PT, R11, 0x20, RZ ;  /* 0x000000200b037810 */ /* 0x000fc80007ffe0ff */
[----:B------:R-:W-:Y:S01]  /*16f0*/  ISETP.GE.OR P4, PT, R3, UR4, !P1 ;  /* 0x0000000403007c0c */ /* 0x000fe2000cf86670 */
[----:B------:R-:W0:Y:S01]  /*1700*/  @!P2 LDC.64 R6, c[0x0][0x428] ;  /* 0x00010a00ff06ab82 */ /* 0x000e220000000a00 */
[----:B------:R-:W-:Y:S01]  /*1710*/  @!P2 IMAD.WIDE.U32 R24, R11, UR21, R22 ;  /* 0x000000150b18ac25 */ /* 0x000fe2000f8e0016 */
[----:B------:R-:W-:-:S03]  /*1720*/  @!P0 MOV R29, R23 ;  /* 0x00000017001d8202 */ /* 0x000fc60000000f00 */
[----:B------:R-:W-:Y:S02]  /*1730*/  @!P2 IMAD R16, R11, UR15, R25 ;  /* 0x0000000f0b10ac24 */ /* 0x000fe4000f8e0219 */
[----:B------:R-:W-:Y:S01]  /*1740*/  @!P0 IMAD.MOV.U32 R28, RZ, RZ, R22 ;  /* 0x000000ffff1c8224 */ /* 0x000fe200078e0016 */
[----:B------:R-:W1:Y:S03]  /*1750*/  @!P0 LDC.64 R14, c[0x0][0x428] ;  /* 0x00010a00ff0e8b82 */ /* 0x000e660000000a00 */
[----:B------:R-:W-:-:S05]  /*1760*/  @!P0 IMAD.WIDE.U32 R28, R17, UR21, R28 ;  /* 0x00000015111c8c25 */ /* 0x000fca000f8e001c */
[----:B------:R-:W3:Y:S01]  /*1770*/  @!P6 LDC.64 R12, c[0x0][0x428] ;  /* 0x00010a00ff0ceb82 */ /* 0x000ee20000000a00 */
[----:B0-----:R-:W-:-:S04]  /*1780*/  @!P2 LEA R32, P3, R24, R6, 0x2 ;  /* 0x000000061820a211 */ /* 0x001fc800078610ff */
[----:B------:R-:W-:Y:S01]  /*1790*/  @!P2 LEA.HI.X R33, R24, R7, R16, 0x2, P3 ;  /* 0x000000071821a211 */ /* 0x000fe200018f1410 */
[----:B------:R-:W-:Y:S02]  /*17a0*/  @!P0 IMAD R16, R17, UR15, R29 ;  /* 0x0000000f11108c24 */ /* 0x000fe4000f8e021d */
[----:B------:R-:W0:Y:S02]  /*17b0*/  @!P5 LDC.64 R6, c[0x0][0x428] ;  /* 0x00010a00ff06db82 */ /* 0x000e240000000a00 */
[----:B--2---:R2:W4:Y:S01]  /*17c0*/  @!P2 LDG.E R20, desc[UR10][R32.64] ;  /* 0x0000000a2014a981 */ /* 0x004522000c1e1900 */
[C---:B-1----:R-:W-:Y:S01]  /*17d0*/  @!P0 LEA R30, P2, R28.reuse, R14, 0x2 ;  /* 0x0000000e1c1e8211 */ /* 0x042fe200078410ff */
[----:B------:R-:W-:Y:S01]  /*17e0*/  @!P6 IMAD.MOV.U32 R29, RZ, RZ, R23 ;  /* 0x000000ffff1de224 */ /* 0x000fe200078e0017 */
[----:B------:R-:W-:Y:S01]  /*17f0*/  MOV R26, 0xff800000 ;  /* 0xff800000001a7802 */ /* 0x000fe20000000f00 */
[C---:B------:R-:W-:Y:S01]  /*1800*/  VIADD R24, R11.reuse, 0x30 ;  /* 0x000000300b187836 */ /* 0x040fe20000000000 */
[----:B------:R-:W-:Y:S01]  /*1810*/  @!P0 LEA.HI.X R31, R28, R15, R16, 0x2, P2 ;  /* 0x0000000f1c1f8211 */ /* 0x000fe200010f1410 */
[----:B------:R-:W-:Y:S01]  /*1820*/  @!P6 IMAD.MOV.U32 R28, RZ, RZ, R22 ;  /* 0x000000ffff1ce224 */ /* 0x000fe200078e0016 */
[----:B------:R-:W1:Y:S01]  /*1830*/  @!P4 LDC.64 R16, c[0x0][0x428] ;  /* 0x00010a00ff10cb82 */ /* 0x000e620000000a00 */
[----:B------:R-:W-:Y:S01]  /*1840*/  VIADD R25, R11, 0x28 ;  /* 0x000000280b197836 */ /* 0x000fe20000000000 */
[----:B------:R-:W-:Y:S01]  /*1850*/  ISETP.GE.OR P2, PT, R24, UR4, !P1 ;  /* 0x0000000418007c0c */ /* 0x000fe2000cf46670 */
[----:B------:R-:W-:Y:S01]  /*1860*/  @!P6 IMAD.WIDE.U32 R28, R27, UR21, R28 ;  /* 0x000000151b1cec25 */ /* 0x000fe2000f8e001c */
[----:B------:R5:W4:Y:S02]  /*1870*/  @!P0 LDG.E R26, desc[UR10][R30.64] ;  /* 0x0000000a1e1a8981 */ /* 0x000b24000c1e1900 */
[----:B------:R-:W-:Y:S01]  /*1880*/  ISETP.GE.OR P3, PT, R25, UR4, !P1 ;  /* 0x0000000419007c0c */ /* 0x000fe2000cf66670 */
[----:B------:R-:W-:Y:S01]  /*1890*/  @!P6 IMAD R14, R27, UR15, R29 ;  /* 0x0000000f1b0eec24 */ /* 0x000fe2000f8e021d */
[----:B------:R-:W-:Y:S01]  /*18a0*/  IADD3 R27, PT, PT, R11, 0x38, RZ ;  /* 0x000000380b1b7810 */ /* 0x000fe20007ffe0ff */
[----:B------:R-:W-:-:S02]  /*18b0*/  @!P5 IMAD.MOV.U32 R38, RZ, RZ, R22 ;  /* 0x000000ffff26d224 */ /* 0x000fc400078e0016 */
[----:B------:R-:W-:Y:S01]  /*18c0*/  @!P5 IMAD.MOV.U32 R39, RZ, RZ, R23 ;  /* 0x000000ffff27d224 */ /* 0x000fe200078e0017 */
[----:B------:R-:W-:Y:S02]  /*18d0*/  ISETP.GE.OR P1, PT, R27, UR4, !P1 ;  /* 0x000000041b007c0c */ /* 0x000fe4000cf26670 */
[----:B---3--:R-:W-:Y:S01]  /*18e0*/  @!P6 LEA R40, P0, R28, R12, 0x2 ;  /* 0x0000000c1c28e211 */ /* 0x008fe200078010ff */
[----:B------:R-:W-:-:S03]  /*18f0*/  @!P5 IMAD.WIDE.U32 R38, R21, UR21, R38 ;  /* 0x000000151526dc25 */ /* 0x000fc6000f8e0026 */
[----:B------:R-:W-:Y:S01]  /*1900*/  @!P6 LEA.HI.X R41, R28, R13, R14, 0x2, P0 ;  /* 0x0000000d1c29e211 */ /* 0x000fe200000f140e */
[----:B--2---:R-:W-:Y:S01]  /*1910*/  @!P4 IMAD.MOV.U32 R32, RZ, RZ, R22 ;  /* 0x000000ffff20c224 */ /* 0x004fe200078e0016 */
[----:B------:R-:W2:Y:S01]  /*1920*/  @!P2 LDC.64 R12, c[0x0][0x428] ;  /* 0x00010a00ff0cab82 */ /* 0x000ea20000000a00 */
[----:B0-----:R-:W-:Y:S01]  /*1930*/  @!P5 LEA R34, P0, R38, R6, 0x2 ;  /* 0x000000062622d211 */ /* 0x001fe200078010ff */
[----:B------:R-:W-:Y:S02]  /*1940*/  @!P4 IMAD.MOV.U32 R33, RZ, RZ, R23 ;  /* 0x000000ffff21c224 */ /* 0x000fe400078e0017 */
[----:B-----5:R-:W-:-:S04]  /*1950*/  @!P5 IMAD R30, R21, UR15, R39 ;  /* 0x0000000f151edc24 */ /* 0x020fc8000f8e0227 */
[----:B------:R-:W0:Y:S01]  /*1960*/  @!P3 LDC.64 R14, c[0x0][0x428] ;  /* 0x00010a00ff0ebb82 */ /* 0x000e220000000a00 */
[----:B------:R-:W-:Y:S01]  /*1970*/  @!P4 IMAD.WIDE.U32 R32, R3, UR21, R32 ;  /* 0x000000150320cc25 */ /* 0x000fe2000f8e0020 */
[----:B------:R-:W-:-:S06]  /*1980*/  @!P5 LEA.HI.X R35, R38, R7, R30, 0x2, P0 ;  /* 0x000000072623d211 */ /* 0x000fcc00000f141e */
[----:B------:R-:W3:Y:S01]  /*1990*/  @!P1 LDC.64 R6, c[0x0][0x428] ;  /* 0x00010a00ff069b82 */ /* 0x000ee20000000a00 */
[----:B------:R-:W-:Y:S01]  /*19a0*/  @!P4 IMAD R30, R3, UR15, R33 ;  /* 0x0000000f031ecc24 */ /* 0x000fe2000f8e0221 */
[C---:B-1----:R-:W-:Y:S01]  /*19b0*/  @!P4 LEA R38, P0, R32.reuse, R16, 0x2 ;  /* 0x000000102026c211 */ /* 0x042fe200078010ff */
[----:B------:R-:W-:Y:S01]  /*19c0*/  @!P2 IMAD.MOV.U32 R33, RZ, RZ, R23 ;  /* 0x000000ffff21a224 */ /* 0x000fe200078e0017 */
[----:B------:R-:W-:Y:S02]  /*19d0*/  MOV R28, 0xff800000 ;  /* 0xff800000001c7802 */ /* 0x000fe40000000f00 */
[----:B------:R-:W-:Y:S01]  /*19e0*/  @!P4 LEA.HI.X R39, R32, R17, R30, 0x2, P0 ;  /* 0x000000112027c211 */ /* 0x000fe200000f141e */
[----:B------:R-:W-:Y:S01]  /*19f0*/  @!P2 IMAD.MOV.U32 R32, RZ, RZ, R22 ;  /* 0x000000ffff20a224 */ /* 0x000fe200078e0016 */
[----:B------:R-:W-:Y:S01]  /*1a00*/  MOV R21, 0xff800000 ;  /* 0xff80000000157802 */ /* 0x000fe20000000f00 */
[----:B------:R-:W1:Y:S01]  /*1a10*/  S2UR UR4, SR_CgaCtaId ;  /* 0x00000000000479c3 */ /* 0x000e620000008800 */
[----:B------:R5:W4:Y:S01]  /*1a20*/  @!P6 LDG.E R28, desc[UR10][R40.64] ;  /* 0x0000000a281ce981 */ /* 0x000b22000c1e1900 */
[----:B------:R-:W-:-:S04]  /*1a30*/  @!P2 IMAD.WIDE.U32 R32, R24, UR21, R32 ;  /* 0x000000151820ac25 */ /* 0x000fc8000f8e0020 */
[----:B------:R-:W-:Y:S01]  /*1a40*/  IMAD.MOV.U32 R16, RZ, RZ, -0x800000 ;  /* 0xff800000ff107424 */ /* 0x000fe200078e00ff */
[----:B--2---:R-:W-:Y:S01]  /*1a50*/  @!P2 LEA R12, P0, R32, R12, 0x2 ;  /* 0x0000000c200ca211 */ /* 0x004fe200078010ff */
[----:B------:R-:W-:Y:S01]  /*1a60*/  @!P2 IMAD R24, R24, UR15, R33 ;  /* 0x0000000f1818ac24 */ /* 0x000fe2000f8e0221 */
[----:B------:R-:W-:Y:S01]  /*1a70*/  MOV R17, 0xff800000 ;  /* 0xff80000000117802 */ /* 0x000fe20000000f00 */
[----:B------:R-:W2:Y:S01]  /*1a80*/  @!P5 LDG.E R21, desc[UR10][R34.64] ;  /* 0x0000000a2215d981 */ /* 0x000ea2000c1e1900 */
[----:B------:R-:W-:Y:S01]  /*1a90*/  UMOV UR5, 0x400 ;  /* 0x0000040000057882 */ /* 0x000fe20000000000 */
[----:B------:R-:W1:Y:S01]  /*1aa0*/  LDC R3, c[0x0][0x434] ;  /* 0x00010d00ff037b82 */ /* 0x000e620000000800 */
[----:B------:R-:W-:Y:S01]  /*1ab0*/  @!P2 LEA.HI.X R13, R32, R13, R24, 0x2, P0 ;  /* 0x0000000d200da211 */ /* 0x000fe200000f1418 */
[----:B------:R-:W2:Y:S01]  /*1ac0*/  @!P4 LDG.E R16, desc[UR10][R38.64] ;  /* 0x0000000a2610c981 */ /* 0x000ea2000c1e1900 */
[----:B-----5:R-:W-:Y:S01]  /*1ad0*/  @!P3 MOV R41, R23 ;  /* 0x000000170029b202 */ /* 0x020fe20000000f00 */
[----:B------:R-:W-:-:S02]  /*1ae0*/  @!P3 IMAD.MOV.U32 R40, RZ, RZ, R22 ;  /* 0x000000ffff28b224 */ /* 0x000fc400078e0016 */
[----:B------:R-:W-:-:S04]  /*1af0*/  @!P1 IMAD.WIDE.U32 R22, R27, UR21, R22 ;  /* 0x000000151b169c25 */ /* 0x000fc8000f8e0016 */
[----:B------:R-:W-:Y:S01]  /*1b00*/  @!P3 IMAD.WIDE.U32 R40, R25, UR21, R40 ;  /* 0x000000151928bc25 */ /* 0x000fe2000f8e0028 */
[----:B---3--:R-:W-:-:S03]  /*1b10*/  @!P1 LEA R24, P0, R22, R6, 0x2 ;  /* 0x0000000616189211 */ /* 0x008fc600078010ff */
[----:B------:R-:W-:Y:S01]  /*1b20*/  @!P1 IMAD R27, R27, UR15, R23 ;  /* 0x0000000f1b1b9c24 */ /* 0x000fe2000f8e0217 */
[----:B0-----:R-:W-:Y:S01]  /*1b30*/  @!P3 LEA R14, P4, R40, R14, 0x2 ;  /* 0x0000000e280eb211 */ /* 0x001fe200078810ff */
[----:B------:R-:W-:Y:S02]  /*1b40*/  @!P3 IMAD R30, R25, UR15, R41 ;  /* 0x0000000f191ebc24 */ /* 0x000fe4000f8e0229 */
[----:B------:R-:W-:Y:S01]  /*1b50*/  IMAD.MOV.U32 R6, RZ, RZ, -0x800000 ;  /* 0xff800000ff067424 */ /* 0x000fe200078e00ff */
[----:B------:R-:W-:Y:S01]  /*1b60*/  @!P1 LEA.HI.X R25, R22, R7, R27, 0x2, P0 ;  /* 0x0000000716199211 */ /* 0x000fe200000f141b */
[----:B------:R-:W-:Y:S01]  /*1b70*/  IMAD.MOV.U32 R22, RZ, RZ, -0x800000 ;  /* 0xff800000ff167424 */ /* 0x000fe200078e00ff */
[----:B------:R-:W-:-:S03]  /*1b80*/  @!P3 LEA.HI.X R15, R40, R15, R30, 0x2, P4 ;  /* 0x0000000f280fb211 */ /* 0x000fc600020f141e */
[----:B------:R0:W3:Y:S04]  /*1b90*/  @!P2 LDG.E R6, desc[UR10][R12.64] ;  /* 0x0000000a0c06a981 */ /* 0x0000e8000c1e1900 */
[----:B------:R5:W3:Y:S04]  /*1ba0*/  @!P3 LDG.E R17, desc[UR10][R14.64] ;  /* 0x0000000a0e11b981 */ /* 0x000ae8000c1e1900 */
[----:B------:R5:W3:Y:S01]  /*1bb0*/  @!P1 LDG.E R22, desc[UR10][R24.64] ;  /* 0x0000000a18169981 */ /* 0x000ae2000c1e1900 */
[----:B-1----:R-:W-:Y:S01]  /*1bc0*/  ULEA UR4, UR4, UR5, 0x18 ;  /* 0x0000000504047291 */ /* 0x002fe2000f8ec0ff */
[----:B------:R-:W-:-:S05]  /*1bd0*/  ISETP.GT.U32.AND P0, PT, R4, 0x37f, PT ;  /* 0x0000037f0400780c */ /* 0x000fca0003f04070 */
[----:B------:R-:W-:-:S05]  /*1be0*/  LEA R30, R5, UR4, 0x2 ;  /* 0x00000004051e7c11 */ /* 0x000fca000f8e10ff */
[----:B------:R-:W-:Y:S01]  /*1bf0*/  IMAD R5, R11, 0x44, R30 ;  /* 0x000000440b057824 */ /* 0x000fe200078e021e */
[C---:B------:R-:W-:Y:S02]  /*1c00*/  ISETP.GT.U32.AND P5, PT, R4.reuse, 0x2ff, PT ;  /* 0x000002ff0400780c */ /* 0x040fe40003fa4070 */
[C---:B------:R-:W-:Y:S02]  /*1c10*/  ISETP.GT.U32.AND P4, PT, R4.reuse, 0x27f, PT ;  /* 0x0000027f0400780c */ /* 0x040fe40003f84070 */
[C---:B------:R-:W-:Y:S02]  /*1c20*/  ISETP.GT.U32.AND P3, PT, R4.reuse, 0x1ff, PT ;  /* 0x000001ff0400780c */ /* 0x040fe40003f64070 */
[C---:B------:R-:W-:Y:S02]  /*1c30*/  ISETP.GT.U32.AND P2, PT, R4.reuse, 0x17f, PT ;  /* 0x0000017f0400780c */ /* 0x040fe40003f44070 */
[----:B------:R-:W-:Y:S02]  /*1c40*/  ISETP.GT.U32.AND P1, PT, R4, 0xff, PT ;  /* 0x000000ff0400780c */ /* 0x000fe40003f24070 */
[----:B0-----:R-:W-:-:S02]  /*1c50*/  SHF.R.U32.HI R13, RZ, 0x3, R4 ;  /* 0x00000003ff0d7819 */ /* 0x001fc40000011604 */
[----:B------:R-:W-:Y:S02]  /*1c60*/  LOP3.LUT R7, R4, 0x7, RZ, 0xc0, !PT ;  /* 0x0000000704077812 */ /* 0x000fe400078ec0ff */
[----:B------:R-:W-:Y:S01]  /*1c70*/  LEA R32, R13, UR4, 0x2 ;  /* 0x000000040d207c11 */ /* 0x000fe2000f8e10ff */
[----:B------:R-:W-:Y:S01]  /*1c80*/  IMAD.MOV.U32 R30, RZ, RZ, -0x800000 ;  /* 0xff800000ff1e7424 */ /* 0x000fe200078e00ff */
[----:B------:R-:W-:Y:S01]  /*1c90*/  MOV R33, 0xff800000 ;  /* 0xff80000000217802 */ /* 0x000fe20000000f00 */
[----:B------:R-:W-:Y:S02]  /*1ca0*/  IMAD.MOV.U32 R31, RZ, RZ, -0x800000 ;  /* 0xff800000ff1f7424 */ /* 0x000fe400078e00ff */
[----:B------:R-:W-:Y:S02]  /*1cb0*/  IMAD R32, R7, 0x44, R32 ;  /* 0x0000004407207824 */ /* 0x000fe400078e0220 */
[----:B------:R-:W-:Y:S01]  /*1cc0*/  IMAD.MOV.U32 R29, RZ, RZ, -0x800000 ;  /* 0xff800000ff1d7424 */ /* 0x000fe200078e00ff */
[----:B-----5:R-:W-:-:S02]  /*1cd0*/  IABS R14, R3 ;  /* 0x00000003000e7213 */ /* 0x020fc40000000000 */
[----:B------:R-:W-:Y:S01]  /*1ce0*/  MOV R27, 0xff800000 ;  /* 0xff800000001b7802 */ /* 0x000fe20000000f00 */
[----:B------:R-:W-:Y:S01]  /*1cf0*/  IMAD.MOV.U32 R25, RZ, RZ, -0x800000 ;  /* 0xff800000ff197424 */ /* 0x000fe200078e00ff */
[----:B------:R-:W0:Y:S01]  /*1d00*/  I2F.RP R11, R14 ;  /* 0x0000000e000b7306 */ /* 0x000e220000209400 */
[----:B----4-:R1:W-:Y:S01]  /*1d10*/  @!P0 STS [R5+0x220], R26 ;  /* 0x0002201a05008388 */ /* 0x0103e20000000800 */
[----:B------:R-:W-:-:S03]  /*1d20*/  ISETP.GT.U32.AND P0, PT, R4, 0x7f, PT ;  /* 0x0000007f0400780c */ /* 0x000fc60003f04070 */
[----:B------:R-:W-:Y:S04]  /*1d30*/  STS [R5], R20 ;  /* 0x0000001405007388 */ /* 0x000fe80000000800 */
[----:B------:R4:W-:Y:S04]  /*1d40*/  @!P5 STS [R5+0x440], R28 ;  /* 0x0004401c0500d388 */ /* 0x0009e80000000800 */
[----:B--2---:R-:W-:Y:S04]  /*1d50*/  @!P4 STS [R5+0x660], R21 ;  /* 0x000660150500c388 */ /* 0x004fe80000000800 */
[----:B------:R-:W-:Y:S01]  /*1d60*/  @!P3 STS [R5+0x880], R16 ;  /* 0x000880100500b388 */ /* 0x000fe20000000800 */
[----:B-1----:R-:W-:-:S03]  /*1d70*/  IMAD.MOV.U32 R26, RZ, RZ, -0x800000 ;  /* 0xff800000ff1a7424 */ /* 0x002fc600078e00ff */
[----:B---3--:R-:W-:Y:S04]  /*1d80*/  @!P1 STS [R5+0xcc0], R6 ;  /* 0x000cc00605009388 */ /* 0x008fe80000000800 */
[----:B------:R1:W-:Y:S04]  /*1d90*/  @!P2 STS [R5+0xaa0], R17 ;  /* 0x000aa0110500a388 */ /* 0x0003e80000000800 */
[----:B------:R-:W-:Y:S01]  /*1da0*/  @!P0 STS [R5+0xee0], R22 ;  /* 0x000ee01605008388 */ /* 0x000fe20000000800 */
[----:B------:R-:W-:Y:S01]  /*1db0*/  BAR.SYNC.DEFER_BLOCKING 0x0 ;  /* 0x0000000000007b1d */ /* 0x000fe20000010000 */
[----:B----4-:R-:W-:-:S05]  /*1dc0*/  MOV R28, 0xff800000 ;  /* 0xff800000001c7802 */ /* 0x010fca0000000f00 */
[----:B0-----:R-:W0:Y:S01]  /*1dd0*/  MUFU.RCP R20, R11 ;  /* 0x0000000b00147308 */ /* 0x001e220000001000 */
[----:B------:R-:W-:Y:S01]  /*1de0*/  USHF.R.S32.HI UR4, URZ, 0x1f, UR22 ;  /* 0x0000001fff047899 */ /* 0x000fe20008011416 */
[----:B-1----:R-:W1:Y:S01]  /*1df0*/  LDC R17, c[0x0][0x3e0] ;  /* 0x0000f800ff117b82 */ /* 0x002e620000000800 */
[----:B------:R-:W-:Y:S04]  /*1e00*/  @!P0 LDS R33, [R32] ;  /* 0x0000000020218984 */ /* 0x000fe80000000800 */
[----:B------:R-:W-:Y:S04]  /*1e10*/  @!P0 LDS R30, [R32+0x220] ;  /* 0x00022000201e8984 */ /* 0x000fe80000000800 */
[----:B------:R-:W2:Y:S04]  /*1e20*/  @!P0 LDS R31, [R32+0x440] ;  /* 0x00044000201f8984 */ /* 0x000ea80000000800 */
[----:B------:R-:W-:Y:S04]  /*1e30*/  @!P0 LDS R28, [R32+0x660] ;  /* 0x00066000201c8984 */ /* 0x000fe80000000800 */
[----:B------:R-:W3:Y:S04]  /*1e40*/  @!P0 LDS R29, [R32+0x880] ;  /* 0x00088000201d8984 */ /* 0x000ee80000000800 */
[----:B------:R-:W-:Y:S04]  /*1e50*/  @!P0 LDS R26, [R32+0xaa0] ;  /* 0x000aa000201a8984 */ /* 0x000fe80000000800 */
[----:B------:R-:W4:Y:S04]  /*1e60*/  @!P0 LDS R27, [R32+0xcc0] ;  /* 0x000cc000201b8984 */ /* 0x000f280000000800 */
[----:B------:R-:W5:Y:S01]  /*1e70*/  @!P0 LDS R25, [R32+0xee0] ;  /* 0x000ee00020198984 */ /* 0x000f620000000800 */
[----:B0-----:R-:W-:-:S04]  /*1e80*/  VIADD R20, R20, 0xffffffe ;  /* 0x0ffffffe14147836 */ /* 0x001fc80000000000 */
[----:B------:R-:W0:Y:S01]  /*1e90*/  F2I.FTZ.U32.TRUNC.NTZ R21, R20 ;  /* 0x0000001400157305 */ /* 0x000e22000021f000 */
[----:B--2---:R-:W-:-:S04]  /*1ea0*/  FMNMX3.FTZ R16, R33, R30, R31, !PT ;  /* 0x0000001e21107276 */ /* 0x004fc8000781001f */
[----:B---3--:R-:W-:-:S04]  /*1eb0*/  FMNMX3.FTZ R16, R16, R28, R29, !PT ;  /* 0x0000001c10107276 */ /* 0x008fc8000781001d */
[----:B----4-:R-:W-:-:S04]  /*1ec0*/  FMNMX3.FTZ R16, R16, R26, R27, !PT ;  /* 0x0000001a10107276 */ /* 0x010fc8000781001b */
[----:B-----5:R-:W-:Y:S02]  /*1ed0*/  FMNMX.FTZ R16, R16, R25, !PT ;  /* 0x0000001910107209 */ /* 0x020fe40007810000 */
[----:B0-----:R-:W-:-:S03]  /*1ee0*/  IADD3 R5, PT, PT, RZ, -R21, RZ ;  /* 0x80000015ff057210 */ /* 0x001fc60007ffe0ff */
[----:B------:R-:W0:Y:S01]  /*1ef0*/  SHFL.BFLY PT, R11, R16, 0x4, 0x1f ;  /* 0x0c801f00100b7f89 */ /* 0x000e2200000e0000 */
[----:B------:R-:W-:Y:S02]  /*1f00*/  IMAD.MOV.U32 R20, RZ, RZ, RZ ;  /* 0x000000ffff147224 */ /* 0x000fe400078e00ff */
[----:B------:R-:W-:Y:S01]  /*1f10*/  IMAD R12, R5, R14, RZ ;  /* 0x0000000e050c7224 */ /* 0x000fe200078e02ff */
[----:B------:R-:W-:-:S03]  /*1f20*/  IABS R5, R2 ;  /* 0x0000000200057213 */ /* 0x000fc60000000000 */
[----:B------:R-:W-:-:S06]  /*1f30*/  IMAD.HI.U32 R12, R21, R12, R20 ;  /* 0x0000000c150c7227 */ /* 0x000fcc00078e0014 */
[----:B------:R-:W-:-:S04]  /*1f40*/  IMAD.HI.U32 R12, R12, R5, RZ ;  /* 0x000000050c0c7227 */ /* 0x000fc800078e00ff */
[----:B------:R-:W-:-:S04]  /*1f50*/  IMAD.MOV R6, RZ, RZ, -R12 ;  /* 0x000000ffff067224 */ /* 0x000fc800078e0a0c */
[----:B------:R-:W-:Y:S01]  /*1f60*/  IMAD R5, R14, R6, R5 ;  /* 0x000000060e057224 */ /* 0x000fe200078e0205 */
[----:B0-----:R-:W-:-:S05]  /*1f70*/  FMNMX.FTZ R6, R16, R11, !PT ;  /* 0x0000000b10067209 */ /* 0x001fca0007810000 */
[----:B------:R-:W0:Y:S01]  /*1f80*/  SHFL.BFLY PT, R15, R6, 0x2, 0x1f ;  /* 0x0c401f00060f7f89 */ /* 0x000e2200000e0000 */
[----:B------:R-:W-:Y:S02]  /*1f90*/  ISETP.GT.U32.AND P0, PT, R14, R5, PT ;  /* 0x000000050e00720c */ /* 0x000fe40003f04070 */
[----:B------:R-:W-:-:S04]  /*1fa0*/  LOP3.LUT R2, R2, R3, RZ, 0x3c, !PT ;  /* 0x0000000302027212 */ /* 0x000fc800078e3cff */
[----:B------:R-:W-:-:S07]  /*1fb0*/  ISETP.GE.AND P1, PT, R2, RZ, PT ;  /* 0x000000ff0200720c */ /* 0x000fce0003f26270 */
[----:B------:R-:W-:Y:S02]  /*1fc0*/  @!P0 IADD3 R5, PT, PT, R5, -R14, RZ ;  /* 0x8000000e05058210 */ /* 0x000fe40007ffe0ff */
[----:B0-----:R-:W-:-:S05]  /*1fd0*/  FMNMX.FTZ R15, R6, R15, !PT ;  /* 0x0000000f060f7209 */ /* 0x001fca0007810000 */
[----:B------:R-:W0:Y:S01]  /*1fe0*/  SHFL.BFLY PT, R2, R15, 0x1, 0x1f ;  /* 0x0c201f000f027f89 */ /* 0x000e2200000e0000 */
[----:B------:R-:W-:Y:S01]  /*1ff0*/  ISETP.GE.U32.AND P2, PT, R5, R14, PT ;  /* 0x0000000e0500720c */ /* 0x000fe20003f46070 */
[----:B------:R-:W-:Y:S01]  /*2000*/  @!P0 VIADD R12, R12, 0x1 ;  /* 0x000000010c0c8836 */ /* 0x000fe20000000000 */
[----:B------:R-:W-:-:S11]  /*2010*/  ISETP.NE.AND P0, PT, R3, RZ, PT ;  /* 0x000000ff0300720c */ /* 0x000fd60003f05270 */
[----:B------:R-:W-:-:S05]  /*2020*/  @P2 VIADD R12, R12, 0x1 ;  /* 0x000000010c0c2836 */ /* 0x000fca0000000000 */
[----:B------:R-:W-:Y:S02]  /*2030*/  @!P1 IADD3 R12, PT, PT, -R12, RZ, RZ ;  /* 0x000000ff0c0c9210 */ /* 0x000fe40007ffe1ff */
[----:B------:R-:W-:Y:S02]  /*2040*/  @!P0 LOP3.LUT R12, RZ, R3, RZ, 0x33, !PT ;  /* 0x00000003ff0c8212 */ /* 0x000fe400078e33ff */
[----:B0-----:R-:W-:-:S04]  /*2050*/  FMNMX.FTZ R2, R15, R2, !PT ;  /* 0x000000020f027209 */ /* 0x001fc80007810000 */
[----:B------:R-:W-:-:S04]  /*2060*/  FSETP.NEU.FTZ.AND P0, PT, R2, -INF , PT ;  /* 0xff8000000200780b */ /* 0x000fc80003f1d000 */
[----:B------:R-:W-:-:S05]  /*2070*/  FSEL R2, R2, RZ, P0 ;  /* 0x000000ff02027208 */ /* 0x000fca0000000000 */
[C---:B------:R-:W-:Y:S01]  /*2080*/  FADD.FTZ R15, -R2.reuse, R33 ;  /* 0x00000021020f7221 */ /* 0x040fe20000010100 */
[C---:B------:R-:W-:Y:S01]  /*2090*/  FADD.FTZ R24, -R2.reuse, R30 ;  /* 0x0000001e02187221 */ /* 0x040fe20000010100 */
[----:B------:R-:W-:Y:S02]  /*20a0*/  FADD.FTZ R23, -R2, R31 ;  /* 0x0000001f02177221 */ /* 0x000fe40000010100 */
[----:B------:R-:W-:Y:S01]  /*20b0*/  FMUL.FTZ R15, R15, 1.4426950216293334961 ;  /* 0x3fb8aa3b0f0f7820 */ /* 0x000fe20000410000 */
[----:B------:R-:W-:Y:S01]  /*20c0*/  FMUL.FTZ R24, R24, 1.4426950216293334961 ;  /* 0x3fb8aa3b18187820 */ /* 0x000fe20000410000 */
[----:B------:R-:W-:Y:S01]  /*20d0*/  FADD.FTZ R22, -R2, R28 ;  /* 0x0000001c02167221 */ /* 0x000fe20000010100 */
[----:B------:R-:W-:-:S03]  /*20e0*/  FMUL.FTZ R23, R23, 1.4426950216293334961 ;  /* 0x3fb8aa3b17177820 */ /* 0x000fc60000410000 */
[----:B------:R-:W-:Y:S01]  /*20f0*/  MUFU.EX2 R15, R15 ;  /* 0x0000000f000f7308 */ /* 0x000fe20000000800 */
[----:B------:R-:W-:-:S03]  /*2100*/  FADD.FTZ R21, -R2, R29 ;  /* 0x0000001d02157221 */ /* 0x000fc60000010100 */
[----:B------:R-:W0:Y:S01]  /*2110*/  MUFU.EX2 R24, R24 ;  /* 0x0000001800187308 */ /* 0x000e220000000800 */
[----:B------:R-:W-:Y:S01]  /*2120*/  FMUL.FTZ R22, R22, 1.4426950216293334961 ;  /* 0x3fb8aa3b16167820 */ /* 0x000fe20000410000 */
[C---:B------:R-:W-:Y:S02]  /*2130*/  FADD.FTZ R20, -R2.reuse, R26 ;  /* 0x0000001a02147221 */ /* 0x040fe40000010100 */
[----:B------:R-:W2:Y:S01]  /*2140*/  MUFU.EX2 R23, R23 ;  /* 0x0000001700177308 */ /* 0x000ea20000000800 */
[----:B------:R-:W-:Y:S01]  /*2150*/  FMUL.FTZ R21, R21, 1.4426950216293334961 ;  /* 0x3fb8aa3b15157820 */ /* 0x000fe20000410000 */
[----:B------:R-:W-:Y:S02]  /*2160*/  ULOP3.LUT UR4, UR4, 0x1, URZ, 0xfc, !UPT ;  /* 0x0000000104047892 */ /* 0x000fe4000f8efcff */
[----:B------:R-:W3:Y:S01]  /*2170*/  MUFU.EX2 R22, R22 ;  /* 0x0000001600167308 */ /* 0x000ee20000000800 */
[----:B------:R-:W-:Y:S01]  /*2180*/  FADD.FTZ R16, -R2, R27 ;  /* 0x0000001b02107221 */ /* 0x000fe20000010100 */
[----:B------:R-:W-:-:S02]  /*2190*/  FMUL.FTZ R20, R20, 1.4426950216293334961 ;  /* 0x3fb8aa3b14147820 */ /* 0x000fc40000410000 */
[----:B------:R-:W4:Y:S01]  /*21a0*/  MUFU.EX2 R21, R21 ;  /* 0x0000001500157308 */ /* 0x000f220000000800 */
[----:B------:R-:W-:Y:S02]  /*21b0*/  IMAD R5, R12, UR4, RZ ;  /* 0x000000040c057c24 */ /* 0x000fe4000f8e02ff */
[----:B0-----:R-:W-:Y:S01]  /*21c0*/  FADD.FTZ R24, R15, R24 ;  /* 0x000000180f187221 */ /* 0x001fe20000010000 */
[----:B------:R-:W-:Y:S01]  /*21d0*/  FADD.FTZ R15, -R2, R25 ;  /* 0x00000019020f7221 */ /* 0x000fe20000010100 */
[----:B------:R-:W-:Y:S01]  /*21e0*/  FMUL.FTZ R16, R16, 1.4426950216293334961 ;  /* 0x3fb8aa3b10107820 */ /* 0x000fe20000410000 */
[----:B------:R-:W0:Y:S01]  /*21f0*/  MUFU.EX2 R20, R20 ;  /* 0x0000001400147308 */ /* 0x000e220000000800 */
[----:B------:R-:W-:Y:S01]  /*2200*/  IABS R14, R5 ;  /* 0x00000005000e7213 */ /* 0x000fe20000000000 */
[----:B--2---:R-:W-:Y:S01]  /*2210*/  FADD.FTZ R23, R24, R23 ;  /* 0x0000001718177221 */ /* 0x004fe20000010000 */
[----:B------:R-:W-:Y:S01]  /*2220*/  FMUL.FTZ R15, R15, 1.4426950216293334961 ;  /* 0x3fb8aa3b0f0f7820 */ /* 0x000fe20000410000 */
[----:B-1----:R-:W-:Y:S01]  /*2230*/  IABS R11, R17 ;  /* 0x00000011000b7213 */ /* 0x002fe20000000000 */
[----:B------:R-:W1:Y:S01]  /*2240*/  MUFU.EX2 R16, R16 ;  /* 0x0000001000107308 */ /* 0x000e620000000800 */
[----:B---3--:R-:W-:Y:S01]  /*2250*/  FADD.FTZ R22, R23, R22 ;  /* 0x0000001617167221 */ /* 0x008fe20000010000 */
[----:B------:R-:W2:Y:S02]  /*2260*/  LDCU UR4, c[0x0][0x430] ;  /* 0x00008600ff0477ac */ /* 0x000ea40008000800 */
[----:B------:R-:W3:Y:S01]  /*2270*/  I2F.RP R34, R14 ;  /* 0x0000000e00227306 */ /* 0x000ee20000209400 */
[----:B----4-:R-:W-:-:S07]  /*2280*/  FADD.FTZ R23, R22, R21 ;  /* 0x0000001516177221 */ /* 0x010fce0000010000 */
[----:B------:R-:W4:Y:S01]  /*2290*/  MUFU.EX2 R15, R15 ;  /* 0x0000000f000f7308 */ /* 0x000f220000000800 */
[----:B0-----:R-:W-:-:S03]  /*22a0*/  FADD.FTZ R21, R23, R20 ;  /* 0x0000001417157221 */ /* 0x001fc60000010000 */
[----:B------:R-:W0:Y:S01]  /*22b0*/  I2F.RP R6, R11 ;  /* 0x0000000b00067306 */ /* 0x000e220000209400 */
[----:B-1----:R-:W-:-:S07]  /*22c0*/  FADD.FTZ R22, R21, R16 ;  /* 0x0000001015167221 */ /* 0x002fce0000010000 */
[----:B---3--:R-:W1:Y:S01]  /*22d0*/  MUFU.RCP R34, R34 ;  /* 0x0000002200227308 */ /* 0x008e620000001000 */
[----:B----4-:R-:W-:-:S05]  /*22e0*/  FADD.FTZ R23, R22, R15 ;  /* 0x0000000f16177221 */ /* 0x010fca0000010000 */
[----:B------:R-:W3:Y:S02]  /*22f0*/  SHFL.BFLY PT, R20, R23, 0x4, 0x1f ;  /* 0x0c801f0017147f89 */ /* 0x000ee400000e0000 */
[----:B0-----:R-:W0:Y:S01]  /*2300*/  MUFU.RCP R6, R6 ;  /* 0x0000000600067308 */ /* 0x001e220000001000 */
[----:B-1----:R-:W-:-:S07]  /*2310*/  VIADD R38, R34, 0xffffffe ;  /* 0x0ffffffe22267836 */ /* 0x002fce0000000000 */
[----:B------:R-:W1:Y:S01]  /*2320*/  F2I.FTZ.U32.TRUNC.NTZ R39, R38 ;  /* 0x0000002600277305 */ /* 0x000e62000021f000 */
[----:B0-----:R-:W-:-:S07]  /*2330*/  VIADD R34, R6, 0xffffffe ;  /* 0x0ffffffe06227836 */ /* 0x001fce0000000000 */
[----:B------:R-:W0:Y:S01]  /*2340*/  F2I.FTZ.U32.TRUNC.NTZ R35, R34 ;  /* 0x0000002200237305 */ /* 0x000e22000021f000 */
[----:B---3--:R-:W-:-:S05]  /*2350*/  FADD.FTZ R16, R23, R20 ;  /* 0x0000001417107221 */ /* 0x008fca0000010000 */
[----:B------:R-:W3:Y:S01]  /*2360*/  SHFL.BFLY PT, R21, R16, 0x2, 0x1f ;  /* 0x0c401f0010157f89 */ /* 0x000ee200000e0000 */
[----:B-1----:R-:W-:Y:S01]  /*2370*/  IADD3 R15, PT, PT, RZ, -R39, RZ ;  /* 0x80000027ff0f7210 */ /* 0x002fe20007ffe0ff */
[----:B------:R-:W-:Y:S02]  /*2380*/  HFMA2 R38, -RZ, RZ, 0, 0 ;  /* 0x00000000ff267431 */ /* 0x000fe400000001ff */
[----:B------:R-:W-:Y:S02]  /*2390*/  VIADD R6, R14, UR18 ;  /* 0x000000120e067c36 */ /* 0x000fe40008000000 */
[----:B------:R-:W-:Y:S02]  /*23a0*/  IMAD R24, R15, R14, RZ ;  /* 0x0000000e0f187224 */ /* 0x000fe400078e02ff */
[----:B0-----:R-:W-:Y:S01]  /*23b0*/  IMAD.MOV R22, RZ, RZ, -R35 ;  /* 0x000000ffff167224 */ /* 0x001fe200078e0a23 */
[----:B------:R-:W-:Y:S01]  /*23c0*/  IABS R23, R5 ;  /* 0x0000000500177213 */ /* 0x000fe20000000000 */
[----:B------:R-:W-:Y:S01]  /*23d0*/  IMAD.HI.U32 R24, R39, R24, R38 ;  /* 0x0000001827187227 */ /* 0x000fe200078e0026 */
[----:B------:R-:W-:-:S03]  /*23e0*/  IABS R15, R6 ;  /* 0x00000006000f7213 */ /* 0x000fc60000000000 */
[----:B------:R-:W-:Y:S02]  /*23f0*/  IMAD R22, R22, R11, RZ ;  /* 0x0000000b16167224 */ /* 0x000fe400078e02ff */
[----:B------:R-:W-:Y:S02]  /*2400*/  IMAD.MOV.U32 R34, RZ, RZ, RZ ;  /* 0x000000ffff227224 */ /* 0x000fe400078e00ff */
[----:B------:R-:W-:Y:S02]  /*2410*/  IMAD.MOV R23, RZ, RZ, -R23 ;  /* 0x000000ffff177224 */ /* 0x000fe400078e0a17 */
[----:B------:R-:W-:-:S04]  /*2420*/  IMAD.HI.U32 R22, R35, R22, R34 ;  /* 0x0000001623167227 */ /* 0x000fc800078e0022 */
[----:B------:R-:W-:-:S04]  /*2430*/  IMAD.HI.U32 R24, R24, R15, RZ ;  /* 0x0000000f18187227 */ /* 0x000fc800078e00ff */
[----:B---3--:R-:W-:Y:S01]  /*2440*/  FADD.FTZ R21, R16, R21 ;  /* 0x0000001510157221 */ /* 0x008fe20000010000 */
[----:B------:R-:W-:Y:S02]  /*2450*/  IMAD R23, R24, R23, R15 ;  /* 0x0000001718177224 */ /* 0x000fe400078e020f */
[----:B------:R-:W-:-:S03]  /*2460*/  IMAD.HI.U32 R22, R22, R15, RZ ;  /* 0x0000000f16167227 */ /* 0x000fc600078e00ff */
[----:B------:R-:W-:Y:S02]  /*2470*/  ISETP.GT.U32.AND P2, PT, R14, R23, PT ;  /* 0x000000170e00720c */ /* 0x000fe40003f44070 */
[----:B------:R-:W-:Y:S01]  /*2480*/  IADD3 R16, PT, PT, -R22, RZ, RZ ;  /* 0x000000ff16107210 */ /* 0x000fe20007ffe1ff */
[----:B------:R-:W0:Y:S04]  /*2490*/  SHFL.BFLY PT, R20, R21, 0x1, 0x1f ;  /* 0x0c201f0015147f89 */ /* 0x000e2800000e0000 */
[----:B------:R-:W-:-:S05]  /*24a0*/  IMAD R16, R11, R16, R15 ;  /* 0x000000100b107224 */ /* 0x000fca00078e020f */
[----:B------:R-:W-:Y:S01]  /*24b0*/  ISETP.GT.U32.AND P0, PT, R11, R16, PT ;  /* 0x000000100b00720c */ /* 0x000fe20003f04070 */
[----:B------:R-:W-:-:S05]  /*24c0*/  @!P2 IMAD.IADD R23, R23, 0x1, -R14 ;  /* 0x000000011717a824 */ /* 0x000fca00078e0a0e */
[-C--:B------:R-:W-:Y:S01]  /*24d0*/  ISETP.GE.U32.AND P1, PT, R23, R14.reuse, PT ;  /* 0x0000000e1700720c */ /* 0x080fe20003f26070 */
[----:B------:R-:W-:Y:S01]  /*24e0*/  @!P2 VIADD R24, R24, 0x1 ;  /* 0x000000011818a836 */ /* 0x000fe20000000000 */
[----:B------:R-:W-:-:S05]  /*24f0*/  LOP3.LUT R15, R6, R14, RZ, 0x3c, !PT ;  /* 0x0000000e060f7212 */ /* 0x000fca00078e3cff */
[----:B------:R-:W-:Y:S01]  /*2500*/  @!P0 IADD3 R16, PT, PT, R16, -R11, RZ ;  /* 0x8000000b10108210 */ /* 0x000fe20007ffe0ff */
[----:B0-----:R-:W-:Y:S01]  /*2510*/  FADD.FTZ R20, R21, R20 ;  /* 0x0000001415147221 */ /* 0x001fe20000010000 */
[----:B------:R-:W-:Y:S02]  /*2520*/  LOP3.LUT R6, R6, R17, RZ, 0x3c, !PT ;  /* 0x0000001106067212 */ /* 0x000fe400078e3cff */
[----:B------:R-:W-:Y:S02]  /*2530*/  ISETP.GE.U32.AND P4, PT, R16, R11, PT ;  /* 0x0000000b1000720c */ /* 0x000fe40003f86070 */
[----:B------:R-:W-:Y:S02]  /*2540*/  @P1 IADD3 R24, PT, PT, R24, 0x1, RZ ;  /* 0x0000000118181810 */ /* 0x000fe40007ffe0ff */
[----:B------:R-:W-:Y:S02]  /*2550*/  FSETP.NE.FTZ.AND P1, PT, R20, RZ, PT ;  /* 0x000000ff1400720b */ /* 0x000fe40003f35000 */
[----:B------:R-:W-:-:S02]  /*2560*/  ISETP.GE.AND P2, PT, R6, RZ, PT ;  /* 0x000000ff0600720c */ /* 0x000fc40003f46270 */
[----:B------:R-:W-:Y:S02]  /*2570*/  @!P0 IADD3 R22, PT, PT, R22, 0x1, RZ ;  /* 0x0000000116168810 */ /* 0x000fe40007ffe0ff */
[----:B------:R-:W-:Y:S02]  /*2580*/  ISETP.NE.AND P0, PT, R17, RZ, PT ;  /* 0x000000ff1100720c */ /* 0x000fe40003f05270 */
[----:B------:R-:W-:Y:S02]  /*2590*/  ISETP.GE.AND P3, PT, R15, RZ, PT ;  /* 0x000000ff0f00720c */ /* 0x000fe40003f66270 */
[----:B------:R-:W-:Y:S02]  /*25a0*/  ISETP.NE.AND P5, PT, R5, RZ, PT ;  /* 0x000000ff0500720c */ /* 0x000fe40003fa5270 */
[----:B------:R-:W-:Y:S01]  /*25b0*/  @P4 IADD3 R22, PT, PT, R22, 0x1, RZ ;  /* 0x0000000116164810 */ /* 0x000fe20007ffe0ff */
[----:B------:R-:W-:Y:S01]  /*25c0*/  IMAD.MOV.U32 R11, RZ, RZ, R24 ;  /* 0x000000ffff0b7224 */ /* 0x000fe200078e0018 */
[----:B------:R-:W0:Y:S03]  /*25d0*/  @P1 MUFU.LG2 R15, R20 ;  /* 0x00000014000f1308 */ /* 0x000e260000000c00 */
[----:B------:R-:W-:-:S02]  /*25e0*/  @!P2 IMAD.MOV R22, RZ, RZ, -R22 ;  /* 0x000000ffff16a224 */ /* 0x000fc400078e0a16 */
[----:B------:R-:W-:Y:S02]  /*25f0*/  @!P0 LOP3.LUT R22, RZ, R17, RZ, 0x33, !PT ;  /* 0x00000011ff168212 */ /* 0x000fe400078e33ff */
[----:B------:R-:W-:Y:S01]  /*2600*/  LOP3.LUT P0, RZ, R4, 0x387, RZ, 0xc0, !PT ;  /* 0x0000038704ff7812 */ /* 0x000fe2000780c0ff */
[----:B------:R-:W-:Y:S01]  /*2610*/  @!P3 IMAD.MOV R11, RZ, RZ, -R11 ;  /* 0x000000ffff0bb224 */ /* 0x000fe200078e0a0b */
[----:B------:R-:W-:Y:S02]  /*2620*/  ISETP.NE.AND P3, PT, R12, RZ, PT ;  /* 0x000000ff0c00720c */ /* 0x000fe40003f65270 */
[----:B------:R-:W-:Y:S02]  /*2630*/  @!P5 LOP3.LUT R11, RZ, R14, RZ, 0x33, !PT ;  /* 0x0000000eff0bd212 */ /* 0x000fe400078e33ff */
[----:B------:R-:W-:Y:S02]  /*2640*/  SEL R12, RZ, 0x1, !P3 ;  /* 0x00000001ff0c7807 */ /* 0x000fe40005800000 */
[----:B------:R-:W-:-:S02]  /*2650*/  SHF.R.S32.HI R23, RZ, 0x1f, R5 ;  /* 0x0000001fff177819 */ /* 0x000fc40000011405 */
[----:B------:R-:W-:Y:S02]  /*2660*/  ISETP.LT.U32.AND P2, PT, R18, R11, PT ;  /* 0x0000000b1200720c */ /* 0x000fe40003f41070 */
[----:B------:R-:W-:Y:S01]  /*2670*/  SHF.R.S32.HI R21, RZ, 0x1f, R11 ;  /* 0x0000001fff157819 */ /* 0x000fe2000001140b */
[----:B--2---:R-:W-:Y:S01]  /*2680*/  IMAD R6, R3, UR4, RZ ;  /* 0x0000000403067c24 */ /* 0x004fe2000f8e02ff */
[----:B------:R-:W-:Y:S01]  /*2690*/  LOP3.LUT R12, R23, R12, RZ, 0xfc, !PT ;  /* 0x0000000c170c7212 */ /* 0x000fe200078efcff */
[----:B------:R-:W-:Y:S01]  /*26a0*/  IMAD R3, R22, UR9, RZ ;  /* 0x0000000916037c24 */ /* 0x000fe2000f8e02ff */
[----:B------:R-:W-:Y:S01]  /*26b0*/  ISETP.LT.AND.EX P2, PT, R19, R21, PT, P2 ;  /* 0x000000151300720c */ /* 0x000fe20003f41320 */
        /* <DEDUP_REMOVED lines=18> */
[C---:B------:R-:W-:Y:S01]  /*27e0*/  IADD3 R11, P1, PT, R17.reuse, 0x1, RZ ;  /* 0x00000001110b7810 */ /* 0x040fe20007f3e0ff */
[----:B------:R-:W-:Y:S02]  /*27f0*/  IMAD R18, R12, UR19, RZ ;  /* 0x000000130c127c24 */ /* 0x000fe4000f8e02ff */
[----:B------:R-:W-:Y:S01]  /*2800*/  IMAD.WIDE.U32 R14, R17, UR19, RZ ;  /* 0x00000013110e7c25 */ /* 0x000fe2000f8e00ff */
[----:B------:R-:W-:Y:S02]  /*2810*/  ISETP.GE.U32.AND P0, PT, R11, 0x3, PT ;  /* 0x000000030b00780c */ /* 0x000fe40003f06070 */
[----:B------:R-:W-:Y:S01]  /*2820*/  IADD3.X R16, PT, PT, RZ, R12, RZ, P1, !PT ;  /* 0x0000000cff107210 */ /* 0x000fe20000ffe4ff */
[----:B------:R-:W-:-:S03]  /*2830*/  IMAD R11, R17, UR14, R18 ;  /* 0x0000000e110b7c24 */ /* 0x000fc6000f8e0212 */
[----:B------:R-:W-:Y:S02]  /*2840*/  ISETP.GE.U32.AND.EX P0, PT, R16, RZ, PT, P0 ;  /* 0x000000ff1000720c */ /* 0x000fe40003f06100 */
        /* <DEDUP_REMOVED lines=9> */
[----:B------:R-:W0:Y:S01]  /*28e0*/  I2F.U32.RP R12, R40 ;  /* 0x00000028000c7306 */ /* 0x000e220000209000 */
[----:B------:R-:W-:Y:S01]  /*28f0*/  ISETP.NE.U32.AND P0, PT, R40, RZ, PT ;  /* 0x000000ff2800720c */ /* 0x000fe20003f05070 */
[----:B------:R-:W-:-:S06]  /*2900*/  HFMA2 R41, -RZ, RZ, 0, 0 ;  /* 0x00000000ff297431 */ /* 0x000fcc00000001ff */
        /* <DEDUP_REMOVED lines=15> */
[----:B------:R-:W-:-:S05]  /*2a00*/  @!P0 LOP3.LUT R11, RZ, R40, RZ, 0x33, !PT ;  /* 0x00000028ff0b8212 */ /* 0x000fca00078e33ff */
[----:B------:R-:W-:-:S04]  /*2a10*/  IMAD.MOV R15, RZ, RZ, -R11 ;  /* 0x000000ffff0f7224 */ /* 0x000fc800078e0a0b */
[----:B------:R-:W-:Y:S01]  /*2a20*/  IMAD R14, R40, R15, R2 ;  /* 0x0000000f280e7224 */ /* 0x000fe200078e0202 */
[----:B------:R-:W-:Y:S01]  /*2a30*/  MOV R40, R11 ;  /* 0x0000000b00287202 */ /* 0x000fe20000000f00 */
[----:B------:R-:W-:Y:S06]  /*2a40*/  BRA `(.L_x_55) ;  /* 0x0000000000247947 */ /* 0x000fec0003800000 */
.L_x_54:
[----:B------:R-:W-:Y:S01]  /*2a50*/  IMAD.MOV.U32 R22, RZ, RZ, R2 ;  /* 0x000000ffff167224 */ /* 0x000fe200078e0002 */
[----:B------:R-:W-:Y:S01]  /*2a60*/  MOV R21, RZ ;  /* 0x000000ff00157202 */ /* 0x000fe20000000f00 */
[----:B------:R-:W-:Y:S01]  /*2a70*/  IMAD.MOV.U32 R20, RZ, RZ, R40 ;  /* 0x000000ffff147224 */ /* 0x000fe200078e0028 */
[----:B------:R-:W-:Y:S02]  /*2a80*/  MOV R18, 0x2aa0 ;  /* 0x00002aa000127802 */ /* 0x000fe40000000f00 */
[----:B------:R-:W-:Y:S05]  /*2a90*/  CALL.REL.NOINC `($__internal_1_$__cuda_sm20_div_s64) ;  /* 0x0000001c00e87944 */ /* 0x000fea0003c00000 */
[----:B------:R-:W-:Y:S02]  /*2aa0*/  IADD3 R15, PT, PT, -R12, RZ, RZ ;  /* 0x000000ff0c0f7210 */ /* 0x000fe40007ffe1ff */
[----:B------:R-:W-:-:S03]  /*2ab0*/  MOV R41, R11 ;  /* 0x0000000b00297202 */ /* 0x000fc60000000f00 */
[----:B------:R-:W-:Y:S01]  /*2ac0*/  IMAD R14, R40, R15, R2 ;  /* 0x0000000f280e7224 */ /* 0x000fe200078e0202 */
[----:B------:R-:W-:-:S07]  /*2ad0*/  MOV R40, R12 ;  /* 0x0000000c00287202 */ /* 0x000fce0000000f00 */
.L_x_55:
[----:B------:R-:W-:Y:S01]  /*2ae0*/  IABS R15, UR19 ;  /* 0x00000013000f7c13 */ /* 0x000fe20008000000 */
[----:B------:R-:W-:Y:S01]  /*2af0*/  IMAD.MOV.U32 R18, RZ, RZ, RZ ;  /* 0x000000ffff127224 */ /* 0x000fe200078e00ff */
[----:B------:R-:W-:Y:S01]  /*2b00*/  IABS R11, R14 ;  /* 0x0000000e000b7213 */ /* 0x000fe20000000000 */
[----:B------:R-:W-:Y:S01]  /*2b10*/  IMAD R37, R37, R10, RZ ;  /* 0x0000000a25257224 */ /* 0x000fe200078e02ff */
[----:B------:R-:W0:Y:S01]  /*2b20*/  I2F.U32.RP R16, R15 ;  /* 0x0000000f00107306 */ /* 0x000e220000209000 */
[----:B------:R-:W-:Y:S01]  /*2b30*/  IABS R2, UR19 ;  /* 0x0000001300027c13 */ /* 0x000fe20008000000 */
[----:B------:R-:W-:Y:S01]  /*2b40*/  BSSY.RECONVERGENT B0, `(.L_x_56) ;  /* 0x000003c000007945 */ /* 0x000fe20003800200 */
[----:B------:R-:W-:Y:S01]  /*2b50*/  IMAD R37, R9, R0, R37 ;  /* 0x0000000009257224 */ /* 0x000fe200078e0225 */
[----:B------:R-:W-:-:S04]  /*2b60*/  LOP3.LUT R0, R14, UR19, RZ, 0x3c, !PT ;  /* 0x000000130e007c12 */ /* 0x000fc8000f8e3cff */
[----:B------:R-:W-:Y:S01]  /*2b70*/  ISETP.GE.AND P0, PT, R0, RZ, PT ;  /* 0x000000ff0000720c */ /* 0x000fe20003f06270 */
[----:B0-----:R-:W0:Y:S02]  /*2b80*/  MUFU.RCP R19, R16 ;  /* 0x0000001000137308 */ /* 0x001e240000001000 */
[----:B0-----:R-:W-:-:S06]  /*2b90*/  IADD3 R19, PT, PT, R19, 0xffffffe, RZ ;  /* 0x0ffffffe13137810 */ /* 0x001fcc0007ffe0ff */
[----:B------:R-:W0:Y:S02]  /*2ba0*/  F2I.FTZ.U32.TRUNC.NTZ R19, R19 ;  /* 0x0000001300137305 */ /* 0x000e24000021f000 */
[----:B0-----:R-:W-:-:S05]  /*2bb0*/  IADD3 R12, PT, PT, RZ, -R19, RZ ;  /* 0x80000013ff0c7210 */ /* 0x001fca0007ffe0ff */
[----:B------:R-:W-:-:S04]  /*2bc0*/  IMAD R12, R12, R15, RZ ;  /* 0x0000000f0c0c7224 */ /* 0x000fc800078e02ff */
[----:B------:R-:W-:Y:S01]  /*2bd0*/  IMAD.HI.U32 R18, R19, R12, R18 ;  /* 0x0000000c13127227 */ /* 0x000fe200078e0012 */
[----:B------:R-:W-:-:S05]  /*2be0*/  IADD3 R12, PT, PT, RZ, -R2, RZ ;  /* 0x80000002ff0c7210 */ /* 0x000fca0007ffe0ff */
[----:B------:R-:W-:-:S04]  /*2bf0*/  IMAD.HI.U32 R2, R18, R11, RZ ;  /* 0x0000000b12027227 */ /* 0x000fc800078e00ff */
[----:B------:R-:W-:Y:S02]  /*2c00*/  IMAD R12, R2, R12, R11 ;  /* 0x0000000c020c7224 */ /* 0x000fe400078e020b */
[----:B------:R-:W-:-:S03]  /*2c10*/  IMAD.WIDE.U32 R18, R9, R10, RZ ;  /* 0x0000000a09127225 */ /* 0x000fc600078e00ff */
[----:B------:R-:W-:Y:S02]  /*2c20*/  ISETP.GT.U32.AND P1, PT, R15, R12, PT ;  /* 0x0000000c0f00720c */ /* 0x000fe40003f24070 */
[----:B------:R-:W-:Y:S01]  /*2c30*/  IADD3 R11, PT, PT, R19, R37, RZ ;  /* 0x00000025130b7210 */ /* 0x000fe20007ffe0ff */
[----:B------:R-:W-:-:S04]  /*2c40*/  IMAD.WIDE.U32 R36, R18, R42, RZ ;  /* 0x0000002a12247225 */ /* 0x000fc800078e00ff */
[----:B------:R-:W-:-:S04]  /*2c50*/  IMAD R11, R11, R42, RZ ;  /* 0x0000002a0b0b7224 */ /* 0x000fc800078e02ff */
[----:B------:R-:W-:Y:S02]  /*2c60*/  IMAD R19, R43, R18, R11 ;  /* 0x000000122b137224 */ /* 0x000fe400078e020b */
[----:B------:R-:W-:Y:S02]  /*2c70*/  @!P1 IMAD.IADD R12, R12, 0x1, -R15 ;  /* 0x000000010c0c9824 */ /* 0x000fe400078e0a0f */
[----:B------:R-:W-:Y:S01]  /*2c80*/  @!P1 VIADD R2, R2, 0x1 ;  /* 0x0000000102029836 */ /* 0x000fe20000000000 */
[----:B------:R-:W-:Y:S01]  /*2c90*/  ISETP.NE.AND P1, PT, RZ, UR19, PT ;  /* 0x00000013ff007c0c */ /* 0x000fe2000bf25270 */
[----:B------:R-:W-:Y:S01]  /*2ca0*/  IMAD.IADD R19, R37, 0x1, R19 ;  /* 0x0000000125137824 */ /* 0x000fe200078e0213 */
[----:B------:R-:W-:-:S04]  /*2cb0*/  ISETP.GE.U32.AND P2, PT, R12, R15, PT ;  /* 0x0000000f0c00720c */ /* 0x000fc80003f46070 */
[----:B------:R-:W-:-:S09]  /*2cc0*/  LOP3.LUT R0, R41, R19, RZ, 0xfc, !PT ;  /* 0x0000001329007212 */ /* 0x000fd200078efcff */
[----:B------:R-:W-:-:S04]  /*2cd0*/  @P2 IADD3 R2, PT, PT, R2, 0x1, RZ ;  /* 0x0000000102022810 */ /* 0x000fc80007ffe0ff */
[----:B------:R-:W-:Y:S02]  /*2ce0*/  @!P0 IADD3 R2, PT, PT, -R2, RZ, RZ ;  /* 0x000000ff02028210 */ /* 0x000fe40007ffe1ff */
[----:B------:R-:W-:Y:S02]  /*2cf0*/  ISETP.NE.U32.AND P0, PT, R0, RZ, PT ;  /* 0x000000ff0000720c */ /* 0x000fe40003f05070 */
[----:B------:R-:W-:-:S05]  /*2d00*/  @!P1 LOP3.LUT R2, RZ, UR19, RZ, 0x33, !PT ;  /* 0x00000013ff029c12 */ /* 0x000fca000f8e33ff */
[----:B------:R-:W-:-:S04]  /*2d10*/  IMAD.MOV R11, RZ, RZ, -R2 ;  /* 0x000000ffff0b7224 */ /* 0x000fc800078e0a02 */
        /* <DEDUP_REMOVED lines=23> */
.L_x_57:
[----:B------:R-:W-:Y:S01]  /*2e90*/  IMAD.MOV.U32 R22, RZ, RZ, R40 ;  /* 0x000000ffff167224 */ /* 0x000fe200078e0028 */
[----:B------:R-:W-:Y:S01]  /*2ea0*/  MOV R21, R41 ;  /* 0x0000002900157202 */ /* 0x000fe20000000f00 */
[----:B------:R-:W-:Y:S01]  /*2eb0*/  IMAD.MOV.U32 R20, RZ, RZ, R36 ;  /* 0x000000ffff147224 */ /* 0x000fe200078e0024 */
[----:B------:R-:W-:Y:S02]  /*2ec0*/  MOV R18, 0x2ee0 ;  /* 0x00002ee000127802 */ /* 0x000fe40000000f00 */
[----:B------:R-:W-:Y:S05]  /*2ed0*/  CALL.REL.NOINC `($__internal_1_$__cuda_sm20_div_s64) ;  /* 0x0000001800d87944 */ /* 0x000fea0003c00000 */
[----:B------:R-:W-:-:S05]  /*2ee0*/  IADD3 R37, PT, PT, -R12, RZ, RZ ;  /* 0x000000ff0c257210 */ /* 0x000fca0007ffe1ff */
[----:B------:R-:W-:Y:S02]  /*2ef0*/  IMAD R37, R37, R36, R40 ;  /* 0x0000002425257224 */ /* 0x000fe400078e0228 */
.L_x_58:
[----:B------:R-:W-:Y:S05]  /*2f00*/  BSYNC.RECONVERGENT B0 ;  /* 0x0000000000007941 */ /* 0x000fea0003800200 */
.L_x_56:
[----:B------:R-:W-:Y:S01]  /*2f10*/  IABS R20, R10 ;  /* 0x0000000a00147213 */ /* 0x000fe20000000000 */
[----:B------:R-:W0:Y:S01]  /*2f20*/  LDCU.U8 UR8, c[0x0][0x549] ;  /* 0x0000a920ff0877ac */ /* 0x000e220008000000 */
[----:B------:R-:W-:Y:S02]  /*2f30*/  IABS R18, R8 ;  /* 0x0000000800127213 */ /* 0x000fe40000000000 */
[----:B------:R-:W1:Y:S01]  /*2f40*/  I2F.U32.RP R11, R20 ;  /* 0x00000014000b7306 */ /* 0x000e620000209000 */
[----:B------:R-:W-:Y:S01]  /*2f50*/  IABS R15, R17 ;  /* 0x00000011000f7213 */ /* 0x000fe20000000000 */
[----:B------:R-:W2:Y:S01]  /*2f60*/  LDCU.64 UR4, c[0x0][0x430] ;  /* 0x00008600ff0477ac */ /* 0x000ea20008000a00 */
[----:B------:R-:W-:Y:S02]  /*2f70*/  IABS R16, R6 ;  /* 0x0000000600107213 */ /* 0x000fe40000000000 */
[----:B------:R-:W-:Y:S02]  /*2f80*/  IABS R19, R9 ;  /* 0x0000000900137213 */ /* 0x000fe40000000000 */
[----:B------:R-:W-:Y:S01]  /*2f90*/  IABS R34, R37 ;  /* 0x0000002500227213 */ /* 0x000fe20000000000 */
[----:B------:R-:W3:Y:S01]  /*2fa0*/  I2F.U32.RP R21, R18 ;  /* 0x0000001200157306 */ /* 0x000ee20000209000 */
[----:B------:R-:W-:-:S02]  /*2fb0*/  IABS R35, R10 ;  /* 0x0000000a00237213 */ /* 0x000fc40000000000 */
[----:B------:R-:W-:-:S03]  /*2fc0*/  ISETP.NE.AND P5, PT, R10, RZ, PT ;  /* 0x000000ff0a00720c */ /* 0x000fc60003fa5270 */
[----:B------:R-:W-:Y:S01]  /*2fd0*/  IMAD.MOV R35, RZ, RZ, -R35 ;  /* 0x000000ffff237224 */ /* 0x000fe200078e0a23 */
[----:B0-----:R-:W-:Y:S01]  /*2fe0*/  UISETP.NE.AND UP0, UPT, UR8, URZ, UPT ;  /* 0x000000ff0800728c */ /* 0x001fe2000bf05270 */
[----:B-1----:R-:W0:Y:S03]  /*2ff0*/  MUFU.RCP R11, R11 ;  /* 0x0000000b000b7308 */ /* 0x002e260000001000 */
[----:B--2---:R-:W-:Y:S02]  /*3000*/  USEL UR8, UR4, 0x1, UP0 ;  /* 0x0000000104087887 */ /* 0x004fe40008000000 */
[----:B------:R-:W-:-:S03]  /*3010*/  UIMAD UR4, UR5, UR4, URZ ;  /* 0x00000004050472a4 */ /* 0x000fc6000f8e02ff */
[----:B---3--:R-:W1:Y:S01]  /*3020*/  MUFU.RCP R42, R21 ;  /* 0x00000015002a7308 */ /* 0x008e620000001000 */
[----:B------:R-:W-:Y:S02]  /*3030*/  USHF.R.S32.HI UR12, URZ, 0x1f, UR8 ;  /* 0x0000001fff0c7899 */ /* 0x000fe40008011408 */
[----:B------:R-:W-:-:S05]  /*3040*/  UIMAD UR5, UR8, UR5, URZ ;  /* 0x00000005080572a4 */ /* 0x000fca000f8e02ff */
[----:B------:R-:W-:Y:S01]  /*3050*/  I2F.U32.RP R14, R15 ;  /* 0x0000000f000e7306 */ /* 0x000fe20000209000 */
[----:B0-----:R-:W-:-:S07]  /*3060*/  VIADD R22, R11, 0xffffffe ;  /* 0x0ffffffe0b167836 */ /* 0x001fce0000000000 */
[----:B------:R-:W0:Y:S01]  /*3070*/  F2I.FTZ.U32.TRUNC.NTZ R23, R22 ;  /* 0x0000001600177305 */ /* 0x000e22000021f000 */
[----:B-1----:R-:W-:-:S07]  /*3080*/  VIADD R42, R42, 0xffffffe ;  /* 0x0ffffffe2a2a7836 */ /* 0x002fce0000000000 */
[----:B------:R-:W1:Y:S01]  /*3090*/  F2I.FTZ.U32.TRUNC.NTZ R43, R42 ;  /* 0x0000002a002b7305 */ /* 0x000e62000021f000 */
[----:B0-----:R-:W-:-:S07]  /*30a0*/  IMAD.MOV R41, RZ, RZ, -R23 ;  /* 0x000000ffff297224 */ /* 0x001fce00078e0a17 */
[----:B------:R-:W0:Y:S01]  /*30b0*/  MUFU.RCP R38, R14 ;  /* 0x0000000e00267308 */ /* 0x000e220000001000 */
[----:B------:R-:W-:Y:S02]  /*30c0*/  IMAD.MOV.U32 R22, RZ, RZ, RZ ;  /* 0x000000ffff167224 */ /* 0x000fe400078e00ff */
[----:B------:R-:W-:Y:S02]  /*30d0*/  IMAD R41, R41, R20, RZ ;  /* 0x0000001429297224 */ /* 0x000fe400078e02ff */
[----:B-1----:R-:W-:-:S03]  /*30e0*/  IMAD.MOV R21, RZ, RZ, -R43 ;  /* 0x000000ffff157224 */ /* 0x002fc600078e0a2b */
[----:B------:R-:W1:Y:S01]  /*30f0*/  I2F.U32.RP R11, R16 ;  /* 0x00000010000b7306 */ /* 0x000e620000209000 */
[----:B------:R-:W-:-:S04]  /*3100*/  IMAD.HI.U32 R41, R23, R41, R22 ;  /* 0x0000002917297227 */ /* 0x000fc800078e0016 */
[----:B------:R-:W-:Y:S01]  /*3110*/  HFMA2 R42, -RZ, RZ, 0, 0 ;  /* 0x00000000ff2a7431 */ /* 0x000fe200000001ff */
[----:B------:R-:W-:Y:S01]  /*3120*/  IABS R23, R8 ;  /* 0x0000000800177213 */ /* 0x000fe20000000000 */
[----:B------:R-:W-:Y:S01]  /*3130*/  IMAD R22, R21, R18, RZ ;  /* 0x0000001215167224 */ /* 0x000fe200078e02ff */
[----:B------:R-:W-:Y:S01]  /*3140*/  IABS R21, R12 ;  /* 0x0000000c00157213 */ /* 0x000fe20000000000 */
[----:B------:R-:W-:Y:S01]  /*3150*/  IMAD.HI.U32 R36, R41, R34, RZ ;  /* 0x0000002229247227 */ /* 0x000fe200078e00ff */
[----:B------:R-:W2:Y:S01]  /*3160*/  I2F.U32.RP R40, R19 ;  /* 0x0000001300287306 */ /* 0x000ea20000209000 */
[----:B0-----:R-:W-:Y:S02]  /*3170*/  IADD3 R38, PT, PT, R38, 0xffffffe, RZ ;  /* 0x0ffffffe26267810 */ /* 0x001fe40007ffe0ff */
[----:B------:R-:W-:-:S04]  /*3180*/  IMAD.HI.U32 R22, R43, R22, R42 ;  /* 0x000000162b167227 */ /* 0x000fc800078e002a */
[----:B------:R-:W-:Y:S01]  /*3190*/  IMAD.MOV R23, RZ, RZ, -R23 ;  /* 0x000000ffff177224 */ /* 0x000fe200078e0a17 */
[----:B------:R0:W3:Y:S01]  /*31a0*/  F2I.FTZ.U32.TRUNC.NTZ R39, R38 ;  /* 0x0000002600277305 */ /* 0x0000e2000021f000 */
[----:B------:R-:W-:-:S04]  /*31b0*/  IMAD.HI.U32 R22, R22, R21, RZ ;  /* 0x0000001516167227 */ /* 0x000fc800078e00ff */
[----:B------:R-:W-:Y:S01]  /*31c0*/  IMAD R35, R36, R35, R34 ;  /* 0x0000002324237224 */ /* 0x000fe200078e0222 */
[----:B------:R-:W-:Y:S01]  /*31d0*/  LOP3.LUT R34, R37, R10, RZ, 0x3c, !PT ;  /* 0x0000000a25227212 */ /* 0x000fe200078e3cff */
[----:B------:R-:W-:Y:S01]  /*31e0*/  IMAD R23, R22, R23, R21 ;  /* 0x0000001716177224 */ /* 0x000fe200078e0215 */
[----:B-1----:R-:W1:Y:S02]  /*31f0*/  MUFU.RCP R11, R11 ;  /* 0x0000000b000b7308 */ /* 0x002e640000001000 */
[----:B------:R-:W-:Y:S02]  /*3200*/  ISETP.GT.U32.AND P3, PT, R20, R35, PT ;  /* 0x000000231400720c */ /* 0x000fe40003f64070 */
[----:B------:R-:W-:Y:S02]  /*3210*/  ISETP.GT.U32.AND P1, PT, R18, R23, PT ;  /* 0x000000171200720c */ /* 0x000fe40003f24070 */
[----:B------:R-:W-:Y:S01]  /*3220*/  ISETP.GE.AND P2, PT, R34, RZ, PT ;  /* 0x000000ff2200720c */ /* 0x000fe20003f46270 */
[----:B0-----:R-:W-:Y:S01]  /*3230*/  IMAD.MOV.U32 R38, RZ, RZ, RZ ;  /* 0x000000ffff267224 */ /* 0x001fe200078e00ff */
[----:B--2---:R-:W0:Y:S01]  /*3240*/  MUFU.RCP R40, R40 ;  /* 0x0000002800287308 */ /* 0x004e220000001000 */
[----:B---3--:R-:W-:-:S05]  /*3250*/  IADD3 R14, PT, PT, RZ, -R39, RZ ;  /* 0x80000027ff0e7210 */ /* 0x008fca0007ffe0ff */
[----:B------:R-:W-:Y:S01]  /*3260*/  IMAD R21, R14, R15, RZ ;  /* 0x0000000f0e157224 */ /* 0x000fe200078e02ff */
[----:B------:R-:W-:Y:S01]  /*3270*/  IABS R14, R2 ;  /* 0x00000002000e7213 */ /* 0x000fe20000000000 */
[----:B------:R-:W-:Y:S01]  /*3280*/  @!P3 IMAD.IADD R35, R35, 0x1, -R20 ;  /* 0x000000012323b824 */ /* 0x000fe200078e0a14 */
[----:B------:R-:W-:Y:S01]  /*3290*/  @!P1 IADD3 R23, PT, PT, R23, -R18, RZ ;  /* 0x8000001217179210 */ /* 0x000fe20007ffe0ff */
[----:B------:R-:W-:Y:S01]  /*32a0*/  IMAD.HI.U32 R21, R39, R21, R38 ;  /* 0x0000001527157227 */ /* 0x000fe200078e0026 */
[----:B-1----:R-:W-:Y:S02]  /*32b0*/  IADD3 R38, PT, PT, R11, 0xffffffe, RZ ;  /* 0x0ffffffe0b267810 */ /* 0x002fe40007ffe0ff */
[----:B------:R-:W-:Y:S01]  /*32c0*/  ISETP.GE.U32.AND P6, PT, R35, R20, PT ;  /* 0x000000142300720c */ /* 0x000fe20003fc6070 */
[----:B------:R-:W-:Y:S01]  /*32d0*/  @!P1 VIADD R22, R22, 0x1 ;  /* 0x0000000116169836 */ /* 0x000fe20000000000 */
[----:B------:R1:W2:Y:S01]  /*32e0*/  F2I.FTZ.U32.TRUNC.NTZ R39, R38 ;  /* 0x0000002600277305 */ /* 0x0002a2000021f000 */
[----:B------:R-:W-:Y:S01]  /*32f0*/  LOP3.LUT R20, R12, R8, RZ, 0x3c, !PT ;  /* 0x000000080c147212 */ /* 0x000fe200078e3cff */
[----:B------:R-:W-:Y:S01]  /*3300*/  IMAD.HI.U32 R21, R21, R14, RZ ;  /* 0x0000000e15157227 */ /* 0x000fe200078e00ff */
[----:B------:R-:W-:-:S02]  /*3310*/  ISETP.GE.U32.AND P4, PT, R23, R18, PT ;  /* 0x000000121700720c */ /* 0x000fc40003f86070 */
[----:B------:R-:W-:Y:S01]  /*3320*/  IABS R11, R17 ;  /* 0x00000011000b7213 */ /* 0x000fe20000000000 */
[----:B0-----:R-:W-:Y:S01]  /*3330*/  VIADD R40, R40, 0xffffffe ;  /* 0x0ffffffe28287836 */ /* 0x001fe20000000000 */
[----:B------:R-:W-:Y:S02]  /*3340*/  ISETP.GE.AND P0, PT, R20, RZ, PT ;  /* 0x000000ff1400720c */ /* 0x000fe40003f06270 */
[----:B------:R-:W-:Y:S01]  /*3350*/  @!P3 IADD3 R36, PT, PT, R36, 0x1, RZ ;  /* 0x000000012424b810 */ /* 0x000fe20007ffe0ff */
[----:B------:R0:W3:Y:S01]  /*3360*/  F2I.FTZ.U32.TRUNC.NTZ R41, R40 ;  /* 0x0000002800297305 */ /* 0x0000e2000021f000 */
[----:B------:R-:W-:Y:S01]  /*3370*/  ISETP.NE.AND P3, PT, R8, RZ, PT ;  /* 0x000000ff0800720c */ /* 0x000fe20003f65270 */
[----:B------:R-:W-:Y:S01]  /*3380*/  IMAD.MOV R11, RZ, RZ, -R11 ;  /* 0x000000ffff0b7224 */ /* 0x000fe200078e0a0b */
[----:B------:R-:W-:Y:S01]  /*3390*/  IABS R20, R9 ;  /* 0x0000000900147213 */ /* 0x000fe20000000000 */
[----:B------:R-:W-:Y:S02]  /*33a0*/  @P6 VIADD R36, R36, 0x1 ;  /* 0x0000000124246836 */ /* 0x000fe40000000000 */
[----:B-1----:R-:W-:-:S02]  /*33b0*/  HFMA2 R38, -RZ, RZ, 0, 0 ;  /* 0x00000000ff267431 */ /* 0x002fc400000001ff */
[----:B------:R-:W-:Y:S02]  /*33c0*/  IMAD R14, R21, R11, R14 ;  /* 0x0000000b150e7224 */ /* 0x000fe400078e020e */
[----:B--2---:R-:W-:Y:S02]  /*33d0*/  IMAD.MOV R11, RZ, RZ, -R39 ;  /* 0x000000ffff0b7224 */ /* 0x004fe400078e0a27 */
[----:B------:R-:W-:Y:S01]  /*33e0*/  @P4 VIADD R22, R22, 0x1 ;  /* 0x0000000116164836 */ /* 0x000fe20000000000 */
[----:B------:R-:W-:Y:S01]  /*33f0*/  ISETP.GT.U32.AND P1, PT, R15, R14, PT ;  /* 0x0000000e0f00720c */ /* 0x000fe20003f24070 */
[----:B------:R-:W-:Y:S02]  /*3400*/  IMAD R11, R11, R16, RZ ;  /* 0x000000100b0b7224 */ /* 0x000fe400078e02ff */
[----:B------:R-:W-:Y:S01]  /*3410*/  @!P0 IMAD.MOV R22, RZ, RZ, -R22 ;  /* 0x000000ffff168224 */ /* 0x000fe200078e0a16 */
[----:B0-----:R-:W-:Y:S01]  /*3420*/  MOV R40, RZ ;  /* 0x000000ff00287202 */ /* 0x001fe20000000f00 */
[----:B---3--:R-:W-:Y:S01]  /*3430*/  IMAD.MOV R18, RZ, RZ, -R41 ;  /* 0x000000ffff127224 */ /* 0x008fe200078e0a29 */
[----:B------:R-:W-:Y:S01]  /*3440*/  @!P3 LOP3.LUT R22, RZ, R8, RZ, 0x33, !PT ;  /* 0x00000008ff16b212 */ /* 0x000fe200078e33ff */
[----:B------:R-:W-:Y:S01]  /*3450*/  @!P2 IMAD.MOV R36, RZ, RZ, -R36 ;  /* 0x000000ffff24a224 */ /* 0x000fe200078e0a24 */
[----:B------:R-:W-:Y:S01]  /*3460*/  @!P5 LOP3.LUT R36, RZ, R10, RZ, 0x33, !PT ;  /* 0x0000000aff24d212 */ /* 0x000fe200078e33ff */
[----:B------:R-:W-:Y:S01]  /*3470*/  IMAD R23, R18, R19, RZ ;  /* 0x0000001312177224 */ /* 0x000fe200078e02ff */
[----:B------:R-:W-:Y:S01]  /*3480*/  IABS R18, R22 ;  /* 0x0000001600127213 */ /* 0x000fe20000000000 */
[----:B------:R-:W-:Y:S01]  /*3490*/  IMAD.HI.U32 R38, R39, R11, R38 ;  /* 0x0000000b27267227 */ /* 0x000fe200078e0026 */
[----:B------:R-:W-:-:S02]  /*34a0*/  IABS R11, R6 ;  /* 0x00000006000b7213 */ /* 0x000fc40000000000 */
[----:B------:R-:W-:Y:S01]  /*34b0*/  IABS R34, R36 ;  /* 0x0000002400227213 */ /* 0x000fe20000000000 */
[----:B------:R-:W-:Y:S01]  /*34c0*/  IMAD.HI.U32 R23, R41, R23, R40 ;  /* 0x0000001729177227 */ /* 0x000fe200078e0028 */
[----:B------:R-:W-:Y:S02]  /*34d0*/  IADD3 R11, PT, PT, RZ, -R11, RZ ;  /* 0x8000000bff0b7210 */ /* 0x000fe40007ffe0ff */
[----:B------:R-:W-:Y:S01]  /*34e0*/  ISETP.NE.AND P2, PT, R17, RZ, PT ;  /* 0x000000ff1100720c */ /* 0x000fe20003f45270 */
[----:B------:R-:W-:Y:S01]  /*34f0*/  IMAD.HI.U32 R38, R38, R18, RZ ;  /* 0x0000001226267227 */ /* 0x000fe200078e00ff */
[----:B------:R-:W-:-:S03]  /*3500*/  ISETP.NE.AND P5, PT, R9, RZ, PT ;  /* 0x000000ff0900720c */ /* 0x000fc60003fa5270 */
[----:B------:R-:W-:Y:S02]  /*3510*/  IMAD.MOV R20, RZ, RZ, -R20 ;  /* 0x000000ffff147224 */ /* 0x000fe400078e0a14 */
[----:B------:R-:W-:-:S04]  /*3520*/  IMAD.HI.U32 R23, R23, R34, RZ ;  /* 0x0000002217177227 */ /* 0x000fc800078e00ff */
[----:B------:R-:W-:Y:S02]  /*3530*/  IMAD R11, R38, R11, R18 ;  /* 0x0000000b260b7224 */ /* 0x000fe400078e0212 */
[----:B------:R-:W-:Y:S02]  /*3540*/  IMAD R20, R23, R20, R34 ;  /* 0x0000001417147224 */ /* 0x000fe400078e0222 */
[----:B------:R-:W-:Y:S02]  /*3550*/  @!P1 IMAD.IADD R14, R14, 0x1, -R15 ;  /* 0x000000010e0e9824 */ /* 0x000fe400078e0a0f */
[----:B------:R-:W-:Y:S01]  /*3560*/  @!P1 VIADD R21, R21, 0x1 ;  /* 0x0000000115159836 */ /* 0x000fe20000000000 */
[----:B------:R-:W-:Y:S02]  /*3570*/  ISETP.GT.U32.AND P1, PT, R16, R11, PT ;  /* 0x0000000b1000720c */ /* 0x000fe40003f24070 */
[----:B------:R-:W-:Y:S02]  /*3580*/  ISETP.GT.U32.AND P3, PT, R19, R20, PT ;  /* 0x000000141300720c */ /* 0x000fe40003f64070 */
[----:B------:R-:W-:-:S02]  /*3590*/  ISETP.GE.U32.AND P4, PT, R14, R15, PT ;  /* 0x0000000f0e00720c */ /* 0x000fc40003f86070 */
[----:B------:R-:W-:Y:S02]  /*35a0*/  LOP3.LUT R14, R2, R17, RZ, 0x3c, !PT ;  /* 0x00000011020e7212 */ /* 0x000fe400078e3cff */
[----:B------:R-:W-:Y:S02]  /*35b0*/  IADD3 R15, PT, PT, -R22, RZ, RZ ;  /* 0x000000ff160f7210 */ /* 0x000fe40007ffe1ff */
[----:B------:R-:W-:Y:S01]  /*35c0*/  ISETP.GE.AND P0, PT, R14, RZ, PT ;  /* 0x000000ff0e00720c */ /* 0x000fe20003f06270 */
[----:B------:R-:W-:Y:S02]  /*35d0*/  IMAD.MOV R14, RZ, RZ, -R36 ;  /* 0x000000ffff0e7224 */ /* 0x000fe400078e0a24 */
[----:B------:R-:W-:Y:S02]  /*35e0*/  @!P1 IMAD.IADD R11, R11, 0x1, -R16 ;  /* 0x000000010b0b9824 */ /* 0x000fe400078e0a10 */
[----:B------:R-:W-:Y:S01]  /*35f0*/  @!P3 IMAD.IADD R20, R20, 0x1, -R19 ;  /* 0x000000011414b824 */ /* 0x000fe200078e0a13 */
[----:B------:R-:W-:Y:S01]  /*3600*/  @!P3 IADD3 R23, PT, PT, R23, 0x1, RZ ;  /* 0x000000011717b810 */ /* 0x000fe20007ffe0ff */
[----:B------:R-:W-:Y:S01]  /*3610*/  IMAD R14, R10, R14, R37 ;  /* 0x0000000e0a0e7224 */ /* 0x000fe200078e0225 */
[----:B------:R-:W-:Y:S01]  /*3620*/  @P4 IADD3 R21, PT, PT, R21, 0x1, RZ ;  /* 0x0000000115154810 */ /* 0x000fe20007ffe0ff */
[----:B------:R-:W-:Y:S01]  /*3630*/  @!P1 VIADD R38, R38, 0x1 ;  /* 0x0000000126269836 */ /* 0x000fe20000000000 */
[----:B------:R-:W-:Y:S01]  /*3640*/  ISETP.GE.U32.AND P4, PT, R11, R16, PT ;  /* 0x000000100b00720c */ /* 0x000fe20003f86070 */
[----:B------:R-:W-:Y:S01]  /*3650*/  IMAD R15, R8, R15, R12 ;  /* 0x0000000f080f7224 */ /* 0x000fe200078e020c */
[----:B------:R-:W-:-:S02]  /*3660*/  ISETP.GE.U32.AND P6, PT, R20, R19, PT ;  /* 0x000000131400720c */ /* 0x000fc40003fc6070 */
[----:B------:R-:W-:Y:S02]  /*3670*/  LOP3.LUT R11, R36, R9, RZ, 0x3c, !PT ;  /* 0x00000009240b7212 */ /* 0x000fe400078e3cff */
[----:B------:R-:W-:Y:S02]  /*3680*/  @!P0 IADD3 R21, PT, PT, -R21, RZ, RZ ;  /* 0x000000ff15158210 */ /* 0x000fe40007ffe1ff */
[----:B------:R-:W-:Y:S02]  /*3690*/  @!P2 LOP3.LUT R21, RZ, R17, RZ, 0x33, !PT ;  /* 0x00000011ff15a212 */ /* 0x000fe400078e33ff */
[----:B------:R-:W-:Y:S02]  /*36a0*/  LOP3.LUT R10, R22, R6, RZ, 0x3c, !PT ;  /* 0x00000006160a7212 */ /* 0x000fe400078e3cff */
[----:B------:R-:W-:Y:S01]  /*36b0*/  ISETP.GE.AND P2, PT, R11, RZ, PT ;  /* 0x000000ff0b00720c */ /* 0x000fe20003f46270 */
[----:B------:R-:W-:Y:S01]  /*36c0*/  IMAD.WIDE R18, R21, UR9, RZ ;  /* 0x0000000915127c25 */ /* 0x000fe2000f8e02ff */
[----:B------:R-:W-:-:S02]  /*36d0*/  ISETP.GE.AND P0, PT, R10, RZ, PT ;  /* 0x000000ff0a00720c */ /* 0x000fc40003f06270 */
[----:B------:R-:W-:Y:S01]  /*36e0*/  ISETP.NE.AND P1, PT, R6, RZ, PT ;  /* 0x000000ff0600720c */ /* 0x000fe20003f25270 */
[----:B------:R-:W-:Y:S01]  /*36f0*/  @P6 VIADD R23, R23, 0x1 ;  /* 0x0000000117176836 */ /* 0x000fe20000000000 */
[----:B------:R-:W-:Y:S01]  /*3700*/  @P4 IADD3 R38, PT, PT, R38, 0x1, RZ ;  /* 0x0000000126264810 */ /* 0x000fe20007ffe0ff */
[----:B------:R-:W-:Y:S02]  /*3710*/  IMAD.MOV R21, RZ, RZ, -R21 ;  /* 0x000000ffff157224 */ /* 0x000fe400078e0a15 */
[----:B------:R-:W-:Y:S01]  /*3720*/  IMAD.WIDE.U32 R18, R0, UR8, R18 ;  /* 0x0000000800127c25 */ /* 0x000fe2000f8e0012 */
[----:B------:R-:W-:-:S03]  /*3730*/  UIMAD UR8, UR22, UR8, URZ ;  /* 0x00000008160872a4 */ /* 0x000fc6000f8e02ff */
[----:B------:R-:W-:Y:S01]  /*3740*/  @!P2 IMAD.MOV R23, RZ, RZ, -R23 ;  /* 0x000000ffff17a224 */ /* 0x000fe200078e0a17 */
[----:B------:R-:W-:Y:S01]  /*3750*/  @!P5 LOP3.LUT R23, RZ, R9, RZ, 0x33, !PT ;  /* 0x00000009ff17d212 */ /* 0x000fe200078e33ff */
[----:B------:R-:W-:Y:S02]  /*3760*/  @!P0 IMAD.MOV R38, RZ, RZ, -R38 ;  /* 0x000000ffff268224 */ /* 0x000fe400078e0a26 */
[----:B------:R-:W-:Y:S01]  /*3770*/  IMAD R19, R0, UR12, R19 ;  /* 0x0000000c00137c24 */ /* 0x000fe2000f8e0213 */
[----:B------:R-:W-:Y:S01]  /*3780*/  @!P1 LOP3.LUT R38, RZ, R6, RZ, 0x33, !PT ;  /* 0x00000006ff269212 */ /* 0x000fe200078e33ff */
[----:B------:R-:W-:Y:S01]  /*3790*/  IMAD R21, R17, R21, R2 ;  /* 0x0000001511157224 */ /* 0x000fe200078e0202 */
[----:B------:R-:W-:Y:S01]  /*37a0*/  UIMAD UR12, UR7, UR4, URZ ;  /* 0x00000004070c72a4 */ /* 0x000fe2000f8e02ff */
[----:B------:R-:W-:Y:S01]  /*37b0*/  IMAD.MOV R0, RZ, RZ, -R23 ;  /* 0x000000ffff007224 */ /* 0x000fe200078e0a17 */
[----:B------:R-:W-:Y:S01]  /*37c0*/  IADD3 R11, PT, PT, -R38, RZ, RZ ;  /* 0x000000ff260b7210 */ /* 0x000fe20007ffe1ff */
[----:B------:R-:W-:-:S04]  /*37d0*/  IMAD.WIDE R18, R21, UR4, R18 ;  /* 0x0000000415127c25 */ /* 0x000fc8000f8e0212 */
[----:B------:R-:W-:Y:S01]  /*37e0*/  IMAD.WIDE R16, R14, UR5, RZ ;  /* 0x000000050e107c25 */ /* 0x000fe2000f8e02ff */
[----:B------:R-:W0:Y:S03]  /*37f0*/  LDCU.64 UR4, c[0x0][0x420] ;  /* 0x00008400ff0477ac */ /* 0x000e260008000a00 */
[----:B------:R-:W-:-:S04]  /*3800*/  IMAD.WIDE R20, R23, UR6, RZ ;  /* 0x0000000617147c25 */ /* 0x000fc8000f8e02ff */
[----:B------:R-:W-:Y:S01]  /*3810*/  IMAD R0, R9, R0, R36 ;  /* 0x0000000009007224 */ /* 0x000fe200078e0224 */
[----:B------:R-:W-:Y:S01]  /*3820*/  IADD3 R2, P1, P0, R20, R18, R16 ;  /* 0x0000001214027210 */ /* 0x000fe2000783e010 */
[----:B------:R-:W-:Y:S02]  /*3830*/  IMAD R6, R6, R11, R22 ;  /* 0x0000000b06067224 */ /* 0x000fe400078e0216 */
[----:B------:R-:W-:Y:S01]  /*3840*/  IMAD.WIDE R8, R15, UR8, RZ ;  /* 0x000000080f087c25 */ /* 0x000fe2000f8e02ff */
[----:B------:R-:W-:-:S03]  /*3850*/  IADD3.X R17, PT, PT, R21, R19, R17, P1, P0 ;  /* 0x0000001315117210 */ /* 0x000fc60000fe0411 */
        /* <DEDUP_REMOVED lines=11> */
.L_x_53:
[----:B------:R-:W0:Y:S01]  /*3910*/  LDC.64 R2, c[0x0][0x420] ;  /* 0x00010800ff027b82 */ /* 0x000e220000000a00 */
[----:B------:R-:W-:-:S05]  /*3920*/  IADD3 R0, PT, PT, R13, UR20, RZ ;  /* 0x000000140d007c10 */ /* 0x000fca000fffe0ff */
[----:B0-----:R-:W-:-:S05]  /*3930*/  IMAD.WIDE.U32 R2, R0, 0x4, R2 ;  /* 0x0000000400027825 */ /* 0x001fca00078e0002 */
[----:B------:R1:W-:Y:S02]  /*3940*/  STG.E desc[UR10][R2.64], R24 ;  /* 0x0000001802007986 */ /* 0x0003e4000c10190a */
.L_x_52:
[----:B------:R-:W-:Y:S05]  /*3950*/  BSYNC.RECONVERGENT B1 ;  /* 0x0000000000017941 */ /* 0x000fea0003800200 */
.L_x_51:
[----:B------:R-:W2:Y:S01]  /*3960*/  LDCU UR6, c[0x0][0x534] ;  /* 0x0000a680ff0677ac */ /* 0x000ea20008000800 */
[C---:B------:R-:W-:Y:S01]  /*3970*/  LOP3.LUT R0, R7.reuse, 0x18, RZ, 0xfc, !PT ;  /* 0x0000001807007812 */ /* 0x040fe200078efcff */
[----:B------:R-:W-:Y:S01]  /*3980*/  IMAD.SHL.U32 R14, R4, 0x4, RZ ;  /* 0x00000004040e7824 */ /* 0x000fe200078e00ff */
[C---:B01----:R-:W-:Y:S02]  /*3990*/  LOP3.LUT R3, R7.reuse, 0x8, RZ, 0xfc, !PT ;  /* 0x0000000807037812 */ /* 0x043fe400078efcff */
[C---:B------:R-:W-:Y:S02]  /*39a0*/  LOP3.LUT R2, R7.reuse, 0x10, RZ, 0xfc, !PT ;  /* 0x0000001007027812 */ /* 0x040fe400078efcff */
[----:B------:R-:W-:Y:S02]  /*39b0*/  LOP3.LUT R14, R14, 0x1c, RZ, 0xc0, !PT ;  /* 0x0000001c0e0e7812 */ /* 0x000fe400078ec0ff */
[----:B--2---:R-:W-:Y:S01]  /*39c0*/  ISETP.GE.AND P0, PT, R7, UR6, PT ;  /* 0x0000000607007c0c */ /* 0x004fe2000bf06270 */
[----:B------:R-:W-:Y:S01]  /*39d0*/  UISETP.GE.AND UP0, UPT, UR6, 0x1, UPT ;  /* 0x000000010600788c */ /* 0x000fe2000bf06270 */
[----:B------:R-:W-:-:S02]  /*39e0*/  ISETP.GE.AND P4, PT, R0, UR6, PT ;  /* 0x0000000600007c0c */ /* 0x000fc4000bf86270 */
[----:B------:R-:W-:Y:S02]  /*39f0*/  ISETP.GT.U32.OR P0, PT, R4, 0x7f, P0 ;  /* 0x0000007f0400780c */ /* 0x000fe40000704470 */
[----:B------:R-:W-:Y:S02]  /*3a00*/  LOP3.LUT R0, R7, 0x30, RZ, 0xfc, !PT ;  /* 0x0000003007007812 */ /* 0x000fe400078efcff */
[----:B------:R-:W-:Y:S02]  /*3a10*/  ISETP.GE.AND P6, PT, R3, UR6, PT ;  /* 0x0000000603007c0c */ /* 0x000fe4000bfc6270 */
[----:B------:R-:W-:Y:S02]  /*3a20*/  ISETP.GE.AND P5, PT, R2, UR6, PT ;  /* 0x0000000602007c0c */ /* 0x000fe4000bfa6270 */
[C---:B------:R-:W-:Y:S02]  /*3a30*/  LOP3.LUT R3, R7.reuse, 0x20, RZ, 0xfc, !PT ;  /* 0x0000002007037812 */ /* 0x040fe400078efcff */
[----:B------:R-:W-:-:S02]  /*3a40*/  LOP3.LUT R2, R7, 0x28, RZ, 0xfc, !PT ;  /* 0x0000002807027812 */ /* 0x000fc400078efcff */
[----:B------:R-:W-:Y:S01]  /*3a50*/  ISETP.GE.AND P1, PT, R0, UR6, PT ;  /* 0x0000000600007c0c */ /* 0x000fe2000bf26270 */
[----:B------:R-:W-:Y:S01]  /*3a60*/  @!P0 FADD.FTZ R5, -R24, R33 ;  /* 0x0000002118058221 */ /* 0x000fe20000010100 */
[----:B------:R-:W-:Y:S02]  /*3a70*/  LOP3.LUT R0, R7, 0x38, RZ, 0xfc, !PT ;  /* 0x0000003807007812 */ /* 0x000fe400078efcff */
[----:B------:R-:W-:Y:S01]  /*3a80*/  ISETP.GE.AND P3, PT, R3, UR6, PT ;  /* 0x0000000603007c0c */ /* 0x000fe2000bf66270 */
[----:B------:R-:W-:Y:S01]  /*3a90*/  @!P0 FMUL.FTZ R5, R5, 1.4426950216293334961 ;  /* 0x3fb8aa3b05058820 */ /* 0x000fe20000410000 */
[----:B------:R-:W-:Y:S02]  /*3aa0*/  ISETP.GE.AND P2, PT, R2, UR6, PT ;  /* 0x0000000602007c0c */ /* 0x000fe4000bf46270 */
[C---:B------:R-:W-:Y:S02]  /*3ab0*/  ISETP.GT.U32.OR P5, PT, R4.reuse, 0x7f, P5 ;  /* 0x0000007f0400780c */ /* 0x040fe40002fa4470 */
[C---:B------:R-:W-:Y:S01]  /*3ac0*/  ISETP.GT.U32.OR P3, PT, R4.reuse, 0x7f, P3 ;  /* 0x0000007f0400780c */ /* 0x040fe20001f64470 */
[----:B------:R-:W0:Y:S01]  /*3ad0*/  @!P0 MUFU.EX2 R5, R5 ;  /* 0x0000000500058308 */ /* 0x000e220000000800 */
[----:B------:R-:W-:-:S02]  /*3ae0*/  ISETP.GT.U32.OR P1, PT, R4, 0x7f, P1 ;  /* 0x0000007f0400780c */ /* 0x000fc40000f24470 */
[C---:B------:R-:W-:Y:S02]  /*3af0*/  ISETP.GT.U32.OR P6, PT, R4.reuse, 0x7f, P6 ;  /* 0x0000007f0400780c */ /* 0x040fe400037c4470 */
[C---:B------:R-:W-:Y:S02]  /*3b00*/  ISETP.GT.U32.OR P4, PT, R4.reuse, 0x7f, P4 ;  /* 0x0000007f0400780c */ /* 0x040fe40002784470 */
[----:B------:R-:W-:-:S03]  /*3b10*/  ISETP.GT.U32.OR P2, PT, R4, 0x7f, P2 ;  /* 0x0000007f0400780c */ /* 0x000fc60001744470 */
[C---:B------:R-:W-:Y:S02]  /*3b20*/  @!P5 FADD.FTZ R31, -R24.reuse, R31 ;  /* 0x0000001f181fd221 */ /* 0x040fe40000010100 */
[----:B------:R-:W-:Y:S01]  /*3b30*/  @!P3 FADD.FTZ R29, -R24, R29 ;  /* 0x0000001d181db221 */ /* 0x000fe20000010100 */
[----:B0-----:R0:W-:Y:S01]  /*3b40*/  @!P0 STS [R32], R5 ;  /* 0x0000000520008388 */ /* 0x0011e20000000800 */
[----:B------:R-:W-:Y:S01]  /*3b50*/  ISETP.GE.AND P0, PT, R0, UR6, PT ;  /* 0x0000000600007c0c */ /* 0x000fe2000bf06270 */
[C---:B------:R-:W-:Y:S01]  /*3b60*/  @!P1 FADD.FTZ R27, -R24.reuse, R27 ;  /* 0x0000001b181b9221 */ /* 0x040fe20000010100 */
[C---:B------:R-:W-:Y:S02]  /*3b70*/  @!P6 FADD.FTZ R30, -R24.reuse, R30 ;  /* 0x0000001e181ee221 */ /* 0x040fe40000010100 */
[----:B------:R-:W-:Y:S01]  /*3b80*/  @!P4 FADD.FTZ R28, -R24, R28 ;  /* 0x0000001c181cc221 */ /* 0x000fe20000010100 */
[----:B------:R-:W-:Y:S01]  /*3b90*/  ISETP.GT.U32.OR P0, PT, R4, 0x7f, P0 ;  /* 0x0000007f0400780c */ /* 0x000fe20000704470 */
[----:B------:R-:W-:Y:S01]  /*3ba0*/  @!P2 FADD.FTZ R26, -R24, R26 ;  /* 0x0000001a181aa221 */ /* 0x000fe20000010100 */
[----:B------:R-:W-:Y:S01]  /*3bb0*/  @!P5 FMUL.FTZ R31, R31, 1.4426950216293334961 ;  /* 0x3fb8aa3b1f1fd820 */ /* 0x000fe20000410000 */
[----:B------:R-:W-:Y:S01]  /*3bc0*/  @!P3 FMUL.FTZ R29, R29, 1.4426950216293334961 ;  /* 0x3fb8aa3b1d1db820 */ /* 0x000fe20000410000 */
[----:B------:R-:W-:Y:S01]  /*3bd0*/  @!P1 FMUL.FTZ R27, R27, 1.4426950216293334961 ;  /* 0x3fb8aa3b1b1b9820 */ /* 0x000fe20000410000 */
[----:B------:R-:W-:Y:S01]  /*3be0*/  @!P6 FMUL.FTZ R30, R30, 1.4426950216293334961 ;  /* 0x3fb8aa3b1e1ee820 */ /* 0x000fe20000410000 */
[----:B------:R-:W-:Y:S01]  /*3bf0*/  @!P4 FMUL.FTZ R28, R28, 1.4426950216293334961 ;  /* 0x3fb8aa3b1c1cc820 */ /* 0x000fe20000410000 */
[----:B------:R-:W-:Y:S01]  /*3c00*/  @!P2 FMUL.FTZ R26, R26, 1.4426950216293334961 ;  /* 0x3fb8aa3b1a1aa820 */ /* 0x000fe20000410000 */
[----:B------:R-:W1:Y:S01]  /*3c10*/  @!P5 MUFU.EX2 R31, R31 ;  /* 0x0000001f001fd308 */ /* 0x000e620000000800 */
[----:B------:R-:W-:-:S03]  /*3c20*/  IMAD.MOV.U32 R0, RZ, RZ, RZ ;  /* 0x000000ffff007224 */ /* 0x000fc600078e00ff */
[----:B------:R-:W2:Y:S01]  /*3c30*/  @!P6 MUFU.EX2 R3, R30 ;  /* 0x0000001e0003e308 */ /* 0x000ea20000000800 */
[----:B------:R-:W-:-:S03]  /*3c40*/  @!P0 FADD.FTZ R24, -R24, R25 ;  /* 0x0000001918188221 */ /* 0x000fc60000010100 */
[----:B------:R-:W3:Y:S01]  /*3c50*/  @!P3 MUFU.EX2 R29, R29 ;  /* 0x0000001d001db308 */ /* 0x000ee20000000800 */
[----:B------:R-:W-:-:S03]  /*3c60*/  @!P0 FMUL.FTZ R24, R24, 1.4426950216293334961 ;  /* 0x3fb8aa3b18188820 */ /* 0x000fc60000410000 */
[----:B0-----:R-:W0:Y:S01]  /*3c70*/  @!P4 MUFU.EX2 R5, R28 ;  /* 0x0000001c0005c308 */ /* 0x001e220000000800 */
[----:B-1----:R-:W-:Y:S03]  /*3c80*/  @!P5 STS [R32+0x440], R31 ;  /* 0x0004401f2000d388 */ /* 0x002fe60000000800 */
[----:B------:R-:W1:Y:S01]  /*3c90*/  @!P2 MUFU.EX2 R9, R26 ;  /* 0x0000001a0009a308 */ /* 0x000e620000000800 */
[----:B--2---:R2:W-:Y:S03]  /*3ca0*/  @!P6 STS [R32+0x220], R3 ;  /* 0x000220032000e388 */ /* 0x0045e60000000800 */
[----:B------:R-:W4:Y:S01]  /*3cb0*/  @!P1 MUFU.EX2 R27, R27 ;  /* 0x0000001b001b9308 */ /* 0x000f220000000800 */
[----:B---3--:R-:W-:Y:S03]  /*3cc0*/  @!P3 STS [R32+0x880], R29 ;  /* 0x0008801d2000b388 */ /* 0x008fe60000000800 */
[----:B------:R-:W3:Y:S01]  /*3cd0*/  @!P0 MUFU.EX2 R11, R24 ;  /* 0x00000018000b8308 */ /* 0x000ee20000000800 */
[----:B0-----:R0:W-:Y:S04]  /*3ce0*/  @!P4 STS [R32+0x660], R5 ;  /* 0x000660052000c388 */ /* 0x0011e80000000800 */
[----:B-1----:R1:W-:Y:S04]  /*3cf0*/  @!P2 STS [R32+0xaa0], R9 ;  /* 0x000aa0092000a388 */ /* 0x0023e80000000800 */
[----:B----4-:R1:W-:Y:S04]  /*3d00*/  @!P1 STS [R32+0xcc0], R27 ;  /* 0x000cc01b20009388 */ /* 0x0103e80000000800 */
[----:B---3--:R1:W-:Y:S01]  /*3d10*/  @!P0 STS [R32+0xee0], R11 ;  /* 0x000ee00b20008388 */ /* 0x0083e20000000800 */
[----:B--2---:R-:W-:Y:S01]  /*3d20*/  CS2R R2, SRZ ;  /* 0x0000000000027805 */ /* 0x004fe2000001ff00 */
[----:B0-----:R-:W-:Y:S01]  /*3d30*/  IMAD.MOV.U32 R5, RZ, RZ, RZ ;  /* 0x000000ffff057224 */ /* 0x001fe200078e00ff */
[----:B------:R-:W-:Y:S06]  /*3d40*/  BAR.SYNC.DEFER_BLOCKING 0x0 ;  /* 0x0000000000007b1d */ /* 0x000fec0000010000 */
[----:B------:R-:W-:Y:S05]  /*3d50*/  BRA.U !UP0, `(.L_x_59) ;  /* 0x0000000508ec7547 */ /* 0x000fea000b800000 */
[----:B------:R-:W0:Y:S01]  /*3d60*/  LDC R19, c[0x0][0x44c] ;  /* 0x00011300ff137b82 */ /* 0x000e220000000800 */
[----:B------:R-:W2:Y:S01]  /*3d70*/  LDCU.64 UR4, c[0x0][0x3f8] ;  /* 0x00007f00ff0477ac */ /* 0x000ea20008000a00 */
[----:B------:R-:W-:Y:S01]  /*3d80*/  LOP3.LUT R17, R7, 0x3f8, R4, 0xf8, !PT ;  /* 0x000003f807117812 */ /* 0x000fe200078ef804 */
[----:B------:R-:W-:Y:S01]  /*3d90*/  IMAD.MOV.U32 R18, RZ, RZ, RZ ;  /* 0x000000ffff127224 */ /* 0x000fe200078e00ff */
[----:B-1----:R-:W-:Y:S01]  /*3da0*/  CS2R R10, SRZ ;  /* 0x00000000000a7805 */ /* 0x002fe2000001ff00 */
[----:B------:R-:W-:Y:S01]  /*3db0*/  UISETP.GE.U32.AND UP0, UPT, UR6, 0x4, UPT ;  /* 0x000000040600788c */ /* 0x000fe2000bf06070 */
[----:B------:R-:W-:Y:S01]  /*3dc0*/  CS2R R8, SRZ ;  /* 0x0000000000087805 */ /* 0x000fe2000001ff00 */
[----:B------:R-:W-:Y:S01]  /*3dd0*/  UIADD3 UR7, UPT, UPT, UR21, -UR20, URZ ;  /* 0x8000001415077290 */ /* 0x000fe2000fffe0ff */
[C---:B0-----:R-:W-:Y:S02]  /*3de0*/  IMAD R0, R19.reuse, UR20, RZ ;  /* 0x0000001413007c24 */ /* 0x041fe4000f8e02ff */
[----:B------:R-:W-:-:S03]  /*3df0*/  IMAD R19, R19, UR21, RZ ;  /* 0x0000001513137c24 */ /* 0x000fc6000f8e02ff */
[----:B------:R-:W-:-:S04]  /*3e00*/  LEA R17, P0, R17, R0, 0x2 ;  /* 0x0000000011117211 */ /* 0x000fc800078010ff */
[----:B------:R-:W-:Y:S02]  /*3e10*/  LEA.HI.X.SX32 R0, R0, RZ, 0x1, P0 ;  /* 0x000000ff00007211 */ /* 0x000fe400000f0eff */
[----:B--2---:R-:W-:Y:S01]  /*3e20*/  LEA R16, P0, R17, UR4, 0x2 ;  /* 0x0000000411107c11 */ /* 0x004fe2000f8010ff */
[----:B------:R-:W-:-:S03]  /*3e30*/  ULOP3.LUT UR4, UR6, 0x3, URZ, 0xc0, !UPT ;  /* 0x0000000306047892 */ /* 0x000fc6000f8ec0ff */
[----:B------:R-:W-:Y:S01]  /*3e40*/  LEA.HI.X R17, R17, UR5, R0, 0x2, P0 ;  /* 0x0000000511117c11 */ /* 0x000fe200080f1400 */
[----:B------:R-:W-:Y:S01]  /*3e50*/  IMAD.MOV.U32 R0, RZ, RZ, RZ ;  /* 0x000000ffff007224 */ /* 0x000fe200078e00ff */
[----:B------:R-:W-:Y:S07]  /*3e60*/  BRA.U !UP0, `(.L_x_60) ;  /* 0x0000000508347547 */ /* 0x000fee000b800000 */
[----:B------:R-:W0:Y:S01]  /*3e70*/  S2UR UR5, SR_CgaCtaId ;  /* 0x00000000000579c3 */ /* 0x000e220000008800 */
[----:B------:R-:W-:Y:S01]  /*3e80*/  ULOP3.LUT UR9, UR6, 0x7ffffffc, URZ, 0xc0, !UPT ;  /* 0x7ffffffc06097892 */ /* 0x000fe2000f8ec0ff */
[----:B------:R-:W-:Y:S01]  /*3e90*/  HFMA2 R0, -RZ, RZ, 0, 0 ;  /* 0x00000000ff007431 */ /* 0x000fe200000001ff */
[----:B------:R-:W-:Y:S01]  /*3ea0*/  ISETP.GE.AND P2, PT, R13, UR7, PT ;  /* 0x000000070d007c0c */ /* 0x000fe2000bf46270 */
[----:B------:R-:W-:Y:S01]  /*3eb0*/  UMOV UR6, 0x400 ;  /* 0x0000040000067882 */ /* 0x000fe20000000000 */
[----:B------:R-:W-:Y:S02]  /*3ec0*/  CS2R R2, SRZ ;  /* 0x0000000000027805 */ /* 0x000fe4000001ff00 */
[----:B------:R-:W-:Y:S01]  /*3ed0*/  MOV R5, RZ ;  /* 0x000000ff00057202 */ /* 0x000fe20000000f00 */
[C---:B------:R-:W-:Y:S01]  /*3ee0*/  IMAD.WIDE R26, R19.reuse, 0x10, RZ ;  /* 0x00000010131a7825 */ /* 0x040fe200078e02ff */
[----:B------:R-:W-:Y:S01]  /*3ef0*/  MOV R18, UR9 ;  /* 0x0000000900127c02 */ /* 0x000fe20008000f00 */
[----:B------:R-:W1:Y:S02]  /*3f00*/  LDCU UR8, c[0x0][0x440] ;  /* 0x00008800ff0877ac */ /* 0x000e640008000800 */
[----:B------:R-:W-:-:S04]  /*3f10*/  IMAD.WIDE R24, R19, 0xc, RZ ;  /* 0x0000000c13187825 */ /* 0x000fc800078e02ff */
[----:B------:R-:W-:-:S04]  /*3f20*/  IMAD.WIDE R22, R19, 0x8, RZ ;  /* 0x0000000813167825 */ /* 0x000fc800078e02ff */
[----:B------:R-:W-:Y:S01]  /*3f30*/  IMAD.WIDE R20, R19, 0x4, RZ ;  /* 0x0000000413147825 */ /* 0x000fe200078e02ff */
[----:B0-----:R-:W-:Y:S02]  /*3f40*/  ULEA UR5, UR5, UR6, 0x18 ;  /* 0x0000000605057291 */ /* 0x001fe4000f8ec0ff */
[----:B------:R-:W-:-:S04]  /*3f50*/  UIADD3 UR6, UPT, UPT, -UR9, URZ, URZ ;  /* 0x000000ff09067290 */ /* 0x000fc8000fffe1ff */
[----:B------:R-:W-:-:S04]  /*3f60*/  LEA R7, R13, UR5, 0x2 ;  /* 0x000000050d077c11 */ /* 0x000fc8000f8e10ff */
[----:B-1----:R-:W-:-:S07]  /*3f70*/  IADD3 R7, PT, PT, R7, 0x88, RZ ;  /* 0x0000008807077810 */ /* 0x002fce0007ffe0ff */
.L_x_69:
[----:B-1----:R0:W1:Y:S01]  /*3f80*/  LDS R4, [R7+-0x88] ;  /* 0xffff780007047984 */ /* 0x0020620000000800 */
[----:B------:R-:W-:Y:S03]  /*3f90*/  BSSY.RECONVERGENT B0, `(.L_x_61) ;  /* 0x0000008000007945 */ /* 0x000fe60003800200 */
[----:B--2---:R0:W2:Y:S04]  /*3fa0*/  LDS R6, [R7+-0x44] ;  /* 0xffffbc0007067984 */ /* 0x0040a80000000800 */
[----:B---3--:R0:W3:Y:S01]  /*3fb0*/  LDS R12, [R7] ;  /* 0x00000000070c7984 */ /* 0x0080e20000000800 */
[----:B------:R-:W-:Y:S05]  /*3fc0*/  @P2 BRA `(.L_x_62) ;  /* 0x0000000000102947 */ /* 0x000fea0003800000 */
[----:B------:R-:W-:Y:S02]  /*3fd0*/  ISETP.GE.AND P0, PT, R14, UR8, PT ;  /* 0x000000080e007c0c */ /* 0x000fe4000bf06270 */
[----:B------:R-:W-:Y:S02]  /*3fe0*/  CS2R R10, SRZ ;  /* 0x00000000000a7805 */ /* 0x000fe4000001ff00 */
[----:B------:R-:W-:Y:S09]  /*3ff0*/  CS2R R8, SRZ ;  /* 0x0000000000087805 */ /* 0x000ff2000001ff00 */
[----:B------:R4:W5:Y:S02]  /*4000*/  @!P0 LDG.E.128 R8, desc[UR10][R16.64] ;  /* 0x0000000a10088981 */ /* 0x000964000c1e1d00 */
.L_x_62:
[----:B------:R-:W-:Y:S05]  /*4010*/  BSYNC.RECONVERGENT B0 ;  /* 0x0000000000007941 */ /* 0x000fea0003800200 */
.L_x_61:
[C---:B-1---5:R-:W-:Y:S01]  /*4020*/  FFMA.FTZ R5, R4.reuse, R8, R5 ;  /* 0x0000000804057223 */ /* 0x062fe20000010005 */
        /* <DEDUP_REMOVED lines=8> */
[----:B------:R-:W-:Y:S05]  /*40b0*/  @!P0 IADD3 R28, P1, PT, R20, R16, RZ ;  /* 0x00000010141c8210 */ /* 0x000fea0007f3e0ff */
[----:B------:R-:W-:Y:S05]  /*40c0*/  @!P0 IMAD.X R29, R21, 0x1, R17, P1 ;  /* 0x00000001151d8824 */ /* 0x000fea00008e0611 */
[----:B------:R1:W5:Y:S03]  /*40d0*/  @!P0 LDG.E.128 R8, desc[UR10][R28.64] ;  /* 0x0000000a1c088981 */ /* 0x000366000c1e1d00 */
.L_x_64:
[----:B------:R-:W-:Y:S05]  /*40e0*/  BSYNC.RECONVERGENT B0 ;  /* 0x0000000000007941 */ /* 0x000fea0003800200 */
.L_x_63:
        /* <DEDUP_REMOVED lines=9> */
[----:B-1----:R-:W-:Y:S05]  /*4180*/  @!P0 IADD3 R28, P1, PT, R22, R16, RZ ;  /* 0x00000010161c8210 */ /* 0x002fea0007f3e0ff */
[----:B------:R-:W-:Y:S05]  /*4190*/  @!P0 IMAD.X R29, R23, 0x1, R17, P1 ;  /* 0x00000001171d8824 */ /* 0x000fea00008e0611 */
[----:B------:R2:W5:Y:S03]  /*41a0*/  @!P0 LDG.E.128 R8, desc[UR10][R28.64] ;  /* 0x0000000a1c088981 */ /* 0x000566000c1e1d00 */
.L_x_66:
[----:B------:R-:W-:Y:S05]  /*41b0*/  BSYNC.RECONVERGENT B0 ;  /* 0x0000000000007941 */ /* 0x000fea0003800200 */
.L_x_65:
[C---:B---3-5:R-:W-:Y:S01]  /*41c0*/  FFMA.FTZ R5, R12.reuse, R8, R5 ;  /* 0x000000080c057223 */ /* 0x068fe20000010005 */
        /* <DEDUP_REMOVED lines=8> */
[----:B-12---:R-:W-:Y:S05]  /*4250*/  @!P0 IADD3 R28, P1, PT, R24, R16, RZ ;  /* 0x00000010181c8210 */ /* 0x006fea0007f3e0ff */
[----:B------:R-:W-:Y:S05]  /*4260*/  @!P0 IMAD.X R29, R25, 0x1, R17, P1 ;  /* 0x00000001191d8824 */ /* 0x000fea00008e0611 */
[----:B------:R3:W5:Y:S03]  /*4270*/  @!P0 LDG.E.128 R8, desc[UR10][R28.64] ;  /* 0x0000000a1c088981 */ /* 0x000766000c1e1d00 */
.L_x_68:
[----:B------:R-:W-:Y:S05]  /*4280*/  BSYNC.RECONVERGENT B0 ;  /* 0x0000000000007941 */ /* 0x000fea0003800200 */
.L_x_67:
[----:B----4-:R-:W-:Y:S01]  /*4290*/  IADD3 R16, P0, PT, R26, R16, RZ ;  /* 0x000000101a107210 */ /* 0x010fe20007f1e0ff */
[----:B------:R0:W4:Y:S01]  /*42a0*/  LDS R4, [R7+0x44] ;  /* 0x0000440007047984 */ /* 0x0001220000000800 */
[----:B------:R-:W-:Y:S02]  /*42b0*/  UIADD3 UR6, UPT, UPT, UR6, 0x4, URZ ;  /* 0x0000000406067890 */ /* 0x000fe4000fffe0ff */
[----:B------:R-:W-:Y:S02]  /*42c0*/  IADD3.X R17, PT, PT, R27, R17, RZ, P0, !PT ;  /* 0x000000111b117210 */ /* 0x000fe400007fe4ff */
[----:B------:R-:W-:Y:S01]  /*42d0*/  UISETP.NE.AND UP0, UPT, UR6, URZ, UPT ;  /* 0x000000ff0600728c */ /* 0x000fe2000bf05270 */
[----:B0-----:R-:W-:Y:S01]  /*42e0*/  IADD3 R7, PT, PT, R7, 0x110, RZ ;  /* 0x0000011007077810 */ /* 0x001fe20007ffe0ff */
[C---:B----45:R-:W-:Y:S01]  /*42f0*/  FFMA.FTZ R5, R4.reuse, R8, R5 ;  /* 0x0000000804057223 */ /* 0x070fe20000010005 */
[C---:B------:R-:W-:Y:S01]  /*4300*/  FFMA.FTZ R2, R4.reuse, R9, R2 ;  /* 0x0000000904027223 */ /* 0x040fe20000010002 */
[C---:B------:R-:W-:Y:S01]  /*4310*/  FFMA.FTZ R3, R4.reuse, R10, R3 ;  /* 0x0000000a04037223 */ /* 0x040fe20000010003 */
[----:B------:R-:W-:Y:S04]  /*4320*/  FFMA.FTZ R0, R4, R11, R0 ;  /* 0x0000000b04007223 */ /* 0x000fe80000010000 */
[----:B------:R-:W-:Y:S05]  /*4330*/  BRA.U UP0, `(.L_x_69) ;  /* 0xfffffffd00107547 */ /* 0x000fea000b83ffff */
.L_x_60:
[----:B------:R-:W-:-:S09]  /*4340*/  UISETP.NE.AND UP0, UPT, UR4, URZ, UPT ;  /* 0x000000ff0400728c */ /* 0x000fd2000bf05270 */
[----:B------:R-:W-:Y:S05]  /*4350*/  BRA.U !UP0, `(.L_x_59) ;  /* 0x00000001086c7547 */ /* 0x000fea000b800000 */
[----:B------:R-:W0:Y:S01]  /*4360*/  S2UR UR6, SR_CgaCtaId ;  /* 0x00000000000679c3 */ /* 0x000e220000008800 */
[----:B------:R-:W-:Y:S01]  /*4370*/  UMOV UR8, 0x400 ;  /* 0x0000040000087882 */ /* 0x000fe20000000000 */
[----:B------:R-:W-:Y:S01]  /*4380*/  IMAD R18, R18, 0x11, R13 ;  /* 0x0000001112127824 */ /* 0x000fe200078e020d */
[----:B------:R-:W-:Y:S01]  /*4390*/  ISETP.GE.AND P1, PT, R13, UR7, PT ;  /* 0x000000070d007c0c */ /* 0x000fe2000bf26270 */
[----:B------:R-:W-:Y:S01]  /*43a0*/  IMAD.WIDE R20, R19, 0x4, RZ ;  /* 0x0000000413147825 */ /* 0x000fe200078e02ff */
[----:B------:R-:W4:Y:S01]  /*43b0*/  LDCU UR5, c[0x0][0x440] ;  /* 0x00008800ff0577ac */ /* 0x000f220008000800 */
[----:B0-----:R-:W-:Y:S02]  /*43c0*/  ULEA UR6, UR6, UR8, 0x18 ;  /* 0x0000000806067291 */ /* 0x001fe4000f8ec0ff */
[----:B------:R-:W-:-:S04]  /*43d0*/  UIADD3 UR8, UPT, UPT, -UR4, URZ, URZ ;  /* 0x000000ff04087290 */ /* 0x000fc8000fffe1ff */
[----:B----4-:R-:W-:-:S08]  /*43e0*/  LEA R6, R18, UR6, 0x2 ;  /* 0x0000000612067c11 */ /* 0x010fd0000f8e10ff */
.L_x_72:
[----:B------:R0:W4:Y:S01]  /*43f0*/  LDS R4, [R6] ;  /* 0x0000000006047984 */ /* 0x0001220000000800 */
[----:B------:R-:W-:Y:S01]  /*4400*/  UIADD3 UR8, UPT, UPT, UR8, 0x1, URZ ;  /* 0x0000000108087890 */ /* 0x000fe2000fffe0ff */
[----:B------:R-:W-:Y:S04]  /*4410*/  BSSY.RECONVERGENT B0, `(.L_x_70) ;  /* 0x0000006000007945 */ /* 0x000fe80003800200 */
[----:B------:R-:W-:Y:S05]  /*4420*/  @P1 BRA `(.L_x_71) ;  /* 0x0000000000101947 */ /* 0x000fea0003800000 */
[----:B------:R-:W-:Y:S02]  /*4430*/  ISETP.GE.AND P0, PT, R14, UR5, PT ;  /* 0x000000050e007c0c */ /* 0x000fe4000bf06270 */
[----:B------:R-:W-:Y:S02]  /*4440*/  CS2R R10, SRZ ;  /* 0x00000000000a7805 */ /* 0x000fe4000001ff00 */
[----:B------:R-:W-:Y:S09]  /*4450*/  CS2R R8, SRZ ;  /* 0x0000000000087805 */ /* 0x000ff2000001ff00 */
[----:B------:R0:W5:Y:S02]  /*4460*/  @!P0 LDG.E.128 R8, desc[UR10][R16.64] ;  /* 0x0000000a10088981 */ /* 0x000164000c1e1d00 */
.L_x_71:
[----:B------:R-:W-:Y:S05]  /*4470*/  BSYNC.RECONVERGENT B0 ;  /* 0x0000000000007941 */ /* 0x000fea0003800200 */
.L_x_70:
[----:B0-----:R-:W-:Y:S01]  /*4480*/  IADD3 R16, P0, PT, R20, R16, RZ ;  /* 0x0000001014107210 */ /* 0x001fe20007f1e0ff */
[----:B------:R-:W-:Y:S01]  /*4490*/  UISETP.NE.AND UP0, UPT, UR8, URZ, UPT ;  /* 0x000000ff0800728c */ /* 0x000fe2000bf05270 */
[----:B----45:R-:W-:Y:S01]  /*44a0*/  FFMA.FTZ R5, R4, R8, R5 ;  /* 0x0000000804057223 */ /* 0x030fe20000010005 */
[----:B------:R-:W-:Y:S01]  /*44b0*/  IADD3 R6, PT, PT, R6, 0x44, RZ ;  /* 0x0000004406067810 */ /* 0x000fe20007ffe0ff */
[C---:B------:R-:W-:Y:S01]  /*44c0*/  FFMA.FTZ R2, R4.reuse, R9, R2 ;  /* 0x0000000904027223 */ /* 0x040fe20000010002 */
[C---:B------:R-:W-:Y:S01]  /*44d0*/  FFMA.FTZ R3, R4.reuse, R10, R3 ;  /* 0x0000000a04037223 */ /* 0x040fe20000010003 */
[----:B------:R-:W-:Y:S01]  /*44e0*/  IADD3.X R17, PT, PT, R21, R17, RZ, P0, !PT ;  /* 0x0000001115117210 */ /* 0x000fe200007fe4ff */
[----:B------:R-:W-:Y:S03]  /*44f0*/  FFMA.FTZ R0, R4, R11, R0 ;  /* 0x0000000b04007223 */ /* 0x000fe60000010000 */
[----:B------:R-:W-:Y:S05]  /*4500*/  BRA.U UP0, `(.L_x_72) ;  /* 0xfffffffd00b87547 */ /* 0x000fea000b83ffff */
.L_x_59:
[----:B------:R-:W-:-:S04]  /*4510*/  IADD3 R13, PT, PT, R13, UR20, RZ ;  /* 0x000000140d0d7c10 */ /* 0x000fc8000fffe0ff */
[----:B------:R-:W-:-:S13]  /*4520*/  ISETP.GE.AND P0, PT, R13, UR21, PT ;  /* 0x000000150d007c0c */ /* 0x000fda000bf06270 */
[----:B------:R-:W-:Y:S05]  /*4530*/  @P0 EXIT ;  /* 0x000000000000094d */ /* 0x000fea0003800000 */
[----:B-1----:R-:W-:Y:S01]  /*4540*/  IABS R9, UR22 ;  /* 0x0000001600097c13 */ /* 0x002fe20008000000 */
[----:B------:R-:W0:Y:S01]  /*4550*/  LDC R8, c[0x0][0x434] ;  /* 0x00010d00ff087b82 */ /* 0x000e220000000800 */
[----:B------:R-:W-:Y:S01]  /*4560*/  IABS R10, R13 ;  /* 0x0000000d000a7213 */ /* 0x000fe20000000000 */
[----:B------:R-:W1:Y:S01]  /*4570*/  LDCU UR4, c[0x0][0x440] ;  /* 0x00008800ff0477ac */ /* 0x000e620008000800 */
[----:B------:R-:W4:Y:S01]  /*4580*/  I2F.RP R7, R9 ;  /* 0x0000000900077306 */ /* 0x000f220000209400 */
[----:B------:R-:W-:-:S05]  /*4590*/  IABS R6, UR22 ;  /* 0x0000001600067c13 */ /* 0x000fca0008000000 */
[----:B------:R-:W-:Y:S02]  /*45a0*/  IMAD.MOV R6, RZ, RZ, -R6 ;  /* 0x000000ffff067224 */ /* 0x000fe400078e0a06 */
[----:B----4-:R-:W4:Y:S02]  /*45b0*/  MUFU.RCP R16, R7 ;  /* 0x0000000700107308 */ /* 0x010f240000001000 */
[----:B----4-:R-:W-:Y:S01]  /*45c0*/  VIADD R16, R16, 0xffffffe ;  /* 0x0ffffffe10107836 */ /* 0x010fe20000000000 */
[----:B0-----:R-:W-:-:S05]  /*45d0*/  IABS R7, R8 ;  /* 0x0000000800077213 */ /* 0x001fca0000000000 */
[----:B------:R-:W0:Y:S02]  /*45e0*/  F2I.FTZ.U32.TRUNC.NTZ R17, R16 ;  /* 0x0000001000117305 */ /* 0x000e24000021f000 */
[--C-:B0-----:R-:W-:Y:S02]  /*45f0*/  IMAD.MOV R4, RZ, RZ, -R17.reuse ;  /* 0x000000ffff047224 */ /* 0x101fe400078e0a11 */
[----:B------:R-:W-:Y:S02]  /*4600*/  HFMA2 R16, -RZ, RZ, 0, 0 ;  /* 0x00000000ff107431 */ /* 0x000fe400000001ff */
[----:B------:R-:W-:Y:S02]  /*4610*/  IMAD R11, R4, R9, RZ ;  /* 0x00000009040b7224 */ /* 0x000fe400078e02ff */
[----:B------:R-:W0:Y:S02]  /*4620*/  I2F.RP R4, R7 ;  /* 0x0000000700047306 */ /* 0x000e240000209400 */
[----:B------:R-:W-:-:S06]  /*4630*/  IMAD.HI.U32 R11, R17, R11, R16 ;  /* 0x0000000b110b7227 */ /* 0x000fcc00078e0010 */
[----:B------:R-:W-:-:S04]  /*4640*/  IMAD.HI.U32 R11, R11, R10, RZ ;  /* 0x0000000a0b0b7227 */ /* 0x000fc800078e00ff */
[----:B------:R-:W-:Y:S01]  /*4650*/  IMAD R6, R11, R6, R10 ;  /* 0x000000060b067224 */ /* 0x000fe200078e020a */
[----:B0-----:R-:W0:Y:S04]  /*4660*/  MUFU.RCP R4, R4 ;  /* 0x0000000400047308 */ /* 0x001e280000001000 */
[----:B------:R-:W-:-:S13]  /*4670*/  ISETP.GT.U32.AND P1, PT, R9, R6, PT ;  /* 0x000000060900720c */ /* 0x000fda0003f24070 */
[----:B------:R-:W-:Y:S01]  /*4680*/  @!P1 IMAD.IADD R6, R6, 0x1, -R9 ;  /* 0x0000000106069824 */ /* 0x000fe200078e0a09 */
[----:B------:R-:W-:Y:S01]  /*4690*/  @!P1 IADD3 R11, PT, PT, R11, 0x1, RZ ;  /* 0x000000010b0b9810 */ /* 0x000fe20007ffe0ff */
[----:B0-----:R-:W-:Y:S01]  /*46a0*/  VIADD R18, R4, 0xffffffe ;  /* 0x0ffffffe04127836 */ /* 0x001fe20000000000 */
[----:B------:R-:W-:Y:S02]  /*46b0*/  ISETP.NE.AND P1, PT, RZ, UR22, PT ;  /* 0x00000016ff007c0c */ /* 0x000fe4000bf25270 */
[----:B------:R-:W-:Y:S01]  /*46c0*/  ISETP.GE.U32.AND P2, PT, R6, R9, PT ;  /* 0x000000090600720c */ /* 0x000fe20003f46070 */
[----:B------:R-:W0:Y:S01]  /*46d0*/  F2I.FTZ.U32.TRUNC.NTZ R19, R18 ;  /* 0x0000001200137305 */ /* 0x000e22000021f000 */
[----:B------:R-:W-:-:S04]  /*46e0*/  LOP3.LUT R6, R13, UR22, RZ, 0x3c, !PT ;  /* 0x000000160d067c12 */ /* 0x000fc8000f8e3cff */
[----:B------:R-:W-:-:S07]  /*46f0*/  ISETP.GE.AND P0, PT, R6, RZ, PT ;  /* 0x000000ff0600720c */ /* 0x000fce0003f06270 */
[----:B------:R-:W-:Y:S02]  /*4700*/  @P2 IADD3 R11, PT, PT, R11, 0x1, RZ ;  /* 0x000000010b0b2810 */ /* 0x000fe40007ffe0ff */
[----:B0-----:R-:W-:Y:S02]  /*4710*/  IADD3 R6, PT, PT, RZ, -R19, RZ ;  /* 0x80000013ff067210 */ /* 0x001fe40007ffe0ff */
[----:B------:R-:W-:Y:S02]  /*4720*/  MOV R18, RZ ;  /* 0x000000ff00127202 */ /* 0x000fe40000000f00 */
[----:B------:R-:W-:Y:S01]  /*4730*/  @!P0 IMAD.MOV R11, RZ, RZ, -R11 ;  /* 0x000000ffff0b8224 */ /* 0x000fe200078e0a0b */
[----:B------:R-:W-:Y:S01]  /*4740*/  @!P1 LOP3.LUT R11, RZ, UR22, RZ, 0x33, !PT ;  /* 0x00000016ff0b9c12 */ /* 0x000fe2000f8e33ff */
[----:B------:R-:W-:Y:S01]  /*4750*/  IMAD R6, R6, R7, RZ ;  /* 0x0000000706067224 */ /* 0x000fe200078e02ff */
[----:B-1----:R-:W-:-:S03]  /*4760*/  ISETP.GE.AND P1, PT, R14, UR4, PT ;  /* 0x000000040e007c0c */ /* 0x002fc6000bf26270 */
        /* <DEDUP_REMOVED lines=11> */
[----:B------:R-:W0:Y:S01]  /*4820*/  LDCU.128 UR4, c[0x0][0x400] ;  /* 0x00008000ff0477ac */ /* 0x000e220008000c00 */
[----:B------:R-:W-:Y:S01]  /*4830*/  LOP3.LUT R17, R17, R8, RZ, 0x3c, !PT ;  /* 0x0000000811117212 */ /* 0x000fe200078e3cff */
[----:B------:R-:W-:Y:S01]  /*4840*/  @!P0 VIADD R10, R10, 0x1 ;  /* 0x000000010a0a8836 */ /* 0x000fe20000000000 */
[----:B------:R-:W-:Y:S01]  /*4850*/  ISETP.NE.AND P0, PT, R8, RZ, PT ;  /* 0x000000ff0800720c */ /* 0x000fe20003f05270 */
[----:B------:R-:W1:Y:S01]  /*4860*/  LDCU.64 UR8, c[0x0][0x410] ;  /* 0x00008200ff0877ac */ /* 0x000e620008000a00 */
[----:B------:R-:W-:Y:S01]  /*4870*/  ISETP.GE.AND P1, PT, R17, RZ, PT ;  /* 0x000000ff1100720c */ /* 0x000fe20003f26270 */
[----:B------:R-:W-:Y:S01]  /*4880*/  @P2 VIADD R10, R10, 0x1 ;  /* 0x000000010a0a2836 */ /* 0x000fe20000000000 */
[----:B------:R-:W-:Y:S01]  /*4890*/  SHF.R.S32.HI R4, RZ, 0x1f, R11 ;  /* 0x0000001fff047819 */ /* 0x000fe2000001140b */
[----:B------:R-:W-:Y:S01]  /*48a0*/  IMAD.MOV.U32 R15, RZ, RZ, RZ ;  /* 0x000000ffff0f7224 */ /* 0x000fe200078e00ff */
[----:B------:R-:W-:Y:S02]  /*48b0*/  F2FP.F16.F32.PACK_AB R2, R2, R5 ;  /* 0x000000050202723e */ /* 0x000fe400000000ff */
[----:B------:R-:W-:Y:S01]  /*48c0*/  F2FP.F16.F32.PACK_AB R3, R0, R3 ;  /* 0x000000030003723e */ /* 0x000fe200000000ff */
[----:B0-----:R-:W-:-:S06]  /*48d0*/  IMAD R4, R4, UR4, RZ ;  /* 0x0000000404047c24 */ /* 0x001fcc000f8e02ff */
[----:B------:R-:W-:Y:S01]  /*48e0*/  @!P1 IADD3 R10, PT, PT, -R10, RZ, RZ ;  /* 0x000000ff0a0a9210 */ /* 0x000fe20007ffe1ff */
[----:B------:R-:W-:Y:S01]  /*48f0*/  IMAD.WIDE.U32 R14, R11, UR4, R14 ;  /* 0x000000040b0e7c25 */ /* 0x000fe2000f8e000e */
[----:B------:R-:W-:-:S03]  /*4900*/  @!P0 LOP3.LUT R10, RZ, R8, RZ, 0x33, !PT ;  /* 0x00000008ff0a8212 */ /* 0x000fc600078e33ff */
[----:B------:R-:W-:Y:S01]  /*4910*/  IMAD R11, R11, UR5, R4 ;  /* 0x000000050b0b7c24 */ /* 0x000fe2000f8e0204 */
[----:B------:R-:W-:Y:S01]  /*4920*/  SHF.R.S32.HI R4, RZ, 0x1f, R10 ;  /* 0x0000001fff047819 */ /* 0x000fe2000001140a */
[----:B------:R-:W-:Y:S01]  /*4930*/  IMAD R8, R10, R8, R9 ;  /* 0x000000080a087224 */ /* 0x000fe200078e0209 */
[----:B------:R-:W0:Y:S02]  /*4940*/  LDCU.64 UR4, c[0x0][0x3f0] ;  /* 0x00007e00ff0477ac */ /* 0x000e240008000a00 */
[----:B------:R-:W-:Y:S01]  /*4950*/  IADD3 R15, PT, PT, R15, R11, RZ ;  /* 0x0000000b0f0f7210 */ /* 0x000fe20007ffe0ff */
[----:B-1----:R-:W-:Y:S02]  /*4960*/  IMAD R7, R4, UR8, RZ ;  /* 0x0000000804077c24 */ /* 0x002fe4000f8e02ff */
        /* <DEDUP_REMOVED lines=9> */
[----:B0-----:R-:W-:-:S04]  /*4a00*/  LEA R4, P0, R8, UR4, 0x1 ;  /* 0x0000000408047c11 */ /* 0x001fc8000f8008ff */
[----:B------:R-:W-:-:S05]  /*4a10*/  LEA.HI.X R5, R8, UR5, R7, 0x1, P0 ;  /* 0x0000000508057c11 */ /* 0x000fca00080f0c07 */
[----:B------:R-:W-:Y:S01]  /*4a20*/  STG.E.64 desc[UR10][R4.64], R2 ;  /* 0x0000000204007986 */ /* 0x000fe2000c101b0a */
[----:B------:R-:W-:Y:S05]  /*4a30*/  EXIT ;  /* 0x000000000000794d */ /* 0x000fea0003800000 */
        .weak           $__internal_1_$__cuda_sm20_div_s64
        .type           $__internal_1_$__cuda_sm20_div_s64,@function
        .size           $__internal_1_$__cuda_sm20_div_s64,(.L_x_10209 - $__internal_1_$__cuda_sm20_div_s64)
$__internal_1_$__cuda_sm20_div_s64:
[----:B------:R-:W-:Y:S01]  /*4a40*/  IADD3 R35, P0, PT, RZ, -R20, RZ ;  /* 0x80000014ff237210 */ /* 0x000fe20007f1e0ff */
[----:B------:R-:W-:Y:S01]  /*4a50*/  IMAD.MOV.U32 R23, RZ, RZ, RZ ;  /* 0x000000ffff177224 */ /* 0x000fe200078e00ff */
        /* <DEDUP_REMOVED lines=19> */
[C---:B------:R-:W-:Y:S02]  /*4b90*/  IMAD R11, R45.reuse, R12, RZ ;  /* 0x0000000c2d0b7224 */ /* 0x040fe400078e02ff */
[----:B------:R-:W-:-:S04]  /*4ba0*/  IMAD.HI.U32 R14, P1, R45, R14, R38 ;  /* 0x0000000e2d0e7227 */ /* 0x000fc80007820026 */
[----:B------:R-:W-:Y:S01]  /*4bb0*/  IMAD.HI.U32 R12, R45, R12, RZ ;  /* 0x0000000c2d0c7227 */ /* 0x000fe200078e00ff */
[----:B------:R-:W-:-:S03]  /*4bc0*/  IADD3 R39, P0, PT, R11, R14, RZ ;  /* 0x0000000e0b277210 */ /* 0x000fc60007f1e0ff */
[----:B------:R-:W-:Y:S02]  /*4bd0*/  IMAD.X R12, R12, 0x1, R45, P2 ;  /* 0x000000010c0c7824 */ /* 0x000fe400010e062d */
[----:B------:R-:W-:-:S03]  /*4be0*/  IMAD.WIDE.U32 R44, R39, R34, RZ ;  /* 0x00000022272c7225 */ /* 0x000fc600078e00ff */
[----:B------:R-:W-:Y:S01]  /*4bf0*/  IADD3.X R14, PT, PT, RZ, RZ, R12, P0, P1 ;  /* 0x000000ffff0e7210 */ /* 0x000fe200007e240c */
[----:B------:R-:W-:Y:S01]  /*4c00*/  IMAD R11, R39, R35, R45 ;  /* 0x00000023270b7224 */ /* 0x000fe200078e022d */
[----:B------:R-:W-:Y:S02]  /*4c10*/  IADD3 R15, P0, PT, RZ, -R44, RZ ;  /* 0x8000002cff0f7210 */ /* 0x000fe40007f1e0ff */
[----:B------:R-:W-:Y:S01]  /*4c20*/  ISETP.GE.AND P1, PT, R21, RZ, PT ;  /* 0x000000ff1500720c */ /* 0x000fe20003f26270 */
[----:B------:R-:W-:Y:S02]  /*4c30*/  IMAD R11, R14, R34, R11 ;  /* 0x000000220e0b7224 */ /* 0x000fe400078e020b */
[----:B------:R-:W-:-:S04]  /*4c40*/  IMAD.HI.U32 R38, R39, R15, RZ ;  /* 0x0000000f27267227 */ /* 0x000fc800078e00ff */
[----:B------:R-:W-:Y:S01]  /*4c50*/  IMAD.X R11, RZ, RZ, ~R11, P0 ;  /* 0x000000ffff0b7224 */ /* 0x000fe200000e0e0b */
[----:B------:R-:W-:-:S03]  /*4c60*/  IADD3 R12, P0, PT, RZ, -R22, RZ ;  /* 0x80000016ff0c7210 */ /* 0x000fc60007f1e0ff */
[----:B------:R-:W-:Y:S01]  /*4c70*/  IMAD.WIDE.U32 R38, P4, R39, R11, R38 ;  /* 0x0000000b27267225 */ /* 0x000fe20007880026 */
[----:B------:R-:W-:-:S03]  /*4c80*/  SEL R12, R12, R22, !P1 ;  /* 0x000000160c0c7207 */ /* 0x000fc60004800000 */
[----:B------:R-:W-:-:S04]  /*4c90*/  IMAD.HI.U32 R16, P3, R14, R15, R38 ;  /* 0x0000000f0e107227 */ /* 0x000fc80007860026 */
[CC--:B------:R-:W-:Y:S02]  /*4ca0*/  IMAD R15, R14.reuse, R11.reuse, RZ ;  /* 0x0000000b0e0f7224 */ /* 0x0c0fe400078e02ff */
[----:B------:R-:W-:-:S03]  /*4cb0*/  IMAD.HI.U32 R11, R14, R11, RZ ;  /* 0x0000000b0e0b7227 */ /* 0x000fc600078e00ff */
[----:B------:R-:W-:Y:S01]  /*4cc0*/  IADD3 R15, P2, PT, R15, R16, RZ ;  /* 0x000000100f0f7210 */ /* 0x000fe20007f5e0ff */
[----:B------:R-:W-:Y:S01]  /*4cd0*/  IMAD.X R14, R11, 0x1, R14, P4 ;  /* 0x000000010b0e7824 */ /* 0x000fe200020e060e */
[----:B------:R-:W-:-:S03]  /*4ce0*/  IADD3.X R16, PT, PT, RZ, ~R21, RZ, P0, !PT ;  /* 0x80000015ff107210 */ /* 0x000fc600007fe4ff */
[----:B------:R-:W-:Y:S01]  /*4cf0*/  IMAD.HI.U32 R22, R15, R12, RZ ;  /* 0x0000000c0f167227 */ /* 0x000fe200078e00ff */
[----:B------:R-:W-:Y:S02]  /*4d00*/  SEL R11, R16, R21, !P1 ;  /* 0x00000015100b7207 */ /* 0x000fe40004800000 */
[----:B------:R-:W-:-:S03]  /*4d10*/  IADD3.X R14, PT, PT, RZ, RZ, R14, P2, P3 ;  /* 0x000000ffff0e7210 */ /* 0x000fc600017e640e */
[----:B------:R-:W-:-:S04]  /*4d20*/  IMAD.WIDE.U32 R38, R15, R11, R22 ;  /* 0x0000000b0f267225 */ /* 0x000fc800078e0016 */
[C---:B------:R-:W-:Y:S02]  /*4d30*/  IMAD R23, R14.reuse, R11, RZ ;  /* 0x0000000b0e177224 */ /* 0x040fe400078e02ff */
[----:B------:R-:W-:-:S04]  /*4d40*/  IMAD.HI.U32 R16, P1, R14, R12, R38 ;  /* 0x0000000c0e107227 */ /* 0x000fc80007820026 */
[----:B------:R-:W-:Y:S01]  /*4d50*/  IMAD.HI.U32 R14, R14, R11, RZ ;  /* 0x0000000b0e0e7227 */ /* 0x000fe200078e00ff */
[----:B------:R-:W-:-:S03]  /*4d60*/  IADD3 R23, P0, PT, R23, R16, RZ ;  /* 0x0000001017177210 */ /* 0x000fc60007f1e0ff */
[----:B------:R-:W-:Y:S02]  /*4d70*/  IMAD.X R14, RZ, RZ, R14, P1 ;  /* 0x000000ffff0e7224 */ /* 0x000fe400008e060e */
[----:B------:R-:W-:-:S04]  /*4d80*/  IMAD.WIDE.U32 R38, R23, R34, RZ ;  /* 0x0000002217267225 */ /* 0x000fc800078e00ff */
[----:B------:R-:W-:Y:S01]  /*4d90*/  IMAD.X R22, RZ, RZ, R14, P0 ;  /* 0x000000ffff167224 */ /* 0x000fe200000e060e */
[----:B------:R-:W-:Y:S01]  /*4da0*/  IADD3 R12, P0, PT, -R38, R12, RZ ;  /* 0x0000000c260c7210 */ /* 0x000fe20007f1e1ff */
[----:B------:R-:W-:-:S03]  /*4db0*/  IMAD R15, R23, R35, R39 ;  /* 0x00000023170f7224 */ /* 0x000fc600078e0227 */
[-C--:B------:R-:W-:Y:S01]  /*4dc0*/  ISETP.GE.U32.AND P2, PT, R12, R34.reuse, PT ;  /* 0x000000220c00720c */ /* 0x080fe20003f46070 */
[-C--:B------:R-:W-:Y:S01]  /*4dd0*/  IMAD R14, R22, R34.reuse, R15 ;  /* 0x00000022160e7224 */ /* 0x080fe200078e020f */
[----:B------:R-:W-:-:S04]  /*4de0*/  IADD3 R15, P1, PT, R12, -R34, RZ ;  /* 0x800000220c0f7210 */ /* 0x000fc80007f3e0ff */
[----:B------:R-:W-:Y:S02]  /*4df0*/  IADD3.X R11, PT, PT, ~R14, R11, RZ, P0, !PT ;  /* 0x0000000b0e0b7210 */ /* 0x000fe400007fe5ff */
[----:B------:R-:W-:Y:S02]  /*4e00*/  IADD3 R16, P0, PT, R23, 0x1, RZ ;  /* 0x0000000117107810 */ /* 0x000fe40007f1e0ff */
[C---:B------:R-:W-:Y:S01]  /*4e10*/  ISETP.GE.U32.AND.EX P2, PT, R11.reuse, R35, PT, P2 ;  /* 0x000000230b00720c */ /* 0x040fe20003f46120 */
[----:B------:R-:W-:Y:S02]  /*4e20*/  IMAD.X R14, R11, 0x1, ~R35, P1 ;  /* 0x000000010b0e7824 */ /* 0x000fe400008e0e23 */
[----:B------:R-:W-:Y:S01]  /*4e30*/  IMAD.X R39, RZ, RZ, R22, P0 ;  /* 0x000000ffff277224 */ /* 0x000fe200000e0616 */
[----:B------:R-:W-:Y:S02]  /*4e40*/  SEL R15, R15, R12, P2 ;  /* 0x0000000c0f0f7207 */ /* 0x000fe40001000000 */
[----:B------:R-:W-:-:S02]  /*4e50*/  SEL R16, R16, R23, P2 ;  /* 0x0000001710107207 */ /* 0x000fc40001000000 */
[----:B------:R-:W-:Y:S02]  /*4e60*/  SEL R11, R14, R11, P2 ;  /* 0x0000000b0e0b7207 */ /* 0x000fe40001000000 */
[----:B------:R-:W-:Y:S02]  /*4e70*/  ISETP.GE.U32.AND P0, PT, R15, R34, PT ;  /* 0x000000220f00720c */ /* 0x000fe40003f06070 */
[----:B------:R-:W-:Y:S02]  /*4e80*/  SEL R39, R39, R22, P2 ;  /* 0x0000001627277207 */ /* 0x000fe40001000000 */
[----:B------:R-:W-:Y:S02]  /*4e90*/  IADD3 R15, P1, PT, R16, 0x1, RZ ;  /* 0x00000001100f7810 */ /* 0x000fe40007f3e0ff */
[----:B------:R-:W-:Y:S02]  /*4ea0*/  ISETP.GE.U32.AND.EX P0, PT, R11, R35, PT, P0 ;  /* 0x000000230b00720c */ /* 0x000fe40003f06100 */
[----:B------:R-:W-:Y:S01]  /*4eb0*/  LOP3.LUT R11, R19, R21, RZ, 0x3c, !PT ;  /* 0x00000015130b7212 */ /* 0x000fe200078e3cff */
[----:B------:R-:W-:Y:S01]  /*4ec0*/  IMAD.X R12, RZ, RZ, R39, P1 ;  /* 0x000000ffff0c7224 */ /* 0x000fe200008e0627 */
[----:B------:R-:W-:-:S02]  /*4ed0*/  SEL R15, R15, R16, P0 ;  /* 0x000000100f0f7207 */ /* 0x000fc40000000000 */
[----:B------:R-:W-:Y:S02]  /*4ee0*/  ISETP.GE.AND P2, PT, R11, RZ, PT ;  /* 0x000000ff0b00720c */ /* 0x000fe40003f46270 */
[----:B------:R-:W-:Y:S02]  /*4ef0*/  SEL R39, R12, R39, P0 ;  /* 0x000000270c277207 */ /* 0x000fe40000000000 */
[----:B------:R-:W-:Y:S02]  /*4f00*/  IADD3 R12, P1, PT, RZ, -R15, RZ ;  /* 0x8000000fff0c7210 */ /* 0x000fe40007f3e0ff */
[----:B------:R-:W-:Y:S02]  /*4f10*/  ISETP.NE.U32.AND P0, PT, R20, RZ, PT ;  /* 0x000000ff1400720c */ /* 0x000fe40003f05070 */
[----:B------:R-:W-:Y:S02]  /*4f20*/  IADD3.X R14, PT, PT, RZ, ~R39, RZ, P1, !PT ;  /* 0x80000027ff0e7210 */ /* 0x000fe40000ffe4ff */
[----:B------:R-:W-:-:S02]  /*4f30*/  ISETP.NE.AND.EX P0, PT, R19, RZ, PT, P0 ;  /* 0x000000ff1300720c */ /* 0x000fc40003f05300 */
[----:B------:R-:W-:Y:S02]  /*4f40*/  SEL R14, R14, R39, !P2 ;  /* 0x000000270e0e7207 */ /* 0x000fe40005000000 */
[----:B------:R-:W-:Y:S01]  /*4f50*/  SEL R12, R12, R15, !P2 ;  /* 0x0000000f0c0c7207 */ /* 0x000fe20005000000 */
[----:B------:R-:W-:Y:S01]  /*4f60*/  IMAD.MOV.U32 R15, RZ, RZ, 0x0 ;  /* 0x00000000ff0f7424 */ /* 0x000fe200078e00ff */
[----:B------:R-:W-:Y:S01]  /*4f70*/  SEL R11, R14, 0xffffffff, P0 ;  /* 0xffffffff0e0b7807 */ /* 0x000fe20000000000 */
[----:B------:R-:W-:Y:S01]  /*4f80*/  IMAD.MOV.U32 R14, RZ, RZ, R18 ;  /* 0x000000ffff0e7224 */ /* 0x000fe200078e0012 */
[----:B------:R-:W-:-:S03]  /*4f90*/  SEL R12, R12, 0xffffffff, P0 ;  /* 0xffffffff0c0c7807 */ /* 0x000fc60000000000 */
[----:B------:R-:W-:Y:S05]  /*4fa0*/  RET.REL.NODEC R14 `(_ZN5flash32flash_fwd_splitkv_combine_kernelI23Flash_fwd_kernel_traitsILi32ELi64ELi256ELi4ELb0ELb0EN7cutlass6half_tE19Flash_kernel_traitsILi32ELi64ELi256ELi4ES3_EELi16ELi6ELb0EEEvNS_16Flash_fwd_paramsE) ;  /* 0xffffffb00e147950 */ /* 0x000fea0003c3ffff */
.L_x_73:
        /* <DEDUP_REMOVED lines=13> */
.L_x_10209:


//--------------------- .text._ZN5flash32flash_fwd_splitkv_combine_kernelI23Flash_fwd_kernel_traitsILi32ELi64ELi256ELi4ELb0ELb0EN7cutlass6half_tE19Flash_kernel_traitsILi32ELi64ELi256ELi4ES3_EELi16ELi5ELb0EEEvNS_16Flash_fwd_paramsE --------------------------
	.section	.text._ZN5flash32flash_fwd_splitkv_combine_kernelI23Flash_fwd_kernel_traitsILi32ELi64ELi256ELi4ELb0ELb0EN7cutlass6half_tE19Flash_kernel_traitsILi32ELi64ELi256ELi4ES3_EELi16ELi5ELb0EEEvNS_16Flash_fwd_paramsE,"ax",@progbits
	.align	128
        .global         _ZN5flash32flash_fwd_splitkv_combine_kernelI23Flash_fwd_kernel_traitsILi32ELi64ELi256ELi4ELb0ELb0EN7cutlass6half_tE19Flash_kernel_traitsILi32ELi64ELi256ELi4ES3_EELi16ELi5ELb0EEEvNS_16Flash_fwd_paramsE
        .type           _ZN5flash32flash_fwd_splitkv_combine_kernelI23Flash_fwd_kernel_traitsILi32ELi64ELi256ELi4ELb0ELb0EN7cutlass6half_tE19Flash_kernel_traitsILi32ELi64ELi256ELi4ES3_EELi16ELi5ELb0EEEvNS_16Flash_fwd_paramsE,@function
        .size           _ZN5flash32flash_fwd_splitkv_combine_kernelI23Flash_fwd_kernel_traitsILi32ELi64ELi256ELi4ELb0ELb0EN7cutlass6half_tE19Flash_kernel_traitsILi32ELi64ELi256ELi4ES3_EELi16ELi5ELb0EEEvNS_16Flash_fwd_paramsE,(.L_x_10210 - _ZN5flash32flash_fwd_splitkv_combine_kernelI23Flash_fwd_kernel_traitsILi32ELi64ELi256ELi4ELb0ELb0EN7cutlass6half_tE19Flash_kernel_traitsILi32ELi64ELi256ELi4ES3_EELi16ELi5ELb0EEEvNS_16Flash_fwd_paramsE)
        .other          _ZN5flash32flash_fwd_splitkv_combine_kernelI23Flash_fwd_kernel_traitsILi32ELi64ELi256ELi4ELb0ELb0EN7cutlass6half_tE19Flash_kernel_traitsILi32ELi64ELi256ELi4ES3_EELi16ELi5ELb0EEEvNS_16Flash_fwd_paramsE,@"STO_CUDA_ENTRY STV_DEFAULT"
_ZN5flash32flash_fwd_splitkv_combine_kernelI23Flash_fwd_kernel_traitsILi32ELi64ELi256ELi4ELb0ELb0EN7cutlass6half_tE19Flash_kernel_traitsILi32ELi64ELi256ELi4ES3_EELi16ELi5ELb0EEEvNS_16Flash_fwd_paramsE:
.text._ZN5flash32flash_fwd_splitkv_combine_kernelI23Flash_fwd_kernel_traitsILi32ELi64ELi256ELi4ELb0ELb0EN7cutlass6half_tE19Flash_kernel_traitsILi32ELi64ELi256ELi4ES3_EELi16ELi5ELb0EEEvNS_16Flash_fwd_paramsE:
        /* <DEDUP_REMOVED lines=38> */
.L_x_74:
[----:B------:R-:W-:Y:S01]  /*0260*/  IMAD.U32 R26, RZ, RZ, UR21 ;  /* 0x00000015ff1a7e24 */ /* 0x000fe2000f8e00ff */
[----:B------:R-:W-:Y:S01]  /*0270*/  MOV R18, UR19 ;  /* 0x0000001300127c02 */ /* 0x000fe20008000f00 */
[----:B------:R-:W-:Y:S01]  /*0280*/  IMAD.U32 R19, RZ, RZ, UR15 ;  /* 0x0000000fff137e24 */ /* 0x000fe2000f8e00ff */
[----:B------:R-:W-:Y:S02]  /*0290*/  MOV R16, UR14 ;  /* 0x0000000e00107c02 */ /* 0x000fe40008000f00 */
[----:B------:R-:W-:Y:S02]  /*02a0*/  MOV R14, 0x2c0 ;  /* 0x000002c0000e7802 */ /* 0x000fe40000000f00 */
[----:B------:R-:W-:Y:S05]  /*02b0*/  CALL.REL.NOINC `($__internal_2_$__cuda_sm20_div_s64) ;  /* 0x0000004000b07944 */ /* 0x000fea0003c00000 */
[----:B------:R-:W-:-:S07]  /*02c0*/  MOV R13, R11 ;  /* 0x0000000b000d7202 */ /* 0x000fce0000000f00 */
.L_x_75:
        /* <DEDUP_REMOVED lines=30> */
.L_x_77:
[----:B------:R-:W-:Y:S01]  /*04b0*/  IMAD.MOV.U32 R26, RZ, RZ, R12 ;  /* 0x000000ffff1a7224 */ /* 0x000fe200078e000c */
[----:B------:R-:W-:Y:S02]  /*04c0*/  MOV R19, R13 ;  /* 0x0000000d00137202 */ /* 0x000fe40000000f00 */
[----:B------:R-:W-:Y:S02]  /*04d0*/  MOV R14, 0x4f0 ;  /* 0x000004f0000e7802 */ /* 0x000fe40000000f00 */
[----:B------:R-:W-:Y:S05]  /*04e0*/  CALL.REL.NOINC `($__internal_2_$__cuda_sm20_div_s64) ;  /* 0x0000004000247944 */ /* 0x000fea0003c00000 */
[----:B------:R-:W-:Y:S02]  /*04f0*/  MOV R4, R12 ;  /* 0x0000000c00047202 */ /* 0x000fe40000000f00 */
[----:B------:R-:W-:Y:S02]  /*0500*/  MOV R5, R11 ;  /* 0x0000000b00057202 */ /* 0x000fe40000000f00 */
.L_x_78:
[----:B------:R-:W-:Y:S05]  /*0510*/  BSYNC.RECONVERGENT B0 ;  /* 0x0000000000007941 */ /* 0x000fea0003800200 */
.L_x_76:
        /* <DEDUP_REMOVED lines=33> */
[----:B------:R-:W-:Y:S02]  /*0730*/  SEL R0, R16, R7, P0 ;  /* 0x0000000710007207 */ /* 0x000fe40000000000 */
        /* <DEDUP_REMOVED lines=24> */
.L_x_80:
[----:B------:R-:W-:Y:S01]  /*08c0*/  IMAD.MOV.U32 R26, RZ, RZ, R18 ;  /* 0x000000ffff1a7224 */ /* 0x000fe200078e0012 */
[----:B------:R-:W-:Y:S01]  /*08d0*/  MOV R18, R10 ;  /* 0x0000000a00127202 */ /* 0x000fe20000000f00 */
[----:B------:R-:W-:Y:S01]  /*08e0*/  IMAD.MOV.U32 R19, RZ, RZ, R16 ;  /* 0x000000ffff137224 */ /* 0x000fe200078e0010 */
[----:B------:R-:W-:Y:S02]  /*08f0*/  MOV R16, R0 ;  /* 0x0000000000107202 */ /* 0x000fe40000000f00 */
[----:B------:R-:W-:Y:S02]  /*0900*/  MOV R14, 0x920 ;  /* 0x00000920000e7802 */ /* 0x000fe40000000f00 */
[----:B------:R-:W-:Y:S05]  /*0910*/  CALL.REL.NOINC `($__internal_2_$__cuda_sm20_div_s64) ;  /* 0x0000003c00187944 */ /* 0x000fea0003c00000 */
[----:B------:R-:W-:Y:S02]  /*0920*/  MOV R13, R11 ;  /* 0x0000000b000d7202 */ /* 0x000fe40000000f00 */
.L_x_81:
[----:B------:R-:W-:Y:S05]  /*0930*/  BSYNC.RECONVERGENT B0 ;  /* 0x0000000000007941 */ /* 0x000fea0003800200 */
.L_x_79:
        /* <DEDUP_REMOVED lines=124> */
.L_x_83:
[----:B------:R-:W-:Y:S01]  /*1100*/  IMAD.MOV.U32 R26, RZ, RZ, R12 ;  /* 0x000000ffff1a7224 */ /* 0x000fe200078e000c */
[----:B------:R-:W-:Y:S01]  /*1110*/  MOV R18, R9 ;  /* 0x0000000900127202 */ /* 0x000fe20000000f00 */
[----:B------:R-:W-:Y:S01]  /*1120*/  IMAD.MOV.U32 R19, RZ, RZ, R13 ;  /* 0x000000ffff137224 */ /* 0x000fe200078e000d */
[----:B------:R-:W-:Y:S02]  /*1130*/  MOV R16, R31 ;  /* 0x0000001f00107202 */ /* 0x000fe40000000f00 */
[----:B------:R-:W-:Y:S02]  /*1140*/  MOV R14, 0x1160 ;  /* 0x00001160000e7802 */ /* 0x000fe40000000f00 */
[----:B------:R-:W-:Y:S05]  /*1150*/  CALL.REL.NOINC `($__internal_2_$__cuda_sm20_div_s64) ;  /* 0x0000003400087944 */ /* 0x000fea0003c00000 */
[----:B------:R-:W-:Y:S02]  /*1160*/  MOV R34, R12 ;  /* 0x0000000c00227202 */ /* 0x000fe40000000f00 */
[----:B------:R-:W-:Y:S02]  /*1170*/  MOV R35, R11 ;  /* 0x0000000b00237202 */ /* 0x000fe40000000f00 */
.L_x_84:
[----:B------:R-:W-:Y:S05]  /*1180*/  BSYNC.RECONVERGENT B0 ;  /* 0x0000000000007941 */ /* 0x000fea0003800200 */
.L_x_82:
        /* <DEDUP_REMOVED lines=57> */
.L_x_86:
[----:B------:R-:W-:Y:S01]  /*1520*/  IMAD.MOV.U32 R26, RZ, RZ, R4 ;  /* 0x000000ffff1a7224 */ /* 0x000fe200078e0004 */
[----:B------:R-:W-:Y:S01]  /*1530*/  MOV R19, R5 ;  /* 0x0000000500137202 */ /* 0x000fe20000000f00 */
[----:B------:R-:W-:Y:S01]  /*1540*/  IMAD.MOV.U32 R18, RZ, RZ, R8 ;  /* 0x000000ffff127224 */ /* 0x000fe200078e0008 */
[----:B------:R-:W-:Y:S02]  /*1550*/  MOV R14, 0x1570 ;  /* 0x00001570000e7802 */ /* 0x000fe40000000f00 */
[----:B------:R-:W-:Y:S05]  /*1560*/  CALL.REL.NOINC `($__internal_2_$__cuda_sm20_div_s64) ;  /* 0x0000003000047944 */ /* 0x000fea0003c00000 */
[----:B------:R-:W-:Y:S02]  /*1570*/  MOV R18, R12 ;  /* 0x0000000c00127202 */ /* 0x000fe40000000f00 */
[----:B------:R-:W-:Y:S02]  /*1580*/  MOV R19, R11 ;  /* 0x0000000b00137202 */ /* 0x000fe40000000f00 */
.L_x_87:
[----:B------:R-:W-:Y:S05]  /*1590*/  BSYNC.RECONVERGENT B0 ;  /* 0x0000000000007941 */ /* 0x000fea0003800200 */
.L_x_85:
[----:B------:R-:W0:Y:S01]  /*15a0*/  S2R R4, SR_TID.X ;  /* 0x0000000000047919 */ /* 0x000e220000002100 */
[----:B------:R-:W-:Y:S01]  /*15b0*/  UIADD3 UR8, UP0, UPT, UR21, -UR20, URZ ;  /* 0x8000001415087290 */ /* 0x000fe2000ff1e0ff */
[----:B------:R-:W1:Y:S03]  /*15c0*/  LDCU UR4, c[0x0][0x534] ;  /* 0x0000a680ff0477ac */ /* 0x000e660008000800 */
[----:B------:R-:W-:-:S06]  /*15d0*/  UIADD3.X UR5, UPT, UPT, UR15, -0x1, URZ, UP0, !UPT ;  /* 0xffffffff0f057890 */ /* 0x000fcc00087fe4ff */
[----:B------:R-:W-:Y:S01]  /*15e0*/  IMAD.U32 R3, RZ, RZ, UR5 ;  /* 0x00000005ff037e24 */ /* 0x000fe2000f8e00ff */
[----:B0-----:R-:W-:Y:S02]  /*15f0*/  LOP3.LUT R21, R4, 0xf, RZ, 0xc0, !PT ;  /* 0x0000000f04157812 */ /* 0x001fe400078ec0ff */
[----:B------:R-:W-:Y:S02]  /*1600*/  SHF.R.U32.HI R5, RZ, 0x4, R4 ;  /* 0x00000004ff057819 */ /* 0x000fe40000011604 */
[----:B------:R-:W-:Y:S01]  /*1610*/  ISETP.LT.U32.AND P3, PT, R21, UR8, PT ;  /* 0x0000000815007c0c */ /* 0x000fe2000bf61070 */
[----:B------:R-:W0:Y:S02]  /*1620*/  LDCU.64 UR8, c[0x0][0x358] ;  /* 0x00006b00ff0877ac */ /* 0x000e240008000a00 */
[----:B------:R-:W-:Y:S01]  /*1630*/  VIADD R20, R5, 0x8 ;  /* 0x0000000805147836 */ /* 0x000fe20000000000 */
[----:B------:R-:W-:Y:S01]  /*1640*/  ISETP.GT.AND.EX P3, PT, R3, RZ, PT, P3 ;  /* 0x000000ff0300720c */ /* 0x000fe20003f64330 */
[----:B------:R-:W-:-:S02]  /*1650*/  VIADD R11, R5, 0x10 ;  /* 0x00000010050b7836 */ /* 0x000fc40000000000 */
[C---:B------:R-:W-:Y:S01]  /*1660*/  VIADD R3, R5.reuse, 0x18 ;  /* 0x0000001805037836 */ /* 0x040fe20000000000 */
[----:B-1----:R-:W-:Y:S02]  /*1670*/  ISETP.GE.OR P6, PT, R5, UR4, !P3 ;  /* 0x0000000405007c0c */ /* 0x002fe4000dfc6670 */
[----:B------:R-:W-:Y:S02]  /*1680*/  ISETP.GE.OR P5, PT, R20, UR4, !P3 ;  /* 0x0000000414007c0c */ /* 0x000fe4000dfa6670 */
[----:B------:R-:W-:Y:S02]  /*1690*/  ISETP.GE.OR P4, PT, R11, UR4, !P3 ;  /* 0x000000040b007c0c */ /* 0x000fe4000df86670 */
[----:B------:R-:W-:-:S07]  /*16a0*/  ISETP.GE.OR P3, PT, R3, UR4, !P3 ;  /* 0x0000000403007c0c */ /* 0x000fce000df66670 */
[----:B------:R-:W1:Y:S01]  /*16b0*/  @!P6 LDC.64 R16, c[0x0][0x428] ;  /* 0x00010a00ff10eb82 */ /* 0x000e620000000a00 */
[C---:B------:R-:W-:Y:S02]  /*16c0*/  @!P6 IADD3 R24, P0, PT, R21.reuse, UR20, RZ ;  /* 0x000000141518ec10 */ /* 0x040fe4000ff1e0ff */
[C---:B------:R-:W-:Y:S02]  /*16d0*/  @!P5 IADD3 R28, P2, PT, R21.reuse, UR20, RZ ;  /* 0x00000014151cdc10 */ /* 0x040fe4000ff5e0ff */
[----:B------:R-:W-:Y:S01]  /*16e0*/  @!P4 IADD3 R26, P1, PT, R21, UR20, RZ ;  /* 0x00000014151acc10 */ /* 0x000fe2000ff3e0ff */
[----:B------:R-:W-:Y:S02]  /*16f0*/  @!P6 IMAD.X R25, RZ, RZ, RZ, P0 ;  /* 0x000000ffff19e224 */ /* 0x000fe400000e06ff */
[----:B------:R-:W2:Y:S01]  /*1700*/  @!P5 LDC.64 R14, c[0x0][0x428] ;  /* 0x00010a00ff0edb82 */ /* 0x000ea20000000a00 */
[----:B------:R-:W-:Y:S02]  /*1710*/  @!P5 IMAD.X R29, RZ, RZ, RZ, P2 ;  /* 0x000000ffff1dd224 */ /* 0x000fe400010e06ff */
[----:B------:R-:W-:-:S04]  /*1720*/  @!P6 IMAD.WIDE.U32 R24, R5, UR21, R24 ;  /* 0x000000150518ec25 */ /* 0x000fc8000f8e0018 */
[----:B------:R-:W-:Y:S01]  /*1730*/  @!P6 IMAD R22, R5, UR15, R25 ;  /* 0x0000000f0516ec24 */ /* 0x000fe2000f8e0219 */
[----:B------:R-:W3:Y:S01]  /*1740*/  @!P4 LDC.64 R12, c[0x0][0x428] ;  /* 0x00010a00ff0ccb82 */ /* 0x000ee20000000a00 */
[----:B------:R-:W-:-:S07]  /*1750*/  @!P4 IMAD.X R27, RZ, RZ, RZ, P1 ;  /* 0x000000ffff1bc224 */ /* 0x000fce00008e06ff */
[----:B------:R-:W4:Y:S01]  /*1760*/  @!P3 LDC.64 R6, c[0x0][0x428] ;  /* 0x00010a00ff06bb82 */ /* 0x000f220000000a00 */
[----:B-1----:R-:W-:Y:S01]  /*1770*/  @!P6 LEA R36, P0, R24, R16, 0x2 ;  /* 0x000000101824e211 */ /* 0x002fe200078010ff */
[----:B------:R-:W-:Y:S01]  /*1780*/  @!P5 IMAD.WIDE.U32 R28, R20, UR21, R28 ;  /* 0x00000015141cdc25 */ /* 0x000fe2000f8e001c */
[----:B------:R-:W-:Y:S02]  /*1790*/  MOV R16, 0xff800000 ;  /* 0xff80000000107802 */ /* 0x000fe40000000f00 */
[----:B------:R-:W-:Y:S02]  /*17a0*/  @!P6 LEA.HI.X R37, R24, R17, R22, 0x2, P0 ;  /* 0x000000111825e211 */ /* 0x000fe400000f1416 */
[----:B------:R-:W-:Y:S01]  /*17b0*/  @!P3 IADD3 R24, P0, PT, R21, UR20, RZ ;  /* 0x000000141518bc10 */ /* 0x000fe2000ff1e0ff */
[----:B------:R-:W-:Y:S01]  /*17c0*/  @!P4 IMAD.WIDE.U32 R26, R11, UR21, R26 ;  /* 0x000000150b1acc25 */ /* 0x000fe2000f8e001a */
[----:B--2---:R-:W-:Y:S01]  /*17d0*/  @!P5 LEA R14, P2, R28, R14, 0x2 ;  /* 0x0000000e1c0ed211 */ /* 0x004fe200078410ff */
[----:B0-----:R-:W2:Y:S02]  /*17e0*/  @!P6 LDG.E R16, desc[UR8][R36.64] ;  /* 0x000000082410e981 */ /* 0x001ea4000c1e1900 */
[----:B------:R-:W-:-:S02]  /*17f0*/  @!P3 IMAD.X R25, RZ, RZ, RZ, P0 ;  /* 0x000000ffff19b224 */ /* 0x000fc400000e06ff */
[----:B------:R-:W-:Y:S02]  /*1800*/  @!P5 IMAD R20, R20, UR15, R29 ;  /* 0x0000000f1414dc24 */ /* 0x000fe4000f8e021d */
[----:B------:R-:W-:Y:S01]  /*1810*/  @!P3 IMAD.WIDE.U32 R24, R3, UR21, R24 ;  /* 0x000000150318bc25 */ /* 0x000fe2000f8e0018 */
[----:B---3--:R-:W-:Y:S02]  /*1820*/  @!P4 LEA R12, P1, R26, R12, 0x2 ;  /* 0x0000000c1a0cc211 */ /* 0x008fe400078210ff */
[----:B------:R-:W-:Y:S01]  /*1830*/  @!P5 LEA.HI.X R15, R28, R15, R20, 0x2, P2 ;  /* 0x0000000f1c0fd211 */ /* 0x000fe200010f1414 */
[----:B------:R-:W-:Y:S01]  /*1840*/  @!P4 IMAD R22, R11, UR15, R27 ;  /* 0x0000000f0b16cc24 */ /* 0x000fe2000f8e021b */
[----:B------:R-:W-:Y:S01]  /*1850*/  MOV R11, 0xff800000 ;  /* 0xff800000000b7802 */ /* 0x000fe20000000f00 */
[----:B------:R-:W-:Y:S01]  /*1860*/  @!P3 IMAD R3, R3, UR15, R25 ;  /* 0x0000000f0303bc24 */ /* 0x000fe2000f8e0219 */
[----:B----4-:R-:W-:Y:S01]  /*1870*/  @!P3 LEA R32, P0, R24, R6, 0x2 ;  /* 0x000000061820b211 */ /* 0x010fe200078010ff */
[----:B------:R-:W-:Y:S01]  /*1880*/  IMAD.MOV.U32 R6, RZ, RZ, -0x800000 ;  /* 0xff800000ff067424 */ /* 0x000fe200078e00ff */
[----:B------:R-:W-:Y:S01]  /*1890*/  @!P4 LEA.HI.X R13, R26, R13, R22, 0x2, P1 ;  /* 0x0000000d1a0dc211 */ /* 0x000fe200008f1416 */
[----:B------:R-:W-:Y:S01]  /*18a0*/  IMAD.MOV.U32 R17, RZ, RZ, -0x800000 ;  /* 0xff800000ff117424 */ /* 0x000fe200078e00ff */
[----:B------:R-:W-:-:S03]  /*18b0*/  @!P3 LEA.HI.X R33, R24, R7, R3, 0x2, P0 ;  /* 0x000000071821b211 */ /* 0x000fc600000f1403 */
[----:B------:R0:W3:Y:S01]  /*18c0*/  @!P5 LDG.E R6, desc[UR8][R14.64] ;  /* 0x000000080e06d981 */ /* 0x0000e2000c1e1900 */
[C---:B------:R-:W-:Y:S01]  /*18d0*/  ISETP.GT.U32.AND P1, PT, R4.reuse, 0xff, PT ;  /* 0x000000ff0400780c */ /* 0x040fe20003f24070 */
[----:B------:R-:W1:Y:S02]  /*18e0*/  S2UR UR4, SR_CgaCtaId ;  /* 0x00000000000479c3 */ /* 0x000e640000008800 */
[----:B------:R4:W5:Y:S04]  /*18f0*/  @!P4 LDG.E R17, desc[UR8][R12.64] ;  /* 0x000000080c11c981 */ /* 0x000968000c1e1900 */
[----:B------:R-:W5:Y:S01]  /*1900*/  @!P3 LDG.E R11, desc[UR8][R32.64] ;  /* 0x00000008200bb981 */ /* 0x000f62000c1e1900 */
[C---:B------:R-:W-:Y:S01]  /*1910*/  ISETP.GT.U32.AND P2, PT, R4.reuse, 0x17f, PT ;  /* 0x0000017f0400780c */ /* 0x040fe20003f44070 */
[----:B------:R-:W-:Y:S01]  /*1920*/  UMOV UR5, 0x400 ;  /* 0x0000040000057882 */ /* 0x000fe20000000000 */
[C---:B------:R-:W-:Y:S01]  /*1930*/  ISETP.GT.U32.AND P0, PT, R4.reuse, 0x7f, PT ;  /* 0x0000007f0400780c */ /* 0x040fe20003f04070 */
[----:B------:R-:W4:Y:S01]  /*1940*/  LDC R3, c[0x0][0x434] ;  /* 0x00010d00ff037b82 */ /* 0x000f220000000800 */
[C---:B------:R-:W-:Y:S01]  /*1950*/  ISETP.GT.U32.AND P3, PT, R4.reuse, 0x1ff, PT ;  /* 0x000001ff0400780c */ /* 0x040fe20003f64070 */
[----:B------:R-:W4:Y:S01]  /*1960*/  @!P1 S2R R20, SR_CgaCtaId ;  /* 0x0000000000149919 */ /* 0x000f220000008800 */
[----:B------:R-:W-:Y:S01]  /*1970*/  @!P1 IMAD.SHL.U32 R22, R4, 0x4, RZ ;  /* 0x0000000404169824 */ /* 0x000fe200078e00ff */
[----:B------:R-:W-:Y:S01]  /*1980*/  BSSY.RECONVERGENT B1, `(.L_x_88) ;  /* 0x00001cc000017945 */ /* 0x000fe20003800200 */
[----:B------:R-:W-:-:S02]  /*1990*/  IMAD.MOV.U32 R27, RZ, RZ, -0x800000 ;  /* 0xff800000ff1b7424 */ /* 0x000fc400078e00ff */
[----:B------:R-:W-:Y:S01]  /*19a0*/  IMAD.MOV.U32 R25, RZ, RZ, -0x800000 ;  /* 0xff800000ff197424 */ /* 0x000fe200078e00ff */
[----:B------:R-:W-:Y:S01]  /*19b0*/  @!P1 LOP3.LUT R22, R22, 0x3c, RZ, 0xc0, !PT ;  /* 0x0000003c16169812 */ /* 0x000fe200078ec0ff */
[----:B------:R-:W-:Y:S01]  /*19c0*/  IMAD.MOV.U32 R23, RZ, RZ, -0x800000 ;  /* 0xff800000ff177424 */ /* 0x000fe200078e00ff */
[----:B------:R-:W4:Y:S01]  /*19d0*/  @!P2 S2R R21, SR_CgaCtaId ;  /* 0x000000000015a919 */ /* 0x000f220000008800 */
[----:B------:R-:W-:Y:S01]  /*19e0*/  @!P2 IMAD.SHL.U32 R24, R4, 0x4, RZ ;  /* 0x000000040418a824 */ /* 0x000fe200078e00ff */
[----:B0-----:R-:W-:Y:S01]  /*19f0*/  @!P2 MOV R14, 0x400 ;  /* 0x00000400000ea802 */ /* 0x001fe20000000f00 */
[----:B------:R-:W0:Y:S01]  /*1a00*/  @!P0 S2R R7, SR_CgaCtaId ;  /* 0x0000000000078919 */ /* 0x000e220000008800 */
[----:B-1----:R-:W-:Y:S02]  /*1a10*/  ULEA UR4, UR4, UR5, 0x18 ;  /* 0x0000000504047291 */ /* 0x002fe4000f8ec0ff */
[----:B------:R-:W-:Y:S02]  /*1a20*/  @!P2 LOP3.LUT R24, R24, 0x3c, RZ, 0xc0, !PT ;  /* 0x0000003c1818a812 */ /* 0x000fe400078ec0ff */
[----:B----4-:R-:W-:-:S02]  /*1a30*/  @!P1 MOV R13, 0x400 ;  /* 0x00000400000d9802 */ /* 0x010fc40000000f00 */
[----:B------:R-:W-:Y:S02]  /*1a40*/  @!P0 MOV R12, 0x400 ;  /* 0x00000400000c8802 */ /* 0x000fe40000000f00 */
[----:B------:R-:W-:Y:S01]  /*1a50*/  @!P1 LEA R13, R20, R13, 0x18 ;  /* 0x0000000d140d9211 */ /* 0x000fe200078ec0ff */
[----:B------:R-:W-:-:S04]  /*1a60*/  @!P3 IMAD.SHL.U32 R20, R4, 0x4, RZ ;  /* 0x000000040414b824 */ /* 0x000fc800078e00ff */
[----:B------:R-:W-:Y:S01]  /*1a70*/  @!P1 IMAD.IADD R22, R22, 0x1, R13 ;  /* 0x0000000116169824 */ /* 0x000fe200078e020d */
[----:B------:R-:W-:Y:S02]  /*1a80*/  @!P3 LOP3.LUT R20, R20, 0x3c, RZ, 0xc0, !PT ;  /* 0x0000003c1414b812 */ /* 0x000fe400078ec0ff */
[----:B------:R-:W-:Y:S01]  /*1a90*/  @!P2 LEA R15, R21, R14, 0x18 ;  /* 0x0000000e150fa211 */ /* 0x000fe200078ec0ff */
[----:B------:R-:W-:Y:S01]  /*1aa0*/  @!P0 IMAD.SHL.U32 R14, R4, 0x4, RZ ;  /* 0x00000004040e8824 */ /* 0x000fe200078e00ff */
[----:B------:R-:W-:Y:S01]  /*1ab0*/  @!P3 IADD3 R20, PT, PT, R20, UR4, RZ ;  /* 0x000000041414bc10 */ /* 0x000fe2000fffe0ff */
[----:B------:R-:W-:Y:S01]  /*1ac0*/  @!P1 IMAD R22, R5, 0x44, R22 ;  /* 0x0000004405169824 */ /* 0x000fe200078e0216 */
[----:B0-----:R-:W-:Y:S01]  /*1ad0*/  @!P0 LEA R7, R7, R12, 0x18 ;  /* 0x0000000c07078211 */ /* 0x001fe200078ec0ff */
[----:B------:R-:W-:Y:S01]  /*1ae0*/  @!P2 IMAD.IADD R24, R24, 0x1, R15 ;  /* 0x000000011818a824 */ /* 0x000fe200078e020f */
[----:B------:R-:W-:Y:S01]  /*1af0*/  @!P0 LOP3.LUT R14, R14, 0x3c, RZ, 0xc0, !PT ;  /* 0x0000003c0e0e8812 */ /* 0x000fe200078ec0ff */
[C---:B------:R-:W-:Y:S01]  /*1b00*/  @!P3 IMAD R15, R5.reuse, 0x44, R20 ;  /* 0x00000044050fb824 */ /* 0x040fe200078e0214 */
[----:B------:R-:W-:Y:S01]  /*1b10*/  SHF.R.U32.HI R13, RZ, 0x3, R4 ;  /* 0x00000003ff0d7819 */ /* 0x000fe20000011604 */
[----:B------:R-:W-:Y:S01]  /*1b20*/  @!P2 IMAD R21, R5, 0x44, R24 ;  /* 0x000000440515a824 */ /* 0x000fe200078e0218 */
[----:B------:R-:W-:Y:S01]  /*1b30*/  IABS R12, R3 ;  /* 0x00000003000c7213 */ /* 0x000fe20000000000 */
[----:B------:R-:W-:Y:S01]  /*1b40*/  @!P0 IMAD.IADD R26, R14, 0x1, R7 ;  /* 0x000000010e1a8824 */ /* 0x000fe200078e0207 */
[----:B------:R-:W-:-:S02]  /*1b50*/  LOP3.LUT R7, R4, 0x7, RZ, 0xc0, !PT ;  /* 0x0000000704077812 */ /* 0x000fc400078ec0ff */
[----:B------:R-:W-:Y:S01]  /*1b60*/  LEA R20, R13, UR4, 0x2 ;  /* 0x000000040d147c11 */ /* 0x000fe2000f8e10ff */
[----:B------:R-:W-:Y:S01]  /*1b70*/  @!P0 IMAD R26, R5, 0x44, R26 ;  /* 0x00000044051a8824 */ /* 0x000fe200078e021a */
[----:B------:R-:W-:Y:S01]  /*1b80*/  MOV R24, 0xff800000 ;  /* 0xff80000000187802 */ /* 0x000fe20000000f00 */
[----:B------:R-:W0:Y:S01]  /*1b90*/  I2F.RP R14, R12 ;  /* 0x0000000c000e7306 */ /* 0x000e220000209400 */
[----:B------:R-:W-:Y:S01]  /*1ba0*/  USHF.R.S32.HI UR4, URZ, 0x1f, UR22 ;  /* 0x0000001fff047899 */ /* 0x000fe20008011416 */
[----:B------:R-:W-:-:S03]  /*1bb0*/  IMAD R28, R7, 0x44, R20 ;  /* 0x00000044071c7824 */ /* 0x000fc600078e0214 */
[----:B------:R-:W-:-:S03]  /*1bc0*/  ULOP3.LUT UR4, UR4, 0x1, URZ, 0xfc, !UPT ;  /* 0x0000000104047892 */ /* 0x000fc6000f8efcff */
[----:B0-----:R-:W0:Y:S02]  /*1bd0*/  MUFU.RCP R14, R14 ;  /* 0x0000000e000e7308 */ /* 0x001e240000001000 */
[----:B0-----:R-:W-:Y:S01]  /*1be0*/  VIADD R20, R14, 0xffffffe ;  /* 0x0ffffffe0e147836 */ /* 0x001fe20000000000 */
[----:B--2---:R-:W-:Y:S04]  /*1bf0*/  @!P3 STS [R15], R16 ;  /* 0x000000100f00b388 */ /* 0x004fe80000000800 */
[----:B---3--:R0:W-:Y:S04]  /*1c00*/  @!P2 STS [R21+0x220], R6 ;  /* 0x000220061500a388 */ /* 0x0081e80000000800 */
[----:B-----5:R1:W-:Y:S04]  /*1c10*/  @!P1 STS [R22+0x440], R17 ;  /* 0x0004401116009388 */ /* 0x0203e80000000800 */
[----:B------:R-:W-:Y:S01]  /*1c20*/  @!P0 STS [R26+0x660], R11 ;  /* 0x0006600b1a008388 */ /* 0x000fe20000000800 */
[----:B------:R-:W-:Y:S06]  /*1c30*/  BAR.SYNC.DEFER_BLOCKING 0x0 ;  /* 0x0000000000007b1d */ /* 0x000fec0000010000 */
[----:B0-----:R-:W0:Y:S02]  /*1c40*/  F2I.FTZ.U32.TRUNC.NTZ R21, R20 ;  /* 0x0000001400157305 */ /* 0x001e24000021f000 */
[----:B-1----:R-:W1:Y:S01]  /*1c50*/  LDC R17, c[0x0][0x3e0] ;  /* 0x0000f800ff117b82 */ /* 0x002e620000000800 */
[----:B------:R-:W-:Y:S04]  /*1c60*/  @!P0 LDS R27, [R28] ;  /* 0x000000001c1b8984 */ /* 0x000fe80000000800 */
[----:B------:R-:W-:Y:S01]  /*1c70*/  @!P0 LDS R24, [R28+0x220] ;  /* 0x000220001c188984 */ /* 0x000fe20000000800 */
[----:B0-----:R-:W-:-:S02]  /*1c80*/  IMAD.MOV R5, RZ, RZ, -R21 ;  /* 0x000000ffff057224 */ /* 0x001fc400078e0a15 */
[----:B------:R-:W-:Y:S01]  /*1c90*/  HFMA2 R20, -RZ, RZ, 0, 0 ;  /* 0x00000000ff147431 */ /* 0x000fe200000001ff */
[----:B------:R-:W0:Y:S01]  /*1ca0*/  @!P0 LDS R25, [R28+0x440] ;  /* 0x000440001c198984 */ /* 0x000e220000000800 */
[----:B------:R-:W-:Y:S01]  /*1cb0*/  IMAD R14, R5, R12, RZ ;  /* 0x0000000c050e7224 */ /* 0x000fe200078e02ff */
[----:B------:R-:W-:Y:S02]  /*1cc0*/  IABS R5, R2 ;  /* 0x0000000200057213 */ /* 0x000fe40000000000 */
[----:B------:R-:W2:Y:S01]  /*1cd0*/  @!P0 LDS R23, [R28+0x660] ;  /* 0x000660001c178984 */ /* 0x000ea20000000800 */
[----:B------:R-:W-:Y:S01]  /*1ce0*/  IMAD.HI.U32 R14, R21, R14, R20 ;  /* 0x0000000e150e7227 */ /* 0x000fe200078e0014 */
[----:B------:R-:W-:-:S04]  /*1cf0*/  LOP3.LUT R2, R2, R3, RZ, 0x3c, !PT ;  /* 0x0000000302027212 */ /* 0x000fc800078e3cff */
[----:B------:R-:W-:Y:S01]  /*1d00*/  ISETP.GE.AND P1, PT, R2, RZ, PT ;  /* 0x000000ff0200720c */ /* 0x000fe20003f26270 */
[----:B------:R-:W-:-:S04]  /*1d10*/  IMAD.HI.U32 R14, R14, R5, RZ ;  /* 0x000000050e0e7227 */ /* 0x000fc800078e00ff */
[----:B------:R-:W-:-:S04]  /*1d20*/  IMAD.MOV R6, RZ, RZ, -R14 ;  /* 0x000000ffff067224 */ /* 0x000fc800078e0a0e */
[----:B------:R-:W-:-:S05]  /*1d30*/  IMAD R5, R12, R6, R5 ;  /* 0x000000060c057224 */ /* 0x000fca00078e0205 */
[----:B------:R-:W-:-:S13]  /*1d40*/  ISETP.GT.U32.AND P0, PT, R12, R5, PT ;  /* 0x000000050c00720c */ /* 0x000fda0003f04070 */
[----:B------:R-:W-:Y:S02]  /*1d50*/  @!P0 IMAD.IADD R5, R5, 0x1, -R12 ;  /* 0x0000000105058824 */ /* 0x000fe400078e0a0c */
[----:B------:R-:W-:Y:S01]  /*1d60*/  @!P0 VIADD R14, R14, 0x1 ;  /* 0x000000010e0e8836 */ /* 0x000fe20000000000 */
[----:B0-----:R-:W-:Y:S02]  /*1d70*/  FMNMX3.FTZ R16, R27, R24, R25, !PT ;  /* 0x000000181b107276 */ /* 0x001fe40007810019 */
[----:B------:R-:W-:Y:S02]  /*1d80*/  ISETP.GE.U32.AND P2, PT, R5, R12, PT ;  /* 0x0000000c0500720c */ /* 0x000fe40003f46070 */
[----:B--2---:R-:W-:Y:S02]  /*1d90*/  FMNMX.FTZ R16, R16, R23, !PT ;  /* 0x0000001710107209 */ /* 0x004fe40007810000 */
[----:B------:R-:W-:Y:S02]  /*1da0*/  ISETP.NE.AND P0, PT, R3, RZ, PT ;  /* 0x000000ff0300720c */ /* 0x000fe40003f05270 */
[----:B-1----:R-:W-:Y:S01]  /*1db0*/  IABS R12, R17 ;  /* 0x00000011000c7213 */ /* 0x002fe20000000000 */
[----:B------:R-:W0:Y:S06]  /*1dc0*/  SHFL.BFLY PT, R11, R16, 0x4, 0x1f ;  /* 0x0c801f00100b7f89 */ /* 0x000e2c00000e0000 */
[----:B------:R-:W-:-:S05]  /*1dd0*/  @P2 VIADD R14, R14, 0x1 ;  /* 0x000000010e0e2836 */ /* 0x000fca0000000000 */
[----:B------:R-:W-:Y:S02]  /*1de0*/  @!P1 IADD3 R14, PT, PT, -R14, RZ, RZ ;  /* 0x000000ff0e0e9210 */ /* 0x000fe40007ffe1ff */
[----:B------:R-:W-:-:S05]  /*1df0*/  @!P0 LOP3.LUT R14, RZ, R3, RZ, 0x33, !PT ;  /* 0x00000003ff0e8212 */ /* 0x000fca00078e33ff */
[----:B------:R-:W-:Y:S01]  /*1e00*/  IMAD R5, R14, UR4, RZ ;  /* 0x000000040e057c24 */ /* 0x000fe2000f8e02ff */
[----:B------:R-:W1:Y:S04]  /*1e10*/  LDCU UR4, c[0x0][0x430] ;  /* 0x00008600ff0477ac */ /* 0x000e680008000800 */
[----:B------:R-:W-:Y:S02]  /*1e20*/  ISETP.NE.AND P5, PT, R5, RZ, PT ;  /* 0x000000ff0500720c */ /* 0x000fe40003fa5270 */
[----:B0-----:R-:W-:Y:S02]  /*1e30*/  FMNMX.FTZ R6, R16, R11, !PT ;  /* 0x0000000b10067209 */ /* 0x001fe40007810000 */
[----:B------:R-:W-:-:S03]  /*1e40*/  IABS R16, R5 ;  /* 0x0000000500107213 */ /* 0x000fc60000000000 */
[----:B------:R-:W0:Y:S01]  /*1e50*/  SHFL.BFLY PT, R11, R6, 0x2, 0x1f ;  /* 0x0c401f00060b7f89 */ /* 0x000e2200000e0000 */
[----:B------:R-:W2:Y:S08]  /*1e60*/  I2F.RP R21, R16 ;  /* 0x0000001000157306 */ /* 0x000eb00000209400 */
[----:B--2---:R-:W2:Y:S01]  /*1e70*/  MUFU.RCP R21, R21 ;  /* 0x0000001500157308 */ /* 0x004ea20000001000 */
[----:B0-----:R-:W-:-:S07]  /*1e80*/  FMNMX.FTZ R11, R6, R11, !PT ;  /* 0x0000000b060b7209 */ /* 0x001fce0007810000 */
[----:B------:R-:W0:Y:S01]  /*1e90*/  I2F.RP R6, R12 ;  /* 0x0000000c00067306 */ /* 0x000e220000209400 */
[----:B------:R-:W3:Y:S01]  /*1ea0*/  SHFL.BFLY PT, R2, R11, 0x1, 0x1f ;  /* 0x0c201f000b027f89 */ /* 0x000ee200000e0000 */
[----:B--2---:R-:W-:-:S06]  /*1eb0*/  VIADD R21, R21, 0xffffffe ;  /* 0x0ffffffe15157836 */ /* 0x004fcc0000000000 */
[----:B------:R-:W-:Y:S08]  /*1ec0*/  F2I.FTZ.U32.TRUNC.NTZ R21, R21 ;  /* 0x0000001500157305 */ /* 0x000ff0000021f000 */
[----:B0-----:R-:W0:Y:S01]  /*1ed0*/  MUFU.RCP R6, R6 ;  /* 0x0000000600067308 */ /* 0x001e220000001000 */
[----:B---3--:R-:W-:-:S04]  /*1ee0*/  FMNMX.FTZ R2, R11, R2, !PT ;  /* 0x000000020b027209 */ /* 0x008fc80007810000 */
[----:B------:R-:W-:-:S04]  /*1ef0*/  FSETP.NEU.FTZ.AND P0, PT, R2, -INF , PT ;  /* 0xff8000000200780b */ /* 0x000fc80003f1d000 */
[----:B------:R-:W-:-:S05]  /*1f00*/  FSEL R2, R2, RZ, P0 ;  /* 0x000000ff02027208 */ /* 0x000fca0000000000 */
[C---:B------:R-:W-:Y:S01]  /*1f10*/  FADD.FTZ R29, -R2.reuse, R27 ;  /* 0x0000001b021d7221 */ /* 0x040fe20000010100 */
[C---:B------:R-:W-:Y:S01]  /*1f20*/  FADD.FTZ R28, -R2.reuse, R24 ;  /* 0x00000018021c7221 */ /* 0x040fe20000010100 */
[C---:B------:R-:W-:Y:S01]  /*1f30*/  FADD.FTZ R30, -R2.reuse, R25 ;  /* 0x00000019021e7221 */ /* 0x040fe20000010100 */
[----:B------:R-:W-:Y:S01]  /*1f40*/  FADD.FTZ R26, -R2, R23 ;  /* 0x00000017021a7221 */ /* 0x000fe20000010100 */
[----:B------:R-:W-:Y:S01]  /*1f50*/  FMUL.FTZ R29, R29, 1.4426950216293334961 ;  /* 0x3fb8aa3b1d1d7820 */ /* 0x000fe20000410000 */
[----:B------:R-:W-:Y:S01]  /*1f60*/  FMUL.FTZ R28, R28, 1.4426950216293334961 ;  /* 0x3fb8aa3b1c1c7820 */ /* 0x000fe20000410000 */
[----:B------:R-:W-:Y:S01]  /*1f70*/  FMUL.FTZ R30, R30, 1.4426950216293334961 ;  /* 0x3fb8aa3b1e1e7820 */ /* 0x000fe20000410000 */
[----:B------:R-:W-:Y:S01]  /*1f80*/  FMUL.FTZ R26, R26, 1.4426950216293334961 ;  /* 0x3fb8aa3b1a1a7820 */ /* 0x000fe20000410000 */
[----:B------:R0:W-:Y:S04]  /*1f90*/  MUFU.EX2 R22, R29 ;  /* 0x0000001d00167308 */ /* 0x0001e80000000800 */
[----:B------:R-:W2:Y:S04]  /*1fa0*/  MUFU.EX2 R15, R28 ;  /* 0x0000001c000f7308 */ /* 0x000ea80000000800 */
[----:B------:R-:W3:Y:S04]  /*1fb0*/  MUFU.EX2 R11, R30 ;  /* 0x0000001e000b7308 */ /* 0x000ee80000000800 */
[----:B------:R-:W4:Y:S01]  /*1fc0*/  MUFU.EX2 R20, R26 ;  /* 0x0000001a00147308 */ /* 0x000f220000000800 */
[----:B0-----:R-:W-:-:S02]  /*1fd0*/  VIADD R29, R6, 0xffffffe ;  /* 0x0ffffffe061d7836 */ /* 0x001fc40000000000 */
[----:B--2---:R-:W-:Y:S01]  /*1fe0*/  FADD.FTZ R22, R22, R15 ;  /* 0x0000000f16167221 */ /* 0x004fe20000010000 */
[----:B------:R-:W-:-:S03]  /*1ff0*/  IMAD.MOV.U32 R28, RZ, RZ, RZ ;  /* 0x000000ffff1c7224 */ /* 0x000fc600078e00ff */
[----:B------:R-:W0:Y:S01]  /*2000*/  F2I.FTZ.U32.TRUNC.NTZ R29, R29 ;  /* 0x0000001d001d7305 */ /* 0x000e22000021f000 */
[----:B---3--:R-:W-:-:S04]  /*2010*/  FADD.FTZ R11, R22, R11 ;  /* 0x0000000b160b7221 */ /* 0x008fc80000010000 */
[----:B----4-:R-:W-:Y:S01]  /*2020*/  FADD.FTZ R20, R11, R20 ;  /* 0x000000140b147221 */ /* 0x010fe20000010000 */
[----:B------:R-:W-:-:S04]  /*2030*/  IMAD.MOV R11, RZ, RZ, -R21 ;  /* 0x000000ffff0b7224 */ /* 0x000fc800078e0a15 */
[----:B------:R-:W2:Y:S01]  /*2040*/  SHFL.BFLY PT, R15, R20, 0x4, 0x1f ;  /* 0x0c801f00140f7f89 */ /* 0x000ea200000e0000 */
[----:B------:R-:W-:Y:S02]  /*2050*/  IMAD R11, R11, R16, RZ ;  /* 0x000000100b0b7224 */ /* 0x000fe400078e02ff */
[----:B0-----:R-:W-:-:S04]  /*2060*/  IMAD.MOV R6, RZ, RZ, -R29 ;  /* 0x000000ffff067224 */ /* 0x001fc800078e0a1d */
[----:B------:R-:W-:-:S04]  /*2070*/  IMAD R33, R6, R12, RZ ;  /* 0x0000000c06217224 */ /* 0x000fc800078e02ff */
[----:B------:R-:W-:-:S04]  /*2080*/  IMAD.HI.U32 R22, R29, R33, R28 ;  /* 0x000000211d167227 */ /* 0x000fc800078e001c */
[----:B--2---:R-:W-:Y:S01]  /*2090*/  FADD.FTZ R15, R20, R15 ;  /* 0x0000000f140f7221 */ /* 0x004fe20000010000 */
[----:B------:R-:W-:-:S04]  /*20a0*/  MOV R20, RZ ;  /* 0x000000ff00147202 */ /* 0x000fc80000000f00 */
[----:B------:R-:W0:Y:S01]  /*20b0*/  SHFL.BFLY PT, R6, R15, 0x2, 0x1f ;  /* 0x0c401f000f067f89 */ /* 0x000e2200000e0000 */
[----:B------:R-:W-:Y:S01]  /*20c0*/  IMAD.HI.U32 R20, R21, R11, R20 ;  /* 0x0000000b15147227 */ /* 0x000fe200078e0014 */
[----:B------:R-:W-:-:S03]  /*20d0*/  IABS R21, R5 ;  /* 0x0000000500157213 */ /* 0x000fc60000000000 */
[----:B------:R-:W-:Y:S02]  /*20e0*/  VIADD R11, R16, UR18 ;  /* 0x00000012100b7c36 */ /* 0x000fe40008000000 */
[----:B------:R-:W-:-:S03]  /*20f0*/  IMAD.MOV R21, RZ, RZ, -R21 ;  /* 0x000000ffff157224 */ /* 0x000fc600078e0a15 */
[----:B------:R-:W-:Y:S02]  /*2100*/  IABS R29, R11 ;  /* 0x0000000b001d7213 */ /* 0x000fe40000000000 */
[C---:B------:R-:W-:Y:S02]  /*2110*/  LOP3.LUT R26, R11.reuse, R16, RZ, 0x3c, !PT ;  /* 0x000000100b1a7212 */ /* 0x040fe400078e3cff */
[----:B------:R-:W-:Y:S01]  /*2120*/  LOP3.LUT R11, R11, R17, RZ, 0x3c, !PT ;  /* 0x000000110b0b7212 */ /* 0x000fe200078e3cff */
[----:B------:R-:W-:Y:S01]  /*2130*/  IMAD.HI.U32 R20, R20, R29, RZ ;  /* 0x0000001d14147227 */ /* 0x000fe200078e00ff */
[----:B------:R-:W-:-:S03]  /*2140*/  ISETP.GE.AND P0, PT, R26, RZ, PT ;  /* 0x000000ff1a00720c */ /* 0x000fc60003f06270 */
[----:B------:R-:W-:-:S04]  /*2150*/  IMAD.HI.U32 R22, R22, R29, RZ ;  /* 0x0000001d16167227 */ /* 0x000fc800078e00ff */
[--C-:B------:R-:W-:Y:S02]  /*2160*/  IMAD R33, R20, R21, R29.reuse ;  /* 0x0000001514217224 */ /* 0x100fe400078e021d */
[----:B0-----:R-:W-:Y:S01]  /*2170*/  FADD.FTZ R6, R15, R6 ;  /* 0x000000060f067221 */ /* 0x001fe20000010000 */
[----:B------:R-:W-:Y:S01]  /*2180*/  IMAD.MOV R21, RZ, RZ, -R22 ;  /* 0x000000ffff157224 */ /* 0x000fe200078e0a16 */
[----:B------:R-:W0:Y:S01]  /*2190*/  LDC.U8 R15, c[0x0][0x549] ;  /* 0x00015240ff0f7b82 */ /* 0x000e220000000000 */
[----:B------:R-:W-:Y:S02]  /*21a0*/  ISETP.GT.U32.AND P3, PT, R16, R33, PT ;  /* 0x000000211000720c */ /* 0x000fe40003f64070 */
[C---:B------:R-:W-:Y:S02]  /*21b0*/  IMAD R29, R12.reuse, R21, R29 ;  /* 0x000000150c1d7224 */ /* 0x040fe400078e021d */
[----:B------:R-:W2:Y:S03]  /*21c0*/  SHFL.BFLY PT, R21, R6, 0x1, 0x1f ;  /* 0x0c201f0006157f89 */ /* 0x000ea600000e0000 */
[----:B------:R-:W-:-:S06]  /*21d0*/  ISETP.GT.U32.AND P1, PT, R12, R29, PT ;  /* 0x0000001d0c00720c */ /* 0x000fcc0003f24070 */
[-C--:B------:R-:W-:Y:S01]  /*21e0*/  @!P3 IADD3 R33, PT, PT, R33, -R16.reuse, RZ ;  /* 0x800000102121b210 */ /* 0x080fe20007ffe0ff */
[----:B------:R-:W-:Y:S01]  /*21f0*/  @!P3 VIADD R20, R20, 0x1 ;  /* 0x000000011414b836 */ /* 0x000fe20000000000 */
[----:B------:R-:W-:Y:S02]  /*2200*/  ISETP.GE.AND P3, PT, R11, RZ, PT ;  /* 0x000000ff0b00720c */ /* 0x000fe40003f66270 */
[----:B------:R-:W-:-:S03]  /*2210*/  ISETP.GE.U32.AND P2, PT, R33, R16, PT ;  /* 0x000000102100720c */ /* 0x000fc60003f46070 */
[----:B------:R-:W-:Y:S02]  /*2220*/  @!P1 IMAD.IADD R29, R29, 0x1, -R12 ;  /* 0x000000011d1d9824 */ /* 0x000fe400078e0a0c */
[----:B------:R-:W-:Y:S01]  /*2230*/  @!P1 VIADD R22, R22, 0x1 ;  /* 0x0000000116169836 */ /* 0x000fe20000000000 */
[----:B------:R-:W-:Y:S02]  /*2240*/  ISETP.NE.AND P1, PT, R17, RZ, PT ;  /* 0x000000ff1100720c */ /* 0x000fe40003f25270 */
[----:B------:R-:W-:Y:S02]  /*2250*/  ISETP.GE.U32.AND P4, PT, R29, R12, PT ;  /* 0x0000000c1d00720c */ /* 0x000fe40003f86070 */
[----:B------:R-:W-:Y:S01]  /*2260*/  SHF.R.S32.HI R29, RZ, 0x1f, R5 ;  /* 0x0000001fff1d7819 */ /* 0x000fe20000011405 */
[----:B--2---:R-:W-:Y:S01]  /*2270*/  FADD.FTZ R21, R6, R21 ;  /* 0x0000001506157221 */ /* 0x004fe20000010000 */
[----:B-1----:R-:W-:Y:S02]  /*2280*/  IMAD R6, R3, UR4, RZ ;  /* 0x0000000403067c24 */ /* 0x002fe4000f8e02ff */
[----:B------:R-:W-:-:S02]  /*2290*/  @P2 VIADD R20, R20, 0x1 ;  /* 0x0000000114142836 */ /* 0x000fc40000000000 */
[----:B------:R-:W-:Y:S01]  /*22a0*/  FSETP.NE.FTZ.AND P2, PT, R21, RZ, PT ;  /* 0x000000ff1500720b */ /* 0x000fe20003f55000 */
[----:B------:R-:W-:Y:S02]  /*22b0*/  IMAD R5, R5, R6, RZ ;  /* 0x0000000605057224 */ /* 0x000fe400078e02ff */
[----:B------:R-:W-:Y:S01]  /*22c0*/  @!P0 IMAD.MOV R20, RZ, RZ, -R20 ;  /* 0x000000ffff148224 */ /* 0x000fe200078e0a14 */
[----:B0-----:R-:W-:Y:S02]  /*22d0*/  ISETP.NE.AND P0, PT, R15, RZ, PT ;  /* 0x000000ff0f00720c */ /* 0x001fe40003f05270 */
[----:B------:R-:W-:Y:S02]  /*22e0*/  @P4 IADD3 R22, PT, PT, R22, 0x1, RZ ;  /* 0x0000000116164810 */ /* 0x000fe40007ffe0ff */
[----:B------:R-:W-:Y:S02]  /*22f0*/  ISETP.NE.AND P4, PT, R14, RZ, PT ;  /* 0x000000ff0e00720c */ /* 0x000fe40003f85270 */
[----:B------:R-:W-:Y:S01]  /*2300*/  @!P5 LOP3.LUT R20, RZ, R16, RZ, 0x33, !PT ;  /* 0x00000010ff14d212 */ /* 0x000fe200078e33ff */
[----:B------:R-:W-:Y:S01]  /*2310*/  @!P3 IMAD.MOV R22, RZ, RZ, -R22 ;  /* 0x000000ffff16b224 */ /* 0x000fe200078e0a16 */
[----:B------:R-:W-:Y:S01]  /*2320*/  @!P1 LOP3.LUT R22, RZ, R17, RZ, 0x33, !PT ;  /* 0x00000011ff169212 */ /* 0x000fe200078e33ff */
[----:B------:R-:W0:Y:S01]  /*2330*/  @P2 MUFU.LG2 R21, R21 ;  /* 0x0000001500152308 */ /* 0x000e220000000c00 */
[----:B------:R-:W-:-:S02]  /*2340*/  LOP3.LUT P1, RZ, R4, 0x387, RZ, 0xc0, !PT ;  /* 0x0000038704ff7812 */ /* 0x000fc4000782c0ff */
[----:B------:R-:W-:Y:S02]  /*2350*/  SEL R11, R3, 0x1, !P0 ;  /* 0x00000001030b7807 */ /* 0x000fe40004000000 */
[----:B------:R-:W-:Y:S02]  /*2360*/  SEL R12, RZ, 0x1, !P4 ;  /* 0x00000001ff0c7807 */ /* 0x000fe40006000000 */
[----:B------:R-:W-:Y:S01]  /*2370*/  ISETP.LT.U32.AND P0, PT, R18, R20, PT ;  /* 0x000000141200720c */ /* 0x000fe20003f01070 */
[----:B------:R-:W-:Y:S01]  /*2380*/  IMAD R11, R22, R11, RZ ;  /* 0x0000000b160b7224 */ /* 0x000fe200078e02ff */
[----:B------:R-:W-:Y:S01]  /*2390*/  SHF.R.S32.HI R15, RZ, 0x1f, R20 ;  /* 0x0000001fff0f7819 */ /* 0x000fe20000011414 */
[----:B------:R-:W-:Y:S01]  /*23a0*/  IMAD.MOV.U32 R22, RZ, RZ, 0x7f800000 ;  /* 0x7f800000ff167424 */ /* 0x000fe200078e00ff */
[----:B------:R-:W-:Y:S02]  /*23b0*/  LOP3.LUT R12, R29, R12, RZ, 0xfc, !PT ;  /* 0x0000000c1d0c7212 */ /* 0x000fe400078efcff */
[----:B------:R-:W-:-:S03]  /*23c0*/  ISETP.LT.AND.EX P0, PT, R19, R15, PT, P0 ;  /* 0x0000000f1300720c */ /* 0x000fc60003f01300 */
[----:B------:R-:W-:Y:S01]  /*23d0*/  IMAD R3, R12, R11, RZ ;  /* 0x0000000b0c037224 */ /* 0x000fe200078e02ff */
[----:B------:R-:W-:Y:S01]  /*23e0*/  SEL R6, R18, R20, P0 ;  /* 0x0000001412067207 */ /* 0x000fe20000000000 */
[----:B0-----:R-:W-:Y:S01]  /*23f0*/  @P2 FFMA.FTZ R22, R21, 0.69314718246459960938, R2 ;  /* 0x3f31721815162823 */ /* 0x001fe20000010002 */
[----:B------:R-:W-:Y:S07]  /*2400*/  @P1 BRA `(.L_x_89) ;  /* 0x00000010008c1947 */ /* 0x000fee0003800000 */
        /* <DEDUP_REMOVED lines=50> */
.L_x_91:
[----:B------:R-:W-:Y:S01]  /*2730*/  IMAD.MOV.U32 R26, RZ, RZ, R2 ;  /* 0x000000ffff1a7224 */ /* 0x000fe200078e0002 */
[----:B------:R-:W-:Y:S01]  /*2740*/  MOV R19, RZ ;  /* 0x000000ff00137202 */ /* 0x000fe20000000f00 */
[----:B------:R-:W-:Y:S01]  /*2750*/  IMAD.MOV.U32 R18, RZ, RZ, R32 ;  /* 0x000000ffff127224 */ /* 0x000fe200078e0020 */
[----:B------:R-:W-:Y:S02]  /*2760*/  MOV R14, 0x2780 ;  /* 0x00002780000e7802 */ /* 0x000fe40000000f00 */
[----:B------:R-:W-:Y:S05]  /*2770*/  CALL.REL.NOINC `($__internal_2_$__cuda_sm20_div_s64) ;  /* 0x0000001c00807944 */ /* 0x000fea0003c00000 */
[----:B------:R-:W-:Y:S02]  /*2780*/  IADD3 R15, PT, PT, -R12, RZ, RZ ;  /* 0x000000ff0c0f7210 */ /* 0x000fe40007ffe1ff */
[----:B------:R-:W-:-:S03]  /*2790*/  MOV R33, R11 ;  /* 0x0000000b00217202 */ /* 0x000fc60000000f00 */
[----:B------:R-:W-:Y:S01]  /*27a0*/  IMAD R14, R32, R15, R2 ;  /* 0x0000000f200e7224 */ /* 0x000fe200078e0202 */
[----:B------:R-:W-:-:S07]  /*27b0*/  MOV R32, R12 ;  /* 0x0000000c00207202 */ /* 0x000fce0000000f00 */
.L_x_92:
        /* <DEDUP_REMOVED lines=59> */
.L_x_94:
[----:B------:R-:W-:Y:S01]  /*2b70*/  IMAD.MOV.U32 R26, RZ, RZ, R32 ;  /* 0x000000ffff1a7224 */ /* 0x000fe200078e0020 */
[----:B------:R-:W-:Y:S01]  /*2b80*/  MOV R19, R33 ;  /* 0x0000002100137202 */ /* 0x000fe20000000f00 */
[----:B------:R-:W-:Y:S01]  /*2b90*/  IMAD.MOV.U32 R18, RZ, RZ, R30 ;  /* 0x000000ffff127224 */ /* 0x000fe200078e001e */
[----:B------:R-:W-:Y:S02]  /*2ba0*/  MOV R14, 0x2bc0 ;  /* 0x00002bc0000e7802 */ /* 0x000fe40000000f00 */
[----:B------:R-:W-:Y:S05]  /*2bb0*/  CALL.REL.NOINC `($__internal_2_$__cuda_sm20_div_s64) ;  /* 0x0000001800707944 */ /* 0x000fea0003c00000 */
[----:B------:R-:W-:-:S05]  /*2bc0*/  IADD3 R31, PT, PT, -R12, RZ, RZ ;  /* 0x000000ff0c1f7210 */ /* 0x000fca0007ffe1ff */
[----:B------:R-:W-:Y:S02]  /*2bd0*/  IMAD R31, R31, R30, R32 ;  /* 0x0000001e1f1f7224 */ /* 0x000fe400078e0220 */
.L_x_95:
[----:B------:R-:W-:Y:S05]  /*2be0*/  BSYNC.RECONVERGENT B0 ;  /* 0x0000000000007941 */ /* 0x000fea0003800200 */
.L_x_93:
[----:B------:R-:W-:Y:S01]  /*2bf0*/  IABS R18, R8 ;  /* 0x0000000800127213 */ /* 0x000fe20000000000 */
[----:B------:R-:W0:Y:S01]  /*2c00*/  LDCU.U8 UR10, c[0x0][0x549] ;  /* 0x0000a920ff0a77ac */ /* 0x000e220008000000 */
[----:B------:R-:W-:Y:S02]  /*2c10*/  IABS R26, R10 ;  /* 0x0000000a001a7213 */ /* 0x000fe40000000000 */
[----:B------:R-:W1:Y:S01]  /*2c20*/  I2F.U32.RP R16, R18 ;  /* 0x0000001200107306 */ /* 0x000e620000209000 */
[----:B------:R-:W-:Y:S01]  /*2c30*/  IABS R11, R17 ;  /* 0x00000011000b7213 */ /* 0x000fe20000000000 */
[----:B------:R-:W2:Y:S06]  /*2c40*/  LDCU.64 UR4, c[0x0][0x430] ;  /* 0x00008600ff0477ac */ /* 0x000eac0008000a00 */
[----:B------:R-:W3:Y:S01]  /*2c50*/  I2F.U32.RP R28, R26 ;  /* 0x0000001a001c7306 */ /* 0x000ee20000209000 */
[----:B0-----:R-:W-:-:S07]  /*2c60*/  UISETP.NE.AND UP0, UPT, UR10, URZ, UPT ;  /* 0x000000ff0a00728c */ /* 0x001fce000bf05270 */
[----:B-1----:R-:W0:Y:S01]  /*2c70*/  MUFU.RCP R15, R16 ;  /* 0x00000010000f7308 */ /* 0x002e220000001000 */
[----:B--2---:R-:W-:Y:S02]  /*2c80*/  USEL UR10, UR5, 0x1, !UP0 ;  /* 0x00000001050a7887 */ /* 0x004fe4000c000000 */
[----:B------:R-:W-:-:S05]  /*2c90*/  USEL UR11, UR4, 0x1, UP0 ;  /* 0x00000001040b7887 */ /* 0x000fca0008000000 */
[----:B---3--:R-:W1:Y:S01]  /*2ca0*/  MUFU.RCP R20, R28 ;  /* 0x0000001c00147308 */ /* 0x008e620000001000 */
[----:B------:R-:W-:Y:S02]  /*2cb0*/  UIMAD UR4, UR5, UR4, URZ ;  /* 0x00000004050472a4 */ /* 0x000fe4000f8e02ff */
[----:B------:R-:W-:-:S05]  /*2cc0*/  UIMAD UR5, UR11, UR5, URZ ;  /* 0x000000050b0572a4 */ /* 0x000fca000f8e02ff */
[----:B------:R-:W-:Y:S01]  /*2cd0*/  I2F.U32.RP R14, R11 ;  /* 0x0000000b000e7306 */ /* 0x000fe20000209000 */
[----:B0-----:R-:W-:Y:S01]  /*2ce0*/  VIADD R15, R15, 0xffffffe ;  /* 0x0ffffffe0f0f7836 */ /* 0x001fe20000000000 */
[----:B------:R-:W-:-:S06]  /*2cf0*/  IABS R16, R12 ;  /* 0x0000000c00107213 */ /* 0x000fcc0000000000 */
[----:B------:R-:W0:Y:S01]  /*2d00*/  F2I.FTZ.U32.TRUNC.NTZ R15, R15 ;  /* 0x0000000f000f7305 */ /* 0x000e22000021f000 */
[----:B-1----:R-:W-:-:S07]  /*2d10*/  VIADD R20, R20, 0xffffffe ;  /* 0x0ffffffe14147836 */ /* 0x002fce0000000000 */
[----:B------:R-:W1:Y:S01]  /*2d20*/  F2I.FTZ.U32.TRUNC.NTZ R21, R20 ;  /* 0x0000001400157305 */ /* 0x000e62000021f000 */
[----:B0-----:R-:W-:-:S07]  /*2d30*/  IADD3 R29, PT, PT, RZ, -R15, RZ ;  /* 0x8000000fff1d7210 */ /* 0x001fce0007ffe0ff */
[----:B------:R0:W2:Y:S01]  /*2d40*/  MUFU.RCP R34, R14 ;  /* 0x0000000e00227308 */ /* 0x0000a20000001000 */
[----:B------:R-:W-:Y:S02]  /*2d50*/  IMAD R29, R29, R18, RZ ;  /* 0x000000121d1d7224 */ /* 0x000fe400078e02ff */
[----:B-1----:R-:W-:Y:S02]  /*2d60*/  IMAD.MOV R19, RZ, RZ, -R21 ;  /* 0x000000ffff137224 */ /* 0x002fe400078e0a15 */
[----:B------:R-:W-:Y:S02]  /*2d70*/  IMAD.MOV.U32 R20, RZ, RZ, RZ ;  /* 0x000000ffff147224 */ /* 0x000fe400078e00ff */
[----:B------:R-:W-:Y:S01]  /*2d80*/  IMAD R32, R19, R26, RZ ;  /* 0x0000001a13207224 */ /* 0x000fe200078e02ff */
[----:B------:R-:W-:-:S03]  /*2d90*/  IABS R19, R9 ;  /* 0x0000000900137213 */ /* 0x000fc60000000000 */
[----:B------:R-:W-:Y:S01]  /*2da0*/  IMAD.HI.U32 R32, R21, R32, R20 ;  /* 0x0000002015207227 */ /* 0x000fe200078e0014 */
[----:B------:R-:W1:Y:S01]  /*2db0*/  I2F.U32.RP R30, R19 ;  /* 0x00000013001e7306 */ /* 0x000e620000209000 */
[----:B------:R-:W-:Y:S02]  /*2dc0*/  IABS R21, R31 ;  /* 0x0000001f00157213 */ /* 0x000fe40000000000 */
[----:B0-----:R-:W-:Y:S02]  /*2dd0*/  HFMA2 R14, -RZ, RZ, 0, 0 ;  /* 0x00000000ff0e7431 */ /* 0x001fe400000001ff */
[----:B--2---:R-:W-:Y:S01]  /*2de0*/  VIADD R34, R34, 0xffffffe ;  /* 0x0ffffffe22227836 */ /* 0x004fe20000000000 */
[----:B------:R-:W-:Y:S01]  /*2df0*/  IABS R20, R10 ;  /* 0x0000000a00147213 */ /* 0x000fe20000000000 */
[----:B------:R-:W-:Y:S02]  /*2e00*/  IMAD.HI.U32 R32, R32, R21, RZ ;  /* 0x0000001520207227 */ /* 0x000fe400078e00ff */
[----:B------:R0:W2:Y:S02]  /*2e10*/  F2I.FTZ.U32.TRUNC.NTZ R35, R34 ;  /* 0x0000002200237305 */ /* 0x0000a4000021f000 */
[----:B------:R-:W-:Y:S01]  /*2e20*/  IMAD.HI.U32 R29, R15, R29, R14 ;  /* 0x0000001d0f1d7227 */ /* 0x000fe200078e000e */
[----:B------:R-:W-:-:S02]  /*2e30*/  IABS R14, R6 ;  /* 0x00000006000e7213 */ /* 0x000fc40000000000 */
[----:B------:R-:W-:Y:S01]  /*2e40*/  IABS R15, R8 ;  /* 0x00000008000f7213 */ /* 0x000fe20000000000 */
[----:B------:R-:W-:Y:S02]  /*2e50*/  IMAD.MOV R20, RZ, RZ, -R20 ;  /* 0x000000ffff147224 */ /* 0x000fe400078e0a14 */
[----:B------:R-:W3:Y:S01]  /*2e60*/  I2F.U32.RP R28, R14 ;  /* 0x0000000e001c7306 */ /* 0x000ee20000209000 */
[----:B------:R-:W-:-:S04]  /*2e70*/  IMAD.HI.U32 R29, R29, R16, RZ ;  /* 0x000000101d1d7227 */ /* 0x000fc800078e00ff */
[----:B------:R-:W-:Y:S02]  /*2e80*/  IMAD R21, R32, R20, R21 ;  /* 0x0000001420157224 */ /* 0x000fe400078e0215 */
[----:B------:R-:W-:Y:S01]  /*2e90*/  IMAD.MOV R15, RZ, RZ, -R15 ;  /* 0x000000ffff0f7224 */ /* 0x000fe200078e0a0f */
[----:B-1----:R-:W1:Y:S01]  /*2ea0*/  MUFU.RCP R30, R30 ;  /* 0x0000001e001e7308 */ /* 0x002e620000001000 */
[----:B0-----:R-:W-:Y:S01]  /*2eb0*/  IMAD.MOV.U32 R34, RZ, RZ, RZ ;  /* 0x000000ffff227224 */ /* 0x001fe200078e00ff */
[----:B------:R-:W-:Y:S01]  /*2ec0*/  ISETP.GT.U32.AND P4, PT, R26, R21, PT ;  /* 0x000000151a00720c */ /* 0x000fe20003f84070 */
[----:B------:R-:W-:Y:S01]  /*2ed0*/  IMAD R33, R29, R15, R16 ;  /* 0x0000000f1d217224 */ /* 0x000fe200078e0210 */
[----:B--2---:R-:W-:Y:S02]  /*2ee0*/  IADD3 R15, PT, PT, RZ, -R35, RZ ;  /* 0x80000023ff0f7210 */ /* 0x004fe40007ffe0ff */
[----:B------:R-:W-:Y:S02]  /*2ef0*/  IABS R16, R17 ;  /* 0x0000001100107213 */ /* 0x000fe40000000000 */
[----:B---3--:R-:W0:Y:S01]  /*2f00*/  MUFU.RCP R28, R28 ;  /* 0x0000001c001c7308 */ /* 0x008e220000001000 */
[----:B------:R-:W-:Y:S01]  /*2f10*/  ISETP.GT.U32.AND P2, PT, R18, R33, PT ;  /* 0x000000211200720c */ /* 0x000fe20003f44070 */
[----:B------:R-:W-:-:S02]  /*2f20*/  IMAD R15, R15, R11, RZ ;  /* 0x0000000b0f0f7224 */ /* 0x000fc400078e02ff */
[----:B------:R-:W-:Y:S02]  /*2f30*/  IMAD.MOV R16, RZ, RZ, -R16 ;  /* 0x000000ffff107224 */ /* 0x000fe400078e0a10 */
[----:B------:R-:W-:Y:S01]  /*2f40*/  IMAD.HI.U32 R34, R35, R15, R34 ;  /* 0x0000000f23227227 */ /* 0x000fe200078e0022 */
[----:B------:R-:W-:Y:S02]  /*2f50*/  @!P4 IADD3 R21, PT, PT, R21, -R26, RZ ;  /* 0x8000001a1515c210 */ /* 0x000fe40007ffe0ff */
[----:B------:R-:W-:Y:S01]  /*2f60*/  IABS R15, R2 ;  /* 0x00000002000f7213 */ /* 0x000fe20000000000 */
[----:B-1----:R-:W-:Y:S01]  /*2f70*/  VIADD R35, R30, 0xffffffe ;  /* 0x0ffffffe1e237836 */ /* 0x002fe20000000000 */
[----:B------:R-:W-:Y:S02]  /*2f80*/  ISETP.GE.U32.AND P6, PT, R21, R26, PT ;  /* 0x0000001a1500720c */ /* 0x000fe40003fc6070 */
[----:B------:R-:W-:Y:S01]  /*2f90*/  @!P4 IADD3 R32, PT, PT, R32, 0x1, RZ ;  /* 0x000000012020c810 */ /* 0x000fe20007ffe0ff */
[----:B------:R-:W-:Y:S01]  /*2fa0*/  IMAD.HI.U32 R21, R34, R15, RZ ;  /* 0x0000000f22157227 */ /* 0x000fe200078e00ff */
[----:B------:R-:W-:Y:S01]  /*2fb0*/  ISETP.NE.AND P4, PT, R10, RZ, PT ;  /* 0x000000ff0a00720c */ /* 0x000fe20003f85270 */
[----:B------:R-:W1:Y:S02]  /*2fc0*/  F2I.FTZ.U32.TRUNC.NTZ R35, R35 ;  /* 0x0000002300237305 */ /* 0x000e64000021f000 */
[----:B0-----:R-:W-:-:S02]  /*2fd0*/  VIADD R36, R28, 0xffffffe ;  /* 0x0ffffffe1c247836 */ /* 0x001fc40000000000 */
[----:B------:R-:W-:Y:S02]  /*2fe0*/  @!P2 IMAD.IADD R33, R33, 0x1, -R18 ;  /* 0x000000012121a824 */ /* 0x000fe400078e0a12 */
[----:B------:R-:W-:Y:S01]  /*2ff0*/  IMAD R16, R21, R16, R15 ;  /* 0x0000001015107224 */ /* 0x000fe200078e020f */
[----:B------:R-:W-:Y:S01]  /*3000*/  LOP3.LUT R15, R12, R8, RZ, 0x3c, !PT ;  /* 0x000000080c0f7212 */ /* 0x000fe200078e3cff */
[----:B------:R-:W0:Y:S01]  /*3010*/  F2I.FTZ.U32.TRUNC.NTZ R37, R36 ;  /* 0x0000002400257305 */ /* 0x000e22000021f000 */
[----:B------:R-:W-:Y:S01]  /*3020*/  ISETP.GE.U32.AND P5, PT, R33, R18, PT ;  /* 0x000000122100720c */ /* 0x000fe20003fa6070 */
[----:B------:R-:W-:Y:S01]  /*3030*/  @!P2 VIADD R29, R29, 0x1 ;  /* 0x000000011d1da836 */ /* 0x000fe20000000000 */
[----:B------:R-:W-:Y:S01]  /*3040*/  LOP3.LUT R18, R31, R10, RZ, 0x3c, !PT ;  /* 0x0000000a1f127212 */ /* 0x000fe200078e3cff */
[----:B------:R-:W-:Y:S01]  /*3050*/  IMAD.MOV.U32 R34, RZ, RZ, RZ ;  /* 0x000000ffff227224 */ /* 0x000fe200078e00ff */
[----:B------:R-:W-:Y:S02]  /*3060*/  ISETP.GT.U32.AND P0, PT, R11, R16, PT ;  /* 0x000000100b00720c */ /* 0x000fe40003f04070 */
[----:B------:R-:W-:-:S02]  /*3070*/  ISETP.GE.AND P1, PT, R15, RZ, PT ;  /* 0x000000ff0f00720c */ /* 0x000fc40003f26270 */
[----:B------:R-:W-:Y:S02]  /*3080*/  ISETP.GE.AND P3, PT, R18, RZ, PT ;  /* 0x000000ff1200720c */ /* 0x000fe40003f66270 */
[----:B------:R-:W-:Y:S02]  /*3090*/  ISETP.NE.AND P2, PT, R8, RZ, PT ;  /* 0x000000ff0800720c */ /* 0x000fe40003f45270 */
[----:B-1----:R-:W-:Y:S01]  /*30a0*/  IADD3 R20, PT, PT, RZ, -R35, RZ ;  /* 0x80000023ff147210 */ /* 0x002fe20007ffe0ff */
[----:B------:R-:W-:Y:S01]  /*30b0*/  @P5 VIADD R29, R29, 0x1 ;  /* 0x000000011d1d5836 */ /* 0x000fe20000000000 */
[----:B------:R-:W-:Y:S01]  /*30c0*/  @P6 IADD3 R32, PT, PT, R32, 0x1, RZ ;  /* 0x0000000120206810 */ /* 0x000fe20007ffe0ff */
[----:B0-----:R-:W-:Y:S01]  /*30d0*/  IMAD.MOV R15, RZ, RZ, -R37 ;  /* 0x000000ffff0f7224 */ /* 0x001fe200078e0a25 */
[----:B------:R-:W-:Y:S01]  /*30e0*/  IABS R18, R9 ;  /* 0x0000000900127213 */ /* 0x000fe20000000000 */
[----:B------:R-:W-:Y:S01]  /*30f0*/  @!P0 IMAD.IADD R16, R16, 0x1, -R11 ;  /* 0x0000000110108824 */ /* 0x000fe200078e0a0b */
[----:B------:R-:W-:Y:S01]  /*3100*/  ISETP.NE.AND P5, PT, R9, RZ, PT ;  /* 0x000000ff0900720c */ /* 0x000fe20003fa5270 */
[----:B------:R-:W-:Y:S01]  /*3110*/  IMAD.MOV.U32 R36, RZ, RZ, RZ ;  /* 0x000000ffff247224 */ /* 0x000fe200078e00ff */
[----:B------:R-:W-:Y:S01]  /*3120*/  IADD3 R18, PT, PT, RZ, -R18, RZ ;  /* 0x80000012ff127210 */ /* 0x000fe20007ffe0ff */
[----:B------:R-:W-:Y:S01]  /*3130*/  IMAD R15, R15, R14, RZ ;  /* 0x0000000e0f0f7224 */ /* 0x000fe200078e02ff */
[----:B------:R-:W-:Y:S01]  /*3140*/  @!P3 IADD3 R32, PT, PT, -R32, RZ, RZ ;  /* 0x000000ff2020b210 */ /* 0x000fe20007ffe1ff */
[----:B------:R-:W-:Y:S01]  /*3150*/  @!P1 IMAD.MOV R29, RZ, RZ, -R29 ;  /* 0x000000ffff1d9224 */ /* 0x000fe200078e0a1d */
[----:B------:R-:W-:Y:S01]  /*3160*/  @!P2 LOP3.LUT R29, RZ, R8, RZ, 0x33, !PT ;  /* 0x00000008ff1da212 */ /* 0x000fe200078e33ff */
[----:B------:R-:W-:Y:S01]  /*3170*/  IMAD R33, R20, R19, RZ ;  /* 0x0000001314217224 */ /* 0x000fe200078e02ff */
[----:B------:R-:W-:Y:S01]  /*3180*/  @!P4 LOP3.LUT R32, RZ, R10, RZ, 0x33, !PT ;  /* 0x0000000aff20c212 */ /* 0x000fe200078e33ff */
[----:B------:R-:W-:Y:S01]  /*3190*/  IMAD.HI.U32 R15, R37, R15, R36 ;  /* 0x0000000f250f7227 */ /* 0x000fe200078e0024 */
[----:B------:R-:W-:-:S02]  /*31a0*/  ISETP.GE.U32.AND P4, PT, R16, R11, PT ;  /* 0x0000000b1000720c */ /* 0x000fc40003f86070 */
[----:B------:R-:W-:Y:S01]  /*31b0*/  IABS R11, R6 ;  /* 0x00000006000b7213 */ /* 0x000fe20000000000 */
[----:B------:R-:W-:Y:S01]  /*31c0*/  IMAD.HI.U32 R33, R35, R33, R34 ;  /* 0x0000002123217227 */ /* 0x000fe200078e0022 */
[----:B------:R-:W-:Y:S02]  /*31d0*/  IABS R16, R29 ;  /* 0x0000001d00107213 */ /* 0x000fe40000000000 */
[----:B------:R-:W-:Y:S01]  /*31e0*/  IABS R20, R32 ;  /* 0x0000002000147213 */ /* 0x000fe20000000000 */
[----:B------:R-:W-:Y:S02]  /*31f0*/  IMAD.MOV R11, RZ, RZ, -R11 ;  /* 0x000000ffff0b7224 */ /* 0x000fe400078e0a0b */
[----:B------:R-:W-:-:S04]  /*3200*/  IMAD.HI.U32 R15, R15, R16, RZ ;  /* 0x000000100f0f7227 */ /* 0x000fc800078e00ff */
[----:B------:R-:W-:-:S04]  /*3210*/  IMAD.HI.U32 R33, R33, R20, RZ ;  /* 0x0000001421217227 */ /* 0x000fc800078e00ff */
[----:B------:R-:W-:Y:S02]  /*3220*/  IMAD R11, R15, R11, R16 ;  /* 0x0000000b0f0b7224 */ /* 0x000fe400078e0210 */
[----:B------:R-:W-:Y:S01]  /*3230*/  IMAD R20, R33, R18, R20 ;  /* 0x0000001221147224 */ /* 0x000fe200078e0214 */
[----:B------:R-:W-:Y:S01]  /*3240*/  LOP3.LUT R18, R2, R17, RZ, 0x3c, !PT ;  /* 0x0000001102127212 */ /* 0x000fe200078e3cff */
[----:B------:R-:W-:Y:S01]  /*3250*/  @!P0 VIADD R21, R21, 0x1 ;  /* 0x0000000115158836 */ /* 0x000fe20000000000 */
[----:B------:R-:W-:Y:S01]  /*3260*/  ISETP.GT.U32.AND P1, PT, R14, R11, PT ;  /* 0x0000000b0e00720c */ /* 0x000fe20003f24070 */
[----:B------:R-:W-:Y:S01]  /*3270*/  IMAD.MOV R16, RZ, RZ, -R32 ;  /* 0x000000ffff107224 */ /* 0x000fe200078e0a20 */
[----:B------:R-:W-:Y:S02]  /*3280*/  ISETP.GT.U32.AND P3, PT, R19, R20, PT ;  /* 0x000000141300720c */ /* 0x000fe40003f64070 */
[----:B------:R-:W-:Y:S01]  /*3290*/  ISETP.GE.AND P2, PT, R18, RZ, PT ;  /* 0x000000ff1200720c */ /* 0x000fe20003f46270 */
[----:B------:R-:W-:Y:S01]  /*32a0*/  IMAD R16, R10, R16, R31 ;  /* 0x000000100a107224 */ /* 0x000fe200078e021f */
[----:B------:R-:W-:-:S02]  /*32b0*/  ISETP.NE.AND P0, PT, R17, RZ, PT ;  /* 0x000000ff1100720c */ /* 0x000fc40003f05270 */
[----:B------:R-:W-:Y:S02]  /*32c0*/  @P4 IADD3 R21, PT, PT, R21, 0x1, RZ ;  /* 0x0000000115154810 */ /* 0x000fe40007ffe0ff */
[----:B------:R-:W-:-:S03]  /*32d0*/  LOP3.LUT R10, R29, R6, RZ, 0x3c, !PT ;  /* 0x000000061d0a7212 */ /* 0x000fc600078e3cff */
[----:B------:R-:W-:Y:S02]  /*32e0*/  @!P1 IMAD.IADD R11, R11, 0x1, -R14 ;  /* 0x000000010b0b9824 */ /* 0x000fe400078e0a0e */
[----:B------:R-:W-:Y:S01]  /*32f0*/  @!P3 IMAD.IADD R20, R20, 0x1, -R19 ;  /* 0x000000011414b824 */ /* 0x000fe200078e0a13 */
[----:B------:R-:W-:Y:S01]  /*3300*/  @!P3 IADD3 R33, PT, PT, R33, 0x1, RZ ;  /* 0x000000012121b810 */ /* 0x000fe20007ffe0ff */
[----:B------:R-:W-:Y:S01]  /*3310*/  @!P1 VIADD R15, R15, 0x1 ;  /* 0x000000010f0f9836 */ /* 0x000fe20000000000 */
[----:B------:R-:W-:Y:S02]  /*3320*/  ISETP.GE.U32.AND P4, PT, R11, R14, PT ;  /* 0x0000000e0b00720c */ /* 0x000fe40003f86070 */
[----:B------:R-:W-:Y:S02]  /*3330*/  ISETP.GE.U32.AND P6, PT, R20, R19, PT ;  /* 0x000000131400720c */ /* 0x000fe40003fc6070 */
[----:B------:R-:W-:Y:S02]  /*3340*/  LOP3.LUT R11, R32, R9, RZ, 0x3c, !PT ;  /* 0x00000009200b7212 */ /* 0x000fe400078e3cff */
[----:B------:R-:W-:-:S02]  /*3350*/  @!P2 IADD3 R21, PT, PT, -R21, RZ, RZ ;  /* 0x000000ff1515a210 */ /* 0x000fc40007ffe1ff */
[----:B------:R-:W-:Y:S02]  /*3360*/  ISETP.GE.AND P2, PT, R11, RZ, PT ;  /* 0x000000ff0b00720c */ /* 0x000fe40003f46270 */
[----:B------:R-:W-:Y:S02]  /*3370*/  @!P0 LOP3.LUT R21, RZ, R17, RZ, 0x33, !PT ;  /* 0x00000011ff158212 */ /* 0x000fe400078e33ff */
[----:B------:R-:W-:Y:S02]  /*3380*/  ISETP.GE.AND P0, PT, R10, RZ, PT ;  /* 0x000000ff0a00720c */ /* 0x000fe40003f06270 */
[----:B------:R-:W-:Y:S01]  /*3390*/  ISETP.NE.AND P1, PT, R6, RZ, PT ;  /* 0x000000ff0600720c */ /* 0x000fe20003f25270 */
[----:B------:R-:W-:Y:S01]  /*33a0*/  IMAD.WIDE R18, R21, UR10, RZ ;  /* 0x0000000a15127c25 */ /* 0x000fe2000f8e02ff */
[----:B------:R-:W-:Y:S01]  /*33b0*/  USHF.R.S32.HI UR10, URZ, 0x1f, UR11 ;  /* 0x0000001fff0a7899 */ /* 0x000fe2000801140b */
[----:B------:R-:W-:Y:S02]  /*33c0*/  @P4 IADD3 R15, PT, PT, R15, 0x1, RZ ;  /* 0x000000010f0f4810 */ /* 0x000fe40007ffe0ff */
[----:B------:R-:W-:Y:S01]  /*33d0*/  @P6 VIADD R33, R33, 0x1 ;  /* 0x0000000121216836 */ /* 0x000fe20000000000 */
[----:B------:R-:W-:Y:S01]  /*33e0*/  IADD3 R11, PT, PT, -R29, RZ, RZ ;  /* 0x000000ff1d0b7210 */ /* 0x000fe20007ffe1ff */
[----:B------:R-:W-:-:S02]  /*33f0*/  IMAD.MOV R21, RZ, RZ, -R21 ;  /* 0x000000ffff157224 */ /* 0x000fc400078e0a15 */
[----:B------:R-:W-:Y:S01]  /*3400*/  IMAD.WIDE.U32 R18, R0, UR11, R18 ;  /* 0x0000000b00127c25 */ /* 0x000fe2000f8e0012 */
[----:B------:R-:W-:-:S03]  /*3410*/  UIMAD UR11, UR22, UR11, URZ ;  /* 0x0000000b160b72a4 */ /* 0x000fc6000f8e02ff */
[----:B------:R-:W-:Y:S01]  /*3420*/  @!P2 IMAD.MOV R33, RZ, RZ, -R33 ;  /* 0x000000ffff21a224 */ /* 0x000fe200078e0a21 */
[----:B------:R-:W-:Y:S01]  /*3430*/  @!P5 LOP3.LUT R33, RZ, R9, RZ, 0x33, !PT ;  /* 0x00000009ff21d212 */ /* 0x000fe200078e33ff */
[----:B------:R-:W-:Y:S01]  /*3440*/  @!P0 IMAD.MOV R15, RZ, RZ, -R15 ;  /* 0x000000ffff0f8224 */ /* 0x000fe200078e0a0f */
[----:B------:R-:W-:Y:S01]  /*3450*/  @!P1 LOP3.LUT R15, RZ, R6, RZ, 0x33, !PT ;  /* 0x00000006ff0f9212 */ /* 0x000fe200078e33ff */
[----:B------:R-:W-:Y:S01]  /*3460*/  IMAD R19, R0, UR10, R19 ;  /* 0x0000000a00137c24 */ /* 0x000fe2000f8e0213 */
[----:B------:R-:W-:Y:S01]  /*3470*/  UIMAD UR10, UR7, UR4, URZ ;  /* 0x00000004070a72a4 */ /* 0x000fe2000f8e02ff */
[----:B------:R-:W-:Y:S01]  /*3480*/  IMAD R21, R17, R21, R2 ;  /* 0x0000001511157224 */ /* 0x000fe200078e0202 */
[----:B------:R-:W-:Y:S01]  /*3490*/  IADD3 R0, PT, PT, -R15, RZ, RZ ;  /* 0x000000ff0f007210 */ /* 0x000fe20007ffe1ff */
[----:B------:R-:W-:Y:S02]  /*34a0*/  IMAD.MOV R2, RZ, RZ, -R33 ;  /* 0x000000ffff027224 */ /* 0x000fe400078e0a21 */
[----:B------:R-:W-:-:S04]  /*34b0*/  IMAD.WIDE R18, R21, UR4, R18 ;  /* 0x0000000415127c25 */ /* 0x000fc8000f8e0212 */
[----:B------:R-:W-:Y:S01]  /*34c0*/  IMAD.WIDE R16, R16, UR5, RZ ;  /* 0x0000000510107c25 */ /* 0x000fe2000f8e02ff */
[----:B------:R-:W0:Y:S03]  /*34d0*/  LDCU.64 UR4, c[0x0][0x420] ;  /* 0x00008400ff0477ac */ /* 0x000e260008000a00 */
[----:B------:R-:W-:-:S04]  /*34e0*/  IMAD.WIDE R20, R33, UR6, RZ ;  /* 0x0000000621147c25 */ /* 0x000fc8000f8e02ff */
[----:B------:R-:W-:Y:S02]  /*34f0*/  IMAD R11, R8, R11, R12 ;  /* 0x0000000b080b7224 */ /* 0x000fe400078e020c */
[----:B------:R-:W-:Y:S02]  /*3500*/  IMAD R2, R9, R2, R32 ;  /* 0x0000000209027224 */ /* 0x000fe400078e0220 */
[----:B------:R-:W-:Y:S01]  /*3510*/  IMAD R6, R6, R0, R29 ;  /* 0x0000000006067224 */ /* 0x000fe200078e021d */
[----:B------:R-:W-:Y:S01]  /*3520*/  IADD3 R0, P1, P0, R20, R18, R16 ;  /* 0x0000001214007210 */ /* 0x000fe2000783e010 */
[----:B------:R-:W-:-:S03]  /*3530*/  IMAD.WIDE R8, R11, UR11, RZ ;  /* 0x0000000b0b087c25 */ /* 0x000fc6000f8e02ff */
[----:B------:R-:W-:Y:S01]  /*3540*/  IADD3.X R17, PT, PT, R21, R19, R17, P1, P0 ;  /* 0x0000001315117210 */ /* 0x000fe20000fe0411 */
[----:B------:R-:W-:-:S04]  /*3550*/  IMAD.WIDE R10, R2, UR10, RZ ;  /* 0x0000000a020a7c25 */ /* 0x000fc8000f8e02ff */
[----:B------:R-:W-:-:S04]  /*3560*/  IMAD.WIDE R2, R15, R3, RZ ;  /* 0x000000030f027225 */ /* 0x000fc800078e02ff */
[----:B------:R-:W-:Y:S01]  /*3570*/  IMAD.WIDE R14, R6, R5, RZ ;  /* 0x00000005060e7225 */ /* 0x000fe200078e02ff */
[----:B------:R-:W-:-:S04]  /*3580*/  IADD3 R5, P1, P0, R8, R0, R10 ;  /* 0x0000000008057210 */ /* 0x000fc8000783e00a */
[----:B------:R-:W-:Y:S02]  /*3590*/  IADD3.X R17, PT, PT, R9, R17, R11, P1, P0 ;  /* 0x0000001109117210 */ /* 0x000fe40000fe040b */
[----:B------:R-:W-:-:S04]  /*35a0*/  IADD3 R5, P1, P0, R14, R5, R2 ;  /* 0x000000050e057210 */ /* 0x000fc8000783e002 */
[----:B------:R-:W-:Y:S02]  /*35b0*/  IADD3.X R2, PT, PT, R15, R17, R3, P1, P0 ;  /* 0x000000110f027210 */ /* 0x000fe40000fe0403 */
[----:B0-----:R-:W-:-:S04]  /*35c0*/  LEA R8, P0, R5, UR4, 0x2 ;  /* 0x0000000405087c11 */ /* 0x001fc8000f8010ff */
[----:B------:R-:W-:-:S05]  /*35d0*/  LEA.HI.X R9, R5, UR5, R2, 0x2, P0 ;  /* 0x0000000505097c11 */ /* 0x000fca00080f1402 */
[----:B------:R0:W-:Y:S01]  /*35e0*/  STG.E desc[UR8][R8.64], R22 ;  /* 0x0000001608007986 */ /* 0x0001e2000c101908 */
[----:B------:R-:W-:Y:S05]  /*35f0*/  BRA `(.L_x_89) ;  /* 0x0000000000107947 */ /* 0x000fea0003800000 */
.L_x_90:
[----:B------:R-:W0:Y:S01]  /*3600*/  LDC.64 R2, c[0x0][0x420] ;  /* 0x00010800ff027b82 */ /* 0x000e220000000a00 */
[----:B------:R-:W-:-:S05]  /*3610*/  IADD3 R0, PT, PT, R13, UR20, RZ ;  /* 0x000000140d007c10 */ /* 0x000fca000fffe0ff */
[----:B0-----:R-:W-:-:S05]  /*3620*/  IMAD.WIDE.U32 R2, R0, 0x4, R2 ;  /* 0x0000000400027825 */ /* 0x001fca00078e0002 */
[----:B------:R1:W-:Y:S02]  /*3630*/  STG.E desc[UR8][R2.64], R22 ;  /* 0x0000001602007986 */ /* 0x0003e4000c101908 */
.L_x_89:
[----:B------:R-:W-:Y:S05]  /*3640*/  BSYNC.RECONVERGENT B1 ;  /* 0x0000000000017941 */ /* 0x000fea0003800200 */
.L_x_88:
[----:B------:R-:W2:Y:S01]  /*3650*/  LDCU UR11, c[0x0][0x534] ;  /* 0x0000a680ff0b77ac */ /* 0x000ea20008000800 */
[C---:B------:R-:W-:Y:S01]  /*3660*/  LOP3.LUT R0, R7.reuse, 0x10, RZ, 0xfc, !PT ;  /* 0x0000001007007812 */ /* 0x040fe200078efcff */
[----:B------:R-:W3:Y:S01]  /*3670*/  S2UR UR6, SR_CgaCtaId ;  /* 0x00000000000679c3 */ /* 0x000ee20000008800 */
[----:B-1----:R-:W-:Y:S01]  /*3680*/  LOP3.LUT R2, R7, 0x8, RZ, 0xfc, !PT ;  /* 0x0000000807027812 */ /* 0x002fe200078efcff */
[----:B------:R-:W-:Y:S01]  /*3690*/  UMOV UR4, 0x400 ;  /* 0x0000040000047882 */ /* 0x000fe20000000000 */
[----:B------:R-:W-:Y:S01]  /*36a0*/  IMAD.SHL.U32 R15, R13, 0x4, RZ ;  /* 0x000000040d0f7824 */ /* 0x000fe200078e00ff */
[----:B------:R-:W-:Y:S01]  /*36b0*/  SHF.L.U32 R14, R4, 0x2, RZ ;  /* 0x00000002040e7819 */ /* 0x000fe200000006ff */
[----:B------:R-:W-:-:S03]  /*36c0*/  HFMA2 R5, -RZ, RZ, 0, 0 ;  /* 0x00000000ff057431 */ /* 0x000fc600000001ff */
[----:B------:R-:W-:Y:S02]  /*36d0*/  LOP3.LUT R14, R14, 0x1c, RZ, 0xc0, !PT ;  /* 0x0000001c0e0e7812 */ /* 0x000fe400078ec0ff */
[----:B--2---:R-:W-:Y:S01]  /*36e0*/  ISETP.GE.AND P1, PT, R0, UR11, PT ;  /* 0x0000000b00007c0c */ /* 0x004fe2000bf26270 */
[----:B------:R-:W-:Y:S01]  /*36f0*/  UISETP.GE.AND UP0, UPT, UR11, 0x1, UPT ;  /* 0x000000010b00788c */ /* 0x000fe2000bf06270 */
[C---:B------:R-:W-:Y:S02]  /*3700*/  LOP3.LUT R0, R7.reuse, 0x18, RZ, 0xfc, !PT ;  /* 0x0000001807007812 */ /* 0x040fe400078efcff */
[----:B------:R-:W-:Y:S02]  /*3710*/  ISETP.GE.AND P3, PT, R7, UR11, PT ;  /* 0x0000000b07007c0c */ /* 0x000fe4000bf66270 */
[----:B------:R-:W-:Y:S02]  /*3720*/  ISETP.GE.AND P2, PT, R2, UR11, PT ;  /* 0x0000000b02007c0c */ /* 0x000fe4000bf46270 */
[----:B------:R-:W-:Y:S01]  /*3730*/  ISETP.GE.AND P0, PT, R0, UR11, PT ;  /* 0x0000000b00007c0c */ /* 0x000fe2000bf06270 */
[----:B---3--:R-:W-:Y:S01]  /*3740*/  ULEA UR6, UR6, UR4, 0x18 ;  /* 0x0000000406067291 */ /* 0x008fe2000f8ec0ff */
[----:B------:R-:W-:-:S02]  /*3750*/  ISETP.GT.U32.OR P3, PT, R4, 0x7f, P3 ;  /* 0x0000007f0400780c */ /* 0x000fc40001f64470 */
[C---:B------:R-:W-:Y:S02]  /*3760*/  ISETP.GT.U32.OR P2, PT, R4.reuse, 0x7f, P2 ;  /* 0x0000007f0400780c */ /* 0x040fe40001744470 */
[C---:B------:R-:W-:Y:S01]  /*3770*/  ISETP.GT.U32.OR P1, PT, R4.reuse, 0x7f, P1 ;  /* 0x0000007f0400780c */ /* 0x040fe20000f24470 */
[----:B------:R-:W-:Y:S01]  /*3780*/  VIADD R2, R15, UR6 ;  /* 0x000000060f027c36 */ /* 0x000fe20008000000 */
[----:B------:R-:W-:-:S03]  /*3790*/  ISETP.GT.U32.OR P0, PT, R4, 0x7f, P0 ;  /* 0x0000007f0400780c */ /* 0x000fc60000704470 */
[----:B0-----:R-:W-:Y:S01]  /*37a0*/  IMAD R9, R7, 0x44, R2 ;  /* 0x0000004407097824 */ /* 0x001fe200078e0202 */
[----:B------:R-:W-:-:S03]  /*37b0*/  CS2R R2, SRZ ;  /* 0x0000000000027805 */ /* 0x000fc6000001ff00 */
[C---:B------:R-:W-:Y:S02]  /*37c0*/  @!P3 FADD.FTZ R0, -R22.reuse, R27 ;  /* 0x0000001b1600b221 */ /* 0x040fe40000010100 */
[C---:B------:R-:W-:Y:S02]  /*37d0*/  @!P2 FADD.FTZ R24, -R22.reuse, R24 ;  /* 0x000000181618a221 */ /* 0x040fe40000010100 */
[----:B------:R-:W-:Y:S01]  /*37e0*/  @!P1 FADD.FTZ R25, -R22, R25 ;  /* 0x0000001916199221 */ /* 0x000fe20000010100 */
[----:B------:R-:W-:Y:S01]  /*37f0*/  @!P3 FMUL.FTZ R0, R0, 1.4426950216293334961 ;  /* 0x3fb8aa3b0000b820 */ /* 0x000fe20000410000 */
[----:B------:R-:W-:Y:S01]  /*3800*/  @!P0 FADD.FTZ R22, -R22, R23 ;  /* 0x0000001716168221 */ /* 0x000fe20000010100 */
[----:B------:R-:W-:Y:S01]  /*3810*/  @!P2 FMUL.FTZ R24, R24, 1.4426950216293334961 ;  /* 0x3fb8aa3b1818a820 */ /* 0x000fe20000410000 */
[----:B------:R-:W-:Y:S01]  /*3820*/  @!P1 FMUL.FTZ R25, R25, 1.4426950216293334961 ;  /* 0x3fb8aa3b19199820 */ /* 0x000fe20000410000 */
[----:B------:R-:W0:Y:S01]  /*3830*/  @!P3 MUFU.EX2 R6, R0 ;  /* 0x000000000006b308 */ /* 0x000e220000000800 */
[----:B------:R-:W-:-:S03]  /*3840*/  @!P0 FMUL.FTZ R22, R22, 1.4426950216293334961 ;  /* 0x3fb8aa3b16168820 */ /* 0x000fc60000410000 */
[----:B------:R-:W1:Y:S04]  /*3850*/  @!P2 MUFU.EX2 R24, R24 ;  /* 0x000000180018a308 */ /* 0x000e680000000800 */
[----:B------:R-:W2:Y:S04]  /*3860*/  @!P1 MUFU.EX2 R25, R25 ;  /* 0x0000001900199308 */ /* 0x000ea80000000800 */
[----:B------:R-:W3:Y:S01]  /*3870*/  @!P0 MUFU.EX2 R22, R22 ;  /* 0x0000001600168308 */ /* 0x000ee20000000800 */
[----:B0-----:R0:W-:Y:S01]  /*3880*/  @!P3 STS [R9], R6 ;  /* 0x000000060900b388 */ /* 0x0011e20000000800 */
[----:B------:R-:W-:-:S03]  /*3890*/  IMAD.MOV.U32 R0, RZ, RZ, RZ ;  /* 0x000000ffff007224 */ /* 0x000fc600078e00ff */
[----:B-1----:R0:W-:Y:S04]  /*38a0*/  @!P2 STS [R9+0x220], R24 ;  /* 0x000220180900a388 */ /* 0x0021e80000000800 */
[----:B--2---:R0:W-:Y:S04]  /*38b0*/  @!P1 STS [R9+0x440], R25 ;  /* 0x0004401909009388 */ /* 0x0041e80000000800 */
[----:B---3--:R0:W-:Y:S01]  /*38c0*/  @!P0 STS [R9+0x660], R22 ;  /* 0x0006601609008388 */ /* 0x0081e20000000800 */
[----:B------:R-:W-:Y:S06]  /*38d0*/  BAR.SYNC.DEFER_BLOCKING 0x0 ;  /* 0x0000000000007b1d */ /* 0x000fec0000010000 */
[----:B------:R-:W-:Y:S05]  /*38e0*/  BRA.U !UP0, `(.L_x_96) ;  /* 0x0000000508d87547 */ /* 0x000fea000b800000 */
[----:B------:R-:W1:Y:S01]  /*38f0*/  LDCU UR12, c[0x0][0x44c] ;  /* 0x00008980ff0c77ac */ /* 0x000e620008000800 */
[----:B------:R-:W-:Y:S01]  /*3900*/  LOP3.LUT R0, R7, 0x3f8, R4, 0xf8, !PT ;  /* 0x000003f807007812 */ /* 0x000fe200078ef804 */
[----:B------:R-:W-:Y:S01]  /*3910*/  IMAD.MOV.U32 R18, RZ, RZ, RZ ;  /* 0x000000ffff127224 */ /* 0x000fe200078e00ff */
[----:B------:R-:W-:Y:S01]  /*3920*/  CS2R R10, SRZ ;  /* 0x00000000000a7805 */ /* 0x000fe2000001ff00 */
[----:B------:R-:W2:Y:S01]  /*3930*/  LDCU.64 UR4, c[0x0][0x3f8] ;  /* 0x00007f00ff0477ac */ /* 0x000ea20008000a00 */
[----:B0-----:R-:W-:Y:S01]  /*3940*/  CS2R R8, SRZ ;  /* 0x0000000000087805 */ /* 0x001fe2000001ff00 */
[----:B------:R-:W-:Y:S02]  /*3950*/  UISETP.GE.U32.AND UP0, UPT, UR11, 0x4, UPT ;  /* 0x000000040b00788c */ /* 0x000fe4000bf06070 */
[----:B-1----:R-:W-:Y:S02]  /*3960*/  UIMAD UR7, UR20, UR12, URZ ;  /* 0x0000000c140772a4 */ /* 0x002fe4000f8e02ff */
[----:B------:R-:W-:-:S04]  /*3970*/  UIMAD UR12, UR21, UR12, URZ ;  /* 0x0000000c150c72a4 */ /* 0x000fc8000f8e02ff */
[----:B------:R-:W-:Y:S01]  /*3980*/  IMAD.U32 R17, RZ, RZ, UR7 ;  /* 0x00000007ff117e24 */ /* 0x000fe2000f8e00ff */
[----:B------:R-:W-:Y:S01]  /*3990*/  LEA R0, P0, R0, UR7, 0x2 ;  /* 0x0000000700007c11 */ /* 0x000fe2000f8010ff */
[----:B------:R-:W-:-:S03]  /*39a0*/  UIADD3 UR7, UPT, UPT, UR21, -UR20, URZ ;  /* 0x8000001415077290 */ /* 0x000fc6000fffe0ff */
[----:B------:R-:W-:Y:S02]  /*39b0*/  LEA.HI.X.SX32 R17, R17, RZ, 0x1, P0 ;  /* 0x000000ff11117211 */ /* 0x000fe400000f0eff */
[----:B--2---:R-:W-:Y:S01]  /*39c0*/  LEA R16, P0, R0, UR4, 0x2 ;  /* 0x0000000400107c11 */ /* 0x004fe2000f8010ff */
[----:B------:R-:W-:-:S03]  /*39d0*/  ULOP3.LUT UR4, UR11, 0x3, URZ, 0xc0, !UPT ;  /* 0x000000030b047892 */ /* 0x000fc6000f8ec0ff */
[----:B------:R-:W-:Y:S01]  /*39e0*/  LEA.HI.X R17, R0, UR5, R17, 0x2, P0 ;  /* 0x0000000500117c11 */ /* 0x000fe200080f1411 */
[----:B------:R-:W-:Y:S01]  /*39f0*/  IMAD.MOV.U32 R0, RZ, RZ, RZ ;  /* 0x000000ffff007224 */ /* 0x000fe200078e00ff */
[----:B------:R-:W-:Y:S07]  /*3a00*/  BRA.U !UP0, `(.L_x_97) ;  /* 0x0000000508287547 */ /* 0x000fee000b800000 */
[----:B------:R-:W-:Y:S01]  /*3a10*/  ULOP3.LUT UR11, UR11, 0x7ffffffc, URZ, 0xc0, !UPT ;  /* 0x7ffffffc0b0b7892 */ /* 0x000fe2000f8ec0ff */
[----:B------:R-:W-:Y:S01]  /*3a20*/  IMAD.U32 R4, RZ, RZ, UR6 ;  /* 0x00000006ff047e24 */ /* 0x000fe2000f8e00ff */
[----:B------:R-:W-:Y:S01]  /*3a30*/  ISETP.GE.AND P2, PT, R13, UR7, PT ;  /* 0x000000070d007c0c */ /* 0x000fe2000bf46270 */
[----:B------:R-:W-:Y:S01]  /*3a40*/  IMAD.MOV.U32 R0, RZ, RZ, RZ ;  /* 0x000000ffff007224 */ /* 0x000fe200078e00ff */
[----:B------:R-:W-:Y:S02]  /*3a50*/  CS2R R2, SRZ ;  /* 0x0000000000027805 */ /* 0x000fe4000001ff00 */
[----:B------:R-:W-:Y:S01]  /*3a60*/  MOV R5, RZ ;  /* 0x000000ff00057202 */ /* 0x000fe20000000f00 */
[----:B------:R-:W-:Y:S01]  /*3a70*/  IMAD.U32 R18, RZ, RZ, UR11 ;  /* 0x0000000bff127e24 */ /* 0x000fe2000f8e00ff */
[----:B------:R-:W-:Y:S01]  /*3a80*/  IADD3 R7, PT, PT, R15, 0x88, R4 ;  /* 0x000000880f077810 */ /* 0x000fe20007ffe004 */
[----:B------:R-:W-:Y:S02]  /*3a90*/  UIMAD.WIDE UR24, UR12, 0x10, URZ ;  /* 0x000000100c1878a5 */ /* 0x000fe4000f8e02ff */
[----:B------:R-:W-:-:S02]  /*3aa0*/  UIMAD.WIDE UR18, UR12, 0xc, URZ ;  /* 0x0000000c0c1278a5 */ /* 0x000fc4000f8e02ff */
[----:B------:R-:W-:Y:S01]  /*3ab0*/  UIMAD.WIDE UR16, UR12, 0x8, URZ ;  /* 0x000000080c1078a5 */ /* 0x000fe2000f8e02ff */
[----:B------:R-:W0:Y:S01]  /*3ac0*/  LDCU UR5, c[0x0][0x440] ;  /* 0x00008800ff0577ac */ /* 0x000e220008000800 */
[----:B------:R-:W-:Y:S02]  /*3ad0*/  UIMAD.WIDE UR14, UR12, 0x4, URZ ;  /* 0x000000040c0e78a5 */ /* 0x000fe4000f8e02ff */
[----:B------:R-:W-:-:S12]  /*3ae0*/  UIADD3 UR10, UPT, UPT, -UR11, URZ, URZ ;  /* 0x000000ff0b0a7290 */ /* 0x000fd8000fffe1ff */
.L_x_106:
[----:B--2---:R1:W2:Y:S01]  /*3af0*/  LDS R4, [R7+-0x88] ;  /* 0xffff780007047984 */ /* 0x0042a20000000800 */
[----:B------:R-:W-:Y:S03]  /*3b00*/  BSSY.RECONVERGENT B0, `(.L_x_98) ;  /* 0x0000008000007945 */ /* 0x000fe60003800200 */
[----:B---3--:R1:W3:Y:S04]  /*3b10*/  LDS R6, [R7+-0x44] ;  /* 0xffffbc0007067984 */ /* 0x0082e80000000800 */
[----:B------:R1:W4:Y:S01]  /*3b20*/  LDS R12, [R7] ;  /* 0x00000000070c7984 */ /* 0x0003220000000800 */
[----:B0-----:R-:W-:Y:S05]  /*3b30*/  @P2 BRA `(.L_x_99) ;  /* 0x0000000000102947 */ /* 0x001fea0003800000 */
[----:B0-----:R-:W-:Y:S02]  /*3b40*/  ISETP.GE.AND P0, PT, R14, UR5, PT ;  /* 0x000000050e007c0c */ /* 0x001fe4000bf06270 */
[----:B------:R-:W-:Y:S02]  /*3b50*/  CS2R R10, SRZ ;  /* 0x00000000000a7805 */ /* 0x000fe4000001ff00 */
[----:B------:R-:W-:Y:S09]  /*3b60*/  CS2R R8, SRZ ;  /* 0x0000000000087805 */ /* 0x000ff2000001ff00 */
[----:B------:R0:W5:Y:S02]  /*3b70*/  @!P0 LDG.E.128 R8, desc[UR8][R16.64] ;  /* 0x0000000810088981 */ /* 0x000164000c1e1d00 */
.L_x_99:
[----:B0-----:R-:W-:Y:S05]  /*3b80*/  BSYNC.RECONVERGENT B0 ;  /* 0x0000000000007941 */ /* 0x001fea0003800200 */
.L_x_98:
        /* <DEDUP_REMOVED lines=9> */
[----:B------:R-:W-:Y:S04]  /*3c20*/  @!P0 IADD3 R20, P1, PT, R16, UR14, RZ ;  /* 0x0000000e10148c10 */ /* 0x000fe8000ff3e0ff */
[----:B------:R-:W-:Y:S05]  /*3c30*/  @!P0 IADD3.X R21, PT, PT, R17, UR15, RZ, P1, !PT ;  /* 0x0000000f11158c10 */ /* 0x000fea0008ffe4ff */
[----:B------:R0:W5:Y:S04]  /*3c40*/  @!P0 LDG.E.128 R8, desc[UR8][R20.64] ;  /* 0x0000000814088981 */ /* 0x000168000c1e1d00 */
.L_x_101:
[----:B------:R-:W-:Y:S05]  /*3c50*/  BSYNC.RECONVERGENT B0 ;  /* 0x0000000000007941 */ /* 0x000fea0003800200 */
.L_x_100:
        /* <DEDUP_REMOVED lines=9> */
[----:B0-----:R-:W-:Y:S04]  /*3cf0*/  @!P0 IADD3 R20, P1, PT, R16, UR16, RZ ;  /* 0x0000001010148c10 */ /* 0x001fe8000ff3e0ff */
[----:B------:R-:W-:Y:S05]  /*3d00*/  @!P0 IADD3.X R21, PT, PT, R17, UR17, RZ, P1, !PT ;  /* 0x0000001111158c10 */ /* 0x000fea0008ffe4ff */
[----:B------:R2:W5:Y:S04]  /*3d10*/  @!P0 LDG.E.128 R8, desc[UR8][R20.64] ;  /* 0x0000000814088981 */ /* 0x000568000c1e1d00 */
.L_x_103:
[----:B------:R-:W-:Y:S05]  /*3d20*/  BSYNC.RECONVERGENT B0 ;  /* 0x0000000000007941 */ /* 0x000fea0003800200 */
.L_x_102:
        /* <DEDUP_REMOVED lines=9> */
[----:B0-2---:R-:W-:Y:S04]  /*3dc0*/  @!P0 IADD3 R20, P1, PT, R16, UR18, RZ ;  /* 0x0000001210148c10 */ /* 0x005fe8000ff3e0ff */
[----:B------:R-:W-:Y:S05]  /*3dd0*/  @!P0 IADD3.X R21, PT, PT, R17, UR19, RZ, P1, !PT ;  /* 0x0000001311158c10 */ /* 0x000fea0008ffe4ff */
[----:B------:R3:W5:Y:S04]  /*3de0*/  @!P0 LDG.E.128 R8, desc[UR8][R20.64] ;  /* 0x0000000814088981 */ /* 0x000768000c1e1d00 */
.L_x_105:
[----:B------:R-:W-:Y:S05]  /*3df0*/  BSYNC.RECONVERGENT B0 ;  /* 0x0000000000007941 */ /* 0x000fea0003800200 */
.L_x_104:
[----:B------:R-:W-:Y:S01]  /*3e00*/  IADD3 R16, P0, PT, R16, UR24, RZ ;  /* 0x0000001810107c10 */ /* 0x000fe2000ff1e0ff */
[----:B------:R1:W4:Y:S01]  /*3e10*/  LDS R4, [R7+0x44] ;  /* 0x0000440007047984 */ /* 0x0003220000000800 */
[----:B------:R-:W-:Y:S02]  /*3e20*/  UIADD3 UR10, UPT, UPT, UR10, 0x4, URZ ;  /* 0x000000040a0a7890 */ /* 0x000fe4000fffe0ff */
[----:B------:R-:W-:Y:S02]  /*3e30*/  IADD3.X R17, PT, PT, R17, UR25, RZ, P0, !PT ;  /* 0x0000001911117c10 */ /* 0x000fe400087fe4ff */
[----:B------:R-:W-:Y:S01]  /*3e40*/  UISETP.NE.AND UP0, UPT, UR10, URZ, UPT ;  /* 0x000000ff0a00728c */ /* 0x000fe2000bf05270 */
[----:B-1----:R-:W-:Y:S01]  /*3e50*/  IADD3 R7, PT, PT, R7, 0x110, RZ ;  /* 0x0000011007077810 */ /* 0x002fe20007ffe0ff */
[C---:B----45:R-:W-:Y:S01]  /*3e60*/  FFMA.FTZ R5, R4.reuse, R8, R5 ;  /* 0x0000000804057223 */ /* 0x070fe20000010005 */
[C---:B------:R-:W-:Y:S01]  /*3e70*/  FFMA.FTZ R2, R4.reuse, R9, R2 ;  /* 0x0000000904027223 */ /* 0x040fe20000010002 */
[C---:B------:R-:W-:Y:S01]  /*3e80*/  FFMA.FTZ R3, R4.reuse, R10, R3 ;  /* 0x0000000a04037223 */ /* 0x040fe20000010003 */
[----:B------:R-:W-:Y:S04]  /*3e90*/  FFMA.FTZ R0, R4, R11, R0 ;  /* 0x0000000b04007223 */ /* 0x000fe80000010000 */
[----:B------:R-:W-:Y:S05]  /*3ea0*/  BRA.U UP0, `(.L_x_106) ;  /* 0xfffffffd00107547 */ /* 0x000fea000b83ffff */
.L_x_97:
[----:B------:R-:W-:-:S09]  /*3eb0*/  UISETP.NE.AND UP0, UPT, UR4, URZ, UPT ;  /* 0x000000ff0400728c */ /* 0x000fd2000bf05270 */
[----:B------:R-:W-:Y:S05]  /*3ec0*/  BRA.U !UP0, `(.L_x_96) ;  /* 0x0000000108607547 */ /* 0x000fea000b800000 */
[----:B------:R-:W-:Y:S01]  /*3ed0*/  IMAD R18, R18, 0x44, R15 ;  /* 0x0000004412127824 */ /* 0x000fe200078e020f */
[----:B------:R-:W-:Y:S01]  /*3ee0*/  ISETP.GE.AND P1, PT, R13, UR7, PT ;  /* 0x000000070d007c0c */ /* 0x000fe2000bf26270 */
[----:B------:R-:W1:Y:S03]  /*3ef0*/  LDCU UR5, c[0x0][0x440] ;  /* 0x00008800ff0577ac */ /* 0x000e660008000800 */
[----:B------:R-:W-:Y:S01]  /*3f00*/  IADD3 R6, PT, PT, R18, UR6, RZ ;  /* 0x0000000612067c10 */ /* 0x000fe2000fffe0ff */
[----:B------:R-:W-:Y:S02]  /*3f10*/  UIMAD.WIDE UR14, UR12, 0x4, URZ ;  /* 0x000000040c0e78a5 */ /* 0x000fe4000f8e02ff */
[----:B------:R-:W-:-:S12]  /*3f20*/  UIADD3 UR10, UPT, UPT, -UR4, URZ, URZ ;  /* 0x000000ff040a7290 */ /* 0x000fd8000fffe1ff */
.L_x_109:
[----:B------:R4:W0:Y:S01]  /*3f30*/  LDS R4, [R6] ;  /* 0x0000000006047984 */ /* 0x0008220000000800 */
[----:B------:R-:W-:Y:S01]  /*3f40*/  UIADD3 UR10, UPT, UPT, UR10, 0x1, URZ ;  /* 0x000000010a0a7890 */ /* 0x000fe2000fffe0ff */
[----:B------:R-:W-:Y:S04]  /*3f50*/  BSSY.RECONVERGENT B0, `(.L_x_107) ;  /* 0x0000006000007945 */ /* 0x000fe80003800200 */
[----:B------:R-:W-:Y:S05]  /*3f60*/  @P1 BRA `(.L_x_108) ;  /* 0x0000000000101947 */ /* 0x000fea0003800000 */
[----:B-1----:R-:W-:Y:S02]  /*3f70*/  ISETP.GE.AND P0, PT, R14, UR5, PT ;  /* 0x000000050e007c0c */ /* 0x002fe4000bf06270 */
[----:B------:R-:W-:Y:S02]  /*3f80*/  CS2R R10, SRZ ;  /* 0x00000000000a7805 */ /* 0x000fe4000001ff00 */
[----:B------:R-:W-:Y:S09]  /*3f90*/  CS2R R8, SRZ ;  /* 0x0000000000087805 */ /* 0x000ff2000001ff00 */
[----:B------:R1:W5:Y:S02]  /*3fa0*/  @!P0 LDG.E.128 R8, desc[UR8][R16.64] ;  /* 0x0000000810088981 */ /* 0x000364000c1e1d00 */
.L_x_108:
[----:B-1----:R-:W-:Y:S05]  /*3fb0*/  BSYNC.RECONVERGENT B0 ;  /* 0x0000000000007941 */ /* 0x002fea0003800200 */
.L_x_107:
[----:B------:R-:W-:Y:S01]  /*3fc0*/  IADD3 R16, P0, PT, R16, UR14, RZ ;  /* 0x0000000e10107c10 */ /* 0x000fe2000ff1e0ff */
[----:B------:R-:W-:Y:S01]  /*3fd0*/  UISETP.NE.AND UP0, UPT, UR10, URZ, UPT ;  /* 0x000000ff0a00728c */ /* 0x000fe2000bf05270 */
[----:B0----5:R-:W-:Y:S01]  /*3fe0*/  FFMA.FTZ R5, R4, R8, R5 ;  /* 0x0000000804057223 */ /* 0x021fe20000010005 */
[----:B----4-:R-:W-:Y:S01]  /*3ff0*/  IADD3 R6, PT, PT, R6, 0x44, RZ ;  /* 0x0000004406067810 */ /* 0x010fe20007ffe0ff */
[C---:B------:R-:W-:Y:S01]  /*4000*/  FFMA.FTZ R2, R4.reuse, R9, R2 ;  /* 0x0000000904027223 */ /* 0x040fe20000010002 */
[C---:B------:R-:W-:Y:S01]  /*4010*/  FFMA.FTZ R3, R4.reuse, R10, R3 ;  /* 0x0000000a04037223 */ /* 0x040fe20000010003 */
[----:B------:R-:W-:Y:S01]  /*4020*/  IADD3.X R17, PT, PT, R17, UR15, RZ, P0, !PT ;  /* 0x0000000f11117c10 */ /* 0x000fe200087fe4ff */
[----:B------:R-:W-:Y:S03]  /*4030*/  FFMA.FTZ R0, R4, R11, R0 ;  /* 0x0000000b04007223 */ /* 0x000fe60000010000 */
[----:B------:R-:W-:Y:S05]  /*4040*/  BRA.U UP0, `(.L_x_109) ;  /* 0xfffffffd00b87547 */ /* 0x000fea000b83ffff */
.L_x_96:
[----:B------:R-:W-:-:S04]  /*4050*/  IADD3 R13, PT, PT, R13, UR20, RZ ;  /* 0x000000140d0d7c10 */ /* 0x000fc8000fffe0ff */
[----:B------:R-:W-:-:S13]  /*4060*/  ISETP.GE.AND P0, PT, R13, UR21, PT ;  /* 0x000000150d007c0c */ /* 0x000fda000bf06270 */
[----:B------:R-:W-:Y:S05]  /*4070*/  @P0 EXIT ;  /* 0x000000000000094d */ /* 0x000fea0003800000 */
[----:B0-----:R-:W-:Y:S01]  /*4080*/  IABS R9, UR22 ;  /* 0x0000001600097c13 */ /* 0x001fe20008000000 */
        /* <DEDUP_REMOVED lines=79> */
        .weak           $__internal_2_$__cuda_sm20_div_s64
        .type           $__internal_2_$__cuda_sm20_div_s64,@function
        .size           $__internal_2_$__cuda_sm20_div_s64,(.L_x_10210 - $__internal_2_$__cuda_sm20_div_s64)
$__internal_2_$__cuda_sm20_div_s64:
        /* <DEDUP_REMOVED lines=31> */
[----:B------:R-:W-:-:S03]  /*4770*/  IMAD.HI.U32 R36, R37, R12, RZ ;  /* 0x0000000c25247227 */ /* 0x000fc600078e00ff */
[----:B------:R-:W-:-:S05]  /*4780*/  IADD3.X R20, PT, PT, RZ, ~R20, RZ, P0, !PT ;  /* 0x80000014ff147210 */ /* 0x000fca00007fe4ff */
[----:B------:R-:W-:-:S04]  /*4790*/  IMAD.WIDE.U32 R36, P4, R37, R20, R36 ;  /* 0x0000001425247225 */ /* 0x000fc80007880024 */
[C---:B------:R-:W-:Y:S02]  /*47a0*/  IMAD R15, R21.reuse, R20, RZ ;  /* 0x00000014150f7224 */ /* 0x040fe400078e02ff */
[----:B------:R-:W-:-:S04]  /*47b0*/  IMAD.HI.U32 R12, P3, R21, R12, R36 ;  /* 0x0000000c150c7227 */ /* 0x000fc80007860024 */
[----:B------:R-:W-:Y:S01]  /*47c0*/  IMAD.HI.U32 R11, R21, R20, RZ ;  /* 0x00000014150b7227 */ /* 0x000fe200078e00ff */
[----:B------:R-:W-:Y:S02]  /*47d0*/  IADD3 R15, P2, PT, R15, R12, RZ ;  /* 0x0000000c0f0f7210 */ /* 0x000fe40007f5e0ff */
[-C--:B------:R-:W-:Y:S01]  /*47e0*/  IADD3 R12, P0, PT, RZ, -R26.reuse, RZ ;  /* 0x8000001aff0c7210 */ /* 0x080fe20007f1e0ff */
[----:B------:R-:W-:Y:S02]  /*47f0*/  IMAD.X R21, R11, 0x1, R21, P4 ;  /* 0x000000010b157824 */ /* 0x000fe400020e0615 */
[----:B------:R-:W-:Y:S01]  /*4800*/  IMAD.MOV.U32 R37, RZ, RZ, RZ ;  /* 0x000000ffff257224 */ /* 0x000fe200078e00ff */
[----:B------:R-:W-:Y:S01]  /*4810*/  SEL R12, R12, R26, !P1 ;  /* 0x0000001a0c0c7207 */ /* 0x000fe20004800000 */
[----:B------:R-:W-:-:S04]  /*4820*/  IMAD.X R20, RZ, RZ, ~R19, P0 ;  /* 0x000000ffff147224 */ /* 0x000fc800000e0e13 */
        /* <DEDUP_REMOVED lines=14> */
[CC--:B------:R-:W-:Y:S02]  /*4910*/  ISETP.GE.U32.AND P3, PT, R12.reuse, R28.reuse, PT ;  /* 0x0000001c0c00720c */ /* 0x0c0fe40003f66070 */
[----:B------:R-:W-:Y:S01]  /*4920*/  IADD3 R15, P2, PT, R12, -R28, RZ ;  /* 0x8000001c0c0f7210 */ /* 0x000fe20007f5e0ff */
[----:B------:R-:W-:Y:S01]  /*4930*/  IMAD.X R11, R11, 0x1, ~R26, P0 ;  /* 0x000000010b0b7824 */ /* 0x000fe200000e0e1a */
[----:B------:R-:W-:-:S04]  /*4940*/  IADD3 R26, P1, PT, R21, 0x1, RZ ;  /* 0x00000001151a7810 */ /* 0x000fc80007f3e0ff */
[----:B------:R-:W-:-:S04]  /*4950*/  ISETP.GE.U32.AND.EX P3, PT, R11, R29, PT, P3 ;  /* 0x0000001d0b00720c */ /* 0x000fc80003f66130 */
[----:B------:R-:W-:Y:S01]  /*4960*/  SEL R15, R15, R12, P3 ;  /* 0x0000000c0f0f7207 */ /* 0x000fe20001800000 */
[----:B------:R-:W-:Y:S01]  /*4970*/  IMAD.X R12, R11, 0x1, ~R29, P2 ;  /* 0x000000010b0c7824 */ /* 0x000fe200010e0e1d */
[----:B------:R-:W-:Y:S02]  /*4980*/  SEL R26, R26, R21, P3 ;  /* 0x000000151a1a7207 */ /* 0x000fe40001800000 */
[----:B------:R-:W-:Y:S01]  /*4990*/  ISETP.GE.U32.AND P0, PT, R15, R28, PT ;  /* 0x0000001c0f00720c */ /* 0x000fe20003f06070 */
[----:B------:R-:W-:Y:S01]  /*49a0*/  IMAD.X R15, RZ, RZ, R20, P1 ;  /* 0x000000ffff0f7224 */ /* 0x000fe200008e0614 */
[----:B------:R-:W-:Y:S02]  /*49b0*/  SEL R11, R12, R11, P3 ;  /* 0x0000000b0c0b7207 */ /* 0x000fe40001800000 */
[----:B------:R-:W-:Y:S02]  /*49c0*/  IADD3 R21, P1, PT, R26, 0x1, RZ ;  /* 0x000000011a157810 */ /* 0x000fe40007f3e0ff */
[----:B------:R-:W-:-:S02]  /*49d0*/  SEL R15, R15, R20, P3 ;  /* 0x000000140f0f7207 */ /* 0x000fc40001800000 */
[----:B------:R-:W-:Y:S02]  /*49e0*/  ISETP.GE.U32.AND.EX P0, PT, R11, R29, PT, P0 ;  /* 0x0000001d0b00720c */ /* 0x000fe40003f06100 */
[-C--:B------:R-:W-:Y:S02]  /*49f0*/  IADD3.X R12, PT, PT, RZ, R15.reuse, RZ, P1, !PT ;  /* 0x0000000fff0c7210 */ /* 0x080fe40000ffe4ff */
[----:B------:R-:W-:Y:S02]  /*4a00*/  SEL R21, R21, R26, P0 ;  /* 0x0000001a15157207 */ /* 0x000fe40000000000 */
[----:B------:R-:W-:Y:S02]  /*4a10*/  SEL R15, R12, R15, P0 ;  /* 0x0000000f0c0f7207 */ /* 0x000fe40000000000 */
[----:B------:R-:W-:Y:S02]  /*4a20*/  IADD3 R12, P1, PT, RZ, -R21, RZ ;  /* 0x80000015ff0c7210 */ /* 0x000fe40007f3e0ff */
[----:B------:R-:W-:-:S02]  /*4a30*/  LOP3.LUT R11, R16, R19, RZ, 0x3c, !PT ;  /* 0x00000013100b7212 */ /* 0x000fc400078e3cff */
[----:B------:R-:W-:Y:S01]  /*4a40*/  ISETP.NE.U32.AND P0, PT, R18, RZ, PT ;  /* 0x000000ff1200720c */ /* 0x000fe20003f05070 */
[----:B------:R-:W-:Y:S01]  /*4a50*/  IMAD.X R20, RZ, RZ, ~R15, P1 ;  /* 0x000000ffff147224 */ /* 0x000fe200008e0e0f */
[----:B------:R-:W-:Y:S02]  /*4a60*/  ISETP.GE.AND P2, PT, R11, RZ, PT ;  /* 0x000000ff0b00720c */ /* 0x000fe40003f46270 */
[----:B------:R-:W-:Y:S02]  /*4a70*/  ISETP.NE.AND.EX P0, PT, R16, RZ, PT, P0 ;  /* 0x000000ff1000720c */ /* 0x000fe40003f05300 */
[----:B------:R-:W-:Y:S01]  /*4a80*/  SEL R20, R20, R15, !P2 ;  /* 0x0000000f14147207 */ /* 0x000fe20005000000 */
[----:B------:R-:W-:Y:S01]  /*4a90*/  IMAD.MOV.U32 R15, RZ, RZ, 0x0 ;  /* 0x00000000ff0f7424 */ /* 0x000fe200078e00ff */
[----:B------:R-:W-:Y:S02]  /*4aa0*/  SEL R12, R12, R21, !P2 ;  /* 0x000000150c0c7207 */ /* 0x000fe40005000000 */
[----:B------:R-:W-:-:S02]  /*4ab0*/  SEL R11, R20, 0xffffffff, P0 ;  /* 0xffffffff140b7807 */ /* 0x000fc40000000000 */
[----:B------:R-:W-:Y:S01]  /*4ac0*/  SEL R12, R12, 0xffffffff, P0 ;  /* 0xffffffff0c0c7807 */ /* 0x000fe20000000000 */
[----:B------:R-:W-:Y:S06]  /*4ad0*/  RET.REL.NODEC R14 `(_ZN5flash32flash_fwd_splitkv_combine_kernelI23Flash_fwd_kernel_traitsILi32ELi64ELi256ELi4ELb0ELb0EN7cutlass6half_tE19Flash_kernel_traitsILi32ELi64ELi256ELi4ES3_EELi16ELi5ELb0EEEvNS_16Flash_fwd_paramsE) ;  /* 0xffffffb40e487950 */ /* 0x000fec0003c3ffff */
.L_x_110:
        /* <DEDUP_REMOVED lines=10> */
.L_x_10210:


//--------------------- .text._ZN5flash32flash_fwd_splitkv_combine_kernelI23Flash_fwd_kernel_traitsILi32ELi64ELi256ELi4ELb0ELb0EN7cutlass6half_tE19Flash_kernel_traitsILi32ELi64ELi256ELi4ES3_EELi16ELi4ELb0EEEvNS_16Flash_fwd_paramsE --------------------------
	.section	.text._ZN5flash32flash_fwd_splitkv_combine_kernelI23Flash_fwd_kernel_traitsILi32ELi64ELi256ELi4ELb0ELb0EN7cutlass6half_tE19Flash_kernel_traitsILi32ELi64ELi256ELi4ES3_EELi16ELi4ELb0EEEvNS_16Flash_fwd_paramsE,"ax",@progbits
	.align	128
        .global         _ZN5flash32flash_fwd_splitkv_combine_kernelI23Flash_fwd_kernel_traitsILi32ELi64ELi256ELi4ELb0ELb0EN7cutlass6half_tE19Flash_kernel_traitsILi32ELi64ELi256ELi4ES3_EELi16ELi4ELb0EEEvNS_16Flash_fwd_paramsE
        .type           _ZN5flash32flash_fwd_splitkv_combine_kernelI23Flash_fwd_kernel_traitsILi32ELi64ELi256ELi4ELb0ELb0EN7cutlass6half_tE19Flash_kernel_traitsILi32ELi64ELi256ELi4ES3_EELi16ELi4ELb0EEEvNS_16Flash_fwd_paramsE,@function
        .size           _ZN5flash32flash_fwd_splitkv_combine_kernelI23Flash_fwd_kernel_traitsILi32ELi64ELi256ELi4ELb0ELb0EN7cutlass6half_tE19Flash_kernel_traitsILi32ELi64ELi256ELi4ES3_EELi16ELi4ELb0EEEvNS_16Flash_fwd_paramsE,(.L_x_10211 - _ZN5flash32flash_fwd_splitkv_combine_kernelI23Flash_fwd_kernel_traitsILi32ELi64ELi256ELi4ELb0ELb0EN7cutlass6half_tE19Flash_kernel_traitsILi32ELi64ELi256ELi4ES3_EELi16ELi4ELb0EEEvNS_16Flash_fwd_paramsE)
        .other          _ZN5flash32flash_fwd_splitkv_combine_kernelI23Flash_fwd_kernel_traitsILi32ELi64ELi256ELi4ELb0ELb0EN7cutlass6half_tE19Flash_kernel_traitsILi32ELi64ELi256ELi4ES3_EELi16ELi4ELb0EEEvNS_16Flash_fwd_paramsE,@"STO_CUDA_ENTRY STV_DEFAULT"
_ZN5flash32flash_fwd_splitkv_combine_kernelI23Flash_fwd_kernel_traitsILi32ELi64ELi256ELi4ELb0ELb0EN7cutlass6half_tE19Flash_kernel_traitsILi32ELi64ELi256ELi4ES3_EELi16ELi4ELb0EEEvNS_16Flash_fwd_paramsE:
.text._ZN5flash32flash_fwd_splitkv_combine_kernelI23Flash_fwd_kernel_traitsILi32ELi64ELi256ELi4ELb0ELb0EN7cutlass6half_tE19Flash_kernel_traitsILi32ELi64ELi256ELi4ES3_EELi16ELi4ELb0EEEvNS_16Flash_fwd_paramsE:
        /* <DEDUP_REMOVED lines=38> */
.L_x_111:
[----:B------:R-:W-:Y:S01]  /*0260*/  IMAD.U32 R14, RZ, RZ, UR21 ;  /* 0x00000015ff0e7e24 */ /* 0x000fe2000f8e00ff */
[----:B------:R-:W-:Y:S01]  /*0270*/  MOV R20, UR19 ;  /* 0x0000001300147c02 */ /* 0x000fe20008000f00 */
[----:B------:R-:W-:Y:S01]  /*0280*/  IMAD.U32 R19, RZ, RZ, UR15 ;  /* 0x0000000fff137e24 */ /* 0x000fe2000f8e00ff */
[----:B------:R-:W-:Y:S02]  /*0290*/  MOV R18, UR14 ;  /* 0x0000000e00127c02 */ /* 0x000fe40008000f00 */
[----:B------:R-:W-:Y:S02]  /*02a0*/  MOV R16, 0x2c0 ;  /* 0x000002c000107802 */ /* 0x000fe40000000f00 */
[----:B------:R-:W-:Y:S05]  /*02b0*/  CALL.REL.NOINC `($__internal_3_$__cuda_sm20_div_s64) ;  /* 0x0000003c00a47944 */ /* 0x000fea0003c00000 */
[----:B------:R-:W-:-:S07]  /*02c0*/  MOV R13, R11 ;  /* 0x0000000b000d7202 */ /* 0x000fce0000000f00 */
.L_x_112:
        /* <DEDUP_REMOVED lines=30> */
.L_x_114:
[----:B------:R-:W-:Y:S01]  /*04b0*/  IMAD.MOV.U32 R14, RZ, RZ, R12 ;  /* 0x000000ffff0e7224 */ /* 0x000fe200078e000c */
[----:B------:R-:W-:Y:S02]  /*04c0*/  MOV R19, R13 ;  /* 0x0000000d00137202 */ /* 0x000fe40000000f00 */
[----:B------:R-:W-:Y:S02]  /*04d0*/  MOV R16, 0x4f0 ;  /* 0x000004f000107802 */ /* 0x000fe40000000f00 */
[----:B------:R-:W-:Y:S05]  /*04e0*/  CALL.REL.NOINC `($__internal_3_$__cuda_sm20_div_s64) ;  /* 0x0000003c00187944 */ /* 0x000fea0003c00000 */
[----:B------:R-:W-:Y:S02]  /*04f0*/  MOV R4, R12 ;  /* 0x0000000c00047202 */ /* 0x000fe40000000f00 */
[----:B------:R-:W-:Y:S02]  /*0500*/  MOV R5, R11 ;  /* 0x0000000b00057202 */ /* 0x000fe40000000f00 */
.L_x_115:
[----:B------:R-:W-:Y:S05]  /*0510*/  BSYNC.RECONVERGENT B0 ;  /* 0x0000000000007941 */ /* 0x000fea0003800200 */
.L_x_113:
        /* <DEDUP_REMOVED lines=57> */
.L_x_117:
[----:B------:R-:W-:Y:S01]  /*08b0*/  IMAD.MOV.U32 R14, RZ, RZ, R20 ;  /* 0x000000ffff0e7224 */ /* 0x000fe200078e0014 */
[----:B------:R-:W-:Y:S01]  /*08c0*/  MOV R20, R9 ;  /* 0x0000000900147202 */ /* 0x000fe20000000f00 */
[----:B------:R-:W-:Y:S01]  /*08d0*/  IMAD.MOV.U32 R19, RZ, RZ, R18 ;  /* 0x000000ffff137224 */ /* 0x000fe200078e0012 */
[----:B------:R-:W-:Y:S02]  /*08e0*/  MOV R18, R29 ;  /* 0x0000001d00127202 */ /* 0x000fe40000000f00 */
[----:B------:R-:W-:Y:S02]  /*08f0*/  MOV R16, 0x910 ;  /* 0x0000091000107802 */ /* 0x000fe40000000f00 */
[----:B------:R-:W-:Y:S05]  /*0900*/  CALL.REL.NOINC `($__internal_3_$__cuda_sm20_div_s64) ;  /* 0x0000003800107944 */ /* 0x000fea0003c00000 */
[----:B------:R-:W-:Y:S02]  /*0910*/  MOV R10, R12 ;  /* 0x0000000c000a7202 */ /* 0x000fe40000000f00 */
.L_x_118:
[----:B------:R-:W-:Y:S05]  /*0920*/  BSYNC.RECONVERGENT B0 ;  /* 0x0000000000007941 */ /* 0x000fea0003800200 */
.L_x_116:
        /* <DEDUP_REMOVED lines=53> */
[----:B------:R0:W1:Y:S08]  /*0c80*/  F2I.FTZ.U32.TRUNC.NTZ R0, R6 ;  /* 0x0000000600007305 */ /* 0x000070000021f000 */
[----:B------:R-:W2:Y:S01]  /*0c90*/  F2I.FTZ.U32.TRUNC.NTZ R7, R7 ;  /* 0x0000000700077305 */ /* 0x000ea2000021f000 */
[----:B0-----:R-:W-:Y:S01]  /*0ca0*/  IMAD.MOV.U32 R6, RZ, RZ, RZ ;  /* 0x000000ffff067224 */ /* 0x001fe200078e00ff */
[----:B-1----:R-:W-:-:S02]  /*0cb0*/  R2UR UR17, R0 ;  /* 0x00000000001172ca */ /* 0x002fc400000e0000 */
[----:B------:R-:W-:Y:S01]  /*0cc0*/  IABS R0, UR7 ;  /* 0x0000000700007c13 */ /* 0x000fe20008000000 */
[----:B--2---:R-:W-:-:S04]  /*0cd0*/  IMAD.MOV R3, RZ, RZ, -R7 ;  /* 0x000000ffff037224 */ /* 0x004fc800078e0a07 */
[----:B------:R-:W-:Y:S02]  /*0ce0*/  IMAD.MOV R0, RZ, RZ, -R0 ;  /* 0x000000ffff007224 */ /* 0x000fe400078e0a00 */
[----:B------:R-:W-:-:S04]  /*0cf0*/  IMAD R3, R3, UR13, RZ ;  /* 0x0000000d03037c24 */ /* 0x000fc8000f8e02ff */
[----:B------:R-:W-:Y:S01]  /*0d00*/  UIADD3 UR9, UPT, UPT, URZ, -UR17, URZ ;  /* 0x80000011ff097290 */ /* 0x000fe2000fffe0ff */
[----:B------:R-:W-:-:S03]  /*0d10*/  IMAD.HI.U32 R3, R7, R3, R6 ;  /* 0x0000000307037227 */ /* 0x000fc600078e0006 */
[----:B------:R-:W-:-:S03]  /*0d20*/  UIMAD UR9, UR9, UR11, URZ ;  /* 0x0000000b090972a4 */ /* 0x000fc6000f8e02ff */
[----:B------:R-:W-:Y:S01]  /*0d30*/  IMAD.HI.U32 R3, R3, UR12, RZ ;  /* 0x0000000c03037c27 */ /* 0x000fe2000f8e00ff */
[----:B------:R-:W-:-:S03]  /*0d40*/  UIMAD.WIDE.U32 UR16, UR17, UR9, UR16 ;  /* 0x00000009111072a5 */ /* 0x000fc6000f8e0010 */
[----:B------:R-:W-:Y:S01]  /*0d50*/  IMAD R0, R3, R0, UR12 ;  /* 0x0000000c03007e24 */ /* 0x000fe2000f8e0200 */
[----:B------:R-:W-:Y:S02]  /*0d60*/  UIMAD.WIDE.U32 UR16, UR17, UR12, URZ ;  /* 0x0000000c111072a5 */ /* 0x000fe4000f8e00ff */
[----:B------:R-:W-:Y:S02]  /*0d70*/  ULOP3.LUT UR16, UR6, UR13, URZ, 0x3c, !UPT ;  /* 0x0000000d06107292 */ /* 0x000fe4000f8e3cff */
[----:B------:R-:W-:Y:S01]  /*0d80*/  ISETP.LT.U32.AND P1, PT, R0, UR13, PT ;  /* 0x0000000d00007c0c */ /* 0x000fe2000bf21070 */
[----:B------:R-:W-:Y:S01]  /*0d90*/  UIADD3 UR10, UPT, UPT, -UR17, URZ, URZ ;  /* 0x000000ff110a7290 */ /* 0x000fe2000fffe1ff */
[----:B------:R-:W0:Y:S02]  /*0da0*/  LDCU.U8 UR9, c[0x0][0x549] ;  /* 0x0000a920ff0977ac */ /* 0x000e240008000000 */
[----:B------:R-:W-:Y:S01]  /*0db0*/  ISETP.LE.AND P0, PT, RZ, UR16, PT ;  /* 0x00000010ff007c0c */ /* 0x000fe2000bf03270 */
[----:B------:R-:W-:-:S02]  /*0dc0*/  UIMAD UR10, UR11, UR10, UR12 ;  /* 0x0000000a0b0a72a4 */ /* 0x000fc4000f8e020c */
[----:B------:R-:W-:Y:S02]  /*0dd0*/  ULOP3.LUT UR6, UR6, UR4, URZ, 0x3c, !UPT ;  /* 0x0000000406067292 */ /* 0x000fe4000f8e3cff */
[----:B------:R-:W-:-:S04]  /*0de0*/  UISETP.GT.U32.AND UP1, UPT, UR11, UR10, UPT ;  /* 0x0000000a0b00728c */ /* 0x000fc8000bf24070 */
[----:B------:R-:W-:Y:S02]  /*0df0*/  @!P1 VIADD R0, R0, -UR13 ;  /* 0x8000000d00009c36 */ /* 0x000fe40008000000 */
[----:B------:R-:W-:Y:S01]  /*0e00*/  @!P1 VIADD R3, R3, 0x1 ;  /* 0x0000000103039836 */ /* 0x000fe20000000000 */
[----:B------:R-:W-:Y:S02]  /*0e10*/  ISETP.NE.AND P1, PT, RZ, UR7, PT ;  /* 0x00000007ff007c0c */ /* 0x000fe4000bf25270 */
[----:B------:R-:W-:Y:S01]  /*0e20*/  ISETP.GE.U32.AND P2, PT, R0, UR13, PT ;  /* 0x0000000d00007c0c */ /* 0x000fe2000bf46070 */
[----:B0-----:R-:W-:Y:S02]  /*0e30*/  UISETP.NE.AND UP0, UPT, UR9, URZ, UPT ;  /* 0x000000ff0900728c */ /* 0x001fe4000bf05270 */
[----:B------:R-:W-:Y:S02]  /*0e40*/  @!UP1 UIADD3 UR10, UPT, UPT, UR10, -UR11, URZ ;  /* 0x8000000b0a0a9290 */ /* 0x000fe4000fffe0ff */
[----:B------:R-:W-:-:S02]  /*0e50*/  USEL UR9, UR5, 0x1, !UP0 ;  /* 0x0000000105097887 */ /* 0x000fc4000c000000 */
[----:B------:R-:W-:Y:S02]  /*0e60*/  UISETP.GE.U32.AND UP3, UPT, UR10, UR11, UPT ;  /* 0x0000000b0a00728c */ /* 0x000fe4000bf66070 */
[----:B------:R-:W-:-:S04]  /*0e70*/  UISETP.GE.AND UP0, UPT, UR6, URZ, UPT ;  /* 0x000000ff0600728c */ /* 0x000fc8000bf06270 */
[----:B------:R-:W-:Y:S01]  /*0e80*/  @P2 VIADD R3, R3, 0x1 ;  /* 0x0000000103032836 */ /* 0x000fe20000000000 */
[----:B------:R-:W-:Y:S02]  /*0e90*/  @!UP1 UIADD3 UR17, UPT, UPT, UR17, 0x1, URZ ;  /* 0x0000000111119890 */ /* 0x000fe4000fffe0ff */
[----:B------:R-:W-:Y:S01]  /*0ea0*/  UISETP.NE.AND UP1, UPT, UR8, URZ, UPT ;  /* 0x000000ff0800728c */ /* 0x000fe2000bf25270 */
[----:B------:R-:W-:Y:S01]  /*0eb0*/  @!P0 IMAD.MOV R3, RZ, RZ, -R3 ;  /* 0x000000ffff038224 */ /* 0x000fe200078e0a03 */
[----:B------:R-:W-:Y:S01]  /*0ec0*/  @!P1 LOP3.LUT R3, RZ, UR13, RZ, 0x33, !PT ;  /* 0x0000000dff039c12 */ /* 0x000fe2000f8e33ff */
[----:B------:R-:W-:Y:S02]  /*0ed0*/  USHF.R.S32.HI UR6, URZ, 0x1f, UR7 ;  /* 0x0000001fff067899 */ /* 0x000fe40008011407 */
[----:B------:R-:W-:Y:S01]  /*0ee0*/  @UP3 UIADD3 UR17, UPT, UPT, UR17, 0x1, URZ ;  /* 0x0000000111113890 */ /* 0x000fe2000fffe0ff */
[----:B------:R-:W-:Y:S01]  /*0ef0*/  ISETP.LT.U32.AND P0, PT, R10, R3, PT ;  /* 0x000000030a00720c */ /* 0x000fe20003f01070 */
[----:B------:R-:W-:Y:S01]  /*0f00*/  USEL UR5, URZ, 0x1, !UP1 ;  /* 0x00000001ff057887 */ /* 0x000fe2000c800000 */
[----:B------:R-:W-:Y:S01]  /*0f10*/  SHF.R.S32.HI R7, RZ, 0x1f, R3 ;  /* 0x0000001fff077819 */ /* 0x000fe20000011403 */
[----:B------:R-:W-:-:S02]  /*0f20*/  @!UP0 UIADD3 UR17, UPT, UPT, -UR17, URZ, URZ ;  /* 0x000000ff11118290 */ /* 0x000fc4000fffe1ff */
[----:B------:R-:W-:Y:S01]  /*0f30*/  ULOP3.LUT UR6, UR6, UR5, URZ, 0xfc, !UPT ;  /* 0x0000000506067292 */ /* 0x000fe2000f8efcff */
[----:B------:R-:W-:Y:S01]  /*0f40*/  ISETP.LT.AND.EX P0, PT, R11, R7, PT, P0 ;  /* 0x000000070b00720c */ /* 0x000fe20003f01300 */
[----:B------:R-:W-:-:S03]  /*0f50*/  @!UP2 ULOP3.LUT UR17, URZ, UR4, URZ, 0x33, !UPT ;  /* 0x00000004ff11a292 */ /* 0x000fc6000f8e33ff */
        /* <DEDUP_REMOVED lines=25> */
.L_x_120:
[----:B------:R-:W-:Y:S01]  /*10f0*/  IMAD.MOV.U32 R14, RZ, RZ, R10 ;  /* 0x000000ffff0e7224 */ /* 0x000fe200078e000a */
[----:B------:R-:W-:Y:S01]  /*1100*/  MOV R20, R8 ;  /* 0x0000000800147202 */ /* 0x000fe20000000f00 */
[----:B------:R-:W-:Y:S01]  /*1110*/  IMAD.MOV.U32 R19, RZ, RZ, R11 ;  /* 0x000000ffff137224 */ /* 0x000fe200078e000b */
[----:B------:R-:W-:Y:S02]  /*1120*/  MOV R18, R0 ;  /* 0x0000000000127202 */ /* 0x000fe40000000f00 */
[----:B------:R-:W-:Y:S02]  /*1130*/  MOV R16, 0x1150 ;  /* 0x0000115000107802 */ /* 0x000fe40000000f00 */
[----:B------:R-:W-:Y:S05]  /*1140*/  CALL.REL.NOINC `($__internal_3_$__cuda_sm20_div_s64) ;  /* 0x0000003000007944 */ /* 0x000fea0003c00000 */
[----:B------:R-:W-:Y:S02]  /*1150*/  MOV R32, R12 ;  /* 0x0000000c00207202 */ /* 0x000fe40000000f00 */
[----:B------:R-:W-:Y:S02]  /*1160*/  MOV R33, R11 ;  /* 0x0000000b00217202 */ /* 0x000fe40000000f00 */
.L_x_121:
[----:B------:R-:W-:Y:S05]  /*1170*/  BSYNC.RECONVERGENT B0 ;  /* 0x0000000000007941 */ /* 0x000fea0003800200 */
.L_x_119:
        /* <DEDUP_REMOVED lines=57> */
.L_x_123:
[----:B------:R-:W-:Y:S01]  /*1510*/  IMAD.MOV.U32 R14, RZ, RZ, R4 ;  /* 0x000000ffff0e7224 */ /* 0x000fe200078e0004 */
[----:B------:R-:W-:Y:S01]  /*1520*/  MOV R19, R5 ;  /* 0x0000000500137202 */ /* 0x000fe20000000f00 */
[----:B------:R-:W-:Y:S01]  /*1530*/  IMAD.MOV.U32 R20, RZ, RZ, R7 ;  /* 0x000000ffff147224 */ /* 0x000fe200078e0007 */
[----:B------:R-:W-:Y:S02]  /*1540*/  MOV R16, 0x1560 ;  /* 0x0000156000107802 */ /* 0x000fe40000000f00 */
[----:B------:R-:W-:Y:S05]  /*1550*/  CALL.REL.NOINC `($__internal_3_$__cuda_sm20_div_s64) ;  /* 0x0000002800fc7944 */ /* 0x000fea0003c00000 */
[----:B------:R-:W-:Y:S02]  /*1560*/  MOV R14, R12 ;  /* 0x0000000c000e7202 */ /* 0x000fe40000000f00 */
[----:B------:R-:W-:Y:S02]  /*1570*/  MOV R15, R11 ;  /* 0x0000000b000f7202 */ /* 0x000fe40000000f00 */
.L_x_124:
[----:B------:R-:W-:Y:S05]  /*1580*/  BSYNC.RECONVERGENT B0 ;  /* 0x0000000000007941 */ /* 0x000fea0003800200 */
.L_x_122:
[----:B------:R-:W0:Y:S01]  /*1590*/  S2R R4, SR_TID.X ;  /* 0x0000000000047919 */ /* 0x000e220000002100 */
[----:B------:R-:W-:Y:S01]  /*15a0*/  UIADD3 UR8, UP0, UPT, UR21, -UR20, URZ ;  /* 0x8000001415087290 */ /* 0x000fe2000ff1e0ff */
[----:B------:R-:W1:Y:S03]  /*15b0*/  LDCU UR4, c[0x0][0x534] ;  /* 0x0000a680ff0477ac */ /* 0x000e660008000800 */
[----:B------:R-:W-:Y:S01]  /*15c0*/  UIADD3.X UR5, UPT, UPT, UR15, -0x1, URZ, UP0, !UPT ;  /* 0xffffffff0f057890 */ /* 0x000fe200087fe4ff */
[----:B------:R-:W2:Y:S05]  /*15d0*/  LDCU.64 UR10, c[0x0][0x358] ;  /* 0x00006b00ff0a77ac */ /* 0x000eaa0008000a00 */
[----:B------:R-:W-:Y:S01]  /*15e0*/  IMAD.U32 R3, RZ, RZ, UR5 ;  /* 0x00000005ff037e24 */ /* 0x000fe2000f8e00ff */
[----:B0-----:R-:W-:-:S02]  /*15f0*/  LOP3.LUT R6, R4, 0xf, RZ, 0xc0, !PT ;  /* 0x0000000f04067812 */ /* 0x001fc400078ec0ff */
[----:B------:R-:W-:Y:S02]  /*1600*/  SHF.R.U32.HI R5, RZ, 0x4, R4 ;  /* 0x00000004ff057819 */ /* 0x000fe40000011604 */
[----:B------:R-:W-:-:S04]  /*1610*/  ISETP.LT.U32.AND P2, PT, R6, UR8, PT ;  /* 0x0000000806007c0c */ /* 0x000fc8000bf41070 */
[----:B------:R-:W-:Y:S01]  /*1620*/  ISETP.GT.AND.EX P2, PT, R3, RZ, PT, P2 ;  /* 0x000000ff0300720c */ /* 0x000fe20003f44320 */
[----:B------:R-:W-:-:S03]  /*1630*/  VIADD R3, R5, 0x8 ;  /* 0x0000000805037836 */ /* 0x000fc60000000000 */
[----:B-1----:R-:W-:Y:S02]  /*1640*/  ISETP.GE.OR P3, PT, R5, UR4, !P2 ;  /* 0x0000000405007c0c */ /* 0x002fe4000d766670 */
[----:B------:R-:W-:-:S11]  /*1650*/  ISETP.GE.OR P2, PT, R3, UR4, !P2 ;  /* 0x0000000403007c0c */ /* 0x000fd6000d746670 */
[----:B------:R-:W0:Y:S01]  /*1660*/  @!P3 LDC.64 R12, c[0x0][0x428] ;  /* 0x00010a00ff0cbb82 */ /* 0x000e220000000a00 */
[C---:B------:R-:W-:Y:S02]  /*1670*/  @!P3 IADD3 R22, P1, PT, R6.reuse, UR20, RZ ;  /* 0x000000140616bc10 */ /* 0x040fe4000ff3e0ff */
[----:B------:R-:W-:-:S03]  /*1680*/  @!P2 IADD3 R20, P0, PT, R6, UR20, RZ ;  /* 0x000000140614ac10 */ /* 0x000fc6000ff1e0ff */
[----:B------:R-:W-:Y:S02]  /*1690*/  @!P3 IMAD.X R23, RZ, RZ, RZ, P1 ;  /* 0x000000ffff17b224 */ /* 0x000fe400008e06ff */
[----:B------:R-:W1:Y:S01]  /*16a0*/  @!P2 LDC.64 R10, c[0x0][0x428] ;  /* 0x00010a00ff0aab82 */ /* 0x000e620000000a00 */
[----:B------:R-:W-:Y:S02]  /*16b0*/  @!P2 IMAD.X R21, RZ, RZ, RZ, P0 ;  /* 0x000000ffff15a224 */ /* 0x000fe400000e06ff */
[----:B------:R-:W-:-:S04]  /*16c0*/  @!P3 IMAD.WIDE.U32 R22, R5, UR21, R22 ;  /* 0x000000150516bc25 */ /* 0x000fc8000f8e0016 */
[----:B------:R-:W-:-:S04]  /*16d0*/  @!P2 IMAD.WIDE.U32 R20, R3, UR21, R20 ;  /* 0x000000150314ac25 */ /* 0x000fc8000f8e0014 */
[----:B------:R-:W-:Y:S02]  /*16e0*/  @!P2 IMAD R16, R3, UR15, R21 ;  /* 0x0000000f0310ac24 */ /* 0x000fe4000f8e0215 */
[----:B------:R-:W-:Y:S01]  /*16f0*/  @!P3 IMAD R6, R5, UR15, R23 ;  /* 0x0000000f0506bc24 */ /* 0x000fe2000f8e0217 */
[----:B------:R-:W3:Y:S01]  /*1700*/  LDC R3, c[0x0][0x434] ;  /* 0x00010d00ff037b82 */ /* 0x000ee20000000800 */
[----:B0-----:R-:W-:-:S04]  /*1710*/  @!P3 LEA R18, P1, R22, R12, 0x2 ;  /* 0x0000000c1612b211 */ /* 0x001fc800078210ff */
[----:B------:R-:W-:Y:S02]  /*1720*/  @!P3 LEA.HI.X R19, R22, R13, R6, 0x2, P1 ;  /* 0x0000000d1613b211 */ /* 0x000fe400008f1406 */
[----:B-1----:R-:W-:Y:S01]  /*1730*/  @!P2 LEA R24, P0, R20, R10, 0x2 ;  /* 0x0000000a1418a211 */ /* 0x002fe200078010ff */
[----:B------:R-:W-:-:S03]  /*1740*/  IMAD.MOV.U32 R10, RZ, RZ, -0x800000 ;  /* 0xff800000ff0a7424 */ /* 0x000fc600078e00ff */
[----:B------:R-:W-:Y:S01]  /*1750*/  @!P2 LEA.HI.X R25, R20, R11, R16, 0x2, P0 ;  /* 0x0000000b1419a211 */ /* 0x000fe200000f1410 */
[----:B------:R-:W-:-:S04]  /*1760*/  IMAD.MOV.U32 R11, RZ, RZ, -0x800000 ;  /* 0xff800000ff0b7424 */ /* 0x000fc800078e00ff */
[----:B--2---:R-:W2:Y:S04]  /*1770*/  @!P2 LDG.E R10, desc[UR10][R24.64] ;  /* 0x0000000a180aa981 */ /* 0x004ea8000c1e1900 */
[----:B------:R0:W4:Y:S01]  /*1780*/  @!P3 LDG.E R11, desc[UR10][R18.64] ;  /* 0x0000000a120bb981 */ /* 0x000122000c1e1900 */
[C---:B------:R-:W-:Y:S02]  /*1790*/  ISETP.GT.U32.AND P1, PT, R4.reuse, 0xff, PT ;  /* 0x000000ff0400780c */ /* 0x040fe40003f24070 */
[----:B------:R-:W-:-:S11]  /*17a0*/  ISETP.GT.U32.AND P0, PT, R4, 0x7f, PT ;  /* 0x0000007f0400780c */ /* 0x000fd60003f04070 */
[----:B------:R-:W1:Y:S02]  /*17b0*/  @!P1 S2R R17, SR_CgaCtaId ;  /* 0x0000000000119919 */ /* 0x000e640000008800 */
[----:B------:R-:W5:Y:S01]  /*17c0*/  @!P0 S2R R12, SR_CgaCtaId ;  /* 0x00000000000c8919 */ /* 0x000f620000008800 */
[----:B------:R-:W-:Y:S01]  /*17d0*/  @!P1 MOV R16, 0x400 ;  /* 0x0000040000109802 */ /* 0x000fe20000000f00 */
[----:B------:R-:W3:Y:S01]  /*17e0*/  @!P0 S2R R13, SR_CgaCtaId ;  /* 0x00000000000d8919 */ /* 0x000ee20000008800 */
[C---:B------:R-:W-:Y:S01]  /*17f0*/  @!P1 SHF.L.U32 R20, R4.reuse, 0x2, RZ ;  /* 0x0000000204149819 */ /* 0x040fe200000006ff */
[----:B0-----:R-:W-:Y:S01]  /*1800*/  @!P0 IMAD.SHL.U32 R19, R4, 0x4, RZ ;  /* 0x0000000404138824 */ /* 0x001fe200078e00ff */
[----:B------:R-:W-:Y:S02]  /*1810*/  @!P0 MOV R21, 0x400 ;  /* 0x0000040000158802 */ /* 0x000fe40000000f00 */
[----:B------:R-:W-:Y:S02]  /*1820*/  @!P1 LOP3.LUT R20, R20, 0x3c, RZ, 0xc0, !PT ;  /* 0x0000003c14149812 */ /* 0x000fe400078ec0ff */
[----:B------:R-:W-:-:S02]  /*1830*/  @!P0 LOP3.LUT R19, R19, 0x3c, RZ, 0xc0, !PT ;  /* 0x0000003c13138812 */ /* 0x000fc400078ec0ff */
[----:B-1----:R-:W-:Y:S02]  /*1840*/  @!P1 LEA R17, R17, R16, 0x18 ;  /* 0x0000001011119211 */ /* 0x002fe400078ec0ff */
[----:B-----5:R-:W-:-:S03]  /*1850*/  @!P0 LEA R12, R12, R21, 0x18 ;  /* 0x000000150c0c8211 */ /* 0x020fc600078ec0ff */
[----:B------:R-:W-:Y:S02]  /*1860*/  @!P1 IMAD.IADD R20, R20, 0x1, R17 ;  /* 0x0000000114149824 */ /* 0x000fe400078e0211 */
[----:B------:R-:W-:Y:S02]  /*1870*/  @!P0 IMAD.IADD R12, R19, 0x1, R12 ;  /* 0x00000001130c8824 */ /* 0x000fe400078e020c */
[C---:B------:R-:W-:Y:S02]  /*1880*/  @!P1 IMAD R20, R5.reuse, 0x44, R20 ;  /* 0x0000004405149824 */ /* 0x040fe400078e0214 */
[----:B------:R-:W-:Y:S01]  /*1890*/  @!P0 IMAD R5, R5, 0x44, R12 ;  /* 0x0000004405058824 */ /* 0x000fe200078e020c */
[----:B---3--:R-:W-:Y:S02]  /*18a0*/  IABS R6, R3 ;  /* 0x0000000300067213 */ /* 0x008fe40000000000 */
[----:B------:R-:W-:Y:S02]  /*18b0*/  @!P0 MOV R18, 0x400 ;  /* 0x0000040000128802 */ /* 0x000fe40000000f00 */
[----:B------:R-:W0:Y:S02]  /*18c0*/  I2F.RP R16, R6 ;  /* 0x0000000600107306 */ /* 0x000e240000209400 */
[----:B------:R-:W-:-:S02]  /*18d0*/  @!P0 LEA R18, R13, R18, 0x18 ;  /* 0x000000120d128211 */ /* 0x000fc400078ec0ff */
[----:B------:R-:W-:Y:S02]  /*18e0*/  SHF.R.U32.HI R13, RZ, 0x3, R4 ;  /* 0x00000003ff0d7819 */ /* 0x000fe40000011604 */
[----:B------:R-:W-:-:S03]  /*18f0*/  @!P0 LOP3.LUT R17, R4, 0x7, RZ, 0xc0, !PT ;  /* 0x0000000704118812 */ /* 0x000fc600078ec0ff */
[----:B------:R-:W-:Y:S01]  /*1900*/  @!P0 IMAD R18, R13, 0x4, R18 ;  /* 0x000000040d128824 */ /* 0x000fe200078e0212 */
[----:B------:R-:W-:Y:S01]  /*1910*/  MOV R25, 0xff800000 ;  /* 0xff80000000197802 */ /* 0x000fe20000000f00 */
[----:B------:R-:W-:Y:S02]  /*1920*/  IMAD.MOV.U32 R24, RZ, RZ, -0x800000 ;  /* 0xff800000ff187424 */ /* 0x000fe400078e00ff */
[----:B------:R-:W-:Y:S01]  /*1930*/  @!P0 IMAD R17, R17, 0x44, R18 ;  /* 0x0000004411118824 */ /* 0x000fe200078e0212 */
[----:B0-----:R-:W0:Y:S02]  /*1940*/  MUFU.RCP R16, R16 ;  /* 0x0000001000107308 */ /* 0x001e240000001000 */
[----:B0-----:R-:W-:-:S06]  /*1950*/  VIADD R22, R16, 0xffffffe ;  /* 0x0ffffffe10167836 */ /* 0x001fcc0000000000 */
[----:B------:R-:W0:Y:S02]  /*1960*/  F2I.FTZ.U32.TRUNC.NTZ R23, R22 ;  /* 0x0000001600177305 */ /* 0x000e24000021f000 */
[----:B0-----:R-:W-:Y:S02]  /*1970*/  IMAD.MOV R12, RZ, RZ, -R23 ;  /* 0x000000ffff0c7224 */ /* 0x001fe400078e0a17 */
[----:B------:R-:W-:Y:S02]  /*1980*/  IMAD.MOV.U32 R22, RZ, RZ, RZ ;  /* 0x000000ffff167224 */ /* 0x000fe400078e00ff */
[----:B------:R-:W-:Y:S01]  /*1990*/  IMAD R12, R12, R6, RZ ;  /* 0x000000060c0c7224 */ /* 0x000fe200078e02ff */
[----:B------:R-:W-:-:S04]  /*19a0*/  USHF.R.S32.HI UR4, URZ, 0x1f, UR22 ;  /* 0x0000001fff047899 */ /* 0x000fc80008011416 */
[----:B------:R-:W-:Y:S01]  /*19b0*/  ULOP3.LUT UR4, UR4, 0x1, URZ, 0xfc, !UPT ;  /* 0x0000000104047892 */ /* 0x000fe2000f8efcff */
[----:B----4-:R-:W-:Y:S04]  /*19c0*/  @!P1 STS [R20], R11 ;  /* 0x0000000b14009388 */ /* 0x010fe80000000800 */
[----:B--2---:R0:W-:Y:S01]  /*19d0*/  @!P0 STS [R5+0x220], R10 ;  /* 0x0002200a05008388 */ /* 0x0041e20000000800 */
[----:B------:R-:W-:Y:S06]  /*19e0*/  BAR.SYNC.DEFER_BLOCKING 0x0 ;  /* 0x0000000000007b1d */ /* 0x000fec0000010000 */
[----:B------:R-:W-:Y:S04]  /*19f0*/  @!P0 LDS R24, [R17] ;  /* 0x0000000011188984 */ /* 0x000fe80000000800 */
[----:B------:R1:W2:Y:S01]  /*1a00*/  @!P0 LDS R25, [R17+0x220] ;  /* 0x0002200011198984 */ /* 0x0002a20000000800 */
[----:B0-----:R-:W-:Y:S01]  /*1a10*/  IMAD.HI.U32 R10, R23, R12, R22 ;  /* 0x0000000c170a7227 */ /* 0x001fe200078e0016 */
[----:B------:R-:W-:-:S05]  /*1a20*/  IABS R11, R2 ;  /* 0x00000002000b7213 */ /* 0x000fca0000000000 */
[----:B------:R-:W-:-:S04]  /*1a30*/  IMAD.MOV.U32 R5, RZ, RZ, R11 ;  /* 0x000000ffff057224 */ /* 0x000fc800078e000b */
[----:B------:R-:W-:Y:S01]  /*1a40*/  IMAD.HI.U32 R11, R10, R5, RZ ;  /* 0x000000050a0b7227 */ /* 0x000fe200078e00ff */
[----:B-1----:R-:W0:Y:S01]  /*1a50*/  LDC R17, c[0x0][0x3e0] ;  /* 0x0000f800ff117b82 */ /* 0x002e220000000800 */
[----:B--2---:R-:W-:-:S05]  /*1a60*/  FMNMX.FTZ R19, R25, R24, !PT ;  /* 0x0000001819137209 */ /* 0x004fca0007810000 */
[----:B------:R-:W1:Y:S01]  /*1a70*/  SHFL.BFLY PT, R12, R19, 0x4, 0x1f ;  /* 0x0c801f00130c7f89 */ /* 0x000e6200000e0000 */
[----:B------:R-:W-:-:S04]  /*1a80*/  IMAD.MOV R10, RZ, RZ, -R11 ;  /* 0x000000ffff0a7224 */ /* 0x000fc800078e0a0b */
[----:B------:R-:W-:Y:S01]  /*1a90*/  IMAD R5, R6, R10, R5 ;  /* 0x0000000a06057224 */ /* 0x000fe200078e0205 */
[----:B-1----:R-:W-:-:S05]  /*1aa0*/  FMNMX.FTZ R21, R19, R12, !PT ;  /* 0x0000000c13157209 */ /* 0x002fca0007810000 */
[----:B------:R-:W1:Y:S01]  /*1ab0*/  SHFL.BFLY PT, R10, R21, 0x2, 0x1f ;  /* 0x0c401f00150a7f89 */ /* 0x000e6200000e0000 */
[----:B------:R-:W-:Y:S02]  /*1ac0*/  ISETP.GT.U32.AND P0, PT, R6, R5, PT ;  /* 0x000000050600720c */ /* 0x000fe40003f04070 */
[----:B------:R-:W-:-:S04]  /*1ad0*/  LOP3.LUT R2, R2, R3, RZ, 0x3c, !PT ;  /* 0x0000000302027212 */ /* 0x000fc800078e3cff */
[----:B------:R-:W-:-:S07]  /*1ae0*/  ISETP.GE.AND P1, PT, R2, RZ, PT ;  /* 0x000000ff0200720c */ /* 0x000fce0003f26270 */
[----:B------:R-:W-:Y:S02]  /*1af0*/  @!P0 IADD3 R5, PT, PT, R5, -R6, RZ ;  /* 0x8000000605058210 */ /* 0x000fe40007ffe0ff */
[----:B-1----:R-:W-:-:S05]  /*1b00*/  FMNMX.FTZ R19, R21, R10, !PT ;  /* 0x0000000a15137209 */ /* 0x002fca0007810000 */
[----:B------:R-:W1:Y:S01]  /*1b10*/  SHFL.BFLY PT, R2, R19, 0x1, 0x1f ;  /* 0x0c201f0013027f89 */ /* 0x000e6200000e0000 */
[----:B------:R-:W-:Y:S01]  /*1b20*/  ISETP.GE.U32.AND P2, PT, R5, R6, PT ;  /* 0x000000060500720c */ /* 0x000fe20003f46070 */
[----:B------:R-:W-:Y:S01]  /*1b30*/  @!P0 VIADD R11, R11, 0x1 ;  /* 0x000000010b0b8836 */ /* 0x000fe20000000000 */
[----:B------:R-:W-:-:S11]  /*1b40*/  ISETP.NE.AND P0, PT, R3, RZ, PT ;  /* 0x000000ff0300720c */ /* 0x000fd60003f05270 */
[----:B------:R-:W-:-:S04]  /*1b50*/  @P2 VIADD R11, R11, 0x1 ;  /* 0x000000010b0b2836 */ /* 0x000fc80000000000 */
[----:B------:R-:W-:Y:S01]  /*1b60*/  @!P1 IMAD.MOV R11, RZ, RZ, -R11 ;  /* 0x000000ffff0b9224 */ /* 0x000fe200078e0a0b */
[----:B------:R-:W-:Y:S02]  /*1b70*/  @!P0 LOP3.LUT R11, RZ, R3, RZ, 0x33, !PT ;  /* 0x00000003ff0b8212 */ /* 0x000fe400078e33ff */
[----:B-1----:R-:W-:-:S04]  /*1b80*/  FMNMX.FTZ R2, R19, R2, !PT ;  /* 0x0000000213027209 */ /* 0x002fc80007810000 */
[C---:B------:R-:W-:Y:S01]  /*1b90*/  FSETP.NEU.FTZ.AND P0, PT, R2.reuse, -INF , PT ;  /* 0xff8000000200780b */ /* 0x040fe20003f1d000 */
[----:B------:R-:W-:Y:S01]  /*1ba0*/  IMAD R5, R11, UR4, RZ ;  /* 0x000000040b057c24 */ /* 0x000fe2000f8e02ff */
[----:B0-----:R-:W-:Y:S01]  /*1bb0*/  IABS R6, R17 ;  /* 0x0000001100067213 */ /* 0x001fe20000000000 */
[----:B------:R-:W0:Y:S01]  /*1bc0*/  LDCU UR4, c[0x0][0x430] ;  /* 0x00008600ff0477ac */ /* 0x000e220008000800 */
[----:B------:R-:W-:Y:S02]  /*1bd0*/  FSEL R2, R2, RZ, P0 ;  /* 0x000000ff02027208 */ /* 0x000fe40000000000 */
[----:B------:R-:W-:-:S03]  /*1be0*/  IABS R21, R5 ;  /* 0x0000000500157213 */ /* 0x000fc60000000000 */
[C---:B------:R-:W-:Y:S01]  /*1bf0*/  FADD.FTZ R12, -R2.reuse, R24 ;  /* 0x00000018020c7221 */ /* 0x040fe20000010100 */
[----:B------:R-:W-:-:S03]  /*1c00*/  FADD.FTZ R20, -R2, R25 ;  /* 0x0000001902147221 */ /* 0x000fc60000010100 */
[----:B------:R-:W-:Y:S01]  /*1c10*/  FMUL.FTZ R12, R12, 1.4426950216293334961 ;  /* 0x3fb8aa3b0c0c7820 */ /* 0x000fe20000410000 */
[----:B------:R-:W-:Y:S01]  /*1c20*/  FMUL.FTZ R20, R20, 1.4426950216293334961 ;  /* 0x3fb8aa3b14147820 */ /* 0x000fe20000410000 */
[----:B------:R-:W1:Y:S08]  /*1c30*/  I2F.RP R10, R21 ;  /* 0x00000015000a7306 */ /* 0x000e700000209400 */
[----:B------:R-:W-:Y:S04]  /*1c40*/  MUFU.EX2 R12, R12 ;  /* 0x0000000c000c7308 */ /* 0x000fe80000000800 */
[----:B------:R-:W2:Y:S04]  /*1c50*/  MUFU.EX2 R27, R20 ;  /* 0x00000014001b7308 */ /* 0x000ea80000000800 */
[----:B------:R-:W3:Y:S08]  /*1c60*/  I2F.RP R18, R6 ;  /* 0x0000000600127306 */ /* 0x000ef00000209400 */
[----:B-1----:R-:W1:Y:S01]  /*1c70*/  MUFU.RCP R10, R10 ;  /* 0x0000000a000a7308 */ /* 0x002e620000001000 */
[----:B--2---:R-:W-:-:S05]  /*1c80*/  FADD.FTZ R27, R12, R27 ;  /* 0x0000001b0c1b7221 */ /* 0x004fca0000010000 */
[----:B------:R-:W2:Y:S02]  /*1c90*/  SHFL.BFLY PT, R16, R27, 0x4, 0x1f ;  /* 0x0c801f001b107f89 */ /* 0x000ea400000e0000 */
[----:B---3--:R-:W3:Y:S01]  /*1ca0*/  MUFU.RCP R30, R18 ;  /* 0x00000012001e7308 */ /* 0x008ee20000001000 */
[----:B-1----:R-:W-:-:S07]  /*1cb0*/  VIADD R34, R10, 0xffffffe ;  /* 0x0ffffffe0a227836 */ /* 0x002fce0000000000 */
[----:B------:R-:W1:Y:S01]  /*1cc0*/  F2I.FTZ.U32.TRUNC.NTZ R35, R34 ;  /* 0x0000002200237305 */ /* 0x000e62000021f000 */
[----:B---3--:R-:W-:-:S07]  /*1cd0*/  VIADD R30, R30, 0xffffffe ;  /* 0x0ffffffe1e1e7836 */ /* 0x008fce0000000000 */
[----:B------:R-:W3:Y:S01]  /*1ce0*/  F2I.FTZ.U32.TRUNC.NTZ R31, R30 ;  /* 0x0000001e001f7305 */ /* 0x000ee2000021f000 */
[----:B--2---:R-:W-:-:S05]  /*1cf0*/  FADD.FTZ R16, R27, R16 ;  /* 0x000000101b107221 */ /* 0x004fca0000010000 */
[----:B------:R-:W2:Y:S01]  /*1d00*/  SHFL.BFLY PT, R23, R16, 0x2, 0x1f ;  /* 0x0c401f0010177f89 */ /* 0x000ea200000e0000 */
[----:B-1----:R-:W-:Y:S01]  /*1d10*/  IADD3 R10, PT, PT, RZ, -R35, RZ ;  /* 0x80000023ff0a7210 */ /* 0x002fe20007ffe0ff */
[----:B------:R-:W-:-:S04]  /*1d20*/  IMAD.MOV.U32 R34, RZ, RZ, RZ ;  /* 0x000000ffff227224 */ /* 0x000fc800078e00ff */
[----:B------:R-:W-:Y:S02]  /*1d30*/  IMAD R27, R10, R21, RZ ;  /* 0x000000150a1b7224 */ /* 0x000fe400078e02ff */
[----:B------:R-:W-:Y:S02]  /*1d40*/  VIADD R10, R21, UR18 ;  /* 0x00000012150a7c36 */ /* 0x000fe40008000000 */
[----:B---3--:R-:W-:Y:S01]  /*1d50*/  IMAD.MOV R19, RZ, RZ, -R31 ;  /* 0x000000ffff137224 */ /* 0x008fe200078e0a1f */
        /* <DEDUP_REMOVED lines=8> */
[----:B--2---:R-:W-:Y:S01]  /*1de0*/  FADD.FTZ R23, R16, R23 ;  /* 0x0000001710177221 */ /* 0x004fe20000010000 */
[----:B------:R-:W-:Y:S02]  /*1df0*/  IMAD R20, R27, R20, R12 ;  /* 0x000000141b147224 */ /* 0x000fe400078e020c */
[----:B------:R-:W-:-:S03]  /*1e00*/  IMAD.HI.U32 R18, R19, R12, RZ ;  /* 0x0000000c13127227 */ /* 0x000fc600078e00ff */
[----:B------:R-:W-:Y:S02]  /*1e10*/  ISETP.GT.U32.AND P2, PT, R21, R20, PT ;  /* 0x000000141500720c */ /* 0x000fe40003f44070 */
[----:B------:R-:W-:Y:S01]  /*1e20*/  IADD3 R19, PT, PT, -R18, RZ, RZ ;  /* 0x000000ff12137210 */ /* 0x000fe20007ffe1ff */
[----:B------:R-:W1:Y:S04]  /*1e30*/  SHFL.BFLY PT, R16, R23, 0x1, 0x1f ;  /* 0x0c201f0017107f89 */ /* 0x000e6800000e0000 */
[----:B------:R-:W-:-:S05]  /*1e40*/  IMAD R19, R6, R19, R12 ;  /* 0x0000001306137224 */ /* 0x000fca00078e020c */
[----:B------:R-:W-:Y:S01]  /*1e50*/  ISETP.GT.U32.AND P0, PT, R6, R19, PT ;  /* 0x000000130600720c */ /* 0x000fe20003f04070 */
[----:B------:R-:W-:-:S05]  /*1e60*/  @!P2 IMAD.IADD R20, R20, 0x1, -R21 ;  /* 0x000000011414a824 */ /* 0x000fca00078e0a15 */
[-C--:B------:R-:W-:Y:S01]  /*1e70*/  ISETP.GE.U32.AND P1, PT, R20, R21.reuse, PT ;  /* 0x000000151400720c */ /* 0x080fe20003f26070 */
[----:B------:R-:W-:Y:S01]  /*1e80*/  @!P2 VIADD R27, R27, 0x1 ;  /* 0x000000011b1ba836 */ /* 0x000fe20000000000 */
[----:B------:R-:W-:-:S05]  /*1e90*/  LOP3.LUT R12, R10, R21, RZ, 0x3c, !PT ;  /* 0x000000150a0c7212 */ /* 0x000fca00078e3cff */
[----:B------:R-:W-:Y:S02]  /*1ea0*/  @!P0 IMAD.IADD R19, R19, 0x1, -R6 ;  /* 0x0000000113138824 */ /* 0x000fe400078e0a06 */
[----:B-1----:R-:W-:Y:S01]  /*1eb0*/  FADD.FTZ R16, R23, R16 ;  /* 0x0000001017107221 */ /* 0x002fe20000010000 */
[----:B------:R-:W-:Y:S02]  /*1ec0*/  LOP3.LUT R10, R10, R17, RZ, 0x3c, !PT ;  /* 0x000000110a0a7212 */ /* 0x000fe400078e3cff */
[----:B------:R-:W-:Y:S01]  /*1ed0*/  ISETP.GE.U32.AND P4, PT, R19, R6, PT ;  /* 0x000000061300720c */ /* 0x000fe20003f86070 */
[----:B------:R-:W-:Y:S01]  /*1ee0*/  @P1 VIADD R27, R27, 0x1 ;  /* 0x000000011b1b1836 */ /* 0x000fe20000000000 */
[----:B------:R-:W-:Y:S01]  /*1ef0*/  ISETP.GE.AND P3, PT, R12, RZ, PT ;  /* 0x000000ff0c00720c */ /* 0x000fe20003f66270 */
[----:B------:R-:W-:Y:S01]  /*1f00*/  @!P0 VIADD R18, R18, 0x1 ;  /* 0x0000000112128836 */ /* 0x000fe20000000000 */
[----:B------:R-:W-:Y:S02]  /*1f10*/  FSETP.NE.FTZ.AND P1, PT, R16, RZ, PT ;  /* 0x000000ff1000720b */ /* 0x000fe40003f35000 */
[----:B------:R-:W-:-:S02]  /*1f20*/  ISETP.GE.AND P2, PT, R10, RZ, PT ;  /* 0x000000ff0a00720c */ /* 0x000fc40003f46270 */
[----:B------:R-:W-:Y:S02]  /*1f30*/  ISETP.NE.AND P0, PT, R17, RZ, PT ;  /* 0x000000ff1100720c */ /* 0x000fe40003f05270 */
[----:B------:R-:W-:-:S03]  /*1f40*/  ISETP.NE.AND P5, PT, R5, RZ, PT ;  /* 0x000000ff0500720c */ /* 0x000fc60003fa5270 */
[----:B------:R-:W-:Y:S02]  /*1f50*/  @P4 VIADD R18, R18, 0x1 ;  /* 0x0000000112124836 */ /* 0x000fe40000000000 */
[----:B------:R-:W-:Y:S02]  /*1f60*/  @!P3 IADD3 R27, PT, PT, -R27, RZ, RZ ;  /* 0x000000ff1b1bb210 */ /* 0x000fe40007ffe1ff */
[----:B------:R-:W-:Y:S02]  /*1f70*/  ISETP.NE.AND P3, PT, R11, RZ, PT ;  /* 0x000000ff0b00720c */ /* 0x000fe40003f65270 */
[----:B------:R-:W1:Y:S01]  /*1f80*/  @P1 MUFU.LG2 R11, R16 ;  /* 0x00000010000b1308 */ /* 0x000e620000000c00 */
[----:B------:R-:W-:Y:S01]  /*1f90*/  @!P2 IMAD.MOV R18, RZ, RZ, -R18 ;  /* 0x000000ffff12a224 */ /* 0x000fe200078e0a12 */
[----:B------:R-:W-:Y:S02]  /*1fa0*/  @!P0 LOP3.LUT R18, RZ, R17, RZ, 0x33, !PT ;  /* 0x00000011ff128212 */ /* 0x000fe400078e33ff */
[----:B------:R-:W-:-:S02]  /*1fb0*/  LOP3.LUT P0, RZ, R4, 0x387, RZ, 0xc0, !PT ;  /* 0x0000038704ff7812 */ /* 0x000fc4000780c0ff */
[----:B------:R-:W-:Y:S02]  /*1fc0*/  @!P5 LOP3.LUT R27, RZ, R21, RZ, 0x33, !PT ;  /* 0x00000015ff1bd212 */ /* 0x000fe400078e33ff */
[----:B------:R-:W-:Y:S02]  /*1fd0*/  SEL R10, RZ, 0x1, !P3 ;  /* 0x00000001ff0a7807 */ /* 0x000fe40005800000 */
[----:B------:R-:W-:Y:S02]  /*1fe0*/  SHF.R.S32.HI R21, RZ, 0x1f, R5 ;  /* 0x0000001fff157819 */ /* 0x000fe40000011405 */
[----:B------:R-:W-:Y:S02]  /*1ff0*/  ISETP.LT.U32.AND P2, PT, R14, R27, PT ;  /* 0x0000001b0e00720c */ /* 0x000fe40003f41070 */
[----:B------:R-:W-:Y:S01]  /*2000*/  SHF.R.S32.HI R19, RZ, 0x1f, R27 ;  /* 0x0000001fff137819 */ /* 0x000fe2000001141b */
[----:B0-----:R-:W-:Y:S01]  /*2010*/  IMAD R6, R3, UR4, RZ ;  /* 0x0000000403067c24 */ /* 0x001fe2000f8e02ff */
[----:B------:R-:W-:Y:S01]  /*2020*/  LOP3.LUT R10, R21, R10, RZ, 0xfc, !PT ;  /* 0x0000000a150a7212 */ /* 0x000fe200078efcff */
[----:B------:R-:W-:Y:S01]  /*2030*/  IMAD R3, R18, UR9, RZ ;  /* 0x0000000912037c24 */ /* 0x000fe2000f8e02ff */
[----:B------:R-:W-:Y:S01]  /*2040*/  ISETP.LT.AND.EX P2, PT, R15, R19, PT, P2 ;  /* 0x000000130f00720c */ /* 0x000fe20003f41320 */
[----:B------:R-:W-:Y:S01]  /*2050*/  BSSY.RECONVERGENT B1, `(.L_x_125) ;  /* 0x0000129000017945 */ /* 0x000fe20003800200 */
[----:B------:R-:W-:-:S02]  /*2060*/  IMAD.MOV.U32 R22, RZ, RZ, 0x7f800000 ;  /* 0x7f800000ff167424 */ /* 0x000fc400078e00ff */
[----:B-1----:R-:W-:Y:S01]  /*2070*/  @P1 FFMA.FTZ R22, R11, 0.69314718246459960938, R2 ;  /* 0x3f3172180b161823 */ /* 0x002fe20000010002 */
[----:B------:R-:W-:Y:S01]  /*2080*/  IMAD R5, R5, R6, RZ ;  /* 0x0000000605057224 */ /* 0x000fe200078e02ff */
[----:B------:R-:W-:Y:S01]  /*2090*/  SEL R6, R14, R27, P2 ;  /* 0x0000001b0e067207 */ /* 0x000fe20001000000 */
[----:B------:R-:W-:Y:S01]  /*20a0*/  IMAD R3, R10, R3, RZ ;  /* 0x000000030a037224 */ /* 0x000fe200078e02ff */
        /* <DEDUP_REMOVED lines=13> */
[----:B------:R-:W-:Y:S02]  /*2180*/  IMAD R12, R11, UR19, RZ ;  /* 0x000000130b0c7c24 */ /* 0x000fe4000f8e02ff */
[C---:B------:R-:W-:Y:S01]  /*2190*/  IMAD.WIDE.U32 R14, R17.reuse, UR19, RZ ;  /* 0x00000013110e7c25 */ /* 0x040fe2000f8e00ff */
        /* <DEDUP_REMOVED lines=36> */
.L_x_128:
[----:B------:R-:W-:Y:S01]  /*23e0*/  IMAD.MOV.U32 R14, RZ, RZ, R2 ;  /* 0x000000ffff0e7224 */ /* 0x000fe200078e0002 */
[----:B------:R-:W-:Y:S01]  /*23f0*/  MOV R19, RZ ;  /* 0x000000ff00137202 */ /* 0x000fe20000000f00 */
[----:B------:R-:W-:Y:S01]  /*2400*/  IMAD.MOV.U32 R20, RZ, RZ, R30 ;  /* 0x000000ffff147224 */ /* 0x000fe200078e001e */
[----:B------:R-:W-:Y:S02]  /*2410*/  MOV R16, 0x2430 ;  /* 0x0000243000107802 */ /* 0x000fe40000000f00 */
[----:B------:R-:W-:Y:S05]  /*2420*/  CALL.REL.NOINC `($__internal_3_$__cuda_sm20_div_s64) ;  /* 0x0000001c00487944 */ /* 0x000fea0003c00000 */
[----:B------:R-:W-:Y:S02]  /*2430*/  IADD3 R15, PT, PT, -R12, RZ, RZ ;  /* 0x000000ff0c0f7210 */ /* 0x000fe40007ffe1ff */
[----:B------:R-:W-:-:S03]  /*2440*/  MOV R31, R11 ;  /* 0x0000000b001f7202 */ /* 0x000fc60000000f00 */
[----:B------:R-:W-:Y:S01]  /*2450*/  IMAD R10, R30, R15, R2 ;  /* 0x0000000f1e0a7224 */ /* 0x000fe200078e0202 */
[----:B------:R-:W-:-:S07]  /*2460*/  MOV R30, R12 ;  /* 0x0000000c001e7202 */ /* 0x000fce0000000f00 */
.L_x_129:
        /* <DEDUP_REMOVED lines=20> */
[----:B------:R-:W-:-:S13]  /*25b0*/  ISETP.GT.U32.AND P1, PT, R14, R11, PT ;  /* 0x0000000b0e00720c */ /* 0x000fda0003f24070 */
[----:B------:R-:W-:Y:S02]  /*25c0*/  @!P1 IMAD.IADD R11, R11, 0x1, -R14 ;  /* 0x000000010b0b9824 */ /* 0x000fe400078e0a0e */
[----:B------:R-:W-:Y:S01]  /*25d0*/  @!P1 VIADD R2, R2, 0x1 ;  /* 0x0000000102029836 */ /* 0x000fe20000000000 */
[----:B------:R-:W-:Y:S02]  /*25e0*/  ISETP.NE.AND P1, PT, RZ, UR19, PT ;  /* 0x00000013ff007c0c */ /* 0x000fe4000bf25270 */
[----:B------:R-:W-:Y:S02]  /*25f0*/  ISETP.GE.U32.AND P2, PT, R11, R14, PT ;  /* 0x0000000e0b00720c */ /* 0x000fe40003f46070 */
[----:B------:R-:W-:Y:S01]  /*2600*/  IADD3 R11, PT, PT, R19, R29, RZ ;  /* 0x0000001d130b7210 */ /* 0x000fe20007ffe0ff */
[----:B------:R-:W-:-:S04]  /*2610*/  IMAD.WIDE.U32 R28, R18, R32, RZ ;  /* 0x00000020121c7225 */ /* 0x000fc800078e00ff */
[----:B------:R-:W-:-:S04]  /*2620*/  IMAD R11, R11, R32, RZ ;  /* 0x000000200b0b7224 */ /* 0x000fc800078e02ff */
[----:B------:R-:W-:Y:S02]  /*2630*/  IMAD R11, R33, R18, R11 ;  /* 0x00000012210b7224 */ /* 0x000fe400078e020b */
[----:B------:R-:W-:Y:S02]  /*2640*/  @P2 IADD3 R2, PT, PT, R2, 0x1, RZ ;  /* 0x0000000102022810 */ /* 0x000fe40007ffe0ff */
[----:B------:R-:W-:Y:S02]  /*2650*/  IMAD.IADD R18, R29, 0x1, R11 ;  /* 0x000000011d127824 */ /* 0x000fe400078e020b */
[----:B------:R-:W-:Y:S02]  /*2660*/  @!P0 IADD3 R2, PT, PT, -R2, RZ, RZ ;  /* 0x000000ff02028210 */ /* 0x000fe40007ffe1ff */
[----:B------:R-:W-:Y:S02]  /*2670*/  @!P1 LOP3.LUT R2, RZ, UR19, RZ, 0x33, !PT ;  /* 0x00000013ff029c12 */ /* 0x000fe4000f8e33ff */
[----:B------:R-:W-:-:S03]  /*2680*/  LOP3.LUT R0, R31, R18, RZ, 0xfc, !PT ;  /* 0x000000121f007212 */ /* 0x000fc600078efcff */
[----:B------:R-:W-:Y:S01]  /*2690*/  IMAD.MOV R11, RZ, RZ, -R2 ;  /* 0x000000ffff0b7224 */ /* 0x000fe200078e0a02 */
[----:B------:R-:W-:-:S03]  /*26a0*/  ISETP.NE.U32.AND P0, PT, R0, RZ, PT ;  /* 0x000000ff0000720c */ /* 0x000fc60003f05070 */
[----:B------:R-:W-:-:S10]  /*26b0*/  IMAD R0, R11, UR19, R10 ;  /* 0x000000130b007c24 */ /* 0x000fd4000f8e020a */
        /* <DEDUP_REMOVED lines=22> */
.L_x_131:
[----:B------:R-:W-:Y:S01]  /*2820*/  IMAD.MOV.U32 R14, RZ, RZ, R30 ;  /* 0x000000ffff0e7224 */ /* 0x000fe200078e001e */
[----:B------:R-:W-:Y:S01]  /*2830*/  MOV R19, R31 ;  /* 0x0000001f00137202 */ /* 0x000fe20000000f00 */
[----:B------:R-:W-:Y:S01]  /*2840*/  IMAD.MOV.U32 R20, RZ, RZ, R28 ;  /* 0x000000ffff147224 */ /* 0x000fe200078e001c */
[----:B------:R-:W-:Y:S02]  /*2850*/  MOV R16, 0x2870 ;  /* 0x0000287000107802 */ /* 0x000fe40000000f00 */
[----:B------:R-:W-:Y:S05]  /*2860*/  CALL.REL.NOINC `($__internal_3_$__cuda_sm20_div_s64) ;  /* 0x0000001800387944 */ /* 0x000fea0003c00000 */
[----:B------:R-:W-:-:S05]  /*2870*/  IADD3 R11, PT, PT, -R12, RZ, RZ ;  /* 0x000000ff0c0b7210 */ /* 0x000fca0007ffe1ff */
[----:B------:R-:W-:Y:S02]  /*2880*/  IMAD R28, R11, R28, R30 ;  /* 0x0000001c0b1c7224 */ /* 0x000fe400078e021e */
.L_x_132:
[----:B------:R-:W-:Y:S05]  /*2890*/  BSYNC.RECONVERGENT B0 ;  /* 0x0000000000007941 */ /* 0x000fea0003800200 */
.L_x_130:
        /* <DEDUP_REMOVED lines=10> */
[----:B------:R-:W-:-:S03]  /*2940*/  ISETP.NE.AND P5, PT, R9, RZ, PT ;  /* 0x000000ff0900720c */ /* 0x000fc60003fa5270 */
[----:B------:R-:W-:Y:S01]  /*2950*/  IMAD.MOV R30, RZ, RZ, -R30 ;  /* 0x000000ffff1e7224 */ /* 0x000fe200078e0a1e */
[----:B0-----:R-:W-:-:S03]  /*2960*/  UISETP.NE.AND UP0, UPT, UR8, URZ, UPT ;  /* 0x000000ff0800728c */ /* 0x001fc6000bf05270 */
[----:B-1----:R-:W0:Y:S01]  /*2970*/  MUFU.RCP R10, R10 ;  /* 0x0000000a000a7308 */ /* 0x002e220000001000 */
[----:B--2---:R-:W-:Y:S02]  /*2980*/  USEL UR8, UR4, 0x1, UP0 ;  /* 0x0000000104087887 */ /* 0x004fe40008000000 */
[----:B------:R-:W-:-:S05]  /*2990*/  UIMAD UR4, UR5, UR4, URZ ;  /* 0x00000004050472a4 */ /* 0x000fca000f8e02ff */
[----:B---3--:R-:W1:Y:S01]  /*29a0*/  MUFU.RCP R20, R23 ;  /* 0x0000001700147308 */ /* 0x008e620000001000 */
[----:B------:R-:W-:Y:S02]  /*29b0*/  USHF.R.S32.HI UR12, URZ, 0x1f, UR8 ;  /* 0x0000001fff0c7899 */ /* 0x000fe40008011408 */
[----:B------:R-:W-:-:S05]  /*29c0*/  UIMAD UR5, UR8, UR5, URZ ;  /* 0x00000005080572a4 */ /* 0x000fca000f8e02ff */
[----:B------:R-:W2:Y:S01]  /*29d0*/  I2F.U32.RP R11, R14 ;  /* 0x0000000e000b7306 */ /* 0x000ea20000209000 */
[----:B0-----:R-:W-:-:S07]  /*29e0*/  VIADD R26, R10, 0xffffffe ;  /* 0x0ffffffe0a1a7836 */ /* 0x001fce0000000000 */
[----:B------:R-:W0:Y:S01]  /*29f0*/  F2I.FTZ.U32.TRUNC.NTZ R27, R26 ;  /* 0x0000001a001b7305 */ /* 0x000e22000021f000 */
[----:B-1----:R-:W-:Y:S01]  /*2a00*/  VIADD R20, R20, 0xffffffe ;  /* 0x0ffffffe14147836 */ /* 0x002fe20000000000 */
[----:B------:R-:W-:-:S06]  /*2a10*/  IABS R23, R28 ;  /* 0x0000001c00177213 */ /* 0x000fcc0000000000 */
[----:B--2---:R-:W1:Y:S01]  /*2a20*/  MUFU.RCP R35, R11 ;  /* 0x0000000b00237308 */ /* 0x004e620000001000 */
[----:B0-----:R-:W-:-:S07]  /*2a30*/  IMAD.MOV R34, RZ, RZ, -R27 ;  /* 0x000000ffff227224 */ /* 0x001fce00078e0a1b */
[----:B------:R0:W2:Y:S01]  /*2a40*/  F2I.FTZ.U32.TRUNC.NTZ R21, R20 ;  /* 0x0000001400157305 */ /* 0x0000a2000021f000 */
[----:B------:R-:W-:Y:S02]  /*2a50*/  IMAD.MOV.U32 R26, RZ, RZ, RZ ;  /* 0x000000ffff1a7224 */ /* 0x000fe400078e00ff */
[----:B------:R-:W-:-:S04]  /*2a60*/  IMAD R34, R34, R19, RZ ;  /* 0x0000001322227224 */ /* 0x000fc800078e02ff */
[----:B------:R-:W-:Y:S01]  /*2a70*/  IMAD.HI.U32 R34, R27, R34, R26 ;  /* 0x000000221b227227 */ /* 0x000fe200078e001a */
[----:B------:R-:W3:Y:S01]  /*2a80*/  I2F.U32.RP R10, R15 ;  /* 0x0000000f000a7306 */ /* 0x000ee20000209000 */
[----:B-1----:R-:W-:-:S04]  /*2a90*/  IADD3 R35, PT, PT, R35, 0xffffffe, RZ ;  /* 0x0ffffffe23237810 */ /* 0x002fc80007ffe0ff */
[----:B------:R-:W-:-:S04]  /*2aa0*/  IMAD.HI.U32 R27, R34, R23, RZ ;  /* 0x00000017221b7227 */ /* 0x000fc800078e00ff */
[----:B0-----:R-:W-:Y:S01]  /*2ab0*/  HFMA2 R20, -RZ, RZ, 0, 0 ;  /* 0x00000000ff147431 */ /* 0x001fe200000001ff */
[----:B------:R-:W0:Y:S01]  /*2ac0*/  I2F.U32.RP R32, R18 ;  /* 0x0000001200207306 */ /* 0x000e220000209000 */
[----:B--2---:R-:W-:Y:S02]  /*2ad0*/  IMAD.MOV R11, RZ, RZ, -R21 ;  /* 0x000000ffff0b7224 */ /* 0x004fe400078e0a15 */
[----:B------:R-:W-:Y:S02]  /*2ae0*/  IMAD R30, R27, R30, R23 ;  /* 0x0000001e1b1e7224 */ /* 0x000fe400078e0217 */
[----:B------:R-:W-:Y:S02]  /*2af0*/  IMAD R26, R11, R16, RZ ;  /* 0x000000100b1a7224 */ /* 0x000fe400078e02ff */
[----:B------:R-:W-:Y:S01]  /*2b00*/  IMAD.MOV.U32 R34, RZ, RZ, RZ ;  /* 0x000000ffff227224 */ /* 0x000fe200078e00ff */
[----:B------:R-:W1:Y:S01]  /*2b10*/  F2I.FTZ.U32.TRUNC.NTZ R35, R35 ;  /* 0x0000002300237305 */ /* 0x000e62000021f000 */
[----:B------:R-:W-:Y:S01]  /*2b20*/  IMAD.HI.U32 R26, R21, R26, R20 ;  /* 0x0000001a151a7227 */ /* 0x000fe200078e0014 */
[----:B------:R-:W-:-:S02]  /*2b30*/  IABS R21, R12 ;  /* 0x0000000c00157213 */ /* 0x000fc40000000000 */
[----:B------:R-:W-:Y:S02]  /*2b40*/  IABS R20, R7 ;  /* 0x0000000700147213 */ /* 0x000fe40000000000 */
[----:B------:R-:W-:Y:S01]  /*2b50*/  ISETP.GT.U32.AND P3, PT, R19, R30, PT ;  /* 0x0000001e1300720c */ /* 0x000fe20003f64070 */
[----:B------:R-:W-:Y:S01]  /*2b60*/  IMAD.HI.U32 R23, R26, R21, RZ ;  /* 0x000000151a177227 */ /* 0x000fe200078e00ff */
[----:B---3--:R-:W2:Y:S01]  /*2b70*/  MUFU.RCP R10, R10 ;  /* 0x0000000a000a7308 */ /* 0x008ea20000001000 */
[----:B------:R-:W-:Y:S02]  /*2b80*/  LOP3.LUT R26, R28, R9, RZ, 0x3c, !PT ;  /* 0x000000091c1a7212 */ /* 0x000fe400078e3cff */
[----:B------:R-:W-:Y:S02]  /*2b90*/  IMAD.MOV R20, RZ, RZ, -R20 ;  /* 0x000000ffff147224 */ /* 0x000fe400078e0a14 */
[----:B------:R-:W-:Y:S02]  /*2ba0*/  ISETP.GE.AND P2, PT, R26, RZ, PT ;  /* 0x000000ff1a00720c */ /* 0x000fe40003f46270 */
[----:B------:R-:W-:Y:S01]  /*2bb0*/  IMAD R21, R23, R20, R21 ;  /* 0x0000001417157224 */ /* 0x000fe200078e0215 */
[----:B0-----:R-:W0:Y:S01]  /*2bc0*/  MUFU.RCP R32, R32 ;  /* 0x0000002000207308 */ /* 0x001e220000001000 */
[----:B-1----:R-:W-:-:S02]  /*2bd0*/  IADD3 R11, PT, PT, RZ, -R35, RZ ;  /* 0x80000023ff0b7210 */ /* 0x002fc40007ffe0ff */
[----:B------:R-:W-:Y:S01]  /*2be0*/  @!P3 IMAD.IADD R30, R30, 0x1, -R19 ;  /* 0x000000011e1eb824 */ /* 0x000fe200078e0a13 */
[----:B------:R-:W-:Y:S02]  /*2bf0*/  ISETP.GT.U32.AND P1, PT, R16, R21, PT ;  /* 0x000000151000720c */ /* 0x000fe40003f24070 */
[----:B------:R-:W-:Y:S01]  /*2c00*/  IMAD R20, R11, R14, RZ ;  /* 0x0000000e0b147224 */ /* 0x000fe200078e02ff */
[----:B------:R-:W-:Y:S02]  /*2c10*/  IABS R11, R2 ;  /* 0x00000002000b7213 */ /* 0x000fe40000000000 */
[----:B------:R-:W-:Y:S01]  /*2c20*/  ISETP.GE.U32.AND P6, PT, R30, R19, PT ;  /* 0x000000131e00720c */ /* 0x000fe20003fc6070 */
[----:B------:R-:W-:Y:S01]  /*2c30*/  IMAD.HI.U32 R20, R35, R20, R34 ;  /* 0x0000001423147227 */ /* 0x000fe200078e0022 */
[----:B--2---:R-:W-:-:S03]  /*2c40*/  IADD3 R31, PT, PT, R10, 0xffffffe, RZ ;  /* 0x0ffffffe0a1f7810 */ /* 0x004fc60007ffe0ff */
[----:B------:R-:W-:Y:S01]  /*2c50*/  HFMA2 R30, -RZ, RZ, 0, 0 ;  /* 0x00000000ff1e7431 */ /* 0x000fe200000001ff */
[----:B------:R-:W-:Y:S02]  /*2c60*/  IABS R10, R17 ;  /* 0x00000011000a7213 */ /* 0x000fe40000000000 */
[----:B------:R-:W-:Y:S01]  /*2c70*/  LOP3.LUT R19, R12, R7, RZ, 0x3c, !PT ;  /* 0x000000070c137212 */ /* 0x000fe200078e3cff */
[----:B------:R-:W-:Y:S01]  /*2c80*/  IMAD.HI.U32 R20, R20, R11, RZ ;  /* 0x0000000b14147227 */ /* 0x000fe200078e00ff */
[-C--:B------:R-:W-:Y:S01]  /*2c90*/  @!P1 IADD3 R21, PT, PT, R21, -R16.reuse, RZ ;  /* 0x8000001015159210 */ /* 0x080fe20007ffe0ff */
[----:B------:R-:W1:Y:S01]  /*2ca0*/  F2I.FTZ.U32.TRUNC.NTZ R31, R31 ;  /* 0x0000001f001f7305 */ /* 0x000e62000021f000 */
[----:B------:R-:W-:Y:S01]  /*2cb0*/  ISETP.GE.AND P0, PT, R19, RZ, PT ;  /* 0x000000ff1300720c */ /* 0x000fe20003f06270 */
[----:B0-----:R-:W-:Y:S01]  /*2cc0*/  VIADD R32, R32, 0xffffffe ;  /* 0x0ffffffe20207836 */ /* 0x001fe20000000000 */
[----:B------:R-:W-:Y:S01]  /*2cd0*/  ISETP.GE.U32.AND P4, PT, R21, R16, PT ;  /* 0x000000101500720c */ /* 0x000fe20003f86070 */
[----:B------:R-:W-:Y:S01]  /*2ce0*/  IMAD.MOV R10, RZ, RZ, -R10 ;  /* 0x000000ffff0a7224 */ /* 0x000fe200078e0a0a */
[----:B------:R-:W-:Y:S01]  /*2cf0*/  @!P3 IADD3 R27, PT, PT, R27, 0x1, RZ ;  /* 0x000000011b1bb810 */ /* 0x000fe20007ffe0ff */
[----:B------:R-:W-:Y:S01]  /*2d00*/  @!P1 VIADD R23, R23, 0x1 ;  /* 0x0000000117179836 */ /* 0x000fe20000000000 */
[----:B------:R-:W-:Y:S01]  /*2d10*/  ISETP.NE.AND P3, PT, R7, RZ, PT ;  /* 0x000000ff0700720c */ /* 0x000fe20003f65270 */
[----:B------:R-:W0:Y:S01]  /*2d20*/  F2I.FTZ.U32.TRUNC.NTZ R33, R32 ;  /* 0x0000002000217305 */ /* 0x000e22000021f000 */
[----:B------:R-:W-:-:S02]  /*2d30*/  IMAD R11, R20, R10, R11 ;  /* 0x0000000a140b7224 */ /* 0x000fc400078e020b */
[----:B------:R-:W-:-:S03]  /*2d40*/  @P6 VIADD R27, R27, 0x1 ;  /* 0x000000011b1b6836 */ /* 0x000fc60000000000 */
[----:B------:R-:W-:Y:S01]  /*2d50*/  ISETP.GT.U32.AND P1, PT, R14, R11, PT ;  /* 0x0000000b0e00720c */ /* 0x000fe20003f24070 */
[----:B-1----:R-:W-:Y:S02]  /*2d60*/  IMAD.MOV R10, RZ, RZ, -R31 ;  /* 0x000000ffff0a7224 */ /* 0x002fe400078e0a1f */
[----:B------:R-:W-:Y:S02]  /*2d70*/  @P4 VIADD R23, R23, 0x1 ;  /* 0x0000000117174836 */ /* 0x000fe40000000000 */
[----:B------:R-:W-:Y:S01]  /*2d80*/  IMAD R21, R10, R15, RZ ;  /* 0x0000000f0a157224 */ /* 0x000fe200078e02ff */
[----:B------:R-:W-:Y:S01]  /*2d90*/  IABS R10, R6 ;  /* 0x00000006000a7213 */ /* 0x000fe20000000000 */
[----:B------:R-:W-:Y:S01]  /*2da0*/  @!P0 IMAD.MOV R23, RZ, RZ, -R23 ;  /* 0x000000ffff178224 */ /* 0x000fe200078e0a17 */
[----:B------:R-:W-:Y:S01]  /*2db0*/  @!P3 LOP3.LUT R23, RZ, R7, RZ, 0x33, !PT ;  /* 0x00000007ff17b212 */ /* 0x000fe200078e33ff */
[----:B0-----:R-:W-:Y:S01]  /*2dc0*/  IMAD.MOV R16, RZ, RZ, -R33 ;  /* 0x000000ffff107224 */ /* 0x001fe200078e0a21 */
[----:B------:R-:W-:Y:S01]  /*2dd0*/  MOV R32, RZ ;  /* 0x000000ff00207202 */ /* 0x000fe20000000f00 */
[----:B------:R-:W-:Y:S01]  /*2de0*/  @!P2 IMAD.MOV R27, RZ, RZ, -R27 ;  /* 0x000000ffff1ba224 */ /* 0x000fe200078e0a1b */
[----:B------:R-:W-:Y:S01]  /*2df0*/  @!P5 LOP3.LUT R27, RZ, R9, RZ, 0x33, !PT ;  /* 0x00000009ff1bd212 */ /* 0x000fe200078e33ff */
[----:B------:R-:W-:Y:S01]  /*2e00*/  IMAD R19, R16, R18, RZ ;  /* 0x0000001210137224 */ /* 0x000fe200078e02ff */
[----:B------:R-:W-:Y:S01]  /*2e10*/  IABS R16, R23 ;  /* 0x0000001700107213 */ /* 0x000fe20000000000 */
[----:B------:R-:W-:Y:S01]  /*2e20*/  IMAD.HI.U32 R30, R31, R21, R30 ;  /* 0x000000151f1e7227 */ /* 0x000fe200078e001e */
[----:B------:R-:W-:-:S02]  /*2e30*/  IABS R21, R8 ;  /* 0x0000000800157213 */ /* 0x000fc40000000000 */
[----:B------:R-:W-:Y:S01]  /*2e40*/  IABS R26, R27 ;  /* 0x0000001b001a7213 */ /* 0x000fe20000000000 */
[----:B------:R-:W-:Y:S01]  /*2e50*/  @!P1 IMAD.IADD R11, R11, 0x1, -R14 ;  /* 0x000000010b0b9824 */ /* 0x000fe200078e0a0e */
[----:B------:R-:W-:Y:S01]  /*2e60*/  IADD3 R10, PT, PT, RZ, -R10, RZ ;  /* 0x8000000aff0a7210 */ /* 0x000fe20007ffe0ff */
[----:B------:R-:W-:Y:S01]  /*2e70*/  IMAD.HI.U32 R19, R33, R19, R32 ;  /* 0x0000001321137227 */ /* 0x000fe200078e0020 */
[----:B------:R-:W-:Y:S02]  /*2e80*/  ISETP.NE.AND P2, PT, R17, RZ, PT ;  /* 0x000000ff1100720c */ /* 0x000fe40003f45270 */
[----:B------:R-:W-:Y:S01]  /*2e90*/  ISETP.GE.U32.AND P4, PT, R11, R14, PT ;  /* 0x0000000e0b00720c */ /* 0x000fe20003f86070 */
[----:B------:R-:W-:Y:S01]  /*2ea0*/  IMAD.HI.U32 R11, R30, R16, RZ ;  /* 0x000000101e0b7227 */ /* 0x000fe200078e00ff */
[----:B------:R-:W-:Y:S02]  /*2eb0*/  LOP3.LUT R14, R2, R17, RZ, 0x3c, !PT ;  /* 0x00000011020e7212 */ /* 0x000fe400078e3cff */
[----:B------:R-:W-:Y:S01]  /*2ec0*/  ISETP.NE.AND P5, PT, R8, RZ, PT ;  /* 0x000000ff0800720c */ /* 0x000fe20003fa5270 */
[----:B------:R-:W-:Y:S01]  /*2ed0*/  IMAD.MOV R21, RZ, RZ, -R21 ;  /* 0x000000ffff157224 */ /* 0x000fe200078e0a15 */
[----:B------:R-:W-:Y:S01]  /*2ee0*/  ISETP.GE.AND P0, PT, R14, RZ, PT ;  /* 0x000000ff0e00720c */ /* 0x000fe20003f06270 */
[----:B------:R-:W-:-:S04]  /*2ef0*/  IMAD.HI.U32 R19, R19, R26, RZ ;  /* 0x0000001a13137227 */ /* 0x000fc800078e00ff */
[----:B------:R-:W-:Y:S02]  /*2f00*/  IMAD R10, R11, R10, R16 ;  /* 0x0000000a0b0a7224 */ /* 0x000fe400078e0210 */
[----:B------:R-:W-:Y:S02]  /*2f10*/  IMAD R21, R19, R21, R26 ;  /* 0x0000001513157224 */ /* 0x000fe400078e021a */
[----:B------:R-:W-:Y:S01]  /*2f20*/  @!P1 VIADD R20, R20, 0x1 ;  /* 0x0000000114149836 */ /* 0x000fe20000000000 */
[----:B------:R-:W-:Y:S01]  /*2f30*/  ISETP.GT.U32.AND P1, PT, R15, R10, PT ;  /* 0x0000000a0f00720c */ /* 0x000fe20003f24070 */
[----:B------:R-:W-:Y:S01]  /*2f40*/  IMAD.MOV R14, RZ, RZ, -R27 ;  /* 0x000000ffff0e7224 */ /* 0x000fe200078e0a1b */
[----:B------:R-:W-:Y:S02]  /*2f50*/  ISETP.GT.U32.AND P3, PT, R18, R21, PT ;  /* 0x000000151200720c */ /* 0x000fe40003f64070 */
[----:B------:R-:W-:Y:S01]  /*2f60*/  @P4 IADD3 R20, PT, PT, R20, 0x1, RZ ;  /* 0x0000000114144810 */ /* 0x000fe20007ffe0ff */
[----:B------:R-:W-:Y:S01]  /*2f70*/  IMAD R14, R9, R14, R28 ;  /* 0x0000000e090e7224 */ /* 0x000fe200078e021c */
[----:B------:R-:W-:-:S02]  /*2f80*/  LOP3.LUT R9, R23, R6, RZ, 0x3c, !PT ;  /* 0x0000000617097212 */ /* 0x000fc400078e3cff */
[----:B------:R-:W-:Y:S02]  /*2f90*/  @!P0 IADD3 R20, PT, PT, -R20, RZ, RZ ;  /* 0x000000ff14148210 */ /* 0x000fe40007ffe1ff */
[----:B------:R-:W-:Y:S02]  /*2fa0*/  @!P2 LOP3.LUT R20, RZ, R17, RZ, 0x33, !PT ;  /* 0x00000011ff14a212 */ /* 0x000fe400078e33ff */
[----:B------:R-:W-:Y:S01]  /*2fb0*/  ISETP.GE.AND P0, PT, R9, RZ, PT ;  /* 0x000000ff0900720c */ /* 0x000fe20003f06270 */
[----:B------:R-:W-:Y:S02]  /*2fc0*/  @!P1 IMAD.IADD R10, R10, 0x1, -R15 ;  /* 0x000000010a0a9824 */ /* 0x000fe400078e0a0f */
[----:B------:R-:W-:Y:S01]  /*2fd0*/  @!P3 IMAD.IADD R21, R21, 0x1, -R18 ;  /* 0x000000011515b824 */ /* 0x000fe200078e0a12 */
[----:B------:R-:W-:Y:S01]  /*2fe0*/  @!P3 IADD3 R19, PT, PT, R19, 0x1, RZ ;  /* 0x000000011313b810 */ /* 0x000fe20007ffe0ff */
[----:B------:R-:W-:Y:S01]  /*2ff0*/  @!P1 VIADD R11, R11, 0x1 ;  /* 0x000000010b0b9836 */ /* 0x000fe20000000000 */
[----:B------:R-:W-:Y:S01]  /*3000*/  ISETP.GE.U32.AND P4, PT, R10, R15, PT ;  /* 0x0000000f0a00720c */ /* 0x000fe20003f86070 */
[----:B------:R-:W-:Y:S01]  /*3010*/  IMAD.WIDE R28, R20, UR9, RZ ;  /* 0x00000009141c7c25 */ /* 0x000fe2000f8e02ff */
[----:B------:R-:W-:-:S02]  /*3020*/  ISETP.GE.U32.AND P6, PT, R21, R18, PT ;  /* 0x000000121500720c */ /* 0x000fc40003fc6070 */
[----:B------:R-:W-:Y:S01]  /*3030*/  LOP3.LUT R10, R27, R8, RZ, 0x3c, !PT ;  /* 0x000000081b0a7212 */ /* 0x000fe200078e3cff */
[----:B------:R-:W-:Y:S01]  /*3040*/  IMAD.MOV R20, RZ, RZ, -R20 ;  /* 0x000000ffff147224 */ /* 0x000fe200078e0a14 */
[----:B------:R-:W-:Y:S01]  /*3050*/  ISETP.NE.AND P1, PT, R6, RZ, PT ;  /* 0x000000ff0600720c */ /* 0x000fe20003f25270 */
[----:B------:R-:W-:Y:S01]  /*3060*/  IMAD.WIDE.U32 R28, R0, UR8, R28 ;  /* 0x00000008001c7c25 */ /* 0x000fe2000f8e001c */
[----:B------:R-:W-:Y:S01]  /*3070*/  ISETP.GE.AND P2, PT, R10, RZ, PT ;  /* 0x000000ff0a00720c */ /* 0x000fe20003f46270 */
[----:B------:R-:W-:Y:S02]  /*3080*/  UIMAD UR8, UR22, UR8, URZ ;  /* 0x00000008160872a4 */ /* 0x000fe4000f8e02ff */
[----:B------:R-:W-:Y:S01]  /*3090*/  IMAD R29, R0, UR12, R29 ;  /* 0x0000000c001d7c24 */ /* 0x000fe2000f8e021d */
[----:B------:R-:W-:Y:S01]  /*30a0*/  UIMAD UR12, UR7, UR4, URZ ;  /* 0x00000004070c72a4 */ /* 0x000fe2000f8e02ff */
[----:B------:R-:W-:Y:S01]  /*30b0*/  @P4 IADD3 R11, PT, PT, R11, 0x1, RZ ;  /* 0x000000010b0b4810 */ /* 0x000fe20007ffe0ff */
[----:B------:R-:W-:Y:S01]  /*30c0*/  IMAD R17, R17, R20, R2 ;  /* 0x0000001411117224 */ /* 0x000fe200078e0202 */
[----:B------:R-:W-:Y:S01]  /*30d0*/  IADD3 R2, PT, PT, -R23, RZ, RZ ;  /* 0x000000ff17027210 */ /* 0x000fe20007ffe1ff */
[----:B------:R-:W-:-:S02]  /*30e0*/  @P6 VIADD R19, R19, 0x1 ;  /* 0x0000000113136836 */ /* 0x000fc40000000000 */
[----:B------:R-:W-:Y:S01]  /*30f0*/  @!P0 IMAD.MOV R11, RZ, RZ, -R11 ;  /* 0x000000ffff0b8224 */ /* 0x000fe200078e0a0b */
[----:B------:R-:W-:Y:S01]  /*3100*/  @!P1 LOP3.LUT R11, RZ, R6, RZ, 0x33, !PT ;  /* 0x00000006ff0b9212 */ /* 0x000fe200078e33ff */
[----:B------:R-:W-:-:S03]  /*3110*/  IMAD.WIDE R28, R17, UR4, R28 ;  /* 0x00000004111c7c25 */ /* 0x000fc6000f8e021c */
[----:B------:R-:W-:Y:S01]  /*3120*/  IADD3 R0, PT, PT, -R11, RZ, RZ ;  /* 0x000000ff0b007210 */ /* 0x000fe20007ffe1ff */
[----:B------:R-:W-:Y:S01]  /*3130*/  @!P2 IMAD.MOV R19, RZ, RZ, -R19 ;  /* 0x000000ffff13a224 */ /* 0x000fe200078e0a13 */
[----:B------:R-:W-:Y:S01]  /*3140*/  @!P5 LOP3.LUT R19, RZ, R8, RZ, 0x33, !PT ;  /* 0x00000008ff13d212 */ /* 0x000fe200078e33ff */
[----:B------:R-:W-:Y:S01]  /*3150*/  IMAD.WIDE R14, R14, UR5, RZ ;  /* 0x000000050e0e7c25 */ /* 0x000fe2000f8e02ff */
[----:B------:R-:W0:Y:S03]  /*3160*/  LDCU.64 UR4, c[0x0][0x420] ;  /* 0x00008400ff0477ac */ /* 0x000e260008000a00 */
[----:B------:R-:W-:Y:S02]  /*3170*/  IMAD.MOV R9, RZ, RZ, -R19 ;  /* 0x000000ffff097224 */ /* 0x000fe400078e0a13 */
        /* <DEDUP_REMOVED lines=18> */
.L_x_127:
[----:B------:R-:W0:Y:S01]  /*32a0*/  LDC.64 R2, c[0x0][0x420] ;  /* 0x00010800ff027b82 */ /* 0x000e220000000a00 */
[----:B------:R-:W-:-:S05]  /*32b0*/  IADD3 R0, PT, PT, R13, UR20, RZ ;  /* 0x000000140d007c10 */ /* 0x000fca000fffe0ff */
[----:B0-----:R-:W-:-:S05]  /*32c0*/  IMAD.WIDE.U32 R2, R0, 0x4, R2 ;  /* 0x0000000400027825 */ /* 0x001fca00078e0002 */
[----:B------:R1:W-:Y:S02]  /*32d0*/  STG.E desc[UR10][R2.64], R22 ;  /* 0x0000001602007986 */ /* 0x0003e4000c10190a */
.L_x_126:
[----:B------:R-:W-:Y:S05]  /*32e0*/  BSYNC.RECONVERGENT B1 ;  /* 0x0000000000017941 */ /* 0x000fea0003800200 */
.L_x_125:
[----:B------:R-:W2:Y:S01]  /*32f0*/  LDCU UR9, c[0x0][0x534] ;  /* 0x0000a680ff0977ac */ /* 0x000ea20008000800 */
[----:B0-----:R-:W-:Y:S01]  /*3300*/  LOP3.LUT R6, R4, 0x7, RZ, 0xc0, !PT ;  /* 0x0000000704067812 */ /* 0x001fe200078ec0ff */
[----:B------:R-:W0:Y:S01]  /*3310*/  S2UR UR6, SR_CgaCtaId ;  /* 0x00000000000679c3 */ /* 0x000e220000008800 */
[----:B------:R-:W-:Y:S01]  /*3320*/  IMAD.SHL.U32 R15, R13, 0x4, RZ ;  /* 0x000000040d0f7824 */ /* 0x000fe200078e00ff */
[----:B------:R-:W-:Y:S01]  /*3330*/  UMOV UR4, 0x400 ;  /* 0x0000040000047882 */ /* 0x000fe20000000000 */
[----:B------:R-:W-:Y:S01]  /*3340*/  LOP3.LUT R0, R6, 0x8, RZ, 0xfc, !PT ;  /* 0x0000000806007812 */ /* 0x000fe200078efcff */
[----:B------:R-:W-:Y:S01]  /*3350*/  IMAD.SHL.U32 R14, R4, 0x4, RZ ;  /* 0x00000004040e7824 */ /* 0x000fe200078e00ff */
[----:B-1----:R-:W-:Y:S01]  /*3360*/  CS2R R2, SRZ ;  /* 0x0000000000027805 */ /* 0x002fe2000001ff00 */
[----:B------:R-:W-:-:S03]  /*3370*/  IMAD.MOV.U32 R5, RZ, RZ, RZ ;  /* 0x000000ffff057224 */ /* 0x000fc600078e00ff */
[----:B------:R-:W-:Y:S02]  /*3380*/  LOP3.LUT R14, R14, 0x1c, RZ, 0xc0, !PT ;  /* 0x0000001c0e0e7812 */ /* 0x000fe400078ec0ff */
[----:B--2---:R-:W-:Y:S01]  /*3390*/  ISETP.GE.AND P1, PT, R6, UR9, PT ;  /* 0x0000000906007c0c */ /* 0x004fe2000bf26270 */
[----:B------:R-:W-:Y:S01]  /*33a0*/  UISETP.GE.AND UP0, UPT, UR9, 0x1, UPT ;  /* 0x000000010900788c */ /* 0x000fe2000bf06270 */
[----:B------:R-:W-:Y:S01]  /*33b0*/  ISETP.GE.AND P0, PT, R0, UR9, PT ;  /* 0x0000000900007c0c */ /* 0x000fe2000bf06270 */
[----:B------:R-:W-:Y:S01]  /*33c0*/  HFMA2 R0, -RZ, RZ, 0, 0 ;  /* 0x00000000ff007431 */ /* 0x000fe200000001ff */
[C---:B------:R-:W-:Y:S02]  /*33d0*/  ISETP.GT.U32.OR P1, PT, R4.reuse, 0x7f, P1 ;  /* 0x0000007f0400780c */ /* 0x040fe40000f24470 */
[----:B------:R-:W-:Y:S01]  /*33e0*/  ISETP.GT.U32.OR P0, PT, R4, 0x7f, P0 ;  /* 0x0000007f0400780c */ /* 0x000fe20000704470 */
[----:B0-----:R-:W-:-:S06]  /*33f0*/  ULEA UR6, UR6, UR4, 0x18 ;  /* 0x0000000406067291 */ /* 0x001fcc000f8ec0ff */
[----:B------:R-:W-:-:S04]  /*3400*/  IADD3 R7, PT, PT, R15, UR6, RZ ;  /* 0x000000060f077c10 */ /* 0x000fc8000fffe0ff */
[C---:B------:R-:W-:Y:S02]  /*3410*/  @!P1 FADD.FTZ R11, -R22.reuse, R24 ;  /* 0x00000018160b9221 */ /* 0x040fe40000010100 */
[----:B------:R-:W-:Y:S01]  /*3420*/  @!P0 FADD.FTZ R9, -R22, R25 ;  /* 0x0000001916098221 */ /* 0x000fe20000010100 */
[C-C-:B------:R-:W-:Y:S02]  /*3430*/  @!P1 IMAD R10, R6.reuse, 0x44, R7.reuse ;  /* 0x00000044060a9824 */ /* 0x140fe400078e0207 */
[----:B------:R-:W-:Y:S01]  /*3440*/  @!P1 FMUL.FTZ R11, R11, 1.4426950216293334961 ;  /* 0x3fb8aa3b0b0b9820 */ /* 0x000fe20000410000 */
[----:B------:R-:W-:Y:S02]  /*3450*/  @!P0 IMAD R8, R6, 0x44, R7 ;  /* 0x0000004406088824 */ /* 0x000fe400078e0207 */
[----:B------:R-:W-:-:S03]  /*3460*/  @!P0 FMUL.FTZ R9, R9, 1.4426950216293334961 ;  /* 0x3fb8aa3b09098820 */ /* 0x000fc60000410000 */
[----:B------:R-:W0:Y:S04]  /*3470*/  @!P1 MUFU.EX2 R11, R11 ;  /* 0x0000000b000b9308 */ /* 0x000e280000000800 */
[----:B------:R-:W1:Y:S01]  /*3480*/  @!P0 MUFU.EX2 R9, R9 ;  /* 0x0000000900098308 */ /* 0x000e620000000800 */
[----:B0-----:R0:W-:Y:S04]  /*3490*/  @!P1 STS [R10], R11 ;  /* 0x0000000b0a009388 */ /* 0x0011e80000000800 */
[----:B-1----:R0:W-:Y:S01]  /*34a0*/  @!P0 STS [R8+0x220], R9 ;  /* 0x0002200908008388 */ /* 0x0021e20000000800 */
[----:B------:R-:W-:Y:S06]  /*34b0*/  BAR.SYNC.DEFER_BLOCKING 0x0 ;  /* 0x0000000000007b1d */ /* 0x000fec0000010000 */
[----:B------:R-:W-:Y:S05]  /*34c0*/  BRA.U !UP0, `(.L_x_133) ;  /* 0x0000000508d47547 */ /* 0x000fea000b800000 */
[----:B------:R-:W1:Y:S01]  /*34d0*/  LDCU UR12, c[0x0][0x44c] ;  /* 0x00008980ff0c77ac */ /* 0x000e620008000800 */
[----:B------:R-:W-:Y:S01]  /*34e0*/  LOP3.LUT R0, R6, 0x3f8, R4, 0xf8, !PT ;  /* 0x000003f806007812 */ /* 0x000fe200078ef804 */
[----:B------:R-:W-:Y:S01]  /*34f0*/  IMAD.MOV.U32 R18, RZ, RZ, RZ ;  /* 0x000000ffff127224 */ /* 0x000fe200078e00ff */
[----:B0-----:R-:W-:Y:S01]  /*3500*/  CS2R R10, SRZ ;  /* 0x00000000000a7805 */ /* 0x001fe2000001ff00 */
[----:B------:R-:W0:Y:S01]  /*3510*/  LDCU.64 UR4, c[0x0][0x3f8] ;  /* 0x00007f00ff0477ac */ /* 0x000e220008000a00 */
[----:B------:R-:W-:Y:S01]  /*3520*/  CS2R R8, SRZ ;  /* 0x0000000000087805 */ /* 0x000fe2000001ff00 */
[----:B------:R-:W-:Y:S02]  /*3530*/  UISETP.GE.U32.AND UP0, UPT, UR9, 0x4, UPT ;  /* 0x000000040900788c */ /* 0x000fe4000bf06070 */
[----:B-1----:R-:W-:Y:S02]  /*3540*/  UIMAD UR7, UR20, UR12, URZ ;  /* 0x0000000c140772a4 */ /* 0x002fe4000f8e02ff */
[----:B------:R-:W-:-:S04]  /*3550*/  UIMAD UR12, UR21, UR12, URZ ;  /* 0x0000000c150c72a4 */ /* 0x000fc8000f8e02ff */
[----:B------:R-:W-:Y:S01]  /*3560*/  IMAD.U32 R17, RZ, RZ, UR7 ;  /* 0x00000007ff117e24 */ /* 0x000fe2000f8e00ff */
[----:B------:R-:W-:Y:S01]  /*3570*/  LEA R0, P0, R0, UR7, 0x2 ;  /* 0x0000000700007c11 */ /* 0x000fe2000f8010ff */
[----:B------:R-:W-:-:S03]  /*3580*/  UIADD3 UR7, UPT, UPT, UR21, -UR20, URZ ;  /* 0x8000001415077290 */ /* 0x000fc6000fffe0ff */
[----:B------:R-:W-:Y:S02]  /*3590*/  LEA.HI.X.SX32 R17, R17, RZ, 0x1, P0 ;  /* 0x000000ff11117211 */ /* 0x000fe400000f0eff */
[----:B0-----:R-:W-:Y:S01]  /*35a0*/  LEA R16, P0, R0, UR4, 0x2 ;  /* 0x0000000400107c11 */ /* 0x001fe2000f8010ff */
[----:B------:R-:W-:-:S03]  /*35b0*/  ULOP3.LUT UR4, UR9, 0x3, URZ, 0xc0, !UPT ;  /* 0x0000000309047892 */ /* 0x000fc6000f8ec0ff */
[----:B------:R-:W-:Y:S01]  /*35c0*/  LEA.HI.X R17, R0, UR5, R17, 0x2, P0 ;  /* 0x0000000500117c11 */ /* 0x000fe200080f1411 */
[----:B------:R-:W-:Y:S01]  /*35d0*/  IMAD.MOV.U32 R0, RZ, RZ, RZ ;  /* 0x000000ffff007224 */ /* 0x000fe200078e00ff */
[----:B------:R-:W-:Y:S07]  /*35e0*/  BRA.U !UP0, `(.L_x_134) ;  /* 0x0000000508247547 */ /* 0x000fee000b800000 */
[----:B------:R-:W-:Y:S01]  /*35f0*/  ULOP3.LUT UR9, UR9, 0x7ffffffc, URZ, 0xc0, !UPT ;  /* 0x7ffffffc09097892 */ /* 0x000fe2000f8ec0ff */
[----:B------:R-:W-:Y:S01]  /*3600*/  VIADD R7, R7, 0x88 ;  /* 0x0000008807077836 */ /* 0x000fe20000000000 */
[----:B------:R-:W-:Y:S01]  /*3610*/  ISETP.GE.AND P2, PT, R13, UR7, PT ;  /* 0x000000070d007c0c */ /* 0x000fe2000bf46270 */
[----:B------:R-:W-:Y:S01]  /*3620*/  IMAD.MOV.U32 R0, RZ, RZ, RZ ;  /* 0x000000ffff007224 */ /* 0x000fe200078e00ff */
[----:B------:R-:W-:Y:S02]  /*3630*/  CS2R R2, SRZ ;  /* 0x0000000000027805 */ /* 0x000fe4000001ff00 */
[----:B------:R-:W-:Y:S01]  /*3640*/  MOV R5, RZ ;  /* 0x000000ff00057202 */ /* 0x000fe20000000f00 */
[----:B------:R-:W-:Y:S01]  /*3650*/  IMAD.U32 R18, RZ, RZ, UR9 ;  /* 0x00000009ff127e24 */ /* 0x000fe2000f8e00ff */
[----:B------:R-:W-:Y:S02]  /*3660*/  UIMAD.WIDE UR24, UR12, 0x10, URZ ;  /* 0x000000100c1878a5 */ /* 0x000fe4000f8e02ff */
[----:B------:R-:W-:Y:S01]  /*3670*/  UIMAD.WIDE UR18, UR12, 0xc, URZ ;  /* 0x0000000c0c1278a5 */ /* 0x000fe2000f8e02ff */
[----:B------:R-:W0:Y:S01]  /*3680*/  LDCU UR5, c[0x0][0x440] ;  /* 0x00008800ff0577ac */ /* 0x000e220008000800 */
[----:B------:R-:W-:-:S02]  /*3690*/  UIMAD.WIDE UR16, UR12, 0x8, URZ ;  /* 0x000000080c1078a5 */ /* 0x000fc4000f8e02ff */
[----:B------:R-:W-:Y:S02]  /*36a0*/  UIMAD.WIDE UR14, UR12, 0x4, URZ ;  /* 0x000000040c0e78a5 */ /* 0x000fe4000f8e02ff */
[----:B------:R-:W-:-:S12]  /*36b0*/  UIADD3 UR8, UPT, UPT, -UR9, URZ, URZ ;  /* 0x000000ff09087290 */ /* 0x000fd8000fffe1ff */
.L_x_143:
        /* <DEDUP_REMOVED lines=9> */
.L_x_136:
[----:B0-----:R-:W-:Y:S05]  /*3750*/  BSYNC.RECONVERGENT B0 ;  /* 0x0000000000007941 */ /* 0x001fea0003800200 */
.L_x_135:
        /* <DEDUP_REMOVED lines=12> */
.L_x_138:
[----:B------:R-:W-:Y:S05]  /*3820*/  BSYNC.RECONVERGENT B0 ;  /* 0x0000000000007941 */ /* 0x000fea0003800200 */
.L_x_137:
        /* <DEDUP_REMOVED lines=12> */
.L_x_140:
[----:B------:R-:W-:Y:S05]  /*38f0*/  BSYNC.RECONVERGENT B0 ;  /* 0x0000000000007941 */ /* 0x000fea0003800200 */
.L_x_139:
        /* <DEDUP_REMOVED lines=12> */
.L_x_142:
[----:B------:R-:W-:Y:S05]  /*39c0*/  BSYNC.RECONVERGENT B0 ;  /* 0x0000000000007941 */ /* 0x000fea0003800200 */
.L_x_141:
        /* <DEDUP_REMOVED lines=11> */
.L_x_134:
        /* <DEDUP_REMOVED lines=8> */
.L_x_146:
        /* <DEDUP_REMOVED lines=8> */
.L_x_145:
[----:B-1----:R-:W-:Y:S05]  /*3b80*/  BSYNC.RECONVERGENT B0 ;  /* 0x0000000000007941 */ /* 0x002fea0003800200 */
.L_x_144:
        /* <DEDUP_REMOVED lines=9> */
.L_x_133:
        /* <DEDUP_REMOVED lines=83> */
        .weak           $__internal_3_$__cuda_sm20_div_s64
        .type           $__internal_3_$__cuda_sm20_div_s64,@function
        .size           $__internal_3_$__cuda_sm20_div_s64,(.L_x_10211 - $__internal_3_$__cuda_sm20_div_s64)
$__internal_3_$__cuda_sm20_div_s64:
        /* <DEDUP_REMOVED lines=35> */
[----:B------:R-:W-:Y:S02]  /*4380*/  SEL R11, R11, R14, !P1 ;  /* 0x0000000e0b0b7207 */ /* 0x000fe40004800000 */
[----:B------:R-:W-:Y:S01]  /*4390*/  IADD3.X R14, PT, PT, RZ, ~R19, RZ, P0, !PT ;  /* 0x80000013ff0e7210 */ /* 0x000fe200007fe4ff */
[----:B------:R-:W-:-:S04]  /*43a0*/  IMAD.HI.U32 R21, P3, R15, R12, R34 ;  /* 0x0000000c0f157227 */ /* 0x000fc80007860022 */
[CC--:B------:R-:W-:Y:S02]  /*43b0*/  IMAD R12, R15.reuse, R10.reuse, RZ ;  /* 0x0000000a0f0c7224 */ /* 0x0c0fe400078e02ff */
[----:B------:R-:W-:-:S03]  /*43c0*/  IMAD.HI.U32 R10, R15, R10, RZ ;  /* 0x0000000a0f0a7227 */ /* 0x000fc600078e00ff */
[----:B------:R-:W-:Y:S01]  /*43d0*/  IADD3 R12, P2, PT, R12, R21, RZ ;  /* 0x000000150c0c7210 */ /* 0x000fe20007f5e0ff */
[----:B------:R-:W-:Y:S01]  /*43e0*/  IMAD.X R15, R10, 0x1, R15, P4 ;  /* 0x000000010a0f7824 */ /* 0x000fe200020e060f */
[----:B------:R-:W-:Y:S01]  /*43f0*/  SEL R10, R14, R19, !P1 ;  /* 0x000000130e0a7207 */ /* 0x000fe20004800000 */
[----:B------:R-:W-:Y:S02]  /*4400*/  IMAD.MOV.U32 R35, RZ, RZ, RZ ;  /* 0x000000ffff237224 */ /* 0x000fe400078e00ff */
[----:B------:R-:W-:Y:S01]  /*4410*/  IMAD.HI.U32 R34, R12, R11, RZ ;  /* 0x0000000b0c227227 */ /* 0x000fe200078e00ff */
        /* <DEDUP_REMOVED lines=17> */
[----:B------:R-:W-:-:S03]  /*4530*/  IMAD.X R15, R10, 0x1, ~R27, P1 ;  /* 0x000000010a0f7824 */ /* 0x000fc600008e0e1b */
[----:B------:R-:W-:Y:S01]  /*4540*/  SEL R11, R12, R11, P2 ;  /* 0x0000000b0c0b7207 */ /* 0x000fe20001000000 */
[----:B------:R-:W-:Y:S01]  /*4550*/  IMAD.X R12, RZ, RZ, R21, P0 ;  /* 0x000000ffff0c7224 */ /* 0x000fe200000e0615 */
[----:B------:R-:W-:Y:S02]  /*4560*/  SEL R14, R14, R23, P2 ;  /* 0x000000170e0e7207 */ /* 0x000fe40001000000 */
[----:B------:R-:W-:Y:S02]  /*4570*/  SEL R15, R15, R10, P2 ;  /* 0x0000000a0f0f7207 */ /* 0x000fe40001000000 */
[----:B------:R-:W-:Y:S02]  /*4580*/  ISETP.GE.U32.AND P0, PT, R11, R26, PT ;  /* 0x0000001a0b00720c */ /* 0x000fe40003f06070 */
[----:B------:R-:W-:Y:S02]  /*4590*/  SEL R12, R12, R21, P2 ;  /* 0x000000150c0c7207 */ /* 0x000fe40001000000 */
[----:B------:R-:W-:-:S02]  /*45a0*/  IADD3 R11, P1, PT, R14, 0x1, RZ ;  /* 0x000000010e0b7810 */ /* 0x000fc40007f3e0ff */
[----:B------:R-:W-:Y:S02]  /*45b0*/  ISETP.GE.U32.AND.EX P0, PT, R15, R27, PT, P0 ;  /* 0x0000001b0f00720c */ /* 0x000fe40003f06100 */
[----:B------:R-:W-:Y:S01]  /*45c0*/  LOP3.LUT R10, R18, R19, RZ, 0x3c, !PT ;  /* 0x00000013120a7212 */ /* 0x000fe200078e3cff */
[----:B------:R-:W-:Y:S01]  /*45d0*/  IMAD.X R15, RZ, RZ, R12, P1 ;  /* 0x000000ffff0f7224 */ /* 0x000fe200008e060c */
[----:B------:R-:W-:Y:S01]  /*45e0*/  SEL R11, R11, R14, P0 ;  /* 0x0000000e0b0b7207 */ /* 0x000fe20000000000 */
[----:B------:R-:W-:Y:S01]  /*45f0*/  IMAD.MOV.U32 R14, RZ, RZ, R16 ;  /* 0x000000ffff0e7224 */ /* 0x000fe200078e0010 */
[----:B------:R-:W-:Y:S02]  /*4600*/  ISETP.GE.AND P2, PT, R10, RZ, PT ;  /* 0x000000ff0a00720c */ /* 0x000fe40003f46270 */
[----:B------:R-:W-:Y:S02]  /*4610*/  SEL R15, R15, R12, P0 ;  /* 0x0000000c0f0f7207 */ /* 0x000fe40000000000 */
[----:B------:R-:W-:-:S02]  /*4620*/  IADD3 R12, P1, PT, RZ, -R11, RZ ;  /* 0x8000000bff0c7210 */ /* 0x000fc40007f3e0ff */
[----:B------:R-:W-:Y:S02]  /*4630*/  ISETP.NE.U32.AND P0, PT, R20, RZ, PT ;  /* 0x000000ff1400720c */ /* 0x000fe40003f05070 */
[-C--:B------:R-:W-:Y:S02]  /*4640*/  IADD3.X R10, PT, PT, RZ, ~R15.reuse, RZ, P1, !PT ;  /* 0x8000000fff0a7210 */ /* 0x080fe40000ffe4ff */
[----:B------:R-:W-:Y:S02]  /*4650*/  ISETP.NE.AND.EX P0, PT, R18, RZ, PT, P0 ;  /* 0x000000ff1200720c */ /* 0x000fe40003f05300 */
[----:B------:R-:W-:Y:S01]  /*4660*/  SEL R10, R10, R15, !P2 ;  /* 0x0000000f0a0a7207 */ /* 0x000fe20005000000 */
[----:B------:R-:W-:Y:S01]  /*4670*/  IMAD.MOV.U32 R15, RZ, RZ, 0x0 ;  /* 0x00000000ff0f7424 */ /* 0x000fe200078e00ff */
[----:B------:R-:W-:Y:S02]  /*4680*/  SEL R12, R12, R11, !P2 ;  /* 0x0000000b0c0c7207 */ /* 0x000fe40005000000 */
[----:B------:R-:W-:-:S02]  /*4690*/  SEL R11, R10, 0xffffffff, P0 ;  /* 0xffffffff0a0b7807 */ /* 0x000fc40000000000 */
[----:B------:R-:W-:Y:S01]  /*46a0*/  SEL R12, R12, 0xffffffff, P0 ;  /* 0xffffffff0c0c7807 */ /* 0x000fe20000000000 */
[----:B------:R-:W-:Y:S06]  /*46b0*/  RET.REL.NODEC R14 `(_ZN5flash32flash_fwd_splitkv_combine_kernelI23Flash_fwd_kernel_traitsILi32ELi64ELi256ELi4ELb0ELb0EN7cutlass6half_tE19Flash_kernel_traitsILi32ELi64ELi256ELi4ES3_EELi16ELi4ELb0EEEvNS_16Flash_fwd_paramsE) ;  /* 0xffffffb80e507950 */ /* 0x000fec0003c3ffff */
.L_x_147:
        /* <DEDUP_REMOVED lines=12> */
.L_x_10211:


//--------------------- .text._ZN5flash32flash_fwd_splitkv_combine_kernelI23Flash_fwd_kernel_traitsILi32ELi64ELi256ELi4ELb0ELb0EN7cutlass6half_tE19Flash_kernel_traitsILi32ELi64ELi256ELi4ES3_EELi16ELi3ELb0EEEvNS_16Flash_fwd_paramsE --------------------------
	.section	.text._ZN5flash32flash_fwd_splitkv_combine_kernelI23Flash_fwd_kernel_traitsILi32ELi64ELi256ELi4ELb0ELb0EN7cutlass6half_tE19Flash_kernel_traitsILi32ELi64ELi256ELi4ES3_EELi16ELi3ELb0EEEvNS_16Flash_fwd_paramsE,"ax",@progbits
	.align	128
        .global         _ZN5flash32flash_fwd_splitkv_combine_kernelI23Flash_fwd_kernel_traitsILi32ELi64ELi256ELi4ELb0ELb0EN7cutlass6half_tE19Flash_kernel_traitsILi32ELi64ELi256ELi4ES3_EELi16ELi3ELb0EEEvNS_16Flash_fwd_paramsE
        .type           _ZN5flash32flash_fwd_splitkv_combine_kernelI23Flash_fwd_kernel_traitsILi32ELi64ELi256ELi4ELb0ELb0EN7cutlass6half_tE19Flash_kernel_traitsILi32ELi64ELi256ELi4ES3_EELi16ELi3ELb0EEEvNS_16Flash_fwd_paramsE,@function
        .size           _ZN5flash32flash_fwd_splitkv_combine_kernelI23Flash_fwd_kernel_traitsILi32ELi64ELi256ELi4ELb0ELb0EN7cutlass6half_tE19Flash_kernel_traitsILi32ELi64ELi256ELi4ES3_EELi16ELi3ELb0EEEvNS_16Flash_fwd_paramsE,(.L_x_10212 - _ZN5flash32flash_fwd_splitkv_combine_kernelI23Flash_fwd_kernel_traitsILi32ELi64ELi256ELi4ELb0ELb0EN7cutlass6half_tE19Flash_kernel_traitsILi32ELi64ELi256ELi4ES3_EELi16ELi3ELb0EEEvNS_16Flash_fwd_paramsE)
        .other          _ZN5flash32flash_fwd_splitkv_combine_kernelI23Flash_fwd_kernel_traitsILi32ELi64ELi256ELi4ELb0ELb0EN7cutlass6half_tE19Flash_kernel_traitsILi32ELi64ELi256ELi4ES3_EELi16ELi3ELb0EEEvNS_16Flash_fwd_paramsE,@"STO_CUDA_ENTRY STV_DEFAULT"
_ZN5flash32flash_fwd_splitkv_combine_kernelI23Flash_fwd_kernel_traitsILi32ELi64ELi256ELi4ELb0ELb0EN7cutlass6half_tE19Flash_kernel_traitsILi32ELi64ELi256ELi4ES3_EELi16ELi3ELb0EEEvNS_16Flash_fwd_paramsE:
.text._ZN5flash32flash_fwd_splitkv_combine_kernelI23Flash_fwd_kernel_traitsILi32ELi64ELi256ELi4ELb0ELb0EN7cutlass6half_tE19Flash_kernel_traitsILi32ELi64ELi256ELi4ES3_EELi16ELi3ELb0EEEvNS_16Flash_fwd_paramsE:
        /* <DEDUP_REMOVED lines=38> */
.L_x_148:
[----:B------:R-:W-:Y:S01]  /*0260*/  IMAD.U32 R22, RZ, RZ, UR13 ;  /* 0x0000000dff167e24 */ /* 0x000fe2000f8e00ff */
[----:B------:R-:W-:Y:S01]  /*0270*/  MOV R20, UR11 ;  /* 0x0000000b00147c02 */ /* 0x000fe20008000f00 */
[----:B------:R-:W-:Y:S01]  /*0280*/  IMAD.U32 R21, RZ, RZ, UR15 ;  /* 0x0000000fff157e24 */ /* 0x000fe2000f8e00ff */
[----:B------:R-:W-:Y:S02]  /*0290*/  MOV R19, UR7 ;  /* 0x0000000700137c02 */ /* 0x000fe40008000f00 */
[----:B------:R-:W-:Y:S02]  /*02a0*/  MOV R18, 0x2c0 ;  /* 0x000002c000127802 */ /* 0x000fe40000000f00 */
[----:B------:R-:W-:Y:S05]  /*02b0*/  CALL.REL.NOINC `($__internal_4_$__cuda_sm20_div_s64) ;  /* 0x0000003c00507944 */ /* 0x000fea0003c00000 */
[----:B------:R-:W-:-:S07]  /*02c0*/  MOV R13, R11 ;  /* 0x0000000b000d7202 */ /* 0x000fce0000000f00 */
.L_x_149:
        /* <DEDUP_REMOVED lines=30> */
.L_x_151:
[----:B------:R-:W-:Y:S01]  /*04b0*/  IMAD.MOV.U32 R22, RZ, RZ, R12 ;  /* 0x000000ffff167224 */ /* 0x000fe200078e000c */
[----:B------:R-:W-:Y:S02]  /*04c0*/  MOV R21, R13 ;  /* 0x0000000d00157202 */ /* 0x000fe40000000f00 */
[----:B------:R-:W-:Y:S02]  /*04d0*/  MOV R18, 0x4f0 ;  /* 0x000004f000127802 */ /* 0x000fe40000000f00 */
[----:B------:R-:W-:Y:S05]  /*04e0*/  CALL.REL.NOINC `($__internal_4_$__cuda_sm20_div_s64) ;  /* 0x0000003800c47944 */ /* 0x000fea0003c00000 */
[----:B------:R-:W-:Y:S02]  /*04f0*/  MOV R4, R12 ;  /* 0x0000000c00047202 */ /* 0x000fe40000000f00 */
[----:B------:R-:W-:Y:S02]  /*0500*/  MOV R5, R11 ;  /* 0x0000000b00057202 */ /* 0x000fe40000000f00 */
.L_x_152:
[----:B------:R-:W-:Y:S05]  /*0510*/  BSYNC.RECONVERGENT B0 ;  /* 0x0000000000007941 */ /* 0x000fea0003800200 */
.L_x_150:
        /* <DEDUP_REMOVED lines=58> */
.L_x_154:
[----:B------:R-:W-:Y:S01]  /*08c0*/  IMAD.MOV.U32 R22, RZ, RZ, R20 ;  /* 0x000000ffff167224 */ /* 0x000fe200078e0014 */
[----:B------:R-:W-:Y:S01]  /*08d0*/  MOV R20, R10 ;  /* 0x0000000a00147202 */ /* 0x000fe20000000f00 */
[----:B------:R-:W-:Y:S01]  /*08e0*/  IMAD.MOV.U32 R21, RZ, RZ, R19 ;  /* 0x000000ffff157224 */ /* 0x000fe200078e0013 */
[----:B------:R-:W-:Y:S02]  /*08f0*/  MOV R19, R0 ;  /* 0x0000000000137202 */ /* 0x000fe40000000f00 */
[----:B------:R-:W-:Y:S02]  /*0900*/  MOV R18, 0x920 ;  /* 0x0000092000127802 */ /* 0x000fe40000000f00 */
[----:B------:R-:W-:Y:S05]  /*0910*/  CALL.REL.NOINC `($__internal_4_$__cuda_sm20_div_s64) ;  /* 0x0000003400b87944 */ /* 0x000fea0003c00000 */
[----:B------:R-:W-:Y:S02]  /*0920*/  MOV R13, R11 ;  /* 0x0000000b000d7202 */ /* 0x000fe40000000f00 */
.L_x_155:
[----:B------:R-:W-:Y:S05]  /*0930*/  BSYNC.RECONVERGENT B0 ;  /* 0x0000000000007941 */ /* 0x000fea0003800200 */
.L_x_153:
        /* <DEDUP_REMOVED lines=21> */
[----:B------:R-:W-:Y:S01]  /*0a90*/  UIMAD UR4, UR6, UR4, UR5 ;  /* 0x00000004060472a4 */ /* 0x000fe2000f8e0205 */
[----:B------:R-:W0:Y:S03]  /*0aa0*/  LDCU UR5, c[0x0][0x3e0] ;  /* 0x00007c00ff0577ac */ /* 0x000e260008000800 */
[----:B------:R-:W-:-:S11]  /*0ab0*/  UISETP.GT.U32.AND UP1, UPT, UR6, UR4, UPT ;  /* 0x000000040600728c */ /* 0x000fd6000bf24070 */
[----:B------:R-:W-:Y:S02]  /*0ac0*/  @!UP1 UIADD3 UR4, UPT, UPT, UR4, -UR6, URZ ;  /* 0x8000000604049290 */ /* 0x000fe4000fffe0ff */
[----:B------:R-:W-:Y:S01]  /*0ad0*/  @!UP1 UIADD3 UR9, UPT, UPT, UR9, 0x1, URZ ;  /* 0x0000000109099890 */ /* 0x000fe2000fffe0ff */
[----:B0-----:R-:W-:Y:S01]  /*0ae0*/  IMAD.U32 R2, RZ, RZ, UR5 ;  /* 0x00000005ff027e24 */ /* 0x001fe2000f8e00ff */
[----:B------:R-:W-:Y:S02]  /*0af0*/  UISETP.GE.U32.AND UP0, UPT, UR4, UR6, UPT ;  /* 0x000000060400728c */ /* 0x000fe4000bf06070 */
[----:B------:R-:W-:Y:S02]  /*0b00*/  UISETP.GE.AND UP1, UPT, UR8, URZ, UPT ;  /* 0x000000ff0800728c */ /* 0x000fe4000bf26270 */
[----:B------:R-:W-:Y:S01]  /*0b10*/  USHF.R.S32.HI UR4, URZ, 0x1f, UR10 ;  /* 0x0000001fff047899 */ /* 0x000fe2000801140a */
[----:B------:R-:W-:Y:S01]  /*0b20*/  IABS R2, R2 ;  /* 0x0000000200027213 */ /* 0x000fe20000000000 */
[----:B------:R-:W-:-:S02]  /*0b30*/  UISETP.NE.AND UP2, UPT, UR5, URZ, UPT ;  /* 0x000000ff0500728c */ /* 0x000fc4000bf45270 */
[----:B------:R-:W-:Y:S01]  /*0b40*/  ULOP3.LUT UR4, UR4, 0x1, URZ, 0xfc, !UPT ;  /* 0x0000000104047892 */ /* 0x000fe2000f8efcff */
[----:B------:R-:W-:Y:S02]  /*0b50*/  R2UR UR20, R2 ;  /* 0x00000000021472ca */ /* 0x000fe400000e0000 */
[----:B------:R-:W-:Y:S02]  /*0b60*/  @UP0 UIADD3 UR9, UPT, UPT, UR9, 0x1, URZ ;  /* 0x0000000109090890 */ /* 0x000fe4000fffe0ff */
[----:B------:R-:W-:Y:S02]  /*0b70*/  UISETP.NE.AND UP0, UPT, UR10, URZ, UPT ;  /* 0x000000ff0a00728c */ /* 0x000fe4000bf05270 */
[----:B------:R-:W-:-:S07]  /*0b80*/  @!UP1 UIADD3 UR9, UPT, UPT, -UR9, URZ, URZ ;  /* 0x000000ff09099290 */ /* 0x000fce000fffe1ff */
[----:B------:R-:W0:Y:S02]  /*0b90*/  I2F.RP R9, UR20 ;  /* 0x0000001400097d06 */ /* 0x000e240008209400 */
[----:B------:R-:W-:-:S04]  /*0ba0*/  @!UP0 ULOP3.LUT UR9, URZ, UR10, URZ, 0x33, !UPT ;  /* 0x0000000aff098292 */ /* 0x000fc8000f8e33ff */
[----:B------:R-:W-:Y:S02]  /*0bb0*/  UIMAD UR6, UR9, UR4, URZ ;  /* 0x00000004090672a4 */ /* 0x000fe4000f8e02ff */
[----:B------:R-:W-:-:S04]  /*0bc0*/  UIADD3 UR4, UPT, UPT, UR5, -0x1, URZ ;  /* 0xffffffff05047890 */ /* 0x000fc8000fffe0ff */
[----:B------:R-:W-:Y:S01]  /*0bd0*/  IABS R3, UR6 ;  /* 0x0000000600037c13 */ /* 0x000fe20008000000 */
[----:B0-----:R-:W0:Y:S03]  /*0be0*/  MUFU.RCP R8, R9 ;  /* 0x0000000900087308 */ /* 0x001e260000001000 */
[----:B------:R-:W-:-:S13]  /*0bf0*/  R2UR UR16, R3 ;  /* 0x00000000031072ca */ /* 0x000fda00000e0000 */
[----:B------:R-:W1:Y:S01]  /*0c00*/  I2F.RP R11, UR16 ;  /* 0x00000010000b7d06 */ /* 0x000e620008209400 */
[----:B------:R-:W-:Y:S01]  /*0c10*/  UIADD3 UR8, UPT, UPT, UR4, UR16, URZ ;  /* 0x0000001004087290 */ /* 0x000fe2000fffe0ff */
[----:B0-----:R-:W-:-:S05]  /*0c20*/  VIADD R8, R8, 0xffffffe ;  /* 0x0ffffffe08087836 */ /* 0x001fca0000000000 */
[----:B------:R-:W-:-:S05]  /*0c30*/  IMAD.U32 R3, RZ, RZ, UR8 ;  /* 0x00000008ff037e24 */ /* 0x000fca000f8e00ff */
[----:B------:R-:W-:Y:S01]  /*0c40*/  IABS R3, R3 ;  /* 0x0000000300037213 */ /* 0x000fe20000000000 */
[----:B-1----:R-:W0:Y:S03]  /*0c50*/  MUFU.RCP R2, R11 ;  /* 0x0000000b00027308 */ /* 0x002e260000001000 */
[----:B------:R-:W-:Y:S01]  /*0c60*/  R2UR UR21, R3 ;  /* 0x00000000031572ca */ /* 0x000fe200000e0000 */
[----:B0-----:R-:W-:-:S04]  /*0c70*/  VIADD R7, R2, 0xffffffe ;  /* 0x0ffffffe02077836 */ /* 0x001fc80000000000 */
        /* <DEDUP_REMOVED lines=16> */
[----:B------:R-:W-:-:S03]  /*0d80*/  ULOP3.LUT UR8, UR8, UR5, URZ, 0x3c, !UPT ;  /* 0x0000000508087292 */ /* 0x000fc6000f8e3cff */
[----:B------:R-:W-:Y:S01]  /*0d90*/  UMOV UR17, UR23 ;  /* 0x0000001700117c82 */ /* 0x000fe20008000000 */
[----:B------:R-:W-:Y:S01]  /*0da0*/  ISETP.LT.U32.AND P1, PT, R2, UR16, PT ;  /* 0x0000001002007c0c */ /* 0x000fe2000bf21070 */
[----:B------:R-:W-:Y:S01]  /*0db0*/  UIADD3 UR19, UPT, UPT, -UR17, URZ, URZ ;  /* 0x000000ff11137290 */ /* 0x000fe2000fffe1ff */
[----:B------:R-:W-:Y:S01]  /*0dc0*/  ISETP.LE.AND P0, PT, RZ, UR22, PT ;  /* 0x00000016ff007c0c */ /* 0x000fe2000bf03270 */
[----:B------:R-:W0:Y:S02]  /*0dd0*/  LDCU.U8 UR18, c[0x0][0x549] ;  /* 0x0000a920ff1277ac */ /* 0x000e240008000000 */
[----:B------:R-:W-:-:S04]  /*0de0*/  UIMAD UR19, UR20, UR19, UR21 ;  /* 0x00000013141372a4 */ /* 0x000fc8000f8e0215 */
        /* <DEDUP_REMOVED lines=49> */
.L_x_157:
[----:B------:R-:W-:Y:S01]  /*1100*/  IMAD.MOV.U32 R22, RZ, RZ, R12 ;  /* 0x000000ffff167224 */ /* 0x000fe200078e000c */
[----:B------:R-:W-:Y:S01]  /*1110*/  MOV R20, R9 ;  /* 0x0000000900147202 */ /* 0x000fe20000000f00 */
[----:B------:R-:W-:Y:S01]  /*1120*/  IMAD.MOV.U32 R21, RZ, RZ, R13 ;  /* 0x000000ffff157224 */ /* 0x000fe200078e000d */
[----:B------:R-:W-:Y:S02]  /*1130*/  MOV R19, R29 ;  /* 0x0000001d00137202 */ /* 0x000fe40000000f00 */
[----:B------:R-:W-:Y:S02]  /*1140*/  MOV R18, 0x1160 ;  /* 0x0000116000127802 */ /* 0x000fe40000000f00 */
[----:B------:R-:W-:Y:S05]  /*1150*/  CALL.REL.NOINC `($__internal_4_$__cuda_sm20_div_s64) ;  /* 0x0000002c00a87944 */ /* 0x000fea0003c00000 */
[----:B------:R-:W-:Y:S02]  /*1160*/  MOV R34, R12 ;  /* 0x0000000c00227202 */ /* 0x000fe40000000f00 */
[----:B------:R-:W-:Y:S02]  /*1170*/  MOV R35, R11 ;  /* 0x0000000b00237202 */ /* 0x000fe40000000f00 */
.L_x_158:
[----:B------:R-:W-:Y:S05]  /*1180*/  BSYNC.RECONVERGENT B0 ;  /* 0x0000000000007941 */ /* 0x000fea0003800200 */
.L_x_156:
        /* <DEDUP_REMOVED lines=57> */
.L_x_160:
[----:B------:R-:W-:Y:S01]  /*1520*/  IMAD.MOV.U32 R22, RZ, RZ, R4 ;  /* 0x000000ffff167224 */ /* 0x000fe200078e0004 */
[----:B------:R-:W-:Y:S01]  /*1530*/  MOV R21, R5 ;  /* 0x0000000500157202 */ /* 0x000fe20000000f00 */
[----:B------:R-:W-:Y:S01]  /*1540*/  IMAD.MOV.U32 R20, RZ, RZ, R8 ;  /* 0x000000ffff147224 */ /* 0x000fe200078e0008 */
[----:B------:R-:W-:Y:S02]  /*1550*/  MOV R18, 0x1570 ;  /* 0x0000157000127802 */ /* 0x000fe40000000f00 */
[----:B------:R-:W-:Y:S05]  /*1560*/  CALL.REL.NOINC `($__internal_4_$__cuda_sm20_div_s64) ;  /* 0x0000002800a47944 */ /* 0x000fea0003c00000 */
[----:B------:R-:W-:Y:S02]  /*1570*/  MOV R14, R12 ;  /* 0x0000000c000e7202 */ /* 0x000fe40000000f00 */
[----:B------:R-:W-:Y:S02]  /*1580*/  MOV R15, R11 ;  /* 0x0000000b000f7202 */ /* 0x000fe40000000f00 */
.L_x_161:
[----:B------:R-:W-:Y:S05]  /*1590*/  BSYNC.RECONVERGENT B0 ;  /* 0x0000000000007941 */ /* 0x000fea0003800200 */
.L_x_159:
[----:B------:R-:W0:Y:S01]  /*15a0*/  LDC R3, c[0x0][0x434] ;  /* 0x00010d00ff037b82 */ /* 0x000e220000000800 */
[----:B------:R-:W1:Y:S01]  /*15b0*/  S2R R4, SR_TID.X ;  /* 0x0000000000047919 */ /* 0x000e620000002100 */
[----:B------:R-:W-:Y:S01]  /*15c0*/  IMAD.MOV.U32 R12, RZ, RZ, RZ ;  /* 0x000000ffff0c7224 */ /* 0x000fe200078e00ff */
[----:B------:R-:W2:Y:S01]  /*15d0*/  LDCU UR17, c[0x0][0x534] ;  /* 0x0000a680ff1177ac */ /* 0x000ea20008000800 */
[----:B------:R-:W-:Y:S01]  /*15e0*/  BSSY.RECONVERGENT B0, `(.L_x_162) ;  /* 0x0000042000007945 */ /* 0x000fe20003800200 */
[----:B------:R-:W-:Y:S01]  /*15f0*/  IMAD.MOV.U32 R20, RZ, RZ, -0x800000 ;  /* 0xff800000ff147424 */ /* 0x000fe200078e00ff */
[----:B------:R-:W3:Y:S01]  /*1600*/  LDCU UR5, c[0x0][0x430] ;  /* 0x00008600ff0577ac */ /* 0x000ee20008000800 */
[----:B------:R-:W-:Y:S01]  /*1610*/  IMAD.MOV.U32 R25, RZ, RZ, -0x800000 ;  /* 0xff800000ff197424 */ /* 0x000fe200078e00ff */
[----:B------:R-:W-:-:S04]  /*1620*/  USHF.R.S32.HI UR8, URZ, 0x1f, UR14 ;  /* 0x0000001fff087899 */ /* 0x000fc8000801140e */
[----:B------:R-:W-:Y:S01]  /*1630*/  ULOP3.LUT UR8, UR8, 0x1, URZ, 0xfc, !UPT ;  /* 0x0000000108087892 */ /* 0x000fe2000f8efcff */
[----:B0-----:R-:W-:-:S04]  /*1640*/  IABS R6, R3 ;  /* 0x0000000300067213 */ /* 0x001fc80000000000 */
[----:B------:R-:W0:Y:S01]  /*1650*/  I2F.RP R11, R6 ;  /* 0x00000006000b7306 */ /* 0x000e220000209400 */
[----:B-1----:R-:W-:Y:S02]  /*1660*/  ISETP.GT.U32.AND P1, PT, R4, 0x7f, PT ;  /* 0x0000007f0400780c */ /* 0x002fe40003f24070 */
[----:B------:R-:W-:-:S05]  /*1670*/  SHF.R.U32.HI R16, RZ, 0x4, R4 ;  /* 0x00000004ff107819 */ /* 0x000fca0000011604 */
[----:B0-----:R-:W0:Y:S02]  /*1680*/  MUFU.RCP R13, R11 ;  /* 0x0000000b000d7308 */ /* 0x001e240000001000 */
[----:B0-----:R-:W-:-:S06]  /*1690*/  VIADD R13, R13, 0xffffffe ;  /* 0x0ffffffe0d0d7836 */ /* 0x001fcc0000000000 */
[----:B------:R-:W0:Y:S02]  /*16a0*/  F2I.FTZ.U32.TRUNC.NTZ R13, R13 ;  /* 0x0000000d000d7305 */ /* 0x000e24000021f000 */
[----:B0-----:R-:W-:-:S04]  /*16b0*/  IMAD.MOV R5, RZ, RZ, -R13 ;  /* 0x000000ffff057224 */ /* 0x001fc800078e0a0d */
[----:B------:R-:W-:Y:S01]  /*16c0*/  IMAD R7, R5, R6, RZ ;  /* 0x0000000605077224 */ /* 0x000fe200078e02ff */
[----:B------:R-:W-:Y:S02]  /*16d0*/  IABS R5, R2 ;  /* 0x0000000200057213 */ /* 0x000fe40000000000 */
[----:B------:R-:W-:Y:S01]  /*16e0*/  LOP3.LUT R2, R2, R3, RZ, 0x3c, !PT ;  /* 0x0000000302027212 */ /* 0x000fe200078e3cff */
[----:B------:R-:W-:Y:S01]  /*16f0*/  IMAD.HI.U32 R12, R13, R7, R12 ;  /* 0x000000070d0c7227 */ /* 0x000fe200078e000c */
[----:B------:R-:W-:Y:S01]  /*1700*/  SHF.R.U32.HI R13, RZ, 0x3, R4 ;  /* 0x00000003ff0d7819 */ /* 0x000fe20000011604 */
[----:B------:R-:W0:Y:S01]  /*1710*/  @!P1 S2R R7, SR_CgaCtaId ;  /* 0x0000000000079919 */ /* 0x000e220000008800 */
[----:B------:R-:W-:Y:S02]  /*1720*/  ISETP.GE.AND P2, PT, R2, RZ, PT ;  /* 0x000000ff0200720c */ /* 0x000fe40003f46270 */
[----:B------:R-:W-:Y:S01]  /*1730*/  @!P1 MOV R2, 0x400 ;  /* 0x0000040000029802 */ /* 0x000fe20000000f00 */
[----:B------:R-:W-:-:S04]  /*1740*/  IMAD.HI.U32 R19, R12, R5, RZ ;  /* 0x000000050c137227 */ /* 0x000fc800078e00ff */
[----:B------:R-:W-:-:S04]  /*1750*/  IMAD.MOV R11, RZ, RZ, -R19 ;  /* 0x000000ffff0b7224 */ /* 0x000fc800078e0a13 */
[C---:B------:R-:W-:Y:S02]  /*1760*/  IMAD R11, R6.reuse, R11, R5 ;  /* 0x0000000b060b7224 */ /* 0x040fe400078e0205 */
[----:B------:R-:W1:Y:S03]  /*1770*/  @!P1 S2R R5, SR_CgaCtaId ;  /* 0x0000000000059919 */ /* 0x000e660000008800 */
[----:B------:R-:W-:-:S13]  /*1780*/  ISETP.GT.U32.AND P0, PT, R6, R11, PT ;  /* 0x0000000b0600720c */ /* 0x000fda0003f04070 */
[-C--:B------:R-:W-:Y:S01]  /*1790*/  @!P0 IADD3 R11, PT, PT, R11, -R6.reuse, RZ ;  /* 0x800000060b0b8210 */ /* 0x080fe20007ffe0ff */
[----:B------:R-:W-:Y:S01]  /*17a0*/  @!P0 VIADD R19, R19, 0x1 ;  /* 0x0000000113138836 */ /* 0x000fe20000000000 */
[----:B------:R-:W-:Y:S02]  /*17b0*/  ISETP.NE.AND P0, PT, R3, RZ, PT ;  /* 0x000000ff0300720c */ /* 0x000fe40003f05270 */
[----:B------:R-:W-:Y:S02]  /*17c0*/  ISETP.GE.U32.AND P3, PT, R11, R6, PT ;  /* 0x000000060b00720c */ /* 0x000fe40003f66070 */
[----:B0-----:R-:W-:Y:S02]  /*17d0*/  @!P1 LEA R7, R7, R2, 0x18 ;  /* 0x0000000207079211 */ /* 0x001fe400078ec0ff */
[----:B------:R-:W-:-:S03]  /*17e0*/  @!P1 SHF.L.U32 R11, R4, 0x2, RZ ;  /* 0x00000002040b9819 */ /* 0x000fc600000006ff */
[----:B------:R-:W-:Y:S01]  /*17f0*/  @!P1 IMAD R6, R16, 0x44, R7 ;  /* 0x0000004410069824 */ /* 0x000fe200078e0207 */
[----:B------:R-:W-:Y:S02]  /*1800*/  LOP3.LUT R7, R4, 0x7, RZ, 0xc0, !PT ;  /* 0x0000000704077812 */ /* 0x000fe400078ec0ff */
[----:B------:R-:W-:Y:S02]  /*1810*/  @!P1 LOP3.LUT R11, R11, 0x3c, RZ, 0xc0, !PT ;  /* 0x0000003c0b0b9812 */ /* 0x000fe400078ec0ff */
[----:B-1----:R-:W-:Y:S01]  /*1820*/  @!P1 LEA R2, R5, R2, 0x18 ;  /* 0x0000000205029211 */ /* 0x002fe200078ec0ff */
[----:B------:R-:W-:Y:S02]  /*1830*/  @P3 VIADD R19, R19, 0x1 ;  /* 0x0000000113133836 */ /* 0x000fe40000000000 */
[----:B------:R-:W-:Y:S02]  /*1840*/  @!P1 IMAD.IADD R11, R6, 0x1, R11 ;  /* 0x00000001060b9824 */ /* 0x000fe400078e020b */
[----:B------:R-:W-:Y:S01]  /*1850*/  @!P2 IMAD.MOV R19, RZ, RZ, -R19 ;  /* 0x000000ffff13a224 */ /* 0x000fe200078e0a13 */
[----:B------:R-:W-:Y:S01]  /*1860*/  @!P0 LOP3.LUT R19, RZ, R3, RZ, 0x33, !PT ;  /* 0x00000003ff138212 */ /* 0x000fe200078e33ff */
[----:B------:R-:W-:Y:S01]  /*1870*/  @!P1 IMAD R2, R7, 0x44, R2 ;  /* 0x0000004407029824 */ /* 0x000fe200078e0202 */
[----:B--2---:R-:W-:Y:S01]  /*1880*/  ISETP.GE.AND P0, PT, R16, UR17, PT ;  /* 0x0000001110007c0c */ /* 0x004fe2000bf06270 */
[----:B---3--:R-:W-:-:S02]  /*1890*/  IMAD R6, R3, UR5, RZ ;  /* 0x0000000503067c24 */ /* 0x008fc4000f8e02ff */
[----:B------:R-:W-:Y:S01]  /*18a0*/  IMAD R5, R19, UR8, RZ ;  /* 0x0000000813057c24 */ /* 0x000fe2000f8e02ff */
[----:B------:R-:W0:Y:S01]  /*18b0*/  LDCU.64 UR8, c[0x0][0x358] ;  /* 0x00006b00ff0877ac */ /* 0x000e220008000a00 */
[----:B------:R-:W-:-:S03]  /*18c0*/  @!P1 LEA R3, R13, R2, 0x2 ;  /* 0x000000020d039211 */ /* 0x000fc600078e10ff */
[----:B------:R-:W-:-:S05]  /*18d0*/  IABS R21, R5 ;  /* 0x0000000500157213 */ /* 0x000fca0000000000 */
[----:B------:R-:W-:Y:S01]  /*18e0*/  VIADD R18, R21, UR4 ;  /* 0x0000000415127c36 */ /* 0x000fe20008000000 */
[----:B------:R-:W-:Y:S06]  /*18f0*/  @P0 BRA `(.L_x_163) ;  /* 0x0000000000400947 */ /* 0x000fec0003800000 */
[----:B------:R-:W-:Y:S01]  /*1900*/  UIADD3 UR5, UP0, UPT, UR13, -UR12, URZ ;  /* 0x8000000c0d057290 */ /* 0x000fe2000ff1e0ff */
[----:B------:R-:W-:-:S03]  /*1910*/  LOP3.LUT R12, R4, 0xf, RZ, 0xc0, !PT ;  /* 0x0000000f040c7812 */ /* 0x000fc600078ec0ff */
[----:B------:R-:W-:Y:S02]  /*1920*/  UIADD3.X UR4, UPT, UPT, UR15, -0x1, URZ, UP0, !UPT ;  /* 0xffffffff0f047890 */ /* 0x000fe400087fe4ff */
[----:B------:R-:W-:-:S04]  /*1930*/  ISETP.LT.U32.AND P0, PT, R12, UR5, PT ;  /* 0x000000050c007c0c */ /* 0x000fc8000bf01070 */
[----:B------:R-:W-:-:S05]  /*1940*/  IMAD.U32 R2, RZ, RZ, UR4 ;  /* 0x00000004ff027e24 */ /* 0x000fca000f8e00ff */
[----:B------:R-:W-:-:S13]  /*1950*/  ISETP.GT.AND.EX P0, PT, R2, RZ, PT, P0 ;  /* 0x000000ff0200720c */ /* 0x000fda0003f04300 */
[----:B------:R-:W-:Y:S05]  /*1960*/  @!P0 BRA `(.L_x_163) ;  /* 0x0000000000248947 */ /* 0x000fea0003800000 */
[----:B------:R-:W1:Y:S01]  /*1970*/  LDCU.64 UR4, c[0x0][0x428] ;  /* 0x00008500ff0477ac */ /* 0x000e620008000a00 */
[----:B------:R-:W-:Y:S01]  /*1980*/  IADD3 R22, P0, PT, R12, UR12, RZ ;  /* 0x0000000c0c167c10 */ /* 0x000fe2000ff1e0ff */
[----:B------:R-:W-:-:S04]  /*1990*/  IMAD R2, R16, UR15, RZ ;  /* 0x0000000f10027c24 */ /* 0x000fc8000f8e02ff */
[----:B------:R-:W-:Y:S02]  /*19a0*/  IMAD.X R23, RZ, RZ, RZ, P0 ;  /* 0x000000ffff177224 */ /* 0x000fe400000e06ff */
[----:B------:R-:W-:-:S05]  /*19b0*/  IMAD.WIDE.U32 R16, R16, UR13, R22 ;  /* 0x0000000d10107c25 */ /* 0x000fca000f8e0016 */
[----:B------:R-:W-:Y:S02]  /*19c0*/  IADD3 R2, PT, PT, R17, R2, RZ ;  /* 0x0000000211027210 */ /* 0x000fe40007ffe0ff */
[----:B-1----:R-:W-:-:S04]  /*19d0*/  LEA R22, P0, R16, UR4, 0x2 ;  /* 0x0000000410167c11 */ /* 0x002fc8000f8010ff */
[----:B------:R-:W-:-:S05]  /*19e0*/  LEA.HI.X R23, R16, UR5, R2, 0x2, P0 ;  /* 0x0000000510177c11 */ /* 0x000fca00080f1402 */
[----:B0-----:R1:W5:Y:S04]  /*19f0*/  LDG.E R20, desc[UR8][R22.64] ;  /* 0x0000000816147981 */ /* 0x001368000c1e1900 */
.L_x_163:
[----:B0-----:R-:W-:Y:S05]  /*1a00*/  BSYNC.RECONVERGENT B0 ;  /* 0x0000000000007941 */ /* 0x001fea0003800200 */
.L_x_162:
[----:B-----5:R0:W-:Y:S01]  /*1a10*/  @!P1 STS [R11], R20 ;  /* 0x000000140b009388 */ /* 0x0201e20000000800 */
[----:B------:R-:W2:Y:S08]  /*1a20*/  LDC R17, c[0x0][0x3e0] ;  /* 0x0000f800ff117b82 */ /* 0x000eb00000000800 */
[----:B------:R-:W-:Y:S01]  /*1a30*/  BAR.SYNC.DEFER_BLOCKING 0x0 ;  /* 0x0000000000007b1d */ /* 0x000fe20000010000 */
[----:B------:R-:W-:-:S05]  /*1a40*/  ISETP.NE.AND P5, PT, R5, RZ, PT ;  /* 0x000000ff0500720c */ /* 0x000fca0003fa5270 */
[----:B------:R-:W-:Y:S01]  /*1a50*/  BSSY.RECONVERGENT B1, `(.L_x_164) ;  /* 0x0000174000017945 */ /* 0x000fe20003800200 */
[----:B--2---:R-:W-:Y:S01]  /*1a60*/  IABS R16, R17 ;  /* 0x0000001100107213 */ /* 0x004fe20000000000 */
[----:B0-----:R-:W0:Y:S01]  /*1a70*/  I2F.RP R11, R21 ;  /* 0x00000015000b7306 */ /* 0x001e220000209400 */
[----:B------:R-:W1:Y:S07]  /*1a80*/  @!P1 LDS R25, [R3] ;  /* 0x0000000003199984 */ /* 0x000e6e0000000800 */
[----:B------:R-:W2:Y:S08]  /*1a90*/  I2F.RP R12, R16 ;  /* 0x00000010000c7306 */ /* 0x000eb00000209400 */
[----:B0-----:R-:W0:Y:S08]  /*1aa0*/  MUFU.RCP R26, R11 ;  /* 0x0000000b001a7308 */ /* 0x001e300000001000 */
[----:B--2---:R-:W2:Y:S01]  /*1ab0*/  MUFU.RCP R30, R12 ;  /* 0x0000000c001e7308 */ /* 0x004ea20000001000 */
[----:B0-----:R-:W-:Y:S01]  /*1ac0*/  VIADD R26, R26, 0xffffffe ;  /* 0x0ffffffe1a1a7836 */ /* 0x001fe20000000000 */
[----:B------:R-:W-:-:S06]  /*1ad0*/  IABS R11, R18 ;  /* 0x00000012000b7213 */ /* 0x000fcc0000000000 */
[----:B------:R-:W0:Y:S01]  /*1ae0*/  F2I.FTZ.U32.TRUNC.NTZ R27, R26 ;  /* 0x0000001a001b7305 */ /* 0x000e22000021f000 */
[----:B-1----:R-:W1:Y:S01]  /*1af0*/  SHFL.BFLY PT, R22, R25, 0x4, 0x1f ;  /* 0x0c801f0019167f89 */ /* 0x002e6200000e0000 */
[----:B--2---:R-:W-:-:S06]  /*1b00*/  VIADD R30, R30, 0xffffffe ;  /* 0x0ffffffe1e1e7836 */ /* 0x004fcc0000000000 */
[----:B------:R2:W3:Y:S01]  /*1b10*/  F2I.FTZ.U32.TRUNC.NTZ R31, R30 ;  /* 0x0000001e001f7305 */ /* 0x0004e2000021f000 */
[----:B0-----:R-:W-:Y:S02]  /*1b20*/  IMAD.MOV R20, RZ, RZ, -R27 ;  /* 0x000000ffff147224 */ /* 0x001fe400078e0a1b */
[----:B------:R-:W-:Y:S02]  /*1b30*/  IMAD.MOV.U32 R26, RZ, RZ, RZ ;  /* 0x000000ffff1a7224 */ /* 0x000fe400078e00ff */
[----:B------:R-:W-:-:S04]  /*1b40*/  IMAD R20, R20, R21, RZ ;  /* 0x0000001514147224 */ /* 0x000fc800078e02ff */
[----:B------:R-:W-:-:S04]  /*1b50*/  IMAD.HI.U32 R20, R27, R20, R26 ;  /* 0x000000141b147227 */ /* 0x000fc800078e001a */
[----:B--2---:R-:W-:Y:S01]  /*1b60*/  HFMA2 R30, -RZ, RZ, 0, 0 ;  /* 0x00000000ff1e7431 */ /* 0x004fe200000001ff */
[----:B-1----:R-:W-:-:S05]  /*1b70*/  FMNMX.FTZ R22, R22, R25, !PT ;  /* 0x0000001916167209 */ /* 0x002fca0007810000 */
[----:B------:R-:W0:Y:S02]  /*1b80*/  SHFL.BFLY PT, R23, R22, 0x2, 0x1f ;  /* 0x0c401f0016177f89 */ /* 0x000e2400000e0000 */
[----:B0-----:R-:W-:-:S05]  /*1b90*/  FMNMX.FTZ R23, R22, R23, !PT ;  /* 0x0000001716177209 */ /* 0x001fca0007810000 */
[----:B------:R-:W0:Y:S02]  /*1ba0*/  SHFL.BFLY PT, R2, R23, 0x1, 0x1f ;  /* 0x0c201f0017027f89 */ /* 0x000e2400000e0000 */
[----:B0-----:R-:W-:-:S04]  /*1bb0*/  FMNMX.FTZ R2, R23, R2, !PT ;  /* 0x0000000217027209 */ /* 0x001fc80007810000 */
[----:B------:R-:W-:-:S04]  /*1bc0*/  FSETP.NEU.FTZ.AND P0, PT, R2, -INF , PT ;  /* 0xff8000000200780b */ /* 0x000fc80003f1d000 */
[----:B------:R-:W-:-:S05]  /*1bd0*/  FSEL R2, R2, RZ, P0 ;  /* 0x000000ff02027208 */ /* 0x000fca0000000000 */
[----:B------:R-:W-:-:S04]  /*1be0*/  FADD.FTZ R3, -R2, R25 ;  /* 0x0000001902037221 */ /* 0x000fc80000010100 */
[----:B------:R-:W-:Y:S01]  /*1bf0*/  FMUL.FTZ R24, R3, 1.4426950216293334961 ;  /* 0x3fb8aa3b03187820 */ /* 0x000fe20000410000 */
[----:B---3--:R-:W-:-:S04]  /*1c00*/  IMAD.MOV R3, RZ, RZ, -R31 ;  /* 0x000000ffff037224 */ /* 0x008fc800078e0a1f */
[----:B------:R-:W-:Y:S01]  /*1c10*/  IMAD R12, R3, R16, RZ ;  /* 0x00000010030c7224 */ /* 0x000fe200078e02ff */
[----:B------:R-:W0:Y:S01]  /*1c20*/  MUFU.EX2 R24, R24 ;  /* 0x0000001800187308 */ /* 0x000e220000000800 */
[----:B------:R-:W-:Y:S02]  /*1c30*/  IABS R3, R5 ;  /* 0x0000000500037213 */ /* 0x000fe40000000000 */
[----:B------:R-:W-:-:S04]  /*1c40*/  IMAD.HI.U32 R12, R31, R12, R30 ;  /* 0x0000000c1f0c7227 */ /* 0x000fc800078e001e */
[----:B------:R-:W-:Y:S02]  /*1c50*/  IMAD.MOV R3, RZ, RZ, -R3 ;  /* 0x000000ffff037224 */ /* 0x000fe400078e0a03 */
[-C--:B------:R-:W-:Y:S01]  /*1c60*/  IMAD.HI.U32 R12, R12, R11.reuse, RZ ;  /* 0x0000000b0c0c7227 */ /* 0x080fe200078e00ff */
[----:B0-----:R-:W0:Y:S03]  /*1c70*/  SHFL.BFLY PT, R23, R24, 0x4, 0x1f ;  /* 0x0c801f0018177f89 */ /* 0x001e2600000e0000 */
[----:B0-----:R-:W-:Y:S01]  /*1c80*/  FADD.FTZ R23, R24, R23 ;  /* 0x0000001718177221 */ /* 0x001fe20000010000 */
[----:B------:R-:W-:-:S04]  /*1c90*/  IMAD.HI.U32 R24, R20, R11, RZ ;  /* 0x0000000b14187227 */ /* 0x000fc800078e00ff */
[----:B------:R-:W0:Y:S01]  /*1ca0*/  SHFL.BFLY PT, R22, R23, 0x2, 0x1f ;  /* 0x0c401f0017167f89 */ /* 0x000e2200000e0000 */
[----:B------:R-:W-:Y:S02]  /*1cb0*/  IMAD.MOV R20, RZ, RZ, -R12 ;  /* 0x000000ffff147224 */ /* 0x000fe400078e0a0c */
[--C-:B------:R-:W-:Y:S02]  /*1cc0*/  IMAD R26, R24, R3, R11.reuse ;  /* 0x00000003181a7224 */ /* 0x100fe400078e020b */
[----:B------:R-:W-:Y:S01]  /*1cd0*/  IMAD R11, R16, R20, R11 ;  /* 0x00000014100b7224 */ /* 0x000fe200078e020b */
[----:B------:R-:W-:Y:S02]  /*1ce0*/  LOP3.LUT R20, R18, R21, RZ, 0x3c, !PT ;  /* 0x0000001512147212 */ /* 0x000fe400078e3cff */
[----:B------:R-:W-:Y:S02]  /*1cf0*/  ISETP.GT.U32.AND P1, PT, R21, R26, PT ;  /* 0x0000001a1500720c */ /* 0x000fe40003f24070 */
[----:B------:R-:W-:-:S02]  /*1d00*/  ISETP.GT.U32.AND P0, PT, R16, R11, PT ;  /* 0x0000000b1000720c */ /* 0x000fc40003f04070 */
[----:B------:R-:W-:Y:S02]  /*1d10*/  LOP3.LUT R18, R18, R17, RZ, 0x3c, !PT ;  /* 0x0000001112127212 */ /* 0x000fe400078e3cff */
[----:B------:R-:W-:-:S07]  /*1d20*/  ISETP.GE.AND P3, PT, R20, RZ, PT ;  /* 0x000000ff1400720c */ /* 0x000fce0003f66270 */
[-C--:B------:R-:W-:Y:S01]  /*1d30*/  @!P1 IADD3 R26, PT, PT, R26, -R21.reuse, RZ ;  /* 0x800000151a1a9210 */ /* 0x080fe20007ffe0ff */
[----:B------:R-:W-:Y:S01]  /*1d40*/  @!P1 VIADD R24, R24, 0x1 ;  /* 0x0000000118189836 */ /* 0x000fe20000000000 */
[----:B------:R-:W-:Y:S01]  /*1d50*/  @!P0 IADD3 R12, PT, PT, R12, 0x1, RZ ;  /* 0x000000010c0c8810 */ /* 0x000fe20007ffe0ff */
[----:B0-----:R-:W-:Y:S01]  /*1d60*/  FADD.FTZ R22, R23, R22 ;  /* 0x0000001617167221 */ /* 0x001fe20000010000 */
[----:B------:R-:W-:Y:S01]  /*1d70*/  @!P0 IMAD.IADD R11, R11, 0x1, -R16 ;  /* 0x000000010b0b8824 */ /* 0x000fe200078e0a10 */
[----:B------:R-:W-:Y:S02]  /*1d80*/  ISETP.GE.U32.AND P2, PT, R26, R21, PT ;  /* 0x000000151a00720c */ /* 0x000fe40003f46070 */
[----:B------:R-:W-:Y:S01]  /*1d90*/  ISETP.NE.AND P0, PT, R17, RZ, PT ;  /* 0x000000ff1100720c */ /* 0x000fe20003f05270 */
[----:B------:R-:W0:Y:S01]  /*1da0*/  SHFL.BFLY PT, R3, R22, 0x1, 0x1f ;  /* 0x0c201f0016037f89 */ /* 0x000e2200000e0000 */
[----:B------:R-:W-:Y:S02]  /*1db0*/  ISETP.GE.U32.AND P4, PT, R11, R16, PT ;  /* 0x000000100b00720c */ /* 0x000fe40003f86070 */
[----:B------:R-:W-:Y:S01]  /*1dc0*/  SHF.R.S32.HI R23, RZ, 0x1f, R5 ;  /* 0x0000001fff177819 */ /* 0x000fe20000011405 */
[----:B------:R-:W-:-:S06]  /*1dd0*/  IMAD R5, R5, R6, RZ ;  /* 0x0000000605057224 */ /* 0x000fcc00078e02ff */
[----:B------:R-:W-:Y:S01]  /*1de0*/  @P2 VIADD R24, R24, 0x1 ;  /* 0x0000000118182836 */ /* 0x000fe20000000000 */
[----:B------:R-:W-:-:S03]  /*1df0*/  ISETP.GE.AND P2, PT, R18, RZ, PT ;  /* 0x000000ff1200720c */ /* 0x000fc60003f46270 */
[----:B------:R-:W-:Y:S02]  /*1e00*/  @P4 VIADD R12, R12, 0x1 ;  /* 0x000000010c0c4836 */ /* 0x000fe40000000000 */
[----:B------:R-:W-:Y:S02]  /*1e10*/  IMAD.MOV.U32 R11, RZ, RZ, R24 ;  /* 0x000000ffff0b7224 */ /* 0x000fe400078e0018 */
[----:B------:R-:W-:Y:S01]  /*1e20*/  IMAD.MOV.U32 R24, RZ, RZ, 0x7f800000 ;  /* 0x7f800000ff187424 */ /* 0x000fe200078e00ff */
[----:B------:R-:W-:Y:S01]  /*1e30*/  MOV R16, R12 ;  /* 0x0000000c00107202 */ /* 0x000fe20000000f00 */
[----:B------:R-:W-:Y:S01]  /*1e40*/  @!P3 IMAD.MOV R11, RZ, RZ, -R11 ;  /* 0x000000ffff0bb224 */ /* 0x000fe200078e0a0b */
[----:B------:R-:W-:Y:S02]  /*1e50*/  ISETP.NE.AND P3, PT, R19, RZ, PT ;  /* 0x000000ff1300720c */ /* 0x000fe40003f65270 */
[----:B------:R-:W-:Y:S01]  /*1e60*/  @!P5 LOP3.LUT R11, RZ, R21, RZ, 0x33, !PT ;  /* 0x00000015ff0bd212 */ /* 0x000fe200078e33ff */
[----:B0-----:R-:W-:Y:S01]  /*1e70*/  FADD.FTZ R3, R22, R3 ;  /* 0x0000000316037221 */ /* 0x001fe20000010000 */
[----:B------:R-:W-:Y:S01]  /*1e80*/  @!P2 IMAD.MOV R16, RZ, RZ, -R16 ;  /* 0x000000ffff10a224 */ /* 0x000fe200078e0a10 */
[----:B------:R-:W-:-:S02]  /*1e90*/  @!P0 LOP3.LUT R16, RZ, R17, RZ, 0x33, !PT ;  /* 0x00000011ff108212 */ /* 0x000fc400078e33ff */
[----:B------:R-:W-:Y:S02]  /*1ea0*/  LOP3.LUT P0, RZ, R4, 0x387, RZ, 0xc0, !PT ;  /* 0x0000038704ff7812 */ /* 0x000fe4000780c0ff */
[----:B------:R-:W-:Y:S02]  /*1eb0*/  FSETP.NE.FTZ.AND P1, PT, R3, RZ, PT ;  /* 0x000000ff0300720b */ /* 0x000fe40003f35000 */
[----:B------:R-:W-:Y:S02]  /*1ec0*/  SEL R12, RZ, 0x1, !P3 ;  /* 0x00000001ff0c7807 */ /* 0x000fe40005800000 */
[----:B------:R-:W-:Y:S02]  /*1ed0*/  ISETP.LT.U32.AND P2, PT, R14, R11, PT ;  /* 0x0000000b0e00720c */ /* 0x000fe40003f41070 */
[----:B------:R-:W-:Y:S02]  /*1ee0*/  SHF.R.S32.HI R21, RZ, 0x1f, R11 ;  /* 0x0000001fff157819 */ /* 0x000fe4000001140b */
[----:B------:R-:W-:-:S02]  /*1ef0*/  LOP3.LUT R12, R23, R12, RZ, 0xfc, !PT ;  /* 0x0000000c170c7212 */ /* 0x000fc400078efcff */
[----:B------:R-:W-:-:S03]  /*1f00*/  ISETP.LT.AND.EX P2, PT, R15, R21, PT, P2 ;  /* 0x000000150f00720c */ /* 0x000fc60003f41320 */
[----:B------:R0:W1:Y:S01]  /*1f10*/  @P1 MUFU.LG2 R19, R3 ;  /* 0x0000000300131308 */ /* 0x0000620000000c00 */
[----:B------:R-:W-:Y:S01]  /*1f20*/  SEL R6, R14, R11, P2 ;  /* 0x0000000b0e067207 */ /* 0x000fe20001000000 */
[----:B0-----:R-:W-:Y:S02]  /*1f30*/  IMAD R3, R16, UR10, RZ ;  /* 0x0000000a10037c24 */ /* 0x001fe4000f8e02ff */
[----:B-1----:R-:W-:Y:S02]  /*1f40*/  @P1 FFMA.FTZ R24, R19, 0.69314718246459960938, R2 ;  /* 0x3f31721813181823 */ /* 0x002fe40000010002 */
[----:B------:R-:W-:Y:S01]  /*1f50*/  IMAD R3, R12, R3, RZ ;  /* 0x000000030c037224 */ /* 0x000fe200078e02ff */
[----:B------:R-:W-:Y:S05]  /*1f60*/  @P0 BRA `(.L_x_165) ;  /* 0x0000001000880947 */ /* 0x000fea0003800000 */
        /* <DEDUP_REMOVED lines=50> */
.L_x_167:
[----:B------:R-:W-:Y:S01]  /*2290*/  IMAD.MOV.U32 R22, RZ, RZ, R2 ;  /* 0x000000ffff167224 */ /* 0x000fe200078e0002 */
[----:B------:R-:W-:Y:S01]  /*22a0*/  MOV R21, RZ ;  /* 0x000000ff00157202 */ /* 0x000fe20000000f00 */
[----:B------:R-:W-:Y:S01]  /*22b0*/  IMAD.MOV.U32 R20, RZ, RZ, R32 ;  /* 0x000000ffff147224 */ /* 0x000fe200078e0020 */
[----:B------:R-:W-:Y:S02]  /*22c0*/  MOV R18, 0x22e0 ;  /* 0x000022e000127802 */ /* 0x000fe40000000f00 */
[----:B------:R-:W-:Y:S05]  /*22d0*/  CALL.REL.NOINC `($__internal_4_$__cuda_sm20_div_s64) ;  /* 0x0000001c00487944 */ /* 0x000fea0003c00000 */
[----:B------:R-:W-:Y:S02]  /*22e0*/  IADD3 R15, PT, PT, -R12, RZ, RZ ;  /* 0x000000ff0c0f7210 */ /* 0x000fe40007ffe1ff */
[----:B------:R-:W-:-:S03]  /*22f0*/  MOV R33, R11 ;  /* 0x0000000b00217202 */ /* 0x000fc60000000f00 */
[----:B------:R-:W-:Y:S01]  /*2300*/  IMAD R14, R32, R15, R2 ;  /* 0x0000000f200e7224 */ /* 0x000fe200078e0202 */
[----:B------:R-:W-:-:S07]  /*2310*/  MOV R32, R12 ;  /* 0x0000000c00207202 */ /* 0x000fce0000000f00 */
.L_x_168:
        /* <DEDUP_REMOVED lines=59> */
.L_x_170:
[----:B------:R-:W-:Y:S01]  /*26d0*/  IMAD.MOV.U32 R22, RZ, RZ, R32 ;  /* 0x000000ffff167224 */ /* 0x000fe200078e0020 */
[----:B------:R-:W-:Y:S01]  /*26e0*/  MOV R21, R33 ;  /* 0x0000002100157202 */ /* 0x000fe20000000f00 */
[----:B------:R-:W-:Y:S01]  /*26f0*/  IMAD.MOV.U32 R20, RZ, RZ, R28 ;  /* 0x000000ffff147224 */ /* 0x000fe200078e001c */
[----:B------:R-:W-:Y:S02]  /*2700*/  MOV R18, 0x2720 ;  /* 0x0000272000127802 */ /* 0x000fe40000000f00 */
[----:B------:R-:W-:Y:S05]  /*2710*/  CALL.REL.NOINC `($__internal_4_$__cuda_sm20_div_s64) ;  /* 0x0000001800387944 */ /* 0x000fea0003c00000 */
[----:B------:R-:W-:-:S05]  /*2720*/  IADD3 R29, PT, PT, -R12, RZ, RZ ;  /* 0x000000ff0c1d7210 */ /* 0x000fca0007ffe1ff */
[----:B------:R-:W-:Y:S02]  /*2730*/  IMAD R29, R29, R28, R32 ;  /* 0x0000001c1d1d7224 */ /* 0x000fe400078e0220 */
.L_x_171:
[----:B------:R-:W-:Y:S05]  /*2740*/  BSYNC.RECONVERGENT B0 ;  /* 0x0000000000007941 */ /* 0x000fea0003800200 */
.L_x_169:
        /* <DEDUP_REMOVED lines=160> */
.L_x_166:
[----:B------:R-:W0:Y:S01]  /*3150*/  LDC.64 R2, c[0x0][0x420] ;  /* 0x00010800ff027b82 */ /* 0x000e220000000a00 */
[----:B------:R-:W-:-:S05]  /*3160*/  IADD3 R0, PT, PT, R13, UR12, RZ ;  /* 0x0000000c0d007c10 */ /* 0x000fca000fffe0ff */
[----:B0-----:R-:W-:-:S05]  /*3170*/  IMAD.WIDE.U32 R2, R0, 0x4, R2 ;  /* 0x0000000400027825 */ /* 0x001fca00078e0002 */
[----:B------:R1:W-:Y:S02]  /*3180*/  STG.E desc[UR8][R2.64], R24 ;  /* 0x0000001802007986 */ /* 0x0003e4000c101908 */
.L_x_165:
[----:B------:R-:W-:Y:S05]  /*3190*/  BSYNC.RECONVERGENT B1 ;  /* 0x0000000000017941 */ /* 0x000fea0003800200 */
.L_x_164:
[----:B------:R-:W2:Y:S01]  /*31a0*/  LDCU UR6, c[0x0][0x534] ;  /* 0x0000a680ff0677ac */ /* 0x000ea20008000800 */
[----:B------:R-:W-:Y:S01]  /*31b0*/  BSSY.RECONVERGENT B0, `(.L_x_172) ;  /* 0x000000d000007945 */ /* 0x000fe20003800200 */
[----:B--2---:R-:W-:-:S04]  /*31c0*/  ISETP.GE.AND P0, PT, R7, UR6, PT ;  /* 0x0000000607007c0c */ /* 0x004fc8000bf06270 */
[----:B------:R-:W-:-:S13]  /*31d0*/  ISETP.GT.U32.OR P0, PT, R4, 0x7f, P0 ;  /* 0x0000007f0400780c */ /* 0x000fda0000704470 */
[----:B------:R-:W-:Y:S05]  /*31e0*/  @P0 BRA `(.L_x_173) ;  /* 0x0000000000240947 */ /* 0x000fea0003800000 */
[----:B------:R-:W2:Y:S01]  /*31f0*/  S2R R0, SR_CgaCtaId ;  /* 0x0000000000007919 */ /* 0x000ea20000008800 */
[----:B01----:R-:W-:Y:S01]  /*3200*/  FADD.FTZ R2, -R24, R25 ;  /* 0x0000001918027221 */ /* 0x003fe20000010100 */
[----:B------:R-:W-:-:S03]  /*3210*/  MOV R3, 0x400 ;  /* 0x0000040000037802 */ /* 0x000fc60000000f00 */
[----:B------:R-:W-:-:S06]  /*3220*/  FMUL.FTZ R2, R2, 1.4426950216293334961 ;  /* 0x3fb8aa3b02027820 */ /* 0x000fcc0000410000 */
[----:B------:R-:W0:Y:S01]  /*3230*/  MUFU.EX2 R2, R2 ;  /* 0x0000000200027308 */ /* 0x000e220000000800 */
[----:B--2---:R-:W-:-:S05]  /*3240*/  LEA R0, R0, R3, 0x18 ;  /* 0x0000000300007211 */ /* 0x004fca00078ec0ff */
[----:B------:R-:W-:-:S05]  /*3250*/  IMAD R0, R7, 0x44, R0 ;  /* 0x0000004407007824 */ /* 0x000fca00078e0200 */
[----:B------:R-:W-:-:S05]  /*3260*/  LEA R3, R13, R0, 0x2 ;  /* 0x000000000d037211 */ /* 0x000fca00078e10ff */
[----:B0-----:R2:W-:Y:S02]  /*3270*/  STS [R3], R2 ;  /* 0x0000000203007388 */ /* 0x0015e40000000800 */
.L_x_173:
[----:B------:R-:W-:Y:S05]  /*3280*/  BSYNC.RECONVERGENT B0 ;  /* 0x0000000000007941 */ /* 0x000fea0003800200 */
.L_x_172:
[----:B------:R-:W-:Y:S01]  /*3290*/  BAR.SYNC.DEFER_BLOCKING 0x0 ;  /* 0x0000000000007b1d */ /* 0x000fe20000010000 */
[----:B------:R-:W-:Y:S01]  /*32a0*/  UISETP.GE.AND UP0, UPT, UR6, 0x1, UPT ;  /* 0x000000010600788c */ /* 0x000fe2000bf06270 */
[----:B------:R-:W-:Y:S02]  /*32b0*/  IMAD.SHL.U32 R14, R4, 0x4, RZ ;  /* 0x00000004040e7824 */ /* 0x000fe400078e00ff */
[----:B------:R-:W-:Y:S01]  /*32c0*/  HFMA2 R0, -RZ, RZ, 0, 0 ;  /* 0x00000000ff007431 */ /* 0x000fe200000001ff */
[----:B012---:R-:W-:Y:S01]  /*32d0*/  CS2R R2, SRZ ;  /* 0x0000000000027805 */ /* 0x007fe2000001ff00 */
[----:B------:R-:W-:Y:S01]  /*32e0*/  IMAD.MOV.U32 R5, RZ, RZ, RZ ;  /* 0x000000ffff057224 */ /* 0x000fe200078e00ff */
[----:B------:R-:W-:-:S03]  /*32f0*/  LOP3.LUT R14, R14, 0x1c, RZ, 0xc0, !PT ;  /* 0x0000001c0e0e7812 */ /* 0x000fc600078ec0ff */
[----:B------:R-:W-:Y:S05]  /*3300*/  BRA.U !UP0, `(.L_x_174) ;  /* 0x0000000508f07547 */ /* 0x000fea000b800000 */
[----:B------:R-:W0:Y:S01]  /*3310*/  LDCU UR16, c[0x0][0x44c] ;  /* 0x00008980ff1077ac */ /* 0x000e220008000800 */
[----:B------:R-:W-:Y:S01]  /*3320*/  LOP3.LUT R0, R7, 0x3f8, R4, 0xf8, !PT ;  /* 0x000003f807007812 */ /* 0x000fe200078ef804 */
[----:B------:R-:W-:Y:S01]  /*3330*/  IMAD.MOV.U32 R18, RZ, RZ, RZ ;  /* 0x000000ffff127224 */ /* 0x000fe200078e00ff */
[----:B------:R-:W-:Y:S01]  /*3340*/  CS2R R10, SRZ ;  /* 0x00000000000a7805 */ /* 0x000fe2000001ff00 */
[----:B------:R-:W1:Y:S01]  /*3350*/  LDCU.64 UR4, c[0x0][0x3f8] ;  /* 0x00007f00ff0477ac */ /* 0x000e620008000a00 */
[----:B------:R-:W-:Y:S01]  /*3360*/  CS2R R8, SRZ ;  /* 0x0000000000087805 */ /* 0x000fe2000001ff00 */
[----:B------:R-:W-:Y:S02]  /*3370*/  UISETP.GE.U32.AND UP0, UPT, UR6, 0x4, UPT ;  /* 0x000000040600788c */ /* 0x000fe4000bf06070 */
[----:B0-----:R-:W-:Y:S02]  /*3380*/  UIMAD UR7, UR12, UR16, URZ ;  /* 0x000000100c0772a4 */ /* 0x001fe4000f8e02ff */
[----:B------:R-:W-:-:S04]  /*3390*/  UIMAD UR16, UR13, UR16, URZ ;  /* 0x000000100d1072a4 */ /* 0x000fc8000f8e02ff */
[----:B------:R-:W-:Y:S01]  /*33a0*/  IMAD.U32 R17, RZ, RZ, UR7 ;  /* 0x00000007ff117e24 */ /* 0x000fe2000f8e00ff */
[----:B------:R-:W-:Y:S01]  /*33b0*/  LEA R0, P0, R0, UR7, 0x2 ;  /* 0x0000000700007c11 */ /* 0x000fe2000f8010ff */
[----:B------:R-:W-:-:S03]  /*33c0*/  UIADD3 UR7, UPT, UPT, UR13, -UR12, URZ ;  /* 0x8000000c0d077290 */ /* 0x000fc6000fffe0ff */
[----:B------:R-:W-:Y:S02]  /*33d0*/  LEA.HI.X.SX32 R17, R17, RZ, 0x1, P0 ;  /* 0x000000ff11117211 */ /* 0x000fe400000f0eff */
[----:B-1----:R-:W-:Y:S01]  /*33e0*/  LEA R16, P0, R0, UR4, 0x2 ;  /* 0x0000000400107c11 */ /* 0x002fe2000f8010ff */
[----:B------:R-:W-:-:S03]  /*33f0*/  ULOP3.LUT UR4, UR6, 0x3, URZ, 0xc0, !UPT ;  /* 0x0000000306047892 */ /* 0x000fc6000f8ec0ff */
[----:B------:R-:W-:Y:S01]  /*3400*/  LEA.HI.X R17, R0, UR5, R17, 0x2, P0 ;  /* 0x0000000500117c11 */ /* 0x000fe200080f1411 */
[----:B------:R-:W-:Y:S01]  /*3410*/  IMAD.MOV.U32 R0, RZ, RZ, RZ ;  /* 0x000000ffff007224 */ /* 0x000fe200078e00ff */
[----:B------:R-:W-:Y:S07]  /*3420*/  BRA.U !UP0, `(.L_x_175) ;  /* 0x0000000508347547 */ /* 0x000fee000b800000 */
[----:B------:R-:W0:Y:S01]  /*3430*/  S2UR UR5, SR_CgaCtaId ;  /* 0x00000000000579c3 */ /* 0x000e220000008800 */
[----:B------:R-:W-:Y:S01]  /*3440*/  UMOV UR10, 0x400 ;  /* 0x00000400000a7882 */ /* 0x000fe20000000000 */
[----:B------:R-:W-:Y:S01]  /*3450*/  ULOP3.LUT UR15, UR6, 0x7ffffffc, URZ, 0xc0, !UPT ;  /* 0x7ffffffc060f7892 */ /* 0x000fe2000f8ec0ff */
[----:B------:R-:W-:Y:S01]  /*3460*/  ISETP.GE.AND P2, PT, R13, UR7, PT ;  /* 0x000000070d007c0c */ /* 0x000fe2000bf46270 */
[----:B------:R-:W-:Y:S01]  /*3470*/  IMAD.MOV.U32 R0, RZ, RZ, RZ ;  /* 0x000000ffff007224 */ /* 0x000fe200078e00ff */
[----:B------:R-:W-:Y:S01]  /*3480*/  CS2R R2, SRZ ;  /* 0x0000000000027805 */ /* 0x000fe2000001ff00 */
[----:B------:R-:W-:Y:S01]  /*3490*/  IMAD.MOV.U32 R5, RZ, RZ, RZ ;  /* 0x000000ffff057224 */ /* 0x000fe200078e00ff */
[----:B------:R-:W-:Y:S01]  /*34a0*/  UIMAD.WIDE UR22, UR16, 0x10, URZ ;  /* 0x00000010101678a5 */ /* 0x000fe2000f8e02ff */
[----:B------:R-:W-:Y:S01]  /*34b0*/  MOV R18, UR15 ;  /* 0x0000000f00127c02 */ /* 0x000fe20008000f00 */
[----:B------:R-:W-:Y:S02]  /*34c0*/  UIMAD.WIDE UR20, UR16, 0xc, URZ ;  /* 0x0000000c101478a5 */ /* 0x000fe4000f8e02ff */
[----:B------:R-:W-:Y:S01]  /*34d0*/  UIMAD.WIDE UR18, UR16, 0x8, URZ ;  /* 0x00000008101278a5 */ /* 0x000fe2000f8e02ff */
[----:B------:R-:W1:Y:S01]  /*34e0*/  LDCU UR11, c[0x0][0x440] ;  /* 0x00008800ff0b77ac */ /* 0x000e620008000800 */
[----:B------:R-:W-:-:S02]  /*34f0*/  UIMAD.WIDE UR24, UR16, 0x4, URZ ;  /* 0x00000004101878a5 */ /* 0x000fc4000f8e02ff */
[----:B0-----:R-:W-:Y:S02]  /*3500*/  ULEA UR5, UR5, UR10, 0x18 ;  /* 0x0000000a05057291 */ /* 0x001fe4000f8ec0ff */
[----:B------:R-:W-:-:S04]  /*3510*/  UIADD3 UR10, UPT, UPT, -UR15, URZ, URZ ;  /* 0x000000ff0f0a7290 */ /* 0x000fc8000fffe1ff */
[----:B------:R-:W-:-:S05]  /*3520*/  LEA R7, R13, UR5, 0x2 ;  /* 0x000000050d077c11 */ /* 0x000fca000f8e10ff */
[----:B-1----:R-:W-:-:S07]  /*3530*/  VIADD R7, R7, 0x88 ;  /* 0x0000008807077836 */ /* 0x002fce0000000000 */
.L_x_184:
        /* <DEDUP_REMOVED lines=9> */
.L_x_177:
[----:B------:R-:W-:Y:S05]  /*35d0*/  BSYNC.RECONVERGENT B0 ;  /* 0x0000000000007941 */ /* 0x000fea0003800200 */
.L_x_176:
        /* <DEDUP_REMOVED lines=12> */
.L_x_179:
[----:B------:R-:W-:Y:S05]  /*36a0*/  BSYNC.RECONVERGENT B0 ;  /* 0x0000000000007941 */ /* 0x000fea0003800200 */
.L_x_178:
        /* <DEDUP_REMOVED lines=9> */
[----:B-1----:R-:W-:Y:S04]  /*3740*/  @!P0 IADD3 R20, P1, PT, R16, UR18, RZ ;  /* 0x0000001210148c10 */ /* 0x002fe8000ff3e0ff */
[----:B------:R-:W-:Y:S05]  /*3750*/  @!P0 IADD3.X R21, PT, PT, R17, UR19, RZ, P1, !PT ;  /* 0x0000001311158c10 */ /* 0x000fea0008ffe4ff */
[----:B------:R2:W5:Y:S04]  /*3760*/  @!P0 LDG.E.128 R8, desc[UR8][R20.64] ;  /* 0x0000000814088981 */ /* 0x000568000c1e1d00 */
.L_x_181:
[----:B------:R-:W-:Y:S05]  /*3770*/  BSYNC.RECONVERGENT B0 ;  /* 0x0000000000007941 */ /* 0x000fea0003800200 */
.L_x_180:
        /* <DEDUP_REMOVED lines=9> */
[----:B-12---:R-:W-:Y:S04]  /*3810*/  @!P0 IADD3 R20, P1, PT, R16, UR20, RZ ;  /* 0x0000001410148c10 */ /* 0x006fe8000ff3e0ff */
[----:B------:R-:W-:Y:S05]  /*3820*/  @!P0 IADD3.X R21, PT, PT, R17, UR21, RZ, P1, !PT ;  /* 0x0000001511158c10 */ /* 0x000fea0008ffe4ff */
[----:B------:R3:W5:Y:S04]  /*3830*/  @!P0 LDG.E.128 R8, desc[UR8][R20.64] ;  /* 0x0000000814088981 */ /* 0x000768000c1e1d00 */
.L_x_183:
[----:B------:R-:W-:Y:S05]  /*3840*/  BSYNC.RECONVERGENT B0 ;  /* 0x0000000000007941 */ /* 0x000fea0003800200 */
.L_x_182:
[----:B----4-:R-:W-:Y:S01]  /*3850*/  IADD3 R16, P0, PT, R16, UR22, RZ ;  /* 0x0000001610107c10 */ /* 0x010fe2000ff1e0ff */
[----:B------:R0:W4:Y:S01]  /*3860*/  LDS R4, [R7+0x44] ;  /* 0x0000440007047984 */ /* 0x0001220000000800 */
[----:B------:R-:W-:Y:S02]  /*3870*/  UIADD3 UR10, UPT, UPT, UR10, 0x4, URZ ;  /* 0x000000040a0a7890 */ /* 0x000fe4000fffe0ff */
[----:B------:R-:W-:Y:S02]  /*3880*/  IADD3.X R17, PT, PT, R17, UR23, RZ, P0, !PT ;  /* 0x0000001711117c10 */ /* 0x000fe400087fe4ff */
[----:B------:R-:W-:Y:S01]  /*3890*/  UISETP.NE.AND UP0, UPT, UR10, URZ, UPT ;  /* 0x000000ff0a00728c */ /* 0x000fe2000bf05270 */
[----:B0-----:R-:W-:Y:S01]  /*38a0*/  IADD3 R7, PT, PT, R7, 0x110, RZ ;  /* 0x0000011007077810 */ /* 0x001fe20007ffe0ff */
[C---:B----45:R-:W-:Y:S01]  /*38b0*/  FFMA.FTZ R5, R4.reuse, R8, R5 ;  /* 0x0000000804057223 */ /* 0x070fe20000010005 */
[C---:B------:R-:W-:Y:S01]  /*38c0*/  FFMA.FTZ R2, R4.reuse, R9, R2 ;  /* 0x0000000904027223 */ /* 0x040fe20000010002 */
[C---:B------:R-:W-:Y:S01]  /*38d0*/  FFMA.FTZ R3, R4.reuse, R10, R3 ;  /* 0x0000000a04037223 */ /* 0x040fe20000010003 */
[----:B------:R-:W-:Y:S04]  /*38e0*/  FFMA.FTZ R0, R4, R11, R0 ;  /* 0x0000000b04007223 */ /* 0x000fe80000010000 */
[----:B------:R-:W-:Y:S05]  /*38f0*/  BRA.U UP0, `(.L_x_184) ;  /* 0xfffffffd00107547 */ /* 0x000fea000b83ffff */
.L_x_175:
[----:B------:R-:W-:-:S09]  /*3900*/  UISETP.NE.AND UP0, UPT, UR4, URZ, UPT ;  /* 0x000000ff0400728c */ /* 0x000fd2000bf05270 */
[----:B------:R-:W-:Y:S05]  /*3910*/  BRA.U !UP0, `(.L_x_174) ;  /* 0x00000001086c7547 */ /* 0x000fea000b800000 */
[----:B------:R-:W0:Y:S01]  /*3920*/  S2UR UR10, SR_CgaCtaId ;  /* 0x00000000000a79c3 */ /* 0x000e220000008800 */
[----:B------:R-:W-:Y:S01]  /*3930*/  UMOV UR11, 0x400 ;  /* 0x00000400000b7882 */ /* 0x000fe20000000000 */
[----:B------:R-:W-:Y:S01]  /*3940*/  IMAD R18, R18, 0x11, R13 ;  /* 0x0000001112127824 */ /* 0x000fe200078e020d */
[----:B------:R-:W-:Y:S01]  /*3950*/  ISETP.GE.AND P1, PT, R13, UR7, PT ;  /* 0x000000070d007c0c */ /* 0x000fe2000bf26270 */
[----:B------:R-:W4:Y:S01]  /*3960*/  LDCU UR5, c[0x0][0x440] ;  /* 0x00008800ff0577ac */ /* 0x000f220008000800 */
[----:B------:R-:W-:Y:S02]  /*3970*/  UIMAD.WIDE UR18, UR16, 0x4, URZ ;  /* 0x00000004101278a5 */ /* 0x000fe4000f8e02ff */
[----:B0-----:R-:W-:Y:S02]  /*3980*/  ULEA UR10, UR10, UR11, 0x18 ;  /* 0x0000000b0a0a7291 */ /* 0x001fe4000f8ec0ff */
[----:B------:R-:W-:-:S04]  /*3990*/  UIADD3 UR11, UPT, UPT, -UR4, URZ, URZ ;  /* 0x000000ff040b7290 */ /* 0x000fc8000fffe1ff */
[----:B----4-:R-:W-:-:S08]  /*39a0*/  LEA R6, R18, UR10, 0x2 ;  /* 0x0000000a12067c11 */ /* 0x010fd0000f8e10ff */
.L_x_187:
        /* <DEDUP_REMOVED lines=8> */
.L_x_186:
[----:B------:R-:W-:Y:S05]  /*3a30*/  BSYNC.RECONVERGENT B0 ;  /* 0x0000000000007941 */ /* 0x000fea0003800200 */
.L_x_185:
[----:B0-----:R-:W-:Y:S01]  /*3a40*/  IADD3 R16, P0, PT, R16, UR18, RZ ;  /* 0x0000001210107c10 */ /* 0x001fe2000ff1e0ff */
[----:B------:R-:W-:Y:S01]  /*3a50*/  UISETP.NE.AND UP0, UPT, UR11, URZ, UPT ;  /* 0x000000ff0b00728c */ /* 0x000fe2000bf05270 */
[----:B----45:R-:W-:Y:S01]  /*3a60*/  FFMA.FTZ R5, R4, R8, R5 ;  /* 0x0000000804057223 */ /* 0x030fe20000010005 */
[----:B------:R-:W-:Y:S01]  /*3a70*/  IADD3 R6, PT, PT, R6, 0x44, RZ ;  /* 0x0000004406067810 */ /* 0x000fe20007ffe0ff */
[C---:B------:R-:W-:Y:S01]  /*3a80*/  FFMA.FTZ R2, R4.reuse, R9, R2 ;  /* 0x0000000904027223 */ /* 0x040fe20000010002 */
[C---:B------:R-:W-:Y:S01]  /*3a90*/  FFMA.FTZ R3, R4.reuse, R10, R3 ;  /* 0x0000000a04037223 */ /* 0x040fe20000010003 */
[----:B------:R-:W-:Y:S01]  /*3aa0*/  IADD3.X R17, PT, PT, R17, UR19, RZ, P0, !PT ;  /* 0x0000001311117c10 */ /* 0x000fe200087fe4ff */
[----:B------:R-:W-:Y:S03]  /*3ab0*/  FFMA.FTZ R0, R4, R11, R0 ;  /* 0x0000000b04007223 */ /* 0x000fe60000010000 */
[----:B------:R-:W-:Y:S05]  /*3ac0*/  BRA.U UP0, `(.L_x_187) ;  /* 0xfffffffd00b87547 */ /* 0x000fea000b83ffff */
.L_x_174:
[----:B------:R-:W-:-:S04]  /*3ad0*/  IADD3 R13, PT, PT, R13, UR12, RZ ;  /* 0x0000000c0d0d7c10 */ /* 0x000fc8000fffe0ff */
[----:B------:R-:W-:-:S13]  /*3ae0*/  ISETP.GE.AND P0, PT, R13, UR13, PT ;  /* 0x0000000d0d007c0c */ /* 0x000fda000bf06270 */
[----:B------:R-:W-:Y:S05]  /*3af0*/  @P0 EXIT ;  /* 0x000000000000094d */ /* 0x000fea0003800000 */
[----:B------:R-:W-:Y:S01]  /*3b00*/  IABS R9, UR14 ;  /* 0x0000000e00097c13 */ /* 0x000fe20008000000 */
[----:B------:R-:W0:Y:S01]  /*3b10*/  LDC R8, c[0x0][0x434] ;  /* 0x00010d00ff087b82 */ /* 0x000e220000000800 */
[----:B------:R-:W-:Y:S01]  /*3b20*/  IABS R10, R13 ;  /* 0x0000000d000a7213 */ /* 0x000fe20000000000 */
[----:B------:R-:W4:Y:S01]  /*3b30*/  LDCU UR4, c[0x0][0x440] ;  /* 0x00008800ff0477ac */ /* 0x000f220008000800 */
[----:B------:R-:W5:Y:S01]  /*3b40*/  I2F.RP R7, R9 ;  /* 0x0000000900077306 */ /* 0x000f620000209400 */
[----:B------:R-:W-:-:S05]  /*3b50*/  IABS R6, UR14 ;  /* 0x0000000e00067c13 */ /* 0x000fca0008000000 */
[----:B------:R-:W-:Y:S02]  /*3b60*/  IMAD.MOV R6, RZ, RZ, -R6 ;  /* 0x000000ffff067224 */ /* 0x000fe400078e0a06 */
[----:B-----5:R-:W5:Y:S02]  /*3b70*/  MUFU.RCP R16, R7 ;  /* 0x0000000700107308 */ /* 0x020f640000001000 */
[----:B-----5:R-:W-:Y:S01]  /*3b80*/  VIADD R16, R16, 0xffffffe ;  /* 0x0ffffffe10107836 */ /* 0x020fe20000000000 */
[----:B0-----:R-:W-:-:S05]  /*3b90*/  IABS R7, R8 ;  /* 0x0000000800077213 */ /* 0x001fca0000000000 */
[----:B------:R-:W0:Y:S02]  /*3ba0*/  F2I.FTZ.U32.TRUNC.NTZ R17, R16 ;  /* 0x0000001000117305 */ /* 0x000e24000021f000 */
[----:B0-----:R-:W-:Y:S01]  /*3bb0*/  IMAD.MOV R4, RZ, RZ, -R17 ;  /* 0x000000ffff047224 */ /* 0x001fe200078e0a11 */
[----:B------:R-:W-:-:S03]  /*3bc0*/  MOV R16, RZ ;  /* 0x000000ff00107202 */ /* 0x000fc60000000f00 */
        /* <DEDUP_REMOVED lines=16> */
[----:B0-----:R-:W-:Y:S01]  /*3cd0*/  IADD3 R6, PT, PT, RZ, -R19, RZ ;  /* 0x80000013ff067210 */ /* 0x001fe20007ffe0ff */
[----:B------:R-:W-:-:S03]  /*3ce0*/  HFMA2 R18, -RZ, RZ, 0, 0 ;  /* 0x00000000ff127431 */ /* 0x000fc600000001ff */
        /* <DEDUP_REMOVED lines=19> */
[----:B------:R-:W4:Y:S01]  /*3e20*/  LDCU.64 UR10, c[0x0][0x410] ;  /* 0x00008200ff0a77ac */ /* 0x000f220008000a00 */
        /* <DEDUP_REMOVED lines=15> */
[----:B----4-:R-:W-:Y:S02]  /*3f20*/  IMAD R7, R4, UR10, RZ ;  /* 0x0000000a04077c24 */ /* 0x010fe4000f8e02ff */
        /* <DEDUP_REMOVED lines=13> */
        .weak           $__internal_4_$__cuda_sm20_div_s64
        .type           $__internal_4_$__cuda_sm20_div_s64,@function
        .size           $__internal_4_$__cuda_sm20_div_s64,(.L_x_10212 - $__internal_4_$__cuda_sm20_div_s64)
$__internal_4_$__cuda_sm20_div_s64:
        /* <DEDUP_REMOVED lines=86> */
[----:B------:R-:W-:Y:S05]  /*4560*/  RET.REL.NODEC R14 `(_ZN5flash32flash_fwd_splitkv_combine_kernelI23Flash_fwd_kernel_traitsILi32ELi64ELi256ELi4ELb0ELb0EN7cutlass6half_tE19Flash_kernel_traitsILi32ELi64ELi256ELi4ES3_EELi16ELi3ELb0EEEvNS_16Flash_fwd_paramsE) ;  /* 0xffffffb80ea47950 */ /* 0x000fea0003c3ffff */
.L_x_188:
        /* <DEDUP_REMOVED lines=9> */
.L_x_10212:


//--------------------- .text._ZN5flash32flash_fwd_splitkv_combine_kernelI23Flash_fwd_kernel_traitsILi32ELi64ELi256ELi4ELb0ELb0EN7cutlass6half_tE19Flash_kernel_traitsILi32ELi64ELi256ELi4ES3_EELi16ELi2ELb0EEEvNS_16Flash_fwd_paramsE --------------------------
	.section	.text._ZN5flash32flash_fwd_splitkv_combine_kernelI23Flash_fwd_kernel_traitsILi32ELi64ELi256ELi4ELb0ELb0EN7cutlass6half_tE19Flash_kernel_traitsILi32ELi64ELi256ELi4ES3_EELi16ELi2ELb0EEEvNS_16Flash_fwd_paramsE,"ax",@progbits
	.align	128
        .global         _ZN5flash32flash_fwd_splitkv_combine_kernelI23Flash_fwd_kernel_traitsILi32ELi64ELi256ELi4ELb0ELb0EN7cutlass6half_tE19Flash_kernel_traitsILi32ELi64ELi256ELi4ES3_EELi16ELi2ELb0EEEvNS_16Flash_fwd_paramsE
        .type           _ZN5flash32flash_fwd_splitkv_combine_kernelI23Flash_fwd_kernel_traitsILi32ELi64ELi256ELi4ELb0ELb0EN7cutlass6half_tE19Flash_kernel_traitsILi32ELi64ELi256ELi4ES3_EELi16ELi2ELb0EEEvNS_16Flash_fwd_paramsE,@function
        .size           _ZN5flash32flash_fwd_splitkv_combine_kernelI23Flash_fwd_kernel_traitsILi32ELi64ELi256ELi4ELb0ELb0EN7cutlass6half_tE19Flash_kernel_traitsILi32ELi64ELi256ELi4ES3_EELi16ELi2ELb0EEEvNS_16Flash_fwd_paramsE,(.L_x_10213 - _ZN5flash32flash_fwd_splitkv_combine_kernelI23Flash_fwd_kernel_traitsILi32ELi64ELi256ELi4ELb0ELb0EN7cutlass6half_tE19Flash_kernel_traitsILi32ELi64ELi256ELi4ES3_EELi16ELi2ELb0EEEvNS_16Flash_fwd_paramsE)
        .other          _ZN5flash32flash_fwd_splitkv_combine_kernelI23Flash_fwd_kernel_traitsILi32ELi64ELi256ELi4ELb0ELb0EN7cutlass6half_tE19Flash_kernel_traitsILi32ELi64ELi256ELi4ES3_EELi16ELi2ELb0EEEvNS_16Flash_fwd_paramsE,@"STO_CUDA_ENTRY STV_DEFAULT"
_ZN5flash32flash_fwd_splitkv_combine_kernelI23Flash_fwd_kernel_traitsILi32ELi64ELi256ELi4ELb0ELb0EN7cutlass6half_tE19Flash_kernel_traitsILi32ELi64ELi256ELi4ES3_EELi16ELi2ELb0EEEvNS_16Flash_fwd_paramsE:
.text._ZN5flash32flash_fwd_splitkv_combine_kernelI23Flash_fwd_kernel_traitsILi32ELi64ELi256ELi4ELb0ELb0EN7cutlass6half_tE19Flash_kernel_traitsILi32ELi64ELi256ELi4ES3_EELi16ELi2ELb0EEEvNS_16Flash_fwd_paramsE:
        /* <DEDUP_REMOVED lines=38> */
.L_x_189:
[----:B------:R-:W-:Y:S01]  /*0260*/  IMAD.U32 R22, RZ, RZ, UR15 ;  /* 0x0000000fff167e24 */ /* 0x000fe2000f8e00ff */
[----:B------:R-:W-:Y:S01]  /*0270*/  MOV R18, UR13 ;  /* 0x0000000d00127c02 */ /* 0x000fe20008000f00 */
[----:B------:R-:W-:Y:S01]  /*0280*/  IMAD.U32 R17, RZ, RZ, UR17 ;  /* 0x00000011ff117e24 */ /* 0x000fe2000f8e00ff */
[----:B------:R-:W-:Y:S02]  /*0290*/  MOV R16, UR10 ;  /* 0x0000000a00107c02 */ /* 0x000fe40008000f00 */
[----:B------:R-:W-:Y:S02]  /*02a0*/  MOV R14, 0x2c0 ;  /* 0x000002c0000e7802 */ /* 0x000fe40000000f00 */
[----:B------:R-:W-:Y:S05]  /*02b0*/  CALL.REL.NOINC `($__internal_5_$__cuda_sm20_div_s64) ;  /* 0x0000003c003c7944 */ /* 0x000fea0003c00000 */
.L_x_190:
        /* <DEDUP_REMOVED lines=30> */
.L_x_192:
[----:B------:R-:W-:Y:S01]  /*04a0*/  IMAD.MOV.U32 R22, RZ, RZ, R10 ;  /* 0x000000ffff167224 */ /* 0x000fe200078e000a */
[----:B------:R-:W-:Y:S02]  /*04b0*/  MOV R17, R11 ;  /* 0x0000000b00117202 */ /* 0x000fe40000000f00 */
[----:B------:R-:W-:Y:S02]  /*04c0*/  MOV R14, 0x4e0 ;  /* 0x000004e0000e7802 */ /* 0x000fe40000000f00 */
[----:B------:R-:W-:Y:S05]  /*04d0*/  CALL.REL.NOINC `($__internal_5_$__cuda_sm20_div_s64) ;  /* 0x0000003800b47944 */ /* 0x000fea0003c00000 */
[----:B------:R-:W-:Y:S02]  /*04e0*/  MOV R4, R10 ;  /* 0x0000000a00047202 */ /* 0x000fe40000000f00 */
[----:B------:R-:W-:Y:S02]  /*04f0*/  MOV R5, R11 ;  /* 0x0000000b00057202 */ /* 0x000fe40000000f00 */
.L_x_193:
[----:B------:R-:W-:Y:S05]  /*0500*/  BSYNC.RECONVERGENT B0 ;  /* 0x0000000000007941 */ /* 0x000fea0003800200 */
.L_x_191:
        /* <DEDUP_REMOVED lines=58> */
.L_x_195:
[----:B------:R-:W-:Y:S01]  /*08b0*/  IMAD.MOV.U32 R22, RZ, RZ, R18 ;  /* 0x000000ffff167224 */ /* 0x000fe200078e0012 */
[----:B------:R-:W-:Y:S01]  /*08c0*/  MOV R18, R8 ;  /* 0x0000000800127202 */ /* 0x000fe20000000f00 */
[----:B------:R-:W-:Y:S01]  /*08d0*/  IMAD.MOV.U32 R17, RZ, RZ, R16 ;  /* 0x000000ffff117224 */ /* 0x000fe200078e0010 */
[----:B------:R-:W-:Y:S02]  /*08e0*/  MOV R16, R0 ;  /* 0x0000000000107202 */ /* 0x000fe40000000f00 */
[----:B------:R-:W-:Y:S02]  /*08f0*/  MOV R14, 0x910 ;  /* 0x00000910000e7802 */ /* 0x000fe40000000f00 */
[----:B------:R-:W-:Y:S05]  /*0900*/  CALL.REL.NOINC `($__internal_5_$__cuda_sm20_div_s64) ;  /* 0x0000003400a87944 */ /* 0x000fea0003c00000 */
.L_x_196:
[----:B------:R-:W-:Y:S05]  /*0910*/  BSYNC.RECONVERGENT B0 ;  /* 0x0000000000007941 */ /* 0x000fea0003800200 */
.L_x_194:
        /* <DEDUP_REMOVED lines=124> */
.L_x_198:
[----:B------:R-:W-:Y:S01]  /*10e0*/  IMAD.MOV.U32 R22, RZ, RZ, R10 ;  /* 0x000000ffff167224 */ /* 0x000fe200078e000a */
[----:B------:R-:W-:Y:S01]  /*10f0*/  MOV R18, R7 ;  /* 0x0000000700127202 */ /* 0x000fe20000000f00 */
[----:B------:R-:W-:Y:S01]  /*1100*/  IMAD.MOV.U32 R17, RZ, RZ, R11 ;  /* 0x000000ffff117224 */ /* 0x000fe200078e000b */
[----:B------:R-:W-:Y:S02]  /*1110*/  MOV R16, R25 ;  /* 0x0000001900107202 */ /* 0x000fe40000000f00 */
[----:B------:R-:W-:Y:S02]  /*1120*/  MOV R14, 0x1140 ;  /* 0x00001140000e7802 */ /* 0x000fe40000000f00 */
[----:B------:R-:W-:Y:S05]  /*1130*/  CALL.REL.NOINC `($__internal_5_$__cuda_sm20_div_s64) ;  /* 0x0000002c009c7944 */ /* 0x000fea0003c00000 */
[----:B------:R-:W-:Y:S02]  /*1140*/  MOV R32, R10 ;  /* 0x0000000a00207202 */ /* 0x000fe40000000f00 */
[----:B------:R-:W-:Y:S02]  /*1150*/  MOV R33, R11 ;  /* 0x0000000b00217202 */ /* 0x000fe40000000f00 */
.L_x_199:
[----:B------:R-:W-:Y:S05]  /*1160*/  BSYNC.RECONVERGENT B0 ;  /* 0x0000000000007941 */ /* 0x000fea0003800200 */
.L_x_197:
        /* <DEDUP_REMOVED lines=57> */
.L_x_201:
[----:B------:R-:W-:Y:S01]  /*1500*/  IMAD.MOV.U32 R22, RZ, RZ, R4 ;  /* 0x000000ffff167224 */ /* 0x000fe200078e0004 */
[----:B------:R-:W-:Y:S01]  /*1510*/  MOV R17, R5 ;  /* 0x0000000500117202 */ /* 0x000fe20000000f00 */
[----:B------:R-:W-:Y:S01]  /*1520*/  IMAD.MOV.U32 R18, RZ, RZ, R6 ;  /* 0x000000ffff127224 */ /* 0x000fe200078e0006 */
[----:B------:R-:W-:Y:S02]  /*1530*/  MOV R14, 0x1550 ;  /* 0x00001550000e7802 */ /* 0x000fe40000000f00 */
[----:B------:R-:W-:Y:S05]  /*1540*/  CALL.REL.NOINC `($__internal_5_$__cuda_sm20_div_s64) ;  /* 0x0000002800987944 */ /* 0x000fea0003c00000 */
[----:B------:R-:W-:Y:S02]  /*1550*/  MOV R26, R10 ;  /* 0x0000000a001a7202 */ /* 0x000fe40000000f00 */
[----:B------:R-:W-:Y:S02]  /*1560*/  MOV R27, R11 ;  /* 0x0000000b001b7202 */ /* 0x000fe40000000f00 */
.L_x_202:
[----:B------:R-:W-:Y:S05]  /*1570*/  BSYNC.RECONVERGENT B0 ;  /* 0x0000000000007941 */ /* 0x000fea0003800200 */
.L_x_200:
[----:B------:R-:W0:Y:S01]  /*1580*/  LDCU UR5, c[0x0][0x434] ;  /* 0x00008680ff0577ac */ /* 0x000e220008000800 */
[----:B------:R-:W1:Y:S01]  /*1590*/  S2R R19, SR_TID.X ;  /* 0x0000000000137919 */ /* 0x000e620000002100 */
[----:B------:R-:W-:Y:S01]  /*15a0*/  IMAD.MOV.U32 R10, RZ, RZ, RZ ;  /* 0x000000ffff0a7224 */ /* 0x000fe200078e00ff */
[----:B------:R-:W-:Y:S01]  /*15b0*/  BSSY.RECONVERGENT B0, `(.L_x_203) ;  /* 0x0000044000007945 */ /* 0x000fe20003800200 */
[----:B------:R-:W2:Y:S01]  /*15c0*/  LDCU UR18, c[0x0][0x534] ;  /* 0x0000a680ff1277ac */ /* 0x000ea20008000800 */
[----:B------:R-:W-:Y:S02]  /*15d0*/  IMAD.MOV.U32 R18, RZ, RZ, -0x800000 ;  /* 0xff800000ff127424 */ /* 0x000fe400078e00ff */
[----:B------:R-:W-:Y:S01]  /*15e0*/  IMAD.MOV.U32 R24, RZ, RZ, -0x800000 ;  /* 0xff800000ff187424 */ /* 0x000fe200078e00ff */
[----:B------:R-:W3:Y:S01]  /*15f0*/  LDCU UR11, c[0x0][0x430] ;  /* 0x00008600ff0b77ac */ /* 0x000ee20008000800 */
[----:B------:R-:W-:-:S04]  /*1600*/  USHF.R.S32.HI UR8, URZ, 0x1f, UR16 ;  /* 0x0000001fff087899 */ /* 0x000fc80008011410 */
[----:B------:R-:W-:Y:S01]  /*1610*/  ULOP3.LUT UR8, UR8, 0x1, URZ, 0xfc, !UPT ;  /* 0x0000000108087892 */ /* 0x000fe2000f8efcff */
[----:B0-----:R-:W-:-:S05]  /*1620*/  IMAD.U32 R4, RZ, RZ, UR5 ;  /* 0x00000005ff047e24 */ /* 0x001fca000f8e00ff */
[----:B------:R-:W-:Y:S01]  /*1630*/  IABS R4, R4 ;  /* 0x0000000400047213 */ /* 0x000fe20000000000 */
[----:B---3--:R-:W-:-:S03]  /*1640*/  UIMAD UR11, UR5, UR11, URZ ;  /* 0x0000000b050b72a4 */ /* 0x008fc6000f8e02ff */
[----:B------:R-:W0:Y:S01]  /*1650*/  I2F.RP R9, R4 ;  /* 0x0000000400097306 */ /* 0x000e220000209400 */
[C---:B-1----:R-:W-:Y:S02]  /*1660*/  ISETP.GT.U32.AND P1, PT, R19.reuse, 0x3f, PT ;  /* 0x0000003f1300780c */ /* 0x042fe40003f24070 */
[----:B------:R-:W-:-:S05]  /*1670*/  LOP3.LUT R23, R19, 0x3, RZ, 0xc0, !PT ;  /* 0x0000000313177812 */ /* 0x000fca00078ec0ff */
[----:B0-----:R-:W0:Y:S02]  /*1680*/  MUFU.RCP R11, R9 ;  /* 0x00000009000b7308 */ /* 0x001e240000001000 */
[----:B0-----:R-:W-:-:S06]  /*1690*/  VIADD R11, R11, 0xffffffe ;  /* 0x0ffffffe0b0b7836 */ /* 0x001fcc0000000000 */
[----:B------:R-:W0:Y:S02]  /*16a0*/  F2I.FTZ.U32.TRUNC.NTZ R11, R11 ;  /* 0x0000000b000b7305 */ /* 0x000e24000021f000 */
[----:B0-----:R-:W-:-:S04]  /*16b0*/  IMAD.MOV R3, RZ, RZ, -R11 ;  /* 0x000000ffff037224 */ /* 0x001fc800078e0a0b */
[----:B------:R-:W-:Y:S01]  /*16c0*/  IMAD R5, R3, R4, RZ ;  /* 0x0000000403057224 */ /* 0x000fe200078e02ff */
[----:B------:R-:W-:Y:S02]  /*16d0*/  IABS R3, R2 ;  /* 0x0000000200037213 */ /* 0x000fe40000000000 */
[----:B------:R-:W-:Y:S01]  /*16e0*/  LOP3.LUT R2, R2, UR5, RZ, 0x3c, !PT ;  /* 0x0000000502027c12 */ /* 0x000fe2000f8e3cff */
[----:B------:R-:W-:Y:S02]  /*16f0*/  IMAD.HI.U32 R10, R11, R5, R10 ;  /* 0x000000050b0a7227 */ /* 0x000fe400078e000a */
[----:B------:R-:W0:Y:S01]  /*1700*/  @!P1 S2R R5, SR_CgaCtaId ;  /* 0x0000000000059919 */ /* 0x000e220000008800 */
[----:B------:R-:W-:Y:S02]  /*1710*/  ISETP.GE.AND P2, PT, R2, RZ, PT ;  /* 0x000000ff0200720c */ /* 0x000fe40003f46270 */
[----:B------:R-:W-:Y:S01]  /*1720*/  @!P1 MOV R2, 0x400 ;  /* 0x0000040000029802 */ /* 0x000fe20000000f00 */
[----:B------:R-:W-:Y:S01]  /*1730*/  IMAD.HI.U32 R13, R10, R3, RZ ;  /* 0x000000030a0d7227 */ /* 0x000fe200078e00ff */
[----:B------:R-:W-:-:S03]  /*1740*/  SHF.R.U32.HI R10, RZ, 0x4, R19 ;  /* 0x00000004ff0a7819 */ /* 0x000fc60000011613 */
[----:B------:R-:W-:-:S04]  /*1750*/  IMAD.MOV R9, RZ, RZ, -R13 ;  /* 0x000000ffff097224 */ /* 0x000fc800078e0a0d */
[C---:B------:R-:W-:Y:S02]  /*1760*/  IMAD R9, R4.reuse, R9, R3 ;  /* 0x0000000904097224 */ /* 0x040fe400078e0203 */
[----:B------:R-:W1:Y:S03]  /*1770*/  @!P1 S2R R3, SR_CgaCtaId ;  /* 0x0000000000039919 */ /* 0x000e660000008800 */
[----:B------:R-:W-:-:S13]  /*1780*/  ISETP.GT.U32.AND P0, PT, R4, R9, PT ;  /* 0x000000090400720c */ /* 0x000fda0003f04070 */
[-C--:B------:R-:W-:Y:S01]  /*1790*/  @!P0 IADD3 R9, PT, PT, R9, -R4.reuse, RZ ;  /* 0x8000000409098210 */ /* 0x080fe20007ffe0ff */
[----:B------:R-:W-:Y:S01]  /*17a0*/  @!P0 VIADD R13, R13, 0x1 ;  /* 0x000000010d0d8836 */ /* 0x000fe20000000000 */
[----:B------:R-:W-:Y:S02]  /*17b0*/  ISETP.NE.AND P0, PT, RZ, UR5, PT ;  /* 0x00000005ff007c0c */ /* 0x000fe4000bf05270 */
[----:B------:R-:W-:Y:S02]  /*17c0*/  ISETP.GE.U32.AND P3, PT, R9, R4, PT ;  /* 0x000000040900720c */ /* 0x000fe40003f66070 */
[----:B0-----:R-:W-:Y:S02]  /*17d0*/  @!P1 LEA R5, R5, R2, 0x18 ;  /* 0x0000000205059211 */ /* 0x001fe400078ec0ff */
[----:B------:R-:W-:-:S03]  /*17e0*/  @!P1 SHF.L.U32 R9, R19, 0x2, RZ ;  /* 0x0000000213099819 */ /* 0x000fc600000006ff */
[----:B------:R-:W-:Y:S01]  /*17f0*/  @!P1 IMAD R12, R10, 0x44, R5 ;  /* 0x000000440a0c9824 */ /* 0x000fe200078e0205 */
[----:B------:R-:W-:Y:S02]  /*1800*/  @!P1 LOP3.LUT R9, R9, 0x3c, RZ, 0xc0, !PT ;  /* 0x0000003c09099812 */ /* 0x000fe400078ec0ff */
[----:B-1----:R-:W-:-:S03]  /*1810*/  @!P1 LEA R2, R3, R2, 0x18 ;  /* 0x0000000203029211 */ /* 0x002fc600078ec0ff */
[----:B------:R-:W-:Y:S02]  /*1820*/  @P3 VIADD R13, R13, 0x1 ;  /* 0x000000010d0d3836 */ /* 0x000fe40000000000 */
[----:B------:R-:W-:Y:S02]  /*1830*/  @!P1 IMAD.IADD R9, R12, 0x1, R9 ;  /* 0x000000010c099824 */ /* 0x000fe400078e0209 */
[----:B------:R-:W-:Y:S01]  /*1840*/  @!P2 IMAD.MOV R13, RZ, RZ, -R13 ;  /* 0x000000ffff0da224 */ /* 0x000fe200078e0a0d */
[----:B------:R-:W-:Y:S01]  /*1850*/  @!P0 LOP3.LUT R13, RZ, UR5, RZ, 0x33, !PT ;  /* 0x00000005ff0d8c12 */ /* 0x000fe2000f8e33ff */
[----:B------:R-:W-:Y:S01]  /*1860*/  @!P1 IMAD R3, R23, 0x44, R2 ;  /* 0x0000004417039824 */ /* 0x000fe200078e0202 */
[----:B--2---:R-:W-:Y:S02]  /*1870*/  ISETP.GE.AND P0, PT, R10, UR18, PT ;  /* 0x000000120a007c0c */ /* 0x004fe4000bf06270 */
[----:B------:R-:W-:Y:S01]  /*1880*/  SHF.R.U32.HI R2, RZ, 0x2, R19 ;  /* 0x00000002ff027819 */ /* 0x000fe20000011613 */
[----:B------:R-:W-:Y:S01]  /*1890*/  IMAD R4, R13, UR8, RZ ;  /* 0x000000080d047c24 */ /* 0x000fe2000f8e02ff */
[----:B------:R-:W0:Y:S02]  /*18a0*/  LDCU.64 UR8, c[0x0][0x358] ;  /* 0x00006b00ff0877ac */ /* 0x000e240008000a00 */
[----:B------:R-:W-:-:S02]  /*18b0*/  @!P1 LEA R16, R2, R3, 0x2 ;  /* 0x0000000302109211 */ /* 0x000fc400078e10ff */
        /* <DEDUP_REMOVED lines=19> */
.L_x_204:
[----:B0-----:R-:W-:Y:S05]  /*19f0*/  BSYNC.RECONVERGENT B0 ;  /* 0x0000000000007941 */ /* 0x001fea0003800200 */
.L_x_203:
[----:B-----5:R-:W-:Y:S01]  /*1a00*/  @!P1 STS [R9], R18 ;  /* 0x0000001209009388 */ /* 0x020fe20000000800 */
[----:B-1----:R-:W0:Y:S01]  /*1a10*/  LDC R15, c[0x0][0x3e0] ;  /* 0x0000f800ff0f7b82 */ /* 0x002e220000000800 */
[----:B------:R-:W-:Y:S01]  /*1a20*/  I2F.RP R5, R17 ;  /* 0x0000001100057306 */ /* 0x000fe20000209400 */
[----:B------:R-:W-:-:S06]  /*1a30*/  IMAD.MOV.U32 R28, RZ, RZ, RZ ;  /* 0x000000ffff1c7224 */ /* 0x000fcc00078e00ff */
[----:B------:R-:W-:Y:S01]  /*1a40*/  BAR.SYNC.DEFER_BLOCKING 0x0 ;  /* 0x0000000000007b1d */ /* 0x000fe20000010000 */
[----:B------:R-:W-:-:S05]  /*1a50*/  ISETP.NE.AND P5, PT, R4, RZ, PT ;  /* 0x000000ff0400720c */ /* 0x000fca0003fa5270 */
[----:B------:R-:W-:Y:S01]  /*1a60*/  BSSY.RECONVERGENT B1, `(.L_x_205) ;  /* 0x000016c000017945 */ /* 0x000fe20003800200 */
[----:B0-----:R-:W-:Y:S01]  /*1a70*/  IABS R11, R15 ;  /* 0x0000000f000b7213 */ /* 0x001fe20000000000 */
[----:B------:R-:W0:Y:S03]  /*1a80*/  @!P1 LDS R24, [R16] ;  /* 0x0000000010189984 */ /* 0x000e260000000800 */
[----:B------:R-:W1:Y:S08]  /*1a90*/  I2F.RP R14, R11 ;  /* 0x0000000b000e7306 */ /* 0x000e700000209400 */
[----:B-1----:R-:W1:Y:S02]  /*1aa0*/  MUFU.RCP R30, R14 ;  /* 0x0000000e001e7308 */ /* 0x002e640000001000 */
[----:B-1----:R-:W-:-:S06]  /*1ab0*/  VIADD R30, R30, 0xffffffe ;  /* 0x0ffffffe1e1e7836 */ /* 0x002fcc0000000000 */
[----:B------:R1:W2:Y:S01]  /*1ac0*/  F2I.FTZ.U32.TRUNC.NTZ R31, R30 ;  /* 0x0000001e001f7305 */ /* 0x0002a2000021f000 */
[----:B0-----:R-:W0:Y:S01]  /*1ad0*/  SHFL.BFLY PT, R3, R24, 0x2, 0x1f ;  /* 0x0c401f0018037f89 */ /* 0x001e2200000e0000 */
[----:B-1----:R-:W-:Y:S01]  /*1ae0*/  HFMA2 R30, -RZ, RZ, 0, 0 ;  /* 0x00000000ff1e7431 */ /* 0x002fe200000001ff */
[----:B0-----:R-:W-:-:S05]  /*1af0*/  FMNMX.FTZ R10, R3, R24, !PT ;  /* 0x00000018030a7209 */ /* 0x001fca0007810000 */
[----:B------:R-:W0:Y:S02]  /*1b00*/  SHFL.BFLY PT, R3, R10, 0x1, 0x1f ;  /* 0x0c201f000a037f89 */ /* 0x000e2400000e0000 */
[----:B0-----:R-:W-:Y:S01]  /*1b10*/  FMNMX.FTZ R9, R10, R3, !PT ;  /* 0x000000030a097209 */ /* 0x001fe20007810000 */
[----:B--2---:R-:W-:Y:S01]  /*1b20*/  IMAD.MOV R10, RZ, RZ, -R31 ;  /* 0x000000ffff0a7224 */ /* 0x004fe200078e0a1f */
[----:B------:R-:W0:Y:S02]  /*1b30*/  MUFU.RCP R3, R5 ;  /* 0x0000000500037308 */ /* 0x000e240000001000 */
[----:B------:R-:W-:Y:S01]  /*1b40*/  FSETP.NEU.FTZ.AND P0, PT, R9, -INF , PT ;  /* 0xff8000000900780b */ /* 0x000fe20003f1d000 */
[----:B------:R-:W-:-:S03]  /*1b50*/  IMAD R10, R10, R11, RZ ;  /* 0x0000000b0a0a7224 */ /* 0x000fc600078e02ff */
[----:B------:R-:W-:Y:S01]  /*1b60*/  FSEL R9, R9, RZ, P0 ;  /* 0x000000ff09097208 */ /* 0x000fe20000000000 */
[----:B------:R-:W-:-:S04]  /*1b70*/  IMAD.HI.U32 R10, R31, R10, R30 ;  /* 0x0000000a1f0a7227 */ /* 0x000fc800078e001e */
[----:B------:R-:W-:-:S04]  /*1b80*/  FADD.FTZ R21, -R9, R24 ;  /* 0x0000001809157221 */ /* 0x000fc80000010100 */
[----:B------:R-:W-:Y:S01]  /*1b90*/  FMUL.FTZ R21, R21, 1.4426950216293334961 ;  /* 0x3fb8aa3b15157820 */ /* 0x000fe20000410000 */
[----:B0-----:R-:W-:Y:S01]  /*1ba0*/  VIADD R3, R3, 0xffffffe ;  /* 0x0ffffffe03037836 */ /* 0x001fe20000000000 */
[----:B------:R-:W-:-:S04]  /*1bb0*/  IABS R5, R12 ;  /* 0x0000000c00057213 */ /* 0x000fc80000000000 */
[----:B------:R-:W0:Y:S01]  /*1bc0*/  MUFU.EX2 R21, R21 ;  /* 0x0000001500157308 */ /* 0x000e220000000800 */
[----:B------:R-:W-:-:S03]  /*1bd0*/  IMAD.HI.U32 R10, R10, R5, RZ ;  /* 0x000000050a0a7227 */ /* 0x000fc600078e00ff */
[----:B------:R-:W1:Y:S01]  /*1be0*/  F2I.FTZ.U32.TRUNC.NTZ R29, R3 ;  /* 0x00000003001d7305 */ /* 0x000e62000021f000 */
[----:B0-----:R-:W0:Y:S01]  /*1bf0*/  SHFL.BFLY PT, R16, R21, 0x2, 0x1f ;  /* 0x0c401f0015107f89 */ /* 0x001e2200000e0000 */
[----:B-1----:R-:W-:Y:S01]  /*1c00*/  IMAD.MOV R14, RZ, RZ, -R29 ;  /* 0x000000ffff0e7224 */ /* 0x002fe200078e0a1d */
[----:B------:R-:W-:-:S03]  /*1c10*/  IABS R3, R4 ;  /* 0x0000000400037213 */ /* 0x000fc60000000000 */
[----:B------:R-:W-:Y:S02]  /*1c20*/  IMAD R14, R14, R17, RZ ;  /* 0x000000110e0e7224 */ /* 0x000fe400078e02ff */
[----:B------:R-:W-:Y:S02]  /*1c30*/  IMAD.MOV R3, RZ, RZ, -R3 ;  /* 0x000000ffff037224 */ /* 0x000fe400078e0a03 */
[----:B------:R-:W-:-:S06]  /*1c40*/  IMAD.HI.U32 R14, R29, R14, R28 ;  /* 0x0000000e1d0e7227 */ /* 0x000fcc00078e001c */
[----:B------:R-:W-:-:S04]  /*1c50*/  IMAD.HI.U32 R18, R14, R5, RZ ;  /* 0x000000050e127227 */ /* 0x000fc800078e00ff */
[----:B------:R-:W-:Y:S02]  /*1c60*/  IMAD.MOV R14, RZ, RZ, -R10 ;  /* 0x000000ffff0e7224 */ /* 0x000fe400078e0a0a */
[----:B0-----:R-:W-:Y:S01]  /*1c70*/  FADD.FTZ R16, R21, R16 ;  /* 0x0000001015107221 */ /* 0x001fe20000010000 */
[--C-:B------:R-:W-:Y:S02]  /*1c80*/  IMAD R20, R18, R3, R5.reuse ;  /* 0x0000000312147224 */ /* 0x100fe400078e0205 */
[----:B------:R-:W-:Y:S01]  /*1c90*/  IMAD R14, R11, R14, R5 ;  /* 0x0000000e0b0e7224 */ /* 0x000fe200078e0205 */
[----:B------:R-:W-:Y:S01]  /*1ca0*/  LOP3.LUT R5, R12, R17, RZ, 0x3c, !PT ;  /* 0x000000110c057212 */ /* 0x000fe200078e3cff */
[----:B------:R-:W0:Y:S01]  /*1cb0*/  SHFL.BFLY PT, R3, R16, 0x1, 0x1f ;  /* 0x0c201f0010037f89 */ /* 0x000e2200000e0000 */
[----:B------:R-:W-:Y:S01]  /*1cc0*/  ISETP.GT.U32.AND P1, PT, R17, R20, PT ;  /* 0x000000141100720c */ /* 0x000fe20003f24070 */
[----:B------:R-:W-:Y:S01]  /*1cd0*/  IMAD.MOV.U32 R21, RZ, RZ, 0x7f800000 ;  /* 0x7f800000ff157424 */ /* 0x000fe200078e00ff */
[----:B------:R-:W-:-:S02]  /*1ce0*/  ISETP.GT.U32.AND P0, PT, R11, R14, PT ;  /* 0x0000000e0b00720c */ /* 0x000fc40003f04070 */
[----:B------:R-:W-:Y:S02]  /*1cf0*/  LOP3.LUT R12, R12, R15, RZ, 0x3c, !PT ;  /* 0x0000000f0c0c7212 */ /* 0x000fe400078e3cff */
[----:B------:R-:W-:-:S07]  /*1d00*/  ISETP.GE.AND P3, PT, R5, RZ, PT ;  /* 0x000000ff0500720c */ /* 0x000fce0003f66270 */
[-C--:B------:R-:W-:Y:S01]  /*1d10*/  @!P1 IADD3 R20, PT, PT, R20, -R17.reuse, RZ ;  /* 0x8000001114149210 */ /* 0x080fe20007ffe0ff */
[----:B------:R-:W-:Y:S01]  /*1d20*/  @!P1 VIADD R18, R18, 0x1 ;  /* 0x0000000112129836 */ /* 0x000fe20000000000 */
[----:B------:R-:W-:Y:S01]  /*1d30*/  @!P0 IADD3 R10, PT, PT, R10, 0x1, RZ ;  /* 0x000000010a0a8810 */ /* 0x000fe20007ffe0ff */
[----:B------:R-:W-:Y:S01]  /*1d40*/  @!P0 IMAD.IADD R14, R14, 0x1, -R11 ;  /* 0x000000010e0e8824 */ /* 0x000fe200078e0a0b */
[----:B------:R-:W-:Y:S02]  /*1d50*/  ISETP.GE.U32.AND P2, PT, R20, R17, PT ;  /* 0x000000111400720c */ /* 0x000fe40003f46070 */
[----:B------:R-:W-:Y:S02]  /*1d60*/  ISETP.NE.AND P0, PT, R15, RZ, PT ;  /* 0x000000ff0f00720c */ /* 0x000fe40003f05270 */
[----:B------:R-:W-:Y:S01]  /*1d70*/  ISETP.GE.U32.AND P4, PT, R14, R11, PT ;  /* 0x0000000b0e00720c */ /* 0x000fe20003f86070 */
[----:B0-----:R-:W-:-:S05]  /*1d80*/  FADD.FTZ R3, R16, R3 ;  /* 0x0000000310037221 */ /* 0x001fca0000010000 */
[----:B------:R-:W-:-:S03]  /*1d90*/  FSETP.NE.FTZ.AND P1, PT, R3, RZ, PT ;  /* 0x000000ff0300720b */ /* 0x000fc60003f35000 */
[----:B------:R-:W-:Y:S01]  /*1da0*/  @P2 VIADD R18, R18, 0x1 ;  /* 0x0000000112122836 */ /* 0x000fe20000000000 */
[----:B------:R-:W-:Y:S02]  /*1db0*/  ISETP.GE.AND P2, PT, R12, RZ, PT ;  /* 0x000000ff0c00720c */ /* 0x000fe40003f46270 */
[----:B------:R-:W-:Y:S01]  /*1dc0*/  SHF.R.S32.HI R12, RZ, 0x1f, R4 ;  /* 0x0000001fff0c7819 */ /* 0x000fe20000011404 */
[----:B------:R-:W-:Y:S02]  /*1dd0*/  @P4 VIADD R10, R10, 0x1 ;  /* 0x000000010a0a4836 */ /* 0x000fe40000000000 */
[----:B------:R-:W-:Y:S01]  /*1de0*/  @!P3 IMAD.MOV R18, RZ, RZ, -R18 ;  /* 0x000000ffff12b224 */ /* 0x000fe200078e0a12 */
[----:B------:R-:W-:Y:S01]  /*1df0*/  ISETP.NE.AND P3, PT, R13, RZ, PT ;  /* 0x000000ff0d00720c */ /* 0x000fe20003f65270 */
[----:B------:R-:W-:Y:S01]  /*1e00*/  IMAD.MOV.U32 R5, RZ, RZ, R10 ;  /* 0x000000ffff057224 */ /* 0x000fe200078e000a */
[----:B------:R-:W-:Y:S01]  /*1e10*/  @!P5 LOP3.LUT R18, RZ, R17, RZ, 0x33, !PT ;  /* 0x00000011ff12d212 */ /* 0x000fe200078e33ff */
[----:B------:R-:W-:Y:S01]  /*1e20*/  IMAD R4, R4, UR11, RZ ;  /* 0x0000000b04047c24 */ /* 0x000fe2000f8e02ff */
[----:B------:R0:W1:Y:S01]  /*1e30*/  @P1 MUFU.LG2 R10, R3 ;  /* 0x00000003000a1308 */ /* 0x0000620000000c00 */
[----:B------:R-:W-:-:S02]  /*1e40*/  SEL R11, RZ, 0x1, !P3 ;  /* 0x00000001ff0b7807 */ /* 0x000fc40005800000 */
[----:B------:R-:W-:Y:S02]  /*1e50*/  @!P2 IADD3 R5, PT, PT, -R5, RZ, RZ ;  /* 0x000000ff0505a210 */ /* 0x000fe40007ffe1ff */
[----:B------:R-:W-:Y:S02]  /*1e60*/  @!P0 LOP3.LUT R5, RZ, R15, RZ, 0x33, !PT ;  /* 0x0000000fff058212 */ /* 0x000fe400078e33ff */
[----:B------:R-:W-:Y:S02]  /*1e70*/  LOP3.LUT P0, RZ, R19, 0x3c3, RZ, 0xc0, !PT ;  /* 0x000003c313ff7812 */ /* 0x000fe4000780c0ff */
[----:B------:R-:W-:Y:S02]  /*1e80*/  ISETP.LT.U32.AND P2, PT, R26, R18, PT ;  /* 0x000000121a00720c */ /* 0x000fe40003f41070 */
[----:B------:R-:W-:Y:S02]  /*1e90*/  SHF.R.S32.HI R13, RZ, 0x1f, R18 ;  /* 0x0000001fff0d7819 */ /* 0x000fe40000011412 */
[----:B------:R-:W-:Y:S01]  /*1ea0*/  LOP3.LUT R11, R12, R11, RZ, 0xfc, !PT ;  /* 0x0000000b0c0b7212 */ /* 0x000fe200078efcff */
[----:B------:R-:W-:Y:S01]  /*1eb0*/  IMAD R12, R5, UR12, RZ ;  /* 0x0000000c050c7c24 */ /* 0x000fe2000f8e02ff */
[----:B------:R-:W-:-:S03]  /*1ec0*/  ISETP.LT.AND.EX P2, PT, R27, R13, PT, P2 ;  /* 0x0000000d1b00720c */ /* 0x000fc60003f41320 */
[----:B0-----:R-:W-:Y:S01]  /*1ed0*/  IMAD R3, R11, R12, RZ ;  /* 0x0000000c0b037224 */ /* 0x001fe200078e02ff */
[----:B------:R-:W-:Y:S01]  /*1ee0*/  SEL R5, R26, R18, P2 ;  /* 0x000000121a057207 */ /* 0x000fe20001000000 */
[----:B-1----:R-:W-:Y:S01]  /*1ef0*/  @P1 FFMA.FTZ R21, R10, 0.69314718246459960938, R9 ;  /* 0x3f3172180a151823 */ /* 0x002fe20000010009 */
        /* <DEDUP_REMOVED lines=32> */
[----:B0-----:R-:W-:-:S06]  /*2100*/  VIADD R10, R10, 0xffffffe ;  /* 0x0ffffffe0a0a7836 */ /* 0x001fcc0000000000 */
[----:B------:R-:W0:Y:S02]  /*2110*/  F2I.FTZ.U32.TRUNC.NTZ R11, R10 ;  /* 0x0000000a000b7305 */ /* 0x000e24000021f000 */
[----:B0-----:R-:W-:Y:S01]  /*2120*/  IMAD.MOV R2, RZ, RZ, -R11 ;  /* 0x000000ffff027224 */ /* 0x001fe200078e0a0b */
[----:B------:R-:W-:-:S03]  /*2130*/  MOV R10, RZ ;  /* 0x000000ff000a7202 */ /* 0x000fc60000000f00 */
[----:B------:R-:W-:-:S04]  /*2140*/  IMAD R2, R2, R30, RZ ;  /* 0x0000001e02027224 */ /* 0x000fc800078e02ff */
[----:B------:R-:W-:Y:S01]  /*2150*/  IMAD.HI.U32 R2, R11, R2, R10 ;  /* 0x000000020b027227 */ /* 0x000fe200078e000a */
[----:B------:R-:W-:-:S05]  /*2160*/  LEA.HI R11, R19, UR14, RZ, 0x1e ;  /* 0x0000000e130b7c11 */ /* 0x000fca000f8ff0ff */
        /* <DEDUP_REMOVED lines=13> */
.L_x_208:
[----:B------:R-:W-:Y:S01]  /*2240*/  LEA.HI R2, R19, UR14, RZ, 0x1e ;  /* 0x0000000e13027c11 */ /* 0x000fe2000f8ff0ff */
[----:B------:R-:W-:Y:S01]  /*2250*/  IMAD.MOV.U32 R17, RZ, RZ, RZ ;  /* 0x000000ffff117224 */ /* 0x000fe200078e00ff */
[----:B------:R-:W-:Y:S02]  /*2260*/  MOV R18, R30 ;  /* 0x0000001e00127202 */ /* 0x000fe40000000f00 */
[----:B------:R-:W-:Y:S01]  /*2270*/  MOV R14, 0x22a0 ;  /* 0x000022a0000e7802 */ /* 0x000fe20000000f00 */
[----:B------:R-:W-:Y:S02]  /*2280*/  IMAD.MOV.U32 R22, RZ, RZ, R2 ;  /* 0x000000ffff167224 */ /* 0x000fe400078e0002 */
[----:B------:R-:W-:Y:S05]  /*2290*/  CALL.REL.NOINC `($__internal_5_$__cuda_sm20_div_s64) ;  /* 0x0000001c00447944 */ /* 0x000fea0003c00000 */
[----:B------:R-:W-:Y:S02]  /*22a0*/  IADD3 R9, PT, PT, -R10, RZ, RZ ;  /* 0x000000ff0a097210 */ /* 0x000fe40007ffe1ff */
[----:B------:R-:W-:-:S03]  /*22b0*/  MOV R31, R11 ;  /* 0x0000000b001f7202 */ /* 0x000fc60000000f00 */
[----:B------:R-:W-:Y:S01]  /*22c0*/  IMAD R9, R30, R9, R2 ;  /* 0x000000091e097224 */ /* 0x000fe200078e0202 */
[----:B------:R-:W-:-:S07]  /*22d0*/  MOV R30, R10 ;  /* 0x0000000a001e7202 */ /* 0x000fce0000000f00 */
.L_x_209:
[----:B------:R-:W-:Y:S01]  /*22e0*/  IABS R12, UR13 ;  /* 0x0000000d000c7c13 */ /* 0x000fe20008000000 */
[----:B------:R-:W-:Y:S01]  /*22f0*/  IMAD R25, R25, R8, RZ ;  /* 0x0000000819197224 */ /* 0x000fe200078e02ff */
[----:B------:R-:W-:Y:S01]  /*2300*/  IABS R10, R9 ;  /* 0x00000009000a7213 */ /* 0x000fe20000000000 */
[----:B------:R-:W-:Y:S01]  /*2310*/  BSSY.RECONVERGENT B0, `(.L_x_210) ;  /* 0x000003f000007945 */ /* 0x000fe20003800200 */
[----:B------:R-:W0:Y:S01]  /*2320*/  I2F.U32.RP R13, R12 ;  /* 0x0000000c000d7306 */ /* 0x000e220000209000 */
[----:B------:R-:W-:Y:S01]  /*2330*/  IABS R2, UR13 ;  /* 0x0000000d00027c13 */ /* 0x000fe20008000000 */
[----:B------:R-:W-:Y:S01]  /*2340*/  IMAD R25, R7, R0, R25 ;  /* 0x0000000007197224 */ /* 0x000fe200078e0219 */
[----:B------:R-:W-:-:S04]  /*2350*/  LOP3.LUT R0, R9, UR13, RZ, 0x3c, !PT ;  /* 0x0000000d09007c12 */ /* 0x000fc8000f8e3cff */
[----:B------:R-:W-:Y:S01]  /*2360*/  ISETP.GE.AND P0, PT, R0, RZ, PT ;  /* 0x000000ff0000720c */ /* 0x000fe20003f06270 */
[----:B0-----:R-:W0:Y:S02]  /*2370*/  MUFU.RCP R16, R13 ;  /* 0x0000000d00107308 */ /* 0x001e240000001000 */
[----:B0-----:R-:W-:-:S06]  /*2380*/  IADD3 R16, PT, PT, R16, 0xffffffe, RZ ;  /* 0x0ffffffe10107810 */ /* 0x001fcc0007ffe0ff */
[----:B------:R-:W0:Y:S02]  /*2390*/  F2I.FTZ.U32.TRUNC.NTZ R17, R16 ;  /* 0x0000001000117305 */ /* 0x000e24000021f000 */
[----:B0-----:R-:W-:Y:S01]  /*23a0*/  IADD3 R11, PT, PT, RZ, -R17, RZ ;  /* 0x80000011ff0b7210 */ /* 0x001fe20007ffe0ff */
[----:B------:R-:W-:-:S04]  /*23b0*/  IMAD.MOV.U32 R16, RZ, RZ, RZ ;  /* 0x000000ffff107224 */ /* 0x000fc800078e00ff */
[----:B------:R-:W-:-:S04]  /*23c0*/  IMAD R11, R11, R12, RZ ;  /* 0x0000000c0b0b7224 */ /* 0x000fc800078e02ff */
[----:B------:R-:W-:Y:S01]  /*23d0*/  IMAD.HI.U32 R17, R17, R11, R16 ;  /* 0x0000000b11117227 */ /* 0x000fe200078e0010 */
[----:B------:R-:W-:-:S05]  /*23e0*/  IADD3 R11, PT, PT, RZ, -R2, RZ ;  /* 0x80000002ff0b7210 */ /* 0x000fca0007ffe0ff */
[----:B------:R-:W-:-:S04]  /*23f0*/  IMAD.HI.U32 R2, R17, R10, RZ ;  /* 0x0000000a11027227 */ /* 0x000fc800078e00ff */
[----:B------:R-:W-:Y:S02]  /*2400*/  IMAD R11, R2, R11, R10 ;  /* 0x0000000b020b7224 */ /* 0x000fe400078e020a */
[----:B------:R-:W-:-:S03]  /*2410*/  IMAD.WIDE.U32 R16, R7, R8, RZ ;  /* 0x0000000807107225 */ /* 0x000fc600078e00ff */
[----:B------:R-:W-:Y:S01]  /*2420*/  ISETP.GT.U32.AND P1, PT, R12, R11, PT ;  /* 0x0000000b0c00720c */ /* 0x000fe20003f24070 */
[----:B------:R-:W-:-:S12]  /*2430*/  IMAD.WIDE.U32 R34, R16, R32, RZ ;  /* 0x0000002010227225 */ /* 0x000fd800078e00ff */
[----:B------:R-:W-:Y:S02]  /*2440*/  @!P1 IMAD.IADD R11, R11, 0x1, -R12 ;  /* 0x000000010b0b9824 */ /* 0x000fe400078e0a0c */
[----:B------:R-:W-:Y:S01]  /*2450*/  @!P1 VIADD R2, R2, 0x1 ;  /* 0x0000000102029836 */ /* 0x000fe20000000000 */
[----:B------:R-:W-:Y:S02]  /*2460*/  ISETP.NE.AND P1, PT, RZ, UR13, PT ;  /* 0x0000000dff007c0c */ /* 0x000fe4000bf25270 */
[----:B------:R-:W-:Y:S02]  /*2470*/  ISETP.GE.U32.AND P2, PT, R11, R12, PT ;  /* 0x0000000c0b00720c */ /* 0x000fe40003f46070 */
[----:B------:R-:W-:-:S05]  /*2480*/  IADD3 R11, PT, PT, R17, R25, RZ ;  /* 0x00000019110b7210 */ /* 0x000fca0007ffe0ff */
[----:B------:R-:W-:-:S04]  /*2490*/  IMAD R11, R11, R32, RZ ;  /* 0x000000200b0b7224 */ /* 0x000fc800078e02ff */
[----:B------:R-:W-:Y:S02]  /*24a0*/  IMAD R11, R33, R16, R11 ;  /* 0x00000010210b7224 */ /* 0x000fe400078e020b */
[----:B------:R-:W-:Y:S02]  /*24b0*/  @P2 IADD3 R2, PT, PT, R2, 0x1, RZ ;  /* 0x0000000102022810 */ /* 0x000fe40007ffe0ff */
[----:B------:R-:W-:Y:S02]  /*24c0*/  IMAD.IADD R16, R35, 0x1, R11 ;  /* 0x0000000123107824 */ /* 0x000fe400078e020b */
[----:B------:R-:W-:Y:S02]  /*24d0*/  @!P0 IADD3 R2, PT, PT, -R2, RZ, RZ ;  /* 0x000000ff02028210 */ /* 0x000fe40007ffe1ff */
[----:B------:R-:W-:Y:S02]  /*24e0*/  @!P1 LOP3.LUT R2, RZ, UR13, RZ, 0x33, !PT ;  /* 0x0000000dff029c12 */ /* 0x000fe4000f8e33ff */
[----:B------:R-:W-:-:S04]  /*24f0*/  LOP3.LUT R0, R31, R16, RZ, 0xfc, !PT ;  /* 0x000000101f007212 */ /* 0x000fc800078efcff */
[----:B------:R-:W-:Y:S01]  /*2500*/  ISETP.NE.U32.AND P0, PT, R0, RZ, PT ;  /* 0x000000ff0000720c */ /* 0x000fe20003f05070 */
[----:B------:R-:W-:-:S04]  /*2510*/  IMAD.MOV R0, RZ, RZ, -R2 ;  /* 0x000000ffff007224 */ /* 0x000fc800078e0a02 */
[----:B------:R-:W-:-:S08]  /*2520*/  IMAD R0, R0, UR13, R9 ;  /* 0x0000000d00007c24 */ /* 0x000fd0000f8e0209 */
[----:B------:R-:W-:Y:S05]  /*2530*/  @P0 BRA `(.L_x_211) ;  /* 0x0000000000540947 */ /* 0x000fea0003800000 */
[----:B------:R-:W0:Y:S01]  /*2540*/  I2F.U32.RP R12, R34 ;  /* 0x00000022000c7306 */ /* 0x000e220000209000 */
[----:B------:R-:W-:Y:S01]  /*2550*/  HFMA2 R10, -RZ, RZ, 0, 0 ;  /* 0x00000000ff0a7431 */ /* 0x000fe200000001ff */
[----:B------:R-:W-:-:S06]  /*2560*/  ISETP.NE.U32.AND P0, PT, R34, RZ, PT ;  /* 0x000000ff2200720c */ /* 0x000fcc0003f05070 */
[----:B0-----:R-:W0:Y:S02]  /*2570*/  MUFU.RCP R11, R12 ;  /* 0x0000000c000b7308 */ /* 0x001e240000001000 */
[----:B0-----:R-:W-:-:S06]  /*2580*/  IADD3 R11, PT, PT, R11, 0xffffffe, RZ ;  /* 0x0ffffffe0b0b7810 */ /* 0x001fcc0007ffe0ff */
[----:B------:R-:W0:Y:S02]  /*2590*/  F2I.FTZ.U32.TRUNC.NTZ R11, R11 ;  /* 0x0000000b000b7305 */ /* 0x000e24000021f000 */
[----:B0-----:R-:W-:-:S04]  /*25a0*/  IMAD.MOV R9, RZ, RZ, -R11 ;  /* 0x000000ffff097224 */ /* 0x001fc800078e0a0b */
        /* <DEDUP_REMOVED lines=14> */
.L_x_211:
[----:B------:R-:W-:Y:S01]  /*2690*/  IMAD.MOV.U32 R22, RZ, RZ, R30 ;  /* 0x000000ffff167224 */ /* 0x000fe200078e001e */
[----:B------:R-:W-:Y:S01]  /*26a0*/  MOV R17, R31 ;  /* 0x0000001f00117202 */ /* 0x000fe20000000f00 */
[----:B------:R-:W-:Y:S01]  /*26b0*/  IMAD.MOV.U32 R18, RZ, RZ, R34 ;  /* 0x000000ffff127224 */ /* 0x000fe200078e0022 */
[----:B------:R-:W-:Y:S02]  /*26c0*/  MOV R14, 0x26e0 ;  /* 0x000026e0000e7802 */ /* 0x000fe40000000f00 */
[----:B------:R-:W-:Y:S05]  /*26d0*/  CALL.REL.NOINC `($__internal_5_$__cuda_sm20_div_s64) ;  /* 0x0000001800347944 */ /* 0x000fea0003c00000 */
[----:B------:R-:W-:-:S05]  /*26e0*/  IADD3 R31, PT, PT, -R10, RZ, RZ ;  /* 0x000000ff0a1f7210 */ /* 0x000fca0007ffe1ff */
[----:B------:R-:W-:Y:S02]  /*26f0*/  IMAD R31, R31, R34, R30 ;  /* 0x000000221f1f7224 */ /* 0x000fe400078e021e */
.L_x_212:
[----:B------:R-:W-:Y:S05]  /*2700*/  BSYNC.RECONVERGENT B0 ;  /* 0x0000000000007941 */ /* 0x000fea0003800200 */
.L_x_210:
[----:B------:R-:W-:Y:S01]  /*2710*/  IABS R20, R8 ;  /* 0x0000000800147213 */ /* 0x000fe20000000000 */
[----:B------:R-:W-:Y:S01]  /*2720*/  IMAD.MOV.U32 R34, RZ, RZ, RZ ;  /* 0x000000ffff227224 */ /* 0x000fe200078e00ff */
[----:B------:R-:W-:Y:S01]  /*2730*/  IABS R14, R6 ;  /* 0x00000006000e7213 */ /* 0x000fe20000000000 */
[----:B------:R-:W0:Y:S01]  /*2740*/  LDCU.U8 UR17, c[0x0][0x549] ;  /* 0x0000a920ff1177ac */ /* 0x000e220008000000 */
[----:B------:R-:W1:Y:S01]  /*2750*/  I2F.U32.RP R17, R20 ;  /* 0x0000001400117306 */ /* 0x000e620000209000 */
[----:B------:R-:W-:Y:S02]  /*2760*/  IABS R12, R15 ;  /* 0x0000000f000c7213 */ /* 0x000fe40000000000 */
[----:B------:R-:W-:Y:S01]  /*2770*/  IABS R16, R7 ;  /* 0x0000000700107213 */ /* 0x000fe20000000000 */
[----:B------:R-:W2:Y:S01]  /*2780*/  LDCU.64 UR4, c[0x0][0x430] ;  /* 0x00008600ff0477ac */ /* 0x000ea20008000a00 */
[----:B------:R-:W-:Y:S02]  /*2790*/  IABS R13, R5 ;  /* 0x00000005000d7213 */ /* 0x000fe40000000000 */
[----:B------:R-:W-:Y:S01]  /*27a0*/  IABS R18, R31 ;  /* 0x0000001f00127213 */ /* 0x000fe20000000000 */
[----:B------:R-:W3:Y:S01]  /*27b0*/  I2F.U32.RP R11, R14 ;  /* 0x0000000e000b7306 */ /* 0x000ee20000209000 */
[----:B------:R-:W-:Y:S01]  /*27c0*/  ISETP.NE.AND P5, PT, R8, RZ, PT ;  /* 0x000000ff0800720c */ /* 0x000fe20003fa5270 */
[----:B------:R-:W-:-:S06]  /*27d0*/  UIMAD UR18, UR7, UR11, URZ ;  /* 0x0000000b071272a4 */ /* 0x000fcc000f8e02ff */
[----:B-1----:R-:W1:Y:S01]  /*27e0*/  MUFU.RCP R9, R17 ;  /* 0x0000001100097308 */ /* 0x002e620000001000 */
[----:B0-----:R-:W-:-:S04]  /*27f0*/  UISETP.NE.AND UP0, UPT, UR17, URZ, UPT ;  /* 0x000000ff1100728c */ /* 0x001fc8000bf05270 */
[----:B--2---:R-:W-:-:S03]  /*2800*/  USEL UR4, UR4, 0x1, UP0 ;  /* 0x0000000104047887 */ /* 0x004fc60008000000 */
[----:B---3--:R0:W2:Y:S01]  /*2810*/  MUFU.RCP R32, R11 ;  /* 0x0000000b00207308 */ /* 0x0080a20000001000 */
[----:B------:R-:W-:Y:S02]  /*2820*/  USHF.R.S32.HI UR17, URZ, 0x1f, UR4 ;  /* 0x0000001fff117899 */ /* 0x000fe40008011404 */
[----:B------:R-:W-:-:S05]  /*2830*/  UIMAD UR5, UR4, UR5, URZ ;  /* 0x00000005040572a4 */ /* 0x000fca000f8e02ff */
[----:B------:R-:W-:Y:S01]  /*2840*/  I2F.U32.RP R28, R12 ;  /* 0x0000000c001c7306 */ /* 0x000fe20000209000 */
[----:B-1----:R-:W-:Y:S01]  /*2850*/  VIADD R9, R9, 0xffffffe ;  /* 0x0ffffffe09097836 */ /* 0x002fe20000000000 */
[----:B------:R-:W-:-:S06]  /*2860*/  IABS R17, R8 ;  /* 0x0000000800117213 */ /* 0x000fcc0000000000 */
[----:B------:R-:W1:Y:S01]  /*2870*/  F2I.FTZ.U32.TRUNC.NTZ R35, R9 ;  /* 0x0000000900237305 */ /* 0x000e62000021f000 */
[----:B------:R-:W-:Y:S01]  /*2880*/  IMAD.MOV R17, RZ, RZ, -R17 ;  /* 0x000000ffff117224 */ /* 0x000fe200078e0a11 */
[----:B0-----:R-:W-:Y:S01]  /*2890*/  IABS R11, R10 ;  /* 0x0000000a000b7213 */ /* 0x001fe20000000000 */
[----:B--2---:R-:W-:-:S05]  /*28a0*/  VIADD R32, R32, 0xffffffe ;  /* 0x0ffffffe20207836 */ /* 0x004fca0000000000 */
[----:B------:R-:W0:Y:S01]  /*28b0*/  F2I.FTZ.U32.TRUNC.NTZ R33, R32 ;  /* 0x0000002000217305 */ /* 0x000e22000021f000 */
[----:B-1----:R-:W-:-:S07]  /*28c0*/  IMAD.MOV R27, RZ, RZ, -R35 ;  /* 0x000000ffff1b7224 */ /* 0x002fce00078e0a23 */
[----:B------:R-:W1:Y:S01]  /*28d0*/  MUFU.RCP R28, R28 ;  /* 0x0000001c001c7308 */ /* 0x000e620000001000 */
[----:B------:R-:W-:Y:S01]  /*28e0*/  IABS R9, R6 ;  /* 0x0000000600097213 */ /* 0x000fe20000000000 */
[----:B------:R-:W-:-:S04]  /*28f0*/  IMAD R27, R27, R20, RZ ;  /* 0x000000141b1b7224 */ /* 0x000fc800078e02ff */
[----:B------:R-:W-:Y:S01]  /*2900*/  IMAD.MOV R9, RZ, RZ, -R9 ;  /* 0x000000ffff097224 */ /* 0x000fe200078e0a09 */
[----:B0-----:R-:W-:Y:S01]  /*2910*/  IADD3 R25, PT, PT, RZ, -R33, RZ ;  /* 0x80000021ff197210 */ /* 0x001fe20007ffe0ff */
[----:B------:R-:W0:Y:S01]  /*2920*/  I2F.U32.RP R26, R16 ;  /* 0x00000010001a7306 */ /* 0x000e220000209000 */
[----:B------:R-:W-:Y:S02]  /*2930*/  HFMA2 R32, -RZ, RZ, 0, 0 ;  /* 0x00000000ff207431 */ /* 0x000fe400000001ff */
[----:B------:R-:W-:-:S04]  /*2940*/  IMAD.HI.U32 R27, R35, R27, R34 ;  /* 0x0000001b231b7227 */ /* 0x000fc800078e0022 */
[----:B------:R-:W-:Y:S01]  /*2950*/  IMAD R25, R25, R14, RZ ;  /* 0x0000000e19197224 */ /* 0x000fe200078e02ff */
[----:B------:R-:W2:Y:S01]  /*2960*/  I2F.U32.RP R22, R13 ;  /* 0x0000000d00167306 */ /* 0x000ea20000209000 */
[----:B------:R-:W-:-:S04]  /*2970*/  IMAD.HI.U32 R27, R27, R18, RZ ;  /* 0x000000121b1b7227 */ /* 0x000fc800078e00ff */
[----:B-1----:R-:W-:Y:S02]  /*2980*/  VIADD R28, R28, 0xffffffe ;  /* 0x0ffffffe1c1c7836 */ /* 0x002fe40000000000 */
[----:B------:R-:W-:Y:S01]  /*2990*/  IMAD.HI.U32 R25, R33, R25, R32 ;  /* 0x0000001921197227 */ /* 0x000fe200078e0020 */
[----:B0-----:R-:W0:Y:S03]  /*29a0*/  MUFU.RCP R26, R26 ;  /* 0x0000001a001a7308 */ /* 0x001e260000001000 */
[----:B------:R-:W-:Y:S02]  /*29b0*/  IMAD R17, R27, R17, R18 ;  /* 0x000000111b117224 */ /* 0x000fe400078e0212 */
[----:B------:R-:W-:-:S03]  /*29c0*/  IMAD.HI.U32 R30, R25, R11, RZ ;  /* 0x0000000b191e7227 */ /* 0x000fc600078e00ff */
[----:B------:R-:W1:Y:S01]  /*29d0*/  F2I.FTZ.U32.TRUNC.NTZ R29, R28 ;  /* 0x0000001c001d7305 */ /* 0x000e62000021f000 */
[----:B------:R-:W-:Y:S01]  /*29e0*/  IMAD R9, R30, R9, R11 ;  /* 0x000000091e097224 */ /* 0x000fe200078e020b */
[----:B------:R-:W-:Y:S02]  /*29f0*/  ISETP.GT.U32.AND P3, PT, R20, R17, PT ;  /* 0x000000111400720c */ /* 0x000fe40003f64070 */
[----:B------:R-:W-:Y:S02]  /*2a00*/  LOP3.LUT R11, R31, R8, RZ, 0x3c, !PT ;  /* 0x000000081f0b7212 */ /* 0x000fe400078e3cff */
[----:B------:R-:W-:Y:S02]  /*2a10*/  ISETP.GT.U32.AND P1, PT, R14, R9, PT ;  /* 0x000000090e00720c */ /* 0x000fe40003f24070 */
[----:B--2---:R-:W2:Y:S01]  /*2a20*/  MUFU.RCP R22, R22 ;  /* 0x0000001600167308 */ /* 0x004ea20000001000 */
[----:B------:R-:W-:Y:S01]  /*2a30*/  ISETP.GE.AND P2, PT, R11, RZ, PT ;  /* 0x000000ff0b00720c */ /* 0x000fe20003f46270 */
[----:B0-----:R-:W-:Y:S01]  /*2a40*/  VIADD R26, R26, 0xffffffe ;  /* 0x0ffffffe1a1a7836 */ /* 0x001fe20000000000 */
[----:B------:R-:W-:-:S02]  /*2a50*/  IABS R11, R2 ;  /* 0x00000002000b7213 */ /* 0x000fc40000000000 */
[----:B-1----:R-:W-:Y:S01]  /*2a60*/  IADD3 R18, PT, PT, RZ, -R29, RZ ;  /* 0x8000001dff127210 */ /* 0x002fe20007ffe0ff */
[----:B------:R-:W-:Y:S02]  /*2a70*/  IMAD.MOV.U32 R28, RZ, RZ, RZ ;  /* 0x000000ffff1c7224 */ /* 0x000fe400078e00ff */
[----:B------:R-:W0:Y:S01]  /*2a80*/  F2I.FTZ.U32.TRUNC.NTZ R33, R26 ;  /* 0x0000001a00217305 */ /* 0x000e22000021f000 */
[----:B------:R-:W-:Y:S02]  /*2a90*/  @!P3 IMAD.IADD R17, R17, 0x1, -R20 ;  /* 0x000000011111b824 */ /* 0x000fe400078e0a14 */
[----:B------:R-:W-:Y:S01]  /*2aa0*/  @!P1 IADD3 R9, PT, PT, R9, -R14, RZ ;  /* 0x8000000e09099210 */ /* 0x000fe20007ffe0ff */
[----:B------:R-:W-:Y:S01]  /*2ab0*/  IMAD R25, R18, R12, RZ ;  /* 0x0000000c12197224 */ /* 0x000fe200078e02ff */
[----:B------:R-:W-:Y:S01]  /*2ac0*/  IABS R18, R15 ;  /* 0x0000000f00127213 */ /* 0x000fe20000000000 */
[----:B------:R-:W-:Y:S01]  /*2ad0*/  @!P3 VIADD R27, R27, 0x1 ;  /* 0x000000011b1bb836 */ /* 0x000fe20000000000 */
[----:B------:R-:W-:Y:S01]  /*2ae0*/  ISETP.GE.U32.AND P6, PT, R17, R20, PT ;  /* 0x000000141100720c */ /* 0x000fe20003fc6070 */
[----:B------:R-:W-:Y:S01]  /*2af0*/  IMAD.HI.U32 R25, R29, R25, R28 ;  /* 0x000000191d197227 */ /* 0x000fe200078e001c */
[----:B------:R-:W-:-:S02]  /*2b00*/  ISETP.GE.U32.AND P4, PT, R9, R14, PT ;  /* 0x0000000e0900720c */ /* 0x000fc40003f86070 */
[----:B--2---:R-:W-:Y:S01]  /*2b10*/  IADD3 R22, PT, PT, R22, 0xffffffe, RZ ;  /* 0x0ffffffe16167810 */ /* 0x004fe20007ffe0ff */
[----:B------:R-:W-:Y:S01]  /*2b20*/  IMAD.MOV R18, RZ, RZ, -R18 ;  /* 0x000000ffff127224 */ /* 0x000fe200078e0a12 */
[----:B------:R-:W-:Y:S01]  /*2b30*/  LOP3.LUT R17, R10, R6, RZ, 0x3c, !PT ;  /* 0x000000060a117212 */ /* 0x000fe200078e3cff */
[----:B------:R-:W-:Y:S01]  /*2b40*/  IMAD.HI.U32 R25, R25, R11, RZ ;  /* 0x0000000b19197227 */ /* 0x000fe200078e00ff */
[----:B------:R-:W1:Y:S01]  /*2b50*/  F2I.FTZ.U32.TRUNC.NTZ R29, R22 ;  /* 0x00000016001d7305 */ /* 0x000e62000021f000 */
[----:B------:R-:W-:Y:S02]  /*2b60*/  ISETP.NE.AND P3, PT, R6, RZ, PT ;  /* 0x000000ff0600720c */ /* 0x000fe40003f65270 */
[----:B------:R-:W-:Y:S01]  /*2b70*/  ISETP.GE.AND P0, PT, R17, RZ, PT ;  /* 0x000000ff1100720c */ /* 0x000fe20003f06270 */
[----:B0-----:R-:W-:Y:S01]  /*2b80*/  IMAD.MOV R9, RZ, RZ, -R33 ;  /* 0x000000ffff097224 */ /* 0x001fe200078e0a21 */
[----:B------:R-:W-:Y:S01]  /*2b90*/  IABS R17, R7 ;  /* 0x0000000700117213 */ /* 0x000fe20000000000 */
[----:B------:R-:W-:-:S02]  /*2ba0*/  @!P1 VIADD R30, R30, 0x1 ;  /* 0x000000011e1e9836 */ /* 0x000fc40000000000 */
[----:B------:R-:W-:Y:S01]  /*2bb0*/  IMAD R9, R9, R16, RZ ;  /* 0x0000001009097224 */ /* 0x000fe200078e02ff */
[----:B------:R-:W-:Y:S01]  /*2bc0*/  IADD3 R17, PT, PT, RZ, -R17, RZ ;  /* 0x80000011ff117210 */ /* 0x000fe20007ffe0ff */
[----:B------:R-:W-:Y:S01]  /*2bd0*/  IMAD R11, R25, R18, R11 ;  /* 0x00000012190b7224 */ /* 0x000fe200078e020b */
[----:B------:R-:W-:Y:S01]  /*2be0*/  @P4 IADD3 R30, PT, PT, R30, 0x1, RZ ;  /* 0x000000011e1e4810 */ /* 0x000fe20007ffe0ff */
[----:B------:R-:W-:Y:S01]  /*2bf0*/  @P6 VIADD R27, R27, 0x1 ;  /* 0x000000011b1b6836 */ /* 0x000fe20000000000 */
[----:B------:R-:W-:Y:S01]  /*2c00*/  ISETP.NE.AND P4, PT, R15, RZ, PT ;  /* 0x000000ff0f00720c */ /* 0x000fe20003f85270 */
[----:B------:R-:W-:Y:S01]  /*2c10*/  IMAD.HI.U32 R32, R33, R9, R32 ;  /* 0x0000000921207227 */ /* 0x000fe200078e0020 */
[----:B-1----:R-:W-:Y:S02]  /*2c20*/  IADD3 R14, PT, PT, RZ, -R29, RZ ;  /* 0x8000001dff0e7210 */ /* 0x002fe40007ffe0ff */
[----:B------:R-:W-:Y:S01]  /*2c30*/  ISETP.GT.U32.AND P1, PT, R12, R11, PT ;  /* 0x0000000b0c00720c */ /* 0x000fe20003f24070 */
[----:B------:R-:W-:Y:S01]  /*2c40*/  @!P2 IMAD.MOV R27, RZ, RZ, -R27 ;  /* 0x000000ffff1ba224 */ /* 0x000fe200078e0a1b */
[----:B------:R-:W-:Y:S01]  /*2c50*/  @!P5 LOP3.LUT R27, RZ, R8, RZ, 0x33, !PT ;  /* 0x00000008ff1bd212 */ /* 0x000fe200078e33ff */
[----:B------:R-:W-:Y:S01]  /*2c60*/  IMAD R9, R14, R13, RZ ;  /* 0x0000000d0e097224 */ /* 0x000fe200078e02ff */
[----:B------:R-:W-:Y:S01]  /*2c70*/  ISETP.NE.AND P5, PT, R7, RZ, PT ;  /* 0x000000ff0700720c */ /* 0x000fe20003fa5270 */
[----:B------:R-:W-:Y:S01]  /*2c80*/  @!P0 IMAD.MOV R30, RZ, RZ, -R30 ;  /* 0x000000ffff1e8224 */ /* 0x000fe200078e0a1e */
[----:B------:R-:W-:Y:S01]  /*2c90*/  @!P3 LOP3.LUT R30, RZ, R6, RZ, 0x33, !PT ;  /* 0x00000006ff1eb212 */ /* 0x000fe200078e33ff */
[----:B------:R-:W-:Y:S01]  /*2ca0*/  IMAD.HI.U32 R28, R29, R9, R28 ;  /* 0x000000091d1c7227 */ /* 0x000fe200078e001c */
[----:B------:R-:W-:-:S02]  /*2cb0*/  IABS R29, R27 ;  /* 0x0000001b001d7213 */ /* 0x000fc40000000000 */
[----:B------:R-:W-:Y:S02]  /*2cc0*/  IABS R9, R5 ;  /* 0x0000000500097213 */ /* 0x000fe40000000000 */
[----:B------:R-:W-:Y:S01]  /*2cd0*/  IABS R14, R30 ;  /* 0x0000001e000e7213 */ /* 0x000fe20000000000 */
[----:B------:R-:W-:Y:S01]  /*2ce0*/  IMAD.HI.U32 R32, R32, R29, RZ ;  /* 0x0000001d20207227 */ /* 0x000fe200078e00ff */
[----:B------:R-:W-:-:S03]  /*2cf0*/  @!P1 IADD3 R25, PT, PT, R25, 0x1, RZ ;  /* 0x0000000119199810 */ /* 0x000fc60007ffe0ff */
[----:B------:R-:W-:Y:S02]  /*2d00*/  IMAD.MOV R9, RZ, RZ, -R9 ;  /* 0x000000ffff097224 */ /* 0x000fe400078e0a09 */
[----:B------:R-:W-:-:S04]  /*2d10*/  IMAD.HI.U32 R28, R28, R14, RZ ;  /* 0x0000000e1c1c7227 */ /* 0x000fc800078e00ff */
[----:B------:R-:W-:Y:S02]  /*2d20*/  @!P1 IMAD.IADD R11, R11, 0x1, -R12 ;  /* 0x000000010b0b9824 */ /* 0x000fe400078e0a0c */
[----:B------:R-:W-:Y:S02]  /*2d30*/  IMAD R17, R32, R17, R29 ;  /* 0x0000001120117224 */ /* 0x000fe400078e021d */
[----:B------:R-:W-:Y:S01]  /*2d40*/  IMAD R14, R28, R9, R14 ;  /* 0x000000091c0e7224 */ /* 0x000fe200078e020e */
[----:B------:R-:W-:Y:S02]  /*2d50*/  ISETP.GE.U32.AND P2, PT, R11, R12, PT ;  /* 0x0000000c0b00720c */ /* 0x000fe40003f46070 */
[----:B------:R-:W-:Y:S02]  /*2d60*/  ISETP.GT.U32.AND P3, PT, R16, R17, PT ;  /* 0x000000111000720c */ /* 0x000fe40003f64070 */
[----:B------:R-:W-:Y:S02]  /*2d70*/  LOP3.LUT R11, R2, R15, RZ, 0x3c, !PT ;  /* 0x0000000f020b7212 */ /* 0x000fe400078e3cff */
[----:B------:R-:W-:-:S02]  /*2d80*/  ISETP.GT.U32.AND P1, PT, R13, R14, PT ;  /* 0x0000000e0d00720c */ /* 0x000fc40003f24070 */
[----:B------:R-:W-:Y:S01]  /*2d90*/  ISETP.GE.AND P0, PT, R11, RZ, PT ;  /* 0x000000ff0b00720c */ /* 0x000fe20003f06270 */
[----:B------:R-:W-:Y:S01]  /*2da0*/  IMAD.MOV R11, RZ, RZ, -R30 ;  /* 0x000000ffff0b7224 */ /* 0x000fe200078e0a1e */
[----:B------:R-:W-:-:S03]  /*2db0*/  LOP3.LUT R9, R27, R7, RZ, 0x3c, !PT ;  /* 0x000000071b097212 */ /* 0x000fc600078e3cff */
[----:B------:R-:W-:Y:S01]  /*2dc0*/  @P2 VIADD R25, R25, 0x1 ;  /* 0x0000000119192836 */ /* 0x000fe20000000000 */
[----:B------:R-:W-:Y:S01]  /*2dd0*/  ISETP.GE.AND P2, PT, R9, RZ, PT ;  /* 0x000000ff0900720c */ /* 0x000fe20003f46270 */
[----:B------:R-:W-:Y:S01]  /*2de0*/  @!P3 VIADD R32, R32, 0x1 ;  /* 0x000000012020b836 */ /* 0x000fe20000000000 */
[-C--:B------:R-:W-:Y:S01]  /*2df0*/  @!P3 IADD3 R17, PT, PT, R17, -R16.reuse, RZ ;  /* 0x800000101111b210 */ /* 0x080fe20007ffe0ff */
[----:B------:R-:W-:Y:S01]  /*2e00*/  IMAD R11, R6, R11, R10 ;  /* 0x0000000b060b7224 */ /* 0x000fe200078e020a */
[----:B------:R-:W-:Y:S01]  /*2e10*/  LOP3.LUT R9, R30, R5, RZ, 0x3c, !PT ;  /* 0x000000051e097212 */ /* 0x000fe200078e3cff */
[----:B------:R-:W-:Y:S01]  /*2e20*/  @!P1 IMAD.IADD R14, R14, 0x1, -R13 ;  /* 0x000000010e0e9824 */ /* 0x000fe200078e0a0d */
[----:B------:R-:W-:Y:S01]  /*2e30*/  ISETP.GE.U32.AND P6, PT, R17, R16, PT ;  /* 0x000000101100720c */ /* 0x000fe20003fc6070 */
[----:B------:R-:W-:Y:S01]  /*2e40*/  @!P0 IMAD.MOV R25, RZ, RZ, -R25 ;  /* 0x000000ffff198224 */ /* 0x000fe200078e0a19 */
[----:B------:R-:W-:Y:S01]  /*2e50*/  @!P4 LOP3.LUT R25, RZ, R15, RZ, 0x33, !PT ;  /* 0x0000000fff19c212 */ /* 0x000fe200078e33ff */
[----:B------:R-:W-:Y:S01]  /*2e60*/  @!P1 VIADD R28, R28, 0x1 ;  /* 0x000000011c1c9836 */ /* 0x000fe20000000000 */
[----:B------:R-:W-:-:S02]  /*2e70*/  ISETP.GE.U32.AND P4, PT, R14, R13, PT ;  /* 0x0000000d0e00720c */ /* 0x000fc40003f86070 */
[----:B------:R-:W-:Y:S01]  /*2e80*/  ISETP.GE.AND P0, PT, R9, RZ, PT ;  /* 0x000000ff0900720c */ /* 0x000fe20003f06270 */
[----:B------:R-:W-:Y:S01]  /*2e90*/  IMAD.WIDE R12, R25, UR12, RZ ;  /* 0x0000000c190c7c25 */ /* 0x000fe2000f8e02ff */
[----:B------:R-:W-:Y:S02]  /*2ea0*/  ISETP.NE.AND P3, PT, R5, RZ, PT ;  /* 0x000000ff0500720c */ /* 0x000fe40003f65270 */
[----:B------:R-:W-:Y:S01]  /*2eb0*/  IADD3 R9, PT, PT, -R27, RZ, RZ ;  /* 0x000000ff1b097210 */ /* 0x000fe20007ffe1ff */
[----:B------:R-:W-:Y:S02]  /*2ec0*/  IMAD.MOV R25, RZ, RZ, -R25 ;  /* 0x000000ffff197224 */ /* 0x000fe400078e0a19 */
[----:B------:R-:W-:Y:S01]  /*2ed0*/  @P6 IADD3 R32, PT, PT, R32, 0x1, RZ ;  /* 0x0000000120206810 */ /* 0x000fe20007ffe0ff */
[----:B------:R-:W-:-:S04]  /*2ee0*/  IMAD.WIDE.U32 R12, R0, UR4, R12 ;  /* 0x00000004000c7c25 */ /* 0x000fc8000f8e000c */
[----:B------:R-:W-:Y:S02]  /*2ef0*/  @P4 VIADD R28, R28, 0x1 ;  /* 0x000000011c1c4836 */ /* 0x000fe40000000000 */
[----:B------:R-:W-:Y:S01]  /*2f00*/  @!P2 IMAD.MOV R32, RZ, RZ, -R32 ;  /* 0x000000ffff20a224 */ /* 0x000fe200078e0a20 */
[----:B------:R-:W-:Y:S01]  /*2f10*/  @!P5 LOP3.LUT R32, RZ, R7, RZ, 0x33, !PT ;  /* 0x00000007ff20d212 */ /* 0x000fe200078e33ff */
[----:B------:R-:W-:Y:S01]  /*2f20*/  IMAD R13, R0, UR17, R13 ;  /* 0x00000011000d7c24 */ /* 0x000fe2000f8e020d */
[----:B------:R-:W-:Y:S01]  /*2f30*/  @!P0 IADD3 R28, PT, PT, -R28, RZ, RZ ;  /* 0x000000ff1c1c8210 */ /* 0x000fe20007ffe1ff */
[----:B------:R-:W-:Y:S01]  /*2f40*/  IMAD R9, R8, R9, R31 ;  /* 0x0000000908097224 */ /* 0x000fe200078e021f */
        /* <DEDUP_REMOVED lines=25> */
.L_x_207:
[----:B------:R-:W0:Y:S01]  /*30e0*/  LDC.64 R4, c[0x0][0x420] ;  /* 0x00010800ff047b82 */ /* 0x000e220000000a00 */
[----:B------:R-:W-:-:S05]  /*30f0*/  IADD3 R2, PT, PT, R2, UR14, RZ ;  /* 0x0000000e02027c10 */ /* 0x000fca000fffe0ff */
[----:B0-----:R-:W-:-:S05]  /*3100*/  IMAD.WIDE.U32 R2, R2, 0x4, R4 ;  /* 0x0000000402027825 */ /* 0x001fca00078e0004 */
[----:B------:R1:W-:Y:S02]  /*3110*/  STG.E desc[UR8][R2.64], R21 ;  /* 0x0000001502007986 */ /* 0x0003e4000c101908 */
.L_x_206:
[----:B------:R-:W-:Y:S05]  /*3120*/  BSYNC.RECONVERGENT B1 ;  /* 0x0000000000017941 */ /* 0x000fea0003800200 */
.L_x_205:
[----:B------:R-:W2:Y:S01]  /*3130*/  LDCU UR6, c[0x0][0x534] ;  /* 0x0000a680ff0677ac */ /* 0x000ea20008000800 */
[----:B------:R-:W-:Y:S01]  /*3140*/  BSSY.RECONVERGENT B0, `(.L_x_213) ;  /* 0x000000f000007945 */ /* 0x000fe20003800200 */
[----:B--2---:R-:W-:-:S04]  /*3150*/  ISETP.GE.AND P0, PT, R23, UR6, PT ;  /* 0x0000000617007c0c */ /* 0x004fc8000bf06270 */
[----:B------:R-:W-:-:S13]  /*3160*/  ISETP.GT.U32.OR P0, PT, R19, 0x3f, P0 ;  /* 0x0000003f1300780c */ /* 0x000fda0000704470 */
[----:B------:R-:W-:Y:S05]  /*3170*/  @P0 BRA `(.L_x_214) ;  /* 0x00000000002c0947 */ /* 0x000fea0003800000 */
[----:B------:R-:W2:Y:S01]  /*3180*/  S2R R0, SR_CgaCtaId ;  /* 0x0000000000007919 */ /* 0x000ea20000008800 */
[----:B------:R-:W-:Y:S01]  /*3190*/  FADD.FTZ R4, -R21, R24 ;  /* 0x0000001815047221 */ /* 0x000fe20000010100 */
[----:B01----:R-:W-:Y:S02]  /*31a0*/  MOV R3, 0x400 ;  /* 0x0000040000037802 */ /* 0x003fe40000000f00 */
[----:B------:R-:W-:Y:S01]  /*31b0*/  LOP3.LUT R2, R19, 0x3, RZ, 0xc0, !PT ;  /* 0x0000000313027812 */ /* 0x000fe200078ec0ff */
[----:B------:R-:W-:-:S06]  /*31c0*/  FMUL.FTZ R4, R4, 1.4426950216293334961 ;  /* 0x3fb8aa3b04047820 */ /* 0x000fcc0000410000 */
[----:B------:R-:W0:Y:S01]  /*31d0*/  MUFU.EX2 R4, R4 ;  /* 0x0000000400047308 */ /* 0x000e220000000800 */
[----:B--2---:R-:W-:-:S05]  /*31e0*/  LEA R3, R0, R3, 0x18 ;  /* 0x0000000300037211 */ /* 0x004fca00078ec0ff */
[----:B------:R-:W-:Y:S01]  /*31f0*/  IMAD R2, R2, 0x44, R3 ;  /* 0x0000004402027824 */ /* 0x000fe200078e0203 */
[----:B------:R-:W-:-:S04]  /*3200*/  LOP3.LUT R3, R19, 0x3fc, RZ, 0xc0, !PT ;  /* 0x000003fc13037812 */ /* 0x000fc800078ec0ff */
[----:B------:R-:W-:-:S05]  /*3210*/  IADD3 R3, PT, PT, R2, R3, RZ ;  /* 0x0000000302037210 */ /* 0x000fca0007ffe0ff */
[----:B0-----:R2:W-:Y:S02]  /*3220*/  STS [R3], R4 ;  /* 0x0000000403007388 */ /* 0x0015e40000000800 */
.L_x_214:
[----:B------:R-:W-:Y:S05]  /*3230*/  BSYNC.RECONVERGENT B0 ;  /* 0x0000000000007941 */ /* 0x000fea0003800200 */
.L_x_213:
[----:B------:R-:W-:Y:S01]  /*3240*/  BAR.SYNC.DEFER_BLOCKING 0x0 ;  /* 0x0000000000007b1d */ /* 0x000fe20000010000 */
[----:B------:R-:W-:Y:S01]  /*3250*/  UISETP.GE.AND UP0, UPT, UR6, 0x1, UPT ;  /* 0x000000010600788c */ /* 0x000fe2000bf06270 */
[----:B------:R-:W-:Y:S01]  /*3260*/  SHF.R.U32.HI R13, RZ, 0x3, R19 ;  /* 0x00000003ff0d7819 */ /* 0x000fe20000011613 */
[----:B------:R-:W-:Y:S01]  /*3270*/  IMAD.SHL.U32 R19, R19, 0x4, RZ ;  /* 0x0000000413137824 */ /* 0x000fe200078e00ff */
[----:B012---:R-:W-:Y:S01]  /*3280*/  CS2R R2, SRZ ;  /* 0x0000000000027805 */ /* 0x007fe2000001ff00 */
[----:B------:R-:W-:Y:S02]  /*3290*/  IMAD.MOV.U32 R0, RZ, RZ, RZ ;  /* 0x000000ffff007224 */ /* 0x000fe400078e00ff */
[----:B------:R-:W-:Y:S01]  /*32a0*/  IMAD.MOV.U32 R5, RZ, RZ, RZ ;  /* 0x000000ffff057224 */ /* 0x000fe200078e00ff */
[----:B------:R-:W-:Y:S02]  /*32b0*/  LOP3.LUT R16, R19, 0x1c, RZ, 0xc0, !PT ;  /* 0x0000001c13107812 */ /* 0x000fe400078ec0ff */
[----:B------:R-:W-:Y:S05]  /*32c0*/  BRA.U !UP0, `(.L_x_215) ;  /* 0x0000000508ec7547 */ /* 0x000fea000b800000 */
[----:B------:R-:W0:Y:S01]  /*32d0*/  LDCU UR13, c[0x0][0x44c] ;  /* 0x00008980ff0d77ac */ /* 0x000e220008000800 */
[----:B------:R-:W-:Y:S01]  /*32e0*/  IMAD.MOV.U32 R18, RZ, RZ, RZ ;  /* 0x000000ffff127224 */ /* 0x000fe200078e00ff */
[----:B------:R-:W-:Y:S02]  /*32f0*/  CS2R R10, SRZ ;  /* 0x00000000000a7805 */ /* 0x000fe4000001ff00 */
[----:B------:R-:W-:Y:S01]  /*3300*/  CS2R R8, SRZ ;  /* 0x0000000000087805 */ /* 0x000fe2000001ff00 */
[----:B------:R-:W1:Y:S01]  /*3310*/  LDCU.64 UR4, c[0x0][0x3f8] ;  /* 0x00007f00ff0477ac */ /* 0x000e620008000a00 */
[----:B------:R-:W-:Y:S02]  /*3320*/  UISETP.GE.U32.AND UP0, UPT, UR6, 0x4, UPT ;  /* 0x000000040600788c */ /* 0x000fe4000bf06070 */
[----:B0-----:R-:W-:Y:S02]  /*3330*/  UIMAD UR7, UR14, UR13, URZ ;  /* 0x0000000d0e0772a4 */ /* 0x001fe4000f8e02ff */
[----:B------:R-:W-:-:S04]  /*3340*/  UIMAD UR13, UR15, UR13, URZ ;  /* 0x0000000d0f0d72a4 */ /* 0x000fc8000f8e02ff */
[----:B------:R-:W-:Y:S01]  /*3350*/  IMAD.U32 R15, RZ, RZ, UR7 ;  /* 0x00000007ff0f7e24 */ /* 0x000fe2000f8e00ff */
[----:B------:R-:W-:Y:S01]  /*3360*/  IADD3 R0, P0, PT, R19, UR7, RZ ;  /* 0x0000000713007c10 */ /* 0x000fe2000ff1e0ff */
        /* <DEDUP_REMOVED lines=24> */
.L_x_225:
        /* <DEDUP_REMOVED lines=9> */
.L_x_218:
[----:B------:R-:W-:Y:S05]  /*3580*/  BSYNC.RECONVERGENT B0 ;  /* 0x0000000000007941 */ /* 0x000fea0003800200 */
.L_x_217:
        /* <DEDUP_REMOVED lines=12> */
.L_x_220:
[----:B------:R-:W-:Y:S05]  /*3650*/  BSYNC.RECONVERGENT B0 ;  /* 0x0000000000007941 */ /* 0x000fea0003800200 */
.L_x_219:
        /* <DEDUP_REMOVED lines=12> */
.L_x_222:
[----:B------:R-:W-:Y:S05]  /*3720*/  BSYNC.RECONVERGENT B0 ;  /* 0x0000000000007941 */ /* 0x000fea0003800200 */
.L_x_221:
        /* <DEDUP_REMOVED lines=12> */
.L_x_224:
[----:B------:R-:W-:Y:S05]  /*37f0*/  BSYNC.RECONVERGENT B0 ;  /* 0x0000000000007941 */ /* 0x000fea0003800200 */
.L_x_223:
        /* <DEDUP_REMOVED lines=11> */
.L_x_216:
        /* <DEDUP_REMOVED lines=11> */
.L_x_228:
        /* <DEDUP_REMOVED lines=8> */
.L_x_227:
[----:B------:R-:W-:Y:S05]  /*39e0*/  BSYNC.RECONVERGENT B0 ;  /* 0x0000000000007941 */ /* 0x000fea0003800200 */
.L_x_226:
        /* <DEDUP_REMOVED lines=9> */
.L_x_215:
        /* <DEDUP_REMOVED lines=71> */
[----:B------:R-:W-:-:S03]  /*3ef0*/  IMAD.WIDE.U32 R16, R12, UR10, R16 ;  /* 0x0000000a0c107c25 */ /* 0x000fc6000f8e0010 */
[----:B------:R-:W-:Y:S01]  /*3f00*/  SHF.R.S32.HI R4, RZ, 0x1f, R9 ;  /* 0x0000001fff047819 */ /* 0x000fe20000011409 */
[----:B------:R-:W-:-:S04]  /*3f10*/  IMAD R7, R12, UR11, R7 ;  /* 0x0000000b0c077c24 */ /* 0x000fc8000f8e0207 */
[----:B------:R-:W-:Y:S01]  /*3f20*/  IMAD R4, R4, UR6, RZ ;  /* 0x0000000604047c24 */ /* 0x000fe2000f8e02ff */
[----:B------:R-:W-:-:S03]  /*3f30*/  IADD3 R17, PT, PT, R17, R7, RZ ;  /* 0x0000000711117210 */ /* 0x000fc60007ffe0ff */
[C---:B------:R-:W-:Y:S02]  /*3f40*/  IMAD R4, R9.reuse, UR7, R4 ;  /* 0x0000000709047c24 */ /* 0x040fe4000f8e0204 */
[----:B------:R-:W-:-:S05]  /*3f50*/  IMAD.WIDE.U32 R16, R9, UR6, R16 ;  /* 0x0000000609107c25 */ /* 0x000fca000f8e0010 */
[----:B------:R-:W-:Y:S02]  /*3f60*/  IADD3 R6, PT, PT, R17, R4, RZ ;  /* 0x0000000411067210 */ /* 0x000fe40007ffe0ff */
[----:B0-----:R-:W-:-:S04]  /*3f70*/  LEA R4, P0, R16, UR4, 0x1 ;  /* 0x0000000410047c11 */ /* 0x001fc8000f8008ff */
[----:B------:R-:W-:-:S05]  /*3f80*/  LEA.HI.X R5, R16, UR5, R6, 0x1, P0 ;  /* 0x0000000510057c11 */ /* 0x000fca00080f0c06 */
[----:B------:R-:W-:Y:S01]  /*3f90*/  STG.E.64 desc[UR8][R4.64], R2 ;  /* 0x0000000204007986 */ /* 0x000fe2000c101b08 */
[----:B------:R-:W-:Y:S05]  /*3fa0*/  EXIT ;  /* 0x000000000000794d */ /* 0x000fea0003800000 */
        .weak           $__internal_5_$__cuda_sm20_div_s64
        .type           $__internal_5_$__cuda_sm20_div_s64,@function
        .size           $__internal_5_$__cuda_sm20_div_s64,(.L_x_10213 - $__internal_5_$__cuda_sm20_div_s64)
$__internal_5_$__cuda_sm20_div_s64:
        /* <DEDUP_REMOVED lines=41> */
[-C--:B------:R-:W-:Y:S01]  /*4240*/  IADD3.X R20, PT, PT, RZ, ~R17.reuse, RZ, P0, !PT ;  /* 0x80000011ff147210 */ /* 0x080fe200007fe4ff */
[----:B------:R-:W-:Y:S02]  /*4250*/  IMAD.MOV.U32 R29, RZ, RZ, RZ ;  /* 0x000000ffff1d7224 */ /* 0x000fe400078e00ff */
        /* <DEDUP_REMOVED lines=30> */
[----:B------:R-:W-:Y:S01]  /*4440*/  SEL R10, R10, R13, P0 ;  /* 0x0000000d0a0a7207 */ /* 0x000fe20000000000 */
[----:B------:R-:W-:Y:S01]  /*4450*/  IMAD.MOV.U32 R13, RZ, RZ, 0x0 ;  /* 0x00000000ff0d7424 */ /* 0x000fe200078e00ff */
[----:B------:R-:W-:-:S02]  /*4460*/  ISETP.GE.AND P2, PT, R9, RZ, PT ;  /* 0x000000ff0900720c */ /* 0x000fc40003f46270 */
[----:B------:R-:W-:Y:S02]  /*4470*/  SEL R12, R12, R29, P0 ;  /* 0x0000001d0c0c7207 */ /* 0x000fe40000000000 */
[----:B------:R-:W-:Y:S02]  /*4480*/  IADD3 R11, P1, PT, RZ, -R10, RZ ;  /* 0x8000000aff0b7210 */ /* 0x000fe40007f3e0ff */
[----:B------:R-:W-:Y:S02]  /*4490*/  ISETP.NE.U32.AND P0, PT, R18, RZ, PT ;  /* 0x000000ff1200720c */ /* 0x000fe40003f05070 */
[-C--:B------:R-:W-:Y:S02]  /*44a0*/  IADD3.X R9, PT, PT, RZ, ~R12.reuse, RZ, P1, !PT ;  /* 0x8000000cff097210 */ /* 0x080fe40000ffe4ff */
[----:B------:R-:W-:Y:S02]  /*44b0*/  ISETP.NE.AND.EX P0, PT, R16, RZ, PT, P0 ;  /* 0x000000ff1000720c */ /* 0x000fe40003f05300 */
[----:B------:R-:W-:Y:S01]  /*44c0*/  SEL R9, R9, R12, !P2 ;  /* 0x0000000c09097207 */ /* 0x000fe20005000000 */
[----:B------:R-:W-:Y:S01]  /*44d0*/  IMAD.MOV.U32 R12, RZ, RZ, R14 ;  /* 0x000000ffff0c7224 */ /* 0x000fe200078e000e */
[----:B------:R-:W-:-:S04]  /*44e0*/  SEL R11, R11, R10, !P2 ;  /* 0x0000000a0b0b7207 */ /* 0x000fc80005000000 */
[----:B------:R-:W-:Y:S02]  /*44f0*/  SEL R10, R11, 0xffffffff, P0 ;  /* 0xffffffff0b0a7807 */ /* 0x000fe40000000000 */
[----:B------:R-:W-:Y:S01]  /*4500*/  SEL R11, R9, 0xffffffff, P0 ;  /* 0xffffffff090b7807 */ /* 0x000fe20000000000 */
[----:B------:R-:W-:Y:S06]  /*4510*/  RET.REL.NODEC R12 `(_ZN5flash32flash_fwd_splitkv_combine_kernelI23Flash_fwd_kernel_traitsILi32ELi64ELi256ELi4ELb0ELb0EN7cutlass6half_tE19Flash_kernel_traitsILi32ELi64ELi256ELi4ES3_EELi16ELi2ELb0EEEvNS_16Flash_fwd_paramsE) ;  /* 0xffffffb80cb87950 */ /* 0x000fec0003c3ffff */
.L_x_229:
        /* <DEDUP_REMOVED lines=14> */
.L_x_10213:


//--------------------- .text._ZN5flash32flash_fwd_splitkv_combine_kernelI23Flash_fwd_kernel_traitsILi32ELi64ELi256ELi4ELb0ELb0EN7cutlass6half_tE19Flash_kernel_traitsILi32ELi64ELi256ELi4ES3_EELi16ELi1ELb0EEEvNS_16Flash_fwd_paramsE --------------------------
	.section	.text._ZN5flash32flash_fwd_splitkv_combine_kernelI23Flash_fwd_kernel_traitsILi32ELi64ELi256ELi4ELb0ELb0EN7cutlass6half_tE19Flash_kernel_traitsILi32ELi64ELi256ELi4ES3_EELi16ELi1ELb0EEEvNS_16Flash_fwd_paramsE,"ax",@progbits
	.align	128
        .global         _ZN5flash32flash_fwd_splitkv_combine_kernelI23Flash_fwd_kernel_traitsILi32ELi64ELi256ELi4ELb0ELb0EN7cutlass6half_tE19Flash_kernel_traitsILi32ELi64ELi256ELi4ES3_EELi16ELi1ELb0EEEvNS_16Flash_fwd_paramsE
        .type           _ZN5flash32flash_fwd_splitkv_combine_kernelI23Flash_fwd_kernel_traitsILi32ELi64ELi256ELi4ELb0ELb0EN7cutlass6half_tE19Flash_kernel_traitsILi32ELi64ELi256ELi4ES3_EELi16ELi1ELb0EEEvNS_16Flash_fwd_paramsE,@function
        .size           _ZN5flash32flash_fwd_splitkv_combine_kernelI23Flash_fwd_kernel_traitsILi32ELi64ELi256ELi4ELb0ELb0EN7cutlass6half_tE19Flash_kernel_traitsILi32ELi64ELi256ELi4ES3_EELi16ELi1ELb0EEEvNS_16Flash_fwd_paramsE,(.L_x_10214 - _ZN5flash32flash_fwd_splitkv_combine_kernelI23Flash_fwd_kernel_traitsILi32ELi64ELi256ELi4ELb0ELb0EN7cutlass6half_tE19Flash_kernel_traitsILi32ELi64ELi256ELi4ES3_EELi16ELi1ELb0EEEvNS_16Flash_fwd_paramsE)
        .other          _ZN5flash32flash_fwd_splitkv_combine_kernelI23Flash_fwd_kernel_traitsILi32ELi64ELi256ELi4ELb0ELb0EN7cutlass6half_tE19Flash_kernel_traitsILi32ELi64ELi256ELi4ES3_EELi16ELi1ELb0EEEvNS_16Flash_fwd_paramsE,@"STO_CUDA_ENTRY STV_DEFAULT"
_ZN5flash32flash_fwd_splitkv_combine_kernelI23Flash_fwd_kernel_traitsILi32ELi64ELi256ELi4ELb0ELb0EN7cutlass6half_tE19Flash_kernel_traitsILi32ELi64ELi256ELi4ES3_EELi16ELi1ELb0EEEvNS_16Flash_fwd_paramsE:
.text._ZN5flash32flash_fwd_splitkv_combine_kernelI23Flash_fwd_kernel_traitsILi32ELi64ELi256ELi4ELb0ELb0EN7cutlass6half_tE19Flash_kernel_traitsILi32ELi64ELi256ELi4ES3_EELi16ELi1ELb0EEEvNS_16Flash_fwd_paramsE:
        /* <DEDUP_REMOVED lines=38> */
.L_x_230:
[----:B------:R-:W-:Y:S01]  /*0260*/  IMAD.U32 R22, RZ, RZ, UR15 ;  /* 0x0000000fff167e24 */ /* 0x000fe2000f8e00ff */
[----:B------:R-:W-:Y:S01]  /*0270*/  MOV R18, UR13 ;  /* 0x0000000d00127c02 */ /* 0x000fe20008000f00 */
[----:B------:R-:W-:Y:S01]  /*0280*/  IMAD.U32 R17, RZ, RZ, UR17 ;  /* 0x00000011ff117e24 */ /* 0x000fe2000f8e00ff */
[----:B------:R-:W-:Y:S02]  /*0290*/  MOV R16, UR10 ;  /* 0x0000000a00107c02 */ /* 0x000fe40008000f00 */
[----:B------:R-:W-:Y:S02]  /*02a0*/  MOV R14, 0x2c0 ;  /* 0x000002c0000e7802 */ /* 0x000fe40000000f00 */
[----:B------:R-:W-:Y:S05]  /*02b0*/  CALL.REL.NOINC `($__internal_6_$__cuda_sm20_div_s64) ;  /* 0x0000003c00307944 */ /* 0x000fea0003c00000 */
.L_x_231:
        /* <DEDUP_REMOVED lines=30> */
.L_x_233:
[----:B------:R-:W-:Y:S01]  /*04a0*/  IMAD.MOV.U32 R22, RZ, RZ, R10 ;  /* 0x000000ffff167224 */ /* 0x000fe200078e000a */
[----:B------:R-:W-:Y:S02]  /*04b0*/  MOV R17, R11 ;  /* 0x0000000b00117202 */ /* 0x000fe40000000f00 */
[----:B------:R-:W-:Y:S02]  /*04c0*/  MOV R14, 0x4e0 ;  /* 0x000004e0000e7802 */ /* 0x000fe40000000f00 */
[----:B------:R-:W-:Y:S05]  /*04d0*/  CALL.REL.NOINC `($__internal_6_$__cuda_sm20_div_s64) ;  /* 0x0000003800a87944 */ /* 0x000fea0003c00000 */
[----:B------:R-:W-:Y:S02]  /*04e0*/  MOV R4, R10 ;  /* 0x0000000a00047202 */ /* 0x000fe40000000f00 */
[----:B------:R-:W-:Y:S02]  /*04f0*/  MOV R5, R11 ;  /* 0x0000000b00057202 */ /* 0x000fe40000000f00 */
.L_x_234:
[----:B------:R-:W-:Y:S05]  /*0500*/  BSYNC.RECONVERGENT B0 ;  /* 0x0000000000007941 */ /* 0x000fea0003800200 */
.L_x_232:
        /* <DEDUP_REMOVED lines=58> */
.L_x_236:
[----:B------:R-:W-:Y:S01]  /*08b0*/  IMAD.MOV.U32 R22, RZ, RZ, R18 ;  /* 0x000000ffff167224 */ /* 0x000fe200078e0012 */
[----:B------:R-:W-:Y:S01]  /*08c0*/  MOV R18, R8 ;  /* 0x0000000800127202 */ /* 0x000fe20000000f00 */
[----:B------:R-:W-:Y:S01]  /*08d0*/  IMAD.MOV.U32 R17, RZ, RZ, R16 ;  /* 0x000000ffff117224 */ /* 0x000fe200078e0010 */
[----:B------:R-:W-:Y:S02]  /*08e0*/  MOV R16, R0 ;  /* 0x0000000000107202 */ /* 0x000fe40000000f00 */
[----:B------:R-:W-:Y:S02]  /*08f0*/  MOV R14, 0x910 ;  /* 0x00000910000e7802 */ /* 0x000fe40000000f00 */
[----:B------:R-:W-:Y:S05]  /*0900*/  CALL.REL.NOINC `($__internal_6_$__cuda_sm20_div_s64) ;  /* 0x00000034009c7944 */ /* 0x000fea0003c00000 */
.L_x_237:
[----:B------:R-:W-:Y:S05]  /*0910*/  BSYNC.RECONVERGENT B0 ;  /* 0x0000000000007941 */ /* 0x000fea0003800200 */
.L_x_235:
        /* <DEDUP_REMOVED lines=124> */
.L_x_239:
[----:B------:R-:W-:Y:S01]  /*10e0*/  IMAD.MOV.U32 R22, RZ, RZ, R10 ;  /* 0x000000ffff167224 */ /* 0x000fe200078e000a */
[----:B------:R-:W-:Y:S01]  /*10f0*/  MOV R18, R7 ;  /* 0x0000000700127202 */ /* 0x000fe20000000f00 */
[----:B------:R-:W-:Y:S01]  /*1100*/  IMAD.MOV.U32 R17, RZ, RZ, R11 ;  /* 0x000000ffff117224 */ /* 0x000fe200078e000b */
[----:B------:R-:W-:Y:S02]  /*1110*/  MOV R16, R25 ;  /* 0x0000001900107202 */ /* 0x000fe40000000f00 */
[----:B------:R-:W-:Y:S02]  /*1120*/  MOV R14, 0x1140 ;  /* 0x00001140000e7802 */ /* 0x000fe40000000f00 */
[----:B------:R-:W-:Y:S05]  /*1130*/  CALL.REL.NOINC `($__internal_6_$__cuda_sm20_div_s64) ;  /* 0x0000002c00907944 */ /* 0x000fea0003c00000 */
[----:B------:R-:W-:Y:S02]  /*1140*/  MOV R32, R10 ;  /* 0x0000000a00207202 */ /* 0x000fe40000000f00 */
[----:B------:R-:W-:Y:S02]  /*1150*/  MOV R33, R11 ;  /* 0x0000000b00217202 */ /* 0x000fe40000000f00 */
.L_x_240:
[----:B------:R-:W-:Y:S05]  /*1160*/  BSYNC.RECONVERGENT B0 ;  /* 0x0000000000007941 */ /* 0x000fea0003800200 */
.L_x_238:
        /* <DEDUP_REMOVED lines=57> */
.L_x_242:
[----:B------:R-:W-:Y:S01]  /*1500*/  IMAD.MOV.U32 R22, RZ, RZ, R4 ;  /* 0x000000ffff167224 */ /* 0x000fe200078e0004 */
[----:B------:R-:W-:Y:S01]  /*1510*/  MOV R17, R5 ;  /* 0x0000000500117202 */ /* 0x000fe20000000f00 */
[----:B------:R-:W-:Y:S01]  /*1520*/  IMAD.MOV.U32 R18, RZ, RZ, R6 ;  /* 0x000000ffff127224 */ /* 0x000fe200078e0006 */
[----:B------:R-:W-:Y:S02]  /*1530*/  MOV R14, 0x1550 ;  /* 0x00001550000e7802 */ /* 0x000fe40000000f00 */
[----:B------:R-:W-:Y:S05]  /*1540*/  CALL.REL.NOINC `($__internal_6_$__cuda_sm20_div_s64) ;  /* 0x00000028008c7944 */ /* 0x000fea0003c00000 */
[----:B------:R-:W-:Y:S02]  /*1550*/  MOV R20, R10 ;  /* 0x0000000a00147202 */ /* 0x000fe40000000f00 */
[----:B------:R-:W-:Y:S02]  /*1560*/  MOV R21, R11 ;  /* 0x0000000b00157202 */ /* 0x000fe40000000f00 */
.L_x_243:
[----:B------:R-:W-:Y:S05]  /*1570*/  BSYNC.RECONVERGENT B0 ;  /* 0x0000000000007941 */ /* 0x000fea0003800200 */
.L_x_241:
[----:B------:R-:W0:Y:S01]  /*1580*/  LDCU UR5, c[0x0][0x434] ;  /* 0x00008680ff0577ac */ /* 0x000e220008000800 */
[----:B------:R-:W1:Y:S01]  /*1590*/  S2R R19, SR_TID.X ;  /* 0x0000000000137919 */ /* 0x000e620000002100 */
[----:B------:R-:W2:Y:S01]  /*15a0*/  LDC R15, c[0x0][0x3e0] ;  /* 0x0000f800ff0f7b82 */ /* 0x000ea20000000800 */
[----:B------:R-:W-:Y:S01]  /*15b0*/  BSSY.RECONVERGENT B0, `(.L_x_244) ;  /* 0x0000046000007945 */ /* 0x000fe20003800200 */
[----:B------:R-:W3:Y:S01]  /*15c0*/  LDCU UR18, c[0x0][0x534] ;  /* 0x0000a680ff1277ac */ /* 0x000ee20008000800 */
[----:B------:R-:W-:Y:S01]  /*15d0*/  IMAD.MOV.U32 R24, RZ, RZ, -0x800000 ;  /* 0xff800000ff187424 */ /* 0x000fe200078e00ff */
[----:B------:R-:W4:Y:S01]  /*15e0*/  LDCU UR11, c[0x0][0x430] ;  /* 0x00008600ff0b77ac */ /* 0x000f220008000800 */
[----:B------:R-:W-:-:S04]  /*15f0*/  USHF.R.S32.HI UR8, URZ, 0x1f, UR16 ;  /* 0x0000001fff087899 */ /* 0x000fc80008011410 */
[----:B------:R-:W-:Y:S01]  /*1600*/  ULOP3.LUT UR8, UR8, 0x1, URZ, 0xfc, !UPT ;  /* 0x0000000108087892 */ /* 0x000fe2000f8efcff */
[----:B0-----:R-:W-:-:S05]  /*1610*/  IMAD.U32 R3, RZ, RZ, UR5 ;  /* 0x00000005ff037e24 */ /* 0x001fca000f8e00ff */
[----:B------:R-:W-:Y:S01]  /*1620*/  IABS R3, R3 ;  /* 0x0000000300037213 */ /* 0x000fe20000000000 */
[----:B----4-:R-:W-:-:S03]  /*1630*/  UIMAD UR11, UR5, UR11, URZ ;  /* 0x0000000b050b72a4 */ /* 0x010fc6000f8e02ff */
[----:B------:R-:W0:Y:S01]  /*1640*/  I2F.RP R9, R3 ;  /* 0x0000000300097306 */ /* 0x000e220000209400 */
[C---:B-1----:R-:W-:Y:S02]  /*1650*/  ISETP.GT.U32.AND P1, PT, R19.reuse, 0x1f, PT ;  /* 0x0000001f1300780c */ /* 0x042fe40003f24070 */
[----:B------:R-:W-:Y:S02]  /*1660*/  SHF.R.U32.HI R12, RZ, 0x4, R19 ;  /* 0x00000004ff0c7819 */ /* 0x000fe40000011613 */
[----:B------:R-:W-:-:S03]  /*1670*/  LOP3.LUT R23, R19, 0x1, RZ, 0xc0, !PT ;  /* 0x0000000113177812 */ /* 0x000fc600078ec0ff */
[----:B0-----:R-:W0:Y:S02]  /*1680*/  MUFU.RCP R10, R9 ;  /* 0x00000009000a7308 */ /* 0x001e240000001000 */
[----:B0-----:R-:W-:-:S06]  /*1690*/  VIADD R10, R10, 0xffffffe ;  /* 0x0ffffffe0a0a7836 */ /* 0x001fcc0000000000 */
[----:B------:R-:W0:Y:S02]  /*16a0*/  F2I.FTZ.U32.TRUNC.NTZ R11, R10 ;  /* 0x0000000a000b7305 */ /* 0x000e24000021f000 */
[--C-:B0-----:R-:W-:Y:S02]  /*16b0*/  IMAD.MOV R4, RZ, RZ, -R11.reuse ;  /* 0x000000ffff047224 */ /* 0x101fe400078e0a0b */
[----:B------:R-:W-:Y:S02]  /*16c0*/  IMAD.MOV.U32 R10, RZ, RZ, RZ ;  /* 0x000000ffff0a7224 */ /* 0x000fe400078e00ff */
[----:B------:R-:W-:Y:S01]  /*16d0*/  IMAD R5, R4, R3, RZ ;  /* 0x0000000304057224 */ /* 0x000fe200078e02ff */
[----:B------:R-:W-:Y:S02]  /*16e0*/  IABS R4, R2 ;  /* 0x0000000200047213 */ /* 0x000fe40000000000 */
[----:B------:R-:W-:Y:S01]  /*16f0*/  LOP3.LUT R2, R2, UR5, RZ, 0x3c, !PT ;  /* 0x0000000502027c12 */ /* 0x000fe2000f8e3cff */
[----:B------:R-:W-:-:S03]  /*1700*/  IMAD.HI.U32 R5, R11, R5, R10 ;  /* 0x000000050b057227 */ /* 0x000fc600078e000a */
[----:B------:R-:W-:Y:S01]  /*1710*/  ISETP.GE.AND P2, PT, R2, RZ, PT ;  /* 0x000000ff0200720c */ /* 0x000fe20003f46270 */
[----:B------:R-:W-:Y:S01]  /*1720*/  IMAD.MOV.U32 R11, RZ, RZ, -0x800000 ;  /* 0xff800000ff0b7424 */ /* 0x000fe200078e00ff */
[----:B------:R-:W-:Y:S01]  /*1730*/  @!P1 MOV R2, 0x400 ;  /* 0x0000040000029802 */ /* 0x000fe20000000f00 */
[----:B------:R-:W-:Y:S02]  /*1740*/  IMAD.HI.U32 R13, R5, R4, RZ ;  /* 0x00000004050d7227 */ /* 0x000fe400078e00ff */
[----:B------:R-:W0:Y:S02]  /*1750*/  @!P1 S2R R5, SR_CgaCtaId ;  /* 0x0000000000059919 */ /* 0x000e240000008800 */
        /* <DEDUP_REMOVED lines=8> */
[----:B------:R-:W-:Y:S02]  /*17e0*/  @!P1 SHF.L.U32 R10, R19, 0x2, RZ ;  /* 0x00000002130a9819 */ /* 0x000fe400000006ff */
[----:B0-----:R-:W-:Y:S02]  /*17f0*/  @!P1 LEA R3, R5, R2, 0x18 ;  /* 0x0000000205039211 */ /* 0x001fe400078ec0ff */
[----:B------:R-:W-:-:S02]  /*1800*/  @!P1 MOV R5, 0x400 ;  /* 0x0000040000059802 */ /* 0x000fc40000000f00 */
[----:B------:R-:W-:Y:S01]  /*1810*/  @!P1 LOP3.LUT R10, R10, 0x3c, RZ, 0xc0, !PT ;  /* 0x0000003c0a0a9812 */ /* 0x000fe200078ec0ff */
[----:B------:R-:W-:Y:S01]  /*1820*/  @!P1 IMAD R3, R12, 0x44, R3 ;  /* 0x000000440c039824 */ /* 0x000fe200078e0203 */
[----:B-1----:R-:W-:-:S03]  /*1830*/  @!P1 LEA R2, R4, R5, 0x18 ;  /* 0x0000000504029211 */ /* 0x002fc600078ec0ff */
[----:B------:R-:W-:Y:S02]  /*1840*/  @P3 VIADD R13, R13, 0x1 ;  /* 0x000000010d0d3836 */ /* 0x000fe40000000000 */
[----:B------:R-:W-:Y:S02]  /*1850*/  @!P1 IMAD.IADD R10, R3, 0x1, R10 ;  /* 0x00000001030a9824 */ /* 0x000fe400078e020a */
[----:B------:R-:W-:Y:S01]  /*1860*/  @!P2 IMAD.MOV R13, RZ, RZ, -R13 ;  /* 0x000000ffff0da224 */ /* 0x000fe200078e0a0d */
[----:B------:R-:W-:Y:S01]  /*1870*/  @!P0 LOP3.LUT R13, RZ, UR5, RZ, 0x33, !PT ;  /* 0x00000005ff0d8c12 */ /* 0x000fe2000f8e33ff */
[----:B------:R-:W-:Y:S01]  /*1880*/  @!P1 IMAD R5, R23, 0x44, R2 ;  /* 0x0000004417059824 */ /* 0x000fe200078e0202 */
[----:B---3--:R-:W-:Y:S02]  /*1890*/  ISETP.GE.AND P0, PT, R12, UR18, PT ;  /* 0x000000120c007c0c */ /* 0x008fe4000bf06270 */
[----:B------:R-:W-:Y:S01]  /*18a0*/  SHF.R.U32.HI R2, RZ, 0x1, R19 ;  /* 0x00000001ff027819 */ /* 0x000fe20000011613 */
[----:B------:R-:W-:Y:S01]  /*18b0*/  IMAD R4, R13, UR8, RZ ;  /* 0x000000080d047c24 */ /* 0x000fe2000f8e02ff */
[----:B------:R-:W0:Y:S02]  /*18c0*/  LDCU.64 UR8, c[0x0][0x358] ;  /* 0x00006b00ff0877ac */ /* 0x000e240008000a00 */
[----:B------:R-:W-:-:S02]  /*18d0*/  @!P1 LEA R5, R2, R5, 0x2 ;  /* 0x0000000502059211 */ /* 0x000fc400078e10ff */
[----:B------:R-:W-:-:S05]  /*18e0*/  IABS R17, R4 ;  /* 0x0000000400117213 */ /* 0x000fca0000000000 */
[----:B------:R-:W-:Y:S01]  /*18f0*/  VIADD R14, R17, UR4 ;  /* 0x00000004110e7c36 */ /* 0x000fe20008000000 */
[----:B--2---:R-:W-:Y:S06]  /*1900*/  @P0 BRA `(.L_x_245) ;  /* 0x0000000000400947 */ /* 0x004fec0003800000 */
        /* <DEDUP_REMOVED lines=16> */
.L_x_245:
[----:B0-----:R-:W-:Y:S05]  /*1a10*/  BSYNC.RECONVERGENT B0 ;  /* 0x0000000000007941 */ /* 0x001fea0003800200 */
.L_x_244:
[----:B-----5:R-:W-:Y:S01]  /*1a20*/  @!P1 STS [R10], R11 ;  /* 0x0000000b0a009388 */ /* 0x020fe20000000800 */
[----:B------:R-:W-:Y:S01]  /*1a30*/  IABS R12, R15 ;  /* 0x0000000f000c7213 */ /* 0x000fe20000000000 */
[----:B------:R-:W0:Y:S01]  /*1a40*/  I2F.RP R16, R17 ;  /* 0x0000001100107306 */ /* 0x000e220000209400 */
[----:B------:R-:W-:Y:S01]  /*1a50*/  BAR.SYNC.DEFER_BLOCKING 0x0 ;  /* 0x0000000000007b1d */ /* 0x000fe20000010000 */
[----:B------:R-:W-:-:S06]  /*1a60*/  ISETP.NE.AND P5, PT, R4, RZ, PT ;  /* 0x000000ff0400720c */ /* 0x000fcc0003fa5270 */
[----:B------:R-:W1:Y:S01]  /*1a70*/  I2F.RP R18, R12 ;  /* 0x0000000c00127306 */ /* 0x000e620000209400 */
[----:B------:R-:W-:Y:S07]  /*1a80*/  BSSY.RECONVERGENT B1, `(.L_x_246) ;  /* 0x0000166000017945 */ /* 0x000fee0003800200 */
[----:B0-----:R-:W0:Y:S08]  /*1a90*/  MUFU.RCP R26, R16 ;  /* 0x00000010001a7308 */ /* 0x001e300000001000 */
[----:B-1----:R-:W1:Y:S01]  /*1aa0*/  MUFU.RCP R28, R18 ;  /* 0x00000012001c7308 */ /* 0x002e620000001000 */
[----:B------:R2:W3:Y:S01]  /*1ab0*/  @!P1 LDS R24, [R5] ;  /* 0x0000000005189984 */ /* 0x0004e20000000800 */
[----:B0-----:R-:W-:-:S06]  /*1ac0*/  VIADD R26, R26, 0xffffffe ;  /* 0x0ffffffe1a1a7836 */ /* 0x001fcc0000000000 */
[----:B------:R-:W0:Y:S01]  /*1ad0*/  F2I.FTZ.U32.TRUNC.NTZ R27, R26 ;  /* 0x0000001a001b7305 */ /* 0x000e22000021f000 */
[----:B-1----:R-:W-:-:S07]  /*1ae0*/  VIADD R28, R28, 0xffffffe ;  /* 0x0ffffffe1c1c7836 */ /* 0x002fce0000000000 */
[----:B------:R-:W1:Y:S01]  /*1af0*/  F2I.FTZ.U32.TRUNC.NTZ R29, R28 ;  /* 0x0000001c001d7305 */ /* 0x000e62000021f000 */
[----:B--2---:R-:W-:Y:S01]  /*1b00*/  IABS R5, R14 ;  /* 0x0000000e00057213 */ /* 0x004fe20000000000 */
[----:B0-----:R-:W-:Y:S02]  /*1b10*/  IMAD.MOV R10, RZ, RZ, -R27 ;  /* 0x000000ffff0a7224 */ /* 0x001fe400078e0a1b */
[----:B------:R-:W-:Y:S02]  /*1b20*/  HFMA2 R26, -RZ, RZ, 0, 0 ;  /* 0x00000000ff1a7431 */ /* 0x000fe400000001ff */
[----:B------:R-:W-:Y:S02]  /*1b30*/  IMAD R10, R10, R17, RZ ;  /* 0x000000110a0a7224 */ /* 0x000fe400078e02ff */
[----:B-1----:R-:W-:Y:S02]  /*1b40*/  IMAD.MOV R3, RZ, RZ, -R29 ;  /* 0x000000ffff037224 */ /* 0x002fe400078e0a1d */
[----:B------:R-:W-:Y:S01]  /*1b50*/  IMAD.HI.U32 R10, R27, R10, R26 ;  /* 0x0000000a1b0a7227 */ /* 0x000fe200078e001a */
[----:B---3--:R-:W0:Y:S03]  /*1b60*/  SHFL.BFLY PT, R9, R24, 0x1, 0x1f ;  /* 0x0c201f0018097f89 */ /* 0x008e2600000e0000 */
[----:B------:R-:W-:Y:S01]  /*1b70*/  IMAD R11, R3, R12, RZ ;  /* 0x0000000c030b7224 */ /* 0x000fe200078e02ff */
[----:B------:R-:W-:Y:S01]  /*1b80*/  IABS R3, R4 ;  /* 0x0000000400037213 */ /* 0x000fe20000000000 */
[----:B------:R-:W-:-:S02]  /*1b90*/  IMAD.MOV.U32 R28, RZ, RZ, RZ ;  /* 0x000000ffff1c7224 */ /* 0x000fc400078e00ff */
[----:B------:R-:W-:-:S04]  /*1ba0*/  IMAD.HI.U32 R18, R10, R5, RZ ;  /* 0x000000050a127227 */ /* 0x000fc800078e00ff */
[----:B------:R-:W-:-:S04]  /*1bb0*/  IMAD.HI.U32 R11, R29, R11, R28 ;  /* 0x0000000b1d0b7227 */ /* 0x000fc800078e001c */
[----:B------:R-:W-:Y:S02]  /*1bc0*/  IMAD.MOV R3, RZ, RZ, -R3 ;  /* 0x000000ffff037224 */ /* 0x000fe400078e0a03 */
[----:B------:R-:W-:-:S04]  /*1bd0*/  IMAD.HI.U32 R11, R11, R5, RZ ;  /* 0x000000050b0b7227 */ /* 0x000fc800078e00ff */
[----:B------:R-:W-:Y:S02]  /*1be0*/  IMAD R22, R18, R3, R5 ;  /* 0x0000000312167224 */ /* 0x000fe400078e0205 */
[----:B------:R-:W-:Y:S01]  /*1bf0*/  IMAD.MOV R10, RZ, RZ, -R11 ;  /* 0x000000ffff0a7224 */ /* 0x000fe200078e0a0b */
[----:B0-----:R-:W-:-:S03]  /*1c00*/  FMNMX.FTZ R9, R9, R24, !PT ;  /* 0x0000001809097209 */ /* 0x001fc60007810000 */
[----:B------:R-:W-:Y:S01]  /*1c10*/  IMAD R5, R12, R10, R5 ;  /* 0x0000000a0c057224 */ /* 0x000fe200078e0205 */
[----:B------:R-:W-:Y:S02]  /*1c20*/  ISETP.GT.U32.AND P1, PT, R17, R22, PT ;  /* 0x000000161100720c */ /* 0x000fe40003f24070 */
[C---:B------:R-:W-:Y:S02]  /*1c30*/  FSETP.NEU.FTZ.AND P0, PT, R9.reuse, -INF , PT ;  /* 0xff8000000900780b */ /* 0x040fe40003f1d000 */
[----:B------:R-:W-:Y:S02]  /*1c40*/  LOP3.LUT R10, R14, R17, RZ, 0x3c, !PT ;  /* 0x000000110e0a7212 */ /* 0x000fe400078e3cff */
[----:B------:R-:W-:Y:S02]  /*1c50*/  FSEL R9, R9, RZ, P0 ;  /* 0x000000ff09097208 */ /* 0x000fe40000000000 */
[----:B------:R-:W-:Y:S02]  /*1c60*/  ISETP.GT.U32.AND P0, PT, R12, R5, PT ;  /* 0x000000050c00720c */ /* 0x000fe40003f04070 */
[----:B------:R-:W-:Y:S01]  /*1c70*/  LOP3.LUT R14, R14, R15, RZ, 0x3c, !PT ;  /* 0x0000000f0e0e7212 */ /* 0x000fe200078e3cff */
[----:B------:R-:W-:Y:S01]  /*1c80*/  FADD.FTZ R16, -R9, R24 ;  /* 0x0000001809107221 */ /* 0x000fe20000010100 */
[----:B------:R-:W-:Y:S01]  /*1c90*/  ISETP.GE.AND P3, PT, R10, RZ, PT ;  /* 0x000000ff0a00720c */ /* 0x000fe20003f66270 */
[----:B------:R-:W-:Y:S01]  /*1ca0*/  @!P1 IMAD.IADD R22, R22, 0x1, -R17 ;  /* 0x0000000116169824 */ /* 0x000fe200078e0a11 */
[----:B------:R-:W-:Y:S01]  /*1cb0*/  @!P1 IADD3 R18, PT, PT, R18, 0x1, RZ ;  /* 0x0000000112129810 */ /* 0x000fe20007ffe0ff */
[----:B------:R-:W-:-:S03]  /*1cc0*/  FMUL.FTZ R16, R16, 1.4426950216293334961 ;  /* 0x3fb8aa3b10107820 */ /* 0x000fc60000410000 */
[----:B------:R-:W-:-:S03]  /*1cd0*/  ISETP.GE.U32.AND P2, PT, R22, R17, PT ;  /* 0x000000111600720c */ /* 0x000fc60003f46070 */
[----:B------:R-:W0:Y:S01]  /*1ce0*/  MUFU.EX2 R16, R16 ;  /* 0x0000001000107308 */ /* 0x000e220000000800 */
[----:B------:R-:W-:Y:S02]  /*1cf0*/  @!P0 IMAD.IADD R5, R5, 0x1, -R12 ;  /* 0x0000000105058824 */ /* 0x000fe400078e0a0c */
[----:B------:R-:W-:Y:S01]  /*1d00*/  @!P0 VIADD R11, R11, 0x1 ;  /* 0x000000010b0b8836 */ /* 0x000fe20000000000 */
[----:B------:R-:W-:Y:S02]  /*1d10*/  ISETP.NE.AND P0, PT, R15, RZ, PT ;  /* 0x000000ff0f00720c */ /* 0x000fe40003f05270 */
[----:B------:R-:W-:-:S04]  /*1d20*/  ISETP.GE.U32.AND P4, PT, R5, R12, PT ;  /* 0x0000000c0500720c */ /* 0x000fc80003f86070 */
[----:B------:R-:W-:Y:S01]  /*1d30*/  @P2 VIADD R18, R18, 0x1 ;  /* 0x0000000112122836 */ /* 0x000fe20000000000 */
[----:B------:R-:W-:Y:S01]  /*1d40*/  ISETP.GE.AND P2, PT, R14, RZ, PT ;  /* 0x000000ff0e00720c */ /* 0x000fe20003f46270 */
[----:B0-----:R-:W0:Y:S03]  /*1d50*/  SHFL.BFLY PT, R3, R16, 0x1, 0x1f ;  /* 0x0c201f0010037f89 */ /* 0x001e2600000e0000 */
[----:B------:R-:W-:Y:S02]  /*1d60*/  @!P3 IADD3 R18, PT, PT, -R18, RZ, RZ ;  /* 0x000000ff1212b210 */ /* 0x000fe40007ffe1ff */
[----:B------:R-:W-:Y:S02]  /*1d70*/  ISETP.NE.AND P3, PT, R13, RZ, PT ;  /* 0x000000ff0d00720c */ /* 0x000fe40003f65270 */
[----:B------:R-:W-:Y:S01]  /*1d80*/  @P4 VIADD R11, R11, 0x1 ;  /* 0x000000010b0b4836 */ /* 0x000fe20000000000 */
[----:B------:R-:W-:-:S02]  /*1d90*/  @!P5 LOP3.LUT R18, RZ, R17, RZ, 0x33, !PT ;  /* 0x00000011ff12d212 */ /* 0x000fc400078e33ff */
[----:B------:R-:W-:Y:S02]  /*1da0*/  SEL R12, RZ, 0x1, !P3 ;  /* 0x00000001ff0c7807 */ /* 0x000fe40005800000 */
[----:B------:R-:W-:Y:S01]  /*1db0*/  @!P2 IMAD.MOV R11, RZ, RZ, -R11 ;  /* 0x000000ffff0ba224 */ /* 0x000fe200078e0a0b */
[----:B------:R-:W-:Y:S02]  /*1dc0*/  @!P0 LOP3.LUT R11, RZ, R15, RZ, 0x33, !PT ;  /* 0x0000000fff0b8212 */ /* 0x000fe400078e33ff */
[----:B------:R-:W-:Y:S02]  /*1dd0*/  LOP3.LUT P0, RZ, R19, 0x3e1, RZ, 0xc0, !PT ;  /* 0x000003e113ff7812 */ /* 0x000fe4000780c0ff */
[----:B------:R-:W-:Y:S01]  /*1de0*/  SHF.R.S32.HI R13, RZ, 0x1f, R4 ;  /* 0x0000001fff0d7819 */ /* 0x000fe20000011404 */
[----:B------:R-:W-:Y:S01]  /*1df0*/  IMAD R4, R4, UR11, RZ ;  /* 0x0000000b04047c24 */ /* 0x000fe2000f8e02ff */
[----:B------:R-:W-:Y:S02]  /*1e00*/  ISETP.LT.U32.AND P2, PT, R20, R18, PT ;  /* 0x000000121400720c */ /* 0x000fe40003f41070 */
[----:B------:R-:W-:-:S02]  /*1e10*/  SHF.R.S32.HI R5, RZ, 0x1f, R18 ;  /* 0x0000001fff057819 */ /* 0x000fc40000011412 */
[----:B------:R-:W-:Y:S02]  /*1e20*/  LOP3.LUT R12, R13, R12, RZ, 0xfc, !PT ;  /* 0x0000000c0d0c7212 */ /* 0x000fe400078efcff */
[----:B------:R-:W-:Y:S01]  /*1e30*/  ISETP.LT.AND.EX P2, PT, R21, R5, PT, P2 ;  /* 0x000000051500720c */ /* 0x000fe20003f41320 */
[----:B0-----:R-:W-:Y:S01]  /*1e40*/  FADD.FTZ R3, R16, R3 ;  /* 0x0000000310037221 */ /* 0x001fe20000010000 */
[----:B------:R-:W-:Y:S02]  /*1e50*/  IMAD.MOV.U32 R21, RZ, RZ, 0x7f800000 ;  /* 0x7f800000ff157424 */ /* 0x000fe400078e00ff */
[----:B------:R-:W-:Y:S02]  /*1e60*/  SEL R5, R20, R18, P2 ;  /* 0x0000001214057207 */ /* 0x000fe40001000000 */
[----:B------:R-:W-:-:S13]  /*1e70*/  FSETP.NE.FTZ.AND P1, PT, R3, RZ, PT ;  /* 0x000000ff0300720b */ /* 0x000fda0003f35000 */
[----:B------:R0:W1:Y:S02]  /*1e80*/  @P1 MUFU.LG2 R10, R3 ;  /* 0x00000003000a1308 */ /* 0x0000640000000c00 */
        /* <DEDUP_REMOVED lines=55> */
.L_x_249:
[----:B------:R-:W-:Y:S01]  /*2200*/  LEA.HI R2, R19, UR14, RZ, 0x1f ;  /* 0x0000000e13027c11 */ /* 0x000fe2000f8ff8ff */
[----:B------:R-:W-:Y:S01]  /*2210*/  IMAD.MOV.U32 R17, RZ, RZ, RZ ;  /* 0x000000ffff117224 */ /* 0x000fe200078e00ff */
[----:B------:R-:W-:Y:S02]  /*2220*/  MOV R18, R30 ;  /* 0x0000001e00127202 */ /* 0x000fe40000000f00 */
[----:B------:R-:W-:Y:S01]  /*2230*/  MOV R14, 0x2260 ;  /* 0x00002260000e7802 */ /* 0x000fe20000000f00 */
[----:B------:R-:W-:Y:S02]  /*2240*/  IMAD.MOV.U32 R22, RZ, RZ, R2 ;  /* 0x000000ffff167224 */ /* 0x000fe400078e0002 */
[----:B------:R-:W-:Y:S05]  /*2250*/  CALL.REL.NOINC `($__internal_6_$__cuda_sm20_div_s64) ;  /* 0x0000001c00487944 */ /* 0x000fea0003c00000 */
[----:B------:R-:W-:Y:S02]  /*2260*/  IADD3 R9, PT, PT, -R10, RZ, RZ ;  /* 0x000000ff0a097210 */ /* 0x000fe40007ffe1ff */
[----:B------:R-:W-:-:S03]  /*2270*/  MOV R31, R11 ;  /* 0x0000000b001f7202 */ /* 0x000fc60000000f00 */
[----:B------:R-:W-:Y:S01]  /*2280*/  IMAD R9, R30, R9, R2 ;  /* 0x000000091e097224 */ /* 0x000fe200078e0202 */
[----:B------:R-:W-:-:S07]  /*2290*/  MOV R30, R10 ;  /* 0x0000000a001e7202 */ /* 0x000fce0000000f00 */
.L_x_250:
        /* <DEDUP_REMOVED lines=59> */
.L_x_252:
[----:B------:R-:W-:Y:S01]  /*2650*/  IMAD.MOV.U32 R22, RZ, RZ, R30 ;  /* 0x000000ffff167224 */ /* 0x000fe200078e001e */
[----:B------:R-:W-:Y:S01]  /*2660*/  MOV R17, R31 ;  /* 0x0000001f00117202 */ /* 0x000fe20000000f00 */
[----:B------:R-:W-:Y:S01]  /*2670*/  IMAD.MOV.U32 R18, RZ, RZ, R34 ;  /* 0x000000ffff127224 */ /* 0x000fe200078e0022 */
[----:B------:R-:W-:Y:S02]  /*2680*/  MOV R14, 0x26a0 ;  /* 0x000026a0000e7802 */ /* 0x000fe40000000f00 */
[----:B------:R-:W-:Y:S05]  /*2690*/  CALL.REL.NOINC `($__internal_6_$__cuda_sm20_div_s64) ;  /* 0x0000001800387944 */ /* 0x000fea0003c00000 */
[----:B------:R-:W-:-:S05]  /*26a0*/  IADD3 R31, PT, PT, -R10, RZ, RZ ;  /* 0x000000ff0a1f7210 */ /* 0x000fca0007ffe1ff */
[----:B------:R-:W-:Y:S02]  /*26b0*/  IMAD R31, R31, R34, R30 ;  /* 0x000000221f1f7224 */ /* 0x000fe400078e021e */
.L_x_253:
[----:B------:R-:W-:Y:S05]  /*26c0*/  BSYNC.RECONVERGENT B0 ;  /* 0x0000000000007941 */ /* 0x000fea0003800200 */
.L_x_251:
        /* <DEDUP_REMOVED lines=157> */
.L_x_248:
[----:B------:R-:W0:Y:S01]  /*30a0*/  LDC.64 R4, c[0x0][0x420] ;  /* 0x00010800ff047b82 */ /* 0x000e220000000a00 */
[----:B------:R-:W-:-:S05]  /*30b0*/  IADD3 R2, PT, PT, R2, UR14, RZ ;  /* 0x0000000e02027c10 */ /* 0x000fca000fffe0ff */
[----:B0-----:R-:W-:-:S05]  /*30c0*/  IMAD.WIDE.U32 R2, R2, 0x4, R4 ;  /* 0x0000000402027825 */ /* 0x001fca00078e0004 */
[----:B------:R1:W-:Y:S02]  /*30d0*/  STG.E desc[UR8][R2.64], R21 ;  /* 0x0000001502007986 */ /* 0x0003e4000c101908 */
.L_x_247:
[----:B------:R-:W-:Y:S05]  /*30e0*/  BSYNC.RECONVERGENT B1 ;  /* 0x0000000000017941 */ /* 0x000fea0003800200 */
.L_x_246:
        /* <DEDUP_REMOVED lines=11> */
[----:B--2---:R-:W-:Y:S01]  /*31a0*/  LEA R3, R0, R3, 0x18 ;  /* 0x0000000300037211 */ /* 0x004fe200078ec0ff */
[----:B------:R-:W-:-:S04]  /*31b0*/  IMAD.SHL.U32 R0, R19, 0x2, RZ ;  /* 0x0000000213007824 */ /* 0x000fc800078e00ff */
[----:B------:R-:W-:Y:S01]  /*31c0*/  IMAD R2, R2, 0x44, R3 ;  /* 0x0000004402027824 */ /* 0x000fe200078e0203 */
[----:B------:R-:W-:-:S04]  /*31d0*/  LOP3.LUT R3, R0, 0x7fc, RZ, 0xc0, !PT ;  /* 0x000007fc00037812 */ /* 0x000fc800078ec0ff */
[----:B------:R-:W-:-:S05]  /*31e0*/  IADD3 R3, PT, PT, R2, R3, RZ ;  /* 0x0000000302037210 */ /* 0x000fca0007ffe0ff */
[----:B0-----:R2:W-:Y:S02]  /*31f0*/  STS [R3], R4 ;  /* 0x0000000403007388 */ /* 0x0015e40000000800 */
.L_x_255:
[----:B------:R-:W-:Y:S05]  /*3200*/  BSYNC.RECONVERGENT B0 ;  /* 0x0000000000007941 */ /* 0x000fea0003800200 */
.L_x_254:
        /* <DEDUP_REMOVED lines=43> */
.L_x_266:
        /* <DEDUP_REMOVED lines=9> */
.L_x_259:
[----:B------:R-:W-:Y:S05]  /*3550*/  BSYNC.RECONVERGENT B0 ;  /* 0x0000000000007941 */ /* 0x000fea0003800200 */
.L_x_258:
        /* <DEDUP_REMOVED lines=12> */
.L_x_261:
[----:B------:R-:W-:Y:S05]  /*3620*/  BSYNC.RECONVERGENT B0 ;  /* 0x0000000000007941 */ /* 0x000fea0003800200 */
.L_x_260:
        /* <DEDUP_REMOVED lines=12> */
.L_x_263:
[----:B------:R-:W-:Y:S05]  /*36f0*/  BSYNC.RECONVERGENT B0 ;  /* 0x0000000000007941 */ /* 0x000fea0003800200 */
.L_x_262:
        /* <DEDUP_REMOVED lines=12> */
.L_x_265:
[----:B------:R-:W-:Y:S05]  /*37c0*/  BSYNC.RECONVERGENT B0 ;  /* 0x0000000000007941 */ /* 0x000fea0003800200 */
.L_x_264:
        /* <DEDUP_REMOVED lines=11> */
.L_x_257:
        /* <DEDUP_REMOVED lines=11> */
.L_x_269:
        /* <DEDUP_REMOVED lines=8> */
.L_x_268:
[----:B------:R-:W-:Y:S05]  /*39b0*/  BSYNC.RECONVERGENT B0 ;  /* 0x0000000000007941 */ /* 0x000fea0003800200 */
.L_x_267:
        /* <DEDUP_REMOVED lines=9> */
.L_x_256:
        /* <DEDUP_REMOVED lines=83> */
        .weak           $__internal_6_$__cuda_sm20_div_s64
        .type           $__internal_6_$__cuda_sm20_div_s64,@function
        .size           $__internal_6_$__cuda_sm20_div_s64,(.L_x_10214 - $__internal_6_$__cuda_sm20_div_s64)
$__internal_6_$__cuda_sm20_div_s64:
        /* <DEDUP_REMOVED lines=86> */
[----:B------:R-:W-:Y:S06]  /*44e0*/  RET.REL.NODEC R12 `(_ZN5flash32flash_fwd_splitkv_combine_kernelI23Flash_fwd_kernel_traitsILi32ELi64ELi256ELi4ELb0ELb0EN7cutlass6half_tE19Flash_kernel_traitsILi32ELi64ELi256ELi4ES3_EELi16ELi1ELb0EEEvNS_16Flash_fwd_paramsE) ;  /* 0xffffffb80cc47950 */ /* 0x000fec0003c3ffff */
.L_x_270:
        /* <DEDUP_REMOVED lines=9> */
.L_x_10214:


//--------------------- .text._ZN5flash32flash_fwd_splitkv_combine_kernelI23Flash_fwd_kernel_traitsILi32ELi64ELi256ELi4ELb0ELb0EN7cutlass6half_tE19Flash_kernel_traitsILi32ELi64ELi256ELi4ES3_EELi16ELi7ELb1EEEvNS_16Flash_fwd_paramsE --------------------------
	.section	.text._ZN5flash32flash_fwd_splitkv_combine_kernelI23Flash_fwd_kernel_traitsILi32ELi64ELi256ELi4ELb0ELb0EN7cutlass6half_tE19Flash_kernel_traitsILi32ELi64ELi256ELi4ES3_EELi16ELi7ELb1EEEvNS_16Flash_fwd_paramsE,"ax",@progbits
	.align	128
        .global         _ZN5flash32flash_fwd_splitkv_combine_kernelI23Flash_fwd_kernel_traitsILi32ELi64ELi256ELi4ELb0ELb0EN7cutlass6half_tE19Flash_kernel_traitsILi32ELi64ELi256ELi4ES3_EELi16ELi7ELb1EEEvNS_16Flash_fwd_paramsE
        .type           _ZN5flash32flash_fwd_splitkv_combine_kernelI23Flash_fwd_kernel_traitsILi32ELi64ELi256ELi4ELb0ELb0EN7cutlass6half_tE19Flash_kernel_traitsILi32ELi64ELi256ELi4ES3_EELi16ELi7ELb1EEEvNS_16Flash_fwd_paramsE,@function
        .size           _ZN5flash32flash_fwd_splitkv_combine_kernelI23Flash_fwd_kernel_traitsILi32ELi64ELi256ELi4ELb0ELb0EN7cutlass6half_tE19Flash_kernel_traitsILi32ELi64ELi256ELi4ES3_EELi16ELi7ELb1EEEvNS_16Flash_fwd_paramsE,(.L_x_10215 - _ZN5flash32flash_fwd_splitkv_combine_kernelI23Flash_fwd_kernel_traitsILi32ELi64ELi256ELi4ELb0ELb0EN7cutlass6half_tE19Flash_kernel_traitsILi32ELi64ELi256ELi4ES3_EELi16ELi7ELb1EEEvNS_16Flash_fwd_paramsE)
        .other          _ZN5flash32flash_fwd_splitkv_combine_kernelI23Flash_fwd_kernel_traitsILi32ELi64ELi256ELi4ELb0ELb0EN7cutlass6half_tE19Flash_kernel_traitsILi32ELi64ELi256ELi4ES3_EELi16ELi7ELb1EEEvNS_16Flash_fwd_paramsE,@"STO_CUDA_ENTRY STV_DEFAULT"
_ZN5flash32flash_fwd_splitkv_combine_kernelI23Flash_fwd_kernel_traitsILi32ELi64ELi256ELi4ELb0ELb0EN7cutlass6half_tE19Flash_kernel_traitsILi32ELi64ELi256ELi4ES3_EELi16ELi7ELb1EEEvNS_16Flash_fwd_paramsE:
.text._ZN5flash32flash_fwd_splitkv_combine_kernelI23Flash_fwd_kernel_traitsILi32ELi64ELi256ELi4ELb0ELb0EN7cutlass6half_tE19Flash_kernel_traitsILi32ELi64ELi256ELi4ES3_EELi16ELi7ELb1EEEvNS_16Flash_fwd_paramsE:
        /* <DEDUP_REMOVED lines=38> */
.L_x_271:
[----:B------:R-:W-:Y:S01]  /*0260*/  IMAD.U32 R40, RZ, RZ, UR20 ;  /* 0x00000014ff287e24 */ /* 0x000fe2000f8e00ff */
[----:B------:R-:W-:Y:S01]  /*0270*/  MOV R34, UR18 ;  /* 0x0000001200227c02 */ /* 0x000fe20008000f00 */
[----:B------:R-:W-:Y:S01]  /*0280*/  IMAD.U32 R33, RZ, RZ, UR14 ;  /* 0x0000000eff217e24 */ /* 0x000fe2000f8e00ff */
[----:B------:R-:W-:Y:S02]  /*0290*/  MOV R32, UR5 ;  /* 0x0000000500207c02 */ /* 0x000fe40008000f00 */
[----:B------:R-:W-:Y:S02]  /*02a0*/  MOV R30, 0x2c0 ;  /* 0x000002c0001e7802 */ /* 0x000fe40000000f00 */
[----:B------:R-:W-:Y:S05]  /*02b0*/  CALL.REL.NOINC `($__internal_7_$__cuda_sm20_div_s64) ;  /* 0x00000060002c7944 */ /* 0x000fea0003c00000 */
[----:B------:R-:W-:-:S07]  /*02c0*/  MOV R15, R29 ;  /* 0x0000001d000f7202 */ /* 0x000fce0000000f00 */
.L_x_272:
        /* <DEDUP_REMOVED lines=11> */
[----:B------:R-:W-:Y:S01]  /*0380*/  HFMA2 R2, -RZ, RZ, 0, 0 ;  /* 0x00000000ff027431 */ /* 0x000fe200000001ff */
[----:B------:R-:W-:-:S06]  /*0390*/  ISETP.NE.U32.AND P0, PT, R34, RZ, PT ;  /* 0x000000ff2200720c */ /* 0x000fcc0003f05070 */
[----:B0-----:R-:W0:Y:S02]  /*03a0*/  MUFU.RCP R4, R6 ;  /* 0x0000000600047308 */ /* 0x001e240000001000 */
[----:B0-----:R-:W-:-:S06]  /*03b0*/  VIADD R4, R4, 0xffffffe ;  /* 0x0ffffffe04047836 */ /* 0x001fcc0000000000 */
        /* <DEDUP_REMOVED lines=10> */
[----:B------:R-:W-:Y:S02]  /*0460*/  ISETP.GE.U32.AND P1, PT, R3, R34, PT ;  /* 0x000000220300720c */ /* 0x000fe40003f26070 */
[----:B------:R-:W-:-:S11]  /*0470*/  MOV R3, RZ ;  /* 0x000000ff00037202 */ /* 0x000fd60000000f00 */
[----:B------:R-:W-:Y:S02]  /*0480*/  @P1 IADD3 R2, PT, PT, R2, 0x1, RZ ;  /* 0x0000000102021810 */ /* 0x000fe40007ffe0ff */
[----:B------:R-:W-:Y:S01]  /*0490*/  @!P0 LOP3.LUT R2, RZ, R34, RZ, 0x33, !PT ;  /* 0x00000022ff028212 */ /* 0x000fe200078e33ff */
[----:B------:R-:W-:Y:S05]  /*04a0*/  BRA `(.L_x_275) ;  /* 0x0000000000187947 */ /* 0x000fea0003800000 */
.L_x_274:
[----:B------:R-:W-:Y:S01]  /*04b0*/  IMAD.MOV.U32 R40, RZ, RZ, R14 ;  /* 0x000000ffff287224 */ /* 0x000fe200078e000e */
[----:B------:R-:W-:Y:S02]  /*04c0*/  MOV R33, R15 ;  /* 0x0000000f00217202 */ /* 0x000fe40000000f00 */
[----:B------:R-:W-:Y:S02]  /*04d0*/  MOV R30, 0x4f0 ;  /* 0x000004f0001e7802 */ /* 0x000fe40000000f00 */
[----:B------:R-:W-:Y:S05]  /*04e0*/  CALL.REL.NOINC `($__internal_7_$__cuda_sm20_div_s64) ;  /* 0x0000005c00a07944 */ /* 0x000fea0003c00000 */
[----:B------:R-:W-:Y:S02]  /*04f0*/  MOV R2, R14 ;  /* 0x0000000e00027202 */ /* 0x000fe40000000f00 */
[----:B------:R-:W-:Y:S02]  /*0500*/  MOV R3, R29 ;  /* 0x0000001d00037202 */ /* 0x000fe40000000f00 */
.L_x_275:
[----:B------:R-:W-:Y:S05]  /*0510*/  BSYNC.RECONVERGENT B0 ;  /* 0x0000000000007941 */ /* 0x000fea0003800200 */
.L_x_273:
        /* <DEDUP_REMOVED lines=57> */
.L_x_277:
[----:B------:R-:W-:Y:S01]  /*08b0*/  IMAD.MOV.U32 R40, RZ, RZ, R34 ;  /* 0x000000ffff287224 */ /* 0x000fe200078e0022 */
[----:B------:R-:W-:Y:S01]  /*08c0*/  MOV R34, R27 ;  /* 0x0000001b00227202 */ /* 0x000fe20000000f00 */
[----:B------:R-:W-:Y:S01]  /*08d0*/  IMAD.MOV.U32 R33, RZ, RZ, R32 ;  /* 0x000000ffff217224 */ /* 0x000fe200078e0020 */
[----:B------:R-:W-:Y:S02]  /*08e0*/  MOV R32, R17 ;  /* 0x0000001100207202 */ /* 0x000fe40000000f00 */
[----:B------:R-:W-:Y:S02]  /*08f0*/  MOV R30, 0x910 ;  /* 0x00000910001e7802 */ /* 0x000fe40000000f00 */
[----:B------:R-:W-:Y:S05]  /*0900*/  CALL.REL.NOINC `($__internal_7_$__cuda_sm20_div_s64) ;  /* 0x0000005800987944 */ /* 0x000fea0003c00000 */
[----:B------:R-:W-:Y:S02]  /*0910*/  MOV R15, R29 ;  /* 0x0000001d000f7202 */ /* 0x000fe40000000f00 */
.L_x_278:
[----:B------:R-:W-:Y:S05]  /*0920*/  BSYNC.RECONVERGENT B0 ;  /* 0x0000000000007941 */ /* 0x000fea0003800200 */
.L_x_276:
        /* <DEDUP_REMOVED lines=70> */
[----:B------:R-:W-:-:S03]  /*0d90*/  UIMAD.WIDE.U32 UR22, UR23, UR12, URZ ;  /* 0x0000000c171672a5 */ /* 0x000fc6000f8e00ff */
[----:B------:R-:W0:Y:S01]  /*0da0*/  LDCU.U8 UR9, c[0x0][0x549] ;  /* 0x0000a920ff0977ac */ /* 0x000e220008000000 */
[----:B------:R-:W-:-:S03]  /*0db0*/  ISETP.LT.U32.AND P1, PT, R0, UR13, PT ;  /* 0x0000000d00007c0c */ /* 0x000fc6000bf21070 */
[----:B------:R-:W-:Y:S02]  /*0dc0*/  UMOV UR15, UR23 ;  /* 0x00000017000f7c82 */ /* 0x000fe40008000000 */
[----:B------:R-:W-:-:S04]  /*0dd0*/  UIADD3 UR10, UPT, UPT, -UR15, URZ, URZ ;  /* 0x000000ff0f0a7290 */ /* 0x000fc8000fffe1ff */
[----:B------:R-:W-:-:S04]  /*0de0*/  UIMAD UR10, UR11, UR10, UR12 ;  /* 0x0000000a0b0a72a4 */ /* 0x000fc8000f8e020c */
[----:B------:R-:W-:Y:S01]  /*0df0*/  @!P1 VIADD R0, R0, -UR13 ;  /* 0x8000000d00009c36 */ /* 0x000fe20008000000 */
[----:B------:R-:W-:Y:S01]  /*0e00*/  UISETP.GT.U32.AND UP1, UPT, UR11, UR10, UPT ;  /* 0x0000000a0b00728c */ /* 0x000fe2000bf24070 */
[----:B------:R-:W-:Y:S01]  /*0e10*/  @!P1 VIADD R5, R5, 0x1 ;  /* 0x0000000105059836 */ /* 0x000fe20000000000 */
[----:B------:R-:W-:Y:S01]  /*0e20*/  ISETP.NE.AND P1, PT, RZ, UR7, PT ;  /* 0x00000007ff007c0c */ /* 0x000fe2000bf25270 */
[----:B0-----:R-:W-:Y:S01]  /*0e30*/  UISETP.NE.AND UP0, UPT, UR9, URZ, UPT ;  /* 0x000000ff0900728c */ /* 0x001fe2000bf05270 */
[----:B------:R-:W-:-:S03]  /*0e40*/  ISETP.GE.U32.AND P2, PT, R0, UR13, PT ;  /* 0x0000000d00007c0c */ /* 0x000fc6000bf46070 */
[----:B------:R-:W-:Y:S02]  /*0e50*/  USEL UR5, UR5, 0x1, !UP0 ;  /* 0x0000000105057887 */ /* 0x000fe4000c000000 */
[----:B------:R-:W-:Y:S02]  /*0e60*/  UISETP.GE.AND UP0, UPT, UR6, URZ, UPT ;  /* 0x000000ff0600728c */ /* 0x000fe4000bf06270 */
[----:B------:R-:W-:Y:S02]  /*0e70*/  @!UP1 UIADD3 UR10, UPT, UPT, UR10, -UR11, URZ ;  /* 0x8000000b0a0a9290 */ /* 0x000fe4000fffe0ff */
[----:B------:R-:W-:Y:S02]  /*0e80*/  @!UP1 UIADD3 UR15, UPT, UPT, UR15, 0x1, URZ ;  /* 0x000000010f0f9890 */ /* 0x000fe4000fffe0ff */
[----:B------:R-:W-:Y:S02]  /*0e90*/  UISETP.GE.U32.AND UP3, UPT, UR10, UR11, UPT ;  /* 0x0000000b0a00728c */ /* 0x000fe4000bf66070 */
[----:B------:R-:W-:Y:S01]  /*0ea0*/  @P2 VIADD R5, R5, 0x1 ;  /* 0x0000000105052836 */ /* 0x000fe20000000000 */
[----:B------:R-:W-:-:S02]  /*0eb0*/  UISETP.NE.AND UP1, UPT, UR8, URZ, UPT ;  /* 0x000000ff0800728c */ /* 0x000fc4000bf25270 */
[----:B------:R-:W-:Y:S01]  /*0ec0*/  USHF.R.S32.HI UR8, URZ, 0x1f, UR7 ;  /* 0x0000001fff087899 */ /* 0x000fe20008011407 */
[----:B------:R-:W-:Y:S01]  /*0ed0*/  @!P0 IMAD.MOV R5, RZ, RZ, -R5 ;  /* 0x000000ffff058224 */ /* 0x000fe200078e0a05 */
[----:B------:R-:W-:Y:S01]  /*0ee0*/  @!P1 LOP3.LUT R5, RZ, UR13, RZ, 0x33, !PT ;  /* 0x0000000dff059c12 */ /* 0x000fe2000f8e33ff */
[----:B------:R-:W-:-:S03]  /*0ef0*/  USEL UR6, URZ, 0x1, !UP1 ;  /* 0x00000001ff067887 */ /* 0x000fc6000c800000 */
[----:B------:R-:W-:Y:S01]  /*0f00*/  ISETP.LT.U32.AND P0, PT, R14, R5, PT ;  /* 0x000000050e00720c */ /* 0x000fe20003f01070 */
[----:B------:R-:W-:Y:S01]  /*0f10*/  @UP3 UIADD3 UR15, UPT, UPT, UR15, 0x1, URZ ;  /* 0x000000010f0f3890 */ /* 0x000fe2000fffe0ff */
[----:B------:R-:W-:Y:S01]  /*0f20*/  SHF.R.S32.HI R7, RZ, 0x1f, R5 ;  /* 0x0000001fff077819 */ /* 0x000fe20000011405 */
[----:B------:R-:W-:Y:S02]  /*0f30*/  ULOP3.LUT UR6, UR8, UR6, URZ, 0xfc, !UPT ;  /* 0x0000000608067292 */ /* 0x000fe4000f8efcff */
[----:B------:R-:W-:Y:S01]  /*0f40*/  @!UP0 UIADD3 UR15, UPT, UPT, -UR15, URZ, URZ ;  /* 0x000000ff0f0f8290 */ /* 0x000fe2000fffe1ff */
        /* <DEDUP_REMOVED lines=27> */
.L_x_280:
[----:B------:R-:W-:Y:S01]  /*1100*/  IMAD.MOV.U32 R40, RZ, RZ, R14 ;  /* 0x000000ffff287224 */ /* 0x000fe200078e000e */
[----:B------:R-:W-:Y:S01]  /*1110*/  MOV R34, R26 ;  /* 0x0000001a00227202 */ /* 0x000fe20000000f00 */
[----:B------:R-:W-:Y:S01]  /*1120*/  IMAD.MOV.U32 R33, RZ, RZ, R15 ;  /* 0x000000ffff217224 */ /* 0x000fe200078e000f */
[----:B------:R-:W-:Y:S02]  /*1130*/  MOV R32, R20 ;  /* 0x0000001400207202 */ /* 0x000fe40000000f00 */
[----:B------:R-:W-:Y:S02]  /*1140*/  MOV R30, 0x1160 ;  /* 0x00001160001e7802 */ /* 0x000fe40000000f00 */
[----:B------:R-:W-:Y:S05]  /*1150*/  CALL.REL.NOINC `($__internal_7_$__cuda_sm20_div_s64) ;  /* 0x0000005000847944 */ /* 0x000fea0003c00000 */
[----:B------:R-:W-:Y:S02]  /*1160*/  MOV R44, R14 ;  /* 0x0000000e002c7202 */ /* 0x000fe40000000f00 */
[----:B------:R-:W-:Y:S02]  /*1170*/  MOV R45, R29 ;  /* 0x0000001d002d7202 */ /* 0x000fe40000000f00 */
.L_x_281:
[----:B------:R-:W-:Y:S05]  /*1180*/  BSYNC.RECONVERGENT B0 ;  /* 0x0000000000007941 */ /* 0x000fea0003800200 */
.L_x_279:
        /* <DEDUP_REMOVED lines=18> */
[----:B------:R-:W-:-:S05]  /*12b0*/  IMAD R4, R6, R4, R5 ;  /* 0x0000000406047224 */ /* 0x000fca00078e0205 */
[----:B------:R-:W-:-:S13]  /*12c0*/  ISETP.GT.U32.AND P1, PT, R7, R4, PT ;  /* 0x000000040700720c */ /* 0x000fda0003f24070 */
[----:B------:R-:W-:Y:S02]  /*12d0*/  @!P1 IMAD.IADD R4, R4, 0x1, -R7 ;  /* 0x0000000104049824 */ /* 0x000fe400078e0a07 */
[----:B------:R-:W-:Y:S01]  /*12e0*/  @!P1 VIADD R6, R6, 0x1 ;  /* 0x0000000106069836 */ /* 0x000fe20000000000 */
[----:B------:R-:W-:Y:S02]  /*12f0*/  ISETP.NE.AND P1, PT, RZ, UR21, PT ;  /* 0x00000015ff007c0c */ /* 0x000fe4000bf25270 */
[-C--:B------:R-:W-:Y:S02]  /*1300*/  ISETP.GE.U32.AND P2, PT, R4, R7.reuse, PT ;  /* 0x000000070400720c */ /* 0x080fe40003f46070 */
[----:B------:R-:W-:-:S04]  /*1310*/  LOP3.LUT R4, R0, R7, RZ, 0x3c, !PT ;  /* 0x0000000700047212 */ /* 0x000fc800078e3cff */
[----:B------:R-:W-:-:S07]  /*1320*/  ISETP.GE.AND P0, PT, R4, RZ, PT ;  /* 0x000000ff0400720c */ /* 0x000fce0003f06270 */
[----:B------:R-:W-:-:S06]  /*1330*/  @P2 VIADD R6, R6, 0x1 ;  /* 0x0000000106062836 */ /* 0x000fcc0000000000 */
        /* <DEDUP_REMOVED lines=30> */
.L_x_283:
[----:B------:R-:W-:Y:S01]  /*1520*/  IMAD.MOV.U32 R40, RZ, RZ, R2 ;  /* 0x000000ffff287224 */ /* 0x000fe200078e0002 */
[----:B------:R-:W-:Y:S01]  /*1530*/  MOV R33, R3 ;  /* 0x0000000300217202 */ /* 0x000fe20000000f00 */
[----:B------:R-:W-:Y:S01]  /*1540*/  IMAD.MOV.U32 R34, RZ, RZ, R25 ;  /* 0x000000ffff227224 */ /* 0x000fe200078e0019 */
[----:B------:R-:W-:Y:S02]  /*1550*/  MOV R30, 0x1570 ;  /* 0x00001570001e7802 */ /* 0x000fe40000000f00 */
[----:B------:R-:W-:Y:S05]  /*1560*/  CALL.REL.NOINC `($__internal_7_$__cuda_sm20_div_s64) ;  /* 0x0000004c00807944 */ /* 0x000fea0003c00000 */
[----:B------:R-:W-:Y:S02]  /*1570*/  MOV R28, R14 ;  /* 0x0000000e001c7202 */ /* 0x000fe40000000f00 */
.L_x_284:
[----:B------:R-:W-:Y:S05]  /*1580*/  BSYNC.RECONVERGENT B0 ;  /* 0x0000000000007941 */ /* 0x000fea0003800200 */
.L_x_282:
[----:B------:R-:W0:Y:S01]  /*1590*/  S2R R4, SR_TID.X ;  /* 0x0000000000047919 */ /* 0x000e220000002100 */
[----:B------:R-:W-:Y:S01]  /*15a0*/  UIADD3 UR9, UP0, UPT, UR20, -UR19, URZ ;  /* 0x8000001314097290 */ /* 0x000fe2000ff1e0ff */
[----:B------:R-:W-:Y:S01]  /*15b0*/  MOV R11, 0xff800000 ;  /* 0xff800000000b7802 */ /* 0x000fe20000000f00 */
[----:B------:R-:W1:Y:S02]  /*15c0*/  LDCU UR4, c[0x0][0x534] ;  /* 0x0000a680ff0477ac */ /* 0x000e640008000800 */
[----:B------:R-:W-:Y:S01]  /*15d0*/  UIADD3.X UR8, UPT, UPT, UR14, -0x1, URZ, UP0, !UPT ;  /* 0xffffffff0e087890 */ /* 0x000fe200087fe4ff */
[----:B------:R-:W2:Y:S05]  /*15e0*/  LDCU.64 UR10, c[0x0][0x358] ;  /* 0x00006b00ff0a77ac */ /* 0x000eaa0008000a00 */
[----:B------:R-:W-:Y:S01]  /*15f0*/  IMAD.U32 R2, RZ, RZ, UR8 ;  /* 0x00000008ff027e24 */ /* 0x000fe2000f8e00ff */
[----:B0-----:R-:W-:-:S02]  /*1600*/  LOP3.LUT R13, R4, 0xf, RZ, 0xc0, !PT ;  /* 0x0000000f040d7812 */ /* 0x001fc400078ec0ff */
[----:B------:R-:W-:Y:S02]  /*1610*/  SHF.R.U32.HI R14, RZ, 0x4, R4 ;  /* 0x00000004ff0e7819 */ /* 0x000fe40000011604 */
[C---:B------:R-:W-:Y:S02]  /*1620*/  ISETP.LT.U32.AND P1, PT, R13.reuse, UR9, PT ;  /* 0x000000090d007c0c */ /* 0x040fe4000bf21070 */
[C---:B------:R-:W-:Y:S01]  /*1630*/  IADD3 R5, PT, PT, R14.reuse, 0x10, RZ ;  /* 0x000000100e057810 */ /* 0x040fe20007ffe0ff */
[----:B------:R-:W-:Y:S01]  /*1640*/  VIADD R10, R14, 0x8 ;  /* 0x000000080e0a7836 */ /* 0x000fe20000000000 */
[----:B------:R-:W-:Y:S01]  /*1650*/  ISETP.GT.AND.EX P1, PT, R2, RZ, PT, P1 ;  /* 0x000000ff0200720c */ /* 0x000fe20003f24310 */
[C---:B------:R-:W-:Y:S01]  /*1660*/  VIADD R15, R14.reuse, 0x18 ;  /* 0x000000180e0f7836 */ /* 0x040fe20000000000 */
[----:B------:R-:W-:Y:S02]  /*1670*/  IADD3 R18, P0, PT, R13, UR19, RZ ;  /* 0x000000130d127c10 */ /* 0x000fe4000ff1e0ff */
[----:B-1----:R-:W-:-:S02]  /*1680*/  ISETP.GE.OR P6, PT, R14, UR4, !P1 ;  /* 0x000000040e007c0c */ /* 0x002fc4000cfc6670 */
[----:B------:R-:W-:Y:S01]  /*1690*/  ISETP.GE.OR P5, PT, R10, UR4, !P1 ;  /* 0x000000040a007c0c */ /* 0x000fe2000cfa6670 */
[----:B------:R-:W-:Y:S01]  /*16a0*/  IMAD.X R19, RZ, RZ, RZ, P0 ;  /* 0x000000ffff137224 */ /* 0x000fe200000e06ff */
[----:B------:R-:W-:Y:S02]  /*16b0*/  ISETP.GE.OR P2, PT, R5, UR4, !P1 ;  /* 0x0000000405007c0c */ /* 0x000fe4000cf46670 */
[----:B------:R-:W-:Y:S02]  /*16c0*/  ISETP.GE.OR P3, PT, R15, UR4, !P1 ;  /* 0x000000040f007c0c */ /* 0x000fe4000cf66670 */
[----:B------:R-:W-:-:S05]  /*16d0*/  IADD3 R12, PT, PT, R14, 0x20, RZ ;  /* 0x000000200e0c7810 */ /* 0x000fca0007ffe0ff */
[----:B------:R-:W0:Y:S01]  /*16e0*/  @!P6 LDC.64 R2, c[0x0][0x428] ;  /* 0x00010a00ff02eb82 */ /* 0x000e220000000a00 */
[----:B------:R-:W-:-:S04]  /*16f0*/  @!P6 IMAD.WIDE.U32 R30, R14, UR20, R18 ;  /* 0x000000140e1eec25 */ /* 0x000fc8000f8e0012 */
[----:B------:R-:W-:Y:S02]  /*1700*/  @!P6 IMAD R16, R14, UR14, R31 ;  /* 0x0000000e0e10ec24 */ /* 0x000fe4000f8e021f */
[----:B------:R-:W-:Y:S01]  /*1710*/  @!P5 IMAD.MOV.U32 R22, RZ, RZ, R18 ;  /* 0x000000ffff16d224 */ /* 0x000fe200078e0012 */
[----:B------:R-:W1:Y:S01]  /*1720*/  @!P5 LDC.64 R8, c[0x0][0x428] ;  /* 0x00010a00ff08db82 */ /* 0x000e620000000a00 */
[----:B------:R-:W-:Y:S02]  /*1730*/  @!P5 IMAD.MOV.U32 R23, RZ, RZ, R19 ;  /* 0x000000ffff17d224 */ /* 0x000fe400078e0013 */
[----:B------:R-:W-:-:S05]  /*1740*/  @!P5 IMAD.WIDE.U32 R22, R10, UR20, R22 ;  /* 0x000000140a16dc25 */ /* 0x000fca000f8e0016 */
[----:B------:R-:W3:Y:S01]  /*1750*/  @!P2 LDC.64 R6, c[0x0][0x428] ;  /* 0x00010a00ff06ab82 */ /* 0x000ee20000000a00 */
[----:B------:R-:W-:Y:S01]  /*1760*/  @!P5 IMAD R10, R10, UR14, R23 ;  /* 0x0000000e0a0adc24 */ /* 0x000fe2000f8e0217 */
[----:B0-----:R-:W-:-:S04]  /*1770*/  @!P6 LEA R36, P0, R30, R2, 0x2 ;  /* 0x000000021e24e211 */ /* 0x001fc800078010ff */
[----:B------:R-:W-:Y:S02]  /*1780*/  @!P6 LEA.HI.X R37, R30, R3, R16, 0x2, P0 ;  /* 0x000000031e25e211 */ /* 0x000fe400000f1410 */
[----:B------:R-:W-:Y:S01]  /*1790*/  ISETP.GE.OR P0, PT, R12, UR4, !P1 ;  /* 0x000000040c007c0c */ /* 0x000fe2000cf06670 */
[----:B------:R-:W0:Y:S01]  /*17a0*/  @!P3 LDC.64 R2, c[0x0][0x428] ;  /* 0x00010a00ff02bb82 */ /* 0x000e220000000a00 */
[C---:B-1----:R-:W-:Y:S01]  /*17b0*/  @!P5 LEA R32, P4, R22.reuse, R8, 0x2 ;  /* 0x000000081620d211 */ /* 0x042fe200078810ff */
[----:B------:R-:W-:Y:S01]  /*17c0*/  @!P2 IMAD.MOV.U32 R30, RZ, RZ, R18 ;  /* 0x000000ffff1ea224 */ /* 0x000fe200078e0012 */
[----:B------:R-:W-:Y:S01]  /*17d0*/  @!P2 MOV R31, R19 ;  /* 0x00000013001fa202 */ /* 0x000fe20000000f00 */
[----:B--2---:R-:W2:Y:S01]  /*17e0*/  @!P6 LDG.E R11, desc[UR10][R36.64] ;  /* 0x0000000a240be981 */ /* 0x004ea2000c1e1900 */
[----:B------:R-:W-:Y:S01]  /*17f0*/  @!P5 LEA.HI.X R33, R22, R9, R10, 0x2, P4 ;  /* 0x000000091621d211 */ /* 0x000fe200020f140a */
[----:B------:R-:W-:Y:S02]  /*1800*/  VIADD R22, R14, 0x28 ;  /* 0x000000280e167836 */ /* 0x000fe40000000000 */
[----:B------:R-:W-:-:S03]  /*1810*/  @!P2 IMAD.WIDE.U32 R30, R5, UR20, R30 ;  /* 0x00000014051eac25 */ /* 0x000fc6000f8e001e */
[----:B------:R-:W-:Y:S01]  /*1820*/  ISETP.GE.OR P6, PT, R22, UR4, !P1 ;  /* 0x0000000416007c0c */ /* 0x000fe2000cfc6670 */
[----:B------:R-:W1:Y:S01]  /*1830*/  @!P0 LDC.64 R8, c[0x0][0x428] ;  /* 0x00010a00ff088b82 */ /* 0x000e620000000a00 */
[----:B------:R-:W-:Y:S01]  /*1840*/  IMAD.MOV.U32 R10, RZ, RZ, -0x800000 ;  /* 0xff800000ff0a7424 */ /* 0x000fe200078e00ff */
[----:B---3--:R-:W-:Y:S01]  /*1850*/  @!P2 LEA R34, P4, R30, R6, 0x2 ;  /* 0x000000061e22a211 */ /* 0x008fe200078810ff */
[----:B------:R-:W-:Y:S02]  /*1860*/  @!P2 IMAD R16, R5, UR14, R31 ;  /* 0x0000000e0510ac24 */ /* 0x000fe4000f8e021f */
[----:B------:R-:W-:Y:S02]  /*1870*/  VIADD R23, R14, 0x30 ;  /* 0x000000300e177836 */ /* 0x000fe40000000000 */
[----:B------:R3:W4:Y:S01]  /*1880*/  @!P5 LDG.E R10, desc[UR10][R32.64] ;  /* 0x0000000a200ad981 */ /* 0x000722000c1e1900 */
[----:B------:R-:W-:Y:S01]  /*1890*/  @!P2 LEA.HI.X R35, R30, R7, R16, 0x2, P4 ;  /* 0x000000071e23a211 */ /* 0x000fe200020f1410 */
[----:B------:R-:W-:Y:S01]  /*18a0*/  @!P3 IMAD.MOV.U32 R30, RZ, RZ, R18 ;  /* 0x000000ffff1eb224 */ /* 0x000fe200078e0012 */
[----:B------:R-:W-:Y:S01]  /*18b0*/  ISETP.GE.OR P5, PT, R23, UR4, !P1 ;  /* 0x0000000417007c0c */ /* 0x000fe2000cfa6670 */
[----:B------:R-:W-:Y:S01]  /*18c0*/  @!P3 IMAD.MOV.U32 R31, RZ, RZ, R19 ;  /* 0x000000ffff1fb224 */ /* 0x000fe200078e0013 */
[----:B------:R-:W-:Y:S01]  /*18d0*/  MOV R5, 0xff800000 ;  /* 0xff80000000057802 */ /* 0x000fe20000000f00 */
[----:B------:R-:W5:Y:S01]  /*18e0*/  @!P6 LDC.64 R6, c[0x0][0x428] ;  /* 0x00010a00ff06eb82 */ /* 0x000f620000000a00 */
[----:B------:R-:W-:Y:S01]  /*18f0*/  IADD3 R21, PT, PT, R14, 0x38, RZ ;  /* 0x000000380e157810 */ /* 0x000fe20007ffe0ff */
[----:B------:R-:W-:-:S03]  /*1900*/  @!P3 IMAD.WIDE.U32 R30, R15, UR20, R30 ;  /* 0x000000140f1ebc25 */ /* 0x000fc6000f8e001e */
[----:B------:R-:W-:Y:S01]  /*1910*/  ISETP.GE.OR P4, PT, R21, UR4, !P1 ;  /* 0x0000000415007c0c */ /* 0x000fe2000cf86670 */
[----:B------:R1:W4:Y:S01]  /*1920*/  @!P2 LDG.E R5, desc[UR10][R34.64] ;  /* 0x0000000a2205a981 */ /* 0x000322000c1e1900 */
[----:B------:R-:W-:Y:S01]  /*1930*/  @!P3 IMAD R16, R15, UR14, R31 ;  /* 0x0000000e0f10bc24 */ /* 0x000fe2000f8e021f */
[C---:B0-----:R-:W-:Y:S02]  /*1940*/  @!P3 LEA R40, P2, R30.reuse, R2, 0x2 ;  /* 0x000000021e28b211 */ /* 0x041fe400078410ff */
[----:B------:R-:W-:Y:S02]  /*1950*/  MOV R15, 0xff800000 ;  /* 0xff800000000f7802 */ /* 0x000fe40000000f00 */
[----:B------:R-:W-:Y:S01]  /*1960*/  @!P3 LEA.HI.X R41, R30, R3, R16, 0x2, P2 ;  /* 0x000000031e29b211 */ /* 0x000fe200010f1410 */
[----:B------:R-:W-:Y:S01]  /*1970*/  VIADD R30, R14, 0x40 ;  /* 0x000000400e1e7836 */ /* 0x000fe20000000000 */
[----:B------:R-:W0:Y:S01]  /*1980*/  @!P5 LDC.64 R2, c[0x0][0x428] ;  /* 0x00010a00ff02db82 */ /* 0x000e220000000a00 */
[----:B---3--:R-:W-:-:S02]  /*1990*/  @!P0 IMAD.MOV.U32 R32, RZ, RZ, R18 ;  /* 0x000000ffff208224 */ /* 0x008fc400078e0012 */
[----:B------:R-:W3:Y:S01]  /*19a0*/  @!P3 LDG.E R15, desc[UR10][R40.64] ;  /* 0x0000000a280fb981 */ /* 0x000ee2000c1e1900 */
[----:B------:R-:W-:Y:S02]  /*19b0*/  @!P0 IMAD.MOV.U32 R33, RZ, RZ, R19 ;  /* 0x000000ffff218224 */ /* 0x000fe400078e0013 */
[----:B------:R-:W-:-:S04]  /*19c0*/  @!P0 IMAD.WIDE.U32 R32, R12, UR20, R32 ;  /* 0x000000140c208c25 */ /* 0x000fc8000f8e0020 */
[----:B------:R-:W-:Y:S01]  /*19d0*/  @!P0 IMAD R12, R12, UR14, R33 ;  /* 0x0000000e0c0c8c24 */ /* 0x000fe2000f8e0221 */
[C---:B-1----:R-:W-:Y:S01]  /*19e0*/  @!P0 LEA R36, P2, R32.reuse, R8, 0x2 ;  /* 0x0000000820248211 */ /* 0x042fe200078410ff */
[----:B------:R-:W-:Y:S01]  /*19f0*/  @!P6 IMAD.MOV.U32 R35, RZ, RZ, R19 ;  /* 0x000000ffff23e224 */ /* 0x000fe200078e0013 */
[----:B------:R-:W-:Y:S02]  /*1a00*/  @!P6 MOV R34, R18 ;  /* 0x000000120022e202 */ /* 0x000fe40000000f00 */
[----:B------:R-:W-:Y:S02]  /*1a10*/  @!P0 LEA.HI.X R37, R32, R9, R12, 0x2, P2 ;  /* 0x0000000920258211 */ /* 0x000fe400010f140c */
[----:B------:R-:W1:Y:S01]  /*1a20*/  @!P4 LDC.64 R8, c[0x0][0x428] ;  /* 0x00010a00ff08cb82 */ /* 0x000e620000000a00 */
[----:B------:R-:W-:Y:S01]  /*1a30*/  ISETP.GE.OR P3, PT, R30, UR4, !P1 ;  /* 0x000000041e007c0c */ /* 0x000fe2000cf66670 */
[----:B------:R-:W-:Y:S02]  /*1a40*/  IMAD.MOV.U32 R16, RZ, RZ, -0x800000 ;  /* 0xff800000ff107424 */ /* 0x000fe400078e00ff */
[----:B------:R-:W-:Y:S01]  /*1a50*/  @!P6 IMAD.WIDE.U32 R34, R22, UR20, R34 ;  /* 0x000000141622ec25 */ /* 0x000fe2000f8e0022 */
[----:B------:R-:W-:-:S03]  /*1a60*/  @!P5 MOV R33, R19 ;  /* 0x000000130021d202 */ /* 0x000fc60000000f00 */
[----:B------:R0:W3:Y:S01]  /*1a70*/  @!P0 LDG.E R16, desc[UR10][R36.64] ;  /* 0x0000000a24108981 */ /* 0x0000e2000c1e1900 */
[----:B------:R-:W-:Y:S01]  /*1a80*/  @!P6 IMAD R22, R22, UR14, R35 ;  /* 0x0000000e1616ec24 */ /* 0x000fe2000f8e0223 */
[----:B-----5:R-:W-:Y:S01]  /*1a90*/  @!P6 LEA R38, P0, R34, R6, 0x2 ;  /* 0x000000062226e211 */ /* 0x020fe200078010ff */
[----:B------:R-:W-:Y:S01]  /*1aa0*/  @!P5 IMAD.MOV.U32 R32, RZ, RZ, R18 ;  /* 0x000000ffff20d224 */ /* 0x000fe200078e0012 */
[----:B------:R-:W-:Y:S02]  /*1ab0*/  IADD3 R12, PT, PT, R14, 0x48, RZ ;  /* 0x000000480e0c7810 */ /* 0x000fe40007ffe0ff */
[----:B------:R-:W-:Y:S01]  /*1ac0*/  @!P6 LEA.HI.X R39, R34, R7, R22, 0x2, P0 ;  /* 0x000000072227e211 */ /* 0x000fe200000f1416 */
[C---:B------:R-:W-:Y:S01]  /*1ad0*/  @!P5 IMAD.WIDE.U32 R32, R23.reuse, UR20, R32 ;  /* 0x000000141720dc25 */ /* 0x040fe2000f8e0020 */
[----:B------:R-:W-:Y:S01]  /*1ae0*/  ISETP.GE.OR P2, PT, R12, UR4, !P1 ;  /* 0x000000040c007c0c */ /* 0x000fe2000cf46670 */
[----:B------:R-:W5:Y:S02]  /*1af0*/  @!P3 LDC.64 R6, c[0x0][0x428] ;  /* 0x00010a00ff06bb82 */ /* 0x000f640000000a00 */
[----:B------:R-:W-:Y:S01]  /*1b00*/  @!P5 IMAD R24, R23, UR14, R33 ;  /* 0x0000000e1718dc24 */ /* 0x000fe2000f8e0221 */
[----:B0-----:R-:W-:Y:S01]  /*1b10*/  @!P5 LEA R34, P0, R32, R2, 0x2 ;  /* 0x000000022022d211 */ /* 0x001fe200078010ff */
[----:B------:R-:W-:-:S02]  /*1b20*/  IMAD.MOV.U32 R22, RZ, RZ, -0x800000 ;  /* 0xff800000ff167424 */ /* 0x000fc400078e00ff */
[----:B------:R-:W-:Y:S01]  /*1b30*/  VIADD R33, R14, 0x50 ;  /* 0x000000500e217836 */ /* 0x000fe20000000000 */
[----:B------:R-:W-:Y:S02]  /*1b40*/  @!P5 LEA.HI.X R35, R32, R3, R24, 0x2, P0 ;  /* 0x000000032023d211 */ /* 0x000fe400000f1418 */
[----:B------:R-:W-:Y:S01]  /*1b50*/  @!P4 MOV R37, R19 ;  /* 0x000000130025c202 */ /* 0x000fe20000000f00 */
[----:B------:R-:W-:Y:S01]  /*1b60*/  @!P4 IMAD.MOV.U32 R36, RZ, RZ, R18 ;  /* 0x000000ffff24c224 */ /* 0x000fe200078e0012 */
[----:B------:R5:W3:Y:S01]  /*1b70*/  @!P6 LDG.E R22, desc[UR10][R38.64] ;  /* 0x0000000a2616e981 */ /* 0x000ae2000c1e1900 */
[----:B------:R-:W-:Y:S01]  /*1b80*/  IADD3 R32, PT, PT, R14, 0x58, RZ ;  /* 0x000000580e207810 */ /* 0x000fe20007ffe0ff */
[----:B------:R-:W0:Y:S01]  /*1b90*/  @!P2 LDC.64 R2, c[0x0][0x428] ;  /* 0x00010a00ff02ab82 */ /* 0x000e220000000a00 */
[----:B------:R-:W-:-:S04]  /*1ba0*/  @!P4 IMAD.WIDE.U32 R36, R21, UR20, R36 ;  /* 0x000000141524cc25 */ /* 0x000fc8000f8e0024 */
[----:B------:R-:W-:Y:S01]  /*1bb0*/  @!P4 IMAD R24, R21, UR14, R37 ;  /* 0x0000000e1518cc24 */ /* 0x000fe2000f8e0225 */
[C---:B-1----:R-:W-:Y:S02]  /*1bc0*/  @!P4 LEA R40, P0, R36.reuse, R8, 0x2 ;  /* 0x000000082428c211 */ /* 0x042fe400078010ff */
[----:B------:R-:W-:Y:S02]  /*1bd0*/  ISETP.GE.OR P6, PT, R33, UR4, !P1 ;  /* 0x0000000421007c0c */ /* 0x000fe4000cfc6670 */
[----:B------:R-:W-:Y:S01]  /*1be0*/  @!P4 LEA.HI.X R41, R36, R9, R24, 0x2, P0 ;  /* 0x000000092429c211 */ /* 0x000fe200000f1418 */
[----:B------:R-:W-:Y:S01]  /*1bf0*/  @!P3 IMAD.MOV.U32 R37, RZ, RZ, R19 ;  /* 0x000000ffff25b224 */ /* 0x000fe200078e0013 */
[----:B------:R-:W-:Y:S01]  /*1c00*/  @!P3 MOV R36, R18 ;  /* 0x000000120024b202 */ /* 0x000fe20000000f00 */
[----:B------:R-:W-:Y:S01]  /*1c10*/  IMAD.MOV.U32 R24, RZ, RZ, -0x800000 ;  /* 0xff800000ff187424 */ /* 0x000fe200078e00ff */
[----:B------:R-:W-:Y:S02]  /*1c20*/  ISETP.GE.OR P0, PT, R32, UR4, !P1 ;  /* 0x0000000420007c0c */ /* 0x000fe4000cf06670 */
[----:B------:R-:W-:Y:S01]  /*1c30*/  MOV R23, 0xff800000 ;  /* 0xff80000000177802 */ /* 0x000fe20000000f00 */
[----:B------:R-:W-:-:S02]  /*1c40*/  @!P3 IMAD.WIDE.U32 R36, R30, UR20, R36 ;  /* 0x000000141e24bc25 */ /* 0x000fc4000f8e0024 */
[----:B------:R-:W3:Y:S02]  /*1c50*/  @!P4 LDG.E R24, desc[UR10][R40.64] ;  /* 0x0000000a2818c981 */ /* 0x000ee4000c1e1900 */
[----:B------:R-:W-:Y:S01]  /*1c60*/  @!P3 IMAD R30, R30, UR14, R37 ;  /* 0x0000000e1e1ebc24 */ /* 0x000fe2000f8e0225 */
[----:B------:R-:W1:Y:S01]  /*1c70*/  @!P6 LDC.64 R8, c[0x0][0x428] ;  /* 0x00010a00ff08eb82 */ /* 0x000e620000000a00 */
[----:B-----5:R-:W-:Y:S01]  /*1c80*/  @!P3 LEA R38, P4, R36, R6, 0x2 ;  /* 0x000000062426b211 */ /* 0x020fe200078810ff */
[----:B------:R5:W3:Y:S01]  /*1c90*/  @!P5 LDG.E R23, desc[UR10][R34.64] ;  /* 0x0000000a2217d981 */ /* 0x000ae2000c1e1900 */
[----:B------:R-:W-:Y:S02]  /*1ca0*/  IADD3 R31, PT, PT, R14, 0x60, RZ ;  /* 0x000000600e1f7810 */ /* 0x000fe40007ffe0ff */
[----:B------:R-:W-:Y:S02]  /*1cb0*/  @!P3 LEA.HI.X R39, R36, R7, R30, 0x2, P4 ;  /* 0x000000072427b211 */ /* 0x000fe400020f141e */
[----:B------:R-:W-:Y:S01]  /*1cc0*/  ISETP.GE.OR P5, PT, R31, UR4, !P1 ;  /* 0x000000041f007c0c */ /* 0x000fe2000cfa6670 */
[----:B------:R-:W1:Y:S01]  /*1cd0*/  @!P0 LDC.64 R6, c[0x0][0x428] ;  /* 0x00010a00ff068b82 */ /* 0x000e620000000a00 */
[----:B------:R-:W-:Y:S01]  /*1ce0*/  @!P6 MOV R42, R18 ;  /* 0x00000012002ae202 */ /* 0x000fe20000000f00 */
[----:B------:R-:W-:-:S02]  /*1cf0*/  @!P6 IMAD.MOV.U32 R43, RZ, RZ, R19 ;  /* 0x000000ffff2be224 */ /* 0x000fc400078e0013 */
[----:B------:R-:W-:Y:S01]  /*1d00*/  IMAD.MOV.U32 R30, RZ, RZ, -0x800000 ;  /* 0xff800000ff1e7424 */ /* 0x000fe200078e00ff */
[----:B-----5:R-:W-:Y:S01]  /*1d10*/  @!P2 MOV R35, R19 ;  /* 0x000000130023a202 */ /* 0x020fe20000000f00 */
[----:B------:R-:W-:Y:S01]  /*1d20*/  @!P2 IMAD.MOV.U32 R34, RZ, RZ, R18 ;  /* 0x000000ffff22a224 */ /* 0x000fe200078e0012 */
[----:B------:R-:W-:Y:S01]  /*1d30*/  @!P0 MOV R40, R18 ;  /* 0x0000001200288202 */ /* 0x000fe20000000f00 */
[----:B------:R-:W-:Y:S01]  /*1d40*/  @!P6 IMAD.WIDE.U32 R42, R33, UR20, R42 ;  /* 0x00000014212aec25 */ /* 0x000fe2000f8e002a */
[----:B------:R-:W-:Y:S01]  /*1d50*/  MOV R21, 0xff800000 ;  /* 0xff80000000157802 */ /* 0x000fe20000000f00 */
[----:B------:R5:W3:Y:S02]  /*1d60*/  @!P3 LDG.E R30, desc[UR10][R38.64] ;  /* 0x0000000a261eb981 */ /* 0x000ae4000c1e1900 */
[----:B------:R-:W-:-:S04]  /*1d70*/  @!P2 IMAD.WIDE.U32 R34, R12, UR20, R34 ;  /* 0x000000140c22ac25 */ /* 0x000fc8000f8e0022 */
[----:B------:R-:W-:Y:S01]  /*1d80*/  @!P2 IMAD R12, R12, UR14, R35 ;  /* 0x0000000e0c0cac24 */ /* 0x000fe2000f8e0223 */
[----:B0-----:R-:W-:Y:S01]  /*1d90*/  @!P2 LEA R46, P4, R34, R2, 0x2 ;  /* 0x00000002222ea211 */ /* 0x001fe200078810ff */
[----:B------:R-:W-:-:S03]  /*1da0*/  @!P0 IMAD.MOV.U32 R41, RZ, RZ, R19 ;  /* 0x000000ffff298224 */ /* 0x000fc600078e0013 */
[----:B------:R-:W-:Y:S01]  /*1db0*/  @!P2 LEA.HI.X R47, R34, R3, R12, 0x2, P4 ;  /* 0x00000003222fa211 */ /* 0x000fe200020f140c */
[----:B------:R-:W-:Y:S01]  /*1dc0*/  VIADD R12, R14, 0x68 ;  /* 0x000000680e0c7836 */ /* 0x000fe20000000000 */
[----:B------:R-:W0:Y:S01]  /*1dd0*/  @!P5 LDC.64 R2, c[0x0][0x428] ;  /* 0x00010a00ff02db82 */ /* 0x000e220000000a00 */
[----:B------:R-:W-:Y:S01]  /*1de0*/  @!P0 IMAD.WIDE.U32 R40, R32, UR20, R40 ;  /* 0x0000001420288c25 */ /* 0x000fe2000f8e0028 */
[----:B-1----:R-:W-:Y:S01]  /*1df0*/  @!P6 LEA R36, P3, R42, R8, 0x2 ;  /* 0x000000082a24e211 */ /* 0x002fe200078610ff */
[----:B------:R-:W3:Y:S01]  /*1e00*/  @!P2 LDG.E R21, desc[UR10][R46.64] ;  /* 0x0000000a2e15a981 */ /* 0x000ee2000c1e1900 */
[----:B------:R-:W-:Y:S01]  /*1e10*/  ISETP.GE.OR P4, PT, R12, UR4, !P1 ;  /* 0x000000040c007c0c */ /* 0x000fe2000cf86670 */
[----:B------:R-:W-:Y:S02]  /*1e20*/  @!P6 IMAD R34, R33, UR14, R43 ;  /* 0x0000000e2122ec24 */ /* 0x000fe4000f8e022b */
[----:B------:R-:W-:Y:S01]  /*1e30*/  @!P0 IMAD R32, R32, UR14, R41 ;  /* 0x0000000e20208c24 */ /* 0x000fe2000f8e0229 */
[----:B------:R-:W-:-:S02]  /*1e40*/  IADD3 R35, PT, PT, R14, 0x70, RZ ;  /* 0x000000700e237810 */ /* 0x000fc40007ffe0ff */
[----:B------:R-:W-:Y:S01]  /*1e50*/  @!P6 LEA.HI.X R37, R42, R9, R34, 0x2, P3 ;  /* 0x000000092a25e211 */ /* 0x000fe200018f1422 */
[----:B------:R-:W-:Y:S01]  /*1e60*/  VIADD R34, R14, 0x78 ;  /* 0x000000780e227836 */ /* 0x000fe20000000000 */
[C---:B-----5:R-:W-:Y:S01]  /*1e70*/  @!P0 LEA R38, P2, R40.reuse, R6, 0x2 ;  /* 0x0000000628268211 */ /* 0x060fe200078410ff */
[----:B------:R-:W-:Y:S01]  /*1e80*/  @!P5 IMAD.MOV.U32 R42, RZ, RZ, R18 ;  /* 0x000000ffff2ad224 */ /* 0x000fe200078e0012 */
[----:B------:R-:W-:Y:S02]  /*1e90*/  @!P5 MOV R43, R19 ;  /* 0x00000013002bd202 */ /* 0x000fe40000000f00 */
[----:B------:R-:W-:Y:S01]  /*1ea0*/  @!P0 LEA.HI.X R39, R40, R7, R32, 0x2, P2 ;  /* 0x0000000728278211 */ /* 0x000fe200010f1420 */
[----:B------:R-:W1:Y:S01]  /*1eb0*/  @!P4 LDC.64 R8, c[0x0][0x428] ;  /* 0x00010a00ff08cb82 */ /* 0x000e620000000a00 */
[----:B------:R-:W-:Y:S02]  /*1ec0*/  ISETP.GE.OR P2, PT, R35, UR4, !P1 ;  /* 0x0000000423007c0c */ /* 0x000fe4000cf46670 */
[----:B------:R-:W-:Y:S01]  /*1ed0*/  ISETP.GE.OR P1, PT, R34, UR4, !P1 ;  /* 0x0000000422007c0c */ /* 0x000fe2000cf26670 */
[----:B------:R-:W-:Y:S01]  /*1ee0*/  @!P5 IMAD.WIDE.U32 R42, R31, UR20, R42 ;  /* 0x000000141f2adc25 */ /* 0x000fe2000f8e002a */
[----:B------:R-:W-:-:S03]  /*1ef0*/  MOV R33, 0xff800000 ;  /* 0xff80000000217802 */ /* 0x000fc60000000f00 */
[----:B------:R-:W-:Y:S01]  /*1f00*/  @!P5 IMAD R6, R31, UR14, R43 ;  /* 0x0000000e1f06dc24 */ /* 0x000fe2000f8e022b */
[C---:B0-----:R-:W-:Y:S02]  /*1f10*/  @!P5 LEA R40, P3, R42.reuse, R2, 0x2 ;  /* 0x000000022a28d211 */ /* 0x041fe400078610ff */
[----:B------:R0:W5:Y:S02]  /*1f20*/  @!P6 LDG.E R33, desc[UR10][R36.64] ;  /* 0x0000000a2421e981 */ /* 0x000164000c1e1900 */
[----:B------:R-:W-:Y:S02]  /*1f30*/  @!P5 LEA.HI.X R41, R42, R3, R6, 0x2, P3 ;  /* 0x000000032a29d211 */ /* 0x000fe400018f1406 */
[----:B------:R-:W2:Y:S01]  /*1f40*/  @!P2 LDC.64 R6, c[0x0][0x428] ;  /* 0x00010a00ff06ab82 */ /* 0x000ea20000000a00 */
[----:B------:R-:W-:-:S06]  /*1f50*/  IMAD.MOV.U32 R32, RZ, RZ, -0x800000 ;  /* 0xff800000ff207424 */ /* 0x000fcc00078e00ff */
[----:B------:R1:W5:Y:S01]  /*1f60*/  @!P0 LDG.E R32, desc[UR10][R38.64] ;  /* 0x0000000a26208981 */ /* 0x000362000c1e1900 */
[----:B------:R-:W2:Y:S01]  /*1f70*/  @!P1 LDC.64 R2, c[0x0][0x428] ;  /* 0x00010a00ff029b82 */ /* 0x000ea20000000a00 */
[----:B0-----:R-:W-:Y:S01]  /*1f80*/  @!P4 MOV R37, R19 ;  /* 0x000000130025c202 */ /* 0x001fe20000000f00 */
[----:B------:R-:W-:-:S04]  /*1f90*/  @!P4 IMAD.MOV.U32 R36, RZ, RZ, R18 ;  /* 0x000000ffff24c224 */ /* 0x000fc800078e0012 */
[----:B------:R-:W-:-:S04]  /*1fa0*/  @!P4 IMAD.WIDE.U32 R36, R12, UR20, R36 ;  /* 0x000000140c24cc25 */ /* 0x000fc8000f8e0024 */
[----:B------:R-:W-:Y:S01]  /*1fb0*/  @!P4 IMAD R12, R12, UR14, R37 ;  /* 0x0000000e0c0ccc24 */ /* 0x000fe2000f8e0225 */
[C---:B-1----:R-:W-:Y:S02]  /*1fc0*/  @!P4 LEA R8, P0, R36.reuse, R8, 0x2 ;  /* 0x000000082408c211 */ /* 0x042fe400078010ff */
[----:B------:R-:W-:Y:S02]  /*1fd0*/  @!P2 MOV R37, R19 ;  /* 0x000000130025a202 */ /* 0x000fe40000000f00 */
[----:B------:R-:W-:Y:S01]  /*1fe0*/  @!P4 LEA.HI.X R9, R36, R9, R12, 0x2, P0 ;  /* 0x000000092409c211 */ /* 0x000fe200000f140c */
[--C-:B------:R-:W-:Y:S02]  /*1ff0*/  @!P2 IMAD.MOV.U32 R36, RZ, RZ, R18.reuse ;  /* 0x000000ffff24a224 */ /* 0x100fe400078e0012 */
[----:B------:R-:W-:-:S04]  /*2000*/  @!P1 IMAD.WIDE.U32 R18, R34, UR20, R18 ;  /* 0x0000001422129c25 */ /* 0x000fc8000f8e0012 */
[----:B------:R-:W-:Y:S01]  /*2010*/  @!P2 IMAD.WIDE.U32 R36, R35, UR20, R36 ;  /* 0x000000142324ac25 */ /* 0x000fe2000f8e0024 */
[----:B--2---:R-:W-:-:S03]  /*2020*/  @!P1 LEA R38, P0, R18, R2, 0x2 ;  /* 0x0000000212269211 */ /* 0x004fc600078010ff */
[----:B------:R-:W-:Y:S01]  /*2030*/  @!P1 IMAD R34, R34, UR14, R19 ;  /* 0x0000000e22229c24 */ /* 0x000fe2000f8e0213 */
[----:B------:R-:W-:Y:S01]  /*2040*/  @!P2 LEA R6, P3, R36, R6, 0x2 ;  /* 0x000000062406a211 */ /* 0x000fe200078610ff */
[----:B------:R-:W-:Y:S01]  /*2050*/  @!P2 IMAD R12, R35, UR14, R37 ;  /* 0x0000000e230cac24 */ /* 0x000fe2000f8e0225 */
[----:B------:R-:W-:Y:S01]  /*2060*/  MOV R31, 0xff800000 ;  /* 0xff800000001f7802 */ /* 0x000fe20000000f00 */
[----:B------:R-:W-:Y:S01]  /*2070*/  IMAD.MOV.U32 R2, RZ, RZ, -0x800000 ;  /* 0xff800000ff027424 */ /* 0x000fe200078e00ff */
[----:B------:R-:W-:Y:S01]  /*2080*/  @!P1 LEA.HI.X R39, R18, R3, R34, 0x2, P0 ;  /* 0x0000000312279211 */ /* 0x000fe200000f1422 */
[----:B------:R-:W-:Y:S01]  /*2090*/  IMAD.MOV.U32 R3, RZ, RZ, -0x800000 ;  /* 0xff800000ff037424 */ /* 0x000fe200078e00ff */
[----:B------:R-:W-:Y:S02]  /*20a0*/  MOV R34, 0xff800000 ;  /* 0xff80000000227802 */ /* 0x000fe40000000f00 */
[----:B------:R-:W-:Y:S01]  /*20b0*/  @!P2 LEA.HI.X R7, R36, R7, R12, 0x2, P3 ;  /* 0x000000072407a211 */ /* 0x000fe200018f140c */
[----:B------:R-:W2:Y:S04]  /*20c0*/  @!P5 LDG.E R31, desc[UR10][R40.64] ;  /* 0x0000000a281fd981 */ /* 0x000ea8000c1e1900 */
[----:B------:R0:W2:Y:S04]  /*20d0*/  @!P4 LDG.E R2, desc[UR10][R8.64] ;  /* 0x0000000a0802c981 */ /* 0x0000a8000c1e1900 */
[----:B------:R1:W2:Y:S04]  /*20e0*/  @!P2 LDG.E R34, desc[UR10][R6.64] ;  /* 0x0000000a0622a981 */ /* 0x0002a8000c1e1900 */
[----:B------:R-:W2:Y:S01]  /*20f0*/  @!P1 LDG.E R3, desc[UR10][R38.64] ;  /* 0x0000000a26039981 */ /* 0x000ea2000c1e1900 */
[----:B------:R-:W4:Y:S01]  /*2100*/  S2UR UR4, SR_CgaCtaId ;  /* 0x00000000000479c3 */ /* 0x000f220000008800 */
[----:B------:R-:W-:Y:S01]  /*2110*/  UMOV UR8, 0x400 ;  /* 0x0000040000087882 */ /* 0x000fe20000000000 */
[----:B------:R-:W-:-:S02]  /*2120*/  ISETP.GT.U32.AND P3, PT, R4, 0x37f, PT ;  /* 0x0000037f0400780c */ /* 0x000fc40003f64070 */
[C---:B------:R-:W-:Y:S02]  /*2130*/  ISETP.GT.U32.AND P2, PT, R4.reuse, 0x2ff, PT ;  /* 0x000002ff0400780c */ /* 0x040fe40003f44070 */
[----:B------:R-:W-:Y:S01]  /*2140*/  ISETP.GT.U32.AND P1, PT, R4, 0x27f, PT ;  /* 0x0000027f0400780c */ /* 0x000fe20003f24070 */
[----:B----4-:R-:W-:-:S06]  /*2150*/  ULEA UR4, UR4, UR8, 0x18 ;  /* 0x0000000804047291 */ /* 0x010fcc000f8ec0ff */
[----:B------:R-:W-:-:S05]  /*2160*/  LEA R13, R13, UR4, 0x2 ;  /* 0x000000040d0d7c11 */ /* 0x000fca000f8e10ff */
[----:B0-----:R-:W-:Y:S01]  /*2170*/  IMAD R8, R14, 0x44, R13 ;  /* 0x000000440e087824 */ /* 0x001fe200078e020d */
[----:B------:R-:W-:-:S04]  /*2180*/  ISETP.GT.U32.AND P4, PT, R4, 0x1ff, PT ;  /* 0x000001ff0400780c */ /* 0x000fc80003f84070 */
[----:B------:R-:W-:Y:S01]  /*2190*/  STS [R8], R11 ;  /* 0x0000000b08007388 */ /* 0x000fe20000000800 */
[----:B-1----:R-:W-:-:S03]  /*21a0*/  LOP3.LUT P5, R7, R4, 0x380, RZ, 0xc0, !PT ;  /* 0x0000038004077812 */ /* 0x002fc600078ac0ff */
[----:B------:R-:W-:Y:S01]  /*21b0*/  STS [R8+0x220], R10 ;  /* 0x0002200a08007388 */ /* 0x000fe20000000800 */
[----:B------:R-:W-:-:S03]  /*21c0*/  SHF.R.U32.HI R12, RZ, 0x3, R4 ;  /* 0x00000003ff0c7819 */ /* 0x000fc60000011604 */
[----:B------:R-:W-:Y:S01]  /*21d0*/  STS [R8+0x440], R5 ;  /* 0x0004400508007388 */ /* 0x000fe20000000800 */
[----:B------:R-:W-:-:S03]  /*21e0*/  ISETP.NE.AND P0, PT, R7, RZ, PT ;  /* 0x000000ff0700720c */ /* 0x000fc60003f05270 */
[----:B---3--:R-:W-:Y:S01]  /*21f0*/  STS [R8+0x660], R15 ;  /* 0x0006600f08007388 */ /* 0x008fe20000000800 */
[----:B------:R-:W-:Y:S02]  /*2200*/  LOP3.LUT R9, R4, 0x7, RZ, 0xc0, !PT ;  /* 0x0000000704097812 */ /* 0x000fe400078ec0ff */
[----:B------:R-:W-:Y:S01]  /*2210*/  LEA R6, R12, UR4, 0x2 ;  /* 0x000000040c067c11 */ /* 0x000fe2000f8e10ff */
[----:B------:R-:W-:Y:S01]  /*2220*/  IMAD.MOV.U32 R18, RZ, RZ, -0x800000 ;  /* 0xff800000ff127424 */ /* 0x000fe200078e00ff */
[----:B------:R-:W-:Y:S01]  /*2230*/  MOV R37, 0xff800000 ;  /* 0xff80000000257802 */ /* 0x000fe20000000f00 */
[----:B------:R0:W-:Y:S02]  /*2240*/  STS [R8+0x880], R16 ;  /* 0x0008801008007388 */ /* 0x0001e40000000800 */
[----:B------:R-:W-:Y:S01]  /*2250*/  IMAD R14, R9, 0x44, R6 ;  /* 0x00000044090e7824 */ /* 0x000fe200078e0206 */
[----:B------:R-:W-:Y:S01]  /*2260*/  MOV R19, 0xff800000 ;  /* 0xff80000000137802 */ /* 0x000fe20000000f00 */
[----:B------:R-:W-:Y:S04]  /*2270*/  STS [R8+0xaa0], R22 ;  /* 0x000aa01608007388 */ /* 0x000fe80000000800 */
[----:B------:R-:W-:Y:S04]  /*2280*/  STS [R8+0xee0], R24 ;  /* 0x000ee01808007388 */ /* 0x000fe80000000800 */
[----:B------:R-:W-:Y:S01]  /*2290*/  STS [R8+0xcc0], R23 ;  /* 0x000cc01708007388 */ /* 0x000fe20000000800 */
[----:B0-----:R-:W-:Y:S01]  /*22a0*/  IMAD.MOV.U32 R16, RZ, RZ, -0x800000 ;  /* 0xff800000ff107424 */ /* 0x001fe200078e00ff */
[----:B------:R-:W-:Y:S01]  /*22b0*/  MOV R13, 0xff800000 ;  /* 0xff800000000d7802 */ /* 0x000fe20000000f00 */
[----:B------:R-:W-:Y:S01]  /*22c0*/  IMAD.MOV.U32 R15, RZ, RZ, -0x800000 ;  /* 0xff800000ff0f7424 */ /* 0x000fe200078e00ff */
[----:B------:R-:W-:Y:S04]  /*22d0*/  STS [R8+0x1100], R30 ;  /* 0x0011001e08007388 */ /* 0x000fe80000000800 */
[----:B------:R0:W-:Y:S01]  /*22e0*/  @!P3 STS [R8+0x1320], R21 ;  /* 0x001320150800b388 */ /* 0x0001e20000000800 */
[----:B------:R-:W-:-:S03]  /*22f0*/  ISETP.GT.U32.AND P3, PT, R4, 0x17f, PT ;  /* 0x0000017f0400780c */ /* 0x000fc60003f64070 */
[----:B-----5:R-:W-:Y:S01]  /*2300*/  @!P2 STS [R8+0x1540], R33 ;  /* 0x001540210800a388 */ /* 0x020fe20000000800 */
[----:B------:R-:W-:-:S03]  /*2310*/  ISETP.GT.U32.AND P2, PT, R4, 0xff, PT ;  /* 0x000000ff0400780c */ /* 0x000fc60003f44070 */
[----:B------:R-:W-:Y:S01]  /*2320*/  @!P1 STS [R8+0x1760], R32 ;  /* 0x0017602008009388 */ /* 0x000fe20000000800 */
[----:B------:R-:W-:Y:S01]  /*2330*/  ISETP.GT.U32.AND P1, PT, R4, 0x7f, PT ;  /* 0x0000007f0400780c */ /* 0x000fe20003f24070 */
[----:B------:R-:W-:Y:S01]  /*2340*/  IMAD.MOV.U32 R10, RZ, RZ, -0x800000 ;  /* 0xff800000ff0a7424 */ /* 0x000fe200078e00ff */
[----:B0-----:R-:W-:Y:S02]  /*2350*/  MOV R21, 0xff800000 ;  /* 0xff80000000157802 */ /* 0x001fe40000000f00 */
[----:B------:R-:W-:Y:S02]  /*2360*/  MOV R11, 0xff800000 ;  /* 0xff800000000b7802 */ /* 0x000fe40000000f00 */
[----:B------:R-:W-:Y:S01]  /*2370*/  MOV R9, 0xff800000 ;  /* 0xff80000000097802 */ /* 0x000fe20000000f00 */
[----:B------:R-:W-:Y:S01]  /*2380*/  IMAD.MOV.U32 R6, RZ, RZ, -0x800000 ;  /* 0xff800000ff067424 */ /* 0x000fe200078e00ff */
[----:B------:R-:W-:Y:S01]  /*2390*/  MOV R7, 0xff800000 ;  /* 0xff80000000077802 */ /* 0x000fe20000000f00 */
[----:B------:R-:W0:Y:S01]  /*23a0*/  LDC R23, c[0x0][0x434] ;  /* 0x00010d00ff177b82 */ /* 0x000e220000000800 */
[----:B--2---:R-:W-:Y:S04]  /*23b0*/  @!P4 STS [R8+0x1980], R31 ;  /* 0x0019801f0800c388 */ /* 0x004fe80000000800 */
[----:B------:R-:W-:Y:S04]  /*23c0*/  @!P3 STS [R8+0x1ba0], R2 ;  /* 0x001ba0020800b388 */ /* 0x000fe80000000800 */
[----:B------:R-:W-:Y:S04]  /*23d0*/  @!P2 STS [R8+0x1dc0], R34 ;  /* 0x001dc0220800a388 */ /* 0x000fe80000000800 */
[----:B------:R1:W-:Y:S01]  /*23e0*/  @!P1 STS [R8+0x1fe0], R3 ;  /* 0x001fe00308009388 */ /* 0x0003e20000000800 */
[----:B------:R-:W-:Y:S01]  /*23f0*/  BAR.SYNC.DEFER_BLOCKING 0x0 ;  /* 0x0000000000007b1d */ /* 0x000fe20000010000 */
[----:B------:R-:W-:-:S05]  /*2400*/  MOV R5, 0xff800000 ;  /* 0xff80000000057802 */ /* 0x000fca0000000f00 */
[----:B------:R-:W-:Y:S04]  /*2410*/  @!P5 LDS R37, [R14] ;  /* 0x000000000e25d984 */ /* 0x000fe80000000800 */
[----:B------:R-:W-:Y:S04]  /*2420*/  @!P5 LDS R18, [R14+0x220] ;  /* 0x000220000e12d984 */ /* 0x000fe80000000800 */
[----:B------:R-:W2:Y:S04]  /*2430*/  @!P0 LDS R21, [R14+0x440] ;  /* 0x000440000e158984 */ /* 0x000ea80000000800 */
[----:B------:R-:W-:Y:S04]  /*2440*/  @!P0 LDS R16, [R14+0x660] ;  /* 0x000660000e108984 */ /* 0x000fe80000000800 */
[----:B------:R-:W3:Y:S01]  /*2450*/  @!P0 LDS R19, [R14+0x880] ;  /* 0x000880000e138984 */ /* 0x000ee20000000800 */
[----:B-1----:R-:W-:-:S03]  /*2460*/  IMAD.MOV.U32 R8, RZ, RZ, -0x800000 ;  /* 0xff800000ff087424 */ /* 0x002fc600078e00ff */
[----:B------:R-:W-:Y:S04]  /*2470*/  @!P0 LDS R15, [R14+0xaa0] ;  /* 0x000aa0000e0f8984 */ /* 0x000fe80000000800 */
[----:B------:R-:W1:Y:S04]  /*2480*/  @!P0 LDS R13, [R14+0xcc0] ;  /* 0x000cc0000e0d8984 */ /* 0x000e680000000800 */
[----:B------:R-:W-:Y:S04]  /*2490*/  @!P0 LDS R10, [R14+0xee0] ;  /* 0x000ee0000e0a8984 */ /* 0x000fe80000000800 */
[----:B------:R-:W4:Y:S01]  /*24a0*/  @!P0 LDS R11, [R14+0x1100] ;  /* 0x001100000e0b8984 */ /* 0x000f220000000800 */
[----:B------:R-:W-:-:S03]  /*24b0*/  IMAD.MOV.U32 R2, RZ, RZ, -0x800000 ;  /* 0xff800000ff027424 */ /* 0x000fc600078e00ff */
[----:B------:R-:W-:Y:S04]  /*24c0*/  @!P0 LDS R8, [R14+0x1320] ;  /* 0x001320000e088984 */ /* 0x000fe80000000800 */
[----:B------:R-:W5:Y:S01]  /*24d0*/  @!P0 LDS R9, [R14+0x1540] ;  /* 0x001540000e098984 */ /* 0x000f620000000800 */
[----:B------:R-:W-:-:S03]  /*24e0*/  IMAD.MOV.U32 R3, RZ, RZ, -0x800000 ;  /* 0xff800000ff037424 */ /* 0x000fc600078e00ff */
[----:B------:R-:W-:Y:S04]  /*24f0*/  @!P0 LDS R6, [R14+0x1760] ;  /* 0x001760000e068984 */ /* 0x000fe80000000800 */
[----:B------:R-:W0:Y:S04]  /*2500*/  @!P0 LDS R7, [R14+0x1980] ;  /* 0x001980000e078984 */ /* 0x000e280000000800 */
[----:B------:R-:W-:Y:S04]  /*2510*/  @!P0 LDS R2, [R14+0x1ba0] ;  /* 0x001ba0000e028984 */ /* 0x000fe80000000800 */
[----:B------:R-:W0:Y:S04]  /*2520*/  @!P0 LDS R5, [R14+0x1dc0] ;  /* 0x001dc0000e058984 */ /* 0x000e280000000800 */
[----:B------:R-:W0:Y:S01]  /*2530*/  @!P0 LDS R3, [R14+0x1fe0] ;  /* 0x001fe0000e038984 */ /* 0x000e220000000800 */
[----:B--2---:R-:W-:-:S04]  /*2540*/  FMNMX3.FTZ R22, R37, R18, R21, !PT ;  /* 0x0000001225167276 */ /* 0x004fc80007810015 */
[----:B---3--:R-:W-:-:S04]  /*2550*/  FMNMX3.FTZ R22, R22, R16, R19, !PT ;  /* 0x0000001016167276 */ /* 0x008fc80007810013 */
[----:B-1----:R-:W-:-:S04]  /*2560*/  FMNMX3.FTZ R22, R22, R15, R13, !PT ;  /* 0x0000000f16167276 */ /* 0x002fc8000781000d */
[----:B----4-:R-:W-:-:S04]  /*2570*/  FMNMX3.FTZ R22, R22, R10, R11, !PT ;  /* 0x0000000a16167276 */ /* 0x010fc8000781000b */
[----:B-----5:R-:W-:-:S04]  /*2580*/  FMNMX3.FTZ R22, R22, R8, R9, !PT ;  /* 0x0000000816167276 */ /* 0x020fc80007810009 */
[----:B0-----:R-:W-:-:S04]  /*2590*/  FMNMX3.FTZ R22, R22, R6, R7, !PT ;  /* 0x0000000616167276 */ /* 0x001fc80007810007 */
[----:B------:R-:W-:-:S04]  /*25a0*/  FMNMX3.FTZ R22, R22, R2, R5, !PT ;  /* 0x0000000216167276 */ /* 0x000fc80007810005 */
[----:B------:R-:W-:-:S05]  /*25b0*/  FMNMX.FTZ R39, R22, R3, !PT ;  /* 0x0000000316277209 */ /* 0x000fca0007810000 */
[----:B------:R-:W0:Y:S01]  /*25c0*/  SHFL.BFLY PT, R30, R39, 0x4, 0x1f ;  /* 0x0c801f00271e7f89 */ /* 0x000e2200000e0000 */
[----:B------:R-:W-:-:S04]  /*25d0*/  IABS R31, R23 ;  /* 0x00000017001f7213 */ /* 0x000fc80000000000 */
[----:B------:R-:W1:Y:S01]  /*25e0*/  I2F.RP R32, R31 ;  /* 0x0000001f00207306 */ /* 0x000e620000209400 */
[----:B0-----:R-:W-:-:S05]  /*25f0*/  FMNMX.FTZ R30, R39, R30, !PT ;  /* 0x0000001e271e7209 */ /* 0x001fca0007810000 */
[----:B------:R-:W0:Y:S02]  /*2600*/  SHFL.BFLY PT, R33, R30, 0x2, 0x1f ;  /* 0x0c401f001e217f89 */ /* 0x000e2400000e0000 */
[----:B-1----:R-:W1:Y:S01]  /*2610*/  MUFU.RCP R34, R32 ;  /* 0x0000002000227308 */ /* 0x002e620000001000 */
[----:B0-----:R-:W-:Y:S02]  /*2620*/  FMNMX.FTZ R33, R30, R33, !PT ;  /* 0x000000211e217209 */ /* 0x001fe40007810000 */
[----:B-1----:R-:W-:-:S03]  /*2630*/  IADD3 R34, PT, PT, R34, 0xffffffe, RZ ;  /* 0x0ffffffe22227810 */ /* 0x002fc60007ffe0ff */
[----:B------:R-:W0:Y:S02]  /*2640*/  SHFL.BFLY PT, R24, R33, 0x1, 0x1f ;  /* 0x0c201f0021187f89 */ /* 0x000e2400000e0000 */
[----:B------:R-:W1:Y:S02]  /*2650*/  F2I.FTZ.U32.TRUNC.NTZ R35, R34 ;  /* 0x0000002200237305 */ /* 0x000e64000021f000 */
[--C-:B-1----:R-:W-:Y:S02]  /*2660*/  IMAD.MOV R14, RZ, RZ, -R35.reuse ;  /* 0x000000ffff0e7224 */ /* 0x102fe400078e0a23 */
[----:B------:R-:W-:Y:S02]  /*2670*/  HFMA2 R34, -RZ, RZ, 0, 0 ;  /* 0x00000000ff227431 */ /* 0x000fe400000001ff */
[----:B------:R-:W-:Y:S01]  /*2680*/  IMAD R22, R14, R31, RZ ;  /* 0x0000001f0e167224 */ /* 0x000fe200078e02ff */
[----:B------:R-:W-:Y:S02]  /*2690*/  IABS R14, R0 ;  /* 0x00000000000e7213 */ /* 0x000fe40000000000 */
[----:B0-----:R-:W-:Y:S01]  /*26a0*/  FMNMX.FTZ R24, R33, R24, !PT ;  /* 0x0000001821187209 */ /* 0x001fe20007810000 */
[----:B------:R-:W-:-:S03]  /*26b0*/  IMAD.HI.U32 R35, R35, R22, R34 ;  /* 0x0000001623237227 */ /* 0x000fc600078e0022 */
[----:B------:R-:W-:Y:S01]  /*26c0*/  FSETP.NEU.FTZ.AND P0, PT, R24, -INF , PT ;  /* 0xff8000001800780b */ /* 0x000fe20003f1d000 */
[----:B------:R-:W-:-:S03]  /*26d0*/  IMAD.MOV.U32 R36, RZ, RZ, R14 ;  /* 0x000000ffff247224 */ /* 0x000fc600078e000e */
[----:B------:R-:W-:Y:S01]  /*26e0*/  FSEL R14, R24, RZ, P0 ;  /* 0x000000ff180e7208 */ /* 0x000fe20000000000 */
[----:B------:R-:W-:-:S04]  /*26f0*/  IMAD.HI.U32 R30, R35, R36, RZ ;  /* 0x00000024231e7227 */ /* 0x000fc800078e00ff */
[----:B------:R-:W-:Y:S01]  /*2700*/  FADD.FTZ R34, -R14, R37 ;  /* 0x000000250e227221 */ /* 0x000fe20000010100 */
[----:B------:R-:W-:Y:S01]  /*2710*/  IADD3 R22, PT, PT, -R30, RZ, RZ ;  /* 0x000000ff1e167210 */ /* 0x000fe20007ffe1ff */
[----:B------:R-:W-:Y:S02]  /*2720*/  FADD.FTZ R38, -R14, R18 ;  /* 0x000000120e267221 */ /* 0x000fe40000010100 */
[----:B------:R-:W-:Y:S01]  /*2730*/  FMUL.FTZ R34, R34, 1.4426950216293334961 ;  /* 0x3fb8aa3b22227820 */ /* 0x000fe20000410000 */
[----:B------:R-:W-:Y:S01]  /*2740*/  FADD.FTZ R35, -R14, R21 ;  /* 0x000000150e237221 */ /* 0x000fe20000010100 */
[----:B------:R-:W-:Y:S01]  /*2750*/  FMUL.FTZ R38, R38, 1.4426950216293334961 ;  /* 0x3fb8aa3b26267820 */ /* 0x000fe20000410000 */
[----:B------:R-:W-:Y:S02]  /*2760*/  IMAD R36, R31, R22, R36 ;  /* 0x000000161f247224 */ /* 0x000fe400078e0224 */
[----:B------:R-:W-:Y:S01]  /*2770*/  FMUL.FTZ R35, R35, 1.4426950216293334961 ;  /* 0x3fb8aa3b23237820 */ /* 0x000fe20000410000 */
[----:B------:R-:W-:Y:S02]  /*2780*/  MUFU.EX2 R34, R34 ;  /* 0x0000002200227308 */ /* 0x000fe40000000800 */
[----:B------:R-:W-:-:S02]  /*2790*/  ISETP.GT.U32.AND P2, PT, R31, R36, PT ;  /* 0x000000241f00720c */ /* 0x000fc40003f44070 */
[----:B------:R-:W0:Y:S01]  /*27a0*/  MUFU.EX2 R33, R38 ;  /* 0x0000002600217308 */ /* 0x000e220000000800 */
[----:B------:R-:W-:-:S03]  /*27b0*/  FADD.FTZ R24, -R14, R16 ;  /* 0x000000100e187221 */ /* 0x000fc60000010100 */
[----:B------:R-:W1:Y:S01]  /*27c0*/  MUFU.EX2 R32, R35 ;  /* 0x0000002300207308 */ /* 0x000e620000000800 */
[----:B------:R-:W-:Y:S01]  /*27d0*/  FMUL.FTZ R24, R24, 1.4426950216293334961 ;  /* 0x3fb8aa3b18187820 */ /* 0x000fe20000410000 */
[----:B------:R-:W-:-:S04]  /*27e0*/  FADD.FTZ R22, -R14, R19 ;  /* 0x000000130e167221 */ /* 0x000fc80000010100 */
[----:B------:R-:W-:Y:S01]  /*27f0*/  FMUL.FTZ R22, R22, 1.4426950216293334961 ;  /* 0x3fb8aa3b16167820 */ /* 0x000fe20000410000 */
[----:B------:R-:W2:Y:S01]  /*2800*/  MUFU.EX2 R24, R24 ;  /* 0x0000001800187308 */ /* 0x000ea20000000800 */
[----:B------:R-:W-:Y:S02]  /*2810*/  @!P2 IMAD.IADD R36, R36, 0x1, -R31 ;  /* 0x000000012424a824 */ /* 0x000fe400078e0a1f */
[----:B0-----:R-:W-:Y:S02]  /*2820*/  FADD.FTZ R33, R34, R33 ;  /* 0x0000002122217221 */ /* 0x001fe40000010000 */
[----:B------:R-:W0:Y:S02]  /*2830*/  MUFU.EX2 R22, R22 ;  /* 0x0000001600167308 */ /* 0x000e240000000800 */
[----:B-1----:R-:W-:Y:S01]  /*2840*/  FADD.FTZ R33, R33, R32 ;  /* 0x0000002021217221 */ /* 0x002fe20000010000 */
[----:B------:R-:W-:Y:S01]  /*2850*/  FADD.FTZ R32, -R14, R15 ;  /* 0x0000000f0e207221 */ /* 0x000fe20000010100 */
[----:B------:R-:W-:Y:S01]  /*2860*/  ISETP.GE.U32.AND P3, PT, R36, R31, PT ;  /* 0x0000001f2400720c */ /* 0x000fe20003f66070 */
[C---:B------:R-:W-:Y:S01]  /*2870*/  FADD.FTZ R36, -R14.reuse, R13 ;  /* 0x0000000d0e247221 */ /* 0x040fe20000010100 */
[----:B------:R-:W-:Y:S01]  /*2880*/  FADD.FTZ R35, -R14, R10 ;  /* 0x0000000a0e237221 */ /* 0x000fe20000010100 */
[----:B------:R-:W-:Y:S01]  /*2890*/  FMUL.FTZ R32, R32, 1.4426950216293334961 ;  /* 0x3fb8aa3b20207820 */ /* 0x000fe20000410000 */
[----:B------:R-:W-:Y:S01]  /*28a0*/  FADD.FTZ R34, -R14, R11 ;  /* 0x0000000b0e227221 */ /* 0x000fe20000010100 */
[----:B------:R-:W-:Y:S01]  /*28b0*/  FMUL.FTZ R36, R36, 1.4426950216293334961 ;  /* 0x3fb8aa3b24247820 */ /* 0x000fe20000410000 */
[----:B--2---:R-:W-:Y:S01]  /*28c0*/  FADD.FTZ R33, R33, R24 ;  /* 0x0000001821217221 */ /* 0x004fe20000010000 */
[----:B------:R-:W1:Y:S01]  /*28d0*/  MUFU.EX2 R39, R32 ;  /* 0x0000002000277308 */ /* 0x000e620000000800 */
[----:B------:R-:W-:Y:S01]  /*28e0*/  FMUL.FTZ R35, R35, 1.4426950216293334961 ;  /* 0x3fb8aa3b23237820 */ /* 0x000fe20000410000 */
[----:B------:R-:W2:Y:S01]  /*28f0*/  LDC R31, c[0x0][0x3e0] ;  /* 0x0000f800ff1f7b82 */ /* 0x000ea20000000800 */
[----:B0-----:R-:W-:Y:S01]  /*2900*/  FADD.FTZ R22, R33, R22 ;  /* 0x0000001621167221 */ /* 0x001fe20000010000 */
[----:B------:R-:W0:Y:S01]  /*2910*/  MUFU.EX2 R36, R36 ;  /* 0x0000002400247308 */ /* 0x000e220000000800 */
[----:B------:R-:W-:Y:S01]  /*2920*/  FMUL.FTZ R34, R34, 1.4426950216293334961 ;  /* 0x3fb8aa3b22227820 */ /* 0x000fe20000410000 */
[----:B------:R-:W-:-:S02]  /*2930*/  FADD.FTZ R33, -R14, R8 ;  /* 0x000000080e217221 */ /* 0x000fc40000010100 */
[----:B------:R-:W3:Y:S02]  /*2940*/  MUFU.EX2 R35, R35 ;  /* 0x0000002300237308 */ /* 0x000ee40000000800 */
[----:B------:R-:W-:Y:S01]  /*2950*/  FMUL.FTZ R33, R33, 1.4426950216293334961 ;  /* 0x3fb8aa3b21217820 */ /* 0x000fe20000410000 */
[----:B------:R-:W-:Y:S01]  /*2960*/  FADD.FTZ R42, -R14, R9 ;  /* 0x000000090e2a7221 */ /* 0x000fe20000010100 */
[----:B------:R-:W4:Y:S01]  /*2970*/  MUFU.EX2 R34, R34 ;  /* 0x0000002200227308 */ /* 0x000f220000000800 */
[----:B-1----:R-:W-:Y:S01]  /*2980*/  FADD.FTZ R39, R22, R39 ;  /* 0x0000002716277221 */ /* 0x002fe20000010000 */
[----:B------:R-:W-:Y:S01]  /*2990*/  LOP3.LUT R0, R0, R23, RZ, 0x3c, !PT ;  /* 0x0000001700007212 */ /* 0x000fe200078e3cff */
[----:B------:R-:W-:Y:S01]  /*29a0*/  FMUL.FTZ R42, R42, 1.4426950216293334961 ;  /* 0x3fb8aa3b2a2a7820 */ /* 0x000fe20000410000 */
[----:B------:R-:W1:Y:S01]  /*29b0*/  MUFU.EX2 R33, R33 ;  /* 0x0000002100217308 */ /* 0x000e620000000800 */
[----:B0-----:R-:W-:Y:S01]  /*29c0*/  FADD.FTZ R36, R39, R36 ;  /* 0x0000002427247221 */ /* 0x001fe20000010000 */
[----:B------:R-:W-:-:S02]  /*29d0*/  ISETP.GE.AND P1, PT, R0, RZ, PT ;  /* 0x000000ff0000720c */ /* 0x000fc40003f26270 */
[----:B------:R-:W0:Y:S01]  /*29e0*/  MUFU.EX2 R39, R42 ;  /* 0x0000002a00277308 */ /* 0x000e220000000800 */
[----:B------:R-:W-:Y:S01]  /*29f0*/  ISETP.NE.AND P0, PT, R23, RZ, PT ;  /* 0x000000ff1700720c */ /* 0x000fe20003f05270 */
[----:B---3--:R-:W-:Y:S01]  /*2a00*/  FADD.FTZ R35, R36, R35 ;  /* 0x0000002324237221 */ /* 0x008fe20000010000 */
[----:B------:R-:W-:Y:S01]  /*2a10*/  @!P2 IADD3 R30, PT, PT, R30, 0x1, RZ ;  /* 0x000000011e1ea810 */ /* 0x000fe20007ffe0ff */
[----:B------:R-:W-:Y:S01]  /*2a20*/  FADD.FTZ R38, -R14, R6 ;  /* 0x000000060e267221 */ /* 0x000fe20000010100 */
[----:B--2---:R-:W-:Y:S01]  /*2a30*/  IABS R24, R31 ;  /* 0x0000001f00187213 */ /* 0x004fe20000000000 */
[----:B----4-:R-:W-:Y:S02]  /*2a40*/  FADD.FTZ R34, R35, R34 ;  /* 0x0000002223227221 */ /* 0x010fe40000010000 */
[----:B------:R-:W-:Y:S01]  /*2a50*/  FMUL.FTZ R38, R38, 1.4426950216293334961 ;  /* 0x3fb8aa3b26267820 */ /* 0x000fe20000410000 */
[----:B------:R-:W-:Y:S01]  /*2a60*/  @P3 VIADD R30, R30, 0x1 ;  /* 0x000000011e1e3836 */ /* 0x000fe20000000000 */
[----:B------:R-:W-:Y:S01]  /*2a70*/  USHF.R.S32.HI UR4, URZ, 0x1f, UR21 ;  /* 0x0000001fff047899 */ /* 0x000fe20008011415 */
[----:B------:R-:W-:Y:S01]  /*2a80*/  FADD.FTZ R41, -R14, R7 ;  /* 0x000000070e297221 */ /* 0x000fe20000010100 */
[----:B-1----:R-:W-:Y:S01]  /*2a90*/  FADD.FTZ R34, R34, R33 ;  /* 0x0000002122227221 */ /* 0x002fe20000010000 */
[----:B------:R-:W1:Y:S01]  /*2aa0*/  I2F.RP R0, R24 ;  /* 0x0000001800007306 */ /* 0x000e620000209400 */
[----:B------:R-:W-:Y:S01]  /*2ab0*/  FADD.FTZ R35, -R14, R2 ;  /* 0x000000020e237221 */ /* 0x000fe20000010100 */
[----:B------:R-:W-:Y:S01]  /*2ac0*/  @!P1 IADD3 R30, PT, PT, -R30, RZ, RZ ;  /* 0x000000ff1e1e9210 */ /* 0x000fe20007ffe1ff */
[----:B------:R-:W-:Y:S01]  /*2ad0*/  ULOP3.LUT UR4, UR4, 0x1, URZ, 0xfc, !UPT ;  /* 0x0000000104047892 */ /* 0x000fe2000f8efcff */
[----:B------:R-:W-:Y:S01]  /*2ae0*/  FMUL.FTZ R41, R41, 1.4426950216293334961 ;  /* 0x3fb8aa3b29297820 */ /* 0x000fe20000410000 */
[----:B------:R-:W-:Y:S01]  /*2af0*/  @!P0 LOP3.LUT R30, RZ, R23, RZ, 0x33, !PT ;  /* 0x00000017ff1e8212 */ /* 0x000fe200078e33ff */
[----:B0-----:R-:W-:-:S02]  /*2b00*/  FADD.FTZ R39, R34, R39 ;  /* 0x0000002722277221 */ /* 0x001fc40000010000 */
[----:B------:R-:W0:Y:S01]  /*2b10*/  MUFU.EX2 R38, R38 ;  /* 0x0000002600267308 */ /* 0x000e220000000800 */
[----:B------:R-:W-:Y:S01]  /*2b20*/  FMUL.FTZ R35, R35, 1.4426950216293334961 ;  /* 0x3fb8aa3b23237820 */ /* 0x000fe20000410000 */
[----:B------:R-:W-:Y:S02]  /*2b30*/  FADD.FTZ R34, -R14, R5 ;  /* 0x000000050e227221 */ /* 0x000fe40000010100 */
        /* <DEDUP_REMOVED lines=8> */
[----:B-1----:R-:W1:Y:S01]  /*2bc0*/  MUFU.RCP R0, R0 ;  /* 0x0000000000007308 */ /* 0x002e620000001000 */
[----:B0-----:R-:W-:-:S07]  /*2bd0*/  FADD.FTZ R39, R39, R38 ;  /* 0x0000002627277221 */ /* 0x001fce0000010000 */
[----:B------:R-:W0:Y:S01]  /*2be0*/  MUFU.EX2 R34, R34 ;  /* 0x0000002200227308 */ /* 0x000e220000000800 */
[----:B--2---:R-:W-:-:S03]  /*2bf0*/  FADD.FTZ R36, R39, R36 ;  /* 0x0000002427247221 */ /* 0x004fc60000010000 */
[----:B------:R-:W2:Y:S01]  /*2c00*/  I2F.RP R40, R32 ;  /* 0x0000002000287306 */ /* 0x000ea20000209400 */
[----:B---3--:R-:W-:-:S07]  /*2c10*/  FADD.FTZ R41, R36, R35 ;  /* 0x0000002324297221 */ /* 0x008fce0000010000 */
[----:B------:R-:W3:Y:S01]  /*2c20*/  MUFU.EX2 R33, R33 ;  /* 0x0000002100217308 */ /* 0x000ee20000000800 */
[----:B0-----:R-:W-:Y:S01]  /*2c30*/  FADD.FTZ R36, R41, R34 ;  /* 0x0000002229247221 */ /* 0x001fe20000010000 */
[----:B-1----:R-:W-:Y:S02]  /*2c40*/  VIADD R0, R0, 0xffffffe ;  /* 0x0ffffffe00007836 */ /* 0x002fe40000000000 */
[----:B--2---:R-:W0:Y:S01]  /*2c50*/  MUFU.RCP R40, R40 ;  /* 0x0000002800287308 */ /* 0x004e220000001000 */
[----:B---3--:R-:W-:-:S07]  /*2c60*/  FADD.FTZ R36, R36, R33 ;  /* 0x0000002124247221 */ /* 0x008fce0000010000 */
[----:B------:R-:W1:Y:S01]  /*2c70*/  F2I.FTZ.U32.TRUNC.NTZ R39, R0 ;  /* 0x0000000000277305 */ /* 0x000e62000021f000 */
[----:B------:R-:W2:Y:S01]  /*2c80*/  SHFL.BFLY PT, R33, R36, 0x4, 0x1f ;  /* 0x0c801f0024217f89 */ /* 0x000ea200000e0000 */
[----:B------:R-:W-:Y:S02]  /*2c90*/  MOV R38, RZ ;  /* 0x000000ff00267202 */ /* 0x000fe40000000f00 */
[----:B0-----:R-:W-:Y:S01]  /*2ca0*/  IADD3 R40, PT, PT, R40, 0xffffffe, RZ ;  /* 0x0ffffffe28287810 */ /* 0x001fe20007ffe0ff */
[----:B-1----:R-:W-:-:S03]  /*2cb0*/  IMAD.MOV R34, RZ, RZ, -R39 ;  /* 0x000000ffff227224 */ /* 0x002fc600078e0a27 */
[----:B------:R-:W0:Y:S01]  /*2cc0*/  F2I.FTZ.U32.TRUNC.NTZ R41, R40 ;  /* 0x0000002800297305 */ /* 0x000e22000021f000 */
[----:B------:R-:W-:-:S04]  /*2cd0*/  IMAD R35, R34, R24, RZ ;  /* 0x0000001822237224 */ /* 0x000fc800078e02ff */
[----:B------:R-:W-:-:S04]  /*2ce0*/  IMAD.HI.U32 R38, R39, R35, R38 ;  /* 0x0000002327267227 */ /* 0x000fc800078e0026 */
[----:B--2---:R-:W-:-:S05]  /*2cf0*/  FADD.FTZ R39, R36, R33 ;  /* 0x0000002124277221 */ /* 0x004fca0000010000 */
[----:B------:R-:W1:Y:S01]  /*2d00*/  SHFL.BFLY PT, R36, R39, 0x2, 0x1f ;  /* 0x0c401f0027247f89 */ /* 0x000e6200000e0000 */
[--C-:B0-----:R-:W-:Y:S02]  /*2d10*/  IMAD.MOV R0, RZ, RZ, -R41.reuse ;  /* 0x000000ffff007224 */ /* 0x101fe400078e0a29 */
[----:B------:R-:W-:Y:S02]  /*2d20*/  HFMA2 R40, -RZ, RZ, 0, 0 ;  /* 0x00000000ff287431 */ /* 0x000fe400000001ff */
        /* <DEDUP_REMOVED lines=12> */
[----:B------:R-:W0:Y:S01]  /*2df0*/  SHFL.BFLY PT, R34, R39, 0x1, 0x1f ;  /* 0x0c201f0027227f89 */ /* 0x000e2200000e0000 */
[----:B------:R-:W-:-:S05]  /*2e00*/  IMAD R33, R24, R33, R35 ;  /* 0x0000002118217224 */ /* 0x000fca00078e0223 */
[----:B------:R-:W-:-:S05]  /*2e10*/  ISETP.GT.U32.AND P0, PT, R24, R33, PT ;  /* 0x000000211800720c */ /* 0x000fca0003f04070 */
[----:B------:R-:W-:-:S04]  /*2e20*/  @!P2 IADD3 R41, PT, PT, R41, -R32, RZ ;  /* 0x800000202929a210 */ /* 0x000fc80007ffe0ff */
[----:B------:R-:W-:-:S04]  /*2e30*/  ISETP.GE.U32.AND P1, PT, R41, R32, PT ;  /* 0x000000202900720c */ /* 0x000fc80003f26070 */
[----:B------:R-:W-:Y:S01]  /*2e40*/  @!P0 IMAD.IADD R33, R33, 0x1, -R24 ;  /* 0x0000000121218824 */ /* 0x000fe200078e0a18 */
[----:B------:R-:W-:-:S04]  /*2e50*/  @!P2 IADD3 R40, PT, PT, R40, 0x1, RZ ;  /* 0x000000012828a810 */ /* 0x000fc80007ffe0ff */
[----:B------:R-:W-:Y:S01]  /*2e60*/  ISETP.GE.U32.AND P4, PT, R33, R24, PT ;  /* 0x000000182100720c */ /* 0x000fe20003f86070 */
[----:B0-----:R-:W-:Y:S01]  /*2e70*/  FADD.FTZ R34, R39, R34 ;  /* 0x0000002227227221 */ /* 0x001fe20000010000 */
[C---:B------:R-:W-:Y:S02]  /*2e80*/  LOP3.LUT R24, R0.reuse, R32, RZ, 0x3c, !PT ;  /* 0x0000002000187212 */ /* 0x040fe400078e3cff */
[----:B------:R-:W-:Y:S01]  /*2e90*/  LOP3.LUT R0, R0, R31, RZ, 0x3c, !PT ;  /* 0x0000001f00007212 */ /* 0x000fe200078e3cff */
[----:B------:R-:W-:Y:S01]  /*2ea0*/  @P1 VIADD R40, R40, 0x1 ;  /* 0x0000000128281836 */ /* 0x000fe20000000000 */
[----:B------:R-:W-:Y:S02]  /*2eb0*/  FSETP.NE.FTZ.AND P1, PT, R34, RZ, PT ;  /* 0x000000ff2200720b */ /* 0x000fe40003f35000 */
[----:B------:R-:W-:Y:S02]  /*2ec0*/  ISETP.GE.AND P2, PT, R0, RZ, PT ;  /* 0x000000ff0000720c */ /* 0x000fe40003f46270 */
[----:B------:R-:W-:-:S02]  /*2ed0*/  @!P0 IADD3 R38, PT, PT, R38, 0x1, RZ ;  /* 0x0000000126268810 */ /* 0x000fc40007ffe0ff */
[----:B------:R-:W-:Y:S02]  /*2ee0*/  ISETP.NE.AND P0, PT, R31, RZ, PT ;  /* 0x000000ff1f00720c */ /* 0x000fe40003f05270 */
[----:B------:R-:W-:Y:S02]  /*2ef0*/  ISETP.GE.AND P3, PT, R24, RZ, PT ;  /* 0x000000ff1800720c */ /* 0x000fe40003f66270 */
[----:B------:R-:W-:Y:S02]  /*2f00*/  ISETP.NE.AND P5, PT, R22, RZ, PT ;  /* 0x000000ff1600720c */ /* 0x000fe40003fa5270 */
[----:B------:R-:W-:Y:S01]  /*2f10*/  @P4 IADD3 R38, PT, PT, R38, 0x1, RZ ;  /* 0x0000000126264810 */ /* 0x000fe20007ffe0ff */
[----:B------:R-:W0:Y:S04]  /*2f20*/  @P1 MUFU.LG2 R33, R34 ;  /* 0x0000002200211308 */ /* 0x000e280000000c00 */
        /* <DEDUP_REMOVED lines=10> */
[----:B----4-:R-:W-:Y:S01]  /*2fd0*/  IMAD R23, R23, UR4, RZ ;  /* 0x0000000417177c24 */ /* 0x010fe2000f8e02ff */
[----:B------:R-:W-:Y:S02]  /*2fe0*/  LOP3.LUT R30, R39, R30, RZ, 0xfc, !PT ;  /* 0x0000001e271e7212 */ /* 0x000fe400078efcff */
[----:B------:R-:W-:Y:S01]  /*2ff0*/  ISETP.LT.AND.EX P2, PT, R29, R35, PT, P2 ;  /* 0x000000231d00720c */ /* 0x000fe20003f41320 */
        /* <DEDUP_REMOVED lines=38> */
[----:B------:R-:W-:-:S04]  /*3260*/  IMAD R29, R29, R28, RZ ;  /* 0x0000001c1d1d7224 */ /* 0x000fc800078e02ff */
[----:B------:R-:W0:Y:S01]  /*3270*/  I2F.U32.RP R28, R29 ;  /* 0x0000001d001c7306 */ /* 0x000e220000209000 */
[----:B------:R-:W-:Y:S02]  /*3280*/  IADD3 R14, PT, PT, RZ, -R29, RZ ;  /* 0x8000001dff0e7210 */ /* 0x000fe40007ffe0ff */
[----:B------:R-:W-:-:S05]  /*3290*/  ISETP.NE.U32.AND P0, PT, R29, RZ, PT ;  /* 0x000000ff1d00720c */ /* 0x000fca0003f05070 */
[----:B0-----:R-:W0:Y:S02]  /*32a0*/  MUFU.RCP R32, R28 ;  /* 0x0000001c00207308 */ /* 0x001e240000001000 */
[----:B0-----:R-:W-:-:S06]  /*32b0*/  IADD3 R32, PT, PT, R32, 0xffffffe, RZ ;  /* 0x0ffffffe20207810 */ /* 0x001fcc0007ffe0ff */
[----:B------:R-:W0:Y:S02]  /*32c0*/  F2I.FTZ.U32.TRUNC.NTZ R33, R32 ;  /* 0x0000002000217305 */ /* 0x000e24000021f000 */
[----:B0-----:R-:W-:Y:S02]  /*32d0*/  IMAD R35, R14, R33, RZ ;  /* 0x000000210e237224 */ /* 0x001fe400078e02ff */
[----:B------:R-:W-:-:S04]  /*32e0*/  IMAD.MOV.U32 R32, RZ, RZ, RZ ;  /* 0x000000ffff207224 */ /* 0x000fc800078e00ff */
        /* <DEDUP_REMOVED lines=13> */
.L_x_288:
[----:B------:R-:W0:Y:S01]  /*33c0*/  S2R R29, SR_CTAID.X ;  /* 0x00000000001d7919 */ /* 0x000e220000002500 */
[----:B------:R-:W-:Y:S01]  /*33d0*/  MOV R33, RZ ;  /* 0x000000ff00217202 */ /* 0x000fe20000000f00 */
[----:B------:R-:W-:Y:S01]  /*33e0*/  IMAD.MOV.U32 R34, RZ, RZ, R42 ;  /* 0x000000ffff227224 */ /* 0x000fe200078e002a */
[----:B------:R-:W-:Y:S01]  /*33f0*/  MOV R30, 0x3420 ;  /* 0x00003420001e7802 */ /* 0x000fe20000000f00 */
[----:B0-----:R-:W-:Y:S02]  /*3400*/  IMAD R40, R29, 0x10, R12 ;  /* 0x000000101d287824 */ /* 0x001fe400078e020c */
[----:B------:R-:W-:Y:S05]  /*3410*/  CALL.REL.NOINC `($__internal_7_$__cuda_sm20_div_s64) ;  /* 0x0000002c00d47944 */ /* 0x000fea0003c00000 */
[----:B------:R-:W-:Y:S02]  /*3420*/  IADD3 R33, PT, PT, -R14, RZ, RZ ;  /* 0x000000ff0e217210 */ /* 0x000fe40007ffe1ff */
[----:B------:R-:W-:-:S03]  /*3430*/  MOV R43, R29 ;  /* 0x0000001d002b7202 */ /* 0x000fc60000000f00 */
[----:B------:R-:W-:Y:S01]  /*3440*/  IMAD R40, R42, R33, R40 ;  /* 0x000000212a287224 */ /* 0x000fe200078e0228 */
[----:B------:R-:W-:-:S07]  /*3450*/  MOV R42, R14 ;  /* 0x0000000e002a7202 */ /* 0x000fce0000000f00 */
.L_x_289:
        /* <DEDUP_REMOVED lines=23> */
[----:B------:R-:W-:-:S04]  /*35d0*/  IMAD R17, R17, R44, RZ ;  /* 0x0000002c11117224 */ /* 0x000fc800078e02ff */
[----:B------:R-:W-:Y:S02]  /*35e0*/  IMAD R17, R45, R32, R17 ;  /* 0x000000202d117224 */ /* 0x000fe400078e0211 */
[-C--:B------:R-:W-:Y:S02]  /*35f0*/  @!P1 IADD3 R29, PT, PT, R29, -R30.reuse, RZ ;  /* 0x8000001e1d1d9210 */ /* 0x080fe40007ffe0ff */
[----:B------:R-:W-:Y:S01]  /*3600*/  @!P1 IADD3 R14, PT, PT, R14, 0x1, RZ ;  /* 0x000000010e0e9810 */ /* 0x000fe20007ffe0ff */
[----:B------:R-:W-:Y:S01]  /*3610*/  IMAD.IADD R32, R47, 0x1, R17 ;  /* 0x000000012f207824 */ /* 0x000fe200078e0211 */
[----:B------:R-:W-:Y:S02]  /*3620*/  ISETP.GE.U32.AND P2, PT, R29, R30, PT ;  /* 0x0000001e1d00720c */ /* 0x000fe40003f46070 */
[----:B------:R-:W-:-:S11]  /*3630*/  ISETP.NE.AND P1, PT, RZ, UR18, PT ;  /* 0x00000012ff007c0c */ /* 0x000fd6000bf25270 */
        /* <DEDUP_REMOVED lines=30> */
.L_x_291:
[----:B------:R-:W-:Y:S01]  /*3820*/  IMAD.MOV.U32 R40, RZ, RZ, R42 ;  /* 0x000000ffff287224 */ /* 0x000fe200078e002a */
[----:B------:R-:W-:Y:S01]  /*3830*/  MOV R33, R43 ;  /* 0x0000002b00217202 */ /* 0x000fe20000000f00 */
[----:B------:R-:W-:Y:S01]  /*3840*/  IMAD.MOV.U32 R34, RZ, RZ, R46 ;  /* 0x000000ffff227224 */ /* 0x000fe200078e002e */
[----:B------:R-:W-:Y:S02]  /*3850*/  MOV R30, 0x3870 ;  /* 0x00003870001e7802 */ /* 0x000fe40000000f00 */
[----:B------:R-:W-:Y:S05]  /*3860*/  CALL.REL.NOINC `($__internal_7_$__cuda_sm20_div_s64) ;  /* 0x0000002800c07944 */ /* 0x000fea0003c00000 */
[----:B------:R-:W-:-:S05]  /*3870*/  IADD3 R29, PT, PT, -R14, RZ, RZ ;  /* 0x000000ff0e1d7210 */ /* 0x000fca0007ffe1ff */
[----:B------:R-:W-:Y:S02]  /*3880*/  IMAD R42, R29, R46, R42 ;  /* 0x0000002e1d2a7224 */ /* 0x000fe400078e022a */
.L_x_292:
[----:B------:R-:W-:Y:S05]  /*3890*/  BSYNC.RECONVERGENT B0 ;  /* 0x0000000000007941 */ /* 0x000fea0003800200 */
.L_x_290:
        /* <DEDUP_REMOVED lines=21> */
[----:B--2---:R-:W-:Y:S02]  /*39f0*/  VIADD R35, R35, 0xffffffe ;  /* 0x0ffffffe23237836 */ /* 0x004fe40000000000 */
[----:B0-----:R-:W-:-:S05]  /*3a00*/  IMAD.MOV R33, RZ, RZ, -R41 ;  /* 0x000000ffff217224 */ /* 0x001fca00078e0a29 */
[----:B------:R-:W0:Y:S01]  /*3a10*/  F2I.FTZ.U32.TRUNC.NTZ R35, R35 ;  /* 0x0000002300237305 */ /* 0x000e22000021f000 */
[----:B------:R-:W-:Y:S02]  /*3a20*/  HFMA2 R40, -RZ, RZ, 0, 0 ;  /* 0x00000000ff287431 */ /* 0x000fe400000001ff */
[----:B------:R-:W-:-:S04]  /*3a30*/  IMAD R38, R33, R28, RZ ;  /* 0x0000001c21267224 */ /* 0x000fc800078e02ff */
[----:B------:R-:W-:Y:S01]  /*3a40*/  IMAD.HI.U32 R38, R41, R38, R40 ;  /* 0x0000002629267227 */ /* 0x000fe200078e0028 */
[----:B------:R-:W2:Y:S03]  /*3a50*/  I2F.U32.RP R33, R30 ;  /* 0x0000001e00217306 */ /* 0x000ea60000209000 */
[----:B-1----:R-:W-:Y:S02]  /*3a60*/  VIADD R40, R34, 0xffffffe ;  /* 0x0ffffffe22287836 */ /* 0x002fe40000000000 */
[----:B0-----:R-:W-:-:S03]  /*3a70*/  IMAD.MOV R34, RZ, RZ, -R35 ;  /* 0x000000ffff227224 */ /* 0x001fc600078e0a23 */
[----:B------:R-:W0:Y:S01]  /*3a80*/  F2I.FTZ.U32.TRUNC.NTZ R41, R40 ;  /* 0x0000002800297305 */ /* 0x000e22000021f000 */
[----:B------:R-:W-:Y:S01]  /*3a90*/  IMAD R39, R34, R32, RZ ;  /* 0x0000002022277224 */ /* 0x000fe200078e02ff */
[----:B------:R-:W-:-:S06]  /*3aa0*/  MOV R34, RZ ;  /* 0x000000ff00227202 */ /* 0x000fcc0000000f00 */
[----:B--2---:R-:W1:Y:S01]  /*3ab0*/  MUFU.RCP R33, R33 ;  /* 0x0000002100217308 */ /* 0x004e620000001000 */
[----:B------:R-:W-:-:S04]  /*3ac0*/  IMAD.HI.U32 R35, R35, R39, R34 ;  /* 0x0000002723237227 */ /* 0x000fc800078e0022 */
[----:B0-----:R-:W-:Y:S02]  /*3ad0*/  IMAD.MOV R34, RZ, RZ, -R41 ;  /* 0x000000ffff227224 */ /* 0x001fe400078e0a29 */
[----:B------:R-:W-:Y:S02]  /*3ae0*/  IMAD.MOV.U32 R40, RZ, RZ, RZ ;  /* 0x000000ffff287224 */ /* 0x000fe400078e00ff */
[----:B------:R-:W-:Y:S01]  /*3af0*/  IMAD R39, R34, R29, RZ ;  /* 0x0000001d22277224 */ /* 0x000fe200078e02ff */
[----:B------:R-:W-:-:S03]  /*3b00*/  IABS R34, R27 ;  /* 0x0000001b00227213 */ /* 0x000fc60000000000 */
[----:B------:R-:W-:Y:S01]  /*3b10*/  IMAD.HI.U32 R36, R41, R39, R40 ;  /* 0x0000002729247227 */ /* 0x000fe200078e0028 */
[----:B------:R-:W-:Y:S02]  /*3b20*/  IABS R39, R42 ;  /* 0x0000002a00277213 */ /* 0x000fe40000000000 */
[----:B-1----:R-:W-:Y:S01]  /*3b30*/  IADD3 R40, PT, PT, R33, 0xffffffe, RZ ;  /* 0x0ffffffe21287810 */ /* 0x002fe20007ffe0ff */
[----:B------:R-:W-:Y:S02]  /*3b40*/  IMAD.MOV R34, RZ, RZ, -R34 ;  /* 0x000000ffff227224 */ /* 0x000fe400078e0a22 */
[----:B------:R-:W-:Y:S01]  /*3b50*/  IMAD.HI.U32 R33, R38, R39, RZ ;  /* 0x0000002726217227 */ /* 0x000fe200078e00ff */
[----:B------:R-:W0:Y:S03]  /*3b60*/  F2I.FTZ.U32.TRUNC.NTZ R41, R40 ;  /* 0x0000002800297305 */ /* 0x000e26000021f000 */
[----:B------:R-:W-:-:S05]  /*3b70*/  IMAD R39, R33, R34, R39 ;  /* 0x0000002221277224 */ /* 0x000fca00078e0227 */
[----:B------:R-:W-:Y:S01]  /*3b80*/  ISETP.GT.U32.AND P3, PT, R28, R39, PT ;  /* 0x000000271c00720c */ /* 0x000fe20003f64070 */
[----:B0-----:R-:W-:Y:S02]  /*3b90*/  IMAD.MOV R34, RZ, RZ, -R41 ;  /* 0x000000ffff227224 */ /* 0x001fe400078e0a29 */
[----:B------:R-:W-:Y:S02]  /*3ba0*/  HFMA2 R40, -RZ, RZ, 0, 0 ;  /* 0x00000000ff287431 */ /* 0x000fe400000001ff */
[----:B------:R-:W-:-:S08]  /*3bb0*/  IMAD R43, R34, R30, RZ ;  /* 0x0000001e222b7224 */ /* 0x000fd000078e02ff */
[----:B------:R-:W-:Y:S02]  /*3bc0*/  @!P3 IMAD.IADD R39, R39, 0x1, -R28 ;  /* 0x000000012727b824 */ /* 0x000fe400078e0a1c */
[----:B------:R-:W-:Y:S01]  /*3bd0*/  IMAD.HI.U32 R34, R41, R43, R40 ;  /* 0x0000002b29227227 */ /* 0x000fe200078e0028 */
[----:B------:R-:W-:Y:S02]  /*3be0*/  IABS R41, R14 ;  /* 0x0000000e00297213 */ /* 0x000fe40000000000 */
[----:B------:R-:W-:Y:S01]  /*3bf0*/  ISETP.GE.U32.AND P0, PT, R39, R28, PT ;  /* 0x0000001c2700720c */ /* 0x000fe20003f06070 */
[----:B------:R-:W-:Y:S01]  /*3c00*/  @!P3 VIADD R33, R33, 0x1 ;  /* 0x000000012121b836 */ /* 0x000fe20000000000 */
[----:B------:R-:W-:Y:S01]  /*3c10*/  IABS R39, R25 ;  /* 0x0000001900277213 */ /* 0x000fe20000000000 */
[----:B------:R-:W-:Y:S01]  /*3c20*/  IMAD.HI.U32 R36, R36, R41, RZ ;  /* 0x0000002924247227 */ /* 0x000fe200078e00ff */
[----:B------:R-:W-:-:S03]  /*3c30*/  IABS R28, R31 ;  /* 0x0000001f001c7213 */ /* 0x000fc60000000000 */
[----:B------:R-:W-:Y:S01]  /*3c40*/  IMAD.MOV R39, RZ, RZ, -R39 ;  /* 0x000000ffff277224 */ /* 0x000fe200078e0a27 */
[----:B------:R-:W0:Y:S03]  /*3c50*/  I2F.U32.RP R38, R28 ;  /* 0x0000001c00267306 */ /* 0x000e260000209000 */
[----:B------:R-:W-:Y:S01]  /*3c60*/  IMAD R40, R36, R39, R41 ;  /* 0x0000002724287224 */ /* 0x000fe200078e0229 */
[----:B------:R-:W-:Y:S01]  /*3c70*/  LOP3.LUT R39, R42, R27, RZ, 0x3c, !PT ;  /* 0x0000001b2a277212 */ /* 0x000fe200078e3cff */
[----:B------:R-:W-:-:S03]  /*3c80*/  @P0 VIADD R33, R33, 0x1 ;  /* 0x0000000121210836 */ /* 0x000fc60000000000 */
[----:B------:R-:W-:Y:S02]  /*3c90*/  ISETP.GT.U32.AND P1, PT, R29, R40, PT ;  /* 0x000000281d00720c */ /* 0x000fe40003f24070 */
[----:B------:R-:W-:Y:S01]  /*3ca0*/  ISETP.GE.AND P2, PT, R39, RZ, PT ;  /* 0x000000ff2700720c */ /* 0x000fe20003f46270 */
[----:B0-----:R-:W0:Y:S10]  /*3cb0*/  MUFU.RCP R38, R38 ;  /* 0x0000002600267308 */ /* 0x001e340000001000 */
[----:B------:R-:W-:-:S02]  /*3cc0*/  @!P1 IADD3 R40, PT, PT, R40, -R29, RZ ;  /* 0x8000001d28289210 */ /* 0x000fc40007ffe0ff */
[----:B------:R-:W-:Y:S01]  /*3cd0*/  @!P1 IADD3 R36, PT, PT, R36, 0x1, RZ ;  /* 0x0000000124249810 */ /* 0x000fe20007ffe0ff */
[----:B------:R-:W-:Y:S01]  /*3ce0*/  @!P2 IMAD.MOV R33, RZ, RZ, -R33 ;  /* 0x000000ffff21a224 */ /* 0x000fe200078e0a21 */
[----:B------:R-:W-:Y:S02]  /*3cf0*/  ISETP.GE.U32.AND P3, PT, R40, R29, PT ;  /* 0x0000001d2800720c */ /* 0x000fe40003f66070 */
[----:B------:R-:W-:Y:S02]  /*3d00*/  LOP3.LUT R29, R14, R25, RZ, 0x3c, !PT ;  /* 0x000000190e1d7212 */ /* 0x000fe400078e3cff */
[----:B------:R-:W-:Y:S02]  /*3d10*/  ISETP.NE.AND P1, PT, R25, RZ, PT ;  /* 0x000000ff1900720c */ /* 0x000fe40003f25270 */
[----:B------:R-:W-:Y:S02]  /*3d20*/  ISETP.GE.AND P0, PT, R29, RZ, PT ;  /* 0x000000ff1d00720c */ /* 0x000fe40003f06270 */
[----:B0-----:R-:W-:-:S02]  /*3d30*/  IADD3 R39, PT, PT, R38, 0xffffffe, RZ ;  /* 0x0ffffffe26277810 */ /* 0x001fc40007ffe0ff */
[----:B------:R-:W-:Y:S02]  /*3d40*/  @!P4 LOP3.LUT R33, RZ, R27, RZ, 0x33, !PT ;  /* 0x0000001bff21c212 */ /* 0x000fe400078e33ff */
[----:B------:R-:W-:Y:S01]  /*3d50*/  IABS R38, R26 ;  /* 0x0000001a00267213 */ /* 0x000fe20000000000 */
[----:B------:R-:W-:Y:S01]  /*3d60*/  @P3 VIADD R36, R36, 0x1 ;  /* 0x0000000124243836 */ /* 0x000fe20000000000 */
[----:B------:R-:W0:Y:S01]  /*3d70*/  F2I.FTZ.U32.TRUNC.NTZ R39, R39 ;  /* 0x0000002700277305 */ /* 0x000e22000021f000 */
[----:B------:R-:W-:Y:S02]  /*3d80*/  IABS R40, R33 ;  /* 0x0000002100287213 */ /* 0x000fe40000000000 */
[----:B------:R-:W-:Y:S02]  /*3d90*/  IMAD.MOV.U32 R29, RZ, RZ, R36 ;  /* 0x000000ffff1d7224 */ /* 0x000fe400078e0024 */
[----:B------:R-:W-:Y:S02]  /*3da0*/  IMAD.MOV R36, RZ, RZ, -R33 ;  /* 0x000000ffff247224 */ /* 0x000fe400078e0a21 */
[----:B------:R-:W-:Y:S01]  /*3db0*/  IMAD.MOV R38, RZ, RZ, -R38 ;  /* 0x000000ffff267224 */ /* 0x000fe200078e0a26 */
[----:B------:R-:W-:Y:S01]  /*3dc0*/  @!P0 IADD3 R29, PT, PT, -R29, RZ, RZ ;  /* 0x000000ff1d1d8210 */ /* 0x000fe20007ffe1ff */
[----:B------:R-:W-:Y:S01]  /*3dd0*/  IMAD R42, R27, R36, R42 ;  /* 0x000000241b2a7224 */ /* 0x000fe200078e022a */
[----:B------:R-:W-:Y:S01]  /*3de0*/  @!P1 LOP3.LUT R29, RZ, R25, RZ, 0x33, !PT ;  /* 0x00000019ff1d9212 */ /* 0x000fe200078e33ff */
[----:B------:R-:W-:Y:S01]  /*3df0*/  IMAD.HI.U32 R35, R35, R40, RZ ;  /* 0x0000002823237227 */ /* 0x000fe200078e00ff */
[----:B------:R-:W-:-:S02]  /*3e00*/  IABS R36, R24 ;  /* 0x0000001800247213 */ /* 0x000fc40000000000 */
[----:B------:R-:W-:Y:S01]  /*3e10*/  IABS R41, R29 ;  /* 0x0000001d00297213 */ /* 0x000fe20000000000 */
[----:B------:R-:W-:Y:S01]  /*3e20*/  IMAD R43, R35, R38, R40 ;  /* 0x00000026232b7224 */ /* 0x000fe200078e0228 */
[----:B0-----:R-:W-:Y:S01]  /*3e30*/  IADD3 R27, PT, PT, RZ, -R39, RZ ;  /* 0x80000027ff1b7210 */ /* 0x001fe20007ffe0ff */
[----:B------:R-:W-:Y:S02]  /*3e40*/  IMAD.MOV R36, RZ, RZ, -R36 ;  /* 0x000000ffff247224 */ /* 0x000fe400078e0a24 */
[----:B------:R-:W-:Y:S01]  /*3e50*/  IMAD.HI.U32 R34, R34, R41, RZ ;  /* 0x0000002922227227 */ /* 0x000fe200078e00ff */
[----:B------:R-:W-:-:S03]  /*3e60*/  ISETP.GT.U32.AND P3, PT, R32, R43, PT ;  /* 0x0000002b2000720c */ /* 0x000fc60003f64070 */
[----:B------:R-:W-:Y:S02]  /*3e70*/  IMAD R27, R27, R28, RZ ;  /* 0x0000001c1b1b7224 */ /* 0x000fe400078e02ff */
[----:B------:R-:W-:Y:S02]  /*3e80*/  IMAD.MOV.U32 R38, RZ, RZ, RZ ;  /* 0x000000ffff267224 */ /* 0x000fe400078e00ff */
[----:B------:R-:W-:Y:S01]  /*3e90*/  IMAD R41, R34, R36, R41 ;  /* 0x0000002422297224 */ /* 0x000fe200078e0229 */
[----:B------:R-:W-:Y:S01]  /*3ea0*/  IABS R36, R20 ;  /* 0x0000001400247213 */ /* 0x000fe20000000000 */
[----:B------:R-:W-:Y:S01]  /*3eb0*/  IMAD.HI.U32 R39, R39, R27, R38 ;  /* 0x0000001b27277227 */ /* 0x000fe200078e0026 */
[----:B------:R-:W-:Y:S02]  /*3ec0*/  IABS R27, R31 ;  /* 0x0000001f001b7213 */ /* 0x000fe40000000000 */
[----:B------:R-:W-:Y:S01]  /*3ed0*/  ISETP.GT.U32.AND P1, PT, R30, R41, PT ;  /* 0x000000291e00720c */ /* 0x000fe20003f24070 */
[----:B------:R-:W-:Y:S01]  /*3ee0*/  @!P3 VIADD R35, R35, 0x1 ;  /* 0x000000012323b836 */ /* 0x000fe20000000000 */
[----:B------:R-:W-:Y:S01]  /*3ef0*/  @!P3 IADD3 R43, PT, PT, R43, -R32, RZ ;  /* 0x800000202b2bb210 */ /* 0x000fe20007ffe0ff */
[----:B------:R-:W-:-:S02]  /*3f00*/  IMAD.MOV R27, RZ, RZ, -R27 ;  /* 0x000000ffff1b7224 */ /* 0x000fc400078e0a1b */
[----:B------:R-:W-:Y:S01]  /*3f10*/  IMAD.HI.U32 R39, R39, R36, RZ ;  /* 0x0000002427277227 */ /* 0x000fe200078e00ff */
[----:B------:R-:W-:-:S03]  /*3f20*/  ISETP.GE.U32.AND P6, PT, R43, R32, PT ;  /* 0x000000202b00720c */ /* 0x000fc60003fc6070 */
[----:B------:R-:W-:Y:S02]  /*3f30*/  IMAD R27, R39, R27, R36 ;  /* 0x0000001b271b7224 */ /* 0x000fe400078e0224 */
[----:B------:R-:W-:-:S03]  /*3f40*/  IMAD.WIDE R42, R42, UR5, RZ ;  /* 0x000000052a2a7c25 */ /* 0x000fc6000f8e02ff */
[----:B------:R-:W-:Y:S01]  /*3f50*/  ISETP.GT.U32.AND P0, PT, R28, R27, PT ;  /* 0x0000001b1c00720c */ /* 0x000fe20003f04070 */
[----:B------:R-:W-:Y:S02]  /*3f60*/  @!P1 IMAD.IADD R41, R41, 0x1, -R30 ;  /* 0x0000000129299824 */ /* 0x000fe400078e0a1e */
[----:B------:R-:W-:Y:S01]  /*3f70*/  @!P1 VIADD R34, R34, 0x1 ;  /* 0x0000000122229836 */ /* 0x000fe20000000000 */
[----:B------:R-:W-:Y:S02]  /*3f80*/  ISETP.NE.AND P1, PT, R24, RZ, PT ;  /* 0x000000ff1800720c */ /* 0x000fe40003f25270 */
[----:B------:R-:W-:-:S07]  /*3f90*/  @P6 IADD3 R35, PT, PT, R35, 0x1, RZ ;  /* 0x0000000123236810 */ /* 0x000fce0007ffe0ff */
[-C--:B------:R-:W-:Y:S01]  /*3fa0*/  @!P0 IADD3 R27, PT, PT, R27, -R28.reuse, RZ ;  /* 0x8000001c1b1b8210 */ /* 0x080fe20007ffe0ff */
[----:B------:R-:W-:Y:S01]  /*3fb0*/  @!P0 VIADD R39, R39, 0x1 ;  /* 0x0000000127278836 */ /* 0x000fe20000000000 */
        /* <DEDUP_REMOVED lines=8> */
[----:B------:R-:W-:Y:S01]  /*4040*/  @!P2 IMAD.MOV R39, RZ, RZ, -R39 ;  /* 0x000000ffff27a224 */ /* 0x000fe200078e0a27 */
[----:B------:R-:W-:Y:S02]  /*4050*/  ISETP.GE.AND P2, PT, R28, RZ, PT ;  /* 0x000000ff1c00720c */ /* 0x000fe40003f46270 */
[----:B------:R-:W-:Y:S02]  /*4060*/  @!P0 LOP3.LUT R39, RZ, R31, RZ, 0x33, !PT ;  /* 0x0000001fff278212 */ /* 0x000fe400078e33ff */
[----:B------:R-:W-:-:S03]  /*4070*/  ISETP.GE.AND P0, PT, R27, RZ, PT ;  /* 0x000000ff1b00720c */ /* 0x000fc60003f06270 */
[C---:B------:R-:W-:Y:S01]  /*4080*/  IMAD.WIDE R40, R39.reuse, UR8, RZ ;  /* 0x0000000827287c25 */ /* 0x040fe2000f8e02ff */
[----:B------:R-:W-:Y:S01]  /*4090*/  USHF.R.S32.HI UR8, URZ, 0x1f, UR9 ;  /* 0x0000001fff087899 */ /* 0x000fe20008011409 */
[----:B------:R-:W-:Y:S02]  /*40a0*/  IADD3 R39, PT, PT, -R39, RZ, RZ ;  /* 0x000000ff27277210 */ /* 0x000fe40007ffe1ff */
[----:B------:R-:W-:Y:S02]  /*40b0*/  @P4 VIADD R34, R34, 0x1 ;  /* 0x0000000122224836 */ /* 0x000fe40000000000 */
[----:B------:R-:W-:Y:S01]  /*40c0*/  @!P2 IMAD.MOV R35, RZ, RZ, -R35 ;  /* 0x000000ffff23a224 */ /* 0x000fe200078e0a23 */
[----:B------:R-:W-:Y:S01]  /*40d0*/  @!P5 LOP3.LUT R35, RZ, R26, RZ, 0x33, !PT ;  /* 0x0000001aff23d212 */ /* 0x000fe200078e33ff */
[----:B------:R-:W-:Y:S01]  /*40e0*/  IMAD.WIDE.U32 R40, R17, UR9, R40 ;  /* 0x0000000911287c25 */ /* 0x000fe2000f8e0028 */
[----:B------:R-:W-:Y:S01]  /*40f0*/  UIMAD UR9, UR21, UR9, URZ ;  /* 0x00000009150972a4 */ /* 0x000fe2000f8e02ff */
[----:B------:R-:W-:-:S02]  /*4100*/  @!P0 IADD3 R34, PT, PT, -R34, RZ, RZ ;  /* 0x000000ff22228210 */ /* 0x000fc40007ffe1ff */
[----:B------:R-:W-:Y:S01]  /*4110*/  @!P1 LOP3.LUT R34, RZ, R24, RZ, 0x33, !PT ;  /* 0x00000018ff229212 */ /* 0x000fe200078e33ff */
[----:B------:R-:W-:Y:S01]  /*4120*/  IMAD R41, R17, UR8, R41 ;  /* 0x0000000811297c24 */ /* 0x000fe2000f8e0229 */
[----:B------:R-:W-:Y:S01]  /*4130*/  UIMAD UR8, UR7, UR4, URZ ;  /* 0x00000004070872a4 */ /* 0x000fe2000f8e02ff */
[----:B------:R-:W-:Y:S01]  /*4140*/  IMAD R39, R31, R39, R20 ;  /* 0x000000271f277224 */ /* 0x000fe200078e0214 */
[----:B------:R-:W-:Y:S01]  /*4150*/  IADD3 R17, PT, PT, -R34, RZ, RZ ;  /* 0x000000ff22117210 */ /* 0x000fe20007ffe1ff */
[----:B------:R-:W-:Y:S02]  /*4160*/  IMAD.MOV R20, RZ, RZ, -R29 ;  /* 0x000000ffff147224 */ /* 0x000fe400078e0a1d */
[----:B------:R-:W-:Y:S02]  /*4170*/  IMAD.MOV R27, RZ, RZ, -R35 ;  /* 0x000000ffff1b7224 */ /* 0x000fe400078e0a23 */
[----:B------:R-:W-:Y:S01]  /*4180*/  IMAD.WIDE R40, R39, UR4, R40 ;  /* 0x0000000427287c25 */ /* 0x000fe2000f8e0228 */
[----:B------:R-:W0:Y:S03]  /*4190*/  LDCU.64 UR4, c[0x0][0x420] ;  /* 0x00008400ff0477ac */ /* 0x000e260008000a00 */
        /* <DEDUP_REMOVED lines=18> */
.L_x_287:
[----:B------:R-:W0:Y:S01]  /*42c0*/  LDC.64 R22, c[0x0][0x420] ;  /* 0x00010800ff167b82 */ /* 0x000e220000000a00 */
[----:B------:R-:W-:-:S05]  /*42d0*/  IADD3 R14, PT, PT, R12, UR19, RZ ;  /* 0x000000130c0e7c10 */ /* 0x000fca000fffe0ff */
[----:B0-----:R-:W-:-:S05]  /*42e0*/  IMAD.WIDE.U32 R22, R14, 0x4, R22 ;  /* 0x000000040e167825 */ /* 0x001fca00078e0016 */
[----:B------:R1:W-:Y:S02]  /*42f0*/  STG.E desc[UR10][R22.64], R0 ;  /* 0x0000000016007986 */ /* 0x0003e4000c10190a */
.L_x_286:
[----:B------:R-:W-:Y:S05]  /*4300*/  BSYNC.RECONVERGENT B1 ;  /* 0x0000000000017941 */ /* 0x000fea0003800200 */
.L_x_285:
[----:B------:R-:W2:Y:S01]  /*4310*/  LDCU UR7, c[0x0][0x534] ;  /* 0x0000a680ff0777ac */ /* 0x000ea20008000800 */
[----:B------:R-:W3:Y:S01]  /*4320*/  S2R R14, SR_CgaCtaId ;  /* 0x00000000000e7919 */ /* 0x000ee20000008800 */
[----:B01----:R-:W-:Y:S01]  /*4330*/  LOP3.LUT R23, R4, 0x7, RZ, 0xc0, !PT ;  /* 0x0000000704177812 */ /* 0x003fe200078ec0ff */
[----:B------:R-:W0:Y:S01]  /*4340*/  S2UR UR6, SR_CTAID.X ;  /* 0x00000000000679c3 */ /* 0x000e220000002500 */
[----:B------:R-:W-:Y:S02]  /*4350*/  MOV R25, 0x400 ;  /* 0x0000040000197802 */ /* 0x000fe40000000f00 */
[C---:B------:R-:W-:Y:S02]  /*4360*/  LOP3.LUT R20, R23.reuse, 0x8, RZ, 0xfc, !PT ;  /* 0x0000000817147812 */ /* 0x040fe400078efcff */
[C---:B------:R-:W-:Y:S02]  /*4370*/  LOP3.LUT R17, R23.reuse, 0x10, RZ, 0xfc, !PT ;  /* 0x0000001017117812 */ /* 0x040fe400078efcff */
[----:B--2---:R-:W-:Y:S01]  /*4380*/  ISETP.GE.AND P1, PT, R23, UR7, PT ;  /* 0x0000000717007c0c */ /* 0x004fe2000bf26270 */
[----:B------:R-:W-:Y:S01]  /*4390*/  UISETP.GE.AND UP0, UPT, UR7, 0x1, UPT ;  /* 0x000000010700788c */ /* 0x000fe2000bf06270 */
[----:B------:R-:W-:-:S02]  /*43a0*/  ISETP.GE.AND P0, PT, R20, UR7, PT ;  /* 0x0000000714007c0c */ /* 0x000fc4000bf06270 */
[C---:B------:R-:W-:Y:S02]  /*43b0*/  ISETP.GT.U32.OR P1, PT, R4.reuse, 0x7f, P1 ;  /* 0x0000007f0400780c */ /* 0x040fe40000f24470 */
[----:B------:R-:W-:Y:S02]  /*43c0*/  ISETP.GT.U32.OR P0, PT, R4, 0x7f, P0 ;  /* 0x0000007f0400780c */ /* 0x000fe40000704470 */
[----:B------:R-:W-:Y:S01]  /*43d0*/  LOP3.LUT R20, R23, 0x18, RZ, 0xfc, !PT ;  /* 0x0000001817147812 */ /* 0x000fe200078efcff */
[----:B0-----:R-:W-:Y:S01]  /*43e0*/  USHF.L.U32 UR6, UR6, 0x4, URZ ;  /* 0x0000000406067899 */ /* 0x001fe200080006ff */
[----:B------:R-:W-:Y:S02]  /*43f0*/  ISETP.GE.AND P6, PT, R17, UR7, PT ;  /* 0x0000000711007c0c */ /* 0x000fe4000bfc6270 */
[----:B------:R-:W-:Y:S02]  /*4400*/  ISETP.GE.AND P5, PT, R20, UR7, PT ;  /* 0x0000000714007c0c */ /* 0x000fe4000bfa6270 */
[----:B------:R-:W-:-:S02]  /*4410*/  ISETP.GT.U32.OR P6, PT, R4, 0x7f, P6 ;  /* 0x0000007f0400780c */ /* 0x000fc400037c4470 */
[----:B------:R-:W-:Y:S01]  /*4420*/  LOP3.LUT R17, R23, 0x20, RZ, 0xfc, !PT ;  /* 0x0000002017117812 */ /* 0x000fe200078efcff */
[----:B------:R-:W-:Y:S01]  /*4430*/  @!P1 FADD.FTZ R37, -R0, R37 ;  /* 0x0000002500259221 */ /* 0x000fe20000010100 */
[----:B------:R-:W-:Y:S01]  /*4440*/  ISETP.GT.U32.OR P5, PT, R4, 0x7f, P5 ;  /* 0x0000007f0400780c */ /* 0x000fe20002fa4470 */
[----:B------:R-:W-:Y:S01]  /*4450*/  @!P0 FADD.FTZ R20, -R0, R18 ;  /* 0x0000001200148221 */ /* 0x000fe20000010100 */
[----:B---3--:R-:W-:Y:S01]  /*4460*/  LEA R14, R14, R25, 0x18 ;  /* 0x000000190e0e7211 */ /* 0x008fe200078ec0ff */
[----:B------:R-:W-:Y:S01]  /*4470*/  @!P1 FMUL.FTZ R22, R37, 1.4426950216293334961 ;  /* 0x3fb8aa3b25169820 */ /* 0x000fe20000410000 */
[----:B------:R-:W-:Y:S01]  /*4480*/  ISETP.GE.AND P4, PT, R17, UR7, PT ;  /* 0x0000000711007c0c */ /* 0x000fe2000bf86270 */
[----:B------:R-:W-:Y:S01]  /*4490*/  @!P0 FMUL.FTZ R20, R20, 1.4426950216293334961 ;  /* 0x3fb8aa3b14148820 */ /* 0x000fe20000410000 */
[----:B------:R-:W-:Y:S01]  /*44a0*/  IMAD.SHL.U32 R17, R12, 0x4, RZ ;  /* 0x000000040c117824 */ /* 0x000fe200078e00ff */
[C---:B------:R-:W-:Y:S02]  /*44b0*/  LOP3.LUT R18, R23.reuse, 0x28, RZ, 0xfc, !PT ;  /* 0x0000002817127812 */ /* 0x040fe400078efcff */
[----:B------:R-:W0:Y:S01]  /*44c0*/  @!P1 MUFU.EX2 R22, R22 ;  /* 0x0000001600169308 */ /* 0x000e220000000800 */
[----:B------:R-:W-:Y:S01]  /*44d0*/  IMAD.IADD R24, R14, 0x1, R17 ;  /* 0x000000010e187824 */ /* 0x000fe200078e0211 */
[----:B------:R-:W-:Y:S01]  /*44e0*/  ISETP.GT.U32.OR P4, PT, R4, 0x7f, P4 ;  /* 0x0000007f0400780c */ /* 0x000fe20002784470 */
[----:B------:R-:W-:Y:S01]  /*44f0*/  @!P6 FADD.FTZ R21, -R0, R21 ;  /* 0x000000150015e221 */ /* 0x000fe20000010100 */
[----:B------:R-:W1:Y:S01]  /*4500*/  @!P0 MUFU.EX2 R20, R20 ;  /* 0x0000001400148308 */ /* 0x000e620000000800 */
[C---:B------:R-:W-:Y:S01]  /*4510*/  IMAD R25, R23.reuse, 0x44, R24 ;  /* 0x0000004417197824 */ /* 0x040fe200078e0218 */
[----:B------:R-:W-:Y:S01]  /*4520*/  ISETP.GE.AND P3, PT, R18, UR7, PT ;  /* 0x0000000712007c0c */ /* 0x000fe2000bf66270 */
[----:B------:R-:W-:Y:S01]  /*4530*/  @!P5 FADD.FTZ R26, -R0, R16 ;  /* 0x00000010001ad221 */ /* 0x000fe20000010100 */
[----:B------:R-:W-:Y:S01]  /*4540*/  LOP3.LUT R18, R23, 0x30, RZ, 0xfc, !PT ;  /* 0x0000003017127812 */ /* 0x000fe200078efcff */
[----:B------:R-:W-:Y:S01]  /*4550*/  @!P6 FMUL.FTZ R21, R21, 1.4426950216293334961 ;  /* 0x3fb8aa3b1515e820 */ /* 0x000fe20000410000 */
[C---:B------:R-:W-:Y:S01]  /*4560*/  LOP3.LUT R24, R23.reuse, 0x38, RZ, 0xfc, !PT ;  /* 0x0000003817187812 */ /* 0x040fe200078efcff */
[----:B------:R-:W-:Y:S01]  /*4570*/  @!P5 FMUL.FTZ R26, R26, 1.4426950216293334961 ;  /* 0x3fb8aa3b1a1ad820 */ /* 0x000fe20000410000 */
[----:B------:R-:W-:Y:S01]  /*4580*/  LOP3.LUT R16, R23, 0x40, RZ, 0xfc, !PT ;  /* 0x0000004017107812 */ /* 0x000fe200078efcff */
[----:B0-----:R-:W-:Y:S01]  /*4590*/  @!P1 STS [R25], R22 ;  /* 0x0000001619009388 */ /* 0x001fe20000000800 */
[----:B------:R-:W-:Y:S01]  /*45a0*/  ISETP.GE.AND P1, PT, R24, UR7, PT ;  /* 0x0000000718007c0c */ /* 0x000fe2000bf26270 */
[----:B------:R-:W-:Y:S01]  /*45b0*/  @!P4 FADD.FTZ R19, -R0, R19 ;  /* 0x000000130013c221 */ /* 0x000fe20000010100 */
[----:B------:R-:W-:Y:S01]  /*45c0*/  ISETP.GE.AND P2, PT, R18, UR7, PT ;  /* 0x0000000712007c0c */ /* 0x000fe2000bf46270 */
[----:B-1----:R0:W-:Y:S01]  /*45d0*/  @!P0 STS [R25+0x220], R20 ;  /* 0x0002201419008388 */ /* 0x0021e20000000800 */
[----:B------:R-:W1:Y:S01]  /*45e0*/  @!P6 MUFU.EX2 R18, R21 ;  /* 0x000000150012e308 */ /* 0x000e620000000800 */
[----:B------:R-:W-:Y:S01]  /*45f0*/  ISETP.GT.U32.OR P3, PT, R4, 0x7f, P3 ;  /* 0x0000007f0400780c */ /* 0x000fe20001f64470 */
[----:B------:R-:W-:Y:S01]  /*4600*/  @!P4 FMUL.FTZ R19, R19, 1.4426950216293334961 ;  /* 0x3fb8aa3b1313c820 */ /* 0x000fe20000410000 */
[----:B------:R-:W-:Y:S01]  /*4610*/  ISETP.GE.AND P0, PT, R16, UR7, PT ;  /* 0x0000000710007c0c */ /* 0x000fe2000bf06270 */
[----:B------:R-:W2:Y:S01]  /*4620*/  @!P5 MUFU.EX2 R26, R26 ;  /* 0x0000001a001ad308 */ /* 0x000ea20000000800 */
[----:B------:R-:W-:-:S02]  /*4630*/  ISETP.GT.U32.OR P1, PT, R4, 0x7f, P1 ;  /* 0x0000007f0400780c */ /* 0x000fc40000f24470 */
[C---:B------:R-:W-:Y:S02]  /*4640*/  ISETP.GT.U32.OR P2, PT, R4.reuse, 0x7f, P2 ;  /* 0x0000007f0400780c */ /* 0x040fe40001744470 */
[----:B------:R-:W-:Y:S02]  /*4650*/  ISETP.GT.U32.OR P0, PT, R4, 0x7f, P0 ;  /* 0x0000007f0400780c */ /* 0x000fe40000704470 */
[----:B------:R-:W-:-:S03]  /*4660*/  LOP3.LUT R16, R23, 0x48, RZ, 0xfc, !PT ;  /* 0x0000004817107812 */ /* 0x000fc600078efcff */
[----:B------:R-:W-:Y:S01]  /*4670*/  @!P3 FADD.FTZ R15, -R0, R15 ;  /* 0x0000000f000fb221 */ /* 0x000fe20000010100 */
[----:B-1----:R1:W-:Y:S01]  /*4680*/  @!P6 STS [R25+0x440], R18 ;  /* 0x000440121900e388 */ /* 0x0023e20000000800 */
[----:B------:R-:W-:Y:S02]  /*4690*/  ISETP.GE.AND P6, PT, R16, UR7, PT ;  /* 0x0000000710007c0c */ /* 0x000fe4000bfc6270 */
[----:B------:R-:W-:Y:S01]  /*46a0*/  @!P3 FMUL.FTZ R15, R15, 1.4426950216293334961 ;  /* 0x3fb8aa3b0f0fb820 */ /* 0x000fe20000410000 */
[----:B--2---:R-:W-:Y:S01]  /*46b0*/  @!P5 STS [R25+0x660], R26 ;  /* 0x0006601a1900d388 */ /* 0x004fe20000000800 */
[----:B------:R-:W-:Y:S01]  /*46c0*/  @!P2 FADD.FTZ R13, -R0, R13 ;  /* 0x0000000d000da221 */ /* 0x000fe20000010100 */
[----:B------:R-:W-:Y:S01]  /*46d0*/  ISETP.GT.U32.OR P6, PT, R4, 0x7f, P6 ;  /* 0x0000007f0400780c */ /* 0x000fe200037c4470 */
[----:B------:R-:W-:Y:S01]  /*46e0*/  @!P0 FADD.FTZ R11, -R0, R11 ;  /* 0x0000000b000b8221 */ /* 0x000fe20000010100 */
[----:B------:R2:W3:Y:S01]  /*46f0*/  @!P3 MUFU.EX2 R16, R15 ;  /* 0x0000000f0010b308 */ /* 0x0004e20000000800 */
[----:B------:R-:W-:-:S02]  /*4700*/  @!P2 FMUL.FTZ R13, R13, 1.4426950216293334961 ;  /* 0x3fb8aa3b0d0da820 */ /* 0x000fc40000410000 */
[----:B------:R-:W-:Y:S01]  /*4710*/  @!P0 FMUL.FTZ R11, R11, 1.4426950216293334961 ;  /* 0x3fb8aa3b0b0b8820 */ /* 0x000fe20000410000 */
[----:B0-----:R-:W0:Y:S04]  /*4720*/  @!P4 MUFU.EX2 R20, R19 ;  /* 0x000000130014c308 */ /* 0x001e280000000800 */
[----:B------:R-:W4:Y:S03]  /*4730*/  @!P2 MUFU.EX2 R22, R13 ;  /* 0x0000000d0016a308 */ /* 0x000f260000000800 */
[----:B------:R-:W-:Y:S01]  /*4740*/  @!P6 FADD.FTZ R8, -R0, R8 ;  /* 0x000000080008e221 */ /* 0x000fe20000010100 */
[C---:B--2---:R-:W-:Y:S01]  /*4750*/  LOP3.LUT R15, R23.reuse, 0x60, RZ, 0xfc, !PT ;  /* 0x00000060170f7812 */ /* 0x044fe200078efcff */
[----:B---3--:R2:W-:Y:S02]  /*4760*/  @!P3 STS [R25+0xaa0], R16 ;  /* 0x000aa0101900b388 */ /* 0x0085e40000000800 */
[----:B------:R-:W-:Y:S01]  /*4770*/  @!P6 FMUL.FTZ R8, R8, 1.4426950216293334961 ;  /* 0x3fb8aa3b0808e820 */ /* 0x000fe20000410000 */
[----:B-1----:R-:W-:Y:S01]  /*4780*/  @!P1 FADD.FTZ R18, -R0, R10 ;  /* 0x0000000a00129221 */ /* 0x002fe20000010100 */
[----:B------:R-:W-:Y:S01]  /*4790*/  LOP3.LUT R10, R23, 0x50, RZ, 0xfc, !PT ;  /* 0x00000050170a7812 */ /* 0x000fe200078efcff */
[----:B0-----:R-:W-:Y:S01]  /*47a0*/  @!P4 STS [R25+0x880], R20 ;  /* 0x000880141900c388 */ /* 0x001fe20000000800 */
[----:B------:R-:W-:Y:S01]  /*47b0*/  ISETP.GE.AND P3, PT, R15, UR7, PT ;  /* 0x000000070f007c0c */ /* 0x000fe2000bf66270 */
[----:B------:R-:W-:Y:S01]  /*47c0*/  @!P1 FMUL.FTZ R18, R18, 1.4426950216293334961 ;  /* 0x3fb8aa3b12129820 */ /* 0x000fe20000410000 */
[----:B------:R-:W-:Y:S01]  /*47d0*/  ISETP.GE.AND P5, PT, R10, UR7, PT ;  /* 0x000000070a007c0c */ /* 0x000fe2000bfa6270 */
[----:B----4-:R-:W-:Y:S01]  /*47e0*/  @!P2 STS [R25+0xcc0], R22 ;  /* 0x000cc0161900a388 */ /* 0x010fe20000000800 */
[C---:B------:R-:W-:Y:S01]  /*47f0*/  LOP3.LUT R10, R23.reuse, 0x58, RZ, 0xfc, !PT ;  /* 0x00000058170a7812 */ /* 0x040fe200078efcff */
[----:B------:R-:W0:Y:S01]  /*4800*/  @!P6 MUFU.EX2 R8, R8 ;  /* 0x000000080008e308 */ /* 0x000e220000000800 */
[----:B------:R-:W-:-:S02]  /*4810*/  LOP3.LUT R13, R23, 0x68, RZ, 0xfc, !PT ;  /* 0x00000068170d7812 */ /* 0x000fc400078efcff */
[----:B------:R-:W-:Y:S01]  /*4820*/  ISETP.GE.AND P4, PT, R10, UR7, PT ;  /* 0x000000070a007c0c */ /* 0x000fe2000bf86270 */
[----:B------:R-:W1:Y:S01]  /*4830*/  @!P1 MUFU.EX2 R18, R18 ;  /* 0x0000001200129308 */ /* 0x000e620000000800 */
[----:B------:R-:W-:Y:S02]  /*4840*/  LOP3.LUT R15, R23, 0x70, RZ, 0xfc, !PT ;  /* 0x00000070170f7812 */ /* 0x000fe400078efcff */
[----:B------:R-:W-:Y:S01]  /*4850*/  ISETP.GE.AND P2, PT, R13, UR7, PT ;  /* 0x000000070d007c0c */ /* 0x000fe2000bf46270 */
[----:B------:R3:W4:Y:S01]  /*4860*/  @!P0 MUFU.EX2 R10, R11 ;  /* 0x0000000b000a8308 */ /* 0x0007220000000800 */
[C---:B------:R-:W-:Y:S02]  /*4870*/  ISETP.GT.U32.OR P4, PT, R4.reuse, 0x7f, P4 ;  /* 0x0000007f0400780c */ /* 0x040fe40002784470 */
[C---:B------:R-:W-:Y:S02]  /*4880*/  ISETP.GT.U32.OR P5, PT, R4.reuse, 0x7f, P5 ;  /* 0x0000007f0400780c */ /* 0x040fe40002fa4470 */
[C---:B------:R-:W-:Y:S01]  /*4890*/  ISETP.GT.U32.OR P3, PT, R4.reuse, 0x7f, P3 ;  /* 0x0000007f0400780c */ /* 0x040fe20001f64470 */
[----:B0-----:R-:W-:Y:S01]  /*48a0*/  @!P6 STS [R25+0x1320], R8 ;  /* 0x001320081900e388 */ /* 0x001fe20000000800 */
[----:B------:R-:W-:-:S03]  /*48b0*/  ISETP.GT.U32.OR P2, PT, R4, 0x7f, P2 ;  /* 0x0000007f0400780c */ /* 0x000fc60001744470 */
[----:B-1----:R0:W-:Y:S01]  /*48c0*/  @!P1 STS [R25+0xee0], R18 ;  /* 0x000ee01219009388 */ /* 0x0021e20000000800 */
[----:B------:R-:W-:Y:S02]  /*48d0*/  ISETP.GE.AND P1, PT, R15, UR7, PT ;  /* 0x000000070f007c0c */ /* 0x000fe4000bf26270 */
[----:B---3--:R-:W-:Y:S01]  /*48e0*/  LOP3.LUT R11, R23, 0x78, RZ, 0xfc, !PT ;  /* 0x00000078170b7812 */ /* 0x008fe200078efcff */
[----:B----4-:R1:W-:Y:S01]  /*48f0*/  @!P0 STS [R25+0x1100], R10 ;  /* 0x0011000a19008388 */ /* 0x0103e20000000800 */
[----:B------:R-:W-:Y:S01]  /*4900*/  ISETP.GT.U32.OR P1, PT, R4, 0x7f, P1 ;  /* 0x0000007f0400780c */ /* 0x000fe20000f24470 */
[C---:B------:R-:W-:Y:S01]  /*4910*/  @!P4 FADD.FTZ R6, -R0.reuse, R6 ;  /* 0x000000060006c221 */ /* 0x040fe20000010100 */
[----:B------:R-:W-:Y:S01]  /*4920*/  ISETP.GE.AND P0, PT, R11, UR7, PT ;  /* 0x000000070b007c0c */ /* 0x000fe2000bf06270 */
[C---:B------:R-:W-:Y:S01]  /*4930*/  @!P5 FADD.FTZ R9, -R0.reuse, R9 ;  /* 0x000000090009d221 */ /* 0x040fe20000010100 */
[C---:B------:R-:W-:Y:S01]  /*4940*/  @!P3 FADD.FTZ R7, -R0.reuse, R7 ;  /* 0x000000070007b221 */ /* 0x040fe20000010100 */
[----:B------:R-:W-:Y:S01]  /*4950*/  @!P2 FADD.FTZ R2, -R0, R2 ;  /* 0x000000020002a221 */ /* 0x000fe20000010100 */
[----:B------:R-:W-:Y:S01]  /*4960*/  ISETP.GT.U32.OR P0, PT, R4, 0x7f, P0 ;  /* 0x0000007f0400780c */ /* 0x000fe20000704470 */
[----:B------:R-:W-:Y:S01]  /*4970*/  @!P4 FMUL.FTZ R6, R6, 1.4426950216293334961 ;  /* 0x3fb8aa3b0606c820 */ /* 0x000fe20000410000 */
[----:B------:R-:W-:Y:S01]  /*4980*/  @!P5 FMUL.FTZ R9, R9, 1.4426950216293334961 ;  /* 0x3fb8aa3b0909d820 */ /* 0x000fe20000410000 */
[----:B------:R-:W-:Y:S01]  /*4990*/  @!P3 FMUL.FTZ R7, R7, 1.4426950216293334961 ;  /* 0x3fb8aa3b0707b820 */ /* 0x000fe20000410000 */
[----:B------:R-:W-:-:S03]  /*49a0*/  @!P2 FMUL.FTZ R2, R2, 1.4426950216293334961 ;  /* 0x3fb8aa3b0202a820 */ /* 0x000fc60000410000 */
[C---:B------:R-:W-:Y:S01]  /*49b0*/  @!P1 FADD.FTZ R5, -R0.reuse, R5 ;  /* 0x0000000500059221 */ /* 0x040fe20000010100 */
[----:B------:R-:W3:Y:S03]  /*49c0*/  @!P4 MUFU.EX2 R6, R6 ;  /* 0x000000060006c308 */ /* 0x000ee60000000800 */
[----:B------:R-:W-:Y:S01]  /*49d0*/  @!P1 FMUL.FTZ R5, R5, 1.4426950216293334961 ;  /* 0x3fb8aa3b05059820 */ /* 0x000fe20000410000 */
[----:B--2---:R-:W2:Y:S01]  /*49e0*/  @!P3 MUFU.EX2 R16, R7 ;  /* 0x000000070010b308 */ /* 0x004ea20000000800 */
[----:B------:R-:W-:-:S03]  /*49f0*/  @!P0 FADD.FTZ R0, -R0, R3 ;  /* 0x0000000300008221 */ /* 0x000fc60000010100 */
[----:B0-----:R-:W0:Y:S01]  /*4a00*/  @!P2 MUFU.EX2 R18, R2 ;  /* 0x000000020012a308 */ /* 0x001e220000000800 */
[----:B------:R-:W-:-:S03]  /*4a10*/  @!P0 FMUL.FTZ R0, R0, 1.4426950216293334961 ;  /* 0x3fb8aa3b00008820 */ /* 0x000fc60000410000 */
[----:B-1----:R-:W1:Y:S01]  /*4a20*/  @!P5 MUFU.EX2 R10, R9 ;  /* 0x00000009000ad308 */ /* 0x002e620000000800 */
[----:B---3--:R3:W-:Y:S03]  /*4a30*/  @!P4 STS [R25+0x1760], R6 ;  /* 0x001760061900c388 */ /* 0x0087e60000000800 */
[----:B------:R-:W4:Y:S01]  /*4a40*/  @!P1 MUFU.EX2 R20, R5 ;  /* 0x0000000500149308 */ /* 0x000f220000000800 */
[----:B--2---:R3:W-:Y:S01]  /*4a50*/  @!P3 STS [R25+0x1980], R16 ;  /* 0x001980101900b388 */ /* 0x0047e20000000800 */
[----:B------:R-:W-:Y:S02]  /*4a60*/  IMAD.SHL.U32 R7, R4, 0x4, RZ ;  /* 0x0000000404077824 */ /* 0x000fe400078e00ff */
[----:B------:R-:W2:Y:S01]  /*4a70*/  @!P0 MUFU.EX2 R22, R0 ;  /* 0x0000000000168308 */ /* 0x000ea20000000800 */
[----:B0-----:R3:W-:Y:S01]  /*4a80*/  @!P2 STS [R25+0x1ba0], R18 ;  /* 0x001ba0121900a388 */ /* 0x0017e20000000800 */
[----:B------:R-:W-:-:S03]  /*4a90*/  CS2R R2, SRZ ;  /* 0x0000000000027805 */ /* 0x000fc6000001ff00 */
[----:B-1----:R3:W-:Y:S04]  /*4aa0*/  @!P5 STS [R25+0x1540], R10 ;  /* 0x0015400a1900d388 */ /* 0x0027e80000000800 */
[----:B----4-:R3:W-:Y:S01]  /*4ab0*/  @!P1 STS [R25+0x1dc0], R20 ;  /* 0x001dc01419009388 */ /* 0x0107e20000000800 */
[----:B------:R-:W-:-:S03]  /*4ac0*/  IMAD.MOV.U32 R5, RZ, RZ, RZ ;  /* 0x000000ffff057224 */ /* 0x000fc600078e00ff */
[----:B--2---:R3:W-:Y:S01]  /*4ad0*/  @!P0 STS [R25+0x1fe0], R22 ;  /* 0x001fe01619008388 */ /* 0x0047e20000000800 */
[----:B------:R-:W-:Y:S01]  /*4ae0*/  IMAD.MOV.U32 R0, RZ, RZ, RZ ;  /* 0x000000ffff007224 */ /* 0x000fe200078e00ff */
[----:B------:R-:W-:Y:S06]  /*4af0*/  BAR.SYNC.DEFER_BLOCKING 0x0 ;  /* 0x0000000000007b1d */ /* 0x000fec0000010000 */
[----:B------:R-:W-:Y:S05]  /*4b00*/  BRA.U !UP0, `(.L_x_293) ;  /* 0x0000001108d47547 */ /* 0x000fea000b800000 */
[----:B------:R-:W0:Y:S01]  /*4b10*/  LDC R13, c[0x0][0x44c] ;  /* 0x00011300ff0d7b82 */ /* 0x000e220000000800 */
[----:B------:R-:W1:Y:S01]  /*4b20*/  LDCU.64 UR4, c[0x0][0x3f8] ;  /* 0x00007f00ff0477ac */ /* 0x000e620008000a00 */
[----:B------:R-:W-:Y:S01]  /*4b30*/  LOP3.LUT R29, R23, 0x3f8, R4, 0xf8, !PT ;  /* 0x000003f8171d7812 */ /* 0x000fe200078ef804 */
[----:B------:R-:W-:Y:S01]  /*4b40*/  IMAD.MOV.U32 R15, RZ, RZ, RZ ;  /* 0x000000ffff0f7224 */ /* 0x000fe200078e00ff */
[----:B---3--:R-:W-:Y:S01]  /*4b50*/  CS2R R10, SRZ ;  /* 0x00000000000a7805 */ /* 0x008fe2000001ff00 */
        /* <DEDUP_REMOVED lines=14> */
[----:B------:R-:W-:Y:S02]  /*4c40*/  IADD3 R6, PT, PT, R17, 0x88, R14 ;  /* 0x0000008811067810 */ /* 0x000fe40007ffe00e */
[----:B------:R-:W-:Y:S01]  /*4c50*/  CS2R R2, SRZ ;  /* 0x0000000000027805 */ /* 0x000fe2000001ff00 */
[----:B------:R-:W-:Y:S01]  /*4c60*/  UIADD3 UR7, UPT, UPT, -UR5, URZ, URZ ;  /* 0x000000ff05077290 */ /* 0x000fe2000fffe1ff */
[----:B------:R-:W-:Y:S01]  /*4c70*/  MOV R5, RZ ;  /* 0x000000ff00057202 */ /* 0x000fe20000000f00 */
[C---:B------:R-:W-:Y:S01]  /*4c80*/  IMAD.WIDE R24, R13.reuse, 0x10, RZ ;  /* 0x000000100d187825 */ /* 0x040fe200078e02ff */
[----:B------:R-:W-:Y:S01]  /*4c90*/  MOV R15, UR5 ;  /* 0x00000005000f7c02 */ /* 0x000fe20008000f00 */
[----:B------:R-:W-:Y:S02]  /*4ca0*/  UISETP.GE.AND UP0, UPT, UR7, URZ, UPT ;  /* 0x000000ff0700728c */ /* 0x000fe4000bf06270 */
[----:B------:R-:W-:-:S04]  /*4cb0*/  IMAD.WIDE R22, R13, 0xc, RZ ;  /* 0x0000000c0d167825 */ /* 0x000fc800078e02ff */
[----:B------:R-:W-:-:S04]  /*4cc0*/  IMAD.WIDE R20, R13, 0x8, RZ ;  /* 0x000000080d147825 */ /* 0x000fc800078e02ff */
[----:B------:R-:W-:Y:S01]  /*4cd0*/  IMAD.WIDE R18, R13, 0x4, RZ ;  /* 0x000000040d127825 */ /* 0x000fe200078e02ff */
[----:B------:R-:W-:Y:S06]  /*4ce0*/  BRA.U UP0, `(.L_x_295) ;  /* 0x0000000d00687547 */ /* 0x000fec000b800000 */
[----:B------:R-:W-:Y:S02]  /*4cf0*/  UIADD3 UR5, UPT, UPT, -UR7, URZ, URZ ;  /* 0x000000ff07057290 */ /* 0x000fe4000fffe1ff */
[----:B------:R-:W-:Y:S02]  /*4d00*/  UPLOP3.LUT UP1, UPT, UPT, UPT, UPT, 0x80, 0x8 ;  /* 0x000000000008789c */ /* 0x000fe40003f2f070 */
[----:B------:R-:W-:-:S09]  /*4d10*/  UISETP.GT.AND UP0, UPT, UR5, 0xc, UPT ;  /* 0x0000000c0500788c */ /* 0x000fd2000bf04270 */
[----:B------:R-:W-:Y:S05]  /*4d20*/  BRA.U !UP0, `(.L_x_296) ;  /* 0x0000000908287547 */ /* 0x000fea000b800000 */
[C---:B------:R-:W-:Y:S01]  /*4d30*/  ISETP.GE.AND P2, PT, R12.reuse, UR8, PT ;  /* 0x000000080c007c0c */ /* 0x040fe2000bf46270 */
[----:B------:R-:W-:Y:S01]  /*4d40*/  UPLOP3.LUT UP1, UPT, UPT, UPT, UPT, 0x40, 0x4 ;  /* 0x000000000004789c */ /* 0x000fe20003f2e870 */
[----:B------:R-:W-:-:S13]  /*4d50*/  ISETP.GE.AND P0, PT, R12, UR8, PT ;  /* 0x000000080c007c0c */ /* 0x000fda000bf06270 */
.L_x_297:
[----:B------:R-:W0:Y:S01]  /*4d60*/  LDS R4, [R6+-0x88] ;  /* 0xffff780006047984 */ /* 0x000e220000000800 */
[-C--:B------:R-:W-:Y:S01]  /*4d70*/  @!P2 MOV R28, R27.reuse ;  /* 0x0000001b001ca202 */ /* 0x080fe20000000f00 */
[----:B------:R-:W-:Y:S04]  /*4d80*/  UIADD3 UR7, UPT, UPT, UR7, 0x10, URZ ;  /* 0x0000001007077890 */ /* 0x000fe8000fffe0ff */
[----:B------:R-:W0:Y:S01]  /*4d90*/  @!P2 LDG.E.128 R8, desc[UR10][R28.64] ;  /* 0x0000000a1c08a981 */ /* 0x000e22000c1e1d00 */
[----:B------:R-:W-:Y:S01]  /*4da0*/  PLOP3.LUT P2, PT, P0, PT, PT, 0x80, 0x8 ;  /* 0x000000000008781c */ /* 0x000fe2000074f070 */
[----:B------:R-:W-:Y:S11]  /*4db0*/  UISETP.GE.AND UP0, UPT, UR7, -0xc, UPT ;  /* 0xfffffff40700788c */ /* 0x000ff6000bf06270 */
[----:B------:R-:W-:Y:S01]  /*4dc0*/  @!UPT UIADD3 URZ, UPT, UPT, URZ, URZ, URZ ;  /* 0x000000fffffff290 */ /* 0x000fe2000fffe0ff */
[----:B------:R-:W-:Y:S04]  /*4dd0*/  @!P2 IADD3 R30, P1, PT, R18, R27, RZ ;  /* 0x0000001b121ea210 */ /* 0x000fe80007f3e0ff */
[----:B------:R-:W-:Y:S02]  /*4de0*/  @!P2 IADD3.X R31, PT, PT, R19, R29, RZ, P1, !PT ;  /* 0x0000001d131fa210 */ /* 0x000fe40000ffe4ff */
[----:B------:R-:W-:Y:S04]  /*4df0*/  @!P2 IADD3 R32, P1, PT, R20, R27, RZ ;  /* 0x0000001b1420a210 */ /* 0x000fe80007f3e0ff */
[----:B------:R-:W-:Y:S01]  /*4e00*/  @!P2 IADD3.X R33, PT, PT, R21, R29, RZ, P1, !PT ;  /* 0x0000001d1521a210 */ /* 0x000fe20000ffe4ff */
[C---:B0-----:R-:W-:Y:S01]  /*4e10*/  FFMA.FTZ R5, R4.reuse, R8, R5 ;  /* 0x0000000804057223 */ /* 0x041fe20000010005 */
[C---:B------:R-:W-:Y:S01]  /*4e20*/  FFMA.FTZ R2, R4.reuse, R9, R2 ;  /* 0x0000000904027223 */ /* 0x040fe20000010002 */
[C---:B------:R-:W-:Y:S01]  /*4e30*/  FFMA.FTZ R3, R4.reuse, R10, R3 ;  /* 0x0000000a04037223 */ /* 0x040fe20000010003 */
[----:B------:R-:W-:Y:S02]  /*4e40*/  FFMA.FTZ R0, R4, R11, R0 ;  /* 0x0000000b04007223 */ /* 0x000fe40000010000 */
[----:B------:R-:W0:Y:S04]  /*4e50*/  LDS R4, [R6+-0x44] ;  /* 0xffffbc0006047984 */ /* 0x000e280000000800 */
[----:B------:R1:W0:Y:S02]  /*4e60*/  @!P2 LDG.E.128 R8, desc[UR10][R30.64] ;  /* 0x0000000a1e08a981 */ /* 0x000224000c1e1d00 */
[----:B-1----:R-:W-:Y:S04]  /*4e70*/  @!P2 IADD3 R30, P1, PT, R22, R27, RZ ;  /* 0x0000001b161ea210 */ /* 0x002fe80007f3e0ff */
[----:B------:R-:W-:Y:S02]  /*4e80*/  @!P2 IADD3.X R31, PT, PT, R23, R29, RZ, P1, !PT ;  /* 0x0000001d171fa210 */ /* 0x000fe40000ffe4ff */
[----:B------:R-:W-:Y:S04]  /*4e90*/  IADD3 R26, P1, PT, R24, R27, RZ ;  /* 0x0000001b181a7210 */ /* 0x000fe80007f3e0ff */
[----:B------:R-:W-:Y:S02]  /*4ea0*/  IADD3.X R27, PT, PT, R25, R29, RZ, P1, !PT ;  /* 0x0000001d191b7210 */ /* 0x000fe40000ffe4ff */
[----:B------:R-:W-:Y:S04]  /*4eb0*/  @!P2 IADD3 R28, P1, PT, R18, R26, RZ ;  /* 0x0000001a121ca210 */ /* 0x000fe80007f3e0ff */
[----:B------:R-:W-:Y:S01]  /*4ec0*/  @!P2 IADD3.X R29, PT, PT, R19, R27, RZ, P1, !PT ;  /* 0x0000001b131da210 */ /* 0x000fe20000ffe4ff */
[C---:B0-----:R-:W-:Y:S01]  /*4ed0*/  FFMA.FTZ R5, R4.reuse, R8, R5 ;  /* 0x0000000804057223 */ /* 0x041fe20000010005 */
[C---:B------:R-:W-:Y:S01]  /*4ee0*/  FFMA.FTZ R2, R4.reuse, R9, R2 ;  /* 0x0000000904027223 */ /* 0x040fe20000010002 */
[C---:B------:R-:W-:Y:S01]  /*4ef0*/  FFMA.FTZ R3, R4.reuse, R10, R3 ;  /* 0x0000000a04037223 */ /* 0x040fe20000010003 */
[----:B------:R-:W-:Y:S02]  /*4f00*/  FFMA.FTZ R0, R4, R11, R0 ;  /* 0x0000000b04007223 */ /* 0x000fe40000010000 */
[----:B------:R-:W0:Y:S04]  /*4f10*/  LDS R4, [R6] ;  /* 0x0000000006047984 */ /* 0x000e280000000800 */
[----:B------:R-:W0:Y:S02]  /*4f20*/  @!P2 LDG.E.128 R8, desc[UR10][R32.64] ;  /* 0x0000000a2008a981 */ /* 0x000e24000c1e1d00 */
[C---:B0-----:R-:W-:Y:S01]  /*4f30*/  FFMA.FTZ R5, R4.reuse, R8, R5 ;  /* 0x0000000804057223 */ /* 0x041fe20000010005 */
[C---:B------:R-:W-:Y:S01]  /*4f40*/  FFMA.FTZ R2, R4.reuse, R9, R2 ;  /* 0x0000000904027223 */ /* 0x040fe20000010002 */
[C---:B------:R-:W-:Y:S01]  /*4f50*/  FFMA.FTZ R3, R4.reuse, R10, R3 ;  /* 0x0000000a04037223 */ /* 0x040fe20000010003 */
[----:B------:R-:W-:Y:S02]  /*4f60*/  FFMA.FTZ R0, R4, R11, R0 ;  /* 0x0000000b04007223 */ /* 0x000fe40000010000 */
[----:B------:R-:W0:Y:S04]  /*4f70*/  LDS R4, [R6+0x44] ;  /* 0x0000440006047984 */ /* 0x000e280000000800 */
[----:B------:R1:W0:Y:S02]  /*4f80*/  @!P2 LDG.E.128 R8, desc[UR10][R30.64] ;  /* 0x0000000a1e08a981 */ /* 0x000224000c1e1d00 */
[----:B-1----:R-:W-:Y:S04]  /*4f90*/  @!P2 IADD3 R30, P1, PT, R20, R26, RZ ;  /* 0x0000001a141ea210 */ /* 0x002fe80007f3e0ff */
[----:B------:R-:W-:Y:S01]  /*4fa0*/  @!P2 IADD3.X R31, PT, PT, R21, R27, RZ, P1, !PT ;  /* 0x0000001b151fa210 */ /* 0x000fe20000ffe4ff */
[C---:B0-----:R-:W-:Y:S01]  /*4fb0*/  FFMA.FTZ R5, R4.reuse, R8, R5 ;  /* 0x0000000804057223 */ /* 0x041fe20000010005 */
[C---:B------:R-:W-:Y:S01]  /*4fc0*/  FFMA.FTZ R2, R4.reuse, R9, R2 ;  /* 0x0000000904027223 */ /* 0x040fe20000010002 */
[C---:B------:R-:W-:Y:S01]  /*4fd0*/  FFMA.FTZ R3, R4.reuse, R10, R3 ;  /* 0x0000000a04037223 */ /* 0x040fe20000010003 */
[----:B------:R-:W-:Y:S02]  /*4fe0*/  FFMA.FTZ R0, R4, R11, R0 ;  /* 0x0000000b04007223 */ /* 0x000fe40000010000 */
[----:B------:R-:W0:Y:S04]  /*4ff0*/  LDS R4, [R6+0x88] ;  /* 0x0000880006047984 */ /* 0x000e280000000800 */
[----:B------:R-:W0:Y:S02]  /*5000*/  @!P2 LDG.E.128 R8, desc[UR10][R26.64] ;  /* 0x0000000a1a08a981 */ /* 0x000e24000c1e1d00 */
[C---:B0-----:R-:W-:Y:S01]  /*5010*/  FFMA.FTZ R5, R4.reuse, R8, R5 ;  /* 0x0000000804057223 */ /* 0x041fe20000010005 */
[C---:B------:R-:W-:Y:S01]  /*5020*/  FFMA.FTZ R2, R4.reuse, R9, R2 ;  /* 0x0000000904027223 */ /* 0x040fe20000010002 */
[C---:B------:R-:W-:Y:S01]  /*5030*/  FFMA.FTZ R3, R4.reuse, R10, R3 ;  /* 0x0000000a04037223 */ /* 0x040fe20000010003 */
[----:B------:R-:W-:Y:S02]  /*5040*/  FFMA.FTZ R0, R4, R11, R0 ;  /* 0x0000000b04007223 */ /* 0x000fe40000010000 */
[----:B------:R-:W0:Y:S04]  /*5050*/  LDS R4, [R6+0xcc] ;  /* 0x0000cc0006047984 */ /* 0x000e280000000800 */
[----:B------:R1:W0:Y:S02]  /*5060*/  @!P2 LDG.E.128 R8, desc[UR10][R28.64] ;  /* 0x0000000a1c08a981 */ /* 0x000224000c1e1d00 */
[-C--:B-1----:R-:W-:Y:S04]  /*5070*/  @!P2 IADD3 R28, P1, PT, R22, R26.reuse, RZ ;  /* 0x0000001a161ca210 */ /* 0x082fe80007f3e0ff */
[-C--:B------:R-:W-:Y:S02]  /*5080*/  @!P2 IADD3.X R29, PT, PT, R23, R27.reuse, RZ, P1, !PT ;  /* 0x0000001b171da210 */ /* 0x080fe40000ffe4ff */
[----:B------:R-:W-:Y:S04]  /*5090*/  IADD3 R26, P1, PT, R24, R26, RZ ;  /* 0x0000001a181a7210 */ /* 0x000fe80007f3e0ff */
[----:B------:R-:W-:Y:S01]  /*50a0*/  IADD3.X R27, PT, PT, R25, R27, RZ, P1, !PT ;  /* 0x0000001b191b7210 */ /* 0x000fe20000ffe4ff */
        /* <DEDUP_REMOVED lines=14> */
[----:B------:R-:W-:Y:S04]  /*5190*/  @!P2 IADD3 R30, P1, PT, R20, R26, RZ ;  /* 0x0000001a141ea210 */ /* 0x000fe80007f3e0ff */
        /* <DEDUP_REMOVED lines=27> */
[----:B-1----:R-:W-:Y:S04]  /*5350*/  IADD3 R28, P1, PT, R24, R26, RZ ;  /* 0x0000001a181c7210 */ /* 0x002fe80007f3e0ff */
[----:B------:R-:W-:Y:S02]  /*5360*/  IADD3.X R29, PT, PT, R25, R27, RZ, P1, !PT ;  /* 0x0000001b191d7210 */ /* 0x000fe40000ffe4ff */
[-C--:B------:R-:W-:Y:S04]  /*5370*/  @!P2 IADD3 R26, P1, PT, R18, R28.reuse, RZ ;  /* 0x0000001c121aa210 */ /* 0x080fe80007f3e0ff */
        /* <DEDUP_REMOVED lines=27> */
[----:B------:R0:W1:Y:S04]  /*5530*/  LDS R4, [R6+0x374] ;  /* 0x0003740006047984 */ /* 0x0000680000000800 */
[----:B------:R2:W1:Y:S01]  /*5540*/  @!P2 LDG.E.128 R8, desc[UR10][R26.64] ;  /* 0x0000000a1a08a981 */ /* 0x000462000c1e1d00 */
[----:B0-----:R-:W-:Y:S02]  /*5550*/  IADD3 R6, PT, PT, R6, 0x440, RZ ;  /* 0x0000044006067810 */ /* 0x001fe40007ffe0ff */
[----:B--2---:R-:W-:Y:S04]  /*5560*/  IADD3 R27, P1, PT, R24, R28, RZ ;  /* 0x0000001c181b7210 */ /* 0x004fe80007f3e0ff */
[----:B------:R-:W-:Y:S01]  /*5570*/  IADD3.X R29, PT, PT, R25, R29, RZ, P1, !PT ;  /* 0x0000001d191d7210 */ /* 0x000fe20000ffe4ff */
[C---:B-1----:R-:W-:Y:S01]  /*5580*/  FFMA.FTZ R5, R4.reuse, R8, R5 ;  /* 0x0000000804057223 */ /* 0x042fe20000010005 */
[C---:B------:R-:W-:Y:S01]  /*5590*/  FFMA.FTZ R2, R4.reuse, R9, R2 ;  /* 0x0000000904027223 */ /* 0x040fe20000010002 */
[C---:B------:R-:W-:Y:S01]  /*55a0*/  FFMA.FTZ R3, R4.reuse, R10, R3 ;  /* 0x0000000a04037223 */ /* 0x040fe20000010003 */
[----:B------:R-:W-:Y:S01]  /*55b0*/  FFMA.FTZ R0, R4, R11, R0 ;  /* 0x0000000b04007223 */ /* 0x000fe20000010000 */
[----:B------:R-:W-:Y:S09]  /*55c0*/  BRA.U !UP0, `(.L_x_297) ;  /* 0xfffffff508e47547 */ /* 0x000ff2000b83ffff */
.L_x_296:
[----:B------:R-:W-:-:S04]  /*55d0*/  UIADD3 UR5, UPT, UPT, -UR7, URZ, URZ ;  /* 0x000000ff07057290 */ /* 0x000fc8000fffe1ff */
[----:B------:R-:W-:-:S09]  /*55e0*/  UISETP.GT.AND UP0, UPT, UR5, 0x4, UPT ;  /* 0x000000040500788c */ /* 0x000fd2000bf04270 */
[----:B------:R-:W-:Y:S05]  /*55f0*/  BRA.U !UP0, `(.L_x_298) ;  /* 0x00000005081c7547 */ /* 0x000fea000b800000 */
[----:B------:R-:W-:Y:S01]  /*5600*/  ISETP.GE.AND P0, PT, R12, UR8, PT ;  /* 0x000000080c007c0c */ /* 0x000fe2000bf06270 */
[----:B------:R-:W0:Y:S04]  /*5610*/  LDS R4, [R6+-0x88] ;  /* 0xffff780006047984 */ /* 0x000e280000000800 */
[----:B------:R-:W-:Y:S08]  /*5620*/  LDS R31, [R6] ;  /* 0x00000000061f7984 */ /* 0x000ff00000000800 */
[----:B------:R-:W-:-:S05]  /*5630*/  @!P0 MOV R28, R27 ;  /* 0x0000001b001c8202 */ /* 0x000fca0000000f00 */
[----:B------:R-:W0:Y:S01]  /*5640*/  @!P0 LDG.E.128 R8, desc[UR10][R28.64] ;  /* 0x0000000a1c088981 */ /* 0x000e22000c1e1d00 */
[----:B------:R-:W-:-:S04]  /*5650*/  @!P0 IADD3 R32, P1, PT, R18, R27, RZ ;  /* 0x0000001b12208210 */ /* 0x000fc80007f3e0ff */
[----:B------:R-:W-:Y:S02]  /*5660*/  @!P0 IADD3.X R33, PT, PT, R19, R29, RZ, P1, !PT ;  /* 0x0000001d13218210 */ /* 0x000fe40000ffe4ff */
[----:B------:R-:W-:Y:S01]  /*5670*/  @!P0 IADD3 R36, P1, PT, R20, R27, RZ ;  /* 0x0000001b14248210 */ /* 0x000fe20007f3e0ff */
[-C--:B0-----:R-:W-:Y:S01]  /*5680*/  FFMA.FTZ R5, R8, R4.reuse, R5 ;  /* 0x0000000408057223 */ /* 0x081fe20000010005 */
[-C--:B------:R-:W-:Y:S01]  /*5690*/  FFMA.FTZ R2, R9, R4.reuse, R2 ;  /* 0x0000000409027223 */ /* 0x080fe20000010002 */
[-C--:B------:R-:W-:Y:S01]  /*56a0*/  FFMA.FTZ R3, R10, R4.reuse, R3 ;  /* 0x000000040a037223 */ /* 0x080fe20000010003 */
[----:B------:R-:W-:Y:S02]  /*56b0*/  FFMA.FTZ R0, R11, R4, R0 ;  /* 0x000000040b007223 */ /* 0x000fe40000010000 */
[----:B------:R0:W2:Y:S01]  /*56c0*/  @!P0 LDG.E.128 R8, desc[UR10][R32.64] ;  /* 0x0000000a20088981 */ /* 0x0000a2000c1e1d00 */
[----:B------:R-:W-:-:S03]  /*56d0*/  @!P0 IADD3.X R37, PT, PT, R21, R29, RZ, P1, !PT ;  /* 0x0000001d15258210 */ /* 0x000fc60000ffe4ff */
[----:B------:R-:W2:Y:S01]  /*56e0*/  LDS R4, [R6+-0x44] ;  /* 0xffffbc0006047984 */ /* 0x000ea20000000800 */
[----:B------:R-:W-:-:S03]  /*56f0*/  @!P0 IADD3 R34, P1, PT, R22, R27, RZ ;  /* 0x0000001b16228210 */ /* 0x000fc60007f3e0ff */
[----:B0-----:R-:W0:Y:S01]  /*5700*/  LDS R33, [R6+0x44] ;  /* 0x0000440006217984 */ /* 0x001e220000000800 */
[-C--:B--2---:R-:W-:Y:S01]  /*5710*/  FFMA.FTZ R5, R8, R4.reuse, R5 ;  /* 0x0000000408057223 */ /* 0x084fe20000010005 */
[-C--:B------:R-:W-:Y:S01]  /*5720*/  FFMA.FTZ R2, R9, R4.reuse, R2 ;  /* 0x0000000409027223 */ /* 0x080fe20000010002 */
[-C--:B------:R-:W-:Y:S01]  /*5730*/  FFMA.FTZ R3, R10, R4.reuse, R3 ;  /* 0x000000040a037223 */ /* 0x080fe20000010003 */
[----:B------:R-:W-:Y:S02]  /*5740*/  FFMA.FTZ R0, R11, R4, R0 ;  /* 0x000000040b007223 */ /* 0x000fe40000010000 */
[----:B------:R-:W2:Y:S01]  /*5750*/  @!P0 LDG.E.128 R8, desc[UR10][R36.64] ;  /* 0x0000000a24088981 */ /* 0x000ea2000c1e1d00 */
[----:B------:R-:W-:Y:S02]  /*5760*/  @!P0 IADD3.X R35, PT, PT, R23, R29, RZ, P1, !PT ;  /* 0x0000001d17238210 */ /* 0x000fe40000ffe4ff */
[----:B------:R-:W-:Y:S02]  /*5770*/  IADD3 R30, P1, PT, R24, R27, RZ ;  /* 0x0000001b181e7210 */ /* 0x000fe40007f3e0ff */
[----:B------:R-:W1:Y:S01]  /*5780*/  LDS R27, [R6+0x88] ;  /* 0x00008800061b7984 */ /* 0x000e620000000800 */
[-C--:B--2---:R-:W-:Y:S01]  /*5790*/  FFMA.FTZ R5, R8, R31.reuse, R5 ;  /* 0x0000001f08057223 */ /* 0x084fe20000010005 */
[-C--:B------:R-:W-:Y:S01]  /*57a0*/  FFMA.FTZ R2, R9, R31.reuse, R2 ;  /* 0x0000001f09027223 */ /* 0x080fe20000010002 */
[-C--:B------:R-:W-:Y:S01]  /*57b0*/  FFMA.FTZ R3, R10, R31.reuse, R3 ;  /* 0x0000001f0a037223 */ /* 0x080fe20000010003 */
[----:B------:R-:W-:-:S02]  /*57c0*/  FFMA.FTZ R0, R11, R31, R0 ;  /* 0x0000001f0b007223 */ /* 0x000fc40000010000 */
[----:B------:R-:W0:Y:S01]  /*57d0*/  @!P0 LDG.E.128 R8, desc[UR10][R34.64] ;  /* 0x0000000a22088981 */ /* 0x000e22000c1e1d00 */
[----:B------:R-:W-:Y:S02]  /*57e0*/  IADD3.X R31, PT, PT, R25, R29, RZ, P1, !PT ;  /* 0x0000001d191f7210 */ /* 0x000fe40000ffe4ff */
[----:B------:R-:W-:Y:S01]  /*57f0*/  @!P0 IADD3 R28, P1, PT, R18, R30, RZ ;  /* 0x0000001e121c8210 */ /* 0x000fe20007f3e0ff */
[-C--:B0-----:R-:W-:Y:S01]  /*5800*/  FFMA.FTZ R5, R8, R33.reuse, R5 ;  /* 0x0000002108057223 */ /* 0x081fe20000010005 */
[-C--:B------:R-:W-:Y:S01]  /*5810*/  FFMA.FTZ R2, R9, R33.reuse, R2 ;  /* 0x0000002109027223 */ /* 0x080fe20000010002 */
[-C--:B------:R-:W-:Y:S01]  /*5820*/  FFMA.FTZ R3, R10, R33.reuse, R3 ;  /* 0x000000210a037223 */ /* 0x080fe20000010003 */
[----:B------:R-:W-:Y:S02]  /*5830*/  FFMA.FTZ R0, R11, R33, R0 ;  /* 0x000000210b007223 */ /* 0x000fe40000010000 */
[----:B------:R-:W1:Y:S01]  /*5840*/  @!P0 LDG.E.128 R8, desc[UR10][R30.64] ;  /* 0x0000000a1e088981 */ /* 0x000e62000c1e1d00 */
[----:B------:R-:W-:-:S02]  /*5850*/  @!P0 IADD3.X R29, PT, PT, R19, R31, RZ, P1, !PT ;  /* 0x0000001f131d8210 */ /* 0x000fc40000ffe4ff */
[----:B------:R-:W-:Y:S01]  /*5860*/  @!P0 IADD3 R34, P1, PT, R20, R30, RZ ;  /* 0x0000001e14228210 */ /* 0x000fe20007f3e0ff */
[-C--:B-1----:R-:W-:Y:S01]  /*5870*/  FFMA.FTZ R5, R8, R27.reuse, R5 ;  /* 0x0000001b08057223 */ /* 0x082fe20000010005 */
[-C--:B------:R-:W-:Y:S01]  /*5880*/  FFMA.FTZ R2, R9, R27.reuse, R2 ;  /* 0x0000001b09027223 */ /* 0x080fe20000010002 */
[-C--:B------:R-:W-:Y:S01]  /*5890*/  FFMA.FTZ R3, R10, R27.reuse, R3 ;  /* 0x0000001b0a037223 */ /* 0x080fe20000010003 */
[----:B------:R-:W-:Y:S02]  /*58a0*/  FFMA.FTZ R0, R11, R27, R0 ;  /* 0x0000001b0b007223 */ /* 0x000fe40000010000 */
[----:B------:R0:W2:Y:S01]  /*58b0*/  @!P0 LDG.E.128 R8, desc[UR10][R28.64] ;  /* 0x0000000a1c088981 */ /* 0x0000a2000c1e1d00 */
[----:B------:R-:W-:-:S03]  /*58c0*/  @!P0 IADD3.X R35, PT, PT, R21, R31, RZ, P1, !PT ;  /* 0x0000001f15238210 */ /* 0x000fc60000ffe4ff */
[----:B------:R-:W2:Y:S01]  /*58d0*/  LDS R27, [R6+0xcc] ;  /* 0x0000cc00061b7984 */ /* 0x000ea20000000800 */
[----:B------:R-:W-:-:S03]  /*58e0*/  @!P0 IADD3 R32, P1, PT, R22, R30, RZ ;  /* 0x0000001e16208210 */ /* 0x000fc60007f3e0ff */
[----:B0-----:R-:W-:Y:S01]  /*58f0*/  LDS R29, [R6+0x154] ;  /* 0x00015400061d7984 */ /* 0x001fe20000000800 */
[-C--:B--2---:R-:W-:Y:S01]  /*5900*/  FFMA.FTZ R5, R8, R27.reuse, R5 ;  /* 0x0000001b08057223 */ /* 0x084fe20000010005 */
[-C--:B------:R-:W-:Y:S01]  /*5910*/  FFMA.FTZ R2, R9, R27.reuse, R2 ;  /* 0x0000001b09027223 */ /* 0x080fe20000010002 */
[-C--:B------:R-:W-:Y:S01]  /*5920*/  FFMA.FTZ R3, R10, R27.reuse, R3 ;  /* 0x0000001b0a037223 */ /* 0x080fe20000010003 */
[----:B------:R-:W-:Y:S02]  /*5930*/  FFMA.FTZ R0, R11, R27, R0 ;  /* 0x0000001b0b007223 */ /* 0x000fe40000010000 */
[----:B------:R-:W2:Y:S01]  /*5940*/  @!P0 LDG.E.128 R8, desc[UR10][R34.64] ;  /* 0x0000000a22088981 */ /* 0x000ea2000c1e1d00 */
[----:B------:R-:W-:-:S03]  /*5950*/  @!P0 IADD3.X R33, PT, PT, R23, R31, RZ, P1, !PT ;  /* 0x0000001f17218210 */ /* 0x000fc60000ffe4ff */
[----:B------:R-:W2:Y:S02]  /*5960*/  LDS R27, [R6+0x110] ;  /* 0x00011000061b7984 */ /* 0x000ea40000000800 */
[-C--:B--2---:R-:W-:Y:S01]  /*5970*/  FFMA.FTZ R5, R8, R27.reuse, R5 ;  /* 0x0000001b08057223 */ /* 0x084fe20000010005 */
[-C--:B------:R-:W-:Y:S01]  /*5980*/  FFMA.FTZ R2, R9, R27.reuse, R2 ;  /* 0x0000001b09027223 */ /* 0x080fe20000010002 */
[-C--:B------:R-:W-:Y:S01]  /*5990*/  FFMA.FTZ R3, R10, R27.reuse, R3 ;  /* 0x0000001b0a037223 */ /* 0x080fe20000010003 */
[----:B------:R-:W-:Y:S02]  /*59a0*/  FFMA.FTZ R0, R11, R27, R0 ;  /* 0x0000001b0b007223 */ /* 0x000fe40000010000 */
[----:B------:R-:W2:Y:S01]  /*59b0*/  @!P0 LDG.E.128 R8, desc[UR10][R32.64] ;  /* 0x0000000a20088981 */ /* 0x000ea2000c1e1d00 */
[----:B------:R-:W-:Y:S01]  /*59c0*/  IADD3 R4, PT, PT, R6, 0x110, RZ ;  /* 0x0000011006047810 */ /* 0x000fe20007ffe0ff */
[----:B------:R-:W-:Y:S01]  /*59d0*/  UIADD3 UR7, UPT, UPT, UR7, 0x4, URZ ;  /* 0x0000000407077890 */ /* 0x000fe2000fffe0ff */
[----:B------:R-:W-:Y:S01]  /*59e0*/  IADD3 R27, P0, PT, R24, R30, RZ ;  /* 0x0000001e181b7210 */ /* 0x000fe20007f1e0ff */
[----:B------:R-:W-:Y:S01]  /*59f0*/  UPLOP3.LUT UP1, UPT, UPT, UPT, UPT, 0x40, 0x4 ;  /* 0x000000000004789c */ /* 0x000fe20003f2e870 */
[----:B------:R-:W-:Y:S01]  /*5a00*/  IADD3 R6, PT, PT, R4, 0x110, RZ ;  /* 0x0000011004067810 */ /* 0x000fe20007ffe0ff */
[----:B------:R-:W-:Y:S01]  /*5a10*/  UIADD3 UR7, UPT, UPT, UR7, 0x4, URZ ;  /* 0x0000000407077890 */ /* 0x000fe2000fffe0ff */
[-C--:B--2---:R-:W-:Y:S01]  /*5a20*/  FFMA.FTZ R5, R8, R29.reuse, R5 ;  /* 0x0000001d08057223 */ /* 0x084fe20000010005 */
[-C--:B------:R-:W-:Y:S01]  /*5a30*/  FFMA.FTZ R2, R9, R29.reuse, R2 ;  /* 0x0000001d09027223 */ /* 0x080fe20000010002 */
[-C--:B------:R-:W-:Y:S01]  /*5a40*/  FFMA.FTZ R3, R10, R29.reuse, R3 ;  /* 0x0000001d0a037223 */ /* 0x080fe20000010003 */
[----:B------:R-:W-:Y:S01]  /*5a50*/  FFMA.FTZ R0, R11, R29, R0 ;  /* 0x0000001d0b007223 */ /* 0x000fe20000010000 */
[----:B------:R-:W-:-:S07]  /*5a60*/  IADD3.X R29, PT, PT, R25, R31, RZ, P0, !PT ;  /* 0x0000001f191d7210 */ /* 0x000fce00007fe4ff */
.L_x_298:
[----:B------:R-:W-:-:S09]  /*5a70*/  UISETP.NE.OR UP1, UPT, UR7, URZ, UP1 ;  /* 0x000000ff0700728c */ /* 0x000fd20008f25670 */
[----:B------:R-:W-:Y:S05]  /*5a80*/  BRA.U !UP1, `(.L_x_294) ;  /* 0x0000000109a47547 */ /* 0x000fea000b800000 */
.L_x_295:
[C---:B------:R-:W-:Y:S02]  /*5a90*/  ISETP.GE.AND P1, PT, R12.reuse, UR8, PT ;  /* 0x000000080c007c0c */ /* 0x040fe4000bf26270 */
[----:B------:R-:W-:-:S13]  /*5aa0*/  ISETP.GE.AND P0, PT, R12, UR8, PT ;  /* 0x000000080c007c0c */ /* 0x000fda000bf06270 */
.L_x_299:
[----:B------:R-:W0:Y:S01]  /*5ab0*/  LDS R4, [R6+-0x88] ;  /* 0xffff780006047984 */ /* 0x000e220000000800 */
[-C--:B------:R-:W-:Y:S01]  /*5ac0*/  @!P1 MOV R28, R27.reuse ;  /* 0x0000001b001c9202 */ /* 0x080fe20000000f00 */
[----:B------:R-:W-:Y:S04]  /*5ad0*/  UIADD3 UR7, UPT, UPT, UR7, 0x4, URZ ;  /* 0x0000000407077890 */ /* 0x000fe8000fffe0ff */
[----:B------:R-:W0:Y:S01]  /*5ae0*/  @!P1 LDG.E.128 R8, desc[UR10][R28.64] ;  /* 0x0000000a1c089981 */ /* 0x000e22000c1e1d00 */
[----:B------:R-:W-:Y:S01]  /*5af0*/  PLOP3.LUT P1, PT, P0, PT, PT, 0x80, 0x8 ;  /* 0x000000000008781c */ /* 0x000fe2000072f070 */
[----:B------:R-:W-:Y:S11]  /*5b00*/  UISETP.NE.AND UP0, UPT, UR7, URZ, UPT ;  /* 0x000000ff0700728c */ /* 0x000ff6000bf05270 */
        /* <DEDUP_REMOVED lines=14> */
[----:B------:R-:W-:Y:S01]  /*5bf0*/  IADD3.X R29, PT, PT, R25, R29, RZ, P2, !PT ;  /* 0x0000001d191d7210 */ /* 0x000fe200017fe4ff */
        /* <DEDUP_REMOVED lines=10> */
[----:B------:R0:W1:Y:S04]  /*5ca0*/  LDS R4, [R6+0x44] ;  /* 0x0000440006047984 */ /* 0x0000680000000800 */
[----:B------:R-:W1:Y:S01]  /*5cb0*/  @!P1 LDG.E.128 R8, desc[UR10][R30.64] ;  /* 0x0000000a1e089981 */ /* 0x000e62000c1e1d00 */
[----:B0-----:R-:W-:Y:S01]  /*5cc0*/  IADD3 R6, PT, PT, R6, 0x110, RZ ;  /* 0x0000011006067810 */ /* 0x001fe20007ffe0ff */
[C---:B-1----:R-:W-:Y:S01]  /*5cd0*/  FFMA.FTZ R5, R4.reuse, R8, R5 ;  /* 0x0000000804057223 */ /* 0x042fe20000010005 */
[C---:B------:R-:W-:Y:S01]  /*5ce0*/  FFMA.FTZ R2, R4.reuse, R9, R2 ;  /* 0x0000000904027223 */ /* 0x040fe20000010002 */
[C---:B------:R-:W-:Y:S01]  /*5cf0*/  FFMA.FTZ R3, R4.reuse, R10, R3 ;  /* 0x0000000a04037223 */ /* 0x040fe20000010003 */
[----:B------:R-:W-:Y:S01]  /*5d00*/  FFMA.FTZ R0, R4, R11, R0 ;  /* 0x0000000b04007223 */ /* 0x000fe20000010000 */
[----:B------:R-:W-:Y:S09]  /*5d10*/  BRA.U UP0, `(.L_x_299) ;  /* 0xfffffffd00647547 */ /* 0x000ff2000b83ffff */
.L_x_294:
[----:B------:R-:W-:-:S09]  /*5d20*/  UISETP.NE.AND UP0, UPT, UR4, URZ, UPT ;  /* 0x000000ff0400728c */ /* 0x000fd2000bf05270 */
[----:B------:R-:W-:Y:S05]  /*5d30*/  BRA.U !UP0, `(.L_x_293) ;  /* 0x0000000108487547 */ /* 0x000fea000b800000 */
[----:B------:R-:W-:Y:S01]  /*5d40*/  IMAD R15, R15, 0x44, R17 ;  /* 0x000000440f0f7824 */ /* 0x000fe200078e0211 */
[----:B------:R-:W-:Y:S01]  /*5d50*/  ISETP.GE.AND P0, PT, R12, UR8, PT ;  /* 0x000000080c007c0c */ /* 0x000fe2000bf06270 */
[----:B------:R-:W-:-:S03]  /*5d60*/  UIADD3 UR4, UPT, UPT, -UR4, URZ, URZ ;  /* 0x000000ff04047290 */ /* 0x000fc6000fffe1ff */
[----:B------:R-:W-:Y:S01]  /*5d70*/  IADD3 R6, PT, PT, R14, R15, RZ ;  /* 0x0000000f0e067210 */ /* 0x000fe20007ffe0ff */
[----:B------:R-:W-:-:S08]  /*5d80*/  IMAD.WIDE R14, R13, 0x4, RZ ;  /* 0x000000040d0e7825 */ /* 0x000fd000078e02ff */
.L_x_300:
[----:B------:R0:W1:Y:S01]  /*5d90*/  LDS R4, [R6] ;  /* 0x0000000006047984 */ /* 0x0000620000000800 */
[-C--:B------:R-:W-:Y:S01]  /*5da0*/  @!P0 MOV R28, R27.reuse ;  /* 0x0000001b001c8202 */ /* 0x080fe20000000f00 */
[----:B------:R-:W-:Y:S01]  /*5db0*/  UIADD3 UR4, UPT, UPT, UR4, 0x1, URZ ;  /* 0x0000000104047890 */ /* 0x000fe2000fffe0ff */
[----:B------:R-:W-:Y:S03]  /*5dc0*/  IADD3 R27, P1, PT, R14, R27, RZ ;  /* 0x0000001b0e1b7210 */ /* 0x000fe60007f3e0ff */
[----:B------:R2:W1:Y:S01]  /*5dd0*/  @!P0 LDG.E.128 R8, desc[UR10][R28.64] ;  /* 0x0000000a1c088981 */ /* 0x000462000c1e1d00 */
[----:B------:R-:W-:Y:S01]  /*5de0*/  UISETP.NE.AND UP0, UPT, UR4, URZ, UPT ;  /* 0x000000ff0400728c */ /* 0x000fe2000bf05270 */
[----:B0-----:R-:W-:Y:S02]  /*5df0*/  IADD3 R6, PT, PT, R6, 0x44, RZ ;  /* 0x0000004406067810 */ /* 0x001fe40007ffe0ff */
[----:B--2---:R-:W-:Y:S01]  /*5e00*/  IADD3.X R29, PT, PT, R15, R29, RZ, P1, !PT ;  /* 0x0000001d0f1d7210 */ /* 0x004fe20000ffe4ff */
[C---:B-1----:R-:W-:Y:S01]  /*5e10*/  FFMA.FTZ R5, R4.reuse, R8, R5 ;  /* 0x0000000804057223 */ /* 0x042fe20000010005 */
[C---:B------:R-:W-:Y:S01]  /*5e20*/  FFMA.FTZ R2, R4.reuse, R9, R2 ;  /* 0x0000000904027223 */ /* 0x040fe20000010002 */
[C---:B------:R-:W-:Y:S01]  /*5e30*/  FFMA.FTZ R3, R4.reuse, R10, R3 ;  /* 0x0000000a04037223 */ /* 0x040fe20000010003 */
[----:B------:R-:W-:Y:S02]  /*5e40*/  FFMA.FTZ R0, R4, R11, R0 ;  /* 0x0000000b04007223 */ /* 0x000fe40000010000 */
[----:B------:R-:W-:Y:S08]  /*5e50*/  BRA.U UP0, `(.L_x_300) ;  /* 0xfffffffd00cc7547 */ /* 0x000ff0000b83ffff */
.L_x_293:
[----:B------:R-:W-:-:S04]  /*5e60*/  IADD3 R12, PT, PT, R12, UR6, RZ ;  /* 0x000000060c0c7c10 */ /* 0x000fc8000fffe0ff */
[----:B------:R-:W-:-:S13]  /*5e70*/  ISETP.GE.AND P0, PT, R12, UR20, PT ;  /* 0x000000140c007c0c */ /* 0x000fda000bf06270 */
[----:B------:R-:W-:Y:S05]  /*5e80*/  @P0 EXIT ;  /* 0x000000000000094d */ /* 0x000fea0003800000 */
[----:B---3--:R-:W-:Y:S01]  /*5e90*/  IABS R10, UR21 ;  /* 0x00000015000a7c13 */ /* 0x008fe20008000000 */
[----:B------:R-:W0:Y:S01]  /*5ea0*/  LDC R9, c[0x0][0x434] ;  /* 0x00010d00ff097b82 */ /* 0x000e220000000800 */
[----:B------:R-:W-:Y:S01]  /*5eb0*/  IABS R13, R12 ;  /* 0x0000000c000d7213 */ /* 0x000fe20000000000 */
[----:B------:R-:W1:Y:S01]  /*5ec0*/  LDCU.128 UR4, c[0x0][0x400] ;  /* 0x00008000ff0477ac */ /* 0x000e620008000c00 */
[----:B------:R-:W2:Y:S01]  /*5ed0*/  I2F.RP R8, R10 ;  /* 0x0000000a00087306 */ /* 0x000ea20000209400 */
[----:B------:R-:W-:Y:S01]  /*5ee0*/  IABS R6, UR21 ;  /* 0x0000001500067c13 */ /* 0x000fe20008000000 */
[----:B------:R-:W3:Y:S01]  /*5ef0*/  LDCU.64 UR8, c[0x0][0x410] ;  /* 0x00008200ff0877ac */ /* 0x000ee20008000a00 */
[----:B------:R-:W-:-:S03]  /*5f00*/  F2FP.F16.F32.PACK_AB R2, R2, R5 ;  /* 0x000000050202723e */ /* 0x000fc600000000ff */
[----:B------:R-:W-:Y:S01]  /*5f10*/  IMAD.MOV R6, RZ, RZ, -R6 ;  /* 0x000000ffff067224 */ /* 0x000fe200078e0a06 */
[----:B------:R-:W-:Y:S01]  /*5f20*/  F2FP.F16.F32.PACK_AB R3, R0, R3 ;  /* 0x000000030003723e */ /* 0x000fe200000000ff */
[----:B--2---:R-:W2:Y:S02]  /*5f30*/  MUFU.RCP R14, R8 ;  /* 0x00000008000e7308 */ /* 0x004ea40000001000 */
[----:B--2---:R-:W-:Y:S01]  /*5f40*/  VIADD R14, R14, 0xffffffe ;  /* 0x0ffffffe0e0e7836 */ /* 0x004fe20000000000 */
[----:B0-----:R-:W-:-:S05]  /*5f50*/  IABS R8, R9 ;  /* 0x0000000900087213 */ /* 0x001fca0000000000 */
[----:B------:R-:W0:Y:S02]  /*5f60*/  F2I.FTZ.U32.TRUNC.NTZ R15, R14 ;  /* 0x0000000e000f7305 */ /* 0x000e24000021f000 */
[----:B0-----:R-:W-:Y:S02]  /*5f70*/  IMAD.MOV R4, RZ, RZ, -R15 ;  /* 0x000000ffff047224 */ /* 0x001fe400078e0a0f */
[----:B------:R-:W-:Y:S02]  /*5f80*/  HFMA2 R14, -RZ, RZ, 0, 0 ;  /* 0x00000000ff0e7431 */ /* 0x000fe400000001ff */
[----:B------:R-:W-:-:S04]  /*5f90*/  IMAD R4, R4, R10, RZ ;  /* 0x0000000a04047224 */ /* 0x000fc800078e02ff */
[----:B------:R-:W-:-:S04]  /*5fa0*/  IMAD.HI.U32 R4, R15, R4, R14 ;  /* 0x000000040f047227 */ /* 0x000fc800078e000e */
[----:B------:R-:W-:Y:S02]  /*5fb0*/  HFMA2 R15, -RZ, RZ, 0, 0 ;  /* 0x00000000ff0f7431 */ /* 0x000fe400000001ff */
[----:B------:R-:W-:Y:S02]  /*5fc0*/  IMAD.HI.U32 R11, R4, R13, RZ ;  /* 0x0000000d040b7227 */ /* 0x000fe400078e00ff */
[----:B------:R-:W0:Y:S02]  /*5fd0*/  I2F.RP R4, R8 ;  /* 0x0000000800047306 */ /* 0x000e240000209400 */
[----:B------:R-:W-:Y:S01]  /*5fe0*/  IMAD R13, R11, R6, R13 ;  /* 0x000000060b0d7224 */ /* 0x000fe200078e020d */
[----:B------:R-:W-:-:S04]  /*5ff0*/  LOP3.LUT R6, R12, UR21, RZ, 0x3c, !PT ;  /* 0x000000150c067c12 */ /* 0x000fc8000f8e3cff */
[----:B------:R-:W-:Y:S02]  /*6000*/  ISETP.GT.U32.AND P1, PT, R10, R13, PT ;  /* 0x0000000d0a00720c */ /* 0x000fe40003f24070 */
[----:B------:R-:W-:Y:S01]  /*6010*/  ISETP.GE.AND P0, PT, R6, RZ, PT ;  /* 0x000000ff0600720c */ /* 0x000fe20003f06270 */
[----:B0-----:R-:W0:Y:S10]  /*6020*/  MUFU.RCP R4, R4 ;  /* 0x0000000400047308 */ /* 0x001e340000001000 */
[----:B------:R-:W-:Y:S01]  /*6030*/  @!P1 IMAD.IADD R13, R13, 0x1, -R10 ;  /* 0x000000010d0d9824 */ /* 0x000fe200078e0a0a */
[----:B------:R-:W-:-:S02]  /*6040*/  @!P1 IADD3 R11, PT, PT, R11, 0x1, RZ ;  /* 0x000000010b0b9810 */ /* 0x000fc40007ffe0ff */
[----:B------:R-:W-:Y:S02]  /*6050*/  ISETP.NE.AND P1, PT, RZ, UR21, PT ;  /* 0x00000015ff007c0c */ /* 0x000fe4000bf25270 */
[----:B------:R-:W-:Y:S01]  /*6060*/  ISETP.GE.U32.AND P2, PT, R13, R10, PT ;  /* 0x0000000a0d00720c */ /* 0x000fe20003f46070 */
[----:B0-----:R-:W-:-:S04]  /*6070*/  VIADD R16, R4, 0xffffffe ;  /* 0x0ffffffe04107836 */ /* 0x001fc80000000000 */
[----:B------:R-:W0:Y:S08]  /*6080*/  F2I.FTZ.U32.TRUNC.NTZ R17, R16 ;  /* 0x0000001000117305 */ /* 0x000e30000021f000 */
[----:B------:R-:W-:-:S05]  /*6090*/  @P2 VIADD R11, R11, 0x1 ;  /* 0x000000010b0b2836 */ /* 0x000fca0000000000 */
[----:B------:R-:W-:Y:S02]  /*60a0*/  @!P0 IADD3 R11, PT, PT, -R11, RZ, RZ ;  /* 0x000000ff0b0b8210 */ /* 0x000fe40007ffe1ff */
[----:B------:R-:W-:-:S05]  /*60b0*/  @!P1 LOP3.LUT R11, RZ, UR21, RZ, 0x33, !PT ;  /* 0x00000015ff0b9c12 */ /* 0x000fca000f8e33ff */
[----:B------:R-:W-:Y:S02]  /*60c0*/  IMAD R10, R11, UR21, RZ ;  /* 0x000000150b0a7c24 */ /* 0x000fe4000f8e02ff */
[----:B0-----:R-:W-:Y:S01]  /*60d0*/  IMAD.MOV R13, RZ, RZ, -R17 ;  /* 0x000000ffff0d7224 */ /* 0x001fe200078e0a11 */
[----:B------:R-:W-:Y:S01]  /*60e0*/  MOV R16, RZ ;  /* 0x000000ff00107202 */ /* 0x000fe20000000f00 */
[----:B------:R-:W-:Y:S02]  /*60f0*/  IMAD.IADD R14, R12, 0x1, -R10 ;  /* 0x000000010c0e7824 */ /* 0x000fe400078e0a0a */
[----:B------:R-:W-:-:S03]  /*6100*/  IMAD R6, R13, R8, RZ ;  /* 0x000000080d067224 */ /* 0x000fc600078e02ff */
[----:B------:R-:W-:Y:S01]  /*6110*/  IABS R4, R14 ;  /* 0x0000000e00047213 */ /* 0x000fe20000000000 */
[----:B------:R-:W-:Y:S01]  /*6120*/  IMAD.HI.U32 R6, R17, R6, R16 ;  /* 0x0000000611067227 */ /* 0x000fe200078e0010 */
[----:B------:R-:W-:-:S04]  /*6130*/  LOP3.LUT R14, R14, R9, RZ, 0x3c, !PT ;  /* 0x000000090e0e7212 */ /* 0x000fc800078e3cff */
[----:B------:R-:W-:Y:S01]  /*6140*/  ISETP.GE.AND P1, PT, R14, RZ, PT ;  /* 0x000000ff0e00720c */ /* 0x000fe20003f26270 */
[----:B------:R-:W-:Y:S01]  /*6150*/  IMAD.HI.U32 R6, R6, R4, RZ ;  /* 0x0000000406067227 */ /* 0x000fe200078e00ff */
[----:B------:R-:W-:-:S03]  /*6160*/  LOP3.LUT R14, R7, 0x1c, RZ, 0xc0, !PT ;  /* 0x0000001c070e7812 */ /* 0x000fc600078ec0ff */
[----:B------:R-:W-:Y:S02]  /*6170*/  IMAD.MOV R13, RZ, RZ, -R6 ;  /* 0x000000ffff0d7224 */ /* 0x000fe400078e0a06 */
[----:B-1----:R-:W-:-:S04]  /*6180*/  IMAD.WIDE.U32 R14, R11, UR4, R14 ;  /* 0x000000040b0e7c25 */ /* 0x002fc8000f8e000e */
[----:B------:R-:W-:Y:S01]  /*6190*/  IMAD R13, R8, R13, R4 ;  /* 0x0000000d080d7224 */ /* 0x000fe200078e0204 */
[----:B------:R-:W-:-:S04]  /*61a0*/  SHF.R.S32.HI R4, RZ, 0x1f, R11 ;  /* 0x0000001fff047819 */ /* 0x000fc8000001140b */
[----:B------:R-:W-:Y:S01]  /*61b0*/  ISETP.GT.U32.AND P0, PT, R8, R13, PT ;  /* 0x0000000d0800720c */ /* 0x000fe20003f04070 */
[----:B------:R-:W-:-:S04]  /*61c0*/  IMAD R4, R4, UR4, RZ ;  /* 0x0000000404047c24 */ /* 0x000fc8000f8e02ff */
[----:B------:R-:W-:Y:S01]  /*61d0*/  IMAD R11, R11, UR5, R4 ;  /* 0x000000050b0b7c24 */ /* 0x000fe2000f8e0204 */
[----:B------:R-:W0:Y:S03]  /*61e0*/  LDCU.64 UR4, c[0x0][0x3f0] ;  /* 0x00007e00ff0477ac */ /* 0x000e260008000a00 */
[----:B------:R-:W-:-:S04]  /*61f0*/  IMAD.IADD R15, R15, 0x1, R11 ;  /* 0x000000010f0f7824 */ /* 0x000fc800078e020b */
[-C--:B------:R-:W-:Y:S01]  /*6200*/  @!P0 IADD3 R13, PT, PT, R13, -R8.reuse, RZ ;  /* 0x800000080d0d8210 */ /* 0x080fe20007ffe0ff */
[----:B------:R-:W-:Y:S01]  /*6210*/  @!P0 VIADD R6, R6, 0x1 ;  /* 0x0000000106068836 */ /* 0x000fe20000000000 */
[----:B------:R-:W-:Y:S02]  /*6220*/  ISETP.NE.AND P0, PT, R9, RZ, PT ;  /* 0x000000ff0900720c */ /* 0x000fe40003f05270 */
[----:B------:R-:W-:-:S13]  /*6230*/  ISETP.GE.U32.AND P2, PT, R13, R8, PT ;  /* 0x000000080d00720c */ /* 0x000fda0003f46070 */
[----:B------:R-:W-:-:S05]  /*6240*/  @P2 IADD3 R6, PT, PT, R6, 0x1, RZ ;  /* 0x0000000106062810 */ /* 0x000fca0007ffe0ff */
[----:B------:R-:W-:Y:S01]  /*6250*/  @!P1 IMAD.MOV R6, RZ, RZ, -R6 ;  /* 0x000000ffff069224 */ /* 0x000fe200078e0a06 */
[----:B------:R-:W-:-:S04]  /*6260*/  @!P0 LOP3.LUT R6, RZ, R9, RZ, 0x33, !PT ;  /* 0x00000009ff068212 */ /* 0x000fc800078e33ff */
[----:B------:R-:W-:Y:S01]  /*6270*/  SHF.R.S32.HI R4, RZ, 0x1f, R6 ;  /* 0x0000001fff047819 */ /* 0x000fe20000011406 */
[C---:B------:R-:W-:Y:S02]  /*6280*/  IMAD R9, R6.reuse, R9, R10 ;  /* 0x0000000906097224 */ /* 0x040fe400078e020a */
[----:B---3--:R-:W-:-:S03]  /*6290*/  IMAD.WIDE.U32 R14, R6, UR8, R14 ;  /* 0x00000008060e7c25 */ /* 0x008fc6000f8e000e */
[----:B------:R-:W-:Y:S01]  /*62a0*/  IADD3 R9, PT, PT, R12, -R9, RZ ;  /* 0x800000090c097210 */ /* 0x000fe20007ffe0ff */
[----:B------:R-:W-:-:S03]  /*62b0*/  IMAD R7, R4, UR8, RZ ;  /* 0x0000000804077c24 */ /* 0x000fc6000f8e02ff */
[----:B------:R-:W-:Y:S01]  /*62c0*/  SHF.R.S32.HI R4, RZ, 0x1f, R9 ;  /* 0x0000001fff047819 */ /* 0x000fe20000011409 */
[----:B------:R-:W-:-:S04]  /*62d0*/  IMAD R7, R6, UR9, R7 ;  /* 0x0000000906077c24 */ /* 0x000fc8000f8e0207 */
[----:B------:R-:W-:Y:S02]  /*62e0*/  IMAD.IADD R15, R15, 0x1, R7 ;  /* 0x000000010f0f7824 */ /* 0x000fe400078e0207 */
[----:B------:R-:W-:Y:S02]  /*62f0*/  IMAD R4, R4, UR6, RZ ;  /* 0x0000000604047c24 */ /* 0x000fe4000f8e02ff */
[----:B------:R-:W-:-:S04]  /*6300*/  IMAD.WIDE.U32 R14, R9, UR6, R14 ;  /* 0x00000006090e7c25 */ /* 0x000fc8000f8e000e */
[----:B------:R-:W-:-:S05]  /*6310*/  IMAD R4, R9, UR7, R4 ;  /* 0x0000000709047c24 */ /* 0x000fca000f8e0204 */
[----:B------:R-:W-:Y:S02]  /*6320*/  IADD3 R6, PT, PT, R15, R4, RZ ;  /* 0x000000040f067210 */ /* 0x000fe40007ffe0ff */
[----:B0-----:R-:W-:-:S04]  /*6330*/  LEA R4, P0, R14, UR4, 0x1 ;  /* 0x000000040e047c11 */ /* 0x001fc8000f8008ff */
[----:B------:R-:W-:-:S05]  /*6340*/  LEA.HI.X R5, R14, UR5, R6, 0x1, P0 ;  /* 0x000000050e057c11 */ /* 0x000fca00080f0c06 */
[----:B------:R-:W-:Y:S01]  /*6350*/  STG.E.64 desc[UR10][R4.64], R2 ;  /* 0x0000000204007986 */ /* 0x000fe2000c101b0a */
[----:B------:R-:W-:Y:S05]  /*6360*/  EXIT ;  /* 0x000000000000794d */ /* 0x000fea0003800000 */
        .weak           $__internal_7_$__cuda_sm20_div_s64
        .type           $__internal_7_$__cuda_sm20_div_s64,@function
        .size           $__internal_7_$__cuda_sm20_div_s64,(.L_x_10215 - $__internal_7_$__cuda_sm20_div_s64)
$__internal_7_$__cuda_sm20_div_s64:
        /* <DEDUP_REMOVED lines=31> */
[----:B------:R-:W-:-:S04]  /*6560*/  IMAD.HI.U32 R48, R49, R28, RZ ;  /* 0x0000001c31307227 */ /* 0x000fc800078e00ff */
[----:B------:R-:W-:-:S04]  /*6570*/  IMAD.X R14, RZ, RZ, ~R14, P0 ;  /* 0x000000ffff0e7224 */ /* 0x000fc800000e0e0e */
[----:B------:R-:W-:-:S04]  /*6580*/  IMAD.WIDE.U32 R48, P0, R49, R14, R48 ;  /* 0x0000000e31307225 */ /* 0x000fc80007800030 */
[----:B------:R-:W-:-:S04]  /*6590*/  IMAD.HI.U32 R36, R29, R14, RZ ;  /* 0x0000000e1d247227 */ /* 0x000fc800078e00ff */
[C---:B------:R-:W-:Y:S01]  /*65a0*/  IMAD.HI.U32 R28, P3, R29.reuse, R28, R48 ;  /* 0x0000001c1d1c7227 */ /* 0x040fe20007860030 */
[----:B------:R-:W-:Y:S02]  /*65b0*/  IADD3.X R41, PT, PT, R36, R29, RZ, P0, !PT ;  /* 0x0000001d24297210 */ /* 0x000fe400007fe4ff */
[----:B------:R-:W-:Y:S01]  /*65c0*/  IADD3 R35, P0, PT, RZ, -R40, RZ ;  /* 0x80000028ff237210 */ /* 0x000fe20007f1e0ff */
[----:B------:R-:W-:Y:S02]  /*65d0*/  IMAD R29, R29, R14, RZ ;  /* 0x0000000e1d1d7224 */ /* 0x000fe400078e02ff */
[----:B------:R-:W-:Y:S01]  /*65e0*/  IMAD.MOV.U32 R49, RZ, RZ, RZ ;  /* 0x000000ffff317224 */ /* 0x000fe200078e00ff */
[----:B------:R-:W-:Y:S02]  /*65f0*/  SEL R14, R35, R40, !P1 ;  /* 0x00000028230e7207 */ /* 0x000fe40004800000 */
[----:B------:R-:W-:Y:S01]  /*6600*/  IADD3 R29, P2, PT, R29, R28, RZ ;  /* 0x0000001c1d1d7210 */ /* 0x000fe20007f5e0ff */
[----:B------:R-:W-:-:S03]  /*6610*/  IMAD.X R28, RZ, RZ, ~R33, P0 ;  /* 0x000000ffff1c7224 */ /* 0x000fc600000e0e21 */
[----:B------:R-:W-:Y:S01]  /*6620*/  IADD3.X R41, PT, PT, RZ, RZ, R41, P2, P3 ;  /* 0x000000ffff297210 */ /* 0x000fe200017e6429 */
[----:B------:R-:W-:Y:S01]  /*6630*/  IMAD.HI.U32 R48, R29, R14, RZ ;  /* 0x0000000e1d307227 */ /* 0x000fe200078e00ff */
[----:B------:R-:W-:-:S05]  /*6640*/  SEL R28, R28, R33, !P1 ;  /* 0x000000211c1c7207 */ /* 0x000fca0004800000 */
[----:B------:R-:W-:-:S04]  /*6650*/  IMAD.WIDE.U32 R48, R29, R28, R48 ;  /* 0x0000001c1d307225 */ /* 0x000fc800078e0030 */
[C---:B------:R-:W-:Y:S02]  /*6660*/  IMAD R36, R41.reuse, R28, RZ ;  /* 0x0000001c29247224 */ /* 0x040fe400078e02ff */
[----:B------:R-:W-:-:S05]  /*6670*/  IMAD.HI.U32 R29, P2, R41, R14, R48 ;  /* 0x0000000e291d7227 */ /* 0x000fca0007840030 */
[----:B------:R-:W-:-:S05]  /*6680*/  IADD3 R36, P1, PT, R36, R29, RZ ;  /* 0x0000001d24247210 */ /* 0x000fca0007f3e0ff */
[----:B------:R-:W-:-:S04]  /*6690*/  IMAD.WIDE.U32 R48, R36, R38, RZ ;  /* 0x0000002624307225 */ /* 0x000fc800078e00ff */
[----:B------:R-:W-:Y:S01]  /*66a0*/  IMAD R35, R36, R39, R49 ;  /* 0x0000002724237224 */ /* 0x000fe200078e0231 */
[----:B------:R-:W-:Y:S01]  /*66b0*/  IADD3 R29, P0, PT, -R48, R14, RZ ;  /* 0x0000000e301d7210 */ /* 0x000fe20007f1e1ff */
[----:B------:R-:W-:-:S04]  /*66c0*/  IMAD.HI.U32 R14, R41, R28, RZ ;  /* 0x0000001c290e7227 */ /* 0x000fc800078e00ff */
[----:B------:R-:W-:Y:S01]  /*66d0*/  IMAD.X R14, RZ, RZ, R14, P2 ;  /* 0x000000ffff0e7224 */ /* 0x000fe200010e060e */
[----:B------:R-:W-:-:S03]  /*66e0*/  ISETP.GE.U32.AND P2, PT, R29, R38, PT ;  /* 0x000000261d00720c */ /* 0x000fc60003f46070 */
[----:B------:R-:W-:-:S04]  /*66f0*/  IMAD.X R14, RZ, RZ, R14, P1 ;  /* 0x000000ffff0e7224 */ /* 0x000fc800008e060e */
[----:B------:R-:W-:-:S05]  /*6700*/  IMAD R35, R14, R38, R35 ;  /* 0x000000260e237224 */ /* 0x000fca00078e0223 */
[----:B------:R-:W-:Y:S02]  /*6710*/  IADD3.X R35, PT, PT, ~R35, R28, RZ, P0, !PT ;  /* 0x0000001c23237210 */ /* 0x000fe400007fe5ff */
[----:B------:R-:W-:Y:S02]  /*6720*/  IADD3 R28, P0, PT, R29, -R38, RZ ;  /* 0x800000261d1c7210 */ /* 0x000fe40007f1e0ff */
[----:B------:R-:W-:-:S04]  /*6730*/  ISETP.GE.U32.AND.EX P2, PT, R35, R39, PT, P2 ;  /* 0x000000272300720c */ /* 0x000fc80003f46120 */
[----:B------:R-:W-:Y:S01]  /*6740*/  SEL R29, R28, R29, P2 ;  /* 0x0000001d1c1d7207 */ /* 0x000fe20001000000 */
[----:B------:R-:W-:-:S03]  /*6750*/  IMAD.X R28, R35, 0x1, ~R39, P0 ;  /* 0x00000001231c7824 */ /* 0x000fc600000e0e27 */
[----:B------:R-:W-:Y:S01]  /*6760*/  ISETP.GE.U32.AND P1, PT, R29, R38, PT ;  /* 0x000000261d00720c */ /* 0x000fe20003f26070 */
[----:B------:R-:W-:Y:S01]  /*6770*/  IMAD.MOV.U32 R38, RZ, RZ, R30 ;  /* 0x000000ffff267224 */ /* 0x000fe200078e001e */
[----:B------:R-:W-:Y:S02]  /*6780*/  IADD3 R29, P0, PT, R36, 0x1, RZ ;  /* 0x00000001241d7810 */ /* 0x000fe40007f1e0ff */
[----:B------:R-:W-:Y:S02]  /*6790*/  SEL R35, R28, R35, P2 ;  /* 0x000000231c237207 */ /* 0x000fe40001000000 */
[----:B------:R-:W-:Y:S01]  /*67a0*/  SEL R36, R29, R36, P2 ;  /* 0x000000241d247207 */ /* 0x000fe20001000000 */
[----:B------:R-:W-:Y:S01]  /*67b0*/  IMAD.X R29, RZ, RZ, R14, P0 ;  /* 0x000000ffff1d7224 */ /* 0x000fe200000e060e */
[----:B------:R-:W-:Y:S01]  /*67c0*/  ISETP.GE.U32.AND.EX P1, PT, R35, R39, PT, P1 ;  /* 0x000000272300720c */ /* 0x000fe20003f26110 */
[----:B------:R-:W-:Y:S01]  /*67d0*/  IMAD.MOV.U32 R39, RZ, RZ, 0x0 ;  /* 0x00000000ff277424 */ /* 0x000fe200078e00ff */
[----:B------:R-:W-:-:S02]  /*67e0*/  IADD3 R35, P0, PT, R36, 0x1, RZ ;  /* 0x0000000124237810 */ /* 0x000fc40007f1e0ff */
[----:B------:R-:W-:Y:S02]  /*67f0*/  SEL R29, R29, R14, P2 ;  /* 0x0000000e1d1d7207 */ /* 0x000fe40001000000 */
[----:B------:R-:W-:Y:S02]  /*6800*/  SEL R35, R35, R36, P1 ;  /* 0x0000002423237207 */ /* 0x000fe40000800000 */
[----:B------:R-:W-:Y:S01]  /*6810*/  LOP3.LUT R28, R32, R33, RZ, 0x3c, !PT ;  /* 0x00000021201c7212 */ /* 0x000fe200078e3cff */
[----:B------:R-:W-:Y:S01]  /*6820*/  IMAD.X R14, RZ, RZ, R29, P0 ;  /* 0x000000ffff0e7224 */ /* 0x000fe200000e061d */
[----:B------:R-:W-:Y:S02]  /*6830*/  ISETP.NE.U32.AND P0, PT, R34, RZ, PT ;  /* 0x000000ff2200720c */ /* 0x000fe40003f05070 */
[----:B------:R-:W-:Y:S02]  /*6840*/  ISETP.GE.AND P2, PT, R28, RZ, PT ;  /* 0x000000ff1c00720c */ /* 0x000fe40003f46270 */
[----:B------:R-:W-:-:S02]  /*6850*/  SEL R29, R14, R29, P1 ;  /* 0x0000001d0e1d7207 */ /* 0x000fc40000800000 */
[----:B------:R-:W-:Y:S02]  /*6860*/  IADD3 R14, P1, PT, RZ, -R35, RZ ;  /* 0x80000023ff0e7210 */ /* 0x000fe40007f3e0ff */
[----:B------:R-:W-:Y:S02]  /*6870*/  ISETP.NE.AND.EX P0, PT, R32, RZ, PT, P0 ;  /* 0x000000ff2000720c */ /* 0x000fe40003f05300 */
[----:B------:R-:W-:Y:S02]  /*6880*/  IADD3.X R28, PT, PT, RZ, ~R29, RZ, P1, !PT ;  /* 0x8000001dff1c7210 */ /* 0x000fe40000ffe4ff */
[----:B------:R-:W-:Y:S02]  /*6890*/  SEL R14, R14, R35, !P2 ;  /* 0x000000230e0e7207 */ /* 0x000fe40005000000 */
[----:B------:R-:W-:Y:S02]  /*68a0*/  SEL R28, R28, R29, !P2 ;  /* 0x0000001d1c1c7207 */ /* 0x000fe40005000000 */
[----:B------:R-:W-:-:S02]  /*68b0*/  SEL R14, R14, 0xffffffff, P0 ;  /* 0xffffffff0e0e7807 */ /* 0x000fc40000000000 */
[----:B------:R-:W-:Y:S01]  /*68c0*/  SEL R29, R28, 0xffffffff, P0 ;  /* 0xffffffff1c1d7807 */ /* 0x000fe20000000000 */
[----:B------:R-:W-:Y:S06]  /*68d0*/  RET.REL.NODEC R38 `(_ZN5flash32flash_fwd_splitkv_combine_kernelI23Flash_fwd_kernel_traitsILi32ELi64ELi256ELi4ELb0ELb0EN7cutlass6half_tE19Flash_kernel_traitsILi32ELi64ELi256ELi4ES3_EELi16ELi7ELb1EEEvNS_16Flash_fwd_paramsE) ;  /* 0xffffff9426c87950 */ /* 0x000fec0003c3ffff */
.L_x_301:
        /* <DEDUP_REMOVED lines=10> */
.L_x_10215:


//--------------------- .text._ZN5flash32flash_fwd_splitkv_combine_kernelI23Flash_fwd_kernel_traitsILi32ELi64ELi256ELi4ELb0ELb0EN7cutlass6half_tE19Flash_kernel_traitsILi32ELi64ELi256ELi4ES3_EELi16ELi6ELb1EEEvNS_16Flash_fwd_paramsE --------------------------
	.section	.text._ZN5flash32flash_fwd_splitkv_combine_kernelI23Flash_fwd_kernel_traitsILi32ELi64ELi256ELi4ELb0ELb0EN7cutlass6half_tE19Flash_kernel_traitsILi32ELi64ELi256ELi4ES3_EELi16ELi6ELb1EEEvNS_16Flash_fwd_paramsE,"ax",@progbits
	.align	128
        .global         _ZN5flash32flash_fwd_splitkv_combine_kernelI23Flash_fwd_kernel_traitsILi32ELi64ELi256ELi4ELb0ELb0EN7cutlass6half_tE19Flash_kernel_traitsILi32ELi64ELi256ELi4ES3_EELi16ELi6ELb1EEEvNS_16Flash_fwd_paramsE
        .type           _ZN5flash32flash_fwd_splitkv_combine_kernelI23Flash_fwd_kernel_traitsILi32ELi64ELi256ELi4ELb0ELb0EN7cutlass6half_tE19Flash_kernel_traitsILi32ELi64ELi256ELi4ES3_EELi16ELi6ELb1EEEvNS_16Flash_fwd_paramsE,@function
        .size           _ZN5flash32flash_fwd_splitkv_combine_kernelI23Flash_fwd_kernel_traitsILi32ELi64ELi256ELi4ELb0ELb0EN7cutlass6half_tE19Flash_kernel_traitsILi32ELi64ELi256ELi4ES3_EELi16ELi6ELb1EEEvNS_16Flash_fwd_paramsE,(.L_x_10216 - _ZN5flash32flash_fwd_splitkv_combine_kernelI23Flash_fwd_kernel_traitsILi32ELi64ELi256ELi4ELb0ELb0EN7cutlass6half_tE19Flash_kernel_traitsILi32ELi64ELi256ELi4ES3_EELi16ELi6ELb1EEEvNS_16Flash_fwd_paramsE)
        .other          _ZN5flash32flash_fwd_splitkv_combine_kernelI23Flash_fwd_kernel_traitsILi32ELi64ELi256ELi4ELb0ELb0EN7cutlass6half_tE19Flash_kernel_traitsILi32ELi64ELi256ELi4ES3_EELi16ELi6ELb1EEEvNS_16Flash_fwd_paramsE,@"STO_CUDA_ENTRY STV_DEFAULT"
_ZN5flash32flash_fwd_splitkv_combine_kernelI23Flash_fwd_kernel_traitsILi32ELi64ELi256ELi4ELb0ELb0EN7cutlass6half_tE19Flash_kernel_traitsILi32ELi64ELi256ELi4ES3_EELi16ELi6ELb1EEEvNS_16Flash_fwd_paramsE:
.text._ZN5flash32flash_fwd_splitkv_combine_kernelI23Flash_fwd_kernel_traitsILi32ELi64ELi256ELi4ELb0ELb0EN7cutlass6half_tE19Flash_kernel_traitsILi32ELi64ELi256ELi4ES3_EELi16ELi6ELb1EEEvNS_16Flash_fwd_paramsE:
        /* <DEDUP_REMOVED lines=38> */
.L_x_302:
[----:B------:R-:W-:Y:S01]  /*0260*/  IMAD.U32 R16, RZ, RZ, UR21 ;  /* 0x00000015ff107e24 */ /* 0x000fe2000f8e00ff */
[----:B------:R-:W-:Y:S01]  /*0270*/  MOV R20, UR19 ;  /* 0x0000001300147c02 */ /* 0x000fe20008000f00 */
[----:B------:R-:W-:Y:S01]  /*0280*/  IMAD.U32 R21, RZ, RZ, UR15 ;  /* 0x0000000fff157e24 */ /* 0x000fe2000f8e00ff */
[----:B------:R-:W-:Y:S02]  /*0290*/  MOV R19, UR14 ;  /* 0x0000000e00137c02 */ /* 0x000fe40008000f00 */
[----:B------:R-:W-:Y:S02]  /*02a0*/  MOV R18, 0x2c0 ;  /* 0x000002c000127802 */ /* 0x000fe40000000f00 */
[----:B------:R-:W-:Y:S05]  /*02b0*/  CALL.REL.NOINC `($__internal_8_$__cuda_sm20_div_s64) ;  /* 0x0000005000e87944 */ /* 0x000fea0003c00000 */
[----:B------:R-:W-:-:S07]  /*02c0*/  MOV R11, R13 ;  /* 0x0000000d000b7202 */ /* 0x000fce0000000f00 */
.L_x_303:
        /* <DEDUP_REMOVED lines=30> */
.L_x_305:
[----:B------:R-:W-:Y:S01]  /*04b0*/  IMAD.MOV.U32 R16, RZ, RZ, R10 ;  /* 0x000000ffff107224 */ /* 0x000fe200078e000a */
[----:B------:R-:W-:Y:S02]  /*04c0*/  MOV R21, R11 ;  /* 0x0000000b00157202 */ /* 0x000fe40000000f00 */
[----:B------:R-:W-:Y:S02]  /*04d0*/  MOV R18, 0x4f0 ;  /* 0x000004f000127802 */ /* 0x000fe40000000f00 */
[----:B------:R-:W-:Y:S05]  /*04e0*/  CALL.REL.NOINC `($__internal_8_$__cuda_sm20_div_s64) ;  /* 0x00000050005c7944 */ /* 0x000fea0003c00000 */
[----:B------:R-:W-:Y:S02]  /*04f0*/  MOV R4, R10 ;  /* 0x0000000a00047202 */ /* 0x000fe40000000f00 */
[----:B------:R-:W-:Y:S02]  /*0500*/  MOV R5, R13 ;  /* 0x0000000d00057202 */ /* 0x000fe40000000f00 */
.L_x_306:
[----:B------:R-:W-:Y:S05]  /*0510*/  BSYNC.RECONVERGENT B0 ;  /* 0x0000000000007941 */ /* 0x000fea0003800200 */
.L_x_304:
        /* <DEDUP_REMOVED lines=57> */
.L_x_308:
[----:B------:R-:W-:Y:S01]  /*08b0*/  IMAD.MOV.U32 R16, RZ, RZ, R20 ;  /* 0x000000ffff107224 */ /* 0x000fe200078e0014 */
[----:B------:R-:W-:Y:S01]  /*08c0*/  MOV R20, R11 ;  /* 0x0000000b00147202 */ /* 0x000fe20000000f00 */
[----:B------:R-:W-:Y:S01]  /*08d0*/  IMAD.MOV.U32 R21, RZ, RZ, R19 ;  /* 0x000000ffff157224 */ /* 0x000fe200078e0013 */
[----:B------:R-:W-:Y:S02]  /*08e0*/  MOV R19, R37 ;  /* 0x0000002500137202 */ /* 0x000fe40000000f00 */
[----:B------:R-:W-:Y:S02]  /*08f0*/  MOV R18, 0x910 ;  /* 0x0000091000127802 */ /* 0x000fe40000000f00 */
[----:B------:R-:W-:Y:S05]  /*0900*/  CALL.REL.NOINC `($__internal_8_$__cuda_sm20_div_s64) ;  /* 0x0000004c00547944 */ /* 0x000fea0003c00000 */
[----:B------:R-:W-:Y:S02]  /*0910*/  MOV R12, R10 ;  /* 0x0000000a000c7202 */ /* 0x000fe40000000f00 */
.L_x_309:
[----:B------:R-:W-:Y:S05]  /*0920*/  BSYNC.RECONVERGENT B0 ;  /* 0x0000000000007941 */ /* 0x000fea0003800200 */
.L_x_307:
        /* <DEDUP_REMOVED lines=124> */
.L_x_311:
[----:B------:R-:W-:Y:S01]  /*10f0*/  IMAD.MOV.U32 R16, RZ, RZ, R12 ;  /* 0x000000ffff107224 */ /* 0x000fe200078e000c */
[----:B------:R-:W-:Y:S01]  /*1100*/  MOV R20, R8 ;  /* 0x0000000800147202 */ /* 0x000fe20000000f00 */
[----:B------:R-:W-:Y:S01]  /*1110*/  IMAD.MOV.U32 R21, RZ, RZ, R13 ;  /* 0x000000ffff157224 */ /* 0x000fe200078e000d */
[----:B------:R-:W-:Y:S02]  /*1120*/  MOV R19, R0 ;  /* 0x0000000000137202 */ /* 0x000fe40000000f00 */
[----:B------:R-:W-:Y:S02]  /*1130*/  MOV R18, 0x1150 ;  /* 0x0000115000127802 */ /* 0x000fe40000000f00 */
[----:B------:R-:W-:Y:S05]  /*1140*/  CALL.REL.NOINC `($__internal_8_$__cuda_sm20_div_s64) ;  /* 0x0000004400447944 */ /* 0x000fea0003c00000 */
[----:B------:R-:W-:Y:S02]  /*1150*/  MOV R42, R10 ;  /* 0x0000000a002a7202 */ /* 0x000fe40000000f00 */
[----:B------:R-:W-:Y:S02]  /*1160*/  MOV R43, R13 ;  /* 0x0000000d002b7202 */ /* 0x000fe40000000f00 */
.L_x_312:
[----:B------:R-:W-:Y:S05]  /*1170*/  BSYNC.RECONVERGENT B0 ;  /* 0x0000000000007941 */ /* 0x000fea0003800200 */
.L_x_310:
        /* <DEDUP_REMOVED lines=57> */
.L_x_314:
[----:B------:R-:W-:Y:S01]  /*1510*/  IMAD.MOV.U32 R16, RZ, RZ, R4 ;  /* 0x000000ffff107224 */ /* 0x000fe200078e0004 */
[----:B------:R-:W-:Y:S01]  /*1520*/  MOV R21, R5 ;  /* 0x0000000500157202 */ /* 0x000fe20000000f00 */
[----:B------:R-:W-:Y:S01]  /*1530*/  IMAD.MOV.U32 R20, RZ, RZ, R7 ;  /* 0x000000ffff147224 */ /* 0x000fe200078e0007 */
[----:B------:R-:W-:Y:S02]  /*1540*/  MOV R18, 0x1560 ;  /* 0x0000156000127802 */ /* 0x000fe40000000f00 */
[----:B------:R-:W-:Y:S05]  /*1550*/  CALL.REL.NOINC `($__internal_8_$__cuda_sm20_div_s64) ;  /* 0x0000004000407944 */ /* 0x000fea0003c00000 */
[----:B------:R-:W-:Y:S02]  /*1560*/  MOV R20, R10 ;  /* 0x0000000a00147202 */ /* 0x000fe40000000f00 */
[----:B------:R-:W-:Y:S02]  /*1570*/  MOV R21, R13 ;  /* 0x0000000d00157202 */ /* 0x000fe40000000f00 */
.L_x_315:
[----:B------:R-:W-:Y:S05]  /*1580*/  BSYNC.RECONVERGENT B0 ;  /* 0x0000000000007941 */ /* 0x000fea0003800200 */
.L_x_313:
        /* <DEDUP_REMOVED lines=8> */
[C---:B------:R-:W-:Y:S02]  /*1610*/  ISETP.LT.U32.AND P1, PT, R5.reuse, UR8, PT ;  /* 0x0000000805007c0c */ /* 0x040fe4000bf21070 */
[----:B------:R-:W-:Y:S01]  /*1620*/  IADD3 R22, P3, PT, R5, UR20, RZ ;  /* 0x0000001405167c10 */ /* 0x000fe2000ff7e0ff */
[C---:B------:R-:W-:Y:S01]  /*1630*/  VIADD R19, R6.reuse, 0x8 ;  /* 0x0000000806137836 */ /* 0x040fe20000000000 */
        /* <DEDUP_REMOVED lines=20> */
[----:B------:R-:W-:Y:S02]  /*1780*/  IMAD.MOV.U32 R10, RZ, RZ, -0x800000 ;  /* 0xff800000ff0a7424 */ /* 0x000fe400078e00ff */
[----:B------:R-:W0:Y:S01]  /*1790*/  @!P5 LDC.64 R12, c[0x0][0x428] ;  /* 0x00010a00ff0cdb82 */ /* 0x000e220000000a00 */
[----:B------:R-:W-:-:S03]  /*17a0*/  @!P0 IMAD R18, R19, UR15, R29 ;  /* 0x0000000f13128c24 */ /* 0x000fc6000f8e021d */
[----:B--2---:R2:W4:Y:S01]  /*17b0*/  @!P2 LDG.E R10, desc[UR10][R32.64] ;  /* 0x0000000a200aa981 */ /* 0x004522000c1e1900 */
[----:B-1----:R-:W-:Y:S01]  /*17c0*/  @!P0 LEA R30, P2, R28, R16, 0x2 ;  /* 0x000000101c1e8211 */ /* 0x002fe200078410ff */
[----:B------:R-:W-:Y:S01]  /*17d0*/  @!P6 IMAD.MOV.U32 R29, RZ, RZ, R23 ;  /* 0x000000ffff1de224 */ /* 0x000fe200078e0017 */
[----:B------:R-:W-:Y:S01]  /*17e0*/  MOV R26, 0xff800000 ;  /* 0xff800000001a7802 */ /* 0x000fe20000000f00 */
[----:B------:R-:W-:Y:S01]  /*17f0*/  VIADD R24, R6, 0x30 ;  /* 0x0000003006187836 */ /* 0x000fe20000000000 */
        /* <DEDUP_REMOVED lines=56> */
[----:B------:R-:W3:Y:S04]  /*1b80*/  @!P2 LDG.E R23, desc[UR10][R14.64] ;  /* 0x0000000a0e17a981 */ /* 0x000ee8000c1e1900 */
[----:B------:R-:W5:Y:S04]  /*1b90*/  @!P3 LDG.E R19, desc[UR10][R16.64] ;  /* 0x0000000a1013b981 */ /* 0x000f68000c1e1900 */
[----:B------:R0:W5:Y:S01]  /*1ba0*/  @!P1 LDG.E R13, desc[UR10][R24.64] ;  /* 0x0000000a180d9981 */ /* 0x000162000c1e1900 */
        /* <DEDUP_REMOVED lines=9> */
[----:B------:R-:W-:-:S02]  /*1c40*/  SHF.R.U32.HI R12, RZ, 0x3, R4 ;  /* 0x00000003ff0c7819 */ /* 0x000fc40000011604 */
[----:B------:R-:W-:Y:S02]  /*1c50*/  LOP3.LUT R9, R4, 0x7, RZ, 0xc0, !PT ;  /* 0x0000000704097812 */ /* 0x000fe400078ec0ff */
[----:B------:R-:W-:Y:S01]  /*1c60*/  LEA R32, R12, UR4, 0x2 ;  /* 0x000000040c207c11 */ /* 0x000fe2000f8e10ff */
[----:B------:R-:W-:Y:S01]  /*1c70*/  IMAD.MOV.U32 R30, RZ, RZ, -0x800000 ;  /* 0xff800000ff1e7424 */ /* 0x000fe200078e00ff */
[----:B------:R-:W-:Y:S01]  /*1c80*/  MOV R33, 0xff800000 ;  /* 0xff80000000217802 */ /* 0x000fe20000000f00 */
[----:B------:R-:W-:Y:S02]  /*1c90*/  IMAD.MOV.U32 R31, RZ, RZ, -0x800000 ;  /* 0xff800000ff1f7424 */ /* 0x000fe400078e00ff */
[----:B------:R-:W-:Y:S01]  /*1ca0*/  IMAD R32, R9, 0x44, R32 ;  /* 0x0000004409207824 */ /* 0x000fe200078e0220 */
[----:B------:R-:W-:Y:S01]  /*1cb0*/  MOV R27, 0xff800000 ;  /* 0xff800000001b7802 */ /* 0x000fe20000000f00 */
[----:B0-----:R-:W-:Y:S01]  /*1cc0*/  IMAD.MOV.U32 R25, RZ, RZ, -0x800000 ;  /* 0xff800000ff197424 */ /* 0x001fe200078e00ff */
[----:B------:R-:W-:Y:S01]  /*1cd0*/  IABS R6, R3 ;  /* 0x0000000300067213 */ /* 0x000fe20000000000 */
[----:B----4-:R0:W-:Y:S01]  /*1ce0*/  @!P0 STS [R5+0x220], R26 ;  /* 0x0002201a05008388 */ /* 0x0101e20000000800 */
[----:B------:R-:W-:-:S03]  /*1cf0*/  ISETP.GT.U32.AND P0, PT, R4, 0x7f, PT ;  /* 0x0000007f0400780c */ /* 0x000fc60003f04070 */
[----:B------:R-:W-:Y:S04]  /*1d00*/  STS [R5], R10 ;  /* 0x0000000a05007388 */ /* 0x000fe80000000800 */
[----:B------:R1:W-:Y:S04]  /*1d10*/  @!P5 STS [R5+0x440], R28 ;  /* 0x0004401c0500d388 */ /* 0x0003e80000000800 */
[----:B--2---:R2:W-:Y:S04]  /*1d20*/  @!P4 STS [R5+0x660], R29 ;  /* 0x0006601d0500c388 */ /* 0x0045e80000000800 */
[----:B------:R-:W-:Y:S01]  /*1d30*/  @!P3 STS [R5+0x880], R18 ;  /* 0x000880120500b388 */ /* 0x000fe20000000800 */
[----:B0-----:R-:W-:-:S03]  /*1d40*/  IMAD.MOV.U32 R26, RZ, RZ, -0x800000 ;  /* 0xff800000ff1a7424 */ /* 0x001fc600078e00ff */
[----:B---3--:R-:W-:Y:S04]  /*1d50*/  @!P1 STS [R5+0xcc0], R23 ;  /* 0x000cc01705009388 */ /* 0x008fe80000000800 */
[----:B-----5:R-:W-:Y:S04]  /*1d60*/  @!P2 STS [R5+0xaa0], R19 ;  /* 0x000aa0130500a388 */ /* 0x020fe80000000800 */
[----:B------:R-:W-:Y:S01]  /*1d70*/  @!P0 STS [R5+0xee0], R13 ;  /* 0x000ee00d05008388 */ /* 0x000fe20000000800 */
[----:B------:R-:W-:Y:S01]  /*1d80*/  BAR.SYNC.DEFER_BLOCKING 0x0 ;  /* 0x0000000000007b1d */ /* 0x000fe20000010000 */
[----:B-1----:R-:W-:Y:S01]  /*1d90*/  MOV R28, 0xff800000 ;  /* 0xff800000001c7802 */ /* 0x002fe20000000f00 */
[----:B--2---:R-:W-:-:S04]  /*1da0*/  IMAD.MOV.U32 R29, RZ, RZ, -0x800000 ;  /* 0xff800000ff1d7424 */ /* 0x004fc800078e00ff */
[----:B------:R-:W0:Y:S01]  /*1db0*/  I2F.RP R10, R6 ;  /* 0x00000006000a7306 */ /* 0x000e220000209400 */
[----:B------:R-:W-:Y:S04]  /*1dc0*/  @!P0 LDS R33, [R32] ;  /* 0x0000000020218984 */ /* 0x000fe80000000800 */
[----:B------:R-:W-:Y:S04]  /*1dd0*/  @!P0 LDS R30, [R32+0x220] ;  /* 0x00022000201e8984 */ /* 0x000fe80000000800 */
[----:B------:R-:W1:Y:S04]  /*1de0*/  @!P0 LDS R31, [R32+0x440] ;  /* 0x00044000201f8984 */ /* 0x000e680000000800 */
[----:B------:R-:W-:Y:S04]  /*1df0*/  @!P0 LDS R28, [R32+0x660] ;  /* 0x00066000201c8984 */ /* 0x000fe80000000800 */
[----:B------:R-:W2:Y:S04]  /*1e00*/  @!P0 LDS R29, [R32+0x880] ;  /* 0x00088000201d8984 */ /* 0x000ea80000000800 */
[----:B------:R-:W-:Y:S04]  /*1e10*/  @!P0 LDS R26, [R32+0xaa0] ;  /* 0x000aa000201a8984 */ /* 0x000fe80000000800 */
[----:B------:R-:W3:Y:S04]  /*1e20*/  @!P0 LDS R27, [R32+0xcc0] ;  /* 0x000cc000201b8984 */ /* 0x000ee80000000800 */
[----:B------:R-:W4:Y:S01]  /*1e30*/  @!P0 LDS R25, [R32+0xee0] ;  /* 0x000ee00020198984 */ /* 0x000f220000000800 */
[----:B0-----:R-:W0:Y:S01]  /*1e40*/  MUFU.RCP R16, R10 ;  /* 0x0000000a00107308 */ /* 0x001e220000001000 */
[----:B-1----:R-:W-:Y:S01]  /*1e50*/  FMNMX3.FTZ R14, R33, R30, R31, !PT ;  /* 0x0000001e210e7276 */ /* 0x002fe2000781001f */
[----:B0-----:R-:W-:-:S06]  /*1e60*/  VIADD R16, R16, 0xffffffe ;  /* 0x0ffffffe10107836 */ /* 0x001fcc0000000000 */
[----:B------:R-:W0:Y:S01]  /*1e70*/  F2I.FTZ.U32.TRUNC.NTZ R17, R16 ;  /* 0x0000001000117305 */ /* 0x000e22000021f000 */
[----:B--2---:R-:W-:-:S04]  /*1e80*/  FMNMX3.FTZ R14, R14, R28, R29, !PT ;  /* 0x0000001c0e0e7276 */ /* 0x004fc8000781001d */
[----:B---3--:R-:W-:-:S04]  /*1e90*/  FMNMX3.FTZ R14, R14, R26, R27, !PT ;  /* 0x0000001a0e0e7276 */ /* 0x008fc8000781001b */
[----:B----4-:R-:W-:-:S05]  /*1ea0*/  FMNMX.FTZ R15, R14, R25, !PT ;  /* 0x000000190e0f7209 */ /* 0x010fca0007810000 */
[----:B------:R-:W1:Y:S01]  /*1eb0*/  SHFL.BFLY PT, R14, R15, 0x4, 0x1f ;  /* 0x0c801f000f0e7f89 */ /* 0x000e6200000e0000 */
[----:B0-----:R-:W-:Y:S01]  /*1ec0*/  IADD3 R5, PT, PT, RZ, -R17, RZ ;  /* 0x80000011ff057210 */ /* 0x001fe20007ffe0ff */
[----:B------:R-:W-:-:S04]  /*1ed0*/  IMAD.MOV.U32 R16, RZ, RZ, RZ ;  /* 0x000000ffff107224 */ /* 0x000fc800078e00ff */
[----:B------:R-:W-:Y:S01]  /*1ee0*/  IMAD R10, R5, R6, RZ ;  /* 0x00000006050a7224 */ /* 0x000fe200078e02ff */
[----:B------:R-:W-:-:S03]  /*1ef0*/  IABS R5, R2 ;  /* 0x0000000200057213 */ /* 0x000fc60000000000 */
[----:B------:R-:W-:Y:S01]  /*1f00*/  IMAD.HI.U32 R10, R17, R10, R16 ;  /* 0x0000000a110a7227 */ /* 0x000fe200078e0010 */
[----:B-1----:R-:W-:-:S05]  /*1f10*/  FMNMX.FTZ R19, R15, R14, !PT ;  /* 0x0000000e0f137209 */ /* 0x002fca0007810000 */
[----:B------:R-:W-:Y:S01]  /*1f20*/  IMAD.HI.U32 R13, R10, R5, RZ ;  /* 0x000000050a0d7227 */ /* 0x000fe200078e00ff */
[----:B------:R-:W-:Y:S01]  /*1f30*/  LOP3.LUT R2, R2, R3, RZ, 0x3c, !PT ;  /* 0x0000000302027212 */ /* 0x000fe200078e3cff */
[----:B------:R-:W0:Y:S02]  /*1f40*/  LDC R17, c[0x0][0x3e0] ;  /* 0x0000f800ff117b82 */ /* 0x000e240000000800 */
[----:B------:R-:W-:-:S04]  /*1f50*/  IMAD.MOV R10, RZ, RZ, -R13 ;  /* 0x000000ffff0a7224 */ /* 0x000fc800078e0a0d */
[C---:B------:R-:W-:Y:S02]  /*1f60*/  IMAD R5, R6.reuse, R10, R5 ;  /* 0x0000000a06057224 */ /* 0x040fe400078e0205 */
[----:B------:R-:W1:Y:S03]  /*1f70*/  SHFL.BFLY PT, R10, R19, 0x2, 0x1f ;  /* 0x0c401f00130a7f89 */ /* 0x000e6600000e0000 */
[----:B------:R-:W-:Y:S02]  /*1f80*/  ISETP.GT.U32.AND P0, PT, R6, R5, PT ;  /* 0x000000050600720c */ /* 0x000fe40003f04070 */
[----:B------:R-:W-:Y:S02]  /*1f90*/  ISETP.GE.AND P1, PT, R2, RZ, PT ;  /* 0x000000ff0200720c */ /* 0x000fe40003f26270 */
[----:B-1----:R-:W-:-:S05]  /*1fa0*/  FMNMX.FTZ R15, R19, R10, !PT ;  /* 0x0000000a130f7209 */ /* 0x002fca0007810000 */
[----:B------:R-:W1:Y:S04]  /*1fb0*/  SHFL.BFLY PT, R2, R15, 0x1, 0x1f ;  /* 0x0c201f000f027f89 */ /* 0x000e6800000e0000 */
[----:B------:R-:W-:-:S04]  /*1fc0*/  @!P0 IADD3 R5, PT, PT, R5, -R6, RZ ;  /* 0x8000000605058210 */ /* 0x000fc80007ffe0ff */
[----:B------:R-:W-:Y:S01]  /*1fd0*/  ISETP.GE.U32.AND P2, PT, R5, R6, PT ;  /* 0x000000060500720c */ /* 0x000fe20003f46070 */
[----:B------:R-:W-:Y:S01]  /*1fe0*/  @!P0 VIADD R13, R13, 0x1 ;  /* 0x000000010d0d8836 */ /* 0x000fe20000000000 */
[----:B------:R-:W-:-:S11]  /*1ff0*/  ISETP.NE.AND P0, PT, R3, RZ, PT ;  /* 0x000000ff0300720c */ /* 0x000fd60003f05270 */
[----:B------:R-:W-:Y:S01]  /*2000*/  @P2 VIADD R13, R13, 0x1 ;  /* 0x000000010d0d2836 */ /* 0x000fe20000000000 */
[----:B-1----:R-:W-:-:S04]  /*2010*/  FMNMX.FTZ R2, R15, R2, !PT ;  /* 0x000000020f027209 */ /* 0x002fc80007810000 */
[----:B------:R-:W-:Y:S02]  /*2020*/  @!P1 IADD3 R13, PT, PT, -R13, RZ, RZ ;  /* 0x000000ff0d0d9210 */ /* 0x000fe40007ffe1ff */
[----:B------:R-:W-:Y:S02]  /*2030*/  @!P0 LOP3.LUT R13, RZ, R3, RZ, 0x33, !PT ;  /* 0x00000003ff0d8212 */ /* 0x000fe400078e33ff */
        /* <DEDUP_REMOVED lines=11> */
[----:B------:R-:W1:Y:S01]  /*20f0*/  MUFU.EX2 R24, R24 ;  /* 0x0000001800187308 */ /* 0x000e620000000800 */
[----:B------:R-:W-:Y:S01]  /*2100*/  FMUL.FTZ R22, R22, 1.4426950216293334961 ;  /* 0x3fb8aa3b16167820 */ /* 0x000fe20000410000 */
[----:B------:R-:W-:Y:S02]  /*2110*/  USHF.R.S32.HI UR4, URZ, 0x1f, UR22 ;  /* 0x0000001fff047899 */ /* 0x000fe40008011416 */
[----:B------:R-:W2:Y:S01]  /*2120*/  MUFU.EX2 R23, R23 ;  /* 0x0000001700177308 */ /* 0x000ea20000000800 */
[C---:B------:R-:W-:Y:S01]  /*2130*/  FADD.FTZ R18, -R2.reuse, R26 ;  /* 0x0000001a02127221 */ /* 0x040fe20000010100 */
[----:B------:R-:W-:Y:S01]  /*2140*/  FMUL.FTZ R19, R19, 1.4426950216293334961 ;  /* 0x3fb8aa3b13137820 */ /* 0x000fe20000410000 */
[----:B------:R-:W-:Y:S01]  /*2150*/  ULOP3.LUT UR4, UR4, 0x1, URZ, 0xfc, !UPT ;  /* 0x0000000104047892 */ /* 0x000fe2000f8efcff */
[----:B------:R-:W3:Y:S01]  /*2160*/  MUFU.EX2 R22, R22 ;  /* 0x0000001600167308 */ /* 0x000ee20000000800 */
[----:B------:R-:W-:Y:S01]  /*2170*/  FADD.FTZ R16, -R2, R27 ;  /* 0x0000001b02107221 */ /* 0x000fe20000010100 */
[----:B------:R-:W-:-:S02]  /*2180*/  FMUL.FTZ R18, R18, 1.4426950216293334961 ;  /* 0x3fb8aa3b12127820 */ /* 0x000fc40000410000 */
[----:B------:R-:W4:Y:S01]  /*2190*/  MUFU.EX2 R19, R19 ;  /* 0x0000001300137308 */ /* 0x000f220000000800 */
[----:B------:R-:W-:Y:S02]  /*21a0*/  IMAD R5, R13, UR4, RZ ;  /* 0x000000040d057c24 */ /* 0x000fe4000f8e02ff */
[----:B-1----:R-:W-:Y:S01]  /*21b0*/  FADD.FTZ R24, R15, R24 ;  /* 0x000000180f187221 */ /* 0x002fe20000010000 */
[----:B------:R-:W-:Y:S01]  /*21c0*/  FADD.FTZ R15, -R2, R25 ;  /* 0x00000019020f7221 */ /* 0x000fe20000010100 */
[----:B------:R-:W-:Y:S01]  /*21d0*/  FMUL.FTZ R16, R16, 1.4426950216293334961 ;  /* 0x3fb8aa3b10107820 */ /* 0x000fe20000410000 */
[----:B------:R-:W1:Y:S01]  /*21e0*/  MUFU.EX2 R18, R18 ;  /* 0x0000001200127308 */ /* 0x000e620000000800 */
[----:B------:R-:W-:Y:S01]  /*21f0*/  IABS R14, R5 ;  /* 0x00000005000e7213 */ /* 0x000fe20000000000 */
[----:B--2---:R-:W-:Y:S01]  /*2200*/  FADD.FTZ R23, R24, R23 ;  /* 0x0000001718177221 */ /* 0x004fe20000010000 */
[----:B------:R-:W-:Y:S01]  /*2210*/  FMUL.FTZ R15, R15, 1.4426950216293334961 ;  /* 0x3fb8aa3b0f0f7820 */ /* 0x000fe20000410000 */
[----:B0-----:R-:W-:Y:S01]  /*2220*/  IABS R10, R17 ;  /* 0x00000011000a7213 */ /* 0x001fe20000000000 */
[----:B------:R-:W0:Y:S01]  /*2230*/  MUFU.EX2 R16, R16 ;  /* 0x0000001000107308 */ /* 0x000e220000000800 */
[----:B---3--:R-:W-:Y:S01]  /*2240*/  FADD.FTZ R22, R23, R22 ;  /* 0x0000001617167221 */ /* 0x008fe20000010000 */
[----:B------:R-:W2:Y:S02]  /*2250*/  LDCU UR4, c[0x0][0x430] ;  /* 0x00008600ff0477ac */ /* 0x000ea40008000800 */
[----:B------:R-:W3:Y:S01]  /*2260*/  I2F.RP R34, R14 ;  /* 0x0000000e00227306 */ /* 0x000ee20000209400 */
[----:B----4-:R-:W-:-:S07]  /*2270*/  FADD.FTZ R23, R22, R19 ;  /* 0x0000001316177221 */ /* 0x010fce0000010000 */
[----:B------:R-:W4:Y:S01]  /*2280*/  MUFU.EX2 R15, R15 ;  /* 0x0000000f000f7308 */ /* 0x000f220000000800 */
[----:B-1----:R-:W-:-:S03]  /*2290*/  FADD.FTZ R19, R23, R18 ;  /* 0x0000001217137221 */ /* 0x002fc60000010000 */
[----:B------:R-:W1:Y:S01]  /*22a0*/  I2F.RP R6, R10 ;  /* 0x0000000a00067306 */ /* 0x000e620000209400 */
[----:B0-----:R-:W-:-:S07]  /*22b0*/  FADD.FTZ R22, R19, R16 ;  /* 0x0000001013167221 */ /* 0x001fce0000010000 */
[----:B---3--:R-:W0:Y:S01]  /*22c0*/  MUFU.RCP R34, R34 ;  /* 0x0000002200227308 */ /* 0x008e220000001000 */
[----:B----4-:R-:W-:-:S05]  /*22d0*/  FADD.FTZ R41, R22, R15 ;  /* 0x0000000f16297221 */ /* 0x010fca0000010000 */
[----:B------:R-:W3:Y:S02]  /*22e0*/  SHFL.BFLY PT, R18, R41, 0x4, 0x1f ;  /* 0x0c801f0029127f89 */ /* 0x000ee400000e0000 */
[----:B-1----:R-:W1:Y:S01]  /*22f0*/  MUFU.RCP R6, R6 ;  /* 0x0000000600067308 */ /* 0x002e620000001000 */
[----:B0-----:R-:W-:-:S07]  /*2300*/  VIADD R34, R34, 0xffffffe ;  /* 0x0ffffffe22227836 */ /* 0x001fce0000000000 */
[----:B------:R-:W0:Y:S01]  /*2310*/  F2I.FTZ.U32.TRUNC.NTZ R23, R34 ;  /* 0x0000002200177305 */ /* 0x000e22000021f000 */
[----:B-1----:R-:W-:-:S07]  /*2320*/  VIADD R38, R6, 0xffffffe ;  /* 0x0ffffffe06267836 */ /* 0x002fce0000000000 */
[----:B------:R-:W1:Y:S01]  /*2330*/  F2I.FTZ.U32.TRUNC.NTZ R39, R38 ;  /* 0x0000002600277305 */ /* 0x000e62000021f000 */
[----:B---3--:R-:W-:-:S05]  /*2340*/  FADD.FTZ R18, R41, R18 ;  /* 0x0000001229127221 */ /* 0x008fca0000010000 */
[----:B------:R-:W3:Y:S01]  /*2350*/  SHFL.BFLY PT, R19, R18, 0x2, 0x1f ;  /* 0x0c401f0012137f89 */ /* 0x000ee200000e0000 */
[----:B0-----:R-:W-:Y:S01]  /*2360*/  IADD3 R35, PT, PT, RZ, -R23, RZ ;  /* 0x80000017ff237210 */ /* 0x001fe20007ffe0ff */
[----:B------:R-:W-:Y:S02]  /*2370*/  HFMA2 R22, -RZ, RZ, 0, 0 ;  /* 0x00000000ff167431 */ /* 0x000fe400000001ff */
[----:B------:R-:W-:Y:S02]  /*2380*/  VIADD R6, R14, UR18 ;  /* 0x000000120e067c36 */ /* 0x000fe40008000000 */
[----:B------:R-:W-:Y:S02]  /*2390*/  IMAD R35, R35, R14, RZ ;  /* 0x0000000e23237224 */ /* 0x000fe400078e02ff */
[----:B-1----:R-:W-:Y:S01]  /*23a0*/  IMAD.MOV R15, RZ, RZ, -R39 ;  /* 0x000000ffff0f7224 */ /* 0x002fe200078e0a27 */
        /* <DEDUP_REMOVED lines=9> */
[----:B------:R-:W-:-:S04]  /*2440*/  IMAD.HI.U32 R22, R15, R16, RZ ;  /* 0x000000100f167227 */ /* 0x000fc800078e00ff */
[--C-:B------:R-:W-:Y:S01]  /*2450*/  IMAD R23, R35, R23, R16.reuse ;  /* 0x0000001723177224 */ /* 0x100fe200078e0210 */
[----:B------:R-:W-:Y:S01]  /*2460*/  IADD3 R15, PT, PT, -R22, RZ, RZ ;  /* 0x000000ff160f7210 */ /* 0x000fe20007ffe1ff */
[----:B------:R-:W0:Y:S03]  /*2470*/  SHFL.BFLY PT, R18, R19, 0x1, 0x1f ;  /* 0x0c201f0013127f89 */ /* 0x000e2600000e0000 */
[----:B------:R-:W-:Y:S01]  /*2480*/  ISETP.GT.U32.AND P2, PT, R14, R23, PT ;  /* 0x000000170e00720c */ /* 0x000fe20003f44070 */
[----:B------:R-:W-:-:S05]  /*2490*/  IMAD R15, R10, R15, R16 ;  /* 0x0000000f0a0f7224 */ /* 0x000fca00078e0210 */
[----:B------:R-:W-:-:S07]  /*24a0*/  ISETP.GT.U32.AND P0, PT, R10, R15, PT ;  /* 0x0000000f0a00720c */ /* 0x000fce0003f04070 */
[----:B------:R-:W-:-:S05]  /*24b0*/  @!P2 IMAD.IADD R23, R23, 0x1, -R14 ;  /* 0x000000011717a824 */ /* 0x000fca00078e0a0e */
[-C--:B------:R-:W-:Y:S01]  /*24c0*/  ISETP.GE.U32.AND P1, PT, R23, R14.reuse, PT ;  /* 0x0000000e1700720c */ /* 0x080fe20003f26070 */
[----:B------:R-:W-:Y:S01]  /*24d0*/  @!P0 IMAD.IADD R15, R15, 0x1, -R10 ;  /* 0x000000010f0f8824 */ /* 0x000fe200078e0a0a */
[C---:B------:R-:W-:Y:S01]  /*24e0*/  LOP3.LUT R16, R6.reuse, R14, RZ, 0x3c, !PT ;  /* 0x0000000e06107212 */ /* 0x040fe200078e3cff */
[----:B0-----:R-:W-:Y:S01]  /*24f0*/  FADD.FTZ R18, R19, R18 ;  /* 0x0000001213127221 */ /* 0x001fe20000010000 */
[----:B------:R-:W-:Y:S02]  /*2500*/  @!P2 IADD3 R35, PT, PT, R35, 0x1, RZ ;  /* 0x000000012323a810 */ /* 0x000fe40007ffe0ff */
[----:B------:R-:W-:Y:S02]  /*2510*/  ISETP.GE.U32.AND P4, PT, R15, R10, PT ;  /* 0x0000000a0f00720c */ /* 0x000fe40003f86070 */
[----:B------:R-:W-:Y:S02]  /*2520*/  LOP3.LUT R6, R6, R17, RZ, 0x3c, !PT ;  /* 0x0000001106067212 */ /* 0x000fe400078e3cff */
[----:B------:R-:W-:-:S03]  /*2530*/  ISETP.GE.AND P3, PT, R16, RZ, PT ;  /* 0x000000ff1000720c */ /* 0x000fc60003f66270 */
[----:B------:R-:W-:Y:S01]  /*2540*/  @P1 VIADD R35, R35, 0x1 ;  /* 0x0000000123231836 */ /* 0x000fe20000000000 */
[----:B------:R-:W-:Y:S02]  /*2550*/  FSETP.NE.FTZ.AND P1, PT, R18, RZ, PT ;  /* 0x000000ff1200720b */ /* 0x000fe40003f35000 */
[----:B------:R-:W-:Y:S02]  /*2560*/  ISETP.GE.AND P2, PT, R6, RZ, PT ;  /* 0x000000ff0600720c */ /* 0x000fe40003f46270 */
[----:B------:R-:W-:Y:S02]  /*2570*/  @!P0 IADD3 R22, PT, PT, R22, 0x1, RZ ;  /* 0x0000000116168810 */ /* 0x000fe40007ffe0ff */
[----:B------:R-:W-:Y:S02]  /*2580*/  ISETP.NE.AND P0, PT, R17, RZ, PT ;  /* 0x000000ff1100720c */ /* 0x000fe40003f05270 */
[----:B------:R-:W-:Y:S02]  /*2590*/  ISETP.NE.AND P5, PT, R5, RZ, PT ;  /* 0x000000ff0500720c */ /* 0x000fe40003fa5270 */
[----:B------:R-:W-:Y:S01]  /*25a0*/  @P4 IADD3 R22, PT, PT, R22, 0x1, RZ ;  /* 0x0000000116164810 */ /* 0x000fe20007ffe0ff */
[----:B------:R-:W-:Y:S01]  /*25b0*/  @!P3 IMAD.MOV R35, RZ, RZ, -R35 ;  /* 0x000000ffff23b224 */ /* 0x000fe200078e0a23 */
[----:B------:R-:W-:-:S02]  /*25c0*/  ISETP.NE.AND P3, PT, R13, RZ, PT ;  /* 0x000000ff0d00720c */ /* 0x000fc40003f65270 */
[----:B------:R-:W0:Y:S01]  /*25d0*/  @P1 MUFU.LG2 R13, R18 ;  /* 0x00000012000d1308 */ /* 0x000e220000000c00 */
[----:B------:R-:W-:-:S04]  /*25e0*/  @!P2 IMAD.MOV R22, RZ, RZ, -R22 ;  /* 0x000000ffff16a224 */ /* 0x000fc800078e0a16 */
[----:B------:R-:W-:Y:S02]  /*25f0*/  @!P0 LOP3.LUT R22, RZ, R17, RZ, 0x33, !PT ;  /* 0x00000011ff168212 */ /* 0x000fe400078e33ff */
[----:B------:R-:W-:Y:S02]  /*2600*/  LOP3.LUT P0, RZ, R4, 0x387, RZ, 0xc0, !PT ;  /* 0x0000038704ff7812 */ /* 0x000fe4000780c0ff */
[----:B------:R-:W-:Y:S02]  /*2610*/  @!P5 LOP3.LUT R35, RZ, R14, RZ, 0x33, !PT ;  /* 0x0000000eff23d212 */ /* 0x000fe400078e33ff */
[----:B------:R-:W-:Y:S02]  /*2620*/  SEL R10, RZ, 0x1, !P3 ;  /* 0x00000001ff0a7807 */ /* 0x000fe40005800000 */
[----:B------:R-:W-:Y:S02]  /*2630*/  SHF.R.S32.HI R19, RZ, 0x1f, R5 ;  /* 0x0000001fff137819 */ /* 0x000fe40000011405 */
[----:B------:R-:W-:-:S02]  /*2640*/  ISETP.LT.U32.AND P2, PT, R20, R35, PT ;  /* 0x000000231400720c */ /* 0x000fc40003f41070 */
        /* <DEDUP_REMOVED lines=9> */
[----:B------:R-:W-:Y:S02]  /*26e0*/  IMAD R3, R10, R3, RZ ;  /* 0x000000030a037224 */ /* 0x000fe400078e02ff */
        /* <DEDUP_REMOVED lines=52> */
.L_x_319:
[----:B------:R-:W-:Y:S01]  /*2a30*/  IMAD.MOV.U32 R16, RZ, RZ, R2 ;  /* 0x000000ffff107224 */ /* 0x000fe200078e0002 */
[----:B------:R-:W-:Y:S01]  /*2a40*/  MOV R21, RZ ;  /* 0x000000ff00157202 */ /* 0x000fe20000000f00 */
[----:B------:R-:W-:Y:S01]  /*2a50*/  IMAD.MOV.U32 R20, RZ, RZ, R40 ;  /* 0x000000ffff147224 */ /* 0x000fe200078e0028 */
[----:B------:R-:W-:Y:S02]  /*2a60*/  MOV R18, 0x2a80 ;  /* 0x00002a8000127802 */ /* 0x000fe40000000f00 */
[----:B------:R-:W-:Y:S05]  /*2a70*/  CALL.REL.NOINC `($__internal_8_$__cuda_sm20_div_s64) ;  /* 0x0000002800f87944 */ /* 0x000fea0003c00000 */
[----:B------:R-:W-:Y:S02]  /*2a80*/  IADD3 R15, PT, PT, -R10, RZ, RZ ;  /* 0x000000ff0a0f7210 */ /* 0x000fe40007ffe1ff */
[----:B------:R-:W-:-:S03]  /*2a90*/  MOV R41, R13 ;  /* 0x0000000d00297202 */ /* 0x000fc60000000f00 */
[----:B------:R-:W-:Y:S01]  /*2aa0*/  IMAD R14, R40, R15, R2 ;  /* 0x0000000f280e7224 */ /* 0x000fe200078e0202 */
[----:B------:R-:W-:-:S07]  /*2ab0*/  MOV R40, R10 ;  /* 0x0000000a00287202 */ /* 0x000fce0000000f00 */
.L_x_320:
[----:B------:R-:W-:Y:S01]  /*2ac0*/  IABS R15, UR19 ;  /* 0x00000013000f7c13 */ /* 0x000fe20008000000 */
[----:B------:R-:W-:Y:S01]  /*2ad0*/  IMAD R0, R0, R11, RZ ;  /* 0x0000000b00007224 */ /* 0x000fe200078e02ff */
[----:B------:R-:W-:Y:S01]  /*2ae0*/  IABS R10, R14 ;  /* 0x0000000e000a7213 */ /* 0x000fe20000000000 */
[----:B------:R-:W-:Y:S01]  /*2af0*/  BSSY.RECONVERGENT B0, `(.L_x_321) ;  /* 0x000003f000007945 */ /* 0x000fe20003800200 */
[----:B------:R-:W0:Y:S01]  /*2b00*/  I2F.U32.RP R16, R15 ;  /* 0x0000000f00107306 */ /* 0x000e220000209000 */
[----:B------:R-:W-:Y:S01]  /*2b10*/  IMAD R37, R8, R37, R0 ;  /* 0x0000002508257224 */ /* 0x000fe200078e0200 */
[----:B------:R-:W-:-:S04]  /*2b20*/  LOP3.LUT R0, R14, UR19, RZ, 0x3c, !PT ;  /* 0x000000130e007c12 */ /* 0x000fc8000f8e3cff */
[----:B------:R-:W-:Y:S02]  /*2b30*/  ISETP.GE.AND P0, PT, R0, RZ, PT ;  /* 0x000000ff0000720c */ /* 0x000fe40003f06270 */
[----:B0-----:R-:W0:Y:S02]  /*2b40*/  MUFU.RCP R18, R16 ;  /* 0x0000001000127308 */ /* 0x001e240000001000 */
[----:B0-----:R-:W-:-:S06]  /*2b50*/  IADD3 R18, PT, PT, R18, 0xffffffe, RZ ;  /* 0x0ffffffe12127810 */ /* 0x001fcc0007ffe0ff */
[----:B------:R-:W0:Y:S02]  /*2b60*/  F2I.FTZ.U32.TRUNC.NTZ R19, R18 ;  /* 0x0000001200137305 */ /* 0x000e24000021f000 */
[----:B0-----:R-:W-:Y:S01]  /*2b70*/  IADD3 R2, PT, PT, RZ, -R19, RZ ;  /* 0x80000013ff027210 */ /* 0x001fe20007ffe0ff */
[----:B------:R-:W-:-:S04]  /*2b80*/  IMAD.MOV.U32 R18, RZ, RZ, RZ ;  /* 0x000000ffff127224 */ /* 0x000fc800078e00ff */
[----:B------:R-:W-:Y:S01]  /*2b90*/  IMAD R13, R2, R15, RZ ;  /* 0x0000000f020d7224 */ /* 0x000fe200078e02ff */
[----:B------:R-:W-:-:S03]  /*2ba0*/  IABS R2, UR19 ;  /* 0x0000001300027c13 */ /* 0x000fc60008000000 */
        /* <DEDUP_REMOVED lines=44> */
.L_x_322:
[----:B------:R-:W-:Y:S01]  /*2e70*/  IMAD.MOV.U32 R16, RZ, RZ, R40 ;  /* 0x000000ffff107224 */ /* 0x000fe200078e0028 */
[----:B------:R-:W-:Y:S01]  /*2e80*/  MOV R21, R41 ;  /* 0x0000002900157202 */ /* 0x000fe20000000f00 */
[----:B------:R-:W-:Y:S01]  /*2e90*/  IMAD.MOV.U32 R20, RZ, RZ, R36 ;  /* 0x000000ffff147224 */ /* 0x000fe200078e0024 */
[----:B------:R-:W-:Y:S02]  /*2ea0*/  MOV R18, 0x2ec0 ;  /* 0x00002ec000127802 */ /* 0x000fe40000000f00 */
[----:B------:R-:W-:Y:S05]  /*2eb0*/  CALL.REL.NOINC `($__internal_8_$__cuda_sm20_div_s64) ;  /* 0x0000002400e87944 */ /* 0x000fea0003c00000 */
[----:B------:R-:W-:-:S05]  /*2ec0*/  IADD3 R13, PT, PT, -R10, RZ, RZ ;  /* 0x000000ff0a0d7210 */ /* 0x000fca0007ffe1ff */
[----:B------:R-:W-:Y:S02]  /*2ed0*/  IMAD R36, R13, R36, R40 ;  /* 0x000000240d247224 */ /* 0x000fe400078e0228 */
.L_x_323:
[----:B------:R-:W-:Y:S05]  /*2ee0*/  BSYNC.RECONVERGENT B0 ;  /* 0x0000000000007941 */ /* 0x000fea0003800200 */
.L_x_321:
        /* <DEDUP_REMOVED lines=8> */
[----:B------:R-:W-:Y:S01]  /*2f70*/  ISETP.NE.AND P5, PT, R11, RZ, PT ;  /* 0x000000ff0b00720c */ /* 0x000fe20003fa5270 */
[----:B------:R-:W3:Y:S01]  /*2f80*/  I2F.U32.RP R21, R18 ;  /* 0x0000001200157306 */ /* 0x000ee20000209000 */
[----:B0-----:R-:W-:-:S07]  /*2f90*/  UISETP.NE.AND UP0, UPT, UR8, URZ, UPT ;  /* 0x000000ff0800728c */ /* 0x001fce000bf05270 */
[----:B-1----:R-:W0:Y:S01]  /*2fa0*/  MUFU.RCP R13, R13 ;  /* 0x0000000d000d7308 */ /* 0x002e220000001000 */
[----:B--2---:R-:W-:Y:S02]  /*2fb0*/  USEL UR8, UR4, 0x1, UP0 ;  /* 0x0000000104087887 */ /* 0x004fe40008000000 */
[----:B------:R-:W-:-:S05]  /*2fc0*/  UIMAD UR4, UR5, UR4, URZ ;  /* 0x00000004050472a4 */ /* 0x000fca000f8e02ff */
        /* <DEDUP_REMOVED lines=11> */
[----:B-1----:R-:W-:-:S05]  /*3080*/  IMAD.MOV R21, RZ, RZ, -R43 ;  /* 0x000000ffff157224 */ /* 0x002fca00078e0a2b */
[----:B------:R-:W1:Y:S01]  /*3090*/  I2F.U32.RP R13, R16 ;  /* 0x00000010000d7306 */ /* 0x000e620000209000 */
[----:B------:R-:W-:Y:S02]  /*30a0*/  HFMA2 R42, -RZ, RZ, 0, 0 ;  /* 0x00000000ff2a7431 */ /* 0x000fe400000001ff */
[----:B------:R-:W-:Y:S01]  /*30b0*/  IMAD R22, R21, R18, RZ ;  /* 0x0000001215167224 */ /* 0x000fe200078e02ff */
[----:B------:R-:W-:-:S03]  /*30c0*/  IABS R21, R10 ;  /* 0x0000000a00157213 */ /* 0x000fc60000000000 */
[----:B------:R-:W-:Y:S01]  /*30d0*/  IMAD.HI.U32 R22, R43, R22, R42 ;  /* 0x000000162b167227 */ /* 0x000fe200078e002a */
[----:B------:R-:W2:Y:S01]  /*30e0*/  I2F.U32.RP R40, R19 ;  /* 0x0000001300287306 */ /* 0x000ea20000209000 */
[----:B0-----:R-:W-:Y:S02]  /*30f0*/  IADD3 R38, PT, PT, R38, 0xffffffe, RZ ;  /* 0x0ffffffe26267810 */ /* 0x001fe40007ffe0ff */
[----:B------:R-:W-:Y:S01]  /*3100*/  IMAD R14, R23, R20, RZ ;  /* 0x00000014170e7224 */ /* 0x000fe200078e02ff */
[----:B------:R-:W-:Y:S01]  /*3110*/  IABS R23, R7 ;  /* 0x0000000700177213 */ /* 0x000fe20000000000 */
[----:B------:R-:W-:-:S03]  /*3120*/  IMAD.HI.U32 R22, R22, R21, RZ ;  /* 0x0000001516167227 */ /* 0x000fc600078e00ff */
[----:B------:R-:W0:Y:S01]  /*3130*/  F2I.FTZ.U32.TRUNC.NTZ R39, R38 ;  /* 0x0000002600277305 */ /* 0x000e22000021f000 */
[----:B------:R-:W-:Y:S01]  /*3140*/  IMAD.HI.U32 R14, R35, R14, R34 ;  /* 0x0000000e230e7227 */ /* 0x000fe200078e0022 */
[----:B------:R-:W-:Y:S02]  /*3150*/  IABS R35, R36 ;  /* 0x0000002400237213 */ /* 0x000fe40000000000 */
[----:B------:R-:W-:Y:S01]  /*3160*/  IABS R34, R11 ;  /* 0x0000000b00227213 */ /* 0x000fe20000000000 */
[----:B------:R-:W-:Y:S02]  /*3170*/  IMAD.MOV R23, RZ, RZ, -R23 ;  /* 0x000000ffff177224 */ /* 0x000fe400078e0a17 */
[----:B------:R-:W-:Y:S01]  /*3180*/  IMAD.HI.U32 R37, R14, R35, RZ ;  /* 0x000000230e257227 */ /* 0x000fe200078e00ff */
[----:B-1----:R-:W1:Y:S03]  /*3190*/  MUFU.RCP R13, R13 ;  /* 0x0000000d000d7308 */ /* 0x002e660000001000 */
[----:B------:R-:W-:-:S02]  /*31a0*/  IMAD.MOV R34, RZ, RZ, -R34 ;  /* 0x000000ffff227224 */ /* 0x000fc400078e0a22 */
[----:B------:R-:W-:Y:S02]  /*31b0*/  IMAD R23, R22, R23, R21 ;  /* 0x0000001716177224 */ /* 0x000fe400078e0215 */
[----:B------:R-:W-:Y:S01]  /*31c0*/  IMAD R35, R37, R34, R35 ;  /* 0x0000002225237224 */ /* 0x000fe200078e0223 */
[----:B--2---:R-:W2:Y:S01]  /*31d0*/  MUFU.RCP R40, R40 ;  /* 0x0000002800287308 */ /* 0x004ea20000001000 */
[----:B0-----:R-:W-:Y:S01]  /*31e0*/  IADD3 R14, PT, PT, RZ, -R39, RZ ;  /* 0x80000027ff0e7210 */ /* 0x001fe20007ffe0ff */
[----:B------:R-:W-:Y:S01]  /*31f0*/  IMAD.MOV.U32 R38, RZ, RZ, RZ ;  /* 0x000000ffff267224 */ /* 0x000fe200078e00ff */
[----:B------:R-:W-:Y:S02]  /*3200*/  ISETP.GT.U32.AND P1, PT, R18, R23, PT ;  /* 0x000000171200720c */ /* 0x000fe40003f24070 */
[----:B------:R-:W-:Y:S01]  /*3210*/  ISETP.GT.U32.AND P3, PT, R20, R35, PT ;  /* 0x000000231400720c */ /* 0x000fe20003f64070 */
[----:B------:R-:W-:Y:S01]  /*3220*/  IMAD R21, R14, R15, RZ ;  /* 0x0000000f0e157224 */ /* 0x000fe200078e02ff */
[----:B------:R-:W-:-:S02]  /*3230*/  LOP3.LUT R34, R36, R11, RZ, 0x3c, !PT ;  /* 0x0000000b24227212 */ /* 0x000fc400078e3cff */
[----:B------:R-:W-:Y:S01]  /*3240*/  IABS R14, R2 ;  /* 0x00000002000e7213 */ /* 0x000fe20000000000 */
[----:B------:R-:W-:Y:S01]  /*3250*/  IMAD.HI.U32 R21, R39, R21, R38 ;  /* 0x0000001527157227 */ /* 0x000fe200078e0026 */
[----:B-1----:R-:W-:Y:S02]  /*3260*/  IADD3 R38, PT, PT, R13, 0xffffffe, RZ ;  /* 0x0ffffffe0d267810 */ /* 0x002fe40007ffe0ff */
[----:B------:R-:W-:Y:S02]  /*3270*/  IABS R13, R17 ;  /* 0x00000011000d7213 */ /* 0x000fe40000000000 */
[----:B------:R0:W1:Y:S01]  /*3280*/  F2I.FTZ.U32.TRUNC.NTZ R39, R38 ;  /* 0x0000002600277305 */ /* 0x000062000021f000 */
[----:B------:R-:W-:Y:S01]  /*3290*/  @!P1 IADD3 R23, PT, PT, R23, -R18, RZ ;  /* 0x8000001217179210 */ /* 0x000fe20007ffe0ff */
[----:B------:R-:W-:Y:S01]  /*32a0*/  IMAD.HI.U32 R21, R21, R14, RZ ;  /* 0x0000000e15157227 */ /* 0x000fe200078e00ff */
[----:B------:R-:W-:Y:S02]  /*32b0*/  @!P3 IADD3 R37, PT, PT, R37, 0x1, RZ ;  /* 0x000000012525b810 */ /* 0x000fe40007ffe0ff */
[----:B------:R-:W-:Y:S01]  /*32c0*/  ISETP.GE.U32.AND P4, PT, R23, R18, PT ;  /* 0x000000121700720c */ /* 0x000fe20003f86070 */
[----:B------:R-:W-:Y:S01]  /*32d0*/  @!P3 IMAD.IADD R35, R35, 0x1, -R20 ;  /* 0x000000012323b824 */ /* 0x000fe200078e0a14 */
[----:B------:R-:W-:Y:S01]  /*32e0*/  ISETP.GE.AND P2, PT, R34, RZ, PT ;  /* 0x000000ff2200720c */ /* 0x000fe20003f46270 */
[----:B--2---:R-:W-:Y:S01]  /*32f0*/  VIADD R40, R40, 0xffffffe ;  /* 0x0ffffffe28287836 */ /* 0x004fe20000000000 */
[----:B------:R-:W-:Y:S01]  /*3300*/  ISETP.NE.AND P3, PT, R7, RZ, PT ;  /* 0x000000ff0700720c */ /* 0x000fe20003f65270 */
[----:B------:R-:W-:Y:S01]  /*3310*/  IMAD.MOV R13, RZ, RZ, -R13 ;  /* 0x000000ffff0d7224 */ /* 0x000fe200078e0a0d */
[----:B------:R-:W-:Y:S01]  /*3320*/  ISETP.GE.U32.AND P6, PT, R35, R20, PT ;  /* 0x000000142300720c */ /* 0x000fe20003fc6070 */
[----:B------:R2:W3:Y:S01]  /*3330*/  F2I.FTZ.U32.TRUNC.NTZ R41, R40 ;  /* 0x0000002800297305 */ /* 0x0004e2000021f000 */
[----:B------:R-:W-:Y:S01]  /*3340*/  LOP3.LUT R20, R10, R7, RZ, 0x3c, !PT ;  /* 0x000000070a147212 */ /* 0x000fe200078e3cff */
[----:B------:R-:W-:-:S02]  /*3350*/  @!P1 VIADD R22, R22, 0x1 ;  /* 0x0000000116169836 */ /* 0x000fc40000000000 */
[----:B0-----:R-:W-:Y:S02]  /*3360*/  HFMA2 R38, -RZ, RZ, 0, 0 ;  /* 0x00000000ff267431 */ /* 0x001fe400000001ff */
[----:B------:R-:W-:Y:S01]  /*3370*/  IMAD R14, R21, R13, R14 ;  /* 0x0000000d150e7224 */ /* 0x000fe200078e020e */
[----:B------:R-:W-:Y:S01]  /*3380*/  ISETP.GE.AND P0, PT, R20, RZ, PT ;  /* 0x000000ff1400720c */ /* 0x000fe20003f06270 */
[----:B-1----:R-:W-:Y:S01]  /*3390*/  IMAD.MOV R13, RZ, RZ, -R39 ;  /* 0x000000ffff0d7224 */ /* 0x002fe200078e0a27 */
[----:B------:R-:W-:Y:S01]  /*33a0*/  IABS R20, R8 ;  /* 0x0000000800147213 */ /* 0x000fe20000000000 */
[----:B------:R-:W-:Y:S01]  /*33b0*/  @P4 VIADD R22, R22, 0x1 ;  /* 0x0000000116164836 */ /* 0x000fe20000000000 */
[----:B------:R-:W-:Y:S01]  /*33c0*/  ISETP.GT.U32.AND P1, PT, R15, R14, PT ;  /* 0x0000000e0f00720c */ /* 0x000fe20003f24070 */
[----:B------:R-:W-:Y:S02]  /*33d0*/  IMAD R13, R13, R16, RZ ;  /* 0x000000100d0d7224 */ /* 0x000fe400078e02ff */
[----:B------:R-:W-:-:S02]  /*33e0*/  @P6 VIADD R37, R37, 0x1 ;  /* 0x0000000125256836 */ /* 0x000fc40000000000 */
[----:B------:R-:W-:Y:S01]  /*33f0*/  IMAD.HI.U32 R38, R39, R13, R38 ;  /* 0x0000000d27267227 */ /* 0x000fe200078e0026 */
[----:B--2---:R-:W-:Y:S02]  /*3400*/  MOV R40, RZ ;  /* 0x000000ff00287202 */ /* 0x004fe40000000f00 */
[----:B------:R-:W-:Y:S01]  /*3410*/  IABS R13, R6 ;  /* 0x00000006000d7213 */ /* 0x000fe20000000000 */
[----:B---3--:R-:W-:Y:S02]  /*3420*/  IMAD.MOV R18, RZ, RZ, -R41 ;  /* 0x000000ffff127224 */ /* 0x008fe400078e0a29 */
[----:B------:R-:W-:Y:S01]  /*3430*/  @!P0 IMAD.MOV R22, RZ, RZ, -R22 ;  /* 0x000000ffff168224 */ /* 0x000fe200078e0a16 */
[----:B------:R-:W-:Y:S01]  /*3440*/  @!P3 LOP3.LUT R22, RZ, R7, RZ, 0x33, !PT ;  /* 0x00000007ff16b212 */ /* 0x000fe200078e33ff */
[----:B------:R-:W-:Y:S01]  /*3450*/  IMAD R23, R18, R19, RZ ;  /* 0x0000001312177224 */ /* 0x000fe200078e02ff */
[----:B------:R-:W-:Y:S01]  /*3460*/  IADD3 R13, PT, PT, RZ, -R13, RZ ;  /* 0x8000000dff0d7210 */ /* 0x000fe20007ffe0ff */
[----:B------:R-:W-:Y:S01]  /*3470*/  @!P2 IMAD.MOV R37, RZ, RZ, -R37 ;  /* 0x000000ffff25a224 */ /* 0x000fe200078e0a25 */
[----:B------:R-:W-:Y:S01]  /*3480*/  @!P5 LOP3.LUT R37, RZ, R11, RZ, 0x33, !PT ;  /* 0x0000000bff25d212 */ /* 0x000fe200078e33ff */
[----:B------:R-:W-:Y:S01]  /*3490*/  IMAD.HI.U32 R23, R41, R23, R40 ;  /* 0x0000001729177227 */ /* 0x000fe200078e0028 */
[----:B------:R-:W-:-:S02]  /*34a0*/  IABS R18, R22 ;  /* 0x0000001600127213 */ /* 0x000fc40000000000 */
[----:B------:R-:W-:Y:S01]  /*34b0*/  IABS R34, R37 ;  /* 0x0000002500227213 */ /* 0x000fe20000000000 */
[----:B------:R-:W-:Y:S01]  /*34c0*/  IMAD.MOV R20, RZ, RZ, -R20 ;  /* 0x000000ffff147224 */ /* 0x000fe200078e0a14 */
[----:B------:R-:W-:Y:S01]  /*34d0*/  ISETP.NE.AND P2, PT, R17, RZ, PT ;  /* 0x000000ff1100720c */ /* 0x000fe20003f45270 */
[----:B------:R-:W-:Y:S01]  /*34e0*/  IMAD.HI.U32 R38, R38, R18, RZ ;  /* 0x0000001226267227 */ /* 0x000fe200078e00ff */
[----:B------:R-:W-:-:S03]  /*34f0*/  ISETP.NE.AND P5, PT, R8, RZ, PT ;  /* 0x000000ff0800720c */ /* 0x000fc60003fa5270 */
        /* <DEDUP_REMOVED lines=8> */
[----:B------:R-:W-:-:S04]  /*3580*/  LOP3.LUT R14, R2, R17, RZ, 0x3c, !PT ;  /* 0x00000011020e7212 */ /* 0x000fc800078e3cff */
        /* <DEDUP_REMOVED lines=9> */
[----:B------:R-:W-:Y:S01]  /*3620*/  IMAD.WIDE R14, R14, UR5, RZ ;  /* 0x000000050e0e7c25 */ /* 0x000fe2000f8e02ff */
        /* <DEDUP_REMOVED lines=11> */
[----:B------:R-:W-:Y:S01]  /*36e0*/  IMAD.WIDE.U32 R18, R0, UR8, R18 ;  /* 0x0000000800127c25 */ /* 0x000fe2000f8e0012 */
[----:B------:R-:W-:-:S03]  /*36f0*/  UIMAD UR8, UR22, UR8, URZ ;  /* 0x00000008160872a4 */ /* 0x000fc6000f8e02ff */
[----:B------:R-:W-:Y:S02]  /*3700*/  IMAD.MOV R21, RZ, RZ, -R21 ;  /* 0x000000ffff157224 */ /* 0x000fe400078e0a15 */
[----:B------:R-:W-:Y:S01]  /*3710*/  @!P2 IMAD.MOV R23, RZ, RZ, -R23 ;  /* 0x000000ffff17a224 */ /* 0x000fe200078e0a17 */
[----:B------:R-:W-:Y:S01]  /*3720*/  @!P5 LOP3.LUT R23, RZ, R8, RZ, 0x33, !PT ;  /* 0x00000008ff17d212 */ /* 0x000fe200078e33ff */
[----:B------:R-:W-:Y:S02]  /*3730*/  @!P0 IMAD.MOV R38, RZ, RZ, -R38 ;  /* 0x000000ffff268224 */ /* 0x000fe400078e0a26 */
[----:B------:R-:W-:Y:S01]  /*3740*/  IMAD R19, R0, UR12, R19 ;  /* 0x0000000c00137c24 */ /* 0x000fe2000f8e0213 */
[----:B------:R-:W-:Y:S01]  /*3750*/  @!P1 LOP3.LUT R38, RZ, R6, RZ, 0x33, !PT ;  /* 0x00000006ff269212 */ /* 0x000fe200078e33ff */
[----:B------:R-:W-:Y:S01]  /*3760*/  IMAD R21, R17, R21, R2 ;  /* 0x0000001511157224 */ /* 0x000fe200078e0202 */
[----:B------:R-:W-:Y:S01]  /*3770*/  IADD3 R0, PT, PT, -R22, RZ, RZ ;  /* 0x000000ff16007210 */ /* 0x000fe20007ffe1ff */
[----:B------:R-:W-:Y:S01]  /*3780*/  IMAD.MOV R2, RZ, RZ, -R23 ;  /* 0x000000ffff027224 */ /* 0x000fe200078e0a17 */
[----:B------:R-:W-:Y:S01]  /*3790*/  UIMAD UR12, UR7, UR4, URZ ;  /* 0x00000004070c72a4 */ /* 0x000fe2000f8e02ff */
[----:B------:R-:W-:Y:S01]  /*37a0*/  IADD3 R11, PT, PT, -R38, RZ, RZ ;  /* 0x000000ff260b7210 */ /* 0x000fe20007ffe1ff */
[----:B------:R-:W-:Y:S01]  /*37b0*/  IMAD.WIDE R18, R21, UR4, R18 ;  /* 0x0000000415127c25 */ /* 0x000fe2000f8e0212 */
        /* <DEDUP_REMOVED lines=19> */
.L_x_318:
[----:B------:R-:W0:Y:S01]  /*38f0*/  LDC.64 R2, c[0x0][0x420] ;  /* 0x00010800ff027b82 */ /* 0x000e220000000a00 */
[----:B------:R-:W-:-:S05]  /*3900*/  IADD3 R0, PT, PT, R12, UR20, RZ ;  /* 0x000000140c007c10 */ /* 0x000fca000fffe0ff */
[----:B0-----:R-:W-:-:S05]  /*3910*/  IMAD.WIDE.U32 R2, R0, 0x4, R2 ;  /* 0x0000000400027825 */ /* 0x001fca00078e0002 */
[----:B------:R1:W-:Y:S02]  /*3920*/  STG.E desc[UR10][R2.64], R24 ;  /* 0x0000001802007986 */ /* 0x0003e4000c10190a */
.L_x_317:
[----:B------:R-:W-:Y:S05]  /*3930*/  BSYNC.RECONVERGENT B1 ;  /* 0x0000000000017941 */ /* 0x000fea0003800200 */
.L_x_316:
[----:B------:R-:W2:Y:S01]  /*3940*/  LDCU UR6, c[0x0][0x534] ;  /* 0x0000a680ff0677ac */ /* 0x000ea20008000800 */
[C---:B------:R-:W-:Y:S01]  /*3950*/  LOP3.LUT R0, R9.reuse, 0x18, RZ, 0xfc, !PT ;  /* 0x0000001809007812 */ /* 0x040fe200078efcff */
[----:B------:R-:W-:Y:S01]  /*3960*/  IMAD.SHL.U32 R7, R4, 0x4, RZ ;  /* 0x0000000404077824 */ /* 0x000fe200078e00ff */
[C---:B01----:R-:W-:Y:S02]  /*3970*/  LOP3.LUT R3, R9.reuse, 0x8, RZ, 0xfc, !PT ;  /* 0x0000000809037812 */ /* 0x043fe400078efcff */
[C---:B------:R-:W-:Y:S02]  /*3980*/  LOP3.LUT R2, R9.reuse, 0x10, RZ, 0xfc, !PT ;  /* 0x0000001009027812 */ /* 0x040fe400078efcff */
[----:B--2---:R-:W-:Y:S01]  /*3990*/  ISETP.GE.AND P0, PT, R9, UR6, PT ;  /* 0x0000000609007c0c */ /* 0x004fe2000bf06270 */
[----:B------:R-:W-:Y:S01]  /*39a0*/  UISETP.GE.AND UP0, UPT, UR6, 0x1, UPT ;  /* 0x000000010600788c */ /* 0x000fe2000bf06270 */
[----:B------:R-:W-:Y:S02]  /*39b0*/  ISETP.GE.AND P4, PT, R0, UR6, PT ;  /* 0x0000000600007c0c */ /* 0x000fe4000bf86270 */
[----:B------:R-:W-:-:S02]  /*39c0*/  ISETP.GT.U32.OR P0, PT, R4, 0x7f, P0 ;  /* 0x0000007f0400780c */ /* 0x000fc40000704470 */
[----:B------:R-:W-:Y:S02]  /*39d0*/  LOP3.LUT R0, R9, 0x30, RZ, 0xfc, !PT ;  /* 0x0000003009007812 */ /* 0x000fe400078efcff */
[----:B------:R-:W-:Y:S02]  /*39e0*/  ISETP.GE.AND P6, PT, R3, UR6, PT ;  /* 0x0000000603007c0c */ /* 0x000fe4000bfc6270 */
[----:B------:R-:W-:Y:S02]  /*39f0*/  ISETP.GE.AND P5, PT, R2, UR6, PT ;  /* 0x0000000602007c0c */ /* 0x000fe4000bfa6270 */
[C---:B------:R-:W-:Y:S02]  /*3a00*/  LOP3.LUT R3, R9.reuse, 0x20, RZ, 0xfc, !PT ;  /* 0x0000002009037812 */ /* 0x040fe400078efcff */
[C---:B------:R-:W-:Y:S02]  /*3a10*/  LOP3.LUT R2, R9.reuse, 0x28, RZ, 0xfc, !PT ;  /* 0x0000002809027812 */ /* 0x040fe400078efcff */
[----:B------:R-:W-:Y:S01]  /*3a20*/  ISETP.GE.AND P1, PT, R0, UR6, PT ;  /* 0x0000000600007c0c */ /* 0x000fe2000bf26270 */
[----:B------:R-:W-:Y:S01]  /*3a30*/  @!P0 FADD.FTZ R5, -R24, R33 ;  /* 0x0000002118058221 */ /* 0x000fe20000010100 */
[----:B------:R-:W-:-:S02]  /*3a40*/  LOP3.LUT R0, R9, 0x38, RZ, 0xfc, !PT ;  /* 0x0000003809007812 */ /* 0x000fc400078efcff */
[----:B------:R-:W-:Y:S01]  /*3a50*/  ISETP.GE.AND P3, PT, R3, UR6, PT ;  /* 0x0000000603007c0c */ /* 0x000fe2000bf66270 */
[----:B------:R-:W-:Y:S01]  /*3a60*/  @!P0 FMUL.FTZ R5, R5, 1.4426950216293334961 ;  /* 0x3fb8aa3b05058820 */ /* 0x000fe20000410000 */
[----:B------:R-:W-:Y:S02]  /*3a70*/  ISETP.GE.AND P2, PT, R2, UR6, PT ;  /* 0x0000000602007c0c */ /* 0x000fe4000bf46270 */
[C---:B------:R-:W-:Y:S02]  /*3a80*/  ISETP.GT.U32.OR P5, PT, R4.reuse, 0x7f, P5 ;  /* 0x0000007f0400780c */ /* 0x040fe40002fa4470 */
[C---:B------:R-:W-:Y:S01]  /*3a90*/  ISETP.GT.U32.OR P3, PT, R4.reuse, 0x7f, P3 ;  /* 0x0000007f0400780c */ /* 0x040fe20001f64470 */
[----:B------:R-:W0:Y:S01]  /*3aa0*/  @!P0 MUFU.EX2 R5, R5 ;  /* 0x0000000500058308 */ /* 0x000e220000000800 */
[C---:B------:R-:W-:Y:S02]  /*3ab0*/  ISETP.GT.U32.OR P1, PT, R4.reuse, 0x7f, P1 ;  /* 0x0000007f0400780c */ /* 0x040fe40000f24470 */
[----:B------:R-:W-:-:S02]  /*3ac0*/  ISETP.GT.U32.OR P6, PT, R4, 0x7f, P6 ;  /* 0x0000007f0400780c */ /* 0x000fc400037c4470 */
        /* <DEDUP_REMOVED lines=41> */
[----:B-1----:R-:W-:Y:S01]  /*3d60*/  IMAD.MOV.U32 R13, RZ, RZ, RZ ;  /* 0x000000ffff0d7224 */ /* 0x002fe200078e00ff */
        /* <DEDUP_REMOVED lines=16> */
[----:B------:R-:W-:Y:S01]  /*3e70*/  CS2R R2, SRZ ;  /* 0x0000000000027805 */ /* 0x000fe2000001ff00 */
[----:B------:R-:W-:Y:S01]  /*3e80*/  UMOV UR6, 0x400 ;  /* 0x0000040000067882 */ /* 0x000fe20000000000 */
[----:B------:R-:W-:Y:S01]  /*3e90*/  MOV R5, RZ ;  /* 0x000000ff00057202 */ /* 0x000fe20000000f00 */
[----:B------:R-:W-:Y:S01]  /*3ea0*/  IMAD.WIDE R22, R14, 0x10, RZ ;  /* 0x000000100e167825 */ /* 0x000fe200078e02ff */
[----:B------:R-:W-:-:S03]  /*3eb0*/  MOV R13, UR8 ;  /* 0x00000008000d7c02 */ /* 0x000fc60008000f00 */
[----:B------:R-:W-:-:S04]  /*3ec0*/  IMAD.WIDE R20, R14, 0xc, RZ ;  /* 0x0000000c0e147825 */ /* 0x000fc800078e02ff */
[----:B------:R-:W-:-:S04]  /*3ed0*/  IMAD.WIDE R18, R14, 0x8, RZ ;  /* 0x000000080e127825 */ /* 0x000fc800078e02ff */
[----:B------:R-:W-:Y:S01]  /*3ee0*/  IMAD.WIDE R16, R14, 0x4, RZ ;  /* 0x000000040e107825 */ /* 0x000fe200078e02ff */
[----:B0-----:R-:W-:Y:S02]  /*3ef0*/  ULEA UR5, UR5, UR6, 0x18 ;  /* 0x0000000605057291 */ /* 0x001fe4000f8ec0ff */
[----:B------:R-:W-:-:S04]  /*3f00*/  UIADD3 UR6, UPT, UPT, -UR8, URZ, URZ ;  /* 0x000000ff08067290 */ /* 0x000fc8000fffe1ff */
[----:B------:R-:W-:Y:S01]  /*3f10*/  UISETP.GE.AND UP0, UPT, UR6, URZ, UPT ;  /* 0x000000ff0600728c */ /* 0x000fe2000bf06270 */
[----:B------:R-:W-:-:S04]  /*3f20*/  LEA R6, R12, UR5, 0x2 ;  /* 0x000000050c067c11 */ /* 0x000fc8000f8e10ff */
[----:B------:R-:W-:-:S04]  /*3f30*/  IADD3 R6, PT, PT, R6, 0x88, RZ ;  /* 0x0000008806067810 */ /* 0x000fc80007ffe0ff */
[----:B------:R-:W-:Y:S05]  /*3f40*/  BRA.U UP0, `(.L_x_326) ;  /* 0x0000000d008c7547 */ /* 0x000fea000b800000 */
[----:B------:R-:W-:Y:S02]  /*3f50*/  UIADD3 UR5, UPT, UPT, -UR6, URZ, URZ ;  /* 0x000000ff06057290 */ /* 0x000fe4000fffe1ff */
[----:B------:R-:W-:Y:S02]  /*3f60*/  UPLOP3.LUT UP1, UPT, UPT, UPT, UPT, 0x80, 0x8 ;  /* 0x000000000008789c */ /* 0x000fe40003f2f070 */
[----:B------:R-:W-:-:S09]  /*3f70*/  UISETP.GT.AND UP0, UPT, UR5, 0xc, UPT ;  /* 0x0000000c0500788c */ /* 0x000fd2000bf04270 */
[----:B------:R-:W-:Y:S05]  /*3f80*/  BRA.U !UP0, `(.L_x_327) ;  /* 0x00000009084c7547 */ /* 0x000fea000b800000 */
[C---:B------:R-:W-:Y:S01]  /*3f90*/  ISETP.GE.AND P2, PT, R12.reuse, UR7, PT ;  /* 0x000000070c007c0c */ /* 0x040fe2000bf46270 */
[----:B------:R-:W-:Y:S01]  /*3fa0*/  UPLOP3.LUT UP1, UPT, UPT, UPT, UPT, 0x40, 0x4 ;  /* 0x000000000004789c */ /* 0x000fe20003f2e870 */
[----:B------:R-:W-:-:S13]  /*3fb0*/  ISETP.GE.AND P0, PT, R12, UR7, PT ;  /* 0x000000070c007c0c */ /* 0x000fda000bf06270 */
.L_x_328:
[----:B------:R-:W0:Y:S01]  /*3fc0*/  LDS R4, [R6+-0x88] ;  /* 0xffff780006047984 */ /* 0x000e220000000800 */
[-C--:B------:R-:W-:Y:S01]  /*3fd0*/  @!P2 MOV R24, R15.reuse ;  /* 0x0000000f0018a202 */ /* 0x080fe20000000f00 */
[----:B------:R-:W-:Y:S01]  /*3fe0*/  UIADD3 UR6, UPT, UPT, UR6, 0x10, URZ ;  /* 0x0000001006067890 */ /* 0x000fe2000fffe0ff */
[----:B------:R-:W-:Y:S03]  /*3ff0*/  @!P2 IADD3 R26, P1, PT, R16, R15, RZ ;  /* 0x0000000f101aa210 */ /* 0x000fe60007f3e0ff */
[----:B------:R-:W0:Y:S01]  /*4000*/  @!P2 LDG.E.128 R8, desc[UR10][R24.64] ;  /* 0x0000000a1808a981 */ /* 0x000e22000c1e1d00 */
[----:B------:R-:W-:Y:S01]  /*4010*/  @!P2 IADD3.X R27, PT, PT, R17, R25, RZ, P1, !PT ;  /* 0x00000019111ba210 */ /* 0x000fe20000ffe4ff */
[----:B------:R-:W-:Y:S01]  /*4020*/  UISETP.GE.AND UP0, UPT, UR6, -0xc, UPT ;  /* 0xfffffff40600788c */ /* 0x000fe2000bf06270 */
        /* <DEDUP_REMOVED lines=23> */
[----:B------:R1:W0:Y:S01]  /*41a0*/  @!P2 LDG.E.128 R8, desc[UR10][R26.64] ;  /* 0x0000000a1a08a981 */ /* 0x000222000c1e1d00 */
[----:B------:R-:W-:Y:S11]  /*41b0*/  PLOP3.LUT P2, PT, P0, PT, PT, 0x80, 0x8 ;  /* 0x000000000008781c */ /* 0x000ff6000074f070 */
[----:B------:R-:W-:Y:S02]  /*41c0*/  @!UPT UIADD3 URZ, UPT, UPT, URZ, URZ, URZ ;  /* 0x000000fffffff290 */ /* 0x000fe4000fffe0ff */
[-C--:B-1----:R-:W-:Y:S04]  /*41d0*/  @!P2 IADD3 R26, P1, PT, R16, R24.reuse, RZ ;  /* 0x00000018101aa210 */ /* 0x082fe80007f3e0ff */
[----:B------:R-:W-:Y:S02]  /*41e0*/  @!P2 IADD3.X R15, PT, PT, R17, R25, RZ, P1, !PT ;  /* 0x00000019110fa210 */ /* 0x000fe40000ffe4ff */
[----:B------:R-:W-:Y:S02]  /*41f0*/  @!P2 IADD3 R28, P1, PT, R18, R24, RZ ;  /* 0x00000018121ca210 */ /* 0x000fe40007f3e0ff */
[----:B------:R-:W-:Y:S02]  /*4200*/  @!P2 MOV R27, R15 ;  /* 0x0000000f001ba202 */ /* 0x000fe40000000f00 */
[----:B------:R-:W-:Y:S04]  /*4210*/  @!P2 IADD3.X R15, PT, PT, R19, R25, RZ, P1, !PT ;  /* 0x00000019130fa210 */ /* 0x000fe80000ffe4ff */
[----:B------:R-:W-:Y:S01]  /*4220*/  @!P2 MOV R29, R15 ;  /* 0x0000000f001da202 */ /* 0x000fe20000000f00 */
        /* <DEDUP_REMOVED lines=13> */
[----:B------:R-:W-:Y:S02]  /*4300*/  @!P2 IADD3.X R15, PT, PT, R21, R25, RZ, P1, !PT ;  /* 0x00000019150fa210 */ /* 0x000fe40000ffe4ff */
[----:B------:R-:W-:Y:S02]  /*4310*/  IADD3 R24, P1, PT, R22, R24, RZ ;  /* 0x0000001816187210 */ /* 0x000fe40007f3e0ff */
[----:B------:R-:W-:Y:S02]  /*4320*/  @!P2 MOV R27, R15 ;  /* 0x0000000f001ba202 */ /* 0x000fe40000000f00 */
[----:B------:R-:W-:Y:S01]  /*4330*/  IADD3.X R25, PT, PT, R23, R25, RZ, P1, !PT ;  /* 0x0000001917197210 */ /* 0x000fe20000ffe4ff */
[C---:B0-----:R-:W-:Y:S01]  /*4340*/  FFMA.FTZ R5, R4.reuse, R8, R5 ;  /* 0x0000000804057223 */ /* 0x041fe20000010005 */
[C---:B------:R-:W-:Y:S01]  /*4350*/  FFMA.FTZ R2, R4.reuse, R9, R2 ;  /* 0x0000000904027223 */ /* 0x040fe20000010002 */
[C---:B------:R-:W-:Y:S01]  /*4360*/  FFMA.FTZ R3, R4.reuse, R10, R3 ;  /* 0x0000000a04037223 */ /* 0x040fe20000010003 */
[----:B------:R-:W-:Y:S02]  /*4370*/  FFMA.FTZ R0, R4, R11, R0 ;  /* 0x0000000b04007223 */ /* 0x000fe40000010000 */
[----:B------:R-:W0:Y:S04]  /*4380*/  LDS R4, [R6+0x110] ;  /* 0x0001100006047984 */ /* 0x000e280000000800 */
[----:B------:R1:W0:Y:S02]  /*4390*/  @!P2 LDG.E.128 R8, desc[UR10][R28.64] ;  /* 0x0000000a1c08a981 */ /* 0x000224000c1e1d00 */
[----:B-1----:R-:W-:Y:S04]  /*43a0*/  @!P2 IADD3 R28, P1, PT, R16, R24, RZ ;  /* 0x00000018101ca210 */ /* 0x002fe80007f3e0ff */
[----:B------:R-:W-:Y:S04]  /*43b0*/  @!P2 IADD3.X R15, PT, PT, R17, R25, RZ, P1, !PT ;  /* 0x00000019110fa210 */ /* 0x000fe80000ffe4ff */
[----:B------:R-:W-:Y:S01]  /*43c0*/  @!P2 MOV R29, R15 ;  /* 0x0000000f001da202 */ /* 0x000fe20000000f00 */
        /* <DEDUP_REMOVED lines=57> */
[----:B------:R-:W-:Y:S04]  /*4760*/  @!P2 IADD3.X R15, PT, PT, R21, R25, RZ, P1, !PT ;  /* 0x00000019150fa210 */ /* 0x000fe80000ffe4ff */
[----:B------:R-:W-:Y:S02]  /*4770*/  @!P2 MOV R27, R15 ;  /* 0x0000000f001ba202 */ /* 0x000fe40000000f00 */
        /* <DEDUP_REMOVED lines=19> */
[----:B------:R-:W-:Y:S09]  /*48b0*/  BRA.U !UP0, `(.L_x_328) ;  /* 0xfffffff508c07547 */ /* 0x000ff2000b83ffff */
.L_x_327:
        /* <DEDUP_REMOVED lines=74> */
.L_x_329:
[----:B------:R-:W-:-:S09]  /*4d60*/  UISETP.NE.OR UP1, UPT, UR6, URZ, UP1 ;  /* 0x000000ff0600728c */ /* 0x000fd20008f25670 */
[----:B------:R-:W-:Y:S05]  /*4d70*/  BRA.U !UP1, `(.L_x_325) ;  /* 0x0000000109987547 */ /* 0x000fea000b800000 */
.L_x_326:
[----:B------:R-:W-:-:S13]  /*4d80*/  ISETP.GE.AND P0, PT, R12, UR7, PT ;  /* 0x000000070c007c0c */ /* 0x000fda000bf06270 */
.L_x_330:
[----:B------:R-:W0:Y:S01]  /*4d90*/  LDS R4, [R6+-0x88] ;  /* 0xffff780006047984 */ /* 0x000e220000000800 */
[-C--:B------:R-:W-:Y:S01]  /*4da0*/  @!P0 MOV R24, R15.reuse ;  /* 0x0000000f00188202 */ /* 0x080fe20000000f00 */
[----:B------:R-:W-:Y:S01]  /*4db0*/  UIADD3 UR6, UPT, UPT, UR6, 0x4, URZ ;  /* 0x0000000406067890 */ /* 0x000fe2000fffe0ff */
[----:B------:R-:W-:Y:S03]  /*4dc0*/  @!P0 IADD3 R30, P1, PT, R16, R15, RZ ;  /* 0x0000000f101e8210 */ /* 0x000fe60007f3e0ff */
[----:B------:R1:W0:Y:S01]  /*4dd0*/  @!P0 LDG.E.128 R8, desc[UR10][R24.64] ;  /* 0x0000000a18088981 */ /* 0x000222000c1e1d00 */
[----:B------:R-:W-:Y:S01]  /*4de0*/  @!P0 IADD3.X R31, PT, PT, R17, R25, RZ, P1, !PT ;  /* 0x00000019111f8210 */ /* 0x000fe20000ffe4ff */
[----:B------:R-:W-:Y:S01]  /*4df0*/  UISETP.NE.AND UP0, UPT, UR6, URZ, UPT ;  /* 0x000000ff0600728c */ /* 0x000fe2000bf05270 */
[----:B------:R-:W-:Y:S04]  /*4e00*/  @!P0 IADD3 R28, P1, PT, R18, R15, RZ ;  /* 0x0000000f121c8210 */ /* 0x000fe80007f3e0ff */
[----:B------:R-:W-:Y:S02]  /*4e10*/  @!P0 IADD3.X R29, PT, PT, R19, R25, RZ, P1, !PT ;  /* 0x00000019131d8210 */ /* 0x000fe40000ffe4ff */
[----:B------:R-:W-:Y:S04]  /*4e20*/  @!P0 IADD3 R26, P1, PT, R20, R15, RZ ;  /* 0x0000000f141a8210 */ /* 0x000fe80007f3e0ff */
[----:B------:R-:W-:Y:S02]  /*4e30*/  @!P0 IADD3.X R27, PT, PT, R21, R25, RZ, P1, !PT ;  /* 0x00000019151b8210 */ /* 0x000fe40000ffe4ff */
[----:B------:R-:W-:Y:S04]  /*4e40*/  IADD3 R15, P1, PT, R22, R15, RZ ;  /* 0x0000000f160f7210 */ /* 0x000fe80007f3e0ff */
[----:B-1----:R-:W-:Y:S01]  /*4e50*/  IADD3.X R25, PT, PT, R23, R25, RZ, P1, !PT ;  /* 0x0000001917197210 */ /* 0x002fe20000ffe4ff */
[C---:B0-----:R-:W-:Y:S01]  /*4e60*/  FFMA.FTZ R5, R4.reuse, R8, R5 ;  /* 0x0000000804057223 */ /* 0x041fe20000010005 */
[C---:B------:R-:W-:Y:S01]  /*4e70*/  FFMA.FTZ R2, R4.reuse, R9, R2 ;  /* 0x0000000904027223 */ /* 0x040fe20000010002 */
[C---:B------:R-:W-:Y:S01]  /*4e80*/  FFMA.FTZ R3, R4.reuse, R10, R3 ;  /* 0x0000000a04037223 */ /* 0x040fe20000010003 */
[----:B------:R-:W-:Y:S02]  /*4e90*/  FFMA.FTZ R0, R4, R11, R0 ;  /* 0x0000000b04007223 */ /* 0x000fe40000010000 */
[----:B------:R-:W0:Y:S04]  /*4ea0*/  LDS R4, [R6+-0x44] ;  /* 0xffffbc0006047984 */ /* 0x000e280000000800 */
[----:B------:R-:W0:Y:S02]  /*4eb0*/  @!P0 LDG.E.128 R8, desc[UR10][R30.64] ;  /* 0x0000000a1e088981 */ /* 0x000e24000c1e1d00 */
        /* <DEDUP_REMOVED lines=18> */
.L_x_325:
[----:B------:R-:W-:-:S09]  /*4fe0*/  UISETP.NE.AND UP0, UPT, UR4, URZ, UPT ;  /* 0x000000ff0400728c */ /* 0x000fd2000bf05270 */
[----:B------:R-:W-:Y:S05]  /*4ff0*/  BRA.U !UP0, `(.L_x_324) ;  /* 0x0000000108547547 */ /* 0x000fea000b800000 */
[----:B------:R-:W0:Y:S01]  /*5000*/  S2UR UR5, SR_CgaCtaId ;  /* 0x00000000000579c3 */ /* 0x000e220000008800 */
[----:B------:R-:W-:Y:S01]  /*5010*/  UMOV UR6, 0x400 ;  /* 0x0000040000067882 */ /* 0x000fe20000000000 */
[----:B------:R-:W-:Y:S01]  /*5020*/  IMAD R13, R13, 0x11, R12 ;  /* 0x000000110d0d7824 */ /* 0x000fe200078e020c */
[----:B------:R-:W-:Y:S01]  /*5030*/  ISETP.GE.AND P0, PT, R12, UR7, PT ;  /* 0x000000070c007c0c */ /* 0x000fe2000bf06270 */
[----:B------:R-:W-:Y:S01]  /*5040*/  IMAD.WIDE R16, R14, 0x4, RZ ;  /* 0x000000040e107825 */ /* 0x000fe200078e02ff */
[----:B------:R-:W-:Y:S02]  /*5050*/  UIADD3 UR4, UPT, UPT, -UR4, URZ, URZ ;  /* 0x000000ff04047290 */ /* 0x000fe4000fffe1ff */
[----:B0-----:R-:W-:-:S06]  /*5060*/  ULEA UR5, UR5, UR6, 0x18 ;  /* 0x0000000605057291 */ /* 0x001fcc000f8ec0ff */
[----:B------:R-:W-:-:S07]  /*5070*/  LEA R6, R13, UR5, 0x2 ;  /* 0x000000050d067c11 */ /* 0x000fce000f8e10ff */
.L_x_331:
        /* <DEDUP_REMOVED lines=13> */
.L_x_324:
[----:B------:R-:W-:-:S04]  /*5150*/  IADD3 R12, PT, PT, R12, UR20, RZ ;  /* 0x000000140c0c7c10 */ /* 0x000fc8000fffe0ff */
[----:B------:R-:W-:-:S13]  /*5160*/  ISETP.GE.AND P0, PT, R12, UR21, PT ;  /* 0x000000150c007c0c */ /* 0x000fda000bf06270 */
[----:B------:R-:W-:Y:S05]  /*5170*/  @P0 EXIT ;  /* 0x000000000000094d */ /* 0x000fea0003800000 */
[----:B------:R-:W-:Y:S01]  /*5180*/  IABS R10, UR22 ;  /* 0x00000016000a7c13 */ /* 0x000fe20008000000 */
[----:B------:R-:W0:Y:S01]  /*5190*/  LDC R9, c[0x0][0x434] ;  /* 0x00010d00ff097b82 */ /* 0x000e220000000800 */
[----:B-1----:R-:W-:Y:S01]  /*51a0*/  IABS R13, R12 ;  /* 0x0000000c000d7213 */ /* 0x002fe20000000000 */
        /* <DEDUP_REMOVED lines=75> */
        .weak           $__internal_8_$__cuda_sm20_div_s64
        .type           $__internal_8_$__cuda_sm20_div_s64,@function
        .size           $__internal_8_$__cuda_sm20_div_s64,(.L_x_10216 - $__internal_8_$__cuda_sm20_div_s64)
$__internal_8_$__cuda_sm20_div_s64:
        /* <DEDUP_REMOVED lines=56> */
[CC--:B------:R-:W-:Y:S01]  /*59e0*/  ISETP.GE.U32.AND P2, PT, R13.reuse, R34.reuse, PT ;  /* 0x000000220d00720c */ /* 0x0c0fe20003f46070 */
        /* <DEDUP_REMOVED lines=13> */
[----:B------:R-:W-:Y:S01]  /*5ac0*/  ISETP.GE.U32.AND.EX P0, PT, R15, R35, PT, P0 ;  /* 0x000000230f00720c */ /* 0x000fe20003f06100 */
[----:B------:R-:W-:Y:S01]  /*5ad0*/  IMAD.MOV.U32 R15, RZ, RZ, 0x0 ;  /* 0x00000000ff0f7424 */ /* 0x000fe200078e00ff */
        /* <DEDUP_REMOVED lines=10> */
[----:B------:R-:W-:Y:S02]  /*5b80*/  SEL R10, R10, R13, !P2 ;  /* 0x0000000d0a0a7207 */ /* 0x000fe40005000000 */
[----:B------:R-:W-:Y:S01]  /*5b90*/  SEL R13, R14, 0xffffffff, P0 ;  /* 0xffffffff0e0d7807 */ /* 0x000fe20000000000 */
[----:B------:R-:W-:Y:S01]  /*5ba0*/  IMAD.MOV.U32 R14, RZ, RZ, R18 ;  /* 0x000000ffff0e7224 */ /* 0x000fe200078e0012 */
[----:B------:R-:W-:-:S03]  /*5bb0*/  SEL R10, R10, 0xffffffff, P0 ;  /* 0xffffffff0a0a7807 */ /* 0x000fc60000000000 */
[----:B------:R-:W-:Y:S05]  /*5bc0*/  RET.REL.NODEC R14 `(_ZN5flash32flash_fwd_splitkv_combine_kernelI23Flash_fwd_kernel_traitsILi32ELi64ELi256ELi4ELb0ELb0EN7cutlass6half_tE19Flash_kernel_traitsILi32ELi64ELi256ELi4ES3_EELi16ELi6ELb1EEEvNS_16Flash_fwd_paramsE) ;  /* 0xffffffa40e0c7950 */ /* 0x000fea0003c3ffff */
.L_x_332:
        /* <DEDUP_REMOVED lines=11> */
.L_x_10216:


//--------------------- .text._ZN5flash32flash_fwd_splitkv_combine_kernelI23Flash_fwd_kernel_traitsILi32ELi64ELi256ELi4ELb0ELb0EN7cutlass6half_tE19Flash_kernel_traitsILi32ELi64ELi256ELi4ES3_EELi16ELi5ELb1EEEvNS_16Flash_fwd_paramsE --------------------------
	.section	.text._ZN5flash32flash_fwd_splitkv_combine_kernelI23Flash_fwd_kernel_traitsILi32ELi64ELi256ELi4ELb0ELb0EN7cutlass6half_tE19Flash_kernel_traitsILi32ELi64ELi256ELi4ES3_EELi16ELi5ELb1EEEvNS_16Flash_fwd_paramsE,"ax",@progbits
	.align	128
        .global         _ZN5flash32flash_fwd_splitkv_combine_kernelI23Flash_fwd_kernel_traitsILi32ELi64ELi256ELi4ELb0ELb0EN7cutlass6half_tE19Flash_kernel_traitsILi32ELi64ELi256ELi4ES3_EELi16ELi5ELb1EEEvNS_16Flash_fwd_paramsE
        .type           _ZN5flash32flash_fwd_splitkv_combine_kernelI23Flash_fwd_kernel_traitsILi32ELi64ELi256ELi4ELb0ELb0EN7cutlass6half_tE19Flash_kernel_traitsILi32ELi64ELi256ELi4ES3_EELi16ELi5ELb1EEEvNS_16Flash_fwd_paramsE,@function
        .size           _ZN5flash32flash_fwd_splitkv_combine_kernelI23Flash_fwd_kernel_traitsILi32ELi64ELi256ELi4ELb0ELb0EN7cutlass6half_tE19Flash_kernel_traitsILi32ELi64ELi256ELi4ES3_EELi16ELi5ELb1EEEvNS_16Flash_fwd_paramsE,(.L_x_10217 - _ZN5flash32flash_fwd_splitkv_combine_kernelI23Flash_fwd_kernel_traitsILi32ELi64ELi256ELi4ELb0ELb0EN7cutlass6half_tE19Flash_kernel_traitsILi32ELi64ELi256ELi4ES3_EELi16ELi5ELb1EEEvNS_16Flash_fwd_paramsE)
        .other          _ZN5flash32flash_fwd_splitkv_combine_kernelI23Flash_fwd_kernel_traitsILi32ELi64ELi256ELi4ELb0ELb0EN7cutlass6half_tE19Flash_kernel_traitsILi32ELi64ELi256ELi4ES3_EELi16ELi5ELb1EEEvNS_16Flash_fwd_paramsE,@"STO_CUDA_ENTRY STV_DEFAULT"
_ZN5flash32flash_fwd_splitkv_combine_kernelI23Flash_fwd_kernel_traitsILi32ELi64ELi256ELi4ELb0ELb0EN7cutlass6half_tE19Flash_kernel_traitsILi32ELi64ELi256ELi4ES3_EELi16ELi5ELb1EEEvNS_16Flash_fwd_paramsE:
.text._ZN5flash32flash_fwd_splitkv_combine_kernelI23Flash_fwd_kernel_traitsILi32ELi64ELi256ELi4ELb0ELb0EN7cutlass6half_tE19Flash_kernel_traitsILi32ELi64ELi256ELi4ES3_EELi16ELi5ELb1EEEvNS_16Flash_fwd_paramsE:
        /* <DEDUP_REMOVED lines=38> */
.L_x_333:
[----:B------:R-:W-:Y:S01]  /*0260*/  IMAD.U32 R20, RZ, RZ, UR21 ;  /* 0x00000015ff147e24 */ /* 0x000fe2000f8e00ff */
[----:B------:R-:W-:Y:S01]  /*0270*/  MOV R18, UR19 ;  /* 0x0000001300127c02 */ /* 0x000fe20008000f00 */
[----:B------:R-:W-:Y:S01]  /*0280*/  IMAD.U32 R19, RZ, RZ, UR15 ;  /* 0x0000000fff137e24 */ /* 0x000fe2000f8e00ff */
[----:B------:R-:W-:Y:S02]  /*0290*/  MOV R17, UR14 ;  /* 0x0000000e00117c02 */ /* 0x000fe40008000f00 */
[----:B------:R-:W-:Y:S02]  /*02a0*/  MOV R16, 0x2c0 ;  /* 0x000002c000107802 */ /* 0x000fe40000000f00 */
[----:B------:R-:W-:Y:S05]  /*02b0*/  CALL.REL.NOINC `($__internal_9_$__cuda_sm20_div_s64) ;  /* 0x0000004c00607944 */ /* 0x000fea0003c00000 */
[----:B------:R-:W-:-:S07]  /*02c0*/  MOV R11, R13 ;  /* 0x0000000d000b7202 */ /* 0x000fce0000000f00 */
.L_x_334:
        /* <DEDUP_REMOVED lines=30> */
.L_x_336:
[----:B------:R-:W-:Y:S01]  /*04b0*/  IMAD.MOV.U32 R20, RZ, RZ, R10 ;  /* 0x000000ffff147224 */ /* 0x000fe200078e000a */
[----:B------:R-:W-:Y:S02]  /*04c0*/  MOV R19, R11 ;  /* 0x0000000b00137202 */ /* 0x000fe40000000f00 */
[----:B------:R-:W-:Y:S02]  /*04d0*/  MOV R16, 0x4f0 ;  /* 0x000004f000107802 */ /* 0x000fe40000000f00 */
[----:B------:R-:W-:Y:S05]  /*04e0*/  CALL.REL.NOINC `($__internal_9_$__cuda_sm20_div_s64) ;  /* 0x0000004800d47944 */ /* 0x000fea0003c00000 */
[----:B------:R-:W-:Y:S02]  /*04f0*/  MOV R4, R10 ;  /* 0x0000000a00047202 */ /* 0x000fe40000000f00 */
[----:B------:R-:W-:Y:S02]  /*0500*/  MOV R5, R13 ;  /* 0x0000000d00057202 */ /* 0x000fe40000000f00 */
.L_x_337:
[----:B------:R-:W-:Y:S05]  /*0510*/  BSYNC.RECONVERGENT B0 ;  /* 0x0000000000007941 */ /* 0x000fea0003800200 */
.L_x_335:
        /* <DEDUP_REMOVED lines=57> */
.L_x_339:
[----:B------:R-:W-:Y:S01]  /*08b0*/  IMAD.MOV.U32 R20, RZ, RZ, R18 ;  /* 0x000000ffff147224 */ /* 0x000fe200078e0012 */
[----:B------:R-:W-:Y:S01]  /*08c0*/  MOV R18, R11 ;  /* 0x0000000b00127202 */ /* 0x000fe20000000f00 */
[----:B------:R-:W-:Y:S01]  /*08d0*/  IMAD.MOV.U32 R19, RZ, RZ, R17 ;  /* 0x000000ffff137224 */ /* 0x000fe200078e0011 */
[----:B------:R-:W-:Y:S02]  /*08e0*/  MOV R17, R31 ;  /* 0x0000001f00117202 */ /* 0x000fe40000000f00 */
[----:B------:R-:W-:Y:S02]  /*08f0*/  MOV R16, 0x910 ;  /* 0x0000091000107802 */ /* 0x000fe40000000f00 */
[----:B------:R-:W-:Y:S05]  /*0900*/  CALL.REL.NOINC `($__internal_9_$__cuda_sm20_div_s64) ;  /* 0x0000004400cc7944 */ /* 0x000fea0003c00000 */
[----:B------:R-:W-:Y:S02]  /*0910*/  MOV R12, R10 ;  /* 0x0000000a000c7202 */ /* 0x000fe40000000f00 */
.L_x_340:
[----:B------:R-:W-:Y:S05]  /*0920*/  BSYNC.RECONVERGENT B0 ;  /* 0x0000000000007941 */ /* 0x000fea0003800200 */
.L_x_338:
        /* <DEDUP_REMOVED lines=124> */
.L_x_342:
[----:B------:R-:W-:Y:S01]  /*10f0*/  IMAD.MOV.U32 R20, RZ, RZ, R12 ;  /* 0x000000ffff147224 */ /* 0x000fe200078e000c */
[----:B------:R-:W-:Y:S01]  /*1100*/  MOV R18, R8 ;  /* 0x0000000800127202 */ /* 0x000fe20000000f00 */
[----:B------:R-:W-:Y:S01]  /*1110*/  IMAD.MOV.U32 R19, RZ, RZ, R13 ;  /* 0x000000ffff137224 */ /* 0x000fe200078e000d */
[----:B------:R-:W-:Y:S02]  /*1120*/  MOV R17, R0 ;  /* 0x0000000000117202 */ /* 0x000fe40000000f00 */
[----:B------:R-:W-:Y:S02]  /*1130*/  MOV R16, 0x1150 ;  /* 0x0000115000107802 */ /* 0x000fe40000000f00 */
[----:B------:R-:W-:Y:S05]  /*1140*/  CALL.REL.NOINC `($__internal_9_$__cuda_sm20_div_s64) ;  /* 0x0000003c00bc7944 */ /* 0x000fea0003c00000 */
[----:B------:R-:W-:Y:S02]  /*1150*/  MOV R34, R10 ;  /* 0x0000000a00227202 */ /* 0x000fe40000000f00 */
[----:B------:R-:W-:Y:S02]  /*1160*/  MOV R35, R13 ;  /* 0x0000000d00237202 */ /* 0x000fe40000000f00 */
.L_x_343:
[----:B------:R-:W-:Y:S05]  /*1170*/  BSYNC.RECONVERGENT B0 ;  /* 0x0000000000007941 */ /* 0x000fea0003800200 */
.L_x_341:
        /* <DEDUP_REMOVED lines=57> */
.L_x_345:
[----:B------:R-:W-:Y:S01]  /*1510*/  IMAD.MOV.U32 R20, RZ, RZ, R4 ;  /* 0x000000ffff147224 */ /* 0x000fe200078e0004 */
[----:B------:R-:W-:Y:S01]  /*1520*/  MOV R19, R5 ;  /* 0x0000000500137202 */ /* 0x000fe20000000f00 */
[----:B------:R-:W-:Y:S01]  /*1530*/  IMAD.MOV.U32 R18, RZ, RZ, R7 ;  /* 0x000000ffff127224 */ /* 0x000fe200078e0007 */
[----:B------:R-:W-:Y:S02]  /*1540*/  MOV R16, 0x1560 ;  /* 0x0000156000107802 */ /* 0x000fe40000000f00 */
[----:B------:R-:W-:Y:S05]  /*1550*/  CALL.REL.NOINC `($__internal_9_$__cuda_sm20_div_s64) ;  /* 0x0000003800b87944 */ /* 0x000fea0003c00000 */
[----:B------:R-:W-:Y:S02]  /*1560*/  MOV R20, R10 ;  /* 0x0000000a00147202 */ /* 0x000fe40000000f00 */
[----:B------:R-:W-:Y:S02]  /*1570*/  MOV R21, R13 ;  /* 0x0000000d00157202 */ /* 0x000fe40000000f00 */
.L_x_346:
[----:B------:R-:W-:Y:S05]  /*1580*/  BSYNC.RECONVERGENT B0 ;  /* 0x0000000000007941 */ /* 0x000fea0003800200 */
.L_x_344:
        /* <DEDUP_REMOVED lines=9> */
[C---:B------:R-:W-:Y:S01]  /*1620*/  VIADD R10, R6.reuse, 0x8 ;  /* 0x00000008060a7836 */ /* 0x040fe20000000000 */
        /* <DEDUP_REMOVED lines=10> */
[----:B------:R-:W-:Y:S02]  /*16d0*/  @!P6 IADD3.X R25, PT, PT, RZ, RZ, RZ, P0, !PT ;  /* 0x000000ffff19e210 */ /* 0x000fe400007fe4ff */
[----:B------:R-:W-:Y:S01]  /*16e0*/  @!P4 IADD3 R26, P1, PT, R5, UR20, RZ ;  /* 0x00000014051acc10 */ /* 0x000fe2000ff3e0ff */
        /* <DEDUP_REMOVED lines=8> */
[----:B------:R-:W-:-:S03]  /*1770*/  @!P5 IMAD.WIDE.U32 R28, R10, UR21, R28 ;  /* 0x000000150a1cdc25 */ /* 0x000fc6000f8e001c */
[----:B------:R-:W-:Y:S01]  /*1780*/  @!P6 LEA.HI.X R33, R24, R19, R22, 0x2, P0 ;  /* 0x000000131821e211 */ /* 0x000fe200000f1416 */
[----:B------:R-:W-:Y:S01]  /*1790*/  @!P4 IMAD.WIDE.U32 R26, R9, UR21, R26 ;  /* 0x00000015091acc25 */ /* 0x000fe2000f8e001a */
[----:B------:R-:W-:-:S03]  /*17a0*/  @!P3 IADD3 R24, P0, PT, R5, UR20, RZ ;  /* 0x000000140518bc10 */ /* 0x000fc6000ff1e0ff */
[----:B------:R-:W-:Y:S02]  /*17b0*/  IMAD.MOV.U32 R18, RZ, RZ, -0x800000 ;  /* 0xff800000ff127424 */ /* 0x000fe400078e00ff */
[----:B------:R-:W-:Y:S01]  /*17c0*/  @!P3 IMAD.X R25, RZ, RZ, RZ, P0 ;  /* 0x000000ffff19b224 */ /* 0x000fe200000e06ff */
[----:B--2---:R-:W-:Y:S01]  /*17d0*/  @!P5 LEA R16, P2, R28, R16, 0x2 ;  /* 0x000000101c10d211 */ /* 0x004fe200078410ff */
[----:B------:R-:W-:Y:S02]  /*17e0*/  @!P5 IMAD R10, R10, UR15, R29 ;  /* 0x0000000f0a0adc24 */ /* 0x000fe4000f8e021d */
[----:B------:R-:W-:Y:S01]  /*17f0*/  @!P3 IMAD.WIDE.U32 R24, R3, UR21, R24 ;  /* 0x000000150318bc25 */ /* 0x000fe2000f8e0018 */
[----:B---3--:R-:W-:Y:S01]  /*1800*/  @!P4 LEA R14, P1, R26, R14, 0x2 ;  /* 0x0000000e1a0ec211 */ /* 0x008fe200078210ff */
[----:B0-----:R0:W2:Y:S01]  /*1810*/  @!P6 LDG.E R18, desc[UR8][R32.64] ;  /* 0x000000082012e981 */ /* 0x0010a2000c1e1900 */
        /* <DEDUP_REMOVED lines=8> */
[----:B------:R-:W-:Y:S01]  /*18a0*/  @!P3 LEA.HI.X R13, R24, R13, R3, 0x2, P0 ;  /* 0x0000000d180db211 */ /* 0x000fe200000f1403 */
[----:B------:R1:W3:Y:S01]  /*18b0*/  @!P5 LDG.E R10, desc[UR8][R16.64] ;  /* 0x00000008100ad981 */ /* 0x0002e2000c1e1900 */
[----:B------:R-:W4:Y:S03]  /*18c0*/  S2UR UR4, SR_CgaCtaId ;  /* 0x00000000000479c3 */ /* 0x000f260000008800 */
[----:B------:R5:W3:Y:S04]  /*18d0*/  @!P4 LDG.E R22, desc[UR8][R14.64] ;  /* 0x000000080e16c981 */ /* 0x000ae8000c1e1900 */
[----:B------:R5:W3:Y:S01]  /*18e0*/  @!P3 LDG.E R19, desc[UR8][R12.64] ;  /* 0x000000080c13b981 */ /* 0x000ae2000c1e1900 */
[C---:B------:R-:W-:Y:S01]  /*18f0*/  ISETP.GT.U32.AND P2, PT, R4.reuse, 0x17f, PT ;  /* 0x0000017f0400780c */ /* 0x040fe20003f44070 */
[----:B------:R-:W-:Y:S01]  /*1900*/  UMOV UR5, 0x400 ;  /* 0x0000040000057882 */ /* 0x000fe20000000000 */
[C---:B------:R-:W-:Y:S01]  /*1910*/  ISETP.GT.U32.AND P1, PT, R4.reuse, 0xff, PT ;  /* 0x000000ff0400780c */ /* 0x040fe20003f24070 */
[----:B------:R-:W5:Y:S01]  /*1920*/  LDC R3, c[0x0][0x434] ;  /* 0x00010d00ff037b82 */ /* 0x000f620000000800 */
[C---:B------:R-:W-:Y:S01]  /*1930*/  ISETP.GT.U32.AND P0, PT, R4.reuse, 0x7f, PT ;  /* 0x0000007f0400780c */ /* 0x040fe20003f04070 */
[----:B------:R-:W-:Y:S01]  /*1940*/  IMAD.MOV.U32 R27, RZ, RZ, -0x800000 ;  /* 0xff800000ff1b7424 */ /* 0x000fe200078e00ff */
[----:B------:R-:W-:Y:S01]  /*1950*/  ISETP.GT.U32.AND P3, PT, R4, 0x1ff, PT ;  /* 0x000001ff0400780c */ /* 0x000fe20003f64070 */
[----:B------:R-:W-:Y:S01]  /*1960*/  IMAD.MOV.U32 R24, RZ, RZ, -0x800000 ;  /* 0xff800000ff187424 */ /* 0x000fe200078e00ff */
[----:B------:R-:W-:Y:S01]  /*1970*/  MOV R23, 0xff800000 ;  /* 0xff80000000177802 */ /* 0x000fe20000000f00 */
[----:B------:R-:W-:Y:S01]  /*1980*/  IMAD.MOV.U32 R25, RZ, RZ, -0x800000 ;  /* 0xff800000ff197424 */ /* 0x000fe200078e00ff */
[----:B------:R-:W-:Y:S01]  /*1990*/  BSSY.RECONVERGENT B1, `(.L_x_347) ;  /* 0x00001c1000017945 */ /* 0x000fe20003800200 */
[----:B0-----:R-:W-:-:S02]  /*19a0*/  IMAD.MOV.U32 R32, RZ, RZ, RZ ;  /* 0x000000ffff207224 */ /* 0x001fc400078e00ff */
[----:B-1----:R-:W-:Y:S01]  /*19b0*/  @!P2 IMAD.SHL.U32 R17, R4, 0x4, RZ ;  /* 0x000000040411a824 */ /* 0x002fe200078e00ff */
[----:B----4-:R-:W-:-:S03]  /*19c0*/  ULEA UR4, UR4, UR5, 0x18 ;  /* 0x0000000504047291 */ /* 0x010fc6000f8ec0ff */
[C---:B------:R-:W-:Y:S01]  /*19d0*/  @!P0 SHF.L.U32 R9, R4.reuse, 0x2, RZ ;  /* 0x0000000204098819 */ /* 0x040fe200000006ff */
[----:B-----5:R-:W-:Y:S01]  /*19e0*/  @!P1 IMAD.SHL.U32 R15, R4, 0x4, RZ ;  /* 0x00000004040f9824 */ /* 0x020fe200078e00ff */
[----:B------:R-:W-:Y:S02]  /*19f0*/  @!P2 LOP3.LUT R17, R17, 0x3c, RZ, 0xc0, !PT ;  /* 0x0000003c1111a812 */ /* 0x000fe400078ec0ff */
[----:B------:R-:W-:Y:S02]  /*1a00*/  @!P0 LOP3.LUT R9, R9, 0x3c, RZ, 0xc0, !PT ;  /* 0x0000003c09098812 */ /* 0x000fe400078ec0ff */
[----:B------:R-:W-:Y:S01]  /*1a10*/  @!P1 LOP3.LUT R15, R15, 0x3c, RZ, 0xc0, !PT ;  /* 0x0000003c0f0f9812 */ /* 0x000fe200078ec0ff */
[----:B------:R-:W-:Y:S01]  /*1a20*/  @!P2 VIADD R17, R17, UR4 ;  /* 0x000000041111ac36 */ /* 0x000fe20008000000 */
[----:B------:R-:W-:Y:S02]  /*1a30*/  LEA R29, R5, UR4, 0x2 ;  /* 0x00000004051d7c11 */ /* 0x000fe4000f8e10ff */
[----:B------:R-:W-:Y:S01]  /*1a40*/  @!P0 IADD3 R9, PT, PT, R9, UR4, RZ ;  /* 0x0000000409098c10 */ /* 0x000fe2000fffe0ff */
[----:B------:R-:W-:Y:S01]  /*1a50*/  @!P1 VIADD R15, R15, UR4 ;  /* 0x000000040f0f9c36 */ /* 0x000fe20008000000 */
[----:B------:R-:W-:Y:S01]  /*1a60*/  SHF.R.U32.HI R12, RZ, 0x3, R4 ;  /* 0x00000003ff0c7819 */ /* 0x000fe20000011604 */
[C---:B------:R-:W-:Y:S01]  /*1a70*/  IMAD R29, R6.reuse, 0x44, R29 ;  /* 0x00000044061d7824 */ /* 0x040fe200078e021d */
[----:B------:R-:W-:Y:S01]  /*1a80*/  IABS R16, R3 ;  /* 0x0000000300107213 */ /* 0x000fe20000000000 */
[----:B------:R-:W-:Y:S01]  /*1a90*/  @!P2 IMAD R17, R6, 0x44, R17 ;  /* 0x000000440611a824 */ /* 0x000fe200078e0211 */
[----:B------:R-:W-:Y:S01]  /*1aa0*/  LEA R14, R12, UR4, 0x2 ;  /* 0x000000040c0e7c11 */ /* 0x000fe2000f8e10ff */
[C---:B------:R-:W-:Y:S01]  /*1ab0*/  @!P1 IMAD R15, R6.reuse, 0x44, R15 ;  /* 0x00000044060f9824 */ /* 0x040fe200078e020f */
[----:B------:R-:W-:Y:S01]  /*1ac0*/  USHF.R.S32.HI UR4, URZ, 0x1f, UR22 ;  /* 0x0000001fff047899 */ /* 0x000fe20008011416 */
[----:B------:R-:W-:Y:S01]  /*1ad0*/  @!P0 IMAD R6, R6, 0x44, R9 ;  /* 0x0000004406068824 */ /* 0x000fe200078e0209 */
[----:B------:R-:W-:Y:S01]  /*1ae0*/  LOP3.LUT R9, R4, 0x7, RZ, 0xc0, !PT ;  /* 0x0000000704097812 */ /* 0x000fe200078ec0ff */
[----:B------:R-:W-:Y:S01]  /*1af0*/  IMAD.MOV.U32 R5, RZ, RZ, R16 ;  /* 0x000000ffff057224 */ /* 0x000fe200078e0010 */
[----:B------:R-:W-:-:S03]  /*1b00*/  ULOP3.LUT UR4, UR4, 0x1, URZ, 0xfc, !UPT ;  /* 0x0000000104047892 */ /* 0x000fc6000f8efcff */
[----:B------:R-:W-:Y:S01]  /*1b10*/  IMAD R14, R9, 0x44, R14 ;  /* 0x00000044090e7824 */ /* 0x000fe200078e020e */
[----:B------:R-:W0:Y:S08]  /*1b20*/  I2F.RP R13, R5 ;  /* 0x00000005000d7306 */ /* 0x000e300000209400 */
[----:B0-----:R-:W0:Y:S01]  /*1b30*/  MUFU.RCP R13, R13 ;  /* 0x0000000d000d7308 */ /* 0x001e220000001000 */
[----:B--2---:R0:W-:Y:S04]  /*1b40*/  @!P3 STS [R29], R18 ;  /* 0x000000121d00b388 */ /* 0x0041e80000000800 */
[----:B---3--:R-:W-:Y:S04]  /*1b50*/  @!P2 STS [R17+0x220], R10 ;  /* 0x0002200a1100a388 */ /* 0x008fe80000000800 */
[----:B------:R-:W-:Y:S04]  /*1b60*/  @!P1 STS [R15+0x440], R22 ;  /* 0x000440160f009388 */ /* 0x000fe80000000800 */
[----:B------:R1:W-:Y:S01]  /*1b70*/  @!P0 STS [R6+0x660], R19 ;  /* 0x0006601306008388 */ /* 0x0003e20000000800 */
[----:B------:R-:W-:Y:S01]  /*1b80*/  BAR.SYNC.DEFER_BLOCKING 0x0 ;  /* 0x0000000000007b1d */ /* 0x000fe20000010000 */
[----:B0-----:R-:W-:-:S05]  /*1b90*/  VIADD R18, R13, 0xffffffe ;  /* 0x0ffffffe0d127836 */ /* 0x001fca0000000000 */
[----:B-1----:R-:W0:Y:S01]  /*1ba0*/  F2I.FTZ.U32.TRUNC.NTZ R19, R18 ;  /* 0x0000001200137305 */ /* 0x002e22000021f000 */
[----:B------:R-:W-:Y:S04]  /*1bb0*/  @!P0 LDS R27, [R14] ;  /* 0x000000000e1b8984 */ /* 0x000fe80000000800 */
[----:B------:R-:W-:Y:S04]  /*1bc0*/  @!P0 LDS R24, [R14+0x220] ;  /* 0x000220000e188984 */ /* 0x000fe80000000800 */
[----:B------:R-:W1:Y:S04]  /*1bd0*/  @!P0 LDS R25, [R14+0x440] ;  /* 0x000440000e198984 */ /* 0x000e680000000800 */
[----:B------:R2:W3:Y:S01]  /*1be0*/  @!P0 LDS R23, [R14+0x660] ;  /* 0x000660000e178984 */ /* 0x0004e20000000800 */
[----:B0-----:R-:W-:-:S02]  /*1bf0*/  IMAD.MOV R6, RZ, RZ, -R19 ;  /* 0x000000ffff067224 */ /* 0x001fc400078e0a13 */
[----:B------:R-:W-:Y:S02]  /*1c00*/  IMAD.MOV.U32 R18, RZ, RZ, RZ ;  /* 0x000000ffff127224 */ /* 0x000fe400078e00ff */
[----:B------:R-:W-:Y:S01]  /*1c10*/  IMAD R15, R6, R5, RZ ;  /* 0x00000005060f7224 */ /* 0x000fe200078e02ff */
[----:B------:R-:W-:Y:S02]  /*1c20*/  IABS R6, R2 ;  /* 0x0000000200067213 */ /* 0x000fe40000000000 */
[----:B------:R-:W-:Y:S01]  /*1c30*/  LOP3.LUT R2, R2, R3, RZ, 0x3c, !PT ;  /* 0x0000000302027212 */ /* 0x000fe200078e3cff */
[----:B------:R-:W-:-:S03]  /*1c40*/  IMAD.HI.U32 R15, R19, R15, R18 ;  /* 0x0000000f130f7227 */ /* 0x000fc600078e0012 */
[----:B------:R-:W-:-:S03]  /*1c50*/  ISETP.GE.AND P1, PT, R2, RZ, PT ;  /* 0x000000ff0200720c */ /* 0x000fc60003f26270 */
[----:B--2---:R-:W-:Y:S02]  /*1c60*/  IMAD.HI.U32 R14, R15, R6, RZ ;  /* 0x000000060f0e7227 */ /* 0x004fe400078e00ff */
[----:B------:R-:W0:Y:S03]  /*1c70*/  LDC R15, c[0x0][0x3e0] ;  /* 0x0000f800ff0f7b82 */ /* 0x000e260000000800 */
[----:B------:R-:W-:-:S05]  /*1c80*/  IADD3 R10, PT, PT, -R14, RZ, RZ ;  /* 0x000000ff0e0a7210 */ /* 0x000fca0007ffe1ff */
[----:B------:R-:W-:Y:S01]  /*1c90*/  IMAD R6, R5, R10, R6 ;  /* 0x0000000a05067224 */ /* 0x000fe200078e0206 */
[----:B-1----:R-:W-:-:S04]  /*1ca0*/  FMNMX3.FTZ R16, R27, R24, R25, !PT ;  /* 0x000000181b107276 */ /* 0x002fc80007810019 */
[----:B------:R-:W-:Y:S02]  /*1cb0*/  ISETP.GT.U32.AND P0, PT, R5, R6, PT ;  /* 0x000000060500720c */ /* 0x000fe40003f04070 */
[----:B---3--:R-:W-:-:S05]  /*1cc0*/  FMNMX.FTZ R16, R16, R23, !PT ;  /* 0x0000001710107209 */ /* 0x008fca0007810000 */
[----:B------:R-:W1:Y:S06]  /*1cd0*/  SHFL.BFLY PT, R13, R16, 0x4, 0x1f ;  /* 0x0c801f00100d7f89 */ /* 0x000e6c00000e0000 */
[----:B------:R-:W-:Y:S02]  /*1ce0*/  @!P0 IMAD.IADD R6, R6, 0x1, -R5 ;  /* 0x0000000106068824 */ /* 0x000fe400078e0a05 */
[----:B------:R-:W-:Y:S01]  /*1cf0*/  @!P0 VIADD R14, R14, 0x1 ;  /* 0x000000010e0e8836 */ /* 0x000fe20000000000 */
[----:B------:R-:W-:Y:S02]  /*1d00*/  ISETP.NE.AND P0, PT, R3, RZ, PT ;  /* 0x000000ff0300720c */ /* 0x000fe40003f05270 */
[----:B------:R-:W-:-:S02]  /*1d10*/  ISETP.GE.U32.AND P2, PT, R6, R5, PT ;  /* 0x000000050600720c */ /* 0x000fc40003f46070 */
[----:B-1----:R-:W-:-:S11]  /*1d20*/  FMNMX.FTZ R10, R16, R13, !PT ;  /* 0x0000000d100a7209 */ /* 0x002fd60007810000 */
[----:B------:R-:W-:Y:S01]  /*1d30*/  @P2 VIADD R14, R14, 0x1 ;  /* 0x000000010e0e2836 */ /* 0x000fe20000000000 */
[----:B0-----:R-:W-:Y:S01]  /*1d40*/  IABS R13, R15 ;  /* 0x0000000f000d7213 */ /* 0x001fe20000000000 */
[----:B------:R-:W0:Y:S03]  /*1d50*/  SHFL.BFLY PT, R19, R10, 0x2, 0x1f ;  /* 0x0c401f000a137f89 */ /* 0x000e2600000e0000 */
[----:B------:R-:W-:Y:S01]  /*1d60*/  @!P1 IADD3 R14, PT, PT, -R14, RZ, RZ ;  /* 0x000000ff0e0e9210 */ /* 0x000fe20007ffe1ff */
[----:B------:R-:W1:Y:S01]  /*1d70*/  I2F.RP R6, R13 ;  /* 0x0000000d00067306 */ /* 0x000e620000209400 */
[----:B------:R-:W-:-:S05]  /*1d80*/  @!P0 LOP3.LUT R14, RZ, R3, RZ, 0x33, !PT ;  /* 0x00000003ff0e8212 */ /* 0x000fca00078e33ff */
[----:B------:R-:W-:Y:S01]  /*1d90*/  IMAD R5, R14, UR4, RZ ;  /* 0x000000040e057c24 */ /* 0x000fe2000f8e02ff */
[----:B------:R-:W2:Y:S04]  /*1da0*/  LDCU UR4, c[0x0][0x430] ;  /* 0x00008600ff0477ac */ /* 0x000ea80008000800 */
[----:B------:R-:W-:Y:S02]  /*1db0*/  IABS R17, R5 ;  /* 0x0000000500117213 */ /* 0x000fe40000000000 */
[----:B------:R-:W-:Y:S02]  /*1dc0*/  ISETP.NE.AND P5, PT, R5, RZ, PT ;  /* 0x000000ff0500720c */ /* 0x000fe40003fa5270 */
[----:B------:R-:W3:Y:S01]  /*1dd0*/  I2F.RP R18, R17 ;  /* 0x0000001100127306 */ /* 0x000ee20000209400 */
[----:B0-----:R-:W-:-:S07]  /*1de0*/  FMNMX.FTZ R19, R10, R19, !PT ;  /* 0x000000130a137209 */ /* 0x001fce0007810000 */
[----:B-1----:R-:W-:Y:S01]  /*1df0*/  MUFU.RCP R6, R6 ;  /* 0x0000000600067308 */ /* 0x002fe20000001000 */
[----:B------:R-:W0:Y:S07]  /*1e00*/  SHFL.BFLY PT, R2, R19, 0x1, 0x1f ;  /* 0x0c201f0013027f89 */ /* 0x000e2e00000e0000 */
[----:B---3--:R-:W1:Y:S02]  /*1e10*/  MUFU.RCP R18, R18 ;  /* 0x0000001200127308 */ /* 0x008e640000001000 */
[----:B-1----:R-:W-:Y:S01]  /*1e20*/  VIADD R18, R18, 0xffffffe ;  /* 0x0ffffffe12127836 */ /* 0x002fe20000000000 */
[----:B0-----:R-:W-:-:S05]  /*1e30*/  FMNMX.FTZ R2, R19, R2, !PT ;  /* 0x0000000213027209 */ /* 0x001fca0007810000 */
[----:B------:R-:W0:Y:S01]  /*1e40*/  F2I.FTZ.U32.TRUNC.NTZ R33, R18 ;  /* 0x0000001200217305 */ /* 0x000e22000021f000 */
        /* <DEDUP_REMOVED lines=10> */
[----:B------:R-:W-:Y:S04]  /*1ef0*/  MUFU.EX2 R29, R30 ;  /* 0x0000001e001d7308 */ /* 0x000fe80000000800 */
[----:B------:R-:W1:Y:S04]  /*1f00*/  MUFU.EX2 R16, R28 ;  /* 0x0000001c00107308 */ /* 0x000e680000000800 */
[----:B------:R-:W3:Y:S04]  /*1f10*/  MUFU.EX2 R10, R26 ;  /* 0x0000001a000a7308 */ /* 0x000ee80000000800 */
[----:B------:R-:W4:Y:S01]  /*1f20*/  MUFU.EX2 R19, R22 ;  /* 0x0000001600137308 */ /* 0x000f220000000800 */
[----:B-1----:R-:W-:Y:S01]  /*1f30*/  FADD.FTZ R29, R29, R16 ;  /* 0x000000101d1d7221 */ /* 0x002fe20000010000 */
[----:B------:R-:W-:-:S03]  /*1f40*/  IMAD.MOV.U32 R28, RZ, RZ, RZ ;  /* 0x000000ffff1c7224 */ /* 0x000fc600078e00ff */
[----:B---3--:R-:W-:Y:S01]  /*1f50*/  FADD.FTZ R10, R29, R10 ;  /* 0x0000000a1d0a7221 */ /* 0x008fe20000010000 */
[----:B------:R-:W-:-:S03]  /*1f60*/  VIADD R29, R6, 0xffffffe ;  /* 0x0ffffffe061d7836 */ /* 0x000fc60000000000 */
[----:B----4-:R-:W-:Y:S01]  /*1f70*/  FADD.FTZ R19, R10, R19 ;  /* 0x000000130a137221 */ /* 0x010fe20000010000 */
[----:B0-----:R-:W-:Y:S02]  /*1f80*/  IMAD.MOV R10, RZ, RZ, -R33 ;  /* 0x000000ffff0a7224 */ /* 0x001fe400078e0a21 */
[----:B------:R-:W0:Y:S02]  /*1f90*/  F2I.FTZ.U32.TRUNC.NTZ R29, R29 ;  /* 0x0000001d001d7305 */ /* 0x000e24000021f000 */
[----:B------:R-:W1:Y:S01]  /*1fa0*/  SHFL.BFLY PT, R16, R19, 0x4, 0x1f ;  /* 0x0c801f0013107f89 */ /* 0x000e6200000e0000 */
[----:B------:R-:W-:Y:S01]  /*1fb0*/  IMAD R37, R10, R17, RZ ;  /* 0x000000110a257224 */ /* 0x000fe200078e02ff */
[----:B------:R-:W-:-:S03]  /*1fc0*/  IABS R10, R5 ;  /* 0x00000005000a7213 */ /* 0x000fc60000000000 */
[----:B------:R-:W-:Y:S01]  /*1fd0*/  IMAD.HI.U32 R37, R33, R37, R32 ;  /* 0x0000002521257227 */ /* 0x000fe200078e0020 */
[----:B------:R-:W-:Y:S02]  /*1fe0*/  IADD3 R10, PT, PT, RZ, -R10, RZ ;  /* 0x8000000aff0a7210 */ /* 0x000fe40007ffe0ff */
[----:B0-----:R-:W-:-:S05]  /*1ff0*/  IADD3 R6, PT, PT, RZ, -R29, RZ ;  /* 0x8000001dff067210 */ /* 0x001fca0007ffe0ff */
[----:B------:R-:W-:Y:S02]  /*2000*/  IMAD R39, R6, R13, RZ ;  /* 0x0000000d06277224 */ /* 0x000fe400078e02ff */
[----:B------:R-:W-:Y:S02]  /*2010*/  VIADD R6, R17, UR18 ;  /* 0x0000001211067c36 */ /* 0x000fe40008000000 */
[----:B------:R-:W-:-:S04]  /*2020*/  IMAD.HI.U32 R39, R29, R39, R28 ;  /* 0x000000271d277227 */ /* 0x000fc800078e001c */
[----:B-1----:R-:W-:Y:S01]  /*2030*/  FADD.FTZ R16, R19, R16 ;  /* 0x0000001013107221 */ /* 0x002fe20000010000 */
[----:B------:R-:W-:-:S04]  /*2040*/  IABS R18, R6 ;  /* 0x0000000600127213 */ /* 0x000fc80000000000 */
[----:B------:R-:W0:Y:S01]  /*2050*/  SHFL.BFLY PT, R41, R16, 0x2, 0x1f ;  /* 0x0c401f0010297f89 */ /* 0x000e2200000e0000 */
[----:B------:R-:W-:-:S04]  /*2060*/  IMAD.HI.U32 R37, R37, R18, RZ ;  /* 0x0000001225257227 */ /* 0x000fc800078e00ff */
[----:B------:R-:W-:Y:S02]  /*2070*/  IMAD R22, R37, R10, R18 ;  /* 0x0000000a25167224 */ /* 0x000fe400078e0212 */
[----:B------:R-:W-:-:S03]  /*2080*/  IMAD.HI.U32 R19, R39, R18, RZ ;  /* 0x0000001227137227 */ /* 0x000fc600078e00ff */
[----:B------:R-:W-:Y:S01]  /*2090*/  ISETP.GT.U32.AND P3, PT, R17, R22, PT ;  /* 0x000000161100720c */ /* 0x000fe20003f64070 */
[----:B------:R-:W-:-:S04]  /*20a0*/  IMAD.MOV R10, RZ, RZ, -R19 ;  /* 0x000000ffff0a7224 */ /* 0x000fc800078e0a13 */
[C---:B------:R-:W-:Y:S02]  /*20b0*/  IMAD R18, R13.reuse, R10, R18 ;  /* 0x0000000a0d127224 */ /* 0x040fe400078e0212 */
[----:B------:R-:W1:Y:S03]  /*20c0*/  LDC.U8 R10, c[0x0][0x549] ;  /* 0x00015240ff0a7b82 */ /* 0x000e660000000000 */
[----:B------:R-:W-:-:S03]  /*20d0*/  ISETP.GT.U32.AND P1, PT, R13, R18, PT ;  /* 0x000000120d00720c */ /* 0x000fc60003f24070 */
[----:B------:R-:W-:Y:S02]  /*20e0*/  @!P3 IMAD.IADD R22, R22, 0x1, -R17 ;  /* 0x000000011616b824 */ /* 0x000fe400078e0a11 */
[----:B0-----:R-:W-:Y:S01]  /*20f0*/  FADD.FTZ R41, R16, R41 ;  /* 0x0000002910297221 */ /* 0x001fe20000010000 */
[----:B------:R-:W-:Y:S02]  /*2100*/  @!P3 IADD3 R37, PT, PT, R37, 0x1, RZ ;  /* 0x000000012525b810 */ /* 0x000fe40007ffe0ff */
[-C--:B------:R-:W-:Y:S02]  /*2110*/  ISETP.GE.U32.AND P2, PT, R22, R17.reuse, PT ;  /* 0x000000111600720c */ /* 0x080fe40003f46070 */
[----:B------:R-:W0:Y:S01]  /*2120*/  SHFL.BFLY PT, R16, R41, 0x1, 0x1f ;  /* 0x0c201f0029107f89 */ /* 0x000e2200000e0000 */
[C---:B------:R-:W-:Y:S02]  /*2130*/  LOP3.LUT R22, R6.reuse, R17, RZ, 0x3c, !PT ;  /* 0x0000001106167212 */ /* 0x040fe400078e3cff */
[----:B------:R-:W-:Y:S01]  /*2140*/  LOP3.LUT R6, R6, R15, RZ, 0x3c, !PT ;  /* 0x0000000f06067212 */ /* 0x000fe200078e3cff */
[----:B------:R-:W-:Y:S01]  /*2150*/  @!P1 IMAD.IADD R18, R18, 0x1, -R13 ;  /* 0x0000000112129824 */ /* 0x000fe200078e0a0d */
[----:B------:R-:W-:Y:S01]  /*2160*/  ISETP.GE.AND P0, PT, R22, RZ, PT ;  /* 0x000000ff1600720c */ /* 0x000fe20003f06270 */
[----:B------:R-:W-:Y:S01]  /*2170*/  @!P1 VIADD R19, R19, 0x1 ;  /* 0x0000000113139836 */ /* 0x000fe20000000000 */
[----:B------:R-:W-:Y:S01]  /*2180*/  ISETP.GE.AND P3, PT, R6, RZ, PT ;  /* 0x000000ff0600720c */ /* 0x000fe20003f66270 */
[----:B------:R-:W-:Y:S01]  /*2190*/  IMAD.MOV.U32 R22, RZ, RZ, 0x7f800000 ;  /* 0x7f800000ff167424 */ /* 0x000fe200078e00ff */
[----:B------:R-:W-:-:S02]  /*21a0*/  ISETP.GE.U32.AND P4, PT, R18, R13, PT ;  /* 0x0000000d1200720c */ /* 0x000fc40003f86070 */
[----:B------:R-:W-:Y:S01]  /*21b0*/  ISETP.NE.AND P1, PT, R15, RZ, PT ;  /* 0x000000ff0f00720c */ /* 0x000fe20003f25270 */
[----:B------:R-:W-:Y:S01]  /*21c0*/  @P2 VIADD R37, R37, 0x1 ;  /* 0x0000000125252836 */ /* 0x000fe20000000000 */
[----:B------:R-:W-:-:S05]  /*21d0*/  SHF.R.S32.HI R6, RZ, 0x1f, R5 ;  /* 0x0000001fff067819 */ /* 0x000fca0000011405 */
[----:B------:R-:W-:Y:S02]  /*21e0*/  @!P0 IADD3 R37, PT, PT, -R37, RZ, RZ ;  /* 0x000000ff25258210 */ /* 0x000fe40007ffe1ff */
[----:B-1----:R-:W-:Y:S02]  /*21f0*/  ISETP.NE.AND P0, PT, R10, RZ, PT ;  /* 0x000000ff0a00720c */ /* 0x002fe40003f05270 */
[----:B------:R-:W-:Y:S01]  /*2200*/  @P4 VIADD R19, R19, 0x1 ;  /* 0x0000000113134836 */ /* 0x000fe20000000000 */
[----:B------:R-:W-:Y:S01]  /*2210*/  ISETP.NE.AND P4, PT, R14, RZ, PT ;  /* 0x000000ff0e00720c */ /* 0x000fe20003f85270 */
[----:B0-----:R-:W-:Y:S01]  /*2220*/  FADD.FTZ R16, R41, R16 ;  /* 0x0000001029107221 */ /* 0x001fe20000010000 */
[----:B------:R-:W-:Y:S01]  /*2230*/  @!P5 LOP3.LUT R37, RZ, R17, RZ, 0x33, !PT ;  /* 0x00000011ff25d212 */ /* 0x000fe200078e33ff */
[----:B------:R-:W-:Y:S01]  /*2240*/  @!P3 IMAD.MOV R19, RZ, RZ, -R19 ;  /* 0x000000ffff13b224 */ /* 0x000fe200078e0a13 */
[----:B------:R-:W-:Y:S02]  /*2250*/  @!P1 LOP3.LUT R19, RZ, R15, RZ, 0x33, !PT ;  /* 0x0000000fff139212 */ /* 0x000fe400078e33ff */
[----:B------:R-:W-:-:S02]  /*2260*/  FSETP.NE.FTZ.AND P2, PT, R16, RZ, PT ;  /* 0x000000ff1000720b */ /* 0x000fc40003f55000 */
[----:B------:R-:W-:Y:S02]  /*2270*/  LOP3.LUT P1, RZ, R4, 0x387, RZ, 0xc0, !PT ;  /* 0x0000038704ff7812 */ /* 0x000fe4000782c0ff */
[----:B------:R-:W-:Y:S02]  /*2280*/  SEL R17, RZ, 0x1, !P4 ;  /* 0x00000001ff117807 */ /* 0x000fe40006000000 */
[----:B------:R-:W-:Y:S02]  /*2290*/  SEL R10, R3, 0x1, !P0 ;  /* 0x00000001030a7807 */ /* 0x000fe40004000000 */
[----:B------:R-:W-:Y:S02]  /*22a0*/  ISETP.LT.U32.AND P0, PT, R20, R37, PT ;  /* 0x000000251400720c */ /* 0x000fe40003f01070 */
[----:B------:R-:W-:Y:S01]  /*22b0*/  SHF.R.S32.HI R29, RZ, 0x1f, R37 ;  /* 0x0000001fff1d7819 */ /* 0x000fe20000011425 */
[----:B------:R-:W-:Y:S01]  /*22c0*/  IMAD R10, R19, R10, RZ ;  /* 0x0000000a130a7224 */ /* 0x000fe200078e02ff */
[----:B------:R-:W-:Y:S01]  /*22d0*/  LOP3.LUT R17, R6, R17, RZ, 0xfc, !PT ;  /* 0x0000001106117212 */ /* 0x000fe200078efcff */
[----:B------:R-:W0:Y:S01]  /*22e0*/  @P2 MUFU.LG2 R13, R16 ;  /* 0x00000010000d2308 */ /* 0x000e220000000c00 */
[----:B--2---:R-:W-:Y:S01]  /*22f0*/  IMAD R6, R3, UR4, RZ ;  /* 0x0000000403067c24 */ /* 0x004fe2000f8e02ff */
[----:B------:R-:W-:-:S02]  /*2300*/  ISETP.LT.AND.EX P0, PT, R21, R29, PT, P0 ;  /* 0x0000001d1500720c */ /* 0x000fc40003f01300 */
[----:B------:R-:W-:Y:S02]  /*2310*/  IMAD R3, R17, R10, RZ ;  /* 0x0000000a11037224 */ /* 0x000fe400078e02ff */
[----:B------:R-:W-:Y:S01]  /*2320*/  IMAD R5, R5, R6, RZ ;  /* 0x0000000605057224 */ /* 0x000fe200078e02ff */
[----:B------:R-:W-:Y:S01]  /*2330*/  SEL R6, R20, R37, P0 ;  /* 0x0000002514067207 */ /* 0x000fe20000000000 */
        /* <DEDUP_REMOVED lines=52> */
.L_x_350:
[----:B------:R-:W-:Y:S01]  /*2680*/  IMAD.MOV.U32 R20, RZ, RZ, R2 ;  /* 0x000000ffff147224 */ /* 0x000fe200078e0002 */
[----:B------:R-:W-:Y:S01]  /*2690*/  MOV R19, RZ ;  /* 0x000000ff00137202 */ /* 0x000fe20000000f00 */
[----:B------:R-:W-:Y:S01]  /*26a0*/  IMAD.MOV.U32 R18, RZ, RZ, R32 ;  /* 0x000000ffff127224 */ /* 0x000fe200078e0020 */
[----:B------:R-:W-:Y:S02]  /*26b0*/  MOV R16, 0x26d0 ;  /* 0x000026d000107802 */ /* 0x000fe40000000f00 */
[----:B------:R-:W-:Y:S05]  /*26c0*/  CALL.REL.NOINC `($__internal_9_$__cuda_sm20_div_s64) ;  /* 0x00000028005c7944 */ /* 0x000fea0003c00000 */
[----:B------:R-:W-:Y:S02]  /*26d0*/  IADD3 R17, PT, PT, -R10, RZ, RZ ;  /* 0x000000ff0a117210 */ /* 0x000fe40007ffe1ff */
[----:B------:R-:W-:-:S03]  /*26e0*/  MOV R33, R13 ;  /* 0x0000000d00217202 */ /* 0x000fc60000000f00 */
[----:B------:R-:W-:Y:S01]  /*26f0*/  IMAD R14, R32, R17, R2 ;  /* 0x00000011200e7224 */ /* 0x000fe200078e0202 */
[----:B------:R-:W-:-:S07]  /*2700*/  MOV R32, R10 ;  /* 0x0000000a00207202 */ /* 0x000fce0000000f00 */
.L_x_351:
        /* <DEDUP_REMOVED lines=59> */
.L_x_353:
[----:B------:R-:W-:Y:S01]  /*2ac0*/  IMAD.MOV.U32 R20, RZ, RZ, R32 ;  /* 0x000000ffff147224 */ /* 0x000fe200078e0020 */
[----:B------:R-:W-:Y:S01]  /*2ad0*/  MOV R19, R33 ;  /* 0x0000002100137202 */ /* 0x000fe20000000f00 */
[----:B------:R-:W-:Y:S01]  /*2ae0*/  IMAD.MOV.U32 R18, RZ, RZ, R30 ;  /* 0x000000ffff127224 */ /* 0x000fe200078e001e */
[----:B------:R-:W-:Y:S02]  /*2af0*/  MOV R16, 0x2b10 ;  /* 0x00002b1000107802 */ /* 0x000fe40000000f00 */
[----:B------:R-:W-:Y:S05]  /*2b00*/  CALL.REL.NOINC `($__internal_9_$__cuda_sm20_div_s64) ;  /* 0x00000024004c7944 */ /* 0x000fea0003c00000 */
[----:B------:R-:W-:-:S05]  /*2b10*/  IADD3 R13, PT, PT, -R10, RZ, RZ ;  /* 0x000000ff0a0d7210 */ /* 0x000fca0007ffe1ff */
[----:B------:R-:W-:Y:S02]  /*2b20*/  IMAD R30, R13, R30, R32 ;  /* 0x0000001e0d1e7224 */ /* 0x000fe400078e0220 */
.L_x_354:
[----:B------:R-:W-:Y:S05]  /*2b30*/  BSYNC.RECONVERGENT B0 ;  /* 0x0000000000007941 */ /* 0x000fea0003800200 */
.L_x_352:
        /* <DEDUP_REMOVED lines=15> */
[----:B0-----:R-:W-:-:S07]  /*2c30*/  VIADD R20, R20, 0xffffffe ;  /* 0x0ffffffe14147836 */ /* 0x001fce0000000000 */
[----:B------:R-:W0:Y:S01]  /*2c40*/  F2I.FTZ.U32.TRUNC.NTZ R21, R20 ;  /* 0x0000001400157305 */ /* 0x000e22000021f000 */
[----:B-1----:R-:W-:-:S07]  /*2c50*/  VIADD R16, R16, 0xffffffe ;  /* 0x0ffffffe10107836 */ /* 0x002fce0000000000 */
[----:B------:R-:W1:Y:S01]  /*2c60*/  F2I.FTZ.U32.TRUNC.NTZ R17, R16 ;  /* 0x0000001000117305 */ /* 0x000e62000021f000 */
[----:B0-----:R-:W-:-:S07]  /*2c70*/  IMAD.MOV R29, RZ, RZ, -R21 ;  /* 0x000000ffff1d7224 */ /* 0x001fce00078e0a15 */
[----:B------:R0:W2:Y:S01]  /*2c80*/  MUFU.RCP R35, R14 ;  /* 0x0000000e00237308 */ /* 0x0000a20000001000 */
[----:B------:R-:W-:Y:S02]  /*2c90*/  IMAD.MOV.U32 R20, RZ, RZ, RZ ;  /* 0x000000ffff147224 */ /* 0x000fe400078e00ff */
[----:B------:R-:W-:Y:S01]  /*2ca0*/  IMAD R32, R29, R26, RZ ;  /* 0x0000001a1d207224 */ /* 0x000fe200078e02ff */
[----:B-1----:R-:W-:-:S03]  /*2cb0*/  IADD3 R19, PT, PT, RZ, -R17, RZ ;  /* 0x80000011ff137210 */ /* 0x002fc60007ffe0ff */
[----:B------:R-:W-:Y:S01]  /*2cc0*/  IMAD.HI.U32 R32, R21, R32, R20 ;  /* 0x0000002015207227 */ /* 0x000fe200078e0014 */
[----:B------:R-:W-:-:S03]  /*2cd0*/  IABS R21, R30 ;  /* 0x0000001e00157213 */ /* 0x000fc60000000000 */
[----:B------:R-:W-:Y:S01]  /*2ce0*/  HFMA2 R16, -RZ, RZ, 0, 0 ;  /* 0x00000000ff107431 */ /* 0x000fe200000001ff */
[----:B------:R-:W-:Y:S01]  /*2cf0*/  IABS R20, R11 ;  /* 0x0000000b00147213 */ /* 0x000fe20000000000 */
[----:B------:R-:W-:Y:S01]  /*2d00*/  IMAD R34, R19, R18, RZ ;  /* 0x0000001213227224 */ /* 0x000fe200078e02ff */
[----:B------:R-:W-:Y:S01]  /*2d10*/  IABS R19, R8 ;  /* 0x0000000800137213 */ /* 0x000fe20000000000 */
[----:B------:R-:W-:-:S03]  /*2d20*/  IMAD.HI.U32 R32, R32, R21, RZ ;  /* 0x0000001520207227 */ /* 0x000fc600078e00ff */
[----:B------:R-:W1:Y:S01]  /*2d30*/  I2F.U32.RP R31, R19 ;  /* 0x00000013001f7306 */ /* 0x000e620000209000 */
[----:B0-----:R-:W-:Y:S01]  /*2d40*/  IABS R14, R6 ;  /* 0x00000006000e7213 */ /* 0x001fe20000000000 */
[----:B--2---:R-:W-:Y:S02]  /*2d50*/  VIADD R35, R35, 0xffffffe ;  /* 0x0ffffffe23237836 */ /* 0x004fe40000000000 */
[----:B------:R-:W-:Y:S02]  /*2d60*/  IMAD.MOV R20, RZ, RZ, -R20 ;  /* 0x000000ffff147224 */ /* 0x000fe400078e0a14 */
[----:B------:R-:W-:Y:S01]  /*2d70*/  IMAD.HI.U32 R34, R17, R34, R16 ;  /* 0x0000002211227227 */ /* 0x000fe200078e0010 */
[----:B------:R-:W-:Y:S01]  /*2d80*/  IABS R17, R10 ;  /* 0x0000000a00117213 */ /* 0x000fe20000000000 */
[----:B------:R-:W0:Y:S01]  /*2d90*/  I2F.U32.RP R28, R14 ;  /* 0x0000000e001c7306 */ /* 0x000e220000209000 */
[----:B------:R-:W-:Y:S01]  /*2da0*/  IABS R16, R7 ;  /* 0x0000000700107213 */ /* 0x000fe20000000000 */
[----:B------:R-:W-:-:S02]  /*2db0*/  IMAD R21, R32, R20, R21 ;  /* 0x0000001420157224 */ /* 0x000fc400078e0215 */
[----:B------:R-:W-:-:S03]  /*2dc0*/  IMAD.HI.U32 R29, R34, R17, RZ ;  /* 0x00000011221d7227 */ /* 0x000fc600078e00ff */
[----:B------:R-:W-:Y:S01]  /*2dd0*/  ISETP.GT.U32.AND P4, PT, R26, R21, PT ;  /* 0x000000151a00720c */ /* 0x000fe20003f84070 */
[----:B------:R-:W2:Y:S01]  /*2de0*/  F2I.FTZ.U32.TRUNC.NTZ R35, R35 ;  /* 0x0000002300237305 */ /* 0x000ea2000021f000 */
[----:B------:R-:W-:Y:S02]  /*2df0*/  IMAD.MOV R16, RZ, RZ, -R16 ;  /* 0x000000ffff107224 */ /* 0x000fe400078e0a10 */
[----:B------:R-:W-:Y:S02]  /*2e00*/  IMAD.MOV.U32 R34, RZ, RZ, RZ ;  /* 0x000000ffff227224 */ /* 0x000fe400078e00ff */
[----:B------:R-:W-:-:S03]  /*2e10*/  IMAD R17, R29, R16, R17 ;  /* 0x000000101d117224 */ /* 0x000fc600078e0211 */
[----:B-1----:R-:W1:Y:S02]  /*2e20*/  MUFU.RCP R31, R31 ;  /* 0x0000001f001f7308 */ /* 0x002e640000001000 */
[----:B------:R-:W-:Y:S02]  /*2e30*/  ISETP.GT.U32.AND P2, PT, R18, R17, PT ;  /* 0x000000111200720c */ /* 0x000fe40003f44070 */
[-C--:B------:R-:W-:Y:S02]  /*2e40*/  @!P4 IADD3 R21, PT, PT, R21, -R26.reuse, RZ ;  /* 0x8000001a1515c210 */ /* 0x080fe40007ffe0ff */
[----:B------:R-:W-:Y:S02]  /*2e50*/  @!P4 IADD3 R32, PT, PT, R32, 0x1, RZ ;  /* 0x000000012020c810 */ /* 0x000fe40007ffe0ff */
[----:B0-----:R-:W0:Y:S01]  /*2e60*/  MUFU.RCP R28, R28 ;  /* 0x0000001c001c7308 */ /* 0x001e220000001000 */
[----:B--2---:R-:W-:Y:S02]  /*2e70*/  IADD3 R16, PT, PT, RZ, -R35, RZ ;  /* 0x80000023ff107210 */ /* 0x004fe40007ffe0ff */
[----:B------:R-:W-:-:S02]  /*2e80*/  ISETP.GE.U32.AND P6, PT, R21, R26, PT ;  /* 0x0000001a1500720c */ /* 0x000fc40003fc6070 */
[----:B------:R-:W-:Y:S01]  /*2e90*/  IABS R21, R2 ;  /* 0x0000000200157213 */ /* 0x000fe20000000000 */
[----:B------:R-:W-:Y:S01]  /*2ea0*/  IMAD R33, R16, R13, RZ ;  /* 0x0000000d10217224 */ /* 0x000fe200078e02ff */
[----:B------:R-:W-:Y:S01]  /*2eb0*/  IABS R16, R15 ;  /* 0x0000000f00107213 */ /* 0x000fe20000000000 */
[----:B------:R-:W-:Y:S01]  /*2ec0*/  @!P2 IMAD.IADD R17, R17, 0x1, -R18 ;  /* 0x000000011111a824 */ /* 0x000fe200078e0a12 */
[----:B------:R-:W-:Y:S01]  /*2ed0*/  ISETP.NE.AND P4, PT, R11, RZ, PT ;  /* 0x000000ff0b00720c */ /* 0x000fe20003f85270 */
[----:B------:R-:W-:-:S03]  /*2ee0*/  IMAD.HI.U32 R34, R35, R33, R34 ;  /* 0x0000002123227227 */ /* 0x000fc600078e0022 */
[----:B------:R-:W-:Y:S01]  /*2ef0*/  ISETP.GE.U32.AND P5, PT, R17, R18, PT ;  /* 0x000000121100720c */ /* 0x000fe20003fa6070 */
[----:B-1----:R-:W-:Y:S01]  /*2f00*/  VIADD R35, R31, 0xffffffe ;  /* 0x0ffffffe1f237836 */ /* 0x002fe20000000000 */
[----:B------:R-:W-:Y:S01]  /*2f10*/  LOP3.LUT R17, R10, R7, RZ, 0x3c, !PT ;  /* 0x000000070a117212 */ /* 0x000fe200078e3cff */
[----:B------:R-:W-:Y:S01]  /*2f20*/  IMAD.MOV R16, RZ, RZ, -R16 ;  /* 0x000000ffff107224 */ /* 0x000fe200078e0a10 */
[----:B------:R-:W-:Y:S01]  /*2f30*/  LOP3.LUT R18, R30, R11, RZ, 0x3c, !PT ;  /* 0x0000000b1e127212 */ /* 0x000fe200078e3cff */
[----:B0-----:R-:W-:Y:S01]  /*2f40*/  VIADD R33, R28, 0xffffffe ;  /* 0x0ffffffe1c217836 */ /* 0x001fe20000000000 */
[----:B------:R-:W-:Y:S01]  /*2f50*/  ISETP.GE.AND P1, PT, R17, RZ, PT ;  /* 0x000000ff1100720c */ /* 0x000fe20003f26270 */
[----:B------:R-:W-:Y:S01]  /*2f60*/  IMAD.HI.U32 R26, R34, R21, RZ ;  /* 0x00000015221a7227 */ /* 0x000fe200078e00ff */
[----:B------:R-:W0:Y:S01]  /*2f70*/  F2I.FTZ.U32.TRUNC.NTZ R35, R35 ;  /* 0x0000002300237305 */ /* 0x000e22000021f000 */
[----:B------:R-:W-:Y:S02]  /*2f80*/  ISETP.GE.AND P3, PT, R18, RZ, PT ;  /* 0x000000ff1200720c */ /* 0x000fe40003f66270 */
[----:B------:R-:W-:Y:S01]  /*2f90*/  IMAD R16, R26, R16, R21 ;  /* 0x000000101a107224 */ /* 0x000fe200078e0215 */
[----:B------:R-:W-:Y:S01]  /*2fa0*/  @P6 IADD3 R32, PT, PT, R32, 0x1, RZ ;  /* 0x0000000120206810 */ /* 0x000fe20007ffe0ff */
[----:B------:R-:W-:Y:S01]  /*2fb0*/  @!P2 VIADD R29, R29, 0x1 ;  /* 0x000000011d1da836 */ /* 0x000fe20000000000 */
[----:B------:R-:W-:Y:S01]  /*2fc0*/  ISETP.NE.AND P2, PT, R7, RZ, PT ;  /* 0x000000ff0700720c */ /* 0x000fe20003f45270 */
[----:B------:R-:W-:Y:S01]  /*2fd0*/  IMAD.MOV.U32 R34, RZ, RZ, RZ ;  /* 0x000000ffff227224 */ /* 0x000fe200078e00ff */
[----:B------:R-:W1:Y:S01]  /*2fe0*/  F2I.FTZ.U32.TRUNC.NTZ R33, R33 ;  /* 0x0000002100217305 */ /* 0x000e62000021f000 */
[----:B------:R-:W-:Y:S01]  /*2ff0*/  ISETP.GT.U32.AND P0, PT, R13, R16, PT ;  /* 0x000000100d00720c */ /* 0x000fe20003f04070 */
[----:B------:R-:W-:Y:S01]  /*3000*/  @P5 VIADD R29, R29, 0x1 ;  /* 0x000000011d1d5836 */ /* 0x000fe20000000000 */
[----:B------:R-:W-:Y:S01]  /*3010*/  IABS R18, R8 ;  /* 0x0000000800127213 */ /* 0x000fe20000000000 */
[----:B------:R-:W-:Y:S01]  /*3020*/  IMAD.MOV.U32 R31, RZ, RZ, R32 ;  /* 0x000000ffff1f7224 */ /* 0x000fe200078e0020 */
[----:B------:R-:W-:-:S02]  /*3030*/  MOV R32, RZ ;  /* 0x000000ff00207202 */ /* 0x000fc40000000f00 */
[----:B0-----:R-:W-:Y:S01]  /*3040*/  IADD3 R20, PT, PT, RZ, -R35, RZ ;  /* 0x80000023ff147210 */ /* 0x001fe20007ffe0ff */
[----:B------:R-:W-:Y:S01]  /*3050*/  @!P3 IMAD.MOV R31, RZ, RZ, -R31 ;  /* 0x000000ffff1fb224 */ /* 0x000fe200078e0a1f */
[----:B------:R-:W-:Y:S01]  /*3060*/  @!P1 IADD3 R29, PT, PT, -R29, RZ, RZ ;  /* 0x000000ff1d1d9210 */ /* 0x000fe20007ffe1ff */
[----:B------:R-:W-:Y:S01]  /*3070*/  IMAD.MOV R18, RZ, RZ, -R18 ;  /* 0x000000ffff127224 */ /* 0x000fe200078e0a12 */
[----:B------:R-:W-:Y:S01]  /*3080*/  @!P2 LOP3.LUT R29, RZ, R7, RZ, 0x33, !PT ;  /* 0x00000007ff1da212 */ /* 0x000fe200078e33ff */
[----:B------:R-:W-:Y:S01]  /*3090*/  IMAD R21, R20, R19, RZ ;  /* 0x0000001314157224 */ /* 0x000fe200078e02ff */
[----:B------:R-:W-:Y:S01]  /*30a0*/  @!P4 LOP3.LUT R31, RZ, R11, RZ, 0x33, !PT ;  /* 0x0000000bff1fc212 */ /* 0x000fe200078e33ff */
[----:B------:R-:W-:Y:S01]  /*30b0*/  @!P0 IMAD.IADD R16, R16, 0x1, -R13 ;  /* 0x0000000110108824 */ /* 0x000fe200078e0a0d */
[----:B------:R-:W-:Y:S01]  /*30c0*/  @!P0 IADD3 R26, PT, PT, R26, 0x1, RZ ;  /* 0x000000011a1a8810 */ /* 0x000fe20007ffe0ff */
[----:B-1----:R-:W-:Y:S01]  /*30d0*/  IMAD.MOV R17, RZ, RZ, -R33 ;  /* 0x000000ffff117224 */ /* 0x002fe200078e0a21 */
[----:B------:R-:W-:Y:S01]  /*30e0*/  IABS R20, R31 ;  /* 0x0000001f00147213 */ /* 0x000fe20000000000 */
[----:B------:R-:W-:Y:S01]  /*30f0*/  IMAD.HI.U32 R21, R35, R21, R34 ;  /* 0x0000001523157227 */ /* 0x000fe200078e0022 */
[----:B------:R-:W-:-:S02]  /*3100*/  ISETP.GE.U32.AND P4, PT, R16, R13, PT ;  /* 0x0000000d1000720c */ /* 0x000fc40003f86070 */
[----:B------:R-:W-:Y:S01]  /*3110*/  IABS R13, R6 ;  /* 0x00000006000d7213 */ /* 0x000fe20000000000 */
[----:B------:R-:W-:Y:S01]  /*3120*/  IMAD R17, R17, R14, RZ ;  /* 0x0000000e11117224 */ /* 0x000fe200078e02ff */
[----:B------:R-:W-:Y:S01]  /*3130*/  IABS R16, R29 ;  /* 0x0000001d00107213 */ /* 0x000fe20000000000 */
[----:B------:R-:W-:Y:S01]  /*3140*/  IMAD.HI.U32 R21, R21, R20, RZ ;  /* 0x0000001415157227 */ /* 0x000fe200078e00ff */
[----:B------:R-:W-:Y:S02]  /*3150*/  ISETP.NE.AND P0, PT, R15, RZ, PT ;  /* 0x000000ff0f00720c */ /* 0x000fe40003f05270 */
[----:B------:R-:W-:Y:S01]  /*3160*/  ISETP.NE.AND P5, PT, R8, RZ, PT ;  /* 0x000000ff0800720c */ /* 0x000fe20003fa5270 */
[----:B------:R-:W-:-:S04]  /*3170*/  IMAD.HI.U32 R17, R33, R17, R32 ;  /* 0x0000001121117227 */ /* 0x000fc800078e0020 */
[----:B------:R-:W-:Y:S02]  /*3180*/  IMAD.MOV R13, RZ, RZ, -R13 ;  /* 0x000000ffff0d7224 */ /* 0x000fe400078e0a0d */
[----:B------:R-:W-:-:S04]  /*3190*/  IMAD.HI.U32 R17, R17, R16, RZ ;  /* 0x0000001011117227 */ /* 0x000fc800078e00ff */
[----:B------:R-:W-:Y:S02]  /*31a0*/  IMAD R13, R17, R13, R16 ;  /* 0x0000000d110d7224 */ /* 0x000fe400078e0210 */
[----:B------:R-:W-:Y:S01]  /*31b0*/  IMAD R20, R21, R18, R20 ;  /* 0x0000001215147224 */ /* 0x000fe200078e0214 */
[----:B------:R-:W-:Y:S01]  /*31c0*/  LOP3.LUT R18, R2, R15, RZ, 0x3c, !PT ;  /* 0x0000000f02127212 */ /* 0x000fe200078e3cff */
[----:B------:R-:W-:Y:S01]  /*31d0*/  @P4 VIADD R26, R26, 0x1 ;  /* 0x000000011a1a4836 */ /* 0x000fe20000000000 */
[----:B------:R-:W-:Y:S01]  /*31e0*/  ISETP.GT.U32.AND P1, PT, R14, R13, PT ;  /* 0x0000000d0e00720c */ /* 0x000fe20003f24070 */
[----:B------:R-:W-:Y:S01]  /*31f0*/  IMAD.MOV R16, RZ, RZ, -R31 ;  /* 0x000000ffff107224 */ /* 0x000fe200078e0a1f */
[----:B------:R-:W-:Y:S02]  /*3200*/  ISETP.GT.U32.AND P3, PT, R19, R20, PT ;  /* 0x000000141300720c */ /* 0x000fe40003f64070 */
[----:B------:R-:W-:Y:S01]  /*3210*/  ISETP.GE.AND P2, PT, R18, RZ, PT ;  /* 0x000000ff1200720c */ /* 0x000fe20003f46270 */
[----:B------:R-:W-:Y:S01]  /*3220*/  IMAD R16, R11, R16, R30 ;  /* 0x000000100b107224 */ /* 0x000fe200078e021e */
[----:B------:R-:W-:-:S07]  /*3230*/  LOP3.LUT R11, R29, R6, RZ, 0x3c, !PT ;  /* 0x000000061d0b7212 */ /* 0x000fce00078e3cff */
[----:B------:R-:W-:Y:S02]  /*3240*/  @!P1 IMAD.IADD R13, R13, 0x1, -R14 ;  /* 0x000000010d0d9824 */ /* 0x000fe400078e0a0e */
[-C--:B------:R-:W-:Y:S01]  /*3250*/  @!P3 IADD3 R20, PT, PT, R20, -R19.reuse, RZ ;  /* 0x800000131414b210 */ /* 0x080fe20007ffe0ff */
[----:B------:R-:W-:Y:S02]  /*3260*/  @!P3 VIADD R21, R21, 0x1 ;  /* 0x000000011515b836 */ /* 0x000fe40000000000 */
[----:B------:R-:W-:Y:S01]  /*3270*/  ISETP.GE.U32.AND P4, PT, R13, R14, PT ;  /* 0x0000000e0d00720c */ /* 0x000fe20003f86070 */
[----:B------:R-:W-:Y:S01]  /*3280*/  @!P2 IMAD.MOV R26, RZ, RZ, -R26 ;  /* 0x000000ffff1aa224 */ /* 0x000fe200078e0a1a */
[----:B------:R-:W-:Y:S01]  /*3290*/  ISETP.GE.U32.AND P6, PT, R20, R19, PT ;  /* 0x000000131400720c */ /* 0x000fe20003fc6070 */
[----:B------:R-:W-:Y:S01]  /*32a0*/  @!P1 VIADD R17, R17, 0x1 ;  /* 0x0000000111119836 */ /* 0x000fe20000000000 */
[----:B------:R-:W-:Y:S02]  /*32b0*/  LOP3.LUT R13, R31, R8, RZ, 0x3c, !PT ;  /* 0x000000081f0d7212 */ /* 0x000fe400078e3cff */
[----:B------:R-:W-:-:S02]  /*32c0*/  @!P0 LOP3.LUT R26, RZ, R15, RZ, 0x33, !PT ;  /* 0x0000000fff1a8212 */ /* 0x000fc400078e33ff */
[----:B------:R-:W-:Y:S02]  /*32d0*/  ISETP.GE.AND P2, PT, R13, RZ, PT ;  /* 0x000000ff0d00720c */ /* 0x000fe40003f46270 */
[----:B------:R-:W-:Y:S01]  /*32e0*/  ISETP.GE.AND P0, PT, R11, RZ, PT ;  /* 0x000000ff0b00720c */ /* 0x000fe20003f06270 */
[----:B------:R-:W-:Y:S01]  /*32f0*/  IMAD.WIDE R18, R26, UR10, RZ ;  /* 0x0000000a1a127c25 */ /* 0x000fe2000f8e02ff */
[----:B------:R-:W-:Y:S01]  /*3300*/  ISETP.NE.AND P1, PT, R6, RZ, PT ;  /* 0x000000ff0600720c */ /* 0x000fe20003f25270 */
[----:B------:R-:W-:Y:S01]  /*3310*/  USHF.R.S32.HI UR10, URZ, 0x1f, UR11 ;  /* 0x0000001fff0a7899 */ /* 0x000fe2000801140b */
[----:B------:R-:W-:Y:S01]  /*3320*/  IADD3 R26, PT, PT, -R26, RZ, RZ ;  /* 0x000000ff1a1a7210 */ /* 0x000fe20007ffe1ff */
[----:B------:R-:W-:Y:S01]  /*3330*/  @P4 VIADD R17, R17, 0x1 ;  /* 0x0000000111114836 */ /* 0x000fe20000000000 */
[----:B------:R-:W-:Y:S01]  /*3340*/  @P6 IADD3 R21, PT, PT, R21, 0x1, RZ ;  /* 0x0000000115156810 */ /* 0x000fe20007ffe0ff */
[----:B------:R-:W-:Y:S01]  /*3350*/  IMAD.WIDE.U32 R18, R0, UR11, R18 ;  /* 0x0000000b00127c25 */ /* 0x000fe2000f8e0012 */
[----:B------:R-:W-:-:S03]  /*3360*/  UIMAD UR11, UR22, UR11, URZ ;  /* 0x0000000b160b72a4 */ /* 0x000fc6000f8e02ff */
[----:B------:R-:W-:Y:S01]  /*3370*/  @!P2 IMAD.MOV R21, RZ, RZ, -R21 ;  /* 0x000000ffff15a224 */ /* 0x000fe200078e0a15 */
[----:B------:R-:W-:Y:S01]  /*3380*/  @!P5 LOP3.LUT R21, RZ, R8, RZ, 0x33, !PT ;  /* 0x00000008ff15d212 */ /* 0x000fe200078e33ff */
[----:B------:R-:W-:Y:S01]  /*3390*/  IMAD R19, R0, UR10, R19 ;  /* 0x0000000a00137c24 */ /* 0x000fe2000f8e0213 */
[----:B------:R-:W-:Y:S01]  /*33a0*/  @!P0 IADD3 R17, PT, PT, -R17, RZ, RZ ;  /* 0x000000ff11118210 */ /* 0x000fe20007ffe1ff */
[----:B------:R-:W-:Y:S01]  /*33b0*/  IMAD R15, R15, R26, R2 ;  /* 0x0000001a0f0f7224 */ /* 0x000fe200078e0202 */
[----:B------:R-:W-:Y:S01]  /*33c0*/  @!P1 LOP3.LUT R17, RZ, R6, RZ, 0x33, !PT ;  /* 0x00000006ff119212 */ /* 0x000fe200078e33ff */
[----:B------:R-:W-:Y:S01]  /*33d0*/  IMAD.MOV R2, RZ, RZ, -R29 ;  /* 0x000000ffff027224 */ /* 0x000fe200078e0a1d */
        /* <DEDUP_REMOVED lines=24> */
.L_x_349:
[----:B------:R-:W0:Y:S01]  /*3560*/  LDC.64 R2, c[0x0][0x420] ;  /* 0x00010800ff027b82 */ /* 0x000e220000000a00 */
[----:B------:R-:W-:-:S05]  /*3570*/  IADD3 R0, PT, PT, R12, UR20, RZ ;  /* 0x000000140c007c10 */ /* 0x000fca000fffe0ff */
[----:B0-----:R-:W-:-:S05]  /*3580*/  IMAD.WIDE.U32 R2, R0, 0x4, R2 ;  /* 0x0000000400027825 */ /* 0x001fca00078e0002 */
[----:B------:R1:W-:Y:S02]  /*3590*/  STG.E desc[UR8][R2.64], R22 ;  /* 0x0000001602007986 */ /* 0x0003e4000c101908 */
.L_x_348:
[----:B------:R-:W-:Y:S05]  /*35a0*/  BSYNC.RECONVERGENT B1 ;  /* 0x0000000000017941 */ /* 0x000fea0003800200 */
.L_x_347:
[----:B------:R-:W2:Y:S01]  /*35b0*/  LDCU UR10, c[0x0][0x534] ;  /* 0x0000a680ff0a77ac */ /* 0x000ea20008000800 */
[C---:B------:R-:W-:Y:S01]  /*35c0*/  LOP3.LUT R0, R9.reuse, 0x10, RZ, 0xfc, !PT ;  /* 0x0000001009007812 */ /* 0x040fe200078efcff */
[----:B------:R-:W3:Y:S01]  /*35d0*/  S2UR UR6, SR_CgaCtaId ;  /* 0x00000000000679c3 */ /* 0x000ee20000008800 */
[C---:B-1----:R-:W-:Y:S01]  /*35e0*/  LOP3.LUT R2, R9.reuse, 0x8, RZ, 0xfc, !PT ;  /* 0x0000000809027812 */ /* 0x042fe200078efcff */
[----:B------:R-:W-:Y:S01]  /*35f0*/  UMOV UR4, 0x400 ;  /* 0x0000040000047882 */ /* 0x000fe20000000000 */
[----:B------:R-:W-:Y:S02]  /*3600*/  IMAD.SHL.U32 R14, R12, 0x4, RZ ;  /* 0x000000040c0e7824 */ /* 0x000fe400078e00ff */
[----:B------:R-:W-:Y:S01]  /*3610*/  HFMA2 R5, -RZ, RZ, 0, 0 ;  /* 0x00000000ff057431 */ /* 0x000fe200000001ff */
[----:B0-----:R-:W-:Y:S02]  /*3620*/  SHF.L.U32 R7, R4, 0x2, RZ ;  /* 0x0000000204077819 */ /* 0x001fe400000006ff */
[----:B--2---:R-:W-:Y:S01]  /*3630*/  ISETP.GE.AND P1, PT, R0, UR10, PT ;  /* 0x0000000a00007c0c */ /* 0x004fe2000bf26270 */
[----:B------:R-:W-:Y:S01]  /*3640*/  UISETP.GE.AND UP0, UPT, UR10, 0x1, UPT ;  /* 0x000000010a00788c */ /* 0x000fe2000bf06270 */
[----:B------:R-:W-:-:S02]  /*3650*/  LOP3.LUT R0, R9, 0x18, RZ, 0xfc, !PT ;  /* 0x0000001809007812 */ /* 0x000fc400078efcff */
[----:B------:R-:W-:Y:S02]  /*3660*/  ISETP.GE.AND P3, PT, R9, UR10, PT ;  /* 0x0000000a09007c0c */ /* 0x000fe4000bf66270 */
[----:B------:R-:W-:Y:S02]  /*3670*/  ISETP.GE.AND P2, PT, R2, UR10, PT ;  /* 0x0000000a02007c0c */ /* 0x000fe4000bf46270 */
[----:B------:R-:W-:Y:S01]  /*3680*/  ISETP.GE.AND P0, PT, R0, UR10, PT ;  /* 0x0000000a00007c0c */ /* 0x000fe2000bf06270 */
[----:B---3--:R-:W-:Y:S01]  /*3690*/  ULEA UR6, UR6, UR4, 0x18 ;  /* 0x0000000406067291 */ /* 0x008fe2000f8ec0ff */
[C---:B------:R-:W-:Y:S02]  /*36a0*/  ISETP.GT.U32.OR P3, PT, R4.reuse, 0x7f, P3 ;  /* 0x0000007f0400780c */ /* 0x040fe40001f64470 */
[C---:B------:R-:W-:Y:S02]  /*36b0*/  ISETP.GT.U32.OR P2, PT, R4.reuse, 0x7f, P2 ;  /* 0x0000007f0400780c */ /* 0x040fe40001744470 */
[----:B------:R-:W-:Y:S01]  /*36c0*/  ISETP.GT.U32.OR P1, PT, R4, 0x7f, P1 ;  /* 0x0000007f0400780c */ /* 0x000fe20000f24470 */
[----:B------:R-:W-:Y:S01]  /*36d0*/  VIADD R2, R14, UR6 ;  /* 0x000000060e027c36 */ /* 0x000fe20008000000 */
[----:B------:R-:W-:-:S03]  /*36e0*/  ISETP.GT.U32.OR P0, PT, R4, 0x7f, P0 ;  /* 0x0000007f0400780c */ /* 0x000fc60000704470 */
[----:B------:R-:W-:Y:S01]  /*36f0*/  IMAD R11, R9, 0x44, R2 ;  /* 0x00000044090b7824 */ /* 0x000fe200078e0202 */
        /* <DEDUP_REMOVED lines=39> */
[----:B------:R-:W-:Y:S01]  /*3970*/  IMAD.U32 R13, RZ, RZ, UR6 ;  /* 0x00000006ff0d7e24 */ /* 0x000fe2000f8e00ff */
[----:B------:R-:W-:Y:S01]  /*3980*/  CS2R R2, SRZ ;  /* 0x0000000000027805 */ /* 0x000fe2000001ff00 */
[----:B------:R-:W-:Y:S01]  /*3990*/  IMAD.MOV.U32 R0, RZ, RZ, RZ ;  /* 0x000000ffff007224 */ /* 0x000fe200078e00ff */
[----:B------:R-:W-:Y:S01]  /*39a0*/  UIADD3 UR10, UPT, UPT, -UR5, URZ, URZ ;  /* 0x000000ff050a7290 */ /* 0x000fe2000fffe1ff */
[----:B------:R-:W-:Y:S01]  /*39b0*/  MOV R5, RZ ;  /* 0x000000ff00057202 */ /* 0x000fe20000000f00 */
[----:B------:R-:W-:Y:S01]  /*39c0*/  UIMAD.WIDE UR18, UR11, 0x10, URZ ;  /* 0x000000100b1278a5 */ /* 0x000fe2000f8e02ff */
[----:B------:R-:W-:Y:S01]  /*39d0*/  IADD3 R6, PT, PT, R14, 0x88, R13 ;  /* 0x000000880e067810 */ /* 0x000fe20007ffe00d */
[----:B------:R-:W-:Y:S01]  /*39e0*/  UISETP.GE.AND UP0, UPT, UR10, URZ, UPT ;  /* 0x000000ff0a00728c */ /* 0x000fe2000bf06270 */
[----:B------:R-:W-:Y:S01]  /*39f0*/  IMAD.U32 R13, RZ, RZ, UR5 ;  /* 0x00000005ff0d7e24 */ /* 0x000fe2000f8e00ff */
[----:B------:R-:W-:-:S02]  /*3a00*/  UIMAD.WIDE UR16, UR11, 0xc, URZ ;  /* 0x0000000c0b1078a5 */ /* 0x000fc4000f8e02ff */
[----:B------:R-:W-:Y:S02]  /*3a10*/  UIMAD.WIDE UR14, UR11, 0x8, URZ ;  /* 0x000000080b0e78a5 */ /* 0x000fe4000f8e02ff */
[----:B------:R-:W-:-:S03]  /*3a20*/  UIMAD.WIDE UR12, UR11, 0x4, URZ ;  /* 0x000000040b0c78a5 */ /* 0x000fc6000f8e02ff */
[----:B------:R-:W-:Y:S09]  /*3a30*/  BRA.U UP0, `(.L_x_357) ;  /* 0x0000000d005c7547 */ /* 0x000ff2000b800000 */
[----:B------:R-:W-:Y:S02]  /*3a40*/  UIADD3 UR5, UPT, UPT, -UR10, URZ, URZ ;  /* 0x000000ff0a057290 */ /* 0x000fe4000fffe1ff */
[----:B------:R-:W-:Y:S02]  /*3a50*/  UPLOP3.LUT UP1, UPT, UPT, UPT, UPT, 0x80, 0x8 ;  /* 0x000000000008789c */ /* 0x000fe40003f2f070 */
[----:B------:R-:W-:-:S09]  /*3a60*/  UISETP.GT.AND UP0, UPT, UR5, 0xc, UPT ;  /* 0x0000000c0500788c */ /* 0x000fd2000bf04270 */
[----:B------:R-:W-:Y:S05]  /*3a70*/  BRA.U !UP0, `(.L_x_358) ;  /* 0x0000000908207547 */ /* 0x000fea000b800000 */
[C---:B------:R-:W-:Y:S01]  /*3a80*/  ISETP.GE.AND P2, PT, R12.reuse, UR7, PT ;  /* 0x000000070c007c0c */ /* 0x040fe2000bf46270 */
[----:B------:R-:W-:Y:S01]  /*3a90*/  UPLOP3.LUT UP1, UPT, UPT, UPT, UPT, 0x40, 0x4 ;  /* 0x000000000004789c */ /* 0x000fe20003f2e870 */
[----:B------:R-:W-:-:S13]  /*3aa0*/  ISETP.GE.AND P0, PT, R12, UR7, PT ;  /* 0x000000070c007c0c */ /* 0x000fda000bf06270 */
.L_x_359:
[----:B------:R-:W2:Y:S01]  /*3ab0*/  @!P2 LDG.E.128 R8, desc[UR8][R16.64] ;  /* 0x000000081008a981 */ /* 0x000ea2000c1e1d00 */
[C---:B------:R-:W-:Y:S01]  /*3ac0*/  @!P2 IADD3 R18, P1, PT, R16.reuse, UR12, RZ ;  /* 0x0000000c1012ac10 */ /* 0x040fe2000ff3e0ff */
[----:B------:R-:W-:Y:S02]  /*3ad0*/  UIADD3 UR10, UPT, UPT, UR10, 0x10, URZ ;  /* 0x000000100a0a7890 */ /* 0x000fe4000fffe0ff */
[----:B------:R-:W2:Y:S01]  /*3ae0*/  LDS R4, [R6+-0x88] ;  /* 0xffff780006047984 */ /* 0x000ea20000000800 */
[C---:B------:R-:W-:Y:S01]  /*3af0*/  @!P2 IADD3.X R19, PT, PT, R17.reuse, UR13, RZ, P1, !PT ;  /* 0x0000000d1113ac10 */ /* 0x040fe20008ffe4ff */
[----:B------:R-:W-:Y:S01]  /*3b00*/  UISETP.GE.AND UP0, UPT, UR10, -0xc, UPT ;  /* 0xfffffff40a00788c */ /* 0x000fe2000bf06270 */
[----:B------:R-:W-:Y:S04]  /*3b10*/  @!P2 IADD3 R20, P1, PT, R16, UR14, RZ ;  /* 0x0000000e1014ac10 */ /* 0x000fe8000ff3e0ff */
[C---:B------:R-:W-:Y:S01]  /*3b20*/  @!P2 IADD3.X R21, PT, PT, R17.reuse, UR15, RZ, P1, !PT ;  /* 0x0000000f1115ac10 */ /* 0x040fe20008ffe4ff */
[C---:B--2---:R-:W-:Y:S01]  /*3b30*/  FFMA.FTZ R5, R4.reuse, R8, R5 ;  /* 0x0000000804057223 */ /* 0x044fe20000010005 */
[C---:B------:R-:W-:Y:S01]  /*3b40*/  FFMA.FTZ R2, R4.reuse, R9, R2 ;  /* 0x0000000904027223 */ /* 0x040fe20000010002 */
[C---:B------:R-:W-:Y:S01]  /*3b50*/  FFMA.FTZ R3, R4.reuse, R10, R3 ;  /* 0x0000000a04037223 */ /* 0x040fe20000010003 */
[----:B------:R-:W-:Y:S02]  /*3b60*/  FFMA.FTZ R0, R4, R11, R0 ;  /* 0x0000000b04007223 */ /* 0x000fe40000010000 */
[----:B------:R0:W2:Y:S04]  /*3b70*/  @!P2 LDG.E.128 R8, desc[UR8][R18.64] ;  /* 0x000000081208a981 */ /* 0x0000a8000c1e1d00 */
[----:B------:R-:W2:Y:S01]  /*3b80*/  LDS R4, [R6+-0x44] ;  /* 0xffffbc0006047984 */ /* 0x000ea20000000800 */
[C---:B0-----:R-:W-:Y:S04]  /*3b90*/  @!P2 IADD3 R18, P1, PT, R16.reuse, UR16, RZ ;  /* 0x000000101012ac10 */ /* 0x041fe8000ff3e0ff */
[C---:B------:R-:W-:Y:S02]  /*3ba0*/  @!P2 IADD3.X R19, PT, PT, R17.reuse, UR17, RZ, P1, !PT ;  /* 0x000000111113ac10 */ /* 0x040fe40008ffe4ff */
[----:B------:R-:W-:Y:S04]  /*3bb0*/  IADD3 R16, P1, PT, R16, UR18, RZ ;  /* 0x0000001210107c10 */ /* 0x000fe8000ff3e0ff */
[----:B------:R-:W-:Y:S01]  /*3bc0*/  IADD3.X R17, PT, PT, R17, UR19, RZ, P1, !PT ;  /* 0x0000001311117c10 */ /* 0x000fe20008ffe4ff */
[C---:B--2---:R-:W-:Y:S01]  /*3bd0*/  FFMA.FTZ R5, R4.reuse, R8, R5 ;  /* 0x0000000804057223 */ /* 0x044fe20000010005 */
[C---:B------:R-:W-:Y:S01]  /*3be0*/  FFMA.FTZ R2, R4.reuse, R9, R2 ;  /* 0x0000000904027223 */ /* 0x040fe20000010002 */
[C---:B------:R-:W-:Y:S01]  /*3bf0*/  FFMA.FTZ R3, R4.reuse, R10, R3 ;  /* 0x0000000a04037223 */ /* 0x040fe20000010003 */
[----:B------:R-:W-:Y:S02]  /*3c00*/  FFMA.FTZ R0, R4, R11, R0 ;  /* 0x0000000b04007223 */ /* 0x000fe40000010000 */
[----:B------:R-:W2:Y:S04]  /*3c10*/  @!P2 LDG.E.128 R8, desc[UR8][R20.64] ;  /* 0x000000081408a981 */ /* 0x000ea8000c1e1d00 */
[----:B------:R-:W2:Y:S02]  /*3c20*/  LDS R4, [R6] ;  /* 0x0000000006047984 */ /* 0x000ea40000000800 */
[C---:B--2---:R-:W-:Y:S01]  /*3c30*/  FFMA.FTZ R5, R4.reuse, R8, R5 ;  /* 0x0000000804057223 */ /* 0x044fe20000010005 */
[C---:B------:R-:W-:Y:S01]  /*3c40*/  FFMA.FTZ R2, R4.reuse, R9, R2 ;  /* 0x0000000904027223 */ /* 0x040fe20000010002 */
[C---:B------:R-:W-:Y:S01]  /*3c50*/  FFMA.FTZ R3, R4.reuse, R10, R3 ;  /* 0x0000000a04037223 */ /* 0x040fe20000010003 */
[----:B------:R-:W-:Y:S02]  /*3c60*/  FFMA.FTZ R0, R4, R11, R0 ;  /* 0x0000000b04007223 */ /* 0x000fe40000010000 */
[----:B------:R0:W2:Y:S01]  /*3c70*/  @!P2 LDG.E.128 R8, desc[UR8][R18.64] ;  /* 0x000000081208a981 */ /* 0x0000a2000c1e1d00 */
[----:B------:R-:W-:Y:S03]  /*3c80*/  PLOP3.LUT P2, PT, P0, PT, PT, 0x80, 0x8 ;  /* 0x000000000008781c */ /* 0x000fe6000074f070 */
[----:B------:R-:W2:Y:S10]  /*3c90*/  LDS R4, [R6+0x44] ;  /* 0x0000440006047984 */ /* 0x000eb40000000800 */
[C---:B0-----:R-:W-:Y:S04]  /*3ca0*/  @!P2 IADD3 R18, P1, PT, R16.reuse, UR12, RZ ;  /* 0x0000000c1012ac10 */ /* 0x041fe8000ff3e0ff */
[C---:B------:R-:W-:Y:S02]  /*3cb0*/  @!P2 IADD3.X R19, PT, PT, R17.reuse, UR13, RZ, P1, !PT ;  /* 0x0000000d1113ac10 */ /* 0x040fe40008ffe4ff */
[----:B------:R-:W-:Y:S04]  /*3cc0*/  @!P2 IADD3 R20, P1, PT, R16, UR14, RZ ;  /* 0x0000000e1014ac10 */ /* 0x000fe8000ff3e0ff */
[C---:B------:R-:W-:Y:S01]  /*3cd0*/  @!P2 IADD3.X R21, PT, PT, R17.reuse, UR15, RZ, P1, !PT ;  /* 0x0000000f1115ac10 */ /* 0x040fe20008ffe4ff */
[C---:B--2---:R-:W-:Y:S01]  /*3ce0*/  FFMA.FTZ R5, R4.reuse, R8, R5 ;  /* 0x0000000804057223 */ /* 0x044fe20000010005 */
[C---:B------:R-:W-:Y:S01]  /*3cf0*/  FFMA.FTZ R2, R4.reuse, R9, R2 ;  /* 0x0000000904027223 */ /* 0x040fe20000010002 */
[C---:B------:R-:W-:Y:S01]  /*3d00*/  FFMA.FTZ R3, R4.reuse, R10, R3 ;  /* 0x0000000a04037223 */ /* 0x040fe20000010003 */
[----:B------:R-:W-:Y:S02]  /*3d10*/  FFMA.FTZ R0, R4, R11, R0 ;  /* 0x0000000b04007223 */ /* 0x000fe40000010000 */
[----:B------:R-:W2:Y:S04]  /*3d20*/  @!P2 LDG.E.128 R8, desc[UR8][R16.64] ;  /* 0x000000081008a981 */ /* 0x000ea8000c1e1d00 */
[----:B------:R-:W2:Y:S02]  /*3d30*/  LDS R4, [R6+0x88] ;  /* 0x0000880006047984 */ /* 0x000ea40000000800 */
[C---:B--2---:R-:W-:Y:S01]  /*3d40*/  FFMA.FTZ R5, R4.reuse, R8, R5 ;  /* 0x0000000804057223 */ /* 0x044fe20000010005 */
[C---:B------:R-:W-:Y:S01]  /*3d50*/  FFMA.FTZ R2, R4.reuse, R9, R2 ;  /* 0x0000000904027223 */ /* 0x040fe20000010002 */
[C---:B------:R-:W-:Y:S01]  /*3d60*/  FFMA.FTZ R3, R4.reuse, R10, R3 ;  /* 0x0000000a04037223 */ /* 0x040fe20000010003 */
[----:B------:R-:W-:Y:S02]  /*3d70*/  FFMA.FTZ R0, R4, R11, R0 ;  /* 0x0000000b04007223 */ /* 0x000fe40000010000 */
[----:B------:R0:W2:Y:S04]  /*3d80*/  @!P2 LDG.E.128 R8, desc[UR8][R18.64] ;  /* 0x000000081208a981 */ /* 0x0000a8000c1e1d00 */
[----:B------:R-:W2:Y:S01]  /*3d90*/  LDS R4, [R6+0xcc] ;  /* 0x0000cc0006047984 */ /* 0x000ea20000000800 */
        /* <DEDUP_REMOVED lines=8> */
[----:B------:R0:W2:Y:S04]  /*3e20*/  @!P2 LDG.E.128 R8, desc[UR8][R20.64] ;  /* 0x000000081408a981 */ /* 0x0000a8000c1e1d00 */
[----:B------:R-:W2:Y:S01]  /*3e30*/  LDS R4, [R6+0x110] ;  /* 0x0001100006047984 */ /* 0x000ea20000000800 */
[----:B0-----:R-:W-:Y:S04]  /*3e40*/  @!P2 IADD3 R20, P1, PT, R16, UR12, RZ ;  /* 0x0000000c1014ac10 */ /* 0x001fe8000ff3e0ff */
[C---:B------:R-:W-:Y:S01]  /*3e50*/  @!P2 IADD3.X R21, PT, PT, R17.reuse, UR13, RZ, P1, !PT ;  /* 0x0000000d1115ac10 */ /* 0x040fe20008ffe4ff */
        /* <DEDUP_REMOVED lines=66> */
[----:B------:R-:W2:Y:S04]  /*4280*/  @!P2 LDG.E.128 R8, desc[UR8][R18.64] ;  /* 0x000000081208a981 */ /* 0x000ea8000c1e1d00 */
[----:B------:R0:W2:Y:S02]  /*4290*/  LDS R4, [R6+0x374] ;  /* 0x0003740006047984 */ /* 0x0000a40000000800 */
[----:B0-----:R-:W-:Y:S01]  /*42a0*/  IADD3 R6, PT, PT, R6, 0x440, RZ ;  /* 0x0000044006067810 */ /* 0x001fe20007ffe0ff */
[C---:B--2---:R-:W-:Y:S01]  /*42b0*/  FFMA.FTZ R5, R4.reuse, R8, R5 ;  /* 0x0000000804057223 */ /* 0x044fe20000010005 */
[C---:B------:R-:W-:Y:S01]  /*42c0*/  FFMA.FTZ R2, R4.reuse, R9, R2 ;  /* 0x0000000904027223 */ /* 0x040fe20000010002 */
[C---:B------:R-:W-:Y:S01]  /*42d0*/  FFMA.FTZ R3, R4.reuse, R10, R3 ;  /* 0x0000000a04037223 */ /* 0x040fe20000010003 */
[----:B------:R-:W-:Y:S01]  /*42e0*/  FFMA.FTZ R0, R4, R11, R0 ;  /* 0x0000000b04007223 */ /* 0x000fe20000010000 */
[----:B------:R-:W-:Y:S09]  /*42f0*/  BRA.U !UP0, `(.L_x_359) ;  /* 0xfffffff508ec7547 */ /* 0x000ff2000b83ffff */
.L_x_358:
[----:B------:R-:W-:-:S04]  /*4300*/  UIADD3 UR5, UPT, UPT, -UR10, URZ, URZ ;  /* 0x000000ff0a057290 */ /* 0x000fc8000fffe1ff */
[----:B------:R-:W-:-:S09]  /*4310*/  UISETP.GT.AND UP0, UPT, UR5, 0x4, UPT ;  /* 0x000000040500788c */ /* 0x000fd2000bf04270 */
[----:B------:R-:W-:Y:S05]  /*4320*/  BRA.U !UP0, `(.L_x_360) ;  /* 0x0000000508187547 */ /* 0x000fea000b800000 */
[----:B------:R-:W-:Y:S01]  /*4330*/  ISETP.GE.AND P0, PT, R12, UR7, PT ;  /* 0x000000070c007c0c */ /* 0x000fe2000bf06270 */
[----:B------:R-:W0:Y:S04]  /*4340*/  LDS R4, [R6+-0x88] ;  /* 0xffff780006047984 */ /* 0x000e280000000800 */
[----:B------:R-:W-:Y:S08]  /*4350*/  LDS R15, [R6+0xcc] ;  /* 0x0000cc00060f7984 */ /* 0x000ff00000000800 */
[----:B------:R-:W0:Y:S01]  /*4360*/  @!P0 LDG.E.128 R8, desc[UR8][R16.64] ;  /* 0x0000000810088981 */ /* 0x000e22000c1e1d00 */
[----:B------:R-:W-:-:S04]  /*4370*/  @!P0 IADD3 R18, P1, PT, R16, UR12, RZ ;  /* 0x0000000c10128c10 */ /* 0x000fc8000ff3e0ff */
[----:B------:R-:W-:Y:S02]  /*4380*/  @!P0 IADD3.X R19, PT, PT, R17, UR13, RZ, P1, !PT ;  /* 0x0000000d11138c10 */ /* 0x000fe40008ffe4ff */
[----:B------:R-:W-:Y:S01]  /*4390*/  @!P0 IADD3 R20, P1, PT, R16, UR14, RZ ;  /* 0x0000000e10148c10 */ /* 0x000fe2000ff3e0ff */
[-C--:B0-----:R-:W-:Y:S01]  /*43a0*/  FFMA.FTZ R5, R8, R4.reuse, R5 ;  /* 0x0000000408057223 */ /* 0x081fe20000010005 */
[-C--:B------:R-:W-:Y:S01]  /*43b0*/  FFMA.FTZ R2, R9, R4.reuse, R2 ;  /* 0x0000000409027223 */ /* 0x080fe20000010002 */
[-C--:B------:R-:W-:Y:S01]  /*43c0*/  FFMA.FTZ R3, R10, R4.reuse, R3 ;  /* 0x000000040a037223 */ /* 0x080fe20000010003 */
[----:B------:R-:W-:Y:S02]  /*43d0*/  FFMA.FTZ R0, R11, R4, R0 ;  /* 0x000000040b007223 */ /* 0x000fe40000010000 */
[----:B------:R-:W2:Y:S01]  /*43e0*/  @!P0 LDG.E.128 R8, desc[UR8][R18.64] ;  /* 0x0000000812088981 */ /* 0x000ea2000c1e1d00 */
[----:B------:R-:W-:-:S03]  /*43f0*/  @!P0 IADD3.X R21, PT, PT, R17, UR15, RZ, P1, !PT ;  /* 0x0000000f11158c10 */ /* 0x000fc60008ffe4ff */
[----:B------:R-:W2:Y:S01]  /*4400*/  LDS R4, [R6+-0x44] ;  /* 0xffffbc0006047984 */ /* 0x000ea20000000800 */
[----:B------:R-:W-:Y:S01]  /*4410*/  @!P0 IADD3 R22, P1, PT, R16, UR16, RZ ;  /* 0x0000001010168c10 */ /* 0x000fe2000ff3e0ff */
[-C--:B--2---:R-:W-:Y:S01]  /*4420*/  FFMA.FTZ R5, R8, R4.reuse, R5 ;  /* 0x0000000408057223 */ /* 0x084fe20000010005 */
[-C--:B------:R-:W-:Y:S01]  /*4430*/  FFMA.FTZ R2, R9, R4.reuse, R2 ;  /* 0x0000000409027223 */ /* 0x080fe20000010002 */
[-C--:B------:R-:W-:Y:S01]  /*4440*/  FFMA.FTZ R3, R10, R4.reuse, R3 ;  /* 0x000000040a037223 */ /* 0x080fe20000010003 */
[----:B------:R-:W-:Y:S02]  /*4450*/  FFMA.FTZ R0, R11, R4, R0 ;  /* 0x000000040b007223 */ /* 0x000fe40000010000 */
[----:B------:R-:W2:Y:S01]  /*4460*/  @!P0 LDG.E.128 R8, desc[UR8][R20.64] ;  /* 0x0000000814088981 */ /* 0x000ea2000c1e1d00 */
[----:B------:R-:W-:-:S03]  /*4470*/  @!P0 IADD3.X R23, PT, PT, R17, UR17, RZ, P1, !PT ;  /* 0x0000001111178c10 */ /* 0x000fc60008ffe4ff */
[----:B------:R-:W2:Y:S01]  /*4480*/  LDS R4, [R6] ;  /* 0x0000000006047984 */ /* 0x000ea20000000800 */
[----:B------:R-:W-:Y:S01]  /*4490*/  IADD3 R16, P1, PT, R16, UR18, RZ ;  /* 0x0000001210107c10 */ /* 0x000fe2000ff3e0ff */
[-C--:B--2---:R-:W-:Y:S01]  /*44a0*/  FFMA.FTZ R5, R8, R4.reuse, R5 ;  /* 0x0000000408057223 */ /* 0x084fe20000010005 */
[-C--:B------:R-:W-:Y:S01]  /*44b0*/  FFMA.FTZ R2, R9, R4.reuse, R2 ;  /* 0x0000000409027223 */ /* 0x080fe20000010002 */
[-C--:B------:R-:W-:Y:S01]  /*44c0*/  FFMA.FTZ R3, R10, R4.reuse, R3 ;  /* 0x000000040a037223 */ /* 0x080fe20000010003 */
[----:B------:R-:W-:Y:S02]  /*44d0*/  FFMA.FTZ R0, R11, R4, R0 ;  /* 0x000000040b007223 */ /* 0x000fe40000010000 */
[----:B------:R-:W2:Y:S01]  /*44e0*/  @!P0 LDG.E.128 R8, desc[UR8][R22.64] ;  /* 0x0000000816088981 */ /* 0x000ea2000c1e1d00 */
[----:B------:R-:W-:-:S03]  /*44f0*/  IADD3.X R17, PT, PT, R17, UR19, RZ, P1, !PT ;  /* 0x0000001311117c10 */ /* 0x000fc60008ffe4ff */
[----:B------:R-:W2:Y:S01]  /*4500*/  LDS R4, [R6+0x44] ;  /* 0x0000440006047984 */ /* 0x000ea20000000800 */
[----:B------:R-:W-:Y:S01]  /*4510*/  @!P0 IADD3 R24, P1, PT, R16, UR12, RZ ;  /* 0x0000000c10188c10 */ /* 0x000fe2000ff3e0ff */
[-C--:B--2---:R-:W-:Y:S01]  /*4520*/  FFMA.FTZ R5, R8, R4.reuse, R5 ;  /* 0x0000000408057223 */ /* 0x084fe20000010005 */
[-C--:B------:R-:W-:Y:S01]  /*4530*/  FFMA.FTZ R2, R9, R4.reuse, R2 ;  /* 0x0000000409027223 */ /* 0x080fe20000010002 */
[-C--:B------:R-:W-:Y:S01]  /*4540*/  FFMA.FTZ R3, R10, R4.reuse, R3 ;  /* 0x000000040a037223 */ /* 0x080fe20000010003 */
[----:B------:R-:W-:Y:S02]  /*4550*/  FFMA.FTZ R0, R11, R4, R0 ;  /* 0x000000040b007223 */ /* 0x000fe40000010000 */
[----:B------:R-:W2:Y:S01]  /*4560*/  @!P0 LDG.E.128 R8, desc[UR8][R16.64] ;  /* 0x0000000810088981 */ /* 0x000ea2000c1e1d00 */
[----:B------:R-:W-:-:S03]  /*4570*/  @!P0 IADD3.X R25, PT, PT, R17, UR13, RZ, P1, !PT ;  /* 0x0000000d11198c10 */ /* 0x000fc60008ffe4ff */
[----:B------:R-:W2:Y:S01]  /*4580*/  LDS R4, [R6+0x88] ;  /* 0x0000880006047984 */ /* 0x000ea20000000800 */
[----:B------:R-:W-:Y:S01]  /*4590*/  @!P0 IADD3 R20, P1, PT, R16, UR14, RZ ;  /* 0x0000000e10148c10 */ /* 0x000fe2000ff3e0ff */
[-C--:B--2---:R-:W-:Y:S01]  /*45a0*/  FFMA.FTZ R5, R8, R4.reuse, R5 ;  /* 0x0000000408057223 */ /* 0x084fe20000010005 */
[-C--:B------:R-:W-:Y:S01]  /*45b0*/  FFMA.FTZ R2, R9, R4.reuse, R2 ;  /* 0x0000000409027223 */ /* 0x080fe20000010002 */
[-C--:B------:R-:W-:Y:S01]  /*45c0*/  FFMA.FTZ R3, R10, R4.reuse, R3 ;  /* 0x000000040a037223 */ /* 0x080fe20000010003 */
[----:B------:R-:W-:Y:S02]  /*45d0*/  FFMA.FTZ R0, R11, R4, R0 ;  /* 0x000000040b007223 */ /* 0x000fe40000010000 */
[----:B------:R-:W2:Y:S01]  /*45e0*/  @!P0 LDG.E.128 R8, desc[UR8][R24.64] ;  /* 0x0000000818088981 */ /* 0x000ea2000c1e1d00 */
[----:B------:R-:W-:Y:S02]  /*45f0*/  @!P0 IADD3.X R21, PT, PT, R17, UR15, RZ, P1, !PT ;  /* 0x0000000f11158c10 */ /* 0x000fe40008ffe4ff */
[----:B------:R-:W-:Y:S01]  /*4600*/  @!P0 IADD3 R18, P1, PT, R16, UR16, RZ ;  /* 0x0000001010128c10 */ /* 0x000fe2000ff3e0ff */
[-C--:B--2---:R-:W-:Y:S01]  /*4610*/  FFMA.FTZ R5, R8, R15.reuse, R5 ;  /* 0x0000000f08057223 */ /* 0x084fe20000010005 */
[-C--:B------:R-:W-:Y:S01]  /*4620*/  FFMA.FTZ R2, R9, R15.reuse, R2 ;  /* 0x0000000f09027223 */ /* 0x080fe20000010002 */
[-C--:B------:R-:W-:Y:S01]  /*4630*/  FFMA.FTZ R3, R10, R15.reuse, R3 ;  /* 0x0000000f0a037223 */ /* 0x080fe20000010003 */
[----:B------:R-:W-:-:S02]  /*4640*/  FFMA.FTZ R0, R11, R15, R0 ;  /* 0x0000000f0b007223 */ /* 0x000fc40000010000 */
[----:B------:R-:W2:Y:S01]  /*4650*/  @!P0 LDG.E.128 R8, desc[UR8][R20.64] ;  /* 0x0000000814088981 */ /* 0x000ea2000c1e1d00 */
[----:B------:R-:W-:-:S03]  /*4660*/  @!P0 IADD3.X R19, PT, PT, R17, UR17, RZ, P1, !PT ;  /* 0x0000001111138c10 */ /* 0x000fc60008ffe4ff */
        /* <DEDUP_REMOVED lines=8> */
[----:B------:R-:W-:Y:S01]  /*46f0*/  IADD3 R16, P0, PT, R16, UR18, RZ ;  /* 0x0000001210107c10 */ /* 0x000fe2000ff1e0ff */
[----:B------:R0:W2:Y:S01]  /*4700*/  LDS R15, [R6+0x154] ;  /* 0x00015400060f7984 */ /* 0x0000a20000000800 */
[----:B------:R-:W-:-:S02]  /*4710*/  UPLOP3.LUT UP1, UPT, UPT, UPT, UPT, 0x40, 0x4 ;  /* 0x000000000004789c */ /* 0x000fc40003f2e870 */
[----:B------:R-:W-:Y:S01]  /*4720*/  IADD3.X R17, PT, PT, R17, UR19, RZ, P0, !PT ;  /* 0x0000001311117c10 */ /* 0x000fe200087fe4ff */
[----:B------:R-:W-:Y:S01]  /*4730*/  UIADD3 UR10, UPT, UPT, UR10, 0x4, URZ ;  /* 0x000000040a0a7890 */ /* 0x000fe2000fffe0ff */
[----:B0-----:R-:W-:Y:S01]  /*4740*/  IADD3 R6, PT, PT, R4, 0x110, RZ ;  /* 0x0000011004067810 */ /* 0x001fe20007ffe0ff */
[-C--:B--2---:R-:W-:Y:S01]  /*4750*/  FFMA.FTZ R5, R8, R15.reuse, R5 ;  /* 0x0000000f08057223 */ /* 0x084fe20000010005 */
[-C--:B------:R-:W-:Y:S01]  /*4760*/  FFMA.FTZ R2, R9, R15.reuse, R2 ;  /* 0x0000000f09027223 */ /* 0x080fe20000010002 */
[-C--:B------:R-:W-:Y:S01]  /*4770*/  FFMA.FTZ R3, R10, R15.reuse, R3 ;  /* 0x0000000f0a037223 */ /* 0x080fe20000010003 */
[----:B------:R-:W-:-:S07]  /*4780*/  FFMA.FTZ R0, R11, R15, R0 ;  /* 0x0000000f0b007223 */ /* 0x000fce0000010000 */
.L_x_360:
[----:B------:R-:W-:-:S09]  /*4790*/  UISETP.NE.OR UP1, UPT, UR10, URZ, UP1 ;  /* 0x000000ff0a00728c */ /* 0x000fd20008f25670 */
[----:B------:R-:W-:Y:S05]  /*47a0*/  BRA.U !UP1, `(.L_x_356) ;  /* 0x0000000109947547 */ /* 0x000fea000b800000 */
.L_x_357:
[----:B------:R-:W-:-:S13]  /*47b0*/  ISETP.GE.AND P0, PT, R12, UR7, PT ;  /* 0x000000070c007c0c */ /* 0x000fda000bf06270 */
.L_x_361:
[----:B------:R0:W2:Y:S01]  /*47c0*/  @!P0 LDG.E.128 R8, desc[UR8][R16.64] ;  /* 0x0000000810088981 */ /* 0x0000a2000c1e1d00 */
[C---:B------:R-:W-:Y:S01]  /*47d0*/  @!P0 IADD3 R22, P1, PT, R16.reuse, UR12, RZ ;  /* 0x0000000c10168c10 */ /* 0x040fe2000ff3e0ff */
[----:B------:R-:W-:Y:S02]  /*47e0*/  UIADD3 UR10, UPT, UPT, UR10, 0x4, URZ ;  /* 0x000000040a0a7890 */ /* 0x000fe4000fffe0ff */
[----:B------:R-:W2:Y:S01]  /*47f0*/  LDS R4, [R6+-0x88] ;  /* 0xffff780006047984 */ /* 0x000ea20000000800 */
[C---:B------:R-:W-:Y:S01]  /*4800*/  @!P0 IADD3.X R23, PT, PT, R17.reuse, UR13, RZ, P1, !PT ;  /* 0x0000000d11178c10 */ /* 0x040fe20008ffe4ff */
[----:B------:R-:W-:Y:S01]  /*4810*/  UISETP.NE.AND UP0, UPT, UR10, URZ, UPT ;  /* 0x000000ff0a00728c */ /* 0x000fe2000bf05270 */
[C---:B------:R-:W-:Y:S04]  /*4820*/  @!P0 IADD3 R20, P1, PT, R16.reuse, UR14, RZ ;  /* 0x0000000e10148c10 */ /* 0x040fe8000ff3e0ff */
[C---:B------:R-:W-:Y:S02]  /*4830*/  @!P0 IADD3.X R21, PT, PT, R17.reuse, UR15, RZ, P1, !PT ;  /* 0x0000000f11158c10 */ /* 0x040fe40008ffe4ff */
[C---:B------:R-:W-:Y:S04]  /*4840*/  @!P0 IADD3 R18, P1, PT, R16.reuse, UR16, RZ ;  /* 0x0000001010128c10 */ /* 0x040fe8000ff3e0ff */
[C---:B------:R-:W-:Y:S02]  /*4850*/  @!P0 IADD3.X R19, PT, PT, R17.reuse, UR17, RZ, P1, !PT ;  /* 0x0000001111138c10 */ /* 0x040fe40008ffe4ff */
[----:B0-----:R-:W-:Y:S04]  /*4860*/  IADD3 R16, P1, PT, R16, UR18, RZ ;  /* 0x0000001210107c10 */ /* 0x001fe8000ff3e0ff */
[----:B------:R-:W-:Y:S01]  /*4870*/  IADD3.X R17, PT, PT, R17, UR19, RZ, P1, !PT ;  /* 0x0000001311117c10 */ /* 0x000fe20008ffe4ff */
[C---:B--2---:R-:W-:Y:S01]  /*4880*/  FFMA.FTZ R5, R4.reuse, R8, R5 ;  /* 0x0000000804057223 */ /* 0x044fe20000010005 */
[C---:B------:R-:W-:Y:S01]  /*4890*/  FFMA.FTZ R2, R4.reuse, R9, R2 ;  /* 0x0000000904027223 */ /* 0x040fe20000010002 */
[C---:B------:R-:W-:Y:S01]  /*48a0*/  FFMA.FTZ R3, R4.reuse, R10, R3 ;  /* 0x0000000a04037223 */ /* 0x040fe20000010003 */
[----:B------:R-:W-:Y:S02]  /*48b0*/  FFMA.FTZ R0, R4, R11, R0 ;  /* 0x0000000b04007223 */ /* 0x000fe40000010000 */
[----:B------:R-:W2:Y:S04]  /*48c0*/  @!P0 LDG.E.128 R8, desc[UR8][R22.64] ;  /* 0x0000000816088981 */ /* 0x000ea8000c1e1d00 */
[----:B------:R-:W2:Y:S02]  /*48d0*/  LDS R4, [R6+-0x44] ;  /* 0xffffbc0006047984 */ /* 0x000ea40000000800 */
        /* <DEDUP_REMOVED lines=17> */
[----:B------:R-:W-:Y:S09]  /*49f0*/  BRA.U UP0, `(.L_x_361) ;  /* 0xfffffffd00707547 */ /* 0x000ff2000b83ffff */
.L_x_356:
[----:B------:R-:W-:-:S09]  /*4a00*/  UISETP.NE.AND UP0, UPT, UR4, URZ, UPT ;  /* 0x000000ff0400728c */ /* 0x000fd2000bf05270 */
[----:B------:R-:W-:Y:S05]  /*4a10*/  BRA.U !UP0, `(.L_x_355) ;  /* 0x0000000108447547 */ /* 0x000fea000b800000 */
[----:B------:R-:W-:Y:S01]  /*4a20*/  IMAD R13, R13, 0x44, R14 ;  /* 0x000000440d0d7824 */ /* 0x000fe200078e020e */
[----:B------:R-:W-:Y:S01]  /*4a30*/  ISETP.GE.AND P0, PT, R12, UR7, PT ;  /* 0x000000070c007c0c */ /* 0x000fe2000bf06270 */
[----:B------:R-:W-:Y:S02]  /*4a40*/  UIMAD.WIDE UR10, UR11, 0x4, URZ ;  /* 0x000000040b0a78a5 */ /* 0x000fe4000f8e02ff */
[----:B------:R-:W-:Y:S01]  /*4a50*/  UIADD3 UR4, UPT, UPT, -UR4, URZ, URZ ;  /* 0x000000ff04047290 */ /* 0x000fe2000fffe1ff */
[----:B------:R-:W-:-:S11]  /*4a60*/  IADD3 R6, PT, PT, R13, UR6, RZ ;  /* 0x000000060d067c10 */ /* 0x000fd6000fffe0ff */
.L_x_362:
[----:B------:R0:W2:Y:S01]  /*4a70*/  @!P0 LDG.E.128 R8, desc[UR8][R16.64] ;  /* 0x0000000810088981 */ /* 0x0000a2000c1e1d00 */
[----:B------:R-:W-:Y:S03]  /*4a80*/  UIADD3 UR4, UPT, UPT, UR4, 0x1, URZ ;  /* 0x0000000104047890 */ /* 0x000fe6000fffe0ff */
[----:B------:R1:W2:Y:S01]  /*4a90*/  LDS R4, [R6] ;  /* 0x0000000006047984 */ /* 0x0002a20000000800 */
[----:B------:R-:W-:Y:S01]  /*4aa0*/  UISETP.NE.AND UP0, UPT, UR4, URZ, UPT ;  /* 0x000000ff0400728c */ /* 0x000fe2000bf05270 */
[----:B0-----:R-:W-:Y:S02]  /*4ab0*/  IADD3 R16, P1, PT, R16, UR10, RZ ;  /* 0x0000000a10107c10 */ /* 0x001fe4000ff3e0ff */
[----:B-1----:R-:W-:Y:S02]  /*4ac0*/  IADD3 R6, PT, PT, R6, 0x44, RZ ;  /* 0x0000004406067810 */ /* 0x002fe40007ffe0ff */
[----:B------:R-:W-:Y:S01]  /*4ad0*/  IADD3.X R17, PT, PT, R17, UR11, RZ, P1, !PT ;  /* 0x0000000b11117c10 */ /* 0x000fe20008ffe4ff */
[C---:B--2---:R-:W-:Y:S01]  /*4ae0*/  FFMA.FTZ R5, R4.reuse, R8, R5 ;  /* 0x0000000804057223 */ /* 0x044fe20000010005 */
[C---:B------:R-:W-:Y:S01]  /*4af0*/  FFMA.FTZ R2, R4.reuse, R9, R2 ;  /* 0x0000000904027223 */ /* 0x040fe20000010002 */
[C---:B------:R-:W-:Y:S01]  /*4b00*/  FFMA.FTZ R3, R4.reuse, R10, R3 ;  /* 0x0000000a04037223 */ /* 0x040fe20000010003 */
[----:B------:R-:W-:Y:S01]  /*4b10*/  FFMA.FTZ R0, R4, R11, R0 ;  /* 0x0000000b04007223 */ /* 0x000fe20000010000 */
[----:B------:R-:W-:Y:S09]  /*4b20*/  BRA.U UP0, `(.L_x_362) ;  /* 0xfffffffd00d07547 */ /* 0x000ff2000b83ffff */
.L_x_355:
[----:B------:R-:W-:-:S04]  /*4b30*/  IADD3 R12, PT, PT, R12, UR20, RZ ;  /* 0x000000140c0c7c10 */ /* 0x000fc8000fffe0ff */
[----:B------:R-:W-:-:S13]  /*4b40*/  ISETP.GE.AND P0, PT, R12, UR21, PT ;  /* 0x000000150c007c0c */ /* 0x000fda000bf06270 */
[----:B------:R-:W-:Y:S05]  /*4b50*/  @P0 EXIT ;  /* 0x000000000000094d */ /* 0x000fea0003800000 */
[----:B------:R-:W-:Y:S01]  /*4b60*/  IABS R10, UR22 ;  /* 0x00000016000a7c13 */ /* 0x000fe20008000000 */
[----:B------:R-:W1:Y:S01]  /*4b70*/  LDC R9, c[0x0][0x434] ;  /* 0x00010d00ff097b82 */ /* 0x000e620000000800 */
[----:B------:R-:W-:Y:S01]  /*4b80*/  IABS R13, R12 ;  /* 0x0000000c000d7213 */ /* 0x000fe20000000000 */
[----:B------:R-:W2:Y:S01]  /*4b90*/  LDCU.128 UR4, c[0x0][0x400] ;  /* 0x00008000ff0477ac */ /* 0x000ea20008000c00 */
[----:B------:R-:W3:Y:S01]  /*4ba0*/  I2F.RP R8, R10 ;  /* 0x0000000a00087306 */ /* 0x000ee20000209400 */
[----:B0-----:R-:W-:Y:S01]  /*4bb0*/  IABS R6, UR22 ;  /* 0x0000001600067c13 */ /* 0x001fe20008000000 */
[----:B------:R-:W0:Y:S01]  /*4bc0*/  LDCU.64 UR10, c[0x0][0x410] ;  /* 0x00008200ff0a77ac */ /* 0x000e220008000a00 */
[----:B------:R-:W-:-:S03]  /*4bd0*/  F2FP.F16.F32.PACK_AB R2, R2, R5 ;  /* 0x000000050202723e */ /* 0x000fc600000000ff */
[----:B------:R-:W-:Y:S01]  /*4be0*/  IMAD.MOV R6, RZ, RZ, -R6 ;  /* 0x000000ffff067224 */ /* 0x000fe200078e0a06 */
[----:B------:R-:W-:Y:S01]  /*4bf0*/  F2FP.F16.F32.PACK_AB R3, R0, R3 ;  /* 0x000000030003723e */ /* 0x000fe200000000ff */
[----:B---3--:R-:W3:Y:S02]  /*4c00*/  MUFU.RCP R14, R8 ;  /* 0x00000008000e7308 */ /* 0x008ee40000001000 */
[----:B---3--:R-:W-:Y:S01]  /*4c10*/  VIADD R14, R14, 0xffffffe ;  /* 0x0ffffffe0e0e7836 */ /* 0x008fe20000000000 */
[----:B-1----:R-:W-:-:S05]  /*4c20*/  IABS R8, R9 ;  /* 0x0000000900087213 */ /* 0x002fca0000000000 */
[----:B------:R-:W1:Y:S02]  /*4c30*/  F2I.FTZ.U32.TRUNC.NTZ R15, R14 ;  /* 0x0000000e000f7305 */ /* 0x000e64000021f000 */
[----:B-1----:R-:W-:Y:S02]  /*4c40*/  IMAD.MOV R4, RZ, RZ, -R15 ;  /* 0x000000ffff047224 */ /* 0x002fe400078e0a0f */
[----:B------:R-:W-:Y:S02]  /*4c50*/  HFMA2 R14, -RZ, RZ, 0, 0 ;  /* 0x00000000ff0e7431 */ /* 0x000fe400000001ff */
[----:B------:R-:W-:-:S04]  /*4c60*/  IMAD R4, R4, R10, RZ ;  /* 0x0000000a04047224 */ /* 0x000fc800078e02ff */
[----:B------:R-:W-:-:S04]  /*4c70*/  IMAD.HI.U32 R4, R15, R4, R14 ;  /* 0x000000040f047227 */ /* 0x000fc800078e000e */
[----:B------:R-:W-:Y:S02]  /*4c80*/  HFMA2 R15, -RZ, RZ, 0, 0 ;  /* 0x00000000ff0f7431 */ /* 0x000fe400000001ff */
[----:B------:R-:W-:Y:S02]  /*4c90*/  IMAD.HI.U32 R11, R4, R13, RZ ;  /* 0x0000000d040b7227 */ /* 0x000fe400078e00ff */
[----:B------:R-:W1:Y:S02]  /*4ca0*/  I2F.RP R4, R8 ;  /* 0x0000000800047306 */ /* 0x000e640000209400 */
[----:B------:R-:W-:Y:S01]  /*4cb0*/  IMAD R13, R11, R6, R13 ;  /* 0x000000060b0d7224 */ /* 0x000fe200078e020d */
[----:B------:R-:W-:-:S04]  /*4cc0*/  LOP3.LUT R6, R12, UR22, RZ, 0x3c, !PT ;  /* 0x000000160c067c12 */ /* 0x000fc8000f8e3cff */
[----:B------:R-:W-:Y:S02]  /*4cd0*/  ISETP.GT.U32.AND P1, PT, R10, R13, PT ;  /* 0x0000000d0a00720c */ /* 0x000fe40003f24070 */
[----:B------:R-:W-:Y:S01]  /*4ce0*/  ISETP.GE.AND P0, PT, R6, RZ, PT ;  /* 0x000000ff0600720c */ /* 0x000fe20003f06270 */
[----:B-1----:R-:W1:Y:S10]  /*4cf0*/  MUFU.RCP R4, R4 ;  /* 0x0000000400047308 */ /* 0x002e740000001000 */
[----:B------:R-:W-:Y:S01]  /*4d00*/  @!P1 IMAD.IADD R13, R13, 0x1, -R10 ;  /* 0x000000010d0d9824 */ /* 0x000fe200078e0a0a */
[----:B------:R-:W-:-:S02]  /*4d10*/  @!P1 IADD3 R11, PT, PT, R11, 0x1, RZ ;  /* 0x000000010b0b9810 */ /* 0x000fc40007ffe0ff */
[----:B------:R-:W-:Y:S02]  /*4d20*/  ISETP.NE.AND P1, PT, RZ, UR22, PT ;  /* 0x00000016ff007c0c */ /* 0x000fe4000bf25270 */
[----:B------:R-:W-:Y:S01]  /*4d30*/  ISETP.GE.U32.AND P2, PT, R13, R10, PT ;  /* 0x0000000a0d00720c */ /* 0x000fe20003f46070 */
[----:B-1----:R-:W-:-:S04]  /*4d40*/  VIADD R16, R4, 0xffffffe ;  /* 0x0ffffffe04107836 */ /* 0x002fc80000000000 */
[----:B------:R-:W1:Y:S08]  /*4d50*/  F2I.FTZ.U32.TRUNC.NTZ R17, R16 ;  /* 0x0000001000117305 */ /* 0x000e70000021f000 */
[----:B------:R-:W-:-:S05]  /*4d60*/  @P2 VIADD R11, R11, 0x1 ;  /* 0x000000010b0b2836 */ /* 0x000fca0000000000 */
[----:B------:R-:W-:Y:S02]  /*4d70*/  @!P0 IADD3 R11, PT, PT, -R11, RZ, RZ ;  /* 0x000000ff0b0b8210 */ /* 0x000fe40007ffe1ff */
[----:B------:R-:W-:-:S05]  /*4d80*/  @!P1 LOP3.LUT R11, RZ, UR22, RZ, 0x33, !PT ;  /* 0x00000016ff0b9c12 */ /* 0x000fca000f8e33ff */
[----:B------:R-:W-:Y:S02]  /*4d90*/  IMAD R10, R11, UR22, RZ ;  /* 0x000000160b0a7c24 */ /* 0x000fe4000f8e02ff */
[----:B-1----:R-:W-:Y:S01]  /*4da0*/  IMAD.MOV R13, RZ, RZ, -R17 ;  /* 0x000000ffff0d7224 */ /* 0x002fe200078e0a11 */
        /* <DEDUP_REMOVED lines=10> */
[----:B--2---:R-:W-:-:S04]  /*4e50*/  IMAD.WIDE.U32 R14, R11, UR4, R14 ;  /* 0x000000040b0e7c25 */ /* 0x004fc8000f8e000e */
[----:B------:R-:W-:Y:S01]  /*4e60*/  IMAD R13, R8, R13, R4 ;  /* 0x0000000d080d7224 */ /* 0x000fe200078e0204 */
[----:B------:R-:W-:-:S04]  /*4e70*/  SHF.R.S32.HI R4, RZ, 0x1f, R11 ;  /* 0x0000001fff047819 */ /* 0x000fc8000001140b */
[----:B------:R-:W-:Y:S01]  /*4e80*/  ISETP.GT.U32.AND P0, PT, R8, R13, PT ;  /* 0x0000000d0800720c */ /* 0x000fe20003f04070 */
[----:B------:R-:W-:-:S04]  /*4e90*/  IMAD R4, R4, UR4, RZ ;  /* 0x0000000404047c24 */ /* 0x000fc8000f8e02ff */
[----:B------:R-:W-:Y:S01]  /*4ea0*/  IMAD R11, R11, UR5, R4 ;  /* 0x000000050b0b7c24 */ /* 0x000fe2000f8e0204 */
[----:B------:R-:W1:Y:S03]  /*4eb0*/  LDCU.64 UR4, c[0x0][0x3f0] ;  /* 0x00007e00ff0477ac */ /* 0x000e660008000a00 */
        /* <DEDUP_REMOVED lines=10> */
[----:B0-----:R-:W-:-:S03]  /*4f60*/  IMAD.WIDE.U32 R14, R6, UR10, R14 ;  /* 0x0000000a060e7c25 */ /* 0x001fc6000f8e000e */
        /* <DEDUP_REMOVED lines=9> */
[----:B-1----:R-:W-:-:S04]  /*5000*/  LEA R4, P0, R14, UR4, 0x1 ;  /* 0x000000040e047c11 */ /* 0x002fc8000f8008ff */
[----:B------:R-:W-:-:S05]  /*5010*/  LEA.HI.X R5, R14, UR5, R6, 0x1, P0 ;  /* 0x000000050e057c11 */ /* 0x000fca00080f0c06 */
[----:B------:R-:W-:Y:S01]  /*5020*/  STG.E.64 desc[UR8][R4.64], R2 ;  /* 0x0000000204007986 */ /* 0x000fe2000c101b08 */
[----:B------:R-:W-:Y:S05]  /*5030*/  EXIT ;  /* 0x000000000000794d */ /* 0x000fea0003800000 */
        .weak           $__internal_9_$__cuda_sm20_div_s64
        .type           $__internal_9_$__cuda_sm20_div_s64,@function
        .size           $__internal_9_$__cuda_sm20_div_s64,(.L_x_10217 - $__internal_9_$__cuda_sm20_div_s64)
$__internal_9_$__cuda_sm20_div_s64:
        /* <DEDUP_REMOVED lines=28> */
[----:B------:R-:W-:Y:S01]  /*5200*/  IADD3 R14, P0, PT, RZ, -R38, RZ ;  /* 0x80000026ff0e7210 */ /* 0x000fe20007f1e0ff */
[----:B------:R-:W-:Y:S01]  /*5210*/  IMAD.MOV.U32 R39, RZ, RZ, RZ ;  /* 0x000000ffff277224 */ /* 0x000fe200078e00ff */
[----:B------:R-:W-:Y:S01]  /*5220*/  ISETP.GE.AND P1, PT, R19, RZ, PT ;  /* 0x000000ff1300720c */ /* 0x000fe20003f26270 */
[----:B------:R-:W-:Y:S02]  /*5230*/  IMAD R10, R21, R28, R10 ;  /* 0x0000001c150a7224 */ /* 0x000fe400078e020a */
[----:B------:R-:W-:-:S04]  /*5240*/  IMAD.HI.U32 R36, R37, R14, RZ ;  /* 0x0000000e25247227 */ /* 0x000fc800078e00ff */
[----:B------:R-:W-:-:S04]  /*5250*/  IMAD.X R10, RZ, RZ, ~R10, P0 ;  /* 0x000000ffff0a7224 */ /* 0x000fc800000e0e0a */
[----:B------:R-:W-:-:S04]  /*5260*/  IMAD.WIDE.U32 R36, P4, R37, R10, R36 ;  /* 0x0000000a25247225 */ /* 0x000fc80007880024 */
[----:B------:R-:W-:-:S04]  /*5270*/  IMAD.HI.U32 R13, P3, R21, R14, R36 ;  /* 0x0000000e150d7227 */ /* 0x000fc80007860024 */
[CC--:B------:R-:W-:Y:S02]  /*5280*/  IMAD R14, R21.reuse, R10.reuse, RZ ;  /* 0x0000000a150e7224 */ /* 0x0c0fe400078e02ff */
[----:B------:R-:W-:-:S03]  /*5290*/  IMAD.HI.U32 R10, R21, R10, RZ ;  /* 0x0000000a150a7227 */ /* 0x000fc600078e00ff */
[----:B------:R-:W-:Y:S01]  /*52a0*/  IADD3 R14, P2, PT, R14, R13, RZ ;  /* 0x0000000d0e0e7210 */ /* 0x000fe20007f5e0ff */
[----:B------:R-:W-:Y:S01]  /*52b0*/  IMAD.X R37, R10, 0x1, R21, P4 ;  /* 0x000000010a257824 */ /* 0x000fe200020e0615 */
[----:B------:R-:W-:-:S04]  /*52c0*/  IADD3 R13, P0, PT, RZ, -R20, RZ ;  /* 0x80000014ff0d7210 */ /* 0x000fc80007f1e0ff */
[----:B------:R-:W-:Y:S02]  /*52d0*/  SEL R13, R13, R20, !P1 ;  /* 0x000000140d0d7207 */ /* 0x000fe40004800000 */
[----:B------:R-:W-:Y:S02]  /*52e0*/  IADD3.X R20, PT, PT, RZ, ~R19, RZ, P0, !PT ;  /* 0x80000013ff147210 */ /* 0x000fe400007fe4ff */
[----:B------:R-:W-:Y:S01]  /*52f0*/  IADD3.X R37, PT, PT, RZ, RZ, R37, P2, P3 ;  /* 0x000000ffff257210 */ /* 0x000fe200017e6425 */
        /* <DEDUP_REMOVED lines=8> */
[----:B------:R-:W-:-:S04]  /*5380*/  IMAD.WIDE.U32 R36, R21, R28, RZ ;  /* 0x0000001c15247225 */ /* 0x000fc800078e00ff */
[----:B------:R-:W-:Y:S01]  /*5390*/  IMAD R37, R21, R29, R37 ;  /* 0x0000001d15257224 */ /* 0x000fe200078e0225 */
[----:B------:R-:W-:Y:S01]  /*53a0*/  IADD3 R13, P0, PT, -R36, R13, RZ ;  /* 0x0000000d240d7210 */ /* 0x000fe20007f1e1ff */
[----:B------:R-:W-:-:S03]  /*53b0*/  IMAD.X R20, RZ, RZ, R20, P1 ;  /* 0x000000ffff147224 */ /* 0x000fc600008e0614 */
[CC--:B------:R-:W-:Y:S01]  /*53c0*/  ISETP.GE.U32.AND P3, PT, R13.reuse, R28.reuse, PT ;  /* 0x0000001c0d00720c */ /* 0x0c0fe20003f66070 */
[-C--:B------:R-:W-:Y:S01]  /*53d0*/  IMAD R37, R20, R28.reuse, R37 ;  /* 0x0000001c14257224 */ /* 0x080fe200078e0225 */
[----:B------:R-:W-:-:S04]  /*53e0*/  IADD3 R14, P2, PT, R13, -R28, RZ ;  /* 0x8000001c0d0e7210 */ /* 0x000fc80007f5e0ff */
[----:B------:R-:W-:-:S04]  /*53f0*/  IADD3.X R10, PT, PT, ~R37, R10, RZ, P0, !PT ;  /* 0x0000000a250a7210 */ /* 0x000fc800007fe5ff */
[----:B------:R-:W-:-:S04]  /*5400*/  ISETP.GE.U32.AND.EX P3, PT, R10, R29, PT, P3 ;  /* 0x0000001d0a00720c */ /* 0x000fc80003f66130 */
[----:B------:R-:W-:Y:S02]  /*5410*/  SEL R13, R14, R13, P3 ;  /* 0x0000000d0e0d7207 */ /* 0x000fe40001800000 */
[----:B------:R-:W-:Y:S02]  /*5420*/  IADD3 R14, P1, PT, R21, 0x1, RZ ;  /* 0x00000001150e7810 */ /* 0x000fe40007f3e0ff */
[----:B------:R-:W-:Y:S01]  /*5430*/  ISETP.GE.U32.AND P0, PT, R13, R28, PT ;  /* 0x0000001c0d00720c */ /* 0x000fe20003f06070 */
[----:B------:R-:W-:Y:S01]  /*5440*/  IMAD.X R13, R10, 0x1, ~R29, P2 ;  /* 0x000000010a0d7824 */ /* 0x000fe200010e0e1d */
[----:B------:R-:W-:Y:S01]  /*5450*/  SEL R14, R14, R21, P3 ;  /* 0x000000150e0e7207 */ /* 0x000fe20001800000 */
[----:B------:R-:W-:-:S03]  /*5460*/  IMAD.X R21, RZ, RZ, R20, P1 ;  /* 0x000000ffff157224 */ /* 0x000fc600008e0614 */
[----:B------:R-:W-:Y:S02]  /*5470*/  SEL R13, R13, R10, P3 ;  /* 0x0000000a0d0d7207 */ /* 0x000fe40001800000 */
[----:B------:R-:W-:Y:S01]  /*5480*/  SEL R21, R21, R20, P3 ;  /* 0x0000001415157207 */ /* 0x000fe20001800000 */
[----:B------:R-:W-:Y:S01]  /*5490*/  IMAD.MOV.U32 R20, RZ, RZ, R16 ;  /* 0x000000ffff147224 */ /* 0x000fe200078e0010 */
        /* <DEDUP_REMOVED lines=11> */
[----:B------:R-:W-:Y:S01]  /*5550*/  SEL R14, R14, R21, !P2 ;  /* 0x000000150e0e7207 */ /* 0x000fe20005000000 */
[----:B------:R-:W-:Y:S01]  /*5560*/  IMAD.MOV.U32 R21, RZ, RZ, 0x0 ;  /* 0x00000000ff157424 */ /* 0x000fe200078e00ff */
[----:B------:R-:W-:Y:S02]  /*5570*/  SEL R10, R10, R37, !P2 ;  /* 0x000000250a0a7207 */ /* 0x000fe40005000000 */
[----:B------:R-:W-:Y:S02]  /*5580*/  SEL R13, R14, 0xffffffff, P0 ;  /* 0xffffffff0e0d7807 */ /* 0x000fe40000000000 */
[----:B------:R-:W-:Y:S01]  /*5590*/  SEL R10, R10, 0xffffffff, P0 ;  /* 0xffffffff0a0a7807 */ /* 0x000fe20000000000 */
[----:B------:R-:W-:Y:S06]  /*55a0*/  RET.REL.NODEC R20 `(_ZN5flash32flash_fwd_splitkv_combine_kernelI23Flash_fwd_kernel_traitsILi32ELi64ELi256ELi4ELb0ELb0EN7cutlass6half_tE19Flash_kernel_traitsILi32ELi64ELi256ELi4ES3_EELi16ELi5ELb1EEEvNS_16Flash_fwd_paramsE) ;  /* 0xffffffa814947950 */ /* 0x000fec0003c3ffff */
.L_x_363:
        /* <DEDUP_REMOVED lines=13> */
.L_x_10217:


//--------------------- .text._ZN5flash32flash_fwd_splitkv_combine_kernelI23Flash_fwd_kernel_traitsILi32ELi64ELi256ELi4ELb0ELb0EN7cutlass6half_tE19Flash_kernel_traitsILi32ELi64ELi256ELi4ES3_EELi16ELi4ELb1EEEvNS_16Flash_fwd_paramsE --------------------------
	.section	.text._ZN5flash32flash_fwd_splitkv_combine_kernelI23Flash_fwd_kernel_traitsILi32ELi64ELi256ELi4ELb0ELb0EN7cutlass6half_tE19Flash_kernel_traitsILi32ELi64ELi256ELi4ES3_EELi16ELi4ELb1EEEvNS_16Flash_fwd_paramsE,"ax",@progbits
	.align	128
        .global         _ZN5flash32flash_fwd_splitkv_combine_kernelI23Flash_fwd_kernel_traitsILi32ELi64ELi256ELi4ELb0ELb0EN7cutlass6half_tE19Flash_kernel_traitsILi32ELi64ELi256ELi4ES3_EELi16ELi4ELb1EEEvNS_16Flash_fwd_paramsE
        .type           _ZN5flash32flash_fwd_splitkv_combine_kernelI23Flash_fwd_kernel_traitsILi32ELi64ELi256ELi4ELb0ELb0EN7cutlass6half_tE19Flash_kernel_traitsILi32ELi64ELi256ELi4ES3_EELi16ELi4ELb1EEEvNS_16Flash_fwd_paramsE,@function
        .size           _ZN5flash32flash_fwd_splitkv_combine_kernelI23Flash_fwd_kernel_traitsILi32ELi64ELi256ELi4ELb0ELb0EN7cutlass6half_tE19Flash_kernel_traitsILi32ELi64ELi256ELi4ES3_EELi16ELi4ELb1EEEvNS_16Flash_fwd_paramsE,(.L_x_10218 - _ZN5flash32flash_fwd_splitkv_combine_kernelI23Flash_fwd_kernel_traitsILi32ELi64ELi256ELi4ELb0ELb0EN7cutlass6half_tE19Flash_kernel_traitsILi32ELi64ELi256ELi4ES3_EELi16ELi4ELb1EEEvNS_16Flash_fwd_paramsE)
        .other          _ZN5flash32flash_fwd_splitkv_combine_kernelI23Flash_fwd_kernel_traitsILi32ELi64ELi256ELi4ELb0ELb0EN7cutlass6half_tE19Flash_kernel_traitsILi32ELi64ELi256ELi4ES3_EELi16ELi4ELb1EEEvNS_16Flash_fwd_paramsE,@"STO_CUDA_ENTRY STV_DEFAULT"
_ZN5flash32flash_fwd_splitkv_combine_kernelI23Flash_fwd_kernel_traitsILi32ELi64ELi256ELi4ELb0ELb0EN7cutlass6half_tE19Flash_kernel_traitsILi32ELi64ELi256ELi4ES3_EELi16ELi4ELb1EEEvNS_16Flash_fwd_paramsE:
.text._ZN5flash32flash_fwd_splitkv_combine_kernelI23Flash_fwd_kernel_traitsILi32ELi64ELi256ELi4ELb0ELb0EN7cutlass6half_tE19Flash_kernel_traitsILi32ELi64ELi256ELi4ES3_EELi16ELi4ELb1EEEvNS_16Flash_fwd_paramsE:
        /* <DEDUP_REMOVED lines=38> */
.L_x_364:
[----:B------:R-:W-:Y:S01]  /*0260*/  IMAD.U32 R22, RZ, RZ, UR21 ;  /* 0x00000015ff167e24 */ /* 0x000fe2000f8e00ff */
[----:B------:R-:W-:Y:S01]  /*0270*/  MOV R20, UR19 ;  /* 0x0000001300147c02 */ /* 0x000fe20008000f00 */
[----:B------:R-:W-:Y:S01]  /*0280*/  IMAD.U32 R19, RZ, RZ, UR15 ;  /* 0x0000000fff137e24 */ /* 0x000fe2000f8e00ff */
[----:B------:R-:W-:Y:S02]  /*0290*/  MOV R18, UR14 ;  /* 0x0000000e00127c02 */ /* 0x000fe40008000f00 */
[----:B------:R-:W-:Y:S02]  /*02a0*/  MOV R16, 0x2c0 ;  /* 0x000002c000107802 */ /* 0x000fe40000000f00 */
[----:B------:R-:W-:Y:S05]  /*02b0*/  CALL.REL.NOINC `($__internal_10_$__cuda_sm20_div_s64) ;  /* 0x0000004800787944 */ /* 0x000fea0003c00000 */
.L_x_365:
        /* <DEDUP_REMOVED lines=30> */
.L_x_367:
[----:B------:R-:W-:Y:S01]  /*04a0*/  IMAD.MOV.U32 R22, RZ, RZ, R10 ;  /* 0x000000ffff167224 */ /* 0x000fe200078e000a */
[----:B------:R-:W-:Y:S02]  /*04b0*/  MOV R19, R11 ;  /* 0x0000000b00137202 */ /* 0x000fe40000000f00 */
[----:B------:R-:W-:Y:S02]  /*04c0*/  MOV R16, 0x4e0 ;  /* 0x000004e000107802 */ /* 0x000fe40000000f00 */
[----:B------:R-:W-:Y:S05]  /*04d0*/  CALL.REL.NOINC `($__internal_10_$__cuda_sm20_div_s64) ;  /* 0x0000004400f07944 */ /* 0x000fea0003c00000 */
[----:B------:R-:W-:Y:S02]  /*04e0*/  MOV R4, R10 ;  /* 0x0000000a00047202 */ /* 0x000fe40000000f00 */
[----:B------:R-:W-:Y:S02]  /*04f0*/  MOV R5, R11 ;  /* 0x0000000b00057202 */ /* 0x000fe40000000f00 */
.L_x_368:
[----:B------:R-:W-:Y:S05]  /*0500*/  BSYNC.RECONVERGENT B0 ;  /* 0x0000000000007941 */ /* 0x000fea0003800200 */
.L_x_366:
        /* <DEDUP_REMOVED lines=57> */
.L_x_370:
[----:B------:R-:W-:Y:S01]  /*08a0*/  IMAD.MOV.U32 R22, RZ, RZ, R20 ;  /* 0x000000ffff167224 */ /* 0x000fe200078e0014 */
[----:B------:R-:W-:Y:S01]  /*08b0*/  MOV R20, R9 ;  /* 0x0000000900147202 */ /* 0x000fe20000000f00 */
[----:B------:R-:W-:Y:S01]  /*08c0*/  IMAD.MOV.U32 R19, RZ, RZ, R18 ;  /* 0x000000ffff137224 */ /* 0x000fe200078e0012 */
[----:B------:R-:W-:Y:S02]  /*08d0*/  MOV R18, R29 ;  /* 0x0000001d00127202 */ /* 0x000fe40000000f00 */
[----:B------:R-:W-:Y:S02]  /*08e0*/  MOV R16, 0x900 ;  /* 0x0000090000107802 */ /* 0x000fe40000000f00 */
[----:B------:R-:W-:Y:S05]  /*08f0*/  CALL.REL.NOINC `($__internal_10_$__cuda_sm20_div_s64) ;  /* 0x0000004000e87944 */ /* 0x000fea0003c00000 */
.L_x_371:
[----:B------:R-:W-:Y:S05]  /*0900*/  BSYNC.RECONVERGENT B0 ;  /* 0x0000000000007941 */ /* 0x000fea0003800200 */
.L_x_369:
        /* <DEDUP_REMOVED lines=124> */
.L_x_373:
[----:B------:R-:W-:Y:S01]  /*10d0*/  IMAD.MOV.U32 R22, RZ, RZ, R10 ;  /* 0x000000ffff167224 */ /* 0x000fe200078e000a */
[----:B------:R-:W-:Y:S01]  /*10e0*/  MOV R20, R8 ;  /* 0x0000000800147202 */ /* 0x000fe20000000f00 */
[----:B------:R-:W-:Y:S01]  /*10f0*/  IMAD.MOV.U32 R19, RZ, RZ, R11 ;  /* 0x000000ffff137224 */ /* 0x000fe200078e000b */
[----:B------:R-:W-:Y:S02]  /*1100*/  MOV R18, R0 ;  /* 0x0000000000127202 */ /* 0x000fe40000000f00 */
[----:B------:R-:W-:Y:S02]  /*1110*/  MOV R16, 0x1130 ;  /* 0x0000113000107802 */ /* 0x000fe40000000f00 */
[----:B------:R-:W-:Y:S05]  /*1120*/  CALL.REL.NOINC `($__internal_10_$__cuda_sm20_div_s64) ;  /* 0x0000003800dc7944 */ /* 0x000fea0003c00000 */
[----:B------:R-:W-:Y:S02]  /*1130*/  MOV R32, R10 ;  /* 0x0000000a00207202 */ /* 0x000fe40000000f00 */
[----:B------:R-:W-:Y:S02]  /*1140*/  MOV R33, R11 ;  /* 0x0000000b00217202 */ /* 0x000fe40000000f00 */
.L_x_374:
[----:B------:R-:W-:Y:S05]  /*1150*/  BSYNC.RECONVERGENT B0 ;  /* 0x0000000000007941 */ /* 0x000fea0003800200 */
.L_x_372:
        /* <DEDUP_REMOVED lines=57> */
.L_x_376:
[----:B------:R-:W-:Y:S01]  /*14f0*/  IMAD.MOV.U32 R22, RZ, RZ, R4 ;  /* 0x000000ffff167224 */ /* 0x000fe200078e0004 */
[----:B------:R-:W-:Y:S01]  /*1500*/  MOV R19, R5 ;  /* 0x0000000500137202 */ /* 0x000fe20000000f00 */
[----:B------:R-:W-:Y:S01]  /*1510*/  IMAD.MOV.U32 R20, RZ, RZ, R7 ;  /* 0x000000ffff147224 */ /* 0x000fe200078e0007 */
[----:B------:R-:W-:Y:S02]  /*1520*/  MOV R16, 0x1540 ;  /* 0x0000154000107802 */ /* 0x000fe40000000f00 */
[----:B------:R-:W-:Y:S05]  /*1530*/  CALL.REL.NOINC `($__internal_10_$__cuda_sm20_div_s64) ;  /* 0x0000003400d87944 */ /* 0x000fea0003c00000 */
[----:B------:R-:W-:Y:S02]  /*1540*/  MOV R14, R10 ;  /* 0x0000000a000e7202 */ /* 0x000fe40000000f00 */
[----:B------:R-:W-:Y:S02]  /*1550*/  MOV R15, R11 ;  /* 0x0000000b000f7202 */ /* 0x000fe40000000f00 */
.L_x_377:
[----:B------:R-:W-:Y:S05]  /*1560*/  BSYNC.RECONVERGENT B0 ;  /* 0x0000000000007941 */ /* 0x000fea0003800200 */
.L_x_375:
        /* <DEDUP_REMOVED lines=71> */
[----:B------:R-:W1:Y:S01]  /*19e0*/  @!P0 LDS R24, [R13+0x220] ;  /* 0x000220000d188984 */ /* 0x000e620000000800 */
[----:B0-----:R-:W-:Y:S01]  /*19f0*/  IMAD.HI.U32 R10, R19, R16, R18 ;  /* 0x00000010130a7227 */ /* 0x001fe200078e0012 */
[----:B------:R-:W-:-:S02]  /*1a00*/  IABS R11, R2 ;  /* 0x00000002000b7213 */ /* 0x000fc40000000000 */
[----:B-1----:R-:W-:-:S05]  /*1a10*/  FMNMX.FTZ R17, R24, R25, !PT ;  /* 0x0000001918117209 */ /* 0x002fca0007810000 */
[----:B------:R-:W0:Y:S01]  /*1a20*/  SHFL.BFLY PT, R16, R17, 0x4, 0x1f ;  /* 0x0c801f0011107f89 */ /* 0x000e2200000e0000 */
[----:B------:R-:W-:-:S04]  /*1a30*/  IMAD.MOV.U32 R5, RZ, RZ, R11 ;  /* 0x000000ffff057224 */ /* 0x000fc800078e000b */
[----:B------:R-:W-:Y:S01]  /*1a40*/  IMAD.HI.U32 R11, R10, R5, RZ ;  /* 0x000000050a0b7227 */ /* 0x000fe200078e00ff */
[----:B0-----:R-:W-:-:S03]  /*1a50*/  FMNMX.FTZ R16, R17, R16, !PT ;  /* 0x0000001011107209 */ /* 0x001fc60007810000 */
[----:B------:R-:W-:Y:S01]  /*1a60*/  IMAD.MOV R10, RZ, RZ, -R11 ;  /* 0x000000ffff0a7224 */ /* 0x000fe200078e0a0b */
[----:B------:R-:W-:Y:S01]  /*1a70*/  LOP3.LUT R2, R2, R3, RZ, 0x3c, !PT ;  /* 0x0000000302027212 */ /* 0x000fe200078e3cff */
[----:B------:R-:W0:Y:S01]  /*1a80*/  LDC R17, c[0x0][0x3e0] ;  /* 0x0000f800ff117b82 */ /* 0x000e220000000800 */
[----:B------:R-:W1:Y:S01]  /*1a90*/  SHFL.BFLY PT, R13, R16, 0x2, 0x1f ;  /* 0x0c401f00100d7f89 */ /* 0x000e6200000e0000 */
[----:B------:R-:W-:-:S05]  /*1aa0*/  IMAD R5, R6, R10, R5 ;  /* 0x0000000a06057224 */ /* 0x000fca00078e0205 */
        /* <DEDUP_REMOVED lines=8> */
[----:B------:R-:W-:-:S04]  /*1b30*/  @P2 VIADD R11, R11, 0x1 ;  /* 0x000000010b0b2836 */ /* 0x000fc80000000000 */
[----:B------:R-:W-:Y:S01]  /*1b40*/  @!P1 IMAD.MOV R11, RZ, RZ, -R11 ;  /* 0x000000ffff0b9224 */ /* 0x000fe200078e0a0b */
[----:B-1----:R-:W-:Y:S02]  /*1b50*/  FMNMX.FTZ R2, R13, R2, !PT ;  /* 0x000000020d027209 */ /* 0x002fe40007810000 */
[----:B------:R-:W-:Y:S02]  /*1b60*/  @!P0 LOP3.LUT R11, RZ, R3, RZ, 0x33, !PT ;  /* 0x00000003ff0b8212 */ /* 0x000fe400078e33ff */
[----:B------:R-:W-:-:S04]  /*1b70*/  FSETP.NEU.FTZ.AND P0, PT, R2, -INF , PT ;  /* 0xff8000000200780b */ /* 0x000fc80003f1d000 */
[----:B------:R-:W-:Y:S01]  /*1b80*/  FSEL R2, R2, RZ, P0 ;  /* 0x000000ff02027208 */ /* 0x000fe20000000000 */
[----:B------:R-:W-:Y:S01]  /*1b90*/  IMAD R5, R11, UR4, RZ ;  /* 0x000000040b057c24 */ /* 0x000fe2000f8e02ff */
[----:B0-----:R-:W-:Y:S01]  /*1ba0*/  IABS R6, R17 ;  /* 0x0000001100067213 */ /* 0x001fe20000000000 */
[----:B------:R-:W0:Y:S02]  /*1bb0*/  LDCU UR4, c[0x0][0x430] ;  /* 0x00008600ff0477ac */ /* 0x000e240008000800 */
[C---:B------:R-:W-:Y:S01]  /*1bc0*/  FADD.FTZ R16, -R2.reuse, R25 ;  /* 0x0000001902107221 */ /* 0x040fe20000010100 */
[----:B------:R-:W-:Y:S01]  /*1bd0*/  FADD.FTZ R21, -R2, R24 ;  /* 0x0000001802157221 */ /* 0x000fe20000010100 */
[----:B------:R-:W-:Y:S02]  /*1be0*/  IABS R19, R5 ;  /* 0x0000000500137213 */ /* 0x000fe40000000000 */
        /* <DEDUP_REMOVED lines=46> */
[----:B------:R-:W-:Y:S02]  /*1ed0*/  ISETP.GE.AND P3, PT, R16, RZ, PT ;  /* 0x000000ff1000720c */ /* 0x000fe40003f66270 */
[----:B------:R-:W-:Y:S02]  /*1ee0*/  FSETP.NE.FTZ.AND P1, PT, R18, RZ, PT ;  /* 0x000000ff1200720b */ /* 0x000fe40003f35000 */
[----:B------:R-:W-:-:S02]  /*1ef0*/  ISETP.GE.AND P2, PT, R10, RZ, PT ;  /* 0x000000ff0a00720c */ /* 0x000fc40003f46270 */
[----:B------:R-:W-:Y:S02]  /*1f00*/  @!P0 IADD3 R20, PT, PT, R20, 0x1, RZ ;  /* 0x0000000114148810 */ /* 0x000fe40007ffe0ff */
[----:B------:R-:W-:Y:S01]  /*1f10*/  ISETP.NE.AND P0, PT, R17, RZ, PT ;  /* 0x000000ff1100720c */ /* 0x000fe20003f05270 */
[----:B------:R-:W-:Y:S01]  /*1f20*/  IMAD.MOV.U32 R13, RZ, RZ, R23 ;  /* 0x000000ffff0d7224 */ /* 0x000fe200078e0017 */
[----:B------:R-:W-:Y:S01]  /*1f30*/  ISETP.NE.AND P5, PT, R5, RZ, PT ;  /* 0x000000ff0500720c */ /* 0x000fe20003fa5270 */
[----:B------:R-:W-:Y:S02]  /*1f40*/  @P4 VIADD R20, R20, 0x1 ;  /* 0x0000000114144836 */ /* 0x000fe40000000000 */
[----:B------:R-:W-:Y:S01]  /*1f50*/  @!P3 IMAD.MOV R13, RZ, RZ, -R13 ;  /* 0x000000ffff0db224 */ /* 0x000fe200078e0a0d */
[----:B------:R-:W-:Y:S02]  /*1f60*/  ISETP.NE.AND P3, PT, R11, RZ, PT ;  /* 0x000000ff0b00720c */ /* 0x000fe40003f65270 */
[----:B------:R-:W1:Y:S01]  /*1f70*/  @P1 MUFU.LG2 R11, R18 ;  /* 0x00000012000b1308 */ /* 0x000e620000000c00 */
        /* <DEDUP_REMOVED lines=8> */
[----:B0-----:R-:W-:Y:S01]  /*2000*/  IMAD R6, R3, UR4, RZ ;  /* 0x0000000403067c24 */ /* 0x001fe2000f8e02ff */
[----:B------:R-:W-:Y:S01]  /*2010*/  LOP3.LUT R10, R21, R10, RZ, 0xfc, !PT ;  /* 0x0000000a150a7212 */ /* 0x000fe200078efcff */
[----:B------:R-:W-:Y:S01]  /*2020*/  IMAD R3, R20, UR9, RZ ;  /* 0x0000000914037c24 */ /* 0x000fe2000f8e02ff */
[----:B------:R-:W-:Y:S01]  /*2030*/  ISETP.LT.AND.EX P2, PT, R15, R19, PT, P2 ;  /* 0x000000130f00720c */ /* 0x000fe20003f41320 */
[----:B------:R-:W-:Y:S01]  /*2040*/  BSSY.RECONVERGENT B1, `(.L_x_378) ;  /* 0x0000129000017945 */ /* 0x000fe20003800200 */
[----:B------:R-:W-:Y:S02]  /*2050*/  IMAD.MOV.U32 R23, RZ, RZ, 0x7f800000 ;  /* 0x7f800000ff177424 */ /* 0x000fe400078e00ff */
        /* <DEDUP_REMOVED lines=55> */
.L_x_381:
[----:B------:R-:W-:Y:S01]  /*23d0*/  IMAD.MOV.U32 R22, RZ, RZ, R2 ;  /* 0x000000ffff167224 */ /* 0x000fe200078e0002 */
[----:B------:R-:W-:Y:S01]  /*23e0*/  MOV R19, RZ ;  /* 0x000000ff00137202 */ /* 0x000fe20000000f00 */
[----:B------:R-:W-:Y:S01]  /*23f0*/  IMAD.MOV.U32 R20, RZ, RZ, R30 ;  /* 0x000000ffff147224 */ /* 0x000fe200078e001e */
[----:B------:R-:W-:Y:S02]  /*2400*/  MOV R16, 0x2420 ;  /* 0x0000242000107802 */ /* 0x000fe40000000f00 */
[----:B------:R-:W-:Y:S05]  /*2410*/  CALL.REL.NOINC `($__internal_10_$__cuda_sm20_div_s64) ;  /* 0x0000002800207944 */ /* 0x000fea0003c00000 */
[----:B------:R-:W-:Y:S02]  /*2420*/  IADD3 R13, PT, PT, -R10, RZ, RZ ;  /* 0x000000ff0a0d7210 */ /* 0x000fe40007ffe1ff */
[----:B------:R-:W-:-:S03]  /*2430*/  MOV R31, R11 ;  /* 0x0000000b001f7202 */ /* 0x000fc60000000f00 */
[----:B------:R-:W-:Y:S01]  /*2440*/  IMAD R13, R30, R13, R2 ;  /* 0x0000000d1e0d7224 */ /* 0x000fe200078e0202 */
[----:B------:R-:W-:-:S07]  /*2450*/  MOV R30, R10 ;  /* 0x0000000a001e7202 */ /* 0x000fce0000000f00 */
.L_x_382:
        /* <DEDUP_REMOVED lines=59> */
.L_x_384:
[----:B------:R-:W-:Y:S01]  /*2810*/  IMAD.MOV.U32 R22, RZ, RZ, R30 ;  /* 0x000000ffff167224 */ /* 0x000fe200078e001e */
[----:B------:R-:W-:Y:S01]  /*2820*/  MOV R19, R31 ;  /* 0x0000001f00137202 */ /* 0x000fe20000000f00 */
[----:B------:R-:W-:Y:S01]  /*2830*/  IMAD.MOV.U32 R20, RZ, RZ, R28 ;  /* 0x000000ffff147224 */ /* 0x000fe200078e001c */
[----:B------:R-:W-:Y:S02]  /*2840*/  MOV R16, 0x2860 ;  /* 0x0000286000107802 */ /* 0x000fe40000000f00 */
[----:B------:R-:W-:Y:S05]  /*2850*/  CALL.REL.NOINC `($__internal_10_$__cuda_sm20_div_s64) ;  /* 0x0000002400107944 */ /* 0x000fea0003c00000 */
[----:B------:R-:W-:-:S05]  /*2860*/  IADD3 R11, PT, PT, -R10, RZ, RZ ;  /* 0x000000ff0a0b7210 */ /* 0x000fca0007ffe1ff */
[----:B------:R-:W-:Y:S02]  /*2870*/  IMAD R28, R11, R28, R30 ;  /* 0x0000001c0b1c7224 */ /* 0x000fe400078e021e */
.L_x_385:
[----:B------:R-:W-:Y:S05]  /*2880*/  BSYNC.RECONVERGENT B0 ;  /* 0x0000000000007941 */ /* 0x000fea0003800200 */
.L_x_383:
        /* <DEDUP_REMOVED lines=8> */
[----:B------:R-:W-:Y:S01]  /*2910*/  LOP3.LUT R26, R28, R9, RZ, 0x3c, !PT ;  /* 0x000000091c1a7212 */ /* 0x000fe200078e3cff */
[----:B------:R-:W3:Y:S01]  /*2920*/  I2F.U32.RP R22, R16 ;  /* 0x0000001000167306 */ /* 0x000ee20000209000 */
[----:B------:R-:W-:-:S02]  /*2930*/  ISETP.NE.AND P5, PT, R9, RZ, PT ;  /* 0x000000ff0900720c */ /* 0x000fc40003fa5270 */
[----:B------:R-:W-:Y:S01]  /*2940*/  ISETP.GE.AND P2, PT, R26, RZ, PT ;  /* 0x000000ff1a00720c */ /* 0x000fe20003f46270 */
[----:B0-----:R-:W-:-:S04]  /*2950*/  UISETP.NE.AND UP0, UPT, UR8, URZ, UPT ;  /* 0x000000ff0800728c */ /* 0x001fc8000bf05270 */
        /* <DEDUP_REMOVED lines=9> */
[----:B-1----:R-:W-:Y:S01]  /*29f0*/  VIADD R21, R21, 0xffffffe ;  /* 0x0ffffffe15157836 */ /* 0x002fe20000000000 */
[----:B------:R-:W-:-:S06]  /*2a00*/  IABS R22, R28 ;  /* 0x0000001c00167213 */ /* 0x000fcc0000000000 */
[----:B------:R-:W1:Y:S01]  /*2a10*/  F2I.FTZ.U32.TRUNC.NTZ R21, R21 ;  /* 0x0000001500157305 */ /* 0x000e62000021f000 */
[----:B0-----:R-:W-:-:S07]  /*2a20*/  IMAD.MOV R20, RZ, RZ, -R31 ;  /* 0x000000ffff147224 */ /* 0x001fce00078e0a1f */
[----:B------:R-:W0:Y:S01]  /*2a30*/  MUFU.RCP R34, R13 ;  /* 0x0000000d00227308 */ /* 0x000e220000001000 */
[----:B------:R-:W-:Y:S02]  /*2a40*/  IMAD.MOV.U32 R30, RZ, RZ, RZ ;  /* 0x000000ffff1e7224 */ /* 0x000fe400078e00ff */
[----:B------:R-:W-:Y:S02]  /*2a50*/  IMAD R27, R20, R19, RZ ;  /* 0x00000013141b7224 */ /* 0x000fe400078e02ff */
[----:B------:R-:W-:Y:S02]  /*2a60*/  HFMA2 R20, -RZ, RZ, 0, 0 ;  /* 0x00000000ff147431 */ /* 0x000fe400000001ff */
[----:B-1----:R-:W-:Y:S01]  /*2a70*/  IMAD.MOV R29, RZ, RZ, -R21 ;  /* 0x000000ffff1d7224 */ /* 0x002fe200078e0a15 */
[----:B------:R-:W1:Y:S01]  /*2a80*/  I2F.U32.RP R32, R18 ;  /* 0x0000001200207306 */ /* 0x000e620000209000 */
[----:B------:R-:W-:Y:S01]  /*2a90*/  IMAD.HI.U32 R27, R31, R27, R30 ;  /* 0x0000001b1f1b7227 */ /* 0x000fe200078e001e */
[----:B------:R-:W-:-:S03]  /*2aa0*/  IABS R30, R9 ;  /* 0x00000009001e7213 */ /* 0x000fc60000000000 */
[----:B------:R-:W-:Y:S02]  /*2ab0*/  IMAD R29, R29, R16, RZ ;  /* 0x000000101d1d7224 */ /* 0x000fe400078e02ff */
[----:B------:R-:W-:Y:S01]  /*2ac0*/  IMAD.MOV R30, RZ, RZ, -R30 ;  /* 0x000000ffff1e7224 */ /* 0x000fe200078e0a1e */
[----:B------:R-:W2:Y:S01]  /*2ad0*/  I2F.U32.RP R11, R15 ;  /* 0x0000000f000b7306 */ /* 0x000ea20000209000 */
[----:B------:R-:W-:Y:S01]  /*2ae0*/  IMAD.HI.U32 R29, R21, R29, R20 ;  /* 0x0000001d151d7227 */ /* 0x000fe200078e0014 */
[----:B------:R-:W-:Y:S02]  /*2af0*/  IABS R20, R10 ;  /* 0x0000000a00147213 */ /* 0x000fe40000000000 */
[----:B------:R-:W-:Y:S01]  /*2b00*/  IABS R21, R7 ;  /* 0x0000000700157213 */ /* 0x000fe20000000000 */
[----:B------:R-:W-:Y:S01]  /*2b10*/  IMAD.HI.U32 R27, R27, R22, RZ ;  /* 0x000000161b1b7227 */ /* 0x000fe200078e00ff */
[----:B0-----:R-:W-:Y:S02]  /*2b20*/  IADD3 R34, PT, PT, R34, 0xffffffe, RZ ;  /* 0x0ffffffe22227810 */ /* 0x001fe40007ffe0ff */
[----:B-1----:R-:W0:Y:S01]  /*2b30*/  MUFU.RCP R32, R32 ;  /* 0x0000002000207308 */ /* 0x002e220000001000 */
[----:B------:R-:W-:-:S02]  /*2b40*/  IMAD R30, R27, R30, R22 ;  /* 0x0000001e1b1e7224 */ /* 0x000fc400078e0216 */
[----:B------:R-:W-:Y:S02]  /*2b50*/  IMAD.MOV R21, RZ, RZ, -R21 ;  /* 0x000000ffff157224 */ /* 0x000fe400078e0a15 */
[----:B------:R-:W-:Y:S01]  /*2b60*/  IMAD.HI.U32 R22, R29, R20, RZ ;  /* 0x000000141d167227 */ /* 0x000fe200078e00ff */
[----:B------:R-:W-:Y:S02]  /*2b70*/  ISETP.GT.U32.AND P3, PT, R19, R30, PT ;  /* 0x0000001e1300720c */ /* 0x000fe40003f64070 */
[----:B--2---:R-:W1:Y:S01]  /*2b80*/  MUFU.RCP R11, R11 ;  /* 0x0000000b000b7308 */ /* 0x004e620000001000 */
[----:B------:R-:W-:-:S05]  /*2b90*/  IMAD R21, R22, R21, R20 ;  /* 0x0000001516157224 */ /* 0x000fca00078e0214 */
[----:B------:R-:W-:Y:S02]  /*2ba0*/  ISETP.GT.U32.AND P1, PT, R16, R21, PT ;  /* 0x000000151000720c */ /* 0x000fe40003f24070 */
[----:B------:R-:W2:Y:S01]  /*2bb0*/  F2I.FTZ.U32.TRUNC.NTZ R35, R34 ;  /* 0x0000002200237305 */ /* 0x000ea2000021f000 */
[----:B0-----:R-:W-:Y:S02]  /*2bc0*/  VIADD R32, R32, 0xffffffe ;  /* 0x0ffffffe20207836 */ /* 0x001fe40000000000 */
[----:B------:R-:W-:Y:S01]  /*2bd0*/  @!P3 IADD3 R27, PT, PT, R27, 0x1, RZ ;  /* 0x000000011b1bb810 */ /* 0x000fe20007ffe0ff */
[----:B------:R-:W-:Y:S01]  /*2be0*/  @!P3 IMAD.IADD R30, R30, 0x1, -R19 ;  /* 0x000000011e1eb824 */ /* 0x000fe200078e0a13 */
[----:B------:R-:W-:-:S03]  /*2bf0*/  ISETP.NE.AND P3, PT, R7, RZ, PT ;  /* 0x000000ff0700720c */ /* 0x000fc60003f65270 */
[----:B------:R-:W0:Y:S01]  /*2c00*/  F2I.FTZ.U32.TRUNC.NTZ R33, R32 ;  /* 0x0000002000217305 */ /* 0x000e22000021f000 */
[----:B------:R-:W-:Y:S01]  /*2c10*/  ISETP.GE.U32.AND P6, PT, R30, R19, PT ;  /* 0x000000131e00720c */ /* 0x000fe20003fc6070 */
[----:B------:R-:W-:Y:S01]  /*2c20*/  HFMA2 R30, -RZ, RZ, 0, 0 ;  /* 0x00000000ff1e7431 */ /* 0x000fe200000001ff */
[----:B-1----:R-:W-:Y:S01]  /*2c30*/  IADD3 R31, PT, PT, R11, 0xffffffe, RZ ;  /* 0x0ffffffe0b1f7810 */ /* 0x002fe20007ffe0ff */
[----:B------:R-:W-:Y:S01]  /*2c40*/  @!P1 VIADD R22, R22, 0x1 ;  /* 0x0000000116169836 */ /* 0x000fe20000000000 */
[----:B------:R-:W-:Y:S02]  /*2c50*/  @!P1 IADD3 R21, PT, PT, R21, -R16, RZ ;  /* 0x8000001015159210 */ /* 0x000fe40007ffe0ff */
[----:B--2---:R-:W-:Y:S01]  /*2c60*/  IADD3 R13, PT, PT, RZ, -R35, RZ ;  /* 0x80000023ff0d7210 */ /* 0x004fe20007ffe0ff */
[----:B------:R-:W-:Y:S01]  /*2c70*/  IMAD.MOV.U32 R34, RZ, RZ, RZ ;  /* 0x000000ffff227224 */ /* 0x000fe200078e00ff */
[----:B------:R-:W1:Y:S01]  /*2c80*/  F2I.FTZ.U32.TRUNC.NTZ R31, R31 ;  /* 0x0000001f001f7305 */ /* 0x000e62000021f000 */
[----:B------:R-:W-:-:S02]  /*2c90*/  LOP3.LUT R19, R10, R7, RZ, 0x3c, !PT ;  /* 0x000000070a137212 */ /* 0x000fc400078e3cff */
[----:B------:R-:W-:Y:S01]  /*2ca0*/  IMAD R20, R13, R14, RZ ;  /* 0x0000000e0d147224 */ /* 0x000fe200078e02ff */
[----:B------:R-:W-:Y:S01]  /*2cb0*/  ISETP.GE.U32.AND P4, PT, R21, R16, PT ;  /* 0x000000101500720c */ /* 0x000fe20003f86070 */
[----:B------:R-:W-:Y:S01]  /*2cc0*/  @P6 VIADD R27, R27, 0x1 ;  /* 0x000000011b1b6836 */ /* 0x000fe20000000000 */
[----:B------:R-:W-:Y:S01]  /*2cd0*/  IABS R13, R2 ;  /* 0x00000002000d7213 */ /* 0x000fe20000000000 */
[----:B------:R-:W-:Y:S01]  /*2ce0*/  IMAD.HI.U32 R20, R35, R20, R34 ;  /* 0x0000001423147227 */ /* 0x000fe200078e0022 */
[----:B------:R-:W-:Y:S02]  /*2cf0*/  IABS R11, R17 ;  /* 0x00000011000b7213 */ /* 0x000fe40000000000 */
[----:B------:R-:W-:Y:S01]  /*2d00*/  ISETP.GE.AND P0, PT, R19, RZ, PT ;  /* 0x000000ff1300720c */ /* 0x000fe20003f06270 */
[----:B0-----:R-:W-:Y:S01]  /*2d10*/  IMAD.MOV R16, RZ, RZ, -R33 ;  /* 0x000000ffff107224 */ /* 0x001fe200078e0a21 */
[----:B------:R-:W-:Y:S01]  /*2d20*/  MOV R32, RZ ;  /* 0x000000ff00207202 */ /* 0x000fe20000000f00 */
[----:B------:R-:W-:Y:S01]  /*2d30*/  IMAD.MOV R11, RZ, RZ, -R11 ;  /* 0x000000ffff0b7224 */ /* 0x000fe200078e0a0b */
[----:B------:R-:W-:Y:S01]  /*2d40*/  IABS R21, R8 ;  /* 0x0000000800157213 */ /* 0x000fe20000000000 */
[----:B------:R-:W-:-:S04]  /*2d50*/  IMAD.HI.U32 R20, R20, R13, RZ ;  /* 0x0000000d14147227 */ /* 0x000fc800078e00ff */
[----:B------:R-:W-:Y:S02]  /*2d60*/  IMAD R13, R20, R11, R13 ;  /* 0x0000000b140d7224 */ /* 0x000fe400078e020d */
[----:B-1----:R-:W-:Y:S02]  /*2d70*/  IMAD.MOV R11, RZ, RZ, -R31 ;  /* 0x000000ffff0b7224 */ /* 0x002fe400078e0a1f */
[----:B------:R-:W-:Y:S01]  /*2d80*/  @P4 VIADD R22, R22, 0x1 ;  /* 0x0000000116164836 */ /* 0x000fe20000000000 */
[----:B------:R-:W-:Y:S01]  /*2d90*/  ISETP.GT.U32.AND P1, PT, R14, R13, PT ;  /* 0x0000000d0e00720c */ /* 0x000fe20003f24070 */
[----:B------:R-:W-:Y:S02]  /*2da0*/  IMAD R19, R16, R18, RZ ;  /* 0x0000001210137224 */ /* 0x000fe400078e02ff */
        /* <DEDUP_REMOVED lines=8> */
[----:B------:R-:W-:Y:S01]  /*2e30*/  IABS R16, R22 ;  /* 0x0000001600107213 */ /* 0x000fe20000000000 */
[----:B------:R-:W-:Y:S01]  /*2e40*/  IMAD.HI.U32 R30, R31, R11, R30 ;  /* 0x0000000b1f1e7227 */ /* 0x000fe200078e001e */
[----:B------:R-:W-:Y:S02]  /*2e50*/  IABS R11, R6 ;  /* 0x00000006000b7213 */ /* 0x000fe40000000000 */
[----:B------:R-:W-:Y:S01]  /*2e60*/  ISETP.NE.AND P5, PT, R8, RZ, PT ;  /* 0x000000ff0800720c */ /* 0x000fe20003fa5270 */
[----:B------:R-:W-:Y:S01]  /*2e70*/  IMAD.MOV R21, RZ, RZ, -R21 ;  /* 0x000000ffff157224 */ /* 0x000fe200078e0a15 */
[----:B------:R-:W-:Y:S01]  /*2e80*/  IADD3 R11, PT, PT, RZ, -R11, RZ ;  /* 0x8000000bff0b7210 */ /* 0x000fe20007ffe0ff */
[----:B------:R-:W-:-:S04]  /*2e90*/  IMAD.HI.U32 R19, R19, R26, RZ ;  /* 0x0000001a13137227 */ /* 0x000fc800078e00ff */
[----:B------:R-:W-:-:S04]  /*2ea0*/  IMAD.HI.U32 R30, R30, R16, RZ ;  /* 0x000000101e1e7227 */ /* 0x000fc800078e00ff */
[----:B------:R-:W-:Y:S02]  /*2eb0*/  IMAD R21, R19, R21, R26 ;  /* 0x0000001513157224 */ /* 0x000fe400078e021a */
[----:B------:R-:W-:Y:S02]  /*2ec0*/  @!P1 IMAD.IADD R13, R13, 0x1, -R14 ;  /* 0x000000010d0d9824 */ /* 0x000fe400078e0a0e */
[----:B------:R-:W-:Y:S01]  /*2ed0*/  IMAD R16, R30, R11, R16 ;  /* 0x0000000b1e107224 */ /* 0x000fe200078e0210 */
[----:B------:R-:W-:Y:S01]  /*2ee0*/  ISETP.GT.U32.AND P3, PT, R18, R21, PT ;  /* 0x000000151200720c */ /* 0x000fe20003f64070 */
[----:B------:R-:W-:Y:S01]  /*2ef0*/  @!P1 VIADD R20, R20, 0x1 ;  /* 0x0000000114149836 */ /* 0x000fe20000000000 */
[----:B------:R-:W-:Y:S01]  /*2f00*/  ISETP.GE.U32.AND P4, PT, R13, R14, PT ;  /* 0x0000000e0d00720c */ /* 0x000fe20003f86070 */
[----:B------:R-:W-:Y:S01]  /*2f10*/  IMAD.MOV R11, RZ, RZ, -R27 ;  /* 0x000000ffff0b7224 */ /* 0x000fe200078e0a1b */
[----:B------:R-:W-:Y:S02]  /*2f20*/  ISETP.GT.U32.AND P1, PT, R15, R16, PT ;  /* 0x000000100f00720c */ /* 0x000fe40003f24070 */
[----:B------:R-:W-:Y:S01]  /*2f30*/  LOP3.LUT R13, R2, R17, RZ, 0x3c, !PT ;  /* 0x00000011020d7212 */ /* 0x000fe200078e3cff */
[----:B------:R-:W-:Y:S01]  /*2f40*/  IMAD R11, R9, R11, R28 ;  /* 0x0000000b090b7224 */ /* 0x000fe200078e021c */
[----:B------:R-:W-:-:S02]  /*2f50*/  LOP3.LUT R9, R22, R6, RZ, 0x3c, !PT ;  /* 0x0000000616097212 */ /* 0x000fc400078e3cff */
[----:B------:R-:W-:Y:S02]  /*2f60*/  ISETP.GE.AND P0, PT, R13, RZ, PT ;  /* 0x000000ff0d00720c */ /* 0x000fe40003f06270 */
[----:B------:R-:W-:Y:S01]  /*2f70*/  LOP3.LUT R13, R27, R8, RZ, 0x3c, !PT ;  /* 0x000000081b0d7212 */ /* 0x000fe200078e3cff */
[----:B------:R-:W-:Y:S01]  /*2f80*/  @!P3 IMAD.IADD R21, R21, 0x1, -R18 ;  /* 0x000000011515b824 */ /* 0x000fe200078e0a12 */
[----:B------:R-:W-:Y:S02]  /*2f90*/  @!P3 IADD3 R19, PT, PT, R19, 0x1, RZ ;  /* 0x000000011313b810 */ /* 0x000fe40007ffe0ff */
[----:B------:R-:W-:Y:S01]  /*2fa0*/  @P4 IADD3 R20, PT, PT, R20, 0x1, RZ ;  /* 0x0000000114144810 */ /* 0x000fe20007ffe0ff */
[----:B------:R-:W-:Y:S01]  /*2fb0*/  @!P1 IMAD.IADD R16, R16, 0x1, -R15 ;  /* 0x0000000110109824 */ /* 0x000fe200078e0a0f */
[----:B------:R-:W-:Y:S01]  /*2fc0*/  ISETP.GE.U32.AND P6, PT, R21, R18, PT ;  /* 0x000000121500720c */ /* 0x000fe20003fc6070 */
[----:B------:R-:W-:Y:S01]  /*2fd0*/  @!P1 VIADD R30, R30, 0x1 ;  /* 0x000000011e1e9836 */ /* 0x000fe20000000000 */
[----:B------:R-:W-:-:S02]  /*2fe0*/  ISETP.NE.AND P1, PT, R6, RZ, PT ;  /* 0x000000ff0600720c */ /* 0x000fc40003f25270 */
[----:B------:R-:W-:Y:S02]  /*2ff0*/  ISETP.GE.U32.AND P4, PT, R16, R15, PT ;  /* 0x0000000f1000720c */ /* 0x000fe40003f86070 */
[----:B------:R-:W-:Y:S02]  /*3000*/  @!P0 IADD3 R20, PT, PT, -R20, RZ, RZ ;  /* 0x000000ff14148210 */ /* 0x000fe40007ffe1ff */
[----:B------:R-:W-:Y:S02]  /*3010*/  @!P2 LOP3.LUT R20, RZ, R17, RZ, 0x33, !PT ;  /* 0x00000011ff14a212 */ /* 0x000fe400078e33ff */
[----:B------:R-:W-:Y:S02]  /*3020*/  ISETP.GE.AND P2, PT, R13, RZ, PT ;  /* 0x000000ff0d00720c */ /* 0x000fe40003f46270 */
[----:B------:R-:W-:Y:S01]  /*3030*/  ISETP.GE.AND P0, PT, R9, RZ, PT ;  /* 0x000000ff0900720c */ /* 0x000fe20003f06270 */
[----:B------:R-:W-:-:S04]  /*3040*/  IMAD.WIDE R14, R20, UR9, RZ ;  /* 0x00000009140e7c25 */ /* 0x000fc8000f8e02ff */
[----:B------:R-:W-:Y:S01]  /*3050*/  @P6 VIADD R19, R19, 0x1 ;  /* 0x0000000113136836 */ /* 0x000fe20000000000 */
[----:B------:R-:W-:Y:S01]  /*3060*/  @P4 IADD3 R30, PT, PT, R30, 0x1, RZ ;  /* 0x000000011e1e4810 */ /* 0x000fe20007ffe0ff */
[----:B------:R-:W-:Y:S02]  /*3070*/  IMAD.MOV R20, RZ, RZ, -R20 ;  /* 0x000000ffff147224 */ /* 0x000fe400078e0a14 */
[----:B------:R-:W-:Y:S01]  /*3080*/  IMAD.WIDE.U32 R14, R0, UR8, R14 ;  /* 0x00000008000e7c25 */ /* 0x000fe2000f8e000e */
[----:B------:R-:W-:-:S03]  /*3090*/  UIMAD UR8, UR22, UR8, URZ ;  /* 0x00000008160872a4 */ /* 0x000fc6000f8e02ff */
[----:B------:R-:W-:Y:S01]  /*30a0*/  @!P2 IMAD.MOV R19, RZ, RZ, -R19 ;  /* 0x000000ffff13a224 */ /* 0x000fe200078e0a13 */
[----:B------:R-:W-:Y:S01]  /*30b0*/  @!P5 LOP3.LUT R19, RZ, R8, RZ, 0x33, !PT ;  /* 0x00000008ff13d212 */ /* 0x000fe200078e33ff */
[----:B------:R-:W-:Y:S01]  /*30c0*/  @!P0 IMAD.MOV R30, RZ, RZ, -R30 ;  /* 0x000000ffff1e8224 */ /* 0x000fe200078e0a1e */
[----:B------:R-:W-:Y:S01]  /*30d0*/  @!P1 LOP3.LUT R30, RZ, R6, RZ, 0x33, !PT ;  /* 0x00000006ff1e9212 */ /* 0x000fe200078e33ff */
[----:B------:R-:W-:Y:S01]  /*30e0*/  IMAD R15, R0, UR12, R15 ;  /* 0x0000000c000f7c24 */ /* 0x000fe2000f8e020f */
[----:B------:R-:W-:Y:S01]  /*30f0*/  IADD3 R0, PT, PT, -R22, RZ, RZ ;  /* 0x000000ff16007210 */ /* 0x000fe20007ffe1ff */
        /* <DEDUP_REMOVED lines=25> */
.L_x_380:
[----:B------:R-:W0:Y:S01]  /*3290*/  LDC.64 R2, c[0x0][0x420] ;  /* 0x00010800ff027b82 */ /* 0x000e220000000a00 */
[----:B------:R-:W-:-:S05]  /*32a0*/  IADD3 R0, PT, PT, R12, UR20, RZ ;  /* 0x000000140c007c10 */ /* 0x000fca000fffe0ff */
[----:B0-----:R-:W-:-:S05]  /*32b0*/  IMAD.WIDE.U32 R2, R0, 0x4, R2 ;  /* 0x0000000400027825 */ /* 0x001fca00078e0002 */
[----:B------:R0:W-:Y:S02]  /*32c0*/  STG.E desc[UR10][R2.64], R23 ;  /* 0x0000001702007986 */ /* 0x0001e4000c10190a */
.L_x_379:
[----:B------:R-:W-:Y:S05]  /*32d0*/  BSYNC.RECONVERGENT B1 ;  /* 0x0000000000017941 */ /* 0x000fea0003800200 */
.L_x_378:
[----:B------:R-:W2:Y:S01]  /*32e0*/  LDCU UR8, c[0x0][0x534] ;  /* 0x0000a680ff0877ac */ /* 0x000ea20008000800 */
[----:B------:R-:W-:Y:S01]  /*32f0*/  LOP3.LUT R9, R4, 0x7, RZ, 0xc0, !PT ;  /* 0x0000000704097812 */ /* 0x000fe200078ec0ff */
[----:B------:R-:W3:Y:S01]  /*3300*/  S2UR UR6, SR_CgaCtaId ;  /* 0x00000000000679c3 */ /* 0x000ee20000008800 */
[----:B------:R-:W-:Y:S01]  /*3310*/  IMAD.SHL.U32 R14, R12, 0x4, RZ ;  /* 0x000000040c0e7824 */ /* 0x000fe200078e00ff */
[----:B------:R-:W-:Y:S01]  /*3320*/  UMOV UR4, 0x400 ;  /* 0x0000040000047882 */ /* 0x000fe20000000000 */
[C---:B------:R-:W-:Y:S01]  /*3330*/  LOP3.LUT R0, R9.reuse, 0x8, RZ, 0xfc, !PT ;  /* 0x0000000809007812 */ /* 0x040fe200078efcff */
[----:B------:R-:W-:Y:S01]  /*3340*/  IMAD.SHL.U32 R7, R4, 0x4, RZ ;  /* 0x0000000404077824 */ /* 0x000fe200078e00ff */
[----:B01----:R-:W-:Y:S01]  /*3350*/  CS2R R2, SRZ ;  /* 0x0000000000027805 */ /* 0x003fe2000001ff00 */
[----:B------:R-:W-:Y:S01]  /*3360*/  IMAD.MOV.U32 R5, RZ, RZ, RZ ;  /* 0x000000ffff057224 */ /* 0x000fe200078e00ff */
[----:B--2---:R-:W-:Y:S01]  /*3370*/  ISETP.GE.AND P1, PT, R9, UR8, PT ;  /* 0x0000000809007c0c */ /* 0x004fe2000bf26270 */
[----:B------:R-:W-:Y:S01]  /*3380*/  UISETP.GE.AND UP0, UPT, UR8, 0x1, UPT ;  /* 0x000000010800788c */ /* 0x000fe2000bf06270 */
[----:B------:R-:W-:Y:S01]  /*3390*/  ISETP.GE.AND P0, PT, R0, UR8, PT ;  /* 0x0000000800007c0c */ /* 0x000fe2000bf06270 */
[----:B------:R-:W-:Y:S01]  /*33a0*/  HFMA2 R0, -RZ, RZ, 0, 0 ;  /* 0x00000000ff007431 */ /* 0x000fe200000001ff */
[----:B------:R-:W-:-:S02]  /*33b0*/  ISETP.GT.U32.OR P1, PT, R4, 0x7f, P1 ;  /* 0x0000007f0400780c */ /* 0x000fc40000f24470 */
[----:B------:R-:W-:Y:S01]  /*33c0*/  ISETP.GT.U32.OR P0, PT, R4, 0x7f, P0 ;  /* 0x0000007f0400780c */ /* 0x000fe20000704470 */
[----:B---3--:R-:W-:-:S06]  /*33d0*/  ULEA UR6, UR6, UR4, 0x18 ;  /* 0x0000000406067291 */ /* 0x008fcc000f8ec0ff */
[----:B------:R-:W-:-:S04]  /*33e0*/  IADD3 R6, PT, PT, R14, UR6, RZ ;  /* 0x000000060e067c10 */ /* 0x000fc8000fffe0ff */
[C---:B------:R-:W-:Y:S02]  /*33f0*/  @!P1 FADD.FTZ R13, -R23.reuse, R25 ;  /* 0x00000019170d9221 */ /* 0x040fe40000010100 */
[----:B------:R-:W-:Y:S01]  /*3400*/  @!P0 FADD.FTZ R11, -R23, R24 ;  /* 0x00000018170b8221 */ /* 0x000fe20000010100 */
[--C-:B------:R-:W-:Y:S02]  /*3410*/  @!P1 IMAD R10, R9, 0x44, R6.reuse ;  /* 0x00000044090a9824 */ /* 0x100fe400078e0206 */
        /* <DEDUP_REMOVED lines=11> */
[----:B0-----:R-:W-:Y:S01]  /*34d0*/  IMAD.MOV.U32 R13, RZ, RZ, RZ ;  /* 0x000000ffff0d7224 */ /* 0x001fe200078e00ff */
[----:B------:R-:W-:Y:S01]  /*34e0*/  CS2R R10, SRZ ;  /* 0x00000000000a7805 */ /* 0x000fe2000001ff00 */
        /* <DEDUP_REMOVED lines=16> */
[----:B------:R-:W-:Y:S01]  /*35f0*/  CS2R R2, SRZ ;  /* 0x0000000000027805 */ /* 0x000fe2000001ff00 */
[----:B------:R-:W-:Y:S01]  /*3600*/  IMAD.MOV.U32 R0, RZ, RZ, RZ ;  /* 0x000000ffff007224 */ /* 0x000fe200078e00ff */
[----:B------:R-:W-:Y:S01]  /*3610*/  UIADD3 UR8, UPT, UPT, -UR5, URZ, URZ ;  /* 0x000000ff05087290 */ /* 0x000fe2000fffe1ff */
[----:B------:R-:W-:Y:S01]  /*3620*/  MOV R5, RZ ;  /* 0x000000ff00057202 */ /* 0x000fe20000000f00 */
[----:B------:R-:W-:Y:S01]  /*3630*/  UIMAD.WIDE UR18, UR9, 0x10, URZ ;  /* 0x00000010091278a5 */ /* 0x000fe2000f8e02ff */
[----:B------:R-:W-:Y:S01]  /*3640*/  MOV R13, UR5 ;  /* 0x00000005000d7c02 */ /* 0x000fe20008000f00 */
[----:B------:R-:W-:Y:S02]  /*3650*/  UISETP.GE.AND UP0, UPT, UR8, URZ, UPT ;  /* 0x000000ff0800728c */ /* 0x000fe4000bf06270 */
        /* <DEDUP_REMOVED lines=11> */
.L_x_390:
        /* <DEDUP_REMOVED lines=133> */
.L_x_389:
        /* <DEDUP_REMOVED lines=73> */
.L_x_391:
[----:B------:R-:W-:-:S09]  /*43f0*/  UISETP.NE.OR UP1, UPT, UR8, URZ, UP1 ;  /* 0x000000ff0800728c */ /* 0x000fd20008f25670 */
[----:B------:R-:W-:Y:S05]  /*4400*/  BRA.U !UP1, `(.L_x_387) ;  /* 0x0000000109947547 */ /* 0x000fea000b800000 */
.L_x_388:
[----:B------:R-:W-:-:S13]  /*4410*/  ISETP.GE.AND P0, PT, R12, UR7, PT ;  /* 0x000000070c007c0c */ /* 0x000fda000bf06270 */
.L_x_392:
        /* <DEDUP_REMOVED lines=36> */
.L_x_387:
[----:B------:R-:W-:-:S09]  /*4660*/  UISETP.NE.AND UP0, UPT, UR4, URZ, UPT ;  /* 0x000000ff0400728c */ /* 0x000fd2000bf05270 */
[----:B------:R-:W-:Y:S05]  /*4670*/  BRA.U !UP0, `(.L_x_386) ;  /* 0x0000000108447547 */ /* 0x000fea000b800000 */
[----:B------:R-:W-:Y:S01]  /*4680*/  IMAD R13, R13, 0x44, R14 ;  /* 0x000000440d0d7824 */ /* 0x000fe200078e020e */
[----:B------:R-:W-:Y:S01]  /*4690*/  ISETP.GE.AND P0, PT, R12, UR7, PT ;  /* 0x000000070c007c0c */ /* 0x000fe2000bf06270 */
[----:B------:R-:W-:Y:S02]  /*46a0*/  UIMAD.WIDE UR8, UR9, 0x4, URZ ;  /* 0x00000004090878a5 */ /* 0x000fe4000f8e02ff */
[----:B------:R-:W-:Y:S01]  /*46b0*/  UIADD3 UR4, UPT, UPT, -UR4, URZ, URZ ;  /* 0x000000ff04047290 */ /* 0x000fe2000fffe1ff */
[----:B------:R-:W-:-:S11]  /*46c0*/  IADD3 R6, PT, PT, R13, UR6, RZ ;  /* 0x000000060d067c10 */ /* 0x000fd6000fffe0ff */
.L_x_393:
        /* <DEDUP_REMOVED lines=12> */
.L_x_386:
[----:B------:R-:W-:-:S04]  /*4790*/  IADD3 R12, PT, PT, R12, UR20, RZ ;  /* 0x000000140c0c7c10 */ /* 0x000fc8000fffe0ff */
[----:B------:R-:W-:-:S13]  /*47a0*/  ISETP.GE.AND P0, PT, R12, UR21, PT ;  /* 0x000000150c007c0c */ /* 0x000fda000bf06270 */
[----:B------:R-:W-:Y:S05]  /*47b0*/  @P0 EXIT ;  /* 0x000000000000094d */ /* 0x000fea0003800000 */
[----:B0-----:R-:W-:Y:S01]  /*47c0*/  IABS R10, UR22 ;  /* 0x00000016000a7c13 */ /* 0x001fe20008000000 */
        /* <DEDUP_REMOVED lines=77> */
        .weak           $__internal_10_$__cuda_sm20_div_s64
        .type           $__internal_10_$__cuda_sm20_div_s64,@function
        .size           $__internal_10_$__cuda_sm20_div_s64,(.L_x_10218 - $__internal_10_$__cuda_sm20_div_s64)
$__internal_10_$__cuda_sm20_div_s64:
        /* <DEDUP_REMOVED lines=74> */
[----:B------:R-:W-:Y:S01]  /*5140*/  IMAD.MOV.U32 R15, RZ, RZ, 0x0 ;  /* 0x00000000ff0f7424 */ /* 0x000fe200078e00ff */
[----:B------:R-:W-:Y:S02]  /*5150*/  ISETP.GE.AND P2, PT, R13, RZ, PT ;  /* 0x000000ff0d00720c */ /* 0x000fe40003f46270 */
[----:B------:R-:W-:Y:S02]  /*5160*/  SEL R14, R11, R14, P0 ;  /* 0x0000000e0b0e7207 */ /* 0x000fe40000000000 */
[----:B------:R-:W-:-:S02]  /*5170*/  IADD3 R11, P1, PT, RZ, -R10, RZ ;  /* 0x8000000aff0b7210 */ /* 0x000fc40007f3e0ff */
        /* <DEDUP_REMOVED lines=8> */
[----:B------:R-:W-:Y:S06]  /*5200*/  RET.REL.NODEC R14 `(_ZN5flash32flash_fwd_splitkv_combine_kernelI23Flash_fwd_kernel_traitsILi32ELi64ELi256ELi4ELb0ELb0EN7cutlass6half_tE19Flash_kernel_traitsILi32ELi64ELi256ELi4ES3_EELi16ELi4ELb1EEEvNS_16Flash_fwd_paramsE) ;  /* 0xffffffac0e7c7950 */ /* 0x000fec0003c3ffff */
.L_x_394:
        /* <DEDUP_REMOVED lines=15> */
.L_x_10218:


//--------------------- .text._ZN5flash32flash_fwd_splitkv_combine_kernelI23Flash_fwd_kernel_traitsILi32ELi64ELi256ELi4ELb0ELb0EN7cutlass6half_tE19Flash_kernel_traitsILi32ELi64ELi256ELi4ES3_EELi16ELi3ELb1EEEvNS_16Flash_fwd_paramsE --------------------------
	.section	.text._ZN5flash32flash_fwd_splitkv_combine_kernelI23Flash_fwd_kernel_traitsILi32ELi64ELi256ELi4ELb0ELb0EN7cutlass6half_tE19Flash_kernel_traitsILi32ELi64ELi256ELi4ES3_EELi16ELi3ELb1EEEvNS_16Flash_fwd_paramsE,"ax",@progbits
	.align	128
        .global         _ZN5flash32flash_fwd_splitkv_combine_kernelI23Flash_fwd_kernel_traitsILi32ELi64ELi256ELi4ELb0ELb0EN7cutlass6half_tE19Flash_kernel_traitsILi32ELi64ELi256ELi4ES3_EELi16ELi3ELb1EEEvNS_16Flash_fwd_paramsE
        .type           _ZN5flash32flash_fwd_splitkv_combine_kernelI23Flash_fwd_kernel_traitsILi32ELi64ELi256ELi4ELb0ELb0EN7cutlass6half_tE19Flash_kernel_traitsILi32ELi64ELi256ELi4ES3_EELi16ELi3ELb1EEEvNS_16Flash_fwd_paramsE,@function
        .size           _ZN5flash32flash_fwd_splitkv_combine_kernelI23Flash_fwd_kernel_traitsILi32ELi64ELi256ELi4ELb0ELb0EN7cutlass6half_tE19Flash_kernel_traitsILi32ELi64ELi256ELi4ES3_EELi16ELi3ELb1EEEvNS_16Flash_fwd_paramsE,(.L_x_10219 - _ZN5flash32flash_fwd_splitkv_combine_kernelI23Flash_fwd_kernel_traitsILi32ELi64ELi256ELi4ELb0ELb0EN7cutlass6half_tE19Flash_kernel_traitsILi32ELi64ELi256ELi4ES3_EELi16ELi3ELb1EEEvNS_16Flash_fwd_paramsE)
        .other          _ZN5flash32flash_fwd_splitkv_combine_kernelI23Flash_fwd_kernel_traitsILi32ELi64ELi256ELi4ELb0ELb0EN7cutlass6half_tE19Flash_kernel_traitsILi32ELi64ELi256ELi4ES3_EELi16ELi3ELb1EEEvNS_16Flash_fwd_paramsE,@"STO_CUDA_ENTRY STV_DEFAULT"
_ZN5flash32flash_fwd_splitkv_combine_kernelI23Flash_fwd_kernel_traitsILi32ELi64ELi256ELi4ELb0ELb0EN7cutlass6half_tE19Flash_kernel_traitsILi32ELi64ELi256ELi4ES3_EELi16ELi3ELb1EEEvNS_16Flash_fwd_paramsE:
.text._ZN5flash32flash_fwd_splitkv_combine_kernelI23Flash_fwd_kernel_traitsILi32ELi64ELi256ELi4ELb0ELb0EN7cutlass6half_tE19Flash_kernel_traitsILi32ELi64ELi256ELi4ES3_EELi16ELi3ELb1EEEvNS_16Flash_fwd_paramsE:
[----:B------:R-:W-:Y:S01]  /*0000*/  LDC R1, c[0x0][0x37c] ;  /* 0x0000df00ff017b82 */ /* 0x000fe20000000800 */
[----:B------:R-:W0:Y:S07]  /*0010*/  LDCU UR8, c[0x0][0x3e0] ;  /* 0x00007c00ff0877ac */ /* 0x000e2e0008000800 */
[----:B------:R-:W1:Y:S01]  /*0020*/  S2UR UR13, SR_CTAID.X ;  /* 0x00000000000d79c3 */ /* 0x000e620000002500 */
[----:B------:R-:W0:Y:S02]  /*0030*/  LDCU.64 UR14, c[0x0][0x430] ;  /* 0x00008600ff0e77ac */ /* 0x000e240008000a00 */
[----:B0-----:R-:W-:-:S02]  /*0040*/  UIMAD UR8, UR8, UR15, URZ ;  /* 0x0000000f080872a4 */ /* 0x001fc4000f8e02ff */
[----:B-1----:R-:W-:Y:S02]  /*0050*/  USHF.L.U32 UR13, UR13, 0x4, URZ ;  /* 0x000000040d0d7899 */ /* 0x002fe400080006ff */
[----:B------:R-:W-:-:S04]  /*0060*/  UIMAD UR14, UR8, UR14, URZ ;  /* 0x0000000e080e72a4 */ /* 0x000fc8000f8e02ff */
[----:B------:R-:W-:-:S04]  /*0070*/  UISETP.LT.AND UP0, UPT, UR14, UR15, UPT ;  /* 0x0000000f0e00728c */ /* 0x000fc8000bf01270 */
[----:B------:R-:W-:Y:S02]  /*0080*/  USEL UR12, UR14, UR15, UP0 ;  /* 0x0000000f0e0c7287 */ /* 0x000fe40008000000 */
[----:B------:R-:W-:Y:S02]  /*0090*/  USHF.R.S32.HI UR15, URZ, 0x1f, UR14 ;  /* 0x0000001fff0f7899 */ /* 0x000fe4000801140e */
        /* <DEDUP_REMOVED lines=28> */
.L_x_395:
[----:B------:R-:W-:Y:S01]  /*0260*/  IMAD.U32 R16, RZ, RZ, UR14 ;  /* 0x0000000eff107e24 */ /* 0x000fe2000f8e00ff */
[----:B------:R-:W-:Y:S01]  /*0270*/  MOV R20, UR12 ;  /* 0x0000000c00147c02 */ /* 0x000fe20008000f00 */
[----:B------:R-:W-:Y:S01]  /*0280*/  IMAD.U32 R21, RZ, RZ, UR15 ;  /* 0x0000000fff157e24 */ /* 0x000fe2000f8e00ff */
[----:B------:R-:W-:Y:S02]  /*0290*/  MOV R19, UR7 ;  /* 0x0000000700137c02 */ /* 0x000fe40008000f00 */
[----:B------:R-:W-:Y:S02]  /*02a0*/  MOV R18, 0x2c0 ;  /* 0x000002c000127802 */ /* 0x000fe40000000f00 */
[----:B------:R-:W-:Y:S05]  /*02b0*/  CALL.REL.NOINC `($__internal_11_$__cuda_sm20_div_s64) ;  /* 0x0000004800207944 */ /* 0x000fea0003c00000 */
[----:B------:R-:W-:-:S07]  /*02c0*/  MOV R11, R13 ;  /* 0x0000000d000b7202 */ /* 0x000fce0000000f00 */
.L_x_396:
        /* <DEDUP_REMOVED lines=30> */
.L_x_398:
[----:B------:R-:W-:Y:S01]  /*04b0*/  IMAD.MOV.U32 R16, RZ, RZ, R10 ;  /* 0x000000ffff107224 */ /* 0x000fe200078e000a */
[----:B------:R-:W-:Y:S02]  /*04c0*/  MOV R21, R11 ;  /* 0x0000000b00157202 */ /* 0x000fe40000000f00 */
[----:B------:R-:W-:Y:S02]  /*04d0*/  MOV R18, 0x4f0 ;  /* 0x000004f000127802 */ /* 0x000fe40000000f00 */
[----:B------:R-:W-:Y:S05]  /*04e0*/  CALL.REL.NOINC `($__internal_11_$__cuda_sm20_div_s64) ;  /* 0x0000004400947944 */ /* 0x000fea0003c00000 */
[----:B------:R-:W-:Y:S02]  /*04f0*/  MOV R4, R10 ;  /* 0x0000000a00047202 */ /* 0x000fe40000000f00 */
[----:B------:R-:W-:Y:S02]  /*0500*/  MOV R5, R13 ;  /* 0x0000000d00057202 */ /* 0x000fe40000000f00 */
.L_x_399:
[----:B------:R-:W-:Y:S05]  /*0510*/  BSYNC.RECONVERGENT B0 ;  /* 0x0000000000007941 */ /* 0x000fea0003800200 */
.L_x_397:
        /* <DEDUP_REMOVED lines=57> */
.L_x_401:
[----:B------:R-:W-:Y:S01]  /*08b0*/  IMAD.MOV.U32 R16, RZ, RZ, R20 ;  /* 0x000000ffff107224 */ /* 0x000fe200078e0014 */
[----:B------:R-:W-:Y:S01]  /*08c0*/  MOV R20, R11 ;  /* 0x0000000b00147202 */ /* 0x000fe20000000f00 */
[----:B------:R-:W-:Y:S01]  /*08d0*/  IMAD.MOV.U32 R21, RZ, RZ, R19 ;  /* 0x000000ffff157224 */ /* 0x000fe200078e0013 */
[----:B------:R-:W-:Y:S02]  /*08e0*/  MOV R19, R29 ;  /* 0x0000001d00137202 */ /* 0x000fe40000000f00 */
[----:B------:R-:W-:Y:S02]  /*08f0*/  MOV R18, 0x910 ;  /* 0x0000091000127802 */ /* 0x000fe40000000f00 */
[----:B------:R-:W-:Y:S05]  /*0900*/  CALL.REL.NOINC `($__internal_11_$__cuda_sm20_div_s64) ;  /* 0x00000040008c7944 */ /* 0x000fea0003c00000 */
[----:B------:R-:W-:Y:S02]  /*0910*/  MOV R12, R10 ;  /* 0x0000000a000c7202 */ /* 0x000fe40000000f00 */
.L_x_402:
[----:B------:R-:W-:Y:S05]  /*0920*/  BSYNC.RECONVERGENT B0 ;  /* 0x0000000000007941 */ /* 0x000fea0003800200 */
.L_x_400:
        /* <DEDUP_REMOVED lines=69> */
[----:B------:R-:W-:Y:S02]  /*0d80*/  ULOP3.LUT UR10, UR10, UR5, URZ, 0x3c, !UPT ;  /* 0x000000050a0a7292 */ /* 0x000fe4000f8e3cff */
[----:B------:R-:W-:Y:S01]  /*0d90*/  UMOV UR17, UR23 ;  /* 0x0000001700117c82 */ /* 0x000fe20008000000 */
[----:B------:R-:W-:Y:S01]  /*0da0*/  ISETP.LE.AND P0, PT, RZ, UR22, PT ;  /* 0x00000016ff007c0c */ /* 0x000fe2000bf03270 */
[----:B------:R-:W-:Y:S01]  /*0db0*/  UIADD3 UR19, UPT, UPT, -UR17, URZ, URZ ;  /* 0x000000ff11137290 */ /* 0x000fe2000fffe1ff */
[----:B------:R-:W0:Y:S03]  /*0dc0*/  LDCU.U8 UR18, c[0x0][0x549] ;  /* 0x0000a920ff1277ac */ /* 0x000e260008000000 */
[----:B------:R-:W-:-:S04]  /*0dd0*/  UIMAD UR19, UR20, UR19, UR21 ;  /* 0x00000013141372a4 */ /* 0x000fc8000f8e0215 */
[----:B------:R-:W-:Y:S02]  /*0de0*/  @!P1 VIADD R0, R0, -UR16 ;  /* 0x8000001000009c36 */ /* 0x000fe40008000000 */
[----:B------:R-:W-:Y:S01]  /*0df0*/  @!P1 VIADD R3, R3, 0x1 ;  /* 0x0000000103039836 */ /* 0x000fe20000000000 */
[----:B------:R-:W-:Y:S01]  /*0e00*/  ISETP.NE.AND P1, PT, RZ, UR6, PT ;  /* 0x00000006ff007c0c */ /* 0x000fe2000bf25270 */
[----:B------:R-:W-:Y:S01]  /*0e10*/  UISETP.GT.U32.AND UP1, UPT, UR20, UR19, UPT ;  /* 0x000000131400728c */ /* 0x000fe2000bf24070 */
[----:B------:R-:W-:Y:S01]  /*0e20*/  ISETP.GE.U32.AND P2, PT, R0, UR16, PT ;  /* 0x0000001000007c0c */ /* 0x000fe2000bf46070 */
[----:B0-----:R-:W-:-:S09]  /*0e30*/  UISETP.NE.AND UP0, UPT, UR18, URZ, UPT ;  /* 0x000000ff1200728c */ /* 0x001fd2000bf05270 */
[----:B------:R-:W-:Y:S02]  /*0e40*/  @!UP1 UIADD3 UR19, UPT, UPT, UR19, -UR20, URZ ;  /* 0x8000001413139290 */ /* 0x000fe4000fffe0ff */
[----:B------:R-:W-:Y:S01]  /*0e50*/  USEL UR9, UR9, 0x1, !UP0 ;  /* 0x0000000109097887 */ /* 0x000fe2000c000000 */
[----:B------:R-:W-:Y:S01]  /*0e60*/  @P2 VIADD R3, R3, 0x1 ;  /* 0x0000000103032836 */ /* 0x000fe20000000000 */
[----:B------:R-:W-:Y:S02]  /*0e70*/  UISETP.GE.U32.AND UP3, UPT, UR19, UR20, UPT ;  /* 0x000000141300728c */ /* 0x000fe4000bf66070 */
[----:B------:R-:W-:Y:S01]  /*0e80*/  UISETP.GE.AND UP0, UPT, UR10, URZ, UPT ;  /* 0x000000ff0a00728c */ /* 0x000fe2000bf06270 */
[----:B------:R-:W-:Y:S01]  /*0e90*/  @!P0 IMAD.MOV R3, RZ, RZ, -R3 ;  /* 0x000000ffff038224 */ /* 0x000fe200078e0a03 */
[----:B------:R-:W-:Y:S01]  /*0ea0*/  @!P1 LOP3.LUT R3, RZ, UR16, RZ, 0x33, !PT ;  /* 0x00000010ff039c12 */ /* 0x000fe2000f8e33ff */
[----:B------:R-:W-:Y:S02]  /*0eb0*/  @!UP1 UIADD3 UR17, UPT, UPT, UR17, 0x1, URZ ;  /* 0x0000000111119890 */ /* 0x000fe4000fffe0ff */
[----:B------:R-:W-:Y:S01]  /*0ec0*/  UISETP.NE.AND UP1, UPT, UR11, URZ, UPT ;  /* 0x000000ff0b00728c */ /* 0x000fe2000bf25270 */
[----:B------:R-:W-:Y:S01]  /*0ed0*/  ISETP.LT.U32.AND P0, PT, R12, R3, PT ;  /* 0x000000030c00720c */ /* 0x000fe20003f01070 */
[----:B------:R-:W-:Y:S01]  /*0ee0*/  USHF.R.S32.HI UR11, URZ, 0x1f, UR6 ;  /* 0x0000001fff0b7899 */ /* 0x000fe20008011406 */
[----:B------:R-:W-:Y:S01]  /*0ef0*/  SHF.R.S32.HI R7, RZ, 0x1f, R3 ;  /* 0x0000001fff077819 */ /* 0x000fe20000011403 */
[----:B------:R-:W-:-:S02]  /*0f00*/  @UP3 UIADD3 UR17, UPT, UPT, UR17, 0x1, URZ ;  /* 0x0000000111113890 */ /* 0x000fc4000fffe0ff */
[----:B------:R-:W-:Y:S01]  /*0f10*/  USEL UR10, URZ, 0x1, !UP1 ;  /* 0x00000001ff0a7887 */ /* 0x000fe2000c800000 */
[CC--:B------:R-:W-:Y:S01]  /*0f20*/  ISETP.LT.AND.EX P0, PT, R13.reuse, R7.reuse, PT, P0 ;  /* 0x000000070d00720c */ /* 0x0c0fe20003f01300 */
[----:B------:R-:W-:Y:S02]  /*0f30*/  @!UP0 UIADD3 UR17, UPT, UPT, -UR17, URZ, URZ ;  /* 0x000000ff11118290 */ /* 0x000fe4000fffe1ff */
[----:B------:R-:W-:Y:S01]  /*0f40*/  ULOP3.LUT UR10, UR11, UR10, URZ, 0xfc, !UPT ;  /* 0x0000000a0b0a7292 */ /* 0x000fe2000f8efcff */
[C---:B------:R-:W-:Y:S01]  /*0f50*/  SEL R0, R13.reuse, R7, P0 ;  /* 0x000000070d007207 */ /* 0x040fe20000000000 */
[----:B------:R-:W-:Y:S01]  /*0f60*/  @!UP2 ULOP3.LUT UR17, URZ, UR5, URZ, 0x33, !UPT ;  /* 0x00000005ff11a292 */ /* 0x000fe2000f8e33ff */
        /* <DEDUP_REMOVED lines=24> */
.L_x_404:
[----:B------:R-:W-:Y:S01]  /*10f0*/  IMAD.MOV.U32 R16, RZ, RZ, R12 ;  /* 0x000000ffff107224 */ /* 0x000fe200078e000c */
[----:B------:R-:W-:Y:S01]  /*1100*/  MOV R20, R8 ;  /* 0x0000000800147202 */ /* 0x000fe20000000f00 */
[----:B------:R-:W-:Y:S01]  /*1110*/  IMAD.MOV.U32 R21, RZ, RZ, R13 ;  /* 0x000000ffff157224 */ /* 0x000fe200078e000d */
[----:B------:R-:W-:Y:S02]  /*1120*/  MOV R19, R0 ;  /* 0x0000000000137202 */ /* 0x000fe40000000f00 */
[----:B------:R-:W-:Y:S02]  /*1130*/  MOV R18, 0x1150 ;  /* 0x0000115000127802 */ /* 0x000fe40000000f00 */
[----:B------:R-:W-:Y:S05]  /*1140*/  CALL.REL.NOINC `($__internal_11_$__cuda_sm20_div_s64) ;  /* 0x00000038007c7944 */ /* 0x000fea0003c00000 */
[----:B------:R-:W-:Y:S02]  /*1150*/  MOV R34, R10 ;  /* 0x0000000a00227202 */ /* 0x000fe40000000f00 */
[----:B------:R-:W-:Y:S02]  /*1160*/  MOV R35, R13 ;  /* 0x0000000d00237202 */ /* 0x000fe40000000f00 */
.L_x_405:
[----:B------:R-:W-:Y:S05]  /*1170*/  BSYNC.RECONVERGENT B0 ;  /* 0x0000000000007941 */ /* 0x000fea0003800200 */
.L_x_403:
        /* <DEDUP_REMOVED lines=57> */
.L_x_407:
[----:B------:R-:W-:Y:S01]  /*1510*/  IMAD.MOV.U32 R16, RZ, RZ, R4 ;  /* 0x000000ffff107224 */ /* 0x000fe200078e0004 */
[----:B------:R-:W-:Y:S01]  /*1520*/  MOV R21, R5 ;  /* 0x0000000500157202 */ /* 0x000fe20000000f00 */
[----:B------:R-:W-:Y:S01]  /*1530*/  IMAD.MOV.U32 R20, RZ, RZ, R7 ;  /* 0x000000ffff147224 */ /* 0x000fe200078e0007 */
[----:B------:R-:W-:Y:S02]  /*1540*/  MOV R18, 0x1560 ;  /* 0x0000156000127802 */ /* 0x000fe40000000f00 */
[----:B------:R-:W-:Y:S05]  /*1550*/  CALL.REL.NOINC `($__internal_11_$__cuda_sm20_div_s64) ;  /* 0x0000003400787944 */ /* 0x000fea0003c00000 */
[----:B------:R-:W-:Y:S02]  /*1560*/  MOV R14, R10 ;  /* 0x0000000a000e7202 */ /* 0x000fe40000000f00 */
[----:B------:R-:W-:Y:S02]  /*1570*/  MOV R15, R13 ;  /* 0x0000000d000f7202 */ /* 0x000fe40000000f00 */
.L_x_408:
[----:B------:R-:W-:Y:S05]  /*1580*/  BSYNC.RECONVERGENT B0 ;  /* 0x0000000000007941 */ /* 0x000fea0003800200 */
.L_x_406:
        /* <DEDUP_REMOVED lines=15> */
[----:B0-----:R-:W-:-:S04]  /*1680*/  VIADD R13, R13, 0xffffffe ;  /* 0x0ffffffe0d0d7836 */ /* 0x001fc80000000000 */
[----:B------:R-:W-:-:S04]  /*1690*/  @!P1 SHF.L.U32 R10, R4, 0x2, RZ ;  /* 0x00000002040a9819 */ /* 0x000fc800000006ff */
[----:B------:R-:W-:Y:S01]  /*16a0*/  @!P1 LOP3.LUT R10, R10, 0x3c, RZ, 0xc0, !PT ;  /* 0x0000003c0a0a9812 */ /* 0x000fe200078ec0ff */
[----:B------:R-:W0:Y:S02]  /*16b0*/  F2I.FTZ.U32.TRUNC.NTZ R13, R13 ;  /* 0x0000000d000d7305 */ /* 0x000e24000021f000 */
[----:B0-----:R-:W-:-:S04]  /*16c0*/  IMAD.MOV R5, RZ, RZ, -R13 ;  /* 0x000000ffff057224 */ /* 0x001fc800078e0a0d */
[----:B------:R-:W-:Y:S01]  /*16d0*/  IMAD R9, R5, R6, RZ ;  /* 0x0000000605097224 */ /* 0x000fe200078e02ff */
[----:B------:R-:W-:Y:S02]  /*16e0*/  IABS R5, R2 ;  /* 0x0000000200057213 */ /* 0x000fe40000000000 */
[----:B------:R-:W-:Y:S01]  /*16f0*/  LOP3.LUT R2, R2, R3, RZ, 0x3c, !PT ;  /* 0x0000000302027212 */ /* 0x000fe200078e3cff */
        /* <DEDUP_REMOVED lines=12> */
[----:B------:R-:W-:Y:S02]  /*17c0*/  ISETP.NE.AND P0, PT, R3, RZ, PT ;  /* 0x000000ff0300720c */ /* 0x000fe40003f05270 */
[----:B------:R-:W-:Y:S01]  /*17d0*/  ISETP.GE.U32.AND P3, PT, R13, R6, PT ;  /* 0x000000060d00720c */ /* 0x000fe20003f66070 */
[----:B---3--:R-:W-:Y:S01]  /*17e0*/  IMAD R6, R3, UR5, RZ ;  /* 0x0000000503067c24 */ /* 0x008fe2000f8e02ff */
[----:B0-----:R-:W-:-:S05]  /*17f0*/  @!P1 LEA R9, R9, R2, 0x18 ;  /* 0x0000000209099211 */ /* 0x001fca00078ec0ff */
[----:B------:R-:W-:-:S04]  /*1800*/  @!P1 IMAD R9, R16, 0x44, R9 ;  /* 0x0000004410099824 */ /* 0x000fc800078e0209 */
[----:B------:R-:W-:Y:S01]  /*1810*/  @!P1 IMAD.IADD R10, R9, 0x1, R10 ;  /* 0x00000001090a9824 */ /* 0x000fe200078e020a */
[----:B-1----:R-:W-:Y:S01]  /*1820*/  @!P1 LEA R2, R5, R2, 0x18 ;  /* 0x0000000205029211 */ /* 0x002fe200078ec0ff */
[----:B------:R-:W-:Y:S01]  /*1830*/  @P3 VIADD R19, R19, 0x1 ;  /* 0x0000000113133836 */ /* 0x000fe20000000000 */
[----:B------:R-:W-:-:S03]  /*1840*/  LOP3.LUT R9, R4, 0x7, RZ, 0xc0, !PT ;  /* 0x0000000704097812 */ /* 0x000fc600078ec0ff */
[----:B------:R-:W-:Y:S01]  /*1850*/  @!P2 IMAD.MOV R19, RZ, RZ, -R19 ;  /* 0x000000ffff13a224 */ /* 0x000fe200078e0a13 */
[----:B------:R-:W-:Y:S01]  /*1860*/  @!P0 LOP3.LUT R19, RZ, R3, RZ, 0x33, !PT ;  /* 0x00000003ff138212 */ /* 0x000fe200078e33ff */
[----:B------:R-:W-:Y:S01]  /*1870*/  @!P1 IMAD R13, R9, 0x44, R2 ;  /* 0x00000044090d9824 */ /* 0x000fe200078e0202 */
[----:B--2---:R-:W-:-:S03]  /*1880*/  ISETP.GE.AND P0, PT, R16, UR17, PT ;  /* 0x0000001110007c0c */ /* 0x004fc6000bf06270 */
        /* <DEDUP_REMOVED lines=20> */
[----:B------:R-:W-:-:S06]  /*19d0*/  LEA.HI.X R23, R16, UR5, R2, 0x2, P0 ;  /* 0x0000000510177c11 */ /* 0x000fcc00080f1402 */
[----:B0-----:R1:W5:Y:S03]  /*19e0*/  LDG.E R23, desc[UR10][R22.64] ;  /* 0x0000000a16177981 */ /* 0x001366000c1e1900 */
.L_x_410:
[----:B0-----:R-:W-:Y:S05]  /*19f0*/  BSYNC.RECONVERGENT B0 ;  /* 0x0000000000007941 */ /* 0x001fea0003800200 */
.L_x_409:
[----:B-----5:R-:W-:Y:S01]  /*1a00*/  @!P1 STS [R10], R23 ;  /* 0x000000170a009388 */ /* 0x020fe20000000800 */
[----:B------:R-:W0:Y:S08]  /*1a10*/  LDC R17, c[0x0][0x3e0] ;  /* 0x0000f800ff117b82 */ /* 0x000e300000000800 */
[----:B------:R-:W-:Y:S01]  /*1a20*/  BAR.SYNC.DEFER_BLOCKING 0x0 ;  /* 0x0000000000007b1d */ /* 0x000fe20000010000 */
[----:B------:R-:W-:-:S05]  /*1a30*/  ISETP.NE.AND P5, PT, R5, RZ, PT ;  /* 0x000000ff0500720c */ /* 0x000fca0003fa5270 */
[----:B------:R-:W-:Y:S01]  /*1a40*/  BSSY.RECONVERGENT B1, `(.L_x_411) ;  /* 0x0000173000017945 */ /* 0x000fe20003800200 */
[----:B0-----:R-:W-:Y:S01]  /*1a50*/  IABS R16, R17 ;  /* 0x0000001100107213 */ /* 0x001fe20000000000 */
[----:B------:R0:W1:Y:S03]  /*1a60*/  @!P1 LDS R25, [R3] ;  /* 0x0000000003199984 */ /* 0x0000660000000800 */
[----:B------:R-:W2:Y:S08]  /*1a70*/  I2F.RP R20, R16 ;  /* 0x0000001000147306 */ /* 0x000eb00000209400 */
[----:B--2---:R-:W2:Y:S08]  /*1a80*/  MUFU.RCP R30, R20 ;  /* 0x00000014001e7308 */ /* 0x004eb00000001000 */
[----:B0-----:R-:W0:Y:S01]  /*1a90*/  I2F.RP R3, R21 ;  /* 0x0000001500037306 */ /* 0x001e220000209400 */
[----:B--2---:R-:W-:-:S07]  /*1aa0*/  VIADD R30, R30, 0xffffffe ;  /* 0x0ffffffe1e1e7836 */ /* 0x004fce0000000000 */
[----:B------:R2:W-:Y:S01]  /*1ab0*/  F2I.FTZ.U32.TRUNC.NTZ R31, R30 ;  /* 0x0000001e001f7305 */ /* 0x0005e2000021f000 */
[----:B-1----:R-:W1:Y:S07]  /*1ac0*/  SHFL.BFLY PT, R22, R25, 0x4, 0x1f ;  /* 0x0c801f0019167f89 */ /* 0x002e6e00000e0000 */
[----:B0-----:R-:W0:Y:S01]  /*1ad0*/  MUFU.RCP R26, R3 ;  /* 0x00000003001a7308 */ /* 0x001e220000001000 */
[----:B--2---:R-:W-:Y:S01]  /*1ae0*/  HFMA2 R30, -RZ, RZ, 0, 0 ;  /* 0x00000000ff1e7431 */ /* 0x004fe200000001ff */
[----:B-1----:R-:W-:Y:S01]  /*1af0*/  FMNMX.FTZ R22, R22, R25, !PT ;  /* 0x0000001916167209 */ /* 0x002fe20007810000 */
[----:B0-----:R-:W-:Y:S01]  /*1b00*/  VIADD R26, R26, 0xffffffe ;  /* 0x0ffffffe1a1a7836 */ /* 0x001fe20000000000 */
[----:B------:R-:W-:-:S03]  /*1b10*/  IABS R3, R5 ;  /* 0x0000000500037213 */ /* 0x000fc60000000000 */
[----:B------:R-:W0:Y:S01]  /*1b20*/  SHFL.BFLY PT, R13, R22, 0x2, 0x1f ;  /* 0x0c401f00160d7f89 */ /* 0x000e2200000e0000 */
[----:B------:R-:W1:Y:S01]  /*1b30*/  F2I.FTZ.U32.TRUNC.NTZ R27, R26 ;  /* 0x0000001a001b7305 */ /* 0x000e62000021f000 */
[----:B------:R-:W-:Y:S02]  /*1b40*/  IMAD.MOV R3, RZ, RZ, -R3 ;  /* 0x000000ffff037224 */ /* 0x000fe400078e0a03 */
[----:B-1----:R-:W-:Y:S02]  /*1b50*/  IMAD.MOV R20, RZ, RZ, -R27 ;  /* 0x000000ffff147224 */ /* 0x002fe400078e0a1b */
[----:B------:R-:W-:Y:S02]  /*1b60*/  IMAD.MOV.U32 R26, RZ, RZ, RZ ;  /* 0x000000ffff1a7224 */ /* 0x000fe400078e00ff */
[----:B------:R-:W-:Y:S01]  /*1b70*/  IMAD R20, R20, R21, RZ ;  /* 0x0000001514147224 */ /* 0x000fe200078e02ff */
[----:B0-----:R-:W-:-:S03]  /*1b80*/  FMNMX.FTZ R13, R22, R13, !PT ;  /* 0x0000000d160d7209 */ /* 0x001fc60007810000 */
[----:B------:R-:W-:Y:S02]  /*1b90*/  IMAD.HI.U32 R27, R27, R20, R26 ;  /* 0x000000141b1b7227 */ /* 0x000fe400078e001a */
[----:B------:R-:W0:Y:S02]  /*1ba0*/  SHFL.BFLY PT, R2, R13, 0x1, 0x1f ;  /* 0x0c201f000d027f89 */ /* 0x000e2400000e0000 */
[----:B0-----:R-:W-:Y:S01]  /*1bb0*/  FMNMX.FTZ R2, R13, R2, !PT ;  /* 0x000000020d027209 */ /* 0x001fe20007810000 */
[----:B------:R-:W-:-:S03]  /*1bc0*/  IMAD.MOV R13, RZ, RZ, -R31 ;  /* 0x000000ffff0d7224 */ /* 0x000fc600078e0a1f */
[----:B------:R-:W-:Y:S01]  /*1bd0*/  FSETP.NEU.FTZ.AND P0, PT, R2, -INF , PT ;  /* 0xff8000000200780b */ /* 0x000fe20003f1d000 */
[----:B------:R-:W-:-:S03]  /*1be0*/  IMAD R13, R13, R16, RZ ;  /* 0x000000100d0d7224 */ /* 0x000fc600078e02ff */
[----:B------:R-:W-:Y:S01]  /*1bf0*/  FSEL R2, R2, RZ, P0 ;  /* 0x000000ff02027208 */ /* 0x000fe20000000000 */
[----:B------:R-:W-:-:S04]  /*1c00*/  IMAD.HI.U32 R13, R31, R13, R30 ;  /* 0x0000000d1f0d7227 */ /* 0x000fc800078e001e */
[----:B------:R-:W-:-:S04]  /*1c10*/  FADD.FTZ R10, -R2, R25 ;  /* 0x00000019020a7221 */ /* 0x000fc80000010100 */
[----:B------:R-:W-:-:S06]  /*1c20*/  FMUL.FTZ R10, R10, 1.4426950216293334961 ;  /* 0x3fb8aa3b0a0a7820 */ /* 0x000fcc0000410000 */
[----:B------:R-:W0:Y:S02]  /*1c30*/  MUFU.EX2 R10, R10 ;  /* 0x0000000a000a7308 */ /* 0x000e240000000800 */
[----:B0-----:R-:W0:Y:S02]  /*1c40*/  SHFL.BFLY PT, R23, R10, 0x4, 0x1f ;  /* 0x0c801f000a177f89 */ /* 0x001e2400000e0000 */
[----:B0-----:R-:W-:Y:S01]  /*1c50*/  FADD.FTZ R23, R10, R23 ;  /* 0x000000170a177221 */ /* 0x001fe20000010000 */
[----:B------:R-:W-:-:S04]  /*1c60*/  IABS R10, R18 ;  /* 0x00000012000a7213 */ /* 0x000fc80000000000 */
[----:B------:R-:W0:Y:S01]  /*1c70*/  SHFL.BFLY PT, R22, R23, 0x2, 0x1f ;  /* 0x0c401f0017167f89 */ /* 0x000e2200000e0000 */
[----:B------:R-:W-:-:S04]  /*1c80*/  IMAD.HI.U32 R13, R13, R10, RZ ;  /* 0x0000000a0d0d7227 */ /* 0x000fc800078e00ff */
[----:B------:R-:W-:-:S04]  /*1c90*/  IMAD.HI.U32 R20, R27, R10, RZ ;  /* 0x0000000a1b147227 */ /* 0x000fc800078e00ff */
[----:B------:R-:W-:Y:S02]  /*1ca0*/  IMAD.MOV R27, RZ, RZ, -R13 ;  /* 0x000000ffff1b7224 */ /* 0x000fe400078e0a0d */
[--C-:B------:R-:W-:Y:S02]  /*1cb0*/  IMAD R24, R20, R3, R10.reuse ;  /* 0x0000000314187224 */ /* 0x100fe400078e020a */
[----:B------:R-:W-:Y:S01]  /*1cc0*/  IMAD R27, R16, R27, R10 ;  /* 0x0000001b101b7224 */ /* 0x000fe200078e020a */
[----:B------:R-:W-:Y:S02]  /*1cd0*/  LOP3.LUT R10, R18, R21, RZ, 0x3c, !PT ;  /* 0x00000015120a7212 */ /* 0x000fe400078e3cff */
[----:B------:R-:W-:Y:S02]  /*1ce0*/  ISETP.GT.U32.AND P1, PT, R21, R24, PT ;  /* 0x000000181500720c */ /* 0x000fe40003f24070 */
[----:B------:R-:W-:Y:S02]  /*1cf0*/  ISETP.GT.U32.AND P0, PT, R16, R27, PT ;  /* 0x0000001b1000720c */ /* 0x000fe40003f04070 */
[----:B------:R-:W-:-:S02]  /*1d00*/  LOP3.LUT R18, R18, R17, RZ, 0x3c, !PT ;  /* 0x0000001112127212 */ /* 0x000fc400078e3cff */
[----:B------:R-:W-:Y:S01]  /*1d10*/  ISETP.GE.AND P3, PT, R10, RZ, PT ;  /* 0x000000ff0a00720c */ /* 0x000fe20003f66270 */
[----:B0-----:R-:W-:-:S05]  /*1d20*/  FADD.FTZ R22, R23, R22 ;  /* 0x0000001617167221 */ /* 0x001fca0000010000 */
[----:B------:R-:W0:Y:S01]  /*1d30*/  SHFL.BFLY PT, R3, R22, 0x1, 0x1f ;  /* 0x0c201f0016037f89 */ /* 0x000e2200000e0000 */
[-C--:B------:R-:W-:Y:S02]  /*1d40*/  @!P1 IADD3 R24, PT, PT, R24, -R21.reuse, RZ ;  /* 0x8000001518189210 */ /* 0x080fe40007ffe0ff */
[----:B------:R-:W-:Y:S01]  /*1d50*/  @!P0 IMAD.IADD R27, R27, 0x1, -R16 ;  /* 0x000000011b1b8824 */ /* 0x000fe200078e0a10 */
[----:B------:R-:W-:Y:S01]  /*1d60*/  @!P0 IADD3 R13, PT, PT, R13, 0x1, RZ ;  /* 0x000000010d0d8810 */ /* 0x000fe20007ffe0ff */
[----:B------:R-:W-:Y:S01]  /*1d70*/  @!P1 VIADD R20, R20, 0x1 ;  /* 0x0000000114149836 */ /* 0x000fe20000000000 */
[----:B------:R-:W-:Y:S01]  /*1d80*/  ISETP.GE.U32.AND P2, PT, R24, R21, PT ;  /* 0x000000151800720c */ /* 0x000fe20003f46070 */
[----:B------:R-:W-:Y:S01]  /*1d90*/  IMAD.MOV.U32 R24, RZ, RZ, 0x7f800000 ;  /* 0x7f800000ff187424 */ /* 0x000fe200078e00ff */
[----:B------:R-:W-:Y:S02]  /*1da0*/  ISETP.GE.U32.AND P4, PT, R27, R16, PT ;  /* 0x000000101b00720c */ /* 0x000fe40003f86070 */
[----:B------:R-:W-:-:S09]  /*1db0*/  ISETP.NE.AND P0, PT, R17, RZ, PT ;  /* 0x000000ff1100720c */ /* 0x000fd20003f05270 */
[----:B------:R-:W-:Y:S01]  /*1dc0*/  @P2 VIADD R20, R20, 0x1 ;  /* 0x0000000114142836 */ /* 0x000fe20000000000 */
[----:B------:R-:W-:Y:S01]  /*1dd0*/  ISETP.GE.AND P2, PT, R18, RZ, PT ;  /* 0x000000ff1200720c */ /* 0x000fe20003f46270 */
[----:B------:R-:W-:Y:S02]  /*1de0*/  @P4 VIADD R13, R13, 0x1 ;  /* 0x000000010d0d4836 */ /* 0x000fe40000000000 */
[----:B------:R-:W-:Y:S01]  /*1df0*/  @!P3 IMAD.MOV R20, RZ, RZ, -R20 ;  /* 0x000000ffff14b224 */ /* 0x000fe200078e0a14 */
[----:B------:R-:W-:Y:S01]  /*1e00*/  ISETP.NE.AND P3, PT, R19, RZ, PT ;  /* 0x000000ff1300720c */ /* 0x000fe20003f65270 */
[----:B0-----:R-:W-:Y:S01]  /*1e10*/  FADD.FTZ R3, R22, R3 ;  /* 0x0000000316037221 */ /* 0x001fe20000010000 */
[----:B------:R-:W-:Y:S01]  /*1e20*/  IMAD.MOV.U32 R16, RZ, RZ, R13 ;  /* 0x000000ffff107224 */ /* 0x000fe200078e000d */
[----:B------:R-:W-:Y:S02]  /*1e30*/  @!P5 LOP3.LUT R20, RZ, R21, RZ, 0x33, !PT ;  /* 0x00000015ff14d212 */ /* 0x000fe400078e33ff */
[----:B------:R-:W-:-:S02]  /*1e40*/  SEL R10, RZ, 0x1, !P3 ;  /* 0x00000001ff0a7807 */ /* 0x000fc40005800000 */
[----:B------:R-:W-:Y:S02]  /*1e50*/  FSETP.NE.FTZ.AND P1, PT, R3, RZ, PT ;  /* 0x000000ff0300720b */ /* 0x000fe40003f35000 */
[----:B------:R-:W-:Y:S02]  /*1e60*/  @!P2 IADD3 R16, PT, PT, -R16, RZ, RZ ;  /* 0x000000ff1010a210 */ /* 0x000fe40007ffe1ff */
[----:B------:R-:W-:Y:S02]  /*1e70*/  @!P0 LOP3.LUT R16, RZ, R17, RZ, 0x33, !PT ;  /* 0x00000011ff108212 */ /* 0x000fe400078e33ff */
[----:B------:R-:W-:Y:S02]  /*1e80*/  LOP3.LUT P0, RZ, R4, 0x387, RZ, 0xc0, !PT ;  /* 0x0000038704ff7812 */ /* 0x000fe4000780c0ff */
[----:B------:R-:W-:Y:S01]  /*1e90*/  SHF.R.S32.HI R21, RZ, 0x1f, R5 ;  /* 0x0000001fff157819 */ /* 0x000fe20000011405 */
[----:B------:R-:W-:Y:S01]  /*1ea0*/  IMAD R5, R5, R6, RZ ;  /* 0x0000000605057224 */ /* 0x000fe200078e02ff */
[----:B------:R-:W-:-:S02]  /*1eb0*/  ISETP.LT.U32.AND P2, PT, R14, R20, PT ;  /* 0x000000140e00720c */ /* 0x000fc40003f41070 */
[----:B------:R-:W-:Y:S01]  /*1ec0*/  SHF.R.S32.HI R19, RZ, 0x1f, R20 ;  /* 0x0000001fff137819 */ /* 0x000fe20000011414 */
[----:B------:R0:W1:Y:S01]  /*1ed0*/  @P1 MUFU.LG2 R13, R3 ;  /* 0x00000003000d1308 */ /* 0x0000620000000c00 */
[----:B------:R-:W-:Y:S02]  /*1ee0*/  LOP3.LUT R10, R21, R10, RZ, 0xfc, !PT ;  /* 0x0000000a150a7212 */ /* 0x000fe400078efcff */
[----:B------:R-:W-:-:S04]  /*1ef0*/  ISETP.LT.AND.EX P2, PT, R15, R19, PT, P2 ;  /* 0x000000130f00720c */ /* 0x000fc80003f41320 */
        /* <DEDUP_REMOVED lines=38> */
[----:B0-----:R-:W-:Y:S01]  /*2160*/  IMAD.MOV R10, RZ, RZ, -R15 ;  /* 0x000000ffff0a7224 */ /* 0x001fe200078e0a0f */
[----:B------:R-:W-:-:S03]  /*2170*/  MOV R14, RZ ;  /* 0x000000ff000e7202 */ /* 0x000fc60000000f00 */
        /* <DEDUP_REMOVED lines=15> */
.L_x_414:
[----:B------:R-:W-:Y:S01]  /*2270*/  IMAD.MOV.U32 R16, RZ, RZ, R2 ;  /* 0x000000ffff107224 */ /* 0x000fe200078e0002 */
[----:B------:R-:W-:Y:S01]  /*2280*/  MOV R21, RZ ;  /* 0x000000ff00157202 */ /* 0x000fe20000000f00 */
[----:B------:R-:W-:Y:S01]  /*2290*/  IMAD.MOV.U32 R20, RZ, RZ, R32 ;  /* 0x000000ffff147224 */ /* 0x000fe200078e0020 */
[----:B------:R-:W-:Y:S02]  /*22a0*/  MOV R18, 0x22c0 ;  /* 0x000022c000127802 */ /* 0x000fe40000000f00 */
[----:B------:R-:W-:Y:S05]  /*22b0*/  CALL.REL.NOINC `($__internal_11_$__cuda_sm20_div_s64) ;  /* 0x0000002800207944 */ /* 0x000fea0003c00000 */
[----:B------:R-:W-:Y:S02]  /*22c0*/  IADD3 R15, PT, PT, -R10, RZ, RZ ;  /* 0x000000ff0a0f7210 */ /* 0x000fe40007ffe1ff */
[----:B------:R-:W-:-:S03]  /*22d0*/  MOV R33, R13 ;  /* 0x0000000d00217202 */ /* 0x000fc60000000f00 */
[----:B------:R-:W-:Y:S01]  /*22e0*/  IMAD R14, R32, R15, R2 ;  /* 0x0000000f200e7224 */ /* 0x000fe200078e0202 */
[----:B------:R-:W-:-:S07]  /*22f0*/  MOV R32, R10 ;  /* 0x0000000a00207202 */ /* 0x000fce0000000f00 */
.L_x_415:
        /* <DEDUP_REMOVED lines=59> */
.L_x_417:
[----:B------:R-:W-:Y:S01]  /*26b0*/  IMAD.MOV.U32 R16, RZ, RZ, R32 ;  /* 0x000000ffff107224 */ /* 0x000fe200078e0020 */
[----:B------:R-:W-:Y:S01]  /*26c0*/  MOV R21, R33 ;  /* 0x0000002100157202 */ /* 0x000fe20000000f00 */
[----:B------:R-:W-:Y:S01]  /*26d0*/  IMAD.MOV.U32 R20, RZ, RZ, R28 ;  /* 0x000000ffff147224 */ /* 0x000fe200078e001c */
[----:B------:R-:W-:Y:S02]  /*26e0*/  MOV R18, 0x2700 ;  /* 0x0000270000127802 */ /* 0x000fe40000000f00 */
[----:B------:R-:W-:Y:S05]  /*26f0*/  CALL.REL.NOINC `($__internal_11_$__cuda_sm20_div_s64) ;  /* 0x0000002400107944 */ /* 0x000fea0003c00000 */
[----:B------:R-:W-:-:S05]  /*2700*/  IADD3 R13, PT, PT, -R10, RZ, RZ ;  /* 0x000000ff0a0d7210 */ /* 0x000fca0007ffe1ff */
[----:B------:R-:W-:Y:S02]  /*2710*/  IMAD R28, R13, R28, R32 ;  /* 0x0000001c0d1c7224 */ /* 0x000fe400078e0220 */
.L_x_418:
[----:B------:R-:W-:Y:S05]  /*2720*/  BSYNC.RECONVERGENT B0 ;  /* 0x0000000000007941 */ /* 0x000fea0003800200 */
.L_x_416:
        /* <DEDUP_REMOVED lines=160> */
.L_x_413:
[----:B------:R-:W0:Y:S01]  /*3130*/  LDC.64 R2, c[0x0][0x420] ;  /* 0x00010800ff027b82 */ /* 0x000e220000000a00 */
[----:B------:R-:W-:-:S05]  /*3140*/  IADD3 R0, PT, PT, R12, UR13, RZ ;  /* 0x0000000d0c007c10 */ /* 0x000fca000fffe0ff */
[----:B0-----:R-:W-:-:S05]  /*3150*/  IMAD.WIDE.U32 R2, R0, 0x4, R2 ;  /* 0x0000000400027825 */ /* 0x001fca00078e0002 */
[----:B------:R1:W-:Y:S02]  /*3160*/  STG.E desc[UR10][R2.64], R24 ;  /* 0x0000001802007986 */ /* 0x0003e4000c10190a */
.L_x_412:
[----:B------:R-:W-:Y:S05]  /*3170*/  BSYNC.RECONVERGENT B1 ;  /* 0x0000000000017941 */ /* 0x000fea0003800200 */
.L_x_411:
        /* <DEDUP_REMOVED lines=14> */
.L_x_420:
[----:B------:R-:W-:Y:S05]  /*3260*/  BSYNC.RECONVERGENT B0 ;  /* 0x0000000000007941 */ /* 0x000fea0003800200 */
.L_x_419:
[----:B------:R-:W-:Y:S01]  /*3270*/  BAR.SYNC.DEFER_BLOCKING 0x0 ;  /* 0x0000000000007b1d */ /* 0x000fe20000010000 */
[----:B------:R-:W-:Y:S01]  /*3280*/  UISETP.GE.AND UP0, UPT, UR6, 0x1, UPT ;  /* 0x000000010600788c */ /* 0x000fe2000bf06270 */
[----:B------:R-:W-:Y:S02]  /*3290*/  HFMA2 R0, -RZ, RZ, 0, 0 ;  /* 0x00000000ff007431 */ /* 0x000fe400000001ff */
[----:B------:R-:W-:Y:S01]  /*32a0*/  IMAD.SHL.U32 R7, R4, 0x4, RZ ;  /* 0x0000000404077824 */ /* 0x000fe200078e00ff */
[----:B012---:R-:W-:Y:S01]  /*32b0*/  CS2R R2, SRZ ;  /* 0x0000000000027805 */ /* 0x007fe2000001ff00 */
[----:B------:R-:W-:-:S04]  /*32c0*/  IMAD.MOV.U32 R5, RZ, RZ, RZ ;  /* 0x000000ffff057224 */ /* 0x000fc800078e00ff */
        /* <DEDUP_REMOVED lines=8> */
[----:B------:R-:W-:Y:S02]  /*3350*/  UIADD3 UR15, UPT, UPT, UR14, -UR13, URZ ;  /* 0x8000000d0e0f7290 */ /* 0x000fe4000fffe0ff */
[----:B------:R-:W-:-:S02]  /*3360*/  ULOP3.LUT UR9, UR6, 0x3, URZ, 0xc0, !UPT ;  /* 0x0000000306097892 */ /* 0x000fc4000f8ec0ff */
[----:B0-----:R-:W-:Y:S02]  /*3370*/  UIMAD UR7, UR13, UR12, URZ ;  /* 0x0000000c0d0772a4 */ /* 0x001fe4000f8e02ff */
[----:B------:R-:W-:-:S04]  /*3380*/  UIMAD UR12, UR14, UR12, URZ ;  /* 0x0000000c0e0c72a4 */ /* 0x000fc8000f8e02ff */
[----:B------:R-:W-:Y:S01]  /*3390*/  IMAD.U32 R15, RZ, RZ, UR7 ;  /* 0x00000007ff0f7e24 */ /* 0x000fe2000f8e00ff */
[----:B------:R-:W-:-:S04]  /*33a0*/  LEA R0, P0, R0, UR7, 0x2 ;  /* 0x0000000700007c11 */ /* 0x000fc8000f8010ff */
[----:B------:R-:W-:Y:S02]  /*33b0*/  LEA.HI.X.SX32 R15, R15, RZ, 0x1, P0 ;  /* 0x000000ff0f0f7211 */ /* 0x000fe400000f0eff */
[----:B-1----:R-:W-:-:S04]  /*33c0*/  LEA R14, P0, R0, UR4, 0x2 ;  /* 0x00000004000e7c11 */ /* 0x002fc8000f8010ff */
[----:B------:R-:W-:Y:S01]  /*33d0*/  LEA.HI.X R15, R0, UR5, R15, 0x2, P0 ;  /* 0x00000005000f7c11 */ /* 0x000fe200080f140f */
[----:B------:R-:W-:Y:S01]  /*33e0*/  IMAD.MOV.U32 R0, RZ, RZ, RZ ;  /* 0x000000ffff007224 */ /* 0x000fe200078e00ff */
[----:B------:R-:W-:Y:S07]  /*33f0*/  BRA.U !UP0, `(.L_x_422) ;  /* 0x0000001108347547 */ /* 0x000fee000b800000 */
[----:B------:R-:W0:Y:S01]  /*3400*/  S2UR UR4, SR_CgaCtaId ;  /* 0x00000000000479c3 */ /* 0x000e220000008800 */
[----:B------:R-:W-:Y:S01]  /*3410*/  ULOP3.LUT UR7, UR6, 0x7ffffffc, URZ, 0xc0, !UPT ;  /* 0x7ffffffc06077892 */ /* 0x000fe2000f8ec0ff */
[----:B------:R-:W-:Y:S01]  /*3420*/  IMAD.MOV.U32 R0, RZ, RZ, RZ ;  /* 0x000000ffff007224 */ /* 0x000fe200078e00ff */
[----:B------:R-:W-:Y:S01]  /*3430*/  UMOV UR5, 0x400 ;  /* 0x0000040000057882 */ /* 0x000fe20000000000 */
[----:B------:R-:W-:Y:S01]  /*3440*/  CS2R R2, SRZ ;  /* 0x0000000000027805 */ /* 0x000fe2000001ff00 */
[----:B------:R-:W-:Y:S01]  /*3450*/  IMAD.MOV.U32 R5, RZ, RZ, RZ ;  /* 0x000000ffff057224 */ /* 0x000fe200078e00ff */
[----:B------:R-:W-:Y:S01]  /*3460*/  UIMAD.WIDE UR20, UR12, 0x10, URZ ;  /* 0x000000100c1478a5 */ /* 0x000fe2000f8e02ff */
[----:B------:R-:W-:Y:S01]  /*3470*/  MOV R13, UR7 ;  /* 0x00000007000d7c02 */ /* 0x000fe20008000f00 */
[----:B------:R-:W-:Y:S02]  /*3480*/  UIMAD.WIDE UR18, UR12, 0xc, URZ ;  /* 0x0000000c0c1278a5 */ /* 0x000fe4000f8e02ff */
[----:B------:R-:W-:-:S02]  /*3490*/  UIMAD.WIDE UR16, UR12, 0x8, URZ ;  /* 0x000000080c1078a5 */ /* 0x000fc4000f8e02ff */
[----:B------:R-:W-:Y:S02]  /*34a0*/  UIMAD.WIDE UR22, UR12, 0x4, URZ ;  /* 0x000000040c1678a5 */ /* 0x000fe4000f8e02ff */
[----:B0-----:R-:W-:Y:S02]  /*34b0*/  ULEA UR4, UR4, UR5, 0x18 ;  /* 0x0000000504047291 */ /* 0x001fe4000f8ec0ff */
[----:B------:R-:W-:-:S04]  /*34c0*/  UIADD3 UR5, UPT, UPT, -UR7, URZ, URZ ;  /* 0x000000ff07057290 */ /* 0x000fc8000fffe1ff */
[----:B------:R-:W-:Y:S01]  /*34d0*/  UISETP.GE.AND UP0, UPT, UR5, URZ, UPT ;  /* 0x000000ff0500728c */ /* 0x000fe2000bf06270 */
[----:B------:R-:W-:-:S05]  /*34e0*/  LEA R6, R12, UR4, 0x2 ;  /* 0x000000040c067c11 */ /* 0x000fca000f8e10ff */
[----:B------:R-:W-:-:S03]  /*34f0*/  VIADD R6, R6, 0x88 ;  /* 0x0000008806067836 */ /* 0x000fc60000000000 */
        /* <DEDUP_REMOVED lines=8> */
.L_x_425:
        /* <DEDUP_REMOVED lines=133> */
.L_x_424:
[----:B------:R-:W-:-:S04]  /*3dd0*/  UIADD3 UR4, UPT, UPT, -UR5, URZ, URZ ;  /* 0x000000ff05047290 */ /* 0x000fc8000fffe1ff */
[----:B------:R-:W-:-:S09]  /*3de0*/  UISETP.GT.AND UP0, UPT, UR4, 0x4, UPT ;  /* 0x000000040400788c */ /* 0x000fd2000bf04270 */
[----:B------:R-:W-:Y:S05]  /*3df0*/  BRA.U !UP0, `(.L_x_426) ;  /* 0x0000000508187547 */ /* 0x000fea000b800000 */
[----:B------:R-:W-:Y:S01]  /*3e00*/  ISETP.GE.AND P0, PT, R12, UR15, PT ;  /* 0x0000000f0c007c0c */ /* 0x000fe2000bf06270 */
[----:B------:R-:W0:-:S12]  /*3e10*/  LDS R4, [R6+-0x88] ;  /* 0xffff780006047984 */ /* 0x000e180000000800 */
        /* <DEDUP_REMOVED lines=8> */
[----:B------:R0:W2:Y:S01]  /*3ea0*/  @!P0 LDG.E.128 R8, desc[UR10][R16.64] ;  /* 0x0000000a10088981 */ /* 0x0000a2000c1e1d00 */
[----:B------:R-:W-:-:S03]  /*3eb0*/  @!P0 IADD3.X R19, PT, PT, R15, UR17, RZ, P1, !PT ;  /* 0x000000110f138c10 */ /* 0x000fc60008ffe4ff */
[----:B------:R-:W2:Y:S01]  /*3ec0*/  LDS R4, [R6+-0x44] ;  /* 0xffffbc0006047984 */ /* 0x000ea20000000800 */
[----:B------:R-:W-:-:S03]  /*3ed0*/  @!P0 IADD3 R20, P1, PT, R14, UR18, RZ ;  /* 0x000000120e148c10 */ /* 0x000fc6000ff3e0ff */
[----:B0-----:R-:W-:Y:S01]  /*3ee0*/  LDS R17, [R6+0xcc] ;  /* 0x0000cc0006117984 */ /* 0x001fe20000000800 */
        /* <DEDUP_REMOVED lines=55> */
.L_x_426:
[----:B------:R-:W-:-:S09]  /*4260*/  UISETP.NE.OR UP1, UPT, UR5, URZ, UP1 ;  /* 0x000000ff0500728c */ /* 0x000fd20008f25670 */
[----:B------:R-:W-:Y:S05]  /*4270*/  BRA.U !UP1, `(.L_x_422) ;  /* 0x0000000109947547 */ /* 0x000fea000b800000 */
.L_x_423:
[----:B------:R-:W-:-:S13]  /*4280*/  ISETP.GE.AND P0, PT, R12, UR15, PT ;  /* 0x0000000f0c007c0c */ /* 0x000fda000bf06270 */
.L_x_427:
        /* <DEDUP_REMOVED lines=36> */
.L_x_422:
[----:B------:R-:W-:-:S09]  /*44d0*/  UISETP.NE.AND UP0, UPT, UR9, URZ, UPT ;  /* 0x000000ff0900728c */ /* 0x000fd2000bf05270 */
[----:B------:R-:W-:Y:S05]  /*44e0*/  BRA.U !UP0, `(.L_x_421) ;  /* 0x0000000108507547 */ /* 0x000fea000b800000 */
[----:B------:R-:W0:Y:S01]  /*44f0*/  S2UR UR4, SR_CgaCtaId ;  /* 0x00000000000479c3 */ /* 0x000e220000008800 */
[----:B------:R-:W-:Y:S01]  /*4500*/  UMOV UR5, 0x400 ;  /* 0x0000040000057882 */ /* 0x000fe20000000000 */
[----:B------:R-:W-:Y:S01]  /*4510*/  IMAD R13, R13, 0x11, R12 ;  /* 0x000000110d0d7824 */ /* 0x000fe200078e020c */
[----:B------:R-:W-:Y:S01]  /*4520*/  ISETP.GE.AND P0, PT, R12, UR15, PT ;  /* 0x0000000f0c007c0c */ /* 0x000fe2000bf06270 */
[----:B------:R-:W-:Y:S02]  /*4530*/  UIMAD.WIDE UR16, UR12, 0x4, URZ ;  /* 0x000000040c1078a5 */ /* 0x000fe4000f8e02ff */
[----:B------:R-:W-:Y:S02]  /*4540*/  UIADD3 UR9, UPT, UPT, -UR9, URZ, URZ ;  /* 0x000000ff09097290 */ /* 0x000fe4000fffe1ff */
[----:B0-----:R-:W-:-:S06]  /*4550*/  ULEA UR4, UR4, UR5, 0x18 ;  /* 0x0000000504047291 */ /* 0x001fcc000f8ec0ff */
[----:B------:R-:W-:-:S07]  /*4560*/  LEA R6, R13, UR4, 0x2 ;  /* 0x000000040d067c11 */ /* 0x000fce000f8e10ff */
.L_x_428:
        /* <DEDUP_REMOVED lines=12> */
.L_x_421:
[----:B------:R-:W-:-:S04]  /*4630*/  IADD3 R12, PT, PT, R12, UR13, RZ ;  /* 0x0000000d0c0c7c10 */ /* 0x000fc8000fffe0ff */
[----:B------:R-:W-:-:S13]  /*4640*/  ISETP.GE.AND P0, PT, R12, UR14, PT ;  /* 0x0000000e0c007c0c */ /* 0x000fda000bf06270 */
[----:B------:R-:W-:Y:S05]  /*4650*/  @P0 EXIT ;  /* 0x000000000000094d */ /* 0x000fea0003800000 */
[----:B------:R-:W-:Y:S01]  /*4660*/  IABS R10, UR8 ;  /* 0x00000008000a7c13 */ /* 0x000fe20008000000 */
        /* <DEDUP_REMOVED lines=77> */
        .weak           $__internal_11_$__cuda_sm20_div_s64
        .type           $__internal_11_$__cuda_sm20_div_s64,@function
        .size           $__internal_11_$__cuda_sm20_div_s64,(.L_x_10219 - $__internal_11_$__cuda_sm20_div_s64)
$__internal_11_$__cuda_sm20_div_s64:
        /* <DEDUP_REMOVED lines=86> */
[----:B------:R-:W-:Y:S05]  /*50a0*/  RET.REL.NODEC R14 `(_ZN5flash32flash_fwd_splitkv_combine_kernelI23Flash_fwd_kernel_traitsILi32ELi64ELi256ELi4ELb0ELb0EN7cutlass6half_tE19Flash_kernel_traitsILi32ELi64ELi256ELi4ES3_EELi16ELi3ELb1EEEvNS_16Flash_fwd_paramsE) ;  /* 0xffffffac0ed47950 */ /* 0x000fea0003c3ffff */
.L_x_429:
        /* <DEDUP_REMOVED lines=13> */
.L_x_10219:


//--------------------- .text._ZN5flash32flash_fwd_splitkv_combine_kernelI23Flash_fwd_kernel_traitsILi32ELi64ELi256ELi4ELb0ELb0EN7cutlass6half_tE19Flash_kernel_traitsILi32ELi64ELi256ELi4ES3_EELi16ELi2ELb1EEEvNS_16Flash_fwd_paramsE --------------------------
	.section	.text._ZN5flash32flash_fwd_splitkv_combine_kernelI23Flash_fwd_kernel_traitsILi32ELi64ELi256ELi4ELb0ELb0EN7cutlass6half_tE19Flash_kernel_traitsILi32ELi64ELi256ELi4ES3_EELi16ELi2ELb1EEEvNS_16Flash_fwd_paramsE,"ax",@progbits
	.align	128
        .global         _ZN5flash32flash_fwd_splitkv_combine_kernelI23Flash_fwd_kernel_traitsILi32ELi64ELi256ELi4ELb0ELb0EN7cutlass6half_tE19Flash_kernel_traitsILi32ELi64ELi256ELi4ES3_EELi16ELi2ELb1EEEvNS_16Flash_fwd_paramsE
        .type           _ZN5flash32flash_fwd_splitkv_combine_kernelI23Flash_fwd_kernel_traitsILi32ELi64ELi256ELi4ELb0ELb0EN7cutlass6half_tE19Flash_kernel_traitsILi32ELi64ELi256ELi4ES3_EELi16ELi2ELb1EEEvNS_16Flash_fwd_paramsE,@function
        .size           _ZN5flash32flash_fwd_splitkv_combine_kernelI23Flash_fwd_kernel_traitsILi32ELi64ELi256ELi4ELb0ELb0EN7cutlass6half_tE19Flash_kernel_traitsILi32ELi64ELi256ELi4ES3_EELi16ELi2ELb1EEEvNS_16Flash_fwd_paramsE,(.L_x_10220 - _ZN5flash32flash_fwd_splitkv_combine_kernelI23Flash_fwd_kernel_traitsILi32ELi64ELi256ELi4ELb0ELb0EN7cutlass6half_tE19Flash_kernel_traitsILi32ELi64ELi256ELi4ES3_EELi16ELi2ELb1EEEvNS_16Flash_fwd_paramsE)
        .other          _ZN5flash32flash_fwd_splitkv_combine_kernelI23Flash_fwd_kernel_traitsILi32ELi64ELi256ELi4ELb0ELb0EN7cutlass6half_tE19Flash_kernel_traitsILi32ELi64ELi256ELi4ES3_EELi16ELi2ELb1EEEvNS_16Flash_fwd_paramsE,@"STO_CUDA_ENTRY STV_DEFAULT"
_ZN5flash32flash_fwd_splitkv_combine_kernelI23Flash_fwd_kernel_traitsILi32ELi64ELi256ELi4ELb0ELb0EN7cutlass6half_tE19Flash_kernel_traitsILi32ELi64ELi256ELi4ES3_EELi16ELi2ELb1EEEvNS_16Flash_fwd_paramsE:
.text._ZN5flash32flash_fwd_splitkv_combine_kernelI23Flash_fwd_kernel_traitsILi32ELi64ELi256ELi4ELb0ELb0EN7cutlass6half_tE19Flash_kernel_traitsILi32ELi64ELi256ELi4ES3_EELi16ELi2ELb1EEEvNS_16Flash_fwd_paramsE:
        /* <DEDUP_REMOVED lines=38> */
.L_x_430:
[----:B------:R-:W-:Y:S01]  /*0260*/  IMAD.U32 R14, RZ, RZ, UR16 ;  /* 0x00000010ff0e7e24 */ /* 0x000fe2000f8e00ff */
[----:B------:R-:W-:Y:S01]  /*0270*/  MOV R18, UR14 ;  /* 0x0000000e00127c02 */ /* 0x000fe20008000f00 */
[----:B------:R-:W-:Y:S01]  /*0280*/  IMAD.U32 R19, RZ, RZ, UR17 ;  /* 0x00000011ff137e24 */ /* 0x000fe2000f8e00ff */
[----:B------:R-:W-:Y:S02]  /*0290*/  MOV R17, UR9 ;  /* 0x0000000900117c02 */ /* 0x000fe40008000f00 */
[----:B------:R-:W-:Y:S02]  /*02a0*/  MOV R16, 0x2c0 ;  /* 0x000002c000107802 */ /* 0x000fe40000000f00 */
[----:B------:R-:W-:Y:S05]  /*02b0*/  CALL.REL.NOINC `($__internal_12_$__cuda_sm20_div_s64) ;  /* 0x00000048001c7944 */ /* 0x000fea0003c00000 */
.L_x_431:
        /* <DEDUP_REMOVED lines=30> */
.L_x_433:
[----:B------:R-:W-:Y:S01]  /*04a0*/  IMAD.MOV.U32 R14, RZ, RZ, R10 ;  /* 0x000000ffff0e7224 */ /* 0x000fe200078e000a */
[----:B------:R-:W-:Y:S02]  /*04b0*/  MOV R19, R11 ;  /* 0x0000000b00137202 */ /* 0x000fe40000000f00 */
[----:B------:R-:W-:Y:S02]  /*04c0*/  MOV R16, 0x4e0 ;  /* 0x000004e000107802 */ /* 0x000fe40000000f00 */
[----:B------:R-:W-:Y:S05]  /*04d0*/  CALL.REL.NOINC `($__internal_12_$__cuda_sm20_div_s64) ;  /* 0x0000004400947944 */ /* 0x000fea0003c00000 */
[----:B------:R-:W-:Y:S02]  /*04e0*/  MOV R4, R10 ;  /* 0x0000000a00047202 */ /* 0x000fe40000000f00 */
[----:B------:R-:W-:Y:S02]  /*04f0*/  MOV R5, R11 ;  /* 0x0000000b00057202 */ /* 0x000fe40000000f00 */
.L_x_434:
[----:B------:R-:W-:Y:S05]  /*0500*/  BSYNC.RECONVERGENT B0 ;  /* 0x0000000000007941 */ /* 0x000fea0003800200 */
.L_x_432:
        /* <DEDUP_REMOVED lines=57> */
.L_x_436:
[----:B------:R-:W-:Y:S01]  /*08a0*/  IMAD.MOV.U32 R14, RZ, RZ, R18 ;  /* 0x000000ffff0e7224 */ /* 0x000fe200078e0012 */
[----:B------:R-:W-:Y:S01]  /*08b0*/  MOV R18, R9 ;  /* 0x0000000900127202 */ /* 0x000fe20000000f00 */
[----:B------:R-:W-:Y:S01]  /*08c0*/  IMAD.MOV.U32 R19, RZ, RZ, R17 ;  /* 0x000000ffff137224 */ /* 0x000fe200078e0011 */
[----:B------:R-:W-:Y:S02]  /*08d0*/  MOV R17, R25 ;  /* 0x0000001900117202 */ /* 0x000fe40000000f00 */
[----:B------:R-:W-:Y:S02]  /*08e0*/  MOV R16, 0x900 ;  /* 0x0000090000107802 */ /* 0x000fe40000000f00 */
[----:B------:R-:W-:Y:S05]  /*08f0*/  CALL.REL.NOINC `($__internal_12_$__cuda_sm20_div_s64) ;  /* 0x00000040008c7944 */ /* 0x000fea0003c00000 */
.L_x_437:
[----:B------:R-:W-:Y:S05]  /*0900*/  BSYNC.RECONVERGENT B0 ;  /* 0x0000000000007941 */ /* 0x000fea0003800200 */
.L_x_435:
        /* <DEDUP_REMOVED lines=46> */
[----:B0-----:R-:W-:-:S03]  /*0bf0*/  VIADD R6, R6, 0xffffffe ;  /* 0x0ffffffe06067836 */ /* 0x001fc60000000000 */
[----:B------:R-:W-:Y:S02]  /*0c00*/  ULOP3.LUT UR22, UR6, UR11, URZ, 0x3c, !UPT ;  /* 0x0000000b06167292 */ /* 0x000fe4000f8e3cff */
[----:B------:R-:W-:Y:S01]  /*0c10*/  IMAD.U32 R2, RZ, RZ, UR6 ;  /* 0x00000006ff027e24 */ /* 0x000fe2000f8e00ff */
[----:B------:R-:W-:-:S03]  /*0c20*/  ULOP3.LUT UR6, UR6, UR5, URZ, 0x3c, !UPT ;  /* 0x0000000506067292 */ /* 0x000fc6000f8e3cff */
[----:B------:R-:W-:Y:S02]  /*0c30*/  ISETP.LE.AND P0, PT, RZ, UR22, PT ;  /* 0x00000016ff007c0c */ /* 0x000fe4000bf03270 */
        /* <DEDUP_REMOVED lines=20> */
[----:B------:R-:W-:Y:S01]  /*0d80*/  ISETP.LT.U32.AND P1, PT, R0, UR11, PT ;  /* 0x0000000b00007c0c */ /* 0x000fe2000bf21070 */
[----:B------:R-:W-:-:S04]  /*0d90*/  UIADD3 UR18, UPT, UPT, -UR19, URZ, URZ ;  /* 0x000000ff13127290 */ /* 0x000fc8000fffe1ff */
[----:B------:R-:W-:-:S04]  /*0da0*/  UIMAD UR18, UR20, UR18, UR21 ;  /* 0x00000012141272a4 */ /* 0x000fc8000f8e0215 */
[----:B------:R-:W-:-:S04]  /*0db0*/  UISETP.GT.U32.AND UP1, UPT, UR20, UR18, UPT ;  /* 0x000000121400728c */ /* 0x000fc8000bf24070 */
[----:B------:R-:W-:Y:S02]  /*0dc0*/  @!P1 VIADD R0, R0, -UR11 ;  /* 0x8000000b00009c36 */ /* 0x000fe40008000000 */
[----:B------:R-:W-:Y:S01]  /*0dd0*/  @!P1 VIADD R3, R3, 0x1 ;  /* 0x0000000103039836 */ /* 0x000fe20000000000 */
[----:B------:R-:W-:Y:S01]  /*0de0*/  ISETP.NE.AND P1, PT, RZ, UR7, PT ;  /* 0x00000007ff007c0c */ /* 0x000fe2000bf25270 */
[----:B0-----:R-:W-:Y:S01]  /*0df0*/  UISETP.NE.AND UP0, UPT, UR12, URZ, UPT ;  /* 0x000000ff0c00728c */ /* 0x001fe2000bf05270 */
[----:B------:R-:W-:Y:S02]  /*0e00*/  ISETP.GE.U32.AND P2, PT, R0, UR11, PT ;  /* 0x0000000b00007c0c */ /* 0x000fe4000bf46070 */
[----:B------:R-:W-:Y:S02]  /*0e10*/  @!UP1 UIADD3 UR18, UPT, UPT, UR18, -UR20, URZ ;  /* 0x8000001412129290 */ /* 0x000fe4000fffe0ff */
[----:B------:R-:W-:Y:S02]  /*0e20*/  USEL UR13, UR13, 0x1, !UP0 ;  /* 0x000000010d0d7887 */ /* 0x000fe4000c000000 */
[----:B------:R-:W-:-:S02]  /*0e30*/  UISETP.GE.U32.AND UP3, UPT, UR18, UR20, UPT ;  /* 0x000000141200728c */ /* 0x000fc4000bf66070 */
[----:B------:R-:W-:Y:S02]  /*0e40*/  UISETP.GE.AND UP0, UPT, UR6, URZ, UPT ;  /* 0x000000ff0600728c */ /* 0x000fe4000bf06270 */
[----:B------:R-:W-:-:S03]  /*0e50*/  @!UP1 UIADD3 UR19, UPT, UPT, UR19, 0x1, URZ ;  /* 0x0000000113139890 */ /* 0x000fc6000fffe0ff */
[----:B------:R-:W-:Y:S01]  /*0e60*/  @P2 VIADD R3, R3, 0x1 ;  /* 0x0000000103032836 */ /* 0x000fe20000000000 */
[----:B------:R-:W-:Y:S02]  /*0e70*/  UISETP.NE.AND UP1, UPT, UR10, URZ, UPT ;  /* 0x000000ff0a00728c */ /* 0x000fe4000bf25270 */
[----:B------:R-:W-:Y:S01]  /*0e80*/  USHF.R.S32.HI UR10, URZ, 0x1f, UR7 ;  /* 0x0000001fff0a7899 */ /* 0x000fe20008011407 */
[----:B------:R-:W-:Y:S01]  /*0e90*/  @!P0 IMAD.MOV R3, RZ, RZ, -R3 ;  /* 0x000000ffff038224 */ /* 0x000fe200078e0a03 */
[----:B------:R-:W-:Y:S01]  /*0ea0*/  @!P1 LOP3.LUT R3, RZ, UR11, RZ, 0x33, !PT ;  /* 0x0000000bff039c12 */ /* 0x000fe2000f8e33ff */
[----:B------:R-:W-:Y:S02]  /*0eb0*/  @UP3 UIADD3 UR19, UPT, UPT, UR19, 0x1, URZ ;  /* 0x0000000113133890 */ /* 0x000fe4000fffe0ff */
[----:B------:R-:W-:Y:S01]  /*0ec0*/  USEL UR6, URZ, 0x1, !UP1 ;  /* 0x00000001ff067887 */ /* 0x000fe2000c800000 */
[----:B------:R-:W-:Y:S01]  /*0ed0*/  ISETP.LT.U32.AND P0, PT, R10, R3, PT ;  /* 0x000000030a00720c */ /* 0x000fe20003f01070 */
[----:B------:R-:W-:Y:S01]  /*0ee0*/  @!UP0 UIADD3 UR19, UPT, UPT, -UR19, URZ, URZ ;  /* 0x000000ff13138290 */ /* 0x000fe2000fffe1ff */
[----:B------:R-:W-:Y:S01]  /*0ef0*/  SHF.R.S32.HI R7, RZ, 0x1f, R3 ;  /* 0x0000001fff077819 */ /* 0x000fe20000011403 */
[----:B------:R-:W-:-:S02]  /*0f00*/  ULOP3.LUT UR6, UR10, UR6, URZ, 0xfc, !UPT ;  /* 0x000000060a067292 */ /* 0x000fc4000f8efcff */
        /* <DEDUP_REMOVED lines=27> */
.L_x_439:
[----:B------:R-:W-:Y:S01]  /*10c0*/  IMAD.MOV.U32 R14, RZ, RZ, R10 ;  /* 0x000000ffff0e7224 */ /* 0x000fe200078e000a */
[----:B------:R-:W-:Y:S01]  /*10d0*/  MOV R18, R8 ;  /* 0x0000000800127202 */ /* 0x000fe20000000f00 */
[----:B------:R-:W-:Y:S01]  /*10e0*/  IMAD.MOV.U32 R19, RZ, RZ, R11 ;  /* 0x000000ffff137224 */ /* 0x000fe200078e000b */
[----:B------:R-:W-:Y:S02]  /*10f0*/  MOV R17, R0 ;  /* 0x0000000000117202 */ /* 0x000fe40000000f00 */
[----:B------:R-:W-:Y:S02]  /*1100*/  MOV R16, 0x1120 ;  /* 0x0000112000107802 */ /* 0x000fe40000000f00 */
[----:B------:R-:W-:Y:S05]  /*1110*/  CALL.REL.NOINC `($__internal_12_$__cuda_sm20_div_s64) ;  /* 0x0000003800847944 */ /* 0x000fea0003c00000 */
[----:B------:R-:W-:Y:S02]  /*1120*/  MOV R32, R10 ;  /* 0x0000000a00207202 */ /* 0x000fe40000000f00 */
[----:B------:R-:W-:Y:S02]  /*1130*/  MOV R33, R11 ;  /* 0x0000000b00217202 */ /* 0x000fe40000000f00 */
.L_x_440:
[----:B------:R-:W-:Y:S05]  /*1140*/  BSYNC.RECONVERGENT B0 ;  /* 0x0000000000007941 */ /* 0x000fea0003800200 */
.L_x_438:
        /* <DEDUP_REMOVED lines=57> */
.L_x_442:
[----:B------:R-:W-:Y:S01]  /*14e0*/  IMAD.MOV.U32 R14, RZ, RZ, R4 ;  /* 0x000000ffff0e7224 */ /* 0x000fe200078e0004 */
[----:B------:R-:W-:Y:S01]  /*14f0*/  MOV R19, R5 ;  /* 0x0000000500137202 */ /* 0x000fe20000000f00 */
[----:B------:R-:W-:Y:S01]  /*1500*/  IMAD.MOV.U32 R18, RZ, RZ, R6 ;  /* 0x000000ffff127224 */ /* 0x000fe200078e0006 */
[----:B------:R-:W-:Y:S02]  /*1510*/  MOV R16, 0x1530 ;  /* 0x0000153000107802 */ /* 0x000fe40000000f00 */
[----:B------:R-:W-:Y:S05]  /*1520*/  CALL.REL.NOINC `($__internal_12_$__cuda_sm20_div_s64) ;  /* 0x0000003400807944 */ /* 0x000fea0003c00000 */
[----:B------:R-:W-:Y:S02]  /*1530*/  MOV R20, R10 ;  /* 0x0000000a00147202 */ /* 0x000fe40000000f00 */
[----:B------:R-:W-:Y:S02]  /*1540*/  MOV R21, R11 ;  /* 0x0000000b00157202 */ /* 0x000fe40000000f00 */
.L_x_443:
[----:B------:R-:W-:Y:S05]  /*1550*/  BSYNC.RECONVERGENT B0 ;  /* 0x0000000000007941 */ /* 0x000fea0003800200 */
.L_x_441:
        /* <DEDUP_REMOVED lines=23> */
[----:B------:R-:W-:Y:S01]  /*16d0*/  IMAD.HI.U32 R10, R11, R5, R10 ;  /* 0x000000050b0a7227 */ /* 0x000fe200078e000a */
[----:B------:R-:W-:Y:S02]  /*16e0*/  SHF.R.U32.HI R11, RZ, 0x4, R7 ;  /* 0x00000004ff0b7819 */ /* 0x000fe40000011607 */
[----:B------:R-:W-:Y:S02]  /*16f0*/  ISETP.GE.AND P2, PT, R2, RZ, PT ;  /* 0x000000ff0200720c */ /* 0x000fe40003f46270 */
[----:B------:R-:W-:Y:S01]  /*1700*/  @!P1 MOV R2, 0x400 ;  /* 0x0000040000029802 */ /* 0x000fe20000000f00 */
[----:B------:R-:W-:-:S02]  /*1710*/  IMAD.HI.U32 R13, R10, R3, RZ ;  /* 0x000000030a0d7227 */ /* 0x000fc400078e00ff */
        /* <DEDUP_REMOVED lines=9> */
[----:B------:R-:W-:Y:S02]  /*17b0*/  @!P1 MOV R5, 0x400 ;  /* 0x0000040000059802 */ /* 0x000fe40000000f00 */
[----:B------:R-:W-:Y:S02]  /*17c0*/  @!P1 SHF.L.U32 R4, R7, 0x2, RZ ;  /* 0x0000000207049819 */ /* 0x000fe400000006ff */
[----:B0-----:R-:W-:-:S02]  /*17d0*/  @!P1 LEA R10, R10, R5, 0x18 ;  /* 0x000000050a0a9211 */ /* 0x001fc400078ec0ff */
[----:B------:R-:W-:-:S03]  /*17e0*/  @!P1 LOP3.LUT R4, R4, 0x3c, RZ, 0xc0, !PT ;  /* 0x0000003c04049812 */ /* 0x000fc600078ec0ff */
[----:B------:R-:W-:Y:S01]  /*17f0*/  @!P1 IMAD R5, R11, 0x44, R10 ;  /* 0x000000440b059824 */ /* 0x000fe200078e020a */
[----:B-1----:R-:W-:Y:S01]  /*1800*/  @!P1 LEA R3, R3, R2, 0x18 ;  /* 0x0000000203039211 */ /* 0x002fe200078ec0ff */
[----:B------:R-:W-:Y:S01]  /*1810*/  @P3 VIADD R13, R13, 0x1 ;  /* 0x000000010d0d3836 */ /* 0x000fe20000000000 */
[----:B------:R-:W-:Y:S01]  /*1820*/  SHF.R.U32.HI R2, RZ, 0x2, R7 ;  /* 0x00000002ff027819 */ /* 0x000fe20000011607 */
[----:B------:R-:W-:Y:S02]  /*1830*/  @!P1 IMAD.IADD R4, R5, 0x1, R4 ;  /* 0x0000000105049824 */ /* 0x000fe400078e0204 */
[----:B------:R-:W-:Y:S01]  /*1840*/  @!P2 IMAD.MOV R13, RZ, RZ, -R13 ;  /* 0x000000ffff0da224 */ /* 0x000fe200078e0a0d */
[----:B------:R-:W-:Y:S01]  /*1850*/  @!P0 LOP3.LUT R13, RZ, UR5, RZ, 0x33, !PT ;  /* 0x00000005ff0d8c12 */ /* 0x000fe2000f8e33ff */
        /* <DEDUP_REMOVED lines=24> */
.L_x_445:
[----:B0-----:R-:W-:Y:S05]  /*19e0*/  BSYNC.RECONVERGENT B0 ;  /* 0x0000000000007941 */ /* 0x001fea0003800200 */
.L_x_444:
[----:B-----5:R-:W-:Y:S01]  /*19f0*/  @!P1 STS [R4], R19 ;  /* 0x0000001304009388 */ /* 0x020fe20000000800 */
[----:B------:R-:W0:Y:S01]  /*1a00*/  LDC R15, c[0x0][0x3e0] ;  /* 0x0000f800ff0f7b82 */ /* 0x000e220000000800 */
        /* <DEDUP_REMOVED lines=10> */
[----:B------:R-:W1:Y:S01]  /*1ab0*/  F2I.FTZ.U32.TRUNC.NTZ R29, R28 ;  /* 0x0000001c001d7305 */ /* 0x000e62000021f000 */
[----:B0-----:R-:W0:Y:S01]  /*1ac0*/  SHFL.BFLY PT, R16, R23, 0x2, 0x1f ;  /* 0x0c401f0017107f89 */ /* 0x001e2200000e0000 */
[----:B-1----:R-:W-:Y:S02]  /*1ad0*/  IMAD.MOV R11, RZ, RZ, -R29 ;  /* 0x000000ffff0b7224 */ /* 0x002fe400078e0a1d */
[----:B------:R-:W-:Y:S02]  /*1ae0*/  HFMA2 R28, -RZ, RZ, 0, 0 ;  /* 0x00000000ff1c7431 */ /* 0x000fe400000001ff */
[----:B------:R-:W-:-:S04]  /*1af0*/  IMAD R11, R11, R12, RZ ;  /* 0x0000000c0b0b7224 */ /* 0x000fc800078e02ff */
[----:B------:R-:W-:Y:S01]  /*1b00*/  IMAD.HI.U32 R11, R29, R11, R28 ;  /* 0x0000000b1d0b7227 */ /* 0x000fe200078e001c */
[----:B0-----:R-:W-:-:S05]  /*1b10*/  FMNMX.FTZ R16, R16, R23, !PT ;  /* 0x0000001710107209 */ /* 0x001fca0007810000 */
[----:B------:R-:W0:Y:S02]  /*1b20*/  SHFL.BFLY PT, R3, R16, 0x1, 0x1f ;  /* 0x0c201f0010037f89 */ /* 0x000e2400000e0000 */
[----:B0-----:R-:W-:Y:S02]  /*1b30*/  FMNMX.FTZ R4, R16, R3, !PT ;  /* 0x0000000310047209 */ /* 0x001fe40007810000 */
[----:B------:R-:W0:Y:S02]  /*1b40*/  MUFU.RCP R3, R5 ;  /* 0x0000000500037308 */ /* 0x000e240000001000 */
[----:B------:R-:W-:-:S04]  /*1b50*/  FSETP.NEU.FTZ.AND P0, PT, R4, -INF , PT ;  /* 0xff8000000400780b */ /* 0x000fc80003f1d000 */
[----:B------:R-:W-:-:S05]  /*1b60*/  FSEL R4, R4, RZ, P0 ;  /* 0x000000ff04047208 */ /* 0x000fca0000000000 */
        /* <DEDUP_REMOVED lines=20> */
[----:B------:R-:W-:Y:S02]  /*1cb0*/  ISETP.GT.U32.AND P1, PT, R17, R26, PT ;  /* 0x0000001a1100720c */ /* 0x000fe40003f24070 */
        /* <DEDUP_REMOVED lines=16> */
[----:B------:R-:W-:Y:S02]  /*1dc0*/  IMAD.MOV.U32 R5, RZ, RZ, R22 ;  /* 0x000000ffff057224 */ /* 0x000fe400078e0016 */
[----:B------:R-:W-:Y:S01]  /*1dd0*/  IMAD.MOV.U32 R22, RZ, RZ, 0x7f800000 ;  /* 0x7f800000ff167424 */ /* 0x000fe200078e00ff */
[----:B------:R-:W-:Y:S01]  /*1de0*/  MOV R12, R11 ;  /* 0x0000000b000c7202 */ /* 0x000fe20000000f00 */
[----:B------:R-:W-:Y:S01]  /*1df0*/  @!P3 IMAD.MOV R5, RZ, RZ, -R5 ;  /* 0x000000ffff05b224 */ /* 0x000fe200078e0a05 */
[----:B------:R-:W0:Y:S01]  /*1e00*/  @P1 MUFU.LG2 R11, R3 ;  /* 0x00000003000b1308 */ /* 0x000e220000000c00 */
[----:B------:R-:W-:-:S02]  /*1e10*/  ISETP.NE.AND P3, PT, R13, RZ, PT ;  /* 0x000000ff0d00720c */ /* 0x000fc40003f65270 */
[----:B------:R-:W-:Y:S01]  /*1e20*/  @!P2 IMAD.MOV R12, RZ, RZ, -R12 ;  /* 0x000000ffff0ca224 */ /* 0x000fe200078e0a0c */
[----:B------:R-:W-:Y:S02]  /*1e30*/  @!P0 LOP3.LUT R12, RZ, R15, RZ, 0x33, !PT ;  /* 0x0000000fff0c8212 */ /* 0x000fe400078e33ff */
[----:B------:R-:W-:Y:S02]  /*1e40*/  LOP3.LUT P0, RZ, R7, 0x3c3, RZ, 0xc0, !PT ;  /* 0x000003c307ff7812 */ /* 0x000fe4000780c0ff */
[----:B------:R-:W-:Y:S01]  /*1e50*/  @!P5 LOP3.LUT R5, RZ, R17, RZ, 0x33, !PT ;  /* 0x00000011ff05d212 */ /* 0x000fe200078e33ff */
[----:B------:R-:W-:Y:S01]  /*1e60*/  IMAD R12, R12, UR13, RZ ;  /* 0x0000000d0c0c7c24 */ /* 0x000fe2000f8e02ff */
[----:B------:R-:W-:Y:S02]  /*1e70*/  SEL R13, RZ, 0x1, !P3 ;  /* 0x00000001ff0d7807 */ /* 0x000fe40005800000 */
[----:B------:R-:W-:Y:S02]  /*1e80*/  ISETP.LT.U32.AND P2, PT, R20, R5, PT ;  /* 0x000000051400720c */ /* 0x000fe40003f41070 */
[----:B------:R-:W-:-:S02]  /*1e90*/  SHF.R.S32.HI R17, RZ, 0x1f, R5 ;  /* 0x0000001fff117819 */ /* 0x000fc40000011405 */
[----:B------:R-:W-:Y:S02]  /*1ea0*/  LOP3.LUT R13, R14, R13, RZ, 0xfc, !PT ;  /* 0x0000000d0e0d7212 */ /* 0x000fe400078efcff */
[----:B------:R-:W-:Y:S01]  /*1eb0*/  ISETP.LT.AND.EX P2, PT, R21, R17, PT, P2 ;  /* 0x000000111500720c */ /* 0x000fe20003f41320 */
[----:B0-----:R-:W-:Y:S01]  /*1ec0*/  @P1 FFMA.FTZ R22, R11, 0.69314718246459960938, R4 ;  /* 0x3f3172180b161823 */ /* 0x001fe20000010004 */
[----:B------:R-:W-:Y:S02]  /*1ed0*/  IMAD R4, R10, UR12, RZ ;  /* 0x0000000c0a047c24 */ /* 0x000fe4000f8e02ff */
[----:B------:R-:W-:Y:S01]  /*1ee0*/  SEL R5, R20, R5, P2 ;  /* 0x0000000514057207 */ /* 0x000fe20001000000 */
        /* <DEDUP_REMOVED lines=14> */
[----:B------:R-:W-:-:S03]  /*1fd0*/  IMAD R14, R2, UR14, RZ ;  /* 0x0000000e020e7c24 */ /* 0x000fc6000f8e02ff */
        /* <DEDUP_REMOVED lines=15> */
[----:B------:R-:W-:Y:S01]  /*20d0*/  HFMA2 R10, -RZ, RZ, 0, 0 ;  /* 0x00000000ff0a7431 */ /* 0x000fe200000001ff */
[----:B------:R-:W-:Y:S01]  /*20e0*/  LEA.HI R13, R7, UR15, RZ, 0x1e ;  /* 0x0000000f070d7c11 */ /* 0x000fe2000f8ff0ff */
[----:B------:R-:W-:Y:S01]  /*20f0*/  HFMA2 R31, -RZ, RZ, 0, 0 ;  /* 0x00000000ff1f7431 */ /* 0x000fe200000001ff */
[----:B------:R-:W-:-:S04]  /*2100*/  ISETP.NE.U32.AND P0, PT, R30, RZ, PT ;  /* 0x000000ff1e00720c */ /* 0x000fc80003f05070 */
        /* <DEDUP_REMOVED lines=19> */
.L_x_449:
[----:B------:R-:W-:Y:S01]  /*2240*/  LEA.HI R2, R7, UR15, RZ, 0x1e ;  /* 0x0000000f07027c11 */ /* 0x000fe2000f8ff0ff */
[----:B------:R-:W-:Y:S01]  /*2250*/  IMAD.MOV.U32 R19, RZ, RZ, RZ ;  /* 0x000000ffff137224 */ /* 0x000fe200078e00ff */
[----:B------:R-:W-:Y:S02]  /*2260*/  MOV R18, R30 ;  /* 0x0000001e00127202 */ /* 0x000fe40000000f00 */
[----:B------:R-:W-:Y:S01]  /*2270*/  MOV R16, 0x22a0 ;  /* 0x000022a000107802 */ /* 0x000fe20000000f00 */
[----:B------:R-:W-:Y:S02]  /*2280*/  IMAD.MOV.U32 R14, RZ, RZ, R2 ;  /* 0x000000ffff0e7224 */ /* 0x000fe400078e0002 */
[----:B------:R-:W-:Y:S05]  /*2290*/  CALL.REL.NOINC `($__internal_12_$__cuda_sm20_div_s64) ;  /* 0x0000002800247944 */ /* 0x000fea0003c00000 */
[----:B------:R-:W-:Y:S02]  /*22a0*/  IADD3 R13, PT, PT, -R10, RZ, RZ ;  /* 0x000000ff0a0d7210 */ /* 0x000fe40007ffe1ff */
[----:B------:R-:W-:-:S03]  /*22b0*/  MOV R31, R11 ;  /* 0x0000000b001f7202 */ /* 0x000fc60000000f00 */
[----:B------:R-:W-:Y:S01]  /*22c0*/  IMAD R12, R30, R13, R2 ;  /* 0x0000000d1e0c7224 */ /* 0x000fe200078e0202 */
[----:B------:R-:W-:-:S07]  /*22d0*/  MOV R30, R10 ;  /* 0x0000000a001e7202 */ /* 0x000fce0000000f00 */
.L_x_450:
        /* <DEDUP_REMOVED lines=59> */
.L_x_452:
[----:B------:R-:W-:Y:S01]  /*2690*/  IMAD.MOV.U32 R14, RZ, RZ, R30 ;  /* 0x000000ffff0e7224 */ /* 0x000fe200078e001e */
[----:B------:R-:W-:Y:S01]  /*26a0*/  MOV R19, R31 ;  /* 0x0000001f00137202 */ /* 0x000fe20000000f00 */
[----:B------:R-:W-:Y:S01]  /*26b0*/  IMAD.MOV.U32 R18, RZ, RZ, R34 ;  /* 0x000000ffff127224 */ /* 0x000fe200078e0022 */
[----:B------:R-:W-:Y:S02]  /*26c0*/  MOV R16, 0x26e0 ;  /* 0x000026e000107802 */ /* 0x000fe40000000f00 */
[----:B------:R-:W-:Y:S05]  /*26d0*/  CALL.REL.NOINC `($__internal_12_$__cuda_sm20_div_s64) ;  /* 0x0000002400147944 */ /* 0x000fea0003c00000 */
[----:B------:R-:W-:-:S05]  /*26e0*/  IADD3 R11, PT, PT, -R10, RZ, RZ ;  /* 0x000000ff0a0b7210 */ /* 0x000fca0007ffe1ff */
[----:B------:R-:W-:Y:S02]  /*26f0*/  IMAD R30, R11, R34, R30 ;  /* 0x000000220b1e7224 */ /* 0x000fe400078e021e */
.L_x_453:
[----:B------:R-:W-:Y:S05]  /*2700*/  BSYNC.RECONVERGENT B0 ;  /* 0x0000000000007941 */ /* 0x000fea0003800200 */
.L_x_451:
[----:B------:R-:W-:Y:S01]  /*2710*/  IABS R20, R9 ;  /* 0x0000000900147213 */ /* 0x000fe20000000000 */
[----:B------:R-:W0:Y:S01]  /*2720*/  LDCU.U8 UR17, c[0x0][0x549] ;  /* 0x0000a920ff1177ac */ /* 0x000e220008000000 */
[----:B------:R-:W-:Y:S02]  /*2730*/  IABS R16, R6 ;  /* 0x0000000600107213 */ /* 0x000fe40000000000 */
[----:B------:R-:W1:Y:S01]  /*2740*/  I2F.U32.RP R11, R20 ;  /* 0x00000014000b7306 */ /* 0x000e620000209000 */
[----:B------:R-:W-:Y:S01]  /*2750*/  IABS R13, R15 ;  /* 0x0000000f000d7213 */ /* 0x000fe20000000000 */
[----:B------:R-:W2:Y:S01]  /*2760*/  LDCU.64 UR4, c[0x0][0x430] ;  /* 0x00008600ff0477ac */ /* 0x000ea20008000a00 */
[----:B------:R-:W-:Y:S02]  /*2770*/  IABS R17, R8 ;  /* 0x0000000800117213 */ /* 0x000fe40000000000 */
[----:B------:R-:W-:Y:S01]  /*2780*/  IABS R14, R5 ;  /* 0x00000005000e7213 */ /* 0x000fe20000000000 */
[----:B------:R-:W-:Y:S01]  /*2790*/  UIMAD UR18, UR7, UR12, URZ ;  /* 0x0000000c071272a4 */ /* 0x000fe2000f8e02ff */
[----:B------:R-:W-:Y:S01]  /*27a0*/  ISETP.NE.AND P5, PT, R9, RZ, PT ;  /* 0x000000ff0900720c */ /* 0x000fe20003fa5270 */
[----:B------:R-:W3:Y:S01]  /*27b0*/  I2F.U32.RP R12, R16 ;  /* 0x00000010000c7306 */ /* 0x000ee20000209000 */
[----:B0-----:R-:W-:-:S07]  /*27c0*/  UISETP.NE.AND UP0, UPT, UR17, URZ, UPT ;  /* 0x000000ff1100728c */ /* 0x001fce000bf05270 */
[----:B-1----:R-:W0:Y:S01]  /*27d0*/  MUFU.RCP R11, R11 ;  /* 0x0000000b000b7308 */ /* 0x002e220000001000 */
[----:B--2---:R-:W-:-:S07]  /*27e0*/  USEL UR4, UR4, 0x1, UP0 ;  /* 0x0000000104047887 */ /* 0x004fce0008000000 */
        /* <DEDUP_REMOVED lines=10> */
[----:B------:R-:W-:Y:S01]  /*2890*/  MUFU.RCP R29, R29 ;  /* 0x0000001d001d7308 */ /* 0x000fe20000001000 */
[----:B------:R-:W-:Y:S02]  /*28a0*/  IMAD.MOV.U32 R18, RZ, RZ, RZ ;  /* 0x000000ffff127224 */ /* 0x000fe400078e00ff */
[----:B------:R-:W-:Y:S01]  /*28b0*/  IMAD R28, R11, R20, RZ ;  /* 0x000000140b1c7224 */ /* 0x000fe200078e02ff */
[----:B------:R-:W-:Y:S02]  /*28c0*/  IABS R11, R6 ;  /* 0x00000006000b7213 */ /* 0x000fe40000000000 */
[----:B-1----:R-:W-:Y:S02]  /*28d0*/  IADD3 R25, PT, PT, RZ, -R33, RZ ;  /* 0x80000021ff197210 */ /* 0x002fe40007ffe0ff */
[----:B------:R-:W0:Y:S01]  /*28e0*/  I2F.U32.RP R26, R17 ;  /* 0x00000011001a7306 */ /* 0x000e220000209000 */
[----:B------:R-:W-:-:S04]  /*28f0*/  IMAD.HI.U32 R28, R19, R28, R18 ;  /* 0x0000001c131c7227 */ /* 0x000fc800078e0012 */
[----:B------:R-:W-:Y:S01]  /*2900*/  HFMA2 R32, -RZ, RZ, 0, 0 ;  /* 0x00000000ff207431 */ /* 0x000fe200000001ff */
[----:B------:R-:W-:Y:S01]  /*2910*/  IABS R19, R30 ;  /* 0x0000001e00137213 */ /* 0x000fe20000000000 */
[----:B------:R-:W-:Y:S01]  /*2920*/  IMAD R25, R25, R16, RZ ;  /* 0x0000001019197224 */ /* 0x000fe200078e02ff */
[----:B------:R-:W-:Y:S01]  /*2930*/  IABS R18, R9 ;  /* 0x0000000900127213 */ /* 0x000fe20000000000 */
[----:B------:R-:W-:Y:S01]  /*2940*/  IMAD.MOV R11, RZ, RZ, -R11 ;  /* 0x000000ffff0b7224 */ /* 0x000fe200078e0a0b */
[----:B------:R-:W1:Y:S01]  /*2950*/  I2F.U32.RP R21, R14 ;  /* 0x0000000e00157306 */ /* 0x000e620000209000 */
[----:B------:R-:W-:-:S04]  /*2960*/  IMAD.HI.U32 R25, R33, R25, R32 ;  /* 0x0000001921197227 */ /* 0x000fc800078e0020 */
[----:B------:R-:W-:Y:S02]  /*2970*/  IMAD.MOV R18, RZ, RZ, -R18 ;  /* 0x000000ffff127224 */ /* 0x000fe400078e0a12 */
[----:B------:R-:W-:Y:S01]  /*2980*/  IMAD.HI.U32 R27, R28, R19, RZ ;  /* 0x000000131c1b7227 */ /* 0x000fe200078e00ff */
[----:B0-----:R-:W0:Y:S03]  /*2990*/  MUFU.RCP R26, R26 ;  /* 0x0000001a001a7308 */ /* 0x001e260000001000 */
[----:B------:R-:W-:Y:S02]  /*29a0*/  VIADD R29, R29, 0xffffffe ;  /* 0x0ffffffe1d1d7836 */ /* 0x000fe40000000000 */
[----:B------:R-:W-:Y:S02]  /*29b0*/  IMAD R19, R27, R18, R19 ;  /* 0x000000121b137224 */ /* 0x000fe400078e0213 */
[----:B------:R-:W-:Y:S01]  /*29c0*/  IMAD.HI.U32 R25, R25, R12, RZ ;  /* 0x0000000c19197227 */ /* 0x000fe200078e00ff */
[----:B-1----:R-:W1:Y:S02]  /*29d0*/  MUFU.RCP R21, R21 ;  /* 0x0000001500157308 */ /* 0x002e640000001000 */
[----:B------:R-:W-:Y:S01]  /*29e0*/  ISETP.GT.U32.AND P3, PT, R20, R19, PT ;  /* 0x000000131400720c */ /* 0x000fe20003f64070 */
[----:B------:R-:W-:Y:S01]  /*29f0*/  IMAD R11, R25, R11, R12 ;  /* 0x0000000b190b7224 */ /* 0x000fe200078e020c */
[----:B------:R-:W-:Y:S01]  /*2a00*/  LOP3.LUT R12, R30, R9, RZ, 0x3c, !PT ;  /* 0x000000091e0c7212 */ /* 0x000fe200078e3cff */
[----:B------:R-:W-:-:S03]  /*2a10*/  IMAD.MOV.U32 R28, RZ, RZ, RZ ;  /* 0x000000ffff1c7224 */ /* 0x000fc600078e00ff */
[----:B------:R-:W2:Y:S01]  /*2a20*/  F2I.FTZ.U32.TRUNC.NTZ R29, R29 ;  /* 0x0000001d001d7305 */ /* 0x000ea2000021f000 */
[----:B------:R-:W-:Y:S01]  /*2a30*/  ISETP.GT.U32.AND P1, PT, R16, R11, PT ;  /* 0x0000000b1000720c */ /* 0x000fe20003f24070 */
[----:B0-----:R-:W-:Y:S01]  /*2a40*/  VIADD R26, R26, 0xffffffe ;  /* 0x0ffffffe1a1a7836 */ /* 0x001fe20000000000 */
[----:B------:R-:W-:Y:S02]  /*2a50*/  ISETP.GE.AND P2, PT, R12, RZ, PT ;  /* 0x000000ff0c00720c */ /* 0x000fe40003f46270 */
[----:B------:R-:W-:Y:S02]  /*2a60*/  IABS R12, R2 ;  /* 0x00000002000c7213 */ /* 0x000fe40000000000 */
[----:B------:R-:W-:Y:S01]  /*2a70*/  @!P3 IMAD.IADD R19, R19, 0x1, -R20 ;  /* 0x000000011313b824 */ /* 0x000fe200078e0a14 */
[----:B------:R-:W0:Y:S01]  /*2a80*/  F2I.FTZ.U32.TRUNC.NTZ R33, R26 ;  /* 0x0000001a00217305 */ /* 0x000e22000021f000 */
[----:B------:R-:W-:Y:S02]  /*2a90*/  @!P3 IADD3 R27, PT, PT, R27, 0x1, RZ ;  /* 0x000000011b1bb810 */ /* 0x000fe40007ffe0ff */
[----:B-1----:R-:W-:-:S02]  /*2aa0*/  IADD3 R21, PT, PT, R21, 0xffffffe, RZ ;  /* 0x0ffffffe15157810 */ /* 0x002fc40007ffe0ff */
[----:B------:R-:W-:Y:S01]  /*2ab0*/  ISETP.GE.U32.AND P6, PT, R19, R20, PT ;  /* 0x000000141300720c */ /* 0x000fe20003fc6070 */
[----:B------:R-:W-:Y:S01]  /*2ac0*/  @!P1 VIADD R25, R25, 0x1 ;  /* 0x0000000119199836 */ /* 0x000fe20000000000 */
[----:B--2---:R-:W-:Y:S02]  /*2ad0*/  IADD3 R18, PT, PT, RZ, -R29, RZ ;  /* 0x8000001dff127210 */ /* 0x004fe40007ffe0ff */
[----:B------:R-:W-:Y:S01]  /*2ae0*/  @!P1 IADD3 R11, PT, PT, R11, -R16, RZ ;  /* 0x800000100b0b9210 */ /* 0x000fe20007ffe0ff */
[----:B------:R-:W1:Y:S01]  /*2af0*/  F2I.FTZ.U32.TRUNC.NTZ R21, R21 ;  /* 0x0000001500157305 */ /* 0x000e62000021f000 */
[----:B------:R-:W-:Y:S01]  /*2b00*/  LOP3.LUT R19, R10, R6, RZ, 0x3c, !PT ;  /* 0x000000060a137212 */ /* 0x000fe200078e3cff */
[----:B------:R-:W-:Y:S01]  /*2b10*/  IMAD R31, R18, R13, RZ ;  /* 0x0000000d121f7224 */ /* 0x000fe200078e02ff */
[----:B------:R-:W-:Y:S02]  /*2b20*/  ISETP.GE.U32.AND P4, PT, R11, R16, PT ;  /* 0x000000100b00720c */ /* 0x000fe40003f86070 */
[----:B------:R-:W-:Y:S01]  /*2b30*/  IABS R18, R15 ;  /* 0x0000000f00127213 */ /* 0x000fe20000000000 */
[----:B------:R-:W-:Y:S01]  /*2b40*/  IMAD.HI.U32 R31, R29, R31, R28 ;  /* 0x0000001f1d1f7227 */ /* 0x000fe200078e001c */
[----:B------:R-:W-:-:S02]  /*2b50*/  ISETP.GE.AND P0, PT, R19, RZ, PT ;  /* 0x000000ff1300720c */ /* 0x000fc40003f06270 */
[----:B------:R-:W-:Y:S01]  /*2b60*/  ISETP.NE.AND P3, PT, R6, RZ, PT ;  /* 0x000000ff0600720c */ /* 0x000fe20003f65270 */
[----:B0-----:R-:W-:Y:S01]  /*2b70*/  IMAD.MOV R11, RZ, RZ, -R33 ;  /* 0x000000ffff0b7224 */ /* 0x001fe200078e0a21 */
[----:B------:R-:W-:Y:S01]  /*2b80*/  @P6 IADD3 R27, PT, PT, R27, 0x1, RZ ;  /* 0x000000011b1b6810 */ /* 0x000fe20007ffe0ff */
[----:B------:R-:W-:Y:S01]  /*2b90*/  IMAD.MOV R18, RZ, RZ, -R18 ;  /* 0x000000ffff127224 */ /* 0x000fe200078e0a12 */
[----:B------:R-:W-:Y:S01]  /*2ba0*/  MOV R20, RZ ;  /* 0x000000ff00147202 */ /* 0x000fe20000000f00 */
[----:B------:R-:W-:-:S04]  /*2bb0*/  IMAD.HI.U32 R31, R31, R12, RZ ;  /* 0x0000000c1f1f7227 */ /* 0x000fc800078e00ff */
[----:B------:R-:W-:Y:S02]  /*2bc0*/  IMAD.MOV.U32 R16, RZ, RZ, R11 ;  /* 0x000000ffff107224 */ /* 0x000fe400078e000b */
[----:B------:R-:W-:Y:S01]  /*2bd0*/  IMAD R12, R31, R18, R12 ;  /* 0x000000121f0c7224 */ /* 0x000fe200078e020c */
[----:B------:R-:W-:Y:S01]  /*2be0*/  IABS R18, R8 ;  /* 0x0000000800127213 */ /* 0x000fe20000000000 */
[----:B-1----:R-:W-:Y:S02]  /*2bf0*/  IMAD.MOV R11, RZ, RZ, -R21 ;  /* 0x000000ffff0b7224 */ /* 0x002fe400078e0a15 */
[----:B------:R-:W-:Y:S01]  /*2c00*/  @P4 VIADD R25, R25, 0x1 ;  /* 0x0000000119194836 */ /* 0x000fe20000000000 */
[----:B------:R-:W-:Y:S01]  /*2c10*/  ISETP.GT.U32.AND P1, PT, R13, R12, PT ;  /* 0x0000000c0d00720c */ /* 0x000fe20003f24070 */
[----:B------:R-:W-:Y:S01]  /*2c20*/  IMAD R19, R16, R17, RZ ;  /* 0x0000001110137224 */ /* 0x000fe200078e02ff */
[----:B------:R-:W-:Y:S01]  /*2c30*/  ISETP.NE.AND P4, PT, R15, RZ, PT ;  /* 0x000000ff0f00720c */ /* 0x000fe20003f85270 */
        /* <DEDUP_REMOVED lines=11> */
[----:B------:R-:W-:Y:S01]  /*2cf0*/  @!P1 IADD3 R12, PT, PT, R12, -R13, RZ ;  /* 0x8000000d0c0c9210 */ /* 0x000fe20007ffe0ff */
[----:B------:R-:W-:Y:S02]  /*2d00*/  IMAD.MOV R18, RZ, RZ, -R18 ;  /* 0x000000ffff127224 */ /* 0x000fe400078e0a12 */
[----:B------:R-:W-:Y:S01]  /*2d10*/  IMAD.HI.U32 R32, R32, R19, RZ ;  /* 0x0000001320207227 */ /* 0x000fe200078e00ff */
[----:B------:R-:W-:Y:S02]  /*2d20*/  ISETP.GE.U32.AND P2, PT, R12, R13, PT ;  /* 0x0000000d0c00720c */ /* 0x000fe40003f46070 */
[----:B------:R-:W-:Y:S01]  /*2d30*/  LOP3.LUT R12, R2, R15, RZ, 0x3c, !PT ;  /* 0x0000000f020c7212 */ /* 0x000fe200078e3cff */
[----:B------:R-:W-:-:S02]  /*2d40*/  IMAD.MOV R11, RZ, RZ, -R11 ;  /* 0x000000ffff0b7224 */ /* 0x000fc400078e0a0b */
[----:B------:R-:W-:Y:S01]  /*2d50*/  IMAD.HI.U32 R20, R20, R16, RZ ;  /* 0x0000001014147227 */ /* 0x000fe200078e00ff */
[----:B------:R-:W-:Y:S02]  /*2d60*/  ISETP.GE.AND P0, PT, R12, RZ, PT ;  /* 0x000000ff0c00720c */ /* 0x000fe40003f06270 */
[----:B------:R-:W-:Y:S01]  /*2d70*/  LOP3.LUT R12, R27, R8, RZ, 0x3c, !PT ;  /* 0x000000081b0c7212 */ /* 0x000fe200078e3cff */
[----:B------:R-:W-:Y:S02]  /*2d80*/  IMAD R18, R32, R18, R19 ;  /* 0x0000001220127224 */ /* 0x000fe400078e0213 */
[----:B------:R-:W-:Y:S02]  /*2d90*/  IMAD R11, R20, R11, R16 ;  /* 0x0000000b140b7224 */ /* 0x000fe400078e0210 */
[----:B------:R-:W-:Y:S01]  /*2da0*/  @!P1 VIADD R31, R31, 0x1 ;  /* 0x000000011f1f9836 */ /* 0x000fe20000000000 */
[----:B------:R-:W-:Y:S02]  /*2db0*/  ISETP.GT.U32.AND P3, PT, R17, R18, PT ;  /* 0x000000121100720c */ /* 0x000fe40003f64070 */
[----:B------:R-:W-:-:S02]  /*2dc0*/  ISETP.GT.U32.AND P1, PT, R14, R11, PT ;  /* 0x0000000b0e00720c */ /* 0x000fc40003f24070 */
[----:B------:R-:W-:Y:S02]  /*2dd0*/  @P2 IADD3 R31, PT, PT, R31, 0x1, RZ ;  /* 0x000000011f1f2810 */ /* 0x000fe40007ffe0ff */
[----:B------:R-:W-:Y:S02]  /*2de0*/  ISETP.GE.AND P2, PT, R12, RZ, PT ;  /* 0x000000ff0c00720c */ /* 0x000fe40003f46270 */
[----:B------:R-:W-:Y:S01]  /*2df0*/  LOP3.LUT R12, R25, R5, RZ, 0x3c, !PT ;  /* 0x00000005190c7212 */ /* 0x000fe200078e3cff */
[----:B------:R-:W-:Y:S01]  /*2e00*/  @!P0 IMAD.MOV R31, RZ, RZ, -R31 ;  /* 0x000000ffff1f8224 */ /* 0x000fe200078e0a1f */
[----:B------:R-:W-:Y:S02]  /*2e10*/  @!P4 LOP3.LUT R31, RZ, R15, RZ, 0x33, !PT ;  /* 0x0000000fff1fc212 */ /* 0x000fe400078e33ff */
[----:B------:R-:W-:Y:S01]  /*2e20*/  ISETP.GE.AND P0, PT, R12, RZ, PT ;  /* 0x000000ff0c00720c */ /* 0x000fe20003f06270 */
[----:B------:R-:W-:Y:S02]  /*2e30*/  @!P3 IMAD.IADD R18, R18, 0x1, -R17 ;  /* 0x000000011212b824 */ /* 0x000fe400078e0a11 */
[----:B------:R-:W-:Y:S01]  /*2e40*/  @!P1 IADD3 R11, PT, PT, R11, -R14, RZ ;  /* 0x8000000e0b0b9210 */ /* 0x000fe20007ffe0ff */
[----:B------:R-:W-:Y:S01]  /*2e50*/  @!P3 VIADD R32, R32, 0x1 ;  /* 0x000000012020b836 */ /* 0x000fe20000000000 */
[----:B------:R-:W-:-:S02]  /*2e60*/  ISETP.NE.AND P3, PT, R5, RZ, PT ;  /* 0x000000ff0500720c */ /* 0x000fc40003f65270 */
[----:B------:R-:W-:Y:S01]  /*2e70*/  ISETP.GE.U32.AND P6, PT, R18, R17, PT ;  /* 0x000000111200720c */ /* 0x000fe20003fc6070 */
[----:B------:R-:W-:Y:S01]  /*2e80*/  IMAD.WIDE R16, R31, UR13, RZ ;  /* 0x0000000d1f107c25 */ /* 0x000fe2000f8e02ff */
[----:B------:R-:W-:Y:S02]  /*2e90*/  ISETP.GE.U32.AND P4, PT, R11, R14, PT ;  /* 0x0000000e0b00720c */ /* 0x000fe40003f86070 */
[----:B------:R-:W-:Y:S01]  /*2ea0*/  @!P1 IADD3 R20, PT, PT, R20, 0x1, RZ ;  /* 0x0000000114149810 */ /* 0x000fe20007ffe0ff */
[----:B------:R-:W-:Y:S02]  /*2eb0*/  IMAD.MOV R11, RZ, RZ, -R27 ;  /* 0x000000ffff0b7224 */ /* 0x000fe400078e0a1b */
[----:B------:R-:W-:-:S04]  /*2ec0*/  IMAD.WIDE.U32 R12, R0, UR4, R16 ;  /* 0x00000004000c7c25 */ /* 0x000fc8000f8e0010 */
[----:B------:R-:W-:Y:S02]  /*2ed0*/  IMAD.MOV R31, RZ, RZ, -R31 ;  /* 0x000000ffff1f7224 */ /* 0x000fe400078e0a1f */
[----:B------:R-:W-:Y:S02]  /*2ee0*/  @P6 VIADD R32, R32, 0x1 ;  /* 0x0000000120206836 */ /* 0x000fe40000000000 */
[----:B------:R-:W-:Y:S01]  /*2ef0*/  @P4 IADD3 R20, PT, PT, R20, 0x1, RZ ;  /* 0x0000000114144810 */ /* 0x000fe20007ffe0ff */
[----:B------:R-:W-:Y:S01]  /*2f00*/  IMAD R11, R9, R11, R30 ;  /* 0x0000000b090b7224 */ /* 0x000fe200078e021e */
[----:B------:R-:W-:Y:S01]  /*2f10*/  IADD3 R9, PT, PT, -R25, RZ, RZ ;  /* 0x000000ff19097210 */ /* 0x000fe20007ffe1ff */
        /* <DEDUP_REMOVED lines=8> */
[----:B------:R-:W-:-:S02]  /*2fa0*/  IMAD.MOV R2, RZ, RZ, -R32 ;  /* 0x000000ffff027224 */ /* 0x000fc400078e0a20 */
        /* <DEDUP_REMOVED lines=21> */
.L_x_448:
[----:B------:R-:W0:Y:S01]  /*3100*/  LDC.64 R4, c[0x0][0x420] ;  /* 0x00010800ff047b82 */ /* 0x000e220000000a00 */
[----:B------:R-:W-:-:S05]  /*3110*/  IADD3 R2, PT, PT, R2, UR15, RZ ;  /* 0x0000000f02027c10 */ /* 0x000fca000fffe0ff */
[----:B0-----:R-:W-:-:S05]  /*3120*/  IMAD.WIDE.U32 R2, R2, 0x4, R4 ;  /* 0x0000000402027825 */ /* 0x001fca00078e0004 */
[----:B------:R1:W-:Y:S02]  /*3130*/  STG.E desc[UR10][R2.64], R22 ;  /* 0x0000001602007986 */ /* 0x0003e4000c10190a */
.L_x_447:
[----:B------:R-:W-:Y:S05]  /*3140*/  BSYNC.RECONVERGENT B1 ;  /* 0x0000000000017941 */ /* 0x000fea0003800200 */
.L_x_446:
        /* <DEDUP_REMOVED lines=16> */
.L_x_455:
[----:B------:R-:W-:Y:S05]  /*3250*/  BSYNC.RECONVERGENT B0 ;  /* 0x0000000000007941 */ /* 0x000fea0003800200 */
.L_x_454:
[----:B------:R-:W-:Y:S01]  /*3260*/  BAR.SYNC.DEFER_BLOCKING 0x0 ;  /* 0x0000000000007b1d */ /* 0x000fe20000010000 */
[----:B------:R-:W-:Y:S01]  /*3270*/  UISETP.GE.AND UP0, UPT, UR6, 0x1, UPT ;  /* 0x000000010600788c */ /* 0x000fe2000bf06270 */
[----:B------:R-:W-:Y:S01]  /*3280*/  HFMA2 R0, -RZ, RZ, 0, 0 ;  /* 0x00000000ff007431 */ /* 0x000fe200000001ff */
[----:B------:R-:W-:Y:S01]  /*3290*/  SHF.R.U32.HI R12, RZ, 0x3, R7 ;  /* 0x00000003ff0c7819 */ /* 0x000fe20000011607 */
[----:B------:R-:W-:Y:S01]  /*32a0*/  IMAD.SHL.U32 R7, R7, 0x4, RZ ;  /* 0x0000000407077824 */ /* 0x000fe200078e00ff */
[----:B012---:R-:W-:Y:S01]  /*32b0*/  CS2R R2, SRZ ;  /* 0x0000000000027805 */ /* 0x007fe2000001ff00 */
[----:B------:R-:W-:-:S04]  /*32c0*/  IMAD.MOV.U32 R5, RZ, RZ, RZ ;  /* 0x000000ffff057224 */ /* 0x000fc800078e00ff */
[----:B------:R-:W-:Y:S05]  /*32d0*/  BRA.U !UP0, `(.L_x_456) ;  /* 0x0000001108d07547 */ /* 0x000fea000b800000 */
[----:B------:R-:W0:Y:S01]  /*32e0*/  LDCU UR12, c[0x0][0x44c] ;  /* 0x00008980ff0c77ac */ /* 0x000e220008000800 */
[----:B------:R-:W-:Y:S01]  /*32f0*/  IMAD.MOV.U32 R13, RZ, RZ, RZ ;  /* 0x000000ffff0d7224 */ /* 0x000fe200078e00ff */
[----:B------:R-:W-:Y:S02]  /*3300*/  CS2R R10, SRZ ;  /* 0x00000000000a7805 */ /* 0x000fe4000001ff00 */
[----:B------:R-:W-:Y:S01]  /*3310*/  CS2R R8, SRZ ;  /* 0x0000000000087805 */ /* 0x000fe2000001ff00 */
[----:B------:R-:W1:Y:S01]  /*3320*/  LDCU.64 UR4, c[0x0][0x3f8] ;  /* 0x00007f00ff0477ac */ /* 0x000e620008000a00 */
[----:B------:R-:W-:Y:S02]  /*3330*/  UISETP.GE.U32.AND UP0, UPT, UR6, 0x4, UPT ;  /* 0x000000040600788c */ /* 0x000fe4000bf06070 */
[----:B------:R-:W-:Y:S02]  /*3340*/  UIADD3 UR13, UPT, UPT, UR16, -UR15, URZ ;  /* 0x8000000f100d7290 */ /* 0x000fe4000fffe0ff */
[----:B------:R-:W-:-:S02]  /*3350*/  ULOP3.LUT UR9, UR6, 0x3, URZ, 0xc0, !UPT ;  /* 0x0000000306097892 */ /* 0x000fc4000f8ec0ff */
[----:B0-----:R-:W-:Y:S02]  /*3360*/  UIMAD UR7, UR15, UR12, URZ ;  /* 0x0000000c0f0772a4 */ /* 0x001fe4000f8e02ff */
[----:B------:R-:W-:-:S04]  /*3370*/  UIMAD UR12, UR16, UR12, URZ ;  /* 0x0000000c100c72a4 */ /* 0x000fc8000f8e02ff */
[----:B------:R-:W-:Y:S01]  /*3380*/  IMAD.U32 R15, RZ, RZ, UR7 ;  /* 0x00000007ff0f7e24 */ /* 0x000fe2000f8e00ff */
[----:B------:R-:W-:-:S04]  /*3390*/  IADD3 R0, P0, PT, R7, UR7, RZ ;  /* 0x0000000707007c10 */ /* 0x000fc8000ff1e0ff */
        /* <DEDUP_REMOVED lines=29> */
.L_x_460:
        /* <DEDUP_REMOVED lines=133> */
.L_x_459:
        /* <DEDUP_REMOVED lines=73> */
.L_x_461:
[----:B------:R-:W-:-:S09]  /*4250*/  UISETP.NE.OR UP1, UPT, UR5, URZ, UP1 ;  /* 0x000000ff0500728c */ /* 0x000fd20008f25670 */
[----:B------:R-:W-:Y:S05]  /*4260*/  BRA.U !UP1, `(.L_x_457) ;  /* 0x0000000109947547 */ /* 0x000fea000b800000 */
.L_x_458:
[----:B------:R-:W-:-:S13]  /*4270*/  ISETP.GE.AND P0, PT, R12, UR13, PT ;  /* 0x0000000d0c007c0c */ /* 0x000fda000bf06270 */
.L_x_462:
        /* <DEDUP_REMOVED lines=36> */
.L_x_457:
        /* <DEDUP_REMOVED lines=10> */
.L_x_463:
        /* <DEDUP_REMOVED lines=12> */
.L_x_456:
        /* <DEDUP_REMOVED lines=24> */
[----:B------:R-:W-:Y:S01]  /*47a0*/  LOP3.LUT R6, R13, UR8, RZ, 0x3c, !PT ;  /* 0x000000080d067c12 */ /* 0x000fe2000f8e3cff */
[----:B0-----:R-:W0:Y:S03]  /*47b0*/  MUFU.RCP R4, R4 ;  /* 0x0000000400047308 */ /* 0x001e260000001000 */
[----:B------:R-:W-:Y:S02]  /*47c0*/  ISETP.GT.U32.AND P1, PT, R10, R15, PT ;  /* 0x0000000f0a00720c */ /* 0x000fe40003f24070 */
[----:B------:R-:W-:-:S11]  /*47d0*/  ISETP.GE.AND P0, PT, R6, RZ, PT ;  /* 0x000000ff0600720c */ /* 0x000fd60003f06270 */
[----:B------:R-:W-:Y:S01]  /*47e0*/  @!P1 IMAD.IADD R15, R15, 0x1, -R10 ;  /* 0x000000010f0f9824 */ /* 0x000fe200078e0a0a */
[----:B------:R-:W-:Y:S01]  /*47f0*/  @!P1 IADD3 R11, PT, PT, R11, 0x1, RZ ;  /* 0x000000010b0b9810 */ /* 0x000fe20007ffe0ff */
[----:B0-----:R-:W-:Y:S01]  /*4800*/  VIADD R14, R4, 0xffffffe ;  /* 0x0ffffffe040e7836 */ /* 0x001fe20000000000 */
[----:B------:R-:W-:Y:S02]  /*4810*/  ISETP.NE.AND P1, PT, RZ, UR8, PT ;  /* 0x00000008ff007c0c */ /* 0x000fe4000bf25270 */
[----:B------:R-:W-:Y:S02]  /*4820*/  ISETP.GE.U32.AND P2, PT, R15, R10, PT ;  /* 0x0000000a0f00720c */ /* 0x000fe40003f46070 */
[----:B------:R-:W0:Y:S11]  /*4830*/  F2I.FTZ.U32.TRUNC.NTZ R15, R14 ;  /* 0x0000000e000f7305 */ /* 0x000e36000021f000 */
[----:B------:R-:W-:-:S02]  /*4840*/  @P2 VIADD R11, R11, 0x1 ;  /* 0x000000010b0b2836 */ /* 0x000fc40000000000 */
[----:B0-----:R-:W-:-:S03]  /*4850*/  IMAD.MOV R17, RZ, RZ, -R15 ;  /* 0x000000ffff117224 */ /* 0x001fc600078e0a0f */
[----:B------:R-:W-:Y:S02]  /*4860*/  @!P0 IADD3 R11, PT, PT, -R11, RZ, RZ ;  /* 0x000000ff0b0b8210 */ /* 0x000fe40007ffe1ff */
[----:B------:R-:W-:Y:S01]  /*4870*/  @!P1 LOP3.LUT R11, RZ, UR8, RZ, 0x33, !PT ;  /* 0x00000008ff0b9c12 */ /* 0x000fe2000f8e33ff */
[----:B------:R-:W-:Y:S01]  /*4880*/  IMAD R6, R17, R8, RZ ;  /* 0x0000000811067224 */ /* 0x000fe200078e02ff */
[----:B------:R-:W-:-:S03]  /*4890*/  MOV R14, RZ ;  /* 0x000000ff000e7202 */ /* 0x000fc60000000f00 */
[----:B------:R-:W-:Y:S02]  /*48a0*/  IMAD R10, R11, UR8, RZ ;  /* 0x000000080b0a7c24 */ /* 0x000fe4000f8e02ff */
[----:B------:R-:W-:Y:S01]  /*48b0*/  IMAD.HI.U32 R6, R15, R6, R14 ;  /* 0x000000060f067227 */ /* 0x000fe200078e000e */
[----:B------:R-:W-:-:S03]  /*48c0*/  LOP3.LUT R14, R7, 0x1c, RZ, 0xc0, !PT ;  /* 0x0000001c070e7812 */ /* 0x000fc600078ec0ff */
[----:B------:R-:W-:-:S05]  /*48d0*/  IMAD.IADD R12, R13, 0x1, -R10 ;  /* 0x000000010d0c7824 */ /* 0x000fca00078e0a0a */
[----:B------:R-:W-:Y:S02]  /*48e0*/  IABS R4, R12 ;  /* 0x0000000c00047213 */ /* 0x000fe40000000000 */
[----:B------:R-:W-:-:S03]  /*48f0*/  LOP3.LUT R12, R12, R9, RZ, 0x3c, !PT ;  /* 0x000000090c0c7212 */ /* 0x000fc600078e3cff */
[----:B------:R-:W-:Y:S01]  /*4900*/  IMAD.HI.U32 R6, R6, R4, RZ ;  /* 0x0000000406067227 */ /* 0x000fe200078e00ff */
[----:B------:R-:W-:-:S03]  /*4910*/  ISETP.GE.AND P1, PT, R12, RZ, PT ;  /* 0x000000ff0c00720c */ /* 0x000fc60003f26270 */
[----:B------:R-:W-:-:S04]  /*4920*/  IMAD.MOV R15, RZ, RZ, -R6 ;  /* 0x000000ffff0f7224 */ /* 0x000fc800078e0a06 */
[----:B------:R-:W-:Y:S01]  /*4930*/  IMAD R15, R8, R15, R4 ;  /* 0x0000000f080f7224 */ /* 0x000fe200078e0204 */
[----:B------:R-:W-:-:S04]  /*4940*/  SHF.R.S32.HI R4, RZ, 0x1f, R11 ;  /* 0x0000001fff047819 */ /* 0x000fc8000001140b */
[----:B------:R-:W-:Y:S01]  /*4950*/  ISETP.GT.U32.AND P0, PT, R8, R15, PT ;  /* 0x0000000f0800720c */ /* 0x000fe20003f04070 */
[----:B-1----:R-:W-:-:S12]  /*4960*/  IMAD R4, R4, UR4, RZ ;  /* 0x0000000404047c24 */ /* 0x002fd8000f8e02ff */
[-C--:B------:R-:W-:Y:S01]  /*4970*/  @!P0 IADD3 R15, PT, PT, R15, -R8.reuse, RZ ;  /* 0x800000080f0f8210 */ /* 0x080fe20007ffe0ff */
[----:B------:R-:W-:Y:S01]  /*4980*/  @!P0 VIADD R6, R6, 0x1 ;  /* 0x0000000106068836 */ /* 0x000fe20000000000 */
[----:B------:R-:W-:Y:S02]  /*4990*/  ISETP.NE.AND P0, PT, R9, RZ, PT ;  /* 0x000000ff0900720c */ /* 0x000fe40003f05270 */
[----:B------:R-:W-:Y:S01]  /*49a0*/  ISETP.GE.U32.AND P2, PT, R15, R8, PT ;  /* 0x000000080f00720c */ /* 0x000fe20003f46070 */
[----:B------:R-:W-:-:S03]  /*49b0*/  HFMA2 R15, -RZ, RZ, 0, 0 ;  /* 0x00000000ff0f7431 */ /* 0x000fc600000001ff */
[----:B------:R-:W-:-:S04]  /*49c0*/  IMAD.WIDE.U32 R14, R11, UR4, R14 ;  /* 0x000000040b0e7c25 */ /* 0x000fc8000f8e000e */
[----:B------:R-:W-:Y:S01]  /*49d0*/  IMAD R11, R11, UR5, R4 ;  /* 0x000000050b0b7c24 */ /* 0x000fe2000f8e0204 */
[----:B------:R-:W0:Y:S04]  /*49e0*/  LDCU.64 UR4, c[0x0][0x3f0] ;  /* 0x00007e00ff0477ac */ /* 0x000e280008000a00 */
[----:B------:R-:W-:Y:S01]  /*49f0*/  @P2 IADD3 R6, PT, PT, R6, 0x1, RZ ;  /* 0x0000000106062810 */ /* 0x000fe20007ffe0ff */
[----:B------:R-:W-:-:S04]  /*4a00*/  IMAD.IADD R15, R15, 0x1, R11 ;  /* 0x000000010f0f7824 */ /* 0x000fc800078e020b */
[----:B------:R-:W-:Y:S01]  /*4a10*/  @!P1 IMAD.MOV R6, RZ, RZ, -R6 ;  /* 0x000000ffff069224 */ /* 0x000fe200078e0a06 */
[----:B------:R-:W-:-:S04]  /*4a20*/  @!P0 LOP3.LUT R6, RZ, R9, RZ, 0x33, !PT ;  /* 0x00000009ff068212 */ /* 0x000fc800078e33ff */
[----:B------:R-:W-:Y:S01]  /*4a30*/  SHF.R.S32.HI R4, RZ, 0x1f, R6 ;  /* 0x0000001fff047819 */ /* 0x000fe20000011406 */
[C---:B------:R-:W-:Y:S02]  /*4a40*/  IMAD R10, R6.reuse, R9, R10 ;  /* 0x00000009060a7224 */ /* 0x040fe400078e020a */
[----:B---3--:R-:W-:-:S03]  /*4a50*/  IMAD.WIDE.U32 R14, R6, UR12, R14 ;  /* 0x0000000c060e7c25 */ /* 0x008fc6000f8e000e */
[----:B------:R-:W-:Y:S01]  /*4a60*/  IADD3 R10, PT, PT, R13, -R10, RZ ;  /* 0x8000000a0d0a7210 */ /* 0x000fe20007ffe0ff */
[----:B------:R-:W-:-:S04]  /*4a70*/  IMAD R7, R4, UR12, RZ ;  /* 0x0000000c04077c24 */ /* 0x000fc8000f8e02ff */
[----:B------:R-:W-:Y:S01]  /*4a80*/  IMAD R9, R6, UR13, R7 ;  /* 0x0000000d06097c24 */ /* 0x000fe2000f8e0207 */
[----:B------:R-:W-:-:S03]  /*4a90*/  SHF.R.S32.HI R7, RZ, 0x1f, R10 ;  /* 0x0000001fff077819 */ /* 0x000fc6000001140a */
[----:B------:R-:W-:Y:S02]  /*4aa0*/  IMAD.IADD R15, R15, 0x1, R9 ;  /* 0x000000010f0f7824 */ /* 0x000fe400078e0209 */
        /* <DEDUP_REMOVED lines=8> */
        .weak           $__internal_12_$__cuda_sm20_div_s64
        .type           $__internal_12_$__cuda_sm20_div_s64,@function
        .size           $__internal_12_$__cuda_sm20_div_s64,(.L_x_10220 - $__internal_12_$__cuda_sm20_div_s64)
$__internal_12_$__cuda_sm20_div_s64:
        /* <DEDUP_REMOVED lines=86> */
[----:B------:R-:W-:Y:S05]  /*5090*/  RET.REL.NODEC R12 `(_ZN5flash32flash_fwd_splitkv_combine_kernelI23Flash_fwd_kernel_traitsILi32ELi64ELi256ELi4ELb0ELb0EN7cutlass6half_tE19Flash_kernel_traitsILi32ELi64ELi256ELi4ES3_EELi16ELi2ELb1EEEvNS_16Flash_fwd_paramsE) ;  /* 0xffffffac0cd87950 */ /* 0x000fea0003c3ffff */
.L_x_464:
        /* <DEDUP_REMOVED lines=14> */
.L_x_10220:


//--------------------- .text._ZN5flash32flash_fwd_splitkv_combine_kernelI23Flash_fwd_kernel_traitsILi32ELi64ELi256ELi4ELb0ELb0EN7cutlass6half_tE19Flash_kernel_traitsILi32ELi64ELi256ELi4ES3_EELi16ELi1ELb1EEEvNS_16Flash_fwd_paramsE --------------------------
	.section	.text._ZN5flash32flash_fwd_splitkv_combine_kernelI23Flash_fwd_kernel_traitsILi32ELi64ELi256ELi4ELb0ELb0EN7cutlass6half_tE19Flash_kernel_traitsILi32ELi64ELi256ELi4ES3_EELi16ELi1ELb1EEEvNS_16Flash_fwd_paramsE,"ax",@progbits
	.align	128
        .global         _ZN5flash32flash_fwd_splitkv_combine_kernelI23Flash_fwd_kernel_traitsILi32ELi64ELi256ELi4ELb0ELb0EN7cutlass6half_tE19Flash_kernel_traitsILi32ELi64ELi256ELi4ES3_EELi16ELi1ELb1EEEvNS_16Flash_fwd_paramsE
        .type           _ZN5flash32flash_fwd_splitkv_combine_kernelI23Flash_fwd_kernel_traitsILi32ELi64ELi256ELi4ELb0ELb0EN7cutlass6half_tE19Flash_kernel_traitsILi32ELi64ELi256ELi4ES3_EELi16ELi1ELb1EEEvNS_16Flash_fwd_paramsE,@function
        .size           _ZN5flash32flash_fwd_splitkv_combine_kernelI23Flash_fwd_kernel_traitsILi32ELi64ELi256ELi4ELb0ELb0EN7cutlass6half_tE19Flash_kernel_traitsILi32ELi64ELi256ELi4ES3_EELi16ELi1ELb1EEEvNS_16Flash_fwd_paramsE,(.L_x_10221 - _ZN5flash32flash_fwd_splitkv_combine_kernelI23Flash_fwd_kernel_traitsILi32ELi64ELi256ELi4ELb0ELb0EN7cutlass6half_tE19Flash_kernel_traitsILi32ELi64ELi256ELi4ES3_EELi16ELi1ELb1EEEvNS_16Flash_fwd_paramsE)
        .other          _ZN5flash32flash_fwd_splitkv_combine_kernelI23Flash_fwd_kernel_traitsILi32ELi64ELi256ELi4ELb0ELb0EN7cutlass6half_tE19Flash_kernel_traitsILi32ELi64ELi256ELi4ES3_EELi16ELi1ELb1EEEvNS_16Flash_fwd_paramsE,@"STO_CUDA_ENTRY STV_DEFAULT"
_ZN5flash32flash_fwd_splitkv_combine_kernelI23Flash_fwd_kernel_traitsILi32ELi64ELi256ELi4ELb0ELb0EN7cutlass6half_tE19Flash_kernel_traitsILi32ELi64ELi256ELi4ES3_EELi16ELi1ELb1EEEvNS_16Flash_fwd_paramsE:
.text._ZN5flash32flash_fwd_splitkv_combine_kernelI23Flash_fwd_kernel_traitsILi32ELi64ELi256ELi4ELb0ELb0EN7cutlass6half_tE19Flash_kernel_traitsILi32ELi64ELi256ELi4ES3_EELi16ELi1ELb1EEEvNS_16Flash_fwd_paramsE:
        /* <DEDUP_REMOVED lines=38> */
.L_x_465:
[----:B------:R-:W-:Y:S01]  /*0260*/  IMAD.U32 R14, RZ, RZ, UR16 ;  /* 0x00000010ff0e7e24 */ /* 0x000fe2000f8e00ff */
[----:B------:R-:W-:Y:S01]  /*0270*/  MOV R18, UR14 ;  /* 0x0000000e00127c02 */ /* 0x000fe20008000f00 */
[----:B------:R-:W-:Y:S01]  /*0280*/  IMAD.U32 R19, RZ, RZ, UR17 ;  /* 0x00000011ff137e24 */ /* 0x000fe2000f8e00ff */
[----:B------:R-:W-:Y:S02]  /*0290*/  MOV R17, UR9 ;  /* 0x0000000900117c02 */ /* 0x000fe40008000f00 */
[----:B------:R-:W-:Y:S02]  /*02a0*/  MOV R16, 0x2c0 ;  /* 0x000002c000107802 */ /* 0x000fe40000000f00 */
[----:B------:R-:W-:Y:S05]  /*02b0*/  CALL.REL.NOINC `($__internal_13_$__cuda_sm20_div_s64) ;  /* 0x0000004800087944 */ /* 0x000fea0003c00000 */
.L_x_466:
        /* <DEDUP_REMOVED lines=30> */
.L_x_468:
[----:B------:R-:W-:Y:S01]  /*04a0*/  IMAD.MOV.U32 R14, RZ, RZ, R10 ;  /* 0x000000ffff0e7224 */ /* 0x000fe200078e000a */
[----:B------:R-:W-:Y:S02]  /*04b0*/  MOV R19, R11 ;  /* 0x0000000b00137202 */ /* 0x000fe40000000f00 */
[----:B------:R-:W-:Y:S02]  /*04c0*/  MOV R16, 0x4e0 ;  /* 0x000004e000107802 */ /* 0x000fe40000000f00 */
[----:B------:R-:W-:Y:S05]  /*04d0*/  CALL.REL.NOINC `($__internal_13_$__cuda_sm20_div_s64) ;  /* 0x0000004400807944 */ /* 0x000fea0003c00000 */
[----:B------:R-:W-:Y:S02]  /*04e0*/  MOV R4, R10 ;  /* 0x0000000a00047202 */ /* 0x000fe40000000f00 */
[----:B------:R-:W-:Y:S02]  /*04f0*/  MOV R5, R11 ;  /* 0x0000000b00057202 */ /* 0x000fe40000000f00 */
.L_x_469:
[----:B------:R-:W-:Y:S05]  /*0500*/  BSYNC.RECONVERGENT B0 ;  /* 0x0000000000007941 */ /* 0x000fea0003800200 */
.L_x_467:
        /* <DEDUP_REMOVED lines=57> */
.L_x_471:
[----:B------:R-:W-:Y:S01]  /*08a0*/  IMAD.MOV.U32 R14, RZ, RZ, R18 ;  /* 0x000000ffff0e7224 */ /* 0x000fe200078e0012 */
[----:B------:R-:W-:Y:S01]  /*08b0*/  MOV R18, R9 ;  /* 0x0000000900127202 */ /* 0x000fe20000000f00 */
[----:B------:R-:W-:Y:S01]  /*08c0*/  IMAD.MOV.U32 R19, RZ, RZ, R17 ;  /* 0x000000ffff137224 */ /* 0x000fe200078e0011 */
[----:B------:R-:W-:Y:S02]  /*08d0*/  MOV R17, R25 ;  /* 0x0000001900117202 */ /* 0x000fe40000000f00 */
[----:B------:R-:W-:Y:S02]  /*08e0*/  MOV R16, 0x900 ;  /* 0x0000090000107802 */ /* 0x000fe40000000f00 */
[----:B------:R-:W-:Y:S05]  /*08f0*/  CALL.REL.NOINC `($__internal_13_$__cuda_sm20_div_s64) ;  /* 0x0000004000787944 */ /* 0x000fea0003c00000 */
.L_x_472:
[----:B------:R-:W-:Y:S05]  /*0900*/  BSYNC.RECONVERGENT B0 ;  /* 0x0000000000007941 */ /* 0x000fea0003800200 */
.L_x_470:
        /* <DEDUP_REMOVED lines=123> */
.L_x_474:
[----:B------:R-:W-:Y:S01]  /*10c0*/  IMAD.MOV.U32 R14, RZ, RZ, R10 ;  /* 0x000000ffff0e7224 */ /* 0x000fe200078e000a */
[----:B------:R-:W-:Y:S01]  /*10d0*/  MOV R18, R8 ;  /* 0x0000000800127202 */ /* 0x000fe20000000f00 */
[----:B------:R-:W-:Y:S01]  /*10e0*/  IMAD.MOV.U32 R19, RZ, RZ, R11 ;  /* 0x000000ffff137224 */ /* 0x000fe200078e000b */
[----:B------:R-:W-:Y:S02]  /*10f0*/  MOV R17, R0 ;  /* 0x0000000000117202 */ /* 0x000fe40000000f00 */
[----:B------:R-:W-:Y:S02]  /*1100*/  MOV R16, 0x1120 ;  /* 0x0000112000107802 */ /* 0x000fe40000000f00 */
[----:B------:R-:W-:Y:S05]  /*1110*/  CALL.REL.NOINC `($__internal_13_$__cuda_sm20_div_s64) ;  /* 0x0000003800707944 */ /* 0x000fea0003c00000 */
[----:B------:R-:W-:Y:S02]  /*1120*/  MOV R32, R10 ;  /* 0x0000000a00207202 */ /* 0x000fe40000000f00 */
[----:B------:R-:W-:Y:S02]  /*1130*/  MOV R33, R11 ;  /* 0x0000000b00217202 */ /* 0x000fe40000000f00 */
.L_x_475:
[----:B------:R-:W-:Y:S05]  /*1140*/  BSYNC.RECONVERGENT B0 ;  /* 0x0000000000007941 */ /* 0x000fea0003800200 */
.L_x_473:
        /* <DEDUP_REMOVED lines=57> */
.L_x_477:
[----:B------:R-:W-:Y:S01]  /*14e0*/  IMAD.MOV.U32 R14, RZ, RZ, R4 ;  /* 0x000000ffff0e7224 */ /* 0x000fe200078e0004 */
[----:B------:R-:W-:Y:S01]  /*14f0*/  MOV R19, R5 ;  /* 0x0000000500137202 */ /* 0x000fe20000000f00 */
[----:B------:R-:W-:Y:S01]  /*1500*/  IMAD.MOV.U32 R18, RZ, RZ, R6 ;  /* 0x000000ffff127224 */ /* 0x000fe200078e0006 */
[----:B------:R-:W-:Y:S02]  /*1510*/  MOV R16, 0x1530 ;  /* 0x0000153000107802 */ /* 0x000fe40000000f00 */
[----:B------:R-:W-:Y:S05]  /*1520*/  CALL.REL.NOINC `($__internal_13_$__cuda_sm20_div_s64) ;  /* 0x00000034006c7944 */ /* 0x000fea0003c00000 */
[----:B------:R-:W-:Y:S02]  /*1530*/  MOV R20, R10 ;  /* 0x0000000a00147202 */ /* 0x000fe40000000f00 */
[----:B------:R-:W-:Y:S02]  /*1540*/  MOV R21, R11 ;  /* 0x0000000b00157202 */ /* 0x000fe40000000f00 */
.L_x_478:
[----:B------:R-:W-:Y:S05]  /*1550*/  BSYNC.RECONVERGENT B0 ;  /* 0x0000000000007941 */ /* 0x000fea0003800200 */
.L_x_476:
        /* <DEDUP_REMOVED lines=17> */
[----:B0-----:R-:W-:Y:S02]  /*1670*/  VIADD R10, R10, 0xffffffe ;  /* 0x0ffffffe0a0a7836 */ /* 0x001fe40000000000 */
[----:B------:R-:W-:-:S04]  /*1680*/  IMAD.MOV.U32 R12, RZ, RZ, -0x800000 ;  /* 0xff800000ff0c7424 */ /* 0x000fc800078e00ff */
[----:B------:R-:W0:Y:S02]  /*1690*/  F2I.FTZ.U32.TRUNC.NTZ R11, R10 ;  /* 0x0000000a000b7305 */ /* 0x000e24000021f000 */
[--C-:B0-----:R-:W-:Y:S02]  /*16a0*/  IMAD.MOV R4, RZ, RZ, -R11.reuse ;  /* 0x000000ffff047224 */ /* 0x101fe400078e0a0b */
[----:B------:R-:W-:Y:S02]  /*16b0*/  IMAD.MOV.U32 R10, RZ, RZ, RZ ;  /* 0x000000ffff0a7224 */ /* 0x000fe400078e00ff */
[----:B------:R-:W-:Y:S01]  /*16c0*/  IMAD R5, R4, R3, RZ ;  /* 0x0000000304057224 */ /* 0x000fe200078e02ff */
[----:B------:R-:W-:Y:S02]  /*16d0*/  IABS R4, R2 ;  /* 0x0000000200047213 */ /* 0x000fe40000000000 */
[----:B------:R-:W-:Y:S01]  /*16e0*/  LOP3.LUT R2, R2, UR5, RZ, 0x3c, !PT ;  /* 0x0000000502027c12 */ /* 0x000fe2000f8e3cff */
[----:B------:R-:W-:Y:S01]  /*16f0*/  IMAD.HI.U32 R5, R11, R5, R10 ;  /* 0x000000050b057227 */ /* 0x000fe200078e000a */
[----:B------:R-:W-:-:S02]  /*1700*/  @!P1 SHF.L.U32 R11, R7, 0x2, RZ ;  /* 0x00000002070b9819 */ /* 0x000fc400000006ff */
[----:B------:R-:W-:Y:S02]  /*1710*/  ISETP.GE.AND P2, PT, R2, RZ, PT ;  /* 0x000000ff0200720c */ /* 0x000fe40003f46270 */
[----:B------:R-:W-:Y:S01]  /*1720*/  @!P1 LOP3.LUT R11, R11, 0x3c, RZ, 0xc0, !PT ;  /* 0x0000003c0b0b9812 */ /* 0x000fe200078ec0ff */
        /* <DEDUP_REMOVED lines=10> */
[----:B------:R-:W-:-:S04]  /*17d0*/  @!P1 MOV R3, 0x400 ;  /* 0x0000040000039802 */ /* 0x000fc80000000f00 */
[----:B-1----:R-:W-:-:S07]  /*17e0*/  @!P1 LEA R2, R4, R3, 0x18 ;  /* 0x0000000304029211 */ /* 0x002fce00078ec0ff */
[----:B------:R-:W-:Y:S01]  /*17f0*/  @P3 VIADD R16, R16, 0x1 ;  /* 0x0000000110103836 */ /* 0x000fe20000000000 */
[----:B------:R-:W-:-:S03]  /*1800*/  @!P1 MOV R4, 0x400 ;  /* 0x0000040000049802 */ /* 0x000fc60000000f00 */
[----:B------:R-:W-:Y:S01]  /*1810*/  @!P2 IMAD.MOV R16, RZ, RZ, -R16 ;  /* 0x000000ffff10a224 */ /* 0x000fe200078e0a10 */
[----:B------:R-:W-:Y:S01]  /*1820*/  @!P0 LOP3.LUT R16, RZ, UR5, RZ, 0x33, !PT ;  /* 0x00000005ff108c12 */ /* 0x000fe2000f8e33ff */
[C---:B------:R-:W-:Y:S01]  /*1830*/  @!P1 IMAD R2, R13.reuse, 0x44, R2 ;  /* 0x000000440d029824 */ /* 0x040fe200078e0202 */
[----:B---3--:R-:W-:Y:S02]  /*1840*/  ISETP.GE.AND P0, PT, R13, UR18, PT ;  /* 0x000000120d007c0c */ /* 0x008fe4000bf06270 */
[----:B0-----:R-:W-:Y:S01]  /*1850*/  @!P1 LEA R5, R5, R4, 0x18 ;  /* 0x0000000405059211 */ /* 0x001fe200078ec0ff */
[----:B------:R-:W-:Y:S01]  /*1860*/  IMAD R10, R16, UR10, RZ ;  /* 0x0000000a100a7c24 */ /* 0x000fe2000f8e02ff */
[----:B------:R-:W0:Y:S01]  /*1870*/  LDCU.64 UR10, c[0x0][0x358] ;  /* 0x00006b00ff0a77ac */ /* 0x000e220008000a00 */
[----:B------:R-:W-:Y:S01]  /*1880*/  @!P1 IMAD.IADD R11, R2, 0x1, R11 ;  /* 0x00000001020b9824 */ /* 0x000fe200078e020b */
[----:B------:R-:W-:Y:S01]  /*1890*/  SHF.R.U32.HI R2, RZ, 0x1, R7 ;  /* 0x00000001ff027819 */ /* 0x000fe20000011607 */
[----:B------:R-:W-:Y:S01]  /*18a0*/  @!P1 IMAD R5, R24, 0x44, R5 ;  /* 0x0000004418059824 */ /* 0x000fe200078e0205 */
[----:B------:R-:W-:-:S04]  /*18b0*/  IABS R17, R10 ;  /* 0x0000000a00117213 */ /* 0x000fc80000000000 */
[----:B------:R-:W-:Y:S01]  /*18c0*/  @!P1 LEA R5, R2, R5, 0x2 ;  /* 0x0000000502059211 */ /* 0x000fe200078e10ff */
        /* <DEDUP_REMOVED lines=18> */
.L_x_480:
[----:B0-----:R-:W-:Y:S05]  /*19f0*/  BSYNC.RECONVERGENT B0 ;  /* 0x0000000000007941 */ /* 0x001fea0003800200 */
.L_x_479:
        /* <DEDUP_REMOVED lines=19> */
[----:B------:R-:W-:-:S02]  /*1b30*/  IMAD.MOV.U32 R18, RZ, RZ, RZ ;  /* 0x000000ffff127224 */ /* 0x000fc400078e00ff */
[----:B------:R-:W-:Y:S01]  /*1b40*/  IMAD R12, R3, R13, RZ ;  /* 0x0000000d030c7224 */ /* 0x000fe200078e02ff */
[----:B---3--:R-:W0:Y:S01]  /*1b50*/  SHFL.BFLY PT, R4, R23, 0x1, 0x1f ;  /* 0x0c201f0017047f89 */ /* 0x008e2200000e0000 */
[----:B------:R-:W-:Y:S01]  /*1b60*/  IMAD.HI.U32 R26, R27, R11, R26 ;  /* 0x0000000b1b1a7227 */ /* 0x000fe200078e001a */
[----:B------:R-:W-:-:S03]  /*1b70*/  IABS R3, R10 ;  /* 0x0000000a00037213 */ /* 0x000fc60000000000 */
[----:B------:R-:W-:-:S04]  /*1b80*/  IMAD.HI.U32 R12, R19, R12, R18 ;  /* 0x0000000c130c7227 */ /* 0x000fc800078e0012 */
[----:B------:R-:W-:Y:S02]  /*1b90*/  IMAD.MOV R3, RZ, RZ, -R3 ;  /* 0x000000ffff037224 */ /* 0x000fe400078e0a03 */
[----:B------:R-:W-:-:S04]  /*1ba0*/  IMAD.HI.U32 R26, R26, R5, RZ ;  /* 0x000000051a1a7227 */ /* 0x000fc800078e00ff */
[----:B------:R-:W-:Y:S02]  /*1bb0*/  IMAD R28, R26, R3, R5 ;  /* 0x000000031a1c7224 */ /* 0x000fe400078e0205 */
[----:B------:R-:W-:-:S03]  /*1bc0*/  IMAD.HI.U32 R12, R12, R5, RZ ;  /* 0x000000050c0c7227 */ /* 0x000fc600078e00ff */
[----:B------:R-:W-:Y:S01]  /*1bd0*/  ISETP.GT.U32.AND P1, PT, R17, R28, PT ;  /* 0x0000001c1100720c */ /* 0x000fe20003f24070 */
[----:B------:R-:W-:Y:S01]  /*1be0*/  IMAD.MOV R22, RZ, RZ, -R12 ;  /* 0x000000ffff167224 */ /* 0x000fe200078e0a0c */
[----:B0-----:R-:W-:-:S03]  /*1bf0*/  FMNMX.FTZ R4, R4, R23, !PT ;  /* 0x0000001704047209 */ /* 0x001fc60007810000 */
[C---:B------:R-:W-:Y:S01]  /*1c00*/  IMAD R22, R13.reuse, R22, R5 ;  /* 0x000000160d167224 */ /* 0x040fe200078e0205 */
[----:B------:R-:W-:Y:S02]  /*1c10*/  LOP3.LUT R5, R14, R17, RZ, 0x3c, !PT ;  /* 0x000000110e057212 */ /* 0x000fe400078e3cff */
[----:B------:R-:W-:Y:S02]  /*1c20*/  FSETP.NEU.FTZ.AND P0, PT, R4, -INF , PT ;  /* 0xff8000000400780b */ /* 0x000fe40003f1d000 */
[----:B------:R-:W-:Y:S02]  /*1c30*/  LOP3.LUT R14, R14, R15, RZ, 0x3c, !PT ;  /* 0x0000000f0e0e7212 */ /* 0x000fe400078e3cff */
[----:B------:R-:W-:Y:S01]  /*1c40*/  FSEL R4, R4, RZ, P0 ;  /* 0x000000ff04047208 */ /* 0x000fe20000000000 */
[----:B------:R-:W-:Y:S01]  /*1c50*/  @!P1 IMAD.IADD R28, R28, 0x1, -R17 ;  /* 0x000000011c1c9824 */ /* 0x000fe200078e0a11 */
[----:B------:R-:W-:Y:S02]  /*1c60*/  ISETP.GT.U32.AND P0, PT, R13, R22, PT ;  /* 0x000000160d00720c */ /* 0x000fe40003f04070 */
[----:B------:R-:W-:Y:S01]  /*1c70*/  @!P1 IADD3 R26, PT, PT, R26, 0x1, RZ ;  /* 0x000000011a1a9810 */ /* 0x000fe20007ffe0ff */
[----:B------:R-:W-:Y:S01]  /*1c80*/  FADD.FTZ R18, -R4, R23 ;  /* 0x0000001704127221 */ /* 0x000fe20000010100 */
[----:B------:R-:W-:-:S02]  /*1c90*/  ISETP.GE.U32.AND P2, PT, R28, R17, PT ;  /* 0x000000111c00720c */ /* 0x000fc40003f46070 */
[----:B------:R-:W-:Y:S01]  /*1ca0*/  ISETP.GE.AND P3, PT, R5, RZ, PT ;  /* 0x000000ff0500720c */ /* 0x000fe20003f66270 */
[----:B------:R-:W-:-:S06]  /*1cb0*/  FMUL.FTZ R18, R18, 1.4426950216293334961 ;  /* 0x3fb8aa3b12127820 */ /* 0x000fcc0000410000 */
[----:B------:R-:W0:Y:S01]  /*1cc0*/  MUFU.EX2 R18, R18 ;  /* 0x0000001200127308 */ /* 0x000e220000000800 */
[----:B------:R-:W-:Y:S02]  /*1cd0*/  @!P0 IMAD.IADD R22, R22, 0x1, -R13 ;  /* 0x0000000116168824 */ /* 0x000fe400078e0a0d */
[----:B------:R-:W-:Y:S01]  /*1ce0*/  @!P0 VIADD R12, R12, 0x1 ;  /* 0x000000010c0c8836 */ /* 0x000fe20000000000 */
[----:B------:R-:W-:Y:S01]  /*1cf0*/  ISETP.NE.AND P0, PT, R15, RZ, PT ;  /* 0x000000ff0f00720c */ /* 0x000fe20003f05270 */
[----:B------:R-:W-:Y:S01]  /*1d00*/  @P2 VIADD R26, R26, 0x1 ;  /* 0x000000011a1a2836 */ /* 0x000fe20000000000 */
[----:B------:R-:W-:Y:S01]  /*1d10*/  ISETP.GE.U32.AND P4, PT, R22, R13, PT ;  /* 0x0000000d1600720c */ /* 0x000fe20003f86070 */
[----:B------:R-:W-:Y:S01]  /*1d20*/  IMAD.MOV.U32 R22, RZ, RZ, 0x7f800000 ;  /* 0x7f800000ff167424 */ /* 0x000fe200078e00ff */
[----:B------:R-:W-:Y:S02]  /*1d30*/  ISETP.GE.AND P2, PT, R14, RZ, PT ;  /* 0x000000ff0e00720c */ /* 0x000fe40003f46270 */
[----:B------:R-:W-:-:S02]  /*1d40*/  @!P3 IADD3 R26, PT, PT, -R26, RZ, RZ ;  /* 0x000000ff1a1ab210 */ /* 0x000fc40007ffe1ff */
[----:B------:R-:W-:Y:S01]  /*1d50*/  ISETP.NE.AND P3, PT, R16, RZ, PT ;  /* 0x000000ff1000720c */ /* 0x000fe20003f65270 */
[----:B0-----:R-:W0:Y:S01]  /*1d60*/  SHFL.BFLY PT, R3, R18, 0x1, 0x1f ;  /* 0x0c201f0012037f89 */ /* 0x001e2200000e0000 */
[----:B------:R-:W-:Y:S02]  /*1d70*/  @!P5 LOP3.LUT R26, RZ, R17, RZ, 0x33, !PT ;  /* 0x00000011ff1ad212 */ /* 0x000fe400078e33ff */
[----:B------:R-:W-:-:S03]  /*1d80*/  SEL R13, RZ, 0x1, !P3 ;  /* 0x00000001ff0d7807 */ /* 0x000fc60005800000 */
[----:B------:R-:W-:Y:S01]  /*1d90*/  @P4 VIADD R12, R12, 0x1 ;  /* 0x000000010c0c4836 */ /* 0x000fe20000000000 */
[----:B------:R-:W-:Y:S02]  /*1da0*/  SHF.R.S32.HI R14, RZ, 0x1f, R10 ;  /* 0x0000001fff0e7819 */ /* 0x000fe4000001140a */
[----:B------:R-:W-:Y:S01]  /*1db0*/  SHF.R.S32.HI R5, RZ, 0x1f, R26 ;  /* 0x0000001fff057819 */ /* 0x000fe2000001141a */
[----:B------:R-:W-:Y:S01]  /*1dc0*/  @!P2 IMAD.MOV R12, RZ, RZ, -R12 ;  /* 0x000000ffff0ca224 */ /* 0x000fe200078e0a0c */
[----:B------:R-:W-:Y:S02]  /*1dd0*/  @!P0 LOP3.LUT R12, RZ, R15, RZ, 0x33, !PT ;  /* 0x0000000fff0c8212 */ /* 0x000fe400078e33ff */
[----:B------:R-:W-:Y:S02]  /*1de0*/  LOP3.LUT P0, RZ, R7, 0x3e1, RZ, 0xc0, !PT ;  /* 0x000003e107ff7812 */ /* 0x000fe4000780c0ff */
[----:B------:R-:W-:Y:S01]  /*1df0*/  ISETP.LT.U32.AND P2, PT, R20, R26, PT ;  /* 0x0000001a1400720c */ /* 0x000fe20003f41070 */
[----:B------:R-:W-:Y:S01]  /*1e00*/  IMAD R12, R12, UR13, RZ ;  /* 0x0000000d0c0c7c24 */ /* 0x000fe2000f8e02ff */
[----:B------:R-:W-:-:S02]  /*1e10*/  LOP3.LUT R13, R14, R13, RZ, 0xfc, !PT ;  /* 0x0000000d0e0d7212 */ /* 0x000fc400078efcff */
[----:B------:R-:W-:-:S04]  /*1e20*/  ISETP.LT.AND.EX P2, PT, R21, R5, PT, P2 ;  /* 0x000000051500720c */ /* 0x000fc80003f41320 */
[----:B------:R-:W-:Y:S01]  /*1e30*/  SEL R5, R20, R26, P2 ;  /* 0x0000001a14057207 */ /* 0x000fe20001000000 */
[----:B0-----:R-:W-:-:S05]  /*1e40*/  FADD.FTZ R3, R18, R3 ;  /* 0x0000000312037221 */ /* 0x001fca0000010000 */
[----:B------:R-:W-:-:S13]  /*1e50*/  FSETP.NE.FTZ.AND P1, PT, R3, RZ, PT ;  /* 0x000000ff0300720b */ /* 0x000fda0003f35000 */
[----:B------:R-:W0:Y:S02]  /*1e60*/  @P1 MUFU.LG2 R11, R3 ;  /* 0x00000003000b1308 */ /* 0x000e240000000c00 */
[----:B0-----:R-:W-:Y:S01]  /*1e70*/  @P1 FFMA.FTZ R22, R11, 0.69314718246459960938, R4 ;  /* 0x3f3172180b161823 */ /* 0x001fe20000010004 */
[----:B------:R-:W-:Y:S02]  /*1e80*/  IMAD R3, R13, R12, RZ ;  /* 0x0000000c0d037224 */ /* 0x000fe400078e02ff */
[----:B------:R-:W-:Y:S01]  /*1e90*/  IMAD R4, R10, UR12, RZ ;  /* 0x0000000c0a047c24 */ /* 0x000fe2000f8e02ff */
        /* <DEDUP_REMOVED lines=29> */
[----:B------:R-:W-:Y:S01]  /*2070*/  MOV R10, RZ ;  /* 0x000000ff000a7202 */ /* 0x000fe20000000f00 */
[----:B------:R-:W-:Y:S01]  /*2080*/  HFMA2 R31, -RZ, RZ, 0, 0 ;  /* 0x00000000ff1f7431 */ /* 0x000fe200000001ff */
[----:B------:R-:W-:Y:S02]  /*2090*/  LEA.HI R13, R7, UR15, RZ, 0x1f ;  /* 0x0000000f070d7c11 */ /* 0x000fe4000f8ff8ff */
[----:B------:R-:W-:-:S03]  /*20a0*/  ISETP.NE.U32.AND P0, PT, R30, RZ, PT ;  /* 0x000000ff1e00720c */ /* 0x000fc60003f05070 */
        /* <DEDUP_REMOVED lines=19> */
.L_x_484:
[----:B------:R-:W-:Y:S01]  /*21e0*/  LEA.HI R2, R7, UR15, RZ, 0x1f ;  /* 0x0000000f07027c11 */ /* 0x000fe2000f8ff8ff */
[----:B------:R-:W-:Y:S01]  /*21f0*/  IMAD.MOV.U32 R19, RZ, RZ, RZ ;  /* 0x000000ffff137224 */ /* 0x000fe200078e00ff */
[----:B------:R-:W-:Y:S02]  /*2200*/  MOV R18, R30 ;  /* 0x0000001e00127202 */ /* 0x000fe40000000f00 */
[----:B------:R-:W-:Y:S01]  /*2210*/  MOV R16, 0x2240 ;  /* 0x0000224000107802 */ /* 0x000fe20000000f00 */
[----:B------:R-:W-:Y:S02]  /*2220*/  IMAD.MOV.U32 R14, RZ, RZ, R2 ;  /* 0x000000ffff0e7224 */ /* 0x000fe400078e0002 */
[----:B------:R-:W-:Y:S05]  /*2230*/  CALL.REL.NOINC `($__internal_13_$__cuda_sm20_div_s64) ;  /* 0x0000002800287944 */ /* 0x000fea0003c00000 */
[----:B------:R-:W-:Y:S02]  /*2240*/  IADD3 R13, PT, PT, -R10, RZ, RZ ;  /* 0x000000ff0a0d7210 */ /* 0x000fe40007ffe1ff */
[----:B------:R-:W-:-:S03]  /*2250*/  MOV R31, R11 ;  /* 0x0000000b001f7202 */ /* 0x000fc60000000f00 */
[----:B------:R-:W-:Y:S01]  /*2260*/  IMAD R12, R30, R13, R2 ;  /* 0x0000000d1e0c7224 */ /* 0x000fe200078e0202 */
[----:B------:R-:W-:-:S07]  /*2270*/  MOV R30, R10 ;  /* 0x0000000a001e7202 */ /* 0x000fce0000000f00 */
.L_x_485:
        /* <DEDUP_REMOVED lines=59> */
.L_x_487:
[----:B------:R-:W-:Y:S01]  /*2630*/  IMAD.MOV.U32 R14, RZ, RZ, R30 ;  /* 0x000000ffff0e7224 */ /* 0x000fe200078e001e */
[----:B------:R-:W-:Y:S01]  /*2640*/  MOV R19, R31 ;  /* 0x0000001f00137202 */ /* 0x000fe20000000f00 */
[----:B------:R-:W-:Y:S01]  /*2650*/  IMAD.MOV.U32 R18, RZ, RZ, R34 ;  /* 0x000000ffff127224 */ /* 0x000fe200078e0022 */
[----:B------:R-:W-:Y:S02]  /*2660*/  MOV R16, 0x2680 ;  /* 0x0000268000107802 */ /* 0x000fe40000000f00 */
[----:B------:R-:W-:Y:S05]  /*2670*/  CALL.REL.NOINC `($__internal_13_$__cuda_sm20_div_s64) ;  /* 0x0000002400187944 */ /* 0x000fea0003c00000 */
[----:B------:R-:W-:-:S05]  /*2680*/  IADD3 R11, PT, PT, -R10, RZ, RZ ;  /* 0x000000ff0a0b7210 */ /* 0x000fca0007ffe1ff */
[----:B------:R-:W-:Y:S02]  /*2690*/  IMAD R30, R11, R34, R30 ;  /* 0x000000220b1e7224 */ /* 0x000fe400078e021e */
.L_x_488:
[----:B------:R-:W-:Y:S05]  /*26a0*/  BSYNC.RECONVERGENT B0 ;  /* 0x0000000000007941 */ /* 0x000fea0003800200 */
.L_x_486:
        /* <DEDUP_REMOVED lines=159> */
.L_x_483:
[----:B------:R-:W0:Y:S01]  /*30a0*/  LDC.64 R4, c[0x0][0x420] ;  /* 0x00010800ff047b82 */ /* 0x000e220000000a00 */
[----:B------:R-:W-:-:S05]  /*30b0*/  IADD3 R2, PT, PT, R2, UR15, RZ ;  /* 0x0000000f02027c10 */ /* 0x000fca000fffe0ff */
[----:B0-----:R-:W-:-:S05]  /*30c0*/  IMAD.WIDE.U32 R2, R2, 0x4, R4 ;  /* 0x0000000402027825 */ /* 0x001fca00078e0004 */
[----:B------:R1:W-:Y:S02]  /*30d0*/  STG.E desc[UR10][R2.64], R22 ;  /* 0x0000001602007986 */ /* 0x0003e4000c10190a */
.L_x_482:
[----:B------:R-:W-:Y:S05]  /*30e0*/  BSYNC.RECONVERGENT B1 ;  /* 0x0000000000017941 */ /* 0x000fea0003800200 */
.L_x_481:
        /* <DEDUP_REMOVED lines=17> */
.L_x_490:
[----:B------:R-:W-:Y:S05]  /*3200*/  BSYNC.RECONVERGENT B0 ;  /* 0x0000000000007941 */ /* 0x000fea0003800200 */
.L_x_489:
        /* <DEDUP_REMOVED lines=49> */
.L_x_495:
        /* <DEDUP_REMOVED lines=133> */
.L_x_494:
        /* <DEDUP_REMOVED lines=73> */
.L_x_496:
[----:B------:R-:W-:-:S09]  /*4200*/  UISETP.NE.OR UP1, UPT, UR5, URZ, UP1 ;  /* 0x000000ff0500728c */ /* 0x000fd20008f25670 */
[----:B------:R-:W-:Y:S05]  /*4210*/  BRA.U !UP1, `(.L_x_492) ;  /* 0x0000000109947547 */ /* 0x000fea000b800000 */
.L_x_493:
[----:B------:R-:W-:-:S13]  /*4220*/  ISETP.GE.AND P0, PT, R12, UR13, PT ;  /* 0x0000000d0c007c0c */ /* 0x000fda000bf06270 */
.L_x_497:
        /* <DEDUP_REMOVED lines=36> */
.L_x_492:
        /* <DEDUP_REMOVED lines=10> */
.L_x_498:
        /* <DEDUP_REMOVED lines=12> */
.L_x_491:
        /* <DEDUP_REMOVED lines=81> */
        .weak           $__internal_13_$__cuda_sm20_div_s64
        .type           $__internal_13_$__cuda_sm20_div_s64,@function
        .size           $__internal_13_$__cuda_sm20_div_s64,(.L_x_10221 - $__internal_13_$__cuda_sm20_div_s64)
$__internal_13_$__cuda_sm20_div_s64:
        /* <DEDUP_REMOVED lines=86> */
[----:B------:R-:W-:Y:S05]  /*5040*/  RET.REL.NODEC R12 `(_ZN5flash32flash_fwd_splitkv_combine_kernelI23Flash_fwd_kernel_traitsILi32ELi64ELi256ELi4ELb0ELb0EN7cutlass6half_tE19Flash_kernel_traitsILi32ELi64ELi256ELi4ES3_EELi16ELi1ELb1EEEvNS_16Flash_fwd_paramsE) ;  /* 0xffffffac0cec7950 */ /* 0x000fea0003c3ffff */
.L_x_499:
        /* <DEDUP_REMOVED lines=11> */
.L_x_10221:


//--------------------- .text._ZN5flash24flash_fwd_splitkv_kernelI23Flash_fwd_kernel_traitsILi32ELi64ELi256ELi4ELb0ELb0EN7cutlass6half_tE19Flash_kernel_traitsILi32ELi64ELi256ELi4ES3_EELb0ELb0ELb0ELb0ELb1ELb0ELb0ELb0EEEvNS_16Flash_fwd_paramsE --------------------------
	.section	.text._ZN5flash24flash_fwd_splitkv_kernelI23Flash_fwd_kernel_traitsILi32ELi64ELi256ELi4ELb0ELb0EN7cutlass6half_tE19Flash_kernel_traitsILi32ELi64ELi256ELi4ES3_EELb0ELb0ELb0ELb0ELb1ELb0ELb0ELb0EEEvNS_16Flash_fwd_paramsE,"ax",@progbits
	.align	128
        .global         _ZN5flash24flash_fwd_splitkv_kernelI23Flash_fwd_kernel_traitsILi32ELi64ELi256ELi4ELb0ELb0EN7cutlass6half_tE19Flash_kernel_traitsILi32ELi64ELi256ELi4ES3_EELb0ELb0ELb0ELb0ELb1ELb0ELb0ELb0EEEvNS_16Flash_fwd_paramsE
        .type           _ZN5flash24flash_fwd_splitkv_kernelI23Flash_fwd_kernel_traitsILi32ELi64ELi256ELi4ELb0ELb0EN7cutlass6half_tE19Flash_kernel_traitsILi32ELi64ELi256ELi4ES3_EELb0ELb0ELb0ELb0ELb1ELb0ELb0ELb0EEEvNS_16Flash_fwd_paramsE,@function
        .size           _ZN5flash24flash_fwd_splitkv_kernelI23Flash_fwd_kernel_traitsILi32ELi64ELi256ELi4ELb0ELb0EN7cutlass6half_tE19Flash_kernel_traitsILi32ELi64ELi256ELi4ES3_EELb0ELb0ELb0ELb0ELb1ELb0ELb0ELb0EEEvNS_16Flash_fwd_paramsE,(.L_x_10222 - _ZN5flash24flash_fwd_splitkv_kernelI23Flash_fwd_kernel_traitsILi32ELi64ELi256ELi4ELb0ELb0EN7cutlass6half_tE19Flash_kernel_traitsILi32ELi64ELi256ELi4ES3_EELb0ELb0ELb0ELb0ELb1ELb0ELb0ELb0EEEvNS_16Flash_fwd_paramsE)
        .other          _ZN5flash24flash_fwd_splitkv_kernelI23Flash_fwd_kernel_traitsILi32ELi64ELi256ELi4ELb0ELb0EN7cutlass6half_tE19Flash_kernel_traitsILi32ELi64ELi256ELi4ES3_EELb0ELb0ELb0ELb0ELb1ELb0ELb0ELb0EEEvNS_16Flash_fwd_paramsE,@"STO_CUDA_ENTRY STV_DEFAULT"
_ZN5flash24flash_fwd_splitkv_kernelI23Flash_fwd_kernel_traitsILi32ELi64ELi256ELi4ELb0ELb0EN7cutlass6half_tE19Flash_kernel_traitsILi32ELi64ELi256ELi4ES3_EELb0ELb0ELb0ELb0ELb1ELb0ELb0ELb0EEEvNS_16Flash_fwd_paramsE:
.text._ZN5flash24flash_fwd_splitkv_kernelI23Flash_fwd_kernel_traitsILi32ELi64ELi256ELi4ELb0ELb0EN7cutlass6half_tE19Flash_kernel_traitsILi32ELi64ELi256ELi4ES3_EELb0ELb0ELb0ELb0ELb1ELb0ELb0ELb0EEEvNS_16Flash_fwd_paramsE:
[----:B------:R-:W-:Y:S01]  /*0000*/  LDC R1, c[0x0][0x37c] ;  /* 0x0000df00ff017b82 */ /* 0x000fe20000000800 */
[----:B------:R-:W1:Y:S07]  /*0010*/  S2R R17, SR_CTAID.X ;  /* 0x0000000000117919 */ /* 0x000e6e0000002500 */
[----:B------:R-:W2:Y:S01]  /*0020*/  LDC.64 R2, c[0x0][0x348] ;  /* 0x0000d200ff027b82 */ /* 0x000ea20000000a00 */
[----:B------:R-:W-:Y:S01]  /*0030*/  BSSY.RECONVERGENT B2, `(.L_x_500) ;  /* 0x0000005000027945 */ /* 0x000fe20003800200 */
[----:B------:R-:W-:Y:S01]  /*0040*/  MOV R224, 0x80 ;  /* 0x0000008000e07802 */ /* 0x000fe20000000f00 */
[----:B------:R-:W3:Y:S01]  /*0050*/  S2R R226, SR_CTAID.Y ;  /* 0x0000000000e27919 */ /* 0x000ee20000002600 */
[----:B------:R-:W4:Y:S05]  /*0060*/  S2R R225, SR_CTAID.Z ;  /* 0x0000000000e17919 */ /* 0x000f2a0000002700 */
[----:B-1234-:R-:W-:Y:S05]  /*0070*/  CALL.REL.NOINC `($_ZN5flash24flash_fwd_splitkv_kernelI23Flash_fwd_kernel_traitsILi32ELi64ELi256ELi4ELb0ELb0EN7cutlass6half_tE19Flash_kernel_traitsILi32ELi64ELi256ELi4ES3_EELb0ELb0ELb0ELb0ELb1ELb0ELb0ELb0EEEvNS_16Flash_fwd_paramsE$_ZN5flash30compute_attn_1rowblock_splitkvI23Flash_fwd_kernel_traitsILi32ELi64ELi256ELi4ELb0ELb0EN7cutlass6half_tE19Flash_kernel_traitsILi32ELi64ELi256ELi4ES3_EELb0ELb0ELb0ELb0ELb1ELb0ELb0ELb0ENS_16Flash_fwd_paramsEEEvRKT8_iiiii) ;  /* 0x0000000000087944 */ /* 0x01efea0003c00000 */
[----:B------:R-:W-:Y:S05]  /*0080*/  BSYNC.RECONVERGENT B2 ;  /* 0x0000000000027941 */ /* 0x000fea0003800200 */
.L_x_500:
[----:B------:R-:W-:Y:S05]  /*0090*/  EXIT ;  /* 0x000000000000794d */ /* 0x000fea0003800000 */
        .type           $_ZN5flash24flash_fwd_splitkv_kernelI23Flash_fwd_kernel_traitsILi32ELi64ELi256ELi4ELb0ELb0EN7cutlass6half_tE19Flash_kernel_traitsILi32ELi64ELi256ELi4ES3_EELb0ELb0ELb0ELb0ELb1ELb0ELb0ELb0EEEvNS_16Flash_fwd_paramsE$_ZN5flash30compute_attn_1rowblock_splitkvI23Flash_fwd_kernel_traitsILi32ELi64ELi256ELi4ELb0ELb0EN7cutlass6half_tE19Flash_kernel_traitsILi32ELi64ELi256ELi4ES3_EELb0ELb0ELb0ELb0ELb1ELb0ELb0ELb0ENS_16Flash_fwd_paramsEEEvRKT8_iiiii,@function
        .size           $_ZN5flash24flash_fwd_splitkv_kernelI23Flash_fwd_kernel_traitsILi32ELi64ELi256ELi4ELb0ELb0EN7cutlass6half_tE19Flash_kernel_traitsILi32ELi64ELi256ELi4ES3_EELb0ELb0ELb0ELb0ELb1ELb0ELb0ELb0EEEvNS_16Flash_fwd_paramsE$_ZN5flash30compute_attn_1rowblock_splitkvI23Flash_fwd_kernel_traitsILi32ELi64ELi256ELi4ELb0ELb0EN7cutlass6half_tE19Flash_kernel_traitsILi32ELi64ELi256ELi4ES3_EELb0ELb0ELb0ELb0ELb1ELb0ELb0ELb0ENS_16Flash_fwd_paramsEEEvRKT8_iiiii,(.L_x_10222 - $_ZN5flash24flash_fwd_splitkv_kernelI23Flash_fwd_kernel_traitsILi32ELi64ELi256ELi4ELb0ELb0EN7cutlass6half_tE19Flash_kernel_traitsILi32ELi64ELi256ELi4ES3_EELb0ELb0ELb0ELb0ELb1ELb0ELb0ELb0EEEvNS_16Flash_fwd_paramsE$_ZN5flash30compute_attn_1rowblock_splitkvI23Flash_fwd_kernel_traitsILi32ELi64ELi256ELi4ELb0ELb0EN7cutlass6half_tE19Flash_kernel_traitsILi32ELi64ELi256ELi4ES3_EELb0ELb0ELb0ELb0ELb1ELb0ELb0ELb0ENS_16Flash_fwd_paramsEEEvRKT8_iiiii)
$_ZN5flash24flash_fwd_splitkv_kernelI23Flash_fwd_kernel_traitsILi32ELi64ELi256ELi4ELb0ELb0EN7cutlass6half_tE19Flash_kernel_traitsILi32ELi64ELi256ELi4ES3_EELb0ELb0ELb0ELb0ELb1ELb0ELb0ELb0EEEvNS_16Flash_fwd_paramsE$_ZN5flash30compute_attn_1rowblock_splitkvI23Flash_fwd_kernel_traitsILi32ELi64ELi256ELi4ELb0ELb0EN7cutlass6half_tE19Flash_kernel_traitsILi32ELi64ELi256ELi4ES3_EELb0ELb0ELb0ELb0ELb1ELb0ELb0ELb0ENS_16Flash_fwd_paramsEEEvRKT8_iiiii:
[----:B------:R-:W1:Y:S02]  /*00a0*/  LDCU.64 UR4, c[0x0][0x358] ;  /* 0x00006b00ff0477ac */ /* 0x000e640008000a00 */
[----:B-1----:R-:W2:Y:S04]  /*00b0*/  LD.E.64 R8, desc[UR4][R2.64+0xf0] ;  /* 0x0000f00402087980 */ /* 0x002ea8000c101b00 */
[----:B------:R-:W3:Y:S04]  /*00c0*/  LD.E.64 R20, desc[UR4][R2.64+0xe0] ;  /* 0x0000e00402147980 */ /* 0x000ee8000c101b00 */
[----:B------:R-:W4:Y:S01]  /*00d0*/  LD.E.64 R6, desc[UR4][R2.64+0xe8] ;  /* 0x0000e80402067980 */ /* 0x000f22000c101b00 */
[----:B------:R-:W-:Y:S01]  /*00e0*/  IMAD.SHL.U32 R5, R226, 0x4, RZ ;  /* 0x00000004e2057824 */ /* 0x000fe200078e00ff */
[----:B------:R-:W-:-:S02]  /*00f0*/  SHF.R.U32.HI R0, RZ, 0x1e, R226 ;  /* 0x0000001eff007819 */ /* 0x000fc400000116e2 */
[----:B------:R-:W4:Y:S01]  /*0100*/  LD.E.64 R10, desc[UR4][R2.64+0xf8] ;  /* 0x0000f804020a7980 */ /* 0x000f22000c101b00 */
[----:B--2---:R-:W-:-:S04]  /*0110*/  ISETP.NE.U32.AND P1, PT, R8, RZ, PT ;  /* 0x000000ff0800720c */ /* 0x004fc80003f25070 */
[----:B------:R-:W-:Y:S02]  /*0120*/  ISETP.NE.AND.EX P1, PT, R9, RZ, PT, P1 ;  /* 0x000000ff0900720c */ /* 0x000fe40003f25310 */
[----:B---3--:R-:W-:Y:S02]  /*0130*/  ISETP.NE.U32.AND P4, PT, R20, RZ, PT ;  /* 0x000000ff1400720c */ /* 0x008fe40003f85070 */
[----:B----4-:R-:W-:Y:S02]  /*0140*/  ISETP.NE.U32.AND P3, PT, R6, RZ, PT ;  /* 0x000000ff0600720c */ /* 0x010fe40003f65070 */
[----:B------:R-:W-:Y:S02]  /*0150*/  ISETP.NE.AND.EX P4, PT, R21, RZ, PT, P4 ;  /* 0x000000ff1500720c */ /* 0x000fe40003f85340 */
[----:B------:R-:W-:Y:S02]  /*0160*/  ISETP.NE.AND.EX P3, PT, R7, RZ, PT, P3 ;  /* 0x000000ff0700720c */ /* 0x000fe40003f65330 */
[----:B------:R-:W-:-:S03]  /*0170*/  ISETP.NE.U32.AND P2, PT, R20, RZ, PT ;  /* 0x000000ff1400720c */ /* 0x000fc60003f45070 */
[----:B------:R-:W-:Y:S02]  /*0180*/  @P1 IADD3 R18, P0, PT, R8, R5, RZ ;  /* 0x0000000508121210 */ /* 0x000fe40007f1e0ff */
[----:B------:R-:W-:Y:S01]  /*0190*/  ISETP.NE.AND.EX P2, PT, R21, RZ, PT, P2 ;  /* 0x000000ff1500720c */ /* 0x000fe20003f45320 */
[----:B------:R-:W-:-:S04]  /*01a0*/  IMAD.WIDE.U32 R20, R226, 0x4, R20 ;  /* 0x00000004e2147825 */ /* 0x000fc800078e0014 */
[----:B------:R-:W-:Y:S01]  /*01b0*/  @P1 IMAD.X R19, R9, 0x1, R0, P0 ;  /* 0x0000000109131824 */ /* 0x000fe200000e0600 */
[----:B------:R1:W5:Y:S04]  /*01c0*/  @P4 LD.E R4, desc[UR4][R20.64+0x4] ;  /* 0x0000040414044980 */ /* 0x000368000c101900 */
[----:B------:R1:W5:Y:S04]  /*01d0*/  @!P4 LD.E R9, desc[UR4][R2.64+0xb4] ;  /* 0x0000b4040209c980 */ /* 0x000368000c101900 */
[----:B------:R1:W5:Y:S01]  /*01e0*/  @!P3 LD.E R154, desc[UR4][R2.64+0xb8] ;  /* 0x0000b804029ab980 */ /* 0x000362000c101900 */
[----:B------:R-:W-:-:S06]  /*01f0*/  IMAD.MOV.U32 R229, RZ, RZ, -0x1 ;  /* 0xffffffffffe57424 */ /* 0x000fcc00078e00ff */
[----:B------:R1:W5:Y:S01]  /*0200*/  @P2 LD.E R229, desc[UR4][R20.64] ;  /* 0x0000000414e52980 */ /* 0x000362000c101900 */
[----:B------:R-:W-:Y:S01]  /*0210*/  ISETP.NE.U32.AND P2, PT, R6, RZ, PT ;  /* 0x000000ff0600720c */ /* 0x000fe20003f45070 */
[----:B------:R-:W-:-:S03]  /*0220*/  IMAD.MOV.U32 R15, RZ, RZ, RZ ;  /* 0x000000ffff0f7224 */ /* 0x000fc600078e00ff */
[----:B------:R-:W-:-:S03]  /*0230*/  ISETP.NE.AND.EX P2, PT, R7, RZ, PT, P2 ;  /* 0x000000ff0700720c */ /* 0x000fc60003f45320 */
[----:B------:R1:W5:Y:S01]  /*0240*/  @P1 LD.E R15, desc[UR4][R18.64] ;  /* 0x00000004120f1980 */ /* 0x000362000c101900 */
[----:B------:R-:W-:Y:S01]  /*0250*/  IADD3 R12, P1, PT, R6, R5, RZ ;  /* 0x00000005060c7210 */ /* 0x000fe20007f3e0ff */
[----:B------:R-:W-:Y:S01]  /*0260*/  BSSY.RECONVERGENT B0, `(.L_x_501) ;  /* 0x000000a000007945 */ /* 0x000fe20003800200 */
[----:B------:R-:W-:Y:S01]  /*0270*/  ISETP.NE.U32.AND P0, PT, R10, RZ, PT ;  /* 0x000000ff0a00720c */ /* 0x000fe20003f05070 */
[----:B------:R-:W-:Y:S02]  /*0280*/  IMAD.MOV.U32 R16, RZ, RZ, -0x1 ;  /* 0xffffffffff107424 */ /* 0x000fe400078e00ff */
[----:B------:R-:W-:Y:S01]  /*0290*/  IMAD.X R13, R7, 0x1, R0, P1 ;  /* 0x00000001070d7824 */ /* 0x000fe200008e0600 */
[----:B------:R-:W-:-:S03]  /*02a0*/  ISETP.NE.AND.EX P0, PT, R11, RZ, PT, P0 ;  /* 0x000000ff0b00720c */ /* 0x000fc60003f05300 */
[----:B------:R-:W-:Y:S10]  /*02b0*/  @!P2 BRA `(.L_x_502) ;  /* 0x000000000010a947 */ /* 0x000ff40003800000 */
[----:B------:R-:W2:Y:S02]  /*02c0*/  LD.E.U8 R6, desc[UR4][R2.64+0x1b2] ;  /* 0x0001b20402067980 */ /* 0x000ea4000c101100 */
[----:B--2---:R-:W-:-:S13]  /*02d0*/  ISETP.NE.AND P1, PT, R6, RZ, PT ;  /* 0x000000ff0600720c */ /* 0x004fda0003f25270 */
[----:B------:R-:W-:Y:S05]  /*02e0*/  @!P1 BRA `(.L_x_502) ;  /* 0x0000000000049947 */ /* 0x000fea0003800000 */
[----:B------:R2:W5:Y:S02]  /*02f0*/  LD.E R16, desc[UR4][R12.64] ;  /* 0x000000040c107980 */ /* 0x000564000c101900 */
.L_x_502:
[----:B------:R-:W-:Y:S05]  /*0300*/  BSYNC.RECONVERGENT B0 ;  /* 0x0000000000007941 */ /* 0x000fea0003800200 */
.L_x_501:
[----:B------:R-:W-:Y:S04]  /*0310*/  BSSY.RECONVERGENT B0, `(.L_x_503) ;  /* 0x0000007000007945 */ /* 0x000fe80003800200 */
[----:B------:R-:W-:Y:S05]  /*0320*/  @!P3 BRA `(.L_x_504) ;  /* 0x000000000014b947 */ /* 0x000fea0003800000 */
[----:B------:R-:W3:Y:S02]  /*0330*/  LD.E.U8 R6, desc[UR4][R2.64+0x1b2] ;  /* 0x0001b20402067980 */ /* 0x000ee4000c101100 */
[----:B---3--:R-:W-:-:S13]  /*0340*/  ISETP.NE.AND P1, PT, R6, RZ, PT ;  /* 0x000000ff0600720c */ /* 0x008fda0003f25270 */
[----:B------:R-:W3:Y:S02]  /*0350*/  @P1 LD.E R7, desc[UR4][R12.64+0x4] ;  /* 0x000004040c071980 */ /* 0x000ee4000c101900 */
[----:B---3-5:R-:W-:-:S06]  /*0360*/  @P1 IADD3 R154, PT, PT, R7, -R16, RZ ;  /* 0x80000010079a1210 */ /* 0x028fcc0007ffe0ff */
[----:B------:R3:W5:Y:S02]  /*0370*/  @!P1 LD.E R154, desc[UR4][R12.64] ;  /* 0x000000040c9a9980 */ /* 0x000764000c101900 */
.L_x_504:
[----:B------:R-:W-:Y:S05]  /*0380*/  BSYNC.RECONVERGENT B0 ;  /* 0x0000000000007941 */ /* 0x000fea0003800200 */
.L_x_503:
[----:B------:R-:W-:Y:S01]  /*0390*/  BSSY.RECONVERGENT B1, `(.L_x_505) ;  /* 0x0000011000017945 */ /* 0x000fe20003800200 */
[----:B-----5:R-:W-:-:S03]  /*03a0*/  @P4 IADD3 R9, PT, PT, -R229, R4, RZ ;  /* 0x00000004e5094210 */ /* 0x020fc60007ffe1ff */
[----:B------:R-:W-:Y:S05]  /*03b0*/  @!P0 BRA `(.L_x_506) ;  /* 0x0000000000148947 */ /* 0x000fea0003800000 */
[----:B------:R-:W-:-:S05]  /*03c0*/  IADD3 R6, P0, PT, R10, R5, RZ ;  /* 0x000000050a067210 */ /* 0x000fca0007f1e0ff */
[----:B------:R-:W-:-:S05]  /*03d0*/  IMAD.X R7, R11, 0x1, R0, P0 ;  /* 0x000000010b077824 */ /* 0x000fca00000e0600 */
[----:B------:R-:W4:Y:S02]  /*03e0*/  LD.E R154, desc[UR4][R6.64] ;  /* 0x00000004069a7980 */ /* 0x000f24000c101900 */
[----:B----4-:R-:W-:Y:S01]  /*03f0*/  IADD3 R154, PT, PT, R154, -R15, RZ ;  /* 0x8000000f9a9a7210 */ /* 0x010fe20007ffe0ff */
[----:B------:R-:W-:Y:S05]  /*0400*/  BRA `(.L_x_507) ;  /* 0x0000000000247947 */ /* 0x000fea0003800000 */
.L_x_506:
[----:B------:R-:W4:Y:S01]  /*0410*/  LD.E.64 R6, desc[UR4][R2.64+0x108] ;  /* 0x0001080402067980 */ /* 0x000f22000c101b00 */
[----:B------:R-:W-:Y:S01]  /*0420*/  BSSY.RECONVERGENT B0, `(.L_x_508) ;  /* 0x0000006000007945 */ /* 0x000fe20003800200 */
[----:B------:R-:W-:Y:S01]  /*0430*/  IMAD.MOV.U32 R4, RZ, RZ, RZ ;  /* 0x000000ffff047224 */ /* 0x000fe200078e00ff */
[----:B----4-:R-:W-:-:S04]  /*0440*/  ISETP.NE.U32.AND P0, PT, R6, RZ, PT ;  /* 0x000000ff0600720c */ /* 0x010fc80003f05070 */
[----:B------:R-:W-:-:S13]  /*0450*/  ISETP.NE.AND.EX P0, PT, R7, RZ, PT, P0 ;  /* 0x000000ff0700720c */ /* 0x000fda0003f05300 */
[----:B------:R-:W-:Y:S05]  /*0460*/  @!P0 BRA `(.L_x_509) ;  /* 0x0000000000048947 */ /* 0x000fea0003800000 */
[----:B------:R4:W5:Y:S02]  /*0470*/  LD.E R4, desc[UR4][R2.64+0xbc] ;  /* 0x0000bc0402047980 */ /* 0x000964000c101900 */
.L_x_509:
[----:B------:R-:W-:Y:S05]  /*0480*/  BSYNC.RECONVERGENT B0 ;  /* 0x0000000000007941 */ /* 0x000fea0003800200 */
.L_x_508:
[----:B-----5:R-:W-:Y:S02]  /*0490*/  IADD3 R154, PT, PT, R4, R154, -R15 ;  /* 0x0000009a049a7210 */ /* 0x020fe40007ffe80f */
.L_x_507:
[----:B------:R-:W-:Y:S05]  /*04a0*/  BSYNC.RECONVERGENT B1 ;  /* 0x0000000000017941 */ /* 0x000fea0003800200 */
.L_x_505:
[----:B------:R-:W-:Y:S01]  /*04b0*/  IMAD.SHL.U32 R228, R17, 0x40, RZ ;  /* 0x0000004011e47824 */ /* 0x000fe200078e00ff */
[----:B------:R-:W-:Y:S01]  /*04c0*/  MOV R6, R224 ;  /* 0x000000e000067202 */ /* 0x000fe20000000f00 */
[----:B------:R-:W-:-:S03]  /*04d0*/  IMAD.MOV.U32 R7, RZ, RZ, 0x0 ;  /* 0x00000000ff077424 */ /* 0x000fc600078e00ff */
[----:B------:R-:W-:-:S13]  /*04e0*/  ISETP.GT.AND P0, PT, R9, R228, PT ;  /* 0x000000e40900720c */ /* 0x000fda0003f04270 */
[----:B-1234-:R-:W-:Y:S05]  /*04f0*/  @!P0 RET.REL.NODEC R6 `(_ZN5flash24flash_fwd_splitkv_kernelI23Flash_fwd_kernel_traitsILi32ELi64ELi256ELi4ELb0ELb0EN7cutlass6half_tE19Flash_kernel_traitsILi32ELi64ELi256ELi4ES3_EELb0ELb0ELb0ELb0ELb1ELb0ELb0ELb0EEEvNS_16Flash_fwd_paramsE) ;  /* 0xfffffff806c08950 */ /* 0x01efea0003c3ffff */
[----:B------:R-:W2:Y:S01]  /*0500*/  LD.E R11, desc[UR4][R2.64+0xb8] ;  /* 0x0000b804020b7980 */ /* 0x000ea2000c101900 */
[----:B------:R-:W-:Y:S01]  /*0510*/  VIADD R7, R154, 0xff ;  /* 0x000000ff9a077836 */ /* 0x000fe20000000000 */
[----:B------:R-:W1:Y:S04]  /*0520*/  S2R R215, SR_TID.X ;  /* 0x0000000000d77919 */ /* 0x000e680000002100 */
[----:B------:R-:W-:-:S04]  /*0530*/  SHF.R.S32.HI R4, RZ, 0x1f, R7 ;  /* 0x0000001fff047819 */ /* 0x000fc80000011407 */
[----:B------:R-:W-:-:S04]  /*0540*/  LEA.HI R4, R4, R7, RZ, 0x8 ;  /* 0x0000000704047211 */ /* 0x000fc800078f40ff */
[----:B------:R-:W-:Y:S01]  /*0550*/  SHF.R.S32.HI R4, RZ, 0x8, R4 ;  /* 0x00000008ff047819 */ /* 0x000fe20000011404 */
[----:B--2---:R-:W-:-:S05]  /*0560*/  VIADD R11, R11, 0xff ;  /* 0x000000ff0b0b7836 */ /* 0x004fca0000000000 */
[----:B------:R-:W-:-:S04]  /*0570*/  SHF.R.S32.HI R6, RZ, 0x1f, R11 ;  /* 0x0000001fff067819 */ /* 0x000fc8000001140b */
[----:B------:R-:W-:-:S04]  /*0580*/  LEA.HI R6, R6, R11, RZ, 0x8 ;  /* 0x0000000b06067211 */ /* 0x000fc800078f40ff */
[----:B------:R-:W-:-:S04]  /*0590*/  SHF.R.S32.HI R7, RZ, 0x8, R6 ;  /* 0x00000008ff077819 */ /* 0x000fc80000011406 */
[----:B------:R-:W-:-:S04]  /*05a0*/  VIMNMX R4, PT, PT, R7, R4, PT ;  /* 0x0000000407047248 */ /* 0x000fc80003fe0100 */
[----:B------:R-:W-:-:S13]  /*05b0*/  ISETP.GT.AND P0, PT, R4, RZ, PT ;  /* 0x000000ff0400720c */ /* 0x000fda0003f04270 */
[----:B-1----:R-:W-:Y:S05]  /*05c0*/  @P0 BRA `(.L_x_510) ;  /* 0x0000000400100947 */ /* 0x002fea0003800000 */
[----:B------:R-:W-:Y:S01]  /*05d0*/  ISETP.NE.AND P0, PT, R229, -0x1, PT ;  /* 0xffffffffe500780c */ /* 0x000fe20003f05270 */
[----:B------:R-:W2:Y:S04]  /*05e0*/  LD.E.64 R14, desc[UR4][R2.64+0x88] ;  /* 0x00008804020e7980 */ /* 0x000ea8000c101b00 */
[----:B------:R-:W3:Y:S04]  /*05f0*/  LD.E.64 R12, desc[UR4][R2.64+0x90] ;  /* 0x00009004020c7980 */ /* 0x000ee8000c101b00 */
[----:B------:R-:W4:Y:S04]  /*0600*/  LD.E R0, desc[UR4][R2.64+0x60] ;  /* 0x0000600402007980 */ /* 0x000f28000c101900 */
[----:B------:R-:W5:Y:S04]  /*0610*/  @!P0 LD.E.64 R6, desc[UR4][R2.64+0x80] ;  /* 0x0000800402068980 */ /* 0x000f68000c101b00 */
[----:B------:R-:W4:Y:S04]  /*0620*/  LD.E R5, desc[UR4][R2.64+0xb4] ;  /* 0x0000b40402057980 */ /* 0x000f28000c101900 */
[----:B------:R-:W4:Y:S04]  /*0630*/  LD.E.64 R10, desc[UR4][R2.64+0x70] ;  /* 0x00007004020a7980 */ /* 0x000f28000c101b00 */
[----:B------:R1:W4:Y:S01]  /*0640*/  LD.E.64 R16, desc[UR4][R2.64+0xa0] ;  /* 0x0000a00402107980 */ /* 0x000322000c101b00 */
[----:B------:R-:W-:Y:S01]  /*0650*/  IMAD.SHL.U32 R18, R215, 0x8, RZ ;  /* 0x00000008d7127824 */ /* 0x000fe200078e00ff */
[----:B------:R-:W-:-:S04]  /*0660*/  MOV R19, RZ ;  /* 0x000000ff00137202 */ /* 0x000fc80000000f00 */
[----:B------:R-:W-:Y:S01]  /*0670*/  LOP3.LUT R18, R18, 0x18, RZ, 0xc0, !PT ;  /* 0x0000001812127812 */ /* 0x000fe200078ec0ff */
[----:B------:R-:W-:Y:S01]  /*0680*/  IMAD.IADD R9, R9, 0x1, -R228 ;  /* 0x0000000109097824 */ /* 0x000fe200078e0ae4 */
[----:B-1----:R-:W-:-:S04]  /*0690*/  SHF.R.U32.HI R2, RZ, 0x2, R215 ;  /* 0x00000002ff027819 */ /* 0x002fc800000116d7 */
[----:B------:R-:W-:Y:S02]  /*06a0*/  ISETP.GE.AND P3, PT, R2, R9, PT ;  /* 0x000000090200720c */ /* 0x000fe40003f66270 */
[----:B------:R-:W-:-:S04]  /*06b0*/  LOP3.LUT P5, R215, R215, 0x3, RZ, 0xc0, !PT ;  /* 0x00000003d7d77812 */ /* 0x000fc800078ac0ff */
[----:B------:R-:W-:Y:S01]  /*06c0*/  ISETP.GE.OR P5, PT, R2, R9, P5 ;  /* 0x000000090200720c */ /* 0x000fe20002fa6670 */
[----:B------:R-:W-:Y:S01]  /*06d0*/  BSSY.RECONVERGENT B0, `(.L_x_511) ;  /* 0x000002c000007945 */ /* 0x000fe20003800200 */
[----:B--2---:R-:W-:-:S04]  /*06e0*/  @P0 IMAD.WIDE.U32 R20, R14, R229, RZ ;  /* 0x000000e50e140225 */ /* 0x004fc800078e00ff */
[----:B------:R-:W-:Y:S02]  /*06f0*/  @P0 IMAD R229, R15, R229, RZ ;  /* 0x000000e50fe50224 */ /* 0x000fe400078e02ff */
[----:B------:R-:W-:-:S04]  /*0700*/  IMAD.WIDE.U32 R18, R228, R14, R18 ;  /* 0x0000000ee4127225 */ /* 0x000fc800078e0012 */
[-C--:B-----5:R-:W-:Y:S02]  /*0710*/  @!P0 IMAD R4, R7, R226.reuse, RZ ;  /* 0x000000e207048224 */ /* 0x0a0fe400078e02ff */
[----:B------:R-:W-:-:S04]  /*0720*/  @!P0 IMAD.WIDE.U32 R6, R6, R226, RZ ;  /* 0x000000e206068225 */ /* 0x000fc800078e00ff */
[----:B------:R-:W-:Y:S02]  /*0730*/  @P0 IMAD.MOV.U32 R6, RZ, RZ, R20 ;  /* 0x000000ffff060224 */ /* 0x000fe400078e0014 */
[----:B------:R-:W-:Y:S01]  /*0740*/  @!P0 IMAD.IADD R4, R7, 0x1, R4 ;  /* 0x0000000107048824 */ /* 0x000fe200078e0204 */
[----:B------:R-:W-:Y:S01]  /*0750*/  @P0 IADD3 R4, PT, PT, R21, R229, RZ ;  /* 0x000000e515040210 */ /* 0x000fe20007ffe0ff */
[----:B------:R-:W-:Y:S01]  /*0760*/  IMAD R3, R15, R228, RZ ;  /* 0x000000e40f037224 */ /* 0x000fe200078e02ff */
[----:B------:R-:W-:-:S04]  /*0770*/  IADD3 R6, P0, PT, R6, R18, RZ ;  /* 0x0000001206067210 */ /* 0x000fc80007f1e0ff */
[----:B------:R-:W-:Y:S01]  /*0780*/  IADD3.X R7, PT, PT, R4, R19, R3, P0, !PT ;  /* 0x0000001304077210 */ /* 0x000fe200007fe403 */
[-C--:B---3--:R-:W-:Y:S02]  /*0790*/  IMAD R3, R13, R225.reuse, RZ ;  /* 0x000000e10d037224 */ /* 0x088fe400078e02ff */
[----:B------:R-:W-:-:S04]  /*07a0*/  IMAD.WIDE.U32 R6, R12, R225, R6 ;  /* 0x000000e10c067225 */ /* 0x000fc800078e0006 */
[----:B----4-:R-:W-:Y:S01]  /*07b0*/  IMAD R0, R226, R0, R225 ;  /* 0x00000000e2007224 */ /* 0x010fe200078e02e1 */
[----:B------:R-:W-:Y:S02]  /*07c0*/  IADD3 R13, PT, PT, R7, R3, RZ ;  /* 0x00000003070d7210 */ /* 0x000fe40007ffe0ff */
[----:B------:R-:W-:Y:S01]  /*07d0*/  @!P3 MOV R12, R6 ;  /* 0x00000006000cb202 */ /* 0x000fe20000000f00 */
[----:B------:R-:W-:Y:S02]  /*07e0*/  VIADD R4, R2, 0x20 ;  /* 0x0000002002047836 */ /* 0x000fe40000000000 */
[----:B------:R-:W-:Y:S02]  /*07f0*/  IMAD R5, R5, R0, R228 ;  /* 0x0000000005057224 */ /* 0x000fe400078e02e4 */
[-C--:B------:R-:W-:Y:S02]  /*0800*/  @!P3 IMAD R0, R15, R2.reuse, RZ ;  /* 0x000000020f00b224 */ /* 0x080fe400078e02ff */
[----:B------:R-:W-:Y:S01]  /*0810*/  @!P3 IMAD.WIDE.U32 R18, R14, R2, R12 ;  /* 0x000000020e12b225 */ /* 0x000fe200078e000c */
[----:B------:R-:W-:-:S03]  /*0820*/  ISETP.GE.AND P2, PT, R4, R9, PT ;  /* 0x000000090400720c */ /* 0x000fc60003f46270 */
[----:B------:R-:W-:Y:S01]  /*0830*/  @!P3 IMAD.IADD R9, R19, 0x1, R0 ;  /* 0x000000011309b824 */ /* 0x000fe200078e0200 */
[----:B------:R-:W-:-:S04]  /*0840*/  @!P3 LEA R8, P1, R18, R10, 0x1 ;  /* 0x0000000a1208b211 */ /* 0x000fc800078208ff */
[----:B------:R-:W-:-:S05]  /*0850*/  @!P3 LEA.HI.X R9, R18, R11, R9, 0x1, P1 ;  /* 0x0000000b1209b211 */ /* 0x000fca00008f0c09 */
[----:B------:R1:W-:Y:S01]  /*0860*/  @!P3 ST.E.128 desc[UR4][R8.64], RZ ;  /* 0x000000ff0800b985 */ /* 0x0003e2000c101d04 */
[----:B------:R-:W-:-:S04]  /*0870*/  IADD3 R3, P0, PT, R5, R2, RZ ;  /* 0x0000000205037210 */ /* 0x000fc80007f1e0ff */
[----:B------:R-:W-:Y:S02]  /*0880*/  LEA.HI.X.SX32 R5, R5, RZ, 0x1, P0 ;  /* 0x000000ff05057211 */ /* 0x000fe400000f0eff */
[----:B------:R-:W-:Y:S02]  /*0890*/  LEA R4, P0, R3, R16, 0x2 ;  /* 0x0000001003047211 */ /* 0x000fe400078010ff */
[----:B------:R-:W-:Y:S02]  /*08a0*/  ISETP.NE.OR P4, PT, R215, RZ, P2 ;  /* 0x000000ffd700720c */ /* 0x000fe40001785670 */
[----:B------:R-:W-:Y:S02]  /*08b0*/  LEA.HI.X R5, R3, R17, R5, 0x2, P0 ;  /* 0x0000001103057211 */ /* 0x000fe400000f1405 */
[----:B------:R-:W-:Y:S01]  /*08c0*/  @!P5 MOV R0, 0x7f800000 ;  /* 0x7f8000000000d802 */ /* 0x000fe20000000f00 */
[----:B------:R-:W-:Y:S08]  /*08d0*/  @P2 BRA `(.L_x_512) ;  /* 0x00000000002c2947 */ /* 0x000ff00003800000 */
[----:B------:R-:W-:Y:S01]  /*08e0*/  IADD3 R7, P0, PT, R2, 0x20, RZ ;  /* 0x0000002002077810 */ /* 0x000fe20007f1e0ff */
[----:B-1----:R-:W-:Y:S01]  /*08f0*/  IMAD.MOV.U32 R8, RZ, RZ, R6 ;  /* 0x000000ffff087224 */ /* 0x002fe200078e0006 */
[----:B------:R-:W-:-:S03]  /*0900*/  MOV R9, R13 ;  /* 0x0000000d00097202 */ /* 0x000fc60000000f00 */
[----:B------:R-:W-:Y:S02]  /*0910*/  IMAD.X R3, RZ, RZ, RZ, P0 ;  /* 0x000000ffff037224 */ /* 0x000fe400000e06ff */
[----:B------:R-:W-:-:S04]  /*0920*/  IMAD.WIDE.U32 R8, R14, R7, R8 ;  /* 0x000000070e087225 */ /* 0x000fc800078e0008 */
[----:B------:R-:W-:Y:S01]  /*0930*/  IMAD R3, R3, R14, RZ ;  /* 0x0000000e03037224 */ /* 0x000fe200078e02ff */
[----:B------:R-:W-:-:S03]  /*0940*/  LEA R2, P0, R8, R10, 0x1 ;  /* 0x0000000a08027211 */ /* 0x000fc600078008ff */
[----:B------:R-:W-:-:S05]  /*0950*/  IMAD R3, R15, R7, R3 ;  /* 0x000000070f037224 */ /* 0x000fca00078e0203 */
[----:B------:R-:W-:-:S04]  /*0960*/  IADD3 R3, PT, PT, R9, R3, RZ ;  /* 0x0000000309037210 */ /* 0x000fc80007ffe0ff */
[----:B------:R-:W-:-:S05]  /*0970*/  LEA.HI.X R3, R8, R11, R3, 0x1, P0 ;  /* 0x0000000b08037211 */ /* 0x000fca00000f0c03 */
[----:B------:R2:W-:Y:S02]  /*0980*/  ST.E.128 desc[UR4][R2.64], RZ ;  /* 0x000000ff02007985 */ /* 0x0005e4000c101d04 */
.L_x_512:
[----:B------:R-:W-:Y:S05]  /*0990*/  BSYNC.RECONVERGENT B0 ;  /* 0x0000000000007941 */ /* 0x000fea0003800200 */
.L_x_511:
[----:B------:R-:W-:Y:S01]  /*09a0*/  MOV R225, 0x0 ;  /* 0x0000000000e17802 */ /* 0x000fe20000000f00 */
[----:B------:R1:W-:Y:S03]  /*09b0*/  @!P5 ST.E desc[UR4][R4.64], R0 ;  /* 0x000000000400d985 */ /* 0x0003e6000c101904 */
[----:B-12---:R-:W-:Y:S05]  /*09c0*/  @P4 RET.REL.NODEC R224 `(_ZN5flash24flash_fwd_splitkv_kernelI23Flash_fwd_kernel_traitsILi32ELi64ELi256ELi4ELb0ELb0EN7cutlass6half_tE19Flash_kernel_traitsILi32ELi64ELi256ELi4ES3_EELb0ELb0ELb0ELb0ELb1ELb0ELb0ELb0EEEvNS_16Flash_fwd_paramsE) ;  /* 0xfffffff4e08c4950 */ /* 0x006fea0003c3ffff */
[----:B------:R-:W-:Y:S02]  /*09d0*/  MOV R3, 0x7f800000 ;  /* 0x7f80000000037802 */ /* 0x000fe40000000f00 */
[----:B------:R-:W-:-:S03]  /*09e0*/  MOV R225, 0x0 ;  /* 0x0000000000e17802 */ /* 0x000fc60000000f00 */
[----:B------:R1:W-:Y:S02]  /*09f0*/  ST.E desc[UR4][R4.64+0x80], R3 ;  /* 0x0000800304007985 */ /* 0x0003e4000c101904 */
[----:B-1----:R-:W-:Y:S05]  /*0a00*/  RET.REL.NODEC R224 `(_ZN5flash24flash_fwd_splitkv_kernelI23Flash_fwd_kernel_traitsILi32ELi64ELi256ELi4ELb0ELb0EN7cutlass6half_tE19Flash_kernel_traitsILi32ELi64ELi256ELi4ES3_EELb0ELb0ELb0ELb0ELb1ELb0ELb0ELb0EEEvNS_16Flash_fwd_paramsE) ;  /* 0xfffffff4e07c7950 */ /* 0x002fea0003c3ffff */
.L_x_510:
[----:B------:R-:W2:Y:S04]  /*0a10*/  LD.E.64 R6, desc[UR4][R2.64+0x158] ;  /* 0x0001580402067980 */ /* 0x000ea8000c101b00 */
[----:B------:R-:W3:Y:S01]  /*0a20*/  LD.E.64 R234, desc[UR4][R2.64+0x160] ;  /* 0x0001600402ea7980 */ /* 0x000ee2000c101b00 */
[----:B------:R-:W-:Y:S01]  /*0a30*/  IMAD.MOV.U32 R14, RZ, RZ, R226 ;  /* 0x000000ffff0e7224 */ /* 0x000fe200078e00e2 */
[----:B--2---:R-:W-:-:S04]  /*0a40*/  ISETP.NE.U32.AND P1, PT, R6, RZ, PT ;  /* 0x000000ff0600720c */ /* 0x004fc80003f25070 */
[----:B------:R-:W-:-:S13]  /*0a50*/  ISETP.NE.AND.EX P1, PT, R7, RZ, PT, P1 ;  /* 0x000000ff0700720c */ /* 0x000fda0003f25310 */
[----:B------:R-:W-:-:S05]  /*0a60*/  @P1 IADD3 R6, P0, PT, R6, R5, RZ ;  /* 0x0000000506061210 */ /* 0x000fca0007f1e0ff */
[----:B------:R-:W-:-:S05]  /*0a70*/  @P1 IMAD.X R7, R7, 0x1, R0, P0 ;  /* 0x0000000107071824 */ /* 0x000fca00000e0600 */
[----:B------:R1:W5:Y:S01]  /*0a80*/  @P1 LD.E R14, desc[UR4][R6.64] ;  /* 0x00000004060e1980 */ /* 0x000362000c101900 */
[----:B---3--:R-:W-:-:S04]  /*0a90*/  ISETP.NE.U32.AND P0, PT, R234, RZ, PT ;  /* 0x000000ffea00720c */ /* 0x008fc80003f05070 */
[----:B------:R-:W-:Y:S01]  /*0aa0*/  ISETP.NE.AND.EX P0, PT, R235, RZ, PT, P0 ;  /* 0x000000ffeb00720c */ /* 0x000fe20003f05300 */
[----:B------:R-:W-:-:S12]  /*0ab0*/  BSSY.RECONVERGENT B0, `(.L_x_513) ;  /* 0x00000ab000007945 */ /* 0x000fd80003800200 */
[----:B------:R-:W-:Y:S05]  /*0ac0*/  @!P0 BRA `(.L_x_514) ;  /* 0x0000000400688947 */ /* 0x000fea0003800000 */
[----:B------:R-:W1:Y:S04]  /*0ad0*/  LD.E R15, desc[UR4][R2.64+0x170] ;  /* 0x00017004020f7980 */ /* 0x000e68000c101900 */
[----:B------:R-:W2:Y:S04]  /*0ae0*/  LD.E.64 R12, desc[UR4][R2.64+0x168] ;  /* 0x00016804020c7980 */ /* 0x000ea8000c101b00 */
[----:B------:R-:W3:Y:S01]  /*0af0*/  LD.E R10, desc[UR4][R2.64+0x68] ;  /* 0x00006804020a7980 */ /* 0x000ee2000c101900 */
[----:B------:R-:W-:-:S03]  /*0b00*/  LEA R232, R4, 0xffffff00, 0x8 ;  /* 0xffffff0004e87811 */ /* 0x000fc600078e40ff */
[----:B------:R-:W4:Y:S04]  /*0b10*/  LD.E.64 R20, desc[UR4][R2.64+0x20] ;  /* 0x0000200402147980 */ /* 0x000f28000c101b00 */
[----:B------:R-:W4:Y:S04]  /*0b20*/  LD.E.64 R216, desc[UR4][R2.64+0x38] ;  /* 0x0000380402d87980 */ /* 0x000f28000c101b00 */
[----:B------:R-:W4:Y:S04]  /*0b30*/  LD.E.64 R22, desc[UR4][R2.64+0x50] ;  /* 0x0000500402167980 */ /* 0x000f28000c101b00 */
[----:B------:R-:W5:Y:S01]  /*0b40*/  LD.E.64 R24, desc[UR4][R2.64+0x58] ;  /* 0x0000580402187980 */ /* 0x000f62000c101b00 */
[----:B-1----:R-:W-:-:S04]  /*0b50*/  IABS R6, R15 ;  /* 0x0000000f00067213 */ /* 0x002fc80000000000 */
[----:B------:R-:W1:Y:S08]  /*0b60*/  I2F.RP R7, R6 ;  /* 0x0000000600077306 */ /* 0x000e700000209400 */
[----:B-1----:R-:W1:Y:S02]  /*0b70*/  MUFU.RCP R18, R7 ;  /* 0x0000000700127308 */ /* 0x002e640000001000 */
[----:B-1----:R-:W-:-:S06]  /*0b80*/  IADD3 R18, PT, PT, R18, 0xffffffe, RZ ;  /* 0x0ffffffe12127810 */ /* 0x002fcc0007ffe0ff */
[----:B------:R-:W1:Y:S01]  /*0b90*/  F2I.FTZ.U32.TRUNC.NTZ R19, R18 ;  /* 0x0000001200137305 */ /* 0x000e62000021f000 */
[----:B------:R-:W-:Y:S02]  /*0ba0*/  IABS R0, R15 ;  /* 0x0000000f00007213 */ /* 0x000fe40000000000 */
[----:B-1----:R-:W-:Y:S01]  /*0bb0*/  IADD3 R5, PT, PT, RZ, -R19, RZ ;  /* 0x80000013ff057210 */ /* 0x002fe20007ffe0ff */
[----:B------:R-:W-:-:S04]  /*0bc0*/  IMAD.MOV.U32 R18, RZ, RZ, RZ ;  /* 0x000000ffff127224 */ /* 0x000fc800078e00ff */
[----:B------:R-:W-:Y:S01]  /*0bd0*/  IMAD R8, R5, R6, RZ ;  /* 0x0000000605087224 */ /* 0x000fe200078e02ff */
[----:B------:R-:W-:-:S03]  /*0be0*/  IABS R5, R232 ;  /* 0x000000e800057213 */ /* 0x000fc60000000000 */
[----:B------:R-:W-:Y:S01]  /*0bf0*/  IMAD.HI.U32 R8, R19, R8, R18 ;  /* 0x0000000813087227 */ /* 0x000fe200078e0012 */
[----:B------:R-:W-:Y:S01]  /*0c00*/  IADD3 R0, PT, PT, RZ, -R0, RZ ;  /* 0x80000000ff007210 */ /* 0x000fe20007ffe0ff */
[----:B------:R-:W4:Y:S04]  /*0c10*/  LD.E.64 R18, desc[UR4][R2.64+0x28] ;  /* 0x0000280402127980 */ /* 0x000f28000c101b00 */
[----:B------:R-:W-:-:S04]  /*0c20*/  IMAD.HI.U32 R8, R8, R5, RZ ;  /* 0x0000000508087227 */ /* 0x000fc800078e00ff */
[----:B------:R-:W-:-:S05]  /*0c30*/  IMAD R5, R8, R0, R5 ;  /* 0x0000000008057224 */ /* 0x000fca00078e0205 */
[----:B------:R-:W-:Y:S02]  /*0c40*/  ISETP.GT.U32.AND P2, PT, R6, R5, PT ;  /* 0x000000050600720c */ /* 0x000fe40003f44070 */
[----:B------:R-:W-:-:S11]  /*0c50*/  LOP3.LUT R0, R232, R15, RZ, 0x3c, !PT ;  /* 0x0000000fe8007212 */ /* 0x000fd600078e3cff */
[----:B------:R-:W-:-:S05]  /*0c60*/  @!P2 IMAD.IADD R5, R5, 0x1, -R6 ;  /* 0x000000010505a824 */ /* 0x000fca00078e0a06 */
[----:B------:R-:W-:Y:S02]  /*0c70*/  ISETP.GE.U32.AND P0, PT, R5, R6, PT ;  /* 0x000000060500720c */ /* 0x000fe40003f06070 */
[----:B------:R-:W-:Y:S02]  /*0c80*/  @!P2 IADD3 R8, PT, PT, R8, 0x1, RZ ;  /* 0x000000010808a810 */ /* 0x000fe40007ffe0ff */
[----:B------:R-:W-:Y:S02]  /*0c90*/  ISETP.GE.AND P1, PT, R0, RZ, PT ;  /* 0x000000ff0000720c */ /* 0x000fe40003f26270 */
[----:B------:R-:W-:Y:S01]  /*0ca0*/  ISETP.NE.AND P2, PT, R15, RZ, PT ;  /* 0x000000ff0f00720c */ /* 0x000fe20003f45270 */
[-C--:B--2---:R-:W-:Y:S02]  /*0cb0*/  IMAD R0, R13, R226.reuse, RZ ;  /* 0x000000e20d007224 */ /* 0x084fe400078e02ff */
[----:B------:R-:W-:-:S04]  /*0cc0*/  IMAD.WIDE.U32 R6, R12, R226, RZ ;  /* 0x000000e20c067225 */ /* 0x000fc800078e00ff */
[----:B------:R-:W-:Y:S01]  /*0cd0*/  @P0 VIADD R8, R8, 0x1 ;  /* 0x0000000108080836 */ /* 0x000fe20000000000 */
[----:B------:R-:W-:Y:S01]  /*0ce0*/  LEA R242, P0, R6, R234, 0x2 ;  /* 0x000000ea06f27211 */ /* 0x000fe200078010ff */
[----:B------:R-:W-:-:S03]  /*0cf0*/  IMAD.IADD R243, R7, 0x1, R0 ;  /* 0x0000000107f37824 */ /* 0x000fc600078e0200 */
[----:B------:R-:W-:Y:S02]  /*0d00*/  MOV R13, R8 ;  /* 0x00000008000d7202 */ /* 0x000fe40000000f00 */
[----:B------:R-:W-:Y:S02]  /*0d10*/  LEA.HI.X R243, R6, R235, R243, 0x2, P0 ;  /* 0x000000eb06f37211 */ /* 0x000fe400000f14f3 */
[----:B------:R-:W-:Y:S01]  /*0d20*/  @!P1 IADD3 R13, PT, PT, -R13, RZ, RZ ;  /* 0x000000ff0d0d9210 */ /* 0x000fe20007ffe1ff */
[----:B------:R-:W5:Y:S01]  /*0d30*/  LD.E.64 R6, desc[UR4][R2.64+0x40] ;  /* 0x0000400402067980 */ /* 0x000f62000c101b00 */
[----:B------:R-:W-:-:S05]  /*0d40*/  @!P2 LOP3.LUT R13, RZ, R15, RZ, 0x33, !PT ;  /* 0x0000000fff0da212 */ /* 0x000fca00078e33ff */
[----:B------:R-:W-:-:S05]  /*0d50*/  IMAD.WIDE R28, R13, 0x4, R242 ;  /* 0x000000040d1c7825 */ /* 0x000fca00078e02f2 */
[----:B------:R1:W2:Y:S01]  /*0d60*/  LD.E R0, desc[UR4][R28.64] ;  /* 0x000000041c007980 */ /* 0x0002a2000c101900 */
[----:B---3--:R-:W-:-:S04]  /*0d70*/  IABS R12, R10 ;  /* 0x0000000a000c7213 */ /* 0x008fc80000000000 */
[----:B------:R-:W3:Y:S08]  /*0d80*/  I2F.RP R26, R12 ;  /* 0x0000000c001a7306 */ /* 0x000ef00000209400 */
[----:B---3--:R-:W3:Y:S02]  /*0d90*/  MUFU.RCP R16, R26 ;  /* 0x0000001a00107308 */ /* 0x008ee40000001000 */
[----:B---3--:R-:W-:-:S06]  /*0da0*/  VIADD R16, R16, 0xffffffe ;  /* 0x0ffffffe10107836 */ /* 0x008fcc0000000000 */
[----:B-1----:R-:W1:Y:S01]  /*0db0*/  F2I.FTZ.U32.TRUNC.NTZ R29, R16 ;  /* 0x00000010001d7305 */ /* 0x002e62000021f000 */
[----:B------:R-:W-:Y:S01]  /*0dc0*/  IMAD.MOV.U32 R28, RZ, RZ, RZ ;  /* 0x000000ffff1c7224 */ /* 0x000fe200078e00ff */
[----:B------:R-:W-:Y:S02]  /*0dd0*/  IABS R11, R225 ;  /* 0x000000e1000b7213 */ /* 0x000fe40000000000 */
[----:B------:R-:W-:Y:S02]  /*0de0*/  IABS R8, R10 ;  /* 0x0000000a00087213 */ /* 0x000fe40000000000 */
[----:B-1----:R-:W-:-:S05]  /*0df0*/  IADD3 R5, PT, PT, RZ, -R29, RZ ;  /* 0x8000001dff057210 */ /* 0x002fca0007ffe0ff */
[----:B-----5:R-:W-:-:S04]  /*0e00*/  IMAD R14, R5, R12, RZ ;  /* 0x0000000c050e7224 */ /* 0x020fc800078e02ff */
[----:B------:R-:W-:Y:S01]  /*0e10*/  IMAD.HI.U32 R14, R29, R14, R28 ;  /* 0x0000000e1d0e7227 */ /* 0x000fe200078e001c */
[----:B------:R-:W-:-:S05]  /*0e20*/  IADD3 R8, PT, PT, RZ, -R8, RZ ;  /* 0x80000008ff087210 */ /* 0x000fca0007ffe0ff */
[----:B------:R-:W-:-:S04]  /*0e30*/  IMAD.HI.U32 R5, R14, R11, RZ ;  /* 0x0000000b0e057227 */ /* 0x000fc800078e00ff */
[----:B------:R-:W-:-:S05]  /*0e40*/  IMAD R11, R5, R8, R11 ;  /* 0x00000008050b7224 */ /* 0x000fca00078e020b */
[----:B------:R-:W-:-:S13]  /*0e50*/  ISETP.GT.U32.AND P1, PT, R12, R11, PT ;  /* 0x0000000b0c00720c */ /* 0x000fda0003f24070 */
[----:B------:R-:W-:-:S05]  /*0e60*/  @!P1 IMAD.IADD R11, R11, 0x1, -R12 ;  /* 0x000000010b0b9824 */ /* 0x000fca00078e0a0c */
[----:B------:R-:W-:Y:S02]  /*0e70*/  ISETP.GE.U32.AND P2, PT, R11, R12, PT ;  /* 0x0000000c0b00720c */ /* 0x000fe40003f46070 */
[----:B------:R-:W-:Y:S01]  /*0e80*/  LOP3.LUT R12, R225, R10, RZ, 0x3c, !PT ;  /* 0x0000000ae10c7212 */ /* 0x000fe200078e3cff */
[----:B------:R-:W-:Y:S01]  /*0e90*/  @!P1 VIADD R5, R5, 0x1 ;  /* 0x0000000105059836 */ /* 0x000fe20000000000 */
[----:B------:R-:W-:Y:S02]  /*0ea0*/  IADD3 R11, PT, PT, -R13, RZ, RZ ;  /* 0x000000ff0d0b7210 */ /* 0x000fe40007ffe1ff */
[----:B------:R-:W-:Y:S02]  /*0eb0*/  ISETP.GE.AND P0, PT, R12, RZ, PT ;  /* 0x000000ff0c00720c */ /* 0x000fe40003f06270 */
[----:B------:R-:W-:Y:S01]  /*0ec0*/  ISETP.NE.AND P1, PT, R10, RZ, PT ;  /* 0x000000ff0a00720c */ /* 0x000fe20003f25270 */
[----:B------:R-:W-:-:S04]  /*0ed0*/  IMAD R11, R15, R11, R232 ;  /* 0x0000000b0f0b7224 */ /* 0x000fc800078e02e8 */
[----:B------:R-:W-:-:S04]  /*0ee0*/  @P2 IADD3 R5, PT, PT, R5, 0x1, RZ ;  /* 0x0000000105052810 */ /* 0x000fc80007ffe0ff */
[----:B------:R-:W-:Y:S01]  /*0ef0*/  MOV R15, R5 ;  /* 0x00000005000f7202 */ /* 0x000fe20000000f00 */
[----:B----4-:R-:W-:-:S04]  /*0f00*/  IMAD R5, R217, R11, RZ ;  /* 0x0000000bd9057224 */ /* 0x010fc800078e02ff */
[----:B------:R-:W-:Y:S01]  /*0f10*/  @!P0 IMAD.MOV R15, RZ, RZ, -R15 ;  /* 0x000000ffff0f8224 */ /* 0x000fe200078e0a0f */
[----:B------:R-:W-:Y:S02]  /*0f20*/  @!P1 LOP3.LUT R15, RZ, R10, RZ, 0x33, !PT ;  /* 0x0000000aff0f9212 */ /* 0x000fe400078e33ff */
[----:B--2---:R-:W-:Y:S01]  /*0f30*/  SHF.R.S32.HI R13, RZ, 0x1f, R0 ;  /* 0x0000001fff0d7819 */ /* 0x004fe20000011400 */
[-C--:B------:R-:W-:Y:S02]  /*0f40*/  IMAD R8, R21, R0.reuse, RZ ;  /* 0x0000000015087224 */ /* 0x080fe400078e02ff */
[----:B------:R-:W-:Y:S01]  /*0f50*/  IMAD.WIDE.U32 R26, R20, R0, RZ ;  /* 0x00000000141a7225 */ /* 0x000fe200078e00ff */
[----:B------:R-:W-:-:S03]  /*0f60*/  SHF.R.S32.HI R21, RZ, 0x1f, R11 ;  /* 0x0000001fff157819 */ /* 0x000fc6000001140b */
[----:B------:R-:W-:-:S04]  /*0f70*/  IMAD R8, R20, R13, R8 ;  /* 0x0000000d14087224 */ /* 0x000fc800078e0208 */
[----:B------:R-:W-:Y:S02]  /*0f80*/  IMAD.IADD R27, R27, 0x1, R8 ;  /* 0x000000011b1b7824 */ /* 0x000fe400078e0208 */
[----:B------:R-:W-:Y:S02]  /*0f90*/  IMAD R5, R216, R21, R5 ;  /* 0x00000015d8057224 */ /* 0x000fe400078e0205 */
[----:B------:R-:W-:Y:S01]  /*0fa0*/  IMAD.WIDE.U32 R26, R11, R216, R26 ;  /* 0x000000d80b1a7225 */ /* 0x000fe200078e001a */
[----:B------:R-:W-:-:S04]  /*0fb0*/  SHF.R.S32.HI R8, RZ, 0x1f, R15 ;  /* 0x0000001fff087819 */ /* 0x000fc8000001140f */
[----:B------:R-:W-:Y:S01]  /*0fc0*/  IADD3 R27, PT, PT, R27, R5, RZ ;  /* 0x000000051b1b7210 */ /* 0x000fe20007ffe0ff */
[----:B------:R-:W-:-:S04]  /*0fd0*/  IMAD R5, R23, R15, RZ ;  /* 0x0000000f17057224 */ /* 0x000fc800078e02ff */
[----:B------:R-:W-:Y:S02]  /*0fe0*/  IMAD R8, R22, R8, R5 ;  /* 0x0000000816087224 */ /* 0x000fe400078e0205 */
[----:B------:R-:W-:Y:S02]  /*0ff0*/  IMAD R5, R19, R0, RZ ;  /* 0x0000000013057224 */ /* 0x000fe400078e02ff */
[----:B------:R-:W-:-:S04]  /*1000*/  IMAD.WIDE.U32 R14, R15, R22, R26 ;  /* 0x000000160f0e7225 */ /* 0x000fc800078e001a */
[----:B------:R-:W-:-:S04]  /*1010*/  IMAD.WIDE.U32 R22, R18, R0, RZ ;  /* 0x0000000012167225 */ /* 0x000fc800078e00ff */
[----:B------:R-:W-:Y:S02]  /*1020*/  IMAD R5, R18, R13, R5 ;  /* 0x0000000d12057224 */ /* 0x000fe400078e0205 */
[----:B------:R-:W-:Y:S01]  /*1030*/  IMAD.IADD R13, R15, 0x1, R8 ;  /* 0x000000010f0d7824 */ /* 0x000fe200078e0208 */
[----:B------:R-:W-:Y:S01]  /*1040*/  MOV R8, R22 ;  /* 0x0000001600087202 */ /* 0x000fe20000000f00 */
[----:B------:R-:W-:Y:S01]  /*1050*/  IMAD.IADD R15, R23, 0x1, R5 ;  /* 0x00000001170f7824 */ /* 0x000fe200078e0205 */
[----:B------:R-:W-:Y:S05]  /*1060*/  BRA `(.L_x_515) ;  /* 0x00000004003c7947 */ /* 0x000fea0003800000 */
.L_x_514:
[----:B------:R-:W2:Y:S01]  /*1070*/  LD.E R10, desc[UR4][R2.64+0x68] ;  /* 0x00006804020a7980 */ /* 0x000ea2000c101900 */
[----:B------:R-:W-:-:S03]  /*1080*/  ISETP.NE.AND P2, PT, R16, -0x1, PT ;  /* 0xffffffff1000780c */ /* 0x000fc60003f45270 */
[----:B------:R-:W3:Y:S04]  /*1090*/  LD.E.64 R216, desc[UR4][R2.64+0x38] ;  /* 0x0000380402d87980 */ /* 0x000ee8000c101b00 */
[----:B-1----:R-:W4:Y:S04]  /*10a0*/  LD.E.64 R6, desc[UR4][R2.64+0x40] ;  /* 0x0000400402067980 */ /* 0x002f28000c101b00 */
[----:B------:R-:W4:Y:S04]  /*10b0*/  LD.E.64 R20, desc[UR4][R2.64+0x50] ;  /* 0x0000500402147980 */ /* 0x000f28000c101b00 */
[----:B------:R-:W4:Y:S04]  /*10c0*/  @!P2 LD.E.64 R26, desc[UR4][R2.64+0x20] ;  /* 0x00002004021aa980 */ /* 0x000f28000c101b00 */
[----:B------:R-:W4:Y:S04]  /*10d0*/  @!P2 LD.E.64 R18, desc[UR4][R2.64+0x28] ;  /* 0x000028040212a980 */ /* 0x000f28000c101b00 */
[----:B------:R1:W5:Y:S01]  /*10e0*/  LD.E.64 R24, desc[UR4][R2.64+0x58] ;  /* 0x0000580402187980 */ /* 0x000362000c101b00 */
[----:B------:R-:W-:Y:S01]  /*10f0*/  IMAD.MOV.U32 R28, RZ, RZ, RZ ;  /* 0x000000ffff1c7224 */ /* 0x000fe200078e00ff */
[----:B------:R-:W-:-:S02]  /*1100*/  IABS R23, R225 ;  /* 0x000000e100177213 */ /* 0x000fc40000000000 */
[----:B------:R-:W-:Y:S02]  /*1110*/  LEA R232, R4, 0xffffff00, 0x8 ;  /* 0xffffff0004e87811 */ /* 0x000fe400078e40ff */
[----:B------:R-:W-:Y:S02]  /*1120*/  CS2R R242, SRZ ;  /* 0x0000000000f27805 */ /* 0x000fe4000001ff00 */
[----:B--2---:R-:W-:-:S04]  /*1130*/  IABS R0, R10 ;  /* 0x0000000a00007213 */ /* 0x004fc80000000000 */
[----:B------:R-:W2:Y:S08]  /*1140*/  I2F.RP R13, R0 ;  /* 0x00000000000d7306 */ /* 0x000eb00000209400 */
[----:B--2---:R-:W2:Y:S02]  /*1150*/  MUFU.RCP R11, R13 ;  /* 0x0000000d000b7308 */ /* 0x004ea40000001000 */
[----:B--2---:R-:W-:-:S06]  /*1160*/  IADD3 R11, PT, PT, R11, 0xffffffe, RZ ;  /* 0x0ffffffe0b0b7810 */ /* 0x004fcc0007ffe0ff */
[----:B------:R-:W2:Y:S01]  /*1170*/  F2I.FTZ.U32.TRUNC.NTZ R29, R11 ;  /* 0x0000000b001d7305 */ /* 0x000ea2000021f000 */
[----:B------:R-:W-:Y:S02]  /*1180*/  IABS R8, R10 ;  /* 0x0000000a00087213 */ /* 0x000fe40000000000 */
[----:B--2---:R-:W-:-:S05]  /*1190*/  IADD3 R5, PT, PT, RZ, -R29, RZ ;  /* 0x8000001dff057210 */ /* 0x004fca0007ffe0ff */
[----:B------:R-:W-:-:S04]  /*11a0*/  IMAD R12, R5, R0, RZ ;  /* 0x00000000050c7224 */ /* 0x000fc800078e02ff */
[----:B------:R-:W-:Y:S01]  /*11b0*/  IMAD.HI.U32 R12, R29, R12, R28 ;  /* 0x0000000c1d0c7227 */ /* 0x000fe200078e001c */
[----:B------:R-:W-:-:S05]  /*11c0*/  IADD3 R8, PT, PT, RZ, -R8, RZ ;  /* 0x80000008ff087210 */ /* 0x000fca0007ffe0ff */
[----:B------:R-:W-:-:S04]  /*11d0*/  IMAD.HI.U32 R13, R12, R23, RZ ;  /* 0x000000170c0d7227 */ /* 0x000fc800078e00ff */
[----:B------:R-:W-:Y:S01]  /*11e0*/  IMAD R23, R13, R8, R23 ;  /* 0x000000080d177224 */ /* 0x000fe200078e0217 */
[----:B------:R-:W-:-:S04]  /*11f0*/  @!P2 SHF.R.S32.HI R8, RZ, 0x1f, R15 ;  /* 0x0000001fff08a819 */ /* 0x000fc8000001140f */
[----:B------:R-:W-:Y:S01]  /*1200*/  ISETP.GT.U32.AND P0, PT, R0, R23, PT ;  /* 0x000000170000720c */ /* 0x000fe20003f04070 */
[-C--:B---3--:R-:W-:Y:S02]  /*1210*/  @!P2 IMAD R5, R217, R15.reuse, RZ ;  /* 0x0000000fd905a224 */ /* 0x088fe400078e02ff */
[----:B------:R-:W-:-:S04]  /*1220*/  @!P2 IMAD.WIDE.U32 R28, R216, R15, RZ ;  /* 0x0000000fd81ca225 */ /* 0x000fc800078e00ff */
[----:B------:R-:W-:Y:S01]  /*1230*/  @!P2 IMAD R5, R8, R216, R5 ;  /* 0x000000d80805a224 */ /* 0x000fe200078e0205 */
[----:B-----5:R-:W-:-:S03]  /*1240*/  @!P2 SHF.R.S32.HI R8, RZ, 0x1f, R14 ;  /* 0x0000001fff08a819 */ /* 0x020fc6000001140e */
[----:B------:R-:W-:Y:S01]  /*1250*/  @!P2 IMAD.IADD R29, R29, 0x1, R5 ;  /* 0x000000011d1da824 */ /* 0x000fe200078e0205 */
[----:B------:R-:W-:Y:S01]  /*1260*/  @P2 IADD3 R5, PT, PT, R15, R16, RZ ;  /* 0x000000100f052210 */ /* 0x000fe20007ffe0ff */
[----:B------:R-:W-:Y:S02]  /*1270*/  @!P0 IMAD.IADD R23, R23, 0x1, -R0 ;  /* 0x0000000117178824 */ /* 0x000fe400078e0a00 */
[----:B----4-:R-:W-:-:S03]  /*1280*/  @!P2 IMAD R11, R27, R14, RZ ;  /* 0x0000000e1b0ba224 */ /* 0x010fc600078e02ff */
[----:B------:R-:W-:Y:S01]  /*1290*/  ISETP.GE.U32.AND P3, PT, R23, R0, PT ;  /* 0x000000001700720c */ /* 0x000fe20003f66070 */
[-C--:B------:R-:W-:Y:S02]  /*12a0*/  @P2 IMAD R0, R217, R5.reuse, RZ ;  /* 0x00000005d9002224 */ /* 0x080fe400078e02ff */
[----:B------:R-:W-:Y:S01]  /*12b0*/  @P2 IMAD.WIDE.U32 R22, R216, R5, RZ ;  /* 0x00000005d8162225 */ /* 0x000fe200078e00ff */
[----:B------:R-:W-:-:S03]  /*12c0*/  LOP3.LUT R5, R225, R10, RZ, 0x3c, !PT ;  /* 0x0000000ae1057212 */ /* 0x000fc600078e3cff */
[C---:B------:R-:W-:Y:S02]  /*12d0*/  @!P2 IMAD R11, R26.reuse, R8, R11 ;  /* 0x000000081a0ba224 */ /* 0x040fe400078e020b */
[----:B------:R-:W-:Y:S01]  /*12e0*/  @!P2 IMAD.WIDE.U32 R26, R26, R14, R28 ;  /* 0x0000000e1a1aa225 */ /* 0x000fe200078e001c */
[----:B------:R-:W-:Y:S02]  /*12f0*/  ISETP.GE.AND P1, PT, R5, RZ, PT ;  /* 0x000000ff0500720c */ /* 0x000fe40003f26270 */
[----:B------:R-:W-:Y:S02]  /*1300*/  @!P0 IADD3 R13, PT, PT, R13, 0x1, RZ ;  /* 0x000000010d0d8810 */ /* 0x000fe40007ffe0ff */
[----:B------:R-:W-:Y:S02]  /*1310*/  ISETP.NE.AND P0, PT, R10, RZ, PT ;  /* 0x000000ff0a00720c */ /* 0x000fe40003f05270 */
[----:B------:R-:W-:Y:S01]  /*1320*/  @!P2 IADD3 R11, PT, PT, R27, R11, RZ ;  /* 0x0000000b1b0ba210 */ /* 0x000fe20007ffe0ff */
[----:B------:R-:W-:Y:S01]  /*1330*/  @P2 IMAD.IADD R11, R23, 0x1, R0 ;  /* 0x00000001170b2824 */ /* 0x000fe200078e0200 */
[----:B------:R-:W-:-:S02]  /*1340*/  @!P2 MOV R12, R26 ;  /* 0x0000001a000ca202 */ /* 0x000fc40000000f00 */
[----:B------:R-:W-:Y:S01]  /*1350*/  @P2 MOV R12, R22 ;  /* 0x00000016000c2202 */ /* 0x000fe20000000f00 */
[----:B------:R-:W-:Y:S01]  /*1360*/  @!P2 IMAD R0, R7, R15, RZ ;  /* 0x0000000f0700a224 */ /* 0x000fe200078e02ff */
[----:B------:R-:W-:Y:S02]  /*1370*/  @!P2 SHF.R.S32.HI R5, RZ, 0x1f, R15 ;  /* 0x0000001fff05a819 */ /* 0x000fe4000001140f */
[----:B------:R-:W-:Y:S01]  /*1380*/  MOV R23, R11 ;  /* 0x0000000b00177202 */ /* 0x000fe20000000f00 */
[----:B------:R-:W-:Y:S01]  /*1390*/  IMAD.MOV.U32 R22, RZ, RZ, R12 ;  /* 0x000000ffff167224 */ /* 0x000fe200078e000c */
[----:B------:R-:W-:Y:S01]  /*13a0*/  @P3 IADD3 R13, PT, PT, R13, 0x1, RZ ;  /* 0x000000010d0d3810 */ /* 0x000fe20007ffe0ff */
[-C--:B------:R-:W-:Y:S02]  /*13b0*/  IMAD R8, R217, R232.reuse, RZ ;  /* 0x000000e8d9087224 */ /* 0x080fe400078e02ff */
[----:B------:R-:W-:Y:S01]  /*13c0*/  IMAD.WIDE.U32 R22, R216, R232, R22 ;  /* 0x000000e8d8167225 */ /* 0x000fe200078e0016 */
[----:B------:R-:W-:-:S02]  /*13d0*/  @!P1 IADD3 R13, PT, PT, -R13, RZ, RZ ;  /* 0x000000ff0d0d9210 */ /* 0x000fc40007ffe1ff */
[----:B------:R-:W-:Y:S01]  /*13e0*/  @!P0 LOP3.LUT R13, RZ, R10, RZ, 0x33, !PT ;  /* 0x0000000aff0d8212 */ /* 0x000fe200078e33ff */
[----:B------:R-:W-:Y:S02]  /*13f0*/  @!P2 IMAD R0, R5, R6, R0 ;  /* 0x000000060500a224 */ /* 0x000fe400078e0200 */
[----:B------:R-:W-:Y:S01]  /*1400*/  @!P2 IMAD.WIDE.U32 R26, R6, R15, RZ ;  /* 0x0000000f061aa225 */ /* 0x000fe200078e00ff */
[----:B------:R-:W-:-:S03]  /*1410*/  @!P2 SHF.R.S32.HI R5, RZ, 0x1f, R14 ;  /* 0x0000001fff05a819 */ /* 0x000fc6000001140e */
[----:B------:R-:W-:Y:S01]  /*1420*/  IMAD.IADD R23, R23, 0x1, R8 ;  /* 0x0000000117177824 */ /* 0x000fe200078e0208 */
[----:B------:R-:W-:Y:S01]  /*1430*/  SHF.R.S32.HI R8, RZ, 0x1f, R13 ;  /* 0x0000001fff087819 */ /* 0x000fe2000001140d */
[----:B------:R-:W-:Y:S01]  /*1440*/  @!P2 IMAD.IADD R27, R27, 0x1, R0 ;  /* 0x000000011b1ba824 */ /* 0x000fe200078e0200 */
[----:B------:R-:W-:Y:S01]  /*1450*/  @P2 IADD3 R15, PT, PT, R15, R16, RZ ;  /* 0x000000100f0f2210 */ /* 0x000fe20007ffe0ff */
[-C--:B------:R-:W-:Y:S02]  /*1460*/  @!P2 IMAD R0, R19, R14.reuse, RZ ;  /* 0x0000000e1300a224 */ /* 0x080fe400078e02ff */
[----:B------:R-:W-:Y:S02]  /*1470*/  IMAD R11, R21, R13, RZ ;  /* 0x0000000d150b7224 */ /* 0x000fe400078e02ff */
[C---:B------:R-:W-:Y:S02]  /*1480*/  @!P2 IMAD R0, R18.reuse, R5, R0 ;  /* 0x000000051200a224 */ /* 0x040fe400078e0200 */
[----:B------:R-:W-:-:S04]  /*1490*/  @!P2 IMAD.WIDE.U32 R18, R18, R14, R26 ;  /* 0x0000000e1212a225 */ /* 0x000fc800078e001a */
[----:B------:R-:W-:-:S04]  /*14a0*/  IMAD.WIDE.U32 R22, R20, R13, R22 ;  /* 0x0000000d14167225 */ /* 0x000fc800078e0016 */
[----:B------:R-:W-:Y:S02]  /*14b0*/  IMAD R11, R20, R8, R11 ;  /* 0x00000008140b7224 */ /* 0x000fe400078e020b */
[-C--:B------:R-:W-:Y:S02]  /*14c0*/  @P2 IMAD R5, R7, R15.reuse, RZ ;  /* 0x0000000f07052224 */ /* 0x080fe400078e02ff */
[----:B------:R-:W-:Y:S01]  /*14d0*/  @P2 IMAD.WIDE.U32 R20, R6, R15, RZ ;  /* 0x0000000f06142225 */ /* 0x000fe200078e00ff */
[----:B------:R-:W-:Y:S02]  /*14e0*/  @!P2 IADD3 R15, PT, PT, R19, R0, RZ ;  /* 0x00000000130fa210 */ /* 0x000fe40007ffe0ff */
[----:B------:R-:W-:Y:S01]  /*14f0*/  @!P2 MOV R8, R18 ;  /* 0x000000120008a202 */ /* 0x000fe20000000f00 */
[----:B------:R-:W-:Y:S01]  /*1500*/  IMAD.MOV.U32 R14, RZ, RZ, R22 ;  /* 0x000000ffff0e7224 */ /* 0x000fe200078e0016 */
[----:B------:R-:W-:Y:S01]  /*1510*/  IADD3 R13, PT, PT, R23, R11, RZ ;  /* 0x0000000b170d7210 */ /* 0x000fe20007ffe0ff */
[----:B------:R-:W-:Y:S01]  /*1520*/  @P2 IMAD.MOV.U32 R8, RZ, RZ, R20 ;  /* 0x000000ffff082224 */ /* 0x000fe200078e0014 */
[----:B------:R-:W-:-:S02]  /*1530*/  @P2 IADD3 R15, PT, PT, R21, R5, RZ ;  /* 0x00000005150f2210 */ /* 0x000fc40007ffe0ff */
[----:B------:R-:W-:Y:S02]  /*1540*/  MOV R21, RZ ;  /* 0x000000ff00157202 */ /* 0x000fe40000000f00 */
[----:B-1----:R-:W-:Y:S02]  /*1550*/  MOV R11, R232 ;  /* 0x000000e8000b7202 */ /* 0x002fe40000000f00 */
.L_x_515:
[----:B------:R-:W-:Y:S05]  /*1560*/  BSYNC.RECONVERGENT B0 ;  /* 0x0000000000007941 */ /* 0x000fea0003800200 */
.L_x_513:
[----:B------:R-:W-:Y:S01]  /*1570*/  ISETP.NE.AND P0, PT, R229, -0x1, PT ;  /* 0xffffffffe500780c */ /* 0x000fe20003f05270 */
[----:B------:R-:W2:Y:S04]  /*1580*/  LD.E.64 R32, desc[UR4][R2.64+0x30] ;  /* 0x0000300402207980 */ /* 0x000ea8000c101b00 */
[----:B------:R-:W3:Y:S04]  /*1590*/  LD.E.64 R30, desc[UR4][R2.64+0x48] ;  /* 0x00004804021e7980 */ /* 0x000ee8000c101b00 */
[----:B------:R-:W4:Y:S04]  /*15a0*/  LD.E.64 R28, desc[UR4][R2.64+0x8] ;  /* 0x00000804021c7980 */ /* 0x000f28000c101b00 */
[----:B------:R-:W3:Y:S04]  /*15b0*/  @!P0 LD.E.64 R34, desc[UR4][R2.64+0x18] ;  /* 0x0000180402228980 */ /* 0x000ee8000c101b00 */
[----:B------:R-:W4:Y:S04]  /*15c0*/  LD.E.64 R22, desc[UR4][R2.64] ;  /* 0x0000000402167980 */ /* 0x000f28000c101b00 */
[----:B------:R-:W5:Y:S01]  /*15d0*/  LD.E.64 R18, desc[UR4][R2.64+0x10] ;  /* 0x0000100402127980 */ /* 0x000f62000c101b00 */
[----:B------:R-:W-:-:S04]  /*15e0*/  IABS R16, R10 ;  /* 0x0000000a00107213 */ /* 0x000fc80000000000 */
[----:B------:R-:W1:Y:S08]  /*15f0*/  I2F.RP R26, R16 ;  /* 0x00000010001a7306 */ /* 0x000e700000209400 */
[----:B-1----:R-:W1:Y:S02]  /*1600*/  MUFU.RCP R0, R26 ;  /* 0x0000001a00007308 */ /* 0x002e640000001000 */
[----:B-1----:R-:W-:-:S06]  /*1610*/  VIADD R0, R0, 0xffffffe ;  /* 0x0ffffffe00007836 */ /* 0x002fcc0000000000 */
[----:B------:R-:W1:Y:S01]  /*1620*/  F2I.FTZ.U32.TRUNC.NTZ R37, R0 ;  /* 0x0000000000257305 */ /* 0x000e62000021f000 */
[----:B------:R-:W-:Y:S01]  /*1630*/  IMAD.MOV.U32 R36, RZ, RZ, RZ ;  /* 0x000000ffff247224 */ /* 0x000fe200078e00ff */
[----:B------:R-:W-:Y:S01]  /*1640*/  IABS R12, R10 ;  /* 0x0000000a000c7213 */ /* 0x000fe20000000000 */
[----:B-1----:R-:W-:-:S04]  /*1650*/  IMAD.MOV R27, RZ, RZ, -R37 ;  /* 0x000000ffff1b7224 */ /* 0x002fc800078e0a25 */
[----:B------:R-:W-:Y:S01]  /*1660*/  IMAD R20, R27, R16, RZ ;  /* 0x000000101b147224 */ /* 0x000fe200078e02ff */
[----:B------:R-:W-:-:S03]  /*1670*/  IABS R27, R225 ;  /* 0x000000e1001b7213 */ /* 0x000fc60000000000 */
[----:B------:R-:W-:Y:S01]  /*1680*/  IMAD.HI.U32 R20, R37, R20, R36 ;  /* 0x0000001425147227 */ /* 0x000fe200078e0024 */
[----:B------:R-:W1:Y:S03]  /*1690*/  S2R R5, SR_CgaCtaId ;  /* 0x0000000000057919 */ /* 0x000e660000008800 */
[----:B------:R-:W-:Y:S02]  /*16a0*/  IMAD.MOV R12, RZ, RZ, -R12 ;  /* 0x000000ffff0c7224 */ /* 0x000fe400078e0a0c */
[----:B------:R-:W-:-:S04]  /*16b0*/  IMAD.HI.U32 R20, R20, R27, RZ ;  /* 0x0000001b14147227 */ /* 0x000fc800078e00ff */
[----:B------:R-:W-:Y:S02]  /*16c0*/  IMAD R27, R20, R12, R27 ;  /* 0x0000000c141b7224 */ /* 0x000fe400078e021b */
[-C--:B------:R-:W-:Y:S02]  /*16d0*/  IMAD R0, R21, R6.reuse, RZ ;  /* 0x0000000615007224 */ /* 0x080fe400078e02ff */
[----:B------:R-:W-:Y:S01]  /*16e0*/  IMAD.SHL.U32 R12, R215, 0x8, RZ ;  /* 0x00000008d70c7824 */ /* 0x000fe200078e00ff */
[----:B------:R-:W-:Y:S01]  /*16f0*/  ISETP.GT.U32.AND P5, PT, R16, R27, PT ;  /* 0x0000001b1000720c */ /* 0x000fe20003fa4070 */
[C---:B------:R-:W-:Y:S02]  /*1700*/  IMAD R0, R11.reuse, R7, R0 ;  /* 0x000000070b007224 */ /* 0x040fe400078e0200 */
[----:B------:R-:W-:Y:S01]  /*1710*/  IMAD.WIDE.U32 R36, R11, R6, RZ ;  /* 0x000000060b247225 */ /* 0x000fe200078e00ff */
[----:B------:R-:W-:-:S03]  /*1720*/  LOP3.LUT R11, R12, 0x18, RZ, 0xc0, !PT ;  /* 0x000000180c0b7812 */ /* 0x000fc600078ec0ff */
[----:B------:R-:W-:Y:S01]  /*1730*/  IMAD.IADD R0, R37, 0x1, R0 ;  /* 0x0000000125007824 */ /* 0x000fe200078e0200 */
[----:B------:R-:W-:Y:S02]  /*1740*/  IADD3 R8, P2, P1, R36, R8, R11 ;  /* 0x0000000824087210 */ /* 0x000fe4000795e00b */
[----:B------:R-:W-:Y:S02]  /*1750*/  LOP3.LUT R21, R225, R10, RZ, 0x3c, !PT ;  /* 0x0000000ae1157212 */ /* 0x000fe400078e3cff */
[----:B------:R-:W-:Y:S01]  /*1760*/  SHF.R.U32.HI R230, RZ, 0x2, R215 ;  /* 0x00000002ffe67819 */ /* 0x000fe200000116d7 */
[----:B------:R-:W-:Y:S01]  /*1770*/  @!P5 IMAD.IADD R27, R27, 0x1, -R16 ;  /* 0x000000011b1bd824 */ /* 0x000fe200078e0a10 */
[----:B------:R-:W-:Y:S01]  /*1780*/  IADD3.X R0, PT, PT, R0, R15, RZ, P2, P1 ;  /* 0x0000000f00007210 */ /* 0x000fe200017e24ff */
[----:B------:R-:W-:Y:S01]  /*1790*/  IMAD.IADD R218, R9, 0x1, -R228 ;  /* 0x0000000109da7824 */ /* 0x000fe200078e0ae4 */
[----:B------:R-:W-:Y:S01]  /*17a0*/  ISETP.GE.AND P4, PT, R21, RZ, PT ;  /* 0x000000ff1500720c */ /* 0x000fe20003f86270 */
[----:B------:R-:W-:Y:S01]  /*17b0*/  VIADD R9, R230, 0x20 ;  /* 0x00000020e6097836 */ /* 0x000fe20000000000 */
[----:B------:R-:W-:-:S02]  /*17c0*/  ISETP.GE.U32.AND P6, PT, R27, R16, PT ;  /* 0x000000101b00720c */ /* 0x000fc40003fc6070 */
[----:B------:R-:W-:Y:S01]  /*17d0*/  MOV R26, 0x400 ;  /* 0x00000400001a7802 */ /* 0x000fe20000000f00 */
[----:B------:R-:W-:-:S03]  /*17e0*/  IMAD.MOV.U32 R231, RZ, RZ, RZ ;  /* 0x000000ffffe77224 */ /* 0x000fc600078e00ff */
[----:B-1----:R-:W-:Y:S02]  /*17f0*/  LEA R5, R5, R26, 0x18 ;  /* 0x0000001a05057211 */ /* 0x002fe400078ec0ff */
[----:B------:R-:W-:Y:S02]  /*1800*/  LOP3.LUT R26, R12, 0xc0, RZ, 0xc0, !PT ;  /* 0x000000c00c1a7812 */ /* 0x000fe400078ec0ff */
[----:B------:R-:W-:Y:S01]  /*1810*/  ISETP.GE.AND P1, PT, R230, R218, PT ;  /* 0x000000dae600720c */ /* 0x000fe20003f26270 */
[----:B------:R-:W-:-:S04]  /*1820*/  @!P5 VIADD R20, R20, 0x1 ;  /* 0x000000011414d836 */ /* 0x000fc80000000000 */
[----:B------:R-:W-:-:S04]  /*1830*/  @P6 VIADD R20, R20, 0x1 ;  /* 0x0000000114146836 */ /* 0x000fc80000000000 */
[----:B------:R-:W-:Y:S02]  /*1840*/  @!P4 IMAD.MOV R20, RZ, RZ, -R20 ;  /* 0x000000ffff14c224 */ /* 0x000fe400078e0a14 */
[C---:B------:R-:W-:Y:S02]  /*1850*/  IMAD.SHL.U32 R155, R215.reuse, 0x20, RZ ;  /* 0x00000020d79b7824 */ /* 0x040fe400078e00ff */
[----:B------:R-:W-:Y:S02]  /*1860*/  IMAD.SHL.U32 R152, R215, 0x4, RZ ;  /* 0x00000004d7987824 */ /* 0x000fe400078e00ff */
[----:B--2---:R-:W-:Y:S02]  /*1870*/  @P0 IMAD R21, R33, R229, RZ ;  /* 0x000000e521150224 */ /* 0x004fe400078e02ff */
[-C--:B---3--:R-:W-:Y:S02]  /*1880*/  @!P0 IMAD R15, R35, R226.reuse, RZ ;  /* 0x000000e2230f8224 */ /* 0x088fe400078e02ff */
[----:B------:R-:W-:-:S04]  /*1890*/  @!P0 IMAD.WIDE.U32 R36, R34, R226, RZ ;  /* 0x000000e222248225 */ /* 0x000fc800078e00ff */
[----:B------:R-:W-:-:S04]  /*18a0*/  @P0 IMAD.WIDE.U32 R34, R32, R229, RZ ;  /* 0x000000e520220225 */ /* 0x000fc800078e00ff */
[----:B------:R-:W-:Y:S02]  /*18b0*/  @!P0 IMAD.MOV.U32 R16, RZ, RZ, R36 ;  /* 0x000000ffff108224 */ /* 0x000fe400078e0024 */
[----:B------:R-:W-:Y:S02]  /*18c0*/  @!P0 IMAD.IADD R15, R37, 0x1, R15 ;  /* 0x00000001250f8824 */ /* 0x000fe400078e020f */
[----:B------:R-:W-:Y:S02]  /*18d0*/  @P0 IMAD.MOV.U32 R16, RZ, RZ, R34 ;  /* 0x000000ffff100224 */ /* 0x000fe400078e0022 */
[----:B------:R-:W-:Y:S01]  /*18e0*/  @P0 IMAD.IADD R15, R35, 0x1, R21 ;  /* 0x00000001230f0824 */ /* 0x000fe200078e0215 */
[----:B------:R-:W-:Y:S02]  /*18f0*/  ISETP.GE.AND P0, PT, R9, R218, PT ;  /* 0x000000da0900720c */ /* 0x000fe40003f06270 */
[C---:B------:R-:W-:Y:S02]  /*1900*/  IADD3 R34, P3, PT, R11.reuse, R14, RZ ;  /* 0x0000000e0b227210 */ /* 0x040fe40007f7e0ff */
[----:B------:R-:W-:-:S02]  /*1910*/  IADD3 R14, P2, PT, R11, R16, RZ ;  /* 0x000000100b0e7210 */ /* 0x000fc40007f5e0ff */
[----:B------:R-:W-:Y:S01]  /*1920*/  LOP3.LUT R21, R26, 0x18, R215, 0xf8, !PT ;  /* 0x000000181a157812 */ /* 0x000fe200078ef8d7 */
[----:B------:R-:W-:-:S04]  /*1930*/  IMAD.WIDE.U32 R26, R17, 0x40, R230 ;  /* 0x00000040111a7825 */ /* 0x000fc800078e00e6 */
[----:B------:R-:W-:Y:S02]  /*1940*/  IMAD.X R15, RZ, RZ, R15, P2 ;  /* 0x000000ffff0f7224 */ /* 0x000fe400010e060f */
[-C--:B------:R-:W-:Y:S02]  /*1950*/  IMAD R11, R31, R225.reuse, RZ ;  /* 0x000000e11f0b7224 */ /* 0x080fe400078e02ff */
[----:B------:R-:W-:-:S04]  /*1960*/  IMAD.WIDE.U32 R30, R30, R225, R14 ;  /* 0x000000e11e1e7225 */ /* 0x000fc800078e000e */
[----:B------:R-:W-:Y:S01]  /*1970*/  IMAD.X R35, RZ, RZ, R13, P3 ;  /* 0x000000ffff237224 */ /* 0x000fe200018e060d */
[----:B------:R-:W-:Y:S02]  /*1980*/  @!P0 IADD3 R15, P3, PT, R26, 0x20, RZ ;  /* 0x000000201a0f8810 */ /* 0x000fe40007f7e0ff */
[----:B------:R-:W-:-:S03]  /*1990*/  ISETP.NE.AND P2, PT, R10, RZ, PT ;  /* 0x000000ff0a00720c */ /* 0x000fc60003f45270 */
[----:B------:R-:W-:Y:S02]  /*19a0*/  @!P0 IMAD.X R13, RZ, RZ, R27, P3 ;  /* 0x000000ffff0d8224 */ /* 0x000fe400018e061b */
[-C--:B------:R-:W-:Y:S02]  /*19b0*/  @!P1 IMAD R17, R27, R32.reuse, RZ ;  /* 0x000000201b119224 */ /* 0x080fe400078e02ff */
[----:B------:R-:W-:Y:S02]  /*19c0*/  IMAD.IADD R31, R31, 0x1, R11 ;  /* 0x000000011f1f7824 */ /* 0x000fe400078e020b */
[----:B------:R-:W-:Y:S02]  /*19d0*/  @!P0 IMAD R13, R13, R32, RZ ;  /* 0x000000200d0d8224 */ /* 0x000fe400078e02ff */
[----:B------:R-:W-:Y:S02]  /*19e0*/  IMAD R14, R217, R230, RZ ;  /* 0x000000e6d90e7224 */ /* 0x000fe400078e02ff */
[----:B------:R-:W-:Y:S01]  /*19f0*/  IMAD.WIDE.U32 R34, R230, R216, R34 ;  /* 0x000000d8e6227225 */ /* 0x000fe200078e0022 */
[----:B------:R-:W-:-:S03]  /*1a00*/  LOP3.LUT R21, R21, 0x18, R12, 0x78, !PT ;  /* 0x0000001815157812 */ /* 0x000fc600078e780c */
[C---:B------:R-:W-:Y:S02]  /*1a10*/  @!P1 IMAD R17, R26.reuse, R33, R17 ;  /* 0x000000211a119224 */ /* 0x040fe400078e0211 */
[----:B------:R-:W-:-:S04]  /*1a20*/  @!P1 IMAD.WIDE.U32 R26, R26, R32, R30 ;  /* 0x000000201a1a9225 */ /* 0x000fc800078e001e */
[-C--:B------:R-:W-:Y:S02]  /*1a30*/  @!P0 IMAD R13, R33, R15.reuse, R13 ;  /* 0x0000000f210d8224 */ /* 0x080fe400078e020d */
[----:B------:R-:W-:Y:S01]  /*1a40*/  @!P0 IMAD.WIDE.U32 R32, R32, R15, R30 ;  /* 0x0000000f20208225 */ /* 0x000fe200078e001e */
[----:B----4-:R-:W-:Y:S02]  /*1a50*/  LEA R220, P3, R34, R28, 0x1 ;  /* 0x0000001c22dc7211 */ /* 0x010fe400078608ff */
[----:B------:R-:W-:Y:S01]  /*1a60*/  @!P2 LOP3.LUT R20, RZ, R10, RZ, 0x33, !PT ;  /* 0x0000000aff14a212 */ /* 0x000fe200078e33ff */
[----:B------:R-:W-:Y:S01]  /*1a70*/  IMAD.IADD R219, R35, 0x1, R14 ;  /* 0x0000000123db7824 */ /* 0x000fe200078e020e */
[----:B------:R-:W-:Y:S01]  /*1a80*/  LOP3.LUT R12, R21, 0x1f20, R12, 0xf8, !PT ;  /* 0x00001f20150c7812 */ /* 0x000fe200078ef80c */
[----:B------:R-:W-:Y:S01]  /*1a90*/  @!P1 IMAD.IADD R17, R27, 0x1, R17 ;  /* 0x000000011b119824 */ /* 0x000fe200078e0211 */
[-C--:B------:R-:W-:Y:S01]  /*1aa0*/  @!P1 LEA R28, P2, R26, R22.reuse, 0x1 ;  /* 0x000000161a1c9211 */ /* 0x080fe200078408ff */
[----:B------:R-:W-:Y:S01]  /*1ab0*/  @!P0 IMAD.IADD R13, R33, 0x1, R13 ;  /* 0x00000001210d8824 */ /* 0x000fe200078e020d */
[----:B------:R-:W-:Y:S01]  /*1ac0*/  @!P0 LEA R22, P5, R32, R22, 0x1 ;  /* 0x0000001620168211 */ /* 0x000fe200078a08ff */
[----:B------:R-:W-:-:S02]  /*1ad0*/  IMAD.IADD R10, R154, 0x1, -R232 ;  /* 0x000000019a0a7824 */ /* 0x000fc400078e0ae8 */
[----:B------:R-:W-:Y:S01]  /*1ae0*/  VIADD R21, R230, 0x40 ;  /* 0x00000040e6157836 */ /* 0x000fe20000000000 */
[----:B------:R-:W-:Y:S02]  /*1af0*/  LEA.HI.X R219, R34, R29, R219, 0x1, P3 ;  /* 0x0000001d22db7211 */ /* 0x000fe400018f0cdb */
[-C--:B------:R-:W-:Y:S02]  /*1b00*/  @!P1 LEA.HI.X R29, R26, R23.reuse, R17, 0x1, P2 ;  /* 0x000000171a1d9211 */ /* 0x080fe400010f0c11 */
[----:B------:R-:W-:Y:S02]  /*1b10*/  @!P0 LEA.HI.X R23, R32, R23, R13, 0x1, P5 ;  /* 0x0000001720178211 */ /* 0x000fe400028f0c0d */
[-C--:B------:R-:W-:Y:S02]  /*1b20*/  ISETP.GE.AND P5, PT, R21, R10.reuse, PT ;  /* 0x0000000a1500720c */ /* 0x080fe40003fa6270 */
[-C--:B------:R-:W-:Y:S01]  /*1b30*/  ISETP.GE.AND P3, PT, R230, R10.reuse, PT ;  /* 0x0000000ae600720c */ /* 0x080fe20003f66270 */
[----:B------:R-:W-:Y:S01]  /*1b40*/  IMAD.SHL.U32 R11, R216, 0x20, RZ ;  /* 0x00000020d80b7824 */ /* 0x000fe200078e00ff */
[----:B------:R-:W-:Y:S01]  /*1b50*/  ISETP.GE.AND P2, PT, R9, R10, PT ;  /* 0x0000000a0900720c */ /* 0x000fe20003f46270 */
[----:B------:R-:W-:Y:S01]  /*1b60*/  IMAD R227, R12, 0x2, R5 ;  /* 0x000000020ce37824 */ /* 0x000fe200078e0205 */
[----:B------:R-:W-:-:S02]  /*1b70*/  SHF.L.U64.HI R14, R216, 0x5, R217 ;  /* 0x00000005d80e7819 */ /* 0x000fc400000102d9 */
[C---:B------:R-:W-:Y:S02]  /*1b80*/  LEA R26, P4, R11.reuse, R220, 0x1 ;  /* 0x000000dc0b1a7211 */ /* 0x040fe400078808ff */
[----:B------:R-:W-:Y:S01]  /*1b90*/  @!PT LDS RZ, [RZ] ;  /* 0x00000000fffff984 */ /* 0x000fe20000000800 */
[----:B------:R-:W-:Y:S01]  /*1ba0*/  @!PT LDS RZ, [RZ] ;  /* 0x00000000fffff984 */ /* 0x000fe20000000800 */
[----:B------:R-:W-:Y:S01]  /*1bb0*/  @!PT LDS RZ, [RZ] ;  /* 0x00000000fffff984 */ /* 0x000fe20000000800 */
[----:B------:R1:W-:Y:S01]  /*1bc0*/  @!P1 LDGSTS.E.BYPASS.LTC128B.128 [R227], desc[UR4][R28.64] ;  /* 0x000000001ce39fae */ /* 0x0003e2000b981a04 */
[----:B------:R-:W-:Y:S01]  /*1bd0*/  SHF.R.S32.HI R12, RZ, 0x1f, R20 ;  /* 0x0000001fff0c7819 */ /* 0x000fe20000011414 */
[C---:B------:R-:W-:Y:S01]  /*1be0*/  VIADD R17, R230.reuse, 0x60 ;  /* 0x00000060e6117836 */ /* 0x040fe20000000000 */
[----:B------:R-:W-:Y:S01]  /*1bf0*/  LEA.HI.X R27, R11, R219, R14, 0x1, P4 ;  /* 0x000000db0b1b7211 */ /* 0x000fe200020f0c0e */
[----:B------:R2:W-:Y:S01]  /*1c00*/  @!P0 LDGSTS.E.BYPASS.LTC128B.128 [R227+0x800], desc[UR4][R22.64] ;  /* 0x0080000016e38fae */ /* 0x0005e2000b981a04 */
[----:B------:R-:W-:Y:S01]  /*1c10*/  VIADD R15, R230, 0x80 ;  /* 0x00000080e60f7836 */ /* 0x000fe20000000000 */
[----:B------:R-:W-:Y:S01]  /*1c20*/  @!P5 LEA R30, P0, R216, R26, 0x6 ;  /* 0x0000001ad81ed211 */ /* 0x000fe200078030ff */
[----:B------:R-:W-:Y:S02]  /*1c30*/  @!P3 IMAD.MOV.U32 R221, RZ, RZ, R219 ;  /* 0x000000ffffddb224 */ /* 0x000fe400078e00db */
[----:B------:R-:W-:Y:S01]  /*1c40*/  VIADD R13, R230, 0xc0 ;  /* 0x000000c0e60d7836 */ /* 0x000fe20000000000 */
[----:B------:R-:W-:Y:S01]  /*1c50*/  @!P5 LEA.HI.X R31, R216, R27, R217, 0x6, P0 ;  /* 0x0000001bd81fd211 */ /* 0x000fe200000f34d9 */
[----:B------:R-:W-:Y:S01]  /*1c60*/  VIADD R11, R230, 0xe0 ;  /* 0x000000e0e60b7836 */ /* 0x000fe20000000000 */
[-C--:B------:R-:W-:Y:S01]  /*1c70*/  ISETP.GE.AND P1, PT, R17, R10.reuse, PT ;  /* 0x0000000a1100720c */ /* 0x080fe20003f26270 */
[----:B------:R-:W-:Y:S01]  /*1c80*/  @!P3 LDGSTS.E.BYPASS.LTC128B.128 [R227+0x1000], desc[UR4][R220.64] ;  /* 0x01000000dce3bfae */ /* 0x000fe2000b981a04 */
[----:B------:R-:W-:-:S02]  /*1c90*/  ISETP.GE.AND P6, PT, R15, R10, PT ;  /* 0x0000000a0f00720c */ /* 0x000fc40003fc6270 */
[-C--:B------:R-:W-:Y:S01]  /*1ca0*/  ISETP.GE.AND P4, PT, R13, R10.reuse, PT ;  /* 0x0000000a0d00720c */ /* 0x080fe20003f86270 */
[----:B------:R-:W-:Y:S01]  /*1cb0*/  @!P2 LDGSTS.E.BYPASS.LTC128B.128 [R227+0x1800], desc[UR4][R26.64] ;  /* 0x018000001ae3afae */ /* 0x000fe2000b981a04 */
[----:B------:R-:W-:-:S03]  /*1cc0*/  ISETP.GE.AND P2, PT, R11, R10, PT ;  /* 0x0000000a0b00720c */ /* 0x000fc60003f46270 */
[----:B------:R3:W-:Y:S01]  /*1cd0*/  @!P5 LDGSTS.E.BYPASS.LTC128B.128 [R227+0x2000], desc[UR4][R30.64] ;  /* 0x020000001ee3dfae */ /* 0x0007e2000b981a04 */
[----:B-1----:R-:W-:-:S04]  /*1ce0*/  IMAD.WIDE.U32 R28, R24, R20, RZ ;  /* 0x00000014181c7225 */ /* 0x002fc800078e00ff */
[----:B--2---:R-:W-:-:S04]  /*1cf0*/  IMAD R23, R25, R20, RZ ;  /* 0x0000001419177224 */ /* 0x004fc800078e02ff */
[----:B------:R-:W-:Y:S02]  /*1d00*/  IMAD R24, R12, R24, R23 ;  /* 0x000000180c187224 */ /* 0x000fe400078e0217 */
[----:B------:R-:W-:-:S05]  /*1d10*/  VIADD R23, R230, 0xa0 ;  /* 0x000000a0e6177836 */ /* 0x000fca0000000000 */
[----:B------:R-:W-:Y:S01]  /*1d20*/  ISETP.GE.AND P5, PT, R23, R10, PT ;  /* 0x0000000a1700720c */ /* 0x000fe20003fa6270 */
[--C-:B------:R-:W-:Y:S01]  /*1d30*/  @!P6 IMAD.MOV.U32 R34, RZ, RZ, R26.reuse ;  /* 0x000000ffff22e224 */ /* 0x100fe200078e001a */
[C---:B------:R-:W-:Y:S01]  /*1d40*/  @!P1 LEA R36, P0, R216.reuse, R26, 0x7 ;  /* 0x0000001ad8249211 */ /* 0x040fe200078038ff */
[--C-:B------:R-:W-:Y:S02]  /*1d50*/  @!P6 IMAD.MOV.U32 R35, RZ, RZ, R27.reuse ;  /* 0x000000ffff23e224 */ /* 0x100fe400078e001b */
[--C-:B------:R-:W-:Y:S02]  /*1d60*/  @!P4 IMAD.MOV.U32 R32, RZ, RZ, R26.reuse ;  /* 0x000000ffff20c224 */ /* 0x100fe400078e001a */
[----:B------:R-:W-:Y:S01]  /*1d70*/  @!P4 IMAD.MOV.U32 R33, RZ, RZ, R27 ;  /* 0x000000ffff21c224 */ /* 0x000fe200078e001b */
[----:B------:R-:W-:Y:S01]  /*1d80*/  @!P1 LEA.HI.X R37, R216, R27, R217, 0x7, P0 ;  /* 0x0000001bd8259211 */ /* 0x000fe200000f3cd9 */
[----:B---3--:R-:W-:Y:S02]  /*1d90*/  @!P2 IMAD.MOV.U32 R30, RZ, RZ, R26 ;  /* 0x000000ffff1ea224 */ /* 0x008fe400078e001a */
[----:B------:R-:W-:-:S02]  /*1da0*/  @!P2 IMAD.MOV.U32 R31, RZ, RZ, R27 ;  /* 0x000000ffff1fa224 */ /* 0x000fc400078e001b */
[C---:B------:R-:W-:Y:S01]  /*1db0*/  @!P6 IMAD R16, R217.reuse, 0xc0, RZ ;  /* 0x000000c0d910e824 */ /* 0x040fe200078e02ff */
[C---:B------:R-:W-:Y:S01]  /*1dc0*/  @!P5 LEA R26, P0, R216.reuse, R26, 0x8 ;  /* 0x0000001ad81ad211 */ /* 0x040fe200078040ff */
[C---:B------:R-:W-:Y:S01]  /*1dd0*/  @!P6 IMAD.WIDE.U32 R34, R216.reuse, 0xc0, R34 ;  /* 0x000000c0d822e825 */ /* 0x040fe200078e0022 */
[----:B------:R1:W-:Y:S03]  /*1de0*/  @!P1 LDGSTS.E.BYPASS.LTC128B.128 [R227+0x2800], desc[UR4][R36.64] ;  /* 0x0280000024e39fae */ /* 0x0003e6000b981a04 */
[----:B------:R-:W-:Y:S02]  /*1df0*/  @!P4 IMAD R14, R217, 0x140, RZ ;  /* 0x00000140d90ec824 */ /* 0x000fe400078e02ff */
[C---:B------:R-:W-:Y:S01]  /*1e00*/  @!P4 IMAD.WIDE.U32 R32, R216.reuse, 0x140, R32 ;  /* 0x00000140d820c825 */ /* 0x040fe200078e0020 */
[----:B------:R-:W-:-:S03]  /*1e10*/  @!P5 LEA.HI.X R27, R216, R27, R217, 0x8, P0 ;  /* 0x0000001bd81bd211 */ /* 0x000fc600000f44d9 */
[----:B------:R-:W-:Y:S02]  /*1e20*/  @!P2 IMAD R12, R217, 0x180, RZ ;  /* 0x00000180d90ca824 */ /* 0x000fe400078e02ff */
[----:B------:R-:W-:-:S04]  /*1e30*/  @!P2 IMAD.WIDE.U32 R30, R216, 0x180, R30 ;  /* 0x00000180d81ea825 */ /* 0x000fc800078e001e */
[----:B------:R-:W-:Y:S02]  /*1e40*/  @!P6 IMAD.IADD R35, R35, 0x1, R16 ;  /* 0x000000012323e824 */ /* 0x000fe400078e0210 */
[----:B------:R-:W-:Y:S02]  /*1e50*/  @!P4 IMAD.IADD R33, R33, 0x1, R14 ;  /* 0x000000012121c824 */ /* 0x000fe400078e020e */
[----:B------:R-:W-:Y:S01]  /*1e60*/  @!P2 IMAD.IADD R31, R31, 0x1, R12 ;  /* 0x000000011f1fa824 */ /* 0x000fe200078e020c */
[----:B------:R1:W-:Y:S04]  /*1e70*/  @!P6 LDGSTS.E.BYPASS.LTC128B.128 [R227+0x3000], desc[UR4][R34.64] ;  /* 0x0300000022e3efae */ /* 0x0003e8000b981a04 */
[----:B------:R1:W-:Y:S04]  /*1e80*/  @!P5 LDGSTS.E.BYPASS.LTC128B.128 [R227+0x3800], desc[UR4][R26.64] ;  /* 0x038000001ae3dfae */ /* 0x0003e8000b981a04 */
[----:B------:R1:W-:Y:S04]  /*1e90*/  @!P4 LDGSTS.E.BYPASS.LTC128B.128 [R227+0x4000], desc[UR4][R32.64] ;  /* 0x0400000020e3cfae */ /* 0x0003e8000b981a04 */
[----:B------:R1:W-:Y:S04]  /*1ea0*/  @!P2 LDGSTS.E.BYPASS.LTC128B.128 [R227+0x4800], desc[UR4][R30.64] ;  /* 0x048000001ee3afae */ /* 0x0003e8000b981a04 */
[----:B------:R-:W0:Y:S01]  /*1eb0*/  LDGDEPBAR ;  /* 0x00000000000079af */ /* 0x000e220000000000 */
[----:B------:R-:W-:Y:S01]  /*1ec0*/  IADD3 R28, P1, PT, R8, R28, RZ ;  /* 0x0000001c081c7210 */ /* 0x000fe20007f3e0ff */
[----:B------:R-:W-:-:S04]  /*1ed0*/  IMAD.IADD R29, R29, 0x1, R24 ;  /* 0x000000011d1d7824 */ /* 0x000fc800078e0218 */
[----:B------:R-:W-:Y:S02]  /*1ee0*/  IMAD.X R29, R0, 0x1, R29, P1 ;  /* 0x00000001001d7824 */ /* 0x000fe400008e061d */
[----:B------:R-:W-:Y:S02]  /*1ef0*/  IMAD R0, R7, R230, RZ ;  /* 0x000000e607007224 */ /* 0x000fe400078e02ff */
[----:B------:R-:W-:Y:S01]  /*1f00*/  IMAD.WIDE.U32 R28, R230, R6, R28 ;  /* 0x00000006e61c7225 */ /* 0x000fe200078e001c */
[----:B------:R-:W-:-:S06]  /*1f10*/  DEPBAR.LE SB0, 0x0 ;  /* 0x000080000000791a */ /* 0x000fcc0000000000 */
[----:B------:R-:W-:Y:S05]  /*1f20*/  WARPSYNC.ALL ;  /* 0x0000000000007948 */ /* 0x000fea0003800000 */
[----:B------:R-:W-:Y:S01]  /*1f30*/  IMAD.IADD R223, R29, 0x1, R0 ;  /* 0x000000011ddf7824 */ /* 0x000fe200078e0200 */
[----:B-----5:R-:W-:Y:S01]  /*1f40*/  LEA R222, P2, R28, R18, 0x1 ;  /* 0x000000121cde7211 */ /* 0x020fe200078408ff */
[----:B------:R-:W-:Y:S01]  /*1f50*/  IMAD.SHL.U32 R0, R6, 0x20, RZ ;  /* 0x0000002006007824 */ /* 0x000fe200078e00ff */
[-C--:B------:R-:W-:Y:S02]  /*1f60*/  ISETP.GE.AND P0, PT, R9, R10.reuse, PT ;  /* 0x0000000a0900720c */ /* 0x080fe40003f06270 */
[----:B------:R-:W-:Y:S01]  /*1f70*/  LEA.HI.X R223, R28, R19, R223, 0x1, P2 ;  /* 0x000000131cdf7211 */ /* 0x000fe200010f0cdf */
[----:B------:R-:W-:Y:S01]  /*1f80*/  BAR.SYNC.DEFER_BLOCKING 0x0 ;  /* 0x0000000000007b1d */ /* 0x000fe20000010000 */
[----:B------:R-:W-:-:S02]  /*1f90*/  ISETP.GE.AND P1, PT, R21, R10, PT ;  /* 0x0000000a1500720c */ /* 0x000fc40003f26270 */
[----:B------:R-:W-:Y:S02]  /*1fa0*/  SHF.L.U64.HI R8, R6, 0x5, R7 ;  /* 0x0000000506087819 */ /* 0x000fe40000010207 */
[----:B------:R-:W-:Y:S02]  /*1fb0*/  LEA R12, P2, R0, R222, 0x1 ;  /* 0x000000de000c7211 */ /* 0x000fe400078408ff */
[-C--:B------:R-:W-:Y:S02]  /*1fc0*/  ISETP.GE.AND P5, PT, R15, R10.reuse, PT ;  /* 0x0000000a0f00720c */ /* 0x080fe40003fa6270 */
[-C--:B------:R-:W-:Y:S02]  /*1fd0*/  ISETP.GE.AND P6, PT, R17, R10.reuse, PT ;  /* 0x0000000a1100720c */ /* 0x080fe40003fc6270 */
[-C--:B------:R-:W-:Y:S01]  /*1fe0*/  ISETP.GE.AND P4, PT, R23, R10.reuse, PT ;  /* 0x0000000a1700720c */ /* 0x080fe20003f86270 */
[----:B------:R-:W-:Y:S01]  /*1ff0*/  @!PT LDS RZ, [RZ] ;  /* 0x00000000fffff984 */ /* 0x000fe20000000800 */
[----:B------:R-:W-:Y:S01]  /*2000*/  @!PT LDS RZ, [RZ] ;  /* 0x00000000fffff984 */ /* 0x000fe20000000800 */
[----:B------:R-:W-:Y:S01]  /*2010*/  @!PT LDS RZ, [RZ] ;  /* 0x00000000fffff984 */ /* 0x000fe20000000800 */
[----:B------:R-:W-:Y:S04]  /*2020*/  @!P3 LDGSTS.E.BYPASS.LTC128B.128 [R227+0x5000], desc[UR4][R222.64] ;  /* 0x05000000dee3bfae */ /* 0x000fe8000b981a04 */
[----:B------:R-:W-:Y:S01]  /*2030*/  @P3 STS.128 [R227+0x5000], RZ ;  /* 0x005000ffe3003388 */ /* 0x000fe20000000c00 */
[----:B------:R-:W-:-:S02]  /*2040*/  ISETP.GE.AND P3, PT, R13, R10, PT ;  /* 0x0000000a0d00720c */ /* 0x000fc40003f66270 */
[----:B------:R-:W-:Y:S01]  /*2050*/  LEA.HI.X R13, R0, R223, R8, 0x1, P2 ;  /* 0x000000df000d7211 */ /* 0x000fe200010f0c08 */
[----:B------:R-:W-:Y:S01]  /*2060*/  @P0 STS.128 [R227+0x5800], RZ ;  /* 0x005800ffe3000388 */ /* 0x000fe20000000c00 */
[----:B------:R-:W-:Y:S01]  /*2070*/  IMAD.SHL.U32 R8, R215, 0x10, RZ ;  /* 0x00000010d7087824 */ /* 0x000fe200078e00ff */
[----:B------:R-:W-:Y:S02]  /*2080*/  ISETP.GE.AND P2, PT, R11, R10, PT ;  /* 0x0000000a0b00720c */ /* 0x000fe40003f46270 */
[----:B------:R-:W-:Y:S01]  /*2090*/  @!PT LDS RZ, [RZ] ;  /* 0x00000000fffff984 */ /* 0x000fe20000000800 */
[----:B------:R-:W-:Y:S01]  /*20a0*/  @!PT LDS RZ, [RZ] ;  /* 0x00000000fffff984 */ /* 0x000fe20000000800 */
[----:B------:R-:W-:Y:S01]  /*20b0*/  @!PT LDS RZ, [RZ] ;  /* 0x00000000fffff984 */ /* 0x000fe20000000800 */
[----:B------:R2:W-:Y:S01]  /*20c0*/  @!P0 LDGSTS.E.BYPASS.LTC128B.128 [R227+0x5800], desc[UR4][R12.64] ;  /* 0x058000000ce38fae */ /* 0x0005e2000b981a04 */
[----:B------:R-:W-:Y:S02]  /*20d0*/  @!P1 LEA R18, P0, R6, R12, 0x6 ;  /* 0x0000000c06129211 */ /* 0x000fe400078030ff */
[----:B------:R-:W-:Y:S02]  /*20e0*/  LOP3.LUT R14, R155, 0xc0, RZ, 0xc0, !PT ;  /* 0x000000c09b0e7812 */ /* 0x000fe400078ec0ff */
[----:B------:R-:W-:-:S02]  /*20f0*/  LOP3.LUT R0, R8, 0x100, RZ, 0xc0, !PT ;  /* 0x0000010008007812 */ /* 0x000fc400078ec0ff */
[----:B------:R-:W-:Y:S02]  /*2100*/  @!P1 LEA.HI.X R19, R6, R13, R7, 0x6, P0 ;  /* 0x0000000d06139211 */ /* 0x000fe400000f3407 */
[----:B------:R-:W-:Y:S01]  /*2110*/  SHF.R.U32.HI R9, RZ, 0x1, R215 ;  /* 0x00000001ff097819 */ /* 0x000fe200000116d7 */
[----:B------:R-:W-:Y:S01]  /*2120*/  @!P5 IMAD R10, R7, 0xc0, RZ ;  /* 0x000000c0070ad824 */ /* 0x000fe200078e02ff */
[----:B------:R-:W-:Y:S01]  /*2130*/  LOP3.LUT R8, R8, 0x3e00, RZ, 0xc0, !PT ;  /* 0x00003e0008087812 */ /* 0x000fe200078ec0ff */
[----:B------:R-:W-:Y:S01]  /*2140*/  @!P5 IMAD.WIDE.U32 R16, R6, 0xc0, R12 ;  /* 0x000000c00610d825 */ /* 0x000fe200078e000c */
[----:B------:R-:W-:Y:S01]  /*2150*/  LOP3.LUT R152, R152, 0x18, RZ, 0xc0, !PT ;  /* 0x0000001898987812 */ /* 0x000fe200078ec0ff */
[----:B------:R-:W-:Y:S01]  /*2160*/  @P1 STS.128 [R227+0x6000], RZ ;  /* 0x006000ffe3001388 */ /* 0x000fe20000000c00 */
[----:B------:R-:W-:Y:S02]  /*2170*/  LOP3.LUT R15, R14, 0x8, R215, 0xf8, !PT ;  /* 0x000000080e0f7812 */ /* 0x000fe400078ef8d7 */
[----:B------:R-:W-:Y:S01]  /*2180*/  LOP3.LUT R0, R0, 0x20, R155, 0xf8, !PT ;  /* 0x0000002000007812 */ /* 0x000fe200078ef89b */
[----:B------:R-:W-:Y:S01]  /*2190*/  @!PT LDS RZ, [RZ] ;  /* 0x00000000fffff984 */ /* 0x000fe20000000800 */
[----:B------:R-:W-:Y:S01]  /*21a0*/  @!PT LDS RZ, [RZ] ;  /* 0x00000000fffff984 */ /* 0x000fe20000000800 */
[----:B------:R-:W-:Y:S01]  /*21b0*/  @!PT LDS RZ, [RZ] ;  /* 0x00000000fffff984 */ /* 0x000fe20000000800 */
[----:B------:R3:W-:Y:S01]  /*21c0*/  @!P1 LDGSTS.E.BYPASS.LTC128B.128 [R227+0x6000], desc[UR4][R18.64] ;  /* 0x0600000012e39fae */ /* 0x0007e2000b981a04 */
[----:B------:R-:W-:Y:S01]  /*21d0*/  LOP3.LUT R9, R14, 0x8, R9, 0xf8, !PT ;  /* 0x000000080e097812 */ /* 0x000fe200078ef809 */
[----:B------:R-:W-:Y:S01]  /*21e0*/  @!P5 IMAD.IADD R11, R17, 0x1, R10 ;  /* 0x00000001110bd824 */ /* 0x000fe200078e020a */
[----:B------:R-:W-:Y:S01]  /*21f0*/  @!P6 LEA R14, P1, R6, R12, 0x7 ;  /* 0x0000000c060ee211 */ /* 0x000fe200078238ff */
[----:B------:R-:W-:Y:S01]  /*2200*/  @!P3 IMAD.MOV.U32 R24, RZ, RZ, R12 ;  /* 0x000000ffff18b224 */ /* 0x000fe200078e000c */
[----:B------:R-:W-:Y:S01]  /*2210*/  LOP3.LUT R8, R8, 0x20, R155, 0xf8, !PT ;  /* 0x0000002008087812 */ /* 0x000fe200078ef89b */
[--C-:B------:R-:W-:Y:S01]  /*2220*/  @!P3 IMAD.MOV.U32 R25, RZ, RZ, R13.reuse ;  /* 0x000000ffff19b224 */ /* 0x100fe200078e000d */
[----:B------:R-:W-:Y:S01]  /*2230*/  LOP3.LUT R0, R0, R15, R152, 0xf6, !PT ;  /* 0x0000000f00007212 */ /* 0x000fe200078ef698 */
[----:B------:R-:W-:Y:S01]  /*2240*/  @!P5 IMAD.MOV.U32 R10, RZ, RZ, R16 ;  /* 0x000000ffff0ad224 */ /* 0x000fe200078e0010 */
[----:B------:R-:W-:Y:S01]  /*2250*/  LOP3.LUT R152, R9, R152, RZ, 0x3c, !PT ;  /* 0x0000009809987212 */ /* 0x000fe200078e3cff */
[----:B------:R-:W-:Y:S01]  /*2260*/  @!P2 IMAD.MOV.U32 R16, RZ, RZ, R12 ;  /* 0x000000ffff10a224 */ /* 0x000fe200078e000c */
[C---:B--2---:R-:W-:Y:S01]  /*2270*/  @!P4 LEA R12, P0, R6.reuse, R12, 0x8 ;  /* 0x0000000c060cc211 */ /* 0x044fe200078040ff */
[----:B------:R-:W-:Y:S01]  /*2280*/  @!P2 IMAD.MOV.U32 R17, RZ, RZ, R13 ;  /* 0x000000ffff11a224 */ /* 0x000fe200078e000d */
[-C--:B------:R-:W-:Y:S01]  /*2290*/  @!P6 LEA.HI.X R15, R6, R13.reuse, R7, 0x7, P1 ;  /* 0x0000000d060fe211 */ /* 0x080fe200008f3c07 */
[----:B------:R-:W-:Y:S01]  /*22a0*/  @!P3 IMAD R22, R7, 0x140, RZ ;  /* 0x000001400716b824 */ /* 0x000fe200078e02ff */
[----:B------:R-:W-:Y:S01]  /*22b0*/  LOP3.LUT R9, R8, 0x100, R155, 0xf8, !PT ;  /* 0x0000010008097812 */ /* 0x000fe200078ef89b */
[C---:B------:R-:W-:Y:S01]  /*22c0*/  @!P3 IMAD.WIDE.U32 R24, R6.reuse, 0x140, R24 ;  /* 0x000001400618b825 */ /* 0x040fe200078e0018 */
[----:B------:R-:W-:Y:S01]  /*22d0*/  @!P4 LEA.HI.X R13, R6, R13, R7, 0x8, P0 ;  /* 0x0000000d060dc211 */ /* 0x000fe200000f4407 */
[----:B------:R-:W-:Y:S01]  /*22e0*/  @P6 STS.128 [R227+0x6800], RZ ;  /* 0x006800ffe3006388 */ /* 0x000fe20000000c00 */
[----:B------:R-:W-:Y:S01]  /*22f0*/  LOP3.LUT R214, R9, R152, RZ, 0xfc, !PT ;  /* 0x0000009809d67212 */ /* 0x000fe200078efcff */
[----:B------:R-:W-:-:S02]  /*2300*/  @!P2 IMAD R20, R7, 0x180, RZ ;  /* 0x000001800714a824 */ /* 0x000fc400078e02ff */
[----:B------:R-:W-:Y:S01]  /*2310*/  @!P2 IMAD.WIDE.U32 R16, R6, 0x180, R16 ;  /* 0x000001800610a825 */ /* 0x000fe200078e0010 */
[----:B------:R-:W-:Y:S01]  /*2320*/  @!PT LDS RZ, [RZ] ;  /* 0x00000000fffff984 */ /* 0x000fe20000000800 */
[----:B------:R-:W-:Y:S01]  /*2330*/  @!PT LDS RZ, [RZ] ;  /* 0x00000000fffff984 */ /* 0x000fe20000000800 */
[----:B------:R-:W-:Y:S01]  /*2340*/  @!PT LDS RZ, [RZ] ;  /* 0x00000000fffff984 */ /* 0x000fe20000000800 */
[----:B------:R-:W-:Y:S03]  /*2350*/  @!P6 LDGSTS.E.BYPASS.LTC128B.128 [R227+0x6800], desc[UR4][R14.64] ;  /* 0x068000000ee3efae */ /* 0x000fe6000b981a04 */
[----:B------:R-:W-:Y:S01]  /*2360*/  @!P3 IMAD.IADD R23, R25, 0x1, R22 ;  /* 0x000000011917b824 */ /* 0x000fe200078e0216 */
[----:B------:R-:W-:Y:S01]  /*2370*/  @P5 STS.128 [R227+0x7000], RZ ;  /* 0x007000ffe3005388 */ /* 0x000fe20000000c00 */
[----:B------:R-:W-:Y:S02]  /*2380*/  @!P3 IMAD.MOV.U32 R22, RZ, RZ, R24 ;  /* 0x000000ffff16b224 */ /* 0x000fe400078e0018 */
[----:B------:R-:W-:Y:S01]  /*2390*/  @!P2 IMAD.IADD R21, R17, 0x1, R20 ;  /* 0x000000011115a824 */ /* 0x000fe200078e0214 */
[----:B------:R-:W-:Y:S01]  /*23a0*/  @!PT LDS RZ, [RZ] ;  /* 0x00000000fffff984 */ /* 0x000fe20000000800 */
[----:B------:R-:W-:Y:S01]  /*23b0*/  @!PT LDS RZ, [RZ] ;  /* 0x00000000fffff984 */ /* 0x000fe20000000800 */
[----:B------:R-:W-:Y:S01]  /*23c0*/  @!PT LDS RZ, [RZ] ;  /* 0x00000000fffff984 */ /* 0x000fe20000000800 */
[----:B------:R2:W-:Y:S01]  /*23d0*/  @!P5 LDGSTS.E.BYPASS.LTC128B.128 [R227+0x7000], desc[UR4][R10.64] ;  /* 0x070000000ae3dfae */ /* 0x0005e2000b981a04 */
[----:B------:R-:W-:-:S02]  /*23e0*/  @!P2 IMAD.MOV.U32 R20, RZ, RZ, R16 ;  /* 0x000000ffff14a224 */ /* 0x000fc400078e0010 */
[--C-:B------:R-:W-:Y:S01]  /*23f0*/  IMAD R213, R0, 0x2, R5.reuse ;  /* 0x0000000200d57824 */ /* 0x100fe200078e0205 */
[----:B------:R-:W-:Y:S01]  /*2400*/  @P4 STS.128 [R227+0x7800], RZ ;  /* 0x007800ffe3004388 */ /* 0x000fe20000000c00 */
[----:B------:R-:W-:-:S03]  /*2410*/  IMAD R214, R214, 0x2, R5 ;  /* 0x00000002d6d67824 */ /* 0x000fc600078e0205 */
[----:B------:R-:W-:Y:S01]  /*2420*/  @!PT LDS RZ, [RZ] ;  /* 0x00000000fffff984 */ /* 0x000fe20000000800 */
[----:B------:R-:W-:Y:S01]  /*2430*/  @!PT LDS RZ, [RZ] ;  /* 0x00000000fffff984 */ /* 0x000fe20000000800 */
[----:B------:R-:W-:Y:S01]  /*2440*/  @!PT LDS RZ, [RZ] ;  /* 0x00000000fffff984 */ /* 0x000fe20000000800 */
[----:B------:R4:W-:Y:S04]  /*2450*/  @!P4 LDGSTS.E.BYPASS.LTC128B.128 [R227+0x7800], desc[UR4][R12.64] ;  /* 0x078000000ce3cfae */ /* 0x0009e8000b981a04 */
[----:B------:R-:W-:Y:S04]  /*2460*/  @P3 STS.128 [R227+0x8000], RZ ;  /* 0x008000ffe3003388 */ /* 0x000fe80000000c00 */
[----:B------:R-:W-:Y:S01]  /*2470*/  @!PT LDS RZ, [RZ] ;  /* 0x00000000fffff984 */ /* 0x000fe20000000800 */
[----:B------:R-:W-:Y:S01]  /*2480*/  @!PT LDS RZ, [RZ] ;  /* 0x00000000fffff984 */ /* 0x000fe20000000800 */
[----:B------:R-:W-:Y:S01]  /*2490*/  @!PT LDS RZ, [RZ] ;  /* 0x00000000fffff984 */ /* 0x000fe20000000800 */
[----:B------:R-:W-:Y:S04]  /*24a0*/  @!P3 LDGSTS.E.BYPASS.LTC128B.128 [R227+0x8000], desc[UR4][R22.64] ;  /* 0x0800000016e3bfae */ /* 0x000fe8000b981a04 */
[----:B------:R-:W-:Y:S04]  /*24b0*/  @P2 STS.128 [R227+0x8800], RZ ;  /* 0x008800ffe3002388 */ /* 0x000fe80000000c00 */
[----:B------:R-:W-:Y:S01]  /*24c0*/  @!PT LDS RZ, [RZ] ;  /* 0x00000000fffff984 */ /* 0x000fe20000000800 */
[----:B------:R-:W-:Y:S01]  /*24d0*/  @!PT LDS RZ, [RZ] ;  /* 0x00000000fffff984 */ /* 0x000fe20000000800 */
[----:B------:R-:W-:Y:S01]  /*24e0*/  @!PT LDS RZ, [RZ] ;  /* 0x00000000fffff984 */ /* 0x000fe20000000800 */
[----:B------:R4:W-:Y:S04]  /*24f0*/  @!P2 LDGSTS.E.BYPASS.LTC128B.128 [R227+0x8800], desc[UR4][R20.64] ;  /* 0x0880000014e3afae */ /* 0x0009e8000b981a04 */
[----:B---3--:R-:W-:Y:S04]  /*2500*/  LDSM.16.M88.4 R16, [R214] ;  /* 0x00000000d610783b */ /* 0x008fe80000000200 */
[----:B--2---:R-:W4:Y:S01]  /*2510*/  LDSM.16.M88.4 R8, [R213+0x1000] ;  /* 0x00100000d508783b */ /* 0x004f220000000200 */
[----:B------:R-:W-:Y:S01]  /*2520*/  IMAD.MOV.U32 R153, RZ, RZ, 0x20 ;  /* 0x00000020ff997424 */ /* 0x000fe200078e00ff */
[----:B------:R-:W-:-:S02]  /*2530*/  LOP3.LUT P0, RZ, R215, 0x4, RZ, 0xc0, !PT ;  /* 0x00000004d7ff7812 */ /* 0x000fc4000780c0ff */
[----:B------:R-:W2:Y:S02]  /*2540*/  LDSM.16.M88.4 R128, [R213+0x1400] ;  /* 0x00140000d580783b */ /* 0x000ea40000000200 */
[----:B------:R-:W-:Y:S02]  /*2550*/  SEL R153, R153, 0xffffffe0, !P0 ;  /* 0xffffffe099997807 */ /* 0x000fe40004000000 */
[----:B------:R-:W3:Y:S03]  /*2560*/  LDSM.16.M88.4 R120, [R213+0x1800] ;  /* 0x00180000d578783b */ /* 0x000ee60000000200 */
[--C-:B------:R-:W-:Y:S01]  /*2570*/  IMAD.IADD R148, R214, 0x1, R153.reuse ;  /* 0x00000001d6947824 */ /* 0x100fe200078e0299 */
[----:B------:R-:W3:Y:S01]  /*2580*/  LDSM.16.M88.4 R112, [R213+0x1c00] ;  /* 0x001c0000d570783b */ /* 0x000ee20000000200 */
[----:B------:R-:W-:-:S03]  /*2590*/  IMAD.IADD R0, R213, 0x1, R153 ;  /* 0x00000001d5007824 */ /* 0x000fc600078e0299 */
[----:B------:R-:W3:Y:S04]  /*25a0*/  LDSM.16.M88.4 R104, [R213+0x2000] ;  /* 0x00200000d568783b */ /* 0x000ee80000000200 */
        /* <DEDUP_REMOVED lines=8> */
[----:B-1----:R-:W1:Y:S04]  /*2630*/  LDSM.16.M88.4 R32, [R213+0x4400] ;  /* 0x00440000d520783b */ /* 0x002e680000000200 */
[----:B------:R-:W1:Y:S04]  /*2640*/  LDSM.16.M88.4 R24, [R213+0x4800] ;  /* 0x00480000d518783b */ /* 0x000e680000000200 */
[----:B------:R-:W1:Y:S04]  /*2650*/  LDSM.16.M88.4 R140, [R213+0x4c00] ;  /* 0x004c0000d58c783b */ /* 0x000e680000000200 */
[----:B------:R-:W-:Y:S04]  /*2660*/  LDSM.16.M88.4 R148, [R148] ;  /* 0x000000009494783b */ /* 0x000fe80000000200 */
[----:B------:R-:W1:Y:S01]  /*2670*/  LDSM.16.M88.4 R136, [R0+0x1000] ;  /* 0x001000000088783b */ /* 0x000e620000000200 */
[----:B----4-:R-:W-:Y:S03]  /*2680*/  HMMA.16816.F32 R12, R16, R8, RZ ;  /* 0x00000008100c723c */ /* 0x010fe600000018ff */
[----:B------:R-:W4:Y:S01]  /*2690*/  LDSM.16.M88.4 R144, [R0+0x1400] ;  /* 0x001400000090783b */ /* 0x000f220000000200 */
[----:B------:R-:W-:-:S03]  /*26a0*/  IMAD.SHL.U32 R156, R215, 0x2, RZ ;  /* 0x00000002d79c7824 */ /* 0x000fc600078e00ff */
[----:B------:R-:W0:Y:S01]  /*26b0*/  LDGDEPBAR ;  /* 0x00000000000079af */ /* 0x000e220000000000 */
[----:B------:R-:W-:Y:S01]  /*26c0*/  HMMA.16816.F32 R8, R16, R10, RZ ;  /* 0x0000000a1008723c */ /* 0x000fe200000018ff */
[----:B------:R-:W-:-:S07]  /*26d0*/  LOP3.LUT R157, R156, 0x6, RZ, 0xc0, !PT ;  /* 0x000000069c9d7812 */ /* 0x000fce00078ec0ff */
[----:B--2---:R-:W-:Y:S01]  /*26e0*/  HMMA.16816.F32 R132, R16, R128, RZ ;  /* 0x000000801084723c */ /* 0x004fe200000018ff */
[----:B------:R-:W-:-:S07]  /*26f0*/  IMAD.IADD R157, R232, 0x1, R157 ;  /* 0x00000001e89d7824 */ /* 0x000fce00078e029d */
[C---:B---3--:R-:W-:Y:S08]  /*2700*/  HMMA.16816.F32 R124, R16.reuse, R120, RZ ;  /* 0x00000078107c723c */ /* 0x048ff000000018ff */
[C---:B------:R-:W-:Y:S08]  /*2710*/  HMMA.16816.F32 R116, R16.reuse, R112, RZ ;  /* 0x000000701074723c */ /* 0x040ff000000018ff */
        /* <DEDUP_REMOVED lines=9> */
[C---:B-1----:R-:W-:Y:S08]  /*27b0*/  HMMA.16816.F32 R36, R16.reuse, R32, RZ ;  /* 0x000000201024723c */ /* 0x042ff000000018ff */
        /* <DEDUP_REMOVED lines=16> */
[----:B------:R-:W-:Y:S01]  /*28c0*/  HMMA.16816.F32 R16, R16, R142, RZ ;  /* 0x0000008e1010723c */ /* 0x000fe200000018ff */
[----:B------:R-:W1:Y:S07]  /*28d0*/  LDSM.16.M88.4 R140, [R0+0x1800] ;  /* 0x00180000008c783b */ /* 0x000e6e0000000200 */
[----:B------:R-:W-:Y:S01]  /*28e0*/  HMMA.16816.F32 R12, R148, R136, R12 ;  /* 0x00000088940c723c */ /* 0x000fe2000000180c */
[----:B------:R-:W-:-:S07]  /*28f0*/  VIADD R137, R157, 0x8 ;  /* 0x000000089d897836 */ /* 0x000fce0000000000 */
[----:B------:R-:W-:Y:S01]  /*2900*/  HMMA.16816.F32 R8, R148, R138, R8 ;  /* 0x0000008a9408723c */ /* 0x000fe20000001808 */
[----:B------:R-:W-:Y:S01]  /*2910*/  VIADD R139, R157, 0x1 ;  /* 0x000000019d8b7836 */ /* 0x000fe20000000000 */
[----:B------:R-:W-:Y:S01]  /*2920*/  ISETP.GE.AND P5, PT, R137, R154, PT ;  /* 0x0000009a8900720c */ /* 0x000fe20003fa6270 */
[----:B------:R-:W-:-:S03]  /*2930*/  VIADD R159, R157, 0x9 ;  /* 0x000000099d9f7836 */ /* 0x000fc60000000000 */
[-C--:B------:R-:W-:Y:S02]  /*2940*/  ISETP.GE.AND P6, PT, R139, R154.reuse, PT ;  /* 0x0000009a8b00720c */ /* 0x080fe40003fc6270 */
[----:B------:R-:W2:Y:S01]  /*2950*/  LDSM.16.M88.4 R136, [R0+0x1c00] ;  /* 0x001c00000088783b */ /* 0x000ea20000000200 */
[-C--:B------:R-:W-:Y:S01]  /*2960*/  ISETP.GE.AND P4, PT, R159, R154.reuse, PT ;  /* 0x0000009a9f00720c */ /* 0x080fe20003f86270 */
[C---:B------:R-:W-:Y:S01]  /*2970*/  VIADD R159, R157.reuse, 0x18 ;  /* 0x000000189d9f7836 */ /* 0x040fe20000000000 */
[----:B----4-:R-:W-:Y:S01]  /*2980*/  HMMA.16816.F32 R132, R148, R144, R132 ;  /* 0x000000909484723c */ /* 0x010fe20000001884 */
[C---:B------:R-:W-:Y:S01]  /*2990*/  VIADD R145, R157.reuse, 0x11 ;  /* 0x000000119d917836 */ /* 0x040fe20000000000 */
[-C--:B------:R-:W-:Y:S02]  /*29a0*/  ISETP.GE.AND P0, PT, R157, R154.reuse, PT ;  /* 0x0000009a9d00720c */ /* 0x080fe40003f06270 */
[-C--:B------:R-:W-:Y:S01]  /*29b0*/  ISETP.GE.AND P1, PT, R159, R154.reuse, PT ;  /* 0x0000009a9f00720c */ /* 0x080fe20003f26270 */
[----:B------:R-:W-:Y:S01]  /*29c0*/  VIADD R159, R157, 0x19 ;  /* 0x000000199d9f7836 */ /* 0x000fe20000000000 */
[----:B------:R-:W-:-:S02]  /*29d0*/  ISETP.GE.AND P2, PT, R145, R154, PT ;  /* 0x0000009a9100720c */ /* 0x000fc40003f46270 */
[----:B------:R-:W-:Y:S02]  /*29e0*/  FSEL R144, R14, -INF , !P0 ;  /* 0xff8000000e907808 */ /* 0x000fe40004000000 */
[----:B------:R-:W-:Y:S02]  /*29f0*/  FSEL R145, R12, -INF , !P0 ;  /* 0xff8000000c917808 */ /* 0x000fe40004000000 */
[----:B------:R-:W-:Y:S01]  /*2a00*/  ISETP.GE.AND P0, PT, R159, R154, PT ;  /* 0x0000009a9f00720c */ /* 0x000fe20003f06270 */
[C---:B------:R-:W-:Y:S01]  /*2a10*/  VIADD R159, R157.reuse, 0x20 ;  /* 0x000000209d9f7836 */ /* 0x040fe20000000000 */
[----:B------:R-:W-:Y:S01]  /*2a20*/  HMMA.16816.F32 R128, R148, R146, R128 ;  /* 0x000000929480723c */ /* 0x000fe20000001880 */
[----:B------:R-:W-:Y:S01]  /*2a30*/  VIADD R161, R157, 0x10 ;  /* 0x000000109da17836 */ /* 0x000fe20000000000 */
[----:B------:R-:W-:Y:S02]  /*2a40*/  FSEL R147, R15, -INF , !P6 ;  /* 0xff8000000f937808 */ /* 0x000fe40007000000 */
[----:B------:R-:W-:-:S02]  /*2a50*/  FSEL R146, R13, -INF , !P6 ;  /* 0xff8000000d927808 */ /* 0x000fc40007000000 */
[-C--:B------:R-:W-:Y:S01]  /*2a60*/  ISETP.GE.AND P6, PT, R159, R154.reuse, PT ;  /* 0x0000009a9f00720c */ /* 0x080fe20003fc6270 */
[----:B------:R-:W3:Y:S01]  /*2a70*/  LDSM.16.M88.4 R12, [R0+0x2000] ;  /* 0x00200000000c783b */ /* 0x000ee20000000200 */
[----:B------:R-:W-:Y:S01]  /*2a80*/  VIADD R159, R157, 0x28 ;  /* 0x000000289d9f7836 */ /* 0x000fe20000000000 */
[----:B------:R-:W-:Y:S01]  /*2a90*/  FSEL R158, R9, -INF , !P4 ;  /* 0xff800000099e7808 */ /* 0x000fe20006000000 */
[----:B------:R-:W-:Y:S01]  /*2aa0*/  VIADD R9, R157, 0x29 ;  /* 0x000000299d097836 */ /* 0x000fe20000000000 */
[-C--:B------:R-:W-:Y:S01]  /*2ab0*/  ISETP.GE.AND P3, PT, R161, R154.reuse, PT ;  /* 0x0000009aa100720c */ /* 0x080fe20003f66270 */
[----:B-1----:R-:W-:Y:S01]  /*2ac0*/  HMMA.16816.F32 R120, R148, R142, R120 ;  /* 0x0000008e9478723c */ /* 0x002fe20000001878 */
[----:B------:R-:W-:Y:S02]  /*2ad0*/  FSEL R156, R11, -INF , !P4 ;  /* 0xff8000000b9c7808 */ /* 0x000fe40006000000 */
[----:B------:R-:W-:Y:S02]  /*2ae0*/  ISETP.GE.AND P4, PT, R159, R154, PT ;  /* 0x0000009a9f00720c */ /* 0x000fe40003f86270 */
[----:B------:R-:W-:-:S02]  /*2af0*/  FSEL R143, R134, -INF , !P3 ;  /* 0xff800000868f7808 */ /* 0x000fc40005800000 */
[----:B------:R-:W-:Y:S01]  /*2b00*/  FSEL R159, R132, -INF , !P3 ;  /* 0xff800000849f7808 */ /* 0x000fe20005800000 */
[C---:B------:R-:W-:Y:S01]  /*2b10*/  HMMA.16816.F32 R124, R148.reuse, R140, R124 ;  /* 0x0000008c947c723c */ /* 0x040fe2000000187c */
[----:B------:R-:W-:Y:S02]  /*2b20*/  FSEL R140, R10, -INF , !P5 ;  /* 0xff8000000a8c7808 */ /* 0x000fe40006800000 */
[----:B------:R-:W-:Y:S02]  /*2b30*/  FSEL R141, R8, -INF , !P5 ;  /* 0xff800000088d7808 */ /* 0x000fe40006800000 */
[----:B------:R-:W-:Y:S02]  /*2b40*/  ISETP.GE.AND P3, PT, R9, R154, PT ;  /* 0x0000009a0900720c */ /* 0x000fe40003f66270 */
[----:B------:R-:W1:Y:S01]  /*2b50*/  LDSM.16.M88.4 R8, [R0+0x2400] ;  /* 0x002400000008783b */ /* 0x000e620000000200 */
[----:B--2---:R-:W-:Y:S01]  /*2b60*/  HMMA.16816.F32 R116, R148, R136, R116 ;  /* 0x000000889474723c */ /* 0x004fe20000001874 */
[----:B------:R-:W-:Y:S01]  /*2b70*/  VIADD R137, R157, 0x38 ;  /* 0x000000389d897836 */ /* 0x000fe20000000000 */
[----:B------:R-:W-:Y:S01]  /*2b80*/  FSEL R131, R131, -INF , !P0 ;  /* 0xff80000083837808 */ /* 0x000fe20004000000 */
[----:B------:R-:W-:Y:S01]  /*2b90*/  VIADD R161, R157, 0x21 ;  /* 0x000000219da17836 */ /* 0x000fe20000000000 */
[----:B------:R-:W-:-:S02]  /*2ba0*/  FSEL R129, R129, -INF , !P0 ;  /* 0xff80000081817808 */ /* 0x000fc40004000000 */
[-C--:B------:R-:W-:Y:S01]  /*2bb0*/  ISETP.GE.AND P0, PT, R137, R154.reuse, PT ;  /* 0x0000009a8900720c */ /* 0x080fe20003f06270 */
[----:B------:R-:W-:Y:S01]  /*2bc0*/  VIADD R137, R157, 0x39 ;  /* 0x000000399d897836 */ /* 0x000fe20000000000 */
[----:B------:R-:W-:-:S03]  /*2bd0*/  ISETP.GE.AND P5, PT, R161, R154, PT ;  /* 0x0000009aa100720c */ /* 0x000fc60003fa6270 */
[----:B------:R-:W-:Y:S02]  /*2be0*/  FSEL R132, R126, -INF , !P6 ;  /* 0xff8000007e847808 */ /* 0x000fe40007000000 */
[----:B------:R-:W-:Y:S02]  /*2bf0*/  FSEL R134, R124, -INF , !P6 ;  /* 0xff8000007c867808 */ /* 0x000fe40007000000 */
[----:B------:R-:W-:Y:S02]  /*2c00*/  ISETP.GE.AND P6, PT, R137, R154, PT ;  /* 0x0000009a8900720c */ /* 0x000fe40003fc6270 */
[----:B------:R-:W-:Y:S02]  /*2c10*/  FSEL R136, R127, -INF , !P5 ;  /* 0xff8000007f887808 */ /* 0x000fe40006800000 */
[----:B------:R-:W-:Y:S02]  /*2c20*/  FSEL R137, R125, -INF , !P5 ;  /* 0xff8000007d897808 */ /* 0x000fe40006800000 */
[----:B------:R-:W2:Y:S01]  /*2c30*/  LDSM.16.M88.4 R124, [R0+0x2800] ;  /* 0x00280000007c783b */ /* 0x000ea20000000200 */
[----:B------:R-:W-:Y:S01]  /*2c40*/  HMMA.16816.F32 R112, R148, R138, R112 ;  /* 0x0000008a9470723c */ /* 0x000fe20000001870 */
[----:B------:R-:W-:Y:S01]  /*2c50*/  VIADD R161, R157, 0x30 ;  /* 0x000000309da17836 */ /* 0x000fe20000000000 */
[----:B------:R-:W-:-:S06]  /*2c60*/  FSEL R123, R123, -INF , !P3 ;  /* 0xff8000007b7b7808 */ /* 0x000fcc0005800000 */
[C---:B---3--:R-:W-:Y:S01]  /*2c70*/  HMMA.16816.F32 R108, R148.reuse, R12, R108 ;  /* 0x0000000c946c723c */ /* 0x048fe2000000186c */
[----:B------:R-:W-:Y:S01]  /*2c80*/  VIADD R13, R157, 0x48 ;  /* 0x000000489d0d7836 */ /* 0x000fe20000000000 */
[----:B------:R-:W-:Y:S02]  /*2c90*/  FSEL R121, R121, -INF , !P3 ;  /* 0xff80000079797808 */ /* 0x000fe40005800000 */
[----:B------:R-:W-:Y:S02]  /*2ca0*/  FSEL R135, R135, -INF , !P2 ;  /* 0xff80000087877808 */ /* 0x000fe40005000000 */
[----:B------:R-:W-:Y:S02]  /*2cb0*/  FSEL R133, R133, -INF , !P2 ;  /* 0xff80000085857808 */ /* 0x000fe40005000000 */
[-C--:B------:R-:W-:Y:S01]  /*2cc0*/  ISETP.GE.AND P3, PT, R13, R154.reuse, PT ;  /* 0x0000009a0d00720c */ /* 0x080fe20003f66270 */
[----:B------:R-:W-:Y:S01]  /*2cd0*/  VIADD R13, R157, 0x49 ;  /* 0x000000499d0d7836 */ /* 0x000fe20000000000 */
[----:B------:R-:W-:Y:S01]  /*2ce0*/  ISETP.GE.AND P2, PT, R161, R154, PT ;  /* 0x0000009aa100720c */ /* 0x000fe20003f46270 */
[----:B-1----:R-:W-:Y:S01]  /*2cf0*/  HMMA.16816.F32 R100, R148, R8, R100 ;  /* 0x000000089464723c */ /* 0x002fe20000001864 */
[----:B------:R-:W-:-:S02]  /*2d00*/  VIADD R9, R157, 0x58 ;  /* 0x000000589d097836 */ /* 0x000fc40000000000 */
[----:B------:R-:W-:Y:S01]  /*2d10*/  VIADD R139, R157, 0x40 ;  /* 0x000000409d8b7836 */ /* 0x000fe20000000000 */
[----:B------:R-:W-:Y:S02]  /*2d20*/  FSEL R118, R118, -INF , !P2 ;  /* 0xff80000076767808 */ /* 0x000fe40005000000 */
[----:B------:R-:W-:Y:S02]  /*2d30*/  FSEL R116, R116, -INF , !P2 ;  /* 0xff80000074747808 */ /* 0x000fe40005000000 */
[C---:B------:R-:W-:Y:S01]  /*2d40*/  HMMA.16816.F32 R104, R148.reuse, R14, R104 ;  /* 0x0000000e9468723c */ /* 0x040fe20000001868 */
[-C--:B------:R-:W-:Y:S02]  /*2d50*/  ISETP.GE.AND P2, PT, R13, R154.reuse, PT ;  /* 0x0000009a0d00720c */ /* 0x080fe40003f46270 */
[----:B------:R-:W1:Y:S01]  /*2d60*/  LDSM.16.M88.4 R12, [R0+0x2c00] ;  /* 0x002c0000000c783b */ /* 0x000e620000000200 */
[----:B------:R-:W-:Y:S02]  /*2d70*/  FSEL R115, R115, -INF , !P6 ;  /* 0xff80000073737808 */ /* 0x000fe40007000000 */
[----:B------:R-:W-:Y:S01]  /*2d80*/  FSEL R113, R113, -INF , !P6 ;  /* 0xff80000071717808 */ /* 0x000fe20007000000 */
[----:B------:R-:W-:Y:S01]  /*2d90*/  VIADD R161, R157, 0x31 ;  /* 0x000000319da17836 */ /* 0x000fe20000000000 */
[-C--:B------:R-:W-:Y:S01]  /*2da0*/  ISETP.GE.AND P6, PT, R9, R154.reuse, PT ;  /* 0x0000009a0900720c */ /* 0x080fe20003fc6270 */
[----:B------:R-:W-:Y:S01]  /*2db0*/  VIADD R9, R157, 0x59 ;  /* 0x000000599d097836 */ /* 0x000fe20000000000 */
[----:B------:R-:W-:Y:S01]  /*2dc0*/  ISETP.GE.AND P5, PT, R139, R154, PT ;  /* 0x0000009a8b00720c */ /* 0x000fe20003fa6270 */
[----:B------:R-:W-:Y:S01]  /*2dd0*/  HMMA.16816.F32 R96, R148, R10, R96 ;  /* 0x0000000a9460723c */ /* 0x000fe20000001860 */
[----:B------:R-:W-:-:S02]  /*2de0*/  FSEL R130, R130, -INF , !P1 ;  /* 0xff80000082827808 */ /* 0x000fc40004800000 */
[----:B------:R-:W-:Y:S02]  /*2df0*/  FSEL R128, R128, -INF , !P1 ;  /* 0xff80000080807808 */ /* 0x000fe40004800000 */
[----:B------:R-:W-:Y:S02]  /*2e00*/  FSEL R110, R110, -INF , !P5 ;  /* 0xff8000006e6e7808 */ /* 0x000fe40006800000 */
[----:B------:R-:W-:Y:S02]  /*2e10*/  FSEL R108, R108, -INF , !P5 ;  /* 0xff8000006c6c7808 */ /* 0x000fe40006800000 */
[-C--:B------:R-:W-:Y:S01]  /*2e20*/  ISETP.GE.AND P1, PT, R161, R154.reuse, PT ;  /* 0x0000009aa100720c */ /* 0x080fe20003f26270 */
[----:B------:R-:W-:Y:S01]  /*2e30*/  VIADD R161, R157, 0x41 ;  /* 0x000000419da17836 */ /* 0x000fe20000000000 */
[----:B------:R-:W-:Y:S02]  /*2e40*/  ISETP.GE.AND P5, PT, R9, R154, PT ;  /* 0x0000009a0900720c */ /* 0x000fe40003fa6270 */
[----:B------:R-:W3:Y:S01]  /*2e50*/  LDSM.16.M88.4 R8, [R0+0x3000] ;  /* 0x003000000008783b */ /* 0x000ee20000000200 */
[----:B------:R-:W-:-:S02]  /*2e60*/  FSEL R139, R122, -INF , !P4 ;  /* 0xff8000007a8b7808 */ /* 0x000fc40006000000 */
[----:B------:R-:W-:Y:S02]  /*2e70*/  FSEL R120, R120, -INF , !P4 ;  /* 0xff80000078787808 */ /* 0x000fe40006000000 */
[-C--:B------:R-:W-:Y:S01]  /*2e80*/  ISETP.GE.AND P4, PT, R161, R154.reuse, PT ;  /* 0x0000009aa100720c */ /* 0x080fe20003f86270 */
[C---:B------:R-:W-:Y:S01]  /*2e90*/  VIADD R161, R157.reuse, 0x50 ;  /* 0x000000509da17836 */ /* 0x040fe20000000000 */
[----:B--2---:R-:W-:Y:S01]  /*2ea0*/  HMMA.16816.F32 R92, R148, R124, R92 ;  /* 0x0000007c945c723c */ /* 0x004fe2000000185c */
[----:B------:R-:W-:Y:S01]  /*2eb0*/  VIADD R125, R157, 0x68 ;  /* 0x000000689d7d7836 */ /* 0x000fe20000000000 */
[----:B------:R-:W-:Y:S02]  /*2ec0*/  FSEL R119, R119, -INF , !P1 ;  /* 0xff80000077777808 */ /* 0x000fe40004800000 */
[----:B------:R-:W-:Y:S02]  /*2ed0*/  FSEL R117, R117, -INF , !P1 ;  /* 0xff80000075757808 */ /* 0x000fe40004800000 */
[----:B------:R-:W-:Y:S01]  /*2ee0*/  ISETP.GE.AND P1, PT, R161, R154, PT ;  /* 0x0000009aa100720c */ /* 0x000fe20003f26270 */
[----:B------:R-:W-:Y:S01]  /*2ef0*/  VIADD R161, R157, 0x51 ;  /* 0x000000519da17836 */ /* 0x000fe20000000000 */
[----:B------:R-:W-:-:S02]  /*2f00*/  FSEL R107, R107, -INF , !P2 ;  /* 0xff8000006b6b7808 */ /* 0x000fc40005000000 */
[----:B------:R-:W-:Y:S02]  /*2f10*/  FSEL R105, R105, -INF , !P2 ;  /* 0xff80000069697808 */ /* 0x000fe40005000000 */
[-C--:B------:R-:W-:Y:S01]  /*2f20*/  ISETP.GE.AND P2, PT, R125, R154.reuse, PT ;  /* 0x0000009a7d00720c */ /* 0x080fe20003f46270 */
[----:B------:R-:W-:Y:S01]  /*2f30*/  VIADD R125, R157, 0x69 ;  /* 0x000000699d7d7836 */ /* 0x000fe20000000000 */
[----:B------:R-:W-:Y:S02]  /*2f40*/  FSEL R114, R114, -INF , !P0 ;  /* 0xff80000072727808 */ /* 0x000fe40004000000 */
[----:B------:R-:W-:Y:S02]  /*2f50*/  FSEL R112, R112, -INF , !P0 ;  /* 0xff80000070707808 */ /* 0x000fe40004000000 */
[----:B------:R-:W-:Y:S01]  /*2f60*/  ISETP.GE.AND P0, PT, R161, R154, PT ;  /* 0x0000009aa100720c */ /* 0x000fe20003f06270 */
[----:B------:R-:W-:Y:S01]  /*2f70*/  HMMA.16816.F32 R88, R148, R126, R88 ;  /* 0x0000007e9458723c */ /* 0x000fe20000001858 */
[----:B------:R-:W-:-:S02]  /*2f80*/  FSEL R122, R102, -INF , !P1 ;  /* 0xff800000667a7808 */ /* 0x000fc40004800000 */
[----:B------:R-:W-:Y:S02]  /*2f90*/  FSEL R124, R100, -INF , !P1 ;  /* 0xff800000647c7808 */ /* 0x000fe40004800000 */
[----:B------:R-:W-:Y:S02]  /*2fa0*/  ISETP.GE.AND P1, PT, R125, R154, PT ;  /* 0x0000009a7d00720c */ /* 0x000fe40003f26270 */
[----:B------:R-:W-:Y:S02]  /*2fb0*/  FSEL R125, R103, -INF , !P0 ;  /* 0xff800000677d7808 */ /* 0x000fe40004000000 */
[----:B------:R-:W-:Y:S02]  /*2fc0*/  FSEL R126, R101, -INF , !P0 ;  /* 0xff800000657e7808 */ /* 0x000fe40004000000 */
[----:B------:R-:W2:Y:S01]  /*2fd0*/  LDSM.16.M88.4 R100, [R0+0x3400] ;  /* 0x003400000064783b */ /* 0x000ea20000000200 */
[----:B-1----:R-:W-:Y:S01]  /*2fe0*/  HMMA.16816.F32 R84, R148, R12, R84 ;  /* 0x0000000c9454723c */ /* 0x002fe20000001854 */
[----:B------:R-:W-:-:S02]  /*2ff0*/  VIADD R13, R157, 0x78 ;  /* 0x000000789d0d7836 */ /* 0x000fc40000000000 */
[----:B------:R-:W-:Y:S01]  /*3000*/  VIADD R161, R157, 0x60 ;  /* 0x000000609da17836 */ /* 0x000fe20000000000 */
[----:B------:R-:W-:Y:S02]  /*3010*/  FSEL R99, R99, -INF , !P5 ;  /* 0xff80000063637808 */ /* 0x000fe40006800000 */
[----:B------:R-:W-:Y:S02]  /*3020*/  FSEL R97, R97, -INF , !P5 ;  /* 0xff80000061617808 */ /* 0x000fe40006800000 */
[----:B------:R-:W-:Y:S02]  /*3030*/  FSEL R111, R111, -INF , !P4 ;  /* 0xff8000006f6f7808 */ /* 0x000fe40006000000 */
[----:B------:R-:W-:Y:S02]  /*3040*/  FSEL R109, R109, -INF , !P4 ;  /* 0xff8000006d6d7808 */ /* 0x000fe40006000000 */
[-C--:B------:R-:W-:Y:S01]  /*3050*/  ISETP.GE.AND P5, PT, R13, R154.reuse, PT ;  /* 0x0000009a0d00720c */ /* 0x080fe20003fa6270 */
[----:B------:R-:W-:Y:S01]  /*3060*/  VIADD R13, R157, 0x79 ;  /* 0x000000799d0d7836 */ /* 0x000fe20000000000 */
[----:B------:R-:W-:Y:S01]  /*3070*/  ISETP.GE.AND P4, PT, R161, R154, PT ;  /* 0x0000009aa100720c */ /* 0x000fe20003f86270 */
[----:B---3--:R-:W-:Y:S01]  /*3080*/  HMMA.16816.F32 R76, R148, R8, R76 ;  /* 0x00000008944c723c */ /* 0x008fe2000000184c */
[----:B------:R-:W-:-:S02]  /*3090*/  VIADD R9, R157, 0x88 ;  /* 0x000000889d097836 */ /* 0x000fc40000000000 */
[----:B------:R-:W-:Y:S01]  /*30a0*/  VIADD R127, R157, 0x70 ;  /* 0x000000709d7f7836 */ /* 0x000fe20000000000 */
[----:B------:R-:W-:Y:S02]  /*30b0*/  FSEL R94, R94, -INF , !P4 ;  /* 0xff8000005e5e7808 */ /* 0x000fe40006000000 */
[----:B------:R-:W-:Y:S02]  /*30c0*/  FSEL R92, R92, -INF , !P4 ;  /* 0xff8000005c5c7808 */ /* 0x000fe40006000000 */
[----:B------:R-:W-:Y:S01]  /*30d0*/  HMMA.16816.F32 R80, R148, R14, R80 ;  /* 0x0000000e9450723c */ /* 0x000fe20000001850 */
[----:B------:R-:W-:Y:S02]  /*30e0*/  ISETP.GE.AND P4, PT, R13, R154, PT ;  /* 0x0000009a0d00720c */ /* 0x000fe40003f86270 */
[----:B------:R-:W1:Y:S01]  /*30f0*/  LDSM.16.M88.4 R12, [R0+0x3800] ;  /* 0x00380000000c783b */ /* 0x000e620000000200 */
[----:B------:R-:W-:Y:S02]  /*3100*/  FSEL R91, R91, -INF , !P1 ;  /* 0xff8000005b5b7808 */ /* 0x000fe40004800000 */
[----:B------:R-:W-:-:S02]  /*3110*/  FSEL R89, R89, -INF , !P1 ;  /* 0xff80000059597808 */ /* 0x000fc40004800000 */
[-C--:B------:R-:W-:Y:S01]  /*3120*/  ISETP.GE.AND P1, PT, R9, R154.reuse, PT ;  /* 0x0000009a0900720c */ /* 0x080fe20003f26270 */
[----:B------:R-:W-:Y:S01]  /*3130*/  VIADD R9, R157, 0x89 ;  /* 0x000000899d097836 */ /* 0x000fe20000000000 */
[----:B------:R-:W-:Y:S01]  /*3140*/  ISETP.GE.AND P0, PT, R127, R154, PT ;  /* 0x0000009a7f00720c */ /* 0x000fe20003f06270 */
[----:B------:R-:W-:Y:S01]  /*3150*/  VIADD R161, R157, 0x61 ;  /* 0x000000619da17836 */ /* 0x000fe20000000000 */
[----:B------:R-:W-:Y:S01]  /*3160*/  FSEL R106, R106, -INF , !P3 ;  /* 0xff8000006a6a7808 */ /* 0x000fe20005800000 */
[----:B------:R-:W-:Y:S01]  /*3170*/  HMMA.16816.F32 R72, R148, R10, R72 ;  /* 0x0000000a9448723c */ /* 0x000fe20000001848 */
[----:B------:R-:W-:Y:S02]  /*3180*/  FSEL R86, R86, -INF , !P0 ;  /* 0xff80000056567808 */ /* 0x000fe40004000000 */
[----:B------:R-:W-:Y:S02]  /*3190*/  FSEL R84, R84, -INF , !P0 ;  /* 0xff80000054547808 */ /* 0x000fe40004000000 */
[----:B------:R-:W-:-:S02]  /*31a0*/  FSEL R104, R104, -INF , !P3 ;  /* 0xff80000068687808 */ /* 0x000fc40005800000 */
[-C--:B------:R-:W-:Y:S02]  /*31b0*/  ISETP.GE.AND P0, PT, R9, R154.reuse, PT ;  /* 0x0000009a0900720c */ /* 0x080fe40003f06270 */
[-C--:B------:R-:W-:Y:S01]  /*31c0*/  ISETP.GE.AND P3, PT, R161, R154.reuse, PT ;  /* 0x0000009aa100720c */ /* 0x080fe20003f66270 */
[----:B------:R-:W3:Y:S01]  /*31d0*/  LDSM.16.M88.4 R8, [R0+0x3c00] ;  /* 0x003c00000008783b */ /* 0x000ee20000000200 */
[----:B------:R-:W-:Y:S01]  /*31e0*/  VIADD R161, R157, 0x71 ;  /* 0x000000719da17836 */ /* 0x000fe20000000000 */
[----:B------:R-:W-:Y:S02]  /*31f0*/  FSEL R98, R98, -INF , !P6 ;  /* 0xff80000062627808 */ /* 0x000fe40007000000 */
[----:B------:R-:W-:Y:S02]  /*3200*/  FSEL R127, R96, -INF , !P6 ;  /* 0xff800000607f7808 */ /* 0x000fe40007000000 */
[----:B------:R-:W-:Y:S01]  /*3210*/  ISETP.GE.AND P6, PT, R161, R154, PT ;  /* 0x0000009aa100720c */ /* 0x000fe20003fc6270 */
[C---:B------:R-:W-:Y:S01]  /*3220*/  VIADD R161, R157.reuse, 0x80 ;  /* 0x000000809da17836 */ /* 0x040fe20000000000 */
[----:B--2---:R-:W-:Y:S01]  /*3230*/  HMMA.16816.F32 R68, R148, R100, R68 ;  /* 0x000000649444723c */ /* 0x004fe20000001844 */
        /* <DEDUP_REMOVED lines=12> */
[----:B------:R-:W-:Y:S01]  /*3300*/  HMMA.16816.F32 R64, R148, R102, R64 ;  /* 0x000000669440723c */ /* 0x000fe20000001840 */
[----:B------:R-:W-:Y:S02]  /*3310*/  FSEL R96, R78, -INF , !P3 ;  /* 0xff8000004e607808 */ /* 0x000fe40005800000 */
[----:B------:R-:W-:Y:S02]  /*3320*/  FSEL R100, R76, -INF , !P3 ;  /* 0xff8000004c647808 */ /* 0x000fe40005800000 */
[----:B------:R-:W-:Y:S02]  /*3330*/  ISETP.GE.AND P3, PT, R101, R154, PT ;  /* 0x0000009a6500720c */ /* 0x000fe40003f66270 */
[----:B------:R-:W-:-:S02]  /*3340*/  FSEL R101, R79, -INF , !P2 ;  /* 0xff8000004f657808 */ /* 0x000fc40005000000 */
[----:B------:R-:W-:Y:S02]  /*3350*/  FSEL R102, R77, -INF , !P2 ;  /* 0xff8000004d667808 */ /* 0x000fe40005000000 */
[----:B------:R-:W2:Y:S01]  /*3360*/  LDSM.16.M88.4 R76, [R0+0x4000] ;  /* 0x00400000004c783b */ /* 0x000ea20000000200 */
[C---:B-1----:R-:W-:Y:S01]  /*3370*/  HMMA.16816.F32 R60, R148.reuse, R12, R60 ;  /* 0x0000000c943c723c */ /* 0x042fe2000000183c */
[C---:B------:R-:W-:Y:S02]  /*3380*/  VIADD R13, R157.reuse, 0xa8 ;  /* 0x000000a89d0d7836 */ /* 0x040fe40000000000 */
[----:B------:R-:W-:Y:S01]  /*3390*/  VIADD R161, R157, 0x90 ;  /* 0x000000909da17836 */ /* 0x000fe20000000000 */
[----:B------:R-:W-:Y:S02]  /*33a0*/  FSEL R75, R75, -INF , !P0 ;  /* 0xff8000004b4b7808 */ /* 0x000fe40004000000 */
[----:B------:R-:W-:Y:S02]  /*33b0*/  FSEL R73, R73, -INF , !P0 ;  /* 0xff80000049497808 */ /* 0x000fe40004000000 */
[----:B------:R-:W-:Y:S01]  /*33c0*/  FSEL R87, R87, -INF , !P6 ;  /* 0xff80000057577808 */ /* 0x000fe20007000000 */
[----:B---3--:R-:W-:Y:S01]  /*33d0*/  HMMA.16816.F32 R52, R148, R8, R52 ;  /* 0x000000089434723c */ /* 0x008fe20000001834 */
[----:B------:R-:W-:-:S02]  /*33e0*/  FSEL R85, R85, -INF , !P6 ;  /* 0xff80000055557808 */ /* 0x000fc40007000000 */
[-C--:B------:R-:W-:Y:S01]  /*33f0*/  ISETP.GE.AND P0, PT, R13, R154.reuse, PT ;  /* 0x0000009a0d00720c */ /* 0x080fe20003f06270 */
[----:B------:R-:W-:Y:S01]  /*3400*/  VIADD R13, R157, 0xa9 ;  /* 0x000000a99d0d7836 */ /* 0x000fe20000000000 */
[-C--:B------:R-:W-:Y:S01]  /*3410*/  ISETP.GE.AND P6, PT, R161, R154.reuse, PT ;  /* 0x0000009aa100720c */ /* 0x080fe20003fc6270 */
[C---:B------:R-:W-:Y:S02]  /*3420*/  VIADD R9, R157.reuse, 0xb8 ;  /* 0x000000b89d097836 */ /* 0x040fe40000000000 */
[----:B------:R-:W-:Y:S01]  /*3430*/  VIADD R103, R157, 0xa0 ;  /* 0x000000a09d677836 */ /* 0x000fe20000000000 */
[----:B------:R-:W-:Y:S01]  /*3440*/  FSEL R70, R70, -INF , !P6 ;  /* 0xff80000046467808 */ /* 0x000fe20007000000 */
[----:B------:R-:W-:Y:S01]  /*3450*/  HMMA.16816.F32 R56, R148, R14, R56 ;  /* 0x0000000e9438723c */ /* 0x000fe20000001838 */
[----:B------:R-:W-:Y:S02]  /*3460*/  FSEL R68, R68, -INF , !P6 ;  /* 0xff80000044447808 */ /* 0x000fe40007000000 */
[----:B------:R-:W-:-:S02]  /*3470*/  ISETP.GE.AND P6, PT, R13, R154, PT ;  /* 0x0000009a0d00720c */ /* 0x000fc40003fc6270 */
[----:B------:R-:W-:Y:S01]  /*3480*/  FSEL R67, R67, -INF , !P3 ;  /* 0xff80000043437808 */ /* 0x000fe20005800000 */
[----:B------:R-:W1:Y:S01]  /*3490*/  LDSM.16.M88.4 R12, [R0+0x4400] ;  /* 0x00440000000c783b */ /* 0x000e620000000200 */
[----:B------:R-:W-:Y:S02]  /*34a0*/  FSEL R65, R65, -INF , !P3 ;  /* 0xff80000041417808 */ /* 0x000fe40005800000 */
[-C--:B------:R-:W-:Y:S01]  /*34b0*/  ISETP.GE.AND P3, PT, R9, R154.reuse, PT ;  /* 0x0000009a0900720c */ /* 0x080fe20003f66270 */
[----:B------:R-:W-:Y:S01]  /*34c0*/  VIADD R9, R157, 0xb9 ;  /* 0x000000b99d097836 */ /* 0x000fe20000000000 */
[----:B------:R-:W-:Y:S01]  /*34d0*/  ISETP.GE.AND P2, PT, R103, R154, PT ;  /* 0x0000009a6700720c */ /* 0x000fe20003f46270 */
[----:B------:R-:W-:Y:S01]  /*34e0*/  VIADD R161, R157, 0x91 ;  /* 0x000000919da17836 */ /* 0x000fe20000000000 */
[----:B------:R-:W-:Y:S01]  /*34f0*/  FSEL R82, R82, -INF , !P5 ;  /* 0xff80000052527808 */ /* 0x000fe20006800000 */
[----:B------:R-:W-:Y:S01]  /*3500*/  HMMA.16816.F32 R48, R148, R10, R48 ;  /* 0x0000000a9430723c */ /* 0x000fe20000001830 */
[----:B------:R-:W-:-:S02]  /*3510*/  FSEL R62, R62, -INF , !P2 ;  /* 0xff8000003e3e7808 */ /* 0x000fc40005000000 */
[----:B------:R-:W-:Y:S02]  /*3520*/  FSEL R60, R60, -INF , !P2 ;  /* 0xff8000003c3c7808 */ /* 0x000fe40005000000 */
[----:B------:R-:W-:Y:S02]  /*3530*/  FSEL R80, R80, -INF , !P5 ;  /* 0xff80000050507808 */ /* 0x000fe40006800000 */
[-C--:B------:R-:W-:Y:S02]  /*3540*/  ISETP.GE.AND P2, PT, R9, R154.reuse, PT ;  /* 0x0000009a0900720c */ /* 0x080fe40003f46270 */
[----:B------:R-:W-:Y:S01]  /*3550*/  ISETP.GE.AND P5, PT, R161, R154, PT ;  /* 0x0000009aa100720c */ /* 0x000fe20003fa6270 */
[----:B------:R-:W3:Y:S01]  /*3560*/  LDSM.16.M88.4 R8, [R0+0x4800] ;  /* 0x004800000008783b */ /* 0x000ee20000000200 */
[----:B------:R-:W-:Y:S01]  /*3570*/  VIADD R161, R157, 0xa1 ;  /* 0x000000a19da17836 */ /* 0x000fe20000000000 */
[----:B------:R-:W-:Y:S02]  /*3580*/  FSEL R74, R74, -INF , !P1 ;  /* 0xff8000004a4a7808 */ /* 0x000fe40004800000 */
[----:B------:R-:W-:-:S02]  /*3590*/  FSEL R103, R72, -INF , !P1 ;  /* 0xff80000048677808 */ /* 0x000fc40004800000 */
[-C--:B------:R-:W-:Y:S01]  /*35a0*/  ISETP.GE.AND P1, PT, R161, R154.reuse, PT ;  /* 0x0000009aa100720c */ /* 0x080fe20003f26270 */
[----:B------:R-:W-:Y:S01]  /*35b0*/  VIADD R161, R157, 0xb0 ;  /* 0x000000b09da17836 */ /* 0x000fe20000000000 */
[C---:B--2---:R-:W-:Y:S01]  /*35c0*/  HMMA.16816.F32 R44, R148.reuse, R76, R44 ;  /* 0x0000004c942c723c */ /* 0x044fe2000000182c */
[----:B------:R-:W-:Y:S01]  /*35d0*/  FSEL R71, R71, -INF , !P5 ;  /* 0xff80000047477808 */ /* 0x000fe20006800000 */
[----:B------:R-:W-:Y:S01]  /*35e0*/  VIADD R77, R157, 0xc1 ;  /* 0x000000c19d4d7836 */ /* 0x000fe20000000000 */
[----:B------:R-:W-:Y:S02]  /*35f0*/  FSEL R69, R69, -INF , !P5 ;  /* 0xff80000045457808 */ /* 0x000fe40006800000 */
[----:B------:R-:W-:Y:S01]  /*3600*/  FSEL R138, R57, -INF , !P6 ;  /* 0xff800000398a7808 */ /* 0x000fe20007000000 */
[----:B------:R-:W-:Y:S01]  /*3610*/  VIADD R57, R157, 0xc9 ;  /* 0x000000c99d397836 */ /* 0x000fe20000000000 */
[----:B------:R-:W-:Y:S01]  /*3620*/  ISETP.GE.AND P5, PT, R161, R154, PT ;  /* 0x0000009aa100720c */ /* 0x000fe20003fa6270 */
[----:B------:R-:W-:Y:S01]  /*3630*/  HMMA.16816.F32 R40, R148, R78, R40 ;  /* 0x0000004e9428723c */ /* 0x000fe20000001828 */
[----:B------:R-:W-:-:S02]  /*3640*/  FSEL R72, R58, -INF , !P0 ;  /* 0xff8000003a487808 */ /* 0x000fc40004000000 */
[----:B------:R-:W-:Y:S02]  /*3650*/  FSEL R76, R56, -INF , !P0 ;  /* 0xff800000384c7808 */ /* 0x000fe40004000000 */
[-C--:B------:R-:W-:Y:S02]  /*3660*/  ISETP.GE.AND P0, PT, R77, R154.reuse, PT ;  /* 0x0000009a4d00720c */ /* 0x080fe40003f06270 */
[----:B------:R-:W-:Y:S02]  /*3670*/  FSEL R54, R54, -INF , !P5 ;  /* 0xff80000036367808 */ /* 0x000fe40006800000 */
[----:B------:R-:W-:Y:S02]  /*3680*/  FSEL R79, R52, -INF , !P5 ;  /* 0xff800000344f7808 */ /* 0x000fe40006800000 */
[----:B------:R-:W-:Y:S02]  /*3690*/  FSEL R77, R59, -INF , !P6 ;  /* 0xff8000003b4d7808 */ /* 0x000fe40007000000 */
[----:B------:R-:W-:Y:S01]  /*36a0*/  ISETP.GE.AND P5, PT, R57, R154, PT ;  /* 0x0000009a3900720c */ /* 0x000fe20003fa6270 */
[----:B------:R-:W-:Y:S01]  /*36b0*/  VIADD R161, R157, 0xb1 ;  /* 0x000000b19da17836 */ /* 0x000fe20000000000 */
[----:B------:R-:W2:Y:S01]  /*36c0*/  LDSM.16.M88.4 R56, [R0+0x4c00] ;  /* 0x004c00000038783b */ /* 0x000ea20000000200 */
[----:B------:R-:W-:-:S02]  /*36d0*/  FSEL R66, R66, -INF , !P4 ;  /* 0xff80000042427808 */ /* 0x000fc40006000000 */
[----:B------:R-:W-:Y:S01]  /*36e0*/  FSEL R64, R64, -INF , !P4 ;  /* 0xff80000040407808 */ /* 0x000fe20006000000 */
[----:B-1----:R-:W-:Y:S01]  /*36f0*/  HMMA.16816.F32 R36, R148, R12, R36 ;  /* 0x0000000c9424723c */ /* 0x002fe20000001824 */
[----:B------:R-:W-:Y:S01]  /*3700*/  ISETP.GE.AND P4, PT, R161, R154, PT ;  /* 0x0000009aa100720c */ /* 0x000fe20003f86270 */
[----:B------:R-:W-:Y:S01]  /*3710*/  VIADD R161, R157, 0xc0 ;  /* 0x000000c09da17836 */ /* 0x000fe20000000000 */
[----:B------:R-:W-:Y:S02]  /*3720*/  FSEL R63, R63, -INF , !P1 ;  /* 0xff8000003f3f7808 */ /* 0x000fe40004800000 */
[----:B------:R-:W-:Y:S01]  /*3730*/  FSEL R61, R61, -INF , !P1 ;  /* 0xff8000003d3d7808 */ /* 0x000fe20004800000 */
[----:B------:R-:W-:-:S04]  /*3740*/  DEPBAR.LE SB0, 0x0 ;  /* 0x000080000000791a */ /* 0x000fc80000000000 */
[-C--:B------:R-:W-:Y:S01]  /*3750*/  ISETP.GE.AND P1, PT, R161, R154.reuse, PT ;  /* 0x0000009aa100720c */ /* 0x080fe20003f26270 */
[----:B------:R-:W-:Y:S01]  /*3760*/  VIADD R161, R157, 0xc8 ;  /* 0x000000c89da17836 */ /* 0x000fe20000000000 */
[C---:B------:R-:W-:Y:S04]  /*3770*/  HMMA.16816.F32 R32, R148.reuse, R14, R32 ;  /* 0x0000000e9420723c */ /* 0x040fe80000001820 */
[-C--:B------:R-:W-:Y:S01]  /*3780*/  ISETP.GE.AND P6, PT, R161, R154.reuse, PT ;  /* 0x0000009aa100720c */ /* 0x080fe20003fc6270 */
[----:B------:R-:W-:Y:S01]  /*3790*/  VIADD R161, R157, 0xd0 ;  /* 0x000000d09da17836 */ /* 0x000fe20000000000 */
[----:B------:R-:W-:Y:S02]  /*37a0*/  FSEL R55, R55, -INF , !P4 ;  /* 0xff80000037377808 */ /* 0x000fe40006000000 */
[----:B---3--:R-:W-:Y:S01]  /*37b0*/  HMMA.16816.F32 R28, R148, R8, R28 ;  /* 0x00000008941c723c */ /* 0x008fe2000000181c */
[----:B------:R-:W-:Y:S01]  /*37c0*/  FSEL R53, R53, -INF , !P4 ;  /* 0xff80000035357808 */ /* 0x000fe20006000000 */
[----:B------:R-:W-:Y:S01]  /*37d0*/  VIADD R13, R157, 0xd8 ;  /* 0x000000d89d0d7836 */ /* 0x000fe20000000000 */
[----:B------:R-:W-:Y:S01]  /*37e0*/  ISETP.GE.AND P4, PT, R161, R154, PT ;  /* 0x0000009aa100720c */ /* 0x000fe20003f86270 */
[----:B------:R-:W-:-:S02]  /*37f0*/  VIADD R9, R157, 0xe8 ;  /* 0x000000e89d097836 */ /* 0x000fc40000000000 */
[----:B------:R-:W-:Y:S02]  /*3800*/  VIADD R161, R157, 0xd1 ;  /* 0x000000d19da17836 */ /* 0x000fe40000000000 */
[----:B------:R-:W-:Y:S01]  /*3810*/  HMMA.16816.F32 R24, R148, R10, R24 ;  /* 0x0000000a9418723c */ /* 0x000fe20000001818 */
[----:B------:R-:W-:Y:S02]  /*3820*/  FSEL R51, R51, -INF , !P2 ;  /* 0xff80000033337808 */ /* 0x000fe40005000000 */
[----:B------:R-:W-:Y:S02]  /*3830*/  FSEL R49, R49, -INF , !P2 ;  /* 0xff80000031317808 */ /* 0x000fe40005000000 */
[----:B------:R-:W-:Y:S02]  /*3840*/  FSEL R142, R43, -INF , !P5 ;  /* 0xff8000002b8e7808 */ /* 0x000fe40006800000 */
[----:B------:R-:W-:Y:S01]  /*3850*/  FSEL R160, R41, -INF , !P5 ;  /* 0xff80000029a07808 */ /* 0x000fe20006800000 */
[----:B------:R-:W-:Y:S01]  /*3860*/  VIADD R11, R157, 0xe9 ;  /* 0x000000e99d0b7836 */ /* 0x000fe20000000000 */
[----:B------:R-:W-:-:S02]  /*3870*/  FSEL R50, R50, -INF , !P3 ;  /* 0xff80000032327808 */ /* 0x000fc40005800000 */
[----:B------:R-:W-:Y:S02]  /*3880*/  FSEL R48, R48, -INF , !P3 ;  /* 0xff80000030307808 */ /* 0x000fe40005800000 */
[-C--:B------:R-:W-:Y:S01]  /*3890*/  ISETP.GE.AND P2, PT, R13, R154.reuse, PT ;  /* 0x0000009a0d00720c */ /* 0x080fe20003f46270 */
[----:B------:R-:W-:Y:S01]  /*38a0*/  VIADD R13, R157, 0xe0 ;  /* 0x000000e09d0d7836 */ /* 0x000fe20000000000 */
[-C--:B------:R-:W-:Y:S01]  /*38b0*/  ISETP.GE.AND P5, PT, R9, R154.reuse, PT ;  /* 0x0000009a0900720c */ /* 0x080fe20003fa6270 */
[----:B------:R-:W-:Y:S01]  /*38c0*/  VIADD R9, R157, 0xf0 ;  /* 0x000000f09d097836 */ /* 0x000fe20000000000 */
[----:B------:R-:W-:Y:S01]  /*38d0*/  ISETP.GE.AND P3, PT, R161, R154, PT ;  /* 0x0000009aa100720c */ /* 0x000fe20003f66270 */
[----:B------:R-:W-:Y:S01]  /*38e0*/  VIADD R15, R157, 0xd9 ;  /* 0x000000d99d0f7836 */ /* 0x000fe20000000000 */
[----:B------:R-:W-:Y:S02]  /*38f0*/  FSEL R47, R47, -INF , !P0 ;  /* 0xff8000002f2f7808 */ /* 0x000fe40004000000 */
[----:B------:R-:W-:-:S02]  /*3900*/  FSEL R45, R45, -INF , !P0 ;  /* 0xff8000002d2d7808 */ /* 0x000fc40004000000 */
[----:B------:R-:W-:Y:S02]  /*3910*/  FSEL R161, R38, -INF , !P4 ;  /* 0xff80000026a17808 */ /* 0x000fe40006000000 */
[----:B------:R-:W-:Y:S02]  /*3920*/  FSEL R163, R36, -INF , !P4 ;  /* 0xff80000024a37808 */ /* 0x000fe40006000000 */
[----:B------:R-:W-:Y:S02]  /*3930*/  FSEL R162, R39, -INF , !P3 ;  /* 0xff80000027a27808 */ /* 0x000fe40005800000 */
[----:B------:R-:W-:Y:S02]  /*3940*/  FSEL R164, R37, -INF , !P3 ;  /* 0xff80000025a47808 */ /* 0x000fe40005800000 */
[-C--:B------:R-:W-:Y:S01]  /*3950*/  ISETP.GE.AND P0, PT, R13, R154.reuse, PT ;  /* 0x0000009a0d00720c */ /* 0x080fe20003f06270 */
[----:B------:R-:W-:Y:S01]  /*3960*/  VIADD R13, R157, 0xe1 ;  /* 0x000000e19d0d7836 */ /* 0x000fe20000000000 */
[-C--:B------:R-:W-:Y:S01]  /*3970*/  ISETP.GE.AND P4, PT, R11, R154.reuse, PT ;  /* 0x0000009a0b00720c */ /* 0x080fe20003f86270 */
[----:B------:R-:W-:Y:S01]  /*3980*/  VIADD R11, R157, 0xf1 ;  /* 0x000000f19d0b7836 */ /* 0x000fe20000000000 */
[----:B------:R-:W-:Y:S01]  /*3990*/  ISETP.GE.AND P3, PT, R9, R154, PT ;  /* 0x0000009a0900720c */ /* 0x000fe20003f66270 */
[C---:B------:R-:W-:Y:S01]  /*39a0*/  VIADD R9, R157.reuse, 0xf8 ;  /* 0x000000f89d097836 */ /* 0x040fe20000000000 */
[----:B------:R-:W-:Y:S01]  /*39b0*/  FSEL R46, R46, -INF , !P1 ;  /* 0xff8000002e2e7808 */ /* 0x000fe20004800000 */
[----:B------:R-:W-:Y:S01]  /*39c0*/  VIADD R157, R157, 0xf9 ;  /* 0x000000f99d9d7836 */ /* 0x000fe20000000000 */
[----:B------:R-:W-:-:S02]  /*39d0*/  FSEL R44, R44, -INF , !P1 ;  /* 0xff8000002c2c7808 */ /* 0x000fc40004800000 */
[----:B------:R-:W-:Y:S01]  /*39e0*/  ISETP.GE.AND P1, PT, R15, R154, PT ;  /* 0x0000009a0f00720c */ /* 0x000fe20003f26270 */
[C---:B--2---:R-:W-:Y:S01]  /*39f0*/  HMMA.16816.F32 R20, R148.reuse, R56, R20 ;  /* 0x000000389414723c */ /* 0x044fe20000001814 */
[----:B------:R-:W-:Y:S02]  /*3a00*/  FSEL R52, R42, -INF , !P6 ;  /* 0xff8000002a347808 */ /* 0x000fe40007000000 */
[----:B------:R-:W-:Y:S02]  /*3a10*/  FSEL R78, R40, -INF , !P6 ;  /* 0xff800000284e7808 */ /* 0x000fe40007000000 */
[----:B------:R-:W-:Y:S02]  /*3a20*/  FSEL R57, R34, -INF , !P2 ;  /* 0xff80000022397808 */ /* 0x000fe40005000000 */
[----:B------:R-:W-:Y:S01]  /*3a30*/  FSEL R165, R32, -INF , !P2 ;  /* 0xff80000020a57808 */ /* 0x000fe20005000000 */
[----:B------:R-:W-:Y:S01]  /*3a40*/  HMMA.16816.F32 R16, R148, R58, R16 ;  /* 0x0000003a9410723c */ /* 0x000fe20000001810 */
[----:B------:R-:W-:-:S02]  /*3a50*/  FSEL R56, R35, -INF , !P1 ;  /* 0xff80000023387808 */ /* 0x000fc40004800000 */
[----:B------:R-:W-:Y:S02]  /*3a60*/  FSEL R166, R33, -INF , !P1 ;  /* 0xff80000021a67808 */ /* 0x000fe40004800000 */
[----:B------:R-:W-:Y:S02]  /*3a70*/  FSEL R59, R30, -INF , !P0 ;  /* 0xff8000001e3b7808 */ /* 0x000fe40004000000 */
[----:B------:R-:W-:Y:S02]  /*3a80*/  FSEL R149, R28, -INF , !P0 ;  /* 0xff8000001c957808 */ /* 0x000fe40004000000 */
[-C--:B------:R-:W-:Y:S02]  /*3a90*/  ISETP.GE.AND P6, PT, R13, R154.reuse, PT ;  /* 0x0000009a0d00720c */ /* 0x080fe40003fc6270 */
[-C--:B------:R-:W-:Y:S02]  /*3aa0*/  ISETP.GE.AND P2, PT, R11, R154.reuse, PT ;  /* 0x0000009a0b00720c */ /* 0x080fe40003f46270 */
[----:B------:R-:W-:-:S02]  /*3ab0*/  ISETP.GE.AND P1, PT, R9, R154, PT ;  /* 0x0000009a0900720c */ /* 0x000fc40003f26270 */
[----:B------:R-:W-:Y:S02]  /*3ac0*/  ISETP.GE.AND P0, PT, R157, R154, PT ;  /* 0x0000009a9d00720c */ /* 0x000fe40003f06270 */
[----:B------:R-:W-:Y:S02]  /*3ad0*/  FSEL R154, R27, -INF , !P4 ;  /* 0xff8000001b9a7808 */ /* 0x000fe40006000000 */
[----:B------:R-:W-:Y:S02]  /*3ae0*/  FSEL R167, R25, -INF , !P4 ;  /* 0xff80000019a77808 */ /* 0x000fe40006000000 */
[----:B------:R-:W-:Y:S01]  /*3af0*/  ISETP.NE.AND P4, PT, R4, 0x1, PT ;  /* 0x000000010400780c */ /* 0x000fe20003f85270 */
[----:B------:R-:W-:Y:S01]  /*3b00*/  BSSY.RECONVERGENT B1, `(.L_x_516) ;  /* 0x0000076000017945 */ /* 0x000fe20003800200 */
[----:B------:R-:W-:Y:S02]  /*3b10*/  FSEL R58, R31, -INF , !P6 ;  /* 0xff8000001f3a7808 */ /* 0x000fe40007000000 */
[----:B------:R-:W-:-:S02]  /*3b20*/  FSEL R150, R29, -INF , !P6 ;  /* 0xff8000001d967808 */ /* 0x000fc40007000000 */
[----:B------:R-:W-:Y:S02]  /*3b30*/  FSEL R151, R26, -INF , !P5 ;  /* 0xff8000001a977808 */ /* 0x000fe40006800000 */
[----:B------:R-:W-:Y:S02]  /*3b40*/  FSEL R157, R24, -INF , !P5 ;  /* 0xff800000189d7808 */ /* 0x000fe40006800000 */
[----:B------:R-:W-:Y:S02]  /*3b50*/  FSEL R169, R22, -INF , !P3 ;  /* 0xff80000016a97808 */ /* 0x000fe40005800000 */
[----:B------:R-:W-:Y:S02]  /*3b60*/  FSEL R168, R20, -INF , !P3 ;  /* 0xff80000014a87808 */ /* 0x000fe40005800000 */
[----:B------:R-:W-:Y:S02]  /*3b70*/  FSEL R170, R23, -INF , !P2 ;  /* 0xff80000017aa7808 */ /* 0x000fe40005000000 */
[----:B------:R-:W-:-:S02]  /*3b80*/  FSEL R171, R21, -INF , !P2 ;  /* 0xff80000015ab7808 */ /* 0x000fc40005000000 */
[----:B------:R-:W-:Y:S02]  /*3b90*/  FSEL R173, R18, -INF , !P1 ;  /* 0xff80000012ad7808 */ /* 0x000fe40004800000 */
[----:B------:R-:W-:Y:S02]  /*3ba0*/  FSEL R172, R16, -INF , !P1 ;  /* 0xff80000010ac7808 */ /* 0x000fe40004800000 */
[----:B------:R-:W-:Y:S02]  /*3bb0*/  FSEL R174, R19, -INF , !P0 ;  /* 0xff80000013ae7808 */ /* 0x000fe40004000000 */
[----:B------:R-:W-:Y:S01]  /*3bc0*/  FSEL R175, R17, -INF , !P0 ;  /* 0xff80000011af7808 */ /* 0x000fe20004000000 */
[----:B------:R-:W-:Y:S06]  /*3bd0*/  BAR.SYNC.DEFER_BLOCKING 0x0 ;  /* 0x0000000000007b1d */ /* 0x000fec0000010000 */
[----:B------:R-:W-:Y:S05]  /*3be0*/  @!P4 BRA `(.L_x_517) ;  /* 0x00000004009cc947 */ /* 0x000fea0003800000 */
[----:B------:R-:W-:Y:S01]  /*3bf0*/  ISETP.NE.U32.AND P0, PT, R234, RZ, PT ;  /* 0x000000ffea00720c */ /* 0x000fe20003f05070 */
[----:B------:R-:W-:Y:S03]  /*3c00*/  BSSY.RECONVERGENT B0, `(.L_x_518) ;  /* 0x0000048000007945 */ /* 0x000fe60003800200 */
[----:B------:R-:W-:-:S13]  /*3c10*/  ISETP.NE.AND.EX P0, PT, R235, RZ, PT, P0 ;  /* 0x000000ffeb00720c */ /* 0x000fda0003f05300 */
[----:B------:R-:W-:Y:S05]  /*3c20*/  @P0 BRA `(.L_x_519) ;  /* 0x0000000000240947 */ /* 0x000fea0003800000 */
[----:B------:R-:W2:Y:S01]  /*3c30*/  LD.E R0, desc[UR4][R2.64+0x38] ;  /* 0x0000380402007980 */ /* 0x000ea2000c101900 */
[----:B------:R-:W-:Y:S02]  /*3c40*/  UMOV UR6, URZ ;  /* 0x000000ff00067c82 */ /* 0x000fe40008000000 */
[----:B------:R-:W-:Y:S01]  /*3c50*/  IADD3 R9, P0, PT, RZ, -UR6, RZ ;  /* 0x80000006ff097c10 */ /* 0x000fe2000ff1e0ff */
[----:B--2---:R-:W-:-:S04]  /*3c60*/  IMAD.SHL.U32 R0, R0, 0x100, RZ ;  /* 0x0000010000007824 */ /* 0x004fc800078e00ff */
[----:B------:R-:W-:-:S05]  /*3c70*/  IMAD.X R0, RZ, RZ, ~R0, P0 ;  /* 0x000000ffff007224 */ /* 0x000fca00000e0e00 */
[----:B------:R-:W-:-:S04]  /*3c80*/  SHF.R.S64 R9, R9, 0x1f, R0 ;  /* 0x0000001f09097819 */ /* 0x000fc80000001000 */
[----:B------:R-:W-:-:S04]  /*3c90*/  IADD3 R220, P0, PT, R9, R220, RZ ;  /* 0x000000dc09dc7210 */ /* 0x000fc80007f1e0ff */
[----:B------:R-:W-:Y:S01]  /*3ca0*/  LEA.HI.X.SX32 R219, R0, R219, 0x1, P0 ;  /* 0x000000db00db7211 */ /* 0x000fe200000f0eff */
[----:B------:R-:W-:Y:S05]  /*3cb0*/  BRA `(.L_x_520) ;  /* 0x0000000000f07947 */ /* 0x000fea0003800000 */
.L_x_519:
[----:B------:R-:W2:Y:S01]  /*3cc0*/  LD.E R15, desc[UR4][R2.64+0x170] ;  /* 0x00017004020f7980 */ /* 0x000ea2000c101900 */
[----:B------:R-:W-:Y:S02]  /*3cd0*/  LEA R12, R4, 0xfffffe00, 0x8 ;  /* 0xfffffe00040c7811 */ /* 0x000fe400078e40ff */
[----:B------:R-:W-:Y:S02]  /*3ce0*/  IABS R8, R232 ;  /* 0x000000e800087213 */ /* 0x000fe40000000000 */
[----:B------:R-:W-:Y:S02]  /*3cf0*/  IABS R0, R12 ;  /* 0x0000000c00007213 */ /* 0x000fe40000000000 */
[-C--:B--2---:R-:W-:Y:S02]  /*3d00*/  IABS R10, R15.reuse ;  /* 0x0000000f000a7213 */ /* 0x084fe40000000000 */
[-C--:B------:R-:W-:Y:S02]  /*3d10*/  IABS R9, R15.reuse ;  /* 0x0000000f00097213 */ /* 0x080fe40000000000 */
[----:B------:R-:W1:Y:S01]  /*3d20*/  I2F.RP R11, R10 ;  /* 0x0000000a000b7306 */ /* 0x000e620000209400 */
[----:B------:R-:W-:-:S02]  /*3d30*/  LOP3.LUT R12, R12, R15, RZ, 0x3c, !PT ;  /* 0x0000000f0c0c7212 */ /* 0x000fc400078e3cff */
[----:B------:R-:W-:Y:S02]  /*3d40*/  IMAD.MOV R9, RZ, RZ, -R9 ;  /* 0x000000ffff097224 */ /* 0x000fe400078e0a09 */
[----:B------:R-:W-:-:S03]  /*3d50*/  ISETP.GE.AND P0, PT, R12, RZ, PT ;  /* 0x000000ff0c00720c */ /* 0x000fc60003f06270 */
[----:B-1----:R-:W1:Y:S02]  /*3d60*/  MUFU.RCP R16, R11 ;  /* 0x0000000b00107308 */ /* 0x002e640000001000 */
[----:B-1----:R-:W-:-:S06]  /*3d70*/  VIADD R16, R16, 0xffffffe ;  /* 0x0ffffffe10107836 */ /* 0x002fcc0000000000 */
[----:B------:R-:W1:Y:S02]  /*3d80*/  F2I.FTZ.U32.TRUNC.NTZ R17, R16 ;  /* 0x0000001000117305 */ /* 0x000e64000021f000 */
[----:B-1----:R-:W-:Y:S01]  /*3d90*/  IMAD.MOV R13, RZ, RZ, -R17 ;  /* 0x000000ffff0d7224 */ /* 0x002fe200078e0a11 */
[----:B------:R-:W-:-:S03]  /*3da0*/  MOV R16, RZ ;  /* 0x000000ff00107202 */ /* 0x000fc60000000f00 */
[----:B------:R-:W-:-:S04]  /*3db0*/  IMAD R13, R13, R10, RZ ;  /* 0x0000000a0d0d7224 */ /* 0x000fc800078e02ff */
[----:B------:R-:W-:-:S06]  /*3dc0*/  IMAD.HI.U32 R13, R17, R13, R16 ;  /* 0x0000000d110d7227 */ /* 0x000fcc00078e0010 */
[----:B------:R-:W-:-:S04]  /*3dd0*/  IMAD.HI.U32 R11, R13, R0, RZ ;  /* 0x000000000d0b7227 */ /* 0x000fc800078e00ff */
[----:B------:R-:W-:-:S04]  /*3de0*/  IMAD.HI.U32 R13, R13, R8, RZ ;  /* 0x000000080d0d7227 */ /* 0x000fc800078e00ff */
[----:B------:R-:W-:Y:S01]  /*3df0*/  IMAD R17, R11, R9, R0 ;  /* 0x000000090b117224 */ /* 0x000fe200078e0200 */
[----:B------:R-:W-:Y:S01]  /*3e00*/  LOP3.LUT R0, R232, R15, RZ, 0x3c, !PT ;  /* 0x0000000fe8007212 */ /* 0x000fe200078e3cff */
[----:B------:R-:W-:-:S03]  /*3e10*/  IMAD R9, R13, R9, R8 ;  /* 0x000000090d097224 */ /* 0x000fc600078e0208 */
[C---:B------:R-:W-:Y:S02]  /*3e20*/  ISETP.GT.U32.AND P1, PT, R10.reuse, R17, PT ;  /* 0x000000110a00720c */ /* 0x040fe40003f24070 */
[----:B------:R-:W-:Y:S02]  /*3e30*/  ISETP.GT.U32.AND P3, PT, R10, R9, PT ;  /* 0x000000090a00720c */ /* 0x000fe40003f64070 */
[----:B------:R-:W-:Y:S02]  /*3e40*/  ISETP.GE.AND P2, PT, R0, RZ, PT ;  /* 0x000000ff0000720c */ /* 0x000fe40003f46270 */
[----:B------:R-:W-:-:S07]  /*3e50*/  LOP3.LUT R0, RZ, R15, RZ, 0x33, !PT ;  /* 0x0000000fff007212 */ /* 0x000fce00078e33ff */
[----:B------:R-:W-:Y:S02]  /*3e60*/  @!P1 IMAD.IADD R17, R17, 0x1, -R10 ;  /* 0x0000000111119824 */ /* 0x000fe400078e0a0a */
[-C--:B------:R-:W-:Y:S01]  /*3e70*/  @!P3 IADD3 R9, PT, PT, R9, -R10.reuse, RZ ;  /* 0x8000000a0909b210 */ /* 0x080fe20007ffe0ff */
[----:B------:R-:W-:Y:S01]  /*3e80*/  @!P1 VIADD R11, R11, 0x1 ;  /* 0x000000010b0b9836 */ /* 0x000fe20000000000 */
[----:B------:R-:W-:Y:S01]  /*3e90*/  ISETP.NE.AND P1, PT, R15, RZ, PT ;  /* 0x000000ff0f00720c */ /* 0x000fe20003f25270 */
[----:B------:R-:W-:Y:S01]  /*3ea0*/  @!P3 VIADD R13, R13, 0x1 ;  /* 0x000000010d0db836 */ /* 0x000fe20000000000 */
[-C--:B------:R-:W-:Y:S02]  /*3eb0*/  ISETP.GE.U32.AND P5, PT, R17, R10.reuse, PT ;  /* 0x0000000a1100720c */ /* 0x080fe40003fa6070 */
[----:B------:R-:W-:Y:S01]  /*3ec0*/  ISETP.GE.U32.AND P6, PT, R9, R10, PT ;  /* 0x0000000a0900720c */ /* 0x000fe20003fc6070 */
[----:B------:R-:W2:Y:S10]  /*3ed0*/  LD.E.64 R16, desc[UR4][R2.64+0x20] ;  /* 0x0000200402107980 */ /* 0x000eb4000c101b00 */
[----:B------:R-:W-:-:S02]  /*3ee0*/  @P5 IADD3 R11, PT, PT, R11, 0x1, RZ ;  /* 0x000000010b0b5810 */ /* 0x000fc40007ffe0ff */
[----:B------:R-:W-:-:S03]  /*3ef0*/  @P6 VIADD R13, R13, 0x1 ;  /* 0x000000010d0d6836 */ /* 0x000fc60000000000 */
[----:B------:R-:W-:Y:S02]  /*3f00*/  @!P0 IMAD.MOV R11, RZ, RZ, -R11 ;  /* 0x000000ffff0b8224 */ /* 0x000fe400078e0a0b */
[----:B------:R-:W-:-:S03]  /*3f10*/  @!P2 IADD3 R13, PT, PT, -R13, RZ, RZ ;  /* 0x000000ff0d0da210 */ /* 0x000fc60007ffe1ff */
[C---:B------:R-:W-:Y:S02]  /*3f20*/  SEL R8, R0.reuse, R11, !P1 ;  /* 0x0000000b00087207 */ /* 0x040fe40004800000 */
[----:B------:R-:W-:Y:S02]  /*3f30*/  SEL R11, R0, R13, !P1 ;  /* 0x0000000d000b7207 */ /* 0x000fe40004800000 */
[----:B------:R-:W3:Y:S01]  /*3f40*/  LD.E.64 R12, desc[UR4][R2.64+0x38] ;  /* 0x00003804020c7980 */ /* 0x000ee2000c101b00 */
[----:B------:R-:W-:-:S04]  /*3f50*/  IMAD.WIDE R20, R8, 0x4, R242 ;  /* 0x0000000408147825 */ /* 0x000fc800078e02f2 */
[C---:B------:R-:W-:Y:S01]  /*3f60*/  IMAD.WIDE R18, R11.reuse, 0x4, R242 ;  /* 0x000000040b127825 */ /* 0x040fe200078e02f2 */
[----:B------:R-:W4:Y:S04]  /*3f70*/  LD.E R9, desc[UR4][R20.64] ;  /* 0x0000000414097980 */ /* 0x000f28000c101900 */
[----:B------:R-:W4:Y:S01]  /*3f80*/  LD.E R0, desc[UR4][R18.64] ;  /* 0x0000000412007980 */ /* 0x000f22000c101900 */
[----:B------:R-:W-:-:S04]  /*3f90*/  IMAD.IADD R8, R11, 0x1, -R8 ;  /* 0x000000010b087824 */ /* 0x000fc800078e0a08 */
[----:B------:R-:W-:-:S05]  /*3fa0*/  IMAD R15, R15, R8, -0x100 ;  /* 0xffffff000f0f7424 */ /* 0x000fca00078e0208 */
[----:B------:R-:W-:Y:S01]  /*3fb0*/  SHF.R.S32.HI R11, RZ, 0x1f, R15 ;  /* 0x0000001fff0b7819 */ /* 0x000fe2000001140f */
[-C--:B---3--:R-:W-:Y:S02]  /*3fc0*/  IMAD R8, R13, R15.reuse, RZ ;  /* 0x0000000f0d087224 */ /* 0x088fe400078e02ff */
[----:B------:R-:W-:-:S04]  /*3fd0*/  IMAD.WIDE.U32 R14, R12, R15, RZ ;  /* 0x0000000f0c0e7225 */ /* 0x000fc800078e00ff */
[----:B------:R-:W-:Y:S01]  /*3fe0*/  IMAD R8, R12, R11, R8 ;  /* 0x0000000b0c087224 */ /* 0x000fe200078e0208 */
[----:B----4-:R-:W-:-:S03]  /*3ff0*/  IADD3 R9, PT, PT, R9, -R0, RZ ;  /* 0x8000000009097210 */ /* 0x010fc60007ffe0ff */
[----:B------:R-:W-:Y:S01]  /*4000*/  IMAD.IADD R15, R15, 0x1, R8 ;  /* 0x000000010f0f7824 */ /* 0x000fe200078e0208 */
[----:B------:R-:W-:Y:S01]  /*4010*/  SHF.R.S32.HI R0, RZ, 0x1f, R9 ;  /* 0x0000001fff007819 */ /* 0x000fe20000011409 */
[----:B--2---:R-:W-:Y:S02]  /*4020*/  IMAD R11, R17, R9, RZ ;  /* 0x00000009110b7224 */ /* 0x004fe400078e02ff */
[----:B------:R-:W-:-:S04]  /*4030*/  IMAD.WIDE.U32 R8, R9, R16, R14 ;  /* 0x0000001009087225 */ /* 0x000fc800078e000e */
[----:B------:R-:W-:Y:S01]  /*4040*/  IMAD R0, R16, R0, R11 ;  /* 0x0000000010007224 */ /* 0x000fe200078e020b */
[----:B------:R-:W-:-:S04]  /*4050*/  LEA R220, P0, R8, R220, 0x1 ;  /* 0x000000dc08dc7211 */ /* 0x000fc800078008ff */
[----:B------:R-:W-:-:S04]  /*4060*/  IADD3 R0, PT, PT, R9, R0, RZ ;  /* 0x0000000009007210 */ /* 0x000fc80007ffe0ff */
[----:B------:R-:W-:Y:S02]  /*4070*/  LEA.HI.X R219, R8, R219, R0, 0x1, P0 ;  /* 0x000000db08db7211 */ /* 0x000fe400000f0c00 */
.L_x_520:
[----:B------:R-:W-:Y:S05]  /*4080*/  BSYNC.RECONVERGENT B0 ;  /* 0x0000000000007941 */ /* 0x000fea0003800200 */
.L_x_518:
[C---:B------:R-:W-:Y:S01]  /*4090*/  IMAD.SHL.U32 R9, R216.reuse, 0x40, RZ ;  /* 0x00000040d8097824 */ /* 0x040fe200078e00ff */
[----:B------:R-:W-:Y:S01]  /*40a0*/  SHF.L.U64.HI R0, R216, 0x6, R217 ;  /* 0x00000006d8007819 */ /* 0x000fe200000102d9 */
[----:B------:R-:W-:-:S03]  /*40b0*/  IMAD.MOV.U32 R221, RZ, RZ, R219 ;  /* 0x000000ffffdd7224 */ /* 0x000fc600078e00db */
[----:B------:R-:W-:Y:S02]  /*40c0*/  IADD3 R16, P0, PT, R9, R220, RZ ;  /* 0x000000dc09107210 */ /* 0x000fe40007f1e0ff */
[----:B------:R-:W-:Y:S01]  /*40d0*/  @!PT LDS RZ, [RZ] ;  /* 0x00000000fffff984 */ /* 0x000fe20000000800 */
[----:B------:R-:W-:Y:S01]  /*40e0*/  @!PT LDS RZ, [RZ] ;  /* 0x00000000fffff984 */ /* 0x000fe20000000800 */
[----:B------:R-:W-:Y:S01]  /*40f0*/  @!PT LDS RZ, [RZ] ;  /* 0x00000000fffff984 */ /* 0x000fe20000000800 */
[----:B------:R1:W-:Y:S02]  /*4100*/  LDGSTS.E.BYPASS.LTC128B.128 [R227+0x1000], desc[UR4][R220.64] ;  /* 0x01000000dce37fae */ /* 0x0003e4000b981a04 */
[----:B------:R-:W-:Y:S01]  /*4110*/  IADD3 R14, P1, PT, R16, R9, RZ ;  /* 0x00000009100e7210 */ /* 0x000fe20007f3e0ff */
[----:B------:R-:W-:-:S03]  /*4120*/  IMAD.X R17, R0, 0x1, R219, P0 ;  /* 0x0000000100117824 */ /* 0x000fc600000e06db */
[-C--:B------:R-:W-:Y:S01]  /*4130*/  IADD3 R12, P0, PT, R14, R9.reuse, RZ ;  /* 0x000000090e0c7210 */ /* 0x080fe20007f1e0ff */
[----:B------:R-:W-:Y:S01]  /*4140*/  IMAD.X R15, R17, 0x1, R0, P1 ;  /* 0x00000001110f7824 */ /* 0x000fe200008e0600 */
[----:B------:R1:W-:Y:S02]  /*4150*/  LDGSTS.E.BYPASS.LTC128B.128 [R227+0x1800], desc[UR4][R16.64] ;  /* 0x0180000010e37fae */ /* 0x0003e4000b981a04 */
[-C--:B------:R-:W-:Y:S02]  /*4160*/  IADD3 R10, P1, PT, R12, R9.reuse, RZ ;  /* 0x000000090c0a7210 */ /* 0x080fe40007f3e0ff */
[----:B------:R-:W-:Y:S01]  /*4170*/  IADD3.X R13, PT, PT, R15, R0, RZ, P0, !PT ;  /* 0x000000000f0d7210 */ /* 0x000fe200007fe4ff */
[----:B------:R1:W-:Y:S01]  /*4180*/  LDGSTS.E.BYPASS.LTC128B.128 [R227+0x2000], desc[UR4][R14.64] ;  /* 0x020000000ee37fae */ /* 0x0003e2000b981a04 */
[----:B------:R-:W-:-:S03]  /*4190*/  IADD3 R18, P0, PT, R10, R9, RZ ;  /* 0x000000090a127210 */ /* 0x000fc60007f1e0ff */
[--C-:B------:R-:W-:Y:S01]  /*41a0*/  IMAD.X R11, R13, 0x1, R0.reuse, P1 ;  /* 0x000000010d0b7824 */ /* 0x100fe200008e0600 */
[-C--:B------:R-:W-:Y:S01]  /*41b0*/  IADD3 R8, P1, PT, R18, R9.reuse, RZ ;  /* 0x0000000912087210 */ /* 0x080fe20007f3e0ff */
[----:B------:R1:W-:Y:S02]  /*41c0*/  LDGSTS.E.BYPASS.LTC128B.128 [R227+0x2800], desc[UR4][R12.64] ;  /* 0x028000000ce37fae */ /* 0x0003e4000b981a04 */
[--C-:B------:R-:W-:Y:S01]  /*41d0*/  IMAD.X R19, R11, 0x1, R0.reuse, P0 ;  /* 0x000000010b137824 */ /* 0x100fe200000e0600 */
[----:B------:R-:W-:Y:S01]  /*41e0*/  IADD3 R20, P0, PT, R8, R9, RZ ;  /* 0x0000000908147210 */ /* 0x000fe20007f1e0ff */
[----:B------:R1:W-:Y:S03]  /*41f0*/  LDGSTS.E.BYPASS.LTC128B.128 [R227+0x3000], desc[UR4][R10.64] ;  /* 0x030000000ae37fae */ /* 0x0003e6000b981a04 */
[----:B------:R-:W-:Y:S01]  /*4200*/  IADD3.X R9, PT, PT, R19, R0, RZ, P1, !PT ;  /* 0x0000000013097210 */ /* 0x000fe20000ffe4ff */
[----:B------:R1:W-:Y:S04]  /*4210*/  LDGSTS.E.BYPASS.LTC128B.128 [R227+0x3800], desc[UR4][R18.64] ;  /* 0x0380000012e37fae */ /* 0x0003e8000b981a04 */
[----:B------:R-:W-:Y:S01]  /*4220*/  IMAD.X R21, R9, 0x1, R0, P0 ;  /* 0x0000000109157824 */ /* 0x000fe200000e0600 */
[----:B------:R1:W-:Y:S04]  /*4230*/  LDGSTS.E.BYPASS.LTC128B.128 [R227+0x4000], desc[UR4][R8.64] ;  /* 0x0400000008e37fae */ /* 0x0003e8000b981a04 */
[----:B------:R1:W-:Y:S04]  /*4240*/  LDGSTS.E.BYPASS.LTC128B.128 [R227+0x4800], desc[UR4][R20.64] ;  /* 0x0480000014e37fae */ /* 0x0003e8000b981a04 */
[----:B------:R-:W0:Y:S02]  /*4250*/  LDGDEPBAR ;  /* 0x00000000000079af */ /* 0x000e240000000000 */
.L_x_517:
[----:B------:R-:W-:Y:S05]  /*4260*/  BSYNC.RECONVERGENT B1 ;  /* 0x0000000000017941 */ /* 0x000fea0003800200 */
.L_x_516:
[----:B------:R-:W2:Y:S01]  /*4270*/  LD.E R177, desc[UR4][R2.64+0xdc] ;  /* 0x0000dc0402b17980 */ /* 0x000ea2000c101900 */
[----:B-1----:R-:W-:Y:S02]  /*4280*/  FMNMX3.FTZ R9, R144, R147, R140, !PT ;  /* 0x0000009390097276 */ /* 0x002fe4000781008c */
[----:B------:R-:W-:Y:S02]  /*4290*/  FMNMX3.FTZ R10, R145, R146, R141, !PT ;  /* 0x00000092910a7276 */ /* 0x000fe4000781008d */
[----:B------:R-:W-:Y:S02]  /*42a0*/  FMNMX3.FTZ R9, R9, R156, R143, !PT ;  /* 0x0000009c09097276 */ /* 0x000fe4000781008f */
[----:B------:R-:W-:Y:S02]  /*42b0*/  FMNMX3.FTZ R10, R10, R158, R159, !PT ;  /* 0x0000009e0a0a7276 */ /* 0x000fe4000781009f */
[----:B------:R-:W-:Y:S02]  /*42c0*/  FMNMX3.FTZ R9, R9, R135, R130, !PT ;  /* 0x0000008709097276 */ /* 0x000fe40007810082 */
[----:B------:R-:W-:-:S02]  /*42d0*/  FMNMX3.FTZ R10, R10, R133, R128, !PT ;  /* 0x000000850a0a7276 */ /* 0x000fc40007810080 */
[----:B------:R-:W-:Y:S02]  /*42e0*/  FMNMX3.FTZ R9, R9, R131, R132, !PT ;  /* 0x0000008309097276 */ /* 0x000fe40007810084 */
        /* <DEDUP_REMOVED lines=55> */
[----:B------:R-:W-:Y:S02]  /*4660*/  FMNMX.FTZ R12, R174, R9, !PT ;  /* 0x00000009ae0c7209 */ /* 0x000fe40007810000 */
[----:B------:R-:W-:Y:S02]  /*4670*/  FMNMX.FTZ R10, R175, R10, !PT ;  /* 0x0000000aaf0a7209 */ /* 0x000fe40007810000 */
[----:B------:R-:W-:Y:S01]  /*4680*/  LOP3.LUT R212, R152, 0x120, R155, 0xf8, !PT ;  /* 0x0000012098d47812 */ /* 0x000fe200078ef89b */
[----:B------:R-:W1:Y:S03]  /*4690*/  SHFL.BFLY PT, R11, R12, 0x2, 0x1f ;  /* 0x0c401f000c0b7f89 */ /* 0x000e6600000e0000 */
[----:B------:R-:W-:Y:S01]  /*46a0*/  LEA R212, R212, R5, 0x1 ;  /* 0x00000005d4d47211 */ /* 0x000fe200078e08ff */
[----:B------:R-:W3:Y:S04]  /*46b0*/  SHFL.BFLY PT, R9, R10, 0x2, 0x1f ;  /* 0x0c401f000a097f89 */ /* 0x000ee800000e0000 */
[----:B------:R-:W-:Y:S01]  /*46c0*/  LDSM.16.MT88.4 R16, [R212+0x5400] ;  /* 0x00540000d410783b */ /* 0x000fe20000004200 */
[----:B-1----:R-:W-:-:S02]  /*46d0*/  FMNMX.FTZ R11, R12, R11, !PT ;  /* 0x0000000b0c0b7209 */ /* 0x002fc40007810000 */
[----:B---3--:R-:W-:-:S03]  /*46e0*/  FMNMX.FTZ R9, R10, R9, !PT ;  /* 0x000000090a097209 */ /* 0x008fc60007810000 */
[----:B------:R-:W1:Y:S04]  /*46f0*/  SHFL.BFLY PT, R0, R11, 0x1, 0x1f ;  /* 0x0c201f000b007f89 */ /* 0x000e6800000e0000 */
[----:B------:R-:W3:Y:S01]  /*4700*/  SHFL.BFLY PT, R148, R9, 0x1, 0x1f ;  /* 0x0c201f0009947f89 */ /* 0x000ee200000e0000 */
[----:B-1----:R-:W-:-:S04]  /*4710*/  FMNMX.FTZ R0, R11, R0, !PT ;  /* 0x000000000b007209 */ /* 0x002fc80007810000 */
[----:B------:R-:W-:Y:S02]  /*4720*/  FSETP.NEU.FTZ.AND P0, PT, R0, -INF , PT ;  /* 0xff8000000000780b */ /* 0x000fe40003f1d000 */
[----:B---3--:R-:W-:Y:S01]  /*4730*/  FMNMX.FTZ R148, R9, R148, !PT ;  /* 0x0000009409947209 */ /* 0x008fe20007810000 */
[----:B--2---:R-:W-:-:S04]  /*4740*/  FMUL.FTZ R8, R177, R0 ;  /* 0x00000000b1087220 */ /* 0x004fc80000410000 */
[----:B------:R-:W-:Y:S01]  /*4750*/  FMUL.FTZ R13, R177, R148 ;  /* 0x00000094b10d7220 */ /* 0x000fe20000410000 */
[----:B------:R-:W-:Y:S02]  /*4760*/  FSEL R152, R8, RZ, P0 ;  /* 0x000000ff08987208 */ /* 0x000fe40000000000 */
[----:B------:R-:W-:Y:S01]  /*4770*/  FSETP.NEU.FTZ.AND P0, PT, R148, -INF , PT ;  /* 0xff8000009400780b */ /* 0x000fe20003f1d000 */
[----:B------:R-:W1:Y:S02]  /*4780*/  LDSM.16.MT88.4 R8, [R212+0x5000] ;  /* 0x00500000d408783b */ /* 0x000e640000004200 */
[-CC-:B------:R-:W-:Y:S01]  /*4790*/  FFMA.FTZ R5, R144, R177.reuse, -R152.reuse ;  /* 0x000000b190057223 */ /* 0x180fe20000010898 */
[----:B------:R-:W-:Y:S01]  /*47a0*/  FSEL R144, R13, RZ, P0 ;  /* 0x000000ff0d907208 */ /* 0x000fe20000000000 */
[-CC-:B------:R-:W-:Y:S01]  /*47b0*/  FFMA.FTZ R12, R147, R177.reuse, -R152.reuse ;  /* 0x000000b1930c7223 */ /* 0x180fe20000010898 */
[-CC-:B------:R-:W-:Y:S01]  /*47c0*/  FFMA.FTZ R147, R140, R177.reuse, -R152.reuse ;  /* 0x000000b18c937223 */ /* 0x180fe20000010898 */
[-CC-:B------:R-:W-:Y:S01]  /*47d0*/  FFMA.FTZ R156, R156, R177.reuse, -R152.reuse ;  /* 0x000000b19c9c7223 */ /* 0x180fe20000010898 */
[-C--:B------:R-:W-:Y:S01]  /*47e0*/  FFMA.FTZ R24, R143, R177.reuse, -R152 ;  /* 0x000000b18f187223 */ /* 0x080fe20000010898 */
[-CC-:B------:R-:W-:Y:S01]  /*47f0*/  FFMA.FTZ R176, R146, R177.reuse, -R144.reuse ;  /* 0x000000b192b07223 */ /* 0x180fe20000010890 */
[----:B------:R-:W-:Y:S01]  /*4800*/  IADD3 R146, PT, PT, R153, R212, RZ ;  /* 0x000000d499927210 */ /* 0x000fe20007ffe0ff */
[----:B------:R2:W-:Y:S01]  /*4810*/  MUFU.EX2 R140, R12 ;  /* 0x0000000c008c7308 */ /* 0x0005e20000000800 */
[-CC-:B------:R-:W-:Y:S01]  /*4820*/  FFMA.FTZ R20, R141, R177.reuse, -R144.reuse ;  /* 0x000000b18d147223 */ /* 0x180fe20000010890 */
[-CC-:B------:R-:W-:Y:S01]  /*4830*/  FFMA.FTZ R145, R145, R177.reuse, -R144.reuse ;  /* 0x000000b191917223 */ /* 0x180fe20000010890 */
[-C--:B------:R-:W-:Y:S01]  /*4840*/  FFMA.FTZ R141, R158, R177.reuse, -R144 ;  /* 0x000000b19e8d7223 */ /* 0x080fe20000010890 */
[----:B------:R-:W3:Y:S01]  /*4850*/  MUFU.EX2 R5, R5 ;  /* 0x0000000500057308 */ /* 0x000ee20000000800 */
[-C--:B------:R-:W-:Y:S01]  /*4860*/  FFMA.FTZ R143, R130, R177.reuse, -R152 ;  /* 0x000000b1828f7223 */ /* 0x080fe20000010898 */
[-C--:B------:R-:W-:Y:S01]  /*4870*/  FFMA.FTZ R178, R129, R177.reuse, -R144 ;  /* 0x000000b181b27223 */ /* 0x080fe20000010890 */
[-CC-:B------:R-:W-:Y:S01]  /*4880*/  FFMA.FTZ R180, R131, R177.reuse, -R152.reuse ;  /* 0x000000b183b47223 */ /* 0x180fe20000010898 */
[----:B------:R-:W-:Y:S01]  /*4890*/  MUFU.EX2 R147, R147 ;  /* 0x0000009300937308 */ /* 0x000fe20000000800 */
[-C--:B------:R-:W-:Y:S01]  /*48a0*/  FFMA.FTZ R28, R135, R177.reuse, -R152 ;  /* 0x000000b1871c7223 */ /* 0x080fe20000010898 */
[-CC-:B------:R-:W-:Y:S01]  /*48b0*/  FFMA.FTZ R159, R159, R177.reuse, -R144.reuse ;  /* 0x000000b19f9f7223 */ /* 0x180fe20000010890 */
[-CC-:B------:R-:W-:Y:S01]  /*48c0*/  FFMA.FTZ R36, R133, R177.reuse, -R144.reuse ;  /* 0x000000b185247223 */ /* 0x180fe20000010890 */
[----:B------:R-:W4:Y:S01]  /*48d0*/  MUFU.EX2 R156, R156 ;  /* 0x0000009c009c7308 */ /* 0x000f220000000800 */
[-C--:B------:R-:W-:Y:S01]  /*48e0*/  FFMA.FTZ R37, R128, R177.reuse, -R144 ;  /* 0x000000b180257223 */ /* 0x080fe20000010890 */
[----:B--2---:R-:W2:Y:S01]  /*48f0*/  LDSM.16.MT88.4 R12, [R146+0x5000] ;  /* 0x00500000920c783b */ /* 0x004ea20000004200 */
[-CC-:B------:R-:W-:Y:S01]  /*4900*/  FFMA.FTZ R139, R139, R177.reuse, -R152.reuse ;  /* 0x000000b18b8b7223 */ /* 0x180fe20000010898 */
[----:B------:R-:W-:Y:S01]  /*4910*/  MUFU.EX2 R145, R145 ;  /* 0x0000009100917308 */ /* 0x000fe20000000800 */
[--C-:B------:R-:W-:Y:S01]  /*4920*/  FFMA.FTZ R131, R132, R177, -R152.reuse ;  /* 0x000000b184837223 */ /* 0x100fe20000010898 */
[----:B---3--:R-:W-:Y:S01]  /*4930*/  F2FP.F16.F32.PACK_AB R21, R140, R5 ;  /* 0x000000058c15723e */ /* 0x008fe200000000ff */
[-CC-:B------:R-:W-:Y:S01]  /*4940*/  FFMA.FTZ R132, R136, R177.reuse, -R152.reuse ;  /* 0x000000b188847223 */ /* 0x180fe20000010898 */
[----:B------:R-:W3:Y:S01]  /*4950*/  MUFU.EX2 R176, R176 ;  /* 0x000000b000b07308 */ /* 0x000ee20000000800 */
[-C--:B------:R-:W-:Y:S01]  /*4960*/  FFMA.FTZ R40, R123, R177.reuse, -R152 ;  /* 0x000000b17b287223 */ /* 0x080fe20000010898 */
[-CC-:B------:R-:W-:Y:S01]  /*4970*/  FFMA.FTZ R136, R134, R177.reuse, -R144.reuse ;  /* 0x000000b186887223 */ /* 0x180fe20000010890 */
[-CC-:B------:R-:W-:Y:S01]  /*4980*/  FFMA.FTZ R137, R137, R177.reuse, -R144.reuse ;  /* 0x000000b189897223 */ /* 0x180fe20000010890 */
[----:B------:R3:W-:Y:S01]  /*4990*/  MUFU.EX2 R158, R20 ;  /* 0x00000014009e7308 */ /* 0x0007e20000000800 */
[----:B------:R-:W-:Y:S01]  /*49a0*/  FFMA.FTZ R120, R120, R177, -R144 ;  /* 0x000000b178787223 */ /* 0x000fe20000010890 */
[----:B----4-:R-:W-:Y:S01]  /*49b0*/  F2FP.F16.F32.PACK_AB R23, R156, R147 ;  /* 0x000000939c17723e */ /* 0x010fe200000000ff */
[-CC-:B------:R-:W-:Y:S01]  /*49c0*/  FFMA.FTZ R41, R118, R177.reuse, -R152.reuse ;  /* 0x000000b176297223 */ /* 0x180fe20000010898 */
[----:B------:R-:W4:Y:S01]  /*49d0*/  MUFU.EX2 R141, R141 ;  /* 0x0000008d008d7308 */ /* 0x000f220000000800 */
[-C--:B------:R-:W-:Y:S01]  /*49e0*/  FFMA.FTZ R114, R114, R177.reuse, -R152 ;  /* 0x000000b172727223 */ /* 0x080fe20000010898 */
[-CC-:B------:R-:W-:Y:S01]  /*49f0*/  FFMA.FTZ R116, R116, R177.reuse, -R144.reuse ;  /* 0x000000b174747223 */ /* 0x180fe20000010890 */
[-CC-:B------:R-:W-:Y:S01]  /*4a00*/  FFMA.FTZ R117, R117, R177.reuse, -R144.reuse ;  /* 0x000000b175757223 */ /* 0x180fe20000010890 */
[----:B------:R1:W-:Y:S01]  /*4a10*/  MUFU.EX2 R135, R24 ;  /* 0x0000001800877308 */ /* 0x0003e20000000800 */
[-CC-:B------:R-:W-:Y:S01]  /*4a20*/  FFMA.FTZ R112, R112, R177.reuse, -R144.reuse ;  /* 0x000000b170707223 */ /* 0x180fe20000010890 */
[-C--:B------:R-:W-:Y:S01]  /*4a30*/  FFMA.FTZ R113, R113, R177.reuse, -R144 ;  /* 0x000000b171717223 */ /* 0x080fe20000010890 */
[-CC-:B------:R-:W-:Y:S01]  /*4a40*/  FFMA.FTZ R115, R115, R177.reuse, -R152.reuse ;  /* 0x000000b173737223 */ /* 0x180fe20000010898 */
[----:B------:R5:W-:Y:S01]  /*4a50*/  MUFU.EX2 R130, R28 ;  /* 0x0000001c00827308 */ /* 0x000be20000000800 */
[--C-:B------:R-:W-:Y:S01]  /*4a60*/  FFMA.FTZ R110, R110, R177, -R152.reuse ;  /* 0x000000b16e6e7223 */ /* 0x100fe20000010898 */
[----:B---3--:R-:W-:Y:S01]  /*4a70*/  F2FP.F16.F32.PACK_AB R20, R176, R145 ;  /* 0x00000091b014723e */ /* 0x008fe200000000ff */
[-CC-:B------:R-:W-:Y:S01]  /*4a80*/  FFMA.FTZ R111, R111, R177.reuse, -R152.reuse ;  /* 0x000000b16f6f7223 */ /* 0x180fe20000010898 */
[----:B------:R-:W-:Y:S01]  /*4a90*/  MUFU.EX2 R143, R143 ;  /* 0x0000008f008f7308 */ /* 0x000fe20000000800 */
[-C--:B------:R-:W-:Y:S01]  /*4aa0*/  FFMA.FTZ R106, R106, R177.reuse, -R152 ;  /* 0x000000b16a6a7223 */ /* 0x080fe20000010898 */
[----:B----4-:R-:W-:Y:S01]  /*4ab0*/  F2FP.F16.F32.PACK_AB R22, R141, R158 ;  /* 0x0000009e8d16723e */ /* 0x010fe200000000ff */
[-CC-:B------:R-:W-:Y:S01]  /*4ac0*/  FFMA.FTZ R108, R108, R177.reuse, -R144.reuse ;  /* 0x000000b16c6c7223 */ /* 0x180fe20000010890 */
[----:B------:R-:W-:Y:S01]  /*4ad0*/  MUFU.EX2 R133, R159 ;  /* 0x0000009f00857308 */ /* 0x000fe20000000800 */
[-CC-:B------:R-:W-:Y:S01]  /*4ae0*/  FFMA.FTZ R109, R109, R177.reuse, -R144.reuse ;  /* 0x000000b16d6d7223 */ /* 0x180fe20000010890 */
[-CC-:B------:R-:W-:Y:S01]  /*4af0*/  FFMA.FTZ R104, R104, R177.reuse, -R144.reuse ;  /* 0x000000b168687223 */ /* 0x180fe20000010890 */
[-C--:B------:R-:W-:Y:S01]  /*4b00*/  FFMA.FTZ R105, R105, R177.reuse, -R144 ;  /* 0x000000b169697223 */ /* 0x080fe20000010890 */
[----:B------:R-:W3:Y:S01]  /*4b10*/  MUFU.EX2 R128, R36 ;  /* 0x0000002400807308 */ /* 0x000ee20000000800 */
[C---:B-1----:R-:W-:Y:S01]  /*4b20*/  HMMA.16816.F32 R24, R20.reuse, R8, RZ ;  /* 0x000000081418723c */ /* 0x042fe200000018ff */
[----:B-----5:R-:W1:Y:S01]  /*4b30*/  LDSM.16.MT88.4 R28, [R146+0x5400] ;  /* 0x00540000921c783b */ /* 0x020e620000004200 */
[-CC-:B------:R-:W-:Y:S01]  /*4b40*/  FFMA.FTZ R107, R107, R177.reuse, -R152.reuse ;  /* 0x000000b16b6b7223 */ /* 0x180fe20000010898 */
[----:B------:R4:W-:Y:S01]  /*4b50*/  MUFU.EX2 R129, R37 ;  /* 0x0000002500817308 */ /* 0x0009e20000000800 */
[-CC-:B------:R-:W-:Y:S01]  /*4b60*/  FFMA.FTZ R122, R122, R177.reuse, -R152.reuse ;  /* 0x000000b17a7a7223 */ /* 0x180fe20000010898 */
[-CC-:B------:R-:W-:Y:S01]  /*4b70*/  FFMA.FTZ R125, R125, R177.reuse, -R152.reuse ;  /* 0x000000b17d7d7223 */ /* 0x180fe20000010898 */
[-CC-:B------:R-:W-:Y:S01]  /*4b80*/  FFMA.FTZ R98, R98, R177.reuse, -R152.reuse ;  /* 0x000000b162627223 */ /* 0x180fe20000010898 */
[----:B------:R-:W5:Y:S01]  /*4b90*/  MUFU.EX2 R178, R178 ;  /* 0x000000b200b27308 */ /* 0x000f620000000800 */
[C---:B------:R-:W-:Y:S01]  /*4ba0*/  HMMA.16816.F32 R8, R20.reuse, R10, RZ ;  /* 0x0000000a1408723c */ /* 0x040fe200000018ff */
[-C--:B------:R-:W-:Y:S01]  /*4bb0*/  FFMA.FTZ R99, R99, R177.reuse, -R152 ;  /* 0x000000b163637223 */ /* 0x080fe20000010898 */
[-CC-:B------:R-:W-:Y:S01]  /*4bc0*/  FFMA.FTZ R124, R124, R177.reuse, -R144.reuse ;  /* 0x000000b17c7c7223 */ /* 0x180fe20000010890 */
[----:B------:R-:W5:Y:S01]  /*4bd0*/  MUFU.EX2 R180, R180 ;  /* 0x000000b400b47308 */ /* 0x000f620000000800 */
[-C--:B------:R-:W-:Y:S01]  /*4be0*/  FFMA.FTZ R153, R127, R177.reuse, -R144 ;  /* 0x000000b17f997223 */ /* 0x080fe20000010890 */
[-CC-:B------:R-:W-:Y:S01]  /*4bf0*/  FFMA.FTZ R94, R94, R177.reuse, -R152.reuse ;  /* 0x000000b15e5e7223 */ /* 0x180fe20000010898 */
[-CC-:B------:R-:W-:Y:S01]  /*4c00*/  FFMA.FTZ R95, R95, R177.reuse, -R152.reuse ;  /* 0x000000b15f5f7223 */ /* 0x180fe20000010898 */
[----:B------:R5:W-:Y:S01]  /*4c10*/  MUFU.EX2 R123, R139 ;  /* 0x0000008b007b7308 */ /* 0x000be20000000800 */
[C---:B--2---:R-:W-:Y:S01]  /*4c20*/  HMMA.16816.F32 R32, R20.reuse, R12, RZ ;  /* 0x0000000c1420723c */ /* 0x044fe200000018ff */
[----:B----4-:R-:W2:Y:S01]  /*4c30*/  LDSM.16.MT88.4 R36, [R212+0x5800] ;  /* 0x00580000d424783b */ /* 0x010ea20000004200 */
[-C--:B------:R-:W-:Y:S01]  /*4c40*/  FFMA.FTZ R90, R90, R177.reuse, -R152 ;  /* 0x000000b15a5a7223 */ /* 0x080fe20000010898 */
[----:B------:R-:W-:Y:S01]  /*4c50*/  MUFU.EX2 R131, R131 ;  /* 0x0000008300837308 */ /* 0x000fe20000000800 */
[-CC-:B------:R-:W-:Y:S01]  /*4c60*/  FFMA.FTZ R92, R92, R177.reuse, -R144.reuse ;  /* 0x000000b15c5c7223 */ /* 0x180fe20000010890 */
[-CC-:B------:R-:W-:Y:S01]  /*4c70*/  FFMA.FTZ R93, R93, R177.reuse, -R144.reuse ;  /* 0x000000b15d5d7223 */ /* 0x180fe20000010890 */
[--C-:B------:R-:W-:Y:S01]  /*4c80*/  FFMA.FTZ R88, R88, R177, -R144.reuse ;  /* 0x000000b158587223 */ /* 0x100fe20000010890 */
[----:B------:R-:W-:Y:S01]  /*4c90*/  MUFU.EX2 R132, R132 ;  /* 0x0000008400847308 */ /* 0x000fe20000000800 */
[----:B------:R-:W-:Y:S01]  /*4ca0*/  HMMA.16816.F32 R12, R20, R14, RZ ;  /* 0x0000000e140c723c */ /* 0x000fe200000018ff */
[----:B---3--:R-:W-:Y:S01]  /*4cb0*/  F2FP.F16.F32.PACK_AB R20, R128, R133 ;  /* 0x000000858014723e */ /* 0x008fe200000000ff */
[--C-:B------:R-:W-:Y:S01]  /*4cc0*/  FFMA.FTZ R89, R89, R177, -R144.reuse ;  /* 0x000000b159597223 */ /* 0x100fe20000010890 */
[----:B------:R-:W-:Y:S01]  /*4cd0*/  F2FP.F16.F32.PACK_AB R21, R130, R135 ;  /* 0x000000878215723e */ /* 0x000fe200000000ff */
[----:B------:R-:W-:Y:S01]  /*4ce0*/  MUFU.EX2 R118, R40 ;  /* 0x0000002800767308 */ /* 0x000fe20000000800 */
[----:B-----5:R-:W-:Y:S01]  /*4cf0*/  F2FP.F16.F32.PACK_AB R22, R178, R129 ;  /* 0x00000081b216723e */ /* 0x020fe200000000ff */
[----:B------:R-:W-:Y:S01]  /*4d00*/  FFMA.FTZ R139, R121, R177, -R144 ;  /* 0x000000b1798b7223 */ /* 0x000fe20000010890 */
[----:B------:R-:W-:Y:S01]  /*4d10*/  F2FP.F16.F32.PACK_AB R23, R180, R143 ;  /* 0x0000008fb417723e */ /* 0x000fe200000000ff */
[-CC-:B------:R-:W-:Y:S01]  /*4d20*/  FFMA.FTZ R121, R119, R177.reuse, -R152.reuse ;  /* 0x000000b177797223 */ /* 0x180fe20000010898 */
[----:B------:R-:W-:Y:S01]  /*4d30*/  MUFU.EX2 R136, R136 ;  /* 0x0000008800887308 */ /* 0x000fe20000000800 */
[-CC-:B------:R-:W-:Y:S01]  /*4d40*/  FFMA.FTZ R91, R91, R177.reuse, -R152.reuse ;  /* 0x000000b15b5b7223 */ /* 0x180fe20000010898 */
[-CC-:B------:R-:W-:Y:S01]  /*4d50*/  FFMA.FTZ R86, R86, R177.reuse, -R152.reuse ;  /* 0x000000b156567223 */ /* 0x180fe20000010898 */
[-CC-:B------:R-:W-:Y:S01]  /*4d60*/  FFMA.FTZ R87, R87, R177.reuse, -R152.reuse ;  /* 0x000000b157577223 */ /* 0x180fe20000010898 */
[----:B------:R-:W3:Y:S01]  /*4d70*/  MUFU.EX2 R137, R137 ;  /* 0x0000008900897308 */ /* 0x000ee20000000800 */
[C---:B------:R-:W-:Y:S01]  /*4d80*/  HMMA.16816.F32 R24, R20.reuse, R16, R24 ;  /* 0x000000101418723c */ /* 0x040fe20000001818 */
[-C--:B------:R-:W-:Y:S01]  /*4d90*/  FFMA.FTZ R82, R82, R177.reuse, -R152 ;  /* 0x000000b152527223 */ /* 0x080fe20000010898 */
[-CC-:B------:R-:W-:Y:S01]  /*4da0*/  FFMA.FTZ R84, R84, R177.reuse, -R144.reuse ;  /* 0x000000b154547223 */ /* 0x180fe20000010890 */
[----:B------:R-:W-:Y:S01]  /*4db0*/  MUFU.EX2 R120, R120 ;  /* 0x0000007800787308 */ /* 0x000fe20000000800 */
[-CC-:B------:R-:W-:Y:S01]  /*4dc0*/  FFMA.FTZ R85, R85, R177.reuse, -R144.reuse ;  /* 0x000000b155557223 */ /* 0x180fe20000010890 */
[-CC-:B------:R-:W-:Y:S01]  /*4dd0*/  FFMA.FTZ R80, R80, R177.reuse, -R144.reuse ;  /* 0x000000b150507223 */ /* 0x180fe20000010890 */
[-C--:B------:R-:W-:Y:S01]  /*4de0*/  FFMA.FTZ R81, R81, R177.reuse, -R144 ;  /* 0x000000b151517223 */ /* 0x080fe20000010890 */
[----:B------:R4:W5:Y:S01]  /*4df0*/  MUFU.EX2 R119, R139 ;  /* 0x0000008b00777308 */ /* 0x0009620000000800 */
[C---:B------:R-:W-:Y:S01]  /*4e00*/  HMMA.16816.F32 R8, R20.reuse, R18, R8 ;  /* 0x000000121408723c */ /* 0x040fe20000001808 */
[----:B------:R-:W2:Y:S01]  /*4e10*/  LDSM.16.MT88.4 R16, [R146+0x5800] ;  /* 0x005800009210783b */ /* 0x000ea20000004200 */
[-CC-:B------:R-:W-:Y:S01]  /*4e20*/  FFMA.FTZ R83, R83, R177.reuse, -R152.reuse ;  /* 0x000000b153537223 */ /* 0x180fe20000010898 */
[----:B------:R3:W-:Y:S01]  /*4e30*/  MUFU.EX2 R134, R41 ;  /* 0x0000002900867308 */ /* 0x0007e20000000800 */
[-CC-:B------:R-:W-:Y:S01]  /*4e40*/  FFMA.FTZ R96, R96, R177.reuse, -R152.reuse ;  /* 0x000000b160607223 */ /* 0x180fe20000010898 */
[-CC-:B------:R-:W-:Y:S01]  /*4e50*/  FFMA.FTZ R101, R101, R177.reuse, -R152.reuse ;  /* 0x000000b165657223 */ /* 0x180fe20000010898 */
[-CC-:B------:R-:W-:Y:S01]  /*4e60*/  FFMA.FTZ R74, R74, R177.reuse, -R152.reuse ;  /* 0x000000b14a4a7223 */ /* 0x180fe20000010898 */
[----:B------:R-:W-:Y:S01]  /*4e70*/  MUFU.EX2 R121, R121 ;  /* 0x0000007900797308 */ /* 0x000fe20000000800 */
[C---:B-1----:R-:W-:Y:S01]  /*4e80*/  HMMA.16816.F32 R32, R20.reuse, R28, R32 ;  /* 0x0000001c1420723c */ /* 0x042fe20000001820 */
[-C--:B------:R-:W-:Y:S01]  /*4e90*/  FFMA.FTZ R75, R75, R177.reuse, -R152 ;  /* 0x000000b14b4b7223 */ /* 0x080fe20000010898 */
[-C--:B------:R-:W-:Y:S01]  /*4ea0*/  FFMA.FTZ R100, R100, R177.reuse, -R144 ;  /* 0x000000b164647223 */ /* 0x080fe20000010890 */
[----:B------:R-:W-:Y:S01]  /*4eb0*/  MUFU.EX2 R114, R114 ;  /* 0x0000007200727308 */ /* 0x000fe20000000800 */
[-C--:B------:R-:W-:Y:S01]  /*4ec0*/  FFMA.FTZ R70, R70, R177.reuse, -R152 ;  /* 0x000000b146467223 */ /* 0x080fe20000010898 */
[-CC-:B----4-:R-:W-:Y:S01]  /*4ed0*/  FFMA.FTZ R139, R126, R177.reuse, -R144.reuse ;  /* 0x000000b17e8b7223 */ /* 0x190fe20000010890 */
[----:B------:R-:W-:Y:S01]  /*4ee0*/  FFMA.FTZ R126, R97, R177, -R144 ;  /* 0x000000b1617e7223 */ /* 0x000fe20000010890 */
[----:B------:R-:W-:Y:S01]  /*4ef0*/  MUFU.EX2 R116, R116 ;  /* 0x0000007400747308 */ /* 0x000fe20000000800 */
[----:B------:R-:W-:Y:S01]  /*4f00*/  HMMA.16816.F32 R12, R20, R30, R12 ;  /* 0x0000001e140c723c */ /* 0x000fe2000000180c */
[----:B---3--:R-:W1:Y:S01]  /*4f10*/  LDSM.16.MT88.4 R40, [R212+0x5c00] ;  /* 0x005c0000d428783b */ /* 0x008e620000004200 */
[----:B------:R-:W-:Y:S01]  /*4f20*/  F2FP.F16.F32.PACK_AB R20, R137, R136 ;  /* 0x000000888914723e */ /* 0x000fe200000000ff */
[----:B------:R-:W3:Y:S01]  /*4f30*/  MUFU.EX2 R117, R117 ;  /* 0x0000007500757308 */ /* 0x000ee20000000800 */
[----:B------:R-:W-:Y:S01]  /*4f40*/  F2FP.F16.F32.PACK_AB R21, R132, R131 ;  /* 0x000000838415723e */ /* 0x000fe200000000ff */
[----:B------:R-:W4:Y:S01]  /*4f50*/  LDSM.16.MT88.4 R28, [R146+0x5c00] ;  /* 0x005c0000921c783b */ /* 0x000f220000004200 */
[----:B-----5:R-:W-:Y:S01]  /*4f60*/  F2FP.F16.F32.PACK_AB R22, R119, R120 ;  /* 0x000000787716723e */ /* 0x020fe200000000ff */
[----:B------:R-:W-:Y:S01]  /*4f70*/  MUFU.EX2 R112, R112 ;  /* 0x0000007000707308 */ /* 0x000fe20000000800 */
[----:B------:R-:W-:Y:S01]  /*4f80*/  F2FP.F16.F32.PACK_AB R23, R118, R123 ;  /* 0x0000007b7617723e */ /* 0x000fe200000000ff */
[-CC-:B------:R-:W-:Y:S01]  /*4f90*/  FFMA.FTZ R71, R71, R177.reuse, -R152.reuse ;  /* 0x000000b147477223 */ /* 0x180fe20000010898 */
[-C--:B------:R-:W-:Y:S01]  /*4fa0*/  FFMA.FTZ R66, R66, R177.reuse, -R152 ;  /* 0x000000b142427223 */ /* 0x080fe20000010898 */
[----:B------:R-:W5:Y:S01]  /*4fb0*/  MUFU.EX2 R113, R113 ;  /* 0x0000007100717308 */ /* 0x000f620000000800 */
[-CC-:B------:R-:W-:Y:S01]  /*4fc0*/  FFMA.FTZ R68, R68, R177.reuse, -R144.reuse ;  /* 0x000000b144447223 */ /* 0x180fe20000010890 */
[-CC-:B------:R-:W-:Y:S01]  /*4fd0*/  FFMA.FTZ R69, R69, R177.reuse, -R144.reuse ;  /* 0x000000b145457223 */ /* 0x180fe20000010890 */
[-CC-:B------:R-:W-:Y:S01]  /*4fe0*/  FFMA.FTZ R64, R64, R177.reuse, -R144.reuse ;  /* 0x000000b140407223 */ /* 0x180fe20000010890 */
[C---:B--2---:R-:W-:Y:S01]  /*4ff0*/  HMMA.16816.F32 R24, R20.reuse, R36, R24 ;  /* 0x000000241418723c */ /* 0x044fe20000001818 */
[----:B------:R-:W2:Y:S01]  /*5000*/  MUFU.EX2 R115, R115 ;  /* 0x0000007300737308 */ /* 0x000ea20000000800 */
[-C--:B------:R-:W-:Y:S01]  /*5010*/  FFMA.FTZ R65, R65, R177.reuse, -R144 ;  /* 0x000000b141417223 */ /* 0x080fe20000010890 */
[-C--:B------:R-:W-:Y:S01]  /*5020*/  FFMA.FTZ R67, R67, R177.reuse, -R152 ;  /* 0x000000b143437223 */ /* 0x080fe20000010898 */
[----:B------:R-:W-:Y:S01]  /*5030*/  FADD.FTZ R140, R5, R140 ;  /* 0x0000008c058c7221 */ /* 0x000fe20000010000 */
[----:B------:R-:W-:Y:S01]  /*5040*/  MUFU.EX2 R110, R110 ;  /* 0x0000006e006e7308 */ /* 0x000fe20000000800 */
[----:B------:R-:W-:Y:S01]  /*5050*/  FADD.FTZ R145, R145, R176 ;  /* 0x000000b091917221 */ /* 0x000fe20000010000 */
[-C--:B------:R-:W-:Y:S01]  /*5060*/  FFMA.FTZ R62, R62, R177.reuse, -R152 ;  /* 0x000000b13e3e7223 */ /* 0x080fe20000010898 */
[C---:B------:R-:W-:Y:S01]  /*5070*/  HMMA.16816.F32 R8, R20.reuse, R38, R8 ;  /* 0x000000261408723c */ /* 0x040fe20000001808 */
[----:B------:R-:W-:Y:S01]  /*5080*/  MUFU.EX2 R111, R111 ;  /* 0x0000006f006f7308 */ /* 0x000fe20000000800 */
[----:B------:R-:W-:Y:S01]  /*5090*/  LDSM.16.MT88.4 R36, [R146+0x6000] ;  /* 0x006000009224783b */ /* 0x000fe20000004200 */
[----:B------:R-:W-:Y:S01]  /*50a0*/  FADD.FTZ R147, R147, R140 ;  /* 0x0000008c93937221 */ /* 0x000fe20000010000 */
[----:B------:R-:W-:Y:S01]  /*50b0*/  FADD.FTZ R158, R158, R145 ;  /* 0x000000919e9e7221 */ /* 0x000fe20000010000 */
[----:B------:R-:W-:Y:S01]  /*50c0*/  MUFU.EX2 R106, R106 ;  /* 0x0000006a006a7308 */ /* 0x000fe20000000800 */
[-C--:B------:R-:W-:Y:S01]  /*50d0*/  FFMA.FTZ R60, R60, R177.reuse, -R144 ;  /* 0x000000b13c3c7223 */ /* 0x080fe20000010890 */
[----:B------:R-:W-:Y:S01]  /*50e0*/  FADD.FTZ R156, R156, R147 ;  /* 0x000000939c9c7221 */ /* 0x000fe20000010000 */
[C---:B------:R-:W-:Y:S01]  /*50f0*/  HMMA.16816.F32 R32, R20.reuse, R16, R32 ;  /* 0x000000101420723c */ /* 0x040fe20000001820 */
[----:B---3--:R-:W-:Y:S01]  /*5100*/  F2FP.F16.F32.PACK_AB R16, R117, R116 ;  /* 0x000000747510723e */ /* 0x008fe200000000ff */
[----:B------:R-:W-:Y:S01]  /*5110*/  MUFU.EX2 R108, R108 ;  /* 0x0000006c006c7308 */ /* 0x000fe20000000800 */
[----:B------:R-:W-:Y:S01]  /*5120*/  F2FP.F16.F32.PACK_AB R17, R121, R134 ;  /* 0x000000867911723e */ /* 0x000fe200000000ff */
[----:B------:R-:W-:Y:S01]  /*5130*/  FADD.FTZ R158, R141, R158 ;  /* 0x0000009e8d9e7221 */ /* 0x000fe20000010000 */
[----:B------:R-:W-:Y:S01]  /*5140*/  FADD.FTZ R135, R135, R156 ;  /* 0x0000009c87877221 */ /* 0x000fe20000010000 */
[----:B------:R-:W3:Y:S01]  /*5150*/  MUFU.EX2 R109, R109 ;  /* 0x0000006d006d7308 */ /* 0x000ee20000000800 */
[-C--:B------:R-:W-:Y:S01]  /*5160*/  FFMA.FTZ R5, R55, R177.reuse, -R152 ;  /* 0x000000b137057223 */ /* 0x080fe20000010898 */
[----:B------:R-:W-:Y:S01]  /*5170*/  HMMA.16816.F32 R12, R20, R18, R12 ;  /* 0x00000012140c723c */ /* 0x000fe2000000180c */
[----:B------:R-:W3:Y:S01]  /*5180*/  LDSM.16.MT88.4 R20, [R212+0x6000] ;  /* 0x00600000d414783b */ /* 0x000ee20000004200 */
[----:B-----5:R-:W-:Y:S01]  /*5190*/  F2FP.F16.F32.PACK_AB R18, R113, R112 ;  /* 0x000000707112723e */ /* 0x020fe200000000ff */
[----:B------:R-:W-:Y:S01]  /*51a0*/  MUFU.EX2 R104, R104 ;  /* 0x0000006800687308 */ /* 0x000fe20000000800 */
[----:B--2---:R-:W-:Y:S01]  /*51b0*/  F2FP.F16.F32.PACK_AB R19, R115, R114 ;  /* 0x000000727313723e */ /* 0x004fe200000000ff */
[----:B------:R-:W-:Y:S01]  /*51c0*/  FADD.FTZ R133, R133, R158 ;  /* 0x0000009e85857221 */ /* 0x000fe20000010000 */
[----:B------:R-:W-:Y:S01]  /*51d0*/  FADD.FTZ R130, R130, R135 ;  /* 0x0000008782827221 */ /* 0x000fe20000010000 */
[----:B------:R-:W2:Y:S01]  /*51e0*/  MUFU.EX2 R105, R105 ;  /* 0x0000006900697308 */ /* 0x000ea20000000800 */
[-C--:B------:R-:W-:Y:S01]  /*51f0*/  FFMA.FTZ R51, R51, R177.reuse, -R152 ;  /* 0x000000b133337223 */ /* 0x080fe20000010898 */
[----:B------:R-:W-:Y:S01]  /*5200*/  FADD.FTZ R128, R128, R133 ;  /* 0x0000008580807221 */ /* 0x000fe20000010000 */
[----:B------:R-:W-:Y:S01]  /*5210*/  FADD.FTZ R143, R143, R130 ;  /* 0x000000828f8f7221 */ /* 0x000fe20000010000 */
[----:B------:R-:W5:Y:S01]  /*5220*/  MUFU.EX2 R107, R107 ;  /* 0x0000006b006b7308 */ /* 0x000f620000000800 */
[C---:B-1----:R-:W-:Y:S01]  /*5230*/  HMMA.16816.F32 R24, R16.reuse, R40, R24 ;  /* 0x000000281018723c */ /* 0x042fe20000001818 */
[----:B------:R-:W-:Y:S01]  /*5240*/  FADD.FTZ R129, R129, R128 ;  /* 0x0000008081817221 */ /* 0x000fe20000010000 */
[----:B------:R-:W-:Y:S01]  /*5250*/  FADD.FTZ R180, R180, R143 ;  /* 0x0000008fb4b47221 */ /* 0x000fe20000010000 */
[----:B------:R-:W-:Y:S01]  /*5260*/  MUFU.EX2 R122, R122 ;  /* 0x0000007a007a7308 */ /* 0x000fe20000000800 */
[-C--:B------:R-:W-:Y:S01]  /*5270*/  FFMA.FTZ R79, R79, R177.reuse, -R144 ;  /* 0x000000b14f4f7223 */ /* 0x080fe20000010890 */
[----:B------:R-:W-:Y:S01]  /*5280*/  FADD.FTZ R129, R178, R129 ;  /* 0x00000081b2817221 */ /* 0x000fe20000010000 */
[----:B------:R-:W-:Y:S01]  /*5290*/  FADD.FTZ R131, R131, R180 ;  /* 0x000000b483837221 */ /* 0x000fe20000010000 */
[----:B------:R-:W-:Y:S01]  /*52a0*/  MUFU.EX2 R125, R125 ;  /* 0x0000007d007d7308 */ /* 0x000fe20000000800 */
[C---:B------:R-:W-:Y:S01]  /*52b0*/  HMMA.16816.F32 R8, R16.reuse, R42, R8 ;  /* 0x0000002a1008723c */ /* 0x040fe20000001808 */
[----:B------:R-:W-:Y:S01]  /*52c0*/  LDSM.16.MT88.4 R40, [R212+0x6800] ;  /* 0x00680000d428783b */ /* 0x000fe20000004200 */
[----:B------:R-:W-:Y:S01]  /*52d0*/  FADD.FTZ R136, R136, R129 ;  /* 0x0000008188887221 */ /* 0x000fe20000010000 */
[----:B------:R-:W-:Y:S01]  /*52e0*/  MUFU.EX2 R98, R98 ;  /* 0x0000006200627308 */ /* 0x000fe20000000800 */
[----:B------:R-:W-:Y:S01]  /*52f0*/  FADD.FTZ R132, R132, R131 ;  /* 0x0000008384847221 */ /* 0x000fe20000010000 */
[-C--:B------:R-:W-:Y:S01]  /*5300*/  FFMA.FTZ R55, R53, R177.reuse, -R144 ;  /* 0x000000b135377223 */ /* 0x080fe20000010890 */
[----:B------:R-:W-:Y:S01]  /*5310*/  FADD.FTZ R137, R137, R136 ;  /* 0x0000008889897221 */ /* 0x000fe20000010000 */
[----:B------:R-:W-:Y:S01]  /*5320*/  MUFU.EX2 R99, R99 ;  /* 0x0000006300637308 */ /* 0x000fe20000000800 */
[C---:B----4-:R-:W-:Y:S01]  /*5330*/  HMMA.16816.F32 R32, R16.reuse, R28, R32 ;  /* 0x0000001c1020723c */ /* 0x050fe20000001820 */
[----:B------:R-:W-:Y:S01]  /*5340*/  FADD.FTZ R123, R123, R132 ;  /* 0x000000847b7b7221 */ /* 0x000fe20000010000 */
[----:B------:R-:W-:Y:S01]  /*5350*/  FADD.FTZ R120, R120, R137 ;  /* 0x0000008978787221 */ /* 0x000fe20000010000 */
[----:B------:R-:W-:Y:S01]  /*5360*/  MUFU.EX2 R124, R124 ;  /* 0x0000007c007c7308 */ /* 0x000fe20000000800 */
[-C--:B------:R-:W-:Y:S01]  /*5370*/  FFMA.FTZ R46, R46, R177.reuse, -R152 ;  /* 0x000000b12e2e7223 */ /* 0x080fe20000010898 */
[----:B------:R-:W-:Y:S01]  /*5380*/  FADD.FTZ R123, R118, R123 ;  /* 0x0000007b767b7221 */ /* 0x000fe20000010000 */
[----:B------:R-:W-:Y:S01]  /*5390*/  FADD.FTZ R119, R119, R120 ;  /* 0x0000007877777221 */ /* 0x000fe20000010000 */
[----:B------:R1:W4:Y:S01]  /*53a0*/  MUFU.EX2 R127, R139 ;  /* 0x0000008b007f7308 */ /* 0x0003220000000800 */
[----:B------:R-:W-:Y:S01]  /*53b0*/  HMMA.16816.F32 R12, R16, R30, R12 ;  /* 0x0000001e100c723c */ /* 0x000fe2000000180c */
[----:B---3--:R-:W-:Y:S01]  /*53c0*/  F2FP.F16.F32.PACK_AB R16, R109, R108 ;  /* 0x0000006c6d10723e */ /* 0x008fe200000000ff */
[----:B------:R-:W3:Y:S01]  /*53d0*/  LDSM.16.MT88.4 R28, [R212+0x6400] ;  /* 0x00640000d41c783b */ /* 0x000ee20000004200 */
[----:B------:R-:W-:Y:S01]  /*53e0*/  F2FP.F16.F32.PACK_AB R17, R111, R110 ;  /* 0x0000006e6f11723e */ /* 0x000fe200000000ff */
[----:B------:R4:W-:Y:S01]  /*53f0*/  MUFU.EX2 R97, R153 ;  /* 0x0000009900617308 */ /* 0x0009e20000000800 */
[----:B--2---:R-:W-:Y:S01]  /*5400*/  F2FP.F16.F32.PACK_AB R18, R105, R104 ;  /* 0x000000686912723e */ /* 0x004fe200000000ff */
[----:B------:R-:W-:Y:S01]  /*5410*/  FADD.FTZ R134, R134, R123 ;  /* 0x0000007b86867221 */ /* 0x000fe20000010000 */
[----:B-----5:R-:W-:Y:S01]  /*5420*/  F2FP.F16.F32.PACK_AB R19, R107, R106 ;  /* 0x0000006a6b13723e */ /* 0x020fe200000000ff */
[----:B------:R-:W2:Y:S01]  /*5430*/  MUFU.EX2 R126, R126 ;  /* 0x0000007e007e7308 */ /* 0x000ea20000000800 */
[----:B------:R-:W-:Y:S01]  /*5440*/  FADD.FTZ R116, R116, R119 ;  /* 0x0000007774747221 */ /* 0x000fe20000010000 */
[----:B------:R-:W-:Y:S01]  /*5450*/  FADD.FTZ R121, R121, R134 ;  /* 0x0000008679797221 */ /* 0x000fe20000010000 */
[-C--:B------:R-:W-:Y:S01]  /*5460*/  FFMA.FTZ R47, R47, R177.reuse, -R152 ;  /* 0x000000b12f2f7223 */ /* 0x080fe20000010898 */
[----:B------:R-:W-:Y:S01]  /*5470*/  MUFU.EX2 R94, R94 ;  /* 0x0000005e005e7308 */ /* 0x000fe20000000800 */
[-CC-:B-1----:R-:W-:Y:S01]  /*5480*/  FFMA.FTZ R139, R102, R177.reuse, -R144.reuse ;  /* 0x000000b1668b7223 */ /* 0x182fe20000010890 */
[C---:B------:R-:W-:Y:S01]  /*5490*/  HMMA.16816.F32 R24, R16.reuse, R20, R24 ;  /* 0x000000141018723c */ /* 0x040fe20000001818 */
[-C--:B------:R-:W-:Y:S01]  /*54a0*/  FFMA.FTZ R102, R73, R177.reuse, -R144 ;  /* 0x000000b149667223 */ /* 0x080fe20000010890 */
[----:B------:R-:W-:Y:S01]  /*54b0*/  MUFU.EX2 R95, R95 ;  /* 0x0000005f005f7308 */ /* 0x000fe20000000800 */
[----:B------:R-:W-:Y:S01]  /*54c0*/  FADD.FTZ R117, R117, R116 ;  /* 0x0000007475757221 */ /* 0x000fe20000010000 */
[-C--:B----4-:R-:W-:Y:S01]  /*54d0*/  FFMA.FTZ R153, R103, R177.reuse, -R144 ;  /* 0x000000b167997223 */ /* 0x090fe20000010890 */
[----:B------:R-:W-:Y:S01]  /*54e0*/  FADD.FTZ R114, R114, R121 ;  /* 0x0000007972727221 */ /* 0x000fe20000010000 */
[----:B------:R-:W-:Y:S01]  /*54f0*/  MUFU.EX2 R90, R90 ;  /* 0x0000005a005a7308 */ /* 0x000fe20000000800 */
[----:B------:R-:W-:Y:S01]  /*5500*/  FADD.FTZ R112, R112, R117 ;  /* 0x0000007570707221 */ /* 0x000fe20000010000 */
[C---:B------:R-:W-:Y:S01]  /*5510*/  HMMA.16816.F32 R8, R16.reuse, R22, R8 ;  /* 0x000000161008723c */ /* 0x040fe20000001808 */
[----:B------:R-:W1:Y:S01]  /*5520*/  LDSM.16.MT88.4 R20, [R146+0x6400] ;  /* 0x006400009214783b */ /* 0x000e620000004200 */
[----:B------:R-:W-:Y:S01]  /*5530*/  MUFU.EX2 R92, R92 ;  /* 0x0000005c005c7308 */ /* 0x000fe20000000800 */
[----:B------:R-:W-:Y:S01]  /*5540*/  FADD.FTZ R115, R115, R114 ;  /* 0x0000007273737221 */ /* 0x000fe20000010000 */
[----:B------:R-:W-:Y:S01]  /*5550*/  FADD.FTZ R113, R113, R112 ;  /* 0x0000007071717221 */ /* 0x000fe20000010000 */
[-C--:B------:R-:W-:Y:S01]  /*5560*/  FFMA.FTZ R45, R45, R177.reuse, -R144 ;  /* 0x000000b12d2d7223 */ /* 0x080fe20000010890 */
[----:B------:R-:W4:Y:S01]  /*5570*/  MUFU.EX2 R93, R93 ;  /* 0x0000005d005d7308 */ /* 0x000f220000000800 */
[----:B------:R-:W-:Y:S01]  /*5580*/  FADD.FTZ R110, R110, R115 ;  /* 0x000000736e6e7221 */ /* 0x000fe20000010000 */
[C---:B------:R-:W-:Y:S01]  /*5590*/  HMMA.16816.F32 R32, R16.reuse, R36, R32 ;  /* 0x000000241020723c */ /* 0x040fe20000001820 */
[----:B------:R-:W-:Y:S01]  /*55a0*/  FADD.FTZ R108, R108, R113 ;  /* 0x000000716c6c7221 */ /* 0x000fe20000010000 */
[----:B------:R-:W-:Y:S01]  /*55b0*/  MUFU.EX2 R88, R88 ;  /* 0x0000005800587308 */ /* 0x000fe20000000800 */
[----:B------:R-:W-:Y:S01]  /*55c0*/  FADD.FTZ R111, R111, R110 ;  /* 0x0000006e6f6f7221 */ /* 0x000fe20000010000 */
[----:B------:R-:W-:Y:S01]  /*55d0*/  FFMA.FTZ R166, R166, R177, -R144 ;  /* 0x000000b1a6a67223 */ /* 0x000fe20000010890 */
[----:B------:R-:W-:Y:S01]  /*55e0*/  FADD.FTZ R109, R109, R108 ;  /* 0x0000006c6d6d7221 */ /* 0x000fe20000010000 */
[----:B------:R-:W5:Y:S01]  /*55f0*/  MUFU.EX2 R89, R89 ;  /* 0x0000005900597308 */ /* 0x000f620000000800 */
[----:B------:R-:W-:Y:S01]  /*5600*/  FADD.FTZ R106, R106, R111 ;  /* 0x0000006f6a6a7221 */ /* 0x000fe20000010000 */
[----:B------:R-:W-:Y:S01]  /*5610*/  HMMA.16816.F32 R12, R16, R38, R12 ;  /* 0x00000026100c723c */ /* 0x000fe2000000180c */
[----:B------:R-:W5:Y:S01]  /*5620*/  LDSM.16.MT88.4 R36, [R146+0x6800] ;  /* 0x006800009224783b */ /* 0x000f620000004200 */
[----:B------:R-:W-:Y:S01]  /*5630*/  F2FP.F16.F32.PACK_AB R16, R127, R124 ;  /* 0x0000007c7f10723e */ /* 0x000fe200000000ff */
[----:B------:R-:W5:Y:S01]  /*5640*/  MUFU.EX2 R91, R91 ;  /* 0x0000005b005b7308 */ /* 0x000f620000000800 */
[----:B------:R-:W-:Y:S01]  /*5650*/  F2FP.F16.F32.PACK_AB R17, R125, R122 ;  /* 0x0000007a7d11723e */ /* 0x000fe200000000ff */
[----:B------:R-:W-:Y:S01]  /*5660*/  FADD.FTZ R104, R104, R109 ;  /* 0x0000006d68687221 */ /* 0x000fe20000010000 */
[----:B--2---:R-:W-:Y:S01]  /*5670*/  F2FP.F16.F32.PACK_AB R18, R126, R97 ;  /* 0x000000617e12723e */ /* 0x004fe200000000ff */
[----:B------:R-:W-:Y:S01]  /*5680*/  MUFU.EX2 R86, R86 ;  /* 0x0000005600567308 */ /* 0x000fe20000000800 */
[----:B------:R-:W-:Y:S01]  /*5690*/  F2FP.F16.F32.PACK_AB R19, R99, R98 ;  /* 0x000000626313723e */ /* 0x000fe200000000ff */
[----:B------:R-:W-:Y:S01]  /*56a0*/  FADD.FTZ R107, R107, R106 ;  /* 0x0000006a6b6b7221 */ /* 0x000fe20000010000 */
[----:B------:R-:W-:Y:S01]  /*56b0*/  FADD.FTZ R105, R105, R104 ;  /* 0x0000006869697221 */ /* 0x000fe20000010000 */
[----:B------:R-:W-:Y:S01]  /*56c0*/  MUFU.EX2 R87, R87 ;  /* 0x0000005700577308 */ /* 0x000fe20000000800 */
[-C--:B------:R-:W-:Y:S01]  /*56d0*/  FFMA.FTZ R149, R149, R177.reuse, -R144 ;  /* 0x000000b195957223 */ /* 0x080fe20000010890 */
[----:B------:R-:W-:Y:S01]  /*56e0*/  FADD.FTZ R122, R122, R107 ;  /* 0x0000006b7a7a7221 */ /* 0x000fe20000010000 */
[----:B------:R-:W-:Y:S01]  /*56f0*/  FADD.FTZ R124, R124, R105 ;  /* 0x000000697c7c7221 */ /* 0x000fe20000010000 */
[C---:B---3--:R-:W-:Y:S01]  /*5700*/  HMMA.16816.F32 R24, R16.reuse, R28, R24 ;  /* 0x0000001c1018723c */ /* 0x048fe20000001818 */
[----:B------:R-:W-:Y:S01]  /*5710*/  MUFU.EX2 R82, R82 ;  /* 0x0000005200527308 */ /* 0x000fe20000000800 */
[----:B------:R-:W-:Y:S01]  /*5720*/  FADD.FTZ R125, R125, R122 ;  /* 0x0000007a7d7d7221 */ /* 0x000fe20000010000 */
[----:B------:R-:W-:Y:S01]  /*5730*/  FADD.FTZ R124, R127, R124 ;  /* 0x0000007c7f7c7221 */ /* 0x000fe20000010000 */
[-C--:B------:R-:W-:Y:S01]  /*5740*/  FFMA.FTZ R150, R150, R177.reuse, -R144 ;  /* 0x000000b196967223 */ /* 0x080fe20000010890 */
[----:B------:R-:W-:Y:S01]  /*5750*/  MUFU.EX2 R84, R84 ;  /* 0x0000005400547308 */ /* 0x000fe20000000800 */
[----:B------:R-:W-:Y:S01]  /*5760*/  FADD.FTZ R98, R98, R125 ;  /* 0x0000007d62627221 */ /* 0x000fe20000010000 */
[----:B------:R-:W-:Y:S01]  /*5770*/  FADD.FTZ R97, R97, R124 ;  /* 0x0000007c61617221 */ /* 0x000fe20000010000 */
[C---:B------:R-:W-:Y:S01]  /*5780*/  HMMA.16816.F32 R8, R16.reuse, R30, R8 ;  /* 0x0000001e1008723c */ /* 0x040fe20000001808 */
[----:B------:R-:W2:Y:S01]  /*5790*/  MUFU.EX2 R85, R85 ;  /* 0x0000005500557308 */ /* 0x000ea20000000800 */
[----:B------:R-:W-:Y:S01]  /*57a0*/  LDSM.16.MT88.4 R28, [R146+0x6c00] ;  /* 0x006c0000921c783b */ /* 0x000fe20000004200 */
[----:B------:R-:W-:Y:S01]  /*57b0*/  FADD.FTZ R99, R99, R98 ;  /* 0x0000006263637221 */ /* 0x000fe20000010000 */
[----:B------:R-:W-:Y:S01]  /*57c0*/  FADD.FTZ R97, R126, R97 ;  /* 0x000000617e617221 */ /* 0x000fe20000010000 */
[----:B------:R-:W-:Y:S01]  /*57d0*/  MUFU.EX2 R80, R80 ;  /* 0x0000005000507308 */ /* 0x000fe20000000800 */
[-CC-:B------:R-:W-:Y:S01]  /*57e0*/  FFMA.FTZ R157, R157, R177.reuse, -R144.reuse ;  /* 0x000000b19d9d7223 */ /* 0x180fe20000010890 */
[-C--:B------:R-:W-:Y:S01]  /*57f0*/  FFMA.FTZ R167, R167, R177.reuse, -R144 ;  /* 0x000000b1a7a77223 */ /* 0x080fe20000010890 */
[C---:B-1----:R-:W-:Y:S01]  /*5800*/  HMMA.16816.F32 R32, R16.reuse, R20, R32 ;  /* 0x000000141020723c */ /* 0x042fe20000001820 */
[----:B------:R-:W1:Y:S01]  /*5810*/  MUFU.EX2 R81, R81 ;  /* 0x0000005100517308 */ /* 0x000e620000000800 */
[-C--:B------:R-:W-:Y:S01]  /*5820*/  FFMA.FTZ R154, R154, R177.reuse, -R152 ;  /* 0x000000b19a9a7223 */ /* 0x080fe20000010898 */
[-C--:B------:R-:W-:Y:S01]  /*5830*/  FFMA.FTZ R241, R175, R177.reuse, -R144 ;  /* 0x000000b1aff17223 */ /* 0x080fe20000010890 */
[-CC-:B------:R-:W-:Y:S01]  /*5840*/  FFMA.FTZ R244, R174, R177.reuse, -R152.reuse ;  /* 0x000000b1aef47223 */ /* 0x180fe20000010898 */
[----:B------:R-:W3:Y:S01]  /*5850*/  MUFU.EX2 R83, R83 ;  /* 0x0000005300537308 */ /* 0x000ee20000000800 */
[-CC-:B------:R-:W-:Y:S01]  /*5860*/  FFMA.FTZ R169, R169, R177.reuse, -R152.reuse ;  /* 0x000000b1a9a97223 */ /* 0x180fe20000010898 */
[----:B------:R-:W-:Y:S01]  /*5870*/  FFMA.FTZ R173, R173, R177, -R152 ;  /* 0x000000b1adad7223 */ /* 0x000fe20000010898 */
[----:B------:R-:W-:Y:S01]  /*5880*/  HMMA.16816.F32 R12, R16, R22, R12 ;  /* 0x00000016100c723c */ /* 0x000fe2000000180c */
[----:B------:R-:W3:Y:S01]  /*5890*/  LDSM.16.MT88.4 R20, [R212+0x6c00] ;  /* 0x006c0000d414783b */ /* 0x000ee20000004200 */
[----:B----4-:R-:W-:Y:S01]  /*58a0*/  F2FP.F16.F32.PACK_AB R16, R93, R92 ;  /* 0x0000005c5d10723e */ /* 0x010fe200000000ff */
[----:B------:R-:W-:Y:S01]  /*58b0*/  MUFU.EX2 R96, R96 ;  /* 0x0000006000607308 */ /* 0x000fe20000000800 */
[----:B------:R-:W-:Y:S01]  /*58c0*/  F2FP.F16.F32.PACK_AB R17, R95, R94 ;  /* 0x0000005e5f11723e */ /* 0x000fe200000000ff */
[----:B------:R-:W-:Y:S01]  /*58d0*/  FADD.FTZ R94, R94, R99 ;  /* 0x000000635e5e7221 */ /* 0x000fe20000010000 */
[----:B-----5:R-:W-:Y:S01]  /*58e0*/  F2FP.F16.F32.PACK_AB R18, R89, R88 ;  /* 0x000000585912723e */ /* 0x020fe200000000ff */
[----:B------:R-:W-:Y:S01]  /*58f0*/  MUFU.EX2 R101, R101 ;  /* 0x0000006500657308 */ /* 0x000fe20000000800 */
[----:B------:R-:W-:Y:S01]  /*5900*/  F2FP.F16.F32.PACK_AB R19, R91, R90 ;  /* 0x0000005a5b13723e */ /* 0x000fe200000000ff */
[----:B------:R-:W-:Y:S01]  /*5910*/  FADD.FTZ R92, R92, R97 ;  /* 0x000000615c5c7221 */ /* 0x000fe20000010000 */
[----:B------:R-:W-:Y:S01]  /*5920*/  FADD.FTZ R95, R95, R94 ;  /* 0x0000005e5f5f7221 */ /* 0x000fe20000010000 */
[----:B------:R-:W-:Y:S01]  /*5930*/  MUFU.EX2 R74, R74 ;  /* 0x0000004a004a7308 */ /* 0x000fe20000000800 */
[----:B------:R-:W-:Y:S01]  /*5940*/  LDSM.16.MT88.4 R132, [R146+0x8c00] ;  /* 0x008c00009284783b */ /* 0x000fe20000004200 */
[----:B------:R-:W-:Y:S01]  /*5950*/  FADD.FTZ R93, R93, R92 ;  /* 0x0000005c5d5d7221 */ /* 0x000fe20000010000 */
[----:B------:R-:W-:Y:S01]  /*5960*/  FADD.FTZ R90, R90, R95 ;  /* 0x0000005f5a5a7221 */ /* 0x000fe20000010000 */
[----:B------:R-:W-:Y:S01]  /*5970*/  HMMA.16816.F32 R24, R16, R40, R24 ;  /* 0x000000281018723c */ /* 0x000fe20000001818 */
[----:B------:R-:W-:Y:S01]  /*5980*/  MUFU.EX2 R75, R75 ;  /* 0x0000004b004b7308 */ /* 0x000fe20000000800 */
[----:B------:R-:W-:Y:S01]  /*5990*/  FADD.FTZ R88, R88, R93 ;  /* 0x0000005d58587221 */ /* 0x000fe20000010000 */
[----:B------:R-:W-:-:S02]  /*59a0*/  FADD.FTZ R91, R91, R90 ;  /* 0x0000005a5b5b7221 */ /* 0x000fc40000010000 */
[----:B------:R-:W4:Y:S01]  /*59b0*/  MUFU.EX2 R100, R100 ;  /* 0x0000006400647308 */ /* 0x000f220000000800 */
[----:B------:R-:W-:Y:S02]  /*59c0*/  FADD.FTZ R89, R89, R88 ;  /* 0x0000005859597221 */ /* 0x000fe40000010000 */
[C---:B------:R-:W-:Y:S01]  /*59d0*/  HMMA.16816.F32 R8, R16.reuse, R42, R8 ;  /* 0x0000002a1008723c */ /* 0x040fe20000001808 */
[----:B------:R-:W5:Y:S01]  /*59e0*/  MUFU.EX2 R103, R139 ;  /* 0x0000008b00677308 */ /* 0x000f620000000800 */
[----:B------:R-:W-:Y:S03]  /*59f0*/  LDSM.16.MT88.4 R40, [R212+0x7400] ;  /* 0x00740000d428783b */ /* 0x000fe60000004200 */
[----:B------:R-:W-:Y:S03]  /*5a00*/  MUFU.EX2 R73, R153 ;  /* 0x0000009900497308 */ /* 0x000fe60000000800 */
[C---:B------:R-:W-:Y:S01]  /*5a10*/  HMMA.16816.F32 R32, R16.reuse, R36, R32 ;  /* 0x000000241020723c */ /* 0x040fe20000001820 */
[----:B------:R-:W5:Y:S04]  /*5a20*/  MUFU.EX2 R102, R102 ;  /* 0x0000006600667308 */ /* 0x000f680000000800 */
[----:B------:R-:W5:Y:S03]  /*5a30*/  MUFU.EX2 R70, R70 ;  /* 0x0000004600467308 */ /* 0x000f660000000800 */
[----:B------:R-:W-:Y:S01]  /*5a40*/  HMMA.16816.F32 R12, R16, R38, R12 ;  /* 0x00000026100c723c */ /* 0x000fe2000000180c */
[----:B------:R-:W5:Y:S01]  /*5a50*/  LDSM.16.MT88.4 R36, [R212+0x7000] ;  /* 0x00700000d424783b */ /* 0x000f620000004200 */
[----:B--2---:R-:W-:Y:S01]  /*5a60*/  F2FP.F16.F32.PACK_AB R16, R85, R84 ;  /* 0x000000545510723e */ /* 0x004fe200000000ff */
[----:B------:R-:W2:Y:S01]  /*5a70*/  MUFU.EX2 R71, R71 ;  /* 0x0000004700477308 */ /* 0x000ea20000000800 */
[----:B------:R-:W-:Y:S01]  /*5a80*/  F2FP.F16.F32.PACK_AB R17, R87, R86 ;  /* 0x000000565711723e */ /* 0x000fe200000000ff */
[----:B------:R-:W-:Y:S01]  /*5a90*/  FADD.FTZ R86, R86, R91 ;  /* 0x0000005b56567221 */ /* 0x000fe20000010000 */
[----:B-1----:R-:W-:Y:S01]  /*5aa0*/  F2FP.F16.F32.PACK_AB R18, R81, R80 ;  /* 0x000000505112723e */ /* 0x002fe200000000ff */
[----:B------:R-:W-:Y:S01]  /*5ab0*/  MUFU.EX2 R66, R66 ;  /* 0x0000004200427308 */ /* 0x000fe20000000800 */
[----:B---3--:R-:W-:Y:S01]  /*5ac0*/  F2FP.F16.F32.PACK_AB R19, R83, R82 ;  /* 0x000000525313723e */ /* 0x008fe200000000ff */
[----:B------:R-:W-:Y:S01]  /*5ad0*/  FADD.FTZ R84, R84, R89 ;  /* 0x0000005954547221 */ /* 0x000fe20000010000 */
[----:B------:R-:W-:Y:S01]  /*5ae0*/  FADD.FTZ R87, R87, R86 ;  /* 0x0000005657577221 */ /* 0x000fe20000010000 */
[----:B------:R-:W-:Y:S02]  /*5af0*/  MUFU.EX2 R68, R68 ;  /* 0x0000004400447308 */ /* 0x000fe40000000800 */
[----:B------:R-:W-:Y:S01]  /*5b00*/  FADD.FTZ R85, R85, R84 ;  /* 0x0000005455557221 */ /* 0x000fe20000010000 */
[----:B------:R-:W-:Y:S01]  /*5b10*/  FADD.FTZ R82, R82, R87 ;  /* 0x0000005752527221 */ /* 0x000fe20000010000 */
[C---:B------:R-:W-:Y:S01]  /*5b20*/  HMMA.16816.F32 R24, R16.reuse, R20, R24 ;  /* 0x000000141018723c */ /* 0x040fe20000001818 */
[----:B------:R-:W1:Y:S01]  /*5b30*/  MUFU.EX2 R69, R69 ;  /* 0x0000004500457308 */ /* 0x000e620000000800 */
[----:B------:R-:W-:Y:S01]  /*5b40*/  FADD.FTZ R80, R80, R85 ;  /* 0x0000005550507221 */ /* 0x000fe20000010000 */
[----:B------:R-:W-:Y:S01]  /*5b50*/  FADD.FTZ R83, R83, R82 ;  /* 0x0000005253537221 */ /* 0x000fe20000010000 */
[-C--:B------:R-:W-:Y:S01]  /*5b60*/  FFMA.FTZ R84, R59, R177.reuse, -R152 ;  /* 0x000000b13b547223 */ /* 0x080fe20000010898 */
[----:B------:R-:W-:Y:S01]  /*5b70*/  MUFU.EX2 R64, R64 ;  /* 0x0000004000407308 */ /* 0x000fe20000000800 */
[----:B------:R-:W-:Y:S01]  /*5b80*/  FADD.FTZ R81, R81, R80 ;  /* 0x0000005051517221 */ /* 0x000fe20000010000 */
[-CC-:B------:R-:W-:Y:S01]  /*5b90*/  FFMA.FTZ R59, R151, R177.reuse, -R152.reuse ;  /* 0x000000b1973b7223 */ /* 0x180fe20000010898 */
[----:B------:R-:W-:Y:S01]  /*5ba0*/  HMMA.16816.F32 R8, R16, R22, R8 ;  /* 0x000000161008723c */ /* 0x000fe20000001808 */
[----:B------:R-:W3:Y:S01]  /*5bb0*/  LDSM.16.MT88.4 R20, [R146+0x7000] ;  /* 0x007000009214783b */ /* 0x000ee20000004200 */
[----:B------:R-:W1:Y:S01]  /*5bc0*/  MUFU.EX2 R65, R65 ;  /* 0x0000004100417308 */ /* 0x000e620000000800 */
[----:B----4-:R-:W-:Y:S01]  /*5bd0*/  FADD.FTZ R80, R100, R81 ;  /* 0x0000005164507221 */ /* 0x010fe20000010000 */
[----:B------:R-:W-:-:S02]  /*5be0*/  FFMA.FTZ R82, R58, R177, -R152 ;  /* 0x000000b13a527223 */ /* 0x000fc40000010898 */
[----:B------:R-:W4:Y:S01]  /*5bf0*/  MUFU.EX2 R67, R67 ;  /* 0x0000004300437308 */ /* 0x000f220000000800 */
[C---:B-----5:R-:W-:Y:S01]  /*5c00*/  FADD.FTZ R80, R103.reuse, R80 ;  /* 0x0000005067507221 */ /* 0x060fe20000010000 */
[C---:B------:R-:W-:Y:S02]  /*5c10*/  HMMA.16816.F32 R32, R16.reuse, R28, R32 ;  /* 0x0000001c1020723c */ /* 0x040fe40000001820 */
[----:B------:R-:W-:Y:S04]  /*5c20*/  MUFU.EX2 R62, R62 ;  /* 0x0000003e003e7308 */ /* 0x000fe80000000800 */
[----:B------:R-:W-:Y:S02]  /*5c30*/  MUFU.EX2 R60, R60 ;  /* 0x0000003c003c7308 */ /* 0x000fe40000000800 */
[----:B------:R-:W-:Y:S01]  /*5c40*/  HMMA.16816.F32 R12, R16, R30, R12 ;  /* 0x0000001e100c723c */ /* 0x000fe2000000180c */
[----:B------:R-:W-:Y:S01]  /*5c50*/  F2FP.F16.F32.PACK_AB R16, R103, R100 ;  /* 0x000000646710723e */ /* 0x000fe200000000ff */
[----:B------:R-:W5:Y:S01]  /*5c60*/  LDSM.16.MT88.4 R28, [R146+0x7400] ;  /* 0x00740000921c783b */ /* 0x000f620000004200 */
[----:B------:R-:W-:Y:S01]  /*5c70*/  F2FP.F16.F32.PACK_AB R17, R101, R96 ;  /* 0x000000606511723e */ /* 0x000fe200000000ff */
[----:B------:R-:W-:Y:S01]  /*5c80*/  MUFU.EX2 R5, R5 ;  /* 0x0000000500057308 */ /* 0x000fe20000000800 */
[----:B------:R-:W-:Y:S01]  /*5c90*/  F2FP.F16.F32.PACK_AB R18, R102, R73 ;  /* 0x000000496612723e */ /* 0x000fe200000000ff */
[----:B------:R-:W-:Y:S01]  /*5ca0*/  FADD.FTZ R96, R96, R83 ;  /* 0x0000005360607221 */ /* 0x000fe20000010000 */
[----:B------:R-:W-:Y:S01]  /*5cb0*/  F2FP.F16.F32.PACK_AB R19, R75, R74 ;  /* 0x0000004a4b13723e */ /* 0x000fe200000000ff */
[----:B------:R2:W-:Y:S01]  /*5cc0*/  MUFU.EX2 R53, R79 ;  /* 0x0000004f00357308 */ /* 0x0005e20000000800 */
[----:B------:R-:W-:Y:S01]  /*5cd0*/  FADD.FTZ R83, R73, R80 ;  /* 0x0000005049537221 */ /* 0x000fe20000010000 */
[----:B------:R-:W-:-:S02]  /*5ce0*/  FADD.FTZ R101, R101, R96 ;  /* 0x0000006065657221 */ /* 0x000fc40000010000 */
[----:B------:R-:W-:Y:S01]  /*5cf0*/  MUFU.EX2 R51, R51 ;  /* 0x0000003300337308 */ /* 0x000fe20000000800 */
[----:B------:R-:W-:Y:S01]  /*5d00*/  FADD.FTZ R83, R102, R83 ;  /* 0x0000005366537221 */ /* 0x000fe20000010000 */
[C---:B------:R-:W-:Y:S01]  /*5d10*/  HMMA.16816.F32 R24, R16.reuse, R36, R24 ;  /* 0x000000241018723c */ /* 0x040fe20000001818 */
[-CC-:B------:R-:W-:Y:S01]  /*5d20*/  FFMA.FTZ R36, R63, R177.reuse, -R152.reuse ;  /* 0x000000b13f247223 */ /* 0x180fe20000010898 */
[-CC-:B------:R-:W-:Y:S01]  /*5d30*/  FFMA.FTZ R63, R77, R177.reuse, -R152.reuse ;  /* 0x000000b14d3f7223 */ /* 0x180fe20000010898 */
[-CC-:B------:R-:W-:Y:S01]  /*5d40*/  FFMA.FTZ R77, R142, R177.reuse, -R152.reuse ;  /* 0x000000b18e4d7223 */ /* 0x180fe20000010898 */
[----:B------:R-:W-:Y:S01]  /*5d50*/  MUFU.EX2 R46, R46 ;  /* 0x0000002e002e7308 */ /* 0x000fe20000000800 */
[----:B------:R-:W-:Y:S01]  /*5d60*/  FADD.FTZ R86, R74, R101 ;  /* 0x000000654a567221 */ /* 0x000fe20000010000 */
[----:B------:R-:W-:Y:S02]  /*5d70*/  LDSM.16.MT88.4 R140, [R212+0x8c00] ;  /* 0x008c0000d48c783b */ /* 0x000fe40000004200 */
[----:B------:R-:W-:Y:S01]  /*5d80*/  HMMA.16816.F32 R8, R16, R38, R8 ;  /* 0x000000261008723c */ /* 0x000fe20000001808 */
[----:B------:R-:W-:Y:S01]  /*5d90*/  MUFU.EX2 R63, R63 ;  /* 0x0000003f003f7308 */ /* 0x000fe20000000800 */
[----:B--2---:R-:W-:Y:S01]  /*5da0*/  FFMA.FTZ R79, R56, R177, -R152 ;  /* 0x000000b1384f7223 */ /* 0x004fe20000010898 */
[----:B------:R-:W-:-:S02]  /*5db0*/  FADD.FTZ R75, R75, R86 ;  /* 0x000000564b4b7221 */ /* 0x000fc40000010000 */
[----:B------:R-:W-:Y:S02]  /*5dc0*/  MUFU.EX2 R47, R47 ;  /* 0x0000002f002f7308 */ /* 0x000fe40000000800 */
[----:B------:R-:W-:Y:S01]  /*5dd0*/  FADD.FTZ R80, R70, R75 ;  /* 0x0000004b46507221 */ /* 0x000fe20000010000 */
[C---:B---3--:R-:W-:Y:S01]  /*5de0*/  HMMA.16816.F32 R32, R16.reuse, R20, R32 ;  /* 0x000000141020723c */ /* 0x048fe20000001820 */
[----:B------:R-:W-:Y:S02]  /*5df0*/  MUFU.EX2 R45, R45 ;  /* 0x0000002d002d7308 */ /* 0x000fe40000000800 */
[----:B------:R-:W-:Y:S02]  /*5e00*/  FADD.FTZ R75, R71, R80 ;  /* 0x00000050474b7221 */ /* 0x000fe40000010000 */
[----:B------:R-:W-:Y:S03]  /*5e10*/  MUFU.EX2 R77, R77 ;  /* 0x0000004d004d7308 */ /* 0x000fe60000000800 */
[----:B------:R-:W-:Y:S01]  /*5e20*/  HMMA.16816.F32 R12, R16, R22, R12 ;  /* 0x00000016100c723c */ /* 0x000fe2000000180c */
[----:B-1----:R-:W-:Y:S01]  /*5e30*/  F2FP.F16.F32.PACK_AB R16, R69, R68 ;  /* 0x000000444510723e */ /* 0x002fe200000000ff */
[----:B------:R-:W1:Y:S01]  /*5e40*/  LDSM.16.MT88.4 R20, [R212+0x7800] ;  /* 0x00780000d414783b */ /* 0x000e620000004200 */
[----:B------:R-:W-:Y:S01]  /*5e50*/  F2FP.F16.F32.PACK_AB R17, R71, R70 ;  /* 0x000000464711723e */ /* 0x000fe200000000ff */
[----:B------:R-:W-:Y:S01]  /*5e60*/  MUFU.EX2 R56, R166 ;  /* 0x000000a600387308 */ /* 0x000fe20000000800 */
[----:B------:R-:W-:Y:S01]  /*5e70*/  F2FP.F16.F32.PACK_AB R18, R65, R64 ;  /* 0x000000404112723e */ /* 0x000fe200000000ff */
[----:B------:R-:W-:Y:S01]  /*5e80*/  FADD.FTZ R68, R68, R83 ;  /* 0x0000005344447221 */ /* 0x000fe20000010000 */
[----:B----4-:R-:W-:Y:S01]  /*5e90*/  F2FP.F16.F32.PACK_AB R19, R67, R66 ;  /* 0x000000424313723e */ /* 0x010fe200000000ff */
[----:B------:R-:W-:Y:S02]  /*5ea0*/  MUFU.EX2 R79, R79 ;  /* 0x0000004f004f7308 */ /* 0x000fe40000000800 */
[----:B------:R-:W-:-:S02]  /*5eb0*/  FADD.FTZ R69, R69, R68 ;  /* 0x0000004445457221 */ /* 0x000fc40000010000 */
[----:B------:R-:W-:Y:S02]  /*5ec0*/  MUFU.EX2 R58, R84 ;  /* 0x00000054003a7308 */ /* 0x000fe40000000800 */
[C---:B------:R-:W-:Y:S01]  /*5ed0*/  HMMA.16816.F32 R24, R16.reuse, R40, R24 ;  /* 0x000000281018723c */ /* 0x040fe20000001818 */
[-C--:B------:R-:W-:Y:S01]  /*5ee0*/  FFMA.FTZ R40, R72, R177.reuse, -R152 ;  /* 0x000000b148287223 */ /* 0x080fe20000010898 */
[----:B------:R2:W3:Y:S01]  /*5ef0*/  MUFU.EX2 R41, R36 ;  /* 0x0000002400297308 */ /* 0x0004e20000000800 */
[-CC-:B------:R-:W-:Y:S01]  /*5f00*/  FFMA.FTZ R72, R61, R177.reuse, -R144.reuse ;  /* 0x000000b13d487223 */ /* 0x180fe20000010890 */
[-CC-:B------:R-:W-:Y:S01]  /*5f10*/  FFMA.FTZ R61, R138, R177.reuse, -R144.reuse ;  /* 0x000000b18a3d7223 */ /* 0x180fe20000010890 */
[----:B------:R-:W-:Y:S01]  /*5f20*/  FADD.FTZ R64, R64, R69 ;  /* 0x0000004540407221 */ /* 0x000fe20000010000 */
[----:B------:R-:W-:Y:S02]  /*5f30*/  MUFU.EX2 R81, R82 ;  /* 0x0000005200517308 */ /* 0x000fe40000000800 */
[C---:B------:R-:W-:Y:S01]  /*5f40*/  HMMA.16816.F32 R8, R16.reuse, R42, R8 ;  /* 0x0000002a1008723c */ /* 0x040fe20000001808 */
[-C--:B------:R-:W-:Y:S01]  /*5f50*/  FFMA.FTZ R42, R76, R177.reuse, -R144 ;  /* 0x000000b14c2a7223 */ /* 0x080fe20000010890 */
[----:B------:R-:W-:Y:S01]  /*5f60*/  MUFU.EX2 R40, R40 ;  /* 0x0000002800287308 */ /* 0x000fe20000000800 */
[-CC-:B------:R-:W-:Y:S01]  /*5f70*/  FFMA.FTZ R76, R54, R177.reuse, -R152.reuse ;  /* 0x000000b1364c7223 */ /* 0x180fe20000010898 */
[-C--:B------:R-:W-:Y:S01]  /*5f80*/  FFMA.FTZ R54, R50, R177.reuse, -R152 ;  /* 0x000000b132367223 */ /* 0x080fe20000010898 */
[----:B------:R-:W-:Y:S01]  /*5f90*/  FADD.FTZ R65, R65, R64 ;  /* 0x0000004041417221 */ /* 0x000fe20000010000 */
[----:B------:R4:W1:Y:S01]  /*5fa0*/  MUFU.EX2 R43, R72 ;  /* 0x00000048002b7308 */ /* 0x0008620000000800 */
[----:B--2---:R-:W2:Y:S01]  /*5fb0*/  LDSM.16.MT88.4 R36, [R146+0x7800] ;  /* 0x007800009224783b */ /* 0x004ea20000004200 */
[C---:B-----5:R-:W-:Y:S02]  /*5fc0*/  HMMA.16816.F32 R32, R16.reuse, R28, R32 ;  /* 0x0000001c1020723c */ /* 0x060fe40000001820 */
[----:B------:R-:W-:Y:S04]  /*5fd0*/  MUFU.EX2 R42, R42 ;  /* 0x0000002a002a7308 */ /* 0x000fe80000000800 */
[----:B------:R-:W5:Y:S02]  /*5fe0*/  MUFU.EX2 R61, R61 ;  /* 0x0000003d003d7308 */ /* 0x000f640000000800 */
[----:B------:R-:W-:Y:S01]  /*5ff0*/  HMMA.16816.F32 R12, R16, R30, R12 ;  /* 0x0000001e100c723c */ /* 0x000fe2000000180c */
[----:B------:R-:W2:Y:S01]  /*6000*/  LDSM.16.MT88.4 R28, [R212+0x7c00] ;  /* 0x007c0000d41c783b */ /* 0x000ea20000004200 */
[----:B---3--:R-:W-:Y:S01]  /*6010*/  F2FP.F16.F32.PACK_AB R17, R41, R62 ;  /* 0x0000003e2911723e */ /* 0x008fe200000000ff */
[----:B----4-:R-:W-:Y:S01]  /*6020*/  FFMA.FTZ R72, R49, R177, -R144 ;  /* 0x000000b131487223 */ /* 0x010fe20000010890 */
[----:B-1----:R-:W-:Y:S01]  /*6030*/  F2FP.F16.F32.PACK_AB R16, R43, R60 ;  /* 0x0000003c2b10723e */ /* 0x002fe200000000ff */
[----:B------:R1:W-:Y:S01]  /*6040*/  MUFU.EX2 R50, R76 ;  /* 0x0000004c00327308 */ /* 0x0003e20000000800 */
[----:B------:R-:W-:Y:S01]  /*6050*/  F2FP.F16.F32.PACK_AB R19, R63, R40 ;  /* 0x000000283f13723e */ /* 0x000fe200000000ff */
[----:B------:R-:W-:-:S02]  /*6060*/  FADD.FTZ R60, R60, R65 ;  /* 0x000000413c3c7221 */ /* 0x000fc40000010000 */
[----:B------:R-:W-:Y:S01]  /*6070*/  MUFU.EX2 R54, R54 ;  /* 0x0000003600367308 */ /* 0x000fe20000000800 */
[----:B-----5:R-:W-:Y:S01]  /*6080*/  F2FP.F16.F32.PACK_AB R18, R61, R42 ;  /* 0x0000002a3d12723e */ /* 0x020fe200000000ff */
[----:B------:R-:W-:Y:S02]  /*6090*/  FADD.FTZ R43, R43, R60 ;  /* 0x0000003c2b2b7221 */ /* 0x000fe40000010000 */
[----:B------:R-:W-:Y:S02]  /*60a0*/  MUFU.EX2 R72, R72 ;  /* 0x0000004800487308 */ /* 0x000fe40000000800 */
[----:B------:R-:W-:Y:S02]  /*60b0*/  FADD.FTZ R42, R42, R43 ;  /* 0x0000002b2a2a7221 */ /* 0x000fe40000010000 */
[----:B------:R-:W-:Y:S01]  /*60c0*/  MUFU.EX2 R59, R59 ;  /* 0x0000003b003b7308 */ /* 0x000fe20000000800 */
[----:B------:R-:W-:Y:S01]  /*60d0*/  HMMA.16816.F32 R24, R16, R20, R24 ;  /* 0x000000141018723c */ /* 0x000fe20000001818 */
[-C--:B-1----:R-:W-:Y:S01]  /*60e0*/  FFMA.FTZ R76, R48, R177.reuse, -R144 ;  /* 0x000000b1304c7223 */ /* 0x082fe20000010890 */
[----:B------:R-:W-:Y:S01]  /*60f0*/  FADD.FTZ R42, R61, R42 ;  /* 0x0000002a3d2a7221 */ /* 0x000fe20000010000 */
[----:B------:R-:W1:Y:S01]  /*6100*/  MUFU.EX2 R48, R55 ;  /* 0x0000003700307308 */ /* 0x000e620000000800 */
[----:B------:R-:W-:-:S03]  /*6110*/  FFMA.FTZ R43, R171, R177, -R144 ;  /* 0x000000b1ab2b7223 */ /* 0x000fc60000010890 */
[----:B------:R3:W4:Y:S01]  /*6120*/  MUFU.EX2 R49, R76 ;  /* 0x0000004c00317308 */ /* 0x0007220000000800 */
[C---:B------:R-:W-:Y:S01]  /*6130*/  HMMA.16816.F32 R8, R16.reuse, R22, R8 ;  /* 0x000000161008723c */ /* 0x040fe20000001808 */
[----:B------:R-:W5:Y:S02]  /*6140*/  LDSM.16.MT88.4 R20, [R146+0x7c00] ;  /* 0x007c00009214783b */ /* 0x000f640000004200 */
[----:B------:R-:W-:Y:S04]  /*6150*/  MUFU.EX2 R74, R149 ;  /* 0x00000095004a7308 */ /* 0x000fe80000000800 */
[----:B------:R-:W-:Y:S01]  /*6160*/  MUFU.EX2 R73, R150 ;  /* 0x0000009600497308 */ /* 0x000fe20000000800 */
[C---:B--2---:R-:W-:Y:S01]  /*6170*/  HMMA.16816.F32 R32, R16.reuse, R36, R32 ;  /* 0x000000241020723c */ /* 0x044fe20000001820 */
[----:B-1----:R-:W-:Y:S01]  /*6180*/  F2FP.F16.F32.PACK_AB R36, R48, R53 ;  /* 0x000000353024723e */ /* 0x002fe200000000ff */
[-CC-:B------:R-:W-:Y:S01]  /*6190*/  FFMA.FTZ R55, R78, R177.reuse, -R144.reuse ;  /* 0x000000b14e377223 */ /* 0x180fe20000010890 */
[----:B------:R-:W-:Y:S01]  /*61a0*/  F2FP.F16.F32.PACK_AB R37, R5, R50 ;  /* 0x000000320525723e */ /* 0x000fe200000000ff */
[-C--:B------:R-:W-:Y:S01]  /*61b0*/  FFMA.FTZ R78, R164, R177.reuse, -R144 ;  /* 0x000000b1a44e7223 */ /* 0x080fe20000010890 */
[-C--:B---3--:R-:W-:Y:S01]  /*61c0*/  FFMA.FTZ R76, R52, R177.reuse, -R152 ;  /* 0x000000b1344c7223 */ /* 0x088fe20000010898 */
[----:B------:R-:W-:Y:S01]  /*61d0*/  FFMA.FTZ R52, R44, R177, -R144 ;  /* 0x000000b12c347223 */ /* 0x000fe20000010890 */
[----:B------:R-:W-:Y:S01]  /*61e0*/  MUFU.EX2 R70, R157 ;  /* 0x0000009d00467308 */ /* 0x000fe20000000800 */
[----:B------:R-:W-:Y:S01]  /*61f0*/  HMMA.16816.F32 R12, R16, R38, R12 ;  /* 0x00000026100c723c */ /* 0x000fe2000000180c */
[----:B------:R-:W1:Y:S01]  /*6200*/  LDSM.16.MT88.4 R16, [R212+0x8000] ;  /* 0x00800000d410783b */ /* 0x000e620000004200 */
[----:B----4-:R-:W-:Y:S01]  /*6210*/  F2FP.F16.F32.PACK_AB R38, R72, R49 ;  /* 0x000000314826723e */ /* 0x010fe200000000ff */
[----:B------:R2:W-:Y:S01]  /*6220*/  MUFU.EX2 R44, R76 ;  /* 0x0000004c002c7308 */ /* 0x0005e20000000800 */
[----:B------:R-:W-:Y:S01]  /*6230*/  F2FP.F16.F32.PACK_AB R39, R51, R54 ;  /* 0x000000363327723e */ /* 0x000fe200000000ff */
[----:B------:R-:W-:Y:S01]  /*6240*/  FADD.FTZ R53, R53, R42 ;  /* 0x0000002a35357221 */ /* 0x000fe20000010000 */
[-CC-:B------:R-:W-:Y:S01]  /*6250*/  FFMA.FTZ R42, R168, R177.reuse, -R144.reuse ;  /* 0x000000b1a82a7223 */ /* 0x180fe20000010890 */
[----:B------:R-:W3:Y:S04]  /*6260*/  MUFU.EX2 R52, R52 ;  /* 0x0000003400347308 */ /* 0x000ee80000000800 */
[----:B------:R-:W-:Y:S01]  /*6270*/  HMMA.16816.F32 R24, R36, R28, R24 ;  /* 0x0000001c2418723c */ /* 0x000fe20000001818 */
[----:B------:R-:W-:Y:S04]  /*6280*/  MUFU.EX2 R55, R55 ;  /* 0x0000003700377308 */ /* 0x000fe80000000800 */
[----:B------:R-:W-:Y:S01]  /*6290*/  MUFU.EX2 R78, R78 ;  /* 0x0000004e004e7308 */ /* 0x000fe20000000800 */
[----:B--2---:R-:W-:-:S02]  /*62a0*/  FFMA.FTZ R76, R160, R177, -R144 ;  /* 0x000000b1a04c7223 */ /* 0x004fc40000010890 */
[C---:B------:R-:W-:Y:S01]  /*62b0*/  HMMA.16816.F32 R8, R36.reuse, R30, R8 ;  /* 0x0000001e2408723c */ /* 0x040fe20000001808 */
[----:B------:R-:W2:Y:S01]  /*62c0*/  LDSM.16.MT88.4 R28, [R146+0x8000] ;  /* 0x00800000921c783b */ /* 0x000ea20000004200 */
[----:B------:R-:W-:Y:S04]  /*62d0*/  MUFU.EX2 R71, R167 ;  /* 0x000000a700477308 */ /* 0x000fe80000000800 */
[----:B------:R-:W4:Y:S02]  /*62e0*/  MUFU.EX2 R76, R76 ;  /* 0x0000004c004c7308 */ /* 0x000f240000000800 */
[----:B-----5:R-:W-:Y:S01]  /*62f0*/  HMMA.16816.F32 R32, R36, R20, R32 ;  /* 0x000000142420723c */ /* 0x020fe20000001820 */
[----:B---3--:R-:W-:Y:S01]  /*6300*/  F2FP.F16.F32.PACK_AB R20, R45, R52 ;  /* 0x000000342d14723e */ /* 0x008fe200000000ff */
[----:B------:R-:W-:Y:S01]  /*6310*/  MUFU.EX2 R42, R42 ;  /* 0x0000002a002a7308 */ /* 0x000fe20000000800 */
[----:B------:R-:W-:-:S03]  /*6320*/  F2FP.F16.F32.PACK_AB R21, R47, R46 ;  /* 0x0000002e2f15723e */ /* 0x000fc600000000ff */
[----:B------:R-:W-:Y:S02]  /*6330*/  MUFU.EX2 R43, R43 ;  /* 0x0000002b002b7308 */ /* 0x000fe40000000800 */
[----:B------:R-:W-:Y:S01]  /*6340*/  HMMA.16816.F32 R12, R36, R22, R12 ;  /* 0x00000016240c723c */ /* 0x000fe2000000180c */
[----:B------:R-:W-:Y:S01]  /*6350*/  F2FP.F16.F32.PACK_AB R23, R77, R44 ;  /* 0x0000002c4d17723e */ /* 0x000fe200000000ff */
[-CC-:B------:R-:W-:Y:S01]  /*6360*/  FFMA.FTZ R36, R57, R177.reuse, -R152.reuse ;  /* 0x000000b139247223 */ /* 0x180fe20000010898 */
[--C-:B------:R-:W-:Y:S01]  /*6370*/  FFMA.FTZ R38, R161, R177, -R152.reuse ;  /* 0x000000b1a1267223 */ /* 0x100fe20000010898 */
[----:B----4-:R-:W-:Y:S01]  /*6380*/  F2FP.F16.F32.PACK_AB R22, R76, R55 ;  /* 0x000000374c16723e */ /* 0x010fe200000000ff */
[-C--:B------:R-:W-:Y:S01]  /*6390*/  FFMA.FTZ R37, R162, R177.reuse, -R152 ;  /* 0x000000b1a2257223 */ /* 0x080fe20000010898 */
[-CC-:B------:R-:W-:Y:S01]  /*63a0*/  FFMA.FTZ R39, R163, R177.reuse, -R144.reuse ;  /* 0x000000b1a3277223 */ /* 0x180fe20000010890 */
[----:B------:R-:W-:Y:S01]  /*63b0*/  FFMA.FTZ R57, R165, R177, -R144 ;  /* 0x000000b1a5397223 */ /* 0x000fe20000010890 */
[----:B------:R-:W-:Y:S03]  /*63c0*/  MUFU.EX2 R36, R36 ;  /* 0x0000002400247308 */ /* 0x000fe60000000800 */
[C---:B-1----:R-:W-:Y:S01]  /*63d0*/  HMMA.16816.F32 R24, R20.reuse, R16, R24 ;  /* 0x000000101418723c */ /* 0x042fe20000001818 */
[----:B------:R-:W-:Y:S04]  /*63e0*/  MUFU.EX2 R38, R38 ;  /* 0x0000002600267308 */ /* 0x000fe80000000800 */
[----:B------:R-:W-:Y:S03]  /*63f0*/  MUFU.EX2 R37, R37 ;  /* 0x0000002500257308 */ /* 0x000fe60000000800 */
[C---:B------:R-:W-:Y:S01]  /*6400*/  HMMA.16816.F32 R8, R20.reuse, R18, R8 ;  /* 0x000000121408723c */ /* 0x040fe20000001808 */
[----:B------:R-:W1:Y:S01]  /*6410*/  LDSM.16.MT88.4 R16, [R212+0x8400] ;  /* 0x00840000d410783b */ /* 0x000e620000004200 */
[----:B------:R-:W3:Y:S04]  /*6420*/  MUFU.EX2 R39, R39 ;  /* 0x0000002700277308 */ /* 0x000ee80000000800 */
[----:B------:R-:W4:Y:S02]  /*6430*/  MUFU.EX2 R57, R57 ;  /* 0x0000003900397308 */ /* 0x000f240000000800 */
[C---:B--2---:R-:W-:Y:S02]  /*6440*/  HMMA.16816.F32 R32, R20.reuse, R28, R32 ;  /* 0x0000001c1420723c */ /* 0x044fe40000001820 */
[----:B------:R-:W-:Y:S04]  /*6450*/  MUFU.EX2 R241, R241 ;  /* 0x000000f100f17308 */ /* 0x000fe80000000800 */
[----:B------:R-:W-:Y:S02]  /*6460*/  MUFU.EX2 R244, R244 ;  /* 0x000000f400f47308 */ /* 0x000fe40000000800 */
[----:B------:R-:W-:Y:S01]  /*6470*/  HMMA.16816.F32 R12, R20, R30, R12 ;  /* 0x0000001e140c723c */ /* 0x000fe2000000180c */
[----:B------:R-:W2:Y:S01]  /*6480*/  LDSM.16.MT88.4 R28, [R146+0x8400] ;  /* 0x00840000921c783b */ /* 0x000ea20000004200 */
[----:B---3--:R-:W-:-:S02]  /*6490*/  F2FP.F16.F32.PACK_AB R20, R78, R39 ;  /* 0x000000274e14723e */ /* 0x008fc400000000ff */
[----:B------:R-:W-:Y:S02]  /*64a0*/  F2FP.F16.F32.PACK_AB R21, R37, R38 ;  /* 0x000000262515723e */ /* 0x000fe400000000ff */
[----:B----4-:R-:W-:Y:S02]  /*64b0*/  F2FP.F16.F32.PACK_AB R22, R56, R57 ;  /* 0x000000393816723e */ /* 0x010fe400000000ff */
[----:B------:R-:W-:-:S07]  /*64c0*/  F2FP.F16.F32.PACK_AB R23, R79, R36 ;  /* 0x000000244f17723e */ /* 0x000fce00000000ff */
[C---:B-1----:R-:W-:Y:S08]  /*64d0*/  HMMA.16816.F32 R24, R20.reuse, R16, R24 ;  /* 0x000000101418723c */ /* 0x042ff00000001818 */
[C---:B------:R-:W-:Y:S01]  /*64e0*/  HMMA.16816.F32 R8, R20.reuse, R18, R8 ;  /* 0x000000121408723c */ /* 0x040fe20000001808 */
[----:B------:R-:W1:Y:S07]  /*64f0*/  LDSM.16.MT88.4 R16, [R212+0x8800] ;  /* 0x00880000d410783b */ /* 0x000e6e0000004200 */
[----:B--2---:R-:W-:Y:S01]  /*6500*/  HMMA.16816.F32 R32, R20, R28, R32 ;  /* 0x0000001c1420723c */ /* 0x004fe20000001820 */
[----:B------:R-:W-:Y:S01]  /*6510*/  FADD.FTZ R28, R66, R75 ;  /* 0x0000004b421c7221 */ /* 0x000fe20000010000 */
[----:B------:R-:W-:Y:S01]  /*6520*/  F2FP.F16.F32.PACK_AB R29, R81, R58 ;  /* 0x0000003a511d723e */ /* 0x000fe200000000ff */
[----:B------:R-:W2:Y:S02]  /*6530*/  MUFU.EX2 R66, R154 ;  /* 0x0000009a00427308 */ /* 0x000ea40000000800 */
[----:B------:R-:W-:Y:S01]  /*6540*/  FADD.FTZ R67, R67, R28 ;  /* 0x0000001c43437221 */ /* 0x000fe20000010000 */
[----:B------:R-:W-:-:S02]  /*6550*/  F2FP.F16.F32.PACK_AB R28, R73, R74 ;  /* 0x0000004a491c723e */ /* 0x000fc400000000ff */
[----:B------:R-:W-:Y:S01]  /*6560*/  HMMA.16816.F32 R12, R20, R30, R12 ;  /* 0x0000001e140c723c */ /* 0x000fe2000000180c */
[----:B------:R-:W-:Y:S01]  /*6570*/  FADD.FTZ R62, R62, R67 ;  /* 0x000000433e3e7221 */ /* 0x000fe20000010000 */
[----:B------:R-:W-:Y:S01]  /*6580*/  F2FP.F16.F32.PACK_AB R30, R71, R70 ;  /* 0x00000046471e723e */ /* 0x000fe200000000ff */
[----:B------:R-:W3:Y:S02]  /*6590*/  LDSM.16.MT88.4 R20, [R146+0x8800] ;  /* 0x008800009214783b */ /* 0x000ee40000004200 */
[----:B------:R-:W-:-:S04]  /*65a0*/  FADD.FTZ R41, R41, R62 ;  /* 0x0000003e29297221 */ /* 0x000fc80000010000 */
[----:B------:R-:W-:Y:S01]  /*65b0*/  FADD.FTZ R40, R40, R41 ;  /* 0x0000002928287221 */ /* 0x000fe20000010000 */
[----:B--2---:R-:W-:Y:S01]  /*65c0*/  F2FP.F16.F32.PACK_AB R31, R66, R59 ;  /* 0x0000003b421f723e */ /* 0x004fe200000000ff */
[-C--:B------:R-:W-:Y:S02]  /*65d0*/  FFMA.FTZ R41, R170, R177.reuse, -R152 ;  /* 0x000000b1aa297223 */ /* 0x080fe40000010898 */
[----:B------:R-:W-:Y:S02]  /*65e0*/  FADD.FTZ R63, R63, R40 ;  /* 0x000000283f3f7221 */ /* 0x000fe40000010000 */
[----:B------:R-:W-:Y:S02]  /*65f0*/  MUFU.EX2 R40, R169 ;  /* 0x000000a900287308 */ /* 0x000fe40000000800 */
[----:B------:R-:W-:Y:S02]  /*6600*/  FADD.FTZ R50, R50, R63 ;  /* 0x0000003f32327221 */ /* 0x000fe40000010000 */
[----:B------:R-:W2:Y:S01]  /*6610*/  MUFU.EX2 R41, R41 ;  /* 0x0000002900297308 */ /* 0x000ea20000000800 */
[C---:B-1----:R-:W-:Y:S01]  /*6620*/  HMMA.16816.F32 R24, R28.reuse, R16, R24 ;  /* 0x000000101c18723c */ /* 0x042fe20000001818 */
[----:B------:R-:W-:Y:S01]  /*6630*/  FADD.FTZ R17, R5, R50 ;  /* 0x0000003205117221 */ /* 0x000fe20000010000 */
[----:B------:R-:W-:Y:S01]  /*6640*/  FADD.FTZ R16, R48, R53 ;  /* 0x0000003530107221 */ /* 0x000fe20000010000 */
[----:B------:R-:W-:Y:S01]  /*6650*/  FFMA.FTZ R48, R172, R177, -R144 ;  /* 0x000000b1ac307223 */ /* 0x000fe20000010890 */
[----:B------:R-:W1:Y:S01]  /*6660*/  MUFU.EX2 R5, R173 ;  /* 0x000000ad00057308 */ /* 0x000e620000000800 */
[----:B------:R-:W-:Y:S01]  /*6670*/  FADD.FTZ R54, R54, R17 ;  /* 0x0000001136367221 */ /* 0x000fe20000010000 */
[----:B------:R-:W-:Y:S01]  /*6680*/  FADD.FTZ R49, R49, R16 ;  /* 0x0000001031317221 */ /* 0x000fe20000010000 */
[----:B------:R-:W-:Y:S01]  /*6690*/  F2FP.F16.F32.PACK_AB R16, R43, R42 ;  /* 0x0000002a2b10723e */ /* 0x000fe200000000ff */
[----:B------:R-:W-:Y:S01]  /*66a0*/  HMMA.16816.F32 R8, R28, R18, R8 ;  /* 0x000000121c08723c */ /* 0x000fe20000001808 */
[----:B------:R-:W-:Y:S01]  /*66b0*/  FADD.FTZ R51, R51, R54 ;  /* 0x0000003633337221 */ /* 0x000fe20000010000 */
[----:B------:R-:W-:Y:S01]  /*66c0*/  FADD.FTZ R49, R72, R49 ;  /* 0x0000003148317221 */ /* 0x000fe20000010000 */
[----:B------:R-:W4:Y:S01]  /*66d0*/  MUFU.EX2 R48, R48 ;  /* 0x0000003000307308 */ /* 0x000f220000000800 */
[----:B--2---:R-:W-:Y:S01]  /*66e0*/  F2FP.F16.F32.PACK_AB R17, R41, R40 ;  /* 0x000000282911723e */ /* 0x004fe200000000ff */
[----:B------:R-:W-:Y:S01]  /*66f0*/  FADD.FTZ R46, R46, R51 ;  /* 0x000000332e2e7221 */ /* 0x000fe20000010000 */
[----:B------:R-:W-:-:S03]  /*6700*/  FADD.FTZ R52, R52, R49 ;  /* 0x0000003134347221 */ /* 0x000fc60000010000 */
[----:B------:R-:W-:Y:S01]  /*6710*/  FADD.FTZ R47, R47, R46 ;  /* 0x0000002e2f2f7221 */ /* 0x000fe20000010000 */
[----:B------:R-:W-:Y:S01]  /*6720*/  FADD.FTZ R52, R45, R52 ;  /* 0x000000342d347221 */ /* 0x000fe20000010000 */
[----:B---3--:R-:W-:Y:S01]  /*6730*/  HMMA.16816.F32 R32, R28, R20, R32 ;  /* 0x000000141c20723c */ /* 0x008fe20000001820 */
[----:B-1----:R-:W-:Y:S01]  /*6740*/  F2FP.F16.F32.PACK_AB R19, R244, R5 ;  /* 0x00000005f413723e */ /* 0x002fe200000000ff */
[----:B------:R-:W-:Y:S01]  /*6750*/  FADD.FTZ R44, R44, R47 ;  /* 0x0000002f2c2c7221 */ /* 0x000fe20000010000 */
[----:B------:R-:W-:-:S03]  /*6760*/  FADD.FTZ R55, R55, R52 ;  /* 0x0000003437377221 */ /* 0x000fc60000010000 */
[----:B------:R-:W-:Y:S01]  /*6770*/  FADD.FTZ R77, R77, R44 ;  /* 0x0000002c4d4d7221 */ /* 0x000fe20000010000 */
[----:B------:R-:W-:Y:S01]  /*6780*/  FADD.FTZ R76, R76, R55 ;  /* 0x000000374c4c7221 */ /* 0x000fe20000010000 */
[----:B----4-:R-:W-:Y:S01]  /*6790*/  F2FP.F16.F32.PACK_AB R18, R241, R48 ;  /* 0x00000030f112723e */ /* 0x010fe200000000ff */
[----:B------:R-:W-:Y:S01]  /*67a0*/  HMMA.16816.F32 R12, R28, R22, R12 ;  /* 0x000000161c0c723c */ /* 0x000fe2000000180c */
[----:B------:R-:W-:Y:S01]  /*67b0*/  FADD.FTZ R38, R38, R77 ;  /* 0x0000004d26267221 */ /* 0x000fe20000010000 */
[----:B------:R-:W-:-:S03]  /*67c0*/  FADD.FTZ R39, R39, R76 ;  /* 0x0000004c27277221 */ /* 0x000fc60000010000 */
[----:B------:R-:W-:Y:S01]  /*67d0*/  FADD.FTZ R37, R37, R38 ;  /* 0x0000002625257221 */ /* 0x000fe20000010000 */
[----:B------:R-:W-:Y:S02]  /*67e0*/  FADD.FTZ R78, R78, R39 ;  /* 0x000000274e4e7221 */ /* 0x000fe40000010000 */
        /* <DEDUP_REMOVED lines=19> */
[----:B------:R-:W-:-:S03]  /*6920*/  FADD.FTZ R43, R43, R42 ;  /* 0x0000002a2b2b7221 */ /* 0x000fc60000010000 */
[----:B------:R-:W-:Y:S01]  /*6930*/  FADD.FTZ R5, R5, R40 ;  /* 0x0000002805057221 */ /* 0x000fe20000010000 */
[----:B------:R-:W-:-:S03]  /*6940*/  FADD.FTZ R48, R48, R43 ;  /* 0x0000002b30307221 */ /* 0x000fc60000010000 */
[----:B------:R-:W-:Y:S01]  /*6950*/  FADD.FTZ R244, R244, R5 ;  /* 0x00000005f4f47221 */ /* 0x000fe20000010000 */
[----:B------:R-:W-:Y:S01]  /*6960*/  FADD.FTZ R241, R241, R48 ;  /* 0x00000030f1f17221 */ /* 0x000fe20000010000 */
[----:B------:R-:W-:Y:S06]  /*6970*/  @!P4 BRA `(.L_x_521) ;  /* 0x0000003c0064c947 */ /* 0x000fec0003800000 */
[----:B------:R-:W-:Y:S01]  /*6980*/  ISETP.NE.U32.AND P1, PT, R234, RZ, PT ;  /* 0x000000ffea00720c */ /* 0x000fe20003f25070 */
[C---:B------:R-:W-:Y:S01]  /*6990*/  IMAD.SHL.U32 R237, R6.reuse, 0x40, RZ ;  /* 0x0000004006ed7824 */ /* 0x040fe200078e00ff */
[----:B------:R-:W-:Y:S01]  /*69a0*/  SHF.L.U64.HI R236, R6, 0x6, R7 ;  /* 0x0000000606ec7819 */ /* 0x000fe20000010207 */
[----:B------:R-:W-:Y:S01]  /*69b0*/  IMAD.MOV.U32 R153, RZ, RZ, R0 ;  /* 0x000000ffff997224 */ /* 0x000fe200078e0000 */
[----:B------:R-:W-:Y:S01]  /*69c0*/  ISETP.NE.AND.EX P1, PT, R235, RZ, PT, P1 ;  /* 0x000000ffeb00720c */ /* 0x000fe20003f25310 */
[----:B------:R-:W-:Y:S01]  /*69d0*/  IMAD.MOV.U32 R151, RZ, RZ, R148 ;  /* 0x000000ffff977224 */ /* 0x000fe200078e0094 */
[----:B------:R-:W-:Y:S01]  /*69e0*/  IADD3 R239, PT, PT, R4, -0x2, RZ ;  /* 0xfffffffe04ef7810 */ /* 0x000fe20007ffe0ff */
[----:B------:R-:W-:Y:S01]  /*69f0*/  VIADD R240, R212, 0x5000 ;  /* 0x00005000d4f07836 */ /* 0x000fe20000000000 */
[----:B------:R-:W-:Y:S02]  /*6a00*/  IADD3 R238, PT, PT, -R4, 0x1, RZ ;  /* 0x0000000104ee7810 */ /* 0x000fe40007ffe1ff */
[----:B------:R-:W-:-:S07]  /*6a10*/  IADD3 R233, PT, PT, R212, 0x5020, RZ ;  /* 0x00005020d4e97810 */ /* 0x000fce0007ffe0ff */
.L_x_528:
[----:B------:R-:W-:Y:S01]  /*6a20*/  MOV R0, R223 ;  /* 0x000000df00007202 */ /* 0x000fe20000000f00 */
[----:B------:R-:W-:Y:S04]  /*6a30*/  DEPBAR.LE SB0, 0x0 ;  /* 0x000080000000791a */ /* 0x000fe80000000000 */
[----:B------:R-:W-:Y:S05]  /*6a40*/  WARPSYNC.ALL ;  /* 0x0000000000007948 */ /* 0x000fea0003800000 */
[----:B------:R-:W-:Y:S01]  /*6a50*/  BAR.SYNC.DEFER_BLOCKING 0x0 ;  /* 0x0000000000007b1d */ /* 0x000fe20000010000 */
[----:B------:R-:W-:Y:S02]  /*6a60*/  @!P1 IMAD.MOV.U32 R5, RZ, RZ, RZ ;  /* 0x000000ffff059224 */ /* 0x000fe400078e00ff */
[----:B------:R-:W-:Y:S03]  /*6a70*/  IMAD.MOV.U32 R4, RZ, RZ, R222 ;  /* 0x000000ffff047224 */ /* 0x000fe600078e00de */
[----:B------:R-:W-:Y:S01]  /*6a80*/  @!P1 IADD3 R5, P0, PT, RZ, -R5, RZ ;  /* 0x80000005ff059210 */ /* 0x000fe20007f1e0ff */
[----:B------:R-:W2:Y:S01]  /*6a90*/  @!P1 LD.E R6, desc[UR4][R2.64+0x40] ;  /* 0x0000400402069980 */ /* 0x000ea2000c101900 */
[----:B------:R-:W-:Y:S01]  /*6aa0*/  BSSY.RECONVERGENT B0, `(.L_x_522) ;  /* 0x0000045000007945 */ /* 0x000fe20003800200 */
[----:B--2---:R-:W-:Y:S05]  /*6ab0*/  @!P1 IMAD.SHL.U32 R6, R6, 0x100, RZ ;  /* 0x0000010006069824 */ /* 0x004fea00078e00ff */
[----:B------:R-:W-:Y:S04]  /*6ac0*/  @!P1 IADD3.X R6, PT, PT, RZ, ~R6, RZ, P0, !PT ;  /* 0x80000006ff069210 */ /* 0x000fe800007fe4ff */
[----:B------:R-:W-:Y:S04]  /*6ad0*/  @!P1 SHF.R.S64 R5, R5, 0x1f, R6 ;  /* 0x0000001f05059819 */ /* 0x000fe80000001006 */
[----:B------:R-:W-:Y:S04]  /*6ae0*/  @!P1 IADD3 R222, P0, PT, R222, R5, RZ ;  /* 0x00000005dede9210 */ /* 0x000fe80007f1e0ff */
[----:B------:R-:W-:Y:S01]  /*6af0*/  @!P1 LEA.HI.X.SX32 R223, R6, R223, 0x1, P0 ;  /* 0x000000df06df9211 */ /* 0x000fe200000f0eff */
[----:B------:R-:W-:Y:S08]  /*6b00*/  @!P1 BRA `(.L_x_523) ;  /* 0x0000000000f89947 */ /* 0x000ff00003800000 */
[----:B------:R-:W2:Y:S01]  /*6b10*/  LD.E R12, desc[UR4][R2.64+0x170] ;  /* 0x00017004020c7980 */ /* 0x000ea2000c101900 */
[----:B------:R-:W-:Y:S03]  /*6b20*/  IABS R8, R232 ;  /* 0x000000e800087213 */ /* 0x000fe60000000000 */
[----:B------:R-:W3:Y:S01]  /*6b30*/  LD.E.64 R16, desc[UR4][R2.64+0x28] ;  /* 0x0000280402107980 */ /* 0x000ee2000c101b00 */
[-C--:B--2---:R-:W-:Y:S02]  /*6b40*/  IABS R9, R12.reuse ;  /* 0x0000000c00097213 */ /* 0x084fe40000000000 */
[-C--:B------:R-:W-:Y:S02]  /*6b50*/  IABS R7, R12.reuse ;  /* 0x0000000c00077213 */ /* 0x080fe40000000000 */
[----:B------:R-:W1:Y:S02]  /*6b60*/  I2F.RP R14, R9 ;  /* 0x00000009000e7306 */ /* 0x000e640000209400 */
[----:B------:R-:W-:Y:S08]  /*6b70*/  IADD3 R7, PT, PT, RZ, -R7, RZ ;  /* 0x80000007ff077210 */ /* 0x000ff00007ffe0ff */
[----:B-1----:R-:W1:Y:S02]  /*6b80*/  MUFU.RCP R5, R14 ;  /* 0x0000000e00057308 */ /* 0x002e640000001000 */
[----:B-1----:R-:W-:Y:S01]  /*6b90*/  VIADD R10, R5, 0xffffffe ;  /* 0x0ffffffe050a7836 */ /* 0x002fe20000000000 */
[----:B------:R-:W2:Y:S01]  /*6ba0*/  LD.E.64 R14, desc[UR4][R2.64+0x40] ;  /* 0x00004004020e7980 */ /* 0x000ea2000c101b00 */
[----:B------:R-:W-:Y:S06]  /*6bb0*/  VIADD R5, R232, 0xffffff00 ;  /* 0xffffff00e8057836 */ /* 0x000fec0000000000 */
[----:B------:R-:W1:Y:S02]  /*6bc0*/  F2I.FTZ.U32.TRUNC.NTZ R11, R10 ;  /* 0x0000000a000b7305 */ /* 0x000e64000021f000 */
[--C-:B-1----:R-:W-:Y:S02]  /*6bd0*/  IMAD.MOV R6, RZ, RZ, -R11.reuse ;  /* 0x000000ffff067224 */ /* 0x102fe400078e0a0b */
[----:B------:R-:W-:Y:S02]  /*6be0*/  IMAD.MOV.U32 R10, RZ, RZ, RZ ;  /* 0x000000ffff0a7224 */ /* 0x000fe400078e00ff */
[----:B------:R-:W-:Y:S01]  /*6bf0*/  IMAD R13, R6, R9, RZ ;  /* 0x00000009060d7224 */ /* 0x000fe200078e02ff */
[----:B------:R-:W-:Y:S02]  /*6c00*/  IABS R6, R5 ;  /* 0x0000000500067213 */ /* 0x000fe40000000000 */
[-C--:B------:R-:W-:Y:S01]  /*6c10*/  LOP3.LUT R5, R5, R12.reuse, RZ, 0x3c, !PT ;  /* 0x0000000c05057212 */ /* 0x080fe200078e3cff */
[----:B------:R-:W-:Y:S03]  /*6c20*/  IMAD.HI.U32 R11, R11, R13, R10 ;  /* 0x0000000d0b0b7227 */ /* 0x000fe600078e000a */
[----:B------:R-:W-:Y:S02]  /*6c30*/  ISETP.GE.AND P0, PT, R5, RZ, PT ;  /* 0x000000ff0500720c */ /* 0x000fe40003f06270 */
[----:B------:R-:W-:Y:S01]  /*6c40*/  LOP3.LUT R5, RZ, R12, RZ, 0x33, !PT ;  /* 0x0000000cff057212 */ /* 0x000fe200078e33ff */
[C---:B------:R-:W-:Y:S04]  /*6c50*/  IMAD.HI.U32 R10, R11.reuse, R6, RZ ;  /* 0x000000060b0a7227 */ /* 0x040fe800078e00ff */
[----:B------:R-:W-:Y:S04]  /*6c60*/  IMAD.HI.U32 R11, R11, R8, RZ ;  /* 0x000000080b0b7227 */ /* 0x000fe800078e00ff */
[-C--:B------:R-:W-:Y:S02]  /*6c70*/  IMAD R6, R10, R7.reuse, R6 ;  /* 0x000000070a067224 */ /* 0x080fe400078e0206 */
[----:B------:R-:W-:Y:S03]  /*6c80*/  IMAD R8, R11, R7, R8 ;  /* 0x000000070b087224 */ /* 0x000fe600078e0208 */
[C---:B------:R-:W-:Y:S02]  /*6c90*/  ISETP.GT.U32.AND P2, PT, R9.reuse, R6, PT ;  /* 0x000000060900720c */ /* 0x040fe40003f44070 */
[----:B------:R-:W-:Y:S11]  /*6ca0*/  ISETP.GT.U32.AND P4, PT, R9, R8, PT ;  /* 0x000000080900720c */ /* 0x000ff60003f84070 */
[--C-:B------:R-:W-:Y:S02]  /*6cb0*/  @!P2 IMAD.IADD R6, R6, 0x1, -R9.reuse ;  /* 0x000000010606a824 */ /* 0x100fe400078e0a09 */
[----:B------:R-:W-:Y:S01]  /*6cc0*/  @!P4 IADD3 R11, PT, PT, R11, 0x1, RZ ;  /* 0x000000010b0bc810 */ /* 0x000fe20007ffe0ff */
[----:B------:R-:W-:Y:S02]  /*6cd0*/  @!P4 IMAD.IADD R8, R8, 0x1, -R9 ;  /* 0x000000010808c824 */ /* 0x000fe400078e0a09 */
[-C--:B------:R-:W-:Y:S01]  /*6ce0*/  ISETP.GE.U32.AND P5, PT, R6, R9.reuse, PT ;  /* 0x000000090600720c */ /* 0x080fe20003fa6070 */
[----:B------:R-:W-:Y:S01]  /*6cf0*/  @!P2 VIADD R10, R10, 0x1 ;  /* 0x000000010a0aa836 */ /* 0x000fe20000000000 */
[----:B------:R-:W-:Y:S02]  /*6d00*/  LOP3.LUT R6, R232, R12, RZ, 0x3c, !PT ;  /* 0x0000000ce8067212 */ /* 0x000fe400078e3cff */
[----:B------:R-:W-:Y:S02]  /*6d10*/  ISETP.GE.U32.AND P6, PT, R8, R9, PT ;  /* 0x000000090800720c */ /* 0x000fe40003fc6070 */
[----:B------:R-:W-:Y:S02]  /*6d20*/  ISETP.GE.AND P3, PT, R6, RZ, PT ;  /* 0x000000ff0600720c */ /* 0x000fe40003f66270 */
[----:B------:R-:W-:Y:S05]  /*6d30*/  ISETP.NE.AND P2, PT, R12, RZ, PT ;  /* 0x000000ff0c00720c */ /* 0x000fea0003f45270 */
[----:B------:R-:W-:Y:S04]  /*6d40*/  @P5 VIADD R10, R10, 0x1 ;  /* 0x000000010a0a5836 */ /* 0x000fe80000000000 */
[----:B------:R-:W-:Y:S02]  /*6d50*/  @P6 VIADD R11, R11, 0x1 ;  /* 0x000000010b0b6836 */ /* 0x000fe40000000000 */
[----:B------:R-:W-:Y:S03]  /*6d60*/  @!P0 IMAD.MOV R10, RZ, RZ, -R10 ;  /* 0x000000ffff0a8224 */ /* 0x000fe600078e0a0a */
[----:B------:R-:W-:Y:S02]  /*6d70*/  @!P3 IADD3 R11, PT, PT, -R11, RZ, RZ ;  /* 0x000000ff0b0bb210 */ /* 0x000fe40007ffe1ff */
[C---:B------:R-:W-:Y:S02]  /*6d80*/  SEL R7, R5.reuse, R10, !P2 ;  /* 0x0000000a05077207 */ /* 0x040fe40005000000 */
[----:B------:R-:W-:Y:S02]  /*6d90*/  SEL R11, R5, R11, !P2 ;  /* 0x0000000b050b7207 */ /* 0x000fe40005000000 */
[-C--:B------:R-:W-:Y:S02]  /*6da0*/  LEA R20, P2, R7, R242.reuse, 0x2 ;  /* 0x000000f207147211 */ /* 0x080fe400078410ff */
[----:B------:R-:W-:Y:S02]  /*6db0*/  LEA R18, P0, R11, R242, 0x2 ;  /* 0x000000f20b127211 */ /* 0x000fe400078010ff */
[-C--:B------:R-:W-:Y:S01]  /*6dc0*/  LEA.HI.X.SX32 R21, R7, R243.reuse, 0x2, P2 ;  /* 0x000000f307157211 */ /* 0x080fe200010f16ff */
[C---:B------:R-:W-:Y:S01]  /*6dd0*/  IMAD.IADD R7, R11.reuse, 0x1, -R7 ;  /* 0x000000010b077824 */ /* 0x040fe200078e0a07 */
[----:B------:R-:W-:Y:S03]  /*6de0*/  LEA.HI.X.SX32 R19, R11, R243, 0x2, P0 ;  /* 0x000000f30b137211 */ /* 0x000fe600000f16ff */
[----:B------:R-:W-:Y:S01]  /*6df0*/  IMAD R12, R12, R7, -0x100 ;  /* 0xffffff000c0c7424 */ /* 0x000fe200078e0207 */
[----:B------:R-:W4:Y:S04]  /*6e00*/  LD.E R6, desc[UR4][R20.64] ;  /* 0x0000000414067980 */ /* 0x000f28000c101900 */
[----:B------:R-:W4:Y:S01]  /*6e10*/  LD.E R5, desc[UR4][R18.64] ;  /* 0x0000000412057980 */ /* 0x000f22000c101900 */
[----:B------:R-:W-:Y:S01]  /*6e20*/  SHF.R.S32.HI R8, RZ, 0x1f, R12 ;  /* 0x0000001fff087819 */ /* 0x000fe2000001140c */
[-C--:B--2---:R-:W-:Y:S02]  /*6e30*/  IMAD R7, R15, R12.reuse, RZ ;  /* 0x0000000c0f077224 */ /* 0x084fe400078e02ff */
[C---:B------:R-:W-:Y:S04]  /*6e40*/  IMAD.WIDE.U32 R12, R14.reuse, R12, RZ ;  /* 0x0000000c0e0c7225 */ /* 0x040fe800078e00ff */
[----:B------:R-:W-:Y:S05]  /*6e50*/  IMAD R7, R14, R8, R7 ;  /* 0x000000080e077224 */ /* 0x000fea00078e0207 */
[----:B------:R-:W-:Y:S01]  /*6e60*/  IADD3 R13, PT, PT, R13, R7, RZ ;  /* 0x000000070d0d7210 */ /* 0x000fe20007ffe0ff */
[----:B----4-:R-:W-:Y:S04]  /*6e70*/  IMAD.IADD R5, R6, 0x1, -R5 ;  /* 0x0000000106057824 */ /* 0x010fe800078e0a05 */
[----:B---3--:R-:W-:Y:S01]  /*6e80*/  IMAD R7, R17, R5, RZ ;  /* 0x0000000511077224 */ /* 0x008fe200078e02ff */
[----:B------:R-:W-:Y:S01]  /*6e90*/  SHF.R.S32.HI R6, RZ, 0x1f, R5 ;  /* 0x0000001fff067819 */ /* 0x000fe20000011405 */
[----:B------:R-:W-:Y:S04]  /*6ea0*/  IMAD.WIDE.U32 R12, R5, R16, R12 ;  /* 0x00000010050c7225 */ /* 0x000fe800078e000c */
[----:B------:R-:W-:Y:S01]  /*6eb0*/  IMAD R7, R16, R6, R7 ;  /* 0x0000000610077224 */ /* 0x000fe200078e0207 */
[C---:B------:R-:W-:Y:S03]  /*6ec0*/  LEA R222, P0, R12.reuse, R4, 0x1 ;  /* 0x000000040cde7211 */ /* 0x040fe600078008ff */
[----:B------:R-:W-:Y:S05]  /*6ed0*/  IMAD.IADD R7, R13, 0x1, R7 ;  /* 0x000000010d077824 */ /* 0x000fea00078e0207 */
[----:B------:R-:W-:Y:S02]  /*6ee0*/  LEA.HI.X R223, R12, R0, R7, 0x1, P0 ;  /* 0x000000000cdf7211 */ /* 0x000fe400000f0c07 */
.L_x_523:
[----:B------:R-:W-:Y:S05]  /*6ef0*/  BSYNC.RECONVERGENT B0 ;  /* 0x0000000000007941 */ /* 0x000fea0003800200 */
.L_x_522:
[----:B------:R-:W-:Y:S01]  /*6f00*/  IADD3 R250, P0, PT, R237, R222, RZ ;  /* 0x000000deedfa7210 */ /* 0x000fe20007f1e0ff */
[----:B------:R-:W-:Y:S01]  /*6f10*/  @!PT LDS RZ, [RZ] ;  /* 0x00000000fffff984 */ /* 0x000fe20000000800 */
[----:B------:R-:W-:Y:S01]  /*6f20*/  @!PT LDS RZ, [RZ] ;  /* 0x00000000fffff984 */ /* 0x000fe20000000800 */
[----:B------:R-:W-:Y:S01]  /*6f30*/  @!PT LDS RZ, [RZ] ;  /* 0x00000000fffff984 */ /* 0x000fe20000000800 */
[----:B------:R-:W-:Y:S01]  /*6f40*/  LDGSTS.E.BYPASS.LTC128B.128 [R227+0x5000], desc[UR4][R222.64] ;  /* 0x05000000dee37fae */ /* 0x000fe2000b981a04 */
[----:B------:R-:W-:Y:S01]  /*6f50*/  IMAD.MOV.U32 R0, RZ, RZ, 0x20 ;  /* 0x00000020ff007424 */ /* 0x000fe200078e00ff */
[----:B------:R-:W-:Y:S01]  /*6f60*/  BSSY.RECONVERGENT B1, `(.L_x_524) ;  /* 0x00000ed000017945 */ /* 0x000fe20003800200 */
[----:B------:R-:W-:Y:S01]  /*6f70*/  VIADD R238, R238, 0x1 ;  /* 0x00000001eeee7836 */ /* 0x000fe20000000000 */
[----:B------:R-:W1:Y:S01]  /*6f80*/  S2R R215, SR_TID.X ;  /* 0x0000000000d77919 */ /* 0x000e620000002100 */
[----:B------:R-:W-:Y:S01]  /*6f90*/  IMAD.X R251, R236, 0x1, R223, P0 ;  /* 0x00000001ecfb7824 */ /* 0x000fe200000e06df */
[-C--:B------:R-:W-:Y:S02]  /*6fa0*/  IADD3 R248, P0, PT, R250, R237.reuse, RZ ;  /* 0x000000edfaf87210 */ /* 0x080fe40007f1e0ff */
[----:B------:R-:W-:Y:S02]  /*6fb0*/  ISETP.NE.AND P2, PT, R238, RZ, PT ;  /* 0x000000ffee00720c */ /* 0x000fe40003f45270 */
[----:B------:R2:W-:Y:S01]  /*6fc0*/  LDGSTS.E.BYPASS.LTC128B.128 [R227+0x5800], desc[UR4][R250.64] ;  /* 0x05800000fae37fae */ /* 0x0005e2000b981a04 */
[--C-:B------:R-:W-:Y:S01]  /*6fd0*/  IMAD.X R249, R251, 0x1, R236.reuse, P0 ;  /* 0x00000001fbf97824 */ /* 0x100fe200000e06ec */
[-C--:B------:R-:W-:Y:S04]  /*6fe0*/  IADD3 R246, P0, PT, R248, R237.reuse, RZ ;  /* 0x000000edf8f67210 */ /* 0x080fe80007f1e0ff */
[----:B------:R-:W-:Y:S01]  /*6ff0*/  LDGSTS.E.BYPASS.LTC128B.128 [R227+0x6000], desc[UR4][R248.64] ;  /* 0x06000000f8e37fae */ /* 0x000fe2000b981a04 */
[--C-:B------:R-:W-:Y:S01]  /*7000*/  IMAD.X R247, R249, 0x1, R236.reuse, P0 ;  /* 0x00000001f9f77824 */ /* 0x100fe200000e06ec */
[-C--:B------:R-:W-:Y:S04]  /*7010*/  IADD3 R154, P0, PT, R246, R237.reuse, RZ ;  /* 0x000000edf69a7210 */ /* 0x080fe80007f1e0ff */
[----:B------:R-:W-:Y:S01]  /*7020*/  LDGSTS.E.BYPASS.LTC128B.128 [R227+0x6800], desc[UR4][R246.64] ;  /* 0x06800000f6e37fae */ /* 0x000fe2000b981a04 */
[--C-:B------:R-:W-:Y:S01]  /*7030*/  IMAD.X R155, R247, 0x1, R236.reuse, P0 ;  /* 0x00000001f79b7824 */ /* 0x100fe200000e06ec */
[-C--:B------:R-:W-:Y:S04]  /*7040*/  IADD3 R148, P0, PT, R154, R237.reuse, RZ ;  /* 0x000000ed9a947210 */ /* 0x080fe80007f1e0ff */
[----:B------:R-:W-:Y:S01]  /*7050*/  LDGSTS.E.BYPASS.LTC128B.128 [R227+0x7000], desc[UR4][R154.64] ;  /* 0x070000009ae37fae */ /* 0x000fe2000b981a04 */
[--C-:B------:R-:W-:Y:S05]  /*7060*/  IMAD.X R149, R155, 0x1, R236.reuse, P0 ;  /* 0x000000019b957824 */ /* 0x100fea00000e06ec */
[----:B------:R-:W-:Y:S01]  /*7070*/  LDGSTS.E.BYPASS.LTC128B.128 [R227+0x7800], desc[UR4][R148.64] ;  /* 0x0780000094e37fae */ /* 0x000fe2000b981a04 */
[-C--:B--2---:R-:W-:Y:S04]  /*7080*/  IADD3 R250, P0, PT, R148, R237.reuse, RZ ;  /* 0x000000ed94fa7210 */ /* 0x084fe80007f1e0ff */
[----:B------:R-:W-:Y:S02]  /*7090*/  IADD3.X R251, PT, PT, R149, R236, RZ, P0, !PT ;  /* 0x000000ec95fb7210 */ /* 0x000fe400007fe4ff */
[----:B------:R-:W-:Y:S03]  /*70a0*/  IADD3 R22, P0, PT, R250, R237, RZ ;  /* 0x000000edfa167210 */ /* 0x000fe60007f1e0ff */
[----:B------:R-:W-:Y:S02]  /*70b0*/  LDGSTS.E.BYPASS.LTC128B.128 [R227+0x8000], desc[UR4][R250.64] ;  /* 0x08000000fae37fae */ /* 0x000fe4000b981a04 */
[----:B------:R-:W-:Y:S01]  /*70c0*/  IMAD.X R23, R251, 0x1, R236, P0 ;  /* 0x00000001fb177824 */ /* 0x000fe200000e06ec */
[----:B-1----:R-:W-:Y:S04]  /*70d0*/  LOP3.LUT P0, RZ, R215, 0x4, RZ, 0xc0, !PT ;  /* 0x00000004d7ff7812 */ /* 0x002fe8000780c0ff */
[----:B------:R1:W-:Y:S01]  /*70e0*/  LDGSTS.E.BYPASS.LTC128B.128 [R227+0x8800], desc[UR4][R22.64] ;  /* 0x0880000016e37fae */ /* 0x0003e2000b981a04 */
[----:B------:R-:W-:Y:S04]  /*70f0*/  SEL R0, R0, 0xffffffe0, !P0 ;  /* 0xffffffe000007807 */ /* 0x000fe80004000000 */
[----:B------:R-:W-:Y:S01]  /*7100*/  LDSM.16.M88.4 R156, [R214] ;  /* 0x00000000d69c783b */ /* 0x000fe20000000200 */
[----:B------:R-:W-:Y:S01]  /*7110*/  IMAD.IADD R204, R214, 0x1, R0 ;  /* 0x00000001d6cc7824 */ /* 0x000fe200078e0200 */
[----:B------:R-:W-:Y:S03]  /*7120*/  IADD3 R0, PT, PT, R213, R0, RZ ;  /* 0x00000000d5007210 */ /* 0x000fe60007ffe0ff */
[----:B------:R-:W2:Y:S05]  /*7130*/  LDSM.16.M88.4 R160, [R213+0x1000] ;  /* 0x00100000d5a0783b */ /* 0x000eaa0000000200 */
[----:B------:R-:W3:Y:S05]  /*7140*/  LDSM.16.M88.4 R164, [R213+0x1400] ;  /* 0x00140000d5a4783b */ /* 0x000eea0000000200 */
[----:B------:R-:W1:Y:S05]  /*7150*/  LDSM.16.M88.4 R168, [R213+0x1800] ;  /* 0x00180000d5a8783b */ /* 0x000e6a0000000200 */
[----:B------:R-:W0:Y:S05]  /*7160*/  LDGDEPBAR ;  /* 0x00000000000079af */ /* 0x000e2a0000000000 */
[----:B------:R-:W4:Y:S05]  /*7170*/  LDSM.16.M88.4 R172, [R213+0x1c00] ;  /* 0x001c0000d5ac783b */ /* 0x000f2a0000000200 */
[----:B------:R-:W-:Y:S05]  /*7180*/  LDSM.16.M88.4 R176, [R213+0x2c00] ;  /* 0x002c0000d5b0783b */ /* 0x000fea0000000200 */
[----:B------:R-:W-:Y:S05]  /*7190*/  LDSM.16.M88.4 R180, [R213+0x3000] ;  /* 0x00300000d5b4783b */ /* 0x000fea0000000200 */
[----:B------:R-:W-:Y:S05]  /*71a0*/  LDSM.16.M88.4 R184, [R213+0x3400] ;  /* 0x00340000d5b8783b */ /* 0x000fea0000000200 */
[----:B------:R-:W-:Y:S01]  /*71b0*/  LDSM.16.M88.4 R188, [R213+0x3c00] ;  /* 0x003c0000d5bc783b */ /* 0x000fe20000000200 */
[C---:B--2---:R-:W-:Y:S04]  /*71c0*/  HMMA.16816.F32 R4, R156.reuse, R160, RZ ;  /* 0x000000a09c04723c */ /* 0x044fe800000018ff */
[----:B------:R-:W-:Y:S04]  /*71d0*/  LDSM.16.M88.4 R192, [R213+0x4000] ;  /* 0x00400000d5c0783b */ /* 0x000fe80000000200 */
[C---:B------:R-:W-:Y:S01]  /*71e0*/  HMMA.16816.F32 R8, R156.reuse, R162, RZ ;  /* 0x000000a29c08723c */ /* 0x040fe200000018ff */
[----:B------:R-:W2:Y:S05]  /*71f0*/  LDSM.16.M88.4 R160, [R213+0x2000] ;  /* 0x00200000d5a0783b */ /* 0x000eaa0000000200 */
[----:B------:R-:W-:Y:S02]  /*7200*/  LDSM.16.M88.4 R196, [R213+0x4800] ;  /* 0x00480000d5c4783b */ /* 0x000fe40000000200 */
[C---:B---3--:R-:W-:Y:S03]  /*7210*/  HMMA.16816.F32 R12, R156.reuse, R164, RZ ;  /* 0x000000a49c0c723c */ /* 0x048fe600000018ff */
[----:B------:R-:W-:Y:S05]  /*7220*/  LDSM.16.M88.4 R200, [R213+0x4c00] ;  /* 0x004c0000d5c8783b */ /* 0x000fea0000000200 */
[C---:B------:R-:W-:Y:S01]  /*7230*/  HMMA.16816.F32 R16, R156.reuse, R166, RZ ;  /* 0x000000a69c10723c */ /* 0x040fe200000018ff */
[----:B------:R-:W3:Y:S05]  /*7240*/  LDSM.16.M88.4 R164, [R213+0x2400] ;  /* 0x00240000d5a4783b */ /* 0x000eea0000000200 */
[----:B------:R-:W-:Y:S02]  /*7250*/  LDSM.16.M88.4 R204, [R204] ;  /* 0x00000000cccc783b */ /* 0x000fe40000000200 */
[C---:B-1----:R-:W-:Y:S03]  /*7260*/  HMMA.16816.F32 R20, R156.reuse, R168, RZ ;  /* 0x000000a89c14723c */ /* 0x042fe600000018ff */
[----:B------:R-:W-:Y:S05]  /*7270*/  LDSM.16.M88.4 R208, [R0+0x1000] ;  /* 0x0010000000d0783b */ /* 0x000fea0000000200 */
[C---:B------:R-:W-:Y:S01]  /*7280*/  HMMA.16816.F32 R24, R156.reuse, R170, RZ ;  /* 0x000000aa9c18723c */ /* 0x040fe200000018ff */
[----:B------:R-:W1:Y:S07]  /*7290*/  LDSM.16.M88.4 R168, [R213+0x2800] ;  /* 0x00280000d5a8783b */ /* 0x000e6e0000000200 */
[C---:B----4-:R-:W-:Y:S08]  /*72a0*/  HMMA.16816.F32 R28, R156.reuse, R172, RZ ;  /* 0x000000ac9c1c723c */ /* 0x050ff000000018ff */
[C---:B------:R-:W-:Y:S01]  /*72b0*/  HMMA.16816.F32 R32, R156.reuse, R174, RZ ;  /* 0x000000ae9c20723c */ /* 0x040fe200000018ff */
[----:B------:R-:W4:Y:S07]  /*72c0*/  LDSM.16.M88.4 R172, [R213+0x3800] ;  /* 0x00380000d5ac783b */ /* 0x000f2e0000000200 */
[C---:B--2---:R-:W-:Y:S08]  /*72d0*/  HMMA.16816.F32 R36, R156.reuse, R160, RZ ;  /* 0x000000a09c24723c */ /* 0x044ff000000018ff */
[C---:B------:R-:W-:Y:S01]  /*72e0*/  HMMA.16816.F32 R40, R156.reuse, R162, RZ ;  /* 0x000000a29c28723c */ /* 0x040fe200000018ff */
[----:B------:R-:W2:Y:S07]  /*72f0*/  LDSM.16.M88.4 R160, [R213+0x4400] ;  /* 0x00440000d5a0783b */ /* 0x000eae0000000200 */
[C---:B---3--:R-:W-:Y:S08]  /*7300*/  HMMA.16816.F32 R44, R156.reuse, R164, RZ ;  /* 0x000000a49c2c723c */ /* 0x048ff000000018ff */
[C---:B------:R-:W-:Y:S01]  /*7310*/  HMMA.16816.F32 R48, R156.reuse, R166, RZ ;  /* 0x000000a69c30723c */ /* 0x040fe200000018ff */
[----:B------:R-:W3:Y:S07]  /*7320*/  LDSM.16.M88.4 R164, [R0+0x1400] ;  /* 0x0014000000a4783b */ /* 0x000eee0000000200 */
[C---:B-1----:R-:W-:Y:S08]  /*7330*/  HMMA.16816.F32 R52, R156.reuse, R168, RZ ;  /* 0x000000a89c34723c */ /* 0x042ff000000018ff */
[C---:B------:R-:W-:Y:S01]  /*7340*/  HMMA.16816.F32 R56, R156.reuse, R170, RZ ;  /* 0x000000aa9c38723c */ /* 0x040fe200000018ff */
[----:B------:R-:W1:Y:S07]  /*7350*/  LDSM.16.M88.4 R168, [R0+0x1800] ;  /* 0x0018000000a8783b */ /* 0x000e6e0000000200 */
[C---:B------:R-:W-:Y:S08]  /*7360*/  HMMA.16816.F32 R60, R156.reuse, R176, RZ ;  /* 0x000000b09c3c723c */ /* 0x040ff000000018ff */
[C---:B------:R-:W-:Y:S01]  /*7370*/  HMMA.16816.F32 R64, R156.reuse, R178, RZ ;  /* 0x000000b29c40723c */ /* 0x040fe200000018ff */
[----:B------:R-:W-:Y:S07]  /*7380*/  LDSM.16.M88.4 R176, [R0+0x2800] ;  /* 0x0028000000b0783b */ /* 0x000fee0000000200 */
[C---:B------:R-:W-:Y:S08]  /*7390*/  HMMA.16816.F32 R68, R156.reuse, R180, RZ ;  /* 0x000000b49c44723c */ /* 0x040ff000000018ff */
[C---:B------:R-:W-:Y:S01]  /*73a0*/  HMMA.16816.F32 R72, R156.reuse, R182, RZ ;  /* 0x000000b69c48723c */ /* 0x040fe200000018ff */
[----:B------:R-:W-:Y:S07]  /*73b0*/  LDSM.16.M88.4 R180, [R0+0x2c00] ;  /* 0x002c000000b4783b */ /* 0x000fee0000000200 */
[C---:B------:R-:W-:Y:S08]  /*73c0*/  HMMA.16816.F32 R76, R156.reuse, R184, RZ ;  /* 0x000000b89c4c723c */ /* 0x040ff000000018ff */
[C---:B------:R-:W-:Y:S01]  /*73d0*/  HMMA.16816.F32 R80, R156.reuse, R186, RZ ;  /* 0x000000ba9c50723c */ /* 0x040fe200000018ff */
[----:B------:R-:W-:Y:S07]  /*73e0*/  LDSM.16.M88.4 R184, [R0+0x3000] ;  /* 0x0030000000b8783b */ /* 0x000fee0000000200 */
[C---:B----4-:R-:W-:Y:S08]  /*73f0*/  HMMA.16816.F32 R84, R156.reuse, R172, RZ ;  /* 0x000000ac9c54723c */ /* 0x050ff000000018ff */
        /* <DEDUP_REMOVED lines=8> */
[C---:B--2---:R-:W-:Y:S08]  /*7480*/  HMMA.16816.F32 R108, R156.reuse, R160, RZ ;  /* 0x000000a09c6c723c */ /* 0x044ff000000018ff */
[C---:B------:R-:W-:Y:S01]  /*7490*/  HMMA.16816.F32 R112, R156.reuse, R162, RZ ;  /* 0x000000a29c70723c */ /* 0x040fe200000018ff */
[----:B------:R-:W-:Y:S07]  /*74a0*/  LDSM.16.M88.4 R160, [R0+0x2000] ;  /* 0x0020000000a0783b */ /* 0x000fee0000000200 */
[C---:B------:R-:W-:Y:S08]  /*74b0*/  HMMA.16816.F32 R116, R156.reuse, R196, RZ ;  /* 0x000000c49c74723c */ /* 0x040ff000000018ff */
[C---:B------:R-:W-:Y:S01]  /*74c0*/  HMMA.16816.F32 R120, R156.reuse, R198, RZ ;  /* 0x000000c69c78723c */ /* 0x040fe200000018ff */
[----:B------:R-:W-:Y:S07]  /*74d0*/  LDSM.16.M88.4 R196, [R0+0x4000] ;  /* 0x0040000000c4783b */ /* 0x000fee0000000200 */
[C---:B------:R-:W-:Y:S08]  /*74e0*/  HMMA.16816.F32 R124, R156.reuse, R200, RZ ;  /* 0x000000c89c7c723c */ /* 0x040ff000000018ff */
[----:B------:R-:W-:Y:S01]  /*74f0*/  HMMA.16816.F32 R128, R156, R202, RZ ;  /* 0x000000ca9c80723c */ /* 0x000fe200000018ff */
[----:B------:R-:W2:Y:S05]  /*7500*/  LDSM.16.M88.4 R156, [R0+0x1c00] ;  /* 0x001c0000009c783b */ /* 0x000eaa0000000200 */
[----:B------:R-:W-:Y:S02]  /*7510*/  LDSM.16.M88.4 R200, [R0+0x4400] ;  /* 0x0044000000c8783b */ /* 0x000fe40000000200 */
[C---:B------:R-:W-:Y:S08]  /*7520*/  HMMA.16816.F32 R4, R204.reuse, R208, R4 ;  /* 0x000000d0cc04723c */ /* 0x040ff00000001804 */
[C---:B------:R-:W-:Y:S01]  /*7530*/  HMMA.16816.F32 R8, R204.reuse, R210, R8 ;  /* 0x000000d2cc08723c */ /* 0x040fe20000001808 */
[----:B------:R-:W-:Y:S07]  /*7540*/  LDSM.16.M88.4 R208, [R0+0x4800] ;  /* 0x0048000000d0783b */ /* 0x000fee0000000200 */
[C---:B---3--:R-:W-:Y:S08]  /*7550*/  HMMA.16816.F32 R12, R204.reuse, R164, R12 ;  /* 0x000000a4cc0c723c */ /* 0x048ff0000000180c */
[C---:B------:R-:W-:Y:S01]  /*7560*/  HMMA.16816.F32 R16, R204.reuse, R166, R16 ;  /* 0x000000a6cc10723c */ /* 0x040fe20000001810 */
[----:B------:R-:W3:Y:S07]  /*7570*/  LDSM.16.M88.4 R164, [R0+0x3400] ;  /* 0x0034000000a4783b */ /* 0x000eee0000000200 */
[C---:B-1----:R-:W-:Y:S08]  /*7580*/  HMMA.16816.F32 R20, R204.reuse, R168, R20 ;  /* 0x000000a8cc14723c */ /* 0x042ff00000001814 */
[C---:B------:R-:W-:Y:S01]  /*7590*/  HMMA.16816.F32 R24, R204.reuse, R170, R24 ;  /* 0x000000aacc18723c */ /* 0x040fe20000001818 */
[----:B------:R-:W1:Y:S01]  /*75a0*/  LDSM.16.M88.4 R168, [R0+0x4c00] ;  /* 0x004c000000a8783b */ /* 0x000e620000000200 */
[----:B------:R-:W-:Y:S04]  /*75b0*/  DEPBAR.LE SB0, 0x0 ;  /* 0x000080000000791a */ /* 0x000fe80000000000 */
[----:B------:R-:W-:Y:S02]  /*75c0*/  BAR.SYNC.DEFER_BLOCKING 0x0 ;  /* 0x0000000000007b1d */ /* 0x000fe40000010000 */
[C---:B--2---:R-:W-:Y:S08]  /*75d0*/  HMMA.16816.F32 R28, R204.reuse, R156, R28 ;  /* 0x0000009ccc1c723c */ /* 0x044ff0000000181c */
[C---:B------:R-:W-:Y:S08]  /*75e0*/  HMMA.16816.F32 R32, R204.reuse, R158, R32 ;  /* 0x0000009ecc20723c */ /* 0x040ff00000001820 */
        /* <DEDUP_REMOVED lines=10> */
[C---:B---3--:R-:W-:Y:S08]  /*7690*/  HMMA.16816.F32 R76, R204.reuse, R164, R76 ;  /* 0x000000a4cc4c723c */ /* 0x048ff0000000184c */
        /* <DEDUP_REMOVED lines=11> */
[C---:B-1----:R-:W-:Y:S08]  /*7750*/  HMMA.16816.F32 R124, R204.reuse, R168, R124 ;  /* 0x000000a8cc7c723c */ /* 0x042ff0000000187c */
[----:B------:R-:W-:Y:S01]  /*7760*/  HMMA.16816.F32 R128, R204, R170, R128 ;  /* 0x000000aacc80723c */ /* 0x000fe20000001880 */
[----:B------:R-:W-:Y:S08]  /*7770*/  @!UPT UIADD3 URZ, UPT, UPT, URZ, URZ, URZ ;  /* 0x000000fffffff290 */ /* 0x000ff0000fffe0ff */
[----:B------:R-:W-:Y:S11]  /*7780*/  @!P2 BRA `(.L_x_525) ;  /* 0x0000000400a8a947 */ /* 0x000ff60003800000 */
[----:B------:R-:W-:Y:S01]  /*7790*/  ISETP.NE.U32.AND P1, PT, R234, RZ, PT ;  /* 0x000000ffea00720c */ /* 0x000fe20003f25070 */
[----:B------:R-:W-:Y:S03]  /*77a0*/  BSSY.RECONVERGENT B0, `(.L_x_526) ;  /* 0x000004c000007945 */ /* 0x000fe60003800200 */
[----:B------:R-:W-:Y:S11]  /*77b0*/  ISETP.NE.AND.EX P1, PT, R235, RZ, PT, P1 ;  /* 0x000000ffeb00720c */ /* 0x000ff60003f25310 */
[----:B------:R-:W-:Y:S02]  /*77c0*/  @!UPT UIADD3 URZ, UPT, UPT, URZ, URZ, URZ ;  /* 0x000000fffffff290 */ /* 0x000fe4000fffe0ff */
[----:B------:R-:W2:Y:S01]  /*77d0*/  @!P1 LD.E R0, desc[UR4][R2.64+0x38] ;  /* 0x0000380402009980 */ /* 0x000ea2000c101900 */
[----:B------:R-:W-:Y:S05]  /*77e0*/  @!P1 IMAD.MOV.U32 R149, RZ, RZ, RZ ;  /* 0x000000ffff959224 */ /* 0x000fea00078e00ff */
[----:B------:R-:W-:Y:S01]  /*77f0*/  @!P1 IADD3 R149, P2, PT, RZ, -R149, RZ ;  /* 0x80000095ff959210 */ /* 0x000fe20007f5e0ff */
[----:B--2---:R-:W-:Y:S04]  /*7800*/  @!P1 IMAD.SHL.U32 R0, R0, 0x100, RZ ;  /* 0x0000010000009824 */ /* 0x004fe800078e00ff */
[----:B------:R-:W-:Y:S05]  /*7810*/  @!P1 IMAD.X R0, RZ, RZ, ~R0, P2 ;  /* 0x000000ffff009224 */ /* 0x000fea00010e0e00 */
[----:B------:R-:W-:Y:S04]  /*7820*/  @!P1 SHF.R.S64 R149, R149, 0x1f, R0 ;  /* 0x0000001f95959819 */ /* 0x000fe80000001000 */
[----:B------:R-:W-:Y:S01]  /*7830*/  @!P1 IADD3 R220, P2, PT, R149, R220, RZ ;  /* 0x000000dc95dc9210 */ /* 0x000fe20007f5e0ff */
[----:B------:R-:W-:Y:S03]  /*7840*/  IMAD.SHL.U32 R149, R216, 0x40, RZ ;  /* 0x00000040d8957824 */ /* 0x000fe600078e00ff */
[----:B------:R-:W-:Y:S01]  /*7850*/  @!P1 LEA.HI.X.SX32 R219, R0, R219, 0x1, P2 ;  /* 0x000000db00db9211 */ /* 0x000fe200010f0eff */
[----:B------:R-:W-:Y:S08]  /*7860*/  @!P1 BRA `(.L_x_527) ;  /* 0x0000000000fc9947 */ /* 0x000ff00003800000 */
[----:B------:R-:W-:Y:S01]  /*7870*/  VIADD R154, R232, 0xfffffe00 ;  /* 0xfffffe00e89a7836 */ /* 0x000fe20000000000 */
[----:B------:R-:W2:Y:S04]  /*7880*/  LD.E R159, desc[UR4][R2.64+0x170] ;  /* 0x00017004029f7980 */ /* 0x000ea8000c101900 */
[----:B------:R-:W-:Y:S01]  /*7890*/  IABS R148, R154 ;  /* 0x0000009a00947213 */ /* 0x000fe20000000000 */
[----:B------:R-:W3:Y:S01]  /*78a0*/  LD.E.64 R164, desc[UR4][R2.64+0x20] ;  /* 0x0000200402a47980 */ /* 0x000ee2000c101b00 */
[-C--:B--2---:R-:W-:Y:S02]  /*78b0*/  IABS R157, R159.reuse ;  /* 0x0000009f009d7213 */ /* 0x084fe40000000000 */
[-C--:B------:R-:W-:Y:S02]  /*78c0*/  IABS R155, R159.reuse ;  /* 0x0000009f009b7213 */ /* 0x080fe40000000000 */
[----:B------:R-:W1:Y:S01]  /*78d0*/  I2F.RP R152, R157 ;  /* 0x0000009d00987306 */ /* 0x000e620000209400 */
[----:B------:R-:W-:Y:S02]  /*78e0*/  LOP3.LUT R154, R154, R159, RZ, 0x3c, !PT ;  /* 0x0000009f9a9a7212 */ /* 0x000fe400078e3cff */
[----:B------:R-:W-:Y:S02]  /*78f0*/  IMAD.MOV R155, RZ, RZ, -R155 ;  /* 0x000000ffff9b7224 */ /* 0x000fe400078e0a9b */
[----:B------:R-:W-:Y:S05]  /*7900*/  ISETP.GE.AND P2, PT, R154, RZ, PT ;  /* 0x000000ff9a00720c */ /* 0x000fea0003f46270 */
[----:B-1----:R-:W1:Y:S02]  /*7910*/  MUFU.RCP R0, R152 ;  /* 0x0000009800007308 */ /* 0x002e640000001000 */
[----:B-1----:R-:W-:Y:S01]  /*7920*/  VIADD R160, R0, 0xffffffe ;  /* 0x0ffffffe00a07836 */ /* 0x002fe20000000000 */
[----:B------:R-:W-:Y:S07]  /*7930*/  IADD3 R0, PT, PT, R232, -0x100, RZ ;  /* 0xffffff00e8007810 */ /* 0x000fee0007ffe0ff */
[----:B------:R-:W1:Y:S02]  /*7940*/  F2I.FTZ.U32.TRUNC.NTZ R161, R160 ;  /* 0x000000a000a17305 */ /* 0x000e64000021f000 */
[--C-:B-1----:R-:W-:Y:S02]  /*7950*/  IMAD.MOV R150, RZ, RZ, -R161.reuse ;  /* 0x000000ffff967224 */ /* 0x102fe400078e0aa1 */
[----:B------:R-:W-:Y:S02]  /*7960*/  IMAD.MOV.U32 R160, RZ, RZ, RZ ;  /* 0x000000ffffa07224 */ /* 0x000fe400078e00ff */
[----:B------:R-:W-:Y:S01]  /*7970*/  IMAD R163, R150, R157, RZ ;  /* 0x0000009d96a37224 */ /* 0x000fe200078e02ff */
[----:B------:R-:W-:Y:S02]  /*7980*/  IABS R150, R0 ;  /* 0x0000000000967213 */ /* 0x000fe40000000000 */
[----:B------:R-:W-:Y:S01]  /*7990*/  LOP3.LUT R0, R0, R159, RZ, 0x3c, !PT ;  /* 0x0000009f00007212 */ /* 0x000fe200078e3cff */
[----:B------:R-:W-:Y:S02]  /*79a0*/  IMAD.HI.U32 R161, R161, R163, R160 ;  /* 0x000000a3a1a17227 */ /* 0x000fe400078e00a0 */
[----:B------:R-:W2:Y:S04]  /*79b0*/  LD.E.64 R162, desc[UR4][R2.64+0x38] ;  /* 0x0000380402a27980 */ /* 0x000ea8000c101b00 */
[C---:B------:R-:W-:Y:S04]  /*79c0*/  IMAD.HI.U32 R152, R161.reuse, R148, RZ ;  /* 0x00000094a1987227 */ /* 0x040fe800078e00ff */
[----:B------:R-:W-:Y:S04]  /*79d0*/  IMAD.HI.U32 R156, R161, R150, RZ ;  /* 0x00000096a19c7227 */ /* 0x000fe800078e00ff */
[-C--:B------:R-:W-:Y:S02]  /*79e0*/  IMAD R148, R152, R155.reuse, R148 ;  /* 0x0000009b98947224 */ /* 0x080fe400078e0294 */
[----:B------:R-:W-:Y:S03]  /*79f0*/  IMAD R150, R156, R155, R150 ;  /* 0x0000009b9c967224 */ /* 0x000fe600078e0296 */
[C---:B------:R-:W-:Y:S02]  /*7a00*/  ISETP.GT.U32.AND P3, PT, R157.reuse, R148, PT ;  /* 0x000000949d00720c */ /* 0x040fe40003f64070 */
[----:B------:R-:W-:Y:S11]  /*7a10*/  ISETP.GT.U32.AND P4, PT, R157, R150, PT ;  /* 0x000000969d00720c */ /* 0x000ff60003f84070 */
[----:B------:R-:W-:Y:S02]  /*7a20*/  @!P3 IMAD.IADD R148, R148, 0x1, -R157 ;  /* 0x000000019494b824 */ /* 0x000fe400078e0a9d */
[-C--:B------:R-:W-:Y:S01]  /*7a30*/  @!P4 IADD3 R150, PT, PT, R150, -R157.reuse, RZ ;  /* 0x8000009d9696c210 */ /* 0x080fe20007ffe0ff */
[----:B------:R-:W-:Y:S01]  /*7a40*/  @!P3 VIADD R152, R152, 0x1 ;  /* 0x000000019898b836 */ /* 0x000fe20000000000 */
[----:B------:R-:W-:Y:S01]  /*7a50*/  ISETP.GE.AND P3, PT, R0, RZ, PT ;  /* 0x000000ff0000720c */ /* 0x000fe20003f66270 */
[----:B------:R-:W-:Y:S01]  /*7a60*/  @!P4 VIADD R156, R156, 0x1 ;  /* 0x000000019c9cc836 */ /* 0x000fe20000000000 */
[-C--:B------:R-:W-:Y:S02]  /*7a70*/  ISETP.GE.U32.AND P5, PT, R148, R157.reuse, PT ;  /* 0x0000009d9400720c */ /* 0x080fe40003fa6070 */
[----:B------:R-:W-:Y:S02]  /*7a80*/  ISETP.GE.U32.AND P6, PT, R150, R157, PT ;  /* 0x0000009d9600720c */ /* 0x000fe40003fc6070 */
[----:B------:R-:W-:Y:S02]  /*7a90*/  ISETP.NE.AND P4, PT, R159, RZ, PT ;  /* 0x000000ff9f00720c */ /* 0x000fe40003f85270 */
[----:B------:R-:W-:Y:S07]  /*7aa0*/  LOP3.LUT R157, RZ, R159, RZ, 0x33, !PT ;  /* 0x0000009fff9d7212 */ /* 0x000fee00078e33ff */
[----:B------:R-:W-:Y:S02]  /*7ab0*/  @P5 IADD3 R152, PT, PT, R152, 0x1, RZ ;  /* 0x0000000198985810 */ /* 0x000fe40007ffe0ff */
[----:B------:R-:W-:Y:S03]  /*7ac0*/  @P6 VIADD R156, R156, 0x1 ;  /* 0x000000019c9c6836 */ /* 0x000fe60000000000 */
[----:B------:R-:W-:Y:S02]  /*7ad0*/  @!P2 IMAD.MOV R152, RZ, RZ, -R152 ;  /* 0x000000ffff98a224 */ /* 0x000fe400078e0a98 */
[----:B------:R-:W-:Y:S03]  /*7ae0*/  @!P3 IADD3 R156, PT, PT, -R156, RZ, RZ ;  /* 0x000000ff9c9cb210 */ /* 0x000fe60007ffe1ff */
[C---:B------:R-:W-:Y:S02]  /*7af0*/  SEL R161, R157.reuse, R152, !P4 ;  /* 0x000000989da17207 */ /* 0x040fe40006000000 */
[----:B------:R-:W-:Y:S02]  /*7b00*/  SEL R157, R157, R156, !P4 ;  /* 0x0000009c9d9d7207 */ /* 0x000fe40006000000 */
[-C--:B------:R-:W-:Y:S02]  /*7b10*/  LEA R168, P3, R161, R242.reuse, 0x2 ;  /* 0x000000f2a1a87211 */ /* 0x080fe400078610ff */
[C---:B------:R-:W-:Y:S01]  /*7b20*/  LEA R166, P2, R157.reuse, R242, 0x2 ;  /* 0x000000f29da67211 */ /* 0x040fe200078410ff */
[----:B------:R-:W-:Y:S01]  /*7b30*/  IMAD.IADD R148, R157, 0x1, -R161 ;  /* 0x000000019d947824 */ /* 0x000fe200078e0aa1 */
[-C--:B------:R-:W-:Y:S02]  /*7b40*/  LEA.HI.X.SX32 R169, R161, R243.reuse, 0x2, P3 ;  /* 0x000000f3a1a97211 */ /* 0x080fe400018f16ff */
[----:B------:R-:W-:Y:S01]  /*7b50*/  LEA.HI.X.SX32 R167, R157, R243, 0x2, P2 ;  /* 0x000000f39da77211 */ /* 0x000fe200010f16ff */
[----:B------:R-:W-:Y:S02]  /*7b60*/  IMAD R159, R159, R148, -0x100 ;  /* 0xffffff009f9f7424 */ /* 0x000fe400078e0294 */
[----:B------:R-:W4:Y:S03]  /*7b70*/  LD.E R155, desc[UR4][R168.64] ;  /* 0x00000004a89b7980 */ /* 0x000f26000c101900 */
[----:B------:R-:W-:Y:S01]  /*7b80*/  SHF.R.S32.HI R157, RZ, 0x1f, R159 ;  /* 0x0000001fff9d7819 */ /* 0x000fe2000001149f */
[----:B------:R-:W4:Y:S01]  /*7b90*/  LD.E R0, desc[UR4][R166.64] ;  /* 0x00000004a6007980 */ /* 0x000f22000c101900 */
        /* <DEDUP_REMOVED lines=12> */
.L_x_527:
[----:B------:R-:W-:Y:S05]  /*7c60*/  BSYNC.RECONVERGENT B0 ;  /* 0x0000000000007941 */ /* 0x000fea0003800200 */
.L_x_526:
[----:B------:R-:W-:Y:S01]  /*7c70*/  IADD3 R162, P2, PT, R149, R220, RZ ;  /* 0x000000dc95a27210 */ /* 0x000fe20007f5e0ff */
[----:B------:R-:W-:Y:S01]  /*7c80*/  IMAD.MOV.U32 R221, RZ, RZ, R219 ;  /* 0x000000ffffdd7224 */ /* 0x000fe200078e00db */
[----:B------:R-:W-:Y:S02]  /*7c90*/  SHF.L.U64.HI R0, R216, 0x6, R217 ;  /* 0x00000006d8007819 */ /* 0x000fe400000102d9 */
[-C--:B------:R-:W-:Y:S02]  /*7ca0*/  IADD3 R160, P3, PT, R162, R149.reuse, RZ ;  /* 0x00000095a2a07210 */ /* 0x080fe40007f7e0ff */
[----:B------:R-:W-:Y:S01]  /*7cb0*/  @!PT LDS RZ, [RZ] ;  /* 0x00000000fffff984 */ /* 0x000fe20000000800 */
[----:B------:R-:W-:Y:S01]  /*7cc0*/  @!PT LDS RZ, [RZ] ;  /* 0x00000000fffff984 */ /* 0x000fe20000000800 */
[----:B------:R-:W-:Y:S01]  /*7cd0*/  @!PT LDS RZ, [RZ] ;  /* 0x00000000fffff984 */ /* 0x000fe20000000800 */
[----:B------:R1:W-:Y:S01]  /*7ce0*/  LDGSTS.E.BYPASS.LTC128B.128 [R227+0x1000], desc[UR4][R220.64] ;  /* 0x01000000dce37fae */ /* 0x0003e2000b981a04 */
[----:B------:R-:W-:Y:S01]  /*7cf0*/  IMAD.X R163, R0, 0x1, R219, P2 ;  /* 0x0000000100a37824 */ /* 0x000fe200010e06db */
[-C--:B------:R-:W-:Y:S03]  /*7d00*/  IADD3 R158, P2, PT, R160, R149.reuse, RZ ;  /* 0x00000095a09e7210 */ /* 0x080fe60007f5e0ff */
[--C-:B------:R-:W-:Y:S01]  /*7d10*/  IMAD.X R161, R163, 0x1, R0.reuse, P3 ;  /* 0x00000001a3a17824 */ /* 0x100fe200018e0600 */
[----:B------:R1:W-:Y:S01]  /*7d20*/  LDGSTS.E.BYPASS.LTC128B.128 [R227+0x1800], desc[UR4][R162.64] ;  /* 0x01800000a2e37fae */ /* 0x0003e2000b981a04 */
[-C--:B------:R-:W-:Y:S02]  /*7d30*/  IADD3 R156, P3, PT, R158, R149.reuse, RZ ;  /* 0x000000959e9c7210 */ /* 0x080fe40007f7e0ff */
        /* <DEDUP_REMOVED lines=8> */
[----:B------:R-:W-:Y:S02]  /*7dc0*/  IADD3 R164, P2, PT, R148, R149, RZ ;  /* 0x0000009594a47210 */ /* 0x000fe40007f5e0ff */
[--C-:B------:R-:W-:Y:S01]  /*7dd0*/  IMAD.X R149, R155, 0x1, R0.reuse, P3 ;  /* 0x000000019b957824 */ /* 0x100fe200018e0600 */
[----:B------:R1:W-:Y:S03]  /*7de0*/  LDGSTS.E.BYPASS.LTC128B.128 [R227+0x3800], desc[UR4][R154.64] ;  /* 0x038000009ae37fae */ /* 0x0003e6000b981a04 */
[----:B------:R-:W-:Y:S01]  /*7df0*/  IMAD.X R165, R149, 0x1, R0, P2 ;  /* 0x0000000195a57824 */ /* 0x000fe200010e0600 */
[----:B------:R1:W-:Y:S04]  /*7e00*/  LDGSTS.E.BYPASS.LTC128B.128 [R227+0x4000], desc[UR4][R148.64] ;  /* 0x0400000094e37fae */ /* 0x0003e8000b981a04 */
[----:B------:R1:W-:Y:S04]  /*7e10*/  LDGSTS.E.BYPASS.LTC128B.128 [R227+0x4800], desc[UR4][R164.64] ;  /* 0x04800000a4e37fae */ /* 0x0003e8000b981a04 */
[----:B------:R-:W0:Y:S02]  /*7e20*/  LDGDEPBAR ;  /* 0x00000000000079af */ /* 0x000e240000000000 */
.L_x_525:
[----:B------:R-:W-:Y:S05]  /*7e30*/  BSYNC.RECONVERGENT B1 ;  /* 0x0000000000017941 */ /* 0x000fea0003800200 */
.L_x_524:
[----:B-1----:R-:W2:Y:S01]  /*7e40*/  LD.E R149, desc[UR4][R2.64+0xdc] ;  /* 0x0000dc0402957980 */ /* 0x002ea2000c101900 */
[----:B------:R-:W-:Y:S02]  /*7e50*/  FMNMX3.FTZ R0, R153, R6, R7, !PT ;  /* 0x0000000699007276 */ /* 0x000fe40007810007 */
        /* <DEDUP_REMOVED lines=63> */
[----:B------:R-:W-:Y:S01]  /*8250*/  MOV R160, R233 ;  /* 0x000000e900a07202 */ /* 0x000fe20000000f00 */
[----:B------:R-:W1:Y:S01]  /*8260*/  SHFL.BFLY PT, R0, R157, 0x2, 0x1f ;  /* 0x0c401f009d007f89 */ /* 0x000e6200000e0000 */
[----:B------:R-:W-:Y:S02]  /*8270*/  @P0 IADD3 R160, PT, PT, R240, -0x20, RZ ;  /* 0xffffffe0f0a00810 */ /* 0x000fe40007ffe0ff */
[----:B------:R-:W-:Y:S05]  /*8280*/  IADD3 R239, PT, PT, R239, -0x1, RZ ;  /* 0xffffffffefef7810 */ /* 0x000fea0007ffe0ff */
[----:B------:R-:W3:Y:S01]  /*8290*/  SHFL.BFLY PT, R148, R161, 0x2, 0x1f ;  /* 0x0c401f00a1947f89 */ /* 0x000ee200000e0000 */
[----:B------:R-:W-:Y:S02]  /*82a0*/  IADD3 R232, PT, PT, R232, -0x100, RZ ;  /* 0xffffff00e8e87810 */ /* 0x000fe40007ffe0ff */
[----:B------:R-:W-:Y:S02]  /*82b0*/  ISETP.NE.AND P0, PT, R239, -0x1, PT ;  /* 0xffffffffef00780c */ /* 0x000fe40003f05270 */
[----:B-1----:R-:W-:Y:S02]  /*82c0*/  FMNMX.FTZ R155, R157, R0, !PT ;  /* 0x000000009d9b7209 */ /* 0x002fe40007810000 */
[----:B---3--:R-:W-:Y:S03]  /*82d0*/  FMNMX.FTZ R159, R161, R148, !PT ;  /* 0x00000094a19f7209 */ /* 0x008fe60007810000 */
[----:B------:R-:W1:Y:S08]  /*82e0*/  SHFL.BFLY PT, R0, R155, 0x1, 0x1f ;  /* 0x0c201f009b007f89 */ /* 0x000e7000000e0000 */
[----:B------:R-:W3:Y:S01]  /*82f0*/  SHFL.BFLY PT, R148, R159, 0x1, 0x1f ;  /* 0x0c201f009f947f89 */ /* 0x000ee200000e0000 */
[----:B-1----:R-:W-:Y:S02]  /*8300*/  FMNMX.FTZ R0, R155, R0, !PT ;  /* 0x000000009b007209 */ /* 0x002fe40007810000 */
[----:B---3--:R-:W-:Y:S03]  /*8310*/  FMNMX.FTZ R148, R159, R148, !PT ;  /* 0x000000949f947209 */ /* 0x008fe60007810000 */
[----:B------:R-:W-:Y:S02]  /*8320*/  FADD.FTZ R150, -R0, R153 ;  /* 0x0000009900967221 */ /* 0x000fe40000010100 */
[----:B------:R-:W-:Y:S01]  /*8330*/  LDSM.16.MT88.4 R156, [R160] ;  /* 0x00000000a09c783b */ /* 0x000fe20000004200 */
[C---:B------:R-:W-:Y:S01]  /*8340*/  FSETP.NEU.FTZ.AND P2, PT, R148.reuse, -INF , PT ;  /* 0xff8000009400780b */ /* 0x040fe20003f5d000 */
[----:B------:R-:W-:Y:S01]  /*8350*/  FADD.FTZ R152, -R148, R151 ;  /* 0x0000009794987221 */ /* 0x000fe20000010100 */
[C---:B--2---:R-:W-:Y:S03]  /*8360*/  FMUL.FTZ R151, R149.reuse, R150 ;  /* 0x0000009695977220 */ /* 0x044fe60000410000 */
[C---:B------:R-:W-:Y:S01]  /*8370*/  FMUL.FTZ R150, R149.reuse, R152 ;  /* 0x0000009895967220 */ /* 0x040fe20000410000 */
[C---:B------:R-:W-:Y:S01]  /*8380*/  FMUL.FTZ R164, R149.reuse, R148 ;  /* 0x0000009495a47220 */ /* 0x040fe20000410000 */
[----:B------:R-:W1:Y:S01]  /*8390*/  LDSM.16.MT88.4 R152, [R212+0x5000] ;  /* 0x00500000d498783b */ /* 0x000e620000004200 */
[----:B------:R-:W-:Y:S01]  /*83a0*/  FMUL.FTZ R162, R149, R0 ;  /* 0x0000000095a27220 */ /* 0x000fe20000410000 */
[----:B------:R-:W2:Y:S02]  /*83b0*/  MUFU.EX2 R151, R151 ;  /* 0x0000009700977308 */ /* 0x000ea40000000800 */
[----:B------:R-:W-:Y:S02]  /*83c0*/  FSEL R164, R164, RZ, P2 ;  /* 0x000000ffa4a47208 */ /* 0x000fe40001000000 */
[----:B------:R-:W-:Y:S06]  /*83d0*/  FSETP.NEU.FTZ.AND P2, PT, R0, -INF , PT ;  /* 0xff8000000000780b */ /* 0x000fec0003f5d000 */
[----:B------:R-:W3:Y:S01]  /*83e0*/  MUFU.EX2 R150, R150 ;  /* 0x0000009600967308 */ /* 0x000ee20000000800 */
[-CC-:B------:R-:W-:Y:S01]  /*83f0*/  FFMA.FTZ R166, R8, R149.reuse, -R164.reuse ;  /* 0x0000009508a67223 */ /* 0x180fe200000108a4 */
[----:B------:R-:W-:Y:S01]  /*8400*/  FSEL R162, R162, RZ, P2 ;  /* 0x000000ffa2a27208 */ /* 0x000fe20001000000 */
[-CC-:B------:R-:W-:Y:S01]  /*8410*/  FFMA.FTZ R161, R9, R149.reuse, -R164.reuse ;  /* 0x0000009509a17223 */ /* 0x180fe200000108a4 */
[-CC-:B------:R-:W-:Y:S01]  /*8420*/  FFMA.FTZ R167, R4, R149.reuse, -R164.reuse ;  /* 0x0000009504a77223 */ /* 0x180fe200000108a4 */
[-CC-:B------:R-:W-:Y:S01]  /*8430*/  FFMA.FTZ R163, R5, R149.reuse, -R164.reuse ;  /* 0x0000009505a37223 */ /* 0x180fe200000108a4 */
[-C--:B------:R-:W-:Y:S04]  /*8440*/  FFMA.FTZ R12, R12, R149.reuse, -R164 ;  /* 0x000000950c0c7223 */ /* 0x080fe800000108a4 */
[----:B------:R-:W-:Y:S01]  /*8450*/  MUFU.EX2 R166, R166 ;  /* 0x000000a600a67308 */ /* 0x000fe20000000800 */
[-CC-:B------:R-:W-:Y:S01]  /*8460*/  FFMA.FTZ R168, R10, R149.reuse, -R162.reuse ;  /* 0x000000950aa87223 */ /* 0x180fe200000108a2 */
[-CC-:B------:R-:W-:Y:S01]  /*8470*/  FFMA.FTZ R165, R11, R149.reuse, -R162.reuse ;  /* 0x000000950ba57223 */ /* 0x180fe200000108a2 */
[-CC-:B------:R-:W-:Y:S01]  /*8480*/  FFMA.FTZ R170, R6, R149.reuse, -R162.reuse ;  /* 0x0000009506aa7223 */ /* 0x180fe200000108a2 */
[--C-:B------:R-:W-:Y:S06]  /*8490*/  FFMA.FTZ R169, R7, R149, -R162.reuse ;  /* 0x0000009507a97223 */ /* 0x100fec00000108a2 */
[----:B------:R-:W-:Y:S01]  /*84a0*/  MUFU.EX2 R167, R167 ;  /* 0x000000a700a77308 */ /* 0x000fe20000000800 */
[C---:B--2---:R-:W-:Y:S01]  /*84b0*/  FMUL.FTZ R6, R151.reuse, R146 ;  /* 0x0000009297067220 */ /* 0x044fe20000410000 */
[C---:B------:R-:W-:Y:S01]  /*84c0*/  FMUL.FTZ R7, R151.reuse, R147 ;  /* 0x0000009397077220 */ /* 0x040fe20000410000 */
[C---:B---3--:R-:W-:Y:S07]  /*84d0*/  FMUL.FTZ R4, R150.reuse, R144 ;  /* 0x0000009096047220 */ /* 0x048fee0000410000 */
[----:B------:R-:W2:Y:S01]  /*84e0*/  MUFU.EX2 R163, R163 ;  /* 0x000000a300a37308 */ /* 0x000ea20000000800 */
[C---:B------:R-:W-:Y:S01]  /*84f0*/  FMUL.FTZ R5, R150.reuse, R145 ;  /* 0x0000009196057220 */ /* 0x040fe20000410000 */
[C---:B------:R-:W-:Y:S01]  /*8500*/  FMUL.FTZ R10, R151.reuse, R142 ;  /* 0x0000008e970a7220 */ /* 0x040fe20000410000 */
[----:B------:R-:W-:Y:S07]  /*8510*/  FMUL.FTZ R11, R151, R143 ;  /* 0x0000008f970b7220 */ /* 0x000fee0000410000 */
[----:B------:R-:W-:Y:S01]  /*8520*/  MUFU.EX2 R170, R170 ;  /* 0x000000aa00aa7308 */ /* 0x000fe20000000800 */
[C---:B------:R-:W-:Y:S01]  /*8530*/  FMUL.FTZ R8, R150.reuse, R140 ;  /* 0x0000008c96087220 */ /* 0x040fe20000410000 */
[----:B------:R-:W-:Y:S01]  /*8540*/  FMUL.FTZ R9, R150, R141 ;  /* 0x0000008d96097220 */ /* 0x000fe20000410000 */
[-CC-:B------:R-:W-:Y:S07]  /*8550*/  FFMA.FTZ R174, R14, R149.reuse, -R162.reuse ;  /* 0x000000950eae7223 */ /* 0x180fee00000108a2 */
[----:B------:R-:W3:Y:S01]  /*8560*/  MUFU.EX2 R169, R169 ;  /* 0x000000a900a97308 */ /* 0x000ee20000000800 */
[----:B------:R-:W4:Y:S01]  /*8570*/  LDSM.16.MT88.4 R140, [R212+0x5400] ;  /* 0x00540000d48c783b */ /* 0x000f220000004200 */
[--C-:B------:R-:W-:Y:S01]  /*8580*/  FFMA.FTZ R171, R15, R149, -R162.reuse ;  /* 0x000000950fab7223 */ /* 0x100fe200000108a2 */
[C---:B------:R-:W-:Y:S07]  /*8590*/  FMUL.FTZ R14, R151.reuse, R138 ;  /* 0x0000008a970e7220 */ /* 0x040fee0000410000 */
[----:B------:R-:W5:Y:S01]  /*85a0*/  MUFU.EX2 R161, R161 ;  /* 0x000000a100a17308 */ /* 0x000f620000000800 */
[----:B------:R-:W-:Y:S01]  /*85b0*/  FMUL.FTZ R15, R151, R139 ;  /* 0x0000008b970f7220 */ /* 0x000fe20000410000 */
[----:B--2---:R-:W-:Y:S01]  /*85c0*/  F2FP.F16.F32.PACK_AB R144, R163, R167 ;  /* 0x000000a7a390723e */ /* 0x004fe200000000ff */
[-CC-:B------:R-:W-:Y:S07]  /*85d0*/  FFMA.FTZ R172, R18, R149.reuse, -R162.reuse ;  /* 0x0000009512ac7223 */ /* 0x180fee00000108a2 */
[----:B------:R-:W-:Y:S01]  /*85e0*/  MUFU.EX2 R168, R168 ;  /* 0x000000a800a87308 */ /* 0x000fe20000000800 */
[--C-:B------:R-:W-:Y:S01]  /*85f0*/  FFMA.FTZ R173, R19, R149, -R162.reuse ;  /* 0x0000009513ad7223 */ /* 0x100fe200000108a2 */
[C---:B------:R-:W-:Y:S01]  /*8600*/  FMUL.FTZ R18, R151.reuse, R134 ;  /* 0x0000008697127220 */ /* 0x040fe20000410000 */
[----:B------:R-:W-:Y:S07]  /*8610*/  FMUL.FTZ R19, R151, R135 ;  /* 0x0000008797137220 */ /* 0x000fee0000410000 */
[----:B------:R-:W2:Y:S01]  /*8620*/  MUFU.EX2 R165, R165 ;  /* 0x000000a500a57308 */ /* 0x000ea20000000800 */
[-CC-:B------:R-:W-:Y:S01]  /*8630*/  FFMA.FTZ R176, R30, R149.reuse, -R162.reuse ;  /* 0x000000951eb07223 */ /* 0x180fe200000108a2 */
[----:B---3--:R-:W-:Y:S01]  /*8640*/  F2FP.F16.F32.PACK_AB R145, R169, R170 ;  /* 0x000000aaa991723e */ /* 0x008fe200000000ff */
[-C--:B------:R-:W-:Y:S07]  /*8650*/  FFMA.FTZ R175, R31, R149.reuse, -R162 ;  /* 0x000000951faf7223 */ /* 0x080fee00000108a2 */
[----:B------:R-:W-:Y:S01]  /*8660*/  MUFU.EX2 R174, R174 ;  /* 0x000000ae00ae7308 */ /* 0x000fe20000000800 */
[-CC-:B------:R-:W-:Y:S01]  /*8670*/  FFMA.FTZ R21, R21, R149.reuse, -R164.reuse ;  /* 0x0000009515157223 */ /* 0x180fe200000108a4 */
[----:B-----5:R-:W-:Y:S01]  /*8680*/  F2FP.F16.F32.PACK_AB R146, R161, R166 ;  /* 0x000000a6a192723e */ /* 0x020fe200000000ff */
[-CC-:B------:R-:W-:Y:S07]  /*8690*/  FFMA.FTZ R81, R81, R149.reuse, -R164.reuse ;  /* 0x0000009551517223 */ /* 0x180fee00000108a4 */
[----:B------:R-:W3:Y:S01]  /*86a0*/  MUFU.EX2 R171, R171 ;  /* 0x000000ab00ab7308 */ /* 0x000ee20000000800 */
[-CC-:B------:R-:W-:Y:S01]  /*86b0*/  FFMA.FTZ R93, R93, R149.reuse, -R164.reuse ;  /* 0x000000955d5d7223 */ /* 0x180fe200000108a4 */
[-CC-:B------:R-:W-:Y:S01]  /*86c0*/  FFMA.FTZ R97, R97, R149.reuse, -R164.reuse ;  /* 0x0000009561617223 */ /* 0x180fe200000108a4 */
[-C--:B------:R-:W-:Y:S07]  /*86d0*/  FFMA.FTZ R37, R37, R149.reuse, -R164 ;  /* 0x0000009525257223 */ /* 0x080fee00000108a4 */
[----:B------:R-:W-:Y:S01]  /*86e0*/  MUFU.EX2 R172, R172 ;  /* 0x000000ac00ac7308 */ /* 0x000fe20000000800 */
[-CC-:B------:R-:W-:Y:S01]  /*86f0*/  FFMA.FTZ R42, R42, R149.reuse, -R162.reuse ;  /* 0x000000952a2a7223 */ /* 0x180fe200000108a2 */
[----:B--2---:R-:W-:Y:S01]  /*8700*/  F2FP.F16.F32.PACK_AB R147, R165, R168 ;  /* 0x000000a8a593723e */ /* 0x004fe200000000ff */
[-CC-:B------:R-:W-:Y:S01]  /*8710*/  FFMA.FTZ R46, R46, R149.reuse, -R162.reuse ;  /* 0x000000952e2e7223 */ /* 0x180fe200000108a2 */
[-CC-:B------:R-:W-:Y:S06]  /*8720*/  FFMA.FTZ R54, R54, R149.reuse, -R162.reuse ;  /* 0x0000009536367223 */ /* 0x180fec00000108a2 */
[----:B------:R-:W-:Y:S01]  /*8730*/  MUFU.EX2 R37, R37 ;  /* 0x0000002500257308 */ /* 0x000fe20000000800 */
[-CC-:B------:R-:W-:Y:S01]  /*8740*/  FFMA.FTZ R62, R62, R149.reuse, -R162.reuse ;  /* 0x000000953e3e7223 */ /* 0x180fe200000108a2 */
[-CC-:B------:R-:W-:Y:S01]  /*8750*/  FFMA.FTZ R70, R70, R149.reuse, -R162.reuse ;  /* 0x0000009546467223 */ /* 0x180fe200000108a2 */
[-C--:B------:R-:W-:Y:S01]  /*8760*/  FFMA.FTZ R75, R75, R149.reuse, -R162 ;  /* 0x000000954b4b7223 */ /* 0x080fe200000108a2 */
[C---:B-1----:R-:W-:Y:S06]  /*8770*/  HMMA.16816.F32 R4, R144.reuse, R152, R4 ;  /* 0x000000989004723c */ /* 0x042fec0000001804 */
[----:B------:R1:W-:Y:S01]  /*8780*/  MUFU.EX2 R153, R12 ;  /* 0x0000000c00997308 */ /* 0x0003e20000000800 */
[----:B------:R-:W-:Y:S01]  /*8790*/  FFMA.FTZ R152, R13, R149, -R164 ;  /* 0x000000950d987223 */ /* 0x000fe200000108a4 */
[----:B------:R-:W-:Y:S01]  /*87a0*/  FMUL.FTZ R13, R150, R137 ;  /* 0x00000089960d7220 */ /* 0x000fe20000410000 */
[-C--:B------:R-:W-:Y:S01]  /*87b0*/  FFMA.FTZ R78, R78, R149.reuse, -R162 ;  /* 0x000000954e4e7223 */ /* 0x080fe200000108a2 */
[C---:B------:R-:W-:Y:S03]  /*87c0*/  HMMA.16816.F32 R8, R144.reuse, R154, R8 ;  /* 0x0000009a9008723c */ /* 0x040fe60000001808 */
[-CC-:B------:R-:W-:Y:S01]  /*87d0*/  FFMA.FTZ R155, R16, R149.reuse, -R164.reuse ;  /* 0x00000095109b7223 */ /* 0x180fe200000108a4 */
[----:B------:R-:W-:Y:S02]  /*87e0*/  FFMA.FTZ R154, R17, R149, -R164 ;  /* 0x00000095119a7223 */ /* 0x000fe400000108a4 */
[----:B------:R-:W2:Y:S01]  /*87f0*/  MUFU.EX2 R152, R152 ;  /* 0x0000009800987308 */ /* 0x000ea20000000800 */
[C---:B------:R-:W-:Y:S01]  /*8800*/  FMUL.FTZ R16, R150.reuse, R132 ;  /* 0x0000008496107220 */ /* 0x040fe20000410000 */
[C---:B-1----:R-:W-:Y:S01]  /*8810*/  FMUL.FTZ R12, R150.reuse, R136 ;  /* 0x00000088960c7220 */ /* 0x042fe20000410000 */
[----:B------:R-:W-:Y:S01]  /*8820*/  FMUL.FTZ R17, R150, R133 ;  /* 0x0000008596117220 */ /* 0x000fe20000410000 */
[----:B------:R-:W1:Y:S01]  /*8830*/  LDSM.16.MT88.4 R136, [R160+0x400] ;  /* 0x00040000a088783b */ /* 0x000e620000004200 */
[----:B---3--:R-:W-:Y:S05]  /*8840*/  F2FP.F16.F32.PACK_AB R133, R171, R174 ;  /* 0x000000aeab85723e */ /* 0x008fea00000000ff */
[----:B------:R-:W-:Y:S01]  /*8850*/  MUFU.EX2 R155, R155 ;  /* 0x0000009b009b7308 */ /* 0x000fe20000000800 */
[-CC-:B------:R-:W-:Y:S01]  /*8860*/  FFMA.FTZ R79, R79, R149.reuse, -R162.reuse ;  /* 0x000000954f4f7223 */ /* 0x180fe200000108a2 */
[-CC-:B------:R-:W-:Y:S01]  /*8870*/  FFMA.FTZ R82, R82, R149.reuse, -R162.reuse ;  /* 0x0000009552527223 */ /* 0x180fe200000108a2 */
[C---:B------:R-:W-:Y:S07]  /*8880*/  HMMA.16816.F32 R12, R144.reuse, R156, R12 ;  /* 0x0000009c900c723c */ /* 0x040fee000000180c */
[----:B------:R-:W3:Y:S01]  /*8890*/  MUFU.EX2 R154, R154 ;  /* 0x0000009a009a7308 */ /* 0x000ee20000000800 */
[-CC-:B------:R-:W-:Y:S01]  /*88a0*/  FFMA.FTZ R156, R23, R149.reuse, -R162.reuse ;  /* 0x00000095179c7223 */ /* 0x180fe200000108a2 */
[----:B------:R-:W-:Y:S08]  /*88b0*/  FFMA.FTZ R83, R83, R149, -R162 ;  /* 0x0000009553537223 */ /* 0x000ff000000108a2 */
[----:B------:R-:W5:Y:S01]  /*88c0*/  MUFU.EX2 R157, R173 ;  /* 0x000000ad009d7308 */ /* 0x000f620000000800 */
[----:B--2---:R-:W-:Y:S01]  /*88d0*/  F2FP.F16.F32.PACK_AB R132, R152, R153 ;  /* 0x000000999884723e */ /* 0x004fe200000000ff */
[-C--:B------:R-:W-:Y:S01]  /*88e0*/  FFMA.FTZ R85, R85, R149.reuse, -R164 ;  /* 0x0000009555557223 */ /* 0x080fe200000108a4 */
[----:B------:R-:W-:Y:S01]  /*88f0*/  HMMA.16816.F32 R16, R144, R158, R16 ;  /* 0x0000009e9010723c */ /* 0x000fe20000001810 */
[----:B------:R-:W2:Y:S06]  /*8900*/  LDSM.16.MT88.4 R144, [R212+0x5800] ;  /* 0x00580000d490783b */ /* 0x000eac0000004200 */
[----:B------:R-:W-:Y:S01]  /*8910*/  MUFU.EX2 R156, R156 ;  /* 0x0000009c009c7308 */ /* 0x000fe20000000800 */
[-C--:B------:R-:W-:Y:S01]  /*8920*/  FFMA.FTZ R158, R27, R149.reuse, -R162 ;  /* 0x000000951b9e7223 */ /* 0x080fe200000108a2 */
[-CC-:B------:R-:W-:Y:S01]  /*8930*/  FFMA.FTZ R159, R20, R149.reuse, -R164.reuse ;  /* 0x00000095149f7223 */ /* 0x180fe200000108a4 */
[-C--:B------:R-:W-:Y:S01]  /*8940*/  FFMA.FTZ R20, R24, R149.reuse, -R164 ;  /* 0x0000009518147223 */ /* 0x080fe200000108a4 */
[--C-:B------:R-:W-:Y:S01]  /*8950*/  FFMA.FTZ R86, R86, R149, -R162.reuse ;  /* 0x0000009556567223 */ /* 0x100fe200000108a2 */
[----:B---3--:R-:W-:Y:S01]  /*8960*/  F2FP.F16.F32.PACK_AB R134, R154, R155 ;  /* 0x0000009b9a86723e */ /* 0x008fe200000000ff */
[-CC-:B------:R-:W-:Y:S04]  /*8970*/  FFMA.FTZ R87, R87, R149.reuse, -R162.reuse ;  /* 0x0000009557577223 */ /* 0x180fe800000108a2 */
[----:B------:R-:W-:Y:S01]  /*8980*/  MUFU.EX2 R158, R158 ;  /* 0x0000009e009e7308 */ /* 0x000fe20000000800 */
[-CC-:B------:R-:W-:Y:S01]  /*8990*/  FFMA.FTZ R90, R90, R149.reuse, -R162.reuse ;  /* 0x000000955a5a7223 */ /* 0x180fe200000108a2 */
[----:B-----5:R-:W-:Y:S01]  /*89a0*/  F2FP.F16.F32.PACK_AB R135, R157, R172 ;  /* 0x000000ac9d87723e */ /* 0x020fe200000000ff */
[-CC-:B------:R-:W-:Y:S07]  /*89b0*/  FFMA.FTZ R173, R22, R149.reuse, -R162.reuse ;  /* 0x0000009516ad7223 */ /* 0x180fee00000108a2 */
[----:B------:R-:W-:Y:S01]  /*89c0*/  MUFU.EX2 R159, R159 ;  /* 0x0000009f009f7308 */ /* 0x000fe20000000800 */
[-CC-:B------:R-:W-:Y:S01]  /*89d0*/  FFMA.FTZ R91, R91, R149.reuse, -R162.reuse ;  /* 0x000000955b5b7223 */ /* 0x180fe200000108a2 */
[-CC-:B------:R-:W-:Y:S01]  /*89e0*/  FFMA.FTZ R95, R95, R149.reuse, -R162.reuse ;  /* 0x000000955f5f7223 */ /* 0x180fe200000108a2 */
[-CC-:B------:R-:W-:Y:S01]  /*89f0*/  FFMA.FTZ R98, R98, R149.reuse, -R162.reuse ;  /* 0x0000009562627223 */ /* 0x180fe200000108a2 */
[-C--:B------:R-:W-:Y:S01]  /*8a00*/  FFMA.FTZ R99, R99, R149.reuse, -R162 ;  /* 0x0000009563637223 */ /* 0x080fe200000108a2 */
[C---:B----4-:R-:W-:Y:S05]  /*8a10*/  HMMA.16816.F32 R4, R132.reuse, R140, R4 ;  /* 0x0000008c8404723c */ /* 0x050fea0000001804 */
[----:B------:R-:W-:Y:S01]  /*8a20*/  MUFU.EX2 R140, R21 ;  /* 0x00000015008c7308 */ /* 0x000fe20000000800 */
[-CC-:B------:R-:W-:Y:S09]  /*8a30*/  FFMA.FTZ R141, R25, R149.reuse, -R164.reuse ;  /* 0x00000095198d7223 */ /* 0x180ff200000108a4 */
[----:B------:R-:W3:Y:S01]  /*8a40*/  MUFU.EX2 R173, R173 ;  /* 0x000000ad00ad7308 */ /* 0x000ee20000000800 */
[-C--:B------:R-:W-:Y:S01]  /*8a50*/  FFMA.FTZ R101, R101, R149.reuse, -R164 ;  /* 0x0000009565657223 */ /* 0x080fe200000108a4 */
[C---:B------:R-:W-:Y:S08]  /*8a60*/  HMMA.16816.F32 R8, R132.reuse, R142, R8 ;  /* 0x0000008e8408723c */ /* 0x040ff00000001808 */
[----:B------:R4:W-:Y:S01]  /*8a70*/  MUFU.EX2 R142, R20 ;  /* 0x00000014008e7308 */ /* 0x0009e20000000800 */
[-CC-:B------:R-:W-:Y:S01]  /*8a80*/  FFMA.FTZ R143, R26, R149.reuse, -R162.reuse ;  /* 0x000000951a8f7223 */ /* 0x180fe200000108a2 */
[-CC-:B------:R-:W-:Y:S01]  /*8a90*/  FFMA.FTZ R106, R106, R149.reuse, -R162.reuse ;  /* 0x000000956a6a7223 */ /* 0x180fe200000108a2 */
[----:B------:R-:W5:Y:S07]  /*8aa0*/  LDSM.16.MT88.4 R24, [R160+0x800] ;  /* 0x00080000a018783b */ /* 0x000f6e0000004200 */
[----:B------:R-:W2:Y:S01]  /*8ab0*/  MUFU.EX2 R141, R141 ;  /* 0x0000008d008d7308 */ /* 0x000ea20000000800 */
[-C--:B------:R-:W-:Y:S01]  /*8ac0*/  FFMA.FTZ R107, R107, R149.reuse, -R162 ;  /* 0x000000956b6b7223 */ /* 0x080fe200000108a2 */
[C---:B-1----:R-:W-:Y:S08]  /*8ad0*/  HMMA.16816.F32 R12, R132.reuse, R136, R12 ;  /* 0x00000088840c723c */ /* 0x042ff0000000180c */
[----:B------:R-:W1:Y:S01]  /*8ae0*/  MUFU.EX2 R143, R143 ;  /* 0x0000008f008f7308 */ /* 0x000e620000000800 */
[-CC-:B------:R-:W-:Y:S01]  /*8af0*/  FFMA.FTZ R137, R28, R149.reuse, -R164.reuse ;  /* 0x000000951c897223 */ /* 0x180fe200000108a4 */
[--C-:B------:R-:W-:Y:S01]  /*8b00*/  FFMA.FTZ R136, R29, R149, -R164.reuse ;  /* 0x000000951d887223 */ /* 0x100fe200000108a4 */
[----:B---3--:R-:W-:Y:S01]  /*8b10*/  F2FP.F16.F32.PACK_AB R21, R156, R173 ;  /* 0x000000ad9c15723e */ /* 0x008fe200000000ff */
[----:B------:R-:W3:Y:S01]  /*8b20*/  LDSM.16.MT88.4 R28, [R212+0x5c00] ;  /* 0x005c0000d41c783b */ /* 0x000ee20000004200 */
[--C-:B------:R-:W-:Y:S01]  /*8b30*/  FFMA.FTZ R109, R109, R149, -R164.reuse ;  /* 0x000000956d6d7223 */ /* 0x100fe200000108a4 */
[----:B------:R-:W-:Y:S04]  /*8b40*/  HMMA.16816.F32 R16, R132, R138, R16 ;  /* 0x0000008a8410723c */ /* 0x000fe80000001810 */
[----:B------:R-:W-:Y:S01]  /*8b50*/  MUFU.EX2 R137, R137 ;  /* 0x0000008900897308 */ /* 0x000fe20000000800 */
[----:B----4-:R-:W-:Y:S01]  /*8b60*/  F2FP.F16.F32.PACK_AB R20, R140, R159 ;  /* 0x0000009f8c14723e */ /* 0x010fe200000000ff */
[-CC-:B------:R-:W-:Y:S01]  /*8b70*/  FFMA.FTZ R132, R32, R149.reuse, -R164.reuse ;  /* 0x0000009520847223 */ /* 0x180fe200000108a4 */
[----:B--2---:R-:W-:Y:S01]  /*8b80*/  F2FP.F16.F32.PACK_AB R22, R141, R142 ;  /* 0x0000008e8d16723e */ /* 0x004fe200000000ff */
[-C--:B------:R-:W-:Y:S01]  /*8b90*/  FFMA.FTZ R133, R33, R149.reuse, -R164 ;  /* 0x0000009521857223 */ /* 0x080fe200000108a4 */
[--C-:B------:R-:W-:Y:S01]  /*8ba0*/  FFMA.FTZ R134, R34, R149, -R162.reuse ;  /* 0x0000009522867223 */ /* 0x100fe200000108a2 */
[----:B-1----:R-:W-:Y:S01]  /*8bb0*/  F2FP.F16.F32.PACK_AB R23, R158, R143 ;  /* 0x0000008f9e17723e */ /* 0x002fe200000000ff */
[-CC-:B------:R-:W-:Y:S03]  /*8bc0*/  FFMA.FTZ R135, R35, R149.reuse, -R162.reuse ;  /* 0x0000009523877223 */ /* 0x180fe600000108a2 */
[----:B------:R-:W1:Y:S01]  /*8bd0*/  MUFU.EX2 R136, R136 ;  /* 0x0000008800887308 */ /* 0x000e620000000800 */
[----:B------:R-:W2:Y:S01]  /*8be0*/  LDSM.16.MT88.4 R32, [R160+0xc00] ;  /* 0x000c0000a020783b */ /* 0x000ea20000004200 */
[-CC-:B------:R-:W-:Y:S01]  /*8bf0*/  FFMA.FTZ R110, R110, R149.reuse, -R162.reuse ;  /* 0x000000956e6e7223 */ /* 0x180fe200000108a2 */
[-CC-:B------:R-:W-:Y:S07]  /*8c00*/  FFMA.FTZ R111, R111, R149.reuse, -R162.reuse ;  /* 0x000000956f6f7223 */ /* 0x180fee00000108a2 */
[----:B------:R-:W-:Y:S01]  /*8c10*/  MUFU.EX2 R139, R176 ;  /* 0x000000b0008b7308 */ /* 0x000fe20000000800 */
[C---:B------:R-:W-:Y:S09]  /*8c20*/  HMMA.16816.F32 R4, R20.reuse, R144, R4 ;  /* 0x000000901404723c */ /* 0x040ff20000001804 */
[----:B------:R-:W4:Y:S01]  /*8c30*/  MUFU.EX2 R138, R175 ;  /* 0x000000af008a7308 */ /* 0x000f220000000800 */
[-C--:B------:R-:W-:Y:S01]  /*8c40*/  FFMA.FTZ R145, R39, R149.reuse, -R162 ;  /* 0x0000009527917223 */ /* 0x080fe200000108a2 */
[-CC-:B------:R-:W-:Y:S08]  /*8c50*/  FFMA.FTZ R144, R36, R149.reuse, -R164.reuse ;  /* 0x0000009524907223 */ /* 0x180ff000000108a4 */
[----:B------:R-:W-:Y:S01]  /*8c60*/  MUFU.EX2 R132, R132 ;  /* 0x0000008400847308 */ /* 0x000fe20000000800 */
[C---:B------:R-:W-:Y:S09]  /*8c70*/  HMMA.16816.F32 R8, R20.reuse, R146, R8 ;  /* 0x000000921408723c */ /* 0x040ff20000001808 */
[----:B------:R-:W3:Y:S01]  /*8c80*/  MUFU.EX2 R133, R133 ;  /* 0x0000008500857308 */ /* 0x000ee20000000800 */
[-C--:B------:R-:W-:Y:S01]  /*8c90*/  FFMA.FTZ R39, R40, R149.reuse, -R164 ;  /* 0x0000009528277223 */ /* 0x080fe200000108a4 */
[-C--:B------:R-:W-:Y:S01]  /*8ca0*/  FFMA.FTZ R146, R38, R149.reuse, -R162 ;  /* 0x0000009526927223 */ /* 0x080fe200000108a2 */
[-C--:B------:R-:W-:Y:S07]  /*8cb0*/  FFMA.FTZ R36, R41, R149.reuse, -R164 ;  /* 0x0000009529247223 */ /* 0x080fee00000108a4 */
[----:B------:R-:W-:Y:S01]  /*8cc0*/  MUFU.EX2 R134, R134 ;  /* 0x0000008600867308 */ /* 0x000fe20000000800 */
[C---:B-----5:R-:W-:Y:S09]  /*8cd0*/  HMMA.16816.F32 R12, R20.reuse, R24, R12 ;  /* 0x00000018140c723c */ /* 0x060ff2000000180c */
[----:B------:R-:W5:Y:S01]  /*8ce0*/  MUFU.EX2 R135, R135 ;  /* 0x0000008700877308 */ /* 0x000f620000000800 */
[-C--:B------:R-:W-:Y:S01]  /*8cf0*/  FFMA.FTZ R40, R43, R149.reuse, -R162 ;  /* 0x000000952b287223 */ /* 0x080fe200000108a2 */
[-CC-:B------:R-:W-:Y:S01]  /*8d00*/  FFMA.FTZ R41, R45, R149.reuse, -R164.reuse ;  /* 0x000000952d297223 */ /* 0x180fe200000108a4 */
[--C-:B------:R-:W-:Y:S07]  /*8d10*/  FFMA.FTZ R38, R44, R149, -R164.reuse ;  /* 0x000000952c267223 */ /* 0x100fee00000108a4 */
[----:B------:R-:W2:Y:S01]  /*8d20*/  MUFU.EX2 R144, R144 ;  /* 0x0000009000907308 */ /* 0x000ea20000000800 */
[----:B------:R-:W-:Y:S01]  /*8d30*/  HMMA.16816.F32 R16, R20, R26, R16 ;  /* 0x0000001a1410723c */ /* 0x000fe20000001810 */
[----:B------:R-:W2:Y:S02]  /*8d40*/  LDSM.16.MT88.4 R24, [R212+0x6000] ;  /* 0x00600000d418783b */ /* 0x000ea40000004200 */
[----:B-1----:R-:W-:Y:S06]  /*8d50*/  F2FP.F16.F32.PACK_AB R20, R136, R137 ;  /* 0x000000898814723e */ /* 0x002fec00000000ff */
[----:B------:R-:W-:Y:S01]  /*8d60*/  MUFU.EX2 R146, R146 ;  /* 0x0000009200927308 */ /* 0x000fe20000000800 */
[----:B----4-:R-:W-:Y:S01]  /*8d70*/  F2FP.F16.F32.PACK_AB R21, R138, R139 ;  /* 0x0000008b8a15723e */ /* 0x010fe200000000ff */
[-C--:B------:R-:W-:Y:S01]  /*8d80*/  FFMA.FTZ R45, R48, R149.reuse, -R164 ;  /* 0x00000095302d7223 */ /* 0x080fe200000108a4 */
[----:B---3--:R-:W-:Y:S07]  /*8d90*/  F2FP.F16.F32.PACK_AB R22, R133, R132 ;  /* 0x000000848516723e */ /* 0x008fee00000000ff */
[----:B------:R-:W1:Y:S01]  /*8da0*/  MUFU.EX2 R145, R145 ;  /* 0x0000009100917308 */ /* 0x000e620000000800 */
[----:B-----5:R-:W-:Y:S01]  /*8db0*/  F2FP.F16.F32.PACK_AB R23, R135, R134 ;  /* 0x000000868717723e */ /* 0x020fe200000000ff */
[-CC-:B------:R-:W-:Y:S01]  /*8dc0*/  FFMA.FTZ R44, R47, R149.reuse, -R162.reuse ;  /* 0x000000952f2c7223 */ /* 0x180fe200000108a2 */
[-C--:B------:R-:W-:Y:S07]  /*8dd0*/  FFMA.FTZ R48, R51, R149.reuse, -R162 ;  /* 0x0000009533307223 */ /* 0x080fee00000108a2 */
[----:B------:R-:W-:Y:S01]  /*8de0*/  MUFU.EX2 R39, R39 ;  /* 0x0000002700277308 */ /* 0x000fe20000000800 */
[-CC-:B------:R-:W-:Y:S01]  /*8df0*/  FFMA.FTZ R51, R53, R149.reuse, -R164.reuse ;  /* 0x0000009535337223 */ /* 0x180fe200000108a4 */
[-C--:B------:R-:W-:Y:S01]  /*8e00*/  FFMA.FTZ R53, R56, R149.reuse, -R164 ;  /* 0x0000009538357223 */ /* 0x080fe200000108a4 */
[-C--:B------:R-:W-:Y:S01]  /*8e10*/  FFMA.FTZ R56, R59, R149.reuse, -R162 ;  /* 0x000000953b387223 */ /* 0x080fe200000108a2 */
[C---:B------:R-:W-:Y:S06]  /*8e20*/  HMMA.16816.F32 R4, R20.reuse, R28, R4 ;  /* 0x0000001c1404723c */ /* 0x040fec0000001804 */
[----:B------:R-:W3:Y:S01]  /*8e30*/  MUFU.EX2 R36, R36 ;  /* 0x0000002400247308 */ /* 0x000ee20000000800 */
[-CC-:B------:R-:W-:Y:S01]  /*8e40*/  FFMA.FTZ R59, R61, R149.reuse, -R164.reuse ;  /* 0x000000953d3b7223 */ /* 0x180fe200000108a4 */
[-CC-:B------:R-:W-:Y:S08]  /*8e50*/  FFMA.FTZ R61, R64, R149.reuse, -R164.reuse ;  /* 0x00000095403d7223 */ /* 0x180ff000000108a4 */
[----:B------:R4:W-:Y:S01]  /*8e60*/  MUFU.EX2 R43, R42 ;  /* 0x0000002a002b7308 */ /* 0x0009e20000000800 */
[-C--:B------:R-:W-:Y:S01]  /*8e70*/  FFMA.FTZ R64, R68, R149.reuse, -R164 ;  /* 0x0000009544407223 */ /* 0x080fe200000108a4 */
[-C--:B------:R-:W-:Y:S01]  /*8e80*/  FFMA.FTZ R68, R71, R149.reuse, -R162 ;  /* 0x0000009547447223 */ /* 0x080fe200000108a2 */
[C---:B------:R-:W-:Y:S01]  /*8e90*/  HMMA.16816.F32 R8, R20.reuse, R30, R8 ;  /* 0x0000001e1408723c */ /* 0x040fe20000001808 */
[----:B------:R-:W5:Y:S06]  /*8ea0*/  LDSM.16.MT88.4 R28, [R160+0x1000] ;  /* 0x00100000a01c783b */ /* 0x000f6c0000004200 */
[----:B------:R-:W3:Y:S01]  /*8eb0*/  MUFU.EX2 R40, R40 ;  /* 0x0000002800287308 */ /* 0x000ee20000000800 */
[-C--:B------:R-:W-:Y:S01]  /*8ec0*/  FFMA.FTZ R113, R113, R149.reuse, -R164 ;  /* 0x0000009571717223 */ /* 0x080fe200000108a4 */
[-CC-:B------:R-:W-:Y:S01]  /*8ed0*/  FFMA.FTZ R114, R114, R149.reuse, -R162.reuse ;  /* 0x0000009572727223 */ /* 0x180fe200000108a2 */
[-C--:B------:R-:W-:Y:S07]  /*8ee0*/  FFMA.FTZ R115, R115, R149.reuse, -R162 ;  /* 0x0000009573737223 */ /* 0x080fee00000108a2 */
[----:B------:R-:W-:Y:S01]  /*8ef0*/  MUFU.EX2 R59, R59 ;  /* 0x0000003b003b7308 */ /* 0x000fe20000000800 */
[----:B------:R-:W-:Y:S01]  /*8f00*/  FFMA.FTZ R170, R151, R244, R170 ;  /* 0x000000f497aa7223 */ /* 0x000fe200000100aa */
[C---:B--2---:R-:W-:Y:S08]  /*8f10*/  HMMA.16816.F32 R12, R20.reuse, R32, R12 ;  /* 0x00000020140c723c */ /* 0x044ff0000000180c */
[----:B------:R-:W-:Y:S01]  /*8f20*/  MUFU.EX2 R61, R61 ;  /* 0x0000003d003d7308 */ /* 0x000fe20000000800 */
[-C--:B----4-:R-:W-:Y:S01]  /*8f30*/  FFMA.FTZ R42, R49, R149.reuse, -R164 ;  /* 0x00000095312a7223 */ /* 0x090fe200000108a4 */
[-C--:B------:R-:W-:Y:S01]  /*8f40*/  FFMA.FTZ R49, R50, R149.reuse, -R162 ;  /* 0x0000009532317223 */ /* 0x080fe200000108a2 */
[-C--:B------:R-:W-:Y:S07]  /*8f50*/  FFMA.FTZ R50, R57, R149.reuse, -R164 ;  /* 0x0000009539327223 */ /* 0x080fee00000108a4 */
[----:B------:R-:W-:Y:S01]  /*8f60*/  MUFU.EX2 R38, R38 ;  /* 0x0000002600267308 */ /* 0x000fe20000000800 */
[----:B------:R-:W-:Y:S01]  /*8f70*/  FFMA.FTZ R57, R58, R149, -R162 ;  /* 0x000000953a397223 */ /* 0x000fe200000108a2 */
[----:B------:R-:W-:Y:S01]  /*8f80*/  HMMA.16816.F32 R16, R20, R34, R16 ;  /* 0x000000221410723c */ /* 0x000fe20000001810 */
[----:B------:R-:W2:Y:S07]  /*8f90*/  LDSM.16.MT88.4 R32, [R212+0x6400] ;  /* 0x00640000d420783b */ /* 0x000eae0000004200 */
[----:B------:R-:W4:Y:S01]  /*8fa0*/  MUFU.EX2 R41, R41 ;  /* 0x0000002900297308 */ /* 0x000f220000000800 */
[----:B------:R-:W-:Y:S01]  /*8fb0*/  F2FP.F16.F32.PACK_AB R20, R37, R144 ;  /* 0x000000902514723e */ /* 0x000fe200000000ff */
[----:B------:R-:W-:Y:S01]  /*8fc0*/  FADD.FTZ R169, R169, R170 ;  /* 0x000000aaa9a97221 */ /* 0x000fe20000010000 */
[----:B-1----:R-:W-:Y:S07]  /*8fd0*/  F2FP.F16.F32.PACK_AB R21, R145, R146 ;  /* 0x000000929115723e */ /* 0x002fee00000000ff */
[----:B------:R1:W-:Y:S01]  /*8fe0*/  MUFU.EX2 R47, R46 ;  /* 0x0000002e002f7308 */ /* 0x0003e20000000800 */
[----:B---3--:R-:W-:Y:S01]  /*8ff0*/  F2FP.F16.F32.PACK_AB R22, R36, R39 ;  /* 0x000000272416723e */ /* 0x008fe200000000ff */
[----:B------:R-:W-:Y:S01]  /*9000*/  FADD.FTZ R168, R168, R169 ;  /* 0x000000a9a8a87221 */ /* 0x000fe20000010000 */
[----:B------:R-:W-:Y:S07]  /*9010*/  F2FP.F16.F32.PACK_AB R23, R40, R43 ;  /* 0x0000002b2817723e */ /* 0x000fee00000000ff */
[----:B------:R-:W-:Y:S01]  /*9020*/  MUFU.EX2 R50, R50 ;  /* 0x0000003200327308 */ /* 0x000fe20000000800 */
[----:B------:R-:W-:Y:S01]  /*9030*/  FFMA.FTZ R167, R150, R241, R167 ;  /* 0x000000f196a77223 */ /* 0x000fe200000100a7 */
[----:B------:R-:W-:Y:S01]  /*9040*/  FADD.FTZ R165, R165, R168 ;  /* 0x000000a8a5a57221 */ /* 0x000fe20000010000 */
[-CC-:B------:R-:W-:Y:S07]  /*9050*/  FFMA.FTZ R117, R117, R149.reuse, -R164.reuse ;  /* 0x0000009575757223 */ /* 0x180fee00000108a4 */
[----:B------:R-:W3:Y:S01]  /*9060*/  MUFU.EX2 R44, R44 ;  /* 0x0000002c002c7308 */ /* 0x000ee20000000800 */
[----:B------:R-:W-:Y:S01]  /*9070*/  FADD.FTZ R167, R163, R167 ;  /* 0x000000a7a3a77221 */ /* 0x000fe20000010000 */
[C---:B------:R-:W-:Y:S08]  /*9080*/  HMMA.16816.F32 R4, R20.reuse, R24, R4 ;  /* 0x000000181404723c */ /* 0x040ff00000001804 */
[----:B------:R-:W-:Y:S01]  /*9090*/  MUFU.EX2 R45, R45 ;  /* 0x0000002d002d7308 */ /* 0x000fe20000000800 */
[----:B------:R-:W-:Y:S01]  /*90a0*/  FADD.FTZ R174, R174, R165 ;  /* 0x000000a5aeae7221 */ /* 0x000fe20000010000 */
[-C--:B-1----:R-:W-:Y:S01]  /*90b0*/  FFMA.FTZ R46, R52, R149.reuse, -R164 ;  /* 0x00000095342e7223 */ /* 0x082fe200000108a4 */
[-C--:B------:R-:W-:Y:S07]  /*90c0*/  FFMA.FTZ R52, R55, R149.reuse, -R162 ;  /* 0x0000009537347223 */ /* 0x080fee00000108a2 */
[----:B------:R-:W1:Y:S01]  /*90d0*/  MUFU.EX2 R42, R42 ;  /* 0x0000002a002a7308 */ /* 0x000e620000000800 */
[----:B------:R-:W-:Y:S01]  /*90e0*/  FADD.FTZ R171, R171, R174 ;  /* 0x000000aeabab7221 */ /* 0x000fe20000010000 */
[C---:B------:R-:W-:Y:S01]  /*90f0*/  HMMA.16816.F32 R8, R20.reuse, R26, R8 ;  /* 0x0000001a1408723c */ /* 0x040fe20000001808 */
[----:B------:R-:W2:Y:S07]  /*9100*/  LDSM.16.MT88.4 R24, [R160+0x1400] ;  /* 0x00140000a018783b */ /* 0x000eae0000004200 */
[----:B------:R-:W-:Y:S01]  /*9110*/  MUFU.EX2 R49, R49 ;  /* 0x0000003100317308 */ /* 0x000fe20000000800 */
[----:B------:R-:W-:Y:S01]  /*9120*/  FADD.FTZ R58, R172, R171 ;  /* 0x000000abac3a7221 */ /* 0x000fe20000010000 */
[----:B------:R-:W-:Y:S01]  /*9130*/  FADD.FTZ R166, R166, R167 ;  /* 0x000000a7a6a67221 */ /* 0x000fe20000010000 */
[-C--:B------:R-:W-:Y:S07]  /*9140*/  FFMA.FTZ R118, R118, R149.reuse, -R162 ;  /* 0x0000009576767223 */ /* 0x080fee00000108a2 */
[----:B------:R-:W1:Y:S01]  /*9150*/  MUFU.EX2 R48, R48 ;  /* 0x0000003000307308 */ /* 0x000e620000000800 */
[----:B------:R-:W-:Y:S01]  /*9160*/  FADD.FTZ R58, R157, R58 ;  /* 0x0000003a9d3a7221 */ /* 0x000fe20000010000 */
[C---:B-----5:R-:W-:Y:S08]  /*9170*/  HMMA.16816.F32 R12, R20.reuse, R28, R12 ;  /* 0x0000001c140c723c */ /* 0x060ff0000000180c */
[----:B------:R-:W-:Y:S01]  /*9180*/  MUFU.EX2 R46, R46 ;  /* 0x0000002e002e7308 */ /* 0x000fe20000000800 */
[----:B------:R-:W-:Y:S01]  /*9190*/  FADD.FTZ R173, R173, R58 ;  /* 0x0000003aadad7221 */ /* 0x000fe20000010000 */
[-C--:B------:R-:W-:Y:S01]  /*91a0*/  FFMA.FTZ R58, R65, R149.reuse, -R164 ;  /* 0x00000095413a7223 */ /* 0x080fe200000108a4 */
[----:B------:R-:W-:Y:S07]  /*91b0*/  FFMA.FTZ R65, R66, R149, -R162 ;  /* 0x0000009542417223 */ /* 0x000fee00000108a2 */
[----:B------:R-:W5:Y:S01]  /*91c0*/  MUFU.EX2 R51, R51 ;  /* 0x0000003300337308 */ /* 0x000f620000000800 */
[----:B------:R-:W-:Y:S01]  /*91d0*/  FADD.FTZ R156, R156, R173 ;  /* 0x000000ad9c9c7221 */ /* 0x000fe20000010000 */
[----:B------:R-:W-:Y:S01]  /*91e0*/  HMMA.16816.F32 R16, R20, R30, R16 ;  /* 0x0000001e1410723c */ /* 0x000fe20000001810 */
[----:B------:R-:W5:Y:S07]  /*91f0*/  LDSM.16.MT88.4 R28, [R212+0x6800] ;  /* 0x00680000d41c783b */ /* 0x000f6e0000004200 */
[----:B------:R2:W-:Y:S01]  /*9200*/  MUFU.EX2 R55, R54 ;  /* 0x0000003600377308 */ /* 0x0005e20000000800 */
[----:B----4-:R-:W-:Y:S01]  /*9210*/  F2FP.F16.F32.PACK_AB R20, R41, R38 ;  /* 0x000000262914723e */ /* 0x010fe200000000ff */
[----:B------:R-:W-:Y:S01]  /*9220*/  FADD.FTZ R143, R143, R156 ;  /* 0x0000009c8f8f7221 */ /* 0x000fe20000010000 */
[----:B---3--:R-:W-:Y:S07]  /*9230*/  F2FP.F16.F32.PACK_AB R21, R44, R47 ;  /* 0x0000002f2c15723e */ /* 0x008fee00000000ff */
[----:B------:R-:W3:Y:S01]  /*9240*/  MUFU.EX2 R52, R52 ;  /* 0x0000003400347308 */ /* 0x000ee20000000800 */
[----:B-1----:R-:W-:Y:S01]  /*9250*/  F2FP.F16.F32.PACK_AB R22, R42, R45 ;  /* 0x0000002d2a16723e */ /* 0x002fe200000000ff */
[----:B------:R-:W-:Y:S01]  /*9260*/  FADD.FTZ R158, R158, R143 ;  /* 0x0000008f9e9e7221 */ /* 0x000fe20000010000 */
[----:B------:R-:W-:Y:S07]  /*9270*/  F2FP.F16.F32.PACK_AB R23, R48, R49 ;  /* 0x000000313017723e */ /* 0x000fee00000000ff */
[----:B------:R-:W1:Y:S01]  /*9280*/  MUFU.EX2 R53, R53 ;  /* 0x0000003500357308 */ /* 0x000e620000000800 */
[-C--:B------:R-:W-:Y:S01]  /*9290*/  FFMA.FTZ R66, R67, R149.reuse, -R162 ;  /* 0x0000009543427223 */ /* 0x080fe200000108a2 */
[-C--:B------:R-:W-:Y:S01]  /*92a0*/  FFMA.FTZ R67, R69, R149.reuse, -R164 ;  /* 0x0000009545437223 */ /* 0x080fe200000108a4 */
[----:B------:R-:W-:Y:S07]  /*92b0*/  FADD.FTZ R139, R139, R158 ;  /* 0x0000009e8b8b7221 */ /* 0x000fee0000010000 */
[----:B------:R-:W-:Y:S01]  /*92c0*/  MUFU.EX2 R57, R57 ;  /* 0x0000003900397308 */ /* 0x000fe20000000800 */
[----:B------:R-:W-:Y:S01]  /*92d0*/  FADD.FTZ R166, R161, R166 ;  /* 0x000000a6a1a67221 */ /* 0x000fe20000010000 */
[C---:B--2---:R-:W-:Y:S08]  /*92e0*/  HMMA.16816.F32 R4, R20.reuse, R32, R4 ;  /* 0x000000201404723c */ /* 0x044ff00000001804 */
[----:B------:R-:W2:Y:S01]  /*92f0*/  MUFU.EX2 R56, R56 ;  /* 0x0000003800387308 */ /* 0x000ea20000000800 */
[-C--:B------:R-:W-:Y:S01]  /*9300*/  FFMA.FTZ R54, R60, R149.reuse, -R164 ;  /* 0x000000953c367223 */ /* 0x080fe200000108a4 */
[-C--:B------:R-:W-:Y:S01]  /*9310*/  FFMA.FTZ R60, R63, R149.reuse, -R162 ;  /* 0x000000953f3c7223 */ /* 0x080fe200000108a2 */
[----:B------:R-:W-:Y:S07]  /*9320*/  FADD.FTZ R69, R138, R139 ;  /* 0x0000008b8a457221 */ /* 0x000fee0000010000 */
[----:B------:R-:W-:Y:S01]  /*9330*/  MUFU.EX2 R63, R62 ;  /* 0x0000003e003f7308 */ /* 0x000fe20000000800 */
[----:B------:R-:W-:Y:S01]  /*9340*/  FADD.FTZ R153, R153, R166 ;  /* 0x000000a699997221 */ /* 0x000fe20000010000 */
[C---:B------:R-:W-:Y:S01]  /*9350*/  HMMA.16816.F32 R8, R20.reuse, R34, R8 ;  /* 0x000000221408723c */ /* 0x040fe20000001808 */
[----:B------:R-:W4:Y:S07]  /*9360*/  LDSM.16.MT88.4 R32, [R160+0x1800] ;  /* 0x00180000a020783b */ /* 0x000f2e0000004200 */
[----:B------:R-:W4:Y:S01]  /*9370*/  MUFU.EX2 R54, R54 ;  /* 0x0000003600367308 */ /* 0x000f220000000800 */
[----:B------:R-:W-:Y:S01]  /*9380*/  FADD.FTZ R134, R134, R69 ;  /* 0x0000004586867221 */ /* 0x000fe20000010000 */
[-CC-:B------:R-:W-:Y:S01]  /*9390*/  FFMA.FTZ R69, R72, R149.reuse, -R164.reuse ;  /* 0x0000009548457223 */ /* 0x180fe200000108a4 */
[-CC-:B------:R-:W-:Y:S07]  /*93a0*/  FFMA.FTZ R72, R76, R149.reuse, -R164.reuse ;  /* 0x000000954c487223 */ /* 0x180fee00000108a4 */
[----:B------:R-:W4:Y:S01]  /*93b0*/  MUFU.EX2 R60, R60 ;  /* 0x0000003c003c7308 */ /* 0x000f220000000800 */
[-C--:B------:R-:W-:Y:S01]  /*93c0*/  FFMA.FTZ R76, R77, R149.reuse, -R164 ;  /* 0x000000954d4c7223 */ /* 0x080fe200000108a4 */
[C---:B------:R-:W-:Y:S08]  /*93d0*/  HMMA.16816.F32 R12, R20.reuse, R24, R12 ;  /* 0x00000018140c723c */ /* 0x040ff0000000180c */
[----:B------:R-:W4:Y:S01]  /*93e0*/  MUFU.EX2 R58, R58 ;  /* 0x0000003a003a7308 */ /* 0x000f220000000800 */
[----:B------:R-:W-:Y:S01]  /*93f0*/  FADD.FTZ R152, R152, R153 ;  /* 0x0000009998987221 */ /* 0x000fe20000010000 */
[----:B------:R-:W-:Y:S01]  /*9400*/  FADD.FTZ R135, R135, R134 ;  /* 0x0000008687877221 */ /* 0x000fe20000010000 */
[----:B------:R-:W-:Y:S07]  /*9410*/  FFMA.FTZ R119, R119, R149, -R162 ;  /* 0x0000009577777223 */ /* 0x000fee00000108a2 */
[----:B------:R-:W-:Y:S01]  /*9420*/  MUFU.EX2 R65, R65 ;  /* 0x0000004100417308 */ /* 0x000fe20000000800 */
[----:B------:R-:W-:Y:S01]  /*9430*/  FADD.FTZ R155, R155, R152 ;  /* 0x000000989b9b7221 */ /* 0x000fe20000010000 */
[----:B------:R-:W-:Y:S01]  /*9440*/  HMMA.16816.F32 R16, R20, R26, R16 ;  /* 0x0000001a1410723c */ /* 0x000fe20000001810 */
[----:B------:R-:W4:Y:S07]  /*9450*/  LDSM.16.MT88.4 R24, [R212+0x6c00] ;  /* 0x006c0000d418783b */ /* 0x000f2e0000004200 */
[----:B------:R4:W4:Y:S01]  /*9460*/  MUFU.EX2 R62, R66 ;  /* 0x00000042003e7308 */ /* 0x0009220000000800 */
[----:B-----5:R-:W-:Y:S01]  /*9470*/  F2FP.F16.F32.PACK_AB R20, R51, R46 ;  /* 0x0000002e3314723e */ /* 0x020fe200000000ff */
[----:B------:R-:W-:Y:S01]  /*9480*/  FADD.FTZ R154, R154, R155 ;  /* 0x0000009b9a9a7221 */ /* 0x000fe20000010000 */
[----:B---3--:R-:W-:Y:S07]  /*9490*/  F2FP.F16.F32.PACK_AB R21, R52, R55 ;  /* 0x000000373415723e */ /* 0x008fee00000000ff */
[----:B------:R-:W-:Y:S01]  /*94a0*/  MUFU.EX2 R71, R70 ;  /* 0x0000004600477308 */ /* 0x000fe20000000800 */
[----:B-1----:R-:W-:Y:S01]  /*94b0*/  F2FP.F16.F32.PACK_AB R22, R50, R53 ;  /* 0x000000353216723e */ /* 0x002fe200000000ff */
[----:B------:R-:W-:Y:S01]  /*94c0*/  FADD.FTZ R159, R159, R154 ;  /* 0x0000009a9f9f7221 */ /* 0x000fe20000010000 */
[----:B--2---:R-:W-:Y:S07]  /*94d0*/  F2FP.F16.F32.PACK_AB R23, R56, R57 ;  /* 0x000000393817723e */ /* 0x004fee00000000ff */
[----:B------:R-:W-:Y:S01]  /*94e0*/  MUFU.EX2 R64, R64 ;  /* 0x0000004000407308 */ /* 0x000fe20000000800 */
[-C--:B------:R-:W-:Y:S01]  /*94f0*/  FFMA.FTZ R121, R121, R149.reuse, -R164 ;  /* 0x0000009579797223 */ /* 0x080fe200000108a4 */
[----:B------:R-:W-:Y:S01]  /*9500*/  FADD.FTZ R159, R140, R159 ;  /* 0x0000009f8c9f7221 */ /* 0x000fe20000010000 */
[-C--:B------:R-:W-:Y:S07]  /*9510*/  FFMA.FTZ R123, R123, R149.reuse, -R162 ;  /* 0x000000957b7b7223 */ /* 0x080fee00000108a2 */
[----:B------:R-:W1:Y:S01]  /*9520*/  MUFU.EX2 R67, R67 ;  /* 0x0000004300437308 */ /* 0x000e620000000800 */
[----:B------:R-:W-:Y:S01]  /*9530*/  MOV R153, R0 ;  /* 0x0000000000997202 */ /* 0x000fe20000000f00 */
[C---:B------:R-:W-:Y:S08]  /*9540*/  HMMA.16816.F32 R4, R20.reuse, R28, R4 ;  /* 0x0000001c1404723c */ /* 0x040ff00000001804 */
[----:B------:R-:W2:Y:S01]  /*9550*/  MUFU.EX2 R68, R68 ;  /* 0x0000004400447308 */ /* 0x000ea20000000800 */
[----:B------:R-:W-:Y:S01]  /*9560*/  FADD.FTZ R140, R142, R159 ;  /* 0x0000009f8e8c7221 */ /* 0x000fe20000010000 */
[-C--:B----4-:R-:W-:Y:S01]  /*9570*/  FFMA.FTZ R66, R73, R149.reuse, -R164 ;  /* 0x0000009549427223 */ /* 0x090fe200000108a4 */
[-C--:B------:R-:W-:Y:S07]  /*9580*/  FFMA.FTZ R73, R74, R149.reuse, -R162 ;  /* 0x000000954a497223 */ /* 0x080fee00000108a2 */
[----:B------:R-:W-:Y:S01]  /*9590*/  MUFU.EX2 R69, R69 ;  /* 0x0000004500457308 */ /* 0x000fe20000000800 */
[----:B------:R-:W-:Y:S01]  /*95a0*/  FADD.FTZ R140, R141, R140 ;  /* 0x0000008c8d8c7221 */ /* 0x000fe20000010000 */
[C---:B------:R-:W-:Y:S01]  /*95b0*/  HMMA.16816.F32 R8, R20.reuse, R30, R8 ;  /* 0x0000001e1408723c */ /* 0x040fe20000001808 */
[----:B------:R-:W3:Y:S07]  /*95c0*/  LDSM.16.MT88.4 R28, [R160+0x1c00] ;  /* 0x001c0000a01c783b */ /* 0x000eee0000004200 */
[----:B------:R-:W4:Y:S01]  /*95d0*/  MUFU.EX2 R66, R66 ;  /* 0x0000004200427308 */ /* 0x000f220000000800 */
[----:B------:R-:W-:Y:S01]  /*95e0*/  FADD.FTZ R137, R137, R140 ;  /* 0x0000008c89897221 */ /* 0x000fe20000010000 */
[----:B------:R-:W-:Y:S01]  /*95f0*/  FADD.FTZ R74, R146, R135 ;  /* 0x00000087924a7221 */ /* 0x000fe20000010000 */
[-C--:B------:R-:W-:Y:S07]  /*9600*/  FFMA.FTZ R126, R126, R149.reuse, -R162 ;  /* 0x000000957e7e7223 */ /* 0x080fee00000108a2 */
[----:B------:R-:W-:Y:S01]  /*9610*/  MUFU.EX2 R73, R73 ;  /* 0x0000004900497308 */ /* 0x000fe20000000800 */
[----:B------:R-:W-:Y:S01]  /*9620*/  FADD.FTZ R137, R136, R137 ;  /* 0x0000008988897221 */ /* 0x000fe20000010000 */
[C---:B------:R-:W-:Y:S01]  /*9630*/  HMMA.16816.F32 R12, R20.reuse, R32, R12 ;  /* 0x00000020140c723c */ /* 0x040fe2000000180c */
[----:B------:R-:W-:Y:S07]  /*9640*/  LDSM.16.MT88.4 R140, [R212+0x8c00] ;  /* 0x008c0000d48c783b */ /* 0x000fee0000004200 */
[----:B------:R5:W4:Y:S01]  /*9650*/  MUFU.EX2 R70, R75 ;  /* 0x0000004b00467308 */ /* 0x000b220000000800 */
[----:B------:R-:W-:Y:S01]  /*9660*/  FADD.FTZ R74, R145, R74 ;  /* 0x0000004a914a7221 */ /* 0x000fe20000010000 */
[----:B------:R-:W-:Y:S01]  /*9670*/  FADD.FTZ R132, R132, R137 ;  /* 0x0000008984847221 */ /* 0x000fe20000010000 */
[----:B------:R-:W-:Y:S07]  /*9680*/  FFMA.FTZ R124, R124, R149, -R164 ;  /* 0x000000957c7c7223 */ /* 0x000fee00000108a4 */
[----:B------:R-:W-:Y:S01]  /*9690*/  MUFU.EX2 R72, R72 ;  /* 0x0000004800487308 */ /* 0x000fe20000000800 */
[----:B------:R-:W-:Y:S01]  /*96a0*/  FADD.FTZ R77, R43, R74 ;  /* 0x0000004a2b4d7221 */ /* 0x000fe20000010000 */
[----:B------:R-:W-:Y:S01]  /*96b0*/  HMMA.16816.F32 R16, R20, R34, R16 ;  /* 0x000000221410723c */ /* 0x000fe20000001810 */
[----:B------:R-:W4:Y:S07]  /*96c0*/  LDSM.16.MT88.4 R32, [R212+0x7000] ;  /* 0x00700000d420783b */ /* 0x000f2e0000004200 */
[----:B------:R-:W-:Y:S01]  /*96d0*/  MUFU.EX2 R43, R78 ;  /* 0x0000004e002b7308 */ /* 0x000fe20000000800 */
[----:B------:R-:W-:Y:S01]  /*96e0*/  F2FP.F16.F32.PACK_AB R20, R59, R54 ;  /* 0x000000363b14723e */ /* 0x000fe200000000ff */
[----:B------:R-:W-:Y:S01]  /*96f0*/  FADD.FTZ R74, R40, R77 ;  /* 0x0000004d284a7221 */ /* 0x000fe20000010000 */
[----:B------:R-:W-:Y:S07]  /*9700*/  F2FP.F16.F32.PACK_AB R21, R60, R63 ;  /* 0x0000003f3c15723e */ /* 0x000fee00000000ff */
[----:B------:R-:W-:Y:S01]  /*9710*/  MUFU.EX2 R40, R79 ;  /* 0x0000004f00287308 */ /* 0x000fe20000000800 */
[----:B------:R-:W-:Y:S01]  /*9720*/  F2FP.F16.F32.PACK_AB R22, R58, R61 ;  /* 0x0000003d3a16723e */ /* 0x000fe200000000ff */
[----:B------:R-:W-:Y:S01]  /*9730*/  FADD.FTZ R47, R47, R74 ;  /* 0x0000004a2f2f7221 */ /* 0x000fe20000010000 */
[----:B------:R-:W-:Y:S01]  /*9740*/  F2FP.F16.F32.PACK_AB R23, R62, R65 ;  /* 0x000000413e17723e */ /* 0x000fe200000000ff */
[----:B------:R-:W-:Y:S01]  /*9750*/  FADD.FTZ R133, R133, R132 ;  /* 0x0000008485857221 */ /* 0x000fe20000010000 */
[-C--:B------:R-:W-:Y:S01]  /*9760*/  FFMA.FTZ R128, R128, R149.reuse, -R164 ;  /* 0x0000009580807223 */ /* 0x080fe200000108a4 */
[----:B------:R-:W-:Y:S01]  /*9770*/  FADD.FTZ R74, R44, R47 ;  /* 0x0000002f2c4a7221 */ /* 0x000fe20000010000 */
[----:B------:R-:W-:Y:S03]  /*9780*/  MOV R151, R148 ;  /* 0x0000009400977202 */ /* 0x000fe60000000f00 */
[----:B------:R-:W-:Y:S01]  /*9790*/  MUFU.EX2 R47, R82 ;  /* 0x00000052002f7308 */ /* 0x000fe20000000800 */
[----:B------:R-:W-:Y:S01]  /*97a0*/  FADD.FTZ R144, R144, R133 ;  /* 0x0000008590907221 */ /* 0x000fe20000010000 */
[C---:B------:R-:W-:Y:S03]  /*97b0*/  HMMA.16816.F32 R4, R20.reuse, R24, R4 ;  /* 0x000000181404723c */ /* 0x040fe60000001804 */
[----:B------:R-:W-:Y:S01]  /*97c0*/  FADD.FTZ R144, R37, R144 ;  /* 0x0000009025907221 */ /* 0x000fe20000010000 */
[----:B------:R-:W-:Y:S04]  /*97d0*/  FADD.FTZ R49, R49, R74 ;  /* 0x0000004a31317221 */ /* 0x000fe80000010000 */
[----:B------:R-:W4:Y:S01]  /*97e0*/  MUFU.EX2 R37, R76 ;  /* 0x0000004c00257308 */ /* 0x000f220000000800 */
[----:B-----5:R-:W-:Y:S01]  /*97f0*/  FADD.FTZ R75, R39, R144 ;  /* 0x00000090274b7221 */ /* 0x020fe20000010000 */
[C---:B------:R-:W-:Y:S01]  /*9800*/  HMMA.16816.F32 R8, R20.reuse, R26, R8 ;  /* 0x0000001a1408723c */ /* 0x040fe20000001808 */
[----:B------:R-:W5:Y:S02]  /*9810*/  LDSM.16.MT88.4 R24, [R160+0x2000] ;  /* 0x00200000a018783b */ /* 0x000f640000004200 */
[----:B------:R-:W-:Y:S01]  /*9820*/  FADD.FTZ R75, R36, R75 ;  /* 0x0000004b244b7221 */ /* 0x000fe20000010000 */
[-CC-:B------:R-:W-:Y:S04]  /*9830*/  FFMA.FTZ R39, R80, R149.reuse, -R164.reuse ;  /* 0x0000009550277223 */ /* 0x180fe800000108a4 */
[----:B------:R-:W-:Y:S01]  /*9840*/  MUFU.EX2 R36, R81 ;  /* 0x0000005100247308 */ /* 0x000fe20000000800 */
[----:B------:R-:W-:Y:S01]  /*9850*/  FADD.FTZ R74, R48, R49 ;  /* 0x00000031304a7221 */ /* 0x000fe20000010000 */
[-C--:B------:R-:W-:Y:S01]  /*9860*/  FFMA.FTZ R49, R88, R149.reuse, -R164 ;  /* 0x0000009558317223 */ /* 0x080fe200000108a4 */
[C---:B---3--:R-:W-:Y:S07]  /*9870*/  HMMA.16816.F32 R12, R20.reuse, R28, R12 ;  /* 0x0000001c140c723c */ /* 0x048fee000000180c */
[----:B------:R-:W-:Y:S01]  /*9880*/  MUFU.EX2 R48, R86 ;  /* 0x0000005600307308 */ /* 0x000fe20000000800 */
[----:B------:R-:W-:Y:S01]  /*9890*/  FADD.FTZ R38, R38, R75 ;  /* 0x0000004b26267221 */ /* 0x000fe20000010000 */
[----:B------:R-:W-:Y:S08]  /*98a0*/  FADD.FTZ R55, R55, R74 ;  /* 0x0000004a37377221 */ /* 0x000ff00000010000 */
[----:B------:R-:W-:Y:S01]  /*98b0*/  MUFU.EX2 R49, R49 ;  /* 0x0000003100317308 */ /* 0x000fe20000000800 */
[----:B------:R-:W-:Y:S01]  /*98c0*/  FADD.FTZ R44, R41, R38 ;  /* 0x00000026292c7221 */ /* 0x000fe20000010000 */
[----:B------:R-:W-:Y:S01]  /*98d0*/  HMMA.16816.F32 R16, R20, R30, R16 ;  /* 0x0000001e1410723c */ /* 0x000fe20000001810 */
[----:B------:R-:W3:Y:S07]  /*98e0*/  LDSM.16.MT88.4 R28, [R212+0x7400] ;  /* 0x00740000d41c783b */ /* 0x000eee0000004200 */
[----:B------:R-:W3:Y:S01]  /*98f0*/  MUFU.EX2 R39, R39 ;  /* 0x0000002700277308 */ /* 0x000ee20000000800 */
[----:B-1----:R-:W-:Y:S01]  /*9900*/  F2FP.F16.F32.PACK_AB R20, R67, R64 ;  /* 0x000000404314723e */ /* 0x002fe200000000ff */
[----:B------:R-:W-:Y:S01]  /*9910*/  FFMA.FTZ R41, R84, R149, -R164 ;  /* 0x0000009554297223 */ /* 0x000fe200000108a4 */
[----:B--2---:R-:W-:Y:S07]  /*9920*/  F2FP.F16.F32.PACK_AB R21, R68, R71 ;  /* 0x000000474415723e */ /* 0x004fee00000000ff */
[----:B------:R-:W1:Y:S01]  /*9930*/  MUFU.EX2 R38, R83 ;  /* 0x0000005300267308 */ /* 0x000e620000000800 */
[----:B----4-:R-:W-:Y:S01]  /*9940*/  F2FP.F16.F32.PACK_AB R22, R66, R69 ;  /* 0x000000454216723e */ /* 0x010fe200000000ff */
[----:B------:R-:W-:Y:S01]  /*9950*/  FADD.FTZ R45, R45, R44 ;  /* 0x0000002c2d2d7221 */ /* 0x000fe20000010000 */
[----:B------:R-:W-:Y:S07]  /*9960*/  F2FP.F16.F32.PACK_AB R23, R70, R73 ;  /* 0x000000494617723e */ /* 0x000fee00000000ff */
[----:B------:R-:W-:Y:S01]  /*9970*/  MUFU.EX2 R41, R41 ;  /* 0x0000002900297308 */ /* 0x000fe20000000800 */
[----:B------:R-:W-:Y:S01]  /*9980*/  FADD.FTZ R52, R52, R55 ;  /* 0x0000003734347221 */ /* 0x000fe20000010000 */
[----:B------:R-:W-:Y:S01]  /*9990*/  FADD.FTZ R75, R42, R45 ;  /* 0x0000002d2a4b7221 */ /* 0x000fe20000010000 */
[-C--:B------:R-:W-:Y:S07]  /*99a0*/  FFMA.FTZ R42, R89, R149.reuse, -R164 ;  /* 0x00000095592a7223 */ /* 0x080fee00000108a4 */
[----:B------:R-:W2:Y:S01]  /*99b0*/  MUFU.EX2 R44, R85 ;  /* 0x00000055002c7308 */ /* 0x000ea20000000800 */
[----:B------:R-:W-:Y:S01]  /*99c0*/  FADD.FTZ R57, R57, R52 ;  /* 0x0000003439397221 */ /* 0x000fe20000010000 */
[C---:B------:R-:W-:Y:S08]  /*99d0*/  HMMA.16816.F32 R4, R20.reuse, R32, R4 ;  /* 0x000000201404723c */ /* 0x040ff00000001804 */
[----:B------:R-:W4:Y:S01]  /*99e0*/  MUFU.EX2 R45, R87 ;  /* 0x00000057002d7308 */ /* 0x000f220000000800 */
[----:B------:R-:W-:Y:S01]  /*99f0*/  FADD.FTZ R46, R46, R75 ;  /* 0x0000004b2e2e7221 */ /* 0x000fe20000010000 */
[----:B------:R-:W-:Y:S01]  /*9a00*/  FADD.FTZ R56, R56, R57 ;  /* 0x0000003938387221 */ /* 0x000fe20000010000 */
[-C--:B------:R-:W-:Y:S07]  /*9a10*/  FFMA.FTZ R57, R94, R149.reuse, -R162 ;  /* 0x000000955e397223 */ /* 0x080fee00000108a2 */
[----:B------:R-:W4:Y:S01]  /*9a20*/  MUFU.EX2 R42, R42 ;  /* 0x0000002a002a7308 */ /* 0x000f220000000800 */
[----:B------:R-:W-:Y:S01]  /*9a30*/  FADD.FTZ R46, R51, R46 ;  /* 0x0000002e332e7221 */ /* 0x000fe20000010000 */
[C---:B------:R-:W-:Y:S01]  /*9a40*/  HMMA.16816.F32 R8, R20.reuse, R34, R8 ;  /* 0x000000221408723c */ /* 0x040fe20000001808 */
[----:B------:R-:W2:Y:S07]  /*9a50*/  LDSM.16.MT88.4 R32, [R160+0x2400] ;  /* 0x00240000a020783b */ /* 0x000eae0000004200 */
[----:B------:R-:W-:Y:S01]  /*9a60*/  MUFU.EX2 R52, R90 ;  /* 0x0000005a00347308 */ /* 0x000fe20000000800 */
[----:B------:R-:W-:Y:S01]  /*9a70*/  FADD.FTZ R53, R53, R46 ;  /* 0x0000002e35357221 */ /* 0x000fe20000010000 */
[-CC-:B------:R-:W-:Y:S01]  /*9a80*/  FFMA.FTZ R46, R92, R149.reuse, -R164.reuse ;  /* 0x000000955c2e7223 */ /* 0x180fe200000108a4 */
[-C--:B------:R-:W-:Y:S07]  /*9a90*/  FFMA.FTZ R55, R96, R149.reuse, -R164 ;  /* 0x0000009560377223 */ /* 0x080fee00000108a4 */
[----:B------:R-:W4:Y:S01]  /*9aa0*/  MUFU.EX2 R51, R91 ;  /* 0x0000005b00337308 */ /* 0x000f220000000800 */
[----:B------:R-:W-:Y:S01]  /*9ab0*/  FADD.FTZ R63, R63, R56 ;  /* 0x000000383f3f7221 */ /* 0x000fe20000010000 */
[C---:B-----5:R-:W-:Y:S08]  /*9ac0*/  HMMA.16816.F32 R12, R20.reuse, R24, R12 ;  /* 0x00000018140c723c */ /* 0x060ff0000000180c */
[----:B------:R-:W-:Y:S01]  /*9ad0*/  MUFU.EX2 R46, R46 ;  /* 0x0000002e002e7308 */ /* 0x000fe20000000800 */
[-CC-:B------:R-:W-:Y:S01]  /*9ae0*/  FFMA.FTZ R56, R100, R149.reuse, -R164.reuse ;  /* 0x0000009564387223 */ /* 0x180fe200000108a4 */
[----:B------:R-:W-:Y:S01]  /*9af0*/  FADD.FTZ R60, R60, R63 ;  /* 0x0000003f3c3c7221 */ /* 0x000fe20000010000 */
[----:B------:R-:W-:Y:S07]  /*9b00*/  FFMA.FTZ R63, R104, R149, -R164 ;  /* 0x00000095683f7223 */ /* 0x000fee00000108a4 */
[----:B------:R-:W-:Y:S01]  /*9b10*/  MUFU.EX2 R57, R57 ;  /* 0x0000003900397308 */ /* 0x000fe20000000800 */
[----:B------:R-:W-:Y:S01]  /*9b20*/  HMMA.16816.F32 R16, R20, R26, R16 ;  /* 0x0000001a1410723c */ /* 0x000fe20000001810 */
[----:B------:R-:W5:Y:S08]  /*9b30*/  LDSM.16.MT88.4 R24, [R212+0x7800] ;  /* 0x00780000d418783b */ /* 0x000f700000004200 */
[----:B------:R-:W-:Y:S01]  /*9b40*/  MUFU.EX2 R56, R56 ;  /* 0x0000003800387308 */ /* 0x000fe20000000800 */
[----:B------:R-:W-:Y:S01]  /*9b50*/  F2FP.F16.F32.PACK_AB R20, R37, R72 ;  /* 0x000000482514723e */ /* 0x000fe200000000ff */
[----:B------:R-:W-:Y:S01]  /*9b60*/  FADD.FTZ R65, R65, R60 ;  /* 0x0000003c41417221 */ /* 0x000fe20000010000 */
[----:B------:R-:W-:Y:S07]  /*9b70*/  F2FP.F16.F32.PACK_AB R21, R40, R43 ;  /* 0x0000002b2815723e */ /* 0x000fee00000000ff */
[----:B------:R-:W-:Y:S01]  /*9b80*/  MUFU.EX2 R55, R55 ;  /* 0x0000003700377308 */ /* 0x000fe20000000800 */
[----:B---3--:R-:W-:Y:S01]  /*9b90*/  F2FP.F16.F32.PACK_AB R22, R36, R39 ;  /* 0x000000272416723e */ /* 0x008fe200000000ff */
[----:B------:R-:W-:Y:S01]  /*9ba0*/  FFMA.FTZ R60, R105, R149, -R164 ;  /* 0x00000095693c7223 */ /* 0x000fe200000108a4 */
[----:B-1----:R-:W-:Y:S07]  /*9bb0*/  F2FP.F16.F32.PACK_AB R23, R38, R47 ;  /* 0x0000002f2617723e */ /* 0x002fee00000000ff */
[----:B------:R-:W-:Y:S01]  /*9bc0*/  MUFU.EX2 R63, R63 ;  /* 0x0000003f003f7308 */ /* 0x000fe20000000800 */
[----:B------:R-:W-:Y:S01]  /*9bd0*/  FADD.FTZ R62, R62, R65 ;  /* 0x000000413e3e7221 */ /* 0x000fe20000010000 */
[-C--:B------:R-:W-:Y:S08]  /*9be0*/  FFMA.FTZ R65, R102, R149.reuse, -R162 ;  /* 0x0000009566417223 */ /* 0x080ff000000108a2 */
[----:B------:R-:W-:Y:S01]  /*9bf0*/  MUFU.EX2 R60, R60 ;  /* 0x0000003c003c7308 */ /* 0x000fe20000000800 */
[----:B------:R-:W-:Y:S01]  /*9c00*/  FADD.FTZ R71, R71, R62 ;  /* 0x0000003e47477221 */ /* 0x000fe20000010000 */
[C---:B------:R-:W-:Y:S08]  /*9c10*/  HMMA.16816.F32 R4, R20.reuse, R28, R4 ;  /* 0x0000001c1404723c */ /* 0x040ff00000001804 */
[----:B------:R-:W-:Y:S01]  /*9c20*/  MUFU.EX2 R65, R65 ;  /* 0x0000004100417308 */ /* 0x000fe20000000800 */
[----:B------:R-:W-:Y:S01]  /*9c30*/  FFMA.FTZ R62, R103, R149, -R162 ;  /* 0x00000095673e7223 */ /* 0x000fe200000108a2 */
[----:B------:R-:W-:Y:S01]  /*9c40*/  FADD.FTZ R68, R68, R71 ;  /* 0x0000004744447221 */ /* 0x000fe20000010000 */
[C---:B------:R-:W-:Y:S01]  /*9c50*/  HMMA.16816.F32 R8, R20.reuse, R30, R8 ;  /* 0x0000001e1408723c */ /* 0x040fe20000001808 */
[----:B------:R-:W1:Y:S06]  /*9c60*/  LDSM.16.MT88.4 R28, [R160+0x2800] ;  /* 0x00280000a01c783b */ /* 0x000e6c0000004200 */
[----:B------:R-:W-:Y:S01]  /*9c70*/  MUFU.EX2 R62, R62 ;  /* 0x0000003e003e7308 */ /* 0x000fe20000000800 */
[----:B------:R-:W-:Y:S04]  /*9c80*/  FADD.FTZ R73, R73, R68 ;  /* 0x0000004449497221 */ /* 0x000fe80000010000 */
[----:B------:R-:W-:Y:S01]  /*9c90*/  FADD.FTZ R70, R70, R73 ;  /* 0x0000004946467221 */ /* 0x000fe20000010000 */
[C---:B--2---:R-:W-:Y:S03]  /*9ca0*/  HMMA.16816.F32 R12, R20.reuse, R32, R12 ;  /* 0x00000020140c723c */ /* 0x044fe6000000180c */
[----:B------:R-:W-:Y:S02]  /*9cb0*/  FADD.FTZ R33, R50, R53 ;  /* 0x0000003532217221 */ /* 0x000fe40000010000 */
[----:B------:R-:W2:Y:S02]  /*9cc0*/  MUFU.EX2 R53, R93 ;  /* 0x0000005d00357308 */ /* 0x000ea40000000800 */
[----:B------:R-:W-:Y:S01]  /*9cd0*/  FADD.FTZ R50, R54, R33 ;  /* 0x0000002136327221 */ /* 0x000fe20000010000 */
[----:B------:R-:W-:Y:S01]  /*9ce0*/  HMMA.16816.F32 R16, R20, R34, R16 ;  /* 0x000000221410723c */ /* 0x000fe20000001810 */
[----:B------:R-:W3:Y:S06]  /*9cf0*/  LDSM.16.MT88.4 R32, [R212+0x7c00] ;  /* 0x007c0000d420783b */ /* 0x000eec0000004200 */
[----:B------:R-:W2:Y:S01]  /*9d00*/  MUFU.EX2 R54, R95 ;  /* 0x0000005f00367308 */ /* 0x000ea20000000800 */
[----:B------:R-:W-:Y:S02]  /*9d10*/  F2FP.F16.F32.PACK_AB R20, R44, R41 ;  /* 0x000000292c14723e */ /* 0x000fe400000000ff */
[----:B----4-:R-:W-:Y:S02]  /*9d20*/  F2FP.F16.F32.PACK_AB R21, R45, R48 ;  /* 0x000000302d15723e */ /* 0x010fe400000000ff */
[----:B------:R-:W-:Y:S02]  /*9d30*/  F2FP.F16.F32.PACK_AB R22, R42, R49 ;  /* 0x000000312a16723e */ /* 0x000fe400000000ff */
[----:B------:R-:W-:Y:S07]  /*9d40*/  F2FP.F16.F32.PACK_AB R23, R51, R52 ;  /* 0x000000343317723e */ /* 0x000fee00000000ff */
[C---:B-----5:R-:W-:Y:S03]  /*9d50*/  HMMA.16816.F32 R4, R20.reuse, R24, R4 ;  /* 0x000000181404723c */ /* 0x060fe60000001804 */
[----:B------:R-:W-:Y:S02]  /*9d60*/  FADD.FTZ R24, R59, R50 ;  /* 0x000000323b187221 */ /* 0x000fe40000010000 */
[----:B------:R-:W4:Y:S02]  /*9d70*/  MUFU.EX2 R50, R97 ;  /* 0x0000006100327308 */ /* 0x000f240000000800 */
[----:B------:R-:W-:Y:S01]  /*9d80*/  FADD.FTZ R61, R61, R24 ;  /* 0x000000183d3d7221 */ /* 0x000fe20000010000 */
[C---:B------:R-:W-:Y:S01]  /*9d90*/  HMMA.16816.F32 R8, R20.reuse, R26, R8 ;  /* 0x0000001a1408723c */ /* 0x040fe20000001808 */
[----:B------:R-:W5:Y:S06]  /*9da0*/  LDSM.16.MT88.4 R24, [R160+0x2c00] ;  /* 0x002c0000a018783b */ /* 0x000f6c0000004200 */
[----:B------:R-:W-:Y:S01]  /*9db0*/  MUFU.EX2 R59, R98 ;  /* 0x00000062003b7308 */ /* 0x000fe20000000800 */
[----:B------:R-:W-:Y:S09]  /*9dc0*/  FADD.FTZ R61, R58, R61 ;  /* 0x0000003d3a3d7221 */ /* 0x000ff20000010000 */
[----:B------:R-:W3:Y:S01]  /*9dd0*/  MUFU.EX2 R58, R99 ;  /* 0x00000063003a7308 */ /* 0x000ee20000000800 */
[----:B------:R-:W-:Y:S01]  /*9de0*/  FADD.FTZ R64, R64, R61 ;  /* 0x0000003d40407221 */ /* 0x000fe20000010000 */
[C---:B-1----:R-:W-:Y:S08]  /*9df0*/  HMMA.16816.F32 R12, R20.reuse, R28, R12 ;  /* 0x0000001c140c723c */ /* 0x042ff0000000180c */
[----:B------:R-:W1:Y:S01]  /*9e00*/  MUFU.EX2 R61, R101 ;  /* 0x00000065003d7308 */ /* 0x000e620000000800 */
[----:B------:R-:W-:Y:S01]  /*9e10*/  FADD.FTZ R64, R67, R64 ;  /* 0x0000004043407221 */ /* 0x000fe20000010000 */
[----:B------:R-:W-:Y:S08]  /*9e20*/  FADD.FTZ R67, R43, R70 ;  /* 0x000000462b437221 */ /* 0x000ff00000010000 */
[----:B------:R-:W-:Y:S01]  /*9e30*/  MUFU.EX2 R43, R106 ;  /* 0x0000006a002b7308 */ /* 0x000fe20000000800 */
[----:B------:R-:W-:Y:S01]  /*9e40*/  FADD.FTZ R69, R69, R64 ;  /* 0x0000004045457221 */ /* 0x000fe20000010000 */
[----:B------:R-:W-:Y:S01]  /*9e50*/  HMMA.16816.F32 R16, R20, R30, R16 ;  /* 0x0000001e1410723c */ /* 0x000fe20000001810 */
[----:B------:R-:W1:Y:S02]  /*9e60*/  LDSM.16.MT88.4 R28, [R212+0x8000] ;  /* 0x00800000d41c783b */ /* 0x000e640000004200 */
[----:B--2---:R-:W-:Y:S01]  /*9e70*/  F2FP.F16.F32.PACK_AB R20, R53, R46 ;  /* 0x0000002e3514723e */ /* 0x004fe200000000ff */
[----:B------:R-:W-:Y:S01]  /*9e80*/  FADD.FTZ R69, R66, R69 ;  /* 0x0000004542457221 */ /* 0x000fe20000010000 */
[----:B------:R-:W-:Y:S01]  /*9e90*/  F2FP.F16.F32.PACK_AB R21, R54, R57 ;  /* 0x000000393615723e */ /* 0x000fe200000000ff */
[----:B------:R-:W-:Y:S01]  /*9ea0*/  FADD.FTZ R66, R40, R67 ;  /* 0x0000004328427221 */ /* 0x000fe20000010000 */
[----:B----4-:R-:W-:Y:S01]  /*9eb0*/  F2FP.F16.F32.PACK_AB R22, R50, R55 ;  /* 0x000000373216723e */ /* 0x010fe200000000ff */
[----:B------:R-:W2:Y:S01]  /*9ec0*/  MUFU.EX2 R40, R107 ;  /* 0x0000006b00287308 */ /* 0x000ea20000000800 */
[----:B---3--:R-:W-:Y:S01]  /*9ed0*/  F2FP.F16.F32.PACK_AB R23, R58, R59 ;  /* 0x0000003b3a17723e */ /* 0x008fe200000000ff */
[----:B------:R-:W-:Y:S01]  /*9ee0*/  FADD.FTZ R47, R47, R66 ;  /* 0x000000422f2f7221 */ /* 0x000fe20000010000 */
[----:B------:R-:W-:Y:S01]  /*9ef0*/  FADD.FTZ R72, R72, R69 ;  /* 0x0000004548487221 */ /* 0x000fe20000010000 */
[-C--:B------:R-:W-:Y:S02]  /*9f00*/  FFMA.FTZ R64, R108, R149.reuse, -R164 ;  /* 0x000000956c407223 */ /* 0x080fe400000108a4 */
[----:B------:R-:W-:Y:S01]  /*9f10*/  FADD.FTZ R69, R38, R47 ;  /* 0x0000002f26457221 */ /* 0x000fe20000010000 */
[----:B------:R-:W-:Y:S01]  /*9f20*/  FADD.FTZ R72, R37, R72 ;  /* 0x0000004825487221 */ /* 0x000fe20000010000 */
[C---:B------:R-:W-:Y:S02]  /*9f30*/  HMMA.16816.F32 R4, R20.reuse, R32, R4 ;  /* 0x000000201404723c */ /* 0x040fe40000001804 */
[----:B------:R-:W-:Y:S01]  /*9f40*/  MUFU.EX2 R37, R109 ;  /* 0x0000006d00257308 */ /* 0x000fe20000000800 */
[----:B------:R-:W-:Y:S01]  /*9f50*/  FADD.FTZ R67, R39, R72 ;  /* 0x0000004827437221 */ /* 0x000fe20000010000 */
[----:B------:R-:W-:Y:S08]  /*9f60*/  FADD.FTZ R48, R48, R69 ;  /* 0x0000004530307221 */ /* 0x000ff00000010000 */
[----:B------:R-:W3:Y:S01]  /*9f70*/  MUFU.EX2 R64, R64 ;  /* 0x0000004000407308 */ /* 0x000ee20000000800 */
[-C--:B------:R-:W-:Y:S01]  /*9f80*/  FFMA.FTZ R47, R112, R149.reuse, -R164 ;  /* 0x00000095702f7223 */ /* 0x080fe200000108a4 */
[C---:B------:R-:W-:Y:S01]  /*9f90*/  HMMA.16816.F32 R8, R20.reuse, R34, R8 ;  /* 0x000000221408723c */ /* 0x040fe20000001808 */
[----:B------:R-:W4:Y:S07]  /*9fa0*/  LDSM.16.MT88.4 R32, [R160+0x3000] ;  /* 0x00300000a020783b */ /* 0x000f2e0000004200 */
[----:B------:R-:W-:Y:S01]  /*9fb0*/  MUFU.EX2 R39, R110 ;  /* 0x0000006e00277308 */ /* 0x000fe20000000800 */
[----:B------:R-:W-:Y:S09]  /*9fc0*/  FADD.FTZ R45, R45, R48 ;  /* 0x000000302d2d7221 */ /* 0x000ff20000010000 */
[----:B------:R-:W3:Y:S01]  /*9fd0*/  MUFU.EX2 R38, R111 ;  /* 0x0000006f00267308 */ /* 0x000ee20000000800 */
[----:B------:R-:W-:Y:S01]  /*9fe0*/  FADD.FTZ R52, R52, R45 ;  /* 0x0000002d34347221 */ /* 0x000fe20000010000 */
[C---:B-----5:R-:W-:Y:S08]  /*9ff0*/  HMMA.16816.F32 R12, R20.reuse, R24, R12 ;  /* 0x00000018140c723c */ /* 0x060ff0000000180c */
[----:B------:R-:W-:Y:S01]  /*a000*/  MUFU.EX2 R47, R47 ;  /* 0x0000002f002f7308 */ /* 0x000fe20000000800 */
[----:B------:R-:W-:Y:S01]  /*a010*/  FADD.FTZ R52, R51, R52 ;  /* 0x0000003433347221 */ /* 0x000fe20000010000 */
[-CC-:B------:R-:W-:Y:S01]  /*a020*/  FFMA.FTZ R45, R116, R149.reuse, -R164.reuse ;  /* 0x00000095742d7223 */ /* 0x180fe200000108a4 */
[-C--:B------:R-:W-:Y:S02]  /*a030*/  FFMA.FTZ R51, R120, R149.reuse, -R164 ;  /* 0x0000009578337223 */ /* 0x080fe400000108a4 */
[----:B------:R-:W-:Y:S01]  /*a040*/  FADD.FTZ R57, R57, R52 ;  /* 0x0000003439397221 */ /* 0x000fe20000010000 */
[----:B------:R-:W-:Y:S01]  /*a050*/  HMMA.16816.F32 R16, R20, R26, R16 ;  /* 0x0000001a1410723c */ /* 0x000fe20000001810 */
[----:B------:R-:W5:Y:S03]  /*a060*/  LDSM.16.MT88.4 R24, [R212+0x8400] ;  /* 0x00840000d418783b */ /* 0x000f660000004200 */
[----:B------:R-:W-:Y:S01]  /*a070*/  MUFU.EX2 R45, R45 ;  /* 0x0000002d002d7308 */ /* 0x000fe20000000800 */
[----:B-1----:R-:W-:Y:S01]  /*a080*/  F2FP.F16.F32.PACK_AB R20, R61, R56 ;  /* 0x000000383d14723e */ /* 0x002fe200000000ff */
[--C-:B------:R-:W-:Y:S01]  /*a090*/  FFMA.FTZ R52, R122, R149, -R162.reuse ;  /* 0x000000957a347223 */ /* 0x100fe200000108a2 */
[----:B------:R-:W-:Y:S07]  /*a0a0*/  F2FP.F16.F32.PACK_AB R21, R62, R65 ;  /* 0x000000413e15723e */ /* 0x000fee00000000ff */
[----:B------:R-:W-:Y:S01]  /*a0b0*/  MUFU.EX2 R51, R51 ;  /* 0x0000003300337308 */ /* 0x000fe20000000800 */
[----:B------:R-:W-:Y:S01]  /*a0c0*/  F2FP.F16.F32.PACK_AB R22, R60, R63 ;  /* 0x0000003f3c16723e */ /* 0x000fe200000000ff */
[----:B------:R-:W-:Y:S01]  /*a0d0*/  FADD.FTZ R54, R54, R57 ;  /* 0x0000003936367221 */ /* 0x000fe20000010000 */
[----:B--2---:R-:W-:Y:S07]  /*a0e0*/  F2FP.F16.F32.PACK_AB R23, R40, R43 ;  /* 0x0000002b2817723e */ /* 0x004fee00000000ff */
[----:B------:R-:W-:Y:S01]  /*a0f0*/  MUFU.EX2 R52, R52 ;  /* 0x0000003400347308 */ /* 0x000fe20000000800 */
[-C--:B------:R-:W-:Y:S01]  /*a100*/  FFMA.FTZ R57, R127, R149.reuse, -R162 ;  /* 0x000000957f397223 */ /* 0x080fe200000108a2 */
[----:B------:R-:W-:Y:S01]  /*a110*/  FADD.FTZ R59, R59, R54 ;  /* 0x000000363b3b7221 */ /* 0x000fe20000010000 */
[-CC-:B------:R-:W-:Y:S01]  /*a120*/  FFMA.FTZ R54, R125, R149.reuse, -R164.reuse ;  /* 0x000000957d367223 */ /* 0x180fe200000108a4 */
[----:B------:R-:W-:Y:S01]  /*a130*/  FFMA.FTZ R164, R129, R149, -R164 ;  /* 0x0000009581a47223 */ /* 0x000fe200000108a4 */
[C---:B------:R-:W-:Y:S05]  /*a140*/  HMMA.16816.F32 R4, R20.reuse, R28, R4 ;  /* 0x0000001c1404723c */ /* 0x040fea0000001804 */
[----:B------:R-:W-:Y:S01]  /*a150*/  MUFU.EX2 R57, R57 ;  /* 0x0000003900397308 */ /* 0x000fe20000000800 */
[----:B------:R-:W-:Y:S01]  /*a160*/  FADD.FTZ R28, R36, R67 ;  /* 0x00000043241c7221 */ /* 0x000fe20000010000 */
[----:B------:R-:W-:Y:S08]  /*a170*/  FADD.FTZ R58, R58, R59 ;  /* 0x0000003b3a3a7221 */ /* 0x000ff00000010000 */
[----:B------:R-:W1:Y:S01]  /*a180*/  MUFU.EX2 R36, R113 ;  /* 0x0000007100247308 */ /* 0x000e620000000800 */
[----:B------:R-:W-:Y:S01]  /*a190*/  FADD.FTZ R67, R41, R28 ;  /* 0x0000001c29437221 */ /* 0x000fe20000010000 */
[C---:B------:R-:W-:Y:S01]  /*a1a0*/  HMMA.16816.F32 R8, R20.reuse, R30, R8 ;  /* 0x0000001e1408723c */ /* 0x040fe20000001808 */
[----:B------:R-:W2:Y:S07]  /*a1b0*/  LDSM.16.MT88.4 R28, [R160+0x3400] ;  /* 0x00340000a01c783b */ /* 0x000eae0000004200 */
[----:B------:R-:W-:Y:S01]  /*a1c0*/  MUFU.EX2 R41, R114 ;  /* 0x0000007200297308 */ /* 0x000fe20000000800 */
[----:B------:R-:W-:Y:S01]  /*a1d0*/  FADD.FTZ R48, R44, R67 ;  /* 0x000000432c307221 */ /* 0x000fe20000010000 */
[----:B------:R-:W-:Y:S08]  /*a1e0*/  FADD.FTZ R65, R65, R58 ;  /* 0x0000003a41417221 */ /* 0x000ff00000010000 */
[----:B------:R-:W5:Y:S01]  /*a1f0*/  MUFU.EX2 R44, R115 ;  /* 0x00000073002c7308 */ /* 0x000f620000000800 */
[C---:B----4-:R-:W-:Y:S09]  /*a200*/  HMMA.16816.F32 R12, R20.reuse, R32, R12 ;  /* 0x00000020140c723c */ /* 0x050ff2000000180c */
[----:B------:R-:W-:Y:S01]  /*a210*/  MUFU.EX2 R54, R54 ;  /* 0x0000003600367308 */ /* 0x000fe20000000800 */
[----:B------:R-:W-:Y:S01]  /*a220*/  FADD.FTZ R33, R49, R48 ;  /* 0x0000003031217221 */ /* 0x000fe20000010000 */
[----:B------:R-:W-:Y:S08]  /*a230*/  FADD.FTZ R62, R62, R65 ;  /* 0x000000413e3e7221 */ /* 0x000ff00000010000 */
[----:B------:R-:W4:Y:S01]  /*a240*/  MUFU.EX2 R48, R117 ;  /* 0x0000007500307308 */ /* 0x000f220000000800 */
[----:B------:R-:W-:Y:S01]  /*a250*/  FADD.FTZ R67, R42, R33 ;  /* 0x000000212a437221 */ /* 0x000fe20000010000 */
[----:B------:R-:W-:Y:S01]  /*a260*/  HMMA.16816.F32 R16, R20, R34, R16 ;  /* 0x000000221410723c */ /* 0x000fe20000001810 */
[----:B------:R-:W4:Y:S07]  /*a270*/  LDSM.16.MT88.4 R32, [R212+0x8800] ;  /* 0x00880000d420783b */ /* 0x000f2e0000004200 */
[----:B------:R-:W-:Y:S01]  /*a280*/  MUFU.EX2 R49, R118 ;  /* 0x0000007600317308 */ /* 0x000fe20000000800 */
[----:B---3--:R-:W-:Y:S01]  /*a290*/  F2FP.F16.F32.PACK_AB R20, R37, R64 ;  /* 0x000000402514723e */ /* 0x008fe200000000ff */
[----:B------:R-:W-:Y:S01]  /*a2a0*/  FADD.FTZ R43, R43, R62 ;  /* 0x0000003e2b2b7221 */ /* 0x000fe20000010000 */
[----:B------:R-:W-:Y:S07]  /*a2b0*/  F2FP.F16.F32.PACK_AB R21, R38, R39 ;  /* 0x000000272615723e */ /* 0x000fee00000000ff */
[----:B------:R-:W3:Y:S01]  /*a2c0*/  MUFU.EX2 R42, R119 ;  /* 0x00000077002a7308 */ /* 0x000ee20000000800 */
[----:B-1----:R-:W-:Y:S01]  /*a2d0*/  F2FP.F16.F32.PACK_AB R22, R36, R47 ;  /* 0x0000002f2416723e */ /* 0x002fe200000000ff */
[----:B------:R-:W-:Y:S01]  /*a2e0*/  FADD.FTZ R40, R40, R43 ;  /* 0x0000002b28287221 */ /* 0x000fe20000010000 */
[----:B-----5:R-:W-:Y:S07]  /*a2f0*/  F2FP.F16.F32.PACK_AB R23, R44, R41 ;  /* 0x000000292c17723e */ /* 0x020fee00000000ff */
[----:B------:R-:W-:Y:S01]  /*a300*/  MUFU.EX2 R241, R164 ;  /* 0x000000a400f17308 */ /* 0x000fe20000000800 */
[----:B------:R-:W-:Y:S01]  /*a310*/  FADD.FTZ R39, R39, R40 ;  /* 0x0000002827277221 */ /* 0x000fe20000010000 */
[C---:B------:R-:W-:Y:S03]  /*a320*/  HMMA.16816.F32 R4, R20.reuse, R24, R4 ;  /* 0x000000181404723c */ /* 0x040fe60000001804 */
[----:B------:R-:W-:Y:S01]  /*a330*/  FADD.FTZ R24, R46, R67 ;  /* 0x000000432e187221 */ /* 0x000fe20000010000 */
[----:B------:R-:W-:Y:S04]  /*a340*/  FADD.FTZ R38, R38, R39 ;  /* 0x0000002726267221 */ /* 0x000fe80000010000 */
[----:B------:R-:W1:Y:S01]  /*a350*/  MUFU.EX2 R46, R121 ;  /* 0x00000079002e7308 */ /* 0x000e620000000800 */
[----:B------:R-:W-:Y:S01]  /*a360*/  FADD.FTZ R66, R53, R24 ;  /* 0x0000001835427221 */ /* 0x000fe20000010000 */
[C---:B------:R-:W-:Y:S01]  /*a370*/  HMMA.16816.F32 R8, R20.reuse, R26, R8 ;  /* 0x0000001a1408723c */ /* 0x040fe20000001808 */
[----:B------:R-:W5:Y:S07]  /*a380*/  LDSM.16.MT88.4 R24, [R160+0x3800] ;  /* 0x00380000a018783b */ /* 0x000f6e0000004200 */
[----:B------:R-:W1:Y:S01]  /*a390*/  MUFU.EX2 R53, R123 ;  /* 0x0000007b00357308 */ /* 0x000e620000000800 */
[----:B------:R-:W-:Y:S01]  /*a3a0*/  FADD.FTZ R67, R55, R66 ;  /* 0x0000004237437221 */ /* 0x000fe20000010000 */
[----:B------:R-:W-:Y:S08]  /*a3b0*/  FADD.FTZ R41, R41, R38 ;  /* 0x0000002629297221 */ /* 0x000ff00000010000 */
[----:B------:R-:W1:Y:S01]  /*a3c0*/  MUFU.EX2 R55, R124 ;  /* 0x0000007c00377308 */ /* 0x000e620000000800 */
[C---:B--2---:R-:W-:Y:S03]  /*a3d0*/  HMMA.16816.F32 R12, R20.reuse, R28, R12 ;  /* 0x0000001c140c723c */ /* 0x044fe6000000180c */
[----:B------:R-:W-:Y:S01]  /*a3e0*/  FADD.FTZ R29, R50, R67 ;  /* 0x00000043321d7221 */ /* 0x000fe20000010000 */
[----:B------:R-:W-:Y:S05]  /*a3f0*/  FADD.FTZ R44, R44, R41 ;  /* 0x000000292c2c7221 */ /* 0x000fea0000010000 */
[----:B------:R-:W2:Y:S01]  /*a400*/  MUFU.EX2 R50, R126 ;  /* 0x0000007e00327308 */ /* 0x000ea20000000800 */
[----:B------:R-:W-:Y:S01]  /*a410*/  FADD.FTZ R56, R56, R29 ;  /* 0x0000001d38387221 */ /* 0x000fe20000010000 */
[----:B------:R-:W-:Y:S01]  /*a420*/  HMMA.16816.F32 R16, R20, R30, R16 ;  /* 0x0000001e1410723c */ /* 0x000fe20000001810 */
[----:B------:R-:W5:Y:S02]  /*a430*/  LDSM.16.MT88.4 R28, [R160+0x3c00] ;  /* 0x003c0000a01c783b */ /* 0x000f640000004200 */
[----:B----4-:R-:W-:Y:S01]  /*a440*/  F2FP.F16.F32.PACK_AB R20, R48, R45 ;  /* 0x0000002d3014723e */ /* 0x010fe200000000ff */
[----:B------:R-:W-:Y:S01]  /*a450*/  FADD.FTZ R56, R61, R56 ;  /* 0x000000383d387221 */ /* 0x000fe20000010000 */
[----:B---3--:R-:W-:Y:S02]  /*a460*/  F2FP.F16.F32.PACK_AB R21, R42, R49 ;  /* 0x000000312a15723e */ /* 0x008fe400000000ff */
[----:B-1----:R-:W-:Y:S01]  /*a470*/  F2FP.F16.F32.PACK_AB R22, R46, R51 ;  /* 0x000000332e16723e */ /* 0x002fe200000000ff */
[----:B------:R-:W-:Y:S01]  /*a480*/  FADD.FTZ R63, R63, R56 ;  /* 0x000000383f3f7221 */ /* 0x000fe20000010000 */
[----:B------:R-:W-:Y:S02]  /*a490*/  F2FP.F16.F32.PACK_AB R23, R53, R52 ;  /* 0x000000343517723e */ /* 0x000fe400000000ff */
[----:B------:R-:W-:Y:S01]  /*a4a0*/  F2FP.F16.F32.PACK_AB R132, R54, R55 ;  /* 0x000000373684723e */ /* 0x000fe200000000ff */
[----:B------:R-:W-:Y:S01]  /*a4b0*/  FADD.FTZ R63, R60, R63 ;  /* 0x0000003f3c3f7221 */ /* 0x000fe20000010000 */
[----:B--2---:R-:W-:Y:S03]  /*a4c0*/  F2FP.F16.F32.PACK_AB R133, R57, R50 ;  /* 0x000000323985723e */ /* 0x004fe600000000ff */
[C---:B------:R-:W-:Y:S01]  /*a4d0*/  HMMA.16816.F32 R4, R20.reuse, R32, R4 ;  /* 0x000000201404723c */ /* 0x040fe20000001804 */
[----:B------:R-:W1:Y:S02]  /*a4e0*/  MUFU.EX2 R32, R128 ;  /* 0x0000008000207308 */ /* 0x000e640000000800 */
[-CC-:B------:R-:W-:Y:S01]  /*a4f0*/  FFMA.FTZ R33, R130, R149.reuse, -R162.reuse ;  /* 0x0000009582217223 */ /* 0x180fe200000108a2 */
[----:B------:R-:W-:Y:S04]  /*a500*/  FFMA.FTZ R162, R131, R149, -R162 ;  /* 0x0000009583a27223 */ /* 0x000fe800000108a2 */
[C---:B------:R-:W-:Y:S03]  /*a510*/  HMMA.16816.F32 R8, R20.reuse, R34, R8 ;  /* 0x000000221408723c */ /* 0x040fe60000001808 */
[----:B------:R-:W-:Y:S10]  /*a520*/  MUFU.EX2 R33, R33 ;  /* 0x0000002100217308 */ /* 0x000ff40000000800 */
[----:B------:R-:W2:Y:S01]  /*a530*/  MUFU.EX2 R162, R162 ;  /* 0x000000a200a27308 */ /* 0x000ea20000000800 */
[----:B-1----:R-:W-:Y:S01]  /*a540*/  F2FP.F16.F32.PACK_AB R134, R241, R32 ;  /* 0x00000020f186723e */ /* 0x002fe200000000ff */
[C---:B-----5:R-:W-:Y:S03]  /*a550*/  HMMA.16816.F32 R12, R20.reuse, R24, R12 ;  /* 0x00000018140c723c */ /* 0x060fe6000000180c */
[----:B------:R-:W-:Y:S04]  /*a560*/  FADD.FTZ R24, R64, R63 ;  /* 0x0000003f40187221 */ /* 0x000fe80000010000 */
[----:B------:R-:W-:Y:S01]  /*a570*/  FADD.FTZ R24, R37, R24 ;  /* 0x0000001825187221 */ /* 0x000fe20000010000 */
[----:B------:R-:W-:Y:S03]  /*a580*/  HMMA.16816.F32 R16, R20, R26, R16 ;  /* 0x0000001a1410723c */ /* 0x000fe60000001810 */
[----:B--2---:R-:W-:Y:S01]  /*a590*/  F2FP.F16.F32.PACK_AB R135, R162, R33 ;  /* 0x00000021a287723e */ /* 0x004fe200000000ff */
[----:B------:R-:W-:Y:S04]  /*a5a0*/  FADD.FTZ R47, R47, R24 ;  /* 0x000000182f2f7221 */ /* 0x000fe80000010000 */
[----:B------:R-:W-:Y:S02]  /*a5b0*/  FADD.FTZ R36, R36, R47 ;  /* 0x0000002f24247221 */ /* 0x000fe40000010000 */
[C---:B------:R-:W-:Y:S05]  /*a5c0*/  HMMA.16816.F32 R144, R132.reuse, R140, R4 ;  /* 0x0000008c8490723c */ /* 0x040fea0000001804 */
[----:B------:R-:W-:Y:S01]  /*a5d0*/  FADD.FTZ R5, R49, R44 ;  /* 0x0000002c31057221 */ /* 0x000fe20000010000 */
[----:B------:R-:W-:Y:S02]  /*a5e0*/  FADD.FTZ R45, R45, R36 ;  /* 0x000000242d2d7221 */ /* 0x000fe40000010000 */
[C---:B------:R-:W-:Y:S03]  /*a5f0*/  HMMA.16816.F32 R140, R132.reuse, R142, R8 ;  /* 0x0000008e848c723c */ /* 0x040fe60000001808 */
[----:B------:R-:W-:Y:S01]  /*a600*/  FADD.FTZ R5, R42, R5 ;  /* 0x000000052a057221 */ /* 0x000fe20000010000 */
[----:B------:R-:W-:Y:S03]  /*a610*/  FADD.FTZ R48, R48, R45 ;  /* 0x0000002d30307221 */ /* 0x000fe60000010000 */
[----:B------:R-:W-:Y:S01]  /*a620*/  FADD.FTZ R52, R52, R5 ;  /* 0x0000000534347221 */ /* 0x000fe20000010000 */
[C---:B------:R-:W-:Y:S03]  /*a630*/  HMMA.16816.F32 R136, R132.reuse, R28, R12 ;  /* 0x0000001c8488723c */ /* 0x040fe6000000180c */
[----:B------:R-:W-:Y:S01]  /*a640*/  FADD.FTZ R51, R51, R48 ;  /* 0x0000003033337221 */ /* 0x000fe20000010000 */
[----:B------:R-:W-:Y:S03]  /*a650*/  FADD.FTZ R53, R53, R52 ;  /* 0x0000003435357221 */ /* 0x000fe60000010000 */
[----:B------:R-:W-:Y:S01]  /*a660*/  FADD.FTZ R46, R46, R51 ;  /* 0x000000332e2e7221 */ /* 0x000fe20000010000 */
[----:B------:R-:W-:Y:S03]  /*a670*/  HMMA.16816.F32 R132, R132, R30, R16 ;  /* 0x0000001e8484723c */ /* 0x000fe60000001810 */
[----:B------:R-:W-:Y:S01]  /*a680*/  FADD.FTZ R4, R50, R53 ;  /* 0x0000003532047221 */ /* 0x000fe20000010000 */
[----:B------:R-:W-:Y:S03]  /*a690*/  FADD.FTZ R55, R55, R46 ;  /* 0x0000002e37377221 */ /* 0x000fe60000010000 */
[----:B------:R-:W-:Y:S01]  /*a6a0*/  FADD.FTZ R4, R57, R4 ;  /* 0x0000000439047221 */ /* 0x000fe20000010000 */
[----:B------:R-:W-:Y:S03]  /*a6b0*/  FADD.FTZ R55, R54, R55 ;  /* 0x0000003736377221 */ /* 0x000fe60000010000 */
[----:B------:R-:W-:Y:S01]  /*a6c0*/  FADD.FTZ R33, R33, R4 ;  /* 0x0000000421217221 */ /* 0x000fe20000010000 */
[----:B------:R-:W-:Y:S03]  /*a6d0*/  FADD.FTZ R32, R32, R55 ;  /* 0x0000003720207221 */ /* 0x000fe60000010000 */
[----:B------:R-:W-:Y:S01]  /*a6e0*/  FADD.FTZ R244, R162, R33 ;  /* 0x00000021a2f47221 */ /* 0x000fe20000010000 */
[----:B------:R-:W-:Y:S01]  /*a6f0*/  FADD.FTZ R241, R241, R32 ;  /* 0x00000020f1f17221 */ /* 0x000fe20000010000 */
[----:B------:R-:W-:Y:S06]  /*a700*/  @P0 BRA `(.L_x_528) ;  /* 0xffffffc000c40947 */ /* 0x000fec000383ffff */
.L_x_521:
[----:B------:R1:W5:Y:S01]  /*a710*/  LD.E R7, desc[UR4][R2.64+0xd8] ;  /* 0x0000d80402077980 */ /* 0x000362000c101900 */
[----:B------:R-:W-:-:S03]  /*a720*/  UMOV UR6, 0xffffffff ;  /* 0xffffffff00067882 */ /* 0x000fc60000000000 */
[----:B------:R-:W-:Y:S05]  /*a730*/  BRA.DIV UR6, `(.L_x_529) ;  /* 0x0000000a06687947 */ /* 0x000fea000b800000 */
[----:B------:R-:W2:Y:S04]  /*a740*/  SHFL.BFLY PT, R8, R241, 0x2, 0x1f ;  /* 0x0c401f00f1087f89 */ /* 0x000ea800000e0000 */
[----:B------:R-:W3:Y:S01]  /*a750*/  SHFL.BFLY PT, R11, R244, 0x2, 0x1f ;  /* 0x0c401f00f40b7f89 */ /* 0x000ee200000e0000 */
[----:B--2---:R-:W-:Y:S01]  /*a760*/  FADD.FTZ R9, R8, R241 ;  /* 0x000000f108097221 */ /* 0x004fe20000010000 */
[----:B---3--:R-:W-:-:S04]  /*a770*/  FADD.FTZ R10, R11, R244 ;  /* 0x000000f40b0a7221 */ /* 0x008fc80000010000 */
[----:B------:R-:W2:Y:S04]  /*a780*/  SHFL.BFLY PT, R8, R9, 0x1, 0x1f ;  /* 0x0c201f0009087f89 */ /* 0x000ea800000e0000 */
[----:B------:R3:W4:Y:S01]  /*a790*/  SHFL.BFLY PT, R11, R10, 0x1, 0x1f ;  /* 0x0c201f000a0b7f89 */ /* 0x00072200000e0000 */
[----:B--2---:R-:W-:-:S07]  /*a7a0*/  FADD.FTZ R8, R9, R8 ;  /* 0x0000000809087221 */ /* 0x004fce0000010000 */
.L_x_537:
[----:B------:R-:W2:Y:S01]  /*a7b0*/  MUFU.RCP R6, R8 ;  /* 0x0000000800067308 */ /* 0x000ea20000001000 */
[----:B------:R-:W1:Y:S01]  /*a7c0*/  S2UR UR6, SR_CgaCtaId ;  /* 0x00000000000679c3 */ /* 0x000e620000008800 */
[C---:B------:R-:W-:Y:S02]  /*a7d0*/  IMAD.SHL.U32 R5, R215.reuse, 0x2, RZ ;  /* 0x00000002d7057824 */ /* 0x040fe400078e00ff */
[----:B---34-:R-:W-:Y:S01]  /*a7e0*/  FADD.FTZ R10, R10, R11 ;  /* 0x0000000b0a0a7221 */ /* 0x018fe20000010000 */
[----:B------:R-:W-:Y:S01]  /*a7f0*/  FSETP.NE.FTZ.AND P4, PT, R8, RZ, PT ;  /* 0x000000ff0800720b */ /* 0x000fe20003f95000 */
[----:B------:R-:W-:Y:S01]  /*a800*/  UMOV UR7, 0x400 ;  /* 0x0000040000077882 */ /* 0x000fe20000000000 */
[----:B------:R-:W-:Y:S01]  /*a810*/  SHF.L.U32 R4, R215, 0x4, RZ ;  /* 0x00000004d7047819 */ /* 0x000fe200000006ff */
[----:B------:R-:W3:Y:S01]  /*a820*/  MUFU.RCP R9, R10 ;  /* 0x0000000a00097308 */ /* 0x000ee20000001000 */
[----:B------:R-:W-:Y:S02]  /*a830*/  LOP3.LUT R5, R5, 0x6, RZ, 0xc0, !PT ;  /* 0x0000000605057812 */ /* 0x000fe400078ec0ff */
[----:B------:R-:W-:-:S02]  /*a840*/  FSETP.NE.FTZ.AND P3, PT, R10, RZ, PT ;  /* 0x000000ff0a00720b */ /* 0x000fc40003f75000 */
[----:B------:R-:W-:Y:S01]  /*a850*/  LOP3.LUT R4, R5, 0x3e00, R4, 0xf8, !PT ;  /* 0x00003e0005047812 */ /* 0x000fe200078ef804 */
[----:B------:R-:W-:Y:S01]  /*a860*/  IMAD.SHL.U32 R5, R215, 0x8, RZ ;  /* 0x00000008d7057824 */ /* 0x000fe200078e00ff */
[----:B--2---:R-:W-:-:S04]  /*a870*/  FSEL R6, R6, 1, P4 ;  /* 0x3f80000006067808 */ /* 0x004fc80002000000 */
[----:B------:R-:W-:Y:S02]  /*a880*/  LOP3.LUT R11, R4, 0x20, R5, 0xf8, !PT ;  /* 0x00000020040b7812 */ /* 0x000fe400078ef805 */
[----:B------:R-:W-:Y:S01]  /*a890*/  SHF.L.U32 R4, R215, 0x2, RZ ;  /* 0x00000002d7047819 */ /* 0x000fe200000006ff */
[C---:B------:R-:W-:Y:S01]  /*a8a0*/  FMUL.FTZ R144, R6.reuse, R144 ;  /* 0x0000009006907220 */ /* 0x040fe20000410000 */
[C---:B------:R-:W-:Y:S01]  /*a8b0*/  FMUL.FTZ R145, R6.reuse, R145 ;  /* 0x0000009106917220 */ /* 0x040fe20000410000 */
[C---:B------:R-:W-:Y:S01]  /*a8c0*/  FMUL.FTZ R140, R6.reuse, R140 ;  /* 0x0000008c068c7220 */ /* 0x040fe20000410000 */
[C---:B------:R-:W-:Y:S01]  /*a8d0*/  FMUL.FTZ R141, R6.reuse, R141 ;  /* 0x0000008d068d7220 */ /* 0x040fe20000410000 */
[C---:B------:R-:W-:Y:S01]  /*a8e0*/  FMUL.FTZ R136, R6.reuse, R136 ;  /* 0x0000008806887220 */ /* 0x040fe20000410000 */
[C---:B------:R-:W-:Y:S01]  /*a8f0*/  FMUL.FTZ R137, R6.reuse, R137 ;  /* 0x0000008906897220 */ /* 0x040fe20000410000 */
[C---:B------:R-:W-:Y:S01]  /*a900*/  FMUL.FTZ R132, R6.reuse, R132 ;  /* 0x0000008406847220 */ /* 0x040fe20000410000 */
[----:B------:R-:W-:Y:S01]  /*a910*/  FMUL.FTZ R133, R6, R133 ;  /* 0x0000008506857220 */ /* 0x000fe20000410000 */
[----:B------:R-:W-:Y:S01]  /*a920*/  LOP3.LUT R6, R5, 0xc0, RZ, 0xc0, !PT ;  /* 0x000000c005067812 */ /* 0x000fe200078ec0ff */
[----:B-1----:R-:W-:Y:S01]  /*a930*/  ULEA UR6, UR6, UR7, 0x18 ;  /* 0x0000000706067291 */ /* 0x002fe2000f8ec0ff */
[----:B---3--:R-:W-:-:S02]  /*a940*/  FSEL R9, R9, 1, P3 ;  /* 0x3f80000009097808 */ /* 0x008fc40001800000 */
[----:B------:R-:W-:Y:S02]  /*a950*/  LOP3.LUT R6, R6, 0x18, R215, 0xf8, !PT ;  /* 0x0000001806067812 */ /* 0x000fe400078ef8d7 */
[----:B------:R-:W-:Y:S01]  /*a960*/  F2FP.F16.F32.PACK_AB R144, R145, R144 ;  /* 0x000000909190723e */ /* 0x000fe200000000ff */
[----:B------:R-:W-:Y:S01]  /*a970*/  FMUL.FTZ R146, R9, R146 ;  /* 0x0000009209927220 */ /* 0x000fe20000410000 */
[----:B------:R-:W-:Y:S01]  /*a980*/  LOP3.LUT R6, R11, R6, RZ, 0xfc, !PT ;  /* 0x000000060b067212 */ /* 0x000fe200078efcff */
[C---:B------:R-:W-:Y:S01]  /*a990*/  FMUL.FTZ R147, R9.reuse, R147 ;  /* 0x0000009309937220 */ /* 0x040fe20000410000 */
[----:B------:R-:W-:Y:S01]  /*a9a0*/  LOP3.LUT R11, R4, 0x40, RZ, 0xc0, !PT ;  /* 0x00000040040b7812 */ /* 0x000fe200078ec0ff */
[C---:B------:R-:W-:Y:S01]  /*a9b0*/  FMUL.FTZ R142, R9.reuse, R142 ;  /* 0x0000008e098e7220 */ /* 0x040fe20000410000 */
[----:B------:R-:W-:Y:S01]  /*a9c0*/  LEA R13, R6, UR6, 0x1 ;  /* 0x00000006060d7c11 */ /* 0x000fe2000f8e08ff */
[C---:B------:R-:W-:Y:S01]  /*a9d0*/  FMUL.FTZ R143, R9.reuse, R143 ;  /* 0x0000008f098f7220 */ /* 0x040fe20000410000 */
[C---:B------:R-:W-:Y:S01]  /*a9e0*/  FMUL.FTZ R138, R9.reuse, R138 ;  /* 0x0000008a098a7220 */ /* 0x040fe20000410000 */
[C---:B------:R-:W-:Y:S01]  /*a9f0*/  FMUL.FTZ R139, R9.reuse, R139 ;  /* 0x0000008b098b7220 */ /* 0x040fe20000410000 */
[C---:B------:R-:W-:Y:S01]  /*aa00*/  FMUL.FTZ R134, R9.reuse, R134 ;  /* 0x0000008609867220 */ /* 0x040fe20000410000 */
[----:B------:R-:W-:Y:S01]  /*aa10*/  LOP3.LUT R4, R4, 0x20, RZ, 0xc0, !PT ;  /* 0x0000002004047812 */ /* 0x000fe200078ec0ff */
[----:B------:R-:W-:Y:S01]  /*aa20*/  FMUL.FTZ R9, R9, R135 ;  /* 0x0000008709097220 */ /* 0x000fe20000410000 */
[----:B------:R-:W-:Y:S01]  /*aa30*/  IMAD.IADD R11, R13, 0x1, -R11 ;  /* 0x000000010d0b7824 */ /* 0x000fe200078e0a0b */
[----:B------:R-:W-:Y:S01]  /*aa40*/  F2FP.F16.F32.PACK_AB R146, R147, R146 ;  /* 0x000000929392723e */ /* 0x000fe200000000ff */
[----:B------:R-:W-:Y:S01]  /*aa50*/  STS [R13], R144 ;  /* 0x000000900d007388 */ /* 0x000fe20000000800 */
[----:B------:R-:W-:Y:S01]  /*aa60*/  F2FP.F16.F32.PACK_AB R140, R141, R140 ;  /* 0x0000008c8d8c723e */ /* 0x000fe200000000ff */
[----:B------:R-:W-:Y:S01]  /*aa70*/  IMAD.IADD R25, R11, 0x1, -R4 ;  /* 0x000000010b197824 */ /* 0x000fe200078e0a04 */
[----:B------:R-:W-:Y:S01]  /*aa80*/  F2FP.F16.F32.PACK_AB R142, R143, R142 ;  /* 0x0000008e8f8e723e */ /* 0x000fe200000000ff */
[----:B------:R-:W-:Y:S01]  /*aa90*/  STS [R13+0x200], R146 ;  /* 0x000200920d007388 */ /* 0x000fe20000000800 */
[----:B------:R-:W-:-:S02]  /*aaa0*/  IADD3 R15, PT, PT, R13, -R4, RZ ;  /* 0x800000040d0f7210 */ /* 0x000fc40007ffe0ff */
[----:B------:R-:W-:Y:S02]  /*aab0*/  F2FP.F16.F32.PACK_AB R136, R137, R136 ;  /* 0x000000888988723e */ /* 0x000fe400000000ff */
[----:B------:R-:W-:Y:S01]  /*aac0*/  F2FP.F16.F32.PACK_AB R138, R139, R138 ;  /* 0x0000008a8b8a723e */ /* 0x000fe200000000ff */
[----:B------:R-:W-:Y:S01]  /*aad0*/  STS [R15+0x10], R140 ;  /* 0x0000108c0f007388 */ /* 0x000fe20000000800 */
[----:B------:R-:W-:Y:S02]  /*aae0*/  F2FP.F16.F32.PACK_AB R132, R133, R132 ;  /* 0x000000848584723e */ /* 0x000fe400000000ff */
[----:B------:R-:W-:Y:S01]  /*aaf0*/  F2FP.F16.F32.PACK_AB R134, R9, R134 ;  /* 0x000000860986723e */ /* 0x000fe200000000ff */
[----:B------:R1:W-:Y:S04]  /*ab00*/  STS [R15+0x210], R142 ;  /* 0x0002108e0f007388 */ /* 0x0003e80000000800 */
[----:B------:R-:W-:Y:S04]  /*ab10*/  STS [R11+0x20], R136 ;  /* 0x000020880b007388 */ /* 0x000fe80000000800 */
[----:B------:R-:W-:Y:S04]  /*ab20*/  STS [R11+0x220], R138 ;  /* 0x0002208a0b007388 */ /* 0x000fe80000000800 */
[----:B------:R-:W-:Y:S04]  /*ab30*/  STS [R25+0x30], R132 ;  /* 0x0000308419007388 */ /* 0x000fe80000000800 */
[----:B------:R2:W-:Y:S04]  /*ab40*/  STS [R25+0x230], R134 ;  /* 0x0002308619007388 */ /* 0x0005e80000000800 */
[----:B------:R-:W3:Y:S01]  /*ab50*/  LD.E.U8 R4, desc[UR4][R2.64+0x1c8] ;  /* 0x0001c80402047980 */ /* 0x000ee2000c101100 */
[----:B------:R-:W-:-:S03]  /*ab60*/  ISETP.NE.AND P0, PT, R229, -0x1, PT ;  /* 0xffffffffe500780c */ /* 0x000fc60003f05270 */
[----:B------:R-:W4:Y:S04]  /*ab70*/  LD.E.64 R22, desc[UR4][R2.64+0x88] ;  /* 0x0000880402167980 */ /* 0x000f28000c101b00 */
[----:B------:R1:W5:Y:S04]  /*ab80*/  LD.E.64 R20, desc[UR4][R2.64+0x90] ;  /* 0x0000900402147980 */ /* 0x000368000c101b00 */
[----:B------:R1:W5:Y:S04]  /*ab90*/  LD.E.64 R16, desc[UR4][R2.64+0xa0] ;  /* 0x0000a00402107980 */ /* 0x000368000c101b00 */
[----:B------:R-:W1:Y:S04]  /*aba0*/  @!P0 LD.E.64 R26, desc[UR4][R2.64+0x80] ;  /* 0x00008004021a8980 */ /* 0x000e68000c101b00 */
[----:B------:R1:W5:Y:S01]  /*abb0*/  LD.E.64 R18, desc[UR4][R2.64+0x70] ;  /* 0x0000700402127980 */ /* 0x000362000c101b00 */
[----:B---3--:R-:W-:-:S13]  /*abc0*/  ISETP.NE.AND P1, PT, R4, RZ, PT ;  /* 0x000000ff0400720c */ /* 0x008fda0003f25270 */
[----:B------:R-:W3:Y:S04]  /*abd0*/  @!P1 LD.E R12, desc[UR4][R2.64+0x60] ;  /* 0x00006004020c9980 */ /* 0x000ee8000c101900 */
[----:B------:R-:W3:Y:S01]  /*abe0*/  @!P1 LD.E R9, desc[UR4][R2.64+0xb4] ;  /* 0x0000b40402099980 */ /* 0x000ee2000c101900 */
[----:B-1----:R-:W-:-:S04]  /*abf0*/  @!P0 IMAD.WIDE.U32 R14, R26, R226, RZ ;  /* 0x000000e21a0e8225 */ /* 0x002fc800078e00ff */
[----:B------:R-:W-:Y:S02]  /*ac00*/  @!P0 IMAD R4, R27, R226, RZ ;  /* 0x000000e21b048224 */ /* 0x000fe400078e02ff */
[----:B------:R-:W-:Y:S01]  /*ac10*/  @!P0 IMAD.MOV.U32 R6, RZ, RZ, R14 ;  /* 0x000000ffff068224 */ /* 0x000fe200078e000e */
[----:B------:R-:W-:Y:S01]  /*ac20*/  LOP3.LUT R14, R5, 0x18, RZ, 0xc0, !PT ;  /* 0x00000018050e7812 */ /* 0x000fe200078ec0ff */
[-C--:B----4-:R-:W-:Y:S01]  /*ac30*/  @P0 IMAD R5, R23, R229.reuse, RZ ;  /* 0x000000e517050224 */ /* 0x090fe200078e02ff */
[----:B------:R-:W-:Y:S01]  /*ac40*/  @!P0 IADD3 R4, PT, PT, R15, R4, RZ ;  /* 0x000000040f048210 */ /* 0x000fe20007ffe0ff */
[----:B--2---:R-:W-:-:S04]  /*ac50*/  @P0 IMAD.WIDE.U32 R24, R22, R229, RZ ;  /* 0x000000e516180225 */ /* 0x004fc800078e00ff */
[----:B---3--:R-:W-:-:S04]  /*ac60*/  @!P1 IMAD R12, R226, R12, R225 ;  /* 0x0000000ce20c9224 */ /* 0x008fc800078e02e1 */
[----:B------:R-:W-:Y:S01]  /*ac70*/  @!P1 IMAD R9, R12, R9, RZ ;  /* 0x000000090c099224 */ /* 0x000fe200078e02ff */
[----:B------:R-:W-:Y:S06]  /*ac80*/  @!P1 BRA `(.L_x_530) ;  /* 0x0000000000149947 */ /* 0x000fec0003800000 */
[----:B------:R-:W2:Y:S04]  /*ac90*/  @!P0 LD.E R9, desc[UR4][R2.64+0xb4] ;  /* 0x0000b40402098980 */ /* 0x000ea8000c101900 */
[----:B------:R-:W3:Y:S01]  /*aca0*/  LD.E R12, desc[UR4][R2.64+0xd4] ;  /* 0x0000d404020c7980 */ /* 0x000ee2000c101900 */
[----:B--2---:R-:W-:Y:S02]  /*acb0*/  @!P0 IMAD R229, R226, R9, RZ ;  /* 0x00000009e2e58224 */ /* 0x004fe400078e02ff */
[----:B---3--:R-:W-:-:S05]  /*acc0*/  IMAD R12, R12, R225, RZ ;  /* 0x000000e10c0c7224 */ /* 0x008fca00078e02ff */
[----:B------:R-:W-:-:S07]  /*acd0*/  IADD3 R9, PT, PT, R12, R229, RZ ;  /* 0x000000e50c097210 */ /* 0x000fce0007ffe0ff */
.L_x_530:
[----:B------:R-:W-:Y:S01]  /*ace0*/  MOV R15, RZ ;  /* 0x000000ff000f7202 */ /* 0x000fe20000000f00 */
[-C--:B-----5:R-:W-:Y:S01]  /*acf0*/  IMAD R3, R21, R225.reuse, RZ ;  /* 0x000000e115037224 */ /* 0x0a0fe200078e02ff */
[----:B------:R-:W-:Y:S05]  /*ad00*/  WARPSYNC.ALL ;  /* 0x0000000000007948 */ /* 0x000fea0003800000 */
[----:B------:R-:W-:Y:S01]  /*ad10*/  IMAD.WIDE.U32 R26, R228, R22, R14 ;  /* 0x00000016e41a7225 */ /* 0x000fe200078e000e */
[----:B------:R-:W-:Y:S01]  /*ad20*/  BAR.SYNC.DEFER_BLOCKING 0x0 ;  /* 0x0000000000007b1d */ /* 0x000fe20000010000 */
[----:B------:R-:W-:Y:S02]  /*ad30*/  ISETP.GE.AND P1, PT, R230, R218, PT ;  /* 0x000000dae600720c */ /* 0x000fe40003f26270 */
[----:B------:R-:W-:Y:S01]  /*ad40*/  IMAD R2, R23, R228, RZ ;  /* 0x000000e417027224 */ /* 0x000fe200078e02ff */
[----:B------:R-:W-:Y:S01]  /*ad50*/  @P0 MOV R6, R24 ;  /* 0x0000001800060202 */ /* 0x000fe20000000f00 */
[----:B------:R-:W-:Y:S01]  /*ad60*/  IMAD.WIDE.U32 R20, R20, R225, RZ ;  /* 0x000000e114147225 */ /* 0x000fe200078e00ff */
[----:B------:R-:W1:Y:S01]  /*ad70*/  @P4 MUFU.LG2 R8, R8 ;  /* 0x0000000800084308 */ /* 0x000e620000000c00 */
[----:B------:R-:W-:Y:S01]  /*ad80*/  LOP3.LUT P5, RZ, R215, 0x3, RZ, 0xc0, !PT ;  /* 0x00000003d7ff7812 */ /* 0x000fe200078ac0ff */
[----:B------:R-:W-:Y:S01]  /*ad90*/  BSSY.RECONVERGENT B0, `(.L_x_531) ;  /* 0x0000024000007945 */ /* 0x000fe20003800200 */
[----:B------:R-:W-:Y:S01]  /*ada0*/  @P0 IMAD.IADD R4, R25, 0x1, R5 ;  /* 0x0000000119040824 */ /* 0x000fe200078e0205 */
[----:B------:R-:W-:Y:S01]  /*adb0*/  IADD3 R5, PT, PT, R27, R2, RZ ;  /* 0x000000021b057210 */ /* 0x000fe20007ffe0ff */
[----:B------:R-:W-:Y:S01]  /*adc0*/  IMAD.IADD R3, R21, 0x1, R3 ;  /* 0x0000000115037824 */ /* 0x000fe200078e0203 */
[----:B------:R-:W-:-:S02]  /*add0*/  IADD3 R26, P2, P0, R20, R26, R6 ;  /* 0x0000001a141a7210 */ /* 0x000fc4000785e006 */
[----:B------:R-:W2:Y:S01]  /*ade0*/  @P3 MUFU.LG2 R10, R10 ;  /* 0x0000000a000a3308 */ /* 0x000ea20000000c00 */
[----:B------:R-:W-:Y:S02]  /*adf0*/  MOV R2, 0x7f800000 ;  /* 0x7f80000000027802 */ /* 0x000fe40000000f00 */
[----:B------:R-:W-:Y:S01]  /*ae00*/  IADD3.X R27, PT, PT, R3, R5, R4, P2, P0 ;  /* 0x00000005031b7210 */ /* 0x000fe200017e0404 */
[----:B------:R-:W-:Y:S01]  /*ae10*/  @!P1 IMAD R5, R23, R230, RZ ;  /* 0x000000e617059224 */ /* 0x000fe200078e02ff */
[C---:B------:R-:W-:Y:S01]  /*ae20*/  IADD3 R3, PT, PT, R230.reuse, 0x20, RZ ;  /* 0x00000020e6037810 */ /* 0x040fe20007ffe0ff */
[----:B------:R-:W-:-:S03]  /*ae30*/  @!P1 IMAD.WIDE.U32 R24, R230, R22, R26 ;  /* 0x00000016e6189225 */ /* 0x000fc600078e001a */
[----:B------:R-:W-:Y:S01]  /*ae40*/  ISETP.GE.AND P0, PT, R3, R218, PT ;  /* 0x000000da0300720c */ /* 0x000fe20003f06270 */
[----:B-1----:R-:W-:Y:S01]  /*ae50*/  @P4 FMUL.FTZ R8, R8, 0.69314718246459960938 ;  /* 0x3f31721808084820 */ /* 0x002fe20000410000 */
[----:B------:R1:W3:Y:S01]  /*ae60*/  LDS.128 R12, [R227] ;  /* 0x00000000e30c7984 */ /* 0x0002e20000000c00 */
[----:B------:R-:W-:Y:S01]  /*ae70*/  IMAD.MOV.U32 R3, RZ, RZ, 0x7f800000 ;  /* 0x7f800000ff037424 */ /* 0x000fe200078e00ff */
[----:B------:R-:W-:Y:S01]  /*ae80*/  @!P1 IADD3 R5, PT, PT, R25, R5, RZ ;  /* 0x0000000519059210 */ /* 0x000fe20007ffe0ff */
[----:B------:R-:W-:Y:S01]  /*ae90*/  @P4 FFMA.FTZ R3, R7, R148, R8 ;  /* 0x0000009407034223 */ /* 0x000fe20000010008 */
[----:B------:R-:W-:Y:S01]  /*aea0*/  @!P1 LEA R20, P2, R24, R18, 0x1 ;  /* 0x0000001218149211 */ /* 0x000fe200078408ff */
[----:B--2---:R-:W-:-:S03]  /*aeb0*/  @P3 FMUL.FTZ R11, R10, 0.69314718246459960938 ;  /* 0x3f3172180a0b3820 */ /* 0x004fc60000410000 */
[----:B------:R-:W-:Y:S01]  /*aec0*/  @!P1 LEA.HI.X R21, R24, R19, R5, 0x1, P2 ;  /* 0x0000001318159211 */ /* 0x000fe200010f0c05 */
[----:B------:R-:W-:Y:S02]  /*aed0*/  @P3 FFMA.FTZ R2, R7, R0, R11 ;  /* 0x0000000007023223 */ /* 0x000fe4000001000b */
[----:B------:R1:W2:Y:S01]  /*aee0*/  LDS.128 R4, [R227+0x800] ;  /* 0x00080000e3047984 */ /* 0x0002a20000000c00 */
[----:B------:R-:W-:Y:S05]  /*aef0*/  @P5 BRA `(.L_x_532) ;  /* 0x0000000000345947 */ /* 0x000fea0003800000 */
[----:B------:R-:W-:Y:S01]  /*af00*/  SHF.R.U32.HI R215, RZ, 0x1, R215 ;  /* 0x00000001ffd77819 */ /* 0x000fe200000116d7 */
[----:B------:R-:W-:-:S03]  /*af10*/  IMAD.IADD R228, R228, 0x1, R9 ;  /* 0x00000001e4e47824 */ /* 0x000fc600078e0209 */
[----:B------:R-:W-:-:S04]  /*af20*/  LOP3.LUT R11, R215, 0x30, RZ, 0xc0, !PT ;  /* 0x00000030d70b7812 */ /* 0x000fc800078ec0ff */
[----:B------:R-:W-:-:S04]  /*af30*/  LOP3.LUT R11, R11, 0x7, R230, 0xf8, !PT ;  /* 0x000000070b0b7812 */ /* 0x000fc800078ef8e6 */
[C---:B------:R-:W-:Y:S01]  /*af40*/  IADD3 R9, P2, PT, R228.reuse, R11, RZ ;  /* 0x0000000be4097210 */ /* 0x040fe20007f5e0ff */
[C---:B------:R-:W-:Y:S01]  /*af50*/  VIADD R25, R11.reuse, 0x8 ;  /* 0x000000080b197836 */ /* 0x040fe20000000000 */
[-C--:B------:R-:W-:Y:S02]  /*af60*/  ISETP.GE.AND P4, PT, R11, R218.reuse, PT ;  /* 0x000000da0b00720c */ /* 0x080fe40003f86270 */
[----:B------:R-:W-:Y:S02]  /*af70*/  LEA.HI.X.SX32 R228, R228, RZ, 0x1, P2 ;  /* 0x000000ffe4e47211 */ /* 0x000fe400010f0eff */
[----:B------:R-:W-:Y:S02]  /*af80*/  ISETP.GE.AND P3, PT, R25, R218, PT ;  /* 0x000000da1900720c */ /* 0x000fe40003f66270 */
[----:B------:R-:W-:-:S04]  /*af90*/  LEA R8, P2, R9, R16, 0x2 ;  /* 0x0000001009087211 */ /* 0x000fc800078410ff */
[----:B------:R-:W-:-:S05]  /*afa0*/  LEA.HI.X R9, R9, R17, R228, 0x2, P2 ;  /* 0x0000001109097211 */ /* 0x000fca00010f14e4 */
[----:B------:R4:W-:Y:S04]  /*afb0*/  @!P4 ST.E desc[UR4][R8.64], R3 ;  /* 0x000000030800c985 */ /* 0x0009e8000c101904 */
[----:B------:R4:W-:Y:S02]  /*afc0*/  @!P3 ST.E desc[UR4][R8.64+0x20], R2 ;  /* 0x000020020800b985 */ /* 0x0009e4000c101904 */
.L_x_532:
[----:B------:R-:W-:Y:S05]  /*afd0*/  BSYNC.RECONVERGENT B0 ;  /* 0x0000000000007941 */ /* 0x000fea0003800200 */
.L_x_531:
[----:B------:R-:W-:Y:S01]  /*afe0*/  MOV R225, 0x0 ;  /* 0x0000000000e17802 */ /* 0x000fe20000000f00 */
[----:B---3--:R1:W-:Y:S03]  /*aff0*/  @!P1 ST.E.128 desc[UR4][R20.64], R12 ;  /* 0x0000000c14009985 */ /* 0x0083e6000c101d04 */
[----:B-12-4-:R-:W-:Y:S05]  /*b000*/  @P0 RET.REL.NODEC R224 `(_ZN5flash24flash_fwd_splitkv_kernelI23Flash_fwd_kernel_traitsILi32ELi64ELi256ELi4ELb0ELb0EN7cutlass6half_tE19Flash_kernel_traitsILi32ELi64ELi256ELi4ES3_EELb0ELb0ELb0ELb0ELb1ELb0ELb0ELb0EEEvNS_16Flash_fwd_paramsE) ;  /* 0xffffff4ce0fc0950 */ /* 0x016fea0003c3ffff */
[----:B------:R-:W-:Y:S01]  /*b010*/  IADD3 R231, P0, PT, R230, 0x20, RZ ;  /* 0x00000020e6e77810 */ /* 0x000fe20007f1e0ff */
[----:B------:R-:W-:Y:S01]  /*b020*/  IMAD.MOV.U32 R9, RZ, RZ, R27 ;  /* 0x000000ffff097224 */ /* 0x000fe200078e001b */
[----:B------:R-:W-:Y:S01]  /*b030*/  MOV R8, R26 ;  /* 0x0000001a00087202 */ /* 0x000fe20000000f00 */
[----:B------:R-:W-:Y:S01]  /*b040*/  IMAD.MOV.U32 R225, RZ, RZ, 0x0 ;  /* 0x00000000ffe17424 */ /* 0x000fe200078e00ff */
[----:B------:R-:W-:-:S03]  /*b050*/  IADD3.X R3, PT, PT, RZ, RZ, RZ, P0, !PT ;  /* 0x000000ffff037210 */ /* 0x000fc600007fe4ff */
[----:B------:R-:W-:-:S04]  /*b060*/  IMAD.WIDE.U32 R8, R22, R231, R8 ;  /* 0x000000e716087225 */ /* 0x000fc800078e0008 */
[----:B------:R-:W-:Y:S01]  /*b070*/  IMAD R3, R3, R22, RZ ;  /* 0x0000001603037224 */ /* 0x000fe200078e02ff */
[----:B------:R-:W-:-:S03]  /*b080*/  LEA R2, P0, R8, R18, 0x1 ;  /* 0x0000001208027211 */ /* 0x000fc600078008ff */
[----:B------:R-:W-:-:S05]  /*b090*/  IMAD R3, R23, R231, R3 ;  /* 0x000000e717037224 */ /* 0x000fca00078e0203 */
[----:B------:R-:W-:-:S04]  /*b0a0*/  IADD3 R3, PT, PT, R9, R3, RZ ;  /* 0x0000000309037210 */ /* 0x000fc80007ffe0ff */
[----:B------:R-:W-:-:S05]  /*b0b0*/  LEA.HI.X R3, R8, R19, R3, 0x1, P0 ;  /* 0x0000001308037211 */ /* 0x000fca00000f0c03 */
[----:B------:R1:W-:Y:S02]  /*b0c0*/  ST.E.128 desc[UR4][R2.64], R4 ;  /* 0x0000000402007985 */ /* 0x0003e4000c101d04 */
[----:B-1----:R-:W-:Y:S05]  /*b0d0*/  RET.REL.NODEC R224 `(_ZN5flash24flash_fwd_splitkv_kernelI23Flash_fwd_kernel_traitsILi32ELi64ELi256ELi4ELb0ELb0EN7cutlass6half_tE19Flash_kernel_traitsILi32ELi64ELi256ELi4ES3_EELb0ELb0ELb0ELb0ELb1ELb0ELb0ELb0EEEvNS_16Flash_fwd_paramsE) ;  /* 0xffffff4ce0c87950 */ /* 0x002fea0003c3ffff */
.L_x_529:
[----:B------:R-:W-:Y:S01]  /*b0e0*/  MOV R5, 0x2 ;  /* 0x0000000200057802 */ /* 0x000fe20000000f00 */
[----:B------:R-:W-:Y:S01]  /*b0f0*/  IMAD.MOV.U32 R4, RZ, RZ, 0x1f ;  /* 0x0000001fff047424 */ /* 0x000fe200078e00ff */
[----:B------:R-:W-:-:S07]  /*b100*/  MOV R6, 0xffffffff ;  /* 0xffffffff00067802 */ /* 0x000fce0000000f00 */
[----:B-1---5:R-:W-:Y:S05]  /*b110*/  WARPSYNC.COLLECTIVE R6, `(.L_x_533) ;  /* 0x0000000006087348 */ /* 0x022fea0003c00000 */
[----:B------:R2:W3:Y:S02]  /*b120*/  SHFL.BFLY P0, R11, R241, R5, R4 ;  /* 0x0c000005f10b7389 */ /* 0x0004e40000000004 */
[----:B-123-5:R-:W-:Y:S05]  /*b130*/  ENDCOLLECTIVE ;  /* 0x000000000000791b */ /* 0x02efea0003800000 */
.L_x_533:
[----:B------:R-:W-:Y:S02]  /*b140*/  IMAD.MOV.U32 R8, RZ, RZ, R11 ;  /* 0x000000ffff087224 */ /* 0x000fe400078e000b */
[----:B------:R-:W-:Y:S02]  /*b150*/  IMAD.MOV.U32 R5, RZ, RZ, 0x1 ;  /* 0x00000001ff057424 */ /* 0x000fe400078e00ff */
[----:B------:R-:W-:-:S05]  /*b160*/  FADD.FTZ R9, R8, R241 ;  /* 0x000000f108097221 */ /* 0x000fca0000010000 */
[----:B------:R-:W-:-:S07]  /*b170*/  MOV R241, R9 ;  /* 0x0000000900f17202 */ /* 0x000fce0000000f00 */
[----:B------:R-:W-:Y:S05]  /*b180*/  WARPSYNC.COLLECTIVE R6, `(.L_x_534) ;  /* 0x0000000006087348 */ /* 0x000fea0003c00000 */
[----:B------:R1:W2:Y:S02]  /*b190*/  SHFL.BFLY P0, R11, R241, R5, R4 ;  /* 0x0c000005f10b7389 */ /* 0x0002a40000000004 */
[----:B-12---:R-:W-:Y:S05]  /*b1a0*/  ENDCOLLECTIVE ;  /* 0x000000000000791b */ /* 0x006fea0003800000 */
.L_x_534:
[----:B------:R-:W-:Y:S01]  /*b1b0*/  MOV R241, R244 ;  /* 0x000000f400f17202 */ /* 0x000fe20000000f00 */
[----:B------:R-:W-:Y:S01]  /*b1c0*/  IMAD.MOV.U32 R5, RZ, RZ, 0x2 ;  /* 0x00000002ff057424 */ /* 0x000fe200078e00ff */
[----:B------:R-:W-:-:S07]  /*b1d0*/  MOV R8, R11 ;  /* 0x0000000b00087202 */ /* 0x000fce0000000f00 */
[----:B------:R-:W-:Y:S05]  /*b1e0*/  WARPSYNC.COLLECTIVE R6, `(.L_x_535) ;  /* 0x0000000006087348 */ /* 0x000fea0003c00000 */
[----:B------:R1:W2:Y:S02]  /*b1f0*/  SHFL.BFLY P0, R11, R241, R5, R4 ;  /* 0x0c000005f10b7389 */ /* 0x0002a40000000004 */
[----:B-12---:R-:W-:Y:S05]  /*b200*/  ENDCOLLECTIVE ;  /* 0x000000000000791b */ /* 0x006fea0003800000 */
.L_x_535:
[----:B------:R-:W-:Y:S01]  /*b210*/  FADD.FTZ R8, R9, R8 ;  /* 0x0000000809087221 */ /* 0x000fe20000010000 */
[----:B------:R-:W-:Y:S01]  /*b220*/  FADD.FTZ R10, R11, R244 ;  /* 0x000000f40b0a7221 */ /* 0x000fe20000010000 */
[----:B------:R-:W-:-:S04]  /*b230*/  MOV R5, 0x1 ;  /* 0x0000000100057802 */ /* 0x000fc80000000f00 */
[----:B------:R-:W-:-:S07]  /*b240*/  MOV R241, R10 ;  /* 0x0000000a00f17202 */ /* 0x000fce0000000f00 */
[----:B------:R-:W-:Y:S05]  /*b250*/  WARPSYNC.COLLECTIVE R6, `(.L_x_536) ;  /* 0x0000000006087348 */ /* 0x000fea0003c00000 */
[----:B------:R1:W2:Y:S02]  /*b260*/  SHFL.BFLY P0, R11, R241, R5, R4 ;  /* 0x0c000005f10b7389 */ /* 0x0002a40000000004 */
[----:B-12---:R-:W-:Y:S05]  /*b270*/  ENDCOLLECTIVE ;  /* 0x000000000000791b */ /* 0x006fea0003800000 */
.L_x_536:
[----:B------:R-:W-:Y:S05]  /*b280*/  BRA `(.L_x_537) ;  /* 0xfffffff400487947 */ /* 0x000fea000383ffff */
.L_x_538:
        /* <DEDUP_REMOVED lines=15> */
.L_x_10222:


//--------------------- .text._ZN5flash24flash_fwd_splitkv_kernelI23Flash_fwd_kernel_traitsILi32ELi64ELi256ELi4ELb0ELb0EN7cutlass6half_tE19Flash_kernel_traitsILi32ELi64ELi256ELi4ES3_EELb0ELb0ELb0ELb0ELb1ELb1ELb0ELb0EEEvNS_16Flash_fwd_paramsE --------------------------
	.section	.text._ZN5flash24flash_fwd_splitkv_kernelI23Flash_fwd_kernel_traitsILi32ELi64ELi256ELi4ELb0ELb0EN7cutlass6half_tE19Flash_kernel_traitsILi32ELi64ELi256ELi4ES3_EELb0ELb0ELb0ELb0ELb1ELb1ELb0ELb0EEEvNS_16Flash_fwd_paramsE,"ax",@progbits
	.align	128
        .global         _ZN5flash24flash_fwd_splitkv_kernelI23Flash_fwd_kernel_traitsILi32ELi64ELi256ELi4ELb0ELb0EN7cutlass6half_tE19Flash_kernel_traitsILi32ELi64ELi256ELi4ES3_EELb0ELb0ELb0ELb0ELb1ELb1ELb0ELb0EEEvNS_16Flash_fwd_paramsE
        .type           _ZN5flash24flash_fwd_splitkv_kernelI23Flash_fwd_kernel_traitsILi32ELi64ELi256ELi4ELb0ELb0EN7cutlass6half_tE19Flash_kernel_traitsILi32ELi64ELi256ELi4ES3_EELb0ELb0ELb0ELb0ELb1ELb1ELb0ELb0EEEvNS_16Flash_fwd_paramsE,@function
        .size           _ZN5flash24flash_fwd_splitkv_kernelI23Flash_fwd_kernel_traitsILi32ELi64ELi256ELi4ELb0ELb0EN7cutlass6half_tE19Flash_kernel_traitsILi32ELi64ELi256ELi4ES3_EELb0ELb0ELb0ELb0ELb1ELb1ELb0ELb0EEEvNS_16Flash_fwd_paramsE,(.L_x_10223 - _ZN5flash24flash_fwd_splitkv_kernelI23Flash_fwd_kernel_traitsILi32ELi64ELi256ELi4ELb0ELb0EN7cutlass6half_tE19Flash_kernel_traitsILi32ELi64ELi256ELi4ES3_EELb0ELb0ELb0ELb0ELb1ELb1ELb0ELb0EEEvNS_16Flash_fwd_paramsE)
        .other          _ZN5flash24flash_fwd_splitkv_kernelI23Flash_fwd_kernel_traitsILi32ELi64ELi256ELi4ELb0ELb0EN7cutlass6half_tE19Flash_kernel_traitsILi32ELi64ELi256ELi4ES3_EELb0ELb0ELb0ELb0ELb1ELb1ELb0ELb0EEEvNS_16Flash_fwd_paramsE,@"STO_CUDA_ENTRY STV_DEFAULT"
_ZN5flash24flash_fwd_splitkv_kernelI23Flash_fwd_kernel_traitsILi32ELi64ELi256ELi4ELb0ELb0EN7cutlass6half_tE19Flash_kernel_traitsILi32ELi64ELi256ELi4ES3_EELb0ELb0ELb0ELb0ELb1ELb1ELb0ELb0EEEvNS_16Flash_fwd_paramsE:
.text._ZN5flash24flash_fwd_splitkv_kernelI23Flash_fwd_kernel_traitsILi32ELi64ELi256ELi4ELb0ELb0EN7cutlass6half_tE19Flash_kernel_traitsILi32ELi64ELi256ELi4ES3_EELb0ELb0ELb0ELb0ELb1ELb1ELb0ELb0EEEvNS_16Flash_fwd_paramsE:
[----:B------:R-:W1:Y:S01]  /*0000*/  LDC R1, c[0x0][0x37c] ;  /* 0x0000df00ff017b82 */ /* 0x000e620000000800 */
[----:B------:R-:W2:Y:S07]  /*0010*/  S2R R19, SR_CTAID.X ;  /* 0x0000000000137919 */ /* 0x000eae0000002500 */
[----:B------:R-:W3:Y:S01]  /*0020*/  LDC.64 R2, c[0x0][0x348] ;  /* 0x0000d200ff027b82 */ /* 0x000ee20000000a00 */
[----:B------:R-:W-:Y:S01]  /*0030*/  BSSY.RECONVERGENT B2, `(.L_x_539) ;  /* 0x0000006000027945 */ /* 0x000fe20003800200 */
[----:B-1----:R-:W-:Y:S01]  /*0040*/  IADD3 R1, PT, PT, R1, -0x38, RZ ;  /* 0xffffffc801017810 */ /* 0x002fe20007ffe0ff */
[----:B------:R-:W1:Y:S01]  /*0050*/  S2R R240, SR_CTAID.Y ;  /* 0x0000000000f07919 */ /* 0x000e620000002600 */
[----:B------:R-:W-:Y:S01]  /*0060*/  MOV R238, 0x90 ;  /* 0x0000009000ee7802 */ /* 0x000fe20000000f00 */
[----:B--2---:R-:W4:Y:S06]  /*0070*/  S2R R239, SR_CTAID.Z ;  /* 0x0000000000ef7919 */ /* 0x004f2c0000002700 */
[----:B-1-34-:R-:W-:Y:S05]  /*0080*/  CALL.REL.NOINC `($_ZN5flash24flash_fwd_splitkv_kernelI23Flash_fwd_kernel_traitsILi32ELi64ELi256ELi4ELb0ELb0EN7cutlass6half_tE19Flash_kernel_traitsILi32ELi64ELi256ELi4ES3_EELb0ELb0ELb0ELb0ELb1ELb1ELb0ELb0EEEvNS_16Flash_fwd_paramsE$_ZN5flash30compute_attn_1rowblock_splitkvI23Flash_fwd_kernel_traitsILi32ELi64ELi256ELi4ELb0ELb0EN7cutlass6half_tE19Flash_kernel_traitsILi32ELi64ELi256ELi4ES3_EELb0ELb0ELb0ELb0ELb1ELb1ELb0ELb0ENS_16Flash_fwd_paramsEEEvRKT8_iiiii) ;  /* 0x0000000000087944 */ /* 0x01afea0003c00000 */
[----:B------:R-:W-:Y:S05]  /*0090*/  BSYNC.RECONVERGENT B2 ;  /* 0x0000000000027941 */ /* 0x000fea0003800200 */
.L_x_539:
[----:B------:R-:W-:Y:S05]  /*00a0*/  EXIT ;  /* 0x000000000000794d */ /* 0x000fea0003800000 */
        .type           $_ZN5flash24flash_fwd_splitkv_kernelI23Flash_fwd_kernel_traitsILi32ELi64ELi256ELi4ELb0ELb0EN7cutlass6half_tE19Flash_kernel_traitsILi32ELi64ELi256ELi4ES3_EELb0ELb0ELb0ELb0ELb1ELb1ELb0ELb0EEEvNS_16Flash_fwd_paramsE$_ZN5flash30compute_attn_1rowblock_splitkvI23Flash_fwd_kernel_traitsILi32ELi64ELi256ELi4ELb0ELb0EN7cutlass6half_tE19Flash_kernel_traitsILi32ELi64ELi256ELi4ES3_EELb0ELb0ELb0ELb0ELb1ELb1ELb0ELb0ENS_16Flash_fwd_paramsEEEvRKT8_iiiii,@function
        .size           $_ZN5flash24flash_fwd_splitkv_kernelI23Flash_fwd_kernel_traitsILi32ELi64ELi256ELi4ELb0ELb0EN7cutlass6half_tE19Flash_kernel_traitsILi32ELi64ELi256ELi4ES3_EELb0ELb0ELb0ELb0ELb1ELb1ELb0ELb0EEEvNS_16Flash_fwd_paramsE$_ZN5flash30compute_attn_1rowblock_splitkvI23Flash_fwd_kernel_traitsILi32ELi64ELi256ELi4ELb0ELb0EN7cutlass6half_tE19Flash_kernel_traitsILi32ELi64ELi256ELi4ES3_EELb0ELb0ELb0ELb0ELb1ELb1ELb0ELb0ENS_16Flash_fwd_paramsEEEvRKT8_iiiii,(.L_x_10223 - $_ZN5flash24flash_fwd_splitkv_kernelI23Flash_fwd_kernel_traitsILi32ELi64ELi256ELi4ELb0ELb0EN7cutlass6half_tE19Flash_kernel_traitsILi32ELi64ELi256ELi4ES3_EELb0ELb0ELb0ELb0ELb1ELb1ELb0ELb0EEEvNS_16Flash_fwd_paramsE$_ZN5flash30compute_attn_1rowblock_splitkvI23Flash_fwd_kernel_traitsILi32ELi64ELi256ELi4ELb0ELb0EN7cutlass6half_tE19Flash_kernel_traitsILi32ELi64ELi256ELi4ES3_EELb0ELb0ELb0ELb0ELb1ELb1ELb0ELb0ENS_16Flash_fwd_paramsEEEvRKT8_iiiii)
$_ZN5flash24flash_fwd_splitkv_kernelI23Flash_fwd_kernel_traitsILi32ELi64ELi256ELi4ELb0ELb0EN7cutlass6half_tE19Flash_kernel_traitsILi32ELi64ELi256ELi4ES3_EELb0ELb0ELb0ELb0ELb1ELb1ELb0ELb0EEEvNS_16Flash_fwd_paramsE$_ZN5flash30compute_attn_1rowblock_splitkvI23Flash_fwd_kernel_traitsILi32ELi64ELi256ELi4ELb0ELb0EN7cutlass6half_tE19Flash_kernel_traitsILi32ELi64ELi256ELi4ES3_EELb0ELb0ELb0ELb0ELb1ELb1ELb0ELb0ENS_16Flash_fwd_paramsEEEvRKT8_iiiii:
[----:B------:R-:W1:Y:S02]  /*00b0*/  LDCU.64 UR4, c[0x0][0x358] ;  /* 0x00006b00ff0477ac */ /* 0x000e640008000a00 */
[----:B-1----:R-:W2:Y:S04]  /*00c0*/  LD.E.64 R6, desc[UR4][R2.64+0xf0] ;  /* 0x0000f00402067980 */ /* 0x002ea8000c101b00 */
[----:B------:R-:W3:Y:S04]  /*00d0*/  LD.E.64 R22, desc[UR4][R2.64+0xe0] ;  /* 0x0000e00402167980 */ /* 0x000ee8000c101b00 */
[----:B------:R-:W4:Y:S01]  /*00e0*/  LD.E.64 R12, desc[UR4][R2.64+0xe8] ;  /* 0x0000e804020c7980 */ /* 0x000f22000c101b00 */
[----:B------:R-:W-:-:S03]  /*00f0*/  IMAD.SHL.U32 R4, R240, 0x4, RZ ;  /* 0x00000004f0047824 */ /* 0x000fc600078e00ff */
[----:B------:R-:W4:Y:S01]  /*0100*/  LD.E.64 R8, desc[UR4][R2.64+0xf8] ;  /* 0x0000f80402087980 */ /* 0x000f22000c101b00 */
[----:B--2---:R-:W-:Y:S02]  /*0110*/  ISETP.NE.U32.AND P1, PT, R6, RZ, PT ;  /* 0x000000ff0600720c */ /* 0x004fe40003f25070 */
[----:B---3--:R-:W-:Y:S02]  /*0120*/  ISETP.NE.U32.AND P4, PT, R22, RZ, PT ;  /* 0x000000ff1600720c */ /* 0x008fe40003f85070 */
[----:B------:R-:W-:Y:S02]  /*0130*/  ISETP.NE.AND.EX P1, PT, R7, RZ, PT, P1 ;  /* 0x000000ff0700720c */ /* 0x000fe40003f25310 */
[----:B----4-:R-:W-:Y:S02]  /*0140*/  ISETP.NE.U32.AND P3, PT, R12, RZ, PT ;  /* 0x000000ff0c00720c */ /* 0x010fe40003f65070 */
[----:B------:R-:W-:Y:S02]  /*0150*/  ISETP.NE.AND.EX P4, PT, R23, RZ, PT, P4 ;  /* 0x000000ff1700720c */ /* 0x000fe40003f85340 */
[----:B------:R-:W-:-:S02]  /*0160*/  ISETP.NE.AND.EX P3, PT, R13, RZ, PT, P3 ;  /* 0x000000ff0d00720c */ /* 0x000fc40003f65330 */
[----:B------:R-:W-:-:S04]  /*0170*/  ISETP.NE.U32.AND P2, PT, R22, RZ, PT ;  /* 0x000000ff1600720c */ /* 0x000fc80003f45070 */
[----:B------:R-:W-:Y:S01]  /*0180*/  ISETP.NE.AND.EX P2, PT, R23, RZ, PT, P2 ;  /* 0x000000ff1700720c */ /* 0x000fe20003f45320 */
[----:B------:R-:W-:Y:S01]  /*0190*/  IMAD.WIDE.U32 R22, R240, 0x4, R22 ;  /* 0x00000004f0167825 */ /* 0x000fe200078e0016 */
[----:B------:R-:W-:-:S03]  /*01a0*/  @P1 IADD3 R20, P0, PT, R6, R4, RZ ;  /* 0x0000000406141210 */ /* 0x000fc60007f1e0ff */
[----:B------:R1:W5:Y:S04]  /*01b0*/  @!P4 LD.E R15, desc[UR4][R2.64+0xb4] ;  /* 0x0000b404020fc980 */ /* 0x000368000c101900 */
[----:B------:R1:W5:Y:S04]  /*01c0*/  @P4 LD.E R6, desc[UR4][R22.64+0x4] ;  /* 0x0000040416064980 */ /* 0x000368000c101900 */
[----:B------:R1:W5:Y:S01]  /*01d0*/  @!P3 LD.E R5, desc[UR4][R2.64+0xb8] ;  /* 0x0000b8040205b980 */ /* 0x000362000c101900 */
[----:B------:R-:W-:Y:S01]  /*01e0*/  IMAD.MOV.U32 R243, RZ, RZ, -0x1 ;  /* 0xfffffffffff37424 */ /* 0x000fe200078e00ff */
[----:B------:R-:W-:-:S05]  /*01f0*/  SHF.R.U32.HI R0, RZ, 0x1e, R240 ;  /* 0x0000001eff007819 */ /* 0x000fca00000116f0 */
[----:B------:R1:W5:Y:S01]  /*0200*/  @P2 LD.E R243, desc[UR4][R22.64] ;  /* 0x0000000416f32980 */ /* 0x000362000c101900 */
[----:B------:R-:W-:Y:S01]  /*0210*/  ISETP.NE.U32.AND P2, PT, R12, RZ, PT ;  /* 0x000000ff0c00720c */ /* 0x000fe20003f45070 */
[----:B------:R-:W-:-:S03]  /*0220*/  IMAD.MOV.U32 R10, RZ, RZ, RZ ;  /* 0x000000ffff0a7224 */ /* 0x000fc600078e00ff */
[----:B------:R-:W-:Y:S01]  /*0230*/  ISETP.NE.AND.EX P2, PT, R13, RZ, PT, P2 ;  /* 0x000000ff0d00720c */ /* 0x000fe20003f45320 */
[----:B------:R-:W-:Y:S01]  /*0240*/  @P1 IMAD.X R21, R7, 0x1, R0, P0 ;  /* 0x0000000107151824 */ /* 0x000fe200000e0600 */
[----:B------:R-:W-:Y:S01]  /*0250*/  ISETP.NE.U32.AND P0, PT, R8, RZ, PT ;  /* 0x000000ff0800720c */ /* 0x000fe20003f05070 */
[----:B------:R-:W-:Y:S03]  /*0260*/  BSSY.RECONVERGENT B0, `(.L_x_540) ;  /* 0x000000b000007945 */ /* 0x000fe60003800200 */
[----:B------:R1:W5:Y:S01]  /*0270*/  @P1 LD.E R10, desc[UR4][R20.64] ;  /* 0x00000004140a1980 */ /* 0x000362000c101900 */
[----:B------:R-:W-:Y:S01]  /*0280*/  IADD3 R16, P1, PT, R12, R4, RZ ;  /* 0x000000040c107210 */ /* 0x000fe20007f3e0ff */
[----:B------:R-:W-:Y:S01]  /*0290*/  IMAD.MOV.U32 R11, RZ, RZ, -0x1 ;  /* 0xffffffffff0b7424 */ /* 0x000fe200078e00ff */
[----:B------:R-:W-:-:S03]  /*02a0*/  ISETP.NE.AND.EX P0, PT, R9, RZ, PT, P0 ;  /* 0x000000ff0900720c */ /* 0x000fc60003f05300 */
[----:B------:R-:W-:Y:S01]  /*02b0*/  IMAD.X R17, R13, 0x1, R0, P1 ;  /* 0x000000010d117824 */ /* 0x000fe200008e0600 */
[----:B------:R-:W-:Y:S09]  /*02c0*/  @!P2 BRA `(.L_x_541) ;  /* 0x000000000010a947 */ /* 0x000ff20003800000 */
[----:B------:R-:W2:Y:S02]  /*02d0*/  LD.E.U8 R7, desc[UR4][R2.64+0x1b2] ;  /* 0x0001b20402077980 */ /* 0x000ea4000c101100 */
[----:B--2---:R-:W-:-:S13]  /*02e0*/  ISETP.NE.AND P1, PT, R7, RZ, PT ;  /* 0x000000ff0700720c */ /* 0x004fda0003f25270 */
[----:B------:R-:W-:Y:S05]  /*02f0*/  @!P1 BRA `(.L_x_541) ;  /* 0x0000000000049947 */ /* 0x000fea0003800000 */
[----:B------:R2:W5:Y:S02]  /*0300*/  LD.E R11, desc[UR4][R16.64] ;  /* 0x00000004100b7980 */ /* 0x000564000c101900 */
.L_x_541:
[----:B------:R-:W-:Y:S05]  /*0310*/  BSYNC.RECONVERGENT B0 ;  /* 0x0000000000007941 */ /* 0x000fea0003800200 */
.L_x_540:
[----:B------:R-:W-:Y:S04]  /*0320*/  BSSY.RECONVERGENT B0, `(.L_x_542) ;  /* 0x0000007000007945 */ /* 0x000fe80003800200 */
[----:B------:R-:W-:Y:S05]  /*0330*/  @!P3 BRA `(.L_x_543) ;  /* 0x000000000014b947 */ /* 0x000fea0003800000 */
[----:B-----5:R-:W3:Y:S02]  /*0340*/  LD.E.U8 R5, desc[UR4][R2.64+0x1b2] ;  /* 0x0001b20402057980 */ /* 0x020ee4000c101100 */
[----:B---3--:R-:W-:-:S13]  /*0350*/  ISETP.NE.AND P1, PT, R5, RZ, PT ;  /* 0x000000ff0500720c */ /* 0x008fda0003f25270 */
[----:B------:R-:W3:Y:S02]  /*0360*/  @P1 LD.E R12, desc[UR4][R16.64+0x4] ;  /* 0x00000404100c1980 */ /* 0x000ee4000c101900 */
[----:B---3--:R-:W-:-:S06]  /*0370*/  @P1 IADD3 R5, PT, PT, R12, -R11, RZ ;  /* 0x8000000b0c051210 */ /* 0x008fcc0007ffe0ff */
[----:B------:R3:W5:Y:S02]  /*0380*/  @!P1 LD.E R5, desc[UR4][R16.64] ;  /* 0x0000000410059980 */ /* 0x000764000c101900 */
.L_x_543:
[----:B------:R-:W-:Y:S05]  /*0390*/  BSYNC.RECONVERGENT B0 ;  /* 0x0000000000007941 */ /* 0x000fea0003800200 */
.L_x_542:
        /* <DEDUP_REMOVED lines=8> */
.L_x_545:
[----:B------:R-:W4:Y:S01]  /*0420*/  LD.E.64 R6, desc[UR4][R2.64+0x108] ;  /* 0x0001080402067980 */ /* 0x000f22000c101b00 */
[----:B------:R-:W-:Y:S01]  /*0430*/  BSSY.RECONVERGENT B0, `(.L_x_547) ;  /* 0x0000006000007945 */ /* 0x000fe20003800200 */
[----:B------:R-:W-:Y:S01]  /*0440*/  IMAD.MOV.U32 R44, RZ, RZ, RZ ;  /* 0x000000ffff2c7224 */ /* 0x000fe200078e00ff */
[----:B----4-:R-:W-:-:S04]  /*0450*/  ISETP.NE.U32.AND P0, PT, R6, RZ, PT ;  /* 0x000000ff0600720c */ /* 0x010fc80003f05070 */
[----:B------:R-:W-:-:S13]  /*0460*/  ISETP.NE.AND.EX P0, PT, R7, RZ, PT, P0 ;  /* 0x000000ff0700720c */ /* 0x000fda0003f05300 */
[----:B------:R-:W-:Y:S05]  /*0470*/  @!P0 BRA `(.L_x_548) ;  /* 0x0000000000048947 */ /* 0x000fea0003800000 */
[----:B------:R4:W5:Y:S02]  /*0480*/  LD.E R44, desc[UR4][R2.64+0xbc] ;  /* 0x0000bc04022c7980 */ /* 0x000964000c101900 */
.L_x_548:
[----:B------:R-:W-:Y:S05]  /*0490*/  BSYNC.RECONVERGENT B0 ;  /* 0x0000000000007941 */ /* 0x000fea0003800200 */
.L_x_547:
[----:B-----5:R-:W-:Y:S02]  /*04a0*/  IADD3 R44, PT, PT, R44, R5, -R10 ;  /* 0x000000052c2c7210 */ /* 0x020fe40007ffe80a */
.L_x_546:
[----:B------:R-:W-:Y:S05]  /*04b0*/  BSYNC.RECONVERGENT B1 ;  /* 0x0000000000017941 */ /* 0x000fea0003800200 */
.L_x_544:
[----:B------:R-:W-:Y:S01]  /*04c0*/  IMAD.SHL.U32 R242, R19, 0x40, RZ ;  /* 0x0000004013f27824 */ /* 0x000fe200078e00ff */
[----:B------:R-:W-:Y:S01]  /*04d0*/  MOV R6, R238 ;  /* 0x000000ee00067202 */ /* 0x000fe20000000f00 */
[----:B------:R-:W-:-:S03]  /*04e0*/  IMAD.MOV.U32 R7, RZ, RZ, 0x0 ;  /* 0x00000000ff077424 */ /* 0x000fc600078e00ff */
[----:B------:R-:W-:-:S13]  /*04f0*/  ISETP.GT.AND P0, PT, R15, R242, PT ;  /* 0x000000f20f00720c */ /* 0x000fda0003f04270 */
[----:B-1234-:R-:W-:Y:S05]  /*0500*/  @!P0 RET.REL.NODEC R6 `(_ZN5flash24flash_fwd_splitkv_kernelI23Flash_fwd_kernel_traitsILi32ELi64ELi256ELi4ELb0ELb0EN7cutlass6half_tE19Flash_kernel_traitsILi32ELi64ELi256ELi4ES3_EELb0ELb0ELb0ELb0ELb1ELb1ELb0ELb0EEEvNS_16Flash_fwd_paramsE) ;  /* 0xfffffff806bc8950 */ /* 0x01efea0003c3ffff */
        /* <DEDUP_REMOVED lines=57> */
[C---:B------:R-:W-:Y:S02]  /*08a0*/  LEA R4, P0, R3.reuse, R16, 0x2 ;  /* 0x0000001003047211 */ /* 0x040fe400078010ff */
[----:B------:R-:W-:Y:S02]  /*08b0*/  ISETP.NE.OR P4, PT, R148, RZ, P2 ;  /* 0x000000ff9400720c */ /* 0x000fe40001785670 */
[----:B------:R-:W-:Y:S02]  /*08c0*/  LEA.HI.X R5, R3, R17, R5, 0x2, P0 ;  /* 0x0000001103057211 */ /* 0x000fe400000f1405 */
[----:B------:R-:W-:Y:S01]  /*08d0*/  @!P5 MOV R0, 0x7f800000 ;  /* 0x7f8000000000d802 */ /* 0x000fe20000000f00 */
[----:B------:R-:W-:Y:S08]  /*08e0*/  @P2 BRA `(.L_x_551) ;  /* 0x0000000000282947 */ /* 0x000ff00003800000 */
[----:B------:R-:W-:Y:S02]  /*08f0*/  IADD3 R7, P0, PT, R2, 0x20, RZ ;  /* 0x0000002002077810 */ /* 0x000fe40007f1e0ff */
[----:B------:R-:W-:Y:S02]  /*0900*/  MOV R10, R6 ;  /* 0x00000006000a7202 */ /* 0x000fe40000000f00 */
[----:B------:R-:W-:-:S03]  /*0910*/  IADD3.X R3, PT, PT, RZ, RZ, RZ, P0, !PT ;  /* 0x000000ffff037210 */ /* 0x000fc600007fe4ff */
[----:B------:R-:W-:-:S04]  /*0920*/  IMAD.WIDE.U32 R10, R12, R7, R10 ;  /* 0x000000070c0a7225 */ /* 0x000fc800078e000a */
[----:B------:R-:W-:Y:S01]  /*0930*/  IMAD R3, R3, R12, RZ ;  /* 0x0000000c03037224 */ /* 0x000fe200078e02ff */
[----:B------:R-:W-:-:S03]  /*0940*/  LEA R2, P0, R10, R8, 0x1 ;  /* 0x000000080a027211 */ /* 0x000fc600078008ff */
[----:B------:R-:W-:-:S05]  /*0950*/  IMAD R3, R13, R7, R3 ;  /* 0x000000070d037224 */ /* 0x000fca00078e0203 */
[----:B------:R-:W-:-:S04]  /*0960*/  IADD3 R3, PT, PT, R11, R3, RZ ;  /* 0x000000030b037210 */ /* 0x000fc80007ffe0ff */
[----:B------:R-:W-:-:S05]  /*0970*/  LEA.HI.X R3, R10, R9, R3, 0x1, P0 ;  /* 0x000000090a037211 */ /* 0x000fca00000f0c03 */
[----:B------:R2:W-:Y:S02]  /*0980*/  ST.E.128 desc[UR4][R2.64], RZ ;  /* 0x000000ff02007985 */ /* 0x0005e4000c101d04 */
.L_x_551:
[----:B------:R-:W-:Y:S05]  /*0990*/  BSYNC.RECONVERGENT B0 ;  /* 0x0000000000007941 */ /* 0x000fea0003800200 */
.L_x_550:
[----:B------:R-:W-:Y:S01]  /*09a0*/  MOV R239, 0x0 ;  /* 0x0000000000ef7802 */ /* 0x000fe20000000f00 */
[----:B------:R1:W-:Y:S03]  /*09b0*/  @!P5 ST.E desc[UR4][R4.64], R0 ;  /* 0x000000000400d985 */ /* 0x0003e6000c101904 */
[----:B-12---:R-:W-:Y:S05]  /*09c0*/  @P4 RET.REL.NODEC R238 `(_ZN5flash24flash_fwd_splitkv_kernelI23Flash_fwd_kernel_traitsILi32ELi64ELi256ELi4ELb0ELb0EN7cutlass6half_tE19Flash_kernel_traitsILi32ELi64ELi256ELi4ES3_EELb0ELb0ELb0ELb0ELb1ELb1ELb0ELb0EEEvNS_16Flash_fwd_paramsE) ;  /* 0xfffffff4ee8c4950 */ /* 0x006fea0003c3ffff */
[----:B------:R-:W-:Y:S02]  /*09d0*/  MOV R3, 0x7f800000 ;  /* 0x7f80000000037802 */ /* 0x000fe40000000f00 */
[----:B------:R-:W-:-:S03]  /*09e0*/  MOV R239, 0x0 ;  /* 0x0000000000ef7802 */ /* 0x000fc60000000f00 */
[----:B------:R1:W-:Y:S02]  /*09f0*/  ST.E desc[UR4][R4.64+0x80], R3 ;  /* 0x0000800304007985 */ /* 0x0003e4000c101904 */
[----:B-1----:R-:W-:Y:S05]  /*0a00*/  RET.REL.NODEC R238 `(_ZN5flash24flash_fwd_splitkv_kernelI23Flash_fwd_kernel_traitsILi32ELi64ELi256ELi4ELb0ELb0EN7cutlass6half_tE19Flash_kernel_traitsILi32ELi64ELi256ELi4ES3_EELb0ELb0ELb0ELb0ELb1ELb1ELb0ELb0EEEvNS_16Flash_fwd_paramsE) ;  /* 0xfffffff4ee7c7950 */ /* 0x002fea0003c3ffff */
.L_x_549:
        /* <DEDUP_REMOVED lines=12> */
[----:B-----5:R-:W2:Y:S04]  /*0ad0*/  LD.E R9, desc[UR4][R2.64+0x170] ;  /* 0x0001700402097980 */ /* 0x020ea8000c101900 */
[----:B------:R-:W3:Y:S04]  /*0ae0*/  LD.E.64 R10, desc[UR4][R2.64+0x168] ;  /* 0x00016804020a7980 */ /* 0x000ee8000c101b00 */
[----:B------:R-:W4:Y:S01]  /*0af0*/  LD.E R12, desc[UR4][R2.64+0x68] ;  /* 0x00006804020c7980 */ /* 0x000f22000c101900 */
[----:B------:R-:W-:-:S03]  /*0b00*/  LEA R246, R21, 0xffffff00, 0x8 ;  /* 0xffffff0015f67811 */ /* 0x000fc600078e40ff */
[----:B------:R-:W4:Y:S01]  /*0b10*/  LD.E.64 R26, desc[UR4][R2.64+0x20] ;  /* 0x00002004021a7980 */ /* 0x000f22000c101b00 */
[----:B-1----:R-:W-:-:S03]  /*0b20*/  IABS R4, R246 ;  /* 0x000000f600047213 */ /* 0x002fc60000000000 */
[----:B------:R-:W4:Y:S04]  /*0b30*/  LD.E.64 R230, desc[UR4][R2.64+0x38] ;  /* 0x0000380402e67980 */ /* 0x000f28000c101b00 */
[----:B------:R-:W4:Y:S04]  /*0b40*/  LD.E.64 R24, desc[UR4][R2.64+0x50] ;  /* 0x0000500402187980 */ /* 0x000f28000c101b00 */
[----:B------:R-:W5:Y:S04]  /*0b50*/  LD.E.64 R34, desc[UR4][R2.64+0x58] ;  /* 0x0000580402227980 */ /* 0x000f68000c101b00 */
[----:B------:R-:W5:Y:S01]  /*0b60*/  LD.E.64 R22, desc[UR4][R2.64+0x40] ;  /* 0x0000400402167980 */ /* 0x000f62000c101b00 */
[----:B--2---:R-:W-:-:S04]  /*0b70*/  IABS R5, R9 ;  /* 0x0000000900057213 */ /* 0x004fc80000000000 */
[----:B------:R-:W1:Y:S08]  /*0b80*/  I2F.RP R6, R5 ;  /* 0x0000000500067306 */ /* 0x000e700000209400 */
[----:B-1----:R-:W1:Y:S02]  /*0b90*/  MUFU.RCP R16, R6 ;  /* 0x0000000600107308 */ /* 0x002e640000001000 */
[----:B-1----:R-:W-:-:S06]  /*0ba0*/  IADD3 R16, PT, PT, R16, 0xffffffe, RZ ;  /* 0x0ffffffe10107810 */ /* 0x002fcc0007ffe0ff */
[----:B------:R-:W1:Y:S02]  /*0bb0*/  F2I.FTZ.U32.TRUNC.NTZ R17, R16 ;  /* 0x0000001000117305 */ /* 0x000e64000021f000 */
[----:B-1----:R-:W-:Y:S01]  /*0bc0*/  IADD3 R0, PT, PT, RZ, -R17, RZ ;  /* 0x80000011ff007210 */ /* 0x002fe20007ffe0ff */
[----:B------:R-:W-:-:S04]  /*0bd0*/  IMAD.MOV.U32 R16, RZ, RZ, RZ ;  /* 0x000000ffff107224 */ /* 0x000fc800078e00ff */
[----:B------:R-:W-:Y:S01]  /*0be0*/  IMAD R7, R0, R5, RZ ;  /* 0x0000000500077224 */ /* 0x000fe200078e02ff */
[----:B------:R-:W-:-:S03]  /*0bf0*/  IABS R0, R9 ;  /* 0x0000000900007213 */ /* 0x000fc60000000000 */
[----:B------:R-:W-:Y:S01]  /*0c00*/  IMAD.HI.U32 R7, R17, R7, R16 ;  /* 0x0000000711077227 */ /* 0x000fe200078e0010 */
[----:B------:R-:W-:Y:S01]  /*0c10*/  IADD3 R0, PT, PT, RZ, -R0, RZ ;  /* 0x80000000ff007210 */ /* 0x000fe20007ffe0ff */
[----:B------:R-:W2:Y:S04]  /*0c20*/  LD.E.64 R16, desc[UR4][R2.64+0x28] ;  /* 0x0000280402107980 */ /* 0x000ea8000c101b00 */
[----:B------:R-:W-:-:S04]  /*0c30*/  IMAD.HI.U32 R8, R7, R4, RZ ;  /* 0x0000000407087227 */ /* 0x000fc800078e00ff */
[----:B------:R-:W-:-:S05]  /*0c40*/  IMAD R0, R8, R0, R4 ;  /* 0x0000000008007224 */ /* 0x000fca00078e0204 */
[----:B------:R-:W-:-:S13]  /*0c50*/  ISETP.GT.U32.AND P2, PT, R5, R0, PT ;  /* 0x000000000500720c */ /* 0x000fda0003f44070 */
[----:B------:R-:W-:-:S05]  /*0c60*/  @!P2 IMAD.IADD R0, R0, 0x1, -R5 ;  /* 0x000000010000a824 */ /* 0x000fca00078e0a05 */
[----:B------:R-:W-:Y:S02]  /*0c70*/  ISETP.GE.U32.AND P0, PT, R0, R5, PT ;  /* 0x000000050000720c */ /* 0x000fe40003f06070 */
[----:B------:R-:W-:Y:S02]  /*0c80*/  LOP3.LUT R0, R246, R9, RZ, 0x3c, !PT ;  /* 0x00000009f6007212 */ /* 0x000fe400078e3cff */
[----:B------:R-:W-:Y:S02]  /*0c90*/  @!P2 IADD3 R8, PT, PT, R8, 0x1, RZ ;  /* 0x000000010808a810 */ /* 0x000fe40007ffe0ff */
[----:B------:R-:W-:Y:S02]  /*0ca0*/  ISETP.GE.AND P1, PT, R0, RZ, PT ;  /* 0x000000ff0000720c */ /* 0x000fe40003f26270 */
[----:B------:R-:W-:Y:S01]  /*0cb0*/  ISETP.NE.AND P2, PT, R9, RZ, PT ;  /* 0x000000ff0900720c */ /* 0x000fe20003f45270 */
[-C--:B---3--:R-:W-:Y:S02]  /*0cc0*/  IMAD R0, R11, R240.reuse, RZ ;  /* 0x000000f00b007224 */ /* 0x088fe400078e02ff */
[----:B------:R-:W-:-:S04]  /*0cd0*/  IMAD.WIDE.U32 R10, R10, R240, RZ ;  /* 0x000000f00a0a7225 */ /* 0x000fc800078e00ff */
[----:B------:R-:W-:Y:S01]  /*0ce0*/  @P0 VIADD R8, R8, 0x1 ;  /* 0x0000000108080836 */ /* 0x000fe20000000000 */
[----:B------:R-:W-:Y:S02]  /*0cf0*/  IADD3 R73, PT, PT, R11, R0, RZ ;  /* 0x000000000b497210 */ /* 0x000fe40007ffe0ff */
[C---:B------:R-:W-:Y:S01]  /*0d00*/  LEA R80, P0, R10.reuse, R248, 0x2 ;  /* 0x000000f80a507211 */ /* 0x040fe200078010ff */
[----:B------:R-:W-:Y:S02]  /*0d10*/  @!P1 IMAD.MOV R8, RZ, RZ, -R8 ;  /* 0x000000ffff089224 */ /* 0x000fe400078e0a08 */
[----:B------:R-:W-:Y:S02]  /*0d20*/  @!P2 LOP3.LUT R8, RZ, R9, RZ, 0x33, !PT ;  /* 0x00000009ff08a212 */ /* 0x000fe400078e33ff */
[----:B------:R-:W-:Y:S02]  /*0d30*/  LEA.HI.X R73, R10, R249, R73, 0x2, P0 ;  /* 0x000000f90a497211 */ /* 0x000fe400000f1449 */
[----:B------:R-:W-:-:S05]  /*0d40*/  MOV R72, R80 ;  /* 0x0000005000487202 */ /* 0x000fca0000000f00 */
[----:B------:R-:W-:-:S05]  /*0d50*/  IMAD.WIDE R4, R8, 0x4, R72 ;  /* 0x0000000408047825 */ /* 0x000fca00078e0248 */
[----:B------:R1:W3:Y:S01]  /*0d60*/  LD.E R0, desc[UR4][R4.64] ;  /* 0x0000000404007980 */ /* 0x0002e2000c101900 */
[----:B----4-:R-:W-:-:S04]  /*0d70*/  IABS R7, R12 ;  /* 0x0000000c00077213 */ /* 0x010fc80000000000 */
[----:B------:R-:W4:Y:S08]  /*0d80*/  I2F.RP R13, R7 ;  /* 0x00000007000d7306 */ /* 0x000f300000209400 */
[----:B----4-:R-:W4:Y:S02]  /*0d90*/  MUFU.RCP R10, R13 ;  /* 0x0000000d000a7308 */ /* 0x010f240000001000 */
[----:B----4-:R-:W-:-:S06]  /*0da0*/  VIADD R10, R10, 0xffffffe ;  /* 0x0ffffffe0a0a7836 */ /* 0x010fcc0000000000 */
[----:B------:R-:W4:Y:S01]  /*0db0*/  F2I.FTZ.U32.TRUNC.NTZ R29, R10 ;  /* 0x0000000a001d7305 */ /* 0x000f22000021f000 */
[----:B------:R-:W-:Y:S01]  /*0dc0*/  IMAD.MOV.U32 R28, RZ, RZ, RZ ;  /* 0x000000ffff1c7224 */ /* 0x000fe200078e00ff */
[----:B------:R-:W-:Y:S02]  /*0dd0*/  IABS R6, R239 ;  /* 0x000000ef00067213 */ /* 0x000fe40000000000 */
[----:B-1----:R-:W-:Y:S02]  /*0de0*/  IABS R5, R12 ;  /* 0x0000000c00057213 */ /* 0x002fe40000000000 */
[----:B----4-:R-:W-:-:S05]  /*0df0*/  IADD3 R4, PT, PT, RZ, -R29, RZ ;  /* 0x8000001dff047210 */ /* 0x010fca0007ffe0ff */
[----:B------:R-:W-:-:S04]  /*0e00*/  IMAD R11, R4, R7, RZ ;  /* 0x00000007040b7224 */ /* 0x000fc800078e02ff */
        /* <DEDUP_REMOVED lines=13> */
[----:B------:R-:W-:Y:S02]  /*0ee0*/  @P2 IADD3 R4, PT, PT, R4, 0x1, RZ ;  /* 0x0000000104042810 */ /* 0x000fe40007ffe0ff */
[----:B------:R-:W-:Y:S02]  /*0ef0*/  SHF.R.S32.HI R13, RZ, 0x1f, R8 ;  /* 0x0000001fff0d7819 */ /* 0x000fe40000011408 */
[----:B------:R-:W-:Y:S01]  /*0f00*/  MOV R9, R4 ;  /* 0x0000000400097202 */ /* 0x000fe20000000f00 */
[----:B------:R-:W-:-:S03]  /*0f10*/  IMAD R4, R231, R8, RZ ;  /* 0x00000008e7047224 */ /* 0x000fc600078e02ff */
[----:B------:R-:W-:Y:S01]  /*0f20*/  @!P0 IADD3 R9, PT, PT, -R9, RZ, RZ ;  /* 0x000000ff09098210 */ /* 0x000fe20007ffe1ff */
[----:B------:R-:W-:Y:S01]  /*0f30*/  IMAD R4, R230, R13, R4 ;  /* 0x0000000de6047224 */ /* 0x000fe200078e0204 */
[----:B------:R-:W-:Y:S02]  /*0f40*/  @!P1 LOP3.LUT R9, RZ, R12, RZ, 0x33, !PT ;  /* 0x0000000cff099212 */ /* 0x000fe400078e33ff */
[----:B---3--:R-:W-:Y:S01]  /*0f50*/  SHF.R.S32.HI R5, RZ, 0x1f, R0 ;  /* 0x0000001fff057819 */ /* 0x008fe20000011400 */
[----:B------:R-:W-:-:S04]  /*0f60*/  IMAD R6, R27, R0, RZ ;  /* 0x000000001b067224 */ /* 0x000fc800078e02ff */
[C---:B------:R-:W-:Y:S02]  /*0f70*/  IMAD R6, R26.reuse, R5, R6 ;  /* 0x000000051a067224 */ /* 0x040fe400078e0206 */
[----:B------:R-:W-:-:S04]  /*0f80*/  IMAD.WIDE.U32 R26, R26, R0, RZ ;  /* 0x000000001a1a7225 */ /* 0x000fc800078e00ff */
[----:B------:R-:W-:Y:S02]  /*0f90*/  IMAD.IADD R7, R27, 0x1, R6 ;  /* 0x000000011b077824 */ /* 0x000fe400078e0206 */
[----:B------:R-:W-:-:S04]  /*0fa0*/  IMAD.MOV.U32 R6, RZ, RZ, R26 ;  /* 0x000000ffff067224 */ /* 0x000fc800078e001a */
[----:B------:R-:W-:-:S04]  /*0fb0*/  IMAD.WIDE.U32 R10, R8, R230, R6 ;  /* 0x000000e6080a7225 */ /* 0x000fc800078e0006 */
[----:B------:R-:W-:Y:S01]  /*0fc0*/  IMAD.IADD R11, R11, 0x1, R4 ;  /* 0x000000010b0b7824 */ /* 0x000fe200078e0204 */
[----:B------:R-:W-:Y:S01]  /*0fd0*/  SHF.R.S32.HI R4, RZ, 0x1f, R9 ;  /* 0x0000001fff047819 */ /* 0x000fe20000011409 */
[----:B------:R-:W-:-:S04]  /*0fe0*/  IMAD R7, R25, R9, RZ ;  /* 0x0000000919077224 */ /* 0x000fc800078e02ff */
[----:B------:R-:W-:Y:S02]  /*0ff0*/  IMAD R7, R24, R4, R7 ;  /* 0x0000000418077224 */ /* 0x000fe400078e0207 */
[----:B--2---:R-:W-:Y:S02]  /*1000*/  IMAD R4, R17, R0, RZ ;  /* 0x0000000011047224 */ /* 0x004fe400078e02ff */
[----:B------:R-:W-:-:S04]  /*1010*/  IMAD.WIDE.U32 R24, R9, R24, R10 ;  /* 0x0000001809187225 */ /* 0x000fc800078e000a */
[----:B------:R-:W-:-:S04]  /*1020*/  IMAD.WIDE.U32 R10, R16, R0, RZ ;  /* 0x00000000100a7225 */ /* 0x000fc800078e00ff */
[----:B------:R-:W-:Y:S01]  /*1030*/  IMAD R17, R16, R5, R4 ;  /* 0x0000000510117224 */ /* 0x000fe200078e0204 */
[----:B------:R-:W-:Y:S01]  /*1040*/  IADD3 R7, PT, PT, R25, R7, RZ ;  /* 0x0000000719077210 */ /* 0x000fe20007ffe0ff */
[----:B------:R-:W-:Y:S01]  /*1050*/  IMAD.MOV.U32 R16, RZ, RZ, R24 ;  /* 0x000000ffff107224 */ /* 0x000fe200078e0018 */
[----:B------:R-:W-:Y:S01]  /*1060*/  MOV R4, R10 ;  /* 0x0000000a00047202 */ /* 0x000fe20000000f00 */
[----:B------:R-:W-:Y:S01]  /*1070*/  IMAD.IADD R17, R11, 0x1, R17 ;  /* 0x000000010b117824 */ /* 0x000fe200078e0211 */
[----:B------:R-:W-:Y:S05]  /*1080*/  BRA `(.L_x_554) ;  /* 0x00000004003c7947 */ /* 0x000fea0003800000 */
.L_x_553:
[----:B------:R-:W2:Y:S01]  /*1090*/  LD.E R12, desc[UR4][R2.64+0x68] ;  /* 0x00006804020c7980 */ /* 0x000ea2000c101900 */
[----:B------:R-:W-:-:S03]  /*10a0*/  ISETP.NE.AND P2, PT, R11, -0x1, PT ;  /* 0xffffffff0b00780c */ /* 0x000fc60003f45270 */
[----:B------:R-:W3:Y:S04]  /*10b0*/  LD.E.64 R230, desc[UR4][R2.64+0x38] ;  /* 0x0000380402e67980 */ /* 0x000ee8000c101b00 */
[----:B------:R-:W4:Y:S04]  /*10c0*/  LD.E.64 R22, desc[UR4][R2.64+0x40] ;  /* 0x0000400402167980 */ /* 0x000f28000c101b00 */
[----:B------:R-:W4:Y:S04]  /*10d0*/  LD.E.64 R24, desc[UR4][R2.64+0x50] ;  /* 0x0000500402187980 */ /* 0x000f28000c101b00 */
[----:B------:R-:W4:Y:S04]  /*10e0*/  @!P2 LD.E.64 R26, desc[UR4][R2.64+0x20] ;  /* 0x00002004021aa980 */ /* 0x000f28000c101b00 */
[----:B------:R-:W4:Y:S04]  /*10f0*/  @!P2 LD.E.64 R16, desc[UR4][R2.64+0x28] ;  /* 0x000028040210a980 */ /* 0x000f28000c101b00 */
[----:B------:R1:W5:Y:S01]  /*1100*/  LD.E.64 R34, desc[UR4][R2.64+0x58] ;  /* 0x0000580402227980 */ /* 0x000362000c101b00 */
[----:B------:R-:W-:Y:S01]  /*1110*/  IMAD.MOV.U32 R28, RZ, RZ, RZ ;  /* 0x000000ffff1c7224 */ /* 0x000fe200078e00ff */
[----:B------:R-:W-:Y:S01]  /*1120*/  LEA R246, R21, 0xffffff00, 0x8 ;  /* 0xffffff0015f67811 */ /* 0x000fe200078e40ff */
[----:B------:R-:W-:Y:S01]  /*1130*/  IMAD.MOV.U32 R80, RZ, RZ, RZ ;  /* 0x000000ffff507224 */ /* 0x000fe200078e00ff */
[----:B------:R-:W-:-:S02]  /*1140*/  MOV R13, RZ ;  /* 0x000000ff000d7202 */ /* 0x000fc40000000f00 */
[----:B------:R-:W-:Y:S02]  /*1150*/  MOV R73, RZ ;  /* 0x000000ff00497202 */ /* 0x000fe40000000f00 */
[----:B--2---:R-:W-:-:S04]  /*1160*/  IABS R0, R12 ;  /* 0x0000000c00007213 */ /* 0x004fc80000000000 */
[----:B------:R-:W2:Y:S08]  /*1170*/  I2F.RP R8, R0 ;  /* 0x0000000000087306 */ /* 0x000eb00000209400 */
[----:B--2---:R-:W2:Y:S02]  /*1180*/  MUFU.RCP R6, R8 ;  /* 0x0000000800067308 */ /* 0x004ea40000001000 */
[----:B--2---:R-:W-:-:S06]  /*1190*/  IADD3 R6, PT, PT, R6, 0xffffffe, RZ ;  /* 0x0ffffffe06067810 */ /* 0x004fcc0007ffe0ff */
[----:B------:R-:W2:Y:S01]  /*11a0*/  F2I.FTZ.U32.TRUNC.NTZ R29, R6 ;  /* 0x00000006001d7305 */ /* 0x000ea2000021f000 */
[----:B-1----:R-:W-:Y:S02]  /*11b0*/  IABS R5, R12 ;  /* 0x0000000c00057213 */ /* 0x002fe40000000000 */
[----:B--2---:R-:W-:-:S05]  /*11c0*/  IADD3 R4, PT, PT, RZ, -R29, RZ ;  /* 0x8000001dff047210 */ /* 0x004fca0007ffe0ff */
[----:B------:R-:W-:Y:S01]  /*11d0*/  IMAD R7, R4, R0, RZ ;  /* 0x0000000004077224 */ /* 0x000fe200078e02ff */
[----:B------:R-:W-:-:S03]  /*11e0*/  IABS R4, R239 ;  /* 0x000000ef00047213 */ /* 0x000fc60000000000 */
        /* <DEDUP_REMOVED lines=9> */
[----:B-----5:R-:W-:Y:S01]  /*1280*/  @!P2 SHF.R.S32.HI R6, RZ, 0x1f, R9 ;  /* 0x0000001fff06a819 */ /* 0x020fe20000011409 */
[----:B----4-:R-:W-:Y:S02]  /*1290*/  @!P2 IMAD R7, R27, R9, RZ ;  /* 0x000000091b07a224 */ /* 0x010fe400078e02ff */
[----:B------:R-:W-:Y:S01]  /*12a0*/  @!P2 IMAD.IADD R29, R29, 0x1, R4 ;  /* 0x000000011d1da824 */ /* 0x000fe200078e0204 */
[----:B------:R-:W-:Y:S02]  /*12b0*/  @P2 IADD3 R4, PT, PT, R10, R11, RZ ;  /* 0x0000000b0a042210 */ /* 0x000fe40007ffe0ff */
[----:B------:R-:W-:Y:S01]  /*12c0*/  @!P0 IADD3 R5, PT, PT, R5, -R0, RZ ;  /* 0x8000000005058210 */ /* 0x000fe20007ffe0ff */
[C---:B------:R-:W-:Y:S02]  /*12d0*/  @!P2 IMAD R7, R26.reuse, R6, R7 ;  /* 0x000000061a07a224 */ /* 0x040fe400078e0207 */
[----:B------:R-:W-:Y:S01]  /*12e0*/  @!P2 IMAD.WIDE.U32 R28, R26, R9, R28 ;  /* 0x000000091a1ca225 */ /* 0x000fe200078e001c */
[----:B------:R-:W-:-:S03]  /*12f0*/  ISETP.GE.U32.AND P3, PT, R5, R0, PT ;  /* 0x000000000500720c */ /* 0x000fc60003f66070 */
[-C--:B------:R-:W-:Y:S02]  /*1300*/  @P2 IMAD R0, R231, R4.reuse, RZ ;  /* 0x00000004e7002224 */ /* 0x080fe400078e02ff */
[----:B------:R-:W-:Y:S01]  /*1310*/  @P2 IMAD.WIDE.U32 R26, R230, R4, RZ ;  /* 0x00000004e61a2225 */ /* 0x000fe200078e00ff */
[----:B------:R-:W-:Y:S02]  /*1320*/  LOP3.LUT R4, R239, R12, RZ, 0x3c, !PT ;  /* 0x0000000cef047212 */ /* 0x000fe400078e3cff */
[----:B------:R-:W-:Y:S02]  /*1330*/  @!P0 IADD3 R8, PT, PT, R8, 0x1, RZ ;  /* 0x0000000108088810 */ /* 0x000fe40007ffe0ff */
[----:B------:R-:W-:Y:S02]  /*1340*/  ISETP.GE.AND P1, PT, R4, RZ, PT ;  /* 0x000000ff0400720c */ /* 0x000fe40003f26270 */
[----:B------:R-:W-:Y:S01]  /*1350*/  ISETP.NE.AND P0, PT, R12, RZ, PT ;  /* 0x000000ff0c00720c */ /* 0x000fe20003f05270 */
[----:B------:R-:W-:Y:S01]  /*1360*/  @!P2 IMAD.IADD R7, R29, 0x1, R7 ;  /* 0x000000011d07a824 */ /* 0x000fe200078e0207 */
[----:B------:R-:W-:Y:S01]  /*1370*/  @!P2 MOV R6, R28 ;  /* 0x0000001c0006a202 */ /* 0x000fe20000000f00 */
[----:B------:R-:W-:Y:S01]  /*1380*/  @P2 IMAD.MOV.U32 R6, RZ, RZ, R26 ;  /* 0x000000ffff062224 */ /* 0x000fe200078e001a */
[----:B------:R-:W-:Y:S01]  /*1390*/  @P2 IADD3 R7, PT, PT, R27, R0, RZ ;  /* 0x000000001b072210 */ /* 0x000fe20007ffe0ff */
[----:B------:R-:W-:Y:S01]  /*13a0*/  @!P2 IMAD R0, R23, R10, RZ ;  /* 0x0000000a1700a224 */ /* 0x000fe200078e02ff */
[----:B------:R-:W-:-:S02]  /*13b0*/  @!P2 SHF.R.S32.HI R5, RZ, 0x1f, R10 ;  /* 0x0000001fff05a819 */ /* 0x000fc4000001140a */
[----:B------:R-:W-:Y:S01]  /*13c0*/  @P3 IADD3 R8, PT, PT, R8, 0x1, RZ ;  /* 0x0000000108083810 */ /* 0x000fe20007ffe0ff */
[----:B------:R-:W-:-:S04]  /*13d0*/  IMAD.WIDE.U32 R26, R230, R246, R6 ;  /* 0x000000f6e61a7225 */ /* 0x000fc800078e0006 */
[----:B------:R-:W-:Y:S02]  /*13e0*/  @!P2 IMAD R0, R5, R22, R0 ;  /* 0x000000160500a224 */ /* 0x000fe400078e0200 */
[----:B------:R-:W-:Y:S01]  /*13f0*/  @!P2 IMAD.WIDE.U32 R6, R22, R10, RZ ;  /* 0x0000000a1606a225 */ /* 0x000fe200078e00ff */
[----:B------:R-:W-:Y:S02]  /*1400*/  @!P1 IADD3 R8, PT, PT, -R8, RZ, RZ ;  /* 0x000000ff08089210 */ /* 0x000fe40007ffe1ff */
[----:B------:R-:W-:Y:S01]  /*1410*/  @!P0 LOP3.LUT R8, RZ, R12, RZ, 0x33, !PT ;  /* 0x0000000cff088212 */ /* 0x000fe200078e33ff */
[----:B------:R-:W-:Y:S01]  /*1420*/  IMAD R4, R231, R246, RZ ;  /* 0x000000f6e7047224 */ /* 0x000fe200078e02ff */
[----:B------:R-:W-:Y:S01]  /*1430*/  @!P2 SHF.R.S32.HI R5, RZ, 0x1f, R9 ;  /* 0x0000001fff05a819 */ /* 0x000fe20000011409 */
[----:B------:R-:W-:Y:S01]  /*1440*/  @!P2 IMAD.IADD R29, R7, 0x1, R0 ;  /* 0x00000001071da824 */ /* 0x000fe200078e0200 */
[----:B------:R-:W-:Y:S01]  /*1450*/  @!P2 MOV R28, R6 ;  /* 0x00000006001ca202 */ /* 0x000fe20000000f00 */
[----:B------:R-:W-:Y:S01]  /*1460*/  @!P2 IMAD R0, R17, R9, RZ ;  /* 0x000000091100a224 */ /* 0x000fe200078e02ff */
[----:B------:R-:W-:Y:S01]  /*1470*/  @P2 IADD3 R10, PT, PT, R10, R11, RZ ;  /* 0x0000000b0a0a2210 */ /* 0x000fe20007ffe0ff */
[----:B------:R-:W-:Y:S01]  /*1480*/  IMAD.IADD R27, R27, 0x1, R4 ;  /* 0x000000011b1b7824 */ /* 0x000fe200078e0204 */
[----:B------:R-:W-:Y:S01]  /*1490*/  SHF.R.S32.HI R4, RZ, 0x1f, R8 ;  /* 0x0000001fff047819 */ /* 0x000fe20000011408 */
[----:B------:R-:W-:-:S02]  /*14a0*/  IMAD R7, R25, R8, RZ ;  /* 0x0000000819077224 */ /* 0x000fc400078e02ff */
[C---:B------:R-:W-:Y:S02]  /*14b0*/  @!P2 IMAD R0, R16.reuse, R5, R0 ;  /* 0x000000051000a224 */ /* 0x040fe400078e0200 */
[----:B------:R-:W-:-:S04]  /*14c0*/  @!P2 IMAD.WIDE.U32 R16, R16, R9, R28 ;  /* 0x000000091010a225 */ /* 0x000fc800078e001c */
[----:B------:R-:W-:-:S04]  /*14d0*/  IMAD.WIDE.U32 R8, R24, R8, R26 ;  /* 0x0000000818087225 */ /* 0x000fc800078e001a */
[----:B------:R-:W-:Y:S02]  /*14e0*/  @P2 IMAD R5, R23, R10, RZ ;  /* 0x0000000a17052224 */ /* 0x000fe400078e02ff */
[----:B------:R-:W-:Y:S02]  /*14f0*/  IMAD R7, R24, R4, R7 ;  /* 0x0000000418077224 */ /* 0x000fe400078e0207 */
[----:B------:R-:W-:Y:S01]  /*1500*/  @P2 IMAD.WIDE.U32 R10, R22, R10, RZ ;  /* 0x0000000a160a2225 */ /* 0x000fe200078e00ff */
[----:B------:R-:W-:-:S03]  /*1510*/  @!P2 IADD3 R17, PT, PT, R17, R0, RZ ;  /* 0x000000001111a210 */ /* 0x000fc60007ffe0ff */
[----:B------:R-:W-:Y:S01]  /*1520*/  @!P2 IMAD.MOV.U32 R4, RZ, RZ, R16 ;  /* 0x000000ffff04a224 */ /* 0x000fe200078e0010 */
[----:B------:R-:W-:Y:S01]  /*1530*/  MOV R16, R8 ;  /* 0x0000000800107202 */ /* 0x000fe20000000f00 */
[----:B------:R-:W-:Y:S01]  /*1540*/  @P2 IMAD.IADD R17, R11, 0x1, R5 ;  /* 0x000000010b112824 */ /* 0x000fe200078e0205 */
[----:B------:R-:W-:Y:S02]  /*1550*/  IADD3 R7, PT, PT, R9, R7, RZ ;  /* 0x0000000709077210 */ /* 0x000fe40007ffe0ff */
[----:B------:R-:W-:Y:S02]  /*1560*/  @P2 MOV R4, R10 ;  /* 0x0000000a00042202 */ /* 0x000fe40000000f00 */
[----:B------:R-:W-:Y:S02]  /*1570*/  MOV R8, R246 ;  /* 0x000000f600087202 */ /* 0x000fe40000000f00 */
.L_x_554:
[----:B------:R-:W-:Y:S05]  /*1580*/  BSYNC.RECONVERGENT B0 ;  /* 0x0000000000007941 */ /* 0x000fea0003800200 */
.L_x_552:
[----:B------:R-:W-:Y:S01]  /*1590*/  ISETP.NE.AND P0, PT, R243, -0x1, PT ;  /* 0xfffffffff300780c */ /* 0x000fe20003f05270 */
[----:B------:R-:W2:Y:S04]  /*15a0*/  LD.E.64 R32, desc[UR4][R2.64+0x30] ;  /* 0x0000300402207980 */ /* 0x000ea8000c101b00 */
[----:B------:R-:W3:Y:S04]  /*15b0*/  LD.E.64 R28, desc[UR4][R2.64+0x48] ;  /* 0x00004804021c7980 */ /* 0x000ee8000c101b00 */
[----:B------:R-:W4:Y:S04]  /*15c0*/  LD.E.64 R26, desc[UR4][R2.64+0x8] ;  /* 0x00000804021a7980 */ /* 0x000f28000c101b00 */
[----:B------:R-:W2:Y:S04]  /*15d0*/  @!P0 LD.E.64 R36, desc[UR4][R2.64+0x18] ;  /* 0x0000180402248980 */ /* 0x000ea8000c101b00 */
[----:B------:R-:W4:Y:S04]  /*15e0*/  LD.E.64 R24, desc[UR4][R2.64] ;  /* 0x0000000402187980 */ /* 0x000f28000c101b00 */
[----:B------:R-:W4:Y:S01]  /*15f0*/  LD.E.64 R10, desc[UR4][R2.64+0x10] ;  /* 0x00001004020a7980 */ /* 0x000f22000c101b00 */
[----:B------:R-:W-:-:S04]  /*1600*/  IABS R14, R12 ;  /* 0x0000000c000e7213 */ /* 0x000fc80000000000 */
[----:B------:R-:W1:Y:S08]  /*1610*/  I2F.RP R18, R14 ;  /* 0x0000000e00127306 */ /* 0x000e700000209400 */
[----:B-1----:R-:W1:Y:S02]  /*1620*/  MUFU.RCP R6, R18 ;  /* 0x0000001200067308 */ /* 0x002e640000001000 */
[----:B-1----:R-:W-:-:S06]  /*1630*/  VIADD R6, R6, 0xffffffe ;  /* 0x0ffffffe06067836 */ /* 0x002fcc0000000000 */
[----:B------:R-:W1:Y:S01]  /*1640*/  F2I.FTZ.U32.TRUNC.NTZ R39, R6 ;  /* 0x0000000600277305 */ /* 0x000e62000021f000 */
[----:B------:R-:W-:Y:S01]  /*1650*/  IMAD.MOV.U32 R38, RZ, RZ, RZ ;  /* 0x000000ffff267224 */ /* 0x000fe200078e00ff */
[----:B------:R-:W1:Y:S01]  /*1660*/  S2R R5, SR_CgaCtaId ;  /* 0x0000000000057919 */ /* 0x000e620000008800 */
[----:B------:R-:W-:Y:S02]  /*1670*/  IABS R0, R239 ;  /* 0x000000ef00007213 */ /* 0x000fe40000000000 */
[----:B------:R-:W-:Y:S01]  /*1680*/  IABS R31, R12 ;  /* 0x0000000c001f7213 */ /* 0x000fe20000000000 */
[----:B-1----:R-:W-:-:S04]  /*1690*/  IMAD.MOV R9, RZ, RZ, -R39 ;  /* 0x000000ffff097224 */ /* 0x002fc800078e0a27 */
[----:B------:R-:W-:-:S04]  /*16a0*/  IMAD R9, R9, R14, RZ ;  /* 0x0000000e09097224 */ /* 0x000fc800078e02ff */
[----:B------:R-:W-:-:S04]  /*16b0*/  IMAD.HI.U32 R9, R39, R9, R38 ;  /* 0x0000000927097227 */ /* 0x000fc800078e0026 */
[----:B------:R-:W-:Y:S02]  /*16c0*/  IMAD.MOV R31, RZ, RZ, -R31 ;  /* 0x000000ffff1f7224 */ /* 0x000fe400078e0a1f */
[----:B------:R-:W-:-:S04]  /*16d0*/  IMAD.HI.U32 R9, R9, R0, RZ ;  /* 0x0000000009097227 */ /* 0x000fc800078e00ff */
[----:B------:R-:W-:-:S05]  /*16e0*/  IMAD R31, R9, R31, R0 ;  /* 0x0000001f091f7224 */ /* 0x000fca00078e0200 */
[----:B------:R-:W-:Y:S01]  /*16f0*/  ISETP.GT.U32.AND P1, PT, R14, R31, PT ;  /* 0x0000001f0e00720c */ /* 0x000fe20003f24070 */
[----:B-----5:R-:W-:Y:S01]  /*1700*/  IMAD R0, R13, R22, RZ ;  /* 0x000000160d007224 */ /* 0x020fe200078e02ff */
[----:B------:R-:W-:Y:S01]  /*1710*/  LOP3.LUT R6, R239, R12, RZ, 0x3c, !PT ;  /* 0x0000000cef067212 */ /* 0x000fe200078e3cff */
[----:B------:R-:W-:Y:S01]  /*1720*/  IMAD.WIDE.U32 R38, R8, R22, RZ ;  /* 0x0000001608267225 */ /* 0x000fe200078e00ff */
[----:B------:R-:W-:Y:S02]  /*1730*/  MOV R18, 0x400 ;  /* 0x0000040000127802 */ /* 0x000fe40000000f00 */
[----:B------:R-:W-:Y:S01]  /*1740*/  ISETP.GE.AND P4, PT, R6, RZ, PT ;  /* 0x000000ff0600720c */ /* 0x000fe20003f86270 */
[----:B------:R-:W-:Y:S02]  /*1750*/  IMAD R0, R8, R23, R0 ;  /* 0x0000001708007224 */ /* 0x000fe400078e0200 */
[----:B------:R-:W-:Y:S01]  /*1760*/  IMAD.SHL.U32 R6, R148, 0x8, RZ ;  /* 0x0000000894067824 */ /* 0x000fe200078e00ff */
[----:B------:R-:W-:-:S03]  /*1770*/  LEA R5, R5, R18, 0x18 ;  /* 0x0000001205057211 */ /* 0x000fc600078ec0ff */
[----:B------:R-:W-:Y:S01]  /*1780*/  @!P1 IMAD.IADD R31, R31, 0x1, -R14 ;  /* 0x000000011f1f9824 */ /* 0x000fe200078e0a0e */
[----:B------:R-:W-:Y:S01]  /*1790*/  LOP3.LUT R13, R6, 0x18, RZ, 0xc0, !PT ;  /* 0x00000018060d7812 */ /* 0x000fe200078ec0ff */
[----:B------:R-:W-:-:S03]  /*17a0*/  IMAD.IADD R0, R39, 0x1, R0 ;  /* 0x0000000127007824 */ /* 0x000fc600078e0200 */
[----:B------:R-:W-:Y:S02]  /*17b0*/  ISETP.GE.U32.AND P2, PT, R31, R14, PT ;  /* 0x0000000e1f00720c */ /* 0x000fe40003f46070 */
[----:B------:R-:W-:Y:S02]  /*17c0*/  IADD3 R4, P5, P3, R38, R4, R13 ;  /* 0x0000000426047210 */ /* 0x000fe40007bbe00d */
[----:B------:R-:W-:Y:S01]  /*17d0*/  SHF.R.U32.HI R244, RZ, 0x2, R148 ;  /* 0x00000002fff47819 */ /* 0x000fe20000011694 */
[----:B------:R-:W-:Y:S01]  /*17e0*/  @!P1 VIADD R9, R9, 0x1 ;  /* 0x0000000109099836 */ /* 0x000fe20000000000 */
[----:B------:R-:W-:Y:S01]  /*17f0*/  IADD3.X R0, PT, PT, R0, R17, RZ, P5, P3 ;  /* 0x0000001100007210 */ /* 0x000fe20002fe64ff */
[----:B------:R-:W-:Y:S01]  /*1800*/  IMAD.IADD R232, R15, 0x1, -R242 ;  /* 0x000000010fe87824 */ /* 0x000fe200078e0af2 */
[----:B------:R-:W-:Y:S02]  /*1810*/  IADD3 R16, P3, PT, R13, R16, RZ ;  /* 0x000000100d107210 */ /* 0x000fe40007f7e0ff */
[----:B------:R-:W-:-:S02]  /*1820*/  ISETP.NE.AND P5, PT, R12, RZ, PT ;  /* 0x000000ff0c00720c */ /* 0x000fc40003fa5270 */
[----:B------:R-:W-:Y:S01]  /*1830*/  LOP3.LUT R17, R6, 0xc0, RZ, 0xc0, !PT ;  /* 0x000000c006117812 */ /* 0x000fe200078ec0ff */
[----:B------:R-:W-:Y:S01]  /*1840*/  @P2 VIADD R9, R9, 0x1 ;  /* 0x0000000109092836 */ /* 0x000fe20000000000 */
[----:B------:R-:W-:Y:S01]  /*1850*/  ISETP.GE.AND P6, PT, R244, R232, PT ;  /* 0x000000e8f400720c */ /* 0x000fe20003fc6270 */
[----:B------:R-:W-:Y:S01]  /*1860*/  IMAD.MOV.U32 R245, RZ, RZ, RZ ;  /* 0x000000fffff57224 */ /* 0x000fe200078e00ff */
[----:B------:R-:W-:Y:S01]  /*1870*/  LOP3.LUT R17, R17, 0x18, R148, 0xf8, !PT ;  /* 0x0000001811117812 */ /* 0x000fe200078ef894 */
[----:B------:R-:W-:-:S03]  /*1880*/  IMAD.WIDE.U32 R30, R19, 0x40, R244 ;  /* 0x00000040131e7825 */ /* 0x000fc600078e00f4 */
[----:B------:R-:W-:Y:S01]  /*1890*/  LOP3.LUT R17, R17, 0x18, R6, 0x78, !PT ;  /* 0x0000001811117812 */ /* 0x000fe200078e7806 */
[----:B------:R-:W-:-:S03]  /*18a0*/  @!P4 IMAD.MOV R9, RZ, RZ, -R9 ;  /* 0x000000ffff09c224 */ /* 0x000fc600078e0a09 */
[----:B------:R-:W-:Y:S01]  /*18b0*/  LOP3.LUT R6, R17, 0x1f20, R6, 0xf8, !PT ;  /* 0x00001f2011067812 */ /* 0x000fe200078ef806 */
[----:B------:R-:W-:Y:S01]  /*18c0*/  IMAD.X R17, RZ, RZ, R7, P3 ;  /* 0x000000ffff117224 */ /* 0x000fe200018e0607 */
[----:B------:R-:W-:Y:S01]  /*18d0*/  @!P5 LOP3.LUT R9, RZ, R12, RZ, 0x33, !PT ;  /* 0x0000000cff09d212 */ /* 0x000fe200078e33ff */
[----:B------:R-:W-:Y:S02]  /*18e0*/  IMAD R12, R231, R244, RZ ;  /* 0x000000f4e70c7224 */ /* 0x000fe400078e02ff */
[----:B------:R-:W-:-:S04]  /*18f0*/  IMAD.WIDE.U32 R16, R244, R230, R16 ;  /* 0x000000e6f4107225 */ /* 0x000fc800078e0010 */
[----:B------:R-:W-:Y:S01]  /*1900*/  IMAD.IADD R233, R17, 0x1, R12 ;  /* 0x0000000111e97824 */ /* 0x000fe200078e020c */
[----:B------:R-:W-:Y:S01]  /*1910*/  SHF.L.U64.HI R12, R230, 0x5, R231 ;  /* 0x00000005e60c7819 */ /* 0x000fe200000102e7 */
[----:B------:R-:W-:Y:S02]  /*1920*/  IMAD R241, R6, 0x2, R5 ;  /* 0x0000000206f17824 */ /* 0x000fe400078e0205 */
[-C--:B--2---:R-:W-:Y:S02]  /*1930*/  @!P0 IMAD R8, R37, R240.reuse, RZ ;  /* 0x000000f025088224 */ /* 0x084fe400078e02ff */
[----:B------:R-:W-:-:S04]  /*1940*/  @!P0 IMAD.WIDE.U32 R36, R36, R240, RZ ;  /* 0x000000f024248225 */ /* 0x000fc800078e00ff */
[----:B------:R-:W-:Y:S02]  /*1950*/  @!P0 IMAD.IADD R8, R37, 0x1, R8 ;  /* 0x0000000125088824 */ /* 0x000fe400078e0208 */
[----:B------:R-:W-:Y:S02]  /*1960*/  @!P0 IMAD.MOV.U32 R18, RZ, RZ, R36 ;  /* 0x000000ffff128224 */ /* 0x000fe400078e0024 */
[----:B------:R-:W-:-:S04]  /*1970*/  @P0 IMAD.WIDE.U32 R36, R32, R243, RZ ;  /* 0x000000f320240225 */ /* 0x000fc800078e00ff */
[----:B------:R-:W-:-:S05]  /*1980*/  @P0 IMAD.MOV.U32 R18, RZ, RZ, R36 ;  /* 0x000000ffff120224 */ /* 0x000fca00078e0024 */
[----:B------:R-:W-:Y:S01]  /*1990*/  IADD3 R18, P1, PT, R13, R18, RZ ;  /* 0x000000120d127210 */ /* 0x000fe20007f3e0ff */
[----:B------:R-:W-:Y:S02]  /*19a0*/  VIADD R13, R244, 0x20 ;  /* 0x00000020f40d7836 */ /* 0x000fe40000000000 */
[----:B------:R-:W-:-:S03]  /*19b0*/  @P0 IMAD R14, R33, R243, RZ ;  /* 0x000000f3210e0224 */ /* 0x000fc600078e02ff */
[----:B------:R-:W-:Y:S02]  /*19c0*/  ISETP.GE.AND P2, PT, R13, R232, PT ;  /* 0x000000e80d00720c */ /* 0x000fe40003f46270 */
[----:B------:R-:W-:-:S05]  /*19d0*/  @P0 IADD3 R8, PT, PT, R37, R14, RZ ;  /* 0x0000000e25080210 */ /* 0x000fca0007ffe0ff */
[----:B------:R-:W-:Y:S02]  /*19e0*/  IMAD.X R19, RZ, RZ, R8, P1 ;  /* 0x000000ffff137224 */ /* 0x000fe400008e0608 */
[-C--:B---3--:R-:W-:Y:S02]  /*19f0*/  IMAD R8, R29, R239.reuse, RZ ;  /* 0x000000ef1d087224 */ /* 0x088fe400078e02ff */
[----:B------:R-:W-:Y:S02]  /*1a00*/  IMAD.WIDE.U32 R28, R28, R239, R18 ;  /* 0x000000ef1c1c7225 */ /* 0x000fe400078e0012 */
[----:B------:R-:W-:Y:S02]  /*1a10*/  @!P2 IADD3 R7, P0, PT, R30, 0x20, RZ ;  /* 0x000000201e07a810 */ /* 0x000fe40007f1e0ff */
[----:B------:R-:W-:Y:S01]  /*1a20*/  SHF.R.S32.HI R14, RZ, 0x1f, R9 ;  /* 0x0000001fff0e7819 */ /* 0x000fe20000011409 */
[-C--:B------:R-:W-:Y:S02]  /*1a30*/  IMAD R19, R35, R9.reuse, RZ ;  /* 0x0000000923137224 */ /* 0x080fe400078e02ff */
[----:B------:R-:W-:-:S04]  /*1a40*/  IMAD.WIDE.U32 R36, R34, R9, RZ ;  /* 0x0000000922247225 */ /* 0x000fc800078e00ff */
[----:B------:R-:W-:Y:S02]  /*1a50*/  @!P6 IMAD R15, R31, R32, RZ ;  /* 0x000000201f0fe224 */ /* 0x000fe400078e02ff */
[----:B------:R-:W-:Y:S02]  /*1a60*/  @!P2 IMAD.X R9, RZ, RZ, R31, P0 ;  /* 0x000000ffff09a224 */ /* 0x000fe400000e061f */
[----:B------:R-:W-:Y:S01]  /*1a70*/  IMAD.IADD R29, R29, 0x1, R8 ;  /* 0x000000011d1d7824 */ /* 0x000fe200078e0208 */
[----:B----4-:R-:W-:Y:S01]  /*1a80*/  LEA R234, P1, R16, R26, 0x1 ;  /* 0x0000001a10ea7211 */ /* 0x010fe200078208ff */
[C---:B------:R-:W-:Y:S02]  /*1a90*/  @!P6 IMAD R15, R30.reuse, R33, R15 ;  /* 0x000000211e0fe224 */ /* 0x040fe400078e020f */
[-C--:B------:R-:W-:Y:S02]  /*1aa0*/  @!P2 IMAD R9, R9, R32.reuse, RZ ;  /* 0x000000200909a224 */ /* 0x080fe400078e02ff */
[----:B------:R-:W-:Y:S01]  /*1ab0*/  @!P6 IMAD.WIDE.U32 R30, R30, R32, R28 ;  /* 0x000000201e1ee225 */ /* 0x000fe200078e001c */
[----:B------:R-:W-:-:S03]  /*1ac0*/  LEA.HI.X R233, R16, R27, R233, 0x1, P1 ;  /* 0x0000001b10e97211 */ /* 0x000fc600008f0ce9 */
[-C--:B------:R-:W-:Y:S01]  /*1ad0*/  @!P2 IMAD R9, R33, R7.reuse, R9 ;  /* 0x000000072109a224 */ /* 0x080fe200078e0209 */
[----:B------:R-:W-:Y:S01]  /*1ae0*/  @!P6 LEA R18, P1, R30, R24, 0x1 ;  /* 0x000000181e12e211 */ /* 0x000fe200078208ff */
[----:B------:R-:W-:Y:S02]  /*1af0*/  @!P6 IMAD.IADD R15, R31, 0x1, R15 ;  /* 0x000000011f0fe824 */ /* 0x000fe400078e020f */
[----:B------:R-:W-:-:S04]  /*1b00*/  @!P2 IMAD.WIDE.U32 R32, R32, R7, R28 ;  /* 0x000000072020a225 */ /* 0x000fc800078e001c */
[----:B------:R-:W-:Y:S01]  /*1b10*/  IMAD.SHL.U32 R7, R230, 0x20, RZ ;  /* 0x00000020e6077824 */ /* 0x000fe200078e00ff */
[----:B------:R-:W-:Y:S01]  /*1b20*/  IADD3 R8, P0, PT, R4, R36, RZ ;  /* 0x0000002404087210 */ /* 0x000fe20007f1e0ff */
[----:B------:R-:W-:Y:S01]  /*1b30*/  IMAD R14, R14, R34, R19 ;  /* 0x000000220e0e7224 */ /* 0x000fe200078e0213 */
[----:B------:R-:W-:Y:S01]  /*1b40*/  @!P6 LEA.HI.X R19, R30, R25, R15, 0x1, P1 ;  /* 0x000000191e13e211 */ /* 0x000fe200008f0c0f */
[----:B------:R-:W-:Y:S01]  /*1b50*/  IMAD.IADD R4, R44, 0x1, -R246 ;  /* 0x000000012c047824 */ /* 0x000fe200078e0af6 */
[----:B------:R-:W-:Y:S01]  /*1b60*/  LEA R28, P3, R7, R234, 0x1 ;  /* 0x000000ea071c7211 */ /* 0x000fe200078608ff */
[----:B------:R-:W-:Y:S01]  /*1b70*/  VIADD R15, R244, 0x40 ;  /* 0x00000040f40f7836 */ /* 0x000fe20000000000 */
[----:B------:R-:W-:Y:S01]  /*1b80*/  @!P2 LEA R30, P5, R32, R24, 0x1 ;  /* 0x00000018201ea211 */ /* 0x000fe200078a08ff */
[----:B------:R-:W-:Y:S01]  /*1b90*/  @!P2 IMAD.IADD R9, R33, 0x1, R9 ;  /* 0x000000012109a824 */ /* 0x000fe200078e0209 */
[----:B------:R-:W-:Y:S01]  /*1ba0*/  LEA.HI.X R29, R7, R233, R12, 0x1, P3 ;  /* 0x000000e9071d7211 */ /* 0x000fe200018f0c0c */
[----:B------:R-:W-:Y:S01]  /*1bb0*/  @!PT LDS RZ, [RZ] ;  /* 0x00000000fffff984 */ /* 0x000fe20000000800 */
[----:B------:R-:W-:Y:S01]  /*1bc0*/  @!PT LDS RZ, [RZ] ;  /* 0x00000000fffff984 */ /* 0x000fe20000000800 */
[----:B------:R-:W-:Y:S01]  /*1bd0*/  @!PT LDS RZ, [RZ] ;  /* 0x00000000fffff984 */ /* 0x000fe20000000800 */
[----:B------:R1:W-:Y:S01]  /*1be0*/  @!P6 LDGSTS.E.BYPASS.LTC128B.128 [R241], desc[UR4][R18.64] ;  /* 0x0000000012f1efae */ /* 0x0003e2000b981a04 */
[----:B------:R-:W-:-:S02]  /*1bf0*/  ISETP.GE.AND P3, PT, R15, R4, PT ;  /* 0x000000040f00720c */ /* 0x000fc40003f66270 */
[----:B------:R-:W-:Y:S02]  /*1c00*/  ISETP.GE.AND P4, PT, R244, R4, PT ;  /* 0x00000004f400720c */ /* 0x000fe40003f86270 */
[----:B------:R-:W-:Y:S02]  /*1c10*/  IADD3 R17, PT, PT, R37, R14, RZ ;  /* 0x0000000e25117210 */ /* 0x000fe40007ffe0ff */
[----:B------:R-:W-:Y:S02]  /*1c20*/  ISETP.GE.AND P1, PT, R13, R4, PT ;  /* 0x000000040d00720c */ /* 0x000fe40003f26270 */
[----:B------:R-:W-:Y:S01]  /*1c30*/  @!P2 LEA.HI.X R31, R32, R25, R9, 0x1, P5 ;  /* 0x00000019201fa211 */ /* 0x000fe200028f0c09 */
[----:B------:R-:W-:Y:S01]  /*1c40*/  IMAD.X R9, R0, 0x1, R17, P0 ;  /* 0x0000000100097824 */ /* 0x000fe200000e0611 */
[C---:B------:R-:W-:Y:S01]  /*1c50*/  IADD3 R27, PT, PT, R244.reuse, 0x60, RZ ;  /* 0x00000060f41b7810 */ /* 0x040fe20007ffe0ff */
[C---:B------:R-:W-:Y:S02]  /*1c60*/  VIADD R25, R244.reuse, 0x80 ;  /* 0x00000080f4197836 */ /* 0x040fe40000000000 */
[----:B------:R2:W-:Y:S01]  /*1c70*/  @!P2 LDGSTS.E.BYPASS.LTC128B.128 [R241+0x800], desc[UR4][R30.64] ;  /* 0x008000001ef1afae */ /* 0x0005e2000b981a04 */
[----:B------:R-:W-:-:S02]  /*1c80*/  VIADD R17, R244, 0xc0 ;  /* 0x000000c0f4117836 */ /* 0x000fc40000000000 */
[----:B------:R-:W-:Y:S02]  /*1c90*/  @!P4 IMAD.MOV.U32 R235, RZ, RZ, R233 ;  /* 0x000000ffffebc224 */ /* 0x000fe400078e00e9 */
[C---:B------:R-:W-:Y:S01]  /*1ca0*/  VIADD R7, R244.reuse, 0xe0 ;  /* 0x000000e0f4077836 */ /* 0x040fe20000000000 */
[-C--:B------:R-:W-:Y:S02]  /*1cb0*/  ISETP.GE.AND P5, PT, R25, R4.reuse, PT ;  /* 0x000000041900720c */ /* 0x080fe40003fa6270 */
[-C--:B------:R-:W-:Y:S01]  /*1cc0*/  ISETP.GE.AND P6, PT, R27, R4.reuse, PT ;  /* 0x000000041b00720c */ /* 0x080fe20003fc6270 */
[----:B------:R-:W-:Y:S01]  /*1cd0*/  @!P4 LDGSTS.E.BYPASS.LTC128B.128 [R241+0x1000], desc[UR4][R234.64] ;  /* 0x01000000eaf1cfae */ /* 0x000fe2000b981a04 */
[-C--:B------:R-:W-:Y:S01]  /*1ce0*/  ISETP.GE.AND P2, PT, R17, R4.reuse, PT ;  /* 0x000000041100720c */ /* 0x080fe20003f46270 */
[----:B-1----:R-:W-:Y:S02]  /*1cf0*/  VIADD R19, R244, 0xa0 ;  /* 0x000000a0f4137836 */ /* 0x002fe40000000000 */
[----:B------:R-:W-:Y:S01]  /*1d00*/  @!P1 LDGSTS.E.BYPASS.LTC128B.128 [R241+0x1800], desc[UR4][R28.64] ;  /* 0x018000001cf19fae */ /* 0x000fe2000b981a04 */
[----:B------:R-:W-:-:S02]  /*1d10*/  ISETP.GE.AND P1, PT, R7, R4, PT ;  /* 0x000000040700720c */ /* 0x000fc40003f26270 */
[----:B--2---:R-:W-:-:S04]  /*1d20*/  @!P3 LEA R30, P0, R230, R28, 0x6 ;  /* 0x0000001ce61eb211 */ /* 0x004fc800078030ff */
[----:B------:R-:W-:-:S05]  /*1d30*/  @!P3 LEA.HI.X R31, R230, R29, R231, 0x6, P0 ;  /* 0x0000001de61fb211 */ /* 0x000fca00000f34e7 */
[----:B------:R1:W-:Y:S01]  /*1d40*/  @!P3 LDGSTS.E.BYPASS.LTC128B.128 [R241+0x2000], desc[UR4][R30.64] ;  /* 0x020000001ef1bfae */ /* 0x0003e2000b981a04 */
[----:B------:R-:W-:Y:S01]  /*1d50*/  ISETP.GE.AND P3, PT, R19, R4, PT ;  /* 0x000000041300720c */ /* 0x000fe20003f66270 */
[--C-:B------:R-:W-:Y:S01]  /*1d60*/  @!P5 IMAD.MOV.U32 R34, RZ, RZ, R28.reuse ;  /* 0x000000ffff22d224 */ /* 0x100fe200078e001c */
[C---:B------:R-:W-:Y:S01]  /*1d70*/  @!P6 LEA R36, P0, R230.reuse, R28, 0x7 ;  /* 0x0000001ce624e211 */ /* 0x040fe200078038ff */
[--C-:B------:R-:W-:Y:S02]  /*1d80*/  @!P5 IMAD.MOV.U32 R35, RZ, RZ, R29.reuse ;  /* 0x000000ffff23d224 */ /* 0x100fe400078e001d */
[----:B------:R-:W-:Y:S02]  /*1d90*/  @!P2 IMAD.MOV.U32 R32, RZ, RZ, R28 ;  /* 0x000000ffff20a224 */ /* 0x000fe400078e001c */
[----:B------:R-:W-:Y:S01]  /*1da0*/  @!P2 IMAD.MOV.U32 R33, RZ, RZ, R29 ;  /* 0x000000ffff21a224 */ /* 0x000fe200078e001d */
[----:B------:R-:W-:Y:S01]  /*1db0*/  @!P6 LEA.HI.X R37, R230, R29, R231, 0x7, P0 ;  /* 0x0000001de625e211 */ /* 0x000fe200000f3ce7 */
[----:B------:R-:W-:-:S02]  /*1dc0*/  @!P5 IMAD R12, R231, 0xc0, RZ ;  /* 0x000000c0e70cd824 */ /* 0x000fc400078e02ff */
[C---:B------:R-:W-:Y:S02]  /*1dd0*/  @!P5 IMAD.WIDE.U32 R34, R230.reuse, 0xc0, R34 ;  /* 0x000000c0e622d825 */ /* 0x040fe400078e0022 */
[----:B------:R2:W-:Y:S02]  /*1de0*/  @!P6 LDGSTS.E.BYPASS.LTC128B.128 [R241+0x2800], desc[UR4][R36.64] ;  /* 0x0280000024f1efae */ /* 0x0005e4000b981a04 */
[----:B------:R-:W-:Y:S02]  /*1df0*/  @!P2 IMAD R6, R231, 0x140, RZ ;  /* 0x00000140e706a824 */ /* 0x000fe400078e02ff */
[----:B------:R-:W-:-:S04]  /*1e00*/  @!P2 IMAD.WIDE.U32 R32, R230, 0x140, R32 ;  /* 0x00000140e620a825 */ /* 0x000fc800078e0020 */
[----:B------:R-:W-:Y:S02]  /*1e10*/  @!P1 IMAD R0, R231, 0x180, RZ ;  /* 0x00000180e7009824 */ /* 0x000fe400078e02ff */
[----:B-1----:R-:W-:Y:S02]  /*1e20*/  @!P1 IMAD.MOV.U32 R30, RZ, RZ, R28 ;  /* 0x000000ffff1e9224 */ /* 0x002fe400078e001c */
[----:B------:R-:W-:Y:S01]  /*1e30*/  @!P1 IMAD.MOV.U32 R31, RZ, RZ, R29 ;  /* 0x000000ffff1f9224 */ /* 0x000fe200078e001d */
[C---:B------:R-:W-:Y:S01]  /*1e40*/  @!P3 LEA R28, P0, R230.reuse, R28, 0x8 ;  /* 0x0000001ce61cb211 */ /* 0x040fe200078040ff */
[----:B------:R-:W-:Y:S02]  /*1e50*/  @!P5 IMAD.IADD R35, R35, 0x1, R12 ;  /* 0x000000012323d824 */ /* 0x000fe400078e020c */
[C---:B------:R-:W-:Y:S01]  /*1e60*/  @!P1 IMAD.WIDE.U32 R30, R230.reuse, 0x180, R30 ;  /* 0x00000180e61e9825 */ /* 0x040fe200078e001e */
[----:B------:R-:W-:Y:S02]  /*1e70*/  @!P3 LEA.HI.X R29, R230, R29, R231, 0x8, P0 ;  /* 0x0000001de61db211 */ /* 0x000fe400000f44e7 */
[----:B------:R-:W-:Y:S01]  /*1e80*/  @!P2 IADD3 R33, PT, PT, R33, R6, RZ ;  /* 0x000000062121a210 */ /* 0x000fe20007ffe0ff */
[----:B------:R-:W-:Y:S01]  /*1e90*/  @!P1 IMAD.IADD R31, R31, 0x1, R0 ;  /* 0x000000011f1f9824 */ /* 0x000fe200078e0200 */
[----:B------:R2:W-:Y:S04]  /*1ea0*/  @!P5 LDGSTS.E.BYPASS.LTC128B.128 [R241+0x3000], desc[UR4][R34.64] ;  /* 0x0300000022f1dfae */ /* 0x0005e8000b981a04 */
[----:B------:R2:W-:Y:S04]  /*1eb0*/  @!P3 LDGSTS.E.BYPASS.LTC128B.128 [R241+0x3800], desc[UR4][R28.64] ;  /* 0x038000001cf1bfae */ /* 0x0005e8000b981a04 */
[----:B------:R2:W-:Y:S04]  /*1ec0*/  @!P2 LDGSTS.E.BYPASS.LTC128B.128 [R241+0x4000], desc[UR4][R32.64] ;  /* 0x0400000020f1afae */ /* 0x0005e8000b981a04 */
[----:B------:R2:W-:Y:S04]  /*1ed0*/  @!P1 LDGSTS.E.BYPASS.LTC128B.128 [R241+0x4800], desc[UR4][R30.64] ;  /* 0x048000001ef19fae */ /* 0x0005e8000b981a04 */
[----:B------:R-:W0:Y:S01]  /*1ee0*/  LDGDEPBAR ;  /* 0x00000000000079af */ /* 0x000e220000000000 */
[----:B------:R-:W-:-:S02]  /*1ef0*/  IMAD R0, R23, R244, RZ ;  /* 0x000000f417007224 */ /* 0x000fc400078e02ff */
[----:B------:R-:W-:Y:S01]  /*1f00*/  IMAD.WIDE.U32 R8, R244, R22, R8 ;  /* 0x00000016f4087225 */ /* 0x000fe200078e0008 */
[----:B------:R-:W-:-:S03]  /*1f10*/  ISETP.GE.AND P0, PT, R13, R4, PT ;  /* 0x000000040d00720c */ /* 0x000fc60003f06270 */
[----:B------:R-:W-:Y:S01]  /*1f20*/  IMAD.IADD R237, R9, 0x1, R0 ;  /* 0x0000000109ed7824 */ /* 0x000fe200078e0200 */
[----:B------:R-:W-:Y:S01]  /*1f30*/  LEA R236, P2, R8, R10, 0x1 ;  /* 0x0000000a08ec7211 */ /* 0x000fe200078408ff */
[----:B------:R-:W-:Y:S01]  /*1f40*/  IMAD.SHL.U32 R0, R22, 0x20, RZ ;  /* 0x0000002016007824 */ /* 0x000fe200078e00ff */
[----:B------:R-:W-:-:S11]  /*1f50*/  DEPBAR.LE SB0, 0x0 ;  /* 0x000080000000791a */ /* 0x000fd60000000000 */
[----:B------:R-:W-:Y:S05]  /*1f60*/  WARPSYNC.ALL ;  /* 0x0000000000007948 */ /* 0x000fea0003800000 */
[----:B------:R-:W-:Y:S02]  /*1f70*/  ISETP.GE.AND P1, PT, R15, R4, PT ;  /* 0x000000040f00720c */ /* 0x000fe40003f26270 */
[----:B------:R-:W-:Y:S01]  /*1f80*/  LEA.HI.X R237, R8, R11, R237, 0x1, P2 ;  /* 0x0000000b08ed7211 */ /* 0x000fe200010f0ced */
[----:B------:R-:W-:Y:S01]  /*1f90*/  BAR.SYNC.DEFER_BLOCKING 0x0 ;  /* 0x0000000000007b1d */ /* 0x000fe20000010000 */
[----:B------:R-:W-:Y:S02]  /*1fa0*/  SHF.L.U64.HI R6, R22, 0x5, R23 ;  /* 0x0000000516067819 */ /* 0x000fe40000010217 */
[----:B------:R-:W-:-:S02]  /*1fb0*/  LEA R8, P2, R0, R236, 0x1 ;  /* 0x000000ec00087211 */ /* 0x000fc400078408ff */
[-C--:B------:R-:W-:Y:S02]  /*1fc0*/  ISETP.GE.AND P5, PT, R25, R4.reuse, PT ;  /* 0x000000041900720c */ /* 0x080fe40003fa6270 */
[----:B------:R-:W-:Y:S02]  /*1fd0*/  LEA.HI.X R9, R0, R237, R6, 0x1, P2 ;  /* 0x000000ed00097211 */ /* 0x000fe400010f0c06 */
        /* <DEDUP_REMOVED lines=8> */
[----:B------:R-:W-:-:S03]  /*2060*/  ISETP.GE.AND P4, PT, R19, R4, PT ;  /* 0x000000041300720c */ /* 0x000fc60003f86270 */
[----:B------:R-:W-:Y:S04]  /*2070*/  @P0 STS.128 [R241+0x5800], RZ ;  /* 0x005800fff1000388 */ /* 0x000fe80000000c00 */
[----:B------:R-:W-:Y:S01]  /*2080*/  @!PT LDS RZ, [RZ] ;  /* 0x00000000fffff984 */ /* 0x000fe20000000800 */
[----:B------:R-:W-:Y:S01]  /*2090*/  @!PT LDS RZ, [RZ] ;  /* 0x00000000fffff984 */ /* 0x000fe20000000800 */
[----:B------:R-:W-:Y:S01]  /*20a0*/  @!PT LDS RZ, [RZ] ;  /* 0x00000000fffff984 */ /* 0x000fe20000000800 */
[----:B------:R1:W-:Y:S01]  /*20b0*/  @!P0 LDGSTS.E.BYPASS.LTC128B.128 [R241+0x5800], desc[UR4][R8.64] ;  /* 0x0580000008f18fae */ /* 0x0003e2000b981a04 */
[----:B------:R-:W-:Y:S01]  /*20c0*/  @!P1 LEA R10, P0, R22, R8, 0x6 ;  /* 0x00000008160a9211 */ /* 0x000fe200078030ff */
[----:B------:R-:W-:-:S03]  /*20d0*/  @!P5 IMAD.MOV.U32 R16, RZ, RZ, R8 ;  /* 0x000000ffff10d224 */ /* 0x000fc600078e0008 */
[----:B------:R-:W-:Y:S01]  /*20e0*/  @!P1 LEA.HI.X R11, R22, R9, R23, 0x6, P0 ;  /* 0x00000009160b9211 */ /* 0x000fe200000f3417 */
[----:B------:R-:W-:Y:S01]  /*20f0*/  @!P5 IMAD.MOV.U32 R17, RZ, RZ, R9 ;  /* 0x000000ffff11d224 */ /* 0x000fe200078e0009 */
[----:B------:R-:W-:Y:S01]  /*2100*/  @P1 STS.128 [R241+0x6000], RZ ;  /* 0x006000fff1001388 */ /* 0x000fe20000000c00 */
[----:B------:R-:W-:-:S03]  /*2110*/  @!P5 IMAD R6, R23, 0xc0, RZ ;  /* 0x000000c01706d824 */ /* 0x000fc600078e02ff */
[----:B------:R-:W-:Y:S01]  /*2120*/  @!PT LDS RZ, [RZ] ;  /* 0x00000000fffff984 */ /* 0x000fe20000000800 */
[----:B------:R-:W-:Y:S01]  /*2130*/  @!PT LDS RZ, [RZ] ;  /* 0x00000000fffff984 */ /* 0x000fe20000000800 */
[----:B------:R-:W-:Y:S01]  /*2140*/  @!PT LDS RZ, [RZ] ;  /* 0x00000000fffff984 */ /* 0x000fe20000000800 */
[----:B------:R-:W-:Y:S01]  /*2150*/  @!P1 LDGSTS.E.BYPASS.LTC128B.128 [R241+0x6000], desc[UR4][R10.64] ;  /* 0x060000000af19fae */ /* 0x000fe2000b981a04 */
[C---:B------:R-:W-:Y:S01]  /*2160*/  @!P6 LEA R18, P1, R22.reuse, R8, 0x7 ;  /* 0x000000081612e211 */ /* 0x040fe200078238ff */
[----:B------:R-:W-:-:S04]  /*2170*/  @!P5 IMAD.WIDE.U32 R16, R22, 0xc0, R16 ;  /* 0x000000c01610d825 */ /* 0x000fc800078e0010 */
[--C-:B------:R-:W-:Y:S02]  /*2180*/  @!P3 IMAD.MOV.U32 R14, RZ, RZ, R8.reuse ;  /* 0x000000ffff0eb224 */ /* 0x100fe400078e0008 */
[----:B------:R-:W-:Y:S01]  /*2190*/  @!P3 IMAD.MOV.U32 R15, RZ, RZ, R9 ;  /* 0x000000ffff0fb224 */ /* 0x000fe200078e0009 */
[CC--:B------:R-:W-:Y:S01]  /*21a0*/  @!P6 LEA.HI.X R19, R22.reuse, R9.reuse, R23, 0x7, P1 ;  /* 0x000000091613e211 */ /* 0x0c0fe200008f3c17 */
[----:B------:R-:W-:Y:S02]  /*21b0*/  @!P2 IMAD.MOV.U32 R12, RZ, RZ, R8 ;  /* 0x000000ffff0ca224 */ /* 0x000fe400078e0008 */
[----:B------:R-:W-:Y:S01]  /*21c0*/  @!P2 IMAD.MOV.U32 R13, RZ, RZ, R9 ;  /* 0x000000ffff0da224 */ /* 0x000fe200078e0009 */
[----:B------:R-:W-:Y:S01]  /*21d0*/  @!P5 IADD3 R17, PT, PT, R17, R6, RZ ;  /* 0x000000061111d210 */ /* 0x000fe20007ffe0ff */
[C---:B------:R-:W-:Y:S01]  /*21e0*/  @!P3 IMAD R4, R23.reuse, 0x140, RZ ;  /* 0x000001401704b824 */ /* 0x040fe200078e02ff */
[C---:B-1----:R-:W-:Y:S01]  /*21f0*/  @!P4 LEA R8, P0, R22.reuse, R8, 0x8 ;  /* 0x000000081608c211 */ /* 0x042fe200078040ff */
[C---:B------:R-:W-:Y:S01]  /*2200*/  @!P3 IMAD.WIDE.U32 R14, R22.reuse, 0x140, R14 ;  /* 0x00000140160eb825 */ /* 0x040fe200078e000e */
[----:B------:R-:W-:Y:S02]  /*2210*/  @P6 STS.128 [R241+0x6800], RZ ;  /* 0x006800fff1006388 */ /* 0x000fe40000000c00 */
[C---:B------:R-:W-:Y:S01]  /*2220*/  @!P4 LEA.HI.X R9, R22.reuse, R9, R23, 0x8, P0 ;  /* 0x000000091609c211 */ /* 0x040fe200000f4417 */
[----:B------:R-:W-:Y:S01]  /*2230*/  @!P2 IMAD R0, R23, 0x180, RZ ;  /* 0x000001801700a824 */ /* 0x000fe200078e02ff */
[----:B------:R-:W-:Y:S01]  /*2240*/  @!PT LDS RZ, [RZ] ;  /* 0x00000000fffff984 */ /* 0x000fe20000000800 */
[----:B------:R-:W-:Y:S01]  /*2250*/  @!PT LDS RZ, [RZ] ;  /* 0x00000000fffff984 */ /* 0x000fe20000000800 */
[----:B------:R-:W-:Y:S01]  /*2260*/  @!PT LDS RZ, [RZ] ;  /* 0x00000000fffff984 */ /* 0x000fe20000000800 */
[----:B------:R-:W-:Y:S01]  /*2270*/  @!P6 LDGSTS.E.BYPASS.LTC128B.128 [R241+0x6800], desc[UR4][R18.64] ;  /* 0x0680000012f1efae */ /* 0x000fe2000b981a04 */
[----:B------:R-:W-:-:S03]  /*2280*/  @!P2 IMAD.WIDE.U32 R12, R22, 0x180, R12 ;  /* 0x00000180160ca825 */ /* 0x000fc600078e000c */
[----:B------:R-:W-:Y:S01]  /*2290*/  @P5 STS.128 [R241+0x7000], RZ ;  /* 0x007000fff1005388 */ /* 0x000fe20000000c00 */
[----:B------:R-:W-:Y:S02]  /*22a0*/  @!P3 IMAD.IADD R15, R15, 0x1, R4 ;  /* 0x000000010f0fb824 */ /* 0x000fe400078e0204 */
[----:B------:R-:W-:Y:S01]  /*22b0*/  @!P2 IMAD.IADD R25, R13, 0x1, R0 ;  /* 0x000000010d19a824 */ /* 0x000fe200078e0200 */
[----:B------:R-:W-:Y:S01]  /*22c0*/  @!PT LDS RZ, [RZ] ;  /* 0x00000000fffff984 */ /* 0x000fe20000000800 */
[----:B------:R-:W-:Y:S01]  /*22d0*/  @!PT LDS RZ, [RZ] ;  /* 0x00000000fffff984 */ /* 0x000fe20000000800 */
[----:B------:R-:W-:Y:S01]  /*22e0*/  @!PT LDS RZ, [RZ] ;  /* 0x00000000fffff984 */ /* 0x000fe20000000800 */
[----:B------:R-:W-:Y:S01]  /*22f0*/  @!P5 LDGSTS.E.BYPASS.LTC128B.128 [R241+0x7000], desc[UR4][R16.64] ;  /* 0x0700000010f1dfae */ /* 0x000fe2000b981a04 */
[----:B------:R-:W-:-:S03]  /*2300*/  @!P2 IMAD.MOV.U32 R24, RZ, RZ, R12 ;  /* 0x000000ffff18a224 */ /* 0x000fc600078e000c */
[----:B------:R-:W-:Y:S04]  /*2310*/  @P4 STS.128 [R241+0x7800], RZ ;  /* 0x007800fff1004388 */ /* 0x000fe80000000c00 */
        /* <DEDUP_REMOVED lines=14> */
[----:B------:R-:W4:Y:S01]  /*2400*/  LD.E R45, desc[UR4][R2.64+0x18c] ;  /* 0x00018c04022d7980 */ /* 0x000f22000c101900 */
[----:B------:R-:W-:-:S02]  /*2410*/  IMAD.SHL.U32 R72, R148, 0x20, RZ ;  /* 0x0000002094487824 */ /* 0x000fc400078e00ff */
[C---:B------:R-:W-:Y:S01]  /*2420*/  IMAD.SHL.U32 R7, R148.reuse, 0x10, RZ ;  /* 0x0000001094077824 */ /* 0x040fe200078e00ff */
[----:B------:R-:W-:Y:S01]  /*2430*/  SHF.R.U32.HI R0, RZ, 0x1, R148 ;  /* 0x00000001ff007819 */ /* 0x000fe20000011694 */
[----:B------:R-:W-:Y:S01]  /*2440*/  IMAD.SHL.U32 R4, R148, 0x4, RZ ;  /* 0x0000000494047824 */ /* 0x000fe200078e00ff */
[----:B------:R-:W-:Y:S01]  /*2450*/  LOP3.LUT R13, R72, 0xc0, RZ, 0xc0, !PT ;  /* 0x000000c0480d7812 */ /* 0x000fe200078ec0ff */
[----:B------:R-:W0:Y:S01]  /*2460*/  LDGDEPBAR ;  /* 0x00000000000079af */ /* 0x000e220000000000 */
[----:B-1----:R-:W-:Y:S02]  /*2470*/  LOP3.LUT R9, R7, 0x3e00, RZ, 0xc0, !PT ;  /* 0x00003e0007097812 */ /* 0x002fe400078ec0ff */
[----:B------:R-:W-:Y:S02]  /*2480*/  LOP3.LUT R4, R4, 0x18, RZ, 0xc0, !PT ;  /* 0x0000001804047812 */ /* 0x000fe400078ec0ff */
[----:B------:R-:W-:Y:S02]  /*2490*/  LOP3.LUT R11, R13, 0x8, R0, 0xf8, !PT ;  /* 0x000000080d0b7812 */ /* 0x000fe400078ef800 */
[----:B------:R-:W-:-:S02]  /*24a0*/  LOP3.LUT R9, R9, 0x20, R72, 0xf8, !PT ;  /* 0x0000002009097812 */ /* 0x000fc400078ef848 */
[----:B------:R-:W-:Y:S02]  /*24b0*/  LOP3.LUT R7, R7, 0x100, RZ, 0xc0, !PT ;  /* 0x0000010007077812 */ /* 0x000fe400078ec0ff */
[----:B------:R-:W-:Y:S02]  /*24c0*/  LOP3.LUT R228, R13, 0x8, R148, 0xf8, !PT ;  /* 0x000000080de47812 */ /* 0x000fe400078ef894 */
[----:B------:R-:W-:Y:S02]  /*24d0*/  LOP3.LUT R20, R11, R4, RZ, 0x3c, !PT ;  /* 0x000000040b147212 */ /* 0x000fe400078e3cff */
[--C-:B------:R-:W-:Y:S02]  /*24e0*/  LOP3.LUT R9, R9, 0x100, R72.reuse, 0xf8, !PT ;  /* 0x0000010009097812 */ /* 0x100fe400078ef848 */
[----:B------:R-:W-:Y:S02]  /*24f0*/  LOP3.LUT R7, R7, 0x20, R72, 0xf8, !PT ;  /* 0x0000002007077812 */ /* 0x000fe400078ef848 */
[----:B------:R-:W-:-:S02]  /*2500*/  LOP3.LUT R0, R9, R20, RZ, 0xfc, !PT ;  /* 0x0000001409007212 */ /* 0x000fc400078efcff */
[----:B------:R-:W-:-:S03]  /*2510*/  LOP3.LUT R228, R7, R228, R4, 0xf6, !PT ;  /* 0x000000e407e47212 */ /* 0x000fc600078ef604 */
[--C-:B------:R-:W-:Y:S02]  /*2520*/  IMAD R229, R0, 0x2, R5.reuse ;  /* 0x0000000200e57824 */ /* 0x100fe400078e0205 */
[----:B------:R-:W-:-:S03]  /*2530*/  IMAD R228, R228, 0x2, R5 ;  /* 0x00000002e4e47824 */ /* 0x000fc600078e0205 */
[----:B------:R-:W-:Y:S04]  /*2540*/  LDSM.16.M88.4 R8, [R229] ;  /* 0x00000000e508783b */ /* 0x000fe80000000200 */
[----:B--2---:R-:W1:Y:S01]  /*2550*/  LDSM.16.M88.4 R32, [R228+0x1000] ;  /* 0x00100000e420783b */ /* 0x004e620000000200 */
[----:B------:R-:W-:Y:S01]  /*2560*/  IMAD.MOV.U32 R4, RZ, RZ, 0x20 ;  /* 0x00000020ff047424 */ /* 0x000fe200078e00ff */
[----:B------:R-:W-:Y:S02]  /*2570*/  LOP3.LUT P0, RZ, R148, 0x4, RZ, 0xc0, !PT ;  /* 0x0000000494ff7812 */ /* 0x000fe4000780c0ff */
[----:B---3--:R-:W-:Y:S02]  /*2580*/  LDSM.16.M88.4 R24, [R228+0x1400] ;  /* 0x00140000e418783b */ /* 0x008fe40000000200 */
[----:B------:R-:W-:-:S04]  /*2590*/  SEL R4, R4, 0xffffffe0, !P0 ;  /* 0xffffffe004047807 */ /* 0x000fc80004000000 */
[----:B------:R-:W-:Y:S01]  /*25a0*/  IADD3 R16, PT, PT, R229, R4, RZ ;  /* 0x00000004e5107210 */ /* 0x000fe20007ffe0ff */
[----:B------:R-:W-:-:S05]  /*25b0*/  IMAD.IADD R0, R228, 0x1, R4 ;  /* 0x00000001e4007824 */ /* 0x000fca00078e0204 */
[----:B------:R-:W-:Y:S04]  /*25c0*/  LDSM.16.M88.4 R16, [R16] ;  /* 0x000000001010783b */ /* 0x000fe80000000200 */
[----:B------:R-:W2:Y:S04]  /*25d0*/  LDSM.16.M88.4 R12, [R0+0x1000] ;  /* 0x00100000000c783b */ /* 0x000ea80000000200 */
[----:B------:R-:W3:Y:S04]  /*25e0*/  LDSM.16.M88.4 R36, [R0+0x1400] ;  /* 0x001400000024783b */ /* 0x000ee80000000200 */
[----:B------:R-:W-:Y:S01]  /*25f0*/  LDSM.16.M88.4 R48, [R0+0x1800] ;  /* 0x001800000030783b */ /* 0x000fe20000000200 */
[C---:B-1----:R-:W-:Y:S08]  /*2600*/  HMMA.16816.F32 R40, R8.reuse, R32, RZ ;  /* 0x000000200828723c */ /* 0x042ff000000018ff */
[----:B------:R-:W-:-:S12]  /*2610*/  HMMA.16816.F32 R32, R8, R34, RZ ;  /* 0x000000220820723c */ /* 0x000fd800000018ff */
[C---:B--2---:R-:W-:Y:S08]  /*2620*/  HMMA.16816.F32 R40, R16.reuse, R12, R40 ;  /* 0x0000000c1028723c */ /* 0x044ff00000001828 */
[----:B------:R-:W-:Y:S01]  /*2630*/  HMMA.16816.F32 R32, R16, R14, R32 ;  /* 0x0000000e1020723c */ /* 0x000fe20000001820 */
[----:B------:R-:W1:Y:S07]  /*2640*/  LDSM.16.M88.4 R12, [R228+0x1800] ;  /* 0x00180000e40c783b */ /* 0x000e6e0000000200 */
[C---:B------:R-:W-:Y:S08]  /*2650*/  HMMA.16816.F32 R28, R8.reuse, R24, RZ ;  /* 0x00000018081c723c */ /* 0x040ff000000018ff */
[----:B------:R-:W-:-:S12]  /*2660*/  HMMA.16816.F32 R24, R8, R26, RZ ;  /* 0x0000001a0818723c */ /* 0x000fd800000018ff */
[C---:B---3--:R-:W-:Y:S08]  /*2670*/  HMMA.16816.F32 R28, R16.reuse, R36, R28 ;  /* 0x00000024101c723c */ /* 0x048ff0000000181c */
[----:B------:R-:W-:Y:S08]  /*2680*/  HMMA.16816.F32 R24, R16, R38, R24 ;  /* 0x000000261018723c */ /* 0x000ff00000001818 */
[C---:B-1----:R-:W-:Y:S08]  /*2690*/  HMMA.16816.F32 R36, R8.reuse, R12, RZ ;  /* 0x0000000c0824723c */ /* 0x042ff000000018ff */
[----:B------:R-:W-:-:S12]  /*26a0*/  HMMA.16816.F32 R12, R8, R14, RZ ;  /* 0x0000000e080c723c */ /* 0x000fd800000018ff */
[C---:B------:R-:W-:Y:S08]  /*26b0*/  HMMA.16816.F32 R36, R16.reuse, R48, R36 ;  /* 0x000000301024723c */ /* 0x040ff00000001824 */
[----:B------:R-:W-:Y:S01]  /*26c0*/  HMMA.16816.F32 R12, R16, R50, R12 ;  /* 0x00000032100c723c */ /* 0x000fe2000000180c */
[----:B------:R-:W-:Y:S01]  /*26d0*/  LDSM.16.M88.4 R48, [R0+0x2400] ;  /* 0x002400000030783b */ /* 0x000fe20000000200 */
[-C--:B----4-:R-:W-:Y:S01]  /*26e0*/  FMUL.FTZ R32, R32, R45.reuse ;  /* 0x0000002d20207220 */ /* 0x090fe20000410000 */
[-C--:B------:R-:W-:Y:S01]  /*26f0*/  FMUL.FTZ R7, R33, R45.reuse ;  /* 0x0000002d21077220 */ /* 0x080fe20000410000 */
[-C--:B------:R-:W-:Y:S01]  /*2700*/  FMUL.FTZ R74, R34, R45.reuse ;  /* 0x0000002d224a7220 */ /* 0x080fe20000410000 */
[-C--:B------:R-:W-:Y:S01]  /*2710*/  FMUL.FTZ R98, R35, R45.reuse ;  /* 0x0000002d23627220 */ /* 0x080fe20000410000 */
[----:B------:R1:W-:Y:S01]  /*2720*/  MUFU.TANH R99, R32 ;  /* 0x0000002000637308 */ /* 0x0003e20000002400 */
[-C--:B------:R-:W-:Y:S01]  /*2730*/  FMUL.FTZ R28, R28, R45.reuse ;  /* 0x0000002d1c1c7220 */ /* 0x080fe20000410000 */
[-C--:B------:R-:W-:Y:S01]  /*2740*/  FMUL.FTZ R24, R24, R45.reuse ;  /* 0x0000002d18187220 */ /* 0x080fe20000410000 */
[----:B-1----:R-:W1:Y:S01]  /*2750*/  LDSM.16.M88.4 R32, [R228+0x1c00] ;  /* 0x001c0000e420783b */ /* 0x002e620000000200 */
[-C--:B------:R-:W-:Y:S01]  /*2760*/  FMUL.FTZ R25, R25, R45.reuse ;  /* 0x0000002d19197220 */ /* 0x080fe20000410000 */
[----:B------:R-:W-:-:S03]  /*2770*/  FMUL.FTZ R26, R26, R45 ;  /* 0x0000002d1a1a7220 */ /* 0x000fc60000410000 */
[----:B------:R2:W-:Y:S01]  /*2780*/  MUFU.TANH R96, R28 ;  /* 0x0000001c00607308 */ /* 0x0005e20000002400 */
[-C--:B------:R-:W-:Y:S01]  /*2790*/  FMUL.FTZ R93, R29, R45.reuse ;  /* 0x0000002d1d5d7220 */ /* 0x080fe20000410000 */
[-C--:B------:R-:W-:Y:S01]  /*27a0*/  FMUL.FTZ R97, R30, R45.reuse ;  /* 0x0000002d1e617220 */ /* 0x080fe20000410000 */
[-C--:B------:R-:W-:Y:S01]  /*27b0*/  FMUL.FTZ R95, R31, R45.reuse ;  /* 0x0000002d1f5f7220 */ /* 0x080fe20000410000 */
[----:B------:R-:W-:-:S04]  /*27c0*/  FMUL.FTZ R92, R27, R45 ;  /* 0x0000002d1b5c7220 */ /* 0x000fc80000410000 */
[----:B------:R-:W-:Y:S08]  /*27d0*/  MUFU.TANH R79, R24 ;  /* 0x00000018004f7308 */ /* 0x000ff00000002400 */
[----:B------:R-:W-:Y:S01]  /*27e0*/  MUFU.TANH R91, R25 ;  /* 0x00000019005b7308 */ /* 0x000fe20000002400 */
[----:B--2---:R-:W2:Y:S07]  /*27f0*/  LDSM.16.M88.4 R28, [R0+0x1c00] ;  /* 0x001c0000001c783b */ /* 0x004eae0000000200 */
[----:B------:R3:W-:Y:S01]  /*2800*/  MUFU.TANH R94, R26 ;  /* 0x0000001a005e7308 */ /* 0x0007e20000002400 */
[-C--:B------:R-:W-:Y:S01]  /*2810*/  FMUL.FTZ R41, R41, R45.reuse ;  /* 0x0000002d29297220 */ /* 0x080fe20000410000 */
[-C--:B------:R-:W-:Y:S01]  /*2820*/  FMUL.FTZ R42, R42, R45.reuse ;  /* 0x0000002d2a2a7220 */ /* 0x080fe20000410000 */
[-C--:B------:R-:W-:Y:S01]  /*2830*/  FMUL.FTZ R43, R43, R45.reuse ;  /* 0x0000002d2b2b7220 */ /* 0x080fe20000410000 */
[-C--:B------:R-:W-:Y:S01]  /*2840*/  FMUL.FTZ R36, R36, R45.reuse ;  /* 0x0000002d24247220 */ /* 0x080fe20000410000 */
[----:B---3--:R-:W3:Y:S01]  /*2850*/  LDSM.16.M88.4 R24, [R228+0x2000] ;  /* 0x00200000e418783b */ /* 0x008ee20000000200 */
[-C--:B------:R-:W-:Y:S01]  /*2860*/  FMUL.FTZ R37, R37, R45.reuse ;  /* 0x0000002d25257220 */ /* 0x080fe20000410000 */
[-C--:B------:R-:W-:Y:S01]  /*2870*/  FMUL.FTZ R38, R38, R45.reuse ;  /* 0x0000002d26267220 */ /* 0x080fe20000410000 */
[-C--:B------:R-:W-:Y:S01]  /*2880*/  FMUL.FTZ R6, R40, R45.reuse ;  /* 0x0000002d28067220 */ /* 0x080fe20000410000 */
[----:B------:R-:W-:Y:S01]  /*2890*/  MUFU.TANH R100, R41 ;  /* 0x0000002900647308 */ /* 0x000fe20000002400 */
[----:B------:R-:W-:-:S07]  /*28a0*/  FMUL.FTZ R77, R39, R45 ;  /* 0x0000002d274d7220 */ /* 0x000fce0000410000 */
[----:B------:R-:W4:Y:S08]  /*28b0*/  MUFU.TANH R78, R42 ;  /* 0x0000002a004e7308 */ /* 0x000f300000002400 */
[----:B------:R1:W-:Y:S08]  /*28c0*/  MUFU.TANH R101, R43 ;  /* 0x0000002b00657308 */ /* 0x0003f00000002400 */
[----:B------:R-:W-:Y:S08]  /*28d0*/  MUFU.TANH R81, R36 ;  /* 0x0000002400517308 */ /* 0x000ff00000002400 */
[----:B------:R-:W-:Y:S01]  /*28e0*/  MUFU.TANH R83, R37 ;  /* 0x0000002500537308 */ /* 0x000fe20000002400 */
[C---:B-1----:R-:W-:Y:S07]  /*28f0*/  HMMA.16816.F32 R40, R8.reuse, R32, RZ ;  /* 0x000000200828723c */ /* 0x042fee00000018ff */
[----:B------:R1:W-:Y:S01]  /*2900*/  MUFU.TANH R89, R38 ;  /* 0x0000002600597308 */ /* 0x0003e20000002400 */
[----:B------:R-:W-:Y:S01]  /*2910*/  HMMA.16816.F32 R32, R8, R34, RZ ;  /* 0x000000220820723c */ /* 0x000fe200000018ff */
[-C--:B------:R-:W-:Y:S01]  /*2920*/  FMUL.FTZ R12, R12, R45.reuse ;  /* 0x0000002d0c0c7220 */ /* 0x080fe20000410000 */
[-C--:B------:R-:W-:Y:S01]  /*2930*/  FMUL.FTZ R13, R13, R45.reuse ;  /* 0x0000002d0d0d7220 */ /* 0x080fe20000410000 */
[----:B-1----:R-:W1:Y:S09]  /*2940*/  LDSM.16.M88.4 R36, [R0+0x2000] ;  /* 0x002000000024783b */ /* 0x002e720000000200 */
[----:B--2---:R-:W-:Y:S01]  /*2950*/  HMMA.16816.F32 R40, R16, R28, R40 ;  /* 0x0000001c1028723c */ /* 0x004fe20000001828 */
[----:B------:R-:W-:Y:S01]  /*2960*/  MUFU.TANH R88, R12 ;  /* 0x0000000c00587308 */ /* 0x000fe20000002400 */
[-C--:B------:R-:W-:Y:S01]  /*2970*/  FMUL.FTZ R76, R14, R45.reuse ;  /* 0x0000002d0e4c7220 */ /* 0x080fe20000410000 */
[----:B------:R-:W-:-:S05]  /*2980*/  FMUL.FTZ R75, R15, R45 ;  /* 0x0000002d0f4b7220 */ /* 0x000fca0000410000 */
[----:B------:R-:W-:Y:S01]  /*2990*/  HMMA.16816.F32 R32, R16, R30, R32 ;  /* 0x0000001e1020723c */ /* 0x000fe20000001820 */
[----:B------:R2:W-:Y:S07]  /*29a0*/  MUFU.TANH R87, R13 ;  /* 0x0000000d00577308 */ /* 0x0005ee0000002400 */
[C---:B---3--:R-:W-:Y:S01]  /*29b0*/  HMMA.16816.F32 R28, R8.reuse, R24, RZ ;  /* 0x00000018081c723c */ /* 0x048fe200000018ff */
[----:B--2---:R-:W2:Y:S07]  /*29c0*/  LDSM.16.M88.4 R12, [R228+0x2400] ;  /* 0x00240000e40c783b */ /* 0x004eae0000000200 */
[----:B------:R-:W-:-:S12]  /*29d0*/  HMMA.16816.F32 R24, R8, R26, RZ ;  /* 0x0000001a0818723c */ /* 0x000fd800000018ff */
[C---:B-1----:R-:W-:Y:S08]  /*29e0*/  HMMA.16816.F32 R28, R16.reuse, R36, R28 ;  /* 0x00000024101c723c */ /* 0x042ff0000000181c */
[----:B------:R-:W-:Y:S01]  /*29f0*/  HMMA.16816.F32 R24, R16, R38, R24 ;  /* 0x000000261018723c */ /* 0x000fe20000001818 */
[----:B------:R-:W1:Y:S01]  /*2a00*/  LDSM.16.M88.4 R36, [R228+0x2800] ;  /* 0x00280000e424783b */ /* 0x000e620000000200 */
[-C--:B------:R-:W-:Y:S01]  /*2a10*/  FMUL.FTZ R40, R40, R45.reuse ;  /* 0x0000002d28287220 */ /* 0x080fe20000410000 */
[-C--:B------:R-:W-:Y:S01]  /*2a20*/  FMUL.FTZ R41, R41, R45.reuse ;  /* 0x0000002d29297220 */ /* 0x080fe20000410000 */
[-C--:B------:R-:W-:Y:S01]  /*2a30*/  FMUL.FTZ R42, R42, R45.reuse ;  /* 0x0000002d2a2a7220 */ /* 0x080fe20000410000 */
[-C--:B------:R-:W-:Y:S01]  /*2a40*/  FMUL.FTZ R43, R43, R45.reuse ;  /* 0x0000002d2b2b7220 */ /* 0x080fe20000410000 */
[----:B------:R-:W-:Y:S05]  /*2a50*/  MUFU.TANH R85, R40 ;  /* 0x0000002800557308 */ /* 0x000fea0000002400 */
[----:B------:R-:W-:-:S03]  /*2a60*/  FMUL.FTZ R28, R28, R45 ;  /* 0x0000002d1c1c7220 */ /* 0x000fc60000410000 */
[----:B------:R-:W-:Y:S01]  /*2a70*/  MUFU.TANH R84, R41 ;  /* 0x0000002900547308 */ /* 0x000fe20000002400 */
[-C--:B------:R-:W-:Y:S01]  /*2a80*/  FMUL.FTZ R64, R29, R45.reuse ;  /* 0x0000002d1d407220 */ /* 0x080fe20000410000 */
[-C--:B------:R-:W-:Y:S01]  /*2a90*/  FMUL.FTZ R67, R30, R45.reuse ;  /* 0x0000002d1e437220 */ /* 0x080fe20000410000 */
[----:B------:R-:W-:-:S05]  /*2aa0*/  FMUL.FTZ R65, R31, R45 ;  /* 0x0000002d1f417220 */ /* 0x000fca0000410000 */
[----:B------:R-:W-:Y:S08]  /*2ab0*/  MUFU.TANH R82, R42 ;  /* 0x0000002a00527308 */ /* 0x000ff00000002400 */
[----:B------:R2:W-:Y:S08]  /*2ac0*/  MUFU.TANH R86, R43 ;  /* 0x0000002b00567308 */ /* 0x0005f00000002400 */
[----:B------:R3:W-:Y:S01]  /*2ad0*/  MUFU.TANH R66, R28 ;  /* 0x0000001c00427308 */ /* 0x0007e20000002400 */
[C---:B--2---:R-:W-:Y:S01]  /*2ae0*/  HMMA.16816.F32 R40, R8.reuse, R12, RZ ;  /* 0x0000000c0828723c */ /* 0x044fe200000018ff */
[----:B---3--:R-:W2:Y:S07]  /*2af0*/  LDSM.16.M88.4 R28, [R0+0x2800] ;  /* 0x00280000001c783b */ /* 0x008eae0000000200 */
[----:B------:R-:W-:Y:S01]  /*2b00*/  HMMA.16816.F32 R12, R8, R14, RZ ;  /* 0x0000000e080c723c */ /* 0x000fe200000018ff */
[-C--:B------:R-:W-:Y:S01]  /*2b10*/  FMUL.FTZ R24, R24, R45.reuse ;  /* 0x0000002d18187220 */ /* 0x080fe20000410000 */
[-C--:B------:R-:W-:Y:S01]  /*2b20*/  FMUL.FTZ R25, R25, R45.reuse ;  /* 0x0000002d19197220 */ /* 0x080fe20000410000 */
[-C--:B------:R-:W-:Y:S01]  /*2b30*/  FMUL.FTZ R26, R26, R45.reuse ;  /* 0x0000002d1a1a7220 */ /* 0x080fe20000410000 */
[-C--:B------:R-:W-:Y:S01]  /*2b40*/  FMUL.FTZ R32, R32, R45.reuse ;  /* 0x0000002d20207220 */ /* 0x080fe20000410000 */
[-C--:B------:R-:W-:Y:S01]  /*2b50*/  FMUL.FTZ R33, R33, R45.reuse ;  /* 0x0000002d21217220 */ /* 0x080fe20000410000 */
[-C--:B------:R-:W-:Y:S01]  /*2b60*/  FMUL.FTZ R34, R34, R45.reuse ;  /* 0x0000002d22227220 */ /* 0x080fe20000410000 */
[----:B------:R-:W-:-:S05]  /*2b70*/  FMUL.FTZ R35, R35, R45 ;  /* 0x0000002d23237220 */ /* 0x000fca0000410000 */
[----:B------:R-:W-:Y:S01]  /*2b80*/  HMMA.16816.F32 R40, R16, R48, R40 ;  /* 0x000000301028723c */ /* 0x000fe20000001828 */
[----:B------:R-:W-:Y:S01]  /*2b90*/  MUFU.TANH R70, R32 ;  /* 0x0000002000467308 */ /* 0x000fe20000002400 */
[----:B------:R-:W-:-:S07]  /*2ba0*/  FMUL.FTZ R61, R27, R45 ;  /* 0x0000002d1b3d7220 */ /* 0x000fce0000410000 */
[----:B------:R-:W-:Y:S01]  /*2bb0*/  MUFU.TANH R68, R33 ;  /* 0x0000002100447308 */ /* 0x000fe20000002400 */
[----:B------:R-:W-:Y:S07]  /*2bc0*/  HMMA.16816.F32 R12, R16, R50, R12 ;  /* 0x00000032100c723c */ /* 0x000fee000000180c */
[----:B------:R-:W-:Y:S08]  /*2bd0*/  MUFU.TANH R71, R34 ;  /* 0x0000002200477308 */ /* 0x000ff00000002400 */
[----:B------:R1:W-:Y:S08]  /*2be0*/  MUFU.TANH R69, R35 ;  /* 0x0000002300457308 */ /* 0x0003f00000002400 */
[----:B------:R-:W-:Y:S08]  /*2bf0*/  MUFU.TANH R62, R24 ;  /* 0x00000018003e7308 */ /* 0x000ff00000002400 */
[----:B------:R-:W-:Y:S01]  /*2c00*/  MUFU.TANH R60, R25 ;  /* 0x00000019003c7308 */ /* 0x000fe20000002400 */
[C---:B-1----:R-:W-:Y:S07]  /*2c10*/  HMMA.16816.F32 R32, R8.reuse, R36, RZ ;  /* 0x000000240820723c */ /* 0x042fee00000018ff */
[----:B------:R1:W-:Y:S01]  /*2c20*/  MUFU.TANH R63, R26 ;  /* 0x0000001a003f7308 */ /* 0x0003e20000002400 */
[-C--:B------:R-:W-:Y:S01]  /*2c30*/  FMUL.FTZ R40, R40, R45.reuse ;  /* 0x0000002d28287220 */ /* 0x080fe20000410000 */
[-C--:B------:R-:W-:Y:S01]  /*2c40*/  FMUL.FTZ R41, R41, R45.reuse ;  /* 0x0000002d29297220 */ /* 0x080fe20000410000 */
[-C--:B------:R-:W-:Y:S01]  /*2c50*/  FMUL.FTZ R42, R42, R45.reuse ;  /* 0x0000002d2a2a7220 */ /* 0x080fe20000410000 */
[----:B-1----:R-:W1:Y:S04]  /*2c60*/  LDSM.16.M88.4 R24, [R228+0x2c00] ;  /* 0x002c0000e418783b */ /* 0x002e680000000200 */
[----:B------:R-:W-:Y:S01]  /*2c70*/  MUFU.TANH R58, R40 ;  /* 0x00000028003a7308 */ /* 0x000fe20000002400 */
[-C--:B------:R-:W-:Y:S01]  /*2c80*/  FMUL.FTZ R57, R43, R45.reuse ;  /* 0x0000002d2b397220 */ /* 0x080fe20000410000 */
[-C--:B------:R-:W-:Y:S01]  /*2c90*/  FMUL.FTZ R12, R12, R45.reuse ;  /* 0x0000002d0c0c7220 */ /* 0x080fe20000410000 */
[----:B------:R-:W-:Y:S01]  /*2ca0*/  HMMA.16816.F32 R36, R8, R38, RZ ;  /* 0x000000260824723c */ /* 0x000fe200000018ff */
[----:B------:R-:W-:-:S04]  /*2cb0*/  FMUL.FTZ R13, R13, R45 ;  /* 0x0000002d0d0d7220 */ /* 0x000fc80000410000 */
[----:B------:R-:W-:Y:S03]  /*2cc0*/  MUFU.TANH R56, R41 ;  /* 0x0000002900387308 */ /* 0x000fe60000002400 */
[----:B--2---:R-:W-:Y:S05]  /*2cd0*/  HMMA.16816.F32 R32, R16, R28, R32 ;  /* 0x0000001c1020723c */ /* 0x004fea0000001820 */
[----:B------:R2:W-:Y:S01]  /*2ce0*/  MUFU.TANH R59, R42 ;  /* 0x0000002a003b7308 */ /* 0x0005e20000002400 */
[-C--:B------:R-:W-:Y:S01]  /*2cf0*/  FMUL.FTZ R55, R14, R45.reuse ;  /* 0x0000002d0e377220 */ /* 0x080fe20000410000 */
[----:B------:R-:W-:-:S06]  /*2d00*/  FMUL.FTZ R53, R15, R45 ;  /* 0x0000002d0f357220 */ /* 0x000fcc0000410000 */
[----:B------:R-:W-:Y:S01]  /*2d10*/  MUFU.TANH R54, R12 ;  /* 0x0000000c00367308 */ /* 0x000fe20000002400 */
[----:B--2---:R-:W2:Y:S07]  /*2d20*/  LDSM.16.M88.4 R40, [R0+0x2c00] ;  /* 0x002c00000028783b */ /* 0x004eae0000000200 */
[----:B------:R3:W-:Y:S01]  /*2d30*/  MUFU.TANH R52, R13 ;  /* 0x0000000d00347308 */ /* 0x0007e20000002400 */
[-C--:B------:R-:W-:Y:S01]  /*2d40*/  FMUL.FTZ R32, R32, R45.reuse ;  /* 0x0000002d20207220 */ /* 0x080fe20000410000 */
[----:B------:R-:W-:Y:S01]  /*2d50*/  HMMA.16816.F32 R36, R16, R30, R36 ;  /* 0x0000001e1024723c */ /* 0x000fe20000001824 */
[-C--:B------:R-:W-:Y:S01]  /*2d60*/  FMUL.FTZ R33, R33, R45.reuse ;  /* 0x0000002d21217220 */ /* 0x080fe20000410000 */
[----:B---3--:R-:W3:Y:S06]  /*2d70*/  LDSM.16.M88.4 R12, [R228+0x3000] ;  /* 0x00300000e40c783b */ /* 0x008eec0000000200 */
[----:B-1----:R-:W-:Y:S01]  /*2d80*/  HMMA.16816.F32 R28, R8, R24, RZ ;  /* 0x00000018081c723c */ /* 0x002fe200000018ff */
[----:B------:R-:W-:Y:S01]  /*2d90*/  MUFU.TANH R50, R32 ;  /* 0x0000002000327308 */ /* 0x000fe20000002400 */
[-C--:B------:R-:W-:Y:S01]  /*2da0*/  FMUL.FTZ R51, R34, R45.reuse ;  /* 0x0000002d22337220 */ /* 0x080fe20000410000 */
[----:B------:R-:W-:-:S05]  /*2db0*/  FMUL.FTZ R49, R35, R45 ;  /* 0x0000002d23317220 */ /* 0x000fca0000410000 */
[----:B------:R-:W-:Y:S01]  /*2dc0*/  HMMA.16816.F32 R24, R8, R26, RZ ;  /* 0x0000001a0818723c */ /* 0x000fe200000018ff */
[----:B------:R1:W-:Y:S02]  /*2dd0*/  MUFU.TANH R48, R33 ;  /* 0x0000002100307308 */ /* 0x0003e40000002400 */
[-C--:B------:R-:W-:Y:S01]  /*2de0*/  FMUL.FTZ R36, R36, R45.reuse ;  /* 0x0000002d24247220 */ /* 0x080fe20000410000 */
[----:B-1----:R-:W1:Y:S08]  /*2df0*/  LDSM.16.M88.4 R32, [R0+0x3000] ;  /* 0x003000000020783b */ /* 0x002e700000000200 */
[----:B--2---:R-:W-:Y:S01]  /*2e00*/  HMMA.16816.F32 R28, R16, R40, R28 ;  /* 0x00000028101c723c */ /* 0x004fe2000000181c */
[----:B------:R3:W-:Y:S01]  /*2e10*/  MUFU.TANH R47, R36 ;  /* 0x00000024002f7308 */ /* 0x0007e20000002400 */
[-C--:B------:R-:W-:Y:S01]  /*2e20*/  FMUL.FTZ R46, R37, R45.reuse ;  /* 0x0000002d252e7220 */ /* 0x080fe20000410000 */
[-C--:B------:R-:W-:Y:S01]  /*2e30*/  FMUL.FTZ R167, R38, R45.reuse ;  /* 0x0000002d26a77220 */ /* 0x080fe20000410000 */
[----:B------:R-:W-:-:S04]  /*2e40*/  FMUL.FTZ R181, R39, R45 ;  /* 0x0000002d27b57220 */ /* 0x000fc80000410000 */
[----:B------:R-:W-:Y:S01]  /*2e50*/  HMMA.16816.F32 R24, R16, R42, R24 ;  /* 0x0000002a1018723c */ /* 0x000fe20000001818 */
[----:B------:R-:W2:Y:S07]  /*2e60*/  LDSM.16.M88.4 R40, [R228+0x3400] ;  /* 0x00340000e428783b */ /* 0x000eae0000000200 */
[C---:B---3--:R-:W-:Y:S08]  /*2e70*/  HMMA.16816.F32 R36, R8.reuse, R12, RZ ;  /* 0x0000000c0824723c */ /* 0x048ff000000018ff */
[----:B------:R-:W-:Y:S01]  /*2e80*/  HMMA.16816.F32 R12, R8, R14, RZ ;  /* 0x0000000e080c723c */ /* 0x000fe200000018ff */
[-C--:B------:R-:W-:Y:S01]  /*2e90*/  FMUL.FTZ R28, R28, R45.reuse ;  /* 0x0000002d1c1c7220 */ /* 0x080fe20000410000 */
[-C--:B------:R-:W-:Y:S01]  /*2ea0*/  FMUL.FTZ R211, R29, R45.reuse ;  /* 0x0000002d1dd37220 */ /* 0x080fe20000410000 */
[-C--:B------:R-:W-:Y:S01]  /*2eb0*/  FMUL.FTZ R217, R30, R45.reuse ;  /* 0x0000002d1ed97220 */ /* 0x080fe20000410000 */
[-C--:B------:R-:W-:Y:S01]  /*2ec0*/  FMUL.FTZ R215, R31, R45.reuse ;  /* 0x0000002d1fd77220 */ /* 0x080fe20000410000 */
[----:B------:R3:W-:Y:S07]  /*2ed0*/  MUFU.TANH R213, R28 ;  /* 0x0000001c00d57308 */ /* 0x0007ee0000002400 */
[C---:B-1----:R-:W-:Y:S01]  /*2ee0*/  HMMA.16816.F32 R36, R16.reuse, R32, R36 ;  /* 0x000000201024723c */ /* 0x042fe20000001824 */
[----:B---3--:R-:W1:Y:S07]  /*2ef0*/  LDSM.16.M88.4 R28, [R0+0x3400] ;  /* 0x00340000001c783b */ /* 0x008e6e0000000200 */
[----:B------:R-:W-:Y:S01]  /*2f00*/  HMMA.16816.F32 R12, R16, R34, R12 ;  /* 0x00000022100c723c */ /* 0x000fe2000000180c */
[----:B------:R-:W3:Y:S01]  /*2f10*/  LDSM.16.M88.4 R32, [R228+0x3800] ;  /* 0x00380000e420783b */ /* 0x000ee20000000200 */
[-C--:B------:R-:W-:Y:S01]  /*2f20*/  FMUL.FTZ R207, R24, R45.reuse ;  /* 0x0000002d18cf7220 */ /* 0x080fe20000410000 */
[-C--:B------:R-:W-:Y:S01]  /*2f30*/  FMUL.FTZ R205, R25, R45.reuse ;  /* 0x0000002d19cd7220 */ /* 0x080fe20000410000 */
[-C--:B------:R-:W-:Y:S01]  /*2f40*/  FMUL.FTZ R203, R26, R45.reuse ;  /* 0x0000002d1acb7220 */ /* 0x080fe20000410000 */
[----:B------:R-:W-:-:S06]  /*2f50*/  FMUL.FTZ R209, R27, R45 ;  /* 0x0000002d1bd17220 */ /* 0x000fcc0000410000 */
[-C--:B------:R-:W-:Y:S01]  /*2f60*/  FMUL.FTZ R36, R36, R45.reuse ;  /* 0x0000002d24247220 */ /* 0x080fe20000410000 */
[----:B--2---:R-:W-:Y:S01]  /*2f70*/  HMMA.16816.F32 R24, R8, R40, RZ ;  /* 0x000000280818723c */ /* 0x004fe200000018ff */
[-C--:B------:R-:W-:Y:S01]  /*2f80*/  FMUL.FTZ R191, R37, R45.reuse ;  /* 0x0000002d25bf7220 */ /* 0x080fe20000410000 */
[-C--:B------:R-:W-:Y:S01]  /*2f90*/  FMUL.FTZ R201, R38, R45.reuse ;  /* 0x0000002d26c97220 */ /* 0x080fe20000410000 */
[----:B------:R2:W-:Y:S01]  /*2fa0*/  MUFU.TANH R193, R36 ;  /* 0x0000002400c17308 */ /* 0x0005e20000002400 */
[----:B------:R-:W-:-:S04]  /*2fb0*/  FMUL.FTZ R199, R39, R45 ;  /* 0x0000002d27c77220 */ /* 0x000fc80000410000 */
[----:B--2---:R-:W-:Y:S01]  /*2fc0*/  HMMA.16816.F32 R36, R8, R42, RZ ;  /* 0x0000002a0824723c */ /* 0x004fe200000018ff */
[----:B------:R-:W2:Y:S01]  /*2fd0*/  LDSM.16.M88.4 R40, [R0+0x3800] ;  /* 0x003800000028783b */ /* 0x000ea20000000200 */
[-C--:B------:R-:W-:Y:S01]  /*2fe0*/  FMUL.FTZ R12, R12, R45.reuse ;  /* 0x0000002d0c0c7220 */ /* 0x080fe20000410000 */
[-C--:B------:R-:W-:Y:S01]  /*2ff0*/  FMUL.FTZ R13, R13, R45.reuse ;  /* 0x0000002d0d0d7220 */ /* 0x080fe20000410000 */
[-C--:B------:R-:W-:Y:S01]  /*3000*/  FMUL.FTZ R14, R14, R45.reuse ;  /* 0x0000002d0e0e7220 */ /* 0x080fe20000410000 */
[----:B------:R-:W-:-:S07]  /*3010*/  FMUL.FTZ R195, R15, R45 ;  /* 0x0000002d0fc37220 */ /* 0x000fce0000410000 */
[C---:B-1----:R-:W-:Y:S01]  /*3020*/  HMMA.16816.F32 R24, R16.reuse, R28, R24 ;  /* 0x0000001c1018723c */ /* 0x042fe20000001818 */
[----:B------:R-:W-:Y:S08]  /*3030*/  MUFU.TANH R187, R12 ;  /* 0x0000000c00bb7308 */ /* 0x000ff00000002400 */
[----:B------:R-:W-:Y:S01]  /*3040*/  MUFU.TANH R185, R13 ;  /* 0x0000000d00b97308 */ /* 0x000fe20000002400 */
[----:B------:R-:W-:Y:S07]  /*3050*/  HMMA.16816.F32 R36, R16, R30, R36 ;  /* 0x0000001e1024723c */ /* 0x000fee0000001824 */
[----:B------:R1:W-:Y:S01]  /*3060*/  MUFU.TANH R197, R14 ;  /* 0x0000000e00c57308 */ /* 0x0003e20000002400 */
[C---:B---3--:R-:W-:Y:S01]  /*3070*/  HMMA.16816.F32 R28, R8.reuse, R32, RZ ;  /* 0x00000020081c723c */ /* 0x048fe200000018ff */
[-C--:B------:R-:W-:Y:S01]  /*3080*/  FMUL.FTZ R24, R24, R45.reuse ;  /* 0x0000002d18187220 */ /* 0x080fe20000410000 */
[-C--:B------:R-:W-:Y:S01]  /*3090*/  FMUL.FTZ R25, R25, R45.reuse ;  /* 0x0000002d19197220 */ /* 0x080fe20000410000 */
[----:B-1----:R-:W1:Y:S04]  /*30a0*/  LDSM.16.M88.4 R12, [R228+0x3c00] ;  /* 0x003c0000e40c783b */ /* 0x002e680000000200 */
[----:B------:R-:W-:Y:S01]  /*30b0*/  MUFU.TANH R177, R24 ;  /* 0x0000001800b17308 */ /* 0x000fe20000002400 */
[-C--:B------:R-:W-:Y:S01]  /*30c0*/  FMUL.FTZ R189, R26, R45.reuse ;  /* 0x0000002d1abd7220 */ /* 0x080fe20000410000 */
[-C--:B------:R-:W-:Y:S01]  /*30d0*/  FMUL.FTZ R183, R27, R45.reuse ;  /* 0x0000002d1bb77220 */ /* 0x080fe20000410000 */
[----:B------:R-:W-:Y:S05]  /*30e0*/  HMMA.16816.F32 R32, R8, R34, RZ ;  /* 0x000000220820723c */ /* 0x000fea00000018ff */
[----:B------:R3:W-:Y:S05]  /*30f0*/  MUFU.TANH R175, R25 ;  /* 0x0000001900af7308 */ /* 0x0007ea0000002400 */
[C---:B--2---:R-:W-:Y:S01]  /*3100*/  HMMA.16816.F32 R28, R16.reuse, R40, R28 ;  /* 0x00000028101c723c */ /* 0x044fe2000000181c */
[----:B---3--:R-:W2:Y:S09]  /*3110*/  LDSM.16.M88.4 R24, [R0+0x3c00] ;  /* 0x003c00000018783b */ /* 0x008eb20000000200 */
[----:B------:R-:W-:Y:S09]  /*3120*/  HMMA.16816.F32 R40, R16, R42, R32 ;  /* 0x0000002a1028723c */ /* 0x000ff20000001820 */
[-C--:B------:R-:W-:Y:S01]  /*3130*/  FMUL.FTZ R28, R28, R45.reuse ;  /* 0x0000002d1c1c7220 */ /* 0x080fe20000410000 */
[-C--:B------:R-:W-:Y:S01]  /*3140*/  FMUL.FTZ R29, R29, R45.reuse ;  /* 0x0000002d1d1d7220 */ /* 0x080fe20000410000 */
[-C--:B------:R-:W-:Y:S01]  /*3150*/  FMUL.FTZ R30, R30, R45.reuse ;  /* 0x0000002d1e1e7220 */ /* 0x080fe20000410000 */
[----:B------:R-:W-:Y:S01]  /*3160*/  FMUL.FTZ R143, R31, R45 ;  /* 0x0000002d1f8f7220 */ /* 0x000fe20000410000 */
[----:B------:R-:W-:Y:S01]  /*3170*/  MUFU.TANH R141, R28 ;  /* 0x0000001c008d7308 */ /* 0x000fe20000002400 */
[----:B-1----:R-:W-:Y:S01]  /*3180*/  HMMA.16816.F32 R32, R8, R12, RZ ;  /* 0x0000000c0820723c */ /* 0x002fe200000018ff */
[----:B------:R-:W-:-:S06]  /*3190*/  IMAD.SHL.U32 R13, R148, 0x2, RZ ;  /* 0x00000002940d7824 */ /* 0x000fcc00078e00ff */
[----:B------:R-:W-:Y:S01]  /*31a0*/  MUFU.TANH R139, R29 ;  /* 0x0000001d008b7308 */ /* 0x000fe20000002400 */
[----:B------:R-:W-:-:S07]  /*31b0*/  LOP3.LUT R13, R13, 0x6, RZ, 0xc0, !PT ;  /* 0x000000060d0d7812 */ /* 0x000fce00078ec0ff */
[----:B------:R1:W-:Y:S01]  /*31c0*/  MUFU.TANH R145, R30 ;  /* 0x0000001e00917308 */ /* 0x0003e20000002400 */
[----:B------:R-:W-:Y:S02]  /*31d0*/  IMAD.IADD R90, R246, 0x1, R13 ;  /* 0x00000001f65a7824 */ /* 0x000fe400078e020d */
[-C--:B------:R-:W-:Y:S01]  /*31e0*/  FMUL.FTZ R37, R37, R45.reuse ;  /* 0x0000002d25257220 */ /* 0x080fe20000410000 */
[----:B------:R-:W-:Y:S01]  /*31f0*/  HMMA.16816.F32 R12, R8, R14, RZ ;  /* 0x0000000e080c723c */ /* 0x000fe200000018ff */
[-C--:B------:R-:W-:Y:S01]  /*3200*/  FMUL.FTZ R39, R39, R45.reuse ;  /* 0x0000002d27277220 */ /* 0x080fe20000410000 */
[----:B-1----:R-:W1:Y:S02]  /*3210*/  LDSM.16.M88.4 R28, [R228+0x4000] ;  /* 0x00400000e41c783b */ /* 0x002e640000000200 */
[----:B------:R3:W-:Y:S01]  /*3220*/  MUFU.TANH R163, R37 ;  /* 0x0000002500a37308 */ /* 0x0007e20000002400 */
[-C--:B------:R-:W-:Y:S01]  /*3230*/  FMUL.FTZ R36, R36, R45.reuse ;  /* 0x0000002d24247220 */ /* 0x080fe20000410000 */
[----:B------:R-:W-:-:S02]  /*3240*/  FMUL.FTZ R38, R38, R45 ;  /* 0x0000002d26267220 */ /* 0x000fc40000410000 */
[----:B--2---:R-:W-:Y:S01]  /*3250*/  HMMA.16816.F32 R32, R16, R24, R32 ;  /* 0x000000181020723c */ /* 0x004fe20000001820 */
[----:B------:R-:W-:-:S03]  /*3260*/  VIADD R25, R90, 0x9 ;  /* 0x000000095a197836 */ /* 0x000fc60000000000 */
[----:B------:R2:W-:Y:S02]  /*3270*/  MUFU.TANH R165, R39 ;  /* 0x0000002700a57308 */ /* 0x0005e40000002400 */
[----:B------:R-:W-:-:S06]  /*3280*/  ISETP.GE.AND P5, PT, R25, R44, PT ;  /* 0x0000002c1900720c */ /* 0x000fcc0003fa6270 */
[----:B------:R-:W5:Y:S01]  /*3290*/  MUFU.TANH R6, R6 ;  /* 0x0000000600067308 */ /* 0x000f620000002400 */
[C---:B---3--:R-:W-:Y:S02]  /*32a0*/  VIADD R37, R90.reuse, 0x8 ;  /* 0x000000085a257836 */ /* 0x048fe40000000000 */
[----:B--2---:R-:W-:-:S05]  /*32b0*/  VIADD R39, R90, 0x1 ;  /* 0x000000015a277836 */ /* 0x004fca0000000000 */
[----:B------:R-:W-:Y:S01]  /*32c0*/  MUFU.TANH R169, R36 ;  /* 0x0000002400a97308 */ /* 0x000fe20000002400 */
[-C--:B------:R-:W-:Y:S02]  /*32d0*/  ISETP.GE.AND P6, PT, R37, R44.reuse, PT ;  /* 0x0000002c2500720c */ /* 0x080fe40003fc6270 */
[----:B------:R-:W-:Y:S01]  /*32e0*/  ISETP.GE.AND P0, PT, R39, R44, PT ;  /* 0x0000002c2700720c */ /* 0x000fe20003f06270 */
[----:B------:R-:W-:-:S04]  /*32f0*/  VIADD R25, R90, 0x18 ;  /* 0x000000185a197836 */ /* 0x000fc80000000000 */
[----:B------:R2:W-:Y:S01]  /*3300*/  MUFU.TANH R179, R38 ;  /* 0x0000002600b37308 */ /* 0x0005e20000002400 */
[CC--:B------:R-:W-:Y:S02]  /*3310*/  ISETP.GE.AND P1, PT, R90.reuse, R44.reuse, PT ;  /* 0x0000002c5a00720c */ /* 0x0c0fe40003f26270 */
[----:B------:R-:W-:Y:S02]  /*3320*/  ISETP.GE.AND P2, PT, R25, R44, PT ;  /* 0x0000002c1900720c */ /* 0x000fe40003f46270 */
[----:B------:R-:W-:Y:S01]  /*3330*/  HMMA.16816.F32 R24, R16, R26, R12 ;  /* 0x0000001a1018723c */ /* 0x000fe2000000180c */
[----:B------:R-:W-:Y:S01]  /*3340*/  IADD3 R13, PT, PT, R90, 0x19, RZ ;  /* 0x000000195a0d7810 */ /* 0x000fe20007ffe0ff */
[----:B--2---:R-:W2:Y:S01]  /*3350*/  LDSM.16.M88.4 R36, [R0+0x4000] ;  /* 0x004000000024783b */ /* 0x004ea20000000200 */
[----:B------:R-:W-:Y:S01]  /*3360*/  MUFU.TANH R97, R97 ;  /* 0x0000006100617308 */ /* 0x000fe20000002400 */
[----:B----4-:R-:W-:Y:S02]  /*3370*/  FSEL R78, R78, -INF , !P1 ;  /* 0xff8000004e4e7808 */ /* 0x010fe40004800000 */
[----:B-----5:R-:W-:-:S02]  /*3380*/  FSEL R6, R6, -INF , !P1 ;  /* 0xff80000006067808 */ /* 0x020fc40004800000 */
[-C--:B------:R-:W-:Y:S01]  /*3390*/  ISETP.GE.AND P1, PT, R13, R44.reuse, PT ;  /* 0x0000002c0d00720c */ /* 0x080fe20003f26270 */
[----:B------:R-:W-:Y:S01]  /*33a0*/  VIADD R13, R90, 0x20 ;  /* 0x000000205a0d7836 */ /* 0x000fe20000000000 */
[----:B------:R-:W-:Y:S01]  /*33b0*/  FSEL R127, R101, -INF , !P0 ;  /* 0xff800000657f7808 */ /* 0x000fe20004000000 */
[----:B------:R-:W-:Y:S01]  /*33c0*/  MUFU.TANH R7, R7 ;  /* 0x0000000700077308 */ /* 0x000fe20000002400 */
[----:B------:R-:W-:Y:S01]  /*33d0*/  FSEL R129, R100, -INF , !P0 ;  /* 0xff80000064817808 */ /* 0x000fe20004000000 */
[-C--:B------:R-:W-:Y:S01]  /*33e0*/  FMUL.FTZ R133, R43, R45.reuse ;  /* 0x0000002d2b857220 */ /* 0x080fe20000410000 */
[-C--:B------:R-:W-:Y:S01]  /*33f0*/  ISETP.GE.AND P0, PT, R13, R44.reuse, PT ;  /* 0x0000002c0d00720c */ /* 0x080fe20003f06270 */
[----:B------:R-:W-:Y:S01]  /*3400*/  VIADD R43, R90, 0x10 ;  /* 0x000000105a2b7836 */ /* 0x000fe20000000000 */
[----:B-1----:R-:W-:Y:S03]  /*3410*/  HMMA.16816.F32 R12, R8, R28, RZ ;  /* 0x0000001c080c723c */ /* 0x002fe600000018ff */
[----:B------:R-:W1:Y:S01]  /*3420*/  MUFU.TANH R98, R98 ;  /* 0x0000006200627308 */ /* 0x000e620000002400 */
[----:B------:R-:W-:Y:S01]  /*3430*/  FMUL.FTZ R42, R42, R45 ;  /* 0x0000002d2a2a7220 */ /* 0x000fe20000410000 */
[----:B------:R-:W-:-:S06]  /*3440*/  ISETP.GE.AND P4, PT, R43, R44, PT ;  /* 0x0000002c2b00720c */ /* 0x000fcc0003f86270 */
[----:B------:R-:W3:Y:S01]  /*3450*/  MUFU.TANH R74, R74 ;  /* 0x0000004a004a7308 */ /* 0x000ee20000002400 */
[-C--:B------:R-:W-:Y:S01]  /*3460*/  FMUL.FTZ R40, R40, R45.reuse ;  /* 0x0000002d28287220 */ /* 0x080fe20000410000 */
[----:B------:R-:W-:Y:S02]  /*3470*/  VIADD R29, R90, 0x28 ;  /* 0x000000285a1d7836 */ /* 0x000fe40000000000 */
[-C--:B------:R-:W-:Y:S01]  /*3480*/  FMUL.FTZ R24, R24, R45.reuse ;  /* 0x0000002d18187220 */ /* 0x080fe20000410000 */
[----:B------:R-:W-:-:S03]  /*3490*/  FMUL.FTZ R41, R41, R45 ;  /* 0x0000002d29297220 */ /* 0x000fc60000410000 */
[----:B------:R-:W-:Y:S01]  /*34a0*/  MUFU.TANH R93, R93 ;  /* 0x0000005d005d7308 */ /* 0x000fe20000002400 */
[----:B------:R-:W-:Y:S01]  /*34b0*/  FMUL.FTZ R33, R33, R45 ;  /* 0x0000002d21217220 */ /* 0x000fe20000410000 */
[----:B-1----:R-:W-:-:S06]  /*34c0*/  FSEL R111, R98, -INF , !P5 ;  /* 0xff800000626f7808 */ /* 0x002fcc0006800000 */
[----:B------:R-:W1:Y:S01]  /*34d0*/  MUFU.TANH R95, R95 ;  /* 0x0000005f005f7308 */ /* 0x000e620000002400 */
[----:B------:R-:W-:-:S07]  /*34e0*/  FSEL R7, R7, -INF , !P5 ;  /* 0xff80000007077808 */ /* 0x000fce0006800000 */
[----:B------:R4:W-:Y:S01]  /*34f0*/  MUFU.TANH R137, R42 ;  /* 0x0000002a00897308 */ /* 0x0009e20000002400 */
[----:B------:R-:W-:Y:S01]  /*3500*/  FSEL R117, R99, -INF , !P6 ;  /* 0xff80000063757808 */ /* 0x000fe20007000000 */
[-C--:B------:R-:W-:Y:S01]  /*3510*/  FMUL.FTZ R119, R26, R45.reuse ;  /* 0x0000002d1a777220 */ /* 0x080fe20000410000 */
[----:B------:R-:W-:Y:S01]  /*3520*/  ISETP.GE.AND P5, PT, R29, R44, PT ;  /* 0x0000002c1d00720c */ /* 0x000fe20003fa6270 */
[C---:B------:R-:W-:Y:S01]  /*3530*/  VIADD R29, R90.reuse, 0x29 ;  /* 0x000000295a1d7836 */ /* 0x040fe20000000000 */
[----:B------:R-:W-:Y:S01]  /*3540*/  FSEL R79, R79, -INF , !P2 ;  /* 0xff8000004f4f7808 */ /* 0x000fe20005000000 */
[-C--:B------:R-:W-:Y:S02]  /*3550*/  FMUL.FTZ R99, R27, R45.reuse ;  /* 0x0000002d1b637220 */ /* 0x080fe40000410000 */
[----:B------:R-:W5:Y:S01]  /*3560*/  MUFU.TANH R92, R92 ;  /* 0x0000005c005c7308 */ /* 0x000f620000002400 */
[----:B----4-:R-:W-:Y:S01]  /*3570*/  FSEL R42, R97, -INF , !P4 ;  /* 0xff800000612a7808 */ /* 0x010fe20006000000 */
[----:B------:R-:W-:Y:S01]  /*3580*/  FMUL.FTZ R97, R25, R45 ;  /* 0x0000002d19617220 */ /* 0x000fe20000410000 */
[----:B------:R-:W-:-:S05]  /*3590*/  VIADD R25, R90, 0x31 ;  /* 0x000000315a197836 */ /* 0x000fca0000000000 */
[----:B------:R4:W-:Y:S01]  /*35a0*/  MUFU.TANH R135, R40 ;  /* 0x0000002800877308 */ /* 0x0009e20000002400 */
[----:B--2---:R-:W-:Y:S01]  /*35b0*/  HMMA.16816.F32 R12, R16, R36, R12 ;  /* 0x00000024100c723c */ /* 0x004fe2000000180c */
[----:B------:R-:W-:-:S06]  /*35c0*/  FSEL R101, R96, -INF , !P4 ;  /* 0xff80000060657808 */ /* 0x000fcc0006000000 */
[----:B------:R-:W2:Y:S01]  /*35d0*/  MUFU.TANH R77, R77 ;  /* 0x0000004d004d7308 */ /* 0x000ea20000002400 */
[----:B---3--:R-:W-:Y:S02]  /*35e0*/  FSEL R74, R74, -INF , !P6 ;  /* 0xff8000004a4a7808 */ /* 0x008fe40007000000 */
[----:B------:R-:W-:-:S05]  /*35f0*/  ISETP.GE.AND P4, PT, R29, R44, PT ;  /* 0x0000002c1d00720c */ /* 0x000fca0003f86270 */
[----:B------:R3:W-:Y:S01]  /*3600*/  MUFU.TANH R131, R41 ;  /* 0x0000002900837308 */ /* 0x0007e20000002400 */
[----:B----4-:R-:W-:Y:S02]  /*3610*/  FSEL R40, R94, -INF , !P2 ;  /* 0xff8000005e287808 */ /* 0x010fe40005000000 */
[----:B------:R-:W-:-:S05]  /*3620*/  ISETP.GE.AND P2, PT, R25, R44, PT ;  /* 0x0000002c1900720c */ /* 0x000fca0003f46270 */
[----:B------:R4:W-:Y:S01]  /*3630*/  MUFU.TANH R105, R33 ;  /* 0x0000002100697308 */ /* 0x0009e20000002400 */
[----:B------:R-:W-:-:S07]  /*3640*/  VIADD R29, R90, 0x30 ;  /* 0x000000305a1d7836 */ /* 0x000fce0000000000 */
[----:B------:R1:W-:Y:S01]  /*3650*/  MUFU.TANH R103, R24 ;  /* 0x0000001800677308 */ /* 0x0003e20000002400 */
[C---:B---3--:R-:W-:Y:S02]  /*3660*/  VIADD R41, R90.reuse, 0x11 ;  /* 0x000000115a297836 */ /* 0x048fe40000000000 */
[----:B----4-:R-:W-:-:S05]  /*3670*/  VIADD R33, R90, 0x21 ;  /* 0x000000215a217836 */ /* 0x010fca0000000000 */
[----:B------:R-:W3:Y:S01]  /*3680*/  MUFU.TANH R76, R76 ;  /* 0x0000004c004c7308 */ /* 0x000ee20000002400 */
[-C--:B------:R-:W-:Y:S01]  /*3690*/  ISETP.GE.AND P3, PT, R41, R44.reuse, PT ;  /* 0x0000002c2900720c */ /* 0x080fe20003f66270 */
[----:B-1----:R-:W1:Y:S01]  /*36a0*/  LDSM.16.M88.4 R24, [R228+0x4400] ;  /* 0x00440000e418783b */ /* 0x002e620000000200 */
[----:B------:R-:W-:Y:S01]  /*36b0*/  ISETP.GE.AND P6, PT, R33, R44, PT ;  /* 0x0000002c2100720c */ /* 0x000fe20003fc6270 */
[----:B------:R-:W-:-:S04]  /*36c0*/  VIADD R33, R90, 0x39 ;  /* 0x000000395a217836 */ /* 0x000fc80000000000 */
[----:B------:R-:W4:Y:S01]  /*36d0*/  MUFU.TANH R75, R75 ;  /* 0x0000004b004b7308 */ /* 0x000f220000002400 */
[----:B------:R-:W-:Y:S02]  /*36e0*/  FSEL R107, R95, -INF , !P3 ;  /* 0xff8000005f6b7808 */ /* 0x000fe40005800000 */
[----:B------:R-:W-:Y:S02]  /*36f0*/  FSEL R93, R93, -INF , !P3 ;  /* 0xff8000005d5d7808 */ /* 0x000fe40005800000 */
[-C--:B------:R-:W-:Y:S01]  /*3700*/  ISETP.GE.AND P3, PT, R29, R44.reuse, PT ;  /* 0x0000002c1d00720c */ /* 0x080fe20003f66270 */
[C---:B------:R-:W-:Y:S01]  /*3710*/  VIADD R29, R90.reuse, 0x38 ;  /* 0x000000385a1d7836 */ /* 0x040fe20000000000 */
[----:B------:R-:W-:Y:S02]  /*3720*/  FSEL R104, R89, -INF , !P0 ;  /* 0xff80000059687808 */ /* 0x000fe40004000000 */
[----:B------:R-:W-:Y:S02]  /*3730*/  FSEL R81, R81, -INF , !P0 ;  /* 0xff80000051517808 */ /* 0x000fe40004000000 */
[----:B------:R-:W-:Y:S01]  /*3740*/  ISETP.GE.AND P0, PT, R33, R44, PT ;  /* 0x0000002c2100720c */ /* 0x000fe20003f06270 */
[----:B------:R-:W-:Y:S01]  /*3750*/  VIADD R33, R90, 0x40 ;  /* 0x000000405a217836 */ /* 0x000fe20000000000 */
[----:B-----5:R-:W-:-:S02]  /*3760*/  FSEL R41, R92, -INF , !P1 ;  /* 0xff8000005c297808 */ /* 0x020fc40004800000 */
[----:B------:R-:W-:Y:S02]  /*3770*/  FSEL R43, R91, -INF , !P1 ;  /* 0xff8000005b2b7808 */ /* 0x000fe40004800000 */
[-C--:B------:R-:W-:Y:S02]  /*3780*/  ISETP.GE.AND P1, PT, R29, R44.reuse, PT ;  /* 0x0000002c1d00720c */ /* 0x080fe40003f26270 */
[----:B--2---:R-:W-:Y:S01]  /*3790*/  FSEL R77, R77, -INF , !P6 ;  /* 0xff8000004d4d7808 */ /* 0x004fe20007000000 */
[----:B------:R-:W-:Y:S01]  /*37a0*/  HMMA.16816.F32 R28, R8, R30, RZ ;  /* 0x0000001e081c723c */ /* 0x000fe200000018ff */
[----:B------:R-:W-:Y:S01]  /*37b0*/  FSEL R83, R83, -INF , !P6 ;  /* 0xff80000053537808 */ /* 0x000fe20007000000 */
[-C--:B------:R-:W-:Y:S01]  /*37c0*/  FMUL.FTZ R32, R32, R45.reuse ;  /* 0x0000002d20207220 */ /* 0x080fe20000410000 */
[-C--:B------:R-:W-:Y:S01]  /*37d0*/  ISETP.GE.AND P6, PT, R33, R44.reuse, PT ;  /* 0x0000002c2100720c */ /* 0x080fe20003fc6270 */
[-C--:B------:R-:W-:Y:S01]  /*37e0*/  FMUL.FTZ R34, R34, R45.reuse ;  /* 0x0000002d22227220 */ /* 0x080fe20000410000 */
[-C--:B------:R-:W-:Y:S01]  /*37f0*/  FMUL.FTZ R35, R35, R45.reuse ;  /* 0x0000002d23237220 */ /* 0x080fe20000410000 */
[----:B------:R-:W-:Y:S01]  /*3800*/  IADD3 R33, PT, PT, R90, 0x41, RZ ;  /* 0x000000415a217810 */ /* 0x000fe20007ffe0ff */
[----:B------:R-:W-:Y:S01]  /*3810*/  FMUL.FTZ R92, R13, R45 ;  /* 0x0000002d0d5c7220 */ /* 0x000fe20000410000 */
[----:B---3--:R-:W-:Y:S01]  /*3820*/  FSEL R76, R76, -INF , !P5 ;  /* 0xff8000004c4c7808 */ /* 0x008fe20006800000 */
[----:B------:R-:W-:Y:S01]  /*3830*/  VIADD R13, R90, 0x48 ;  /* 0x000000485a0d7836 */ /* 0x000fe20000000000 */
[----:B------:R-:W-:Y:S01]  /*3840*/  FSEL R88, R88, -INF , !P5 ;  /* 0xff80000058587808 */ /* 0x000fe20006800000 */
[----:B------:R-:W-:Y:S01]  /*3850*/  MUFU.TANH R109, R32 ;  /* 0x00000020006d7308 */ /* 0x000fe20000002400 */
[----:B------:R-:W-:-:S02]  /*3860*/  ISETP.GE.AND P5, PT, R33, R44, PT ;  /* 0x0000002c2100720c */ /* 0x000fc40003fa6270 */
[----:B----4-:R-:W-:Y:S02]  /*3870*/  FSEL R75, R75, -INF , !P4 ;  /* 0xff8000004b4b7808 */ /* 0x010fe40006000000 */
[----:B------:R-:W-:-:S03]  /*3880*/  FSEL R95, R87, -INF , !P4 ;  /* 0xff800000575f7808 */ /* 0x000fc60006000000 */
[----:B------:R-:W-:Y:S01]  /*3890*/  MUFU.TANH R123, R34 ;  /* 0x00000022007b7308 */ /* 0x000fe20000002400 */
[----:B------:R-:W-:Y:S01]  /*38a0*/  ISETP.GE.AND P4, PT, R13, R44, PT ;  /* 0x0000002c0d00720c */ /* 0x000fe20003f86270 */
[----:B------:R-:W-:-:S06]  /*38b0*/  VIADD R13, R90, 0x49 ;  /* 0x000000495a0d7836 */ /* 0x000fcc0000000000 */
[----:B------:R2:W-:Y:S01]  /*38c0*/  MUFU.TANH R121, R35 ;  /* 0x0000002300797308 */ /* 0x0005e20000002400 */
[----:B------:R-:W-:Y:S02]  /*38d0*/  FSEL R82, R82, -INF , !P3 ;  /* 0xff80000052527808 */ /* 0x000fe40005800000 */
[----:B------:R-:W-:Y:S02]  /*38e0*/  FSEL R94, R85, -INF , !P3 ;  /* 0xff800000555e7808 */ /* 0x000fe40005800000 */
[----:B------:R-:W-:Y:S01]  /*38f0*/  ISETP.GE.AND P3, PT, R13, R44, PT ;  /* 0x0000002c0d00720c */ /* 0x000fe20003f66270 */
[----:B------:R-:W-:Y:S02]  /*3900*/  VIADD R13, R90, 0x50 ;  /* 0x000000505a0d7836 */ /* 0x000fe40000000000 */
[----:B------:R-:W3:Y:S01]  /*3910*/  MUFU.TANH R67, R67 ;  /* 0x0000004300437308 */ /* 0x000ee20000002400 */
[----:B--2---:R-:W2:Y:S01]  /*3920*/  LDSM.16.M88.4 R32, [R0+0x4400] ;  /* 0x004400000020783b */ /* 0x004ea20000000200 */
[----:B------:R-:W-:Y:S01]  /*3930*/  FMUL.FTZ R12, R12, R45 ;  /* 0x0000002d0c0c7220 */ /* 0x000fe20000410000 */
[----:B------:R-:W-:Y:S01]  /*3940*/  HMMA.16816.F32 R28, R16, R38, R28 ;  /* 0x00000026101c723c */ /* 0x000fe2000000181c */
[----:B------:R-:W-:-:S04]  /*3950*/  FSEL R86, R86, -INF , !P2 ;  /* 0xff80000056567808 */ /* 0x000fc80005000000 */
[----:B------:R-:W-:Y:S01]  /*3960*/  MUFU.TANH R64, R64 ;  /* 0x0000004000407308 */ /* 0x000fe20000002400 */
[----:B------:R-:W-:Y:S01]  /*3970*/  FSEL R98, R84, -INF , !P2 ;  /* 0xff80000054627808 */ /* 0x000fe20005000000 */
[-C--:B------:R-:W-:Y:S01]  /*3980*/  FMUL.FTZ R91, R14, R45.reuse ;  /* 0x0000002d0e5b7220 */ /* 0x080fe20000410000 */
[----:B------:R-:W-:Y:S01]  /*3990*/  FMUL.FTZ R36, R15, R45 ;  /* 0x0000002d0f247220 */ /* 0x000fe20000410000 */
[----:B------:R-:W-:-:S04]  /*39a0*/  ISETP.GE.AND P2, PT, R13, R44, PT ;  /* 0x0000002c0d00720c */ /* 0x000fc80003f46270 */
[----:B------:R-:W4:Y:S01]  /*39b0*/  MUFU.TANH R65, R65 ;  /* 0x0000004100417308 */ /* 0x000f220000002400 */
[----:B------:R-:W-:-:S07]  /*39c0*/  FSEL R125, R69, -INF , !P0 ;  /* 0xff800000457d7808 */ /* 0x000fce0004000000 */
[----:B------:R1:W-:Y:S01]  /*39d0*/  MUFU.TANH R89, R12 ;  /* 0x0000000c00597308 */ /* 0x0003e20000002400 */
[----:B------:R-:W-:Y:S02]  /*39e0*/  FSEL R113, R68, -INF , !P0 ;  /* 0xff80000044717808 */ /* 0x000fe40004000000 */
[----:B---3--:R-:W-:Y:S02]  /*39f0*/  FSEL R116, R67, -INF , !P6 ;  /* 0xff80000043747808 */ /* 0x008fe40007000000 */
[----:B------:R-:W-:Y:S01]  /*3a00*/  FSEL R112, R66, -INF , !P6 ;  /* 0xff80000042707808 */ /* 0x000fe20007000000 */
[----:B-1----:R-:W-:Y:S01]  /*3a10*/  HMMA.16816.F32 R12, R8, R24, RZ ;  /* 0x00000018080c723c */ /* 0x002fe200000018ff */
[----:B------:R-:W-:-:S05]  /*3a20*/  VIADD R25, R90, 0x58 ;  /* 0x000000585a197836 */ /* 0x000fca0000000000 */
[-C--:B------:R-:W-:Y:S01]  /*3a30*/  ISETP.GE.AND P0, PT, R25, R44.reuse, PT ;  /* 0x0000002c1900720c */ /* 0x080fe20003f06270 */
[C---:B------:R-:W-:Y:S01]  /*3a40*/  VIADD R25, R90.reuse, 0x59 ;  /* 0x000000595a197836 */ /* 0x040fe20000000000 */
[----:B------:R-:W1:Y:S04]  /*3a50*/  MUFU.TANH R61, R61 ;  /* 0x0000003d003d7308 */ /* 0x000e680000002400 */
[----:B------:R-:W-:Y:S01]  /*3a60*/  ISETP.GE.AND P6, PT, R25, R44, PT ;  /* 0x0000002c1900720c */ /* 0x000fe20003fc6270 */
[----:B------:R-:W-:Y:S02]  /*3a70*/  VIADD R25, R90, 0x60 ;  /* 0x000000605a197836 */ /* 0x000fe40000000000 */
[----:B------:R-:W-:Y:S01]  /*3a80*/  FMUL.FTZ R28, R28, R45 ;  /* 0x0000002d1c1c7220 */ /* 0x000fe20000410000 */
[----:B----4-:R-:W-:-:S02]  /*3a90*/  FSEL R110, R65, -INF , !P5 ;  /* 0xff800000416e7808 */ /* 0x010fc40006800000 */
[----:B------:R-:W-:Y:S02]  /*3aa0*/  FSEL R114, R64, -INF , !P5 ;  /* 0xff80000040727808 */ /* 0x000fe40006800000 */
[----:B------:R-:W-:Y:S01]  /*3ab0*/  ISETP.GE.AND P5, PT, R25, R44, PT ;  /* 0x0000002c1900720c */ /* 0x000fe20003fa6270 */
[----:B------:R-:W-:Y:S01]  /*3ac0*/  VIADD R25, R90, 0x61 ;  /* 0x000000615a197836 */ /* 0x000fe20000000000 */
[----:B------:R-:W-:Y:S01]  /*3ad0*/  FSEL R115, R70, -INF , !P1 ;  /* 0xff80000046737808 */ /* 0x000fe20004800000 */
[-C--:B------:R-:W-:Y:S01]  /*3ae0*/  FMUL.FTZ R69, R29, R45.reuse ;  /* 0x0000002d1d457220 */ /* 0x080fe20000410000 */
[----:B------:R3:W-:Y:S01]  /*3af0*/  MUFU.TANH R70, R28 ;  /* 0x0000001c00467308 */ /* 0x0007e20000002400 */
[-C--:B------:R-:W-:Y:S01]  /*3b00*/  FMUL.FTZ R85, R30, R45.reuse ;  /* 0x0000002d1e557220 */ /* 0x080fe20000410000 */
[----:B------:R-:W-:Y:S01]  /*3b10*/  FMUL.FTZ R68, R31, R45 ;  /* 0x0000002d1f447220 */ /* 0x000fe20000410000 */
[----:B------:R-:W-:Y:S01]  /*3b20*/  FSEL R147, R63, -INF , !P4 ;  /* 0xff8000003f937808 */ /* 0x000fe20006000000 */
[----:B--2---:R-:W-:Y:S01]  /*3b30*/  HMMA.16816.F32 R12, R16, R32, R12 ;  /* 0x00000020100c723c */ /* 0x004fe2000000180c */
[----:B------:R-:W-:-:S02]  /*3b40*/  FSEL R151, R62, -INF , !P4 ;  /* 0xff8000003e977808 */ /* 0x000fc40006000000 */
[-C--:B------:R-:W-:Y:S01]  /*3b50*/  ISETP.GE.AND P4, PT, R25, R44.reuse, PT ;  /* 0x0000002c1900720c */ /* 0x080fe20003f86270 */
[----:B------:R-:W-:Y:S01]  /*3b60*/  VIADD R25, R90, 0x68 ;  /* 0x000000685a197836 */ /* 0x000fe20000000000 */
[----:B-1----:R-:W-:Y:S01]  /*3b70*/  FSEL R153, R61, -INF , !P3 ;  /* 0xff8000003d997808 */ /* 0x002fe20005800000 */
[----:B------:R-:W1:Y:S01]  /*3b80*/  MUFU.TANH R53, R53 ;  /* 0x0000003500357308 */ /* 0x000e620000002400 */
[----:B------:R-:W-:Y:S01]  /*3b90*/  FSEL R149, R60, -INF , !P3 ;  /* 0xff8000003c957808 */ /* 0x000fe20005800000 */
[----:B---3--:R-:W2:Y:S01]  /*3ba0*/  LDSM.16.M88.4 R28, [R228+0x4800] ;  /* 0x00480000e41c783b */ /* 0x008ea20000000200 */
[----:B------:R-:W-:Y:S02]  /*3bb0*/  ISETP.GE.AND P3, PT, R25, R44, PT ;  /* 0x0000002c1900720c */ /* 0x000fe40003f66270 */
[----:B------:R-:W-:Y:S03]  /*3bc0*/  HMMA.16816.F32 R24, R8, R26, RZ ;  /* 0x0000001a0818723c */ /* 0x000fe600000018ff */
[----:B------:R-:W3:Y:S01]  /*3bd0*/  MUFU.TANH R51, R51 ;  /* 0x0000003300337308 */ /* 0x000ee20000002400 */
[----:B------:R-:W-:Y:S01]  /*3be0*/  VIADD R37, R90, 0x51 ;  /* 0x000000515a257836 */ /* 0x000fe20000000000 */
[----:B------:R-:W-:-:S03]  /*3bf0*/  FSEL R96, R71, -INF , !P1 ;  /* 0xff80000047607808 */ /* 0x000fc60004800000 */
[----:B------:R-:W-:Y:S01]  /*3c00*/  FMUL.FTZ R65, R13, R45 ;  /* 0x0000002d0d417220 */ /* 0x000fe20000410000 */
[----:B------:R-:W-:Y:S02]  /*3c10*/  ISETP.GE.AND P1, PT, R37, R44, PT ;  /* 0x0000002c2500720c */ /* 0x000fe40003f26270 */
[----:B------:R4:W-:Y:S01]  /*3c20*/  MUFU.TANH R84, R36 ;  /* 0x0000002400547308 */ /* 0x0009e20000002400 */
[----:B------:R-:W-:Y:S01]  /*3c30*/  VIADD R13, R90, 0x78 ;  /* 0x000000785a0d7836 */ /* 0x000fe20000000000 */
[----:B-1----:R-:W-:-:S06]  /*3c40*/  FSEL R235, R53, -INF , !P6 ;  /* 0xff80000035eb7808 */ /* 0x002fcc0007000000 */
[----:B------:R-:W1:Y:S01]  /*3c50*/  MUFU.TANH R57, R57 ;  /* 0x0000003900397308 */ /* 0x000e620000002400 */
[----:B------:R-:W-:-:S07]  /*3c60*/  FSEL R159, R52, -INF , !P6 ;  /* 0xff800000349f7808 */ /* 0x000fce0007000000 */
[----:B------:R-:W5:Y:S01]  /*3c70*/  MUFU.TANH R49, R49 ;  /* 0x0000003100317308 */ /* 0x000f620000002400 */
[----:B----4-:R-:W4:Y:S01]  /*3c80*/  LDSM.16.M88.4 R36, [R0+0x4800] ;  /* 0x004800000024783b */ /* 0x010f220000000200 */
[----:B------:R-:W-:Y:S01]  /*3c90*/  ISETP.GE.AND P6, PT, R13, R44, PT ;  /* 0x0000002c0d00720c */ /* 0x000fe20003fc6270 */
[C---:B------:R-:W-:Y:S01]  /*3ca0*/  VIADD R13, R90.reuse, 0x79 ;  /* 0x000000795a0d7836 */ /* 0x040fe20000000000 */
[----:B------:R-:W-:-:S04]  /*3cb0*/  IADD3 R33, PT, PT, R90, 0x69, RZ ;  /* 0x000000695a217810 */ /* 0x000fc80007ffe0ff */
[----:B------:R-:W2:Y:S01]  /*3cc0*/  MUFU.TANH R55, R55 ;  /* 0x0000003700377308 */ /* 0x000ea20000002400 */
[----:B------:R-:W-:Y:S01]  /*3cd0*/  HMMA.16816.F32 R24, R16, R34, R24 ;  /* 0x000000221018723c */ /* 0x000fe20000001818 */
[----:B------:R-:W-:Y:S02]  /*3ce0*/  FSEL R251, R59, -INF , !P2 ;  /* 0xff8000003bfb7808 */ /* 0x000fe40005000000 */
[----:B------:R-:W-:Y:S02]  /*3cf0*/  FSEL R227, R58, -INF , !P2 ;  /* 0xff8000003ae37808 */ /* 0x000fe40005000000 */
[----:B---3--:R-:W-:Y:S02]  /*3d00*/  FSEL R157, R51, -INF , !P5 ;  /* 0xff800000339d7808 */ /* 0x008fe40006800000 */
[----:B------:R-:W3:Y:S01]  /*3d10*/  MUFU.TANH R167, R167 ;  /* 0x000000a700a77308 */ /* 0x000ee20000002400 */
[----:B------:R-:W-:Y:S02]  /*3d20*/  FSEL R221, R50, -INF , !P5 ;  /* 0xff80000032dd7808 */ /* 0x000fe40006800000 */
[-C--:B------:R-:W-:Y:S01]  /*3d30*/  ISETP.GE.AND P2, PT, R33, R44.reuse, PT ;  /* 0x0000002c2100720c */ /* 0x080fe20003f46270 */
[C---:B------:R-:W-:Y:S01]  /*3d40*/  VIADD R33, R90.reuse, 0x70 ;  /* 0x000000705a217836 */ /* 0x040fe20000000000 */
[----:B------:R-:W-:Y:S01]  /*3d50*/  ISETP.GE.AND P5, PT, R13, R44, PT ;  /* 0x0000002c0d00720c */ /* 0x000fe20003fa6270 */
[----:B------:R-:W-:-:S02]  /*3d60*/  VIADD R13, R90, 0x80 ;  /* 0x000000805a0d7836 */ /* 0x000fc40000000000 */
[-C--:B------:R-:W-:Y:S01]  /*3d70*/  FMUL.FTZ R12, R12, R45.reuse ;  /* 0x0000002d0c0c7220 */ /* 0x080fe20000410000 */
[----:B------:R-:W-:Y:S01]  /*3d80*/  MUFU.TANH R207, R207 ;  /* 0x000000cf00cf7308 */ /* 0x000fe20000002400 */
[----:B-1----:R-:W-:Y:S01]  /*3d90*/  FSEL R155, R57, -INF , !P1 ;  /* 0xff800000399b7808 */ /* 0x002fe20004800000 */
[----:B------:R-:W-:Y:S01]  /*3da0*/  FMUL.FTZ R67, R14, R45 ;  /* 0x0000002d0e437220 */ /* 0x000fe20000410000 */
[----:B------:R-:W-:-:S05]  /*3db0*/  FSEL R225, R56, -INF , !P1 ;  /* 0xff80000038e17808 */ /* 0x000fca0004800000 */
[----:B------:R-:W1:Y:S01]  /*3dc0*/  MUFU.TANH R203, R203 ;  /* 0x000000cb00cb7308 */ /* 0x000e620000002400 */
[----:B-----5:R-:W-:Y:S01]  /*3dd0*/  FSEL R223, R49, -INF , !P4 ;  /* 0xff80000031df7808 */ /* 0x020fe20006000000 */
[----:B------:R-:W-:Y:S01]  /*3de0*/  FMUL.FTZ R64, R15, R45 ;  /* 0x0000002d0f407220 */ /* 0x000fe20000410000 */
[----:B------:R-:W-:Y:S02]  /*3df0*/  FSEL R219, R48, -INF , !P4 ;  /* 0xff80000030db7808 */ /* 0x000fe40006000000 */
[-C--:B------:R-:W-:Y:S01]  /*3e00*/  ISETP.GE.AND P1, PT, R33, R44.reuse, PT ;  /* 0x0000002c2100720c */ /* 0x080fe20003f26270 */
[----:B------:R-:W-:Y:S01]  /*3e10*/  VIADD R33, R90, 0x71 ;  /* 0x000000715a217836 */ /* 0x000fe20000000000 */
[----:B------:R-:W-:Y:S01]  /*3e20*/  ISETP.GE.AND P4, PT, R13, R44, PT ;  /* 0x0000002c0d00720c */ /* 0x000fe20003f86270 */
[----:B------:R5:W-:Y:S01]  /*3e30*/  MUFU.TANH R66, R12 ;  /* 0x0000000c00427308 */ /* 0x000be20000002400 */
[----:B--2---:R-:W-:Y:S02]  /*3e40*/  FSEL R247, R55, -INF , !P0 ;  /* 0xff80000037f77808 */ /* 0x004fe40004000000 */
[----:B------:R-:W-:-:S05]  /*3e50*/  FSEL R161, R54, -INF , !P0 ;  /* 0xff80000036a17808 */ /* 0x000fca0004000000 */
[----:B------:R-:W-:Y:S01]  /*3e60*/  MUFU.TANH R205, R205 ;  /* 0x000000cd00cd7308 */ /* 0x000fe20000002400 */
[----:B------:R-:W-:Y:S01]  /*3e70*/  ISETP.GE.AND P0, PT, R33, R44, PT ;  /* 0x0000002c2100720c */ /* 0x000fe20003f06270 */
[----:B------:R-:W-:-:S06]  /*3e80*/  VIADD R33, R90, 0x81 ;  /* 0x000000815a217836 */ /* 0x000fcc0000000000 */
[----:B------:R-:W2:Y:S01]  /*3e90*/  MUFU.TANH R209, R209 ;  /* 0x000000d100d17308 */ /* 0x000ea20000002400 */
[----:B-----5:R-:W-:Y:S01]  /*3ea0*/  HMMA.16816.F32 R12, R8, R28, RZ ;  /* 0x0000001c080c723c */ /* 0x020fe200000018ff */
[----:B------:R-:W-:Y:S01]  /*3eb0*/  FMUL.FTZ R61, R25, R45 ;  /* 0x0000002d193d7220 */ /* 0x000fe20000410000 */
[----:B------:R-:W-:-:S05]  /*3ec0*/  IADD3 R25, PT, PT, R90, 0x91, RZ ;  /* 0x000000915a197810 */ /* 0x000fca0007ffe0ff */
[----:B------:R-:W5:Y:S01]  /*3ed0*/  MUFU.TANH R201, R201 ;  /* 0x000000c900c97308 */ /* 0x000f620000002400 */
[----:B---3--:R-:W-:Y:S02]  /*3ee0*/  FSEL R167, R167, -INF , !P3 ;  /* 0xff800000a7a77808 */ /* 0x008fe40005800000 */
[----:B------:R-:W-:Y:S02]  /*3ef0*/  FSEL R173, R47, -INF , !P3 ;  /* 0xff8000002fad7808 */ /* 0x000fe40005800000 */
[----:B------:R-:W-:Y:S02]  /*3f00*/  ISETP.GE.AND P3, PT, R33, R44, PT ;  /* 0x0000002c2100720c */ /* 0x000fe40003f66270 */
[----:B------:R-:W3:Y:S01]  /*3f10*/  LDSM.16.M88.4 R32, [R228+0x4c00] ;  /* 0x004c0000e420783b */ /* 0x000ee20000000200 */
[----:B------:R-:W-:Y:S01]  /*3f20*/  MUFU.TANH R191, R191 ;  /* 0x000000bf00bf7308 */ /* 0x000fe20000002400 */
[----:B-1----:R-:W-:Y:S02]  /*3f30*/  FSEL R203, R203, -INF , !P6 ;  /* 0xff800000cbcb7808 */ /* 0x002fe40007000000 */
[----:B------:R-:W-:-:S02]  /*3f40*/  FSEL R207, R207, -INF , !P6 ;  /* 0xff800000cfcf7808 */ /* 0x000fc40007000000 */
[----:B------:R-:W-:Y:S01]  /*3f50*/  ISETP.GE.AND P6, PT, R25, R44, PT ;  /* 0x0000002c1900720c */ /* 0x000fe20003fc6270 */
[----:B------:R-:W-:Y:S02]  /*3f60*/  VIADD R25, R90, 0x98 ;  /* 0x000000985a197836 */ /* 0x000fe40000000000 */
[----:B------:R-:W1:Y:S01]  /*3f70*/  MUFU.TANH R199, R199 ;  /* 0x000000c700c77308 */ /* 0x000e620000002400 */
[----:B--2---:R-:W-:Y:S02]  /*3f80*/  FSEL R209, R209, -INF , !P5 ;  /* 0xff800000d1d17808 */ /* 0x004fe40006800000 */
[----:B------:R-:W-:-:S05]  /*3f90*/  FSEL R205, R205, -INF , !P5 ;  /* 0xff800000cdcd7808 */ /* 0x000fca0006800000 */
[----:B------:R-:W-:Y:S01]  /*3fa0*/  MUFU.TANH R46, R46 ;  /* 0x0000002e002e7308 */ /* 0x000fe20000002400 */
[----:B------:R-:W-:Y:S01]  /*3fb0*/  ISETP.GE.AND P5, PT, R25, R44, PT ;  /* 0x0000002c1900720c */ /* 0x000fe20003fa6270 */
[----:B----4-:R-:W-:Y:S01]  /*3fc0*/  HMMA.16816.F32 R12, R16, R36, R12 ;  /* 0x00000024100c723c */ /* 0x010fe2000000180c */
[----:B------:R-:W-:-:S05]  /*3fd0*/  VIADD R25, R90, 0x99 ;  /* 0x000000995a197836 */ /* 0x000fca0000000000 */
[----:B------:R-:W2:Y:S01]  /*3fe0*/  MUFU.TANH R181, R181 ;  /* 0x000000b500b57308 */ /* 0x000ea20000002400 */
[----:B-----5:R-:W-:Y:S02]  /*3ff0*/  FSEL R201, R201, -INF , !P4 ;  /* 0xff800000c9c97808 */ /* 0x020fe40006000000 */
[----:B------:R-:W-:-:S05]  /*4000*/  FSEL R193, R193, -INF , !P4 ;  /* 0xff800000c1c17808 */ /* 0x000fca0006000000 */
[----:B------:R-:W4:Y:S01]  /*4010*/  MUFU.TANH R217, R217 ;  /* 0x000000d900d97308 */ /* 0x000f220000002400 */
[----:B------:R-:W-:Y:S01]  /*4020*/  ISETP.GE.AND P4, PT, R25, R44, PT ;  /* 0x0000002c1900720c */ /* 0x000fe20003f86270 */
[-C--:B------:R-:W-:Y:S01]  /*4030*/  FMUL.FTZ R24, R24, R45.reuse ;  /* 0x0000002d18187220 */ /* 0x080fe20000410000 */
[----:B------:R-:W-:Y:S01]  /*4040*/  FMUL.FTZ R26, R26, R45 ;  /* 0x0000002d1a1a7220 */ /* 0x000fe20000410000 */
[----:B------:R-:W-:-:S04]  /*4050*/  VIADD R25, R90, 0xa0 ;  /* 0x000000a05a197836 */ /* 0x000fc80000000000 */
[----:B------:R-:W-:Y:S01]  /*4060*/  MUFU.TANH R195, R195 ;  /* 0x000000c300c37308 */ /* 0x000fe20000002400 */
[----:B------:R-:W-:Y:S01]  /*4070*/  VIADD R29, R90, 0x88 ;  /* 0x000000885a1d7836 */ /* 0x000fe20000000000 */
[----:B-1----:R-:W-:Y:S01]  /*4080*/  FSEL R199, R199, -INF , !P3 ;  /* 0xff800000c7c77808 */ /* 0x002fe20005800000 */
[----:B------:R-:W-:Y:S01]  /*4090*/  FMUL.FTZ R60, R27, R45 ;  /* 0x0000002d1b3c7220 */ /* 0x000fe20000410000 */
[----:B------:R-:W-:-:S04]  /*40a0*/  FSEL R191, R191, -INF , !P3 ;  /* 0xff800000bfbf7808 */ /* 0x000fc80005800000 */
[----:B------:R-:W-:Y:S01]  /*40b0*/  MUFU.TANH R211, R211 ;  /* 0x000000d300d37308 */ /* 0x000fe20000002400 */
[----:B------:R-:W-:-:S07]  /*40c0*/  ISETP.GE.AND P3, PT, R25, R44, PT ;  /* 0x0000002c1900720c */ /* 0x000fce0003f66270 */
[----:B------:R-:W1:Y:S01]  /*40d0*/  MUFU.TANH R215, R215 ;  /* 0x000000d700d77308 */ /* 0x000e620000002400 */
[----:B--2---:R-:W-:Y:S02]  /*40e0*/  FSEL R181, R181, -INF , !P2 ;  /* 0xff800000b5b57808 */ /* 0x004fe40005000000 */
[----:B------:R-:W-:Y:S02]  /*40f0*/  FSEL R171, R46, -INF , !P2 ;  /* 0xff8000002eab7808 */ /* 0x000fe40005000000 */
[----:B------:R-:W-:-:S03]  /*4100*/  ISETP.GE.AND P2, PT, R29, R44, PT ;  /* 0x0000002c1d00720c */ /* 0x000fc60003f46270 */
[----:B------:R-:W-:Y:S01]  /*4110*/  MUFU.TANH R62, R24 ;  /* 0x00000018003e7308 */ /* 0x000fe20000002400 */
[----:B------:R-:W-:-:S07]  /*4120*/  VIADD R29, R90, 0x89 ;  /* 0x000000895a1d7836 */ /* 0x000fce0000000000 */
[----:B------:R2:W-:Y:S01]  /*4130*/  MUFU.TANH R63, R26 ;  /* 0x0000001a003f7308 */ /* 0x0005e20000002400 */
[----:B----4-:R-:W-:-:S07]  /*4140*/  FSEL R217, R217, -INF , !P1 ;  /* 0xff800000d9d97808 */ /* 0x010fce0004800000 */
[----:B------:R-:W4:Y:S01]  /*4150*/  MUFU.TANH R189, R189 ;  /* 0x000000bd00bd7308 */ /* 0x000f220000002400 */
[----:B------:R-:W-:Y:S01]  /*4160*/  FSEL R213, R213, -INF , !P1 ;  /* 0xff800000d5d57808 */ /* 0x000fe20004800000 */
[-C--:B------:R-:W-:Y:S01]  /*4170*/  FMUL.FTZ R57, R13, R45.reuse ;  /* 0x0000002d0d397220 */ /* 0x080fe20000410000 */
[----:B--2---:R-:W2:Y:S01]  /*4180*/  LDSM.16.M88.4 R24, [R0+0x4c00] ;  /* 0x004c00000018783b */ /* 0x004ea20000000200 */
[-C--:B------:R-:W-:Y:S01]  /*4190*/  ISETP.GE.AND P1, PT, R29, R44.reuse, PT ;  /* 0x0000002c1d00720c */ /* 0x080fe20003f26270 */
[C---:B------:R-:W-:Y:S01]  /*41a0*/  VIADD R13, R90.reuse, 0xa8 ;  /* 0x000000a85a0d7836 */ /* 0x040fe20000000000 */
[----:B-1----:R-:W-:Y:S01]  /*41b0*/  FSEL R215, R215, -INF , !P0 ;  /* 0xff800000d7d77808 */ /* 0x002fe20004000000 */
[----:B------:R-:W-:Y:S01]  /*41c0*/  VIADD R29, R90, 0x90 ;  /* 0x000000905a1d7836 */ /* 0x000fe20000000000 */
[----:B------:R-:W-:Y:S02]  /*41d0*/  FSEL R195, R195, -INF , !P1 ;  /* 0xff800000c3c37808 */ /* 0x000fe40004800000 */
[----:B------:R-:W-:Y:S01]  /*41e0*/  FSEL R211, R211, -INF , !P0 ;  /* 0xff800000d3d37808 */ /* 0x000fe20004000000 */
[-C--:B------:R-:W-:Y:S01]  /*41f0*/  FMUL.FTZ R12, R12, R45.reuse ;  /* 0x0000002d0c0c7220 */ /* 0x080fe20000410000 */
[----:B------:R-:W-:Y:S01]  /*4200*/  FSEL R185, R185, -INF , !P1 ;  /* 0xff800000b9b97808 */ /* 0x000fe20004800000 */
[-C--:B------:R-:W-:Y:S01]  /*4210*/  FMUL.FTZ R59, R14, R45.reuse ;  /* 0x0000002d0e3b7220 */ /* 0x080fe20000410000 */
[-C--:B------:R-:W-:Y:S01]  /*4220*/  ISETP.GE.AND P1, PT, R13, R44.reuse, PT ;  /* 0x0000002c0d00720c */ /* 0x080fe20003f26270 */
[----:B------:R-:W-:Y:S01]  /*4230*/  VIADD R13, R90, 0xa9 ;  /* 0x000000a95a0d7836 */ /* 0x000fe20000000000 */
[----:B------:R-:W-:Y:S01]  /*4240*/  ISETP.GE.AND P0, PT, R29, R44, PT ;  /* 0x0000002c1d00720c */ /* 0x000fe20003f06270 */
[----:B------:R3:W-:Y:S01]  /*4250*/  MUFU.TANH R58, R12 ;  /* 0x0000000c003a7308 */ /* 0x0007e20000002400 */
[----:B------:R-:W-:-:S07]  /*4260*/  FMUL.FTZ R56, R15, R45 ;  /* 0x0000002d0f387220 */ /* 0x000fce0000410000 */
[----:B------:R-:W1:Y:S01]  /*4270*/  MUFU.TANH R143, R143 ;  /* 0x0000008f008f7308 */ /* 0x000e620000002400 */
[----:B----4-:R-:W-:Y:S01]  /*4280*/  FSEL R189, R189, -INF , !P0 ;  /* 0xff800000bdbd7808 */ /* 0x010fe20004000000 */
[----:B------:R-:W-:Y:S01]  /*4290*/  VIADD R37, R90, 0xa1 ;  /* 0x000000a15a257836 */ /* 0x000fe20000000000 */
[----:B------:R-:W-:Y:S01]  /*42a0*/  FSEL R177, R177, -INF , !P0 ;  /* 0xff800000b1b17808 */ /* 0x000fe20004000000 */
[----:B------:R-:W-:-:S04]  /*42b0*/  DEPBAR.LE SB0, 0x0 ;  /* 0x000080000000791a */ /* 0x000fc80000000000 */
[----:B------:R-:W-:Y:S02]  /*42c0*/  ISETP.GE.AND P0, PT, R13, R44, PT ;  /* 0x0000002c0d00720c */ /* 0x000fe40003f06270 */
[C---:B---3--:R-:W-:Y:S08]  /*42d0*/  HMMA.16816.F32 R12, R8.reuse, R32, RZ ;  /* 0x00000020080c723c */ /* 0x048ff000000018ff */
[C---:B------:R-:W-:Y:S08]  /*42e0*/  HMMA.16816.F32 R28, R8.reuse, R30, RZ ;  /* 0x0000001e081c723c */ /* 0x040ff000000018ff */
[----:B------:R-:W-:Y:S01]  /*42f0*/  HMMA.16816.F32 R8, R8, R34, RZ ;  /* 0x000000220808723c */ /* 0x000fe200000018ff */
[----:B------:R-:W3:Y:S07]  /*4300*/  MUFU.TANH R133, R133 ;  /* 0x0000008500857308 */ /* 0x000eee0000002400 */
[----:B--2---:R-:W-:Y:S01]  /*4310*/  HMMA.16816.F32 R12, R16, R24, R12 ;  /* 0x00000018100c723c */ /* 0x004fe2000000180c */
[----:B------:R-:W2:Y:S01]  /*4320*/  MUFU.TANH R92, R92 ;  /* 0x0000005c005c7308 */ /* 0x000ea20000002400 */
[----:B------:R-:W-:Y:S01]  /*4330*/  FSEL R197, R197, -INF , !P2 ;  /* 0xff800000c5c57808 */ /* 0x000fe20005000000 */
[----:B------:R-:W-:Y:S01]  /*4340*/  VIADD R25, R90, 0xc0 ;  /* 0x000000c05a197836 */ /* 0x000fe20000000000 */
[----:B------:R-:W-:-:S02]  /*4350*/  FSEL R187, R187, -INF , !P2 ;  /* 0xff800000bbbb7808 */ /* 0x000fc40005000000 */
[----:B------:R-:W-:-:S03]  /*4360*/  ISETP.GE.AND P2, PT, R37, R44, PT ;  /* 0x0000002c2500720c */ /* 0x000fc60003f46270 */
[----:B------:R-:W4:Y:S01]  /*4370*/  MUFU.TANH R183, R183 ;  /* 0x000000b700b77308 */ /* 0x000f220000002400 */
[----:B-1----:R-:W-:Y:S02]  /*4380*/  FSEL R143, R143, -INF , !P2 ;  /* 0xff8000008f8f7808 */ /* 0x002fe40005000000 */
[----:B------:R-:W-:Y:S02]  /*4390*/  FSEL R139, R139, -INF , !P2 ;  /* 0xff8000008b8b7808 */ /* 0x000fe40005000000 */
[----:B------:R-:W-:-:S03]  /*43a0*/  ISETP.GE.AND P2, PT, R25, R44, PT ;  /* 0x0000002c1900720c */ /* 0x000fc60003f46270 */
[----:B------:R-:W1:Y:S01]  /*43b0*/  MUFU.TANH R85, R85 ;  /* 0x0000005500557308 */ /* 0x000e620000002400 */
[----:B------:R-:W-:Y:S01]  /*43c0*/  VIADD R25, R90, 0xc1 ;  /* 0x000000c15a197836 */ /* 0x000fe20000000000 */
[----:B------:R-:W-:Y:S01]  /*43d0*/  HMMA.16816.F32 R8, R16, R26, R8 ;  /* 0x0000001a1008723c */ /* 0x000fe20000001808 */
[----:B------:R-:W-:Y:S01]  /*43e0*/  FSEL R137, R137, -INF , !P1 ;  /* 0xff80000089897808 */ /* 0x000fe20004800000 */
[----:B------:R-:W-:Y:S01]  /*43f0*/  FMUL.FTZ R49, R13, R45 ;  /* 0x0000002d0d317220 */ /* 0x000fe20000410000 */
[----:B------:R-:W-:-:S03]  /*4400*/  FSEL R135, R135, -INF , !P1 ;  /* 0xff80000087877808 */ /* 0x000fc60004800000 */
[----:B------:R-:W-:Y:S01]  /*4410*/  MUFU.TANH R69, R69 ;  /* 0x0000004500457308 */ /* 0x000fe20000002400 */
[----:B------:R-:W-:Y:S01]  /*4420*/  ISETP.GE.AND P1, PT, R25, R44, PT ;  /* 0x0000002c1900720c */ /* 0x000fe20003f26270 */
[C---:B------:R-:W-:Y:S02]  /*4430*/  VIADD R25, R90.reuse, 0xc8 ;  /* 0x000000c85a197836 */ /* 0x040fe40000000000 */
[----:B------:R-:W-:-:S04]  /*4440*/  VIADD R13, R90, 0xe0 ;  /* 0x000000e05a0d7836 */ /* 0x000fc80000000000 */
[----:B------:R-:W5:Y:S01]  /*4450*/  MUFU.TANH R68, R68 ;  /* 0x0000004400447308 */ /* 0x000f620000002400 */
[----:B------:R-:W-:Y:S01]  /*4460*/  VIADD R37, R90, 0xb0 ;  /* 0x000000b05a257836 */ /* 0x000fe20000000000 */
[----:B------:R-:W-:Y:S01]  /*4470*/  HMMA.16816.F32 R28, R16, R38, R28 ;  /* 0x00000026101c723c */ /* 0x000fe2000000181c */
[----:B------:R-:W-:Y:S02]  /*4480*/  FSEL R87, R89, -INF , !P2 ;  /* 0xff80000059577808 */ /* 0x000fe40005000000 */
[----:B---3--:R-:W-:Y:S02]  /*4490*/  FSEL R133, R133, -INF , !P0 ;  /* 0xff80000085857808 */ /* 0x008fe40004000000 */
[----:B------:R-:W-:Y:S01]  /*44a0*/  FSEL R131, R131, -INF , !P0 ;  /* 0xff80000083837808 */ /* 0x000fe20004000000 */
[----:B------:R-:W3:Y:S01]  /*44b0*/  MUFU.TANH R67, R67 ;  /* 0x0000004300437308 */ /* 0x000ee20000002400 */
[----:B------:R-:W-:Y:S02]  /*44c0*/  FSEL R89, R84, -INF , !P1 ;  /* 0xff80000054597808 */ /* 0x000fe40004800000 */
[----:B--2---:R-:W-:-:S02]  /*44d0*/  FSEL R71, R92, -INF , !P1 ;  /* 0xff8000005c477808 */ /* 0x004fc40004800000 */
[----:B----4-:R-:W-:Y:S02]  /*44e0*/  FSEL R183, R183, -INF , !P6 ;  /* 0xff800000b7b77808 */ /* 0x010fe40007000000 */
[----:B------:R-:W-:Y:S01]  /*44f0*/  FSEL R175, R175, -INF , !P6 ;  /* 0xff800000afaf7808 */ /* 0x000fe20007000000 */
[----:B------:R-:W2:Y:S01]  /*4500*/  MUFU.TANH R119, R119 ;  /* 0x0000007700777308 */ /* 0x000ea20000002400 */
[-C--:B------:R-:W-:Y:S01]  /*4510*/  ISETP.GE.AND P0, PT, R25, R44.reuse, PT ;  /* 0x0000002c1900720c */ /* 0x080fe20003f06270 */
[C---:B------:R-:W-:Y:S01]  /*4520*/  VIADD R25, R90.reuse, 0xc9 ;  /* 0x000000c95a197836 */ /* 0x040fe20000000000 */
[-C--:B------:R-:W-:Y:S01]  /*4530*/  ISETP.GE.AND P1, PT, R13, R44.reuse, PT ;  /* 0x0000002c0d00720c */ /* 0x080fe20003f26270 */
[C---:B------:R-:W-:Y:S01]  /*4540*/  VIADD R33, R90.reuse, 0xb1 ;  /* 0x000000b15a217836 */ /* 0x040fe20000000000 */
[----:B------:R-:W-:Y:S02]  /*4550*/  ISETP.GE.AND P6, PT, R37, R44, PT ;  /* 0x0000002c2500720c */ /* 0x000fe40003fc6270 */
[----:B------:R-:W-:Y:S01]  /*4560*/  IADD3 R13, PT, PT, R90, 0xe1, RZ ;  /* 0x000000e15a0d7810 */ /* 0x000fe20007ffe0ff */
[----:B------:R-:W-:Y:S01]  /*4570*/  MUFU.TANH R65, R65 ;  /* 0x0000004100417308 */ /* 0x000fe20000002400 */
[----:B-1----:R-:W-:-:S02]  /*4580*/  FSEL R85, R85, -INF , !P0 ;  /* 0xff80000055557808 */ /* 0x002fc40004000000 */
[----:B------:R-:W-:Y:S02]  /*4590*/  FSEL R70, R70, -INF , !P0 ;  /* 0xff80000046467808 */ /* 0x000fe40004000000 */
[----:B------:R-:W-:Y:S02]  /*45a0*/  FSEL R123, R123, -INF , !P6 ;  /* 0xff8000007b7b7808 */ /* 0x000fe40007000000 */
[----:B------:R-:W-:Y:S01]  /*45b0*/  FSEL R109, R109, -INF , !P6 ;  /* 0xff8000006d6d7808 */ /* 0x000fe20007000000 */
[----:B------:R-:W1:Y:S01]  /*45c0*/  MUFU.TANH R64, R64 ;  /* 0x0000004000407308 */ /* 0x000e620000002400 */
[----:B------:R-:W-:Y:S01]  /*45d0*/  ISETP.GE.AND P0, PT, R13, R44, PT ;  /* 0x0000002c0d00720c */ /* 0x000fe20003f06270 */
[----:B------:R-:W-:Y:S01]  /*45e0*/  VIADD R13, R90, 0xe8 ;  /* 0x000000e85a0d7836 */ /* 0x000fe20000000000 */
[----:B------:R-:W-:Y:S02]  /*45f0*/  FSEL R179, R179, -INF , !P5 ;  /* 0xff800000b3b37808 */ /* 0x000fe40006800000 */
[----:B------:R-:W-:-:S02]  /*4600*/  FSEL R169, R169, -INF , !P5 ;  /* 0xff800000a9a97808 */ /* 0x000fc40006800000 */
[-C--:B------:R-:W-:Y:S01]  /*4610*/  ISETP.GE.AND P6, PT, R25, R44.reuse, PT ;  /* 0x0000002c1900720c */ /* 0x080fe20003fc6270 */
[----:B------:R-:W-:Y:S01]  /*4620*/  MUFU.TANH R97, R97 ;  /* 0x0000006100617308 */ /* 0x000fe20000002400 */
[----:B------:R-:W-:Y:S01]  /*4630*/  ISETP.GE.AND P5, PT, R33, R44, PT ;  /* 0x0000002c2100720c */ /* 0x000fe20003fa6270 */
[C---:B------:R-:W-:Y:S02]  /*4640*/  VIADD R25, R90.reuse, 0xd0 ;  /* 0x000000d05a197836 */ /* 0x040fe40000000000 */
[----:B------:R-:W-:-:S04]  /*4650*/  VIADD R33, R90, 0xb8 ;  /* 0x000000b85a217836 */ /* 0x000fc80000000000 */
[----:B------:R-:W4:Y:S01]  /*4660*/  MUFU.TANH R99, R99 ;  /* 0x0000006300637308 */ /* 0x000f220000002400 */
[----:B------:R-:W-:Y:S01]  /*4670*/  FMUL.FTZ R8, R8, R45 ;  /* 0x0000002d08087220 */ /* 0x000fe20000410000 */
[----:B-----5:R-:W-:-:S06]  /*4680*/  FSEL R68, R68, -INF , !P6 ;  /* 0xff80000044447808 */ /* 0x020fcc0007000000 */
[----:B------:R-:W-:Y:S01]  /*4690*/  MUFU.TANH R57, R57 ;  /* 0x0000003900397308 */ /* 0x000fe20000002400 */
[----:B------:R-:W-:-:S07]  /*46a0*/  FSEL R69, R69, -INF , !P6 ;  /* 0xff80000045457808 */ /* 0x000fce0007000000 */
[----:B------:R-:W5:Y:S01]  /*46b0*/  MUFU.TANH R56, R56 ;  /* 0x0000003800387308 */ /* 0x000f620000002400 */
[----:B------:R-:W-:Y:S02]  /*46c0*/  FSEL R121, R121, -INF , !P5 ;  /* 0xff80000079797808 */ /* 0x000fe40006800000 */
[----:B------:R-:W-:Y:S02]  /*46d0*/  FSEL R105, R105, -INF , !P5 ;  /* 0xff80000069697808 */ /* 0x000fe40006800000 */
[-C--:B------:R-:W-:Y:S01]  /*46e0*/  ISETP.GE.AND P6, PT, R13, R44.reuse, PT ;  /* 0x0000002c0d00720c */ /* 0x080fe20003fc6270 */
[C---:B------:R-:W-:Y:S01]  /*46f0*/  VIADD R13, R90.reuse, 0xe9 ;  /* 0x000000e95a0d7836 */ /* 0x040fe20000000000 */
[----:B------:R-:W-:Y:S01]  /*4700*/  FSEL R165, R165, -INF , !P4 ;  /* 0xff800000a5a57808 */ /* 0x000fe20006000000 */
[----:B------:R-:W5:Y:S01]  /*4710*/  MUFU.TANH R91, R91 ;  /* 0x0000005b005b7308 */ /* 0x000f620000002400 */
[----:B------:R-:W-:Y:S02]  /*4720*/  FSEL R163, R163, -INF , !P4 ;  /* 0xff800000a3a37808 */ /* 0x000fe40006000000 */
[-C--:B------:R-:W-:Y:S01]  /*4730*/  ISETP.GE.AND P5, PT, R25, R44.reuse, PT ;  /* 0x0000002c1900720c */ /* 0x080fe20003fa6270 */
[C---:B------:R-:W-:Y:S01]  /*4740*/  VIADD R25, R90.reuse, 0xd1 ;  /* 0x000000d15a197836 */ /* 0x040fe20000000000 */
[----:B------:R-:W-:Y:S01]  /*4750*/  ISETP.GE.AND P4, PT, R33, R44, PT ;  /* 0x0000002c2100720c */ /* 0x000fe20003f86270 */
[----:B------:R-:W-:Y:S01]  /*4760*/  IMAD.MOV.U32 R38, RZ, RZ, R80 ;  /* 0x000000ffff267224 */ /* 0x000fe200078e0050 */
[----:B------:R-:W-:Y:S01]  /*4770*/  IADD3 R33, PT, PT, R90, 0xb9, RZ ;  /* 0x000000b95a217810 */ /* 0x000fe20007ffe0ff */
[----:B------:R1:W-:Y:S01]  /*4780*/  MUFU.TANH R46, R8 ;  /* 0x00000008002e7308 */ /* 0x0003e20000002400 */
[----:B------:R-:W-:-:S02]  /*4790*/  IMAD.MOV.U32 R39, RZ, RZ, R73 ;  /* 0x000000ffff277224 */ /* 0x000fc400078e0049 */
[-C--:B------:R-:W-:Y:S01]  /*47a0*/  FMUL.FTZ R0, R11, R45.reuse ;  /* 0x0000002d0b007220 */ /* 0x080fe20000410000 */
[----:B---3--:R-:W-:Y:S01]  /*47b0*/  FSEL R67, R67, -INF , !P5 ;  /* 0xff80000043437808 */ /* 0x008fe20006800000 */
[-C--:B------:R-:W-:Y:S01]  /*47c0*/  FMUL.FTZ R28, R28, R45.reuse ;  /* 0x0000002d1c1c7220 */ /* 0x080fe20000410000 */
[----:B------:R-:W-:Y:S01]  /*47d0*/  FSEL R66, R66, -INF , !P5 ;  /* 0xff80000042427808 */ /* 0x000fe20006800000 */
[-C--:B------:R-:W-:Y:S01]  /*47e0*/  FMUL.FTZ R29, R29, R45.reuse ;  /* 0x0000002d1d1d7220 */ /* 0x080fe20000410000 */
[-C--:B------:R-:W-:Y:S01]  /*47f0*/  FMUL.FTZ R30, R30, R45.reuse ;  /* 0x0000002d1e1e7220 */ /* 0x080fe20000410000 */
[----:B------:R-:W-:Y:S01]  /*4800*/  MUFU.TANH R61, R61 ;  /* 0x0000003d003d7308 */ /* 0x000fe20000002400 */
[-C--:B------:R-:W-:Y:S01]  /*4810*/  FMUL.FTZ R31, R31, R45.reuse ;  /* 0x0000002d1f1f7220 */ /* 0x080fe20000410000 */
[-C--:B------:R-:W-:Y:S01]  /*4820*/  FMUL.FTZ R12, R12, R45.reuse ;  /* 0x0000002d0c0c7220 */ /* 0x080fe20000410000 */
[-C--:B------:R-:W-:Y:S01]  /*4830*/  FMUL.FTZ R14, R14, R45.reuse ;  /* 0x0000002d0e0e7220 */ /* 0x080fe20000410000 */
[----:B--2---:R-:W-:Y:S01]  /*4840*/  FSEL R119, R119, -INF , !P4 ;  /* 0xff80000077777808 */ /* 0x004fe20006000000 */
[-C--:B------:R-:W-:Y:S01]  /*4850*/  FMUL.FTZ R15, R15, R45.reuse ;  /* 0x0000002d0f0f7220 */ /* 0x080fe20000410000 */
[----:B------:R-:W-:Y:S01]  /*4860*/  FSEL R103, R103, -INF , !P4 ;  /* 0xff80000067677808 */ /* 0x000fe20006000000 */
[-C--:B------:R-:W-:Y:S01]  /*4870*/  FMUL.FTZ R10, R10, R45.reuse ;  /* 0x0000002d0a0a7220 */ /* 0x080fe20000410000 */
[----:B------:R-:W-:Y:S01]  /*4880*/  MUFU.TANH R60, R60 ;  /* 0x0000003c003c7308 */ /* 0x000fe20000002400 */
[----:B-1----:R-:W-:Y:S01]  /*4890*/  FMUL.FTZ R8, R9, R45 ;  /* 0x0000002d09087220 */ /* 0x002fe20000410000 */
[----:B------:R-:W-:Y:S01]  /*48a0*/  ISETP.GE.AND P5, PT, R13, R44, PT ;  /* 0x0000002c0d00720c */ /* 0x000fe20003fa6270 */
[----:B------:R-:W-:Y:S01]  /*48b0*/  VIADD R13, R90, 0xf0 ;  /* 0x000000f05a0d7836 */ /* 0x000fe20000000000 */
[----:B------:R-:W-:-:S04]  /*48c0*/  FSEL R145, R145, -INF , !P3 ;  /* 0xff80000091917808 */ /* 0x000fc80005800000 */
[----:B------:R-:W1:Y:S01]  /*48d0*/  MUFU.TANH R59, R59 ;  /* 0x0000003b003b7308 */ /* 0x000e620000002400 */
[----:B------:R-:W-:Y:S01]  /*48e0*/  FSEL R141, R141, -INF , !P3 ;  /* 0xff8000008d8d7808 */ /* 0x000fe20005800000 */
[----:B------:R-:W-:Y:S01]  /*48f0*/  VIADD R17, R90, 0xd8 ;  /* 0x000000d85a117836 */ /* 0x000fe20000000000 */
[-C--:B------:R-:W-:Y:S01]  /*4900*/  ISETP.GE.AND P4, PT, R25, R44.reuse, PT ;  /* 0x0000002c1900720c */ /* 0x080fe20003f86270 */
[----:B------:R2:W-:Y:S01]  /*4910*/  STL.64 [R1+0x8], R38 ;  /* 0x0000082601007387 */ /* 0x0005e20000100a00 */
[----:B------:R-:W-:Y:S02]  /*4920*/  ISETP.GE.AND P3, PT, R33, R44, PT ;  /* 0x0000002c2100720c */ /* 0x000fe40003f66270 */
[----:B------:R-:W-:Y:S01]  /*4930*/  FSEL R64, R64, -INF , !P4 ;  /* 0xff80000040407808 */ /* 0x000fe20006000000 */
[----:B------:R-:W-:Y:S01]  /*4940*/  MUFU.TANH R54, R28 ;  /* 0x0000001c00367308 */ /* 0x000fe20000002400 */
[----:B------:R-:W-:Y:S02]  /*4950*/  FSEL R65, R65, -INF , !P4 ;  /* 0xff80000041417808 */ /* 0x000fe40006000000 */
[----:B----4-:R-:W-:-:S02]  /*4960*/  FSEL R99, R99, -INF , !P3 ;  /* 0xff80000063637808 */ /* 0x010fc40005800000 */
[----:B------:R-:W-:-:S03]  /*4970*/  FSEL R97, R97, -INF , !P3 ;  /* 0xff80000061617808 */ /* 0x000fc60005800000 */
[----:B------:R-:W-:Y:S01]  /*4980*/  MUFU.TANH R53, R29 ;  /* 0x0000001d00357308 */ /* 0x000fe20000002400 */
[----:B------:R-:W-:Y:S01]  /*4990*/  ISETP.GE.AND P4, PT, R13, R44, PT ;  /* 0x0000002c0d00720c */ /* 0x000fe20003f86270 */
[----:B------:R-:W-:Y:S01]  /*49a0*/  VIADD R13, R90, 0xf1 ;  /* 0x000000f15a0d7836 */ /* 0x000fe20000000000 */
[----:B-----5:R-:W-:Y:S02]  /*49b0*/  FSEL R56, R56, -INF , !P0 ;  /* 0xff80000038387808 */ /* 0x020fe40004000000 */
[----:B------:R-:W-:-:S03]  /*49c0*/  FSEL R57, R57, -INF , !P0 ;  /* 0xff80000039397808 */ /* 0x000fc60004000000 */
[----:B------:R-:W3:Y:S01]  /*49d0*/  MUFU.TANH R55, R30 ;  /* 0x0000001e00377308 */ /* 0x000ee20000002400 */
[----:B------:R-:W-:Y:S01]  /*49e0*/  ISETP.GE.AND P3, PT, R17, R44, PT ;  /* 0x0000002c1100720c */ /* 0x000fe20003f66270 */
[----:B------:R-:W-:Y:S01]  /*49f0*/  VIADD R17, R90, 0xd9 ;  /* 0x000000d95a117836 */ /* 0x000fe20000000000 */
[----:B------:R-:W-:-:S05]  /*4a00*/  ISETP.NE.AND P0, PT, R21, 0x1, PT ;  /* 0x000000011500780c */ /* 0x000fca0003f05270 */
[----:B------:R-:W4:Y:S01]  /*4a10*/  MUFU.TANH R52, R31 ;  /* 0x0000001f00347308 */ /* 0x000f220000002400 */
[----:B------:R-:W-:-:S07]  /*4a20*/  FSEL R63, R63, -INF , !P3 ;  /* 0xff8000003f3f7808 */ /* 0x000fce0005800000 */
[----:B------:R-:W-:Y:S01]  /*4a30*/  MUFU.TANH R50, R12 ;  /* 0x0000000c00327308 */ /* 0x000fe20000002400 */
[----:B------:R-:W-:-:S07]  /*4a40*/  FSEL R62, R62, -INF , !P3 ;  /* 0xff8000003e3e7808 */ /* 0x000fce0005800000 */
[----:B------:R-:W5:Y:S08]  /*4a50*/  MUFU.TANH R51, R14 ;  /* 0x0000000e00337308 */ /* 0x000f700000002400 */
[----:B------:R-:W-:Y:S08]  /*4a60*/  MUFU.TANH R49, R49 ;  /* 0x0000003100317308 */ /* 0x000ff00000002400 */
[----:B------:R-:W2:Y:S08]  /*4a70*/  MUFU.TANH R48, R15 ;  /* 0x0000000f00307308 */ /* 0x000eb00000002400 */
[----:B------:R-:W2:Y:S08]  /*4a80*/  MUFU.TANH R47, R10 ;  /* 0x0000000a002f7308 */ /* 0x000eb00000002400 */
[----:B------:R-:W2:Y:S08]  /*4a90*/  MUFU.TANH R0, R0 ;  /* 0x0000000000007308 */ /* 0x000eb00000002400 */
[----:B------:R-:W2:Y:S01]  /*4aa0*/  MUFU.TANH R8, R8 ;  /* 0x0000000800087308 */ /* 0x000ea20000002400 */
[----:B------:R-:W-:Y:S01]  /*4ab0*/  FSEL R91, R91, -INF , !P2 ;  /* 0xff8000005b5b7808 */ /* 0x000fe20005000000 */
[C---:B------:R-:W-:Y:S01]  /*4ac0*/  VIADD R9, R90.reuse, 0xf9 ;  /* 0x000000f95a097836 */ /* 0x040fe20000000000 */
[-C--:B------:R-:W-:Y:S01]  /*4ad0*/  ISETP.GE.AND P3, PT, R13, R44.reuse, PT ;  /* 0x0000002c0d00720c */ /* 0x080fe20003f66270 */
[----:B------:R-:W-:Y:S01]  /*4ae0*/  VIADD R13, R90, 0xf8 ;  /* 0x000000f85a0d7836 */ /* 0x000fe20000000000 */
[----:B------:R-:W-:-:S02]  /*4af0*/  ISETP.GE.AND P2, PT, R17, R44, PT ;  /* 0x0000002c1100720c */ /* 0x000fc40003f46270 */
[----:B-1----:R-:W-:Y:S02]  /*4b00*/  FSEL R59, R59, -INF , !P1 ;  /* 0xff8000003b3b7808 */ /* 0x002fe40004800000 */
[----:B------:R-:W-:Y:S02]  /*4b10*/  FSEL R60, R60, -INF , !P2 ;  /* 0xff8000003c3c7808 */ /* 0x000fe40005000000 */
[----:B------:R-:W-:Y:S02]  /*4b20*/  FSEL R61, R61, -INF , !P2 ;  /* 0xff8000003d3d7808 */ /* 0x000fe40005000000 */
[----:B------:R-:W-:Y:S01]  /*4b30*/  FSEL R58, R58, -INF , !P1 ;  /* 0xff8000003a3a7808 */ /* 0x000fe20004800000 */
[----:B------:R-:W-:Y:S01]  /*4b40*/  BSSY.RECONVERGENT B1, `(.L_x_555) ;  /* 0x0000079000017945 */ /* 0x000fe20003800200 */
[-C--:B------:R-:W-:Y:S02]  /*4b50*/  ISETP.GE.AND P2, PT, R13, R44.reuse, PT ;  /* 0x0000002c0d00720c */ /* 0x080fe40003f46270 */
[----:B------:R-:W-:-:S02]  /*4b60*/  ISETP.GE.AND P1, PT, R9, R44, PT ;  /* 0x0000002c0900720c */ /* 0x000fc40003f26270 */
[----:B---3--:R-:W-:Y:S02]  /*4b70*/  FSEL R55, R55, -INF , !P6 ;  /* 0xff80000037377808 */ /* 0x008fe40007000000 */
[----:B------:R-:W-:Y:S02]  /*4b80*/  FSEL R54, R54, -INF , !P6 ;  /* 0xff80000036367808 */ /* 0x000fe40007000000 */
[----:B----4-:R-:W-:Y:S02]  /*4b90*/  FSEL R52, R52, -INF , !P5 ;  /* 0xff80000034347808 */ /* 0x010fe40006800000 */
[----:B------:R-:W-:Y:S02]  /*4ba0*/  FSEL R53, R53, -INF , !P5 ;  /* 0xff80000035357808 */ /* 0x000fe40006800000 */
[----:B-----5:R-:W-:Y:S02]  /*4bb0*/  FSEL R51, R51, -INF , !P4 ;  /* 0xff80000033337808 */ /* 0x020fe40006000000 */
[----:B------:R-:W-:-:S02]  /*4bc0*/  FSEL R50, R50, -INF , !P4 ;  /* 0xff80000032327808 */ /* 0x000fc40006000000 */
[----:B--2---:R-:W-:Y:S02]  /*4bd0*/  FSEL R48, R48, -INF , !P3 ;  /* 0xff80000030307808 */ /* 0x004fe40005800000 */
[----:B------:R-:W-:Y:S02]  /*4be0*/  FSEL R49, R49, -INF , !P3 ;  /* 0xff80000031317808 */ /* 0x000fe40005800000 */
        /* <DEDUP_REMOVED lines=19> */
.L_x_558:
        /* <DEDUP_REMOVED lines=21> */
[----:B------:R-:W-:Y:S01]  /*4e70*/  IMAD R9, R13, R9, R8 ;  /* 0x000000090d097224 */ /* 0x000fe200078e0208 */
[----:B------:R-:W-:Y:S02]  /*4e80*/  LOP3.LUT R8, RZ, R15, RZ, 0x33, !PT ;  /* 0x0000000fff087212 */ /* 0x000fe400078e33ff */
[C---:B------:R-:W-:Y:S02]  /*4e90*/  ISETP.GT.U32.AND P2, PT, R10.reuse, R17, PT ;  /* 0x000000110a00720c */ /* 0x040fe40003f44070 */
[----:B------:R-:W-:Y:S02]  /*4ea0*/  ISETP.GT.U32.AND P4, PT, R10, R9, PT ;  /* 0x000000090a00720c */ /* 0x000fe40003f84070 */
[----:B------:R-:W-:-:S09]  /*4eb0*/  ISETP.GE.AND P3, PT, R0, RZ, PT ;  /* 0x000000ff0000720c */ /* 0x000fd20003f66270 */
        /* <DEDUP_REMOVED lines=34> */
.L_x_559:
[----:B------:R-:W-:Y:S05]  /*50e0*/  BSYNC.RECONVERGENT B0 ;  /* 0x0000000000007941 */ /* 0x000fea0003800200 */
.L_x_557:
[C---:B------:R-:W-:Y:S01]  /*50f0*/  IMAD.SHL.U32 R9, R230.reuse, 0x40, RZ ;  /* 0x00000040e6097824 */ /* 0x040fe200078e00ff */
[----:B------:R-:W-:Y:S01]  /*5100*/  SHF.L.U64.HI R0, R230, 0x6, R231 ;  /* 0x00000006e6007819 */ /* 0x000fe200000102e7 */
[----:B------:R-:W-:Y:S02]  /*5110*/  IMAD.MOV.U32 R10, RZ, RZ, R234 ;  /* 0x000000ffff0a7224 */ /* 0x000fe400078e00ea */
[----:B------:R-:W-:Y:S01]  /*5120*/  IMAD.MOV.U32 R11, RZ, RZ, R233 ;  /* 0x000000ffff0b7224 */ /* 0x000fe200078e00e9 */
[----:B------:R-:W-:-:S04]  /*5130*/  IADD3 R18, P1, PT, R9, R234, RZ ;  /* 0x000000ea09127210 */ /* 0x000fc80007f3e0ff */
[-C--:B------:R-:W-:Y:S01]  /*5140*/  IADD3 R16, P2, PT, R18, R9.reuse, RZ ;  /* 0x0000000912107210 */ /* 0x080fe20007f5e0ff */
[----:B------:R-:W-:Y:S01]  /*5150*/  IMAD.X R19, R0, 0x1, R233, P1 ;  /* 0x0000000100137824 */ /* 0x000fe200008e06e9 */
[----:B------:R-:W-:Y:S01]  /*5160*/  @!PT LDS RZ, [RZ] ;  /* 0x00000000fffff984 */ /* 0x000fe20000000800 */
[----:B------:R-:W-:Y:S01]  /*5170*/  @!PT LDS RZ, [RZ] ;  /* 0x00000000fffff984 */ /* 0x000fe20000000800 */
[----:B------:R-:W-:Y:S01]  /*5180*/  @!PT LDS RZ, [RZ] ;  /* 0x00000000fffff984 */ /* 0x000fe20000000800 */
[----:B------:R1:W-:Y:S02]  /*5190*/  LDGSTS.E.BYPASS.LTC128B.128 [R241+0x1000], desc[UR4][R10.64] ;  /* 0x010000000af17fae */ /* 0x0003e4000b981a04 */
        /* <DEDUP_REMOVED lines=19> */
.L_x_556:
[----:B------:R-:W-:Y:S05]  /*52d0*/  BSYNC.RECONVERGENT B1 ;  /* 0x0000000000017941 */ /* 0x000fea0003800200 */
.L_x_555:
        /* <DEDUP_REMOVED lines=69> */
[----:B------:R-:W-:Y:S04]  /*5730*/  LDSM.16.MT88.4 R24, [R150+0x5000] ;  /* 0x005000009618783b */ /* 0x000fe80000004200 */
        /* <DEDUP_REMOVED lines=11> */
[----:B------:R-:W-:-:S03]  /*57f0*/  FSETP.NEU.FTZ.AND P1, PT, R20, -INF , PT ;  /* 0xff8000001400780b */ /* 0x000fc60003f3d000 */
[-CC-:B------:R-:W-:Y:S01]  /*5800*/  FFMA.FTZ R10, R78, R73.reuse, -R72.reuse ;  /* 0x000000494e0a7223 */ /* 0x180fe20000010848 */
[----:B------:R-:W-:Y:S01]  /*5810*/  FSEL R78, R5, RZ, P1 ;  /* 0x000000ff054e7208 */ /* 0x000fe20000800000 */
[-CC-:B------:R-:W-:Y:S01]  /*5820*/  FFMA.FTZ R9, R74, R73.reuse, -R72.reuse ;  /* 0x000000494a097223 */ /* 0x180fe20000010848 */
[----:B------:R-:W-:Y:S01]  /*5830*/  IADD3 R74, PT, PT, R4, R150, RZ ;  /* 0x00000096044a7210 */ /* 0x000fe20007ffe0ff */
[-CC-:B------:R-:W-:Y:S01]  /*5840*/  FFMA.FTZ R106, R127, R73.reuse, -R72.reuse ;  /* 0x000000497f6a7223 */ /* 0x180fe20000010848 */
[-C--:B------:R-:W-:Y:S01]  /*5850*/  FFMA.FTZ R100, R111, R73.reuse, -R72 ;  /* 0x000000496f647223 */ /* 0x080fe20000010848 */
[-CC-:B------:R-:W-:Y:S01]  /*5860*/  FFMA.FTZ R8, R6, R73.reuse, -R78.reuse ;  /* 0x0000004906087223 */ /* 0x180fe2000001084e */
[-CC-:B------:R-:W-:Y:S01]  /*5870*/  FFMA.FTZ R102, R7, R73.reuse, -R78.reuse ;  /* 0x0000004907667223 */ /* 0x180fe2000001084e */
[-CC-:B------:R-:W-:Y:S01]  /*5880*/  FFMA.FTZ R108, R129, R73.reuse, -R78.reuse ;  /* 0x00000049816c7223 */ /* 0x180fe2000001084e */
[----:B------:R-:W1:Y:S01]  /*5890*/  LDSM.16.MT88.4 R4, [R74+0x5000] ;  /* 0x005000004a04783b */ /* 0x000e620000004200 */
[-CC-:B------:R-:W-:Y:S01]  /*58a0*/  FFMA.FTZ R117, R117, R73.reuse, -R78.reuse ;  /* 0x0000004975757223 */ /* 0x180fe2000001084e */
[----:B------:R-:W-:Y:S01]  /*58b0*/  MUFU.EX2 R127, R10 ;  /* 0x0000000a007f7308 */ /* 0x000fe20000000800 */
[-C--:B------:R-:W-:Y:S01]  /*58c0*/  FFMA.FTZ R92, R93, R73.reuse, -R78 ;  /* 0x000000495d5c7223 */ /* 0x080fe2000001084e */
[-C--:B------:R-:W-:Y:S01]  /*58d0*/  FFMA.FTZ R42, R42, R73.reuse, -R72 ;  /* 0x000000492a2a7223 */ /* 0x080fe20000010848 */
[-C--:B------:R-:W-:Y:S01]  /*58e0*/  FFMA.FTZ R93, R79, R73.reuse, -R78 ;  /* 0x000000494f5d7223 */ /* 0x080fe2000001084e */
[----:B------:R-:W2:Y:S01]  /*58f0*/  MUFU.EX2 R106, R106 ;  /* 0x0000006a006a7308 */ /* 0x000ea20000000800 */
[-CC-:B------:R-:W-:Y:S01]  /*5900*/  FFMA.FTZ R90, R107, R73.reuse, -R72.reuse ;  /* 0x000000496b5a7223 */ /* 0x180fe20000010848 */
[-C--:B------:R-:W-:Y:S01]  /*5910*/  FFMA.FTZ R84, R40, R73.reuse, -R72 ;  /* 0x0000004928547223 */ /* 0x080fe20000010848 */
[-CC-:B------:R-:W-:Y:S01]  /*5920*/  FFMA.FTZ R101, R101, R73.reuse, -R78.reuse ;  /* 0x0000004965657223 */ /* 0x180fe2000001084e */
[----:B------:R-:W-:Y:S01]  /*5930*/  MUFU.EX2 R111, R9 ;  /* 0x00000009006f7308 */ /* 0x000fe20000000800 */
[-C--:B------:R-:W-:Y:S01]  /*5940*/  FFMA.FTZ R80, R43, R73.reuse, -R78 ;  /* 0x000000492b507223 */ /* 0x080fe2000001084e */
[-CC-:B------:R-:W-:Y:S01]  /*5950*/  FFMA.FTZ R79, R41, R73.reuse, -R72.reuse ;  /* 0x00000049294f7223 */ /* 0x180fe20000010848 */
[-CC-:B------:R-:W-:Y:S01]  /*5960*/  FFMA.FTZ R32, R77, R73.reuse, -R72.reuse ;  /* 0x000000494d207223 */ /* 0x180fe20000010848 */
[----:B------:R-:W3:Y:S01]  /*5970*/  MUFU.EX2 R100, R100 ;  /* 0x0000006400647308 */ /* 0x000ee20000000800 */
[-CC-:B------:R-:W-:Y:S01]  /*5980*/  FFMA.FTZ R120, R76, R73.reuse, -R72.reuse ;  /* 0x000000494c787223 */ /* 0x180fe20000010848 */
[-CC-:B------:R-:W-:Y:S01]  /*5990*/  FFMA.FTZ R104, R104, R73.reuse, -R72.reuse ;  /* 0x0000004968687223 */ /* 0x180fe20000010848 */
[-C--:B------:R-:W-:Y:S01]  /*59a0*/  FFMA.FTZ R118, R75, R73.reuse, -R72 ;  /* 0x000000494b767223 */ /* 0x080fe20000010848 */
[----:B------:R4:W-:Y:S01]  /*59b0*/  MUFU.EX2 R129, R8 ;  /* 0x0000000800817308 */ /* 0x0009e20000000800 */
[--C-:B------:R-:W-:Y:S01]  /*59c0*/  FFMA.FTZ R126, R88, R73, -R78.reuse ;  /* 0x00000049587e7223 */ /* 0x100fe2000001084e */
[----:B--2---:R-:W-:Y:S01]  /*59d0*/  F2FP.F16.F32.PACK_AB R13, R106, R127 ;  /* 0x0000007f6a0d723e */ /* 0x004fe200000000ff */
[-C--:B------:R-:W-:Y:S01]  /*59e0*/  FFMA.FTZ R128, R95, R73.reuse, -R78 ;  /* 0x000000495f807223 */ /* 0x080fe2000001084e */
[----:B------:R-:W2:Y:S01]  /*59f0*/  MUFU.EX2 R108, R108 ;  /* 0x0000006c006c7308 */ /* 0x000ea20000000800 */
[-CC-:B------:R-:W-:Y:S01]  /*5a00*/  FFMA.FTZ R125, R125, R73.reuse, -R72.reuse ;  /* 0x000000497d7d7223 */ /* 0x180fe20000010848 */
[-C--:B------:R-:W-:Y:S01]  /*5a10*/  FFMA.FTZ R122, R96, R73.reuse, -R72 ;  /* 0x00000049607a7223 */ /* 0x080fe20000010848 */
[-C--:B------:R-:W-:Y:S01]  /*5a20*/  FFMA.FTZ R124, R94, R73.reuse, -R78 ;  /* 0x000000495e7c7223 */ /* 0x080fe2000001084e */
[----:B------:R-:W-:Y:S01]  /*5a30*/  MUFU.EX2 R117, R117 ;  /* 0x0000007500757308 */ /* 0x000fe20000000800 */
[--C-:B------:R-:W-:Y:S01]  /*5a40*/  FFMA.FTZ R116, R116, R73, -R72.reuse ;  /* 0x0000004974747223 */ /* 0x100fe20000010848 */
[----:B---3--:R-:W-:Y:S01]  /*5a50*/  F2FP.F16.F32.PACK_AB R15, R100, R111 ;  /* 0x0000006f640f723e */ /* 0x008fe200000000ff */
[-CC-:B------:R-:W-:Y:S01]  /*5a60*/  FFMA.FTZ R153, R153, R73.reuse, -R72.reuse ;  /* 0x0000004999997223 */ /* 0x180fe20000010848 */
[----:B------:R-:W3:Y:S01]  /*5a70*/  MUFU.EX2 R102, R102 ;  /* 0x0000006600667308 */ /* 0x000ee20000000800 */
[-CC-:B------:R-:W-:Y:S01]  /*5a80*/  FFMA.FTZ R251, R251, R73.reuse, -R72.reuse ;  /* 0x00000049fbfb7223 */ /* 0x180fe20000010848 */
[----:B----4-:R-:W4:Y:S01]  /*5a90*/  LDSM.16.MT88.4 R8, [R150+0x5400] ;  /* 0x005400009608783b */ /* 0x010f220000004200 */
[-C--:B------:R-:W-:Y:S01]  /*5aa0*/  FFMA.FTZ R235, R235, R73.reuse, -R72 ;  /* 0x00000049ebeb7223 */ /* 0x080fe20000010848 */
[----:B------:R5:W-:Y:S01]  /*5ab0*/  MUFU.EX2 R107, R42 ;  /* 0x0000002a006b7308 */ /* 0x000be20000000800 */
[--C-:B------:R-:W-:Y:S01]  /*5ac0*/  FFMA.FTZ R225, R225, R73, -R78.reuse ;  /* 0x00000049e1e17223 */ /* 0x100fe2000001084e */
[----:B--2---:R-:W-:Y:S01]  /*5ad0*/  F2FP.F16.F32.PACK_AB R12, R108, R129 ;  /* 0x000000816c0c723e */ /* 0x004fe200000000ff */
[-CC-:B------:R-:W-:Y:S01]  /*5ae0*/  FFMA.FTZ R132, R161, R73.reuse, -R78.reuse ;  /* 0x00000049a1847223 */ /* 0x180fe2000001084e */
[----:B------:R-:W-:Y:S01]  /*5af0*/  MUFU.EX2 R90, R90 ;  /* 0x0000005a005a7308 */ /* 0x000fe20000000800 */
[-C--:B------:R-:W-:Y:S01]  /*5b00*/  FFMA.FTZ R130, R221, R73.reuse, -R78 ;  /* 0x00000049dd827223 */ /* 0x080fe2000001084e */
[-CC-:B------:R-:W-:Y:S01]  /*5b10*/  FFMA.FTZ R181, R181, R73.reuse, -R72.reuse ;  /* 0x00000049b5b57223 */ /* 0x180fe20000010848 */
[-C--:B------:R-:W-:Y:S01]  /*5b20*/  FFMA.FTZ R223, R223, R73.reuse, -R72 ;  /* 0x00000049dfdf7223 */ /* 0x080fe20000010848 */
[----:B------:R-:W-:Y:S01]  /*5b30*/  MUFU.EX2 R84, R84 ;  /* 0x0000005400547308 */ /* 0x000fe20000000800 */
[--C-:B------:R-:W-:Y:S01]  /*5b40*/  FFMA.FTZ R219, R219, R73, -R78.reuse ;  /* 0x00000049dbdb7223 */ /* 0x100fe2000001084e */
[----:B---3--:R-:W-:Y:S01]  /*5b50*/  F2FP.F16.F32.PACK_AB R14, R102, R117 ;  /* 0x00000075660e723e */ /* 0x008fe200000000ff */
[-C--:B------:R-:W-:Y:S01]  /*5b60*/  FFMA.FTZ R134, R173, R73.reuse, -R78 ;  /* 0x00000049ad867223 */ /* 0x080fe2000001084e */
[----:B------:R-:W-:Y:S01]  /*5b70*/  MUFU.EX2 R101, R101 ;  /* 0x0000006500657308 */ /* 0x000fe20000000800 */
[-C--:B------:R-:W-:Y:S01]  /*5b80*/  FFMA.FTZ R136, R203, R73.reuse, -R72 ;  /* 0x00000049cb887223 */ /* 0x080fe20000010848 */
[----:B-----5:R-:W2:Y:S01]  /*5b90*/  LDSM.16.MT88.4 R40, [R74+0x5400] ;  /* 0x005400004a28783b */ /* 0x020ea20000004200 */
[-CC-:B------:R-:W-:Y:S01]  /*5ba0*/  FFMA.FTZ R138, R213, R73.reuse, -R78.reuse ;  /* 0x00000049d58a7223 */ /* 0x180fe2000001084e */
[----:B------:R-:W3:Y:S01]  /*5bb0*/  MUFU.EX2 R92, R92 ;  /* 0x0000005c005c7308 */ /* 0x000ee20000000800 */
[C---:B------:R-:W-:Y:S01]  /*5bc0*/  HMMA.16816.F32 R28, R12.reuse, R24, RZ ;  /* 0x000000180c1c723c */ /* 0x040fe200000018ff */
[-C--:B------:R-:W-:Y:S01]  /*5bd0*/  FFMA.FTZ R140, R205, R73.reuse, -R78 ;  /* 0x00000049cd8c7223 */ /* 0x080fe2000001084e */
[-CC-:B------:R-:W-:Y:S01]  /*5be0*/  FFMA.FTZ R209, R209, R73.reuse, -R72.reuse ;  /* 0x00000049d1d17223 */ /* 0x180fe20000010848 */
[----:B------:R-:W-:Y:S01]  /*5bf0*/  MUFU.EX2 R93, R93 ;  /* 0x0000005d005d7308 */ /* 0x000fe20000000800 */
[-C--:B------:R-:W-:Y:S01]  /*5c00*/  FFMA.FTZ R215, R215, R73.reuse, -R72 ;  /* 0x00000049d7d77223 */ /* 0x080fe20000010848 */
[-C--:B------:R-:W-:Y:S01]  /*5c10*/  FFMA.FTZ R211, R211, R73.reuse, -R78 ;  /* 0x00000049d3d37223 */ /* 0x080fe2000001084e */
[-CC-:B------:R-:W-:Y:S01]  /*5c20*/  FFMA.FTZ R142, R201, R73.reuse, -R72.reuse ;  /* 0x00000049c98e7223 */ /* 0x180fe20000010848 */
[----:B------:R-:W5:Y:S01]  /*5c30*/  MUFU.EX2 R80, R80 ;  /* 0x0000005000507308 */ /* 0x000f620000000800 */
[C---:B------:R-:W-:Y:S01]  /*5c40*/  HMMA.16816.F32 R24, R12.reuse, R26, RZ ;  /* 0x0000001a0c18723c */ /* 0x040fe200000018ff */
[-C--:B------:R-:W-:Y:S01]  /*5c50*/  FFMA.FTZ R144, R197, R73.reuse, -R72 ;  /* 0x00000049c5907223 */ /* 0x080fe20000010848 */
[-CC-:B------:R-:W-:Y:S01]  /*5c60*/  FFMA.FTZ R152, R193, R73.reuse, -R78.reuse ;  /* 0x00000049c1987223 */ /* 0x180fe2000001084e */
[----:B------:R-:W4:Y:S01]  /*5c70*/  MUFU.EX2 R79, R79 ;  /* 0x0000004f004f7308 */ /* 0x000f220000000800 */
[-C--:B------:R-:W-:Y:S01]  /*5c80*/  FFMA.FTZ R154, R187, R73.reuse, -R78 ;  /* 0x00000049bb9a7223 */ /* 0x080fe2000001084e */
[-CC-:B------:R-:W-:Y:S01]  /*5c90*/  FFMA.FTZ R199, R199, R73.reuse, -R72.reuse ;  /* 0x00000049c7c77223 */ /* 0x180fe20000010848 */
[----:B------:R-:W-:Y:S01]  /*5ca0*/  FFMA.FTZ R195, R195, R73, -R72 ;  /* 0x00000049c3c37223 */ /* 0x000fe20000010848 */
[----:B------:R4:W-:Y:S01]  /*5cb0*/  MUFU.EX2 R76, R32 ;  /* 0x00000020004c7308 */ /* 0x0009e20000000800 */
[C---:B-1----:R-:W-:Y:S01]  /*5cc0*/  HMMA.16816.F32 R16, R12.reuse, R4, RZ ;  /* 0x000000040c10723c */ /* 0x042fe200000018ff */
[----:B---3--:R-:W-:Y:S01]  /*5cd0*/  F2FP.F16.F32.PACK_AB R4, R92, R101 ;  /* 0x000000655c04723e */ /* 0x008fe200000000ff */
[--C-:B------:R-:W-:Y:S01]  /*5ce0*/  FFMA.FTZ R191, R191, R73, -R78.reuse ;  /* 0x00000049bfbf7223 */ /* 0x100fe2000001084e */
[----:B------:R-:W-:Y:S01]  /*5cf0*/  F2FP.F16.F32.PACK_AB R5, R90, R107 ;  /* 0x0000006b5a05723e */ /* 0x000fe200000000ff */
[----:B------:R1:W3:Y:S01]  /*5d00*/  MUFU.EX2 R77, R104 ;  /* 0x00000068004d7308 */ /* 0x0002e20000000800 */
[-C--:B------:R-:W-:Y:S01]  /*5d10*/  FFMA.FTZ R185, R185, R73.reuse, -R78 ;  /* 0x00000049b9b97223 */ /* 0x080fe2000001084e */
[-CC-:B------:R-:W-:Y:S01]  /*5d20*/  FFMA.FTZ R146, R189, R73.reuse, -R72.reuse ;  /* 0x00000049bd927223 */ /* 0x180fe20000010848 */
[--C-:B------:R-:W-:Y:S01]  /*5d30*/  FFMA.FTZ R160, R183, R73, -R72.reuse ;  /* 0x00000049b7a07223 */ /* 0x100fe20000010848 */
[----:B------:R-:W-:Y:S01]  /*5d40*/  HMMA.16816.F32 R12, R12, R6, RZ ;  /* 0x000000060c0c723c */ /* 0x000fe200000018ff */
[----:B-----5:R-:W-:Y:S01]  /*5d50*/  F2FP.F16.F32.PACK_AB R6, R80, R93 ;  /* 0x0000005d5006723e */ /* 0x020fe200000000ff */
[----:B------:R5:W-:Y:S01]  /*5d60*/  MUFU.EX2 R75, R120 ;  /* 0x00000078004b7308 */ /* 0x000be20000000800 */
[----:B----4-:R-:W-:Y:S01]  /*5d70*/  F2FP.F16.F32.PACK_AB R7, R79, R84 ;  /* 0x000000544f07723e */ /* 0x010fe200000000ff */
[-C--:B------:R-:W-:Y:S01]  /*5d80*/  FFMA.FTZ R156, R179, R73.reuse, -R72 ;  /* 0x00000049b39c7223 */ /* 0x080fe20000010848 */
[----:B------:R-:W4:Y:S01]  /*5d90*/  LDSM.16.MT88.4 R32, [R74+0x5800] ;  /* 0x005800004a20783b */ /* 0x000f220000004200 */
[----:B------:R3:W-:Y:S01]  /*5da0*/  MUFU.EX2 R95, R126 ;  /* 0x0000007e005f7308 */ /* 0x0007e20000000800 */
[-CC-:B------:R-:W-:Y:S01]  /*5db0*/  FFMA.FTZ R158, R177, R73.reuse, -R78.reuse ;  /* 0x00000049b19e7223 */ /* 0x180fe2000001084e */
[-C--:B------:R-:W-:Y:S01]  /*5dc0*/  FFMA.FTZ R163, R163, R73.reuse, -R78 ;  /* 0x00000049a3a37223 */ /* 0x080fe2000001084e */
[-CC-:B------:R-:W-:Y:S01]  /*5dd0*/  FFMA.FTZ R165, R165, R73.reuse, -R72.reuse ;  /* 0x00000049a5a57223 */ /* 0x180fe20000010848 */
[C---:B------:R-:W-:Y:S01]  /*5de0*/  HMMA.16816.F32 R28, R4.reuse, R8, R28 ;  /* 0x00000008041c723c */ /* 0x040fe2000000181c */
[-C--:B------:R-:W-:Y:S01]  /*5df0*/  FFMA.FTZ R8, R82, R73.reuse, -R72 ;  /* 0x0000004952087223 */ /* 0x080fe20000010848 */
[-CC-:B------:R-:W-:Y:S01]  /*5e00*/  FFMA.FTZ R9, R81, R73.reuse, -R78.reuse ;  /* 0x0000004951097223 */ /* 0x180fe2000001084e */
[-CC-:B-1----:R-:W-:Y:S01]  /*5e10*/  FFMA.FTZ R104, R83, R73.reuse, -R78.reuse ;  /* 0x0000004953687223 */ /* 0x182fe2000001084e */
[----:B------:R1:W1:Y:S01]  /*5e20*/  MUFU.EX2 R82, R118 ;  /* 0x0000007600527308 */ /* 0x0002620000000800 */
[-C--:B------:R-:W-:Y:S01]  /*5e30*/  FFMA.FTZ R175, R175, R73.reuse, -R78 ;  /* 0x00000049afaf7223 */ /* 0x080fe2000001084e */
[-C--:B-----5:R-:W-:Y:S01]  /*5e40*/  FFMA.FTZ R120, R86, R73.reuse, -R72 ;  /* 0x0000004956787223 */ /* 0x0a0fe20000010848 */
[-CC-:B------:R-:W-:Y:S01]  /*5e50*/  FFMA.FTZ R162, R169, R73.reuse, -R78.reuse ;  /* 0x00000049a9a27223 */ /* 0x180fe2000001084e */
[----:B------:R-:W-:Y:S01]  /*5e60*/  MUFU.EX2 R81, R8 ;  /* 0x0000000800517308 */ /* 0x000fe20000000800 */
[C---:B------:R-:W-:Y:S01]  /*5e70*/  HMMA.16816.F32 R24, R4.reuse, R10, R24 ;  /* 0x0000000a0418723c */ /* 0x040fe20000001818 */
[-C--:B---3--:R-:W-:Y:S01]  /*5e80*/  FFMA.FTZ R126, R115, R73.reuse, -R78 ;  /* 0x00000049737e7223 */ /* 0x088fe2000001084e */
[-CC-:B------:R-:W-:Y:S01]  /*5e90*/  FFMA.FTZ R164, R133, R73.reuse, -R72.reuse ;  /* 0x0000004985a47223 */ /* 0x180fe20000010848 */
[----:B------:R3:W-:Y:S01]  /*5ea0*/  MUFU.EX2 R83, R9 ;  /* 0x0000000900537308 */ /* 0x0007e20000000800 */
[-C--:B------:R-:W-:Y:S01]  /*5eb0*/  FFMA.FTZ R145, R145, R73.reuse, -R72 ;  /* 0x0000004991917223 */ /* 0x080fe20000010848 */
[----:B------:R-:W-:Y:S01]  /*5ec0*/  FFMA.FTZ R139, R139, R73, -R78 ;  /* 0x000000498b8b7223 */ /* 0x000fe2000001084e */
[----:B------:R-:W-:Y:S01]  /*5ed0*/  FADD.FTZ R108, R129, R108 ;  /* 0x0000006c816c7221 */ /* 0x000fe20000010000 */
[----:B------:R-:W5:Y:S01]  /*5ee0*/  MUFU.EX2 R88, R104 ;  /* 0x0000006800587308 */ /* 0x000f620000000800 */
[C---:B--2---:R-:W-:Y:S01]  /*5ef0*/  HMMA.16816.F32 R16, R4.reuse, R40, R16 ;  /* 0x000000280410723c */ /* 0x044fe20000001810 */
[----:B------:R-:W-:Y:S01]  /*5f00*/  F2FP.F16.F32.PACK_AB R41, R76, R77 ;  /* 0x0000004d4c29723e */ /* 0x000fe200000000ff */
[-C--:B-1----:R-:W-:Y:S01]  /*5f10*/  FFMA.FTZ R118, R98, R73.reuse, -R78 ;  /* 0x0000004962767223 */ /* 0x082fe2000001084e */
[----:B------:R-:W1:Y:S01]  /*5f20*/  MUFU.EX2 R86, R128 ;  /* 0x0000008000567308 */ /* 0x000e620000000800 */
[----:B------:R-:W-:Y:S01]  /*5f30*/  FADD.FTZ R166, R127, R106 ;  /* 0x0000006a7fa67221 */ /* 0x000fe20000010000 */
[----:B------:R-:W-:Y:S01]  /*5f40*/  FADD.FTZ R117, R117, R108 ;  /* 0x0000006c75757221 */ /* 0x000fe20000010000 */
[----:B------:R-:W-:Y:S01]  /*5f50*/  FFMA.FTZ R123, R123, R73, -R72 ;  /* 0x000000497b7b7223 */ /* 0x000fe20000010848 */
[----:B------:R2:W4:Y:S01]  /*5f60*/  MUFU.EX2 R96, R120 ;  /* 0x0000007800607308 */ /* 0x0005220000000800 */
[----:B------:R-:W-:Y:S01]  /*5f70*/  HMMA.16816.F32 R12, R4, R42, R12 ;  /* 0x0000002a040c723c */ /* 0x000fe2000000180c */
[----:B---3--:R-:W3:Y:S01]  /*5f80*/  LDSM.16.MT88.4 R8, [R150+0x5c00] ;  /* 0x005c00009608783b */ /* 0x008ee20000004200 */
[----:B------:R-:W-:Y:S01]  /*5f90*/  F2FP.F16.F32.PACK_AB R43, R82, R75 ;  /* 0x0000004b522b723e */ /* 0x000fe200000000ff */
[----:B------:R4:W-:Y:S01]  /*5fa0*/  MUFU.EX2 R94, R122 ;  /* 0x0000007a005e7308 */ /* 0x0009e20000000800 */
[----:B------:R-:W-:Y:S01]  /*5fb0*/  FADD.FTZ R111, R111, R166 ;  /* 0x000000a66f6f7221 */ /* 0x000fe20000010000 */
[----:B-----5:R-:W-:Y:S01]  /*5fc0*/  F2FP.F16.F32.PACK_AB R40, R88, R83 ;  /* 0x000000535828723e */ /* 0x020fe200000000ff */
[----:B------:R-:W-:Y:S01]  /*5fd0*/  FFMA.FTZ R104, R113, R73, -R78 ;  /* 0x0000004971687223 */ /* 0x000fe2000001084e */
[----:B------:R5:W-:Y:S01]  /*5fe0*/  MUFU.EX2 R98, R124 ;  /* 0x0000007c00627308 */ /* 0x000be20000000800 */
[----:B------:R-:W3:Y:S01]  /*5ff0*/  LDSM.16.MT88.4 R4, [R74+0x5c00] ;  /* 0x005c00004a04783b */ /* 0x000ee20000004200 */
[----:B-1----:R-:W-:Y:S01]  /*6000*/  F2FP.F16.F32.PACK_AB R42, R86, R95 ;  /* 0x0000005f562a723e */ /* 0x002fe200000000ff */
[-CC-:B------:R-:W-:Y:S01]  /*6010*/  FFMA.FTZ R128, R167, R73.reuse, -R72.reuse ;  /* 0x00000049a7807223 */ /* 0x180fe20000010848 */
[----:B------:R-:W1:Y:S01]  /*6020*/  MUFU.EX2 R115, R118 ;  /* 0x0000007600737308 */ /* 0x000e620000000800 */
[----:B------:R-:W-:Y:S01]  /*6030*/  FADD.FTZ R102, R102, R117 ;  /* 0x0000007566667221 */ /* 0x000fe20000010000 */
[-CC-:B--2---:R-:W-:Y:S01]  /*6040*/  FFMA.FTZ R120, R155, R73.reuse, -R72.reuse ;  /* 0x000000499b787223 */ /* 0x184fe20000010848 */
[--C-:B------:R-:W-:Y:S01]  /*6050*/  FFMA.FTZ R106, R121, R73, -R72.reuse ;  /* 0x00000049796a7223 */ /* 0x100fe20000010848 */
[----:B------:R2:W-:Y:S01]  /*6060*/  MUFU.EX2 R113, R126 ;  /* 0x0000007e00717308 */ /* 0x0005e20000000800 */
[C---:B------:R-:W-:Y:S01]  /*6070*/  HMMA.16816.F32 R28, R40.reuse, R36, R28 ;  /* 0x00000024281c723c */ /* 0x040fe2000000181c */
[----:B----4-:R-:W-:Y:S01]  /*6080*/  F2FP.F16.F32.PACK_AB R37, R96, R81 ;  /* 0x000000516025723e */ /* 0x010fe200000000ff */
[-C--:B------:R-:W-:Y:S01]  /*6090*/  FFMA.FTZ R122, R157, R73.reuse, -R72 ;  /* 0x000000499d7a7223 */ /* 0x080fe20000010848 */
[----:B------:R-:W4:Y:S01]  /*60a0*/  MUFU.EX2 R104, R104 ;  /* 0x0000006800687308 */ /* 0x000f220000000800 */
[----:B------:R-:W-:Y:S01]  /*60b0*/  FADD.FTZ R101, R101, R102 ;  /* 0x0000006665657221 */ /* 0x000fe20000010000 */
[-C--:B-----5:R-:W-:Y:S01]  /*60c0*/  FFMA.FTZ R124, R227, R73.reuse, -R78 ;  /* 0x00000049e37c7223 */ /* 0x0a0fe2000001084e */
[-C--:B------:R-:W-:Y:S01]  /*60d0*/  FFMA.FTZ R121, R119, R73.reuse, -R72 ;  /* 0x0000004977797223 */ /* 0x080fe20000010848 */
[----:B------:R-:W5:Y:S01]  /*60e0*/  MUFU.EX2 R125, R125 ;  /* 0x0000007d007d7308 */ /* 0x000f620000000800 */
[C---:B------:R-:W-:Y:S01]  /*60f0*/  HMMA.16816.F32 R24, R40.reuse, R38, R24 ;  /* 0x000000262818723c */ /* 0x040fe20000001818 */
[----:B-1----:R-:W-:Y:S01]  /*6100*/  F2FP.F16.F32.PACK_AB R36, R115, R98 ;  /* 0x000000627324723e */ /* 0x002fe200000000ff */
[-CC-:B------:R-:W-:Y:S01]  /*6110*/  FFMA.FTZ R118, R151, R73.reuse, -R78.reuse ;  /* 0x0000004997767223 */ /* 0x180fe2000001084e */
[----:B------:R-:W-:Y:S01]  /*6120*/  MUFU.EX2 R153, R153 ;  /* 0x0000009900997308 */ /* 0x000fe20000000800 */
[----:B------:R-:W-:Y:S01]  /*6130*/  FADD.FTZ R102, R92, R101 ;  /* 0x000000655c667221 */ /* 0x000fe20000010000 */
[-C--:B--2---:R-:W-:Y:S01]  /*6140*/  FFMA.FTZ R126, R159, R73.reuse, -R78 ;  /* 0x000000499f7e7223 */ /* 0x084fe2000001084e */
[----:B------:R-:W-:Y:S01]  /*6150*/  FFMA.FTZ R99, R99, R73, -R72 ;  /* 0x0000004963637223 */ /* 0x000fe20000010848 */
[----:B------:R-:W-:Y:S01]  /*6160*/  MUFU.EX2 R155, R251 ;  /* 0x000000fb009b7308 */ /* 0x000fe20000000800 */
[C---:B------:R-:W-:Y:S01]  /*6170*/  HMMA.16816.F32 R16, R40.reuse, R32, R16 ;  /* 0x000000202810723c */ /* 0x040fe20000001810 */
[----:B----4-:R-:W-:Y:S01]  /*6180*/  F2FP.F16.F32.PACK_AB R38, R104, R113 ;  /* 0x000000716826723e */ /* 0x010fe200000000ff */
[----:B------:R-:W-:Y:S01]  /*6190*/  FADD.FTZ R93, R93, R102 ;  /* 0x000000665d5d7221 */ /* 0x000fe20000010000 */
[----:B------:R-:W-:Y:S01]  /*61a0*/  MUFU.EX2 R120, R120 ;  /* 0x0000007800787308 */ /* 0x000fe20000000800 */
[-C--:B------:R-:W-:Y:S01]  /*61b0*/  FFMA.FTZ R109, R109, R73.reuse, -R78 ;  /* 0x000000496d6d7223 */ /* 0x080fe2000001084e */
[----:B-----5:R-:W-:Y:S01]  /*61c0*/  F2FP.F16.F32.PACK_AB R39, R125, R94 ;  /* 0x0000005e7d27723e */ /* 0x020fe200000000ff */
[----:B------:R-:W-:Y:S01]  /*61d0*/  FADD.FTZ R80, R80, R93 ;  /* 0x0000005d50507221 */ /* 0x000fe20000010000 */
[----:B------:R-:W-:Y:S01]  /*61e0*/  MUFU.EX2 R157, R235 ;  /* 0x000000eb009d7308 */ /* 0x000fe20000000800 */
[----:B------:R-:W-:Y:S01]  /*61f0*/  HMMA.16816.F32 R32, R40, R34, R12 ;  /* 0x000000222820723c */ /* 0x000fe2000000180c */
[----:B------:R-:W1:Y:S01]  /*6200*/  LDSM.16.MT88.4 R12, [R150+0x6000] ;  /* 0x00600000960c783b */ /* 0x000e620000004200 */
[-CC-:B------:R-:W-:Y:S01]  /*6210*/  FFMA.FTZ R40, R110, R73.reuse, -R72.reuse ;  /* 0x000000496e287223 */ /* 0x180fe20000010848 */
[-C--:B------:R-:W-:Y:S01]  /*6220*/  FFMA.FTZ R42, R147, R73.reuse, -R72 ;  /* 0x00000049932a7223 */ /* 0x080fe20000010848 */
[----:B------:R2:W-:Y:S01]  /*6230*/  MUFU.EX2 R110, R116 ;  /* 0x00000074006e7308 */ /* 0x0005e20000000800 */
[-CC-:B------:R-:W-:Y:S01]  /*6240*/  FFMA.FTZ R43, R112, R73.reuse, -R78.reuse ;  /* 0x00000049702b7223 */ /* 0x180fe2000001084e */
[-C--:B------:R-:W-:Y:S01]  /*6250*/  FFMA.FTZ R41, R114, R73.reuse, -R78 ;  /* 0x0000004972297223 */ /* 0x080fe2000001084e */
[----:B------:R-:W-:Y:S01]  /*6260*/  FADD.FTZ R83, R83, R80 ;  /* 0x0000005053537221 */ /* 0x000fe20000010000 */
[C---:B---3--:R-:W-:Y:S01]  /*6270*/  HMMA.16816.F32 R28, R36.reuse, R8, R28 ;  /* 0x00000008241c723c */ /* 0x048fe2000000181c */
[----:B------:R-:W3:Y:S01]  /*6280*/  MUFU.EX2 R147, R40 ;  /* 0x0000002800937308 */ /* 0x000ee20000000800 */
[-C--:B------:R-:W-:Y:S01]  /*6290*/  FFMA.FTZ R103, R103, R73.reuse, -R78 ;  /* 0x0000004967677223 */ /* 0x080fe2000001084e */
[----:B------:R-:W-:Y:S01]  /*62a0*/  FADD.FTZ R88, R88, R83 ;  /* 0x0000005358587221 */ /* 0x000fe20000010000 */
[-CC-:B------:R-:W-:Y:S01]  /*62b0*/  FFMA.FTZ R85, R85, R73.reuse, -R72.reuse ;  /* 0x0000004955557223 */ /* 0x180fe20000010848 */
[----:B------:R-:W4:Y:S01]  /*62c0*/  MUFU.EX2 R112, R42 ;  /* 0x0000002a00707308 */ /* 0x000f220000000800 */
[-C--:B------:R-:W-:Y:S01]  /*62d0*/  FFMA.FTZ R91, R91, R73.reuse, -R72 ;  /* 0x000000495b5b7223 */ /* 0x080fe20000010848 */
[----:B------:R-:W-:Y:S01]  /*62e0*/  FADD.FTZ R95, R95, R88 ;  /* 0x000000585f5f7221 */ /* 0x000fe20000010000 */
[C---:B------:R-:W-:Y:S01]  /*62f0*/  HMMA.16816.F32 R24, R36.reuse, R10, R24 ;  /* 0x0000000a2418723c */ /* 0x040fe20000001818 */
[----:B------:R-:W5:Y:S01]  /*6300*/  LDSM.16.MT88.4 R8, [R74+0x6000] ;  /* 0x006000004a08783b */ /* 0x000f620000004200 */
[-C--:B--2---:R-:W-:Y:S01]  /*6310*/  FFMA.FTZ R116, R149, R73.reuse, -R78 ;  /* 0x0000004995747223 */ /* 0x084fe2000001084e */
[----:B------:R-:W-:Y:S01]  /*6320*/  MUFU.EX2 R114, R43 ;  /* 0x0000002b00727308 */ /* 0x000fe20000000800 */
[----:B------:R-:W-:Y:S01]  /*6330*/  FADD.FTZ R95, R86, R95 ;  /* 0x0000005f565f7221 */ /* 0x000fe20000010000 */
[-C--:B------:R-:W-:Y:S01]  /*6340*/  FFMA.FTZ R89, R89, R73.reuse, -R72 ;  /* 0x0000004959597223 */ /* 0x080fe20000010848 */
[-CC-:B------:R-:W-:Y:S01]  /*6350*/  FFMA.FTZ R101, R87, R73.reuse, -R78.reuse ;  /* 0x0000004957657223 */ /* 0x180fe2000001084e */
[----:B------:R-:W2:Y:S01]  /*6360*/  MUFU.EX2 R151, R41 ;  /* 0x0000002900977308 */ /* 0x000ea20000000800 */
[C---:B------:R-:W-:Y:S01]  /*6370*/  HMMA.16816.F32 R16, R36.reuse, R4, R16 ;  /* 0x000000042410723c */ /* 0x040fe20000001810 */
[----:B------:R-:W-:Y:S01]  /*6380*/  FADD.FTZ R98, R98, R95 ;  /* 0x0000005f62627221 */ /* 0x000fe20000010000 */
[-CC-:B------:R-:W-:Y:S01]  /*6390*/  FFMA.FTZ R66, R66, R73.reuse, -R78.reuse ;  /* 0x0000004942427223 */ /* 0x180fe2000001084e */
[----:B------:R1:W-:Y:S01]  /*63a0*/  MUFU.EX2 R149, R118 ;  /* 0x0000007600957308 */ /* 0x0003e20000000800 */
[-C--:B------:R-:W-:Y:S01]  /*63b0*/  FFMA.FTZ R65, R65, R73.reuse, -R78 ;  /* 0x0000004941417223 */ /* 0x080fe2000001084e */
[----:B------:R-:W-:Y:S01]  /*63c0*/  FADD.FTZ R98, R115, R98 ;  /* 0x0000006273627221 */ /* 0x000fe20000010000 */
[-C--:B------:R-:W-:Y:S01]  /*63d0*/  FFMA.FTZ R58, R58, R73.reuse, -R78 ;  /* 0x000000493a3a7223 */ /* 0x080fe2000001084e */
[----:B------:R-:W1:Y:S01]  /*63e0*/  MUFU.EX2 R116, R116 ;  /* 0x0000007400747308 */ /* 0x000e620000000800 */
[----:B------:R-:W-:Y:S01]  /*63f0*/  HMMA.16816.F32 R32, R36, R6, R32 ;  /* 0x000000062420723c */ /* 0x000fe20000001820 */
[----:B------:R-:W5:Y:S01]  /*6400*/  LDSM.16.MT88.4 R4, [R150+0x6400] ;  /* 0x006400009604783b */ /* 0x000f620000004200 */
[----:B---3--:R-:W-:Y:S01]  /*6410*/  F2FP.F16.F32.PACK_AB R37, R147, R110 ;  /* 0x0000006e9325723e */ /* 0x008fe200000000ff */
[----:B------:R-:W-:Y:S01]  /*6420*/  MUFU.EX2 R124, R124 ;  /* 0x0000007c007c7308 */ /* 0x000fe20000000800 */
[----:B----4-:R-:W-:Y:S01]  /*6430*/  F2FP.F16.F32.PACK_AB R39, R153, R112 ;  /* 0x000000709927723e */ /* 0x010fe200000000ff */
[----:B------:R-:W-:Y:S01]  /*6440*/  FADD.FTZ R113, R113, R98 ;  /* 0x0000006271717221 */ /* 0x000fe20000010000 */
[----:B--2---:R-:W-:Y:S01]  /*6450*/  F2FP.F16.F32.PACK_AB R36, R151, R114 ;  /* 0x000000729724723e */ /* 0x004fe200000000ff */
[----:B------:R-:W2:Y:S01]  /*6460*/  MUFU.EX2 R161, R225 ;  /* 0x000000e100a17308 */ /* 0x000ea20000000800 */
[-CC-:B------:R-:W-:Y:S01]  /*6470*/  FFMA.FTZ R55, R55, R73.reuse, -R72.reuse ;  /* 0x0000004937377223 */ /* 0x180fe20000010848 */
[-C--:B-1----:R-:W-:Y:S01]  /*6480*/  FFMA.FTZ R118, R247, R73.reuse, -R72 ;  /* 0x00000049f7767223 */ /* 0x082fe20000010848 */
[----:B------:R-:W-:Y:S01]  /*6490*/  FADD.FTZ R113, R104, R113 ;  /* 0x0000007168717221 */ /* 0x000fe20000010000 */
[----:B------:R1:W-:Y:S01]  /*64a0*/  MUFU.EX2 R159, R132 ;  /* 0x00000084009f7308 */ /* 0x0003e20000000800 */
[--C-:B------:R-:W-:Y:S01]  /*64b0*/  FFMA.FTZ R46, R46, R73, -R78.reuse ;  /* 0x000000492e2e7223 */ /* 0x100fe2000001084e */
[----:B------:R-:W-:Y:S01]  /*64c0*/  F2FP.F16.F32.PACK_AB R38, R116, R149 ;  /* 0x000000957426723e */ /* 0x000fe200000000ff */
[----:B------:R-:W-:Y:S01]  /*64d0*/  FADD.FTZ R114, R114, R113 ;  /* 0x0000007172727221 */ /* 0x000fe20000010000 */
[----:B------:R-:W-:Y:S01]  /*64e0*/  MUFU.EX2 R118, R118 ;  /* 0x0000007600767308 */ /* 0x000fe20000000800 */
[----:B------:R-:W-:-:S02]  /*64f0*/  FFMA.FTZ R44, R44, R73, -R78 ;  /* 0x000000492c2c7223 */ /* 0x000fc4000001084e */
[----:B------:R-:W-:Y:S01]  /*6500*/  FADD.FTZ R114, R151, R114 ;  /* 0x0000007297727221 */ /* 0x000fe20000010000 */
[----:B------:R-:W3:Y:S01]  /*6510*/  MUFU.EX2 R126, R126 ;  /* 0x0000007e007e7308 */ /* 0x000ee20000000800 */
[----:B------:R-:W-:Y:S03]  /*6520*/  HMMA.16816.F32 R28, R36, R12, R28 ;  /* 0x0000000c241c723c */ /* 0x000fe6000000181c */
[----:B------:R-:W-:Y:S01]  /*6530*/  MUFU.EX2 R122, R122 ;  /* 0x0000007a007a7308 */ /* 0x000fe20000000800 */
[----:B-1----:R-:W-:-:S03]  /*6540*/  FFMA.FTZ R132, R171, R73, -R78 ;  /* 0x00000049ab847223 */ /* 0x002fc6000001084e */
[----:B------:R-:W-:Y:S01]  /*6550*/  MUFU.EX2 R167, R223 ;  /* 0x000000df00a77308 */ /* 0x000fe20000000800 */
[C---:B------:R-:W-:Y:S01]  /*6560*/  HMMA.16816.F32 R24, R36.reuse, R14, R24 ;  /* 0x0000000e2418723c */ /* 0x040fe20000001818 */
[----:B------:R-:W1:Y:S02]  /*6570*/  LDSM.16.MT88.4 R12, [R74+0x6400] ;  /* 0x006400004a0c783b */ /* 0x000e640000004200 */
[----:B------:R-:W-:Y:S04]  /*6580*/  MUFU.EX2 R128, R128 ;  /* 0x0000008000807308 */ /* 0x000fe80000000800 */
[----:B------:R-:W-:Y:S01]  /*6590*/  MUFU.EX2 R130, R130 ;  /* 0x0000008200827308 */ /* 0x000fe20000000800 */
[C---:B-----5:R-:W-:Y:S01]  /*65a0*/  HMMA.16816.F32 R40, R36.reuse, R8, R16 ;  /* 0x000000082428723c */ /* 0x060fe20000001810 */
[----:B------:R-:W4:Y:S02]  /*65b0*/  LDSM.16.MT88.4 R16, [R150+0x6800] ;  /* 0x006800009610783b */ /* 0x000f240000004200 */
[----:B------:R-:W5:Y:S04]  /*65c0*/  MUFU.EX2 R173, R219 ;  /* 0x000000db00ad7308 */ /* 0x000f680000000800 */
[----:B------:R5:W-:Y:S01]  /*65d0*/  MUFU.EX2 R171, R134 ;  /* 0x0000008600ab7308 */ /* 0x000be20000000800 */
[----:B------:R-:W-:Y:S01]  /*65e0*/  HMMA.16816.F32 R32, R36, R10, R32 ;  /* 0x0000000a2420723c */ /* 0x000fe20000001820 */
[----:B--2---:R-:W-:Y:S01]  /*65f0*/  F2FP.F16.F32.PACK_AB R36, R161, R124 ;  /* 0x0000007ca124723e */ /* 0x004fe200000000ff */
[----:B------:R-:W2:Y:S01]  /*6600*/  LDSM.16.MT88.4 R8, [R74+0x6800] ;  /* 0x006800004a08783b */ /* 0x000ea20000004200 */
[----:B------:R-:W-:Y:S01]  /*6610*/  F2FP.F16.F32.PACK_AB R37, R120, R155 ;  /* 0x0000009b7825723e */ /* 0x000fe200000000ff */
[----:B------:R-:W1:Y:S01]  /*6620*/  MUFU.EX2 R132, R132 ;  /* 0x0000008400847308 */ /* 0x000e620000000800 */
[----:B---3--:R-:W-:-:S02]  /*6630*/  F2FP.F16.F32.PACK_AB R38, R126, R159 ;  /* 0x0000009f7e26723e */ /* 0x008fc400000000ff */
[----:B------:R-:W-:Y:S01]  /*6640*/  F2FP.F16.F32.PACK_AB R39, R157, R118 ;  /* 0x000000769d27723e */ /* 0x000fe200000000ff */
[----:B------:R-:W3:Y:S04]  /*6650*/  MUFU.EX2 R181, R181 ;  /* 0x000000b500b57308 */ /* 0x000ee80000000800 */
[----:B------:R-:W-:Y:S01]  /*6660*/  MUFU.EX2 R203, R215 ;  /* 0x000000d700cb7308 */ /* 0x000fe20000000800 */
[----:B-----5:R-:W-:Y:S01]  /*6670*/  FFMA.FTZ R134, R217, R73, -R72 ;  /* 0x00000049d9867223 */ /* 0x020fe20000010848 */
[C---:B------:R-:W-:Y:S02]  /*6680*/  HMMA.16816.F32 R28, R36.reuse, R4, R28 ;  /* 0x00000004241c723c */ /* 0x040fe4000000181c */
[----:B------:R-:W-:Y:S04]  /*6690*/  MUFU.EX2 R136, R136 ;  /* 0x0000008800887308 */ /* 0x000fe80000000800 */
[----:B------:R-:W-:Y:S02]  /*66a0*/  MUFU.EX2 R134, R134 ;  /* 0x0000008600867308 */ /* 0x000fe40000000800 */
[C---:B------:R-:W-:Y:S01]  /*66b0*/  HMMA.16816.F32 R24, R36.reuse, R6, R24 ;  /* 0x000000062418723c */ /* 0x040fe20000001818 */
[----:B------:R-:W5:Y:S01]  /*66c0*/  LDSM.16.MT88.4 R4, [R150+0x6c00] ;  /* 0x006c00009604783b */ /* 0x000f620000004200 */
[----:B------:R-:W-:Y:S04]  /*66d0*/  MUFU.EX2 R138, R138 ;  /* 0x0000008a008a7308 */ /* 0x000fe80000000800 */
[----:B------:R-:W-:Y:S02]  /*66e0*/  MUFU.EX2 R140, R140 ;  /* 0x0000008c008c7308 */ /* 0x000fe40000000800 */
[----:B-1----:R-:W-:Y:S01]  /*66f0*/  HMMA.16816.F32 R40, R36, R12, R40 ;  /* 0x0000000c2428723c */ /* 0x002fe20000001828 */
[----:B------:R-:W-:Y:S01]  /*6700*/  F2FP.F16.F32.PACK_AB R12, R173, R130 ;  /* 0x00000082ad0c723e */ /* 0x000fe200000000ff */
[----:B------:R-:W-:Y:S01]  /*6710*/  MUFU.EX2 R209, R209 ;  /* 0x000000d100d17308 */ /* 0x000fe20000000800 */
[----:B------:R-:W-:-:S03]  /*6720*/  F2FP.F16.F32.PACK_AB R13, R167, R122 ;  /* 0x0000007aa70d723e */ /* 0x000fc600000000ff */
[----:B------:R-:W-:Y:S02]  /*6730*/  MUFU.EX2 R142, R142 ;  /* 0x0000008e008e7308 */ /* 0x000fe40000000800 */
[----:B------:R-:W-:Y:S01]  /*6740*/  HMMA.16816.F32 R32, R36, R14, R32 ;  /* 0x0000000e2420723c */ /* 0x000fe20000001820 */
[----:B------:R-:W-:Y:S01]  /*6750*/  F2FP.F16.F32.PACK_AB R14, R132, R171 ;  /* 0x000000ab840e723e */ /* 0x000fe200000000ff */
[----:B------:R-:W-:Y:S01]  /*6760*/  FFMA.FTZ R36, R207, R73, -R78 ;  /* 0x00000049cf247223 */ /* 0x000fe2000001084e */
[----:B---3--:R-:W-:Y:S01]  /*6770*/  F2FP.F16.F32.PACK_AB R15, R181, R128 ;  /* 0x00000080b50f723e */ /* 0x008fe200000000ff */
[----:B------:R-:W1:Y:S04]  /*6780*/  MUFU.EX2 R207, R211 ;  /* 0x000000d300cf7308 */ /* 0x000e680000000800 */
[----:B------:R3:W5:Y:S02]  /*6790*/  MUFU.EX2 R205, R36 ;  /* 0x0000002400cd7308 */ /* 0x0007640000000800 */
[C---:B----4-:R-:W-:Y:S02]  /*67a0*/  HMMA.16816.F32 R28, R12.reuse, R16, R28 ;  /* 0x000000100c1c723c */ /* 0x050fe4000000181c */
[----:B------:R-:W-:Y:S04]  /*67b0*/  MUFU.EX2 R197, R199 ;  /* 0x000000c700c57308 */ /* 0x000fe80000000800 */
[----:B------:R-:W-:Y:S02]  /*67c0*/  MUFU.EX2 R144, R144 ;  /* 0x0000009000907308 */ /* 0x000fe40000000800 */
[C---:B------:R-:W-:Y:S01]  /*67d0*/  HMMA.16816.F32 R24, R12.reuse, R18, R24 ;  /* 0x000000120c18723c */ /* 0x040fe20000001818 */
[----:B------:R-:W4:Y:S01]  /*67e0*/  LDSM.16.MT88.4 R16, [R74+0x6c00] ;  /* 0x006c00004a10783b */ /* 0x000f220000004200 */
[----:B------:R-:W-:Y:S03]  /*67f0*/  MUFU.EX2 R189, R195 ;  /* 0x000000c300bd7308 */ /* 0x000fe60000000800 */
[----:B---3--:R-:W-:Y:S01]  /*6800*/  LDSM.16.MT88.4 R36, [R150+0x7400] ;  /* 0x007400009624783b */ /* 0x008fe20000004200 */
[----:B------:R-:W-:Y:S02]  /*6810*/  MUFU.EX2 R152, R152 ;  /* 0x0000009800987308 */ /* 0x000fe40000000800 */
[C---:B--2---:R-:W-:Y:S02]  /*6820*/  HMMA.16816.F32 R40, R12.reuse, R8, R40 ;  /* 0x000000080c28723c */ /* 0x044fe40000001828 */
[----:B------:R-:W2:Y:S04]  /*6830*/  MUFU.EX2 R187, R191 ;  /* 0x000000bf00bb7308 */ /* 0x000ea80000000800 */
[----:B------:R-:W-:Y:S02]  /*6840*/  MUFU.EX2 R154, R154 ;  /* 0x0000009a009a7308 */ /* 0x000fe40000000800 */
[----:B------:R-:W-:Y:S01]  /*6850*/  HMMA.16816.F32 R32, R12, R10, R32 ;  /* 0x0000000a0c20723c */ /* 0x000fe20000001820 */
[----:B-1----:R-:W-:Y:S01]  /*6860*/  F2FP.F16.F32.PACK_AB R12, R207, R138 ;  /* 0x0000008acf0c723e */ /* 0x002fe200000000ff */
[----:B------:R-:W1:Y:S01]  /*6870*/  LDSM.16.MT88.4 R8, [R150+0x7000] ;  /* 0x007000009608783b */ /* 0x000e620000004200 */
[----:B------:R-:W-:Y:S01]  /*6880*/  F2FP.F16.F32.PACK_AB R13, R203, R134 ;  /* 0x00000086cb0d723e */ /* 0x000fe200000000ff */
[----:B------:R-:W3:Y:S01]  /*6890*/  MUFU.EX2 R183, R185 ;  /* 0x000000b900b77308 */ /* 0x000ee20000000800 */
[----:B-----5:R-:W-:-:S02]  /*68a0*/  F2FP.F16.F32.PACK_AB R14, R140, R205 ;  /* 0x000000cd8c0e723e */ /* 0x020fc400000000ff */
[----:B------:R-:W-:Y:S01]  /*68b0*/  F2FP.F16.F32.PACK_AB R15, R209, R136 ;  /* 0x00000088d10f723e */ /* 0x000fe200000000ff */
[----:B------:R-:W-:Y:S04]  /*68c0*/  MUFU.EX2 R179, R160 ;  /* 0x000000a000b37308 */ /* 0x000fe80000000800 */
[----:B------:R-:W-:Y:S02]  /*68d0*/  MUFU.EX2 R146, R146 ;  /* 0x0000009200927308 */ /* 0x000fe40000000800 */
[C---:B------:R-:W-:Y:S02]  /*68e0*/  HMMA.16816.F32 R28, R12.reuse, R4, R28 ;  /* 0x000000040c1c723c */ /* 0x040fe4000000181c */
[----:B------:R-:W-:Y:S04]  /*68f0*/  MUFU.EX2 R156, R156 ;  /* 0x0000009c009c7308 */ /* 0x000fe80000000800 */
[----:B------:R-:W-:Y:S02]  /*6900*/  MUFU.EX2 R158, R158 ;  /* 0x0000009e009e7308 */ /* 0x000fe40000000800 */
[C---:B------:R-:W-:Y:S01]  /*6910*/  HMMA.16816.F32 R24, R12.reuse, R6, R24 ;  /* 0x000000060c18723c */ /* 0x040fe20000001818 */
[----:B------:R-:W5:Y:S01]  /*6920*/  LDSM.16.MT88.4 R4, [R74+0x7000] ;  /* 0x007000004a04783b */ /* 0x000f620000004200 */
[----:B------:R-:W1:Y:S04]  /*6930*/  MUFU.EX2 R169, R175 ;  /* 0x000000af00a97308 */ /* 0x000e680000000800 */
[----:B------:R1:W-:Y:S02]  /*6940*/  MUFU.EX2 R160, R162 ;  /* 0x000000a200a07308 */ /* 0x0003e40000000800 */
[----:B----4-:R-:W-:Y:S01]  /*6950*/  HMMA.16816.F32 R40, R12, R16, R40 ;  /* 0x000000100c28723c */ /* 0x010fe20000001828 */
[----:B--2---:R-:W-:Y:S01]  /*6960*/  F2FP.F16.F32.PACK_AB R16, R187, R152 ;  /* 0x00000098bb10723e */ /* 0x004fe200000000ff */
[----:B------:R-:W2:Y:S01]  /*6970*/  MUFU.EX2 R163, R163 ;  /* 0x000000a300a37308 */ /* 0x000ea20000000800 */
[----:B------:R-:W-:-:S03]  /*6980*/  F2FP.F16.F32.PACK_AB R17, R197, R142 ;  /* 0x0000008ec511723e */ /* 0x000fc600000000ff */
[----:B------:R-:W4:Y:S02]  /*6990*/  MUFU.EX2 R165, R165 ;  /* 0x000000a500a57308 */ /* 0x000f240000000800 */
[----:B------:R-:W-:Y:S01]  /*69a0*/  HMMA.16816.F32 R32, R12, R18, R32 ;  /* 0x000000120c20723c */ /* 0x000fe20000001820 */
[----:B---3--:R-:W-:Y:S01]  /*69b0*/  F2FP.F16.F32.PACK_AB R18, R183, R154 ;  /* 0x0000009ab712723e */ /* 0x008fe200000000ff */
[----:B------:R-:W3:Y:S01]  /*69c0*/  LDSM.16.MT88.4 R12, [R74+0x7400] ;  /* 0x007400004a0c783b */ /* 0x000ee20000004200 */
[----:B------:R-:W-:Y:S01]  /*69d0*/  F2FP.F16.F32.PACK_AB R19, R189, R144 ;  /* 0x00000090bd13723e */ /* 0x000fe200000000ff */
[----:B-1----:R-:W-:Y:S01]  /*69e0*/  FFMA.FTZ R162, R131, R73, -R78 ;  /* 0x0000004983a27223 */ /* 0x002fe2000001084e */
[----:B------:R-:W-:Y:S04]  /*69f0*/  MUFU.EX2 R164, R164 ;  /* 0x000000a400a47308 */ /* 0x000fe80000000800 */
[----:B------:R1:W-:Y:S01]  /*6a00*/  MUFU.EX2 R119, R123 ;  /* 0x0000007b00777308 */ /* 0x0003e20000000800 */
[----:B------:R-:W-:Y:S01]  /*6a10*/  HMMA.16816.F32 R28, R16, R8, R28 ;  /* 0x00000008101c723c */ /* 0x000fe2000000181c */
[----:B------:R-:W-:-:S02]  /*6a20*/  F2FP.F16.F32.PACK_AB R8, R169, R158 ;  /* 0x0000009ea908723e */ /* 0x000fc400000000ff */
[----:B------:R-:W-:Y:S01]  /*6a30*/  F2FP.F16.F32.PACK_AB R9, R179, R146 ;  /* 0x00000092b309723e */ /* 0x000fe200000000ff */
[----:B------:R-:W-:Y:S04]  /*6a40*/  MUFU.EX2 R162, R162 ;  /* 0x000000a200a27308 */ /* 0x000fe80000000800 */
[C---:B------:R-:W-:Y:S01]  /*6a50*/  HMMA.16816.F32 R24, R16.reuse, R10, R24 ;  /* 0x0000000a1018723c */ /* 0x040fe20000001818 */
[----:B--2---:R-:W-:Y:S01]  /*6a60*/  F2FP.F16.F32.PACK_AB R10, R163, R160 ;  /* 0x000000a0a30a723e */ /* 0x004fe200000000ff */
[----:B------:R-:W-:Y:S01]  /*6a70*/  MUFU.EX2 R106, R106 ;  /* 0x0000006a006a7308 */ /* 0x000fe20000000800 */
[----:B----4-:R-:W-:Y:S01]  /*6a80*/  F2FP.F16.F32.PACK_AB R11, R165, R156 ;  /* 0x0000009ca50b723e */ /* 0x010fe200000000ff */
[-C--:B-1----:R-:W-:Y:S02]  /*6a90*/  FFMA.FTZ R123, R105, R73.reuse, -R78 ;  /* 0x00000049697b7223 */ /* 0x082fe4000001084e */
[----:B------:R-:W-:Y:S02]  /*6aa0*/  MUFU.EX2 R108, R121 ;  /* 0x00000079006c7308 */ /* 0x000fe40000000800 */
[C---:B-----5:R-:W-:Y:S02]  /*6ab0*/  HMMA.16816.F32 R40, R16.reuse, R4, R40 ;  /* 0x000000041028723c */ /* 0x060fe40000001828 */
[----:B------:R-:W-:Y:S04]  /*6ac0*/  MUFU.EX2 R105, R109 ;  /* 0x0000006d00697308 */ /* 0x000fe80000000800 */
[----:B------:R-:W-:Y:S02]  /*6ad0*/  MUFU.EX2 R99, R99 ;  /* 0x0000006300637308 */ /* 0x000fe40000000800 */
[----:B------:R-:W-:Y:S01]  /*6ae0*/  HMMA.16816.F32 R32, R16, R6, R32 ;  /* 0x000000061020723c */ /* 0x000fe20000001820 */
[----:B------:R-:W1:Y:S01]  /*6af0*/  LDSM.16.MT88.4 R4, [R150+0x7800] ;  /* 0x007800009604783b */ /* 0x000e620000004200 */
[-CC-:B------:R-:W-:Y:S01]  /*6b00*/  FFMA.FTZ R16, R143, R73.reuse, -R72.reuse ;  /* 0x000000498f107223 */ /* 0x180fe20000010848 */
[----:B------:R-:W-:Y:S04]  /*6b10*/  MUFU.EX2 R87, R89 ;  /* 0x0000005900577308 */ /* 0x000fe80000000800 */
[----:B------:R-:W-:Y:S01]  /*6b20*/  MUFU.EX2 R143, R145 ;  /* 0x00000091008f7308 */ /* 0x000fe20000000800 */
[C---:B------:R-:W-:Y:S01]  /*6b30*/  HMMA.16816.F32 R28, R8.reuse, R36, R28 ;  /* 0x00000024081c723c */ /* 0x040fe2000000181c */
[-C--:B------:R-:W-:Y:S01]  /*6b40*/  FFMA.FTZ R37, R137, R73.reuse, -R72 ;  /* 0x0000004989257223 */ /* 0x080fe20000010848 */
[-CC-:B------:R-:W-:Y:S01]  /*6b50*/  FFMA.FTZ R137, R141, R73.reuse, -R78.reuse ;  /* 0x000000498d897223 */ /* 0x180fe2000001084e */
[----:B------:R-:W2:Y:S04]  /*6b60*/  MUFU.EX2 R36, R16 ;  /* 0x0000001000247308 */ /* 0x000ea80000000800 */
[----:B------:R-:W4:Y:S01]  /*6b70*/  MUFU.EX2 R37, R37 ;  /* 0x0000002500257308 */ /* 0x000f220000000800 */
[----:B------:R-:W-:Y:S01]  /*6b80*/  HMMA.16816.F32 R24, R8, R38, R24 ;  /* 0x000000260818723c */ /* 0x000fe20000001818 */
[----:B------:R-:W-:-:S02]  /*6b90*/  FFMA.FTZ R39, R135, R73, -R78 ;  /* 0x0000004987277223 */ /* 0x000fc4000001084e */
[----:B------:R-:W-:Y:S04]  /*6ba0*/  MUFU.EX2 R137, R137 ;  /* 0x0000008900897308 */ /* 0x000fe80000000800 */
[----:B------:R-:W5:Y:S01]  /*6bb0*/  MUFU.EX2 R38, R139 ;  /* 0x0000008b00267308 */ /* 0x000f620000000800 */
[C---:B---3--:R-:W-:Y:S01]  /*6bc0*/  HMMA.16816.F32 R40, R8.reuse, R12, R40 ;  /* 0x0000000c0828723c */ /* 0x048fe20000001828 */
[----:B--2---:R-:W-:Y:S01]  /*6bd0*/  F2FP.F16.F32.PACK_AB R13, R36, R143 ;  /* 0x0000008f240d723e */ /* 0x004fe200000000ff */
[----:B------:R-:W2:Y:S01]  /*6be0*/  LDSM.16.MT88.4 R16, [R74+0x7800] ;  /* 0x007800004a10783b */ /* 0x000ea20000004200 */
[----:B------:R-:W3:Y:S04]  /*6bf0*/  MUFU.EX2 R39, R39 ;  /* 0x0000002700277308 */ /* 0x000ee80000000800 */
[----:B------:R-:W-:Y:S01]  /*6c00*/  MUFU.EX2 R85, R85 ;  /* 0x0000005500557308 */ /* 0x000fe20000000800 */
[----:B------:R-:W-:Y:S01]  /*6c10*/  HMMA.16816.F32 R32, R8, R14, R32 ;  /* 0x0000000e0820723c */ /* 0x000fe20000001820 */
[----:B----4-:R-:W-:Y:S01]  /*6c20*/  F2FP.F16.F32.PACK_AB R15, R164, R37 ;  /* 0x00000025a40f723e */ /* 0x010fe200000000ff */
[----:B------:R-:W4:Y:S01]  /*6c30*/  LDSM.16.MT88.4 R8, [R150+0x7c00] ;  /* 0x007c00009608783b */ /* 0x000f220000004200 */
[----:B------:R-:W-:Y:S01]  /*6c40*/  MUFU.EX2 R55, R55 ;  /* 0x0000003700377308 */ /* 0x000fe20000000800 */
[----:B-----5:R-:W-:-:S02]  /*6c50*/  F2FP.F16.F32.PACK_AB R12, R38, R137 ;  /* 0x00000089260c723e */ /* 0x020fc400000000ff */
[----:B---3--:R-:W-:-:S07]  /*6c60*/  F2FP.F16.F32.PACK_AB R14, R162, R39 ;  /* 0x00000027a20e723e */ /* 0x008fce00000000ff */
[C---:B-1----:R-:W-:Y:S01]  /*6c70*/  HMMA.16816.F32 R28, R12.reuse, R4, R28 ;  /* 0x000000040c1c723c */ /* 0x042fe2000000181c */
[----:B------:R-:W-:Y:S01]  /*6c80*/  FADD.FTZ R4, R100, R111 ;  /* 0x0000006f64047221 */ /* 0x000fe20000010000 */
[----:B------:R-:W-:Y:S01]  /*6c90*/  FFMA.FTZ R111, R97, R73, -R78 ;  /* 0x00000049616f7223 */ /* 0x000fe2000001084e */
[----:B------:R-:W1:Y:S02]  /*6ca0*/  MUFU.EX2 R100, R123 ;  /* 0x0000007b00647308 */ /* 0x000e640000000800 */
[----:B------:R-:W-:Y:S02]  /*6cb0*/  FADD.FTZ R107, R107, R4 ;  /* 0x000000046b6b7221 */ /* 0x000fe40000010000 */
[----:B------:R-:W-:Y:S01]  /*6cc0*/  MUFU.EX2 R97, R103 ;  /* 0x0000006700617308 */ /* 0x000fe20000000800 */
[----:B------:R-:W-:Y:S01]  /*6cd0*/  HMMA.16816.F32 R24, R12, R6, R24 ;  /* 0x000000060c18723c */ /* 0x000fe20000001818 */
[----:B------:R-:W-:Y:S01]  /*6ce0*/  FADD.FTZ R107, R90, R107 ;  /* 0x0000006b5a6b7221 */ /* 0x000fe20000010000 */
[----:B------:R-:W3:Y:S01]  /*6cf0*/  LDSM.16.MT88.4 R4, [R74+0x7c00] ;  /* 0x007c00004a04783b */ /* 0x000ee20000004200 */
[----:B------:R-:W5:Y:S02]  /*6d00*/  MUFU.EX2 R90, R111 ;  /* 0x0000006f005a7308 */ /* 0x000f640000000800 */
[----:B------:R-:W-:-:S02]  /*6d10*/  FADD.FTZ R92, R84, R107 ;  /* 0x0000006b545c7221 */ /* 0x000fc40000010000 */
[----:B------:R-:W3:Y:S02]  /*6d20*/  MUFU.EX2 R84, R91 ;  /* 0x0000005b00547308 */ /* 0x000ee40000000800 */
[----:B------:R-:W-:Y:S01]  /*6d30*/  FADD.FTZ R92, R79, R92 ;  /* 0x0000005c4f5c7221 */ /* 0x000fe20000010000 */
[C---:B--2---:R-:W-:Y:S01]  /*6d40*/  HMMA.16816.F32 R40, R12.reuse, R16, R40 ;  /* 0x000000100c28723c */ /* 0x044fe20000001828 */
[----:B-1----:R-:W-:Y:S01]  /*6d50*/  F2FP.F16.F32.PACK_AB R16, R100, R105 ;  /* 0x000000696410723e */ /* 0x002fe200000000ff */
[----:B------:R-:W-:Y:S01]  /*6d60*/  FFMA.FTZ R79, R71, R73, -R78 ;  /* 0x00000049474f7223 */ /* 0x000fe2000001084e */
[----:B------:R-:W-:Y:S01]  /*6d70*/  FADD.FTZ R77, R77, R92 ;  /* 0x0000005c4d4d7221 */ /* 0x000fe20000010000 */
[----:B------:R-:W-:Y:S01]  /*6d80*/  F2FP.F16.F32.PACK_AB R17, R106, R119 ;  /* 0x000000776a11723e */ /* 0x000fe200000000ff */
[----:B------:R-:W-:Y:S02]  /*6d90*/  MUFU.EX2 R71, R101 ;  /* 0x0000006500477308 */ /* 0x000fe40000000800 */
[----:B------:R-:W-:Y:S01]  /*6da0*/  FADD.FTZ R76, R76, R77 ;  /* 0x0000004d4c4c7221 */ /* 0x000fe20000010000 */
[----:B------:R-:W-:Y:S01]  /*6db0*/  HMMA.16816.F32 R32, R12, R18, R32 ;  /* 0x000000120c20723c */ /* 0x000fe20000001820 */
[----:B-----5:R-:W-:Y:S01]  /*6dc0*/  F2FP.F16.F32.PACK_AB R18, R90, R97 ;  /* 0x000000615a12723e */ /* 0x020fe200000000ff */
[----:B------:R-:W1:Y:S01]  /*6dd0*/  LDSM.16.MT88.4 R12, [R150+0x8000] ;  /* 0x00800000960c783b */ /* 0x000e620000004200 */
[----:B------:R-:W-:Y:S01]  /*6de0*/  FADD.FTZ R75, R75, R76 ;  /* 0x0000004c4b4b7221 */ /* 0x000fe20000010000 */
[----:B------:R-:W-:-:S03]  /*6df0*/  F2FP.F16.F32.PACK_AB R19, R99, R108 ;  /* 0x0000006c6313723e */ /* 0x000fc600000000ff */
[----:B------:R-:W-:-:S04]  /*6e00*/  FADD.FTZ R82, R82, R75 ;  /* 0x0000004b52527221 */ /* 0x000fc80000010000 */
[----:B------:R-:W-:Y:S01]  /*6e10*/  FADD.FTZ R81, R81, R82 ;  /* 0x0000005251517221 */ /* 0x000fe20000010000 */
[C---:B----4-:R-:W-:Y:S01]  /*6e20*/  HMMA.16816.F32 R28, R16.reuse, R8, R28 ;  /* 0x00000008101c723c */ /* 0x050fe2000000181c */
[-CC-:B------:R-:W-:Y:S01]  /*6e30*/  FFMA.FTZ R8, R70, R73.reuse, -R78.reuse ;  /* 0x0000004946087223 */ /* 0x180fe2000001084e */
[-C--:B------:R-:W-:Y:S01]  /*6e40*/  FFMA.FTZ R9, R69, R73.reuse, -R78 ;  /* 0x0000004945097223 */ /* 0x080fe2000001084e */
[----:B------:R-:W-:Y:S01]  /*6e50*/  FADD.FTZ R81, R96, R81 ;  /* 0x0000005160517221 */ /* 0x000fe20000010000 */
[----:B------:R-:W2:Y:S03]  /*6e60*/  MUFU.EX2 R70, R79 ;  /* 0x0000004f00467308 */ /* 0x000ea60000000800 */
[----:B------:R-:W-:Y:S01]  /*6e70*/  FADD.FTZ R94, R94, R81 ;  /* 0x000000515e5e7221 */ /* 0x000fe20000010000 */
[----:B------:R-:W-:Y:S01]  /*6e80*/  HMMA.16816.F32 R24, R16, R10, R24 ;  /* 0x0000000a1018723c */ /* 0x000fe20000001818 */
[----:B------:R-:W-:Y:S01]  /*6e90*/  FFMA.FTZ R10, R68, R73, -R72 ;  /* 0x00000049440a7223 */ /* 0x000fe20000010848 */
[----:B------:R-:W-:Y:S01]  /*6ea0*/  MUFU.EX2 R69, R8 ;  /* 0x0000000800457308 */ /* 0x000fe20000000800 */
[----:B------:R-:W-:-:S03]  /*6eb0*/  FADD.FTZ R125, R125, R94 ;  /* 0x0000005e7d7d7221 */ /* 0x000fc60000010000 */
[----:B------:R-:W4:Y:S01]  /*6ec0*/  MUFU.EX2 R68, R9 ;  /* 0x0000000900447308 */ /* 0x000f220000000800 */
[----:B------:R-:W-:Y:S01]  /*6ed0*/  FADD.FTZ R110, R110, R125 ;  /* 0x0000007d6e6e7221 */ /* 0x000fe20000010000 */
[----:B---3--:R-:W-:Y:S01]  /*6ee0*/  HMMA.16816.F32 R40, R16, R4, R40 ;  /* 0x000000041028723c */ /* 0x008fe20000001828 */
[----:B------:R-:W-:Y:S01]  /*6ef0*/  F2FP.F16.F32.PACK_AB R5, R87, R84 ;  /* 0x000000545705723e */ /* 0x000fe200000000ff */
[----:B------:R3:W5:Y:S01]  /*6f00*/  MUFU.EX2 R76, R10 ;  /* 0x0000000a004c7308 */ /* 0x0007620000000800 */
[----:B------:R-:W-:Y:S01]  /*6f10*/  FADD.FTZ R147, R147, R110 ;  /* 0x0000006e93937221 */ /* 0x000fe20000010000 */
[----:B--2---:R-:W-:-:S03]  /*6f20*/  F2FP.F16.F32.PACK_AB R4, R70, R71 ;  /* 0x000000474604723e */ /* 0x004fc600000000ff */
[----:B------:R-:W-:Y:S01]  /*6f30*/  FADD.FTZ R112, R112, R147 ;  /* 0x0000009370707221 */ /* 0x000fe20000010000 */
[----:B------:R-:W-:Y:S01]  /*6f40*/  HMMA.16816.F32 R32, R16, R6, R32 ;  /* 0x000000061020723c */ /* 0x000fe20000001820 */
[----:B------:R-:W-:Y:S01]  /*6f50*/  FADD.FTZ R19, R149, R114 ;  /* 0x0000007295137221 */ /* 0x000fe20000010000 */
[----:B------:R-:W-:Y:S01]  /*6f60*/  FFMA.FTZ R16, R63, R73, -R72 ;  /* 0x000000493f107223 */ /* 0x000fe20000010848 */
[----:B------:R-:W-:Y:S01]  /*6f70*/  FADD.FTZ R112, R153, R112 ;  /* 0x0000007099707221 */ /* 0x000fe20000010000 */
[----:B----4-:R-:W-:Y:S01]  /*6f80*/  F2FP.F16.F32.PACK_AB R6, R68, R69 ;  /* 0x000000454406723e */ /* 0x010fe200000000ff */
[----:B------:R-:W-:Y:S01]  /*6f90*/  FADD.FTZ R19, R116, R19 ;  /* 0x0000001374137221 */ /* 0x000fe20000010000 */
[----:B------:R-:W-:Y:S01]  /*6fa0*/  FFMA.FTZ R18, R67, R73, -R72 ;  /* 0x0000004943127223 */ /* 0x000fe20000010848 */
[----:B------:R-:W-:Y:S01]  /*6fb0*/  FADD.FTZ R155, R155, R112 ;  /* 0x000000709b9b7221 */ /* 0x000fe20000010000 */
[----:B---3--:R-:W2:Y:S01]  /*6fc0*/  LDSM.16.MT88.4 R8, [R74+0x8000] ;  /* 0x008000004a08783b */ /* 0x008ea20000004200 */
[----:B------:R-:W-:Y:S01]  /*6fd0*/  FADD.FTZ R124, R124, R19 ;  /* 0x000000137c7c7221 */ /* 0x000fe20000010000 */
[----:B-----5:R-:W-:Y:S01]  /*6fe0*/  F2FP.F16.F32.PACK_AB R7, R76, R85 ;  /* 0x000000554c07723e */ /* 0x020fe200000000ff */
[----:B------:R-:W-:Y:S01]  /*6ff0*/  FADD.FTZ R155, R120, R155 ;  /* 0x0000009b789b7221 */ /* 0x000fe20000010000 */
[-C--:B------:R-:W-:Y:S01]  /*7000*/  FFMA.FTZ R17, R64, R73.reuse, -R72 ;  /* 0x0000004940117223 */ /* 0x080fe20000010848 */
[----:B------:R-:W-:Y:S01]  /*7010*/  FADD.FTZ R124, R161, R124 ;  /* 0x0000007ca17c7221 */ /* 0x000fe20000010000 */
[-C--:B------:R-:W-:Y:S01]  /*7020*/  FFMA.FTZ R63, R60, R73.reuse, -R72 ;  /* 0x000000493c3f7223 */ /* 0x080fe20000010848 */
[----:B------:R-:W-:Y:S01]  /*7030*/  FADD.FTZ R118, R118, R155 ;  /* 0x0000009b76767221 */ /* 0x000fe20000010000 */
[-C--:B------:R-:W-:Y:S01]  /*7040*/  FFMA.FTZ R64, R62, R73.reuse, -R78 ;  /* 0x000000493e407223 */ /* 0x080fe2000001084e */
[----:B------:R-:W-:Y:S01]  /*7050*/  FADD.FTZ R159, R159, R124 ;  /* 0x0000007c9f9f7221 */ /* 0x000fe20000010000 */
[----:B-1----:R-:W-:Y:S01]  /*7060*/  HMMA.16816.F32 R28, R4, R12, R28 ;  /* 0x0000000c041c723c */ /* 0x002fe2000000181c */
[----:B------:R-:W-:Y:S01]  /*7070*/  FADD.FTZ R157, R157, R118 ;  /* 0x000000769d9d7221 */ /* 0x000fe20000010000 */
[----:B------:R-:W-:Y:S01]  /*7080*/  FFMA.FTZ R67, R61, R73, -R78 ;  /* 0x000000493d437223 */ /* 0x000fe2000001084e */
[----:B------:R-:W-:Y:S01]  /*7090*/  FADD.FTZ R159, R126, R159 ;  /* 0x0000009f7e9f7221 */ /* 0x000fe20000010000 */
[----:B------:R-:W-:Y:S01]  /*70a0*/  MUFU.EX2 R18, R18 ;  /* 0x0000001200127308 */ /* 0x000fe20000000800 */
[----:B------:R-:W-:-:S02]  /*70b0*/  FADD.FTZ R122, R122, R157 ;  /* 0x0000009d7a7a7221 */ /* 0x000fc40000010000 */
[----:B------:R-:W-:Y:S01]  /*70c0*/  FADD.FTZ R130, R130, R159 ;  /* 0x0000009f82827221 */ /* 0x000fe20000010000 */
[----:B------:R-:W-:Y:S01]  /*70d0*/  HMMA.16816.F32 R24, R4, R14, R24 ;  /* 0x0000000e0418723c */ /* 0x000fe20000001818 */
[----:B------:R-:W-:Y:S01]  /*70e0*/  FADD.FTZ R167, R167, R122 ;  /* 0x0000007aa7a77221 */ /* 0x000fe20000010000 */
[----:B------:R-:W1:Y:S01]  /*70f0*/  LDSM.16.MT88.4 R12, [R150+0x8400] ;  /* 0x00840000960c783b */ /* 0x000e620000004200 */
[----:B------:R-:W-:Y:S01]  /*7100*/  FADD.FTZ R130, R173, R130 ;  /* 0x00000082ad827221 */ /* 0x000fe20000010000 */
[----:B------:R-:W-:Y:S01]  /*7110*/  MUFU.EX2 R17, R17 ;  /* 0x0000001100117308 */ /* 0x000fe20000000800 */
[----:B------:R-:W-:Y:S02]  /*7120*/  FADD.FTZ R128, R128, R167 ;  /* 0x000000a780807221 */ /* 0x000fe40000010000 */
[----:B------:R-:W-:Y:S01]  /*7130*/  FADD.FTZ R171, R171, R130 ;  /* 0x00000082abab7221 */ /* 0x000fe20000010000 */
[----:B------:R-:W-:Y:S01]  /*7140*/  MUFU.EX2 R16, R16 ;  /* 0x0000001000107308 */ /* 0x000fe20000000800 */
[----:B------:R-:W-:-:S02]  /*7150*/  FADD.FTZ R181, R181, R128 ;  /* 0x00000080b5b57221 */ /* 0x000fc40000010000 */
[----:B------:R-:W-:Y:S01]  /*7160*/  FADD.FTZ R171, R132, R171 ;  /* 0x000000ab84ab7221 */ /* 0x000fe20000010000 */
[----:B------:R3:W-:Y:S01]  /*7170*/  MUFU.EX2 R19, R66 ;  /* 0x0000004200137308 */ /* 0x0007e20000000800 */
[----:B------:R-:W-:Y:S02]  /*7180*/  FADD.FTZ R134, R134, R181 ;  /* 0x000000b586867221 */ /* 0x000fe40000010000 */
[----:B------:R-:W-:Y:S01]  /*7190*/  FADD.FTZ R138, R138, R171 ;  /* 0x000000ab8a8a7221 */ /* 0x000fe20000010000 */
[----:B------:R-:W4:Y:S01]  /*71a0*/  MUFU.EX2 R62, R65 ;  /* 0x00000041003e7308 */ /* 0x000f220000000800 */
[----:B------:R-:W-:Y:S02]  /*71b0*/  FADD.FTZ R203, R203, R134 ;  /* 0x00000086cbcb7221 */ /* 0x000fe40000010000 */
[----:B------:R-:W-:Y:S01]  /*71c0*/  FADD.FTZ R138, R207, R138 ;  /* 0x0000008acf8a7221 */ /* 0x000fe20000010000 */
[----:B------:R5:W-:Y:S01]  /*71d0*/  MUFU.EX2 R61, R64 ;  /* 0x00000040003d7308 */ /* 0x000be20000000800 */
[----:B------:R-:W-:Y:S01]  /*71e0*/  FADD.FTZ R136, R136, R203 ;  /* 0x000000cb88887221 */ /* 0x000fe20000010000 */
[C---:B--2---:R-:W-:Y:S01]  /*71f0*/  HMMA.16816.F32 R40, R4.reuse, R8, R40 ;  /* 0x000000080428723c */ /* 0x044fe20000001828 */
[----:B------:R-:W-:Y:S01]  /*7200*/  FADD.FTZ R205, R205, R138 ;  /* 0x0000008acdcd7221 */ /* 0x000fe20000010000 */
[----:B------:R-:W2:Y:S01]  /*7210*/  MUFU.EX2 R60, R67 ;  /* 0x00000043003c7308 */ /* 0x000ea20000000800 */
[----:B------:R-:W-:Y:S01]  /*7220*/  FADD.FTZ R209, R209, R136 ;  /* 0x00000088d1d17221 */ /* 0x000fe20000010000 */
[-C--:B---3--:R-:W-:Y:S01]  /*7230*/  FFMA.FTZ R66, R53, R73.reuse, -R78 ;  /* 0x0000004935427223 */ /* 0x088fe2000001084e */
[----:B------:R-:W-:Y:S01]  /*7240*/  FADD.FTZ R205, R140, R205 ;  /* 0x000000cd8ccd7221 */ /* 0x000fe20000010000 */
[----:B------:R-:W3:Y:S01]  /*7250*/  MUFU.EX2 R63, R63 ;  /* 0x0000003f003f7308 */ /* 0x000ee20000000800 */
[----:B------:R-:W-:Y:S01]  /*7260*/  FADD.FTZ R142, R142, R209 ;  /* 0x000000d18e8e7221 */ /* 0x000fe20000010000 */
[----:B------:R-:W-:Y:S01]  /*7270*/  HMMA.16816.F32 R32, R4, R10, R32 ;  /* 0x0000000a0420723c */ /* 0x000fe20000001820 */
[----:B------:R-:W1:Y:S01]  /*7280*/  LDSM.16.MT88.4 R8, [R74+0x8400] ;  /* 0x008400004a08783b */ /* 0x000e620000004200 */
[----:B------:R-:W-:Y:S01]  /*7290*/  FADD.FTZ R152, R152, R205 ;  /* 0x000000cd98987221 */ /* 0x000fe20000010000 */
[----:B------:R-:W-:Y:S01]  /*72a0*/  FADD.FTZ R197, R197, R142 ;  /* 0x0000008ec5c57221 */ /* 0x000fe20000010000 */
[----:B-----5:R-:W-:Y:S01]  /*72b0*/  FFMA.FTZ R64, R59, R73, -R72 ;  /* 0x000000493b407223 */ /* 0x020fe20000010848 */
[----:B----4-:R-:W-:Y:S01]  /*72c0*/  F2FP.F16.F32.PACK_AB R4, R62, R19 ;  /* 0x000000133e04723e */ /* 0x010fe200000000ff */
[----:B------:R-:W-:Y:S01]  /*72d0*/  FADD.FTZ R187, R187, R152 ;  /* 0x00000098bbbb7221 */ /* 0x000fe20000010000 */
[----:B------:R-:W-:Y:S01]  /*72e0*/  FADD.FTZ R144, R144, R197 ;  /* 0x000000c590907221 */ /* 0x000fe20000010000 */
[----:B------:R-:W-:Y:S01]  /*72f0*/  F2FP.F16.F32.PACK_AB R5, R17, R18 ;  /* 0x000000121105723e */ /* 0x000fe200000000ff */
[----:B------:R-:W-:Y:S01]  /*7300*/  FFMA.FTZ R59, R56, R73, -R72 ;  /* 0x00000049383b7223 */ /* 0x000fe20000010848 */
[----:B------:R-:W-:Y:S01]  /*7310*/  FADD.FTZ R154, R154, R187 ;  /* 0x000000bb9a9a7221 */ /* 0x000fe20000010000 */
[----:B------:R-:W-:Y:S01]  /*7320*/  FADD.FTZ R189, R189, R144 ;  /* 0x00000090bdbd7221 */ /* 0x000fe20000010000 */
[----:B--2---:R-:W-:Y:S01]  /*7330*/  F2FP.F16.F32.PACK_AB R6, R60, R61 ;  /* 0x0000003d3c06723e */ /* 0x004fe200000000ff */
[----:B------:R2:W-:Y:S01]  /*7340*/  MUFU.EX2 R56, R64 ;  /* 0x0000004000387308 */ /* 0x0005e20000000800 */
[----:B------:R-:W-:Y:S01]  /*7350*/  FADD.FTZ R183, R183, R154 ;  /* 0x0000009ab7b77221 */ /* 0x000fe20000010000 */
[----:B---3--:R-:W-:Y:S01]  /*7360*/  F2FP.F16.F32.PACK_AB R7, R63, R16 ;  /* 0x000000103f07723e */ /* 0x008fe200000000ff */
[----:B------:R-:W-:Y:S01]  /*7370*/  FADD.FTZ R146, R146, R189 ;  /* 0x000000bd92927221 */ /* 0x000fe20000010000 */
[-C--:B------:R-:W-:Y:S01]  /*7380*/  FFMA.FTZ R65, R54, R73.reuse, -R78 ;  /* 0x0000004936417223 */ /* 0x080fe2000001084e */
[----:B------:R-:W-:Y:S01]  /*7390*/  FADD.FTZ R158, R158, R183 ;  /* 0x000000b79e9e7221 */ /* 0x000fe20000010000 */
[----:B------:R-:W3:Y:S01]  /*73a0*/  MUFU.EX2 R59, R59 ;  /* 0x0000003b003b7308 */ /* 0x000ee20000000800 */
[----:B------:R-:W-:Y:S01]  /*73b0*/  FADD.FTZ R179, R179, R146 ;  /* 0x00000092b3b37221 */ /* 0x000fe20000010000 */
[----:B------:R-:W-:Y:S01]  /*73c0*/  LDSM.16.MT88.4 R132, [R74+0x8c00] ;  /* 0x008c00004a84783b */ /* 0x000fe20000004200 */
[----:B------:R-:W-:Y:S01]  /*73d0*/  FADD.FTZ R169, R169, R158 ;  /* 0x0000009ea9a97221 */ /* 0x000fe20000010000 */
[----:B-1----:R-:W-:Y:S01]  /*73e0*/  HMMA.16816.F32 R28, R4, R12, R28 ;  /* 0x0000000c041c723c */ /* 0x002fe2000000181c */
[----:B------:R-:W-:Y:S01]  /*73f0*/  MUFU.EX2 R53, R65 ;  /* 0x0000004100357308 */ /* 0x000fe20000000800 */
[----:B--2---:R-:W-:-:S03]  /*7400*/  FFMA.FTZ R64, R57, R73, -R78 ;  /* 0x0000004939407223 */ /* 0x004fc6000001084e */
[----:B------:R1:W-:Y:S03]  /*7410*/  MUFU.EX2 R57, R58 ;  /* 0x0000003a00397308 */ /* 0x0003e60000000800 */
[C---:B------:R-:W-:Y:S01]  /*7420*/  HMMA.16816.F32 R24, R4.reuse, R14, R24 ;  /* 0x0000000e0418723c */ /* 0x040fe20000001818 */
[----:B------:R-:W2:Y:S01]  /*7430*/  LDSM.16.MT88.4 R12, [R150+0x8800] ;  /* 0x00880000960c783b */ /* 0x000ea20000004200 */
[----:B------:R4:W5:Y:S06]  /*7440*/  MUFU.EX2 R54, R64 ;  /* 0x0000004000367308 */ /* 0x00096c0000000800 */
[----:B------:R-:W-:Y:S01]  /*7450*/  HMMA.16816.F32 R40, R4, R8, R40 ;  /* 0x000000080428723c */ /* 0x000fe20000001828 */
[----:B------:R-:W-:Y:S01]  /*7460*/  FADD.FTZ R8, R156, R179 ;  /* 0x000000b39c087221 */ /* 0x000fe20000010000 */
[----:B-1----:R-:W-:Y:S01]  /*7470*/  FFMA.FTZ R58, R52, R73, -R72 ;  /* 0x00000049343a7223 */ /* 0x002fe20000010848 */
[----:B---3--:R-:W-:Y:S01]  /*7480*/  F2FP.F16.F32.PACK_AB R9, R59, R56 ;  /* 0x000000383b09723e */ /* 0x008fe200000000ff */
[----:B------:R-:W1:Y:S01]  /*7490*/  MUFU.EX2 R52, R66 ;  /* 0x0000004200347308 */ /* 0x000e620000000800 */
[----:B------:R-:W-:Y:S01]  /*74a0*/  FADD.FTZ R8, R165, R8 ;  /* 0x00000008a5087221 */ /* 0x000fe20000010000 */
[----:B----4-:R-:W-:-:S02]  /*74b0*/  FADD.FTZ R64, R160, R169 ;  /* 0x000000a9a0407221 */ /* 0x010fc40000010000 */
[----:B------:R-:W-:Y:S01]  /*74c0*/  HMMA.16816.F32 R32, R4, R10, R32 ;  /* 0x0000000a0420723c */ /* 0x000fe20000001820 */
[----:B------:R-:W3:Y:S01]  /*74d0*/  LDSM.16.MT88.4 R4, [R74+0x8800] ;  /* 0x008800004a04783b */ /* 0x000ee20000004200 */
[----:B------:R-:W-:Y:S01]  /*74e0*/  FADD.FTZ R64, R163, R64 ;  /* 0x00000040a3407221 */ /* 0x000fe20000010000 */
[----:B------:R-:W-:Y:S01]  /*74f0*/  FADD.FTZ R143, R143, R8 ;  /* 0x000000088f8f7221 */ /* 0x000fe20000010000 */
[----:B------:R-:W4:Y:S01]  /*7500*/  MUFU.EX2 R58, R58 ;  /* 0x0000003a003a7308 */ /* 0x000f220000000800 */
[----:B-----5:R-:W-:Y:S01]  /*7510*/  F2FP.F16.F32.PACK_AB R8, R54, R57 ;  /* 0x000000393608723e */ /* 0x020fe200000000ff */
[----:B------:R-:W-:Y:S01]  /*7520*/  FADD.FTZ R137, R137, R64 ;  /* 0x0000004089897221 */ /* 0x000fe20000010000 */
[----:B------:R-:W-:Y:S02]  /*7530*/  FADD.FTZ R36, R36, R143 ;  /* 0x0000008f24247221 */ /* 0x000fe40000010000 */
[----:B------:R-:W5:Y:S01]  /*7540*/  LDSM.16.MT88.4 R140, [R150+0x8c00] ;  /* 0x008c0000968c783b */ /* 0x000f620000004200 */
[----:B------:R-:W-:Y:S01]  /*7550*/  FADD.FTZ R38, R38, R137 ;  /* 0x0000008926267221 */ /* 0x000fe20000010000 */
[----:B------:R-:W-:Y:S01]  /*7560*/  FADD.FTZ R37, R37, R36 ;  /* 0x0000002425257221 */ /* 0x000fe20000010000 */
[----:B-1----:R-:W-:Y:S01]  /*7570*/  F2FP.F16.F32.PACK_AB R10, R52, R53 ;  /* 0x00000035340a723e */ /* 0x002fe200000000ff */
[-C--:B------:R-:W-:Y:S01]  /*7580*/  FFMA.FTZ R36, R47, R73.reuse, -R72 ;  /* 0x000000492f247223 */ /* 0x080fe20000010848 */
[----:B------:R-:W-:Y:S01]  /*7590*/  FADD.FTZ R39, R39, R38 ;  /* 0x0000002627277221 */ /* 0x000fe20000010000 */
[----:B------:R-:W-:Y:S01]  /*75a0*/  FADD.FTZ R164, R164, R37 ;  /* 0x00000025a4a47221 */ /* 0x000fe20000010000 */
[-CC-:B------:R-:W-:Y:S01]  /*75b0*/  FFMA.FTZ R37, R50, R73.reuse, -R78.reuse ;  /* 0x0000004932257223 */ /* 0x180fe2000001084e */
[----:B------:R-:W-:Y:S01]  /*75c0*/  FFMA.FTZ R38, R49, R73, -R78 ;  /* 0x0000004931267223 */ /* 0x000fe2000001084e */
[----:B------:R-:W-:Y:S01]  /*75d0*/  FADD.FTZ R162, R162, R39 ;  /* 0x00000027a2a27221 */ /* 0x000fe20000010000 */
[----:B------:R-:W-:Y:S01]  /*75e0*/  FADD.FTZ R39, R119, R164 ;  /* 0x000000a477277221 */ /* 0x000fe20000010000 */
[----:B----4-:R-:W-:Y:S01]  /*75f0*/  F2FP.F16.F32.PACK_AB R11, R58, R55 ;  /* 0x000000373a0b723e */ /* 0x010fe200000000ff */
[----:B------:R-:W-:Y:S01]  /*7600*/  MUFU.EX2 R36, R36 ;  /* 0x0000002400247308 */ /* 0x000fe20000000800 */
[----:B------:R-:W-:Y:S01]  /*7610*/  FADD.FTZ R105, R105, R162 ;  /* 0x000000a269697221 */ /* 0x000fe20000010000 */
[----:B------:R-:W-:-:S02]  /*7620*/  FADD.FTZ R39, R106, R39 ;  /* 0x000000276a277221 */ /* 0x000fc40000010000 */
[----:B------:R-:W-:Y:S01]  /*7630*/  MUFU.EX2 R37, R37 ;  /* 0x0000002500257308 */ /* 0x000fe20000000800 */
[----:B------:R-:W-:Y:S01]  /*7640*/  FADD.FTZ R100, R100, R105 ;  /* 0x0000006964647221 */ /* 0x000fe20000010000 */
[----:B------:R-:W-:Y:S01]  /*7650*/  FADD.FTZ R108, R108, R39 ;  /* 0x000000276c6c7221 */ /* 0x000fe20000010000 */
[C---:B--2---:R-:W-:Y:S01]  /*7660*/  HMMA.16816.F32 R28, R8.reuse, R12, R28 ;  /* 0x0000000c081c723c */ /* 0x044fe2000000181c */
[-C--:B------:R-:W-:Y:S01]  /*7670*/  FFMA.FTZ R13, R48, R73.reuse, -R72 ;  /* 0x00000049300d7223 */ /* 0x080fe20000010848 */
[----:B------:R-:W-:Y:S01]  /*7680*/  FADD.FTZ R97, R97, R100 ;  /* 0x0000006461617221 */ /* 0x000fe20000010000 */
[----:B------:R-:W-:Y:S01]  /*7690*/  FADD.FTZ R99, R99, R108 ;  /* 0x0000006c63637221 */ /* 0x000fe20000010000 */
[-CC-:B------:R-:W-:Y:S01]  /*76a0*/  FFMA.FTZ R12, R51, R73.reuse, -R72.reuse ;  /* 0x00000049330c7223 */ /* 0x180fe20000010848 */
[----:B------:R-:W-:Y:S01]  /*76b0*/  FFMA.FTZ R39, R45, R73, -R72 ;  /* 0x000000492d277223 */ /* 0x000fe20000010848 */
[----:B------:R-:W-:Y:S01]  /*76c0*/  FADD.FTZ R90, R90, R97 ;  /* 0x000000615a5a7221 */ /* 0x000fe20000010000 */
[----:B------:R-:W-:Y:S01]  /*76d0*/  FADD.FTZ R48, R84, R99 ;  /* 0x0000006354307221 */ /* 0x000fe20000010000 */
[----:B------:R-:W-:Y:S01]  /*76e0*/  HMMA.16816.F32 R24, R8, R14, R24 ;  /* 0x0000000e0818723c */ /* 0x000fe20000001818 */
[----:B------:R-:W1:Y:S01]  /*76f0*/  MUFU.EX2 R38, R38 ;  /* 0x0000002600267308 */ /* 0x000e620000000800 */
[----:B------:R-:W-:Y:S01]  /*7700*/  FADD.FTZ R71, R71, R90 ;  /* 0x0000005a47477221 */ /* 0x000fe20000010000 */
[----:B------:R-:W-:-:S02]  /*7710*/  FADD.FTZ R48, R87, R48 ;  /* 0x0000003057307221 */ /* 0x000fc40000010000 */
[----:B------:R-:W-:Y:S01]  /*7720*/  MUFU.EX2 R12, R12 ;  /* 0x0000000c000c7308 */ /* 0x000fe20000000800 */
[----:B------:R-:W-:Y:S02]  /*7730*/  FADD.FTZ R70, R70, R71 ;  /* 0x0000004746467221 */ /* 0x000fe40000010000 */
[C---:B---3--:R-:W-:Y:S01]  /*7740*/  HMMA.16816.F32 R40, R8.reuse, R4, R40 ;  /* 0x000000040828723c */ /* 0x048fe20000001828 */
[----:B------:R-:W-:Y:S01]  /*7750*/  FADD.FTZ R5, R85, R48 ;  /* 0x0000003055057221 */ /* 0x000fe20000010000 */
[----:B------:R-:W-:Y:S01]  /*7760*/  FADD.FTZ R69, R69, R70 ;  /* 0x0000004645457221 */ /* 0x000fe20000010000 */
[----:B------:R-:W2:Y:S02]  /*7770*/  MUFU.EX2 R13, R13 ;  /* 0x0000000d000d7308 */ /* 0x000ea40000000800 */
[----:B------:R-:W-:Y:S01]  /*7780*/  FADD.FTZ R5, R76, R5 ;  /* 0x000000054c057221 */ /* 0x000fe20000010000 */
[----:B------:R-:W-:Y:S01]  /*7790*/  FADD.FTZ R68, R68, R69 ;  /* 0x0000004544447221 */ /* 0x000fe20000010000 */
[----:B------:R-:W-:Y:S01]  /*77a0*/  MUFU.EX2 R14, R46 ;  /* 0x0000002e000e7308 */ /* 0x000fe20000000800 */
[----:B------:R-:W-:Y:S01]  /*77b0*/  HMMA.16816.F32 R32, R8, R6, R32 ;  /* 0x000000060820723c */ /* 0x000fe20000001820 */
[----:B------:R-:W-:Y:S01]  /*77c0*/  FADD.FTZ R18, R18, R5 ;  /* 0x0000000512127221 */ /* 0x000fe20000010000 */
[----:B------:R-:W-:Y:S01]  /*77d0*/  FADD.FTZ R19, R19, R68 ;  /* 0x0000004413137221 */ /* 0x000fe20000010000 */
[----:B------:R-:W3:Y:S01]  /*77e0*/  MUFU.EX2 R15, R44 ;  /* 0x0000002c000f7308 */ /* 0x000ee20000000800 */
[----:B-1----:R-:W-:Y:S01]  /*77f0*/  F2FP.F16.F32.PACK_AB R4, R38, R37 ;  /* 0x000000252604723e */ /* 0x002fe200000000ff */
[----:B------:R-:W-:Y:S01]  /*7800*/  FADD.FTZ R17, R17, R18 ;  /* 0x0000001211117221 */ /* 0x000fe20000010000 */
[----:B------:R-:W-:Y:S01]  /*7810*/  FADD.FTZ R62, R62, R19 ;  /* 0x000000133e3e7221 */ /* 0x000fe20000010000 */
[----:B------:R-:W1:Y:S02]  /*7820*/  MUFU.EX2 R39, R39 ;  /* 0x0000002700277308 */ /* 0x000e640000000800 */
[----:B------:R-:W-:Y:S01]  /*7830*/  FADD.FTZ R16, R16, R17 ;  /* 0x0000001110107221 */ /* 0x000fe20000010000 */
[----:B------:R-:W-:Y:S01]  /*7840*/  FADD.FTZ R61, R61, R62 ;  /* 0x0000003e3d3d7221 */ /* 0x000fe20000010000 */
[----:B--2---:R-:W-:-:S02]  /*7850*/  F2FP.F16.F32.PACK_AB R5, R13, R12 ;  /* 0x0000000c0d05723e */ /* 0x004fc400000000ff */
[----:B------:R-:W-:Y:S01]  /*7860*/  FADD.FTZ R63, R63, R16 ;  /* 0x000000103f3f7221 */ /* 0x000fe20000010000 */
[----:B------:R-:W-:-:S03]  /*7870*/  FADD.FTZ R60, R60, R61 ;  /* 0x0000003d3c3c7221 */ /* 0x000fc60000010000 */
[----:B------:R-:W-:Y:S01]  /*7880*/  FADD.FTZ R8, R56, R63 ;  /* 0x0000003f38087221 */ /* 0x000fe20000010000 */
[----:B------:R-:W-:Y:S01]  /*7890*/  FADD.FTZ R57, R57, R60 ;  /* 0x0000003c39397221 */ /* 0x000fe20000010000 */
[----:B---3--:R-:W-:Y:S02]  /*78a0*/  F2FP.F16.F32.PACK_AB R6, R15, R14 ;  /* 0x0000000e0f06723e */ /* 0x008fe400000000ff */
[----:B------:R-:W-:Y:S01]  /*78b0*/  FADD.FTZ R8, R59, R8 ;  /* 0x000000083b087221 */ /* 0x000fe20000010000 */
[----:B------:R-:W-:Y:S01]  /*78c0*/  FADD.FTZ R54, R54, R57 ;  /* 0x0000003936367221 */ /* 0x000fe20000010000 */
[----:B-1----:R-:W-:Y:S02]  /*78d0*/  F2FP.F16.F32.PACK_AB R7, R39, R36 ;  /* 0x000000242707723e */ /* 0x002fe400000000ff */
[----:B------:R-:W-:Y:S01]  /*78e0*/  FADD.FTZ R9, R55, R8 ;  /* 0x0000000837097221 */ /* 0x000fe20000010000 */
[----:B------:R-:W-:-:S03]  /*78f0*/  FADD.FTZ R53, R53, R54 ;  /* 0x0000003635357221 */ /* 0x000fc60000010000 */
[----:B------:R-:W-:Y:S01]  /*7900*/  FADD.FTZ R9, R58, R9 ;  /* 0x000000093a097221 */ /* 0x000fe20000010000 */
[----:B------:R-:W-:Y:S01]  /*7910*/  FADD.FTZ R52, R52, R53 ;  /* 0x0000003534347221 */ /* 0x000fe20000010000 */
[----:B-----5:R-:W-:Y:S02]  /*7920*/  HMMA.16816.F32 R144, R4, R140, R28 ;  /* 0x0000008c0490723c */ /* 0x020fe4000000181c */
[----:B------:R-:W-:Y:S01]  /*7930*/  FADD.FTZ R12, R12, R9 ;  /* 0x000000090c0c7221 */ /* 0x000fe20000010000 */
[----:B------:R-:W-:-:S03]  /*7940*/  FADD.FTZ R37, R37, R52 ;  /* 0x0000003425257221 */ /* 0x000fc60000010000 */
[----:B------:R-:W-:Y:S01]  /*7950*/  FADD.FTZ R13, R13, R12 ;  /* 0x0000000c0d0d7221 */ /* 0x000fe20000010000 */
[----:B------:R-:W-:Y:S01]  /*7960*/  FADD.FTZ R37, R38, R37 ;  /* 0x0000002526257221 */ /* 0x000fe20000010000 */
[----:B------:R-:W-:Y:S02]  /*7970*/  HMMA.16816.F32 R136, R4, R132, R40 ;  /* 0x000000840488723c */ /* 0x000fe40000001828 */
[----:B------:R-:W-:Y:S01]  /*7980*/  FADD.FTZ R36, R36, R13 ;  /* 0x0000000d24247221 */ /* 0x000fe20000010000 */
[----:B------:R-:W-:-:S05]  /*7990*/  FADD.FTZ R14, R14, R37 ;  /* 0x000000250e0e7221 */ /* 0x000fca0000010000 */
[C---:B------:R-:W-:Y:S08]  /*79a0*/  HMMA.16816.F32 R140, R4.reuse, R142, R24 ;  /* 0x0000008e048c723c */ /* 0x040ff00000001818 */
[----:B------:R-:W-:Y:S01]  /*79b0*/  HMMA.16816.F32 R132, R4, R134, R32 ;  /* 0x000000860484723c */ /* 0x000fe20000001820 */
[----:B------:R-:W-:Y:S01]  /*79c0*/  FADD.FTZ R4, R15, R14 ;  /* 0x0000000e0f047221 */ /* 0x000fe20000010000 */
[----:B------:R-:W-:-:S04]  /*79d0*/  FADD.FTZ R5, R39, R36 ;  /* 0x0000002427057221 */ /* 0x000fc80000010000 */
[----:B------:R1:W-:Y:S04]  /*79e0*/  STL [R1+0x14], R4 ;  /* 0x0000140401007387 */ /* 0x0003e80000100800 */
[----:B------:R1:W-:Y:S01]  /*79f0*/  STL [R1+0x10], R5 ;  /* 0x0000100501007387 */ /* 0x0003e20000100800 */
[----:B------:R-:W-:Y:S09]  /*7a00*/  @!P0 BRA `(.L_x_560) ;  /* 0x0000004c00cc8947 */ /* 0x000ff20003800000 */
[----:B-1----:R-:W-:Y:S01]  /*7a10*/  IADD3 R4, PT, PT, R21, -0x2, RZ ;  /* 0xfffffffe15047810 */ /* 0x002fe20007ffe0ff */
[----:B------:R-:W-:Y:S01]  /*7a20*/  IMAD.MOV.U32 R151, RZ, RZ, R0 ;  /* 0x000000ffff977224 */ /* 0x000fe200078e0000 */
[----:B------:R-:W-:Y:S01]  /*7a30*/  ISETP.NE.U32.AND P1, PT, R248, RZ, PT ;  /* 0x000000fff800720c */ /* 0x000fe20003f25070 */
[C---:B------:R-:W-:Y:S01]  /*7a40*/  IMAD.SHL.U32 R251, R22.reuse, 0x40, RZ ;  /* 0x0000004016fb7824 */ /* 0x040fe200078e00ff */
[----:B------:R-:W-:Y:S01]  /*7a50*/  SHF.L.U64.HI R250, R22, 0x6, R23 ;  /* 0x0000000616fa7819 */ /* 0x000fe20000010217 */
[----:B------:R1:W-:Y:S01]  /*7a60*/  STL [R1], R4 ;  /* 0x0000000401007387 */ /* 0x0003e20000100800 */
[----:B------:R-:W-:Y:S01]  /*7a70*/  ISETP.NE.AND.EX P1, PT, R249, RZ, PT, P1 ;  /* 0x000000fff900720c */ /* 0x000fe20003f25310 */
[----:B------:R-:W-:Y:S01]  /*7a80*/  IMAD.MOV.U32 R149, RZ, RZ, R20 ;  /* 0x000000ffff957224 */ /* 0x000fe200078e0014 */
[----:B------:R-:W-:Y:S01]  /*7a90*/  IADD3 R252, PT, PT, -R21, 0x1, RZ ;  /* 0x0000000115fc7810 */ /* 0x000fe20007ffe1ff */
[C---:B------:R-:W-:Y:S01]  /*7aa0*/  VIADD R0, R150.reuse, 0x5000 ;  /* 0x0000500096007836 */ /* 0x040fe20000000000 */
[----:B------:R-:W-:-:S09]  /*7ab0*/  IADD3 R247, PT, PT, R150, 0x5020, RZ ;  /* 0x0000502096f77810 */ /* 0x000fd20007ffe0ff */
.L_x_567:
[----:B------:R-:W-:Y:S01]  /*7ac0*/  MOV R0, R237 ;  /* 0x000000ed00007202 */ /* 0x000fe20000000f00 */
[----:B------:R-:W-:Y:S04]  /*7ad0*/  DEPBAR.LE SB0, 0x0 ;  /* 0x000080000000791a */ /* 0x000fe80000000000 */
[----:B------:R-:W-:Y:S05]  /*7ae0*/  WARPSYNC.ALL ;  /* 0x0000000000007948 */ /* 0x000fea0003800000 */
[----:B------:R-:W-:Y:S01]  /*7af0*/  BAR.SYNC.DEFER_BLOCKING 0x0 ;  /* 0x0000000000007b1d */ /* 0x000fe20000010000 */
[----:B--2---:R-:W-:Y:S02]  /*7b00*/  @!P1 IMAD.MOV.U32 R5, RZ, RZ, RZ ;  /* 0x000000ffff059224 */ /* 0x004fe400078e00ff */
[----:B-1----:R-:W-:Y:S03]  /*7b10*/  IMAD.MOV.U32 R4, RZ, RZ, R236 ;  /* 0x000000ffff047224 */ /* 0x002fe600078e00ec */
        /* <DEDUP_REMOVED lines=11> */
[----:B------:R-:W3:Y:S01]  /*7bd0*/  LDL.64 R16, [R1+0x8] ;  /* 0x0000080001107983 */ /* 0x000ee20000100a00 */
        /* <DEDUP_REMOVED lines=38> */
[CC--:B---3--:R-:W-:Y:S02]  /*7e40*/  LEA R20, P2, R10.reuse, R16.reuse, 0x2 ;  /* 0x000000100a147211 */ /* 0x0c8fe400078410ff */
[C---:B------:R-:W-:Y:S02]  /*7e50*/  LEA R18, P0, R11.reuse, R16, 0x2 ;  /* 0x000000100b127211 */ /* 0x040fe400078010ff */
[-C--:B------:R-:W-:Y:S02]  /*7e60*/  LEA.HI.X.SX32 R21, R10, R17.reuse, 0x2, P2 ;  /* 0x000000110a157211 */ /* 0x080fe400010f16ff */
[C---:B------:R-:W-:Y:S01]  /*7e70*/  LEA.HI.X.SX32 R19, R11.reuse, R17, 0x2, P0 ;  /* 0x000000110b137211 */ /* 0x040fe200000f16ff */
[----:B------:R-:W-:Y:S01]  /*7e80*/  IMAD.IADD R11, R11, 0x1, -R10 ;  /* 0x000000010b0b7824 */ /* 0x000fe200078e0a0a */
[----:B------:R-:W3:Y:S03]  /*7e90*/  LD.E.64 R16, desc[UR4][R2.64+0x28] ;  /* 0x0000280402107980 */ /* 0x000ee6000c101b00 */
[----:B------:R-:W-:Y:S03]  /*7ea0*/  IMAD R12, R12, R11, -0x100 ;  /* 0xffffff000c0c7424 */ /* 0x000fe600078e020b */
[----:B------:R-:W4:Y:S02]  /*7eb0*/  LD.E R6, desc[UR4][R20.64] ;  /* 0x0000000414067980 */ /* 0x000f24000c101900 */
[----:B------:R-:W-:Y:S02]  /*7ec0*/  SHF.R.S32.HI R8, RZ, 0x1f, R12 ;  /* 0x0000001fff087819 */ /* 0x000fe4000001140c */
        /* <DEDUP_REMOVED lines=13> */
.L_x_562:
[----:B------:R-:W-:Y:S05]  /*7fa0*/  BSYNC.RECONVERGENT B0 ;  /* 0x0000000000007941 */ /* 0x000fea0003800200 */
.L_x_561:
[----:B------:R-:W-:Y:S01]  /*7fb0*/  @!PT LDS RZ, [RZ] ;  /* 0x00000000fffff984 */ /* 0x000fe20000000800 */
[----:B------:R-:W-:Y:S01]  /*7fc0*/  @!PT LDS RZ, [RZ] ;  /* 0x00000000fffff984 */ /* 0x000fe20000000800 */
[----:B------:R-:W-:Y:S01]  /*7fd0*/  @!PT LDS RZ, [RZ] ;  /* 0x00000000fffff984 */ /* 0x000fe20000000800 */
[----:B------:R-:W-:Y:S01]  /*7fe0*/  LDGSTS.E.BYPASS.LTC128B.128 [R241+0x5000], desc[UR4][R236.64] ;  /* 0x05000000ecf17fae */ /* 0x000fe2000b981a04 */
[----:B------:R-:W-:Y:S01]  /*7ff0*/  IADD3 R28, P0, PT, R251, R236, RZ ;  /* 0x000000ecfb1c7210 */ /* 0x000fe20007f1e0ff */
[----:B------:R-:W-:Y:S01]  /*8000*/  BSSY.RECONVERGENT B1, `(.L_x_563) ;  /* 0x00001f7000017945 */ /* 0x000fe20003800200 */
[----:B------:R-:W-:Y:S02]  /*8010*/  MOV R212, 0x20 ;  /* 0x0000002000d47802 */ /* 0x000fe40000000f00 */
[----:B------:R-:W-:Y:S02]  /*8020*/  IADD3.X R29, PT, PT, R250, R237, RZ, P0, !PT ;  /* 0x000000edfa1d7210 */ /* 0x000fe400007fe4ff */
[-C--:B------:R-:W-:Y:S01]  /*8030*/  IADD3 R26, P0, PT, R28, R251.reuse, RZ ;  /* 0x000000fb1c1a7210 */ /* 0x080fe20007f1e0ff */
[----:B------:R-:W1:Y:S01]  /*8040*/  S2R R148, SR_TID.X ;  /* 0x0000000000947919 */ /* 0x000e620000002100 */
[----:B------:R-:W-:Y:S02]  /*8050*/  IADD3 R252, PT, PT, R252, 0x1, RZ ;  /* 0x00000001fcfc7810 */ /* 0x000fe40007ffe0ff */
[-C--:B------:R-:W-:Y:S01]  /*8060*/  IADD3.X R27, PT, PT, R29, R250.reuse, RZ, P0, !PT ;  /* 0x000000fa1d1b7210 */ /* 0x080fe200007fe4ff */
[----:B------:R-:W-:Y:S01]  /*8070*/  LDGSTS.E.BYPASS.LTC128B.128 [R241+0x5800], desc[UR4][R28.64] ;  /* 0x058000001cf17fae */ /* 0x000fe2000b981a04 */
[-C--:B------:R-:W-:Y:S02]  /*8080*/  IADD3 R24, P0, PT, R26, R251.reuse, RZ ;  /* 0x000000fb1a187210 */ /* 0x080fe40007f1e0ff */
[----:B------:R-:W-:Y:S02]  /*8090*/  ISETP.NE.AND P2, PT, R252, RZ, PT ;  /* 0x000000fffc00720c */ /* 0x000fe40003f45270 */
[-C--:B------:R-:W-:Y:S02]  /*80a0*/  IADD3.X R25, PT, PT, R27, R250.reuse, RZ, P0, !PT ;  /* 0x000000fa1b197210 */ /* 0x080fe400007fe4ff */
[-C--:B------:R-:W-:Y:S01]  /*80b0*/  IADD3 R22, P0, PT, R24, R251.reuse, RZ ;  /* 0x000000fb18167210 */ /* 0x080fe20007f1e0ff */
[----:B------:R-:W-:Y:S03]  /*80c0*/  LDGSTS.E.BYPASS.LTC128B.128 [R241+0x6000], desc[UR4][R26.64] ;  /* 0x060000001af17fae */ /* 0x000fe6000b981a04 */
[-C--:B------:R-:W-:Y:S02]  /*80d0*/  IADD3.X R23, PT, PT, R25, R250.reuse, RZ, P0, !PT ;  /* 0x000000fa19177210 */ /* 0x080fe400007fe4ff */
[-C--:B------:R-:W-:Y:S03]  /*80e0*/  IADD3 R20, P0, PT, R22, R251.reuse, RZ ;  /* 0x000000fb16147210 */ /* 0x080fe60007f1e0ff */
[----:B------:R-:W-:Y:S01]  /*80f0*/  LDGSTS.E.BYPASS.LTC128B.128 [R241+0x6800], desc[UR4][R24.64] ;  /* 0x0680000018f17fae */ /* 0x000fe2000b981a04 */
[-C--:B------:R-:W-:Y:S02]  /*8100*/  IADD3.X R21, PT, PT, R23, R250.reuse, RZ, P0, !PT ;  /* 0x000000fa17157210 */ /* 0x080fe400007fe4ff */
[-C--:B------:R-:W-:Y:S04]  /*8110*/  IADD3 R30, P0, PT, R20, R251.reuse, RZ ;  /* 0x000000fb141e7210 */ /* 0x080fe80007f1e0ff */
[-C--:B------:R-:W-:Y:S01]  /*8120*/  IADD3.X R31, PT, PT, R21, R250.reuse, RZ, P0, !PT ;  /* 0x000000fa151f7210 */ /* 0x080fe200007fe4ff */
[----:B------:R-:W-:Y:S01]  /*8130*/  LDGSTS.E.BYPASS.LTC128B.128 [R241+0x7000], desc[UR4][R22.64] ;  /* 0x0700000016f17fae */ /* 0x000fe2000b981a04 */
[----:B------:R-:W-:Y:S04]  /*8140*/  IADD3 R32, P0, PT, R30, R251, RZ ;  /* 0x000000fb1e207210 */ /* 0x000fe80007f1e0ff */
[----:B------:R-:W-:Y:S02]  /*8150*/  IADD3.X R33, PT, PT, R31, R250, RZ, P0, !PT ;  /* 0x000000fa1f217210 */ /* 0x000fe400007fe4ff */
[----:B-1----:R-:W-:Y:S01]  /*8160*/  LOP3.LUT P0, RZ, R148, 0x4, RZ, 0xc0, !PT ;  /* 0x0000000494ff7812 */ /* 0x002fe2000780c0ff */
[----:B------:R1:W-:Y:S03]  /*8170*/  LDGSTS.E.BYPASS.LTC128B.128 [R241+0x7800], desc[UR4][R20.64] ;  /* 0x0780000014f17fae */ /* 0x0003e6000b981a04 */
[----:B------:R-:W-:Y:S04]  /*8180*/  SEL R212, R212, 0xffffffe0, !P0 ;  /* 0xffffffe0d4d47807 */ /* 0x000fe80004000000 */
[-C--:B------:R-:W-:Y:S01]  /*8190*/  IADD3 R220, PT, PT, R229, R212.reuse, RZ ;  /* 0x000000d4e5dc7210 */ /* 0x080fe20007ffe0ff */
[----:B------:R2:W-:Y:S01]  /*81a0*/  LDGSTS.E.BYPASS.LTC128B.128 [R241+0x8000], desc[UR4][R30.64] ;  /* 0x080000001ef17fae */ /* 0x0005e2000b981a04 */
[----:B------:R-:W-:Y:S07]  /*81b0*/  IADD3 R0, PT, PT, R228, R212, RZ ;  /* 0x000000d4e4007210 */ /* 0x000fee0007ffe0ff */
[----:B------:R3:W-:Y:S08]  /*81c0*/  LDGSTS.E.BYPASS.LTC128B.128 [R241+0x8800], desc[UR4][R32.64] ;  /* 0x0880000020f17fae */ /* 0x0007f0000b981a04 */
[----:B------:R-:W-:Y:S08]  /*81d0*/  LDSM.16.M88.4 R152, [R229] ;  /* 0x00000000e598783b */ /* 0x000ff00000000200 */
[----:B------:R-:W0:Y:S08]  /*81e0*/  LDGDEPBAR ;  /* 0x00000000000079af */ /* 0x000e300000000000 */
[----:B------:R-:W4:Y:S08]  /*81f0*/  LDSM.16.M88.4 R156, [R228+0x1000] ;  /* 0x00100000e49c783b */ /* 0x000f300000000200 */
[----:B------:R-:W5:Y:S04]  /*8200*/  LD.E R235, desc[UR4][R2.64+0x18c] ;  /* 0x00018c0402eb7980 */ /* 0x000f68000c101900 */
[----:B------:R-:W1:Y:S08]  /*8210*/  LDSM.16.M88.4 R160, [R228+0x1400] ;  /* 0x00140000e4a0783b */ /* 0x000e700000000200 */
[----:B------:R-:W2:Y:S08]  /*8220*/  LDSM.16.M88.4 R164, [R228+0x1800] ;  /* 0x00180000e4a4783b */ /* 0x000eb00000000200 */
[----:B------:R-:W3:Y:S08]  /*8230*/  LDSM.16.M88.4 R168, [R228+0x1c00] ;  /* 0x001c0000e4a8783b */ /* 0x000ef00000000200 */
[----:B------:R-:W3:Y:S01]  /*8240*/  LDSM.16.M88.4 R172, [R228+0x2000] ;  /* 0x00200000e4ac783b */ /* 0x000ee20000000200 */
[C---:B----4-:R-:W-:Y:S07]  /*8250*/  HMMA.16816.F32 R4, R152.reuse, R156, RZ ;  /* 0x0000009c9804723c */ /* 0x050fee00000018ff */
[----:B------:R-:W4:Y:S01]  /*8260*/  LDSM.16.M88.4 R176, [R228+0x2400] ;  /* 0x00240000e4b0783b */ /* 0x000f220000000200 */
[C---:B------:R-:W-:Y:S07]  /*8270*/  HMMA.16816.F32 R8, R152.reuse, R158, RZ ;  /* 0x0000009e9808723c */ /* 0x040fee00000018ff */
[----:B------:R-:W4:Y:S01]  /*8280*/  LDSM.16.M88.4 R180, [R228+0x2800] ;  /* 0x00280000e4b4783b */ /* 0x000f220000000200 */
[C---:B-1----:R-:W-:Y:S07]  /*8290*/  HMMA.16816.F32 R12, R152.reuse, R160, RZ ;  /* 0x000000a0980c723c */ /* 0x042fee00000018ff */
[----:B------:R-:W1:Y:S01]  /*82a0*/  LDSM.16.M88.4 R184, [R228+0x2c00] ;  /* 0x002c0000e4b8783b */ /* 0x000e620000000200 */
[C---:B------:R-:W-:Y:S07]  /*82b0*/  HMMA.16816.F32 R16, R152.reuse, R162, RZ ;  /* 0x000000a29810723c */ /* 0x040fee00000018ff */
[----:B------:R-:W1:Y:S01]  /*82c0*/  LDSM.16.M88.4 R188, [R228+0x3000] ;  /* 0x00300000e4bc783b */ /* 0x000e620000000200 */
[C---:B--2---:R-:W-:Y:S07]  /*82d0*/  HMMA.16816.F32 R20, R152.reuse, R164, RZ ;  /* 0x000000a49814723c */ /* 0x044fee00000018ff */
[----:B------:R-:W2:Y:S01]  /*82e0*/  LDSM.16.M88.4 R192, [R228+0x3400] ;  /* 0x00340000e4c0783b */ /* 0x000ea20000000200 */
[C---:B------:R-:W-:Y:S07]  /*82f0*/  HMMA.16816.F32 R24, R152.reuse, R166, RZ ;  /* 0x000000a69818723c */ /* 0x040fee00000018ff */
[----:B------:R-:W2:Y:S01]  /*8300*/  LDSM.16.M88.4 R196, [R228+0x3800] ;  /* 0x00380000e4c4783b */ /* 0x000ea20000000200 */
[C---:B---3--:R-:W-:Y:S07]  /*8310*/  HMMA.16816.F32 R28, R152.reuse, R168, RZ ;  /* 0x000000a8981c723c */ /* 0x048fee00000018ff */
[----:B------:R-:W3:Y:S01]  /*8320*/  LDSM.16.M88.4 R200, [R228+0x3c00] ;  /* 0x003c0000e4c8783b */ /* 0x000ee20000000200 */
[C---:B------:R-:W-:Y:S07]  /*8330*/  HMMA.16816.F32 R32, R152.reuse, R170, RZ ;  /* 0x000000aa9820723c */ /* 0x040fee00000018ff */
[----:B------:R-:W3:Y:S01]  /*8340*/  LDSM.16.M88.4 R204, [R228+0x4000] ;  /* 0x00400000e4cc783b */ /* 0x000ee20000000200 */
[C---:B------:R-:W-:Y:S07]  /*8350*/  HMMA.16816.F32 R36, R152.reuse, R172, RZ ;  /* 0x000000ac9824723c */ /* 0x040fee00000018ff */
[----:B------:R-:W3:Y:S01]  /*8360*/  LDSM.16.M88.4 R208, [R228+0x4400] ;  /* 0x00440000e4d0783b */ /* 0x000ee20000000200 */
[C---:B------:R-:W-:Y:S07]  /*8370*/  HMMA.16816.F32 R40, R152.reuse, R174, RZ ;  /* 0x000000ae9828723c */ /* 0x040fee00000018ff */
[----:B------:R-:W3:Y:S01]  /*8380*/  LDSM.16.M88.4 R212, [R228+0x4800] ;  /* 0x00480000e4d4783b */ /* 0x000ee20000000200 */
[C---:B----4-:R-:W-:Y:S07]  /*8390*/  HMMA.16816.F32 R44, R152.reuse, R176, RZ ;  /* 0x000000b0982c723c */ /* 0x050fee00000018ff */
[----:B------:R-:W4:Y:S01]  /*83a0*/  LDSM.16.M88.4 R216, [R228+0x4c00] ;  /* 0x004c0000e4d8783b */ /* 0x000f220000000200 */
[C---:B------:R-:W-:Y:S07]  /*83b0*/  HMMA.16816.F32 R48, R152.reuse, R178, RZ ;  /* 0x000000b29830723c */ /* 0x040fee00000018ff */
[----:B------:R-:W-:Y:S01]  /*83c0*/  LDSM.16.M88.4 R220, [R220] ;  /* 0x00000000dcdc783b */ /* 0x000fe20000000200 */
[C---:B------:R-:W-:Y:S07]  /*83d0*/  HMMA.16816.F32 R52, R152.reuse, R180, RZ ;  /* 0x000000b49834723c */ /* 0x040fee00000018ff */
[----:B------:R-:W4:Y:S01]  /*83e0*/  LDSM.16.M88.4 R224, [R0+0x1000] ;  /* 0x0010000000e0783b */ /* 0x000f220000000200 */
[C---:B------:R-:W-:Y:S08]  /*83f0*/  HMMA.16816.F32 R56, R152.reuse, R182, RZ ;  /* 0x000000b69838723c */ /* 0x040ff000000018ff */
[C---:B-1----:R-:W-:Y:S08]  /*8400*/  HMMA.16816.F32 R60, R152.reuse, R184, RZ ;  /* 0x000000b8983c723c */ /* 0x042ff000000018ff */
[C---:B------:R-:W-:Y:S08]  /*8410*/  HMMA.16816.F32 R64, R152.reuse, R186, RZ ;  /* 0x000000ba9840723c */ /* 0x040ff000000018ff */
[C---:B------:R-:W-:Y:S08]  /*8420*/  HMMA.16816.F32 R68, R152.reuse, R188, RZ ;  /* 0x000000bc9844723c */ /* 0x040ff000000018ff */
[C---:B------:R-:W-:Y:S08]  /*8430*/  HMMA.16816.F32 R72, R152.reuse, R190, RZ ;  /* 0x000000be9848723c */ /* 0x040ff000000018ff */
[C---:B--2---:R-:W-:Y:S08]  /*8440*/  HMMA.16816.F32 R76, R152.reuse, R192, RZ ;  /* 0x000000c0984c723c */ /* 0x044ff000000018ff */
[C---:B------:R-:W-:Y:S08]  /*8450*/  HMMA.16816.F32 R80, R152.reuse, R194, RZ ;  /* 0x000000c29850723c */ /* 0x040ff000000018ff */
[C---:B------:R-:W-:Y:S08]  /*8460*/  HMMA.16816.F32 R84, R152.reuse, R196, RZ ;  /* 0x000000c49854723c */ /* 0x040ff000000018ff */
[C---:B------:R-:W-:Y:S08]  /*8470*/  HMMA.16816.F32 R88, R152.reuse, R198, RZ ;  /* 0x000000c69858723c */ /* 0x040ff000000018ff */
        /* <DEDUP_REMOVED lines=8> */
[C---:B----4-:R-:W-:Y:S08]  /*8500*/  HMMA.16816.F32 R124, R152.reuse, R216, RZ ;  /* 0x000000d8987c723c */ /* 0x050ff000000018ff */
[----:B------:R-:W-:Y:S01]  /*8510*/  HMMA.16816.F32 R128, R152, R218, RZ ;  /* 0x000000da9880723c */ /* 0x000fe200000018ff */
[----:B------:R-:W1:Y:S07]  /*8520*/  LDSM.16.M88.4 R152, [R0+0x1400] ;  /* 0x001400000098783b */ /* 0x000e6e0000000200 */
[C---:B------:R-:W-:Y:S08]  /*8530*/  HMMA.16816.F32 R4, R220.reuse, R224, R4 ;  /* 0x000000e0dc04723c */ /* 0x040ff00000001804 */
[C---:B------:R-:W-:Y:S11]  /*8540*/  HMMA.16816.F32 R8, R220.reuse, R226, R8 ;  /* 0x000000e2dc08723c */ /* 0x040ff60000001808 */
[-C--:B-----5:R-:W-:Y:S01]  /*8550*/  FMUL.FTZ R165, R4, R235.reuse ;  /* 0x000000eb04a57220 */ /* 0x0a0fe20000410000 */
[-C--:B------:R-:W-:Y:S01]  /*8560*/  FMUL.FTZ R169, R5, R235.reuse ;  /* 0x000000eb05a97220 */ /* 0x080fe20000410000 */
[-C--:B------:R-:W-:Y:S01]  /*8570*/  FMUL.FTZ R167, R6, R235.reuse ;  /* 0x000000eb06a77220 */ /* 0x080fe20000410000 */
[-C--:B------:R-:W-:Y:S01]  /*8580*/  FMUL.FTZ R166, R7, R235.reuse ;  /* 0x000000eb07a67220 */ /* 0x080fe20000410000 */
[----:B------:R-:W2:Y:S04]  /*8590*/  MUFU.TANH R156, R165 ;  /* 0x000000a5009c7308 */ /* 0x000ea80000002400 */
[-C--:B------:R-:W-:Y:S01]  /*85a0*/  FMUL.FTZ R6, R9, R235.reuse ;  /* 0x000000eb09067220 */ /* 0x080fe20000410000 */
[-C--:B------:R-:W-:Y:S01]  /*85b0*/  FMUL.FTZ R10, R10, R235.reuse ;  /* 0x000000eb0a0a7220 */ /* 0x080fe20000410000 */
[-C--:B------:R-:W-:Y:S04]  /*85c0*/  FMUL.FTZ R11, R11, R235.reuse ;  /* 0x000000eb0b0b7220 */ /* 0x080fe80000410000 */
[----:B------:R-:W3:Y:S01]  /*85d0*/  MUFU.TANH R4, R169 ;  /* 0x000000a900047308 */ /* 0x000ee20000002400 */
[C---:B-1----:R-:W-:Y:S09]  /*85e0*/  HMMA.16816.F32 R12, R220.reuse, R152, R12 ;  /* 0x00000098dc0c723c */ /* 0x042ff2000000180c */
[----:B------:R-:W1:Y:S01]  /*85f0*/  MUFU.TANH R5, R167 ;  /* 0x000000a700057308 */ /* 0x000e620000002400 */
[----:B--2---:R-:W-:Y:S01]  /*8600*/  STL [R1+0x30], R156 ;  /* 0x0000309c01007387 */ /* 0x004fe20000100800 */
[C---:B------:R-:W-:Y:S03]  /*8610*/  HMMA.16816.F32 R16, R220.reuse, R154, R16 ;  /* 0x0000009adc10723c */ /* 0x040fe60000001810 */
[----:B------:R-:W2:Y:S05]  /*8620*/  LDSM.16.M88.4 R156, [R0+0x1800] ;  /* 0x00180000009c783b */ /* 0x000eaa0000000200 */
[----:B------:R-:W-:Y:S01]  /*8630*/  MUFU.TANH R10, R10 ;  /* 0x0000000a000a7308 */ /* 0x000fe20000002400 */
[-C--:B------:R-:W-:Y:S02]  /*8640*/  FMUL.FTZ R13, R13, R235.reuse ;  /* 0x000000eb0d0d7220 */ /* 0x080fe40000410000 */
[----:B------:R-:W4:Y:S01]  /*8650*/  LDSM.16.M88.4 R152, [R0+0x1c00] ;  /* 0x001c00000098783b */ /* 0x000f220000000200 */
[-C--:B------:R-:W-:Y:S06]  /*8660*/  FMUL.FTZ R14, R14, R235.reuse ;  /* 0x000000eb0e0e7220 */ /* 0x080fec0000410000 */
[----:B------:R-:W-:Y:S01]  /*8670*/  MUFU.TANH R11, R11 ;  /* 0x0000000b000b7308 */ /* 0x000fe20000002400 */
[-C--:B------:R-:W-:Y:S01]  /*8680*/  FMUL.FTZ R9, R12, R235.reuse ;  /* 0x000000eb0c097220 */ /* 0x080fe20000410000 */
[-C--:B------:R-:W-:Y:S01]  /*8690*/  FMUL.FTZ R15, R15, R235.reuse ;  /* 0x000000eb0f0f7220 */ /* 0x080fe20000410000 */
[----:B---3--:R3:W-:Y:S01]  /*86a0*/  STL [R1+0x2c], R4 ;  /* 0x00002c0401007387 */ /* 0x0087e20000100800 */
[-C--:B------:R-:W-:Y:S06]  /*86b0*/  FMUL.FTZ R7, R17, R235.reuse ;  /* 0x000000eb11077220 */ /* 0x080fec0000410000 */
[----:B------:R-:W-:Y:S01]  /*86c0*/  MUFU.TANH R9, R9 ;  /* 0x0000000900097308 */ /* 0x000fe20000002400 */
[-C--:B------:R-:W-:Y:S01]  /*86d0*/  FMUL.FTZ R17, R18, R235.reuse ;  /* 0x000000eb12117220 */ /* 0x080fe20000410000 */
[----:B-1----:R1:W-:Y:S01]  /*86e0*/  STL [R1+0x24], R5 ;  /* 0x0000240501007387 */ /* 0x0023e20000100800 */
[-C--:B------:R-:W-:Y:S07]  /*86f0*/  FMUL.FTZ R19, R19, R235.reuse ;  /* 0x000000eb13137220 */ /* 0x080fee0000410000 */
[----:B------:R-:W-:Y:S10]  /*8700*/  MUFU.TANH R212, R15 ;  /* 0x0000000f00d47308 */ /* 0x000ff40000002400 */
[----:B------:R-:W-:Y:S01]  /*8710*/  MUFU.TANH R17, R17 ;  /* 0x0000001100117308 */ /* 0x000fe20000002400 */
[C---:B--2---:R-:W-:Y:S09]  /*8720*/  HMMA.16816.F32 R20, R220.reuse, R156, R20 ;  /* 0x0000009cdc14723c */ /* 0x044ff20000001814 */
[----:B---3--:R-:W2:Y:S01]  /*8730*/  MUFU.TANH R4, R166 ;  /* 0x000000a600047308 */ /* 0x008ea20000002400 */
[-C--:B-1----:R-:W-:Y:S01]  /*8740*/  FMUL.FTZ R5, R8, R235.reuse ;  /* 0x000000eb08057220 */ /* 0x082fe20000410000 */
[C---:B------:R-:W-:Y:S08]  /*8750*/  HMMA.16816.F32 R24, R220.reuse, R158, R24 ;  /* 0x0000009edc18723c */ /* 0x040ff00000001818 */
[----:B------:R-:W-:Y:S01]  /*8760*/  MUFU.TANH R8, R5 ;  /* 0x0000000500087308 */ /* 0x000fe20000002400 */
[C---:B----4-:R-:W-:Y:S09]  /*8770*/  HMMA.16816.F32 R28, R220.reuse, R152, R28 ;  /* 0x00000098dc1c723c */ /* 0x050ff2000000181c */
[----:B------:R1:W-:Y:S01]  /*8780*/  MUFU.TANH R5, R13 ;  /* 0x0000000d00057308 */ /* 0x0003e20000002400 */
[----:B--2---:R2:W-:Y:S01]  /*8790*/  STL [R1+0x28], R4 ;  /* 0x0000280401007387 */ /* 0x0045e20000100800 */
[C---:B------:R-:W-:Y:S08]  /*87a0*/  HMMA.16816.F32 R32, R220.reuse, R154, R32 ;  /* 0x0000009adc20723c */ /* 0x040ff00000001820 */
[----:B------:R-:W-:Y:S01]  /*87b0*/  MUFU.TANH R19, R19 ;  /* 0x0000001300137308 */ /* 0x000fe20000002400 */
[-C--:B------:R-:W-:Y:S01]  /*87c0*/  FMUL.FTZ R25, R25, R235.reuse ;  /* 0x000000eb19197220 */ /* 0x080fe20000410000 */
[-C--:B------:R-:W-:Y:S01]  /*87d0*/  FMUL.FTZ R26, R26, R235.reuse ;  /* 0x000000eb1a1a7220 */ /* 0x080fe20000410000 */
[-C--:B------:R-:W-:Y:S07]  /*87e0*/  FMUL.FTZ R27, R27, R235.reuse ;  /* 0x000000eb1b1b7220 */ /* 0x080fee0000410000 */
[----:B------:R-:W-:Y:S01]  /*87f0*/  MUFU.TANH R200, R25 ;  /* 0x0000001900c87308 */ /* 0x000fe20000002400 */
[-C--:B------:R-:W-:Y:S01]  /*8800*/  FMUL.FTZ R28, R28, R235.reuse ;  /* 0x000000eb1c1c7220 */ /* 0x080fe20000410000 */
[-C--:B-1----:R-:W-:Y:S01]  /*8810*/  FMUL.FTZ R13, R22, R235.reuse ;  /* 0x000000eb160d7220 */ /* 0x082fe20000410000 */
[-C--:B------:R-:W-:Y:S01]  /*8820*/  FMUL.FTZ R30, R30, R235.reuse ;  /* 0x000000eb1e1e7220 */ /* 0x080fe20000410000 */
[-C--:B------:R-:W-:Y:S06]  /*8830*/  FMUL.FTZ R31, R31, R235.reuse ;  /* 0x000000eb1f1f7220 */ /* 0x080fec0000410000 */
[----:B------:R-:W-:Y:S01]  /*8840*/  MUFU.TANH R208, R26 ;  /* 0x0000001a00d07308 */ /* 0x000fe20000002400 */
[-C--:B------:R-:W-:Y:S01]  /*8850*/  FMUL.FTZ R33, R33, R235.reuse ;  /* 0x000000eb21217220 */ /* 0x080fe20000410000 */
[-C--:B------:R-:W-:Y:S01]  /*8860*/  FMUL.FTZ R34, R34, R235.reuse ;  /* 0x000000eb22227220 */ /* 0x080fe20000410000 */
[-C--:B------:R-:W-:Y:S07]  /*8870*/  FMUL.FTZ R35, R35, R235.reuse ;  /* 0x000000eb23237220 */ /* 0x080fee0000410000 */
[----:B--2---:R-:W1:Y:S10]  /*8880*/  MUFU.TANH R4, R6 ;  /* 0x0000000600047308 */ /* 0x004e740000002400 */
[----:B------:R-:W-:Y:S10]  /*8890*/  MUFU.TANH R224, R27 ;  /* 0x0000001b00e07308 */ /* 0x000ff40000002400 */
[----:B------:R-:W-:Y:S01]  /*88a0*/  MUFU.TANH R204, R28 ;  /* 0x0000001c00cc7308 */ /* 0x000fe20000002400 */
[----:B-1----:R-:W-:Y:S01]  /*88b0*/  STL [R1+0x34], R4 ;  /* 0x0000340401007387 */ /* 0x002fe20000100800 */
[-C--:B------:R-:W-:Y:S03]  /*88c0*/  FMUL.FTZ R6, R16, R235.reuse ;  /* 0x000000eb10067220 */ /* 0x080fe60000410000 */
[----:B------:R1:W-:Y:S05]  /*88d0*/  STL [R1+0x18], R5 ;  /* 0x0000180501007387 */ /* 0x0003ea0000100800 */
[----:B------:R2:W-:Y:S10]  /*88e0*/  MUFU.TANH R16, R6 ;  /* 0x0000000600107308 */ /* 0x0005f40000002400 */
[----:B------:R-:W-:Y:S10]  /*88f0*/  MUFU.TANH R164, R13 ;  /* 0x0000000d00a47308 */ /* 0x000ff40000002400 */
[----:B------:R-:W-:Y:S01]  /*8900*/  MUFU.TANH R153, R30 ;  /* 0x0000001e00997308 */ /* 0x000fe20000002400 */
[-C--:B--2---:R-:W-:Y:S02]  /*8910*/  FMUL.FTZ R6, R24, R235.reuse ;  /* 0x000000eb18067220 */ /* 0x084fe40000410000 */
[----:B------:R-:W-:Y:S01]  /*8920*/  LDSM.16.M88.4 R24, [R0+0x2400] ;  /* 0x002400000018783b */ /* 0x000fe20000000200 */
[-C--:B-1----:R-:W-:Y:S06]  /*8930*/  FMUL.FTZ R5, R20, R235.reuse ;  /* 0x000000eb14057220 */ /* 0x082fec0000410000 */
[----:B------:R-:W1:Y:S10]  /*8940*/  MUFU.TANH R4, R14 ;  /* 0x0000000e00047308 */ /* 0x000e740000002400 */
[----:B------:R2:W-:Y:S10]  /*8950*/  MUFU.TANH R216, R5 ;  /* 0x0000000500d87308 */ /* 0x0005f40000002400 */
[----:B------:R-:W-:Y:S01]  /*8960*/  MUFU.TANH R160, R6 ;  /* 0x0000000600a07308 */ /* 0x000fe20000002400 */
[----:B-1----:R1:W-:Y:S01]  /*8970*/  STL [R1+0x1c], R4 ;  /* 0x00001c0401007387 */ /* 0x0023e20000100800 */
[-C--:B------:R-:W-:Y:S08]  /*8980*/  FMUL.FTZ R14, R21, R235.reuse ;  /* 0x000000eb150e7220 */ /* 0x080ff00000410000 */
[----:B------:R-:W-:Y:S01]  /*8990*/  MUFU.TANH R156, R14 ;  /* 0x0000000e009c7308 */ /* 0x000fe20000002400 */
[-C--:B--2---:R-:W-:Y:S01]  /*89a0*/  FMUL.FTZ R5, R29, R235.reuse ;  /* 0x000000eb1d057220 */ /* 0x084fe20000410000 */
[-C--:B------:R-:W-:Y:S08]  /*89b0*/  FMUL.FTZ R29, R32, R235.reuse ;  /* 0x000000eb201d7220 */ /* 0x080ff00000410000 */
[----:B------:R-:W-:Y:S10]  /*89c0*/  MUFU.TANH R192, R5 ;  /* 0x0000000500c07308 */ /* 0x000ff40000002400 */
[----:B------:R-:W-:Y:S10]  /*89d0*/  MUFU.TANH R172, R31 ;  /* 0x0000001f00ac7308 */ /* 0x000ff40000002400 */
[----:B-1----:R-:W1:Y:S10]  /*89e0*/  MUFU.TANH R4, R7 ;  /* 0x0000000700047308 */ /* 0x002e740000002400 */
[----:B------:R-:W2:Y:S10]  /*89f0*/  MUFU.TANH R162, R29 ;  /* 0x0000001d00a27308 */ /* 0x000eb40000002400 */
[----:B------:R-:W3:Y:S01]  /*8a00*/  MUFU.TANH R168, R33 ;  /* 0x0000002100a87308 */ /* 0x000ee20000002400 */
[----:B-1----:R-:W-:Y:S01]  /*8a10*/  STL [R1+0x20], R4 ;  /* 0x0000200401007387 */ /* 0x002fe20000100800 */
[-C--:B------:R-:W-:Y:S03]  /*8a20*/  FMUL.FTZ R7, R23, R235.reuse ;  /* 0x000000eb17077220 */ /* 0x080fe60000410000 */
[----:B------:R-:W1:Y:S05]  /*8a30*/  LDSM.16.M88.4 R20, [R0+0x2000] ;  /* 0x002000000014783b */ /* 0x000e6a0000000200 */
[----:B------:R-:W4:Y:S10]  /*8a40*/  MUFU.TANH R176, R7 ;  /* 0x0000000700b07308 */ /* 0x000f340000002400 */
[----:B------:R-:W1:Y:S10]  /*8a50*/  MUFU.TANH R184, R34 ;  /* 0x0000002200b87308 */ /* 0x000e740000002400 */
[----:B------:R-:W2:Y:S01]  /*8a60*/  MUFU.TANH R210, R35 ;  /* 0x0000002300d27308 */ /* 0x000ea20000002400 */
[C---:B-1----:R-:W-:Y:S08]  /*8a70*/  HMMA.16816.F32 R36, R220.reuse, R20, R36 ;  /* 0x00000014dc24723c */ /* 0x042ff00000001824 */
[C---:B------:R-:W-:Y:S01]  /*8a80*/  HMMA.16816.F32 R40, R220.reuse, R22, R40 ;  /* 0x00000016dc28723c */ /* 0x040fe20000001828 */
[----:B------:R-:W1:Y:S07]  /*8a90*/  LDSM.16.M88.4 R20, [R0+0x2800] ;  /* 0x002800000014783b */ /* 0x000e6e0000000200 */
[C---:B------:R-:W-:Y:S03]  /*8aa0*/  HMMA.16816.F32 R44, R220.reuse, R24, R44 ;  /* 0x00000018dc2c723c */ /* 0x040fe6000000182c */
[-C--:B------:R-:W-:Y:S01]  /*8ab0*/  FMUL.FTZ R36, R36, R235.reuse ;  /* 0x000000eb24247220 */ /* 0x080fe20000410000 */
[-C--:B------:R-:W-:Y:S01]  /*8ac0*/  FMUL.FTZ R37, R37, R235.reuse ;  /* 0x000000eb25257220 */ /* 0x080fe20000410000 */
[-C--:B------:R-:W-:Y:S01]  /*8ad0*/  FMUL.FTZ R38, R38, R235.reuse ;  /* 0x000000eb26267220 */ /* 0x080fe20000410000 */
[-C--:B------:R-:W-:Y:S01]  /*8ae0*/  FMUL.FTZ R39, R39, R235.reuse ;  /* 0x000000eb27277220 */ /* 0x080fe20000410000 */
[----:B------:R-:W1:Y:S01]  /*8af0*/  MUFU.TANH R180, R36 ;  /* 0x0000002400b47308 */ /* 0x000e620000002400 */
[C---:B------:R-:W-:Y:S01]  /*8b00*/  HMMA.16816.F32 R48, R220.reuse, R26, R48 ;  /* 0x0000001adc30723c */ /* 0x040fe20000001830 */
[----:B------:R-:W5:Y:S02]  /*8b10*/  LDSM.16.M88.4 R24, [R0+0x2c00] ;  /* 0x002c00000018783b */ /* 0x000f640000000200 */
[-C--:B------:R-:W-:Y:S01]  /*8b20*/  FMUL.FTZ R28, R40, R235.reuse ;  /* 0x000000eb281c7220 */ /* 0x080fe20000410000 */
[-C--:B------:R-:W-:Y:S01]  /*8b30*/  FMUL.FTZ R41, R41, R235.reuse ;  /* 0x000000eb29297220 */ /* 0x080fe20000410000 */
[-C--:B------:R-:W-:Y:S01]  /*8b40*/  FMUL.FTZ R42, R42, R235.reuse ;  /* 0x000000eb2a2a7220 */ /* 0x080fe20000410000 */
[-C--:B------:R-:W-:Y:S03]  /*8b50*/  FMUL.FTZ R43, R43, R235.reuse ;  /* 0x000000eb2b2b7220 */ /* 0x080fe60000410000 */
[----:B------:R3:W1:Y:S02]  /*8b60*/  MUFU.TANH R196, R28 ;  /* 0x0000001c00c47308 */ /* 0x0006640000002400 */
[-C--:B------:R-:W-:Y:S01]  /*8b70*/  FMUL.FTZ R44, R44, R235.reuse ;  /* 0x000000eb2c2c7220 */ /* 0x080fe20000410000 */
[-C--:B------:R-:W-:Y:S01]  /*8b80*/  FMUL.FTZ R45, R45, R235.reuse ;  /* 0x000000eb2d2d7220 */ /* 0x080fe20000410000 */
[-C--:B------:R-:W-:Y:S01]  /*8b90*/  FMUL.FTZ R46, R46, R235.reuse ;  /* 0x000000eb2e2e7220 */ /* 0x080fe20000410000 */
[-C--:B------:R-:W-:Y:S05]  /*8ba0*/  FMUL.FTZ R47, R47, R235.reuse ;  /* 0x000000eb2f2f7220 */ /* 0x080fea0000410000 */
[----:B------:R-:W2:Y:S01]  /*8bb0*/  MUFU.TANH R188, R37 ;  /* 0x0000002500bc7308 */ /* 0x000ea20000002400 */
[-C--:B------:R-:W-:Y:S01]  /*8bc0*/  FMUL.FTZ R49, R49, R235.reuse ;  /* 0x000000eb31317220 */ /* 0x080fe20000410000 */
[-C--:B------:R-:W-:Y:S01]  /*8bd0*/  FMUL.FTZ R50, R50, R235.reuse ;  /* 0x000000eb32327220 */ /* 0x080fe20000410000 */
[-C--:B------:R-:W-:Y:S07]  /*8be0*/  FMUL.FTZ R51, R51, R235.reuse ;  /* 0x000000eb33337220 */ /* 0x080fee0000410000 */
[----:B------:R-:W2:Y:S01]  /*8bf0*/  MUFU.TANH R182, R49 ;  /* 0x0000003100b67308 */ /* 0x000ea20000002400 */
[C---:B-1----:R-:W-:Y:S03]  /*8c00*/  HMMA.16816.F32 R52, R220.reuse, R20, R52 ;  /* 0x00000014dc34723c */ /* 0x042fe60000001834 */
[-C--:B---3--:R-:W-:Y:S06]  /*8c10*/  FMUL.FTZ R28, R48, R235.reuse ;  /* 0x000000eb301c7220 */ /* 0x088fec0000410000 */
[----:B------:R-:W1:Y:S01]  /*8c20*/  MUFU.TANH R190, R50 ;  /* 0x0000003200be7308 */ /* 0x000e620000002400 */
[C---:B------:R-:W-:Y:S01]  /*8c30*/  HMMA.16816.F32 R56, R220.reuse, R22, R56 ;  /* 0x00000016dc38723c */ /* 0x040fe20000001838 */
[----:B------:R-:W3:Y:S08]  /*8c40*/  LDSM.16.M88.4 R20, [R0+0x3000] ;  /* 0x003000000014783b */ /* 0x000ef00000000200 */
[----:B------:R4:W1:Y:S01]  /*8c50*/  MUFU.TANH R206, R28 ;  /* 0x0000001c00ce7308 */ /* 0x0008620000002400 */
[C---:B-----5:R-:W-:Y:S03]  /*8c60*/  HMMA.16816.F32 R60, R220.reuse, R24, R60 ;  /* 0x00000018dc3c723c */ /* 0x060fe6000000183c */
[-C--:B------:R-:W-:Y:S01]  /*8c70*/  FMUL.FTZ R52, R52, R235.reuse ;  /* 0x000000eb34347220 */ /* 0x080fe20000410000 */
[-C--:B------:R-:W-:Y:S01]  /*8c80*/  FMUL.FTZ R53, R53, R235.reuse ;  /* 0x000000eb35357220 */ /* 0x080fe20000410000 */
[-C--:B------:R-:W-:Y:S04]  /*8c90*/  FMUL.FTZ R54, R54, R235.reuse ;  /* 0x000000eb36367220 */ /* 0x080fe80000410000 */
[----:B------:R-:W1:Y:S01]  /*8ca0*/  MUFU.TANH R198, R51 ;  /* 0x0000003300c67308 */ /* 0x000e620000002400 */
[-C--:B------:R-:W-:Y:S01]  /*8cb0*/  FMUL.FTZ R55, R55, R235.reuse ;  /* 0x000000eb37377220 */ /* 0x080fe20000410000 */
[C---:B------:R-:W-:Y:S01]  /*8cc0*/  HMMA.16816.F32 R64, R220.reuse, R26, R64 ;  /* 0x0000001adc40723c */ /* 0x040fe20000001840 */
[----:B------:R-:W5:Y:S02]  /*8cd0*/  LDSM.16.M88.4 R24, [R0+0x3400] ;  /* 0x003400000018783b */ /* 0x000f640000000200 */
[-C--:B------:R-:W-:Y:S01]  /*8ce0*/  FMUL.FTZ R57, R57, R235.reuse ;  /* 0x000000eb39397220 */ /* 0x080fe20000410000 */
[-C--:B------:R-:W-:Y:S01]  /*8cf0*/  FMUL.FTZ R58, R58, R235.reuse ;  /* 0x000000eb3a3a7220 */ /* 0x080fe20000410000 */
[-C--:B------:R-:W-:Y:S03]  /*8d00*/  FMUL.FTZ R59, R59, R235.reuse ;  /* 0x000000eb3b3b7220 */ /* 0x080fe60000410000 */
[----:B------:R-:W1:Y:S01]  /*8d10*/  MUFU.TANH R186, R52 ;  /* 0x0000003400ba7308 */ /* 0x000e620000002400 */
[-C--:B----4-:R-:W-:Y:S01]  /*8d20*/  FMUL.FTZ R28, R56, R235.reuse ;  /* 0x000000eb381c7220 */ /* 0x090fe20000410000 */
[-C--:B------:R-:W-:Y:S01]  /*8d30*/  FMUL.FTZ R60, R60, R235.reuse ;  /* 0x000000eb3c3c7220 */ /* 0x080fe20000410000 */
[-C--:B------:R-:W-:Y:S01]  /*8d40*/  FMUL.FTZ R61, R61, R235.reuse ;  /* 0x000000eb3d3d7220 */ /* 0x080fe20000410000 */
[-C--:B------:R-:W-:Y:S06]  /*8d50*/  FMUL.FTZ R62, R62, R235.reuse ;  /* 0x000000eb3e3e7220 */ /* 0x080fec0000410000 */
[----:B------:R4:W1:Y:S01]  /*8d60*/  MUFU.TANH R157, R28 ;  /* 0x0000001c009d7308 */ /* 0x0008620000002400 */
[-C--:B------:R-:W-:Y:S01]  /*8d70*/  FMUL.FTZ R63, R63, R235.reuse ;  /* 0x000000eb3f3f7220 */ /* 0x080fe20000410000 */
[-C--:B------:R-:W-:Y:S01]  /*8d80*/  FMUL.FTZ R65, R65, R235.reuse ;  /* 0x000000eb41417220 */ /* 0x080fe20000410000 */
[-C--:B------:R-:W-:Y:S01]  /*8d90*/  FMUL.FTZ R66, R66, R235.reuse ;  /* 0x000000eb42427220 */ /* 0x080fe20000410000 */
[-C--:B------:R-:W-:Y:S06]  /*8da0*/  FMUL.FTZ R67, R67, R235.reuse ;  /* 0x000000eb43437220 */ /* 0x080fec0000410000 */
[----:B------:R-:W1:Y:S01]  /*8db0*/  MUFU.TANH R163, R53 ;  /* 0x0000003500a37308 */ /* 0x000e620000002400 */
[C---:B---3--:R-:W-:Y:S09]  /*8dc0*/  HMMA.16816.F32 R68, R220.reuse, R20, R68 ;  /* 0x00000014dc44723c */ /* 0x048ff20000001844 */
[----:B------:R-:W3:Y:S01]  /*8dd0*/  MUFU.TANH R178, R54 ;  /* 0x0000003600b27308 */ /* 0x000ee20000002400 */
[-C--:B----4-:R-:W-:Y:S01]  /*8de0*/  FMUL.FTZ R28, R64, R235.reuse ;  /* 0x000000eb401c7220 */ /* 0x090fe20000410000 */
[C---:B------:R-:W-:Y:S01]  /*8df0*/  HMMA.16816.F32 R72, R220.reuse, R22, R72 ;  /* 0x00000016dc48723c */ /* 0x040fe20000001848 */
[----:B------:R-:W4:Y:S07]  /*8e00*/  LDSM.16.M88.4 R20, [R0+0x3800] ;  /* 0x003800000014783b */ /* 0x000f2e0000000200 */
[----:B------:R2:W1:Y:S01]  /*8e10*/  MUFU.TANH R211, R28 ;  /* 0x0000001c00d37308 */ /* 0x0004620000002400 */
[C---:B-----5:R-:W-:Y:S03]  /*8e20*/  HMMA.16816.F32 R76, R220.reuse, R24, R76 ;  /* 0x00000018dc4c723c */ /* 0x060fe6000000184c */
[-C--:B------:R-:W-:Y:S01]  /*8e30*/  FMUL.FTZ R70, R70, R235.reuse ;  /* 0x000000eb46467220 */ /* 0x080fe20000410000 */
[-C--:B------:R-:W-:Y:S05]  /*8e40*/  FMUL.FTZ R69, R69, R235.reuse ;  /* 0x000000eb45457220 */ /* 0x080fea0000410000 */
[----:B------:R-:W1:Y:S01]  /*8e50*/  MUFU.TANH R161, R55 ;  /* 0x0000003700a17308 */ /* 0x000e620000002400 */
[-C--:B------:R-:W-:Y:S01]  /*8e60*/  FMUL.FTZ R71, R71, R235.reuse ;  /* 0x000000eb47477220 */ /* 0x080fe20000410000 */
[-C--:B------:R-:W-:Y:S01]  /*8e70*/  FMUL.FTZ R68, R68, R235.reuse ;  /* 0x000000eb44447220 */ /* 0x080fe20000410000 */
[C---:B------:R-:W-:Y:S01]  /*8e80*/  HMMA.16816.F32 R80, R220.reuse, R26, R80 ;  /* 0x0000001adc50723c */ /* 0x040fe20000001850 */
[----:B------:R-:W5:Y:S02]  /*8e90*/  LDSM.16.M88.4 R24, [R0+0x3c00] ;  /* 0x003c00000018783b */ /* 0x000f640000000200 */
[-C--:B------:R-:W-:Y:S01]  /*8ea0*/  FMUL.FTZ R73, R73, R235.reuse ;  /* 0x000000eb49497220 */ /* 0x080fe20000410000 */
[-C--:B------:R-:W-:Y:S03]  /*8eb0*/  FMUL.FTZ R74, R74, R235.reuse ;  /* 0x000000eb4a4a7220 */ /* 0x080fe60000410000 */
[----:B------:R-:W1:Y:S01]  /*8ec0*/  MUFU.TANH R203, R70 ;  /* 0x0000004600cb7308 */ /* 0x000e620000002400 */
[-C--:B------:R-:W-:Y:S01]  /*8ed0*/  FMUL.FTZ R75, R75, R235.reuse ;  /* 0x000000eb4b4b7220 */ /* 0x080fe20000410000 */
[-C--:B--2---:R-:W-:Y:S01]  /*8ee0*/  FMUL.FTZ R28, R72, R235.reuse ;  /* 0x000000eb481c7220 */ /* 0x084fe20000410000 */
[-C--:B------:R-:W-:Y:S01]  /*8ef0*/  FMUL.FTZ R78, R78, R235.reuse ;  /* 0x000000eb4e4e7220 */ /* 0x080fe20000410000 */
[-C--:B------:R-:W-:Y:S06]  /*8f00*/  FMUL.FTZ R76, R76, R235.reuse ;  /* 0x000000eb4c4c7220 */ /* 0x080fec0000410000 */
[----:B------:R2:W1:Y:S01]  /*8f10*/  MUFU.TANH R195, R28 ;  /* 0x0000001c00c37308 */ /* 0x0004620000002400 */
[-C--:B------:R-:W-:Y:S01]  /*8f20*/  FMUL.FTZ R77, R77, R235.reuse ;  /* 0x000000eb4d4d7220 */ /* 0x080fe20000410000 */
[-C--:B------:R-:W-:Y:S01]  /*8f30*/  FMUL.FTZ R79, R79, R235.reuse ;  /* 0x000000eb4f4f7220 */ /* 0x080fe20000410000 */
[-C--:B------:R-:W-:Y:S01]  /*8f40*/  FMUL.FTZ R81, R81, R235.reuse ;  /* 0x000000eb51517220 */ /* 0x080fe20000410000 */
[-C--:B------:R-:W-:Y:S06]  /*8f50*/  FMUL.FTZ R83, R83, R235.reuse ;  /* 0x000000eb53537220 */ /* 0x080fec0000410000 */
[----:B------:R3:W1:Y:S01]  /*8f60*/  MUFU.TANH R187, R78 ;  /* 0x0000004e00bb7308 */ /* 0x0006620000002400 */
[-C--:B------:R-:W-:Y:S01]  /*8f70*/  FMUL.FTZ R82, R82, R235.reuse ;  /* 0x000000eb52527220 */ /* 0x080fe20000410000 */
[C---:B----4-:R-:W-:Y:S08]  /*8f80*/  HMMA.16816.F32 R84, R220.reuse, R20, R84 ;  /* 0x00000014dc54723c */ /* 0x050ff00000001854 */
[----:B------:R-:W4:Y:S01]  /*8f90*/  MUFU.TANH R170, R57 ;  /* 0x0000003900aa7308 */ /* 0x000f220000002400 */
[-C--:B--2---:R-:W-:Y:S01]  /*8fa0*/  FMUL.FTZ R28, R80, R235.reuse ;  /* 0x000000eb501c7220 */ /* 0x084fe20000410000 */
[C---:B------:R-:W-:Y:S01]  /*8fb0*/  HMMA.16816.F32 R88, R220.reuse, R22, R88 ;  /* 0x00000016dc58723c */ /* 0x040fe20000001858 */
[----:B------:R-:W2:Y:S07]  /*8fc0*/  LDSM.16.M88.4 R20, [R0+0x4000] ;  /* 0x004000000014783b */ /* 0x000eae0000000200 */
[----:B------:R-:W1:Y:S01]  /*8fd0*/  MUFU.TANH R227, R58 ;  /* 0x0000003a00e37308 */ /* 0x000e620000002400 */
[C---:B-----5:R-:W-:Y:S03]  /*8fe0*/  HMMA.16816.F32 R92, R220.reuse, R24, R92 ;  /* 0x00000018dc5c723c */ /* 0x060fe6000000185c */
[-C--:B------:R-:W-:Y:S06]  /*8ff0*/  FMUL.FTZ R80, R85, R235.reuse ;  /* 0x000000eb55507220 */ /* 0x080fec0000410000 */
[----:B------:R-:W1:Y:S01]  /*9000*/  MUFU.TANH R166, R59 ;  /* 0x0000003b00a67308 */ /* 0x000e620000002400 */
[-C--:B---3--:R-:W-:Y:S01]  /*9010*/  FMUL.FTZ R78, R87, R235.reuse ;  /* 0x000000eb574e7220 */ /* 0x088fe20000410000 */
[-C--:B------:R-:W-:Y:S01]  /*9020*/  FMUL.FTZ R84, R84, R235.reuse ;  /* 0x000000eb54547220 */ /* 0x080fe20000410000 */
[-C--:B------:R-:W-:Y:S01]  /*9030*/  FMUL.FTZ R86, R86, R235.reuse ;  /* 0x000000eb56567220 */ /* 0x080fe20000410000 */
[C---:B------:R-:W-:Y:S01]  /*9040*/  HMMA.16816.F32 R96, R220.reuse, R26, R96 ;  /* 0x0000001adc60723c */ /* 0x040fe20000001860 */
[----:B------:R-:W3:Y:S02]  /*9050*/  LDSM.16.M88.4 R24, [R0+0x4400] ;  /* 0x004400000018783b */ /* 0x000ee40000000200 */
[-C--:B------:R-:W-:Y:S03]  /*9060*/  FMUL.FTZ R89, R89, R235.reuse ;  /* 0x000000eb59597220 */ /* 0x080fe60000410000 */
[----:B------:R-:W1:Y:S01]  /*9070*/  MUFU.TANH R225, R60 ;  /* 0x0000003c00e17308 */ /* 0x000e620000002400 */
[-C--:B------:R-:W-:Y:S01]  /*9080*/  FMUL.FTZ R91, R91, R235.reuse ;  /* 0x000000eb5b5b7220 */ /* 0x080fe20000410000 */
[-C--:B------:R-:W-:Y:S08]  /*9090*/  FMUL.FTZ R72, R93, R235.reuse ;  /* 0x000000eb5d487220 */ /* 0x080ff00000410000 */
[----:B------:R-:W1:Y:S01]  /*90a0*/  MUFU.TANH R217, R61 ;  /* 0x0000003d00d97308 */ /* 0x000e620000002400 */
[-C--:B------:R-:W-:Y:S01]  /*90b0*/  FMUL.FTZ R70, R95, R235.reuse ;  /* 0x000000eb5f467220 */ /* 0x080fe20000410000 */
[-C--:B------:R-:W-:Y:S01]  /*90c0*/  FMUL.FTZ R92, R92, R235.reuse ;  /* 0x000000eb5c5c7220 */ /* 0x080fe20000410000 */
[-C--:B------:R-:W-:Y:S01]  /*90d0*/  FMUL.FTZ R94, R94, R235.reuse ;  /* 0x000000eb5e5e7220 */ /* 0x080fe20000410000 */
[-C--:B------:R-:W-:Y:S06]  /*90e0*/  FMUL.FTZ R93, R96, R235.reuse ;  /* 0x000000eb605d7220 */ /* 0x080fec0000410000 */
[----:B------:R-:W1:Y:S01]  /*90f0*/  MUFU.TANH R219, R62 ;  /* 0x0000003e00db7308 */ /* 0x000e620000002400 */
[-C--:B------:R-:W-:Y:S01]  /*9100*/  FMUL.FTZ R95, R97, R235.reuse ;  /* 0x000000eb615f7220 */ /* 0x080fe20000410000 */
[C---:B--2---:R-:W-:Y:S08]  /*9110*/  HMMA.16816.F32 R100, R220.reuse, R20, R100 ;  /* 0x00000014dc64723c */ /* 0x044ff00000001864 */
[----:B------:R-:W2:Y:S01]  /*9120*/  MUFU.TANH R215, R63 ;  /* 0x0000003f00d77308 */ /* 0x000ea20000002400 */
[C---:B------:R-:W-:Y:S01]  /*9130*/  HMMA.16816.F32 R104, R220.reuse, R22, R104 ;  /* 0x00000016dc68723c */ /* 0x040fe20000001868 */
[----:B------:R-:W5:Y:S08]  /*9140*/  LDSM.16.M88.4 R20, [R0+0x4800] ;  /* 0x004800000014783b */ /* 0x000f700000000200 */
[----:B------:R4:W1:Y:S01]  /*9150*/  MUFU.TANH R213, R65 ;  /* 0x0000004100d57308 */ /* 0x0008620000002400 */
[C---:B---3--:R-:W-:Y:S09]  /*9160*/  HMMA.16816.F32 R108, R220.reuse, R24, R108 ;  /* 0x00000018dc6c723c */ /* 0x048ff2000000186c */
[----:B------:R3:W1:Y:S01]  /*9170*/  MUFU.TANH R207, R66 ;  /* 0x0000004200cf7308 */ /* 0x0006620000002400 */
[-C--:B------:R-:W-:Y:S01]  /*9180*/  FMUL.FTZ R87, R100, R235.reuse ;  /* 0x000000eb64577220 */ /* 0x080fe20000410000 */
[-C--:B------:R-:W-:Y:S01]  /*9190*/  FMUL.FTZ R85, R102, R235.reuse ;  /* 0x000000eb66557220 */ /* 0x080fe20000410000 */
[C---:B------:R-:W-:Y:S01]  /*91a0*/  HMMA.16816.F32 R112, R220.reuse, R26, R112 ;  /* 0x0000001adc70723c */ /* 0x040fe20000001870 */
[----:B------:R-:W2:Y:S01]  /*91b0*/  LDSM.16.M88.4 R24, [R0+0x4c00] ;  /* 0x004c00000018783b */ /* 0x000ea20000000200 */
[----:B------:R-:W-:Y:S05]  /*91c0*/  DEPBAR.LE SB0, 0x0 ;  /* 0x000080000000791a */ /* 0x000fea0000000000 */
[----:B------:R1:W1:Y:S01]  /*91d0*/  MUFU.TANH R209, R67 ;  /* 0x0000004300d17308 */ /* 0x0002620000002400 */
[-C--:B----4-:R-:W-:Y:S01]  /*91e0*/  FMUL.FTZ R65, R111, R235.reuse ;  /* 0x000000eb6f417220 */ /* 0x090fe20000410000 */
[-C--:B---3--:R-:W-:Y:S08]  /*91f0*/  FMUL.FTZ R66, R108, R235.reuse ;  /* 0x000000eb6c427220 */ /* 0x088ff00000410000 */
[----:B------:R3:W4:Y:S01]  /*9200*/  MUFU.TANH R201, R69 ;  /* 0x0000004500c97308 */ /* 0x0007220000002400 */
[----:B------:R-:W-:Y:S01]  /*9210*/  BAR.SYNC.DEFER_BLOCKING 0x0 ;  /* 0x0000000000007b1d */ /* 0x000fe20000010000 */
[-C--:B------:R-:W-:Y:S01]  /*9220*/  FMUL.FTZ R63, R112, R235.reuse ;  /* 0x000000eb703f7220 */ /* 0x080fe20000410000 */
[-C--:B------:R-:W-:Y:S01]  /*9230*/  FMUL.FTZ R62, R114, R235.reuse ;  /* 0x000000eb723e7220 */ /* 0x080fe20000410000 */
[-C--:B------:R-:W-:Y:S06]  /*9240*/  FMUL.FTZ R61, R115, R235.reuse ;  /* 0x000000eb733d7220 */ /* 0x080fec0000410000 */
[----:B------:R2:W2:Y:S01]  /*9250*/  MUFU.TANH R199, R71 ;  /* 0x0000004700c77308 */ /* 0x0004a20000002400 */
[-C--:B-1----:R-:W-:Y:S01]  /*9260*/  FMUL.FTZ R67, R113, R235.reuse ;  /* 0x000000eb71437220 */ /* 0x082fe20000410000 */
[C---:B-----5:R-:W-:Y:S08]  /*9270*/  HMMA.16816.F32 R116, R220.reuse, R20, R116 ;  /* 0x00000014dc74723c */ /* 0x060ff00000001874 */
[----:B------:R1:W1:Y:S01]  /*9280*/  MUFU.TANH R197, R73 ;  /* 0x0000004900c57308 */ /* 0x0002620000002400 */
[-C--:B---3--:R-:W-:Y:S01]  /*9290*/  FMUL.FTZ R69, R109, R235.reuse ;  /* 0x000000eb6d457220 */ /* 0x088fe20000410000 */
[C---:B------:R-:W-:Y:S08]  /*92a0*/  HMMA.16816.F32 R120, R220.reuse, R22, R120 ;  /* 0x00000016dc78723c */ /* 0x040ff00000001878 */
[----:B------:R3:W3:Y:S01]  /*92b0*/  MUFU.TANH R191, R74 ;  /* 0x0000004a00bf7308 */ /* 0x0006e20000002400 */
[-C--:B--2---:R-:W-:Y:S01]  /*92c0*/  FMUL.FTZ R71, R110, R235.reuse ;  /* 0x000000eb6e477220 */ /* 0x084fe20000410000 */
[C---:B------:R-:W-:Y:S03]  /*92d0*/  HMMA.16816.F32 R124, R220.reuse, R24, R124 ;  /* 0x00000018dc7c723c */ /* 0x040fe6000000187c */
[-C--:B------:R-:W-:Y:S01]  /*92e0*/  FMUL.FTZ R60, R116, R235.reuse ;  /* 0x000000eb743c7220 */ /* 0x080fe20000410000 */
[-C--:B------:R-:W-:Y:S04]  /*92f0*/  FMUL.FTZ R59, R117, R235.reuse ;  /* 0x000000eb753b7220 */ /* 0x080fe80000410000 */
[----:B------:R2:W2:Y:S01]  /*9300*/  MUFU.TANH R193, R75 ;  /* 0x0000004b00c17308 */ /* 0x0004a20000002400 */
[-C--:B------:R-:W-:Y:S01]  /*9310*/  FMUL.FTZ R58, R118, R235.reuse ;  /* 0x000000eb763a7220 */ /* 0x080fe20000410000 */
[-C--:B-1----:R-:W-:Y:S01]  /*9320*/  FMUL.FTZ R73, R106, R235.reuse ;  /* 0x000000eb6a497220 */ /* 0x082fe20000410000 */
[----:B------:R-:W-:Y:S03]  /*9330*/  HMMA.16816.F32 R128, R220, R26, R128 ;  /* 0x0000001adc80723c */ /* 0x000fe60000001880 */
[-C--:B------:R-:W-:Y:S01]  /*9340*/  FMUL.FTZ R57, R119, R235.reuse ;  /* 0x000000eb77397220 */ /* 0x080fe20000410000 */
[-C--:B------:R-:W-:Y:S03]  /*9350*/  FMUL.FTZ R55, R120, R235.reuse ;  /* 0x000000eb78377220 */ /* 0x080fe60000410000 */
[----:B------:R1:W1:Y:S01]  /*9360*/  MUFU.TANH R189, R76 ;  /* 0x0000004c00bd7308 */ /* 0x0002620000002400 */
[-C--:B------:R-:W-:Y:S01]  /*9370*/  FMUL.FTZ R56, R121, R235.reuse ;  /* 0x000000eb79387220 */ /* 0x080fe20000410000 */
[-C--:B---3--:R-:W-:Y:S01]  /*9380*/  FMUL.FTZ R74, R90, R235.reuse ;  /* 0x000000eb5a4a7220 */ /* 0x088fe20000410000 */
[-C--:B------:R-:W-:Y:S01]  /*9390*/  FMUL.FTZ R51, R122, R235.reuse ;  /* 0x000000eb7a337220 */ /* 0x080fe20000410000 */
[-C--:B------:R-:W-:Y:S01]  /*93a0*/  FMUL.FTZ R54, R123, R235.reuse ;  /* 0x000000eb7b367220 */ /* 0x080fe20000410000 */
[-C--:B------:R-:W-:Y:S01]  /*93b0*/  FMUL.FTZ R52, R124, R235.reuse ;  /* 0x000000eb7c347220 */ /* 0x080fe20000410000 */
[-C--:B------:R-:W-:Y:S04]  /*93c0*/  FMUL.FTZ R53, R125, R235.reuse ;  /* 0x000000eb7d357220 */ /* 0x080fe80000410000 */
[----:B------:R3:W3:Y:S01]  /*93d0*/  MUFU.TANH R185, R77 ;  /* 0x0000004d00b97308 */ /* 0x0006e20000002400 */
[-C--:B------:R-:W-:Y:S01]  /*93e0*/  FMUL.FTZ R25, R126, R235.reuse ;  /* 0x000000eb7e197220 */ /* 0x080fe20000410000 */
[-C--:B--2---:R-:W-:Y:S01]  /*93f0*/  FMUL.FTZ R75, R107, R235.reuse ;  /* 0x000000eb6b4b7220 */ /* 0x084fe20000410000 */
[-C--:B------:R-:W-:Y:S01]  /*9400*/  FMUL.FTZ R24, R127, R235.reuse ;  /* 0x000000eb7f187220 */ /* 0x080fe20000410000 */
[-C--:B------:R-:W-:Y:S01]  /*9410*/  FMUL.FTZ R50, R128, R235.reuse ;  /* 0x000000eb80327220 */ /* 0x080fe20000410000 */
[-C--:B------:R-:W-:Y:S05]  /*9420*/  FMUL.FTZ R49, R129, R235.reuse ;  /* 0x000000eb81317220 */ /* 0x080fea0000410000 */
[----:B------:R2:W2:Y:S01]  /*9430*/  MUFU.TANH R183, R79 ;  /* 0x0000004f00b77308 */ /* 0x0004a20000002400 */
[-C--:B------:R-:W-:Y:S01]  /*9440*/  FMUL.FTZ R23, R130, R235.reuse ;  /* 0x000000eb82177220 */ /* 0x080fe20000410000 */
[-C--:B-1----:R-:W-:Y:S01]  /*9450*/  FMUL.FTZ R76, R88, R235.reuse ;  /* 0x000000eb584c7220 */ /* 0x082fe20000410000 */
[-C--:B------:R-:W-:Y:S07]  /*9460*/  FMUL.FTZ R22, R131, R235.reuse ;  /* 0x000000eb83167220 */ /* 0x080fee0000410000 */
[----:B------:R1:W1:Y:S01]  /*9470*/  MUFU.TANH R181, R81 ;  /* 0x0000005100b57308 */ /* 0x0002620000002400 */
[-C--:B---3--:R-:W-:Y:S09]  /*9480*/  FMUL.FTZ R77, R104, R235.reuse ;  /* 0x000000eb684d7220 */ /* 0x088ff20000410000 */
[----:B------:R3:W3:Y:S01]  /*9490*/  MUFU.TANH R177, R83 ;  /* 0x0000005300b17308 */ /* 0x0006e20000002400 */
[-C--:B--2---:R-:W-:Y:S09]  /*94a0*/  FMUL.FTZ R79, R105, R235.reuse ;  /* 0x000000eb694f7220 */ /* 0x084ff20000410000 */
[----:B------:R2:W2:Y:S01]  /*94b0*/  MUFU.TANH R171, R89 ;  /* 0x0000005900ab7308 */ /* 0x0004a20000002400 */
[-C--:B-1----:R-:W-:Y:S09]  /*94c0*/  FMUL.FTZ R81, R103, R235.reuse ;  /* 0x000000eb67517220 */ /* 0x082ff20000410000 */
[----:B------:R1:W1:Y:S01]  /*94d0*/  MUFU.TANH R169, R91 ;  /* 0x0000005b00a97308 */ /* 0x0002620000002400 */
[-C--:B---3--:R-:W-:Y:S09]  /*94e0*/  FMUL.FTZ R83, R101, R235.reuse ;  /* 0x000000eb65537220 */ /* 0x088ff20000410000 */
[----:B------:R3:W3:Y:S01]  /*94f0*/  MUFU.TANH R158, R38 ;  /* 0x00000026009e7308 */ /* 0x0006e20000002400 */
[-C--:B--2---:R-:W-:Y:S09]  /*9500*/  FMUL.FTZ R89, R98, R235.reuse ;  /* 0x000000eb62597220 */ /* 0x084ff20000410000 */
[----:B------:R2:W2:Y:S01]  /*9510*/  MUFU.TANH R214, R39 ;  /* 0x0000002700d67308 */ /* 0x0004a20000002400 */
[----:B-1----:R-:W-:Y:S09]  /*9520*/  FMUL.FTZ R91, R99, R235 ;  /* 0x000000eb635b7220 */ /* 0x002ff20000410000 */
[----:B------:R1:W1:Y:S10]  /*9530*/  MUFU.TANH R155, R41 ;  /* 0x00000029009b7308 */ /* 0x0002740000002400 */
        /* <DEDUP_REMOVED lines=8> */
[----:B------:R-:W1:Y:S10]  /*95c0*/  MUFU.TANH R82, R82 ;  /* 0x0000005200527308 */ /* 0x000e740000002400 */
[----:B------:R1:W1:Y:S10]  /*95d0*/  MUFU.TANH R175, R84 ;  /* 0x0000005400af7308 */ /* 0x0002740000002400 */
[----:B------:R-:W1:Y:S10]  /*95e0*/  MUFU.TANH R80, R80 ;  /* 0x0000005000507308 */ /* 0x000e740000002400 */
[----:B------:R1:W1:Y:S10]  /*95f0*/  MUFU.TANH R173, R86 ;  /* 0x0000005600ad7308 */ /* 0x0002740000002400 */
[----:B------:R-:W1:Y:S10]  /*9600*/  MUFU.TANH R78, R78 ;  /* 0x0000004e004e7308 */ /* 0x000e740000002400 */
[----:B------:R-:W1:Y:S10]  /*9610*/  MUFU.TANH R76, R76 ;  /* 0x0000004c004c7308 */ /* 0x000e740000002400 */
[----:B------:R-:W1:Y:S10]  /*9620*/  MUFU.TANH R74, R74 ;  /* 0x0000004a004a7308 */ /* 0x000e740000002400 */
[----:B------:R1:W1:Y:S10]  /*9630*/  MUFU.TANH R167, R92 ;  /* 0x0000005c00a77308 */ /* 0x0002740000002400 */
[----:B------:R-:W1:Y:S10]  /*9640*/  MUFU.TANH R72, R72 ;  /* 0x0000004800487308 */ /* 0x000e740000002400 */
[----:B------:R1:W1:Y:S10]  /*9650*/  MUFU.TANH R165, R94 ;  /* 0x0000005e00a57308 */ /* 0x0002740000002400 */
[----:B------:R-:W1:Y:S10]  /*9660*/  MUFU.TANH R70, R70 ;  /* 0x0000004600467308 */ /* 0x000e740000002400 */
        /* <DEDUP_REMOVED lines=35> */
[----:B------:R-:W1:Y:S01]  /*98a0*/  MUFU.TANH R22, R22 ;  /* 0x0000001600167308 */ /* 0x000e620000002400 */
[----:B--234-:R-:W-:Y:S05]  /*98b0*/  @!P2 BRA `(.L_x_564) ;  /* 0x0000000400aca947 */ /* 0x01cfea0003800000 */
        /* <DEDUP_REMOVED lines=16> */
[----:B------:R-:W3:Y:S01]  /*99c0*/  LDL.64 R34, [R1+0x8] ;  /* 0x0000080001227983 */ /* 0x000ee20000100a00 */
[----:B------:R-:W-:Y:S05]  /*99d0*/  IABS R4, R14 ;  /* 0x0000000e00047213 */ /* 0x000fea0000000000 */
[----:B-1----:R-:W4:Y:S01]  /*99e0*/  LD.E.64 R28, desc[UR4][R2.64+0x20] ;  /* 0x00002004021c7980 */ /* 0x002f22000c101b00 */
        /* <DEDUP_REMOVED lines=38> */
[CC--:B---3--:R-:W-:Y:S02]  /*9c50*/  LEA R32, P3, R12.reuse, R34.reuse, 0x2 ;  /* 0x000000220c207211 */ /* 0x0c8fe400078610ff */
[C---:B------:R-:W-:Y:S02]  /*9c60*/  LEA R30, P2, R15.reuse, R34, 0x2 ;  /* 0x000000220f1e7211 */ /* 0x040fe400078410ff */
[-C--:B------:R-:W-:Y:S01]  /*9c70*/  LEA.HI.X.SX32 R33, R12, R35.reuse, 0x2, P3 ;  /* 0x000000230c217211 */ /* 0x080fe200018f16ff */
[C---:B------:R-:W-:Y:S01]  /*9c80*/  IMAD.IADD R12, R15.reuse, 0x1, -R12 ;  /* 0x000000010f0c7824 */ /* 0x040fe200078e0a0c */
[----:B------:R-:W-:Y:S03]  /*9c90*/  LEA.HI.X.SX32 R31, R15, R35, 0x2, P2 ;  /* 0x000000230f1f7211 */ /* 0x000fe600010f16ff */
[----:B------:R-:W-:Y:S01]  /*9ca0*/  IMAD R21, R21, R12, -0x100 ;  /* 0xffffff0015157424 */ /* 0x000fe200078e020c */
[----:B------:R-:W3:Y:S04]  /*9cb0*/  LD.E R7, desc[UR4][R32.64] ;  /* 0x0000000420077980 */ /* 0x000ee8000c101900 */
[----:B------:R-:W3:Y:S01]  /*9cc0*/  LD.E R0, desc[UR4][R30.64] ;  /* 0x000000041e007980 */ /* 0x000ee2000c101900 */
[----:B------:R-:W-:Y:S01]  /*9cd0*/  SHF.R.S32.HI R13, RZ, 0x1f, R21 ;  /* 0x0000001fff0d7819 */ /* 0x000fe20000011415 */
[-C--:B--2---:R-:W-:Y:S02]  /*9ce0*/  IMAD R4, R27, R21.reuse, RZ ;  /* 0x000000151b047224 */ /* 0x084fe400078e02ff */
[C---:B------:R-:W-:Y:S04]  /*9cf0*/  IMAD.WIDE.U32 R14, R26.reuse, R21, RZ ;  /* 0x000000151a0e7225 */ /* 0x040fe800078e00ff */
[----:B------:R-:W-:Y:S05]  /*9d00*/  IMAD R4, R26, R13, R4 ;  /* 0x0000000d1a047224 */ /* 0x000fea00078e0204 */
[----:B------:R-:W-:Y:S01]  /*9d10*/  IADD3 R15, PT, PT, R15, R4, RZ ;  /* 0x000000040f0f7210 */ /* 0x000fe20007ffe0ff */
[----:B---3--:R-:W-:Y:S04]  /*9d20*/  IMAD.IADD R7, R7, 0x1, -R0 ;  /* 0x0000000107077824 */ /* 0x008fe800078e0a00 */
[----:B----4-:R-:W-:Y:S01]  /*9d30*/  IMAD R13, R29, R7, RZ ;  /* 0x000000071d0d7224 */ /* 0x010fe200078e02ff */
[----:B------:R-:W-:Y:S01]  /*9d40*/  SHF.R.S32.HI R0, RZ, 0x1f, R7 ;  /* 0x0000001fff007819 */ /* 0x000fe20000011407 */
[----:B------:R-:W-:Y:S04]  /*9d50*/  IMAD.WIDE.U32 R14, R7, R28, R14 ;  /* 0x0000001c070e7225 */ /* 0x000fe800078e000e */
[----:B------:R-:W-:Y:S01]  /*9d60*/  IMAD R13, R28, R0, R13 ;  /* 0x000000001c0d7224 */ /* 0x000fe200078e020d */
[C---:B------:R-:W-:Y:S03]  /*9d70*/  LEA R234, P2, R14.reuse, R234, 0x1 ;  /* 0x000000ea0eea7211 */ /* 0x040fe600078408ff */
[----:B------:R-:W-:Y:S05]  /*9d80*/  IMAD.IADD R13, R15, 0x1, R13 ;  /* 0x000000010f0d7824 */ /* 0x000fea00078e020d */
[----:B------:R-:W-:Y:S02]  /*9d90*/  LEA.HI.X R233, R14, R233, R13, 0x1, P2 ;  /* 0x000000e90ee97211 */ /* 0x000fe400010f0c0d */
.L_x_566:
[----:B------:R-:W-:Y:S05]  /*9da0*/  BSYNC.RECONVERGENT B0 ;  /* 0x0000000000007941 */ /* 0x000fea0003800200 */
.L_x_565:
        /* <DEDUP_REMOVED lines=21> */
[----:B-1----:R-:W-:Y:S02]  /*9f00*/  IADD3 R28, P2, PT, R4, R5, RZ ;  /* 0x00000005041c7210 */ /* 0x002fe40007f5e0ff */
[--C-:B------:R-:W-:Y:S01]  /*9f10*/  IMAD.X R5, R7, 0x1, R0.reuse, P3 ;  /* 0x0000000107057824 */ /* 0x100fe200018e0600 */
[----:B------:R2:W-:Y:S03]  /*9f20*/  LDGSTS.E.BYPASS.LTC128B.128 [R241+0x3800], desc[UR4][R6.64] ;  /* 0x0380000006f17fae */ /* 0x0005e6000b981a04 */
[----:B------:R-:W-:Y:S01]  /*9f30*/  IMAD.X R29, R5, 0x1, R0, P2 ;  /* 0x00000001051d7824 */ /* 0x000fe200010e0600 */
[----:B------:R2:W-:Y:S04]  /*9f40*/  LDGSTS.E.BYPASS.LTC128B.128 [R241+0x4000], desc[UR4][R4.64] ;  /* 0x0400000004f17fae */ /* 0x0005e8000b981a04 */
[----:B------:R2:W-:Y:S04]  /*9f50*/  LDGSTS.E.BYPASS.LTC128B.128 [R241+0x4800], desc[UR4][R28.64] ;  /* 0x048000001cf17fae */ /* 0x0005e8000b981a04 */
[----:B------:R-:W0:Y:S02]  /*9f60*/  LDGDEPBAR ;  /* 0x00000000000079af */ /* 0x000e240000000000 */
.L_x_564:
[----:B------:R-:W-:Y:S05]  /*9f70*/  BSYNC.RECONVERGENT B1 ;  /* 0x0000000000017941 */ /* 0x000fea0003800200 */
.L_x_563:
[----:B--2---:R-:W2:Y:S01]  /*9f80*/  LDL.LU R14, [R1+0x30] ;  /* 0x00003000010e7983 */ /* 0x004ea20000300800 */
[----:B------:R-:W-:Y:S02]  /*9f90*/  MOV R48, R247 ;  /* 0x000000f700307202 */ /* 0x000fe40000000f00 */
[----:B------:R-:W-:Y:S01]  /*9fa0*/  IADD3 R246, PT, PT, R246, -0x100, RZ ;  /* 0xffffff00f6f67810 */ /* 0x000fe20007ffe0ff */
[----:B------:R-:W2:Y:S04]  /*9fb0*/  LDL.LU R12, [R1+0x2c] ;  /* 0x00002c00010c7983 */ /* 0x000ea80000300800 */
[----:B------:R-:W3:Y:S04]  /*9fc0*/  LDL.LU R30, [R1+0x24] ;  /* 0x00002400011e7983 */ /* 0x000ee80000300800 */
[----:B------:R-:W3:Y:S04]  /*9fd0*/  LDL.LU R29, [R1+0x28] ;  /* 0x00002800011d7983 */ /* 0x000ee80000300800 */
[----:B-1----:R-:W4:Y:S04]  /*9fe0*/  LDL.LU R28, [R1+0x34] ;  /* 0x00003400011c7983 */ /* 0x002f280000300800 */
[----:B------:R-:W5:Y:S04]  /*9ff0*/  LDL.LU R37, [R1+0x18] ;  /* 0x0000180001257983 */ /* 0x000f680000300800 */
[----:B------:R-:W5:Y:S04]  /*a000*/  LDL.LU R36, [R1+0x1c] ;  /* 0x00001c0001247983 */ /* 0x000f680000300800 */
[----:B------:R-:W5:Y:S04]  /*a010*/  LDL.LU R18, [R1+0x20] ;  /* 0x0000200001127983 */ /* 0x000f680000300800 */
[----:B------:R-:W5:Y:S04]  /*a020*/  LD.E R21, desc[UR4][R2.64+0xdc] ;  /* 0x0000dc0402157980 */ /* 0x000f68000c101900 */
[----:B------:R-:W-:Y:S01]  /*a030*/  LDSM.16.MT88.4 R44, [R150+0x6000] ;  /* 0x00600000962c783b */ /* 0x000fe20000004200 */
[----:B--2---:R-:W-:Y:S02]  /*a040*/  FMNMX3.FTZ R7, R149, R14, R12, !PT ;  /* 0x0000000e95077276 */ /* 0x004fe4000781000c */
[----:B---3--:R-:W-:Y:S04]  /*a050*/  FMNMX3.FTZ R5, R151, R30, R29, !PT ;  /* 0x0000001e97057276 */ /* 0x008fe8000781001d */
[----:B------:R-:W-:Y:S02]  /*a060*/  FMNMX3.FTZ R5, R5, R10, R11, !PT ;  /* 0x0000000a05057276 */ /* 0x000fe4000781000b */
[----:B----4-:R-:W-:Y:S02]  /*a070*/  FMNMX3.FTZ R4, R7, R8, R28, !PT ;  /* 0x0000000807047276 */ /* 0x010fe4000781001c */
[----:B-----5:R-:W-:Y:S02]  /*a080*/  FMNMX3.FTZ R0, R5, R36, R212, !PT ;  /* 0x0000002405007276 */ /* 0x020fe400078100d4 */
        /* <DEDUP_REMOVED lines=58> */
[----:B------:R-:W-:Y:S03]  /*a430*/  FMNMX3.FTZ R15, R4, R50, R49, !PT ;  /* 0x00000032040f7276 */ /* 0x000fe60007810031 */
[----:B------:R-:W1:Y:S08]  /*a440*/  SHFL.BFLY PT, R0, R7, 0x2, 0x1f ;  /* 0x0c401f0007007f89 */ /* 0x000e7000000e0000 */
[----:B------:R-:W2:Y:S01]  /*a450*/  SHFL.BFLY PT, R4, R15, 0x2, 0x1f ;  /* 0x0c401f000f047f89 */ /* 0x000ea200000e0000 */
[----:B-1----:R-:W-:Y:S02]  /*a460*/  FMNMX.FTZ R5, R7, R0, !PT ;  /* 0x0000000007057209 */ /* 0x002fe40007810000 */
[----:B--2---:R-:W-:Y:S05]  /*a470*/  FMNMX.FTZ R13, R15, R4, !PT ;  /* 0x000000040f0d7209 */ /* 0x004fea0007810000 */
[----:B------:R-:W1:Y:S08]  /*a480*/  SHFL.BFLY PT, R0, R5, 0x1, 0x1f ;  /* 0x0c201f0005007f89 */ /* 0x000e7000000e0000 */
[----:B------:R-:W2:Y:S01]  /*a490*/  SHFL.BFLY PT, R20, R13, 0x1, 0x1f ;  /* 0x0c201f000d147f89 */ /* 0x000ea200000e0000 */
[----:B-1----:R-:W-:Y:S02]  /*a4a0*/  FMNMX.FTZ R0, R5, R0, !PT ;  /* 0x0000000005007209 */ /* 0x002fe40007810000 */
[----:B--2---:R-:W-:Y:S03]  /*a4b0*/  FMNMX.FTZ R20, R13, R20, !PT ;  /* 0x000000140d147209 */ /* 0x004fe60007810000 */
[CC--:B------:R-:W-:Y:S01]  /*a4c0*/  FMUL.FTZ R64, R21.reuse, R0.reuse ;  /* 0x0000000015407220 */ /* 0x0c0fe20000410000 */
[----:B------:R-:W-:Y:S01]  /*a4d0*/  FADD.FTZ R4, -R0, R151 ;  /* 0x0000009700047221 */ /* 0x000fe20000010100 */
[----:B------:R-:W-:Y:S01]  /*a4e0*/  MOV R151, R0 ;  /* 0x0000000000977202 */ /* 0x000fe20000000f00 */
[C---:B------:R-:W-:Y:S01]  /*a4f0*/  FADD.FTZ R6, -R20.reuse, R149 ;  /* 0x0000009514067221 */ /* 0x040fe20000010100 */
[C---:B------:R-:W-:Y:S01]  /*a500*/  FMUL.FTZ R68, R21.reuse, R20 ;  /* 0x0000001415447220 */ /* 0x040fe20000410000 */
[----:B------:R-:W-:Y:S01]  /*a510*/  FSETP.NEU.FTZ.AND P2, PT, R20, -INF , PT ;  /* 0xff8000001400780b */ /* 0x000fe20003f5d000 */
[C---:B------:R-:W-:Y:S01]  /*a520*/  FMUL.FTZ R26, R21.reuse, R4 ;  /* 0x00000004151a7220 */ /* 0x040fe20000410000 */
[----:B------:R-:W-:Y:S02]  /*a530*/  FMUL.FTZ R27, R21, R6 ;  /* 0x00000006151b7220 */ /* 0x000fe40000410000 */
[----:B------:R-:W-:Y:S02]  /*a540*/  FSEL R68, R68, RZ, P2 ;  /* 0x000000ff44447208 */ /* 0x000fe40001000000 */
[----:B------:R-:W-:Y:S01]  /*a550*/  FSETP.NEU.FTZ.AND P2, PT, R0, -INF , PT ;  /* 0xff8000000000780b */ /* 0x000fe20003f5d000 */
[----:B------:R-:W1:Y:S02]  /*a560*/  MUFU.EX2 R26, R26 ;  /* 0x0000001a001a7308 */ /* 0x000e640000000800 */
[-CC-:B------:R-:W-:Y:S01]  /*a570*/  FFMA.FTZ R96, R14, R21.reuse, -R68.reuse ;  /* 0x000000150e607223 */ /* 0x180fe20000010844 */
[-CC-:B------:R-:W-:Y:S07]  /*a580*/  FFMA.FTZ R86, R12, R21.reuse, -R68.reuse ;  /* 0x000000150c567223 */ /* 0x180fee0000010844 */
[----:B------:R-:W2:Y:S01]  /*a590*/  MUFU.EX2 R27, R27 ;  /* 0x0000001b001b7308 */ /* 0x000ea20000000800 */
[-CC-:B------:R-:W-:Y:S01]  /*a5a0*/  FFMA.FTZ R105, R9, R21.reuse, -R68.reuse ;  /* 0x0000001509697223 */ /* 0x180fe20000010844 */
[-CC-:B------:R-:W-:Y:S01]  /*a5b0*/  FFMA.FTZ R84, R8, R21.reuse, -R68.reuse ;  /* 0x0000001508547223 */ /* 0x180fe20000010844 */
[----:B------:R-:W3:Y:S07]  /*a5c0*/  LDSM.16.MT88.4 R12, [R150+0x5000] ;  /* 0x00500000960c783b */ /* 0x000eee0000004200 */
[----:B------:R-:W-:Y:S01]  /*a5d0*/  MUFU.EX2 R96, R96 ;  /* 0x0000006000607308 */ /* 0x000fe20000000800 */
[-CC-:B------:R-:W-:Y:S01]  /*a5e0*/  FFMA.FTZ R97, R28, R21.reuse, -R68.reuse ;  /* 0x000000151c617223 */ /* 0x180fe20000010844 */
[----:B------:R-:W-:Y:S01]  /*a5f0*/  IADD3 R28, PT, PT, R150, 0x5000, RZ ;  /* 0x00005000961c7810 */ /* 0x000fe20007ffe0ff */
[----:B------:R-:W-:Y:S01]  /*a600*/  FFMA.FTZ R92, R37, R21, -R68 ;  /* 0x00000015255c7223 */ /* 0x000fe20000010844 */
[----:B------:R-:W-:Y:S06]  /*a610*/  FSEL R64, R64, RZ, P2 ;  /* 0x000000ff40407208 */ /* 0x000fec0001000000 */
[----:B------:R-:W4:Y:S01]  /*a620*/  MUFU.EX2 R86, R86 ;  /* 0x0000005600567308 */ /* 0x000f220000000800 */
[----:B------:R-:W-:Y:S01]  /*a630*/  @P0 IADD3 R48, PT, PT, R28, -0x20, RZ ;  /* 0xffffffe01c300810 */ /* 0x000fe20007ffe0ff */
[C---:B-1----:R-:W-:Y:S01]  /*a640*/  FMUL.FTZ R6, R26.reuse, R146 ;  /* 0x000000921a067220 */ /* 0x042fe20000410000 */
[----:B------:R-:W-:Y:S01]  /*a650*/  FMUL.FTZ R7, R26, R147 ;  /* 0x000000931a077220 */ /* 0x000fe20000410000 */
[--C-:B------:R-:W-:Y:S01]  /*a660*/  FFMA.FTZ R99, R10, R21, -R64.reuse ;  /* 0x000000150a637223 */ /* 0x100fe20000010840 */
[C---:B--2---:R-:W-:Y:S01]  /*a670*/  FMUL.FTZ R9, R27.reuse, R141 ;  /* 0x0000008d1b097220 */ /* 0x044fe20000410000 */
[----:B------:R-:W-:Y:S01]  /*a680*/  FMUL.FTZ R8, R27, R140 ;  /* 0x0000008c1b087220 */ /* 0x000fe20000410000 */
[----:B------:R-:W2:Y:S01]  /*a690*/  LDL.LU R141, [R1+0x10] ;  /* 0x00001000018d7983 */ /* 0x000ea20000300800 */
[-CC-:B------:R-:W-:Y:S01]  /*a6a0*/  FFMA.FTZ R88, R11, R21.reuse, -R64.reuse ;  /* 0x000000150b587223 */ /* 0x180fe20000010840 */
[-CC-:B------:R-:W-:Y:S01]  /*a6b0*/  FFMA.FTZ R103, R30, R21.reuse, -R64.reuse ;  /* 0x000000151e677223 */ /* 0x180fe20000010840 */
[-CC-:B------:R-:W-:Y:S01]  /*a6c0*/  FFMA.FTZ R90, R29, R21.reuse, -R64.reuse ;  /* 0x000000151d5a7223 */ /* 0x180fe20000010840 */
[----:B------:R-:W5:Y:S01]  /*a6d0*/  LDL.LU R140, [R1+0x14] ;  /* 0x00001400018c7983 */ /* 0x000f620000300800 */
[----:B------:R-:W-:Y:S01]  /*a6e0*/  MUFU.EX2 R84, R84 ;  /* 0x0000005400547308 */ /* 0x000fe20000000800 */
[--C-:B------:R-:W-:Y:S01]  /*a6f0*/  FFMA.FTZ R100, R36, R21, -R64.reuse ;  /* 0x0000001524647223 */ /* 0x100fe20000010840 */
[----:B----4-:R-:W-:Y:S01]  /*a700*/  F2FP.F16.F32.PACK_AB R28, R86, R96 ;  /* 0x00000060561c723e */ /* 0x010fe200000000ff */
[----:B------:R-:W1:Y:S07]  /*a710*/  LDSM.16.MT88.4 R32, [R48] ;  /* 0x000000003020783b */ /* 0x000e6e0000004200 */
[----:B------:R-:W-:Y:S01]  /*a720*/  MUFU.EX2 R103, R103 ;  /* 0x0000006700677308 */ /* 0x000fe20000000800 */
[C---:B------:R-:W-:Y:S01]  /*a730*/  FMUL.FTZ R4, R27.reuse, R144 ;  /* 0x000000901b047220 */ /* 0x040fe20000410000 */
[----:B------:R-:W-:Y:S01]  /*a740*/  FMUL.FTZ R5, R27, R145 ;  /* 0x000000911b057220 */ /* 0x000fe20000410000 */
[C---:B------:R-:W-:Y:S07]  /*a750*/  FMUL.FTZ R10, R26.reuse, R142 ;  /* 0x0000008e1a0a7220 */ /* 0x040fee0000410000 */
[----:B------:R-:W4:Y:S01]  /*a760*/  MUFU.EX2 R90, R90 ;  /* 0x0000005a005a7308 */ /* 0x000f220000000800 */
[----:B------:R-:W-:Y:S01]  /*a770*/  FMUL.FTZ R11, R26, R143 ;  /* 0x0000008f1a0b7220 */ /* 0x000fe20000410000 */
[-C--:B------:R-:W-:Y:S01]  /*a780*/  FFMA.FTZ R109, R212, R21.reuse, -R64 ;  /* 0x00000015d46d7223 */ /* 0x080fe20000010840 */
[----:B------:R-:W1:Y:S07]  /*a790*/  LDSM.16.MT88.4 R36, [R150+0x5400] ;  /* 0x005400009624783b */ /* 0x000e6e0000004200 */
[----:B------:R-:W3:Y:S01]  /*a7a0*/  MUFU.EX2 R97, R97 ;  /* 0x0000006100617308 */ /* 0x000ee20000000800 */
[-CC-:B------:R-:W-:Y:S01]  /*a7b0*/  FFMA.FTZ R94, R16, R21.reuse, -R68.reuse ;  /* 0x00000015105e7223 */ /* 0x180fe20000010844 */
[-C--:B------:R-:W-:Y:S01]  /*a7c0*/  FFMA.FTZ R101, R18, R21.reuse, -R68 ;  /* 0x0000001512657223 */ /* 0x080fe20000010844 */
[-CC-:B------:R-:W-:Y:S07]  /*a7d0*/  FFMA.FTZ R107, R17, R21.reuse, -R64.reuse ;  /* 0x00000015116b7223 */ /* 0x180fee0000010840 */
[----:B------:R-:W-:Y:S01]  /*a7e0*/  MUFU.EX2 R99, R99 ;  /* 0x0000006300637308 */ /* 0x000fe20000000800 */
[----:B------:R-:W-:Y:S01]  /*a7f0*/  FFMA.FTZ R98, R19, R21, -R64 ;  /* 0x0000001513627223 */ /* 0x000fe20000010840 */
[C---:B------:R-:W-:Y:S01]  /*a800*/  FMUL.FTZ R18, R26.reuse, R134 ;  /* 0x000000861a127220 */ /* 0x040fe20000410000 */
[----:B------:R-:W1:Y:S07]  /*a810*/  LDSM.16.MT88.4 R40, [R48+0x400] ;  /* 0x000400003028783b */ /* 0x000e6e0000004200 */
[----:B------:R-:W1:Y:S01]  /*a820*/  MUFU.EX2 R88, R88 ;  /* 0x0000005800587308 */ /* 0x000e620000000800 */
[----:B------:R-:W-:Y:S01]  /*a830*/  FMUL.FTZ R19, R26, R135 ;  /* 0x000000871a137220 */ /* 0x000fe20000410000 */
[----:B----4-:R-:W-:Y:S01]  /*a840*/  F2FP.F16.F32.PACK_AB R29, R90, R103 ;  /* 0x000000675a1d723e */ /* 0x010fe200000000ff */
[C---:B------:R-:W-:Y:S07]  /*a850*/  FMUL.FTZ R16, R27.reuse, R132 ;  /* 0x000000841b107220 */ /* 0x040fee0000410000 */
[----:B------:R-:W-:Y:S01]  /*a860*/  MUFU.EX2 R109, R109 ;  /* 0x0000006d006d7308 */ /* 0x000fe20000000800 */
[----:B------:R-:W-:Y:S01]  /*a870*/  FMUL.FTZ R17, R27, R133 ;  /* 0x000000851b117220 */ /* 0x000fe20000410000 */
[----:B---3--:R-:W-:Y:S01]  /*a880*/  F2FP.F16.F32.PACK_AB R30, R97, R84 ;  /* 0x00000054611e723e */ /* 0x008fe200000000ff */
[-CC-:B------:R-:W-:Y:S07]  /*a890*/  FFMA.FTZ R111, R216, R21.reuse, -R68.reuse ;  /* 0x00000015d86f7223 */ /* 0x180fee0000010844 */
[----:B------:R-:W-:Y:S01]  /*a8a0*/  MUFU.EX2 R101, R101 ;  /* 0x0000006500657308 */ /* 0x000fe20000000800 */
[-C--:B------:R-:W-:Y:S01]  /*a8b0*/  FFMA.FTZ R102, R156, R21.reuse, -R68 ;  /* 0x000000159c667223 */ /* 0x080fe20000010844 */
[-CC-:B------:R-:W-:Y:S01]  /*a8c0*/  FFMA.FTZ R108, R164, R21.reuse, -R64.reuse ;  /* 0x00000015a46c7223 */ /* 0x180fe20000010840 */
[-C--:B------:R-:W-:Y:S07]  /*a8d0*/  FFMA.FTZ R115, R176, R21.reuse, -R64 ;  /* 0x00000015b0737223 */ /* 0x080fee0000010840 */
[----:B------:R-:W-:Y:S01]  /*a8e0*/  MUFU.EX2 R107, R107 ;  /* 0x0000006b006b7308 */ /* 0x000fe20000000800 */
[----:B------:R-:W-:Y:S01]  /*a8f0*/  FFMA.FTZ R113, R160, R21, -R68 ;  /* 0x00000015a0717223 */ /* 0x000fe20000010844 */
[----:B-1----:R-:W-:Y:S01]  /*a900*/  F2FP.F16.F32.PACK_AB R31, R88, R99 ;  /* 0x00000063581f723e */ /* 0x002fe200000000ff */
[----:B------:R-:W3:Y:S07]  /*a910*/  LDL.LU R149, [R1] ;  /* 0x0000000001957983 */ /* 0x000eee0000300800 */
[----:B------:R-:W-:Y:S01]  /*a920*/  MUFU.EX2 R111, R111 ;  /* 0x0000006f006f7308 */ /* 0x000fe20000000800 */
[-CC-:B------:R-:W-:Y:S01]  /*a930*/  FFMA.FTZ R125, R172, R21.reuse, -R64.reuse ;  /* 0x00000015ac7d7223 */ /* 0x180fe20000010840 */
[-C--:B------:R-:W-:Y:S01]  /*a940*/  FFMA.FTZ R129, R184, R21.reuse, -R64 ;  /* 0x00000015b8817223 */ /* 0x080fe20000010840 */
[--C-:B------:R-:W-:Y:S07]  /*a950*/  FFMA.FTZ R202, R202, R21, -R68.reuse ;  /* 0x00000015caca7223 */ /* 0x100fee0000010844 */
[----:B------:R-:W-:Y:S01]  /*a960*/  MUFU.EX2 R105, R105 ;  /* 0x0000006900697308 */ /* 0x000fe20000000800 */
[C---:B------:R-:W-:Y:S09]  /*a970*/  HMMA.16816.F32 R4, R28.reuse, R12, R4 ;  /* 0x0000000c1c04723c */ /* 0x040ff20000001804 */
[----:B------:R-:W-:Y:S01]  /*a980*/  MUFU.EX2 R125, R125 ;  /* 0x0000007d007d7308 */ /* 0x000fe20000000800 */
[C---:B------:R-:W-:Y:S01]  /*a990*/  FMUL.FTZ R12, R27.reuse, R136 ;  /* 0x000000881b0c7220 */ /* 0x040fe20000410000 */
[----:B------:R-:W-:Y:S08]  /*a9a0*/  FMUL.FTZ R13, R27, R137 ;  /* 0x000000891b0d7220 */ /* 0x000ff00000410000 */
[----:B------:R-:W-:Y:S01]  /*a9b0*/  MUFU.EX2 R129, R129 ;  /* 0x0000008100817308 */ /* 0x000fe20000000800 */
[C---:B------:R-:W-:Y:S03]  /*a9c0*/  HMMA.16816.F32 R8, R28.reuse, R14, R8 ;  /* 0x0000000e1c08723c */ /* 0x040fe60000001808 */
[C---:B------:R-:W-:Y:S01]  /*a9d0*/  FMUL.FTZ R14, R26.reuse, R138 ;  /* 0x0000008a1a0e7220 */ /* 0x040fe20000410000 */
[----:B------:R-:W-:Y:S05]  /*a9e0*/  FMUL.FTZ R15, R26, R139 ;  /* 0x0000008b1a0f7220 */ /* 0x000fea0000410000 */
[----:B------:R-:W1:Y:S01]  /*a9f0*/  MUFU.EX2 R92, R92 ;  /* 0x0000005c005c7308 */ /* 0x000e620000000800 */
[-CC-:B------:R-:W-:Y:S01]  /*aa00*/  FFMA.FTZ R206, R206, R21.reuse, -R68.reuse ;  /* 0x00000015cece7223 */ /* 0x180fe20000010844 */
[-C--:B------:R-:W-:Y:S01]  /*aa10*/  FFMA.FTZ R139, R186, R21.reuse, -R68 ;  /* 0x00000015ba8b7223 */ /* 0x080fe20000010844 */
[-CC-:B------:R-:W-:Y:S07]  /*aa20*/  FFMA.FTZ R227, R227, R21.reuse, -R64.reuse ;  /* 0x00000015e3e37223 */ /* 0x180fee0000010840 */
[----:B------:R-:W4:Y:S01]  /*aa30*/  MUFU.EX2 R100, R100 ;  /* 0x0000006400647308 */ /* 0x000f220000000800 */
[-CC-:B------:R-:W-:Y:S01]  /*aa40*/  FFMA.FTZ R166, R166, R21.reuse, -R64.reuse ;  /* 0x00000015a6a67223 */ /* 0x180fe20000010840 */
[C---:B------:R-:W-:Y:S08]  /*aa50*/  HMMA.16816.F32 R12, R28.reuse, R32, R12 ;  /* 0x000000201c0c723c */ /* 0x040ff0000000180c */
[----:B------:R-:W4:Y:S01]  /*aa60*/  MUFU.EX2 R94, R94 ;  /* 0x0000005e005e7308 */ /* 0x000f220000000800 */
[-CC-:B------:R-:W-:Y:S01]  /*aa70*/  FFMA.FTZ R219, R219, R21.reuse, -R64.reuse ;  /* 0x00000015dbdb7223 */ /* 0x180fe20000010840 */
[-C--:B------:R-:W-:Y:S01]  /*aa80*/  FFMA.FTZ R187, R187, R21.reuse, -R64 ;  /* 0x00000015bbbb7223 */ /* 0x080fe20000010840 */
[-C--:B------:R-:W-:Y:S07]  /*aa90*/  FFMA.FTZ R76, R76, R21.reuse, -R68 ;  /* 0x000000154c4c7223 */ /* 0x080fee0000010844 */
[----:B------:R-:W4:Y:S01]  /*aaa0*/  MUFU.EX2 R98, R98 ;  /* 0x0000006200627308 */ /* 0x000f220000000800 */
[----:B------:R-:W-:Y:S01]  /*aab0*/  FFMA.FTZ R71, R71, R21, -R64 ;  /* 0x0000001547477223 */ /* 0x000fe20000010840 */
[----:B------:R-:W-:Y:S01]  /*aac0*/  HMMA.16816.F32 R16, R28, R34, R16 ;  /* 0x000000221c10723c */ /* 0x000fe20000001810 */
[----:B------:R-:W2:Y:S07]  /*aad0*/  LDSM.16.MT88.4 R32, [R150+0x5800] ;  /* 0x005800009620783b */ /* 0x000eae0000004200 */
[----:B------:R-:W4:Y:S01]  /*aae0*/  MUFU.EX2 R102, R102 ;  /* 0x0000006600667308 */ /* 0x000f220000000800 */
[----:B-1----:R-:W-:Y:S01]  /*aaf0*/  F2FP.F16.F32.PACK_AB R28, R92, R105 ;  /* 0x000000695c1c723e */ /* 0x002fe200000000ff */
[-C--:B------:R-:W-:Y:S01]  /*ab00*/  FFMA.FTZ R104, R200, R21.reuse, -R68 ;  /* 0x00000015c8687223 */ /* 0x080fe20000010844 */
[----:B----4-:R-:W-:Y:S01]  /*ab10*/  F2FP.F16.F32.PACK_AB R29, R109, R100 ;  /* 0x000000646d1d723e */ /* 0x010fe200000000ff */
[-CC-:B------:R-:W-:Y:S01]  /*ab20*/  FFMA.FTZ R117, R208, R21.reuse, -R64.reuse ;  /* 0x00000015d0757223 */ /* 0x180fe20000010840 */
[-C--:B------:R-:W-:Y:S01]  /*ab30*/  FFMA.FTZ R106, R224, R21.reuse, -R64 ;  /* 0x00000015e06a7223 */ /* 0x080fe20000010840 */
[----:B------:R-:W-:Y:S04]  /*ab40*/  F2FP.F16.F32.PACK_AB R30, R101, R94 ;  /* 0x0000005e651e723e */ /* 0x000fe800000000ff */
[----:B------:R-:W-:Y:S01]  /*ab50*/  MUFU.EX2 R108, R108 ;  /* 0x0000006c006c7308 */ /* 0x000fe20000000800 */
[-CC-:B------:R-:W-:Y:S01]  /*ab60*/  FFMA.FTZ R121, R204, R21.reuse, -R68.reuse ;  /* 0x00000015cc797223 */ /* 0x180fe20000010844 */
[--C-:B------:R-:W-:Y:S01]  /*ab70*/  FFMA.FTZ R110, R192, R21, -R68.reuse ;  /* 0x00000015c06e7223 */ /* 0x100fe20000010844 */
[----:B------:R-:W-:Y:S07]  /*ab80*/  F2FP.F16.F32.PACK_AB R31, R98, R107 ;  /* 0x0000006b621f723e */ /* 0x000fee00000000ff */
[----:B------:R-:W-:Y:S01]  /*ab90*/  MUFU.EX2 R139, R139 ;  /* 0x0000008b008b7308 */ /* 0x000fe20000000800 */
[-CC-:B------:R-:W-:Y:S01]  /*aba0*/  FFMA.FTZ R67, R67, R21.reuse, -R68.reuse ;  /* 0x0000001543437223 */ /* 0x180fe20000010844 */
[-C--:B------:R-:W-:Y:S01]  /*abb0*/  FFMA.FTZ R63, R63, R21.reuse, -R68 ;  /* 0x000000153f3f7223 */ /* 0x080fe20000010844 */
[-CC-:B------:R-:W-:Y:S07]  /*abc0*/  FFMA.FTZ R61, R61, R21.reuse, -R64.reuse ;  /* 0x000000153d3d7223 */ /* 0x180fee0000010840 */
[----:B------:R-:W1:Y:S01]  /*abd0*/  MUFU.EX2 R115, R115 ;  /* 0x0000007300737308 */ /* 0x000e620000000800 */
[-C--:B------:R-:W-:Y:S01]  /*abe0*/  FFMA.FTZ R116, R153, R21.reuse, -R64 ;  /* 0x0000001599747223 */ /* 0x080fe20000010840 */
[C---:B------:R-:W-:Y:S08]  /*abf0*/  HMMA.16816.F32 R4, R28.reuse, R36, R4 ;  /* 0x000000241c04723c */ /* 0x040ff00000001804 */
[----:B------:R-:W-:Y:S01]  /*ac00*/  MUFU.EX2 R63, R63 ;  /* 0x0000003f003f7308 */ /* 0x000fe20000000800 */
[-CC-:B------:R-:W-:Y:S01]  /*ac10*/  FFMA.FTZ R123, R162, R21.reuse, -R68.reuse ;  /* 0x00000015a27b7223 */ /* 0x180fe20000010844 */
[-C--:B------:R-:W-:Y:S01]  /*ac20*/  FFMA.FTZ R114, R168, R21.reuse, -R68 ;  /* 0x00000015a8727223 */ /* 0x080fe20000010844 */
[-C--:B------:R-:W-:Y:S07]  /*ac30*/  FFMA.FTZ R118, R210, R21.reuse, -R64 ;  /* 0x00000015d2767223 */ /* 0x080fee0000010840 */
[----:B------:R-:W-:Y:S01]  /*ac40*/  MUFU.EX2 R113, R113 ;  /* 0x0000007100717308 */ /* 0x000fe20000000800 */
[-CC-:B------:R-:W-:Y:S01]  /*ac50*/  FFMA.FTZ R119, R180, R21.reuse, -R68.reuse ;  /* 0x00000015b4777223 */ /* 0x180fe20000010844 */
[C---:B------:R-:W-:Y:S01]  /*ac60*/  HMMA.16816.F32 R8, R28.reuse, R38, R8 ;  /* 0x000000261c08723c */ /* 0x040fe20000001808 */
[----:B------:R-:W4:Y:S07]  /*ac70*/  LDSM.16.MT88.4 R36, [R48+0x800] ;  /* 0x000800003024783b */ /* 0x000f2e0000004200 */
[----:B------:R-:W1:Y:S01]  /*ac80*/  MUFU.EX2 R104, R104 ;  /* 0x0000006800687308 */ /* 0x000e620000000800 */
[-C--:B------:R-:W-:Y:S01]  /*ac90*/  FFMA.FTZ R112, R188, R21.reuse, -R68 ;  /* 0x00000015bc707223 */ /* 0x080fe20000010844 */
[-CC-:B------:R-:W-:Y:S01]  /*aca0*/  FFMA.FTZ R133, R158, R21.reuse, -R64.reuse ;  /* 0x000000159e857223 */ /* 0x180fe20000010840 */
[-C--:B------:R-:W-:Y:S07]  /*acb0*/  FFMA.FTZ R120, R214, R21.reuse, -R64 ;  /* 0x00000015d6787223 */ /* 0x080fee0000010840 */
[----:B------:R-:W-:Y:S01]  /*acc0*/  MUFU.EX2 R117, R117 ;  /* 0x0000007500757308 */ /* 0x000fe20000000800 */
[-CC-:B------:R-:W-:Y:S01]  /*acd0*/  FFMA.FTZ R127, R196, R21.reuse, -R68.reuse ;  /* 0x00000015c47f7223 */ /* 0x180fe20000010844 */
[C---:B------:R-:W-:Y:S08]  /*ace0*/  HMMA.16816.F32 R12, R28.reuse, R40, R12 ;  /* 0x000000281c0c723c */ /* 0x040ff0000000180c */
[----:B------:R-:W4:Y:S01]  /*acf0*/  MUFU.EX2 R106, R106 ;  /* 0x0000006a006a7308 */ /* 0x000f220000000800 */
[-C--:B------:R-:W-:Y:S01]  /*ad00*/  FFMA.FTZ R122, R155, R21.reuse, -R68 ;  /* 0x000000159b7a7223 */ /* 0x080fe20000010844 */
[-CC-:B------:R-:W-:Y:S01]  /*ad10*/  FFMA.FTZ R124, R218, R21.reuse, -R64.reuse ;  /* 0x00000015da7c7223 */ /* 0x180fe20000010840 */
[-C--:B------:R-:W-:Y:S07]  /*ad20*/  FFMA.FTZ R131, R226, R21.reuse, -R64 ;  /* 0x00000015e2837223 */ /* 0x080fee0000010840 */
[----:B------:R-:W-:Y:S01]  /*ad30*/  MUFU.EX2 R121, R121 ;  /* 0x0000007900797308 */ /* 0x000fe20000000800 */
[----:B------:R-:W-:Y:S01]  /*ad40*/  FFMA.FTZ R126, R194, R21, -R68 ;  /* 0x00000015c27e7223 */ /* 0x000fe20000010844 */
[----:B------:R-:W-:Y:S01]  /*ad50*/  HMMA.16816.F32 R16, R28, R42, R16 ;  /* 0x0000002a1c10723c */ /* 0x000fe20000001810 */
[----:B------:R-:W5:Y:S07]  /*ad60*/  LDSM.16.MT88.4 R40, [R150+0x5c00] ;  /* 0x005c00009628783b */ /* 0x000f6e0000004200 */
[----:B------:R-:W5:Y:S01]  /*ad70*/  MUFU.EX2 R110, R110 ;  /* 0x0000006e006e7308 */ /* 0x000f620000000800 */
[----:B------:R-:W-:Y:S01]  /*ad80*/  F2FP.F16.F32.PACK_AB R28, R102, R111 ;  /* 0x0000006f661c723e */ /* 0x000fe200000000ff */
[--C-:B------:R-:W-:Y:S01]  /*ad90*/  FFMA.FTZ R137, R159, R21, -R64.reuse ;  /* 0x000000159f897223 */ /* 0x100fe20000010840 */
[----:B-1----:R-:W-:Y:S07]  /*ada0*/  F2FP.F16.F32.PACK_AB R29, R115, R108 ;  /* 0x0000006c731d723e */ /* 0x002fee00000000ff */
[----:B------:R-:W1:Y:S01]  /*adb0*/  MUFU.EX2 R116, R116 ;  /* 0x0000007400747308 */ /* 0x000e620000000800 */
[----:B------:R-:W-:Y:S01]  /*adc0*/  F2FP.F16.F32.PACK_AB R30, R104, R113 ;  /* 0x00000071681e723e */ /* 0x000fe200000000ff */
[--C-:B------:R-:W-:Y:S01]  /*add0*/  FFMA.FTZ R128, R174, R21, -R64.reuse ;  /* 0x00000015ae807223 */ /* 0x100fe20000010840 */
[----:B----4-:R-:W-:Y:S07]  /*ade0*/  F2FP.F16.F32.PACK_AB R31, R106, R117 ;  /* 0x000000756a1f723e */ /* 0x010fee00000000ff */
[----:B------:R-:W-:Y:S01]  /*adf0*/  MUFU.EX2 R123, R123 ;  /* 0x0000007b007b7308 */ /* 0x000fe20000000800 */
[-C--:B------:R-:W-:Y:S01]  /*ae00*/  FFMA.FTZ R135, R190, R21.reuse, -R64 ;  /* 0x00000015be877223 */ /* 0x080fe20000010840 */
[-C--:B------:R-:W-:Y:S01]  /*ae10*/  FFMA.FTZ R130, R163, R21.reuse, -R68 ;  /* 0x00000015a3827223 */ /* 0x080fe20000010844 */
[-C--:B------:R-:W-:Y:S07]  /*ae20*/  FFMA.FTZ R132, R178, R21.reuse, -R64 ;  /* 0x00000015b2847223 */ /* 0x080fee0000010840 */
[----:B------:R-:W4:Y:S01]  /*ae30*/  MUFU.EX2 R114, R114 ;  /* 0x0000007200727308 */ /* 0x000f220000000800 */
[-CC-:B------:R-:W-:Y:S01]  /*ae40*/  FFMA.FTZ R211, R211, R21.reuse, -R68.reuse ;  /* 0x00000015d3d37223 */ /* 0x180fe20000010844 */
[C---:B--2---:R-:W-:Y:S08]  /*ae50*/  HMMA.16816.F32 R4, R28.reuse, R32, R4 ;  /* 0x000000201c04723c */ /* 0x044ff00000001804 */
[----:B------:R-:W2:Y:S01]  /*ae60*/  MUFU.EX2 R118, R118 ;  /* 0x0000007600767308 */ /* 0x000ea20000000800 */
[-CC-:B------:R-:W-:Y:S01]  /*ae70*/  FFMA.FTZ R179, R179, R21.reuse, -R68.reuse ;  /* 0x00000015b3b37223 */ /* 0x180fe20000010844 */
[-CC-:B------:R-:W-:Y:S01]  /*ae80*/  FFMA.FTZ R181, R181, R21.reuse, -R68.reuse ;  /* 0x00000015b5b57223 */ /* 0x180fe20000010844 */
[-C--:B------:R-:W-:Y:S07]  /*ae90*/  FFMA.FTZ R175, R175, R21.reuse, -R68 ;  /* 0x00000015afaf7223 */ /* 0x080fee0000010844 */
[----:B------:R-:W-:Y:S01]  /*aea0*/  MUFU.EX2 R119, R119 ;  /* 0x0000007700777308 */ /* 0x000fe20000000800 */
[-C--:B------:R-:W-:Y:S01]  /*aeb0*/  FFMA.FTZ R173, R173, R21.reuse, -R64 ;  /* 0x00000015adad7223 */ /* 0x080fe20000010840 */
[C---:B------:R-:W-:Y:S01]  /*aec0*/  HMMA.16816.F32 R8, R28.reuse, R34, R8 ;  /* 0x000000221c08723c */ /* 0x040fe20000001808 */
[----:B------:R-:W3:Y:S07]  /*aed0*/  LDSM.16.MT88.4 R32, [R48+0xc00] ;  /* 0x000c00003020783b */ /* 0x000eee0000004200 */
[----:B------:R-:W3:Y:S01]  /*aee0*/  MUFU.EX2 R112, R112 ;  /* 0x0000007000707308 */ /* 0x000ee20000000800 */
[-C--:B------:R-:W-:Y:S01]  /*aef0*/  FFMA.FTZ R167, R167, R21.reuse, -R68 ;  /* 0x00000015a7a77223 */ /* 0x080fe20000010844 */
[-C--:B------:R-:W-:Y:S01]  /*af00*/  FFMA.FTZ R165, R165, R21.reuse, -R64 ;  /* 0x00000015a5a57223 */ /* 0x080fe20000010840 */
[-C--:B------:R-:W-:Y:S07]  /*af10*/  FFMA.FTZ R95, R95, R21.reuse, -R68 ;  /* 0x000000155f5f7223 */ /* 0x080fee0000010844 */
[----:B------:R-:W-:Y:S01]  /*af20*/  MUFU.EX2 R133, R133 ;  /* 0x0000008500857308 */ /* 0x000fe20000000800 */
[-C--:B------:R-:W-:Y:S01]  /*af30*/  FFMA.FTZ R75, R75, R21.reuse, -R64 ;  /* 0x000000154b4b7223 */ /* 0x080fe20000010840 */
[C---:B------:R-:W-:Y:S08]  /*af40*/  HMMA.16816.F32 R12, R28.reuse, R36, R12 ;  /* 0x000000241c0c723c */ /* 0x040ff0000000180c */
[----:B------:R-:W3:Y:S01]  /*af50*/  MUFU.EX2 R120, R120 ;  /* 0x0000007800787308 */ /* 0x000ee20000000800 */
[-C--:B------:R-:W-:Y:S01]  /*af60*/  FFMA.FTZ R87, R87, R21.reuse, -R68 ;  /* 0x0000001557577223 */ /* 0x080fe20000010844 */
[-C--:B------:R-:W-:Y:S01]  /*af70*/  FFMA.FTZ R81, R81, R21.reuse, -R64 ;  /* 0x0000001551517223 */ /* 0x080fe20000010840 */
[-CC-:B------:R-:W-:Y:S07]  /*af80*/  FFMA.FTZ R79, R79, R21.reuse, -R68.reuse ;  /* 0x000000154f4f7223 */ /* 0x180fee0000010844 */
[----:B------:R-:W-:Y:S01]  /*af90*/  MUFU.EX2 R127, R127 ;  /* 0x0000007f007f7308 */ /* 0x000fe20000000800 */
[--C-:B------:R-:W-:Y:S01]  /*afa0*/  FFMA.FTZ R55, R55, R21, -R68.reuse ;  /* 0x0000001537377223 */ /* 0x100fe20000010844 */
[----:B------:R-:W-:Y:S01]  /*afb0*/  HMMA.16816.F32 R16, R28, R38, R16 ;  /* 0x000000261c10723c */ /* 0x000fe20000001810 */
[----:B------:R-:W3:Y:S07]  /*afc0*/  LDSM.16.MT88.4 R36, [R48+0x1000] ;  /* 0x001000003024783b */ /* 0x000eee0000004200 */
[----:B------:R-:W3:Y:S01]  /*afd0*/  MUFU.EX2 R122, R122 ;  /* 0x0000007a007a7308 */ /* 0x000ee20000000800 */
[----:B-----5:R-:W-:Y:S01]  /*afe0*/  F2FP.F16.F32.PACK_AB R28, R110, R121 ;  /* 0x000000796e1c723e */ /* 0x020fe200000000ff */
[--C-:B------:R-:W-:Y:S01]  /*aff0*/  FFMA.FTZ R50, R50, R21, -R68.reuse ;  /* 0x0000001532327223 */ /* 0x100fe20000010844 */
[----:B-1----:R-:W-:Y:S07]  /*b000*/  F2FP.F16.F32.PACK_AB R29, R125, R116 ;  /* 0x000000747d1d723e */ /* 0x002fee00000000ff */
[----:B------:R-:W-:Y:S01]  /*b010*/  MUFU.EX2 R124, R124 ;  /* 0x0000007c007c7308 */ /* 0x000fe20000000800 */
[----:B----4-:R-:W-:Y:S02]  /*b020*/  F2FP.F16.F32.PACK_AB R30, R114, R123 ;  /* 0x0000007b721e723e */ /* 0x010fe400000000ff */
[----:B--2---:R-:W-:Y:S07]  /*b030*/  F2FP.F16.F32.PACK_AB R31, R118, R129 ;  /* 0x00000081761f723e */ /* 0x004fee00000000ff */
[----:B------:R-:W1:Y:S10]  /*b040*/  MUFU.EX2 R131, R131 ;  /* 0x0000008300837308 */ /* 0x000e740000000800 */
[----:B------:R-:W-:Y:S01]  /*b050*/  MUFU.EX2 R126, R126 ;  /* 0x0000007e007e7308 */ /* 0x000fe20000000800 */
[C---:B------:R-:W-:Y:S09]  /*b060*/  HMMA.16816.F32 R4, R28.reuse, R40, R4 ;  /* 0x000000281c04723c */ /* 0x040ff20000001804 */
[----:B------:R-:W-:Y:S10]  /*b070*/  MUFU.EX2 R137, R137 ;  /* 0x0000008900897308 */ /* 0x000ff40000000800 */
[----:B------:R-:W-:Y:S01]  /*b080*/  MUFU.EX2 R128, R128 ;  /* 0x0000008000807308 */ /* 0x000fe20000000800 */
[C---:B------:R-:W-:Y:S01]  /*b090*/  HMMA.16816.F32 R8, R28.reuse, R42, R8 ;  /* 0x0000002a1c08723c */ /* 0x040fe20000001808 */
[----:B------:R-:W-:Y:S08]  /*b0a0*/  LDSM.16.MT88.4 R40, [R48+0x1400] ;  /* 0x001400003028783b */ /* 0x000ff00000004200 */
[----:B------:R-:W-:Y:S10]  /*b0b0*/  MUFU.EX2 R135, R135 ;  /* 0x0000008700877308 */ /* 0x000ff40000000800 */
[----:B------:R-:W-:Y:S01]  /*b0c0*/  MUFU.EX2 R130, R130 ;  /* 0x0000008200827308 */ /* 0x000fe20000000800 */
[C---:B---3--:R-:W-:Y:S09]  /*b0d0*/  HMMA.16816.F32 R12, R28.reuse, R32, R12 ;  /* 0x000000201c0c723c */ /* 0x048ff2000000180c */
[----:B------:R-:W-:Y:S10]  /*b0e0*/  MUFU.EX2 R132, R132 ;  /* 0x0000008400847308 */ /* 0x000ff40000000800 */
[----:B------:R-:W-:Y:S01]  /*b0f0*/  MUFU.EX2 R75, R75 ;  /* 0x0000004b004b7308 */ /* 0x000fe20000000800 */
[----:B------:R-:W-:Y:S01]  /*b100*/  HMMA.16816.F32 R16, R28, R34, R16 ;  /* 0x000000221c10723c */ /* 0x000fe20000001810 */
[----:B------:R-:W2:Y:S02]  /*b110*/  LDSM.16.MT88.4 R32, [R150+0x6400] ;  /* 0x006400009620783b */ /* 0x000ea40000004200 */
[----:B------:R-:W-:Y:S02]  /*b120*/  F2FP.F16.F32.PACK_AB R28, R112, R119 ;  /* 0x00000077701c723e */ /* 0x000fe400000000ff */
[----:B------:R-:W-:Y:S02]  /*b130*/  F2FP.F16.F32.PACK_AB R29, R120, R133 ;  /* 0x00000085781d723e */ /* 0x000fe400000000ff */
[----:B------:R-:W-:Y:S02]  /*b140*/  F2FP.F16.F32.PACK_AB R30, R122, R127 ;  /* 0x0000007f7a1e723e */ /* 0x000fe400000000ff */
[----:B-1----:R-:W-:Y:S07]  /*b150*/  F2FP.F16.F32.PACK_AB R31, R131, R124 ;  /* 0x0000007c831f723e */ /* 0x002fee00000000ff */
[C---:B------:R-:W-:Y:S01]  /*b160*/  HMMA.16816.F32 R4, R28.reuse, R44, R4 ;  /* 0x0000002c1c04723c */ /* 0x040fe20000001804 */
[----:B------:R-:W1:Y:S02]  /*b170*/  MUFU.EX2 R45, R202 ;  /* 0x000000ca002d7308 */ /* 0x000e640000000800 */
[-C--:B------:R-:W-:Y:S05]  /*b180*/  FFMA.FTZ R44, R182, R21.reuse, -R68 ;  /* 0x00000015b62c7223 */ /* 0x080fea0000010844 */
[C---:B------:R-:W-:Y:S03]  /*b190*/  HMMA.16816.F32 R8, R28.reuse, R46, R8 ;  /* 0x0000002e1c08723c */ /* 0x040fe60000001808 */
[----:B------:R-:W-:Y:S01]  /*b1a0*/  MUFU.EX2 R47, R206 ;  /* 0x000000ce002f7308 */ /* 0x000fe20000000800 */
[--C-:B------:R-:W-:Y:S09]  /*b1b0*/  FFMA.FTZ R46, R198, R21, -R64.reuse ;  /* 0x00000015c62e7223 */ /* 0x100ff20000010840 */
[----:B------:R-:W3:Y:S01]  /*b1c0*/  MUFU.EX2 R44, R44 ;  /* 0x0000002c002c7308 */ /* 0x000ee20000000800 */
[C---:B------:R-:W-:Y:S09]  /*b1d0*/  HMMA.16816.F32 R12, R28.reuse, R36, R12 ;  /* 0x000000241c0c723c */ /* 0x040ff2000000180c */
[----:B------:R-:W4:Y:S01]  /*b1e0*/  MUFU.EX2 R46, R46 ;  /* 0x0000002e002e7308 */ /* 0x000f220000000800 */
[----:B------:R-:W-:Y:S01]  /*b1f0*/  HMMA.16816.F32 R16, R28, R38, R16 ;  /* 0x000000261c10723c */ /* 0x000fe20000001810 */
[----:B------:R-:W5:Y:S02]  /*b200*/  LDSM.16.MT88.4 R36, [R150+0x6800] ;  /* 0x006800009624783b */ /* 0x000f640000004200 */
[----:B-1----:R-:W-:Y:S02]  /*b210*/  F2FP.F16.F32.PACK_AB R28, R45, R126 ;  /* 0x0000007e2d1c723e */ /* 0x002fe400000000ff */
[----:B------:R-:W-:Y:S02]  /*b220*/  F2FP.F16.F32.PACK_AB R29, R128, R137 ;  /* 0x00000089801d723e */ /* 0x000fe400000000ff */
[----:B---3--:R-:W-:Y:S02]  /*b230*/  F2FP.F16.F32.PACK_AB R30, R44, R47 ;  /* 0x0000002f2c1e723e */ /* 0x008fe400000000ff */
[----:B----4-:R-:W-:Y:S07]  /*b240*/  F2FP.F16.F32.PACK_AB R31, R46, R135 ;  /* 0x000000872e1f723e */ /* 0x010fee00000000ff */
[C---:B--2---:R-:W-:Y:S08]  /*b250*/  HMMA.16816.F32 R4, R28.reuse, R32, R4 ;  /* 0x000000201c04723c */ /* 0x044ff00000001804 */
[C---:B------:R-:W-:Y:S08]  /*b260*/  HMMA.16816.F32 R8, R28.reuse, R34, R8 ;  /* 0x000000221c08723c */ /* 0x040ff00000001808 */
[C---:B------:R-:W-:Y:S08]  /*b270*/  HMMA.16816.F32 R12, R28.reuse, R40, R12 ;  /* 0x000000281c0c723c */ /* 0x040ff0000000180c */
[----:B------:R-:W-:Y:S03]  /*b280*/  HMMA.16816.F32 R16, R28, R42, R16 ;  /* 0x0000002a1c10723c */ /* 0x000fe60000001810 */
[----:B------:R-:W-:Y:S01]  /*b290*/  F2FP.F16.F32.PACK_AB R28, R130, R139 ;  /* 0x0000008b821c723e */ /* 0x000fe200000000ff */
[----:B------:R-:W-:Y:S01]  /*b2a0*/  FFMA.FTZ R103, R26, R141, R103 ;  /* 0x0000008d1a677223 */ /* 0x000fe20000010067 */
[-C--:B------:R-:W-:Y:S01]  /*b2b0*/  FFMA.FTZ R141, R161, R21.reuse, -R64 ;  /* 0x00000015a18d7223 */ /* 0x080fe20000010840 */
[-C--:B------:R-:W-:Y:S01]  /*b2c0*/  FFMA.FTZ R26, R170, R21.reuse, -R68 ;  /* 0x00000015aa1a7223 */ /* 0x080fe20000010844 */
[----:B------:R-:W-:Y:S01]  /*b2d0*/  FFMA.FTZ R96, R27, R140, R96 ;  /* 0x0000008c1b607223 */ /* 0x000fe20000010060 */
[----:B------:R-:W-:Y:S01]  /*b2e0*/  FADD.FTZ R90, R90, R103 ;  /* 0x000000675a5a7221 */ /* 0x000fe20000010000 */
[-C--:B------:R-:W-:Y:S02]  /*b2f0*/  FFMA.FTZ R27, R157, R21.reuse, -R68 ;  /* 0x000000159d1b7223 */ /* 0x080fe40000010844 */
[----:B------:R-:W1:Y:S01]  /*b300*/  MUFU.EX2 R141, R141 ;  /* 0x0000008d008d7308 */ /* 0x000e620000000800 */
[----:B------:R-:W-:Y:S01]  /*b310*/  FADD.FTZ R33, R86, R96 ;  /* 0x0000006056217221 */ /* 0x000fe20000010000 */
[----:B------:R-:W-:Y:S01]  /*b320*/  FADD.FTZ R99, R99, R90 ;  /* 0x0000005a63637221 */ /* 0x000fe20000010000 */
[-C--:B------:R-:W-:Y:S07]  /*b330*/  FFMA.FTZ R90, R215, R21.reuse, -R64 ;  /* 0x00000015d75a7223 */ /* 0x080fee0000010840 */
[----:B------:R-:W-:Y:S01]  /*b340*/  MUFU.EX2 R26, R26 ;  /* 0x0000001a001a7308 */ /* 0x000fe20000000800 */
[----:B------:R-:W-:Y:S01]  /*b350*/  FADD.FTZ R86, R84, R33 ;  /* 0x0000002154567221 */ /* 0x000fe20000010000 */
[----:B------:R-:W-:Y:S01]  /*b360*/  FADD.FTZ R99, R88, R99 ;  /* 0x0000006358637221 */ /* 0x000fe20000010000 */
[----:B------:R-:W2:Y:S07]  /*b370*/  LDSM.16.MT88.4 R32, [R48+0x1800] ;  /* 0x001800003020783b */ /* 0x000eae0000004200 */
[----:B------:R-:W3:Y:S01]  /*b380*/  MUFU.EX2 R27, R27 ;  /* 0x0000001b001b7308 */ /* 0x000ee20000000800 */
[----:B------:R-:W-:Y:S01]  /*b390*/  FADD.FTZ R86, R97, R86 ;  /* 0x0000005661567221 */ /* 0x000fe20000010000 */
[----:B------:R-:W-:Y:S01]  /*b3a0*/  FADD.FTZ R40, R100, R99 ;  /* 0x0000006364287221 */ /* 0x000fe20000010000 */
[-C--:B------:R-:W-:Y:S07]  /*b3b0*/  FFMA.FTZ R99, R225, R21.reuse, -R68 ;  /* 0x00000015e1637223 */ /* 0x080fee0000010844 */
[----:B------:R-:W-:Y:S01]  /*b3c0*/  MUFU.EX2 R84, R227 ;  /* 0x000000e300547308 */ /* 0x000fe20000000800 */
[----:B------:R-:W-:Y:S01]  /*b3d0*/  FADD.FTZ R105, R105, R86 ;  /* 0x0000005669697221 */ /* 0x000fe20000010000 */
[----:B------:R-:W-:Y:S01]  /*b3e0*/  FADD.FTZ R40, R109, R40 ;  /* 0x000000286d287221 */ /* 0x000fe20000010000 */
[----:B-1----:R-:W-:Y:S07]  /*b3f0*/  F2FP.F16.F32.PACK_AB R29, R141, R132 ;  /* 0x000000848d1d723e */ /* 0x002fee00000000ff */
[----:B------:R-:W1:Y:S01]  /*b400*/  MUFU.EX2 R97, R166 ;  /* 0x000000a600617308 */ /* 0x000e620000000800 */
[----:B------:R-:W-:Y:S01]  /*b410*/  FADD.FTZ R103, R92, R105 ;  /* 0x000000695c677221 */ /* 0x000fe20000010000 */
[----:B------:R-:W-:Y:S01]  /*b420*/  FADD.FTZ R107, R107, R40 ;  /* 0x000000286b6b7221 */ /* 0x000fe20000010000 */
[-CC-:B------:R-:W-:Y:S01]  /*b430*/  FFMA.FTZ R86, R217, R21.reuse, -R68.reuse ;  /* 0x00000015d9567223 */ /* 0x180fe20000010844 */
[----:B------:R-:W4:Y:S01]  /*b440*/  LDSM.16.MT88.4 R40, [R150+0x6c00] ;  /* 0x006c00009628783b */ /* 0x000f220000004200 */
[----:B------:R-:W-:Y:S01]  /*b450*/  FFMA.FTZ R88, R213, R21, -R68 ;  /* 0x00000015d5587223 */ /* 0x000fe20000010844 */
[----:B---3--:R-:W-:Y:S01]  /*b460*/  F2FP.F16.F32.PACK_AB R30, R26, R27 ;  /* 0x0000001b1a1e723e */ /* 0x008fe200000000ff */
[-CC-:B------:R-:W-:Y:S03]  /*b470*/  FFMA.FTZ R92, R207, R21.reuse, -R64.reuse ;  /* 0x00000015cf5c7223 */ /* 0x180fe60000010840 */
[----:B------:R-:W-:Y:S01]  /*b480*/  MUFU.EX2 R105, R219 ;  /* 0x000000db00697308 */ /* 0x000fe20000000800 */
[----:B------:R-:W-:Y:S01]  /*b490*/  FADD.FTZ R107, R98, R107 ;  /* 0x0000006b626b7221 */ /* 0x000fe20000010000 */
[-C--:B------:R-:W-:Y:S01]  /*b4a0*/  FFMA.FTZ R98, R199, R21.reuse, -R64 ;  /* 0x00000015c7627223 */ /* 0x080fe20000010840 */
[-CC-:B------:R-:W-:Y:S07]  /*b4b0*/  FFMA.FTZ R96, R195, R21.reuse, -R68.reuse ;  /* 0x00000015c3607223 */ /* 0x180fee0000010844 */
[----:B------:R-:W-:Y:S01]  /*b4c0*/  MUFU.EX2 R99, R99 ;  /* 0x0000006300637308 */ /* 0x000fe20000000800 */
[-C--:B------:R-:W-:Y:S01]  /*b4d0*/  FFMA.FTZ R109, R197, R21.reuse, -R68 ;  /* 0x00000015c56d7223 */ /* 0x080fe20000010844 */
[----:B-1----:R-:W-:Y:S01]  /*b4e0*/  F2FP.F16.F32.PACK_AB R31, R97, R84 ;  /* 0x00000054611f723e */ /* 0x002fe200000000ff */
[-C--:B------:R-:W-:Y:S07]  /*b4f0*/  FFMA.FTZ R100, R191, R21.reuse, -R64 ;  /* 0x00000015bf647223 */ /* 0x080fee0000010840 */
[----:B------:R-:W1:Y:S01]  /*b500*/  MUFU.EX2 R86, R86 ;  /* 0x0000005600567308 */ /* 0x000e620000000800 */
[----:B------:R-:W-:Y:S09]  /*b510*/  IADD3 R149, PT, PT, R149, -0x1, RZ ;  /* 0xffffffff95957810 */ /* 0x000ff20007ffe0ff */
[----:B------:R-:W3:Y:S01]  /*b520*/  MUFU.EX2 R90, R90 ;  /* 0x0000005a005a7308 */ /* 0x000ee20000000800 */
[C---:B-----5:R-:W-:Y:S01]  /*b530*/  HMMA.16816.F32 R4, R28.reuse, R36, R4 ;  /* 0x000000241c04723c */ /* 0x060fe20000001804 */
[----:B------:R-:W-:Y:S02]  /*b540*/  STL [R1], R149 ;  /* 0x0000009501007387 */ /* 0x000fe40000100800 */
[----:B------:R-:W-:Y:S06]  /*b550*/  FADD.FTZ R36, R94, R103 ;  /* 0x000000675e247221 */ /* 0x000fec0000010000 */
[----:B------:R-:W-:Y:S01]  /*b560*/  MUFU.EX2 R88, R88 ;  /* 0x0000005800587308 */ /* 0x000fe20000000800 */
[----:B------:R-:W-:Y:S01]  /*b570*/  FADD.FTZ R94, R108, R107 ;  /* 0x0000006b6c5e7221 */ /* 0x000fe20000010000 */
[-C--:B------:R-:W-:Y:S01]  /*b580*/  FFMA.FTZ R107, R205, R21.reuse, -R68 ;  /* 0x00000015cd6b7223 */ /* 0x080fe20000010844 */
[----:B------:R-:W-:Y:S01]  /*b590*/  FADD.FTZ R36, R101, R36 ;  /* 0x0000002465247221 */ /* 0x000fe20000010000 */
[C---:B------:R-:W-:Y:S06]  /*b5a0*/  HMMA.16816.F32 R8, R28.reuse, R38, R8 ;  /* 0x000000261c08723c */ /* 0x040fec0000001808 */
[----:B------:R-:W5:Y:S01]  /*b5b0*/  MUFU.EX2 R103, R211 ;  /* 0x000000d300677308 */ /* 0x000f620000000800 */
[-C--:B------:R-:W-:Y:S01]  /*b5c0*/  FFMA.FTZ R101, R209, R21.reuse, -R64 ;  /* 0x00000015d1657223 */ /* 0x080fe20000010840 */
[----:B------:R-:W-:Y:S08]  /*b5d0*/  FADD.FTZ R111, R111, R36 ;  /* 0x000000246f6f7221 */ /* 0x000ff00000010000 */
[----:B------:R-:W-:Y:S01]  /*b5e0*/  MUFU.EX2 R92, R92 ;  /* 0x0000005c005c7308 */ /* 0x000fe20000000800 */
[----:B------:R-:W4:Y:S01]  /*b5f0*/  LDSM.16.MT88.4 R36, [R48+0x1c00] ;  /* 0x001c00003024783b */ /* 0x000f220000004200 */
[----:B------:R-:W-:Y:S01]  /*b600*/  FADD.FTZ R94, R115, R94 ;  /* 0x0000005e735e7221 */ /* 0x000fe20000010000 */
[C---:B--2---:R-:W-:Y:S07]  /*b610*/  HMMA.16816.F32 R12, R28.reuse, R32, R12 ;  /* 0x000000201c0c723c */ /* 0x044fee000000180c */
[----:B------:R-:W2:Y:S01]  /*b620*/  MUFU.EX2 R101, R101 ;  /* 0x0000006500657308 */ /* 0x000ea20000000800 */
[----:B------:R-:W-:Y:S01]  /*b630*/  FADD.FTZ R117, R117, R94 ;  /* 0x0000005e75757221 */ /* 0x000fe20000010000 */
[----:B------:R-:W-:Y:S08]  /*b640*/  FFMA.FTZ R94, R201, R21, -R68 ;  /* 0x00000015c95e7223 */ /* 0x000ff00000010844 */
[----:B------:R-:W-:Y:S01]  /*b650*/  MUFU.EX2 R107, R107 ;  /* 0x0000006b006b7308 */ /* 0x000fe20000000800 */
[----:B------:R-:W-:Y:S01]  /*b660*/  FADD.FTZ R102, R102, R111 ;  /* 0x0000006f66667221 */ /* 0x000fe20000010000 */
[----:B------:R-:W-:Y:S01]  /*b670*/  FADD.FTZ R117, R106, R117 ;  /* 0x000000756a757221 */ /* 0x000fe20000010000 */
[----:B------:R-:W-:Y:S01]  /*b680*/  HMMA.16816.F32 R16, R28, R34, R16 ;  /* 0x000000221c10723c */ /* 0x000fe20000001810 */
[----:B------:R-:W4:Y:S06]  /*b690*/  LDSM.16.MT88.4 R32, [R150+0x7000] ;  /* 0x007000009620783b */ /* 0x000f2c0000004200 */
[----:B------:R-:W4:Y:S01]  /*b6a0*/  MUFU.EX2 R94, R94 ;  /* 0x0000005e005e7308 */ /* 0x000f220000000800 */
[----:B-1----:R-:W-:Y:S01]  /*b6b0*/  F2FP.F16.F32.PACK_AB R28, R86, R99 ;  /* 0x00000063561c723e */ /* 0x002fe200000000ff */
[----:B------:R-:W-:Y:S01]  /*b6c0*/  FADD.FTZ R113, R113, R102 ;  /* 0x0000006671717221 */ /* 0x000fe20000010000 */
[----:B---3--:R-:W-:Y:S01]  /*b6d0*/  F2FP.F16.F32.PACK_AB R29, R90, R105 ;  /* 0x000000695a1d723e */ /* 0x008fe200000000ff */
[--C-:B------:R-:W-:Y:S01]  /*b6e0*/  FFMA.FTZ R111, R203, R21, -R64.reuse ;  /* 0x00000015cb6f7223 */ /* 0x100fe20000010840 */
[----:B-----5:R-:W-:Y:S01]  /*b6f0*/  F2FP.F16.F32.PACK_AB R30, R88, R103 ;  /* 0x00000067581e723e */ /* 0x020fe200000000ff */
[----:B------:R-:W-:Y:S01]  /*b700*/  FADD.FTZ R104, R104, R113 ;  /* 0x0000007168687221 */ /* 0x000fe20000010000 */
[----:B--2---:R-:W-:Y:S01]  /*b710*/  F2FP.F16.F32.PACK_AB R31, R101, R92 ;  /* 0x0000005c651f723e */ /* 0x004fe200000000ff */
[-C--:B------:R-:W-:Y:S02]  /*b720*/  FFMA.FTZ R113, R193, R21.reuse, -R64 ;  /* 0x00000015c1717223 */ /* 0x080fe40000010840 */
[----:B------:R-:W-:Y:S01]  /*b730*/  MUFU.EX2 R98, R98 ;  /* 0x0000006200627308 */ /* 0x000fe20000000800 */
[-C--:B------:R-:W-:Y:S01]  /*b740*/  FFMA.FTZ R102, R185, R21.reuse, -R68 ;  /* 0x00000015b9667223 */ /* 0x080fe20000010844 */
[-C--:B------:R-:W-:Y:S01]  /*b750*/  FFMA.FTZ R106, R177, R21.reuse, -R64 ;  /* 0x00000015b16a7223 */ /* 0x080fe20000010840 */
[----:B------:R-:W-:Y:S07]  /*b760*/  FADD.FTZ R121, R121, R104 ;  /* 0x0000006879797221 */ /* 0x000fee0000010000 */
[----:B------:R-:W1:Y:S01]  /*b770*/  MUFU.EX2 R111, R111 ;  /* 0x0000006f006f7308 */ /* 0x000e620000000800 */
[C---:B----4-:R-:W-:Y:S03]  /*b780*/  HMMA.16816.F32 R4, R28.reuse, R40, R4 ;  /* 0x000000281c04723c */ /* 0x050fe60000001804 */
[----:B------:R-:W-:Y:S06]  /*b790*/  FADD.FTZ R40, R116, R117 ;  /* 0x0000007574287221 */ /* 0x000fec0000010000 */
[----:B------:R-:W-:Y:S01]  /*b7a0*/  MUFU.EX2 R113, R113 ;  /* 0x0000007100717308 */ /* 0x000fe20000000800 */
[-C--:B------:R-:W-:Y:S01]  /*b7b0*/  FFMA.FTZ R117, R189, R21.reuse, -R68 ;  /* 0x00000015bd757223 */ /* 0x080fe20000010844 */
[-C--:B------:R-:W-:Y:S01]  /*b7c0*/  FFMA.FTZ R104, R183, R21.reuse, -R64 ;  /* 0x00000015b7687223 */ /* 0x080fe20000010840 */
[----:B------:R-:W-:Y:S01]  /*b7d0*/  FADD.FTZ R40, R125, R40 ;  /* 0x000000287d287221 */ /* 0x000fe20000010000 */
[C---:B------:R-:W-:Y:S06]  /*b7e0*/  HMMA.16816.F32 R8, R28.reuse, R42, R8 ;  /* 0x0000002a1c08723c */ /* 0x040fec0000001808 */
[----:B------:R-:W-:Y:S01]  /*b7f0*/  MUFU.EX2 R96, R96 ;  /* 0x0000006000607308 */ /* 0x000fe20000000800 */
[----:B------:R-:W-:Y:S01]  /*b800*/  FADD.FTZ R129, R129, R40 ;  /* 0x0000002881817221 */ /* 0x000fe20000010000 */
[-CC-:B------:R-:W-:Y:S01]  /*b810*/  FFMA.FTZ R125, R169, R21.reuse, -R64.reuse ;  /* 0x00000015a97d7223 */ /* 0x180fe20000010840 */
[----:B------:R-:W2:Y:S07]  /*b820*/  LDSM.16.MT88.4 R40, [R48+0x2000] ;  /* 0x002000003028783b */ /* 0x000eae0000004200 */
[----:B------:R-:W3:Y:S01]  /*b830*/  MUFU.EX2 R109, R109 ;  /* 0x0000006d006d7308 */ /* 0x000ee20000000800 */
[----:B------:R-:W-:Y:S01]  /*b840*/  FADD.FTZ R110, R110, R121 ;  /* 0x000000796e6e7221 */ /* 0x000fe20000010000 */
[C---:B------:R-:W-:Y:S08]  /*b850*/  HMMA.16816.F32 R12, R28.reuse, R36, R12 ;  /* 0x000000241c0c723c */ /* 0x040ff0000000180c */
[----:B------:R-:W4:Y:S01]  /*b860*/  MUFU.EX2 R100, R100 ;  /* 0x0000006400647308 */ /* 0x000f220000000800 */
[----:B------:R-:W-:Y:S01]  /*b870*/  FFMA.FTZ R121, R82, R21, -R64 ;  /* 0x0000001552797223 */ /* 0x000fe20000010840 */
[----:B------:R-:W-:Y:S01]  /*b880*/  FADD.FTZ R123, R123, R110 ;  /* 0x0000006e7b7b7221 */ /* 0x000fe20000010000 */
[----:B------:R-:W-:Y:S07]  /*b890*/  FADD.FTZ R118, R118, R129 ;  /* 0x0000008176767221 */ /* 0x000fee0000010000 */
[----:B------:R-:W-:Y:S01]  /*b8a0*/  MUFU.EX2 R117, R117 ;  /* 0x0000007500757308 */ /* 0x000fe20000000800 */
[----:B------:R-:W-:Y:S01]  /*b8b0*/  ISETP.NE.AND P0, PT, R149, -0x1, PT ;  /* 0xffffffff9500780c */ /* 0x000fe20003f05270 */
[----:B------:R-:W-:Y:S01]  /*b8c0*/  HMMA.16816.F32 R16, R28, R38, R16 ;  /* 0x000000261c10723c */ /* 0x000fe20000001810 */
[----:B------:R-:W5:Y:S07]  /*b8d0*/  LDSM.16.MT88.4 R36, [R150+0x7400] ;  /* 0x007400009624783b */ /* 0x000f6e0000004200 */
[----:B------:R-:W5:Y:S01]  /*b8e0*/  MUFU.EX2 R102, R102 ;  /* 0x0000006600667308 */ /* 0x000f620000000800 */
[----:B------:R-:W-:Y:S01]  /*b8f0*/  F2FP.F16.F32.PACK_AB R28, R94, R107 ;  /* 0x0000006b5e1c723e */ /* 0x000fe200000000ff */
[----:B------:R-:W-:Y:S01]  /*b900*/  FADD.FTZ R114, R114, R123 ;  /* 0x0000007b72727221 */ /* 0x000fe20000010000 */
[----:B-1----:R-:W-:Y:S01]  /*b910*/  F2FP.F16.F32.PACK_AB R29, R98, R111 ;  /* 0x0000006f621d723e */ /* 0x002fe200000000ff */
[----:B------:R-:W-:Y:S01]  /*b920*/  FADD.FTZ R133, R133, R118 ;  /* 0x0000007685857221 */ /* 0x000fe20000010000 */
[----:B---3--:R-:W-:Y:S01]  /*b930*/  F2FP.F16.F32.PACK_AB R30, R109, R96 ;  /* 0x000000606d1e723e */ /* 0x008fe200000000ff */
[----:B------:R-:W-:Y:S01]  /*b940*/  FADD.FTZ R115, R119, R114 ;  /* 0x0000007277737221 */ /* 0x000fe20000010000 */
[----:B----4-:R-:W-:Y:S03]  /*b950*/  F2FP.F16.F32.PACK_AB R31, R113, R100 ;  /* 0x00000064711f723e */ /* 0x010fe600000000ff */
[----:B------:R-:W-:Y:S01]  /*b960*/  MUFU.EX2 R119, R187 ;  /* 0x000000bb00777308 */ /* 0x000fe20000000800 */
[----:B------:R-:W-:Y:S01]  /*b970*/  FADD.FTZ R133, R120, R133 ;  /* 0x0000008578857221 */ /* 0x000fe20000010000 */
[----:B------:R-:W-:Y:S01]  /*b980*/  FADD.FTZ R112, R112, R115 ;  /* 0x0000007370707221 */ /* 0x000fe20000010000 */
[----:B------:R-:W-:Y:S07]  /*b990*/  FFMA.FTZ R123, R78, R21, -R64 ;  /* 0x000000154e7b7223 */ /* 0x000fee0000010840 */
[----:B------:R-:W1:Y:S01]  /*b9a0*/  MUFU.EX2 R104, R104 ;  /* 0x0000006800687308 */ /* 0x000e620000000800 */
[----:B------:R-:W-:Y:S01]  /*b9b0*/  FADD.FTZ R124, R124, R133 ;  /* 0x000000857c7c7221 */ /* 0x000fe20000010000 */
[C---:B------:R-:W-:Y:S08]  /*b9c0*/  HMMA.16816.F32 R4, R28.reuse, R32, R4 ;  /* 0x000000201c04723c */ /* 0x040ff00000001804 */
[----:B------:R-:W-:Y:S01]  /*b9d0*/  MUFU.EX2 R115, R179 ;  /* 0x000000b300737308 */ /* 0x000fe20000000800 */
[----:B------:R-:W-:Y:S01]  /*b9e0*/  FADD.FTZ R127, R127, R112 ;  /* 0x000000707f7f7221 */ /* 0x000fe20000010000 */
[----:B------:R-:W-:Y:S01]  /*b9f0*/  FADD.FTZ R124, R131, R124 ;  /* 0x0000007c837c7221 */ /* 0x000fe20000010000 */
[----:B------:R-:W-:Y:S07]  /*ba00*/  MOV R149, R20 ;  /* 0x0000001400957202 */ /* 0x000fee0000000f00 */
[----:B------:R-:W3:Y:S01]  /*ba10*/  MUFU.EX2 R82, R181 ;  /* 0x000000b500527308 */ /* 0x000ee20000000800 */
[----:B------:R-:W-:Y:S01]  /*ba20*/  FADD.FTZ R127, R122, R127 ;  /* 0x0000007f7a7f7221 */ /* 0x000fe20000010000 */
[C---:B------:R-:W-:Y:S01]  /*ba30*/  HMMA.16816.F32 R8, R28.reuse, R34, R8 ;  /* 0x000000221c08723c */ /* 0x040fe20000001808 */
[----:B------:R-:W4:Y:S07]  /*ba40*/  LDSM.16.MT88.4 R32, [R48+0x2400] ;  /* 0x002400003020783b */ /* 0x000f2e0000004200 */
[----:B------:R-:W-:Y:S01]  /*ba50*/  MUFU.EX2 R121, R121 ;  /* 0x0000007900797308 */ /* 0x000fe20000000800 */
[----:B------:R-:W-:Y:S09]  /*ba60*/  FADD.FTZ R137, R137, R124 ;  /* 0x0000007c89897221 */ /* 0x000ff20000010000 */
[----:B------:R-:W3:Y:S01]  /*ba70*/  MUFU.EX2 R106, R106 ;  /* 0x0000006a006a7308 */ /* 0x000ee20000000800 */
[----:B------:R-:W-:Y:S01]  /*ba80*/  FADD.FTZ R128, R128, R137 ;  /* 0x0000008980807221 */ /* 0x000fe20000010000 */
[C---:B--2---:R-:W-:Y:S08]  /*ba90*/  HMMA.16816.F32 R12, R28.reuse, R40, R12 ;  /* 0x000000281c0c723c */ /* 0x044ff0000000180c */
[----:B------:R-:W-:Y:S01]  /*baa0*/  MUFU.EX2 R78, R173 ;  /* 0x000000ad004e7308 */ /* 0x000fe20000000800 */
[----:B------:R-:W-:Y:S01]  /*bab0*/  FADD.FTZ R40, R126, R127 ;  /* 0x0000007f7e287221 */ /* 0x000fe20000010000 */
[----:B------:R-:W-:Y:S08]  /*bac0*/  FADD.FTZ R135, R135, R128 ;  /* 0x0000008087877221 */ /* 0x000ff00000010000 */
[----:B------:R-:W-:Y:S01]  /*bad0*/  MUFU.EX2 R123, R123 ;  /* 0x0000007b007b7308 */ /* 0x000fe20000000800 */
[----:B------:R-:W-:Y:S01]  /*bae0*/  FADD.FTZ R40, R45, R40 ;  /* 0x000000282d287221 */ /* 0x000fe20000010000 */
[----:B------:R-:W-:Y:S08]  /*baf0*/  HMMA.16816.F32 R16, R28, R42, R16 ;  /* 0x0000002a1c10723c */ /* 0x000ff00000001810 */
[----:B------:R-:W-:Y:S01]  /*bb00*/  MUFU.EX2 R125, R125 ;  /* 0x0000007d007d7308 */ /* 0x000fe20000000800 */
[----:B------:R-:W-:Y:S01]  /*bb10*/  FADD.FTZ R47, R47, R40 ;  /* 0x000000282f2f7221 */ /* 0x000fe20000010000 */
[----:B-----5:R-:W-:Y:S01]  /*bb20*/  F2FP.F16.F32.PACK_AB R28, R102, R117 ;  /* 0x00000075661c723e */ /* 0x020fe200000000ff */
[----:B------:R-:W2:Y:S01]  /*bb30*/  LDSM.16.MT88.4 R40, [R150+0x7800] ;  /* 0x007800009628783b */ /* 0x000ea20000004200 */
[----:B-1----:R-:W-:Y:S01]  /*bb40*/  F2FP.F16.F32.PACK_AB R29, R104, R119 ;  /* 0x00000077681d723e */ /* 0x002fe200000000ff */
[----:B------:R-:W-:Y:S01]  /*bb50*/  FADD.FTZ R135, R46, R135 ;  /* 0x000000872e877221 */ /* 0x000fe20000010000 */
[----:B---3--:R-:W-:Y:S01]  /*bb60*/  F2FP.F16.F32.PACK_AB R30, R82, R115 ;  /* 0x00000073521e723e */ /* 0x008fe200000000ff */
[----:B------:R-:W-:Y:S01]  /*bb70*/  FFMA.FTZ R45, R80, R21, -R68 ;  /* 0x00000015502d7223 */ /* 0x000fe20000010844 */
[----:B------:R-:W-:Y:S01]  /*bb80*/  F2FP.F16.F32.PACK_AB R31, R106, R121 ;  /* 0x000000796a1f723e */ /* 0x000fe200000000ff */
[----:B------:R-:W-:Y:S01]  /*bb90*/  FADD.FTZ R132, R132, R135 ;  /* 0x0000008784847221 */ /* 0x000fe20000010000 */
[----:B------:R-:W-:Y:S01]  /*bba0*/  MUFU.EX2 R80, R175 ;  /* 0x000000af00507308 */ /* 0x000fe20000000800 */
[-CC-:B------:R-:W-:Y:S01]  /*bbb0*/  FFMA.FTZ R46, R74, R21.reuse, -R64.reuse ;  /* 0x000000154a2e7223 */ /* 0x180fe20000010840 */
[-C--:B------:R-:W-:Y:S01]  /*bbc0*/  FFMA.FTZ R74, R70, R21.reuse, -R64 ;  /* 0x00000015464a7223 */ /* 0x080fe20000010840 */
[----:B------:R-:W-:Y:S07]  /*bbd0*/  FADD.FTZ R141, R141, R132 ;  /* 0x000000848d8d7221 */ /* 0x000fee0000010000 */
[----:B------:R-:W1:Y:S01]  /*bbe0*/  MUFU.EX2 R45, R45 ;  /* 0x0000002d002d7308 */ /* 0x000e620000000800 */
[C---:B------:R-:W-:Y:S03]  /*bbf0*/  HMMA.16816.F32 R4, R28.reuse, R36, R4 ;  /* 0x000000241c04723c */ /* 0x040fe60000001804 */
[----:B------:R-:W-:Y:S01]  /*bc00*/  FADD.FTZ R36, R44, R47 ;  /* 0x0000002f2c247221 */ /* 0x000fe20000010000 */
[-C--:B------:R-:W-:Y:S05]  /*bc10*/  FFMA.FTZ R44, R171, R21.reuse, -R68 ;  /* 0x00000015ab2c7223 */ /* 0x080fea0000010844 */
[----:B------:R3:W-:Y:S01]  /*bc20*/  MUFU.EX2 R47, R76 ;  /* 0x0000004c002f7308 */ /* 0x0007e20000000800 */
[----:B------:R-:W-:Y:S01]  /*bc30*/  FADD.FTZ R139, R139, R36 ;  /* 0x000000248b8b7221 */ /* 0x000fe20000010000 */
[C---:B------:R-:W-:Y:S01]  /*bc40*/  HMMA.16816.F32 R8, R28.reuse, R38, R8 ;  /* 0x000000261c08723c */ /* 0x040fe20000001808 */
[----:B------:R-:W5:Y:S07]  /*bc50*/  LDSM.16.MT88.4 R36, [R48+0x2800] ;  /* 0x002800003024783b */ /* 0x000f6e0000004200 */
[----:B------:R-:W2:Y:S01]  /*bc60*/  MUFU.EX2 R44, R44 ;  /* 0x0000002c002c7308 */ /* 0x000ea20000000800 */
[----:B------:R-:W-:Y:S09]  /*bc70*/  FADD.FTZ R130, R130, R139 ;  /* 0x0000008b82827221 */ /* 0x000ff20000010000 */
[----:B------:R-:W2:Y:S01]  /*bc80*/  MUFU.EX2 R46, R46 ;  /* 0x0000002e002e7308 */ /* 0x000ea20000000800 */
[C---:B----4-:R-:W-:Y:S09]  /*bc90*/  HMMA.16816.F32 R12, R28.reuse, R32, R12 ;  /* 0x000000201c0c723c */ /* 0x050ff2000000180c */
[----:B------:R-:W-:Y:S01]  /*bca0*/  MUFU.EX2 R70, R165 ;  /* 0x000000a500467308 */ /* 0x000fe20000000800 */
[----:B------:R-:W-:Y:S01]  /*bcb0*/  FADD.FTZ R32, R84, R141 ;  /* 0x0000008d54207221 */ /* 0x000fe20000010000 */
[----:B------:R-:W-:Y:S01]  /*bcc0*/  FADD.FTZ R33, R27, R130 ;  /* 0x000000821b217221 */ /* 0x000fe20000010000 */
[-C--:B---3--:R-:W-:Y:S01]  /*bcd0*/  FFMA.FTZ R76, R93, R21.reuse, -R68 ;  /* 0x000000155d4c7223 */ /* 0x088fe20000010844 */
[----:B------:R-:W-:Y:S01]  /*bce0*/  LDSM.16.MT88.4 R140, [R150+0x8c00] ;  /* 0x008c0000968c783b */ /* 0x000fe20000004200 */
[----:B------:R-:W-:Y:S01]  /*bcf0*/  FADD.FTZ R32, R97, R32 ;  /* 0x0000002061207221 */ /* 0x000fe20000010000 */
[----:B------:R-:W-:Y:S04]  /*bd00*/  HMMA.16816.F32 R16, R28, R34, R16 ;  /* 0x000000221c10723c */ /* 0x000fe80000001810 */
[----:B------:R3:W-:Y:S01]  /*bd10*/  MUFU.EX2 R93, R74 ;  /* 0x0000004a005d7308 */ /* 0x0007e20000000800 */
[----:B------:R-:W-:Y:S01]  /*bd20*/  FADD.FTZ R26, R26, R33 ;  /* 0x000000211a1a7221 */ /* 0x000fe20000010000 */
[----:B------:R-:W-:Y:S01]  /*bd30*/  FADD.FTZ R105, R105, R32 ;  /* 0x0000002069697221 */ /* 0x000fe20000010000 */
[----:B-1----:R-:W-:Y:S01]  /*bd40*/  F2FP.F16.F32.PACK_AB R28, R45, R80 ;  /* 0x000000502d1c723e */ /* 0x002fe200000000ff */
[----:B------:R-:W1:Y:S01]  /*bd50*/  LDSM.16.MT88.4 R32, [R150+0x7c00] ;  /* 0x007c00009620783b */ /* 0x000e620000004200 */
[----:B------:R-:W-:Y:S01]  /*bd60*/  F2FP.F16.F32.PACK_AB R29, R123, R78 ;  /* 0x0000004e7b1d723e */ /* 0x000fe200000000ff */
[----:B------:R-:W-:Y:S01]  /*bd70*/  FFMA.FTZ R27, R72, R21, -R68 ;  /* 0x00000015481b7223 */ /* 0x000fe20000010844 */
[----:B--2---:R-:W-:Y:S01]  /*bd80*/  F2FP.F16.F32.PACK_AB R30, R44, R47 ;  /* 0x0000002f2c1e723e */ /* 0x004fe200000000ff */
[----:B------:R-:W-:Y:S01]  /*bd90*/  FADD.FTZ R105, R90, R105 ;  /* 0x000000695a697221 */ /* 0x000fe20000010000 */
[----:B------:R-:W-:Y:S01]  /*bda0*/  F2FP.F16.F32.PACK_AB R31, R125, R46 ;  /* 0x0000002e7d1f723e */ /* 0x000fe200000000ff */
[----:B------:R-:W-:Y:S01]  /*bdb0*/  MUFU.EX2 R72, R167 ;  /* 0x000000a700487308 */ /* 0x000fe20000000800 */
[-C--:B------:R-:W-:Y:S01]  /*bdc0*/  FFMA.FTZ R90, R89, R21.reuse, -R64 ;  /* 0x00000015595a7223 */ /* 0x080fe20000010840 */
[----:B------:R-:W-:Y:S01]  /*bdd0*/  FADD.FTZ R99, R99, R26 ;  /* 0x0000001a63637221 */ /* 0x000fe20000010000 */
[-C--:B---3--:R-:W-:Y:S07]  /*bde0*/  FFMA.FTZ R74, R91, R21.reuse, -R64 ;  /* 0x000000155b4a7223 */ /* 0x088fee0000010840 */
[----:B------:R-:W2:Y:S01]  /*bdf0*/  MUFU.EX2 R27, R27 ;  /* 0x0000001b001b7308 */ /* 0x000ea20000000800 */
[----:B------:R-:W-:Y:S01]  /*be00*/  FADD.FTZ R84, R92, R105 ;  /* 0x000000695c547221 */ /* 0x000fe20000010000 */
[C---:B------:R-:W-:Y:S08]  /*be10*/  HMMA.16816.F32 R4, R28.reuse, R40, R4 ;  /* 0x000000281c04723c */ /* 0x040ff00000001804 */
[----:B------:R3:W-:Y:S01]  /*be20*/  MUFU.EX2 R26, R76 ;  /* 0x0000004c001a7308 */ /* 0x0007e20000000800 */
[----:B------:R-:W-:Y:S01]  /*be30*/  FADD.FTZ R84, R101, R84 ;  /* 0x0000005465547221 */ /* 0x000fe20000010000 */
[----:B------:R-:W-:Y:S08]  /*be40*/  FADD.FTZ R86, R86, R99 ;  /* 0x0000006356567221 */ /* 0x000ff00000010000 */
[----:B------:R-:W4:Y:S01]  /*be50*/  MUFU.EX2 R89, R95 ;  /* 0x0000005f00597308 */ /* 0x000f220000000800 */
[----:B------:R-:W-:Y:S01]  /*be60*/  FADD.FTZ R111, R111, R84 ;  /* 0x000000546f6f7221 */ /* 0x000fe20000010000 */
[C---:B------:R-:W-:Y:S01]  /*be70*/  HMMA.16816.F32 R8, R28.reuse, R42, R8 ;  /* 0x0000002a1c08723c */ /* 0x040fe20000001808 */
[----:B------:R-:W1:Y:S07]  /*be80*/  LDSM.16.MT88.4 R40, [R48+0x2c00] ;  /* 0x002c00003028783b */ /* 0x000e6e0000004200 */
[----:B------:R-:W-:Y:S01]  /*be90*/  MUFU.EX2 R91, R90 ;  /* 0x0000005a005b7308 */ /* 0x000fe20000000800 */
[----:B------:R-:W-:Y:S01]  /*bea0*/  FADD.FTZ R111, R98, R111 ;  /* 0x0000006f626f7221 */ /* 0x000fe20000010000 */
[-C--:B------:R-:W-:Y:S01]  /*beb0*/  FFMA.FTZ R84, R77, R21.reuse, -R68 ;  /* 0x000000154d547223 */ /* 0x080fe20000010844 */
[----:B------:R-:W-:Y:S07]  /*bec0*/  FADD.FTZ R103, R103, R86 ;  /* 0x0000005667677221 */ /* 0x000fee0000010000 */
[----:B------:R-:W4:Y:S01]  /*bed0*/  MUFU.EX2 R74, R74 ;  /* 0x0000004a004a7308 */ /* 0x000f220000000800 */
[-C--:B------:R-:W-:Y:S01]  /*bee0*/  FFMA.FTZ R86, R85, R21.reuse, -R64 ;  /* 0x0000001555567223 */ /* 0x080fe20000010840 */
[C---:B-----5:R-:W-:Y:S08]  /*bef0*/  HMMA.16816.F32 R12, R28.reuse, R36, R12 ;  /* 0x000000241c0c723c */ /* 0x060ff0000000180c */
[----:B------:R-:W-:Y:S01]  /*bf00*/  MUFU.EX2 R77, R81 ;  /* 0x00000051004d7308 */ /* 0x000fe20000000800 */
[-C--:B---3--:R-:W-:Y:S01]  /*bf10*/  FFMA.FTZ R76, R83, R21.reuse, -R68 ;  /* 0x00000015534c7223 */ /* 0x088fe20000010844 */
[----:B------:R-:W-:Y:S08]  /*bf20*/  FADD.FTZ R88, R88, R103 ;  /* 0x0000006758587221 */ /* 0x000ff00000010000 */
[----:B------:R-:W-:Y:S01]  /*bf30*/  MUFU.EX2 R83, R87 ;  /* 0x0000005700537308 */ /* 0x000fe20000000800 */
[----:B------:R-:W-:Y:S01]  /*bf40*/  HMMA.16816.F32 R16, R28, R38, R16 ;  /* 0x000000261c10723c */ /* 0x000fe20000001810 */
[----:B------:R-:W3:Y:S08]  /*bf50*/  LDSM.16.MT88.4 R36, [R150+0x8000] ;  /* 0x008000009624783b */ /* 0x000ef00000004200 */
[----:B------:R-:W5:Y:S01]  /*bf60*/  MUFU.EX2 R76, R76 ;  /* 0x0000004c004c7308 */ /* 0x000f620000000800 */
[----:B--2---:R-:W-:Y:S01]  /*bf70*/  F2FP.F16.F32.PACK_AB R28, R27, R72 ;  /* 0x000000481b1c723e */ /* 0x004fe200000000ff */
[----:B------:R-:W-:Y:S01]  /*bf80*/  FADD.FTZ R107, R107, R88 ;  /* 0x000000586b6b7221 */ /* 0x000fe20000010000 */
[----:B------:R-:W-:Y:S01]  /*bf90*/  F2FP.F16.F32.PACK_AB R29, R93, R70 ;  /* 0x000000465d1d723e */ /* 0x000fe200000000ff */
[--C-:B------:R-:W-:Y:S01]  /*bfa0*/  FFMA.FTZ R88, R73, R21, -R64.reuse ;  /* 0x0000001549587223 */ /* 0x100fe20000010840 */
[----:B----4-:R-:W-:Y:S05]  /*bfb0*/  F2FP.F16.F32.PACK_AB R30, R89, R26 ;  /* 0x0000001a591e723e */ /* 0x010fea00000000ff */
[----:B------:R-:W2:Y:S01]  /*bfc0*/  MUFU.EX2 R86, R86 ;  /* 0x0000005600567308 */ /* 0x000ea20000000800 */
[----:B------:R-:W-:Y:S01]  /*bfd0*/  F2FP.F16.F32.PACK_AB R31, R74, R91 ;  /* 0x0000005b4a1f723e */ /* 0x000fe200000000ff */
[-C--:B------:R-:W-:Y:S01]  /*bfe0*/  FFMA.FTZ R90, R65, R21.reuse, -R64 ;  /* 0x00000015415a7223 */ /* 0x080fe20000010840 */
[----:B------:R-:W-:Y:S07]  /*bff0*/  FADD.FTZ R107, R94, R107 ;  /* 0x0000006b5e6b7221 */ /* 0x000fee0000010000 */
[----:B------:R4:W-:Y:S01]  /*c000*/  MUFU.EX2 R65, R71 ;  /* 0x0000004700417308 */ /* 0x0009e20000000800 */
[----:B------:R-:W-:Y:S01]  /*c010*/  FADD.FTZ R96, R96, R107 ;  /* 0x0000006b60607221 */ /* 0x000fe20000010000 */
[C---:B-1----:R-:W-:Y:S08]  /*c020*/  HMMA.16816.F32 R4, R28.reuse, R32, R4 ;  /* 0x000000201c04723c */ /* 0x042ff00000001804 */
[----:B------:R-:W-:Y:S01]  /*c030*/  MUFU.EX2 R90, R90 ;  /* 0x0000005a005a7308 */ /* 0x000fe20000000800 */
[----:B------:R-:W-:Y:S01]  /*c040*/  FADD.FTZ R32, R100, R111 ;  /* 0x0000006f64207221 */ /* 0x000fe20000010000 */
[----:B------:R-:W-:Y:S08]  /*c050*/  FADD.FTZ R96, R109, R96 ;  /* 0x000000606d607221 */ /* 0x000ff00000010000 */
[----:B------:R-:W-:Y:S01]  /*c060*/  MUFU.EX2 R84, R84 ;  /* 0x0000005400547308 */ /* 0x000fe20000000800 */
[----:B------:R-:W-:Y:S01]  /*c070*/  FADD.FTZ R32, R113, R32 ;  /* 0x0000002071207221 */ /* 0x000fe20000010000 */
[C---:B------:R-:W-:Y:S08]  /*c080*/  HMMA.16816.F32 R8, R28.reuse, R34, R8 ;  /* 0x000000221c08723c */ /* 0x040ff00000001808 */
[----:B------:R1:W3:Y:S01]  /*c090*/  MUFU.EX2 R73, R79 ;  /* 0x0000004f00497308 */ /* 0x0002e20000000800 */
[----:B------:R-:W-:Y:S01]  /*c0a0*/  FADD.FTZ R119, R119, R32 ;  /* 0x0000002077777221 */ /* 0x000fe20000010000 */
[-C--:B----4-:R-:W-:Y:S01]  /*c0b0*/  FFMA.FTZ R71, R62, R21.reuse, -R64 ;  /* 0x000000153e477223 */ /* 0x090fe20000010840 */
[----:B------:R-:W4:Y:S07]  /*c0c0*/  LDSM.16.MT88.4 R32, [R48+0x3000] ;  /* 0x003000003020783b */ /* 0x000f2e0000004200 */
[----:B------:R-:W3:Y:S01]  /*c0d0*/  MUFU.EX2 R88, R88 ;  /* 0x0000005800587308 */ /* 0x000ee20000000800 */
[----:B------:R-:W-:Y:S01]  /*c0e0*/  FADD.FTZ R117, R117, R96 ;  /* 0x0000006075757221 */ /* 0x000fe20000010000 */
[C---:B------:R-:W-:Y:S08]  /*c0f0*/  HMMA.16816.F32 R12, R28.reuse, R40, R12 ;  /* 0x000000281c0c723c */ /* 0x040ff0000000180c */
[----:B------:R3:W-:Y:S01]  /*c100*/  MUFU.EX2 R62, R67 ;  /* 0x00000043003e7308 */ /* 0x0007e20000000800 */
[----:B------:R-:W-:Y:S01]  /*c110*/  FADD.FTZ R102, R102, R117 ;  /* 0x0000007566667221 */ /* 0x000fe20000010000 */
[----:B------:R-:W-:Y:S01]  /*c120*/  FADD.FTZ R104, R104, R119 ;  /* 0x0000007768687221 */ /* 0x000fe20000010000 */
[----:B-1----:R-:W-:Y:S01]  /*c130*/  FFMA.FTZ R79, R66, R21, -R68 ;  /* 0x00000015424f7223 */ /* 0x002fe20000010844 */
[----:B------:R-:W-:Y:S01]  /*c140*/  HMMA.16816.F32 R16, R28, R42, R16 ;  /* 0x0000002a1c10723c */ /* 0x000fe20000001810 */
[----:B------:R-:W1:Y:S02]  /*c150*/  LDSM.16.MT88.4 R40, [R150+0x8400] ;  /* 0x008400009628783b */ /* 0x000e640000004200 */
[----:B-----5:R-:W-:Y:S01]  /*c160*/  F2FP.F16.F32.PACK_AB R28, R76, R83 ;  /* 0x000000534c1c723e */ /* 0x020fe200000000ff */
[----:B------:R-:W-:Y:S01]  /*c170*/  FADD.FTZ R115, R115, R102 ;  /* 0x0000006673737221 */ /* 0x000fe20000010000 */
[----:B--2---:R-:W-:Y:S01]  /*c180*/  F2FP.F16.F32.PACK_AB R29, R77, R86 ;  /* 0x000000564d1d723e */ /* 0x004fe200000000ff */
[----:B------:R-:W-:Y:S01]  /*c190*/  FADD.FTZ R121, R121, R104 ;  /* 0x0000006879797221 */ /* 0x000fe20000010000 */
[----:B---3--:R-:W-:Y:S01]  /*c1a0*/  F2FP.F16.F32.PACK_AB R30, R73, R84 ;  /* 0x00000054491e723e */ /* 0x008fe200000000ff */
[----:B------:R-:W-:Y:S01]  /*c1b0*/  FADD.FTZ R115, R82, R115 ;  /* 0x0000007352737221 */ /* 0x000fe20000010000 */
[----:B------:R-:W-:Y:S01]  /*c1c0*/  F2FP.F16.F32.PACK_AB R31, R75, R88 ;  /* 0x000000584b1f723e */ /* 0x000fe200000000ff */
[-CC-:B------:R-:W-:Y:S01]  /*c1d0*/  FFMA.FTZ R67, R59, R21.reuse, -R68.reuse ;  /* 0x000000153b437223 */ /* 0x180fe20000010844 */
[-C--:B------:R-:W-:Y:S01]  /*c1e0*/  FFMA.FTZ R66, R69, R21.reuse, -R68 ;  /* 0x0000001545427223 */ /* 0x080fe20000010844 */
[----:B------:R-:W-:Y:S01]  /*c1f0*/  FADD.FTZ R80, R80, R115 ;  /* 0x0000007350507221 */ /* 0x000fe20000010000 */
[----:B------:R-:W-:Y:S01]  /*c200*/  MUFU.EX2 R69, R79 ;  /* 0x0000004f00457308 */ /* 0x000fe20000000800 */
[----:B------:R-:W-:Y:S02]  /*c210*/  FADD.FTZ R121, R106, R121 ;  /* 0x000000796a797221 */ /* 0x000fe40000010000 */
[C---:B------:R-:W-:Y:S07]  /*c220*/  HMMA.16816.F32 R4, R28.reuse, R36, R4 ;  /* 0x000000241c04723c */ /* 0x040fee0000001804 */
[----:B------:R-:W2:Y:S01]  /*c230*/  MUFU.EX2 R66, R66 ;  /* 0x0000004200427308 */ /* 0x000ea20000000800 */
[----:B------:R-:W-:Y:S01]  /*c240*/  FADD.FTZ R80, R45, R80 ;  /* 0x000000502d507221 */ /* 0x000fe20000010000 */
[----:B------:R-:W-:Y:S08]  /*c250*/  FADD.FTZ R78, R78, R121 ;  /* 0x000000794e4e7221 */ /* 0x000ff00000010000 */
[----:B------:R3:W-:Y:S01]  /*c260*/  MUFU.EX2 R45, R71 ;  /* 0x00000047002d7308 */ /* 0x0007e20000000800 */
[C---:B------:R-:W-:Y:S01]  /*c270*/  HMMA.16816.F32 R8, R28.reuse, R38, R8 ;  /* 0x000000261c08723c */ /* 0x040fe20000001808 */
[----:B------:R-:W5:Y:S02]  /*c280*/  LDSM.16.MT88.4 R36, [R48+0x3400] ;  /* 0x003400003024783b */ /* 0x000f640000004200 */
[----:B------:R-:W-:Y:S04]  /*c290*/  FADD.FTZ R123, R123, R78 ;  /* 0x0000004e7b7b7221 */ /* 0x000fe80000010000 */
[----:B------:R-:W-:Y:S01]  /*c2a0*/  FADD.FTZ R78, R46, R123 ;  /* 0x0000007b2e4e7221 */ /* 0x000fe20000010000 */
[C---:B----4-:R-:W-:Y:S01]  /*c2b0*/  HMMA.16816.F32 R12, R28.reuse, R32, R12 ;  /* 0x000000201c0c723c */ /* 0x050fe2000000180c */
[----:B------:R4:W1:Y:S02]  /*c2c0*/  MUFU.EX2 R46, R61 ;  /* 0x0000003d002e7308 */ /* 0x0008640000000800 */
[-C--:B------:R-:W-:Y:S01]  /*c2d0*/  FFMA.FTZ R32, R60, R21.reuse, -R68 ;  /* 0x000000153c207223 */ /* 0x080fe20000010844 */
[----:B------:R-:W-:Y:S01]  /*c2e0*/  FADD.FTZ R33, R47, R80 ;  /* 0x000000502f217221 */ /* 0x000fe20000010000 */
[-CC-:B---3--:R-:W-:Y:S01]  /*c2f0*/  FFMA.FTZ R71, R58, R21.reuse, -R64.reuse ;  /* 0x000000153a477223 */ /* 0x188fe20000010840 */
[----:B------:R-:W-:Y:S05]  /*c300*/  FFMA.FTZ R60, R57, R21, -R64 ;  /* 0x00000015393c7223 */ /* 0x000fea0000010840 */
[----:B------:R3:W-:Y:S01]  /*c310*/  MUFU.EX2 R47, R32 ;  /* 0x00000020002f7308 */ /* 0x0007e20000000800 */
[----:B------:R-:W-:Y:S03]  /*c320*/  HMMA.16816.F32 R16, R28, R34, R16 ;  /* 0x000000221c10723c */ /* 0x000fe60000001810 */
[----:B------:R-:W-:Y:S01]  /*c330*/  FADD.FTZ R59, R44, R33 ;  /* 0x000000212c3b7221 */ /* 0x000fe20000010000 */
[----:B--2---:R-:W-:Y:S05]  /*c340*/  F2FP.F16.F32.PACK_AB R28, R66, R69 ;  /* 0x00000045421c723e */ /* 0x004fea00000000ff */
[----:B------:R2:W-:Y:S01]  /*c350*/  MUFU.EX2 R58, R67 ;  /* 0x00000043003a7308 */ /* 0x0005e20000000800 */
[----:B------:R-:W-:Y:S01]  /*c360*/  F2FP.F16.F32.PACK_AB R29, R90, R65 ;  /* 0x000000415a1d723e */ /* 0x000fe200000000ff */
[----:B------:R-:W-:Y:S01]  /*c370*/  FADD.FTZ R72, R72, R59 ;  /* 0x0000003b48487221 */ /* 0x000fe20000010000 */
[----:B------:R-:W-:Y:S01]  /*c380*/  F2FP.F16.F32.PACK_AB R30, R62, R63 ;  /* 0x0000003f3e1e723e */ /* 0x000fe200000000ff */
[----:B----4-:R-:W-:Y:S01]  /*c390*/  FFMA.FTZ R61, R56, R21, -R68 ;  /* 0x00000015383d7223 */ /* 0x010fe20000010844 */
[----:B-1----:R-:W-:Y:S05]  /*c3a0*/  F2FP.F16.F32.PACK_AB R31, R46, R45 ;  /* 0x0000002d2e1f723e */ /* 0x002fea00000000ff */
[----:B------:R1:W-:Y:S01]  /*c3b0*/  MUFU.EX2 R44, R60 ;  /* 0x0000003c002c7308 */ /* 0x0003e20000000800 */
[-C--:B------:R-:W-:Y:S01]  /*c3c0*/  FFMA.FTZ R59, R51, R21.reuse, -R64 ;  /* 0x00000015333b7223 */ /* 0x080fe20000010840 */
[----:B---3--:R-:W3:Y:S01]  /*c3d0*/  LDSM.16.MT88.4 R32, [R150+0x8800] ;  /* 0x008800009620783b */ /* 0x008ee20000004200 */
[----:B------:R-:W-:Y:S07]  /*c3e0*/  FADD.FTZ R27, R27, R72 ;  /* 0x000000481b1b7221 */ /* 0x000fee0000010000 */
[----:B------:R-:W-:Y:S01]  /*c3f0*/  MUFU.EX2 R56, R55 ;  /* 0x0000003700387308 */ /* 0x000fe20000000800 */
[----:B------:R-:W-:Y:S01]  /*c400*/  FADD.FTZ R125, R125, R78 ;  /* 0x0000004e7d7d7221 */ /* 0x000fe20000010000 */
[C---:B------:R-:W-:Y:S08]  /*c410*/  HMMA.16816.F32 R4, R28.reuse, R40, R4 ;  /* 0x000000281c04723c */ /* 0x040ff00000001804 */
[----:B------:R-:W4:Y:S01]  /*c420*/  MUFU.EX2 R57, R71 ;  /* 0x0000004700397308 */ /* 0x000f220000000800 */
[-C--:B--2---:R-:W-:Y:S01]  /*c430*/  FFMA.FTZ R67, R54, R21.reuse, -R64 ;  /* 0x0000001536437223 */ /* 0x084fe20000010840 */
[----:B------:R-:W-:Y:S08]  /*c440*/  FADD.FTZ R70, R70, R125 ;  /* 0x0000007d46467221 */ /* 0x000ff00000010000 */
[----:B------:R-:W-:Y:S01]  /*c450*/  MUFU.EX2 R54, R59 ;  /* 0x0000003b00367308 */ /* 0x000fe20000000800 */
[C---:B------:R-:W-:Y:S01]  /*c460*/  HMMA.16816.F32 R8, R28.reuse, R42, R8 ;  /* 0x0000002a1c08723c */ /* 0x040fe20000001808 */
[----:B------:R-:W2:Y:S08]  /*c470*/  LDSM.16.MT88.4 R40, [R48+0x3800] ;  /* 0x003800003028783b */ /* 0x000eb00000004200 */
[----:B------:R-:W3:Y:S01]  /*c480*/  MUFU.EX2 R51, R61 ;  /* 0x0000003d00337308 */ /* 0x000ee20000000800 */
[-C--:B-1----:R-:W-:Y:S01]  /*c490*/  FFMA.FTZ R60, R52, R21.reuse, -R68 ;  /* 0x00000015343c7223 */ /* 0x082fe20000010844 */
[----:B------:R-:W-:Y:S01]  /*c4a0*/  FADD.FTZ R52, R26, R27 ;  /* 0x0000001b1a347221 */ /* 0x000fe20000010000 */
[----:B------:R-:W-:Y:S07]  /*c4b0*/  FADD.FTZ R70, R93, R70 ;  /* 0x000000465d467221 */ /* 0x000fee0000010000 */
[----:B------:R-:W1:Y:S01]  /*c4c0*/  MUFU.EX2 R55, R67 ;  /* 0x0000004300377308 */ /* 0x000e620000000800 */
[C---:B-----5:R-:W-:Y:S09]  /*c4d0*/  HMMA.16816.F32 R12, R28.reuse, R36, R12 ;  /* 0x000000241c0c723c */ /* 0x060ff2000000180c */
[----:B------:R-:W-:Y:S01]  /*c4e0*/  MUFU.EX2 R37, R60 ;  /* 0x0000003c00257308 */ /* 0x000fe20000000800 */
[-CC-:B------:R-:W-:Y:S01]  /*c4f0*/  FFMA.FTZ R36, R53, R21.reuse, -R68.reuse ;  /* 0x0000001535247223 */ /* 0x180fe20000010844 */
[-C--:B------:R-:W-:Y:S01]  /*c500*/  FFMA.FTZ R68, R49, R21.reuse, -R68 ;  /* 0x0000001531447223 */ /* 0x080fe20000010844 */
[-CC-:B------:R-:W-:Y:S01]  /*c510*/  FFMA.FTZ R49, R23, R21.reuse, -R64.reuse ;  /* 0x0000001517317223 */ /* 0x180fe20000010840 */
[--C-:B------:R-:W-:Y:S01]  /*c520*/  FFMA.FTZ R53, R25, R21, -R64.reuse ;  /* 0x0000001519357223 */ /* 0x100fe20000010840 */
[----:B----4-:R-:W-:Y:S01]  /*c530*/  F2FP.F16.F32.PACK_AB R25, R44, R57 ;  /* 0x000000392c19723e */ /* 0x010fe200000000ff */
[----:B------:R-:W-:Y:S04]  /*c540*/  HMMA.16816.F32 R16, R28, R38, R16 ;  /* 0x000000261c10723c */ /* 0x000fe80000001810 */
[----:B------:R-:W-:Y:S01]  /*c550*/  MUFU.EX2 R23, R68 ;  /* 0x0000004400177308 */ /* 0x000fe20000000800 */
[----:B------:R-:W4:Y:S01]  /*c560*/  LDSM.16.MT88.4 R28, [R48+0x3c00] ;  /* 0x003c0000301c783b */ /* 0x000f220000004200 */
[----:B------:R-:W-:Y:S01]  /*c570*/  FFMA.FTZ R39, R24, R21, -R64 ;  /* 0x0000001518277223 */ /* 0x000fe20000010840 */
[----:B------:R-:W-:Y:S01]  /*c580*/  F2FP.F16.F32.PACK_AB R24, R58, R47 ;  /* 0x0000002f3a18723e */ /* 0x000fe200000000ff */
[----:B------:R-:W-:Y:S01]  /*c590*/  FADD.FTZ R91, R91, R70 ;  /* 0x000000465b5b7221 */ /* 0x000fe20000010000 */
[----:B---3--:R-:W-:Y:S01]  /*c5a0*/  F2FP.F16.F32.PACK_AB R26, R51, R56 ;  /* 0x00000038331a723e */ /* 0x008fe200000000ff */
[----:B------:R-:W-:Y:S01]  /*c5b0*/  FADD.FTZ R52, R89, R52 ;  /* 0x0000003459347221 */ /* 0x000fe20000010000 */
[----:B-1----:R-:W-:Y:S01]  /*c5c0*/  F2FP.F16.F32.PACK_AB R27, R55, R54 ;  /* 0x00000036371b723e */ /* 0x002fe200000000ff */
[----:B------:R-:W-:Y:S01]  /*c5d0*/  FADD.FTZ R91, R74, R91 ;  /* 0x0000005b4a5b7221 */ /* 0x000fe20000010000 */
[----:B------:R-:W-:Y:S01]  /*c5e0*/  FFMA.FTZ R64, R22, R21, -R64 ;  /* 0x0000001516407223 */ /* 0x000fe20000010840 */
[----:B------:R-:W1:Y:S01]  /*c5f0*/  MUFU.EX2 R36, R36 ;  /* 0x0000002400247308 */ /* 0x000e620000000800 */
[----:B------:R-:W-:Y:S01]  /*c600*/  FADD.FTZ R83, R83, R52 ;  /* 0x0000003453537221 */ /* 0x000fe20000010000 */
[----:B------:R-:W-:Y:S02]  /*c610*/  FADD.FTZ R86, R86, R91 ;  /* 0x0000005b56567221 */ /* 0x000fe40000010000 */
[C---:B------:R-:W-:Y:S06]  /*c620*/  HMMA.16816.F32 R4, R24.reuse, R32, R4 ;  /* 0x000000201804723c */ /* 0x040fec0000001804 */
[----:B------:R-:W-:Y:S01]  /*c630*/  MUFU.EX2 R33, R64 ;  /* 0x0000004000217308 */ /* 0x000fe20000000800 */
[----:B------:R-:W-:Y:S09]  /*c640*/  FADD.FTZ R77, R77, R86 ;  /* 0x000000564d4d7221 */ /* 0x000ff20000010000 */
[----:B------:R-:W3:Y:S01]  /*c650*/  MUFU.EX2 R32, R50 ;  /* 0x0000003200207308 */ /* 0x000ee20000000800 */
[----:B------:R-:W-:Y:S01]  /*c660*/  FADD.FTZ R83, R76, R83 ;  /* 0x000000534c537221 */ /* 0x000fe20000010000 */
[C---:B------:R-:W-:Y:S08]  /*c670*/  HMMA.16816.F32 R8, R24.reuse, R34, R8 ;  /* 0x000000221808723c */ /* 0x040ff00000001808 */
[----:B------:R-:W5:Y:S01]  /*c680*/  MUFU.EX2 R22, R49 ;  /* 0x0000003100167308 */ /* 0x000f620000000800 */
[----:B------:R-:W-:Y:S01]  /*c690*/  FADD.FTZ R88, R88, R77 ;  /* 0x0000004d58587221 */ /* 0x000fe20000010000 */
[----:B------:R-:W-:Y:S01]  /*c6a0*/  FADD.FTZ R84, R84, R83 ;  /* 0x0000005354547221 */ /* 0x000fe20000010000 */
[----:B-1----:R-:W-:Y:S07]  /*c6b0*/  F2FP.F16.F32.PACK_AB R132, R36, R37 ;  /* 0x000000252484723e */ /* 0x002fee00000000ff */
[----:B------:R-:W-:Y:S01]  /*c6c0*/  MUFU.EX2 R38, R53 ;  /* 0x0000003500267308 */ /* 0x000fe20000000800 */
[----:B------:R-:W-:Y:S01]  /*c6d0*/  FADD.FTZ R88, R75, R88 ;  /* 0x000000584b587221 */ /* 0x000fe20000010000 */
[C---:B--2---:R-:W-:Y:S08]  /*c6e0*/  HMMA.16816.F32 R12, R24.reuse, R40, R12 ;  /* 0x00000028180c723c */ /* 0x044ff0000000180c */
[----:B------:R-:W1:Y:S01]  /*c6f0*/  MUFU.EX2 R39, R39 ;  /* 0x0000002700277308 */ /* 0x000e620000000800 */
[----:B------:R-:W-:Y:S01]  /*c700*/  FADD.FTZ R65, R65, R88 ;  /* 0x0000005841417221 */ /* 0x000fe20000010000 */
[----:B------:R-:W-:Y:S01]  /*c710*/  FADD.FTZ R84, R73, R84 ;  /* 0x0000005449547221 */ /* 0x000fe20000010000 */
[----:B---3--:R-:W-:Y:S02]  /*c720*/  F2FP.F16.F32.PACK_AB R134, R23, R32 ;  /* 0x000000201786723e */ /* 0x008fe400000000ff */
[----:B------:R-:W-:Y:S01]  /*c730*/  FADD.FTZ R90, R90, R65 ;  /* 0x000000415a5a7221 */ /* 0x000fe20000010000 */
[----:B------:R-:W-:Y:S03]  /*c740*/  HMMA.16816.F32 R16, R24, R42, R16 ;  /* 0x0000002a1810723c */ /* 0x000fe60000001810 */
[----:B------:R-:W-:Y:S01]  /*c750*/  FADD.FTZ R69, R69, R84 ;  /* 0x0000005445457221 */ /* 0x000fe20000010000 */
[----:B-----5:R-:W-:Y:S01]  /*c760*/  F2FP.F16.F32.PACK_AB R135, R33, R22 ;  /* 0x000000162187723e */ /* 0x020fe200000000ff */
[----:B------:R-:W-:Y:S02]  /*c770*/  FADD.FTZ R45, R45, R90 ;  /* 0x0000005a2d2d7221 */ /* 0x000fe40000010000 */
[----:B------:R-:W-:Y:S01]  /*c780*/  FADD.FTZ R66, R66, R69 ;  /* 0x0000004542427221 */ /* 0x000fe20000010000 */
[----:B-1----:R-:W-:Y:S01]  /*c790*/  F2FP.F16.F32.PACK_AB R133, R39, R38 ;  /* 0x000000262785723e */ /* 0x002fe200000000ff */
[----:B------:R-:W-:Y:S02]  /*c7a0*/  FADD.FTZ R46, R46, R45 ;  /* 0x0000002d2e2e7221 */ /* 0x000fe40000010000 */
[----:B------:R-:W-:Y:S04]  /*c7b0*/  FADD.FTZ R63, R63, R66 ;  /* 0x000000423f3f7221 */ /* 0x000fe80000010000 */
[C---:B------:R-:W-:Y:S05]  /*c7c0*/  HMMA.16816.F32 R144, R132.reuse, R140, R4 ;  /* 0x0000008c8490723c */ /* 0x040fea0000001804 */
[----:B------:R-:W-:Y:S01]  /*c7d0*/  FADD.FTZ R5, R57, R46 ;  /* 0x0000002e39057221 */ /* 0x000fe20000010000 */
[----:B------:R-:W-:Y:S02]  /*c7e0*/  FADD.FTZ R62, R62, R63 ;  /* 0x0000003f3e3e7221 */ /* 0x000fe40000010000 */
[C---:B------:R-:W-:Y:S03]  /*c7f0*/  HMMA.16816.F32 R140, R132.reuse, R142, R8 ;  /* 0x0000008e848c723c */ /* 0x040fe60000001808 */
[----:B------:R-:W-:Y:S01]  /*c800*/  FADD.FTZ R5, R44, R5 ;  /* 0x000000052c057221 */ /* 0x000fe20000010000 */
[----:B------:R-:W-:Y:S03]  /*c810*/  FADD.FTZ R47, R47, R62 ;  /* 0x0000003e2f2f7221 */ /* 0x000fe60000010000 */
[----:B------:R-:W-:Y:S01]  /*c820*/  FADD.FTZ R54, R54, R5 ;  /* 0x0000000536367221 */ /* 0x000fe20000010000 */
[C---:B----4-:R-:W-:Y:S03]  /*c830*/  HMMA.16816.F32 R136, R132.reuse, R28, R12 ;  /* 0x0000001c8488723c */ /* 0x050fe6000000180c */
[----:B------:R-:W-:Y:S01]  /*c840*/  FADD.FTZ R55, R55, R54 ;  /* 0x0000003637377221 */ /* 0x000fe20000010000 */
[----:B------:R-:W-:Y:S03]  /*c850*/  FADD.FTZ R47, R58, R47 ;  /* 0x0000002f3a2f7221 */ /* 0x000fe60000010000 */
[----:B------:R-:W-:Y:S01]  /*c860*/  FADD.FTZ R38, R38, R55 ;  /* 0x0000003726267221 */ /* 0x000fe20000010000 */
[----:B------:R-:W-:Y:S01]  /*c870*/  FADD.FTZ R56, R56, R47 ;  /* 0x0000002f38387221 */ /* 0x000fe20000010000 */
[----:B------:R-:W-:Y:S03]  /*c880*/  HMMA.16816.F32 R132, R132, R30, R16 ;  /* 0x0000001e8484723c */ /* 0x000fe60000001810 */
[----:B------:R-:W-:Y:S01]  /*c890*/  FADD.FTZ R39, R39, R38 ;  /* 0x0000002627277221 */ /* 0x000fe20000010000 */
[----:B------:R-:W-:Y:S03]  /*c8a0*/  FADD.FTZ R56, R51, R56 ;  /* 0x0000003833387221 */ /* 0x000fe60000010000 */
[----:B------:R-:W-:Y:S01]  /*c8b0*/  FADD.FTZ R22, R22, R39 ;  /* 0x0000002716167221 */ /* 0x000fe20000010000 */
[----:B------:R-:W-:Y:S03]  /*c8c0*/  FADD.FTZ R37, R37, R56 ;  /* 0x0000003825257221 */ /* 0x000fe60000010000 */
[----:B------:R-:W-:Y:S01]  /*c8d0*/  FADD.FTZ R5, R33, R22 ;  /* 0x0000001621057221 */ /* 0x000fe20000010000 */
[----:B------:R-:W-:Y:S04]  /*c8e0*/  FADD.FTZ R37, R36, R37 ;  /* 0x0000002524257221 */ /* 0x000fe80000010000 */
[----:B------:R2:W-:Y:S01]  /*c8f0*/  STL [R1+0x10], R5 ;  /* 0x0000100501007387 */ /* 0x0005e20000100800 */
[----:B------:R-:W-:Y:S04]  /*c900*/  FADD.FTZ R32, R32, R37 ;  /* 0x0000002520207221 */ /* 0x000fe80000010000 */
[----:B------:R-:W-:Y:S05]  /*c910*/  FADD.FTZ R4, R23, R32 ;  /* 0x0000002017047221 */ /* 0x000fea0000010000 */
[----:B------:R2:W-:Y:S01]  /*c920*/  STL [R1+0x14], R4 ;  /* 0x0000140401007387 */ /* 0x0005e20000100800 */
[----:B------:R-:W-:Y:S05]  /*c930*/  @P0 BRA `(.L_x_567) ;  /* 0xffffffb000600947 */ /* 0x000fea000383ffff */
.L_x_560:
[----:B------:R3:W5:Y:S04]  /*c940*/  LDL R14, [R1+0x14] ;  /* 0x00001400010e7983 */ /* 0x0007680000100800 */
[----:B------:R3:W5:Y:S04]  /*c950*/  LDL R13, [R1+0x10] ;  /* 0x00001000010d7983 */ /* 0x0007680000100800 */
[----:B------:R3:W5:Y:S01]  /*c960*/  LD.E R7, desc[UR4][R2.64+0xd8] ;  /* 0x0000d80402077980 */ /* 0x000762000c101900 */
[----:B------:R-:W-:-:S03]  /*c970*/  UMOV UR6, 0xffffffff ;  /* 0xffffffff00067882 */ /* 0x000fc60000000000 */
[----:B------:R-:W-:Y:S05]  /*c980*/  BRA.DIV UR6, `(.L_x_568) ;  /* 0x0000000a06687947 */ /* 0x000fea000b800000 */
[----:B-----5:R-:W4:Y:S04]  /*c990*/  SHFL.BFLY PT, R11, R14, 0x2, 0x1f ;  /* 0x0c401f000e0b7f89 */ /* 0x020f2800000e0000 */
[----:B------:R-:W1:Y:S01]  /*c9a0*/  SHFL.BFLY PT, R12, R13, 0x2, 0x1f ;  /* 0x0c401f000d0c7f89 */ /* 0x000e6200000e0000 */
[----:B----4-:R-:W-:Y:S01]  /*c9b0*/  FADD.FTZ R11, R11, R14 ;  /* 0x0000000e0b0b7221 */ /* 0x010fe20000010000 */
[----:B-1----:R-:W-:-:S04]  /*c9c0*/  FADD.FTZ R10, R12, R13 ;  /* 0x0000000d0c0a7221 */ /* 0x002fc80000010000 */
[----:B------:R-:W1:Y:S04]  /*c9d0*/  SHFL.BFLY PT, R8, R11, 0x1, 0x1f ;  /* 0x0c201f000b087f89 */ /* 0x000e6800000e0000 */
[----:B------:R4:W2:Y:S01]  /*c9e0*/  SHFL.BFLY PT, R12, R10, 0x1, 0x1f ;  /* 0x0c201f000a0c7f89 */ /* 0x0008a200000e0000 */
[----:B-1----:R-:W-:-:S07]  /*c9f0*/  FADD.FTZ R8, R11, R8 ;  /* 0x000000080b087221 */ /* 0x002fce0000010000 */
.L_x_576:
[----:B--2-4-:R-:W-:Y:S01]  /*ca00*/  FADD.FTZ R10, R10, R12 ;  /* 0x0000000c0a0a7221 */ /* 0x014fe20000010000 */
[----:B------:R-:W1:Y:S01]  /*ca10*/  S2UR UR6, SR_CgaCtaId ;  /* 0x00000000000679c3 */ /* 0x000e620000008800 */
[----:B------:R-:W2:Y:S01]  /*ca20*/  MUFU.RCP R6, R8 ;  /* 0x0000000800067308 */ /* 0x000ea20000001000 */
[C---:B------:R-:W-:Y:S01]  /*ca30*/  IMAD.SHL.U32 R5, R148.reuse, 0x2, RZ ;  /* 0x0000000294057824 */ /* 0x040fe200078e00ff */
[----:B------:R-:W-:Y:S01]  /*ca40*/  SHF.L.U32 R4, R148, 0x4, RZ ;  /* 0x0000000494047819 */ /* 0x000fe200000006ff */
[----:B------:R-:W-:Y:S01]  /*ca50*/  UMOV UR7, 0x400 ;  /* 0x0000040000077882 */ /* 0x000fe20000000000 */
[----:B------:R-:W-:Y:S02]  /*ca60*/  FSETP.NE.FTZ.AND P3, PT, R10, RZ, PT ;  /* 0x000000ff0a00720b */ /* 0x000fe40003f75000 */
[----:B------:R-:W-:Y:S02]  /*ca70*/  LOP3.LUT R5, R5, 0x6, RZ, 0xc0, !PT ;  /* 0x0000000605057812 */ /* 0x000fe400078ec0ff */
[----:B------:R-:W4:Y:S01]  /*ca80*/  MUFU.RCP R9, R10 ;  /* 0x0000000a00097308 */ /* 0x000f220000001000 */
[----:B------:R-:W-:-:S02]  /*ca90*/  FSETP.NE.FTZ.AND P4, PT, R8, RZ, PT ;  /* 0x000000ff0800720b */ /* 0x000fc40003f95000 */
[----:B------:R-:W-:Y:S01]  /*caa0*/  LOP3.LUT R4, R5, 0x3e00, R4, 0xf8, !PT ;  /* 0x00003e0005047812 */ /* 0x000fe200078ef804 */
[----:B------:R-:W-:-:S05]  /*cab0*/  IMAD.SHL.U32 R5, R148, 0x8, RZ ;  /* 0x0000000894057824 */ /* 0x000fca00078e00ff */
[----:B------:R-:W-:Y:S02]  /*cac0*/  LOP3.LUT R4, R4, 0x20, R5, 0xf8, !PT ;  /* 0x0000002004047812 */ /* 0x000fe400078ef805 */
[----:B--2---:R-:W-:Y:S01]  /*cad0*/  FSEL R6, R6, 1, P4 ;  /* 0x3f80000006067808 */ /* 0x004fe20002000000 */
[----:B-1----:R-:W-:-:S04]  /*cae0*/  ULEA UR6, UR6, UR7, 0x18 ;  /* 0x0000000706067291 */ /* 0x002fc8000f8ec0ff */
[C---:B------:R-:W-:Y:S01]  /*caf0*/  FMUL.FTZ R144, R6.reuse, R144 ;  /* 0x0000009006907220 */ /* 0x040fe20000410000 */
[C---:B------:R-:W-:Y:S01]  /*cb00*/  FMUL.FTZ R145, R6.reuse, R145 ;  /* 0x0000009106917220 */ /* 0x040fe20000410000 */
[----:B----4-:R-:W-:Y:S01]  /*cb10*/  FSEL R9, R9, 1, P3 ;  /* 0x3f80000009097808 */ /* 0x010fe20001800000 */
[C---:B------:R-:W-:Y:S01]  /*cb20*/  FMUL.FTZ R140, R6.reuse, R140 ;  /* 0x0000008c068c7220 */ /* 0x040fe20000410000 */
        /* <DEDUP_REMOVED lines=12> */
[C---:B------:R-:W-:Y:S01]  /*cbf0*/  FMUL.FTZ R132, R6.reuse, R132 ;  /* 0x0000008406847220 */ /* 0x040fe20000410000 */
[----:B------:R-:W-:Y:S01]  /*cc00*/  FMUL.FTZ R133, R6, R133 ;  /* 0x0000008506857220 */ /* 0x000fe20000410000 */
[----:B------:R-:W-:-:S02]  /*cc10*/  SHF.L.U32 R6, R148, 0x2, RZ ;  /* 0x0000000294067819 */ /* 0x000fc400000006ff */
[----:B------:R-:W-:Y:S02]  /*cc20*/  LOP3.LUT R9, R9, 0x18, R148, 0xf8, !PT ;  /* 0x0000001809097812 */ /* 0x000fe400078ef894 */
[----:B------:R-:W-:Y:S02]  /*cc30*/  F2FP.F16.F32.PACK_AB R144, R145, R144 ;  /* 0x000000909190723e */ /* 0x000fe400000000ff */
[----:B------:R-:W-:Y:S02]  /*cc40*/  LOP3.LUT R4, R4, R9, RZ, 0xfc, !PT ;  /* 0x0000000904047212 */ /* 0x000fe400078efcff */
[----:B------:R-:W-:Y:S02]  /*cc50*/  LOP3.LUT R9, R6, 0x40, RZ, 0xc0, !PT ;  /* 0x0000004006097812 */ /* 0x000fe400078ec0ff */
[----:B------:R-:W-:Y:S02]  /*cc60*/  LEA R11, R4, UR6, 0x1 ;  /* 0x00000006040b7c11 */ /* 0x000fe4000f8e08ff */
[----:B------:R-:W-:-:S02]  /*cc70*/  LOP3.LUT R6, R6, 0x20, RZ, 0xc0, !PT ;  /* 0x0000002006067812 */ /* 0x000fc400078ec0ff */
[----:B------:R-:W-:Y:S01]  /*cc80*/  F2FP.F16.F32.PACK_AB R146, R147, R146 ;  /* 0x000000929392723e */ /* 0x000fe200000000ff */
[----:B------:R-:W-:Y:S01]  /*cc90*/  IMAD.IADD R9, R11, 0x1, -R9 ;  /* 0x000000010b097824 */ /* 0x000fe200078e0a09 */
[----:B------:R-:W-:Y:S01]  /*cca0*/  F2FP.F16.F32.PACK_AB R140, R141, R140 ;  /* 0x0000008c8d8c723e */ /* 0x000fe200000000ff */
[----:B------:R-:W-:Y:S01]  /*ccb0*/  STS [R11], R144 ;  /* 0x000000900b007388 */ /* 0x000fe20000000800 */
[----:B------:R-:W-:Y:S01]  /*ccc0*/  F2FP.F16.F32.PACK_AB R142, R143, R142 ;  /* 0x0000008e8f8e723e */ /* 0x000fe200000000ff */
[----:B------:R-:W-:Y:S01]  /*ccd0*/  IMAD.IADD R15, R9, 0x1, -R6 ;  /* 0x00000001090f7824 */ /* 0x000fe200078e0a06 */
[----:B------:R-:W-:Y:S01]  /*cce0*/  IADD3 R13, PT, PT, R11, -R6, RZ ;  /* 0x800000060b0d7210 */ /* 0x000fe20007ffe0ff */
[----:B------:R1:W-:Y:S01]  /*ccf0*/  STS [R11+0x200], R146 ;  /* 0x000200920b007388 */ /* 0x0003e20000000800 */
[----:B------:R-:W-:Y:S02]  /*cd00*/  F2FP.F16.F32.PACK_AB R136, R137, R136 ;  /* 0x000000888988723e */ /* 0x000fe400000000ff */
[----:B------:R-:W-:Y:S01]  /*cd10*/  F2FP.F16.F32.PACK_AB R138, R139, R138 ;  /* 0x0000008a8b8a723e */ /* 0x000fe200000000ff */
[----:B------:R-:W-:Y:S01]  /*cd20*/  STS [R13+0x10], R140 ;  /* 0x0000108c0d007388 */ /* 0x000fe20000000800 */
[----:B------:R-:W-:-:S02]  /*cd30*/  F2FP.F16.F32.PACK_AB R132, R133, R132 ;  /* 0x000000848584723e */ /* 0x000fc400000000ff */
[----:B------:R-:W-:Y:S01]  /*cd40*/  F2FP.F16.F32.PACK_AB R134, R135, R134 ;  /* 0x000000868786723e */ /* 0x000fe200000000ff */
[----:B------:R-:W-:Y:S04]  /*cd50*/  STS [R13+0x210], R142 ;  /* 0x0002108e0d007388 */ /* 0x000fe80000000800 */
[----:B------:R-:W-:Y:S04]  /*cd60*/  STS [R9+0x20], R136 ;  /* 0x0000208809007388 */ /* 0x000fe80000000800 */
[----:B------:R-:W-:Y:S04]  /*cd70*/  STS [R9+0x220], R138 ;  /* 0x0002208a09007388 */ /* 0x000fe80000000800 */
[----:B------:R-:W-:Y:S04]  /*cd80*/  STS [R15+0x30], R132 ;  /* 0x000030840f007388 */ /* 0x000fe80000000800 */
[----:B------:R2:W-:Y:S04]  /*cd90*/  STS [R15+0x230], R134 ;  /* 0x000230860f007388 */ /* 0x0005e80000000800 */
[----:B------:R-:W4:Y:S01]  /*cda0*/  LD.E.U8 R4, desc[UR4][R2.64+0x1c8] ;  /* 0x0001c80402047980 */ /* 0x000f22000c101100 */
[----:B------:R-:W-:-:S03]  /*cdb0*/  ISETP.NE.AND P0, PT, R243, -0x1, PT ;  /* 0xfffffffff300780c */ /* 0x000fc60003f05270 */
[----:B------:R-:W3:Y:S04]  /*cdc0*/  LD.E.64 R24, desc[UR4][R2.64+0x88] ;  /* 0x0000880402187980 */ /* 0x000ee8000c101b00 */
[----:B------:R1:W5:Y:S04]  /*cdd0*/  LD.E.64 R22, desc[UR4][R2.64+0x90] ;  /* 0x0000900402167980 */ /* 0x000368000c101b00 */
[----:B------:R1:W5:Y:S04]  /*cde0*/  LD.E.64 R16, desc[UR4][R2.64+0xa0] ;  /* 0x0000a00402107980 */ /* 0x000368000c101b00 */
[----:B------:R-:W2:Y:S04]  /*cdf0*/  @!P0 LD.E.64 R26, desc[UR4][R2.64+0x80] ;  /* 0x00008004021a8980 */ /* 0x000ea8000c101b00 */
[----:B------:R1:W5:Y:S01]  /*ce00*/  LD.E.64 R18, desc[UR4][R2.64+0x70] ;  /* 0x0000700402127980 */ /* 0x000362000c101b00 */
[----:B----4-:R-:W-:-:S13]  /*ce10*/  ISETP.NE.AND P1, PT, R4, RZ, PT ;  /* 0x000000ff0400720c */ /* 0x010fda0003f25270 */
[----:B------:R-:W4:Y:S04]  /*ce20*/  @!P1 LD.E R12, desc[UR4][R2.64+0x60] ;  /* 0x00006004020c9980 */ /* 0x000f28000c101900 */
[----:B-1----:R-:W4:Y:S01]  /*ce30*/  @!P1 LD.E R11, desc[UR4][R2.64+0xb4] ;  /* 0x0000b404020b9980 */ /* 0x002f22000c101900 */
[----:B--2---:R-:W-:-:S04]  /*ce40*/  @!P0 IMAD.WIDE.U32 R14, R26, R240, RZ ;  /* 0x000000f01a0e8225 */ /* 0x004fc800078e00ff */
[----:B------:R-:W-:Y:S02]  /*ce50*/  @!P0 IMAD R4, R27, R240, RZ ;  /* 0x000000f01b048224 */ /* 0x000fe400078e02ff */
[----:B------:R-:W-:Y:S01]  /*ce60*/  @!P0 IMAD.MOV.U32 R6, RZ, RZ, R14 ;  /* 0x000000ffff068224 */ /* 0x000fe200078e000e */
[----:B------:R-:W-:Y:S01]  /*ce70*/  LOP3.LUT R14, R5, 0x18, RZ, 0xc0, !PT ;  /* 0x00000018050e7812 */ /* 0x000fe200078ec0ff */
[-C--:B---3--:R-:W-:Y:S01]  /*ce80*/  @P0 IMAD R5, R25, R243.reuse, RZ ;  /* 0x000000f319050224 */ /* 0x088fe200078e02ff */
[----:B------:R-:W-:Y:S01]  /*ce90*/  @!P0 IADD3 R4, PT, PT, R15, R4, RZ ;  /* 0x000000040f048210 */ /* 0x000fe20007ffe0ff */
[----:B------:R-:W-:-:S04]  /*cea0*/  @P0 IMAD.WIDE.U32 R26, R24, R243, RZ ;  /* 0x000000f3181a0225 */ /* 0x000fc800078e00ff */
[----:B----4-:R-:W-:-:S04]  /*ceb0*/  @!P1 IMAD R12, R240, R12, R239 ;  /* 0x0000000cf00c9224 */ /* 0x010fc800078e02ef */
[----:B------:R-:W-:Y:S01]  /*cec0*/  @!P1 IMAD R9, R12, R11, RZ ;  /* 0x0000000b0c099224 */ /* 0x000fe200078e02ff */
[----:B------:R-:W-:Y:S06]  /*ced0*/  @!P1 BRA `(.L_x_569) ;  /* 0x0000000000149947 */ /* 0x000fec0003800000 */
[----:B------:R-:W2:Y:S04]  /*cee0*/  @!P0 LD.E R9, desc[UR4][R2.64+0xb4] ;  /* 0x0000b40402098980 */ /* 0x000ea8000c101900 */
[----:B------:R-:W3:Y:S01]  /*cef0*/  LD.E R12, desc[UR4][R2.64+0xd4] ;  /* 0x0000d404020c7980 */ /* 0x000ee2000c101900 */
[----:B--2---:R-:W-:Y:S02]  /*cf00*/  @!P0 IMAD R243, R240, R9, RZ ;  /* 0x00000009f0f38224 */ /* 0x004fe400078e02ff */
[----:B---3--:R-:W-:-:S05]  /*cf10*/  IMAD R12, R12, R239, RZ ;  /* 0x000000ef0c0c7224 */ /* 0x008fca00078e02ff */
[----:B------:R-:W-:-:S07]  /*cf20*/  IADD3 R9, PT, PT, R12, R243, RZ ;  /* 0x000000f30c097210 */ /* 0x000fce0007ffe0ff */
.L_x_569:
        /* <DEDUP_REMOVED lines=47> */
.L_x_571:
[----:B------:R-:W-:Y:S05]  /*d220*/  BSYNC.RECONVERGENT B0 ;  /* 0x0000000000007941 */ /* 0x000fea0003800200 */
.L_x_570:
[----:B------:R-:W-:Y:S01]  /*d230*/  MOV R239, 0x0 ;  /* 0x0000000000ef7802 */ /* 0x000fe20000000f00 */
[----:B---3--:R1:W-:Y:S03]  /*d240*/  @!P1 ST.E.128 desc[UR4][R22.64], R12 ;  /* 0x0000000c16009985 */ /* 0x0083e6000c101d04 */
[----:B-12-4-:R-:W-:Y:S05]  /*d250*/  @P0 RET.REL.NODEC R238 `(_ZN5flash24flash_fwd_splitkv_kernelI23Flash_fwd_kernel_traitsILi32ELi64ELi256ELi4ELb0ELb0EN7cutlass6half_tE19Flash_kernel_traitsILi32ELi64ELi256ELi4ES3_EELb0ELb0ELb0ELb0ELb1ELb1ELb0ELb0EEEvNS_16Flash_fwd_paramsE) ;  /* 0xffffff2cee680950 */ /* 0x016fea0003c3ffff */
        /* <DEDUP_REMOVED lines=12> */
[----:B-1----:R-:W-:Y:S05]  /*d320*/  RET.REL.NODEC R238 `(_ZN5flash24flash_fwd_splitkv_kernelI23Flash_fwd_kernel_traitsILi32ELi64ELi256ELi4ELb0ELb0EN7cutlass6half_tE19Flash_kernel_traitsILi32ELi64ELi256ELi4ES3_EELb0ELb0ELb0ELb0ELb1ELb1ELb0ELb0EEEvNS_16Flash_fwd_paramsE) ;  /* 0xffffff2cee347950 */ /* 0x002fea0003c3ffff */
.L_x_568:
[----:B-----5:R-:W-:Y:S01]  /*d330*/  MOV R9, R14 ;  /* 0x0000000e00097202 */ /* 0x020fe20000000f00 */
[----:B-12---:R-:W-:Y:S01]  /*d340*/  IMAD.MOV.U32 R4, RZ, RZ, 0x1f ;  /* 0x0000001fff047424 */ /* 0x006fe200078e00ff */
[----:B------:R-:W-:Y:S02]  /*d350*/  MOV R5, 0x2 ;  /* 0x0000000200057802 */ /* 0x000fe40000000f00 */
[----:B------:R-:W-:-:S07]  /*d360*/  MOV R6, 0xffffffff ;  /* 0xffffffff00067802 */ /* 0x000fce0000000f00 */
[----:B---3--:R-:W-:Y:S05]  /*d370*/  WARPSYNC.COLLECTIVE R6, `(.L_x_572) ;  /* 0x0000000006087348 */ /* 0x008fea0003c00000 */
[----:B------:R1:W2:Y:S02]  /*d380*/  SHFL.BFLY P0, R12, R9, R5, R4 ;  /* 0x0c000005090c7389 */ /* 0x0002a40000000004 */
[----:B-123--:R-:W-:Y:S05]  /*d390*/  ENDCOLLECTIVE ;  /* 0x000000000000791b */ /* 0x00efea0003800000 */
.L_x_572:
[----:B------:R-:W-:Y:S02]  /*d3a0*/  IMAD.MOV.U32 R11, RZ, RZ, R12 ;  /* 0x000000ffff0b7224 */ /* 0x000fe400078e000c */
[----:B------:R-:W-:Y:S02]  /*d3b0*/  IMAD.MOV.U32 R5, RZ, RZ, 0x1 ;  /* 0x00000001ff057424 */ /* 0x000fe400078e00ff */
[----:B------:R-:W-:-:S05]  /*d3c0*/  FADD.FTZ R11, R11, R14 ;  /* 0x0000000e0b0b7221 */ /* 0x000fca0000010000 */
[----:B------:R-:W-:-:S07]  /*d3d0*/  MOV R9, R11 ;  /* 0x0000000b00097202 */ /* 0x000fce0000000f00 */
[----:B------:R-:W-:Y:S05]  /*d3e0*/  WARPSYNC.COLLECTIVE R6, `(.L_x_573) ;  /* 0x0000000006087348 */ /* 0x000fea0003c00000 */
[----:B------:R1:W2:Y:S02]  /*d3f0*/  SHFL.BFLY P0, R12, R9, R5, R4 ;  /* 0x0c000005090c7389 */ /* 0x0002a40000000004 */
[----:B-12---:R-:W-:Y:S05]  /*d400*/  ENDCOLLECTIVE ;  /* 0x000000000000791b */ /* 0x006fea0003800000 */
.L_x_573:
[----:B------:R-:W-:Y:S01]  /*d410*/  MOV R9, R13 ;  /* 0x0000000d00097202 */ /* 0x000fe20000000f00 */
[----:B------:R-:W-:Y:S01]  /*d420*/  IMAD.MOV.U32 R5, RZ, RZ, 0x2 ;  /* 0x00000002ff057424 */ /* 0x000fe200078e00ff */
[----:B------:R-:W-:-:S07]  /*d430*/  MOV R8, R12 ;  /* 0x0000000c00087202 */ /* 0x000fce0000000f00 */
[----:B------:R-:W-:Y:S05]  /*d440*/  WARPSYNC.COLLECTIVE R6, `(.L_x_574) ;  /* 0x0000000006087348 */ /* 0x000fea0003c00000 */
[----:B------:R1:W2:Y:S02]  /*d450*/  SHFL.BFLY P0, R12, R9, R5, R4 ;  /* 0x0c000005090c7389 */ /* 0x0002a40000000004 */
[----:B-12---:R-:W-:Y:S05]  /*d460*/  ENDCOLLECTIVE ;  /* 0x000000000000791b */ /* 0x006fea0003800000 */
.L_x_574:
[----:B------:R-:W-:Y:S01]  /*d470*/  FADD.FTZ R8, R11, R8 ;  /* 0x000000080b087221 */ /* 0x000fe20000010000 */
[----:B------:R-:W-:Y:S01]  /*d480*/  FADD.FTZ R10, R12, R13 ;  /* 0x0000000d0c0a7221 */ /* 0x000fe20000010000 */
[----:B------:R-:W-:-:S04]  /*d490*/  MOV R5, 0x1 ;  /* 0x0000000100057802 */ /* 0x000fc80000000f00 */
[----:B------:R-:W-:-:S07]  /*d4a0*/  MOV R9, R10 ;  /* 0x0000000a00097202 */ /* 0x000fce0000000f00 */
[----:B------:R-:W-:Y:S05]  /*d4b0*/  WARPSYNC.COLLECTIVE R6, `(.L_x_575) ;  /* 0x0000000006087348 */ /* 0x000fea0003c00000 */
[----:B------:R1:W2:Y:S02]  /*d4c0*/  SHFL.BFLY P0, R12, R9, R5, R4 ;  /* 0x0c000005090c7389 */ /* 0x0002a40000000004 */
[----:B-12---:R-:W-:Y:S05]  /*d4d0*/  ENDCOLLECTIVE ;  /* 0x000000000000791b */ /* 0x006fea0003800000 */
.L_x_575:
[----:B------:R-:W-:Y:S05]  /*d4e0*/  BRA `(.L_x_576) ;  /* 0xfffffff400447947 */ /* 0x000fea000383ffff */
.L_x_577:
        /* <DEDUP_REMOVED lines=9> */
.L_x_10223:


//--------------------- .text._ZN5flash24flash_fwd_splitkv_kernelI23Flash_fwd_kernel_traitsILi32ELi64ELi256ELi4ELb0ELb0EN7cutlass6half_tE19Flash_kernel_traitsILi32ELi64ELi256ELi4ES3_EELb0ELb0ELb0ELb0ELb1ELb0ELb1ELb0EEEvNS_16Flash_fwd_paramsE --------------------------
	.section	.text._ZN5flash24flash_fwd_splitkv_kernelI23Flash_fwd_kernel_traitsILi32ELi64ELi256ELi4ELb0ELb0EN7cutlass6half_tE19Flash_kernel_traitsILi32ELi64ELi256ELi4ES3_EELb0ELb0ELb0ELb0ELb1ELb0ELb1ELb0EEEvNS_16Flash_fwd_paramsE,"ax",@progbits
	.align	128
        .global         _ZN5flash24flash_fwd_splitkv_kernelI23Flash_fwd_kernel_traitsILi32ELi64ELi256ELi4ELb0ELb0EN7cutlass6half_tE19Flash_kernel_traitsILi32ELi64ELi256ELi4ES3_EELb0ELb0ELb0ELb0ELb1ELb0ELb1ELb0EEEvNS_16Flash_fwd_paramsE
        .type           _ZN5flash24flash_fwd_splitkv_kernelI23Flash_fwd_kernel_traitsILi32ELi64ELi256ELi4ELb0ELb0EN7cutlass6half_tE19Flash_kernel_traitsILi32ELi64ELi256ELi4ES3_EELb0ELb0ELb0ELb0ELb1ELb0ELb1ELb0EEEvNS_16Flash_fwd_paramsE,@function
        .size           _ZN5flash24flash_fwd_splitkv_kernelI23Flash_fwd_kernel_traitsILi32ELi64ELi256ELi4ELb0ELb0EN7cutlass6half_tE19Flash_kernel_traitsILi32ELi64ELi256ELi4ES3_EELb0ELb0ELb0ELb0ELb1ELb0ELb1ELb0EEEvNS_16Flash_fwd_paramsE,(.L_x_10224 - _ZN5flash24flash_fwd_splitkv_kernelI23Flash_fwd_kernel_traitsILi32ELi64ELi256ELi4ELb0ELb0EN7cutlass6half_tE19Flash_kernel_traitsILi32ELi64ELi256ELi4ES3_EELb0ELb0ELb0ELb0ELb1ELb0ELb1ELb0EEEvNS_16Flash_fwd_paramsE)
        .other          _ZN5flash24flash_fwd_splitkv_kernelI23Flash_fwd_kernel_traitsILi32ELi64ELi256ELi4ELb0ELb0EN7cutlass6half_tE19Flash_kernel_traitsILi32ELi64ELi256ELi4ES3_EELb0ELb0ELb0ELb0ELb1ELb0ELb1ELb0EEEvNS_16Flash_fwd_paramsE,@"STO_CUDA_ENTRY STV_DEFAULT"
_ZN5flash24flash_fwd_splitkv_kernelI23Flash_fwd_kernel_traitsILi32ELi64ELi256ELi4ELb0ELb0EN7cutlass6half_tE19Flash_kernel_traitsILi32ELi64ELi256ELi4ES3_EELb0ELb0ELb0ELb0ELb1ELb0ELb1ELb0EEEvNS_16Flash_fwd_paramsE:
.text._ZN5flash24flash_fwd_splitkv_kernelI23Flash_fwd_kernel_traitsILi32ELi64ELi256ELi4ELb0ELb0EN7cutlass6half_tE19Flash_kernel_traitsILi32ELi64ELi256ELi4ES3_EELb0ELb0ELb0ELb0ELb1ELb0ELb1ELb0EEEvNS_16Flash_fwd_paramsE:
[----:B------:R-:W-:Y:S08]  /*0000*/  LDC R1, c[0x0][0x37c] ;  /* 0x0000df00ff017b82 */ /* 0x000ff00000000800 */
[----:B------:R-:W1:Y:S01]  /*0010*/  LDC R0, c[0x0][0x3e0] ;  /* 0x0000f800ff007b82 */ /* 0x000e620000000800 */
[----:B------:R-:W2:Y:S01]  /*0020*/  S2R R27, SR_CTAID.X ;  /* 0x00000000001b7919 */ /* 0x000ea20000002500 */
[----:B------:R-:W-:Y:S01]  /*0030*/  BSSY.RECONVERGENT B2, `(.L_x_578) ;  /* 0x000001b000027945 */ /* 0x000fe20003800200 */
[----:B------:R-:W-:-:S05]  /*0040*/  MOV R230, 0x1e0 ;  /* 0x000001e000e67802 */ /* 0x000fca0000000f00 */
[----:B------:R-:W3:Y:S08]  /*0050*/  S2UR UR4, SR_CTAID.Z ;  /* 0x00000000000479c3 */ /* 0x000ef00000002700 */
[----:B------:R-:W4:Y:S01]  /*0060*/  S2UR UR8, SR_CTAID.Y ;  /* 0x00000000000879c3 */ /* 0x000f220000002600 */
[----:B-1----:R-:W1:Y:S01]  /*0070*/  I2F.U32.RP R6, R0 ;  /* 0x0000000000067306 */ /* 0x002e620000209000 */
[----:B------:R-:W-:-:S06]  /*0080*/  ISETP.NE.U32.AND P0, PT, R0, RZ, PT ;  /* 0x000000ff0000720c */ /* 0x000fcc0003f05070 */
[----:B------:R-:W2:Y:S01]  /*0090*/  LDC R9, c[0x0][0x374] ;  /* 0x0000dd00ff097b82 */ /* 0x000ea20000000800 */
[----:B-1----:R-:W1:Y:S02]  /*00a0*/  MUFU.RCP R4, R6 ;  /* 0x0000000600047308 */ /* 0x002e640000001000 */
[----:B-1----:R-:W-:-:S06]  /*00b0*/  VIADD R4, R4, 0xffffffe ;  /* 0x0ffffffe04047836 */ /* 0x002fcc0000000000 */
[----:B------:R-:W1:Y:S02]  /*00c0*/  F2I.FTZ.U32.TRUNC.NTZ R3, R4 ;  /* 0x0000000400037305 */ /* 0x000e64000021f000 */
[----:B-1----:R-:W-:-:S04]  /*00d0*/  IMAD.MOV R2, RZ, RZ, -R3 ;  /* 0x000000ffff027224 */ /* 0x002fc800078e0a03 */
[----:B------:R-:W-:Y:S01]  /*00e0*/  IMAD R5, R2, R0, RZ ;  /* 0x0000000002057224 */ /* 0x000fe200078e02ff */
[----:B------:R-:W-:-:S05]  /*00f0*/  MOV R2, RZ ;  /* 0x000000ff00027202 */ /* 0x000fca0000000f00 */
[----:B------:R-:W-:-:S06]  /*0100*/  IMAD.HI.U32 R5, R3, R5, R2 ;  /* 0x0000000503057227 */ /* 0x000fcc00078e0002 */
[----:B---3--:R-:W-:-:S04]  /*0110*/  IMAD.HI.U32 R237, R5, UR4, RZ ;  /* 0x0000000405ed7c27 */ /* 0x008fc8000f8e00ff */
[----:B------:R-:W-:-:S04]  /*0120*/  IMAD.MOV R3, RZ, RZ, -R237 ;  /* 0x000000ffff037224 */ /* 0x000fc800078e0aed */
[----:B------:R-:W-:-:S05]  /*0130*/  IMAD R3, R0, R3, UR4 ;  /* 0x0000000400037e24 */ /* 0x000fca000f8e0203 */
[----:B------:R-:W-:-:S13]  /*0140*/  ISETP.GE.U32.AND P2, PT, R3, R0, PT ;  /* 0x000000000300720c */ /* 0x000fda0003f46070 */
[----:B------:R-:W-:Y:S01]  /*0150*/  @P2 IADD3 R3, PT, PT, R3, -R0, RZ ;  /* 0x8000000003032210 */ /* 0x000fe20007ffe0ff */
[----:B------:R-:W-:-:S03]  /*0160*/  @P2 VIADD R237, R237, 0x1 ;  /* 0x00000001eded2836 */ /* 0x000fc60000000000 */
[----:B------:R-:W-:Y:S02]  /*0170*/  ISETP.GE.U32.AND P1, PT, R3, R0, PT ;  /* 0x000000000300720c */ /* 0x000fe40003f26070 */
[----:B------:R-:W1:Y:S11]  /*0180*/  LDC.64 R2, c[0x0][0x348] ;  /* 0x0000d200ff027b82 */ /* 0x000e760000000a00 */
[----:B------:R-:W-:-:S02]  /*0190*/  @P1 IADD3 R237, PT, PT, R237, 0x1, RZ ;  /* 0x00000001eded1810 */ /* 0x000fc40007ffe0ff */
[----:B------:R-:W-:-:S04]  /*01a0*/  @!P0 LOP3.LUT R237, RZ, R0, RZ, 0x33, !PT ;  /* 0x00000000ffed8212 */ /* 0x000fc800078e33ff */
[----:B------:R-:W-:-:S05]  /*01b0*/  IADD3 R235, PT, PT, -R237, RZ, RZ ;  /* 0x000000ffedeb7210 */ /* 0x000fca0007ffe1ff */
[----:B--2-4-:R-:W-:Y:S02]  /*01c0*/  IMAD R235, R0, R235, UR4 ;  /* 0x0000000400eb7e24 */ /* 0x014fe4000f8e02eb */
[----:B-1----:R-:W-:Y:S05]  /*01d0*/  CALL.REL.NOINC `($_ZN5flash24flash_fwd_splitkv_kernelI23Flash_fwd_kernel_traitsILi32ELi64ELi256ELi4ELb0ELb0EN7cutlass6half_tE19Flash_kernel_traitsILi32ELi64ELi256ELi4ES3_EELb0ELb0ELb0ELb0ELb1ELb0ELb1ELb0EEEvNS_16Flash_fwd_paramsE$_ZN5flash30compute_attn_1rowblock_splitkvI23Flash_fwd_kernel_traitsILi32ELi64ELi256ELi4ELb0ELb0EN7cutlass6half_tE19Flash_kernel_traitsILi32ELi64ELi256ELi4ES3_EELb0ELb0ELb0ELb0ELb1ELb0ELb1ELb0ENS_16Flash_fwd_paramsEEEvRKT8_iiiii) ;  /* 0x0000000000087944 */ /* 0x002fea0003c00000 */
[----:B------:R-:W-:Y:S05]  /*01e0*/  BSYNC.RECONVERGENT B2 ;  /* 0x0000000000027941 */ /* 0x000fea0003800200 */
.L_x_578:
[----:B------:R-:W-:Y:S05]  /*01f0*/  EXIT ;  /* 0x000000000000794d */ /* 0x000fea0003800000 */
        .type           $_ZN5flash24flash_fwd_splitkv_kernelI23Flash_fwd_kernel_traitsILi32ELi64ELi256ELi4ELb0ELb0EN7cutlass6half_tE19Flash_kernel_traitsILi32ELi64ELi256ELi4ES3_EELb0ELb0ELb0ELb0ELb1ELb0ELb1ELb0EEEvNS_16Flash_fwd_paramsE$_ZN5flash30compute_attn_1rowblock_splitkvI23Flash_fwd_kernel_traitsILi32ELi64ELi256ELi4ELb0ELb0EN7cutlass6half_tE19Flash_kernel_traitsILi32ELi64ELi256ELi4ES3_EELb0ELb0ELb0ELb0ELb1ELb0ELb1ELb0ENS_16Flash_fwd_paramsEEEvRKT8_iiiii,@function
        .size           $_ZN5flash24flash_fwd_splitkv_kernelI23Flash_fwd_kernel_traitsILi32ELi64ELi256ELi4ELb0ELb0EN7cutlass6half_tE19Flash_kernel_traitsILi32ELi64ELi256ELi4ES3_EELb0ELb0ELb0ELb0ELb1ELb0ELb1ELb0EEEvNS_16Flash_fwd_paramsE$_ZN5flash30compute_attn_1rowblock_splitkvI23Flash_fwd_kernel_traitsILi32ELi64ELi256ELi4ELb0ELb0EN7cutlass6half_tE19Flash_kernel_traitsILi32ELi64ELi256ELi4ES3_EELb0ELb0ELb0ELb0ELb1ELb0ELb1ELb0ENS_16Flash_fwd_paramsEEEvRKT8_iiiii,(.L_x_10224 - $_ZN5flash24flash_fwd_splitkv_kernelI23Flash_fwd_kernel_traitsILi32ELi64ELi256ELi4ELb0ELb0EN7cutlass6half_tE19Flash_kernel_traitsILi32ELi64ELi256ELi4ES3_EELb0ELb0ELb0ELb0ELb1ELb0ELb1ELb0EEEvNS_16Flash_fwd_paramsE$_ZN5flash30compute_attn_1rowblock_splitkvI23Flash_fwd_kernel_traitsILi32ELi64ELi256ELi4ELb0ELb0EN7cutlass6half_tE19Flash_kernel_traitsILi32ELi64ELi256ELi4ES3_EELb0ELb0ELb0ELb0ELb1ELb0ELb1ELb0ENS_16Flash_fwd_paramsEEEvRKT8_iiiii)
$_ZN5flash24flash_fwd_splitkv_kernelI23Flash_fwd_kernel_traitsILi32ELi64ELi256ELi4ELb0ELb0EN7cutlass6half_tE19Flash_kernel_traitsILi32ELi64ELi256ELi4ES3_EELb0ELb0ELb0ELb0ELb1ELb0ELb1ELb0EEEvNS_16Flash_fwd_paramsE$_ZN5flash30compute_attn_1rowblock_splitkvI23Flash_fwd_kernel_traitsILi32ELi64ELi256ELi4ELb0ELb0EN7cutlass6half_tE19Flash_kernel_traitsILi32ELi64ELi256ELi4ES3_EELb0ELb0ELb0ELb0ELb1ELb0ELb1ELb0ENS_16Flash_fwd_paramsEEEvRKT8_iiiii:
        /* <DEDUP_REMOVED lines=16> */
[----:B------:R-:W-:-:S03]  /*0300*/  IMAD.WIDE.U32 R24, R237, 0x4, R24 ;  /* 0x00000004ed187825 */ /* 0x000fc600078e0018 */
[----:B------:R1:W5:Y:S01]  /*0310*/  @!P4 LD.E R219, desc[UR4][R2.64+0xb4] ;  /* 0x0000b40402dbc980 */ /* 0x000362000c101900 */
[----:B------:R-:W-:-:S03]  /*0320*/  @P1 IMAD.X R23, R7, 0x1, R0, P0 ;  /* 0x0000000107171824 */ /* 0x000fc600000e0600 */
[----:B------:R1:W5:Y:S04]  /*0330*/  @P4 LD.E R7, desc[UR4][R24.64+0x4] ;  /* 0x0000040418074980 */ /* 0x000368000c101900 */
        /* <DEDUP_REMOVED lines=18> */
.L_x_580:
[----:B------:R-:W-:Y:S05]  /*0460*/  BSYNC.RECONVERGENT B0 ;  /* 0x0000000000007941 */ /* 0x000fea0003800200 */
.L_x_579:
[----:B------:R-:W-:Y:S04]  /*0470*/  BSSY.RECONVERGENT B0, `(.L_x_581) ;  /* 0x0000007000007945 */ /* 0x000fe80003800200 */
[----:B------:R-:W-:Y:S05]  /*0480*/  @!P3 BRA `(.L_x_582) ;  /* 0x000000000014b947 */ /* 0x000fea0003800000 */
[----:B-----5:R-:W3:Y:S02]  /*0490*/  LD.E.U8 R4, desc[UR4][R2.64+0x1b2] ;  /* 0x0001b20402047980 */ /* 0x020ee4000c101100 */
[----:B---3--:R-:W-:-:S13]  /*04a0*/  ISETP.NE.AND P1, PT, R4, RZ, PT ;  /* 0x000000ff0400720c */ /* 0x008fda0003f25270 */
[----:B------:R-:W3:Y:S02]  /*04b0*/  @P1 LD.E R15, desc[UR4][R18.64+0x4] ;  /* 0x00000404120f1980 */ /* 0x000ee4000c101900 */
[----:B---3--:R-:W-:-:S06]  /*04c0*/  @P1 IADD3 R4, PT, PT, R15, -R16, RZ ;  /* 0x800000100f041210 */ /* 0x008fcc0007ffe0ff */
[----:B------:R3:W5:Y:S02]  /*04d0*/  @!P1 LD.E R4, desc[UR4][R18.64] ;  /* 0x0000000412049980 */ /* 0x000764000c101900 */
.L_x_582:
[----:B------:R-:W-:Y:S05]  /*04e0*/  BSYNC.RECONVERGENT B0 ;  /* 0x0000000000007941 */ /* 0x000fea0003800200 */
.L_x_581:
[----:B------:R-:W-:Y:S01]  /*04f0*/  BSSY.RECONVERGENT B1, `(.L_x_583) ;  /* 0x0000011000017945 */ /* 0x000fe20003800200 */
[----:B-----5:R-:W-:-:S03]  /*0500*/  @P4 IADD3 R219, PT, PT, R7, -R20, RZ ;  /* 0x8000001407db4210 */ /* 0x020fc60007ffe0ff */
[----:B------:R-:W-:Y:S05]  /*0510*/  @!P0 BRA `(.L_x_584) ;  /* 0x0000000000148947 */ /* 0x000fea0003800000 */
[----:B------:R-:W-:-:S05]  /*0520*/  IADD3 R6, P0, PT, R10, R5, RZ ;  /* 0x000000050a067210 */ /* 0x000fca0007f1e0ff */
[----:B------:R-:W-:-:S05]  /*0530*/  IMAD.X R7, R11, 0x1, R0, P0 ;  /* 0x000000010b077824 */ /* 0x000fca00000e0600 */
[----:B------:R-:W4:Y:S02]  /*0540*/  LD.E R4, desc[UR4][R6.64] ;  /* 0x0000000406047980 */ /* 0x000f24000c101900 */
[----:B----4-:R-:W-:Y:S01]  /*0550*/  IADD3 R155, PT, PT, R4, -R13, RZ ;  /* 0x8000000d049b7210 */ /* 0x010fe20007ffe0ff */
[----:B------:R-:W-:Y:S05]  /*0560*/  BRA `(.L_x_585) ;  /* 0x0000000000247947 */ /* 0x000fea0003800000 */
.L_x_584:
[----:B------:R-:W4:Y:S01]  /*0570*/  LD.E.64 R6, desc[UR4][R2.64+0x108] ;  /* 0x0001080402067980 */ /* 0x000f22000c101b00 */
[----:B------:R-:W-:Y:S01]  /*0580*/  BSSY.RECONVERGENT B0, `(.L_x_586) ;  /* 0x0000006000007945 */ /* 0x000fe20003800200 */
[----:B------:R-:W-:Y:S01]  /*0590*/  IMAD.MOV.U32 R155, RZ, RZ, RZ ;  /* 0x000000ffff9b7224 */ /* 0x000fe200078e00ff */
[----:B----4-:R-:W-:-:S04]  /*05a0*/  ISETP.NE.U32.AND P0, PT, R6, RZ, PT ;  /* 0x000000ff0600720c */ /* 0x010fc80003f05070 */
[----:B------:R-:W-:-:S13]  /*05b0*/  ISETP.NE.AND.EX P0, PT, R7, RZ, PT, P0 ;  /* 0x000000ff0700720c */ /* 0x000fda0003f05300 */
[----:B------:R-:W-:Y:S05]  /*05c0*/  @!P0 BRA `(.L_x_587) ;  /* 0x0000000000048947 */ /* 0x000fea0003800000 */
[----:B------:R4:W5:Y:S02]  /*05d0*/  LD.E R155, desc[UR4][R2.64+0xbc] ;  /* 0x0000bc04029b7980 */ /* 0x000964000c101900 */
.L_x_587:
[----:B------:R-:W-:Y:S05]  /*05e0*/  BSYNC.RECONVERGENT B0 ;  /* 0x0000000000007941 */ /* 0x000fea0003800200 */
.L_x_586:
[----:B-----5:R-:W-:Y:S02]  /*05f0*/  IADD3 R155, PT, PT, R155, R4, -R13 ;  /* 0x000000049b9b7210 */ /* 0x020fe40007ffe80d */
.L_x_585:
[----:B------:R-:W-:Y:S05]  /*0600*/  BSYNC.RECONVERGENT B1 ;  /* 0x0000000000017941 */ /* 0x000fea0003800200 */
.L_x_583:
[----:B------:R-:W-:Y:S01]  /*0610*/  IMAD.SHL.U32 R236, R27, 0x40, RZ ;  /* 0x000000401bec7824 */ /* 0x000fe200078e00ff */
[----:B------:R-:W-:-:S04]  /*0620*/  MOV R231, 0x0 ;  /* 0x0000000000e77802 */ /* 0x000fc80000000f00 */
[----:B------:R-:W-:-:S13]  /*0630*/  ISETP.GT.AND P0, PT, R219, R236, PT ;  /* 0x000000ecdb00720c */ /* 0x000fda0003f04270 */
[----:B-1234-:R-:W-:Y:S05]  /*0640*/  @!P0 RET.REL.NODEC R230 `(_ZN5flash24flash_fwd_splitkv_kernelI23Flash_fwd_kernel_traitsILi32ELi64ELi256ELi4ELb0ELb0EN7cutlass6half_tE19Flash_kernel_traitsILi32ELi64ELi256ELi4ES3_EELb0ELb0ELb0ELb0ELb1ELb0ELb1ELb0EEEvNS_16Flash_fwd_paramsE) ;  /* 0xfffffff8e66c8950 */ /* 0x01efea0003c3ffff */
[----:B------:R-:W2:Y:S01]  /*0650*/  LD.E R7, desc[UR4][R2.64+0xb8] ;  /* 0x0000b80402077980 */ /* 0x000ea2000c101900 */
[-C--:B------:R-:W-:Y:S02]  /*0660*/  IABS R8, R9.reuse ;  /* 0x0000000900087213 */ /* 0x080fe40000000000 */
[----:B------:R-:W-:Y:S01]  /*0670*/  IABS R4, R9 ;  /* 0x0000000900047213 */ /* 0x000fe20000000000 */
[----:B------:R-:W1:Y:S01]  /*0680*/  S2R R231, SR_TID.X ;  /* 0x0000000000e77919 */ /* 0x000e620000002100 */
[----:B------:R-:W3:Y:S03]  /*0690*/  I2F.RP R6, R8 ;  /* 0x0000000800067306 */ /* 0x000ee60000209400 */
[----:B------:R-:W-:-:S05]  /*06a0*/  IMAD.MOV R4, RZ, RZ, -R4 ;  /* 0x000000ffff047224 */ /* 0x000fca00078e0a04 */
[----:B---3--:R-:W3:Y:S02]  /*06b0*/  MUFU.RCP R14, R6 ;  /* 0x00000006000e7308 */ /* 0x008ee40000001000 */
[----:B---3--:R-:W-:-:S06]  /*06c0*/  VIADD R14, R14, 0xffffffe ;  /* 0x0ffffffe0e0e7836 */ /* 0x008fcc0000000000 */
[----:B------:R3:W4:Y:S02]  /*06d0*/  F2I.FTZ.U32.TRUNC.NTZ R15, R14 ;  /* 0x0000000e000f7305 */ /* 0x000724000021f000 */
[----:B---3--:R-:W-:Y:S02]  /*06e0*/  IMAD.MOV.U32 R14, RZ, RZ, RZ ;  /* 0x000000ffff0e7224 */ /* 0x008fe400078e00ff */
[----:B--2---:R-:W-:-:S05]  /*06f0*/  VIADD R7, R7, 0xff ;  /* 0x000000ff07077836 */ /* 0x004fca0000000000 */
[----:B------:R-:W-:-:S04]  /*0700*/  SHF.R.S32.HI R10, RZ, 0x1f, R7 ;  /* 0x0000001fff0a7819 */ /* 0x000fc80000011407 */
[----:B------:R-:W-:Y:S01]  /*0710*/  LEA.HI R10, R10, R7, RZ, 0x8 ;  /* 0x000000070a0a7211 */ /* 0x000fe200078f40ff */
[----:B----4-:R-:W-:-:S03]  /*0720*/  IMAD.MOV R7, RZ, RZ, -R15 ;  /* 0x000000ffff077224 */ /* 0x010fc600078e0a0f */
[----:B------:R-:W-:Y:S01]  /*0730*/  LEA.HI.SX32 R10, R10, R9, 0x18 ;  /* 0x000000090a0a7211 */ /* 0x000fe200078fc2ff */
[----:B------:R-:W-:-:S04]  /*0740*/  IMAD R7, R7, R8, RZ ;  /* 0x0000000807077224 */ /* 0x000fc800078e02ff */
[----:B------:R-:W-:Y:S02]  /*0750*/  VIADD R10, R10, 0xffffffff ;  /* 0xffffffff0a0a7836 */ /* 0x000fe40000000000 */
[----:B------:R-:W-:-:S03]  /*0760*/  IMAD.HI.U32 R7, R15, R7, R14 ;  /* 0x000000070f077227 */ /* 0x000fc600078e000e */
[----:B------:R-:W-:Y:S02]  /*0770*/  IABS R6, R10 ;  /* 0x0000000a00067213 */ /* 0x000fe40000000000 */
[----:B------:R-:W-:-:S03]  /*0780*/  LOP3.LUT R10, R10, R9, RZ, 0x3c, !PT ;  /* 0x000000090a0a7212 */ /* 0x000fc600078e3cff */
[----:B------:R-:W-:Y:S01]  /*0790*/  IMAD.HI.U32 R7, R7, R6, RZ ;  /* 0x0000000607077227 */ /* 0x000fe200078e00ff */
[----:B------:R-:W-:-:S03]  /*07a0*/  ISETP.GE.AND P0, PT, R10, RZ, PT ;  /* 0x000000ff0a00720c */ /* 0x000fc60003f06270 */
[----:B------:R-:W-:-:S05]  /*07b0*/  IMAD R11, R7, R4, R6 ;  /* 0x00000004070b7224 */ /* 0x000fca00078e0206 */
[----:B------:R-:W-:-:S13]  /*07c0*/  ISETP.GT.U32.AND P1, PT, R8, R11, PT ;  /* 0x0000000b0800720c */ /* 0x000fda0003f24070 */
[----:B------:R-:W-:Y:S02]  /*07d0*/  @!P1 IMAD.IADD R11, R11, 0x1, -R8 ;  /* 0x000000010b0b9824 */ /* 0x000fe400078e0a08 */
[----:B------:R-:W-:Y:S01]  /*07e0*/  @!P1 VIADD R7, R7, 0x1 ;  /* 0x0000000107079836 */ /* 0x000fe20000000000 */
[----:B------:R-:W-:Y:S02]  /*07f0*/  ISETP.NE.AND P1, PT, R9, RZ, PT ;  /* 0x000000ff0900720c */ /* 0x000fe40003f25270 */
[----:B------:R-:W-:Y:S01]  /*0800*/  ISETP.GE.U32.AND P2, PT, R11, R8, PT ;  /* 0x000000080b00720c */ /* 0x000fe20003f46070 */
[----:B------:R-:W-:-:S05]  /*0810*/  VIADD R11, R155, 0xff ;  /* 0x000000ff9b0b7836 */ /* 0x000fca0000000000 */
[----:B------:R-:W-:-:S04]  /*0820*/  SHF.R.S32.HI R4, RZ, 0x1f, R11 ;  /* 0x0000001fff047819 */ /* 0x000fc8000001140b */
[----:B------:R-:W-:-:S03]  /*0830*/  LEA.HI R4, R4, R11, RZ, 0x8 ;  /* 0x0000000b04047211 */ /* 0x000fc600078f40ff */
[----:B------:R-:W-:Y:S01]  /*0840*/  @P2 VIADD R7, R7, 0x1 ;  /* 0x0000000107072836 */ /* 0x000fe20000000000 */
[----:B------:R-:W-:-:S03]  /*0850*/  SHF.R.S32.HI R4, RZ, 0x8, R4 ;  /* 0x00000008ff047819 */ /* 0x000fc60000011404 */
[----:B------:R-:W-:Y:S01]  /*0860*/  @!P0 IMAD.MOV R7, RZ, RZ, -R7 ;  /* 0x000000ffff078224 */ /* 0x000fe200078e0a07 */
[----:B------:R-:W-:-:S05]  /*0870*/  @!P1 LOP3.LUT R7, RZ, R9, RZ, 0x33, !PT ;  /* 0x00000009ff079212 */ /* 0x000fca00078e33ff */
[----:B------:R-:W-:-:S05]  /*0880*/  IMAD R223, R7, UR8, RZ ;  /* 0x0000000807df7c24 */ /* 0x000fca000f8e02ff */
[----:B------:R-:W-:-:S04]  /*0890*/  VIADDMNMX R4, R223, R7, R4, PT ;  /* 0x00000007df047246 */ /* 0x000fc80003800104 */
[----:B------:R-:W-:-:S13]  /*08a0*/  ISETP.GE.AND P0, PT, R223, R4, PT ;  /* 0x00000004df00720c */ /* 0x000fda0003f06270 */
[----:B-1----:R-:W-:Y:S05]  /*08b0*/  @!P0 BRA `(.L_x_588) ;  /* 0x0000000000bc8947 */ /* 0x002fea0003800000 */
[----:B------:R-:W2:Y:S04]  /*08c0*/  LD.E.64 R4, desc[UR4][R2.64+0xb0] ;  /* 0x0000b00402047980 */ /* 0x000ea8000c101b00 */
[----:B------:R-:W3:Y:S04]  /*08d0*/  LD.E R6, desc[UR4][R2.64+0x60] ;  /* 0x0000600402067980 */ /* 0x000ee8000c101900 */
[----:B------:R-:W4:Y:S04]  /*08e0*/  LD.E R0, desc[UR4][R2.64+0xcc] ;  /* 0x0000cc0402007980 */ /* 0x000f28000c101900 */
[----:B------:R-:W5:Y:S04]  /*08f0*/  LD.E.64 R8, desc[UR4][R2.64+0x78] ;  /* 0x0000780402087980 */ /* 0x000f68000c101b00 */
[----:B------:R5:W5:Y:S01]  /*0900*/  LD.E.64 R10, desc[UR4][R2.64+0xa8] ;  /* 0x0000a804020a7980 */ /* 0x000b62000c101b00 */
[----:B------:R-:W-:-:S02]  /*0910*/  IMAD.IADD R219, R219, 0x1, -R236 ;  /* 0x00000001dbdb7824 */ /* 0x000fc400078e0aec */
[----:B--2---:R-:W-:-:S04]  /*0920*/  IMAD R4, R4, UR8, R237 ;  /* 0x0000000804047c24 */ /* 0x004fc8000f8e02ed */
[----:B---3--:R-:W-:-:S04]  /*0930*/  IMAD R4, R4, R6, R235 ;  /* 0x0000000604047224 */ /* 0x008fc800078e02eb */
[----:B------:R-:W-:-:S04]  /*0940*/  IMAD R5, R5, R4, R236 ;  /* 0x0000000405057224 */ /* 0x000fc800078e02ec */
[----:B----4-:R-:W-:Y:S01]  /*0950*/  IMAD R4, R5, R0, RZ ;  /* 0x0000000005047224 */ /* 0x010fe200078e02ff */
[----:B------:R-:W-:-:S04]  /*0960*/  SHF.R.U32.HI R0, RZ, 0x3, R231 ;  /* 0x00000003ff007819 */ /* 0x000fc800000116e7 */
[C---:B------:R-:W-:Y:S01]  /*0970*/  LEA R7, P0, R231.reuse, R4, 0x2 ;  /* 0x00000004e7077211 */ /* 0x040fe200078010ff */
[C---:B------:R-:W-:Y:S01]  /*0980*/  VIADD R6, R0.reuse, 0x20 ;  /* 0x0000002000067836 */ /* 0x040fe20000000000 */
[----:B------:R-:W-:Y:S01]  /*0990*/  LOP3.LUT P6, R231, R231, 0x7, RZ, 0xc0, !PT ;  /* 0x00000007e7e77812 */ /* 0x000fe200078cc0ff */
[----:B------:R-:W-:Y:S01]  /*09a0*/  VIADD R12, R0, 0x10 ;  /* 0x00000010000c7836 */ /* 0x000fe20000000000 */
[----:B------:R-:W-:Y:S02]  /*09b0*/  LEA.HI.X.SX32 R4, R4, RZ, 0x1, P0 ;  /* 0x000000ff04047211 */ /* 0x000fe400000f0eff */
[C---:B-----5:R-:W-:Y:S02]  /*09c0*/  LEA R2, P0, R7.reuse, R8, 0x2 ;  /* 0x0000000807027211 */ /* 0x060fe400078010ff */
[----:B------:R-:W-:Y:S02]  /*09d0*/  ISETP.GE.AND P1, PT, R6, R219, PT ;  /* 0x000000db0600720c */ /* 0x000fe40003f26270 */
[----:B------:R-:W-:Y:S01]  /*09e0*/  LEA.HI.X R3, R7, R9, R4, 0x2, P0 ;  /* 0x0000000907037211 */ /* 0x000fe200000f1404 */
[----:B------:R-:W-:Y:S01]  /*09f0*/  VIADD R4, R0, 0x30 ;  /* 0x0000003000047836 */ /* 0x000fe20000000000 */
[----:B------:R-:W-:-:S02]  /*0a00*/  IADD3 R7, P0, PT, R5, R0, RZ ;  /* 0x0000000005077210 */ /* 0x000fc40007f1e0ff */
[-C--:B------:R-:W-:Y:S02]  /*0a10*/  ISETP.GE.AND P2, PT, R12, R219.reuse, PT ;  /* 0x000000db0c00720c */ /* 0x080fe40003f46270 */
[----:B------:R-:W-:Y:S02]  /*0a20*/  LEA.HI.X.SX32 R5, R5, RZ, 0x1, P0 ;  /* 0x000000ff05057211 */ /* 0x000fe400000f0eff */
[C---:B------:R-:W-:Y:S02]  /*0a30*/  LEA R6, P0, R7.reuse, R10, 0x2 ;  /* 0x0000000a07067211 */ /* 0x040fe400078010ff */
[----:B------:R-:W-:Y:S01]  /*0a40*/  ISETP.GE.OR P6, PT, R0, R219, P6 ;  /* 0x000000db0000720c */ /* 0x000fe200037c6670 */
[----:B------:R-:W-:Y:S01]  /*0a50*/  @!P1 ST.E.128 desc[UR4][R2.64+0x1000], RZ ;  /* 0x001000ff02009985 */ /* 0x000fe2000c101d04 */
[----:B------:R-:W-:Y:S02]  /*0a60*/  LEA.HI.X R7, R7, R11, R5, 0x2, P0 ;  /* 0x0000000b07077211 */ /* 0x000fe400000f1405 */
[----:B------:R-:W-:-:S02]  /*0a70*/  ISETP.GE.AND P0, PT, R4, R219, PT ;  /* 0x000000db0400720c */ /* 0x000fc40003f06270 */
[C---:B------:R-:W-:Y:S01]  /*0a80*/  ISETP.NE.OR P5, PT, R231.reuse, RZ, P2 ;  /* 0x000000ffe700720c */ /* 0x040fe200017a5670 */
[----:B------:R-:W-:Y:S01]  /*0a90*/  @!P2 ST.E.128 desc[UR4][R2.64+0x800], RZ ;  /* 0x000800ff0200a985 */ /* 0x000fe2000c101d04 */
[----:B------:R-:W-:Y:S02]  /*0aa0*/  ISETP.NE.OR P4, PT, R231, RZ, P1 ;  /* 0x000000ffe700720c */ /* 0x000fe40000f85670 */
[----:B------:R-:W-:-:S03]  /*0ab0*/  ISETP.GE.AND P3, PT, R0, R219, PT ;  /* 0x000000db0000720c */ /* 0x000fc60003f66270 */
[----:B------:R-:W-:-:S04]  /*0ac0*/  @!P6 IMAD.MOV.U32 R11, RZ, RZ, -0x800000 ;  /* 0xff800000ff0be424 */ /* 0x000fc800078e00ff */
[----:B------:R-:W-:Y:S01]  /*0ad0*/  @!P0 ST.E.128 desc[UR4][R2.64+0x1800], RZ ;  /* 0x001800ff02008985 */ /* 0x000fe2000c101d04 */
[----:B------:R-:W-:Y:S01]  /*0ae0*/  ISETP.NE.OR P0, PT, R231, RZ, P0 ;  /* 0x000000ffe700720c */ /* 0x000fe20000705670 */
[----:B------:R-:W-:Y:S02]  /*0af0*/  @!P5 IMAD.MOV.U32 R9, RZ, RZ, -0x800000 ;  /* 0xff800000ff09d424 */ /* 0x000fe400078e00ff */
[----:B------:R-:W-:Y:S02]  /*0b00*/  @!P4 IMAD.MOV.U32 R5, RZ, RZ, -0x800000 ;  /* 0xff800000ff05c424 */ /* 0x000fe400078e00ff */
[----:B------:R-:W-:Y:S01]  /*0b10*/  IMAD.MOV.U32 R231, RZ, RZ, 0x0 ;  /* 0x00000000ffe77424 */ /* 0x000fe200078e00ff */
[----:B------:R-:W-:Y:S04]  /*0b20*/  @!P3 ST.E.128 desc[UR4][R2.64], RZ ;  /* 0x000000ff0200b985 */ /* 0x000fe8000c101d04 */
[----:B------:R-:W-:Y:S04]  /*0b30*/  @!P5 ST.E desc[UR4][R6.64+0x40], R9 ;  /* 0x000040090600d985 */ /* 0x000fe8000c101904 */
[----:B------:R-:W-:Y:S04]  /*0b40*/  @!P4 ST.E desc[UR4][R6.64+0x80], R5 ;  /* 0x000080050600c985 */ /* 0x000fe8000c101904 */
[----:B------:R1:W-:Y:S02]  /*0b50*/  @!P6 ST.E desc[UR4][R6.64], R11 ;  /* 0x0000000b0600e985 */ /* 0x0003e4000c101904 */
[----:B-1----:R-:W-:Y:S05]  /*0b60*/  @P0 RET.REL.NODEC R230 `(_ZN5flash24flash_fwd_splitkv_kernelI23Flash_fwd_kernel_traitsILi32ELi64ELi256ELi4ELb0ELb0EN7cutlass6half_tE19Flash_kernel_traitsILi32ELi64ELi256ELi4ES3_EELb0ELb0ELb0ELb0ELb1ELb0ELb1ELb0EEEvNS_16Flash_fwd_paramsE) ;  /* 0xfffffff4e6240950 */ /* 0x002fea0003c3ffff */
[----:B------:R-:W-:Y:S02]  /*0b70*/  MOV R3, 0xff800000 ;  /* 0xff80000000037802 */ /* 0x000fe40000000f00 */
[----:B------:R-:W-:-:S03]  /*0b80*/  MOV R231, 0x0 ;  /* 0x0000000000e77802 */ /* 0x000fc60000000f00 */
[----:B------:R1:W-:Y:S02]  /*0b90*/  ST.E desc[UR4][R6.64+0xc0], R3 ;  /* 0x0000c00306007985 */ /* 0x0003e4000c101904 */
[----:B-1----:R-:W-:Y:S05]  /*0ba0*/  RET.REL.NODEC R230 `(_ZN5flash24flash_fwd_splitkv_kernelI23Flash_fwd_kernel_traitsILi32ELi64ELi256ELi4ELb0ELb0EN7cutlass6half_tE19Flash_kernel_traitsILi32ELi64ELi256ELi4ES3_EELb0ELb0ELb0ELb0ELb1ELb0ELb1ELb0EEEvNS_16Flash_fwd_paramsE) ;  /* 0xfffffff4e6147950 */ /* 0x002fea0003c3ffff */
.L_x_588:
        /* <DEDUP_REMOVED lines=12> */
[----:B-----5:R-:W1:Y:S04]  /*0c70*/  LD.E R12, desc[UR4][R2.64+0x170] ;  /* 0x00017004020c7980 */ /* 0x020e68000c101900 */
[----:B------:R-:W2:Y:S04]  /*0c80*/  LD.E.64 R10, desc[UR4][R2.64+0x168] ;  /* 0x00016804020a7980 */ /* 0x000ea8000c101b00 */
[----:B------:R-:W3:Y:S01]  /*0c90*/  LD.E R0, desc[UR4][R2.64+0x68] ;  /* 0x0000680402007980 */ /* 0x000ee2000c101900 */
[----:B------:R-:W-:-:S03]  /*0ca0*/  LEA R17, R4, 0xffffff00, 0x8 ;  /* 0xffffff0004117811 */ /* 0x000fc600078e40ff */
[----:B------:R-:W4:Y:S04]  /*0cb0*/  LD.E.64 R24, desc[UR4][R2.64+0x20] ;  /* 0x0000200402187980 */ /* 0x000f28000c101b00 */
[----:B------:R-:W4:Y:S04]  /*0cc0*/  LD.E.64 R220, desc[UR4][R2.64+0x38] ;  /* 0x0000380402dc7980 */ /* 0x000f28000c101b00 */
[----:B------:R-:W4:Y:S04]  /*0cd0*/  LD.E.64 R22, desc[UR4][R2.64+0x50] ;  /* 0x0000500402167980 */ /* 0x000f28000c101b00 */
[----:B------:R-:W4:Y:S04]  /*0ce0*/  LD.E.64 R18, desc[UR4][R2.64+0x28] ;  /* 0x0000280402127980 */ /* 0x000f28000c101b00 */
[----:B------:R-:W5:Y:S01]  /*0cf0*/  LD.E.64 R152, desc[UR4][R2.64+0x40] ;  /* 0x0000400402987980 */ /* 0x000f62000c101b00 */
[----:B-1----:R-:W-:-:S04]  /*0d00*/  IABS R7, R12 ;  /* 0x0000000c00077213 */ /* 0x002fc80000000000 */
[----:B------:R-:W1:Y:S08]  /*0d10*/  I2F.RP R8, R7 ;  /* 0x0000000700087306 */ /* 0x000e700000209400 */
[----:B-1----:R-:W1:Y:S02]  /*0d20*/  MUFU.RCP R14, R8 ;  /* 0x00000008000e7308 */ /* 0x002e640000001000 */
[----:B-1----:R-:W-:-:S06]  /*0d30*/  VIADD R14, R14, 0xffffffe ;  /* 0x0ffffffe0e0e7836 */ /* 0x002fcc0000000000 */
[----:B------:R-:W1:Y:S01]  /*0d40*/  F2I.FTZ.U32.TRUNC.NTZ R15, R14 ;  /* 0x0000000e000f7305 */ /* 0x000e62000021f000 */
[----:B------:R-:W-:Y:S01]  /*0d50*/  IABS R5, R12 ;  /* 0x0000000c00057213 */ /* 0x000fe20000000000 */
[----:B-1----:R-:W-:Y:S01]  /*0d60*/  IMAD.MOV R6, RZ, RZ, -R15 ;  /* 0x000000ffff067224 */ /* 0x002fe200078e0a0f */
[----:B------:R-:W-:-:S03]  /*0d70*/  MOV R14, RZ ;  /* 0x000000ff000e7202 */ /* 0x000fc60000000f00 */
[----:B------:R-:W-:Y:S01]  /*0d80*/  IMAD R9, R6, R7, RZ ;  /* 0x0000000706097224 */ /* 0x000fe200078e02ff */
[----:B------:R-:W-:-:S03]  /*0d90*/  IABS R6, R17 ;  /* 0x0000001100067213 */ /* 0x000fc60000000000 */
[----:B------:R-:W-:Y:S02]  /*0da0*/  IMAD.HI.U32 R9, R15, R9, R14 ;  /* 0x000000090f097227 */ /* 0x000fe400078e000e */
[----:B------:R-:W5:Y:S02]  /*0db0*/  LD.E.64 R14, desc[UR4][R2.64+0x58] ;  /* 0x00005804020e7980 */ /* 0x000f64000c101b00 */
[----:B------:R-:W-:Y:S02]  /*0dc0*/  IMAD.MOV R5, RZ, RZ, -R5 ;  /* 0x000000ffff057224 */ /* 0x000fe400078e0a05 */
[----:B------:R-:W-:-:S04]  /*0dd0*/  IMAD.HI.U32 R9, R9, R6, RZ ;  /* 0x0000000609097227 */ /* 0x000fc800078e00ff */
[----:B------:R-:W-:-:S05]  /*0de0*/  IMAD R6, R9, R5, R6 ;  /* 0x0000000509067224 */ /* 0x000fca00078e0206 */
[----:B------:R-:W-:Y:S02]  /*0df0*/  ISETP.GT.U32.AND P2, PT, R7, R6, PT ;  /* 0x000000060700720c */ /* 0x000fe40003f44070 */
[----:B------:R-:W-:-:S11]  /*0e00*/  LOP3.LUT R5, R17, R12, RZ, 0x3c, !PT ;  /* 0x0000000c11057212 */ /* 0x000fd600078e3cff */
[----:B------:R-:W-:-:S04]  /*0e10*/  @!P2 IADD3 R6, PT, PT, R6, -R7, RZ ;  /* 0x800000070606a210 */ /* 0x000fc80007ffe0ff */
[----:B------:R-:W-:Y:S01]  /*0e20*/  ISETP.GE.U32.AND P0, PT, R6, R7, PT ;  /* 0x000000070600720c */ /* 0x000fe20003f06070 */
[----:B------:R-:W-:Y:S01]  /*0e30*/  @!P2 VIADD R9, R9, 0x1 ;  /* 0x000000010909a836 */ /* 0x000fe20000000000 */
[----:B------:R-:W-:Y:S02]  /*0e40*/  ISETP.GE.AND P1, PT, R5, RZ, PT ;  /* 0x000000ff0500720c */ /* 0x000fe40003f26270 */
[----:B------:R-:W-:Y:S01]  /*0e50*/  ISETP.NE.AND P2, PT, R12, RZ, PT ;  /* 0x000000ff0c00720c */ /* 0x000fe20003f45270 */
[-C--:B--2---:R-:W-:Y:S02]  /*0e60*/  IMAD R5, R11, R237.reuse, RZ ;  /* 0x000000ed0b057224 */ /* 0x084fe400078e02ff */
[----:B------:R-:W-:-:S06]  /*0e70*/  IMAD.WIDE.U32 R6, R10, R237, RZ ;  /* 0x000000ed0a067225 */ /* 0x000fcc00078e00ff */
[----:B------:R-:W-:Y:S02]  /*0e80*/  @P0 IADD3 R9, PT, PT, R9, 0x1, RZ ;  /* 0x0000000109090810 */ /* 0x000fe40007ffe0ff */
[----:B------:R-:W-:Y:S02]  /*0e90*/  IADD3 R5, PT, PT, R7, R5, RZ ;  /* 0x0000000507057210 */ /* 0x000fe40007ffe0ff */
[----:B------:R-:W-:Y:S01]  /*0ea0*/  LEA R246, P0, R6, R240, 0x2 ;  /* 0x000000f006f67211 */ /* 0x000fe200078010ff */
[----:B------:R-:W-:-:S03]  /*0eb0*/  IMAD.MOV.U32 R10, RZ, RZ, R9 ;  /* 0x000000ffff0a7224 */ /* 0x000fc600078e0009 */
[----:B------:R-:W-:Y:S01]  /*0ec0*/  LEA.HI.X R247, R6, R241, R5, 0x2, P0 ;  /* 0x000000f106f77211 */ /* 0x000fe200000f1405 */
[----:B------:R-:W-:Y:S01]  /*0ed0*/  @!P1 IMAD.MOV R10, RZ, RZ, -R10 ;  /* 0x000000ffff0a9224 */ /* 0x000fe200078e0a0a */
[----:B------:R-:W-:-:S05]  /*0ee0*/  @!P2 LOP3.LUT R10, RZ, R12, RZ, 0x33, !PT ;  /* 0x0000000cff0aa212 */ /* 0x000fca00078e33ff */
[----:B------:R-:W-:-:S06]  /*0ef0*/  IMAD.WIDE R6, R10, 0x4, R246 ;  /* 0x000000040a067825 */ /* 0x000fcc00078e02f6 */
[----:B------:R1:W2:Y:S01]  /*0f00*/  LD.E R6, desc[UR4][R6.64] ;  /* 0x0000000406067980 */ /* 0x0002a2000c101900 */
[----:B---3--:R-:W-:-:S04]  /*0f10*/  IABS R9, R0 ;  /* 0x0000000000097213 */ /* 0x008fc80000000000 */
[----:B------:R-:W3:Y:S08]  /*0f20*/  I2F.RP R13, R9 ;  /* 0x00000009000d7306 */ /* 0x000ef00000209400 */
[----:B---3--:R-:W3:Y:S02]  /*0f30*/  MUFU.RCP R11, R13 ;  /* 0x0000000d000b7308 */ /* 0x008ee40000001000 */
[----:B---3--:R-:W-:-:S06]  /*0f40*/  IADD3 R11, PT, PT, R11, 0xffffffe, RZ ;  /* 0x0ffffffe0b0b7810 */ /* 0x008fcc0007ffe0ff */
[----:B------:R-:W3:Y:S01]  /*0f50*/  F2I.FTZ.U32.TRUNC.NTZ R29, R11 ;  /* 0x0000000b001d7305 */ /* 0x000ee2000021f000 */
[----:B------:R-:W-:Y:S02]  /*0f60*/  MOV R28, RZ ;  /* 0x000000ff001c7202 */ /* 0x000fe40000000f00 */
[----:B-1----:R-:W-:Y:S02]  /*0f70*/  IABS R7, R235 ;  /* 0x000000eb00077213 */ /* 0x002fe40000000000 */
[----:B------:R-:W-:Y:S01]  /*0f80*/  IABS R8, R0 ;  /* 0x0000000000087213 */ /* 0x000fe20000000000 */
[----:B---3--:R-:W-:-:S04]  /*0f90*/  IMAD.MOV R5, RZ, RZ, -R29 ;  /* 0x000000ffff057224 */ /* 0x008fc800078e0a1d */
[----:B------:R-:W-:-:S04]  /*0fa0*/  IMAD R16, R5, R9, RZ ;  /* 0x0000000905107224 */ /* 0x000fc800078e02ff */
[----:B------:R-:W-:-:S04]  /*0fb0*/  IMAD.HI.U32 R16, R29, R16, R28 ;  /* 0x000000101d107227 */ /* 0x000fc800078e001c */
[----:B------:R-:W-:Y:S02]  /*0fc0*/  IMAD.MOV R8, RZ, RZ, -R8 ;  /* 0x000000ffff087224 */ /* 0x000fe400078e0a08 */
[----:B------:R-:W-:-:S04]  /*0fd0*/  IMAD.HI.U32 R5, R16, R7, RZ ;  /* 0x0000000710057227 */ /* 0x000fc800078e00ff */
[----:B------:R-:W-:-:S05]  /*0fe0*/  IMAD R8, R5, R8, R7 ;  /* 0x0000000805087224 */ /* 0x000fca00078e0207 */
[----:B------:R-:W-:-:S13]  /*0ff0*/  ISETP.GT.U32.AND P1, PT, R9, R8, PT ;  /* 0x000000080900720c */ /* 0x000fda0003f24070 */
[----:B------:R-:W-:-:S04]  /*1000*/  @!P1 IADD3 R8, PT, PT, R8, -R9, RZ ;  /* 0x8000000908089210 */ /* 0x000fc80007ffe0ff */
[----:B------:R-:W-:Y:S02]  /*1010*/  ISETP.GE.U32.AND P2, PT, R8, R9, PT ;  /* 0x000000090800720c */ /* 0x000fe40003f46070 */
[----:B------:R-:W-:Y:S02]  /*1020*/  LOP3.LUT R9, R235, R0, RZ, 0x3c, !PT ;  /* 0x00000000eb097212 */ /* 0x000fe400078e3cff */
[----:B------:R-:W-:Y:S01]  /*1030*/  @!P1 IADD3 R5, PT, PT, R5, 0x1, RZ ;  /* 0x0000000105059810 */ /* 0x000fe20007ffe0ff */
[----:B------:R-:W-:Y:S01]  /*1040*/  IMAD.MOV R10, RZ, RZ, -R10 ;  /* 0x000000ffff0a7224 */ /* 0x000fe200078e0a0a */
[----:B------:R-:W-:Y:S02]  /*1050*/  ISETP.GE.AND P0, PT, R9, RZ, PT ;  /* 0x000000ff0900720c */ /* 0x000fe40003f06270 */
[----:B------:R-:W-:Y:S01]  /*1060*/  ISETP.NE.AND P1, PT, R0, RZ, PT ;  /* 0x000000ff0000720c */ /* 0x000fe20003f25270 */
[----:B------:R-:W-:-:S04]  /*1070*/  IMAD R17, R12, R10, R17 ;  /* 0x0000000a0c117224 */ /* 0x000fc800078e0211 */
[----:B------:R-:W-:-:S04]  /*1080*/  @P2 VIADD R5, R5, 0x1 ;  /* 0x0000000105052836 */ /* 0x000fc80000000000 */
[----:B------:R-:W-:Y:S01]  /*1090*/  IMAD.MOV.U32 R9, RZ, RZ, R5 ;  /* 0x000000ffff097224 */ /* 0x000fe200078e0005 */
[----:B------:R-:W-:-:S04]  /*10a0*/  SHF.R.S32.HI R5, RZ, 0x1f, R17 ;  /* 0x0000001fff057819 */ /* 0x000fc80000011411 */
[----:B------:R-:W-:Y:S02]  /*10b0*/  @!P0 IADD3 R9, PT, PT, -R9, RZ, RZ ;  /* 0x000000ff09098210 */ /* 0x000fe40007ffe1ff */
[----:B------:R-:W-:-:S04]  /*10c0*/  @!P1 LOP3.LUT R9, RZ, R0, RZ, 0x33, !PT ;  /* 0x00000000ff099212 */ /* 0x000fc800078e33ff */
[----:B------:R-:W-:Y:S01]  /*10d0*/  SHF.R.S32.HI R12, RZ, 0x1f, R9 ;  /* 0x0000001fff0c7819 */ /* 0x000fe20000011409 */
[----:B----4-:R-:W-:-:S04]  /*10e0*/  IMAD R11, R23, R9, RZ ;  /* 0x00000009170b7224 */ /* 0x010fc800078e02ff */
[----:B------:R-:W-:Y:S01]  /*10f0*/  IMAD R12, R22, R12, R11 ;  /* 0x0000000c160c7224 */ /* 0x000fe200078e020b */
[----:B--2---:R-:W-:Y:S01]  /*1100*/  SHF.R.S32.HI R7, RZ, 0x1f, R6 ;  /* 0x0000001fff077819 */ /* 0x004fe20000011406 */
[----:B------:R-:W-:-:S04]  /*1110*/  IMAD R8, R25, R6, RZ ;  /* 0x0000000619087224 */ /* 0x000fc800078e02ff */
[C---:B------:R-:W-:Y:S02]  /*1120*/  IMAD R8, R24.reuse, R7, R8 ;  /* 0x0000000718087224 */ /* 0x040fe400078e0208 */
[----:B------:R-:W-:-:S05]  /*1130*/  IMAD.WIDE.U32 R24, R24, R6, RZ ;  /* 0x0000000618187225 */ /* 0x000fca00078e00ff */
[----:B------:R-:W-:Y:S01]  /*1140*/  IADD3 R25, PT, PT, R25, R8, RZ ;  /* 0x0000000819197210 */ /* 0x000fe20007ffe0ff */
[----:B------:R-:W-:-:S04]  /*1150*/  IMAD R8, R221, R17, RZ ;  /* 0x00000011dd087224 */ /* 0x000fc800078e02ff */
[----:B------:R-:W-:Y:S02]  /*1160*/  IMAD R8, R220, R5, R8 ;  /* 0x00000005dc087224 */ /* 0x000fe400078e0208 */
[----:B------:R-:W-:-:S04]  /*1170*/  IMAD.WIDE.U32 R24, R17, R220, R24 ;  /* 0x000000dc11187225 */ /* 0x000fc800078e0018 */
[----:B------:R-:W-:Y:S02]  /*1180*/  IMAD.IADD R25, R25, 0x1, R8 ;  /* 0x0000000119197824 */ /* 0x000fe400078e0208 */
[----:B------:R-:W-:Y:S02]  /*1190*/  IMAD R8, R19, R6, RZ ;  /* 0x0000000613087224 */ /* 0x000fe400078e02ff */
[----:B------:R-:W-:-:S04]  /*11a0*/  IMAD.WIDE.U32 R22, R9, R22, R24 ;  /* 0x0000001609167225 */ /* 0x000fc800078e0018 */
[----:B------:R-:W-:-:S04]  /*11b0*/  IMAD.WIDE.U32 R10, R18, R6, RZ ;  /* 0x00000006120a7225 */ /* 0x000fc800078e00ff */
[----:B------:R-:W-:Y:S01]  /*11c0*/  IMAD R8, R18, R7, R8 ;  /* 0x0000000712087224 */ /* 0x000fe200078e0208 */
[----:B------:R-:W-:Y:S01]  /*11d0*/  IADD3 R12, PT, PT, R23, R12, RZ ;  /* 0x0000000c170c7210 */ /* 0x000fe20007ffe0ff */
[----:B------:R-:W-:Y:S01]  /*11e0*/  IMAD.MOV.U32 R18, RZ, RZ, R22 ;  /* 0x000000ffff127224 */ /* 0x000fe200078e0016 */
[----:B------:R-:W-:Y:S02]  /*11f0*/  MOV R6, R10 ;  /* 0x0000000a00067202 */ /* 0x000fe40000000f00 */
[----:B------:R-:W-:Y:S01]  /*1200*/  IADD3 R24, PT, PT, R11, R8, RZ ;  /* 0x000000080b187210 */ /* 0x000fe20007ffe0ff */
[----:B------:R-:W-:Y:S05]  /*1210*/  BRA `(.L_x_591) ;  /* 0x00000004003c7947 */ /* 0x000fea0003800000 */
.L_x_590:
        /* <DEDUP_REMOVED lines=9> */
[----:B-1----:R-:W-:-:S02]  /*12b0*/  IABS R7, R235 ;  /* 0x000000eb00077213 */ /* 0x002fc40000000000 */
[----:B------:R-:W-:Y:S02]  /*12c0*/  LEA R17, R4, 0xffffff00, 0x8 ;  /* 0xffffff0004117811 */ /* 0x000fe400078e40ff */
[----:B------:R-:W-:Y:S02]  /*12d0*/  CS2R R246, SRZ ;  /* 0x0000000000f67805 */ /* 0x000fe4000001ff00 */
[----:B--2---:R-:W-:-:S04]  /*12e0*/  IABS R6, R0 ;  /* 0x0000000000067213 */ /* 0x004fc80000000000 */
[----:B------:R-:W1:Y:S08]  /*12f0*/  I2F.RP R11, R6 ;  /* 0x00000006000b7306 */ /* 0x000e700000209400 */
[----:B-1----:R-:W1:Y:S02]  /*1300*/  MUFU.RCP R9, R11 ;  /* 0x0000000b00097308 */ /* 0x002e640000001000 */
[----:B-1----:R-:W-:-:S06]  /*1310*/  IADD3 R9, PT, PT, R9, 0xffffffe, RZ ;  /* 0x0ffffffe09097810 */ /* 0x002fcc0007ffe0ff */
[----:B------:R-:W1:Y:S01]  /*1320*/  F2I.FTZ.U32.TRUNC.NTZ R29, R9 ;  /* 0x00000009001d7305 */ /* 0x000e62000021f000 */
[----:B------:R-:W-:Y:S02]  /*1330*/  IABS R10, R0 ;  /* 0x00000000000a7213 */ /* 0x000fe40000000000 */
[----:B-1----:R-:W-:-:S05]  /*1340*/  IADD3 R5, PT, PT, RZ, -R29, RZ ;  /* 0x8000001dff057210 */ /* 0x002fca0007ffe0ff */
[----:B------:R-:W-:-:S04]  /*1350*/  IMAD R8, R5, R6, RZ ;  /* 0x0000000605087224 */ /* 0x000fc800078e02ff */
[----:B------:R-:W-:Y:S01]  /*1360*/  IMAD.HI.U32 R8, R29, R8, R28 ;  /* 0x000000081d087227 */ /* 0x000fe200078e001c */
[----:B------:R-:W-:-:S05]  /*1370*/  IADD3 R10, PT, PT, RZ, -R10, RZ ;  /* 0x8000000aff0a7210 */ /* 0x000fca0007ffe0ff */
[----:B------:R-:W-:-:S04]  /*1380*/  IMAD.HI.U32 R11, R8, R7, RZ ;  /* 0x00000007080b7227 */ /* 0x000fc800078e00ff */
[----:B------:R-:W-:-:S05]  /*1390*/  IMAD R7, R11, R10, R7 ;  /* 0x0000000a0b077224 */ /* 0x000fca00078e0207 */
[----:B------:R-:W-:Y:S01]  /*13a0*/  ISETP.GT.U32.AND P2, PT, R6, R7, PT ;  /* 0x000000070600720c */ /* 0x000fe20003f44070 */
[-C--:B---3--:R-:W-:Y:S01]  /*13b0*/  @!P3 IMAD R5, R221, R13.reuse, RZ ;  /* 0x0000000ddd05b224 */ /* 0x088fe200078e02ff */
[----:B------:R-:W-:Y:S01]  /*13c0*/  @!P3 SHF.R.S32.HI R8, RZ, 0x1f, R13 ;  /* 0x0000001fff08b819 */ /* 0x000fe2000001140d */
[----:B------:R-:W-:-:S04]  /*13d0*/  @!P3 IMAD.WIDE.U32 R28, R220, R13, RZ ;  /* 0x0000000ddc1cb225 */ /* 0x000fc800078e00ff */
[----:B------:R-:W-:Y:S01]  /*13e0*/  @!P3 IMAD R5, R8, R220, R5 ;  /* 0x000000dc0805b224 */ /* 0x000fe200078e0205 */
[----:B-----5:R-:W-:Y:S01]  /*13f0*/  @!P3 SHF.R.S32.HI R10, RZ, 0x1f, R12 ;  /* 0x0000001fff0ab819 */ /* 0x020fe2000001140c */
[----:B----4-:R-:W-:Y:S01]  /*1400*/  @!P3 IMAD R9, R25, R12, RZ ;  /* 0x0000000c1909b224 */ /* 0x010fe200078e02ff */
[----:B------:R-:W-:Y:S01]  /*1410*/  @P3 IADD3 R8, PT, PT, R13, R16, RZ ;  /* 0x000000100d083210 */ /* 0x000fe20007ffe0ff */
[----:B------:R-:W-:Y:S02]  /*1420*/  @!P3 IMAD.IADD R29, R29, 0x1, R5 ;  /* 0x000000011d1db824 */ /* 0x000fe400078e0205 */
[----:B------:R-:W-:Y:S01]  /*1430*/  @!P2 IADD3 R7, PT, PT, R7, -R6, RZ ;  /* 0x800000060707a210 */ /* 0x000fe20007ffe0ff */
[C---:B------:R-:W-:Y:S02]  /*1440*/  @!P3 IMAD R9, R24.reuse, R10, R9 ;  /* 0x0000000a1809b224 */ /* 0x040fe400078e0209 */
[----:B------:R-:W-:Y:S01]  /*1450*/  @!P3 IMAD.WIDE.U32 R28, R24, R12, R28 ;  /* 0x0000000c181cb225 */ /* 0x000fe200078e001c */
[----:B------:R-:W-:-:S02]  /*1460*/  ISETP.GE.U32.AND P4, PT, R7, R6, PT ;  /* 0x000000060700720c */ /* 0x000fc40003f86070 */
[----:B------:R-:W-:Y:S01]  /*1470*/  LOP3.LUT R6, R235, R0, RZ, 0x3c, !PT ;  /* 0x00000000eb067212 */ /* 0x000fe200078e3cff */
[-C--:B------:R-:W-:Y:S02]  /*1480*/  @P3 IMAD R5, R221, R8.reuse, RZ ;  /* 0x00000008dd053224 */ /* 0x080fe400078e02ff */
[----:B------:R-:W-:Y:S01]  /*1490*/  @P3 IMAD.WIDE.U32 R24, R220, R8, RZ ;  /* 0x00000008dc183225 */ /* 0x000fe200078e00ff */
[----:B------:R-:W-:Y:S02]  /*14a0*/  ISETP.GE.AND P1, PT, R6, RZ, PT ;  /* 0x000000ff0600720c */ /* 0x000fe40003f26270 */
[----:B------:R-:W-:Y:S01]  /*14b0*/  @!P3 MOV R10, R28 ;  /* 0x0000001c000ab202 */ /* 0x000fe20000000f00 */
[----:B------:R-:W-:Y:S01]  /*14c0*/  @!P3 IMAD.IADD R9, R29, 0x1, R9 ;  /* 0x000000011d09b824 */ /* 0x000fe200078e0209 */
[----:B------:R-:W-:Y:S01]  /*14d0*/  ISETP.NE.AND P0, PT, R0, RZ, PT ;  /* 0x000000ff0000720c */ /* 0x000fe20003f05270 */
[----:B------:R-:W-:Y:S01]  /*14e0*/  @P3 IMAD.MOV.U32 R10, RZ, RZ, R24 ;  /* 0x000000ffff0a3224 */ /* 0x000fe200078e0018 */
[----:B------:R-:W-:-:S02]  /*14f0*/  @P3 IADD3 R9, PT, PT, R25, R5, RZ ;  /* 0x0000000519093210 */ /* 0x000fc40007ffe0ff */
[----:B------:R-:W-:Y:S01]  /*1500*/  @!P2 IADD3 R11, PT, PT, R11, 0x1, RZ ;  /* 0x000000010b0ba810 */ /* 0x000fe20007ffe0ff */
[----:B------:R-:W-:Y:S01]  /*1510*/  IMAD R8, R221, R17, RZ ;  /* 0x00000011dd087224 */ /* 0x000fe200078e02ff */
[----:B------:R-:W-:Y:S01]  /*1520*/  SHF.R.S32.HI R5, RZ, 0x1f, R17 ;  /* 0x0000001fff057819 */ /* 0x000fe20000011411 */
[----:B------:R-:W-:Y:S01]  /*1530*/  @!P3 IMAD R6, R153, R13, RZ ;  /* 0x0000000d9906b224 */ /* 0x000fe200078e02ff */
[----:B------:R-:W-:Y:S01]  /*1540*/  @!P3 SHF.R.S32.HI R7, RZ, 0x1f, R13 ;  /* 0x0000001fff07b819 */ /* 0x000fe2000001140d */
[----:B------:R-:W-:Y:S01]  /*1550*/  IMAD.MOV.U32 R25, RZ, RZ, R9 ;  /* 0x000000ffff197224 */ /* 0x000fe200078e0009 */
[----:B------:R-:W-:Y:S02]  /*1560*/  MOV R24, R10 ;  /* 0x0000000a00187202 */ /* 0x000fe40000000f00 */
[----:B------:R-:W-:Y:S01]  /*1570*/  @P4 IADD3 R11, PT, PT, R11, 0x1, RZ ;  /* 0x000000010b0b4810 */ /* 0x000fe20007ffe0ff */
[----:B------:R-:W-:Y:S02]  /*1580*/  IMAD R8, R5, R220, R8 ;  /* 0x000000dc05087224 */ /* 0x000fe400078e0208 */
[----:B------:R-:W-:-:S04]  /*1590*/  IMAD.WIDE.U32 R24, R220, R17, R24 ;  /* 0x00000011dc187225 */ /* 0x000fc800078e0018 */
[----:B------:R-:W-:Y:S02]  /*15a0*/  @!P3 IMAD R6, R7, R152, R6 ;  /* 0x000000980706b224 */ /* 0x000fe400078e0206 */
[----:B------:R-:W-:-:S04]  /*15b0*/  @!P3 IMAD.WIDE.U32 R28, R152, R13, RZ ;  /* 0x0000000d981cb225 */ /* 0x000fc800078e00ff */
[----:B------:R-:W-:Y:S01]  /*15c0*/  @!P1 IMAD.MOV R11, RZ, RZ, -R11 ;  /* 0x000000ffff0b9224 */ /* 0x000fe200078e0a0b */
[----:B------:R-:W-:Y:S02]  /*15d0*/  @!P0 LOP3.LUT R11, RZ, R0, RZ, 0x33, !PT ;  /* 0x00000000ff0b8212 */ /* 0x000fe400078e33ff */
[----:B------:R-:W-:Y:S02]  /*15e0*/  IADD3 R25, PT, PT, R25, R8, RZ ;  /* 0x0000000819197210 */ /* 0x000fe40007ffe0ff */
[----:B------:R-:W-:Y:S01]  /*15f0*/  @!P3 IADD3 R29, PT, PT, R29, R6, RZ ;  /* 0x000000061d1db210 */ /* 0x000fe20007ffe0ff */
[----:B------:R-:W-:Y:S01]  /*1600*/  @!P3 IMAD R6, R19, R12, RZ ;  /* 0x0000000c1306b224 */ /* 0x000fe200078e02ff */
[----:B------:R-:W-:Y:S01]  /*1610*/  @!P3 SHF.R.S32.HI R7, RZ, 0x1f, R12 ;  /* 0x0000001fff07b819 */ /* 0x000fe2000001140c */
[----:B------:R-:W-:Y:S01]  /*1620*/  IMAD R9, R23, R11, RZ ;  /* 0x0000000b17097224 */ /* 0x000fe200078e02ff */
[----:B------:R-:W-:Y:S02]  /*1630*/  SHF.R.S32.HI R8, RZ, 0x1f, R11 ;  /* 0x0000001fff087819 */ /* 0x000fe4000001140b */
[----:B------:R-:W-:Y:S01]  /*1640*/  @P3 IADD3 R13, PT, PT, R13, R16, RZ ;  /* 0x000000100d0d3210 */ /* 0x000fe20007ffe0ff */
[----:B------:R-:W-:-:S02]  /*1650*/  @!P3 IMAD R6, R18, R7, R6 ;  /* 0x000000071206b224 */ /* 0x000fc400078e0206 */
[----:B------:R-:W-:-:S04]  /*1660*/  @!P3 IMAD.WIDE.U32 R18, R18, R12, R28 ;  /* 0x0000000c1212b225 */ /* 0x000fc800078e001c */
[----:B------:R-:W-:-:S04]  /*1670*/  IMAD.WIDE.U32 R10, R22, R11, R24 ;  /* 0x0000000b160a7225 */ /* 0x000fc800078e0018 */
[----:B------:R-:W-:Y:S02]  /*1680*/  IMAD R8, R22, R8, R9 ;  /* 0x0000000816087224 */ /* 0x000fe400078e0209 */
[-C--:B------:R-:W-:Y:S02]  /*1690*/  @P3 IMAD R7, R153, R13.reuse, RZ ;  /* 0x0000000d99073224 */ /* 0x080fe400078e02ff */
[----:B------:R-:W-:-:S04]  /*16a0*/  @P3 IMAD.WIDE.U32 R22, R152, R13, RZ ;  /* 0x0000000d98163225 */ /* 0x000fc800078e00ff */
[----:B------:R-:W-:Y:S01]  /*16b0*/  @!P3 IMAD.IADD R24, R19, 0x1, R6 ;  /* 0x000000011318b824 */ /* 0x000fe200078e0206 */
[----:B------:R-:W-:Y:S01]  /*16c0*/  @!P3 MOV R6, R18 ;  /* 0x000000120006b202 */ /* 0x000fe20000000f00 */
[----:B------:R-:W-:Y:S01]  /*16d0*/  IMAD.IADD R12, R11, 0x1, R8 ;  /* 0x000000010b0c7824 */ /* 0x000fe200078e0208 */
[----:B------:R-:W-:Y:S02]  /*16e0*/  MOV R18, R10 ;  /* 0x0000000a00127202 */ /* 0x000fe40000000f00 */
[----:B------:R-:W-:Y:S02]  /*16f0*/  @P3 IADD3 R24, PT, PT, R23, R7, RZ ;  /* 0x0000000717183210 */ /* 0x000fe40007ffe0ff */
[----:B------:R-:W-:Y:S02]  /*1700*/  @P3 MOV R6, R22 ;  /* 0x0000001600063202 */ /* 0x000fe40000000f00 */
.L_x_591:
[----:B------:R-:W-:Y:S05]  /*1710*/  BSYNC.RECONVERGENT B0 ;  /* 0x0000000000007941 */ /* 0x000fea0003800200 */
.L_x_589:
        /* <DEDUP_REMOVED lines=13> */
[----:B------:R-:W-:Y:S02]  /*17f0*/  IABS R26, R235 ;  /* 0x000000eb001a7213 */ /* 0x000fe40000000000 */
[----:B------:R-:W-:Y:S01]  /*1800*/  IABS R19, R0 ;  /* 0x0000000000137213 */ /* 0x000fe20000000000 */
[----:B-1----:R-:W-:-:S04]  /*1810*/  IMAD.MOV R7, RZ, RZ, -R37 ;  /* 0x000000ffff077224 */ /* 0x002fc800078e0a25 */
[----:B------:R-:W-:-:S04]  /*1820*/  IMAD R13, R7, R16, RZ ;  /* 0x00000010070d7224 */ /* 0x000fc800078e02ff */
[----:B------:R-:W-:-:S04]  /*1830*/  IMAD.HI.U32 R13, R37, R13, R36 ;  /* 0x0000000d250d7227 */ /* 0x000fc800078e0024 */
[----:B------:R-:W-:Y:S02]  /*1840*/  IMAD.MOV R19, RZ, RZ, -R19 ;  /* 0x000000ffff137224 */ /* 0x000fe400078e0a13 */
[----:B------:R-:W-:-:S04]  /*1850*/  IMAD.HI.U32 R13, R13, R26, RZ ;  /* 0x0000001a0d0d7227 */ /* 0x000fc800078e00ff */
[----:B------:R-:W-:Y:S02]  /*1860*/  IMAD R19, R13, R19, R26 ;  /* 0x000000130d137224 */ /* 0x000fe400078e021a */
[-C--:B-----5:R-:W-:Y:S02]  /*1870*/  IMAD R22, R5, R152.reuse, RZ ;  /* 0x0000009805167224 */ /* 0x0a0fe400078e02ff */
[----:B------:R-:W-:Y:S01]  /*1880*/  IMAD.SHL.U32 R234, R231, 0x8, RZ ;  /* 0x00000008e7ea7824 */ /* 0x000fe200078e00ff */
[----:B------:R-:W-:Y:S01]  /*1890*/  ISETP.GT.U32.AND P1, PT, R16, R19, PT ;  /* 0x000000131000720c */ /* 0x000fe20003f24070 */
[C---:B------:R-:W-:Y:S02]  /*18a0*/  IMAD R5, R17.reuse, R153, R22 ;  /* 0x0000009911057224 */ /* 0x040fe400078e0216 */
[----:B------:R-:W-:Y:S01]  /*18b0*/  IMAD.WIDE.U32 R36, R17, R152, RZ ;  /* 0x0000009811247225 */ /* 0x000fe200078e00ff */
[----:B------:R-:W-:-:S03]  /*18c0*/  LOP3.LUT R17, R234, 0x18, RZ, 0xc0, !PT ;  /* 0x00000018ea117812 */ /* 0x000fc600078ec0ff */
[----:B------:R-:W-:Y:S01]  /*18d0*/  IMAD.IADD R5, R37, 0x1, R5 ;  /* 0x0000000125057824 */ /* 0x000fe200078e0205 */
[----:B------:R-:W-:-:S04]  /*18e0*/  IADD3 R6, P4, P0, R36, R6, R17 ;  /* 0x0000000624067210 */ /* 0x000fc8000789e011 */
[----:B------:R-:W-:Y:S01]  /*18f0*/  IADD3.X R5, PT, PT, R5, R24, RZ, P4, P0 ;  /* 0x0000001805057210 */ /* 0x000fe200027e04ff */
[----:B------:R-:W-:Y:S01]  /*1900*/  @!P1 IMAD.IADD R19, R19, 0x1, -R16 ;  /* 0x0000000113139824 */ /* 0x000fe200078e0a10 */
[----:B------:R-:W-:-:S04]  /*1910*/  SHF.R.U32.HI R238, RZ, 0x2, R231 ;  /* 0x00000002ffee7819 */ /* 0x000fc800000116e7 */
[----:B------:R-:W-:Y:S01]  /*1920*/  ISETP.GE.U32.AND P5, PT, R19, R16, PT ;  /* 0x000000101300720c */ /* 0x000fe20003fa6070 */
[----:B------:R-:W-:Y:S01]  /*1930*/  IMAD.IADD R219, R219, 0x1, -R236 ;  /* 0x00000001dbdb7824 */ /* 0x000fe200078e0aec */
[----:B------:R-:W-:Y:S02]  /*1940*/  LOP3.LUT R7, R235, R0, RZ, 0x3c, !PT ;  /* 0x00000000eb077212 */ /* 0x000fe400078e3cff */
[----:B------:R-:W-:Y:S02]  /*1950*/  LOP3.LUT R22, R234, 0xc0, RZ, 0xc0, !PT ;  /* 0x000000c0ea167812 */ /* 0x000fe400078ec0ff */
[----:B------:R-:W-:Y:S02]  /*1960*/  ISETP.GE.AND P3, PT, R7, RZ, PT ;  /* 0x000000ff0700720c */ /* 0x000fe40003f66270 */
[----:B------:R-:W-:Y:S02]  /*1970*/  LOP3.LUT R233, R22, 0x18, R231, 0xf8, !PT ;  /* 0x0000001816e97812 */ /* 0x000fe400078ef8e7 */
[----:B------:R-:W-:Y:S01]  /*1980*/  ISETP.NE.AND P4, PT, R0, RZ, PT ;  /* 0x000000ff0000720c */ /* 0x000fe20003f85270 */
[----:B------:R-:W-:Y:S01]  /*1990*/  @!P1 VIADD R13, R13, 0x1 ;  /* 0x000000010d0d9836 */ /* 0x000fe20000000000 */
[----:B------:R-:W-:-:S02]  /*19a0*/  LOP3.LUT R22, R234, 0x1f20, RZ, 0xc0, !PT ;  /* 0x00001f20ea167812 */ /* 0x000fc400078ec0ff */
[----:B------:R-:W-:Y:S01]  /*19b0*/  LOP3.LUT R7, R233, R17, RZ, 0x3c, !PT ;  /* 0x00000011e9077212 */ /* 0x000fe200078e3cff */
[----:B------:R-:W-:Y:S01]  /*19c0*/  IMAD.MOV.U32 R239, RZ, RZ, RZ ;  /* 0x000000ffffef7224 */ /* 0x000fe200078e00ff */
[----:B------:R-:W-:Y:S01]  /*19d0*/  ISETP.GE.AND P1, PT, R238, R219, PT ;  /* 0x000000dbee00720c */ /* 0x000fe20003f26270 */
[----:B------:R-:W-:Y:S01]  /*19e0*/  @P5 VIADD R13, R13, 0x1 ;  /* 0x000000010d0d5836 */ /* 0x000fe20000000000 */
[----:B------:R-:W-:Y:S01]  /*19f0*/  LOP3.LUT R7, R22, R7, RZ, 0xfc, !PT ;  /* 0x0000000716077212 */ /* 0x000fe200078efcff */
[----:B------:R-:W-:Y:S01]  /*1a00*/  IMAD.WIDE.U32 R26, R27, 0x40, R238 ;  /* 0x000000401b1a7825 */ /* 0x000fe200078e00ee */
[----:B------:R-:W-:Y:S01]  /*1a10*/  SHF.R.S32.HI R22, RZ, 0x1f, R235 ;  /* 0x0000001fff167819 */ /* 0x000fe200000114eb */
[----:B------:R-:W1:Y:S02]  /*1a20*/  S2UR UR6, SR_CgaCtaId ;  /* 0x00000000000679c3 */ /* 0x000e640000008800 */
[----:B------:R-:W-:Y:S01]  /*1a30*/  @!P3 IMAD.MOV R13, RZ, RZ, -R13 ;  /* 0x000000ffff0db224 */ /* 0x000fe200078e0a0d */
[----:B------:R-:W-:Y:S01]  /*1a40*/  @!P4 LOP3.LUT R13, RZ, R0, RZ, 0x33, !PT ;  /* 0x00000000ff0dc212 */ /* 0x000fe200078e33ff */
[----:B------:R-:W-:Y:S01]  /*1a50*/  VIADD R232, R4, 0xffffffff ;  /* 0xffffffff04e87836 */ /* 0x000fe20000000000 */
[----:B------:R-:W-:-:S03]  /*1a60*/  UMOV UR7, 0x400 ;  /* 0x0000040000077882 */ /* 0x000fc60000000000 */
[----:B------:R-:W-:Y:S01]  /*1a70*/  IMAD.SHL.U32 R244, R232, 0x100, RZ ;  /* 0x00000100e8f47824 */ /* 0x000fe200078e00ff */
[----:B-1----:R-:W-:-:S06]  /*1a80*/  ULEA UR6, UR6, UR7, 0x18 ;  /* 0x0000000706067291 */ /* 0x002fcc000f8ec0ff */
[----:B------:R-:W-:Y:S02]  /*1a90*/  IMAD.U32 R218, RZ, RZ, UR6 ;  /* 0x00000006ffda7e24 */ /* 0x000fe4000f8e00ff */
[----:B------:R-:W-:Y:S02]  /*1aa0*/  IMAD R15, R15, R13, RZ ;  /* 0x0000000d0f0f7224 */ /* 0x000fe400078e02ff */
[----:B--2---:R-:W-:-:S04]  /*1ab0*/  @!P2 IMAD.WIDE.U32 R24, R34, R237, RZ ;  /* 0x000000ed2218a225 */ /* 0x004fc800078e00ff */
[----:B------:R-:W-:Y:S02]  /*1ac0*/  @!P2 IMAD R21, R35, R237, RZ ;  /* 0x000000ed2315a224 */ /* 0x000fe400078e02ff */
[----:B------:R-:W-:-:S04]  /*1ad0*/  @P2 IMAD.WIDE.U32 R34, R30, R20, RZ ;  /* 0x000000141e222225 */ /* 0x000fc800078e00ff */
[----:B------:R-:W-:Y:S02]  /*1ae0*/  @!P2 IMAD.MOV.U32 R16, RZ, RZ, R24 ;  /* 0x000000ffff10a224 */ /* 0x000fe400078e0018 */
[----:B------:R-:W-:Y:S02]  /*1af0*/  @P2 IMAD R20, R31, R20, RZ ;  /* 0x000000141f142224 */ /* 0x000fe400078e02ff */
[----:B------:R-:W-:Y:S02]  /*1b00*/  @P2 IMAD.MOV.U32 R16, RZ, RZ, R34 ;  /* 0x000000ffff102224 */ /* 0x000fe400078e0022 */
[----:B------:R-:W-:Y:S02]  /*1b10*/  @!P2 IMAD.IADD R21, R25, 0x1, R21 ;  /* 0x000000011915a824 */ /* 0x000fe400078e0215 */
[----:B------:R-:W-:Y:S01]  /*1b20*/  @P2 IMAD.IADD R21, R35, 0x1, R20 ;  /* 0x0000000123152824 */ /* 0x000fe200078e0214 */
[----:B------:R-:W-:Y:S01]  /*1b30*/  IADD3 R20, P0, PT, R17, R16, RZ ;  /* 0x0000001011147210 */ /* 0x000fe20007f1e0ff */
[----:B------:R-:W-:-:S04]  /*1b40*/  VIADD R16, R238, 0x20 ;  /* 0x00000020ee107836 */ /* 0x000fc80000000000 */
[----:B------:R-:W-:Y:S01]  /*1b50*/  IMAD.X R21, RZ, RZ, R21, P0 ;  /* 0x000000ffff157224 */ /* 0x000fe200000e0615 */
[----:B------:R-:W-:Y:S01]  /*1b60*/  ISETP.GE.AND P0, PT, R16, R219, PT ;  /* 0x000000db1000720c */ /* 0x000fe20003f06270 */
[----:B---3--:R-:W-:Y:S02]  /*1b70*/  IMAD R19, R33, R235, RZ ;  /* 0x000000eb21137224 */ /* 0x008fe400078e02ff */
[----:B------:R-:W-:-:S04]  /*1b80*/  IMAD.WIDE.U32 R20, R235, R32, R20 ;  /* 0x00000020eb147225 */ /* 0x000fc800078e0014 */
[----:B------:R-:W-:Y:S01]  /*1b90*/  IMAD R19, R32, R22, R19 ;  /* 0x0000001620137224 */ /* 0x000fe200078e0213 */
[----:B------:R-:W-:Y:S01]  /*1ba0*/  IADD3 R24, P6, PT, R17, R18, RZ ;  /* 0x0000001211187210 */ /* 0x000fe20007fde0ff */
[----:B------:R-:W-:-:S04]  /*1bb0*/  @!P1 IMAD R17, R27, R30, RZ ;  /* 0x0000001e1b119224 */ /* 0x000fc800078e02ff */
[C---:B------:R-:W-:Y:S01]  /*1bc0*/  @!P0 IADD3 R0, P2, PT, R26.reuse, 0x20, RZ ;  /* 0x000000201a008810 */ /* 0x040fe20007f5e0ff */
[----:B------:R-:W-:Y:S02]  /*1bd0*/  IMAD.IADD R23, R21, 0x1, R19 ;  /* 0x0000000115177824 */ /* 0x000fe400078e0213 */
[----:B------:R-:W-:Y:S02]  /*1be0*/  @!P1 IMAD.MOV.U32 R22, RZ, RZ, R20 ;  /* 0x000000ffff169224 */ /* 0x000fe400078e0014 */
[----:B------:R-:W-:Y:S02]  /*1bf0*/  @!P0 IMAD.X R19, RZ, RZ, R27, P2 ;  /* 0x000000ffff138224 */ /* 0x000fe400010e061b */
[----:B------:R-:W-:Y:S02]  /*1c00*/  @!P0 IMAD.MOV.U32 R21, RZ, RZ, R23 ;  /* 0x000000ffff158224 */ /* 0x000fe400078e0017 */
[----:B------:R-:W-:Y:S02]  /*1c10*/  IMAD.X R25, RZ, RZ, R12, P6 ;  /* 0x000000ffff197224 */ /* 0x000fe400030e060c */
[----:B------:R-:W-:-:S02]  /*1c20*/  @!P1 IMAD R17, R26, R31, R17 ;  /* 0x0000001f1a119224 */ /* 0x000fc400078e0211 */
[----:B------:R-:W-:-:S04]  /*1c30*/  @!P1 IMAD.WIDE.U32 R22, R26, R30, R22 ;  /* 0x0000001e1a169225 */ /* 0x000fc800078e0016 */
[----:B------:R-:W-:Y:S01]  /*1c40*/  @!P0 IMAD R19, R19, R30, RZ ;  /* 0x0000001e13138224 */ /* 0x000fe200078e02ff */
[----:B----4-:R-:W-:Y:S01]  /*1c50*/  @!P1 LEA R26, P2, R22, R10, 0x1 ;  /* 0x0000000a161a9211 */ /* 0x010fe200078408ff */
[----:B------:R-:W-:Y:S02]  /*1c60*/  IMAD R12, R221, R238, RZ ;  /* 0x000000eedd0c7224 */ /* 0x000fe400078e02ff */
[----:B------:R-:W-:-:S04]  /*1c70*/  IMAD.WIDE.U32 R24, R238, R220, R24 ;  /* 0x000000dcee187225 */ /* 0x000fc800078e0018 */
[----:B------:R-:W-:Y:S02]  /*1c80*/  @!P1 IMAD.IADD R17, R23, 0x1, R17 ;  /* 0x0000000117119824 */ /* 0x000fe400078e0211 */
[-C--:B------:R-:W-:Y:S02]  /*1c90*/  @!P0 IMAD R19, R31, R0.reuse, R19 ;  /* 0x000000001f138224 */ /* 0x080fe400078e0213 */
[----:B------:R-:W-:Y:S01]  /*1ca0*/  @!P0 IMAD.WIDE.U32 R20, R30, R0, R20 ;  /* 0x000000001e148225 */ /* 0x000fe200078e0014 */
[----:B------:R-:W-:Y:S02]  /*1cb0*/  LEA R226, P3, R24, R28, 0x1 ;  /* 0x0000001c18e27211 */ /* 0x000fe400078608ff */
[----:B------:R-:W-:Y:S01]  /*1cc0*/  @!P1 LEA.HI.X R27, R22, R11, R17, 0x1, P2 ;  /* 0x0000000b161b9211 */ /* 0x000fe200010f0c11 */
[----:B------:R-:W-:Y:S01]  /*1cd0*/  IMAD.IADD R225, R25, 0x1, R12 ;  /* 0x0000000119e17824 */ /* 0x000fe200078e020c */
[----:B------:R-:W-:Y:S01]  /*1ce0*/  @!P0 LEA R28, P5, R20, R10, 0x1 ;  /* 0x0000000a141c8211 */ /* 0x000fe200078a08ff */
[----:B------:R-:W-:-:S02]  /*1cf0*/  @!P0 IMAD.IADD R19, R21, 0x1, R19 ;  /* 0x0000000115138824 */ /* 0x000fc400078e0213 */
[----:B------:R-:W-:Y:S02]  /*1d00*/  IMAD.IADD R17, R155, 0x1, -R244 ;  /* 0x000000019b117824 */ /* 0x000fe400078e0af4 */
[----:B------:R-:W-:Y:S01]  /*1d10*/  VIADD R22, R238, 0x40 ;  /* 0x00000040ee167836 */ /* 0x000fe20000000000 */
[----:B------:R-:W-:Y:S02]  /*1d20*/  LEA.HI.X R225, R24, R29, R225, 0x1, P3 ;  /* 0x0000001d18e17211 */ /* 0x000fe400018f0ce1 */
[----:B------:R-:W-:Y:S02]  /*1d30*/  @!P0 LEA.HI.X R29, R20, R11, R19, 0x1, P5 ;  /* 0x0000000b141d8211 */ /* 0x000fe400028f0c13 */
[-C--:B------:R-:W-:Y:S02]  /*1d40*/  ISETP.GE.AND P5, PT, R22, R17.reuse, PT ;  /* 0x000000111600720c */ /* 0x080fe40003fa6270 */
[-C--:B------:R-:W-:Y:S01]  /*1d50*/  ISETP.GE.AND P3, PT, R238, R17.reuse, PT ;  /* 0x00000011ee00720c */ /* 0x080fe20003f66270 */
[----:B------:R-:W-:Y:S01]  /*1d60*/  IMAD.SHL.U32 R12, R220, 0x20, RZ ;  /* 0x00000020dc0c7824 */ /* 0x000fe200078e00ff */
[----:B------:R-:W-:Y:S01]  /*1d70*/  ISETP.GE.AND P2, PT, R16, R17, PT ;  /* 0x000000111000720c */ /* 0x000fe20003f46270 */
[----:B------:R-:W-:Y:S01]  /*1d80*/  IMAD R0, R7, 0x2, R218 ;  /* 0x0000000207007824 */ /* 0x000fe200078e02da */
[----:B------:R-:W-:-:S02]  /*1d90*/  SHF.L.U64.HI R18, R220, 0x5, R221 ;  /* 0x00000005dc127819 */ /* 0x000fc400000102dd */
[----:B------:R-:W-:Y:S02]  /*1da0*/  LEA R24, P4, R12, R226, 0x1 ;  /* 0x000000e20c187211 */ /* 0x000fe400078808ff */
[----:B------:R-:W-:Y:S01]  /*1db0*/  @!PT LDS RZ, [RZ] ;  /* 0x00000000fffff984 */ /* 0x000fe20000000800 */
[----:B------:R-:W-:Y:S01]  /*1dc0*/  @!PT LDS RZ, [RZ] ;  /* 0x00000000fffff984 */ /* 0x000fe20000000800 */
[----:B------:R-:W-:Y:S01]  /*1dd0*/  @!PT LDS RZ, [RZ] ;  /* 0x00000000fffff984 */ /* 0x000fe20000000800 */
[----:B------:R1:W-:Y:S01]  /*1de0*/  @!P1 LDGSTS.E.BYPASS.LTC128B.128 [R0], desc[UR4][R26.64] ;  /* 0x000000001a009fae */ /* 0x0003e2000b981a04 */
[----:B------:R-:W-:Y:S01]  /*1df0*/  SHF.R.S32.HI R7, RZ, 0x1f, R13 ;  /* 0x0000001fff077819 */ /* 0x000fe2000001140d */
[----:B------:R-:W-:Y:S01]  /*1e00*/  VIADD R20, R238, 0x60 ;  /* 0x00000060ee147836 */ /* 0x000fe20000000000 */
[----:B------:R-:W-:Y:S01]  /*1e10*/  LEA.HI.X R25, R12, R225, R18, 0x1, P4 ;  /* 0x000000e10c197211 */ /* 0x000fe200020f0c12 */
[----:B------:R2:W-:Y:S01]  /*1e20*/  @!P0 LDGSTS.E.BYPASS.LTC128B.128 [R0+0x800], desc[UR4][R28.64] ;  /* 0x008000001c008fae */ /* 0x0005e2000b981a04 */
[C---:B------:R-:W-:Y:S02]  /*1e30*/  VIADD R18, R238.reuse, 0x80 ;  /* 0x00000080ee127836 */ /* 0x040fe40000000000 */
[----:B------:R-:W-:Y:S02]  /*1e40*/  @!P3 IMAD.MOV.U32 R224, RZ, RZ, R226 ;  /* 0x000000ffffe0b224 */ /* 0x000fe400078e00e2 */
[----:B------:R-:W-:-:S02]  /*1e50*/  VIADD R12, R238, 0xc0 ;  /* 0x000000c0ee0c7836 */ /* 0x000fc40000000000 */
[----:B------:R-:W-:Y:S01]  /*1e60*/  VIADD R10, R238, 0xe0 ;  /* 0x000000e0ee0a7836 */ /* 0x000fe20000000000 */
[-C--:B------:R-:W-:Y:S01]  /*1e70*/  ISETP.GE.AND P1, PT, R20, R17.reuse, PT ;  /* 0x000000111400720c */ /* 0x080fe20003f26270 */
[----:B------:R-:W-:Y:S01]  /*1e80*/  IMAD R15, R7, R14, R15 ;  /* 0x0000000e070f7224 */ /* 0x000fe200078e020f */
[-C--:B------:R-:W-:Y:S01]  /*1e90*/  ISETP.GE.AND P6, PT, R18, R17.reuse, PT ;  /* 0x000000111200720c */ /* 0x080fe20003fc6270 */
[----:B------:R-:W-:Y:S01]  /*1ea0*/  @!P3 LDGSTS.E.BYPASS.LTC128B.128 [R0+0x1000], desc[UR4][R224.64] ;  /* 0x01000000e000bfae */ /* 0x000fe2000b981a04 */
[----:B------:R-:W-:-:S03]  /*1eb0*/  ISETP.GE.AND P4, PT, R12, R17, PT ;  /* 0x000000110c00720c */ /* 0x000fc60003f86270 */
[----:B------:R-:W-:Y:S01]  /*1ec0*/  @!P2 LDGSTS.E.BYPASS.LTC128B.128 [R0+0x1800], desc[UR4][R24.64] ;  /* 0x018000001800afae */ /* 0x000fe2000b981a04 */
[----:B------:R-:W-:Y:S01]  /*1ed0*/  ISETP.GE.AND P2, PT, R10, R17, PT ;  /* 0x000000110a00720c */ /* 0x000fe20003f46270 */
[----:B-1----:R-:W-:Y:S01]  /*1ee0*/  IMAD.WIDE.U32 R26, R14, R13, RZ ;  /* 0x0000000d0e1a7225 */ /* 0x002fe200078e00ff */
[----:B--2---:R-:W-:-:S03]  /*1ef0*/  @!P5 LEA R28, P0, R220, R24, 0x6 ;  /* 0x00000018dc1cd211 */ /* 0x004fc600078030ff */
[----:B------:R-:W-:Y:S01]  /*1f00*/  VIADD R14, R238, 0xa0 ;  /* 0x000000a0ee0e7836 */ /* 0x000fe20000000000 */
        /* <DEDUP_REMOVED lines=21> */
[----:B------:R2:W-:Y:S01]  /*2060*/  @!P6 LDGSTS.E.BYPASS.LTC128B.128 [R0+0x3000], desc[UR4][R32.64] ;  /* 0x030000002000efae */ /* 0x0005e2000b981a04 */
[----:B------:R-:W-:-:S02]  /*2070*/  @!P4 IMAD.IADD R31, R31, 0x1, R11 ;  /* 0x000000011f1fc824 */ /* 0x000fc400078e020b */
[----:B------:R-:W-:Y:S01]  /*2080*/  @!P2 IMAD.IADD R29, R29, 0x1, R7 ;  /* 0x000000011d1da824 */ /* 0x000fe200078e0207 */
        /* <DEDUP_REMOVED lines=8> */
[----:B------:R-:W-:-:S04]  /*2110*/  IMAD.WIDE.U32 R6, R238, R152, R6 ;  /* 0x00000098ee067225 */ /* 0x000fc800078e0006 */
[----:B------:R-:W-:Y:S01]  /*2120*/  IMAD.IADD R5, R7, 0x1, R5 ;  /* 0x0000000107057824 */ /* 0x000fe200078e0205 */
[----:B------:R-:W-:Y:S01]  /*2130*/  LEA R228, P2, R6, R8, 0x1 ;  /* 0x0000000806e47211 */ /* 0x000fe200078408ff */
[----:B------:R-:W-:-:S12]  /*2140*/  DEPBAR.LE SB0, 0x0 ;  /* 0x000080000000791a */ /* 0x000fd80000000000 */
[----:B------:R-:W-:Y:S05]  /*2150*/  WARPSYNC.ALL ;  /* 0x0000000000007948 */ /* 0x000fea0003800000 */
[----:B------:R-:W-:Y:S01]  /*2160*/  LEA.HI.X R229, R6, R9, R5, 0x1, P2 ;  /* 0x0000000906e57211 */ /* 0x000fe200010f0c05 */
[----:B------:R-:W-:Y:S01]  /*2170*/  BAR.SYNC.DEFER_BLOCKING 0x0 ;  /* 0x0000000000007b1d */ /* 0x000fe20000010000 */
[----:B------:R-:W-:Y:S01]  /*2180*/  IMAD.SHL.U32 R6, R152, 0x20, RZ ;  /* 0x0000002098067824 */ /* 0x000fe200078e00ff */
[----:B------:R-:W-:Y:S02]  /*2190*/  ISETP.GE.AND P4, PT, R14, R17, PT ;  /* 0x000000110e00720c */ /* 0x000fe40003f86270 */
[----:B------:R-:W-:-:S02]  /*21a0*/  SHF.L.U64.HI R7, R152, 0x5, R153 ;  /* 0x0000000598077819 */ /* 0x000fc40000010299 */
[----:B------:R-:W-:Y:S01]  /*21b0*/  LEA R14, P2, R6, R228, 0x1 ;  /* 0x000000e4060e7211 */ /* 0x000fe200078408ff */
[C---:B------:R-:W-:Y:S01]  /*21c0*/  IMAD.SHL.U32 R5, R231.reuse, 0x10, RZ ;  /* 0x00000010e7057824 */ /* 0x040fe200078e00ff */
[-C--:B------:R-:W-:Y:S02]  /*21d0*/  ISETP.GE.AND P1, PT, R16, R17.reuse, PT ;  /* 0x000000111000720c */ /* 0x080fe40003f26270 */
[----:B------:R-:W-:Y:S02]  /*21e0*/  ISETP.GE.AND P0, PT, R22, R17, PT ;  /* 0x000000111600720c */ /* 0x000fe40003f06270 */
[----:B------:R-:W-:Y:S02]  /*21f0*/  LEA.HI.X R15, R6, R229, R7, 0x1, P2 ;  /* 0x000000e5060f7211 */ /* 0x000fe400010f0c07 */
[----:B------:R-:W-:Y:S01]  /*2200*/  ISETP.GE.AND P2, PT, R10, R17, PT ;  /* 0x000000110a00720c */ /* 0x000fe20003f46270 */
[----:B------:R-:W-:Y:S01]  /*2210*/  IMAD.SHL.U32 R8, R231, 0x20, RZ ;  /* 0x00000020e7087824 */ /* 0x000fe200078e00ff */
[----:B------:R-:W-:-:S02]  /*2220*/  SHF.R.U32.HI R224, RZ, 0x3, R231 ;  /* 0x00000003ffe07819 */ /* 0x000fc400000116e7 */
[C---:B------:R-:W-:Y:S02]  /*2230*/  LOP3.LUT R7, R5.reuse, 0x3e00, RZ, 0xc0, !PT ;  /* 0x00003e0005077812 */ /* 0x040fe400078ec0ff */
[-C--:B------:R-:W-:Y:S02]  /*2240*/  ISETP.GE.AND P5, PT, R18, R17.reuse, PT ;  /* 0x000000111200720c */ /* 0x080fe40003fa6270 */
[----:B------:R-:W-:Y:S01]  /*2250*/  LOP3.LUT R5, R5, 0x100, RZ, 0xc0, !PT ;  /* 0x0000010005057812 */ /* 0x000fe200078ec0ff */
[----:B------:R-:W-:Y:S01]  /*2260*/  IMAD.SHL.U32 R6, R224, 0x100, RZ ;  /* 0x00000100e0067824 */ /* 0x000fe200078e00ff */
[-C--:B------:R-:W-:Y:S01]  /*2270*/  ISETP.GE.AND P6, PT, R20, R17.reuse, PT ;  /* 0x000000111400720c */ /* 0x080fe20003fc6270 */
[----:B------:R-:W-:Y:S01]  /*2280*/  @!PT LDS RZ, [RZ] ;  /* 0x00000000fffff984 */ /* 0x000fe20000000800 */
[----:B------:R-:W-:Y:S01]  /*2290*/  @!PT LDS RZ, [RZ] ;  /* 0x00000000fffff984 */ /* 0x000fe20000000800 */
[----:B------:R-:W-:Y:S01]  /*22a0*/  @!PT LDS RZ, [RZ] ;  /* 0x00000000fffff984 */ /* 0x000fe20000000800 */
[----:B------:R-:W-:Y:S01]  /*22b0*/  @!P3 LDGSTS.E.BYPASS.LTC128B.128 [R0+0x5000], desc[UR4][R228.64] ;  /* 0x05000000e400bfae */ /* 0x000fe2000b981a04 */
[--C-:B------:R-:W-:Y:S02]  /*22c0*/  LOP3.LUT R7, R7, 0x20, R8.reuse, 0xf8, !PT ;  /* 0x0000002007077812 */ /* 0x100fe400078ef808 */
[----:B------:R-:W-:Y:S01]  /*22d0*/  LOP3.LUT R5, R5, 0x20, R8, 0xf8, !PT ;  /* 0x0000002005057812 */ /* 0x000fe200078ef808 */
[----:B------:R-:W-:Y:S01]  /*22e0*/  @P3 STS.128 [R0+0x5000], RZ ;  /* 0x005000ff00003388 */ /* 0x000fe20000000c00 */
[----:B------:R-:W-:-:S02]  /*22f0*/  ISETP.GE.AND P3, PT, R12, R17, PT ;  /* 0x000000110c00720c */ /* 0x000fc40003f66270 */
[----:B------:R-:W-:Y:S01]  /*2300*/  LOP3.LUT R8, R8, 0xc0, RZ, 0xc0, !PT ;  /* 0x000000c008087812 */ /* 0x000fe200078ec0ff */
[----:B------:R-:W-:Y:S01]  /*2310*/  @P1 STS.128 [R0+0x5800], RZ ;  /* 0x005800ff00001388 */ /* 0x000fe20000000c00 */
[--C-:B------:R-:W-:Y:S01]  /*2320*/  SHF.R.U32.HI R11, RZ, 0x1, R231.reuse ;  /* 0x00000001ff0b7819 */ /* 0x100fe200000116e7 */
[----:B------:R-:W-:Y:S01]  /*2330*/  IMAD.SHL.U32 R222, R231, 0x4, RZ ;  /* 0x00000004e7de7824 */ /* 0x000fe200078e00ff */
[----:B------:R-:W-:Y:S01]  /*2340*/  LOP3.LUT R6, R7, 0x100, R6, 0xf8, !PT ;  /* 0x0000010007067812 */ /* 0x000fe200078ef806 */
[----:B------:R-:W-:Y:S01]  /*2350*/  @!PT LDS RZ, [RZ] ;  /* 0x00000000fffff984 */ /* 0x000fe20000000800 */
[----:B------:R-:W-:Y:S01]  /*2360*/  @!PT LDS RZ, [RZ] ;  /* 0x00000000fffff984 */ /* 0x000fe20000000800 */
[----:B------:R-:W-:Y:S01]  /*2370*/  @!PT LDS RZ, [RZ] ;  /* 0x00000000fffff984 */ /* 0x000fe20000000800 */
[----:B------:R1:W-:Y:S01]  /*2380*/  @!P1 LDGSTS.E.BYPASS.LTC128B.128 [R0+0x5800], desc[UR4][R14.64] ;  /* 0x058000000e009fae */ /* 0x0003e2000b981a04 */
[----:B------:R-:W-:Y:S01]  /*2390*/  LOP3.LUT R7, R8, 0x8, R231, 0xf8, !PT ;  /* 0x0000000808077812 */ /* 0x000fe200078ef8e7 */
[--C-:B------:R-:W-:Y:S01]  /*23a0*/  @!P2 IMAD.MOV.U32 R16, RZ, RZ, R14.reuse ;  /* 0x000000ffff10a224 */ /* 0x100fe200078e000e */
[-C--:B------:R-:W-:Y:S01]  /*23b0*/  @!P0 LEA R18, P1, R152, R14.reuse, 0x6 ;  /* 0x0000000e98128211 */ /* 0x080fe200078230ff */
[----:B------:R-:W-:Y:S01]  /*23c0*/  @!P2 IMAD.MOV.U32 R17, RZ, RZ, R15 ;  /* 0x000000ffff11a224 */ /* 0x000fe200078e000f */
[----:B------:R-:W-:Y:S01]  /*23d0*/  LOP3.LUT R11, R8, 0x8, R11, 0xf8, !PT ;  /* 0x00000008080b7812 */ /* 0x000fe200078ef80b */
[----:B------:R-:W-:Y:S01]  /*23e0*/  @!P5 IMAD.MOV.U32 R20, RZ, RZ, R14 ;  /* 0x000000ffff14d224 */ /* 0x000fe200078e000e */
[----:B------:R-:W-:Y:S01]  /*23f0*/  LOP3.LUT R8, R7, 0x18, R222, 0x78, !PT ;  /* 0x0000001807087812 */ /* 0x000fe200078e78de */
[----:B------:R-:W-:Y:S01]  /*2400*/  @!P5 IMAD.MOV.U32 R21, RZ, RZ, R15 ;  /* 0x000000ffff15d224 */ /* 0x000fe200078e000f */
[CC--:B------:R-:W-:Y:S01]  /*2410*/  @!P0 LEA.HI.X R19, R152.reuse, R15.reuse, R153, 0x6, P1 ;  /* 0x0000000f98138211 */ /* 0x0c0fe200008f3499 */
[C---:B------:R-:W-:Y:S01]  /*2420*/  @!P2 IMAD R7, R153.reuse, 0x180, RZ ;  /* 0x000001809907a824 */ /* 0x040fe200078e02ff */
[C---:B------:R-:W-:Y:S01]  /*2430*/  @!P6 LEA R22, P1, R152.reuse, R14, 0x7 ;  /* 0x0000000e9816e211 */ /* 0x040fe200078238ff */
[C---:B------:R-:W-:Y:S01]  /*2440*/  @!P2 IMAD.WIDE.U32 R16, R152.reuse, 0x180, R16 ;  /* 0x000001809810a825 */ /* 0x040fe200078e0010 */
[----:B------:R-:W-:Y:S03]  /*2450*/  @P0 STS.128 [R0+0x6000], RZ ;  /* 0x006000ff00000388 */ /* 0x000fe60000000c00 */
[----:B------:R-:W-:Y:S01]  /*2460*/  @!P5 IMAD R9, R153, 0xc0, RZ ;  /* 0x000000c09909d824 */ /* 0x000fe200078e02ff */
[----:B------:R-:W-:Y:S01]  /*2470*/  @!PT LDS RZ, [RZ] ;  /* 0x00000000fffff984 */ /* 0x000fe20000000800 */
[----:B------:R-:W-:Y:S01]  /*2480*/  @!PT LDS RZ, [RZ] ;  /* 0x00000000fffff984 */ /* 0x000fe20000000800 */
[----:B------:R-:W-:Y:S01]  /*2490*/  @!PT LDS RZ, [RZ] ;  /* 0x00000000fffff984 */ /* 0x000fe20000000800 */
[----:B------:R-:W-:Y:S01]  /*24a0*/  @!P0 LDGSTS.E.BYPASS.LTC128B.128 [R0+0x6000], desc[UR4][R18.64] ;  /* 0x0600000012008fae */ /* 0x000fe2000b981a04 */
[C---:B------:R-:W-:Y:S01]  /*24b0*/  @!P5 IMAD.WIDE.U32 R20, R152.reuse, 0xc0, R20 ;  /* 0x000000c09814d825 */ /* 0x040fe200078e0014 */
[----:B------:R-:W-:-:S03]  /*24c0*/  @!P6 LEA.HI.X R23, R152, R15, R153, 0x7, P1 ;  /* 0x0000000f9817e211 */ /* 0x000fc600008f3c99 */
[----:B------:R-:W-:Y:S02]  /*24d0*/  @!P3 IMAD.MOV.U32 R12, RZ, RZ, R14 ;  /* 0x000000ffff0cb224 */ /* 0x000fe400078e000e */
[----:B------:R-:W-:Y:S02]  /*24e0*/  @!P3 IMAD.MOV.U32 R13, RZ, RZ, R15 ;  /* 0x000000ffff0db224 */ /* 0x000fe400078e000f */
[----:B------:R-:W-:Y:S01]  /*24f0*/  @!P2 IMAD.IADD R17, R17, 0x1, R7 ;  /* 0x000000011111a824 */ /* 0x000fe200078e0207 */
[----:B-1----:R-:W-:Y:S02]  /*2500*/  @!P4 LEA R14, P0, R152, R14, 0x8 ;  /* 0x0000000e980ec211 */ /* 0x002fe400078040ff */
[----:B------:R-:W-:Y:S01]  /*2510*/  LOP3.LUT R7, R11, 0x18, R222, 0x78, !PT ;  /* 0x000000180b077812 */ /* 0x000fe200078e78de */
[----:B------:R-:W-:Y:S01]  /*2520*/  @!P5 IMAD.IADD R21, R21, 0x1, R9 ;  /* 0x000000011515d824 */ /* 0x000fe200078e0209 */
[----:B------:R-:W-:Y:S01]  /*2530*/  LOP3.LUT R5, R5, R8, RZ, 0xfc, !PT ;  /* 0x0000000805057212 */ /* 0x000fe200078efcff */
[----:B------:R-:W-:-:S02]  /*2540*/  @!P3 IMAD R8, R153, 0x140, RZ ;  /* 0x000001409908b824 */ /* 0x000fc400078e02ff */
[C---:B------:R-:W-:Y:S01]  /*2550*/  @!P3 IMAD.WIDE.U32 R12, R152.reuse, 0x140, R12 ;  /* 0x00000140980cb825 */ /* 0x040fe200078e000c */
[----:B------:R-:W-:Y:S01]  /*2560*/  @!P4 LEA.HI.X R15, R152, R15, R153, 0x8, P0 ;  /* 0x0000000f980fc211 */ /* 0x000fe200000f4499 */
[----:B------:R-:W-:Y:S01]  /*2570*/  @P6 STS.128 [R0+0x6800], RZ ;  /* 0x006800ff00006388 */ /* 0x000fe20000000c00 */
[----:B------:R-:W-:Y:S01]  /*2580*/  LOP3.LUT R217, R6, R7, RZ, 0xfc, !PT ;  /* 0x0000000706d97212 */ /* 0x000fe200078efcff */
[----:B------:R-:W-:Y:S02]  /*2590*/  @!P3 IMAD.IADD R13, R13, 0x1, R8 ;  /* 0x000000010d0db824 */ /* 0x000fe400078e0208 */
[----:B------:R-:W-:Y:S01]  /*25a0*/  @!PT LDS RZ, [RZ] ;  /* 0x00000000fffff984 */ /* 0x000fe20000000800 */
[----:B------:R-:W-:Y:S01]  /*25b0*/  @!PT LDS RZ, [RZ] ;  /* 0x00000000fffff984 */ /* 0x000fe20000000800 */
[----:B------:R-:W-:Y:S01]  /*25c0*/  @!PT LDS RZ, [RZ] ;  /* 0x00000000fffff984 */ /* 0x000fe20000000800 */
[----:B------:R-:W-:Y:S01]  /*25d0*/  @!P6 LDGSTS.E.BYPASS.LTC128B.128 [R0+0x6800], desc[UR4][R22.64] ;  /* 0x068000001600efae */ /* 0x000fe2000b981a04 */
[----:B------:R-:W-:-:S03]  /*25e0*/  IMAD R216, R5, 0x2, R218 ;  /* 0x0000000205d87824 */ /* 0x000fc600078e02da */
[----:B------:R-:W-:Y:S01]  /*25f0*/  @P5 STS.128 [R0+0x7000], RZ ;  /* 0x007000ff00005388 */ /* 0x000fe20000000c00 */
[----:B------:R-:W-:-:S03]  /*2600*/  IMAD R217, R217, 0x2, R218 ;  /* 0x00000002d9d97824 */ /* 0x000fc600078e02da */
        /* <DEDUP_REMOVED lines=19> */
[----:B------:R-:W-:Y:S04]  /*2740*/  LDSM.16.M88.4 R8, [R217] ;  /* 0x00000000d908783b */ /* 0x000fe80000000200 */
[----:B------:R-:W3:Y:S01]  /*2750*/  LDSM.16.M88.4 R128, [R216+0x1000] ;  /* 0x00100000d880783b */ /* 0x000ee20000000200 */
[----:B------:R-:W-:Y:S01]  /*2760*/  IMAD.MOV.U32 R5, RZ, RZ, 0x20 ;  /* 0x00000020ff057424 */ /* 0x000fe200078e00ff */
[----:B------:R-:W-:-:S02]  /*2770*/  LOP3.LUT P0, RZ, R231, 0x4, RZ, 0xc0, !PT ;  /* 0x00000004e7ff7812 */ /* 0x000fc4000780c0ff */
[----:B------:R-:W4:Y:S02]  /*2780*/  LDSM.16.M88.4 R120, [R216+0x1400] ;  /* 0x00140000d878783b */ /* 0x000f240000000200 */
[----:B------:R-:W-:Y:S02]  /*2790*/  SEL R5, R5, 0xffffffe0, !P0 ;  /* 0xffffffe005057807 */ /* 0x000fe40004000000 */
[----:B------:R-:W5:Y:S03]  /*27a0*/  LDSM.16.M88.4 R112, [R216+0x1800] ;  /* 0x00180000d870783b */ /* 0x000f660000000200 */
[--C-:B------:R-:W-:Y:S01]  /*27b0*/  IMAD.IADD R215, R217, 0x1, R5.reuse ;  /* 0x00000001d9d77824 */ /* 0x100fe200078e0205 */
[----:B------:R-:W5:Y:S01]  /*27c0*/  LDSM.16.M88.4 R104, [R216+0x1c00] ;  /* 0x001c0000d868783b */ /* 0x000f620000000200 */
[----:B------:R-:W-:-:S03]  /*27d0*/  IMAD.IADD R213, R216, 0x1, R5 ;  /* 0x00000001d8d57824 */ /* 0x000fc600078e0205 */
[----:B------:R-:W5:Y:S04]  /*27e0*/  LDSM.16.M88.4 R96, [R216+0x2000] ;  /* 0x00200000d860783b */ /* 0x000f680000000200 */
[----:B------:R-:W5:Y:S04]  /*27f0*/  LDSM.16.M88.4 R88, [R216+0x2400] ;  /* 0x00240000d858783b */ /* 0x000f680000000200 */
[----:B------:R-:W5:Y:S04]  /*2800*/  LDSM.16.M88.4 R80, [R216+0x2800] ;  /* 0x00280000d850783b */ /* 0x000f680000000200 */
[----:B------:R-:W5:Y:S04]  /*2810*/  LDSM.16.M88.4 R72, [R216+0x2c00] ;  /* 0x002c0000d848783b */ /* 0x000f680000000200 */
[----:B------:R-:W5:Y:S04]  /*2820*/  LDSM.16.M88.4 R64, [R216+0x3000] ;  /* 0x00300000d840783b */ /* 0x000f680000000200 */
[----:B------:R-:W5:Y:S04]  /*2830*/  LDSM.16.M88.4 R56, [R216+0x3400] ;  /* 0x00340000d838783b */ /* 0x000f680000000200 */
[----:B------:R-:W5:Y:S04]  /*2840*/  LDSM.16.M88.4 R48, [R216+0x3800] ;  /* 0x00380000d830783b */ /* 0x000f680000000200 */
[----:B------:R-:W5:Y:S04]  /*2850*/  LDSM.16.M88.4 R40, [R216+0x3c00] ;  /* 0x003c0000d828783b */ /* 0x000f680000000200 */
[----:B--2---:R-:W2:Y:S04]  /*2860*/  LDSM.16.M88.4 R32, [R216+0x4000] ;  /* 0x00400000d820783b */ /* 0x004ea80000000200 */
[----:B------:R-:W2:Y:S04]  /*2870*/  LDSM.16.M88.4 R24, [R216+0x4400] ;  /* 0x00440000d818783b */ /* 0x000ea80000000200 */
[----:B-1----:R-:W1:Y:S04]  /*2880*/  LDSM.16.M88.4 R16, [R216+0x4800] ;  /* 0x00480000d810783b */ /* 0x002e680000000200 */
[----:B------:R-:W1:Y:S04]  /*2890*/  LDSM.16.M88.4 R136, [R216+0x4c00] ;  /* 0x004c0000d888783b */ /* 0x000e680000000200 */
[----:B------:R-:W-:Y:S04]  /*28a0*/  LDSM.16.M88.4 R148, [R215] ;  /* 0x00000000d794783b */ /* 0x000fe80000000200 */
[----:B------:R-:W1:Y:S01]  /*28b0*/  LDSM.16.M88.4 R144, [R213+0x1000] ;  /* 0x00100000d590783b */ /* 0x000e620000000200 */
[----:B---3--:R-:W-:Y:S03]  /*28c0*/  HMMA.16816.F32 R132, R8, R128, RZ ;  /* 0x000000800884723c */ /* 0x008fe600000018ff */
[----:B------:R-:W3:Y:S01]  /*28d0*/  LDSM.16.M88.4 R140, [R213+0x1400] ;  /* 0x00140000d58c783b */ /* 0x000ee20000000200 */
[----:B------:R-:W-:-:S03]  /*28e0*/  IMAD.SHL.U32 R6, R231, 0x2, RZ ;  /* 0x00000002e7067824 */ /* 0x000fc600078e00ff */
[----:B------:R-:W0:Y:S01]  /*28f0*/  LDGDEPBAR ;  /* 0x00000000000079af */ /* 0x000e220000000000 */
[C---:B------:R-:W-:Y:S08]  /*2900*/  HMMA.16816.F32 R128, R8.reuse, R130, RZ ;  /* 0x000000820880723c */ /* 0x040ff000000018ff */
[C---:B----4-:R-:W-:Y:S08]  /*2910*/  HMMA.16816.F32 R124, R8.reuse, R120, RZ ;  /* 0x00000078087c723c */ /* 0x050ff000000018ff */
[C---:B-----5:R-:W-:Y:S08]  /*2920*/  HMMA.16816.F32 R116, R8.reuse, R112, RZ ;  /* 0x000000700874723c */ /* 0x060ff000000018ff */
        /* <DEDUP_REMOVED lines=9> */
[C---:B--2---:R-:W-:Y:S08]  /*29c0*/  HMMA.16816.F32 R36, R8.reuse, R32, RZ ;  /* 0x000000200824723c */ /* 0x044ff000000018ff */
        /* <DEDUP_REMOVED lines=20> */
[----:B------:R-:W-:-:S05]  /*2b10*/  LOP3.LUT R145, R6, 0x6, RZ, 0xc0, !PT ;  /* 0x0000000606917812 */ /* 0x000fca00078ec0ff */
[----:B------:R-:W-:Y:S02]  /*2b20*/  IMAD.IADD R6, R244, 0x1, R145 ;  /* 0x00000001f4067824 */ /* 0x000fe400078e0291 */
[----:B------:R-:W-:Y:S02]  /*2b30*/  HMMA.16816.F32 R128, R148, R146, R128 ;  /* 0x000000929480723c */ /* 0x000fe40000001880 */
[C---:B------:R-:W-:Y:S02]  /*2b40*/  VIADD R146, R6.reuse, 0x1 ;  /* 0x0000000106927836 */ /* 0x040fe40000000000 */
[C---:B------:R-:W-:Y:S02]  /*2b50*/  VIADD R144, R6.reuse, 0x8 ;  /* 0x0000000806907836 */ /* 0x040fe40000000000 */
[----:B------:R-:W-:Y:S01]  /*2b60*/  VIADD R154, R6, 0x9 ;  /* 0x00000009069a7836 */ /* 0x000fe20000000000 */
[-C--:B------:R-:W-:Y:S02]  /*2b70*/  ISETP.GE.AND P6, PT, R146, R155.reuse, PT ;  /* 0x0000009b9200720c */ /* 0x080fe40003fc6270 */
[----:B------:R-:W-:-:S02]  /*2b80*/  ISETP.GE.AND P5, PT, R144, R155, PT ;  /* 0x0000009b9000720c */ /* 0x000fc40003fa6270 */
[----:B------:R-:W2:Y:S01]  /*2b90*/  LDSM.16.M88.4 R144, [R213+0x1c00] ;  /* 0x001c0000d590783b */ /* 0x000ea20000000200 */
[-C--:B------:R-:W-:Y:S01]  /*2ba0*/  ISETP.GE.AND P4, PT, R154, R155.reuse, PT ;  /* 0x0000009b9a00720c */ /* 0x080fe20003f86270 */
[C---:B------:R-:W-:Y:S01]  /*2bb0*/  VIADD R154, R6.reuse, 0x18 ;  /* 0x00000018069a7836 */ /* 0x040fe20000000000 */
[----:B---3--:R-:W-:Y:S01]  /*2bc0*/  HMMA.16816.F32 R124, R148, R140, R124 ;  /* 0x0000008c947c723c */ /* 0x008fe2000000187c */
[C---:B------:R-:W-:Y:S01]  /*2bd0*/  VIADD R140, R6.reuse, 0x11 ;  /* 0x00000011068c7836 */ /* 0x040fe20000000000 */
[-C--:B------:R-:W-:Y:S02]  /*2be0*/  ISETP.GE.AND P0, PT, R6, R155.reuse, PT ;  /* 0x0000009b0600720c */ /* 0x080fe40003f06270 */
[-C--:B------:R-:W-:Y:S01]  /*2bf0*/  ISETP.GE.AND P1, PT, R154, R155.reuse, PT ;  /* 0x0000009b9a00720c */ /* 0x080fe20003f26270 */
[----:B------:R-:W-:Y:S01]  /*2c00*/  VIADD R154, R6, 0x19 ;  /* 0x00000019069a7836 */ /* 0x000fe20000000000 */
[----:B------:R-:W-:Y:S02]  /*2c10*/  ISETP.GE.AND P2, PT, R140, R155, PT ;  /* 0x0000009b8c00720c */ /* 0x000fe40003f46270 */
[----:B------:R-:W-:-:S02]  /*2c20*/  FSEL R140, R134, -INF , !P0 ;  /* 0xff800000868c7808 */ /* 0x000fc40004000000 */
[----:B------:R-:W-:Y:S02]  /*2c30*/  FSEL R141, R132, -INF , !P0 ;  /* 0xff800000848d7808 */ /* 0x000fe40004000000 */
[-C--:B------:R-:W-:Y:S01]  /*2c40*/  ISETP.GE.AND P0, PT, R154, R155.reuse, PT ;  /* 0x0000009b9a00720c */ /* 0x080fe20003f06270 */
[----:B------:R-:W-:Y:S01]  /*2c50*/  VIADD R154, R6, 0x20 ;  /* 0x00000020069a7836 */ /* 0x000fe20000000000 */
[----:B------:R-:W-:Y:S01]  /*2c60*/  HMMA.16816.F32 R120, R148, R142, R120 ;  /* 0x0000008e9478723c */ /* 0x000fe20000001878 */
[----:B------:R-:W-:Y:S02]  /*2c70*/  FSEL R143, R135, -INF , !P6 ;  /* 0xff800000878f7808 */ /* 0x000fe40007000000 */
[----:B------:R-:W-:Y:S02]  /*2c80*/  FSEL R142, R133, -INF , !P6 ;  /* 0xff800000858e7808 */ /* 0x000fe40007000000 */
[----:B------:R-:W3:Y:S01]  /*2c90*/  LDSM.16.M88.4 R132, [R213+0x2000] ;  /* 0x00200000d584783b */ /* 0x000ee20000000200 */
[----:B------:R-:W-:Y:S01]  /*2ca0*/  ISETP.GE.AND P6, PT, R154, R155, PT ;  /* 0x0000009b9a00720c */ /* 0x000fe20003fc6270 */
[----:B------:R-:W-:-:S02]  /*2cb0*/  VIADD R154, R6, 0x21 ;  /* 0x00000021069a7836 */ /* 0x000fc40000000000 */
[C---:B------:R-:W-:Y:S01]  /*2cc0*/  VIADD R156, R6.reuse, 0x10 ;  /* 0x00000010069c7836 */ /* 0x040fe20000000000 */
[C---:B-1----:R-:W-:Y:S01]  /*2cd0*/  HMMA.16816.F32 R116, R148.reuse, R136, R116 ;  /* 0x000000889474723c */ /* 0x042fe20000001874 */
[----:B------:R-:W-:Y:S01]  /*2ce0*/  VIADD R136, R6, 0x28 ;  /* 0x0000002806887836 */ /* 0x000fe20000000000 */
[----:B------:R-:W-:Y:S02]  /*2cf0*/  FSEL R130, R130, -INF , !P5 ;  /* 0xff80000082827808 */ /* 0x000fe40006800000 */
[----:B------:R-:W-:Y:S02]  /*2d00*/  FSEL R128, R128, -INF , !P5 ;  /* 0xff80000080807808 */ /* 0x000fe40006800000 */
[-C--:B------:R-:W-:Y:S01]  /*2d10*/  ISETP.GE.AND P5, PT, R154, R155.reuse, PT ;  /* 0x0000009b9a00720c */ /* 0x080fe20003fa6270 */
        /* <DEDUP_REMOVED lines=8> */
[----:B------:R-:W-:Y:S01]  /*2da0*/  ISETP.GE.AND P3, PT, R154, R155, PT ;  /* 0x0000009b9a00720c */ /* 0x000fe20003f66270 */
[----:B------:R-:W-:Y:S01]  /*2db0*/  VIADD R154, R6, 0x30 ;  /* 0x00000030069a7836 */ /* 0x000fe20000000000 */
[----:B------:R-:W-:-:S02]  /*2dc0*/  FSEL R137, R127, -INF , !P2 ;  /* 0xff8000007f897808 */ /* 0x000fc40005000000 */
[----:B------:R-:W-:Y:S02]  /*2dd0*/  FSEL R139, R125, -INF , !P2 ;  /* 0xff8000007d8b7808 */ /* 0x000fe40005000000 */
[----:B------:R-:W1:Y:S01]  /*2de0*/  LDSM.16.M88.4 R124, [R213+0x2400] ;  /* 0x00240000d57c783b */ /* 0x000e620000000200 */
[-C--:B------:R-:W-:Y:S01]  /*2df0*/  ISETP.GE.AND P2, PT, R154, R155.reuse, PT ;  /* 0x0000009b9a00720c */ /* 0x080fe20003f46270 */
[C---:B------:R-:W-:Y:S01]  /*2e00*/  VIADD R154, R6.reuse, 0x31 ;  /* 0x00000031069a7836 */ /* 0x040fe20000000000 */
[C---:B--2---:R-:W-:Y:S01]  /*2e10*/  HMMA.16816.F32 R108, R148.reuse, R144, R108 ;  /* 0x00000090946c723c */ /* 0x044fe2000000186c */
[----:B------:R-:W-:Y:S01]  /*2e20*/  VIADD R144, R6, 0x38 ;  /* 0x0000003806907836 */ /* 0x000fe20000000000 */
[----:B------:R-:W-:Y:S02]  /*2e30*/  FSEL R122, R122, -INF , !P1 ;  /* 0xff8000007a7a7808 */ /* 0x000fe40004800000 */
[----:B------:R-:W-:Y:S02]  /*2e40*/  FSEL R120, R120, -INF , !P1 ;  /* 0xff80000078787808 */ /* 0x000fe40004800000 */
[----:B------:R-:W-:Y:S01]  /*2e50*/  ISETP.GE.AND P1, PT, R154, R155, PT ;  /* 0x0000009b9a00720c */ /* 0x000fe20003f26270 */
[----:B------:R-:W-:Y:S01]  /*2e60*/  VIADD R154, R6, 0x39 ;  /* 0x00000039069a7836 */ /* 0x000fe20000000000 */
[----:B------:R-:W-:Y:S01]  /*2e70*/  FSEL R123, R123, -INF , !P0 ;  /* 0xff8000007b7b7808 */ /* 0x000fe20004000000 */
[----:B------:R-:W-:Y:S01]  /*2e80*/  HMMA.16816.F32 R104, R148, R146, R104 ;  /* 0x000000929468723c */ /* 0x000fe20000001868 */
[----:B------:R-:W-:-:S02]  /*2e90*/  FSEL R121, R121, -INF , !P0 ;  /* 0xff80000079797808 */ /* 0x000fc40004000000 */
[-C--:B------:R-:W-:Y:S02]  /*2ea0*/  ISETP.GE.AND P0, PT, R144, R155.reuse, PT ;  /* 0x0000009b9000720c */ /* 0x080fe40003f06270 */
[----:B------:R-:W-:Y:S02]  /*2eb0*/  FSEL R144, R118, -INF , !P6 ;  /* 0xff80000076907808 */ /* 0x000fe40007000000 */
[----:B------:R-:W-:Y:S02]  /*2ec0*/  FSEL R146, R116, -INF , !P6 ;  /* 0xff80000074927808 */ /* 0x000fe40007000000 */
[----:B------:R-:W-:Y:S01]  /*2ed0*/  ISETP.GE.AND P6, PT, R154, R155, PT ;  /* 0x0000009b9a00720c */ /* 0x000fe20003fc6270 */
[----:B------:R-:W-:Y:S01]  /*2ee0*/  VIADD R154, R6, 0x40 ;  /* 0x00000040069a7836 */ /* 0x000fe20000000000 */
[----:B------:R-:W-:Y:S02]  /*2ef0*/  FSEL R145, R119, -INF , !P5 ;  /* 0xff80000077917808 */ /* 0x000fe40006800000 */
[----:B------:R-:W-:-:S02]  /*2f00*/  FSEL R147, R117, -INF , !P5 ;  /* 0xff80000075937808 */ /* 0x000fc40006800000 */
[----:B------:R-:W2:Y:S01]  /*2f10*/  LDSM.16.M88.4 R116, [R213+0x2800] ;  /* 0x00280000d574783b */ /* 0x000ea20000000200 */
[-C--:B------:R-:W-:Y:S01]  /*2f20*/  ISETP.GE.AND P5, PT, R154, R155.reuse, PT ;  /* 0x0000009b9a00720c */ /* 0x080fe20003fa6270 */
[C---:B------:R-:W-:Y:S01]  /*2f30*/  VIADD R154, R6.reuse, 0x41 ;  /* 0x00000041069a7836 */ /* 0x040fe20000000000 */
[C---:B---3--:R-:W-:Y:S01]  /*2f40*/  HMMA.16816.F32 R100, R148.reuse, R132, R100 ;  /* 0x000000849464723c */ /* 0x048fe20000001864 */
        /* <DEDUP_REMOVED lines=15> */
[----:B------:R-:W3:Y:S01]  /*3040*/  LDSM.16.M88.4 R108, [R213+0x2c00] ;  /* 0x002c0000d56c783b */ /* 0x000ee20000000200 */
[-C--:B------:R-:W-:Y:S01]  /*3050*/  ISETP.GE.AND P1, PT, R154, R155.reuse, PT ;  /* 0x0000009b9a00720c */ /* 0x080fe20003f26270 */
[C---:B------:R-:W-:Y:S01]  /*3060*/  VIADD R154, R6.reuse, 0x51 ;  /* 0x00000051069a7836 */ /* 0x040fe20000000000 */
[C---:B-1----:R-:W-:Y:S01]  /*3070*/  HMMA.16816.F32 R92, R148.reuse, R124, R92 ;  /* 0x0000007c945c723c */ /* 0x042fe2000000185c */
        /* <DEDUP_REMOVED lines=74> */
[C---:B--2---:R-:W-:Y:S01]  /*3520*/  HMMA.16816.F32 R60, R148.reuse, R92, R60 ;  /* 0x0000005c943c723c */ /* 0x044fe2000000183c */
[C---:B------:R-:W-:Y:S02]  /*3530*/  VIADD R154, R6.reuse, 0x91 ;  /* 0x00000091069a7836 */ /* 0x040fe40000000000 */
        /* <DEDUP_REMOVED lines=11> */
[----:B------:R-:W-:Y:S02]  /*35f0*/  FSEL R93, R71, -INF , !P2 ;  /* 0xff800000475d7808 */ /* 0x000fe40005000000 */
[----:B------:R-:W-:Y:S02]  /*3600*/  FSEL R95, R69, -INF , !P2 ;  /* 0xff800000455f7808 */ /* 0x000fe40005000000 */
[----:B------:R-:W2:Y:S01]  /*3610*/  LDSM.16.M88.4 R68, [R213+0x4000] ;  /* 0x00400000d544783b */ /* 0x000ea20000000200 */
[-C--:B------:R-:W-:Y:S01]  /*3620*/  ISETP.GE.AND P3, PT, R154, R155.reuse, PT ;  /* 0x0000009b9a00720c */ /* 0x080fe20003f66270 */
[----:B------:R-:W-:Y:S01]  /*3630*/  VIADD R154, R6, 0xa0 ;  /* 0x000000a0069a7836 */ /* 0x000fe20000000000 */
[----:B---3--:R-:W-:Y:S04]  /*3640*/  HMMA.16816.F32 R52, R148, R84, R52 ;  /* 0x000000549434723c */ /* 0x008fe80000001834 */
[----:B------:R-:W-:Y:S01]  /*3650*/  ISETP.GE.AND P2, PT, R154, R155, PT ;  /* 0x0000009b9a00720c */ /* 0x000fe20003f46270 */
[----:B------:R-:W-:Y:S01]  /*3660*/  VIADD R154, R6, 0xa1 ;  /* 0x000000a1069a7836 */ /* 0x000fe20000000000 */
[----:B------:R-:W-:Y:S01]  /*3670*/  FSEL R66, R66, -INF , !P1 ;  /* 0xff80000042427808 */ /* 0x000fe20004800000 */
[----:B------:R-:W-:Y:S01]  /*3680*/  VIADD R84, R6, 0xa8 ;  /* 0x000000a806547836 */ /* 0x000fe20000000000 */
[----:B------:R-:W-:-:S02]  /*3690*/  FSEL R64, R64, -INF , !P1 ;  /* 0xff80000040407808 */ /* 0x000fc40004800000 */
[-C--:B------:R-:W-:Y:S01]  /*36a0*/  ISETP.GE.AND P1, PT, R154, R155.reuse, PT ;  /* 0x0000009b9a00720c */ /* 0x080fe20003f26270 */
[----:B------:R-:W-:Y:S01]  /*36b0*/  VIADD R154, R6, 0xa9 ;  /* 0x000000a9069a7836 */ /* 0x000fe20000000000 */
[----:B------:R-:W-:Y:S01]  /*36c0*/  FSEL R67, R67, -INF , !P0 ;  /* 0xff80000043437808 */ /* 0x000fe20004000000 */
[----:B------:R-:W-:Y:S01]  /*36d0*/  HMMA.16816.F32 R48, R148, R86, R48 ;  /* 0x000000569430723c */ /* 0x000fe20000001830 */
[----:B------:R-:W-:Y:S02]  /*36e0*/  FSEL R65, R65, -INF , !P0 ;  /* 0xff80000041417808 */ /* 0x000fe40004000000 */
[----:B------:R-:W-:Y:S02]  /*36f0*/  ISETP.GE.AND P0, PT, R84, R155, PT ;  /* 0x0000009b5400720c */ /* 0x000fe40003f06270 */
[----:B------:R-:W-:Y:S02]  /*3700*/  FSEL R84, R62, -INF , !P6 ;  /* 0xff8000003e547808 */ /* 0x000fe40007000000 */
[----:B------:R-:W-:-:S02]  /*3710*/  FSEL R86, R60, -INF , !P6 ;  /* 0xff8000003c567808 */ /* 0x000fc40007000000 */
[-C--:B------:R-:W-:Y:S01]  /*3720*/  ISETP.GE.AND P6, PT, R154, R155.reuse, PT ;  /* 0x0000009b9a00720c */ /* 0x080fe20003fc6270 */
[C---:B------:R-:W-:Y:S01]  /*3730*/  VIADD R154, R6.reuse, 0xb0 ;  /* 0x000000b0069a7836 */ /* 0x040fe20000000000 */
[----:B------:R-:W-:Y:S01]  /*3740*/  FSEL R85, R63, -INF , !P5 ;  /* 0xff8000003f557808 */ /* 0x000fe20006800000 */
[C---:B-1----:R-:W-:Y:S01]  /*3750*/  HMMA.16816.F32 R44, R148.reuse, R76, R44 ;  /* 0x0000004c942c723c */ /* 0x042fe2000000182c */
[----:B------:R-:W-:Y:S01]  /*3760*/  FSEL R87, R61, -INF , !P5 ;  /* 0xff8000003d577808 */ /* 0x000fe20006800000 */
[----:B------:R-:W-:Y:S01]  /*3770*/  VIADD R156, R6, 0xb1 ;  /* 0x000000b1069c7836 */ /* 0x000fe20000000000 */
[-C--:B------:R-:W-:Y:S01]  /*3780*/  ISETP.GE.AND P5, PT, R154, R155.reuse, PT ;  /* 0x0000009b9a00720c */ /* 0x080fe20003fa6270 */
[----:B------:R-:W1:Y:S01]  /*3790*/  LDSM.16.M88.4 R60, [R213+0x4400] ;  /* 0x00440000d53c783b */ /* 0x000e620000000200 */
[----:B------:R-:W-:Y:S01]  /*37a0*/  FSEL R154, R56, -INF , !P4 ;  /* 0xff800000389a7808 */ /* 0x000fe20006000000 */
[----:B------:R-:W-:Y:S01]  /*37b0*/  VIADD R56, R6, 0xb9 ;  /* 0x000000b906387836 */ /* 0x000fe20000000000 */
[----:B------:R-:W-:Y:S01]  /*37c0*/  FSEL R76, R58, -INF , !P4 ;  /* 0xff8000003a4c7808 */ /* 0x000fe20006000000 */
[----:B------:R-:W-:Y:S01]  /*37d0*/  HMMA.16816.F32 R40, R148, R78, R40 ;  /* 0x0000004e9428723c */ /* 0x000fe20000001828 */
[----:B------:R-:W-:-:S02]  /*37e0*/  ISETP.GE.AND P4, PT, R156, R155, PT ;  /* 0x0000009b9c00720c */ /* 0x000fc40003f86270 */
[----:B------:R-:W-:Y:S02]  /*37f0*/  FSEL R54, R54, -INF , !P2 ;  /* 0xff80000036367808 */ /* 0x000fe40005000000 */
[----:B------:R-:W-:Y:S02]  /*3800*/  FSEL R79, R52, -INF , !P2 ;  /* 0xff800000344f7808 */ /* 0x000fe40005000000 */
[----:B------:R-:W-:Y:S02]  /*3810*/  FSEL R77, R59, -INF , !P3 ;  /* 0xff8000003b4d7808 */ /* 0x000fe40005800000 */
[----:B------:R-:W-:Y:S02]  /*3820*/  FSEL R156, R57, -INF , !P3 ;  /* 0xff800000399c7808 */ /* 0x000fe40005800000 */
[----:B------:R-:W-:Y:S02]  /*3830*/  ISETP.GE.AND P2, PT, R56, R155, PT ;  /* 0x0000009b3800720c */ /* 0x000fe40003f46270 */
[----:B------:R-:W3:Y:S01]  /*3840*/  LDSM.16.M88.4 R56, [R213+0x4800] ;  /* 0x00480000d538783b */ /* 0x000ee20000000200 */
[C---:B------:R-:W-:Y:S01]  /*3850*/  VIADD R52, R6.reuse, 0xc0 ;  /* 0x000000c006347836 */ /* 0x040fe20000000000 */
[----:B--2---:R-:W-:Y:S01]  /*3860*/  HMMA.16816.F32 R36, R148, R68, R36 ;  /* 0x000000449424723c */ /* 0x004fe20000001824 */
[----:B------:R-:W-:Y:S01]  /*3870*/  VIADD R78, R6, 0xc1 ;  /* 0x000000c1064e7836 */ /* 0x000fe20000000000 */
[----:B------:R-:W-:Y:S01]  /*3880*/  FSEL R68, R48, -INF , !P0 ;  /* 0xff80000030447808 */ /* 0x000fe20004000000 */
[----:B------:R-:W-:Y:S01]  /*3890*/  VIADD R48, R6, 0xc9 ;  /* 0x000000c906307836 */ /* 0x000fe20000000000 */
[----:B------:R-:W-:-:S02]  /*38a0*/  FSEL R55, R55, -INF , !P1 ;  /* 0xff80000037377808 */ /* 0x000fc40004800000 */
[----:B------:R-:W-:Y:S02]  /*38b0*/  FSEL R53, R53, -INF , !P1 ;  /* 0xff80000035357808 */ /* 0x000fe40004800000 */
[-C--:B------:R-:W-:Y:S01]  /*38c0*/  ISETP.GE.AND P1, PT, R52, R155.reuse, PT ;  /* 0x0000009b3400720c */ /* 0x080fe20003f26270 */
[----:B------:R-:W-:Y:S01]  /*38d0*/  HMMA.16816.F32 R32, R148, R70, R32 ;  /* 0x000000469420723c */ /* 0x000fe20000001820 */
[----:B------:R-:W-:Y:S02]  /*38e0*/  FSEL R52, R50, -INF , !P0 ;  /* 0xff80000032347808 */ /* 0x000fe40004000000 */
[----:B------:R-:W-:Y:S02]  /*38f0*/  ISETP.GE.AND P0, PT, R78, R155, PT ;  /* 0x0000009b4e00720c */ /* 0x000fe40003f06270 */
[----:B------:R-:W-:Y:S02]  /*3900*/  FSEL R46, R46, -INF , !P5 ;  /* 0xff8000002e2e7808 */ /* 0x000fe40006800000 */
[----:B------:R-:W-:-:S02]  /*3910*/  FSEL R71, R44, -INF , !P5 ;  /* 0xff8000002c477808 */ /* 0x000fc40006800000 */
[----:B------:R-:W-:Y:S02]  /*3920*/  FSEL R69, R51, -INF , !P6 ;  /* 0xff80000033457808 */ /* 0x000fe40007000000 */
[----:B------:R-:W-:Y:S02]  /*3930*/  FSEL R78, R49, -INF , !P6 ;  /* 0xff800000314e7808 */ /* 0x000fe40007000000 */
[----:B------:R-:W-:Y:S02]  /*3940*/  ISETP.GE.AND P5, PT, R48, R155, PT ;  /* 0x0000009b3000720c */ /* 0x000fe40003fa6270 */
[----:B------:R-:W2:Y:S01]  /*3950*/  LDSM.16.M88.4 R48, [R213+0x4c00] ;  /* 0x004c0000d530783b */ /* 0x000ea20000000200 */
[C---:B------:R-:W-:Y:S01]  /*3960*/  VIADD R158, R6.reuse, 0xb8 ;  /* 0x000000b8069e7836 */ /* 0x040fe20000000000 */
[----:B-1----:R-:W-:Y:S01]  /*3970*/  HMMA.16816.F32 R28, R148, R60, R28 ;  /* 0x0000003c941c723c */ /* 0x002fe2000000181c */
[----:B------:R-:W-:-:S07]  /*3980*/  VIADD R44, R6, 0xd0 ;  /* 0x000000d0062c7836 */ /* 0x000fce0000000000 */
[----:B------:R-:W-:Y:S01]  /*3990*/  HMMA.16816.F32 R24, R148, R62, R24 ;  /* 0x0000003e9418723c */ /* 0x000fe20000001818 */
[----:B------:R-:W-:Y:S01]  /*39a0*/  ISETP.GE.AND P3, PT, R158, R155, PT ;  /* 0x0000009b9e00720c */ /* 0x000fe20003f66270 */
[C---:B------:R-:W-:Y:S02]  /*39b0*/  VIADD R158, R6.reuse, 0xc8 ;  /* 0x000000c8069e7836 */ /* 0x040fe40000000000 */
[----:B------:R-:W-:-:S04]  /*39c0*/  VIADD R70, R6, 0xd1 ;  /* 0x000000d106467836 */ /* 0x000fc80000000000 */
[----:B---3--:R-:W-:Y:S01]  /*39d0*/  HMMA.16816.F32 R20, R148, R56, R20 ;  /* 0x000000389414723c */ /* 0x008fe20000001814 */
[----:B------:R-:W-:Y:S01]  /*39e0*/  ISETP.GE.AND P6, PT, R158, R155, PT ;  /* 0x0000009b9e00720c */ /* 0x000fe20003fc6270 */
[----:B------:R-:W-:Y:S01]  /*39f0*/  VIADD R158, R6, 0xd8 ;  /* 0x000000d8069e7836 */ /* 0x000fe20000000000 */
[----:B------:R-:W-:Y:S01]  /*3a00*/  FSEL R47, R47, -INF , !P4 ;  /* 0xff8000002f2f7808 */ /* 0x000fe20006000000 */
[----:B------:R-:W-:-:S04]  /*3a10*/  DEPBAR.LE SB0, 0x0 ;  /* 0x000080000000791a */ /* 0x000fc80000000000 */
[----:B------:R-:W-:Y:S01]  /*3a20*/  HMMA.16816.F32 R16, R148, R58, R16 ;  /* 0x0000003a9410723c */ /* 0x000fe20000001810 */
[----:B------:R-:W-:Y:S02]  /*3a30*/  FSEL R45, R45, -INF , !P4 ;  /* 0xff8000002d2d7808 */ /* 0x000fe40006000000 */
[-C--:B------:R-:W-:Y:S02]  /*3a40*/  ISETP.GE.AND P4, PT, R44, R155.reuse, PT ;  /* 0x0000009b2c00720c */ /* 0x080fe40003f86270 */
[----:B------:R-:W-:Y:S02]  /*3a50*/  FSEL R44, R42, -INF , !P3 ;  /* 0xff8000002a2c7808 */ /* 0x000fe40005800000 */
[----:B------:R-:W-:Y:S02]  /*3a60*/  FSEL R60, R40, -INF , !P3 ;  /* 0xff800000283c7808 */ /* 0x000fe40005800000 */
[----:B------:R-:W-:Y:S01]  /*3a70*/  ISETP.GE.AND P3, PT, R70, R155, PT ;  /* 0x0000009b4600720c */ /* 0x000fe20003f66270 */
[C---:B------:R-:W-:Y:S01]  /*3a80*/  VIADD R42, R6.reuse, 0xd9 ;  /* 0x000000d9062a7836 */ /* 0x040fe20000000000 */
[----:B------:R-:W-:Y:S01]  /*3a90*/  FSEL R61, R43, -INF , !P2 ;  /* 0xff8000002b3d7808 */ /* 0x000fe20005000000 */
[----:B------:R-:W-:Y:S01]  /*3aa0*/  VIADD R40, R6, 0xe0 ;  /* 0x000000e006287836 */ /* 0x000fe20000000000 */
[----:B------:R-:W-:-:S02]  /*3ab0*/  FSEL R70, R41, -INF , !P2 ;  /* 0xff80000029467808 */ /* 0x000fc40005000000 */
[----:B------:R-:W-:Y:S02]  /*3ac0*/  ISETP.GE.AND P2, PT, R158, R155, PT ;  /* 0x0000009b9e00720c */ /* 0x000fe40003f46270 */
[----:B------:R-:W-:Y:S01]  /*3ad0*/  FSEL R56, R34, -INF , !P6 ;  /* 0xff80000022387808 */ /* 0x000fe20007000000 */
[----:B------:R-:W-:Y:S01]  /*3ae0*/  VIADD R34, R6, 0xe9 ;  /* 0x000000e906227836 */ /* 0x000fe20000000000 */
[----:B--2---:R-:W-:Y:S01]  /*3af0*/  HMMA.16816.F32 R12, R148, R48, R12 ;  /* 0x00000030940c723c */ /* 0x004fe2000000180c */
[----:B------:R-:W-:Y:S01]  /*3b00*/  FSEL R62, R38, -INF , !P1 ;  /* 0xff800000263e7808 */ /* 0x000fe20004800000 */
[----:B------:R-:W-:Y:S01]  /*3b10*/  VIADD R38, R6, 0xe1 ;  /* 0x000000e106267836 */ /* 0x000fe20000000000 */
[----:B------:R-:W-:Y:S01]  /*3b20*/  FSEL R63, R36, -INF , !P1 ;  /* 0xff800000243f7808 */ /* 0x000fe20004800000 */
[----:B------:R-:W-:Y:S01]  /*3b30*/  VIADD R36, R6, 0xe8 ;  /* 0x000000e806247836 */ /* 0x000fe20000000000 */
[----:B------:R-:W-:Y:S02]  /*3b40*/  FSEL R157, R39, -INF , !P0 ;  /* 0xff800000279d7808 */ /* 0x000fe40004000000 */
[----:B------:R-:W-:-:S02]  /*3b50*/  FSEL R158, R37, -INF , !P0 ;  /* 0xff800000259e7808 */ /* 0x000fc40004000000 */
[----:B------:R-:W-:Y:S01]  /*3b60*/  FSEL R57, R32, -INF , !P6 ;  /* 0xff80000020397808 */ /* 0x000fe20007000000 */
[----:B------:R-:W-:Y:S01]  /*3b70*/  VIADD R32, R6, 0xf0 ;  /* 0x000000f006207836 */ /* 0x000fe20000000000 */
[----:B------:R-:W-:Y:S01]  /*3b80*/  FSEL R58, R30, -INF , !P4 ;  /* 0xff8000001e3a7808 */ /* 0x000fe20006000000 */
[----:B------:R-:W-:Y:S01]  /*3b90*/  VIADD R30, R6, 0xf1 ;  /* 0x000000f1061e7836 */ /* 0x000fe20000000000 */
[----:B------:R-:W-:Y:S01]  /*3ba0*/  FSEL R59, R28, -INF , !P4 ;  /* 0xff8000001c3b7808 */ /* 0x000fe20006000000 */
[----:B------:R-:W-:Y:S01]  /*3bb0*/  VIADD R28, R6, 0xf8 ;  /* 0x000000f8061c7836 */ /* 0x000fe20000000000 */
[----:B------:R-:W-:Y:S01]  /*3bc0*/  FSEL R49, R24, -INF , !P2 ;  /* 0xff80000018317808 */ /* 0x000fe20005000000 */
[----:B------:R-:W-:Y:S01]  /*3bd0*/  VIADD R24, R6, 0xf9 ;  /* 0x000000f906187836 */ /* 0x000fe20000000000 */
[-C--:B------:R-:W-:Y:S02]  /*3be0*/  ISETP.GE.AND P1, PT, R42, R155.reuse, PT ;  /* 0x0000009b2a00720c */ /* 0x080fe40003f26270 */
[-C--:B------:R-:W-:Y:S01]  /*3bf0*/  ISETP.GE.AND P0, PT, R40, R155.reuse, PT ;  /* 0x0000009b2800720c */ /* 0x080fe20003f06270 */
[----:B------:R-:W-:Y:S01]  /*3c00*/  HMMA.16816.F32 R8, R148, R50, R8 ;  /* 0x000000329408723c */ /* 0x000fe20000001808 */
[----:B------:R-:W-:-:S02]  /*3c10*/  ISETP.GE.AND P4, PT, R34, R155, PT ;  /* 0x0000009b2200720c */ /* 0x000fc40003f86270 */
        /* <DEDUP_REMOVED lines=9> */
[-C--:B------:R-:W-:Y:S02]  /*3cb0*/  ISETP.GE.AND P6, PT, R38, R155.reuse, PT ;  /* 0x0000009b2600720c */ /* 0x080fe40003fc6270 */
[-C--:B------:R-:W-:Y:S02]  /*3cc0*/  ISETP.GE.AND P5, PT, R36, R155.reuse, PT ;  /* 0x0000009b2400720c */ /* 0x080fe40003fa6270 */
[----:B------:R-:W-:-:S02]  /*3cd0*/  ISETP.GE.AND P3, PT, R32, R155, PT ;  /* 0x0000009b2000720c */ /* 0x000fc40003f66270 */
[-C--:B------:R-:W-:Y:S02]  /*3ce0*/  ISETP.GE.AND P2, PT, R30, R155.reuse, PT ;  /* 0x0000009b1e00720c */ /* 0x080fe40003f46270 */
[-C--:B------:R-:W-:Y:S02]  /*3cf0*/  ISETP.GE.AND P1, PT, R28, R155.reuse, PT ;  /* 0x0000009b1c00720c */ /* 0x080fe40003f26270 */
[----:B------:R-:W-:Y:S02]  /*3d00*/  ISETP.GE.AND P0, PT, R24, R155, PT ;  /* 0x0000009b1800720c */ /* 0x000fe40003f06270 */
[----:B------:R-:W-:Y:S02]  /*3d10*/  FSEL R155, R19, -INF , !P4 ;  /* 0xff800000139b7808 */ /* 0x000fe40006000000 */
[----:B------:R-:W-:Y:S02]  /*3d20*/  FSEL R165, R17, -INF , !P4 ;  /* 0xff80000011a57808 */ /* 0x000fe40006000000 */
[----:B------:R-:W-:Y:S01]  /*3d30*/  ISETP.GT.AND P4, PT, R232, R223, PT ;  /* 0x000000dfe800720c */ /* 0x000fe20003f84270 */
[----:B------:R-:W-:Y:S01]  /*3d40*/  BSSY.RECONVERGENT B1, `(.L_x_592) ;  /* 0x0000077000017945 */ /* 0x000fe20003800200 */
        /* <DEDUP_REMOVED lines=10> */
[----:B------:R-:W-:Y:S02]  /*3df0*/  FSEL R171, R11, -INF , !P0 ;  /* 0xff8000000bab7808 */ /* 0x000fe40004000000 */
[----:B------:R-:W-:Y:S02]  /*3e00*/  FSEL R173, R9, -INF , !P0 ;  /* 0xff80000009ad7808 */ /* 0x000fe40004000000 */
[----:B------:R-:W-:Y:S01]  /*3e10*/  LOP3.LUT R8, R224, 0x1, RZ, 0xc0, !PT ;  /* 0x00000001e0087812 */ /* 0x000fe200078ec0ff */
        /* <DEDUP_REMOVED lines=15> */
.L_x_595:
[----:B------:R-:W2:Y:S01]  /*3f10*/  LD.E R17, desc[UR4][R2.64+0x170] ;  /* 0x0001700402117980 */ /* 0x000ea2000c101900 */
[----:B------:R-:W-:Y:S02]  /*3f20*/  IADD3 R14, PT, PT, R244, -0x100, RZ ;  /* 0xffffff00f40e7810 */ /* 0x000fe40007ffe0ff */
[----:B------:R-:W-:Y:S02]  /*3f30*/  IABS R11, R244 ;  /* 0x000000f4000b7213 */ /* 0x000fe40000000000 */
[-C--:B--2---:R-:W-:Y:S02]  /*3f40*/  IABS R12, R17.reuse ;  /* 0x00000011000c7213 */ /* 0x084fe40000000000 */
[----:B------:R-:W-:Y:S02]  /*3f50*/  IABS R10, R17 ;  /* 0x00000011000a7213 */ /* 0x000fe40000000000 */
[----:B------:R-:W1:Y:S03]  /*3f60*/  I2F.RP R13, R12 ;  /* 0x0000000c000d7306 */ /* 0x000e660000209400 */
[----:B------:R-:W-:-:S05]  /*3f70*/  IMAD.MOV R10, RZ, RZ, -R10 ;  /* 0x000000ffff0a7224 */ /* 0x000fca00078e0a0a */
[----:B-1----:R-:W1:Y:S02]  /*3f80*/  MUFU.RCP R18, R13 ;  /* 0x0000000d00127308 */ /* 0x002e640000001000 */
[----:B-1----:R-:W-:-:S06]  /*3f90*/  VIADD R18, R18, 0xffffffe ;  /* 0x0ffffffe12127836 */ /* 0x002fcc0000000000 */
[----:B------:R-:W1:Y:S02]  /*3fa0*/  F2I.FTZ.U32.TRUNC.NTZ R19, R18 ;  /* 0x0000001200137305 */ /* 0x000e64000021f000 */
[--C-:B-1----:R-:W-:Y:S02]  /*3fb0*/  IMAD.MOV R9, RZ, RZ, -R19.reuse ;  /* 0x000000ffff097224 */ /* 0x102fe400078e0a13 */
[----:B------:R-:W-:Y:S02]  /*3fc0*/  IMAD.MOV.U32 R18, RZ, RZ, RZ ;  /* 0x000000ffff127224 */ /* 0x000fe400078e00ff */
[----:B------:R-:W-:Y:S01]  /*3fd0*/  IMAD R16, R9, R12, RZ ;  /* 0x0000000c09107224 */ /* 0x000fe200078e02ff */
[----:B------:R-:W-:Y:S02]  /*3fe0*/  IABS R9, R14 ;  /* 0x0000000e00097213 */ /* 0x000fe40000000000 */
[----:B------:R-:W-:Y:S01]  /*3ff0*/  LOP3.LUT R14, R14, R17, RZ, 0x3c, !PT ;  /* 0x000000110e0e7212 */ /* 0x000fe200078e3cff */
[----:B------:R-:W-:-:S02]  /*4000*/  IMAD.HI.U32 R16, R19, R16, R18 ;  /* 0x0000001013107227 */ /* 0x000fc400078e0012 */
[----:B------:R-:W2:Y:S01]  /*4010*/  LD.E.64 R18, desc[UR4][R2.64+0x20] ;  /* 0x0000200402127980 */ /* 0x000ea2000c101b00 */
[----:B------:R-:W-:-:S03]  /*4020*/  ISETP.GE.AND P0, PT, R14, RZ, PT ;  /* 0x000000ff0e00720c */ /* 0x000fc60003f06270 */
[----:B------:R-:W-:-:S04]  /*4030*/  IMAD.HI.U32 R13, R16, R9, RZ ;  /* 0x00000009100d7227 */ /* 0x000fc800078e00ff */
[----:B------:R-:W-:-:S04]  /*4040*/  IMAD.HI.U32 R15, R16, R11, RZ ;  /* 0x0000000b100f7227 */ /* 0x000fc800078e00ff */
[-C--:B------:R-:W-:Y:S02]  /*4050*/  IMAD R9, R13, R10.reuse, R9 ;  /* 0x0000000a0d097224 */ /* 0x080fe400078e0209 */
[----:B------:R-:W-:Y:S01]  /*4060*/  IMAD R11, R15, R10, R11 ;  /* 0x0000000a0f0b7224 */ /* 0x000fe200078e020b */
[----:B------:R-:W-:Y:S02]  /*4070*/  LOP3.LUT R10, RZ, R17, RZ, 0x33, !PT ;  /* 0x00000011ff0a7212 */ /* 0x000fe400078e33ff */
[C---:B------:R-:W-:Y:S02]  /*4080*/  ISETP.GT.U32.AND P1, PT, R12.reuse, R9, PT ;  /* 0x000000090c00720c */ /* 0x040fe40003f24070 */
[----:B------:R-:W-:-:S11]  /*4090*/  ISETP.GT.U32.AND P3, PT, R12, R11, PT ;  /* 0x0000000b0c00720c */ /* 0x000fd60003f64070 */
[-C--:B------:R-:W-:Y:S01]  /*40a0*/  @!P1 IADD3 R9, PT, PT, R9, -R12.reuse, RZ ;  /* 0x8000000c09099210 */ /* 0x080fe20007ffe0ff */
[----:B------:R-:W-:Y:S01]  /*40b0*/  @!P1 VIADD R13, R13, 0x1 ;  /* 0x000000010d0d9836 */ /* 0x000fe20000000000 */
[----:B------:R-:W-:Y:S01]  /*40c0*/  @!P3 IADD3 R15, PT, PT, R15, 0x1, RZ ;  /* 0x000000010f0fb810 */ /* 0x000fe20007ffe0ff */
[----:B------:R-:W-:Y:S01]  /*40d0*/  @!P3 IMAD.IADD R11, R11, 0x1, -R12 ;  /* 0x000000010b0bb824 */ /* 0x000fe200078e0a0c */
[-C--:B------:R-:W-:Y:S02]  /*40e0*/  ISETP.GE.U32.AND P4, PT, R9, R12.reuse, PT ;  /* 0x0000000c0900720c */ /* 0x080fe40003f86070 */
[----:B------:R-:W-:Y:S02]  /*40f0*/  LOP3.LUT R9, R244, R17, RZ, 0x3c, !PT ;  /* 0x00000011f4097212 */ /* 0x000fe400078e3cff */
[----:B------:R-:W-:Y:S02]  /*4100*/  ISETP.GE.U32.AND P5, PT, R11, R12, PT ;  /* 0x0000000c0b00720c */ /* 0x000fe40003fa6070 */
[----:B------:R-:W-:-:S02]  /*4110*/  ISETP.GE.AND P2, PT, R9, RZ, PT ;  /* 0x000000ff0900720c */ /* 0x000fc40003f46270 */
[----:B------:R-:W-:-:S05]  /*4120*/  ISETP.NE.AND P1, PT, R17, RZ, PT ;  /* 0x000000ff1100720c */ /* 0x000fca0003f25270 */
[----:B------:R-:W-:-:S04]  /*4130*/  @P4 VIADD R13, R13, 0x1 ;  /* 0x000000010d0d4836 */ /* 0x000fc80000000000 */
[----:B------:R-:W-:Y:S01]  /*4140*/  @P5 IADD3 R15, PT, PT, R15, 0x1, RZ ;  /* 0x000000010f0f5810 */ /* 0x000fe20007ffe0ff */
[----:B------:R-:W-:-:S03]  /*4150*/  @!P0 IMAD.MOV R13, RZ, RZ, -R13 ;  /* 0x000000ffff0d8224 */ /* 0x000fc600078e0a0d */
[----:B------:R-:W-:Y:S02]  /*4160*/  @!P2 IADD3 R15, PT, PT, -R15, RZ, RZ ;  /* 0x000000ff0f0fa210 */ /* 0x000fe40007ffe1ff */
        /* <DEDUP_REMOVED lines=22> */
.L_x_596:
[----:B------:R-:W-:Y:S05]  /*42d0*/  BSYNC.RECONVERGENT B0 ;  /* 0x0000000000007941 */ /* 0x000fea0003800200 */
.L_x_594:
        /* <DEDUP_REMOVED lines=29> */
.L_x_593:
[----:B------:R-:W-:Y:S05]  /*44b0*/  BSYNC.RECONVERGENT B1 ;  /* 0x0000000000017941 */ /* 0x000fea0003800200 */
.L_x_592:
        /* <DEDUP_REMOVED lines=65> */
[----:B------:R-:W-:Y:S01]  /*48d0*/  SHF.L.U32 R10, R231, 0x5, RZ ;  /* 0x00000005e70a7819 */ /* 0x000fe200000006ff */
[----:B------:R-:W1:Y:S01]  /*48e0*/  SHFL.BFLY PT, R11, R14, 0x2, 0x1f ;  /* 0x0c401f000e0b7f89 */ /* 0x000e6200000e0000 */
[----:B------:R-:W-:-:S02]  /*48f0*/  IADD3 R4, PT, PT, R4, -0x2, RZ ;  /* 0xfffffffe04047810 */ /* 0x000fc40007ffe0ff */
[----:B------:R-:W-:Y:S01]  /*4900*/  LOP3.LUT R13, R10, 0x20, RZ, 0xe2, !PT ;  /* 0x000000200a0d7812 */ /* 0x000fe200078ee2ff */
[----:B------:R-:W3:Y:S03]  /*4910*/  SHFL.BFLY PT, R9, R12, 0x2, 0x1f ;  /* 0x0c401f000c097f89 */ /* 0x000ee600000e0000 */
[----:B------:R-:W-:-:S04]  /*4920*/  LEA R8, R8, R13, 0x8 ;  /* 0x0000000d08087211 */ /* 0x000fc800078e40ff */
[----:B------:R-:W-:-:S04]  /*4930*/  IADD3 R7, PT, PT, R7, R8, RZ ;  /* 0x0000000807077210 */ /* 0x000fc80007ffe0ff */
[----:B------:R-:W-:-:S04]  /*4940*/  LEA R214, R7, R218, 0x1 ;  /* 0x000000da07d67211 */ /* 0x000fc800078e08ff */
[----:B------:R-:W-:Y:S01]  /*4950*/  IADD3 R212, PT, PT, R5, R214, RZ ;  /* 0x000000d605d47210 */ /* 0x000fe20007ffe0ff */
[----:B------:R-:W-:Y:S01]  /*4960*/  LDSM.16.MT88.4 R16, [R214+0x5400] ;  /* 0x00540000d610783b */ /* 0x000fe20000004200 */
[----:B-1----:R-:W-:Y:S02]  /*4970*/  FMNMX.FTZ R11, R14, R11, !PT ;  /* 0x0000000b0e0b7209 */ /* 0x002fe40007810000 */
[----:B---3--:R-:W-:-:S03]  /*4980*/  FMNMX.FTZ R9, R12, R9, !PT ;  /* 0x000000090c097209 */ /* 0x008fc60007810000 */
[----:B------:R-:W1:Y:S04]  /*4990*/  SHFL.BFLY PT, R0, R11, 0x1, 0x1f ;  /* 0x0c201f000b007f89 */ /* 0x000e6800000e0000 */
[----:B------:R-:W3:Y:S01]  /*49a0*/  SHFL.BFLY PT, R148, R9, 0x1, 0x1f ;  /* 0x0c201f0009947f89 */ /* 0x000ee200000e0000 */
[----:B-1----:R-:W-:-:S04]  /*49b0*/  FMNMX.FTZ R0, R11, R0, !PT ;  /* 0x000000000b007209 */ /* 0x002fc80007810000 */
[----:B------:R-:W-:Y:S02]  /*49c0*/  FSETP.NEU.FTZ.AND P0, PT, R0, -INF , PT ;  /* 0xff8000000000780b */ /* 0x000fe40003f1d000 */
[----:B---3--:R-:W-:Y:S02]  /*49d0*/  FMNMX.FTZ R148, R9, R148, !PT ;  /* 0x0000009409947209 */ /* 0x008fe40007810000 */
[----:B------:R-:W1:Y:S01]  /*49e0*/  LDSM.16.MT88.4 R8, [R214+0x5000] ;  /* 0x00500000d608783b */ /* 0x000e620000004200 */
[C---:B--2---:R-:W-:Y:S02]  /*49f0*/  FMUL.FTZ R174, R175.reuse, R0 ;  /* 0x00000000afae7220 */ /* 0x044fe40000410000 */
[----:B------:R-:W-:-:S03]  /*4a00*/  FMUL.FTZ R12, R175, R148 ;  /* 0x00000094af0c7220 */ /* 0x000fc60000410000 */
[----:B------:R-:W-:Y:S02]  /*4a10*/  FSEL R174, R174, RZ, P0 ;  /* 0x000000ffaeae7208 */ /* 0x000fe40000000000 */
[----:B------:R-:W-:-:S03]  /*4a20*/  FSETP.NEU.FTZ.AND P0, PT, R148, -INF , PT ;  /* 0xff8000009400780b */ /* 0x000fc60003f1d000 */
[-CC-:B------:R-:W-:Y:S01]  /*4a30*/  FFMA.FTZ R7, R140, R175.reuse, -R174.reuse ;  /* 0x000000af8c077223 */ /* 0x180fe200000108ae */
[----:B------:R-:W-:Y:S01]  /*4a40*/  FSEL R140, R12, RZ, P0 ;  /* 0x000000ff0c8c7208 */ /* 0x000fe20000000000 */
[-CC-:B------:R-:W-:Y:S01]  /*4a50*/  FFMA.FTZ R176, R143, R175.reuse, -R174.reuse ;  /* 0x000000af8fb07223 */ /* 0x180fe200000108ae */
[----:B------:R-:W2:Y:S01]  /*4a60*/  LDSM.16.MT88.4 R12, [R212+0x5000] ;  /* 0x00500000d40c783b */ /* 0x000ea20000004200 */
[-CC-:B------:R-:W-:Y:S01]  /*4a70*/  FFMA.FTZ R130, R130, R175.reuse, -R174.reuse ;  /* 0x000000af82827223 */ /* 0x180fe200000108ae */
[-C--:B------:R-:W-:Y:S01]  /*4a80*/  FFMA.FTZ R131, R131, R175.reuse, -R174 ;  /* 0x000000af83837223 */ /* 0x080fe200000108ae */
[-CC-:B------:R-:W-:Y:S01]  /*4a90*/  FFMA.FTZ R141, R141, R175.reuse, -R140.reuse ;  /* 0x000000af8d8d7223 */ /* 0x180fe2000001088c */
[-CC-:B------:R-:W-:Y:S01]  /*4aa0*/  FFMA.FTZ R142, R142, R175.reuse, -R140.reuse ;  /* 0x000000af8e8e7223 */ /* 0x180fe2000001088c */
[-CC-:B------:R-:W-:Y:S01]  /*4ab0*/  FFMA.FTZ R128, R128, R175.reuse, -R140.reuse ;  /* 0x000000af80807223 */ /* 0x180fe2000001088c */
[-C--:B------:R-:W-:Y:S01]  /*4ac0*/  FFMA.FTZ R5, R129, R175.reuse, -R140 ;  /* 0x000000af81057223 */ /* 0x080fe2000001088c */
[----:B------:R-:W-:Y:S01]  /*4ad0*/  MUFU.EX2 R7, R7 ;  /* 0x0000000700077308 */ /* 0x000fe20000000800 */
[-CC-:B------:R-:W-:Y:S01]  /*4ae0*/  FFMA.FTZ R28, R137, R175.reuse, -R174.reuse ;  /* 0x000000af891c7223 */ /* 0x180fe200000108ae */
[-C--:B------:R-:W-:Y:S01]  /*4af0*/  FFMA.FTZ R129, R136, R175.reuse, -R174 ;  /* 0x000000af88817223 */ /* 0x080fe200000108ae */
[-C--:B------:R-:W-:Y:S01]  /*4b00*/  FFMA.FTZ R137, R138, R175.reuse, -R140 ;  /* 0x000000af8a897223 */ /* 0x080fe2000001088c */
[----:B------:R-:W3:Y:S01]  /*4b10*/  MUFU.EX2 R176, R176 ;  /* 0x000000b000b07308 */ /* 0x000ee20000000800 */
[-C--:B------:R-:W-:Y:S01]  /*4b20*/  FFMA.FTZ R136, R122, R175.reuse, -R174 ;  /* 0x000000af7a887223 */ /* 0x080fe200000108ae */
[-C--:B------:R-:W-:Y:S01]  /*4b30*/  FFMA.FTZ R138, R121, R175.reuse, -R140 ;  /* 0x000000af798a7223 */ /* 0x080fe2000001088c */
[-C--:B------:R-:W-:Y:S01]  /*4b40*/  FFMA.FTZ R123, R123, R175.reuse, -R174 ;  /* 0x000000af7b7b7223 */ /* 0x080fe200000108ae */
[----:B------:R-:W-:Y:S01]  /*4b50*/  MUFU.EX2 R130, R130 ;  /* 0x0000008200827308 */ /* 0x000fe20000000800 */
[-CC-:B------:R-:W-:Y:S01]  /*4b60*/  FFMA.FTZ R36, R139, R175.reuse, -R140.reuse ;  /* 0x000000af8b247223 */ /* 0x180fe2000001088c */
[-C--:B------:R-:W-:Y:S01]  /*4b70*/  FFMA.FTZ R37, R120, R175.reuse, -R140 ;  /* 0x000000af78257223 */ /* 0x080fe2000001088c */
[-CC-:B------:R-:W-:Y:S01]  /*4b80*/  FFMA.FTZ R139, R144, R175.reuse, -R174.reuse ;  /* 0x000000af908b7223 */ /* 0x180fe200000108ae */
[----:B------:R-:W4:Y:S01]  /*4b90*/  MUFU.EX2 R131, R131 ;  /* 0x0000008300837308 */ /* 0x000f220000000800 */
[-C--:B------:R-:W-:Y:S01]  /*4ba0*/  FFMA.FTZ R42, R145, R175.reuse, -R174 ;  /* 0x000000af912a7223 */ /* 0x080fe200000108ae */
[-CC-:B------:R-:W-:Y:S01]  /*4bb0*/  FFMA.FTZ R144, R146, R175.reuse, -R140.reuse ;  /* 0x000000af92907223 */ /* 0x180fe2000001088c */
[-CC-:B------:R-:W-:Y:S01]  /*4bc0*/  FFMA.FTZ R145, R147, R175.reuse, -R140.reuse ;  /* 0x000000af93917223 */ /* 0x180fe2000001088c */
[----:B------:R-:W-:Y:S01]  /*4bd0*/  MUFU.EX2 R141, R141 ;  /* 0x0000008d008d7308 */ /* 0x000fe20000000800 */
[--C-:B------:R-:W-:Y:S01]  /*4be0*/  FFMA.FTZ R112, R112, R175, -R140.reuse ;  /* 0x000000af70707223 */ /* 0x100fe2000001088c */
[----:B---3--:R-:W-:Y:S01]  /*4bf0*/  F2FP.F16.F32.PACK_AB R21, R176, R7 ;  /* 0x00000007b015723e */ /* 0x008fe200000000ff */
[-C--:B------:R-:W-:Y:S01]  /*4c00*/  FFMA.FTZ R113, R113, R175.reuse, -R140 ;  /* 0x000000af71717223 */ /* 0x080fe2000001088c */
[----:B------:R-:W3:Y:S01]  /*4c10*/  MUFU.EX2 R142, R142 ;  /* 0x0000008e008e7308 */ /* 0x000ee20000000800 */
[-CC-:B------:R-:W-:Y:S01]  /*4c20*/  FFMA.FTZ R41, R114, R175.reuse, -R174.reuse ;  /* 0x000000af72297223 */ /* 0x180fe200000108ae */
[-CC-:B------:R-:W-:Y:S01]  /*4c30*/  FFMA.FTZ R40, R115, R175.reuse, -R174.reuse ;  /* 0x000000af73287223 */ /* 0x180fe200000108ae */
[-CC-:B------:R-:W-:Y:S01]  /*4c40*/  FFMA.FTZ R143, R132, R175.reuse, -R174.reuse ;  /* 0x000000af848f7223 */ /* 0x180fe200000108ae */
[----:B------:R-:W-:Y:S01]  /*4c50*/  MUFU.EX2 R128, R128 ;  /* 0x0000008000807308 */ /* 0x000fe20000000800 */
[-CC-:B------:R-:W-:Y:S01]  /*4c60*/  FFMA.FTZ R146, R133, R175.reuse, -R174.reuse ;  /* 0x000000af85927223 */ /* 0x180fe200000108ae */
[----:B----4-:R-:W-:Y:S01]  /*4c70*/  F2FP.F16.F32.PACK_AB R23, R131, R130 ;  /* 0x000000828317723e */ /* 0x010fe200000000ff */
[-C--:B------:R-:W-:Y:S01]  /*4c80*/  FFMA.FTZ R133, R106, R175.reuse, -R174 ;  /* 0x000000af6a857223 */ /* 0x080fe200000108ae */
[----:B------:R-:W4:Y:S01]  /*4c90*/  MUFU.EX2 R5, R5 ;  /* 0x0000000500057308 */ /* 0x000f220000000800 */
[-CC-:B------:R-:W-:Y:S01]  /*4ca0*/  FFMA.FTZ R134, R134, R175.reuse, -R140.reuse ;  /* 0x000000af86867223 */ /* 0x180fe2000001088c */
[-CC-:B------:R-:W-:Y:S01]  /*4cb0*/  FFMA.FTZ R135, R135, R175.reuse, -R140.reuse ;  /* 0x000000af87877223 */ /* 0x180fe2000001088c */
[-CC-:B------:R-:W-:Y:S01]  /*4cc0*/  FFMA.FTZ R104, R104, R175.reuse, -R140.reuse ;  /* 0x000000af68687223 */ /* 0x180fe2000001088c */
[----:B------:R-:W-:Y:S01]  /*4cd0*/  MUFU.EX2 R129, R129 ;  /* 0x0000008100817308 */ /* 0x000fe20000000800 */
[----:B------:R-:W-:Y:S01]  /*4ce0*/  FFMA.FTZ R105, R105, R175, -R140 ;  /* 0x000000af69697223 */ /* 0x000fe2000001088c */
[----:B---3--:R-:W-:Y:S01]  /*4cf0*/  F2FP.F16.F32.PACK_AB R20, R142, R141 ;  /* 0x0000008d8e14723e */ /* 0x008fe200000000ff */
[-C--:B------:R-:W-:Y:S01]  /*4d00*/  FFMA.FTZ R99, R99, R175.reuse, -R174 ;  /* 0x000000af63637223 */ /* 0x080fe200000108ae */
[----:B------:R3:W-:Y:S01]  /*4d10*/  MUFU.EX2 R122, R28 ;  /* 0x0000001c007a7308 */ /* 0x0007e20000000800 */
[-C--:B------:R-:W-:Y:S01]  /*4d20*/  FFMA.FTZ R127, R127, R175.reuse, -R140 ;  /* 0x000000af7f7f7223 */ /* 0x080fe2000001088c */
[-CC-:B------:R-:W-:Y:S01]  /*4d30*/  FFMA.FTZ R116, R116, R175.reuse, -R174.reuse ;  /* 0x000000af74747223 */ /* 0x180fe200000108ae */
[-CC-:B------:R-:W-:Y:S01]  /*4d40*/  FFMA.FTZ R117, R117, R175.reuse, -R174.reuse ;  /* 0x000000af75757223 */ /* 0x180fe200000108ae */
[----:B------:R-:W-:Y:S01]  /*4d50*/  MUFU.EX2 R136, R136 ;  /* 0x0000008800887308 */ /* 0x000fe20000000800 */
[-CC-:B------:R-:W-:Y:S01]  /*4d60*/  FFMA.FTZ R90, R90, R175.reuse, -R174.reuse ;  /* 0x000000af5a5a7223 */ /* 0x180fe200000108ae */
[----:B----4-:R-:W-:Y:S01]  /*4d70*/  F2FP.F16.F32.PACK_AB R22, R5, R128 ;  /* 0x000000800516723e */ /* 0x010fe200000000ff */
[-C--:B------:R-:W-:Y:S01]  /*4d80*/  FFMA.FTZ R91, R91, R175.reuse, -R174 ;  /* 0x000000af5b5b7223 */ /* 0x080fe200000108ae */
[----:B------:R-:W-:Y:S01]  /*4d90*/  MUFU.EX2 R137, R137 ;  /* 0x0000008900897308 */ /* 0x000fe20000000800 */
[-CC-:B------:R-:W-:Y:S01]  /*4da0*/  FFMA.FTZ R118, R118, R175.reuse, -R140.reuse ;  /* 0x000000af76767223 */ /* 0x180fe2000001088c */
[-CC-:B------:R-:W-:Y:S01]  /*4db0*/  FFMA.FTZ R119, R119, R175.reuse, -R140.reuse ;  /* 0x000000af77777223 */ /* 0x180fe2000001088c */
[-CC-:B------:R-:W-:Y:S01]  /*4dc0*/  FFMA.FTZ R88, R88, R175.reuse, -R140.reuse ;  /* 0x000000af58587223 */ /* 0x180fe2000001088c */
[----:B------:R-:W4:Y:S01]  /*4dd0*/  MUFU.EX2 R120, R36 ;  /* 0x0000002400787308 */ /* 0x000f220000000800 */
[C---:B-1----:R-:W-:Y:S01]  /*4de0*/  HMMA.16816.F32 R24, R20.reuse, R8, RZ ;  /* 0x000000081418723c */ /* 0x042fe200000018ff */
[----:B---3--:R-:W1:Y:S01]  /*4df0*/  LDSM.16.MT88.4 R28, [R212+0x5400] ;  /* 0x00540000d41c783b */ /* 0x008e620000004200 */
[-C--:B------:R-:W-:Y:S01]  /*4e00*/  FFMA.FTZ R89, R89, R175.reuse, -R140 ;  /* 0x000000af59597223 */ /* 0x080fe2000001088c */
[----:B------:R3:W-:Y:S01]  /*4e10*/  MUFU.EX2 R121, R37 ;  /* 0x0000002500797308 */ /* 0x0007e20000000800 */
[-CC-:B------:R-:W-:Y:S01]  /*4e20*/  FFMA.FTZ R108, R108, R175.reuse, -R174.reuse ;  /* 0x000000af6c6c7223 */ /* 0x180fe200000108ae */
[-CC-:B------:R-:W-:Y:S01]  /*4e30*/  FFMA.FTZ R109, R109, R175.reuse, -R174.reuse ;  /* 0x000000af6d6d7223 */ /* 0x180fe200000108ae */
[-C--:B------:R-:W-:Y:S01]  /*4e40*/  FFMA.FTZ R82, R82, R175.reuse, -R174 ;  /* 0x000000af52527223 */ /* 0x080fe200000108ae */
[----:B------:R-:W5:Y:S01]  /*4e50*/  MUFU.EX2 R138, R138 ;  /* 0x0000008a008a7308 */ /* 0x000f620000000800 */
[C---:B------:R-:W-:Y:S01]  /*4e60*/  HMMA.16816.F32 R8, R20.reuse, R10, RZ ;  /* 0x0000000a1408723c */ /* 0x040fe200000018ff */
[-CC-:B------:R-:W-:Y:S01]  /*4e70*/  FFMA.FTZ R110, R110, R175.reuse, -R140.reuse ;  /* 0x000000af6e6e7223 */ /* 0x180fe2000001088c */
[-CC-:B------:R-:W-:Y:S01]  /*4e80*/  FFMA.FTZ R111, R111, R175.reuse, -R140.reuse ;  /* 0x000000af6f6f7223 */ /* 0x180fe2000001088c */
[----:B------:R-:W5:Y:S01]  /*4e90*/  MUFU.EX2 R123, R123 ;  /* 0x0000007b007b7308 */ /* 0x000f620000000800 */
[-CC-:B------:R-:W-:Y:S01]  /*4ea0*/  FFMA.FTZ R80, R80, R175.reuse, -R140.reuse ;  /* 0x000000af50507223 */ /* 0x180fe2000001088c */
[-C--:B------:R-:W-:Y:S01]  /*4eb0*/  FFMA.FTZ R81, R81, R175.reuse, -R140 ;  /* 0x000000af51517223 */ /* 0x080fe2000001088c */
[-CC-:B------:R-:W-:Y:S01]  /*4ec0*/  FFMA.FTZ R83, R83, R175.reuse, -R174.reuse ;  /* 0x000000af53537223 */ /* 0x180fe200000108ae */
[----:B------:R-:W-:Y:S01]  /*4ed0*/  MUFU.EX2 R139, R139 ;  /* 0x0000008b008b7308 */ /* 0x000fe20000000800 */
[C---:B--2---:R-:W-:Y:S01]  /*4ee0*/  HMMA.16816.F32 R32, R20.reuse, R12, RZ ;  /* 0x0000000c1420723c */ /* 0x044fe200000018ff */
[----:B---3--:R-:W2:Y:S01]  /*4ef0*/  LDSM.16.MT88.4 R36, [R214+0x5800] ;  /* 0x00580000d624783b */ /* 0x008ea20000004200 */
[-CC-:B------:R-:W-:Y:S01]  /*4f00*/  FFMA.FTZ R100, R100, R175.reuse, -R174.reuse ;  /* 0x000000af64647223 */ /* 0x180fe200000108ae */
[----:B------:R-:W-:Y:S01]  /*4f10*/  MUFU.EX2 R114, R42 ;  /* 0x0000002a00727308 */ /* 0x000fe20000000800 */
[-CC-:B------:R-:W-:Y:S01]  /*4f20*/  FFMA.FTZ R101, R101, R175.reuse, -R174.reuse ;  /* 0x000000af65657223 */ /* 0x180fe200000108ae */
[-C--:B------:R-:W-:Y:S01]  /*4f30*/  FFMA.FTZ R74, R74, R175.reuse, -R174 ;  /* 0x000000af4a4a7223 */ /* 0x080fe200000108ae */
[--C-:B------:R-:W-:Y:S01]  /*4f40*/  FFMA.FTZ R102, R102, R175, -R140.reuse ;  /* 0x000000af66667223 */ /* 0x100fe2000001088c */
[----:B------:R-:W-:Y:S01]  /*4f50*/  MUFU.EX2 R115, R41 ;  /* 0x0000002900737308 */ /* 0x000fe20000000800 */
[----:B------:R-:W-:Y:S01]  /*4f60*/  HMMA.16816.F32 R12, R20, R14, RZ ;  /* 0x0000000e140c723c */ /* 0x000fe200000018ff */
[----:B----4-:R-:W-:Y:S01]  /*4f70*/  F2FP.F16.F32.PACK_AB R20, R120, R137 ;  /* 0x000000897814723e */ /* 0x010fe200000000ff */
[--C-:B------:R-:W-:Y:S01]  /*4f80*/  FFMA.FTZ R103, R103, R175, -R140.reuse ;  /* 0x000000af67677223 */ /* 0x100fe2000001088c */
[----:B------:R-:W-:Y:S01]  /*4f90*/  F2FP.F16.F32.PACK_AB R21, R122, R129 ;  /* 0x000000817a15723e */ /* 0x000fe200000000ff */
[----:B------:R3:W-:Y:S01]  /*4fa0*/  MUFU.EX2 R132, R40 ;  /* 0x0000002800847308 */ /* 0x0007e20000000800 */
[----:B-----5:R-:W-:Y:S01]  /*4fb0*/  F2FP.F16.F32.PACK_AB R22, R138, R121 ;  /* 0x000000798a16723e */ /* 0x020fe200000000ff */
[-CC-:B------:R-:W-:Y:S01]  /*4fc0*/  FFMA.FTZ R72, R72, R175.reuse, -R140.reuse ;  /* 0x000000af48487223 */ /* 0x180fe2000001088c */
[----:B------:R-:W-:Y:S01]  /*4fd0*/  F2FP.F16.F32.PACK_AB R23, R123, R136 ;  /* 0x000000887b17723e */ /* 0x000fe200000000ff */
[----:B------:R-:W-:Y:S01]  /*4fe0*/  MUFU.EX2 R144, R144 ;  /* 0x0000009000907308 */ /* 0x000fe20000000800 */
[-C--:B------:R-:W-:Y:S01]  /*4ff0*/  FFMA.FTZ R73, R73, R175.reuse, -R140 ;  /* 0x000000af49497223 */ /* 0x080fe2000001088c */
[-CC-:B------:R-:W-:Y:S01]  /*5000*/  FFMA.FTZ R75, R75, R175.reuse, -R174.reuse ;  /* 0x000000af4b4b7223 */ /* 0x180fe200000108ae */
[-CC-:B------:R-:W-:Y:S01]  /*5010*/  FFMA.FTZ R92, R92, R175.reuse, -R174.reuse ;  /* 0x000000af5c5c7223 */ /* 0x180fe200000108ae */
[----:B------:R-:W4:Y:S01]  /*5020*/  MUFU.EX2 R145, R145 ;  /* 0x0000009100917308 */ /* 0x000f220000000800 */
[-CC-:B------:R-:W-:Y:S01]  /*5030*/  FFMA.FTZ R93, R93, R175.reuse, -R174.reuse ;  /* 0x000000af5d5d7223 */ /* 0x180fe200000108ae */
[C---:B------:R-:W-:Y:S01]  /*5040*/  HMMA.16816.F32 R24, R20.reuse, R16, R24 ;  /* 0x000000101418723c */ /* 0x040fe20000001818 */
[-CC-:B------:R-:W-:Y:S01]  /*5050*/  FFMA.FTZ R66, R66, R175.reuse, -R174.reuse ;  /* 0x000000af42427223 */ /* 0x180fe200000108ae */
[----:B------:R-:W-:Y:S01]  /*5060*/  MUFU.EX2 R112, R112 ;  /* 0x0000007000707308 */ /* 0x000fe20000000800 */
[-C--:B------:R-:W-:Y:S01]  /*5070*/  FFMA.FTZ R67, R67, R175.reuse, -R174 ;  /* 0x000000af43437223 */ /* 0x080fe200000108ae */
[----:B---3--:R-:W-:Y:S01]  /*5080*/  LDSM.16.MT88.4 R40, [R214+0x5c00] ;  /* 0x005c0000d628783b */ /* 0x008fe20000004200 */
[-CC-:B------:R-:W-:Y:S01]  /*5090*/  FFMA.FTZ R94, R94, R175.reuse, -R140.reuse ;  /* 0x000000af5e5e7223 */ /* 0x180fe2000001088c */
[----:B------:R-:W3:Y:S01]  /*50a0*/  MUFU.EX2 R113, R113 ;  /* 0x0000007100717308 */ /* 0x000ee20000000800 */
[-CC-:B------:R-:W-:Y:S01]  /*50b0*/  FFMA.FTZ R95, R95, R175.reuse, -R140.reuse ;  /* 0x000000af5f5f7223 */ /* 0x180fe2000001088c */
[C---:B------:R-:W-:Y:S01]  /*50c0*/  HMMA.16816.F32 R8, R20.reuse, R18, R8 ;  /* 0x000000121408723c */ /* 0x040fe20000001808 */
[----:B------:R-:W5:Y:S01]  /*50d0*/  LDSM.16.MT88.4 R16, [R212+0x5800] ;  /* 0x00580000d410783b */ /* 0x000f620000004200 */
[----:B------:R2:W-:Y:S01]  /*50e0*/  MUFU.EX2 R106, R146 ;  /* 0x00000092006a7308 */ /* 0x0005e20000000800 */
[-CC-:B------:R-:W-:Y:S01]  /*50f0*/  FFMA.FTZ R64, R64, R175.reuse, -R140.reuse ;  /* 0x000000af40407223 */ /* 0x180fe2000001088c */
[-C--:B------:R-:W-:Y:S01]  /*5100*/  FFMA.FTZ R65, R65, R175.reuse, -R140 ;  /* 0x000000af41417223 */ /* 0x080fe2000001088c */
[-CC-:B------:R-:W-:Y:S01]  /*5110*/  FFMA.FTZ R84, R84, R175.reuse, -R174.reuse ;  /* 0x000000af54547223 */ /* 0x180fe200000108ae */
[----:B------:R-:W-:Y:S01]  /*5120*/  MUFU.EX2 R143, R143 ;  /* 0x0000008f008f7308 */ /* 0x000fe20000000800 */
[-CC-:B------:R-:W-:Y:S01]  /*5130*/  FFMA.FTZ R85, R85, R175.reuse, -R174.reuse ;  /* 0x000000af55557223 */ /* 0x180fe200000108ae */
[C---:B-1----:R-:W-:Y:S01]  /*5140*/  HMMA.16816.F32 R32, R20.reuse, R28, R32 ;  /* 0x0000001c1420723c */ /* 0x042fe20000001820 */
[-C--:B------:R-:W-:Y:S01]  /*5150*/  FFMA.FTZ R76, R76, R175.reuse, -R174 ;  /* 0x000000af4c4c7223 */ /* 0x080fe200000108ae */
[----:B------:R-:W-:Y:S01]  /*5160*/  MUFU.EX2 R133, R133 ;  /* 0x0000008500857308 */ /* 0x000fe20000000800 */
[-CC-:B------:R-:W-:Y:S01]  /*5170*/  FFMA.FTZ R86, R86, R175.reuse, -R140.reuse ;  /* 0x000000af56567223 */ /* 0x180fe2000001088c */
[-C--:B------:R-:W-:Y:S01]  /*5180*/  FFMA.FTZ R87, R87, R175.reuse, -R140 ;  /* 0x000000af57577223 */ /* 0x080fe2000001088c */
[-CC-:B------:R-:W-:Y:S01]  /*5190*/  FFMA.FTZ R77, R77, R175.reuse, -R174.reuse ;  /* 0x000000af4d4d7223 */ /* 0x180fe200000108ae */
[----:B------:R-:W-:Y:S01]  /*51a0*/  MUFU.EX2 R134, R134 ;  /* 0x0000008600867308 */ /* 0x000fe20000000800 */
[-CC-:B------:R-:W-:Y:S01]  /*51b0*/  FFMA.FTZ R54, R54, R175.reuse, -R174.reuse ;  /* 0x000000af36367223 */ /* 0x180fe200000108ae */
[----:B------:R-:W-:Y:S01]  /*51c0*/  HMMA.16816.F32 R12, R20, R30, R12 ;  /* 0x0000001e140c723c */ /* 0x000fe2000000180c */
[----:B----4-:R-:W-:Y:S01]  /*51d0*/  F2FP.F16.F32.PACK_AB R20, R145, R144 ;  /* 0x000000909114723e */ /* 0x010fe200000000ff */
[--C-:B--2---:R-:W-:Y:S01]  /*51e0*/  FFMA.FTZ R146, R107, R175, -R174.reuse ;  /* 0x000000af6b927223 */ /* 0x104fe200000108ae */
[----:B------:R-:W-:Y:S01]  /*51f0*/  F2FP.F16.F32.PACK_AB R21, R114, R139 ;  /* 0x0000008b7215723e */ /* 0x000fe200000000ff */
[----:B------:R-:W1:Y:S01]  /*5200*/  LDSM.16.MT88.4 R28, [R212+0x5c00] ;  /* 0x005c0000d41c783b */ /* 0x000e620000004200 */
[----:B---3--:R-:W-:Y:S01]  /*5210*/  F2FP.F16.F32.PACK_AB R22, R113, R112 ;  /* 0x000000707116723e */ /* 0x008fe200000000ff */
[----:B------:R-:W2:Y:S01]  /*5220*/  MUFU.EX2 R135, R135 ;  /* 0x0000008700877308 */ /* 0x000ea20000000800 */
[----:B------:R-:W-:Y:S01]  /*5230*/  F2FP.F16.F32.PACK_AB R23, R132, R115 ;  /* 0x000000738417723e */ /* 0x000fe200000000ff */
[-CC-:B------:R-:W-:Y:S01]  /*5240*/  FFMA.FTZ R107, R124, R175.reuse, -R174.reuse ;  /* 0x000000af7c6b7223 */ /* 0x180fe200000108ae */
[-C--:B------:R-:W-:Y:S01]  /*5250*/  FFMA.FTZ R124, R98, R175.reuse, -R174 ;  /* 0x000000af627c7223 */ /* 0x080fe200000108ae */
[----:B------:R-:W-:Y:S01]  /*5260*/  MUFU.EX2 R104, R104 ;  /* 0x0000006800687308 */ /* 0x000fe20000000800 */
[-CC-:B------:R-:W-:Y:S01]  /*5270*/  FFMA.FTZ R147, R79, R175.reuse, -R140.reuse ;  /* 0x000000af4f937223 */ /* 0x180fe2000001088c */
[-C--:B------:R-:W-:Y:S01]  /*5280*/  FFMA.FTZ R79, R53, R175.reuse, -R140 ;  /* 0x000000af354f7223 */ /* 0x080fe2000001088c */
[----:B------:R-:W-:Y:S01]  /*5290*/  FADD.FTZ R7, R7, R176 ;  /* 0x000000b007077221 */ /* 0x000fe20000010000 */
[----:B------:R-:W3:Y:S01]  /*52a0*/  MUFU.EX2 R105, R105 ;  /* 0x0000006900697308 */ /* 0x000ee20000000800 */
[C---:B------:R-:W-:Y:S01]  /*52b0*/  HMMA.16816.F32 R24, R20.reuse, R36, R24 ;  /* 0x000000241418723c */ /* 0x040fe20000001818 */
[-C--:B------:R-:W-:Y:S01]  /*52c0*/  FFMA.FTZ R36, R125, R175.reuse, -R174 ;  /* 0x000000af7d247223 */ /* 0x080fe200000108ae */
[-CC-:B------:R-:W-:Y:S01]  /*52d0*/  FFMA.FTZ R125, R126, R175.reuse, -R140.reuse ;  /* 0x000000af7e7d7223 */ /* 0x180fe2000001088c */
[----:B------:R-:W4:Y:S01]  /*52e0*/  MUFU.EX2 R146, R146 ;  /* 0x0000009200927308 */ /* 0x000f220000000800 */
[-C--:B------:R-:W-:Y:S01]  /*52f0*/  FFMA.FTZ R126, R97, R175.reuse, -R140 ;  /* 0x000000af617e7223 */ /* 0x080fe2000001088c */
[----:B------:R-:W-:Y:S01]  /*5300*/  FADD.FTZ R141, R141, R142 ;  /* 0x0000008e8d8d7221 */ /* 0x000fe20000010000 */
[----:B------:R-:W-:Y:S01]  /*5310*/  FADD.FTZ R130, R130, R7 ;  /* 0x0000000782827221 */ /* 0x000fe20000010000 */
[----:B------:R-:W-:Y:S01]  /*5320*/  MUFU.EX2 R107, R107 ;  /* 0x0000006b006b7308 */ /* 0x000fe20000000800 */
[C---:B------:R-:W-:Y:S01]  /*5330*/  HMMA.16816.F32 R8, R20.reuse, R38, R8 ;  /* 0x000000261408723c */ /* 0x040fe20000001808 */
[----:B------:R-:W-:Y:S01]  /*5340*/  FADD.FTZ R128, R128, R141 ;  /* 0x0000008d80807221 */ /* 0x000fe20000010000 */
[-C--:B------:R-:W-:Y:S01]  /*5350*/  FFMA.FTZ R46, R46, R175.reuse, -R174 ;  /* 0x000000af2e2e7223 */ /* 0x080fe200000108ae */
[----:B------:R4:W-:Y:S01]  /*5360*/  MUFU.EX2 R98, R36 ;  /* 0x0000002400627308 */ /* 0x0009e20000000800 */
[----:B------:R-:W-:Y:S01]  /*5370*/  FADD.FTZ R130, R131, R130 ;  /* 0x0000008283827221 */ /* 0x000fe20000010000 */
[----:B------:R-:W-:Y:S01]  /*5380*/  FADD.FTZ R128, R5, R128 ;  /* 0x0000008005807221 */ /* 0x000fe20000010000 */
[----:B------:R-:W-:Y:S01]  /*5390*/  FFMA.FTZ R60, R60, R175, -R140 ;  /* 0x000000af3c3c7223 */ /* 0x000fe2000001088c */
[----:B------:R-:W-:Y:S01]  /*53a0*/  MUFU.EX2 R124, R124 ;  /* 0x0000007c007c7308 */ /* 0x000fe20000000800 */
[C---:B-----5:R-:W-:Y:S01]  /*53b0*/  HMMA.16816.F32 R32, R20.reuse, R16, R32 ;  /* 0x000000101420723c */ /* 0x060fe20000001820 */
[----:B--2---:R-:W-:Y:S01]  /*53c0*/  F2FP.F16.F32.PACK_AB R16, R135, R134 ;  /* 0x000000868710723e */ /* 0x004fe200000000ff */
[----:B------:R-:W-:Y:S01]  /*53d0*/  FADD.FTZ R129, R129, R130 ;  /* 0x0000008281817221 */ /* 0x000fe20000010000 */
[----:B------:R-:W-:Y:S01]  /*53e0*/  F2FP.F16.F32.PACK_AB R17, R106, R143 ;  /* 0x0000008f6a11723e */ /* 0x000fe200000000ff */
[----:B------:R-:W-:Y:S01]  /*53f0*/  MUFU.EX2 R125, R125 ;  /* 0x0000007d007d7308 */ /* 0x000fe20000000800 */
[-C--:B------:R-:W-:Y:S01]  /*5400*/  FFMA.FTZ R5, R70, R175.reuse, -R140 ;  /* 0x000000af46057223 */ /* 0x080fe2000001088c */
[----:B------:R-:W-:Y:S01]  /*5410*/  FADD.FTZ R137, R137, R128 ;  /* 0x0000008089897221 */ /* 0x000fe20000010000 */
[--C-:B------:R-:W-:Y:S01]  /*5420*/  FFMA.FTZ R71, R71, R175, -R140.reuse ;  /* 0x000000af47477223 */ /* 0x100fe2000001088c */
[----:B------:R-:W-:Y:S01]  /*5430*/  HMMA.16816.F32 R12, R20, R18, R12 ;  /* 0x00000012140c723c */ /* 0x000fe2000000180c */
[----:B------:R-:W2:Y:S01]  /*5440*/  LDSM.16.MT88.4 R20, [R214+0x6000] ;  /* 0x00600000d614783b */ /* 0x000ea20000004200 */
[----:B---3--:R-:W-:Y:S01]  /*5450*/  F2FP.F16.F32.PACK_AB R18, R105, R104 ;  /* 0x000000686912723e */ /* 0x008fe200000000ff */
[----:B------:R-:W-:Y:S01]  /*5460*/  MUFU.EX2 R126, R126 ;  /* 0x0000007e007e7308 */ /* 0x000fe20000000800 */
[----:B----4-:R-:W-:Y:S01]  /*5470*/  F2FP.F16.F32.PACK_AB R19, R146, R133 ;  /* 0x000000859213723e */ /* 0x010fe200000000ff */
[----:B------:R-:W3:Y:S01]  /*5480*/  LDSM.16.MT88.4 R36, [R212+0x6000] ;  /* 0x00600000d424783b */ /* 0x000ee20000004200 */
[----:B------:R-:W-:Y:S01]  /*5490*/  FADD.FTZ R129, R122, R129 ;  /* 0x000000817a817221 */ /* 0x000fe20000010000 */
[----:B------:R-:W-:Y:S01]  /*54a0*/  MUFU.EX2 R99, R99 ;  /* 0x0000006300637308 */ /* 0x000fe20000000800 */
[----:B------:R-:W-:Y:S01]  /*54b0*/  FADD.FTZ R120, R120, R137 ;  /* 0x0000008978787221 */ /* 0x000fe20000010000 */
[-CC-:B------:R-:W-:Y:S01]  /*54c0*/  FFMA.FTZ R70, R63, R175.reuse, -R140.reuse ;  /* 0x000000af3f467223 */ /* 0x180fe2000001088c */
[----:B------:R-:W-:Y:S01]  /*54d0*/  FADD.FTZ R136, R136, R129 ;  /* 0x0000008188887221 */ /* 0x000fe20000010000 */
[C---:B------:R-:W-:Y:S01]  /*54e0*/  HMMA.16816.F32 R24, R16.reuse, R40, R24 ;  /* 0x000000281018723c */ /* 0x040fe20000001818 */
[-C--:B------:R-:W-:Y:S01]  /*54f0*/  FFMA.FTZ R40, R96, R175.reuse, -R140 ;  /* 0x000000af60287223 */ /* 0x080fe2000001088c */
[----:B------:R-:W-:Y:S01]  /*5500*/  MUFU.EX2 R116, R116 ;  /* 0x0000007400747308 */ /* 0x000fe20000000800 */
[----:B------:R-:W-:Y:S01]  /*5510*/  FADD.FTZ R121, R121, R120 ;  /* 0x0000007879797221 */ /* 0x000fe20000010000 */
[----:B------:R-:W-:Y:S01]  /*5520*/  FADD.FTZ R136, R123, R136 ;  /* 0x000000887b887221 */ /* 0x000fe20000010000 */
[-C--:B------:R-:W-:Y:S01]  /*5530*/  FFMA.FTZ R56, R56, R175.reuse, -R174 ;  /* 0x000000af38387223 */ /* 0x080fe200000108ae */
[----:B------:R4:W5:Y:S01]  /*5540*/  MUFU.EX2 R96, R127 ;  /* 0x0000007f00607308 */ /* 0x0009620000000800 */
[----:B------:R-:W-:Y:S01]  /*5550*/  FADD.FTZ R121, R138, R121 ;  /* 0x000000798a797221 */ /* 0x000fe20000010000 */
[C---:B------:R-:W-:Y:S01]  /*5560*/  HMMA.16816.F32 R8, R16.reuse, R42, R8 ;  /* 0x0000002a1008723c */ /* 0x040fe20000001808 */
[----:B------:R-:W-:Y:S01]  /*5570*/  FADD.FTZ R139, R139, R136 ;  /* 0x000000888b8b7221 */ /* 0x000fe20000010000 */
[----:B------:R-:W5:Y:S01]  /*5580*/  MUFU.EX2 R97, R40 ;  /* 0x0000002800617308 */ /* 0x000f620000000800 */
[----:B------:R-:W-:Y:S01]  /*5590*/  FADD.FTZ R144, R144, R121 ;  /* 0x0000007990907221 */ /* 0x000fe20000010000 */
[-C--:B------:R-:W-:Y:S01]  /*55a0*/  FFMA.FTZ R63, R57, R175.reuse, -R140 ;  /* 0x000000af393f7223 */ /* 0x080fe2000001088c */
[----:B------:R-:W-:Y:S01]  /*55b0*/  FADD.FTZ R114, R114, R139 ;  /* 0x0000008b72727221 */ /* 0x000fe20000010000 */
[----:B------:R-:W-:Y:S01]  /*55c0*/  MUFU.EX2 R117, R117 ;  /* 0x0000007500757308 */ /* 0x000fe20000000800 */
[----:B------:R-:W-:Y:S01]  /*55d0*/  FADD.FTZ R145, R145, R144 ;  /* 0x0000009091917221 */ /* 0x000fe20000010000 */
[C---:B-1----:R-:W-:Y:S01]  /*55e0*/  HMMA.16816.F32 R32, R16.reuse, R28, R32 ;  /* 0x0000001c1020723c */ /* 0x042fe20000001820 */
[-C--:B------:R-:W-:Y:S01]  /*55f0*/  FFMA.FTZ R158, R158, R175.reuse, -R140 ;  /* 0x000000af9e9e7223 */ /* 0x080fe2000001088c */
[----:B------:R-:W-:Y:S01]  /*5600*/  MUFU.EX2 R90, R90 ;  /* 0x0000005a005a7308 */ /* 0x000fe20000000800 */
[----:B------:R-:W-:Y:S01]  /*5610*/  FADD.FTZ R115, R115, R114 ;  /* 0x0000007273737221 */ /* 0x000fe20000010000 */
[-CC-:B----4-:R-:W-:Y:S01]  /*5620*/  FFMA.FTZ R127, R154, R175.reuse, -R140.reuse ;  /* 0x000000af9a7f7223 */ /* 0x190fe2000001088c */
[----:B------:R-:W-:Y:S01]  /*5630*/  FFMA.FTZ R154, R156, R175, -R140 ;  /* 0x000000af9c9a7223 */ /* 0x000fe2000001088c */
[----:B------:R-:W-:Y:S01]  /*5640*/  MUFU.EX2 R91, R91 ;  /* 0x0000005b005b7308 */ /* 0x000fe20000000800 */
[----:B------:R-:W-:Y:S01]  /*5650*/  FADD.FTZ R112, R112, R145 ;  /* 0x0000009170707221 */ /* 0x000fe20000010000 */
[----:B------:R-:W-:Y:S01]  /*5660*/  HMMA.16816.F32 R12, R16, R30, R12 ;  /* 0x0000001e100c723c */ /* 0x000fe2000000180c */
[----:B-----5:R-:W-:Y:S01]  /*5670*/  F2FP.F16.F32.PACK_AB R16, R96, R125 ;  /* 0x0000007d6010723e */ /* 0x020fe200000000ff */
[----:B------:R-:W1:Y:S01]  /*5680*/  LDSM.16.MT88.4 R28, [R214+0x6400] ;  /* 0x00640000d61c783b */ /* 0x000e620000004200 */
[----:B------:R-:W-:Y:S01]  /*5690*/  F2FP.F16.F32.PACK_AB R17, R98, R107 ;  /* 0x0000006b6211723e */ /* 0x000fe200000000ff */
[----:B------:R-:W-:Y:S01]  /*56a0*/  MUFU.EX2 R118, R118 ;  /* 0x0000007600767308 */ /* 0x000fe20000000800 */
[----:B------:R-:W-:Y:S01]  /*56b0*/  F2FP.F16.F32.PACK_AB R18, R126, R97 ;  /* 0x000000617e12723e */ /* 0x000fe200000000ff */
[----:B------:R-:W-:Y:S01]  /*56c0*/  LDSM.16.MT88.4 R40, [R214+0x6800] ;  /* 0x00680000d628783b */ /* 0x000fe20000004200 */
[----:B------:R-:W-:Y:S01]  /*56d0*/  F2FP.F16.F32.PACK_AB R19, R99, R124 ;  /* 0x0000007c6313723e */ /* 0x000fe200000000ff */
[----:B------:R-:W4:Y:S01]  /*56e0*/  MUFU.EX2 R119, R119 ;  /* 0x0000007700777308 */ /* 0x000f220000000800 */
[----:B------:R-:W-:Y:S01]  /*56f0*/  FADD.FTZ R132, R132, R115 ;  /* 0x0000007384847221 */ /* 0x000fe20000010000 */
[----:B------:R-:W-:Y:S01]  /*5700*/  FADD.FTZ R113, R113, R112 ;  /* 0x0000007071717221 */ /* 0x000fe20000010000 */
[-C--:B------:R-:W-:Y:S01]  /*5710*/  FFMA.FTZ R48, R48, R175.reuse, -R174 ;  /* 0x000000af30307223 */ /* 0x080fe200000108ae */
[----:B------:R-:W-:Y:S01]  /*5720*/  MUFU.EX2 R88, R88 ;  /* 0x0000005800587308 */ /* 0x000fe20000000800 */
[----:B------:R-:W-:Y:S01]  /*5730*/  FADD.FTZ R143, R143, R132 ;  /* 0x000000848f8f7221 */ /* 0x000fe20000010000 */
[C---:B--2---:R-:W-:Y:S01]  /*5740*/  HMMA.16816.F32 R24, R16.reuse, R20, R24 ;  /* 0x000000141018723c */ /* 0x044fe20000001818 */
[----:B------:R-:W-:Y:S01]  /*5750*/  FADD.FTZ R134, R134, R113 ;  /* 0x0000007186867221 */ /* 0x000fe20000010000 */
[----:B------:R-:W2:Y:S01]  /*5760*/  MUFU.EX2 R89, R89 ;  /* 0x0000005900597308 */ /* 0x000ea20000000800 */
[----:B------:R-:W-:Y:S01]  /*5770*/  FADD.FTZ R106, R106, R143 ;  /* 0x0000008f6a6a7221 */ /* 0x000fe20000010000 */
[-C--:B------:R-:W-:Y:S01]  /*5780*/  FFMA.FTZ R59, R59, R175.reuse, -R140 ;  /* 0x000000af3b3b7223 */ /* 0x080fe2000001088c */
[----:B------:R-:W-:Y:S01]  /*5790*/  FADD.FTZ R135, R135, R134 ;  /* 0x0000008687877221 */ /* 0x000fe20000010000 */
[----:B------:R-:W-:Y:S01]  /*57a0*/  MUFU.EX2 R108, R108 ;  /* 0x0000006c006c7308 */ /* 0x000fe20000000800 */
[----:B------:R-:W-:Y:S01]  /*57b0*/  FADD.FTZ R133, R133, R106 ;  /* 0x0000006a85857221 */ /* 0x000fe20000010000 */
[C---:B------:R-:W-:Y:S01]  /*57c0*/  HMMA.16816.F32 R8, R16.reuse, R22, R8 ;  /* 0x000000161008723c */ /* 0x040fe20000001808 */
[----:B------:R-:W5:Y:S01]  /*57d0*/  LDSM.16.MT88.4 R20, [R212+0x6400] ;  /* 0x00640000d414783b */ /* 0x000f620000004200 */
[----:B------:R-:W-:Y:S01]  /*57e0*/  MUFU.EX2 R109, R109 ;  /* 0x0000006d006d7308 */ /* 0x000fe20000000800 */
[----:B------:R-:W-:Y:S01]  /*57f0*/  FADD.FTZ R104, R104, R135 ;  /* 0x0000008768687221 */ /* 0x000fe20000010000 */
[----:B------:R-:W-:Y:S01]  /*5800*/  FADD.FTZ R146, R146, R133 ;  /* 0x0000008592927221 */ /* 0x000fe20000010000 */
[-C--:B------:R-:W-:Y:S01]  /*5810*/  FFMA.FTZ R49, R49, R175.reuse, -R140 ;  /* 0x000000af31317223 */ /* 0x080fe2000001088c */
[----:B------:R-:W-:Y:S01]  /*5820*/  MUFU.EX2 R82, R82 ;  /* 0x0000005200527308 */ /* 0x000fe20000000800 */
[----:B------:R-:W-:Y:S01]  /*5830*/  FADD.FTZ R104, R105, R104 ;  /* 0x0000006869687221 */ /* 0x000fe20000010000 */
[C---:B---3--:R-:W-:Y:S01]  /*5840*/  HMMA.16816.F32 R32, R16.reuse, R36, R32 ;  /* 0x000000241020723c */ /* 0x048fe20000001820 */
[-C--:B------:R-:W-:Y:S01]  /*5850*/  FFMA.FTZ R164, R164, R175.reuse, -R140 ;  /* 0x000000afa4a47223 */ /* 0x080fe2000001088c */
[----:B------:R-:W-:Y:S01]  /*5860*/  MUFU.EX2 R110, R110 ;  /* 0x0000006e006e7308 */ /* 0x000fe20000000800 */
[----:B------:R-:W-:Y:S01]  /*5870*/  FADD.FTZ R125, R125, R104 ;  /* 0x000000687d7d7221 */ /* 0x000fe20000010000 */
[-C--:B------:R-:W-:Y:S01]  /*5880*/  FFMA.FTZ R6, R6, R175.reuse, -R174 ;  /* 0x000000af06067223 */ /* 0x080fe200000108ae */
[-CC-:B------:R-:W-:Y:S01]  /*5890*/  FFMA.FTZ R51, R51, R175.reuse, -R140.reuse ;  /* 0x000000af33337223 */ /* 0x180fe2000001088c */
[----:B------:R-:W3:Y:S01]  /*58a0*/  MUFU.EX2 R111, R111 ;  /* 0x0000006f006f7308 */ /* 0x000ee20000000800 */
[----:B------:R-:W-:Y:S01]  /*58b0*/  FADD.FTZ R96, R96, R125 ;  /* 0x0000007d60607221 */ /* 0x000fe20000010000 */
[----:B------:R-:W-:Y:S01]  /*58c0*/  HMMA.16816.F32 R12, R16, R38, R12 ;  /* 0x00000026100c723c */ /* 0x000fe2000000180c */
[----:B------:R-:W3:Y:S01]  /*58d0*/  LDSM.16.MT88.4 R36, [R212+0x6800] ;  /* 0x00680000d424783b */ /* 0x000ee20000004200 */
[----:B----4-:R-:W-:Y:S01]  /*58e0*/  F2FP.F16.F32.PACK_AB R16, R119, R118 ;  /* 0x000000767710723e */ /* 0x010fe200000000ff */
[----:B------:R-:W-:Y:S01]  /*58f0*/  MUFU.EX2 R80, R80 ;  /* 0x0000005000507308 */ /* 0x000fe20000000800 */
[----:B------:R-:W-:Y:S01]  /*5900*/  F2FP.F16.F32.PACK_AB R17, R117, R116 ;  /* 0x000000747511723e */ /* 0x000fe200000000ff */
[-CC-:B------:R-:W-:Y:S01]  /*5910*/  FFMA.FTZ R149, R149, R175.reuse, -R140.reuse ;  /* 0x000000af95957223 */ /* 0x180fe2000001088c */
[----:B--2---:R-:W-:Y:S01]  /*5920*/  F2FP.F16.F32.PACK_AB R18, R89, R88 ;  /* 0x000000585912723e */ /* 0x004fe200000000ff */
[----:B------:R-:W2:Y:S01]  /*5930*/  MUFU.EX2 R81, R81 ;  /* 0x0000005100517308 */ /* 0x000ea20000000800 */
[----:B------:R-:W-:Y:S01]  /*5940*/  F2FP.F16.F32.PACK_AB R19, R91, R90 ;  /* 0x0000005a5b13723e */ /* 0x000fe200000000ff */
[-CC-:B------:R-:W-:Y:S01]  /*5950*/  FFMA.FTZ R150, R150, R175.reuse, -R140.reuse ;  /* 0x000000af96967223 */ /* 0x180fe2000001088c */
[-C--:B------:R-:W-:Y:S01]  /*5960*/  FFMA.FTZ R165, R165, R175.reuse, -R140 ;  /* 0x000000afa5a57223 */ /* 0x080fe2000001088c */
[----:B------:R-:W4:Y:S01]  /*5970*/  MUFU.EX2 R83, R83 ;  /* 0x0000005300537308 */ /* 0x000f220000000800 */
[-C--:B------:R-:W-:Y:S01]  /*5980*/  FFMA.FTZ R166, R166, R175.reuse, -R174 ;  /* 0x000000afa6a67223 */ /* 0x080fe200000108ae */
[-CC-:B------:R-:W-:Y:S01]  /*5990*/  FFMA.FTZ R169, R169, R175.reuse, -R140.reuse ;  /* 0x000000afa9a97223 */ /* 0x180fe2000001088c */
[----:B------:R-:W-:Y:S01]  /*59a0*/  FFMA.FTZ R172, R172, R175, -R140 ;  /* 0x000000afacac7223 */ /* 0x000fe2000001088c */
[----:B-1----:R-:W-:Y:S01]  /*59b0*/  HMMA.16816.F32 R24, R16, R28, R24 ;  /* 0x0000001c1018723c */ /* 0x002fe20000001818 */
[----:B------:R-:W-:Y:S01]  /*59c0*/  MUFU.EX2 R100, R100 ;  /* 0x0000006400647308 */ /* 0x000fe20000000800 */
[----:B------:R-:W-:Y:S01]  /*59d0*/  LDSM.16.MT88.4 R132, [R212+0x8c00] ;  /* 0x008c0000d484783b */ /* 0x000fe20000004200 */
[----:B------:R-:W-:-:S02]  /*59e0*/  ISETP.GE.AND P0, PT, R4, R223, PT ;  /* 0x000000df0400720c */ /* 0x000fc40003f06270 */
[----:B------:R-:W-:Y:S03]  /*59f0*/  MUFU.EX2 R101, R101 ;  /* 0x0000006500657308 */ /* 0x000fe60000000800 */
[C---:B------:R-:W-:Y:S01]  /*5a00*/  HMMA.16816.F32 R8, R16.reuse, R30, R8 ;  /* 0x0000001e1008723c */ /* 0x040fe20000001808 */
[----:B------:R-:W-:Y:S01]  /*5a10*/  MUFU.EX2 R74, R74 ;  /* 0x0000004a004a7308 */ /* 0x000fe20000000800 */
[----:B------:R-:W-:Y:S03]  /*5a20*/  LDSM.16.MT88.4 R28, [R212+0x6c00] ;  /* 0x006c0000d41c783b */ /* 0x000fe60000004200 */
[----:B------:R-:W-:Y:S03]  /*5a30*/  MUFU.EX2 R102, R102 ;  /* 0x0000006600667308 */ /* 0x000fe60000000800 */
[C---:B-----5:R-:W-:Y:S01]  /*5a40*/  HMMA.16816.F32 R32, R16.reuse, R20, R32 ;  /* 0x000000141020723c */ /* 0x060fe20000001820 */
[----:B------:R-:W1:Y:S04]  /*5a50*/  MUFU.EX2 R103, R103 ;  /* 0x0000006700677308 */ /* 0x000e680000000800 */
[----:B------:R-:W-:Y:S03]  /*5a60*/  MUFU.EX2 R72, R72 ;  /* 0x0000004800487308 */ /* 0x000fe60000000800 */
[----:B------:R-:W-:Y:S01]  /*5a70*/  HMMA.16816.F32 R12, R16, R22, R12 ;  /* 0x00000016100c723c */ /* 0x000fe2000000180c */
[----:B------:R-:W5:Y:S01]  /*5a80*/  LDSM.16.MT88.4 R20, [R214+0x6c00] ;  /* 0x006c0000d614783b */ /* 0x000f620000004200 */
[----:B---3--:R-:W-:Y:S01]  /*5a90*/  F2FP.F16.F32.PACK_AB R16, R111, R110 ;  /* 0x0000006e6f10723e */ /* 0x008fe200000000ff */
[----:B------:R-:W3:Y:S01]  /*5aa0*/  MUFU.EX2 R73, R73 ;  /* 0x0000004900497308 */ /* 0x000ee20000000800 */
[----:B------:R-:W-:-:S02]  /*5ab0*/  F2FP.F16.F32.PACK_AB R17, R109, R108 ;  /* 0x0000006c6d11723e */ /* 0x000fc400000000ff */
[----:B--2---:R-:W-:Y:S01]  /*5ac0*/  F2FP.F16.F32.PACK_AB R18, R81, R80 ;  /* 0x000000505112723e */ /* 0x004fe200000000ff */
[----:B------:R-:W2:Y:S01]  /*5ad0*/  MUFU.EX2 R75, R75 ;  /* 0x0000004b004b7308 */ /* 0x000ea20000000800 */
[----:B----4-:R-:W-:-:S03]  /*5ae0*/  F2FP.F16.F32.PACK_AB R19, R83, R82 ;  /* 0x000000525313723e */ /* 0x010fc600000000ff */
[----:B------:R-:W-:Y:S04]  /*5af0*/  MUFU.EX2 R92, R92 ;  /* 0x0000005c005c7308 */ /* 0x000fe80000000800 */
[C---:B------:R-:W-:Y:S01]  /*5b00*/  HMMA.16816.F32 R24, R16.reuse, R40, R24 ;  /* 0x000000281018723c */ /* 0x040fe20000001818 */
[----:B------:R-:W-:Y:S04]  /*5b10*/  MUFU.EX2 R93, R93 ;  /* 0x0000005d005d7308 */ /* 0x000fe80000000800 */
[----:B------:R-:W-:Y:S03]  /*5b20*/  MUFU.EX2 R66, R66 ;  /* 0x0000004200427308 */ /* 0x000fe60000000800 */
[C---:B------:R-:W-:Y:S01]  /*5b30*/  HMMA.16816.F32 R8, R16.reuse, R42, R8 ;  /* 0x0000002a1008723c */ /* 0x040fe20000001808 */
[----:B------:R-:W-:Y:S01]  /*5b40*/  MUFU.EX2 R67, R67 ;  /* 0x0000004300437308 */ /* 0x000fe20000000800 */
[----:B------:R-:W-:Y:S03]  /*5b50*/  LDSM.16.MT88.4 R40, [R214+0x7400] ;  /* 0x00740000d628783b */ /* 0x000fe60000004200 */
[----:B------:R-:W-:Y:S03]  /*5b60*/  MUFU.EX2 R94, R94 ;  /* 0x0000005e005e7308 */ /* 0x000fe60000000800 */
[C---:B------:R-:W-:Y:S01]  /*5b70*/  HMMA.16816.F32 R32, R16.reuse, R36, R32 ;  /* 0x000000241020723c */ /* 0x040fe20000001820 */
[----:B------:R-:W4:Y:S04]  /*5b80*/  MUFU.EX2 R95, R95 ;  /* 0x0000005f005f7308 */ /* 0x000f280000000800 */
[----:B------:R-:W-:Y:S03]  /*5b90*/  MUFU.EX2 R64, R64 ;  /* 0x0000004000407308 */ /* 0x000fe60000000800 */
[----:B------:R-:W-:Y:S01]  /*5ba0*/  HMMA.16816.F32 R12, R16, R38, R12 ;  /* 0x00000026100c723c */ /* 0x000fe2000000180c */
[----:B------:R-:W4:Y:S01]  /*5bb0*/  LDSM.16.MT88.4 R36, [R214+0x7000] ;  /* 0x00700000d624783b */ /* 0x000f220000004200 */
[----:B-1----:R-:W-:Y:S01]  /*5bc0*/  F2FP.F16.F32.PACK_AB R16, R103, R102 ;  /* 0x000000666710723e */ /* 0x002fe200000000ff */
[----:B------:R-:W1:Y:S01]  /*5bd0*/  MUFU.EX2 R65, R65 ;  /* 0x0000004100417308 */ /* 0x000e620000000800 */
[----:B------:R-:W-:-:S02]  /*5be0*/  F2FP.F16.F32.PACK_AB R17, R101, R100 ;  /* 0x000000646511723e */ /* 0x000fc400000000ff */
[----:B---3--:R-:W-:Y:S01]  /*5bf0*/  F2FP.F16.F32.PACK_AB R18, R73, R72 ;  /* 0x000000484912723e */ /* 0x008fe200000000ff */
[----:B------:R-:W-:Y:S01]  /*5c00*/  MUFU.EX2 R84, R84 ;  /* 0x0000005400547308 */ /* 0x000fe20000000800 */
[----:B--2---:R-:W-:-:S03]  /*5c10*/  F2FP.F16.F32.PACK_AB R19, R75, R74 ;  /* 0x0000004a4b13723e */ /* 0x004fc600000000ff */
[----:B------:R-:W-:Y:S04]  /*5c20*/  MUFU.EX2 R85, R85 ;  /* 0x0000005500557308 */ /* 0x000fe80000000800 */
[C---:B-----5:R-:W-:Y:S01]  /*5c30*/  HMMA.16816.F32 R24, R16.reuse, R20, R24 ;  /* 0x000000141018723c */ /* 0x060fe20000001818 */
[----:B------:R-:W-:Y:S04]  /*5c40*/  MUFU.EX2 R76, R76 ;  /* 0x0000004c004c7308 */ /* 0x000fe80000000800 */
[----:B------:R-:W-:Y:S03]  /*5c50*/  MUFU.EX2 R86, R86 ;  /* 0x0000005600567308 */ /* 0x000fe60000000800 */
[C---:B------:R-:W-:Y:S01]  /*5c60*/  HMMA.16816.F32 R8, R16.reuse, R22, R8 ;  /* 0x000000161008723c */ /* 0x040fe20000001808 */
[----:B------:R-:W2:Y:S01]  /*5c70*/  LDSM.16.MT88.4 R20, [R212+0x7000] ;  /* 0x00700000d414783b */ /* 0x000ea20000004200 */
[----:B------:R-:W3:Y:S04]  /*5c80*/  MUFU.EX2 R87, R87 ;  /* 0x0000005700577308 */ /* 0x000ee80000000800 */
[----:B------:R-:W-:Y:S02]  /*5c90*/  MUFU.EX2 R127, R127 ;  /* 0x0000007f007f7308 */ /* 0x000fe40000000800 */
[C---:B------:R-:W-:Y:S02]  /*5ca0*/  HMMA.16816.F32 R32, R16.reuse, R28, R32 ;  /* 0x0000001c1020723c */ /* 0x040fe40000001820 */
[----:B------:R-:W5:Y:S04]  /*5cb0*/  MUFU.EX2 R154, R154 ;  /* 0x0000009a009a7308 */ /* 0x000f680000000800 */
[----:B------:R-:W5:Y:S02]  /*5cc0*/  MUFU.EX2 R77, R77 ;  /* 0x0000004d004d7308 */ /* 0x000f640000000800 */
[----:B------:R-:W-:Y:S01]  /*5cd0*/  HMMA.16816.F32 R12, R16, R30, R12 ;  /* 0x0000001e100c723c */ /* 0x000fe2000000180c */
[----:B----4-:R-:W-:Y:S01]  /*5ce0*/  F2FP.F16.F32.PACK_AB R16, R95, R94 ;  /* 0x0000005e5f10723e */ /* 0x010fe200000000ff */
[----:B------:R-:W4:Y:S01]  /*5cf0*/  LDSM.16.MT88.4 R28, [R212+0x7400] ;  /* 0x00740000d41c783b */ /* 0x000f220000004200 */
[----:B------:R-:W-:Y:S01]  /*5d00*/  F2FP.F16.F32.PACK_AB R17, R93, R92 ;  /* 0x0000005c5d11723e */ /* 0x000fe200000000ff */
[----:B------:R-:W-:Y:S01]  /*5d10*/  MUFU.EX2 R54, R54 ;  /* 0x0000003600367308 */ /* 0x000fe20000000800 */
[----:B-1----:R-:W-:-:S02]  /*5d20*/  F2FP.F16.F32.PACK_AB R18, R65, R64 ;  /* 0x000000404112723e */ /* 0x002fc400000000ff */
[----:B------:R-:W-:Y:S01]  /*5d30*/  F2FP.F16.F32.PACK_AB R19, R67, R66 ;  /* 0x000000424313723e */ /* 0x000fe200000000ff */
[----:B------:R-:W-:Y:S04]  /*5d40*/  MUFU.EX2 R53, R147 ;  /* 0x0000009300357308 */ /* 0x000fe80000000800 */
[----:B------:R-:W-:Y:S02]  /*5d50*/  MUFU.EX2 R60, R60 ;  /* 0x0000003c003c7308 */ /* 0x000fe40000000800 */
[C---:B------:R-:W-:Y:S01]  /*5d60*/  HMMA.16816.F32 R24, R16.reuse, R36, R24 ;  /* 0x000000241018723c */ /* 0x040fe20000001818 */
[-CC-:B------:R-:W-:Y:S01]  /*5d70*/  FFMA.FTZ R36, R55, R175.reuse, -R174.reuse ;  /* 0x000000af37247223 */ /* 0x180fe200000108ae */
[-CC-:B------:R-:W-:Y:S01]  /*5d80*/  FFMA.FTZ R55, R69, R175.reuse, -R174.reuse ;  /* 0x000000af45377223 */ /* 0x180fe200000108ae */
[-C--:B------:R-:W-:Y:S01]  /*5d90*/  FFMA.FTZ R69, R47, R175.reuse, -R174 ;  /* 0x000000af2f457223 */ /* 0x080fe200000108ae */
[----:B------:R-:W-:Y:S04]  /*5da0*/  MUFU.EX2 R5, R5 ;  /* 0x0000000500057308 */ /* 0x000fe80000000800 */
[C---:B------:R-:W-:Y:S01]  /*5db0*/  HMMA.16816.F32 R8, R16.reuse, R38, R8 ;  /* 0x000000261008723c */ /* 0x040fe20000001808 */
[----:B------:R-:W-:Y:S04]  /*5dc0*/  MUFU.EX2 R55, R55 ;  /* 0x0000003700377308 */ /* 0x000fe80000000800 */
[----:B------:R1:W-:Y:S03]  /*5dd0*/  MUFU.EX2 R47, R46 ;  /* 0x0000002e002f7308 */ /* 0x0003e60000000800 */
[C---:B--2---:R-:W-:Y:S01]  /*5de0*/  HMMA.16816.F32 R32, R16.reuse, R20, R32 ;  /* 0x000000141020723c */ /* 0x044fe20000001820 */
[----:B------:R-:W-:Y:S04]  /*5df0*/  MUFU.EX2 R56, R56 ;  /* 0x0000003800387308 */ /* 0x000fe80000000800 */
[----:B------:R-:W-:Y:S03]  /*5e00*/  MUFU.EX2 R70, R70 ;  /* 0x0000004600467308 */ /* 0x000fe60000000800 */
[----:B------:R-:W-:Y:S01]  /*5e10*/  HMMA.16816.F32 R12, R16, R22, R12 ;  /* 0x00000016100c723c */ /* 0x000fe2000000180c */
[----:B---3--:R-:W-:Y:S01]  /*5e20*/  F2FP.F16.F32.PACK_AB R16, R87, R86 ;  /* 0x000000565710723e */ /* 0x008fe200000000ff */
[----:B------:R-:W2:Y:S01]  /*5e30*/  LDSM.16.MT88.4 R20, [R214+0x7800] ;  /* 0x00780000d614783b */ /* 0x000ea20000004200 */
[----:B------:R-:W-:Y:S01]  /*5e40*/  F2FP.F16.F32.PACK_AB R17, R85, R84 ;  /* 0x000000545511723e */ /* 0x000fe200000000ff */
[----:B-1----:R-:W-:Y:S01]  /*5e50*/  FFMA.FTZ R46, R45, R175, -R140 ;  /* 0x000000af2d2e7223 */ /* 0x002fe2000001088c */
[----:B-----5:R-:W-:Y:S01]  /*5e60*/  F2FP.F16.F32.PACK_AB R18, R154, R127 ;  /* 0x0000007f9a12723e */ /* 0x020fe200000000ff */
[----:B------:R1:W-:Y:S01]  /*5e70*/  MUFU.EX2 R45, R71 ;  /* 0x00000047002d7308 */ /* 0x0003e20000000800 */
[----:B------:R-:W-:-:S03]  /*5e80*/  F2FP.F16.F32.PACK_AB R19, R77, R76 ;  /* 0x0000004c4d13723e */ /* 0x000fc600000000ff */
[----:B------:R-:W-:Y:S04]  /*5e90*/  MUFU.EX2 R46, R46 ;  /* 0x0000002e002e7308 */ /* 0x000fe80000000800 */
[C---:B------:R-:W-:Y:S01]  /*5ea0*/  HMMA.16816.F32 R24, R16.reuse, R40, R24 ;  /* 0x000000281018723c */ /* 0x040fe20000001818 */
[----:B------:R3:W5:Y:S01]  /*5eb0*/  MUFU.EX2 R41, R36 ;  /* 0x0000002400297308 */ /* 0x0007620000000800 */
[-C--:B------:R-:W-:Y:S01]  /*5ec0*/  FFMA.FTZ R40, R52, R175.reuse, -R174 ;  /* 0x000000af34287223 */ /* 0x080fe200000108ae */
[-CC-:B------:R-:W-:Y:S01]  /*5ed0*/  FFMA.FTZ R52, R78, R175.reuse, -R140.reuse ;  /* 0x000000af4e347223 */ /* 0x180fe2000001088c */
[-C--:B------:R-:W-:Y:S01]  /*5ee0*/  FFMA.FTZ R78, R160, R175.reuse, -R140 ;  /* 0x000000afa04e7223 */ /* 0x080fe2000001088c */
[----:B------:R-:W-:Y:S01]  /*5ef0*/  MUFU.EX2 R57, R158 ;  /* 0x0000009e00397308 */ /* 0x000fe20000000800 */
[-CC-:B-1----:R-:W-:Y:S01]  /*5f00*/  FFMA.FTZ R71, R58, R175.reuse, -R174.reuse ;  /* 0x000000af3a477223 */ /* 0x182fe200000108ae */
[-C--:B------:R-:W-:Y:S01]  /*5f10*/  FFMA.FTZ R58, R161, R175.reuse, -R174 ;  /* 0x000000afa13a7223 */ /* 0x080fe200000108ae */
[----:B------:R-:W-:Y:S01]  /*5f20*/  HMMA.16816.F32 R8, R16, R42, R8 ;  /* 0x0000002a1008723c */ /* 0x000fe20000001808 */
[-C--:B------:R-:W-:Y:S01]  /*5f30*/  FFMA.FTZ R43, R68, R175.reuse, -R140 ;  /* 0x000000af442b7223 */ /* 0x080fe2000001088c */
[----:B------:R-:W-:Y:S01]  /*5f40*/  MUFU.EX2 R40, R40 ;  /* 0x0000002800287308 */ /* 0x000fe20000000800 */
[----:B------:R-:W-:-:S03]  /*5f50*/  FFMA.FTZ R68, R44, R175, -R174 ;  /* 0x000000af2c447223 */ /* 0x000fc600000108ae */
[----:B------:R-:W1:Y:S01]  /*5f60*/  MUFU.EX2 R42, R79 ;  /* 0x0000004f002a7308 */ /* 0x000e620000000800 */
[----:B---3--:R-:W3:Y:S01]  /*5f70*/  LDSM.16.MT88.4 R36, [R212+0x7800] ;  /* 0x00780000d424783b */ /* 0x008ee20000004200 */
[C---:B----4-:R-:W-:Y:S02]  /*5f80*/  HMMA.16816.F32 R32, R16.reuse, R28, R32 ;  /* 0x0000001c1020723c */ /* 0x050fe40000001820 */
[----:B------:R-:W-:Y:S04]  /*5f90*/  MUFU.EX2 R43, R43 ;  /* 0x0000002b002b7308 */ /* 0x000fe80000000800 */
[----:B------:R-:W4:Y:S02]  /*5fa0*/  MUFU.EX2 R52, R52 ;  /* 0x0000003400347308 */ /* 0x000f240000000800 */
[----:B------:R-:W-:Y:S01]  /*5fb0*/  HMMA.16816.F32 R12, R16, R30, R12 ;  /* 0x0000001e100c723c */ /* 0x000fe2000000180c */
[----:B------:R-:W3:Y:S01]  /*5fc0*/  LDSM.16.MT88.4 R28, [R214+0x7c00] ;  /* 0x007c0000d61c783b */ /* 0x000ee20000004200 */
[----:B-----5:R-:W-:Y:S01]  /*5fd0*/  F2FP.F16.F32.PACK_AB R17, R41, R54 ;  /* 0x000000362911723e */ /* 0x020fe200000000ff */
[----:B------:R5:W-:Y:S01]  /*5fe0*/  MUFU.EX2 R7, R68 ;  /* 0x0000004400077308 */ /* 0x000be20000000800 */
[----:B-1----:R-:W-:Y:S01]  /*5ff0*/  F2FP.F16.F32.PACK_AB R16, R42, R53 ;  /* 0x000000352a10723e */ /* 0x002fe200000000ff */
[----:B------:R-:W-:Y:S01]  /*6000*/  FFMA.FTZ R79, R163, R175, -R174 ;  /* 0x000000afa34f7223 */ /* 0x000fe200000108ae */
[----:B------:R-:W-:Y:S01]  /*6010*/  F2FP.F16.F32.PACK_AB R19, R55, R40 ;  /* 0x000000283713723e */ /* 0x000fe200000000ff */
[----:B------:R1:W3:Y:S04]  /*6020*/  MUFU.EX2 R44, R69 ;  /* 0x00000045002c7308 */ /* 0x0002e80000000800 */
[----:B------:R-:W-:Y:S01]  /*6030*/  MUFU.EX2 R63, R63 ;  /* 0x0000003f003f7308 */ /* 0x000fe20000000800 */
[----:B----4-:R-:W-:-:S03]  /*6040*/  F2FP.F16.F32.PACK_AB R18, R52, R43 ;  /* 0x0000002b3412723e */ /* 0x010fc600000000ff */
[----:B------:R-:W-:Y:S01]  /*6050*/  MUFU.EX2 R78, R78 ;  /* 0x0000004e004e7308 */ /* 0x000fe20000000800 */
[-CC-:B-----5:R-:W-:Y:S01]  /*6060*/  FFMA.FTZ R68, R61, R175.reuse, -R174.reuse ;  /* 0x000000af3d447223 */ /* 0x1a0fe200000108ae */
[-CC-:B------:R-:W-:Y:S02]  /*6070*/  FFMA.FTZ R61, R62, R175.reuse, -R174.reuse ;  /* 0x000000af3e3d7223 */ /* 0x180fe400000108ae */
[C---:B--2---:R-:W-:Y:S01]  /*6080*/  HMMA.16816.F32 R24, R16.reuse, R20, R24 ;  /* 0x000000141018723c */ /* 0x044fe20000001818 */
[-CC-:B------:R-:W-:Y:S01]  /*6090*/  FFMA.FTZ R62, R157, R175.reuse, -R174.reuse ;  /* 0x000000af9d3e7223 */ /* 0x180fe200000108ae */
[----:B-1----:R-:W-:Y:S01]  /*60a0*/  FFMA.FTZ R69, R159, R175, -R174 ;  /* 0x000000af9f457223 */ /* 0x002fe200000108ae */
[----:B------:R-:W-:Y:S04]  /*60b0*/  MUFU.EX2 R71, R71 ;  /* 0x0000004700477308 */ /* 0x000fe80000000800 */
[----:B------:R-:W1:Y:S01]  /*60c0*/  MUFU.EX2 R68, R68 ;  /* 0x0000004400447308 */ /* 0x000e620000000800 */
[C---:B------:R-:W-:Y:S01]  /*60d0*/  HMMA.16816.F32 R8, R16.reuse, R22, R8 ;  /* 0x000000161008723c */ /* 0x040fe20000001808 */
[----:B------:R-:W2:Y:S02]  /*60e0*/  LDSM.16.MT88.4 R20, [R212+0x7c00] ;  /* 0x007c0000d414783b */ /* 0x000ea40000004200 */
[----:B------:R-:W-:Y:S04]  /*60f0*/  MUFU.EX2 R61, R61 ;  /* 0x0000003d003d7308 */ /* 0x000fe80000000800 */
[----:B------:R-:W4:Y:S01]  /*6100*/  MUFU.EX2 R62, R62 ;  /* 0x0000003e003e7308 */ /* 0x000f220000000800 */
[----:B---3--:R-:W-:Y:S01]  /*6110*/  HMMA.16816.F32 R32, R16, R36, R32 ;  /* 0x000000241020723c */ /* 0x008fe20000001820 */
[----:B------:R-:W-:-:S02]  /*6120*/  F2FP.F16.F32.PACK_AB R36, R46, R45 ;  /* 0x0000002d2e24723e */ /* 0x000fc400000000ff */
[----:B------:R-:W-:Y:S01]  /*6130*/  F2FP.F16.F32.PACK_AB R37, R44, R47 ;  /* 0x0000002f2c25723e */ /* 0x000fe200000000ff */
[----:B------:R-:W3:Y:S04]  /*6140*/  MUFU.EX2 R69, R69 ;  /* 0x0000004500457308 */ /* 0x000ee80000000800 */
[----:B------:R-:W-:Y:S01]  /*6150*/  HMMA.16816.F32 R12, R16, R38, R12 ;  /* 0x00000026100c723c */ /* 0x000fe2000000180c */
[----:B------:R-:W5:Y:S01]  /*6160*/  LDSM.16.MT88.4 R16, [R214+0x8000] ;  /* 0x00800000d610783b */ /* 0x000f620000004200 */
[----:B------:R-:W-:Y:S01]  /*6170*/  F2FP.F16.F32.PACK_AB R38, R5, R60 ;  /* 0x0000003c0526723e */ /* 0x000fe200000000ff */
[----:B------:R-:W-:Y:S01]  /*6180*/  MUFU.EX2 R58, R58 ;  /* 0x0000003a003a7308 */ /* 0x000fe20000000800 */
[----:B-1----:R-:W-:-:S03]  /*6190*/  F2FP.F16.F32.PACK_AB R39, R68, R7 ;  /* 0x000000074427723e */ /* 0x002fc600000000ff */
[----:B------:R-:W-:Y:S04]  /*61a0*/  MUFU.EX2 R48, R48 ;  /* 0x0000003000307308 */ /* 0x000fe80000000800 */
[C---:B------:R-:W-:Y:S01]  /*61b0*/  HMMA.16816.F32 R24, R36.reuse, R28, R24 ;  /* 0x0000001c2418723c */ /* 0x040fe20000001818 */
[----:B------:R-:W-:Y:S04]  /*61c0*/  MUFU.EX2 R59, R59 ;  /* 0x0000003b003b7308 */ /* 0x000fe80000000800 */
[----:B------:R-:W-:Y:S03]  /*61d0*/  MUFU.EX2 R49, R49 ;  /* 0x0000003100317308 */ /* 0x000fe60000000800 */
[C---:B------:R-:W-:Y:S01]  /*61e0*/  HMMA.16816.F32 R8, R36.reuse, R30, R8 ;  /* 0x0000001e2408723c */ /* 0x040fe20000001808 */
[----:B------:R-:W1:Y:S01]  /*61f0*/  LDSM.16.MT88.4 R28, [R212+0x8000] ;  /* 0x00800000d41c783b */ /* 0x000e620000004200 */
[----:B------:R-:W-:Y:S04]  /*6200*/  MUFU.EX2 R79, R79 ;  /* 0x0000004f004f7308 */ /* 0x000fe80000000800 */
[----:B------:R-:W-:Y:S02]  /*6210*/  MUFU.EX2 R6, R6 ;  /* 0x0000000600067308 */ /* 0x000fe40000000800 */
[----:B--2---:R-:W-:Y:S01]  /*6220*/  HMMA.16816.F32 R32, R36, R20, R32 ;  /* 0x000000142420723c */ /* 0x004fe20000001820 */
[----:B------:R-:W-:Y:S01]  /*6230*/  F2FP.F16.F32.PACK_AB R20, R57, R70 ;  /* 0x000000463914723e */ /* 0x000fe200000000ff */
[----:B------:R-:W-:Y:S01]  /*6240*/  MUFU.EX2 R51, R51 ;  /* 0x0000003300337308 */ /* 0x000fe20000000800 */
[----:B----4-:R-:W-:-:S05]  /*6250*/  F2FP.F16.F32.PACK_AB R21, R62, R61 ;  /* 0x0000003d3e15723e */ /* 0x010fca00000000ff */
[----:B------:R-:W-:Y:S01]  /*6260*/  HMMA.16816.F32 R12, R36, R22, R12 ;  /* 0x00000016240c723c */ /* 0x000fe2000000180c */
[----:B------:R-:W-:Y:S01]  /*6270*/  F2FP.F16.F32.PACK_AB R22, R78, R63 ;  /* 0x0000003f4e16723e */ /* 0x000fe200000000ff */
[----:B------:R-:W-:Y:S01]  /*6280*/  FADD.FTZ R37, R97, R96 ;  /* 0x0000006061257221 */ /* 0x000fe20000010000 */
[----:B---3--:R-:W-:Y:S01]  /*6290*/  F2FP.F16.F32.PACK_AB R23, R69, R56 ;  /* 0x000000384517723e */ /* 0x008fe200000000ff */
[-C--:B------:R-:W-:Y:S01]  /*62a0*/  FFMA.FTZ R96, R162, R175.reuse, -R140 ;  /* 0x000000afa2607223 */ /* 0x080fe2000001088c */
[-CC-:B------:R-:W-:Y:S01]  /*62b0*/  FFMA.FTZ R36, R50, R175.reuse, -R174.reuse ;  /* 0x000000af32247223 */ /* 0x180fe200000108ae */
[----:B------:R-:W-:Y:S01]  /*62c0*/  FADD.FTZ R37, R126, R37 ;  /* 0x000000257e257221 */ /* 0x000fe20000010000 */
[----:B------:R-:W-:-:S03]  /*62d0*/  FFMA.FTZ R50, R151, R175, -R174 ;  /* 0x000000af97327223 */ /* 0x000fc600000108ae */
[C---:B-----5:R-:W-:Y:S01]  /*62e0*/  HMMA.16816.F32 R24, R20.reuse, R16, R24 ;  /* 0x000000101418723c */ /* 0x060fe20000001818 */
        /* <DEDUP_REMOVED lines=9> */
[----:B------:R-:W3:Y:S02]  /*6380*/  LDSM.16.MT88.4 R16, [R214+0x8400] ;  /* 0x00840000d610783b */ /* 0x000ee40000004200 */
[----:B------:R-:W-:Y:S01]  /*6390*/  FADD.FTZ R99, R99, R124 ;  /* 0x0000007c63637221 */ /* 0x000fe20000010000 */
[----:B------:R-:W-:-:S02]  /*63a0*/  FADD.FTZ R89, R89, R88 ;  /* 0x0000005859597221 */ /* 0x000fc40000010000 */
[----:B------:R-:W4:Y:S01]  /*63b0*/  MUFU.EX2 R88, R164 ;  /* 0x000000a400587308 */ /* 0x000f220000000800 */
[----:B------:R-:W-:Y:S01]  /*63c0*/  FADD.FTZ R116, R116, R99 ;  /* 0x0000006374747221 */ /* 0x000fe20000010000 */
[----:B------:R-:W-:Y:S01]  /*63d0*/  FADD.FTZ R110, R110, R89 ;  /* 0x000000596e6e7221 */ /* 0x000fe20000010000 */
[----:B-1----:R-:W-:Y:S02]  /*63e0*/  HMMA.16816.F32 R32, R20, R28, R32 ;  /* 0x0000001c1420723c */ /* 0x002fe40000001820 */
[----:B------:R-:W-:Y:S01]  /*63f0*/  FADD.FTZ R117, R117, R116 ;  /* 0x0000007475757221 */ /* 0x000fe20000010000 */
[----:B------:R-:W-:-:S03]  /*6400*/  FADD.FTZ R111, R111, R110 ;  /* 0x0000006e6f6f7221 */ /* 0x000fc60000010000 */
[----:B------:R-:W-:Y:S01]  /*6410*/  FADD.FTZ R90, R90, R117 ;  /* 0x000000755a5a7221 */ /* 0x000fe20000010000 */
[----:B------:R-:W-:Y:S01]  /*6420*/  FADD.FTZ R80, R80, R111 ;  /* 0x0000006f50507221 */ /* 0x000fe20000010000 */
[----:B------:R-:W-:Y:S01]  /*6430*/  HMMA.16816.F32 R12, R20, R30, R12 ;  /* 0x0000001e140c723c */ /* 0x000fe2000000180c */
[----:B--2---:R-:W-:Y:S01]  /*6440*/  F2FP.F16.F32.PACK_AB R20, R96, R59 ;  /* 0x0000003b6014723e */ /* 0x004fe200000000ff */
[----:B------:R-:W-:Y:S01]  /*6450*/  FADD.FTZ R91, R91, R90 ;  /* 0x0000005a5b5b7221 */ /* 0x000fe20000010000 */
[----:B------:R-:W-:Y:S01]  /*6460*/  FADD.FTZ R81, R81, R80 ;  /* 0x0000005051517221 */ /* 0x000fe20000010000 */
[----:B------:R-:W-:Y:S01]  /*6470*/  F2FP.F16.F32.PACK_AB R21, R58, R71 ;  /* 0x000000473a15723e */ /* 0x000fe200000000ff */
[----:B------:R-:W1:Y:S01]  /*6480*/  LDSM.16.MT88.4 R28, [R212+0x8400] ;  /* 0x00840000d41c783b */ /* 0x000e620000004200 */
[----:B------:R-:W-:Y:S01]  /*6490*/  FADD.FTZ R108, R108, R91 ;  /* 0x0000005b6c6c7221 */ /* 0x000fe20000010000 */
[----:B------:R-:W-:Y:S01]  /*64a0*/  FADD.FTZ R102, R102, R81 ;  /* 0x0000005166667221 */ /* 0x000fe20000010000 */
[----:B----4-:R-:W-:-:S02]  /*64b0*/  F2FP.F16.F32.PACK_AB R22, R88, R49 ;  /* 0x000000315816723e */ /* 0x010fc400000000ff */
[----:B------:R-:W-:Y:S01]  /*64c0*/  FADD.FTZ R109, R109, R108 ;  /* 0x0000006c6d6d7221 */ /* 0x000fe20000010000 */
[----:B------:R-:W-:Y:S01]  /*64d0*/  FADD.FTZ R103, R103, R102 ;  /* 0x0000006667677221 */ /* 0x000fe20000010000 */
[----:B------:R-:W-:Y:S02]  /*64e0*/  F2FP.F16.F32.PACK_AB R23, R79, R48 ;  /* 0x000000304f17723e */ /* 0x000fe400000000ff */
[----:B------:R-:W-:Y:S01]  /*64f0*/  FADD.FTZ R82, R82, R109 ;  /* 0x0000006d52527221 */ /* 0x000fe20000010000 */
[----:B------:R-:W-:-:S03]  /*6500*/  FADD.FTZ R72, R72, R103 ;  /* 0x0000006748487221 */ /* 0x000fc60000010000 */
[----:B------:R-:W-:Y:S01]  /*6510*/  FADD.FTZ R83, R83, R82 ;  /* 0x0000005253537221 */ /* 0x000fe20000010000 */
[----:B------:R-:W-:-:S03]  /*6520*/  FADD.FTZ R73, R73, R72 ;  /* 0x0000004849497221 */ /* 0x000fc60000010000 */
[----:B------:R-:W-:Y:S01]  /*6530*/  FADD.FTZ R100, R100, R83 ;  /* 0x0000005364647221 */ /* 0x000fe20000010000 */
[----:B------:R-:W-:Y:S01]  /*6540*/  FADD.FTZ R94, R94, R73 ;  /* 0x000000495e5e7221 */ /* 0x000fe20000010000 */
[----:B---3--:R-:W-:Y:S01]  /*6550*/  HMMA.16816.F32 R24, R20, R16, R24 ;  /* 0x000000101418723c */ /* 0x008fe20000001818 */
[----:B------:R2:W3:Y:S01]  /*6560*/  MUFU.EX2 R73, R36 ;  /* 0x0000002400497308 */ /* 0x0004e20000000800 */
[----:B------:R-:W-:Y:S01]  /*6570*/  FADD.FTZ R101, R101, R100 ;  /* 0x0000006465657221 */ /* 0x000fe20000010000 */
[----:B------:R-:W-:-:S03]  /*6580*/  FADD.FTZ R95, R95, R94 ;  /* 0x0000005e5f5f7221 */ /* 0x000fc60000010000 */
[----:B------:R-:W-:Y:S01]  /*6590*/  FADD.FTZ R74, R74, R101 ;  /* 0x000000654a4a7221 */ /* 0x000fe20000010000 */
[----:B------:R-:W-:Y:S01]  /*65a0*/  FADD.FTZ R64, R64, R95 ;  /* 0x0000005f40407221 */ /* 0x000fe20000010000 */
[C---:B------:R-:W-:Y:S01]  /*65b0*/  HMMA.16816.F32 R8, R20.reuse, R18, R8 ;  /* 0x000000121408723c */ /* 0x040fe20000001808 */
[----:B------:R-:W4:Y:S01]  /*65c0*/  LDSM.16.MT88.4 R16, [R214+0x8800] ;  /* 0x00880000d610783b */ /* 0x000f220000004200 */
[----:B------:R-:W-:Y:S01]  /*65d0*/  FADD.FTZ R75, R75, R74 ;  /* 0x0000004a4b4b7221 */ /* 0x000fe20000010000 */
[----:B------:R-:W-:Y:S02]  /*65e0*/  FADD.FTZ R65, R65, R64 ;  /* 0x0000004041417221 */ /* 0x000fe40000010000 */
[----:B------:R-:W-:Y:S01]  /*65f0*/  MUFU.EX2 R64, R150 ;  /* 0x0000009600407308 */ /* 0x000fe20000000800 */
[----:B------:R-:W-:Y:S01]  /*6600*/  FADD.FTZ R92, R92, R75 ;  /* 0x0000004b5c5c7221 */ /* 0x000fe20000010000 */
[----:B--2---:R-:W-:Y:S02]  /*6610*/  FADD.FTZ R36, R86, R65 ;  /* 0x0000004156247221 */ /* 0x004fe40000010000 */
[----:B------:R-:W2:Y:S01]  /*6620*/  MUFU.EX2 R65, R165 ;  /* 0x000000a500417308 */ /* 0x000ea20000000800 */
[----:B------:R-:W-:Y:S01]  /*6630*/  FADD.FTZ R93, R93, R92 ;  /* 0x0000005c5d5d7221 */ /* 0x000fe20000010000 */
[----:B------:R-:W-:Y:S01]  /*6640*/  FADD.FTZ R36, R87, R36 ;  /* 0x0000002457247221 */ /* 0x000fe20000010000 */
[C---:B-1----:R-:W-:Y:S02]  /*6650*/  HMMA.16816.F32 R32, R20.reuse, R28, R32 ;  /* 0x0000001c1420723c */ /* 0x042fe40000001820 */
[----:B------:R-:W-:Y:S01]  /*6660*/  FADD.FTZ R66, R66, R93 ;  /* 0x0000005d42427221 */ /* 0x000fe20000010000 */
[----:B------:R-:W-:Y:S01]  /*6670*/  FADD.FTZ R127, R127, R36 ;  /* 0x000000247f7f7221 */ /* 0x000fe20000010000 */
[----:B---3--:R-:W-:Y:S01]  /*6680*/  F2FP.F16.F32.PACK_AB R29, R73, R6 ;  /* 0x00000006491d723e */ /* 0x008fe200000000ff */
[----:B------:R-:W-:Y:S01]  /*6690*/  LDSM.16.MT88.4 R36, [R214+0x8c00] ;  /* 0x008c0000d624783b */ /* 0x000fe20000004200 */
[----:B------:R-:W-:Y:S01]  /*66a0*/  FADD.FTZ R67, R67, R66 ;  /* 0x0000004243437221 */ /* 0x000fe20000010000 */
[----:B------:R-:W-:Y:S01]  /*66b0*/  FADD.FTZ R154, R154, R127 ;  /* 0x0000007f9a9a7221 */ /* 0x000fe20000010000 */
[----:B------:R-:W1:Y:S01]  /*66c0*/  MUFU.EX2 R66, R149 ;  /* 0x0000009500427308 */ /* 0x000e620000000800 */
[----:B------:R-:W-:Y:S01]  /*66d0*/  HMMA.16816.F32 R12, R20, R30, R12 ;  /* 0x0000001e140c723c */ /* 0x000fe2000000180c */
[----:B------:R-:W-:Y:S01]  /*66e0*/  FADD.FTZ R84, R84, R67 ;  /* 0x0000004354547221 */ /* 0x000fe20000010000 */
[----:B------:R-:W-:Y:S01]  /*66f0*/  FFMA.FTZ R67, R155, R175, -R174 ;  /* 0x000000af9b437223 */ /* 0x000fe200000108ae */
[----:B------:R-:W-:Y:S01]  /*6700*/  FADD.FTZ R53, R53, R154 ;  /* 0x0000009a35357221 */ /* 0x000fe20000010000 */
[----:B--2---:R-:W-:Y:S01]  /*6710*/  F2FP.F16.F32.PACK_AB R30, R65, R64 ;  /* 0x00000040411e723e */ /* 0x004fe200000000ff */
[----:B------:R-:W-:Y:S01]  /*6720*/  FADD.FTZ R85, R85, R84 ;  /* 0x0000005455557221 */ /* 0x000fe20000010000 */
[----:B------:R-:W2:Y:S01]  /*6730*/  LDSM.16.MT88.4 R20, [R212+0x8800] ;  /* 0x00880000d414783b */ /* 0x000ea20000004200 */
[----:B------:R-:W-:Y:S01]  /*6740*/  FADD.FTZ R42, R42, R53 ;  /* 0x000000352a2a7221 */ /* 0x000fe20000010000 */
[----:B------:R-:W3:Y:S01]  /*6750*/  MUFU.EX2 R67, R67 ;  /* 0x0000004300437308 */ /* 0x000ee20000000800 */
[----:B------:R-:W-:-:S02]  /*6760*/  FADD.FTZ R76, R76, R85 ;  /* 0x000000554c4c7221 */ /* 0x000fc40000010000 */
[----:B------:R-:W-:Y:S01]  /*6770*/  FADD.FTZ R43, R43, R42 ;  /* 0x0000002a2b2b7221 */ /* 0x000fe20000010000 */
[----:B------:R-:W-:Y:S01]  /*6780*/  FFMA.FTZ R42, R170, R175, -R174 ;  /* 0x000000afaa2a7223 */ /* 0x000fe200000108ae */
[----:B------:R-:W-:Y:S01]  /*6790*/  FADD.FTZ R77, R77, R76 ;  /* 0x0000004c4d4d7221 */ /* 0x000fe20000010000 */
[----:B-1----:R-:W-:Y:S01]  /*67a0*/  F2FP.F16.F32.PACK_AB R28, R66, R51 ;  /* 0x00000033421c723e */ /* 0x002fe200000000ff */
[----:B------:R-:W-:Y:S01]  /*67b0*/  FADD.FTZ R52, R52, R43 ;  /* 0x0000002b34347221 */ /* 0x000fe20000010000 */
[-C--:B------:R-:W-:Y:S01]  /*67c0*/  FFMA.FTZ R43, R168, R175.reuse, -R140 ;  /* 0x000000afa82b7223 */ /* 0x080fe2000001088c */
[----:B------:R-:W-:Y:S01]  /*67d0*/  FADD.FTZ R54, R54, R77 ;  /* 0x0000004d36367221 */ /* 0x000fe20000010000 */
[----:B------:R-:W-:Y:S03]  /*67e0*/  MUFU.EX2 R42, R42 ;  /* 0x0000002a002a7308 */ /* 0x000fe60000000800 */
[----:B------:R-:W-:Y:S01]  /*67f0*/  FADD.FTZ R41, R41, R54 ;  /* 0x0000003629297221 */ /* 0x000fe20000010000 */
[----:B---3--:R-:W-:Y:S01]  /*6800*/  F2FP.F16.F32.PACK_AB R31, R67, R50 ;  /* 0x00000032431f723e */ /* 0x008fe200000000ff */
[----:B------:R-:W-:Y:S02]  /*6810*/  MUFU.EX2 R43, R43 ;  /* 0x0000002b002b7308 */ /* 0x000fe40000000800 */
[----:B------:R-:W-:Y:S01]  /*6820*/  FADD.FTZ R40, R40, R41 ;  /* 0x0000002928287221 */ /* 0x000fe20000010000 */
[----:B------:R-:W-:-:S03]  /*6830*/  FFMA.FTZ R41, R167, R175, -R174 ;  /* 0x000000afa7297223 */ /* 0x000fc600000108ae */
[C---:B----4-:R-:W-:Y:S01]  /*6840*/  HMMA.16816.F32 R24, R28.reuse, R16, R24 ;  /* 0x000000101c18723c */ /* 0x050fe20000001818 */
[----:B------:R-:W-:Y:S01]  /*6850*/  FADD.FTZ R16, R55, R40 ;  /* 0x0000002837107221 */ /* 0x000fe20000010000 */
[----:B------:R-:W-:Y:S01]  /*6860*/  FADD.FTZ R17, R45, R52 ;  /* 0x000000342d117221 */ /* 0x000fe20000010000 */
[----:B------:R-:W-:Y:S02]  /*6870*/  MUFU.EX2 R40, R166 ;  /* 0x000000a600287308 */ /* 0x000fe40000000800 */
[----:B------:R-:W-:Y:S01]  /*6880*/  FADD.FTZ R47, R47, R16 ;  /* 0x000000102f2f7221 */ /* 0x000fe20000010000 */
[----:B------:R-:W-:Y:S01]  /*6890*/  FADD.FTZ R17, R46, R17 ;  /* 0x000000112e117221 */ /* 0x000fe20000010000 */
[-C--:B------:R-:W-:Y:S01]  /*68a0*/  FFMA.FTZ R46, R173, R175.reuse, -R140 ;  /* 0x000000afad2e7223 */ /* 0x080fe2000001088c */
[C---:B------:R-:W-:Y:S01]  /*68b0*/  HMMA.16816.F32 R8, R28.reuse, R18, R8 ;  /* 0x000000121c08723c */ /* 0x040fe20000001808 */
[----:B------:R-:W-:Y:S01]  /*68c0*/  FADD.FTZ R44, R44, R47 ;  /* 0x0000002f2c2c7221 */ /* 0x000fe20000010000 */
[----:B------:R-:W-:Y:S01]  /*68d0*/  FADD.FTZ R60, R60, R17 ;  /* 0x000000113c3c7221 */ /* 0x000fe20000010000 */
[----:B------:R-:W1:Y:S02]  /*68e0*/  MUFU.EX2 R41, R41 ;  /* 0x0000002900297308 */ /* 0x000e640000000800 */
[----:B------:R-:W-:Y:S01]  /*68f0*/  FADD.FTZ R7, R7, R44 ;  /* 0x0000002c07077221 */ /* 0x000fe20000010000 */
[----:B------:R-:W-:Y:S01]  /*6900*/  FADD.FTZ R19, R5, R60 ;  /* 0x0000003c05137221 */ /* 0x000fe20000010000 */
[----:B------:R-:W3:Y:S02]  /*6910*/  MUFU.EX2 R44, R169 ;  /* 0x000000a9002c7308 */ /* 0x000ee40000000800 */
[----:B------:R-:W-:Y:S01]  /*6920*/  FADD.FTZ R68, R68, R7 ;  /* 0x0000000744447221 */ /* 0x000fe20000010000 */
[----:B------:R-:W-:Y:S01]  /*6930*/  FADD.FTZ R70, R70, R19 ;  /* 0x0000001346467221 */ /* 0x000fe20000010000 */
[----:B------:R-:W-:Y:S01]  /*6940*/  FFMA.FTZ R7, R171, R175, -R174 ;  /* 0x000000afab077223 */ /* 0x000fe200000108ae */
[----:B------:R-:W-:Y:S01]  /*6950*/  MUFU.EX2 R5, R172 ;  /* 0x000000ac00057308 */ /* 0x000fe20000000800 */
[----:B------:R-:W-:Y:S01]  /*6960*/  FADD.FTZ R17, R61, R68 ;  /* 0x000000443d117221 */ /* 0x000fe20000010000 */
[----:B------:R-:W-:Y:S01]  /*6970*/  FADD.FTZ R70, R57, R70 ;  /* 0x0000004639467221 */ /* 0x000fe20000010000 */
[----:B--2---:R-:W-:Y:S01]  /*6980*/  HMMA.16816.F32 R32, R28, R20, R32 ;  /* 0x000000141c20723c */ /* 0x004fe20000001820 */
[----:B------:R-:W2:Y:S01]  /*6990*/  MUFU.EX2 R46, R46 ;  /* 0x0000002e002e7308 */ /* 0x000ea20000000800 */
[----:B------:R-:W-:Y:S01]  /*69a0*/  FADD.FTZ R17, R62, R17 ;  /* 0x000000113e117221 */ /* 0x000fe20000010000 */
[----:B------:R-:W-:-:S02]  /*69b0*/  FADD.FTZ R63, R63, R70 ;  /* 0x000000463f3f7221 */ /* 0x000fc40000010000 */
[----:B------:R-:W4:Y:S01]  /*69c0*/  MUFU.EX2 R7, R7 ;  /* 0x0000000700077308 */ /* 0x000f220000000800 */
[----:B------:R-:W-:Y:S01]  /*69d0*/  FADD.FTZ R16, R56, R17 ;  /* 0x0000001138107221 */ /* 0x000fe20000010000 */
[----:B------:R-:W-:Y:S01]  /*69e0*/  FADD.FTZ R78, R78, R63 ;  /* 0x0000003f4e4e7221 */ /* 0x000fe20000010000 */
[----:B-1----:R-:W-:Y:S01]  /*69f0*/  F2FP.F16.F32.PACK_AB R17, R41, R40 ;  /* 0x000000282911723e */ /* 0x002fe200000000ff */
[----:B------:R-:W-:Y:S01]  /*6a00*/  HMMA.16816.F32 R12, R28, R22, R12 ;  /* 0x000000161c0c723c */ /* 0x000fe2000000180c */
[----:B------:R-:W-:Y:S01]  /*6a10*/  FADD.FTZ R16, R69, R16 ;  /* 0x0000001045107221 */ /* 0x000fe20000010000 */
[----:B------:R-:W-:-:S03]  /*6a20*/  FADD.FTZ R59, R59, R78 ;  /* 0x0000004e3b3b7221 */ /* 0x000fc60000010000 */
[----:B------:R-:W-:Y:S01]  /*6a30*/  FADD.FTZ R21, R71, R16 ;  /* 0x0000001047157221 */ /* 0x000fe20000010000 */
[----:B------:R-:W-:Y:S01]  /*6a40*/  FADD.FTZ R96, R96, R59 ;  /* 0x0000003b60607221 */ /* 0x000fe20000010000 */
[----:B---3--:R-:W-:Y:S02]  /*6a50*/  F2FP.F16.F32.PACK_AB R16, R44, R43 ;  /* 0x0000002b2c10723e */ /* 0x008fe400000000ff */
[----:B------:R-:W-:Y:S01]  /*6a60*/  FADD.FTZ R21, R58, R21 ;  /* 0x000000153a157221 */ /* 0x000fe20000010000 */
[----:B--2---:R-:W-:Y:S01]  /*6a70*/  F2FP.F16.F32.PACK_AB R18, R46, R5 ;  /* 0x000000052e12723e */ /* 0x004fe200000000ff */
[----:B------:R-:W-:Y:S01]  /*6a80*/  FADD.FTZ R49, R49, R96 ;  /* 0x0000006031317221 */ /* 0x000fe20000010000 */
[----:B----4-:R-:W-:Y:S01]  /*6a90*/  F2FP.F16.F32.PACK_AB R19, R7, R42 ;  /* 0x0000002a0713723e */ /* 0x010fe200000000ff */
[----:B------:R-:W-:Y:S02]  /*6aa0*/  FADD.FTZ R48, R48, R21 ;  /* 0x0000001530307221 */ /* 0x000fe40000010000 */
[----:B------:R-:W-:-:S02]  /*6ab0*/  FADD.FTZ R88, R88, R49 ;  /* 0x0000003158587221 */ /* 0x000fc40000010000 */
        /* <DEDUP_REMOVED lines=20> */
[----:B------:R-:W-:Y:S01]  /*6c00*/  FADD.FTZ R248, R7, R42 ;  /* 0x0000002a07f87221 */ /* 0x000fe20000010000 */
[----:B------:R-:W-:-:S13]  /*6c10*/  @!P0 BRA `(.L_x_597) ;  /* 0x0000003c00788947 */ /* 0x000fda0003800000 */
[----:B------:R-:W-:Y:S01]  /*6c20*/  ISETP.NE.U32.AND P0, PT, R240, RZ, PT ;  /* 0x000000fff000720c */ /* 0x000fe20003f05070 */
[C---:B------:R-:W-:Y:S01]  /*6c30*/  IMAD.SHL.U32 R243, R152.reuse, 0x40, RZ ;  /* 0x0000004098f37824 */ /* 0x040fe200078e00ff */
[----:B------:R-:W-:Y:S01]  /*6c40*/  SHF.L.U64.HI R242, R152, 0x6, R153 ;  /* 0x0000000698f27819 */ /* 0x000fe20000010299 */
[----:B------:R-:W-:Y:S01]  /*6c50*/  IMAD.MOV.U32 R153, RZ, RZ, R0 ;  /* 0x000000ffff997224 */ /* 0x000fe200078e0000 */
[----:B------:R-:W-:Y:S01]  /*6c60*/  ISETP.NE.AND.EX P0, PT, R241, RZ, PT, P0 ;  /* 0x000000fff100720c */ /* 0x000fe20003f05300 */
[----:B------:R-:W-:-:S12]  /*6c70*/  IMAD.MOV.U32 R151, RZ, RZ, R148 ;  /* 0x000000ffff977224 */ /* 0x000fd800078e0094 */
.L_x_604:
[----:B------:R-:W1:Y:S01]  /*6c80*/  S2R R231, SR_TID.X ;  /* 0x0000000000e77919 */ /* 0x000e620000002100 */
[----:B------:R-:W-:Y:S04]  /*6c90*/  DEPBAR.LE SB0, 0x0 ;  /* 0x000080000000791a */ /* 0x000fe80000000000 */
[----:B------:R-:W-:Y:S05]  /*6ca0*/  WARPSYNC.ALL ;  /* 0x0000000000007948 */ /* 0x000fea0003800000 */
[----:B------:R-:W-:Y:S01]  /*6cb0*/  BAR.SYNC.DEFER_BLOCKING 0x0 ;  /* 0x0000000000007b1d */ /* 0x000fe20000010000 */
[----:B------:R-:W-:Y:S01]  /*6cc0*/  MOV R0, R229 ;  /* 0x000000e500007202 */ /* 0x000fe20000000f00 */
        /* <DEDUP_REMOVED lines=10> */
[----:B-1----:R-:W-:Y:S08]  /*6d70*/  @!P0 BRA `(.L_x_599) ;  /* 0x0000000000f88947 */ /* 0x002ff00003800000 */
        /* <DEDUP_REMOVED lines=62> */
.L_x_599:
[----:B------:R-:W-:Y:S05]  /*7160*/  BSYNC.RECONVERGENT B0 ;  /* 0x0000000000007941 */ /* 0x000fea0003800200 */
.L_x_598:
[----:B------:R-:W1:Y:S01]  /*7170*/  S2UR UR6, SR_CgaCtaId ;  /* 0x00000000000679c3 */ /* 0x000e620000008800 */
[C---:B------:R-:W-:Y:S01]  /*7180*/  IMAD.SHL.U32 R234, R231.reuse, 0x8, RZ ;  /* 0x00000008e7ea7824 */ /* 0x040fe200078e00ff */
[----:B------:R-:W-:Y:S01]  /*7190*/  LOP3.LUT R233, R231, 0x18, RZ, 0xc0, !PT ;  /* 0x00000018e7e97812 */ /* 0x000fe200078ec0ff */
[----:B------:R-:W-:Y:S01]  /*71a0*/  IMAD.SHL.U32 R149, R238, 0x20, RZ ;  /* 0x00000020ee957824 */ /* 0x000fe200078e00ff */
[----:B------:R-:W-:Y:S01]  /*71b0*/  IADD3 R250, P1, PT, R243, R228, RZ ;  /* 0x000000e4f3fa7210 */ /* 0x000fe20007f3e0ff */
[----:B------:R-:W-:Y:S01]  /*71c0*/  UMOV UR7, 0x400 ;  /* 0x0000040000077882 */ /* 0x000fe20000000000 */
[----:B------:R-:W-:Y:S01]  /*71d0*/  LOP3.LUT R0, R234, 0xc0, RZ, 0xc0, !PT ;  /* 0x000000c0ea007812 */ /* 0x000fe200078ec0ff */
[----:B------:R-:W-:Y:S01]  /*71e0*/  VIADD R232, R232, 0xffffffff ;  /* 0xffffffffe8e87836 */ /* 0x000fe20000000000 */
[----:B------:R-:W-:Y:S01]  /*71f0*/  LOP3.LUT R128, R234, 0x1f00, RZ, 0xc0, !PT ;  /* 0x00001f00ea807812 */ /* 0x000fe200078ec0ff */
[----:B------:R-:W-:Y:S01]  /*7200*/  IMAD.X R251, R242, 0x1, R229, P1 ;  /* 0x00000001f2fb7824 */ /* 0x000fe200008e06e5 */
[----:B------:R-:W-:Y:S01]  /*7210*/  LOP3.LUT R233, R0, R233, RZ, 0xfc, !PT ;  /* 0x000000e900e97212 */ /* 0x000fe200078efcff */
[----:B------:R-:W-:Y:S01]  /*7220*/  BSSY.RECONVERGENT B1, `(.L_x_600) ;  /* 0x00000f3000017945 */ /* 0x000fe20003800200 */
[----:B------:R-:W-:Y:S02]  /*7230*/  LOP3.LUT R0, R234, 0x18, RZ, 0xc0, !PT ;  /* 0x00000018ea007812 */ /* 0x000fe400078ec0ff */
[----:B------:R-:W-:Y:S02]  /*7240*/  LOP3.LUT R149, R128, 0x20, R149, 0xf8, !PT ;  /* 0x0000002080957812 */ /* 0x000fe400078ef895 */
[----:B------:R-:W-:Y:S02]  /*7250*/  LOP3.LUT R0, R233, R0, RZ, 0x3c, !PT ;  /* 0x00000000e9007212 */ /* 0x000fe400078e3cff */
[-C--:B------:R-:W-:Y:S02]  /*7260*/  IADD3 R154, P1, PT, R250, R243.reuse, RZ ;  /* 0x000000f3fa9a7210 */ /* 0x080fe40007f3e0ff */
[----:B------:R-:W-:Y:S03]  /*7270*/  LOP3.LUT R131, R149, R0, RZ, 0xfc, !PT ;  /* 0x0000000095837212 */ /* 0x000fe600078efcff */
[--C-:B------:R-:W-:Y:S01]  /*7280*/  IMAD.X R155, R251, 0x1, R242.reuse, P1 ;  /* 0x00000001fb9b7824 */ /* 0x100fe200008e06f2 */
[----:B-1----:R-:W-:Y:S01]  /*7290*/  ULEA UR6, UR6, UR7, 0x18 ;  /* 0x0000000706067291 */ /* 0x002fe2000f8ec0ff */
[-C--:B------:R-:W-:Y:S05]  /*72a0*/  IADD3 R6, P1, PT, R154, R243.reuse, RZ ;  /* 0x000000f39a067210 */ /* 0x080fea0007f3e0ff */
[----:B------:R-:W-:Y:S02]  /*72b0*/  IMAD.U32 R218, RZ, RZ, UR6 ;  /* 0x00000006ffda7e24 */ /* 0x000fe4000f8e00ff */
[----:B------:R-:W-:Y:S01]  /*72c0*/  IMAD.X R7, R155, 0x1, R242, P1 ;  /* 0x000000019b077824 */ /* 0x000fe200008e06f2 */
[-C--:B------:R-:W-:Y:S01]  /*72d0*/  IADD3 R130, P1, PT, R6, R243.reuse, RZ ;  /* 0x000000f306827210 */ /* 0x080fe20007f3e0ff */
[----:B------:R-:W-:Y:S04]  /*72e0*/  IMAD R129, R131, 0x2, R218 ;  /* 0x0000000283817824 */ /* 0x000fe800078e02da */
[--C-:B------:R-:W-:Y:S01]  /*72f0*/  IMAD.X R131, R7, 0x1, R242.reuse, P1 ;  /* 0x0000000107837824 */ /* 0x100fe200008e06f2 */
[----:B------:R-:W-:Y:S01]  /*7300*/  @!PT LDS RZ, [RZ] ;  /* 0x00000000fffff984 */ /* 0x000fe20000000800 */
[----:B------:R-:W-:Y:S01]  /*7310*/  @!PT LDS RZ, [RZ] ;  /* 0x00000000fffff984 */ /* 0x000fe20000000800 */
[----:B------:R-:W-:Y:S01]  /*7320*/  @!PT LDS RZ, [RZ] ;  /* 0x00000000fffff984 */ /* 0x000fe20000000800 */
[----:B------:R-:W-:Y:S01]  /*7330*/  LDGSTS.E.BYPASS.LTC128B.128 [R129+0x5000], desc[UR4][R228.64] ;  /* 0x05000000e4817fae */ /* 0x000fe2000b981a04 */
[-C--:B------:R-:W-:Y:S04]  /*7340*/  IADD3 R10, P1, PT, R130, R243.reuse, RZ ;  /* 0x000000f3820a7210 */ /* 0x080fe80007f3e0ff */
[----:B------:R-:W-:Y:S01]  /*7350*/  LDGSTS.E.BYPASS.LTC128B.128 [R129+0x5800], desc[UR4][R250.64] ;  /* 0x05800000fa817fae */ /* 0x000fe2000b981a04 */
[--C-:B------:R-:W-:Y:S01]  /*7360*/  IMAD.X R11, R131, 0x1, R242.reuse, P1 ;  /* 0x00000001830b7824 */ /* 0x100fe200008e06f2 */
[-C--:B------:R-:W-:Y:S03]  /*7370*/  IADD3 R14, P1, PT, R10, R243.reuse, RZ ;  /* 0x000000f30a0e7210 */ /* 0x080fe60007f3e0ff */
[----:B------:R-:W-:Y:S05]  /*7380*/  LDGSTS.E.BYPASS.LTC128B.128 [R129+0x6000], desc[UR4][R154.64] ;  /* 0x060000009a817fae */ /* 0x000fea000b981a04 */
[----:B------:R1:W-:Y:S01]  /*7390*/  LDGSTS.E.BYPASS.LTC128B.128 [R129+0x6800], desc[UR4][R6.64] ;  /* 0x0680000006817fae */ /* 0x0003e2000b981a04 */
[--C-:B------:R-:W-:Y:S01]  /*73a0*/  IMAD.X R15, R11, 0x1, R242.reuse, P1 ;  /* 0x000000010b0f7824 */ /* 0x100fe200008e06f2 */
[----:B------:R-:W-:Y:S03]  /*73b0*/  IADD3 R18, P1, PT, R14, R243, RZ ;  /* 0x000000f30e127210 */ /* 0x000fe60007f3e0ff */
[----:B------:R-:W-:Y:S02]  /*73c0*/  LDGSTS.E.BYPASS.LTC128B.128 [R129+0x7000], desc[UR4][R130.64] ;  /* 0x0700000082817fae */ /* 0x000fe4000b981a04 */
[----:B------:R-:W-:Y:S03]  /*73d0*/  IMAD.X R19, R15, 0x1, R242, P1 ;  /* 0x000000010f137824 */ /* 0x000fe600008e06f2 */
[----:B------:R2:W-:Y:S01]  /*73e0*/  LDGSTS.E.BYPASS.LTC128B.128 [R129+0x7800], desc[UR4][R10.64] ;  /* 0x078000000a817fae */ /* 0x0005e2000b981a04 */
[----:B------:R-:W-:Y:S04]  /*73f0*/  ISETP.GT.AND P1, PT, R232, R223, PT ;  /* 0x000000dfe800720c */ /* 0x000fe80003f24270 */
[----:B------:R3:W-:Y:S05]  /*7400*/  LDGSTS.E.BYPASS.LTC128B.128 [R129+0x8000], desc[UR4][R14.64] ;  /* 0x080000000e817fae */ /* 0x0007ea000b981a04 */
[----:B------:R4:W-:Y:S05]  /*7410*/  LDGSTS.E.BYPASS.LTC128B.128 [R129+0x8800], desc[UR4][R18.64] ;  /* 0x0880000012817fae */ /* 0x0009ea000b981a04 */
[----:B------:R-:W-:Y:S05]  /*7420*/  LDSM.16.M88.4 R156, [R217] ;  /* 0x00000000d99c783b */ /* 0x000fea0000000200 */
[----:B------:R-:W1:Y:S05]  /*7430*/  LDSM.16.M88.4 R160, [R216+0x1000] ;  /* 0x00100000d8a0783b */ /* 0x000e6a0000000200 */
[----:B------:R-:W3:Y:S05]  /*7440*/  LDSM.16.M88.4 R164, [R216+0x1400] ;  /* 0x00140000d8a4783b */ /* 0x000eea0000000200 */
[----:B------:R-:W5:Y:S05]  /*7450*/  LDSM.16.M88.4 R168, [R216+0x1800] ;  /* 0x00180000d8a8783b */ /* 0x000f6a0000000200 */
[----:B------:R-:W0:Y:S05]  /*7460*/  LDGDEPBAR ;  /* 0x00000000000079af */ /* 0x000e2a0000000000 */
[----:B------:R-:W5:Y:S05]  /*7470*/  LDSM.16.M88.4 R172, [R216+0x1c00] ;  /* 0x001c0000d8ac783b */ /* 0x000f6a0000000200 */
[----:B------:R-:W5:Y:S05]  /*7480*/  LDSM.16.M88.4 R176, [R216+0x2000] ;  /* 0x00200000d8b0783b */ /* 0x000f6a0000000200 */
[----:B------:R-:W5:Y:S05]  /*7490*/  LDSM.16.M88.4 R180, [R216+0x2400] ;  /* 0x00240000d8b4783b */ /* 0x000f6a0000000200 */
[----:B------:R-:W-:Y:S05]  /*74a0*/  LDSM.16.M88.4 R184, [R216+0x2c00] ;  /* 0x002c0000d8b8783b */ /* 0x000fea0000000200 */
[----:B------:R-:W-:Y:S01]  /*74b0*/  LDSM.16.M88.4 R188, [R216+0x3000] ;  /* 0x00300000d8bc783b */ /* 0x000fe20000000200 */
[C---:B-1----:R-:W-:Y:S04]  /*74c0*/  HMMA.16816.F32 R4, R156.reuse, R160, RZ ;  /* 0x000000a09c04723c */ /* 0x042fe800000018ff */
[----:B------:R-:W-:Y:S04]  /*74d0*/  LDSM.16.M88.4 R192, [R216+0x3400] ;  /* 0x00340000d8c0783b */ /* 0x000fe80000000200 */
[C---:B--2---:R-:W-:Y:S01]  /*74e0*/  HMMA.16816.F32 R8, R156.reuse, R162, RZ ;  /* 0x000000a29c08723c */ /* 0x044fe200000018ff */
[----:B------:R-:W1:Y:S05]  /*74f0*/  LDSM.16.M88.4 R160, [R216+0x2800] ;  /* 0x00280000d8a0783b */ /* 0x000e6a0000000200 */
[----:B------:R-:W2:Y:S02]  /*7500*/  LDSM.16.M88.4 R196, [R216+0x3800] ;  /* 0x00380000d8c4783b */ /* 0x000ea40000000200 */
[C---:B---3--:R-:W-:Y:S03]  /*7510*/  HMMA.16816.F32 R12, R156.reuse, R164, RZ ;  /* 0x000000a49c0c723c */ /* 0x048fe600000018ff */
[----:B------:R-:W-:Y:S05]  /*7520*/  LDSM.16.M88.4 R200, [R216+0x4c00] ;  /* 0x004c0000d8c8783b */ /* 0x000fea0000000200 */
[C---:B----4-:R-:W-:Y:S01]  /*7530*/  HMMA.16816.F32 R16, R156.reuse, R166, RZ ;  /* 0x000000a69c10723c */ /* 0x050fe200000018ff */
[----:B------:R-:W3:Y:S05]  /*7540*/  LDSM.16.M88.4 R164, [R216+0x3c00] ;  /* 0x003c0000d8a4783b */ /* 0x000eea0000000200 */
[----:B------:R-:W-:Y:S02]  /*7550*/  LDSM.16.M88.4 R204, [R215] ;  /* 0x00000000d7cc783b */ /* 0x000fe40000000200 */
[C---:B-----5:R-:W-:Y:S03]  /*7560*/  HMMA.16816.F32 R20, R156.reuse, R168, RZ ;  /* 0x000000a89c14723c */ /* 0x060fe600000018ff */
[----:B------:R-:W-:Y:S05]  /*7570*/  LDSM.16.M88.4 R208, [R213+0x1000] ;  /* 0x00100000d5d0783b */ /* 0x000fea0000000200 */
[C---:B------:R-:W-:Y:S01]  /*7580*/  HMMA.16816.F32 R24, R156.reuse, R170, RZ ;  /* 0x000000aa9c18723c */ /* 0x040fe200000018ff */
[----:B------:R-:W4:Y:S07]  /*7590*/  LDSM.16.M88.4 R168, [R216+0x4000] ;  /* 0x00400000d8a8783b */ /* 0x000f2e0000000200 */
[C---:B------:R-:W-:Y:S08]  /*75a0*/  HMMA.16816.F32 R28, R156.reuse, R172, RZ ;  /* 0x000000ac9c1c723c */ /* 0x040ff000000018ff */
[C---:B------:R-:W-:Y:S01]  /*75b0*/  HMMA.16816.F32 R32, R156.reuse, R174, RZ ;  /* 0x000000ae9c20723c */ /* 0x040fe200000018ff */
[----:B------:R-:W5:Y:S07]  /*75c0*/  LDSM.16.M88.4 R172, [R216+0x4400] ;  /* 0x00440000d8ac783b */ /* 0x000f6e0000000200 */
[C---:B------:R-:W-:Y:S08]  /*75d0*/  HMMA.16816.F32 R36, R156.reuse, R176, RZ ;  /* 0x000000b09c24723c */ /* 0x040ff000000018ff */
[C---:B------:R-:W-:Y:S01]  /*75e0*/  HMMA.16816.F32 R40, R156.reuse, R178, RZ ;  /* 0x000000b29c28723c */ /* 0x040fe200000018ff */
[----:B------:R-:W5:Y:S07]  /*75f0*/  LDSM.16.M88.4 R176, [R216+0x4800] ;  /* 0x00480000d8b0783b */ /* 0x000f6e0000000200 */
[C---:B------:R-:W-:Y:S08]  /*7600*/  HMMA.16816.F32 R44, R156.reuse, R180, RZ ;  /* 0x000000b49c2c723c */ /* 0x040ff000000018ff */
[C---:B------:R-:W-:Y:S01]  /*7610*/  HMMA.16816.F32 R48, R156.reuse, R182, RZ ;  /* 0x000000b69c30723c */ /* 0x040fe200000018ff */
[----:B------:R-:W-:Y:S07]  /*7620*/  LDSM.16.M88.4 R180, [R213+0x1800] ;  /* 0x00180000d5b4783b */ /* 0x000fee0000000200 */
        /* <DEDUP_REMOVED lines=15> */
[C---:B---3--:R-:W-:Y:S08]  /*7720*/  HMMA.16816.F32 R92, R156.reuse, R164, RZ ;  /* 0x000000a49c5c723c */ /* 0x048ff000000018ff */
[C---:B------:R-:W-:Y:S01]  /*7730*/  HMMA.16816.F32 R96, R156.reuse, R166, RZ ;  /* 0x000000a69c60723c */ /* 0x040fe200000018ff */
[----:B------:R-:W-:Y:S07]  /*7740*/  LDSM.16.M88.4 R164, [R213+0x2000] ;  /* 0x00200000d5a4783b */ /* 0x000fee0000000200 */
[C---:B----4-:R-:W-:Y:S08]  /*7750*/  HMMA.16816.F32 R100, R156.reuse, R168, RZ ;  /* 0x000000a89c64723c */ /* 0x050ff000000018ff */
[C---:B------:R-:W-:Y:S01]  /*7760*/  HMMA.16816.F32 R104, R156.reuse, R170, RZ ;  /* 0x000000aa9c68723c */ /* 0x040fe200000018ff */
[----:B------:R-:W-:Y:S07]  /*7770*/  LDSM.16.M88.4 R168, [R213+0x2400] ;  /* 0x00240000d5a8783b */ /* 0x000fee0000000200 */
[C---:B-----5:R-:W-:Y:S08]  /*7780*/  HMMA.16816.F32 R108, R156.reuse, R172, RZ ;  /* 0x000000ac9c6c723c */ /* 0x060ff000000018ff */
        /* <DEDUP_REMOVED lines=12> */
[C---:B-1----:R-:W-:Y:S08]  /*7850*/  HMMA.16816.F32 R12, R204.reuse, R160, R12 ;  /* 0x000000a0cc0c723c */ /* 0x042ff0000000180c */
[C---:B------:R-:W-:Y:S01]  /*7860*/  HMMA.16816.F32 R16, R204.reuse, R162, R16 ;  /* 0x000000a2cc10723c */ /* 0x040fe20000001810 */
[----:B------:R-:W1:Y:S07]  /*7870*/  LDSM.16.M88.4 R160, [R213+0x3400] ;  /* 0x00340000d5a0783b */ /* 0x000e6e0000000200 */
[C---:B------:R-:W-:Y:S08]  /*7880*/  HMMA.16816.F32 R20, R204.reuse, R180, R20 ;  /* 0x000000b4cc14723c */ /* 0x040ff00000001814 */
[C---:B------:R-:W-:Y:S01]  /*7890*/  HMMA.16816.F32 R24, R204.reuse, R182, R24 ;  /* 0x000000b6cc18723c */ /* 0x040fe20000001818 */
[----:B------:R-:W3:Y:S01]  /*78a0*/  LDSM.16.M88.4 R180, [R213+0x4c00] ;  /* 0x004c0000d5b4783b */ /* 0x000ee20000000200 */
        /* <DEDUP_REMOVED lines=64> */
[----:B------:R-:W2:Y:S01]  /*7cb0*/  LD.E.64 R164, desc[UR4][R2.64+0x38] ;  /* 0x0000380402a47980 */ /* 0x000ea2000c101b00 */
[----:B------:R-:W-:Y:S03]  /*7cc0*/  ISETP.GE.AND P3, PT, R148, RZ, PT ;  /* 0x000000ff9400720c */ /* 0x000fe60003f66270 */
        /* <DEDUP_REMOVED lines=9> */
[----:B------:R-:W-:Y:S01]  /*7d60*/  ISETP.NE.AND P2, PT, R161, RZ, PT ;  /* 0x000000ffa100720c */ /* 0x000fe20003f45270 */
[----:B------:R-:W-:Y:S01]  /*7d70*/  @!P4 VIADD R158, R158, 0x1 ;  /* 0x000000019e9ec836 */ /* 0x000fe20000000000 */
[-C--:B------:R-:W-:Y:S02]  /*7d80*/  ISETP.GE.U32.AND P5, PT, R150, R159.reuse, PT ;  /* 0x0000009f9600720c */ /* 0x080fe40003fa6070 */
[----:B------:R-:W-:Y:S02]  /*7d90*/  ISETP.GE.U32.AND P6, PT, R152, R159, PT ;  /* 0x0000009f9800720c */ /* 0x000fe40003fc6070 */
[----:B------:R-:W-:Y:S09]  /*7da0*/  LOP3.LUT R159, RZ, R161, RZ, 0x33, !PT ;  /* 0x000000a1ff9f7212 */ /* 0x000ff200078e33ff */
        /* <DEDUP_REMOVED lines=27> */
.L_x_603:
[----:B------:R-:W-:Y:S05]  /*7f60*/  BSYNC.RECONVERGENT B0 ;  /* 0x0000000000007941 */ /* 0x000fea0003800200 */
.L_x_602:
[----:B------:R-:W-:Y:S01]  /*7f70*/  IADD3 R158, P1, PT, R155, R226, RZ ;  /* 0x000000e29b9e7210 */ /* 0x000fe20007f3e0ff */
[----:B------:R-:W-:Y:S01]  /*7f80*/  IMAD.IADD R157, R0, 0x1, R149 ;  /* 0x00000001009d7824 */ /* 0x000fe200078e0295 */
[----:B------:R-:W-:Y:S01]  /*7f90*/  SHF.L.U64.HI R148, R220, 0x6, R221 ;  /* 0x00000006dc947819 */ /* 0x000fe200000102dd */
[--C-:B------:R-:W-:Y:S01]  /*7fa0*/  IMAD.MOV.U32 R227, RZ, RZ, R225.reuse ;  /* 0x000000ffffe37224 */ /* 0x100fe200078e00e1 */
[-C--:B------:R-:W-:Y:S01]  /*7fb0*/  IADD3 R156, P2, PT, R158, R155.reuse, RZ ;  /* 0x0000009b9e9c7210 */ /* 0x080fe20007f5e0ff */
[----:B------:R-:W-:Y:S02]  /*7fc0*/  IMAD R149, R157, 0x2, R218 ;  /* 0x000000029d957824 */ /* 0x000fe400078e02da */
[----:B------:R-:W-:Y:S01]  /*7fd0*/  IMAD.X R159, R148, 0x1, R225, P1 ;  /* 0x00000001949f7824 */ /* 0x000fe200008e06e1 */
[-C--:B------:R-:W-:Y:S02]  /*7fe0*/  IADD3 R164, P1, PT, R156, R155.reuse, RZ ;  /* 0x0000009b9ca47210 */ /* 0x080fe40007f3e0ff */
[----:B------:R-:W-:Y:S01]  /*7ff0*/  @!PT LDS RZ, [RZ] ;  /* 0x00000000fffff984 */ /* 0x000fe20000000800 */
[----:B------:R-:W-:Y:S01]  /*8000*/  @!PT LDS RZ, [RZ] ;  /* 0x00000000fffff984 */ /* 0x000fe20000000800 */
[----:B------:R-:W-:Y:S01]  /*8010*/  @!PT LDS RZ, [RZ] ;  /* 0x00000000fffff984 */ /* 0x000fe20000000800 */
[----:B------:R1:W-:Y:S01]  /*8020*/  LDGSTS.E.BYPASS.LTC128B.128 [R149+0x1000], desc[UR4][R226.64] ;  /* 0x01000000e2957fae */ /* 0x0003e2000b981a04 */
[--C-:B------:R-:W-:Y:S01]  /*8030*/  IMAD.X R157, R159, 0x1, R148.reuse, P2 ;  /* 0x000000019f9d7824 */ /* 0x100fe200010e0694 */
[-C--:B------:R-:W-:Y:S02]  /*8040*/  IADD3 R162, P2, PT, R164, R155.reuse, RZ ;  /* 0x0000009ba4a27210 */ /* 0x080fe40007f5e0ff */
[----:B------:R1:W-:Y:S02]  /*8050*/  LDGSTS.E.BYPASS.LTC128B.128 [R149+0x1800], desc[UR4][R158.64] ;  /* 0x018000009e957fae */ /* 0x0003e4000b981a04 */
[-C--:B------:R-:W-:Y:S02]  /*8060*/  IADD3.X R165, PT, PT, R157, R148.reuse, RZ, P1, !PT ;  /* 0x000000949da57210 */ /* 0x080fe40000ffe4ff */
[----:B------:R1:W-:Y:S01]  /*8070*/  LDGSTS.E.BYPASS.LTC128B.128 [R149+0x2000], desc[UR4][R156.64] ;  /* 0x020000009c957fae */ /* 0x0003e2000b981a04 */
[-C--:B------:R-:W-:Y:S02]  /*8080*/  IADD3 R160, P1, PT, R162, R155.reuse, RZ ;  /* 0x0000009ba2a07210 */ /* 0x080fe40007f3e0ff */
[--C-:B------:R-:W-:Y:S01]  /*8090*/  IMAD.X R163, R165, 0x1, R148.reuse, P2 ;  /* 0x00000001a5a37824 */ /* 0x100fe200010e0694 */
[----:B------:R1:W-:Y:S01]  /*80a0*/  LDGSTS.E.BYPASS.LTC128B.128 [R149+0x2800], desc[UR4][R164.64] ;  /* 0x02800000a4957fae */ /* 0x0003e2000b981a04 */
[-C--:B------:R-:W-:Y:S02]  /*80b0*/  IADD3 R154, P2, PT, R160, R155.reuse, RZ ;  /* 0x0000009ba09a7210 */ /* 0x080fe40007f5e0ff */
[--C-:B------:R-:W-:Y:S01]  /*80c0*/  IMAD.X R161, R163, 0x1, R148.reuse, P1 ;  /* 0x00000001a3a17824 */ /* 0x100fe200008e0694 */
[----:B------:R1:W-:Y:S01]  /*80d0*/  LDGSTS.E.BYPASS.LTC128B.128 [R149+0x3000], desc[UR4][R162.64] ;  /* 0x03000000a2957fae */ /* 0x0003e2000b981a04 */
[----:B------:R-:W-:Y:S03]  /*80e0*/  IADD3 R166, P1, PT, R154, R155, RZ ;  /* 0x0000009b9aa67210 */ /* 0x000fe60007f3e0ff */
[----:B------:R1:W-:Y:S01]  /*80f0*/  LDGSTS.E.BYPASS.LTC128B.128 [R149+0x3800], desc[UR4][R160.64] ;  /* 0x03800000a0957fae */ /* 0x0003e2000b981a04 */
[----:B------:R-:W-:Y:S05]  /*8100*/  IADD3.X R155, PT, PT, R161, R148, RZ, P2, !PT ;  /* 0x00000094a19b7210 */ /* 0x000fea00017fe4ff */
[----:B------:R1:W-:Y:S01]  /*8110*/  LDGSTS.E.BYPASS.LTC128B.128 [R149+0x4000], desc[UR4][R154.64] ;  /* 0x040000009a957fae */ /* 0x0003e2000b981a04 */
[----:B------:R-:W-:Y:S05]  /*8120*/  IMAD.X R167, R155, 0x1, R148, P1 ;  /* 0x000000019ba77824 */ /* 0x000fea00008e0694 */
[----:B------:R1:W-:Y:S04]  /*8130*/  LDGSTS.E.BYPASS.LTC128B.128 [R149+0x4800], desc[UR4][R166.64] ;  /* 0x04800000a6957fae */ /* 0x0003e8000b981a04 */
[----:B------:R-:W0:Y:S02]  /*8140*/  LDGDEPBAR ;  /* 0x00000000000079af */ /* 0x000e240000000000 */
.L_x_601:
[----:B------:R-:W-:Y:S05]  /*8150*/  BSYNC.RECONVERGENT B1 ;  /* 0x0000000000017941 */ /* 0x000fea0003800200 */
.L_x_600:
        /* <DEDUP_REMOVED lines=65> */
[----:B------:R-:W-:Y:S01]  /*8570*/  IADD3 R244, PT, PT, R244, -0x100, RZ ;  /* 0xffffff00f4f47810 */ /* 0x000fe20007ffe0ff */
[----:B------:R-:W1:Y:S08]  /*8580*/  SHFL.BFLY PT, R0, R157, 0x2, 0x1f ;  /* 0x0c401f009d007f89 */ /* 0x000e7000000e0000 */
[----:B------:R-:W3:Y:S01]  /*8590*/  SHFL.BFLY PT, R148, R161, 0x2, 0x1f ;  /* 0x0c401f00a1947f89 */ /* 0x000ee200000e0000 */
[----:B-1----:R-:W-:Y:S02]  /*85a0*/  FMNMX.FTZ R155, R157, R0, !PT ;  /* 0x000000009d9b7209 */ /* 0x002fe40007810000 */
[----:B---3--:R-:W-:Y:S05]  /*85b0*/  FMNMX.FTZ R159, R161, R148, !PT ;  /* 0x00000094a19f7209 */ /* 0x008fea0007810000 */
[----:B------:R-:W1:Y:S08]  /*85c0*/  SHFL.BFLY PT, R0, R155, 0x1, 0x1f ;  /* 0x0c201f009b007f89 */ /* 0x000e7000000e0000 */
[----:B------:R-:W3:Y:S01]  /*85d0*/  SHFL.BFLY PT, R148, R159, 0x1, 0x1f ;  /* 0x0c201f009f947f89 */ /* 0x000ee200000e0000 */
[----:B-1----:R-:W-:Y:S02]  /*85e0*/  FMNMX.FTZ R0, R155, R0, !PT ;  /* 0x000000009b007209 */ /* 0x002fe40007810000 */
[----:B---3--:R-:W-:Y:S03]  /*85f0*/  FMNMX.FTZ R148, R159, R148, !PT ;  /* 0x000000949f947209 */ /* 0x008fe60007810000 */
[C---:B------:R-:W-:Y:S01]  /*8600*/  FADD.FTZ R150, -R0.reuse, R153 ;  /* 0x0000009900967221 */ /* 0x040fe20000010100 */
[----:B------:R-:W-:Y:S01]  /*8610*/  FSETP.NEU.FTZ.AND P1, PT, R0, -INF , PT ;  /* 0xff8000000000780b */ /* 0x000fe20003f3d000 */
[----:B------:R-:W-:Y:S01]  /*8620*/  LDSM.16.MT88.4 R156, [R212+0x5000] ;  /* 0x00500000d49c783b */ /* 0x000fe20000004200 */
        /* <DEDUP_REMOVED lines=9> */
[----:B------:R-:W-:Y:S06]  /*86c0*/  FSEL R160, R160, RZ, P1 ;  /* 0x000000ffa0a07208 */ /* 0x000fec0000800000 */
[----:B------:R-:W3:Y:S01]  /*86d0*/  MUFU.EX2 R150, R150 ;  /* 0x0000009600967308 */ /* 0x000ee20000000800 */
[----:B------:R-:W-:Y:S01]  /*86e0*/  ISETP.GT.AND P1, PT, R232, R223, PT ;  /* 0x000000dfe800720c */ /* 0x000fe20003f24270 */
[-CC-:B------:R-:W-:Y:S01]  /*86f0*/  FFMA.FTZ R164, R8, R149.reuse, -R162.reuse ;  /* 0x0000009508a47223 */ /* 0x180fe200000108a2 */
[-C--:B------:R-:W-:Y:S01]  /*8700*/  FFMA.FTZ R161, R9, R149.reuse, -R162 ;  /* 0x0000009509a17223 */ /* 0x080fe200000108a2 */
[-CC-:B------:R-:W-:Y:S01]  /*8710*/  FFMA.FTZ R166, R10, R149.reuse, -R160.reuse ;  /* 0x000000950aa67223 */ /* 0x180fe200000108a0 */
[-C--:B------:R-:W-:Y:S01]  /*8720*/  FFMA.FTZ R165, R11, R149.reuse, -R160 ;  /* 0x000000950ba57223 */ /* 0x080fe200000108a0 */
[-CC-:B------:R-:W-:Y:S01]  /*8730*/  FFMA.FTZ R167, R4, R149.reuse, -R162.reuse ;  /* 0x0000009504a77223 */ /* 0x180fe200000108a2 */
[-C--:B------:R-:W-:Y:S03]  /*8740*/  FFMA.FTZ R163, R5, R149.reuse, -R162 ;  /* 0x0000009505a37223 */ /* 0x080fe600000108a2 */
[----:B------:R-:W-:Y:S01]  /*8750*/  MUFU.EX2 R164, R164 ;  /* 0x000000a400a47308 */ /* 0x000fe20000000800 */
[-CC-:B------:R-:W-:Y:S01]  /*8760*/  FFMA.FTZ R170, R6, R149.reuse, -R160.reuse ;  /* 0x0000009506aa7223 */ /* 0x180fe200000108a0 */
[----:B------:R-:W-:Y:S01]  /*8770*/  FFMA.FTZ R168, R7, R149, -R160 ;  /* 0x0000009507a87223 */ /* 0x000fe200000108a0 */
[C---:B--2---:R-:W-:Y:S07]  /*8780*/  FMUL.FTZ R6, R151.reuse, R146 ;  /* 0x0000009297067220 */ /* 0x044fee0000410000 */
[----:B------:R-:W-:Y:S01]  /*8790*/  MUFU.EX2 R167, R167 ;  /* 0x000000a700a77308 */ /* 0x000fe20000000800 */
[C---:B------:R-:W-:Y:S01]  /*87a0*/  FMUL.FTZ R7, R151.reuse, R147 ;  /* 0x0000009397077220 */ /* 0x040fe20000410000 */
[C---:B---3--:R-:W-:Y:S01]  /*87b0*/  FMUL.FTZ R4, R150.reuse, R144 ;  /* 0x0000009096047220 */ /* 0x048fe20000410000 */
[----:B------:R-:W-:Y:S07]  /*87c0*/  FMUL.FTZ R5, R150, R145 ;  /* 0x0000009196057220 */ /* 0x000fee0000410000 */
[----:B------:R-:W2:Y:S01]  /*87d0*/  MUFU.EX2 R163, R163 ;  /* 0x000000a300a37308 */ /* 0x000ea20000000800 */
[----:B------:R-:W-:Y:S01]  /*87e0*/  FFMA.FTZ R12, R12, R149, -R162 ;  /* 0x000000950c0c7223 */ /* 0x000fe200000108a2 */
        /* <DEDUP_REMOVED lines=33> */
[-CC-:B------:R-:W-:Y:S07]  /*8a00*/  FFMA.FTZ R46, R46, R149.reuse, -R160.reuse ;  /* 0x000000952e2e7223 */ /* 0x180fee00000108a0 */
[----:B------:R-:W-:Y:S01]  /*8a10*/  MUFU.EX2 R174, R174 ;  /* 0x000000ae00ae7308 */ /* 0x000fe20000000800 */
[-CC-:B------:R-:W-:Y:S01]  /*8a20*/  FFMA.FTZ R54, R54, R149.reuse, -R160.reuse ;  /* 0x0000009536367223 */ /* 0x180fe200000108a0 */
[-CC-:B------:R-:W-:Y:S01]  /*8a30*/  FFMA.FTZ R62, R62, R149.reuse, -R160.reuse ;  /* 0x000000953e3e7223 */ /* 0x180fe200000108a0 */
[-C--:B------:R-:W-:Y:S07]  /*8a40*/  FFMA.FTZ R70, R70, R149.reuse, -R160 ;  /* 0x0000009546467223 */ /* 0x080fee00000108a0 */
[----:B------:R-:W-:Y:S01]  /*8a50*/  MUFU.EX2 R37, R37 ;  /* 0x0000002500257308 */ /* 0x000fe20000000800 */
[C---:B-1----:R-:W-:Y:S09]  /*8a60*/  HMMA.16816.F32 R4, R144.reuse, R152, R4 ;  /* 0x000000989004723c */ /* 0x042ff20000001804 */
        /* <DEDUP_REMOVED lines=9> */
[C---:B------:R-:W-:Y:S01]  /*8b00*/  FMUL.FTZ R17, R150.reuse, R133 ;  /* 0x0000008596117220 */ /* 0x040fe20000410000 */
[----:B---3--:R-:W-:Y:S01]  /*8b10*/  F2FP.F16.F32.PACK_AB R133, R169, R172 ;  /* 0x000000aca985723e */ /* 0x008fe200000000ff */
[----:B-1----:R-:W-:Y:S06]  /*8b20*/  FMUL.FTZ R12, R150, R136 ;  /* 0x00000088960c7220 */ /* 0x002fec0000410000 */
[----:B------:R-:W-:Y:S01]  /*8b30*/  MUFU.EX2 R155, R155 ;  /* 0x0000009b009b7308 */ /* 0x000fe20000000800 */
[----:B------:R-:W1:Y:S01]  /*8b40*/  LDSM.16.MT88.4 R136, [R212+0x5400] ;  /* 0x00540000d488783b */ /* 0x000e620000004200 */
[-CC-:B------:R-:W-:Y:S01]  /*8b50*/  FFMA.FTZ R78, R78, R149.reuse, -R160.reuse ;  /* 0x000000954e4e7223 */ /* 0x180fe200000108a0 */
[-CC-:B------:R-:W-:Y:S07]  /*8b60*/  FFMA.FTZ R79, R79, R149.reuse, -R160.reuse ;  /* 0x000000954f4f7223 */ /* 0x180fee00000108a0 */
[----:B------:R-:W3:Y:S01]  /*8b70*/  MUFU.EX2 R154, R154 ;  /* 0x0000009a009a7308 */ /* 0x000ee20000000800 */
[----:B------:R-:W-:Y:S01]  /*8b80*/  FFMA.FTZ R82, R82, R149, -R160 ;  /* 0x0000009552527223 */ /* 0x000fe200000108a0 */
[C---:B------:R-:W-:Y:S08]  /*8b90*/  HMMA.16816.F32 R12, R144.reuse, R156, R12 ;  /* 0x0000009c900c723c */ /* 0x040ff0000000180c */
[----:B------:R-:W5:Y:S01]  /*8ba0*/  MUFU.EX2 R156, R173 ;  /* 0x000000ad009c7308 */ /* 0x000f620000000800 */
[----:B--2---:R-:W-:Y:S01]  /*8bb0*/  F2FP.F16.F32.PACK_AB R132, R152, R153 ;  /* 0x000000999884723e */ /* 0x004fe200000000ff */
[-CC-:B------:R-:W-:Y:S01]  /*8bc0*/  FFMA.FTZ R157, R20, R149.reuse, -R162.reuse ;  /* 0x00000095149d7223 */ /* 0x180fe200000108a2 */
[-C--:B------:R-:W-:Y:S01]  /*8bd0*/  FFMA.FTZ R20, R24, R149.reuse, -R162 ;  /* 0x0000009518147223 */ /* 0x080fe200000108a2 */
[-C--:B------:R-:W-:Y:S01]  /*8be0*/  FFMA.FTZ R83, R83, R149.reuse, -R160 ;  /* 0x0000009553537223 */ /* 0x080fe200000108a0 */
[-C--:B------:R-:W-:Y:S01]  /*8bf0*/  FFMA.FTZ R85, R85, R149.reuse, -R162 ;  /* 0x0000009555557223 */ /* 0x080fe200000108a2 */
[----:B------:R-:W-:Y:S01]  /*8c00*/  HMMA.16816.F32 R16, R144, R158, R16 ;  /* 0x0000009e9010723c */ /* 0x000fe20000001810 */
[----:B------:R-:W2:Y:S03]  /*8c10*/  LDSM.16.MT88.4 R144, [R214+0x5800] ;  /* 0x00580000d690783b */ /* 0x000ea60000004200 */
[----:B------:R-:W-:Y:S01]  /*8c20*/  MUFU.EX2 R157, R157 ;  /* 0x0000009d009d7308 */ /* 0x000fe20000000800 */
[--C-:B------:R-:W-:Y:S01]  /*8c30*/  FFMA.FTZ R159, R22, R149, -R160.reuse ;  /* 0x00000095169f7223 */ /* 0x100fe200000108a0 */
[----:B---3--:R-:W-:Y:S01]  /*8c40*/  F2FP.F16.F32.PACK_AB R134, R154, R155 ;  /* 0x0000009b9a86723e */ /* 0x008fe200000000ff */
[-CC-:B------:R-:W-:Y:S01]  /*8c50*/  FFMA.FTZ R158, R23, R149.reuse, -R160.reuse ;  /* 0x00000095179e7223 */ /* 0x180fe200000108a0 */
[-CC-:B------:R-:W-:Y:S01]  /*8c60*/  FFMA.FTZ R86, R86, R149.reuse, -R160.reuse ;  /* 0x0000009556567223 */ /* 0x180fe200000108a0 */
[--C-:B------:R-:W-:Y:S01]  /*8c70*/  FFMA.FTZ R87, R87, R149, -R160.reuse ;  /* 0x0000009557577223 */ /* 0x100fe200000108a0 */
[----:B-----5:R-:W-:Y:S01]  /*8c80*/  F2FP.F16.F32.PACK_AB R135, R156, R171 ;  /* 0x000000ab9c87723e */ /* 0x020fe200000000ff */
[-CC-:B------:R-:W-:Y:S03]  /*8c90*/  FFMA.FTZ R173, R31, R149.reuse, -R160.reuse ;  /* 0x000000951fad7223 */ /* 0x180fe600000108a0 */
[----:B------:R-:W-:Y:S01]  /*8ca0*/  MUFU.EX2 R159, R159 ;  /* 0x0000009f009f7308 */ /* 0x000fe20000000800 */
[-CC-:B------:R-:W-:Y:S01]  /*8cb0*/  FFMA.FTZ R90, R90, R149.reuse, -R160.reuse ;  /* 0x000000955a5a7223 */ /* 0x180fe200000108a0 */
[-CC-:B------:R-:W-:Y:S01]  /*8cc0*/  FFMA.FTZ R91, R91, R149.reuse, -R160.reuse ;  /* 0x000000955b5b7223 */ /* 0x180fe200000108a0 */
[-C--:B------:R-:W-:Y:S07]  /*8cd0*/  FFMA.FTZ R95, R95, R149.reuse, -R160 ;  /* 0x000000955f5f7223 */ /* 0x080fee00000108a0 */
[----:B------:R-:W3:Y:S01]  /*8ce0*/  MUFU.EX2 R158, R158 ;  /* 0x0000009e009e7308 */ /* 0x000ee20000000800 */
[C---:B----4-:R-:W-:Y:S09]  /*8cf0*/  HMMA.16816.F32 R4, R132.reuse, R140, R4 ;  /* 0x0000008c8404723c */ /* 0x050ff20000001804 */
[----:B------:R3:W4:Y:S01]  /*8d00*/  MUFU.EX2 R140, R21 ;  /* 0x00000015008c7308 */ /* 0x0007220000000800 */
[-C--:B------:R-:W-:Y:S01]  /*8d10*/  FFMA.FTZ R141, R25, R149.reuse, -R162 ;  /* 0x00000095198d7223 */ /* 0x080fe200000108a2 */
[-CC-:B------:R-:W-:Y:S01]  /*8d20*/  FFMA.FTZ R98, R98, R149.reuse, -R160.reuse ;  /* 0x0000009562627223 */ /* 0x180fe200000108a0 */
[-CC-:B------:R-:W-:Y:S01]  /*8d30*/  FFMA.FTZ R99, R99, R149.reuse, -R160.reuse ;  /* 0x0000009563637223 */ /* 0x180fe200000108a0 */
[C---:B------:R-:W-:Y:S06]  /*8d40*/  HMMA.16816.F32 R8, R132.reuse, R142, R8 ;  /* 0x0000008e8408723c */ /* 0x040fec0000001808 */
[----:B------:R4:W-:Y:S01]  /*8d50*/  MUFU.EX2 R142, R20 ;  /* 0x00000014008e7308 */ /* 0x0009e20000000800 */
[-C--:B------:R-:W-:Y:S01]  /*8d60*/  FFMA.FTZ R143, R26, R149.reuse, -R160 ;  /* 0x000000951a8f7223 */ /* 0x080fe200000108a0 */
[-C--:B------:R-:W-:Y:S01]  /*8d70*/  FFMA.FTZ R101, R101, R149.reuse, -R162 ;  /* 0x0000009565657223 */ /* 0x080fe200000108a2 */
        /* <DEDUP_REMOVED lines=9> */
[----:B----4-:R-:W-:Y:S01]  /*8e10*/  F2FP.F16.F32.PACK_AB R20, R140, R157 ;  /* 0x0000009d8c14723e */ /* 0x010fe200000000ff */
[----:B------:R-:W-:Y:S04]  /*8e20*/  HMMA.16816.F32 R16, R132, R138, R16 ;  /* 0x0000008a8410723c */ /* 0x000fe80000001810 */
[----:B------:R-:W-:Y:S01]  /*8e30*/  MUFU.EX2 R137, R137 ;  /* 0x0000008900897308 */ /* 0x000fe20000000800 */
[-CC-:B------:R-:W-:Y:S01]  /*8e40*/  FFMA.FTZ R132, R32, R149.reuse, -R162.reuse ;  /* 0x0000009520847223 */ /* 0x180fe200000108a2 */
[----:B--2---:R-:W-:Y:S01]  /*8e50*/  F2FP.F16.F32.PACK_AB R22, R141, R142 ;  /* 0x0000008e8d16723e */ /* 0x004fe200000000ff */
[-C--:B------:R-:W-:Y:S01]  /*8e60*/  FFMA.FTZ R133, R33, R149.reuse, -R162 ;  /* 0x0000009521857223 */ /* 0x080fe200000108a2 */
[-CC-:B------:R-:W-:Y:S01]  /*8e70*/  FFMA.FTZ R134, R34, R149.reuse, -R160.reuse ;  /* 0x0000009522867223 */ /* 0x180fe200000108a0 */
[--C-:B------:R-:W-:Y:S01]  /*8e80*/  FFMA.FTZ R135, R35, R149, -R160.reuse ;  /* 0x0000009523877223 */ /* 0x100fe200000108a0 */
[----:B-1----:R-:W-:Y:S01]  /*8e90*/  F2FP.F16.F32.PACK_AB R23, R174, R143 ;  /* 0x0000008fae17723e */ /* 0x002fe200000000ff */
[----:B------:R-:W1:Y:S03]  /*8ea0*/  LDSM.16.MT88.4 R32, [R212+0x5c00] ;  /* 0x005c0000d420783b */ /* 0x000e660000004200 */
[----:B------:R-:W2:Y:S01]  /*8eb0*/  MUFU.EX2 R136, R136 ;  /* 0x0000008800887308 */ /* 0x000ea20000000800 */
[-C--:B------:R-:W-:Y:S01]  /*8ec0*/  FFMA.FTZ R107, R107, R149.reuse, -R160 ;  /* 0x000000956b6b7223 */ /* 0x080fe200000108a0 */
[-C--:B------:R-:W-:Y:S01]  /*8ed0*/  FFMA.FTZ R109, R109, R149.reuse, -R162 ;  /* 0x000000956d6d7223 */ /* 0x080fe200000108a2 */
        /* <DEDUP_REMOVED lines=18> */
[----:B------:R-:W1:Y:S01]  /*9000*/  MUFU.EX2 R144, R144 ;  /* 0x0000009000907308 */ /* 0x000e620000000800 */
[----:B------:R-:W-:Y:S01]  /*9010*/  HMMA.16816.F32 R16, R20, R26, R16 ;  /* 0x0000001a1410723c */ /* 0x000fe20000001810 */
[----:B------:R-:W1:Y:S02]  /*9020*/  LDSM.16.MT88.4 R24, [R214+0x6000] ;  /* 0x00600000d618783b */ /* 0x000e640000004200 */
[----:B--2---:R-:W-:Y:S06]  /*9030*/  F2FP.F16.F32.PACK_AB R20, R136, R137 ;  /* 0x000000898814723e */ /* 0x004fec00000000ff */
[----:B------:R-:W-:Y:S01]  /*9040*/  MUFU.EX2 R146, R146 ;  /* 0x0000009200927308 */ /* 0x000fe20000000800 */
[----:B----4-:R-:W-:Y:S01]  /*9050*/  F2FP.F16.F32.PACK_AB R21, R138, R139 ;  /* 0x0000008b8a15723e */ /* 0x010fe200000000ff */
[-C--:B------:R-:W-:Y:S01]  /*9060*/  FFMA.FTZ R45, R48, R149.reuse, -R162 ;  /* 0x00000095302d7223 */ /* 0x080fe200000108a2 */
[----:B---3--:R-:W-:Y:S07]  /*9070*/  F2FP.F16.F32.PACK_AB R22, R133, R132 ;  /* 0x000000848516723e */ /* 0x008fee00000000ff */
[----:B------:R-:W2:Y:S01]  /*9080*/  MUFU.EX2 R145, R145 ;  /* 0x0000009100917308 */ /* 0x000ea20000000800 */
[----:B-----5:R-:W-:Y:S01]  /*9090*/  F2FP.F16.F32.PACK_AB R23, R135, R134 ;  /* 0x000000868717723e */ /* 0x020fe200000000ff */
[-CC-:B------:R-:W-:Y:S01]  /*90a0*/  FFMA.FTZ R44, R47, R149.reuse, -R160.reuse ;  /* 0x000000952f2c7223 */ /* 0x180fe200000108a0 */
[-CC-:B------:R-:W-:Y:S07]  /*90b0*/  FFMA.FTZ R48, R51, R149.reuse, -R160.reuse ;  /* 0x0000009533307223 */ /* 0x180fee00000108a0 */
[----:B------:R-:W-:Y:S01]  /*90c0*/  MUFU.EX2 R39, R39 ;  /* 0x0000002700277308 */ /* 0x000fe20000000800 */
[-C--:B------:R-:W-:Y:S01]  /*90d0*/  FFMA.FTZ R111, R111, R149.reuse, -R160 ;  /* 0x000000956f6f7223 */ /* 0x080fe200000108a0 */
[-C--:B------:R-:W-:Y:S01]  /*90e0*/  FFMA.FTZ R113, R113, R149.reuse, -R162 ;  /* 0x0000009571717223 */ /* 0x080fe200000108a2 */
[-CC-:B------:R-:W-:Y:S01]  /*90f0*/  FFMA.FTZ R114, R114, R149.reuse, -R160.reuse ;  /* 0x0000009572727223 */ /* 0x180fe200000108a0 */
[C---:B------:R-:W-:Y:S06]  /*9100*/  HMMA.16816.F32 R4, R20.reuse, R28, R4 ;  /* 0x0000001c1404723c */ /* 0x040fec0000001804 */
[----:B------:R-:W3:Y:S01]  /*9110*/  MUFU.EX2 R36, R36 ;  /* 0x0000002400247308 */ /* 0x000ee20000000800 */
[----:B------:R-:W-:Y:S01]  /*9120*/  FFMA.FTZ R115, R115, R149, -R160 ;  /* 0x0000009573737223 */ /* 0x000fe200000108a0 */
[----:B------:R-:W-:Y:S08]  /*9130*/  FFMA.FTZ R170, R151, R248, R170 ;  /* 0x000000f897aa7223 */ /* 0x000ff000000100aa */
[----:B------:R4:W-:Y:S01]  /*9140*/  MUFU.EX2 R43, R42 ;  /* 0x0000002a002b7308 */ /* 0x0009e20000000800 */
[----:B------:R-:W-:Y:S01]  /*9150*/  FFMA.FTZ R167, R150, R245, R167 ;  /* 0x000000f596a77223 */ /* 0x000fe200000100a7 */
[-C--:B------:R-:W-:Y:S01]  /*9160*/  FFMA.FTZ R117, R117, R149.reuse, -R162 ;  /* 0x0000009575757223 */ /* 0x080fe200000108a2 */
[C---:B------:R-:W-:Y:S01]  /*9170*/  HMMA.16816.F32 R8, R20.reuse, R30, R8 ;  /* 0x0000001e1408723c */ /* 0x040fe20000001808 */
[----:B------:R-:W5:Y:S06]  /*9180*/  LDSM.16.MT88.4 R28, [R212+0x6000] ;  /* 0x00600000d41c783b */ /* 0x000f6c0000004200 */
[----:B------:R-:W3:Y:S01]  /*9190*/  MUFU.EX2 R40, R40 ;  /* 0x0000002800287308 */ /* 0x000ee20000000800 */
[----:B------:R-:W-:Y:S01]  /*91a0*/  FADD.FTZ R51, R168, R170 ;  /* 0x000000aaa8337221 */ /* 0x000fe20000010000 */
[----:B------:R-:W-:Y:S01]  /*91b0*/  FADD.FTZ R167, R163, R167 ;  /* 0x000000a7a3a77221 */ /* 0x000fe20000010000 */
[-C--:B------:R-:W-:Y:S07]  /*91c0*/  FFMA.FTZ R118, R118, R149.reuse, -R160 ;  /* 0x0000009576767223 */ /* 0x080fee00000108a0 */
[----:B------:R-:W-:Y:S01]  /*91d0*/  MUFU.EX2 R38, R38 ;  /* 0x0000002600267308 */ /* 0x000fe20000000800 */
[----:B------:R-:W-:Y:S01]  /*91e0*/  FADD.FTZ R166, R166, R51 ;  /* 0x00000033a6a67221 */ /* 0x000fe20000010000 */
[C---:B-1----:R-:W-:Y:S08]  /*91f0*/  HMMA.16816.F32 R12, R20.reuse, R32, R12 ;  /* 0x00000020140c723c */ /* 0x042ff0000000180c */
[----:B------:R-:W1:Y:S01]  /*9200*/  MUFU.EX2 R41, R41 ;  /* 0x0000002900297308 */ /* 0x000e620000000800 */
[-C--:B----4-:R-:W-:Y:S01]  /*9210*/  FFMA.FTZ R42, R49, R149.reuse, -R162 ;  /* 0x00000095312a7223 */ /* 0x090fe200000108a2 */
[-C--:B------:R-:W-:Y:S01]  /*9220*/  FFMA.FTZ R49, R50, R149.reuse, -R160 ;  /* 0x0000009532317223 */ /* 0x080fe200000108a0 */
[-CC-:B------:R-:W-:Y:S07]  /*9230*/  FFMA.FTZ R50, R57, R149.reuse, -R162.reuse ;  /* 0x0000009539327223 */ /* 0x180fee00000108a2 */
[----:B------:R4:W-:Y:S01]  /*9240*/  MUFU.EX2 R47, R46 ;  /* 0x0000002e002f7308 */ /* 0x0009e20000000800 */
[-CC-:B------:R-:W-:Y:S01]  /*9250*/  FFMA.FTZ R51, R53, R149.reuse, -R162.reuse ;  /* 0x0000009535337223 */ /* 0x180fe200000108a2 */
[----:B------:R-:W-:Y:S01]  /*9260*/  HMMA.16816.F32 R16, R20, R34, R16 ;  /* 0x000000221410723c */ /* 0x000fe20000001810 */
[----:B------:R-:W1:Y:S07]  /*9270*/  LDSM.16.MT88.4 R32, [R214+0x6400] ;  /* 0x00640000d620783b */ /* 0x000e6e0000004200 */
[----:B------:R-:W1:Y:S01]  /*9280*/  MUFU.EX2 R44, R44 ;  /* 0x0000002c002c7308 */ /* 0x000e620000000800 */
[----:B------:R-:W-:Y:S01]  /*9290*/  F2FP.F16.F32.PACK_AB R20, R37, R144 ;  /* 0x000000902514723e */ /* 0x000fe200000000ff */
[----:B------:R-:W-:Y:S01]  /*92a0*/  FFMA.FTZ R53, R56, R149, -R162 ;  /* 0x0000009538357223 */ /* 0x000fe200000108a2 */
[----:B--2---:R-:W-:Y:S07]  /*92b0*/  F2FP.F16.F32.PACK_AB R21, R145, R146 ;  /* 0x000000929115723e */ /* 0x004fee00000000ff */
[----:B------:R-:W-:Y:S01]  /*92c0*/  MUFU.EX2 R45, R45 ;  /* 0x0000002d002d7308 */ /* 0x000fe20000000800 */
[----:B---3--:R-:W-:Y:S01]  /*92d0*/  F2FP.F16.F32.PACK_AB R22, R36, R39 ;  /* 0x000000272416723e */ /* 0x008fe200000000ff */
[--C-:B------:R-:W-:Y:S01]  /*92e0*/  FFMA.FTZ R57, R58, R149, -R160.reuse ;  /* 0x000000953a397223 */ /* 0x100fe200000108a0 */
[----:B------:R-:W-:Y:S07]  /*92f0*/  F2FP.F16.F32.PACK_AB R23, R40, R43 ;  /* 0x0000002b2817723e */ /* 0x000fee00000000ff */
[----:B------:R-:W-:Y:S01]  /*9300*/  MUFU.EX2 R50, R50 ;  /* 0x0000003200327308 */ /* 0x000fe20000000800 */
[-C--:B------:R-:W-:Y:S01]  /*9310*/  FFMA.FTZ R56, R59, R149.reuse, -R160 ;  /* 0x000000953b387223 */ /* 0x080fe200000108a0 */
[-CC-:B------:R-:W-:Y:S01]  /*9320*/  FFMA.FTZ R59, R61, R149.reuse, -R162.reuse ;  /* 0x000000953d3b7223 */ /* 0x180fe200000108a2 */
[-CC-:B------:R-:W-:Y:S07]  /*9330*/  FFMA.FTZ R61, R64, R149.reuse, -R162.reuse ;  /* 0x00000095403d7223 */ /* 0x180fee00000108a2 */
[----:B------:R-:W2:Y:S01]  /*9340*/  MUFU.EX2 R42, R42 ;  /* 0x0000002a002a7308 */ /* 0x000ea20000000800 */
[-C--:B----4-:R-:W-:Y:S01]  /*9350*/  FFMA.FTZ R46, R52, R149.reuse, -R162 ;  /* 0x00000095342e7223 */ /* 0x090fe200000108a2 */
[C---:B------:R-:W-:Y:S08]  /*9360*/  HMMA.16816.F32 R4, R20.reuse, R24, R4 ;  /* 0x000000181404723c */ /* 0x040ff00000001804 */
[----:B------:R-:W-:Y:S01]  /*9370*/  MUFU.EX2 R59, R59 ;  /* 0x0000003b003b7308 */ /* 0x000fe20000000800 */
[-C--:B------:R-:W-:Y:S01]  /*9380*/  FFMA.FTZ R52, R55, R149.reuse, -R160 ;  /* 0x0000009537347223 */ /* 0x080fe200000108a0 */
[-C--:B------:R-:W-:Y:S01]  /*9390*/  FFMA.FTZ R58, R65, R149.reuse, -R162 ;  /* 0x00000095413a7223 */ /* 0x080fe200000108a2 */
[-CC-:B------:R-:W-:Y:S07]  /*93a0*/  FFMA.FTZ R65, R66, R149.reuse, -R160.reuse ;  /* 0x0000009542417223 */ /* 0x180fee00000108a0 */
[----:B------:R-:W-:Y:S01]  /*93b0*/  MUFU.EX2 R61, R61 ;  /* 0x0000003d003d7308 */ /* 0x000fe20000000800 */
[-C--:B------:R-:W-:Y:S01]  /*93c0*/  FFMA.FTZ R66, R67, R149.reuse, -R160 ;  /* 0x0000009543427223 */ /* 0x080fe200000108a0 */
[C---:B------:R-:W-:Y:S01]  /*93d0*/  HMMA.16816.F32 R8, R20.reuse, R26, R8 ;  /* 0x0000001a1408723c */ /* 0x040fe20000001808 */
[----:B------:R-:W3:Y:S07]  /*93e0*/  LDSM.16.MT88.4 R24, [R212+0x6400] ;  /* 0x00640000d418783b */ /* 0x000eee0000004200 */
[----:B------:R-:W-:Y:S01]  /*93f0*/  MUFU.EX2 R49, R49 ;  /* 0x0000003100317308 */ /* 0x000fe20000000800 */
[-CC-:B------:R-:W-:Y:S01]  /*9400*/  FFMA.FTZ R67, R69, R149.reuse, -R162.reuse ;  /* 0x0000009545437223 */ /* 0x180fe200000108a2 */
[-C--:B------:R-:W-:Y:S01]  /*9410*/  FFMA.FTZ R64, R68, R149.reuse, -R162 ;  /* 0x0000009544407223 */ /* 0x080fe200000108a2 */
[-C--:B------:R-:W-:Y:S07]  /*9420*/  FFMA.FTZ R68, R71, R149.reuse, -R160 ;  /* 0x0000009547447223 */ /* 0x080fee00000108a0 */
[----:B------:R-:W4:Y:S01]  /*9430*/  MUFU.EX2 R48, R48 ;  /* 0x0000003000307308 */ /* 0x000f220000000800 */
[----:B------:R-:W-:Y:S01]  /*9440*/  FADD.FTZ R165, R165, R166 ;  /* 0x000000a6a5a57221 */ /* 0x000fe20000010000 */
[C---:B-----5:R-:W-:Y:S08]  /*9450*/  HMMA.16816.F32 R12, R20.reuse, R28, R12 ;  /* 0x0000001c140c723c */ /* 0x060ff0000000180c */
[----:B------:R-:W-:Y:S01]  /*9460*/  MUFU.EX2 R46, R46 ;  /* 0x0000002e002e7308 */ /* 0x000fe20000000800 */
[----:B------:R-:W-:Y:S01]  /*9470*/  FADD.FTZ R172, R172, R165 ;  /* 0x000000a5acac7221 */ /* 0x000fe20000010000 */
[----:B------:R-:W-:Y:S01]  /*9480*/  FADD.FTZ R164, R164, R167 ;  /* 0x000000a7a4a47221 */ /* 0x000fe20000010000 */
[----:B------:R-:W-:Y:S07]  /*9490*/  FFMA.FTZ R119, R119, R149, -R160 ;  /* 0x0000009577777223 */ /* 0x000fee00000108a0 */
[----:B------:R-:W5:Y:S01]  /*94a0*/  MUFU.EX2 R51, R51 ;  /* 0x0000003300337308 */ /* 0x000f620000000800 */
[----:B------:R-:W-:Y:S01]  /*94b0*/  FADD.FTZ R172, R169, R172 ;  /* 0x000000aca9ac7221 */ /* 0x000fe20000010000 */
[----:B------:R-:W-:Y:S01]  /*94c0*/  HMMA.16816.F32 R16, R20, R30, R16 ;  /* 0x0000001e1410723c */ /* 0x000fe20000001810 */
[----:B------:R-:W5:Y:S07]  /*94d0*/  LDSM.16.MT88.4 R28, [R214+0x6800] ;  /* 0x00680000d61c783b */ /* 0x000f6e0000004200 */
[----:B------:R3:W-:Y:S01]  /*94e0*/  MUFU.EX2 R55, R54 ;  /* 0x0000003600377308 */ /* 0x0007e20000000800 */
[----:B-1----:R-:W-:Y:S01]  /*94f0*/  F2FP.F16.F32.PACK_AB R20, R41, R38 ;  /* 0x000000262914723e */ /* 0x002fe200000000ff */
[----:B------:R-:W-:Y:S01]  /*9500*/  FADD.FTZ R171, R171, R172 ;  /* 0x000000acabab7221 */ /* 0x000fe20000010000 */
[----:B------:R-:W-:Y:S07]  /*9510*/  F2FP.F16.F32.PACK_AB R21, R44, R47 ;  /* 0x0000002f2c15723e */ /* 0x000fee00000000ff */
[----:B------:R-:W1:Y:S01]  /*9520*/  MUFU.EX2 R52, R52 ;  /* 0x0000003400347308 */ /* 0x000e620000000800 */
[----:B--2---:R-:W-:Y:S01]  /*9530*/  F2FP.F16.F32.PACK_AB R22, R42, R45 ;  /* 0x0000002d2a16723e */ /* 0x004fe200000000ff */
[----:B------:R-:W-:Y:S01]  /*9540*/  FADD.FTZ R156, R156, R171 ;  /* 0x000000ab9c9c7221 */ /* 0x000fe20000010000 */
[----:B----4-:R-:W-:Y:S07]  /*9550*/  F2FP.F16.F32.PACK_AB R23, R48, R49 ;  /* 0x000000313017723e */ /* 0x010fee00000000ff */
[----:B------:R-:W2:Y:S01]  /*9560*/  MUFU.EX2 R53, R53 ;  /* 0x0000003500357308 */ /* 0x000ea20000000800 */
[----:B------:R-:W-:Y:S01]  /*9570*/  FADD.FTZ R164, R161, R164 ;  /* 0x000000a4a1a47221 */ /* 0x000fe20000010000 */
[----:B------:R-:W-:Y:S01]  /*9580*/  FADD.FTZ R159, R159, R156 ;  /* 0x0000009c9f9f7221 */ /* 0x000fe20000010000 */
[-C--:B------:R-:W-:Y:S07]  /*9590*/  FFMA.FTZ R121, R121, R149.reuse, -R162 ;  /* 0x0000009579797223 */ /* 0x080fee00000108a2 */
[----:B------:R-:W-:Y:S01]  /*95a0*/  MUFU.EX2 R57, R57 ;  /* 0x0000003900397308 */ /* 0x000fe20000000800 */
[----:B------:R-:W-:Y:S01]  /*95b0*/  FADD.FTZ R153, R153, R164 ;  /* 0x000000a499997221 */ /* 0x000fe20000010000 */
[C---:B------:R-:W-:Y:S08]  /*95c0*/  HMMA.16816.F32 R4, R20.reuse, R32, R4 ;  /* 0x000000201404723c */ /* 0x040ff00000001804 */
[----:B------:R-:W4:Y:S01]  /*95d0*/  MUFU.EX2 R56, R56 ;  /* 0x0000003800387308 */ /* 0x000f220000000800 */
[----:B------:R-:W-:Y:S01]  /*95e0*/  FADD.FTZ R158, R158, R159 ;  /* 0x0000009f9e9e7221 */ /* 0x000fe20000010000 */
[-C--:B---3--:R-:W-:Y:S01]  /*95f0*/  FFMA.FTZ R54, R60, R149.reuse, -R162 ;  /* 0x000000953c367223 */ /* 0x088fe200000108a2 */
[-C--:B------:R-:W-:Y:S07]  /*9600*/  FFMA.FTZ R60, R63, R149.reuse, -R160 ;  /* 0x000000953f3c7223 */ /* 0x080fee00000108a0 */
[----:B------:R-:W-:Y:S01]  /*9610*/  MUFU.EX2 R58, R58 ;  /* 0x0000003a003a7308 */ /* 0x000fe20000000800 */
[----:B------:R-:W-:Y:S01]  /*9620*/  FADD.FTZ R143, R143, R158 ;  /* 0x0000009e8f8f7221 */ /* 0x000fe20000010000 */
[C---:B------:R-:W-:Y:S01]  /*9630*/  HMMA.16816.F32 R8, R20.reuse, R34, R8 ;  /* 0x000000221408723c */ /* 0x040fe20000001808 */
[----:B------:R-:W3:Y:S07]  /*9640*/  LDSM.16.MT88.4 R32, [R212+0x6800] ;  /* 0x00680000d420783b */ /* 0x000eee0000004200 */
[----:B------:R-:W3:Y:S01]  /*9650*/  MUFU.EX2 R54, R54 ;  /* 0x0000003600367308 */ /* 0x000ee20000000800 */
[----:B------:R-:W-:Y:S01]  /*9660*/  FADD.FTZ R174, R174, R143 ;  /* 0x0000008faeae7221 */ /* 0x000fe20000010000 */
[----:B------:R-:W-:Y:S01]  /*9670*/  FADD.FTZ R152, R152, R153 ;  /* 0x0000009998987221 */ /* 0x000fe20000010000 */
[-C--:B------:R-:W-:Y:S07]  /*9680*/  FFMA.FTZ R123, R123, R149.reuse, -R160 ;  /* 0x000000957b7b7223 */ /* 0x080fee00000108a0 */
[----:B------:R-:W-:Y:S01]  /*9690*/  MUFU.EX2 R63, R62 ;  /* 0x0000003e003f7308 */ /* 0x000fe20000000800 */
[----:B------:R-:W-:Y:S01]  /*96a0*/  FADD.FTZ R139, R139, R174 ;  /* 0x000000ae8b8b7221 */ /* 0x000fe20000010000 */
[C---:B------:R-:W-:Y:S08]  /*96b0*/  HMMA.16816.F32 R12, R20.reuse, R24, R12 ;  /* 0x00000018140c723c */ /* 0x040ff0000000180c */
[----:B------:R-:W3:Y:S01]  /*96c0*/  MUFU.EX2 R60, R60 ;  /* 0x0000003c003c7308 */ /* 0x000ee20000000800 */
[----:B------:R-:W-:Y:S01]  /*96d0*/  FADD.FTZ R155, R155, R152 ;  /* 0x000000989b9b7221 */ /* 0x000fe20000010000 */
[----:B------:R-:W-:Y:S01]  /*96e0*/  FADD.FTZ R69, R138, R139 ;  /* 0x0000008b8a457221 */ /* 0x000fe20000010000 */
[----:B------:R-:W-:Y:S07]  /*96f0*/  FFMA.FTZ R126, R126, R149, -R160 ;  /* 0x000000957e7e7223 */ /* 0x000fee00000108a0 */
[----:B------:R-:W-:Y:S01]  /*9700*/  MUFU.EX2 R65, R65 ;  /* 0x0000004100417308 */ /* 0x000fe20000000800 */
[----:B------:R-:W-:Y:S01]  /*9710*/  FADD.FTZ R154, R154, R155 ;  /* 0x0000009b9a9a7221 */ /* 0x000fe20000010000 */
[----:B------:R-:W-:Y:S01]  /*9720*/  HMMA.16816.F32 R16, R20, R26, R16 ;  /* 0x0000001a1410723c */ /* 0x000fe20000001810 */
[----:B------:R-:W3:Y:S07]  /*9730*/  LDSM.16.MT88.4 R24, [R214+0x6c00] ;  /* 0x006c0000d618783b */ /* 0x000eee0000004200 */
[----:B------:R3:W3:Y:S01]  /*9740*/  MUFU.EX2 R62, R66 ;  /* 0x00000042003e7308 */ /* 0x0006e20000000800 */
[----:B-----5:R-:W-:Y:S01]  /*9750*/  F2FP.F16.F32.PACK_AB R20, R51, R46 ;  /* 0x0000002e3314723e */ /* 0x020fe200000000ff */
[----:B------:R-:W-:Y:S01]  /*9760*/  FADD.FTZ R157, R157, R154 ;  /* 0x0000009a9d9d7221 */ /* 0x000fe20000010000 */
[----:B-1----:R-:W-:Y:S07]  /*9770*/  F2FP.F16.F32.PACK_AB R21, R52, R55 ;  /* 0x000000373415723e */ /* 0x002fee00000000ff */
[----:B------:R-:W-:Y:S01]  /*9780*/  MUFU.EX2 R71, R70 ;  /* 0x0000004600477308 */ /* 0x000fe20000000800 */
[----:B--2---:R-:W-:Y:S01]  /*9790*/  F2FP.F16.F32.PACK_AB R22, R50, R53 ;  /* 0x000000353216723e */ /* 0x004fe200000000ff */
[----:B------:R-:W-:Y:S01]  /*97a0*/  FADD.FTZ R157, R140, R157 ;  /* 0x0000009d8c9d7221 */ /* 0x000fe20000010000 */
[----:B----4-:R-:W-:Y:S07]  /*97b0*/  F2FP.F16.F32.PACK_AB R23, R56, R57 ;  /* 0x000000393817723e */ /* 0x010fee00000000ff */
[----:B------:R-:W-:Y:S01]  /*97c0*/  MUFU.EX2 R64, R64 ;  /* 0x0000004000407308 */ /* 0x000fe20000000800 */
[----:B------:R-:W-:Y:S01]  /*97d0*/  FADD.FTZ R134, R134, R69 ;  /* 0x0000004586867221 */ /* 0x000fe20000010000 */
[----:B------:R-:W-:Y:S01]  /*97e0*/  FADD.FTZ R140, R142, R157 ;  /* 0x0000009d8e8c7221 */ /* 0x000fe20000010000 */
[-CC-:B------:R-:W-:Y:S07]  /*97f0*/  FFMA.FTZ R69, R72, R149.reuse, -R162.reuse ;  /* 0x0000009548457223 */ /* 0x180fee00000108a2 */
[----:B------:R-:W1:Y:S01]  /*9800*/  MUFU.EX2 R67, R67 ;  /* 0x0000004300437308 */ /* 0x000e620000000800 */
[-C--:B------:R-:W-:Y:S01]  /*9810*/  FFMA.FTZ R72, R76, R149.reuse, -R162 ;  /* 0x000000954c487223 */ /* 0x080fe200000108a2 */
[C---:B------:R-:W-:Y:S08]  /*9820*/  HMMA.16816.F32 R4, R20.reuse, R28, R4 ;  /* 0x0000001c1404723c */ /* 0x040ff00000001804 */
[----:B------:R-:W2:Y:S01]  /*9830*/  MUFU.EX2 R68, R68 ;  /* 0x0000004400447308 */ /* 0x000ea20000000800 */
[----:B------:R-:W-:Y:S01]  /*9840*/  FADD.FTZ R140, R141, R140 ;  /* 0x0000008c8d8c7221 */ /* 0x000fe20000010000 */
[-C--:B---3--:R-:W-:Y:S01]  /*9850*/  FFMA.FTZ R66, R73, R149.reuse, -R162 ;  /* 0x0000009549427223 */ /* 0x088fe200000108a2 */
[-C--:B------:R-:W-:Y:S07]  /*9860*/  FFMA.FTZ R73, R74, R149.reuse, -R160 ;  /* 0x000000954a497223 */ /* 0x080fee00000108a0 */
[----:B------:R-:W-:Y:S01]  /*9870*/  MUFU.EX2 R69, R69 ;  /* 0x0000004500457308 */ /* 0x000fe20000000800 */
[----:B------:R-:W-:Y:S01]  /*9880*/  FADD.FTZ R137, R137, R140 ;  /* 0x0000008c89897221 */ /* 0x000fe20000010000 */
[C---:B------:R-:W-:Y:S01]  /*9890*/  HMMA.16816.F32 R8, R20.reuse, R30, R8 ;  /* 0x0000001e1408723c */ /* 0x040fe20000001808 */
[----:B------:R-:W3:Y:S07]  /*98a0*/  LDSM.16.MT88.4 R28, [R212+0x6c00] ;  /* 0x006c0000d41c783b */ /* 0x000eee0000004200 */
[----:B------:R-:W4:Y:S01]  /*98b0*/  MUFU.EX2 R66, R66 ;  /* 0x0000004200427308 */ /* 0x000f220000000800 */
[-C--:B------:R-:W-:Y:S01]  /*98c0*/  FFMA.FTZ R76, R77, R149.reuse, -R162 ;  /* 0x000000954d4c7223 */ /* 0x080fe200000108a2 */
[----:B------:R-:W-:Y:S01]  /*98d0*/  FADD.FTZ R135, R135, R134 ;  /* 0x0000008687877221 */ /* 0x000fe20000010000 */
[----:B------:R-:W-:Y:S07]  /*98e0*/  FADD.FTZ R137, R136, R137 ;  /* 0x0000008988897221 */ /* 0x000fee0000010000 */
[----:B------:R-:W-:Y:S01]  /*98f0*/  MUFU.EX2 R73, R73 ;  /* 0x0000004900497308 */ /* 0x000fe20000000800 */
[-CC-:B------:R-:W-:Y:S01]  /*9900*/  FFMA.FTZ R124, R124, R149.reuse, -R162.reuse ;  /* 0x000000957c7c7223 */ /* 0x180fe200000108a2 */
        /* <DEDUP_REMOVED lines=9> */
[----:B------:R-:W4:Y:S02]  /*99a0*/  LDSM.16.MT88.4 R32, [R214+0x7000] ;  /* 0x00700000d620783b */ /* 0x000f240000004200 */
[----:B------:R-:W-:Y:S01]  /*99b0*/  F2FP.F16.F32.PACK_AB R20, R59, R54 ;  /* 0x000000363b14723e */ /* 0x000fe200000000ff */
[----:B------:R-:W-:Y:S01]  /*99c0*/  FADD.FTZ R77, R43, R74 ;  /* 0x0000004a2b4d7221 */ /* 0x000fe20000010000 */
[----:B------:R-:W-:Y:S03]  /*99d0*/  F2FP.F16.F32.PACK_AB R21, R60, R63 ;  /* 0x0000003f3c15723e */ /* 0x000fe600000000ff */
[----:B------:R-:W-:Y:S01]  /*99e0*/  MUFU.EX2 R43, R78 ;  /* 0x0000004e002b7308 */ /* 0x000fe20000000800 */
[----:B------:R-:W-:Y:S01]  /*99f0*/  F2FP.F16.F32.PACK_AB R22, R58, R61 ;  /* 0x0000003d3a16723e */ /* 0x000fe200000000ff */
[----:B------:R-:W-:Y:S01]  /*9a00*/  FADD.FTZ R74, R40, R77 ;  /* 0x0000004d284a7221 */ /* 0x000fe20000010000 */
[----:B------:R-:W-:Y:S07]  /*9a10*/  F2FP.F16.F32.PACK_AB R23, R62, R65 ;  /* 0x000000413e17723e */ /* 0x000fee00000000ff */
[----:B------:R-:W-:Y:S01]  /*9a20*/  MUFU.EX2 R40, R79 ;  /* 0x0000004f00287308 */ /* 0x000fe20000000800 */
[----:B------:R-:W-:Y:S01]  /*9a30*/  FADD.FTZ R133, R133, R132 ;  /* 0x0000008485857221 */ /* 0x000fe20000010000 */
[----:B------:R-:W-:Y:S01]  /*9a40*/  FADD.FTZ R47, R47, R74 ;  /* 0x0000004a2f2f7221 */ /* 0x000fe20000010000 */
[----:B------:R-:W-:Y:S02]  /*9a50*/  MOV R153, R0 ;  /* 0x0000000000997202 */ /* 0x000fe40000000f00 */
[----:B------:R-:W-:Y:S01]  /*9a60*/  FADD.FTZ R144, R144, R133 ;  /* 0x0000008590907221 */ /* 0x000fe20000010000 */
[C---:B------:R-:W-:Y:S03]  /*9a70*/  HMMA.16816.F32 R4, R20.reuse, R24, R4 ;  /* 0x000000181404723c */ /* 0x040fe60000001804 */
[----:B------:R-:W-:Y:S01]  /*9a80*/  FADD.FTZ R144, R37, R144 ;  /* 0x0000009025907221 */ /* 0x000fe20000010000 */
[----:B------:R-:W-:Y:S01]  /*9a90*/  FADD.FTZ R74, R44, R47 ;  /* 0x0000002f2c4a7221 */ /* 0x000fe20000010000 */
[----:B------:R-:W4:Y:S01]  /*9aa0*/  MUFU.EX2 R37, R76 ;  /* 0x0000004c00257308 */ /* 0x000f220000000800 */
[----:B------:R-:W-:Y:S01]  /*9ab0*/  MOV R151, R148 ;  /* 0x0000009400977202 */ /* 0x000fe20000000f00 */
[----:B-----5:R-:W-:Y:S01]  /*9ac0*/  FADD.FTZ R75, R39, R144 ;  /* 0x00000090274b7221 */ /* 0x020fe20000010000 */
[C---:B------:R-:W-:Y:S01]  /*9ad0*/  HMMA.16816.F32 R8, R20.reuse, R26, R8 ;  /* 0x0000001a1408723c */ /* 0x040fe20000001808 */
[----:B------:R-:W5:Y:S06]  /*9ae0*/  LDSM.16.MT88.4 R24, [R212+0x7000] ;  /* 0x00700000d418783b */ /* 0x000f6c0000004200 */
[----:B------:R-:W-:Y:S01]  /*9af0*/  MUFU.EX2 R47, R82 ;  /* 0x00000052002f7308 */ /* 0x000fe20000000800 */
[----:B------:R-:W-:Y:S01]  /*9b00*/  FADD.FTZ R75, R36, R75 ;  /* 0x0000004b244b7221 */ /* 0x000fe20000010000 */
[-C--:B------:R-:W-:Y:S01]  /*9b10*/  FFMA.FTZ R39, R80, R149.reuse, -R162 ;  /* 0x0000009550277223 */ /* 0x080fe200000108a2 */
[----:B------:R-:W-:Y:S07]  /*9b20*/  FADD.FTZ R49, R49, R74 ;  /* 0x0000004a31317221 */ /* 0x000fee0000010000 */
[----:B------:R-:W-:Y:S01]  /*9b30*/  MUFU.EX2 R36, R81 ;  /* 0x0000005100247308 */ /* 0x000fe20000000800 */
[----:B------:R-:W-:Y:S01]  /*9b40*/  FADD.FTZ R38, R38, R75 ;  /* 0x0000004b26267221 */ /* 0x000fe20000010000 */
[C---:B---3--:R-:W-:Y:S08]  /*9b50*/  HMMA.16816.F32 R12, R20.reuse, R28, R12 ;  /* 0x0000001c140c723c */ /* 0x048ff0000000180c */
[----:B------:R-:W3:Y:S01]  /*9b60*/  MUFU.EX2 R39, R39 ;  /* 0x0000002700277308 */ /* 0x000ee20000000800 */
[----:B------:R-:W-:Y:S01]  /*9b70*/  FADD.FTZ R44, R41, R38 ;  /* 0x00000026292c7221 */ /* 0x000fe20000010000 */
[-CC-:B------:R-:W-:Y:S01]  /*9b80*/  FFMA.FTZ R41, R84, R149.reuse, -R162.reuse ;  /* 0x0000009554297223 */ /* 0x180fe200000108a2 */
[----:B------:R-:W-:Y:S07]  /*9b90*/  FADD.FTZ R74, R48, R49 ;  /* 0x00000031304a7221 */ /* 0x000fee0000010000 */
[----:B------:R-:W3:Y:S01]  /*9ba0*/  MUFU.EX2 R38, R83 ;  /* 0x0000005300267308 */ /* 0x000ee20000000800 */
[----:B------:R-:W-:Y:S01]  /*9bb0*/  FFMA.FTZ R49, R88, R149, -R162 ;  /* 0x0000009558317223 */ /* 0x000fe200000108a2 */
[----:B------:R-:W-:Y:S01]  /*9bc0*/  HMMA.16816.F32 R16, R20, R30, R16 ;  /* 0x0000001e1410723c */ /* 0x000fe20000001810 */
[----:B------:R-:W3:Y:S07]  /*9bd0*/  LDSM.16.MT88.4 R28, [R214+0x7400] ;  /* 0x00740000d61c783b */ /* 0x000eee0000004200 */
[----:B------:R-:W-:Y:S01]  /*9be0*/  MUFU.EX2 R41, R41 ;  /* 0x0000002900297308 */ /* 0x000fe20000000800 */
[----:B-1----:R-:W-:Y:S01]  /*9bf0*/  F2FP.F16.F32.PACK_AB R20, R67, R64 ;  /* 0x000000404314723e */ /* 0x002fe200000000ff */
[----:B------:R-:W-:Y:S01]  /*9c00*/  FADD.FTZ R45, R45, R44 ;  /* 0x0000002c2d2d7221 */ /* 0x000fe20000010000 */
[----:B--2---:R-:W-:Y:S07]  /*9c10*/  F2FP.F16.F32.PACK_AB R21, R68, R71 ;  /* 0x000000474415723e */ /* 0x004fee00000000ff */
[----:B------:R-:W-:Y:S01]  /*9c20*/  MUFU.EX2 R49, R49 ;  /* 0x0000003100317308 */ /* 0x000fe20000000800 */
[----:B----4-:R-:W-:Y:S01]  /*9c30*/  F2FP.F16.F32.PACK_AB R22, R66, R69 ;  /* 0x000000454216723e */ /* 0x010fe200000000ff */
[----:B------:R-:W-:Y:S01]  /*9c40*/  FADD.FTZ R75, R42, R45 ;  /* 0x0000002d2a4b7221 */ /* 0x000fe20000010000 */
[----:B------:R-:W-:Y:S01]  /*9c50*/  F2FP.F16.F32.PACK_AB R23, R70, R73 ;  /* 0x000000494617723e */ /* 0x000fe200000000ff */
[-C--:B------:R-:W-:Y:S06]  /*9c60*/  FFMA.FTZ R42, R89, R149.reuse, -R162 ;  /* 0x00000095592a7223 */ /* 0x080fec00000108a2 */
[----:B------:R-:W1:Y:S01]  /*9c70*/  MUFU.EX2 R44, R85 ;  /* 0x00000055002c7308 */ /* 0x000e620000000800 */
[----:B------:R-:W-:Y:S01]  /*9c80*/  FADD.FTZ R46, R46, R75 ;  /* 0x0000004b2e2e7221 */ /* 0x000fe20000010000 */
[----:B------:R-:W-:Y:S08]  /*9c90*/  FADD.FTZ R55, R55, R74 ;  /* 0x0000004a37377221 */ /* 0x000ff00000010000 */
[----:B------:R-:W-:Y:S01]  /*9ca0*/  MUFU.EX2 R48, R86 ;  /* 0x0000005600307308 */ /* 0x000fe20000000800 */
[C---:B------:R-:W-:Y:S09]  /*9cb0*/  HMMA.16816.F32 R4, R20.reuse, R32, R4 ;  /* 0x000000201404723c */ /* 0x040ff20000001804 */
[----:B------:R-:W-:Y:S01]  /*9cc0*/  MUFU.EX2 R42, R42 ;  /* 0x0000002a002a7308 */ /* 0x000fe20000000800 */
[----:B------:R-:W-:Y:S01]  /*9cd0*/  FADD.FTZ R46, R51, R46 ;  /* 0x0000002e332e7221 */ /* 0x000fe20000010000 */
[----:B------:R-:W-:Y:S01]  /*9ce0*/  FADD.FTZ R52, R52, R55 ;  /* 0x0000003734347221 */ /* 0x000fe20000010000 */
[-C--:B------:R-:W-:Y:S07]  /*9cf0*/  FFMA.FTZ R55, R96, R149.reuse, -R162 ;  /* 0x0000009560377223 */ /* 0x080fee00000108a2 */
[----:B------:R-:W2:Y:S01]  /*9d00*/  MUFU.EX2 R45, R87 ;  /* 0x00000057002d7308 */ /* 0x000ea20000000800 */
[C---:B------:R-:W-:Y:S01]  /*9d10*/  HMMA.16816.F32 R8, R20.reuse, R34, R8 ;  /* 0x000000221408723c */ /* 0x040fe20000001808 */
[----:B------:R-:W4:Y:S02]  /*9d20*/  LDSM.16.MT88.4 R32, [R212+0x7400] ;  /* 0x00740000d420783b */ /* 0x000f240000004200 */
[----:B------:R-:W-:Y:S06]  /*9d30*/  FADD.FTZ R53, R53, R46 ;  /* 0x0000002e35357221 */ /* 0x000fec0000010000 */
[----:B------:R-:W-:Y:S01]  /*9d40*/  MUFU.EX2 R51, R91 ;  /* 0x0000005b00337308 */ /* 0x000fe20000000800 */
[-C--:B------:R-:W-:Y:S01]  /*9d50*/  FFMA.FTZ R46, R92, R149.reuse, -R162 ;  /* 0x000000955c2e7223 */ /* 0x080fe200000108a2 */
[----:B------:R-:W-:Y:S01]  /*9d60*/  FADD.FTZ R57, R57, R52 ;  /* 0x0000003439397221 */ /* 0x000fe20000010000 */
[C---:B-----5:R-:W-:Y:S07]  /*9d70*/  HMMA.16816.F32 R12, R20.reuse, R24, R12 ;  /* 0x00000018140c723c */ /* 0x060fee000000180c */
[----:B------:R-:W5:Y:S01]  /*9d80*/  MUFU.EX2 R52, R90 ;  /* 0x0000005a00347308 */ /* 0x000f620000000800 */
[----:B------:R-:W-:Y:S01]  /*9d90*/  FADD.FTZ R56, R56, R57 ;  /* 0x0000003938387221 */ /* 0x000fe20000010000 */
[-C--:B------:R-:W-:Y:S08]  /*9da0*/  FFMA.FTZ R57, R94, R149.reuse, -R160 ;  /* 0x000000955e397223 */ /* 0x080ff000000108a0 */
[----:B------:R-:W-:Y:S01]  /*9db0*/  MUFU.EX2 R46, R46 ;  /* 0x0000002e002e7308 */ /* 0x000fe20000000800 */
[----:B------:R-:W-:Y:S01]  /*9dc0*/  FADD.FTZ R63, R63, R56 ;  /* 0x000000383f3f7221 */ /* 0x000fe20000010000 */
[----:B------:R-:W-:Y:S01]  /*9dd0*/  HMMA.16816.F32 R16, R20, R26, R16 ;  /* 0x0000001a1410723c */ /* 0x000fe20000001810 */
[----:B------:R-:W5:Y:S07]  /*9de0*/  LDSM.16.MT88.4 R24, [R214+0x7800] ;  /* 0x00780000d618783b */ /* 0x000f6e0000004200 */
[----:B------:R-:W-:Y:S01]  /*9df0*/  MUFU.EX2 R57, R57 ;  /* 0x0000003900397308 */ /* 0x000fe20000000800 */
[----:B------:R-:W-:Y:S01]  /*9e00*/  F2FP.F16.F32.PACK_AB R20, R37, R72 ;  /* 0x000000482514723e */ /* 0x000fe200000000ff */
[--C-:B------:R-:W-:Y:S01]  /*9e10*/  FFMA.FTZ R56, R100, R149, -R162.reuse ;  /* 0x0000009564387223 */ /* 0x100fe200000108a2 */
[----:B------:R-:W-:Y:S07]  /*9e20*/  F2FP.F16.F32.PACK_AB R21, R40, R43 ;  /* 0x0000002b2815723e */ /* 0x000fee00000000ff */
[----:B------:R-:W-:Y:S01]  /*9e30*/  MUFU.EX2 R55, R55 ;  /* 0x0000003700377308 */ /* 0x000fe20000000800 */
[----:B---3--:R-:W-:Y:S01]  /*9e40*/  F2FP.F16.F32.PACK_AB R22, R36, R39 ;  /* 0x000000272416723e */ /* 0x008fe200000000ff */
[----:B------:R-:W-:Y:S01]  /*9e50*/  FADD.FTZ R60, R60, R63 ;  /* 0x0000003f3c3c7221 */ /* 0x000fe20000010000 */
[----:B------:R-:W-:Y:S07]  /*9e60*/  F2FP.F16.F32.PACK_AB R23, R38, R47 ;  /* 0x0000002f2617723e */ /* 0x000fee00000000ff */
[----:B------:R-:W-:Y:S01]  /*9e70*/  MUFU.EX2 R56, R56 ;  /* 0x0000003800387308 */ /* 0x000fe20000000800 */
[-C--:B------:R-:W-:Y:S01]  /*9e80*/  FFMA.FTZ R63, R104, R149.reuse, -R162 ;  /* 0x00000095683f7223 */ /* 0x080fe200000108a2 */
[----:B------:R-:W-:Y:S01]  /*9e90*/  FADD.FTZ R65, R65, R60 ;  /* 0x0000003c41417221 */ /* 0x000fe20000010000 */
[-C--:B------:R-:W-:Y:S01]  /*9ea0*/  FFMA.FTZ R60, R105, R149.reuse, -R162 ;  /* 0x00000095693c7223 */ /* 0x080fe200000108a2 */
[C---:B------:R-:W-:Y:S06]  /*9eb0*/  HMMA.16816.F32 R4, R20.reuse, R28, R4 ;  /* 0x0000001c1404723c */ /* 0x040fec0000001804 */
[----:B------:R-:W-:Y:S01]  /*9ec0*/  MUFU.EX2 R63, R63 ;  /* 0x0000003f003f7308 */ /* 0x000fe20000000800 */
[----:B------:R-:W-:Y:S01]  /*9ed0*/  FADD.FTZ R62, R62, R65 ;  /* 0x000000413e3e7221 */ /* 0x000fe20000010000 */
[-C--:B------:R-:W-:Y:S08]  /*9ee0*/  FFMA.FTZ R65, R102, R149.reuse, -R160 ;  /* 0x0000009566417223 */ /* 0x080ff000000108a0 */
[----:B------:R-:W-:Y:S01]  /*9ef0*/  MUFU.EX2 R60, R60 ;  /* 0x0000003c003c7308 */ /* 0x000fe20000000800 */
[----:B------:R-:W-:Y:S01]  /*9f00*/  FADD.FTZ R71, R71, R62 ;  /* 0x0000003e47477221 */ /* 0x000fe20000010000 */
[C---:B------:R-:W-:Y:S01]  /*9f10*/  HMMA.16816.F32 R8, R20.reuse, R30, R8 ;  /* 0x0000001e1408723c */ /* 0x040fe20000001808 */
[----:B------:R-:W3:Y:S07]  /*9f20*/  LDSM.16.MT88.4 R28, [R212+0x7800] ;  /* 0x00780000d41c783b */ /* 0x000eee0000004200 */
[----:B------:R-:W-:Y:S01]  /*9f30*/  MUFU.EX2 R65, R65 ;  /* 0x0000004100417308 */ /* 0x000fe20000000800 */
[----:B------:R-:W-:Y:S01]  /*9f40*/  FFMA.FTZ R62, R103, R149, -R160 ;  /* 0x00000095673e7223 */ /* 0x000fe200000108a0 */
[----:B------:R-:W-:Y:S01]  /*9f50*/  FADD.FTZ R68, R68, R71 ;  /* 0x0000004744447221 */ /* 0x000fe20000010000 */
[C---:B----4-:R-:W-:Y:S07]  /*9f60*/  HMMA.16816.F32 R12, R20.reuse, R32, R12 ;  /* 0x00000020140c723c */ /* 0x050fee000000180c */
[----:B------:R-:W-:Y:S01]  /*9f70*/  MUFU.EX2 R62, R62 ;  /* 0x0000003e003e7308 */ /* 0x000fe20000000800 */
[----:B------:R-:W-:Y:S01]  /*9f80*/  FADD.FTZ R33, R50, R53 ;  /* 0x0000003532217221 */ /* 0x000fe20000010000 */
[----:B------:R-:W-:Y:S08]  /*9f90*/  FADD.FTZ R73, R73, R68 ;  /* 0x0000004449497221 */ /* 0x000ff00000010000 */
[----:B------:R-:W4:Y:S01]  /*9fa0*/  MUFU.EX2 R53, R93 ;  /* 0x0000005d00357308 */ /* 0x000f220000000800 */
[----:B------:R-:W-:Y:S01]  /*9fb0*/  FADD.FTZ R50, R54, R33 ;  /* 0x0000002136327221 */ /* 0x000fe20000010000 */
[----:B------:R-:W-:Y:S01]  /*9fc0*/  HMMA.16816.F32 R16, R20, R34, R16 ;  /* 0x000000221410723c */ /* 0x000fe20000001810 */
[----:B------:R-:W4:Y:S07]  /*9fd0*/  LDSM.16.MT88.4 R32, [R214+0x7c00] ;  /* 0x007c0000d620783b */ /* 0x000f2e0000004200 */
[----:B------:R-:W4:Y:S01]  /*9fe0*/  MUFU.EX2 R54, R95 ;  /* 0x0000005f00367308 */ /* 0x000f220000000800 */
[----:B-1----:R-:W-:Y:S01]  /*9ff0*/  F2FP.F16.F32.PACK_AB R20, R44, R41 ;  /* 0x000000292c14723e */ /* 0x002fe200000000ff */
[----:B------:R-:W-:Y:S01]  /*a000*/  FADD.FTZ R70, R70, R73 ;  /* 0x0000004946467221 */ /* 0x000fe20000010000 */
[----:B--2---:R-:W-:Y:S02]  /*a010*/  F2FP.F16.F32.PACK_AB R21, R45, R48 ;  /* 0x000000302d15723e */ /* 0x004fe400000000ff */
[----:B------:R-:W-:Y:S02]  /*a020*/  F2FP.F16.F32.PACK_AB R22, R42, R49 ;  /* 0x000000312a16723e */ /* 0x000fe400000000ff */
[----:B-----5:R-:W-:Y:S07]  /*a030*/  F2FP.F16.F32.PACK_AB R23, R51, R52 ;  /* 0x000000343317723e */ /* 0x020fee00000000ff */
[C---:B------:R-:W-:Y:S03]  /*a040*/  HMMA.16816.F32 R4, R20.reuse, R24, R4 ;  /* 0x000000181404723c */ /* 0x040fe60000001804 */
[----:B------:R-:W-:Y:S02]  /*a050*/  FADD.FTZ R24, R59, R50 ;  /* 0x000000323b187221 */ /* 0x000fe40000010000 */
[----:B------:R-:W1:Y:S02]  /*a060*/  MUFU.EX2 R50, R97 ;  /* 0x0000006100327308 */ /* 0x000e640000000800 */
[----:B------:R-:W-:Y:S01]  /*a070*/  FADD.FTZ R61, R61, R24 ;  /* 0x000000183d3d7221 */ /* 0x000fe20000010000 */
[C---:B------:R-:W-:Y:S01]  /*a080*/  HMMA.16816.F32 R8, R20.reuse, R26, R8 ;  /* 0x0000001a1408723c */ /* 0x040fe20000001808 */
[----:B------:R-:W2:Y:S06]  /*a090*/  LDSM.16.MT88.4 R24, [R212+0x7c00] ;  /* 0x007c0000d418783b */ /* 0x000eac0000004200 */
[----:B------:R-:W-:Y:S01]  /*a0a0*/  MUFU.EX2 R59, R98 ;  /* 0x00000062003b7308 */ /* 0x000fe20000000800 */
[----:B------:R-:W-:Y:S09]  /*a0b0*/  FADD.FTZ R61, R58, R61 ;  /* 0x0000003d3a3d7221 */ /* 0x000ff20000010000 */
[----:B------:R-:W5:Y:S01]  /*a0c0*/  MUFU.EX2 R58, R99 ;  /* 0x00000063003a7308 */ /* 0x000f620000000800 */
[----:B------:R-:W-:Y:S01]  /*a0d0*/  FADD.FTZ R64, R64, R61 ;  /* 0x0000003d40407221 */ /* 0x000fe20000010000 */
[C---:B---3--:R-:W-:Y:S08]  /*a0e0*/  HMMA.16816.F32 R12, R20.reuse, R28, R12 ;  /* 0x0000001c140c723c */ /* 0x048ff0000000180c */
[----:B------:R-:W3:Y:S01]  /*a0f0*/  MUFU.EX2 R61, R101 ;  /* 0x00000065003d7308 */ /* 0x000ee20000000800 */
[----:B------:R-:W-:Y:S01]  /*a100*/  FADD.FTZ R64, R67, R64 ;  /* 0x0000004043407221 */ /* 0x000fe20000010000 */
[----:B------:R-:W-:Y:S08]  /*a110*/  FADD.FTZ R67, R43, R70 ;  /* 0x000000462b437221 */ /* 0x000ff00000010000 */
[----:B------:R-:W-:Y:S01]  /*a120*/  MUFU.EX2 R43, R106 ;  /* 0x0000006a002b7308 */ /* 0x000fe20000000800 */
[----:B------:R-:W-:Y:S01]  /*a130*/  FADD.FTZ R69, R69, R64 ;  /* 0x0000004045457221 */ /* 0x000fe20000010000 */
[----:B------:R-:W-:Y:S01]  /*a140*/  HMMA.16816.F32 R16, R20, R30, R16 ;  /* 0x0000001e1410723c */ /* 0x000fe20000001810 */
[----:B------:R-:W3:Y:S02]  /*a150*/  LDSM.16.MT88.4 R28, [R214+0x8000] ;  /* 0x00800000d61c783b */ /* 0x000ee40000004200 */
[----:B----4-:R-:W-:Y:S01]  /*a160*/  F2FP.F16.F32.PACK_AB R20, R53, R46 ;  /* 0x0000002e3514723e */ /* 0x010fe200000000ff */
[----:B------:R-:W-:Y:S01]  /*a170*/  FADD.FTZ R69, R66, R69 ;  /* 0x0000004542457221 */ /* 0x000fe20000010000 */
[----:B------:R-:W-:Y:S01]  /*a180*/  F2FP.F16.F32.PACK_AB R21, R54, R57 ;  /* 0x000000393615723e */ /* 0x000fe200000000ff */
[----:B------:R-:W-:Y:S01]  /*a190*/  FADD.FTZ R66, R40, R67 ;  /* 0x0000004328427221 */ /* 0x000fe20000010000 */
[----:B-1----:R-:W-:Y:S01]  /*a1a0*/  F2FP.F16.F32.PACK_AB R22, R50, R55 ;  /* 0x000000373216723e */ /* 0x002fe200000000ff */
[----:B------:R-:W1:Y:S01]  /*a1b0*/  MUFU.EX2 R40, R107 ;  /* 0x0000006b00287308 */ /* 0x000e620000000800 */
[----:B-----5:R-:W-:Y:S01]  /*a1c0*/  F2FP.F16.F32.PACK_AB R23, R58, R59 ;  /* 0x0000003b3a17723e */ /* 0x020fe200000000ff */
        /* <DEDUP_REMOVED lines=9> */
[----:B------:R-:W4:Y:S01]  /*a260*/  MUFU.EX2 R64, R64 ;  /* 0x0000004000407308 */ /* 0x000f220000000800 */
[-C--:B------:R-:W-:Y:S01]  /*a270*/  FFMA.FTZ R47, R112, R149.reuse, -R162 ;  /* 0x00000095702f7223 */ /* 0x080fe200000108a2 */
[C---:B------:R-:W-:Y:S01]  /*a280*/  HMMA.16816.F32 R8, R20.reuse, R34, R8 ;  /* 0x000000221408723c */ /* 0x040fe20000001808 */
[----:B------:R-:W5:Y:S07]  /*a290*/  LDSM.16.MT88.4 R32, [R212+0x8000] ;  /* 0x00800000d420783b */ /* 0x000f6e0000004200 */
[----:B------:R-:W-:Y:S01]  /*a2a0*/  MUFU.EX2 R39, R110 ;  /* 0x0000006e00277308 */ /* 0x000fe20000000800 */
[----:B------:R-:W-:Y:S09]  /*a2b0*/  FADD.FTZ R45, R45, R48 ;  /* 0x000000302d2d7221 */ /* 0x000ff20000010000 */
[----:B------:R-:W4:Y:S01]  /*a2c0*/  MUFU.EX2 R38, R111 ;  /* 0x0000006f00267308 */ /* 0x000f220000000800 */
[----:B------:R-:W-:Y:S01]  /*a2d0*/  FADD.FTZ R52, R52, R45 ;  /* 0x0000002d34347221 */ /* 0x000fe20000010000 */
[C---:B--2---:R-:W-:Y:S08]  /*a2e0*/  HMMA.16816.F32 R12, R20.reuse, R24, R12 ;  /* 0x00000018140c723c */ /* 0x044ff0000000180c */
[----:B------:R-:W-:Y:S01]  /*a2f0*/  MUFU.EX2 R47, R47 ;  /* 0x0000002f002f7308 */ /* 0x000fe20000000800 */
[----:B------:R-:W-:Y:S01]  /*a300*/  FADD.FTZ R52, R51, R52 ;  /* 0x0000003433347221 */ /* 0x000fe20000010000 */
[-CC-:B------:R-:W-:Y:S01]  /*a310*/  FFMA.FTZ R45, R116, R149.reuse, -R162.reuse ;  /* 0x00000095742d7223 */ /* 0x180fe200000108a2 */
[-C--:B------:R-:W-:Y:S02]  /*a320*/  FFMA.FTZ R51, R120, R149.reuse, -R162 ;  /* 0x0000009578337223 */ /* 0x080fe400000108a2 */
[----:B------:R-:W-:Y:S01]  /*a330*/  FADD.FTZ R57, R57, R52 ;  /* 0x0000003439397221 */ /* 0x000fe20000010000 */
[----:B------:R-:W-:Y:S01]  /*a340*/  HMMA.16816.F32 R16, R20, R26, R16 ;  /* 0x0000001a1410723c */ /* 0x000fe20000001810 */
[----:B------:R-:W2:Y:S03]  /*a350*/  LDSM.16.MT88.4 R24, [R214+0x8400] ;  /* 0x00840000d618783b */ /* 0x000ea60000004200 */
[----:B------:R-:W-:Y:S01]  /*a360*/  MUFU.EX2 R45, R45 ;  /* 0x0000002d002d7308 */ /* 0x000fe20000000800 */
[----:B---3--:R-:W-:Y:S01]  /*a370*/  F2FP.F16.F32.PACK_AB R20, R61, R56 ;  /* 0x000000383d14723e */ /* 0x008fe200000000ff */
[--C-:B------:R-:W-:Y:S01]  /*a380*/  FFMA.FTZ R52, R122, R149, -R160.reuse ;  /* 0x000000957a347223 */ /* 0x100fe200000108a0 */
[----:B------:R-:W-:Y:S07]  /*a390*/  F2FP.F16.F32.PACK_AB R21, R62, R65 ;  /* 0x000000413e15723e */ /* 0x000fee00000000ff */
[----:B------:R-:W-:Y:S01]  /*a3a0*/  MUFU.EX2 R51, R51 ;  /* 0x0000003300337308 */ /* 0x000fe20000000800 */
[----:B------:R-:W-:Y:S01]  /*a3b0*/  F2FP.F16.F32.PACK_AB R22, R60, R63 ;  /* 0x0000003f3c16723e */ /* 0x000fe200000000ff */
[----:B------:R-:W-:Y:S01]  /*a3c0*/  FADD.FTZ R54, R54, R57 ;  /* 0x0000003936367221 */ /* 0x000fe20000010000 */
[----:B-1----:R-:W-:Y:S07]  /*a3d0*/  F2FP.F16.F32.PACK_AB R23, R40, R43 ;  /* 0x0000002b2817723e */ /* 0x002fee00000000ff */
        /* <DEDUP_REMOVED lines=12> */
[----:B------:R-:W3:Y:S07]  /*a4a0*/  LDSM.16.MT88.4 R28, [R212+0x8400] ;  /* 0x00840000d41c783b */ /* 0x000eee0000004200 */
[----:B------:R-:W-:Y:S01]  /*a4b0*/  MUFU.EX2 R41, R114 ;  /* 0x0000007200297308 */ /* 0x000fe20000000800 */
[----:B------:R-:W-:Y:S01]  /*a4c0*/  FADD.FTZ R48, R44, R67 ;  /* 0x000000432c307221 */ /* 0x000fe20000010000 */
[----:B------:R-:W-:Y:S08]  /*a4d0*/  FADD.FTZ R65, R65, R58 ;  /* 0x0000003a41417221 */ /* 0x000ff00000010000 */
[----:B------:R-:W2:Y:S01]  /*a4e0*/  MUFU.EX2 R44, R115 ;  /* 0x00000073002c7308 */ /* 0x000ea20000000800 */
[C---:B-----5:R-:W-:Y:S09]  /*a4f0*/  HMMA.16816.F32 R12, R20.reuse, R32, R12 ;  /* 0x00000020140c723c */ /* 0x060ff2000000180c */
[----:B------:R-:W-:Y:S01]  /*a500*/  MUFU.EX2 R54, R54 ;  /* 0x0000003600367308 */ /* 0x000fe20000000800 */
[----:B------:R-:W-:Y:S01]  /*a510*/  FADD.FTZ R33, R49, R48 ;  /* 0x0000003031217221 */ /* 0x000fe20000010000 */
[----:B------:R-:W-:Y:S08]  /*a520*/  FADD.FTZ R62, R62, R65 ;  /* 0x000000413e3e7221 */ /* 0x000ff00000010000 */
[----:B------:R-:W5:Y:S01]  /*a530*/  MUFU.EX2 R48, R117 ;  /* 0x0000007500307308 */ /* 0x000f620000000800 */
[----:B------:R-:W-:Y:S01]  /*a540*/  FADD.FTZ R67, R42, R33 ;  /* 0x000000212a437221 */ /* 0x000fe20000010000 */
[----:B------:R-:W-:Y:S01]  /*a550*/  HMMA.16816.F32 R16, R20, R34, R16 ;  /* 0x000000221410723c */ /* 0x000fe20000001810 */
[----:B------:R-:W5:Y:S07]  /*a560*/  LDSM.16.MT88.4 R32, [R214+0x8800] ;  /* 0x00880000d620783b */ /* 0x000f6e0000004200 */
[----:B------:R-:W-:Y:S01]  /*a570*/  MUFU.EX2 R49, R118 ;  /* 0x0000007600317308 */ /* 0x000fe20000000800 */
[----:B----4-:R-:W-:Y:S01]  /*a580*/  F2FP.F16.F32.PACK_AB R20, R37, R64 ;  /* 0x000000402514723e */ /* 0x010fe200000000ff */
[----:B------:R-:W-:Y:S01]  /*a590*/  FADD.FTZ R43, R43, R62 ;  /* 0x0000003e2b2b7221 */ /* 0x000fe20000010000 */
[----:B------:R-:W-:Y:S07]  /*a5a0*/  F2FP.F16.F32.PACK_AB R21, R38, R39 ;  /* 0x000000272615723e */ /* 0x000fee00000000ff */
[----:B------:R-:W4:Y:S01]  /*a5b0*/  MUFU.EX2 R42, R119 ;  /* 0x00000077002a7308 */ /* 0x000f220000000800 */
[----:B-1----:R-:W-:Y:S01]  /*a5c0*/  F2FP.F16.F32.PACK_AB R22, R36, R47 ;  /* 0x0000002f2416723e */ /* 0x002fe200000000ff */
[----:B------:R-:W-:Y:S01]  /*a5d0*/  FADD.FTZ R40, R40, R43 ;  /* 0x0000002b28287221 */ /* 0x000fe20000010000 */
[----:B--2---:R-:W-:Y:S07]  /*a5e0*/  F2FP.F16.F32.PACK_AB R23, R44, R41 ;  /* 0x000000292c17723e */ /* 0x004fee00000000ff */
        /* <DEDUP_REMOVED lines=8> */
[----:B------:R-:W2:Y:S07]  /*a670*/  LDSM.16.MT88.4 R24, [R212+0x8800] ;  /* 0x00880000d418783b */ /* 0x000eae0000004200 */
[----:B------:R-:W1:Y:S01]  /*a680*/  MUFU.EX2 R53, R123 ;  /* 0x0000007b00357308 */ /* 0x000e620000000800 */
[----:B------:R-:W-:Y:S01]  /*a690*/  FADD.FTZ R67, R55, R66 ;  /* 0x0000004237437221 */ /* 0x000fe20000010000 */
[----:B------:R-:W-:Y:S08]  /*a6a0*/  FADD.FTZ R41, R41, R38 ;  /* 0x0000002629297221 */ /* 0x000ff00000010000 */
[----:B------:R-:W1:Y:S01]  /*a6b0*/  MUFU.EX2 R55, R124 ;  /* 0x0000007c00377308 */ /* 0x000e620000000800 */
[C---:B---3--:R-:W-:Y:S03]  /*a6c0*/  HMMA.16816.F32 R12, R20.reuse, R28, R12 ;  /* 0x0000001c140c723c */ /* 0x048fe6000000180c */
[----:B------:R-:W-:Y:S01]  /*a6d0*/  FADD.FTZ R29, R50, R67 ;  /* 0x00000043321d7221 */ /* 0x000fe20000010000 */
[----:B------:R-:W-:Y:S05]  /*a6e0*/  FADD.FTZ R44, R44, R41 ;  /* 0x000000292c2c7221 */ /* 0x000fea0000010000 */
[----:B------:R-:W3:Y:S01]  /*a6f0*/  MUFU.EX2 R50, R126 ;  /* 0x0000007e00327308 */ /* 0x000ee20000000800 */
[----:B------:R-:W-:Y:S01]  /*a700*/  FADD.FTZ R56, R56, R29 ;  /* 0x0000001d38387221 */ /* 0x000fe20000010000 */
[----:B------:R-:W-:Y:S01]  /*a710*/  HMMA.16816.F32 R16, R20, R30, R16 ;  /* 0x0000001e1410723c */ /* 0x000fe20000001810 */
[----:B------:R-:W2:Y:S02]  /*a720*/  LDSM.16.MT88.4 R28, [R212+0x8c00] ;  /* 0x008c0000d41c783b */ /* 0x000ea40000004200 */
[----:B-----5:R-:W-:Y:S01]  /*a730*/  F2FP.F16.F32.PACK_AB R20, R48, R45 ;  /* 0x0000002d3014723e */ /* 0x020fe200000000ff */
[----:B------:R-:W-:Y:S01]  /*a740*/  FADD.FTZ R56, R61, R56 ;  /* 0x000000383d387221 */ /* 0x000fe20000010000 */
[----:B----4-:R-:W-:Y:S02]  /*a750*/  F2FP.F16.F32.PACK_AB R21, R42, R49 ;  /* 0x000000312a15723e */ /* 0x010fe400000000ff */
[----:B-1----:R-:W-:Y:S01]  /*a760*/  F2FP.F16.F32.PACK_AB R22, R46, R51 ;  /* 0x000000332e16723e */ /* 0x002fe200000000ff */
[----:B------:R-:W-:Y:S01]  /*a770*/  FADD.FTZ R63, R63, R56 ;  /* 0x000000383f3f7221 */ /* 0x000fe20000010000 */
[----:B------:R-:W-:Y:S02]  /*a780*/  F2FP.F16.F32.PACK_AB R23, R53, R52 ;  /* 0x000000343517723e */ /* 0x000fe400000000ff */
[----:B------:R-:W-:Y:S01]  /*a790*/  F2FP.F16.F32.PACK_AB R132, R54, R55 ;  /* 0x000000373684723e */ /* 0x000fe200000000ff */
[----:B------:R-:W-:Y:S01]  /*a7a0*/  FADD.FTZ R63, R60, R63 ;  /* 0x0000003f3c3f7221 */ /* 0x000fe20000010000 */
[----:B---3--:R-:W-:Y:S03]  /*a7b0*/  F2FP.F16.F32.PACK_AB R133, R57, R50 ;  /* 0x000000323985723e */ /* 0x008fe600000000ff */
[C---:B------:R-:W-:Y:S01]  /*a7c0*/  HMMA.16816.F32 R4, R20.reuse, R32, R4 ;  /* 0x000000201404723c */ /* 0x040fe20000001804 */
[----:B------:R-:W1:Y:S02]  /*a7d0*/  MUFU.EX2 R32, R128 ;  /* 0x0000008000207308 */ /* 0x000e640000000800 */
[-CC-:B------:R-:W-:Y:S01]  /*a7e0*/  FFMA.FTZ R33, R130, R149.reuse, -R160.reuse ;  /* 0x0000009582217223 */ /* 0x180fe200000108a0 */
[----:B------:R-:W-:Y:S04]  /*a7f0*/  FFMA.FTZ R160, R131, R149, -R160 ;  /* 0x0000009583a07223 */ /* 0x000fe800000108a0 */
[C---:B------:R-:W-:Y:S03]  /*a800*/  HMMA.16816.F32 R8, R20.reuse, R34, R8 ;  /* 0x000000221408723c */ /* 0x040fe60000001808 */
[----:B------:R-:W-:Y:S10]  /*a810*/  MUFU.EX2 R33, R33 ;  /* 0x0000002100217308 */ /* 0x000ff40000000800 */
[----:B------:R-:W3:Y:S01]  /*a820*/  MUFU.EX2 R160, R160 ;  /* 0x000000a000a07308 */ /* 0x000ee20000000800 */
[----:B-1----:R-:W-:Y:S01]  /*a830*/  F2FP.F16.F32.PACK_AB R134, R245, R32 ;  /* 0x00000020f586723e */ /* 0x002fe200000000ff */
[C---:B--2---:R-:W-:Y:S03]  /*a840*/  HMMA.16816.F32 R12, R20.reuse, R24, R12 ;  /* 0x00000018140c723c */ /* 0x044fe6000000180c */
[----:B------:R-:W-:Y:S04]  /*a850*/  FADD.FTZ R24, R64, R63 ;  /* 0x0000003f40187221 */ /* 0x000fe80000010000 */
[----:B------:R-:W-:Y:S01]  /*a860*/  FADD.FTZ R24, R37, R24 ;  /* 0x0000001825187221 */ /* 0x000fe20000010000 */
[----:B------:R-:W-:Y:S03]  /*a870*/  HMMA.16816.F32 R16, R20, R26, R16 ;  /* 0x0000001a1410723c */ /* 0x000fe60000001810 */
[----:B---3--:R-:W-:Y:S01]  /*a880*/  F2FP.F16.F32.PACK_AB R135, R160, R33 ;  /* 0x00000021a087723e */ /* 0x008fe200000000ff */
        /* <DEDUP_REMOVED lines=23> */
.L_x_597:
        /* <DEDUP_REMOVED lines=10> */
.L_x_612:
[----:B---34-:R-:W-:Y:S01]  /*aaa0*/  FADD.FTZ R20, R20, R8 ;  /* 0x0000000814147221 */ /* 0x018fe20000010000 */
[C---:B------:R-:W-:Y:S01]  /*aab0*/  IMAD.SHL.U32 R6, R231.reuse, 0x2, RZ ;  /* 0x00000002e7067824 */ /* 0x040fe200078e00ff */
[----:B------:R-:W2:Y:S01]  /*aac0*/  MUFU.RCP R5, R24 ;  /* 0x0000001800057308 */ /* 0x000ea20000001000 */
[----:B------:R-:W-:Y:S01]  /*aad0*/  IMAD.SHL.U32 R7, R231, 0x10, RZ ;  /* 0x00000010e7077824 */ /* 0x000fe200078e00ff */
[----:B------:R-:W-:Y:S05]  /*aae0*/  WARPSYNC.ALL ;  /* 0x0000000000007948 */ /* 0x000fea0003800000 */
[----:B------:R-:W-:Y:S01]  /*aaf0*/  LOP3.LUT R6, R6, 0x6, RZ, 0xc0, !PT ;  /* 0x0000000606067812 */ /* 0x000fe200078ec0ff */
[----:B------:R-:W3:Y:S01]  /*ab00*/  MUFU.RCP R4, R20 ;  /* 0x0000001400047308 */ /* 0x000ee20000001000 */
[----:B------:R-:W-:Y:S01]  /*ab10*/  BAR.SYNC.DEFER_BLOCKING 0x0 ;  /* 0x0000000000007b1d */ /* 0x000fe20000010000 */
[----:B------:R-:W-:-:S02]  /*ab20*/  FSETP.NE.FTZ.AND P5, PT, R20, RZ, PT ;  /* 0x000000ff1400720b */ /* 0x000fc40003fb5000 */
[----:B------:R-:W-:Y:S02]  /*ab30*/  LOP3.LUT R7, R6, 0x3e00, R7, 0xf8, !PT ;  /* 0x00003e0006077812 */ /* 0x000fe400078ef807 */
[----:B------:R-:W-:Y:S02]  /*ab40*/  SHF.L.U32 R6, R238, 0x5, RZ ;  /* 0x00000005ee067819 */ /* 0x000fe400000006ff */
[----:B------:R-:W-:Y:S02]  /*ab50*/  FSETP.NE.FTZ.AND P0, PT, R24, RZ, PT ;  /* 0x000000ff1800720b */ /* 0x000fe40003f15000 */
[----:B------:R-:W-:Y:S02]  /*ab60*/  LOP3.LUT R6, R7, 0x20, R6, 0xf8, !PT ;  /* 0x0000002007067812 */ /* 0x000fe400078ef806 */
[----:B--2---:R-:W-:Y:S02]  /*ab70*/  FSEL R5, R5, 1, P0 ;  /* 0x3f80000005057808 */ /* 0x004fe40000000000 */
[----:B------:R-:W-:-:S03]  /*ab80*/  LOP3.LUT R233, R6, R233, RZ, 0xfc, !PT ;  /* 0x000000e906e97212 */ /* 0x000fc600078efcff */
[----:B------:R-:W-:Y:S01]  /*ab90*/  FMUL.FTZ R144, R5, R144 ;  /* 0x0000009005907220 */ /* 0x000fe20000410000 */
[----:B---3--:R-:W-:Y:S01]  /*aba0*/  FSEL R4, R4, 1, P5 ;  /* 0x3f80000004047808 */ /* 0x008fe20002800000 */
[----:B------:R-:W-:Y:S02]  /*abb0*/  IMAD R233, R233, 0x4, R218 ;  /* 0x00000004e9e97824 */ /* 0x000fe400078e02da */
        /* <DEDUP_REMOVED lines=11> */
[C---:B------:R-:W-:Y:S01]  /*ac70*/  LOP3.LUT R4, R234.reuse, 0x40, RZ, 0xc0, !PT ;  /* 0x00000040ea047812 */ /* 0x040fe200078ec0ff */
[C---:B------:R-:W-:Y:S01]  /*ac80*/  FMUL.FTZ R136, R5.reuse, R136 ;  /* 0x0000008805887220 */ /* 0x040fe20000410000 */
[----:B------:R-:W-:Y:S01]  /*ac90*/  LOP3.LUT R234, R234, 0x80, RZ, 0xc0, !PT ;  /* 0x00000080eaea7812 */ /* 0x000fe200078ec0ff */
[C---:B------:R-:W-:Y:S01]  /*aca0*/  FMUL.FTZ R137, R5.reuse, R137 ;  /* 0x0000008905897220 */ /* 0x040fe20000410000 */
[C---:B------:R-:W-:Y:S01]  /*acb0*/  FMUL.FTZ R132, R5.reuse, R132 ;  /* 0x0000008405847220 */ /* 0x040fe20000410000 */
[----:B------:R-:W-:Y:S01]  /*acc0*/  FMUL.FTZ R133, R5, R133 ;  /* 0x0000008505857220 */ /* 0x000fe20000410000 */
[C---:B------:R-:W-:Y:S01]  /*acd0*/  IADD3 R5, PT, PT, R233.reuse, -R234, RZ ;  /* 0x800000eae9057210 */ /* 0x040fe20007ffe0ff */
[----:B------:R-:W-:Y:S01]  /*ace0*/  IMAD.IADD R6, R233, 0x1, -R4 ;  /* 0x00000001e9067824 */ /* 0x000fe200078e0a04 */
[----:B------:R-:W-:Y:S02]  /*acf0*/  STS.64 [R233], R144 ;  /* 0x00000090e9007388 */ /* 0x000fe40000000a00 */
[----:B------:R-:W-:-:S02]  /*ad00*/  IADD3 R4, PT, PT, -R4, R5, RZ ;  /* 0x0000000504047210 */ /* 0x000fc40007ffe1ff */
[----:B------:R-:W-:Y:S04]  /*ad10*/  STS.64 [R233+0x400], R146 ;  /* 0x00040092e9007388 */ /* 0x000fe80000000a00 */
[----:B------:R-:W-:Y:S04]  /*ad20*/  STS.64 [R6+0x20], R140 ;  /* 0x0000208c06007388 */ /* 0x000fe80000000a00 */
[----:B------:R2:W-:Y:S04]  /*ad30*/  STS.64 [R6+0x420], R142 ;  /* 0x0004208e06007388 */ /* 0x0005e80000000a00 */
[----:B------:R-:W-:Y:S04]  /*ad40*/  STS.64 [R5+0x40], R136 ;  /* 0x0000408805007388 */ /* 0x000fe80000000a00 */
[----:B------:R3:W-:Y:S04]  /*ad50*/  STS.64 [R5+0x440], R138 ;  /* 0x0004408a05007388 */ /* 0x0007e80000000a00 */
[----:B------:R4:W-:Y:S04]  /*ad60*/  STS.64 [R4+0x60], R132 ;  /* 0x0000608404007388 */ /* 0x0009e80000000a00 */
[----:B------:R4:W-:Y:S04]  /*ad70*/  STS.64 [R4+0x460], R134 ;  /* 0x0004608604007388 */ /* 0x0009e80000000a00 */
[----:B------:R-:W4:Y:S04]  /*ad80*/  LD.E.64 R22, desc[UR4][R2.64+0xb0] ;  /* 0x0000b00402167980 */ /* 0x000f28000c101b00 */
[----:B------:R-:W4:Y:S04]  /*ad90*/  LD.E R16, desc[UR4][R2.64+0x60] ;  /* 0x0000600402107980 */ /* 0x000f28000c101900 */
[----:B------:R-:W4:Y:S04]  /*ada0*/  LD.E R25, desc[UR4][R2.64+0xcc] ;  /* 0x0000cc0402197980 */ /* 0x000f28000c101900 */
[----:B------:R-:W4:Y:S01]  /*adb0*/  LD.E.64 R28, desc[UR4][R2.64+0x78] ;  /* 0x00007804021c7980 */ /* 0x000f22000c101b00 */
[----:B------:R-:W-:-:S03]  /*adc0*/  IMAD.SHL.U32 R26, R231, 0x4, RZ ;  /* 0x00000004e71a7824 */ /* 0x000fc600078e00ff */
[----:B------:R1:W5:Y:S01]  /*add0*/  LD.E.64 R30, desc[UR4][R2.64+0xa8] ;  /* 0x0000a804021e7980 */ /* 0x000362000c101b00 */
[----:B------:R-:W-:Y:S01]  /*ade0*/  LOP3.LUT R222, R222, 0xd8, RZ, 0xc0, !PT ;  /* 0x000000d8dede7812 */ /* 0x000fe200078ec0ff */
[----:B------:R-:W1:Y:S01]  /*adf0*/  @P0 MUFU.LG2 R24, R24 ;  /* 0x0000001800180308 */ /* 0x000e620000000c00 */
[----:B--2---:R-:W-:Y:S01]  /*ae00*/  SHF.L.U32 R6, R224, 0x5, RZ ;  /* 0x00000005e0067819 */ /* 0x004fe200000006ff */
[----:B------:R-:W-:Y:S01]  /*ae10*/  BSSY.RECONVERGENT B0, `(.L_x_606) ;  /* 0x0000030000007945 */ /* 0x000fe20003800200 */
[----:B---3--:R-:W-:Y:S02]  /*ae20*/  LOP3.LUT R5, R26, 0xf04, RZ, 0xc0, !PT ;  /* 0x00000f041a057812 */ /* 0x008fe400078ec0ff */
[----:B------:R-:W-:Y:S02]  /*ae30*/  SHF.R.U32.HI R27, RZ, 0x1, R231 ;  /* 0x00000001ff1b7819 */ /* 0x000fe400000116e7 */
[----:B------:R-:W-:Y:S01]  /*ae40*/  LOP3.LUT R5, R5, 0x20, R6, 0xf8, !PT ;  /* 0x0000002005057812 */ /* 0x000fe200078ef806 */
[----:B------:R-:W2:Y:S01]  /*ae50*/  @P5 MUFU.LG2 R20, R20 ;  /* 0x0000001400145308 */ /* 0x000ea20000000c00 */
[----:B------:R-:W-:-:S02]  /*ae60*/  LOP3.LUT R222, R222, 0x18, R27, 0x78, !PT ;  /* 0x00000018dede7812 */ /* 0x000fc400078e781b */
[----:B------:R-:W-:Y:S02]  /*ae70*/  LOP3.LUT P6, RZ, R231, 0x3, RZ, 0xc0, !PT ;  /* 0x00000003e7ff7812 */ /* 0x000fe400078cc0ff */
[----:B------:R-:W-:Y:S02]  /*ae80*/  LOP3.LUT R5, R5, R222, RZ, 0xfc, !PT ;  /* 0x000000de05057212 */ /* 0x000fe400078efcff */
[----:B------:R-:W-:Y:S02]  /*ae90*/  LOP3.LUT R26, R26, 0xffc, RZ, 0xc0, !PT ;  /* 0x00000ffc1a1a7812 */ /* 0x000fe400078ec0ff */
[----:B------:R-:W-:Y:S01]  /*aea0*/  ISETP.GE.AND P4, PT, R224, R219, PT ;  /* 0x000000dbe000720c */ /* 0x000fe20003f86270 */
[----:B------:R-:W-:Y:S01]  /*aeb0*/  IMAD R218, R5, 0x4, R218 ;  /* 0x0000000405da7824 */ /* 0x000fe200078e02da */
[----:B------:R-:W-:Y:S01]  /*aec0*/  BAR.SYNC.DEFER_BLOCKING 0x0 ;  /* 0x0000000000007b1d */ /* 0x000fe20000010000 */
[----:B-1----:R-:W-:Y:S01]  /*aed0*/  @P0 FMUL.FTZ R24, R24, 0.69314718246459960938 ;  /* 0x3f31721818180820 */ /* 0x002fe20000410000 */
[----:B------:R-:W-:-:S02]  /*aee0*/  LOP3.LUT R27, R27, 0x30, RZ, 0xc0, !PT ;  /* 0x000000301b1b7812 */ /* 0x000fc400078ec0ff */
[----:B------:R-:W-:Y:S01]  /*aef0*/  IADD3 R2, PT, PT, R224, 0x10, RZ ;  /* 0x00000010e0027810 */ /* 0x000fe20007ffe0ff */
[----:B------:R-:W-:Y:S02]  /*af00*/  IMAD.MOV.U32 R3, RZ, RZ, -0x800000 ;  /* 0xff800000ff037424 */ /* 0x000fe400078e00ff */
[----:B-----5:R-:W-:Y:S01]  /*af10*/  @P0 FFMA.FTZ R3, R21, R148, R24 ;  /* 0x0000009415030223 */ /* 0x020fe20000010018 */
[----:B--2---:R-:W-:Y:S01]  /*af20*/  @P5 FMUL.FTZ R20, R20, 0.69314718246459960938 ;  /* 0x3f31721814145820 */ /* 0x004fe20000410000 */
[-C--:B------:R-:W-:Y:S02]  /*af30*/  ISETP.GE.AND P3, PT, R2, R219.reuse, PT ;  /* 0x000000db0200720c */ /* 0x080fe40003f66270 */
[C---:B------:R-:W-:Y:S01]  /*af40*/  IADD3 R2, PT, PT, R224.reuse, 0x20, RZ ;  /* 0x00000020e0027810 */ /* 0x040fe20007ffe0ff */
[----:B------:R-:W-:Y:S01]  /*af50*/  VIADD R224, R224, 0x30 ;  /* 0x00000030e0e07836 */ /* 0x000fe20000000000 */
[----:B------:R-:W-:Y:S02]  /*af60*/  LOP3.LUT R27, R27, 0x7, R238, 0xf8, !PT ;  /* 0x000000071b1b7812 */ /* 0x000fe400078ef8ee */
[----:B------:R-:W-:-:S02]  /*af70*/  ISETP.GE.AND P2, PT, R2, R219, PT ;  /* 0x000000db0200720c */ /* 0x000fc40003f46270 */
[----:B------:R-:W-:Y:S01]  /*af80*/  MOV R2, 0xff800000 ;  /* 0xff80000000027802 */ /* 0x000fe20000000f00 */
[----:B------:R-:W-:Y:S01]  /*af90*/  @P5 FFMA.FTZ R2, R21, R0, R20 ;  /* 0x0000000015025223 */ /* 0x000fe20000010014 */
[----:B------:R-:W-:Y:S01]  /*afa0*/  ISETP.GE.AND P1, PT, R224, R219, PT ;  /* 0x000000dbe000720c */ /* 0x000fe20003f26270 */
[----:B------:R1:W2:Y:S04]  /*afb0*/  LDS.128 R12, [R218] ;  /* 0x00000000da0c7984 */ /* 0x0002a80000000c00 */
[----:B------:R1:W3:Y:S04]  /*afc0*/  LDS.128 R8, [R218+0x800] ;  /* 0x00080000da087984 */ /* 0x0002e80000000c00 */
[----:B------:R1:W1:Y:S01]  /*afd0*/  LDS.128 R4, [R218+0x1000] ;  /* 0x00100000da047984 */ /* 0x0002620000000c00 */
[----:B----4-:R-:W-:-:S04]  /*afe0*/  IMAD R22, R22, UR8, R237 ;  /* 0x0000000816167c24 */ /* 0x010fc8000f8e02ed */
[----:B------:R-:W-:Y:S02]  /*aff0*/  IMAD R235, R22, R16, R235 ;  /* 0x0000001016eb7224 */ /* 0x000fe400078e02eb */
[----:B------:R4:W1:Y:S02]  /*b000*/  LDS.128 R16, [R218+0x1800] ;  /* 0x00180000da107984 */ /* 0x0008640000000c00 */
[----:B------:R-:W-:-:S04]  /*b010*/  IMAD R236, R23, R235, R236 ;  /* 0x000000eb17ec7224 */ /* 0x000fc800078e02ec */
[----:B------:R-:W-:-:S05]  /*b020*/  IMAD R25, R236, R25, RZ ;  /* 0x00000019ec197224 */ /* 0x000fca00078e02ff */
[----:B------:R-:W-:-:S04]  /*b030*/  IADD3 R23, P0, PT, R25, R26, RZ ;  /* 0x0000001a19177210 */ /* 0x000fc80007f1e0ff */
[----:B------:R-:W-:Y:S02]  /*b040*/  LEA.HI.X.SX32 R25, R25, RZ, 0x1, P0 ;  /* 0x000000ff19197211 */ /* 0x000fe400000f0eff */
[----:B------:R-:W-:-:S04]  /*b050*/  LEA R22, P0, R23, R28, 0x2 ;  /* 0x0000001c17167211 */ /* 0x000fc800078010ff */
[----:B------:R-:W-:Y:S01]  /*b060*/  LEA.HI.X R23, R23, R29, R25, 0x2, P0 ;  /* 0x0000001d17177211 */ /* 0x000fe200000f1419 */
[----:B--23--:R-:W-:Y:S08]  /*b070*/  @P6 BRA `(.L_x_607) ;  /* 0x0000000000246947 */ /* 0x00cff00003800000 */
[C---:B------:R-:W-:Y:S01]  /*b080*/  VIADD R0, R27.reuse, 0x8 ;  /* 0x000000081b007836 */ /* 0x040fe20000000000 */
[----:B------:R-:W-:Y:S02]  /*b090*/  IADD3 R21, P0, PT, R236, R27, RZ ;  /* 0x0000001bec157210 */ /* 0x000fe40007f1e0ff */
[-C--:B------:R-:W-:Y:S02]  /*b0a0*/  ISETP.GE.AND P6, PT, R27, R219.reuse, PT ;  /* 0x000000db1b00720c */ /* 0x080fe40003fc6270 */
[----:B------:R-:W-:Y:S02]  /*b0b0*/  ISETP.GE.AND P5, PT, R0, R219, PT ;  /* 0x000000db0000720c */ /* 0x000fe40003fa6270 */
[----:B------:R-:W-:Y:S02]  /*b0c0*/  LEA.HI.X.SX32 R236, R236, RZ, 0x1, P0 ;  /* 0x000000ffecec7211 */ /* 0x000fe400000f0eff */
[----:B------:R-:W-:-:S04]  /*b0d0*/  LEA R20, P0, R21, R30, 0x2 ;  /* 0x0000001e15147211 */ /* 0x000fc800078010ff */
[----:B------:R-:W-:-:S05]  /*b0e0*/  LEA.HI.X R21, R21, R31, R236, 0x2, P0 ;  /* 0x0000001f15157211 */ /* 0x000fca00000f14ec */
[----:B------:R2:W-:Y:S04]  /*b0f0*/  @!P6 ST.E desc[UR4][R20.64], R3 ;  /* 0x000000031400e985 */ /* 0x0005e8000c101904 */
[----:B------:R2:W-:Y:S02]  /*b100*/  @!P5 ST.E desc[UR4][R20.64+0x20], R2 ;  /* 0x000020021400d985 */ /* 0x0005e4000c101904 */
.L_x_607:
[----:B------:R-:W-:Y:S05]  /*b110*/  BSYNC.RECONVERGENT B0 ;  /* 0x0000000000007941 */ /* 0x000fea0003800200 */
.L_x_606:
[----:B------:R-:W-:Y:S01]  /*b120*/  MOV R231, 0x0 ;  /* 0x0000000000e77802 */ /* 0x000fe20000000f00 */
[----:B------:R-:W-:Y:S04]  /*b130*/  @!P4 ST.E.128 desc[UR4][R22.64], R12 ;  /* 0x0000000c1600c985 */ /* 0x000fe8000c101d04 */
[----:B------:R-:W-:Y:S04]  /*b140*/  @!P3 ST.E.128 desc[UR4][R22.64+0x800], R8 ;  /* 0x000800081600b985 */ /* 0x000fe8000c101d04 */
[----:B-1----:R2:W-:Y:S02]  /*b150*/  @!P2 ST.E.128 desc[UR4][R22.64+0x1000], R4 ;  /* 0x001000041600a985 */ /* 0x0025e4000c101d04 */
[----:B--2-4-:R-:W-:Y:S05]  /*b160*/  @P1 RET.REL.NODEC R230 `(_ZN5flash24flash_fwd_splitkv_kernelI23Flash_fwd_kernel_traitsILi32ELi64ELi256ELi4ELb0ELb0EN7cutlass6half_tE19Flash_kernel_traitsILi32ELi64ELi256ELi4ES3_EELb0ELb0ELb0ELb0ELb1ELb0ELb1ELb0EEEvNS_16Flash_fwd_paramsE) ;  /* 0xffffff4ce6a41950 */ /* 0x014fea0003c3ffff */
[----:B------:R-:W-:Y:S01]  /*b170*/  MOV R231, 0x0 ;  /* 0x0000000000e77802 */ /* 0x000fe20000000f00 */
[----:B------:R1:W-:Y:S03]  /*b180*/  ST.E.128 desc[UR4][R22.64+0x1800], R16 ;  /* 0x0018001016007985 */ /* 0x0003e6000c101d04 */
[----:B-1----:R-:W-:Y:S05]  /*b190*/  RET.REL.NODEC R230 `(_ZN5flash24flash_fwd_splitkv_kernelI23Flash_fwd_kernel_traitsILi32ELi64ELi256ELi4ELb0ELb0EN7cutlass6half_tE19Flash_kernel_traitsILi32ELi64ELi256ELi4ES3_EELb0ELb0ELb0ELb0ELb1ELb0ELb1ELb0EEEvNS_16Flash_fwd_paramsE) ;  /* 0xffffff4ce6987950 */ /* 0x002fea0003c3ffff */
.L_x_605:
[----:B------:R-:W-:Y:S01]  /*b1a0*/  MOV R5, 0x2 ;  /* 0x0000000200057802 */ /* 0x000fe20000000f00 */
[----:B------:R-:W-:Y:S01]  /*b1b0*/  IMAD.MOV.U32 R4, RZ, RZ, 0x1f ;  /* 0x0000001fff047424 */ /* 0x000fe200078e00ff */
[----:B------:R-:W-:-:S07]  /*b1c0*/  MOV R6, 0xffffffff ;  /* 0xffffffff00067802 */ /* 0x000fce0000000f00 */
[----:B-1---5:R-:W-:Y:S05]  /*b1d0*/  WARPSYNC.COLLECTIVE R6, `(.L_x_608) ;  /* 0x0000000006087348 */ /* 0x022fea0003c00000 */
[----:B------:R2:W3:Y:S02]  /*b1e0*/  SHFL.BFLY P0, R8, R245, R5, R4 ;  /* 0x0c000005f5087389 */ /* 0x0004e40000000004 */
[----:B-123-5:R-:W-:Y:S05]  /*b1f0*/  ENDCOLLECTIVE ;  /* 0x000000000000791b */ /* 0x02efea0003800000 */
.L_x_608:
[----:B------:R-:W-:Y:S02]  /*b200*/  IMAD.MOV.U32 R10, RZ, RZ, R8 ;  /* 0x000000ffff0a7224 */ /* 0x000fe400078e0008 */
[----:B------:R-:W-:Y:S02]  /*b210*/  IMAD.MOV.U32 R5, RZ, RZ, 0x1 ;  /* 0x00000001ff057424 */ /* 0x000fe400078e00ff */
[----:B------:R-:W-:-:S05]  /*b220*/  FADD.FTZ R7, R10, R245 ;  /* 0x000000f50a077221 */ /* 0x000fca0000010000 */
[----:B------:R-:W-:-:S07]  /*b230*/  MOV R245, R7 ;  /* 0x0000000700f57202 */ /* 0x000fce0000000f00 */
[----:B------:R-:W-:Y:S05]  /*b240*/  WARPSYNC.COLLECTIVE R6, `(.L_x_609) ;  /* 0x0000000006087348 */ /* 0x000fea0003c00000 */
[----:B------:R1:W2:Y:S02]  /*b250*/  SHFL.BFLY P0, R8, R245, R5, R4 ;  /* 0x0c000005f5087389 */ /* 0x0002a40000000004 */
[----:B-12---:R-:W-:Y:S05]  /*b260*/  ENDCOLLECTIVE ;  /* 0x000000000000791b */ /* 0x006fea0003800000 */
.L_x_609:
[----:B------:R-:W-:Y:S01]  /*b270*/  MOV R245, R248 ;  /* 0x000000f800f57202 */ /* 0x000fe20000000f00 */
[----:B------:R-:W-:Y:S01]  /*b280*/  IMAD.MOV.U32 R5, RZ, RZ, 0x2 ;  /* 0x00000002ff057424 */ /* 0x000fe200078e00ff */
[----:B------:R-:W-:-:S07]  /*b290*/  MOV R24, R8 ;  /* 0x0000000800187202 */ /* 0x000fce0000000f00 */
[----:B------:R-:W-:Y:S05]  /*b2a0*/  WARPSYNC.COLLECTIVE R6, `(.L_x_610) ;  /* 0x0000000006087348 */ /* 0x000fea0003c00000 */
[----:B------:R1:W2:Y:S02]  /*b2b0*/  SHFL.BFLY P0, R8, R245, R5, R4 ;  /* 0x0c000005f5087389 */ /* 0x0002a40000000004 */
[----:B-12---:R-:W-:Y:S05]  /*b2c0*/  ENDCOLLECTIVE ;  /* 0x000000000000791b */ /* 0x006fea0003800000 */
.L_x_610:
[----:B------:R-:W-:Y:S01]  /*b2d0*/  FADD.FTZ R24, R7, R24 ;  /* 0x0000001807187221 */ /* 0x000fe20000010000 */
[----:B------:R-:W-:Y:S01]  /*b2e0*/  FADD.FTZ R20, R8, R248 ;  /* 0x000000f808147221 */ /* 0x000fe20000010000 */
[----:B------:R-:W-:-:S04]  /*b2f0*/  MOV R5, 0x1 ;  /* 0x0000000100057802 */ /* 0x000fc80000000f00 */
[----:B------:R-:W-:-:S07]  /*b300*/  MOV R245, R20 ;  /* 0x0000001400f57202 */ /* 0x000fce0000000f00 */
[----:B------:R-:W-:Y:S05]  /*b310*/  WARPSYNC.COLLECTIVE R6, `(.L_x_611) ;  /* 0x0000000006087348 */ /* 0x000fea0003c00000 */
[----:B------:R1:W2:Y:S02]  /*b320*/  SHFL.BFLY P0, R8, R245, R5, R4 ;  /* 0x0c000005f5087389 */ /* 0x0002a40000000004 */
[----:B-12---:R-:W-:Y:S05]  /*b330*/  ENDCOLLECTIVE ;  /* 0x000000000000791b */ /* 0x006fea0003800000 */
.L_x_611:
[----:B------:R-:W-:Y:S05]  /*b340*/  BRA `(.L_x_612) ;  /* 0xfffffff400d47947 */ /* 0x000fea000383ffff */
.L_x_613:
        /* <DEDUP_REMOVED lines=11> */
.L_x_10224:


//--------------------- .text._ZN5flash24flash_fwd_splitkv_kernelI23Flash_fwd_kernel_traitsILi32ELi64ELi256ELi4ELb0ELb0EN7cutlass6half_tE19Flash_kernel_traitsILi32ELi64ELi256ELi4ES3_EELb0ELb0ELb0ELb0ELb1ELb1ELb1ELb0EEEvNS_16Flash_fwd_paramsE --------------------------
	.section	.text._ZN5flash24flash_fwd_splitkv_kernelI23Flash_fwd_kernel_traitsILi32ELi64ELi256ELi4ELb0ELb0EN7cutlass6half_tE19Flash_kernel_traitsILi32ELi64ELi256ELi4ES3_EELb0ELb0ELb0ELb0ELb1ELb1ELb1ELb0EEEvNS_16Flash_fwd_paramsE,"ax",@progbits
	.align	128
        .global         _ZN5flash24flash_fwd_splitkv_kernelI23Flash_fwd_kernel_traitsILi32ELi64ELi256ELi4ELb0ELb0EN7cutlass6half_tE19Flash_kernel_traitsILi32ELi64ELi256ELi4ES3_EELb0ELb0ELb0ELb0ELb1ELb1ELb1ELb0EEEvNS_16Flash_fwd_paramsE
        .type           _ZN5flash24flash_fwd_splitkv_kernelI23Flash_fwd_kernel_traitsILi32ELi64ELi256ELi4ELb0ELb0EN7cutlass6half_tE19Flash_kernel_traitsILi32ELi64ELi256ELi4ES3_EELb0ELb0ELb0ELb0ELb1ELb1ELb1ELb0EEEvNS_16Flash_fwd_paramsE,@function
        .size           _ZN5flash24flash_fwd_splitkv_kernelI23Flash_fwd_kernel_traitsILi32ELi64ELi256ELi4ELb0ELb0EN7cutlass6half_tE19Flash_kernel_traitsILi32ELi64ELi256ELi4ES3_EELb0ELb0ELb0ELb0ELb1ELb1ELb1ELb0EEEvNS_16Flash_fwd_paramsE,(.L_x_10225 - _ZN5flash24flash_fwd_splitkv_kernelI23Flash_fwd_kernel_traitsILi32ELi64ELi256ELi4ELb0ELb0EN7cutlass6half_tE19Flash_kernel_traitsILi32ELi64ELi256ELi4ES3_EELb0ELb0ELb0ELb0ELb1ELb1ELb1ELb0EEEvNS_16Flash_fwd_paramsE)
        .other          _ZN5flash24flash_fwd_splitkv_kernelI23Flash_fwd_kernel_traitsILi32ELi64ELi256ELi4ELb0ELb0EN7cutlass6half_tE19Flash_kernel_traitsILi32ELi64ELi256ELi4ES3_EELb0ELb0ELb0ELb0ELb1ELb1ELb1ELb0EEEvNS_16Flash_fwd_paramsE,@"STO_CUDA_ENTRY STV_DEFAULT"
_ZN5flash24flash_fwd_splitkv_kernelI23Flash_fwd_kernel_traitsILi32ELi64ELi256ELi4ELb0ELb0EN7cutlass6half_tE19Flash_kernel_traitsILi32ELi64ELi256ELi4ES3_EELb0ELb0ELb0ELb0ELb1ELb1ELb1ELb0EEEvNS_16Flash_fwd_paramsE:
.text._ZN5flash24flash_fwd_splitkv_kernelI23Flash_fwd_kernel_traitsILi32ELi64ELi256ELi4ELb0ELb0EN7cutlass6half_tE19Flash_kernel_traitsILi32ELi64ELi256ELi4ES3_EELb0ELb0ELb0ELb0ELb1ELb1ELb1ELb0EEEvNS_16Flash_fwd_paramsE:
[----:B------:R-:W1:Y:S08]  /*0000*/  LDC R1, c[0x0][0x37c] ;  /* 0x0000df00ff017b82 */ /* 0x000e700000000800 */
[----:B------:R-:W2:Y:S01]  /*0010*/  LDC R0, c[0x0][0x3e0] ;  /* 0x0000f800ff007b82 */ /* 0x000ea20000000800 */
[----:B------:R-:W3:Y:S01]  /*0020*/  S2R R18, SR_CTAID.X ;  /* 0x0000000000127919 */ /* 0x000ee20000002500 */
[----:B------:R-:W-:Y:S01]  /*0030*/  BSSY.RECONVERGENT B2, `(.L_x_614) ;  /* 0x000001c000027945 */ /* 0x000fe20003800200 */
[----:B-1----:R-:W-:-:S02]  /*0040*/  IADD3 R1, PT, PT, R1, -0x48, RZ ;  /* 0xffffffb801017810 */ /* 0x002fc40007ffe0ff */
[----:B------:R-:W-:-:S03]  /*0050*/  MOV R180, 0x1f0 ;  /* 0x000001f000b47802 */ /* 0x000fc60000000f00 */
[----:B------:R-:W1:Y:S08]  /*0060*/  S2UR UR4, SR_CTAID.Z ;  /* 0x00000000000479c3 */ /* 0x000e700000002700 */
[----:B------:R-:W4:Y:S01]  /*0070*/  S2UR UR8, SR_CTAID.Y ;  /* 0x00000000000879c3 */ /* 0x000f220000002600 */
[----:B--2---:R-:W2:Y:S01]  /*0080*/  I2F.U32.RP R2, R0 ;  /* 0x0000000000027306 */ /* 0x004ea20000209000 */
[----:B------:R-:W-:-:S06]  /*0090*/  ISETP.NE.U32.AND P0, PT, R0, RZ, PT ;  /* 0x000000ff0000720c */ /* 0x000fcc0003f05070 */
[----:B------:R-:W1:Y:S01]  /*00a0*/  LDC R10, c[0x0][0x374] ;  /* 0x0000dd00ff0a7b82 */ /* 0x000e620000000800 */
[----:B--2---:R-:W2:Y:S02]  /*00b0*/  MUFU.RCP R2, R2 ;  /* 0x0000000200027308 */ /* 0x004ea40000001000 */
[----:B--2---:R-:W-:-:S06]  /*00c0*/  IADD3 R2, PT, PT, R2, 0xffffffe, RZ ;  /* 0x0ffffffe02027810 */ /* 0x004fcc0007ffe0ff */
[----:B------:R-:W2:Y:S02]  /*00d0*/  F2I.FTZ.U32.TRUNC.NTZ R3, R2 ;  /* 0x0000000200037305 */ /* 0x000ea4000021f000 */
[----:B--2---:R-:W-:-:S04]  /*00e0*/  IMAD.MOV R2, RZ, RZ, -R3 ;  /* 0x000000ffff027224 */ /* 0x004fc800078e0a03 */
[----:B------:R-:W-:Y:S01]  /*00f0*/  IMAD R4, R2, R0, RZ ;  /* 0x0000000002047224 */ /* 0x000fe200078e02ff */
[----:B------:R-:W-:-:S05]  /*0100*/  MOV R2, RZ ;  /* 0x000000ff00027202 */ /* 0x000fca0000000f00 */
[----:B------:R-:W-:-:S06]  /*0110*/  IMAD.HI.U32 R4, R3, R4, R2 ;  /* 0x0000000403047227 */ /* 0x000fcc00078e0002 */
[----:B-1----:R-:W-:-:S04]  /*0120*/  IMAD.HI.U32 R187, R4, UR4, RZ ;  /* 0x0000000404bb7c27 */ /* 0x002fc8000f8e00ff */
        /* <DEDUP_REMOVED lines=8> */
[----:B------:R-:W-:-:S05]  /*01b0*/  @!P0 LOP3.LUT R187, RZ, R0, RZ, 0x33, !PT ;  /* 0x00000000ffbb8212 */ /* 0x000fca00078e33ff */
[----:B------:R-:W-:-:S04]  /*01c0*/  IMAD.MOV R186, RZ, RZ, -R187 ;  /* 0x000000ffffba7224 */ /* 0x000fc800078e0abb */
[----:B---34-:R-:W-:Y:S02]  /*01d0*/  IMAD R186, R0, R186, UR4 ;  /* 0x0000000400ba7e24 */ /* 0x018fe4000f8e02ba */
[----:B-1----:R-:W-:Y:S05]  /*01e0*/  CALL.REL.NOINC `($_ZN5flash24flash_fwd_splitkv_kernelI23Flash_fwd_kernel_traitsILi32ELi64ELi256ELi4ELb0ELb0EN7cutlass6half_tE19Flash_kernel_traitsILi32ELi64ELi256ELi4ES3_EELb0ELb0ELb0ELb0ELb1ELb1ELb1ELb0EEEvNS_16Flash_fwd_paramsE$_ZN5flash30compute_attn_1rowblock_splitkvI23Flash_fwd_kernel_traitsILi32ELi64ELi256ELi4ELb0ELb0EN7cutlass6half_tE19Flash_kernel_traitsILi32ELi64ELi256ELi4ES3_EELb0ELb0ELb0ELb0ELb1ELb1ELb1ELb0ENS_16Flash_fwd_paramsEEEvRKT8_iiiii) ;  /* 0x0000000000087944 */ /* 0x002fea0003c00000 */
[----:B------:R-:W-:Y:S05]  /*01f0*/  BSYNC.RECONVERGENT B2 ;  /* 0x0000000000027941 */ /* 0x000fea0003800200 */
.L_x_614:
[----:B------:R-:W-:Y:S05]  /*0200*/  EXIT ;  /* 0x000000000000794d */ /* 0x000fea0003800000 */
        .type           $_ZN5flash24flash_fwd_splitkv_kernelI23Flash_fwd_kernel_traitsILi32ELi64ELi256ELi4ELb0ELb0EN7cutlass6half_tE19Flash_kernel_traitsILi32ELi64ELi256ELi4ES3_EELb0ELb0ELb0ELb0ELb1ELb1ELb1ELb0EEEvNS_16Flash_fwd_paramsE$_ZN5flash30compute_attn_1rowblock_splitkvI23Flash_fwd_kernel_traitsILi32ELi64ELi256ELi4ELb0ELb0EN7cutlass6half_tE19Flash_kernel_traitsILi32ELi64ELi256ELi4ES3_EELb0ELb0ELb0ELb0ELb1ELb1ELb1ELb0ENS_16Flash_fwd_paramsEEEvRKT8_iiiii,@function
        .size           $_ZN5flash24flash_fwd_splitkv_kernelI23Flash_fwd_kernel_traitsILi32ELi64ELi256ELi4ELb0ELb0EN7cutlass6half_tE19Flash_kernel_traitsILi32ELi64ELi256ELi4ES3_EELb0ELb0ELb0ELb0ELb1ELb1ELb1ELb0EEEvNS_16Flash_fwd_paramsE$_ZN5flash30compute_attn_1rowblock_splitkvI23Flash_fwd_kernel_traitsILi32ELi64ELi256ELi4ELb0ELb0EN7cutlass6half_tE19Flash_kernel_traitsILi32ELi64ELi256ELi4ES3_EELb0ELb0ELb0ELb0ELb1ELb1ELb1ELb0ENS_16Flash_fwd_paramsEEEvRKT8_iiiii,(.L_x_10225 - $_ZN5flash24flash_fwd_splitkv_kernelI23Flash_fwd_kernel_traitsILi32ELi64ELi256ELi4ELb0ELb0EN7cutlass6half_tE19Flash_kernel_traitsILi32ELi64ELi256ELi4ES3_EELb0ELb0ELb0ELb0ELb1ELb1ELb1ELb0EEEvNS_16Flash_fwd_paramsE$_ZN5flash30compute_attn_1rowblock_splitkvI23Flash_fwd_kernel_traitsILi32ELi64ELi256ELi4ELb0ELb0EN7cutlass6half_tE19Flash_kernel_traitsILi32ELi64ELi256ELi4ES3_EELb0ELb0ELb0ELb0ELb1ELb1ELb1ELb0ENS_16Flash_fwd_paramsEEEvRKT8_iiiii)
$_ZN5flash24flash_fwd_splitkv_kernelI23Flash_fwd_kernel_traitsILi32ELi64ELi256ELi4ELb0ELb0EN7cutlass6half_tE19Flash_kernel_traitsILi32ELi64ELi256ELi4ES3_EELb0ELb0ELb0ELb0ELb1ELb1ELb1ELb0EEEvNS_16Flash_fwd_paramsE$_ZN5flash30compute_attn_1rowblock_splitkvI23Flash_fwd_kernel_traitsILi32ELi64ELi256ELi4ELb0ELb0EN7cutlass6half_tE19Flash_kernel_traitsILi32ELi64ELi256ELi4ES3_EELb0ELb0ELb0ELb0ELb1ELb1ELb1ELb0ENS_16Flash_fwd_paramsEEEvRKT8_iiiii:
[----:B------:R-:W1:Y:S02]  /*0210*/  LDCU.64 UR4, c[0x0][0x358] ;  /* 0x00006b00ff0477ac */ /* 0x000e640008000a00 */
[----:B-1----:R-:W2:Y:S04]  /*0220*/  LD.E.64 R6, desc[UR4][R2.64+0xe0] ;  /* 0x0000e00402067980 */ /* 0x002ea8000c101b00 */
[----:B------:R-:W3:Y:S04]  /*0230*/  LD.E.64 R12, desc[UR4][R2.64+0xe8] ;  /* 0x0000e804020c7980 */ /* 0x000ee8000c101b00 */
[----:B------:R-:W4:Y:S01]  /*0240*/  LD.E.64 R14, desc[UR4][R2.64+0xf0] ;  /* 0x0000f004020e7980 */ /* 0x000f22000c101b00 */
[----:B------:R-:W-:-:S03]  /*0250*/  IMAD.MOV.U32 R0, RZ, RZ, -0x1 ;  /* 0xffffffffff007424 */ /* 0x000fc600078e00ff */
[----:B------:R-:W4:Y:S01]  /*0260*/  LD.E.64 R8, desc[UR4][R2.64+0xf8] ;  /* 0x0000f80402087980 */ /* 0x000f22000c101b00 */
[C---:B--2---:R-:W-:Y:S02]  /*0270*/  ISETP.NE.U32.AND P2, PT, R6.reuse, RZ, PT ;  /* 0x000000ff0600720c */ /* 0x044fe40003f45070 */
[----:B------:R-:W-:Y:S02]  /*0280*/  ISETP.NE.U32.AND P4, PT, R6, RZ, PT ;  /* 0x000000ff0600720c */ /* 0x000fe40003f85070 */
[----:B---3--:R-:W-:Y:S02]  /*0290*/  ISETP.NE.U32.AND P3, PT, R12, RZ, PT ;  /* 0x000000ff0c00720c */ /* 0x008fe40003f65070 */
[C---:B------:R-:W-:Y:S02]  /*02a0*/  ISETP.NE.AND.EX P2, PT, R7.reuse, RZ, PT, P2 ;  /* 0x000000ff0700720c */ /* 0x040fe40003f45320 */
[----:B------:R-:W-:Y:S02]  /*02b0*/  ISETP.NE.AND.EX P4, PT, R7, RZ, PT, P4 ;  /* 0x000000ff0700720c */ /* 0x000fe40003f85340 */
[----:B------:R-:W-:Y:S01]  /*02c0*/  ISETP.NE.AND.EX P3, PT, R13, RZ, PT, P3 ;  /* 0x000000ff0d00720c */ /* 0x000fe20003f65330 */
[----:B------:R-:W-:-:S08]  /*02d0*/  IMAD.WIDE.U32 R6, R187, 0x4, R6 ;  /* 0x00000004bb067825 */ /* 0x000fd000078e0006 */
[----:B------:R-:W5:Y:S04]  /*02e0*/  @P2 LD.E R0, desc[UR4][R6.64] ;  /* 0x0000000406002980 */ /* 0x000f68000c101900 */
[----:B------:R-:W5:Y:S04]  /*02f0*/  @!P4 LD.E R169, desc[UR4][R2.64+0xb4] ;  /* 0x0000b40402a9c980 */ /* 0x000f68000c101900 */
[----:B------:R-:W5:Y:S04]  /*0300*/  @!P3 LD.E R45, desc[UR4][R2.64+0xb8] ;  /* 0x0000b804022db980 */ /* 0x000f68000c101900 */
[----:B------:R-:W5:Y:S01]  /*0310*/  @P4 LD.E R6, desc[UR4][R6.64+0x4] ;  /* 0x0000040406064980 */ /* 0x000f62000c101900 */
[----:B----4-:R-:W-:-:S04]  /*0320*/  ISETP.NE.U32.AND P1, PT, R14, RZ, PT ;  /* 0x000000ff0e00720c */ /* 0x010fc80003f25070 */
[----:B------:R-:W-:Y:S01]  /*0330*/  ISETP.NE.AND.EX P1, PT, R15, RZ, PT, P1 ;  /* 0x000000ff0f00720c */ /* 0x000fe20003f25310 */
[----:B------:R-:W-:Y:S01]  /*0340*/  IMAD.SHL.U32 R5, R187, 0x4, RZ ;  /* 0x00000004bb057824 */ /* 0x000fe200078e00ff */
[----:B------:R-:W-:Y:S02]  /*0350*/  ISETP.NE.U32.AND P2, PT, R12, RZ, PT ;  /* 0x000000ff0c00720c */ /* 0x000fe40003f45070 */
[----:B------:R-:W-:Y:S02]  /*0360*/  SHF.R.U32.HI R4, RZ, 0x1e, R187 ;  /* 0x0000001eff047819 */ /* 0x000fe400000116bb */
[----:B------:R-:W-:Y:S01]  /*0370*/  ISETP.NE.AND.EX P2, PT, R13, RZ, PT, P2 ;  /* 0x000000ff0d00720c */ /* 0x000fe20003f45320 */
[----:B------:R-:W-:-:S06]  /*0380*/  IMAD.MOV.U32 R11, RZ, RZ, RZ ;  /* 0x000000ffff0b7224 */ /* 0x000fcc00078e00ff */
[----:B------:R-:W-:-:S05]  /*0390*/  @P1 IADD3 R14, P0, PT, R14, R5, RZ ;  /* 0x000000050e0e1210 */ /* 0x000fca0007f1e0ff */
[----:B------:R-:W-:Y:S01]  /*03a0*/  @P1 IMAD.X R15, R15, 0x1, R4, P0 ;  /* 0x000000010f0f1824 */ /* 0x000fe200000e0604 */
[----:B------:R-:W-:-:S04]  /*03b0*/  ISETP.NE.U32.AND P0, PT, R8, RZ, PT ;  /* 0x000000ff0800720c */ /* 0x000fc80003f05070 */
[----:B------:R1:W5:Y:S01]  /*03c0*/  @P1 LD.E R11, desc[UR4][R14.64] ;  /* 0x000000040e0b1980 */ /* 0x000362000c101900 */
[----:B------:R-:W-:Y:S01]  /*03d0*/  BSSY.RECONVERGENT B0, `(.L_x_615) ;  /* 0x000000a000007945 */ /* 0x000fe20003800200 */
[----:B------:R-:W-:Y:S02]  /*03e0*/  ISETP.NE.AND.EX P0, PT, R9, RZ, PT, P0 ;  /* 0x000000ff0900720c */ /* 0x000fe40003f05300 */
[----:B-1----:R-:W-:-:S05]  /*03f0*/  IADD3 R14, P1, PT, R12, R5, RZ ;  /* 0x000000050c0e7210 */ /* 0x002fca0007f3e0ff */
[----:B------:R-:W-:Y:S02]  /*0400*/  IMAD.X R15, R13, 0x1, R4, P1 ;  /* 0x000000010d0f7824 */ /* 0x000fe400008e0604 */
[----:B------:R-:W-:Y:S01]  /*0410*/  IMAD.MOV.U32 R13, RZ, RZ, -0x1 ;  /* 0xffffffffff0d7424 */ /* 0x000fe200078e00ff */
[----:B------:R-:W-:Y:S06]  /*0420*/  @!P2 BRA `(.L_x_616) ;  /* 0x000000000010a947 */ /* 0x000fec0003800000 */
[----:B------:R-:W2:Y:S02]  /*0430*/  LD.E.U8 R7, desc[UR4][R2.64+0x1b2] ;  /* 0x0001b20402077980 */ /* 0x000ea4000c101100 */
[----:B--2---:R-:W-:-:S13]  /*0440*/  ISETP.NE.AND P1, PT, R7, RZ, PT ;  /* 0x000000ff0700720c */ /* 0x004fda0003f25270 */
[----:B------:R-:W-:Y:S05]  /*0450*/  @!P1 BRA `(.L_x_616) ;  /* 0x0000000000049947 */ /* 0x000fea0003800000 */
[----:B------:R1:W5:Y:S02]  /*0460*/  LD.E R13, desc[UR4][R14.64] ;  /* 0x000000040e0d7980 */ /* 0x000364000c101900 */
.L_x_616:
[----:B------:R-:W-:Y:S05]  /*0470*/  BSYNC.RECONVERGENT B0 ;  /* 0x0000000000007941 */ /* 0x000fea0003800200 */
.L_x_615:
[----:B------:R-:W-:Y:S04]  /*0480*/  BSSY.RECONVERGENT B0, `(.L_x_617) ;  /* 0x0000007000007945 */ /* 0x000fe80003800200 */
[----:B------:R-:W-:Y:S05]  /*0490*/  @!P3 BRA `(.L_x_618) ;  /* 0x000000000014b947 */ /* 0x000fea0003800000 */
[----:B------:R-:W2:Y:S02]  /*04a0*/  LD.E.U8 R7, desc[UR4][R2.64+0x1b2] ;  /* 0x0001b20402077980 */ /* 0x000ea4000c101100 */
[----:B--2---:R-:W-:-:S13]  /*04b0*/  ISETP.NE.AND P1, PT, R7, RZ, PT ;  /* 0x000000ff0700720c */ /* 0x004fda0003f25270 */
[----:B-----5:R-:W2:Y:S02]  /*04c0*/  @P1 LD.E R45, desc[UR4][R14.64+0x4] ;  /* 0x000004040e2d1980 */ /* 0x020ea4000c101900 */
[----:B--2---:R-:W-:-:S06]  /*04d0*/  @P1 IADD3 R45, PT, PT, R45, -R13, RZ ;  /* 0x8000000d2d2d1210 */ /* 0x004fcc0007ffe0ff */
[----:B------:R2:W5:Y:S02]  /*04e0*/  @!P1 LD.E R45, desc[UR4][R14.64] ;  /* 0x000000040e2d9980 */ /* 0x000564000c101900 */
.L_x_618:
[----:B------:R-:W-:Y:S05]  /*04f0*/  BSYNC.RECONVERGENT B0 ;  /* 0x0000000000007941 */ /* 0x000fea0003800200 */
.L_x_617:
[----:B------:R-:W-:Y:S01]  /*0500*/  BSSY.RECONVERGENT B1, `(.L_x_619) ;  /* 0x0000011000017945 */ /* 0x000fe20003800200 */
[----:B-----5:R-:W-:-:S03]  /*0510*/  @P4 IADD3 R169, PT, PT, R6, -R0, RZ ;  /* 0x8000000006a94210 */ /* 0x020fc60007ffe0ff */
[----:B------:R-:W-:Y:S05]  /*0520*/  @!P0 BRA `(.L_x_620) ;  /* 0x0000000000148947 */ /* 0x000fea0003800000 */
[----:B------:R-:W-:-:S05]  /*0530*/  IADD3 R6, P0, PT, R8, R5, RZ ;  /* 0x0000000508067210 */ /* 0x000fca0007f1e0ff */
[----:B------:R-:W-:-:S05]  /*0540*/  IMAD.X R7, R9, 0x1, R4, P0 ;  /* 0x0000000109077824 */ /* 0x000fca00000e0604 */
[----:B------:R-:W3:Y:S02]  /*0550*/  LD.E R45, desc[UR4][R6.64] ;  /* 0x00000004062d7980 */ /* 0x000ee4000c101900 */
[----:B---3--:R-:W-:Y:S01]  /*0560*/  IADD3 R45, PT, PT, R45, -R11, RZ ;  /* 0x8000000b2d2d7210 */ /* 0x008fe20007ffe0ff */
[----:B------:R-:W-:Y:S05]  /*0570*/  BRA `(.L_x_621) ;  /* 0x0000000000247947 */ /* 0x000fea0003800000 */
.L_x_620:
[----:B------:R-:W3:Y:S01]  /*0580*/  LD.E.64 R6, desc[UR4][R2.64+0x108] ;  /* 0x0001080402067980 */ /* 0x000ee2000c101b00 */
[----:B------:R-:W-:Y:S01]  /*0590*/  BSSY.RECONVERGENT B0, `(.L_x_622) ;  /* 0x0000006000007945 */ /* 0x000fe20003800200 */
[----:B---3--:R-:W-:Y:S01]  /*05a0*/  ISETP.NE.U32.AND P0, PT, R6, RZ, PT ;  /* 0x000000ff0600720c */ /* 0x008fe20003f05070 */
[----:B------:R-:W-:-:S03]  /*05b0*/  IMAD.MOV.U32 R6, RZ, RZ, RZ ;  /* 0x000000ffff067224 */ /* 0x000fc600078e00ff */
[----:B------:R-:W-:-:S13]  /*05c0*/  ISETP.NE.AND.EX P0, PT, R7, RZ, PT, P0 ;  /* 0x000000ff0700720c */ /* 0x000fda0003f05300 */
[----:B------:R-:W-:Y:S05]  /*05d0*/  @!P0 BRA `(.L_x_623) ;  /* 0x0000000000048947 */ /* 0x000fea0003800000 */
[----:B------:R3:W5:Y:S02]  /*05e0*/  LD.E R6, desc[UR4][R2.64+0xbc] ;  /* 0x0000bc0402067980 */ /* 0x000764000c101900 */
.L_x_623:
[----:B------:R-:W-:Y:S05]  /*05f0*/  BSYNC.RECONVERGENT B0 ;  /* 0x0000000000007941 */ /* 0x000fea0003800200 */
.L_x_622:
[----:B-----5:R-:W-:Y:S02]  /*0600*/  IADD3 R45, PT, PT, R6, R45, -R11 ;  /* 0x0000002d062d7210 */ /* 0x020fe40007ffe80b */
.L_x_621:
[----:B------:R-:W-:Y:S05]  /*0610*/  BSYNC.RECONVERGENT B1 ;  /* 0x0000000000017941 */ /* 0x000fea0003800200 */
.L_x_619:
[----:B------:R-:W-:Y:S01]  /*0620*/  IMAD.SHL.U32 R185, R18, 0x40, RZ ;  /* 0x0000004012b97824 */ /* 0x000fe200078e00ff */
[----:B------:R-:W-:Y:S01]  /*0630*/  MOV R6, R180 ;  /* 0x000000b400067202 */ /* 0x000fe20000000f00 */
[----:B------:R-:W-:-:S03]  /*0640*/  IMAD.MOV.U32 R7, RZ, RZ, 0x0 ;  /* 0x00000000ff077424 */ /* 0x000fc600078e00ff */
[----:B------:R-:W-:-:S13]  /*0650*/  ISETP.GT.AND P0, PT, R169, R185, PT ;  /* 0x000000b9a900720c */ /* 0x000fda0003f04270 */
[----:B-123--:R-:W-:Y:S05]  /*0660*/  @!P0 RET.REL.NODEC R6 `(_ZN5flash24flash_fwd_splitkv_kernelI23Flash_fwd_kernel_traitsILi32ELi64ELi256ELi4ELb0ELb0EN7cutlass6half_tE19Flash_kernel_traitsILi32ELi64ELi256ELi4ES3_EELb0ELb0ELb0ELb0ELb1ELb1ELb1ELb0EEEvNS_16Flash_fwd_paramsE) ;  /* 0xfffffff806648950 */ /* 0x00efea0003c3ffff */
[----:B------:R-:W2:Y:S01]  /*0670*/  LD.E R6, desc[UR4][R2.64+0xb8] ;  /* 0x0000b80402067980 */ /* 0x000ea2000c101900 */
[----:B------:R-:W-:Y:S01]  /*0680*/  IABS R9, R10 ;  /* 0x0000000a00097213 */ /* 0x000fe20000000000 */
[----:B------:R-:W1:Y:S03]  /*0690*/  S2R R181, SR_TID.X ;  /* 0x0000000000b57919 */ /* 0x000e660000002100 */
[----:B------:R-:W3:Y:S08]  /*06a0*/  I2F.RP R14, R9 ;  /* 0x00000009000e7306 */ /* 0x000ef00000209400 */
[----:B---3--:R-:W3:Y:S02]  /*06b0*/  MUFU.RCP R14, R14 ;  /* 0x0000000e000e7308 */ /* 0x008ee40000001000 */
[----:B---3--:R-:W-:-:S06]  /*06c0*/  VIADD R14, R14, 0xffffffe ;  /* 0x0ffffffe0e0e7836 */ /* 0x008fcc0000000000 */
[----:B------:R-:W3:Y:S02]  /*06d0*/  F2I.FTZ.U32.TRUNC.NTZ R15, R14 ;  /* 0x0000000e000f7305 */ /* 0x000ee4000021f000 */
[----:B---3--:R-:W-:Y:S02]  /*06e0*/  IMAD.MOV R8, RZ, RZ, -R15 ;  /* 0x000000ffff087224 */ /* 0x008fe400078e0a0f */
[----:B------:R-:W-:Y:S02]  /*06f0*/  IMAD.MOV.U32 R14, RZ, RZ, RZ ;  /* 0x000000ffff0e7224 */ /* 0x000fe400078e00ff */
[----:B------:R-:W-:-:S04]  /*0700*/  IMAD R8, R8, R9, RZ ;  /* 0x0000000908087224 */ /* 0x000fc800078e02ff */
[----:B------:R-:W-:-:S04]  /*0710*/  IMAD.HI.U32 R8, R15, R8, R14 ;  /* 0x000000080f087227 */ /* 0x000fc800078e000e */
[----:B--2---:R-:W-:-:S05]  /*0720*/  VIADD R6, R6, 0xff ;  /* 0x000000ff06067836 */ /* 0x004fca0000000000 */
[----:B------:R-:W-:-:S04]  /*0730*/  SHF.R.S32.HI R12, RZ, 0x1f, R6 ;  /* 0x0000001fff0c7819 */ /* 0x000fc80000011406 */
[----:B------:R-:W-:Y:S02]  /*0740*/  LEA.HI R12, R12, R6, RZ, 0x8 ;  /* 0x000000060c0c7211 */ /* 0x000fe400078f40ff */
[-C--:B------:R-:W-:Y:S02]  /*0750*/  IABS R6, R10.reuse ;  /* 0x0000000a00067213 */ /* 0x080fe40000000000 */
[----:B------:R-:W-:-:S03]  /*0760*/  LEA.HI.SX32 R12, R12, R10, 0x18 ;  /* 0x0000000a0c0c7211 */ /* 0x000fc600078fc2ff */
[----:B------:R-:W-:Y:S02]  /*0770*/  IMAD.MOV R6, RZ, RZ, -R6 ;  /* 0x000000ffff067224 */ /* 0x000fe400078e0a06 */
[----:B------:R-:W-:-:S05]  /*0780*/  VIADD R12, R12, 0xffffffff ;  /* 0xffffffff0c0c7836 */ /* 0x000fca0000000000 */
[----:B------:R-:W-:Y:S02]  /*0790*/  IABS R7, R12 ;  /* 0x0000000c00077213 */ /* 0x000fe40000000000 */
[----:B------:R-:W-:-:S03]  /*07a0*/  LOP3.LUT R12, R12, R10, RZ, 0x3c, !PT ;  /* 0x0000000a0c0c7212 */ /* 0x000fc600078e3cff */
[----:B------:R-:W-:Y:S01]  /*07b0*/  IMAD.HI.U32 R8, R8, R7, RZ ;  /* 0x0000000708087227 */ /* 0x000fe200078e00ff */
[----:B------:R-:W-:-:S03]  /*07c0*/  ISETP.GE.AND P0, PT, R12, RZ, PT ;  /* 0x000000ff0c00720c */ /* 0x000fc60003f06270 */
[----:B------:R-:W-:Y:S02]  /*07d0*/  IMAD R6, R8, R6, R7 ;  /* 0x0000000608067224 */ /* 0x000fe400078e0207 */
[----:B------:R-:W-:-:S03]  /*07e0*/  VIADD R7, R45, 0xff ;  /* 0x000000ff2d077836 */ /* 0x000fc60000000000 */
[----:B------:R-:W-:-:S13]  /*07f0*/  ISETP.GT.U32.AND P1, PT, R9, R6, PT ;  /* 0x000000060900720c */ /* 0x000fda0003f24070 */
[----:B------:R-:W-:Y:S02]  /*0800*/  @!P1 IMAD.IADD R6, R6, 0x1, -R9 ;  /* 0x0000000106069824 */ /* 0x000fe400078e0a09 */
[----:B------:R-:W-:Y:S01]  /*0810*/  @!P1 VIADD R8, R8, 0x1 ;  /* 0x0000000108089836 */ /* 0x000fe20000000000 */
[----:B------:R-:W-:Y:S02]  /*0820*/  ISETP.NE.AND P1, PT, R10, RZ, PT ;  /* 0x000000ff0a00720c */ /* 0x000fe40003f25270 */
[----:B------:R-:W-:Y:S02]  /*0830*/  ISETP.GE.U32.AND P2, PT, R6, R9, PT ;  /* 0x000000090600720c */ /* 0x000fe40003f46070 */
[----:B------:R-:W-:-:S04]  /*0840*/  SHF.R.S32.HI R6, RZ, 0x1f, R7 ;  /* 0x0000001fff067819 */ /* 0x000fc80000011407 */
[----:B------:R-:W-:-:S04]  /*0850*/  LEA.HI R6, R6, R7, RZ, 0x8 ;  /* 0x0000000706067211 */ /* 0x000fc800078f40ff */
[----:B------:R-:W-:-:S03]  /*0860*/  SHF.R.S32.HI R44, RZ, 0x8, R6 ;  /* 0x00000008ff2c7819 */ /* 0x000fc60000011406 */
[----:B------:R-:W-:-:S04]  /*0870*/  @P2 VIADD R8, R8, 0x1 ;  /* 0x0000000108082836 */ /* 0x000fc80000000000 */
        /* <DEDUP_REMOVED lines=10> */
[----:B------:R-:W5:Y:S01]  /*0920*/  LD.E.64 R2, desc[UR4][R2.64+0xa8] ;  /* 0x0000a80402027980 */ /* 0x000f62000c101b00 */
[----:B------:R-:W-:-:S02]  /*0930*/  IMAD.IADD R169, R169, 0x1, -R185 ;  /* 0x00000001a9a97824 */ /* 0x000fc400078e0ab9 */
[----:B--2---:R-:W-:-:S04]  /*0940*/  IMAD R4, R4, UR8, R187 ;  /* 0x0000000804047c24 */ /* 0x004fc8000f8e02bb */
[----:B---3--:R-:W-:-:S04]  /*0950*/  IMAD R4, R4, R6, R186 ;  /* 0x0000000604047224 */ /* 0x008fc800078e02ba */
[----:B------:R-:W-:Y:S01]  /*0960*/  IMAD R5, R5, R4, R185 ;  /* 0x0000000405057224 */ /* 0x000fe200078e02b9 */
[----:B------:R-:W-:-:S03]  /*0970*/  SHF.R.U32.HI R4, RZ, 0x3, R181 ;  /* 0x00000003ff047819 */ /* 0x000fc600000116b5 */
[----:B----4-:R-:W-:Y:S01]  /*0980*/  IMAD R6, R5, R0, RZ ;  /* 0x0000000005067224 */ /* 0x010fe200078e02ff */
[CC--:B------:R-:W-:Y:S01]  /*0990*/  ISETP.GE.AND P3, PT, R4.reuse, R169.reuse, PT ;  /* 0x000000a90400720c */ /* 0x0c0fe20003f66270 */
[C---:B------:R-:W-:Y:S02]  /*09a0*/  VIADD R7, R4.reuse, 0x20 ;  /* 0x0000002004077836 */ /* 0x040fe40000000000 */
[----:B------:R-:W-:Y:S01]  /*09b0*/  VIADD R10, R4, 0x10 ;  /* 0x00000010040a7836 */ /* 0x000fe20000000000 */
[----:B------:R-:W-:Y:S02]  /*09c0*/  LEA R0, P0, R181, R6, 0x2 ;  /* 0x00000006b5007211 */ /* 0x000fe400078010ff */
[----:B------:R-:W-:Y:S02]  /*09d0*/  ISETP.GE.AND P1, PT, R7, R169, PT ;  /* 0x000000a90700720c */ /* 0x000fe40003f26270 */
[----:B------:R-:W-:Y:S02]  /*09e0*/  LEA.HI.X.SX32 R6, R6, RZ, 0x1, P0 ;  /* 0x000000ff06067211 */ /* 0x000fe400000f0eff */
[----:B-----5:R-:W-:-:S02]  /*09f0*/  LEA R8, P0, R0, R8, 0x2 ;  /* 0x0000000800087211 */ /* 0x020fc400078010ff */
[----:B------:R-:W-:Y:S02]  /*0a00*/  ISETP.GE.AND P2, PT, R10, R169, PT ;  /* 0x000000a90a00720c */ /* 0x000fe40003f46270 */
[----:B------:R-:W-:Y:S02]  /*0a10*/  LEA.HI.X R9, R0, R9, R6, 0x2, P0 ;  /* 0x0000000900097211 */ /* 0x000fe400000f1406 */
[----:B------:R-:W-:Y:S02]  /*0a20*/  IADD3 R0, P0, PT, R5, R4, RZ ;  /* 0x0000000405007210 */ /* 0x000fe40007f1e0ff */
[----:B------:R-:W-:Y:S01]  /*0a30*/  LOP3.LUT P6, R181, R181, 0x7, RZ, 0xc0, !PT ;  /* 0x00000007b5b57812 */ /* 0x000fe200078cc0ff */
[----:B------:R-:W-:Y:S01]  /*0a40*/  @!P3 ST.E.128 desc[UR4][R8.64], RZ ;  /* 0x000000ff0800b985 */ /* 0x000fe2000c101d04 */
[----:B------:R-:W-:Y:S02]  /*0a50*/  LEA.HI.X.SX32 R5, R5, RZ, 0x1, P0 ;  /* 0x000000ff05057211 */ /* 0x000fe400000f0eff */
[----:B------:R-:W-:Y:S01]  /*0a60*/  ISETP.GE.OR P6, PT, R4, R169, P6 ;  /* 0x000000a90400720c */ /* 0x000fe200037c6670 */
[----:B------:R-:W-:Y:S01]  /*0a70*/  @!P1 ST.E.128 desc[UR4][R8.64+0x1000], RZ ;  /* 0x001000ff08009985 */ /* 0x000fe2000c101d04 */
[----:B------:R-:W-:Y:S01]  /*0a80*/  LEA R6, P0, R0, R2, 0x2 ;  /* 0x0000000200067211 */ /* 0x000fe200078010ff */
[----:B------:R-:W-:Y:S01]  /*0a90*/  VIADD R2, R4, 0x30 ;  /* 0x0000003004027836 */ /* 0x000fe20000000000 */
[----:B------:R-:W-:Y:S01]  /*0aa0*/  ISETP.NE.OR P5, PT, R181, RZ, P2 ;  /* 0x000000ffb500720c */ /* 0x000fe200017a5670 */
[----:B------:R-:W-:Y:S01]  /*0ab0*/  @!P2 ST.E.128 desc[UR4][R8.64+0x800], RZ ;  /* 0x000800ff0800a985 */ /* 0x000fe2000c101d04 */
[----:B------:R-:W-:-:S02]  /*0ac0*/  LEA.HI.X R7, R0, R3, R5, 0x2, P0 ;  /* 0x0000000300077211 */ /* 0x000fc400000f1405 */
[----:B------:R-:W-:Y:S02]  /*0ad0*/  ISETP.GE.AND P0, PT, R2, R169, PT ;  /* 0x000000a90200720c */ /* 0x000fe40003f06270 */
[----:B------:R-:W-:-:S03]  /*0ae0*/  ISETP.NE.OR P4, PT, R181, RZ, P1 ;  /* 0x000000ffb500720c */ /* 0x000fc60000f85670 */
[----:B------:R-:W-:-:S04]  /*0af0*/  @!P6 IMAD.MOV.U32 R3, RZ, RZ, -0x800000 ;  /* 0xff800000ff03e424 */ /* 0x000fc800078e00ff */
[----:B------:R-:W-:-:S04]  /*0b00*/  @!P5 IMAD.MOV.U32 R2, RZ, RZ, -0x800000 ;  /* 0xff800000ff02d424 */ /* 0x000fc800078e00ff */
[----:B------:R-:W-:Y:S01]  /*0b10*/  @!P0 ST.E.128 desc[UR4][R8.64+0x1800], RZ ;  /* 0x001800ff08008985 */ /* 0x000fe2000c101d04 */
[----:B------:R-:W-:Y:S01]  /*0b20*/  ISETP.NE.OR P0, PT, R181, RZ, P0 ;  /* 0x000000ffb500720c */ /* 0x000fe20000705670 */
[----:B------:R-:W-:Y:S02]  /*0b30*/  @!P4 IMAD.MOV.U32 R0, RZ, RZ, -0x800000 ;  /* 0xff800000ff00c424 */ /* 0x000fe400078e00ff */
[----:B------:R1:W-:Y:S04]  /*0b40*/  @!P5 ST.E desc[UR4][R6.64+0x40], R2 ;  /* 0x000040020600d985 */ /* 0x0003e8000c101904 */
[----:B------:R2:W-:Y:S04]  /*0b50*/  @!P6 ST.E desc[UR4][R6.64], R3 ;  /* 0x000000030600e985 */ /* 0x0005e8000c101904 */
[----:B------:R3:W-:Y:S01]  /*0b60*/  @!P4 ST.E desc[UR4][R6.64+0x80], R0 ;  /* 0x000080000600c985 */ /* 0x0007e2000c101904 */
[----:B-1----:R-:W-:-:S02]  /*0b70*/  IMAD.MOV.U32 R2, RZ, RZ, R180 ;  /* 0x000000ffff027224 */ /* 0x002fc400078e00b4 */
[----:B--2---:R-:W-:-:S04]  /*0b80*/  IMAD.MOV.U32 R3, RZ, RZ, 0x0 ;  /* 0x00000000ff037424 */ /* 0x004fc800078e00ff */
[----:B---3--:R-:W-:Y:S05]  /*0b90*/  @P0 RET.REL.NODEC R2 `(_ZN5flash24flash_fwd_splitkv_kernelI23Flash_fwd_kernel_traitsILi32ELi64ELi256ELi4ELb0ELb0EN7cutlass6half_tE19Flash_kernel_traitsILi32ELi64ELi256ELi4ES3_EELb0ELb0ELb0ELb0ELb1ELb1ELb1ELb0EEEvNS_16Flash_fwd_paramsE) ;  /* 0xfffffff402180950 */ /* 0x008fea0003c3ffff */
[----:B------:R-:W-:Y:S02]  /*0ba0*/  MOV R0, 0xff800000 ;  /* 0xff80000000007802 */ /* 0x000fe40000000f00 */
[----:B------:R-:W-:-:S03]  /*0bb0*/  MOV R181, 0x0 ;  /* 0x0000000000b57802 */ /* 0x000fc60000000f00 */
[----:B------:R1:W-:Y:S02]  /*0bc0*/  ST.E desc[UR4][R6.64+0xc0], R0 ;  /* 0x0000c00006007985 */ /* 0x0003e4000c101904 */
[----:B-1----:R-:W-:Y:S05]  /*0bd0*/  RET.REL.NODEC R180 `(_ZN5flash24flash_fwd_splitkv_kernelI23Flash_fwd_kernel_traitsILi32ELi64ELi256ELi4ELb0ELb0EN7cutlass6half_tE19Flash_kernel_traitsILi32ELi64ELi256ELi4ES3_EELb0ELb0ELb0ELb0ELb1ELb1ELb1ELb0EEEvNS_16Flash_fwd_paramsE) ;  /* 0xfffffff4b4087950 */ /* 0x002fea0003c3ffff */
.L_x_624:
        /* <DEDUP_REMOVED lines=16> */
[----:B------:R-:W4:Y:S01]  /*0ce0*/  LD.E.64 R24, desc[UR4][R2.64+0x20] ;  /* 0x0000200402187980 */ /* 0x000f22000c101b00 */
[----:B------:R-:W-:-:S03]  /*0cf0*/  IABS R5, R12 ;  /* 0x0000000c00057213 */ /* 0x000fc60000000000 */
[----:B------:R-:W4:Y:S04]  /*0d00*/  LD.E.64 R170, desc[UR4][R2.64+0x38] ;  /* 0x0000380402aa7980 */ /* 0x000f28000c101b00 */
[----:B------:R-:W4:Y:S04]  /*0d10*/  LD.E.64 R20, desc[UR4][R2.64+0x50] ;  /* 0x0000500402147980 */ /* 0x000f28000c101b00 */
[----:B------:R-:W5:Y:S04]  /*0d20*/  LD.E.64 R30, desc[UR4][R2.64+0x58] ;  /* 0x00005804021e7980 */ /* 0x000f68000c101b00 */
        /* <DEDUP_REMOVED lines=9> */
[----:B------:R-:W-:-:S04]  /*0dc0*/  IMAD R7, R7, R6, RZ ;  /* 0x0000000607077224 */ /* 0x000fc800078e02ff */
[----:B------:R-:W-:Y:S02]  /*0dd0*/  IMAD.HI.U32 R7, R15, R7, R14 ;  /* 0x000000070f077227 */ /* 0x000fe400078e000e */
[----:B------:R-:W4:Y:S02]  /*0de0*/  LD.E.64 R14, desc[UR4][R2.64+0x28] ;  /* 0x00002804020e7980 */ /* 0x000f24000c101b00 */
[----:B------:R-:W-:Y:S02]  /*0df0*/  IMAD.MOV R4, RZ, RZ, -R4 ;  /* 0x000000ffff047224 */ /* 0x000fe400078e0a04 */
[----:B------:R-:W-:-:S04]  /*0e00*/  IMAD.HI.U32 R7, R7, R5, RZ ;  /* 0x0000000507077227 */ /* 0x000fc800078e00ff */
[----:B------:R-:W-:-:S05]  /*0e10*/  IMAD R4, R7, R4, R5 ;  /* 0x0000000407047224 */ /* 0x000fca00078e0205 */
[----:B------:R-:W-:-:S13]  /*0e20*/  ISETP.GT.U32.AND P2, PT, R6, R4, PT ;  /* 0x000000040600720c */ /* 0x000fda0003f44070 */
[----:B------:R-:W-:-:S04]  /*0e30*/  @!P2 IADD3 R4, PT, PT, R4, -R6, RZ ;  /* 0x800000060404a210 */ /* 0x000fc80007ffe0ff */
[----:B------:R-:W-:Y:S02]  /*0e40*/  ISETP.GE.U32.AND P0, PT, R4, R6, PT ;  /* 0x000000060400720c */ /* 0x000fe40003f06070 */
[----:B------:R-:W-:Y:S01]  /*0e50*/  LOP3.LUT R4, R12, R10, RZ, 0x3c, !PT ;  /* 0x0000000a0c047212 */ /* 0x000fe200078e3cff */
[----:B------:R-:W-:Y:S01]  /*0e60*/  @!P2 VIADD R7, R7, 0x1 ;  /* 0x000000010707a836 */ /* 0x000fe20000000000 */
[----:B------:R-:W-:Y:S01]  /*0e70*/  ISETP.NE.AND P2, PT, R10, RZ, PT ;  /* 0x000000ff0a00720c */ /* 0x000fe20003f45270 */
[----:B--2---:R-:W-:Y:S01]  /*0e80*/  IMAD.WIDE.U32 R72, R8, R187, RZ ;  /* 0x000000bb08487225 */ /* 0x004fe200078e00ff */
[----:B------:R-:W-:-:S03]  /*0e90*/  ISETP.GE.AND P1, PT, R4, RZ, PT ;  /* 0x000000ff0400720c */ /* 0x000fc60003f26270 */
[----:B------:R-:W-:-:S04]  /*0ea0*/  IMAD R4, R9, R187, RZ ;  /* 0x000000bb09047224 */ /* 0x000fc800078e02ff */
[----:B------:R-:W-:Y:S02]  /*0eb0*/  @P0 IADD3 R7, PT, PT, R7, 0x1, RZ ;  /* 0x0000000107070810 */ /* 0x000fe40007ffe0ff */
[----:B------:R-:W-:Y:S02]  /*0ec0*/  IADD3 R4, PT, PT, R73, R4, RZ ;  /* 0x0000000449047210 */ /* 0x000fe40007ffe0ff */
[----:B------:R-:W-:Y:S01]  /*0ed0*/  LEA R73, P0, R72, R190, 0x2 ;  /* 0x000000be48497211 */ /* 0x000fe200078010ff */
[----:B------:R-:W-:-:S03]  /*0ee0*/  IMAD.MOV.U32 R9, RZ, RZ, R7 ;  /* 0x000000ffff097224 */ /* 0x000fc600078e0007 */
[----:B------:R-:W-:Y:S01]  /*0ef0*/  LEA.HI.X R72, R72, R191, R4, 0x2, P0 ;  /* 0x000000bf48487211 */ /* 0x000fe200000f1404 */
[----:B------:R-:W-:Y:S01]  /*0f00*/  @!P1 IMAD.MOV R9, RZ, RZ, -R9 ;  /* 0x000000ffff099224 */ /* 0x000fe200078e0a09 */
[----:B------:R-:W-:Y:S02]  /*0f10*/  @!P2 LOP3.LUT R9, RZ, R10, RZ, 0x33, !PT ;  /* 0x0000000aff09a212 */ /* 0x000fe400078e33ff */
[----:B------:R-:W-:Y:S01]  /*0f20*/  MOV R4, R73 ;  /* 0x0000004900047202 */ /* 0x000fe20000000f00 */
[----:B------:R-:W-:-:S04]  /*0f30*/  IMAD.MOV.U32 R5, RZ, RZ, R72 ;  /* 0x000000ffff057224 */ /* 0x000fc800078e0048 */
[----:B------:R-:W-:-:S06]  /*0f40*/  IMAD.WIDE R4, R9, 0x4, R4 ;  /* 0x0000000409047825 */ /* 0x000fcc00078e0204 */
[----:B------:R1:W2:Y:S01]  /*0f50*/  LD.E R4, desc[UR4][R4.64] ;  /* 0x0000000404047980 */ /* 0x0002a2000c101900 */
[----:B---3--:R-:W-:-:S04]  /*0f60*/  IABS R8, R16 ;  /* 0x0000001000087213 */ /* 0x008fc80000000000 */
[----:B-1----:R-:W1:Y:S08]  /*0f70*/  I2F.RP R5, R8 ;  /* 0x0000000800057306 */ /* 0x002e700000209400 */
[----:B-1----:R-:W1:Y:S02]  /*0f80*/  MUFU.RCP R5, R5 ;  /* 0x0000000500057308 */ /* 0x002e640000001000 */
[----:B-1----:R-:W-:-:S06]  /*0f90*/  IADD3 R5, PT, PT, R5, 0xffffffe, RZ ;  /* 0x0ffffffe05057810 */ /* 0x002fcc0007ffe0ff */
[----:B------:R-:W1:Y:S01]  /*0fa0*/  F2I.FTZ.U32.TRUNC.NTZ R27, R5 ;  /* 0x00000005001b7305 */ /* 0x000e62000021f000 */
[----:B------:R-:W-:Y:S02]  /*0fb0*/  MOV R26, RZ ;  /* 0x000000ff001a7202 */ /* 0x000fe40000000f00 */
        /* <DEDUP_REMOVED lines=9> */
[----:B------:R-:W-:-:S12]  /*1050*/  IMAD.MOV R9, RZ, RZ, -R9 ;  /* 0x000000ffff097224 */ /* 0x000fd800078e0a09 */
[----:B------:R-:W-:-:S04]  /*1060*/  @!P1 IADD3 R6, PT, PT, R6, -R8, RZ ;  /* 0x8000000806069210 */ /* 0x000fc80007ffe0ff */
[----:B------:R-:W-:Y:S02]  /*1070*/  ISETP.GE.U32.AND P2, PT, R6, R8, PT ;  /* 0x000000080600720c */ /* 0x000fe40003f46070 */
[----:B------:R-:W-:Y:S02]  /*1080*/  LOP3.LUT R8, R186, R16, RZ, 0x3c, !PT ;  /* 0x00000010ba087212 */ /* 0x000fe400078e3cff */
[----:B------:R-:W-:Y:S01]  /*1090*/  @!P1 IADD3 R5, PT, PT, R5, 0x1, RZ ;  /* 0x0000000105059810 */ /* 0x000fe20007ffe0ff */
[----:B------:R-:W-:Y:S01]  /*10a0*/  IMAD R12, R10, R9, R12 ;  /* 0x000000090a0c7224 */ /* 0x000fe200078e020c */
[----:B------:R-:W-:Y:S02]  /*10b0*/  ISETP.GE.AND P0, PT, R8, RZ, PT ;  /* 0x000000ff0800720c */ /* 0x000fe40003f06270 */
[----:B------:R-:W-:-:S05]  /*10c0*/  ISETP.NE.AND P1, PT, R16, RZ, PT ;  /* 0x000000ff1000720c */ /* 0x000fca0003f25270 */
[----:B------:R-:W-:Y:S01]  /*10d0*/  @P2 VIADD R5, R5, 0x1 ;  /* 0x0000000105052836 */ /* 0x000fe20000000000 */
[----:B------:R-:W-:Y:S02]  /*10e0*/  SHF.R.S32.HI R19, RZ, 0x1f, R12 ;  /* 0x0000001fff137819 */ /* 0x000fe4000001140c */
[----:B--2---:R-:W-:Y:S01]  /*10f0*/  SHF.R.S32.HI R6, RZ, 0x1f, R4 ;  /* 0x0000001fff067819 */ /* 0x004fe20000011404 */
[-C--:B----4-:R-:W-:Y:S02]  /*1100*/  IMAD R7, R25, R4.reuse, RZ ;  /* 0x0000000419077224 */ /* 0x090fe400078e02ff */
[----:B------:R-:W-:-:S04]  /*1110*/  IMAD.WIDE.U32 R10, R24, R4, RZ ;  /* 0x00000004180a7225 */ /* 0x000fc800078e00ff */
[----:B------:R-:W-:-:S05]  /*1120*/  IMAD R7, R24, R6, R7 ;  /* 0x0000000618077224 */ /* 0x000fca00078e0207 */
[----:B------:R-:W-:Y:S01]  /*1130*/  IADD3 R11, PT, PT, R11, R7, RZ ;  /* 0x000000070b0b7210 */ /* 0x000fe20007ffe0ff */
[----:B------:R-:W-:Y:S02]  /*1140*/  IMAD.MOV.U32 R7, RZ, RZ, R5 ;  /* 0x000000ffff077224 */ /* 0x000fe400078e0005 */
[----:B------:R-:W-:Y:S02]  /*1150*/  IMAD R5, R171, R12, RZ ;  /* 0x0000000cab057224 */ /* 0x000fe400078e02ff */
[----:B------:R-:W-:Y:S01]  /*1160*/  IMAD.WIDE.U32 R10, R12, R170, R10 ;  /* 0x000000aa0c0a7225 */ /* 0x000fe200078e000a */
[----:B------:R-:W-:Y:S02]  /*1170*/  @!P0 IADD3 R7, PT, PT, -R7, RZ, RZ ;  /* 0x000000ff07078210 */ /* 0x000fe40007ffe1ff */
[----:B------:R-:W-:Y:S01]  /*1180*/  @!P1 LOP3.LUT R7, RZ, R16, RZ, 0x33, !PT ;  /* 0x00000010ff079212 */ /* 0x000fe200078e33ff */
[----:B------:R-:W-:-:S04]  /*1190*/  IMAD R5, R170, R19, R5 ;  /* 0x00000013aa057224 */ /* 0x000fc800078e0205 */
[----:B------:R-:W-:Y:S01]  /*11a0*/  IMAD.IADD R11, R11, 0x1, R5 ;  /* 0x000000010b0b7824 */ /* 0x000fe200078e0205 */
[----:B------:R-:W-:Y:S01]  /*11b0*/  SHF.R.S32.HI R5, RZ, 0x1f, R7 ;  /* 0x0000001fff057819 */ /* 0x000fe20000011407 */
[----:B------:R-:W-:-:S04]  /*11c0*/  IMAD R9, R21, R7, RZ ;  /* 0x0000000715097224 */ /* 0x000fc800078e02ff */
[----:B------:R-:W-:Y:S02]  /*11d0*/  IMAD R9, R20, R5, R9 ;  /* 0x0000000514097224 */ /* 0x000fe400078e0209 */
        /* <DEDUP_REMOVED lines=9> */
.L_x_626:
        /* <DEDUP_REMOVED lines=9> */
[----:B------:R-:W-:-:S02]  /*1300*/  IABS R8, R186 ;  /* 0x000000ba00087213 */ /* 0x000fc40000000000 */
[----:B-1----:R-:W-:Y:S02]  /*1310*/  @!P3 SHF.R.S32.HI R7, RZ, 0x1f, R11 ;  /* 0x0000001fff07b819 */ /* 0x002fe4000001140b */
[----:B------:R-:W-:-:S04]  /*1320*/  LEA R12, R44, 0xffffff00, 0x8 ;  /* 0xffffff002c0c7811 */ /* 0x000fc800078e40ff */
[----:B------:R-:W-:Y:S02]  /*1330*/  SHF.R.S32.HI R19, RZ, 0x1f, R12 ;  /* 0x0000001fff137819 */ /* 0x000fe4000001140c */
        /* <DEDUP_REMOVED lines=14> */
[-C--:B---3--:R-:W-:Y:S02]  /*1420*/  @!P3 IMAD R4, R171, R11.reuse, RZ ;  /* 0x0000000bab04b224 */ /* 0x088fe400078e02ff */
[----:B------:R-:W-:-:S04]  /*1430*/  @!P3 IMAD.WIDE.U32 R26, R170, R11, RZ ;  /* 0x0000000baa1ab225 */ /* 0x000fc800078e00ff */
[----:B------:R-:W-:Y:S01]  /*1440*/  @!P3 IMAD R4, R7, R170, R4 ;  /* 0x000000aa0704b224 */ /* 0x000fe200078e0204 */
[----:B------:R-:W-:Y:S01]  /*1450*/  @P3 IADD3 R8, PT, PT, R11, R13, RZ ;  /* 0x0000000d0b083210 */ /* 0x000fe20007ffe0ff */
[-C--:B----45:R-:W-:Y:S02]  /*1460*/  @!P3 IMAD R7, R25, R10.reuse, RZ ;  /* 0x0000000a1907b224 */ /* 0x0b0fe400078e02ff */
[----:B------:R-:W-:Y:S01]  /*1470*/  @!P3 IMAD.IADD R27, R27, 0x1, R4 ;  /* 0x000000011b1bb824 */ /* 0x000fe200078e0204 */
[----:B------:R-:W-:Y:S02]  /*1480*/  @!P3 SHF.R.S32.HI R4, RZ, 0x1f, R10 ;  /* 0x0000001fff04b819 */ /* 0x000fe4000001140a */
[----:B------:R-:W-:Y:S01]  /*1490*/  @!P2 IADD3 R6, PT, PT, R6, -R5, RZ ;  /* 0x800000050606a210 */ /* 0x000fe20007ffe0ff */
[----:B------:R-:W-:-:S03]  /*14a0*/  @!P3 IMAD.WIDE.U32 R26, R24, R10, R26 ;  /* 0x0000000a181ab225 */ /* 0x000fc600078e001a */
[----:B------:R-:W-:Y:S01]  /*14b0*/  ISETP.GE.U32.AND P4, PT, R6, R5, PT ;  /* 0x000000050600720c */ /* 0x000fe20003f86070 */
[----:B------:R-:W-:Y:S01]  /*14c0*/  @!P3 IMAD R7, R24, R4, R7 ;  /* 0x000000041807b224 */ /* 0x000fe200078e0207 */
        /* <DEDUP_REMOVED lines=8> */
[----:B------:R-:W-:Y:S01]  /*1550*/  @P3 IADD3 R7, PT, PT, R25, R4, RZ ;  /* 0x0000000419073210 */ /* 0x000fe20007ffe0ff */
[----:B------:R-:W-:Y:S01]  /*1560*/  @!P3 IMAD R5, R23, R11, RZ ;  /* 0x0000000b1705b224 */ /* 0x000fe200078e02ff */
[----:B------:R-:W-:-:S02]  /*1570*/  @!P3 SHF.R.S32.HI R4, RZ, 0x1f, R11 ;  /* 0x0000001fff04b819 */ /* 0x000fc4000001140b */
[----:B------:R-:W-:Y:S01]  /*1580*/  @!P2 IADD3 R9, PT, PT, R9, 0x1, RZ ;  /* 0x000000010909a810 */ /* 0x000fe20007ffe0ff */
[----:B------:R-:W-:Y:S01]  /*1590*/  IMAD R6, R171, R12, RZ ;  /* 0x0000000cab067224 */ /* 0x000fe200078e02ff */
[----:B------:R-:W-:Y:S01]  /*15a0*/  MOV R24, R8 ;  /* 0x0000000800187202 */ /* 0x000fe20000000f00 */
[----:B------:R-:W-:Y:S01]  /*15b0*/  IMAD.MOV.U32 R25, RZ, RZ, R7 ;  /* 0x000000ffff197224 */ /* 0x000fe200078e0007 */
[----:B------:R-:W-:Y:S01]  /*15c0*/  @P4 IADD3 R9, PT, PT, R9, 0x1, RZ ;  /* 0x0000000109094810 */ /* 0x000fe20007ffe0ff */
[----:B------:R-:W-:Y:S02]  /*15d0*/  @!P3 IMAD R4, R4, R22, R5 ;  /* 0x000000160404b224 */ /* 0x000fe400078e0205 */
[----:B------:R-:W-:-:S04]  /*15e0*/  @!P3 IMAD.WIDE.U32 R26, R22, R11, RZ ;  /* 0x0000000b161ab225 */ /* 0x000fc800078e00ff */
[----:B------:R-:W-:Y:S02]  /*15f0*/  IMAD R6, R19, R170, R6 ;  /* 0x000000aa13067224 */ /* 0x000fe400078e0206 */
[----:B------:R-:W-:Y:S01]  /*1600*/  IMAD.WIDE.U32 R24, R170, R12, R24 ;  /* 0x0000000caa187225 */ /* 0x000fe200078e0018 */
[----:B------:R-:W-:-:S03]  /*1610*/  @!P3 IADD3 R27, PT, PT, R27, R4, RZ ;  /* 0x000000041b1bb210 */ /* 0x000fc60007ffe0ff */
[----:B------:R-:W-:Y:S01]  /*1620*/  @!P1 IMAD.MOV R9, RZ, RZ, -R9 ;  /* 0x000000ffff099224 */ /* 0x000fe200078e0a09 */
[----:B------:R-:W-:Y:S01]  /*1630*/  @!P0 LOP3.LUT R9, RZ, R16, RZ, 0x33, !PT ;  /* 0x00000010ff098212 */ /* 0x000fe200078e33ff */
[----:B------:R-:W-:Y:S01]  /*1640*/  @!P3 IMAD R5, R15, R10, RZ ;  /* 0x0000000a0f05b224 */ /* 0x000fe200078e02ff */
[----:B------:R-:W-:Y:S02]  /*1650*/  @!P3 SHF.R.S32.HI R4, RZ, 0x1f, R10 ;  /* 0x0000001fff04b819 */ /* 0x000fe4000001140a */
[----:B------:R-:W-:Y:S02]  /*1660*/  @P3 IADD3 R11, PT, PT, R11, R13, RZ ;  /* 0x0000000d0b0b3210 */ /* 0x000fe40007ffe0ff */
[----:B------:R-:W-:Y:S01]  /*1670*/  IADD3 R25, PT, PT, R25, R6, RZ ;  /* 0x0000000619197210 */ /* 0x000fe20007ffe0ff */
[----:B------:R-:W-:Y:S01]  /*1680*/  IMAD R6, R21, R9, RZ ;  /* 0x0000000915067224 */ /* 0x000fe200078e02ff */
[----:B------:R-:W-:Y:S01]  /*1690*/  SHF.R.S32.HI R7, RZ, 0x1f, R9 ;  /* 0x0000001fff077819 */ /* 0x000fe20000011409 */
[----:B------:R-:W-:-:S02]  /*16a0*/  @!P3 IMAD R4, R14, R4, R5 ;  /* 0x000000040e04b224 */ /* 0x000fc400078e0205 */
[----:B------:R-:W-:-:S04]  /*16b0*/  @!P3 IMAD.WIDE.U32 R14, R14, R10, R26 ;  /* 0x0000000a0e0eb225 */ /* 0x000fc800078e001a */
[----:B------:R-:W-:Y:S02]  /*16c0*/  @P3 IMAD R5, R23, R11, RZ ;  /* 0x0000000b17053224 */ /* 0x000fe400078e02ff */
[----:B------:R-:W-:-:S04]  /*16d0*/  IMAD.WIDE.U32 R24, R20, R9, R24 ;  /* 0x0000000914187225 */ /* 0x000fc800078e0018 */
[----:B------:R-:W-:Y:S01]  /*16e0*/  @P3 IMAD.WIDE.U32 R10, R22, R11, RZ ;  /* 0x0000000b160a3225 */ /* 0x000fe200078e00ff */
[----:B------:R-:W-:-:S03]  /*16f0*/  @!P3 MOV R8, R14 ;  /* 0x0000000e0008b202 */ /* 0x000fc60000000f00 */
[----:B------:R-:W-:Y:S01]  /*1700*/  IMAD R6, R20, R7, R6 ;  /* 0x0000000714067224 */ /* 0x000fe200078e0206 */
[----:B------:R-:W-:Y:S01]  /*1710*/  MOV R14, R24 ;  /* 0x00000018000e7202 */ /* 0x000fe20000000f00 */
[----:B------:R-:W-:Y:S01]  /*1720*/  @!P3 IMAD.IADD R4, R15, 0x1, R4 ;  /* 0x000000010f04b824 */ /* 0x000fe200078e0204 */
[----:B------:R-:W-:Y:S01]  /*1730*/  @P3 IADD3 R4, PT, PT, R11, R5, RZ ;  /* 0x000000050b043210 */ /* 0x000fe20007ffe0ff */
[----:B------:R-:W-:Y:S01]  /*1740*/  IMAD.IADD R9, R25, 0x1, R6 ;  /* 0x0000000119097824 */ /* 0x000fe200078e0206 */
[----:B------:R-:W-:Y:S02]  /*1750*/  @P3 MOV R8, R10 ;  /* 0x0000000a00083202 */ /* 0x000fe40000000f00 */
.L_x_627:
[----:B------:R-:W-:Y:S05]  /*1760*/  BSYNC.RECONVERGENT B0 ;  /* 0x0000000000007941 */ /* 0x000fea0003800200 */
.L_x_625:
[----:B------:R-:W-:Y:S01]  /*1770*/  ISETP.NE.AND P0, PT, R0, -0x1, PT ;  /* 0xffffffff0000780c */ /* 0x000fe20003f05270 */
[----:B------:R-:W2:Y:S04]  /*1780*/  LD.E.64 R28, desc[UR4][R2.64+0x30] ;  /* 0x00003004021c7980 */ /* 0x000ea8000c101b00 */
[----:B------:R-:W3:Y:S04]  /*1790*/  LD.E.64 R26, desc[UR4][R2.64+0x48] ;  /* 0x00004804021a7980 */ /* 0x000ee8000c101b00 */
[----:B------:R-:W4:Y:S04]  /*17a0*/  LD.E.64 R24, desc[UR4][R2.64+0x8] ;  /* 0x0000080402187980 */ /* 0x000f28000c101b00 */
[----:B------:R-:W3:Y:S04]  /*17b0*/  @!P0 LD.E.64 R32, desc[UR4][R2.64+0x18] ;  /* 0x0000180402208980 */ /* 0x000ee8000c101b00 */
        /* <DEDUP_REMOVED lines=12> */
[----:B------:R-:W-:-:S04]  /*1880*/  IMAD.HI.U32 R13, R21, R13, R20 ;  /* 0x0000000d150d7227 */ /* 0x000fc800078e0014 */
[----:B------:R-:W-:Y:S02]  /*1890*/  IMAD.MOV R15, RZ, RZ, -R15 ;  /* 0x000000ffff0f7224 */ /* 0x000fe400078e0a0f */
[----:B------:R-:W-:-:S04]  /*18a0*/  IMAD.HI.U32 R13, R13, R5, RZ ;  /* 0x000000050d0d7227 */ /* 0x000fc800078e00ff */
[----:B------:R-:W-:-:S05]  /*18b0*/  IMAD R15, R13, R15, R5 ;  /* 0x0000000f0d0f7224 */ /* 0x000fca00078e0205 */
[----:B------:R-:W-:Y:S01]  /*18c0*/  ISETP.GT.U32.AND P4, PT, R17, R15, PT ;  /* 0x0000000f1100720c */ /* 0x000fe20003f84070 */
[-C--:B-----5:R-:W-:Y:S02]  /*18d0*/  IMAD R5, R19, R22.reuse, RZ ;  /* 0x0000001613057224 */ /* 0x0a0fe400078e02ff */
[----:B------:R-:W-:Y:S02]  /*18e0*/  IMAD.SHL.U32 R184, R181, 0x8, RZ ;  /* 0x00000008b5b87824 */ /* 0x000fe400078e00ff */
[C---:B------:R-:W-:Y:S02]  /*18f0*/  IMAD R5, R12.reuse, R23, R5 ;  /* 0x000000170c057224 */ /* 0x040fe400078e0205 */
[----:B------:R-:W-:-:S06]  /*1900*/  IMAD.WIDE.U32 R20, R12, R22, RZ ;  /* 0x000000160c147225 */ /* 0x000fcc00078e00ff */
[----:B------:R-:W-:-:S05]  /*1910*/  @!P4 IMAD.IADD R15, R15, 0x1, -R17 ;  /* 0x000000010f0fc824 */ /* 0x000fca00078e0a11 */
[----:B------:R-:W-:Y:S02]  /*1920*/  ISETP.GE.U32.AND P5, PT, R15, R17, PT ;  /* 0x000000110f00720c */ /* 0x000fe40003fa6070 */
[----:B------:R-:W-:Y:S01]  /*1930*/  LOP3.LUT R17, R184, 0x18, RZ, 0xc0, !PT ;  /* 0x00000018b8117812 */ /* 0x000fe200078ec0ff */
[----:B------:R-:W-:Y:S01]  /*1940*/  IMAD.IADD R5, R21, 0x1, R5 ;  /* 0x0000000115057824 */ /* 0x000fe200078e0205 */
[----:B------:R-:W-:Y:S02]  /*1950*/  LOP3.LUT R12, R186, R16, RZ, 0x3c, !PT ;  /* 0x00000010ba0c7212 */ /* 0x000fe400078e3cff */
[----:B------:R-:W-:Y:S02]  /*1960*/  IADD3 R8, P2, P1, R20, R8, R17 ;  /* 0x0000000814087210 */ /* 0x000fe4000795e011 */
[----:B------:R-:W-:Y:S02]  /*1970*/  ISETP.GE.AND P3, PT, R12, RZ, PT ;  /* 0x000000ff0c00720c */ /* 0x000fe40003f66270 */
[----:B------:R-:W-:-:S02]  /*1980*/  IADD3.X R5, PT, PT, R5, R4, RZ, P2, P1 ;  /* 0x0000000405057210 */ /* 0x000fc400017e24ff */
[----:B------:R-:W-:Y:S02]  /*1990*/  ISETP.NE.AND P1, PT, R16, RZ, PT ;  /* 0x000000ff1000720c */ /* 0x000fe40003f25270 */
[----:B------:R-:W-:Y:S02]  /*19a0*/  @!P4 IADD3 R13, PT, PT, R13, 0x1, RZ ;  /* 0x000000010d0dc810 */ /* 0x000fe40007ffe0ff */
[----:B------:R-:W-:-:S03]  /*19b0*/  LOP3.LUT R183, R184, 0xc0, RZ, 0xc0, !PT ;  /* 0x000000c0b8b77812 */ /* 0x000fc600078ec0ff */
[----:B------:R-:W-:Y:S01]  /*19c0*/  @P5 VIADD R13, R13, 0x1 ;  /* 0x000000010d0d5836 */ /* 0x000fe20000000000 */
[----:B------:R-:W-:Y:S02]  /*19d0*/  LOP3.LUT R183, R183, 0x18, R181, 0xf8, !PT ;  /* 0x00000018b7b77812 */ /* 0x000fe400078ef8b5 */
[----:B------:R-:W-:Y:S01]  /*19e0*/  LOP3.LUT R20, R184, 0x1f20, RZ, 0xc0, !PT ;  /* 0x00001f20b8147812 */ /* 0x000fe200078ec0ff */
[----:B------:R-:W-:Y:S02]  /*19f0*/  @!P3 IMAD.MOV R13, RZ, RZ, -R13 ;  /* 0x000000ffff0db224 */ /* 0x000fe400078e0a0d */
[----:B------:R-:W-:Y:S02]  /*1a00*/  @!P1 LOP3.LUT R13, RZ, R16, RZ, 0x33, !PT ;  /* 0x00000010ff0d9212 */ /* 0x000fe400078e33ff */
[----:B------:R-:W-:Y:S02]  /*1a10*/  SHF.R.S32.HI R16, RZ, 0x1f, R186 ;  /* 0x0000001fff107819 */ /* 0x000fe400000114ba */
[----:B------:R-:W-:Y:S01]  /*1a20*/  SHF.R.U32.HI R188, RZ, 0x2, R181 ;  /* 0x00000002ffbc7819 */ /* 0x000fe200000116b5 */
[----:B------:R-:W-:-:S02]  /*1a30*/  IMAD.IADD R169, R169, 0x1, -R185 ;  /* 0x00000001a9a97824 */ /* 0x000fc400078e0ab9 */
[----:B------:R-:W-:-:S03]  /*1a40*/  IMAD.MOV.U32 R189, RZ, RZ, RZ ;  /* 0x000000ffffbd7224 */ /* 0x000fc600078e00ff */
[----:B------:R-:W-:Y:S01]  /*1a50*/  ISETP.GE.AND P6, PT, R188, R169, PT ;  /* 0x000000a9bc00720c */ /* 0x000fe20003fc6270 */
[----:B------:R-:W-:Y:S01]  /*1a60*/  IMAD.WIDE.U32 R18, R18, 0x40, R188 ;  /* 0x0000004012127825 */ /* 0x000fe200078e00bc */
[----:B------:R-:W1:Y:S03]  /*1a70*/  S2UR UR6, SR_CgaCtaId ;  /* 0x00000000000679c3 */ /* 0x000e660000008800 */
[----:B------:R-:W-:Y:S01]  /*1a80*/  VIADD R182, R44, 0xffffffff ;  /* 0xffffffff2cb67836 */ /* 0x000fe20000000000 */
[----:B------:R-:W-:Y:S02]  /*1a90*/  UMOV UR7, 0x400 ;  /* 0x0000040000077882 */ /* 0x000fe40000000000 */
[----:B-1----:R-:W-:-:S06]  /*1aa0*/  ULEA UR6, UR6, UR7, 0x18 ;  /* 0x0000000706067291 */ /* 0x002fcc000f8ec0ff */
[----:B------:R-:W-:Y:S02]  /*1ab0*/  IMAD.U32 R168, RZ, RZ, UR6 ;  /* 0x00000006ffa87e24 */ /* 0x000fe4000f8e00ff */
[----:B--2---:R-:W-:Y:S02]  /*1ac0*/  @P0 IMAD R4, R29, R0, RZ ;  /* 0x000000001d040224 */ /* 0x004fe400078e02ff */
[-C--:B---3--:R-:W-:Y:S02]  /*1ad0*/  @!P0 IMAD R12, R33, R187.reuse, RZ ;  /* 0x000000bb210c8224 */ /* 0x088fe400078e02ff */
[----:B------:R-:W-:-:S04]  /*1ae0*/  @!P0 IMAD.WIDE.U32 R34, R32, R187, RZ ;  /* 0x000000bb20228225 */ /* 0x000fc800078e00ff */
[----:B------:R-:W-:Y:S01]  /*1af0*/  @P0 IMAD.WIDE.U32 R32, R28, R0, RZ ;  /* 0x000000001c200225 */ /* 0x000fe200078e00ff */
[----:B------:R-:W-:-:S03]  /*1b00*/  LOP3.LUT R0, R183, R17, RZ, 0x3c, !PT ;  /* 0x00000011b7007212 */ /* 0x000fc600078e3cff */
[----:B------:R-:W-:Y:S02]  /*1b10*/  @!P0 IMAD.IADD R12, R35, 0x1, R12 ;  /* 0x00000001230c8824 */ /* 0x000fe400078e020c */
[----:B------:R-:W-:Y:S02]  /*1b20*/  @P0 IMAD.IADD R12, R33, 0x1, R4 ;  /* 0x00000001210c0824 */ /* 0x000fe400078e0204 */
[----:B------:R-:W-:Y:S01]  /*1b30*/  IMAD R4, R27, R186, RZ ;  /* 0x000000ba1b047224 */ /* 0x000fe200078e02ff */
[----:B------:R-:W-:Y:S01]  /*1b40*/  LOP3.LUT R0, R20, R0, RZ, 0xfc, !PT ;  /* 0x0000000014007212 */ /* 0x000fe200078efcff */
[----:B------:R-:W-:Y:S01]  /*1b50*/  @!P0 IMAD.MOV.U32 R15, RZ, RZ, R34 ;  /* 0x000000ffff0f8224 */ /* 0x000fe200078e0022 */
[C---:B------:R-:W-:Y:S01]  /*1b60*/  IADD3 R20, P2, PT, R17.reuse, R14, RZ ;  /* 0x0000000e11147210 */ /* 0x040fe20007f5e0ff */
[----:B------:R-:W-:Y:S02]  /*1b70*/  @P0 IMAD.MOV.U32 R15, RZ, RZ, R32 ;  /* 0x000000ffff0f0224 */ /* 0x000fe400078e0020 */
[----:B------:R-:W-:Y:S01]  /*1b80*/  IMAD R16, R26, R16, R4 ;  /* 0x000000101a107224 */ /* 0x000fe200078e0204 */
[----:B------:R-:W-:Y:S01]  /*1b90*/  IADD3 R4, PT, PT, R188, 0x20, RZ ;  /* 0x00000020bc047810 */ /* 0x000fe20007ffe0ff */
[----:B------:R-:W-:Y:S01]  /*1ba0*/  IMAD.X R21, RZ, RZ, R9, P2 ;  /* 0x000000ffff157224 */ /* 0x000fe200010e0609 */
[----:B------:R-:W-:-:S02]  /*1bb0*/  IADD3 R32, P1, PT, R17, R15, RZ ;  /* 0x0000000f11207210 */ /* 0x000fc40007f3e0ff */
[----:B------:R-:W-:Y:S01]  /*1bc0*/  ISETP.GE.AND P2, PT, R4, R169, PT ;  /* 0x000000a90400720c */ /* 0x000fe20003f46270 */
[----:B------:R-:W-:Y:S02]  /*1bd0*/  IMAD R9, R171, R188, RZ ;  /* 0x000000bcab097224 */ /* 0x000fe400078e02ff */
[----:B------:R-:W-:Y:S02]  /*1be0*/  IMAD.X R33, RZ, RZ, R12, P1 ;  /* 0x000000ffff217224 */ /* 0x000fe400008e060c */
[----:B------:R-:W-:Y:S01]  /*1bf0*/  IMAD.WIDE.U32 R20, R188, R170, R20 ;  /* 0x000000aabc147225 */ /* 0x000fe200078e0014 */
[----:B------:R-:W-:-:S03]  /*1c00*/  SHF.R.S32.HI R14, RZ, 0x1f, R13 ;  /* 0x0000001fff0e7819 */ /* 0x000fc6000001140d */
[----:B------:R-:W-:Y:S01]  /*1c10*/  IMAD R12, R31, R13, RZ ;  /* 0x0000000d1f0c7224 */ /* 0x000fe200078e02ff */
[----:B----4-:R-:W-:Y:S01]  /*1c20*/  LEA R176, P1, R20, R24, 0x1 ;  /* 0x0000001814b07211 */ /* 0x010fe200078208ff */
[----:B------:R-:W-:-:S04]  /*1c30*/  IMAD.WIDE.U32 R26, R186, R26, R32 ;  /* 0x0000001aba1a7225 */ /* 0x000fc800078e0020 */
[----:B------:R-:W-:Y:S02]  /*1c40*/  IMAD.IADD R9, R21, 0x1, R9 ;  /* 0x0000000115097824 */ /* 0x000fe400078e0209 */
[----:B------:R-:W-:-:S04]  /*1c50*/  IMAD.WIDE.U32 R32, R30, R13, RZ ;  /* 0x0000000d1e207225 */ /* 0x000fc800078e00ff */
[----:B------:R-:W-:Y:S01]  /*1c60*/  IMAD R12, R14, R30, R12 ;  /* 0x0000001e0e0c7224 */ /* 0x000fe200078e020c */
[----:B------:R-:W-:Y:S02]  /*1c70*/  LEA.HI.X R175, R20, R25, R9, 0x1, P1 ;  /* 0x0000001914af7211 */ /* 0x000fe400008f0c09 */
[----:B------:R-:W-:Y:S01]  /*1c80*/  IADD3 R24, P0, PT, R8, R32, RZ ;  /* 0x0000002008187210 */ /* 0x000fe20007f1e0ff */
[----:B------:R-:W-:Y:S01]  /*1c90*/  IMAD.IADD R8, R33, 0x1, R12 ;  /* 0x0000000121087824 */ /* 0x000fe200078e020c */
[----:B------:R-:W-:Y:S01]  /*1ca0*/  @!P2 IADD3 R9, P1, PT, R18, 0x20, RZ ;  /* 0x000000201209a810 */ /* 0x000fe20007f3e0ff */
[----:B------:R-:W-:Y:S02]  /*1cb0*/  IMAD.IADD R17, R27, 0x1, R16 ;  /* 0x000000011b117824 */ /* 0x000fe400078e0210 */
[----:B------:R-:W-:Y:S01]  /*1cc0*/  @!P6 IMAD R12, R19, R28, RZ ;  /* 0x0000001c130ce224 */ /* 0x000fe200078e02ff */
[----:B------:R-:W-:Y:S01]  /*1cd0*/  @!P2 IADD3.X R14, PT, PT, RZ, R19, RZ, P1, !PT ;  /* 0x00000013ff0ea210 */ /* 0x000fe20000ffe4ff */
[----:B------:R-:W-:-:S02]  /*1ce0*/  @!P6 IMAD.MOV.U32 R16, RZ, RZ, R26 ;  /* 0x000000ffff10e224 */ /* 0x000fc400078e001a */
[C---:B------:R-:W-:Y:S02]  /*1cf0*/  @!P6 IMAD R12, R18.reuse, R29, R12 ;  /* 0x0000001d120ce224 */ /* 0x040fe400078e020c */
[----:B------:R-:W-:-:S04]  /*1d00*/  @!P6 IMAD.WIDE.U32 R18, R18, R28, R16 ;  /* 0x0000001c1212e225 */ /* 0x000fc800078e0010 */
[----:B------:R-:W-:Y:S02]  /*1d10*/  @!P2 IMAD.MOV.U32 R27, RZ, RZ, R17 ;  /* 0x000000ffff1ba224 */ /* 0x000fe400078e0011 */
[----:B------:R-:W-:Y:S02]  /*1d20*/  @!P2 IMAD R14, R14, R28, RZ ;  /* 0x0000001c0e0ea224 */ /* 0x000fe400078e02ff */
[----:B------:R-:W-:Y:S01]  /*1d30*/  IMAD.SHL.U32 R21, R182, 0x100, RZ ;  /* 0x00000100b6157824 */ /* 0x000fe200078e00ff */
[----:B------:R-:W-:Y:S01]  /*1d40*/  @!P6 LEA R16, P1, R18, R10, 0x1 ;  /* 0x0000000a1210e211 */ /* 0x000fe200078208ff */
[----:B------:R-:W-:Y:S02]  /*1d50*/  @!P6 IMAD.IADD R12, R19, 0x1, R12 ;  /* 0x00000001130ce824 */ /* 0x000fe400078e020c */
[-C--:B------:R-:W-:Y:S02]  /*1d60*/  @!P2 IMAD R14, R29, R9.reuse, R14 ;  /* 0x000000091d0ea224 */ /* 0x080fe400078e020e */
[----:B------:R-:W-:Y:S01]  /*1d70*/  @!P2 IMAD.WIDE.U32 R26, R28, R9, R26 ;  /* 0x000000091c1aa225 */ /* 0x000fe200078e001a */
[----:B------:R-:W-:-:S03]  /*1d80*/  @!P6 LEA.HI.X R17, R18, R11, R12, 0x1, P1 ;  /* 0x0000000b1211e211 */ /* 0x000fc600008f0c0c */
[----:B------:R-:W-:Y:S02]  /*1d90*/  IMAD.IADD R9, R45, 0x1, -R21 ;  /* 0x000000012d097824 */ /* 0x000fe400078e0a15 */
[----:B------:R-:W-:Y:S01]  /*1da0*/  IMAD.SHL.U32 R12, R170, 0x20, RZ ;  /* 0x00000020aa0c7824 */ /* 0x000fe200078e00ff */
[----:B------:R-:W-:Y:S02]  /*1db0*/  @!P2 LEA R28, P5, R26, R10, 0x1 ;  /* 0x0000000a1a1ca211 */ /* 0x000fe400078a08ff */
[C---:B------:R-:W-:Y:S01]  /*1dc0*/  ISETP.GE.AND P4, PT, R188.reuse, R9, PT ;  /* 0x00000009bc00720c */ /* 0x040fe20003f86270 */
[----:B------:R-:W-:Y:S01]  /*1dd0*/  VIADD R10, R188, 0x40 ;  /* 0x00000040bc0a7836 */ /* 0x000fe20000000000 */
[----:B------:R-:W-:Y:S02]  /*1de0*/  SHF.L.U64.HI R13, R170, 0x5, R171 ;  /* 0x00000005aa0d7819 */ /* 0x000fe400000102ab */
[----:B------:R-:W-:Y:S01]  /*1df0*/  LEA R18, P3, R12, R176, 0x1 ;  /* 0x000000b00c127211 */ /* 0x000fe200078608ff */
[----:B------:R-:W-:-:S03]  /*1e00*/  @!P2 IMAD.IADD R14, R27, 0x1, R14 ;  /* 0x000000011b0ea824 */ /* 0x000fc600078e020e */
[----:B------:R-:W-:Y:S02]  /*1e10*/  LEA.HI.X R19, R12, R175, R13, 0x1, P3 ;  /* 0x000000af0c137211 */ /* 0x000fe400018f0c0d */
[----:B------:R-:W-:Y:S02]  /*1e20*/  ISETP.GE.AND P3, PT, R10, R9, PT ;  /* 0x000000090a00720c */ /* 0x000fe40003f66270 */
[----:B------:R-:W-:Y:S01]  /*1e30*/  LEA R0, R0, R168, 0x1 ;  /* 0x000000a800007211 */ /* 0x000fe200078e08ff */
[----:B------:R-:W-:Y:S01]  /*1e40*/  @!P4 IMAD.MOV.U32 R12, RZ, RZ, R176 ;  /* 0x000000ffff0cc224 */ /* 0x000fe200078e00b0 */
[----:B------:R-:W-:Y:S01]  /*1e50*/  @!P2 LEA.HI.X R29, R26, R11, R14, 0x1, P5 ;  /* 0x0000000b1a1da211 */ /* 0x000fe200028f0c0e */
[----:B------:R-:W-:Y:S01]  /*1e60*/  @!P4 IMAD.MOV.U32 R13, RZ, RZ, R175 ;  /* 0x000000ffff0dc224 */ /* 0x000fe200078e00af */
[----:B------:R-:W-:Y:S01]  /*1e70*/  ISETP.GE.AND P1, PT, R4, R9, PT ;  /* 0x000000090400720c */ /* 0x000fe20003f26270 */
[----:B------:R-:W-:Y:S01]  /*1e80*/  @!PT LDS RZ, [RZ] ;  /* 0x00000000fffff984 */ /* 0x000fe20000000800 */
[----:B------:R-:W-:Y:S01]  /*1e90*/  @!PT LDS RZ, [RZ] ;  /* 0x00000000fffff984 */ /* 0x000fe20000000800 */
[----:B------:R-:W-:Y:S01]  /*1ea0*/  @!PT LDS RZ, [RZ] ;  /* 0x00000000fffff984 */ /* 0x000fe20000000800 */
[----:B------:R-:W-:Y:S01]  /*1eb0*/  @!P6 LDGSTS.E.BYPASS.LTC128B.128 [R0], desc[UR4][R16.64] ;  /* 0x000000001000efae */ /* 0x000fe2000b981a04 */
[----:B------:R-:W-:-:S03]  /*1ec0*/  IMAD.X R25, R5, 0x1, R8, P0 ;  /* 0x0000000105197824 */ /* 0x000fc600000e0608 */
[----:B------:R-:W-:Y:S04]  /*1ed0*/  @!P2 LDGSTS.E.BYPASS.LTC128B.128 [R0+0x800], desc[UR4][R28.64] ;  /* 0x008000001c00afae */ /* 0x000fe8000b981a04 */
[----:B------:R1:W-:Y:S01]  /*1ee0*/  @!P4 LDGSTS.E.BYPASS.LTC128B.128 [R0+0x1000], desc[UR4][R12.64] ;  /* 0x010000000c00cfae */ /* 0x0003e2000b981a04 */
[----:B------:R-:W-:Y:S01]  /*1ef0*/  @!P3 LEA R14, P0, R170, R18, 0x6 ;  /* 0x00000012aa0eb211 */ /* 0x000fe200078030ff */
[C---:B------:R-:W-:Y:S01]  /*1f00*/  VIADD R8, R188.reuse, 0xc0 ;  /* 0x000000c0bc087836 */ /* 0x040fe20000000000 */
[C---:B------:R-:W-:Y:S01]  /*1f10*/  IADD3 R5, PT, PT, R188.reuse, 0xe0, RZ ;  /* 0x000000e0bc057810 */ /* 0x040fe20007ffe0ff */
[----:B------:R-:W-:Y:S01]  /*1f20*/  VIADD R11, R188, 0xa0 ;  /* 0x000000a0bc0b7836 */ /* 0x000fe20000000000 */
[----:B------:R-:W-:Y:S01]  /*1f30*/  @!P3 LEA.HI.X R15, R170, R19, R171, 0x6, P0 ;  /* 0x00000013aa0fb211 */ /* 0x000fe200000f34ab */
[----:B------:R2:W-:Y:S01]  /*1f40*/  @!P1 LDGSTS.E.BYPASS.LTC128B.128 [R0+0x1800], desc[UR4][R18.64] ;  /* 0x0180000012009fae */ /* 0x0005e2000b981a04 */
[----:B------:R-:W-:-:S02]  /*1f50*/  ISETP.GE.AND P2, PT, R8, R9, PT ;  /* 0x000000090800720c */ /* 0x000fc40003f46270 */
[-C--:B------:R-:W-:Y:S01]  /*1f60*/  ISETP.GE.AND P1, PT, R5, R9.reuse, PT ;  /* 0x000000090500720c */ /* 0x080fe20003f26270 */
[----:B------:R3:W-:Y:S01]  /*1f70*/  @!P3 LDGSTS.E.BYPASS.LTC128B.128 [R0+0x2000], desc[UR4][R14.64] ;  /* 0x020000000e00bfae */ /* 0x0007e2000b981a04 */
[----:B------:R-:W-:Y:S01]  /*1f80*/  ISETP.GE.AND P3, PT, R11, R9, PT ;  /* 0x000000090b00720c */ /* 0x000fe20003f66270 */
[C---:B-1----:R-:W-:Y:S02]  /*1f90*/  VIADD R12, R188.reuse, 0x80 ;  /* 0x00000080bc0c7836 */ /* 0x042fe40000000000 */
[----:B------:R-:W-:-:S03]  /*1fa0*/  VIADD R13, R188, 0x60 ;  /* 0x00000060bc0d7836 */ /* 0x000fc60000000000 */
[-C--:B------:R-:W-:Y:S02]  /*1fb0*/  ISETP.GE.AND P5, PT, R12, R9.reuse, PT ;  /* 0x000000090c00720c */ /* 0x080fe40003fa6270 */
[----:B------:R-:W-:Y:S01]  /*1fc0*/  ISETP.GE.AND P6, PT, R13, R9, PT ;  /* 0x000000090d00720c */ /* 0x000fe20003fc6270 */
[--C-:B------:R-:W-:Y:S02]  /*1fd0*/  @!P2 IMAD.MOV.U32 R28, RZ, RZ, R18.reuse ;  /* 0x000000ffff1ca224 */ /* 0x100fe400078e0012 */
[--C-:B------:R-:W-:Y:S02]  /*1fe0*/  @!P2 IMAD.MOV.U32 R29, RZ, RZ, R19.reuse ;  /* 0x000000ffff1da224 */ /* 0x100fe400078e0013 */
[----:B------:R-:W-:Y:S02]  /*1ff0*/  @!P1 IMAD.MOV.U32 R26, RZ, RZ, R18 ;  /* 0x000000ffff1a9224 */ /* 0x000fe400078e0012 */
[----:B------:R-:W-:-:S04]  /*2000*/  @!P1 IMAD.MOV.U32 R27, RZ, RZ, R19 ;  /* 0x000000ffff1b9224 */ /* 0x000fc800078e0013 */
[----:B------:R-:W-:Y:S02]  /*2010*/  @!P5 IMAD.MOV.U32 R30, RZ, RZ, R18 ;  /* 0x000000ffff1ed224 */ /* 0x000fe400078e0012 */
[----:B------:R-:W-:Y:S01]  /*2020*/  @!P5 IMAD.MOV.U32 R31, RZ, RZ, R19 ;  /* 0x000000ffff1fd224 */ /* 0x000fe200078e0013 */
[CC--:B------:R-:W-:Y:S01]  /*2030*/  @!P6 LEA R32, P0, R170.reuse, R18.reuse, 0x7 ;  /* 0x00000012aa20e211 */ /* 0x0c0fe200078038ff */
[C---:B------:R-:W-:Y:S02]  /*2040*/  @!P5 IMAD R16, R171.reuse, 0xc0, RZ ;  /* 0x000000c0ab10d824 */ /* 0x040fe400078e02ff */
[C---:B------:R-:W-:Y:S01]  /*2050*/  @!P5 IMAD.WIDE.U32 R30, R170.reuse, 0xc0, R30 ;  /* 0x000000c0aa1ed825 */ /* 0x040fe200078e001e */
[C---:B------:R-:W-:Y:S02]  /*2060*/  @!P6 LEA.HI.X R33, R170.reuse, R19, R171, 0x7, P0 ;  /* 0x00000013aa21e211 */ /* 0x040fe400000f3cab */
[----:B--2---:R-:W-:Y:S01]  /*2070*/  @!P3 LEA R18, P0, R170, R18, 0x8 ;  /* 0x00000012aa12b211 */ /* 0x004fe200078040ff */
[----:B---3--:R-:W-:-:S02]  /*2080*/  @!P2 IMAD R15, R171, 0x140, RZ ;  /* 0x00000140ab0fa824 */ /* 0x008fc400078e02ff */
[C---:B------:R-:W-:Y:S01]  /*2090*/  @!P2 IMAD.WIDE.U32 R28, R170.reuse, 0x140, R28 ;  /* 0x00000140aa1ca825 */ /* 0x040fe200078e001c */
[----:B------:R-:W-:Y:S01]  /*20a0*/  @!P5 IADD3 R17, PT, PT, R31, R16, RZ ;  /* 0x000000101f11d210 */ /* 0x000fe20007ffe0ff */
[----:B------:R1:W-:Y:S02]  /*20b0*/  @!P6 LDGSTS.E.BYPASS.LTC128B.128 [R0+0x2800], desc[UR4][R32.64] ;  /* 0x028000002000efae */ /* 0x0003e4000b981a04 */
[----:B------:R-:W-:Y:S02]  /*20c0*/  @!P1 IMAD R14, R171, 0x180, RZ ;  /* 0x00000180ab0e9824 */ /* 0x000fe400078e02ff */
[C---:B------:R-:W-:Y:S01]  /*20d0*/  @!P1 IMAD.WIDE.U32 R26, R170.reuse, 0x180, R26 ;  /* 0x00000180aa1a9825 */ /* 0x040fe200078e001a */
[----:B------:R-:W-:-:S03]  /*20e0*/  @!P3 LEA.HI.X R19, R170, R19, R171, 0x8, P0 ;  /* 0x00000013aa13b211 */ /* 0x000fc600000f44ab */
[----:B------:R-:W-:Y:S02]  /*20f0*/  @!P5 IMAD.MOV.U32 R16, RZ, RZ, R30 ;  /* 0x000000ffff10d224 */ /* 0x000fe400078e001e */
[----:B------:R-:W-:Y:S02]  /*2100*/  @!P2 IMAD.IADD R29, R29, 0x1, R15 ;  /* 0x000000011d1da824 */ /* 0x000fe400078e020f */
[----:B------:R-:W-:Y:S01]  /*2110*/  @!P1 IMAD.IADD R15, R27, 0x1, R14 ;  /* 0x000000011b0f9824 */ /* 0x000fe200078e020e */
[----:B------:R1:W-:Y:S01]  /*2120*/  @!P5 LDGSTS.E.BYPASS.LTC128B.128 [R0+0x3000], desc[UR4][R16.64] ;  /* 0x030000001000dfae */ /* 0x0003e2000b981a04 */
[----:B------:R-:W-:-:S03]  /*2130*/  @!P1 IMAD.MOV.U32 R14, RZ, RZ, R26 ;  /* 0x000000ffff0e9224 */ /* 0x000fc600078e001a */
[----:B------:R1:W-:Y:S04]  /*2140*/  @!P3 LDGSTS.E.BYPASS.LTC128B.128 [R0+0x3800], desc[UR4][R18.64] ;  /* 0x038000001200bfae */ /* 0x0003e8000b981a04 */
[----:B------:R1:W-:Y:S04]  /*2150*/  @!P2 LDGSTS.E.BYPASS.LTC128B.128 [R0+0x4000], desc[UR4][R28.64] ;  /* 0x040000001c00afae */ /* 0x0003e8000b981a04 */
[----:B------:R1:W-:Y:S04]  /*2160*/  @!P1 LDGSTS.E.BYPASS.LTC128B.128 [R0+0x4800], desc[UR4][R14.64] ;  /* 0x048000000e009fae */ /* 0x0003e8000b981a04 */
[----:B------:R-:W0:Y:S01]  /*2170*/  LDGDEPBAR ;  /* 0x00000000000079af */ /* 0x000e220000000000 */
[----:B------:R-:W-:Y:S01]  /*2180*/  IMAD.WIDE.U32 R24, R188, R22, R24 ;  /* 0x00000016bc187225 */ /* 0x000fe200078e0018 */
[----:B------:R-:W-:-:S03]  /*2190*/  ISETP.GE.AND P0, PT, R4, R9, PT ;  /* 0x000000090400720c */ /* 0x000fc60003f06270 */
[----:B------:R-:W-:Y:S01]  /*21a0*/  IMAD.SHL.U32 R4, R22, 0x20, RZ ;  /* 0x0000002016047824 */ /* 0x000fe200078e00ff */
[----:B------:R-:W-:Y:S02]  /*21b0*/  LEA R179, P2, R24, R6, 0x1 ;  /* 0x0000000618b37211 */ /* 0x000fe400078408ff */
[----:B------:R-:W-:Y:S01]  /*21c0*/  SHF.L.U64.HI R6, R22, 0x5, R23 ;  /* 0x0000000516067819 */ /* 0x000fe20000010217 */
[----:B------:R-:W-:-:S10]  /*21d0*/  DEPBAR.LE SB0, 0x0 ;  /* 0x000080000000791a */ /* 0x000fd40000000000 */
[----:B------:R-:W-:Y:S05]  /*21e0*/  WARPSYNC.ALL ;  /* 0x0000000000007948 */ /* 0x000fea0003800000 */
[----:B-1----:R-:W-:-:S04]  /*21f0*/  IMAD R14, R23, R188, RZ ;  /* 0x000000bc170e7224 */ /* 0x002fc800078e02ff */
[----:B------:R-:W-:Y:S01]  /*2200*/  IMAD.IADD R14, R25, 0x1, R14 ;  /* 0x00000001190e7824 */ /* 0x000fe200078e020e */
[----:B------:R-:W-:-:S04]  /*2210*/  ISETP.GE.AND P1, PT, R10, R9, PT ;  /* 0x000000090a00720c */ /* 0x000fc80003f26270 */
[----:B------:R-:W-:Y:S02]  /*2220*/  LEA.HI.X R178, R24, R7, R14, 0x1, P2 ;  /* 0x0000000718b27211 */ /* 0x000fe400010f0c0e */
[----:B------:R-:W-:-:S04]  /*2230*/  LEA R14, P2, R4, R179, 0x1 ;  /* 0x000000b3040e7211 */ /* 0x000fc800078408ff */
[-C--:B------:R-:W-:Y:S01]  /*2240*/  LEA.HI.X R15, R4, R178.reuse, R6, 0x1, P2 ;  /* 0x000000b2040f7211 */ /* 0x080fe200010f0c06 */
[----:B------:R-:W-:Y:S01]  /*2250*/  @!P4 IMAD.MOV.U32 R4, RZ, RZ, R179 ;  /* 0x000000ffff04c224 */ /* 0x000fe200078e00b3 */
[-C--:B------:R-:W-:Y:S02]  /*2260*/  ISETP.GE.AND P2, PT, R5, R9.reuse, PT ;  /* 0x000000090500720c */ /* 0x080fe40003f46270 */
[----:B------:R-:W-:Y:S01]  /*2270*/  @!P4 MOV R5, R178 ;  /* 0x000000b20005c202 */ /* 0x000fe20000000f00 */
[----:B------:R-:W-:Y:S01]  /*2280*/  BAR.SYNC.DEFER_BLOCKING 0x0 ;  /* 0x0000000000007b1d */ /* 0x000fe20000010000 */
[-C--:B------:R-:W-:Y:S02]  /*2290*/  ISETP.GE.AND P5, PT, R12, R9.reuse, PT ;  /* 0x000000090c00720c */ /* 0x080fe40003fa6270 */
[-C--:B------:R-:W-:Y:S02]  /*22a0*/  ISETP.GE.AND P3, PT, R8, R9.reuse, PT ;  /* 0x000000090800720c */ /* 0x080fe40003f66270 */
[----:B------:R-:W-:-:S05]  /*22b0*/  ISETP.GE.AND P6, PT, R13, R9, PT ;  /* 0x000000090d00720c */ /* 0x000fca0003fc6270 */
[----:B------:R-:W-:-:S04]  /*22c0*/  @!P2 IMAD.MOV.U32 R10, RZ, RZ, R14 ;  /* 0x000000ffff0aa224 */ /* 0x000fc800078e000e */
[----:B------:R-:W-:Y:S01]  /*22d0*/  @!P5 IMAD.MOV.U32 R16, RZ, RZ, R14 ;  /* 0x000000ffff10d224 */ /* 0x000fe200078e000e */
[----:B------:R-:W-:Y:S01]  /*22e0*/  @!PT LDS RZ, [RZ] ;  /* 0x00000000fffff984 */ /* 0x000fe20000000800 */
[----:B------:R-:W-:Y:S01]  /*22f0*/  @!PT LDS RZ, [RZ] ;  /* 0x00000000fffff984 */ /* 0x000fe20000000800 */
[----:B------:R-:W-:Y:S01]  /*2300*/  @!PT LDS RZ, [RZ] ;  /* 0x00000000fffff984 */ /* 0x000fe20000000800 */
[----:B------:R1:W-:Y:S04]  /*2310*/  @!P4 LDGSTS.E.BYPASS.LTC128B.128 [R0+0x5000], desc[UR4][R4.64] ;  /* 0x050000000400cfae */ /* 0x0003e8000b981a04 */
[----:B------:R-:W-:Y:S01]  /*2320*/  @P4 STS.128 [R0+0x5000], RZ ;  /* 0x005000ff00004388 */ /* 0x000fe20000000c00 */
[----:B------:R-:W-:-:S03]  /*2330*/  ISETP.GE.AND P4, PT, R11, R9, PT ;  /* 0x000000090b00720c */ /* 0x000fc60003f86270 */
[----:B------:R-:W-:Y:S04]  /*2340*/  @P0 STS.128 [R0+0x5800], RZ ;  /* 0x005800ff00000388 */ /* 0x000fe80000000c00 */
[----:B------:R-:W-:Y:S01]  /*2350*/  @!PT LDS RZ, [RZ] ;  /* 0x00000000fffff984 */ /* 0x000fe20000000800 */
[----:B------:R-:W-:Y:S01]  /*2360*/  @!PT LDS RZ, [RZ] ;  /* 0x00000000fffff984 */ /* 0x000fe20000000800 */
[----:B------:R-:W-:Y:S01]  /*2370*/  @!PT LDS RZ, [RZ] ;  /* 0x00000000fffff984 */ /* 0x000fe20000000800 */
[----:B------:R-:W-:Y:S01]  /*2380*/  @!P0 LDGSTS.E.BYPASS.LTC128B.128 [R0+0x5800], desc[UR4][R14.64] ;  /* 0x058000000e008fae */ /* 0x000fe2000b981a04 */
[----:B------:R-:W-:Y:S01]  /*2390*/  @!P1 LEA R8, P0, R22, R14, 0x6 ;  /* 0x0000000e16089211 */ /* 0x000fe200078030ff */
[----:B------:R-:W-:-:S03]  /*23a0*/  @!P2 IMAD.MOV.U32 R11, RZ, RZ, R15 ;  /* 0x000000ffff0ba224 */ /* 0x000fc600078e000f */
[C---:B------:R-:W-:Y:S01]  /*23b0*/  @!P1 LEA.HI.X R9, R22.reuse, R15, R23, 0x6, P0 ;  /* 0x0000000f16099211 */ /* 0x040fe200000f3417 */
[--C-:B------:R-:W-:Y:S01]  /*23c0*/  @!P5 IMAD.MOV.U32 R17, RZ, RZ, R15.reuse ;  /* 0x000000ffff11d224 */ /* 0x100fe200078e000f */
[----:B------:R-:W-:Y:S01]  /*23d0*/  @P1 STS.128 [R0+0x6000], RZ ;  /* 0x006000ff00001388 */ /* 0x000fe20000000c00 */
[----:B------:R-:W-:Y:S02]  /*23e0*/  @!P3 IMAD.MOV.U32 R12, RZ, RZ, R14 ;  /* 0x000000ffff0cb224 */ /* 0x000fe400078e000e */
[----:B------:R-:W-:Y:S01]  /*23f0*/  @!P3 IMAD.MOV.U32 R13, RZ, RZ, R15 ;  /* 0x000000ffff0db224 */ /* 0x000fe200078e000f */
[----:B------:R-:W-:Y:S01]  /*2400*/  @!PT LDS RZ, [RZ] ;  /* 0x00000000fffff984 */ /* 0x000fe20000000800 */
[----:B------:R-:W-:Y:S01]  /*2410*/  @!PT LDS RZ, [RZ] ;  /* 0x00000000fffff984 */ /* 0x000fe20000000800 */
[----:B------:R-:W-:Y:S01]  /*2420*/  @!PT LDS RZ, [RZ] ;  /* 0x00000000fffff984 */ /* 0x000fe20000000800 */
[----:B------:R2:W-:Y:S01]  /*2430*/  @!P1 LDGSTS.E.BYPASS.LTC128B.128 [R0+0x6000], desc[UR4][R8.64] ;  /* 0x0600000008009fae */ /* 0x0005e2000b981a04 */
[----:B------:R-:W-:-:S04]  /*2440*/  @!P2 IMAD.WIDE.U32 R10, R22, 0x180, R10 ;  /* 0x00000180160aa825 */ /* 0x000fc800078e000a */
[C---:B-1----:R-:W-:Y:S02]  /*2450*/  @!P2 IMAD R4, R23.reuse, 0x180, RZ ;  /* 0x000001801704a824 */ /* 0x042fe400078e02ff */
[----:B------:R-:W-:Y:S02]  /*2460*/  @!P5 IMAD R6, R23, 0xc0, RZ ;  /* 0x000000c01706d824 */ /* 0x000fe400078e02ff */
[----:B------:R-:W-:-:S04]  /*2470*/  @!P5 IMAD.WIDE.U32 R16, R22, 0xc0, R16 ;  /* 0x000000c01610d825 */ /* 0x000fc800078e0010 */
[----:B------:R-:W-:Y:S02]  /*2480*/  @!P3 IMAD R5, R23, 0x140, RZ ;  /* 0x000001401705b824 */ /* 0x000fe400078e02ff */
[----:B------:R-:W-:-:S04]  /*2490*/  @!P3 IMAD.WIDE.U32 R12, R22, 0x140, R12 ;  /* 0x00000140160cb825 */ /* 0x000fc800078e000c */
[----:B------:R-:W-:Y:S01]  /*24a0*/  @!P2 IMAD.IADD R11, R11, 0x1, R4 ;  /* 0x000000010b0ba824 */ /* 0x000fe200078e0204 */
[CC--:B------:R-:W-:Y:S01]  /*24b0*/  @!P4 LEA R4, P0, R22.reuse, R14.reuse, 0x8 ;  /* 0x0000000e1604c211 */ /* 0x0c0fe200078040ff */
[----:B------:R-:W-:Y:S01]  /*24c0*/  @!P5 IMAD.IADD R7, R17, 0x1, R6 ;  /* 0x000000011107d824 */ /* 0x000fe200078e0206 */
[----:B--2---:R-:W-:Y:S01]  /*24d0*/  @!P6 LEA R8, P1, R22, R14, 0x7 ;  /* 0x0000000e1608e211 */ /* 0x004fe200078238ff */
[----:B------:R-:W-:-:S03]  /*24e0*/  @!P5 IMAD.MOV.U32 R6, RZ, RZ, R16 ;  /* 0x000000ffff06d224 */ /* 0x000fc600078e0010 */
[C-C-:B------:R-:W-:Y:S01]  /*24f0*/  @!P6 LEA.HI.X R9, R22.reuse, R15, R23.reuse, 0x7, P1 ;  /* 0x0000000f1609e211 */ /* 0x140fe200008f3c17 */
[----:B------:R-:W-:Y:S01]  /*2500*/  @P6 STS.128 [R0+0x6800], RZ ;  /* 0x006800ff00006388 */ /* 0x000fe20000000c00 */
[----:B------:R-:W-:Y:S02]  /*2510*/  @!P3 IADD3 R13, PT, PT, R13, R5, RZ ;  /* 0x000000050d0db210 */ /* 0x000fe40007ffe0ff */
[----:B------:R-:W-:Y:S01]  /*2520*/  @!P4 LEA.HI.X R5, R22, R15, R23, 0x8, P0 ;  /* 0x0000000f1605c211 */ /* 0x000fe200000f4417 */
        /* <DEDUP_REMOVED lines=26> */
[C---:B-1----:R-:W-:Y:S01]  /*26d0*/  IMAD.SHL.U32 R7, R181.reuse, 0x20, RZ ;  /* 0x00000020b5077824 */ /* 0x042fe200078e00ff */
[--C-:B------:R-:W-:Y:S01]  /*26e0*/  SHF.R.U32.HI R173, RZ, 0x3, R181.reuse ;  /* 0x00000003ffad7819 */ /* 0x100fe200000116b5 */
[----:B------:R-:W-:Y:S01]  /*26f0*/  IMAD.SHL.U32 R172, R181, 0x4, RZ ;  /* 0x00000004b5ac7824 */ /* 0x000fe200078e00ff */
[----:B------:R-:W-:Y:S01]  /*2700*/  SHF.R.U32.HI R20, RZ, 0x1, R181 ;  /* 0x00000001ff147819 */ /* 0x000fe200000116b5 */
[----:B------:R-:W0:Y:S01]  /*2710*/  LDGDEPBAR ;  /* 0x00000000000079af */ /* 0x000e220000000000 */
[----:B------:R-:W-:Y:S02]  /*2720*/  LOP3.LUT R6, R166, 0x3e00, RZ, 0xc0, !PT ;  /* 0x00003e00a6067812 */ /* 0x000fe400078ec0ff */
[----:B--2---:R-:W-:Y:S01]  /*2730*/  LOP3.LUT R4, R7, 0xc0, RZ, 0xc0, !PT ;  /* 0x000000c007047812 */ /* 0x004fe200078ec0ff */
[----:B------:R-:W-:Y:S01]  /*2740*/  IMAD.SHL.U32 R5, R173, 0x100, RZ ;  /* 0x00000100ad057824 */ /* 0x000fe200078e00ff */
[----:B------:R-:W-:Y:S02]  /*2750*/  LOP3.LUT R6, R6, 0x20, R7, 0xf8, !PT ;  /* 0x0000002006067812 */ /* 0x000fe400078ef807 */
[----:B------:R-:W-:-:S02]  /*2760*/  LOP3.LUT R20, R4, 0x8, R20, 0xf8, !PT ;  /* 0x0000000804147812 */ /* 0x000fc400078ef814 */
[----:B------:R-:W-:Y:S02]  /*2770*/  LOP3.LUT R166, R166, 0x100, RZ, 0xc0, !PT ;  /* 0x00000100a6a67812 */ /* 0x000fe400078ec0ff */
[----:B------:R-:W-:Y:S02]  /*2780*/  LOP3.LUT R4, R4, 0x8, R181, 0xf8, !PT ;  /* 0x0000000804047812 */ /* 0x000fe400078ef8b5 */
[----:B------:R-:W-:Y:S02]  /*2790*/  LOP3.LUT R5, R6, 0x100, R5, 0xf8, !PT ;  /* 0x0000010006057812 */ /* 0x000fe400078ef805 */
[--C-:B------:R-:W-:Y:S02]  /*27a0*/  LOP3.LUT R20, R20, 0x18, R172.reuse, 0x78, !PT ;  /* 0x0000001814147812 */ /* 0x100fe400078e78ac */
[----:B------:R-:W-:Y:S02]  /*27b0*/  LOP3.LUT R166, R166, 0x20, R7, 0xf8, !PT ;  /* 0x00000020a6a67812 */ /* 0x000fe400078ef807 */
[----:B------:R-:W-:-:S02]  /*27c0*/  LOP3.LUT R4, R4, 0x18, R172, 0x78, !PT ;  /* 0x0000001804047812 */ /* 0x000fc400078e78ac */
[----:B------:R-:W-:Y:S02]  /*27d0*/  LOP3.LUT R167, R5, R20, RZ, 0xfc, !PT ;  /* 0x0000001405a77212 */ /* 0x000fe400078efcff */
[----:B------:R-:W-:-:S03]  /*27e0*/  LOP3.LUT R166, R166, R4, RZ, 0xfc, !PT ;  /* 0x00000004a6a67212 */ /* 0x000fc600078efcff */
[----:B------:R-:W-:Y:S01]  /*27f0*/  IMAD R167, R167, 0x2, R168 ;  /* 0x00000002a7a77824 */ /* 0x000fe200078e02a8 */
[----:B------:R-:W-:-:S04]  /*2800*/  LEA R166, R166, R168, 0x1 ;  /* 0x000000a8a6a67211 */ /* 0x000fc800078e08ff */
[----:B---3--:R-:W-:Y:S04]  /*2810*/  LDSM.16.M88.4 R8, [R167] ;  /* 0x00000000a708783b */ /* 0x008fe80000000200 */
[----:B------:R-:W1:Y:S01]  /*2820*/  LDSM.16.M88.4 R36, [R166+0x1000] ;  /* 0x00100000a624783b */ /* 0x000e620000000200 */
[----:B------:R-:W-:Y:S01]  /*2830*/  IMAD.MOV.U32 R4, RZ, RZ, 0x20 ;  /* 0x00000020ff047424 */ /* 0x000fe200078e00ff */
[----:B------:R-:W-:Y:S02]  /*2840*/  LOP3.LUT P0, RZ, R181, 0x4, RZ, 0xc0, !PT ;  /* 0x00000004b5ff7812 */ /* 0x000fe4000780c0ff */
[----:B------:R-:W2:Y:S02]  /*2850*/  LDSM.16.M88.4 R12, [R166+0x1400] ;  /* 0x00140000a60c783b */ /* 0x000ea40000000200 */
[----:B------:R-:W-:-:S05]  /*2860*/  SEL R4, R4, 0xffffffe0, !P0 ;  /* 0xffffffe004047807 */ /* 0x000fca0004000000 */
[--C-:B------:R-:W-:Y:S02]  /*2870*/  IMAD.IADD R165, R167, 0x1, R4.reuse ;  /* 0x00000001a7a57824 */ /* 0x100fe400078e0204 */
[----:B------:R-:W-:-:S03]  /*2880*/  IMAD.IADD R151, R166, 0x1, R4 ;  /* 0x00000001a6977824 */ /* 0x000fc600078e0204 */
[----:B------:R-:W-:Y:S04]  /*2890*/  LDSM.16.M88.4 R16, [R165] ;  /* 0x00000000a510783b */ /* 0x000fe80000000200 */
[----:B------:R-:W3:Y:S04]  /*28a0*/  LDSM.16.M88.4 R28, [R151+0x1000] ;  /* 0x00100000971c783b */ /* 0x000ee80000000200 */
[----:B------:R-:W5:Y:S01]  /*28b0*/  LDSM.16.M88.4 R48, [R151+0x1400] ;  /* 0x001400009730783b */ /* 0x000f620000000200 */
[C---:B-1----:R-:W-:Y:S08]  /*28c0*/  HMMA.16816.F32 R24, R8.reuse, R36, RZ ;  /* 0x000000240818723c */ /* 0x042ff000000018ff */
[C---:B------:R-:W-:Y:S08]  /*28d0*/  HMMA.16816.F32 R36, R8.reuse, R38, RZ ;  /* 0x000000260824723c */ /* 0x040ff000000018ff */
[----:B--2---:R-:W-:Y:S08]  /*28e0*/  HMMA.16816.F32 R32, R8, R12, RZ ;  /* 0x0000000c0820723c */ /* 0x004ff000000018ff */
[C---:B---3--:R-:W-:Y:S08]  /*28f0*/  HMMA.16816.F32 R24, R16.reuse, R28, R24 ;  /* 0x0000001c1018723c */ /* 0x048ff00000001818 */
[----:B------:R-:W-:Y:S01]  /*2900*/  HMMA.16816.F32 R36, R16, R30, R36 ;  /* 0x0000001e1024723c */ /* 0x000fe20000001824 */
[----:B------:R-:W1:Y:S07]  /*2910*/  LDSM.16.M88.4 R28, [R166+0x1800] ;  /* 0x00180000a61c783b */ /* 0x000e6e0000000200 */
[----:B------:R-:W-:Y:S08]  /*2920*/  HMMA.16816.F32 R12, R8, R14, RZ ;  /* 0x0000000e080c723c */ /* 0x000ff000000018ff */
[----:B-----5:R-:W-:-:S12]  /*2930*/  HMMA.16816.F32 R32, R16, R48, R32 ;  /* 0x000000301020723c */ /* 0x020fd80000001820 */
[----:B------:R-:W-:Y:S01]  /*2940*/  HMMA.16816.F32 R12, R16, R50, R12 ;  /* 0x00000032100c723c */ /* 0x000fe2000000180c */
[----:B------:R-:W-:Y:S07]  /*2950*/  LDSM.16.M88.4 R48, [R151+0x2000] ;  /* 0x002000009730783b */ /* 0x000fee0000000200 */
[C---:B-1----:R-:W-:Y:S08]  /*2960*/  HMMA.16816.F32 R40, R8.reuse, R28, RZ ;  /* 0x0000001c0828723c */ /* 0x042ff000000018ff */
[----:B------:R-:W-:Y:S01]  /*2970*/  HMMA.16816.F32 R28, R8, R30, RZ ;  /* 0x0000001e081c723c */ /* 0x000fe200000018ff */
[-C--:B----4-:R-:W-:Y:S01]  /*2980*/  FMUL.FTZ R24, R24, R46.reuse ;  /* 0x0000002e18187220 */ /* 0x090fe20000410000 */
[-C--:B------:R-:W-:Y:S01]  /*2990*/  FMUL.FTZ R26, R26, R46.reuse ;  /* 0x0000002e1a1a7220 */ /* 0x080fe20000410000 */
[-C--:B------:R-:W-:Y:S01]  /*29a0*/  FMUL.FTZ R27, R27, R46.reuse ;  /* 0x0000002e1b1b7220 */ /* 0x080fe20000410000 */
[-C--:B------:R-:W-:Y:S01]  /*29b0*/  FMUL.FTZ R38, R38, R46.reuse ;  /* 0x0000002e26267220 */ /* 0x080fe20000410000 */
[-C--:B------:R-:W-:Y:S01]  /*29c0*/  FMUL.FTZ R39, R39, R46.reuse ;  /* 0x0000002e27277220 */ /* 0x080fe20000410000 */
[----:B------:R-:W-:Y:S01]  /*29d0*/  MUFU.TANH R84, R24 ;  /* 0x0000001800547308 */ /* 0x000fe20000002400 */
[-C--:B------:R-:W-:Y:S01]  /*29e0*/  FMUL.FTZ R7, R25, R46.reuse ;  /* 0x0000002e19077220 */ /* 0x080fe20000410000 */
[-C--:B------:R-:W-:Y:S01]  /*29f0*/  FMUL.FTZ R6, R36, R46.reuse ;  /* 0x0000002e24067220 */ /* 0x080fe20000410000 */
[----:B------:R-:W-:-:S05]  /*2a00*/  FMUL.FTZ R5, R37, R46 ;  /* 0x0000002e25057220 */ /* 0x000fca0000410000 */
[----:B------:R-:W1:Y:S08]  /*2a10*/  MUFU.TANH R85, R26 ;  /* 0x0000001a00557308 */ /* 0x000e700000002400 */
[----:B------:R2:W3:Y:S08]  /*2a20*/  MUFU.TANH R74, R27 ;  /* 0x0000001b004a7308 */ /* 0x0004f00000002400 */
[----:B------:R-:W-:Y:S08]  /*2a30*/  MUFU.TANH R83, R38 ;  /* 0x0000002600537308 */ /* 0x000ff00000002400 */
[----:B------:R4:W-:Y:S01]  /*2a40*/  MUFU.TANH R82, R39 ;  /* 0x0000002700527308 */ /* 0x0009e20000002400 */
[----:B--2---:R-:W2:Y:S01]  /*2a50*/  LDSM.16.M88.4 R24, [R151+0x1800] ;  /* 0x001800009718783b */ /* 0x004ea20000000200 */
[-C--:B------:R-:W-:Y:S01]  /*2a60*/  FMUL.FTZ R32, R32, R46.reuse ;  /* 0x0000002e20207220 */ /* 0x080fe20000410000 */
[----:B------:R-:W-:-:S02]  /*2a70*/  FMUL.FTZ R33, R33, R46 ;  /* 0x0000002e21217220 */ /* 0x000fc40000410000 */
[----:B----4-:R-:W4:Y:S01]  /*2a80*/  LDSM.16.M88.4 R36, [R166+0x1c00] ;  /* 0x001c0000a624783b */ /* 0x010f220000000200 */
[-C--:B------:R-:W-:Y:S01]  /*2a90*/  FMUL.FTZ R34, R34, R46.reuse ;  /* 0x0000002e22227220 */ /* 0x080fe20000410000 */
[-C--:B------:R-:W-:Y:S01]  /*2aa0*/  FMUL.FTZ R35, R35, R46.reuse ;  /* 0x0000002e23237220 */ /* 0x080fe20000410000 */
[-C--:B------:R-:W-:Y:S01]  /*2ab0*/  FMUL.FTZ R12, R12, R46.reuse ;  /* 0x0000002e0c0c7220 */ /* 0x080fe20000410000 */
[-C--:B------:R-:W-:Y:S01]  /*2ac0*/  FMUL.FTZ R13, R13, R46.reuse ;  /* 0x0000002e0d0d7220 */ /* 0x080fe20000410000 */
[-C--:B------:R-:W-:Y:S01]  /*2ad0*/  FMUL.FTZ R14, R14, R46.reuse ;  /* 0x0000002e0e0e7220 */ /* 0x080fe20000410000 */
[-C--:B------:R-:W-:Y:S01]  /*2ae0*/  FMUL.FTZ R15, R15, R46.reuse ;  /* 0x0000002e0f0f7220 */ /* 0x080fe20000410000 */
[----:B------:R-:W-:Y:S08]  /*2af0*/  MUFU.TANH R76, R32 ;  /* 0x00000020004c7308 */ /* 0x000ff00000002400 */
[----:B------:R-:W-:Y:S08]  /*2b00*/  MUFU.TANH R79, R33 ;  /* 0x00000021004f7308 */ /* 0x000ff00000002400 */
[----:B------:R-:W-:Y:S08]  /*2b10*/  MUFU.TANH R81, R34 ;  /* 0x0000002200517308 */ /* 0x000ff00000002400 */
[----:B------:R5:W-:Y:S08]  /*2b20*/  MUFU.TANH R80, R35 ;  /* 0x0000002300507308 */ /* 0x000bf00000002400 */
[----:B------:R-:W-:Y:S08]  /*2b30*/  MUFU.TANH R78, R12 ;  /* 0x0000000c004e7308 */ /* 0x000ff00000002400 */
[----:B------:R-:W-:Y:S01]  /*2b40*/  MUFU.TANH R71, R13 ;  /* 0x0000000d00477308 */ /* 0x000fe20000002400 */
[----:B-----5:R-:W5:Y:S07]  /*2b50*/  LDSM.16.M88.4 R32, [R151+0x1c00] ;  /* 0x001c00009720783b */ /* 0x020f6e0000000200 */
[----:B------:R-:W-:Y:S08]  /*2b60*/  MUFU.TANH R77, R14 ;  /* 0x0000000e004d7308 */ /* 0x000ff00000002400 */
[----:B------:R1:W-:Y:S01]  /*2b70*/  MUFU.TANH R75, R15 ;  /* 0x0000000f004b7308 */ /* 0x0003e20000002400 */
[C---:B--2---:R-:W-:Y:S01]  /*2b80*/  HMMA.16816.F32 R28, R16.reuse, R26, R28 ;  /* 0x0000001a101c723c */ /* 0x044fe2000000181c */
[----:B-1----:R-:W1:Y:S07]  /*2b90*/  LDSM.16.M88.4 R12, [R166+0x2000] ;  /* 0x00200000a60c783b */ /* 0x002e6e0000000200 */
[----:B------:R-:W-:Y:S08]  /*2ba0*/  HMMA.16816.F32 R40, R16, R24, R40 ;  /* 0x000000181028723c */ /* 0x000ff00000001828 */
[C---:B----4-:R-:W-:Y:S08]  /*2bb0*/  HMMA.16816.F32 R24, R8.reuse, R36, RZ ;  /* 0x000000240818723c */ /* 0x050ff000000018ff */
[----:B------:R-:W-:Y:S01]  /*2bc0*/  HMMA.16816.F32 R36, R8, R38, RZ ;  /* 0x000000260824723c */ /* 0x000fe200000018ff */
[-C--:B------:R-:W-:Y:S01]  /*2bd0*/  FMUL.FTZ R28, R28, R46.reuse ;  /* 0x0000002e1c1c7220 */ /* 0x080fe20000410000 */
[-C--:B------:R-:W-:Y:S01]  /*2be0*/  FMUL.FTZ R29, R29, R46.reuse ;  /* 0x0000002e1d1d7220 */ /* 0x080fe20000410000 */
[-C--:B------:R-:W-:Y:S01]  /*2bf0*/  FMUL.FTZ R30, R30, R46.reuse ;  /* 0x0000002e1e1e7220 */ /* 0x080fe20000410000 */
[-C--:B------:R-:W-:Y:S01]  /*2c00*/  FMUL.FTZ R31, R31, R46.reuse ;  /* 0x0000002e1f1f7220 */ /* 0x080fe20000410000 */
[----:B------:R-:W-:Y:S07]  /*2c10*/  MUFU.TANH R65, R28 ;  /* 0x0000001c00417308 */ /* 0x000fee0000002400 */
[C---:B-----5:R-:W-:Y:S01]  /*2c20*/  HMMA.16816.F32 R24, R16.reuse, R32, R24 ;  /* 0x000000201018723c */ /* 0x060fe20000001818 */
[----:B------:R-:W-:Y:S08]  /*2c30*/  MUFU.TANH R63, R29 ;  /* 0x0000001d003f7308 */ /* 0x000ff00000002400 */
[----:B------:R-:W-:Y:S01]  /*2c40*/  MUFU.TANH R66, R30 ;  /* 0x0000001e00427308 */ /* 0x000fe20000002400 */
[----:B------:R-:W-:Y:S01]  /*2c50*/  HMMA.16816.F32 R36, R16, R34, R36 ;  /* 0x000000221024723c */ /* 0x000fe20000001824 */
[----:B------:R-:W2:Y:S06]  /*2c60*/  LDSM.16.M88.4 R32, [R166+0x2400] ;  /* 0x00240000a620783b */ /* 0x000eac0000000200 */
[----:B------:R1:W-:Y:S02]  /*2c70*/  MUFU.TANH R64, R31 ;  /* 0x0000001f00407308 */ /* 0x0003e40000002400 */
[----:B-1----:R-:W-:Y:S01]  /*2c80*/  HMMA.16816.F32 R28, R8, R12, RZ ;  /* 0x0000000c081c723c */ /* 0x002fe200000018ff */
[-C--:B------:R-:W-:Y:S01]  /*2c90*/  FMUL.FTZ R24, R24, R46.reuse ;  /* 0x0000002e18187220 */ /* 0x080fe20000410000 */
[-C--:B------:R-:W-:Y:S01]  /*2ca0*/  FMUL.FTZ R25, R25, R46.reuse ;  /* 0x0000002e19197220 */ /* 0x080fe20000410000 */
[-C--:B------:R-:W-:Y:S01]  /*2cb0*/  FMUL.FTZ R26, R26, R46.reuse ;  /* 0x0000002e1a1a7220 */ /* 0x080fe20000410000 */
[----:B------:R-:W-:-:S02]  /*2cc0*/  FMUL.FTZ R27, R27, R46 ;  /* 0x0000002e1b1b7220 */ /* 0x000fc40000410000 */
[----:B------:R-:W-:Y:S08]  /*2cd0*/  MUFU.TANH R61, R24 ;  /* 0x00000018003d7308 */ /* 0x000ff00000002400 */
[----:B------:R-:W-:Y:S06]  /*2ce0*/  MUFU.TANH R59, R25 ;  /* 0x00000019003b7308 */ /* 0x000fec0000002400 */
[----:B------:R-:W-:Y:S02]  /*2cf0*/  HMMA.16816.F32 R28, R16, R48, R28 ;  /* 0x00000030101c723c */ /* 0x000fe4000000181c */
[----:B------:R-:W-:Y:S08]  /*2d00*/  MUFU.TANH R62, R26 ;  /* 0x0000001a003e7308 */ /* 0x000ff00000002400 */
[----:B------:R1:W-:Y:S01]  /*2d10*/  MUFU.TANH R60, R27 ;  /* 0x0000001b003c7308 */ /* 0x0003e20000002400 */
[-C--:B------:R-:W-:Y:S01]  /*2d20*/  FMUL.FTZ R36, R36, R46.reuse ;  /* 0x0000002e24247220 */ /* 0x080fe20000410000 */
[-C--:B------:R-:W-:Y:S01]  /*2d30*/  FMUL.FTZ R37, R37, R46.reuse ;  /* 0x0000002e25257220 */ /* 0x080fe20000410000 */
[-C--:B------:R-:W-:Y:S01]  /*2d40*/  FMUL.FTZ R38, R38, R46.reuse ;  /* 0x0000002e26267220 */ /* 0x080fe20000410000 */
[-C--:B------:R-:W-:Y:S01]  /*2d50*/  FMUL.FTZ R39, R39, R46.reuse ;  /* 0x0000002e27277220 */ /* 0x080fe20000410000 */
[C---:B------:R-:W-:Y:S01]  /*2d60*/  HMMA.16816.F32 R12, R8.reuse, R14, RZ ;  /* 0x0000000e080c723c */ /* 0x040fe200000018ff */
[----:B-1----:R-:W1:Y:S01]  /*2d70*/  LDSM.16.M88.4 R24, [R151+0x2400] ;  /* 0x002400009718783b */ /* 0x002e620000000200 */
[-C--:B------:R-:W-:Y:S01]  /*2d80*/  FMUL.FTZ R40, R40, R46.reuse ;  /* 0x0000002e28287220 */ /* 0x080fe20000410000 */
[-C--:B------:R-:W-:Y:S01]  /*2d90*/  FMUL.FTZ R41, R41, R46.reuse ;  /* 0x0000002e29297220 */ /* 0x080fe20000410000 */
[-C--:B------:R-:W-:Y:S01]  /*2da0*/  FMUL.FTZ R42, R42, R46.reuse ;  /* 0x0000002e2a2a7220 */ /* 0x080fe20000410000 */
[-C--:B------:R-:W-:Y:S01]  /*2db0*/  FMUL.FTZ R43, R43, R46.reuse ;  /* 0x0000002e2b2b7220 */ /* 0x080fe20000410000 */
[-C--:B------:R-:W-:Y:S01]  /*2dc0*/  FMUL.FTZ R28, R28, R46.reuse ;  /* 0x0000002e1c1c7220 */ /* 0x080fe20000410000 */
[-C--:B------:R-:W-:Y:S01]  /*2dd0*/  FMUL.FTZ R29, R29, R46.reuse ;  /* 0x0000002e1d1d7220 */ /* 0x080fe20000410000 */
[-C--:B------:R-:W-:Y:S01]  /*2de0*/  FMUL.FTZ R30, R30, R46.reuse ;  /* 0x0000002e1e1e7220 */ /* 0x080fe20000410000 */
[----:B------:R-:W-:Y:S01]  /*2df0*/  FMUL.FTZ R31, R31, R46 ;  /* 0x0000002e1f1f7220 */ /* 0x000fe20000410000 */
[----:B------:R-:W-:Y:S08]  /*2e00*/  MUFU.TANH R57, R36 ;  /* 0x0000002400397308 */ /* 0x000ff00000002400 */
[----:B------:R-:W-:Y:S08]  /*2e10*/  MUFU.TANH R55, R37 ;  /* 0x0000002500377308 */ /* 0x000ff00000002400 */
[----:B------:R-:W-:Y:S08]  /*2e20*/  MUFU.TANH R58, R38 ;  /* 0x00000026003a7308 */ /* 0x000ff00000002400 */
[----:B------:R4:W-:Y:S08]  /*2e30*/  MUFU.TANH R56, R39 ;  /* 0x0000002700387308 */ /* 0x0009f00000002400 */
[----:B------:R-:W-:Y:S08]  /*2e40*/  MUFU.TANH R69, R40 ;  /* 0x0000002800457308 */ /* 0x000ff00000002400 */
[----:B------:R-:W-:Y:S01]  /*2e50*/  MUFU.TANH R67, R41 ;  /* 0x0000002900437308 */ /* 0x000fe20000002400 */
[----:B----4-:R-:W4:Y:S07]  /*2e60*/  LDSM.16.M88.4 R36, [R166+0x2800] ;  /* 0x00280000a624783b */ /* 0x010f2e0000000200 */
[----:B------:R-:W-:Y:S08]  /*2e70*/  MUFU.TANH R70, R42 ;  /* 0x0000002a00467308 */ /* 0x000ff00000002400 */
[----:B------:R2:W-:Y:S08]  /*2e80*/  MUFU.TANH R68, R43 ;  /* 0x0000002b00447308 */ /* 0x0005f00000002400 */
[----:B------:R-:W-:Y:S08]  /*2e90*/  MUFU.TANH R54, R28 ;  /* 0x0000001c00367308 */ /* 0x000ff00000002400 */
[----:B------:R-:W-:Y:S01]  /*2ea0*/  MUFU.TANH R53, R29 ;  /* 0x0000001d00357308 */ /* 0x000fe20000002400 */
[----:B--2---:R-:W-:Y:S07]  /*2eb0*/  HMMA.16816.F32 R40, R8, R32, RZ ;  /* 0x000000200828723c */ /* 0x004fee00000018ff */
[----:B------:R-:W-:Y:S08]  /*2ec0*/  MUFU.TANH R135, R30 ;  /* 0x0000001e00877308 */ /* 0x000ff00000002400 */
[----:B------:R2:W-:Y:S01]  /*2ed0*/  MUFU.TANH R126, R31 ;  /* 0x0000001f007e7308 */ /* 0x0005e20000002400 */
[----:B------:R-:W-:Y:S01]  /*2ee0*/  HMMA.16816.F32 R12, R16, R50, R12 ;  /* 0x00000032100c723c */ /* 0x000fe2000000180c */
[----:B------:R-:W-:Y:S07]  /*2ef0*/  LDSM.16.M88.4 R48, [R151+0x2c00] ;  /* 0x002c00009730783b */ /* 0x000fee0000000200 */
[----:B--2---:R-:W-:Y:S01]  /*2f00*/  HMMA.16816.F32 R28, R8, R34, RZ ;  /* 0x00000022081c723c */ /* 0x004fe200000018ff */
[----:B------:R-:W2:Y:S07]  /*2f10*/  LDSM.16.M88.4 R32, [R151+0x2800] ;  /* 0x002800009720783b */ /* 0x000eae0000000200 */
[----:B-1----:R-:W-:-:S12]  /*2f20*/  HMMA.16816.F32 R40, R16, R24, R40 ;  /* 0x000000181028723c */ /* 0x002fd80000001828 */
[----:B------:R-:W-:Y:S01]  /*2f30*/  HMMA.16816.F32 R28, R16, R26, R28 ;  /* 0x0000001a101c723c */ /* 0x000fe2000000181c */
[----:B------:R-:W1:Y:S01]  /*2f40*/  LDSM.16.M88.4 R24, [R166+0x2c00] ;  /* 0x002c0000a618783b */ /* 0x000e620000000200 */
[-C--:B------:R-:W-:Y:S01]  /*2f50*/  FMUL.FTZ R12, R12, R46.reuse ;  /* 0x0000002e0c0c7220 */ /* 0x080fe20000410000 */
[-C--:B------:R-:W-:Y:S01]  /*2f60*/  FMUL.FTZ R13, R13, R46.reuse ;  /* 0x0000002e0d0d7220 */ /* 0x080fe20000410000 */
[-C--:B------:R-:W-:Y:S01]  /*2f70*/  FMUL.FTZ R14, R14, R46.reuse ;  /* 0x0000002e0e0e7220 */ /* 0x080fe20000410000 */
[-C--:B------:R-:W-:Y:S01]  /*2f80*/  FMUL.FTZ R15, R15, R46.reuse ;  /* 0x0000002e0f0f7220 */ /* 0x080fe20000410000 */
[----:B------:R-:W-:Y:S08]  /*2f90*/  MUFU.TANH R132, R12 ;  /* 0x0000000c00847308 */ /* 0x000ff00000002400 */
[----:B------:R-:W-:Y:S08]  /*2fa0*/  MUFU.TANH R52, R13 ;  /* 0x0000000d00347308 */ /* 0x000ff00000002400 */
[----:B------:R-:W-:Y:S08]  /*2fb0*/  MUFU.TANH R128, R14 ;  /* 0x0000000e00807308 */ /* 0x000ff00000002400 */
[----:B------:R4:W-:Y:S02]  /*2fc0*/  MUFU.TANH R130, R15 ;  /* 0x0000000f00827308 */ /* 0x0009e40000002400 */
[C---:B----4-:R-:W-:Y:S08]  /*2fd0*/  HMMA.16816.F32 R12, R8.reuse, R36, RZ ;  /* 0x00000024080c723c */ /* 0x050ff000000018ff */
[----:B------:R-:W-:Y:S01]  /*2fe0*/  HMMA.16816.F32 R36, R8, R38, RZ ;  /* 0x000000260824723c */ /* 0x000fe200000018ff */
[-C--:B------:R-:W-:Y:S01]  /*2ff0*/  FMUL.FTZ R28, R28, R46.reuse ;  /* 0x0000002e1c1c7220 */ /* 0x080fe20000410000 */
[-C--:B------:R-:W-:Y:S01]  /*3000*/  FMUL.FTZ R29, R29, R46.reuse ;  /* 0x0000002e1d1d7220 */ /* 0x080fe20000410000 */
[-C--:B------:R-:W-:Y:S01]  /*3010*/  FMUL.FTZ R30, R30, R46.reuse ;  /* 0x0000002e1e1e7220 */ /* 0x080fe20000410000 */
[-C--:B------:R-:W-:Y:S01]  /*3020*/  FMUL.FTZ R31, R31, R46.reuse ;  /* 0x0000002e1f1f7220 */ /* 0x080fe20000410000 */
[----:B------:R-:W-:Y:S07]  /*3030*/  MUFU.TANH R144, R28 ;  /* 0x0000001c00907308 */ /* 0x000fee0000002400 */
[C---:B--2---:R-:W-:Y:S01]  /*3040*/  HMMA.16816.F32 R12, R16.reuse, R32, R12 ;  /* 0x00000020100c723c */ /* 0x044fe2000000180c */
[----:B------:R-:W-:Y:S07]  /*3050*/  MUFU.TANH R143, R29 ;  /* 0x0000001d008f7308 */ /* 0x000fee0000002400 */
[----:B------:R-:W-:Y:S01]  /*3060*/  HMMA.16816.F32 R36, R16, R34, R36 ;  /* 0x000000221024723c */ /* 0x000fe20000001824 */
[----:B------:R-:W-:Y:S07]  /*3070*/  MUFU.TANH R137, R30 ;  /* 0x0000001e00897308 */ /* 0x000fee0000002400 */
[----:B-1----:R-:W-:Y:S01]  /*3080*/  HMMA.16816.F32 R32, R8, R24, RZ ;  /* 0x000000180820723c */ /* 0x002fe200000018ff */
[----:B------:R1:W-:Y:S02]  /*3090*/  MUFU.TANH R136, R31 ;  /* 0x0000001f00887308 */ /* 0x0003e40000002400 */
[-C--:B------:R-:W-:Y:S01]  /*30a0*/  FMUL.FTZ R12, R12, R46.reuse ;  /* 0x0000002e0c0c7220 */ /* 0x080fe20000410000 */
[-C--:B------:R-:W-:Y:S01]  /*30b0*/  FMUL.FTZ R13, R13, R46.reuse ;  /* 0x0000002e0d0d7220 */ /* 0x080fe20000410000 */
[-C--:B------:R-:W-:Y:S01]  /*30c0*/  FMUL.FTZ R14, R14, R46.reuse ;  /* 0x0000002e0e0e7220 */ /* 0x080fe20000410000 */
[----:B-1----:R-:W1:Y:S01]  /*30d0*/  LDSM.16.M88.4 R28, [R166+0x3000] ;  /* 0x00300000a61c783b */ /* 0x002e620000000200 */
[----:B------:R-:W-:-:S02]  /*30e0*/  FMUL.FTZ R15, R15, R46 ;  /* 0x0000002e0f0f7220 */ /* 0x000fc40000410000 */
[----:B------:R-:W-:Y:S08]  /*30f0*/  MUFU.TANH R145, R12 ;  /* 0x0000000c00917308 */ /* 0x000ff00000002400 */
[----:B------:R-:W-:Y:S08]  /*3100*/  MUFU.TANH R147, R13 ;  /* 0x0000000d00937308 */ /* 0x000ff00000002400 */
[----:B------:R-:W-:Y:S08]  /*3110*/  MUFU.TANH R140, R14 ;  /* 0x0000000e008c7308 */ /* 0x000ff00000002400 */
[----:B------:R2:W-:Y:S01]  /*3120*/  MUFU.TANH R142, R15 ;  /* 0x0000000f008e7308 */ /* 0x0005e20000002400 */
[-C--:B------:R-:W-:Y:S01]  /*3130*/  FMUL.FTZ R36, R36, R46.reuse ;  /* 0x0000002e24247220 */ /* 0x080fe20000410000 */
[-C--:B------:R-:W-:Y:S01]  /*3140*/  FMUL.FTZ R37, R37, R46.reuse ;  /* 0x0000002e25257220 */ /* 0x080fe20000410000 */
[-C--:B------:R-:W-:Y:S01]  /*3150*/  FMUL.FTZ R38, R38, R46.reuse ;  /* 0x0000002e26267220 */ /* 0x080fe20000410000 */
[-C--:B------:R-:W-:Y:S01]  /*3160*/  FMUL.FTZ R39, R39, R46.reuse ;  /* 0x0000002e27277220 */ /* 0x080fe20000410000 */
[----:B--2---:R-:W-:Y:S01]  /*3170*/  HMMA.16816.F32 R12, R16, R48, R32 ;  /* 0x00000030100c723c */ /* 0x004fe20000001820 */
[----:B------:R-:W2:Y:S01]  /*3180*/  LDSM.16.M88.4 R32, [R151+0x3000] ;  /* 0x003000009720783b */ /* 0x000ea20000000200 */
[-C--:B------:R-:W-:Y:S01]  /*3190*/  FMUL.FTZ R40, R40, R46.reuse ;  /* 0x0000002e28287220 */ /* 0x080fe20000410000 */
[-C--:B------:R-:W-:Y:S01]  /*31a0*/  FMUL.FTZ R41, R41, R46.reuse ;  /* 0x0000002e29297220 */ /* 0x080fe20000410000 */
[-C--:B------:R-:W-:Y:S01]  /*31b0*/  FMUL.FTZ R42, R42, R46.reuse ;  /* 0x0000002e2a2a7220 */ /* 0x080fe20000410000 */
[----:B------:R-:W-:-:S03]  /*31c0*/  FMUL.FTZ R43, R43, R46 ;  /* 0x0000002e2b2b7220 */ /* 0x000fc60000410000 */
[----:B------:R-:W-:Y:S01]  /*31d0*/  HMMA.16816.F32 R24, R8, R26, RZ ;  /* 0x0000001a0818723c */ /* 0x000fe200000018ff */
[----:B------:R-:W-:Y:S08]  /*31e0*/  MUFU.TANH R155, R36 ;  /* 0x00000024009b7308 */ /* 0x000ff00000002400 */
[----:B------:R-:W-:Y:S02]  /*31f0*/  MUFU.TANH R154, R37 ;  /* 0x00000025009a7308 */ /* 0x000fe40000002400 */
[-C--:B------:R-:W-:Y:S01]  /*3200*/  FMUL.FTZ R12, R12, R46.reuse ;  /* 0x0000002e0c0c7220 */ /* 0x080fe20000410000 */
[-C--:B------:R-:W-:Y:S01]  /*3210*/  FMUL.FTZ R13, R13, R46.reuse ;  /* 0x0000002e0d0d7220 */ /* 0x080fe20000410000 */
[-C--:B------:R-:W-:Y:S01]  /*3220*/  FMUL.FTZ R14, R14, R46.reuse ;  /* 0x0000002e0e0e7220 */ /* 0x080fe20000410000 */
[----:B------:R-:W-:-:S03]  /*3230*/  FMUL.FTZ R15, R15, R46 ;  /* 0x0000002e0f0f7220 */ /* 0x000fc60000410000 */
[----:B------:R-:W-:Y:S08]  /*3240*/  MUFU.TANH R146, R38 ;  /* 0x0000002600927308 */ /* 0x000ff00000002400 */
[----:B------:R4:W-:Y:S08]  /*3250*/  MUFU.TANH R153, R39 ;  /* 0x0000002700997308 */ /* 0x0009f00000002400 */
[----:B------:R-:W-:Y:S08]  /*3260*/  MUFU.TANH R47, R40 ;  /* 0x00000028002f7308 */ /* 0x000ff00000002400 */
[----:B------:R-:W-:Y:S01]  /*3270*/  MUFU.TANH R141, R41 ;  /* 0x00000029008d7308 */ /* 0x000fe20000002400 */
[----:B----4-:R-:W4:Y:S07]  /*3280*/  LDSM.16.M88.4 R36, [R166+0x3400] ;  /* 0x00340000a624783b */ /* 0x010f2e0000000200 */
[----:B------:R-:W-:Y:S08]  /*3290*/  MUFU.TANH R159, R42 ;  /* 0x0000002a009f7308 */ /* 0x000ff00000002400 */
[----:B------:R1:W-:Y:S08]  /*32a0*/  MUFU.TANH R138, R43 ;  /* 0x0000002b008a7308 */ /* 0x0003f00000002400 */
[----:B------:R-:W-:Y:S01]  /*32b0*/  MUFU.TANH R199, R12 ;  /* 0x0000000c00c77308 */ /* 0x000fe20000002400 */
[----:B-1----:R-:W-:Y:S07]  /*32c0*/  HMMA.16816.F32 R40, R8, R28, RZ ;  /* 0x0000001c0828723c */ /* 0x002fee00000018ff */
[----:B------:R-:W-:Y:S08]  /*32d0*/  MUFU.TANH R201, R13 ;  /* 0x0000000d00c97308 */ /* 0x000ff00000002400 */
[----:B------:R-:W-:Y:S08]  /*32e0*/  MUFU.TANH R206, R14 ;  /* 0x0000000e00ce7308 */ /* 0x000ff00000002400 */
[----:B------:R1:W-:Y:S01]  /*32f0*/  MUFU.TANH R195, R15 ;  /* 0x0000000f00c37308 */ /* 0x0003e20000002400 */
[----:B------:R-:W-:Y:S08]  /*3300*/  HMMA.16816.F32 R24, R16, R50, R24 ;  /* 0x000000321018723c */ /* 0x000ff00000001818 */
[----:B-1----:R-:W-:Y:S01]  /*3310*/  HMMA.16816.F32 R12, R8, R30, RZ ;  /* 0x0000001e080c723c */ /* 0x002fe200000018ff */
[----:B------:R-:W1:Y:S07]  /*3320*/  LDSM.16.M88.4 R28, [R151+0x3400] ;  /* 0x00340000971c783b */ /* 0x000e6e0000000200 */
[----:B--2---:R-:W-:Y:S03]  /*3330*/  HMMA.16816.F32 R40, R16, R32, R40 ;  /* 0x000000201028723c */ /* 0x004fe60000001828 */
[-C--:B------:R-:W-:Y:S01]  /*3340*/  FMUL.FTZ R24, R24, R46.reuse ;  /* 0x0000002e18187220 */ /* 0x080fe20000410000 */
[----:B------:R-:W-:-:S08]  /*3350*/  FMUL.FTZ R25, R25, R46 ;  /* 0x0000002e19197220 */ /* 0x000fd00000410000 */
[----:B------:R-:W-:Y:S01]  /*3360*/  HMMA.16816.F32 R12, R16, R34, R12 ;  /* 0x00000022100c723c */ /* 0x000fe2000000180c */
[----:B------:R-:W2:Y:S01]  /*3370*/  LDSM.16.M88.4 R32, [R166+0x3800] ;  /* 0x00380000a620783b */ /* 0x000ea20000000200 */
[-C--:B------:R-:W-:Y:S01]  /*3380*/  FMUL.FTZ R26, R26, R46.reuse ;  /* 0x0000002e1a1a7220 */ /* 0x080fe20000410000 */
[-C--:B------:R-:W-:Y:S01]  /*3390*/  FMUL.FTZ R27, R27, R46.reuse ;  /* 0x0000002e1b1b7220 */ /* 0x080fe20000410000 */
[----:B------:R-:W-:Y:S03]  /*33a0*/  MUFU.TANH R205, R24 ;  /* 0x0000001800cd7308 */ /* 0x000fe60000002400 */
[-C--:B------:R-:W-:Y:S01]  /*33b0*/  FMUL.FTZ R40, R40, R46.reuse ;  /* 0x0000002e28287220 */ /* 0x080fe20000410000 */
[-C--:B------:R-:W-:Y:S01]  /*33c0*/  FMUL.FTZ R41, R41, R46.reuse ;  /* 0x0000002e29297220 */ /* 0x080fe20000410000 */
[-C--:B------:R-:W-:Y:S01]  /*33d0*/  FMUL.FTZ R42, R42, R46.reuse ;  /* 0x0000002e2a2a7220 */ /* 0x080fe20000410000 */
[----:B------:R-:W-:-:S02]  /*33e0*/  FMUL.FTZ R43, R43, R46 ;  /* 0x0000002e2b2b7220 */ /* 0x000fc40000410000 */
[----:B------:R-:W-:Y:S08]  /*33f0*/  MUFU.TANH R204, R25 ;  /* 0x0000001900cc7308 */ /* 0x000ff00000002400 */
[----:B------:R-:W-:Y:S08]  /*3400*/  MUFU.TANH R200, R26 ;  /* 0x0000001a00c87308 */ /* 0x000ff00000002400 */
[----:B------:R4:W-:Y:S08]  /*3410*/  MUFU.TANH R203, R27 ;  /* 0x0000001b00cb7308 */ /* 0x0009f00000002400 */
[----:B------:R-:W-:Y:S01]  /*3420*/  MUFU.TANH R192, R40 ;  /* 0x0000002800c07308 */ /* 0x000fe20000002400 */
[C---:B----4-:R-:W-:Y:S07]  /*3430*/  HMMA.16816.F32 R24, R8.reuse, R36, RZ ;  /* 0x000000240818723c */ /* 0x050fee00000018ff */
[----:B------:R-:W-:Y:S01]  /*3440*/  MUFU.TANH R177, R41 ;  /* 0x0000002900b17308 */ /* 0x000fe20000002400 */
[----:B------:R-:W-:Y:S07]  /*3450*/  HMMA.16816.F32 R36, R8, R38, RZ ;  /* 0x000000260824723c */ /* 0x000fee00000018ff */
[----:B------:R-:W-:Y:S08]  /*3460*/  MUFU.TANH R202, R42 ;  /* 0x0000002a00ca7308 */ /* 0x000ff00000002400 */
[----:B------:R4:W-:Y:S01]  /*3470*/  MUFU.TANH R198, R43 ;  /* 0x0000002b00c67308 */ /* 0x0009e20000002400 */
[-C--:B------:R-:W-:Y:S01]  /*3480*/  FMUL.FTZ R12, R12, R46.reuse ;  /* 0x0000002e0c0c7220 */ /* 0x080fe20000410000 */
[-C--:B------:R-:W-:Y:S01]  /*3490*/  FMUL.FTZ R13, R13, R46.reuse ;  /* 0x0000002e0d0d7220 */ /* 0x080fe20000410000 */
[-C--:B------:R-:W-:Y:S01]  /*34a0*/  FMUL.FTZ R14, R14, R46.reuse ;  /* 0x0000002e0e0e7220 */ /* 0x080fe20000410000 */
[-C--:B------:R-:W-:Y:S01]  /*34b0*/  FMUL.FTZ R15, R15, R46.reuse ;  /* 0x0000002e0f0f7220 */ /* 0x080fe20000410000 */
[----:B----4-:R-:W4:Y:S01]  /*34c0*/  LDSM.16.M88.4 R40, [R151+0x3800] ;  /* 0x003800009728783b */ /* 0x010f220000000200 */
[C---:B-1----:R-:W-:Y:S02]  /*34d0*/  HMMA.16816.F32 R24, R16.reuse, R28, R24 ;  /* 0x0000001c1018723c */ /* 0x042fe40000001818 */
[----:B------:R-:W-:Y:S06]  /*34e0*/  MUFU.TANH R162, R12 ;  /* 0x0000000c00a27308 */ /* 0x000fec0000002400 */
[----:B------:R-:W-:Y:S02]  /*34f0*/  HMMA.16816.F32 R36, R16, R30, R36 ;  /* 0x0000001e1024723c */ /* 0x000fe40000001824 */
[----:B------:R-:W-:Y:S08]  /*3500*/  MUFU.TANH R161, R13 ;  /* 0x0000000d00a17308 */ /* 0x000ff00000002400 */
[----:B------:R-:W-:Y:S01]  /*3510*/  MUFU.TANH R194, R14 ;  /* 0x0000000e00c27308 */ /* 0x000fe20000002400 */
[C---:B--2---:R-:W-:Y:S07]  /*3520*/  HMMA.16816.F32 R28, R8.reuse, R32, RZ ;  /* 0x00000020081c723c */ /* 0x044fee00000018ff */
[----:B------:R1:W-:Y:S01]  /*3530*/  MUFU.TANH R193, R15 ;  /* 0x0000000f00c17308 */ /* 0x0003e20000002400 */
[-C--:B------:R-:W-:Y:S01]  /*3540*/  FMUL.FTZ R24, R24, R46.reuse ;  /* 0x0000002e18187220 */ /* 0x080fe20000410000 */
[-C--:B------:R-:W-:Y:S01]  /*3550*/  FMUL.FTZ R25, R25, R46.reuse ;  /* 0x0000002e19197220 */ /* 0x080fe20000410000 */
[-C--:B------:R-:W-:Y:S01]  /*3560*/  FMUL.FTZ R26, R26, R46.reuse ;  /* 0x0000002e1a1a7220 */ /* 0x080fe20000410000 */
[-C--:B------:R-:W-:Y:S01]  /*3570*/  FMUL.FTZ R27, R27, R46.reuse ;  /* 0x0000002e1b1b7220 */ /* 0x080fe20000410000 */
[----:B-1----:R-:W1:Y:S03]  /*3580*/  LDSM.16.M88.4 R12, [R166+0x3c00] ;  /* 0x003c0000a60c783b */ /* 0x002e660000000200 */
[----:B------:R-:W-:Y:S01]  /*3590*/  MUFU.TANH R157, R24 ;  /* 0x00000018009d7308 */ /* 0x000fe20000002400 */
[----:B------:R-:W-:Y:S07]  /*35a0*/  HMMA.16816.F32 R32, R8, R34, RZ ;  /* 0x000000220820723c */ /* 0x000fee00000018ff */
[----:B------:R-:W-:Y:S01]  /*35b0*/  MUFU.TANH R156, R25 ;  /* 0x00000019009c7308 */ /* 0x000fe20000002400 */
[C---:B----4-:R-:W-:Y:S07]  /*35c0*/  HMMA.16816.F32 R28, R16.reuse, R40, R28 ;  /* 0x00000028101c723c */ /* 0x050fee000000181c */
[----:B------:R-:W-:Y:S08]  /*35d0*/  MUFU.TANH R163, R26 ;  /* 0x0000001a00a37308 */ /* 0x000ff00000002400 */
[----:B------:R2:W-:Y:S02]  /*35e0*/  MUFU.TANH R160, R27 ;  /* 0x0000001b00a07308 */ /* 0x0005e40000002400 */
[----:B--2---:R-:W2:Y:S01]  /*35f0*/  LDSM.16.M88.4 R24, [R151+0x3c00] ;  /* 0x003c00009718783b */ /* 0x004ea20000000200 */
[----:B------:R-:W-:Y:S01]  /*3600*/  HMMA.16816.F32 R40, R16, R42, R32 ;  /* 0x0000002a1028723c */ /* 0x000fe20000001820 */
[-C--:B------:R-:W-:Y:S01]  /*3610*/  FMUL.FTZ R28, R28, R46.reuse ;  /* 0x0000002e1c1c7220 */ /* 0x080fe20000410000 */
[-C--:B------:R-:W-:Y:S01]  /*3620*/  FMUL.FTZ R29, R29, R46.reuse ;  /* 0x0000002e1d1d7220 */ /* 0x080fe20000410000 */
[-C--:B------:R-:W-:Y:S01]  /*3630*/  FMUL.FTZ R30, R30, R46.reuse ;  /* 0x0000002e1e1e7220 */ /* 0x080fe20000410000 */
[----:B------:R-:W-:-:S04]  /*3640*/  FMUL.FTZ R31, R31, R46 ;  /* 0x0000002e1f1f7220 */ /* 0x000fc80000410000 */
[----:B-1----:R-:W-:Y:S01]  /*3650*/  HMMA.16816.F32 R32, R8, R12, RZ ;  /* 0x0000000c0820723c */ /* 0x002fe200000018ff */
[----:B------:R-:W-:Y:S01]  /*3660*/  MUFU.TANH R125, R28 ;  /* 0x0000001c007d7308 */ /* 0x000fe20000002400 */
[----:B------:R-:W-:-:S07]  /*3670*/  IMAD.SHL.U32 R48, R181, 0x2, RZ ;  /* 0x00000002b5307824 */ /* 0x000fce00078e00ff */
[----:B------:R-:W-:Y:S01]  /*3680*/  MUFU.TANH R124, R29 ;  /* 0x0000001d007c7308 */ /* 0x000fe20000002400 */
[----:B------:R-:W-:-:S07]  /*3690*/  LOP3.LUT R48, R48, 0x6, RZ, 0xc0, !PT ;  /* 0x0000000630307812 */ /* 0x000fce00078ec0ff */
[----:B------:R-:W-:Y:S08]  /*36a0*/  MUFU.TANH R134, R30 ;  /* 0x0000001e00867308 */ /* 0x000ff00000002400 */
[----:B------:R1:W-:Y:S01]  /*36b0*/  MUFU.TANH R133, R31 ;  /* 0x0000001f00857308 */ /* 0x0003e20000002400 */
[----:B------:R-:W-:Y:S01]  /*36c0*/  HMMA.16816.F32 R12, R8, R14, RZ ;  /* 0x0000000e080c723c */ /* 0x000fe200000018ff */
[----:B------:R-:W-:Y:S01]  /*36d0*/  FMUL.FTZ R36, R36, R46 ;  /* 0x0000002e24247220 */ /* 0x000fe20000410000 */
[----:B------:R-:W-:-:S02]  /*36e0*/  IMAD.IADD R48, R21, 0x1, R48 ;  /* 0x0000000115307824 */ /* 0x000fc400078e0230 */
[-C--:B------:R-:W-:Y:S01]  /*36f0*/  FMUL.FTZ R37, R37, R46.reuse ;  /* 0x0000002e25257220 */ /* 0x080fe20000410000 */
[----:B-1----:R-:W1:Y:S02]  /*3700*/  LDSM.16.M88.4 R28, [R166+0x4000] ;  /* 0x00400000a61c783b */ /* 0x002e640000000200 */
[----:B------:R4:W-:Y:S01]  /*3710*/  MUFU.TANH R152, R36 ;  /* 0x0000002400987308 */ /* 0x0009e20000002400 */
[-C--:B------:R-:W-:Y:S01]  /*3720*/  FMUL.FTZ R38, R38, R46.reuse ;  /* 0x0000002e26267220 */ /* 0x080fe20000410000 */
[----:B------:R-:W-:Y:S01]  /*3730*/  FMUL.FTZ R39, R39, R46 ;  /* 0x0000002e27277220 */ /* 0x000fe20000410000 */
[----:B--2---:R-:W-:Y:S01]  /*3740*/  HMMA.16816.F32 R32, R16, R24, R32 ;  /* 0x000000181020723c */ /* 0x004fe20000001820 */
[C---:B------:R-:W-:Y:S01]  /*3750*/  VIADD R25, R48.reuse, 0x8 ;  /* 0x0000000830197836 */ /* 0x040fe20000000000 */
[----:B------:R-:W-:-:S03]  /*3760*/  IADD3 R24, PT, PT, R48, 0x9, RZ ;  /* 0x0000000930187810 */ /* 0x000fc60007ffe0ff */
[----:B------:R-:W-:Y:S01]  /*3770*/  MUFU.TANH R148, R37 ;  /* 0x0000002500947308 */ /* 0x000fe20000002400 */
[-C--:B------:R-:W-:Y:S01]  /*3780*/  ISETP.GE.AND P6, PT, R25, R45.reuse, PT ;  /* 0x0000002d1900720c */ /* 0x080fe20003fc6270 */
[----:B------:R-:W-:Y:S01]  /*3790*/  VIADD R25, R48, 0x11 ;  /* 0x0000001130197836 */ /* 0x000fe20000000000 */
[----:B------:R-:W-:Y:S01]  /*37a0*/  ISETP.GE.AND P5, PT, R24, R45, PT ;  /* 0x0000002d1800720c */ /* 0x000fe20003fa6270 */
[----:B----4-:R-:W-:-:S04]  /*37b0*/  VIADD R36, R48, 0x1 ;  /* 0x0000000130247836 */ /* 0x010fc80000000000 */
[----:B------:R-:W-:Y:S01]  /*37c0*/  MUFU.TANH R158, R38 ;  /* 0x00000026009e7308 */ /* 0x000fe20000002400 */
[----:B------:R-:W-:Y:S01]  /*37d0*/  VIADD R24, R48, 0x18 ;  /* 0x0000001830187836 */ /* 0x000fe20000000000 */
[----:B------:R-:W-:-:S06]  /*37e0*/  ISETP.GE.AND P0, PT, R36, R45, PT ;  /* 0x0000002d2400720c */ /* 0x000fcc0003f06270 */
[----:B------:R2:W-:Y:S01]  /*37f0*/  MUFU.TANH R149, R39 ;  /* 0x0000002700957308 */ /* 0x0005e20000002400 */
[----:B------:R-:W-:-:S07]  /*3800*/  ISETP.GE.AND P3, PT, R25, R45, PT ;  /* 0x0000002d1900720c */ /* 0x000fce0003f66270 */
[----:B------:R-:W4:Y:S01]  /*3810*/  MUFU.TANH R7, R7 ;  /* 0x0000000700077308 */ /* 0x000f220000002400 */
[-C--:B------:R-:W-:Y:S02]  /*3820*/  ISETP.GE.AND P2, PT, R24, R45.reuse, PT ;  /* 0x0000002d1800720c */ /* 0x080fe40003f46270 */
[----:B------:R-:W-:Y:S01]  /*3830*/  HMMA.16816.F32 R24, R16, R26, R12 ;  /* 0x0000001a1018723c */ /* 0x000fe2000000180c */
[----:B--2---:R-:W2:Y:S01]  /*3840*/  LDSM.16.M88.4 R36, [R151+0x4000] ;  /* 0x004000009724783b */ /* 0x004ea20000000200 */
[C---:B------:R-:W-:Y:S01]  /*3850*/  ISETP.GE.AND P1, PT, R48.reuse, R45, PT ;  /* 0x0000002d3000720c */ /* 0x040fe20003f26270 */
[----:B------:R-:W-:-:S03]  /*3860*/  VIADD R12, R48, 0x19 ;  /* 0x00000019300c7836 */ /* 0x000fc60000000000 */
[----:B------:R-:W-:Y:S02]  /*3870*/  FSEL R103, R85, -INF , !P1 ;  /* 0xff80000055677808 */ /* 0x000fe40004800000 */
[----:B------:R-:W-:Y:S02]  /*3880*/  FSEL R95, R84, -INF , !P1 ;  /* 0xff800000545f7808 */ /* 0x000fe40004800000 */
[-C--:B------:R-:W-:Y:S01]  /*3890*/  ISETP.GE.AND P1, PT, R12, R45.reuse, PT ;  /* 0x0000002d0c00720c */ /* 0x080fe20003f26270 */
[----:B------:R-:W-:Y:S01]  /*38a0*/  VIADD R12, R48, 0x20 ;  /* 0x00000020300c7836 */ /* 0x000fe20000000000 */
[----:B---3--:R-:W-:Y:S02]  /*38b0*/  FSEL R74, R74, -INF , !P0 ;  /* 0xff8000004a4a7808 */ /* 0x008fe40004000000 */
[----:B----4-:R-:W-:Y:S02]  /*38c0*/  FSEL R7, R7, -INF , !P0 ;  /* 0xff80000007077808 */ /* 0x010fe40004000000 */
[----:B------:R-:W-:-:S02]  /*38d0*/  ISETP.GE.AND P0, PT, R12, R45, PT ;  /* 0x0000002d0c00720c */ /* 0x000fc40003f06270 */
[----:B-1----:R-:W-:Y:S01]  /*38e0*/  HMMA.16816.F32 R12, R8, R28, RZ ;  /* 0x0000001c080c723c */ /* 0x002fe200000018ff */
[-C--:B------:R-:W-:Y:S01]  /*38f0*/  FMUL.FTZ R109, R32, R46.reuse ;  /* 0x0000002e206d7220 */ /* 0x080fe20000410000 */
[----:B------:R-:W-:Y:S02]  /*3900*/  VIADD R32, R48, 0x10 ;  /* 0x0000001030207836 */ /* 0x000fe40000000000 */
[-C--:B------:R-:W-:Y:S01]  /*3910*/  FMUL.FTZ R97, R24, R46.reuse ;  /* 0x0000002e18617220 */ /* 0x080fe20000410000 */
[----:B------:R-:W-:Y:S02]  /*3920*/  IADD3 R24, PT, PT, R48, 0x29, RZ ;  /* 0x0000002930187810 */ /* 0x000fe40007ffe0ff */
[----:B------:R-:W-:Y:S01]  /*3930*/  ISETP.GE.AND P4, PT, R32, R45, PT ;  /* 0x0000002d2000720c */ /* 0x000fe20003f86270 */
[----:B------:R-:W-:Y:S01]  /*3940*/  FMUL.FTZ R43, R43, R46 ;  /* 0x0000002e2b2b7220 */ /* 0x000fe20000410000 */
[----:B------:R-:W1:Y:S02]  /*3950*/  MUFU.TANH R6, R6 ;  /* 0x0000000600067308 */ /* 0x000e640000002400 */
[----:B------:R-:W-:-:S02]  /*3960*/  FSEL R92, R81, -INF , !P4 ;  /* 0xff800000515c7808 */ /* 0x000fc40006000000 */
[----:B------:R-:W-:Y:S02]  /*3970*/  FSEL R76, R76, -INF , !P4 ;  /* 0xff8000004c4c7808 */ /* 0x000fe40006000000 */
[----:B------:R-:W-:Y:S01]  /*3980*/  ISETP.GE.AND P4, PT, R24, R45, PT ;  /* 0x0000002d1800720c */ /* 0x000fe20003f86270 */
[----:B------:R-:W-:Y:S01]  /*3990*/  VIADD R24, R48, 0x30 ;  /* 0x0000003030187836 */ /* 0x000fe20000000000 */
[----:B------:R3:W-:Y:S01]  /*39a0*/  MUFU.TANH R121, R43 ;  /* 0x0000002b00797308 */ /* 0x0007e20000002400 */
[----:B------:R-:W-:Y:S01]  /*39b0*/  FSEL R88, R80, -INF , !P3 ;  /* 0xff80000050587808 */ /* 0x000fe20005800000 */
[-C--:B------:R-:W-:Y:S01]  /*39c0*/  FMUL.FTZ R42, R42, R46.reuse ;  /* 0x0000002e2a2a7220 */ /* 0x080fe20000410000 */
[-C--:B------:R-:W-:Y:S01]  /*39d0*/  FMUL.FTZ R25, R25, R46.reuse ;  /* 0x0000002e19197220 */ /* 0x080fe20000410000 */
[----:B------:R-:W-:Y:S01]  /*39e0*/  FMUL.FTZ R26, R26, R46 ;  /* 0x0000002e1a1a7220 */ /* 0x000fe20000410000 */
[----:B--2---:R-:W-:Y:S01]  /*39f0*/  HMMA.16816.F32 R12, R16, R36, R12 ;  /* 0x00000024100c723c */ /* 0x004fe2000000180c */
[----:B------:R-:W-:-:S02]  /*3a00*/  FSEL R77, R77, -INF , !P2 ;  /* 0xff8000004d4d7808 */ /* 0x000fc40005000000 */
[----:B------:R-:W2:Y:S01]  /*3a10*/  MUFU.TANH R5, R5 ;  /* 0x0000000500057308 */ /* 0x000ea20000002400 */
[----:B------:R-:W-:Y:S01]  /*3a20*/  FMUL.FTZ R94, R27, R46 ;  /* 0x0000002e1b5e7220 */ /* 0x000fe20000410000 */
[----:B---3--:R-:W-:Y:S02]  /*3a30*/  FSEL R43, R79, -INF , !P3 ;  /* 0xff8000004f2b7808 */ /* 0x008fe40005800000 */
[----:B------:R-:W-:Y:S01]  /*3a40*/  ISETP.GE.AND P3, PT, R24, R45, PT ;  /* 0x0000002d1800720c */ /* 0x000fe20003f66270 */
[----:B------:R-:W-:-:S03]  /*3a50*/  VIADD R24, R48, 0x31 ;  /* 0x0000003130187836 */ /* 0x000fc60000000000 */
[----:B------:R3:W-:Y:S01]  /*3a60*/  MUFU.TANH R123, R42 ;  /* 0x0000002a007b7308 */ /* 0x0007e20000002400 */
[----:B------:R-:W-:-:S07]  /*3a70*/  VIADD R32, R48, 0x21 ;  /* 0x0000002130207836 */ /* 0x000fce0000000000 */
[----:B------:R-:W-:Y:S01]  /*3a80*/  MUFU.TANH R93, R25 ;  /* 0x00000019005d7308 */ /* 0x000fe20000002400 */
[----:B------:R-:W-:-:S07]  /*3a90*/  FSEL R102, R83, -INF , !P6 ;  /* 0xff80000053667808 */ /* 0x000fce0007000000 */
[----:B------:R4:W5:Y:S01]  /*3aa0*/  MUFU.TANH R112, R26 ;  /* 0x0000001a00707308 */ /* 0x0009620000002400 */
[----:B---3--:R-:W-:Y:S02]  /*3ab0*/  FSEL R42, R78, -INF , !P2 ;  /* 0xff8000004e2a7808 */ /* 0x008fe40005000000 */
[-C--:B------:R-:W-:Y:S02]  /*3ac0*/  ISETP.GE.AND P2, PT, R24, R45.reuse, PT ;  /* 0x0000002d1800720c */ /* 0x080fe40003f46270 */
[----:B-1----:R-:W-:Y:S02]  /*3ad0*/  FSEL R6, R6, -INF , !P6 ;  /* 0xff80000006067808 */ /* 0x002fe40007000000 */
[-C--:B------:R-:W-:Y:S01]  /*3ae0*/  ISETP.GE.AND P6, PT, R32, R45.reuse, PT ;  /* 0x0000002d2000720c */ /* 0x080fe20003fc6270 */
[C---:B------:R-:W-:Y:S01]  /*3af0*/  VIADD R32, R48.reuse, 0x39 ;  /* 0x0000003930207836 */ /* 0x040fe20000000000 */
[----:B----4-:R-:W1:Y:S01]  /*3b00*/  LDSM.16.M88.4 R24, [R166+0x4400] ;  /* 0x00440000a618783b */ /* 0x010e620000000200 */
[----:B------:R-:W-:Y:S01]  /*3b10*/  VIADD R28, R48, 0x28 ;  /* 0x00000028301c7836 */ /* 0x000fe20000000000 */
[----:B------:R-:W-:Y:S01]  /*3b20*/  FSEL R114, R70, -INF , !P0 ;  /* 0xff80000046727808 */ /* 0x000fe20004000000 */
[-C--:B------:R-:W-:Y:S01]  /*3b30*/  FMUL.FTZ R12, R12, R46.reuse ;  /* 0x0000002e0c0c7220 */ /* 0x080fe20000410000 */
[----:B------:R-:W-:Y:S01]  /*3b40*/  FSEL R83, R69, -INF , !P0 ;  /* 0xff80000045537808 */ /* 0x000fe20004000000 */
[-C--:B------:R-:W-:Y:S01]  /*3b50*/  FMUL.FTZ R33, R33, R46.reuse ;  /* 0x0000002e21217220 */ /* 0x080fe20000410000 */
[-C--:B------:R-:W-:Y:S01]  /*3b60*/  ISETP.GE.AND P0, PT, R32, R45.reuse, PT ;  /* 0x0000002d2000720c */ /* 0x080fe20003f06270 */
[-C--:B------:R-:W-:Y:S01]  /*3b70*/  FMUL.FTZ R34, R34, R46.reuse ;  /* 0x0000002e22227220 */ /* 0x080fe20000410000 */
[-C--:B------:R-:W-:Y:S01]  /*3b80*/  FMUL.FTZ R35, R35, R46.reuse ;  /* 0x0000002e23237220 */ /* 0x080fe20000410000 */
[----:B------:R-:W-:Y:S01]  /*3b90*/  VIADD R32, R48, 0x40 ;  /* 0x0000004030207836 */ /* 0x000fe20000000000 */
[----:B------:R-:W-:Y:S01]  /*3ba0*/  FSEL R96, R82, -INF , !P5 ;  /* 0xff80000052607808 */ /* 0x000fe20006800000 */
[-C--:B------:R-:W-:Y:S01]  /*3bb0*/  FMUL.FTZ R40, R40, R46.reuse ;  /* 0x0000002e28287220 */ /* 0x080fe20000410000 */
[----:B--2---:R-:W-:Y:S01]  /*3bc0*/  FSEL R5, R5, -INF , !P5 ;  /* 0xff80000005057808 */ /* 0x004fe20006800000 */
[----:B------:R-:W-:Y:S01]  /*3bd0*/  FMUL.FTZ R41, R41, R46 ;  /* 0x0000002e29297220 */ /* 0x000fe20000410000 */
[----:B------:R-:W-:Y:S01]  /*3be0*/  ISETP.GE.AND P5, PT, R28, R45, PT ;  /* 0x0000002d1c00720c */ /* 0x000fe20003fa6270 */
[----:B------:R2:W-:Y:S01]  /*3bf0*/  MUFU.TANH R82, R12 ;  /* 0x0000000c00527308 */ /* 0x0005e20000002400 */
[----:B------:R-:W-:Y:S01]  /*3c00*/  VIADD R28, R48, 0x38 ;  /* 0x00000038301c7836 */ /* 0x000fe20000000000 */
[----:B------:R-:W-:-:S02]  /*3c10*/  FSEL R80, R68, -INF , !P6 ;  /* 0xff80000044507808 */ /* 0x000fc40007000000 */
[----:B------:R-:W-:Y:S02]  /*3c20*/  FSEL R87, R67, -INF , !P6 ;  /* 0xff80000043577808 */ /* 0x000fe40007000000 */
[----:B------:R-:W-:Y:S02]  /*3c30*/  ISETP.GE.AND P6, PT, R32, R45, PT ;  /* 0x0000002d2000720c */ /* 0x000fe40003fc6270 */
[----:B------:R-:W-:Y:S01]  /*3c40*/  MUFU.TANH R98, R33 ;  /* 0x0000002100627308 */ /* 0x000fe20000002400 */
[----:B------:R-:W-:Y:S02]  /*3c50*/  FSEL R79, R66, -INF , !P5 ;  /* 0xff800000424f7808 */ /* 0x000fe40006800000 */
[----:B------:R-:W-:-:S05]  /*3c60*/  FSEL R91, R65, -INF , !P5 ;  /* 0xff800000415b7808 */ /* 0x000fca0006800000 */
[----:B------:R-:W-:Y:S01]  /*3c70*/  MUFU.TANH R115, R34 ;  /* 0x0000002200737308 */ /* 0x000fe20000002400 */
[----:B--2---:R-:W-:-:S07]  /*3c80*/  VIADD R12, R48, 0x41 ;  /* 0x00000041300c7836 */ /* 0x004fce0000000000 */
[----:B------:R2:W-:Y:S01]  /*3c90*/  MUFU.TANH R113, R35 ;  /* 0x0000002300717308 */ /* 0x0005e20000002400 */
[----:B------:R-:W-:Y:S01]  /*3ca0*/  ISETP.GE.AND P5, PT, R12, R45, PT ;  /* 0x0000002d0c00720c */ /* 0x000fe20003fa6270 */
[----:B------:R-:W-:-:S06]  /*3cb0*/  VIADD R12, R48, 0x48 ;  /* 0x00000048300c7836 */ /* 0x000fcc0000000000 */
[----:B------:R3:W-:Y:S01]  /*3cc0*/  MUFU.TANH R122, R40 ;  /* 0x00000028007a7308 */ /* 0x0007e20000002400 */
[----:B------:R-:W-:-:S07]  /*3cd0*/  FSEL R78, R64, -INF , !P4 ;  /* 0xff800000404e7808 */ /* 0x000fce0006000000 */
[----:B------:R4:W-:Y:S01]  /*3ce0*/  MUFU.TANH R120, R41 ;  /* 0x0000002900787308 */ /* 0x0009e20000002400 */
[----:B--2---:R-:W2:Y:S01]  /*3cf0*/  LDSM.16.M88.4 R32, [R151+0x4400] ;  /* 0x004400009720783b */ /* 0x004ea20000000200 */
[----:B------:R-:W-:Y:S02]  /*3d00*/  FSEL R90, R63, -INF , !P4 ;  /* 0xff8000003f5a7808 */ /* 0x000fe40006000000 */
[----:B---3--:R-:W-:Y:S02]  /*3d10*/  FSEL R40, R75, -INF , !P1 ;  /* 0xff8000004b287808 */ /* 0x008fe40004800000 */
[----:B----4-:R-:W-:Y:S02]  /*3d20*/  FSEL R41, R71, -INF , !P1 ;  /* 0xff80000047297808 */ /* 0x010fe40004800000 */
[-C--:B------:R-:W-:Y:S02]  /*3d30*/  ISETP.GE.AND P1, PT, R28, R45.reuse, PT ;  /* 0x0000002d1c00720c */ /* 0x080fe40003f26270 */
[----:B------:R-:W-:Y:S01]  /*3d40*/  HMMA.16816.F32 R28, R8, R30, RZ ;  /* 0x0000001e081c723c */ /* 0x000fe200000018ff */
[----:B------:R-:W-:-:S02]  /*3d50*/  ISETP.GE.AND P4, PT, R12, R45, PT ;  /* 0x0000002d0c00720c */ /* 0x000fc40003f86270 */
[----:B------:R-:W-:Y:S02]  /*3d60*/  IADD3 R12, PT, PT, R48, 0x49, RZ ;  /* 0x00000049300c7810 */ /* 0x000fe40007ffe0ff */
[----:B------:R-:W-:Y:S02]  /*3d70*/  FSEL R84, R62, -INF , !P3 ;  /* 0xff8000003e547808 */ /* 0x000fe40005800000 */
[----:B------:R-:W-:Y:S02]  /*3d80*/  FSEL R99, R61, -INF , !P3 ;  /* 0xff8000003d637808 */ /* 0x000fe40005800000 */
[-C--:B------:R-:W-:Y:S01]  /*3d90*/  ISETP.GE.AND P3, PT, R12, R45.reuse, PT ;  /* 0x0000002d0c00720c */ /* 0x080fe20003f66270 */
[----:B------:R-:W-:Y:S02]  /*3da0*/  VIADD R12, R48, 0x50 ;  /* 0x00000050300c7836 */ /* 0x000fe40000000000 */
[-C--:B------:R-:W-:Y:S01]  /*3db0*/  FMUL.FTZ R13, R13, R46.reuse ;  /* 0x0000002e0d0d7220 */ /* 0x080fe20000410000 */
[-C--:B------:R-:W-:Y:S01]  /*3dc0*/  FMUL.FTZ R14, R14, R46.reuse ;  /* 0x0000002e0e0e7220 */ /* 0x080fe20000410000 */
[----:B------:R-:W-:Y:S01]  /*3dd0*/  FSEL R89, R60, -INF , !P2 ;  /* 0xff8000003c597808 */ /* 0x000fe20005000000 */
[----:B------:R-:W-:Y:S01]  /*3de0*/  FMUL.FTZ R85, R15, R46 ;  /* 0x0000002e0f557220 */ /* 0x000fe20000410000 */
[----:B------:R-:W-:Y:S01]  /*3df0*/  FSEL R101, R59, -INF , !P2 ;  /* 0xff8000003b657808 */ /* 0x000fe20005000000 */
[----:B------:R-:W-:Y:S01]  /*3e00*/  MUFU.TANH R75, R13 ;  /* 0x0000000d004b7308 */ /* 0x000fe20000002400 */
[----:B------:R-:W-:-:S02]  /*3e10*/  ISETP.GE.AND P2, PT, R12, R45, PT ;  /* 0x0000002d0c00720c */ /* 0x000fc40003f46270 */
[----:B------:R-:W-:Y:S05]  /*3e20*/  HMMA.16816.F32 R28, R16, R38, R28 ;  /* 0x00000026101c723c */ /* 0x000fea000000181c */
[----:B------:R1:W-:Y:S01]  /*3e30*/  MUFU.TANH R86, R14 ;  /* 0x0000000e00567308 */ /* 0x0003e20000002400 */
[----:B------:R-:W-:Y:S02]  /*3e40*/  FSEL R106, R56, -INF , !P0 ;  /* 0xff800000386a7808 */ /* 0x000fe40004000000 */
[----:B------:R-:W-:Y:S01]  /*3e50*/  FSEL R107, R55, -INF , !P0 ;  /* 0xff800000376b7808 */ /* 0x000fe20004000000 */
[----:B-1----:R-:W-:Y:S01]  /*3e60*/  HMMA.16816.F32 R12, R8, R24, RZ ;  /* 0x00000018080c723c */ /* 0x002fe200000018ff */
[----:B------:R-:W-:-:S05]  /*3e70*/  VIADD R24, R48, 0x58 ;  /* 0x0000005830187836 */ /* 0x000fca0000000000 */
[-C--:B------:R-:W-:Y:S01]  /*3e80*/  ISETP.GE.AND P0, PT, R24, R45.reuse, PT ;  /* 0x0000002d1800720c */ /* 0x080fe20003f06270 */
[----:B------:R-:W-:Y:S01]  /*3e90*/  VIADD R24, R48, 0x59 ;  /* 0x0000005930187836 */ /* 0x000fe20000000000 */
[----:B------:R-:W-:Y:S02]  /*3ea0*/  FSEL R135, R135, -INF , !P6 ;  /* 0xff80000087877808 */ /* 0x000fe40007000000 */
[----:B------:R-:W-:Y:S02]  /*3eb0*/  FSEL R127, R54, -INF , !P6 ;  /* 0xff800000367f7808 */ /* 0x000fe40007000000 */
[-C--:B------:R-:W-:Y:S01]  /*3ec0*/  ISETP.GE.AND P6, PT, R24, R45.reuse, PT ;  /* 0x0000002d1800720c */ /* 0x080fe20003fc6270 */
[----:B------:R-:W-:Y:S01]  /*3ed0*/  VIADD R24, R48, 0x60 ;  /* 0x0000006030187836 */ /* 0x000fe20000000000 */
[----:B------:R-:W-:Y:S02]  /*3ee0*/  FSEL R126, R126, -INF , !P5 ;  /* 0xff8000007e7e7808 */ /* 0x000fe40006800000 */
[----:B------:R-:W-:Y:S01]  /*3ef0*/  FSEL R129, R53, -INF , !P5 ;  /* 0xff80000035817808 */ /* 0x000fe20006800000 */
[----:B------:R-:W-:Y:S01]  /*3f00*/  FMUL.FTZ R28, R28, R46 ;  /* 0x0000002e1c1c7220 */ /* 0x000fe20000410000 */
[----:B------:R-:W-:-:S02]  /*3f10*/  ISETP.GE.AND P5, PT, R24, R45, PT ;  /* 0x0000002d1800720c */ /* 0x000fc40003fa6270 */
[----:B--2---:R-:W-:Y:S01]  /*3f20*/  HMMA.16816.F32 R12, R16, R32, R12 ;  /* 0x00000020100c723c */ /* 0x004fe2000000180c */
[-C--:B------:R-:W-:Y:S01]  /*3f30*/  FMUL.FTZ R29, R29, R46.reuse ;  /* 0x0000002e1d1d7220 */ /* 0x080fe20000410000 */
[----:B------:R-:W-:Y:S02]  /*3f40*/  VIADD R24, R48, 0x61 ;  /* 0x0000006130187836 */ /* 0x000fe40000000000 */
[-C--:B------:R-:W-:Y:S01]  /*3f50*/  FMUL.FTZ R30, R30, R46.reuse ;  /* 0x0000002e1e1e7220 */ /* 0x080fe20000410000 */
[----:B------:R-:W-:Y:S01]  /*3f60*/  FSEL R128, R128, -INF , !P4 ;  /* 0xff80000080807808 */ /* 0x000fe20006000000 */
[----:B------:R-:W-:Y:S01]  /*3f70*/  MUFU.TANH R71, R28 ;  /* 0x0000001c00477308 */ /* 0x000fe20000002400 */
[----:B------:R-:W-:Y:S01]  /*3f80*/  FSEL R132, R132, -INF , !P4 ;  /* 0xff80000084847808 */ /* 0x000fe20006000000 */
[----:B------:R-:W-:Y:S01]  /*3f90*/  FMUL.FTZ R70, R31, R46 ;  /* 0x0000002e1f467220 */ /* 0x000fe20000410000 */
[----:B------:R-:W-:Y:S01]  /*3fa0*/  ISETP.GE.AND P4, PT, R24, R45, PT ;  /* 0x0000002d1800720c */ /* 0x000fe20003f86270 */
[----:B------:R-:W-:-:S04]  /*3fb0*/  VIADD R24, R48, 0x68 ;  /* 0x0000006830187836 */ /* 0x000fc80000000000 */
[----:B------:R-:W-:Y:S01]  /*3fc0*/  MUFU.TANH R69, R29 ;  /* 0x0000001d00457308 */ /* 0x000fe20000002400 */
[----:B------:R-:W-:Y:S02]  /*3fd0*/  FSEL R130, R130, -INF , !P3 ;  /* 0xff80000082827808 */ /* 0x000fe40005800000 */
[----:B------:R-:W-:-:S05]  /*3fe0*/  FSEL R131, R52, -INF , !P3 ;  /* 0xff80000034837808 */ /* 0x000fca0005800000 */
[----:B------:R1:W-:Y:S01]  /*3ff0*/  MUFU.TANH R81, R30 ;  /* 0x0000001e00517308 */ /* 0x0003e20000002400 */
[----:B------:R-:W-:Y:S02]  /*4000*/  ISETP.GE.AND P3, PT, R24, R45, PT ;  /* 0x0000002d1800720c */ /* 0x000fe40003f66270 */
[----:B------:R-:W-:Y:S01]  /*4010*/  HMMA.16816.F32 R24, R8, R26, RZ ;  /* 0x0000001a0818723c */ /* 0x000fe200000018ff */
[----:B------:R-:W-:Y:S01]  /*4020*/  FMUL.FTZ R12, R12, R46 ;  /* 0x0000002e0c0c7220 */ /* 0x000fe20000410000 */
[----:B-1----:R-:W1:Y:S01]  /*4030*/  LDSM.16.M88.4 R28, [R166+0x4800] ;  /* 0x00480000a61c783b */ /* 0x002e620000000200 */
[----:B------:R-:W-:Y:S02]  /*4040*/  VIADD R36, R48, 0x51 ;  /* 0x0000005130247836 */ /* 0x000fe40000000000 */
[----:B------:R2:W-:Y:S01]  /*4050*/  MUFU.TANH R67, R12 ;  /* 0x0000000c00437308 */ /* 0x0005e20000002400 */
[----:B------:R-:W-:Y:S02]  /*4060*/  FSEL R100, R58, -INF , !P1 ;  /* 0xff8000003a647808 */ /* 0x000fe40004800000 */
[----:B------:R-:W-:-:S02]  /*4070*/  FSEL R108, R57, -INF , !P1 ;  /* 0xff800000396c7808 */ /* 0x000fc40004800000 */
[----:B------:R-:W-:Y:S02]  /*4080*/  ISETP.GE.AND P1, PT, R36, R45, PT ;  /* 0x0000002d2400720c */ /* 0x000fe40003f26270 */
[----:B------:R-:W-:Y:S01]  /*4090*/  FSEL R137, R137, -INF , !P0 ;  /* 0xff80000089897808 */ /* 0x000fe20004000000 */
[----:B------:R-:W3:Y:S01]  /*40a0*/  LDSM.16.M88.4 R36, [R151+0x4800] ;  /* 0x004800009724783b */ /* 0x000ee20000000200 */
[----:B------:R-:W-:Y:S01]  /*40b0*/  FSEL R144, R144, -INF , !P0 ;  /* 0xff80000090907808 */ /* 0x000fe20004000000 */
[----:B--2---:R-:W-:-:S05]  /*40c0*/  VIADD R12, R48, 0x71 ;  /* 0x00000071300c7836 */ /* 0x004fca0000000000 */
[-C--:B------:R-:W-:Y:S01]  /*40d0*/  ISETP.GE.AND P0, PT, R12, R45.reuse, PT ;  /* 0x0000002d0c00720c */ /* 0x080fe20003f06270 */
[----:B------:R-:W-:Y:S01]  /*40e0*/  VIADD R12, R48, 0x78 ;  /* 0x00000078300c7836 */ /* 0x000fe20000000000 */
[----:B------:R-:W-:Y:S01]  /*40f0*/  FSEL R136, R136, -INF , !P6 ;  /* 0xff80000088887808 */ /* 0x000fe20007000000 */
[----:B------:R-:W-:Y:S01]  /*4100*/  HMMA.16816.F32 R24, R16, R34, R24 ;  /* 0x000000221018723c */ /* 0x000fe20000001818 */
[----:B------:R-:W-:Y:S02]  /*4110*/  FSEL R143, R143, -INF , !P6 ;  /* 0xff8000008f8f7808 */ /* 0x000fe40007000000 */
[----:B------:R-:W-:Y:S01]  /*4120*/  ISETP.GE.AND P6, PT, R12, R45, PT ;  /* 0x0000002d0c00720c */ /* 0x000fe20003fc6270 */
[----:B------:R-:W-:Y:S01]  /*4130*/  VIADD R12, R48, 0x79 ;  /* 0x00000079300c7836 */ /* 0x000fe20000000000 */
[----:B------:R-:W-:Y:S02]  /*4140*/  FSEL R140, R140, -INF , !P5 ;  /* 0xff8000008c8c7808 */ /* 0x000fe40006800000 */
[----:B------:R-:W-:-:S02]  /*4150*/  FSEL R145, R145, -INF , !P5 ;  /* 0xff80000091917808 */ /* 0x000fc40006800000 */
[----:B------:R-:W-:Y:S01]  /*4160*/  ISETP.GE.AND P5, PT, R12, R45, PT ;  /* 0x0000002d0c00720c */ /* 0x000fe20003fa6270 */
[C---:B------:R-:W-:Y:S01]  /*4170*/  VIADD R12, R48.reuse, 0x80 ;  /* 0x00000080300c7836 */ /* 0x040fe20000000000 */
[----:B------:R-:W-:Y:S01]  /*4180*/  IADD3 R32, PT, PT, R48, 0x69, RZ ;  /* 0x0000006930207810 */ /* 0x000fe20007ffe0ff */
[-C--:B------:R-:W-:Y:S01]  /*4190*/  FMUL.FTZ R13, R13, R46.reuse ;  /* 0x0000002e0d0d7220 */ /* 0x080fe20000410000 */
[-C--:B------:R-:W-:Y:S01]  /*41a0*/  FMUL.FTZ R14, R14, R46.reuse ;  /* 0x0000002e0e0e7220 */ /* 0x080fe20000410000 */
[----:B------:R-:W-:Y:S01]  /*41b0*/  FSEL R159, R159, -INF , !P2 ;  /* 0xff8000009f9f7808 */ /* 0x000fe20005000000 */
[----:B------:R-:W-:Y:S01]  /*41c0*/  FMUL.FTZ R66, R15, R46 ;  /* 0x0000002e0f427220 */ /* 0x000fe20000410000 */
[----:B------:R-:W-:Y:S01]  /*41d0*/  FSEL R139, R47, -INF , !P2 ;  /* 0xff8000002f8b7808 */ /* 0x000fe20005000000 */
[----:B------:R-:W-:Y:S01]  /*41e0*/  MUFU.TANH R65, R13 ;  /* 0x0000000d00417308 */ /* 0x000fe20000002400 */
[----:B------:R-:W-:Y:S02]  /*41f0*/  FSEL R142, R142, -INF , !P4 ;  /* 0xff8000008e8e7808 */ /* 0x000fe40006000000 */
[----:B------:R-:W-:-:S02]  /*4200*/  FSEL R147, R147, -INF , !P4 ;  /* 0xff80000093937808 */ /* 0x000fc40006000000 */
[-C--:B------:R-:W-:Y:S01]  /*4210*/  ISETP.GE.AND P2, PT, R32, R45.reuse, PT ;  /* 0x0000002d2000720c */ /* 0x080fe20003f46270 */
[----:B------:R-:W-:Y:S01]  /*4220*/  VIADD R32, R48, 0x70 ;  /* 0x0000007030207836 */ /* 0x000fe20000000000 */
[-C--:B------:R-:W-:Y:S01]  /*4230*/  ISETP.GE.AND P4, PT, R12, R45.reuse, PT ;  /* 0x0000002d0c00720c */ /* 0x080fe20003f86270 */
[----:B------:R1:W-:Y:S01]  /*4240*/  MUFU.TANH R68, R14 ;  /* 0x0000000e00447308 */ /* 0x0003e20000002400 */
[----:B------:R-:W-:Y:S01]  /*4250*/  FSEL R138, R138, -INF , !P1 ;  /* 0xff8000008a8a7808 */ /* 0x000fe20004800000 */
[----:B------:R-:W-:Y:S01]  /*4260*/  FMUL.FTZ R63, R24, R46 ;  /* 0x0000002e183f7220 */ /* 0x000fe20000410000 */
[----:B------:R-:W-:Y:S02]  /*4270*/  FSEL R141, R141, -INF , !P1 ;  /* 0xff8000008d8d7808 */ /* 0x000fe40004800000 */
[----:B------:R-:W-:Y:S02]  /*4280*/  ISETP.GE.AND P1, PT, R32, R45, PT ;  /* 0x0000002d2000720c */ /* 0x000fe40003f26270 */
[----:B------:R-:W-:-:S02]  /*4290*/  IADD3 R24, PT, PT, R48, 0x89, RZ ;  /* 0x0000008930187810 */ /* 0x000fc40007ffe0ff */
[----:B------:R-:W-:Y:S01]  /*42a0*/  FSEL R206, R206, -INF , !P1 ;  /* 0xff800000cece7808 */ /* 0x000fe20004800000 */
[----:B-1----:R-:W-:Y:S01]  /*42b0*/  HMMA.16816.F32 R12, R8, R28, RZ ;  /* 0x0000001c080c723c */ /* 0x002fe200000018ff */
[----:B------:R-:W-:Y:S02]  /*42c0*/  FSEL R199, R199, -INF , !P1 ;  /* 0xff800000c7c77808 */ /* 0x000fe40004800000 */
[-C--:B------:R-:W-:Y:S01]  /*42d0*/  ISETP.GE.AND P1, PT, R24, R45.reuse, PT ;  /* 0x0000002d1800720c */ /* 0x080fe20003f26270 */
[C---:B------:R-:W-:Y:S01]  /*42e0*/  VIADD R24, R48.reuse, 0x90 ;  /* 0x0000009030187836 */ /* 0x040fe20000000000 */
[----:B------:R-:W-:Y:S01]  /*42f0*/  FSEL R195, R195, -INF , !P0 ;  /* 0xff800000c3c37808 */ /* 0x000fe20004000000 */
[----:B------:R-:W-:Y:S01]  /*4300*/  VIADD R32, R48, 0x81 ;  /* 0x0000008130207836 */ /* 0x000fe20000000000 */
[----:B------:R-:W-:Y:S02]  /*4310*/  FSEL R201, R201, -INF , !P0 ;  /* 0xff800000c9c97808 */ /* 0x000fe40004000000 */
[----:B------:R-:W-:Y:S01]  /*4320*/  ISETP.GE.AND P0, PT, R24, R45, PT ;  /* 0x0000002d1800720c */ /* 0x000fe20003f06270 */
[----:B------:R-:W-:Y:S01]  /*4330*/  VIADD R24, R48, 0x91 ;  /* 0x0000009130187836 */ /* 0x000fe20000000000 */
[----:B------:R-:W-:-:S02]  /*4340*/  FSEL R146, R146, -INF , !P3 ;  /* 0xff80000092927808 */ /* 0x000fc40005800000 */
[----:B------:R-:W-:Y:S02]  /*4350*/  FSEL R155, R155, -INF , !P3 ;  /* 0xff8000009b9b7808 */ /* 0x000fe40005800000 */
[-C--:B------:R-:W-:Y:S02]  /*4360*/  ISETP.GE.AND P3, PT, R32, R45.reuse, PT ;  /* 0x0000002d2000720c */ /* 0x080fe40003f66270 */
[----:B------:R-:W1:Y:S01]  /*4370*/  LDSM.16.M88.4 R32, [R166+0x4c00] ;  /* 0x004c0000a620783b */ /* 0x000e620000000200 */
[----:B------:R-:W-:Y:S02]  /*4380*/  FSEL R200, R200, -INF , !P6 ;  /* 0xff800000c8c87808 */ /* 0x000fe40007000000 */
[----:B---3--:R-:W-:Y:S01]  /*4390*/  HMMA.16816.F32 R12, R16, R36, R12 ;  /* 0x00000024100c723c */ /* 0x008fe2000000180c */
        /* <DEDUP_REMOVED lines=8> */
[----:B------:R-:W-:Y:S01]  /*4420*/  FSEL R192, R192, -INF , !P4 ;  /* 0xff800000c0c07808 */ /* 0x000fe20006000000 */
[-C--:B------:R-:W-:Y:S01]  /*4430*/  FMUL.FTZ R25, R25, R46.reuse ;  /* 0x0000002e19197220 */ /* 0x080fe20000410000 */
[----:B------:R-:W-:Y:S01]  /*4440*/  ISETP.GE.AND P4, PT, R24, R45, PT ;  /* 0x0000002d1800720c */ /* 0x000fe20003f86270 */
[-C--:B------:R-:W-:Y:S01]  /*4450*/  FMUL.FTZ R26, R26, R46.reuse ;  /* 0x0000002e1a1a7220 */ /* 0x080fe20000410000 */
[----:B------:R-:W-:Y:S01]  /*4460*/  FMUL.FTZ R27, R27, R46 ;  /* 0x0000002e1b1b7220 */ /* 0x000fe20000410000 */
[----:B------:R-:W-:-:S02]  /*4470*/  VIADD R24, R48, 0xa0 ;  /* 0x000000a030187836 */ /* 0x000fc40000000000 */
[----:B------:R-:W-:Y:S01]  /*4480*/  FMUL.FTZ R12, R12, R46 ;  /* 0x0000002e0c0c7220 */ /* 0x000fe20000410000 */
[----:B------:R-:W-:Y:S01]  /*4490*/  VIADD R28, R48, 0x88 ;  /* 0x00000088301c7836 */ /* 0x000fe20000000000 */
[----:B------:R-:W-:Y:S01]  /*44a0*/  FSEL R198, R198, -INF , !P3 ;  /* 0xff800000c6c67808 */ /* 0x000fe20005800000 */
[----:B------:R-:W-:Y:S01]  /*44b0*/  MUFU.TANH R61, R25 ;  /* 0x00000019003d7308 */ /* 0x000fe20000002400 */
[----:B------:R-:W-:Y:S02]  /*44c0*/  FSEL R177, R177, -INF , !P3 ;  /* 0xff800000b1b17808 */ /* 0x000fe40005800000 */
[----:B------:R-:W-:Y:S02]  /*44d0*/  ISETP.GE.AND P3, PT, R24, R45, PT ;  /* 0x0000002d1800720c */ /* 0x000fe40003f66270 */
[----:B------:R-:W-:-:S03]  /*44e0*/  FSEL R153, R153, -INF , !P2 ;  /* 0xff80000099997808 */ /* 0x000fc60005000000 */
[----:B------:R-:W-:Y:S01]  /*44f0*/  MUFU.TANH R64, R26 ;  /* 0x0000001a00407308 */ /* 0x000fe20000002400 */
[----:B------:R-:W-:Y:S02]  /*4500*/  FSEL R154, R154, -INF , !P2 ;  /* 0xff8000009a9a7808 */ /* 0x000fe40005000000 */
[----:B------:R-:W-:-:S05]  /*4510*/  ISETP.GE.AND P2, PT, R28, R45, PT ;  /* 0x0000002d1c00720c */ /* 0x000fca0003f46270 */
[----:B------:R2:W-:Y:S01]  /*4520*/  MUFU.TANH R62, R27 ;  /* 0x0000001b003e7308 */ /* 0x0005e20000002400 */
[----:B------:R-:W-:Y:S02]  /*4530*/  FSEL R194, R194, -INF , !P2 ;  /* 0xff800000c2c27808 */ /* 0x000fe40005000000 */
[----:B------:R-:W-:-:S05]  /*4540*/  FSEL R162, R162, -INF , !P2 ;  /* 0xff800000a2a27808 */ /* 0x000fca0005000000 */
[----:B------:R3:W-:Y:S01]  /*4550*/  MUFU.TANH R59, R12 ;  /* 0x0000000c003b7308 */ /* 0x0007e20000002400 */
[----:B--2---:R-:W2:Y:S01]  /*4560*/  LDSM.16.M88.4 R24, [R151+0x4c00] ;  /* 0x004c00009718783b */ /* 0x004ea20000000200 */
[----:B------:R-:W-:Y:S02]  /*4570*/  FSEL R193, R193, -INF , !P1 ;  /* 0xff800000c1c17808 */ /* 0x000fe40004800000 */
[----:B------:R-:W-:Y:S01]  /*4580*/  FSEL R161, R161, -INF , !P1 ;  /* 0xff800000a1a17808 */ /* 0x000fe20004800000 */
[-C--:B------:R-:W-:Y:S01]  /*4590*/  FMUL.FTZ R13, R13, R46.reuse ;  /* 0x0000002e0d0d7220 */ /* 0x080fe20000410000 */
[-C--:B------:R-:W-:Y:S01]  /*45a0*/  FMUL.FTZ R14, R14, R46.reuse ;  /* 0x0000002e0e0e7220 */ /* 0x080fe20000410000 */
[----:B------:R-:W-:Y:S01]  /*45b0*/  FSEL R163, R163, -INF , !P0 ;  /* 0xff800000a3a37808 */ /* 0x000fe20004000000 */
[----:B------:R-:W-:Y:S01]  /*45c0*/  FMUL.FTZ R58, R15, R46 ;  /* 0x0000002e0f3a7220 */ /* 0x000fe20000410000 */
[----:B---3--:R-:W-:Y:S01]  /*45d0*/  VIADD R12, R48, 0xa1 ;  /* 0x000000a1300c7836 */ /* 0x008fe20000000000 */
[----:B------:R-:W-:Y:S01]  /*45e0*/  FSEL R157, R157, -INF , !P0 ;  /* 0xff8000009d9d7808 */ /* 0x000fe20004000000 */
[----:B------:R-:W-:Y:S01]  /*45f0*/  HMMA.16816.F32 R28, R8, R30, RZ ;  /* 0x0000001e081c723c */ /* 0x000fe200000018ff */
[----:B------:R-:W3:Y:S01]  /*4600*/  MUFU.TANH R97, R97 ;  /* 0x0000006100617308 */ /* 0x000ee20000002400 */
[----:B------:R-:W-:-:S07]  /*4610*/  FSEL R158, R158, -INF , !P5 ;  /* 0xff8000009e9e7808 */ /* 0x000fce0006800000 */
[----:B------:R-:W4:Y:S01]  /*4620*/  MUFU.TANH R94, R94 ;  /* 0x0000005e005e7308 */ /* 0x000f220000002400 */
[----:B------:R-:W-:Y:S01]  /*4630*/  ISETP.GE.AND P2, PT, R12, R45, PT ;  /* 0x0000002d0c00720c */ /* 0x000fe20003f46270 */
[----:B------:R-:W-:Y:S01]  /*4640*/  VIADD R12, R48, 0xa8 ;  /* 0x000000a8300c7836 */ /* 0x000fe20000000000 */
[----:B------:R-:W-:-:S05]  /*4650*/  FSEL R152, R152, -INF , !P5 ;  /* 0xff80000098987808 */ /* 0x000fca0006800000 */
[----:B------:R-:W4:Y:S01]  /*4660*/  MUFU.TANH R85, R85 ;  /* 0x0000005500557308 */ /* 0x000f220000002400 */
[----:B------:R-:W-:-:S07]  /*4670*/  ISETP.GE.AND P1, PT, R12, R45, PT ;  /* 0x0000002d0c00720c */ /* 0x000fce0003f26270 */
[----:B------:R-:W4:Y:S01]  /*4680*/  MUFU.TANH R109, R109 ;  /* 0x0000006d006d7308 */ /* 0x000f220000002400 */
[C---:B------:R-:W-:Y:S01]  /*4690*/  IADD3 R12, PT, PT, R48.reuse, 0xa9, RZ ;  /* 0x000000a9300c7810 */ /* 0x040fe20007ffe0ff */
[----:B------:R-:W-:Y:S01]  /*46a0*/  VIADD R36, R48, 0xb0 ;  /* 0x000000b030247836 */ /* 0x000fe20000000000 */
[----:B------:R-:W-:Y:S01]  /*46b0*/  FSEL R149, R149, -INF , !P4 ;  /* 0xff80000095957808 */ /* 0x000fe20006000000 */
[----:B------:R-:W-:-:S04]  /*46c0*/  DEPBAR.LE SB0, 0x0 ;  /* 0x000080000000791a */ /* 0x000fc80000000000 */
[----:B------:R-:W-:Y:S01]  /*46d0*/  MUFU.TANH R57, R13 ;  /* 0x0000000d00397308 */ /* 0x000fe20000002400 */
[----:B------:R-:W-:-:S07]  /*46e0*/  ISETP.GE.AND P0, PT, R12, R45, PT ;  /* 0x0000002d0c00720c */ /* 0x000fce0003f06270 */
[----:B------:R1:W-:Y:S02]  /*46f0*/  MUFU.TANH R60, R14 ;  /* 0x0000000e003c7308 */ /* 0x0003e40000002400 */
[----:B-1----:R-:W-:Y:S08]  /*4700*/  HMMA.16816.F32 R12, R8, R32, RZ ;  /* 0x00000020080c723c */ /* 0x002ff000000018ff */
[----:B------:R-:W-:-:S12]  /*4710*/  HMMA.16816.F32 R28, R16, R38, R28 ;  /* 0x00000026101c723c */ /* 0x000fd8000000181c */
[----:B--2---:R-:W-:Y:S01]  /*4720*/  HMMA.16816.F32 R12, R16, R24, R12 ;  /* 0x00000018100c723c */ /* 0x004fe2000000180c */
[----:B------:R-:W-:-:S05]  /*4730*/  VIADD R32, R48, 0xb1 ;  /* 0x000000b130207836 */ /* 0x000fca0000000000 */
[-C--:B------:R-:W-:Y:S02]  /*4740*/  ISETP.GE.AND P5, PT, R32, R45.reuse, PT ;  /* 0x0000002d2000720c */ /* 0x080fe40003fa6270 */
[----:B------:R-:W-:Y:S01]  /*4750*/  HMMA.16816.F32 R8, R8, R34, RZ ;  /* 0x000000220808723c */ /* 0x000fe200000018ff */
[----:B------:R-:W-:Y:S02]  /*4760*/  VIADD R32, R48, 0xb8 ;  /* 0x000000b830207836 */ /* 0x000fe40000000000 */
[----:B------:R-:W-:Y:S01]  /*4770*/  FMUL.FTZ R28, R28, R46 ;  /* 0x0000002e1c1c7220 */ /* 0x000fe20000410000 */
[----:B------:R-:W-:Y:S02]  /*4780*/  FSEL R148, R148, -INF , !P4 ;  /* 0xff80000094947808 */ /* 0x000fe40006000000 */
[----:B------:R-:W-:-:S05]  /*4790*/  ISETP.GE.AND P4, PT, R32, R45, PT ;  /* 0x0000002d2000720c */ /* 0x000fca0003f86270 */
[----:B------:R-:W-:Y:S01]  /*47a0*/  FMUL.FTZ R12, R12, R46 ;  /* 0x0000002e0c0c7220 */ /* 0x000fe20000410000 */
[----:B------:R1:W-:Y:S01]  /*47b0*/  MUFU.TANH R55, R28 ;  /* 0x0000001c00377308 */ /* 0x0003e20000002400 */
[----:B------:R-:W-:Y:S01]  /*47c0*/  VIADD R24, R48, 0xc0 ;  /* 0x000000c030187836 */ /* 0x000fe20000000000 */
[----:B-----5:R-:W-:-:S06]  /*47d0*/  FSEL R112, R112, -INF , !P4 ;  /* 0xff80000070707808 */ /* 0x020fcc0006000000 */
[----:B------:R2:W-:Y:S01]  /*47e0*/  MUFU.TANH R51, R12 ;  /* 0x0000000c00337308 */ /* 0x0005e20000002400 */
[----:B---3--:R-:W-:Y:S02]  /*47f0*/  FSEL R97, R97, -INF , !P4 ;  /* 0xff80000061617808 */ /* 0x008fe40006000000 */
[----:B------:R-:W-:Y:S02]  /*4800*/  FSEL R134, R134, -INF , !P3 ;  /* 0xff80000086867808 */ /* 0x000fe40005800000 */
[----:B------:R-:W-:Y:S01]  /*4810*/  FSEL R125, R125, -INF , !P3 ;  /* 0xff8000007d7d7808 */ /* 0x000fe20005800000 */
[C---:B-1----:R-:W-:Y:S01]  /*4820*/  VIADD R28, R48.reuse, 0xb9 ;  /* 0x000000b9301c7836 */ /* 0x042fe20000000000 */
[----:B------:R-:W-:Y:S01]  /*4830*/  FSEL R133, R133, -INF , !P2 ;  /* 0xff80000085857808 */ /* 0x000fe20005000000 */
[----:B--2---:R-:W-:-:S03]  /*4840*/  VIADD R12, R48, 0xd1 ;  /* 0x000000d1300c7836 */ /* 0x004fc60000000000 */
[-C--:B------:R-:W-:Y:S02]  /*4850*/  ISETP.GE.AND P3, PT, R28, R45.reuse, PT ;  /* 0x0000002d1c00720c */ /* 0x080fe40003f66270 */
[----:B------:R-:W-:Y:S02]  /*4860*/  FSEL R124, R124, -INF , !P2 ;  /* 0xff8000007c7c7808 */ /* 0x000fe40005000000 */
[-C--:B------:R-:W-:Y:S01]  /*4870*/  ISETP.GE.AND P4, PT, R12, R45.reuse, PT ;  /* 0x0000002d0c00720c */ /* 0x080fe20003f86270 */
[----:B------:R-:W-:Y:S01]  /*4880*/  VIADD R12, R48, 0xd8 ;  /* 0x000000d8300c7836 */ /* 0x000fe20000000000 */
[-C--:B------:R-:W-:Y:S01]  /*4890*/  ISETP.GE.AND P2, PT, R24, R45.reuse, PT ;  /* 0x0000002d1800720c */ /* 0x080fe20003f46270 */
[----:B------:R-:W-:Y:S01]  /*48a0*/  VIADD R24, R48, 0xc1 ;  /* 0x000000c130187836 */ /* 0x000fe20000000000 */
[----:B----4-:R-:W-:Y:S02]  /*48b0*/  FSEL R94, R94, -INF , !P3 ;  /* 0xff8000005e5e7808 */ /* 0x010fe40005800000 */
[----:B------:R-:W-:Y:S01]  /*48c0*/  FSEL R93, R93, -INF , !P3 ;  /* 0xff8000005d5d7808 */ /* 0x000fe20005800000 */
[----:B------:R-:W-:Y:S01]  /*48d0*/  HMMA.16816.F32 R8, R16, R26, R8 ;  /* 0x0000001a1008723c */ /* 0x000fe20000001808 */
[----:B------:R-:W-:Y:S01]  /*48e0*/  ISETP.GE.AND P3, PT, R12, R45, PT ;  /* 0x0000002d0c00720c */ /* 0x000fe20003f66270 */
[----:B------:R-:W-:Y:S01]  /*48f0*/  VIADD R12, R48, 0xd9 ;  /* 0x000000d9300c7836 */ /* 0x000fe20000000000 */
[----:B------:R-:W-:-:S02]  /*4900*/  FSEL R123, R123, -INF , !P1 ;  /* 0xff8000007b7b7808 */ /* 0x000fc40004800000 */
[----:B------:R-:W-:Y:S02]  /*4910*/  FSEL R122, R122, -INF , !P1 ;  /* 0xff8000007a7a7808 */ /* 0x000fe40004800000 */
[-C--:B------:R-:W-:Y:S01]  /*4920*/  ISETP.GE.AND P1, PT, R24, R45.reuse, PT ;  /* 0x0000002d1800720c */ /* 0x080fe20003f26270 */
[----:B------:R-:W-:Y:S01]  /*4930*/  VIADD R24, R48, 0xc8 ;  /* 0x000000c830187836 */ /* 0x000fe20000000000 */
[----:B------:R-:W1:Y:S01]  /*4940*/  MUFU.TANH R70, R70 ;  /* 0x0000004600467308 */ /* 0x000e620000002400 */
[----:B------:R-:W-:Y:S02]  /*4950*/  FSEL R86, R86, -INF , !P2 ;  /* 0xff80000056567808 */ /* 0x000fe40005000000 */
[----:B------:R-:W-:Y:S02]  /*4960*/  FSEL R82, R82, -INF , !P2 ;  /* 0xff80000052527808 */ /* 0x000fe40005000000 */
[----:B------:R-:W-:Y:S01]  /*4970*/  ISETP.GE.AND P2, PT, R12, R45, PT ;  /* 0x0000002d0c00720c */ /* 0x000fe20003f46270 */
[----:B------:R-:W-:Y:S01]  /*4980*/  VIADD R12, R48, 0xe0 ;  /* 0x000000e0300c7836 */ /* 0x000fe20000000000 */
[----:B------:R-:W-:-:S02]  /*4990*/  FSEL R160, R160, -INF , !P6 ;  /* 0xff800000a0a07808 */ /* 0x000fc40007000000 */
[----:B------:R-:W-:Y:S02]  /*49a0*/  FSEL R156, R156, -INF , !P6 ;  /* 0xff8000009c9c7808 */ /* 0x000fe40007000000 */
[----:B------:R-:W-:Y:S02]  /*49b0*/  FSEL R121, R121, -INF , !P0 ;  /* 0xff80000079797808 */ /* 0x000fe40004000000 */
[----:B------:R-:W-:Y:S02]  /*49c0*/  FSEL R120, R120, -INF , !P0 ;  /* 0xff80000078787808 */ /* 0x000fe40004000000 */
[-C--:B------:R-:W-:Y:S02]  /*49d0*/  ISETP.GE.AND P6, PT, R36, R45.reuse, PT ;  /* 0x0000002d2400720c */ /* 0x080fe40003fc6270 */
[----:B------:R-:W-:Y:S02]  /*49e0*/  ISETP.GE.AND P0, PT, R24, R45, PT ;  /* 0x0000002d1800720c */ /* 0x000fe40003f06270 */
[----:B------:R-:W-:Y:S01]  /*49f0*/  IADD3 R24, PT, PT, R48, 0xc9, RZ ;  /* 0x000000c930187810 */ /* 0x000fe20007ffe0ff */
[----:B------:R-:W2:Y:S01]  /*4a00*/  MUFU.TANH R66, R66 ;  /* 0x0000004200427308 */ /* 0x000ea20000002400 */
        /* <DEDUP_REMOVED lines=8> */
[----:B------:R-:W3:Y:S01]  /*4a90*/  MUFU.TANH R58, R58 ;  /* 0x0000003a003a7308 */ /* 0x000ee20000002400 */
[----:B------:R-:W-:-:S02]  /*4aa0*/  FSEL R81, R81, -INF , !P0 ;  /* 0xff80000051517808 */ /* 0x000fc40004000000 */
[----:B------:R-:W-:Y:S02]  /*4ab0*/  FSEL R71, R71, -INF , !P0 ;  /* 0xff80000047477808 */ /* 0x000fe40004000000 */
[-C--:B------:R-:W-:Y:S01]  /*4ac0*/  ISETP.GE.AND P0, PT, R12, R45.reuse, PT ;  /* 0x0000002d0c00720c */ /* 0x080fe20003f06270 */
[----:B------:R-:W-:Y:S01]  /*4ad0*/  VIADD R12, R48, 0xe8 ;  /* 0x000000e8300c7836 */ /* 0x000fe20000000000 */
[----:B------:R-:W-:Y:S01]  /*4ae0*/  FSEL R113, R113, -INF , !P5 ;  /* 0xff80000071717808 */ /* 0x000fe20006800000 */
[----:B------:R-:W4:Y:S01]  /*4af0*/  MUFU.TANH R63, R63 ;  /* 0x0000003f003f7308 */ /* 0x000f220000002400 */
[----:B------:R-:W-:Y:S01]  /*4b00*/  FSEL R98, R98, -INF , !P5 ;  /* 0xff80000062627808 */ /* 0x000fe20006800000 */
[----:B------:R-:W-:Y:S01]  /*4b10*/  FMUL.FTZ R47, R8, R46 ;  /* 0x0000002e082f7220 */ /* 0x000fe20000410000 */
[----:B------:R-:W-:Y:S02]  /*4b20*/  ISETP.GE.AND P5, PT, R24, R45, PT ;  /* 0x0000002d1800720c */ /* 0x000fe40003fa6270 */
[----:B------:R-:W-:-:S02]  /*4b30*/  IADD3 R8, PT, PT, R48, 0xe9, RZ ;  /* 0x000000e930087810 */ /* 0x000fc40007ffe0ff */
[----:B-1----:R-:W-:Y:S02]  /*4b40*/  FSEL R70, R70, -INF , !P6 ;  /* 0xff80000046467808 */ /* 0x002fe40007000000 */
[----:B------:R-:W-:Y:S01]  /*4b50*/  FSEL R69, R69, -INF , !P6 ;  /* 0xff80000045457808 */ /* 0x000fe20007000000 */
[-C--:B------:R-:W-:Y:S01]  /*4b60*/  FMUL.FTZ R29, R29, R46.reuse ;  /* 0x0000002e1d1d7220 */ /* 0x080fe20000410000 */
[-C--:B------:R-:W-:Y:S01]  /*4b70*/  ISETP.GE.AND P6, PT, R12, R45.reuse, PT ;  /* 0x0000002d0c00720c */ /* 0x080fe20003fc6270 */
[-C--:B------:R-:W-:Y:S01]  /*4b80*/  FMUL.FTZ R30, R30, R46.reuse ;  /* 0x0000002e1e1e7220 */ /* 0x080fe20000410000 */
[----:B------:R-:W-:Y:S01]  /*4b90*/  FSEL R68, R68, -INF , !P5 ;  /* 0xff80000044447808 */ /* 0x000fe20006800000 */
[-C--:B------:R-:W-:Y:S01]  /*4ba0*/  FMUL.FTZ R31, R31, R46.reuse ;  /* 0x0000002e1f1f7220 */ /* 0x080fe20000410000 */
[----:B------:R-:W-:Y:S01]  /*4bb0*/  FSEL R67, R67, -INF , !P5 ;  /* 0xff80000043437808 */ /* 0x000fe20006800000 */
[-C--:B------:R-:W-:Y:S01]  /*4bc0*/  FMUL.FTZ R14, R14, R46.reuse ;  /* 0x0000002e0e0e7220 */ /* 0x080fe20000410000 */
[-C--:B------:R-:W-:Y:S01]  /*4bd0*/  FMUL.FTZ R13, R13, R46.reuse ;  /* 0x0000002e0d0d7220 */ /* 0x080fe20000410000 */
[-C--:B------:R-:W-:Y:S01]  /*4be0*/  FMUL.FTZ R15, R15, R46.reuse ;  /* 0x0000002e0f0f7220 */ /* 0x080fe20000410000 */
[----:B------:R-:W-:Y:S01]  /*4bf0*/  ISETP.GE.AND P5, PT, R8, R45, PT ;  /* 0x0000002d0800720c */ /* 0x000fe20003fa6270 */
[-C--:B------:R-:W-:Y:S01]  /*4c00*/  FMUL.FTZ R12, R10, R46.reuse ;  /* 0x0000002e0a0c7220 */ /* 0x080fe20000410000 */
[----:B------:R-:W-:Y:S01]  /*4c10*/  FMUL.FTZ R9, R9, R46 ;  /* 0x0000002e09097220 */ /* 0x000fe20000410000 */
[----:B------:R-:W-:-:S02]  /*4c20*/  VIADD R8, R48, 0xf0 ;  /* 0x000000f030087836 */ /* 0x000fc40000000000 */
[----:B------:R-:W-:Y:S01]  /*4c30*/  FMUL.FTZ R46, R11, R46 ;  /* 0x0000002e0b2e7220 */ /* 0x000fe20000410000 */
[----:B--2---:R-:W-:Y:S02]  /*4c40*/  FSEL R66, R66, -INF , !P4 ;  /* 0xff80000042427808 */ /* 0x004fe40006000000 */
[----:B------:R-:W-:Y:S01]  /*4c50*/  FSEL R65, R65, -INF , !P4 ;  /* 0xff80000041417808 */ /* 0x000fe20006000000 */
[----:B------:R-:W-:Y:S01]  /*4c60*/  MUFU.TANH R53, R29 ;  /* 0x0000001d00357308 */ /* 0x000fe20000002400 */
[----:B------:R-:W-:Y:S01]  /*4c70*/  ISETP.GE.AND P4, PT, R8, R45, PT ;  /* 0x0000002d0800720c */ /* 0x000fe20003f86270 */
[----:B------:R-:W-:Y:S01]  /*4c80*/  VIADD R10, R48, 0xf1 ;  /* 0x000000f1300a7836 */ /* 0x000fe20000000000 */
[----:B---3--:R-:W-:Y:S02]  /*4c90*/  FSEL R58, R58, -INF , !P0 ;  /* 0xff8000003a3a7808 */ /* 0x008fe40004000000 */
[----:B------:R-:W-:-:S03]  /*4ca0*/  FSEL R57, R57, -INF , !P0 ;  /* 0xff80000039397808 */ /* 0x000fc60004000000 */
[----:B------:R-:W1:Y:S01]  /*4cb0*/  MUFU.TANH R56, R30 ;  /* 0x0000001e00387308 */ /* 0x000e620000002400 */
[----:B------:R-:W-:-:S07]  /*4cc0*/  ISETP.GT.AND P0, PT, R182, R174, PT ;  /* 0x000000aeb600720c */ /* 0x000fce0003f04270 */
[----:B------:R-:W2:Y:S01]  /*4cd0*/  MUFU.TANH R54, R31 ;  /* 0x0000001f00367308 */ /* 0x000ea20000002400 */
[----:B------:R-:W-:-:S07]  /*4ce0*/  FSEL R64, R64, -INF , !P3 ;  /* 0xff80000040407808 */ /* 0x000fce0005800000 */
[----:B------:R-:W3:Y:S01]  /*4cf0*/  MUFU.TANH R52, R14 ;  /* 0x0000000e00347308 */ /* 0x000ee20000002400 */
[----:B----4-:R-:W-:-:S07]  /*4d00*/  FSEL R63, R63, -INF , !P3 ;  /* 0xff8000003f3f7808 */ /* 0x010fce0005800000 */
[----:B------:R-:W-:Y:S01]  /*4d10*/  MUFU.TANH R49, R13 ;  /* 0x0000000d00317308 */ /* 0x000fe20000002400 */
[----:B------:R-:W-:-:S07]  /*4d20*/  ISETP.GE.AND P3, PT, R10, R45, PT ;  /* 0x0000002d0a00720c */ /* 0x000fce0003f66270 */
[----:B------:R-:W4:Y:S08]  /*4d30*/  MUFU.TANH R50, R15 ;  /* 0x0000000f00327308 */ /* 0x000f300000002400 */
[----:B------:R-:W-:Y:S08]  /*4d40*/  MUFU.TANH R47, R47 ;  /* 0x0000002f002f7308 */ /* 0x000ff00000002400 */
[----:B------:R-:W5:Y:S08]  /*4d50*/  MUFU.TANH R8, R12 ;  /* 0x0000000c00087308 */ /* 0x000f700000002400 */
[----:B------:R-:W-:Y:S08]  /*4d60*/  MUFU.TANH R9, R9 ;  /* 0x0000000900097308 */ /* 0x000ff00000002400 */
[----:B------:R-:W5:Y:S01]  /*4d70*/  MUFU.TANH R46, R46 ;  /* 0x0000002e002e7308 */ /* 0x000f620000002400 */
[----:B------:R-:W-:-:S02]  /*4d80*/  VIADD R10, R48, 0xf8 ;  /* 0x000000f8300a7836 */ /* 0x000fc40000000000 */
[----:B------:R-:W-:Y:S01]  /*4d90*/  VIADD R48, R48, 0xf9 ;  /* 0x000000f930307836 */ /* 0x000fe20000000000 */
[----:B------:R-:W-:Y:S02]  /*4da0*/  FSEL R62, R62, -INF , !P2 ;  /* 0xff8000003e3e7808 */ /* 0x000fe40005000000 */
[----:B------:R-:W-:Y:S02]  /*4db0*/  FSEL R61, R61, -INF , !P2 ;  /* 0xff8000003d3d7808 */ /* 0x000fe40005000000 */
[----:B------:R-:W-:Y:S02]  /*4dc0*/  FSEL R60, R60, -INF , !P1 ;  /* 0xff8000003c3c7808 */ /* 0x000fe40004800000 */
[----:B------:R-:W-:Y:S01]  /*4dd0*/  FSEL R59, R59, -INF , !P1 ;  /* 0xff8000003b3b7808 */ /* 0x000fe20004800000 */
[----:B------:R-:W-:Y:S01]  /*4de0*/  BSSY.RECONVERGENT B1, `(.L_x_628) ;  /* 0x000007e000017945 */ /* 0x000fe20003800200 */
[-C--:B------:R-:W-:Y:S02]  /*4df0*/  ISETP.GE.AND P2, PT, R10, R45.reuse, PT ;  /* 0x0000002d0a00720c */ /* 0x080fe40003f46270 */
[----:B------:R-:W-:Y:S01]  /*4e00*/  ISETP.GE.AND P1, PT, R48, R45, PT ;  /* 0x0000002d3000720c */ /* 0x000fe20003f26270 */
[----:B------:R-:W-:Y:S01]  /*4e10*/  IMAD.MOV.U32 R196, RZ, RZ, R73 ;  /* 0x000000ffffc47224 */ /* 0x000fe200078e0049 */
[----:B------:R-:W-:Y:S01]  /*4e20*/  LOP3.LUT R10, R173, 0x1, RZ, 0xc0, !PT ;  /* 0x00000001ad0a7812 */ /* 0x000fe200078ec0ff */
[----:B------:R-:W-:Y:S01]  /*4e30*/  IMAD.MOV.U32 R197, RZ, RZ, R72 ;  /* 0x000000ffffc57224 */ /* 0x000fe200078e0048 */
[----:B-1----:R-:W-:-:S02]  /*4e40*/  FSEL R56, R56, -INF , !P6 ;  /* 0xff80000038387808 */ /* 0x002fc40007000000 */
[----:B------:R-:W-:Y:S02]  /*4e50*/  FSEL R55, R55, -INF , !P6 ;  /* 0xff80000037377808 */ /* 0x000fe40007000000 */
[----:B--2---:R-:W-:Y:S02]  /*4e60*/  FSEL R54, R54, -INF , !P5 ;  /* 0xff80000036367808 */ /* 0x004fe40006800000 */
[----:B------:R-:W-:Y:S02]  /*4e70*/  FSEL R53, R53, -INF , !P5 ;  /* 0xff80000035357808 */ /* 0x000fe40006800000 */
[----:B---3--:R-:W-:Y:S02]  /*4e80*/  FSEL R52, R52, -INF , !P4 ;  /* 0xff80000034347808 */ /* 0x008fe40006000000 */
[----:B------:R-:W-:Y:S02]  /*4e90*/  FSEL R51, R51, -INF , !P4 ;  /* 0xff80000033337808 */ /* 0x000fe40006000000 */
[----:B----4-:R-:W-:-:S02]  /*4ea0*/  FSEL R50, R50, -INF , !P3 ;  /* 0xff80000032327808 */ /* 0x010fc40005800000 */
[----:B------:R-:W-:Y:S02]  /*4eb0*/  FSEL R49, R49, -INF , !P3 ;  /* 0xff80000031317808 */ /* 0x000fe40005800000 */
[----:B-----5:R-:W-:Y:S02]  /*4ec0*/  FSEL R48, R8, -INF , !P2 ;  /* 0xff80000008307808 */ /* 0x020fe40005000000 */
        /* <DEDUP_REMOVED lines=18> */
.L_x_631:
[----:B------:R-:W2:Y:S01]  /*4ff0*/  LD.E R16, desc[UR4][R2.64+0x170] ;  /* 0x0001700402107980 */ /* 0x000ea2000c101900 */
[----:B------:R-:W-:Y:S02]  /*5000*/  IADD3 R14, PT, PT, R21, -0x100, RZ ;  /* 0xffffff00150e7810 */ /* 0x000fe40007ffe0ff */
        /* <DEDUP_REMOVED lines=11> */
[----:B-1----:R-:W-:Y:S02]  /*50c0*/  IMAD.MOV R15, RZ, RZ, -R19 ;  /* 0x000000ffff0f7224 */ /* 0x002fe400078e0a13 */
[----:B------:R-:W-:Y:S02]  /*50d0*/  IMAD.MOV.U32 R18, RZ, RZ, RZ ;  /* 0x000000ffff127224 */ /* 0x000fe400078e00ff */
[----:B------:R-:W-:-:S04]  /*50e0*/  IMAD R15, R15, R12, RZ ;  /* 0x0000000c0f0f7224 */ /* 0x000fc800078e02ff */
[----:B------:R-:W-:-:S06]  /*50f0*/  IMAD.HI.U32 R15, R19, R15, R18 ;  /* 0x0000000f130f7227 */ /* 0x000fcc00078e0012 */
        /* <DEDUP_REMOVED lines=11> */
[----:B------:R-:W-:Y:S02]  /*51b0*/  ISETP.GE.U32.AND P4, PT, R8, R12, PT ;  /* 0x0000000c0800720c */ /* 0x000fe40003f86070 */
[----:B------:R-:W-:Y:S02]  /*51c0*/  LOP3.LUT R8, R21, R16, RZ, 0x3c, !PT ;  /* 0x0000001015087212 */ /* 0x000fe400078e3cff */
[----:B------:R-:W-:Y:S02]  /*51d0*/  ISETP.GE.U32.AND P5, PT, R9, R12, PT ;  /* 0x0000000c0900720c */ /* 0x000fe40003fa6070 */
[----:B------:R-:W-:-:S02]  /*51e0*/  ISETP.GE.AND P2, PT, R8, RZ, PT ;  /* 0x000000ff0800720c */ /* 0x000fc40003f46270 */
[----:B------:R-:W-:-:S05]  /*51f0*/  ISETP.NE.AND P1, PT, R16, RZ, PT ;  /* 0x000000ff1000720c */ /* 0x000fca0003f25270 */
[----:B------:R-:W-:-:S04]  /*5200*/  @P4 VIADD R13, R13, 0x1 ;  /* 0x000000010d0d4836 */ /* 0x000fc80000000000 */
[----:B------:R-:W-:Y:S01]  /*5210*/  IMAD.MOV.U32 R12, RZ, RZ, R13 ;  /* 0x000000ffff0c7224 */ /* 0x000fe200078e000d */
[----:B------:R-:W-:-:S04]  /*5220*/  @P5 IADD3 R15, PT, PT, R15, 0x1, RZ ;  /* 0x000000010f0f5810 */ /* 0x000fc80007ffe0ff */
[----:B------:R-:W-:Y:S01]  /*5230*/  @!P0 IADD3 R12, PT, PT, -R12, RZ, RZ ;  /* 0x000000ff0c0c8210 */ /* 0x000fe20007ffe1ff */
[----:B------:R-:W-:-:S03]  /*5240*/  @!P2 IMAD.MOV R15, RZ, RZ, -R15 ;  /* 0x000000ffff0fa224 */ /* 0x000fc600078e0a0f */
[C---:B------:R-:W-:Y:S02]  /*5250*/  SEL R12, R11.reuse, R12, !P1 ;  /* 0x0000000c0b0c7207 */ /* 0x040fe40004800000 */
[----:B------:R-:W-:Y:S02]  /*5260*/  SEL R11, R11, R15, !P1 ;  /* 0x0000000f0b0b7207 */ /* 0x000fe40004800000 */
[----:B------:R-:W2:Y:S01]  /*5270*/  LD.E.64 R14, desc[UR4][R2.64+0x38] ;  /* 0x00003804020e7980 */ /* 0x000ea2000c101b00 */
[----:B------:R-:W-:-:S04]  /*5280*/  IMAD.WIDE R8, R12, 0x4, R196 ;  /* 0x000000040c087825 */ /* 0x000fc800078e02c4 */
[C---:B------:R-:W-:Y:S02]  /*5290*/  IMAD.WIDE R18, R11.reuse, 0x4, R196 ;  /* 0x000000040b127825 */ /* 0x040fe400078e02c4 */
[----:B------:R-:W3:Y:S04]  /*52a0*/  LD.E R9, desc[UR4][R8.64] ;  /* 0x0000000408097980 */ /* 0x000ee8000c101900 */
[----:B------:R-:W3:Y:S04]  /*52b0*/  LD.E R8, desc[UR4][R18.64] ;  /* 0x0000000412087980 */ /* 0x000ee8000c101900 */
[----:B------:R-:W4:Y:S01]  /*52c0*/  LD.E.64 R18, desc[UR4][R2.64+0x20] ;  /* 0x0000200402127980 */ /* 0x000f22000c101b00 */
[----:B------:R-:W-:-:S05]  /*52d0*/  IADD3 R11, PT, PT, R11, -R12, RZ ;  /* 0x8000000c0b0b7210 */ /* 0x000fca0007ffe0ff */
[----:B------:R-:W-:-:S05]  /*52e0*/  IMAD R16, R16, R11, -0x100 ;  /* 0xffffff0010107424 */ /* 0x000fca00078e020b */
[----:B------:R-:W-:Y:S01]  /*52f0*/  SHF.R.S32.HI R12, RZ, 0x1f, R16 ;  /* 0x0000001fff0c7819 */ /* 0x000fe20000011410 */
[-C--:B--2---:R-:W-:Y:S02]  /*5300*/  IMAD R11, R15, R16.reuse, RZ ;  /* 0x000000100f0b7224 */ /* 0x084fe400078e02ff */
[----:B------:R-:W-:-:S04]  /*5310*/  IMAD.WIDE.U32 R16, R14, R16, RZ ;  /* 0x000000100e107225 */ /* 0x000fc800078e00ff */
[----:B------:R-:W-:Y:S02]  /*5320*/  IMAD R11, R14, R12, R11 ;  /* 0x0000000c0e0b7224 */ /* 0x000fe400078e020b */
[----:B------:R-:W-:-:S03]  /*5330*/  IMAD.MOV.U32 R12, RZ, RZ, R16 ;  /* 0x000000ffff0c7224 */ /* 0x000fc600078e0010 */
[----:B------:R-:W-:Y:S01]  /*5340*/  IADD3 R13, PT, PT, R17, R11, RZ ;  /* 0x0000000b110d7210 */ /* 0x000fe20007ffe0ff */
[----:B---3--:R-:W-:-:S05]  /*5350*/  IMAD.IADD R8, R9, 0x1, -R8 ;  /* 0x0000000109087824 */ /* 0x008fca00078e0a08 */
[----:B------:R-:W-:Y:S01]  /*5360*/  SHF.R.S32.HI R11, RZ, 0x1f, R8 ;  /* 0x0000001fff0b7819 */ /* 0x000fe20000011408 */
[----:B----4-:R-:W-:Y:S02]  /*5370*/  IMAD R9, R19, R8, RZ ;  /* 0x0000000813097224 */ /* 0x010fe400078e02ff */
[----:B------:R-:W-:-:S04]  /*5380*/  IMAD.WIDE.U32 R12, R8, R18, R12 ;  /* 0x00000012080c7225 */ /* 0x000fc800078e000c */
[----:B------:R-:W-:Y:S01]  /*5390*/  IMAD R9, R18, R11, R9 ;  /* 0x0000000b12097224 */ /* 0x000fe200078e0209 */
[----:B------:R-:W-:-:S04]  /*53a0*/  LEA R176, P0, R12, R176, 0x1 ;  /* 0x000000b00cb07211 */ /* 0x000fc800078008ff */
[----:B------:R-:W-:-:S04]  /*53b0*/  IADD3 R9, PT, PT, R13, R9, RZ ;  /* 0x000000090d097210 */ /* 0x000fc80007ffe0ff */
[----:B------:R-:W-:Y:S02]  /*53c0*/  LEA.HI.X R175, R12, R175, R9, 0x1, P0 ;  /* 0x000000af0caf7211 */ /* 0x000fe400000f0c09 */
.L_x_632:
[----:B------:R-:W-:Y:S05]  /*53d0*/  BSYNC.RECONVERGENT B0 ;  /* 0x0000000000007941 */ /* 0x000fea0003800200 */
.L_x_630:
        /* <DEDUP_REMOVED lines=12> */
[--C-:B------:R-:W-:Y:S01]  /*54a0*/  IMAD.X R19, R25, 0x1, R8.reuse, P1 ;  /* 0x0000000119137824 */ /* 0x100fe200008e0608 */
[----:B------:R2:W-:Y:S02]  /*54b0*/  LDGSTS.E.BYPASS.LTC128B.128 [R0+0x1800], desc[UR4][R24.64] ;  /* 0x0180000018007fae */ /* 0x0005e4000b981a04 */
[-C--:B------:R-:W-:Y:S02]  /*54c0*/  IADD3 R14, P1, PT, R16, R9.reuse, RZ ;  /* 0x00000009100e7210 */ /* 0x080fe40007f3e0ff */
[----:B------:R-:W-:Y:S01]  /*54d0*/  IADD3.X R17, PT, PT, R19, R8, RZ, P0, !PT ;  /* 0x0000000813117210 */ /* 0x000fe200007fe4ff */
[----:B------:R3:W-:Y:S04]  /*54e0*/  LDGSTS.E.BYPASS.LTC128B.128 [R0+0x2000], desc[UR4][R18.64] ;  /* 0x0200000012007fae */ /* 0x0007e8000b981a04 */
[----:B------:R-:W-:Y:S01]  /*54f0*/  IMAD.X R15, R17, 0x1, R8, P1 ;  /* 0x00000001110f7824 */ /* 0x000fe200008e0608 */
[----:B------:R4:W-:Y:S04]  /*5500*/  LDGSTS.E.BYPASS.LTC128B.128 [R0+0x2800], desc[UR4][R16.64] ;  /* 0x0280000010007fae */ /* 0x0009e8000b981a04 */
[----:B------:R4:W-:Y:S01]  /*5510*/  LDGSTS.E.BYPASS.LTC128B.128 [R0+0x3000], desc[UR4][R14.64] ;  /* 0x030000000e007fae */ /* 0x0009e2000b981a04 */
[----:B-1----:R-:W-:-:S04]  /*5520*/  IADD3 R12, P0, PT, R14, R9, RZ ;  /* 0x000000090e0c7210 */ /* 0x002fc80007f1e0ff */
[----:B--2---:R-:W-:Y:S01]  /*5530*/  IADD3 R24, P1, PT, R12, R9, RZ ;  /* 0x000000090c187210 */ /* 0x004fe20007f3e0ff */
[----:B------:R-:W-:-:S03]  /*5540*/  IMAD.X R13, R15, 0x1, R8, P0 ;  /* 0x000000010f0d7824 */ /* 0x000fc600000e0608 */
[----:B---3--:R-:W-:Y:S02]  /*5550*/  IADD3 R18, P0, PT, R24, R9, RZ ;  /* 0x0000000918127210 */ /* 0x008fe40007f1e0ff */
[----:B------:R4:W-:Y:S01]  /*5560*/  LDGSTS.E.BYPASS.LTC128B.128 [R0+0x3800], desc[UR4][R12.64] ;  /* 0x038000000c007fae */ /* 0x0009e2000b981a04 */
[----:B------:R-:W-:-:S05]  /*5570*/  IADD3.X R25, PT, PT, R13, R8, RZ, P1, !PT ;  /* 0x000000080d197210 */ /* 0x000fca0000ffe4ff */
[----:B------:R-:W-:Y:S01]  /*5580*/  IMAD.X R19, R25, 0x1, R8, P0 ;  /* 0x0000000119137824 */ /* 0x000fe200000e0608 */
[----:B------:R4:W-:Y:S04]  /*5590*/  LDGSTS.E.BYPASS.LTC128B.128 [R0+0x4000], desc[UR4][R24.64] ;  /* 0x0400000018007fae */ /* 0x0009e8000b981a04 */
[----:B------:R4:W-:Y:S04]  /*55a0*/  LDGSTS.E.BYPASS.LTC128B.128 [R0+0x4800], desc[UR4][R18.64] ;  /* 0x0480000012007fae */ /* 0x0009e8000b981a04 */
[----:B------:R-:W0:Y:S02]  /*55b0*/  LDGDEPBAR ;  /* 0x00000000000079af */ /* 0x000e240000000000 */
.L_x_629:
[----:B------:R-:W-:Y:S05]  /*55c0*/  BSYNC.RECONVERGENT B1 ;  /* 0x0000000000017941 */ /* 0x000fea0003800200 */
.L_x_628:
[----:B------:R-:W2:Y:S01]  /*55d0*/  LD.E R73, desc[UR4][R2.64+0xdc] ;  /* 0x0000dc0402497980 */ /* 0x000ea2000c101900 */
[----:B----4-:R-:W-:Y:S02]  /*55e0*/  FMNMX3.FTZ R0, R103, R74, R102, !PT ;  /* 0x0000004a67007276 */ /* 0x010fe40007810066 */
        /* <DEDUP_REMOVED lines=73> */
[----:B-1----:R-:W-:-:S03]  /*5a80*/  FMNMX.FTZ R12, R0, R12, !PT ;  /* 0x0000000c000c7209 */ /* 0x002fc60007810000 */
[----:B------:R-:W-:Y:S01]  /*5a90*/  LDSM.16.MT88.4 R36, [R164+0x5800] ;  /* 0x00580000a424783b */ /* 0x000fe20000004200 */
        /* <DEDUP_REMOVED lines=13> */
[-CC-:B------:R-:W-:Y:S01]  /*5b70*/  FFMA.FTZ R110, R102, R73.reuse, -R72.reuse ;  /* 0x00000049666e7223 */ /* 0x180fe20000010848 */
[-C--:B------:R-:W-:Y:S01]  /*5b80*/  FFMA.FTZ R103, R96, R73.reuse, -R72 ;  /* 0x0000004960677223 */ /* 0x080fe20000010848 */
[----:B------:R-:W-:Y:S01]  /*5b90*/  LDSM.16.MT88.4 R8, [R164+0x5400] ;  /* 0x00540000a408783b */ /* 0x000fe20000004200 */
[-CC-:B------:R-:W-:Y:S01]  /*5ba0*/  FFMA.FTZ R119, R7, R73.reuse, -R74.reuse ;  /* 0x0000004907777223 */ /* 0x180fe2000001084a */
[-CC-:B------:R-:W-:Y:S01]  /*5bb0*/  FFMA.FTZ R111, R6, R73.reuse, -R74.reuse ;  /* 0x00000049066f7223 */ /* 0x180fe2000001084a */
[-CC-:B------:R-:W-:Y:S01]  /*5bc0*/  FFMA.FTZ R105, R5, R73.reuse, -R74.reuse ;  /* 0x0000004905697223 */ /* 0x180fe2000001084a */
[-C--:B------:R-:W-:Y:S01]  /*5bd0*/  FFMA.FTZ R118, R95, R73.reuse, -R74 ;  /* 0x000000495f767223 */ /* 0x080fe2000001084a */
[----:B------:R-:W1:Y:S01]  /*5be0*/  LDSM.16.MT88.4 R4, [R150+0x5000] ;  /* 0x005000009604783b */ /* 0x000e620000004200 */
[----:B------:R-:W-:Y:S01]  /*5bf0*/  MUFU.EX2 R117, R117 ;  /* 0x0000007500757308 */ /* 0x000fe20000000800 */
[-CC-:B------:R-:W-:Y:S01]  /*5c00*/  FFMA.FTZ R95, R88, R73.reuse, -R72.reuse ;  /* 0x00000049585f7223 */ /* 0x180fe20000010848 */
[-CC-:B------:R-:W-:Y:S01]  /*5c10*/  FFMA.FTZ R104, R92, R73.reuse, -R72.reuse ;  /* 0x000000495c687223 */ /* 0x180fe20000010848 */
[-C--:B------:R-:W-:Y:S01]  /*5c20*/  FFMA.FTZ R88, R77, R73.reuse, -R72 ;  /* 0x000000494d587223 */ /* 0x080fe20000010848 */
[----:B------:R-:W2:Y:S01]  /*5c30*/  MUFU.EX2 R116, R116 ;  /* 0x0000007400747308 */ /* 0x000ea20000000800 */
[-CC-:B------:R-:W-:Y:S01]  /*5c40*/  FFMA.FTZ R96, R76, R73.reuse, -R74.reuse ;  /* 0x000000494c607223 */ /* 0x180fe2000001084a */
[-CC-:B------:R-:W-:Y:S01]  /*5c50*/  FFMA.FTZ R102, R43, R73.reuse, -R74.reuse ;  /* 0x000000492b667223 */ /* 0x180fe2000001084a */
[-CC-:B------:R-:W-:Y:S01]  /*5c60*/  FFMA.FTZ R92, R42, R73.reuse, -R74.reuse ;  /* 0x000000492a5c7223 */ /* 0x180fe2000001084a */
[----:B------:R-:W-:Y:S01]  /*5c70*/  MUFU.EX2 R110, R110 ;  /* 0x0000006e006e7308 */ /* 0x000fe20000000800 */
[-C--:B------:R-:W-:Y:S01]  /*5c80*/  FFMA.FTZ R77, R41, R73.reuse, -R74 ;  /* 0x00000049294d7223 */ /* 0x080fe2000001084a */
[-CC-:B------:R-:W-:Y:S01]  /*5c90*/  FFMA.FTZ R76, R40, R73.reuse, -R72.reuse ;  /* 0x00000049284c7223 */ /* 0x180fe20000010848 */
[-CC-:B------:R-:W-:Y:S01]  /*5ca0*/  FFMA.FTZ R32, R80, R73.reuse, -R72.reuse ;  /* 0x0000004950207223 */ /* 0x180fe20000010848 */
[----:B------:R-:W3:Y:S01]  /*5cb0*/  MUFU.EX2 R103, R103 ;  /* 0x0000006700677308 */ /* 0x000ee20000000800 */
[----:B------:R-:W4:Y:S01]  /*5cc0*/  LDSM.16.MT88.4 R40, [R150+0x5400] ;  /* 0x005400009628783b */ /* 0x000f220000004200 */
[-CC-:B------:R-:W-:Y:S01]  /*5cd0*/  FFMA.FTZ R33, R79, R73.reuse, -R72.reuse ;  /* 0x000000494f217223 */ /* 0x180fe20000010848 */
[-CC-:B------:R-:W-:Y:S01]  /*5ce0*/  FFMA.FTZ R114, R114, R73.reuse, -R72.reuse ;  /* 0x0000004972727223 */ /* 0x180fe20000010848 */
[----:B------:R-:W-:Y:S01]  /*5cf0*/  MUFU.EX2 R118, R118 ;  /* 0x0000007600767308 */ /* 0x000fe20000000800 */
[--C-:B------:R-:W-:Y:S01]  /*5d00*/  FFMA.FTZ R135, R135, R73, -R72.reuse ;  /* 0x0000004987877223 */ /* 0x100fe20000010848 */
[----:B--2---:R-:W-:Y:S01]  /*5d10*/  F2FP.F16.F32.PACK_AB R13, R116, R117 ;  /* 0x00000075740d723e */ /* 0x004fe200000000ff */
[-CC-:B------:R-:W-:Y:S01]  /*5d20*/  FFMA.FTZ R159, R159, R73.reuse, -R72.reuse ;  /* 0x000000499f9f7223 */ /* 0x180fe20000010848 */
[----:B------:R-:W2:Y:S01]  /*5d30*/  MUFU.EX2 R119, R119 ;  /* 0x0000007700777308 */ /* 0x000ea20000000800 */
[-CC-:B------:R-:W-:Y:S01]  /*5d40*/  FFMA.FTZ R206, R206, R73.reuse, -R72.reuse ;  /* 0x00000049cece7223 */ /* 0x180fe20000010848 */
[-C--:B------:R-:W-:Y:S01]  /*5d50*/  FFMA.FTZ R202, R202, R73.reuse, -R72 ;  /* 0x00000049caca7223 */ /* 0x080fe20000010848 */
[----:B------:R-:W-:Y:S01]  /*5d60*/  FADD.FTZ R116, R117, R116 ;  /* 0x0000007475747221 */ /* 0x000fe20000010000 */
[----:B------:R-:W5:Y:S01]  /*5d70*/  MUFU.EX2 R111, R111 ;  /* 0x0000006f006f7308 */ /* 0x000f620000000800 */
[-C--:B------:R-:W-:Y:S01]  /*5d80*/  FFMA.FTZ R120, R120, R73.reuse, -R74 ;  /* 0x0000004978787223 */ /* 0x080fe2000001084a */
[----:B---3--:R-:W-:Y:S01]  /*5d90*/  F2FP.F16.F32.PACK_AB R15, R103, R110 ;  /* 0x0000006e670f723e */ /* 0x008fe200000000ff */
[----:B------:R-:W-:Y:S01]  /*5da0*/  FADD.FTZ R116, R110, R116 ;  /* 0x000000746e747221 */ /* 0x000fe20000010000 */
[----:B------:R-:W3:Y:S01]  /*5db0*/  MUFU.EX2 R105, R105 ;  /* 0x0000006900697308 */ /* 0x000ee20000000800 */
[-CC-:B------:R-:W-:Y:S01]  /*5dc0*/  FFMA.FTZ R121, R121, R73.reuse, -R72.reuse ;  /* 0x0000004979797223 */ /* 0x180fe20000010848 */
[-C--:B------:R-:W-:Y:S01]  /*5dd0*/  FFMA.FTZ R134, R134, R73.reuse, -R72 ;  /* 0x0000004986867223 */ /* 0x080fe20000010848 */
[----:B------:R-:W-:Y:S01]  /*5de0*/  FADD.FTZ R116, R103, R116 ;  /* 0x0000007467747221 */ /* 0x000fe20000010000 */
[----:B------:R-:W-:Y:S01]  /*5df0*/  MUFU.EX2 R104, R104 ;  /* 0x0000006800687308 */ /* 0x000fe20000000800 */
[-CC-:B------:R-:W-:Y:S01]  /*5e00*/  FFMA.FTZ R124, R124, R73.reuse, -R74.reuse ;  /* 0x000000497c7c7223 */ /* 0x180fe2000001084a */
[----:B--2---:R-:W-:Y:S01]  /*5e10*/  F2FP.F16.F32.PACK_AB R12, R119, R118 ;  /* 0x00000076770c723e */ /* 0x004fe200000000ff */
[----:B------:R-:W-:Y:S01]  /*5e20*/  FADD.FTZ R118, R118, R119 ;  /* 0x0000007776767221 */ /* 0x000fe20000010000 */
[----:B------:R-:W-:Y:S01]  /*5e30*/  MUFU.EX2 R95, R95 ;  /* 0x0000005f005f7308 */ /* 0x000fe20000000800 */
[-CC-:B------:R-:W-:Y:S01]  /*5e40*/  FFMA.FTZ R110, R109, R73.reuse, -R74.reuse ;  /* 0x000000496d6e7223 */ /* 0x180fe2000001084a */
[-C--:B------:R-:W-:Y:S01]  /*5e50*/  FFMA.FTZ R103, R97, R73.reuse, -R74 ;  /* 0x0000004961677223 */ /* 0x080fe2000001084a */
[----:B-----5:R-:W-:Y:S01]  /*5e60*/  FADD.FTZ R118, R111, R118 ;  /* 0x000000766f767221 */ /* 0x020fe20000010000 */
[----:B------:R-:W-:Y:S01]  /*5e70*/  MUFU.EX2 R88, R88 ;  /* 0x0000005800587308 */ /* 0x000fe20000000800 */
[----:B------:R-:W-:Y:S01]  /*5e80*/  FFMA.FTZ R93, R93, R73, -R74 ;  /* 0x000000495d5d7223 */ /* 0x000fe2000001084a */
[C---:B---3--:R-:W-:Y:S01]  /*5e90*/  F2FP.F16.F32.PACK_AB R14, R105.reuse, R111 ;  /* 0x0000006f690e723e */ /* 0x048fe200000000ff */
[----:B------:R-:W-:Y:S01]  /*5ea0*/  FADD.FTZ R118, R105, R118 ;  /* 0x0000007669767221 */ /* 0x000fe20000010000 */
[----:B------:R-:W2:Y:S01]  /*5eb0*/  MUFU.EX2 R96, R96 ;  /* 0x0000006000607308 */ /* 0x000ea20000000800 */
[-CC-:B------:R-:W-:Y:S01]  /*5ec0*/  FFMA.FTZ R94, R94, R73.reuse, -R72.reuse ;  /* 0x000000495e5e7223 */ /* 0x180fe20000010848 */
[-CC-:B------:R-:W-:Y:S01]  /*5ed0*/  FFMA.FTZ R115, R115, R73.reuse, -R72.reuse ;  /* 0x0000004973737223 */ /* 0x180fe20000010848 */
[-CC-:B------:R-:W-:Y:S01]  /*5ee0*/  FFMA.FTZ R86, R86, R73.reuse, -R72.reuse ;  /* 0x0000004956567223 */ /* 0x180fe20000010848 */
[----:B------:R-:W3:Y:S01]  /*5ef0*/  MUFU.EX2 R102, R102 ;  /* 0x0000006600667308 */ /* 0x000ee20000000800 */
[C---:B------:R-:W-:Y:S01]  /*5f00*/  HMMA.16816.F32 R28, R12.reuse, R24, RZ ;  /* 0x000000180c1c723c */ /* 0x040fe200000018ff */
[-C--:B------:R-:W-:Y:S01]  /*5f10*/  FFMA.FTZ R81, R81, R73.reuse, -R72 ;  /* 0x0000004951517223 */ /* 0x080fe20000010848 */
[-C--:B------:R-:W-:Y:S01]  /*5f20*/  FFMA.FTZ R65, R65, R73.reuse, -R74 ;  /* 0x0000004941417223 */ /* 0x080fe2000001084a */
[----:B------:R-:W-:Y:S01]  /*5f30*/  MUFU.EX2 R92, R92 ;  /* 0x0000005c005c7308 */ /* 0x000fe20000000800 */
[-C--:B------:R-:W-:Y:S01]  /*5f40*/  FFMA.FTZ R60, R60, R73.reuse, -R72 ;  /* 0x000000493c3c7223 */ /* 0x080fe20000010848 */
[-C--:B------:R-:W-:Y:S01]  /*5f50*/  FFMA.FTZ R59, R59, R73.reuse, -R74 ;  /* 0x000000493b3b7223 */ /* 0x080fe2000001084a */
[-C--:B------:R-:W-:Y:S01]  /*5f60*/  FFMA.FTZ R56, R56, R73.reuse, -R72 ;  /* 0x0000004938387223 */ /* 0x080fe20000010848 */
[----:B------:R-:W5:Y:S01]  /*5f70*/  MUFU.EX2 R77, R77 ;  /* 0x0000004d004d7308 */ /* 0x000f620000000800 */
[----:B------:R-:W-:Y:S01]  /*5f80*/  HMMA.16816.F32 R24, R12, R26, RZ ;  /* 0x0000001a0c18723c */ /* 0x000fe200000018ff */
[----:B--2---:R-:W-:Y:S01]  /*5f90*/  FADD.FTZ R118, R96, R118 ;  /* 0x0000007660767221 */ /* 0x004fe20000010000 */
[----:B------:R-:W-:Y:S01]  /*5fa0*/  FFMA.FTZ R47, R47, R73, -R74 ;  /* 0x000000492f2f7223 */ /* 0x000fe2000001084a */
[----:B------:R-:W2:Y:S01]  /*5fb0*/  MUFU.EX2 R76, R76 ;  /* 0x0000004c004c7308 */ /* 0x000ea20000000800 */
[----:B------:R-:W-:-:S03]  /*5fc0*/  ISETP.GE.AND P0, PT, R44, R174, PT ;  /* 0x000000ae2c00720c */ /* 0x000fc60003f06270 */
[----:B------:R4:W-:Y:S01]  /*5fd0*/  MUFU.EX2 R79, R32 ;  /* 0x00000020004f7308 */ /* 0x0009e20000000800 */
[----:B-1----:R-:W-:Y:S01]  /*5fe0*/  HMMA.16816.F32 R16, R12, R4, RZ ;  /* 0x000000040c10723c */ /* 0x002fe200000018ff */
[C---:B---3--:R-:W-:Y:S01]  /*5ff0*/  F2FP.F16.F32.PACK_AB R4, R102.reuse, R96 ;  /* 0x000000606604723e */ /* 0x048fe200000000ff */
[----:B------:R-:W-:Y:S01]  /*6000*/  FADD.FTZ R102, R102, R118 ;  /* 0x0000007666667221 */ /* 0x000fe20000010000 */
[----:B------:R-:W-:Y:S01]  /*6010*/  F2FP.F16.F32.PACK_AB R5, R95, R104 ;  /* 0x000000685f05723e */ /* 0x000fe200000000ff */
[----:B------:R1:W3:Y:S01]  /*6020*/  MUFU.EX2 R80, R114 ;  /* 0x0000007200507308 */ /* 0x0002e20000000800 */
[----:B------:R-:W-:-:S03]  /*6030*/  FADD.FTZ R104, R104, R116 ;  /* 0x0000007468687221 */ /* 0x000fc60000010000 */
[----:B------:R-:W-:Y:S01]  /*6040*/  HMMA.16816.F32 R12, R12, R6, RZ ;  /* 0x000000060c0c723c */ /* 0x000fe200000018ff */
[----:B-----5:R-:W-:Y:S01]  /*6050*/  F2FP.F16.F32.PACK_AB R6, R77, R92 ;  /* 0x0000005c4d06723e */ /* 0x020fe200000000ff */
[----:B------:R-:W-:Y:S01]  /*6060*/  FADD.FTZ R104, R95, R104 ;  /* 0x000000685f687221 */ /* 0x000fe20000010000 */
[----:B--2---:R-:W-:Y:S01]  /*6070*/  F2FP.F16.F32.PACK_AB R7, R76, R88 ;  /* 0x000000584c07723e */ /* 0x004fe200000000ff */
[----:B------:R-:W-:Y:S01]  /*6080*/  FADD.FTZ R92, R92, R102 ;  /* 0x000000665c5c7221 */ /* 0x000fe20000010000 */
[-C--:B----4-:R-:W-:Y:S01]  /*6090*/  FFMA.FTZ R32, R78, R73.reuse, -R72 ;  /* 0x000000494e207223 */ /* 0x090fe20000010848 */
[----:B------:R-:W-:Y:S01]  /*60a0*/  FADD.FTZ R88, R88, R104 ;  /* 0x0000006858587221 */ /* 0x000fe20000010000 */
[----:B------:R-:W-:Y:S01]  /*60b0*/  MUFU.EX2 R78, R33 ;  /* 0x00000021004e7308 */ /* 0x000fe20000000800 */
[----:B------:R-:W-:Y:S02]  /*60c0*/  FADD.FTZ R92, R77, R92 ;  /* 0x0000005c4d5c7221 */ /* 0x000fe40000010000 */
[C---:B------:R-:W-:Y:S01]  /*60d0*/  HMMA.16816.F32 R28, R4.reuse, R8, R28 ;  /* 0x00000008041c723c */ /* 0x040fe2000000181c */
[-C--:B------:R-:W-:Y:S01]  /*60e0*/  FFMA.FTZ R8, R84, R73.reuse, -R72 ;  /* 0x0000004954087223 */ /* 0x080fe20000010848 */
[-C--:B------:R-:W-:Y:S01]  /*60f0*/  FFMA.FTZ R9, R83, R73.reuse, -R74 ;  /* 0x0000004953097223 */ /* 0x080fe2000001084a */
[----:B------:R2:W4:Y:S01]  /*6100*/  MUFU.EX2 R84, R32 ;  /* 0x0000002000547308 */ /* 0x0005220000000800 */
[-C--:B-1----:R-:W-:Y:S01]  /*6110*/  FFMA.FTZ R114, R106, R73.reuse, -R72 ;  /* 0x000000496a727223 */ /* 0x082fe20000010848 */
[----:B------:R-:W-:Y:S01]  /*6120*/  FADD.FTZ R88, R76, R88 ;  /* 0x000000584c587221 */ /* 0x000fe20000010000 */
[-CC-:B------:R-:W-:Y:S01]  /*6130*/  FFMA.FTZ R76, R75, R73.reuse, -R74.reuse ;  /* 0x000000494b4c7223 */ /* 0x180fe2000001084a */
[----:B------:R1:W-:Y:S01]  /*6140*/  MUFU.EX2 R83, R8 ;  /* 0x0000000800537308 */ /* 0x0003e20000000800 */
[C---:B------:R-:W-:Y:S01]  /*6150*/  HMMA.16816.F32 R24, R4.reuse, R10, R24 ;  /* 0x0000000a0418723c */ /* 0x040fe20000001818 */
[-C--:B------:R-:W-:Y:S01]  /*6160*/  FFMA.FTZ R10, R91, R73.reuse, -R74 ;  /* 0x000000495b0a7223 */ /* 0x080fe2000001084a */
[----:B---3--:R-:W-:Y:S01]  /*6170*/  FADD.FTZ R88, R80, R88 ;  /* 0x0000005850587221 */ /* 0x008fe20000010000 */
[----:B------:R-:W-:Y:S04]  /*6180*/  MUFU.EX2 R114, R114 ;  /* 0x0000007200727308 */ /* 0x000fe80000000800 */
[----:B------:R-:W-:Y:S01]  /*6190*/  MUFU.EX2 R120, R120 ;  /* 0x0000007800787308 */ /* 0x000fe20000000800 */
[----:B------:R-:W-:Y:S01]  /*61a0*/  HMMA.16816.F32 R16, R4, R40, R16 ;  /* 0x000000280410723c */ /* 0x000fe20000001810 */
[-C--:B------:R-:W-:Y:S01]  /*61b0*/  FFMA.FTZ R40, R100, R73.reuse, -R72 ;  /* 0x0000004964287223 */ /* 0x080fe20000010848 */
[----:B--2---:R-:W2:Y:S01]  /*61c0*/  LDSM.16.MT88.4 R32, [R150+0x5800] ;  /* 0x005800009620783b */ /* 0x004ea20000004200 */
[-CC-:B------:R-:W-:Y:S01]  /*61d0*/  FFMA.FTZ R41, R99, R73.reuse, -R74.reuse ;  /* 0x0000004963297223 */ /* 0x180fe2000001084a */
[----:B------:R-:W-:Y:S01]  /*61e0*/  MUFU.EX2 R121, R121 ;  /* 0x0000007900797308 */ /* 0x000fe20000000800 */
[----:B-1----:R-:W-:-:S03]  /*61f0*/  FFMA.FTZ R8, R87, R73, -R74 ;  /* 0x0000004957087223 */ /* 0x002fc6000001084a */
[----:B------:R1:W3:Y:S01]  /*6200*/  MUFU.EX2 R87, R9 ;  /* 0x0000000900577308 */ /* 0x0002e20000000800 */
[----:B------:R-:W-:Y:S01]  /*6210*/  HMMA.16816.F32 R12, R4, R42, R12 ;  /* 0x0000002a040c723c */ /* 0x000fe2000000180c */
[-CC-:B------:R-:W-:Y:S01]  /*6220*/  FFMA.FTZ R5, R108, R73.reuse, -R74.reuse ;  /* 0x000000496c057223 */ /* 0x180fe2000001084a */
[----:B----4-:R-:W-:Y:S01]  /*6230*/  F2FP.F16.F32.PACK_AB R43, R84, R78 ;  /* 0x0000004e542b723e */ /* 0x010fe200000000ff */
[----:B------:R4:W5:Y:S01]  /*6240*/  MUFU.EX2 R91, R8 ;  /* 0x00000008005b7308 */ /* 0x0009620000000800 */
[----:B------:R-:W-:-:S03]  /*6250*/  FFMA.FTZ R4, R107, R73, -R74 ;  /* 0x000000496b047223 */ /* 0x000fc6000001084a */
[----:B------:R5:W-:Y:S04]  /*6260*/  MUFU.EX2 R99, R40 ;  /* 0x0000002800637308 */ /* 0x000be80000000800 */
[----:B------:R-:W-:Y:S01]  /*6270*/  MUFU.EX2 R107, R5 ;  /* 0x00000005006b7308 */ /* 0x000fe20000000800 */
[-C--:B-1----:R-:W-:Y:S01]  /*6280*/  FFMA.FTZ R9, R90, R73.reuse, -R74 ;  /* 0x000000495a097223 */ /* 0x082fe2000001084a */
[----:B---3--:R-:W-:Y:S02]  /*6290*/  FADD.FTZ R92, R87, R92 ;  /* 0x0000005c575c7221 */ /* 0x008fe40000010000 */
[----:B------:R-:W-:Y:S01]  /*62a0*/  MUFU.EX2 R90, R10 ;  /* 0x0000000a005a7308 */ /* 0x000fe20000000800 */
[----:B----4-:R-:W-:Y:S01]  /*62b0*/  FFMA.FTZ R8, R89, R73, -R72 ;  /* 0x0000004959087223 */ /* 0x010fe20000010848 */
[----:B-----5:R-:W-:-:S02]  /*62c0*/  FADD.FTZ R92, R91, R92 ;  /* 0x0000005c5b5c7221 */ /* 0x020fc40000010000 */
[----:B------:R-:W1:Y:S01]  /*62d0*/  MUFU.EX2 R89, R9 ;  /* 0x0000000900597308 */ /* 0x000e620000000800 */
[----:B------:R-:W-:-:S03]  /*62e0*/  FFMA.FTZ R40, R101, R73, -R74 ;  /* 0x0000004965287223 */ /* 0x000fc6000001084a */
[----:B------:R3:W-:Y:S04]  /*62f0*/  MUFU.EX2 R100, R8 ;  /* 0x0000000800647308 */ /* 0x0007e80000000800 */
[----:B------:R4:W-:Y:S04]  /*6300*/  MUFU.EX2 R101, R41 ;  /* 0x0000002900657308 */ /* 0x0009e80000000800 */
[----:B------:R5:W2:Y:S01]  /*6310*/  MUFU.EX2 R108, R40 ;  /* 0x00000028006c7308 */ /* 0x000aa20000000800 */
[----:B-1----:R-:W-:Y:S01]  /*6320*/  F2FP.F16.F32.PACK_AB R42, R89, R90 ;  /* 0x0000005a592a723e */ /* 0x002fe200000000ff */
[----:B------:R-:W-:-:S02]  /*6330*/  FADD.FTZ R90, R90, R92 ;  /* 0x0000005c5a5a7221 */ /* 0x000fc40000010000 */
[----:B------:R1:W2:Y:S01]  /*6340*/  MUFU.EX2 R106, R4 ;  /* 0x00000004006a7308 */ /* 0x0002a20000000800 */
[----:B---3--:R-:W3:Y:S01]  /*6350*/  LDSM.16.MT88.4 R8, [R164+0x5c00] ;  /* 0x005c0000a408783b */ /* 0x008ee20000004200 */
[----:B------:R-:W-:Y:S02]  /*6360*/  FADD.FTZ R90, R89, R90 ;  /* 0x0000005a595a7221 */ /* 0x000fe40000010000 */
[----:B------:R-:W-:Y:S01]  /*6370*/  MUFU.EX2 R103, R103 ;  /* 0x0000006700677308 */ /* 0x000fe20000000800 */
[C---:B----4-:R-:W-:Y:S01]  /*6380*/  F2FP.F16.F32.PACK_AB R41, R79.reuse, R80 ;  /* 0x000000504f29723e */ /* 0x050fe200000000ff */
[----:B------:R-:W-:Y:S02]  /*6390*/  FADD.FTZ R79, R79, R88 ;  /* 0x000000584f4f7221 */ /* 0x000fe40000010000 */
[----:B------:R-:W-:Y:S01]  /*63a0*/  MUFU.EX2 R93, R93 ;  /* 0x0000005d005d7308 */ /* 0x000fe20000000800 */
[----:B-----5:R-:W-:Y:S01]  /*63b0*/  F2FP.F16.F32.PACK_AB R40, R91, R87 ;  /* 0x000000575b28723e */ /* 0x020fe200000000ff */
[----:B------:R-:W-:-:S02]  /*63c0*/  FADD.FTZ R79, R78, R79 ;  /* 0x0000004f4e4f7221 */ /* 0x000fc40000010000 */
[----:B------:R-:W-:Y:S01]  /*63d0*/  MUFU.EX2 R94, R94 ;  /* 0x0000005e005e7308 */ /* 0x000fe20000000800 */
[----:B-1----:R-:W1:Y:S01]  /*63e0*/  LDSM.16.MT88.4 R4, [R150+0x5c00] ;  /* 0x005c00009604783b */ /* 0x002e620000004200 */
[----:B------:R-:W-:Y:S02]  /*63f0*/  FADD.FTZ R79, R84, R79 ;  /* 0x0000004f544f7221 */ /* 0x000fe40000010000 */
[----:B------:R-:W-:Y:S01]  /*6400*/  MUFU.EX2 R81, R81 ;  /* 0x0000005100517308 */ /* 0x000fe20000000800 */
[----:B------:R-:W-:Y:S01]  /*6410*/  HMMA.16816.F32 R28, R40, R36, R28 ;  /* 0x00000024281c723c */ /* 0x000fe2000000181c */
[----:B--2---:R-:W-:Y:S01]  /*6420*/  F2FP.F16.F32.PACK_AB R36, R108, R101 ;  /* 0x000000656c24723e */ /* 0x004fe200000000ff */
[----:B------:R-:W-:Y:S01]  /*6430*/  FADD.FTZ R101, R101, R90 ;  /* 0x0000005a65657221 */ /* 0x000fe20000010000 */
[----:B------:R-:W-:Y:S01]  /*6440*/  F2FP.F16.F32.PACK_AB R37, R100, R83 ;  /* 0x000000536425723e */ /* 0x000fe200000000ff */
[----:B------:R-:W-:Y:S01]  /*6450*/  FADD.FTZ R83, R83, R79 ;  /* 0x0000004f53537221 */ /* 0x000fe20000010000 */
[----:B------:R-:W-:Y:S01]  /*6460*/  MUFU.EX2 R56, R56 ;  /* 0x0000003800387308 */ /* 0x000fe20000000800 */
[----:B------:R-:W-:-:S02]  /*6470*/  FADD.FTZ R101, R108, R101 ;  /* 0x000000656c657221 */ /* 0x000fc40000010000 */
[C---:B------:R-:W-:Y:S01]  /*6480*/  HMMA.16816.F32 R24, R40.reuse, R38, R24 ;  /* 0x000000262818723c */ /* 0x040fe20000001818 */
[----:B------:R-:W-:Y:S01]  /*6490*/  F2FP.F16.F32.PACK_AB R38, R106, R107 ;  /* 0x0000006b6a26723e */ /* 0x000fe200000000ff */
[----:B------:R-:W-:Y:S01]  /*64a0*/  FADD.FTZ R83, R100, R83 ;  /* 0x0000005364537221 */ /* 0x000fe20000010000 */
[----:B------:R-:W-:Y:S01]  /*64b0*/  F2FP.F16.F32.PACK_AB R39, R114, R99 ;  /* 0x000000637227723e */ /* 0x000fe200000000ff */
[----:B------:R-:W-:Y:S02]  /*64c0*/  FADD.FTZ R101, R107, R101 ;  /* 0x000000656b657221 */ /* 0x000fe40000010000 */
[----:B------:R-:W-:Y:S02]  /*64d0*/  FADD.FTZ R99, R99, R83 ;  /* 0x0000005363637221 */ /* 0x000fe40000010000 */
[----:B------:R-:W-:Y:S01]  /*64e0*/  HMMA.16816.F32 R16, R40, R32, R16 ;  /* 0x000000202810723c */ /* 0x000fe20000001810 */
[----:B------:R-:W-:Y:S01]  /*64f0*/  FADD.FTZ R101, R106, R101 ;  /* 0x000000656a657221 */ /* 0x000fe20000010000 */
[----:B------:R-:W-:-:S06]  /*6500*/  FADD.FTZ R99, R114, R99 ;  /* 0x0000006372637221 */ /* 0x000fcc0000010000 */
[----:B------:R-:W-:Y:S01]  /*6510*/  HMMA.16816.F32 R32, R40, R34, R12 ;  /* 0x000000222820723c */ /* 0x000fe2000000180c */
[----:B------:R-:W2:Y:S01]  /*6520*/  LDSM.16.MT88.4 R12, [R164+0x6000] ;  /* 0x00600000a40c783b */ /* 0x000ea20000004200 */
[-C--:B------:R-:W-:Y:S01]  /*6530*/  FFMA.FTZ R40, R126, R73.reuse, -R72 ;  /* 0x000000497e287223 */ /* 0x080fe20000010848 */
[-C--:B------:R-:W-:Y:S01]  /*6540*/  FFMA.FTZ R41, R144, R73.reuse, -R74 ;  /* 0x0000004990297223 */ /* 0x080fe2000001084a */
[----:B------:R4:W5:Y:S04]  /*6550*/  MUFU.EX2 R126, R135 ;  /* 0x00000087007e7308 */ /* 0x0009680000000800 */
[C---:B---3--:R-:W-:Y:S01]  /*6560*/  HMMA.16816.F32 R28, R36.reuse, R8, R28 ;  /* 0x00000008241c723c */ /* 0x048fe2000000181c */
[-C--:B------:R-:W-:Y:S01]  /*6570*/  FFMA.FTZ R8, R128, R73.reuse, -R72 ;  /* 0x0000004980087223 */ /* 0x080fe20000010848 */
[-C--:B------:R-:W-:Y:S01]  /*6580*/  FFMA.FTZ R9, R127, R73.reuse, -R74 ;  /* 0x000000497f097223 */ /* 0x080fe2000001084a */
[----:B------:R3:W3:Y:S04]  /*6590*/  MUFU.EX2 R128, R40 ;  /* 0x0000002800807308 */ /* 0x0006e80000000800 */
[----:B------:R3:W-:Y:S01]  /*65a0*/  MUFU.EX2 R127, R8 ;  /* 0x00000008007f7308 */ /* 0x0007e20000000800 */
[----:B------:R-:W-:Y:S01]  /*65b0*/  HMMA.16816.F32 R24, R36, R10, R24 ;  /* 0x0000000a2418723c */ /* 0x000fe20000001818 */
[----:B----4-:R-:W-:Y:S01]  /*65c0*/  FFMA.FTZ R135, R130, R73, -R72 ;  /* 0x0000004982877223 */ /* 0x010fe20000010848 */
[----:B-----5:R-:W-:-:S05]  /*65d0*/  FADD.FTZ R99, R126, R99 ;  /* 0x000000637e637221 */ /* 0x020fca0000010000 */
[----:B------:R-:W4:Y:S01]  /*65e0*/  MUFU.EX2 R135, R135 ;  /* 0x0000008700877308 */ /* 0x000f220000000800 */
[C---:B-1----:R-:W-:Y:S01]  /*65f0*/  HMMA.16816.F32 R16, R36.reuse, R4, R16 ;  /* 0x000000042410723c */ /* 0x042fe20000001810 */
[-CC-:B------:R-:W-:Y:S01]  /*6600*/  FFMA.FTZ R5, R138, R73.reuse, -R72.reuse ;  /* 0x000000498a057223 */ /* 0x180fe20000010848 */
[-CC-:B------:R-:W-:Y:S01]  /*6610*/  FFMA.FTZ R4, R137, R73.reuse, -R72.reuse ;  /* 0x0000004989047223 */ /* 0x180fe20000010848 */
[-C--:B---3--:R-:W-:Y:S01]  /*6620*/  FFMA.FTZ R40, R136, R73.reuse, -R72 ;  /* 0x0000004988287223 */ /* 0x088fe20000010848 */
[----:B------:R-:W-:Y:S01]  /*6630*/  FFMA.FTZ R8, R129, R73, -R74 ;  /* 0x0000004981087223 */ /* 0x000fe2000001084a */
[----:B------:R-:W-:Y:S03]  /*6640*/  MUFU.EX2 R137, R5 ;  /* 0x0000000500897308 */ /* 0x000fe60000000800 */
[----:B------:R-:W-:Y:S01]  /*6650*/  HMMA.16816.F32 R32, R36, R6, R32 ;  /* 0x000000062420723c */ /* 0x000fe20000001820 */
[----:B------:R1:W-:Y:S01]  /*6660*/  MUFU.EX2 R129, R9 ;  /* 0x0000000900817308 */ /* 0x0003e20000000800 */
[C---:B------:R-:W-:Y:S01]  /*6670*/  F2FP.F16.F32.PACK_AB R37, R128.reuse, R126 ;  /* 0x0000007e8025723e */ /* 0x040fe200000000ff */
[----:B------:R-:W-:Y:S01]  /*6680*/  FADD.FTZ R128, R128, R99 ;  /* 0x0000006380807221 */ /* 0x000fe20000010000 */
[----:B----4-:R-:W-:Y:S01]  /*6690*/  F2FP.F16.F32.PACK_AB R39, R135, R127 ;  /* 0x0000007f8727723e */ /* 0x010fe200000000ff */
[----:B------:R3:W-:Y:S02]  /*66a0*/  MUFU.EX2 R136, R4 ;  /* 0x0000000400887308 */ /* 0x0007e40000000800 */
[----:B------:R-:W-:-:S02]  /*66b0*/  FADD.FTZ R128, R127, R128 ;  /* 0x000000807f807221 */ /* 0x000fc40000010000 */
[----:B------:R4:W-:Y:S02]  /*66c0*/  MUFU.EX2 R138, R159 ;  /* 0x0000009f008a7308 */ /* 0x0009e40000000800 */
[----:B------:R-:W-:Y:S01]  /*66d0*/  FADD.FTZ R128, R135, R128 ;  /* 0x0000008087807221 */ /* 0x000fe20000010000 */
[-C--:B-1----:R-:W-:Y:S02]  /*66e0*/  FFMA.FTZ R9, R132, R73.reuse, -R74 ;  /* 0x0000004984097223 */ /* 0x082fe4000001084a */
[----:B------:R1:W5:Y:S01]  /*66f0*/  MUFU.EX2 R132, R8 ;  /* 0x0000000800847308 */ /* 0x0003620000000800 */
[----:B---3--:R-:W-:Y:S01]  /*6700*/  LDSM.16.MT88.4 R4, [R164+0x6400] ;  /* 0x00640000a404783b */ /* 0x008fe20000004200 */
[-C--:B----4-:R-:W-:Y:S01]  /*6710*/  FFMA.FTZ R159, R142, R73.reuse, -R72 ;  /* 0x000000498e9f7223 */ /* 0x090fe20000010848 */
[----:B-1----:R-:W-:Y:S01]  /*6720*/  FFMA.FTZ R8, R131, R73, -R74 ;  /* 0x0000004983087223 */ /* 0x002fe2000001084a */
[----:B-----5:R-:W-:Y:S01]  /*6730*/  F2FP.F16.F32.PACK_AB R36, R132, R129 ;  /* 0x000000818424723e */ /* 0x020fe200000000ff */
[----:B------:R-:W1:Y:S01]  /*6740*/  MUFU.EX2 R131, R9 ;  /* 0x0000000900837308 */ /* 0x000e620000000800 */
[----:B------:R-:W-:-:S03]  /*6750*/  FADD.FTZ R129, R129, R101 ;  /* 0x0000006581817221 */ /* 0x000fc60000010000 */
[----:B------:R3:W4:Y:S01]  /*6760*/  MUFU.EX2 R130, R8 ;  /* 0x0000000800827308 */ /* 0x0007220000000800 */
[----:B------:R-:W-:-:S04]  /*6770*/  FADD.FTZ R129, R132, R129 ;  /* 0x0000008184817221 */ /* 0x000fc80000010000 */
[----:B-1----:R-:W-:Y:S01]  /*6780*/  FADD.FTZ R129, R131, R129 ;  /* 0x0000008183817221 */ /* 0x002fe20000010000 */
[----:B---3--:R-:W1:Y:S01]  /*6790*/  LDSM.16.MT88.4 R8, [R150+0x6000] ;  /* 0x006000009608783b */ /* 0x008e620000004200 */
[C---:B----4-:R-:W-:Y:S02]  /*67a0*/  F2FP.F16.F32.PACK_AB R38, R130.reuse, R131 ;  /* 0x000000838226723e */ /* 0x050fe400000000ff */
[----:B------:R-:W-:-:S05]  /*67b0*/  FADD.FTZ R130, R130, R129 ;  /* 0x0000008182827221 */ /* 0x000fca0000010000 */
[C---:B--2---:R-:W-:Y:S01]  /*67c0*/  HMMA.16816.F32 R28, R36.reuse, R12, R28 ;  /* 0x0000000c241c723c */ /* 0x044fe2000000181c */
[-C--:B------:R-:W-:Y:S01]  /*67d0*/  FFMA.FTZ R12, R140, R73.reuse, -R72 ;  /* 0x000000498c0c7223 */ /* 0x080fe20000010848 */
[-CC-:B------:R-:W-:Y:S01]  /*67e0*/  FFMA.FTZ R13, R139, R73.reuse, -R74.reuse ;  /* 0x000000498b0d7223 */ /* 0x180fe2000001084a */
[----:B------:R2:W-:Y:S04]  /*67f0*/  MUFU.EX2 R140, R40 ;  /* 0x00000028008c7308 */ /* 0x0005e80000000800 */
[----:B------:R-:W-:Y:S01]  /*6800*/  MUFU.EX2 R139, R12 ;  /* 0x0000000c008b7308 */ /* 0x000fe20000000800 */
[C---:B------:R-:W-:Y:S01]  /*6810*/  HMMA.16816.F32 R24, R36.reuse, R14, R24 ;  /* 0x0000000e2418723c */ /* 0x040fe20000001818 */
[-C--:B--2---:R-:W-:Y:S02]  /*6820*/  FFMA.FTZ R40, R141, R73.reuse, -R74 ;  /* 0x000000498d287223 */ /* 0x084fe4000001084a */
[----:B------:R2:W3:Y:S04]  /*6830*/  MUFU.EX2 R141, R13 ;  /* 0x0000000d008d7308 */ /* 0x0004e80000000800 */
[----:B------:R4:W5:Y:S01]  /*6840*/  MUFU.EX2 R144, R40 ;  /* 0x0000002800907308 */ /* 0x0009620000000800 */
[----:B-1----:R-:W-:Y:S01]  /*6850*/  HMMA.16816.F32 R32, R36, R10, R32 ;  /* 0x0000000a2420723c */ /* 0x002fe20000001820 */
[----:B--2---:R-:W1:Y:S01]  /*6860*/  LDSM.16.MT88.4 R12, [R150+0x6400] ;  /* 0x00640000960c783b */ /* 0x004e620000004200 */
[----:B---3--:R-:W-:Y:S01]  /*6870*/  FADD.FTZ R130, R141, R130 ;  /* 0x000000828d827221 */ /* 0x008fe20000010000 */
[----:B----4-:R-:W-:-:S03]  /*6880*/  FFMA.FTZ R40, R143, R73, -R74 ;  /* 0x000000498f287223 */ /* 0x010fc6000001084a */
[----:B-----5:R-:W-:Y:S01]  /*6890*/  FADD.FTZ R130, R144, R130 ;  /* 0x0000008290827221 */ /* 0x020fe20000010000 */
[----:B------:R-:W2:Y:S04]  /*68a0*/  MUFU.EX2 R143, R41 ;  /* 0x00000029008f7308 */ /* 0x000ea80000000800 */
[----:B------:R3:W4:Y:S01]  /*68b0*/  MUFU.EX2 R142, R40 ;  /* 0x00000028008e7308 */ /* 0x0007220000000800 */
[----:B--2---:R-:W-:Y:S01]  /*68c0*/  FADD.FTZ R130, R143, R130 ;  /* 0x000000828f827221 */ /* 0x004fe20000010000 */
[----:B---3--:R-:W-:Y:S01]  /*68d0*/  HMMA.16816.F32 R40, R36, R8, R16 ;  /* 0x000000082428723c */ /* 0x008fe20000001810 */
[----:B------:R-:W2:Y:S01]  /*68e0*/  LDSM.16.MT88.4 R16, [R164+0x6800] ;  /* 0x00680000a410783b */ /* 0x000ea20000004200 */
[-C--:B------:R-:W-:Y:S01]  /*68f0*/  FFMA.FTZ R8, R146, R73.reuse, -R72 ;  /* 0x0000004992087223 */ /* 0x080fe20000010848 */
[----:B------:R-:W-:Y:S01]  /*6900*/  FFMA.FTZ R9, R145, R73, -R74 ;  /* 0x0000004991097223 */ /* 0x000fe2000001084a */
[----:B------:R3:W5:Y:S01]  /*6910*/  MUFU.EX2 R146, R159 ;  /* 0x0000009f00927308 */ /* 0x0007620000000800 */
[----:B------:R-:W-:Y:S01]  /*6920*/  F2FP.F16.F32.PACK_AB R36, R144, R141 ;  /* 0x0000008d9024723e */ /* 0x000fe200000000ff */
[C---:B----4-:R-:W-:Y:S01]  /*6930*/  FADD.FTZ R130, R142.reuse, R130 ;  /* 0x000000828e827221 */ /* 0x050fe20000010000 */
[----:B------:R-:W-:Y:S01]  /*6940*/  F2FP.F16.F32.PACK_AB R37, R137, R138 ;  /* 0x0000008a8925723e */ /* 0x000fe200000000ff */
[----:B------:R4:W-:Y:S01]  /*6950*/  MUFU.EX2 R145, R8 ;  /* 0x0000000800917308 */ /* 0x0009e20000000800 */
[----:B------:R-:W-:Y:S01]  /*6960*/  F2FP.F16.F32.PACK_AB R38, R142, R143 ;  /* 0x0000008f8e26723e */ /* 0x000fe200000000ff */
[----:B------:R-:W-:Y:S01]  /*6970*/  FADD.FTZ R138, R138, R128 ;  /* 0x000000808a8a7221 */ /* 0x000fe20000010000 */
[----:B------:R-:W-:-:S03]  /*6980*/  F2FP.F16.F32.PACK_AB R39, R140, R136 ;  /* 0x000000888c27723e */ /* 0x000fc600000000ff */
[----:B------:R-:W-:Y:S01]  /*6990*/  FADD.FTZ R138, R137, R138 ;  /* 0x0000008a898a7221 */ /* 0x000fe20000010000 */
[----:B---3--:R-:W-:-:S03]  /*69a0*/  FFMA.FTZ R159, R153, R73, -R72 ;  /* 0x00000049999f7223 */ /* 0x008fc60000010848 */
[----:B------:R-:W-:Y:S01]  /*69b0*/  HMMA.16816.F32 R28, R36, R4, R28 ;  /* 0x00000004241c723c */ /* 0x000fe2000000181c */
[----:B------:R-:W-:Y:S01]  /*69c0*/  FADD.FTZ R138, R136, R138 ;  /* 0x0000008a888a7221 */ /* 0x000fe20000010000 */
[----:B----4-:R-:W-:Y:S02]  /*69d0*/  FFMA.FTZ R8, R147, R73, -R74 ;  /* 0x0000004993087223 */ /* 0x010fe4000001084a */
[----:B------:R3:W-:Y:S01]  /*69e0*/  MUFU.EX2 R147, R9 ;  /* 0x0000000900937308 */ /* 0x0007e20000000800 */
[----:B------:R-:W-:-:S03]  /*69f0*/  FADD.FTZ R138, R140, R138 ;  /* 0x0000008a8c8a7221 */ /* 0x000fc60000010000 */
[C---:B-1----:R-:W-:Y:S01]  /*6a00*/  HMMA.16816.F32 R40, R36.reuse, R12, R40 ;  /* 0x0000000c2428723c */ /* 0x042fe20000001828 */
[----:B------:R-:W1:Y:S01]  /*6a10*/  MUFU.EX2 R159, R159 ;  /* 0x0000009f009f7308 */ /* 0x000e620000000800 */
[C---:B-----5:R-:W-:Y:S01]  /*6a20*/  F2FP.F16.F32.PACK_AB R13, R146.reuse, R139 ;  /* 0x0000008b920d723e */ /* 0x060fe200000000ff */
[----:B------:R-:W-:Y:S01]  /*6a30*/  FADD.FTZ R139, R139, R138 ;  /* 0x0000008a8b8b7221 */ /* 0x000fe20000010000 */
[----:B------:R-:W-:Y:S03]  /*6a40*/  LDSM.16.MT88.4 R140, [R164+0x8c00] ;  /* 0x008c0000a48c783b */ /* 0x000fe60000004200 */
[----:B------:R-:W-:Y:S01]  /*6a50*/  FADD.FTZ R139, R146, R139 ;  /* 0x0000008b928b7221 */ /* 0x000fe20000010000 */
[----:B------:R-:W-:Y:S01]  /*6a60*/  HMMA.16816.F32 R32, R36, R14, R32 ;  /* 0x0000000e2420723c */ /* 0x000fe20000001820 */
[----:B---3--:R-:W-:Y:S02]  /*6a70*/  FFMA.FTZ R9, R155, R73, -R74 ;  /* 0x000000499b097223 */ /* 0x008fe4000001084a */
[----:B------:R3:W4:Y:S01]  /*6a80*/  MUFU.EX2 R155, R8 ;  /* 0x00000008009b7308 */ /* 0x0007220000000800 */
[----:B-1----:R-:W-:-:S04]  /*6a90*/  F2FP.F16.F32.PACK_AB R15, R159, R145 ;  /* 0x000000919f0f723e */ /* 0x002fc800000000ff */
[----:B------:R-:W-:Y:S01]  /*6aa0*/  HMMA.16816.F32 R24, R36, R6, R24 ;  /* 0x000000062418723c */ /* 0x000fe20000001818 */
[----:B------:R-:W-:Y:S01]  /*6ab0*/  LDSM.16.MT88.4 R4, [R164+0x6c00] ;  /* 0x006c0000a404783b */ /* 0x000fe20000004200 */
[-C--:B------:R-:W-:Y:S01]  /*6ac0*/  FFMA.FTZ R36, R195, R73.reuse, -R72 ;  /* 0x00000049c3247223 */ /* 0x080fe20000010848 */
[-CC-:B------:R-:W-:Y:S01]  /*6ad0*/  FFMA.FTZ R38, R162, R73.reuse, -R74.reuse ;  /* 0x00000049a2267223 */ /* 0x180fe2000001084a */
[----:B------:R1:W-:Y:S01]  /*6ae0*/  MUFU.EX2 R195, R206 ;  /* 0x000000ce00c37308 */ /* 0x0003e20000000800 */
[-CC-:B------:R-:W-:Y:S01]  /*6af0*/  FFMA.FTZ R37, R161, R73.reuse, -R74.reuse ;  /* 0x00000049a1257223 */ /* 0x180fe2000001084a */
[----:B------:R-:W-:Y:S02]  /*6b00*/  FADD.FTZ R145, R145, R139 ;  /* 0x0000008b91917221 */ /* 0x000fe40000010000 */
[----:B------:R-:W-:Y:S02]  /*6b10*/  MUFU.EX2 R161, R38 ;  /* 0x0000002600a17308 */ /* 0x000fe40000000800 */
[----:B------:R-:W-:Y:S01]  /*6b20*/  FADD.FTZ R145, R159, R145 ;  /* 0x000000919f917221 */ /* 0x000fe20000010000 */
[----:B---3--:R-:W-:Y:S01]  /*6b30*/  FFMA.FTZ R8, R154, R73, -R74 ;  /* 0x000000499a087223 */ /* 0x008fe2000001084a */
[----:B----4-:R-:W-:Y:S01]  /*6b40*/  F2FP.F16.F32.PACK_AB R12, R155, R147 ;  /* 0x000000939b0c723e */ /* 0x010fe200000000ff */
[----:B------:R-:W-:Y:S01]  /*6b50*/  MUFU.EX2 R154, R9 ;  /* 0x00000009009a7308 */ /* 0x000fe20000000800 */
[----:B------:R-:W-:-:S03]  /*6b60*/  FADD.FTZ R147, R147, R130 ;  /* 0x0000008293937221 */ /* 0x000fc60000010000 */
[----:B------:R3:W4:Y:S01]  /*6b70*/  MUFU.EX2 R153, R8 ;  /* 0x0000000800997308 */ /* 0x0007220000000800 */
[----:B-1----:R-:W-:Y:S01]  /*6b80*/  FFMA.FTZ R206, R203, R73, -R72 ;  /* 0x00000049cbce7223 */ /* 0x002fe20000010848 */
[----:B------:R-:W-:-:S05]  /*6b90*/  FADD.FTZ R147, R155, R147 ;  /* 0x000000939b937221 */ /* 0x000fca0000010000 */
[----:B------:R-:W-:Y:S01]  /*6ba0*/  MUFU.EX2 R206, R206 ;  /* 0x000000ce00ce7308 */ /* 0x000fe20000000800 */
[----:B---3--:R-:W1:Y:S01]  /*6bb0*/  LDSM.16.MT88.4 R8, [R150+0x6800] ;  /* 0x006800009608783b */ /* 0x008e620000004200 */
[----:B----4-:R-:W-:Y:S01]  /*6bc0*/  F2FP.F16.F32.PACK_AB R14, R153, R154 ;  /* 0x0000009a990e723e */ /* 0x010fe200000000ff */
[----:B------:R-:W-:-:S04]  /*6bd0*/  FADD.FTZ R154, R154, R147 ;  /* 0x000000939a9a7221 */ /* 0x000fc80000010000 */
[----:B------:R-:W-:Y:S02]  /*6be0*/  FADD.FTZ R154, R153, R154 ;  /* 0x0000009a999a7221 */ /* 0x000fe40000010000 */
[C---:B--2---:R-:W-:Y:S01]  /*6bf0*/  HMMA.16816.F32 R28, R12.reuse, R16, R28 ;  /* 0x000000100c1c723c */ /* 0x044fe2000000181c */
[-C--:B------:R-:W-:Y:S01]  /*6c00*/  FFMA.FTZ R16, R200, R73.reuse, -R72 ;  /* 0x00000049c8107223 */ /* 0x080fe20000010848 */
[-C--:B------:R-:W-:Y:S01]  /*6c10*/  FFMA.FTZ R17, R199, R73.reuse, -R74 ;  /* 0x00000049c7117223 */ /* 0x080fe2000001084a */
[----:B------:R2:W3:Y:S04]  /*6c20*/  MUFU.EX2 R200, R36 ;  /* 0x0000002400c87308 */ /* 0x0004e80000000800 */
[----:B------:R4:W5:Y:S01]  /*6c30*/  MUFU.EX2 R199, R16 ;  /* 0x0000001000c77308 */ /* 0x0009620000000800 */
[----:B------:R-:W-:Y:S01]  /*6c40*/  HMMA.16816.F32 R24, R12, R18, R24 ;  /* 0x000000120c18723c */ /* 0x000fe20000001818 */
[-C--:B--2---:R-:W-:Y:S01]  /*6c50*/  FFMA.FTZ R36, R193, R73.reuse, -R72 ;  /* 0x00000049c1247223 */ /* 0x084fe20000010848 */
[----:B----4-:R-:W-:-:S02]  /*6c60*/  FFMA.FTZ R16, R201, R73, -R74 ;  /* 0x00000049c9107223 */ /* 0x010fc4000001084a */
[----:B------:R2:W-:Y:S04]  /*6c70*/  MUFU.EX2 R201, R17 ;  /* 0x0000001100c97308 */ /* 0x0005e80000000800 */
[----:B-1----:R-:W-:Y:S01]  /*6c80*/  HMMA.16816.F32 R40, R12, R8, R40 ;  /* 0x000000080c28723c */ /* 0x002fe20000001828 */
[-CC-:B------:R-:W-:Y:S01]  /*6c90*/  FFMA.FTZ R9, R198, R73.reuse, -R72.reuse ;  /* 0x00000049c6097223 */ /* 0x180fe20000010848 */
[-C--:B------:R-:W-:Y:S01]  /*6ca0*/  FFMA.FTZ R8, R194, R73.reuse, -R72 ;  /* 0x00000049c2087223 */ /* 0x080fe20000010848 */
[----:B------:R1:W-:Y:S01]  /*6cb0*/  MUFU.EX2 R198, R202 ;  /* 0x000000ca00c67308 */ /* 0x0003e20000000800 */
[----:B--2---:R-:W-:-:S03]  /*6cc0*/  FFMA.FTZ R17, R205, R73, -R74 ;  /* 0x00000049cd117223 */ /* 0x004fc6000001084a */
[----:B------:R2:W4:Y:S01]  /*6cd0*/  MUFU.EX2 R205, R16 ;  /* 0x0000001000cd7308 */ /* 0x0005220000000800 */
[----:B------:R-:W-:Y:S01]  /*6ce0*/  HMMA.16816.F32 R32, R12, R10, R32 ;  /* 0x0000000a0c20723c */ /* 0x000fe20000001820 */
[----:B---3--:R-:W-:Y:S01]  /*6cf0*/  F2FP.F16.F32.PACK_AB R13, R200, R195 ;  /* 0x000000c3c80d723e */ /* 0x008fe200000000ff */
[----:B------:R-:W-:Y:S01]  /*6d00*/  FADD.FTZ R195, R195, R145 ;  /* 0x00000091c3c37221 */ /* 0x000fe20000010000 */
[----:B-----5:R-:W-:Y:S01]  /*6d10*/  F2FP.F16.F32.PACK_AB R15, R206, R199 ;  /* 0x000000c7ce0f723e */ /* 0x020fe200000000ff */
[----:B------:R-:W-:Y:S02]  /*6d20*/  MUFU.EX2 R194, R9 ;  /* 0x0000000900c27308 */ /* 0x000fe40000000800 */
[----:B------:R-:W-:Y:S02]  /*6d30*/  FADD.FTZ R195, R200, R195 ;  /* 0x000000c3c8c37221 */ /* 0x000fe40000010000 */
[----:B------:R3:W-:Y:S01]  /*6d40*/  MUFU.EX2 R193, R8 ;  /* 0x0000000800c17308 */ /* 0x0007e20000000800 */
[-CC-:B-1----:R-:W-:Y:S01]  /*6d50*/  FFMA.FTZ R202, R149, R73.reuse, -R72.reuse ;  /* 0x0000004995ca7223 */ /* 0x182fe20000010848 */
[----:B------:R-:W-:Y:S01]  /*6d60*/  FADD.FTZ R199, R199, R195 ;  /* 0x000000c3c7c77221 */ /* 0x000fe20000010000 */
[-C--:B------:R-:W-:Y:S01]  /*6d70*/  FFMA.FTZ R195, R46, R73.reuse, -R72 ;  /* 0x000000492ec37223 */ /* 0x080fe20000010848 */
[----:B--2---:R-:W-:Y:S01]  /*6d80*/  FFMA.FTZ R16, R204, R73, -R74 ;  /* 0x00000049cc107223 */ /* 0x004fe2000001084a */
[----:B----4-:R-:W-:Y:S01]  /*6d90*/  F2FP.F16.F32.PACK_AB R12, R205, R201 ;  /* 0x000000c9cd0c723e */ /* 0x010fe200000000ff */
[----:B------:R-:W-:Y:S01]  /*6da0*/  MUFU.EX2 R204, R17 ;  /* 0x0000001100cc7308 */ /* 0x000fe20000000800 */
[----:B------:R-:W-:Y:S01]  /*6db0*/  FADD.FTZ R201, R201, R154 ;  /* 0x0000009ac9c97221 */ /* 0x000fe20000010000 */
[----:B------:R-:W-:-:S02]  /*6dc0*/  FADD.FTZ R199, R206, R199 ;  /* 0x000000c7cec77221 */ /* 0x000fc40000010000 */
[----:B------:R1:W2:Y:S01]  /*6dd0*/  MUFU.EX2 R203, R16 ;  /* 0x0000001000cb7308 */ /* 0x0002a20000000800 */
[----:B------:R-:W-:Y:S01]  /*6de0*/  FADD.FTZ R201, R205, R201 ;  /* 0x000000c9cdc97221 */ /* 0x000fe20000010000 */
[----:B------:R-:W-:Y:S01]  /*6df0*/  FADD.FTZ R199, R198, R199 ;  /* 0x000000c7c6c77221 */ /* 0x000fe20000010000 */
[----:B---3--:R-:W-:Y:S01]  /*6e00*/  LDSM.16.MT88.4 R8, [R164+0x7000] ;  /* 0x00700000a408783b */ /* 0x008fe20000004200 */
[----:B------:R-:W-:Y:S04]  /*6e10*/  MUFU.EX2 R202, R202 ;  /* 0x000000ca00ca7308 */ /* 0x000fe80000000800 */
[----:B------:R-:W-:Y:S01]  /*6e20*/  MUFU.EX2 R195, R195 ;  /* 0x000000c300c37308 */ /* 0x000fe20000000800 */
[----:B-1----:R-:W1:Y:S01]  /*6e30*/  LDSM.16.MT88.4 R16, [R150+0x6c00] ;  /* 0x006c00009610783b */ /* 0x002e620000004200 */
[----:B--2---:R-:W-:Y:S01]  /*6e40*/  F2FP.F16.F32.PACK_AB R14, R203, R204 ;  /* 0x000000cccb0e723e */ /* 0x004fe200000000ff */
[----:B------:R-:W-:-:S04]  /*6e50*/  FADD.FTZ R204, R204, R201 ;  /* 0x000000c9cccc7221 */ /* 0x000fc80000010000 */
[----:B------:R-:W-:Y:S02]  /*6e60*/  FADD.FTZ R204, R203, R204 ;  /* 0x000000cccbcc7221 */ /* 0x000fe40000010000 */
[C---:B------:R-:W-:Y:S01]  /*6e70*/  HMMA.16816.F32 R28, R12.reuse, R4, R28 ;  /* 0x000000040c1c723c */ /* 0x040fe2000000181c */
[-C--:B------:R-:W-:Y:S01]  /*6e80*/  FFMA.FTZ R4, R163, R73.reuse, -R72 ;  /* 0x00000049a3047223 */ /* 0x080fe20000010848 */
[-CC-:B------:R-:W-:Y:S01]  /*6e90*/  FFMA.FTZ R5, R192, R73.reuse, -R74.reuse ;  /* 0x00000049c0057223 */ /* 0x180fe2000001084a */
[----:B------:R2:W-:Y:S04]  /*6ea0*/  MUFU.EX2 R163, R36 ;  /* 0x0000002400a37308 */ /* 0x0005e80000000800 */
[----:B------:R-:W-:Y:S01]  /*6eb0*/  MUFU.EX2 R192, R4 ;  /* 0x0000000400c07308 */ /* 0x000fe20000000800 */
[----:B------:R-:W-:Y:S01]  /*6ec0*/  HMMA.16816.F32 R24, R12, R6, R24 ;  /* 0x000000060c18723c */ /* 0x000fe20000001818 */
[----:B--2---:R-:W-:-:S02]  /*6ed0*/  FFMA.FTZ R36, R177, R73, -R74 ;  /* 0x00000049b1247223 */ /* 0x004fc4000001084a */
[----:B------:R2:W3:Y:S04]  /*6ee0*/  MUFU.EX2 R177, R5 ;  /* 0x0000000500b17308 */ /* 0x0004e80000000800 */
[----:B------:R4:W-:Y:S01]  /*6ef0*/  MUFU.EX2 R162, R36 ;  /* 0x0000002400a27308 */ /* 0x0009e20000000800 */
[C---:B-1----:R-:W-:Y:S01]  /*6f00*/  HMMA.16816.F32 R40, R12.reuse, R16, R40 ;  /* 0x000000100c28723c */ /* 0x042fe20000001828 */
[----:B--2---:R-:W1:Y:S01]  /*6f10*/  LDSM.16.MT88.4 R4, [R150+0x7000] ;  /* 0x007000009604783b */ /* 0x004e620000004200 */
[-C--:B------:R-:W-:Y:S01]  /*6f20*/  FFMA.FTZ R16, R158, R73.reuse, -R72 ;  /* 0x000000499e107223 */ /* 0x080fe20000010848 */
[-C--:B------:R-:W-:Y:S01]  /*6f30*/  FFMA.FTZ R17, R157, R73.reuse, -R74 ;  /* 0x000000499d117223 */ /* 0x080fe2000001084a */
[----:B---3--:R-:W-:Y:S01]  /*6f40*/  FADD.FTZ R204, R177, R204 ;  /* 0x000000ccb1cc7221 */ /* 0x008fe20000010000 */
[-C--:B----4-:R-:W-:Y:S01]  /*6f50*/  FFMA.FTZ R36, R160, R73.reuse, -R72 ;  /* 0x00000049a0247223 */ /* 0x090fe20000010848 */
[----:B------:R2:W-:Y:S02]  /*6f60*/  MUFU.EX2 R157, R16 ;  /* 0x00000010009d7308 */ /* 0x0005e40000000800 */
[----:B------:R-:W-:Y:S01]  /*6f70*/  HMMA.16816.F32 R32, R12, R18, R32 ;  /* 0x000000120c20723c */ /* 0x000fe20000001820 */
[-CC-:B------:R-:W-:Y:S01]  /*6f80*/  FFMA.FTZ R13, R152, R73.reuse, -R74.reuse ;  /* 0x00000049980d7223 */ /* 0x180fe2000001084a */
[----:B------:R-:W3:Y:S01]  /*6f90*/  MUFU.EX2 R160, R37 ;  /* 0x0000002500a07308 */ /* 0x000ee20000000800 */
[----:B------:R-:W-:Y:S01]  /*6fa0*/  FFMA.FTZ R12, R148, R73, -R74 ;  /* 0x00000049940c7223 */ /* 0x000fe2000001084a */
[----:B------:R-:W-:-:S02]  /*6fb0*/  F2FP.F16.F32.PACK_AB R19, R163, R193 ;  /* 0x000000c1a313723e */ /* 0x000fc400000000ff */
[----:B------:R4:W-:Y:S04]  /*6fc0*/  MUFU.EX2 R158, R36 ;  /* 0x00000024009e7308 */ /* 0x0009e80000000800 */
[----:B------:R-:W-:Y:S01]  /*6fd0*/  MUFU.EX2 R148, R13 ;  /* 0x0000000d00947308 */ /* 0x000fe20000000800 */
[----:B--2---:R-:W-:-:S03]  /*6fe0*/  FFMA.FTZ R16, R156, R73, -R74 ;  /* 0x000000499c107223 */ /* 0x004fc6000001084a */
[----:B------:R2:W-:Y:S01]  /*6ff0*/  MUFU.EX2 R149, R12 ;  /* 0x0000000c00957308 */ /* 0x0005e20000000800 */
[----:B---3--:R-:W-:-:S03]  /*7000*/  F2FP.F16.F32.PACK_AB R18, R160, R161 ;  /* 0x000000a1a012723e */ /* 0x008fc600000000ff */
[----:B------:R3:W-:Y:S01]  /*7010*/  MUFU.EX2 R156, R17 ;  /* 0x00000011009c7308 */ /* 0x0007e20000000800 */
[----:B----4-:R-:W4:Y:S03]  /*7020*/  LDSM.16.MT88.4 R36, [R164+0x7400] ;  /* 0x00740000a424783b */ /* 0x010f260000004200 */
[----:B------:R5:W1:Y:S01]  /*7030*/  MUFU.EX2 R152, R16 ;  /* 0x0000001000987308 */ /* 0x000a620000000800 */
[----:B--2---:R-:W2:Y:S01]  /*7040*/  LDSM.16.MT88.4 R12, [R150+0x7400] ;  /* 0x00740000960c783b */ /* 0x004ea20000004200 */
[C---:B---3--:R-:W-:Y:S01]  /*7050*/  F2FP.F16.F32.PACK_AB R17, R194.reuse, R198 ;  /* 0x000000c6c211723e */ /* 0x048fe200000000ff */
[----:B------:R-:W-:Y:S01]  /*7060*/  FADD.FTZ R194, R194, R199 ;  /* 0x000000c7c2c27221 */ /* 0x000fe20000010000 */
[----:B------:R-:W-:Y:S01]  /*7070*/  FFMA.FTZ R198, R45, R73, -R74 ;  /* 0x000000492dc67223 */ /* 0x000fe2000001084a */
[C---:B-----5:R-:W-:Y:S01]  /*7080*/  F2FP.F16.F32.PACK_AB R16, R162.reuse, R177 ;  /* 0x000000b1a210723e */ /* 0x060fe200000000ff */
[----:B------:R-:W-:Y:S01]  /*7090*/  FADD.FTZ R162, R162, R204 ;  /* 0x000000cca2a27221 */ /* 0x000fe20000010000 */
[----:B------:R-:W-:-:S03]  /*70a0*/  FADD.FTZ R194, R193, R194 ;  /* 0x000000c2c1c27221 */ /* 0x000fc60000010000 */
[----:B------:R-:W-:Y:S01]  /*70b0*/  MUFU.EX2 R198, R198 ;  /* 0x000000c600c67308 */ /* 0x000fe20000000800 */
[----:B------:R-:W-:Y:S01]  /*70c0*/  FADD.FTZ R162, R161, R162 ;  /* 0x000000a2a1a27221 */ /* 0x000fe20000010000 */
[----:B------:R-:W-:Y:S01]  /*70d0*/  FADD.FTZ R194, R163, R194 ;  /* 0x000000c2a3c27221 */ /* 0x000fe20000010000 */
[C---:B------:R-:W-:Y:S01]  /*70e0*/  HMMA.16816.F32 R28, R16.reuse, R8, R28 ;  /* 0x00000008101c723c */ /* 0x040fe2000000181c */
[----:B-1----:R-:W-:Y:S01]  /*70f0*/  F2FP.F16.F32.PACK_AB R8, R152, R156 ;  /* 0x0000009c9808723e */ /* 0x002fe200000000ff */
[----:B------:R-:W-:Y:S01]  /*7100*/  FADD.FTZ R162, R160, R162 ;  /* 0x000000a2a0a27221 */ /* 0x000fe20000010000 */
[----:B------:R-:W-:Y:S01]  /*7110*/  F2FP.F16.F32.PACK_AB R9, R158, R192 ;  /* 0x000000c09e09723e */ /* 0x000fe200000000ff */
[----:B------:R-:W-:Y:S02]  /*7120*/  FADD.FTZ R194, R192, R194 ;  /* 0x000000c2c0c27221 */ /* 0x000fe40000010000 */
[----:B------:R-:W-:Y:S02]  /*7130*/  FADD.FTZ R162, R156, R162 ;  /* 0x000000a29ca27221 */ /* 0x000fe40000010000 */
[----:B------:R-:W-:Y:S01]  /*7140*/  HMMA.16816.F32 R24, R16, R10, R24 ;  /* 0x0000000a1018723c */ /* 0x000fe20000001818 */
[----:B------:R-:W-:Y:S01]  /*7150*/  F2FP.F16.F32.PACK_AB R10, R149, R148 ;  /* 0x00000094950a723e */ /* 0x000fe200000000ff */
[----:B------:R-:W-:Y:S01]  /*7160*/  FADD.FTZ R158, R158, R194 ;  /* 0x000000c29e9e7221 */ /* 0x000fe20000010000 */
[----:B------:R-:W-:Y:S01]  /*7170*/  F2FP.F16.F32.PACK_AB R11, R202, R157 ;  /* 0x0000009dca0b723e */ /* 0x000fe200000000ff */
[----:B------:R-:W-:-:S02]  /*7180*/  FADD.FTZ R152, R152, R162 ;  /* 0x000000a298987221 */ /* 0x000fc40000010000 */
[----:B------:R-:W-:Y:S02]  /*7190*/  FADD.FTZ R158, R157, R158 ;  /* 0x0000009e9d9e7221 */ /* 0x000fe40000010000 */
[----:B------:R-:W-:Y:S01]  /*71a0*/  HMMA.16816.F32 R40, R16, R4, R40 ;  /* 0x000000041028723c */ /* 0x000fe20000001828 */
[----:B------:R-:W-:Y:S01]  /*71b0*/  FADD.FTZ R152, R148, R152 ;  /* 0x0000009894987221 */ /* 0x000fe20000010000 */
[----:B------:R-:W-:-:S03]  /*71c0*/  FADD.FTZ R202, R202, R158 ;  /* 0x0000009ecaca7221 */ /* 0x000fc60000010000 */
[----:B------:R-:W-:-:S03]  /*71d0*/  FADD.FTZ R149, R149, R152 ;  /* 0x0000009895957221 */ /* 0x000fc60000010000 */
[----:B------:R-:W-:Y:S01]  /*71e0*/  HMMA.16816.F32 R32, R16, R6, R32 ;  /* 0x000000061020723c */ /* 0x000fe20000001820 */
[----:B------:R-:W1:Y:S01]  /*71f0*/  LDSM.16.MT88.4 R4, [R164+0x7800] ;  /* 0x00780000a404783b */ /* 0x000e620000004200 */
[-CC-:B------:R-:W-:Y:S02]  /*7200*/  FFMA.FTZ R16, R133, R73.reuse, -R72.reuse ;  /* 0x0000004985107223 */ /* 0x180fe40000010848 */
[----:B------:R-:W3:Y:S04]  /*7210*/  MUFU.EX2 R133, R134 ;  /* 0x0000008600857308 */ /* 0x000ee80000000800 */
[----:B----4-:R-:W-:Y:S01]  /*7220*/  HMMA.16816.F32 R28, R8, R36, R28 ;  /* 0x00000024081c723c */ /* 0x010fe2000000181c */
[-C--:B------:R-:W-:Y:S01]  /*7230*/  FFMA.FTZ R37, R123, R73.reuse, -R72 ;  /* 0x000000497b257223 */ /* 0x080fe20000010848 */
[----:B------:R4:W5:Y:S01]  /*7240*/  MUFU.EX2 R36, R16 ;  /* 0x0000001000247308 */ /* 0x0009620000000800 */
[----:B------:R-:W-:-:S04]  /*7250*/  FFMA.FTZ R123, R125, R73, -R74 ;  /* 0x000000497d7b7223 */ /* 0x000fc8000001084a */
[----:B------:R-:W5:Y:S01]  /*7260*/  MUFU.EX2 R37, R37 ;  /* 0x0000002500257308 */ /* 0x000f620000000800 */
[C---:B------:R-:W-:Y:S01]  /*7270*/  HMMA.16816.F32 R24, R8.reuse, R38, R24 ;  /* 0x000000260818723c */ /* 0x040fe20000001818 */
[----:B------:R-:W-:Y:S01]  /*7280*/  FFMA.FTZ R39, R122, R73, -R74 ;  /* 0x000000497a277223 */ /* 0x000fe2000001084a */
[----:B---3--:R-:W-:Y:S01]  /*7290*/  FADD.FTZ R202, R133, R202 ;  /* 0x000000ca85ca7221 */ /* 0x008fe20000010000 */
[----:B------:R-:W-:Y:S04]  /*72a0*/  MUFU.EX2 R123, R123 ;  /* 0x0000007b007b7308 */ /* 0x000fe80000000800 */
[----:B------:R-:W3:Y:S01]  /*72b0*/  MUFU.EX2 R38, R124 ;  /* 0x0000007c00267308 */ /* 0x000ee20000000800 */
[----:B----4-:R-:W4:Y:S01]  /*72c0*/  LDSM.16.MT88.4 R16, [R150+0x7800] ;  /* 0x007800009610783b */ /* 0x010f220000004200 */
[----:B--2---:R-:W-:Y:S01]  /*72d0*/  HMMA.16816.F32 R40, R8, R12, R40 ;  /* 0x0000000c0828723c */ /* 0x004fe20000001828 */
[C---:B-----5:R-:W-:Y:S01]  /*72e0*/  F2FP.F16.F32.PACK_AB R13, R36.reuse, R133 ;  /* 0x00000085240d723e */ /* 0x060fe200000000ff */
[----:B------:R-:W2:Y:S01]  /*72f0*/  MUFU.EX2 R39, R39 ;  /* 0x0000002700277308 */ /* 0x000ea20000000800 */
[----:B------:R-:W-:Y:S01]  /*7300*/  FADD.FTZ R202, R36, R202 ;  /* 0x000000ca24ca7221 */ /* 0x000fe20000010000 */
[----:B------:R-:W-:Y:S01]  /*7310*/  LDSM.16.MT88.4 R132, [R150+0x8c00] ;  /* 0x008c00009684783b */ /* 0x000fe20000004200 */
[----:B------:R-:W-:-:S03]  /*7320*/  FFMA.FTZ R36, R48, R73, -R72 ;  /* 0x0000004930247223 */ /* 0x000fc60000010848 */
[----:B------:R-:W-:Y:S01]  /*7330*/  HMMA.16816.F32 R32, R8, R14, R32 ;  /* 0x0000000e0820723c */ /* 0x000fe20000001820 */
[-CC-:B------:R-:W-:Y:S01]  /*7340*/  FFMA.FTZ R9, R113, R73.reuse, -R72.reuse ;  /* 0x0000004971097223 */ /* 0x180fe20000010848 */
[----:B------:R-:W-:Y:S01]  /*7350*/  FFMA.FTZ R8, R112, R73, -R72 ;  /* 0x0000004970087223 */ /* 0x000fe20000010848 */
[----:B------:R-:W-:Y:S01]  /*7360*/  F2FP.F16.F32.PACK_AB R15, R121, R37 ;  /* 0x00000025790f723e */ /* 0x000fe200000000ff */
[----:B------:R-:W5:Y:S01]  /*7370*/  MUFU.EX2 R113, R115 ;  /* 0x0000007300717308 */ /* 0x000f620000000800 */
[----:B---3--:R-:W-:Y:S01]  /*7380*/  F2FP.F16.F32.PACK_AB R12, R38, R123 ;  /* 0x0000007b260c723e */ /* 0x008fe200000000ff */
[----:B------:R-:W-:Y:S01]  /*7390*/  FADD.FTZ R149, R123, R149 ;  /* 0x000000957b957221 */ /* 0x000fe20000010000 */
[----:B------:R-:W-:Y:S01]  /*73a0*/  FADD.FTZ R37, R37, R202 ;  /* 0x000000ca25257221 */ /* 0x000fe20000010000 */
[----:B------:R-:W3:Y:S01]  /*73b0*/  MUFU.EX2 R112, R9 ;  /* 0x0000000900707308 */ /* 0x000ee20000000800 */
[----:B--2---:R-:W-:Y:S01]  /*73c0*/  F2FP.F16.F32.PACK_AB R14, R120, R39 ;  /* 0x00000027780e723e */ /* 0x004fe200000000ff */
[----:B------:R-:W-:Y:S01]  /*73d0*/  FADD.FTZ R149, R38, R149 ;  /* 0x0000009526957221 */ /* 0x000fe20000010000 */
[----:B------:R-:W-:Y:S01]  /*73e0*/  FADD.FTZ R37, R121, R37 ;  /* 0x0000002579257221 */ /* 0x000fe20000010000 */
[----:B------:R2:W-:Y:S01]  /*73f0*/  MUFU.EX2 R109, R8 ;  /* 0x00000008006d7308 */ /* 0x0005e20000000800 */
[----:B------:R-:W-:Y:S01]  /*7400*/  FFMA.FTZ R38, R49, R73, -R74 ;  /* 0x0000004931267223 */ /* 0x000fe2000001084a */
[----:B------:R-:W-:-:S02]  /*7410*/  FADD.FTZ R39, R39, R149 ;  /* 0x0000009527277221 */ /* 0x000fc40000010000 */
[----:B-1----:R-:W-:Y:S01]  /*7420*/  HMMA.16816.F32 R28, R12, R4, R28 ;  /* 0x000000040c1c723c */ /* 0x002fe2000000181c */
[----:B------:R-:W-:Y:S01]  /*7430*/  FFMA.FTZ R4, R98, R73, -R74 ;  /* 0x0000004962047223 */ /* 0x000fe2000001084a */
[----:B------:R-:W-:Y:S01]  /*7440*/  FADD.FTZ R39, R120, R39 ;  /* 0x0000002778277221 */ /* 0x000fe20000010000 */
[----:B------:R-:W1:Y:S01]  /*7450*/  MUFU.EX2 R98, R110 ;  /* 0x0000006e00627308 */ /* 0x000e620000000800 */
[----:B-----5:R-:W-:-:S03]  /*7460*/  FADD.FTZ R37, R113, R37 ;  /* 0x0000002571257221 */ /* 0x020fc60000010000 */
[----:B------:R5:W-:Y:S01]  /*7470*/  MUFU.EX2 R97, R4 ;  /* 0x0000000400617308 */ /* 0x000be20000000800 */
[C---:B------:R-:W-:Y:S01]  /*7480*/  HMMA.16816.F32 R24, R12.reuse, R6, R24 ;  /* 0x000000060c18723c */ /* 0x040fe20000001818 */
[----:B--2---:R-:W2:Y:S02]  /*7490*/  LDSM.16.MT88.4 R8, [R164+0x7c00] ;  /* 0x007c0000a408783b */ /* 0x004ea40000004200 */
[----:B------:R-:W-:Y:S04]  /*74a0*/  MUFU.EX2 R36, R36 ;  /* 0x0000002400247308 */ /* 0x000fe80000000800 */
[----:B------:R-:W-:Y:S01]  /*74b0*/  MUFU.EX2 R38, R38 ;  /* 0x0000002600267308 */ /* 0x000fe20000000800 */
[C---:B----4-:R-:W-:Y:S01]  /*74c0*/  HMMA.16816.F32 R40, R12.reuse, R16, R40 ;  /* 0x000000100c28723c */ /* 0x050fe20000001828 */
[----:B------:R-:W-:Y:S01]  /*74d0*/  FFMA.FTZ R16, R85, R73, -R72 ;  /* 0x0000004955107223 */ /* 0x000fe20000010848 */
[----:B---3--:R-:W-:Y:S01]  /*74e0*/  F2FP.F16.F32.PACK_AB R17, R112, R113 ;  /* 0x000000717011723e */ /* 0x008fe200000000ff */
[----:B------:R3:W4:Y:S01]  /*74f0*/  MUFU.EX2 R85, R86 ;  /* 0x0000005600557308 */ /* 0x0007220000000800 */
[----:B-1----:R-:W-:Y:S01]  /*7500*/  FADD.FTZ R39, R98, R39 ;  /* 0x0000002762277221 */ /* 0x002fe20000010000 */
[----:B-----5:R-:W1:Y:S01]  /*7510*/  LDSM.16.MT88.4 R4, [R150+0x7c00] ;  /* 0x007c00009604783b */ /* 0x020e620000004200 */
[----:B------:R-:W-:Y:S01]  /*7520*/  FADD.FTZ R112, R112, R37 ;  /* 0x0000002570707221 */ /* 0x000fe20000010000 */
[----:B------:R-:W-:Y:S01]  /*7530*/  FFMA.FTZ R37, R51, R73, -R74 ;  /* 0x0000004933257223 */ /* 0x000fe2000001084a */
[----:B------:R-:W-:Y:S01]  /*7540*/  HMMA.16816.F32 R32, R12, R18, R32 ;  /* 0x000000120c20723c */ /* 0x000fe20000001820 */
[----:B------:R-:W5:Y:S01]  /*7550*/  LDSM.16.MT88.4 R12, [R164+0x8000] ;  /* 0x00800000a40c783b */ /* 0x000f620000004200 */
[----:B------:R-:W-:Y:S01]  /*7560*/  F2FP.F16.F32.PACK_AB R18, R93, R103 ;  /* 0x000000675d12723e */ /* 0x000fe200000000ff */
[----:B------:R-:W-:Y:S01]  /*7570*/  FADD.FTZ R112, R109, R112 ;  /* 0x000000706d707221 */ /* 0x000fe20000010000 */
[C---:B------:R-:W-:Y:S01]  /*7580*/  F2FP.F16.F32.PACK_AB R19, R94.reuse, R109 ;  /* 0x0000006d5e13723e */ /* 0x040fe200000000ff */
[----:B------:R-:W-:Y:S02]  /*7590*/  MUFU.EX2 R37, R37 ;  /* 0x0000002500257308 */ /* 0x000fe40000000800 */
[----:B------:R-:W-:Y:S01]  /*75a0*/  FADD.FTZ R112, R94, R112 ;  /* 0x000000705e707221 */ /* 0x000fe20000010000 */
[----:B---3--:R-:W-:-:S02]  /*75b0*/  FFMA.FTZ R86, R82, R73, -R74 ;  /* 0x0000004952567223 */ /* 0x008fc4000001084a */
[----:B------:R3:W-:Y:S01]  /*75c0*/  MUFU.EX2 R82, R16 ;  /* 0x0000001000527308 */ /* 0x0007e20000000800 */
[----:B----4-:R-:W-:-:S03]  /*75d0*/  FADD.FTZ R112, R85, R112 ;  /* 0x0000007055707221 */ /* 0x010fc60000010000 */
[----:B------:R-:W-:Y:S01]  /*75e0*/  MUFU.EX2 R75, R86 ;  /* 0x00000056004b7308 */ /* 0x000fe20000000800 */
[C---:B---3--:R-:W-:Y:S01]  /*75f0*/  F2FP.F16.F32.PACK_AB R16, R97.reuse, R98 ;  /* 0x000000626110723e */ /* 0x048fe200000000ff */
[----:B------:R-:W-:-:S04]  /*7600*/  FADD.FTZ R97, R97, R39 ;  /* 0x0000002761617221 */ /* 0x000fc80000010000 */
[----:B------:R-:W-:Y:S02]  /*7610*/  FADD.FTZ R97, R103, R97 ;  /* 0x0000006167617221 */ /* 0x000fe40000010000 */
[----:B--2---:R-:W-:Y:S01]  /*7620*/  HMMA.16816.F32 R28, R16, R8, R28 ;  /* 0x00000008101c723c */ /* 0x004fe2000000181c */
[-CC-:B------:R-:W-:Y:S01]  /*7630*/  FFMA.FTZ R8, R71, R73.reuse, -R74.reuse ;  /* 0x0000004947087223 */ /* 0x180fe2000001084a */
[----:B------:R-:W-:Y:S01]  /*7640*/  FFMA.FTZ R9, R69, R73, -R74 ;  /* 0x0000004945097223 */ /* 0x000fe2000001084a */
[----:B------:R2:W3:Y:S01]  /*7650*/  MUFU.EX2 R71, R76 ;  /* 0x0000004c00477308 */ /* 0x0004e20000000800 */
[----:B------:R-:W-:-:S03]  /*7660*/  FADD.FTZ R97, R93, R97 ;  /* 0x000000615d617221 */ /* 0x000fc60000010000 */
[----:B------:R-:W-:Y:S01]  /*7670*/  MUFU.EX2 R69, R8 ;  /* 0x0000000800457308 */ /* 0x000fe20000000800 */
[C---:B------:R-:W-:Y:S08]  /*7680*/  HMMA.16816.F32 R24, R16.reuse, R10, R24 ;  /* 0x0000000a1018723c */ /* 0x040ff00000001818 */
[C---:B-1----:R-:W-:Y:S01]  /*7690*/  HMMA.16816.F32 R40, R16.reuse, R4, R40 ;  /* 0x000000041028723c */ /* 0x042fe20000001828 */
[----:B--2---:R-:W-:Y:S01]  /*76a0*/  FFMA.FTZ R76, R70, R73, -R72 ;  /* 0x00000049464c7223 */ /* 0x004fe20000010848 */
[----:B---3--:R-:W-:Y:S01]  /*76b0*/  F2FP.F16.F32.PACK_AB R4, R71, R75 ;  /* 0x0000004b4704723e */ /* 0x008fe200000000ff */
[----:B------:R1:W2:Y:S01]  /*76c0*/  MUFU.EX2 R70, R9 ;  /* 0x0000000900467308 */ /* 0x0002a20000000800 */
[C---:B------:R-:W-:Y:S01]  /*76d0*/  F2FP.F16.F32.PACK_AB R5, R82.reuse, R85 ;  /* 0x000000555205723e */ /* 0x040fe200000000ff */
[----:B------:R-:W-:Y:S01]  /*76e0*/  FADD.FTZ R75, R75, R97 ;  /* 0x000000614b4b7221 */ /* 0x000fe20000010000 */
[----:B------:R-:W-:Y:S01]  /*76f0*/  FADD.FTZ R82, R82, R112 ;  /* 0x0000007052527221 */ /* 0x000fe20000010000 */
[----:B------:R-:W3:Y:S01]  /*7700*/  MUFU.EX2 R76, R76 ;  /* 0x0000004c004c7308 */ /* 0x000ee20000000800 */
[----:B------:R-:W-:Y:S01]  /*7710*/  HMMA.16816.F32 R32, R16, R6, R32 ;  /* 0x000000061020723c */ /* 0x000fe20000001820 */
[-C--:B------:R-:W-:Y:S01]  /*7720*/  FFMA.FTZ R16, R64, R73.reuse, -R72 ;  /* 0x0000004940107223 */ /* 0x080fe20000010848 */
[-C--:B------:R-:W-:Y:S01]  /*7730*/  FFMA.FTZ R64, R63, R73.reuse, -R74 ;  /* 0x000000493f407223 */ /* 0x080fe2000001084a */
[-CC-:B------:R-:W-:Y:S01]  /*7740*/  FFMA.FTZ R18, R68, R73.reuse, -R72.reuse ;  /* 0x0000004944127223 */ /* 0x180fe20000010848 */
[----:B------:R4:W-:Y:S01]  /*7750*/  MUFU.EX2 R63, R65 ;  /* 0x00000041003f7308 */ /* 0x0009e20000000800 */
[-C--:B------:R-:W-:Y:S01]  /*7760*/  FFMA.FTZ R17, R66, R73.reuse, -R72 ;  /* 0x0000004942117223 */ /* 0x080fe20000010848 */
[----:B------:R-:W-:Y:S01]  /*7770*/  FFMA.FTZ R19, R67, R73, -R74 ;  /* 0x0000004943137223 */ /* 0x000fe2000001084a */
[----:B------:R-:W-:Y:S01]  /*7780*/  FADD.FTZ R75, R71, R75 ;  /* 0x0000004b474b7221 */ /* 0x000fe20000010000 */
[----:B------:R-:W-:Y:S01]  /*7790*/  MUFU.EX2 R16, R16 ;  /* 0x0000001000107308 */ /* 0x000fe20000000800 */
[----:B-1----:R-:W1:Y:S01]  /*77a0*/  LDSM.16.MT88.4 R8, [R150+0x8000] ;  /* 0x008000009608783b */ /* 0x002e620000004200 */
[----:B--2---:R-:W-:Y:S01]  /*77b0*/  F2FP.F16.F32.PACK_AB R6, R70, R69 ;  /* 0x000000454606723e */ /* 0x004fe200000000ff */
[----:B------:R-:W-:Y:S01]  /*77c0*/  FADD.FTZ R82, R81, R82 ;  /* 0x0000005251527221 */ /* 0x000fe20000010000 */
[----:B------:R-:W2:Y:S01]  /*77d0*/  MUFU.EX2 R18, R18 ;  /* 0x0000001200127308 */ /* 0x000ea20000000800 */
[C---:B---3--:R-:W-:Y:S01]  /*77e0*/  F2FP.F16.F32.PACK_AB R7, R76.reuse, R81 ;  /* 0x000000514c07723e */ /* 0x048fe200000000ff */
[----:B------:R-:W-:Y:S01]  /*77f0*/  FADD.FTZ R69, R69, R75 ;  /* 0x0000004b45457221 */ /* 0x000fe20000010000 */
[----:B------:R-:W-:Y:S01]  /*7800*/  FADD.FTZ R76, R76, R82 ;  /* 0x000000524c4c7221 */ /* 0x000fe20000010000 */
[----:B------:R-:W-:Y:S01]  /*7810*/  MUFU.EX2 R17, R17 ;  /* 0x0000001100117308 */ /* 0x000fe20000000800 */
[----:B----4-:R-:W-:Y:S01]  /*7820*/  FFMA.FTZ R65, R61, R73, -R74 ;  /* 0x000000493d417223 */ /* 0x010fe2000001084a */
[----:B------:R-:W-:-:S02]  /*7830*/  FADD.FTZ R69, R70, R69 ;  /* 0x0000004546457221 */ /* 0x000fc40000010000 */
[C---:B-----5:R-:W-:Y:S01]  /*7840*/  HMMA.16816.F32 R28, R4.reuse, R12, R28 ;  /* 0x0000000c041c723c */ /* 0x060fe2000000181c */
[----:B------:R3:W-:Y:S04]  /*7850*/  MUFU.EX2 R61, R64 ;  /* 0x00000040003d7308 */ /* 0x0007e80000000800 */
[----:B------:R-:W4:Y:S01]  /*7860*/  MUFU.EX2 R19, R19 ;  /* 0x0000001300137308 */ /* 0x000f220000000800 */
[----:B--2---:R-:W-:Y:S02]  /*7870*/  FADD.FTZ R76, R18, R76 ;  /* 0x0000004c124c7221 */ /* 0x004fe40000010000 */
[----:B------:R-:W-:Y:S01]  /*7880*/  HMMA.16816.F32 R24, R4, R14, R24 ;  /* 0x0000000e0418723c */ /* 0x000fe20000001818 */
[----:B------:R-:W2:Y:S01]  /*7890*/  LDSM.16.MT88.4 R12, [R164+0x8400] ;  /* 0x00840000a40c783b */ /* 0x000ea20000004200 */
[----:B---3--:R-:W-:-:S02]  /*78a0*/  FFMA.FTZ R64, R62, R73, -R72 ;  /* 0x000000493e407223 */ /* 0x008fc40000010848 */
[----:B------:R3:W5:Y:S01]  /*78b0*/  MUFU.EX2 R62, R65 ;  /* 0x00000041003e7308 */ /* 0x0007620000000800 */
[----:B----4-:R-:W-:-:S03]  /*78c0*/  FADD.FTZ R69, R19, R69 ;  /* 0x0000004513457221 */ /* 0x010fc60000010000 */
[----:B------:R-:W4:Y:S01]  /*78d0*/  MUFU.EX2 R64, R64 ;  /* 0x0000004000407308 */ /* 0x000f220000000800 */
[C---:B-1----:R-:W-:Y:S01]  /*78e0*/  HMMA.16816.F32 R40, R4.reuse, R8, R40 ;  /* 0x000000080428723c */ /* 0x042fe20000001828 */
[----:B---3--:R-:W-:Y:S02]  /*78f0*/  FFMA.FTZ R65, R57, R73, -R74 ;  /* 0x0000004939417223 */ /* 0x008fe4000001084a */
[----:B------:R1:W3:Y:S05]  /*7900*/  MUFU.EX2 R57, R59 ;  /* 0x0000003b00397308 */ /* 0x0002ea0000000800 */
[----:B------:R-:W-:Y:S01]  /*7910*/  HMMA.16816.F32 R32, R4, R10, R32 ;  /* 0x0000000a0420723c */ /* 0x000fe20000001820 */
[----:B------:R-:W3:Y:S01]  /*7920*/  LDSM.16.MT88.4 R8, [R150+0x8400] ;  /* 0x008400009608783b */ /* 0x000ee20000004200 */
[C---:B------:R-:W-:Y:S01]  /*7930*/  F2FP.F16.F32.PACK_AB R4, R63.reuse, R19 ;  /* 0x000000133f04723e */ /* 0x040fe200000000ff */
[----:B------:R-:W-:Y:S01]  /*7940*/  FADD.FTZ R63, R63, R69 ;  /* 0x000000453f3f7221 */ /* 0x000fe20000010000 */
[C---:B------:R-:W-:Y:S01]  /*7950*/  F2FP.F16.F32.PACK_AB R5, R17.reuse, R18 ;  /* 0x000000121105723e */ /* 0x040fe200000000ff */
[----:B------:R-:W-:Y:S01]  /*7960*/  FADD.FTZ R17, R17, R76 ;  /* 0x0000004c11117221 */ /* 0x000fe20000010000 */
[----:B-----5:R-:W-:Y:S01]  /*7970*/  F2FP.F16.F32.PACK_AB R6, R62, R61 ;  /* 0x0000003d3e06723e */ /* 0x020fe200000000ff */
[----:B------:R-:W-:Y:S01]  /*7980*/  FADD.FTZ R63, R61, R63 ;  /* 0x0000003f3d3f7221 */ /* 0x000fe20000010000 */
[----:B----4-:R-:W-:Y:S01]  /*7990*/  F2FP.F16.F32.PACK_AB R7, R64, R16 ;  /* 0x000000104007723e */ /* 0x010fe200000000ff */
[----:B------:R-:W-:Y:S01]  /*79a0*/  FADD.FTZ R17, R16, R17 ;  /* 0x0000001110117221 */ /* 0x000fe20000010000 */
[----:B-1----:R-:W-:Y:S01]  /*79b0*/  FFMA.FTZ R59, R55, R73, -R74 ;  /* 0x00000049373b7223 */ /* 0x002fe2000001084a */
[----:B------:R-:W-:Y:S01]  /*79c0*/  FADD.FTZ R62, R62, R63 ;  /* 0x0000003f3e3e7221 */ /* 0x000fe20000010000 */
[----:B------:R1:W-:Y:S01]  /*79d0*/  MUFU.EX2 R55, R65 ;  /* 0x0000004100377308 */ /* 0x0003e20000000800 */
[----:B------:R-:W-:-:S02]  /*79e0*/  FADD.FTZ R64, R64, R17 ;  /* 0x0000001140407221 */ /* 0x000fc40000010000 */
[C---:B--2---:R-:W-:Y:S01]  /*79f0*/  HMMA.16816.F32 R28, R4.reuse, R12, R28 ;  /* 0x0000000c041c723c */ /* 0x044fe2000000181c */
[-C--:B------:R-:W-:Y:S01]  /*7a00*/  FFMA.FTZ R12, R58, R73.reuse, -R72 ;  /* 0x000000493a0c7223 */ /* 0x080fe20000010848 */
[----:B---3--:R-:W-:Y:S01]  /*7a10*/  FADD.FTZ R62, R57, R62 ;  /* 0x0000003e393e7221 */ /* 0x008fe20000010000 */
[----:B------:R-:W2:Y:S04]  /*7a20*/  MUFU.EX2 R58, R60 ;  /* 0x0000003c003a7308 */ /* 0x000ea80000000800 */
[----:B------:R3:W4:Y:S01]  /*7a30*/  MUFU.EX2 R60, R12 ;  /* 0x0000000c003c7308 */ /* 0x0007220000000800 */
[C---:B------:R-:W-:Y:S01]  /*7a40*/  HMMA.16816.F32 R24, R4.reuse, R14, R24 ;  /* 0x0000000e0418723c */ /* 0x040fe20000001818 */
[-C--:B-1----:R-:W-:Y:S02]  /*7a50*/  FFMA.FTZ R65, R53, R73.reuse, -R74 ;  /* 0x0000004935417223 */ /* 0x082fe4000001084a */
[----:B------:R1:W5:Y:S01]  /*7a60*/  MUFU.EX2 R53, R59 ;  /* 0x0000003b00357308 */ /* 0x0003620000000800 */
[----:B--2---:R-:W-:Y:S01]  /*7a70*/  FADD.FTZ R64, R58, R64 ;  /* 0x000000403a407221 */ /* 0x004fe20000010000 */
[----:B---3--:R-:W2:Y:S03]  /*7a80*/  LDSM.16.MT88.4 R12, [R164+0x8800] ;  /* 0x00880000a40c783b */ /* 0x008ea60000004200 */
[C---:B------:R-:W-:Y:S01]  /*7a90*/  HMMA.16816.F32 R40, R4.reuse, R8, R40 ;  /* 0x000000080428723c */ /* 0x040fe20000001828 */
[----:B-1----:R-:W-:Y:S01]  /*7aa0*/  FFMA.FTZ R59, R54, R73, -R72 ;  /* 0x00000049363b7223 */ /* 0x002fe20000010848 */
[C---:B------:R-:W-:Y:S01]  /*7ab0*/  F2FP.F16.F32.PACK_AB R8, R55.reuse, R57 ;  /* 0x000000393708723e */ /* 0x040fe200000000ff */
[----:B------:R-:W1:Y:S01]  /*7ac0*/  MUFU.EX2 R54, R65 ;  /* 0x0000004100367308 */ /* 0x000e620000000800 */
[C---:B----4-:R-:W-:Y:S01]  /*7ad0*/  F2FP.F16.F32.PACK_AB R9, R60.reuse, R58 ;  /* 0x0000003a3c09723e */ /* 0x050fe200000000ff */
[----:B------:R-:W-:Y:S01]  /*7ae0*/  FADD.FTZ R60, R60, R64 ;  /* 0x000000403c3c7221 */ /* 0x000fe20000010000 */
[----:B------:R-:W-:Y:S01]  /*7af0*/  FADD.FTZ R55, R55, R62 ;  /* 0x0000003e37377221 */ /* 0x000fe20000010000 */
[----:B------:R-:W3:Y:S01]  /*7b00*/  MUFU.EX2 R59, R59 ;  /* 0x0000003b003b7308 */ /* 0x000ee20000000800 */
[----:B------:R-:W-:Y:S01]  /*7b10*/  HMMA.16816.F32 R32, R4, R10, R32 ;  /* 0x0000000a0420723c */ /* 0x000fe20000001820 */
[----:B------:R-:W4:Y:S01]  /*7b20*/  LDSM.16.MT88.4 R4, [R150+0x8800] ;  /* 0x008800009604783b */ /* 0x000f220000004200 */
[----:B------:R-:W-:Y:S01]  /*7b30*/  FADD.FTZ R60, R56, R60 ;  /* 0x0000003c383c7221 */ /* 0x000fe20000010000 */
[----:B-----5:R-:W-:Y:S01]  /*7b40*/  FADD.FTZ R55, R53, R55 ;  /* 0x0000003735377221 */ /* 0x020fe20000010000 */
[----:B-1----:R-:W-:-:S03]  /*7b50*/  F2FP.F16.F32.PACK_AB R10, R54, R53 ;  /* 0x00000035360a723e */ /* 0x002fc600000000ff */
[----:B------:R-:W-:Y:S01]  /*7b60*/  FADD.FTZ R54, R54, R55 ;  /* 0x0000003736367221 */ /* 0x000fe20000010000 */
[C---:B---3--:R-:W-:Y:S01]  /*7b70*/  F2FP.F16.F32.PACK_AB R11, R59.reuse, R56 ;  /* 0x000000383b0b723e */ /* 0x048fe200000000ff */
[----:B------:R-:W-:Y:S02]  /*7b80*/  FADD.FTZ R59, R59, R60 ;  /* 0x0000003c3b3b7221 */ /* 0x000fe40000010000 */
[----:B------:R-:W-:-:S04]  /*7b90*/  FADD.FTZ R54, R37, R54 ;  /* 0x0000003625367221 */ /* 0x000fc80000010000 */
[----:B------:R-:W-:Y:S01]  /*7ba0*/  FADD.FTZ R54, R38, R54 ;  /* 0x0000003626367221 */ /* 0x000fe20000010000 */
[----:B--2---:R-:W-:Y:S01]  /*7bb0*/  HMMA.16816.F32 R28, R8, R12, R28 ;  /* 0x0000000c081c723c */ /* 0x004fe2000000181c */
[-CC-:B------:R-:W-:Y:S01]  /*7bc0*/  FFMA.FTZ R12, R52, R73.reuse, -R72.reuse ;  /* 0x00000049340c7223 */ /* 0x180fe20000010848 */
[----:B------:R-:W-:-:S05]  /*7bd0*/  FFMA.FTZ R13, R50, R73, -R72 ;  /* 0x00000049320d7223 */ /* 0x000fca0000010848 */
[----:B------:R-:W1:Y:S01]  /*7be0*/  MUFU.EX2 R12, R12 ;  /* 0x0000000c000c7308 */ /* 0x000e620000000800 */
[C---:B------:R-:W-:Y:S03]  /*7bf0*/  HMMA.16816.F32 R24, R8.reuse, R14, R24 ;  /* 0x0000000e0818723c */ /* 0x040fe60000001818 */
[----:B------:R-:W2:Y:S04]  /*7c00*/  MUFU.EX2 R13, R13 ;  /* 0x0000000d000d7308 */ /* 0x000ea80000000800 */
[----:B------:R-:W3:Y:S01]  /*7c10*/  MUFU.EX2 R14, R47 ;  /* 0x0000002f000e7308 */ /* 0x000ee20000000800 */
[----:B----4-:R-:W-:Y:S01]  /*7c20*/  HMMA.16816.F32 R40, R8, R4, R40 ;  /* 0x000000040828723c */ /* 0x010fe20000001828 */
[----:B------:R-:W-:Y:S01]  /*7c30*/  F2FP.F16.F32.PACK_AB R4, R38, R37 ;  /* 0x000000252604723e */ /* 0x000fe200000000ff */
[----:B-1----:R-:W-:-:S06]  /*7c40*/  FADD.FTZ R59, R12, R59 ;  /* 0x0000003b0c3b7221 */ /* 0x002fcc0000010000 */
[----:B------:R-:W-:Y:S01]  /*7c50*/  HMMA.16816.F32 R32, R8, R6, R32 ;  /* 0x000000060820723c */ /* 0x000fe20000001820 */
[C---:B--2---:R-:W-:Y:S01]  /*7c60*/  F2FP.F16.F32.PACK_AB R5, R13.reuse, R12 ;  /* 0x0000000c0d05723e */ /* 0x044fe200000000ff */
[----:B------:R-:W-:Y:S01]  /*7c70*/  FADD.FTZ R59, R13, R59 ;  /* 0x0000003b0d3b7221 */ /* 0x000fe20000010000 */
[----:B------:R-:W-:Y:S02]  /*7c80*/  F2FP.F16.F32.PACK_AB R7, R195, R36 ;  /* 0x00000024c307723e */ /* 0x000fe400000000ff */
[----:B---3--:R-:W-:Y:S01]  /*7c90*/  F2FP.F16.F32.PACK_AB R6, R198, R14 ;  /* 0x0000000ec606723e */ /* 0x008fe200000000ff */
[----:B------:R-:W-:Y:S01]  /*7ca0*/  FADD.FTZ R59, R36, R59 ;  /* 0x0000003b243b7221 */ /* 0x000fe20000010000 */
[----:B------:R-:W-:-:S03]  /*7cb0*/  FADD.FTZ R54, R14, R54 ;  /* 0x000000360e367221 */ /* 0x000fc60000010000 */
[----:B------:R-:W-:Y:S01]  /*7cc0*/  FADD.FTZ R195, R195, R59 ;  /* 0x0000003bc3c37221 */ /* 0x000fe20000010000 */
[----:B------:R-:W-:Y:S01]  /*7cd0*/  FADD.FTZ R198, R198, R54 ;  /* 0x00000036c6c67221 */ /* 0x000fe20000010000 */
[C---:B------:R-:W-:Y:S08]  /*7ce0*/  HMMA.16816.F32 R144, R4.reuse, R140, R28 ;  /* 0x0000008c0490723c */ /* 0x040ff0000000181c */
[C---:B------:R-:W-:Y:S08]  /*7cf0*/  HMMA.16816.F32 R136, R4.reuse, R132, R40 ;  /* 0x000000840488723c */ /* 0x040ff00000001828 */
[C---:B------:R-:W-:Y:S08]  /*7d00*/  HMMA.16816.F32 R140, R4.reuse, R142, R24 ;  /* 0x0000008e048c723c */ /* 0x040ff00000001818 */
[----:B------:R-:W-:Y:S01]  /*7d10*/  HMMA.16816.F32 R132, R4, R134, R32 ;  /* 0x000000860484723c */ /* 0x000fe20000001820 */
[----:B------:R-:W-:-:S04]  /*7d20*/  NOP ;  /* 0x0000000000007918 */ /* 0x000fc80000000000 */
[----:B------:R-:W-:-:S15]  /*7d30*/  @!P0 BRA `(.L_x_633) ;  /* 0x0000005000248947 */ /* 0x000fde0003800000 */
[----:B------:R-:W-:Y:S01]  /*7d40*/  ISETP.NE.U32.AND P0, PT, R190, RZ, PT ;  /* 0x000000ffbe00720c */ /* 0x000fe20003f05070 */
[C---:B------:R-:W-:Y:S01]  /*7d50*/  IMAD.SHL.U32 R192, R22.reuse, 0x40, RZ ;  /* 0x0000004016c07824 */ /* 0x040fe200078e00ff */
[----:B------:R-:W-:Y:S01]  /*7d60*/  SHF.L.U64.HI R193, R22, 0x6, R23 ;  /* 0x0000000616c17819 */ /* 0x000fe20000010217 */
[----:B------:R-:W-:Y:S01]  /*7d70*/  IMAD.MOV.U32 R194, RZ, RZ, R21 ;  /* 0x000000ffffc27224 */ /* 0x000fe200078e0015 */
[----:B------:R-:W-:Y:S01]  /*7d80*/  ISETP.NE.AND.EX P0, PT, R191, RZ, PT, P0 ;  /* 0x000000ffbf00720c */ /* 0x000fe20003f05300 */
[----:B------:R-:W-:Y:S01]  /*7d90*/  IMAD.MOV.U32 R148, RZ, RZ, R20 ;  /* 0x000000ffff947224 */ /* 0x000fe200078e0014 */
[----:B------:R-:W-:-:S11]  /*7da0*/  MOV R149, R0 ;  /* 0x0000000000957202 */ /* 0x000fd60000000f00 */
.L_x_640:
[----:B------:R-:W1:Y:S01]  /*7db0*/  S2R R181, SR_TID.X ;  /* 0x0000000000b57919 */ /* 0x000e620000002100 */
        /* <DEDUP_REMOVED lines=11> */
[----:B------:R-:W-:Y:S02]  /*7e70*/  @!P0 IADD3 R179, P1, PT, R179, R0, RZ ;  /* 0x00000000b3b38210 */ /* 0x000fe40007f3e0ff */
[-C--:B------:R-:W-:Y:S02]  /*7e80*/  MOV R0, R178.reuse ;  /* 0x000000b200007202 */ /* 0x080fe40000000f00 */
[----:B------:R-:W-:Y:S01]  /*7e90*/  @!P0 LEA.HI.X.SX32 R178, R5, R178, 0x1, P1 ;  /* 0x000000b205b28211 */ /* 0x000fe200008f0eff */
[----:B-1----:R-:W-:Y:S08]  /*7ea0*/  @!P0 BRA `(.L_x_635) ;  /* 0x0000000000f88947 */ /* 0x002ff00003800000 */
[----:B------:R-:W-:Y:S01]  /*7eb0*/  VIADD R5, R194, 0xffffff00 ;  /* 0xffffff00c2057836 */ /* 0x000fe20000000000 */
[----:B------:R-:W2:Y:S01]  /*7ec0*/  LD.E R12, desc[UR4][R2.64+0x170] ;  /* 0x00017004020c7980 */ /* 0x000ea2000c101900 */
[----:B------:R-:W-:Y:S03]  /*7ed0*/  IABS R8, R194 ;  /* 0x000000c200087213 */ /* 0x000fe60000000000 */
[----:B------:R-:W-:Y:S01]  /*7ee0*/  IABS R6, R5 ;  /* 0x0000000500067213 */ /* 0x000fe20000000000 */
[----:B------:R-:W3:Y:S06]  /*7ef0*/  LD.E.64 R14, desc[UR4][R2.64+0x40] ;  /* 0x00004004020e7980 */ /* 0x000eec000c101b00 */
[----:B------:R-:W4:Y:S01]  /*7f00*/  LD.E.64 R16, desc[UR4][R2.64+0x28] ;  /* 0x0000280402107980 */ /* 0x000f22000c101b00 */
[-C--:B--2---:R-:W-:Y:S02]  /*7f10*/  IABS R9, R12.reuse ;  /* 0x0000000c00097213 */ /* 0x084fe40000000000 */
[-C--:B------:R-:W-:Y:S02]  /*7f20*/  IABS R7, R12.reuse ;  /* 0x0000000c00077213 */ /* 0x080fe40000000000 */
[----:B------:R-:W1:Y:S01]  /*7f30*/  I2F.RP R10, R9 ;  /* 0x00000009000a7306 */ /* 0x000e620000209400 */
[-C--:B------:R-:W-:Y:S02]  /*7f40*/  LOP3.LUT R5, R5, R12.reuse, RZ, 0x3c, !PT ;  /* 0x0000000c05057212 */ /* 0x080fe400078e3cff */
[----:B------:R-:W-:Y:S02]  /*7f50*/  IADD3 R7, PT, PT, RZ, -R7, RZ ;  /* 0x80000007ff077210 */ /* 0x000fe40007ffe0ff */
[----:B------:R-:W-:Y:S02]  /*7f60*/  ISETP.GE.AND P1, PT, R5, RZ, PT ;  /* 0x000000ff0500720c */ /* 0x000fe40003f26270 */
[----:B------:R-:W-:Y:S03]  /*7f70*/  LOP3.LUT R5, RZ, R12, RZ, 0x33, !PT ;  /* 0x0000000cff057212 */ /* 0x000fe600078e33ff */
[----:B-1----:R-:W1:Y:S02]  /*7f80*/  MUFU.RCP R10, R10 ;  /* 0x0000000a000a7308 */ /* 0x002e640000001000 */
[----:B-1----:R-:W-:Y:S08]  /*7f90*/  VIADD R10, R10, 0xffffffe ;  /* 0x0ffffffe0a0a7836 */ /* 0x002ff00000000000 */
[----:B------:R-:W1:Y:S02]  /*7fa0*/  F2I.FTZ.U32.TRUNC.NTZ R11, R10 ;  /* 0x0000000a000b7305 */ /* 0x000e64000021f000 */
[--C-:B-1----:R-:W-:Y:S02]  /*7fb0*/  IMAD.MOV R13, RZ, RZ, -R11.reuse ;  /* 0x000000ffff0d7224 */ /* 0x102fe400078e0a0b */
[----:B------:R-:W-:Y:S02]  /*7fc0*/  IMAD.MOV.U32 R10, RZ, RZ, RZ ;  /* 0x000000ffff0a7224 */ /* 0x000fe400078e00ff */
[----:B------:R-:W-:Y:S04]  /*7fd0*/  IMAD R13, R13, R9, RZ ;  /* 0x000000090d0d7224 */ /* 0x000fe800078e02ff */
[----:B------:R-:W-:Y:S06]  /*7fe0*/  IMAD.HI.U32 R11, R11, R13, R10 ;  /* 0x0000000d0b0b7227 */ /* 0x000fec00078e000a */
        /* <DEDUP_REMOVED lines=21> */
[CC--:B------:R-:W-:Y:S02]  /*8140*/  LEA R6, P2, R10.reuse, R196.reuse, 0x2 ;  /* 0x000000c40a067211 */ /* 0x0c0fe400078410ff */
[C---:B------:R-:W-:Y:S02]  /*8150*/  LEA R8, P1, R11.reuse, R196, 0x2 ;  /* 0x000000c40b087211 */ /* 0x040fe400078210ff */
[-C--:B------:R-:W-:Y:S01]  /*8160*/  LEA.HI.X.SX32 R7, R10, R197.reuse, 0x2, P2 ;  /* 0x000000c50a077211 */ /* 0x080fe200010f16ff */
[C---:B------:R-:W-:Y:S01]  /*8170*/  IMAD.IADD R10, R11.reuse, 0x1, -R10 ;  /* 0x000000010b0a7824 */ /* 0x040fe200078e0a0a */
[----:B------:R-:W-:Y:S03]  /*8180*/  LEA.HI.X.SX32 R9, R11, R197, 0x2, P1 ;  /* 0x000000c50b097211 */ /* 0x000fe600008f16ff */
[----:B------:R-:W-:Y:S01]  /*8190*/  IMAD R12, R12, R10, -0x100 ;  /* 0xffffff000c0c7424 */ /* 0x000fe200078e020a */
[----:B------:R3:W2:Y:S04]  /*81a0*/  LD.E R6, desc[UR4][R6.64] ;  /* 0x0000000406067980 */ /* 0x0006a8000c101900 */
[----:B------:R1:W2:Y:S01]  /*81b0*/  LD.E R5, desc[UR4][R8.64] ;  /* 0x0000000408057980 */ /* 0x0002a2000c101900 */
[-C--:B---3--:R-:W-:Y:S01]  /*81c0*/  IMAD R7, R15, R12.reuse, RZ ;  /* 0x0000000c0f077224 */ /* 0x088fe200078e02ff */
[----:B-1----:R-:W-:Y:S01]  /*81d0*/  SHF.R.S32.HI R8, RZ, 0x1f, R12 ;  /* 0x0000001fff087819 */ /* 0x002fe2000001140c */
[C---:B------:R-:W-:Y:S04]  /*81e0*/  IMAD.WIDE.U32 R12, R14.reuse, R12, RZ ;  /* 0x0000000c0e0c7225 */ /* 0x040fe800078e00ff */
[----:B------:R-:W-:Y:S05]  /*81f0*/  IMAD R7, R14, R8, R7 ;  /* 0x000000080e077224 */ /* 0x000fea00078e0207 */
[----:B------:R-:W-:Y:S01]  /*8200*/  IADD3 R13, PT, PT, R13, R7, RZ ;  /* 0x000000070d0d7210 */ /* 0x000fe20007ffe0ff */
[----:B--2---:R-:W-:Y:S04]  /*8210*/  IMAD.IADD R5, R6, 0x1, -R5 ;  /* 0x0000000106057824 */ /* 0x004fe800078e0a05 */
[----:B----4-:R-:W-:Y:S01]  /*8220*/  IMAD R6, R17, R5, RZ ;  /* 0x0000000511067224 */ /* 0x010fe200078e02ff */
[----:B------:R-:W-:Y:S01]  /*8230*/  SHF.R.S32.HI R7, RZ, 0x1f, R5 ;  /* 0x0000001fff077819 */ /* 0x000fe20000011405 */
[----:B------:R-:W-:Y:S04]  /*8240*/  IMAD.WIDE.U32 R12, R5, R16, R12 ;  /* 0x00000010050c7225 */ /* 0x000fe800078e000c */
[----:B------:R-:W-:Y:S01]  /*8250*/  IMAD R6, R16, R7, R6 ;  /* 0x0000000710067224 */ /* 0x000fe200078e0206 */
[C---:B------:R-:W-:Y:S03]  /*8260*/  LEA R179, P1, R12.reuse, R4, 0x1 ;  /* 0x000000040cb37211 */ /* 0x040fe600078208ff */
[----:B------:R-:W-:Y:S05]  /*8270*/  IMAD.IADD R6, R13, 0x1, R6 ;  /* 0x000000010d067824 */ /* 0x000fea00078e0206 */
[----:B------:R-:W-:Y:S02]  /*8280*/  LEA.HI.X R178, R12, R0, R6, 0x1, P1 ;  /* 0x000000000cb27211 */ /* 0x000fe400008f0c06 */
.L_x_635:
[----:B------:R-:W-:Y:S05]  /*8290*/  BSYNC.RECONVERGENT B0 ;  /* 0x0000000000007941 */ /* 0x000fea0003800200 */
.L_x_634:
[----:B------:R-:W1:Y:S01]  /*82a0*/  S2UR UR6, SR_CgaCtaId ;  /* 0x00000000000679c3 */ /* 0x000e620000008800 */
[C---:B------:R-:W-:Y:S01]  /*82b0*/  SHF.L.U32 R184, R181.reuse, 0x3, RZ ;  /* 0x00000003b5b87819 */ /* 0x040fe200000006ff */
[----:B------:R-:W-:Y:S01]  /*82c0*/  UMOV UR7, 0x400 ;  /* 0x0000040000077882 */ /* 0x000fe20000000000 */
[----:B------:R-:W-:Y:S01]  /*82d0*/  LOP3.LUT R183, R181, 0x18, RZ, 0xc0, !PT ;  /* 0x00000018b5b77812 */ /* 0x000fe200078ec0ff */
[----:B------:R-:W-:Y:S01]  /*82e0*/  BSSY.RECONVERGENT B1, `(.L_x_636) ;  /* 0x000020e000017945 */ /* 0x000fe20003800200 */
[C---:B------:R-:W-:Y:S02]  /*82f0*/  LOP3.LUT R0, R184.reuse, 0xc0, RZ, 0xc0, !PT ;  /* 0x000000c0b8007812 */ /* 0x040fe400078ec0ff */
[----:B------:R-:W-:Y:S02]  /*8300*/  LOP3.LUT R4, R184, 0x1f00, RZ, 0xc0, !PT ;  /* 0x00001f00b8047812 */ /* 0x000fe400078ec0ff */
[----:B------:R-:W-:Y:S02]  /*8310*/  LOP3.LUT R183, R0, R183, RZ, 0xfc, !PT ;  /* 0x000000b700b77212 */ /* 0x000fe400078efcff */
[----:B------:R-:W-:Y:S02]  /*8320*/  SHF.L.U32 R177, R188, 0x5, RZ ;  /* 0x00000005bcb17819 */ /* 0x000fe400000006ff */
[----:B------:R-:W-:Y:S02]  /*8330*/  LOP3.LUT R0, R184, 0x18, RZ, 0xc0, !PT ;  /* 0x00000018b8007812 */ /* 0x000fe400078ec0ff */
[----:B------:R-:W-:Y:S02]  /*8340*/  LOP3.LUT R177, R4, 0x20, R177, 0xf8, !PT ;  /* 0x0000002004b17812 */ /* 0x000fe400078ef8b1 */
[----:B------:R-:W-:Y:S02]  /*8350*/  LOP3.LUT R0, R183, R0, RZ, 0x3c, !PT ;  /* 0x00000000b7007212 */ /* 0x000fe400078e3cff */
[-C--:B------:R-:W-:Y:S02]  /*8360*/  MOV R14, R179.reuse ;  /* 0x000000b3000e7202 */ /* 0x080fe40000000f00 */
[----:B------:R-:W-:Y:S02]  /*8370*/  LOP3.LUT R4, R177, R0, RZ, 0xfc, !PT ;  /* 0x00000000b1047212 */ /* 0x000fe400078efcff */
[-C--:B------:R-:W-:Y:S01]  /*8380*/  MOV R15, R178.reuse ;  /* 0x000000b2000f7202 */ /* 0x080fe20000000f00 */
[----:B-1----:R-:W-:Y:S01]  /*8390*/  ULEA UR6, UR6, UR7, 0x18 ;  /* 0x0000000706067291 */ /* 0x002fe2000f8ec0ff */
[----:B------:R-:W-:Y:S02]  /*83a0*/  IADD3 R8, P1, PT, R192, R179, RZ ;  /* 0x000000b3c0087210 */ /* 0x000fe40007f3e0ff */
[----:B------:R-:W-:Y:S02]  /*83b0*/  IADD3 R182, PT, PT, R182, -0x1, RZ ;  /* 0xffffffffb6b67810 */ /* 0x000fe40007ffe0ff */
[----:B------:R-:W-:Y:S02]  /*83c0*/  IADD3.X R9, PT, PT, R193, R178, RZ, P1, !PT ;  /* 0x000000b2c1097210 */ /* 0x000fe40000ffe4ff */
[----:B------:R-:W-:Y:S02]  /*83d0*/  MOV R168, UR6 ;  /* 0x0000000600a87c02 */ /* 0x000fe40008000f00 */
[----:B------:R-:W-:Y:S02]  /*83e0*/  IADD3 R6, P1, PT, R8, R192, RZ ;  /* 0x000000c008067210 */ /* 0x000fe40007f3e0ff */
[----:B------:R-:W-:Y:S02]  /*83f0*/  LEA R4, R4, R168, 0x1 ;  /* 0x000000a804047211 */ /* 0x000fe400078e08ff */
[-C--:B------:R-:W-:Y:S02]  /*8400*/  IADD3.X R7, PT, PT, R9, R193.reuse, RZ, P1, !PT ;  /* 0x000000c109077210 */ /* 0x080fe40000ffe4ff */
[-C--:B------:R-:W-:Y:S01]  /*8410*/  IADD3 R12, P1, PT, R6, R192.reuse, RZ ;  /* 0x000000c0060c7210 */ /* 0x080fe20007f3e0ff */
[----:B------:R-:W-:Y:S01]  /*8420*/  @!PT LDS RZ, [RZ] ;  /* 0x00000000fffff984 */ /* 0x000fe20000000800 */
[----:B------:R-:W-:Y:S01]  /*8430*/  @!PT LDS RZ, [RZ] ;  /* 0x00000000fffff984 */ /* 0x000fe20000000800 */
[----:B------:R-:W-:Y:S01]  /*8440*/  @!PT LDS RZ, [RZ] ;  /* 0x00000000fffff984 */ /* 0x000fe20000000800 */
[----:B------:R1:W-:Y:S03]  /*8450*/  LDGSTS.E.BYPASS.LTC128B.128 [R4+0x5000], desc[UR4][R14.64] ;  /* 0x050000000e047fae */ /* 0x0003e6000b981a04 */
[-C--:B------:R-:W-:Y:S02]  /*8460*/  IADD3.X R13, PT, PT, R7, R193.reuse, RZ, P1, !PT ;  /* 0x000000c1070d7210 */ /* 0x080fe40000ffe4ff */
[-C--:B------:R-:W-:Y:S03]  /*8470*/  IADD3 R10, P1, PT, R12, R192.reuse, RZ ;  /* 0x000000c00c0a7210 */ /* 0x080fe60007f3e0ff */
[----:B------:R2:W-:Y:S01]  /*8480*/  LDGSTS.E.BYPASS.LTC128B.128 [R4+0x5800], desc[UR4][R8.64] ;  /* 0x0580000008047fae */ /* 0x0005e2000b981a04 */
[-C--:B------:R-:W-:Y:S02]  /*8490*/  IADD3.X R11, PT, PT, R13, R193.reuse, RZ, P1, !PT ;  /* 0x000000c10d0b7210 */ /* 0x080fe40000ffe4ff */
[-C--:B------:R-:W-:Y:S04]  /*84a0*/  IADD3 R16, P1, PT, R10, R192.reuse, RZ ;  /* 0x000000c00a107210 */ /* 0x080fe80007f3e0ff */
[-C--:B------:R-:W-:Y:S01]  /*84b0*/  IADD3.X R17, PT, PT, R11, R193.reuse, RZ, P1, !PT ;  /* 0x000000c10b117210 */ /* 0x080fe20000ffe4ff */
[----:B------:R-:W-:Y:S08]  /*84c0*/  LDGSTS.E.BYPASS.LTC128B.128 [R4+0x6000], desc[UR4][R6.64] ;  /* 0x0600000006047fae */ /* 0x000ff0000b981a04 */
[----:B------:R-:W-:Y:S01]  /*84d0*/  LDGSTS.E.BYPASS.LTC128B.128 [R4+0x6800], desc[UR4][R12.64] ;  /* 0x068000000c047fae */ /* 0x000fe2000b981a04 */
[-C--:B-1----:R-:W-:Y:S04]  /*84e0*/  IADD3 R14, P1, PT, R16, R192.reuse, RZ ;  /* 0x000000c0100e7210 */ /* 0x082fe80007f3e0ff */
[-C--:B------:R-:W-:Y:S03]  /*84f0*/  IADD3.X R15, PT, PT, R17, R193.reuse, RZ, P1, !PT ;  /* 0x000000c1110f7210 */ /* 0x080fe60000ffe4ff */
[----:B------:R-:W-:Y:S01]  /*8500*/  LDGSTS.E.BYPASS.LTC128B.128 [R4+0x7000], desc[UR4][R10.64] ;  /* 0x070000000a047fae */ /* 0x000fe2000b981a04 */
[----:B--2---:R-:W-:Y:S04]  /*8510*/  IADD3 R8, P1, PT, R14, R192, RZ ;  /* 0x000000c00e087210 */ /* 0x004fe80007f3e0ff */
[----:B------:R-:W-:Y:S03]  /*8520*/  IADD3.X R9, PT, PT, R15, R193, RZ, P1, !PT ;  /* 0x000000c10f097210 */ /* 0x000fe60000ffe4ff */
[----:B------:R1:W-:Y:S01]  /*8530*/  LDGSTS.E.BYPASS.LTC128B.128 [R4+0x7800], desc[UR4][R16.64] ;  /* 0x0780000010047fae */ /* 0x0003e2000b981a04 */
[----:B------:R-:W-:Y:S07]  /*8540*/  ISETP.GT.AND P1, PT, R182, R174, PT ;  /* 0x000000aeb600720c */ /* 0x000fee0003f24270 */
[----:B------:R-:W-:Y:S08]  /*8550*/  LDGSTS.E.BYPASS.LTC128B.128 [R4+0x8000], desc[UR4][R14.64] ;  /* 0x080000000e047fae */ /* 0x000ff0000b981a04 */
[----:B------:R2:W-:Y:S08]  /*8560*/  LDGSTS.E.BYPASS.LTC128B.128 [R4+0x8800], desc[UR4][R8.64] ;  /* 0x0880000008047fae */ /* 0x0005f0000b981a04 */
[----:B------:R-:W-:Y:S08]  /*8570*/  LDSM.16.M88.4 R128, [R167] ;  /* 0x00000000a780783b */ /* 0x000ff00000000200 */
[----:B------:R-:W3:Y:S04]  /*8580*/  LD.E R206, desc[UR4][R2.64+0x18c] ;  /* 0x00018c0402ce7980 */ /* 0x000ee8000c101900 */
[----:B------:R-:W0:Y:S08]  /*8590*/  LDGDEPBAR ;  /* 0x00000000000079af */ /* 0x000e300000000000 */
[----:B-1----:R-:W-:Y:S08]  /*85a0*/  LDSM.16.M88.4 R16, [R166+0x1400] ;  /* 0x00140000a610783b */ /* 0x002ff00000000200 */
[----:B--2---:R-:W1:Y:S08]  /*85b0*/  LDSM.16.M88.4 R8, [R166+0x1000] ;  /* 0x00100000a608783b */ /* 0x004e700000000200 */
[----:B------:R-:W2:Y:S08]  /*85c0*/  LDSM.16.M88.4 R24, [R166+0x1800] ;  /* 0x00180000a618783b */ /* 0x000eb00000000200 */
[----:B------:R-:W4:Y:S08]  /*85d0*/  LDSM.16.M88.4 R32, [R166+0x1c00] ;  /* 0x001c0000a620783b */ /* 0x000f300000000200 */
[----:B------:R-:W5:Y:S08]  /*85e0*/  LDSM.16.M88.4 R40, [R166+0x2000] ;  /* 0x00200000a628783b */ /* 0x000f700000000200 */
[----:B------:R-:W5:Y:S08]  /*85f0*/  LDSM.16.M88.4 R48, [R166+0x2400] ;  /* 0x00240000a630783b */ /* 0x000f700000000200 */
[----:B------:R-:W5:Y:S01]  /*8600*/  LDSM.16.M88.4 R56, [R166+0x2800] ;  /* 0x00280000a638783b */ /* 0x000f620000000200 */
[C---:B-1----:R-:W-:Y:S07]  /*8610*/  HMMA.16816.F32 R4, R128.reuse, R8, RZ ;  /* 0x000000088004723c */ /* 0x042fee00000018ff */
[----:B------:R-:W1:Y:S01]  /*8620*/  LDSM.16.M88.4 R64, [R166+0x2c00] ;  /* 0x002c0000a640783b */ /* 0x000e620000000200 */
[C---:B------:R-:W-:Y:S07]  /*8630*/  HMMA.16816.F32 R8, R128.reuse, R10, RZ ;  /* 0x0000000a8008723c */ /* 0x040fee00000018ff */
[----:B------:R-:W1:Y:S01]  /*8640*/  LDSM.16.M88.4 R72, [R166+0x3000] ;  /* 0x00300000a648783b */ /* 0x000e620000000200 */
[C---:B------:R-:W-:Y:S07]  /*8650*/  HMMA.16816.F32 R12, R128.reuse, R16, RZ ;  /* 0x00000010800c723c */ /* 0x040fee00000018ff */
[----:B------:R-:W1:Y:S01]  /*8660*/  LDSM.16.M88.4 R80, [R166+0x3400] ;  /* 0x00340000a650783b */ /* 0x000e620000000200 */
[C---:B------:R-:W-:Y:S07]  /*8670*/  HMMA.16816.F32 R16, R128.reuse, R18, RZ ;  /* 0x000000128010723c */ /* 0x040fee00000018ff */
[----:B------:R-:W1:Y:S01]  /*8680*/  LDSM.16.M88.4 R88, [R166+0x3800] ;  /* 0x00380000a658783b */ /* 0x000e620000000200 */
[C---:B--2---:R-:W-:Y:S07]  /*8690*/  HMMA.16816.F32 R20, R128.reuse, R24, RZ ;  /* 0x000000188014723c */ /* 0x044fee00000018ff */
[----:B------:R-:W2:Y:S01]  /*86a0*/  LDSM.16.M88.4 R96, [R166+0x3c00] ;  /* 0x003c0000a660783b */ /* 0x000ea20000000200 */
[C---:B------:R-:W-:Y:S07]  /*86b0*/  HMMA.16816.F32 R24, R128.reuse, R26, RZ ;  /* 0x0000001a8018723c */ /* 0x040fee00000018ff */
[----:B------:R-:W2:Y:S01]  /*86c0*/  LDSM.16.M88.4 R104, [R166+0x4000] ;  /* 0x00400000a668783b */ /* 0x000ea20000000200 */
[C---:B----4-:R-:W-:Y:S07]  /*86d0*/  HMMA.16816.F32 R28, R128.reuse, R32, RZ ;  /* 0x00000020801c723c */ /* 0x050fee00000018ff */
[----:B------:R-:W4:Y:S01]  /*86e0*/  LDSM.16.M88.4 R112, [R166+0x4400] ;  /* 0x00440000a670783b */ /* 0x000f220000000200 */
[C---:B------:R-:W-:Y:S07]  /*86f0*/  HMMA.16816.F32 R32, R128.reuse, R34, RZ ;  /* 0x000000228020723c */ /* 0x040fee00000018ff */
[----:B------:R-:W4:Y:S01]  /*8700*/  LDSM.16.M88.4 R120, [R166+0x4800] ;  /* 0x00480000a678783b */ /* 0x000f220000000200 */
[C---:B-----5:R-:W-:Y:S07]  /*8710*/  HMMA.16816.F32 R36, R128.reuse, R40, RZ ;  /* 0x000000288024723c */ /* 0x060fee00000018ff */
[----:B------:R-:W5:Y:S01]  /*8720*/  LDSM.16.M88.4 R152, [R166+0x4c00] ;  /* 0x004c0000a698783b */ /* 0x000f620000000200 */
[C---:B------:R-:W-:Y:S07]  /*8730*/  HMMA.16816.F32 R40, R128.reuse, R42, RZ ;  /* 0x0000002a8028723c */ /* 0x040fee00000018ff */
[----:B------:R-:W-:Y:S01]  /*8740*/  LDSM.16.M88.4 R156, [R165] ;  /* 0x00000000a59c783b */ /* 0x000fe20000000200 */
[C---:B------:R-:W-:Y:S07]  /*8750*/  HMMA.16816.F32 R44, R128.reuse, R48, RZ ;  /* 0x00000030802c723c */ /* 0x040fee00000018ff */
[----:B------:R-:W5:Y:S01]  /*8760*/  LDSM.16.M88.4 R160, [R151+0x1000] ;  /* 0x0010000097a0783b */ /* 0x000f620000000200 */
        /* <DEDUP_REMOVED lines=13> */
[C---:B------:R-:W-:Y:S08]  /*8840*/  HMMA.16816.F32 R100, R128.reuse, R104, RZ ;  /* 0x000000688064723c */ /* 0x040ff000000018ff */
[C---:B------:R-:W-:Y:S08]  /*8850*/  HMMA.16816.F32 R104, R128.reuse, R106, RZ ;  /* 0x0000006a8068723c */ /* 0x040ff000000018ff */
[C---:B----4-:R-:W-:Y:S08]  /*8860*/  HMMA.16816.F32 R108, R128.reuse, R112, RZ ;  /* 0x00000070806c723c */ /* 0x050ff000000018ff */
[C---:B------:R-:W-:Y:S08]  /*8870*/  HMMA.16816.F32 R112, R128.reuse, R114, RZ ;  /* 0x000000728070723c */ /* 0x040ff000000018ff */
[C---:B------:R-:W-:Y:S08]  /*8880*/  HMMA.16816.F32 R116, R128.reuse, R120, RZ ;  /* 0x000000788074723c */ /* 0x040ff000000018ff */
[C---:B------:R-:W-:Y:S08]  /*8890*/  HMMA.16816.F32 R120, R128.reuse, R122, RZ ;  /* 0x0000007a8078723c */ /* 0x040ff000000018ff */
[C---:B-----5:R-:W-:Y:S08]  /*88a0*/  HMMA.16816.F32 R124, R128.reuse, R152, RZ ;  /* 0x00000098807c723c */ /* 0x060ff000000018ff */
[----:B------:R-:W-:Y:S01]  /*88b0*/  HMMA.16816.F32 R128, R128, R154, RZ ;  /* 0x0000009a8080723c */ /* 0x000fe200000018ff */
[----:B------:R-:W1:Y:S07]  /*88c0*/  LDSM.16.M88.4 R152, [R151+0x1400] ;  /* 0x001400009798783b */ /* 0x000e6e0000000200 */
[C---:B------:R-:W-:Y:S08]  /*88d0*/  HMMA.16816.F32 R4, R156.reuse, R160, R4 ;  /* 0x000000a09c04723c */ /* 0x040ff00000001804 */
[C---:B------:R-:W-:Y:S11]  /*88e0*/  HMMA.16816.F32 R8, R156.reuse, R162, R8 ;  /* 0x000000a29c08723c */ /* 0x040ff60000001808 */
[-C--:B---3--:R-:W-:Y:S01]  /*88f0*/  FMUL.FTZ R6, R6, R206.reuse ;  /* 0x000000ce06067220 */ /* 0x088fe20000410000 */
[-C--:B------:R-:W-:Y:S01]  /*8900*/  FMUL.FTZ R7, R7, R206.reuse ;  /* 0x000000ce07077220 */ /* 0x080fe20000410000 */
[-C--:B------:R-:W-:Y:S01]  /*8910*/  FMUL.FTZ R4, R4, R206.reuse ;  /* 0x000000ce04047220 */ /* 0x080fe20000410000 */
[-C--:B------:R-:W-:Y:S03]  /*8920*/  FMUL.FTZ R5, R5, R206.reuse ;  /* 0x000000ce05057220 */ /* 0x080fe60000410000 */
[----:B------:R-:W2:Y:S02]  /*8930*/  MUFU.TANH R160, R4 ;  /* 0x0000000400a07308 */ /* 0x000ea40000002400 */
[-C--:B------:R-:W-:Y:S01]  /*8940*/  FMUL.FTZ R10, R10, R206.reuse ;  /* 0x000000ce0a0a7220 */ /* 0x080fe20000410000 */
[-C--:B------:R-:W-:Y:S01]  /*8950*/  FMUL.FTZ R11, R11, R206.reuse ;  /* 0x000000ce0b0b7220 */ /* 0x080fe20000410000 */
[-C--:B------:R-:W-:Y:S01]  /*8960*/  FMUL.FTZ R8, R8, R206.reuse ;  /* 0x000000ce08087220 */ /* 0x080fe20000410000 */
[-C--:B------:R-:W-:Y:S05]  /*8970*/  FMUL.FTZ R9, R9, R206.reuse ;  /* 0x000000ce09097220 */ /* 0x080fea0000410000 */
[----:B------:R-:W3:Y:S01]  /*8980*/  MUFU.TANH R4, R5 ;  /* 0x0000000500047308 */ /* 0x000ee20000002400 */
[C---:B-1----:R-:W-:Y:S09]  /*8990*/  HMMA.16816.F32 R12, R156.reuse, R152, R12 ;  /* 0x000000989c0c723c */ /* 0x042ff2000000180c */
[----:B------:R-:W1:Y:S01]  /*89a0*/  MUFU.TANH R5, R6 ;  /* 0x0000000600057308 */ /* 0x000e620000002400 */
[C---:B------:R-:W-:Y:S01]  /*89b0*/  HMMA.16816.F32 R16, R156.reuse, R154, R16 ;  /* 0x0000009a9c10723c */ /* 0x040fe20000001810 */
[----:B--2---:R-:W-:Y:S08]  /*89c0*/  STL [R1+0x30], R160 ;  /* 0x000030a001007387 */ /* 0x004ff00000100800 */
[----:B------:R-:W-:Y:S01]  /*89d0*/  MUFU.TANH R8, R8 ;  /* 0x0000000800087308 */ /* 0x000fe20000002400 */
[----:B---3--:R2:W-:Y:S01]  /*89e0*/  STL [R1+0x18], R4 ;  /* 0x0000180401007387 */ /* 0x0085e20000100800 */
[-C--:B------:R-:W-:Y:S01]  /*89f0*/  FMUL.FTZ R12, R12, R206.reuse ;  /* 0x000000ce0c0c7220 */ /* 0x080fe20000410000 */
[-C--:B------:R-:W-:Y:S01]  /*8a00*/  FMUL.FTZ R13, R13, R206.reuse ;  /* 0x000000ce0d0d7220 */ /* 0x080fe20000410000 */
[-C--:B------:R-:W-:Y:S01]  /*8a10*/  FMUL.FTZ R14, R14, R206.reuse ;  /* 0x000000ce0e0e7220 */ /* 0x080fe20000410000 */
[-C--:B------:R-:W-:Y:S01]  /*8a20*/  FMUL.FTZ R15, R15, R206.reuse ;  /* 0x000000ce0f0f7220 */ /* 0x080fe20000410000 */
[----:B-1----:R-:W-:Y:S04]  /*8a30*/  STL [R1+0x24], R5 ;  /* 0x0000240501007387 */ /* 0x002fe80000100800 */
[-C--:B------:R-:W-:Y:S01]  /*8a40*/  FMUL.FTZ R16, R16, R206.reuse ;  /* 0x000000ce10107220 */ /* 0x080fe20000410000 */
[-C--:B------:R-:W-:Y:S01]  /*8a50*/  FMUL.FTZ R17, R17, R206.reuse ;  /* 0x000000ce11117220 */ /* 0x080fe20000410000 */
[----:B--2---:R-:W1:Y:S02]  /*8a60*/  MUFU.TANH R4, R7 ;  /* 0x0000000700047308 */ /* 0x004e640000002400 */
[----:B-1----:R-:W-:Y:S04]  /*8a70*/  STL [R1+0x2c], R4 ;  /* 0x00002c0401007387 */ /* 0x002fe80000100800 */
[----:B------:R-:W1:Y:S08]  /*8a80*/  LDSM.16.M88.4 R4, [R151+0x1800] ;  /* 0x001800009704783b */ /* 0x000e700000000200 */
[----:B------:R2:W-:Y:S02]  /*8a90*/  STL [R1+0x38], R8 ;  /* 0x0000380801007387 */ /* 0x0005e40000100800 */
[----:B--2---:R-:W2:Y:S01]  /*8aa0*/  MUFU.TANH R8, R9 ;  /* 0x0000000900087308 */ /* 0x004ea20000002400 */
[C---:B-1----:R-:W-:Y:S09]  /*8ab0*/  HMMA.16816.F32 R20, R156.reuse, R4, R20 ;  /* 0x000000049c14723c */ /* 0x042ff20000001814 */
[----:B------:R-:W1:Y:S01]  /*8ac0*/  MUFU.TANH R9, R10 ;  /* 0x0000000a00097308 */ /* 0x000e620000002400 */
[C---:B------:R-:W-:Y:S09]  /*8ad0*/  HMMA.16816.F32 R24, R156.reuse, R6, R24 ;  /* 0x000000069c18723c */ /* 0x040ff20000001818 */
[----:B------:R3:W-:Y:S01]  /*8ae0*/  MUFU.TANH R4, R16 ;  /* 0x0000001000047308 */ /* 0x0007e20000002400 */
[----:B--2---:R2:W-:Y:S04]  /*8af0*/  STL [R1+0x3c], R8 ;  /* 0x00003c0801007387 */ /* 0x0045e80000100800 */
[----:B-1----:R1:W-:Y:S01]  /*8b00*/  STL [R1+0x40], R9 ;  /* 0x0000400901007387 */ /* 0x0023e20000100800 */
[-C--:B------:R-:W-:Y:S01]  /*8b10*/  FMUL.FTZ R20, R20, R206.reuse ;  /* 0x000000ce14147220 */ /* 0x080fe20000410000 */
[-C--:B------:R-:W-:Y:S01]  /*8b20*/  FMUL.FTZ R21, R21, R206.reuse ;  /* 0x000000ce15157220 */ /* 0x080fe20000410000 */
[-C--:B------:R-:W-:Y:S01]  /*8b30*/  FMUL.FTZ R22, R22, R206.reuse ;  /* 0x000000ce16167220 */ /* 0x080fe20000410000 */
[-C--:B------:R-:W-:Y:S01]  /*8b40*/  FMUL.FTZ R23, R23, R206.reuse ;  /* 0x000000ce17177220 */ /* 0x080fe20000410000 */
[----:B------:R-:W-:Y:S01]  /*8b50*/  MUFU.TANH R5, R20 ;  /* 0x0000001400057308 */ /* 0x000fe20000002400 */
[-C--:B------:R-:W-:Y:S01]  /*8b60*/  FMUL.FTZ R24, R24, R206.reuse ;  /* 0x000000ce18187220 */ /* 0x080fe20000410000 */
[-C--:B------:R-:W-:Y:S01]  /*8b70*/  FMUL.FTZ R25, R25, R206.reuse ;  /* 0x000000ce19197220 */ /* 0x080fe20000410000 */
[-C--:B---3--:R-:W-:Y:S01]  /*8b80*/  FMUL.FTZ R16, R18, R206.reuse ;  /* 0x000000ce12107220 */ /* 0x088fe20000410000 */
[-C--:B------:R-:W-:Y:S01]  /*8b90*/  FMUL.FTZ R26, R26, R206.reuse ;  /* 0x000000ce1a1a7220 */ /* 0x080fe20000410000 */
[-C--:B------:R-:W-:Y:S05]  /*8ba0*/  FMUL.FTZ R27, R27, R206.reuse ;  /* 0x000000ce1b1b7220 */ /* 0x080fea0000410000 */
[----:B------:R-:W-:Y:S10]  /*8bb0*/  MUFU.TANH R243, R22 ;  /* 0x0000001600f37308 */ /* 0x000ff40000002400 */
[----:B--2---:R-:W2:Y:S10]  /*8bc0*/  MUFU.TANH R8, R11 ;  /* 0x0000000b00087308 */ /* 0x004eb40000002400 */
[----:B-1----:R-:W1:Y:S10]  /*8bd0*/  MUFU.TANH R9, R12 ;  /* 0x0000000c00097308 */ /* 0x002e740000002400 */
[----:B------:R-:W-:Y:S01]  /*8be0*/  MUFU.TANH R247, R23 ;  /* 0x0000001700f77308 */ /* 0x000fe20000002400 */
[----:B--2---:R2:W-:Y:S09]  /*8bf0*/  STL [R1+0x44], R8 ;  /* 0x0000440801007387 */ /* 0x0045f20000100800 */
[----:B------:R-:W-:Y:S01]  /*8c00*/  MUFU.TANH R16, R16 ;  /* 0x0000001000107308 */ /* 0x000fe20000002400 */
[----:B-1----:R1:W-:Y:S09]  /*8c10*/  STL [R1+0x34], R9 ;  /* 0x0000340901007387 */ /* 0x0023f20000100800 */
[----:B------:R-:W-:Y:S10]  /*8c20*/  MUFU.TANH R26, R26 ;  /* 0x0000001a001a7308 */ /* 0x000ff40000002400 */
[----:B--2---:R-:W2:Y:S10]  /*8c30*/  MUFU.TANH R8, R13 ;  /* 0x0000000d00087308 */ /* 0x004eb40000002400 */
[----:B-1----:R-:W1:Y:S01]  /*8c40*/  MUFU.TANH R9, R14 ;  /* 0x0000000e00097308 */ /* 0x002e620000002400 */
[----:B--2---:R2:W-:Y:S04]  /*8c50*/  STL [R1+0x14], R8 ;  /* 0x0000140801007387 */ /* 0x0045e80000100800 */
[----:B-1----:R-:W-:Y:S05]  /*8c60*/  STL [R1+0x20], R9 ;  /* 0x0000200901007387 */ /* 0x002fea0000100800 */
[----:B--2---:R-:W1:Y:S02]  /*8c70*/  MUFU.TANH R8, R15 ;  /* 0x0000000f00087308 */ /* 0x004e640000002400 */
[----:B-1----:R-:W-:Y:S04]  /*8c80*/  STL [R1+0x10], R8 ;  /* 0x0000100801007387 */ /* 0x002fe80000100800 */
[----:B------:R-:W1:Y:S08]  /*8c90*/  LDSM.16.M88.4 R8, [R151+0x1c00] ;  /* 0x001c00009708783b */ /* 0x000e700000000200 */
[----:B------:R2:W-:Y:S02]  /*8ca0*/  STL [R1+0x1c], R4 ;  /* 0x00001c0401007387 */ /* 0x0005e40000100800 */
[----:B--2---:R-:W2:Y:S01]  /*8cb0*/  MUFU.TANH R4, R17 ;  /* 0x0000001100047308 */ /* 0x004ea20000002400 */
[C---:B-1----:R-:W-:Y:S09]  /*8cc0*/  HMMA.16816.F32 R28, R156.reuse, R8, R28 ;  /* 0x000000089c1c723c */ /* 0x042ff2000000181c */
[----:B------:R-:W-:Y:S01]  /*8cd0*/  MUFU.TANH R8, R24 ;  /* 0x0000001800087308 */ /* 0x000fe20000002400 */
[C---:B------:R-:W-:Y:S01]  /*8ce0*/  HMMA.16816.F32 R32, R156.reuse, R10, R32 ;  /* 0x0000000a9c20723c */ /* 0x040fe20000001820 */
[----:B--2---:R1:W-:Y:S02]  /*8cf0*/  STL [R1+0x28], R4 ;  /* 0x0000280401007387 */ /* 0x0043e40000100800 */
[-C--:B------:R-:W-:Y:S02]  /*8d00*/  FMUL.FTZ R17, R19, R206.reuse ;  /* 0x000000ce13117220 */ /* 0x080fe40000410000 */
[----:B------:R-:W-:Y:S04]  /*8d10*/  STL [R1+0x4], R5 ;  /* 0x0000040501007387 */ /* 0x000fe80000100800 */
[----:B------:R-:W-:Y:S01]  /*8d20*/  MUFU.TANH R17, R17 ;  /* 0x0000001100117308 */ /* 0x000fe20000002400 */
[-C--:B------:R-:W-:Y:S01]  /*8d30*/  FMUL.FTZ R28, R28, R206.reuse ;  /* 0x000000ce1c1c7220 */ /* 0x080fe20000410000 */
[-C--:B------:R-:W-:Y:S01]  /*8d40*/  FMUL.FTZ R29, R29, R206.reuse ;  /* 0x000000ce1d1d7220 */ /* 0x080fe20000410000 */
[-C--:B------:R-:W-:Y:S01]  /*8d50*/  FMUL.FTZ R30, R30, R206.reuse ;  /* 0x000000ce1e1e7220 */ /* 0x080fe20000410000 */
[-C--:B------:R-:W-:Y:S06]  /*8d60*/  FMUL.FTZ R31, R31, R206.reuse ;  /* 0x000000ce1f1f7220 */ /* 0x080fec0000410000 */
[----:B------:R-:W-:Y:S01]  /*8d70*/  MUFU.TANH R20, R28 ;  /* 0x0000001c00147308 */ /* 0x000fe20000002400 */
[-C--:B------:R-:W-:Y:S01]  /*8d80*/  FMUL.FTZ R32, R32, R206.reuse ;  /* 0x000000ce20207220 */ /* 0x080fe20000410000 */
[-C--:B------:R-:W-:Y:S01]  /*8d90*/  FMUL.FTZ R33, R33, R206.reuse ;  /* 0x000000ce21217220 */ /* 0x080fe20000410000 */
[-C--:B------:R-:W-:Y:S01]  /*8da0*/  FMUL.FTZ R34, R34, R206.reuse ;  /* 0x000000ce22227220 */ /* 0x080fe20000410000 */
[-C--:B------:R-:W-:Y:S06]  /*8db0*/  FMUL.FTZ R35, R35, R206.reuse ;  /* 0x000000ce23237220 */ /* 0x080fec0000410000 */
[----:B------:R-:W-:Y:S10]  /*8dc0*/  MUFU.TANH R251, R29 ;  /* 0x0000001d00fb7308 */ /* 0x000ff40000002400 */
[----:B-1----:R-:W1:Y:S10]  /*8dd0*/  MUFU.TANH R4, R21 ;  /* 0x0000001500047308 */ /* 0x002e740000002400 */
[----:B------:R-:W-:Y:S10]  /*8de0*/  MUFU.TANH R21, R27 ;  /* 0x0000001b00157308 */ /* 0x000ff40000002400 */
[----:B------:R-:W-:Y:S01]  /*8df0*/  MUFU.TANH R242, R30 ;  /* 0x0000001e00f27308 */ /* 0x000fe20000002400 */
[----:B-1----:R-:W-:Y:S04]  /*8e00*/  STL [R1+0x8], R4 ;  /* 0x0000080401007387 */ /* 0x002fe80000100800 */
[----:B------:R-:W1:Y:S05]  /*8e10*/  LDSM.16.M88.4 R4, [R151+0x2000] ;  /* 0x002000009704783b */ /* 0x000e6a0000000200 */
[----:B------:R-:W-:Y:S03]  /*8e20*/  MUFU.TANH R246, R31 ;  /* 0x0000001f00f67308 */ /* 0x000fe60000002400 */
[----:B------:R2:W-:Y:S07]  /*8e30*/  STL [R1+0xc], R8 ;  /* 0x00000c0801007387 */ /* 0x0005ee0000100800 */
[----:B------:R-:W-:Y:S10]  /*8e40*/  MUFU.TANH R241, R32 ;  /* 0x0000002000f17308 */ /* 0x000ff40000002400 */
[----:B------:R-:W-:Y:S10]  /*8e50*/  MUFU.TANH R245, R33 ;  /* 0x0000002100f57308 */ /* 0x000ff40000002400 */
[----:B------:R-:W-:Y:S10]  /*8e60*/  MUFU.TANH R249, R34 ;  /* 0x0000002200f97308 */ /* 0x000ff40000002400 */
[----:B--2---:R-:W2:Y:S01]  /*8e70*/  MUFU.TANH R8, R25 ;  /* 0x0000001900087308 */ /* 0x004ea20000002400 */
[C---:B-1----:R-:W-:Y:S09]  /*8e80*/  HMMA.16816.F32 R36, R156.reuse, R4, R36 ;  /* 0x000000049c24723c */ /* 0x042ff20000001824 */
[----:B------:R-:W1:Y:S01]  /*8e90*/  MUFU.TANH R236, R35 ;  /* 0x0000002300ec7308 */ /* 0x000e620000002400 */
[C---:B------:R-:W-:Y:S01]  /*8ea0*/  HMMA.16816.F32 R40, R156.reuse, R6, R40 ;  /* 0x000000069c28723c */ /* 0x040fe20000001828 */
[----:B------:R-:W-:Y:S08]  /*8eb0*/  LDSM.16.M88.4 R4, [R151+0x2800] ;  /* 0x002800009704783b */ /* 0x000ff00000000200 */
[----:B--2---:R-:W-:Y:S01]  /*8ec0*/  STL [R1], R8 ;  /* 0x0000000801007387 */ /* 0x004fe20000100800 */
[-C--:B------:R-:W-:Y:S01]  /*8ed0*/  FMUL.FTZ R36, R36, R206.reuse ;  /* 0x000000ce24247220 */ /* 0x080fe20000410000 */
[-C--:B------:R-:W-:Y:S02]  /*8ee0*/  FMUL.FTZ R37, R37, R206.reuse ;  /* 0x000000ce25257220 */ /* 0x080fe40000410000 */
[----:B------:R-:W2:Y:S01]  /*8ef0*/  LDSM.16.M88.4 R8, [R151+0x2400] ;  /* 0x002400009708783b */ /* 0x000ea20000000200 */
[-C--:B------:R-:W-:Y:S01]  /*8f00*/  FMUL.FTZ R38, R38, R206.reuse ;  /* 0x000000ce26267220 */ /* 0x080fe20000410000 */
[----:B------:R-:W3:Y:S01]  /*8f10*/  MUFU.TANH R248, R36 ;  /* 0x0000002400f87308 */ /* 0x000ee20000002400 */
[-C--:B------:R-:W-:Y:S03]  /*8f20*/  FMUL.FTZ R39, R39, R206.reuse ;  /* 0x000000ce27277220 */ /* 0x080fe60000410000 */
[-C--:B------:R-:W-:Y:S01]  /*8f30*/  FMUL.FTZ R40, R40, R206.reuse ;  /* 0x000000ce28287220 */ /* 0x080fe20000410000 */
[-C--:B------:R-:W-:Y:S01]  /*8f40*/  FMUL.FTZ R41, R41, R206.reuse ;  /* 0x000000ce29297220 */ /* 0x080fe20000410000 */
[-C--:B------:R-:W-:Y:S01]  /*8f50*/  FMUL.FTZ R42, R42, R206.reuse ;  /* 0x000000ce2a2a7220 */ /* 0x080fe20000410000 */
[-C--:B------:R-:W-:Y:S03]  /*8f60*/  FMUL.FTZ R43, R43, R206.reuse ;  /* 0x000000ce2b2b7220 */ /* 0x080fe60000410000 */
[----:B------:R-:W4:Y:S10]  /*8f70*/  MUFU.TANH R250, R37 ;  /* 0x0000002500fa7308 */ /* 0x000f340000002400 */
[----:B------:R-:W1:Y:S10]  /*8f80*/  MUFU.TANH R240, R38 ;  /* 0x0000002600f07308 */ /* 0x000e740000002400 */
[----:B------:R-:W1:Y:S10]  /*8f90*/  MUFU.TANH R237, R39 ;  /* 0x0000002700ed7308 */ /* 0x000e740000002400 */
[----:B------:R-:W1:Y:S01]  /*8fa0*/  MUFU.TANH R252, R40 ;  /* 0x0000002800fc7308 */ /* 0x000e620000002400 */
[C---:B--2---:R-:W-:Y:S09]  /*8fb0*/  HMMA.16816.F32 R44, R156.reuse, R8, R44 ;  /* 0x000000089c2c723c */ /* 0x044ff2000000182c */
[----:B------:R-:W2:Y:S01]  /*8fc0*/  MUFU.TANH R244, R41 ;  /* 0x0000002900f47308 */ /* 0x000ea20000002400 */
[C---:B------:R-:W-:Y:S01]  /*8fd0*/  HMMA.16816.F32 R48, R156.reuse, R10, R48 ;  /* 0x0000000a9c30723c */ /* 0x040fe20000001830 */
[----:B------:R-:W5:Y:S08]  /*8fe0*/  LDSM.16.M88.4 R8, [R151+0x2c00] ;  /* 0x002c00009708783b */ /* 0x000f700000000200 */
[----:B------:R-:W1:Y:S01]  /*8ff0*/  MUFU.TANH R238, R42 ;  /* 0x0000002a00ee7308 */ /* 0x000e620000002400 */
[C---:B------:R-:W-:Y:S09]  /*9000*/  HMMA.16816.F32 R52, R156.reuse, R4, R52 ;  /* 0x000000049c34723c */ /* 0x040ff20000001834 */
[----:B------:R-:W1:Y:S01]  /*9010*/  MUFU.TANH R239, R43 ;  /* 0x0000002b00ef7308 */ /* 0x000e620000002400 */
[-C--:B------:R-:W-:Y:S01]  /*9020*/  FMUL.FTZ R44, R44, R206.reuse ;  /* 0x000000ce2c2c7220 */ /* 0x080fe20000410000 */
[-C--:B------:R-:W-:Y:S01]  /*9030*/  FMUL.FTZ R45, R45, R206.reuse ;  /* 0x000000ce2d2d7220 */ /* 0x080fe20000410000 */
[-C--:B------:R-:W-:Y:S01]  /*9040*/  FMUL.FTZ R46, R46, R206.reuse ;  /* 0x000000ce2e2e7220 */ /* 0x080fe20000410000 */
[-C--:B------:R-:W-:Y:S01]  /*9050*/  FMUL.FTZ R47, R47, R206.reuse ;  /* 0x000000ce2f2f7220 */ /* 0x080fe20000410000 */
[C---:B------:R-:W-:Y:S01]  /*9060*/  HMMA.16816.F32 R56, R156.reuse, R6, R56 ;  /* 0x000000069c38723c */ /* 0x040fe20000001838 */
[----:B------:R-:W3:Y:S04]  /*9070*/  LDSM.16.M88.4 R4, [R151+0x3000] ;  /* 0x003000009704783b */ /* 0x000ee80000000200 */
[----:B------:R-:W1:Y:S01]  /*9080*/  MUFU.TANH R232, R44 ;  /* 0x0000002c00e87308 */ /* 0x000e620000002400 */
[-C--:B------:R-:W-:Y:S01]  /*9090*/  FMUL.FTZ R48, R48, R206.reuse ;  /* 0x000000ce30307220 */ /* 0x080fe20000410000 */
[-C--:B------:R-:W-:Y:S01]  /*90a0*/  FMUL.FTZ R49, R49, R206.reuse ;  /* 0x000000ce31317220 */ /* 0x080fe20000410000 */
[-C--:B------:R-:W-:Y:S01]  /*90b0*/  FMUL.FTZ R50, R50, R206.reuse ;  /* 0x000000ce32327220 */ /* 0x080fe20000410000 */
[-C--:B------:R-:W-:Y:S06]  /*90c0*/  FMUL.FTZ R51, R51, R206.reuse ;  /* 0x000000ce33337220 */ /* 0x080fec0000410000 */
        /* <DEDUP_REMOVED lines=9> */
[-C--:B------:R-:W-:Y:S01]  /*9160*/  FMUL.FTZ R58, R58, R206.reuse ;  /* 0x000000ce3a3a7220 */ /* 0x080fe20000410000 */
[C---:B-----5:R-:W-:Y:S05]  /*9170*/  HMMA.16816.F32 R60, R156.reuse, R8, R60 ;  /* 0x000000089c3c723c */ /* 0x060fea000000183c */
[----:B------:R-:W1:Y:S03]  /*9180*/  MUFU.TANH R231, R50 ;  /* 0x0000003200e77308 */ /* 0x000e660000002400 */
[C---:B------:R-:W-:Y:S07]  /*9190*/  HMMA.16816.F32 R64, R156.reuse, R10, R64 ;  /* 0x0000000a9c40723c */ /* 0x040fee0000001840 */
[----:B------:R-:W1:Y:S01]  /*91a0*/  MUFU.TANH R233, R51 ;  /* 0x0000003300e97308 */ /* 0x000e620000002400 */
[----:B------:R-:W5:Y:S01]  /*91b0*/  LDSM.16.M88.4 R8, [R151+0x3400] ;  /* 0x003400009708783b */ /* 0x000f620000000200 */
[C---:B---3--:R-:W-:Y:S08]  /*91c0*/  HMMA.16816.F32 R68, R156.reuse, R4, R68 ;  /* 0x000000049c44723c */ /* 0x048ff00000001844 */
[----:B------:R-:W3:Y:S01]  /*91d0*/  MUFU.TANH R230, R52 ;  /* 0x0000003400e67308 */ /* 0x000ee20000002400 */
[-C--:B------:R-:W-:Y:S01]  /*91e0*/  FMUL.FTZ R60, R60, R206.reuse ;  /* 0x000000ce3c3c7220 */ /* 0x080fe20000410000 */
[-C--:B------:R-:W-:Y:S01]  /*91f0*/  FMUL.FTZ R61, R61, R206.reuse ;  /* 0x000000ce3d3d7220 */ /* 0x080fe20000410000 */
[-C--:B------:R-:W-:Y:S01]  /*9200*/  FMUL.FTZ R62, R62, R206.reuse ;  /* 0x000000ce3e3e7220 */ /* 0x080fe20000410000 */
[-C--:B------:R-:W-:Y:S01]  /*9210*/  FMUL.FTZ R63, R63, R206.reuse ;  /* 0x000000ce3f3f7220 */ /* 0x080fe20000410000 */
[C---:B------:R-:W-:Y:S05]  /*9220*/  HMMA.16816.F32 R72, R156.reuse, R6, R72 ;  /* 0x000000069c48723c */ /* 0x040fea0000001848 */
[----:B------:R-:W1:Y:S01]  /*9230*/  MUFU.TANH R227, R53 ;  /* 0x0000003500e37308 */ /* 0x000e620000002400 */
[----:B------:R-:W4:Y:S01]  /*9240*/  LDSM.16.M88.4 R4, [R151+0x3800] ;  /* 0x003800009704783b */ /* 0x000f220000000200 */
[-C--:B------:R-:W-:Y:S01]  /*9250*/  FMUL.FTZ R65, R65, R206.reuse ;  /* 0x000000ce41417220 */ /* 0x080fe20000410000 */
[-C--:B------:R-:W-:Y:S01]  /*9260*/  FMUL.FTZ R66, R66, R206.reuse ;  /* 0x000000ce42427220 */ /* 0x080fe20000410000 */
[-C--:B------:R-:W-:Y:S01]  /*9270*/  FMUL.FTZ R67, R67, R206.reuse ;  /* 0x000000ce43437220 */ /* 0x080fe20000410000 */
[-C--:B------:R-:W-:Y:S05]  /*9280*/  FMUL.FTZ R64, R64, R206.reuse ;  /* 0x000000ce40407220 */ /* 0x080fea0000410000 */
        /* <DEDUP_REMOVED lines=11> */
[C---:B-----5:R-:W-:Y:S09]  /*9340*/  HMMA.16816.F32 R76, R156.reuse, R8, R76 ;  /* 0x000000089c4c723c */ /* 0x060ff2000000184c */
[----:B------:R-:W1:Y:S01]  /*9350*/  MUFU.TANH R224, R57 ;  /* 0x0000003900e07308 */ /* 0x000e620000002400 */
[C---:B------:R-:W-:Y:S01]  /*9360*/  HMMA.16816.F32 R80, R156.reuse, R10, R80 ;  /* 0x0000000a9c50723c */ /* 0x040fe20000001850 */
[----:B------:R-:W5:Y:S08]  /*9370*/  LDSM.16.M88.4 R8, [R151+0x3c00] ;  /* 0x003c00009708783b */ /* 0x000f700000000200 */
[----:B------:R-:W1:Y:S01]  /*9380*/  MUFU.TANH R221, R59 ;  /* 0x0000003b00dd7308 */ /* 0x000e620000002400 */
[C---:B----4-:R-:W-:Y:S03]  /*9390*/  HMMA.16816.F32 R84, R156.reuse, R4, R84 ;  /* 0x000000049c54723c */ /* 0x050fe60000001854 */
[-C--:B------:R-:W-:Y:S01]  /*93a0*/  FMUL.FTZ R76, R76, R206.reuse ;  /* 0x000000ce4c4c7220 */ /* 0x080fe20000410000 */
[-C--:B------:R-:W-:Y:S01]  /*93b0*/  FMUL.FTZ R77, R77, R206.reuse ;  /* 0x000000ce4d4d7220 */ /* 0x080fe20000410000 */
[-C--:B------:R-:W-:Y:S01]  /*93c0*/  FMUL.FTZ R78, R78, R206.reuse ;  /* 0x000000ce4e4e7220 */ /* 0x080fe20000410000 */
[-C--:B------:R-:W-:Y:S03]  /*93d0*/  FMUL.FTZ R79, R79, R206.reuse ;  /* 0x000000ce4f4f7220 */ /* 0x080fe60000410000 */
[----:B------:R-:W4:Y:S01]  /*93e0*/  MUFU.TANH R219, R60 ;  /* 0x0000003c00db7308 */ /* 0x000f220000002400 */
[C---:B------:R-:W-:Y:S01]  /*93f0*/  HMMA.16816.F32 R88, R156.reuse, R6, R88 ;  /* 0x000000069c58723c */ /* 0x040fe20000001858 */
[----:B------:R-:W2:Y:S02]  /*9400*/  LDSM.16.M88.4 R4, [R151+0x4000] ;  /* 0x004000009704783b */ /* 0x000ea40000000200 */
[-C--:B------:R-:W-:Y:S01]  /*9410*/  FMUL.FTZ R80, R80, R206.reuse ;  /* 0x000000ce50507220 */ /* 0x080fe20000410000 */
[-C--:B------:R-:W-:Y:S01]  /*9420*/  FMUL.FTZ R81, R81, R206.reuse ;  /* 0x000000ce51517220 */ /* 0x080fe20000410000 */
[-C--:B------:R-:W-:Y:S01]  /*9430*/  FMUL.FTZ R82, R82, R206.reuse ;  /* 0x000000ce52527220 */ /* 0x080fe20000410000 */
[-C--:B------:R-:W-:Y:S03]  /*9440*/  FMUL.FTZ R83, R83, R206.reuse ;  /* 0x000000ce53537220 */ /* 0x080fe60000410000 */
[----:B------:R-:W1:Y:S01]  /*9450*/  MUFU.TANH R217, R61 ;  /* 0x0000003d00d97308 */ /* 0x000e620000002400 */
[-C--:B------:R-:W-:Y:S01]  /*9460*/  FMUL.FTZ R84, R84, R206.reuse ;  /* 0x000000ce54547220 */ /* 0x080fe20000410000 */
[-C--:B------:R-:W-:Y:S01]  /*9470*/  FMUL.FTZ R85, R85, R206.reuse ;  /* 0x000000ce55557220 */ /* 0x080fe20000410000 */
[-C--:B------:R-:W-:Y:S01]  /*9480*/  FMUL.FTZ R86, R86, R206.reuse ;  /* 0x000000ce56567220 */ /* 0x080fe20000410000 */
[-C--:B------:R-:W-:Y:S06]  /*9490*/  FMUL.FTZ R87, R87, R206.reuse ;  /* 0x000000ce57577220 */ /* 0x080fec0000410000 */
[----:B------:R-:W1:Y:S01]  /*94a0*/  MUFU.TANH R218, R62 ;  /* 0x0000003e00da7308 */ /* 0x000e620000002400 */
[-C--:B------:R-:W-:Y:S01]  /*94b0*/  FMUL.FTZ R88, R88, R206.reuse ;  /* 0x000000ce58587220 */ /* 0x080fe20000410000 */
[-C--:B------:R-:W-:Y:S08]  /*94c0*/  FMUL.FTZ R89, R89, R206.reuse ;  /* 0x000000ce59597220 */ /* 0x080ff00000410000 */
[----:B------:R-:W1:Y:S01]  /*94d0*/  MUFU.TANH R216, R63 ;  /* 0x0000003f00d87308 */ /* 0x000e620000002400 */
[C---:B-----5:R-:W-:Y:S09]  /*94e0*/  HMMA.16816.F32 R92, R156.reuse, R8, R92 ;  /* 0x000000089c5c723c */ /* 0x060ff2000000185c */
[----:B------:R-:W1:Y:S01]  /*94f0*/  MUFU.TANH R215, R65 ;  /* 0x0000004100d77308 */ /* 0x000e620000002400 */
[C---:B------:R-:W-:Y:S01]  /*9500*/  HMMA.16816.F32 R96, R156.reuse, R10, R96 ;  /* 0x0000000a9c60723c */ /* 0x040fe20000001860 */
[----:B------:R-:W5:Y:S08]  /*9510*/  LDSM.16.M88.4 R8, [R151+0x4400] ;  /* 0x004400009708783b */ /* 0x000f700000000200 */
[----:B------:R-:W1:Y:S01]  /*9520*/  MUFU.TANH R212, R66 ;  /* 0x0000004200d47308 */ /* 0x000e620000002400 */
[C---:B--2---:R-:W-:Y:S09]  /*9530*/  HMMA.16816.F32 R100, R156.reuse, R4, R100 ;  /* 0x000000049c64723c */ /* 0x044ff20000001864 */
[----:B------:R-:W2:Y:S01]  /*9540*/  MUFU.TANH R213, R67 ;  /* 0x0000004300d57308 */ /* 0x000ea20000002400 */
[C---:B------:R-:W-:Y:S01]  /*9550*/  HMMA.16816.F32 R104, R156.reuse, R6, R104 ;  /* 0x000000069c68723c */ /* 0x040fe20000001868 */
[----:B------:R-:W3:Y:S08]  /*9560*/  LDSM.16.M88.4 R4, [R151+0x4800] ;  /* 0x004800009704783b */ /* 0x000ef00000000200 */
[----:B------:R-:W1:Y:S10]  /*9570*/  MUFU.TANH R211, R68 ;  /* 0x0000004400d37308 */ /* 0x000e740000002400 */
[----:B------:R-:W1:Y:S10]  /*9580*/  MUFU.TANH R209, R69 ;  /* 0x0000004500d17308 */ /* 0x000e740000002400 */
[----:B------:R4:W1:Y:S01]  /*9590*/  MUFU.TANH R210, R70 ;  /* 0x0000004600d27308 */ /* 0x0008620000002400 */
[C---:B-----5:R-:W-:Y:S09]  /*95a0*/  HMMA.16816.F32 R108, R156.reuse, R8, R108 ;  /* 0x000000089c6c723c */ /* 0x060ff2000000186c */
[----:B------:R5:W1:Y:S01]  /*95b0*/  MUFU.TANH R208, R71 ;  /* 0x0000004700d07308 */ /* 0x000a620000002400 */
[C---:B------:R-:W-:Y:S01]  /*95c0*/  HMMA.16816.F32 R112, R156.reuse, R10, R112 ;  /* 0x0000000a9c70723c */ /* 0x040fe20000001870 */
[----:B------:R-:W2:Y:S01]  /*95d0*/  LDSM.16.M88.4 R8, [R151+0x4c00] ;  /* 0x004c00009708783b */ /* 0x000ea20000000200 */
[----:B------:R-:W-:Y:S07]  /*95e0*/  DEPBAR.LE SB0, 0x0 ;  /* 0x000080000000791a */ /* 0x000fee0000000000 */
[----:B------:R1:W1:Y:S01]  /*95f0*/  MUFU.TANH R205, R72 ;  /* 0x0000004800cd7308 */ /* 0x0002620000002400 */
[-C--:B----4-:R-:W-:Y:S01]  /*9600*/  FMUL.FTZ R70, R106, R206.reuse ;  /* 0x000000ce6a467220 */ /* 0x090fe20000410000 */
[C---:B---3--:R-:W-:Y:S05]  /*9610*/  HMMA.16816.F32 R116, R156.reuse, R4, R116 ;  /* 0x000000049c74723c */ /* 0x048fea0000001874 */
[-C--:B------:R-:W-:Y:S03]  /*9620*/  FMUL.FTZ R65, R108, R206.reuse ;  /* 0x000000ce6c417220 */ /* 0x080fe60000410000 */
[----:B------:R3:W4:Y:S01]  /*9630*/  MUFU.TANH R207, R73 ;  /* 0x0000004900cf7308 */ /* 0x0007220000002400 */
[----:B------:R-:W-:Y:S01]  /*9640*/  BAR.SYNC.DEFER_BLOCKING 0x0 ;  /* 0x0000000000007b1d */ /* 0x000fe20000010000 */
[C---:B------:R-:W-:Y:S03]  /*9650*/  HMMA.16816.F32 R120, R156.reuse, R6, R120 ;  /* 0x000000069c78723c */ /* 0x040fe60000001878 */
[-C--:B-----5:R-:W-:Y:S01]  /*9660*/  FMUL.FTZ R71, R107, R206.reuse ;  /* 0x000000ce6b477220 */ /* 0x0a0fe20000410000 */
[-C--:B------:R-:W-:Y:S01]  /*9670*/  FMUL.FTZ R68, R109, R206.reuse ;  /* 0x000000ce6d447220 */ /* 0x080fe20000410000 */
[-C--:B------:R-:W-:Y:S03]  /*9680*/  FMUL.FTZ R69, R110, R206.reuse ;  /* 0x000000ce6e457220 */ /* 0x080fe60000410000 */
[----:B------:R5:W2:Y:S01]  /*9690*/  MUFU.TANH R203, R74 ;  /* 0x0000004a00cb7308 */ /* 0x000aa20000002400 */
[-C--:B------:R-:W-:Y:S01]  /*96a0*/  FMUL.FTZ R67, R111, R206.reuse ;  /* 0x000000ce6f437220 */ /* 0x080fe20000410000 */
[-C--:B-1----:R-:W-:Y:S01]  /*96b0*/  FMUL.FTZ R72, R104, R206.reuse ;  /* 0x000000ce68487220 */ /* 0x082fe20000410000 */
[-C--:B------:R-:W-:Y:S01]  /*96c0*/  FMUL.FTZ R63, R112, R206.reuse ;  /* 0x000000ce703f7220 */ /* 0x080fe20000410000 */
[-C--:B------:R-:W-:Y:S01]  /*96d0*/  FMUL.FTZ R66, R113, R206.reuse ;  /* 0x000000ce71427220 */ /* 0x080fe20000410000 */
[-C--:B------:R-:W-:Y:S01]  /*96e0*/  FMUL.FTZ R60, R114, R206.reuse ;  /* 0x000000ce723c7220 */ /* 0x080fe20000410000 */
        /* <DEDUP_REMOVED lines=8> */
[-C--:B------:R-:W-:Y:S01]  /*9770*/  FMUL.FTZ R52, R121, R206.reuse ;  /* 0x000000ce79347220 */ /* 0x080fe20000410000 */
[-C--:B------:R-:W-:Y:S03]  /*9780*/  FMUL.FTZ R53, R122, R206.reuse ;  /* 0x000000ce7a357220 */ /* 0x080fe60000410000 */
[----:B------:R3:W3:Y:S01]  /*9790*/  MUFU.TANH R202, R76 ;  /* 0x0000004c00ca7308 */ /* 0x0006e20000002400 */
[-C--:B------:R-:W-:Y:S01]  /*97a0*/  FMUL.FTZ R51, R123, R206.reuse ;  /* 0x000000ce7b337220 */ /* 0x080fe20000410000 */
[-C--:B-----5:R-:W-:Y:S01]  /*97b0*/  FMUL.FTZ R74, R103, R206.reuse ;  /* 0x000000ce674a7220 */ /* 0x0a0fe20000410000 */
[C---:B--2---:R-:W-:Y:S07]  /*97c0*/  HMMA.16816.F32 R124, R156.reuse, R8, R124 ;  /* 0x000000089c7c723c */ /* 0x044fee000000187c */
[----:B------:R2:W2:Y:S01]  /*97d0*/  MUFU.TANH R200, R77 ;  /* 0x0000004d00c87308 */ /* 0x0004a20000002400 */
[-C--:B-1----:R-:W-:Y:S01]  /*97e0*/  FMUL.FTZ R75, R101, R206.reuse ;  /* 0x000000ce654b7220 */ /* 0x082fe20000410000 */
[----:B------:R-:W-:Y:S08]  /*97f0*/  HMMA.16816.F32 R128, R156, R10, R128 ;  /* 0x0000000a9c80723c */ /* 0x000ff00000001880 */
[----:B------:R1:W1:Y:S01]  /*9800*/  MUFU.TANH R201, R78 ;  /* 0x0000004e00c97308 */ /* 0x0002620000002400 */
[-C--:B---3--:R-:W-:Y:S01]  /*9810*/  FMUL.FTZ R76, R102, R206.reuse ;  /* 0x000000ce664c7220 */ /* 0x088fe20000410000 */
[-C--:B------:R-:W-:Y:S01]  /*9820*/  FMUL.FTZ R50, R124, R206.reuse ;  /* 0x000000ce7c327220 */ /* 0x080fe20000410000 */
[-C--:B------:R-:W-:Y:S07]  /*9830*/  FMUL.FTZ R54, R125, R206.reuse ;  /* 0x000000ce7d367220 */ /* 0x080fee0000410000 */
        /* <DEDUP_REMOVED lines=90> */
[C---:B------:R-:W-:Y:S01]  /*9de0*/  VIADD R11, R194.reuse, 0xfffffe00 ;  /* 0xfffffe00c20b7836 */ /* 0x040fe20000000000 */
[----:B------:R-:W2:Y:S01]  /*9df0*/  LD.E R13, desc[UR4][R2.64+0x170] ;  /* 0x00017004020d7980 */ /* 0x000ea2000c101900 */
[----:B------:R-:W-:Y:S03]  /*9e00*/  IADD3 R5, PT, PT, R194, -0x100, RZ ;  /* 0xffffff00c2057810 */ /* 0x000fe60007ffe0ff */
[----:B------:R-:W-:Y:S01]  /*9e10*/  IABS R6, R11 ;  /* 0x0000000b00067213 */ /* 0x000fe20000000000 */
[----:B------:R-:W3:Y:S01]  /*9e20*/  LD.E.64 R18, desc[UR4][R2.64+0x20] ;  /* 0x0000200402127980 */ /* 0x000ee2000c101b00 */
[----:B------:R-:W-:Y:S02]  /*9e30*/  IABS R8, R5 ;  /* 0x0000000500087213 */ /* 0x000fe40000000000 */
[-C--:B--2---:R-:W-:Y:S02]  /*9e40*/  IABS R9, R13.reuse ;  /* 0x0000000d00097213 */ /* 0x084fe40000000000 */
[-C--:B------:R-:W-:Y:S02]  /*9e50*/  IABS R7, R13.reuse ;  /* 0x0000000d00077213 */ /* 0x080fe40000000000 */
[----:B------:R-:W2:Y:S01]  /*9e60*/  I2F.RP R14, R9 ;  /* 0x00000009000e7306 */ /* 0x000ea20000209400 */
[-C--:B------:R-:W-:Y:S02]  /*9e70*/  LOP3.LUT R5, R5, R13.reuse, RZ, 0x3c, !PT ;  /* 0x0000000d05057212 */ /* 0x080fe400078e3cff */
[----:B------:R-:W-:Y:S01]  /*9e80*/  IMAD.MOV R7, RZ, RZ, -R7 ;  /* 0x000000ffff077224 */ /* 0x000fe200078e0a07 */
[-C--:B------:R-:W-:Y:S02]  /*9e90*/  LOP3.LUT R11, R11, R13.reuse, RZ, 0x3c, !PT ;  /* 0x0000000d0b0b7212 */ /* 0x080fe400078e3cff */
[----:B------:R-:W-:Y:S02]  /*9ea0*/  ISETP.GE.AND P3, PT, R5, RZ, PT ;  /* 0x000000ff0500720c */ /* 0x000fe40003f66270 */
[----:B------:R-:W-:Y:S02]  /*9eb0*/  ISETP.GE.AND P1, PT, R11, RZ, PT ;  /* 0x000000ff0b00720c */ /* 0x000fe40003f26270 */
[----:B------:R-:W-:Y:S01]  /*9ec0*/  LOP3.LUT R5, RZ, R13, RZ, 0x33, !PT ;  /* 0x0000000dff057212 */ /* 0x000fe200078e33ff */
[----:B--2---:R-:W2:Y:S02]  /*9ed0*/  MUFU.RCP R14, R14 ;  /* 0x0000000e000e7308 */ /* 0x004ea40000001000 */
[----:B--2---:R-:W-:Y:S08]  /*9ee0*/  VIADD R14, R14, 0xffffffe ;  /* 0x0ffffffe0e0e7836 */ /* 0x004ff00000000000 */
[----:B------:R-:W2:Y:S02]  /*9ef0*/  F2I.FTZ.U32.TRUNC.NTZ R15, R14 ;  /* 0x0000000e000f7305 */ /* 0x000ea4000021f000 */
[--C-:B--2---:R-:W-:Y:S02]  /*9f00*/  IMAD.MOV R12, RZ, RZ, -R15.reuse ;  /* 0x000000ffff0c7224 */ /* 0x104fe400078e0a0f */
[----:B------:R-:W-:Y:S02]  /*9f10*/  IMAD.MOV.U32 R14, RZ, RZ, RZ ;  /* 0x000000ffff0e7224 */ /* 0x000fe400078e00ff */
[----:B------:R-:W-:Y:S04]  /*9f20*/  IMAD R12, R12, R9, RZ ;  /* 0x000000090c0c7224 */ /* 0x000fe800078e02ff */
        /* <DEDUP_REMOVED lines=14> */
[----:B------:R-:W-:Y:S11]  /*a010*/  ISETP.GE.U32.AND P6, PT, R8, R9, PT ;  /* 0x000000090800720c */ /* 0x000ff60003fc6070 */
[----:B------:R-:W-:Y:S02]  /*a020*/  @P5 IADD3 R10, PT, PT, R10, 0x1, RZ ;  /* 0x000000010a0a5810 */ /* 0x000fe40007ffe0ff */
[----:B------:R-:W-:Y:S03]  /*a030*/  @P6 VIADD R12, R12, 0x1 ;  /* 0x000000010c0c6836 */ /* 0x000fe60000000000 */
[----:B------:R-:W-:Y:S02]  /*a040*/  @!P1 IMAD.MOV R10, RZ, RZ, -R10 ;  /* 0x000000ffff0a9224 */ /* 0x000fe400078e0a0a */
[----:B------:R-:W-:Y:S03]  /*a050*/  @!P3 IADD3 R12, PT, PT, -R12, RZ, RZ ;  /* 0x000000ff0c0cb210 */ /* 0x000fe60007ffe1ff */
        /* <DEDUP_REMOVED lines=9> */
[----:B------:R5:W4:Y:S02]  /*a0f0*/  LD.E R5, desc[UR4][R8.64] ;  /* 0x0000000408057980 */ /* 0x000b24000c101900 */
[----:B-----5:R-:W-:Y:S01]  /*a100*/  SHF.R.S32.HI R8, RZ, 0x1f, R13 ;  /* 0x0000001fff087819 */ /* 0x020fe2000001140d */
        /* <DEDUP_REMOVED lines=12> */
.L_x_639:
[----:B------:R-:W-:Y:S05]  /*a1d0*/  BSYNC.RECONVERGENT B0 ;  /* 0x0000000000007941 */ /* 0x000fea0003800200 */
.L_x_638:
[----:B------:R-:W-:Y:S01]  /*a1e0*/  IMAD.IADD R0, R0, 0x1, R177 ;  /* 0x0000000100007824 */ /* 0x000fe200078e02b1 */
[----:B------:R-:W-:Y:S01]  /*a1f0*/  IADD3 R6, P1, PT, R4, R176, RZ ;  /* 0x000000b004067210 */ /* 0x000fe20007f3e0ff */
[----:B------:R-:W-:Y:S01]  /*a200*/  IMAD.MOV.U32 R177, RZ, RZ, R175 ;  /* 0x000000ffffb17224 */ /* 0x000fe200078e00af */
[----:B------:R-:W-:Y:S01]  /*a210*/  SHF.L.U64.HI R5, R170, 0x6, R171 ;  /* 0x00000006aa057819 */ /* 0x000fe200000102ab */
[----:B------:R-:W-:Y:S01]  /*a220*/  IMAD R0, R0, 0x2, R168 ;  /* 0x0000000200007824 */ /* 0x000fe200078e02a8 */
[-C--:B------:R-:W-:Y:S03]  /*a230*/  IADD3 R8, P2, PT, R6, R4.reuse, RZ ;  /* 0x0000000406087210 */ /* 0x080fe60007f5e0ff */
[----:B------:R-:W-:Y:S01]  /*a240*/  IMAD.X R7, R5, 0x1, R175, P1 ;  /* 0x0000000105077824 */ /* 0x000fe200008e06af */
[----:B------:R-:W-:Y:S01]  /*a250*/  @!PT LDS RZ, [RZ] ;  /* 0x00000000fffff984 */ /* 0x000fe20000000800 */
[----:B------:R-:W-:Y:S01]  /*a260*/  @!PT LDS RZ, [RZ] ;  /* 0x00000000fffff984 */ /* 0x000fe20000000800 */
[----:B------:R-:W-:Y:S01]  /*a270*/  @!PT LDS RZ, [RZ] ;  /* 0x00000000fffff984 */ /* 0x000fe20000000800 */
[----:B------:R-:W-:Y:S01]  /*a280*/  LDGSTS.E.BYPASS.LTC128B.128 [R0+0x1000], desc[UR4][R176.64] ;  /* 0x01000000b0007fae */ /* 0x000fe2000b981a04 */
[-C--:B------:R-:W-:Y:S02]  /*a290*/  IADD3 R14, P1, PT, R8, R4.reuse, RZ ;  /* 0x00000004080e7210 */ /* 0x080fe40007f3e0ff */
[--C-:B------:R-:W-:Y:S01]  /*a2a0*/  IMAD.X R9, R7, 0x1, R5.reuse, P2 ;  /* 0x0000000107097824 */ /* 0x100fe200010e0605 */
[----:B------:R2:W-:Y:S01]  /*a2b0*/  LDGSTS.E.BYPASS.LTC128B.128 [R0+0x1800], desc[UR4][R6.64] ;  /* 0x0180000006007fae */ /* 0x0005e2000b981a04 */
[-C--:B------:R-:W-:Y:S03]  /*a2c0*/  IADD3 R12, P2, PT, R14, R4.reuse, RZ ;  /* 0x000000040e0c7210 */ /* 0x080fe60007f5e0ff */
[----:B------:R3:W-:Y:S01]  /*a2d0*/  LDGSTS.E.BYPASS.LTC128B.128 [R0+0x2000], desc[UR4][R8.64] ;  /* 0x0200000008007fae */ /* 0x0007e2000b981a04 */
[-C--:B------:R-:W-:Y:S02]  /*a2e0*/  IADD3.X R15, PT, PT, R9, R5.reuse, RZ, P1, !PT ;  /* 0x00000005090f7210 */ /* 0x080fe40000ffe4ff */
[-C--:B------:R-:W-:Y:S03]  /*a2f0*/  IADD3 R10, P1, PT, R12, R4.reuse, RZ ;  /* 0x000000040c0a7210 */ /* 0x080fe60007f3e0ff */
[----:B------:R3:W-:Y:S01]  /*a300*/  LDGSTS.E.BYPASS.LTC128B.128 [R0+0x2800], desc[UR4][R14.64] ;  /* 0x028000000e007fae */ /* 0x0007e2000b981a04 */
[--C-:B------:R-:W-:Y:S04]  /*a310*/  IMAD.X R13, R15, 0x1, R5.reuse, P2 ;  /* 0x000000010f0d7824 */ /* 0x100fe800010e0605 */
[--C-:B------:R-:W-:Y:S01]  /*a320*/  IMAD.X R11, R13, 0x1, R5.reuse, P1 ;  /* 0x000000010d0b7824 */ /* 0x100fe200008e0605 */
[----:B------:R3:W-:Y:S04]  /*a330*/  LDGSTS.E.BYPASS.LTC128B.128 [R0+0x3000], desc[UR4][R12.64] ;  /* 0x030000000c007fae */ /* 0x0007e8000b981a04 */
[----:B------:R3:W-:Y:S01]  /*a340*/  LDGSTS.E.BYPASS.LTC128B.128 [R0+0x3800], desc[UR4][R10.64] ;  /* 0x038000000a007fae */ /* 0x0007e2000b981a04 */
[-C--:B--2---:R-:W-:Y:S04]  /*a350*/  IADD3 R6, P2, PT, R10, R4.reuse, RZ ;  /* 0x000000040a067210 */ /* 0x084fe80007f5e0ff */
[----:B------:R-:W-:Y:S02]  /*a360*/  IADD3 R4, P1, PT, R6, R4, RZ ;  /* 0x0000000406047210 */ /* 0x000fe40007f3e0ff */
[----:B------:R-:W-:Y:S05]  /*a370*/  IADD3.X R7, PT, PT, R11, R5, RZ, P2, !PT ;  /* 0x000000050b077210 */ /* 0x000fea00017fe4ff */
[----:B------:R3:W-:Y:S01]  /*a380*/  LDGSTS.E.BYPASS.LTC128B.128 [R0+0x4000], desc[UR4][R6.64] ;  /* 0x0400000006007fae */ /* 0x0007e2000b981a04 */
[----:B------:R-:W-:Y:S05]  /*a390*/  IMAD.X R5, R7, 0x1, R5, P1 ;  /* 0x0000000107057824 */ /* 0x000fea00008e0605 */
[----:B------:R3:W-:Y:S04]  /*a3a0*/  LDGSTS.E.BYPASS.LTC128B.128 [R0+0x4800], desc[UR4][R4.64] ;  /* 0x0480000004007fae */ /* 0x0007e8000b981a04 */
[----:B------:R-:W0:Y:S02]  /*a3b0*/  LDGDEPBAR ;  /* 0x00000000000079af */ /* 0x000e240000000000 */
.L_x_637:
[----:B------:R-:W-:Y:S05]  /*a3c0*/  BSYNC.RECONVERGENT B1 ;  /* 0x0000000000017941 */ /* 0x000fea0003800200 */
.L_x_636:
[----:B---3--:R-:W2:Y:S01]  /*a3d0*/  LDL.LU R12, [R1+0x30] ;  /* 0x00003000010c7983 */ /* 0x008ea20000300800 */
[----:B------:R-:W-:Y:S02]  /*a3e0*/  MOV R45, R21 ;  /* 0x00000015002d7202 */ /* 0x000fe40000000f00 */
[----:B------:R-:W-:Y:S01]  /*a3f0*/  MOV R44, R20 ;  /* 0x00000014002c7202 */ /* 0x000fe20000000f00 */
[----:B------:R-:W2:Y:S01]  /*a400*/  LDL.LU R30, [R1+0x18] ;  /* 0x00001800011e7983 */ /* 0x000ea20000300800 */
[----:B------:R-:W-:Y:S02]  /*a410*/  MOV R46, R26 ;  /* 0x0000001a002e7202 */ /* 0x000fe40000000f00 */
[----:B------:R-:W-:Y:S01]  /*a420*/  IADD3 R194, PT, PT, R194, -0x100, RZ ;  /* 0xffffff00c2c27810 */ /* 0x000fe20007ffe0ff */
[----:B------:R-:W3:Y:S04]  /*a430*/  LDL.LU R29, [R1+0x24] ;  /* 0x00002400011d7983 */ /* 0x000ee80000300800 */
[----:B------:R-:W3:Y:S04]  /*a440*/  LDL.LU R28, [R1+0x2c] ;  /* 0x00002c00011c7983 */ /* 0x000ee80000300800 */
[----:B------:R-:W4:Y:S04]  /*a450*/  LDL.LU R11, [R1+0x38] ;  /* 0x00003800010b7983 */ /* 0x000f280000300800 */
[----:B------:R-:W4:Y:S04]  /*a460*/  LDL.LU R10, [R1+0x3c] ;  /* 0x00003c00010a7983 */ /* 0x000f280000300800 */
[----:B------:R-:W5:Y:S04]  /*a470*/  LDL.LU R9, [R1+0x40] ;  /* 0x0000400001097983 */ /* 0x000f680000300800 */
        /* <DEDUP_REMOVED lines=10> */
[----:B-1----:R-:W5:Y:S04]  /*a520*/  LDL.LU R47, [R1] ;  /* 0x00000000012f7983 */ /* 0x002f680000300800 */
[----:B------:R-:W5:Y:S04]  /*a530*/  LD.E R21, desc[UR4][R2.64+0xdc] ;  /* 0x0000dc0402157980 */ /* 0x000f68000c101900 */
[----:B------:R-:W-:Y:S01]  /*a540*/  LDSM.16.MT88.4 R32, [R150+0x5000] ;  /* 0x005000009620783b */ /* 0x000fe20000004200 */
[----:B--2---:R-:W-:Y:S02]  /*a550*/  FMNMX3.FTZ R6, R148, R12, R30, !PT ;  /* 0x0000000c94067276 */ /* 0x004fe4000781001e */
[----:B---3--:R-:W-:Y:S02]  /*a560*/  FMNMX3.FTZ R0, R149, R29, R28, !PT ;  /* 0x0000001d95007276 */ /* 0x008fe4000781001c */
[----:B----4-:R-:W-:Y:S02]  /*a570*/  FMNMX3.FTZ R6, R6, R11, R10, !PT ;  /* 0x0000000b06067276 */ /* 0x010fe4000781000a */
[----:B-----5:R-:W-:Y:S02]  /*a580*/  FMNMX3.FTZ R0, R0, R9, R7, !PT ;  /* 0x0000000900007276 */ /* 0x020fe40007810007 */
[----:B------:R-:W-:Y:S02]  /*a590*/  FMNMX3.FTZ R6, R6, R8, R37, !PT ;  /* 0x0000000806067276 */ /* 0x000fe40007810025 */
[----:B------:R-:W-:Y:S04]  /*a5a0*/  FMNMX3.FTZ R0, R0, R36, R40, !PT ;  /* 0x0000002400007276 */ /* 0x000fe80007810028 */
[----:B------:R-:W-:Y:S02]  /*a5b0*/  FMNMX3.FTZ R0, R0, R16, R17, !PT ;  /* 0x0000001000007276 */ /* 0x000fe40007810011 */
[----:B------:R-:W-:Y:S02]  /*a5c0*/  FMNMX3.FTZ R6, R6, R19, R18, !PT ;  /* 0x0000001306067276 */ /* 0x000fe40007810012 */
[----:B------:R-:W-:Y:S04]  /*a5d0*/  FMNMX3.FTZ R0, R0, R243, R247, !PT ;  /* 0x000000f300007276 */ /* 0x000fe800078100f7 */
[----:B------:R-:W-:Y:S02]  /*a5e0*/  FMNMX3.FTZ R0, R0, R46, R45, !PT ;  /* 0x0000002e00007276 */ /* 0x000fe4000781002d */
[----:B------:R-:W-:Y:S02]  /*a5f0*/  FMNMX3.FTZ R6, R6, R107, R106, !PT ;  /* 0x0000006b06067276 */ /* 0x000fe4000781006a */
[----:B------:R-:W-:Y:S04]  /*a600*/  FMNMX3.FTZ R0, R0, R242, R246, !PT ;  /* 0x000000f200007276 */ /* 0x000fe800078100f6 */
        /* <DEDUP_REMOVED lines=50> */
[----:B------:R-:W1:Y:S01]  /*a930*/  SHFL.BFLY PT, R4, R0, 0x2, 0x1f ;  /* 0x0c401f0000047f89 */ /* 0x000e6200000e0000 */
[----:B------:R-:W-:Y:S04]  /*a940*/  FMNMX3.FTZ R6, R6, R50, R54, !PT ;  /* 0x0000003206067276 */ /* 0x000fe80007810036 */
[----:B------:R-:W-:Y:S05]  /*a950*/  FMNMX3.FTZ R6, R6, R48, R49, !PT ;  /* 0x0000003006067276 */ /* 0x000fea0007810031 */
[----:B------:R-:W2:Y:S01]  /*a960*/  SHFL.BFLY PT, R5, R6, 0x2, 0x1f ;  /* 0x0c401f0006057f89 */ /* 0x000ea200000e0000 */
[----:B-1----:R-:W-:Y:S07]  /*a970*/  FMNMX.FTZ R4, R0, R4, !PT ;  /* 0x0000000400047209 */ /* 0x002fee0007810000 */
[----:B------:R-:W1:Y:S01]  /*a980*/  SHFL.BFLY PT, R0, R4, 0x1, 0x1f ;  /* 0x0c201f0004007f89 */ /* 0x000e6200000e0000 */
[----:B--2---:R-:W-:Y:S07]  /*a990*/  FMNMX.FTZ R5, R6, R5, !PT ;  /* 0x0000000506057209 */ /* 0x004fee0007810000 */
[----:B------:R-:W2:Y:S01]  /*a9a0*/  SHFL.BFLY PT, R20, R5, 0x1, 0x1f ;  /* 0x0c201f0005147f89 */ /* 0x000ea200000e0000 */
[----:B-1----:R-:W-:Y:S04]  /*a9b0*/  FMNMX.FTZ R0, R4, R0, !PT ;  /* 0x0000000004007209 */ /* 0x002fe80007810000 */
[C---:B------:R-:W-:Y:S01]  /*a9c0*/  FSETP.NEU.FTZ.AND P1, PT, R0.reuse, -INF , PT ;  /* 0xff8000000000780b */ /* 0x040fe20003f3d000 */
[-C--:B------:R-:W-:Y:S01]  /*a9d0*/  FMUL.FTZ R58, R21, R0.reuse ;  /* 0x00000000153a7220 */ /* 0x080fe20000410000 */
[----:B------:R-:W-:Y:S01]  /*a9e0*/  FADD.FTZ R26, -R0, R149 ;  /* 0x00000095001a7221 */ /* 0x000fe20000010100 */
[----:B------:R-:W-:Y:S02]  /*a9f0*/  MOV R149, R0 ;  /* 0x0000000000957202 */ /* 0x000fe40000000f00 */
[----:B--2---:R-:W-:Y:S01]  /*aa00*/  FMNMX.FTZ R20, R5, R20, !PT ;  /* 0x0000001405147209 */ /* 0x004fe20007810000 */
[C---:B------:R-:W-:Y:S01]  /*aa10*/  FMUL.FTZ R26, R21.reuse, R26 ;  /* 0x0000001a151a7220 */ /* 0x040fe20000410000 */
[----:B------:R-:W-:Y:S02]  /*aa20*/  FSEL R58, R58, RZ, P1 ;  /* 0x000000ff3a3a7208 */ /* 0x000fe40000800000 */
[C---:B------:R-:W-:Y:S01]  /*aa30*/  FSETP.NEU.FTZ.AND P2, PT, R20.reuse, -INF , PT ;  /* 0xff8000001400780b */ /* 0x040fe20003f5d000 */
[----:B------:R-:W-:Y:S01]  /*aa40*/  FMUL.FTZ R64, R21, R20 ;  /* 0x0000001415407220 */ /* 0x000fe20000410000 */
[----:B------:R-:W-:Y:S01]  /*aa50*/  FADD.FTZ R27, -R20, R148 ;  /* 0x00000094141b7221 */ /* 0x000fe20000010100 */
[----:B------:R-:W1:Y:S01]  /*aa60*/  MUFU.EX2 R26, R26 ;  /* 0x0000001a001a7308 */ /* 0x000e620000000800 */
[-CC-:B------:R-:W-:Y:S01]  /*aa70*/  FFMA.FTZ R96, R9, R21.reuse, -R58.reuse ;  /* 0x0000001509607223 */ /* 0x180fe2000001083a */
[--C-:B------:R-:W-:Y:S01]  /*aa80*/  FFMA.FTZ R100, R29, R21, -R58.reuse ;  /* 0x000000151d647223 */ /* 0x100fe2000001083a */
[----:B------:R-:W-:Y:S01]  /*aa90*/  FSEL R64, R64, RZ, P2 ;  /* 0x000000ff40407208 */ /* 0x000fe20001000000 */
[----:B------:R-:W-:Y:S01]  /*aaa0*/  FMUL.FTZ R27, R21, R27 ;  /* 0x0000001b151b7220 */ /* 0x000fe20000410000 */
[-CC-:B------:R-:W-:Y:S01]  /*aab0*/  FFMA.FTZ R94, R28, R21.reuse, -R58.reuse ;  /* 0x000000151c5e7223 */ /* 0x180fe2000001083a */
[-C--:B------:R-:W-:Y:S04]  /*aac0*/  FFMA.FTZ R93, R7, R21.reuse, -R58 ;  /* 0x00000015075d7223 */ /* 0x080fe8000001083a */
[----:B------:R-:W-:Y:S01]  /*aad0*/  MUFU.EX2 R96, R96 ;  /* 0x0000006000607308 */ /* 0x000fe20000000800 */
[-CC-:B------:R-:W-:Y:S01]  /*aae0*/  FFMA.FTZ R98, R12, R21.reuse, -R64.reuse ;  /* 0x000000150c627223 */ /* 0x180fe20000010840 */
[-CC-:B------:R-:W-:Y:S01]  /*aaf0*/  FFMA.FTZ R90, R11, R21.reuse, -R64.reuse ;  /* 0x000000150b5a7223 */ /* 0x180fe20000010840 */
[----:B------:R-:W2:Y:S07]  /*ab00*/  LDSM.16.MT88.4 R12, [R164+0x5000] ;  /* 0x00500000a40c783b */ /* 0x000eae0000004200 */
[----:B------:R-:W3:Y:S01]  /*ab10*/  MUFU.EX2 R27, R27 ;  /* 0x0000001b001b7308 */ /* 0x000ee20000000800 */
[-CC-:B------:R-:W-:Y:S01]  /*ab20*/  FFMA.FTZ R91, R10, R21.reuse, -R64.reuse ;  /* 0x000000150a5b7223 */ /* 0x180fe20000010840 */
[-CC-:B------:R-:W-:Y:S01]  /*ab30*/  FFMA.FTZ R92, R30, R21.reuse, -R64.reuse ;  /* 0x000000151e5c7223 */ /* 0x180fe20000010840 */
[-C--:B------:R-:W-:Y:S07]  /*ab40*/  FFMA.FTZ R95, R37, R21.reuse, -R64 ;  /* 0x00000015255f7223 */ /* 0x080fee0000010840 */
[----:B------:R-:W-:Y:S01]  /*ab50*/  MUFU.EX2 R98, R98 ;  /* 0x0000006200627308 */ /* 0x000fe20000000800 */
[----:B------:R-:W-:Y:S01]  /*ab60*/  FFMA.FTZ R104, R36, R21, -R58 ;  /* 0x0000001524687223 */ /* 0x000fe2000001083a */
[C---:B-1----:R-:W-:Y:S01]  /*ab70*/  FMUL.FTZ R6, R26.reuse, R146 ;  /* 0x000000921a067220 */ /* 0x042fe20000410000 */
[----:B------:R-:W1:Y:S07]  /*ab80*/  LDSM.16.MT88.4 R36, [R164+0x5400] ;  /* 0x00540000a424783b */ /* 0x000e6e0000004200 */
[----:B------:R-:W4:Y:S01]  /*ab90*/  MUFU.EX2 R92, R92 ;  /* 0x0000005c005c7308 */ /* 0x000f220000000800 */
[----:B------:R-:W-:Y:S01]  /*aba0*/  FMUL.FTZ R7, R26, R147 ;  /* 0x000000931a077220 */ /* 0x000fe20000410000 */
[----:B------:R-:W-:Y:S01]  /*abb0*/  FFMA.FTZ R101, R8, R21, -R64 ;  /* 0x0000001508657223 */ /* 0x000fe20000010840 */
[C---:B------:R-:W-:Y:S07]  /*abc0*/  FMUL.FTZ R10, R26.reuse, R142 ;  /* 0x0000008e1a0a7220 */ /* 0x040fee0000410000 */
[----:B------:R-:W-:Y:S01]  /*abd0*/  MUFU.EX2 R100, R100 ;  /* 0x0000006400647308 */ /* 0x000fe20000000800 */
[----:B------:R-:W-:Y:S01]  /*abe0*/  FMUL.FTZ R11, R26, R143 ;  /* 0x0000008f1a0b7220 */ /* 0x000fe20000410000 */
[C---:B---3--:R-:W-:Y:S01]  /*abf0*/  FMUL.FTZ R4, R27.reuse, R144 ;  /* 0x000000901b047220 */ /* 0x048fe20000410000 */
[C---:B------:R-:W-:Y:S07]  /*ac00*/  FMUL.FTZ R5, R27.reuse, R145 ;  /* 0x000000911b057220 */ /* 0x040fee0000410000 */
[----:B------:R-:W3:Y:S01]  /*ac10*/  MUFU.EX2 R94, R94 ;  /* 0x0000005e005e7308 */ /* 0x000ee20000000800 */
[C---:B------:R-:W-:Y:S01]  /*ac20*/  FMUL.FTZ R8, R27.reuse, R140 ;  /* 0x0000008c1b087220 */ /* 0x040fe20000410000 */
[----:B------:R-:W-:Y:S01]  /*ac30*/  FMUL.FTZ R9, R27, R141 ;  /* 0x0000008d1b097220 */ /* 0x000fe20000410000 */
[-C--:B------:R-:W-:Y:S07]  /*ac40*/  FFMA.FTZ R105, R40, R21.reuse, -R58 ;  /* 0x0000001528697223 */ /* 0x080fee000001083a */
[----:B------:R-:W-:Y:S01]  /*ac50*/  MUFU.EX2 R90, R90 ;  /* 0x0000005a005a7308 */ /* 0x000fe20000000800 */
[-CC-:B------:R-:W-:Y:S01]  /*ac60*/  FFMA.FTZ R97, R19, R21.reuse, -R64.reuse ;  /* 0x0000001513617223 */ /* 0x180fe20000010840 */
[----:B----4-:R-:W-:Y:S01]  /*ac70*/  F2FP.F16.F32.PACK_AB R28, R92, R98 ;  /* 0x000000625c1c723e */ /* 0x010fe200000000ff */
[-C--:B------:R-:W-:Y:S07]  /*ac80*/  FFMA.FTZ R99, R18, R21.reuse, -R64 ;  /* 0x0000001512637223 */ /* 0x080fee0000010840 */
[----:B------:R-:W4:Y:S01]  /*ac90*/  MUFU.EX2 R91, R91 ;  /* 0x0000005b005b7308 */ /* 0x000f220000000800 */
[-CC-:B------:R-:W-:Y:S01]  /*aca0*/  FFMA.FTZ R103, R16, R21.reuse, -R58.reuse ;  /* 0x0000001510677223 */ /* 0x180fe2000001083a */
[----:B------:R-:W-:Y:S01]  /*acb0*/  FFMA.FTZ R102, R17, R21, -R58 ;  /* 0x0000001511667223 */ /* 0x000fe2000001083a */
[----:B------:R-:W5:Y:S07]  /*acc0*/  LDSM.16.MT88.4 R40, [R150+0x5400] ;  /* 0x005400009628783b */ /* 0x000f6e0000004200 */
[----:B------:R-:W2:Y:S01]  /*acd0*/  MUFU.EX2 R93, R93 ;  /* 0x0000005d005d7308 */ /* 0x000ea20000000800 */
[----:B------:R-:W-:Y:S01]  /*ace0*/  FMUL.FTZ R18, R26, R134 ;  /* 0x000000861a127220 */ /* 0x000fe20000410000 */
[----:B---3--:R-:W-:Y:S01]  /*acf0*/  F2FP.F16.F32.PACK_AB R29, R94, R100 ;  /* 0x000000645e1d723e */ /* 0x008fe200000000ff */
[----:B------:R-:W-:Y:S07]  /*ad00*/  FMUL.FTZ R19, R26, R135 ;  /* 0x000000871a137220 */ /* 0x000fee0000410000 */
[----:B------:R-:W-:Y:S01]  /*ad10*/  MUFU.EX2 R101, R101 ;  /* 0x0000006500657308 */ /* 0x000fe20000000800 */
[C---:B------:R-:W-:Y:S01]  /*ad20*/  FMUL.FTZ R16, R27.reuse, R132 ;  /* 0x000000841b107220 */ /* 0x040fe20000410000 */
[----:B------:R-:W-:Y:S01]  /*ad30*/  FMUL.FTZ R17, R27, R133 ;  /* 0x000000851b117220 */ /* 0x000fe20000410000 */
[-CC-:B------:R-:W-:Y:S07]  /*ad40*/  FFMA.FTZ R111, R108, R21.reuse, -R64.reuse ;  /* 0x000000156c6f7223 */ /* 0x180fee0000010840 */
[----:B------:R-:W3:Y:S01]  /*ad50*/  MUFU.EX2 R95, R95 ;  /* 0x0000005f005f7308 */ /* 0x000ee20000000800 */
[-C--:B------:R-:W-:Y:S01]  /*ad60*/  FFMA.FTZ R108, R47, R21.reuse, -R64 ;  /* 0x000000152f6c7223 */ /* 0x080fe20000010840 */
[----:B----4-:R-:W-:Y:S01]  /*ad70*/  F2FP.F16.F32.PACK_AB R30, R91, R90 ;  /* 0x0000005a5b1e723e */ /* 0x010fe200000000ff */
[-CC-:B------:R-:W-:Y:S07]  /*ad80*/  FFMA.FTZ R114, R46, R21.reuse, -R58.reuse ;  /* 0x000000152e727223 */ /* 0x180fee000001083a */
[----:B------:R-:W-:Y:S01]  /*ad90*/  MUFU.EX2 R104, R104 ;  /* 0x0000006800687308 */ /* 0x000fe20000000800 */
[-C--:B------:R-:W-:Y:S01]  /*ada0*/  FFMA.FTZ R109, R45, R21.reuse, -R58 ;  /* 0x000000152d6d7223 */ /* 0x080fe2000001083a */
[----:B--2---:R-:W-:Y:S01]  /*adb0*/  F2FP.F16.F32.PACK_AB R31, R93, R96 ;  /* 0x000000605d1f723e */ /* 0x004fe200000000ff */
[----:B------:R-:W-:Y:S01]  /*adc0*/  LDSM.16.MT88.4 R140, [R164+0x8c00] ;  /* 0x008c0000a48c783b */ /* 0x000fe20000004200 */
[-CC-:B------:R-:W-:Y:S01]  /*add0*/  FFMA.FTZ R118, R44, R21.reuse, -R64.reuse ;  /* 0x000000152c767223 */ /* 0x180fe20000010840 */
[-CC-:B------:R-:W-:Y:S01]  /*ade0*/  FFMA.FTZ R81, R81, R21.reuse, -R64.reuse ;  /* 0x0000001551517223 */ /* 0x180fe20000010840 */
[-CC-:B------:R-:W-:Y:S01]  /*adf0*/  FFMA.FTZ R77, R77, R21.reuse, -R64.reuse ;  /* 0x000000154d4d7223 */ /* 0x180fe20000010840 */
[-CC-:B------:R-:W-:Y:S01]  /*ae00*/  FFMA.FTZ R73, R73, R21.reuse, -R64.reuse ;  /* 0x0000001549497223 */ /* 0x180fe20000010840 */
[--C-:B------:R-:W-:Y:S01]  /*ae10*/  FFMA.FTZ R65, R65, R21, -R64.reuse ;  /* 0x0000001541417223 */ /* 0x100fe20000010840 */
[C---:B------:R-:W-:Y:S01]  /*ae20*/  HMMA.16816.F32 R4, R28.reuse, R12, R4 ;  /* 0x0000000c1c04723c */ /* 0x040fe20000001804 */
[----:B------:R-:W2:Y:S01]  /*ae30*/  MUFU.EX2 R105, R105 ;  /* 0x0000006900697308 */ /* 0x000ea20000000800 */
[----:B------:R-:W-:Y:S03]  /*ae40*/  LDSM.16.MT88.4 R44, [R164+0x6000] ;  /* 0x00600000a42c783b */ /* 0x000fe60000004200 */
[C---:B------:R-:W-:Y:S01]  /*ae50*/  FMUL.FTZ R12, R27.reuse, R136 ;  /* 0x000000881b0c7220 */ /* 0x040fe20000410000 */
[----:B------:R-:W-:Y:S01]  /*ae60*/  FMUL.FTZ R13, R27, R137 ;  /* 0x000000891b0d7220 */ /* 0x000fe20000410000 */
[--C-:B------:R-:W-:Y:S01]  /*ae70*/  FFMA.FTZ R59, R59, R21, -R64.reuse ;  /* 0x000000153b3b7223 */ /* 0x100fe20000010840 */
[C---:B------:R-:W-:Y:S03]  /*ae80*/  HMMA.16816.F32 R8, R28.reuse, R14, R8 ;  /* 0x0000000e1c08723c */ /* 0x040fe60000001808 */
[----:B------:R-:W-:Y:S01]  /*ae90*/  MUFU.EX2 R97, R97 ;  /* 0x0000006100617308 */ /* 0x000fe20000000800 */
[C---:B------:R-:W-:Y:S01]  /*aea0*/  FMUL.FTZ R14, R26.reuse, R138 ;  /* 0x0000008a1a0e7220 */ /* 0x040fe20000410000 */
[----:B------:R-:W-:Y:S08]  /*aeb0*/  FMUL.FTZ R15, R26, R139 ;  /* 0x0000008b1a0f7220 */ /* 0x000ff00000410000 */
[----:B------:R-:W4:Y:S01]  /*aec0*/  MUFU.EX2 R99, R99 ;  /* 0x0000006300637308 */ /* 0x000f220000000800 */
[-CC-:B------:R-:W-:Y:S01]  /*aed0*/  FFMA.FTZ R117, R248, R21.reuse, -R64.reuse ;  /* 0x00000015f8757223 */ /* 0x180fe20000010840 */
[-CC-:B------:R-:W-:Y:S01]  /*aee0*/  FFMA.FTZ R234, R234, R21.reuse, -R64.reuse ;  /* 0x00000015eaea7223 */ /* 0x180fe20000010840 */
[-C--:B------:R-:W-:Y:S07]  /*aef0*/  FFMA.FTZ R235, R235, R21.reuse, -R64 ;  /* 0x00000015ebeb7223 */ /* 0x080fee0000010840 */
[----:B------:R-:W-:Y:S01]  /*af00*/  MUFU.EX2 R103, R103 ;  /* 0x0000006700677308 */ /* 0x000fe20000000800 */
[-C--:B------:R-:W-:Y:S01]  /*af10*/  FFMA.FTZ R62, R62, R21.reuse, -R58 ;  /* 0x000000153e3e7223 */ /* 0x080fe2000001083a */
[C---:B------:R-:W-:Y:S08]  /*af20*/  HMMA.16816.F32 R12, R28.reuse, R32, R12 ;  /* 0x000000201c0c723c */ /* 0x040ff0000000180c */
[----:B------:R-:W1:Y:S01]  /*af30*/  MUFU.EX2 R102, R102 ;  /* 0x0000006600667308 */ /* 0x000e620000000800 */
[-CC-:B------:R-:W-:Y:S01]  /*af40*/  FFMA.FTZ R66, R66, R21.reuse, -R64.reuse ;  /* 0x0000001542427223 */ /* 0x180fe20000010840 */
[-CC-:B------:R-:W-:Y:S01]  /*af50*/  FFMA.FTZ R107, R107, R21.reuse, -R64.reuse ;  /* 0x000000156b6b7223 */ /* 0x180fe20000010840 */
[-C--:B------:R-:W-:Y:S07]  /*af60*/  FFMA.FTZ R106, R106, R21.reuse, -R64 ;  /* 0x000000156a6a7223 */ /* 0x080fee0000010840 */
[----:B------:R-:W-:Y:S01]  /*af70*/  MUFU.EX2 R117, R117 ;  /* 0x0000007500757308 */ /* 0x000fe20000000800 */
[--C-:B------:R-:W-:Y:S01]  /*af80*/  FFMA.FTZ R110, R243, R21, -R58.reuse ;  /* 0x00000015f36e7223 */ /* 0x100fe2000001083a */
[----:B------:R-:W-:Y:S01]  /*af90*/  HMMA.16816.F32 R16, R28, R34, R16 ;  /* 0x000000221c10723c */ /* 0x000fe20000001810 */
[----:B------:R-:W5:Y:S07]  /*afa0*/  LDSM.16.MT88.4 R32, [R164+0x5800] ;  /* 0x00580000a420783b */ /* 0x000f6e0000004200 */
[----:B------:R-:W-:Y:S01]  /*afb0*/  MUFU.EX2 R107, R107 ;  /* 0x0000006b006b7308 */ /* 0x000fe20000000800 */
[----:B---3--:R-:W-:Y:S01]  /*afc0*/  F2FP.F16.F32.PACK_AB R28, R95, R101 ;  /* 0x000000655f1c723e */ /* 0x008fe200000000ff */
[----:B------:R-:W-:Y:S01]  /*afd0*/  FFMA.FTZ R112, R247, R21, -R58 ;  /* 0x00000015f7707223 */ /* 0x000fe2000001083a */
[----:B--2---:R-:W-:Y:S07]  /*afe0*/  F2FP.F16.F32.PACK_AB R29, R105, R104 ;  /* 0x00000068691d723e */ /* 0x004fee00000000ff */
[----:B------:R-:W2:Y:S01]  /*aff0*/  MUFU.EX2 R106, R106 ;  /* 0x0000006a006a7308 */ /* 0x000ea20000000800 */
[----:B----4-:R-:W-:Y:S01]  /*b000*/  F2FP.F16.F32.PACK_AB R30, R99, R97 ;  /* 0x00000061631e723e */ /* 0x010fe200000000ff */
[----:B------:R-:W-:Y:S01]  /*b010*/  FFMA.FTZ R113, R251, R21, -R64 ;  /* 0x00000015fb717223 */ /* 0x000fe20000010840 */
[----:B-1----:R-:W-:Y:S07]  /*b020*/  F2FP.F16.F32.PACK_AB R31, R102, R103 ;  /* 0x00000067661f723e */ /* 0x002fee00000000ff */
[----:B------:R-:W-:Y:S01]  /*b030*/  MUFU.EX2 R62, R62 ;  /* 0x0000003e003e7308 */ /* 0x000fe20000000800 */
[-CC-:B------:R-:W-:Y:S01]  /*b040*/  FFMA.FTZ R119, R242, R21.reuse, -R58.reuse ;  /* 0x00000015f2777223 */ /* 0x180fe2000001083a */
[-C--:B------:R-:W-:Y:S01]  /*b050*/  FFMA.FTZ R123, R246, R21.reuse, -R58 ;  /* 0x00000015f67b7223 */ /* 0x080fe2000001083a */
[-CC-:B------:R-:W-:Y:S07]  /*b060*/  FFMA.FTZ R120, R241, R21.reuse, -R64.reuse ;  /* 0x00000015f1787223 */ /* 0x180fee0000010840 */
[----:B------:R-:W-:Y:S01]  /*b070*/  MUFU.EX2 R110, R110 ;  /* 0x0000006e006e7308 */ /* 0x000fe20000000800 */
[-C--:B------:R-:W-:Y:S01]  /*b080*/  FFMA.FTZ R116, R245, R21.reuse, -R64 ;  /* 0x00000015f5747223 */ /* 0x080fe20000010840 */
[C---:B------:R-:W-:Y:S08]  /*b090*/  HMMA.16816.F32 R4, R28.reuse, R36, R4 ;  /* 0x000000241c04723c */ /* 0x040ff00000001804 */
[----:B------:R-:W1:Y:S01]  /*b0a0*/  MUFU.EX2 R112, R112 ;  /* 0x0000007000707308 */ /* 0x000e620000000800 */
[-CC-:B------:R-:W-:Y:S01]  /*b0b0*/  FFMA.FTZ R127, R249, R21.reuse, -R58.reuse ;  /* 0x00000015f97f7223 */ /* 0x180fe2000001083a */
[-C--:B------:R-:W-:Y:S01]  /*b0c0*/  FFMA.FTZ R121, R236, R21.reuse, -R58 ;  /* 0x00000015ec797223 */ /* 0x080fe2000001083a */
[-C--:B------:R-:W-:Y:S07]  /*b0d0*/  FFMA.FTZ R115, R250, R21.reuse, -R64 ;  /* 0x00000015fa737223 */ /* 0x080fee0000010840 */
[----:B------:R-:W-:Y:S01]  /*b0e0*/  MUFU.EX2 R111, R111 ;  /* 0x0000006f006f7308 */ /* 0x000fe20000000800 */
[-CC-:B------:R-:W-:Y:S01]  /*b0f0*/  FFMA.FTZ R129, R240, R21.reuse, -R58.reuse ;  /* 0x00000015f0817223 */ /* 0x180fe2000001083a */
[C---:B------:R-:W-:Y:S01]  /*b100*/  HMMA.16816.F32 R8, R28.reuse, R38, R8 ;  /* 0x000000261c08723c */ /* 0x040fe20000001808 */
[----:B------:R-:W3:Y:S07]  /*b110*/  LDSM.16.MT88.4 R36, [R150+0x5800] ;  /* 0x005800009624783b */ /* 0x000eee0000004200 */
[----:B------:R-:W4:Y:S01]  /*b120*/  MUFU.EX2 R108, R108 ;  /* 0x0000006c006c7308 */ /* 0x000f220000000800 */
[-C--:B------:R-:W-:Y:S01]  /*b130*/  FFMA.FTZ R122, R237, R21.reuse, -R58 ;  /* 0x00000015ed7a7223 */ /* 0x080fe2000001083a */
[-CC-:B------:R-:W-:Y:S01]  /*b140*/  FFMA.FTZ R125, R252, R21.reuse, -R64.reuse ;  /* 0x00000015fc7d7223 */ /* 0x180fe20000010840 */
[-C--:B------:R-:W-:Y:S07]  /*b150*/  FFMA.FTZ R124, R244, R21.reuse, -R64 ;  /* 0x00000015f47c7223 */ /* 0x080fee0000010840 */
[----:B------:R-:W-:Y:S01]  /*b160*/  MUFU.EX2 R114, R114 ;  /* 0x0000007200727308 */ /* 0x000fe20000000800 */
[-CC-:B------:R-:W-:Y:S01]  /*b170*/  FFMA.FTZ R126, R238, R21.reuse, -R58.reuse ;  /* 0x00000015ee7e7223 */ /* 0x180fe2000001083a */
[C---:B-----5:R-:W-:Y:S08]  /*b180*/  HMMA.16816.F32 R12, R28.reuse, R40, R12 ;  /* 0x000000281c0c723c */ /* 0x060ff0000000180c */
[----:B------:R-:W5:Y:S01]  /*b190*/  MUFU.EX2 R109, R109 ;  /* 0x0000006d006d7308 */ /* 0x000f620000000800 */
        /* <DEDUP_REMOVED lines=8> */
[----:B--2---:R-:W-:Y:S01]  /*b220*/  F2FP.F16.F32.PACK_AB R28, R106, R107 ;  /* 0x0000006b6a1c723e */ /* 0x004fe200000000ff */
[----:B------:R-:W-:Y:S01]  /*b230*/  FFMA.FTZ R132, R231, R21, -R58 ;  /* 0x00000015e7847223 */ /* 0x000fe2000001083a */
[----:B-1----:R-:W-:Y:S07]  /*b240*/  F2FP.F16.F32.PACK_AB R29, R112, R110 ;  /* 0x0000006e701d723e */ /* 0x002fee00000000ff */
[----:B------:R-:W-:Y:S01]  /*b250*/  MUFU.EX2 R119, R119 ;  /* 0x0000007700777308 */ /* 0x000fe20000000800 */
[----:B----4-:R-:W-:Y:S01]  /*b260*/  F2FP.F16.F32.PACK_AB R30, R108, R111 ;  /* 0x0000006f6c1e723e */ /* 0x010fe200000000ff */
[----:B------:R-:W-:Y:S01]  /*b270*/  FFMA.FTZ R98, R27, R198, R98 ;  /* 0x000000c61b627223 */ /* 0x000fe20000010062 */
[----:B-----5:R-:W-:Y:S07]  /*b280*/  F2FP.F16.F32.PACK_AB R31, R109, R114 ;  /* 0x000000726d1f723e */ /* 0x020fee00000000ff */
[----:B------:R-:W1:Y:S01]  /*b290*/  MUFU.EX2 R123, R123 ;  /* 0x0000007b007b7308 */ /* 0x000e620000000800 */
[----:B------:R-:W-:Y:S01]  /*b2a0*/  FFMA.FTZ R27, R222, R21, -R64 ;  /* 0x00000015de1b7223 */ /* 0x000fe20000010840 */
[----:B------:R-:W-:Y:S01]  /*b2b0*/  FFMA.FTZ R100, R26, R195, R100 ;  /* 0x000000c31a647223 */ /* 0x000fe20000010064 */
[-CC-:B------:R-:W-:Y:S07]  /*b2c0*/  FFMA.FTZ R26, R224, R21.reuse, -R64.reuse ;  /* 0x00000015e01a7223 */ /* 0x180fee0000010840 */
[----:B------:R-:W-:Y:S01]  /*b2d0*/  MUFU.EX2 R120, R120 ;  /* 0x0000007800787308 */ /* 0x000fe20000000800 */
[-CC-:B------:R-:W-:Y:S01]  /*b2e0*/  FFMA.FTZ R135, R230, R21.reuse, -R64.reuse ;  /* 0x00000015e6877223 */ /* 0x180fe20000010840 */
[C---:B------:R-:W-:Y:S08]  /*b2f0*/  HMMA.16816.F32 R4, R28.reuse, R32, R4 ;  /* 0x000000201c04723c */ /* 0x040ff00000001804 */
[----:B------:R-:W-:Y:S01]  /*b300*/  MUFU.EX2 R27, R27 ;  /* 0x0000001b001b7308 */ /* 0x000fe20000000800 */
[-C--:B------:R-:W-:Y:S01]  /*b310*/  FFMA.FTZ R134, R227, R21.reuse, -R64 ;  /* 0x00000015e3867223 */ /* 0x080fe20000010840 */
[-CC-:B------:R-:W-:Y:S01]  /*b320*/  FFMA.FTZ R136, R228, R21.reuse, -R58.reuse ;  /* 0x00000015e4887223 */ /* 0x180fe2000001083a */
[-CC-:B------:R-:W-:Y:S07]  /*b330*/  FFMA.FTZ R137, R225, R21.reuse, -R58.reuse ;  /* 0x00000015e1897223 */ /* 0x180fee000001083a */
[----:B------:R-:W-:Y:S01]  /*b340*/  MUFU.EX2 R26, R26 ;  /* 0x0000001a001a7308 */ /* 0x000fe20000000800 */
[-CC-:B------:R-:W-:Y:S01]  /*b350*/  FFMA.FTZ R220, R220, R21.reuse, -R58.reuse ;  /* 0x00000015dcdc7223 */ /* 0x180fe2000001083a */
[C---:B------:R-:W-:Y:S01]  /*b360*/  HMMA.16816.F32 R8, R28.reuse, R34, R8 ;  /* 0x000000221c08723c */ /* 0x040fe20000001808 */
[----:B------:R-:W2:Y:S07]  /*b370*/  LDSM.16.MT88.4 R32, [R150+0x5c00] ;  /* 0x005c00009620783b */ /* 0x000eae0000004200 */
[----:B------:R-:W4:Y:S01]  /*b380*/  MUFU.EX2 R116, R116 ;  /* 0x0000007400747308 */ /* 0x000f220000000800 */
[-CC-:B------:R-:W-:Y:S01]  /*b390*/  FFMA.FTZ R221, R221, R21.reuse, -R58.reuse ;  /* 0x00000015dddd7223 */ /* 0x180fe2000001083a */
[-CC-:B------:R-:W-:Y:S01]  /*b3a0*/  FFMA.FTZ R86, R86, R21.reuse, -R58.reuse ;  /* 0x0000001556567223 */ /* 0x180fe2000001083a */
[-CC-:B------:R-:W-:Y:S07]  /*b3b0*/  FFMA.FTZ R87, R87, R21.reuse, -R58.reuse ;  /* 0x0000001557577223 */ /* 0x180fee000001083a */
[----:B------:R-:W-:Y:S01]  /*b3c0*/  MUFU.EX2 R127, R127 ;  /* 0x0000007f007f7308 */ /* 0x000fe20000000800 */
[-CC-:B------:R-:W-:Y:S01]  /*b3d0*/  FFMA.FTZ R154, R154, R21.reuse, -R58.reuse ;  /* 0x000000159a9a7223 */ /* 0x180fe2000001083a */
[C---:B---3--:R-:W-:Y:S08]  /*b3e0*/  HMMA.16816.F32 R12, R28.reuse, R36, R12 ;  /* 0x000000241c0c723c */ /* 0x048ff0000000180c */
[----:B------:R-:W3:Y:S01]  /*b3f0*/  MUFU.EX2 R121, R121 ;  /* 0x0000007900797308 */ /* 0x000ee20000000800 */
[-CC-:B------:R-:W-:Y:S01]  /*b400*/  FFMA.FTZ R152, R152, R21.reuse, -R58.reuse ;  /* 0x0000001598987223 */ /* 0x180fe2000001083a */
[-C--:B------:R-:W-:Y:S01]  /*b410*/  FFMA.FTZ R79, R79, R21.reuse, -R58 ;  /* 0x000000154f4f7223 */ /* 0x080fe2000001083a */
[-CC-:B------:R-:W-:Y:S07]  /*b420*/  FFMA.FTZ R85, R85, R21.reuse, -R64.reuse ;  /* 0x0000001555557223 */ /* 0x180fee0000010840 */
[----:B------:R-:W5:Y:S01]  /*b430*/  MUFU.EX2 R115, R115 ;  /* 0x0000007300737308 */ /* 0x000f620000000800 */
[----:B------:R-:W-:Y:S01]  /*b440*/  FFMA.FTZ R75, R75, R21, -R64 ;  /* 0x000000154b4b7223 */ /* 0x000fe20000010840 */
[----:B------:R-:W-:Y:S01]  /*b450*/  HMMA.16816.F32 R16, R28, R38, R16 ;  /* 0x000000261c10723c */ /* 0x000fe20000001810 */
[----:B------:R-:W5:Y:S07]  /*b460*/  LDSM.16.MT88.4 R36, [R150+0x6000] ;  /* 0x006000009624783b */ /* 0x000f6e0000004200 */
[----:B------:R-:W-:Y:S01]  /*b470*/  MUFU.EX2 R129, R129 ;  /* 0x0000008100817308 */ /* 0x000fe20000000800 */
[----:B------:R-:W-:Y:S01]  /*b480*/  F2FP.F16.F32.PACK_AB R28, R113, R118 ;  /* 0x00000076711c723e */ /* 0x000fe200000000ff */
[----:B------:R-:W-:Y:S01]  /*b490*/  FADD.FTZ R98, R92, R98 ;  /* 0x000000625c627221 */ /* 0x000fe20000010000 */
[----:B-1----:R-:W-:Y:S07]  /*b4a0*/  F2FP.F16.F32.PACK_AB R29, R123, R119 ;  /* 0x000000777b1d723e */ /* 0x002fee00000000ff */
[----:B------:R-:W1:Y:S01]  /*b4b0*/  MUFU.EX2 R122, R122 ;  /* 0x0000007a007a7308 */ /* 0x000e620000000800 */
[----:B----4-:R-:W-:Y:S01]  /*b4c0*/  F2FP.F16.F32.PACK_AB R30, R116, R120 ;  /* 0x00000078741e723e */ /* 0x010fe200000000ff */
[----:B------:R-:W-:Y:S01]  /*b4d0*/  FADD.FTZ R92, R90, R98 ;  /* 0x000000625a5c7221 */ /* 0x000fe20000010000 */
[----:B---3--:R-:W-:Y:S07]  /*b4e0*/  F2FP.F16.F32.PACK_AB R31, R121, R127 ;  /* 0x0000007f791f723e */ /* 0x008fee00000000ff */
[----:B------:R-:W-:Y:S01]  /*b4f0*/  MUFU.EX2 R125, R125 ;  /* 0x0000007d007d7308 */ /* 0x000fe20000000800 */
[-C--:B------:R-:W-:Y:S01]  /*b500*/  FFMA.FTZ R98, R218, R21.reuse, -R58 ;  /* 0x00000015da627223 */ /* 0x080fe2000001083a */
[----:B------:R-:W-:Y:S01]  /*b510*/  FADD.FTZ R92, R91, R92 ;  /* 0x0000005c5b5c7221 */ /* 0x000fe20000010000 */
[-C--:B------:R-:W-:Y:S07]  /*b520*/  FFMA.FTZ R74, R74, R21.reuse, -R58 ;  /* 0x000000154a4a7223 */ /* 0x080fee000001083a */
[----:B------:R-:W3:Y:S01]  /*b530*/  MUFU.EX2 R124, R124 ;  /* 0x0000007c007c7308 */ /* 0x000ee20000000800 */
[-C--:B------:R-:W-:Y:S01]  /*b540*/  FFMA.FTZ R72, R72, R21.reuse, -R64 ;  /* 0x0000001548487223 */ /* 0x080fe20000010840 */
[C---:B------:R-:W-:Y:S08]  /*b550*/  HMMA.16816.F32 R4, R28.reuse, R40, R4 ;  /* 0x000000281c04723c */ /* 0x040ff00000001804 */
[----:B------:R-:W-:Y:S01]  /*b560*/  MUFU.EX2 R126, R126 ;  /* 0x0000007e007e7308 */ /* 0x000fe20000000800 */
[-C--:B------:R-:W-:Y:S01]  /*b570*/  FFMA.FTZ R71, R71, R21.reuse, -R58 ;  /* 0x0000001547477223 */ /* 0x080fe2000001083a */
[----:B------:R-:W-:Y:S01]  /*b580*/  FADD.FTZ R100, R94, R100 ;  /* 0x000000645e647221 */ /* 0x000fe20000010000 */
[-C--:B------:R-:W-:Y:S07]  /*b590*/  FFMA.FTZ R94, R215, R21.reuse, -R64 ;  /* 0x00000015d75e7223 */ /* 0x080fee0000010840 */
[----:B------:R-:W4:Y:S01]  /*b5a0*/  MUFU.EX2 R128, R128 ;  /* 0x0000008000807308 */ /* 0x000f220000000800 */
[----:B------:R-:W-:Y:S01]  /*b5b0*/  FADD.FTZ R101, R101, R92 ;  /* 0x0000005c65657221 */ /* 0x000fe20000010000 */
[C---:B------:R-:W-:Y:S01]  /*b5c0*/  HMMA.16816.F32 R8, R28.reuse, R42, R8 ;  /* 0x0000002a1c08723c */ /* 0x040fe20000001808 */
[----:B------:R-:W-:Y:S07]  /*b5d0*/  LDSM.16.MT88.4 R40, [R150+0x6400] ;  /* 0x006400009628783b */ /* 0x000fee0000004200 */
[----:B------:R-:W-:Y:S01]  /*b5e0*/  MUFU.EX2 R130, R130 ;  /* 0x0000008200827308 */ /* 0x000fe20000000800 */
[-C--:B------:R-:W-:Y:S01]  /*b5f0*/  FFMA.FTZ R92, R217, R21.reuse, -R64 ;  /* 0x00000015d95c7223 */ /* 0x080fe20000010840 */
[----:B------:R-:W-:Y:S01]  /*b600*/  FADD.FTZ R96, R96, R100 ;  /* 0x0000006460607221 */ /* 0x000fe20000010000 */
[-CC-:B------:R-:W-:Y:S07]  /*b610*/  FFMA.FTZ R100, R209, R21.reuse, -R64.reuse ;  /* 0x00000015d1647223 */ /* 0x180fee0000010840 */
[----:B------:R-:W-:Y:S01]  /*b620*/  MUFU.EX2 R133, R133 ;  /* 0x0000008500857308 */ /* 0x000fe20000000800 */
[----:B------:R-:W-:Y:S01]  /*b630*/  FADD.FTZ R101, R95, R101 ;  /* 0x000000655f657221 */ /* 0x000fe20000010000 */
[C---:B--2---:R-:W-:Y:S08]  /*b640*/  HMMA.16816.F32 R12, R28.reuse, R32, R12 ;  /* 0x000000201c0c723c */ /* 0x044ff0000000180c */
[----:B------:R-:W-:Y:S01]  /*b650*/  MUFU.EX2 R131, R131 ;  /* 0x0000008300837308 */ /* 0x000fe20000000800 */
[-C--:B------:R-:W-:Y:S01]  /*b660*/  FFMA.FTZ R95, R214, R21.reuse, -R64 ;  /* 0x00000015d65f7223 */ /* 0x080fe20000010840 */
[----:B------:R-:W-:Y:S01]  /*b670*/  FADD.FTZ R96, R93, R96 ;  /* 0x000000605d607221 */ /* 0x000fe20000010000 */
[----:B------:R-:W-:Y:S07]  /*b680*/  FFMA.FTZ R93, R219, R21, -R64 ;  /* 0x00000015db5d7223 */ /* 0x000fee0000010840 */
[----:B------:R-:W-:Y:S01]  /*b690*/  MUFU.EX2 R132, R132 ;  /* 0x0000008400847308 */ /* 0x000fe20000000800 */
[----:B------:R-:W-:Y:S01]  /*b6a0*/  FADD.FTZ R101, R97, R101 ;  /* 0x0000006561657221 */ /* 0x000fe20000010000 */
[----:B------:R-:W-:Y:S01]  /*b6b0*/  HMMA.16816.F32 R16, R28, R34, R16 ;  /* 0x000000221c10723c */ /* 0x000fe20000001810 */
[----:B------:R-:W2:Y:S07]  /*b6c0*/  LDSM.16.MT88.4 R32, [R164+0x6400] ;  /* 0x00640000a420783b */ /* 0x000eae0000004200 */
[----:B------:R-:W-:Y:S01]  /*b6d0*/  MUFU.EX2 R135, R135 ;  /* 0x0000008700877308 */ /* 0x000fe20000000800 */
[----:B-----5:R-:W-:Y:S01]  /*b6e0*/  F2FP.F16.F32.PACK_AB R28, R115, R117 ;  /* 0x00000075731c723e */ /* 0x020fe200000000ff */
[----:B------:R-:W-:Y:S01]  /*b6f0*/  FADD.FTZ R96, R104, R96 ;  /* 0x0000006068607221 */ /* 0x000fe20000010000 */
[----:B-1----:R-:W-:Y:S07]  /*b700*/  F2FP.F16.F32.PACK_AB R29, R122, R129 ;  /* 0x000000817a1d723e */ /* 0x002fee00000000ff */
[----:B------:R-:W-:Y:S01]  /*b710*/  MUFU.EX2 R134, R134 ;  /* 0x0000008600867308 */ /* 0x000fe20000000800 */
[----:B---3--:R-:W-:Y:S01]  /*b720*/  F2FP.F16.F32.PACK_AB R30, R124, R125 ;  /* 0x0000007d7c1e723e */ /* 0x008fe200000000ff */
[----:B------:R-:W-:Y:S01]  /*b730*/  FADD.FTZ R99, R99, R101 ;  /* 0x0000006563637221 */ /* 0x000fe20000010000 */
[----:B----4-:R-:W-:Y:S07]  /*b740*/  F2FP.F16.F32.PACK_AB R31, R128, R126 ;  /* 0x0000007e801f723e */ /* 0x010fee00000000ff */
[----:B------:R-:W-:Y:S01]  /*b750*/  MUFU.EX2 R136, R136 ;  /* 0x0000008800887308 */ /* 0x000fe20000000800 */
[-CC-:B------:R-:W-:Y:S01]  /*b760*/  FFMA.FTZ R97, R212, R21.reuse, -R58.reuse ;  /* 0x00000015d4617223 */ /* 0x180fe2000001083a */
[-C--:B------:R-:W-:Y:S01]  /*b770*/  FFMA.FTZ R104, R208, R21.reuse, -R58 ;  /* 0x00000015d0687223 */ /* 0x080fe2000001083a */
[-C--:B------:R-:W-:Y:S07]  /*b780*/  FFMA.FTZ R101, R205, R21.reuse, -R64 ;  /* 0x00000015cd657223 */ /* 0x080fee0000010840 */
[----:B------:R-:W-:Y:S01]  /*b790*/  MUFU.EX2 R137, R137 ;  /* 0x0000008900897308 */ /* 0x000fe20000000800 */
[----:B------:R-:W-:Y:S01]  /*b7a0*/  FADD.FTZ R105, R105, R96 ;  /* 0x0000006069697221 */ /* 0x000fe20000010000 */
[C---:B------:R-:W-:Y:S08]  /*b7b0*/  HMMA.16816.F32 R4, R28.reuse, R44, R4 ;  /* 0x0000002c1c04723c */ /* 0x040ff00000001804 */
[----:B------:R-:W1:Y:S01]  /*b7c0*/  MUFU.EX2 R45, R234 ;  /* 0x000000ea002d7308 */ /* 0x000e620000000800 */
[-C--:B------:R-:W-:Y:S01]  /*b7d0*/  FFMA.FTZ R44, R229, R21.reuse, -R64 ;  /* 0x00000015e52c7223 */ /* 0x080fe20000010840 */
[-CC-:B------:R-:W-:Y:S01]  /*b7e0*/  FFMA.FTZ R96, R216, R21.reuse, -R58.reuse ;  /* 0x00000015d8607223 */ /* 0x180fe2000001083a */
[----:B------:R-:W-:Y:S07]  /*b7f0*/  FADD.FTZ R107, R107, R99 ;  /* 0x000000636b6b7221 */ /* 0x000fee0000010000 */
[----:B------:R-:W-:Y:S01]  /*b800*/  MUFU.EX2 R90, R220 ;  /* 0x000000dc005a7308 */ /* 0x000fe20000000800 */
[-CC-:B------:R-:W-:Y:S01]  /*b810*/  FFMA.FTZ R99, R213, R21.reuse, -R58.reuse ;  /* 0x00000015d5637223 */ /* 0x180fe2000001083a */
[C---:B------:R-:W-:Y:S08]  /*b820*/  HMMA.16816.F32 R8, R28.reuse, R46, R8 ;  /* 0x0000002e1c08723c */ /* 0x040ff00000001808 */
[----:B------:R-:W-:Y:S01]  /*b830*/  MUFU.EX2 R47, R235 ;  /* 0x000000eb002f7308 */ /* 0x000fe20000000800 */
[-C--:B------:R-:W-:Y:S01]  /*b840*/  FFMA.FTZ R46, R233, R21.reuse, -R58 ;  /* 0x00000015e92e7223 */ /* 0x080fe2000001083a */
[----:B------:R-:W-:Y:S01]  /*b850*/  FADD.FTZ R105, R103, R105 ;  /* 0x0000006967697221 */ /* 0x000fe20000010000 */
[-C--:B------:R-:W-:Y:S07]  /*b860*/  FFMA.FTZ R103, R207, R21.reuse, -R64 ;  /* 0x00000015cf677223 */ /* 0x080fee0000010840 */
[----:B------:R-:W3:Y:S01]  /*b870*/  MUFU.EX2 R44, R44 ;  /* 0x0000002c002c7308 */ /* 0x000ee20000000800 */
[----:B------:R-:W-:Y:S01]  /*b880*/  FADD.FTZ R107, R106, R107 ;  /* 0x0000006b6a6b7221 */ /* 0x000fe20000010000 */
[C---:B------:R-:W-:Y:S08]  /*b890*/  HMMA.16816.F32 R12, R28.reuse, R36, R12 ;  /* 0x000000241c0c723c */ /* 0x040ff0000000180c */
[----:B------:R-:W4:Y:S01]  /*b8a0*/  MUFU.EX2 R46, R46 ;  /* 0x0000002e002e7308 */ /* 0x000f220000000800 */
[-C--:B------:R-:W-:Y:S01]  /*b8b0*/  FFMA.FTZ R106, R203, R21.reuse, -R58 ;  /* 0x00000015cb6a7223 */ /* 0x080fe2000001083a */
[----:B------:R-:W-:Y:S01]  /*b8c0*/  FADD.FTZ R105, R102, R105 ;  /* 0x0000006966697221 */ /* 0x000fe20000010000 */
[----:B------:R-:W-:Y:S07]  /*b8d0*/  FFMA.FTZ R102, R211, R21, -R64 ;  /* 0x00000015d3667223 */ /* 0x000fee0000010840 */
[----:B------:R-:W5:Y:S01]  /*b8e0*/  MUFU.EX2 R91, R221 ;  /* 0x000000dd005b7308 */ /* 0x000f620000000800 */
[----:B------:R-:W-:Y:S01]  /*b8f0*/  FADD.FTZ R111, R111, R107 ;  /* 0x0000006b6f6f7221 */ /* 0x000fe20000010000 */
[----:B------:R-:W-:Y:S01]  /*b900*/  HMMA.16816.F32 R16, R28, R38, R16 ;  /* 0x000000261c10723c */ /* 0x000fe20000001810 */
[----:B------:R-:W5:Y:S07]  /*b910*/  LDSM.16.MT88.4 R36, [R164+0x6800] ;  /* 0x00680000a424783b */ /* 0x000f6e0000004200 */
[----:B------:R-:W-:Y:S01]  /*b920*/  MUFU.EX2 R93, R93 ;  /* 0x0000005d005d7308 */ /* 0x000fe20000000800 */
[----:B-1----:R-:W-:Y:S01]  /*b930*/  F2FP.F16.F32.PACK_AB R28, R45, R130 ;  /* 0x000000822d1c723e */ /* 0x002fe200000000ff */
[----:B------:R-:W-:Y:S01]  /*b940*/  FADD.FTZ R105, R110, R105 ;  /* 0x000000696e697221 */ /* 0x000fe20000010000 */
[----:B------:R-:W-:Y:S07]  /*b950*/  F2FP.F16.F32.PACK_AB R29, R131, R133 ;  /* 0x00000085831d723e */ /* 0x000fee00000000ff */
[----:B------:R-:W1:Y:S01]  /*b960*/  MUFU.EX2 R92, R92 ;  /* 0x0000005c005c7308 */ /* 0x000e620000000800 */
[----:B---3--:R-:W-:Y:S01]  /*b970*/  F2FP.F16.F32.PACK_AB R30, R44, R47 ;  /* 0x0000002f2c1e723e */ /* 0x008fe200000000ff */
[----:B------:R-:W-:Y:S01]  /*b980*/  FADD.FTZ R112, R112, R105 ;  /* 0x0000006970707221 */ /* 0x000fe20000010000 */
[----:B----4-:R-:W-:Y:S07]  /*b990*/  F2FP.F16.F32.PACK_AB R31, R46, R132 ;  /* 0x000000842e1f723e */ /* 0x010fee00000000ff */
[----:B------:R-:W-:Y:S01]  /*b9a0*/  MUFU.EX2 R98, R98 ;  /* 0x0000006200627308 */ /* 0x000fe20000000800 */
[-CC-:B------:R-:W-:Y:S01]  /*b9b0*/  FFMA.FTZ R105, R210, R21.reuse, -R58.reuse ;  /* 0x00000015d2697223 */ /* 0x180fe2000001083a */
[-C--:B------:R-:W-:Y:S01]  /*b9c0*/  FFMA.FTZ R107, R204, R21.reuse, -R58 ;  /* 0x00000015cc6b7223 */ /* 0x080fe2000001083a */
[-CC-:B------:R-:W-:Y:S07]  /*b9d0*/  FFMA.FTZ R110, R162, R21.reuse, -R64.reuse ;  /* 0x00000015a26e7223 */ /* 0x180fee0000010840 */
[----:B------:R-:W3:Y:S01]  /*b9e0*/  MUFU.EX2 R96, R96 ;  /* 0x0000006000607308 */ /* 0x000ee20000000800 */
[----:B------:R-:W-:Y:S01]  /*b9f0*/  FADD.FTZ R111, R108, R111 ;  /* 0x0000006f6c6f7221 */ /* 0x000fe20000010000 */
[C---:B--2---:R-:W-:Y:S08]  /*ba00*/  HMMA.16816.F32 R4, R28.reuse, R32, R4 ;  /* 0x000000201c04723c */ /* 0x044ff00000001804 */
[----:B------:R-:W-:Y:S01]  /*ba10*/  MUFU.EX2 R95, R95 ;  /* 0x0000005f005f7308 */ /* 0x000fe20000000800 */
[-C--:B------:R-:W-:Y:S01]  /*ba20*/  FFMA.FTZ R108, R200, R21.reuse, -R64 ;  /* 0x00000015c86c7223 */ /* 0x080fe20000010840 */
[----:B------:R-:W-:Y:S01]  /*ba30*/  FADD.FTZ R114, R114, R112 ;  /* 0x0000007072727221 */ /* 0x000fe20000010000 */
[-CC-:B------:R-:W-:Y:S07]  /*ba40*/  FFMA.FTZ R112, R199, R21.reuse, -R58.reuse ;  /* 0x00000015c7707223 */ /* 0x180fee000001083a */
[----:B------:R-:W2:Y:S01]  /*ba50*/  MUFU.EX2 R94, R94 ;  /* 0x0000005e005e7308 */ /* 0x000ea20000000800 */
[----:B------:R-:W-:Y:S01]  /*ba60*/  FADD.FTZ R111, R118, R111 ;  /* 0x0000006f766f7221 */ /* 0x000fe20000010000 */
[C---:B------:R-:W-:Y:S01]  /*ba70*/  HMMA.16816.F32 R8, R28.reuse, R34, R8 ;  /* 0x000000221c08723c */ /* 0x040fe20000001808 */
[----:B------:R-:W4:Y:S07]  /*ba80*/  LDSM.16.MT88.4 R32, [R150+0x6800] ;  /* 0x006800009620783b */ /* 0x000f2e0000004200 */
[----:B------:R-:W-:Y:S01]  /*ba90*/  MUFU.EX2 R97, R97 ;  /* 0x0000006100617308 */ /* 0x000fe20000000800 */
[----:B------:R-:W-:Y:S01]  /*baa0*/  FADD.FTZ R111, R113, R111 ;  /* 0x0000006f716f7221 */ /* 0x000fe20000010000 */
[-C--:B------:R-:W-:Y:S01]  /*bab0*/  FFMA.FTZ R113, R201, R21.reuse, -R58 ;  /* 0x00000015c9717223 */ /* 0x080fe2000001083a */
[----:B------:R-:W-:Y:S07]  /*bac0*/  FADD.FTZ R114, R109, R114 ;  /* 0x000000726d727221 */ /* 0x000fee0000010000 */
[----:B------:R-:W2:Y:S01]  /*bad0*/  MUFU.EX2 R99, R99 ;  /* 0x0000006300637308 */ /* 0x000ea20000000800 */
[----:B------:R-:W-:Y:S01]  /*bae0*/  FADD.FTZ R120, R120, R111 ;  /* 0x0000006f78787221 */ /* 0x000fe20000010000 */
[C---:B------:R-:W-:Y:S08]  /*baf0*/  HMMA.16816.F32 R12, R28.reuse, R40, R12 ;  /* 0x000000281c0c723c */ /* 0x040ff0000000180c */
[----:B------:R-:W-:Y:S01]  /*bb00*/  MUFU.EX2 R102, R102 ;  /* 0x0000006600667308 */ /* 0x000fe20000000800 */
[----:B------:R-:W-:Y:S01]  /*bb10*/  FADD.FTZ R116, R116, R120 ;  /* 0x0000007874747221 */ /* 0x000fe20000010000 */
[-CC-:B------:R-:W-:Y:S01]  /*bb20*/  FFMA.FTZ R111, R202, R21.reuse, -R64.reuse ;  /* 0x00000015ca6f7223 */ /* 0x180fe20000010840 */
[----:B------:R-:W-:Y:S07]  /*bb30*/  FFMA.FTZ R109, R163, R21, -R64 ;  /* 0x00000015a36d7223 */ /* 0x000fee0000010840 */
[----:B------:R-:W2:Y:S01]  /*bb40*/  MUFU.EX2 R100, R100 ;  /* 0x0000006400647308 */ /* 0x000ea20000000800 */
[----:B------:R-:W-:Y:S01]  /*bb50*/  FADD.FTZ R116, R117, R116 ;  /* 0x0000007475747221 */ /* 0x000fe20000010000 */
[----:B------:R-:W-:Y:S01]  /*bb60*/  HMMA.16816.F32 R16, R28, R42, R16 ;  /* 0x0000002a1c10723c */ /* 0x000fe20000001810 */
[----:B------:R-:W2:Y:S07]  /*bb70*/  LDSM.16.MT88.4 R40, [R164+0x6c00] ;  /* 0x006c0000a428783b */ /* 0x000eae0000004200 */
[----:B------:R-:W-:Y:S01]  /*bb80*/  MUFU.EX2 R105, R105 ;  /* 0x0000006900697308 */ /* 0x000fe20000000800 */
[----:B------:R-:W-:Y:S01]  /*bb90*/  F2FP.F16.F32.PACK_AB R28, R134, R135 ;  /* 0x00000087861c723e */ /* 0x000fe200000000ff */
[----:B------:R-:W-:Y:S01]  /*bba0*/  FADD.FTZ R114, R119, R114 ;  /* 0x0000007277727221 */ /* 0x000fe20000010000 */
[----:B------:R-:W-:Y:S07]  /*bbb0*/  F2FP.F16.F32.PACK_AB R29, R137, R136 ;  /* 0x00000088891d723e */ /* 0x000fee00000000ff */
[----:B------:R-:W2:Y:S01]  /*bbc0*/  MUFU.EX2 R104, R104 ;  /* 0x0000006800687308 */ /* 0x000ea20000000800 */
[----:B------:R-:W-:Y:S01]  /*bbd0*/  F2FP.F16.F32.PACK_AB R30, R26, R27 ;  /* 0x0000001b1a1e723e */ /* 0x000fe200000000ff */
[----:B------:R-:W-:Y:S01]  /*bbe0*/  FADD.FTZ R123, R123, R114 ;  /* 0x000000727b7b7221 */ /* 0x000fe20000010000 */
[----:B-----5:R-:W-:Y:S07]  /*bbf0*/  F2FP.F16.F32.PACK_AB R31, R91, R90 ;  /* 0x0000005a5b1f723e */ /* 0x020fee00000000ff */
[----:B------:R-:W-:Y:S01]  /*bc00*/  MUFU.EX2 R101, R101 ;  /* 0x0000006500657308 */ /* 0x000fe20000000800 */
[-C--:B------:R-:W-:Y:S01]  /*bc10*/  FFMA.FTZ R114, R161, R21.reuse, -R58 ;  /* 0x00000015a1727223 */ /* 0x080fe2000001083a */
[----:B------:R-:W-:Y:S01]  /*bc20*/  FADD.FTZ R116, R115, R116 ;  /* 0x0000007473747221 */ /* 0x000fe20000010000 */
[-C--:B------:R-:W-:Y:S07]  /*bc30*/  FFMA.FTZ R115, R160, R21.reuse, -R58 ;  /* 0x00000015a0737223 */ /* 0x080fee000001083a */
[----:B------:R-:W5:Y:S01]  /*bc40*/  MUFU.EX2 R103, R103 ;  /* 0x0000006700677308 */ /* 0x000f620000000800 */
[----:B------:R-:W-:Y:S01]  /*bc50*/  FADD.FTZ R123, R127, R123 ;  /* 0x0000007b7f7b7221 */ /* 0x000fe20000010000 */
[C---:B------:R-:W-:Y:S08]  /*bc60*/  HMMA.16816.F32 R4, R28.reuse, R36, R4 ;  /* 0x000000241c04723c */ /* 0x040ff00000001804 */
[----:B------:R-:W-:Y:S01]  /*bc70*/  MUFU.EX2 R106, R106 ;  /* 0x0000006a006a7308 */ /* 0x000fe20000000800 */
[----:B------:R-:W-:Y:S01]  /*bc80*/  FADD.FTZ R125, R125, R116 ;  /* 0x000000747d7d7221 */ /* 0x000fe20000010000 */
[-C--:B------:R-:W-:Y:S01]  /*bc90*/  FFMA.FTZ R116, R155, R21.reuse, -R64 ;  /* 0x000000159b747223 */ /* 0x080fe20000010840 */
[----:B------:R-:W-:Y:S07]  /*bca0*/  FADD.FTZ R123, R121, R123 ;  /* 0x0000007b797b7221 */ /* 0x000fee0000010000 */
[----:B------:R-:W5:Y:S01]  /*bcb0*/  MUFU.EX2 R107, R107 ;  /* 0x0000006b006b7308 */ /* 0x000f620000000800 */
[----:B------:R-:W-:Y:S01]  /*bcc0*/  FADD.FTZ R125, R124, R125 ;  /* 0x0000007d7c7d7221 */ /* 0x000fe20000010000 */
[C---:B------:R-:W-:Y:S01]  /*bcd0*/  HMMA.16816.F32 R8, R28.reuse, R38, R8 ;  /* 0x000000261c08723c */ /* 0x040fe20000001808 */
[----:B------:R-:W5:Y:S07]  /*bce0*/  LDSM.16.MT88.4 R36, [R150+0x6c00] ;  /* 0x006c00009624783b */ /* 0x000f6e0000004200 */
[----:B------:R-:W-:Y:S01]  /*bcf0*/  MUFU.EX2 R111, R111 ;  /* 0x0000006f006f7308 */ /* 0x000fe20000000800 */
[----:B------:R-:W-:Y:S01]  /*bd00*/  FADD.FTZ R129, R129, R123 ;  /* 0x0000007b81817221 */ /* 0x000fe20000010000 */
[-C--:B------:R-:W-:Y:S01]  /*bd10*/  FFMA.FTZ R53, R53, R21.reuse, -R58 ;  /* 0x0000001535357223 */ /* 0x080fe2000001083a */
[----:B------:R-:W-:Y:S07]  /*bd20*/  ISETP.GT.AND P1, PT, R182, R174, PT ;  /* 0x000000aeb600720c */ /* 0x000fee0003f24270 */
[----:B------:R-:W-:Y:S01]  /*bd30*/  MUFU.EX2 R108, R108 ;  /* 0x0000006c006c7308 */ /* 0x000fe20000000800 */
[----:B------:R-:W-:Y:S01]  /*bd40*/  FADD.FTZ R129, R122, R129 ;  /* 0x000000817a817221 */ /* 0x000fe20000010000 */
[C---:B----4-:R-:W-:Y:S08]  /*bd50*/  HMMA.16816.F32 R12, R28.reuse, R32, R12 ;  /* 0x000000201c0c723c */ /* 0x050ff0000000180c */
[----:B------:R-:W4:Y:S01]  /*bd60*/  MUFU.EX2 R113, R113 ;  /* 0x0000007100717308 */ /* 0x000f220000000800 */
[----:B------:R-:W-:Y:S01]  /*bd70*/  FADD.FTZ R129, R126, R129 ;  /* 0x000000817e817221 */ /* 0x000fe20000010000 */
[-CC-:B------:R-:W-:Y:S01]  /*bd80*/  FFMA.FTZ R55, R55, R21.reuse, -R64.reuse ;  /* 0x0000001537377223 */ /* 0x180fe20000010840 */
[----:B------:R-:W-:Y:S07]  /*bd90*/  FFMA.FTZ R52, R52, R21, -R64 ;  /* 0x0000001534347223 */ /* 0x000fee0000010840 */
[----:B------:R-:W4:Y:S01]  /*bda0*/  MUFU.EX2 R112, R112 ;  /* 0x0000007000707308 */ /* 0x000f220000000800 */
[----:B------:R-:W-:Y:S01]  /*bdb0*/  FADD.FTZ R129, R128, R129 ;  /* 0x0000008180817221 */ /* 0x000fe20000010000 */
[----:B------:R-:W-:Y:S01]  /*bdc0*/  HMMA.16816.F32 R16, R28, R34, R16 ;  /* 0x000000221c10723c */ /* 0x000fe20000001810 */
[----:B------:R-:W4:Y:S07]  /*bdd0*/  LDSM.16.MT88.4 R32, [R164+0x7000] ;  /* 0x00700000a420783b */ /* 0x000f2e0000004200 */
[----:B------:R-:W-:Y:S01]  /*bde0*/  MUFU.EX2 R110, R110 ;  /* 0x0000006e006e7308 */ /* 0x000fe20000000800 */
[----:B-1----:R-:W-:Y:S01]  /*bdf0*/  F2FP.F16.F32.PACK_AB R28, R92, R93 ;  /* 0x0000005d5c1c723e */ /* 0x002fe200000000ff */
[----:B------:R-:W-:Y:S01]  /*be00*/  FADD.FTZ R133, R133, R129 ;  /* 0x0000008185857221 */ /* 0x000fe20000010000 */
[----:B---3--:R-:W-:Y:S07]  /*be10*/  F2FP.F16.F32.PACK_AB R29, R96, R98 ;  /* 0x00000062601d723e */ /* 0x008fee00000000ff */
[----:B------:R-:W1:Y:S01]  /*be20*/  MUFU.EX2 R109, R109 ;  /* 0x0000006d006d7308 */ /* 0x000e620000000800 */
[----:B--2---:R-:W-:Y:S01]  /*be30*/  F2FP.F16.F32.PACK_AB R30, R94, R95 ;  /* 0x0000005f5e1e723e */ /* 0x004fe200000000ff */
[----:B------:R-:W-:Y:S01]  /*be40*/  FADD.FTZ R131, R131, R133 ;  /* 0x0000008583837221 */ /* 0x000fe20000010000 */
[----:B------:R-:W-:Y:S07]  /*be50*/  F2FP.F16.F32.PACK_AB R31, R99, R97 ;  /* 0x00000061631f723e */ /* 0x000fee00000000ff */
[----:B------:R-:W-:Y:S01]  /*be60*/  MUFU.EX2 R115, R115 ;  /* 0x0000007300737308 */ /* 0x000fe20000000800 */
[-C--:B------:R-:W-:Y:S01]  /*be70*/  FFMA.FTZ R25, R25, R21.reuse, -R58 ;  /* 0x0000001519197223 */ /* 0x080fe2000001083a */
[----:B------:R-:W-:Y:S01]  /*be80*/  FADD.FTZ R131, R132, R131 ;  /* 0x0000008384837221 */ /* 0x000fe20000010000 */
[-C--:B------:R-:W-:Y:S07]  /*be90*/  FFMA.FTZ R48, R48, R21.reuse, -R64 ;  /* 0x0000001530307223 */ /* 0x080fee0000010840 */
[----:B------:R-:W2:Y:S01]  /*bea0*/  MUFU.EX2 R114, R114 ;  /* 0x0000007200727308 */ /* 0x000ea20000000800 */
[----:B------:R-:W-:Y:S01]  /*beb0*/  MOV R148, R20 ;  /* 0x0000001400947202 */ /* 0x000fe20000000f00 */
[C---:B------:R-:W-:Y:S08]  /*bec0*/  HMMA.16816.F32 R4, R28.reuse, R40, R4 ;  /* 0x000000281c04723c */ /* 0x040ff00000001804 */
[----:B------:R-:W-:Y:S01]  /*bed0*/  MUFU.EX2 R116, R116 ;  /* 0x0000007400747308 */ /* 0x000fe20000000800 */
[----:B------:R-:W-:Y:S01]  /*bee0*/  FADD.FTZ R131, R46, R131 ;  /* 0x000000832e837221 */ /* 0x000fe20000010000 */
[----:B------:R-:W-:Y:S08]  /*bef0*/  FFMA.FTZ R23, R23, R21, -R58 ;  /* 0x0000001517177223 */ /* 0x000ff0000001083a */
[----:B------:R-:W-:Y:S01]  /*bf00*/  MUFU.EX2 R86, R86 ;  /* 0x0000005600567308 */ /* 0x000fe20000000800 */
[----:B------:R-:W-:Y:S01]  /*bf10*/  FADD.FTZ R136, R136, R131 ;  /* 0x0000008388887221 */ /* 0x000fe20000010000 */
[C---:B------:R-:W-:Y:S01]  /*bf20*/  HMMA.16816.F32 R8, R28.reuse, R42, R8 ;  /* 0x0000002a1c08723c */ /* 0x040fe20000001808 */
[----:B------:R-:W3:Y:S07]  /*bf30*/  LDSM.16.MT88.4 R40, [R150+0x7000] ;  /* 0x007000009628783b */ /* 0x000eee0000004200 */
[----:B------:R-:W-:Y:S01]  /*bf40*/  MUFU.EX2 R87, R87 ;  /* 0x0000005700577308 */ /* 0x000fe20000000800 */
[----:B------:R-:W-:Y:S09]  /*bf50*/  FADD.FTZ R136, R137, R136 ;  /* 0x0000008889887221 */ /* 0x000ff20000010000 */
[----:B------:R-:W-:Y:S01]  /*bf60*/  MUFU.EX2 R79, R79 ;  /* 0x0000004f004f7308 */ /* 0x000fe20000000800 */
[----:B------:R-:W-:Y:S01]  /*bf70*/  FADD.FTZ R136, R90, R136 ;  /* 0x000000885a887221 */ /* 0x000fe20000010000 */
[C---:B-----5:R-:W-:Y:S08]  /*bf80*/  HMMA.16816.F32 R12, R28.reuse, R36, R12 ;  /* 0x000000241c0c723c */ /* 0x060ff0000000180c */
[----:B------:R-:W-:Y:S01]  /*bf90*/  MUFU.EX2 R75, R75 ;  /* 0x0000004b004b7308 */ /* 0x000fe20000000800 */
[----:B------:R-:W-:Y:S09]  /*bfa0*/  FADD.FTZ R91, R91, R136 ;  /* 0x000000885b5b7221 */ /* 0x000ff20000010000 */
[----:B------:R-:W-:Y:S01]  /*bfb0*/  MUFU.EX2 R74, R74 ;  /* 0x0000004a004a7308 */ /* 0x000fe20000000800 */
[----:B------:R-:W-:Y:S01]  /*bfc0*/  FADD.FTZ R91, R98, R91 ;  /* 0x0000005b625b7221 */ /* 0x000fe20000010000 */
[----:B------:R-:W-:Y:S01]  /*bfd0*/  HMMA.16816.F32 R16, R28, R38, R16 ;  /* 0x000000261c10723c */ /* 0x000fe20000001810 */
[----:B------:R-:W5:Y:S07]  /*bfe0*/  LDSM.16.MT88.4 R36, [R164+0x7400] ;  /* 0x00740000a424783b */ /* 0x000f6e0000004200 */
[----:B------:R-:W-:Y:S01]  /*bff0*/  MUFU.EX2 R72, R72 ;  /* 0x0000004800487308 */ /* 0x000fe20000000800 */
[----:B------:R-:W-:Y:S01]  /*c000*/  F2FP.F16.F32.PACK_AB R28, R100, R102 ;  /* 0x00000066641c723e */ /* 0x000fe200000000ff */
[----:B------:R-:W-:Y:S01]  /*c010*/  FADD.FTZ R91, R96, R91 ;  /* 0x0000005b605b7221 */ /* 0x000fe20000010000 */
[C---:B------:R-:W-:Y:S07]  /*c020*/  F2FP.F16.F32.PACK_AB R29, R104.reuse, R105 ;  /* 0x00000069681d723e */ /* 0x040fee00000000ff */
[----:B------:R-:W-:Y:S01]  /*c030*/  MUFU.EX2 R71, R71 ;  /* 0x0000004700477308 */ /* 0x000fe20000000800 */
[----:B------:R-:W-:Y:S01]  /*c040*/  F2FP.F16.F32.PACK_AB R30, R103, R101 ;  /* 0x00000065671e723e */ /* 0x000fe200000000ff */
[----:B------:R-:W-:Y:S01]  /*c050*/  FADD.FTZ R91, R97, R91 ;  /* 0x0000005b615b7221 */ /* 0x000fe20000010000 */
[----:B------:R-:W-:Y:S07]  /*c060*/  F2FP.F16.F32.PACK_AB R31, R107, R106 ;  /* 0x0000006a6b1f723e */ /* 0x000fee00000000ff */
[----:B------:R-:W-:Y:S01]  /*c070*/  MUFU.EX2 R55, R55 ;  /* 0x0000003700377308 */ /* 0x000fe20000000800 */
[----:B------:R-:W-:Y:S09]  /*c080*/  FADD.FTZ R99, R99, R91 ;  /* 0x0000005b63637221 */ /* 0x000ff20000010000 */
[----:B------:R-:W-:Y:S01]  /*c090*/  MUFU.EX2 R52, R52 ;  /* 0x0000003400347308 */ /* 0x000fe20000000800 */
[C---:B----4-:R-:W-:Y:S03]  /*c0a0*/  HMMA.16816.F32 R4, R28.reuse, R32, R4 ;  /* 0x000000201c04723c */ /* 0x050fe60000001804 */
[----:B------:R-:W-:Y:S04]  /*c0b0*/  FADD.FTZ R105, R105, R99 ;  /* 0x0000006369697221 */ /* 0x000fe80000010000 */
[----:B------:R-:W-:Y:S01]  /*c0c0*/  FADD.FTZ R105, R104, R105 ;  /* 0x0000006968697221 */ /* 0x000fe20000010000 */
[C---:B------:R-:W-:Y:S01]  /*c0d0*/  HMMA.16816.F32 R8, R28.reuse, R34, R8 ;  /* 0x000000221c08723c */ /* 0x040fe20000001808 */
[----:B------:R-:W4:Y:S02]  /*c0e0*/  LDSM.16.MT88.4 R32, [R150+0x7400] ;  /* 0x007400009620783b */ /* 0x000f240000004200 */
[----:B------:R-:W-:Y:S04]  /*c0f0*/  FADD.FTZ R105, R106, R105 ;  /* 0x000000696a697221 */ /* 0x000fe80000010000 */
[----:B------:R-:W-:Y:S01]  /*c100*/  FADD.FTZ R107, R107, R105 ;  /* 0x000000696b6b7221 */ /* 0x000fe20000010000 */
[C---:B---3--:R-:W-:Y:S03]  /*c110*/  HMMA.16816.F32 R12, R28.reuse, R40, R12 ;  /* 0x000000281c0c723c */ /* 0x048fe6000000180c */
[----:B------:R-:W-:Y:S01]  /*c120*/  FADD.FTZ R40, R130, R125 ;  /* 0x0000007d82287221 */ /* 0x000fe20000010000 */
[----:B------:R-:W-:Y:S03]  /*c130*/  FADD.FTZ R107, R113, R107 ;  /* 0x0000006b716b7221 */ /* 0x000fe60000010000 */
[----:B------:R-:W-:Y:S01]  /*c140*/  FADD.FTZ R40, R45, R40 ;  /* 0x000000282d287221 */ /* 0x000fe20000010000 */
[----:B------:R-:W-:Y:S03]  /*c150*/  HMMA.16816.F32 R16, R28, R42, R16 ;  /* 0x0000002a1c10723c */ /* 0x000fe60000001810 */
[----:B------:R-:W-:Y:S01]  /*c160*/  FADD.FTZ R117, R47, R40 ;  /* 0x000000282f757221 */ /* 0x000fe20000010000 */
[----:B------:R-:W-:Y:S01]  /*c170*/  F2FP.F16.F32.PACK_AB R28, R108, R111 ;  /* 0x0000006f6c1c723e */ /* 0x000fe200000000ff */
[----:B------:R-:W3:Y:S01]  /*c180*/  LDSM.16.MT88.4 R40, [R164+0x7800] ;  /* 0x00780000a428783b */ /* 0x000ee20000004200 */
[----:B------:R-:W-:Y:S01]  /*c190*/  F2FP.F16.F32.PACK_AB R29, R112, R113 ;  /* 0x00000071701d723e */ /* 0x000fe200000000ff */
[----:B------:R-:W-:Y:S01]  /*c1a0*/  FADD.FTZ R117, R44, R117 ;  /* 0x000000752c757221 */ /* 0x000fe20000010000 */
[----:B-1----:R-:W-:Y:S01]  /*c1b0*/  F2FP.F16.F32.PACK_AB R30, R109, R110 ;  /* 0x0000006e6d1e723e */ /* 0x002fe200000000ff */
[--C-:B------:R-:W-:Y:S01]  /*c1c0*/  FFMA.FTZ R45, R153, R21, -R64.reuse ;  /* 0x00000015992d7223 */ /* 0x100fe20000010840 */
[----:B--2---:R-:W-:Y:S01]  /*c1d0*/  F2FP.F16.F32.PACK_AB R31, R114, R115 ;  /* 0x00000073721f723e */ /* 0x004fe200000000ff */
[----:B------:R-:W1:Y:S01]  /*c1e0*/  MUFU.EX2 R47, R154 ;  /* 0x0000009a002f7308 */ /* 0x000e620000000800 */
[-CC-:B------:R-:W-:Y:S01]  /*c1f0*/  FFMA.FTZ R44, R89, R21.reuse, -R64.reuse ;  /* 0x00000015592c7223 */ /* 0x180fe20000010840 */
[----:B------:R-:W-:Y:S01]  /*c200*/  FADD.FTZ R117, R135, R117 ;  /* 0x0000007587757221 */ /* 0x000fe20000010000 */
[----:B------:R-:W-:Y:S07]  /*c210*/  FADD.FTZ R107, R112, R107 ;  /* 0x0000006b706b7221 */ /* 0x000fee0000010000 */
[----:B------:R-:W2:Y:S01]  /*c220*/  MUFU.EX2 R45, R45 ;  /* 0x0000002d002d7308 */ /* 0x000ea20000000800 */
[C---:B-----5:R-:W-:Y:S09]  /*c230*/  HMMA.16816.F32 R4, R28.reuse, R36, R4 ;  /* 0x000000241c04723c */ /* 0x060ff20000001804 */
[----:B------:R-:W-:Y:S01]  /*c240*/  MUFU.EX2 R44, R44 ;  /* 0x0000002c002c7308 */ /* 0x000fe20000000800 */
[-C--:B------:R-:W-:Y:S01]  /*c250*/  FFMA.FTZ R36, R88, R21.reuse, -R64 ;  /* 0x0000001558247223 */ /* 0x080fe20000010840 */
[----:B------:R-:W-:Y:S01]  /*c260*/  FADD.FTZ R134, R134, R117 ;  /* 0x0000007586867221 */ /* 0x000fe20000010000 */
[----:B------:R-:W-:Y:S07]  /*c270*/  FADD.FTZ R115, R115, R107 ;  /* 0x0000006b73737221 */ /* 0x000fee0000010000 */
[----:B------:R-:W5:Y:S01]  /*c280*/  MUFU.EX2 R88, R152 ;  /* 0x0000009800587308 */ /* 0x000f620000000800 */
[C---:B------:R-:W-:Y:S09]  /*c290*/  HMMA.16816.F32 R8, R28.reuse, R38, R8 ;  /* 0x000000261c08723c */ /* 0x040ff20000001808 */
[----:B------:R2:W3:Y:S01]  /*c2a0*/  MUFU.EX2 R46, R36 ;  /* 0x00000024002e7308 */ /* 0x0004e20000000800 */
[----:B------:R-:W-:Y:S04]  /*c2b0*/  FADD.FTZ R115, R114, R115 ;  /* 0x0000007372737221 */ /* 0x000fe80000010000 */
[----:B-1----:R-:W-:Y:S01]  /*c2c0*/  FADD.FTZ R115, R47, R115 ;  /* 0x000000732f737221 */ /* 0x002fe20000010000 */
[C---:B----4-:R-:W-:Y:S03]  /*c2d0*/  HMMA.16816.F32 R12, R28.reuse, R32, R12 ;  /* 0x000000201c0c723c */ /* 0x050fe6000000180c */
[----:B------:R-:W-:Y:S01]  /*c2e0*/  FADD.FTZ R32, R27, R134 ;  /* 0x000000861b207221 */ /* 0x000fe20000010000 */
[-CC-:B------:R-:W-:Y:S01]  /*c2f0*/  FFMA.FTZ R33, R84, R21.reuse, -R58.reuse ;  /* 0x0000001554217223 */ /* 0x180fe2000001083a */
[-C--:B------:R-:W-:Y:S01]  /*c300*/  FFMA.FTZ R84, R82, R21.reuse, -R58 ;  /* 0x0000001552547223 */ /* 0x080fe2000001083a */
[----:B------:R-:W-:Y:S01]  /*c310*/  FFMA.FTZ R27, R83, R21, -R64 ;  /* 0x00000015531b7223 */ /* 0x000fe20000010840 */
[----:B------:R-:W-:Y:S01]  /*c320*/  FADD.FTZ R26, R26, R32 ;  /* 0x000000201a1a7221 */ /* 0x000fe20000010000 */
[----:B------:R-:W-:Y:S01]  /*c330*/  HMMA.16816.F32 R16, R28, R34, R16 ;  /* 0x000000221c10723c */ /* 0x000fe20000001810 */
[----:B--2---:R-:W1:Y:S01]  /*c340*/  LDSM.16.MT88.4 R36, [R150+0x7800] ;  /* 0x007800009624783b */ /* 0x004e620000004200 */
[----:B------:R2:W4:Y:S01]  /*c350*/  MUFU.EX2 R82, R33 ;  /* 0x0000002100527308 */ /* 0x0005220000000800 */
[----:B------:R-:W-:Y:S01]  /*c360*/  F2FP.F16.F32.PACK_AB R28, R45, R116 ;  /* 0x000000742d1c723e */ /* 0x000fe200000000ff */
[----:B------:R-:W-:Y:S01]  /*c370*/  FADD.FTZ R93, R93, R26 ;  /* 0x0000001a5d5d7221 */ /* 0x000fe20000010000 */
[----:B-----5:R-:W-:Y:S07]  /*c380*/  F2FP.F16.F32.PACK_AB R29, R88, R47 ;  /* 0x0000002f581d723e */ /* 0x020fee00000000ff */
[----:B------:R-:W-:Y:S01]  /*c390*/  MUFU.EX2 R83, R85 ;  /* 0x0000005500537308 */ /* 0x000fe20000000800 */
[----:B---3--:R-:W-:Y:S01]  /*c3a0*/  F2FP.F16.F32.PACK_AB R30, R44, R46 ;  /* 0x0000002e2c1e723e */ /* 0x008fe200000000ff */
[----:B------:R-:W-:Y:S01]  /*c3b0*/  FADD.FTZ R92, R92, R93 ;  /* 0x0000005d5c5c7221 */ /* 0x000fe20000010000 */
[----:B------:R-:W-:Y:S07]  /*c3c0*/  F2FP.F16.F32.PACK_AB R31, R87, R86 ;  /* 0x00000056571f723e */ /* 0x000fee00000000ff */
[----:B------:R-:W-:Y:S01]  /*c3d0*/  MUFU.EX2 R27, R27 ;  /* 0x0000001b001b7308 */ /* 0x000fe20000000800 */
[----:B------:R-:W-:Y:S01]  /*c3e0*/  FADD.FTZ R115, R88, R115 ;  /* 0x0000007358737221 */ /* 0x000fe20000010000 */
[----:B------:R-:W-:Y:S03]  /*c3f0*/  FADD.FTZ R92, R95, R92 ;  /* 0x0000005c5f5c7221 */ /* 0x000fe60000010000 */
[----:B------:R-:W-:Y:S01]  /*c400*/  FADD.FTZ R86, R86, R115 ;  /* 0x0000007356567221 */ /* 0x000fe20000010000 */
[C---:B------:R-:W-:Y:S01]  /*c410*/  HMMA.16816.F32 R4, R28.reuse, R40, R4 ;  /* 0x000000281c04723c */ /* 0x040fe20000001804 */
[----:B--2---:R-:W2:Y:S02]  /*c420*/  LDSM.16.MT88.4 R32, [R164+0x7c00] ;  /* 0x007c0000a420783b */ /* 0x004ea40000004200 */
[-C--:B------:R-:W-:Y:S01]  /*c430*/  FFMA.FTZ R40, R80, R21.reuse, -R64 ;  /* 0x0000001550287223 */ /* 0x080fe20000010840 */
[----:B------:R-:W-:Y:S01]  /*c440*/  FADD.FTZ R92, R94, R92 ;  /* 0x0000005c5e5c7221 */ /* 0x000fe20000010000 */
[----:B------:R-:W3:Y:S01]  /*c450*/  MUFU.EX2 R80, R84 ;  /* 0x0000005400507308 */ /* 0x000ee20000000800 */
[----:B------:R-:W-:Y:S02]  /*c460*/  FADD.FTZ R87, R87, R86 ;  /* 0x0000005657577221 */ /* 0x000fe40000010000 */
[C---:B------:R-:W-:Y:S07]  /*c470*/  HMMA.16816.F32 R8, R28.reuse, R42, R8 ;  /* 0x0000002a1c08723c */ /* 0x040fee0000001808 */
[----:B------:R5:W-:Y:S01]  /*c480*/  MUFU.EX2 R26, R40 ;  /* 0x00000028001a7308 */ /* 0x000be20000000800 */
[----:B------:R-:W-:Y:S01]  /*c490*/  FADD.FTZ R102, R102, R92 ;  /* 0x0000005c66667221 */ /* 0x000fe20000010000 */
[----:B----4-:R-:W-:Y:S03]  /*c4a0*/  FADD.FTZ R87, R82, R87 ;  /* 0x0000005752577221 */ /* 0x010fe60000010000 */
[----:B------:R-:W-:Y:S04]  /*c4b0*/  FADD.FTZ R102, R100, R102 ;  /* 0x0000006664667221 */ /* 0x000fe80000010000 */
[----:B------:R-:W-:Y:S01]  /*c4c0*/  FADD.FTZ R102, R101, R102 ;  /* 0x0000006665667221 */ /* 0x000fe20000010000 */
[----:B---3--:R-:W-:Y:S01]  /*c4d0*/  FADD.FTZ R87, R80, R87 ;  /* 0x0000005750577221 */ /* 0x008fe20000010000 */
[-C--:B-----5:R-:W-:Y:S02]  /*c4e0*/  FFMA.FTZ R40, R78, R21.reuse, -R58 ;  /* 0x000000154e287223 */ /* 0x0a0fe4000001083a */
[----:B------:R-:W-:Y:S01]  /*c4f0*/  FADD.FTZ R102, R103, R102 ;  /* 0x0000006667667221 */ /* 0x000fe20000010000 */
[C---:B-1----:R-:W-:Y:S01]  /*c500*/  HMMA.16816.F32 R12, R28.reuse, R36, R12 ;  /* 0x000000241c0c723c */ /* 0x042fe2000000180c */
[----:B------:R-:W1:Y:S02]  /*c510*/  MUFU.EX2 R78, R81 ;  /* 0x00000051004e7308 */ /* 0x000e640000000800 */
[----:B------:R-:W-:Y:S01]  /*c520*/  FFMA.FTZ R36, R76, R21, -R58 ;  /* 0x000000154c247223 */ /* 0x000fe2000001083a */
[----:B------:R-:W-:Y:S07]  /*c530*/  FADD.FTZ R111, R111, R102 ;  /* 0x000000666f6f7221 */ /* 0x000fee0000010000 */
[----:B------:R3:W4:Y:S01]  /*c540*/  MUFU.EX2 R81, R40 ;  /* 0x0000002800517308 */ /* 0x0007220000000800 */
[----:B------:R-:W-:Y:S09]  /*c550*/  HMMA.16816.F32 R16, R28, R38, R16 ;  /* 0x000000261c10723c */ /* 0x000ff20000001810 */
[----:B------:R-:W5:Y:S01]  /*c560*/  MUFU.EX2 R76, R77 ;  /* 0x0000004d004c7308 */ /* 0x000f620000000800 */
[----:B------:R-:W-:Y:S01]  /*c570*/  F2FP.F16.F32.PACK_AB R28, R27, R83 ;  /* 0x000000531b1c723e */ /* 0x000fe200000000ff */
[----:B------:R-:W-:Y:S08]  /*c580*/  FADD.FTZ R108, R108, R111 ;  /* 0x0000006f6c6c7221 */ /* 0x000ff00000010000 */
[----:B------:R5:W5:Y:S01]  /*c590*/  MUFU.EX2 R77, R36 ;  /* 0x00000024004d7308 */ /* 0x000b620000000800 */
[----:B------:R-:W-:Y:S02]  /*c5a0*/  F2FP.F16.F32.PACK_AB R29, R80, R82 ;  /* 0x00000052501d723e */ /* 0x000fe400000000ff */
[----:B-1----:R-:W-:Y:S01]  /*c5b0*/  F2FP.F16.F32.PACK_AB R30, R78, R26 ;  /* 0x0000001a4e1e723e */ /* 0x002fe200000000ff */
[----:B------:R-:W-:Y:S01]  /*c5c0*/  FADD.FTZ R108, R110, R108 ;  /* 0x0000006c6e6c7221 */ /* 0x000fe20000010000 */
[----:B---3--:R-:W1:Y:S01]  /*c5d0*/  LDSM.16.MT88.4 R40, [R150+0x7c00] ;  /* 0x007c00009628783b */ /* 0x008e620000004200 */
[----:B----4-:R-:W-:Y:S02]  /*c5e0*/  F2FP.F16.F32.PACK_AB R31, R79, R81 ;  /* 0x000000514f1f723e */ /* 0x010fe400000000ff */
[----:B------:R-:W-:Y:S01]  /*c5f0*/  FADD.FTZ R108, R109, R108 ;  /* 0x0000006c6d6c7221 */ /* 0x000fe20000010000 */
[----:B------:R-:W-:Y:S03]  /*c600*/  FADD.FTZ R81, R81, R87 ;  /* 0x0000005751517221 */ /* 0x000fe60000010000 */
[----:B------:R-:W-:Y:S01]  /*c610*/  FADD.FTZ R116, R116, R108 ;  /* 0x0000006c74747221 */ /* 0x000fe20000010000 */
[----:B------:R-:W-:Y:S01]  /*c620*/  FADD.FTZ R81, R79, R81 ;  /* 0x000000514f517221 */ /* 0x000fe20000010000 */
[C---:B--2---:R-:W-:Y:S01]  /*c630*/  HMMA.16816.F32 R4, R28.reuse, R32, R4 ;  /* 0x000000201c04723c */ /* 0x044fe20000001804 */
[----:B-----5:R-:W2:Y:S02]  /*c640*/  LDSM.16.MT88.4 R36, [R164+0x8000] ;  /* 0x00800000a424783b */ /* 0x020ea40000004200 */
[-C--:B------:R-:W-:Y:S01]  /*c650*/  FFMA.FTZ R32, R70, R21.reuse, -R58 ;  /* 0x0000001546207223 */ /* 0x080fe2000001083a */
[----:B------:R-:W-:Y:S01]  /*c660*/  FADD.FTZ R116, R45, R116 ;  /* 0x000000742d747221 */ /* 0x000fe20000010000 */
[----:B------:R-:W3:Y:S03]  /*c670*/  MUFU.EX2 R70, R73 ;  /* 0x0000004900467308 */ /* 0x000ee60000000800 */
[C---:B------:R-:W-:Y:S07]  /*c680*/  HMMA.16816.F32 R8, R28.reuse, R34, R8 ;  /* 0x000000221c08723c */ /* 0x040fee0000001808 */
[----:B------:R4:W5:Y:S02]  /*c690*/  MUFU.EX2 R73, R32 ;  /* 0x0000002000497308 */ /* 0x0009640000000800 */
[----:B----4-:R-:W4:Y:S01]  /*c6a0*/  LDSM.16.MT88.4 R32, [R150+0x8000] ;  /* 0x008000009620783b */ /* 0x010f220000004200 */
[C---:B-1----:R-:W-:Y:S03]  /*c6b0*/  HMMA.16816.F32 R12, R28.reuse, R40, R12 ;  /* 0x000000281c0c723c */ /* 0x042fe6000000180c */
[-C--:B------:R-:W-:Y:S01]  /*c6c0*/  FFMA.FTZ R41, R68, R21.reuse, -R64 ;  /* 0x0000001544297223 */ /* 0x080fe20000010840 */
[-CC-:B------:R-:W-:Y:S01]  /*c6d0*/  FFMA.FTZ R40, R69, R21.reuse, -R58.reuse ;  /* 0x0000001545287223 */ /* 0x180fe2000001083a */
[----:B------:R-:W-:Y:S02]  /*c6e0*/  FFMA.FTZ R69, R67, R21, -R58 ;  /* 0x0000001543457223 */ /* 0x000fe4000001083a */
[----:B------:R-:W-:Y:S01]  /*c6f0*/  MUFU.EX2 R68, R65 ;  /* 0x0000004100447308 */ /* 0x000fe20000000800 */
[----:B------:R-:W-:Y:S09]  /*c700*/  HMMA.16816.F32 R16, R28, R42, R16 ;  /* 0x0000002a1c10723c */ /* 0x000ff20000001810 */
[----:B------:R-:W-:Y:S01]  /*c710*/  MUFU.EX2 R65, R41 ;  /* 0x0000002900417308 */ /* 0x000fe20000000800 */
[----:B------:R-:W-:Y:S02]  /*c720*/  F2FP.F16.F32.PACK_AB R28, R75, R76 ;  /* 0x0000004c4b1c723e */ /* 0x000fe400000000ff */
[----:B------:R-:W-:Y:S07]  /*c730*/  F2FP.F16.F32.PACK_AB R29, R74, R77 ;  /* 0x0000004d4a1d723e */ /* 0x000fee00000000ff */
[----:B------:R1:W4:Y:S01]  /*c740*/  MUFU.EX2 R67, R40 ;  /* 0x0000002800437308 */ /* 0x0003220000000800 */
[----:B---3--:R-:W-:Y:S01]  /*c750*/  F2FP.F16.F32.PACK_AB R30, R70, R72 ;  /* 0x00000048461e723e */ /* 0x008fe200000000ff */
[----:B------:R-:W-:Y:S01]  /*c760*/  FADD.FTZ R77, R77, R81 ;  /* 0x000000514d4d7221 */ /* 0x000fe20000010000 */
[----:B-----5:R-:W-:Y:S03]  /*c770*/  F2FP.F16.F32.PACK_AB R31, R71, R73 ;  /* 0x00000049471f723e */ /* 0x020fe600000000ff */
[----:B------:R-:W-:Y:S04]  /*c780*/  FADD.FTZ R77, R74, R77 ;  /* 0x0000004d4a4d7221 */ /* 0x000fe80000010000 */
[C---:B--2---:R-:W-:Y:S03]  /*c790*/  HMMA.16816.F32 R4, R28.reuse, R36, R4 ;  /* 0x000000241c04723c */ /* 0x044fe60000001804 */
[-C--:B------:R-:W-:Y:S01]  /*c7a0*/  FFMA.FTZ R36, R63, R21.reuse, -R64 ;  /* 0x000000153f247223 */ /* 0x080fe20000010840 */
[----:B-1----:R-:W1:Y:S01]  /*c7b0*/  LDSM.16.MT88.4 R40, [R164+0x8400] ;  /* 0x00840000a428783b */ /* 0x002e620000004200 */
[----:B------:R-:W2:Y:S01]  /*c7c0*/  MUFU.EX2 R63, R69 ;  /* 0x00000045003f7308 */ /* 0x000ea20000000800 */
[----:B------:R-:W-:Y:S02]  /*c7d0*/  FADD.FTZ R77, R73, R77 ;  /* 0x0000004d494d7221 */ /* 0x000fe40000010000 */
[C---:B------:R-:W-:Y:S07]  /*c7e0*/  HMMA.16816.F32 R8, R28.reuse, R38, R8 ;  /* 0x000000261c08723c */ /* 0x040fee0000001808 */
[----:B------:R3:W-:Y:S01]  /*c7f0*/  MUFU.EX2 R47, R36 ;  /* 0x00000024002f7308 */ /* 0x0007e20000000800 */
[----:B------:R-:W-:Y:S04]  /*c800*/  FADD.FTZ R77, R71, R77 ;  /* 0x0000004d474d7221 */ /* 0x000fe80000010000 */
[----:B----4-:R-:W-:Y:S01]  /*c810*/  FADD.FTZ R77, R67, R77 ;  /* 0x0000004d434d7221 */ /* 0x010fe20000010000 */
[C---:B------:R-:W-:Y:S03]  /*c820*/  HMMA.16816.F32 R12, R28.reuse, R32, R12 ;  /* 0x000000201c0c723c */ /* 0x040fe6000000180c */
[----:B------:R-:W-:Y:S01]  /*c830*/  FADD.FTZ R32, R46, R116 ;  /* 0x000000742e207221 */ /* 0x000fe20000010000 */
[-C--:B------:R-:W-:Y:S01]  /*c840*/  FFMA.FTZ R33, R61, R21.reuse, -R64 ;  /* 0x000000153d217223 */ /* 0x080fe20000010840 */
[----:B------:R4:W-:Y:S01]  /*c850*/  MUFU.EX2 R46, R59 ;  /* 0x0000003b002e7308 */ /* 0x0009e20000000800 */
[-CC-:B------:R-:W-:Y:S01]  /*c860*/  FFMA.FTZ R61, R57, R21.reuse, -R58.reuse ;  /* 0x00000015393d7223 */ /* 0x180fe2000001083a */
[-CC-:B---3--:R-:W-:Y:S01]  /*c870*/  FFMA.FTZ R36, R60, R21.reuse, -R58.reuse ;  /* 0x000000153c247223 */ /* 0x188fe2000001083a */
[----:B------:R-:W-:Y:S07]  /*c880*/  HMMA.16816.F32 R16, R28, R34, R16 ;  /* 0x000000221c10723c */ /* 0x000fee0000001810 */
[----:B------:R-:W3:Y:S01]  /*c890*/  MUFU.EX2 R60, R66 ;  /* 0x00000042003c7308 */ /* 0x000ee20000000800 */
[----:B------:R-:W-:Y:S01]  /*c8a0*/  FFMA.FTZ R34, R56, R21, -R58 ;  /* 0x0000001538227223 */ /* 0x000fe2000001083a */
[----:B------:R-:W-:Y:S08]  /*c8b0*/  F2FP.F16.F32.PACK_AB R28, R65, R68 ;  /* 0x00000044411c723e */ /* 0x000ff000000000ff */
[----:B------:R5:W1:Y:S01]  /*c8c0*/  MUFU.EX2 R45, R36 ;  /* 0x00000024002d7308 */ /* 0x000a620000000800 */
[C---:B--2---:R-:W-:Y:S01]  /*c8d0*/  F2FP.F16.F32.PACK_AB R29, R63.reuse, R67 ;  /* 0x000000433f1d723e */ /* 0x044fe200000000ff */
[----:B------:R-:W-:Y:S08]  /*c8e0*/  FADD.FTZ R63, R63, R77 ;  /* 0x0000004d3f3f7221 */ /* 0x000ff00000010000 */
[----:B------:R-:W-:Y:S01]  /*c8f0*/  MUFU.EX2 R56, R33 ;  /* 0x0000002100387308 */ /* 0x000fe20000000800 */
[----:B----4-:R-:W-:Y:S09]  /*c900*/  FADD.FTZ R59, R44, R32 ;  /* 0x000000202c3b7221 */ /* 0x010ff20000010000 */
[----:B------:R2:W4:Y:S01]  /*c910*/  MUFU.EX2 R57, R34 ;  /* 0x0000002200397308 */ /* 0x0005220000000800 */
[----:B---3--:R-:W-:Y:S01]  /*c920*/  F2FP.F16.F32.PACK_AB R30, R60, R47 ;  /* 0x0000002f3c1e723e */ /* 0x008fe200000000ff */
[----:B------:R-:W-:Y:S08]  /*c930*/  FADD.FTZ R59, R83, R59 ;  /* 0x0000003b533b7221 */ /* 0x000ff00000010000 */
[----:B------:R-:W-:Y:S01]  /*c940*/  MUFU.EX2 R44, R61 ;  /* 0x0000003d002c7308 */ /* 0x000fe20000000800 */
[----:B-----5:R-:W3:Y:S01]  /*c950*/  LDSM.16.MT88.4 R36, [R150+0x8400] ;  /* 0x008400009624783b */ /* 0x020ee20000004200 */
[----:B-1----:R-:W-:Y:S01]  /*c960*/  F2FP.F16.F32.PACK_AB R31, R62, R45 ;  /* 0x0000002d3e1f723e */ /* 0x002fe200000000ff */
[----:B------:R-:W-:Y:S01]  /*c970*/  FADD.FTZ R27, R27, R59 ;  /* 0x0000003b1b1b7221 */ /* 0x000fe20000010000 */
[----:B------:R-:W-:Y:S01]  /*c980*/  FFMA.FTZ R59, R51, R21, -R58 ;  /* 0x00000015333b7223 */ /* 0x000fe2000001083a */
[----:B------:R-:W-:Y:S05]  /*c990*/  FADD.FTZ R63, R45, R63 ;  /* 0x0000003f2d3f7221 */ /* 0x000fea0000010000 */
[----:B------:R1:W-:Y:S01]  /*c9a0*/  MUFU.EX2 R51, R53 ;  /* 0x0000003500337308 */ /* 0x0003e20000000800 */
[----:B------:R-:W-:Y:S01]  /*c9b0*/  FADD.FTZ R27, R26, R27 ;  /* 0x0000001b1a1b7221 */ /* 0x000fe20000010000 */
[----:B------:R-:W-:Y:S01]  /*c9c0*/  F2FP.F16.F32.PACK_AB R26, R52, R55 ;  /* 0x00000037341a723e */ /* 0x000fe200000000ff */
[C---:B------:R-:W-:Y:S01]  /*c9d0*/  HMMA.16816.F32 R4, R28.reuse, R40, R4 ;  /* 0x000000281c04723c */ /* 0x040fe20000001804 */
[----:B--2---:R-:W2:Y:S02]  /*c9e0*/  LDSM.16.MT88.4 R32, [R164+0x8800] ;  /* 0x00880000a420783b */ /* 0x004ea40000004200 */
[----:B------:R-:W-:Y:S01]  /*c9f0*/  FADD.FTZ R78, R78, R27 ;  /* 0x0000001b4e4e7221 */ /* 0x000fe20000010000 */
[----:B------:R-:W-:Y:S03]  /*ca00*/  FADD.FTZ R62, R62, R63 ;  /* 0x0000003f3e3e7221 */ /* 0x000fe60000010000 */
[----:B------:R-:W-:Y:S01]  /*ca10*/  FADD.FTZ R78, R76, R78 ;  /* 0x0000004e4c4e7221 */ /* 0x000fe20000010000 */
[C---:B------:R-:W-:Y:S01]  /*ca20*/  HMMA.16816.F32 R8, R28.reuse, R42, R8 ;  /* 0x0000002a1c08723c */ /* 0x040fe20000001808 */
[----:B------:R-:W5:Y:S02]  /*ca30*/  LDSM.16.MT88.4 R40, [R150+0x8800] ;  /* 0x008800009628783b */ /* 0x000f640000004200 */
[----:B-1----:R-:W-:Y:S01]  /*ca40*/  FFMA.FTZ R53, R50, R21, -R64 ;  /* 0x0000001532357223 */ /* 0x002fe20000010840 */
[----:B------:R-:W-:Y:S01]  /*ca50*/  FADD.FTZ R78, R75, R78 ;  /* 0x0000004e4b4e7221 */ /* 0x000fe20000010000 */
[----:B------:R-:W1:Y:S01]  /*ca60*/  MUFU.EX2 R50, R59 ;  /* 0x0000003b00327308 */ /* 0x000e620000000800 */
[----:B----4-:R-:W-:Y:S02]  /*ca70*/  FADD.FTZ R62, R57, R62 ;  /* 0x0000003e393e7221 */ /* 0x010fe40000010000 */
[----:B------:R-:W-:Y:S04]  /*ca80*/  FADD.FTZ R72, R72, R78 ;  /* 0x0000004e48487221 */ /* 0x000fe80000010000 */
[----:B------:R-:W-:Y:S04]  /*ca90*/  FADD.FTZ R72, R70, R72 ;  /* 0x0000004846487221 */ /* 0x000fe80000010000 */
[----:B------:R-:W-:Y:S01]  /*caa0*/  FADD.FTZ R72, R68, R72 ;  /* 0x0000004844487221 */ /* 0x000fe20000010000 */
[----:B-1----:R-:W-:Y:S03]  /*cab0*/  F2FP.F16.F32.PACK_AB R27, R50, R51 ;  /* 0x00000033321b723e */ /* 0x002fe600000000ff */
[----:B------:R-:W-:Y:S01]  /*cac0*/  FADD.FTZ R65, R65, R72 ;  /* 0x0000004841417221 */ /* 0x000fe20000010000 */
[C---:B---3--:R-:W-:Y:S01]  /*cad0*/  HMMA.16816.F32 R12, R28.reuse, R36, R12 ;  /* 0x000000241c0c723c */ /* 0x048fe2000000180c */
[----:B------:R-:W-:Y:S02]  /*cae0*/  MUFU.EX2 R37, R53 ;  /* 0x0000003500257308 */ /* 0x000fe40000000800 */
[-CC-:B------:R-:W-:Y:S01]  /*caf0*/  FFMA.FTZ R36, R54, R21.reuse, -R64.reuse ;  /* 0x0000001536247223 */ /* 0x180fe20000010840 */
[-C--:B------:R-:W-:Y:S01]  /*cb00*/  FFMA.FTZ R64, R49, R21.reuse, -R64 ;  /* 0x0000001531407223 */ /* 0x080fe20000010840 */
[----:B------:R-:W-:Y:S03]  /*cb10*/  FADD.FTZ R65, R47, R65 ;  /* 0x000000412f417221 */ /* 0x000fe60000010000 */
[----:B------:R-:W-:Y:S03]  /*cb20*/  HMMA.16816.F32 R16, R28, R38, R16 ;  /* 0x000000261c10723c */ /* 0x000fe60000001810 */
[----:B------:R1:W-:Y:S01]  /*cb30*/  MUFU.EX2 R38, R25 ;  /* 0x0000001900267308 */ /* 0x0003e20000000800 */
[----:B------:R-:W3:Y:S01]  /*cb40*/  LDSM.16.MT88.4 R28, [R150+0x8c00] ;  /* 0x008c0000961c783b */ /* 0x000ee20000004200 */
[-CC-:B------:R-:W-:Y:S01]  /*cb50*/  FFMA.FTZ R39, R24, R21.reuse, -R58.reuse ;  /* 0x0000001518277223 */ /* 0x180fe2000001083a */
[----:B------:R-:W-:Y:S01]  /*cb60*/  F2FP.F16.F32.PACK_AB R24, R56, R46 ;  /* 0x0000002e3818723e */ /* 0x000fe200000000ff */
[----:B------:R-:W-:Y:S06]  /*cb70*/  FFMA.FTZ R58, R22, R21, -R58 ;  /* 0x00000015163a7223 */ /* 0x000fec000001083a */
[----:B------:R-:W4:Y:S01]  /*cb80*/  MUFU.EX2 R36, R36 ;  /* 0x0000002400247308 */ /* 0x000f220000000800 */
[----:B------:R-:W-:Y:S09]  /*cb90*/  FADD.FTZ R65, R60, R65 ;  /* 0x000000413c417221 */ /* 0x000ff20000010000 */
[----:B------:R-:W5:Y:S01]  /*cba0*/  MUFU.EX2 R39, R39 ;  /* 0x0000002700277308 */ /* 0x000f620000000800 */
[----:B------:R-:W-:Y:S09]  /*cbb0*/  FADD.FTZ R46, R46, R65 ;  /* 0x000000412e2e7221 */ /* 0x000ff20000010000 */
[----:B------:R-:W-:Y:S01]  /*cbc0*/  MUFU.EX2 R64, R64 ;  /* 0x0000004000407308 */ /* 0x000fe20000000800 */
[C---:B-1----:R-:W-:Y:S01]  /*cbd0*/  F2FP.F16.F32.PACK_AB R25, R44.reuse, R57 ;  /* 0x000000392c19723e */ /* 0x042fe200000000ff */
[----:B------:R-:W-:Y:S01]  /*cbe0*/  FADD.FTZ R44, R44, R62 ;  /* 0x0000003e2c2c7221 */ /* 0x000fe20000010000 */
[----:B------:R-:W-:Y:S07]  /*cbf0*/  FADD.FTZ R46, R56, R46 ;  /* 0x0000002e382e7221 */ /* 0x000fee0000010000 */
[----:B------:R-:W-:Y:S01]  /*cc00*/  MUFU.EX2 R21, R23 ;  /* 0x0000001700157308 */ /* 0x000fe20000000800 */
[----:B----4-:R-:W-:Y:S01]  /*cc10*/  F2FP.F16.F32.PACK_AB R132, R36, R37 ;  /* 0x000000252484723e */ /* 0x010fe200000000ff */
[----:B------:R-:W-:Y:S01]  /*cc20*/  FADD.FTZ R44, R51, R44 ;  /* 0x0000002c332c7221 */ /* 0x000fe20000010000 */
[C---:B--2---:R-:W-:Y:S07]  /*cc30*/  HMMA.16816.F32 R4, R24.reuse, R32, R4 ;  /* 0x000000201804723c */ /* 0x044fee0000001804 */
[----:B------:R-:W1:Y:S10]  /*cc40*/  MUFU.EX2 R32, R48 ;  /* 0x0000003000207308 */ /* 0x000e740000000800 */
[----:B------:R-:W2:Y:S01]  /*cc50*/  MUFU.EX2 R58, R58 ;  /* 0x0000003a003a7308 */ /* 0x000ea20000000800 */
[----:B-----5:R-:W-:Y:S01]  /*cc60*/  F2FP.F16.F32.PACK_AB R133, R39, R38 ;  /* 0x000000262785723e */ /* 0x020fe200000000ff */
[----:B------:R-:W-:Y:S01]  /*cc70*/  FADD.FTZ R55, R55, R46 ;  /* 0x0000002e37377221 */ /* 0x000fe20000010000 */
[C---:B------:R-:W-:Y:S03]  /*cc80*/  HMMA.16816.F32 R8, R24.reuse, R34, R8 ;  /* 0x000000221808723c */ /* 0x040fe60000001808 */
[----:B------:R-:W-:Y:S01]  /*cc90*/  FADD.FTZ R50, R50, R44 ;  /* 0x0000002c32327221 */ /* 0x000fe20000010000 */
[----:B------:R-:W-:Y:S01]  /*cca0*/  FADD.FTZ R55, R52, R55 ;  /* 0x0000003734377221 */ /* 0x000fe20000010000 */
[----:B-1----:R-:W-:Y:S03]  /*ccb0*/  F2FP.F16.F32.PACK_AB R134, R64, R32 ;  /* 0x000000204086723e */ /* 0x002fe600000000ff */
[C---:B------:R-:W-:Y:S03]  /*ccc0*/  HMMA.16816.F32 R12, R24.reuse, R40, R12 ;  /* 0x00000028180c723c */ /* 0x040fe6000000180c */
[----:B--2---:R-:W-:Y:S01]  /*ccd0*/  F2FP.F16.F32.PACK_AB R135, R58, R21 ;  /* 0x000000153a87723e */ /* 0x004fe200000000ff */
[----:B------:R-:W-:Y:S01]  /*cce0*/  FADD.FTZ R50, R38, R50 ;  /* 0x0000003226327221 */ /* 0x000fe20000010000 */
[----:B------:R-:W-:Y:S03]  /*ccf0*/  FADD.FTZ R37, R37, R55 ;  /* 0x0000003725257221 */ /* 0x000fe60000010000 */
[----:B------:R-:W-:Y:S03]  /*cd00*/  HMMA.16816.F32 R16, R24, R42, R16 ;  /* 0x0000002a1810723c */ /* 0x000fe60000001810 */
[----:B------:R-:W-:Y:S01]  /*cd10*/  FADD.FTZ R39, R39, R50 ;  /* 0x0000003227277221 */ /* 0x000fe20000010000 */
[----:B------:R-:W-:Y:S03]  /*cd20*/  FADD.FTZ R37, R36, R37 ;  /* 0x0000002524257221 */ /* 0x000fe60000010000 */
[----:B------:R-:W-:Y:S01]  /*cd30*/  FADD.FTZ R39, R21, R39 ;  /* 0x0000002715277221 */ /* 0x000fe20000010000 */
[C---:B------:R-:W-:Y:S05]  /*cd40*/  HMMA.16816.F32 R144, R132.reuse, R140, R4 ;  /* 0x0000008c8490723c */ /* 0x040fea0000001804 */
[----:B------:R-:W-:Y:S01]  /*cd50*/  FADD.FTZ R37, R32, R37 ;  /* 0x0000002520257221 */ /* 0x000fe20000010000 */
[----:B------:R-:W-:Y:S02]  /*cd60*/  FADD.FTZ R195, R58, R39 ;  /* 0x000000273ac37221 */ /* 0x000fe40000010000 */
[C---:B------:R-:W-:Y:S03]  /*cd70*/  HMMA.16816.F32 R140, R132.reuse, R142, R8 ;  /* 0x0000008e848c723c */ /* 0x040fe60000001808 */
[----:B------:R-:W-:Y:S05]  /*cd80*/  FADD.FTZ R198, R64, R37 ;  /* 0x0000002540c67221 */ /* 0x000fea0000010000 */
[C---:B---3--:R-:W-:Y:S08]  /*cd90*/  HMMA.16816.F32 R136, R132.reuse, R28, R12 ;  /* 0x0000001c8488723c */ /* 0x048ff0000000180c */
[----:B------:R-:W-:Y:S01]  /*cda0*/  HMMA.16816.F32 R132, R132, R30, R16 ;  /* 0x0000001e8484723c */ /* 0x000fe20000001810 */
[----:B------:R-:W-:Y:S08]  /*cdb0*/  @!UPT UIADD3 URZ, UPT, UPT, URZ, URZ, URZ ;  /* 0x000000fffffff290 */ /* 0x000ff0000fffe0ff */
[----:B------:R-:W-:Y:S11]  /*cdc0*/  @P1 BRA `(.L_x_640) ;  /* 0xffffffac00f81947 */ /* 0x000ff6000383ffff */
.L_x_633:
[----:B------:R-:W-:Y:S01]  /*cdd0*/  @!UPT UIADD3 URZ, UPT, UPT, URZ, URZ, URZ ;  /* 0x000000fffffff290 */ /* 0x000fe2000fffe0ff */
        /* <DEDUP_REMOVED lines=10> */
.L_x_648:
[----:B----4-:R-:W-:Y:S01]  /*ce80*/  FADD.FTZ R16, R195, R16 ;  /* 0x00000010c3107221 */ /* 0x010fe20000010000 */
[C---:B------:R-:W-:Y:S01]  /*ce90*/  IMAD.SHL.U32 R7, R181.reuse, 0x2, RZ ;  /* 0x00000002b5077824 */ /* 0x040fe200078e00ff */
[----:B------:R-:W2:Y:S01]  /*cea0*/  MUFU.RCP R6, R4 ;  /* 0x0000000400067308 */ /* 0x000ea20000001000 */
[----:B------:R-:W-:Y:S01]  /*ceb0*/  IMAD.SHL.U32 R8, R181, 0x10, RZ ;  /* 0x00000010b5087824 */ /* 0x000fe200078e00ff */
[----:B------:R-:W-:Y:S05]  /*cec0*/  WARPSYNC.ALL ;  /* 0x0000000000007948 */ /* 0x000fea0003800000 */
[----:B------:R-:W-:Y:S01]  /*ced0*/  LOP3.LUT R7, R7, 0x6, RZ, 0xc0, !PT ;  /* 0x0000000607077812 */ /* 0x000fe200078ec0ff */
[----:B------:R-:W4:Y:S01]  /*cee0*/  MUFU.RCP R5, R16 ;  /* 0x0000001000057308 */ /* 0x000f220000001000 */
        /* <DEDUP_REMOVED lines=8> */
[C---:B------:R-:W-:Y:S01]  /*cf70*/  FMUL.FTZ R144, R6.reuse, R144 ;  /* 0x0000009006907220 */ /* 0x040fe20000410000 */
[----:B----4-:R-:W-:Y:S01]  /*cf80*/  FSEL R5, R5, 1, P5 ;  /* 0x3f80000005057808 */ /* 0x010fe20002800000 */
[----:B------:R-:W-:Y:S02]  /*cf90*/  IMAD R7, R7, 0x4, R168 ;  /* 0x0000000407077824 */ /* 0x000fe400078e02a8 */
[C---:B------:R-:W-:Y:S01]  /*cfa0*/  FMUL.FTZ R145, R6.reuse, R145 ;  /* 0x0000009106917220 */ /* 0x040fe20000410000 */
[C---:B------:R-:W-:Y:S01]  /*cfb0*/  FMUL.FTZ R140, R6.reuse, R140 ;  /* 0x0000008c068c7220 */ /* 0x040fe20000410000 */
[----:B------:R-:W-:Y:S01]  /*cfc0*/  FMUL.FTZ R141, R6, R141 ;  /* 0x0000008d068d7220 */ /* 0x000fe20000410000 */
        /* <DEDUP_REMOVED lines=9> */
[----:B------:R-:W-:Y:S01]  /*d060*/  FMUL.FTZ R136, R6, R136 ;  /* 0x0000008806887220 */ /* 0x000fe20000410000 */
        /* <DEDUP_REMOVED lines=12> */
[----:B------:R-:W-:Y:S04]  /*d130*/  STS.64 [R184+0x440], R138 ;  /* 0x0004408ab8007388 */ /* 0x000fe80000000a00 */
[----:B------:R-:W-:Y:S04]  /*d140*/  STS.64 [R5+0x60], R132 ;  /* 0x0000608405007388 */ /* 0x000fe80000000a00 */
[----:B------:R4:W-:Y:S04]  /*d150*/  STS.64 [R5+0x460], R134 ;  /* 0x0004608605007388 */ /* 0x0009e80000000a00 */
[----:B------:R-:W3:Y:S04]  /*d160*/  LD.E.64 R22, desc[UR4][R2.64+0xb0] ;  /* 0x0000b00402167980 */ /* 0x000ee8000c101b00 */
[----:B------:R-:W3:Y:S04]  /*d170*/  LD.E R17, desc[UR4][R2.64+0x60] ;  /* 0x0000600402117980 */ /* 0x000ee8000c101900 */
[----:B------:R-:W3:Y:S04]  /*d180*/  LD.E R24, desc[UR4][R2.64+0xcc] ;  /* 0x0000cc0402187980 */ /* 0x000ee8000c101900 */
[----:B------:R-:W3:Y:S04]  /*d190*/  LD.E.64 R26, desc[UR4][R2.64+0x78] ;  /* 0x00007804021a7980 */ /* 0x000ee8000c101b00 */
[----:B------:R1:W5:Y:S01]  /*d1a0*/  LD.E.64 R28, desc[UR4][R2.64+0xa8] ;  /* 0x0000a804021c7980 */ /* 0x000362000c101b00 */
[----:B------:R-:W-:Y:S01]  /*d1b0*/  LOP3.LUT R172, R172, 0xd8, RZ, 0xc0, !PT ;  /* 0x000000d8acac7812 */ /* 0x000fe200078ec0ff */
[----:B------:R-:W4:Y:S01]  /*d1c0*/  @P0 MUFU.LG2 R25, R4 ;  /* 0x0000000400190308 */ /* 0x000f220000000c00 */
[----:B--2---:R-:W-:Y:S01]  /*d1d0*/  SHF.L.U32 R6, R173, 0x5, RZ ;  /* 0x00000005ad067819 */ /* 0x004fe200000006ff */
[----:B------:R-:W-:Y:S01]  /*d1e0*/  IMAD.MOV.U32 R31, RZ, RZ, -0x800000 ;  /* 0xff800000ff1f7424 */ /* 0x000fe200078e00ff */
[----:B------:R-:W-:Y:S01]  /*d1f0*/  LOP3.LUT P6, RZ, R181, 0x3, RZ, 0xc0, !PT ;  /* 0x00000003b5ff7812 */ /* 0x000fe200078cc0ff */
[----:B------:R-:W-:Y:S01]  /*d200*/  BSSY.RECONVERGENT B0, `(.L_x_642) ;  /* 0x000002f000007945 */ /* 0x000fe20003800200 */
[----:B------:R-:W-:Y:S01]  /*d210*/  BAR.SYNC.DEFER_BLOCKING 0x0 ;  /* 0x0000000000007b1d */ /* 0x000fe20000010000 */
[----:B------:R-:W-:-:S05]  /*d220*/  ISETP.GE.AND P4, PT, R173, R169, PT ;  /* 0x000000a9ad00720c */ /* 0x000fca0003f86270 */
[----:B------:R-:W2:Y:S01]  /*d230*/  @P5 MUFU.LG2 R30, R16 ;  /* 0x00000010001e5308 */ /* 0x000ea20000000c00 */
[----:B----4-:R-:W-:-:S04]  /*d240*/  @P0 FMUL.FTZ R25, R25, 0.69314718246459960938 ;  /* 0x3f31721819190820 */ /* 0x010fc80000410000 */
[----:B-----5:R-:W-:Y:S01]  /*d250*/  @P0 FFMA.FTZ R31, R21, R20, R25 ;  /* 0x00000014151f0223 */ /* 0x020fe20000010019 */
[----:B-1----:R-:W-:Y:S01]  /*d260*/  IMAD.SHL.U32 R2, R181, 0x4, RZ ;  /* 0x00000004b5027824 */ /* 0x002fe200078e00ff */
[----:B------:R-:W-:Y:S02]  /*d270*/  SHF.R.U32.HI R3, RZ, 0x1, R181 ;  /* 0x00000001ff037819 */ /* 0x000fe400000116b5 */
[----:B------:R-:W-:Y:S02]  /*d280*/  MOV R20, 0xff800000 ;  /* 0xff80000000147802 */ /* 0x000fe40000000f00 */
[----:B------:R-:W-:Y:S01]  /*d290*/  LOP3.LUT R5, R2, 0xf04, RZ, 0xc0, !PT ;  /* 0x00000f0402057812 */ /* 0x000fe200078ec0ff */
[----:B--2---:R-:W-:Y:S01]  /*d2a0*/  @P5 FMUL.FTZ R30, R30, 0.69314718246459960938 ;  /* 0x3f3172181e1e5820 */ /* 0x004fe20000410000 */
[----:B------:R-:W-:Y:S02]  /*d2b0*/  LOP3.LUT R172, R172, 0x18, R3, 0x78, !PT ;  /* 0x00000018acac7812 */ /* 0x000fe400078e7803 */
[----:B------:R-:W-:Y:S01]  /*d2c0*/  LOP3.LUT R5, R5, 0x20, R6, 0xf8, !PT ;  /* 0x0000002005057812 */ /* 0x000fe200078ef806 */
[----:B------:R-:W-:Y:S01]  /*d2d0*/  @P5 FFMA.FTZ R20, R21, R0, R30 ;  /* 0x0000000015145223 */ /* 0x000fe2000001001e */
[----:B------:R-:W-:-:S02]  /*d2e0*/  LOP3.LUT R2, R2, 0xffc, RZ, 0xc0, !PT ;  /* 0x00000ffc02027812 */ /* 0x000fc400078ec0ff */
[----:B------:R-:W-:Y:S02]  /*d2f0*/  LOP3.LUT R5, R5, R172, RZ, 0xfc, !PT ;  /* 0x000000ac05057212 */ /* 0x000fe400078efcff */
[----:B------:R-:W-:-:S03]  /*d300*/  LOP3.LUT R3, R3, 0x30, RZ, 0xc0, !PT ;  /* 0x0000003003037812 */ /* 0x000fc600078ec0ff */
[----:B------:R-:W-:Y:S01]  /*d310*/  IMAD R18, R5, 0x4, R168 ;  /* 0x0000000405127824 */ /* 0x000fe200078e02a8 */
[----:B------:R-:W-:-:S04]  /*d320*/  LOP3.LUT R3, R3, 0x7, R188, 0xf8, !PT ;  /* 0x0000000703037812 */ /* 0x000fc800078ef8bc */
[----:B------:R1:W2:Y:S04]  /*d330*/  LDS.128 R12, [R18] ;  /* 0x00000000120c7984 */ /* 0x0002a80000000c00 */
[----:B------:R1:W4:Y:S04]  /*d340*/  LDS.128 R8, [R18+0x800] ;  /* 0x0008000012087984 */ /* 0x0003280000000c00 */
[----:B------:R1:W1:Y:S01]  /*d350*/  LDS.128 R4, [R18+0x1000] ;  /* 0x0010000012047984 */ /* 0x0002620000000c00 */
[----:B---3--:R-:W-:Y:S01]  /*d360*/  IMAD R187, R22, UR8, R187 ;  /* 0x0000000816bb7c24 */ /* 0x008fe2000f8e02bb */
[----:B------:R-:W-:-:S03]  /*d370*/  IADD3 R22, PT, PT, R173, 0x10, RZ ;  /* 0x00000010ad167810 */ /* 0x000fc60007ffe0ff */
[----:B------:R-:W-:Y:S01]  /*d380*/  IMAD R186, R187, R17, R186 ;  /* 0x00000011bbba7224 */ /* 0x000fe200078e02ba */
[-C--:B------:R-:W-:Y:S01]  /*d390*/  ISETP.GE.AND P3, PT, R22, R169.reuse, PT ;  /* 0x000000a91600720c */ /* 0x080fe20003f66270 */
[----:B------:R-:W3:Y:S01]  /*d3a0*/  LDS.128 R16, [R18+0x1800] ;  /* 0x0018000012107984 */ /* 0x000ee20000000c00 */
[----:B------:R-:W-:Y:S01]  /*d3b0*/  IADD3 R22, PT, PT, R173, 0x20, RZ ;  /* 0x00000020ad167810 */ /* 0x000fe20007ffe0ff */
[----:B------:R-:W-:Y:S02]  /*d3c0*/  IMAD R23, R23, R186, R185 ;  /* 0x000000ba17177224 */ /* 0x000fe400078e02b9 */
[----:B------:R-:W-:Y:S01]  /*d3d0*/  VIADD R173, R173, 0x30 ;  /* 0x00000030adad7836 */ /* 0x000fe20000000000 */
[----:B------:R-:W-:Y:S01]  /*d3e0*/  ISETP.GE.AND P2, PT, R22, R169, PT ;  /* 0x000000a91600720c */ /* 0x000fe20003f46270 */
[----:B------:R-:W-:-:S03]  /*d3f0*/  IMAD R24, R23, R24, RZ ;  /* 0x0000001817187224 */ /* 0x000fc600078e02ff */
[----:B------:R-:W-:Y:S02]  /*d400*/  ISETP.GE.AND P1, PT, R173, R169, PT ;  /* 0x000000a9ad00720c */ /* 0x000fe40003f26270 */
[----:B------:R-:W-:-:S04]  /*d410*/  IADD3 R2, P0, PT, R24, R2, RZ ;  /* 0x0000000218027210 */ /* 0x000fc80007f1e0ff */
[----:B------:R-:W-:Y:S02]  /*d420*/  LEA.HI.X.SX32 R24, R24, RZ, 0x1, P0 ;  /* 0x000000ff18187211 */ /* 0x000fe400000f0eff */
[----:B------:R-:W-:-:S04]  /*d430*/  LEA R26, P0, R2, R26, 0x2 ;  /* 0x0000001a021a7211 */ /* 0x000fc800078010ff */
[----:B------:R-:W-:Y:S01]  /*d440*/  LEA.HI.X R27, R2, R27, R24, 0x2, P0 ;  /* 0x0000001b021b7211 */ /* 0x000fe200000f1418 */
[----:B-12-4-:R-:W-:Y:S08]  /*d450*/  @P6 BRA `(.L_x_643) ;  /* 0x0000000000246947 */ /* 0x016ff00003800000 */
[----:B------:R-:W-:Y:S01]  /*d460*/  VIADD R2, R3, 0x8 ;  /* 0x0000000803027836 */ /* 0x000fe20000000000 */
        /* <DEDUP_REMOVED lines=8> */
.L_x_643:
[----:B------:R-:W-:Y:S05]  /*d4f0*/  BSYNC.RECONVERGENT B0 ;  /* 0x0000000000007941 */ /* 0x000fea0003800200 */
.L_x_642:
[----:B-1----:R-:W-:Y:S01]  /*d500*/  MOV R2, R180 ;  /* 0x000000b400027202 */ /* 0x002fe20000000f00 */
[----:B------:R-:W-:Y:S01]  /*d510*/  @!P4 ST.E.128 desc[UR4][R26.64], R12 ;  /* 0x0000000c1a00c985 */ /* 0x000fe2000c101d04 */
[----:B------:R-:W-:-:S03]  /*d520*/  MOV R3, 0x0 ;  /* 0x0000000000037802 */ /* 0x000fc60000000f00 */
[----:B------:R-:W-:Y:S04]  /*d530*/  @!P3 ST.E.128 desc[UR4][R26.64+0x800], R8 ;  /* 0x000800081a00b985 */ /* 0x000fe8000c101d04 */
[----:B------:R3:W-:Y:S02]  /*d540*/  @!P2 ST.E.128 desc[UR4][R26.64+0x1000], R4 ;  /* 0x001000041a00a985 */ /* 0x0007e4000c101d04 */
[----:B---3--:R-:W-:Y:S05]  /*d550*/  @P1 RET.REL.NODEC R2 `(_ZN5flash24flash_fwd_splitkv_kernelI23Flash_fwd_kernel_traitsILi32ELi64ELi256ELi4ELb0ELb0EN7cutlass6half_tE19Flash_kernel_traitsILi32ELi64ELi256ELi4ES3_EELb0ELb0ELb0ELb0ELb1ELb1ELb1ELb0EEEvNS_16Flash_fwd_paramsE) ;  /* 0xffffff2802a81950 */ /* 0x008fea0003c3ffff */
[----:B------:R-:W-:Y:S01]  /*d560*/  MOV R181, 0x0 ;  /* 0x0000000000b57802 */ /* 0x000fe20000000f00 */
[----:B------:R1:W-:Y:S03]  /*d570*/  ST.E.128 desc[UR4][R26.64+0x1800], R16 ;  /* 0x001800101a007985 */ /* 0x0003e6000c101d04 */
[----:B-1----:R-:W-:Y:S05]  /*d580*/  RET.REL.NODEC R180 `(_ZN5flash24flash_fwd_splitkv_kernelI23Flash_fwd_kernel_traitsILi32ELi64ELi256ELi4ELb0ELb0EN7cutlass6half_tE19Flash_kernel_traitsILi32ELi64ELi256ELi4ES3_EELb0ELb0ELb0ELb0ELb1ELb1ELb1ELb0EEEvNS_16Flash_fwd_paramsE) ;  /* 0xffffff28b49c7950 */ /* 0x002fea0003c3ffff */
.L_x_641:
[----:B------:R-:W-:Y:S01]  /*d590*/  MOV R4, 0x1f ;  /* 0x0000001f00047802 */ /* 0x000fe20000000f00 */
[----:B------:R-:W-:Y:S01]  /*d5a0*/  IMAD.MOV.U32 R5, RZ, RZ, 0x2 ;  /* 0x00000002ff057424 */ /* 0x000fe200078e00ff */
[----:B------:R-:W-:Y:S01]  /*d5b0*/  MOV R7, R198 ;  /* 0x000000c600077202 */ /* 0x000fe20000000f00 */
[----:B------:R-:W-:-:S07]  /*d5c0*/  IMAD.MOV.U32 R6, RZ, RZ, -0x1 ;  /* 0xffffffffff067424 */ /* 0x000fce00078e00ff */
[----:B-1---5:R-:W-:Y:S05]  /*d5d0*/  WARPSYNC.COLLECTIVE R6, `(.L_x_644) ;  /* 0x0000000006087348 */ /* 0x022fea0003c00000 */
[----:B------:R2:W3:Y:S02]  /*d5e0*/  SHFL.BFLY P0, R4, R7, R5, R4 ;  /* 0x0c00000507047389 */ /* 0x0004e40000000004 */
[----:B-123-5:R-:W-:Y:S05]  /*d5f0*/  ENDCOLLECTIVE ;  /* 0x000000000000791b */ /* 0x02efea0003800000 */
.L_x_644:
[----:B------:R-:W-:Y:S01]  /*d600*/  MOV R5, R4 ;  /* 0x0000000400057202 */ /* 0x000fe20000000f00 */
[----:B------:R-:W-:-:S04]  /*d610*/  IMAD.MOV.U32 R4, RZ, RZ, 0x1f ;  /* 0x0000001fff047424 */ /* 0x000fc800078e00ff */
[----:B------:R-:W-:Y:S01]  /*d620*/  FADD.FTZ R198, R5, R198 ;  /* 0x000000c605c67221 */ /* 0x000fe20000010000 */
[----:B------:R-:W-:-:S03]  /*d630*/  MOV R5, 0x1 ;  /* 0x0000000100057802 */ /* 0x000fc60000000f00 */
[----:B------:R-:W-:-:S07]  /*d640*/  IMAD.MOV.U32 R7, RZ, RZ, R198 ;  /* 0x000000ffff077224 */ /* 0x000fce00078e00c6 */
[----:B------:R-:W-:Y:S05]  /*d650*/  WARPSYNC.COLLECTIVE R6, `(.L_x_645) ;  /* 0x0000000006087348 */ /* 0x000fea0003c00000 */
[----:B------:R1:W2:Y:S02]  /*d660*/  SHFL.BFLY P0, R4, R7, R5, R4 ;  /* 0x0c00000507047389 */ /* 0x0002a40000000004 */
[----:B-12---:R-:W-:Y:S05]  /*d670*/  ENDCOLLECTIVE ;  /* 0x000000000000791b */ /* 0x006fea0003800000 */
.L_x_645:
[----:B------:R-:W-:Y:S01]  /*d680*/  MOV R8, R4 ;  /* 0x0000000400087202 */ /* 0x000fe20000000f00 */
[----:B------:R-:W-:Y:S01]  /*d690*/  IMAD.MOV.U32 R5, RZ, RZ, 0x2 ;  /* 0x00000002ff057424 */ /* 0x000fe200078e00ff */
[----:B------:R-:W-:Y:S02]  /*d6a0*/  MOV R4, 0x1f ;  /* 0x0000001f00047802 */ /* 0x000fe40000000f00 */
[----:B------:R-:W-:-:S07]  /*d6b0*/  MOV R7, R195 ;  /* 0x000000c300077202 */ /* 0x000fce0000000f00 */
[----:B------:R-:W-:Y:S05]  /*d6c0*/  WARPSYNC.COLLECTIVE R6, `(.L_x_646) ;  /* 0x0000000006087348 */ /* 0x000fea0003c00000 */
[----:B------:R1:W2:Y:S02]  /*d6d0*/  SHFL.BFLY P0, R4, R7, R5, R4 ;  /* 0x0c00000507047389 */ /* 0x0002a40000000004 */
[----:B-12---:R-:W-:Y:S05]  /*d6e0*/  ENDCOLLECTIVE ;  /* 0x000000000000791b */ /* 0x006fea0003800000 */
.L_x_646:
[----:B------:R-:W-:Y:S01]  /*d6f0*/  FADD.FTZ R195, R4, R195 ;  /* 0x000000c304c37221 */ /* 0x000fe20000010000 */
[----:B------:R-:W-:Y:S01]  /*d700*/  MOV R4, 0x1f ;  /* 0x0000001f00047802 */ /* 0x000fe20000000f00 */
[----:B------:R-:W-:-:S03]  /*d710*/  IMAD.MOV.U32 R5, RZ, RZ, 0x1 ;  /* 0x00000001ff057424 */ /* 0x000fc600078e00ff */
[----:B------:R-:W-:-:S07]  /*d720*/  MOV R7, R195 ;  /* 0x000000c300077202 */ /* 0x000fce0000000f00 */
[----:B------:R-:W-:Y:S05]  /*d730*/  WARPSYNC.COLLECTIVE R6, `(.L_x_647) ;  /* 0x0000000006087348 */ /* 0x000fea0003c00000 */
[----:B------:R1:W2:Y:S02]  /*d740*/  SHFL.BFLY P0, R4, R7, R5, R4 ;  /* 0x0c00000507047389 */ /* 0x0002a40000000004 */
[----:B-12---:R-:W-:Y:S05]  /*d750*/  ENDCOLLECTIVE ;  /* 0x000000000000791b */ /* 0x006fea0003800000 */
.L_x_647:
[----:B------:R-:W-:Y:S01]  /*d760*/  MOV R16, R4 ;  /* 0x0000000400107202 */ /* 0x000fe20000000f00 */
[----:B------:R-:W-:Y:S01]  /*d770*/  FADD.FTZ R4, R198, R8 ;  /* 0x00000008c6047221 */ /* 0x000fe20000010000 */
[----:B------:R-:W-:Y:S06]  /*d780*/  BRA `(.L_x_648) ;  /* 0xfffffff400bc7947 */ /* 0x000fec000383ffff */
.L_x_649:
        /* <DEDUP_REMOVED lines=15> */
.L_x_10225:


//--------------------- .text._ZN5flash24flash_fwd_splitkv_kernelI23Flash_fwd_kernel_traitsILi32ELi64ELi256ELi4ELb0ELb0EN7cutlass6half_tE19Flash_kernel_traitsILi32ELi64ELi256ELi4ES3_EELb0ELb0ELb0ELb0ELb0ELb0ELb0ELb0EEEvNS_16Flash_fwd_paramsE --------------------------
	.section	.text._ZN5flash24flash_fwd_splitkv_kernelI23Flash_fwd_kernel_traitsILi32ELi64ELi256ELi4ELb0ELb0EN7cutlass6half_tE19Flash_kernel_traitsILi32ELi64ELi256ELi4ES3_EELb0ELb0ELb0ELb0ELb0ELb0ELb0ELb0EEEvNS_16Flash_fwd_paramsE,"ax",@progbits
	.align	128
        .global         _ZN5flash24flash_fwd_splitkv_kernelI23Flash_fwd_kernel_traitsILi32ELi64ELi256ELi4ELb0ELb0EN7cutlass6half_tE19Flash_kernel_traitsILi32ELi64ELi256ELi4ES3_EELb0ELb0ELb0ELb0ELb0ELb0ELb0ELb0EEEvNS_16Flash_fwd_paramsE
        .type           _ZN5flash24flash_fwd_splitkv_kernelI23Flash_fwd_kernel_traitsILi32ELi64ELi256ELi4ELb0ELb0EN7cutlass6half_tE19Flash_kernel_traitsILi32ELi64ELi256ELi4ES3_EELb0ELb0ELb0ELb0ELb0ELb0ELb0ELb0EEEvNS_16Flash_fwd_paramsE,@function
        .size           _ZN5flash24flash_fwd_splitkv_kernelI23Flash_fwd_kernel_traitsILi32ELi64ELi256ELi4ELb0ELb0EN7cutlass6half_tE19Flash_kernel_traitsILi32ELi64ELi256ELi4ES3_EELb0ELb0ELb0ELb0ELb0ELb0ELb0ELb0EEEvNS_16Flash_fwd_paramsE,(.L_x_10226 - _ZN5flash24flash_fwd_splitkv_kernelI23Flash_fwd_kernel_traitsILi32ELi64ELi256ELi4ELb0ELb0EN7cutlass6half_tE19Flash_kernel_traitsILi32ELi64ELi256ELi4ES3_EELb0ELb0ELb0ELb0ELb0ELb0ELb0ELb0EEEvNS_16Flash_fwd_paramsE)
        .other          _ZN5flash24flash_fwd_splitkv_kernelI23Flash_fwd_kernel_traitsILi32ELi64ELi256ELi4ELb0ELb0EN7cutlass6half_tE19Flash_kernel_traitsILi32ELi64ELi256ELi4ES3_EELb0ELb0ELb0ELb0ELb0ELb0ELb0ELb0EEEvNS_16Flash_fwd_paramsE,@"STO_CUDA_ENTRY STV_DEFAULT"
_ZN5flash24flash_fwd_splitkv_kernelI23Flash_fwd_kernel_traitsILi32ELi64ELi256ELi4ELb0ELb0EN7cutlass6half_tE19Flash_kernel_traitsILi32ELi64ELi256ELi4ES3_EELb0ELb0ELb0ELb0ELb0ELb0ELb0ELb0EEEvNS_16Flash_fwd_paramsE:
.text._ZN5flash24flash_fwd_splitkv_kernelI23Flash_fwd_kernel_traitsILi32ELi64ELi256ELi4ELb0ELb0EN7cutlass6half_tE19Flash_kernel_traitsILi32ELi64ELi256ELi4ES3_EELb0ELb0ELb0ELb0ELb0ELb0ELb0ELb0EEEvNS_16Flash_fwd_paramsE:
[----:B------:R-:W-:Y:S01]  /*0000*/  LDC R1, c[0x0][0x37c] ;  /* 0x0000df00ff017b82 */ /* 0x000fe20000000800 */
[----:B------:R-:W1:Y:S07]  /*0010*/  S2R R229, SR_CTAID.X ;  /* 0x0000000000e57919 */ /* 0x000e6e0000002500 */
[----:B------:R-:W2:Y:S01]  /*0020*/  LDC.64 R2, c[0x0][0x348] ;  /* 0x0000d200ff027b82 */ /* 0x000ea20000000a00 */
[----:B------:R-:W-:Y:S01]  /*0030*/  BSSY.RECONVERGENT B2, `(.L_x_650) ;  /* 0x0000005000027945 */ /* 0x000fe20003800200 */
[----:B------:R-:W-:Y:S01]  /*0040*/  MOV R226, 0x80 ;  /* 0x0000008000e27802 */ /* 0x000fe20000000f00 */
[----:B------:R-:W3:Y:S01]  /*0050*/  S2R R228, SR_CTAID.Y ;  /* 0x0000000000e47919 */ /* 0x000ee20000002600 */
[----:B------:R-:W4:Y:S05]  /*0060*/  S2R R227, SR_CTAID.Z ;  /* 0x0000000000e37919 */ /* 0x000f2a0000002700 */
[----:B-1234-:R-:W-:Y:S05]  /*0070*/  CALL.REL.NOINC `($_ZN5flash24flash_fwd_splitkv_kernelI23Flash_fwd_kernel_traitsILi32ELi64ELi256ELi4ELb0ELb0EN7cutlass6half_tE19Flash_kernel_traitsILi32ELi64ELi256ELi4ES3_EELb0ELb0ELb0ELb0ELb0ELb0ELb0ELb0EEEvNS_16Flash_fwd_paramsE$_ZN5flash30compute_attn_1rowblock_splitkvI23Flash_fwd_kernel_traitsILi32ELi64ELi256ELi4ELb0ELb0EN7cutlass6half_tE19Flash_kernel_traitsILi32ELi64ELi256ELi4ES3_EELb0ELb0ELb0ELb0ELb0ELb0ELb0ELb0ENS_16Flash_fwd_paramsEEEvRKT8_iiiii) ;  /* 0x0000000000087944 */ /* 0x01efea0003c00000 */
[----:B------:R-:W-:Y:S05]  /*0080*/  BSYNC.RECONVERGENT B2 ;  /* 0x0000000000027941 */ /* 0x000fea0003800200 */
.L_x_650:
[----:B------:R-:W-:Y:S05]  /*0090*/  EXIT ;  /* 0x000000000000794d */ /* 0x000fea0003800000 */
        .type           $_ZN5flash24flash_fwd_splitkv_kernelI23Flash_fwd_kernel_traitsILi32ELi64ELi256ELi4ELb0ELb0EN7cutlass6half_tE19Flash_kernel_traitsILi32ELi64ELi256ELi4ES3_EELb0ELb0ELb0ELb0ELb0ELb0ELb0ELb0EEEvNS_16Flash_fwd_paramsE$_ZN5flash30compute_attn_1rowblock_splitkvI23Flash_fwd_kernel_traitsILi32ELi64ELi256ELi4ELb0ELb0EN7cutlass6half_tE19Flash_kernel_traitsILi32ELi64ELi256ELi4ES3_EELb0ELb0ELb0ELb0ELb0ELb0ELb0ELb0ENS_16Flash_fwd_paramsEEEvRKT8_iiiii,@function
        .size           $_ZN5flash24flash_fwd_splitkv_kernelI23Flash_fwd_kernel_traitsILi32ELi64ELi256ELi4ELb0ELb0EN7cutlass6half_tE19Flash_kernel_traitsILi32ELi64ELi256ELi4ES3_EELb0ELb0ELb0ELb0ELb0ELb0ELb0ELb0EEEvNS_16Flash_fwd_paramsE$_ZN5flash30compute_attn_1rowblock_splitkvI23Flash_fwd_kernel_traitsILi32ELi64ELi256ELi4ELb0ELb0EN7cutlass6half_tE19Flash_kernel_traitsILi32ELi64ELi256ELi4ES3_EELb0ELb0ELb0ELb0ELb0ELb0ELb0ELb0ENS_16Flash_fwd_paramsEEEvRKT8_iiiii,(.L_x_10226 - $_ZN5flash24flash_fwd_splitkv_kernelI23Flash_fwd_kernel_traitsILi32ELi64ELi256ELi4ELb0ELb0EN7cutlass6half_tE19Flash_kernel_traitsILi32ELi64ELi256ELi4ES3_EELb0ELb0ELb0ELb0ELb0ELb0ELb0ELb0EEEvNS_16Flash_fwd_paramsE$_ZN5flash30compute_attn_1rowblock_splitkvI23Flash_fwd_kernel_traitsILi32ELi64ELi256ELi4ELb0ELb0EN7cutlass6half_tE19Flash_kernel_traitsILi32ELi64ELi256ELi4ES3_EELb0ELb0ELb0ELb0ELb0ELb0ELb0ELb0ENS_16Flash_fwd_paramsEEEvRKT8_iiiii)
$_ZN5flash24flash_fwd_splitkv_kernelI23Flash_fwd_kernel_traitsILi32ELi64ELi256ELi4ELb0ELb0EN7cutlass6half_tE19Flash_kernel_traitsILi32ELi64ELi256ELi4ES3_EELb0ELb0ELb0ELb0ELb0ELb0ELb0ELb0EEEvNS_16Flash_fwd_paramsE$_ZN5flash30compute_attn_1rowblock_splitkvI23Flash_fwd_kernel_traitsILi32ELi64ELi256ELi4ELb0ELb0EN7cutlass6half_tE19Flash_kernel_traitsILi32ELi64ELi256ELi4ES3_EELb0ELb0ELb0ELb0ELb0ELb0ELb0ELb0ENS_16Flash_fwd_paramsEEEvRKT8_iiiii:
        /* <DEDUP_REMOVED lines=38> */
.L_x_652:
[----:B------:R-:W-:Y:S05]  /*0300*/  BSYNC.RECONVERGENT B0 ;  /* 0x0000000000007941 */ /* 0x000fea0003800200 */
.L_x_651:
[----:B------:R-:W-:Y:S04]  /*0310*/  BSSY.RECONVERGENT B0, `(.L_x_653) ;  /* 0x0000007000007945 */ /* 0x000fe80003800200 */
[----:B------:R-:W-:Y:S05]  /*0320*/  @!P3 BRA `(.L_x_654) ;  /* 0x000000000014b947 */ /* 0x000fea0003800000 */
[----:B-----5:R-:W3:Y:S02]  /*0330*/  LD.E.U8 R0, desc[UR4][R2.64+0x1b2] ;  /* 0x0001b20402007980 */ /* 0x020ee4000c101100 */
[----:B---3--:R-:W-:-:S13]  /*0340*/  ISETP.NE.AND P1, PT, R0, RZ, PT ;  /* 0x000000ff0000720c */ /* 0x008fda0003f25270 */
[----:B------:R-:W3:Y:S02]  /*0350*/  @P1 LD.E R13, desc[UR4][R14.64+0x4] ;  /* 0x000004040e0d1980 */ /* 0x000ee4000c101900 */
[----:B---3--:R-:W-:-:S06]  /*0360*/  @P1 IADD3 R0, PT, PT, R13, -R12, RZ ;  /* 0x8000000c0d001210 */ /* 0x008fcc0007ffe0ff */
[----:B------:R3:W5:Y:S02]  /*0370*/  @!P1 LD.E R0, desc[UR4][R14.64] ;  /* 0x000000040e009980 */ /* 0x000764000c101900 */
.L_x_654:
[----:B------:R-:W-:Y:S05]  /*0380*/  BSYNC.RECONVERGENT B0 ;  /* 0x0000000000007941 */ /* 0x000fea0003800200 */
.L_x_653:
        /* <DEDUP_REMOVED lines=8> */
.L_x_656:
[----:B------:R-:W4:Y:S01]  /*0410*/  LD.E.64 R6, desc[UR4][R2.64+0x108] ;  /* 0x0001080402067980 */ /* 0x000f22000c101b00 */
[----:B------:R-:W-:Y:S01]  /*0420*/  BSSY.RECONVERGENT B0, `(.L_x_658) ;  /* 0x0000006000007945 */ /* 0x000fe20003800200 */
[----:B----4-:R-:W-:Y:S01]  /*0430*/  ISETP.NE.U32.AND P0, PT, R6, RZ, PT ;  /* 0x000000ff0600720c */ /* 0x010fe20003f05070 */
[----:B------:R-:W-:-:S03]  /*0440*/  IMAD.MOV.U32 R6, RZ, RZ, RZ ;  /* 0x000000ffff067224 */ /* 0x000fc600078e00ff */
[----:B------:R-:W-:-:S13]  /*0450*/  ISETP.NE.AND.EX P0, PT, R7, RZ, PT, P0 ;  /* 0x000000ff0700720c */ /* 0x000fda0003f05300 */
[----:B------:R-:W-:Y:S05]  /*0460*/  @!P0 BRA `(.L_x_659) ;  /* 0x0000000000048947 */ /* 0x000fea0003800000 */
[----:B------:R4:W5:Y:S02]  /*0470*/  LD.E R6, desc[UR4][R2.64+0xbc] ;  /* 0x0000bc0402067980 */ /* 0x000964000c101900 */
.L_x_659:
[----:B------:R-:W-:Y:S05]  /*0480*/  BSYNC.RECONVERGENT B0 ;  /* 0x0000000000007941 */ /* 0x000fea0003800200 */
.L_x_658:
[----:B-----5:R-:W-:Y:S02]  /*0490*/  IADD3 R0, PT, PT, R6, R0, -R11 ;  /* 0x0000000006007210 */ /* 0x020fe40007ffe80b */
.L_x_657:
[----:B------:R-:W-:Y:S05]  /*04a0*/  BSYNC.RECONVERGENT B1 ;  /* 0x0000000000017941 */ /* 0x000fea0003800200 */
.L_x_655:
[----:B------:R-:W-:Y:S01]  /*04b0*/  IMAD.SHL.U32 R217, R229, 0x40, RZ ;  /* 0x00000040e5d97824 */ /* 0x000fe200078e00ff */
[----:B------:R-:W-:Y:S01]  /*04c0*/  MOV R6, R226 ;  /* 0x000000e200067202 */ /* 0x000fe20000000f00 */
[----:B------:R-:W-:-:S03]  /*04d0*/  IMAD.MOV.U32 R7, RZ, RZ, 0x0 ;  /* 0x00000000ff077424 */ /* 0x000fc600078e00ff */
[----:B------:R-:W-:-:S13]  /*04e0*/  ISETP.GT.AND P0, PT, R20, R217, PT ;  /* 0x000000d91400720c */ /* 0x000fda0003f04270 */
[----:B-1234-:R-:W-:Y:S05]  /*04f0*/  @!P0 RET.REL.NODEC R6 `(_ZN5flash24flash_fwd_splitkv_kernelI23Flash_fwd_kernel_traitsILi32ELi64ELi256ELi4ELb0ELb0EN7cutlass6half_tE19Flash_kernel_traitsILi32ELi64ELi256ELi4ES3_EELb0ELb0ELb0ELb0ELb0ELb0ELb0ELb0EEEvNS_16Flash_fwd_paramsE) ;  /* 0xfffffff806c08950 */ /* 0x01efea0003c3ffff */
        /* <DEDUP_REMOVED lines=15> */
[----:B------:R-:W3:Y:S04]  /*05f0*/  LD.E R4, desc[UR4][R2.64+0xc0] ;  /* 0x0000c00402047980 */ /* 0x000ee8000c101900 */
[----:B------:R-:W4:Y:S04]  /*0600*/  LD.E.64 R12, desc[UR4][R2.64+0x90] ;  /* 0x00009004020c7980 */ /* 0x000f28000c101b00 */
[----:B------:R-:W5:Y:S04]  /*0610*/  @!P0 LD.E.64 R6, desc[UR4][R2.64+0x80] ;  /* 0x0000800402068980 */ /* 0x000f68000c101b00 */
[----:B------:R-:W4:Y:S04]  /*0620*/  LD.E R5, desc[UR4][R2.64+0x60] ;  /* 0x0000600402057980 */ /* 0x000f28000c101900 */
[----:B------:R-:W4:Y:S04]  /*0630*/  LD.E R0, desc[UR4][R2.64+0xb4] ;  /* 0x0000b40402007980 */ /* 0x000f28000c101900 */
[----:B------:R-:W4:Y:S04]  /*0640*/  LD.E.64 R8, desc[UR4][R2.64+0x70] ;  /* 0x0000700402087980 */ /* 0x000f28000c101b00 */
[----:B------:R1:W4:Y:S01]  /*0650*/  LD.E.64 R18, desc[UR4][R2.64+0xa0] ;  /* 0x0000a00402127980 */ /* 0x000322000c101b00 */
[----:B------:R-:W-:Y:S01]  /*0660*/  IMAD.SHL.U32 R16, R212, 0x8, RZ ;  /* 0x00000008d4107824 */ /* 0x000fe200078e00ff */
[----:B------:R-:W-:-:S04]  /*0670*/  MOV R17, RZ ;  /* 0x000000ff00117202 */ /* 0x000fc80000000f00 */
[----:B------:R-:W-:Y:S02]  /*0680*/  LOP3.LUT R16, R16, 0x18, RZ, 0xc0, !PT ;  /* 0x0000001810107812 */ /* 0x000fe400078ec0ff */
[----:B------:R-:W-:Y:S02]  /*0690*/  IADD3 R20, PT, PT, -R217, R20, RZ ;  /* 0x00000014d9147210 */ /* 0x000fe40007ffe1ff */
[----:B-1----:R-:W-:Y:S02]  /*06a0*/  SHF.R.U32.HI R3, RZ, 0x2, R212 ;  /* 0x00000002ff037819 */ /* 0x002fe400000116d4 */
[----:B------:R-:W-:-:S04]  /*06b0*/  ISETP.NE.AND P2, PT, R16, RZ, PT ;  /* 0x000000ff1000720c */ /* 0x000fc80003f45270 */
[----:B------:R-:W-:Y:S01]  /*06c0*/  ISETP.GE.OR P3, PT, R3, R20, P2 ;  /* 0x000000140300720c */ /* 0x000fe20001766670 */
[----:B------:R-:W-:Y:S01]  /*06d0*/  BSSY.RECONVERGENT B0, `(.L_x_661) ;  /* 0x000002d000007945 */ /* 0x000fe20003800200 */
[----:B--2---:R-:W-:Y:S01]  /*06e0*/  IMAD.WIDE.U32 R22, R217, R14, R16 ;  /* 0x0000000ed9167225 */ /* 0x004fe200078e0010 */
[----:B---3--:R-:W-:-:S03]  /*06f0*/  ISETP.GE.AND P4, PT, R16, R4, PT ;  /* 0x000000041000720c */ /* 0x008fc60003f86270 */
[----:B-----5:R-:W-:-:S04]  /*0700*/  @!P0 IMAD.WIDE.U32 R10, R6, R228, RZ ;  /* 0x000000e4060a8225 */ /* 0x020fc800078e00ff */
[-C--:B------:R-:W-:Y:S02]  /*0710*/  @P0 IMAD R6, R15, R234.reuse, RZ ;  /* 0x000000ea0f060224 */ /* 0x080fe400078e02ff */
[----:B------:R-:W-:-:S04]  /*0720*/  @P0 IMAD.WIDE.U32 R234, R14, R234, RZ ;  /* 0x000000ea0eea0225 */ /* 0x000fc800078e00ff */
[----:B------:R-:W-:Y:S02]  /*0730*/  @!P0 IMAD R7, R7, R228, RZ ;  /* 0x000000e407078224 */ /* 0x000fe400078e02ff */
[----:B------:R-:W-:Y:S02]  /*0740*/  @P0 IMAD.MOV.U32 R10, RZ, RZ, R234 ;  /* 0x000000ffff0a0224 */ /* 0x000fe400078e00ea */
[----:B------:R-:W-:Y:S02]  /*0750*/  @!P0 IMAD.IADD R7, R11, 0x1, R7 ;  /* 0x000000010b078824 */ /* 0x000fe400078e0207 */
[----:B------:R-:W-:Y:S01]  /*0760*/  @P0 IMAD.IADD R7, R235, 0x1, R6 ;  /* 0x00000001eb070824 */ /* 0x000fe200078e0206 */
[----:B------:R-:W-:Y:S01]  /*0770*/  IADD3 R10, P0, PT, R10, R22, RZ ;  /* 0x000000160a0a7210 */ /* 0x000fe20007f1e0ff */
[----:B------:R-:W-:Y:S01]  /*0780*/  IMAD R2, R15, R217, RZ ;  /* 0x000000d90f027224 */ /* 0x000fe200078e02ff */
[----:B------:R-:W-:-:S04]  /*0790*/  ISETP.GE.OR P5, PT, R3, R20, P4 ;  /* 0x000000140300720c */ /* 0x000fc800027a6670 */
[----:B------:R-:W-:Y:S01]  /*07a0*/  IADD3.X R11, PT, PT, R7, R23, R2, P0, !PT ;  /* 0x00000017070b7210 */ /* 0x000fe200007fe402 */
[-C--:B----4-:R-:W-:Y:S02]  /*07b0*/  IMAD R2, R13, R227.reuse, RZ ;  /* 0x000000e30d027224 */ /* 0x090fe400078e02ff */
[----:B------:R-:W-:-:S04]  /*07c0*/  IMAD.WIDE.U32 R10, R12, R227, R10 ;  /* 0x000000e30c0a7225 */ /* 0x000fc800078e000a */
[----:B------:R-:W-:Y:S02]  /*07d0*/  IMAD R5, R5, R228, R227 ;  /* 0x000000e405057224 */ /* 0x000fe400078e02e3 */
[----:B------:R-:W-:Y:S01]  /*07e0*/  @!P5 MOV R16, R10 ;  /* 0x0000000a0010d202 */ /* 0x000fe20000000f00 */
[----:B------:R-:W-:Y:S02]  /*07f0*/  IMAD.IADD R17, R11, 0x1, R2 ;  /* 0x000000010b117824 */ /* 0x000fe400078e0202 */
[----:B------:R-:W-:Y:S02]  /*0800*/  IMAD R2, R0, R5, R217 ;  /* 0x0000000500027224 */ /* 0x000fe400078e02d9 */
[-C--:B------:R-:W-:Y:S02]  /*0810*/  @!P5 IMAD R0, R15, R3.reuse, RZ ;  /* 0x000000030f00d224 */ /* 0x080fe400078e02ff */
[----:B------:R-:W-:-:S04]  /*0820*/  @!P5 IMAD.WIDE.U32 R12, R14, R3, R16 ;  /* 0x000000030e0cd225 */ /* 0x000fc800078e0010 */
[----:B------:R-:W-:Y:S01]  /*0830*/  VIADD R7, R3, 0x20 ;  /* 0x0000002003077836 */ /* 0x000fe20000000000 */
[----:B------:R-:W-:Y:S01]  /*0840*/  @!P5 LEA R6, P1, R12, R8, 0x1 ;  /* 0x000000080c06d211 */ /* 0x000fe200078208ff */
[----:B------:R-:W-:-:S03]  /*0850*/  @!P5 IMAD.IADD R13, R13, 0x1, R0 ;  /* 0x000000010d0dd824 */ /* 0x000fc600078e0200 */
[CC--:B------:R-:W-:Y:S02]  /*0860*/  ISETP.GE.OR P2, PT, R7.reuse, R20.reuse, P2 ;  /* 0x000000140700720c */ /* 0x0c0fe40001746670 */
[----:B------:R-:W-:Y:S02]  /*0870*/  ISETP.GE.OR P4, PT, R7, R20, P4 ;  /* 0x000000140700720c */ /* 0x000fe40002786670 */
[----:B------:R-:W-:-:S05]  /*0880*/  @!P5 LEA.HI.X R7, R12, R9, R13, 0x1, P1 ;  /* 0x000000090c07d211 */ /* 0x000fca00008f0c0d */
[----:B------:R1:W-:Y:S01]  /*0890*/  @!P5 ST.E.128 desc[UR4][R6.64], RZ ;  /* 0x000000ff0600d985 */ /* 0x0003e2000c101d04 */
[----:B------:R-:W-:-:S04]  /*08a0*/  IADD3 R5, P0, PT, R2, R3, RZ ;  /* 0x0000000302057210 */ /* 0x000fc80007f1e0ff */
[----:B------:R-:W-:Y:S02]  /*08b0*/  LEA.HI.X.SX32 R2, R2, RZ, 0x1, P0 ;  /* 0x000000ff02027211 */ /* 0x000fe400000f0eff */
[C---:B------:R-:W-:Y:S02]  /*08c0*/  LEA R4, P0, R5.reuse, R18, 0x2 ;  /* 0x0000001205047211 */ /* 0x040fe400078010ff */
[----:B------:R-:W-:Y:S02]  /*08d0*/  @!P3 MOV R0, 0x7f800000 ;  /* 0x7f8000000000b802 */ /* 0x000fe40000000f00 */
[----:B------:R-:W-:Y:S01]  /*08e0*/  LEA.HI.X R5, R5, R19, R2, 0x2, P0 ;  /* 0x0000001305057211 */ /* 0x000fe200000f1402 */
[----:B------:R-:W-:Y:S08]  /*08f0*/  @P4 BRA `(.L_x_662) ;  /* 0x0000000000284947 */ /* 0x000ff00003800000 */
[----:B-1----:R-:W-:Y:S02]  /*0900*/  IADD3 R7, P0, PT, R3, 0x20, RZ ;  /* 0x0000002003077810 */ /* 0x002fe40007f1e0ff */
[----:B------:R-:W-:Y:S02]  /*0910*/  MOV R11, R17 ;  /* 0x00000011000b7202 */ /* 0x000fe40000000f00 */
[----:B------:R-:W-:Y:S01]  /*0920*/  IADD3.X R3, PT, PT, RZ, RZ, RZ, P0, !PT ;  /* 0x000000ffff037210 */ /* 0x000fe200007fe4ff */
[----:B------:R-:W-:-:S04]  /*0930*/  IMAD.WIDE.U32 R10, R14, R7, R10 ;  /* 0x000000070e0a7225 */ /* 0x000fc800078e000a */
[----:B------:R-:W-:Y:S01]  /*0940*/  IMAD R3, R3, R14, RZ ;  /* 0x0000000e03037224 */ /* 0x000fe200078e02ff */
[----:B------:R-:W-:-:S03]  /*0950*/  LEA R2, P0, R10, R8, 0x1 ;  /* 0x000000080a027211 */ /* 0x000fc600078008ff */
[----:B------:R-:W-:-:S05]  /*0960*/  IMAD R3, R15, R7, R3 ;  /* 0x000000070f037224 */ /* 0x000fca00078e0203 */
[----:B------:R-:W-:-:S04]  /*0970*/  IADD3 R3, PT, PT, R11, R3, RZ ;  /* 0x000000030b037210 */ /* 0x000fc80007ffe0ff */
[----:B------:R-:W-:-:S05]  /*0980*/  LEA.HI.X R3, R10, R9, R3, 0x1, P0 ;  /* 0x000000090a037211 */ /* 0x000fca00000f0c03 */
[----:B------:R2:W-:Y:S02]  /*0990*/  ST.E.128 desc[UR4][R2.64], RZ ;  /* 0x000000ff02007985 */ /* 0x0005e4000c101d04 */
.L_x_662:
[----:B------:R-:W-:Y:S05]  /*09a0*/  BSYNC.RECONVERGENT B0 ;  /* 0x0000000000007941 */ /* 0x000fea0003800200 */
.L_x_661:
[----:B------:R-:W-:Y:S01]  /*09b0*/  MOV R227, 0x0 ;  /* 0x0000000000e37802 */ /* 0x000fe20000000f00 */
[----:B------:R1:W-:Y:S03]  /*09c0*/  @!P3 ST.E desc[UR4][R4.64], R0 ;  /* 0x000000000400b985 */ /* 0x0003e6000c101904 */
[----:B-12---:R-:W-:Y:S05]  /*09d0*/  @P2 RET.REL.NODEC R226 `(_ZN5flash24flash_fwd_splitkv_kernelI23Flash_fwd_kernel_traitsILi32ELi64ELi256ELi4ELb0ELb0EN7cutlass6half_tE19Flash_kernel_traitsILi32ELi64ELi256ELi4ES3_EELb0ELb0ELb0ELb0ELb0ELb0ELb0ELb0EEEvNS_16Flash_fwd_paramsE) ;  /* 0xfffffff4e2882950 */ /* 0x006fea0003c3ffff */
[----:B------:R-:W-:Y:S02]  /*09e0*/  MOV R3, 0x7f800000 ;  /* 0x7f80000000037802 */ /* 0x000fe40000000f00 */
[----:B------:R-:W-:-:S03]  /*09f0*/  MOV R227, 0x0 ;  /* 0x0000000000e37802 */ /* 0x000fc60000000f00 */
[----:B------:R1:W-:Y:S02]  /*0a00*/  ST.E desc[UR4][R4.64+0x80], R3 ;  /* 0x0000800304007985 */ /* 0x0003e4000c101904 */
[----:B-1----:R-:W-:Y:S05]  /*0a10*/  RET.REL.NODEC R226 `(_ZN5flash24flash_fwd_splitkv_kernelI23Flash_fwd_kernel_traitsILi32ELi64ELi256ELi4ELb0ELb0EN7cutlass6half_tE19Flash_kernel_traitsILi32ELi64ELi256ELi4ES3_EELb0ELb0ELb0ELb0ELb0ELb0ELb0ELb0EEEvNS_16Flash_fwd_paramsE) ;  /* 0xfffffff4e2787950 */ /* 0x002fea0003c3ffff */
.L_x_660:
        /* <DEDUP_REMOVED lines=13> */
[----:B-----5:R-:W2:Y:S04]  /*0af0*/  LD.E.64 R10, desc[UR4][R2.64+0x168] ;  /* 0x00016804020a7980 */ /* 0x020ea8000c101b00 */
[----:B------:R-:W3:Y:S01]  /*0b00*/  LD.E R16, desc[UR4][R2.64+0x68] ;  /* 0x0000680402107980 */ /* 0x000ee2000c101900 */
[----:B------:R-:W-:-:S03]  /*0b10*/  LEA R232, R149, 0xffffff00, 0x8 ;  /* 0xffffff0095e87811 */ /* 0x000fc600078e40ff */
[----:B------:R-:W4:Y:S04]  /*0b20*/  LD.E.64 R22, desc[UR4][R2.64+0x20] ;  /* 0x0000200402167980 */ /* 0x000f28000c101b00 */
[----:B------:R-:W4:Y:S04]  /*0b30*/  LD.E.64 R218, desc[UR4][R2.64+0x38] ;  /* 0x0000380402da7980 */ /* 0x000f28000c101b00 */
[----:B------:R-:W4:Y:S04]  /*0b40*/  LD.E.64 R18, desc[UR4][R2.64+0x50] ;  /* 0x0000500402127980 */ /* 0x000f28000c101b00 */
[----:B------:R-:W5:Y:S04]  /*0b50*/  LD.E.64 R28, desc[UR4][R2.64+0x58] ;  /* 0x00005804021c7980 */ /* 0x000f68000c101b00 */
        /* <DEDUP_REMOVED lines=18> */
[----:B------:R-:W-:Y:S01]  /*0c80*/  @!P2 IMAD.IADD R5, R5, 0x1, -R6 ;  /* 0x000000010505a824 */ /* 0x000fe200078e0a06 */
[----:B------:R-:W-:-:S04]  /*0c90*/  ISETP.GE.AND P1, PT, R4, RZ, PT ;  /* 0x000000ff0400720c */ /* 0x000fc80003f26270 */
[----:B------:R-:W-:Y:S02]  /*0ca0*/  ISETP.GE.U32.AND P0, PT, R5, R6, PT ;  /* 0x000000060500720c */ /* 0x000fe40003f06070 */
[----:B------:R-:W-:Y:S02]  /*0cb0*/  @!P2 IADD3 R9, PT, PT, R9, 0x1, RZ ;  /* 0x000000010909a810 */ /* 0x000fe40007ffe0ff */
[----:B------:R-:W-:Y:S01]  /*0cc0*/  ISETP.NE.AND P2, PT, R13, RZ, PT ;  /* 0x000000ff0d00720c */ /* 0x000fe20003f45270 */
[-C--:B--2---:R-:W-:Y:S02]  /*0cd0*/  IMAD R4, R11, R228.reuse, RZ ;  /* 0x000000e40b047224 */ /* 0x084fe400078e02ff */
[----:B------:R-:W-:-:S05]  /*0ce0*/  IMAD.WIDE.U32 R10, R10, R228, RZ ;  /* 0x000000e40a0a7225 */ /* 0x000fca00078e00ff */
[----:B------:R-:W-:Y:S01]  /*0cf0*/  IADD3 R239, PT, PT, R11, R4, RZ ;  /* 0x000000040bef7210 */ /* 0x000fe20007ffe0ff */
[----:B------:R-:W-:Y:S01]  /*0d00*/  @P0 VIADD R9, R9, 0x1 ;  /* 0x0000000109090836 */ /* 0x000fe20000000000 */
[----:B------:R-:W-:-:S03]  /*0d10*/  LEA R238, P0, R10, R242, 0x2 ;  /* 0x000000f20aee7211 */ /* 0x000fc600078010ff */
[----:B------:R-:W-:Y:S01]  /*0d20*/  @!P1 IMAD.MOV R9, RZ, RZ, -R9 ;  /* 0x000000ffff099224 */ /* 0x000fe200078e0a09 */
[----:B------:R-:W-:Y:S02]  /*0d30*/  LEA.HI.X R239, R10, R243, R239, 0x2, P0 ;  /* 0x000000f30aef7211 */ /* 0x000fe400000f14ef */
[----:B------:R-:W-:-:S05]  /*0d40*/  @!P2 LOP3.LUT R9, RZ, R13, RZ, 0x33, !PT ;  /* 0x0000000dff09a212 */ /* 0x000fca00078e33ff */
[----:B------:R-:W-:-:S06]  /*0d50*/  IMAD.WIDE R4, R9, 0x4, R238 ;  /* 0x0000000409047825 */ /* 0x000fcc00078e02ee */
[----:B------:R1:W2:Y:S01]  /*0d60*/  LD.E R4, desc[UR4][R4.64] ;  /* 0x0000000404047980 */ /* 0x0002a2000c101900 */
[----:B---3--:R-:W-:-:S04]  /*0d70*/  IABS R8, R16 ;  /* 0x0000001000087213 */ /* 0x008fc80000000000 */
[----:B------:R-:W3:Y:S08]  /*0d80*/  I2F.RP R12, R8 ;  /* 0x00000008000c7306 */ /* 0x000ef00000209400 */
[----:B---3--:R-:W3:Y:S02]  /*0d90*/  MUFU.RCP R11, R12 ;  /* 0x0000000c000b7308 */ /* 0x008ee40000001000 */
[----:B---3--:R-:W-:-:S06]  /*0da0*/  IADD3 R11, PT, PT, R11, 0xffffffe, RZ ;  /* 0x0ffffffe0b0b7810 */ /* 0x008fcc0007ffe0ff */
        /* <DEDUP_REMOVED lines=10> */
[----:B------:R-:W-:-:S13]  /*0e50*/  ISETP.GT.U32.AND P1, PT, R8, R7, PT ;  /* 0x000000070800720c */ /* 0x000fda0003f24070 */
[----:B------:R-:W-:-:S04]  /*0e60*/  @!P1 IADD3 R7, PT, PT, R7, -R8, RZ ;  /* 0x8000000807079210 */ /* 0x000fc80007ffe0ff */
[----:B------:R-:W-:Y:S01]  /*0e70*/  ISETP.GE.U32.AND P2, PT, R7, R8, PT ;  /* 0x000000080700720c */ /* 0x000fe20003f46070 */
[----:B------:R-:W-:Y:S01]  /*0e80*/  IMAD.MOV R8, RZ, RZ, -R9 ;  /* 0x000000ffff087224 */ /* 0x000fe200078e0a09 */
[----:B------:R-:W-:Y:S02]  /*0e90*/  LOP3.LUT R7, R227, R16, RZ, 0x3c, !PT ;  /* 0x00000010e3077212 */ /* 0x000fe400078e3cff */
[----:B------:R-:W-:Y:S02]  /*0ea0*/  @!P1 IADD3 R5, PT, PT, R5, 0x1, RZ ;  /* 0x0000000105059810 */ /* 0x000fe40007ffe0ff */
[----:B------:R-:W-:Y:S02]  /*0eb0*/  ISETP.GE.AND P0, PT, R7, RZ, PT ;  /* 0x000000ff0700720c */ /* 0x000fe40003f06270 */
[----:B------:R-:W-:Y:S01]  /*0ec0*/  ISETP.NE.AND P1, PT, R16, RZ, PT ;  /* 0x000000ff1000720c */ /* 0x000fe20003f25270 */
[----:B------:R-:W-:-:S04]  /*0ed0*/  IMAD R13, R13, R8, R232 ;  /* 0x000000080d0d7224 */ /* 0x000fc800078e02e8 */
[----:B------:R-:W-:Y:S01]  /*0ee0*/  @P2 VIADD R5, R5, 0x1 ;  /* 0x0000000105052836 */ /* 0x000fe20000000000 */
[----:B------:R-:W-:-:S03]  /*0ef0*/  SHF.R.S32.HI R7, RZ, 0x1f, R13 ;  /* 0x0000001fff077819 */ /* 0x000fc6000001140d */
[----:B------:R-:W-:Y:S02]  /*0f00*/  IMAD.MOV.U32 R11, RZ, RZ, R5 ;  /* 0x000000ffff0b7224 */ /* 0x000fe400078e0005 */
[----:B----4-:R-:W-:-:S03]  /*0f10*/  IMAD R5, R219, R13, RZ ;  /* 0x0000000ddb057224 */ /* 0x010fc600078e02ff */
[----:B------:R-:W-:Y:S01]  /*0f20*/  @!P0 IADD3 R11, PT, PT, -R11, RZ, RZ ;  /* 0x000000ff0b0b8210 */ /* 0x000fe20007ffe1ff */
[----:B------:R-:W-:Y:S01]  /*0f30*/  IMAD R5, R218, R7, R5 ;  /* 0x00000007da057224 */ /* 0x000fe200078e0205 */
[----:B------:R-:W-:Y:S02]  /*0f40*/  @!P1 LOP3.LUT R11, RZ, R16, RZ, 0x33, !PT ;  /* 0x00000010ff0b9212 */ /* 0x000fe400078e33ff */
[----:B--2---:R-:W-:Y:S01]  /*0f50*/  SHF.R.S32.HI R9, RZ, 0x1f, R4 ;  /* 0x0000001fff097819 */ /* 0x004fe20000011404 */
[----:B------:R-:W-:-:S04]  /*0f60*/  IMAD R6, R23, R4, RZ ;  /* 0x0000000417067224 */ /* 0x000fc800078e02ff */
[C---:B------:R-:W-:Y:S02]  /*0f70*/  IMAD R6, R22.reuse, R9, R6 ;  /* 0x0000000916067224 */ /* 0x040fe400078e0206 */
[----:B------:R-:W-:-:S05]  /*0f80*/  IMAD.WIDE.U32 R22, R22, R4, RZ ;  /* 0x0000000416167225 */ /* 0x000fca00078e00ff */
[----:B------:R-:W-:-:S03]  /*0f90*/  IADD3 R23, PT, PT, R23, R6, RZ ;  /* 0x0000000617177210 */ /* 0x000fc60007ffe0ff */
[----:B------:R-:W-:Y:S01]  /*0fa0*/  IMAD.WIDE.U32 R22, R13, R218, R22 ;  /* 0x000000da0d167225 */ /* 0x000fe200078e0016 */
[----:B------:R-:W-:-:S03]  /*0fb0*/  SHF.R.S32.HI R6, RZ, 0x1f, R11 ;  /* 0x0000001fff067819 */ /* 0x000fc6000001140b */
[----:B------:R-:W-:Y:S02]  /*0fc0*/  IMAD.IADD R23, R23, 0x1, R5 ;  /* 0x0000000117177824 */ /* 0x000fe400078e0205 */
        /* <DEDUP_REMOVED lines=11> */
.L_x_664:
        /* <DEDUP_REMOVED lines=8> */
[----:B------:R-:W-:-:S02]  /*1100*/  MOV R24, RZ ;  /* 0x000000ff00187202 */ /* 0x000fc40000000f00 */
[----:B------:R-:W-:Y:S02]  /*1110*/  IABS R13, R227 ;  /* 0x000000e3000d7213 */ /* 0x000fe40000000000 */
[----:B------:R-:W-:Y:S02]  /*1120*/  LEA R232, R149, 0xffffff00, 0x8 ;  /* 0xffffff0095e87811 */ /* 0x000fe400078e40ff */
[----:B------:R-:W-:Y:S02]  /*1130*/  CS2R R238, SRZ ;  /* 0x0000000000ee7805 */ /* 0x000fe4000001ff00 */
[----:B--2---:R-:W-:-:S04]  /*1140*/  IABS R4, R16 ;  /* 0x0000001000047213 */ /* 0x004fc80000000000 */
[----:B------:R-:W1:Y:S08]  /*1150*/  I2F.RP R9, R4 ;  /* 0x0000000400097306 */ /* 0x000e700000209400 */
[----:B-1----:R-:W1:Y:S02]  /*1160*/  MUFU.RCP R7, R9 ;  /* 0x0000000900077308 */ /* 0x002e640000001000 */
[----:B-1----:R-:W-:-:S06]  /*1170*/  IADD3 R7, PT, PT, R7, 0xffffffe, RZ ;  /* 0x0ffffffe07077810 */ /* 0x002fcc0007ffe0ff */
[----:B------:R-:W1:Y:S01]  /*1180*/  F2I.FTZ.U32.TRUNC.NTZ R25, R7 ;  /* 0x0000000700197305 */ /* 0x000e62000021f000 */
[----:B------:R-:W-:Y:S01]  /*1190*/  IABS R6, R16 ;  /* 0x0000001000067213 */ /* 0x000fe20000000000 */
[----:B-1----:R-:W-:-:S04]  /*11a0*/  IMAD.MOV R5, RZ, RZ, -R25 ;  /* 0x000000ffff057224 */ /* 0x002fc800078e0a19 */
[----:B------:R-:W-:-:S04]  /*11b0*/  IMAD R8, R5, R4, RZ ;  /* 0x0000000405087224 */ /* 0x000fc800078e02ff */
[----:B------:R-:W-:-:S04]  /*11c0*/  IMAD.HI.U32 R8, R25, R8, R24 ;  /* 0x0000000819087227 */ /* 0x000fc800078e0018 */
[----:B------:R-:W-:Y:S02]  /*11d0*/  IMAD.MOV R6, RZ, RZ, -R6 ;  /* 0x000000ffff067224 */ /* 0x000fe400078e0a06 */
[----:B------:R-:W-:-:S04]  /*11e0*/  IMAD.HI.U32 R9, R8, R13, RZ ;  /* 0x0000000d08097227 */ /* 0x000fc800078e00ff */
[----:B------:R-:W-:Y:S01]  /*11f0*/  IMAD R13, R9, R6, R13 ;  /* 0x00000006090d7224 */ /* 0x000fe200078e020d */
[----:B------:R-:W-:Y:S01]  /*1200*/  @!P2 SHF.R.S32.HI R6, RZ, 0x1f, R11 ;  /* 0x0000001fff06a819 */ /* 0x000fe2000001140b */
[----:B---3--:R-:W-:-:S03]  /*1210*/  @!P2 IMAD R5, R219, R11, RZ ;  /* 0x0000000bdb05a224 */ /* 0x008fc600078e02ff */
[----:B------:R-:W-:Y:S01]  /*1220*/  ISETP.GT.U32.AND P0, PT, R4, R13, PT ;  /* 0x0000000d0400720c */ /* 0x000fe20003f04070 */
[----:B------:R-:W-:Y:S02]  /*1230*/  @!P2 IMAD R5, R6, R218, R5 ;  /* 0x000000da0605a224 */ /* 0x000fe400078e0205 */
[----:B------:R-:W-:Y:S01]  /*1240*/  @!P2 IMAD.WIDE.U32 R24, R218, R11, RZ ;  /* 0x0000000bda18a225 */ /* 0x000fe200078e00ff */
[----:B-----5:R-:W-:-:S03]  /*1250*/  @!P2 SHF.R.S32.HI R6, RZ, 0x1f, R10 ;  /* 0x0000001fff06a819 */ /* 0x020fc6000001140a */
[----:B----4-:R-:W-:Y:S01]  /*1260*/  @!P2 IMAD R7, R23, R10, RZ ;  /* 0x0000000a1707a224 */ /* 0x010fe200078e02ff */
[----:B------:R-:W-:Y:S01]  /*1270*/  @!P2 IADD3 R25, PT, PT, R25, R5, RZ ;  /* 0x000000051919a210 */ /* 0x000fe20007ffe0ff */
[----:B------:R-:W-:-:S04]  /*1280*/  @P2 IMAD.IADD R5, R11, 0x1, R12 ;  /* 0x000000010b052824 */ /* 0x000fc800078e020c */
[----:B------:R-:W-:Y:S01]  /*1290*/  @!P0 IADD3 R13, PT, PT, R13, -R4, RZ ;  /* 0x800000040d0d8210 */ /* 0x000fe20007ffe0ff */
[C---:B------:R-:W-:Y:S02]  /*12a0*/  @!P2 IMAD R7, R22.reuse, R6, R7 ;  /* 0x000000061607a224 */ /* 0x040fe400078e0207 */
[----:B------:R-:W-:Y:S01]  /*12b0*/  @!P2 IMAD.WIDE.U32 R24, R22, R10, R24 ;  /* 0x0000000a1618a225 */ /* 0x000fe200078e0018 */
[----:B------:R-:W-:-:S03]  /*12c0*/  ISETP.GE.U32.AND P3, PT, R13, R4, PT ;  /* 0x000000040d00720c */ /* 0x000fc60003f66070 */
[-C--:B------:R-:W-:Y:S02]  /*12d0*/  @P2 IMAD R4, R219, R5.reuse, RZ ;  /* 0x00000005db042224 */ /* 0x080fe400078e02ff */
[----:B------:R-:W-:Y:S01]  /*12e0*/  @P2 IMAD.WIDE.U32 R22, R218, R5, RZ ;  /* 0x00000005da162225 */ /* 0x000fe200078e00ff */
[----:B------:R-:W-:-:S03]  /*12f0*/  LOP3.LUT R5, R227, R16, RZ, 0x3c, !PT ;  /* 0x00000010e3057212 */ /* 0x000fc600078e3cff */
[----:B------:R-:W-:Y:S01]  /*1300*/  @!P0 VIADD R9, R9, 0x1 ;  /* 0x0000000109098836 */ /* 0x000fe20000000000 */
[----:B------:R-:W-:Y:S01]  /*1310*/  ISETP.GE.AND P1, PT, R5, RZ, PT ;  /* 0x000000ff0500720c */ /* 0x000fe20003f26270 */
[----:B------:R-:W-:Y:S01]  /*1320*/  @!P2 IMAD.MOV.U32 R8, RZ, RZ, R24 ;  /* 0x000000ffff08a224 */ /* 0x000fe200078e0018 */
[----:B------:R-:W-:Y:S02]  /*1330*/  ISETP.NE.AND P0, PT, R16, RZ, PT ;  /* 0x000000ff1000720c */ /* 0x000fe40003f05270 */
[----:B------:R-:W-:Y:S02]  /*1340*/  @!P2 IADD3 R7, PT, PT, R25, R7, RZ ;  /* 0x000000071907a210 */ /* 0x000fe40007ffe0ff */
[----:B------:R-:W-:Y:S02]  /*1350*/  @P2 IADD3 R7, PT, PT, R23, R4, RZ ;  /* 0x0000000417072210 */ /* 0x000fe40007ffe0ff */
[----:B------:R-:W-:Y:S01]  /*1360*/  @P2 MOV R8, R22 ;  /* 0x0000001600082202 */ /* 0x000fe20000000f00 */
[----:B------:R-:W-:Y:S01]  /*1370*/  @!P2 IMAD R4, R221, R11, RZ ;  /* 0x0000000bdd04a224 */ /* 0x000fe200078e02ff */
[----:B------:R-:W-:Y:S01]  /*1380*/  @!P2 SHF.R.S32.HI R5, RZ, 0x1f, R11 ;  /* 0x0000001fff05a819 */ /* 0x000fe2000001140b */
[----:B------:R-:W-:Y:S01]  /*1390*/  @P3 VIADD R9, R9, 0x1 ;  /* 0x0000000109093836 */ /* 0x000fe20000000000 */
[----:B------:R-:W-:-:S02]  /*13a0*/  MOV R22, R8 ;  /* 0x0000000800167202 */ /* 0x000fc40000000f00 */
[----:B------:R-:W-:Y:S01]  /*13b0*/  MOV R23, R7 ;  /* 0x0000000700177202 */ /* 0x000fe20000000f00 */
[----:B------:R-:W-:Y:S02]  /*13c0*/  @!P2 IMAD R4, R5, R220, R4 ;  /* 0x000000dc0504a224 */ /* 0x000fe400078e0204 */
[----:B------:R-:W-:Y:S01]  /*13d0*/  @!P2 IMAD.WIDE.U32 R24, R220, R11, RZ ;  /* 0x0000000bdc18a225 */ /* 0x000fe200078e00ff */
[----:B------:R-:W-:-:S03]  /*13e0*/  @!P1 IADD3 R9, PT, PT, -R9, RZ, RZ ;  /* 0x000000ff09099210 */ /* 0x000fc60007ffe1ff */
[-C--:B------:R-:W-:Y:S02]  /*13f0*/  IMAD R6, R219, R232.reuse, RZ ;  /* 0x000000e8db067224 */ /* 0x080fe400078e02ff */
[----:B------:R-:W-:Y:S01]  /*1400*/  IMAD.WIDE.U32 R22, R218, R232, R22 ;  /* 0x000000e8da167225 */ /* 0x000fe200078e0016 */
[----:B------:R-:W-:Y:S02]  /*1410*/  @!P0 LOP3.LUT R9, RZ, R16, RZ, 0x33, !PT ;  /* 0x00000010ff098212 */ /* 0x000fe400078e33ff */
[----:B------:R-:W-:Y:S01]  /*1420*/  @!P2 IADD3 R25, PT, PT, R25, R4, RZ ;  /* 0x000000041919a210 */ /* 0x000fe20007ffe0ff */
[----:B------:R-:W-:Y:S01]  /*1430*/  @P2 IMAD.IADD R11, R11, 0x1, R12 ;  /* 0x000000010b0b2824 */ /* 0x000fe200078e020c */
[----:B------:R-:W-:Y:S01]  /*1440*/  @!P2 SHF.R.S32.HI R5, RZ, 0x1f, R10 ;  /* 0x0000001fff05a819 */ /* 0x000fe2000001140a */
[----:B------:R-:W-:Y:S01]  /*1450*/  @!P2 IMAD R4, R15, R10, RZ ;  /* 0x0000000a0f04a224 */ /* 0x000fe200078e02ff */
[----:B------:R-:W-:Y:S01]  /*1460*/  IADD3 R13, PT, PT, R23, R6, RZ ;  /* 0x00000006170d7210 */ /* 0x000fe20007ffe0ff */
[----:B------:R-:W-:Y:S01]  /*1470*/  IMAD R7, R19, R9, RZ ;  /* 0x0000000913077224 */ /* 0x000fe200078e02ff */
[----:B------:R-:W-:-:S02]  /*1480*/  MOV R12, R22 ;  /* 0x00000016000c7202 */ /* 0x000fc40000000f00 */
[----:B------:R-:W-:Y:S01]  /*1490*/  SHF.R.S32.HI R6, RZ, 0x1f, R9 ;  /* 0x0000001fff067819 */ /* 0x000fe20000011409 */
[C---:B------:R-:W-:Y:S02]  /*14a0*/  @!P2 IMAD R4, R14.reuse, R5, R4 ;  /* 0x000000050e04a224 */ /* 0x040fe400078e0204 */
[----:B------:R-:W-:-:S04]  /*14b0*/  @!P2 IMAD.WIDE.U32 R14, R14, R10, R24 ;  /* 0x0000000a0e0ea225 */ /* 0x000fc800078e0018 */
[----:B------:R-:W-:Y:S02]  /*14c0*/  @P2 IMAD R5, R221, R11, RZ ;  /* 0x0000000bdd052224 */ /* 0x000fe400078e02ff */
[----:B------:R-:W-:-:S04]  /*14d0*/  IMAD.WIDE.U32 R8, R18, R9, R12 ;  /* 0x0000000912087225 */ /* 0x000fc800078e000c */
[----:B------:R-:W-:Y:S02]  /*14e0*/  IMAD R6, R18, R6, R7 ;  /* 0x0000000612067224 */ /* 0x000fe400078e0207 */
[----:B------:R-:W-:Y:S01]  /*14f0*/  @P2 IMAD.WIDE.U32 R10, R220, R11, RZ ;  /* 0x0000000bdc0a2225 */ /* 0x000fe200078e00ff */
[----:B------:R-:W-:Y:S02]  /*1500*/  MOV R7, RZ ;  /* 0x000000ff00077202 */ /* 0x000fe40000000f00 */
[----:B------:R-:W-:Y:S01]  /*1510*/  IADD3 R6, PT, PT, R9, R6, RZ ;  /* 0x0000000609067210 */ /* 0x000fe20007ffe0ff */
[----:B------:R-:W-:Y:S01]  /*1520*/  @!P2 IMAD.IADD R12, R15, 0x1, R4 ;  /* 0x000000010f0ca824 */ /* 0x000fe200078e0204 */
[----:B------:R-:W-:Y:S01]  /*1530*/  @P2 IADD3 R12, PT, PT, R11, R5, RZ ;  /* 0x000000050b0c2210 */ /* 0x000fe20007ffe0ff */
[----:B------:R-:W-:Y:S01]  /*1540*/  @P2 IMAD.MOV.U32 R14, RZ, RZ, R10 ;  /* 0x000000ffff0e2224 */ /* 0x000fe200078e000a */
[----:B------:R-:W-:Y:S02]  /*1550*/  MOV R13, R232 ;  /* 0x000000e8000d7202 */ /* 0x000fe40000000f00 */
.L_x_665:
[----:B------:R-:W-:Y:S05]  /*1560*/  BSYNC.RECONVERGENT B0 ;  /* 0x0000000000007941 */ /* 0x000fea0003800200 */
.L_x_663:
[----:B------:R-:W-:Y:S01]  /*1570*/  ISETP.NE.AND P0, PT, R234, -0x1, PT ;  /* 0xffffffffea00780c */ /* 0x000fe20003f05270 */
[----:B------:R-:W2:Y:S04]  /*1580*/  LD.E.64 R10, desc[UR4][R2.64+0x30] ;  /* 0x00003004020a7980 */ /* 0x000ea8000c101b00 */
[----:B------:R-:W3:Y:S04]  /*1590*/  LD.E.64 R18, desc[UR4][R2.64+0x48] ;  /* 0x0000480402127980 */ /* 0x000ee8000c101b00 */
[----:B------:R-:W4:Y:S04]  /*15a0*/  LD.E.64 R22, desc[UR4][R2.64+0x8] ;  /* 0x0000080402167980 */ /* 0x000f28000c101b00 */
[----:B------:R-:W3:Y:S04]  /*15b0*/  @!P0 LD.E.64 R26, desc[UR4][R2.64+0x18] ;  /* 0x00001804021a8980 */ /* 0x000ee8000c101b00 */
[----:B------:R-:W4:Y:S04]  /*15c0*/  LD.E.64 R24, desc[UR4][R2.64+0x10] ;  /* 0x0000100402187980 */ /* 0x000f28000c101b00 */
[----:B------:R1:W5:Y:S04]  /*15d0*/  LD.E R233, desc[UR4][R2.64+0xc0] ;  /* 0x0000c00402e97980 */ /* 0x000368000c101900 */
[----:B------:R1:W5:Y:S01]  /*15e0*/  LD.E.64 R4, desc[UR4][R2.64] ;  /* 0x0000000402047980 */ /* 0x000362000c101b00 */
[----:B------:R-:W-:-:S04]  /*15f0*/  IABS R17, R16 ;  /* 0x0000001000117213 */ /* 0x000fc80000000000 */
[----:B------:R-:W1:Y:S08]  /*1600*/  I2F.RP R31, R17 ;  /* 0x00000011001f7306 */ /* 0x000e700000209400 */
[----:B-1----:R-:W1:Y:S02]  /*1610*/  MUFU.RCP R21, R31 ;  /* 0x0000001f00157308 */ /* 0x002e640000001000 */
[----:B-1----:R-:W-:-:S06]  /*1620*/  VIADD R21, R21, 0xffffffe ;  /* 0x0ffffffe15157836 */ /* 0x002fcc0000000000 */
[----:B------:R-:W1:Y:S01]  /*1630*/  F2I.FTZ.U32.TRUNC.NTZ R33, R21 ;  /* 0x0000001500217305 */ /* 0x000e62000021f000 */
[----:B------:R-:W-:Y:S02]  /*1640*/  MOV R32, RZ ;  /* 0x000000ff00207202 */ /* 0x000fe40000000f00 */
        /* <DEDUP_REMOVED lines=8> */
[----:B------:R-:W-:Y:S02]  /*16d0*/  ISETP.GT.U32.AND P2, PT, R17, R32, PT ;  /* 0x000000201100720c */ /* 0x000fe40003f44070 */
[----:B------:R-:W-:-:S11]  /*16e0*/  LOP3.LUT R9, R227, R16, RZ, 0x3c, !PT ;  /* 0x00000010e3097212 */ /* 0x000fd600078e3cff */
[----:B------:R-:W-:-:S05]  /*16f0*/  @!P2 IMAD.IADD R32, R32, 0x1, -R17 ;  /* 0x000000012020a824 */ /* 0x000fca00078e0a11 */
[----:B------:R-:W-:Y:S02]  /*1700*/  ISETP.GE.U32.AND P3, PT, R32, R17, PT ;  /* 0x000000112000720c */ /* 0x000fe40003f66070 */
[----:B------:R-:W-:Y:S02]  /*1710*/  ISETP.GE.AND P1, PT, R9, RZ, PT ;  /* 0x000000ff0900720c */ /* 0x000fe40003f26270 */
[----:B------:R-:W-:Y:S02]  /*1720*/  @!P2 IADD3 R30, PT, PT, R30, 0x1, RZ ;  /* 0x000000011e1ea810 */ /* 0x000fe40007ffe0ff */
[----:B------:R-:W-:-:S07]  /*1730*/  ISETP.NE.AND P2, PT, R16, RZ, PT ;  /* 0x000000ff1000720c */ /* 0x000fce0003f45270 */
[----:B------:R-:W-:-:S04]  /*1740*/  @P3 VIADD R30, R30, 0x1 ;  /* 0x000000011e1e3836 */ /* 0x000fc80000000000 */
[----:B------:R-:W-:Y:S02]  /*1750*/  IMAD.MOV.U32 R17, RZ, RZ, R30 ;  /* 0x000000ffff117224 */ /* 0x000fe400078e001e */
[----:B-----5:R-:W-:Y:S01]  /*1760*/  IMAD R30, R7, R220, RZ ;  /* 0x000000dc071e7224 */ /* 0x020fe200078e02ff */
[----:B------:R-:W-:Y:S01]  /*1770*/  SHF.L.U32 R7, R212, 0x3, RZ ;  /* 0x00000003d4077819 */ /* 0x000fe200000006ff */
[----:B------:R-:W-:Y:S01]  /*1780*/  @!P1 IMAD.MOV R17, RZ, RZ, -R17 ;  /* 0x000000ffff119224 */ /* 0x000fe200078e0a11 */
[----:B------:R-:W-:Y:S01]  /*1790*/  @!P2 LOP3.LUT R17, RZ, R16, RZ, 0x33, !PT ;  /* 0x00000010ff11a212 */ /* 0x000fe200078e33ff */
[----:B------:R-:W-:Y:S01]  /*17a0*/  IMAD R9, R13, R221, R30 ;  /* 0x000000dd0d097224 */ /* 0x000fe200078e021e */
[----:B------:R-:W-:Y:S01]  /*17b0*/  LOP3.LUT R236, R7, 0x18, RZ, 0xc0, !PT ;  /* 0x0000001807ec7812 */ /* 0x000fe200078ec0ff */
[----:B------:R-:W-:Y:S01]  /*17c0*/  IMAD.WIDE.U32 R30, R13, R220, RZ ;  /* 0x000000dc0d1e7225 */ /* 0x000fe200078e00ff */
[----:B------:R-:W-:Y:S02]  /*17d0*/  SHF.R.S32.HI R16, RZ, 0x1f, R17 ;  /* 0x0000001fff107819 */ /* 0x000fe40000011411 */
[----:B------:R-:W-:Y:S01]  /*17e0*/  LOP3.LUT R21, R7, 0xc0, RZ, 0xc0, !PT ;  /* 0x000000c007157812 */ /* 0x000fe200078ec0ff */
[-C--:B------:R-:W-:Y:S01]  /*17f0*/  IMAD R15, R29, R17.reuse, RZ ;  /* 0x000000111d0f7224 */ /* 0x080fe200078e02ff */
[----:B------:R-:W-:Y:S01]  /*1800*/  IADD3 R13, P2, P1, R30, R14, R236 ;  /* 0x0000000e1e0d7210 */ /* 0x000fe2000795e0ec */
[----:B------:R-:W-:Y:S01]  /*1810*/  IMAD.IADD R9, R31, 0x1, R9 ;  /* 0x000000011f097824 */ /* 0x000fe200078e0209 */
[----:B------:R-:W-:Y:S01]  /*1820*/  LOP3.LUT R14, R21, 0x18, R212, 0xf8, !PT ;  /* 0x00000018150e7812 */ /* 0x000fe200078ef8d4 */
[----:B------:R-:W-:-:S04]  /*1830*/  IMAD.WIDE.U32 R30, R28, R17, RZ ;  /* 0x000000111c1e7225 */ /* 0x000fc800078e00ff */
[----:B------:R-:W-:Y:S01]  /*1840*/  IMAD R15, R16, R28, R15 ;  /* 0x0000001c100f7224 */ /* 0x000fe200078e020f */
[----:B------:R-:W-:Y:S02]  /*1850*/  IADD3.X R9, PT, PT, R9, R12, RZ, P2, P1 ;  /* 0x0000000c09097210 */ /* 0x000fe400017e24ff */
[----:B------:R-:W-:Y:S01]  /*1860*/  LOP3.LUT R14, R14, 0x18, R7, 0x78, !PT ;  /* 0x000000180e0e7812 */ /* 0x000fe200078e7807 */
[----:B------:R-:W-:Y:S01]  /*1870*/  IMAD.IADD R12, R31, 0x1, R15 ;  /* 0x000000011f0c7824 */ /* 0x000fe200078e020f */
[----:B------:R-:W-:Y:S01]  /*1880*/  IADD3 R16, P1, PT, R13, R30, RZ ;  /* 0x0000001e0d107210 */ /* 0x000fe20007f3e0ff */
[----:B------:R-:W1:Y:S01]  /*1890*/  S2UR UR6, SR_CgaCtaId ;  /* 0x00000000000679c3 */ /* 0x000e620000008800 */
[----:B------:R-:W-:Y:S02]  /*18a0*/  LOP3.LUT R235, R14, 0x1f20, R7, 0xf8, !PT ;  /* 0x00001f200eeb7812 */ /* 0x000fe400078ef807 */
[----:B------:R-:W-:Y:S02]  /*18b0*/  IADD3.X R17, PT, PT, R9, R12, RZ, P1, !PT ;  /* 0x0000000c09117210 */ /* 0x000fe40000ffe4ff */
[----:B------:R-:W-:-:S02]  /*18c0*/  SHF.R.U32.HI R240, RZ, 0x2, R212 ;  /* 0x00000002fff07819 */ /* 0x000fc400000116d4 */
[----:B------:R-:W-:Y:S02]  /*18d0*/  IADD3 R14, P1, PT, R236, R8, RZ ;  /* 0x00000008ec0e7210 */ /* 0x000fe40007f3e0ff */
[----:B------:R-:W-:Y:S01]  /*18e0*/  IADD3 R217, PT, PT, -R217, R20, RZ ;  /* 0x00000014d9d97210 */ /* 0x000fe20007ffe1ff */
[----:B------:R-:W-:Y:S02]  /*18f0*/  IMAD R12, R221, R240, RZ ;  /* 0x000000f0dd0c7224 */ /* 0x000fe400078e02ff */
[----:B------:R-:W-:Y:S02]  /*1900*/  IMAD.X R15, RZ, RZ, R6, P1 ;  /* 0x000000ffff0f7224 */ /* 0x000fe400008e0606 */
[----:B------:R-:W-:-:S05]  /*1910*/  IMAD.WIDE.U32 R16, R240, R220, R16 ;  /* 0x000000dcf0107225 */ /* 0x000fca00078e0010 */
[----:B------:R-:W-:Y:S01]  /*1920*/  IADD3 R225, PT, PT, R17, R12, RZ ;  /* 0x0000000c11e17210 */ /* 0x000fe20007ffe0ff */
[----:B------:R-:W-:Y:S01]  /*1930*/  UMOV UR7, 0x400 ;  /* 0x0000040000077882 */ /* 0x000fe20000000000 */
[----:B------:R-:W-:Y:S02]  /*1940*/  IMAD R8, R219, R240, RZ ;  /* 0x000000f0db087224 */ /* 0x000fe400078e02ff */
[----:B------:R-:W-:Y:S01]  /*1950*/  IMAD.WIDE.U32 R14, R240, R218, R14 ;  /* 0x000000daf00e7225 */ /* 0x000fe200078e000e */
[----:B-1----:R-:W-:Y:S01]  /*1960*/  ULEA UR6, UR6, UR7, 0x18 ;  /* 0x0000000706067291 */ /* 0x002fe2000f8ec0ff */
[----:B------:R-:W-:Y:S02]  /*1970*/  MOV R241, RZ ;  /* 0x000000ff00f17202 */ /* 0x000fe40000000f00 */
[----:B------:R-:W-:Y:S01]  /*1980*/  IMAD.IADD R223, R15, 0x1, R8 ;  /* 0x000000010fdf7824 */ /* 0x000fe200078e0208 */
[----:B------:R-:W-:Y:S02]  /*1990*/  BSSY.RECONVERGENT B0, `(.L_x_666) ;  /* 0x0000026000007945 */ /* 0x000fe40003800200 */
[----:B------:R-:W-:-:S04]  /*19a0*/  IMAD.U32 R216, RZ, RZ, UR6 ;  /* 0x00000006ffd87e24 */ /* 0x000fc8000f8e00ff */
[----:B------:R-:W-:Y:S02]  /*19b0*/  IMAD R235, R235, 0x2, R216 ;  /* 0x00000002ebeb7824 */ /* 0x000fe400078e02d8 */
[----:B--2---:R-:W-:-:S04]  /*19c0*/  @P0 IMAD.WIDE.U32 R20, R10, R234, RZ ;  /* 0x000000ea0a140225 */ /* 0x004fc800078e00ff */
[----:B------:R-:W-:Y:S02]  /*19d0*/  @P0 IMAD R6, R11, R234, RZ ;  /* 0x000000ea0b060224 */ /* 0x000fe400078e02ff */
[-C--:B---3--:R-:W-:Y:S02]  /*19e0*/  @!P0 IMAD R7, R27, R228.reuse, RZ ;  /* 0x000000e41b078224 */ /* 0x088fe400078e02ff */
[----:B------:R-:W-:-:S03]  /*19f0*/  @!P0 IMAD.WIDE.U32 R26, R26, R228, RZ ;  /* 0x000000e41a1a8225 */ /* 0x000fc600078e00ff */
[----:B------:R-:W-:Y:S02]  /*1a00*/  @!P0 MOV R9, R26 ;  /* 0x0000001a00098202 */ /* 0x000fe40000000f00 */
[----:B------:R-:W-:Y:S01]  /*1a10*/  @P0 MOV R9, R20 ;  /* 0x0000001400090202 */ /* 0x000fe20000000f00 */
[----:B------:R-:W-:Y:S02]  /*1a20*/  @!P0 IMAD.IADD R7, R27, 0x1, R7 ;  /* 0x000000011b078824 */ /* 0x000fe400078e0207 */
[----:B------:R-:W-:Y:S01]  /*1a30*/  @P0 IMAD.IADD R7, R21, 0x1, R6 ;  /* 0x0000000115070824 */ /* 0x000fe200078e0206 */
[----:B------:R-:W-:-:S04]  /*1a40*/  IADD3 R12, P1, PT, R236, R9, RZ ;  /* 0x00000009ec0c7210 */ /* 0x000fc80007f3e0ff */
[----:B------:R-:W-:Y:S02]  /*1a50*/  IADD3.X R13, PT, PT, RZ, R7, RZ, P1, !PT ;  /* 0x00000007ff0d7210 */ /* 0x000fe40000ffe4ff */
[----:B------:R-:W-:Y:S01]  /*1a60*/  ISETP.GE.AND P1, PT, R240, R217, PT ;  /* 0x000000d9f000720c */ /* 0x000fe20003f26270 */
[-C--:B------:R-:W-:Y:S01]  /*1a70*/  IMAD R6, R19, R227.reuse, RZ ;  /* 0x000000e313067224 */ /* 0x080fe200078e02ff */
[----:B----4-:R-:W-:Y:S01]  /*1a80*/  LEA R222, P3, R14, R22, 0x1 ;  /* 0x000000160ede7211 */ /* 0x010fe200078608ff */
[----:B------:R-:W-:Y:S01]  /*1a90*/  IMAD.WIDE.U32 R18, R18, R227, R12 ;  /* 0x000000e312127225 */ /* 0x000fe200078e000c */
[----:B------:R-:W-:Y:S02]  /*1aa0*/  LEA R224, P2, R16, R24, 0x1 ;  /* 0x0000001810e07211 */ /* 0x000fe400078408ff */
[----:B------:R-:W-:Y:S01]  /*1ab0*/  LEA.HI.X R223, R14, R23, R223, 0x1, P3 ;  /* 0x000000170edf7211 */ /* 0x000fe200018f0cdf */
[----:B------:R-:W-:Y:S01]  /*1ac0*/  IMAD.WIDE.U32 R14, R229, 0x40, R240 ;  /* 0x00000040e50e7825 */ /* 0x000fe200078e00f0 */
[----:B------:R-:W-:-:S02]  /*1ad0*/  LEA.HI.X R225, R16, R25, R225, 0x1, P2 ;  /* 0x0000001910e17211 */ /* 0x000fc400010f0ce1 */
[----:B------:R-:W-:-:S03]  /*1ae0*/  IADD3 R13, PT, PT, R19, R6, RZ ;  /* 0x00000006130d7210 */ /* 0x000fc60007ffe0ff */
[----:B------:R-:W-:Y:S05]  /*1af0*/  @P1 BRA `(.L_x_667) ;  /* 0x00000000003c1947 */ /* 0x000fea0003800000 */
[----:B------:R-:W-:-:S13]  /*1b00*/  ISETP.GE.AND P0, PT, R236, R233, PT ;  /* 0x000000e9ec00720c */ /* 0x000fda0003f06270 */
[----:B------:R-:W-:Y:S05]  /*1b10*/  @P0 BRA `(.L_x_668) ;  /* 0x0000000000300947 */ /* 0x000fea0003800000 */
[----:B------:R-:W-:Y:S01]  /*1b20*/  MOV R12, R18 ;  /* 0x00000012000c7202 */ /* 0x000fe20000000f00 */
[----:B------:R-:W-:-:S04]  /*1b30*/  IMAD R7, R15, R10, RZ ;  /* 0x0000000a0f077224 */ /* 0x000fc800078e02ff */
[----:B------:R-:W-:-:S04]  /*1b40*/  IMAD.WIDE.U32 R8, R14, R10, R12 ;  /* 0x0000000a0e087225 */ /* 0x000fc800078e000c */
[----:B------:R-:W-:-:S05]  /*1b50*/  IMAD R6, R14, R11, R7 ;  /* 0x0000000b0e067224 */ /* 0x000fca00078e0207 */
[----:B------:R-:W-:Y:S02]  /*1b60*/  IADD3 R7, PT, PT, R9, R6, RZ ;  /* 0x0000000609077210 */ /* 0x000fe40007ffe0ff */
[----:B------:R-:W-:-:S04]  /*1b70*/  LEA R6, P0, R8, R4, 0x1 ;  /* 0x0000000408067211 */ /* 0x000fc800078008ff */
[----:B------:R-:W-:-:S05]  /*1b80*/  LEA.HI.X R7, R8, R5, R7, 0x1, P0 ;  /* 0x0000000508077211 */ /* 0x000fca00000f0c07 */
[----:B------:R-:W-:Y:S01]  /*1b90*/  @!PT LDS RZ, [RZ] ;  /* 0x00000000fffff984 */ /* 0x000fe20000000800 */
[----:B------:R-:W-:Y:S01]  /*1ba0*/  @!PT LDS RZ, [RZ] ;  /* 0x00000000fffff984 */ /* 0x000fe20000000800 */
[----:B------:R-:W-:Y:S01]  /*1bb0*/  @!PT LDS RZ, [RZ] ;  /* 0x00000000fffff984 */ /* 0x000fe20000000800 */
[----:B------:R2:W-:Y:S01]  /*1bc0*/  LDGSTS.E.BYPASS.LTC128B.128 [R235], desc[UR4][R6.64] ;  /* 0x0000000006eb7fae */ /* 0x0005e2000b981a04 */
[----:B------:R-:W-:Y:S05]  /*1bd0*/  BRA `(.L_x_667) ;  /* 0x0000000000047947 */ /* 0x000fea0003800000 */
.L_x_668:
[----:B------:R1:W-:Y:S02]  /*1be0*/  STS.128 [R235], RZ ;  /* 0x000000ffeb007388 */ /* 0x0003e40000000c00 */
.L_x_667:
[----:B------:R-:W-:Y:S05]  /*1bf0*/  BSYNC.RECONVERGENT B0 ;  /* 0x0000000000007941 */ /* 0x000fea0003800200 */
.L_x_666:
[----:B--2---:R-:W-:Y:S01]  /*1c00*/  VIADD R6, R240, 0x20 ;  /* 0x00000020f0067836 */ /* 0x004fe20000000000 */
[----:B------:R-:W-:Y:S01]  /*1c10*/  BSSY.RECONVERGENT B0, `(.L_x_669) ;  /* 0x0000016000007945 */ /* 0x000fe20003800200 */
[----:B------:R-:W-:-:S03]  /*1c20*/  IMAD R7, R149, -0x100, R0 ;  /* 0xffffff0095077824 */ /* 0x000fc600078e0200 */
[----:B------:R-:W-:Y:S02]  /*1c30*/  ISETP.GE.AND P0, PT, R6, R217, PT ;  /* 0x000000d90600720c */ /* 0x000fe40003f06270 */
[----:B------:R-:W-:-:S04]  /*1c40*/  IADD3 R7, PT, PT, R7, 0x100, RZ ;  /* 0x0000010007077810 */ /* 0x000fc80007ffe0ff */
[----:B------:R-:W-:-:S07]  /*1c50*/  ISETP.GE.AND P6, PT, R240, R7, PT ;  /* 0x00000007f000720c */ /* 0x000fce0003fc6270 */
[----:B------:R-:W-:Y:S06]  /*1c60*/  @P0 BRA `(.L_x_670) ;  /* 0x0000000000400947 */ /* 0x000fec0003800000 */
[----:B------:R-:W-:-:S13]  /*1c70*/  ISETP.GE.AND P0, PT, R236, R233, PT ;  /* 0x000000e9ec00720c */ /* 0x000fda0003f06270 */
[----:B------:R2:W-:Y:S01]  /*1c80*/  @P0 STS.128 [R235+0x800], RZ ;  /* 0x000800ffeb000388 */ /* 0x0005e20000000c00 */
[----:B------:R-:W-:Y:S05]  /*1c90*/  @P0 BRA `(.L_x_670) ;  /* 0x0000000000340947 */ /* 0x000fea0003800000 */
[----:B------:R-:W-:Y:S02]  /*1ca0*/  IADD3 R9, P0, PT, R14, 0x20, RZ ;  /* 0x000000200e097810 */ /* 0x000fe40007f1e0ff */
[----:B------:R-:W-:Y:S02]  /*1cb0*/  MOV R12, R18 ;  /* 0x00000012000c7202 */ /* 0x000fe40000000f00 */
[----:B------:R-:W-:-:S03]  /*1cc0*/  IADD3.X R8, PT, PT, RZ, R15, RZ, P0, !PT ;  /* 0x0000000fff087210 */ /* 0x000fc600007fe4ff */
[----:B------:R-:W-:-:S04]  /*1cd0*/  IMAD.WIDE.U32 R12, R10, R9, R12 ;  /* 0x000000090a0c7225 */ /* 0x000fc800078e000c */
[----:B------:R-:W-:Y:S01]  /*1ce0*/  IMAD R8, R8, R10, RZ ;  /* 0x0000000a08087224 */ /* 0x000fe200078e02ff */
[----:B------:R-:W-:-:S03]  /*1cf0*/  LEA R10, P0, R12, R4, 0x1 ;  /* 0x000000040c0a7211 */ /* 0x000fc600078008ff */
[----:B------:R-:W-:-:S05]  /*1d00*/  IMAD R8, R11, R9, R8 ;  /* 0x000000090b087224 */ /* 0x000fca00078e0208 */
[----:B------:R-:W-:-:S04]  /*1d10*/  IADD3 R4, PT, PT, R13, R8, RZ ;  /* 0x000000080d047210 */ /* 0x000fc80007ffe0ff */
[----:B------:R-:W-:-:S05]  /*1d20*/  LEA.HI.X R11, R12, R5, R4, 0x1, P0 ;  /* 0x000000050c0b7211 */ /* 0x000fca00000f0c04 */
[----:B------:R-:W-:Y:S01]  /*1d30*/  @!PT LDS RZ, [RZ] ;  /* 0x00000000fffff984 */ /* 0x000fe20000000800 */
[----:B------:R-:W-:Y:S01]  /*1d40*/  @!PT LDS RZ, [RZ] ;  /* 0x00000000fffff984 */ /* 0x000fe20000000800 */
[----:B------:R-:W-:Y:S01]  /*1d50*/  @!PT LDS RZ, [RZ] ;  /* 0x00000000fffff984 */ /* 0x000fe20000000800 */
[----:B------:R3:W-:Y:S02]  /*1d60*/  LDGSTS.E.BYPASS.LTC128B.128 [R235+0x800], desc[UR4][R10.64] ;  /* 0x008000000aeb7fae */ /* 0x0007e4000b981a04 */
.L_x_670:
[----:B------:R-:W-:Y:S05]  /*1d70*/  BSYNC.RECONVERGENT B0 ;  /* 0x0000000000007941 */ /* 0x000fea0003800200 */
.L_x_669:
[----:B------:R-:W-:Y:S01]  /*1d80*/  BSSY.RECONVERGENT B0, `(.L_x_671) ;  /* 0x000000c000007945 */ /* 0x000fe20003800200 */
[C---:B------:R-:W-:Y:S02]  /*1d90*/  SHF.L.U64.HI R5, R218.reuse, 0x5, R219 ;  /* 0x00000005da057819 */ /* 0x040fe400000102db */
[----:B------:R-:W-:Y:S01]  /*1da0*/  SHF.L.U32 R4, R218, 0x5, RZ ;  /* 0x00000005da047819 */ /* 0x000fe200000006ff */
[----:B------:R-:W-:Y:S05]  /*1db0*/  @P6 BRA `(.L_x_672) ;  /* 0x0000000000206947 */ /* 0x000fea0003800000 */
[----:B------:R-:W-:-:S13]  /*1dc0*/  ISETP.GE.AND P0, PT, R236, R233, PT ;  /* 0x000000e9ec00720c */ /* 0x000fda0003f06270 */
[----:B------:R-:W-:Y:S05]  /*1dd0*/  @P0 BRA `(.L_x_673) ;  /* 0x0000000000140947 */ /* 0x000fea0003800000 */
[----:B------:R-:W-:Y:S01]  /*1de0*/  @!PT LDS RZ, [RZ] ;  /* 0x00000000fffff984 */ /* 0x000fe20000000800 */
[----:B------:R-:W-:Y:S01]  /*1df0*/  @!PT LDS RZ, [RZ] ;  /* 0x00000000fffff984 */ /* 0x000fe20000000800 */
[----:B------:R-:W-:Y:S01]  /*1e00*/  @!PT LDS RZ, [RZ] ;  /* 0x00000000fffff984 */ /* 0x000fe20000000800 */
[----:B------:R4:W-:Y:S01]  /*1e10*/  LDGSTS.E.BYPASS.LTC128B.128 [R235+0x1000], desc[UR4][R222.64] ;  /* 0x01000000deeb7fae */ /* 0x0009e2000b981a04 */
[----:B------:R-:W-:Y:S05]  /*1e20*/  BRA `(.L_x_672) ;  /* 0x0000000000047947 */ /* 0x000fea0003800000 */
.L_x_673:
[----:B------:R4:W-:Y:S02]  /*1e30*/  STS.128 [R235+0x1000], RZ ;  /* 0x001000ffeb007388 */ /* 0x0009e40000000c00 */
.L_x_672:
[----:B------:R-:W-:Y:S05]  /*1e40*/  BSYNC.RECONVERGENT B0 ;  /* 0x0000000000007941 */ /* 0x000fea0003800200 */
.L_x_671:
[----:B------:R-:W-:Y:S01]  /*1e50*/  ISETP.GE.AND P1, PT, R6, R7, PT ;  /* 0x000000070600720c */ /* 0x000fe20003f26270 */
[----:B------:R-:W-:Y:S01]  /*1e60*/  VIADD R18, R240, 0x40 ;  /* 0x00000040f0127836 */ /* 0x000fe20000000000 */
[----:B------:R-:W-:Y:S01]  /*1e70*/  LEA R20, P0, R4, R222, 0x1 ;  /* 0x000000de04147211 */ /* 0x000fe200078008ff */
[C---:B------:R-:W-:Y:S01]  /*1e80*/  VIADD R12, R240.reuse, 0x60 ;  /* 0x00000060f00c7836 */ /* 0x040fe20000000000 */
[----:B------:R-:W-:Y:S01]  /*1e90*/  BSSY.RECONVERGENT B0, `(.L_x_674) ;  /* 0x0000013000007945 */ /* 0x000fe20003800200 */
[----:B------:R-:W-:Y:S01]  /*1ea0*/  VIADD R16, R240, 0x80 ;  /* 0x00000080f0107836 */ /* 0x000fe20000000000 */
[----:B------:R-:W-:Y:S01]  /*1eb0*/  LEA.HI.X R21, R4, R223, R5, 0x1, P0 ;  /* 0x000000df04157211 */ /* 0x000fe200000f0c05 */
[----:B------:R-:W-:Y:S01]  /*1ec0*/  VIADD R14, R240, 0xa0 ;  /* 0x000000a0f00e7836 */ /* 0x000fe20000000000 */
[-C--:B------:R-:W-:Y:S01]  /*1ed0*/  ISETP.GE.AND P0, PT, R18, R7.reuse, PT ;  /* 0x000000071200720c */ /* 0x080fe20003f06270 */
[----:B---3--:R-:W-:Y:S01]  /*1ee0*/  VIADD R10, R240, 0xc0 ;  /* 0x000000c0f00a7836 */ /* 0x008fe20000000000 */
[-C--:B------:R-:W-:Y:S01]  /*1ef0*/  ISETP.GE.AND P5, PT, R12, R7.reuse, PT ;  /* 0x000000070c00720c */ /* 0x080fe20003fa6270 */
[----:B------:R-:W-:Y:S01]  /*1f00*/  VIADD R8, R240, 0xe0 ;  /* 0x000000e0f0087836 */ /* 0x000fe20000000000 */
[----:B------:R-:W-:-:S02]  /*1f10*/  ISETP.GE.AND P4, PT, R16, R7, PT ;  /* 0x000000071000720c */ /* 0x000fc40003f86270 */
[-C--:B------:R-:W-:Y:S02]  /*1f20*/  ISETP.GE.AND P3, PT, R14, R7.reuse, PT ;  /* 0x000000070e00720c */ /* 0x080fe40003f66270 */
[----:B------:R-:W-:Y:S01]  /*1f30*/  ISETP.GE.AND P2, PT, R10, R7, PT ;  /* 0x000000070a00720c */ /* 0x000fe20003f46270 */
[----:B------:R-:W-:-:S12]  /*1f40*/  @P1 BRA `(.L_x_675) ;  /* 0x00000000001c1947 */ /* 0x000fd80003800000 */
[----:B------:R-:W-:-:S13]  /*1f50*/  ISETP.GE.AND P1, PT, R236, R233, PT ;  /* 0x000000e9ec00720c */ /* 0x000fda0003f26270 */
[----:B------:R3:W-:Y:S01]  /*1f60*/  @P1 STS.128 [R235+0x1800], RZ ;  /* 0x001800ffeb001388 */ /* 0x0007e20000000c00 */
[----:B------:R-:W-:Y:S05]  /*1f70*/  @P1 BRA `(.L_x_675) ;  /* 0x0000000000101947 */ /* 0x000fea0003800000 */
[----:B------:R-:W-:Y:S01]  /*1f80*/  @!PT LDS RZ, [RZ] ;  /* 0x00000000fffff984 */ /* 0x000fe20000000800 */
[----:B------:R-:W-:Y:S01]  /*1f90*/  @!PT LDS RZ, [RZ] ;  /* 0x00000000fffff984 */ /* 0x000fe20000000800 */
[----:B------:R-:W-:Y:S01]  /*1fa0*/  @!PT LDS RZ, [RZ] ;  /* 0x00000000fffff984 */ /* 0x000fe20000000800 */
[----:B------:R1:W-:Y:S02]  /*1fb0*/  LDGSTS.E.BYPASS.LTC128B.128 [R235+0x1800], desc[UR4][R20.64] ;  /* 0x0180000014eb7fae */ /* 0x0003e4000b981a04 */
.L_x_675:
[----:B------:R-:W-:Y:S05]  /*1fc0*/  BSYNC.RECONVERGENT B0 ;  /* 0x0000000000007941 */ /* 0x000fea0003800200 */
.L_x_674:
[----:B------:R-:W-:Y:S01]  /*1fd0*/  BSSY.RECONVERGENT B0, `(.L_x_676) ;  /* 0x000000c000007945 */ /* 0x000fe20003800200 */
[----:B------:R-:W-:-:S03]  /*1fe0*/  ISETP.GE.AND P1, PT, R8, R7, PT ;  /* 0x000000070800720c */ /* 0x000fc60003f26270 */
[----:B------:R-:W-:Y:S10]  /*1ff0*/  @P0 BRA `(.L_x_677) ;  /* 0x0000000000240947 */ /* 0x000ff40003800000 */
[----:B------:R-:W-:-:S13]  /*2000*/  ISETP.GE.AND P0, PT, R236, R233, PT ;  /* 0x000000e9ec00720c */ /* 0x000fda0003f06270 */
[----:B------:R1:W-:Y:S01]  /*2010*/  @P0 STS.128 [R235+0x2000], RZ ;  /* 0x002000ffeb000388 */ /* 0x0003e20000000c00 */
[----:B------:R-:W-:Y:S05]  /*2020*/  @P0 BRA `(.L_x_677) ;  /* 0x0000000000180947 */ /* 0x000fea0003800000 */
[----:B------:R-:W-:-:S04]  /*2030*/  LEA R4, P0, R218, R20, 0x6 ;  /* 0x00000014da047211 */ /* 0x000fc800078030ff */
[----:B------:R-:W-:-:S05]  /*2040*/  LEA.HI.X R5, R218, R21, R219, 0x6, P0 ;  /* 0x00000015da057211 */ /* 0x000fca00000f34db */
[----:B------:R-:W-:Y:S01]  /*2050*/  @!PT LDS RZ, [RZ] ;  /* 0x00000000fffff984 */ /* 0x000fe20000000800 */
[----:B------:R-:W-:Y:S01]  /*2060*/  @!PT LDS RZ, [RZ] ;  /* 0x00000000fffff984 */ /* 0x000fe20000000800 */
[----:B------:R-:W-:Y:S01]  /*2070*/  @!PT LDS RZ, [RZ] ;  /* 0x00000000fffff984 */ /* 0x000fe20000000800 */
[----:B------:R1:W-:Y:S04]  /*2080*/  LDGSTS.E.BYPASS.LTC128B.128 [R235+0x2000], desc[UR4][R4.64] ;  /* 0x0200000004eb7fae */ /* 0x0003e8000b981a04 */
.L_x_677:
[----:B------:R-:W-:Y:S05]  /*2090*/  BSYNC.RECONVERGENT B0 ;  /* 0x0000000000007941 */ /* 0x000fea0003800200 */
.L_x_676:
[----:B------:R-:W-:Y:S04]  /*20a0*/  BSSY.RECONVERGENT B0, `(.L_x_678) ;  /* 0x000000b000007945 */ /* 0x000fe80003800200 */
[----:B------:R-:W-:Y:S05]  /*20b0*/  @P5 BRA `(.L_x_679) ;  /* 0x0000000000245947 */ /* 0x000fea0003800000 */
[----:B------:R-:W-:-:S13]  /*20c0*/  ISETP.GE.AND P0, PT, R236, R233, PT ;  /* 0x000000e9ec00720c */ /* 0x000fda0003f06270 */
[----:B------:R1:W-:Y:S01]  /*20d0*/  @P0 STS.128 [R235+0x2800], RZ ;  /* 0x002800ffeb000388 */ /* 0x0003e20000000c00 */
[----:B------:R-:W-:Y:S05]  /*20e0*/  @P0 BRA `(.L_x_679) ;  /* 0x0000000000180947 */ /* 0x000fea0003800000 */
[----:B-1----:R-:W-:-:S04]  /*20f0*/  LEA R4, P0, R218, R20, 0x7 ;  /* 0x00000014da047211 */ /* 0x002fc800078038ff */
[----:B------:R-:W-:-:S05]  /*2100*/  LEA.HI.X R5, R218, R21, R219, 0x7, P0 ;  /* 0x00000015da057211 */ /* 0x000fca00000f3cdb */
[----:B------:R-:W-:Y:S01]  /*2110*/  @!PT LDS RZ, [RZ] ;  /* 0x00000000fffff984 */ /* 0x000fe20000000800 */
[----:B------:R-:W-:Y:S01]  /*2120*/  @!PT LDS RZ, [RZ] ;  /* 0x00000000fffff984 */ /* 0x000fe20000000800 */
[----:B------:R-:W-:Y:S01]  /*2130*/  @!PT LDS RZ, [RZ] ;  /* 0x00000000fffff984 */ /* 0x000fe20000000800 */
[----:B------:R1:W-:Y:S04]  /*2140*/  LDGSTS.E.BYPASS.LTC128B.128 [R235+0x2800], desc[UR4][R4.64] ;  /* 0x0280000004eb7fae */ /* 0x0003e8000b981a04 */
.L_x_679:
[----:B------:R-:W-:Y:S05]  /*2150*/  BSYNC.RECONVERGENT B0 ;  /* 0x0000000000007941 */ /* 0x000fea0003800200 */
.L_x_678:
[----:B------:R-:W-:Y:S04]  /*2160*/  BSSY.RECONVERGENT B0, `(.L_x_680) ;  /* 0x000000e000007945 */ /* 0x000fe80003800200 */
[----:B------:R-:W-:Y:S05]  /*2170*/  @P4 BRA `(.L_x_681) ;  /* 0x0000000000304947 */ /* 0x000fea0003800000 */
[----:B------:R-:W-:-:S13]  /*2180*/  ISETP.GE.AND P0, PT, R236, R233, PT ;  /* 0x000000e9ec00720c */ /* 0x000fda0003f06270 */
[----:B------:R1:W-:Y:S01]  /*2190*/  @P0 STS.128 [R235+0x3000], RZ ;  /* 0x003000ffeb000388 */ /* 0x0003e20000000c00 */
[----:B------:R-:W-:Y:S05]  /*21a0*/  @P0 BRA `(.L_x_681) ;  /* 0x0000000000240947 */ /* 0x000fea0003800000 */
[----:B------:R-:W-:Y:S01]  /*21b0*/  MOV R22, R20 ;  /* 0x0000001400167202 */ /* 0x000fe20000000f00 */
[----:B-1----:R-:W-:Y:S01]  /*21c0*/  IMAD R4, R219, 0xc0, RZ ;  /* 0x000000c0db047824 */ /* 0x002fe200078e02ff */
[----:B------:R-:W-:-:S03]  /*21d0*/  MOV R23, R21 ;  /* 0x0000001500177202 */ /* 0x000fc60000000f00 */
[----:B------:R-:W-:-:S05]  /*21e0*/  IMAD.WIDE.U32 R22, R218, 0xc0, R22 ;  /* 0x000000c0da167825 */ /* 0x000fca00078e0016 */
[----:B------:R-:W-:-:S05]  /*21f0*/  IADD3 R23, PT, PT, R23, R4, RZ ;  /* 0x0000000417177210 */ /* 0x000fca0007ffe0ff */
[----:B------:R-:W-:Y:S01]  /*2200*/  @!PT LDS RZ, [RZ] ;  /* 0x00000000fffff984 */ /* 0x000fe20000000800 */
[----:B------:R-:W-:Y:S01]  /*2210*/  @!PT LDS RZ, [RZ] ;  /* 0x00000000fffff984 */ /* 0x000fe20000000800 */
[----:B------:R-:W-:Y:S01]  /*2220*/  @!PT LDS RZ, [RZ] ;  /* 0x00000000fffff984 */ /* 0x000fe20000000800 */
[----:B------:R1:W-:Y:S02]  /*2230*/  LDGSTS.E.BYPASS.LTC128B.128 [R235+0x3000], desc[UR4][R22.64] ;  /* 0x0300000016eb7fae */ /* 0x0003e4000b981a04 */
.L_x_681:
[----:B------:R-:W-:Y:S05]  /*2240*/  BSYNC.RECONVERGENT B0 ;  /* 0x0000000000007941 */ /* 0x000fea0003800200 */
.L_x_680:
        /* <DEDUP_REMOVED lines=11> */
.L_x_683:
[----:B------:R-:W-:Y:S05]  /*2300*/  BSYNC.RECONVERGENT B0 ;  /* 0x0000000000007941 */ /* 0x000fea0003800200 */
.L_x_682:
[----:B------:R-:W-:Y:S04]  /*2310*/  BSSY.RECONVERGENT B0, `(.L_x_684) ;  /* 0x000000e000007945 */ /* 0x000fe80003800200 */
[----:B------:R-:W-:Y:S05]  /*2320*/  @P2 BRA `(.L_x_685) ;  /* 0x0000000000302947 */ /* 0x000fea0003800000 */
[----:B------:R-:W-:-:S13]  /*2330*/  ISETP.GE.AND P0, PT, R236, R233, PT ;  /* 0x000000e9ec00720c */ /* 0x000fda0003f06270 */
[----:B------:R1:W-:Y:S01]  /*2340*/  @P0 STS.128 [R235+0x4000], RZ ;  /* 0x004000ffeb000388 */ /* 0x0003e20000000c00 */
[----:B------:R-:W-:Y:S05]  /*2350*/  @P0 BRA `(.L_x_685) ;  /* 0x0000000000240947 */ /* 0x000fea0003800000 */
[----:B-1----:R-:W-:Y:S01]  /*2360*/  MOV R22, R20 ;  /* 0x0000001400167202 */ /* 0x002fe20000000f00 */
[----:B------:R-:W-:Y:S01]  /*2370*/  IMAD R4, R219, 0x140, RZ ;  /* 0x00000140db047824 */ /* 0x000fe200078e02ff */
[----:B------:R-:W-:-:S03]  /*2380*/  MOV R23, R21 ;  /* 0x0000001500177202 */ /* 0x000fc60000000f00 */
[----:B------:R-:W-:-:S05]  /*2390*/  IMAD.WIDE.U32 R22, R218, 0x140, R22 ;  /* 0x00000140da167825 */ /* 0x000fca00078e0016 */
[----:B------:R-:W-:-:S05]  /*23a0*/  IADD3 R23, PT, PT, R23, R4, RZ ;  /* 0x0000000417177210 */ /* 0x000fca0007ffe0ff */
[----:B------:R-:W-:Y:S01]  /*23b0*/  @!PT LDS RZ, [RZ] ;  /* 0x00000000fffff984 */ /* 0x000fe20000000800 */
[----:B------:R-:W-:Y:S01]  /*23c0*/  @!PT LDS RZ, [RZ] ;  /* 0x00000000fffff984 */ /* 0x000fe20000000800 */
[----:B------:R-:W-:Y:S01]  /*23d0*/  @!PT LDS RZ, [RZ] ;  /* 0x00000000fffff984 */ /* 0x000fe20000000800 */
[----:B------:R1:W-:Y:S02]  /*23e0*/  LDGSTS.E.BYPASS.LTC128B.128 [R235+0x4000], desc[UR4][R22.64] ;  /* 0x0400000016eb7fae */ /* 0x0003e4000b981a04 */
.L_x_685:
[----:B------:R-:W-:Y:S05]  /*23f0*/  BSYNC.RECONVERGENT B0 ;  /* 0x0000000000007941 */ /* 0x000fea0003800200 */
.L_x_684:
[----:B------:R-:W-:Y:S04]  /*2400*/  BSSY.RECONVERGENT B0, `(.L_x_686) ;  /* 0x000000c000007945 */ /* 0x000fe80003800200 */
[----:B------:R-:W-:Y:S05]  /*2410*/  @P1 BRA `(.L_x_687) ;  /* 0x0000000000281947 */ /* 0x000fea0003800000 */
[----:B------:R-:W-:-:S13]  /*2420*/  ISETP.GE.AND P0, PT, R236, R233, PT ;  /* 0x000000e9ec00720c */ /* 0x000fda0003f06270 */
[----:B------:R1:W-:Y:S01]  /*2430*/  @P0 STS.128 [R235+0x4800], RZ ;  /* 0x004800ffeb000388 */ /* 0x0003e20000000c00 */
[----:B------:R-:W-:Y:S05]  /*2440*/  @P0 BRA `(.L_x_687) ;  /* 0x00000000001c0947 */ /* 0x000fea0003800000 */
[----:B-1----:R-:W-:Y:S02]  /*2450*/  IMAD R4, R219, 0x180, RZ ;  /* 0x00000180db047824 */ /* 0x002fe400078e02ff */
[----:B------:R-:W-:-:S05]  /*2460*/  IMAD.WIDE.U32 R20, R218, 0x180, R20 ;  /* 0x00000180da147825 */ /* 0x000fca00078e0014 */
[----:B------:R-:W-:-:S05]  /*2470*/  IADD3 R21, PT, PT, R21, R4, RZ ;  /* 0x0000000415157210 */ /* 0x000fca0007ffe0ff */
[----:B------:R-:W-:Y:S01]  /*2480*/  @!PT LDS RZ, [RZ] ;  /* 0x00000000fffff984 */ /* 0x000fe20000000800 */
[----:B------:R-:W-:Y:S01]  /*2490*/  @!PT LDS RZ, [RZ] ;  /* 0x00000000fffff984 */ /* 0x000fe20000000800 */
[----:B------:R-:W-:Y:S01]  /*24a0*/  @!PT LDS RZ, [RZ] ;  /* 0x00000000fffff984 */ /* 0x000fe20000000800 */
[----:B------:R1:W-:Y:S02]  /*24b0*/  LDGSTS.E.BYPASS.LTC128B.128 [R235+0x4800], desc[UR4][R20.64] ;  /* 0x0480000014eb7fae */ /* 0x0003e4000b981a04 */
.L_x_687:
[----:B------:R-:W-:Y:S05]  /*24c0*/  BSYNC.RECONVERGENT B0 ;  /* 0x0000000000007941 */ /* 0x000fea0003800200 */
.L_x_686:
[----:B------:R-:W0:Y:S01]  /*24d0*/  LDGDEPBAR ;  /* 0x00000000000079af */ /* 0x000e220000000000 */
[C---:B-1----:R-:W-:Y:S02]  /*24e0*/  SHF.L.U64.HI R5, R220.reuse, 0x5, R221 ;  /* 0x00000005dc057819 */ /* 0x042fe400000102dd */
[----:B------:R-:W-:Y:S01]  /*24f0*/  SHF.L.U32 R4, R220, 0x5, RZ ;  /* 0x00000005dc047819 */ /* 0x000fe200000006ff */
[----:B------:R-:W-:-:S06]  /*2500*/  DEPBAR.LE SB0, 0x0 ;  /* 0x000080000000791a */ /* 0x000fcc0000000000 */
[----:B------:R-:W-:Y:S05]  /*2510*/  WARPSYNC.ALL ;  /* 0x0000000000007948 */ /* 0x000fea0003800000 */
[----:B------:R-:W-:Y:S01]  /*2520*/  BSSY.RECONVERGENT B0, `(.L_x_688) ;  /* 0x000000d000007945 */ /* 0x000fe20003800200 */
[----:B------:R-:W-:Y:S06]  /*2530*/  BAR.SYNC.DEFER_BLOCKING 0x0 ;  /* 0x0000000000007b1d */ /* 0x000fec0000010000 */
        /* <DEDUP_REMOVED lines=8> */
.L_x_690:
[----:B------:R1:W-:Y:S01]  /*25c0*/  STS.128 [R235+0x5000], RZ ;  /* 0x005000ffeb007388 */ /* 0x0003e20000000c00 */
[----:B------:R-:W-:Y:S05]  /*25d0*/  BRA `(.L_x_691) ;  /* 0x0000000000047947 */ /* 0x000fea0003800000 */
.L_x_689:
[----:B------:R1:W-:Y:S02]  /*25e0*/  STS.128 [R235+0x5000], RZ ;  /* 0x005000ffeb007388 */ /* 0x0003e40000000c00 */
.L_x_691:
[----:B------:R-:W-:Y:S05]  /*25f0*/  BSYNC.RECONVERGENT B0 ;  /* 0x0000000000007941 */ /* 0x000fea0003800200 */
.L_x_688:
[-C--:B------:R-:W-:Y:S01]  /*2600*/  ISETP.GE.AND P0, PT, R6, R7.reuse, PT ;  /* 0x000000070600720c */ /* 0x080fe20003f06270 */
[----:B------:R-:W-:Y:S01]  /*2610*/  IMAD.SHL.U32 R151, R212, 0x20, RZ ;  /* 0x00000020d4977824 */ /* 0x000fe200078e00ff */
[----:B------:R-:W-:Y:S01]  /*2620*/  ISETP.GE.AND P5, PT, R12, R7, PT ;  /* 0x000000070c00720c */ /* 0x000fe20003fa6270 */
[----:B------:R-:W-:Y:S01]  /*2630*/  IMAD.SHL.U32 R213, R212, 0x4, RZ ;  /* 0x00000004d4d57824 */ /* 0x000fe200078e00ff */
[C---:B------:R-:W-:Y:S01]  /*2640*/  LEA R12, P1, R4.reuse, R224, 0x1 ;  /* 0x000000e0040c7211 */ /* 0x040fe200078208ff */
[----:B------:R-:W-:Y:S01]  /*2650*/  BSSY.RECONVERGENT B0, `(.L_x_692) ;  /* 0x000001f000007945 */ /* 0x000fe20003800200 */
[----:B------:R-:W-:Y:S02]  /*2660*/  SHF.R.U32.HI R214, RZ, 0x1, R212 ;  /* 0x00000001ffd67819 */ /* 0x000fe400000116d4 */
[----:B------:R-:W-:Y:S01]  /*2670*/  LEA.HI.X R13, R4, R225, R5, 0x1, P1 ;  /* 0x000000e1040d7211 */ /* 0x000fe200008f0c05 */
[----:B------:R-:W-:Y:S01]  /*2680*/  IMAD.SHL.U32 R4, R212, 0x10, RZ ;  /* 0x00000010d4047824 */ /* 0x000fe200078e00ff */
[----:B------:R-:W-:-:S02]  /*2690*/  ISETP.GE.AND P1, PT, R8, R7, PT ;  /* 0x000000070800720c */ /* 0x000fc40003f26270 */
[----:B------:R-:W-:Y:S01]  /*26a0*/  LOP3.LUT R8, R214, 0x8, RZ, 0xc0, !PT ;  /* 0x00000008d6087812 */ /* 0x000fe200078ec0ff */
[----:B------:R1:W-:Y:S01]  /*26b0*/  @P0 STS.128 [R235+0x5800], RZ ;  /* 0x005800ffeb000388 */ /* 0x0003e20000000c00 */
[----:B------:R-:W-:Y:S02]  /*26c0*/  LOP3.LUT R215, R4, 0x3e00, RZ, 0xc0, !PT ;  /* 0x00003e0004d77812 */ /* 0x000fe400078ec0ff */
[-C--:B------:R-:W-:Y:S02]  /*26d0*/  ISETP.GE.AND P6, PT, R18, R7.reuse, PT ;  /* 0x000000071200720c */ /* 0x080fe40003fc6270 */
[-C--:B------:R-:W-:Y:S02]  /*26e0*/  ISETP.GE.AND P4, PT, R16, R7.reuse, PT ;  /* 0x000000071000720c */ /* 0x080fe40003f86270 */
[-C--:B------:R-:W-:Y:S02]  /*26f0*/  ISETP.GE.AND P3, PT, R14, R7.reuse, PT ;  /* 0x000000070e00720c */ /* 0x080fe40003f66270 */
[----:B------:R-:W-:-:S02]  /*2700*/  ISETP.GE.AND P2, PT, R10, R7, PT ;  /* 0x000000070a00720c */ /* 0x000fc40003f46270 */
[----:B------:R-:W-:Y:S02]  /*2710*/  LOP3.LUT R4, R4, 0x100, RZ, 0xc0, !PT ;  /* 0x0000010004047812 */ /* 0x000fe400078ec0ff */
[----:B------:R-:W-:Y:S02]  /*2720*/  LOP3.LUT R6, R213, 0x18, RZ, 0xc0, !PT ;  /* 0x00000018d5067812 */ /* 0x000fe400078ec0ff */
[--C-:B------:R-:W-:Y:S02]  /*2730*/  LOP3.LUT R7, R8, 0xc0, R151.reuse, 0xf8, !PT ;  /* 0x000000c008077812 */ /* 0x100fe400078ef897 */
[----:B------:R-:W-:Y:S02]  /*2740*/  LOP3.LUT R9, R151, 0xc0, RZ, 0xc0, !PT ;  /* 0x000000c097097812 */ /* 0x000fe400078ec0ff */
[--C-:B------:R-:W-:Y:S02]  /*2750*/  LOP3.LUT R8, R215, 0x20, R151.reuse, 0xf8, !PT ;  /* 0x00000020d7087812 */ /* 0x100fe400078ef897 */
[----:B------:R-:W-:-:S02]  /*2760*/  LOP3.LUT R5, R4, 0x20, R151, 0xf8, !PT ;  /* 0x0000002004057812 */ /* 0x000fc400078ef897 */
[----:B------:R-:W-:Y:S02]  /*2770*/  LOP3.LUT R148, R7, R6, RZ, 0x3c, !PT ;  /* 0x0000000607947212 */ /* 0x000fe400078e3cff */
[----:B------:R-:W-:Y:S02]  /*2780*/  LOP3.LUT R4, R9, 0x8, R212, 0xf8, !PT ;  /* 0x0000000809047812 */ /* 0x000fe400078ef8d4 */
[----:B------:R-:W-:Y:S02]  /*2790*/  LOP3.LUT R7, R8, 0x100, R151, 0xf8, !PT ;  /* 0x0000010008077812 */ /* 0x000fe400078ef897 */
[----:B------:R-:W-:Y:S02]  /*27a0*/  LOP3.LUT R5, R5, R4, R6, 0xf6, !PT ;  /* 0x0000000405057212 */ /* 0x000fe400078ef606 */
[----:B------:R-:W-:Y:S01]  /*27b0*/  LOP3.LUT R7, R7, R148, RZ, 0xfc, !PT ;  /* 0x0000009407077212 */ /* 0x000fe200078efcff */
[----:B-1----:R-:W-:Y:S06]  /*27c0*/  @P0 BRA `(.L_x_693) ;  /* 0x00000000001c0947 */ /* 0x002fec0003800000 */
[----:B------:R-:W-:-:S13]  /*27d0*/  ISETP.GE.AND P0, PT, R236, R233, PT ;  /* 0x000000e9ec00720c */ /* 0x000fda0003f06270 */
[----:B------:R1:W-:Y:S01]  /*27e0*/  @P0 STS.128 [R235+0x5800], RZ ;  /* 0x005800ffeb000388 */ /* 0x0003e20000000c00 */
[----:B------:R-:W-:Y:S05]  /*27f0*/  @P0 BRA `(.L_x_693) ;  /* 0x0000000000100947 */ /* 0x000fea0003800000 */
[----:B------:R-:W-:Y:S01]  /*2800*/  @!PT LDS RZ, [RZ] ;  /* 0x00000000fffff984 */ /* 0x000fe20000000800 */
[----:B------:R-:W-:Y:S01]  /*2810*/  @!PT LDS RZ, [RZ] ;  /* 0x00000000fffff984 */ /* 0x000fe20000000800 */
[----:B------:R-:W-:Y:S01]  /*2820*/  @!PT LDS RZ, [RZ] ;  /* 0x00000000fffff984 */ /* 0x000fe20000000800 */
[----:B------:R1:W-:Y:S02]  /*2830*/  LDGSTS.E.BYPASS.LTC128B.128 [R235+0x5800], desc[UR4][R12.64] ;  /* 0x058000000ceb7fae */ /* 0x0003e4000b981a04 */
.L_x_693:
[----:B------:R-:W-:Y:S05]  /*2840*/  BSYNC.RECONVERGENT B0 ;  /* 0x0000000000007941 */ /* 0x000fea0003800200 */
.L_x_692:
[----:B------:R1:W-:Y:S01]  /*2850*/  @P6 STS.128 [R235+0x6000], RZ ;  /* 0x006000ffeb006388 */ /* 0x0003e20000000c00 */
[----:B------:R-:W-:Y:S01]  /*2860*/  BSSY.RECONVERGENT B0, `(.L_x_694) ;  /* 0x000000d000007945 */ /* 0x000fe20003800200 */
[-C--:B------:R-:W-:Y:S02]  /*2870*/  LEA R9, R5, R216.reuse, 0x1 ;  /* 0x000000d805097211 */ /* 0x080fe400078e08ff */
[----:B------:R-:W-:Y:S01]  /*2880*/  LEA R11, R7, R216, 0x1 ;  /* 0x000000d8070b7211 */ /* 0x000fe200078e08ff */
[----:B------:R-:W-:Y:S05]  /*2890*/  @P6 BRA `(.L_x_695) ;  /* 0x0000000000246947 */ /* 0x000fea0003800000 */
        /* <DEDUP_REMOVED lines=9> */
.L_x_695:
[----:B------:R-:W-:Y:S05]  /*2930*/  BSYNC.RECONVERGENT B0 ;  /* 0x0000000000007941 */ /* 0x000fea0003800200 */
.L_x_694:
[----:B------:R1:W-:Y:S01]  /*2940*/  @P5 STS.128 [R235+0x6800], RZ ;  /* 0x006800ffeb005388 */ /* 0x0003e20000000c00 */
        /* <DEDUP_REMOVED lines=11> */
.L_x_697:
[----:B------:R-:W-:Y:S05]  /*2a00*/  BSYNC.RECONVERGENT B0 ;  /* 0x0000000000007941 */ /* 0x000fea0003800200 */
.L_x_696:
[----:B------:R1:W-:Y:S01]  /*2a10*/  @P4 STS.128 [R235+0x7000], RZ ;  /* 0x007000ffeb004388 */ /* 0x0003e20000000c00 */
        /* <DEDUP_REMOVED lines=14> */
.L_x_699:
[----:B------:R-:W-:Y:S05]  /*2b00*/  BSYNC.RECONVERGENT B0 ;  /* 0x0000000000007941 */ /* 0x000fea0003800200 */
.L_x_698:
        /* <DEDUP_REMOVED lines=12> */
.L_x_701:
[----:B------:R-:W-:Y:S05]  /*2bd0*/  BSYNC.RECONVERGENT B0 ;  /* 0x0000000000007941 */ /* 0x000fea0003800200 */
.L_x_700:
[----:B------:R1:W-:Y:S01]  /*2be0*/  @P2 STS.128 [R235+0x8000], RZ ;  /* 0x008000ffeb002388 */ /* 0x0003e20000000c00 */
        /* <DEDUP_REMOVED lines=14> */
.L_x_703:
[----:B------:R-:W-:Y:S05]  /*2cd0*/  BSYNC.RECONVERGENT B0 ;  /* 0x0000000000007941 */ /* 0x000fea0003800200 */
.L_x_702:
[----:B------:R1:W-:Y:S01]  /*2ce0*/  @P1 STS.128 [R235+0x8800], RZ ;  /* 0x008800ffeb001388 */ /* 0x0003e20000000c00 */
        /* <DEDUP_REMOVED lines=12> */
.L_x_705:
[----:B------:R-:W-:Y:S05]  /*2db0*/  BSYNC.RECONVERGENT B0 ;  /* 0x0000000000007941 */ /* 0x000fea0003800200 */
.L_x_704:
[----:B-1----:R-:W-:Y:S01]  /*2dc0*/  LDSM.16.M88.4 R4, [R11] ;  /* 0x000000000b04783b */ /* 0x002fe20000000200 */
[----:B------:R-:W-:Y:S01]  /*2dd0*/  IMAD.MOV.U32 R150, RZ, RZ, 0x20 ;  /* 0x00000020ff967424 */ /* 0x000fe200078e00ff */
[C---:B------:R-:W-:Y:S01]  /*2de0*/  LOP3.LUT P0, RZ, R212.reuse, 0x4, RZ, 0xc0, !PT ;  /* 0x00000004d4ff7812 */ /* 0x040fe2000780c0ff */
[----:B------:R-:W-:Y:S01]  /*2df0*/  IMAD.SHL.U32 R157, R212, 0x2, RZ ;  /* 0x00000002d49d7824 */ /* 0x000fe200078e00ff */
[----:B------:R-:W1:Y:S01]  /*2e00*/  LDSM.16.M88.4 R124, [R9+0x1000] ;  /* 0x00100000097c783b */ /* 0x000e620000000200 */
[----:B------:R-:W-:Y:S01]  /*2e10*/  BSSY.RECONVERGENT B1, `(.L_x_706) ;  /* 0x00001f6000017945 */ /* 0x000fe20003800200 */
[----:B------:R-:W-:Y:S02]  /*2e20*/  SEL R150, R150, 0xffffffe0, !P0 ;  /* 0xffffffe096967807 */ /* 0x000fe40004000000 */
[----:B------:R-:W5:Y:S01]  /*2e30*/  LDSM.16.M88.4 R116, [R9+0x1400] ;  /* 0x001400000974783b */ /* 0x000f620000000200 */
[----:B------:R-:W-:Y:S02]  /*2e40*/  LOP3.LUT R157, R232, 0x6, R157, 0xf8, !PT ;  /* 0x00000006e89d7812 */ /* 0x000fe400078ef89d */
[--C-:B------:R-:W-:Y:S01]  /*2e50*/  IMAD.IADD R144, R11, 0x1, R150.reuse ;  /* 0x000000010b907824 */ /* 0x100fe200078e0296 */
[----:B------:R-:W2:Y:S01]  /*2e60*/  LDSM.16.M88.4 R108, [R9+0x1800] ;  /* 0x00180000096c783b */ /* 0x000ea20000000200 */
[----:B------:R-:W-:Y:S01]  /*2e70*/  IMAD.IADD R152, R9, 0x1, R150 ;  /* 0x0000000109987824 */ /* 0x000fe200078e0296 */
[----:B------:R-:W-:-:S02]  /*2e80*/  ISETP.GE.AND P0, PT, R157, R0, PT ;  /* 0x000000009d00720c */ /* 0x000fc40003f06270 */
[----:B------:R-:W3:Y:S01]  /*2e90*/  LDSM.16.M88.4 R100, [R9+0x1c00] ;  /* 0x001c00000964783b */ /* 0x000ee20000000200 */
[C---:B------:R-:W-:Y:S02]  /*2ea0*/  LOP3.LUT R153, R157.reuse, 0x9, RZ, 0xfc, !PT ;  /* 0x000000099d997812 */ /* 0x040fe400078efcff */
[----:B------:R-:W-:Y:S01]  /*2eb0*/  LOP3.LUT R155, R157, 0x10, RZ, 0xfc, !PT ;  /* 0x000000109d9b7812 */ /* 0x000fe200078efcff */
[----:B------:R-:W4:Y:S01]  /*2ec0*/  LDSM.16.M88.4 R92, [R9+0x2000] ;  /* 0x00200000095c783b */ /* 0x000f220000000200 */
[-C--:B------:R-:W-:Y:S02]  /*2ed0*/  ISETP.GE.AND P4, PT, R153, R0.reuse, PT ;  /* 0x000000009900720c */ /* 0x080fe40003f86270 */
[----:B------:R-:W-:Y:S01]  /*2ee0*/  ISETP.GE.AND P3, PT, R155, R0, PT ;  /* 0x000000009b00720c */ /* 0x000fe20003f66270 */
[----:B------:R-:W4:Y:S01]  /*2ef0*/  LDSM.16.M88.4 R84, [R9+0x2400] ;  /* 0x002400000954783b */ /* 0x000f220000000200 */
[----:B------:R-:W-:-:S03]  /*2f00*/  LOP3.LUT R153, R157, 0x18, RZ, 0xfc, !PT ;  /* 0x000000189d997812 */ /* 0x000fc600078efcff */
[----:B------:R-:W4:Y:S01]  /*2f10*/  LDSM.16.M88.4 R76, [R9+0x2800] ;  /* 0x00280000094c783b */ /* 0x000f220000000200 */
[----:B------:R-:W-:Y:S02]  /*2f20*/  ISETP.GE.AND P1, PT, R153, R0, PT ;  /* 0x000000009900720c */ /* 0x000fe40003f26270 */
[C---:B------:R-:W-:Y:S01]  /*2f30*/  LOP3.LUT R153, R157.reuse, 0x19, RZ, 0xfc, !PT ;  /* 0x000000199d997812 */ /* 0x040fe200078efcff */
[----:B------:R-:W4:Y:S04]  /*2f40*/  LDSM.16.M88.4 R68, [R9+0x2c00] ;  /* 0x002c00000944783b */ /* 0x000f280000000200 */
[----:B------:R-:W4:Y:S04]  /*2f50*/  LDSM.16.M88.4 R60, [R9+0x3000] ;  /* 0x00300000093c783b */ /* 0x000f280000000200 */
[----:B------:R-:W4:Y:S04]  /*2f60*/  LDSM.16.M88.4 R52, [R9+0x3400] ;  /* 0x003400000934783b */ /* 0x000f280000000200 */
[----:B------:R-:W4:Y:S01]  /*2f70*/  LDSM.16.M88.4 R44, [R9+0x3800] ;  /* 0x00380000092c783b */ /* 0x000f220000000200 */
[C---:B-1----:R-:W-:Y:S03]  /*2f80*/  HMMA.16816.F32 R128, R4.reuse, R124, RZ ;  /* 0x0000007c0480723c */ /* 0x042fe600000018ff */
[----:B------:R-:W1:Y:S04]  /*2f90*/  LDSM.16.M88.4 R36, [R9+0x3c00] ;  /* 0x003c00000924783b */ /* 0x000e680000000200 */
[----:B------:R-:W1:Y:S01]  /*2fa0*/  LDSM.16.M88.4 R28, [R9+0x4000] ;  /* 0x00400000091c783b */ /* 0x000e620000000200 */
[C---:B-----5:R-:W-:Y:S03]  /*2fb0*/  HMMA.16816.F32 R120, R4.reuse, R116, RZ ;  /* 0x000000740478723c */ /* 0x060fe600000018ff */
[----:B------:R-:W5:Y:S04]  /*2fc0*/  LDSM.16.M88.4 R20, [R9+0x4400] ;  /* 0x004400000914783b */ /* 0x000f680000000200 */
[----:B------:R-:W5:Y:S01]  /*2fd0*/  LDSM.16.M88.4 R12, [R9+0x4800] ;  /* 0x00480000090c783b */ /* 0x000f620000000200 */
[C---:B--2---:R-:W-:Y:S03]  /*2fe0*/  HMMA.16816.F32 R112, R4.reuse, R108, RZ ;  /* 0x0000006c0470723c */ /* 0x044fe600000018ff */
[----:B------:R-:W2:Y:S04]  /*2ff0*/  LDSM.16.M88.4 R132, [R9+0x4c00] ;  /* 0x004c00000984783b */ /* 0x000ea80000000200 */
[----:B------:R-:W-:Y:S01]  /*3000*/  LDSM.16.M88.4 R144, [R144] ;  /* 0x000000009090783b */ /* 0x000fe20000000200 */
[C---:B---3--:R-:W-:Y:S03]  /*3010*/  HMMA.16816.F32 R104, R4.reuse, R100, RZ ;  /* 0x000000640468723c */ /* 0x048fe600000018ff */
[----:B------:R-:W3:Y:S04]  /*3020*/  LDSM.16.M88.4 R140, [R152+0x1000] ;  /* 0x00100000988c783b */ /* 0x000ee80000000200 */
[----:B------:R-:W3:Y:S01]  /*3030*/  LDSM.16.M88.4 R136, [R152+0x1400] ;  /* 0x001400009888783b */ /* 0x000ee20000000200 */
[C---:B----4-:R-:W-:Y:S03]  /*3040*/  HMMA.16816.F32 R96, R4.reuse, R92, RZ ;  /* 0x0000005c0460723c */ /* 0x050fe600000018ff */
[----:B------:R-:W0:Y:S05]  /*3050*/  LDGDEPBAR ;  /* 0x00000000000079af */ /* 0x000e2a0000000000 */
        /* <DEDUP_REMOVED lines=26> */
[----:B------:R-:W-:Y:S01]  /*3200*/  HMMA.16816.F32 R4, R4, R134, RZ ;  /* 0x000000860404723c */ /* 0x000fe200000018ff */
[----:B------:R-:W1:Y:S07]  /*3210*/  LDSM.16.M88.4 R132, [R152+0x1800] ;  /* 0x001800009884783b */ /* 0x000e6e0000000200 */
[----:B---3--:R-:W-:Y:S01]  /*3220*/  HMMA.16816.F32 R128, R144, R140, R128 ;  /* 0x0000008c9080723c */ /* 0x008fe20000001880 */
[----:B------:R-:W-:-:S04]  /*3230*/  LOP3.LUT R141, R157, 0x8, RZ, 0xfc, !PT ;  /* 0x000000089d8d7812 */ /* 0x000fc800078efcff */
[----:B------:R-:W-:-:S03]  /*3240*/  ISETP.GE.AND P5, PT, R141, R0, PT ;  /* 0x000000008d00720c */ /* 0x000fc60003fa6270 */
[----:B------:R-:W-:Y:S01]  /*3250*/  HMMA.16816.F32 R124, R144, R142, R124 ;  /* 0x0000008e907c723c */ /* 0x000fe2000000187c */
[----:B------:R-:W-:-:S04]  /*3260*/  LOP3.LUT R143, R157, 0x1, RZ, 0xfc, !PT ;  /* 0x000000019d8f7812 */ /* 0x000fc800078efcff */
[-C--:B------:R-:W-:Y:S02]  /*3270*/  ISETP.GE.AND P6, PT, R143, R0.reuse, PT ;  /* 0x000000008f00720c */ /* 0x080fe40003fc6270 */
[----:B------:R-:W2:Y:S01]  /*3280*/  LDSM.16.M88.4 R140, [R152+0x1c00] ;  /* 0x001c0000988c783b */ /* 0x000ea20000000200 */
[C---:B------:R-:W-:Y:S01]  /*3290*/  HMMA.16816.F32 R120, R144.reuse, R136, R120 ;  /* 0x000000889078723c */ /* 0x040fe20000001878 */
[----:B------:R-:W-:Y:S02]  /*32a0*/  LOP3.LUT R137, R157, 0x11, RZ, 0xfc, !PT ;  /* 0x000000119d897812 */ /* 0x000fe400078efcff */
[----:B------:R-:W-:Y:S02]  /*32b0*/  FSEL R136, R130, -INF , !P0 ;  /* 0xff80000082887808 */ /* 0x000fe40004000000 */
[----:B------:R-:W-:Y:S02]  /*32c0*/  ISETP.GE.AND P2, PT, R137, R0, PT ;  /* 0x000000008900720c */ /* 0x000fe40003f46270 */
[----:B------:R-:W-:Y:S01]  /*32d0*/  FSEL R137, R128, -INF , !P0 ;  /* 0xff80000080897808 */ /* 0x000fe20004000000 */
[----:B------:R-:W-:Y:S01]  /*32e0*/  HMMA.16816.F32 R116, R144, R138, R116 ;  /* 0x0000008a9074723c */ /* 0x000fe20000001874 */
[----:B------:R-:W-:-:S02]  /*32f0*/  FSEL R139, R131, -INF , !P6 ;  /* 0xff800000838b7808 */ /* 0x000fc40007000000 */
[----:B------:R-:W-:Y:S02]  /*3300*/  FSEL R138, R129, -INF , !P6 ;  /* 0xff800000818a7808 */ /* 0x000fe40007000000 */
[----:B------:R-:W3:Y:S01]  /*3310*/  LDSM.16.M88.4 R128, [R152+0x2000] ;  /* 0x002000009880783b */ /* 0x000ee20000000200 */
[----:B------:R-:W-:Y:S02]  /*3320*/  FSEL R127, R127, -INF , !P4 ;  /* 0xff8000007f7f7808 */ /* 0x000fe40006000000 */
[----:B------:R-:W-:Y:S01]  /*3330*/  FSEL R125, R125, -INF , !P4 ;  /* 0xff8000007d7d7808 */ /* 0x000fe20006000000 */
[----:B-1----:R-:W-:Y:S01]  /*3340*/  HMMA.16816.F32 R112, R144, R132, R112 ;  /* 0x000000849070723c */ /* 0x002fe20000001870 */
[----:B------:R-:W-:Y:S02]  /*3350*/  LOP3.LUT R133, R157, 0x28, RZ, 0xfc, !PT ;  /* 0x000000289d857812 */ /* 0x000fe400078efcff */
[----:B------:R-:W-:Y:S02]  /*3360*/  FSEL R132, R122, -INF , !P3 ;  /* 0xff8000007a847808 */ /* 0x000fe40005800000 */
[----:B------:R-:W-:-:S02]  /*3370*/  ISETP.GE.AND P4, PT, R133, R0, PT ;  /* 0x000000008500720c */ /* 0x000fc40003f86270 */
[----:B------:R-:W-:Y:S01]  /*3380*/  LOP3.LUT R133, R157, 0x29, RZ, 0xfc, !PT ;  /* 0x000000299d857812 */ /* 0x000fe200078efcff */
[----:B------:R-:W-:Y:S01]  /*3390*/  HMMA.16816.F32 R108, R144, R134, R108 ;  /* 0x00000086906c723c */ /* 0x000fe2000000186c */
[----:B------:R-:W-:Y:S02]  /*33a0*/  FSEL R134, R120, -INF , !P3 ;  /* 0xff80000078867808 */ /* 0x000fe40005800000 */
[-C--:B------:R-:W-:Y:S02]  /*33b0*/  ISETP.GE.AND P3, PT, R133, R0.reuse, PT ;  /* 0x000000008500720c */ /* 0x080fe40003f66270 */
[----:B------:R-:W-:Y:S02]  /*33c0*/  FSEL R133, R123, -INF , !P2 ;  /* 0xff8000007b857808 */ /* 0x000fe40005000000 */
[----:B------:R-:W-:Y:S02]  /*33d0*/  FSEL R135, R121, -INF , !P2 ;  /* 0xff80000079877808 */ /* 0x000fe40005000000 */
[----:B------:R-:W1:Y:S01]  /*33e0*/  LDSM.16.M88.4 R120, [R152+0x2400] ;  /* 0x002400009878783b */ /* 0x000e620000000200 */
[----:B------:R-:W-:-:S02]  /*33f0*/  ISETP.GE.AND P0, PT, R153, R0, PT ;  /* 0x000000009900720c */ /* 0x000fc40003f06270 */
[C---:B------:R-:W-:Y:S01]  /*3400*/  LOP3.LUT R153, R157.reuse, 0x20, RZ, 0xfc, !PT ;  /* 0x000000209d997812 */ /* 0x040fe200078efcff */
[C---:B--2---:R-:W-:Y:S01]  /*3410*/  HMMA.16816.F32 R104, R144.reuse, R140, R104 ;  /* 0x0000008c9068723c */ /* 0x044fe20000001868 */
[----:B------:R-:W-:Y:S02]  /*3420*/  LOP3.LUT R141, R157, 0x38, RZ, 0xfc, !PT ;  /* 0x000000389d8d7812 */ /* 0x000fe400078efcff */
[----:B------:R-:W-:Y:S02]  /*3430*/  ISETP.GE.AND P6, PT, R153, R0, PT ;  /* 0x000000009900720c */ /* 0x000fe40003fc6270 */
[----:B------:R-:W-:Y:S02]  /*3440*/  LOP3.LUT R153, R157, 0x21, RZ, 0xfc, !PT ;  /* 0x000000219d997812 */ /* 0x000fe400078efcff */
[----:B------:R-:W-:Y:S01]  /*3450*/  FSEL R119, R119, -INF , !P0 ;  /* 0xff80000077777808 */ /* 0x000fe20004000000 */
[----:B------:R-:W-:Y:S01]  /*3460*/  HMMA.16816.F32 R100, R144, R142, R100 ;  /* 0x0000008e9064723c */ /* 0x000fe20000001864 */
[----:B------:R-:W-:-:S02]  /*3470*/  FSEL R117, R117, -INF , !P0 ;  /* 0xff80000075757808 */ /* 0x000fc40004000000 */
[-C--:B------:R-:W-:Y:S02]  /*3480*/  ISETP.GE.AND P0, PT, R141, R0.reuse, PT ;  /* 0x000000008d00720c */ /* 0x080fe40003f06270 */
[----:B------:R-:W-:Y:S02]  /*3490*/  FSEL R126, R126, -INF , !P5 ;  /* 0xff8000007e7e7808 */ /* 0x000fe40006800000 */
[----:B------:R-:W-:Y:S01]  /*34a0*/  FSEL R124, R124, -INF , !P5 ;  /* 0xff8000007c7c7808 */ /* 0x000fe20006800000 */
[----:B---3--:R-:W-:Y:S01]  /*34b0*/  HMMA.16816.F32 R96, R144, R128, R96 ;  /* 0x000000809060723c */ /* 0x008fe20000001860 */
[----:B------:R-:W-:Y:S02]  /*34c0*/  LOP3.LUT R141, R157, 0x39, RZ, 0xfc, !PT ;  /* 0x000000399d8d7812 */ /* 0x000fe400078efcff */
[----:B------:R-:W-:Y:S02]  /*34d0*/  ISETP.GE.AND P5, PT, R153, R0, PT ;  /* 0x000000009900720c */ /* 0x000fe40003fa6270 */
[----:B------:R-:W-:-:S02]  /*34e0*/  LOP3.LUT R153, R157, 0x30, RZ, 0xfc, !PT ;  /* 0x000000309d997812 */ /* 0x000fc400078efcff */
[----:B------:R-:W-:Y:S01]  /*34f0*/  FSEL R140, R114, -INF , !P6 ;  /* 0xff800000728c7808 */ /* 0x000fe20007000000 */
[C---:B------:R-:W-:Y:S01]  /*3500*/  HMMA.16816.F32 R92, R144.reuse, R130, R92 ;  /* 0x00000082905c723c */ /* 0x040fe2000000185c */
[----:B------:R-:W-:Y:S02]  /*3510*/  FSEL R142, R112, -INF , !P6 ;  /* 0xff800000708e7808 */ /* 0x000fe40007000000 */
[-C--:B------:R-:W-:Y:S02]  /*3520*/  ISETP.GE.AND P6, PT, R141, R0.reuse, PT ;  /* 0x000000008d00720c */ /* 0x080fe40003fc6270 */
[----:B------:R-:W-:Y:S02]  /*3530*/  FSEL R141, R115, -INF , !P5 ;  /* 0xff800000738d7808 */ /* 0x000fe40006800000 */
[----:B------:R-:W-:Y:S02]  /*3540*/  FSEL R143, R113, -INF , !P5 ;  /* 0xff800000718f7808 */ /* 0x000fe40006800000 */
[----:B------:R-:W-:Y:S01]  /*3550*/  LOP3.LUT R129, R157, 0x48, RZ, 0xfc, !PT ;  /* 0x000000489d817812 */ /* 0x000fe200078efcff */
[----:B------:R-:W2:Y:S01]  /*3560*/  LDSM.16.M88.4 R112, [R152+0x2800] ;  /* 0x002800009870783b */ /* 0x000ea20000000200 */
[----:B------:R-:W-:Y:S01]  /*3570*/  ISETP.GE.AND P2, PT, R153, R0, PT ;  /* 0x000000009900720c */ /* 0x000fe20003f46270 */
[----:B-1----:R-:W-:Y:S01]  /*3580*/  HMMA.16816.F32 R88, R144, R120, R88 ;  /* 0x000000789058723c */ /* 0x002fe20000001858 */
[----:B------:R-:W-:-:S02]  /*3590*/  LOP3.LUT R153, R157, 0x31, RZ, 0xfc, !PT ;  /* 0x000000319d997812 */ /* 0x000fc400078efcff */
[----:B------:R-:W-:Y:S02]  /*35a0*/  FSEL R111, R111, -INF , !P3 ;  /* 0xff8000006f6f7808 */ /* 0x000fe40005800000 */
[----:B------:R-:W-:Y:S02]  /*35b0*/  FSEL R109, R109, -INF , !P3 ;  /* 0xff8000006d6d7808 */ /* 0x000fe40005800000 */
[----:B------:R-:W-:Y:S01]  /*35c0*/  ISETP.GE.AND P3, PT, R129, R0, PT ;  /* 0x000000008100720c */ /* 0x000fe20003f66270 */
[----:B------:R-:W-:Y:S01]  /*35d0*/  HMMA.16816.F32 R84, R144, R122, R84 ;  /* 0x0000007a9054723c */ /* 0x000fe20000001854 */
[----:B------:R-:W-:Y:S02]  /*35e0*/  FSEL R118, R118, -INF , !P1 ;  /* 0xff80000076767808 */ /* 0x000fe40004800000 */
[----:B------:R-:W-:Y:S02]  /*35f0*/  FSEL R116, R116, -INF , !P1 ;  /* 0xff80000074747808 */ /* 0x000fe40004800000 */
[----:B------:R-:W-:-:S02]  /*3600*/  LOP3.LUT R129, R157, 0x49, RZ, 0xfc, !PT ;  /* 0x000000499d817812 */ /* 0x000fc400078efcff */
[-C--:B------:R-:W-:Y:S02]  /*3610*/  ISETP.GE.AND P1, PT, R153, R0.reuse, PT ;  /* 0x000000009900720c */ /* 0x080fe40003f26270 */
[----:B------:R-:W-:Y:S02]  /*3620*/  FSEL R128, R106, -INF , !P2 ;  /* 0xff8000006a807808 */ /* 0x000fe40005000000 */
[----:B------:R-:W-:Y:S02]  /*3630*/  FSEL R130, R104, -INF , !P2 ;  /* 0xff80000068827808 */ /* 0x000fe40005000000 */
[----:B------:R-:W-:Y:S02]  /*3640*/  ISETP.GE.AND P2, PT, R129, R0, PT ;  /* 0x000000008100720c */ /* 0x000fe40003f46270 */
[----:B------:R-:W-:Y:S02]  /*3650*/  FSEL R129, R107, -INF , !P1 ;  /* 0xff8000006b817808 */ /* 0x000fe40004800000 */
[----:B------:R-:W-:-:S02]  /*3660*/  FSEL R131, R105, -INF , !P1 ;  /* 0xff80000069837808 */ /* 0x000fc40004800000 */
[C---:B------:R-:W-:Y:S01]  /*3670*/  LOP3.LUT R153, R157.reuse, 0x40, RZ, 0xfc, !PT ;  /* 0x000000409d997812 */ /* 0x040fe200078efcff */
[----:B------:R-:W1:Y:S01]  /*3680*/  LDSM.16.M88.4 R104, [R152+0x2c00] ;  /* 0x002c00009868783b */ /* 0x000e620000000200 */
[----:B------:R-:W-:Y:S02]  /*3690*/  LOP3.LUT R121, R157, 0x58, RZ, 0xfc, !PT ;  /* 0x000000589d797812 */ /* 0x000fe400078efcff */
[-C--:B------:R-:W-:Y:S02]  /*36a0*/  ISETP.GE.AND P5, PT, R153, R0.reuse, PT ;  /* 0x000000009900720c */ /* 0x080fe40003fa6270 */
[----:B------:R-:W-:Y:S02]  /*36b0*/  LOP3.LUT R153, R157, 0x41, RZ, 0xfc, !PT ;  /* 0x000000419d997812 */ /* 0x000fe400078efcff */
[----:B------:R-:W-:Y:S02]  /*36c0*/  FSEL R103, R103, -INF , !P6 ;  /* 0xff80000067677808 */ /* 0x000fe40007000000 */
[----:B------:R-:W-:Y:S01]  /*36d0*/  FSEL R101, R101, -INF , !P6 ;  /* 0xff80000065657808 */ /* 0x000fe20007000000 */
[----:B--2---:R-:W-:Y:S01]  /*36e0*/  HMMA.16816.F32 R80, R144, R112, R80 ;  /* 0x000000709050723c */ /* 0x004fe20000001850 */
[----:B------:R-:W-:-:S02]  /*36f0*/  ISETP.GE.AND P6, PT, R121, R0, PT ;  /* 0x000000007900720c */ /* 0x000fc40003fc6270 */
[----:B------:R-:W-:Y:S02]  /*3700*/  FSEL R110, R110, -INF , !P4 ;  /* 0xff8000006e6e7808 */ /* 0x000fe40006000000 */
[----:B------:R-:W-:Y:S02]  /*3710*/  FSEL R108, R108, -INF , !P4 ;  /* 0xff8000006c6c7808 */ /* 0x000fe40006000000 */
[----:B------:R-:W-:Y:S01]  /*3720*/  LOP3.LUT R121, R157, 0x59, RZ, 0xfc, !PT ;  /* 0x000000599d797812 */ /* 0x000fe200078efcff */
[----:B------:R-:W-:Y:S01]  /*3730*/  HMMA.16816.F32 R76, R144, R114, R76 ;  /* 0x00000072904c723c */ /* 0x000fe2000000184c */
[----:B------:R-:W-:Y:S02]  /*3740*/  ISETP.GE.AND P4, PT, R153, R0, PT ;  /* 0x000000009900720c */ /* 0x000fe40003f86270 */
[----:B------:R-:W-:Y:S02]  /*3750*/  FSEL R120, R98, -INF , !P5 ;  /* 0xff80000062787808 */ /* 0x000fe40006800000 */
[----:B------:R-:W-:-:S02]  /*3760*/  FSEL R122, R96, -INF , !P5 ;  /* 0xff800000607a7808 */ /* 0x000fc40006800000 */
[-C--:B------:R-:W-:Y:S02]  /*3770*/  ISETP.GE.AND P5, PT, R121, R0.reuse, PT ;  /* 0x000000007900720c */ /* 0x080fe40003fa6270 */
[----:B------:R-:W-:Y:S02]  /*3780*/  FSEL R121, R99, -INF , !P4 ;  /* 0xff80000063797808 */ /* 0x000fe40006000000 */
[----:B------:R-:W-:Y:S02]  /*3790*/  FSEL R123, R97, -INF , !P4 ;  /* 0xff800000617b7808 */ /* 0x000fe40006000000 */
[----:B------:R-:W2:Y:S01]  /*37a0*/  LDSM.16.M88.4 R96, [R152+0x3000] ;  /* 0x003000009860783b */ /* 0x000ea20000000200 */
[C---:B------:R-:W-:Y:S02]  /*37b0*/  LOP3.LUT R153, R157.reuse, 0x50, RZ, 0xfc, !PT ;  /* 0x000000509d997812 */ /* 0x040fe400078efcff */
[----:B------:R-:W-:Y:S02]  /*37c0*/  LOP3.LUT R113, R157, 0x68, RZ, 0xfc, !PT ;  /* 0x000000689d717812 */ /* 0x000fe400078efcff */
[----:B------:R-:W-:-:S02]  /*37d0*/  ISETP.GE.AND P1, PT, R153, R0, PT ;  /* 0x000000009900720c */ /* 0x000fc40003f26270 */
[----:B------:R-:W-:Y:S02]  /*37e0*/  LOP3.LUT R153, R157, 0x51, RZ, 0xfc, !PT ;  /* 0x000000519d997812 */ /* 0x000fe400078efcff */
[----:B------:R-:W-:Y:S01]  /*37f0*/  FSEL R102, R102, -INF , !P0 ;  /* 0xff80000066667808 */ /* 0x000fe20004000000 */
[C---:B-1----:R-:W-:Y:S01]  /*3800*/  HMMA.16816.F32 R72, R144.reuse, R104, R72 ;  /* 0x000000689048723c */ /* 0x042fe20000001848 */
[----:B------:R-:W-:Y:S02]  /*3810*/  FSEL R100, R100, -INF , !P0 ;  /* 0xff80000064647808 */ /* 0x000fe40004000000 */
[----:B------:R-:W-:Y:S02]  /*3820*/  ISETP.GE.AND P0, PT, R153, R0, PT ;  /* 0x000000009900720c */ /* 0x000fe40003f06270 */
[----:B------:R-:W-:Y:S02]  /*3830*/  LOP3.LUT R153, R157, 0x60, RZ, 0xfc, !PT ;  /* 0x000000609d997812 */ /* 0x000fe400078efcff */
[----:B------:R-:W-:Y:S01]  /*3840*/  FSEL R95, R95, -INF , !P2 ;  /* 0xff8000005f5f7808 */ /* 0x000fe20005000000 */
[----:B------:R-:W-:Y:S01]  /*3850*/  HMMA.16816.F32 R68, R144, R106, R68 ;  /* 0x0000006a9044723c */ /* 0x000fe20000001844 */
[----:B------:R-:W-:-:S02]  /*3860*/  FSEL R93, R93, -INF , !P2 ;  /* 0xff8000005d5d7808 */ /* 0x000fc40005000000 */
[-C--:B------:R-:W-:Y:S02]  /*3870*/  ISETP.GE.AND P2, PT, R113, R0.reuse, PT ;  /* 0x000000007100720c */ /* 0x080fe40003f46270 */
[C---:B------:R-:W-:Y:S02]  /*3880*/  LOP3.LUT R113, R157.reuse, 0x69, RZ, 0xfc, !PT ;  /* 0x000000699d717812 */ /* 0x040fe400078efcff */
[----:B------:R-:W-:Y:S02]  /*3890*/  LOP3.LUT R105, R157, 0x78, RZ, 0xfc, !PT ;  /* 0x000000789d697812 */ /* 0x000fe400078efcff */
[----:B------:R-:W-:Y:S02]  /*38a0*/  ISETP.GE.AND P4, PT, R153, R0, PT ;  /* 0x000000009900720c */ /* 0x000fe40003f86270 */
[----:B------:R-:W-:Y:S02]  /*38b0*/  LOP3.LUT R153, R157, 0x61, RZ, 0xfc, !PT ;  /* 0x000000619d997812 */ /* 0x000fe400078efcff */
[----:B------:R-:W-:-:S02]  /*38c0*/  FSEL R112, R90, -INF , !P1 ;  /* 0xff8000005a707808 */ /* 0x000fc40004800000 */
[----:B------:R-:W-:Y:S02]  /*38d0*/  FSEL R114, R88, -INF , !P1 ;  /* 0xff80000058727808 */ /* 0x000fe40004800000 */
[----:B------:R-:W-:Y:S02]  /*38e0*/  ISETP.GE.AND P1, PT, R113, R0, PT ;  /* 0x000000007100720c */ /* 0x000fe40003f26270 */
[----:B------:R-:W-:Y:S02]  /*38f0*/  FSEL R87, R87, -INF , !P5 ;  /* 0xff80000057577808 */ /* 0x000fe40006800000 */
[----:B------:R-:W-:Y:S01]  /*3900*/  FSEL R85, R85, -INF , !P5 ;  /* 0xff80000055557808 */ /* 0x000fe20006800000 */
[----:B--2---:R-:W-:Y:S01]  /*3910*/  HMMA.16816.F32 R64, R144, R96, R64 ;  /* 0x000000609040723c */ /* 0x004fe20000001840 */
[----:B------:R-:W-:Y:S02]  /*3920*/  FSEL R113, R91, -INF , !P0 ;  /* 0xff8000005b717808 */ /* 0x000fe40004000000 */
[----:B------:R-:W-:-:S02]  /*3930*/  FSEL R115, R89, -INF , !P0 ;  /* 0xff80000059737808 */ /* 0x000fc40004000000 */
[-C--:B------:R-:W-:Y:S01]  /*3940*/  ISETP.GE.AND P5, PT, R105, R0.reuse, PT ;  /* 0x000000006900720c */ /* 0x080fe20003fa6270 */
[----:B------:R-:W1:Y:S01]  /*3950*/  LDSM.16.M88.4 R88, [R152+0x3400] ;  /* 0x003400009858783b */ /* 0x000e620000000200 */
[----:B------:R-:W-:Y:S01]  /*3960*/  FSEL R94, R94, -INF , !P3 ;  /* 0xff8000005e5e7808 */ /* 0x000fe20005800000 */
[----:B------:R-:W-:Y:S01]  /*3970*/  HMMA.16816.F32 R60, R144, R98, R60 ;  /* 0x00000062903c723c */ /* 0x000fe2000000183c */
[----:B------:R-:W-:Y:S02]  /*3980*/  FSEL R92, R92, -INF , !P3 ;  /* 0xff8000005c5c7808 */ /* 0x000fe40005800000 */
[----:B------:R-:W-:Y:S02]  /*3990*/  LOP3.LUT R105, R157, 0x79, RZ, 0xfc, !PT ;  /* 0x000000799d697812 */ /* 0x000fe400078efcff */
[----:B------:R-:W-:Y:S02]  /*39a0*/  ISETP.GE.AND P3, PT, R153, R0, PT ;  /* 0x000000009900720c */ /* 0x000fe40003f66270 */
[----:B------:R-:W-:-:S02]  /*39b0*/  FSEL R104, R82, -INF , !P4 ;  /* 0xff80000052687808 */ /* 0x000fc40006000000 */
[----:B------:R-:W-:Y:S02]  /*39c0*/  FSEL R106, R80, -INF , !P4 ;  /* 0xff800000506a7808 */ /* 0x000fe40006000000 */
[----:B------:R-:W-:Y:S02]  /*39d0*/  ISETP.GE.AND P4, PT, R105, R0, PT ;  /* 0x000000006900720c */ /* 0x000fe40003f86270 */
[----:B------:R-:W-:Y:S02]  /*39e0*/  FSEL R105, R83, -INF , !P3 ;  /* 0xff80000053697808 */ /* 0x000fe40005800000 */
[----:B------:R-:W-:Y:S02]  /*39f0*/  FSEL R107, R81, -INF , !P3 ;  /* 0xff800000516b7808 */ /* 0x000fe40005800000 */
[C---:B------:R-:W-:Y:S01]  /*3a00*/  LOP3.LUT R153, R157.reuse, 0x70, RZ, 0xfc, !PT ;  /* 0x000000709d997812 */ /* 0x040fe200078efcff */
[----:B------:R-:W2:Y:S01]  /*3a10*/  LDSM.16.M88.4 R80, [R152+0x3800] ;  /* 0x003800009850783b */ /* 0x000ea20000000200 */
[----:B------:R-:W-:-:S02]  /*3a20*/  LOP3.LUT R97, R157, 0x88, RZ, 0xfc, !PT ;  /* 0x000000889d617812 */ /* 0x000fc400078efcff */
[-C--:B------:R-:W-:Y:S02]  /*3a30*/  ISETP.GE.AND P0, PT, R153, R0.reuse, PT ;  /* 0x000000009900720c */ /* 0x080fe40003f06270 */
[----:B------:R-:W-:Y:S02]  /*3a40*/  LOP3.LUT R153, R157, 0x71, RZ, 0xfc, !PT ;  /* 0x000000719d997812 */ /* 0x000fe400078efcff */
[----:B------:R-:W-:Y:S02]  /*3a50*/  FSEL R79, R79, -INF , !P1 ;  /* 0xff8000004f4f7808 */ /* 0x000fe40004800000 */
[----:B------:R-:W-:Y:S02]  /*3a60*/  FSEL R77, R77, -INF , !P1 ;  /* 0xff8000004d4d7808 */ /* 0x000fe40004800000 */
[----:B------:R-:W-:Y:S02]  /*3a70*/  ISETP.GE.AND P1, PT, R97, R0, PT ;  /* 0x000000006100720c */ /* 0x000fe40003f26270 */
[----:B------:R-:W-:-:S02]  /*3a80*/  FSEL R86, R86, -INF , !P6 ;  /* 0xff80000056567808 */ /* 0x000fc40007000000 */
[----:B------:R-:W-:Y:S02]  /*3a90*/  FSEL R84, R84, -INF , !P6 ;  /* 0xff80000054547808 */ /* 0x000fe40007000000 */
[----:B------:R-:W-:Y:S02]  /*3aa0*/  LOP3.LUT R97, R157, 0x89, RZ, 0xfc, !PT ;  /* 0x000000899d617812 */ /* 0x000fe400078efcff */
[-C--:B------:R-:W-:Y:S01]  /*3ab0*/  ISETP.GE.AND P6, PT, R153, R0.reuse, PT ;  /* 0x000000009900720c */ /* 0x080fe20003fc6270 */
[----:B-1----:R-:W-:Y:S01]  /*3ac0*/  HMMA.16816.F32 R56, R144, R88, R56 ;  /* 0x000000589038723c */ /* 0x002fe20000001838 */
[----:B------:R-:W-:Y:S02]  /*3ad0*/  FSEL R96, R74, -INF , !P0 ;  /* 0xff8000004a607808 */ /* 0x000fe40004000000 */
[----:B------:R-:W-:Y:S02]  /*3ae0*/  FSEL R98, R72, -INF , !P0 ;  /* 0xff80000048627808 */ /* 0x000fe40004000000 */
[----:B------:R-:W-:-:S02]  /*3af0*/  ISETP.GE.AND P0, PT, R97, R0, PT ;  /* 0x000000006100720c */ /* 0x000fc40003f06270 */
[----:B------:R-:W-:Y:S01]  /*3b00*/  FSEL R97, R75, -INF , !P6 ;  /* 0xff8000004b617808 */ /* 0x000fe20007000000 */
[----:B------:R-:W-:Y:S01]  /*3b10*/  HMMA.16816.F32 R52, R144, R90, R52 ;  /* 0x0000005a9034723c */ /* 0x000fe20000001834 */
[----:B------:R-:W-:Y:S02]  /*3b20*/  FSEL R99, R73, -INF , !P6 ;  /* 0xff80000049637808 */ /* 0x000fe40007000000 */
[----:B------:R-:W1:Y:S01]  /*3b30*/  LDSM.16.M88.4 R72, [R152+0x3c00] ;  /* 0x003c00009848783b */ /* 0x000e620000000200 */
[----:B------:R-:W-:Y:S02]  /*3b40*/  LOP3.LUT R153, R157, 0x80, RZ, 0xfc, !PT ;  /* 0x000000809d997812 */ /* 0x000fe400078efcff */
[----:B------:R-:W-:Y:S02]  /*3b50*/  FSEL R78, R78, -INF , !P2 ;  /* 0xff8000004e4e7808 */ /* 0x000fe40005000000 */
[----:B------:R-:W-:Y:S02]  /*3b60*/  ISETP.GE.AND P3, PT, R153, R0, PT ;  /* 0x000000009900720c */ /* 0x000fe40003f66270 */
[----:B------:R-:W-:-:S02]  /*3b70*/  LOP3.LUT R153, R157, 0x81, RZ, 0xfc, !PT ;  /* 0x000000819d997812 */ /* 0x000fc400078efcff */
[----:B------:R-:W-:Y:S01]  /*3b80*/  FSEL R76, R76, -INF , !P2 ;  /* 0xff8000004c4c7808 */ /* 0x000fe20005000000 */
[C---:B--2---:R-:W-:Y:S01]  /*3b90*/  HMMA.16816.F32 R48, R144.reuse, R80, R48 ;  /* 0x000000509030723c */ /* 0x044fe20000001830 */
[-C--:B------:R-:W-:Y:S02]  /*3ba0*/  ISETP.GE.AND P2, PT, R153, R0.reuse, PT ;  /* 0x000000009900720c */ /* 0x080fe40003f46270 */
[C---:B------:R-:W-:Y:S02]  /*3bb0*/  LOP3.LUT R153, R157.reuse, 0x90, RZ, 0xfc, !PT ;  /* 0x000000909d997812 */ /* 0x040fe400078efcff */
[----:B------:R-:W-:Y:S02]  /*3bc0*/  LOP3.LUT R89, R157, 0x98, RZ, 0xfc, !PT ;  /* 0x000000989d597812 */ /* 0x000fe400078efcff */
[----:B------:R-:W-:Y:S01]  /*3bd0*/  ISETP.GE.AND P6, PT, R153, R0, PT ;  /* 0x000000009900720c */ /* 0x000fe20003fc6270 */
[----:B------:R-:W-:Y:S01]  /*3be0*/  HMMA.16816.F32 R44, R144, R82, R44 ;  /* 0x00000052902c723c */ /* 0x000fe2000000182c */
[----:B------:R-:W-:-:S02]  /*3bf0*/  LOP3.LUT R153, R157, 0x91, RZ, 0xfc, !PT ;  /* 0x000000919d997812 */ /* 0x000fc400078efcff */
[----:B------:R-:W-:Y:S02]  /*3c00*/  FSEL R71, R71, -INF , !P4 ;  /* 0xff80000047477808 */ /* 0x000fe40006000000 */
[----:B------:R-:W-:Y:S02]  /*3c10*/  FSEL R69, R69, -INF , !P4 ;  /* 0xff80000045457808 */ /* 0x000fe40006000000 */
[----:B------:R-:W-:Y:S02]  /*3c20*/  ISETP.GE.AND P4, PT, R89, R0, PT ;  /* 0x000000005900720c */ /* 0x000fe40003f86270 */
[----:B------:R-:W-:Y:S02]  /*3c30*/  LOP3.LUT R81, R157, 0xa8, RZ, 0xfc, !PT ;  /* 0x000000a89d517812 */ /* 0x000fe400078efcff */
[----:B------:R-:W-:Y:S02]  /*3c40*/  FSEL R70, R70, -INF , !P5 ;  /* 0xff80000046467808 */ /* 0x000fe40006800000 */
[----:B------:R-:W-:-:S02]  /*3c50*/  FSEL R68, R68, -INF , !P5 ;  /* 0xff80000044447808 */ /* 0x000fc40006800000 */
[----:B------:R-:W-:Y:S02]  /*3c60*/  LOP3.LUT R89, R157, 0x99, RZ, 0xfc, !PT ;  /* 0x000000999d597812 */ /* 0x000fe400078efcff */
[----:B------:R-:W-:Y:S02]  /*3c70*/  ISETP.GE.AND P5, PT, R153, R0, PT ;  /* 0x000000009900720c */ /* 0x000fe40003fa6270 */
[----:B------:R-:W-:Y:S02]  /*3c80*/  LOP3.LUT R153, R157, 0xa0, RZ, 0xfc, !PT ;  /* 0x000000a09d997812 */ /* 0x000fe400078efcff */
[----:B------:R-:W-:Y:S01]  /*3c90*/  FSEL R63, R63, -INF , !P0 ;  /* 0xff8000003f3f7808 */ /* 0x000fe20004000000 */
[----:B-1----:R-:W-:Y:S01]  /*3ca0*/  HMMA.16816.F32 R40, R144, R72, R40 ;  /* 0x000000489028723c */ /* 0x002fe20000001828 */
[----:B------:R-:W-:Y:S02]  /*3cb0*/  FSEL R61, R61, -INF , !P0 ;  /* 0xff8000003d3d7808 */ /* 0x000fe40004000000 */
[----:B------:R-:W-:-:S02]  /*3cc0*/  FSEL R88, R66, -INF , !P3 ;  /* 0xff80000042587808 */ /* 0x000fc40005800000 */
[----:B------:R-:W-:Y:S02]  /*3cd0*/  FSEL R90, R64, -INF , !P3 ;  /* 0xff800000405a7808 */ /* 0x000fe40005800000 */
[-C--:B------:R-:W-:Y:S01]  /*3ce0*/  ISETP.GE.AND P0, PT, R81, R0.reuse, PT ;  /* 0x000000005100720c */ /* 0x080fe20003f06270 */
[----:B------:R-:W-:Y:S01]  /*3cf0*/  HMMA.16816.F32 R36, R144, R74, R36 ;  /* 0x0000004a9024723c */ /* 0x000fe20000001824 */
[----:B------:R-:W-:Y:S02]  /*3d00*/  ISETP.GE.AND P3, PT, R89, R0, PT ;  /* 0x000000005900720c */ /* 0x000fe40003f66270 */
[----:B------:R-:W-:Y:S02]  /*3d10*/  LOP3.LUT R81, R157, 0xa9, RZ, 0xfc, !PT ;  /* 0x000000a99d517812 */ /* 0x000fe400078efcff */
[----:B------:R-:W-:Y:S02]  /*3d20*/  FSEL R89, R67, -INF , !P2 ;  /* 0xff80000043597808 */ /* 0x000fe40005000000 */
[----:B------:R-:W-:-:S02]  /*3d30*/  FSEL R91, R65, -INF , !P2 ;  /* 0xff800000415b7808 */ /* 0x000fc40005000000 */
[-C--:B------:R-:W-:Y:S01]  /*3d40*/  ISETP.GE.AND P2, PT, R153, R0.reuse, PT ;  /* 0x000000009900720c */ /* 0x080fe20003f46270 */
[----:B------:R-:W1:Y:S01]  /*3d50*/  LDSM.16.M88.4 R64, [R152+0x4000] ;  /* 0x004000009840783b */ /* 0x000e620000000200 */
[----:B------:R-:W-:Y:S02]  /*3d60*/  LOP3.LUT R153, R157, 0xa1, RZ, 0xfc, !PT ;  /* 0x000000a19d997812 */ /* 0x000fe400078efcff */
[----:B------:R-:W-:Y:S02]  /*3d70*/  FSEL R80, R58, -INF , !P6 ;  /* 0xff8000003a507808 */ /* 0x000fe40007000000 */
[----:B------:R-:W-:Y:S02]  /*3d80*/  FSEL R82, R56, -INF , !P6 ;  /* 0xff80000038527808 */ /* 0x000fe40007000000 */
[----:B------:R-:W-:Y:S02]  /*3d90*/  ISETP.GE.AND P6, PT, R81, R0, PT ;  /* 0x000000005100720c */ /* 0x000fe40003fc6270 */
[----:B------:R-:W-:-:S02]  /*3da0*/  FSEL R158, R53, -INF , !P3 ;  /* 0xff800000359e7808 */ /* 0x000fc40005800000 */
[----:B------:R-:W-:Y:S02]  /*3db0*/  FSEL R81, R59, -INF , !P5 ;  /* 0xff8000003b517808 */ /* 0x000fe40006800000 */
[----:B------:R-:W-:Y:S02]  /*3dc0*/  FSEL R83, R57, -INF , !P5 ;  /* 0xff80000039537808 */ /* 0x000fe40006800000 */
[C---:B------:R-:W-:Y:S01]  /*3dd0*/  LOP3.LUT R73, R157.reuse, 0xb1, RZ, 0xfc, !PT ;  /* 0x000000b19d497812 */ /* 0x040fe200078efcff */
[----:B------:R-:W2:Y:S01]  /*3de0*/  LDSM.16.M88.4 R56, [R152+0x4400] ;  /* 0x004400009838783b */ /* 0x000ea20000000200 */
[----:B------:R-:W-:Y:S02]  /*3df0*/  LOP3.LUT R53, R157, 0xb9, RZ, 0xfc, !PT ;  /* 0x000000b99d357812 */ /* 0x000fe400078efcff */
[----:B------:R-:W-:Y:S02]  /*3e00*/  FSEL R62, R62, -INF , !P1 ;  /* 0xff8000003e3e7808 */ /* 0x000fe40004800000 */
[----:B------:R-:W-:-:S02]  /*3e10*/  FSEL R60, R60, -INF , !P1 ;  /* 0xff8000003c3c7808 */ /* 0x000fc40004800000 */
[-C--:B------:R-:W-:Y:S02]  /*3e20*/  ISETP.GE.AND P1, PT, R153, R0.reuse, PT ;  /* 0x000000009900720c */ /* 0x080fe40003f26270 */
[----:B------:R-:W-:Y:S02]  /*3e30*/  LOP3.LUT R153, R157, 0xb0, RZ, 0xfc, !PT ;  /* 0x000000b09d997812 */ /* 0x000fe400078efcff */
[----:B------:R-:W-:Y:S02]  /*3e40*/  FSEL R72, R54, -INF , !P4 ;  /* 0xff80000036487808 */ /* 0x000fe40006000000 */
[----:B------:R-:W-:Y:S02]  /*3e50*/  FSEL R156, R52, -INF , !P4 ;  /* 0xff800000349c7808 */ /* 0x000fe40006000000 */
[----:B------:R-:W-:Y:S02]  /*3e60*/  ISETP.GE.AND P4, PT, R73, R0, PT ;  /* 0x000000004900720c */ /* 0x000fe40003f86270 */
[----:B------:R-:W-:-:S02]  /*3e70*/  FSEL R50, R50, -INF , !P2 ;  /* 0xff80000032327808 */ /* 0x000fc40005000000 */
[----:B------:R-:W-:Y:S02]  /*3e80*/  FSEL R75, R48, -INF , !P2 ;  /* 0xff800000304b7808 */ /* 0x000fe40005000000 */
[----:B------:R-:W-:Y:S02]  /*3e90*/  FSEL R73, R55, -INF , !P3 ;  /* 0xff80000037497808 */ /* 0x000fe40005800000 */
[-C--:B------:R-:W-:Y:S01]  /*3ea0*/  ISETP.GE.AND P2, PT, R53, R0.reuse, PT ;  /* 0x000000003500720c */ /* 0x080fe20003f46270 */
[----:B-1----:R-:W-:Y:S01]  /*3eb0*/  HMMA.16816.F32 R32, R144, R64, R32 ;  /* 0x000000409020723c */ /* 0x002fe20000001820 */
[----:B------:R-:W1:Y:S01]  /*3ec0*/  LDSM.16.M88.4 R52, [R152+0x4800] ;  /* 0x004800009834783b */ /* 0x000e620000000200 */
[----:B------:R-:W-:Y:S02]  /*3ed0*/  ISETP.GE.AND P5, PT, R153, R0, PT ;  /* 0x000000009900720c */ /* 0x000fe40003fa6270 */
[----:B------:R-:W-:Y:S02]  /*3ee0*/  LOP3.LUT R153, R157, 0xb8, RZ, 0xfc, !PT ;  /* 0x000000b89d997812 */ /* 0x000fe400078efcff */
[----:B------:R-:W-:-:S02]  /*3ef0*/  FSEL R51, R51, -INF , !P1 ;  /* 0xff80000033337808 */ /* 0x000fc40004800000 */
[-C--:B------:R-:W-:Y:S01]  /*3f00*/  ISETP.GE.AND P3, PT, R153, R0.reuse, PT ;  /* 0x000000009900720c */ /* 0x080fe20003f66270 */
[C---:B------:R-:W-:Y:S01]  /*3f10*/  HMMA.16816.F32 R28, R144.reuse, R66, R28 ;  /* 0x00000042901c723c */ /* 0x040fe2000000181c */
[----:B------:R-:W-:Y:S02]  /*3f20*/  LOP3.LUT R153, R157, 0xc0, RZ, 0xfc, !PT ;  /* 0x000000c09d997812 */ /* 0x000fe400078efcff */
[----:B------:R-:W-:Y:S02]  /*3f30*/  FSEL R49, R49, -INF , !P1 ;  /* 0xff80000031317808 */ /* 0x000fe40004800000 */
[----:B------:R-:W-:Y:S02]  /*3f40*/  ISETP.GE.AND P1, PT, R153, R0, PT ;  /* 0x000000009900720c */ /* 0x000fe40003f26270 */
[----:B------:R-:W-:Y:S01]  /*3f50*/  LOP3.LUT R153, R157, 0xc1, RZ, 0xfc, !PT ;  /* 0x000000c19d997812 */ /* 0x000fe200078efcff */
[----:B--2---:R-:W-:Y:S01]  /*3f60*/  HMMA.16816.F32 R24, R144, R56, R24 ;  /* 0x000000389018723c */ /* 0x004fe20000001818 */
[----:B------:R-:W-:-:S02]  /*3f70*/  FSEL R46, R46, -INF , !P0 ;  /* 0xff8000002e2e7808 */ /* 0x000fc40004000000 */
[----:B------:R-:W-:Y:S02]  /*3f80*/  FSEL R44, R44, -INF , !P0 ;  /* 0xff8000002c2c7808 */ /* 0x000fe40004000000 */
[----:B------:R-:W-:Y:S02]  /*3f90*/  ISETP.GE.AND P0, PT, R153, R0, PT ;  /* 0x000000009900720c */ /* 0x000fe40003f06270 */
[----:B------:R-:W2:Y:S01]  /*3fa0*/  LDSM.16.M88.4 R152, [R152+0x4c00] ;  /* 0x004c00009898783b */ /* 0x000ea20000000200 */
[----:B------:R-:W-:Y:S01]  /*3fb0*/  LOP3.LUT R65, R157, 0xc8, RZ, 0xfc, !PT ;  /* 0x000000c89d417812 */ /* 0x000fe200078efcff */
[----:B------:R-:W-:Y:S01]  /*3fc0*/  HMMA.16816.F32 R20, R144, R58, R20 ;  /* 0x0000003a9014723c */ /* 0x000fe20000001814 */
[----:B------:R-:W-:Y:S01]  /*3fd0*/  FSEL R47, R47, -INF , !P6 ;  /* 0xff8000002f2f7808 */ /* 0x000fe20007000000 */
[----:B------:R-:W-:-:S04]  /*3fe0*/  DEPBAR.LE SB0, 0x0 ;  /* 0x000080000000791a */ /* 0x000fc80000000000 */
[----:B------:R-:W-:Y:S02]  /*3ff0*/  FSEL R45, R45, -INF , !P6 ;  /* 0xff8000002d2d7808 */ /* 0x000fe40007000000 */
[-C--:B------:R-:W-:Y:S02]  /*4000*/  ISETP.GE.AND P6, PT, R65, R0.reuse, PT ;  /* 0x000000004100720c */ /* 0x080fe40003fc6270 */
[----:B------:R-:W-:Y:S02]  /*4010*/  LOP3.LUT R65, R157, 0xc9, RZ, 0xfc, !PT ;  /* 0x000000c99d417812 */ /* 0x000fe400078efcff */
[----:B------:R-:W-:Y:S02]  /*4020*/  FSEL R42, R42, -INF , !P5 ;  /* 0xff8000002a2a7808 */ /* 0x000fe40006800000 */
[----:B------:R-:W-:Y:S01]  /*4030*/  FSEL R40, R40, -INF , !P5 ;  /* 0xff80000028287808 */ /* 0x000fe20006800000 */
[----:B-1----:R-:W-:Y:S01]  /*4040*/  HMMA.16816.F32 R16, R144, R52, R16 ;  /* 0x000000349010723c */ /* 0x002fe20000001810 */
[----:B------:R-:W-:-:S02]  /*4050*/  ISETP.GE.AND P5, PT, R65, R0, PT ;  /* 0x000000004100720c */ /* 0x000fc40003fa6270 */
[C---:B------:R-:W-:Y:S02]  /*4060*/  LOP3.LUT R65, R157.reuse, 0xd0, RZ, 0xfc, !PT ;  /* 0x000000d09d417812 */ /* 0x040fe400078efcff */
[----:B------:R-:W-:Y:S02]  /*4070*/  LOP3.LUT R57, R157, 0xd1, RZ, 0xfc, !PT ;  /* 0x000000d19d397812 */ /* 0x000fe400078efcff */
[----:B------:R-:W-:Y:S01]  /*4080*/  FSEL R43, R43, -INF , !P4 ;  /* 0xff8000002b2b7808 */ /* 0x000fe20006000000 */
[----:B------:R-:W-:Y:S01]  /*4090*/  HMMA.16816.F32 R12, R144, R54, R12 ;  /* 0x00000036900c723c */ /* 0x000fe2000000180c */
[----:B------:R-:W-:Y:S02]  /*40a0*/  FSEL R41, R41, -INF , !P4 ;  /* 0xff80000029297808 */ /* 0x000fe40006000000 */
[----:B------:R-:W-:Y:S02]  /*40b0*/  ISETP.GE.AND P4, PT, R65, R0, PT ;  /* 0x000000004100720c */ /* 0x000fe40003f86270 */
[----:B------:R-:W-:-:S02]  /*40c0*/  LOP3.LUT R65, R157, 0xd8, RZ, 0xfc, !PT ;  /* 0x000000d89d417812 */ /* 0x000fc400078efcff */
[----:B------:R-:W-:Y:S02]  /*40d0*/  FSEL R48, R38, -INF , !P3 ;  /* 0xff80000026307808 */ /* 0x000fe40005800000 */
[----:B------:R-:W-:Y:S02]  /*40e0*/  FSEL R56, R36, -INF , !P3 ;  /* 0xff80000024387808 */ /* 0x000fe40005800000 */
[----:B------:R-:W-:Y:S02]  /*40f0*/  ISETP.GE.AND P3, PT, R57, R0, PT ;  /* 0x000000003900720c */ /* 0x000fe40003f66270 */
[----:B------:R-:W-:Y:S02]  /*4100*/  FSEL R64, R37, -INF , !P2 ;  /* 0xff80000025407808 */ /* 0x000fe40005000000 */
[----:B------:R-:W-:Y:S01]  /*4110*/  LOP3.LUT R37, R157, 0xe0, RZ, 0xfc, !PT ;  /* 0x000000e09d257812 */ /* 0x000fe200078efcff */
[----:B--2---:R-:W-:Y:S01]  /*4120*/  HMMA.16816.F32 R8, R144, R152, R8 ;  /* 0x000000989008723c */ /* 0x004fe20000001808 */
[----:B------:R-:W-:-:S02]  /*4130*/  FSEL R57, R39, -INF , !P2 ;  /* 0xff80000027397808 */ /* 0x000fc40005000000 */
[----:B------:R-:W-:Y:S02]  /*4140*/  FSEL R67, R31, -INF , !P5 ;  /* 0xff8000001f437808 */ /* 0x000fe40006800000 */
[----:B------:R-:W-:Y:S02]  /*4150*/  ISETP.GE.AND P2, PT, R65, R0, PT ;  /* 0x000000004100720c */ /* 0x000fe40003f46270 */
[----:B------:R-:W-:Y:S01]  /*4160*/  LOP3.LUT R31, R157, 0xe9, RZ, 0xfc, !PT ;  /* 0x000000e99d1f7812 */ /* 0x000fe200078efcff */
[----:B------:R-:W-:Y:S01]  /*4170*/  HMMA.16816.F32 R4, R144, R154, R4 ;  /* 0x0000009a9004723c */ /* 0x000fe20000001804 */
[----:B------:R-:W-:Y:S02]  /*4180*/  FSEL R65, R35, -INF , !P0 ;  /* 0xff80000023417808 */ /* 0x000fe40004000000 */
[----:B------:R-:W-:Y:S02]  /*4190*/  FSEL R66, R33, -INF , !P0 ;  /* 0xff80000021427808 */ /* 0x000fe40004000000 */
[----:B------:R-:W-:-:S02]  /*41a0*/  FSEL R74, R29, -INF , !P5 ;  /* 0xff8000001d4a7808 */ /* 0x000fc40006800000 */
[----:B------:R-:W-:Y:S02]  /*41b0*/  FSEL R159, R27, -INF , !P3 ;  /* 0xff8000001b9f7808 */ /* 0x000fe40005800000 */
[----:B------:R-:W-:Y:S02]  /*41c0*/  FSEL R160, R25, -INF , !P3 ;  /* 0xff80000019a07808 */ /* 0x000fe40005800000 */
[----:B------:R-:W-:Y:S02]  /*41d0*/  LOP3.LUT R39, R157, 0xd9, RZ, 0xfc, !PT ;  /* 0x000000d99d277812 */ /* 0x000fe400078efcff */
[----:B------:R-:W-:Y:S02]  /*41e0*/  ISETP.GE.AND P0, PT, R37, R0, PT ;  /* 0x000000002500720c */ /* 0x000fe40003f06270 */
[C---:B------:R-:W-:Y:S02]  /*41f0*/  LOP3.LUT R35, R157.reuse, 0xe1, RZ, 0xfc, !PT ;  /* 0x000000e19d237812 */ /* 0x040fe400078efcff */
[----:B------:R-:W-:-:S02]  /*4200*/  LOP3.LUT R33, R157, 0xe8, RZ, 0xfc, !PT ;  /* 0x000000e89d217812 */ /* 0x000fc400078efcff */
[C---:B------:R-:W-:Y:S02]  /*4210*/  LOP3.LUT R29, R157.reuse, 0xf0, RZ, 0xfc, !PT ;  /* 0x000000f09d1d7812 */ /* 0x040fe400078efcff */
[C---:B------:R-:W-:Y:S02]  /*4220*/  LOP3.LUT R27, R157.reuse, 0xf1, RZ, 0xfc, !PT ;  /* 0x000000f19d1b7812 */ /* 0x040fe400078efcff */
[C---:B------:R-:W-:Y:S02]  /*4230*/  LOP3.LUT R25, R157.reuse, 0xf8, RZ, 0xfc, !PT ;  /* 0x000000f89d197812 */ /* 0x040fe400078efcff */
        /* <DEDUP_REMOVED lines=9> */
[----:B------:R-:W-:Y:S02]  /*42d0*/  ISETP.NE.AND P4, PT, R149, 0x1, PT ;  /* 0x000000019500780c */ /* 0x000fe40003f85270 */
[----:B------:R-:W-:Y:S02]  /*42e0*/  FSEL R58, R34, -INF , !P1 ;  /* 0xff800000223a7808 */ /* 0x000fe40004800000 */
[----:B------:R-:W-:Y:S02]  /*42f0*/  FSEL R59, R32, -INF , !P1 ;  /* 0xff800000203b7808 */ /* 0x000fe40004800000 */
[----:B------:R-:W-:Y:S02]  /*4300*/  ISETP.GE.AND P1, PT, R39, R0, PT ;  /* 0x000000002700720c */ /* 0x000fe40003f26270 */
[----:B------:R-:W-:Y:S02]  /*4310*/  FSEL R52, R30, -INF , !P6 ;  /* 0xff8000001e347808 */ /* 0x000fe40007000000 */
[----:B------:R-:W-:-:S02]  /*4320*/  FSEL R53, R28, -INF , !P6 ;  /* 0xff8000001c357808 */ /* 0x000fc40007000000 */
[----:B------:R-:W-:Y:S02]  /*4330*/  FSEL R152, R22, -INF , !P2 ;  /* 0xff80000016987808 */ /* 0x000fe40005000000 */
[----:B------:R-:W-:Y:S02]  /*4340*/  FSEL R153, R20, -INF , !P2 ;  /* 0xff80000014997808 */ /* 0x000fe40005000000 */
[----:B------:R-:W-:Y:S02]  /*4350*/  FSEL R161, R23, -INF , !P1 ;  /* 0xff80000017a17808 */ /* 0x000fe40004800000 */
[----:B------:R-:W-:Y:S01]  /*4360*/  FSEL R162, R21, -INF , !P1 ;  /* 0xff80000015a27808 */ /* 0x000fe20004800000 */
[----:B------:R-:W-:Y:S01]  /*4370*/  BAR.SYNC.DEFER_BLOCKING 0x0 ;  /* 0x0000000000007b1d */ /* 0x000fe20000010000 */
[-C--:B------:R-:W-:Y:S02]  /*4380*/  ISETP.GE.AND P6, PT, R35, R0.reuse, PT ;  /* 0x000000002300720c */ /* 0x080fe40003fc6270 */
[----:B------:R-:W-:-:S02]  /*4390*/  ISETP.GE.AND P5, PT, R33, R0, PT ;  /* 0x000000002100720c */ /* 0x000fc40003fa6270 */
[-C--:B------:R-:W-:Y:S02]  /*43a0*/  ISETP.GE.AND P3, PT, R29, R0.reuse, PT ;  /* 0x000000001d00720c */ /* 0x080fe40003f66270 */
[-C--:B------:R-:W-:Y:S02]  /*43b0*/  ISETP.GE.AND P2, PT, R27, R0.reuse, PT ;  /* 0x000000001b00720c */ /* 0x080fe40003f46270 */
[----:B------:R-:W-:Y:S02]  /*43c0*/  ISETP.GE.AND P1, PT, R25, R0, PT ;  /* 0x000000001900720c */ /* 0x000fe40003f26270 */
        /* <DEDUP_REMOVED lines=11> */
[----:B------:R-:W-:Y:S01]  /*4480*/  FSEL R171, R5, -INF , !P0 ;  /* 0xff80000005ab7808 */ /* 0x000fe20004000000 */
[----:B------:R-:W-:Y:S06]  /*4490*/  @!P4 BRA `(.L_x_707) ;  /* 0x000000080034c947 */ /* 0x000fec0003800000 */
        /* <DEDUP_REMOVED lines=13> */
.L_x_709:
        /* <DEDUP_REMOVED lines=60> */
.L_x_710:
[----:B------:R-:W-:Y:S05]  /*4930*/  BSYNC.RECONVERGENT B0 ;  /* 0x0000000000007941 */ /* 0x000fea0003800200 */
.L_x_708:
[-C--:B------:R-:W-:Y:S01]  /*4940*/  ISETP.GE.AND P0, PT, R236, R233.reuse, PT ;  /* 0x000000e9ec00720c */ /* 0x080fe20003f06270 */
[----:B------:R-:W-:Y:S01]  /*4950*/  BSSY.RECONVERGENT B0, `(.L_x_711) ;  /* 0x0000040000007945 */ /* 0x000fe20003800200 */
[----:B------:R-:W-:Y:S02]  /*4960*/  LEA R12, P2, R218, R222, 0x6 ;  /* 0x000000deda0c7211 */ /* 0x000fe400078430ff */
[----:B------:R-:W-:Y:S02]  /*4970*/  ISETP.GE.AND P1, PT, R236, R233, PT ;  /* 0x000000e9ec00720c */ /* 0x000fe40003f26270 */
[----:B------:R-:W-:-:S07]  /*4980*/  LEA.HI.X R13, R218, R223, R219, 0x6, P2 ;  /* 0x000000dfda0d7211 */ /* 0x000fce00010f34db */
[----:B------:R-:W-:Y:S01]  /*4990*/  @!P0 IMAD.MOV.U32 R8, RZ, RZ, R12 ;  /* 0x000000ffff088224 */ /* 0x000fe200078e000c */
[CC--:B------:R-:W-:Y:S01]  /*49a0*/  @!P0 LEA R10, P3, R218.reuse, R12.reuse, 0x6 ;  /* 0x0000000cda0a8211 */ /* 0x0c0fe200078630ff */
[----:B------:R-:W-:Y:S01]  /*49b0*/  @!P0 IMAD.MOV.U32 R9, RZ, RZ, R13 ;  /* 0x000000ffff098224 */ /* 0x000fe200078e000d */
[CC--:B------:R-:W-:Y:S01]  /*49c0*/  @!P0 LEA R14, P2, R218.reuse, R12.reuse, 0x7 ;  /* 0x0000000cda0e8211 */ /* 0x0c0fe200078438ff */
[C---:B------:R-:W-:Y:S01]  /*49d0*/  @!P0 IMAD R4, R219.reuse, 0xc0, RZ ;  /* 0x000000c0db048824 */ /* 0x040fe200078e02ff */
[----:B------:R-:W-:Y:S01]  /*49e0*/  @!PT LDS RZ, [RZ] ;  /* 0x00000000fffff984 */ /* 0x000fe20000000800 */
[----:B------:R-:W-:Y:S01]  /*49f0*/  @!PT LDS RZ, [RZ] ;  /* 0x00000000fffff984 */ /* 0x000fe20000000800 */
[----:B------:R-:W-:Y:S01]  /*4a00*/  @!PT LDS RZ, [RZ] ;  /* 0x00000000fffff984 */ /* 0x000fe20000000800 */
[----:B------:R1:W-:Y:S01]  /*4a10*/  @!P1 LDGSTS.E.BYPASS.LTC128B.128 [R235+0x1000], desc[UR4][R222.64] ;  /* 0x01000000deeb9fae */ /* 0x0003e2000b981a04 */
[C---:B------:R-:W-:Y:S01]  /*4a20*/  @!P0 IMAD.WIDE.U32 R8, R218.reuse, 0xc0, R8 ;  /* 0x000000c0da088825 */ /* 0x040fe200078e0008 */
[CCC-:B------:R-:W-:Y:S02]  /*4a30*/  @!P0 LEA.HI.X R11, R218.reuse, R13.reuse, R219.reuse, 0x6, P3 ;  /* 0x0000000dda0b8211 */ /* 0x1c0fe400018f34db */
[----:B------:R1:W-:Y:S01]  /*4a40*/  @P1 STS.128 [R235+0x1000], RZ ;  /* 0x001000ffeb001388 */ /* 0x0003e20000000c00 */
[----:B------:R-:W-:Y:S01]  /*4a50*/  @!P0 IMAD.MOV.U32 R6, RZ, RZ, R12 ;  /* 0x000000ffff068224 */ /* 0x000fe200078e000c */
[-C--:B------:R-:W-:Y:S01]  /*4a60*/  @!P0 LEA.HI.X R15, R218, R13.reuse, R219, 0x7, P2 ;  /* 0x0000000dda0f8211 */ /* 0x080fe200010f3cdb */
[----:B------:R-:W-:Y:S01]  /*4a70*/  @!P0 IMAD.MOV.U32 R7, RZ, RZ, R13 ;  /* 0x000000ffff078224 */ /* 0x000fe200078e000d */
[----:B------:R1:W-:Y:S01]  /*4a80*/  @P0 STS.128 [R235+0x1800], RZ ;  /* 0x001800ffeb000388 */ /* 0x0003e20000000c00 */
[----:B------:R-:W-:Y:S01]  /*4a90*/  @!P0 IMAD.IADD R9, R4, 0x1, R9 ;  /* 0x0000000104098824 */ /* 0x000fe200078e0209 */
[C---:B------:R-:W-:Y:S01]  /*4aa0*/  @!P0 LEA R4, P1, R218.reuse, R12, 0x8 ;  /* 0x0000000cda048211 */ /* 0x040fe200078240ff */
[----:B------:R-:W-:Y:S01]  /*4ab0*/  @!P0 IMAD R0, R219, 0x140, RZ ;  /* 0x00000140db008824 */ /* 0x000fe200078e02ff */
[----:B------:R-:W-:Y:S01]  /*4ac0*/  @!PT LDS RZ, [RZ] ;  /* 0x00000000fffff984 */ /* 0x000fe20000000800 */
[----:B------:R-:W-:Y:S01]  /*4ad0*/  @!PT LDS RZ, [RZ] ;  /* 0x00000000fffff984 */ /* 0x000fe20000000800 */
[----:B------:R-:W-:Y:S01]  /*4ae0*/  @!PT LDS RZ, [RZ] ;  /* 0x00000000fffff984 */ /* 0x000fe20000000800 */
[----:B------:R1:W-:Y:S01]  /*4af0*/  @!P0 LDGSTS.E.BYPASS.LTC128B.128 [R235+0x1800], desc[UR4][R12.64] ;  /* 0x018000000ceb8fae */ /* 0x0003e2000b981a04 */
[C---:B------:R-:W-:Y:S01]  /*4b00*/  @!P0 IMAD.WIDE.U32 R6, R218.reuse, 0x140, R6 ;  /* 0x00000140da068825 */ /* 0x040fe200078e0006 */
[----:B------:R-:W-:-:S02]  /*4b10*/  @!P0 LEA.HI.X R5, R218, R13, R219, 0x8, P1 ;  /* 0x0000000dda058211 */ /* 0x000fc400008f44db */
[----:B------:R1:W-:Y:S01]  /*4b20*/  @P0 STS.128 [R235+0x2000], RZ ;  /* 0x002000ffeb000388 */ /* 0x0003e20000000c00 */
[----:B------:R-:W-:-:S03]  /*4b30*/  @!P0 IMAD.IADD R7, R0, 0x1, R7 ;  /* 0x0000000100078824 */ /* 0x000fc600078e0207 */
[----:B------:R-:W-:Y:S01]  /*4b40*/  @!PT LDS RZ, [RZ] ;  /* 0x00000000fffff984 */ /* 0x000fe20000000800 */
[----:B------:R-:W-:Y:S01]  /*4b50*/  @!PT LDS RZ, [RZ] ;  /* 0x00000000fffff984 */ /* 0x000fe20000000800 */
[----:B------:R-:W-:Y:S01]  /*4b60*/  @!PT LDS RZ, [RZ] ;  /* 0x00000000fffff984 */ /* 0x000fe20000000800 */
[----:B------:R1:W-:Y:S04]  /*4b70*/  @!P0 LDGSTS.E.BYPASS.LTC128B.128 [R235+0x2000], desc[UR4][R10.64] ;  /* 0x020000000aeb8fae */ /* 0x0003e8000b981a04 */
[----:B------:R1:W-:Y:S04]  /*4b80*/  @P0 STS.128 [R235+0x2800], RZ ;  /* 0x002800ffeb000388 */ /* 0x0003e80000000c00 */
        /* <DEDUP_REMOVED lines=19> */
[----:B------:R1:W-:Y:S01]  /*4cc0*/  @P0 STS.128 [R235+0x4800], RZ ;  /* 0x004800ffeb000388 */ /* 0x0003e20000000c00 */
[----:B------:R-:W-:Y:S05]  /*4cd0*/  @P0 BRA `(.L_x_712) ;  /* 0x00000000001c0947 */ /* 0x000fea0003800000 */
[----:B------:R-:W-:Y:S02]  /*4ce0*/  IMAD R0, R219, 0x180, RZ ;  /* 0x00000180db007824 */ /* 0x000fe400078e02ff */
[----:B-1----:R-:W-:-:S05]  /*4cf0*/  IMAD.WIDE.U32 R12, R218, 0x180, R12 ;  /* 0x00000180da0c7825 */ /* 0x002fca00078e000c */
[----:B------:R-:W-:-:S05]  /*4d00*/  IADD3 R13, PT, PT, R0, R13, RZ ;  /* 0x0000000d000d7210 */ /* 0x000fca0007ffe0ff */
[----:B------:R-:W-:Y:S01]  /*4d10*/  @!PT LDS RZ, [RZ] ;  /* 0x00000000fffff984 */ /* 0x000fe20000000800 */
[----:B------:R-:W-:Y:S01]  /*4d20*/  @!PT LDS RZ, [RZ] ;  /* 0x00000000fffff984 */ /* 0x000fe20000000800 */
[----:B------:R-:W-:Y:S01]  /*4d30*/  @!PT LDS RZ, [RZ] ;  /* 0x00000000fffff984 */ /* 0x000fe20000000800 */
[----:B------:R2:W-:Y:S02]  /*4d40*/  LDGSTS.E.BYPASS.LTC128B.128 [R235+0x4800], desc[UR4][R12.64] ;  /* 0x048000000ceb7fae */ /* 0x0005e4000b981a04 */
.L_x_712:
[----:B------:R-:W-:Y:S05]  /*4d50*/  BSYNC.RECONVERGENT B0 ;  /* 0x0000000000007941 */ /* 0x000fea0003800200 */
.L_x_711:
[----:B------:R-:W0:Y:S02]  /*4d60*/  LDGDEPBAR ;  /* 0x00000000000079af */ /* 0x000e240000000000 */
.L_x_707:
[----:B------:R-:W-:Y:S05]  /*4d70*/  BSYNC.RECONVERGENT B1 ;  /* 0x0000000000017941 */ /* 0x000fea0003800200 */
.L_x_706:
[----:B------:R-:W3:Y:S01]  /*4d80*/  LD.E R173, desc[UR4][R2.64+0xdc] ;  /* 0x0000dc0402ad7980 */ /* 0x000ee2000c101900 */
        /* <DEDUP_REMOVED lines=67> */
[----:B------:R-:W4:Y:S04]  /*51c0*/  SHFL.BFLY PT, R5, R6, 0x2, 0x1f ;  /* 0x0c401f0006057f89 */ /* 0x000f2800000e0000 */
[----:B------:R-:W-:Y:S04]  /*51d0*/  LDSM.16.MT88.4 R32, [R151+0x5800] ;  /* 0x005800009720783b */ /* 0x000fe80000004200 */
[----:B------:R-:W-:Y:S01]  /*51e0*/  LDSM.16.MT88.4 R36, [R151+0x5c00] ;  /* 0x005c00009724783b */ /* 0x000fe20000004200 */
[----:B-1----:R-:W-:-:S02]  /*51f0*/  FMNMX.FTZ R7, R8, R7, !PT ;  /* 0x0000000708077209 */ /* 0x002fc40007810000 */
[----:B----4-:R-:W-:-:S03]  /*5200*/  FMNMX.FTZ R5, R6, R5, !PT ;  /* 0x0000000506057209 */ /* 0x010fc60007810000 */
[----:B------:R-:W1:Y:S04]  /*5210*/  SHFL.BFLY PT, R0, R7, 0x1, 0x1f ;  /* 0x0c201f0007007f89 */ /* 0x000e6800000e0000 */
[----:B------:R-:W4:Y:S01]  /*5220*/  SHFL.BFLY PT, R4, R5, 0x1, 0x1f ;  /* 0x0c201f0005047f89 */ /* 0x000f2200000e0000 */
[----:B-1----:R-:W-:Y:S02]  /*5230*/  FMNMX.FTZ R0, R7, R0, !PT ;  /* 0x0000000007007209 */ /* 0x002fe40007810000 */
[----:B----4-:R-:W-:Y:S02]  /*5240*/  FMNMX.FTZ R148, R5, R4, !PT ;  /* 0x0000000405947209 */ /* 0x010fe40007810000 */
[----:B------:R-:W-:Y:S01]  /*5250*/  FSETP.NEU.FTZ.AND P0, PT, R0, -INF , PT ;  /* 0xff8000000000780b */ /* 0x000fe20003f1d000 */
[----:B------:R-:W1:Y:S01]  /*5260*/  LDSM.16.MT88.4 R4, [R151+0x5000] ;  /* 0x005000009704783b */ /* 0x000e620000004200 */
[C---:B---3--:R-:W-:Y:S01]  /*5270*/  FMUL.FTZ R172, R173.reuse, R0 ;  /* 0x00000000adac7220 */ /* 0x048fe20000410000 */
[----:B------:R-:W-:-:S04]  /*5280*/  FMUL.FTZ R174, R173, R148 ;  /* 0x00000094adae7220 */ /* 0x000fc80000410000 */
[----:B------:R-:W-:Y:S02]  /*5290*/  FSEL R172, R172, RZ, P0 ;  /* 0x000000ffacac7208 */ /* 0x000fe40000000000 */
[----:B------:R-:W-:-:S03]  /*52a0*/  FSETP.NEU.FTZ.AND P0, PT, R148, -INF , PT ;  /* 0xff8000009400780b */ /* 0x000fc60003f1d000 */
[-CC-:B------:R-:W-:Y:S01]  /*52b0*/  FFMA.FTZ R136, R136, R173.reuse, -R172.reuse ;  /* 0x000000ad88887223 */ /* 0x180fe200000108ac */
[----:B------:R-:W-:Y:S01]  /*52c0*/  FSEL R174, R174, RZ, P0 ;  /* 0x000000ffaeae7208 */ /* 0x000fe20000000000 */
[-CC-:B------:R-:W-:Y:S01]  /*52d0*/  FFMA.FTZ R139, R139, R173.reuse, -R172.reuse ;  /* 0x000000ad8b8b7223 */ /* 0x180fe200000108ac */
[-CC-:B------:R-:W-:Y:S01]  /*52e0*/  FFMA.FTZ R126, R126, R173.reuse, -R172.reuse ;  /* 0x000000ad7e7e7223 */ /* 0x180fe200000108ac */
[-CC-:B------:R-:W-:Y:S01]  /*52f0*/  FFMA.FTZ R127, R127, R173.reuse, -R172.reuse ;  /* 0x000000ad7f7f7223 */ /* 0x180fe200000108ac */
[-C--:B------:R-:W-:Y:S01]  /*5300*/  FFMA.FTZ R132, R132, R173.reuse, -R172 ;  /* 0x000000ad84847223 */ /* 0x080fe200000108ac */
[--C-:B--2---:R-:W-:Y:S01]  /*5310*/  FFMA.FTZ R12, R137, R173, -R174.reuse ;  /* 0x000000ad890c7223 */ /* 0x104fe200000108ae */
[----:B------:R-:W-:Y:S01]  /*5320*/  IADD3 R137, PT, PT, R150, R151, RZ ;  /* 0x0000009796897210 */ /* 0x000fe20007ffe0ff */
[-CC-:B------:R-:W-:Y:S01]  /*5330*/  FFMA.FTZ R16, R124, R173.reuse, -R174.reuse ;  /* 0x000000ad7c107223 */ /* 0x180fe200000108ae */
[-CC-:B------:R-:W-:Y:S01]  /*5340*/  FFMA.FTZ R175, R138, R173.reuse, -R174.reuse ;  /* 0x000000ad8aaf7223 */ /* 0x180fe200000108ae */
[-C--:B------:R-:W-:Y:S01]  /*5350*/  FFMA.FTZ R124, R125, R173.reuse, -R174 ;  /* 0x000000ad7d7c7223 */ /* 0x080fe200000108ae */
[----:B------:R-:W-:Y:S01]  /*5360*/  MUFU.EX2 R136, R136 ;  /* 0x0000008800887308 */ /* 0x000fe20000000800 */
[----:B------:R-:W2:Y:S01]  /*5370*/  LDSM.16.MT88.4 R8, [R137+0x5000] ;  /* 0x005000008908783b */ /* 0x000ea20000004200 */
[-CC-:B------:R-:W-:Y:S01]  /*5380*/  FFMA.FTZ R133, R133, R173.reuse, -R172.reuse ;  /* 0x000000ad85857223 */ /* 0x180fe200000108ac */
[-C--:B------:R-:W-:Y:S01]  /*5390*/  FFMA.FTZ R118, R118, R173.reuse, -R172 ;  /* 0x000000ad76767223 */ /* 0x080fe200000108ac */
[----:B------:R-:W3:Y:S01]  /*53a0*/  MUFU.EX2 R139, R139 ;  /* 0x0000008b008b7308 */ /* 0x000ee20000000800 */
[-CC-:B------:R-:W-:Y:S01]  /*53b0*/  FFMA.FTZ R134, R134, R173.reuse, -R174.reuse ;  /* 0x000000ad86867223 */ /* 0x180fe200000108ae */
[-CC-:B------:R-:W-:Y:S01]  /*53c0*/  FFMA.FTZ R135, R135, R173.reuse, -R174.reuse ;  /* 0x000000ad87877223 */ /* 0x180fe200000108ae */
[-CC-:B------:R-:W-:Y:S01]  /*53d0*/  FFMA.FTZ R116, R116, R173.reuse, -R174.reuse ;  /* 0x000000ad74747223 */ /* 0x180fe200000108ae */
[----:B------:R-:W-:Y:S01]  /*53e0*/  MUFU.EX2 R126, R126 ;  /* 0x0000007e007e7308 */ /* 0x000fe20000000800 */
[-C--:B------:R-:W-:Y:S01]  /*53f0*/  FFMA.FTZ R117, R117, R173.reuse, -R174 ;  /* 0x000000ad75757223 */ /* 0x080fe200000108ae */
[-CC-:B------:R-:W-:Y:S01]  /*5400*/  FFMA.FTZ R119, R119, R173.reuse, -R172.reuse ;  /* 0x000000ad77777223 */ /* 0x180fe200000108ac */
[----:B------:R-:W-:Y:S01]  /*5410*/  LDSM.16.MT88.4 R24, [R137+0x5400] ;  /* 0x005400008918783b */ /* 0x000fe20000004200 */
[----:B------:R-:W4:Y:S01]  /*5420*/  MUFU.EX2 R127, R127 ;  /* 0x0000007f007f7308 */ /* 0x000f220000000800 */
[-CC-:B------:R-:W-:Y:S01]  /*5430*/  FFMA.FTZ R140, R140, R173.reuse, -R172.reuse ;  /* 0x000000ad8c8c7223 */ /* 0x180fe200000108ac */
[-CC-:B------:R-:W-:Y:S01]  /*5440*/  FFMA.FTZ R141, R141, R173.reuse, -R172.reuse ;  /* 0x000000ad8d8d7223 */ /* 0x180fe200000108ac */
[-CC-:B------:R-:W-:Y:S01]  /*5450*/  FFMA.FTZ R110, R110, R173.reuse, -R172.reuse ;  /* 0x000000ad6e6e7223 */ /* 0x180fe200000108ac */
[----:B------:R5:W-:Y:S01]  /*5460*/  MUFU.EX2 R138, R12 ;  /* 0x0000000c008a7308 */ /* 0x000be20000000800 */
[-C--:B------:R-:W-:Y:S01]  /*5470*/  FFMA.FTZ R111, R111, R173.reuse, -R172 ;  /* 0x000000ad6f6f7223 */ /* 0x080fe200000108ac */
[----:B---3--:R-:W-:Y:S01]  /*5480*/  F2FP.F16.F32.PACK_AB R17, R139, R136 ;  /* 0x000000888b11723e */ /* 0x008fe200000000ff */
[-CC-:B------:R-:W-:Y:S01]  /*5490*/  FFMA.FTZ R142, R142, R173.reuse, -R174.reuse ;  /* 0x000000ad8e8e7223 */ /* 0x180fe200000108ae */
[----:B------:R-:W3:Y:S01]  /*54a0*/  MUFU.EX2 R175, R175 ;  /* 0x000000af00af7308 */ /* 0x000ee20000000800 */
[-CC-:B------:R-:W-:Y:S01]  /*54b0*/  FFMA.FTZ R143, R143, R173.reuse, -R174.reuse ;  /* 0x000000ad8f8f7223 */ /* 0x180fe200000108ae */
[-CC-:B------:R-:W-:Y:S01]  /*54c0*/  FFMA.FTZ R108, R108, R173.reuse, -R174.reuse ;  /* 0x000000ad6c6c7223 */ /* 0x180fe200000108ae */
[-C--:B------:R-:W-:Y:S01]  /*54d0*/  FFMA.FTZ R109, R109, R173.reuse, -R174 ;  /* 0x000000ad6d6d7223 */ /* 0x080fe200000108ae */
[----:B------:R3:W-:Y:S01]  /*54e0*/  MUFU.EX2 R125, R16 ;  /* 0x00000010007d7308 */ /* 0x0007e20000000800 */
[-CC-:B------:R-:W-:Y:S01]  /*54f0*/  FFMA.FTZ R128, R128, R173.reuse, -R172.reuse ;  /* 0x000000ad80807223 */ /* 0x180fe200000108ac */
[----:B----4-:R-:W-:Y:S01]  /*5500*/  F2FP.F16.F32.PACK_AB R19, R127, R126 ;  /* 0x0000007e7f13723e */ /* 0x010fe200000000ff */
[-CC-:B------:R-:W-:Y:S01]  /*5510*/  FFMA.FTZ R129, R129, R173.reuse, -R172.reuse ;  /* 0x000000ad81817223 */ /* 0x180fe200000108ac */
[----:B------:R-:W4:Y:S01]  /*5520*/  MUFU.EX2 R124, R124 ;  /* 0x0000007c007c7308 */ /* 0x000f220000000800 */
[-C--:B------:R-:W-:Y:S01]  /*5530*/  FFMA.FTZ R102, R102, R173.reuse, -R172 ;  /* 0x000000ad66667223 */ /* 0x080fe200000108ac */
[----:B-----5:R-:W5:Y:S01]  /*5540*/  LDSM.16.MT88.4 R12, [R151+0x5400] ;  /* 0x00540000970c783b */ /* 0x020f620000004200 */
[-CC-:B------:R-:W-:Y:S01]  /*5550*/  FFMA.FTZ R130, R130, R173.reuse, -R174.reuse ;  /* 0x000000ad82827223 */ /* 0x180fe200000108ae */
[----:B------:R-:W-:Y:S01]  /*5560*/  MUFU.EX2 R132, R132 ;  /* 0x0000008400847308 */ /* 0x000fe20000000800 */
[-CC-:B------:R-:W-:Y:S01]  /*5570*/  FFMA.FTZ R131, R131, R173.reuse, -R174.reuse ;  /* 0x000000ad83837223 */ /* 0x180fe200000108ae */
[-CC-:B------:R-:W-:Y:S01]  /*5580*/  FFMA.FTZ R100, R100, R173.reuse, -R174.reuse ;  /* 0x000000ad64647223 */ /* 0x180fe200000108ae */
[-C--:B------:R-:W-:Y:S01]  /*5590*/  FFMA.FTZ R101, R101, R173.reuse, -R174 ;  /* 0x000000ad65657223 */ /* 0x080fe200000108ae */
[----:B------:R-:W-:Y:S01]  /*55a0*/  MUFU.EX2 R133, R133 ;  /* 0x0000008500857308 */ /* 0x000fe20000000800 */
[-CC-:B------:R-:W-:Y:S01]  /*55b0*/  FFMA.FTZ R103, R103, R173.reuse, -R172.reuse ;  /* 0x000000ad67677223 */ /* 0x180fe200000108ac */
[----:B---3--:R-:W-:Y:S01]  /*55c0*/  F2FP.F16.F32.PACK_AB R16, R175, R138 ;  /* 0x0000008aaf10723e */ /* 0x008fe200000000ff */
[-CC-:B------:R-:W-:Y:S01]  /*55d0*/  FFMA.FTZ R120, R120, R173.reuse, -R172.reuse ;  /* 0x000000ad78787223 */ /* 0x180fe200000108ac */
[----:B------:R-:W-:Y:S01]  /*55e0*/  MUFU.EX2 R118, R118 ;  /* 0x0000007600767308 */ /* 0x000fe20000000800 */
[--C-:B------:R-:W-:Y:S01]  /*55f0*/  FFMA.FTZ R121, R121, R173, -R172.reuse ;  /* 0x000000ad79797223 */ /* 0x100fe200000108ac */
[----:B----4-:R-:W-:Y:S01]  /*5600*/  F2FP.F16.F32.PACK_AB R18, R124, R125 ;  /* 0x0000007d7c12723e */ /* 0x010fe200000000ff */
[-C--:B------:R-:W-:Y:S01]  /*5610*/  FFMA.FTZ R94, R94, R173.reuse, -R172 ;  /* 0x000000ad5e5e7223 */ /* 0x080fe200000108ac */
[----:B------:R-:W-:Y:S01]  /*5620*/  MUFU.EX2 R134, R134 ;  /* 0x0000008600867308 */ /* 0x000fe20000000800 */
[-CC-:B------:R-:W-:Y:S01]  /*5630*/  FFMA.FTZ R122, R122, R173.reuse, -R174.reuse ;  /* 0x000000ad7a7a7223 */ /* 0x180fe200000108ae */
[-CC-:B------:R-:W-:Y:S01]  /*5640*/  FFMA.FTZ R123, R123, R173.reuse, -R174.reuse ;  /* 0x000000ad7b7b7223 */ /* 0x180fe200000108ae */
[-CC-:B------:R-:W-:Y:S01]  /*5650*/  FFMA.FTZ R92, R92, R173.reuse, -R174.reuse ;  /* 0x000000ad5c5c7223 */ /* 0x180fe200000108ae */
[----:B------:R-:W3:Y:S01]  /*5660*/  MUFU.EX2 R135, R135 ;  /* 0x0000008700877308 */ /* 0x000ee20000000800 */
[C---:B-1----:R-:W-:Y:S01]  /*5670*/  HMMA.16816.F32 R20, R16.reuse, R4, RZ ;  /* 0x000000041014723c */ /* 0x042fe200000018ff */
[-C--:B------:R-:W-:Y:S01]  /*5680*/  FFMA.FTZ R93, R93, R173.reuse, -R174 ;  /* 0x000000ad5d5d7223 */ /* 0x080fe200000108ae */
[-CC-:B------:R-:W-:Y:S01]  /*5690*/  FFMA.FTZ R95, R95, R173.reuse, -R172.reuse ;  /* 0x000000ad5f5f7223 */ /* 0x180fe200000108ac */
[----:B------:R-:W-:Y:S01]  /*56a0*/  MUFU.EX2 R116, R116 ;  /* 0x0000007400747308 */ /* 0x000fe20000000800 */
[-CC-:B------:R-:W-:Y:S01]  /*56b0*/  FFMA.FTZ R112, R112, R173.reuse, -R172.reuse ;  /* 0x000000ad70707223 */ /* 0x180fe200000108ac */
[-CC-:B------:R-:W-:Y:S01]  /*56c0*/  FFMA.FTZ R113, R113, R173.reuse, -R172.reuse ;  /* 0x000000ad71717223 */ /* 0x180fe200000108ac */
[-CC-:B------:R-:W-:Y:S01]  /*56d0*/  FFMA.FTZ R86, R86, R173.reuse, -R172.reuse ;  /* 0x000000ad56567223 */ /* 0x180fe200000108ac */
[----:B------:R-:W1:Y:S01]  /*56e0*/  MUFU.EX2 R117, R117 ;  /* 0x0000007500757308 */ /* 0x000e620000000800 */
[C---:B------:R-:W-:Y:S01]  /*56f0*/  HMMA.16816.F32 R4, R16.reuse, R6, RZ ;  /* 0x000000061004723c */ /* 0x040fe200000018ff */
[-C--:B------:R-:W-:Y:S01]  /*5700*/  FFMA.FTZ R87, R87, R173.reuse, -R172 ;  /* 0x000000ad57577223 */ /* 0x080fe200000108ac */
[-CC-:B------:R-:W-:Y:S01]  /*5710*/  FFMA.FTZ R114, R114, R173.reuse, -R174.reuse ;  /* 0x000000ad72727223 */ /* 0x180fe200000108ae */
[----:B------:R-:W4:Y:S01]  /*5720*/  MUFU.EX2 R119, R119 ;  /* 0x0000007700777308 */ /* 0x000f220000000800 */
[-CC-:B------:R-:W-:Y:S01]  /*5730*/  FFMA.FTZ R115, R115, R173.reuse, -R174.reuse ;  /* 0x000000ad73737223 */ /* 0x180fe200000108ae */
[-CC-:B------:R-:W-:Y:S01]  /*5740*/  FFMA.FTZ R84, R84, R173.reuse, -R174.reuse ;  /* 0x000000ad54547223 */ /* 0x180fe200000108ae */
[-C--:B------:R-:W-:Y:S01]  /*5750*/  FFMA.FTZ R85, R85, R173.reuse, -R174 ;  /* 0x000000ad55557223 */ /* 0x080fe200000108ae */
[----:B------:R-:W-:Y:S01]  /*5760*/  MUFU.EX2 R140, R140 ;  /* 0x0000008c008c7308 */ /* 0x000fe20000000800 */
[C---:B--2---:R-:W-:Y:S01]  /*5770*/  HMMA.16816.F32 R28, R16.reuse, R8, RZ ;  /* 0x00000008101c723c */ /* 0x044fe200000018ff */
[-CC-:B------:R-:W-:Y:S01]  /*5780*/  FFMA.FTZ R104, R104, R173.reuse, -R172.reuse ;  /* 0x000000ad68687223 */ /* 0x180fe200000108ac */
[-CC-:B------:R-:W-:Y:S01]  /*5790*/  FFMA.FTZ R105, R105, R173.reuse, -R172.reuse ;  /* 0x000000ad69697223 */ /* 0x180fe200000108ac */
[----:B------:R-:W-:Y:S01]  /*57a0*/  MUFU.EX2 R141, R141 ;  /* 0x0000008d008d7308 */ /* 0x000fe20000000800 */
[-C--:B------:R-:W-:Y:S01]  /*57b0*/  FFMA.FTZ R78, R78, R173.reuse, -R172 ;  /* 0x000000ad4e4e7223 */ /* 0x080fe200000108ac */
[-CC-:B------:R-:W-:Y:S01]  /*57c0*/  FFMA.FTZ R106, R106, R173.reuse, -R174.reuse ;  /* 0x000000ad6a6a7223 */ /* 0x180fe200000108ae */
[-CC-:B------:R-:W-:Y:S01]  /*57d0*/  FFMA.FTZ R107, R107, R173.reuse, -R174.reuse ;  /* 0x000000ad6b6b7223 */ /* 0x180fe200000108ae */
[----:B------:R-:W-:Y:S01]  /*57e0*/  MUFU.EX2 R110, R110 ;  /* 0x0000006e006e7308 */ /* 0x000fe20000000800 */
[----:B------:R-:W-:Y:S01]  /*57f0*/  HMMA.16816.F32 R8, R16, R10, RZ ;  /* 0x0000000a1008723c */ /* 0x000fe200000018ff */
[----:B---3--:R-:W-:Y:S01]  /*5800*/  F2FP.F16.F32.PACK_AB R16, R135, R134 ;  /* 0x000000868710723e */ /* 0x008fe200000000ff */
[-CC-:B------:R-:W-:Y:S01]  /*5810*/  FFMA.FTZ R76, R76, R173.reuse, -R174.reuse ;  /* 0x000000ad4c4c7223 */ /* 0x180fe200000108ae */
[----:B------:R-:W-:Y:S01]  /*5820*/  F2FP.F16.F32.PACK_AB R17, R133, R132 ;  /* 0x000000848511723e */ /* 0x000fe200000000ff */
[----:B------:R-:W-:Y:S01]  /*5830*/  MUFU.EX2 R111, R111 ;  /* 0x0000006f006f7308 */ /* 0x000fe20000000800 */
[----:B-1----:R-:W-:Y:S01]  /*5840*/  F2FP.F16.F32.PACK_AB R18, R117, R116 ;  /* 0x000000747512723e */ /* 0x002fe200000000ff */
[-C--:B------:R-:W-:Y:S01]  /*5850*/  FFMA.FTZ R77, R77, R173.reuse, -R174 ;  /* 0x000000ad4d4d7223 */ /* 0x080fe200000108ae */
[----:B----4-:R-:W-:Y:S01]  /*5860*/  F2FP.F16.F32.PACK_AB R19, R119, R118 ;  /* 0x000000767713723e */ /* 0x010fe200000000ff */
[----:B------:R-:W-:Y:S01]  /*5870*/  MUFU.EX2 R142, R142 ;  /* 0x0000008e008e7308 */ /* 0x000fe20000000800 */
[-CC-:B------:R-:W-:Y:S01]  /*5880*/  FFMA.FTZ R79, R79, R173.reuse, -R172.reuse ;  /* 0x000000ad4f4f7223 */ /* 0x180fe200000108ac */
[-CC-:B------:R-:W-:Y:S01]  /*5890*/  FFMA.FTZ R96, R96, R173.reuse, -R172.reuse ;  /* 0x000000ad60607223 */ /* 0x180fe200000108ac */
[-CC-:B------:R-:W-:Y:S01]  /*58a0*/  FFMA.FTZ R97, R97, R173.reuse, -R172.reuse ;  /* 0x000000ad61617223 */ /* 0x180fe200000108ac */
[----:B------:R-:W1:Y:S01]  /*58b0*/  MUFU.EX2 R143, R143 ;  /* 0x0000008f008f7308 */ /* 0x000e620000000800 */
[-C--:B------:R-:W-:Y:S01]  /*58c0*/  FFMA.FTZ R70, R70, R173.reuse, -R172 ;  /* 0x000000ad46467223 */ /* 0x080fe200000108ac */
[C---:B-----5:R-:W-:Y:S01]  /*58d0*/  HMMA.16816.F32 R20, R16.reuse, R12, R20 ;  /* 0x0000000c1014723c */ /* 0x060fe20000001814 */
[-CC-:B------:R-:W-:Y:S01]  /*58e0*/  FFMA.FTZ R98, R98, R173.reuse, -R174.reuse ;  /* 0x000000ad62627223 */ /* 0x180fe200000108ae */
[----:B------:R-:W-:Y:S01]  /*58f0*/  MUFU.EX2 R108, R108 ;  /* 0x0000006c006c7308 */ /* 0x000fe20000000800 */
[-CC-:B------:R-:W-:Y:S01]  /*5900*/  FFMA.FTZ R99, R99, R173.reuse, -R174.reuse ;  /* 0x000000ad63637223 */ /* 0x180fe200000108ae */
[-CC-:B------:R-:W-:Y:S01]  /*5910*/  FFMA.FTZ R68, R68, R173.reuse, -R174.reuse ;  /* 0x000000ad44447223 */ /* 0x180fe200000108ae */
[-C--:B------:R-:W-:Y:S01]  /*5920*/  FFMA.FTZ R69, R69, R173.reuse, -R174 ;  /* 0x000000ad45457223 */ /* 0x080fe200000108ae */
[----:B------:R-:W2:Y:S01]  /*5930*/  MUFU.EX2 R109, R109 ;  /* 0x0000006d006d7308 */ /* 0x000ea20000000800 */
[-CC-:B------:R-:W-:Y:S01]  /*5940*/  FFMA.FTZ R71, R71, R173.reuse, -R172.reuse ;  /* 0x000000ad47477223 */ /* 0x180fe200000108ac */
[C---:B------:R-:W-:Y:S01]  /*5950*/  HMMA.16816.F32 R4, R16.reuse, R14, R4 ;  /* 0x0000000e1004723c */ /* 0x040fe20000001804 */
[----:B------:R-:W3:Y:S01]  /*5960*/  LDSM.16.MT88.4 R12, [R137+0x5800] ;  /* 0x00580000890c783b */ /* 0x000ee20000004200 */
[----:B------:R-:W-:Y:S01]  /*5970*/  MUFU.EX2 R128, R128 ;  /* 0x0000008000807308 */ /* 0x000fe20000000800 */
[-CC-:B------:R-:W-:Y:S01]  /*5980*/  FFMA.FTZ R88, R88, R173.reuse, -R172.reuse ;  /* 0x000000ad58587223 */ /* 0x180fe200000108ac */
[-CC-:B------:R-:W-:Y:S01]  /*5990*/  FFMA.FTZ R89, R89, R173.reuse, -R172.reuse ;  /* 0x000000ad59597223 */ /* 0x180fe200000108ac */
[-CC-:B------:R-:W-:Y:S01]  /*59a0*/  FFMA.FTZ R62, R62, R173.reuse, -R172.reuse ;  /* 0x000000ad3e3e7223 */ /* 0x180fe200000108ac */
[----:B------:R-:W-:Y:S01]  /*59b0*/  MUFU.EX2 R129, R129 ;  /* 0x0000008100817308 */ /* 0x000fe20000000800 */
[-C--:B------:R-:W-:Y:S01]  /*59c0*/  FFMA.FTZ R63, R63, R173.reuse, -R172 ;  /* 0x000000ad3f3f7223 */ /* 0x080fe200000108ac */
[C---:B------:R-:W-:Y:S01]  /*59d0*/  HMMA.16816.F32 R28, R16.reuse, R24, R28 ;  /* 0x00000018101c723c */ /* 0x040fe2000000181c */
[-CC-:B------:R-:W-:Y:S01]  /*59e0*/  FFMA.FTZ R90, R90, R173.reuse, -R174.reuse ;  /* 0x000000ad5a5a7223 */ /* 0x180fe200000108ae */
[----:B------:R-:W-:Y:S01]  /*59f0*/  MUFU.EX2 R102, R102 ;  /* 0x0000006600667308 */ /* 0x000fe20000000800 */
[-CC-:B------:R-:W-:Y:S01]  /*5a00*/  FFMA.FTZ R91, R91, R173.reuse, -R174.reuse ;  /* 0x000000ad5b5b7223 */ /* 0x180fe200000108ae */
[-CC-:B------:R-:W-:Y:S01]  /*5a10*/  FFMA.FTZ R60, R60, R173.reuse, -R174.reuse ;  /* 0x000000ad3c3c7223 */ /* 0x180fe200000108ae */
[-C--:B------:R-:W-:Y:S01]  /*5a20*/  FFMA.FTZ R61, R61, R173.reuse, -R174 ;  /* 0x000000ad3d3d7223 */ /* 0x080fe200000108ae */
[----:B------:R-:W-:Y:S01]  /*5a30*/  MUFU.EX2 R130, R130 ;  /* 0x0000008200827308 */ /* 0x000fe20000000800 */
[-CC-:B------:R-:W-:Y:S01]  /*5a40*/  FFMA.FTZ R80, R80, R173.reuse, -R172.reuse ;  /* 0x000000ad50507223 */ /* 0x180fe200000108ac */
[----:B------:R-:W-:Y:S01]  /*5a50*/  HMMA.16816.F32 R8, R16, R26, R8 ;  /* 0x0000001a1008723c */ /* 0x000fe20000001808 */
[----:B-1----:R-:W-:Y:S01]  /*5a60*/  F2FP.F16.F32.PACK_AB R16, R143, R142 ;  /* 0x0000008e8f10723e */ /* 0x002fe200000000ff */
[----:B------:R-:W1:Y:S01]  /*5a70*/  LDSM.16.MT88.4 R24, [R137+0x5c00] ;  /* 0x005c00008918783b */ /* 0x000e620000004200 */
[----:B------:R-:W-:Y:S01]  /*5a80*/  F2FP.F16.F32.PACK_AB R17, R141, R140 ;  /* 0x0000008c8d11723e */ /* 0x000fe200000000ff */
[----:B------:R-:W4:Y:S01]  /*5a90*/  MUFU.EX2 R131, R131 ;  /* 0x0000008300837308 */ /* 0x000f220000000800 */
[----:B--2---:R-:W-:Y:S01]  /*5aa0*/  F2FP.F16.F32.PACK_AB R18, R109, R108 ;  /* 0x0000006c6d12723e */ /* 0x004fe200000000ff */
[-CC-:B------:R-:W-:Y:S01]  /*5ab0*/  FFMA.FTZ R81, R81, R173.reuse, -R172.reuse ;  /* 0x000000ad51517223 */ /* 0x180fe200000108ac */
[----:B------:R-:W-:Y:S01]  /*5ac0*/  F2FP.F16.F32.PACK_AB R19, R111, R110 ;  /* 0x0000006e6f13723e */ /* 0x000fe200000000ff */
[----:B------:R-:W-:Y:S01]  /*5ad0*/  MUFU.EX2 R100, R100 ;  /* 0x0000006400647308 */ /* 0x000fe20000000800 */
[-C--:B------:R-:W-:Y:S01]  /*5ae0*/  FFMA.FTZ R72, R72, R173.reuse, -R172 ;  /* 0x000000ad48487223 */ /* 0x080fe200000108ac */
[-CC-:B------:R-:W-:Y:S01]  /*5af0*/  FFMA.FTZ R82, R82, R173.reuse, -R174.reuse ;  /* 0x000000ad52527223 */ /* 0x180fe200000108ae */
[-CC-:B------:R-:W-:Y:S01]  /*5b00*/  FFMA.FTZ R83, R83, R173.reuse, -R174.reuse ;  /* 0x000000ad53537223 */ /* 0x180fe200000108ae */
[----:B------:R-:W2:Y:S01]  /*5b10*/  MUFU.EX2 R101, R101 ;  /* 0x0000006500657308 */ /* 0x000ea20000000800 */
[-C--:B------:R-:W-:Y:S01]  /*5b20*/  FFMA.FTZ R150, R156, R173.reuse, -R174 ;  /* 0x000000ad9c967223 */ /* 0x080fe200000108ae */
[C---:B------:R-:W-:Y:S01]  /*5b30*/  HMMA.16816.F32 R20, R16.reuse, R32, R20 ;  /* 0x000000201014723c */ /* 0x040fe20000001814 */
[-C--:B------:R-:W-:Y:S01]  /*5b40*/  FFMA.FTZ R177, R73, R173.reuse, -R172 ;  /* 0x000000ad49b17223 */ /* 0x080fe200000108ac */
[----:B------:R-:W5:Y:S01]  /*5b50*/  MUFU.EX2 R103, R103 ;  /* 0x0000006700677308 */ /* 0x000f620000000800 */
[-C--:B------:R-:W-:Y:S01]  /*5b60*/  FFMA.FTZ R158, R158, R173.reuse, -R174 ;  /* 0x000000ad9e9e7223 */ /* 0x080fe200000108ae */
[----:B------:R-:W-:Y:S01]  /*5b70*/  FADD.FTZ R139, R136, R139 ;  /* 0x0000008b888b7221 */ /* 0x000fe20000010000 */
[----:B------:R-:W-:Y:S01]  /*5b80*/  FADD.FTZ R138, R138, R175 ;  /* 0x000000af8a8a7221 */ /* 0x000fe20000010000 */
[----:B------:R-:W-:Y:S01]  /*5b90*/  MUFU.EX2 R120, R120 ;  /* 0x0000007800787308 */ /* 0x000fe20000000800 */
[-C--:B------:R-:W-:Y:S01]  /*5ba0*/  FFMA.FTZ R50, R50, R173.reuse, -R172 ;  /* 0x000000ad32327223 */ /* 0x080fe200000108ac */
[C---:B------:R-:W-:Y:S01]  /*5bb0*/  HMMA.16816.F32 R4, R16.reuse, R34, R4 ;  /* 0x000000221004723c */ /* 0x040fe20000001804 */
[----:B------:R-:W-:Y:S01]  /*5bc0*/  LDSM.16.MT88.4 R32, [R137+0x6000] ;  /* 0x006000008920783b */ /* 0x000fe20000004200 */
[----:B------:R-:W-:Y:S01]  /*5bd0*/  MUFU.EX2 R121, R121 ;  /* 0x0000007900797308 */ /* 0x000fe20000000800 */
[----:B------:R-:W-:Y:S01]  /*5be0*/  FADD.FTZ R126, R126, R139 ;  /* 0x0000008b7e7e7221 */ /* 0x000fe20000010000 */
[----:B------:R-:W-:Y:S01]  /*5bf0*/  FADD.FTZ R125, R125, R138 ;  /* 0x0000008a7d7d7221 */ /* 0x000fe20000010000 */
[-C--:B------:R-:W-:Y:S01]  /*5c00*/  FFMA.FTZ R45, R45, R173.reuse, -R174 ;  /* 0x000000ad2d2d7223 */ /* 0x080fe200000108ae */
[----:B------:R-:W-:Y:S01]  /*5c10*/  MUFU.EX2 R94, R94 ;  /* 0x0000005e005e7308 */ /* 0x000fe20000000800 */
[----:B------:R-:W-:Y:S01]  /*5c20*/  FADD.FTZ R127, R127, R126 ;  /* 0x0000007e7f7f7221 */ /* 0x000fe20000010000 */
[C---:B---3--:R-:W-:Y:S01]  /*5c30*/  HMMA.16816.F32 R28, R16.reuse, R12, R28 ;  /* 0x0000000c101c723c */ /* 0x048fe2000000181c */
[----:B----4-:R-:W-:Y:S01]  /*5c40*/  F2FP.F16.F32.PACK_AB R12, R131, R130 ;  /* 0x00000082830c723e */ /* 0x010fe200000000ff */
[----:B------:R-:W-:Y:S01]  /*5c50*/  MUFU.EX2 R122, R122 ;  /* 0x0000007a007a7308 */ /* 0x000fe20000000800 */
[----:B------:R-:W-:Y:S01]  /*5c60*/  F2FP.F16.F32.PACK_AB R13, R129, R128 ;  /* 0x00000080810d723e */ /* 0x000fe200000000ff */
[-CC-:B------:R-:W-:Y:S01]  /*5c70*/  FFMA.FTZ R47, R47, R173.reuse, -R172.reuse ;  /* 0x000000ad2f2f7223 */ /* 0x180fe200000108ac */
[----:B------:R-:W-:Y:S01]  /*5c80*/  FADD.FTZ R125, R124, R125 ;  /* 0x0000007d7c7d7221 */ /* 0x000fe20000010000 */
[----:B------:R-:W3:Y:S01]  /*5c90*/  MUFU.EX2 R123, R123 ;  /* 0x0000007b007b7308 */ /* 0x000ee20000000800 */
[-C--:B------:R-:W-:Y:S01]  /*5ca0*/  FFMA.FTZ R51, R51, R173.reuse, -R172 ;  /* 0x000000ad33337223 */ /* 0x080fe200000108ac */
[----:B------:R-:W-:Y:S01]  /*5cb0*/  HMMA.16816.F32 R8, R16, R14, R8 ;  /* 0x0000000e1008723c */ /* 0x000fe20000001808 */
[----:B------:R-:W4:Y:S01]  /*5cc0*/  LDSM.16.MT88.4 R16, [R151+0x6000] ;  /* 0x006000009710783b */ /* 0x000f220000004200 */
[----:B--2---:R-:W-:Y:S01]  /*5cd0*/  F2FP.F16.F32.PACK_AB R14, R101, R100 ;  /* 0x00000064650e723e */ /* 0x004fe200000000ff */
[----:B------:R-:W-:Y:S01]  /*5ce0*/  MUFU.EX2 R92, R92 ;  /* 0x0000005c005c7308 */ /* 0x000fe20000000800 */
[----:B-----5:R-:W-:Y:S01]  /*5cf0*/  F2FP.F16.F32.PACK_AB R15, R103, R102 ;  /* 0x00000066670f723e */ /* 0x020fe200000000ff */
[-CC-:B------:R-:W-:Y:S01]  /*5d00*/  FFMA.FTZ R49, R49, R173.reuse, -R174.reuse ;  /* 0x000000ad31317223 */ /* 0x180fe200000108ae */
[----:B------:R-:W-:Y:S01]  /*5d10*/  FADD.FTZ R132, R132, R127 ;  /* 0x0000007f84847221 */ /* 0x000fe20000010000 */
[----:B------:R-:W2:Y:S01]  /*5d20*/  MUFU.EX2 R93, R93 ;  /* 0x0000005d005d7308 */ /* 0x000ea20000000800 */
[----:B------:R-:W-:Y:S01]  /*5d30*/  FADD.FTZ R134, R134, R125 ;  /* 0x0000007d86867221 */ /* 0x000fe20000010000 */
[-C--:B------:R-:W-:Y:S01]  /*5d40*/  FFMA.FTZ R56, R56, R173.reuse, -R174 ;  /* 0x000000ad38387223 */ /* 0x080fe200000108ae */
[----:B------:R-:W-:Y:S01]  /*5d50*/  FADD.FTZ R133, R133, R132 ;  /* 0x0000008485857221 */ /* 0x000fe20000010000 */
[----:B------:R-:W5:Y:S01]  /*5d60*/  MUFU.EX2 R95, R95 ;  /* 0x0000005f005f7308 */ /* 0x000f620000000800 */
[C---:B------:R-:W-:Y:S01]  /*5d70*/  HMMA.16816.F32 R20, R12.reuse, R36, R20 ;  /* 0x000000240c14723c */ /* 0x040fe20000001814 */
        /* <DEDUP_REMOVED lines=15> */
[C---:B-1----:R-:W-:Y:S01]  /*5e70*/  HMMA.16816.F32 R28, R12.reuse, R24, R28 ;  /* 0x000000180c1c723c */ /* 0x042fe2000000181c */
[----:B------:R-:W-:Y:S01]  /*5e80*/  FADD.FTZ R141, R141, R140 ;  /* 0x0000008c8d8d7221 */ /* 0x000fe20000010000 */
[----:B------:R-:W-:Y:S01]  /*5e90*/  FADD.FTZ R143, R143, R142 ;  /* 0x0000008e8f8f7221 */ /* 0x000fe20000010000 */
[----:B------:R-:W-:Y:S01]  /*5ea0*/  MUFU.EX2 R114, R114 ;  /* 0x0000007200727308 */ /* 0x000fe20000000800 */
[-C--:B------:R-:W-:Y:S01]  /*5eb0*/  FFMA.FTZ R52, R52, R173.reuse, -R172 ;  /* 0x000000ad34347223 */ /* 0x080fe200000108ac */
[----:B------:R-:W-:Y:S01]  /*5ec0*/  FADD.FTZ R110, R110, R141 ;  /* 0x0000008d6e6e7221 */ /* 0x000fe20000010000 */
[----:B------:R-:W-:Y:S01]  /*5ed0*/  FADD.FTZ R108, R108, R143 ;  /* 0x0000008f6c6c7221 */ /* 0x000fe20000010000 */
[----:B------:R-:W1:Y:S01]  /*5ee0*/  MUFU.EX2 R115, R115 ;  /* 0x0000007300737308 */ /* 0x000e620000000800 */
[----:B------:R-:W-:Y:S01]  /*5ef0*/  HMMA.16816.F32 R8, R12, R26, R8 ;  /* 0x0000001a0c08723c */ /* 0x000fe20000001808 */
[----:B---3--:R-:W-:Y:S01]  /*5f00*/  F2FP.F16.F32.PACK_AB R12, R123, R122 ;  /* 0x0000007a7b0c723e */ /* 0x008fe200000000ff */
[----:B------:R-:W3:Y:S01]  /*5f10*/  LDSM.16.MT88.4 R24, [R151+0x6400] ;  /* 0x006400009718783b */ /* 0x000ee20000004200 */
[----:B------:R-:W-:Y:S01]  /*5f20*/  F2FP.F16.F32.PACK_AB R13, R121, R120 ;  /* 0x00000078790d723e */ /* 0x000fe200000000ff */
[----:B------:R-:W-:Y:S01]  /*5f30*/  MUFU.EX2 R84, R84 ;  /* 0x0000005400547308 */ /* 0x000fe20000000800 */
        /* <DEDUP_REMOVED lines=8> */
[----:B------:R-:W-:Y:S01]  /*5fc0*/  FADD.FTZ R130, R130, R109 ;  /* 0x0000006d82827221 */ /* 0x000fe20000010000 */
[C---:B----4-:R-:W-:Y:S01]  /*5fd0*/  HMMA.16816.F32 R20, R12.reuse, R16, R20 ;  /* 0x000000100c14723c */ /* 0x050fe20000001814 */
[----:B------:R-:W-:Y:S01]  /*5fe0*/  FADD.FTZ R129, R129, R128 ;  /* 0x0000008081817221 */ /* 0x000fe20000010000 */
[----:B------:R-:W-:Y:S01]  /*5ff0*/  MUFU.EX2 R105, R105 ;  /* 0x0000006900697308 */ /* 0x000fe20000000800 */
[----:B------:R-:W-:Y:S01]  /*6000*/  FADD.FTZ R131, R131, R130 ;  /* 0x0000008283837221 */ /* 0x000fe20000010000 */
[-C--:B------:R-:W-:Y:S01]  /*6010*/  FFMA.FTZ R74, R74, R173.reuse, -R174 ;  /* 0x000000ad4a4a7223 */ /* 0x080fe200000108ae */
[----:B------:R-:W-:Y:S01]  /*6020*/  FADD.FTZ R102, R102, R129 ;  /* 0x0000008166667221 */ /* 0x000fe20000010000 */
[----:B------:R-:W-:Y:S01]  /*6030*/  MUFU.EX2 R78, R78 ;  /* 0x0000004e004e7308 */ /* 0x000fe20000000800 */
[----:B------:R-:W-:Y:S01]  /*6040*/  FADD.FTZ R100, R100, R131 ;  /* 0x0000008364647221 */ /* 0x000fe20000010000 */
[C---:B------:R-:W-:Y:S01]  /*6050*/  HMMA.16816.F32 R4, R12.reuse, R18, R4 ;  /* 0x000000120c04723c */ /* 0x040fe20000001804 */
[----:B------:R-:W4:Y:S01]  /*6060*/  LDSM.16.MT88.4 R16, [R137+0x6400] ;  /* 0x006400008910783b */ /* 0x000f220000004200 */
[----:B------:R-:W-:Y:S01]  /*6070*/  MUFU.EX2 R106, R106 ;  /* 0x0000006a006a7308 */ /* 0x000fe20000000800 */
[----:B------:R-:W-:Y:S01]  /*6080*/  FADD.FTZ R103, R103, R102 ;  /* 0x0000006667677221 */ /* 0x000fe20000010000 */
[----:B------:R-:W-:Y:S01]  /*6090*/  FADD.FTZ R101, R101, R100 ;  /* 0x0000006465657221 */ /* 0x000fe20000010000 */
[-C--:B------:R-:W-:Y:S01]  /*60a0*/  FFMA.FTZ R144, R144, R173.reuse, -R172 ;  /* 0x000000ad90907223 */ /* 0x080fe200000108ac */
[----:B------:R-:W5:Y:S01]  /*60b0*/  MUFU.EX2 R107, R107 ;  /* 0x0000006b006b7308 */ /* 0x000f620000000800 */
[----:B------:R-:W-:Y:S01]  /*60c0*/  FADD.FTZ R120, R120, R103 ;  /* 0x0000006778787221 */ /* 0x000fe20000010000 */
[C---:B------:R-:W-:Y:S01]  /*60d0*/  HMMA.16816.F32 R28, R12.reuse, R32, R28 ;  /* 0x000000200c1c723c */ /* 0x040fe2000000181c */
[----:B------:R-:W-:Y:S01]  /*60e0*/  FADD.FTZ R122, R122, R101 ;  /* 0x000000657a7a7221 */ /* 0x000fe20000010000 */
[----:B------:R-:W-:Y:S01]  /*60f0*/  MUFU.EX2 R76, R76 ;  /* 0x0000004c004c7308 */ /* 0x000fe20000000800 */
[----:B------:R-:W-:Y:S01]  /*6100*/  FADD.FTZ R121, R121, R120 ;  /* 0x0000007879797221 */ /* 0x000fe20000010000 */
[-C--:B------:R-:W-:Y:S01]  /*6110*/  FFMA.FTZ R146, R146, R173.reuse, -R172 ;  /* 0x000000ad92927223 */ /* 0x080fe200000108ac */
[----:B------:R-:W-:Y:S01]  /*6120*/  FADD.FTZ R123, R123, R122 ;  /* 0x0000007a7b7b7221 */ /* 0x000fe20000010000 */
[----:B------:R-:W5:Y:S01]  /*6130*/  MUFU.EX2 R77, R77 ;  /* 0x0000004d004d7308 */ /* 0x000f620000000800 */
[----:B------:R-:W-:Y:S01]  /*6140*/  FADD.FTZ R94, R94, R121 ;  /* 0x000000795e5e7221 */ /* 0x000fe20000010000 */
[----:B------:R-:W-:Y:S01]  /*6150*/  HMMA.16816.F32 R8, R12, R34, R8 ;  /* 0x000000220c08723c */ /* 0x000fe20000001808 */
[----:B-1----:R-:W-:Y:S01]  /*6160*/  F2FP.F16.F32.PACK_AB R12, R115, R114 ;  /* 0x00000072730c723e */ /* 0x002fe200000000ff */
[----:B------:R-:W1:Y:S01]  /*6170*/  LDSM.16.MT88.4 R32, [R137+0x6800] ;  /* 0x006800008920783b */ /* 0x000e620000004200 */
[----:B------:R-:W-:Y:S01]  /*6180*/  F2FP.F16.F32.PACK_AB R13, R113, R112 ;  /* 0x00000070710d723e */ /* 0x000fe200000000ff */
[----:B------:R-:W5:Y:S01]  /*6190*/  MUFU.EX2 R79, R79 ;  /* 0x0000004f004f7308 */ /* 0x000f620000000800 */
[----:B--2---:R-:W-:Y:S01]  /*61a0*/  F2FP.F16.F32.PACK_AB R14, R85, R84 ;  /* 0x00000054550e723e */ /* 0x004fe200000000ff */
[----:B------:R-:W-:Y:S01]  /*61b0*/  FADD.FTZ R92, R92, R123 ;  /* 0x0000007b5c5c7221 */ /* 0x000fe20000010000 */
[----:B------:R-:W-:Y:S01]  /*61c0*/  F2FP.F16.F32.PACK_AB R15, R87, R86 ;  /* 0x00000056570f723e */ /* 0x000fe200000000ff */
[----:B------:R-:W-:Y:S01]  /*61d0*/  MUFU.EX2 R96, R96 ;  /* 0x0000006000607308 */ /* 0x000fe20000000800 */
[----:B------:R-:W-:Y:S01]  /*61e0*/  FADD.FTZ R95, R95, R94 ;  /* 0x0000005e5f5f7221 */ /* 0x000fe20000010000 */
[----:B------:R-:W-:Y:S01]  /*61f0*/  FADD.FTZ R93, R93, R92 ;  /* 0x0000005c5d5d7221 */ /* 0x000fe20000010000 */
[-C--:B------:R-:W-:Y:S01]  /*6200*/  FFMA.FTZ R145, R145, R173.reuse, -R174 ;  /* 0x000000ad91917223 */ /* 0x080fe200000108ae */
[----:B------:R-:W-:Y:S01]  /*6210*/  MUFU.EX2 R97, R97 ;  /* 0x0000006100617308 */ /* 0x000fe20000000800 */
[----:B------:R-:W-:Y:S01]  /*6220*/  FADD.FTZ R112, R112, R95 ;  /* 0x0000005f70707221 */ /* 0x000fe20000010000 */
[C---:B---3--:R-:W-:Y:S01]  /*6230*/  HMMA.16816.F32 R20, R12.reuse, R24, R20 ;  /* 0x000000180c14723c */ /* 0x048fe20000001814 */
        /* <DEDUP_REMOVED lines=8> */
[----:B------:R-:W-:Y:S01]  /*62c0*/  LDSM.16.MT88.4 R24, [R137+0x6c00] ;  /* 0x006c00008918783b */ /* 0x000fe20000004200 */
[----:B------:R-:W2:Y:S01]  /*62d0*/  MUFU.EX2 R99, R99 ;  /* 0x0000006300637308 */ /* 0x000ea20000000800 */
[----:B------:R-:W-:Y:S01]  /*62e0*/  FADD.FTZ R84, R84, R115 ;  /* 0x0000007354547221 */ /* 0x000fe20000010000 */
[----:B------:R-:W-:Y:S01]  /*62f0*/  FADD.FTZ R87, R87, R86 ;  /* 0x0000005657577221 */ /* 0x000fe20000010000 */
[-C--:B------:R-:W-:Y:S01]  /*6300*/  FFMA.FTZ R154, R154, R173.reuse, -R174 ;  /* 0x000000ad9a9a7223 */ /* 0x080fe200000108ae */
[----:B------:R-:W-:Y:S01]  /*6310*/  MUFU.EX2 R68, R68 ;  /* 0x0000004400447308 */ /* 0x000fe20000000800 */
[----:B------:R-:W-:Y:S01]  /*6320*/  FADD.FTZ R85, R85, R84 ;  /* 0x0000005455557221 */ /* 0x000fe20000010000 */
[C---:B----4-:R-:W-:Y:S01]  /*6330*/  HMMA.16816.F32 R28, R12.reuse, R16, R28 ;  /* 0x000000100c1c723c */ /* 0x050fe2000000181c */
[-C--:B------:R-:W-:Y:S01]  /*6340*/  FFMA.FTZ R163, R163, R173.reuse, -R174 ;  /* 0x000000ada3a37223 */ /* 0x080fe200000108ae */
[----:B------:R-:W3:Y:S01]  /*6350*/  MUFU.EX2 R69, R69 ;  /* 0x0000004500457308 */ /* 0x000ee20000000800 */
[----:B------:R-:W-:Y:S01]  /*6360*/  LDSM.16.MT88.4 R140, [R151+0x8c00] ;  /* 0x008c0000978c783b */ /* 0x000fe20000004200 */
[-C--:B------:R-:W-:Y:S01]  /*6370*/  FFMA.FTZ R164, R164, R173.reuse, -R172 ;  /* 0x000000ada4a47223 */ /* 0x080fe200000108ac */
[-C--:B------:R-:W-:Y:S01]  /*6380*/  FFMA.FTZ R167, R167, R173.reuse, -R174 ;  /* 0x000000ada7a77223 */ /* 0x080fe200000108ae */
[----:B------:R-:W4:Y:S01]  /*6390*/  MUFU.EX2 R71, R71 ;  /* 0x0000004700477308 */ /* 0x000f220000000800 */
[----:B------:R-:W-:Y:S01]  /*63a0*/  FFMA.FTZ R169, R169, R173, -R172 ;  /* 0x000000ada9a97223 */ /* 0x000fe200000108ac */
[----:B------:R-:W-:Y:S01]  /*63b0*/  HMMA.16816.F32 R8, R12, R18, R8 ;  /* 0x000000120c08723c */ /* 0x000fe20000001808 */
[----:B------:R-:W4:Y:S01]  /*63c0*/  LDSM.16.MT88.4 R16, [R151+0x6c00] ;  /* 0x006c00009710783b */ /* 0x000f220000004200 */
[----:B-----5:R-:W-:Y:S01]  /*63d0*/  F2FP.F16.F32.PACK_AB R12, R107, R106 ;  /* 0x0000006a6b0c723e */ /* 0x020fe200000000ff */
[----:B------:R-:W-:Y:S01]  /*63e0*/  MUFU.EX2 R88, R88 ;  /* 0x0000005800587308 */ /* 0x000fe20000000800 */
[----:B------:R-:W-:Y:S01]  /*63f0*/  F2FP.F16.F32.PACK_AB R13, R105, R104 ;  /* 0x00000068690d723e */ /* 0x000fe200000000ff */
[----:B------:R-:W-:Y:S01]  /*6400*/  FADD.FTZ R104, R104, R87 ;  /* 0x0000005768687221 */ /* 0x000fe20000010000 */
[----:B------:R-:W-:Y:S01]  /*6410*/  F2FP.F16.F32.PACK_AB R14, R77, R76 ;  /* 0x0000004c4d0e723e */ /* 0x000fe200000000ff */
        /* <DEDUP_REMOVED lines=12> */
[----:B------:R-:W-:Y:S01]  /*64e0*/  MUFU.EX2 R90, R90 ;  /* 0x0000005a005a7308 */ /* 0x000fe20000000800 */
[----:B------:R-:W-:Y:S02]  /*64f0*/  FADD.FTZ R77, R77, R76 ;  /* 0x0000004c4d4d7221 */ /* 0x000fe40000010000 */
[C---:B------:R-:W-:Y:S01]  /*6500*/  HMMA.16816.F32 R4, R12.reuse, R38, R4 ;  /* 0x000000260c04723c */ /* 0x040fe20000001804 */
[----:B------:R-:W5:Y:S01]  /*6510*/  MUFU.EX2 R91, R91 ;  /* 0x0000005b005b7308 */ /* 0x000f620000000800 */
[----:B------:R-:W-:Y:S03]  /*6520*/  LDSM.16.MT88.4 R36, [R151+0x7400] ;  /* 0x007400009724783b */ /* 0x000fe60000004200 */
[----:B------:R-:W-:Y:S03]  /*6530*/  MUFU.EX2 R60, R60 ;  /* 0x0000003c003c7308 */ /* 0x000fe60000000800 */
[C---:B-1----:R-:W-:Y:S01]  /*6540*/  HMMA.16816.F32 R28, R12.reuse, R32, R28 ;  /* 0x000000200c1c723c */ /* 0x042fe2000000181c */
[----:B------:R-:W1:Y:S04]  /*6550*/  MUFU.EX2 R61, R61 ;  /* 0x0000003d003d7308 */ /* 0x000e680000000800 */
[----:B------:R-:W-:Y:S03]  /*6560*/  MUFU.EX2 R80, R80 ;  /* 0x0000005000507308 */ /* 0x000fe60000000800 */
[----:B------:R-:W-:Y:S01]  /*6570*/  HMMA.16816.F32 R8, R12, R34, R8 ;  /* 0x000000220c08723c */ /* 0x000fe20000001808 */
[----:B--2---:R-:W-:Y:S01]  /*6580*/  F2FP.F16.F32.PACK_AB R12, R99, R98 ;  /* 0x00000062630c723e */ /* 0x004fe200000000ff */
[----:B------:R-:W2:Y:S01]  /*6590*/  LDSM.16.MT88.4 R32, [R151+0x7000] ;  /* 0x007000009720783b */ /* 0x000ea20000004200 */
[----:B------:R-:W-:Y:S01]  /*65a0*/  F2FP.F16.F32.PACK_AB R13, R97, R96 ;  /* 0x00000060610d723e */ /* 0x000fe200000000ff */
[----:B------:R-:W-:Y:S01]  /*65b0*/  MUFU.EX2 R81, R81 ;  /* 0x0000005100517308 */ /* 0x000fe20000000800 */
[----:B---3--:R-:W-:Y:S01]  /*65c0*/  F2FP.F16.F32.PACK_AB R14, R69, R68 ;  /* 0x00000044450e723e */ /* 0x008fe200000000ff */
[----:B------:R-:W-:Y:S01]  /*65d0*/  FADD.FTZ R96, R96, R79 ;  /* 0x0000004f60607221 */ /* 0x000fe20000010000 */
[----:B----4-:R-:W-:Y:S01]  /*65e0*/  F2FP.F16.F32.PACK_AB R15, R71, R70 ;  /* 0x00000046470f723e */ /* 0x010fe200000000ff */
[----:B------:R-:W-:Y:S01]  /*65f0*/  MUFU.EX2 R72, R72 ;  /* 0x0000004800487308 */ /* 0x000fe20000000800 */
[----:B------:R-:W-:Y:S01]  /*6600*/  FADD.FTZ R98, R98, R77 ;  /* 0x0000004d62627221 */ /* 0x000fe20000010000 */
[----:B------:R-:W-:-:S02]  /*6610*/  FADD.FTZ R97, R97, R96 ;  /* 0x0000006061617221 */ /* 0x000fc40000010000 */
[----:B------:R-:W-:Y:S01]  /*6620*/  MUFU.EX2 R82, R82 ;  /* 0x0000005200527308 */ /* 0x000fe20000000800 */
[----:B------:R-:W-:Y:S01]  /*6630*/  FADD.FTZ R99, R99, R98 ;  /* 0x0000006263637221 */ /* 0x000fe20000010000 */
[C---:B------:R-:W-:Y:S01]  /*6640*/  HMMA.16816.F32 R20, R12.reuse, R16, R20 ;  /* 0x000000100c14723c */ /* 0x040fe20000001814 */
[----:B------:R-:W-:Y:S01]  /*6650*/  FADD.FTZ R70, R70, R97 ;  /* 0x0000006146467221 */ /* 0x000fe20000010000 */
[----:B------:R-:W3:Y:S01]  /*6660*/  MUFU.EX2 R83, R83 ;  /* 0x0000005300537308 */ /* 0x000ee20000000800 */
[----:B------:R-:W-:Y:S02]  /*6670*/  FADD.FTZ R68, R68, R99 ;  /* 0x0000006344447221 */ /* 0x000fe40000010000 */
[----:B------:R-:W-:Y:S01]  /*6680*/  FADD.FTZ R71, R71, R70 ;  /* 0x0000004647477221 */ /* 0x000fe20000010000 */
[----:B------:R-:W-:Y:S01]  /*6690*/  MUFU.EX2 R150, R150 ;  /* 0x0000009600967308 */ /* 0x000fe20000000800 */
[----:B------:R-:W-:Y:S01]  /*66a0*/  FADD.FTZ R69, R69, R68 ;  /* 0x0000004445457221 */ /* 0x000fe20000010000 */
[C---:B------:R-:W-:Y:S01]  /*66b0*/  HMMA.16816.F32 R4, R12.reuse, R18, R4 ;  /* 0x000000120c04723c */ /* 0x040fe20000001804 */
[----:B------:R-:W4:Y:S01]  /*66c0*/  LDSM.16.MT88.4 R16, [R137+0x7000] ;  /* 0x007000008910783b */ /* 0x000f220000004200 */
[----:B------:R-:W3:Y:S04]  /*66d0*/  MUFU.EX2 R73, R158 ;  /* 0x0000009e00497308 */ /* 0x000ee80000000800 */
[----:B------:R-:W3:Y:S02]  /*66e0*/  MUFU.EX2 R177, R177 ;  /* 0x000000b100b17308 */ /* 0x000ee40000000800 */
[C---:B------:R-:W-:Y:S02]  /*66f0*/  HMMA.16816.F32 R28, R12.reuse, R24, R28 ;  /* 0x000000180c1c723c */ /* 0x040fe4000000181c */
[----:B------:R-:W-:Y:S04]  /*6700*/  MUFU.EX2 R50, R50 ;  /* 0x0000003200327308 */ /* 0x000fe80000000800 */
[----:B------:R-:W-:Y:S02]  /*6710*/  MUFU.EX2 R45, R45 ;  /* 0x0000002d002d7308 */ /* 0x000fe40000000800 */
[----:B------:R-:W-:Y:S01]  /*6720*/  HMMA.16816.F32 R8, R12, R26, R8 ;  /* 0x0000001a0c08723c */ /* 0x000fe20000001808 */
[----:B-----5:R-:W-:Y:S01]  /*6730*/  F2FP.F16.F32.PACK_AB R12, R91, R90 ;  /* 0x0000005a5b0c723e */ /* 0x020fe200000000ff */
[----:B------:R-:W5:Y:S01]  /*6740*/  LDSM.16.MT88.4 R24, [R137+0x7400] ;  /* 0x007400008918783b */ /* 0x000f620000004200 */
[----:B------:R-:W-:Y:S01]  /*6750*/  F2FP.F16.F32.PACK_AB R13, R89, R88 ;  /* 0x00000058590d723e */ /* 0x000fe200000000ff */
[----:B------:R-:W-:Y:S01]  /*6760*/  MUFU.EX2 R47, R47 ;  /* 0x0000002f002f7308 */ /* 0x000fe20000000800 */
[----:B-1----:R-:W-:Y:S01]  /*6770*/  F2FP.F16.F32.PACK_AB R14, R61, R60 ;  /* 0x0000003c3d0e723e */ /* 0x002fe200000000ff */
[----:B------:R-:W-:Y:S01]  /*6780*/  FADD.FTZ R88, R88, R71 ;  /* 0x0000004758587221 */ /* 0x000fe20000010000 */
[----:B------:R-:W-:Y:S01]  /*6790*/  F2FP.F16.F32.PACK_AB R15, R63, R62 ;  /* 0x0000003e3f0f723e */ /* 0x000fe200000000ff */
[----:B------:R-:W-:Y:S01]  /*67a0*/  MUFU.EX2 R52, R52 ;  /* 0x0000003400347308 */ /* 0x000fe20000000800 */
[----:B------:R-:W-:Y:S01]  /*67b0*/  FADD.FTZ R90, R90, R69 ;  /* 0x000000455a5a7221 */ /* 0x000fe20000010000 */
[----:B------:R-:W-:Y:S01]  /*67c0*/  FADD.FTZ R89, R89, R88 ;  /* 0x0000005859597221 */ /* 0x000fe20000010000 */
[----:B------:R-:W-:Y:S01]  /*67d0*/  FFMA.FTZ R69, R155, R173, -R172 ;  /* 0x000000ad9b457223 */ /* 0x000fe200000108ac */
[----:B------:R-:W-:Y:S01]  /*67e0*/  MUFU.EX2 R68, R144 ;  /* 0x0000009000447308 */ /* 0x000fe20000000800 */
[----:B------:R-:W-:Y:S01]  /*67f0*/  FADD.FTZ R91, R91, R90 ;  /* 0x0000005a5b5b7221 */ /* 0x000fe20000010000 */
[----:B--2---:R-:W-:Y:S01]  /*6800*/  HMMA.16816.F32 R20, R12, R32, R20 ;  /* 0x000000200c14723c */ /* 0x004fe20000001814 */
[----:B------:R-:W-:Y:S01]  /*6810*/  FADD.FTZ R70, R62, R89 ;  /* 0x000000593e467221 */ /* 0x000fe20000010000 */
[----:B------:R-:W-:Y:S01]  /*6820*/  MUFU.EX2 R71, R146 ;  /* 0x0000009200477308 */ /* 0x000fe20000000800 */
[----:B------:R-:W-:-:S03]  /*6830*/  FADD.FTZ R60, R60, R91 ;  /* 0x0000005b3c3c7221 */ /* 0x000fc60000010000 */
[----:B------:R-:W-:Y:S01]  /*6840*/  MUFU.EX2 R69, R69 ;  /* 0x0000004500457308 */ /* 0x000fe20000000800 */
[----:B------:R-:W-:Y:S01]  /*6850*/  FADD.FTZ R61, R61, R60 ;  /* 0x0000003c3d3d7221 */ /* 0x000fe20000010000 */
[C---:B------:R-:W-:Y:S01]  /*6860*/  HMMA.16816.F32 R4, R12.reuse, R34, R4 ;  /* 0x000000220c04723c */ /* 0x040fe20000001804 */
[----:B------:R-:W-:Y:S01]  /*6870*/  LDSM.16.MT88.4 R32, [R137+0x7800] ;  /* 0x007800008920783b */ /* 0x000fe20000004200 */
[----:B------:R-:W-:Y:S04]  /*6880*/  MUFU.EX2 R62, R145 ;  /* 0x00000091003e7308 */ /* 0x000fe80000000800 */
[----:B------:R-:W-:Y:S02]  /*6890*/  MUFU.EX2 R60, R154 ;  /* 0x0000009a003c7308 */ /* 0x000fe40000000800 */
[C---:B----4-:R-:W-:Y:S08]  /*68a0*/  HMMA.16816.F32 R28, R12.reuse, R16, R28 ;  /* 0x000000100c1c723c */ /* 0x050ff0000000181c */
[----:B------:R-:W-:Y:S01]  /*68b0*/  HMMA.16816.F32 R8, R12, R18, R8 ;  /* 0x000000120c08723c */ /* 0x000fe20000001808 */
[----:B------:R-:W1:Y:S01]  /*68c0*/  LDSM.16.MT88.4 R16, [R151+0x7800] ;  /* 0x007800009710783b */ /* 0x000e620000004200 */
[----:B---3--:R-:W-:Y:S01]  /*68d0*/  F2FP.F16.F32.PACK_AB R12, R83, R82 ;  /* 0x00000052530c723e */ /* 0x008fe200000000ff */
[----:B------:R-:W-:Y:S01]  /*68e0*/  FADD.FTZ R82, R82, R61 ;  /* 0x0000003d52527221 */ /* 0x000fe20000010000 */
[----:B------:R-:W-:Y:S01]  /*68f0*/  F2FP.F16.F32.PACK_AB R13, R81, R80 ;  /* 0x00000050510d723e */ /* 0x000fe200000000ff */
[----:B------:R-:W-:Y:S01]  /*6900*/  MUFU.EX2 R61, R163 ;  /* 0x000000a3003d7308 */ /* 0x000fe20000000800 */
[----:B------:R-:W-:Y:S01]  /*6910*/  F2FP.F16.F32.PACK_AB R14, R73, R150 ;  /* 0x00000096490e723e */ /* 0x000fe200000000ff */
[----:B------:R-:W-:Y:S01]  /*6920*/  FADD.FTZ R83, R83, R82 ;  /* 0x0000005253537221 */ /* 0x000fe20000010000 */
[----:B------:R-:W-:-:S03]  /*6930*/  F2FP.F16.F32.PACK_AB R15, R177, R72 ;  /* 0x00000048b10f723e */ /* 0x000fc600000000ff */
[----:B------:R-:W-:-:S04]  /*6940*/  FADD.FTZ R150, R150, R83 ;  /* 0x0000005396967221 */ /* 0x000fc80000010000 */
[C---:B------:R-:W-:Y:S01]  /*6950*/  HMMA.16816.F32 R20, R12.reuse, R36, R20 ;  /* 0x000000240c14723c */ /* 0x040fe20000001814 */
[-C--:B------:R-:W-:Y:S01]  /*6960*/  FFMA.FTZ R36, R46, R173.reuse, -R172 ;  /* 0x000000ad2e247223 */ /* 0x080fe200000108ac */
[-C--:B------:R-:W-:Y:S01]  /*6970*/  FFMA.FTZ R46, R75, R173.reuse, -R174 ;  /* 0x000000ad4b2e7223 */ /* 0x080fe200000108ae */
[----:B------:R2:W3:Y:S01]  /*6980*/  MUFU.EX2 R37, R51 ;  /* 0x0000003300257308 */ /* 0x0004e20000000800 */
[----:B------:R-:W-:Y:S01]  /*6990*/  FADD.FTZ R75, R63, R70 ;  /* 0x000000463f4b7221 */ /* 0x000fe20000010000 */
[-C--:B------:R-:W-:Y:S01]  /*69a0*/  FFMA.FTZ R70, R157, R173.reuse, -R172 ;  /* 0x000000ad9d467223 */ /* 0x080fe200000108ac */
[----:B------:R-:W-:Y:S01]  /*69b0*/  FADD.FTZ R73, R73, R150 ;  /* 0x0000009649497221 */ /* 0x000fe20000010000 */
[----:B------:R-:W4:Y:S01]  /*69c0*/  MUFU.EX2 R36, R36 ;  /* 0x0000002400247308 */ /* 0x000f220000000800 */
[----:B------:R-:W-:Y:S01]  /*69d0*/  HMMA.16816.F32 R4, R12, R38, R4 ;  /* 0x000000260c04723c */ /* 0x000fe20000001804 */
[-C--:B------:R-:W-:Y:S01]  /*69e0*/  FFMA.FTZ R38, R44, R173.reuse, -R174 ;  /* 0x000000ad2c267223 */ /* 0x080fe200000108ae */
[-CC-:B------:R-:W-:Y:S01]  /*69f0*/  FFMA.FTZ R44, R42, R173.reuse, -R172.reuse ;  /* 0x000000ad2a2c7223 */ /* 0x180fe200000108ac */
[----:B------:R-:W-:Y:S01]  /*6a00*/  MUFU.EX2 R46, R46 ;  /* 0x0000002e002e7308 */ /* 0x000fe20000000800 */
[----:B------:R-:W-:Y:S01]  /*6a10*/  FFMA.FTZ R42, R43, R173, -R172 ;  /* 0x000000ad2b2a7223 */ /* 0x000fe200000108ac */
[----:B------:R-:W-:-:S02]  /*6a20*/  FADD.FTZ R80, R80, R75 ;  /* 0x0000004b50507221 */ /* 0x000fc40000010000 */
[----:B------:R1:W1:Y:S01]  /*6a30*/  MUFU.EX2 R39, R49 ;  /* 0x0000003100277308 */ /* 0x0002620000000800 */
[C---:B-----5:R-:W-:Y:S01]  /*6a40*/  HMMA.16816.F32 R28, R12.reuse, R24, R28 ;  /* 0x000000180c1c723c */ /* 0x060fe2000000181c */
[-CC-:B--2---:R-:W-:Y:S01]  /*6a50*/  FFMA.FTZ R51, R57, R173.reuse, -R172.reuse ;  /* 0x000000ad39337223 */ /* 0x184fe200000108ac */
[-CC-:B------:R-:W-:Y:S01]  /*6a60*/  FFMA.FTZ R57, R65, R173.reuse, -R172.reuse ;  /* 0x000000ad41397223 */ /* 0x180fe200000108ac */
[----:B------:R-:W2:Y:S01]  /*6a70*/  MUFU.EX2 R38, R38 ;  /* 0x0000002600267308 */ /* 0x000ea20000000800 */
[-CC-:B------:R-:W-:Y:S01]  /*6a80*/  FFMA.FTZ R65, R67, R173.reuse, -R172.reuse ;  /* 0x000000ad43417223 */ /* 0x180fe200000108ac */
[-C--:B------:R-:W-:Y:S01]  /*6a90*/  FFMA.FTZ R67, R161, R173.reuse, -R172 ;  /* 0x000000ada1437223 */ /* 0x080fe200000108ac */
[----:B------:R-:W-:Y:S01]  /*6aa0*/  FADD.FTZ R81, R81, R80 ;  /* 0x0000005051517221 */ /* 0x000fe20000010000 */
[----:B------:R5:W-:Y:S01]  /*6ab0*/  MUFU.EX2 R43, R44 ;  /* 0x0000002c002b7308 */ /* 0x000be20000000800 */
[----:B------:R-:W-:Y:S01]  /*6ac0*/  HMMA.16816.F32 R8, R12, R26, R8 ;  /* 0x0000001a0c08723c */ /* 0x000fe20000001808 */
[----:B------:R-:W5:Y:S01]  /*6ad0*/  LDSM.16.MT88.4 R24, [R151+0x7c00] ;  /* 0x007c00009718783b */ /* 0x000f620000004200 */
[----:B---3--:R-:W-:Y:S01]  /*6ae0*/  F2FP.F16.F32.PACK_AB R13, R37, R50 ;  /* 0x00000032250d723e */ /* 0x008fe200000000ff */
[----:B------:R-:W3:Y:S01]  /*6af0*/  MUFU.EX2 R42, R42 ;  /* 0x0000002a002a7308 */ /* 0x000ee20000000800 */
[----:B----4-:R-:W-:Y:S01]  /*6b00*/  F2FP.F16.F32.PACK_AB R15, R47, R36 ;  /* 0x000000242f0f723e */ /* 0x010fe200000000ff */
[-C--:B-1----:R-:W-:Y:S01]  /*6b10*/  FFMA.FTZ R49, R48, R173.reuse, -R172 ;  /* 0x000000ad30317223 */ /* 0x082fe200000108ac */
[----:B------:R-:W-:Y:S01]  /*6b20*/  F2FP.F16.F32.PACK_AB R12, R39, R46 ;  /* 0x0000002e270c723e */ /* 0x000fe200000000ff */
[-CC-:B------:R-:W-:Y:S01]  /*6b30*/  FFMA.FTZ R48, R40, R173.reuse, -R174.reuse ;  /* 0x000000ad28307223 */ /* 0x180fe200000108ae */
[----:B------:R-:W-:Y:S01]  /*6b40*/  MUFU.EX2 R51, R51 ;  /* 0x0000003300337308 */ /* 0x000fe20000000800 */
[----:B--2---:R-:W-:Y:S01]  /*6b50*/  F2FP.F16.F32.PACK_AB R14, R45, R38 ;  /* 0x000000262d0e723e */ /* 0x004fe200000000ff */
[----:B------:R-:W-:Y:S01]  /*6b60*/  FADD.FTZ R72, R72, R81 ;  /* 0x0000005148487221 */ /* 0x000fe20000010000 */
[----:B------:R-:W-:Y:S01]  /*6b70*/  FADD.FTZ R46, R46, R73 ;  /* 0x000000492e2e7221 */ /* 0x000fe20000010000 */
[----:B------:R-:W-:Y:S01]  /*6b80*/  MUFU.EX2 R40, R49 ;  /* 0x0000003100287308 */ /* 0x000fe20000000800 */
[-C--:B-----5:R-:W-:Y:S01]  /*6b90*/  FFMA.FTZ R44, R41, R173.reuse, -R174 ;  /* 0x000000ad292c7223 */ /* 0x0a0fe200000108ae */
[----:B------:R-:W-:Y:S01]  /*6ba0*/  FADD.FTZ R177, R177, R72 ;  /* 0x00000048b1b17221 */ /* 0x000fe20000010000 */
[----:B------:R-:W-:Y:S01]  /*6bb0*/  FADD.FTZ R39, R39, R46 ;  /* 0x0000002e27277221 */ /* 0x000fe20000010000 */
[C---:B------:R-:W-:Y:S01]  /*6bc0*/  HMMA.16816.F32 R20, R12.reuse, R16, R20 ;  /* 0x000000100c14723c */ /* 0x040fe20000001814 */
[----:B------:R-:W-:Y:S01]  /*6bd0*/  MUFU.EX2 R41, R48 ;  /* 0x0000003000297308 */ /* 0x000fe20000000800 */
[----:B------:R-:W-:Y:S01]  /*6be0*/  FADD.FTZ R50, R50, R177 ;  /* 0x000000b132327221 */ /* 0x000fe20000010000 */
[----:B------:R-:W-:Y:S01]  /*6bf0*/  FADD.FTZ R38, R38, R39 ;  /* 0x0000002726267221 */ /* 0x000fe20000010000 */
[-C--:B------:R-:W-:Y:S01]  /*6c00*/  FFMA.FTZ R39, R166, R173.reuse, -R174 ;  /* 0x000000ada6277223 */ /* 0x080fe200000108ae */
[----:B------:R-:W1:Y:S01]  /*6c10*/  MUFU.EX2 R44, R44 ;  /* 0x0000002c002c7308 */ /* 0x000e620000000800 */
[----:B------:R-:W-:Y:S01]  /*6c20*/  FADD.FTZ R37, R37, R50 ;  /* 0x0000003225257221 */ /* 0x000fe20000010000 */
[----:B------:R-:W-:Y:S01]  /*6c30*/  FADD.FTZ R38, R45, R38 ;  /* 0x000000262d267221 */ /* 0x000fe20000010000 */
[----:B------:R-:W-:Y:S01]  /*6c40*/  HMMA.16816.F32 R4, R12, R18, R4 ;  /* 0x000000120c04723c */ /* 0x000fe20000001804 */
[----:B------:R-:W2:Y:S01]  /*6c50*/  LDSM.16.MT88.4 R16, [R137+0x7c00] ;  /* 0x007c00008910783b */ /* 0x000ea20000004200 */
[----:B------:R-:W-:Y:S01]  /*6c60*/  MUFU.EX2 R49, R56 ;  /* 0x0000003800317308 */ /* 0x000fe20000000800 */
[----:B------:R-:W-:Y:S01]  /*6c70*/  FADD.FTZ R36, R36, R37 ;  /* 0x0000002524247221 */ /* 0x000fe20000010000 */
[----:B------:R-:W-:-:S02]  /*6c80*/  FFMA.FTZ R37, R165, R173, -R172 ;  /* 0x000000ada5257223 */ /* 0x000fc400000108ac */
[----:B------:R4:W5:Y:S02]  /*6c90*/  MUFU.EX2 R48, R64 ;  /* 0x0000004000307308 */ /* 0x0009640000000800 */
[C---:B------:R-:W-:Y:S01]  /*6ca0*/  HMMA.16816.F32 R28, R12.reuse, R32, R28 ;  /* 0x000000200c1c723c */ /* 0x040fe2000000181c */
[----:B---3--:R-:W-:Y:S01]  /*6cb0*/  F2FP.F16.F32.PACK_AB R33, R42, R43 ;  /* 0x0000002b2a21723e */ /* 0x008fe200000000ff */
[----:B------:R-:W-:Y:S01]  /*6cc0*/  MUFU.EX2 R56, R58 ;  /* 0x0000003a00387308 */ /* 0x000fe20000000800 */
[----:B-1----:R-:W-:Y:S01]  /*6cd0*/  F2FP.F16.F32.PACK_AB R32, R44, R41 ;  /* 0x000000292c20723e */ /* 0x002fe200000000ff */
[----:B------:R-:W-:Y:S01]  /*6ce0*/  FADD.FTZ R41, R41, R38 ;  /* 0x0000002629297221 */ /* 0x000fe20000010000 */
[-C--:B------:R-:W-:Y:S01]  /*6cf0*/  FFMA.FTZ R38, R168, R173.reuse, -R172 ;  /* 0x000000ada8267223 */ /* 0x080fe200000108ac */
[----:B------:R-:W-:Y:S02]  /*6d00*/  MUFU.EX2 R57, R57 ;  /* 0x0000003900397308 */ /* 0x000fe40000000800 */
[----:B------:R-:W-:Y:S01]  /*6d10*/  HMMA.16816.F32 R8, R12, R34, R8 ;  /* 0x000000220c08723c */ /* 0x000fe20000001808 */
[----:B------:R-:W1:Y:S01]  /*6d20*/  LDSM.16.MT88.4 R12, [R151+0x8000] ;  /* 0x00800000970c783b */ /* 0x000e620000004200 */
[----:B------:R-:W-:Y:S01]  /*6d30*/  F2FP.F16.F32.PACK_AB R35, R51, R40 ;  /* 0x000000283323723e */ /* 0x000fe200000000ff */
[----:B------:R-:W-:Y:S01]  /*6d40*/  MUFU.EX2 R65, R65 ;  /* 0x0000004100417308 */ /* 0x000fe20000000800 */
[--C-:B----4-:R-:W-:Y:S01]  /*6d50*/  FFMA.FTZ R64, R59, R173, -R174.reuse ;  /* 0x000000ad3b407223 */ /* 0x110fe200000108ae */
[----:B-----5:R-:W-:Y:S01]  /*6d60*/  F2FP.F16.F32.PACK_AB R34, R48, R49 ;  /* 0x000000313022723e */ /* 0x020fe200000000ff */
[-CC-:B------:R-:W-:Y:S01]  /*6d70*/  FFMA.FTZ R59, R53, R173.reuse, -R174.reuse ;  /* 0x000000ad353b7223 */ /* 0x180fe200000108ae */
[----:B------:R-:W-:Y:S01]  /*6d80*/  MUFU.EX2 R67, R67 ;  /* 0x0000004300437308 */ /* 0x000fe20000000800 */
[----:B------:R-:W-:Y:S01]  /*6d90*/  FADD.FTZ R44, R44, R41 ;  /* 0x000000292c2c7221 */ /* 0x000fe20000010000 */
[----:B------:R-:W-:-:S02]  /*6da0*/  FFMA.FTZ R41, R170, R173, -R174 ;  /* 0x000000adaa297223 */ /* 0x000fc400000108ae */
[----:B------:R-:W-:Y:S01]  /*6db0*/  MUFU.EX2 R58, R64 ;  /* 0x00000040003a7308 */ /* 0x000fe20000000800 */
[C---:B------:R-:W-:Y:S01]  /*6dc0*/  HMMA.16816.F32 R20, R32.reuse, R24, R20 ;  /* 0x000000182014723c */ /* 0x040fe20000001814 */
[----:B------:R-:W-:Y:S02]  /*6dd0*/  FADD.FTZ R49, R49, R44 ;  /* 0x0000002c31317221 */ /* 0x000fe40000010000 */
[----:B------:R-:W3:Y:S02]  /*6de0*/  MUFU.EX2 R53, R66 ;  /* 0x0000004200357308 */ /* 0x000ee40000000800 */
[----:B------:R-:W-:Y:S02]  /*6df0*/  FADD.FTZ R49, R48, R49 ;  /* 0x0000003130317221 */ /* 0x000fe40000010000 */
[----:B------:R-:W-:Y:S01]  /*6e00*/  MUFU.EX2 R59, R59 ;  /* 0x0000003b003b7308 */ /* 0x000fe20000000800 */
[C---:B------:R-:W-:Y:S01]  /*6e10*/  HMMA.16816.F32 R4, R32.reuse, R26, R4 ;  /* 0x0000001a2004723c */ /* 0x040fe20000001804 */
[----:B------:R-:W4:Y:S02]  /*6e20*/  LDSM.16.MT88.4 R24, [R137+0x8000] ;  /* 0x008000008918783b */ /* 0x000f240000004200 */
[----:B------:R-:W5:Y:S04]  /*6e30*/  MUFU.EX2 R64, R74 ;  /* 0x0000004a00407308 */ /* 0x000f680000000800 */
[----:B------:R-:W-:Y:S01]  /*6e40*/  MUFU.EX2 R63, R147 ;  /* 0x00000093003f7308 */ /* 0x000fe20000000800 */
[----:B--2---:R-:W-:Y:S01]  /*6e50*/  HMMA.16816.F32 R28, R32, R16, R28 ;  /* 0x00000010201c723c */ /* 0x004fe2000000181c */
[----:B---3--:R-:W-:Y:S01]  /*6e60*/  F2FP.F16.F32.PACK_AB R16, R53, R58 ;  /* 0x0000003a3510723e */ /* 0x008fe200000000ff */
[----:B------:R-:W-:Y:S01]  /*6e70*/  FFMA.FTZ R66, R160, R173, -R174 ;  /* 0x000000ada0427223 */ /* 0x000fe200000108ae */
[----:B------:R-:W-:Y:S01]  /*6e80*/  F2FP.F16.F32.PACK_AB R17, R57, R56 ;  /* 0x000000383911723e */ /* 0x000fe200000000ff */
[----:B------:R-:W-:Y:S01]  /*6e90*/  MUFU.EX2 R70, R70 ;  /* 0x0000004600467308 */ /* 0x000fe20000000800 */
[----:B------:R-:W-:-:S03]  /*6ea0*/  FADD.FTZ R58, R58, R49 ;  /* 0x000000313a3a7221 */ /* 0x000fc60000010000 */
[----:B------:R-:W-:Y:S01]  /*6eb0*/  HMMA.16816.F32 R8, R32, R18, R8 ;  /* 0x000000122008723c */ /* 0x000fe20000001808 */
[----:B-----5:R-:W-:Y:S01]  /*6ec0*/  F2FP.F16.F32.PACK_AB R18, R64, R59 ;  /* 0x0000003b4012723e */ /* 0x020fe200000000ff */
[-C--:B------:R-:W-:Y:S01]  /*6ed0*/  FFMA.FTZ R34, R54, R173.reuse, -R172 ;  /* 0x000000ad36227223 */ /* 0x080fe200000108ac */
[----:B------:R-:W-:Y:S01]  /*6ee0*/  F2FP.F16.F32.PACK_AB R19, R65, R52 ;  /* 0x000000344113723e */ /* 0x000fe200000000ff */
[-C--:B------:R-:W-:Y:S01]  /*6ef0*/  FFMA.FTZ R35, R55, R173.reuse, -R174 ;  /* 0x000000ad37237223 */ /* 0x080fe200000108ae */
[-CC-:B------:R-:W-:Y:S01]  /*6f00*/  FFMA.FTZ R33, R159, R173.reuse, -R172.reuse ;  /* 0x000000ad9f217223 */ /* 0x180fe200000108ac */
[-C--:B------:R-:W-:Y:S01]  /*6f10*/  FFMA.FTZ R32, R152, R173.reuse, -R172 ;  /* 0x000000ad98207223 */ /* 0x080fe200000108ac */
[-CC-:B------:R-:W-:Y:S01]  /*6f20*/  FFMA.FTZ R54, R153, R173.reuse, -R174.reuse ;  /* 0x000000ad99367223 */ /* 0x180fe200000108ae */
[----:B------:R-:W-:Y:S01]  /*6f30*/  FFMA.FTZ R55, R162, R173, -R174 ;  /* 0x000000ada2377223 */ /* 0x000fe200000108ae */
[----:B------:R-:W-:Y:S01]  /*6f40*/  MUFU.EX2 R34, R34 ;  /* 0x0000002200227308 */ /* 0x000fe20000000800 */
[----:B-1----:R-:W-:Y:S01]  /*6f50*/  HMMA.16816.F32 R20, R16, R12, R20 ;  /* 0x0000000c1014723c */ /* 0x002fe20000001814 */
[----:B------:R-:W-:-:S02]  /*6f60*/  FADD.FTZ R58, R53, R58 ;  /* 0x0000003a353a7221 */ /* 0x000fc40000010000 */
[----:B------:R-:W1:Y:S02]  /*6f70*/  MUFU.EX2 R33, R33 ;  /* 0x0000002100217308 */ /* 0x000e640000000800 */
[----:B------:R-:W-:Y:S02]  /*6f80*/  FADD.FTZ R59, R59, R58 ;  /* 0x0000003a3b3b7221 */ /* 0x000fe40000010000 */
[----:B------:R-:W2:Y:S01]  /*6f90*/  MUFU.EX2 R32, R32 ;  /* 0x0000002000207308 */ /* 0x000ea20000000800 */
[C---:B------:R-:W-:Y:S01]  /*6fa0*/  HMMA.16816.F32 R4, R16.reuse, R14, R4 ;  /* 0x0000000e1004723c */ /* 0x040fe20000001804 */
[----:B------:R-:W3:Y:S01]  /*6fb0*/  LDSM.16.MT88.4 R12, [R151+0x8400] ;  /* 0x00840000970c783b */ /* 0x000ee20000004200 */
[----:B------:R-:W-:Y:S01]  /*6fc0*/  FADD.FTZ R64, R64, R59 ;  /* 0x0000003b40407221 */ /* 0x000fe20000010000 */
[----:B------:R-:W-:Y:S04]  /*6fd0*/  MUFU.EX2 R35, R35 ;  /* 0x0000002300237308 */ /* 0x000fe80000000800 */
[----:B------:R-:W5:Y:S01]  /*6fe0*/  MUFU.EX2 R66, R66 ;  /* 0x0000004200427308 */ /* 0x000f620000000800 */
[C---:B----4-:R-:W-:Y:S03]  /*6ff0*/  HMMA.16816.F32 R28, R16.reuse, R24, R28 ;  /* 0x00000018101c723c */ /* 0x050fe6000000181c */
[----:B------:R-:W-:Y:S04]  /*7000*/  MUFU.EX2 R54, R54 ;  /* 0x0000003600367308 */ /* 0x000fe80000000800 */
[----:B------:R-:W4:Y:S01]  /*7010*/  MUFU.EX2 R55, R55 ;  /* 0x0000003700377308 */ /* 0x000f220000000800 */
[----:B------:R-:W-:Y:S01]  /*7020*/  HMMA.16816.F32 R8, R16, R26, R8 ;  /* 0x0000001a1008723c */ /* 0x000fe20000001808 */
[----:B------:R-:W3:Y:S01]  /*7030*/  LDSM.16.MT88.4 R24, [R137+0x8400] ;  /* 0x008400008918783b */ /* 0x000ee20000004200 */
[----:B-1----:R-:W-:Y:S01]  /*7040*/  F2FP.F16.F32.PACK_AB R17, R33, R34 ;  /* 0x000000222111723e */ /* 0x002fe200000000ff */
[----:B------:R-:W-:Y:S01]  /*7050*/  MUFU.EX2 R37, R37 ;  /* 0x0000002500257308 */ /* 0x000fe20000000800 */
[----:B--2---:R-:W-:-:S02]  /*7060*/  F2FP.F16.F32.PACK_AB R19, R67, R32 ;  /* 0x000000204313723e */ /* 0x004fc400000000ff */
[----:B-----5:R-:W-:Y:S01]  /*7070*/  F2FP.F16.F32.PACK_AB R16, R66, R35 ;  /* 0x000000234210723e */ /* 0x020fe200000000ff */
[----:B------:R-:W-:Y:S04]  /*7080*/  MUFU.EX2 R38, R38 ;  /* 0x0000002600267308 */ /* 0x000fe80000000800 */
[----:B------:R-:W-:Y:S01]  /*7090*/  MUFU.EX2 R39, R39 ;  /* 0x0000002700277308 */ /* 0x000fe20000000800 */
[----:B----4-:R-:W-:-:S03]  /*70a0*/  F2FP.F16.F32.PACK_AB R18, R55, R54 ;  /* 0x000000363712723e */ /* 0x010fc600000000ff */
[----:B------:R-:W-:Y:S04]  /*70b0*/  MUFU.EX2 R41, R41 ;  /* 0x0000002900297308 */ /* 0x000fe80000000800 */
[C---:B---3--:R-:W-:Y:S08]  /*70c0*/  HMMA.16816.F32 R20, R16.reuse, R12, R20 ;  /* 0x0000000c1014723c */ /* 0x048ff00000001814 */
[C---:B------:R-:W-:Y:S01]  /*70d0*/  HMMA.16816.F32 R4, R16.reuse, R14, R4 ;  /* 0x0000000e1004723c */ /* 0x040fe20000001804 */
[----:B------:R-:W1:Y:S07]  /*70e0*/  LDSM.16.MT88.4 R12, [R151+0x8800] ;  /* 0x00880000970c783b */ /* 0x000e6e0000004200 */
[----:B------:R-:W-:Y:S01]  /*70f0*/  HMMA.16816.F32 R28, R16, R24, R28 ;  /* 0x00000018101c723c */ /* 0x000fe2000000181c */
[----:B------:R-:W-:-:S02]  /*7100*/  F2FP.F16.F32.PACK_AB R24, R63, R62 ;  /* 0x0000003e3f18723e */ /* 0x000fc400000000ff */
[----:B------:R-:W-:-:S05]  /*7110*/  F2FP.F16.F32.PACK_AB R25, R71, R68 ;  /* 0x000000444719723e */ /* 0x000fca00000000ff */
[----:B------:R-:W-:Y:S01]  /*7120*/  HMMA.16816.F32 R8, R16, R26, R8 ;  /* 0x0000001a1008723c */ /* 0x000fe20000001808 */
[----:B------:R-:W2:Y:S01]  /*7130*/  LDSM.16.MT88.4 R16, [R137+0x8800] ;  /* 0x008800008910783b */ /* 0x000ea20000004200 */
[----:B------:R-:W-:Y:S02]  /*7140*/  F2FP.F16.F32.PACK_AB R26, R61, R60 ;  /* 0x0000003c3d1a723e */ /* 0x000fe400000000ff */
[----:B------:R-:W-:-:S07]  /*7150*/  F2FP.F16.F32.PACK_AB R27, R70, R69 ;  /* 0x00000045461b723e */ /* 0x000fce00000000ff */
[----:B-1----:R-:W-:Y:S01]  /*7160*/  HMMA.16816.F32 R20, R24, R12, R20 ;  /* 0x0000000c1814723c */ /* 0x002fe20000001814 */
[----:B------:R-:W-:Y:S02]  /*7170*/  FADD.FTZ R12, R47, R36 ;  /* 0x000000242f0c7221 */ /* 0x000fe40000010000 */
[----:B------:R-:W1:Y:S02]  /*7180*/  MUFU.EX2 R36, R164 ;  /* 0x000000a400247308 */ /* 0x000e640000000800 */
[----:B------:R-:W-:-:S03]  /*7190*/  FADD.FTZ R13, R43, R12 ;  /* 0x0000000c2b0d7221 */ /* 0x000fc60000010000 */
[----:B------:R-:W-:Y:S01]  /*71a0*/  HMMA.16816.F32 R4, R24, R14, R4 ;  /* 0x0000000e1804723c */ /* 0x000fe20000001804 */
[----:B------:R-:W-:Y:S01]  /*71b0*/  FADD.FTZ R13, R42, R13 ;  /* 0x0000000d2a0d7221 */ /* 0x000fe20000010000 */
[----:B------:R-:W-:-:S03]  /*71c0*/  FFMA.FTZ R42, R171, R173, -R174 ;  /* 0x000000adab2a7223 */ /* 0x000fc600000108ae */
[----:B------:R-:W-:Y:S02]  /*71d0*/  FADD.FTZ R12, R40, R13 ;  /* 0x0000000d280c7221 */ /* 0x000fe40000010000 */
[----:B------:R-:W3:Y:S01]  /*71e0*/  MUFU.EX2 R40, R167 ;  /* 0x000000a700287308 */ /* 0x000ee20000000800 */
[C---:B--2---:R-:W-:Y:S01]  /*71f0*/  HMMA.16816.F32 R28, R24.reuse, R16, R28 ;  /* 0x00000010181c723c */ /* 0x044fe2000000181c */
[----:B------:R-:W-:Y:S01]  /*7200*/  FADD.FTZ R51, R51, R12 ;  /* 0x0000000c33337221 */ /* 0x000fe20000010000 */
[----:B-1----:R-:W-:Y:S01]  /*7210*/  F2FP.F16.F32.PACK_AB R13, R37, R36 ;  /* 0x00000024250d723e */ /* 0x002fe200000000ff */
[----:B------:R-:W1:Y:S02]  /*7220*/  MUFU.EX2 R42, R42 ;  /* 0x0000002a002a7308 */ /* 0x000e640000000800 */
[----:B------:R-:W-:Y:S02]  /*7230*/  FADD.FTZ R56, R56, R51 ;  /* 0x0000003338387221 */ /* 0x000fe40000010000 */
[----:B------:R-:W2:Y:S01]  /*7240*/  MUFU.EX2 R17, R169 ;  /* 0x000000a900117308 */ /* 0x000ea20000000800 */
[----:B------:R-:W-:Y:S01]  /*7250*/  HMMA.16816.F32 R8, R24, R18, R8 ;  /* 0x000000121808723c */ /* 0x000fe20000001808 */
[----:B------:R-:W-:Y:S01]  /*7260*/  FADD.FTZ R57, R57, R56 ;  /* 0x0000003839397221 */ /* 0x000fe20000010000 */
[----:B------:R-:W-:-:S03]  /*7270*/  FADD.FTZ R19, R35, R64 ;  /* 0x0000004023137221 */ /* 0x000fc60000010000 */
[----:B------:R-:W-:Y:S01]  /*7280*/  FADD.FTZ R52, R52, R57 ;  /* 0x0000003934347221 */ /* 0x000fe20000010000 */
[----:B------:R-:W-:Y:S01]  /*7290*/  FADD.FTZ R19, R66, R19 ;  /* 0x0000001342137221 */ /* 0x000fe20000010000 */
[----:B---3--:R-:W-:Y:S02]  /*72a0*/  F2FP.F16.F32.PACK_AB R12, R40, R39 ;  /* 0x00000027280c723e */ /* 0x008fe400000000ff */
[----:B------:R-:W-:Y:S01]  /*72b0*/  FADD.FTZ R65, R65, R52 ;  /* 0x0000003441417221 */ /* 0x000fe20000010000 */
[----:B-1----:R-:W-:Y:S01]  /*72c0*/  F2FP.F16.F32.PACK_AB R14, R42, R41 ;  /* 0x000000292a0e723e */ /* 0x002fe200000000ff */
[----:B------:R-:W-:Y:S02]  /*72d0*/  FADD.FTZ R54, R54, R19 ;  /* 0x0000001336367221 */ /* 0x000fe40000010000 */
[----:B------:R-:W-:Y:S01]  /*72e0*/  FADD.FTZ R34, R34, R65 ;  /* 0x0000004122227221 */ /* 0x000fe20000010000 */
[----:B--2---:R-:W-:Y:S01]  /*72f0*/  F2FP.F16.F32.PACK_AB R15, R17, R38 ;  /* 0x00000026110f723e */ /* 0x004fe200000000ff */
[----:B------:R-:W-:-:S02]  /*7300*/  FADD.FTZ R55, R55, R54 ;  /* 0x0000003637377221 */ /* 0x000fc40000010000 */
[----:B------:R-:W-:Y:S02]  /*7310*/  FADD.FTZ R33, R33, R34 ;  /* 0x0000002221217221 */ /* 0x000fe40000010000 */
[----:B------:R-:W-:Y:S02]  /*7320*/  FADD.FTZ R62, R62, R55 ;  /* 0x000000373e3e7221 */ /* 0x000fe40000010000 */
[----:B------:R-:W-:Y:S01]  /*7330*/  FADD.FTZ R32, R32, R33 ;  /* 0x0000002120207221 */ /* 0x000fe20000010000 */
[----:B------:R-:W-:Y:S01]  /*7340*/  HMMA.16816.F32 R144, R12, R140, R20 ;  /* 0x0000008c0c90723c */ /* 0x000fe20000001814 */
[----:B------:R-:W-:Y:S02]  /*7350*/  FADD.FTZ R63, R63, R62 ;  /* 0x0000003e3f3f7221 */ /* 0x000fe40000010000 */
[----:B------:R-:W-:-:S05]  /*7360*/  FADD.FTZ R67, R67, R32 ;  /* 0x0000002043437221 */ /* 0x000fca0000010000 */
[----:B------:R-:W-:Y:S01]  /*7370*/  HMMA.16816.F32 R140, R12, R142, R4 ;  /* 0x0000008e0c8c723c */ /* 0x000fe20000001804 */
[----:B------:R-:W-:-:S04]  /*7380*/  FADD.FTZ R4, R68, R67 ;  /* 0x0000004344047221 */ /* 0x000fc80000010000 */
[----:B------:R-:W-:-:S03]  /*7390*/  FADD.FTZ R4, R71, R4 ;  /* 0x0000000447047221 */ /* 0x000fc60000010000 */
        /* <DEDUP_REMOVED lines=16> */
[----:B------:R-:W-:Y:S01]  /*74a0*/  IMAD.MOV.U32 R153, RZ, RZ, R0 ;  /* 0x000000ffff997224 */ /* 0x000fe200078e0000 */
[----:B------:R-:W-:Y:S01]  /*74b0*/  IADD3 R230, PT, PT, -R149, 0x1, RZ ;  /* 0x0000000195e67810 */ /* 0x000fe20007ffe1ff */
[----:B------:R-:W-:Y:S01]  /*74c0*/  IMAD.MOV.U32 R151, RZ, RZ, R148 ;  /* 0x000000ffff977224 */ /* 0x000fe200078e0094 */
[----:B------:R-:W-:Y:S01]  /*74d0*/  ISETP.NE.AND.EX P3, PT, R243, RZ, PT, P3 ;  /* 0x000000fff300720c */ /* 0x000fe20003f65330 */
[----:B------:R-:W-:-:S12]  /*74e0*/  VIADD R231, R149, 0xfffffffe ;  /* 0xfffffffe95e77836 */ /* 0x000fd80000000000 */
.L_x_720:
[----:B------:R-:W1:Y:S01]  /*74f0*/  S2R R212, SR_TID.X ;  /* 0x0000000000d47919 */ /* 0x000e620000002100 */
[----:B------:R-:W-:Y:S04]  /*7500*/  DEPBAR.LE SB0, 0x0 ;  /* 0x000080000000791a */ /* 0x000fe80000000000 */
[----:B------:R-:W-:Y:S05]  /*7510*/  WARPSYNC.ALL ;  /* 0x0000000000007948 */ /* 0x000fea0003800000 */
[----:B------:R-:W-:Y:S01]  /*7520*/  BAR.SYNC.DEFER_BLOCKING 0x0 ;  /* 0x0000000000007b1d */ /* 0x000fe20000010000 */
[----:B------:R-:W-:Y:S01]  /*7530*/  ISETP.GE.AND P2, PT, R236, R233, PT ;  /* 0x000000e9ec00720c */ /* 0x000fe20003f46270 */
[----:B------:R-:W-:Y:S02]  /*7540*/  @!P3 IMAD.MOV.U32 R5, RZ, RZ, RZ ;  /* 0x000000ffff05b224 */ /* 0x000fe400078e00ff */
[----:B------:R-:W-:Y:S02]  /*7550*/  IMAD.MOV.U32 R4, RZ, RZ, R224 ;  /* 0x000000ffff047224 */ /* 0x000fe400078e00e0 */
[----:B------:R-:W-:Y:S01]  /*7560*/  IMAD.MOV.U32 R0, RZ, RZ, R225 ;  /* 0x000000ffff007224 */ /* 0x000fe200078e00e1 */
[----:B------:R-:W-:Y:S01]  /*7570*/  @!P3 IADD3 R5, P0, PT, RZ, -R5, RZ ;  /* 0x80000005ff05b210 */ /* 0x000fe20007f1e0ff */
[----:B------:R-:W2:Y:S01]  /*7580*/  @!P3 LD.E R6, desc[UR4][R2.64+0x40] ;  /* 0x000040040206b980 */ /* 0x000ea2000c101900 */
[----:B------:R-:W-:Y:S01]  /*7590*/  BSSY.RECONVERGENT B0, `(.L_x_714) ;  /* 0x0000045000007945 */ /* 0x000fe20003800200 */
[----:B--2---:R-:W-:Y:S04]  /*75a0*/  @!P3 IMAD.SHL.U32 R6, R6, 0x100, RZ ;  /* 0x000001000606b824 */ /* 0x004fe800078e00ff */
[----:B------:R-:W-:Y:S05]  /*75b0*/  @!P3 IMAD.X R6, RZ, RZ, ~R6, P0 ;  /* 0x000000ffff06b224 */ /* 0x000fea00000e0e06 */
        /* <DEDUP_REMOVED lines=32> */
[----:B------:R-:W-:Y:S01]  /*77c0*/  @!P4 IMAD.IADD R8, R8, 0x1, -R9 ;  /* 0x000000010808c824 */ /* 0x000fe200078e0a09 */
[----:B------:R-:W-:Y:S01]  /*77d0*/  ISETP.NE.AND P4, PT, R12, RZ, PT ;  /* 0x000000ff0c00720c */ /* 0x000fe20003f85270 */
[----:B------:R-:W-:Y:S01]  /*77e0*/  @!P1 VIADD R10, R10, 0x1 ;  /* 0x000000010a0a9836 */ /* 0x000fe20000000000 */
[-C--:B------:R-:W-:Y:S02]  /*77f0*/  ISETP.GE.U32.AND P5, PT, R6, R9.reuse, PT ;  /* 0x000000090600720c */ /* 0x080fe40003fa6070 */
[----:B------:R-:W-:Y:S02]  /*7800*/  ISETP.GE.U32.AND P6, PT, R8, R9, PT ;  /* 0x000000090800720c */ /* 0x000fe40003fc6070 */
[----:B------:R-:W-:Y:S04]  /*7810*/  LOP3.LUT R6, R232, R12, RZ, 0x3c, !PT ;  /* 0x0000000ce8067212 */ /* 0x000fe800078e3cff */
[----:B------:R-:W-:Y:S05]  /*7820*/  ISETP.GE.AND P1, PT, R6, RZ, PT ;  /* 0x000000ff0600720c */ /* 0x000fea0003f26270 */
[----:B------:R-:W-:Y:S02]  /*7830*/  @P5 VIADD R10, R10, 0x1 ;  /* 0x000000010a0a5836 */ /* 0x000fe40000000000 */
[----:B------:R-:W-:Y:S02]  /*7840*/  @P6 VIADD R11, R11, 0x1 ;  /* 0x000000010b0b6836 */ /* 0x000fe40000000000 */
[----:B------:R-:W-:Y:S04]  /*7850*/  @!P0 IMAD.MOV R10, RZ, RZ, -R10 ;  /* 0x000000ffff0a8224 */ /* 0x000fe800078e0a0a */
        /* <DEDUP_REMOVED lines=24> */
.L_x_715:
[----:B------:R-:W-:Y:S05]  /*79e0*/  BSYNC.RECONVERGENT B0 ;  /* 0x0000000000007941 */ /* 0x000fea0003800200 */
.L_x_714:
[----:B------:R-:W-:Y:S01]  /*79f0*/  ISETP.GE.AND P1, PT, R236, R233, PT ;  /* 0x000000e9ec00720c */ /* 0x000fe20003f26270 */
[C---:B------:R-:W-:Y:S01]  /*7a00*/  IMAD.SHL.U32 R101, R220.reuse, 0x40, RZ ;  /* 0x00000040dc657824 */ /* 0x040fe200078e00ff */
[----:B------:R-:W-:Y:S01]  /*7a10*/  SHF.L.U64.HI R100, R220, 0x6, R221 ;  /* 0x00000006dc647819 */ /* 0x000fe200000102dd */
[----:B------:R-:W-:Y:S01]  /*7a20*/  @!PT LDS RZ, [RZ] ;  /* 0x00000000fffff984 */ /* 0x000fe20000000800 */
[----:B------:R-:W-:Y:S01]  /*7a30*/  @!PT LDS RZ, [RZ] ;  /* 0x00000000fffff984 */ /* 0x000fe20000000800 */
[----:B------:R-:W-:Y:S01]  /*7a40*/  @!PT LDS RZ, [RZ] ;  /* 0x00000000fffff984 */ /* 0x000fe20000000800 */
[----:B------:R-:W-:Y:S01]  /*7a50*/  @!P2 LDGSTS.E.BYPASS.LTC128B.128 [R235+0x5000], desc[UR4][R224.64] ;  /* 0x05000000e0ebafae */ /* 0x000fe2000b981a04 */
[----:B------:R-:W1:Y:S01]  /*7a60*/  S2UR UR6, SR_CgaCtaId ;  /* 0x00000000000679c3 */ /* 0x000e620000008800 */
[C---:B------:R-:W-:Y:S01]  /*7a70*/  IMAD.SHL.U32 R215, R212.reuse, 0x10, RZ ;  /* 0x00000010d4d77824 */ /* 0x040fe200078e00ff */
[----:B------:R-:W-:Y:S02]  /*7a80*/  IADD3 R102, P0, PT, R101, R224, RZ ;  /* 0x000000e065667210 */ /* 0x000fe40007f1e0ff */
[----:B------:R-:W-:Y:S01]  /*7a90*/  @P2 STS.128 [R235+0x5000], RZ ;  /* 0x005000ffeb002388 */ /* 0x000fe20000000c00 */
[----:B------:R-:W-:Y:S01]  /*7aa0*/  SHF.R.U32.HI R214, RZ, 0x1, R212 ;  /* 0x00000001ffd67819 */ /* 0x000fe200000116d4 */
[C---:B------:R-:W-:Y:S01]  /*7ab0*/  IMAD.SHL.U32 R152, R212.reuse, 0x20, RZ ;  /* 0x00000020d4987824 */ /* 0x040fe200078e00ff */
[----:B------:R-:W-:Y:S01]  /*7ac0*/  LOP3.LUT R155, R212, 0x8, RZ, 0xc0, !PT ;  /* 0x00000008d49b7812 */ /* 0x000fe200078ec0ff */
[----:B------:R-:W-:Y:S01]  /*7ad0*/  IMAD.X R103, R100, 0x1, R225, P0 ;  /* 0x0000000164677824 */ /* 0x000fe200000e06e1 */
[----:B------:R-:W-:Y:S01]  /*7ae0*/  LOP3.LUT R157, R214, 0x8, RZ, 0xc0, !PT ;  /* 0x00000008d69d7812 */ /* 0x000fe200078ec0ff */
[----:B------:R-:W-:Y:S01]  /*7af0*/  @P1 STS.128 [R235+0x5800], RZ ;  /* 0x005800ffeb001388 */ /* 0x000fe20000000c00 */
[----:B------:R-:W-:Y:S01]  /*7b00*/  @!P1 IADD3 R114, P0, PT, R102, R101, RZ ;  /* 0x0000006566729210 */ /* 0x000fe20007f1e0ff */
[C---:B------:R-:W-:Y:S01]  /*7b10*/  @!P1 IMAD.WIDE.U32 R106, R220.reuse, 0xc0, R102 ;  /* 0x000000c0dc6a9825 */ /* 0x040fe200078e0066 */
[----:B------:R-:W-:Y:S02]  /*7b20*/  LOP3.LUT R149, R215, 0x100, RZ, 0xc0, !PT ;  /* 0x00000100d7957812 */ /* 0x000fe400078ec0ff */
[----:B------:R-:W-:Y:S01]  /*7b30*/  @!PT LDS RZ, [RZ] ;  /* 0x00000000fffff984 */ /* 0x000fe20000000800 */
[----:B------:R-:W-:Y:S01]  /*7b40*/  @!PT LDS RZ, [RZ] ;  /* 0x00000000fffff984 */ /* 0x000fe20000000800 */
[----:B------:R-:W-:Y:S01]  /*7b50*/  @!PT LDS RZ, [RZ] ;  /* 0x00000000fffff984 */ /* 0x000fe20000000800 */
[----:B------:R2:W-:Y:S01]  /*7b60*/  @!P1 LDGSTS.E.BYPASS.LTC128B.128 [R235+0x5800], desc[UR4][R102.64] ;  /* 0x0580000066eb9fae */ /* 0x0005e2000b981a04 */
[----:B------:R-:W-:Y:S01]  /*7b70*/  LOP3.LUT R0, R155, 0xc0, R152, 0xf8, !PT ;  /* 0x000000c09b007812 */ /* 0x000fe200078ef898 */
[----:B------:R-:W-:Y:S01]  /*7b80*/  @!P1 IMAD.X R115, R103, 0x1, R100, P0 ;  /* 0x0000000167739824 */ /* 0x000fe200000e0664 */
[C---:B------:R-:W-:Y:S02]  /*7b90*/  @!P1 LEA R110, P0, R220.reuse, R102, 0x7 ;  /* 0x00000066dc6e9211 */ /* 0x040fe400078038ff */
[----:B------:R-:W-:Y:S01]  /*7ba0*/  @P1 STS.128 [R235+0x6000], RZ ;  /* 0x006000ffeb001388 */ /* 0x000fe20000000c00 */
[----:B------:R-:W-:Y:S01]  /*7bb0*/  @!P1 IMAD R104, R221, 0xc0, RZ ;  /* 0x000000c0dd689824 */ /* 0x000fe200078e02ff */
[----:B------:R-:W-:Y:S01]  /*7bc0*/  LOP3.LUT R150, R157, 0xc0, R152, 0xf8, !PT ;  /* 0x000000c09d967812 */ /* 0x000fe200078ef898 */
[----:B------:R-:W-:Y:S02]  /*7bd0*/  @!P1 IMAD.MOV.U32 R112, RZ, RZ, R102 ;  /* 0x000000ffff709224 */ /* 0x000fe400078e0066 */
[----:B------:R-:W-:Y:S01]  /*7be0*/  @!PT LDS RZ, [RZ] ;  /* 0x00000000fffff984 */ /* 0x000fe20000000800 */
[----:B------:R-:W-:Y:S01]  /*7bf0*/  @!PT LDS RZ, [RZ] ;  /* 0x00000000fffff984 */ /* 0x000fe20000000800 */
[----:B------:R-:W-:Y:S01]  /*7c00*/  @!PT LDS RZ, [RZ] ;  /* 0x00000000fffff984 */ /* 0x000fe20000000800 */
[----:B------:R-:W-:Y:S01]  /*7c10*/  @!P1 LDGSTS.E.BYPASS.LTC128B.128 [R235+0x6000], desc[UR4][R114.64] ;  /* 0x0600000072eb9fae */ /* 0x000fe2000b981a04 */
[----:B------:R-:W-:Y:S01]  /*7c20*/  @!P1 LEA.HI.X R111, R220, R103, R221, 0x7, P0 ;  /* 0x00000067dc6f9211 */ /* 0x000fe200000f3cdd */
[----:B------:R-:W-:Y:S01]  /*7c30*/  @!P1 IMAD.IADD R107, R104, 0x1, R107 ;  /* 0x00000001686b9824 */ /* 0x000fe200078e026b */
[----:B------:R-:W-:Y:S02]  /*7c40*/  LOP3.LUT R149, R149, 0x20, R152, 0xf8, !PT ;  /* 0x0000002095957812 */ /* 0x000fe400078ef898 */
[----:B------:R-:W-:Y:S01]  /*7c50*/  @P1 STS.128 [R235+0x6800], RZ ;  /* 0x006800ffeb001388 */ /* 0x000fe20000000c00 */
[----:B------:R-:W-:Y:S01]  /*7c60*/  @!P1 IMAD.WIDE.U32 R108, R220, 0x180, R102 ;  /* 0x00000180dc6c9825 */ /* 0x000fe200078e0066 */
[----:B------:R-:W-:Y:S01]  /*7c70*/  LOP3.LUT R215, R215, 0x3e00, RZ, 0xc0, !PT ;  /* 0x00003e00d7d77812 */ /* 0x000fe200078ec0ff */
[----:B------:R-:W-:Y:S02]  /*7c80*/  UMOV UR7, 0x400 ;  /* 0x0000040000077882 */ /* 0x000fe40000000000 */
[----:B------:R-:W-:Y:S01]  /*7c90*/  @!PT LDS RZ, [RZ] ;  /* 0x00000000fffff984 */ /* 0x000fe20000000800 */
[----:B------:R-:W-:Y:S01]  /*7ca0*/  @!PT LDS RZ, [RZ] ;  /* 0x00000000fffff984 */ /* 0x000fe20000000800 */
[----:B------:R-:W-:Y:S01]  /*7cb0*/  @!PT LDS RZ, [RZ] ;  /* 0x00000000fffff984 */ /* 0x000fe20000000800 */
[----:B------:R-:W-:Y:S01]  /*7cc0*/  @!P1 LDGSTS.E.BYPASS.LTC128B.128 [R235+0x6800], desc[UR4][R110.64] ;  /* 0x068000006eeb9fae */ /* 0x000fe2000b981a04 */
[----:B------:R-:W-:Y:S01]  /*7cd0*/  IMAD.SHL.U32 R213, R212, 0x4, RZ ;  /* 0x00000004d4d57824 */ /* 0x000fe200078e00ff */
[----:B-1----:R-:W-:Y:S01]  /*7ce0*/  ULEA UR6, UR6, UR7, 0x18 ;  /* 0x0000000706067291 */ /* 0x002fe2000f8ec0ff */
[----:B------:R-:W-:Y:S02]  /*7cf0*/  @!P1 IMAD.MOV.U32 R113, RZ, RZ, R103 ;  /* 0x000000ffff719224 */ /* 0x000fe400078e0067 */
[----:B------:R-:W-:Y:S01]  /*7d00*/  @P1 STS.128 [R235+0x7000], RZ ;  /* 0x007000ffeb001388 */ /* 0x000fe20000000c00 */
[----:B------:R-:W-:Y:S01]  /*7d10*/  @!P1 IMAD R105, R221, 0x140, RZ ;  /* 0x00000140dd699824 */ /* 0x000fe200078e02ff */
[----:B------:R-:W-:Y:S01]  /*7d20*/  LOP3.LUT R155, R213, 0x18, RZ, 0xc0, !PT ;  /* 0x00000018d59b7812 */ /* 0x000fe200078ec0ff */
[C---:B------:R-:W-:Y:S02]  /*7d30*/  @!P1 IMAD.WIDE.U32 R112, R220.reuse, 0x140, R112 ;  /* 0x00000140dc709825 */ /* 0x040fe400078e0070 */
[----:B------:R-:W-:Y:S01]  /*7d40*/  @!PT LDS RZ, [RZ] ;  /* 0x00000000fffff984 */ /* 0x000fe20000000800 */
[----:B------:R-:W-:Y:S01]  /*7d50*/  @!PT LDS RZ, [RZ] ;  /* 0x00000000fffff984 */ /* 0x000fe20000000800 */
[----:B------:R-:W-:Y:S01]  /*7d60*/  @!PT LDS RZ, [RZ] ;  /* 0x00000000fffff984 */ /* 0x000fe20000000800 */
[----:B------:R-:W-:Y:S01]  /*7d70*/  @!P1 LDGSTS.E.BYPASS.LTC128B.128 [R235+0x7000], desc[UR4][R106.64] ;  /* 0x070000006aeb9fae */ /* 0x000fe2000b981a04 */
[----:B------:R-:W-:Y:S01]  /*7d80*/  BSSY.RECONVERGENT B1, `(.L_x_716) ;  /* 0x000011a000017945 */ /* 0x000fe20003800200 */
[----:B------:R-:W-:Y:S01]  /*7d90*/  LOP3.LUT R149, R149, R0, R155, 0xf6, !PT ;  /* 0x0000000095957212 */ /* 0x000fe200078ef69b */
[----:B------:R-:W-:Y:S01]  /*7da0*/  @!P1 IMAD.IADD R105, R105, 0x1, R113 ;  /* 0x0000000169699824 */ /* 0x000fe200078e0271 */
[----:B--2---:R-:W-:Y:S01]  /*7db0*/  @!P1 LEA R102, P0, R220, R102, 0x8 ;  /* 0x00000066dc669211 */ /* 0x004fe200078040ff */
[----:B------:R-:W-:Y:S01]  /*7dc0*/  @P1 STS.128 [R235+0x7800], RZ ;  /* 0x007800ffeb001388 */ /* 0x000fe20000000c00 */
[----:B------:R-:W-:Y:S01]  /*7dd0*/  LOP3.LUT R150, R150, R155, RZ, 0x3c, !PT ;  /* 0x0000009b96967212 */ /* 0x000fe200078e3cff */
[----:B------:R-:W-:Y:S01]  /*7de0*/  @!P1 IMAD.MOV.U32 R104, RZ, RZ, R112 ;  /* 0x000000ffff689224 */ /* 0x000fe200078e0070 */
[----:B------:R-:W-:Y:S01]  /*7df0*/  @!P1 LEA.HI.X R103, R220, R103, R221, 0x8, P0 ;  /* 0x00000067dc679211 */ /* 0x000fe200000f44dd */
[----:B------:R-:W-:Y:S01]  /*7e00*/  @!P1 IMAD R101, R221, 0x180, RZ ;  /* 0x00000180dd659824 */ /* 0x000fe200078e02ff */
[----:B------:R-:W-:Y:S01]  /*7e10*/  LOP3.LUT R155, R215, 0x20, R152, 0xf8, !PT ;  /* 0x00000020d79b7812 */ /* 0x000fe200078ef898 */
[----:B------:R-:W-:Y:S01]  /*7e20*/  @!P1 IMAD.MOV.U32 R100, RZ, RZ, R108 ;  /* 0x000000ffff649224 */ /* 0x000fe200078e006c */
[----:B------:R-:W-:Y:S01]  /*7e30*/  LOP3.LUT P0, RZ, R212, 0x4, RZ, 0xc0, !PT ;  /* 0x00000004d4ff7812 */ /* 0x000fe2000780c0ff */
[----:B------:R-:W-:Y:S01]  /*7e40*/  @!PT LDS RZ, [RZ] ;  /* 0x00000000fffff984 */ /* 0x000fe20000000800 */
[----:B------:R-:W-:Y:S01]  /*7e50*/  @!PT LDS RZ, [RZ] ;  /* 0x00000000fffff984 */ /* 0x000fe20000000800 */
[----:B------:R-:W-:Y:S01]  /*7e60*/  @!PT LDS RZ, [RZ] ;  /* 0x00000000fffff984 */ /* 0x000fe20000000800 */
[----:B------:R-:W-:Y:S01]  /*7e70*/  @!P1 LDGSTS.E.BYPASS.LTC128B.128 [R235+0x7800], desc[UR4][R102.64] ;  /* 0x0780000066eb9fae */ /* 0x000fe2000b981a04 */
[----:B------:R-:W-:Y:S01]  /*7e80*/  LOP3.LUT R155, R155, 0x100, R152, 0xf8, !PT ;  /* 0x000001009b9b7812 */ /* 0x000fe200078ef898 */
[----:B------:R-:W-:Y:S01]  /*7e90*/  IMAD.U32 R216, RZ, RZ, UR6 ;  /* 0x00000006ffd87e24 */ /* 0x000fe2000f8e00ff */
[----:B------:R-:W-:Y:S02]  /*7ea0*/  @!P1 IADD3 R101, PT, PT, R101, R109, RZ ;  /* 0x0000006d65659210 */ /* 0x000fe40007ffe0ff */
[----:B------:R-:W-:Y:S01]  /*7eb0*/  @P1 STS.128 [R235+0x8000], RZ ;  /* 0x008000ffeb001388 */ /* 0x000fe20000000c00 */
[----:B------:R-:W-:Y:S01]  /*7ec0*/  LOP3.LUT R155, R155, R150, RZ, 0xfc, !PT ;  /* 0x000000969b9b7212 */ /* 0x000fe200078efcff */
[--C-:B------:R-:W-:Y:S01]  /*7ed0*/  IMAD R148, R149, 0x2, R216.reuse ;  /* 0x0000000295947824 */ /* 0x100fe200078e02d8 */
[----:B------:R-:W-:Y:S02]  /*7ee0*/  MOV R149, 0x20 ;  /* 0x0000002000957802 */ /* 0x000fe40000000f00 */
[----:B------:R-:W-:Y:S01]  /*7ef0*/  @!PT LDS RZ, [RZ] ;  /* 0x00000000fffff984 */ /* 0x000fe20000000800 */
[----:B------:R-:W-:Y:S01]  /*7f00*/  @!PT LDS RZ, [RZ] ;  /* 0x00000000fffff984 */ /* 0x000fe20000000800 */
[----:B------:R-:W-:Y:S01]  /*7f10*/  @!PT LDS RZ, [RZ] ;  /* 0x00000000fffff984 */ /* 0x000fe20000000800 */
[----:B------:R-:W-:Y:S01]  /*7f20*/  @!P1 LDGSTS.E.BYPASS.LTC128B.128 [R235+0x8000], desc[UR4][R104.64] ;  /* 0x0800000068eb9fae */ /* 0x000fe2000b981a04 */
[----:B------:R-:W-:Y:S02]  /*7f30*/  VIADD R230, R230, 0x1 ;  /* 0x00000001e6e67836 */ /* 0x000fe40000000000 */
[----:B------:R-:W-:Y:S02]  /*7f40*/  IMAD R0, R155, 0x2, R216 ;  /* 0x000000029b007824 */ /* 0x000fe400078e02d8 */
[----:B------:R-:W-:Y:S01]  /*7f50*/  @P1 STS.128 [R235+0x8800], RZ ;  /* 0x008800ffeb001388 */ /* 0x000fe20000000c00 */
[----:B------:R-:W-:Y:S02]  /*7f60*/  SEL R149, R149, 0xffffffe0, !P0 ;  /* 0xffffffe095957807 */ /* 0x000fe40004000000 */
[----:B------:R-:W-:Y:S02]  /*7f70*/  ISETP.NE.AND P4, PT, R230, RZ, PT ;  /* 0x000000ffe600720c */ /* 0x000fe40003f85270 */
[----:B------:R-:W-:Y:S01]  /*7f80*/  @!PT LDS RZ, [RZ] ;  /* 0x00000000fffff984 */ /* 0x000fe20000000800 */
[----:B------:R-:W-:Y:S01]  /*7f90*/  @!PT LDS RZ, [RZ] ;  /* 0x00000000fffff984 */ /* 0x000fe20000000800 */
[----:B------:R-:W-:Y:S01]  /*7fa0*/  @!PT LDS RZ, [RZ] ;  /* 0x00000000fffff984 */ /* 0x000fe20000000800 */
[----:B------:R1:W-:Y:S01]  /*7fb0*/  @!P1 LDGSTS.E.BYPASS.LTC128B.128 [R235+0x8800], desc[UR4][R100.64] ;  /* 0x0880000064eb9fae */ /* 0x0003e2000b981a04 */
[--C-:B------:R-:W-:Y:S04]  /*7fc0*/  IMAD.IADD R204, R0, 0x1, R149.reuse ;  /* 0x0000000100cc7824 */ /* 0x100fe800078e0295 */
[----:B------:R2:W-:Y:S05]  /*7fd0*/  LDSM.16.M88.4 R156, [R0] ;  /* 0x00000000009c783b */ /* 0x0005ea0000000200 */
[----:B------:R-:W3:Y:S05]  /*7fe0*/  LDSM.16.M88.4 R160, [R148+0x1000] ;  /* 0x0010000094a0783b */ /* 0x000eea0000000200 */
[----:B------:R-:W4:Y:S05]  /*7ff0*/  LDSM.16.M88.4 R164, [R148+0x1400] ;  /* 0x0014000094a4783b */ /* 0x000f2a0000000200 */
[----:B------:R-:W5:Y:S05]  /*8000*/  LDSM.16.M88.4 R168, [R148+0x1800] ;  /* 0x0018000094a8783b */ /* 0x000f6a0000000200 */
[----:B------:R-:W0:Y:S01]  /*8010*/  LDGDEPBAR ;  /* 0x00000000000079af */ /* 0x000e220000000000 */
[----:B--2---:R-:W-:Y:S04]  /*8020*/  IMAD.IADD R0, R148, 0x1, R149 ;  /* 0x0000000194007824 */ /* 0x004fe800078e0295 */
[----:B------:R-:W2:Y:S05]  /*8030*/  LDSM.16.M88.4 R172, [R148+0x1c00] ;  /* 0x001c000094ac783b */ /* 0x000eaa0000000200 */
[----:B------:R-:W1:Y:S05]  /*8040*/  LDSM.16.M88.4 R176, [R148+0x2000] ;  /* 0x0020000094b0783b */ /* 0x000e6a0000000200 */
[----:B------:R-:W-:Y:S05]  /*8050*/  LDSM.16.M88.4 R180, [R148+0x3000] ;  /* 0x0030000094b4783b */ /* 0x000fea0000000200 */
[----:B------:R-:W-:Y:S05]  /*8060*/  LDSM.16.M88.4 R184, [R148+0x3400] ;  /* 0x0034000094b8783b */ /* 0x000fea0000000200 */
[----:B------:R-:W-:Y:S01]  /*8070*/  LDSM.16.M88.4 R188, [R148+0x3c00] ;  /* 0x003c000094bc783b */ /* 0x000fe20000000200 */
[C---:B---3--:R-:W-:Y:S04]  /*8080*/  HMMA.16816.F32 R4, R156.reuse, R160, RZ ;  /* 0x000000a09c04723c */ /* 0x048fe800000018ff */
[----:B------:R-:W-:Y:S04]  /*8090*/  LDSM.16.M88.4 R192, [R148+0x4000] ;  /* 0x0040000094c0783b */ /* 0x000fe80000000200 */
[C---:B------:R-:W-:Y:S01]  /*80a0*/  HMMA.16816.F32 R8, R156.reuse, R162, RZ ;  /* 0x000000a29c08723c */ /* 0x040fe200000018ff */
[----:B------:R-:W3:Y:S05]  /*80b0*/  LDSM.16.M88.4 R160, [R148+0x2400] ;  /* 0x0024000094a0783b */ /* 0x000eea0000000200 */
[----:B------:R-:W-:Y:S02]  /*80c0*/  LDSM.16.M88.4 R196, [R148+0x4800] ;  /* 0x0048000094c4783b */ /* 0x000fe40000000200 */
[C---:B----4-:R-:W-:Y:S03]  /*80d0*/  HMMA.16816.F32 R12, R156.reuse, R164, RZ ;  /* 0x000000a49c0c723c */ /* 0x050fe600000018ff */
[----:B------:R-:W-:Y:S05]  /*80e0*/  LDSM.16.M88.4 R200, [R148+0x4c00] ;  /* 0x004c000094c8783b */ /* 0x000fea0000000200 */
[C---:B------:R-:W-:Y:S01]  /*80f0*/  HMMA.16816.F32 R16, R156.reuse, R166, RZ ;  /* 0x000000a69c10723c */ /* 0x040fe200000018ff */
[----:B------:R-:W4:Y:S05]  /*8100*/  LDSM.16.M88.4 R164, [R148+0x2800] ;  /* 0x0028000094a4783b */ /* 0x000f2a0000000200 */
[----:B------:R-:W-:Y:S02]  /*8110*/  LDSM.16.M88.4 R204, [R204] ;  /* 0x00000000cccc783b */ /* 0x000fe40000000200 */
[C---:B-----5:R-:W-:Y:S03]  /*8120*/  HMMA.16816.F32 R20, R156.reuse, R168, RZ ;  /* 0x000000a89c14723c */ /* 0x060fe600000018ff */
[----:B------:R-:W-:Y:S05]  /*8130*/  LDSM.16.M88.4 R208, [R0+0x1000] ;  /* 0x0010000000d0783b */ /* 0x000fea0000000200 */
[C---:B------:R-:W-:Y:S01]  /*8140*/  HMMA.16816.F32 R24, R156.reuse, R170, RZ ;  /* 0x000000aa9c18723c */ /* 0x040fe200000018ff */
[----:B------:R-:W5:Y:S07]  /*8150*/  LDSM.16.M88.4 R168, [R148+0x2c00] ;  /* 0x002c000094a8783b */ /* 0x000f6e0000000200 */
[C---:B--2---:R-:W-:Y:S08]  /*8160*/  HMMA.16816.F32 R28, R156.reuse, R172, RZ ;  /* 0x000000ac9c1c723c */ /* 0x044ff000000018ff */
[C---:B------:R-:W-:Y:S01]  /*8170*/  HMMA.16816.F32 R32, R156.reuse, R174, RZ ;  /* 0x000000ae9c20723c */ /* 0x040fe200000018ff */
[----:B------:R-:W2:Y:S07]  /*8180*/  LDSM.16.M88.4 R172, [R148+0x3800] ;  /* 0x0038000094ac783b */ /* 0x000eae0000000200 */
[C---:B-1----:R-:W-:Y:S08]  /*8190*/  HMMA.16816.F32 R36, R156.reuse, R176, RZ ;  /* 0x000000b09c24723c */ /* 0x042ff000000018ff */
[C---:B------:R-:W-:Y:S01]  /*81a0*/  HMMA.16816.F32 R40, R156.reuse, R178, RZ ;  /* 0x000000b29c28723c */ /* 0x040fe200000018ff */
[----:B------:R-:W1:Y:S07]  /*81b0*/  LDSM.16.M88.4 R176, [R148+0x4400] ;  /* 0x0044000094b0783b */ /* 0x000e6e0000000200 */
[C---:B---3--:R-:W-:Y:S08]  /*81c0*/  HMMA.16816.F32 R44, R156.reuse, R160, RZ ;  /* 0x000000a09c2c723c */ /* 0x048ff000000018ff */
[C---:B------:R-:W-:Y:S01]  /*81d0*/  HMMA.16816.F32 R48, R156.reuse, R162, RZ ;  /* 0x000000a29c30723c */ /* 0x040fe200000018ff */
[----:B------:R-:W3:Y:S07]  /*81e0*/  LDSM.16.M88.4 R160, [R0+0x1400] ;  /* 0x0014000000a0783b */ /* 0x000eee0000000200 */
[C---:B----4-:R-:W-:Y:S08]  /*81f0*/  HMMA.16816.F32 R52, R156.reuse, R164, RZ ;  /* 0x000000a49c34723c */ /* 0x050ff000000018ff */
[C---:B------:R-:W-:Y:S01]  /*8200*/  HMMA.16816.F32 R56, R156.reuse, R166, RZ ;  /* 0x000000a69c38723c */ /* 0x040fe200000018ff */
[----:B------:R-:W4:Y:S07]  /*8210*/  LDSM.16.M88.4 R164, [R0+0x1800] ;  /* 0x0018000000a4783b */ /* 0x000f2e0000000200 */
[C---:B-----5:R-:W-:Y:S08]  /*8220*/  HMMA.16816.F32 R60, R156.reuse, R168, RZ ;  /* 0x000000a89c3c723c */ /* 0x060ff000000018ff */
        /* <DEDUP_REMOVED lines=17> */
[C---:B-1----:R-:W-:Y:S08]  /*8340*/  HMMA.16816.F32 R108, R156.reuse, R176, RZ ;  /* 0x000000b09c6c723c */ /* 0x042ff000000018ff */
[C---:B------:R-:W-:Y:S01]  /*8350*/  HMMA.16816.F32 R112, R156.reuse, R178, RZ ;  /* 0x000000b29c70723c */ /* 0x040fe200000018ff */
[----:B------:R-:W-:Y:S07]  /*8360*/  LDSM.16.M88.4 R176, [R0+0x2800] ;  /* 0x0028000000b0783b */ /* 0x000fee0000000200 */
[C---:B------:R-:W-:Y:S08]  /*8370*/  HMMA.16816.F32 R116, R156.reuse, R196, RZ ;  /* 0x000000c49c74723c */ /* 0x040ff000000018ff */
[C---:B------:R-:W-:Y:S01]  /*8380*/  HMMA.16816.F32 R120, R156.reuse, R198, RZ ;  /* 0x000000c69c78723c */ /* 0x040fe200000018ff */
[----:B------:R-:W-:Y:S07]  /*8390*/  LDSM.16.M88.4 R196, [R0+0x4000] ;  /* 0x0040000000c4783b */ /* 0x000fee0000000200 */
[C---:B------:R-:W-:Y:S08]  /*83a0*/  HMMA.16816.F32 R124, R156.reuse, R200, RZ ;  /* 0x000000c89c7c723c */ /* 0x040ff000000018ff */
[----:B------:R-:W-:Y:S01]  /*83b0*/  HMMA.16816.F32 R128, R156, R202, RZ ;  /* 0x000000ca9c80723c */ /* 0x000fe200000018ff */
[----:B------:R-:W1:Y:S05]  /*83c0*/  LDSM.16.M88.4 R156, [R0+0x1c00] ;  /* 0x001c0000009c783b */ /* 0x000e6a0000000200 */
[----:B------:R-:W-:Y:S02]  /*83d0*/  LDSM.16.M88.4 R200, [R0+0x4400] ;  /* 0x0044000000c8783b */ /* 0x000fe40000000200 */
[C---:B------:R-:W-:Y:S08]  /*83e0*/  HMMA.16816.F32 R4, R204.reuse, R208, R4 ;  /* 0x000000d0cc04723c */ /* 0x040ff00000001804 */
[C---:B------:R-:W-:Y:S01]  /*83f0*/  HMMA.16816.F32 R8, R204.reuse, R210, R8 ;  /* 0x000000d2cc08723c */ /* 0x040fe20000001808 */
[----:B------:R-:W-:Y:S07]  /*8400*/  LDSM.16.M88.4 R208, [R0+0x4800] ;  /* 0x0048000000d0783b */ /* 0x000fee0000000200 */
[C---:B---3--:R-:W-:Y:S08]  /*8410*/  HMMA.16816.F32 R12, R204.reuse, R160, R12 ;  /* 0x000000a0cc0c723c */ /* 0x048ff0000000180c */
[C---:B------:R-:W-:Y:S01]  /*8420*/  HMMA.16816.F32 R16, R204.reuse, R162, R16 ;  /* 0x000000a2cc10723c */ /* 0x040fe20000001810 */
[----:B------:R-:W2:Y:S07]  /*8430*/  LDSM.16.M88.4 R160, [R0+0x3400] ;  /* 0x0034000000a0783b */ /* 0x000eae0000000200 */
[C---:B----4-:R-:W-:Y:S08]  /*8440*/  HMMA.16816.F32 R20, R204.reuse, R164, R20 ;  /* 0x000000a4cc14723c */ /* 0x050ff00000001814 */
[C---:B------:R-:W-:Y:S01]  /*8450*/  HMMA.16816.F32 R24, R204.reuse, R166, R24 ;  /* 0x000000a6cc18723c */ /* 0x040fe20000001818 */
[----:B------:R-:W3:Y:S01]  /*8460*/  LDSM.16.M88.4 R164, [R0+0x4c00] ;  /* 0x004c000000a4783b */ /* 0x000ee20000000200 */
[----:B------:R-:W-:Y:S04]  /*8470*/  DEPBAR.LE SB0, 0x0 ;  /* 0x000080000000791a */ /* 0x000fe80000000000 */
[----:B------:R-:W-:Y:S02]  /*8480*/  BAR.SYNC.DEFER_BLOCKING 0x0 ;  /* 0x0000000000007b1d */ /* 0x000fe40000010000 */
        /* <DEDUP_REMOVED lines=38> */
[----:B------:R-:W-:Y:S04]  /*86f0*/  @!P3 IADD3 R222, P4, PT, R149, R222, RZ ;  /* 0x000000de95deb210 */ /* 0x000fe80007f9e0ff */
[----:B------:R-:W-:Y:S01]  /*8700*/  @!P3 LEA.HI.X.SX32 R223, R0, R223, 0x1, P4 ;  /* 0x000000df00dfb211 */ /* 0x000fe200020f0eff */
[----:B------:R-:W-:Y:S08]  /*8710*/  @!P3 BRA `(.L_x_719) ;  /* 0x0000000000fcb947 */ /* 0x000ff00003800000 */
[C---:B------:R-:W-:Y:S01]  /*8720*/  VIADD R157, R232.reuse, 0xfffffe00 ;  /* 0xfffffe00e89d7836 */ /* 0x040fe20000000000 */
[----:B------:R-:W2:Y:S01]  /*8730*/  LD.E R159, desc[UR4][R2.64+0x170] ;  /* 0x00017004029f7980 */ /* 0x000ea2000c101900 */
[----:B------:R-:W-:Y:S03]  /*8740*/  VIADD R148, R232, 0xffffff00 ;  /* 0xffffff00e8947836 */ /* 0x000fe60000000000 */
[----:B------:R-:W-:Y:S01]  /*8750*/  IABS R149, R157 ;  /* 0x0000009d00957213 */ /* 0x000fe20000000000 */
[----:B------:R-:W3:Y:S01]  /*8760*/  LD.E.64 R162, desc[UR4][R2.64+0x20] ;  /* 0x0000200402a27980 */ /* 0x000ee2000c101b00 */
[-C--:B--2---:R-:W-:Y:S02]  /*8770*/  IABS R155, R159.reuse ;  /* 0x0000009f009b7213 */ /* 0x084fe40000000000 */
[-C--:B------:R-:W-:Y:S02]  /*8780*/  IABS R154, R159.reuse ;  /* 0x0000009f009a7213 */ /* 0x080fe40000000000 */
[----:B------:R-:W1:Y:S01]  /*8790*/  I2F.RP R0, R155 ;  /* 0x0000009b00007306 */ /* 0x000e620000209400 */
[-C--:B------:R-:W-:Y:S02]  /*87a0*/  LOP3.LUT R157, R157, R159.reuse, RZ, 0x3c, !PT ;  /* 0x0000009f9d9d7212 */ /* 0x080fe400078e3cff */
[----:B------:R-:W-:Y:S07]  /*87b0*/  IMAD.MOV R154, RZ, RZ, -R154 ;  /* 0x000000ffff9a7224 */ /* 0x000fee00078e0a9a */
[----:B-1----:R-:W1:Y:S02]  /*87c0*/  MUFU.RCP R0, R0 ;  /* 0x0000000000007308 */ /* 0x002e640000001000 */
[----:B-1----:R-:W-:Y:S01]  /*87d0*/  VIADD R160, R0, 0xffffffe ;  /* 0x0ffffffe00a07836 */ /* 0x002fe20000000000 */
[----:B------:R-:W-:Y:S02]  /*87e0*/  IABS R0, R148 ;  /* 0x0000009400007213 */ /* 0x000fe40000000000 */
[----:B------:R-:W-:Y:S05]  /*87f0*/  LOP3.LUT R148, R148, R159, RZ, 0x3c, !PT ;  /* 0x0000009f94947212 */ /* 0x000fea00078e3cff */
[----:B------:R-:W1:Y:S02]  /*8800*/  F2I.FTZ.U32.TRUNC.NTZ R161, R160 ;  /* 0x000000a000a17305 */ /* 0x000e64000021f000 */
[--C-:B-1----:R-:W-:Y:S01]  /*8810*/  IMAD.MOV R158, RZ, RZ, -R161.reuse ;  /* 0x000000ffff9e7224 */ /* 0x102fe200078e0aa1 */
[----:B------:R-:W-:Y:S03]  /*8820*/  MOV R160, RZ ;  /* 0x000000ff00a07202 */ /* 0x000fe60000000f00 */
[----:B------:R-:W-:Y:S04]  /*8830*/  IMAD R158, R158, R155, RZ ;  /* 0x0000009b9e9e7224 */ /* 0x000fe800078e02ff */
[----:B------:R-:W-:Y:S06]  /*8840*/  IMAD.HI.U32 R158, R161, R158, R160 ;  /* 0x0000009ea19e7227 */ /* 0x000fec00078e00a0 */
[----:B------:R-:W-:Y:S04]  /*8850*/  IMAD.HI.U32 R156, R158, R149, RZ ;  /* 0x000000959e9c7227 */ /* 0x000fe800078e00ff */
[----:B------:R-:W-:Y:S02]  /*8860*/  IMAD R149, R156, R154, R149 ;  /* 0x0000009a9c957224 */ /* 0x000fe400078e0295 */
[----:B------:R-:W-:Y:S03]  /*8870*/  IMAD.HI.U32 R161, R158, R0, RZ ;  /* 0x000000009ea17227 */ /* 0x000fe600078e00ff */
[----:B------:R-:W-:Y:S01]  /*8880*/  ISETP.GT.U32.AND P6, PT, R155, R149, PT ;  /* 0x000000959b00720c */ /* 0x000fe20003fc4070 */
[----:B------:R-:W-:Y:S05]  /*8890*/  IMAD R0, R161, R154, R0 ;  /* 0x0000009aa1007224 */ /* 0x000fea00078e0200 */
[----:B------:R-:W-:Y:S07]  /*88a0*/  ISETP.GT.U32.AND P4, PT, R155, R0, PT ;  /* 0x000000009b00720c */ /* 0x000fee0003f84070 */
[----:B------:R-:W-:Y:S02]  /*88b0*/  @!P6 IMAD.IADD R149, R149, 0x1, -R155 ;  /* 0x000000019595e824 */ /* 0x000fe400078e0a9b */
[----:B------:R-:W-:Y:S03]  /*88c0*/  @!P6 VIADD R156, R156, 0x1 ;  /* 0x000000019c9ce836 */ /* 0x000fe60000000000 */
[-C--:B------:R-:W-:Y:S01]  /*88d0*/  ISETP.GE.U32.AND P5, PT, R149, R155.reuse, PT ;  /* 0x0000009b9500720c */ /* 0x080fe20003fa6070 */
[----:B------:R-:W-:Y:S01]  /*88e0*/  @!P4 VIADD R161, R161, 0x1 ;  /* 0x00000001a1a1c836 */ /* 0x000fe20000000000 */
[-C--:B------:R-:W-:Y:S02]  /*88f0*/  @!P4 IADD3 R0, PT, PT, R0, -R155.reuse, RZ ;  /* 0x8000009b0000c210 */ /* 0x080fe40007ffe0ff */
[----:B------:R-:W-:Y:S02]  /*8900*/  ISETP.GE.AND P4, PT, R157, RZ, PT ;  /* 0x000000ff9d00720c */ /* 0x000fe40003f86270 */
[----:B------:R-:W-:Y:S02]  /*8910*/  ISETP.GE.U32.AND P6, PT, R0, R155, PT ;  /* 0x0000009b0000720c */ /* 0x000fe40003fc6070 */
[----:B------:R-:W-:Y:S05]  /*8920*/  LOP3.LUT R0, RZ, R159, RZ, 0x33, !PT ;  /* 0x0000009fff007212 */ /* 0x000fea00078e33ff */
[----:B------:R-:W-:Y:S02]  /*8930*/  @P5 IADD3 R156, PT, PT, R156, 0x1, RZ ;  /* 0x000000019c9c5810 */ /* 0x000fe40007ffe0ff */
[----:B------:R-:W-:Y:S03]  /*8940*/  ISETP.GE.AND P5, PT, R148, RZ, PT ;  /* 0x000000ff9400720c */ /* 0x000fe60003fa6270 */
[----:B------:R-:W-:Y:S02]  /*8950*/  @!P4 IMAD.MOV R156, RZ, RZ, -R156 ;  /* 0x000000ffff9cc224 */ /* 0x000fe400078e0a9c */
[----:B------:R-:W-:Y:S01]  /*8960*/  @P6 VIADD R161, R161, 0x1 ;  /* 0x00000001a1a16836 */ /* 0x000fe20000000000 */
[----:B------:R-:W-:Y:S04]  /*8970*/  ISETP.NE.AND P6, PT, R159, RZ, PT ;  /* 0x000000ff9f00720c */ /* 0x000fe80003fc5270 */
[C---:B------:R-:W-:Y:S02]  /*8980*/  SEL R155, R0.reuse, R156, !P6 ;  /* 0x0000009c009b7207 */ /* 0x040fe40007000000 */
[----:B------:R-:W2:Y:S01]  /*8990*/  LD.E.64 R156, desc[UR4][R2.64+0x38] ;  /* 0x00003804029c7980 */ /* 0x000ea2000c101b00 */
[----:B------:R-:W-:Y:S02]  /*89a0*/  @!P5 IADD3 R161, PT, PT, -R161, RZ, RZ ;  /* 0x000000ffa1a1d210 */ /* 0x000fe40007ffe1ff */
[CC--:B------:R-:W-:Y:S02]  /*89b0*/  LEA R166, P5, R155.reuse, R238.reuse, 0x2 ;  /* 0x000000ee9ba67211 */ /* 0x0c0fe400078a10ff */
[----:B------:R-:W-:Y:S02]  /*89c0*/  SEL R161, R0, R161, !P6 ;  /* 0x000000a100a17207 */ /* 0x000fe40007000000 */
[-C--:B------:R-:W-:Y:S02]  /*89d0*/  LEA.HI.X.SX32 R167, R155, R239.reuse, 0x2, P5 ;  /* 0x000000ef9ba77211 */ /* 0x080fe400028f16ff */
[C---:B------:R-:W-:Y:S01]  /*89e0*/  LEA R164, P4, R161.reuse, R238, 0x2 ;  /* 0x000000eea1a47211 */ /* 0x040fe200078810ff */
[C---:B------:R-:W-:Y:S02]  /*89f0*/  IMAD.IADD R148, R161.reuse, 0x1, -R155 ;  /* 0x00000001a1947824 */ /* 0x040fe400078e0a9b */
[----:B------:R-:W4:Y:S01]  /*8a00*/  LD.E R149, desc[UR4][R166.64] ;  /* 0x00000004a6957980 */ /* 0x000f22000c101900 */
[----:B------:R-:W-:Y:S01]  /*8a10*/  LEA.HI.X.SX32 R165, R161, R239, 0x2, P4 ;  /* 0x000000efa1a57211 */ /* 0x000fe200020f16ff */
[----:B------:R-:W-:Y:S04]  /*8a20*/  IMAD R159, R159, R148, -0x100 ;  /* 0xffffff009f9f7424 */ /* 0x000fe800078e0294 */
        /* <DEDUP_REMOVED lines=14> */
.L_x_719:
[----:B------:R-:W-:Y:S05]  /*8b10*/  BSYNC.RECONVERGENT B0 ;  /* 0x0000000000007941 */ /* 0x000fea0003800200 */
.L_x_718:
[----:B------:R-:W-:Y:S01]  /*8b20*/  @!PT LDS RZ, [RZ] ;  /* 0x00000000fffff984 */ /* 0x000fe20000000800 */
[----:B------:R-:W-:Y:S01]  /*8b30*/  @!PT LDS RZ, [RZ] ;  /* 0x00000000fffff984 */ /* 0x000fe20000000800 */
[----:B------:R-:W-:Y:S01]  /*8b40*/  @!PT LDS RZ, [RZ] ;  /* 0x00000000fffff984 */ /* 0x000fe20000000800 */
[----:B------:R1:W-:Y:S01]  /*8b50*/  @!P2 LDGSTS.E.BYPASS.LTC128B.128 [R235+0x1000], desc[UR4][R222.64] ;  /* 0x01000000deebafae */ /* 0x0003e2000b981a04 */
[C---:B------:R-:W-:Y:S01]  /*8b60*/  LEA R162, P4, R218.reuse, R222, 0x6 ;  /* 0x000000dedaa27211 */ /* 0x040fe200078830ff */
[----:B------:R-:W-:Y:S02]  /*8b70*/  @!P1 IMAD R149, R219, 0xc0, RZ ;  /* 0x000000c0db959824 */ /* 0x000fe400078e02ff */
[----:B------:R1:W-:Y:S01]  /*8b80*/  @P2 STS.128 [R235+0x1000], RZ ;  /* 0x001000ffeb002388 */ /* 0x0003e20000000c00 */
[C-C-:B------:R-:W-:Y:S01]  /*8b90*/  LEA.HI.X R163, R218.reuse, R223, R219.reuse, 0x6, P4 ;  /* 0x000000dfdaa37211 */ /* 0x140fe200020f34db */
[--C-:B------:R-:W-:Y:S01]  /*8ba0*/  @!P1 IMAD.MOV.U32 R158, RZ, RZ, R162.reuse ;  /* 0x000000ffff9e9224 */ /* 0x100fe200078e00a2 */
[CC--:B------:R-:W-:Y:S01]  /*8bb0*/  @!P1 LEA R164, P4, R218.reuse, R162.reuse, 0x6 ;  /* 0x000000a2daa49211 */ /* 0x0c0fe200078830ff */
[----:B------:R1:W-:Y:S01]  /*8bc0*/  @P1 STS.128 [R235+0x1800], RZ ;  /* 0x001800ffeb001388 */ /* 0x0003e20000000c00 */
[-C--:B------:R-:W-:Y:S01]  /*8bd0*/  @!P1 MOV R159, R163.reuse ;  /* 0x000000a3009f9202 */ /* 0x080fe20000000f00 */
[----:B------:R-:W-:Y:S01]  /*8be0*/  @!P1 IMAD.MOV.U32 R156, RZ, RZ, R162 ;  /* 0x000000ffff9c9224 */ /* 0x000fe200078e00a2 */
[CC--:B------:R-:W-:Y:S01]  /*8bf0*/  @!P1 LEA.HI.X R165, R218.reuse, R163.reuse, R219, 0x6, P4 ;  /* 0x000000a3daa59211 */ /* 0x0c0fe200020f34db */
[----:B------:R-:W-:Y:S01]  /*8c00*/  @!PT LDS RZ, [RZ] ;  /* 0x00000000fffff984 */ /* 0x000fe20000000800 */
[----:B------:R-:W-:Y:S01]  /*8c10*/  @!PT LDS RZ, [RZ] ;  /* 0x00000000fffff984 */ /* 0x000fe20000000800 */
[----:B------:R-:W-:Y:S01]  /*8c20*/  @!PT LDS RZ, [RZ] ;  /* 0x00000000fffff984 */ /* 0x000fe20000000800 */
[----:B------:R1:W-:Y:S01]  /*8c30*/  @!P1 LDGSTS.E.BYPASS.LTC128B.128 [R235+0x1800], desc[UR4][R162.64] ;  /* 0x01800000a2eb9fae */ /* 0x0003e2000b981a04 */
[CC--:B------:R-:W-:Y:S01]  /*8c40*/  @!P1 LEA R160, P4, R218.reuse, R162.reuse, 0x7 ;  /* 0x000000a2daa09211 */ /* 0x0c0fe200078838ff */
[C---:B------:R-:W-:Y:S01]  /*8c50*/  @!P1 IMAD.WIDE.U32 R158, R218.reuse, 0xc0, R158 ;  /* 0x000000c0da9e9825 */ /* 0x040fe200078e009e */
[-C--:B------:R-:W-:Y:S01]  /*8c60*/  @!P1 MOV R157, R163.reuse ;  /* 0x000000a3009d9202 */ /* 0x080fe20000000f00 */
[----:B------:R1:W-:Y:S01]  /*8c70*/  @P1 STS.128 [R235+0x2000], RZ ;  /* 0x002000ffeb001388 */ /* 0x0003e20000000c00 */
[CC--:B------:R-:W-:Y:S01]  /*8c80*/  @!P1 LEA.HI.X R161, R218.reuse, R163.reuse, R219, 0x7, P4 ;  /* 0x000000a3daa19211 */ /* 0x0c0fe200020f3cdb */
[----:B------:R-:W-:Y:S01]  /*8c90*/  @!P1 IMAD.IADD R159, R149, 0x1, R159 ;  /* 0x00000001959f9824 */ /* 0x000fe200078e029f */
[----:B------:R-:W-:Y:S01]  /*8ca0*/  @!P1 MOV R155, R163 ;  /* 0x000000a3009b9202 */ /* 0x000fe20000000f00 */
[----:B------:R-:W-:Y:S01]  /*8cb0*/  @!PT LDS RZ, [RZ] ;  /* 0x00000000fffff984 */ /* 0x000fe20000000800 */
[----:B------:R-:W-:Y:S01]  /*8cc0*/  @!PT LDS RZ, [RZ] ;  /* 0x00000000fffff984 */ /* 0x000fe20000000800 */
[----:B------:R-:W-:Y:S01]  /*8cd0*/  @!PT LDS RZ, [RZ] ;  /* 0x00000000fffff984 */ /* 0x000fe20000000800 */
[----:B------:R1:W-:Y:S01]  /*8ce0*/  @!P1 LDGSTS.E.BYPASS.LTC128B.128 [R235+0x2000], desc[UR4][R164.64] ;  /* 0x02000000a4eb9fae */ /* 0x0003e2000b981a04 */
[----:B------:R-:W-:Y:S03]  /*8cf0*/  @!P1 IMAD.WIDE.U32 R156, R218, 0x140, R156 ;  /* 0x00000140da9c9825 */ /* 0x000fe600078e009c */
[----:B------:R1:W-:Y:S01]  /*8d00*/  @P1 STS.128 [R235+0x2800], RZ ;  /* 0x002800ffeb001388 */ /* 0x0003e20000000c00 */
[C---:B------:R-:W-:Y:S02]  /*8d10*/  @!P1 IMAD R148, R219.reuse, 0x140, RZ ;  /* 0x00000140db949824 */ /* 0x040fe400078e02ff */
[----:B------:R-:W-:Y:S01]  /*8d20*/  @!P1 IMAD.MOV.U32 R154, RZ, RZ, R162 ;  /* 0x000000ffff9a9224 */ /* 0x000fe200078e00a2 */
[----:B------:R-:W-:Y:S01]  /*8d30*/  @!PT LDS RZ, [RZ] ;  /* 0x00000000fffff984 */ /* 0x000fe20000000800 */
[----:B------:R-:W-:Y:S01]  /*8d40*/  @!PT LDS RZ, [RZ] ;  /* 0x00000000fffff984 */ /* 0x000fe20000000800 */
[----:B------:R-:W-:Y:S01]  /*8d50*/  @!PT LDS RZ, [RZ] ;  /* 0x00000000fffff984 */ /* 0x000fe20000000800 */
[----:B------:R1:W-:Y:S01]  /*8d60*/  @!P1 LDGSTS.E.BYPASS.LTC128B.128 [R235+0x2800], desc[UR4][R160.64] ;  /* 0x02800000a0eb9fae */ /* 0x0003e2000b981a04 */
[----:B------:R-:W-:Y:S01]  /*8d70*/  @!P1 IMAD R0, R219, 0x180, RZ ;  /* 0x00000180db009824 */ /* 0x000fe200078e02ff */
[----:B------:R-:W-:Y:S01]  /*8d80*/  @!P1 IADD3 R157, PT, PT, R148, R157, RZ ;  /* 0x0000009d949d9210 */ /* 0x000fe20007ffe0ff */
[C---:B------:R-:W-:Y:S01]  /*8d90*/  @!P1 IMAD.WIDE.U32 R154, R218.reuse, 0x180, R154 ;  /* 0x00000180da9a9825 */ /* 0x040fe200078e009a */
[----:B------:R1:W-:Y:S02]  /*8da0*/  @P1 STS.128 [R235+0x3000], RZ ;  /* 0x003000ffeb001388 */ /* 0x0003e40000000c00 */
[----:B------:R-:W-:Y:S01]  /*8db0*/  @!P1 LEA R148, P2, R218, R162, 0x8 ;  /* 0x000000a2da949211 */ /* 0x000fe200078440ff */
[----:B------:R-:W-:Y:S01]  /*8dc0*/  @!P1 IMAD.IADD R155, R0, 0x1, R155 ;  /* 0x00000001009b9824 */ /* 0x000fe200078e029b */
[----:B------:R-:W-:Y:S01]  /*8dd0*/  @!PT LDS RZ, [RZ] ;  /* 0x00000000fffff984 */ /* 0x000fe20000000800 */
[----:B------:R-:W-:Y:S01]  /*8de0*/  @!PT LDS RZ, [RZ] ;  /* 0x00000000fffff984 */ /* 0x000fe20000000800 */
[----:B------:R-:W-:Y:S01]  /*8df0*/  @!PT LDS RZ, [RZ] ;  /* 0x00000000fffff984 */ /* 0x000fe20000000800 */
[----:B------:R1:W-:Y:S02]  /*8e00*/  @!P1 LDGSTS.E.BYPASS.LTC128B.128 [R235+0x3000], desc[UR4][R158.64] ;  /* 0x030000009eeb9fae */ /* 0x0003e4000b981a04 */
[----:B------:R-:W-:Y:S02]  /*8e10*/  @!P1 LEA.HI.X R149, R218, R163, R219, 0x8, P2 ;  /* 0x000000a3da959211 */ /* 0x000fe400010f44db */
        /* <DEDUP_REMOVED lines=15> */
[----:B------:R-:W0:Y:S02]  /*8f10*/  LDGDEPBAR ;  /* 0x00000000000079af */ /* 0x000e240000000000 */
.L_x_717:
[----:B------:R-:W-:Y:S05]  /*8f20*/  BSYNC.RECONVERGENT B1 ;  /* 0x0000000000017941 */ /* 0x000fea0003800200 */
.L_x_716:
        /* <DEDUP_REMOVED lines=65> */
[----:B------:R-:W-:Y:S01]  /*9340*/  LOP3.LUT R161, R150, 0x120, R152, 0xf8, !PT ;  /* 0x0000012096a17812 */ /* 0x000fe200078ef898 */
[----:B------:R-:W1:Y:S01]  /*9350*/  SHFL.BFLY PT, R0, R157, 0x2, 0x1f ;  /* 0x0c401f009d007f89 */ /* 0x000e6200000e0000 */
[----:B------:R-:W-:Y:S02]  /*9360*/  IADD3 R231, PT, PT, R231, -0x1, RZ ;  /* 0xffffffffe7e77810 */ /* 0x000fe40007ffe0ff */
[----:B------:R-:W-:Y:S05]  /*9370*/  LEA R161, R161, R216, 0x1 ;  /* 0x000000d8a1a17211 */ /* 0x000fea00078e08ff */
[----:B------:R-:W3:Y:S01]  /*9380*/  SHFL.BFLY PT, R148, R163, 0x2, 0x1f ;  /* 0x0c401f00a3947f89 */ /* 0x000ee200000e0000 */
[----:B------:R-:W-:Y:S02]  /*9390*/  IADD3 R232, PT, PT, R232, -0x100, RZ ;  /* 0xffffff00e8e87810 */ /* 0x000fe40007ffe0ff */
[----:B------:R-:W-:Y:S02]  /*93a0*/  IADD3 R160, PT, PT, R161, 0x5020, RZ ;  /* 0x00005020a1a07810 */ /* 0x000fe40007ffe0ff */
[----:B-1----:R-:W-:Y:S02]  /*93b0*/  FMNMX.FTZ R155, R157, R0, !PT ;  /* 0x000000009d9b7209 */ /* 0x002fe40007810000 */
[----:B---3--:R-:W-:Y:S03]  /*93c0*/  FMNMX.FTZ R159, R163, R148, !PT ;  /* 0x00000094a39f7209 */ /* 0x008fe60007810000 */
[----:B------:R-:W1:Y:S08]  /*93d0*/  SHFL.BFLY PT, R0, R155, 0x1, 0x1f ;  /* 0x0c201f009b007f89 */ /* 0x000e7000000e0000 */
[----:B------:R-:W3:Y:S01]  /*93e0*/  SHFL.BFLY PT, R148, R159, 0x1, 0x1f ;  /* 0x0c201f009f947f89 */ /* 0x000ee200000e0000 */
[----:B-1----:R-:W-:Y:S02]  /*93f0*/  FMNMX.FTZ R0, R155, R0, !PT ;  /* 0x000000009b007209 */ /* 0x002fe40007810000 */
[----:B---3--:R-:W-:Y:S03]  /*9400*/  FMNMX.FTZ R148, R159, R148, !PT ;  /* 0x000000949f947209 */ /* 0x008fe60007810000 */
[----:B------:R-:W-:Y:S01]  /*9410*/  FADD.FTZ R150, -R0, R153 ;  /* 0x0000009900967221 */ /* 0x000fe20000010100 */
[C---:B------:R-:W-:Y:S01]  /*9420*/  FSETP.NEU.FTZ.AND P1, PT, R148.reuse, -INF , PT ;  /* 0xff8000009400780b */ /* 0x040fe20003f3d000 */
[----:B------:R-:W-:Y:S02]  /*9430*/  FADD.FTZ R152, -R148, R151 ;  /* 0x0000009794987221 */ /* 0x000fe40000010100 */
[C---:B--2---:R-:W-:Y:S02]  /*9440*/  FMUL.FTZ R151, R149.reuse, R150 ;  /* 0x0000009695977220 */ /* 0x044fe40000410000 */
        /* <DEDUP_REMOVED lines=12> */
[----:B------:R-:W-:Y:S01]  /*9510*/  IADD3 R4, PT, PT, R161, 0x5000, RZ ;  /* 0x00005000a1047810 */ /* 0x000fe20007ffe0ff */
[-C--:B------:R-:W-:Y:S04]  /*9520*/  FFMA.FTZ R165, R5, R149.reuse, -R162 ;  /* 0x0000009505a57223 */ /* 0x080fe800000108a2 */
[----:B------:R-:W-:Y:S01]  /*9530*/  MUFU.EX2 R169, R169 ;  /* 0x000000a900a97308 */ /* 0x000fe20000000800 */
[-CC-:B------:R-:W-:Y:S01]  /*9540*/  FFMA.FTZ R168, R10, R149.reuse, -R164.reuse ;  /* 0x000000950aa87223 */ /* 0x180fe200000108a4 */
[-CC-:B------:R-:W-:Y:S01]  /*9550*/  FFMA.FTZ R167, R11, R149.reuse, -R164.reuse ;  /* 0x000000950ba77223 */ /* 0x180fe200000108a4 */
[-CC-:B------:R-:W-:Y:S01]  /*9560*/  FFMA.FTZ R172, R6, R149.reuse, -R164.reuse ;  /* 0x0000009506ac7223 */ /* 0x180fe200000108a4 */
[----:B------:R-:W-:Y:S01]  /*9570*/  FFMA.FTZ R170, R7, R149, -R164 ;  /* 0x0000009507aa7223 */ /* 0x000fe200000108a4 */
[----:B------:R-:W-:Y:S05]  /*9580*/  @P0 IADD3 R160, PT, PT, R4, -0x20, RZ ;  /* 0xffffffe004a00810 */ /* 0x000fea0007ffe0ff */
[----:B------:R-:W4:Y:S01]  /*9590*/  MUFU.EX2 R165, R165 ;  /* 0x000000a500a57308 */ /* 0x000f220000000800 */
[C---:B--2---:R-:W-:Y:S01]  /*95a0*/  FMUL.FTZ R6, R151.reuse, R146 ;  /* 0x0000009297067220 */ /* 0x044fe20000410000 */
[C---:B------:R-:W-:Y:S01]  /*95b0*/  FMUL.FTZ R7, R151.reuse, R147 ;  /* 0x0000009397077220 */ /* 0x040fe20000410000 */
[C---:B---3--:R-:W-:Y:S07]  /*95c0*/  FMUL.FTZ R4, R150.reuse, R144 ;  /* 0x0000009096047220 */ /* 0x048fee0000410000 */
[----:B------:R-:W-:Y:S01]  /*95d0*/  MUFU.EX2 R172, R172 ;  /* 0x000000ac00ac7308 */ /* 0x000fe20000000800 */
[----:B------:R-:W2:Y:S01]  /*95e0*/  LDSM.16.MT88.4 R156, [R160] ;  /* 0x00000000a09c783b */ /* 0x000ea20000004200 */
[----:B------:R-:W-:Y:S01]  /*95f0*/  FMUL.FTZ R5, R150, R145 ;  /* 0x0000009196057220 */ /* 0x000fe20000410000 */
[----:B------:R-:W-:Y:S07]  /*9600*/  FFMA.FTZ R12, R12, R149, -R162 ;  /* 0x000000950c0c7223 */ /* 0x000fee00000108a2 */
[----:B------:R-:W3:Y:S01]  /*9610*/  MUFU.EX2 R170, R170 ;  /* 0x000000aa00aa7308 */ /* 0x000ee20000000800 */
[C---:B------:R-:W-:Y:S01]  /*9620*/  FMUL.FTZ R10, R151.reuse, R142 ;  /* 0x0000008e970a7220 */ /* 0x040fe20000410000 */
[----:B------:R-:W-:Y:S01]  /*9630*/  FMUL.FTZ R11, R151, R143 ;  /* 0x0000008f970b7220 */ /* 0x000fe20000410000 */
[C---:B------:R-:W-:Y:S07]  /*9640*/  FMUL.FTZ R8, R150.reuse, R140 ;  /* 0x0000008c96087220 */ /* 0x040fee0000410000 */
[----:B------:R-:W-:Y:S01]  /*9650*/  MUFU.EX2 R166, R166 ;  /* 0x000000a600a67308 */ /* 0x000fe20000000800 */
[----:B------:R-:W-:Y:S01]  /*9660*/  FMUL.FTZ R9, R150, R141 ;  /* 0x0000008d96097220 */ /* 0x000fe20000410000 */
[----:B----4-:R-:W-:Y:S01]  /*9670*/  F2FP.F16.F32.PACK_AB R144, R165, R169 ;  /* 0x000000a9a590723e */ /* 0x010fe200000000ff */
[----:B------:R-:W4:Y:S07]  /*9680*/  LDSM.16.MT88.4 R140, [R161+0x5400] ;  /* 0x00540000a18c783b */ /* 0x000f2e0000004200 */
[----:B------:R-:W5:Y:S01]  /*9690*/  MUFU.EX2 R163, R163 ;  /* 0x000000a300a37308 */ /* 0x000f620000000800 */
[-CC-:B------:R-:W-:Y:S01]  /*96a0*/  FFMA.FTZ R174, R14, R149.reuse, -R164.reuse ;  /* 0x000000950eae7223 */ /* 0x180fe200000108a4 */
[--C-:B------:R-:W-:Y:S01]  /*96b0*/  FFMA.FTZ R171, R15, R149, -R164.reuse ;  /* 0x000000950fab7223 */ /* 0x100fe200000108a4 */
[C---:B------:R-:W-:Y:S07]  /*96c0*/  FMUL.FTZ R14, R151.reuse, R138 ;  /* 0x0000008a970e7220 */ /* 0x040fee0000410000 */
[----:B------:R-:W-:Y:S01]  /*96d0*/  MUFU.EX2 R168, R168 ;  /* 0x000000a800a87308 */ /* 0x000fe20000000800 */
[----:B------:R-:W-:Y:S01]  /*96e0*/  FMUL.FTZ R15, R151, R139 ;  /* 0x0000008b970f7220 */ /* 0x000fe20000410000 */
[----:B---3--:R-:W-:Y:S01]  /*96f0*/  F2FP.F16.F32.PACK_AB R145, R170, R172 ;  /* 0x000000acaa91723e */ /* 0x008fe200000000ff */
[-CC-:B------:R-:W-:Y:S07]  /*9700*/  FFMA.FTZ R173, R18, R149.reuse, -R164.reuse ;  /* 0x0000009512ad7223 */ /* 0x180fee00000108a4 */
[----:B------:R-:W3:Y:S01]  /*9710*/  MUFU.EX2 R167, R167 ;  /* 0x000000a700a77308 */ /* 0x000ee20000000800 */
[--C-:B------:R-:W-:Y:S01]  /*9720*/  FFMA.FTZ R175, R19, R149, -R164.reuse ;  /* 0x0000009513af7223 */ /* 0x100fe200000108a4 */
[C---:B------:R-:W-:Y:S01]  /*9730*/  FMUL.FTZ R18, R151.reuse, R134 ;  /* 0x0000008697127220 */ /* 0x040fe20000410000 */
[----:B------:R-:W-:Y:S07]  /*9740*/  FMUL.FTZ R19, R151, R135 ;  /* 0x0000008797137220 */ /* 0x000fee0000410000 */
[----:B------:R-:W-:Y:S01]  /*9750*/  MUFU.EX2 R174, R174 ;  /* 0x000000ae00ae7308 */ /* 0x000fe20000000800 */
[-CC-:B------:R-:W-:Y:S01]  /*9760*/  FFMA.FTZ R176, R27, R149.reuse, -R164.reuse ;  /* 0x000000951bb07223 */ /* 0x180fe200000108a4 */
[----:B-----5:R-:W-:Y:S01]  /*9770*/  F2FP.F16.F32.PACK_AB R146, R163, R166 ;  /* 0x000000a6a392723e */ /* 0x020fe200000000ff */
[-C--:B------:R-:W-:Y:S07]  /*9780*/  FFMA.FTZ R177, R30, R149.reuse, -R164 ;  /* 0x000000951eb17223 */ /* 0x080fee00000108a4 */
[----:B------:R-:W5:Y:S01]  /*9790*/  MUFU.EX2 R171, R171 ;  /* 0x000000ab00ab7308 */ /* 0x000f620000000800 */
[-CC-:B------:R-:W-:Y:S01]  /*97a0*/  FFMA.FTZ R21, R21, R149.reuse, -R162.reuse ;  /* 0x0000009515157223 */ /* 0x180fe200000108a2 */
[-CC-:B------:R-:W-:Y:S01]  /*97b0*/  FFMA.FTZ R81, R81, R149.reuse, -R162.reuse ;  /* 0x0000009551517223 */ /* 0x180fe200000108a2 */
[-CC-:B------:R-:W-:Y:S07]  /*97c0*/  FFMA.FTZ R93, R93, R149.reuse, -R162.reuse ;  /* 0x000000955d5d7223 */ /* 0x180fee00000108a2 */
[----:B------:R-:W-:Y:S01]  /*97d0*/  MUFU.EX2 R173, R173 ;  /* 0x000000ad00ad7308 */ /* 0x000fe20000000800 */
[-CC-:B------:R-:W-:Y:S01]  /*97e0*/  FFMA.FTZ R97, R97, R149.reuse, -R162.reuse ;  /* 0x0000009561617223 */ /* 0x180fe200000108a2 */
[----:B---3--:R-:W-:Y:S01]  /*97f0*/  F2FP.F16.F32.PACK_AB R147, R167, R168 ;  /* 0x000000a8a793723e */ /* 0x008fe200000000ff */
[-C--:B------:R-:W-:Y:S07]  /*9800*/  FFMA.FTZ R37, R37, R149.reuse, -R162 ;  /* 0x0000009525257223 */ /* 0x080fee00000108a2 */
[----:B------:R-:W-:Y:S01]  /*9810*/  MUFU.EX2 R176, R176 ;  /* 0x000000b000b07308 */ /* 0x000fe20000000800 */
[-CC-:B------:R-:W-:Y:S01]  /*9820*/  FFMA.FTZ R42, R42, R149.reuse, -R164.reuse ;  /* 0x000000952a2a7223 */ /* 0x180fe200000108a4 */
[-CC-:B------:R-:W-:Y:S01]  /*9830*/  FFMA.FTZ R46, R46, R149.reuse, -R164.reuse ;  /* 0x000000952e2e7223 */ /* 0x180fe200000108a4 */
[-CC-:B------:R-:W-:Y:S01]  /*9840*/  FFMA.FTZ R54, R54, R149.reuse, -R164.reuse ;  /* 0x0000009536367223 */ /* 0x180fe200000108a4 */
[-C--:B------:R-:W-:Y:S01]  /*9850*/  FFMA.FTZ R62, R62, R149.reuse, -R164 ;  /* 0x000000953e3e7223 */ /* 0x080fe200000108a4 */
[C---:B-1----:R-:W-:Y:S05]  /*9860*/  HMMA.16816.F32 R4, R144.reuse, R152, R4 ;  /* 0x000000989004723c */ /* 0x042fea0000001804 */
[----:B------:R1:W-:Y:S01]  /*9870*/  MUFU.EX2 R153, R12 ;  /* 0x0000000c00997308 */ /* 0x0003e20000000800 */
[--C-:B------:R-:W-:Y:S01]  /*9880*/  FFMA.FTZ R152, R13, R149, -R162.reuse ;  /* 0x000000950d987223 */ /* 0x100fe200000108a2 */
[----:B------:R-:W-:Y:S08]  /*9890*/  FMUL.FTZ R13, R150, R137 ;  /* 0x00000089960d7220 */ /* 0x000ff00000410000 */
[----:B------:R-:W-:Y:S01]  /*98a0*/  MUFU.EX2 R37, R37 ;  /* 0x0000002500257308 */ /* 0x000fe20000000800 */
[C---:B------:R-:W-:Y:S03]  /*98b0*/  HMMA.16816.F32 R8, R144.reuse, R154, R8 ;  /* 0x0000009a9008723c */ /* 0x040fe60000001808 */
[-CC-:B------:R-:W-:Y:S01]  /*98c0*/  FFMA.FTZ R155, R16, R149.reuse, -R162.reuse ;  /* 0x00000095109b7223 */ /* 0x180fe200000108a2 */
[----:B------:R-:W-:Y:S05]  /*98d0*/  FFMA.FTZ R154, R17, R149, -R162 ;  /* 0x00000095119a7223 */ /* 0x000fea00000108a2 */
[----:B------:R-:W3:Y:S01]  /*98e0*/  MUFU.EX2 R152, R152 ;  /* 0x0000009800987308 */ /* 0x000ee20000000800 */
[C---:B------:R-:W-:Y:S01]  /*98f0*/  FMUL.FTZ R16, R150.reuse, R132 ;  /* 0x0000008496107220 */ /* 0x040fe20000410000 */
[C---:B-1----:R-:W-:Y:S01]  /*9900*/  FMUL.FTZ R12, R150.reuse, R136 ;  /* 0x00000088960c7220 */ /* 0x042fe20000410000 */
[----:B------:R-:W-:Y:S01]  /*9910*/  FMUL.FTZ R17, R150, R133 ;  /* 0x0000008596117220 */ /* 0x000fe20000410000 */
[----:B------:R-:W1:Y:S01]  /*9920*/  LDSM.16.MT88.4 R136, [R160+0x400] ;  /* 0x00040000a088783b */ /* 0x000e620000004200 */
[----:B-----5:R-:W-:Y:S05]  /*9930*/  F2FP.F16.F32.PACK_AB R133, R171, R174 ;  /* 0x000000aeab85723e */ /* 0x020fea00000000ff */
[----:B------:R-:W-:Y:S01]  /*9940*/  MUFU.EX2 R155, R155 ;  /* 0x0000009b009b7308 */ /* 0x000fe20000000800 */
[-CC-:B------:R-:W-:Y:S01]  /*9950*/  FFMA.FTZ R70, R70, R149.reuse, -R164.reuse ;  /* 0x0000009546467223 */ /* 0x180fe200000108a4 */
[-C--:B------:R-:W-:Y:S01]  /*9960*/  FFMA.FTZ R75, R75, R149.reuse, -R164 ;  /* 0x000000954b4b7223 */ /* 0x080fe200000108a4 */
[C---:B--2---:R-:W-:Y:S07]  /*9970*/  HMMA.16816.F32 R12, R144.reuse, R156, R12 ;  /* 0x0000009c900c723c */ /* 0x044fee000000180c */
[----:B------:R-:W2:Y:S01]  /*9980*/  MUFU.EX2 R156, R175 ;  /* 0x000000af009c7308 */ /* 0x000ea20000000800 */
[-CC-:B------:R-:W-:Y:S01]  /*9990*/  FFMA.FTZ R157, R20, R149.reuse, -R162.reuse ;  /* 0x00000095149d7223 */ /* 0x180fe200000108a2 */
[----:B------:R-:W-:Y:S08]  /*99a0*/  FFMA.FTZ R20, R24, R149, -R162 ;  /* 0x0000009518147223 */ /* 0x000ff000000108a2 */
[----:B------:R-:W5:Y:S01]  /*99b0*/  MUFU.EX2 R154, R154 ;  /* 0x0000009a009a7308 */ /* 0x000f620000000800 */
[----:B---3--:R-:W-:Y:S01]  /*99c0*/  F2FP.F16.F32.PACK_AB R132, R152, R153 ;  /* 0x000000999884723e */ /* 0x008fe200000000ff */
[-CC-:B------:R-:W-:Y:S01]  /*99d0*/  FFMA.FTZ R78, R78, R149.reuse, -R164.reuse ;  /* 0x000000954e4e7223 */ /* 0x180fe200000108a4 */
[----:B------:R-:W-:Y:S01]  /*99e0*/  HMMA.16816.F32 R16, R144, R158, R16 ;  /* 0x0000009e9010723c */ /* 0x000fe20000001810 */
[----:B------:R-:W3:Y:S06]  /*99f0*/  LDSM.16.MT88.4 R144, [R161+0x5800] ;  /* 0x00580000a190783b */ /* 0x000eec0000004200 */
[----:B------:R-:W-:Y:S01]  /*9a00*/  MUFU.EX2 R157, R157 ;  /* 0x0000009d009d7308 */ /* 0x000fe20000000800 */
[-CC-:B------:R-:W-:Y:S01]  /*9a10*/  FFMA.FTZ R159, R22, R149.reuse, -R164.reuse ;  /* 0x00000095169f7223 */ /* 0x180fe200000108a4 */
[-CC-:B------:R-:W-:Y:S01]  /*9a20*/  FFMA.FTZ R158, R23, R149.reuse, -R164.reuse ;  /* 0x00000095179e7223 */ /* 0x180fe200000108a4 */
[-CC-:B------:R-:W-:Y:S01]  /*9a30*/  FFMA.FTZ R79, R79, R149.reuse, -R164.reuse ;  /* 0x000000954f4f7223 */ /* 0x180fe200000108a4 */
[--C-:B------:R-:W-:Y:S01]  /*9a40*/  FFMA.FTZ R82, R82, R149, -R164.reuse ;  /* 0x0000009552527223 */ /* 0x100fe200000108a4 */
[----:B--2---:R-:W-:Y:S01]  /*9a50*/  F2FP.F16.F32.PACK_AB R135, R156, R173 ;  /* 0x000000ad9c87723e */ /* 0x004fe200000000ff */
[-CC-:B------:R-:W-:Y:S04]  /*9a60*/  FFMA.FTZ R175, R31, R149.reuse, -R164.reuse ;  /* 0x000000951faf7223 */ /* 0x180fe800000108a4 */
[----:B------:R-:W-:Y:S01]  /*9a70*/  MUFU.EX2 R159, R159 ;  /* 0x0000009f009f7308 */ /* 0x000fe20000000800 */
[----:B------:R-:W-:Y:S01]  /*9a80*/  FFMA.FTZ R83, R83, R149, -R164 ;  /* 0x0000009553537223 */ /* 0x000fe200000108a4 */
[----:B-----5:R-:W-:Y:S01]  /*9a90*/  F2FP.F16.F32.PACK_AB R134, R154, R155 ;  /* 0x0000009b9a86723e */ /* 0x020fe200000000ff */
[-C--:B------:R-:W-:Y:S07]  /*9aa0*/  FFMA.FTZ R85, R85, R149.reuse, -R162 ;  /* 0x0000009555557223 */ /* 0x080fee00000108a2 */
[----:B------:R-:W2:Y:S01]  /*9ab0*/  MUFU.EX2 R158, R158 ;  /* 0x0000009e009e7308 */ /* 0x000ea20000000800 */
[-CC-:B------:R-:W-:Y:S01]  /*9ac0*/  FFMA.FTZ R86, R86, R149.reuse, -R164.reuse ;  /* 0x0000009556567223 */ /* 0x180fe200000108a4 */
[-CC-:B------:R-:W-:Y:S01]  /*9ad0*/  FFMA.FTZ R87, R87, R149.reuse, -R164.reuse ;  /* 0x0000009557577223 */ /* 0x180fe200000108a4 */
[-CC-:B------:R-:W-:Y:S01]  /*9ae0*/  FFMA.FTZ R90, R90, R149.reuse, -R164.reuse ;  /* 0x000000955a5a7223 */ /* 0x180fe200000108a4 */
[-C--:B------:R-:W-:Y:S01]  /*9af0*/  FFMA.FTZ R91, R91, R149.reuse, -R164 ;  /* 0x000000955b5b7223 */ /* 0x080fe200000108a4 */
[C---:B----4-:R-:W-:Y:S05]  /*9b00*/  HMMA.16816.F32 R4, R132.reuse, R140, R4 ;  /* 0x0000008c8404723c */ /* 0x050fea0000001804 */
[----:B------:R2:W4:Y:S01]  /*9b10*/  MUFU.EX2 R140, R21 ;  /* 0x00000015008c7308 */ /* 0x0005220000000800 */
[-C--:B------:R-:W-:Y:S01]  /*9b20*/  FFMA.FTZ R141, R25, R149.reuse, -R162 ;  /* 0x00000095198d7223 */ /* 0x080fe200000108a2 */
[-CC-:B------:R-:W-:Y:S01]  /*9b30*/  FFMA.FTZ R95, R95, R149.reuse, -R164.reuse ;  /* 0x000000955f5f7223 */ /* 0x180fe200000108a4 */
[-CC-:B------:R-:W-:Y:S01]  /*9b40*/  FFMA.FTZ R98, R98, R149.reuse, -R164.reuse ;  /* 0x0000009562627223 */ /* 0x180fe200000108a4 */
[C---:B------:R-:W-:Y:S06]  /*9b50*/  HMMA.16816.F32 R8, R132.reuse, R142, R8 ;  /* 0x0000008e8408723c */ /* 0x040fec0000001808 */
[----:B------:R4:W-:Y:S01]  /*9b60*/  MUFU.EX2 R142, R20 ;  /* 0x00000014008e7308 */ /* 0x0009e20000000800 */
[-CC-:B------:R-:W-:Y:S01]  /*9b70*/  FFMA.FTZ R143, R26, R149.reuse, -R164.reuse ;  /* 0x000000951a8f7223 */ /* 0x180fe200000108a4 */
[----:B------:R-:W-:Y:S01]  /*9b80*/  FFMA.FTZ R99, R99, R149, -R164 ;  /* 0x0000009563637223 */ /* 0x000fe200000108a4 */
[----:B------:R-:W5:Y:S07]  /*9b90*/  LDSM.16.MT88.4 R24, [R160+0x800] ;  /* 0x00080000a018783b */ /* 0x000f6e0000004200 */
[----:B------:R-:W3:Y:S01]  /*9ba0*/  MUFU.EX2 R141, R141 ;  /* 0x0000008d008d7308 */ /* 0x000ee20000000800 */
[----:B--2---:R-:W-:Y:S01]  /*9bb0*/  F2FP.F16.F32.PACK_AB R21, R158, R159 ;  /* 0x0000009f9e15723e */ /* 0x004fe200000000ff */
[C---:B-1----:R-:W-:Y:S08]  /*9bc0*/  HMMA.16816.F32 R12, R132.reuse, R136, R12 ;  /* 0x00000088840c723c */ /* 0x042ff0000000180c */
[----:B------:R-:W1:Y:S01]  /*9bd0*/  MUFU.EX2 R143, R143 ;  /* 0x0000008f008f7308 */ /* 0x000e620000000800 */
[-CC-:B------:R-:W-:Y:S01]  /*9be0*/  FFMA.FTZ R137, R28, R149.reuse, -R162.reuse ;  /* 0x000000951c897223 */ /* 0x180fe200000108a2 */
[-CC-:B------:R-:W-:Y:S01]  /*9bf0*/  FFMA.FTZ R136, R29, R149.reuse, -R162.reuse ;  /* 0x000000951d887223 */ /* 0x180fe200000108a2 */
[--C-:B------:R-:W-:Y:S01]  /*9c00*/  FFMA.FTZ R101, R101, R149, -R162.reuse ;  /* 0x0000009565657223 */ /* 0x100fe200000108a2 */
[----:B------:R-:W2:Y:S01]  /*9c10*/  LDSM.16.MT88.4 R28, [R161+0x5c00] ;  /* 0x005c0000a11c783b */ /* 0x000ea20000004200 */
[----:B----4-:R-:W-:Y:S01]  /*9c20*/  F2FP.F16.F32.PACK_AB R20, R140, R157 ;  /* 0x0000009d8c14723e */ /* 0x010fe200000000ff */
[----:B------:R-:W-:Y:S04]  /*9c30*/  HMMA.16816.F32 R16, R132, R138, R16 ;  /* 0x0000008a8410723c */ /* 0x000fe80000001810 */
[----:B------:R-:W-:Y:S01]  /*9c40*/  MUFU.EX2 R137, R137 ;  /* 0x0000008900897308 */ /* 0x000fe20000000800 */
[-CC-:B------:R-:W-:Y:S01]  /*9c50*/  FFMA.FTZ R132, R32, R149.reuse, -R162.reuse ;  /* 0x0000009520847223 */ /* 0x180fe200000108a2 */
[----:B---3--:R-:W-:Y:S01]  /*9c60*/  F2FP.F16.F32.PACK_AB R22, R141, R142 ;  /* 0x0000008e8d16723e */ /* 0x008fe200000000ff */
[-C--:B------:R-:W-:Y:S01]  /*9c70*/  FFMA.FTZ R133, R33, R149.reuse, -R162 ;  /* 0x0000009521857223 */ /* 0x080fe200000108a2 */
[-CC-:B------:R-:W-:Y:S01]  /*9c80*/  FFMA.FTZ R134, R34, R149.reuse, -R164.reuse ;  /* 0x0000009522867223 */ /* 0x180fe200000108a4 */
[--C-:B------:R-:W-:Y:S01]  /*9c90*/  FFMA.FTZ R135, R35, R149, -R164.reuse ;  /* 0x0000009523877223 */ /* 0x100fe200000108a4 */
[----:B-1----:R-:W-:Y:S01]  /*9ca0*/  F2FP.F16.F32.PACK_AB R23, R176, R143 ;  /* 0x0000008fb017723e */ /* 0x002fe200000000ff */
[----:B------:R-:W1:Y:S03]  /*9cb0*/  LDSM.16.MT88.4 R32, [R160+0xc00] ;  /* 0x000c0000a020783b */ /* 0x000e660000004200 */
[----:B------:R-:W3:Y:S01]  /*9cc0*/  MUFU.EX2 R136, R136 ;  /* 0x0000008800887308 */ /* 0x000ee20000000800 */
[-CC-:B------:R-:W-:Y:S01]  /*9cd0*/  FFMA.FTZ R106, R106, R149.reuse, -R164.reuse ;  /* 0x000000956a6a7223 */ /* 0x180fe200000108a4 */
[-C--:B------:R-:W-:Y:S01]  /*9ce0*/  FFMA.FTZ R107, R107, R149.reuse, -R164 ;  /* 0x000000956b6b7223 */ /* 0x080fe200000108a4 */
[-C--:B------:R-:W-:Y:S07]  /*9cf0*/  FFMA.FTZ R109, R109, R149.reuse, -R162 ;  /* 0x000000956d6d7223 */ /* 0x080fee00000108a2 */
[----:B------:R-:W-:Y:S01]  /*9d00*/  MUFU.EX2 R139, R177 ;  /* 0x000000b1008b7308 */ /* 0x000fe20000000800 */
[C---:B------:R-:W-:Y:S09]  /*9d10*/  HMMA.16816.F32 R4, R20.reuse, R144, R4 ;  /* 0x000000901404723c */ /* 0x040ff20000001804 */
[----:B------:R-:W4:Y:S01]  /*9d20*/  MUFU.EX2 R138, R175 ;  /* 0x000000af008a7308 */ /* 0x000f220000000800 */
[-C--:B------:R-:W-:Y:S01]  /*9d30*/  FFMA.FTZ R145, R39, R149.reuse, -R164 ;  /* 0x0000009527917223 */ /* 0x080fe200000108a4 */
[-CC-:B------:R-:W-:Y:S08]  /*9d40*/  FFMA.FTZ R144, R36, R149.reuse, -R162.reuse ;  /* 0x0000009524907223 */ /* 0x180ff000000108a2 */
[----:B------:R-:W-:Y:S01]  /*9d50*/  MUFU.EX2 R132, R132 ;  /* 0x0000008400847308 */ /* 0x000fe20000000800 */
[C---:B------:R-:W-:Y:S09]  /*9d60*/  HMMA.16816.F32 R8, R20.reuse, R146, R8 ;  /* 0x000000921408723c */ /* 0x040ff20000001808 */
[----:B------:R-:W2:Y:S01]  /*9d70*/  MUFU.EX2 R133, R133 ;  /* 0x0000008500857308 */ /* 0x000ea20000000800 */
        /* <DEDUP_REMOVED lines=12> */
[----:B---3--:R-:W-:Y:S06]  /*9e40*/  F2FP.F16.F32.PACK_AB R20, R136, R137 ;  /* 0x000000898814723e */ /* 0x008fec00000000ff */
[----:B------:R-:W-:Y:S01]  /*9e50*/  MUFU.EX2 R146, R146 ;  /* 0x0000009200927308 */ /* 0x000fe20000000800 */
[----:B----4-:R-:W-:Y:S01]  /*9e60*/  F2FP.F16.F32.PACK_AB R21, R138, R139 ;  /* 0x0000008b8a15723e */ /* 0x010fe200000000ff */
[-C--:B------:R-:W-:Y:S01]  /*9e70*/  FFMA.FTZ R45, R48, R149.reuse, -R162 ;  /* 0x00000095302d7223 */ /* 0x080fe200000108a2 */
[----:B--2---:R-:W-:Y:S07]  /*9e80*/  F2FP.F16.F32.PACK_AB R22, R133, R132 ;  /* 0x000000848516723e */ /* 0x004fee00000000ff */
[----:B------:R-:W2:Y:S01]  /*9e90*/  MUFU.EX2 R145, R145 ;  /* 0x0000009100917308 */ /* 0x000ea20000000800 */
[----:B-----5:R-:W-:Y:S01]  /*9ea0*/  F2FP.F16.F32.PACK_AB R23, R135, R134 ;  /* 0x000000868717723e */ /* 0x020fe200000000ff */
[-CC-:B------:R-:W-:Y:S01]  /*9eb0*/  FFMA.FTZ R44, R47, R149.reuse, -R164.reuse ;  /* 0x000000952f2c7223 */ /* 0x180fe200000108a4 */
[-CC-:B------:R-:W-:Y:S07]  /*9ec0*/  FFMA.FTZ R48, R51, R149.reuse, -R164.reuse ;  /* 0x0000009533307223 */ /* 0x180fee00000108a4 */
[----:B------:R-:W-:Y:S01]  /*9ed0*/  MUFU.EX2 R39, R39 ;  /* 0x0000002700277308 */ /* 0x000fe20000000800 */
[-CC-:B------:R-:W-:Y:S01]  /*9ee0*/  FFMA.FTZ R110, R110, R149.reuse, -R164.reuse ;  /* 0x000000956e6e7223 */ /* 0x180fe200000108a4 */
[-C--:B------:R-:W-:Y:S01]  /*9ef0*/  FFMA.FTZ R111, R111, R149.reuse, -R164 ;  /* 0x000000956f6f7223 */ /* 0x080fe200000108a4 */
[-C--:B------:R-:W-:Y:S01]  /*9f00*/  FFMA.FTZ R113, R113, R149.reuse, -R162 ;  /* 0x0000009571717223 */ /* 0x080fe200000108a2 */
[C---:B------:R-:W-:Y:S06]  /*9f10*/  HMMA.16816.F32 R4, R20.reuse, R28, R4 ;  /* 0x0000001c1404723c */ /* 0x040fec0000001804 */
[----:B------:R-:W3:Y:S01]  /*9f20*/  MUFU.EX2 R36, R36 ;  /* 0x0000002400247308 */ /* 0x000ee20000000800 */
[-CC-:B------:R-:W-:Y:S01]  /*9f30*/  FFMA.FTZ R114, R114, R149.reuse, -R164.reuse ;  /* 0x0000009572727223 */ /* 0x180fe200000108a4 */
[----:B------:R-:W-:Y:S08]  /*9f40*/  FFMA.FTZ R115, R115, R149, -R164 ;  /* 0x0000009573737223 */ /* 0x000ff000000108a4 */
[----:B------:R4:W-:Y:S01]  /*9f50*/  MUFU.EX2 R43, R42 ;  /* 0x0000002a002b7308 */ /* 0x0009e20000000800 */
[----:B------:R-:W-:Y:S01]  /*9f60*/  FFMA.FTZ R172, R151, R244, R172 ;  /* 0x000000f497ac7223 */ /* 0x000fe200000100ac */
[----:B------:R-:W-:Y:S01]  /*9f70*/  FFMA.FTZ R169, R150, R245, R169 ;  /* 0x000000f596a97223 */ /* 0x000fe200000100a9 */
[C---:B------:R-:W-:Y:S01]  /*9f80*/  HMMA.16816.F32 R8, R20.reuse, R30, R8 ;  /* 0x0000001e1408723c */ /* 0x040fe20000001808 */
[----:B------:R-:W5:Y:S06]  /*9f90*/  LDSM.16.MT88.4 R28, [R160+0x1000] ;  /* 0x00100000a01c783b */ /* 0x000f6c0000004200 */
[----:B------:R-:W3:Y:S01]  /*9fa0*/  MUFU.EX2 R40, R40 ;  /* 0x0000002800287308 */ /* 0x000ee20000000800 */
[----:B------:R-:W-:Y:S01]  /*9fb0*/  FADD.FTZ R51, R170, R172 ;  /* 0x000000acaa337221 */ /* 0x000fe20000010000 */
[----:B------:R-:W-:Y:S01]  /*9fc0*/  FADD.FTZ R169, R165, R169 ;  /* 0x000000a9a5a97221 */ /* 0x000fe20000010000 */
[-CC-:B------:R-:W-:Y:S07]  /*9fd0*/  FFMA.FTZ R117, R117, R149.reuse, -R162.reuse ;  /* 0x0000009575757223 */ /* 0x180fee00000108a2 */
        /* <DEDUP_REMOVED lines=115> */
[-C--:B------:R-:W-:Y:S01]  /*a710*/  FFMA.FTZ R126, R126, R149.reuse, -R164 ;  /* 0x000000957e7e7223 */ /* 0x080fe200000108a4 */
        /* <DEDUP_REMOVED lines=20> */
[-C--:B------:R-:W-:Y:S01]  /*a860*/  FFMA.FTZ R128, R128, R149.reuse, -R162 ;  /* 0x0000009580807223 */ /* 0x080fe200000108a2 */
[----:B------:R-:W-:Y:S01]  /*a870*/  ISETP.NE.AND P0, PT, R231, -0x1, PT ;  /* 0xffffffffe700780c */ /* 0x000fe20003f05270 */
        /* <DEDUP_REMOVED lines=35> */
[----:B------:R-:W-:Y:S01]  /*aab0*/  FADD.FTZ R55, R55, R74 ;  /* 0x0000004a37377221 */ /* 0x000fe20000010000 */
[----:B------:R-:W-:Y:S07]  /*aac0*/  MOV R151, R148 ;  /* 0x0000009400977202 */ /* 0x000fee0000000f00 */
        /* <DEDUP_REMOVED lines=214> */
.L_x_713:
        /* <DEDUP_REMOVED lines=10> */
.L_x_730:
[----:B------:R-:W2:Y:S01]  /*b8d0*/  MUFU.RCP R4, R8 ;  /* 0x0000000800047308 */ /* 0x000ea20000001000 */
[----:B----4-:R-:W-:Y:S01]  /*b8e0*/  FADD.FTZ R11, R10, R11 ;  /* 0x0000000b0a0b7221 */ /* 0x010fe20000010000 */
[----:B------:R-:W-:Y:S02]  /*b8f0*/  SHF.L.U32 R6, R212, 0x1, RZ ;  /* 0x00000001d4067819 */ /* 0x000fe400000006ff */
[----:B------:R-:W-:Y:S02]  /*b900*/  FSETP.NE.FTZ.AND P3, PT, R8, RZ, PT ;  /* 0x000000ff0800720b */ /* 0x000fe40003f75000 */
[----:B------:R-:W-:Y:S02]  /*b910*/  LOP3.LUT R215, R215, 0x6, R6, 0xf8, !PT ;  /* 0x00000006d7d77812 */ /* 0x000fe400078ef806 */
[----:B------:R-:W4:Y:S01]  /*b920*/  MUFU.RCP R5, R11 ;  /* 0x0000000b00057308 */ /* 0x000f220000001000 */
[----:B------:R-:W-:Y:S02]  /*b930*/  SHF.L.U32 R6, R212, 0x3, RZ ;  /* 0x00000003d4067819 */ /* 0x000fe400000006ff */
[----:B------:R-:W-:-:S02]  /*b940*/  FSETP.NE.FTZ.AND P2, PT, R11, RZ, PT ;  /* 0x000000ff0b00720b */ /* 0x000fc40003f55000 */
[----:B------:R-:W-:Y:S02]  /*b950*/  LOP3.LUT R9, R6, 0xc0, RZ, 0xc0, !PT ;  /* 0x000000c006097812 */ /* 0x000fe400078ec0ff */
[----:B------:R-:W-:Y:S02]  /*b960*/  LOP3.LUT R215, R215, 0x20, R6, 0xf8, !PT ;  /* 0x00000020d7d77812 */ /* 0x000fe400078ef806 */
[----:B------:R-:W-:Y:S02]  /*b970*/  LOP3.LUT R6, R213, 0x20, RZ, 0xc0, !PT ;  /* 0x00000020d5067812 */ /* 0x000fe400078ec0ff */
[----:B--2---:R-:W-:-:S05]  /*b980*/  FSEL R4, R4, 1, P3 ;  /* 0x3f80000004047808 */ /* 0x004fca0001800000 */
        /* <DEDUP_REMOVED lines=8> */
[----:B------:R-:W-:Y:S02]  /*ba10*/  LOP3.LUT R4, R9, 0x18, R212, 0xf8, !PT ;  /* 0x0000001809047812 */ /* 0x000fe400078ef8d4 */
[----:B----4-:R-:W-:-:S02]  /*ba20*/  FSEL R5, R5, 1, P2 ;  /* 0x3f80000005057808 */ /* 0x010fc40001000000 */
[----:B------:R-:W-:Y:S02]  /*ba30*/  LOP3.LUT R215, R215, R4, RZ, 0xfc, !PT ;  /* 0x00000004d7d77212 */ /* 0x000fe400078efcff */
[----:B------:R-:W-:Y:S01]  /*ba40*/  LOP3.LUT R4, R213, 0x40, RZ, 0xc0, !PT ;  /* 0x00000040d5047812 */ /* 0x000fe200078ec0ff */
[----:B------:R-:W-:Y:S01]  /*ba50*/  FMUL.FTZ R146, R5, R146 ;  /* 0x0000009205927220 */ /* 0x000fe20000410000 */
[----:B------:R-:W-:Y:S01]  /*ba60*/  LEA R215, R215, R216, 0x1 ;  /* 0x000000d8d7d77211 */ /* 0x000fe200078e08ff */
[C---:B------:R-:W-:Y:S01]  /*ba70*/  FMUL.FTZ R147, R5.reuse, R147 ;  /* 0x0000009305937220 */ /* 0x040fe20000410000 */
[C---:B------:R-:W-:Y:S01]  /*ba80*/  FMUL.FTZ R142, R5.reuse, R142 ;  /* 0x0000008e058e7220 */ /* 0x040fe20000410000 */
[C---:B------:R-:W-:Y:S01]  /*ba90*/  FMUL.FTZ R143, R5.reuse, R143 ;  /* 0x0000008f058f7220 */ /* 0x040fe20000410000 */
[C---:B------:R-:W-:Y:S01]  /*baa0*/  FMUL.FTZ R138, R5.reuse, R138 ;  /* 0x0000008a058a7220 */ /* 0x040fe20000410000 */
[C---:B------:R-:W-:Y:S01]  /*bab0*/  FMUL.FTZ R139, R5.reuse, R139 ;  /* 0x0000008b058b7220 */ /* 0x040fe20000410000 */
[C---:B------:R-:W-:Y:S01]  /*bac0*/  FMUL.FTZ R134, R5.reuse, R134 ;  /* 0x0000008605867220 */ /* 0x040fe20000410000 */
[----:B------:R-:W-:Y:S01]  /*bad0*/  FMUL.FTZ R5, R5, R135 ;  /* 0x0000008705057220 */ /* 0x000fe20000410000 */
[----:B------:R-:W-:Y:S01]  /*bae0*/  IMAD.IADD R9, R215, 0x1, -R4 ;  /* 0x00000001d7097824 */ /* 0x000fe200078e0a04 */
[----:B------:R-:W-:-:S02]  /*baf0*/  F2FP.F16.F32.PACK_AB R144, R145, R144 ;  /* 0x000000909190723e */ /* 0x000fc400000000ff */
[----:B------:R-:W-:Y:S02]  /*bb00*/  F2FP.F16.F32.PACK_AB R146, R147, R146 ;  /* 0x000000929392723e */ /* 0x000fe400000000ff */
[----:B------:R-:W-:Y:S01]  /*bb10*/  F2FP.F16.F32.PACK_AB R140, R141, R140 ;  /* 0x0000008c8d8c723e */ /* 0x000fe200000000ff */
[----:B------:R-:W-:Y:S01]  /*bb20*/  STS [R215], R144 ;  /* 0x00000090d7007388 */ /* 0x000fe20000000800 */
[----:B------:R-:W-:Y:S02]  /*bb30*/  F2FP.F16.F32.PACK_AB R142, R143, R142 ;  /* 0x0000008e8f8e723e */ /* 0x000fe400000000ff */
[----:B------:R-:W-:Y:S01]  /*bb40*/  IADD3 R13, PT, PT, R215, -R6, RZ ;  /* 0x80000006d70d7210 */ /* 0x000fe20007ffe0ff */
[----:B------:R-:W-:Y:S01]  /*bb50*/  IMAD.IADD R6, R9, 0x1, -R6 ;  /* 0x0000000109067824 */ /* 0x000fe200078e0a06 */
[----:B------:R-:W-:Y:S01]  /*bb60*/  F2FP.F16.F32.PACK_AB R136, R137, R136 ;  /* 0x000000888988723e */ /* 0x000fe200000000ff */
[----:B------:R-:W-:Y:S01]  /*bb70*/  STS [R215+0x200], R146 ;  /* 0x00020092d7007388 */ /* 0x000fe20000000800 */
[----:B------:R-:W-:-:S02]  /*bb80*/  F2FP.F16.F32.PACK_AB R138, R139, R138 ;  /* 0x0000008a8b8a723e */ /* 0x000fc400000000ff */
[----:B------:R-:W-:Y:S01]  /*bb90*/  F2FP.F16.F32.PACK_AB R132, R133, R132 ;  /* 0x000000848584723e */ /* 0x000fe200000000ff */
[----:B------:R-:W-:Y:S01]  /*bba0*/  STS [R13+0x10], R140 ;  /* 0x0000108c0d007388 */ /* 0x000fe20000000800 */
[----:B------:R-:W-:-:S03]  /*bbb0*/  F2FP.F16.F32.PACK_AB R5, R5, R134 ;  /* 0x000000860505723e */ /* 0x000fc600000000ff */
[----:B------:R-:W-:Y:S04]  /*bbc0*/  STS [R13+0x210], R142 ;  /* 0x0002108e0d007388 */ /* 0x000fe80000000800 */
[----:B------:R-:W-:Y:S04]  /*bbd0*/  STS [R9+0x20], R136 ;  /* 0x0000208809007388 */ /* 0x000fe80000000800 */
[----:B------:R-:W-:Y:S04]  /*bbe0*/  STS [R9+0x220], R138 ;  /* 0x0002208a09007388 */ /* 0x000fe80000000800 */
[----:B------:R-:W-:Y:S04]  /*bbf0*/  STS [R6+0x30], R132 ;  /* 0x0000308406007388 */ /* 0x000fe80000000800 */
[----:B------:R2:W-:Y:S04]  /*bc00*/  STS [R6+0x230], R5 ;  /* 0x0002300506007388 */ /* 0x0005e80000000800 */
[----:B------:R-:W4:Y:S04]  /*bc10*/  LD.E.U8 R4, desc[UR4][R2.64+0x1c8] ;  /* 0x0001c80402047980 */ /* 0x000f28000c101100 */
[----:B------:R-:W3:Y:S01]  /*bc20*/  LD.E.64 R16, desc[UR4][R2.64+0x88] ;  /* 0x0000880402107980 */ /* 0x000ee2000c101b00 */
[----:B------:R-:W2:Y:S01]  /*bc30*/  @P2 MUFU.LG2 R11, R11 ;  /* 0x0000000b000b2308 */ /* 0x000ea20000000c00 */
[----:B----4-:R-:W-:-:S13]  /*bc40*/  ISETP.NE.AND P1, PT, R4, RZ, PT ;  /* 0x000000ff0400720c */ /* 0x010fda0003f25270 */
[----:B------:R-:W4:Y:S04]  /*bc50*/  @!P1 LD.E R4, desc[UR4][R2.64+0x60] ;  /* 0x0000600402049980 */ /* 0x000f28000c101900 */
[----:B------:R-:W4:Y:S01]  /*bc60*/  @!P1 LD.E R14, desc[UR4][R2.64+0xb4] ;  /* 0x0000b404020e9980 */ /* 0x000f22000c101900 */
[----:B------:R-:W1:Y:S01]  /*bc70*/  @P3 MUFU.LG2 R8, R8 ;  /* 0x0000000800083308 */ /* 0x000e620000000c00 */
[----:B------:R-:W-:Y:S01]  /*bc80*/  ISETP.NE.AND P0, PT, R234, -0x1, PT ;  /* 0xffffffffea00780c */ /* 0x000fe20003f05270 */
[----:B--2---:R-:W-:Y:S01]  /*bc90*/  @P2 FMUL.FTZ R5, R11, 0.69314718246459960938 ;  /* 0x3f3172180b052820 */ /* 0x004fe20000410000 */
[----:B------:R-:W-:Y:S01]  /*bca0*/  BSSY.RECONVERGENT B0, `(.L_x_722) ;  /* 0x0000011000007945 */ /* 0x000fe20003800200 */
[----:B------:R-:W-:Y:S02]  /*bcb0*/  MOV R12, 0x7f800000 ;  /* 0x7f800000000c7802 */ /* 0x000fe40000000f00 */
[----:B------:R-:W-:Y:S01]  /*bcc0*/  MOV R13, 0x7f800000 ;  /* 0x7f800000000d7802 */ /* 0x000fe20000000f00 */
[----:B-----5:R-:W-:Y:S01]  /*bcd0*/  @P2 FFMA.FTZ R12, R7, R0, R5 ;  /* 0x00000000070c2223 */ /* 0x020fe20000010005 */
[----:B------:R-:W-:-:S06]  /*bce0*/  LOP3.LUT P4, RZ, R212, 0x3, RZ, 0xc0, !PT ;  /* 0x00000003d4ff7812 */ /* 0x000fcc000788c0ff */
[-C--:B---3--:R-:W-:Y:S02]  /*bcf0*/  @P0 IMAD R0, R17, R234.reuse, RZ ;  /* 0x000000ea11000224 */ /* 0x088fe400078e02ff */
[----:B-1----:R-:W-:Y:S01]  /*bd00*/  @P3 FMUL.FTZ R6, R8, 0.69314718246459960938 ;  /* 0x3f31721808063820 */ /* 0x002fe20000410000 */
[----:B------:R-:W-:-:S04]  /*bd10*/  @P0 IMAD.WIDE.U32 R22, R16, R234, RZ ;  /* 0x000000ea10160225 */ /* 0x000fc800078e00ff */
[----:B------:R-:W-:Y:S01]  /*bd20*/  @P3 FFMA.FTZ R13, R7, R148, R6 ;  /* 0x00000094070d3223 */ /* 0x000fe20000010006 */
[----:B----4-:R-:W-:-:S04]  /*bd30*/  @!P1 IMAD R9, R4, R228, R227 ;  /* 0x000000e404099224 */ /* 0x010fc800078e02e3 */
[----:B------:R-:W-:Y:S01]  /*bd40*/  @!P1 IMAD R14, R9, R14, RZ ;  /* 0x0000000e090e9224 */ /* 0x000fe200078e02ff */
[----:B------:R-:W-:Y:S06]  /*bd50*/  @!P1 BRA `(.L_x_723) ;  /* 0x0000000000149947 */ /* 0x000fec0003800000 */
[----:B------:R-:W2:Y:S04]  /*bd60*/  @!P0 LD.E R5, desc[UR4][R2.64+0xb4] ;  /* 0x0000b40402058980 */ /* 0x000ea8000c101900 */
[----:B------:R-:W3:Y:S01]  /*bd70*/  LD.E R4, desc[UR4][R2.64+0xd4] ;  /* 0x0000d40402047980 */ /* 0x000ee2000c101900 */
[----:B--2---:R-:W-:Y:S02]  /*bd80*/  @!P0 IMAD R234, R5, R228, RZ ;  /* 0x000000e405ea8224 */ /* 0x004fe400078e02ff */
[----:B---3--:R-:W-:-:S05]  /*bd90*/  IMAD R5, R4, R227, RZ ;  /* 0x000000e304057224 */ /* 0x008fca00078e02ff */
[----:B------:R-:W-:Y:S02]  /*bda0*/  IADD3 R14, PT, PT, R5, R234, RZ ;  /* 0x000000ea050e7210 */ /* 0x000fe40007ffe0ff */
.L_x_723:
[----:B------:R-:W-:Y:S05]  /*bdb0*/  BSYNC.RECONVERGENT B0 ;  /* 0x0000000000007941 */ /* 0x000fea0003800200 */
.L_x_722:
[----:B------:R1:W5:Y:S01]  /*bdc0*/  @!P0 LD.E.64 R28, desc[UR4][R2.64+0x80] ;  /* 0x00008004021c8980 */ /* 0x000362000c101b00 */
[----:B------:R-:W-:Y:S05]  /*bdd0*/  WARPSYNC.ALL ;  /* 0x0000000000007948 */ /* 0x000fea0003800000 */
[----:B------:R1:W5:Y:S01]  /*bde0*/  LD.E.64 R26, desc[UR4][R2.64+0x90] ;  /* 0x00009004021a7980 */ /* 0x000362000c101b00 */
[----:B------:R-:W-:-:S03]  /*bdf0*/  SHF.L.U32 R229, R229, 0x6, RZ ;  /* 0x00000006e5e57819 */ /* 0x000fc600000006ff */
[----:B------:R1:W5:Y:S04]  /*be00*/  LD.E.64 R24, desc[UR4][R2.64+0x70] ;  /* 0x0000700402187980 */ /* 0x000368000c101b00 */
[----:B------:R1:W5:Y:S01]  /*be10*/  LD.E.64 R30, desc[UR4][R2.64+0xa0] ;  /* 0x0000a004021e7980 */ /* 0x000362000c101b00 */
[----:B------:R-:W-:Y:S06]  /*be20*/  BAR.SYNC.DEFER_BLOCKING 0x0 ;  /* 0x0000000000007b1d */ /* 0x000fec0000010000 */
[----:B------:R1:W2:Y:S04]  /*be30*/  LDS.128 R4, [R235] ;  /* 0x00000000eb047984 */ /* 0x0002a80000000c00 */
[----:B------:R1:W3:Y:S01]  /*be40*/  LDS.128 R8, [R235+0x800] ;  /* 0x00080000eb087984 */ /* 0x0002e20000000c00 */
[----:B------:R-:W-:Y:S04]  /*be50*/  BSSY.RECONVERGENT B0, `(.L_x_724) ;  /* 0x000000e000007945 */ /* 0x000fe80003800200 */
[----:B------:R-:W-:Y:S05]  /*be60*/  @P4 BRA `(.L_x_725) ;  /* 0x0000000000304947 */ /* 0x000fea0003800000 */
[----:B------:R-:W-:-:S04]  /*be70*/  LOP3.LUT R15, R214, 0x30, RZ, 0xc0, !PT ;  /* 0x00000030d60f7812 */ /* 0x000fc800078ec0ff */
[----:B------:R-:W-:Y:S01]  /*be80*/  LOP3.LUT R18, R15, 0x7, R240, 0xf8, !PT ;  /* 0x000000070f127812 */ /* 0x000fe200078ef8f0 */
[----:B------:R-:W-:-:S03]  /*be90*/  IMAD.IADD R15, R229, 0x1, R14 ;  /* 0x00000001e50f7824 */ /* 0x000fc600078e020e */
[C---:B------:R-:W-:Y:S01]  /*bea0*/  ISETP.GE.AND P3, PT, R18.reuse, R217, PT ;  /* 0x000000d91200720c */ /* 0x040fe20003f66270 */
[----:B------:R-:W-:Y:S01]  /*beb0*/  VIADD R20, R18, 0x8 ;  /* 0x0000000812147836 */ /* 0x000fe20000000000 */
[----:B------:R-:W-:-:S04]  /*bec0*/  IADD3 R14, P1, PT, R15, R18, RZ ;  /* 0x000000120f0e7210 */ /* 0x000fc80007f3e0ff */
[----:B------:R-:W-:Y:S02]  /*bed0*/  ISETP.GE.AND P2, PT, R20, R217, PT ;  /* 0x000000d91400720c */ /* 0x000fe40003f46270 */
[----:B------:R-:W-:Y:S02]  /*bee0*/  LEA.HI.X.SX32 R15, R15, RZ, 0x1, P1 ;  /* 0x000000ff0f0f7211 */ /* 0x000fe400008f0eff */
[----:B-----5:R-:W-:-:S04]  /*bef0*/  LEA R18, P1, R14, R30, 0x2 ;  /* 0x0000001e0e127211 */ /* 0x020fc800078210ff */
[----:B------:R-:W-:-:S05]  /*bf00*/  LEA.HI.X R19, R14, R31, R15, 0x2, P1 ;  /* 0x0000001f0e137211 */ /* 0x000fca00008f140f */
[----:B------:R4:W-:Y:S04]  /*bf10*/  @!P3 ST.E desc[UR4][R18.64], R13 ;  /* 0x0000000d1200b985 */ /* 0x0009e8000c101904 */
[----:B------:R4:W-:Y:S02]  /*bf20*/  @!P2 ST.E desc[UR4][R18.64+0x20], R12 ;  /* 0x0000200c1200a985 */ /* 0x0009e4000c101904 */
.L_x_725:
[----:B------:R-:W-:Y:S05]  /*bf30*/  BSYNC.RECONVERGENT B0 ;  /* 0x0000000000007941 */ /* 0x000fea0003800200 */
.L_x_724:
[----:B-1----:R-:W2:Y:S01]  /*bf40*/  LD.E R3, desc[UR4][R2.64+0xc0] ;  /* 0x0000c00402037980 */ /* 0x002ea2000c101900 */
[----:B------:R-:W-:Y:S01]  /*bf50*/  MOV R237, RZ ;  /* 0x000000ff00ed7202 */ /* 0x000fe20000000f00 */
[-C--:B----45:R-:W-:Y:S02]  /*bf60*/  @!P0 IMAD R12, R29, R228.reuse, RZ ;  /* 0x000000e41d0c8224 */ /* 0x0b0fe400078e02ff */
[----:B------:R-:W-:-:S04]  /*bf70*/  @!P0 IMAD.WIDE.U32 R14, R28, R228, RZ ;  /* 0x000000e41c0e8225 */ /* 0x000fc800078e00ff */
[-C--:B------:R-:W-:Y:S01]  /*bf80*/  IMAD R13, R27, R227.reuse, RZ ;  /* 0x000000e31b0d7224 */ /* 0x080fe200078e02ff */
[----:B------:R-:W-:Y:S01]  /*bf90*/  @!P0 IADD3 R12, PT, PT, R15, R12, RZ ;  /* 0x0000000c0f0c8210 */ /* 0x000fe20007ffe0ff */
[----:B------:R-:W-:Y:S01]  /*bfa0*/  IMAD.WIDE.U32 R26, R26, R227, RZ ;  /* 0x000000e31a1a7225 */ /* 0x000fe200078e00ff */
[----:B------:R-:W-:-:S03]  /*bfb0*/  @P0 IADD3 R12, PT, PT, R23, R0, RZ ;  /* 0x00000000170c0210 */ /* 0x000fc60007ffe0ff */
[----:B------:R-:W-:Y:S01]  /*bfc0*/  @P0 IMAD.MOV.U32 R14, RZ, RZ, R22 ;  /* 0x000000ffff0e0224 */ /* 0x000fe200078e0016 */
[----:B------:R-:W-:Y:S01]  /*bfd0*/  IADD3 R13, PT, PT, R27, R13, RZ ;  /* 0x0000000d1b0d7210 */ /* 0x000fe20007ffe0ff */
[----:B------:R-:W-:Y:S02]  /*bfe0*/  VIADD R0, R240, 0x20 ;  /* 0x00000020f0007836 */ /* 0x000fe40000000000 */
[----:B------:R-:W-:Y:S01]  /*bff0*/  IMAD.MOV.U32 R227, RZ, RZ, 0x0 ;  /* 0x00000000ffe37424 */ /* 0x000fe200078e00ff */
[----:B--2---:R-:W-:Y:S01]  /*c000*/  ISETP.GE.AND P2, PT, R236, R3, PT ;  /* 0x00000003ec00720c */ /* 0x004fe20003f46270 */
[----:B------:R-:W-:-:S03]  /*c010*/  IMAD.WIDE.U32 R236, R229, R16, R236 ;  /* 0x00000010e5ec7225 */ /* 0x000fc600078e00ec */
[----:B------:R-:W-:Y:S01]  /*c020*/  ISETP.GE.OR P1, PT, R240, R217, P2 ;  /* 0x000000d9f000720c */ /* 0x000fe20001726670 */
[----:B------:R-:W-:Y:S01]  /*c030*/  IMAD R229, R17, R229, RZ ;  /* 0x000000e511e57224 */ /* 0x000fe200078e02ff */
[----:B------:R-:W-:Y:S02]  /*c040*/  IADD3 R14, P3, P0, R26, R236, R14 ;  /* 0x000000ec1a0e7210 */ /* 0x000fe4000787e00e */
[----:B------:R-:W-:Y:S01]  /*c050*/  ISETP.GE.OR P2, PT, R0, R217, P2 ;  /* 0x000000d90000720c */ /* 0x000fe20001746670 */
[----:B------:R-:W-:-:S05]  /*c060*/  IMAD.IADD R229, R237, 0x1, R229 ;  /* 0x00000001ede57824 */ /* 0x000fca00078e02e5 */
[----:B------:R-:W-:-:S03]  /*c070*/  IADD3.X R15, PT, PT, R13, R229, R12, P3, P0 ;  /* 0x000000e50d0f7210 */ /* 0x000fc60001fe040c */
[----:B------:R-:W-:Y:S02]  /*c080*/  @!P1 IMAD R2, R17, R240, RZ ;  /* 0x000000f011029224 */ /* 0x000fe400078e02ff */
[----:B------:R-:W-:-:S05]  /*c090*/  @!P1 IMAD.WIDE.U32 R12, R240, R16, R14 ;  /* 0x00000010f00c9225 */ /* 0x000fca00078e000e */
[----:B------:R-:W-:Y:S02]  /*c0a0*/  @!P1 IADD3 R3, PT, PT, R13, R2, RZ ;  /* 0x000000020d039210 */ /* 0x000fe40007ffe0ff */
[----:B------:R-:W-:-:S04]  /*c0b0*/  @!P1 LEA R2, P0, R12, R24, 0x1 ;  /* 0x000000180c029211 */ /* 0x000fc800078008ff */
[----:B------:R-:W-:-:S05]  /*c0c0*/  @!P1 LEA.HI.X R3, R12, R25, R3, 0x1, P0 ;  /* 0x000000190c039211 */ /* 0x000fca00000f0c03 */
[----:B------:R3:W-:Y:S02]  /*c0d0*/  @!P1 ST.E.128 desc[UR4][R2.64], R4 ;  /* 0x0000000402009985 */ /* 0x0007e4000c101d04 */
[----:B---3--:R-:W-:Y:S05]  /*c0e0*/  @P2 RET.REL.NODEC R226 `(_ZN5flash24flash_fwd_splitkv_kernelI23Flash_fwd_kernel_traitsILi32ELi64ELi256ELi4ELb0ELb0EN7cutlass6half_tE19Flash_kernel_traitsILi32ELi64ELi256ELi4ES3_EELb0ELb0ELb0ELb0ELb0ELb0ELb0ELb0EEEvNS_16Flash_fwd_paramsE) ;  /* 0xffffff3ce2c42950 */ /* 0x008fea0003c3ffff */
        /* <DEDUP_REMOVED lines=12> */
[----:B-1----:R-:W-:Y:S05]  /*c1b0*/  RET.REL.NODEC R226 `(_ZN5flash24flash_fwd_splitkv_kernelI23Flash_fwd_kernel_traitsILi32ELi64ELi256ELi4ELb0ELb0EN7cutlass6half_tE19Flash_kernel_traitsILi32ELi64ELi256ELi4ES3_EELb0ELb0ELb0ELb0ELb0ELb0ELb0ELb0EEEvNS_16Flash_fwd_paramsE) ;  /* 0xffffff3ce2907950 */ /* 0x002fea0003c3ffff */
.L_x_721:
[----:B------:R-:W-:Y:S01]  /*c1c0*/  MOV R5, 0x2 ;  /* 0x0000000200057802 */ /* 0x000fe20000000f00 */
[----:B------:R-:W-:Y:S01]  /*c1d0*/  IMAD.MOV.U32 R4, RZ, RZ, 0x1f ;  /* 0x0000001fff047424 */ /* 0x000fe200078e00ff */
[----:B------:R-:W-:-:S07]  /*c1e0*/  MOV R6, 0xffffffff ;  /* 0xffffffff00067802 */ /* 0x000fce0000000f00 */
[----:B-1---5:R-:W-:Y:S05]  /*c1f0*/  WARPSYNC.COLLECTIVE R6, `(.L_x_726) ;  /* 0x0000000006087348 */ /* 0x022fea0003c00000 */
[----:B------:R2:W3:Y:S02]  /*c200*/  SHFL.BFLY P0, R11, R245, R5, R4 ;  /* 0x0c000005f50b7389 */ /* 0x0004e40000000004 */
[----:B-123-5:R-:W-:Y:S05]  /*c210*/  ENDCOLLECTIVE ;  /* 0x000000000000791b */ /* 0x02efea0003800000 */
.L_x_726:
[----:B------:R-:W-:Y:S02]  /*c220*/  IMAD.MOV.U32 R8, RZ, RZ, R11 ;  /* 0x000000ffff087224 */ /* 0x000fe400078e000b */
[----:B------:R-:W-:Y:S02]  /*c230*/  IMAD.MOV.U32 R5, RZ, RZ, 0x1 ;  /* 0x00000001ff057424 */ /* 0x000fe400078e00ff */
[----:B------:R-:W-:-:S05]  /*c240*/  FADD.FTZ R9, R8, R245 ;  /* 0x000000f508097221 */ /* 0x000fca0000010000 */
[----:B------:R-:W-:-:S07]  /*c250*/  MOV R245, R9 ;  /* 0x0000000900f57202 */ /* 0x000fce0000000f00 */
[----:B------:R-:W-:Y:S05]  /*c260*/  WARPSYNC.COLLECTIVE R6, `(.L_x_727) ;  /* 0x0000000006087348 */ /* 0x000fea0003c00000 */
[----:B------:R1:W2:Y:S02]  /*c270*/  SHFL.BFLY P0, R11, R245, R5, R4 ;  /* 0x0c000005f50b7389 */ /* 0x0002a40000000004 */
[----:B-12---:R-:W-:Y:S05]  /*c280*/  ENDCOLLECTIVE ;  /* 0x000000000000791b */ /* 0x006fea0003800000 */
.L_x_727:
[----:B------:R-:W-:Y:S01]  /*c290*/  MOV R245, R244 ;  /* 0x000000f400f57202 */ /* 0x000fe20000000f00 */
[----:B------:R-:W-:Y:S01]  /*c2a0*/  IMAD.MOV.U32 R5, RZ, RZ, 0x2 ;  /* 0x00000002ff057424 */ /* 0x000fe200078e00ff */
[----:B------:R-:W-:-:S07]  /*c2b0*/  MOV R8, R11 ;  /* 0x0000000b00087202 */ /* 0x000fce0000000f00 */
[----:B------:R-:W-:Y:S05]  /*c2c0*/  WARPSYNC.COLLECTIVE R6, `(.L_x_728) ;  /* 0x0000000006087348 */ /* 0x000fea0003c00000 */
[----:B------:R1:W2:Y:S02]  /*c2d0*/  SHFL.BFLY P0, R11, R245, R5, R4 ;  /* 0x0c000005f50b7389 */ /* 0x0002a40000000004 */
[----:B-12---:R-:W-:Y:S05]  /*c2e0*/  ENDCOLLECTIVE ;  /* 0x000000000000791b */ /* 0x006fea0003800000 */
.L_x_728:
[----:B------:R-:W-:Y:S01]  /*c2f0*/  FADD.FTZ R8, R9, R8 ;  /* 0x0000000809087221 */ /* 0x000fe20000010000 */
[----:B------:R-:W-:Y:S01]  /*c300*/  FADD.FTZ R10, R11, R244 ;  /* 0x000000f40b0a7221 */ /* 0x000fe20000010000 */
[----:B------:R-:W-:-:S04]  /*c310*/  MOV R5, 0x1 ;  /* 0x0000000100057802 */ /* 0x000fc80000000f00 */
[----:B------:R-:W-:-:S07]  /*c320*/  MOV R245, R10 ;  /* 0x0000000a00f57202 */ /* 0x000fce0000000f00 */
[----:B------:R-:W-:Y:S05]  /*c330*/  WARPSYNC.COLLECTIVE R6, `(.L_x_729) ;  /* 0x0000000006087348 */ /* 0x000fea0003c00000 */
[----:B------:R1:W2:Y:S02]  /*c340*/  SHFL.BFLY P0, R11, R245, R5, R4 ;  /* 0x0c000005f50b7389 */ /* 0x0002a40000000004 */
[----:B-12---:R-:W-:Y:S05]  /*c350*/  ENDCOLLECTIVE ;  /* 0x000000000000791b */ /* 0x006fea0003800000 */
.L_x_729:
[----:B------:R-:W-:Y:S05]  /*c360*/  BRA `(.L_x_730) ;  /* 0xfffffff400587947 */ /* 0x000fea000383ffff */
.L_x_731:
        /* <DEDUP_REMOVED lines=9> */
.L_x_10226:


//--------------------- .text._ZN5flash24flash_fwd_splitkv_kernelI23Flash_fwd_kernel_traitsILi32ELi64ELi256ELi4ELb0ELb0EN7cutlass6half_tE19Flash_kernel_traitsILi32ELi64ELi256ELi4ES3_EELb0ELb0ELb0ELb0ELb0ELb1ELb0ELb0EEEvNS_16Flash_fwd_paramsE --------------------------
	.section	.text._ZN5flash24flash_fwd_splitkv_kernelI23Flash_fwd_kernel_traitsILi32ELi64ELi256ELi4ELb0ELb0EN7cutlass6half_tE19Flash_kernel_traitsILi32ELi64ELi256ELi4ES3_EELb0ELb0ELb0ELb0ELb0ELb1ELb0ELb0EEEvNS_16Flash_fwd_paramsE,"ax",@progbits
	.align	128
        .global         _ZN5flash24flash_fwd_splitkv_kernelI23Flash_fwd_kernel_traitsILi32ELi64ELi256ELi4ELb0ELb0EN7cutlass6half_tE19Flash_kernel_traitsILi32ELi64ELi256ELi4ES3_EELb0ELb0ELb0ELb0ELb0ELb1ELb0ELb0EEEvNS_16Flash_fwd_paramsE
        .type           _ZN5flash24flash_fwd_splitkv_kernelI23Flash_fwd_kernel_traitsILi32ELi64ELi256ELi4ELb0ELb0EN7cutlass6half_tE19Flash_kernel_traitsILi32ELi64ELi256ELi4ES3_EELb0ELb0ELb0ELb0ELb0ELb1ELb0ELb0EEEvNS_16Flash_fwd_paramsE,@function
        .size           _ZN5flash24flash_fwd_splitkv_kernelI23Flash_fwd_kernel_traitsILi32ELi64ELi256ELi4ELb0ELb0EN7cutlass6half_tE19Flash_kernel_traitsILi32ELi64ELi256ELi4ES3_EELb0ELb0ELb0ELb0ELb0ELb1ELb0ELb0EEEvNS_16Flash_fwd_paramsE,(.L_x_10227 - _ZN5flash24flash_fwd_splitkv_kernelI23Flash_fwd_kernel_traitsILi32ELi64ELi256ELi4ELb0ELb0EN7cutlass6half_tE19Flash_kernel_traitsILi32ELi64ELi256ELi4ES3_EELb0ELb0ELb0ELb0ELb0ELb1ELb0ELb0EEEvNS_16Flash_fwd_paramsE)
        .other          _ZN5flash24flash_fwd_splitkv_kernelI23Flash_fwd_kernel_traitsILi32ELi64ELi256ELi4ELb0ELb0EN7cutlass6half_tE19Flash_kernel_traitsILi32ELi64ELi256ELi4ES3_EELb0ELb0ELb0ELb0ELb0ELb1ELb0ELb0EEEvNS_16Flash_fwd_paramsE,@"STO_CUDA_ENTRY STV_DEFAULT"
_ZN5flash24flash_fwd_splitkv_kernelI23Flash_fwd_kernel_traitsILi32ELi64ELi256ELi4ELb0ELb0EN7cutlass6half_tE19Flash_kernel_traitsILi32ELi64ELi256ELi4ES3_EELb0ELb0ELb0ELb0ELb0ELb1ELb0ELb0EEEvNS_16Flash_fwd_paramsE:
.text._ZN5flash24flash_fwd_splitkv_kernelI23Flash_fwd_kernel_traitsILi32ELi64ELi256ELi4ELb0ELb0EN7cutlass6half_tE19Flash_kernel_traitsILi32ELi64ELi256ELi4ES3_EELb0ELb0ELb0ELb0ELb0ELb1ELb0ELb0EEEvNS_16Flash_fwd_paramsE:
        /* <DEDUP_REMOVED lines=8> */
[----:B-1-34-:R-:W-:Y:S05]  /*0080*/  CALL.REL.NOINC `($_ZN5flash24flash_fwd_splitkv_kernelI23Flash_fwd_kernel_traitsILi32ELi64ELi256ELi4ELb0ELb0EN7cutlass6half_tE19Flash_kernel_traitsILi32ELi64ELi256ELi4ES3_EELb0ELb0ELb0ELb0ELb0ELb1ELb0ELb0EEEvNS_16Flash_fwd_paramsE$_ZN5flash30compute_attn_1rowblock_splitkvI23Flash_fwd_kernel_traitsILi32ELi64ELi256ELi4ELb0ELb0EN7cutlass6half_tE19Flash_kernel_traitsILi32ELi64ELi256ELi4ES3_EELb0ELb0ELb0ELb0ELb0ELb1ELb0ELb0ENS_16Flash_fwd_paramsEEEvRKT8_iiiii) ;  /* 0x0000000000087944 */ /* 0x01afea0003c00000 */
[----:B------:R-:W-:Y:S05]  /*0090*/  BSYNC.RECONVERGENT B2 ;  /* 0x0000000000027941 */ /* 0x000fea0003800200 */
.L_x_732:
[----:B------:R-:W-:Y:S05]  /*00a0*/  EXIT ;  /* 0x000000000000794d */ /* 0x000fea0003800000 */
        .type           $_ZN5flash24flash_fwd_splitkv_kernelI23Flash_fwd_kernel_traitsILi32ELi64ELi256ELi4ELb0ELb0EN7cutlass6half_tE19Flash_kernel_traitsILi32ELi64ELi256ELi4ES3_EELb0ELb0ELb0ELb0ELb0ELb1ELb0ELb0EEEvNS_16Flash_fwd_paramsE$_ZN5flash30compute_attn_1rowblock_splitkvI23Flash_fwd_kernel_traitsILi32ELi64ELi256ELi4ELb0ELb0EN7cutlass6half_tE19Flash_kernel_traitsILi32ELi64ELi256ELi4ES3_EELb0ELb0ELb0ELb0ELb0ELb1ELb0ELb0ENS_16Flash_fwd_paramsEEEvRKT8_iiiii,@function
        .size           $_ZN5flash24flash_fwd_splitkv_kernelI23Flash_fwd_kernel_traitsILi32ELi64ELi256ELi4ELb0ELb0EN7cutlass6half_tE19Flash_kernel_traitsILi32ELi64ELi256ELi4ES3_EELb0ELb0ELb0ELb0ELb0ELb1ELb0ELb0EEEvNS_16Flash_fwd_paramsE$_ZN5flash30compute_attn_1rowblock_splitkvI23Flash_fwd_kernel_traitsILi32ELi64ELi256ELi4ELb0ELb0EN7cutlass6half_tE19Flash_kernel_traitsILi32ELi64ELi256ELi4ES3_EELb0ELb0ELb0ELb0ELb0ELb1ELb0ELb0ENS_16Flash_fwd_paramsEEEvRKT8_iiiii,(.L_x_10227 - $_ZN5flash24flash_fwd_splitkv_kernelI23Flash_fwd_kernel_traitsILi32ELi64ELi256ELi4ELb0ELb0EN7cutlass6half_tE19Flash_kernel_traitsILi32ELi64ELi256ELi4ES3_EELb0ELb0ELb0ELb0ELb0ELb1ELb0ELb0EEEvNS_16Flash_fwd_paramsE$_ZN5flash30compute_attn_1rowblock_splitkvI23Flash_fwd_kernel_traitsILi32ELi64ELi256ELi4ELb0ELb0EN7cutlass6half_tE19Flash_kernel_traitsILi32ELi64ELi256ELi4ES3_EELb0ELb0ELb0ELb0ELb0ELb1ELb0ELb0ENS_16Flash_fwd_paramsEEEvRKT8_iiiii)
$_ZN5flash24flash_fwd_splitkv_kernelI23Flash_fwd_kernel_traitsILi32ELi64ELi256ELi4ELb0ELb0EN7cutlass6half_tE19Flash_kernel_traitsILi32ELi64ELi256ELi4ES3_EELb0ELb0ELb0ELb0ELb0ELb1ELb0ELb0EEEvNS_16Flash_fwd_paramsE$_ZN5flash30compute_attn_1rowblock_splitkvI23Flash_fwd_kernel_traitsILi32ELi64ELi256ELi4ELb0ELb0EN7cutlass6half_tE19Flash_kernel_traitsILi32ELi64ELi256ELi4ES3_EELb0ELb0ELb0ELb0ELb0ELb1ELb0ELb0ENS_16Flash_fwd_paramsEEEvRKT8_iiiii:
[----:B------:R-:W1:Y:S02]  /*00b0*/  LDCU.64 UR4, c[0x0][0x358] ;  /* 0x00006b00ff0477ac */ /* 0x000e640008000a00 */
[----:B-1----:R-:W2:Y:S04]  /*00c0*/  LD.E.64 R18, desc[UR4][R2.64+0xe0] ;  /* 0x0000e00402127980 */ /* 0x002ea8000c101b00 */
[----:B------:R-:W3:Y:S04]  /*00d0*/  LD.E.64 R6, desc[UR4][R2.64+0xf0] ;  /* 0x0000f00402067980 */ /* 0x000ee8000c101b00 */
[----:B------:R-:W4:Y:S01]  /*00e0*/  LD.E.64 R12, desc[UR4][R2.64+0xe8] ;  /* 0x0000e804020c7980 */ /* 0x000f22000c101b00 */
[----:B------:R-:W-:-:S03]  /*00f0*/  IMAD.MOV.U32 R40, RZ, RZ, -0x1 ;  /* 0xffffffffff287424 */ /* 0x000fc600078e00ff */
[----:B------:R-:W4:Y:S01]  /*0100*/  LD.E.64 R8, desc[UR4][R2.64+0xf8] ;  /* 0x0000f80402087980 */ /* 0x000f22000c101b00 */
[----:B------:R-:W-:Y:S01]  /*0110*/  IMAD.SHL.U32 R5, R246, 0x4, RZ ;  /* 0x00000004f6057824 */ /* 0x000fe200078e00ff */
[----:B--2---:R-:W-:-:S04]  /*0120*/  ISETP.NE.U32.AND P2, PT, R18, RZ, PT ;  /* 0x000000ff1200720c */ /* 0x004fc80003f45070 */
[----:B------:R-:W-:Y:S02]  /*0130*/  ISETP.NE.AND.EX P2, PT, R19, RZ, PT, P2 ;  /* 0x000000ff1300720c */ /* 0x000fe40003f45320 */
[----:B------:R-:W-:-:S04]  /*0140*/  ISETP.NE.U32.AND P4, PT, R18, RZ, PT ;  /* 0x000000ff1200720c */ /* 0x000fc80003f85070 */
[----:B------:R-:W-:Y:S01]  /*0150*/  ISETP.NE.AND.EX P4, PT, R19, RZ, PT, P4 ;  /* 0x000000ff1300720c */ /* 0x000fe20003f85340 */
[----:B------:R-:W-:-:S06]  /*0160*/  IMAD.WIDE.U32 R18, R246, 0x4, R18 ;  /* 0x00000004f6127825 */ /* 0x000fcc00078e0012 */
[----:B------:R-:W2:Y:S01]  /*0170*/  @P2 LD.E R40, desc[UR4][R18.64] ;  /* 0x0000000412282980 */ /* 0x000ea2000c101900 */
[----:B---3--:R-:W-:Y:S02]  /*0180*/  ISETP.NE.U32.AND P1, PT, R6, RZ, PT ;  /* 0x000000ff0600720c */ /* 0x008fe40003f25070 */
[----:B----4-:R-:W-:Y:S02]  /*0190*/  ISETP.NE.U32.AND P3, PT, R12, RZ, PT ;  /* 0x000000ff0c00720c */ /* 0x010fe40003f65070 */
[----:B------:R-:W-:Y:S01]  /*01a0*/  ISETP.NE.AND.EX P1, PT, R7, RZ, PT, P1 ;  /* 0x000000ff0700720c */ /* 0x000fe20003f25310 */
[----:B------:R1:W5:Y:S01]  /*01b0*/  @!P4 LD.E R25, desc[UR4][R2.64+0xb4] ;  /* 0x0000b4040219c980 */ /* 0x000362000c101900 */
[----:B------:R-:W-:-:S11]  /*01c0*/  ISETP.NE.AND.EX P3, PT, R13, RZ, PT, P3 ;  /* 0x000000ff0d00720c */ /* 0x000fd60003f65330 */
[----:B------:R-:W-:Y:S02]  /*01d0*/  @P1 IADD3 R16, P0, PT, R6, R5, RZ ;  /* 0x0000000506101210 */ /* 0x000fe40007f1e0ff */
[----:B------:R1:W5:Y:S04]  /*01e0*/  @P4 LD.E R6, desc[UR4][R18.64+0x4] ;  /* 0x0000040412064980 */ /* 0x000368000c101900 */
[----:B------:R1:W5:Y:S01]  /*01f0*/  @!P3 LD.E R0, desc[UR4][R2.64+0xb8] ;  /* 0x0000b8040200b980 */ /* 0x000362000c101900 */
[----:B------:R-:W-:Y:S02]  /*0200*/  ISETP.NE.U32.AND P2, PT, R12, RZ, PT ;  /* 0x000000ff0c00720c */ /* 0x000fe40003f45070 */
[----:B------:R-:W-:Y:S02]  /*0210*/  SHF.R.U32.HI R4, RZ, 0x1e, R246 ;  /* 0x0000001eff047819 */ /* 0x000fe400000116f6 */
[----:B------:R-:W-:Y:S01]  /*0220*/  ISETP.NE.AND.EX P2, PT, R13, RZ, PT, P2 ;  /* 0x000000ff0d00720c */ /* 0x000fe20003f45320 */
[----:B------:R-:W-:-:S02]  /*0230*/  IMAD.MOV.U32 R11, RZ, RZ, RZ ;  /* 0x000000ffff0b7224 */ /* 0x000fc400078e00ff */
        /* <DEDUP_REMOVED lines=8> */
[----:B--2---:R1:W-:Y:S01]  /*02c0*/  STL [R1], R40 ;  /* 0x0000002801007387 */ /* 0x0043e20000100800 */
[----:B------:R-:W-:Y:S08]  /*02d0*/  @!P2 BRA `(.L_x_734) ;  /* 0x000000000010a947 */ /* 0x000ff00003800000 */
[----:B------:R-:W2:Y:S02]  /*02e0*/  LD.E.U8 R7, desc[UR4][R2.64+0x1b2] ;  /* 0x0001b20402077980 */ /* 0x000ea4000c101100 */
[----:B--2---:R-:W-:-:S13]  /*02f0*/  ISETP.NE.AND P1, PT, R7, RZ, PT ;  /* 0x000000ff0700720c */ /* 0x004fda0003f25270 */
[----:B------:R-:W-:Y:S05]  /*0300*/  @!P1 BRA `(.L_x_734) ;  /* 0x0000000000049947 */ /* 0x000fea0003800000 */
[----:B------:R2:W5:Y:S02]  /*0310*/  LD.E R12, desc[UR4][R14.64] ;  /* 0x000000040e0c7980 */ /* 0x000564000c101900 */
.L_x_734:
[----:B------:R-:W-:Y:S05]  /*0320*/  BSYNC.RECONVERGENT B0 ;  /* 0x0000000000007941 */ /* 0x000fea0003800200 */
.L_x_733:
[----:B------:R-:W-:Y:S04]  /*0330*/  BSSY.RECONVERGENT B0, `(.L_x_735) ;  /* 0x0000007000007945 */ /* 0x000fe80003800200 */
[----:B------:R-:W-:Y:S05]  /*0340*/  @!P3 BRA `(.L_x_736) ;  /* 0x000000000014b947 */ /* 0x000fea0003800000 */
[----:B-----5:R-:W3:Y:S02]  /*0350*/  LD.E.U8 R0, desc[UR4][R2.64+0x1b2] ;  /* 0x0001b20402007980 */ /* 0x020ee4000c101100 */
[----:B---3--:R-:W-:-:S13]  /*0360*/  ISETP.NE.AND P1, PT, R0, RZ, PT ;  /* 0x000000ff0000720c */ /* 0x008fda0003f25270 */
[----:B------:R-:W3:Y:S02]  /*0370*/  @P1 LD.E R7, desc[UR4][R14.64+0x4] ;  /* 0x000004040e071980 */ /* 0x000ee4000c101900 */
[----:B---3--:R-:W-:-:S06]  /*0380*/  @P1 IADD3 R0, PT, PT, R7, -R12, RZ ;  /* 0x8000000c07001210 */ /* 0x008fcc0007ffe0ff */
[----:B------:R3:W5:Y:S02]  /*0390*/  @!P1 LD.E R0, desc[UR4][R14.64] ;  /* 0x000000040e009980 */ /* 0x000764000c101900 */
.L_x_736:
[----:B------:R-:W-:Y:S05]  /*03a0*/  BSYNC.RECONVERGENT B0 ;  /* 0x0000000000007941 */ /* 0x000fea0003800200 */
.L_x_735:
        /* <DEDUP_REMOVED lines=8> */
.L_x_738:
[----:B------:R-:W4:Y:S01]  /*0430*/  LD.E.64 R6, desc[UR4][R2.64+0x108] ;  /* 0x0001080402067980 */ /* 0x000f22000c101b00 */
[----:B------:R-:W-:Y:S01]  /*0440*/  BSSY.RECONVERGENT B0, `(.L_x_740) ;  /* 0x0000006000007945 */ /* 0x000fe20003800200 */
[----:B----4-:R-:W-:Y:S01]  /*0450*/  ISETP.NE.U32.AND P0, PT, R6, RZ, PT ;  /* 0x000000ff0600720c */ /* 0x010fe20003f05070 */
[----:B------:R-:W-:-:S03]  /*0460*/  IMAD.MOV.U32 R6, RZ, RZ, RZ ;  /* 0x000000ffff067224 */ /* 0x000fc600078e00ff */
[----:B------:R-:W-:-:S13]  /*0470*/  ISETP.NE.AND.EX P0, PT, R7, RZ, PT, P0 ;  /* 0x000000ff0700720c */ /* 0x000fda0003f05300 */
[----:B------:R-:W-:Y:S05]  /*0480*/  @!P0 BRA `(.L_x_741) ;  /* 0x0000000000048947 */ /* 0x000fea0003800000 */
[----:B------:R4:W5:Y:S02]  /*0490*/  LD.E R6, desc[UR4][R2.64+0xbc] ;  /* 0x0000bc0402067980 */ /* 0x000964000c101900 */
.L_x_741:
[----:B------:R-:W-:Y:S05]  /*04a0*/  BSYNC.RECONVERGENT B0 ;  /* 0x0000000000007941 */ /* 0x000fea0003800200 */
.L_x_740:
[----:B-----5:R-:W-:Y:S02]  /*04b0*/  IADD3 R0, PT, PT, R6, R0, -R11 ;  /* 0x0000000006007210 */ /* 0x020fe40007ffe80b */
.L_x_739:
[----:B------:R-:W-:Y:S05]  /*04c0*/  BSYNC.RECONVERGENT B1 ;  /* 0x0000000000017941 */ /* 0x000fea0003800200 */
.L_x_737:
[----:B------:R-:W-:Y:S01]  /*04d0*/  IMAD.SHL.U32 R238, R247, 0x40, RZ ;  /* 0x00000040f7ee7824 */ /* 0x000fe200078e00ff */
[----:B------:R-:W-:Y:S01]  /*04e0*/  MOV R6, R244 ;  /* 0x000000f400067202 */ /* 0x000fe20000000f00 */
[----:B------:R-:W-:-:S03]  /*04f0*/  IMAD.MOV.U32 R7, RZ, RZ, 0x0 ;  /* 0x00000000ff077424 */ /* 0x000fc600078e00ff */
[----:B------:R-:W-:-:S13]  /*0500*/  ISETP.GT.AND P0, PT, R25, R238, PT ;  /* 0x000000ee1900720c */ /* 0x000fda0003f04270 */
[----:B-1234-:R-:W-:Y:S05]  /*0510*/  @!P0 RET.REL.NODEC R6 `(_ZN5flash24flash_fwd_splitkv_kernelI23Flash_fwd_kernel_traitsILi32ELi64ELi256ELi4ELb0ELb0EN7cutlass6half_tE19Flash_kernel_traitsILi32ELi64ELi256ELi4ES3_EELb0ELb0ELb0ELb0ELb0ELb1ELb0ELb0EEEvNS_16Flash_fwd_paramsE) ;  /* 0xfffffff806b88950 */ /* 0x01efea0003c3ffff */
        /* <DEDUP_REMOVED lines=18> */
[----:B------:R-:W4:Y:S04]  /*0640*/  LD.E.64 R8, desc[UR4][R2.64+0x70] ;  /* 0x0000700402087980 */ /* 0x000f28000c101b00 */
[----:B------:R-:W4:Y:S04]  /*0650*/  LD.E R4, desc[UR4][R2.64+0x60] ;  /* 0x0000600402047980 */ /* 0x000f28000c101900 */
[----:B------:R-:W4:Y:S04]  /*0660*/  LD.E R5, desc[UR4][R2.64+0xb4] ;  /* 0x0000b40402057980 */ /* 0x000f28000c101900 */
[----:B------:R1:W4:Y:S01]  /*0670*/  LD.E.64 R18, desc[UR4][R2.64+0xa0] ;  /* 0x0000a00402127980 */ /* 0x000322000c101b00 */
[----:B------:R-:W-:Y:S01]  /*0680*/  IMAD.SHL.U32 R16, R148, 0x8, RZ ;  /* 0x0000000894107824 */ /* 0x000fe200078e00ff */
[----:B------:R-:W-:-:S04]  /*0690*/  MOV R17, RZ ;  /* 0x000000ff00117202 */ /* 0x000fc80000000f00 */
[----:B------:R-:W-:Y:S02]  /*06a0*/  LOP3.LUT R16, R16, 0x18, RZ, 0xc0, !PT ;  /* 0x0000001810107812 */ /* 0x000fe400078ec0ff */
[----:B------:R-:W-:Y:S02]  /*06b0*/  IADD3 R25, PT, PT, -R238, R25, RZ ;  /* 0x00000019ee197210 */ /* 0x000fe40007ffe1ff */
[----:B------:R-:W-:Y:S02]  /*06c0*/  SHF.R.U32.HI R148, RZ, 0x2, R148 ;  /* 0x00000002ff947819 */ /* 0x000fe40000011694 */
[----:B------:R-:W-:-:S04]  /*06d0*/  ISETP.NE.AND P2, PT, R16, RZ, PT ;  /* 0x000000ff1000720c */ /* 0x000fc80003f45270 */
[CC--:B------:R-:W-:Y:S01]  /*06e0*/  ISETP.GE.OR P3, PT, R148.reuse, R25.reuse, P2 ;  /* 0x000000199400720c */ /* 0x0c0fe20001766670 */
[----:B-1----:R-:W-:Y:S01]  /*06f0*/  VIADD R2, R148, 0x20 ;  /* 0x0000002094027836 */ /* 0x002fe20000000000 */
[----:B------:R-:W-:Y:S04]  /*0700*/  BSSY.RECONVERGENT B0, `(.L_x_743) ;  /* 0x000002c000007945 */ /* 0x000fe80003800200 */
[----:B------:R-:W-:Y:S01]  /*0710*/  ISETP.GE.OR P2, PT, R2, R25, P2 ;  /* 0x000000190200720c */ /* 0x000fe20001746670 */
[----:B--2---:R-:W-:-:S04]  /*0720*/  @P0 IMAD.WIDE.U32 R22, R14, R40, RZ ;  /* 0x000000280e160225 */ /* 0x004fc800078e00ff */
[----:B------:R-:W-:Y:S01]  /*0730*/  IMAD.WIDE.U32 R20, R238, R14, R16 ;  /* 0x0000000eee147225 */ /* 0x000fe200078e0010 */
[----:B---3--:R-:W-:-:S03]  /*0740*/  ISETP.GE.AND P4, PT, R16, R0, PT ;  /* 0x000000001000720c */ /* 0x008fc60003f86270 */
[----:B-----5:R-:W-:-:S04]  /*0750*/  @!P0 IMAD.WIDE.U32 R10, R6, R246, RZ ;  /* 0x000000f6060a8225 */ /* 0x020fc800078e00ff */
[----:B------:R-:W-:Y:S02]  /*0760*/  @!P0 IMAD R7, R7, R246, RZ ;  /* 0x000000f607078224 */ /* 0x000fe400078e02ff */
[----:B------:R-:W-:Y:S02]  /*0770*/  @P0 IMAD R6, R15, R40, RZ ;  /* 0x000000280f060224 */ /* 0x000fe400078e02ff */
        /* <DEDUP_REMOVED lines=9> */
[----:B------:R-:W-:Y:S02]  /*0810*/  IMAD.IADD R13, R11, 0x1, R0 ;  /* 0x000000010b0d7824 */ /* 0x000fe400078e0200 */
[----:B------:R-:W-:Y:S01]  /*0820*/  @!P5 MOV R12, R10 ;  /* 0x0000000a000cd202 */ /* 0x000fe20000000f00 */
[----:B------:R-:W-:-:S04]  /*0830*/  @!P5 IMAD R0, R15, R148, RZ ;  /* 0x000000940f00d224 */ /* 0x000fc800078e02ff */
[----:B------:R-:W-:-:S04]  /*0840*/  @!P5 IMAD.WIDE.U32 R6, R14, R148, R12 ;  /* 0x000000940e06d225 */ /* 0x000fc800078e000c */
[----:B------:R-:W-:Y:S01]  /*0850*/  @!P5 IMAD.IADD R7, R7, 0x1, R0 ;  /* 0x000000010707d824 */ /* 0x000fe200078e0200 */
[----:B------:R-:W-:-:S04]  /*0860*/  @!P5 LEA R16, P1, R6, R8, 0x1 ;  /* 0x000000080610d211 */ /* 0x000fc800078208ff */
[----:B------:R-:W-:Y:S01]  /*0870*/  @!P5 LEA.HI.X R17, R6, R9, R7, 0x1, P1 ;  /* 0x000000090611d211 */ /* 0x000fe200008f0c07 */
[----:B------:R-:W-:-:S04]  /*0880*/  IMAD R4, R4, R246, R245 ;  /* 0x000000f604047224 */ /* 0x000fc800078e02f5 */
[----:B------:R1:W-:Y:S01]  /*0890*/  @!P5 ST.E.128 desc[UR4][R16.64], RZ ;  /* 0x000000ff1000d985 */ /* 0x0003e2000c101d04 */
[----:B------:R-:W-:Y:S01]  /*08a0*/  ISETP.GE.OR P4, PT, R2, R25, P4 ;  /* 0x000000190200720c */ /* 0x000fe20002786670 */
[----:B------:R-:W-:-:S05]  /*08b0*/  IMAD R5, R5, R4, R238 ;  /* 0x0000000405057224 */ /* 0x000fca00078e02ee */
[----:B------:R-:W-:-:S04]  /*08c0*/  IADD3 R3, P0, PT, R5, R148, RZ ;  /* 0x0000009405037210 */ /* 0x000fc80007f1e0ff */
[----:B------:R-:W-:Y:S02]  /*08d0*/  LEA.HI.X.SX32 R5, R5, RZ, 0x1, P0 ;  /* 0x000000ff05057211 */ /* 0x000fe400000f0eff */
[C---:B------:R-:W-:Y:S02]  /*08e0*/  LEA R2, P0, R3.reuse, R18, 0x2 ;  /* 0x0000001203027211 */ /* 0x040fe400078010ff */
[----:B------:R-:W-:Y:S02]  /*08f0*/  @!P3 MOV R0, 0x7f800000 ;  /* 0x7f8000000000b802 */ /* 0x000fe40000000f00 */
[----:B------:R-:W-:Y:S01]  /*0900*/  LEA.HI.X R3, R3, R19, R5, 0x2, P0 ;  /* 0x0000001303037211 */ /* 0x000fe200000f1405 */
[----:B------:R-:W-:Y:S08]  /*0910*/  @P4 BRA `(.L_x_744) ;  /* 0x0000000000284947 */ /* 0x000ff00003800000 */
[----:B------:R-:W-:Y:S02]  /*0920*/  IADD3 R7, P0, PT, R148, 0x20, RZ ;  /* 0x0000002094077810 */ /* 0x000fe40007f1e0ff */
        /* <DEDUP_REMOVED lines=9> */
.L_x_744:
[----:B------:R-:W-:Y:S05]  /*09c0*/  BSYNC.RECONVERGENT B0 ;  /* 0x0000000000007941 */ /* 0x000fea0003800200 */
.L_x_743:
[----:B------:R-:W-:Y:S01]  /*09d0*/  MOV R245, 0x0 ;  /* 0x0000000000f57802 */ /* 0x000fe20000000f00 */
[----:B------:R1:W-:Y:S03]  /*09e0*/  @!P3 ST.E desc[UR4][R2.64], R0 ;  /* 0x000000000200b985 */ /* 0x0003e6000c101904 */
[----:B-12---:R-:W-:Y:S05]  /*09f0*/  @P2 RET.REL.NODEC R244 `(_ZN5flash24flash_fwd_splitkv_kernelI23Flash_fwd_kernel_traitsILi32ELi64ELi256ELi4ELb0ELb0EN7cutlass6half_tE19Flash_kernel_traitsILi32ELi64ELi256ELi4ES3_EELb0ELb0ELb0ELb0ELb0ELb1ELb0ELb0EEEvNS_16Flash_fwd_paramsE) ;  /* 0xfffffff4f4802950 */ /* 0x006fea0003c3ffff */
[----:B------:R-:W-:Y:S02]  /*0a00*/  MOV R5, 0x7f800000 ;  /* 0x7f80000000057802 */ /* 0x000fe40000000f00 */
[----:B------:R-:W-:-:S03]  /*0a10*/  MOV R245, 0x0 ;  /* 0x0000000000f57802 */ /* 0x000fc60000000f00 */
[----:B------:R1:W-:Y:S02]  /*0a20*/  ST.E desc[UR4][R2.64+0x80], R5 ;  /* 0x0000800502007985 */ /* 0x0003e4000c101904 */
[----:B-1----:R-:W-:Y:S05]  /*0a30*/  RET.REL.NODEC R244 `(_ZN5flash24flash_fwd_splitkv_kernelI23Flash_fwd_kernel_traitsILi32ELi64ELi256ELi4ELb0ELb0EN7cutlass6half_tE19Flash_kernel_traitsILi32ELi64ELi256ELi4ES3_EELb0ELb0ELb0ELb0ELb0ELb1ELb0ELb0EEEvNS_16Flash_fwd_paramsE) ;  /* 0xfffffff4f4707950 */ /* 0x002fea0003c3ffff */
.L_x_742:
        /* <DEDUP_REMOVED lines=8> */
[----:B---3--:R-:W-:-:S03]  /*0ac0*/  ISETP.NE.U32.AND P0, PT, R184, RZ, PT ;  /* 0x000000ffb800720c */ /* 0x008fc60003f05070 */
[----:B------:R1:W-:Y:S01]  /*0ad0*/  STL.64 [R1+0x20], R184 ;  /* 0x000020b801007387 */ /* 0x0003e20000100a00 */
        /* <DEDUP_REMOVED lines=94> */
.L_x_746:
        /* <DEDUP_REMOVED lines=40> */
[----:B------:R-:W-:Y:S01]  /*1340*/  ISETP.GE.AND P1, PT, R5, RZ, PT ;  /* 0x000000ff0500720c */ /* 0x000fe20003f26270 */
[----:B------:R-:W-:Y:S01]  /*1350*/  @!P2 IMAD.IADD R7, R27, 0x1, R7 ;  /* 0x000000011b07a824 */ /* 0x000fe200078e0207 */
[----:B------:R-:W-:Y:S01]  /*1360*/  @!P2 MOV R8, R26 ;  /* 0x0000001a0008a202 */ /* 0x000fe20000000f00 */
[----:B------:R-:W-:Y:S01]  /*1370*/  @P2 IMAD.MOV.U32 R8, RZ, RZ, R22 ;  /* 0x000000ffff082224 */ /* 0x000fe200078e0016 */
[----:B------:R-:W-:-:S02]  /*1380*/  ISETP.NE.AND P0, PT, R18, RZ, PT ;  /* 0x000000ff1200720c */ /* 0x000fc40003f05270 */
[----:B------:R-:W-:Y:S01]  /*1390*/  @P2 IADD3 R7, PT, PT, R23, R4, RZ ;  /* 0x0000000417072210 */ /* 0x000fe20007ffe0ff */
[-C--:B------:R-:W-:Y:S01]  /*13a0*/  @!P2 IMAD R4, R237, R11.reuse, RZ ;  /* 0x0000000bed04a224 */ /* 0x080fe200078e02ff */
[----:B------:R-:W-:Y:S02]  /*13b0*/  @!P2 SHF.R.S32.HI R5, RZ, 0x1f, R11 ;  /* 0x0000001fff05a819 */ /* 0x000fe4000001140b */
[----:B------:R-:W-:Y:S01]  /*13c0*/  MOV R22, R8 ;  /* 0x0000000800167202 */ /* 0x000fe20000000f00 */
[----:B------:R-:W-:Y:S01]  /*13d0*/  IMAD.MOV.U32 R23, RZ, RZ, R7 ;  /* 0x000000ffff177224 */ /* 0x000fe200078e0007 */
[----:B------:R-:W-:Y:S01]  /*13e0*/  @P3 IADD3 R9, PT, PT, R9, 0x1, RZ ;  /* 0x0000000109093810 */ /* 0x000fe20007ffe0ff */
[----:B------:R-:W-:Y:S02]  /*13f0*/  @!P2 IMAD R4, R5, R236, R4 ;  /* 0x000000ec0504a224 */ /* 0x000fe400078e0204 */
[----:B------:R-:W-:-:S04]  /*1400*/  @!P2 IMAD.WIDE.U32 R26, R236, R11, RZ ;  /* 0x0000000bec1aa225 */ /* 0x000fc800078e00ff */
[-C--:B------:R-:W-:Y:S02]  /*1410*/  IMAD R6, R235, R250.reuse, RZ ;  /* 0x000000faeb067224 */ /* 0x080fe400078e02ff */
[----:B------:R-:W-:Y:S01]  /*1420*/  IMAD.WIDE.U32 R22, R234, R250, R22 ;  /* 0x000000faea167225 */ /* 0x000fe200078e0016 */
[----:B------:R-:W-:-:S03]  /*1430*/  @!P2 IADD3 R27, PT, PT, R27, R4, RZ ;  /* 0x000000041b1ba210 */ /* 0x000fc60007ffe0ff */
[----:B------:R-:W-:Y:S01]  /*1440*/  @!P1 IMAD.MOV R9, RZ, RZ, -R9 ;  /* 0x000000ffff099224 */ /* 0x000fe200078e0a09 */
[----:B------:R-:W-:Y:S01]  /*1450*/  @!P0 LOP3.LUT R9, RZ, R18, RZ, 0x33, !PT ;  /* 0x00000012ff098212 */ /* 0x000fe200078e33ff */
[----:B------:R-:W-:Y:S01]  /*1460*/  @!P2 IMAD R4, R15, R10, RZ ;  /* 0x0000000a0f04a224 */ /* 0x000fe200078e02ff */
[----:B------:R-:W-:Y:S02]  /*1470*/  @!P2 SHF.R.S32.HI R5, RZ, 0x1f, R10 ;  /* 0x0000001fff05a819 */ /* 0x000fe4000001140a */
[----:B------:R-:W-:Y:S02]  /*1480*/  IADD3 R13, PT, PT, R23, R6, RZ ;  /* 0x00000006170d7210 */ /* 0x000fe40007ffe0ff */
[----:B------:R-:W-:Y:S01]  /*1490*/  @P2 IADD3 R11, PT, PT, R11, R12, RZ ;  /* 0x0000000c0b0b2210 */ /* 0x000fe20007ffe0ff */
[----:B------:R-:W-:Y:S01]  /*14a0*/  IMAD.MOV.U32 R12, RZ, RZ, R22 ;  /* 0x000000ffff0c7224 */ /* 0x000fe200078e0016 */
[----:B------:R-:W-:Y:S01]  /*14b0*/  SHF.R.S32.HI R6, RZ, 0x1f, R9 ;  /* 0x0000001fff067819 */ /* 0x000fe20000011409 */
[----:B------:R-:W-:-:S02]  /*14c0*/  IMAD R7, R17, R9, RZ ;  /* 0x0000000911077224 */ /* 0x000fc400078e02ff */
[C---:B------:R-:W-:Y:S02]  /*14d0*/  @!P2 IMAD R4, R14.reuse, R5, R4 ;  /* 0x000000050e04a224 */ /* 0x040fe400078e0204 */
[----:B------:R-:W-:-:S04]  /*14e0*/  @!P2 IMAD.WIDE.U32 R26, R14, R10, R26 ;  /* 0x0000000a0e1aa225 */ /* 0x000fc800078e001a */
[-C--:B------:R-:W-:Y:S02]  /*14f0*/  @P2 IMAD R5, R237, R11.reuse, RZ ;  /* 0x0000000bed052224 */ /* 0x080fe400078e02ff */
[----:B------:R-:W-:Y:S01]  /*1500*/  @P2 IMAD.WIDE.U32 R22, R236, R11, RZ ;  /* 0x0000000bec162225 */ /* 0x000fe200078e00ff */
[----:B------:R-:W-:-:S03]  /*1510*/  @!P2 IADD3 R14, PT, PT, R27, R4, RZ ;  /* 0x000000041b0ea210 */ /* 0x000fc60007ffe0ff */
[----:B------:R-:W-:-:S04]  /*1520*/  IMAD.WIDE.U32 R12, R16, R9, R12 ;  /* 0x00000009100c7225 */ /* 0x000fc800078e000c */
[----:B------:R-:W-:Y:S01]  /*1530*/  IMAD R6, R16, R6, R7 ;  /* 0x0000000610067224 */ /* 0x000fe200078e0207 */
[----:B------:R-:W-:Y:S01]  /*1540*/  @!P2 MOV R16, R26 ;  /* 0x0000001a0010a202 */ /* 0x000fe20000000f00 */
[----:B------:R-:W-:Y:S01]  /*1550*/  IMAD.MOV.U32 R10, RZ, RZ, R12 ;  /* 0x000000ffff0a7224 */ /* 0x000fe200078e000c */
[----:B------:R-:W-:Y:S01]  /*1560*/  @P2 IADD3 R14, PT, PT, R23, R5, RZ ;  /* 0x00000005170e2210 */ /* 0x000fe20007ffe0ff */
[----:B------:R-:W-:Y:S01]  /*1570*/  @P2 IMAD.MOV.U32 R16, RZ, RZ, R22 ;  /* 0x000000ffff102224 */ /* 0x000fe200078e0016 */
[----:B------:R-:W-:Y:S02]  /*1580*/  IADD3 R8, PT, PT, R13, R6, RZ ;  /* 0x000000060d087210 */ /* 0x000fe40007ffe0ff */
[----:B------:R-:W-:Y:S02]  /*1590*/  CS2R R4, SRZ ;  /* 0x0000000000047805 */ /* 0x000fe4000001ff00 */
[----:B------:R-:W-:Y:S02]  /*15a0*/  MOV R9, RZ ;  /* 0x000000ff00097202 */ /* 0x000fe40000000f00 */
[----:B------:R-:W-:-:S02]  /*15b0*/  MOV R15, R250 ;  /* 0x000000fa000f7202 */ /* 0x000fc40000000f00 */
.L_x_747:
[----:B------:R-:W-:Y:S05]  /*15c0*/  BSYNC.RECONVERGENT B0 ;  /* 0x0000000000007941 */ /* 0x000fea0003800200 */
.L_x_745:
        /* <DEDUP_REMOVED lines=35> */
[----:B------:R-:W-:Y:S01]  /*1800*/  IMAD.WIDE.U32 R36, R15, R236, RZ ;  /* 0x000000ec0f247225 */ /* 0x000fe200078e00ff */
[C---:B------:R-:W-:Y:S02]  /*1810*/  LOP3.LUT R116, R9.reuse, 0x18, RZ, 0xc0, !PT ;  /* 0x0000001809747812 */ /* 0x040fe400078ec0ff */
[----:B------:R-:W-:Y:S01]  /*1820*/  LOP3.LUT R27, R9, 0xc0, RZ, 0xc0, !PT ;  /* 0x000000c0091b7812 */ /* 0x000fe200078ec0ff */
[----:B------:R-:W-:Y:S01]  /*1830*/  IMAD R11, R15, R237, R20 ;  /* 0x000000ed0f0b7224 */ /* 0x000fe200078e0214 */
[----:B------:R-:W-:Y:S01]  /*1840*/  SHF.R.S32.HI R18, RZ, 0x1f, R19 ;  /* 0x0000001fff127819 */ /* 0x000fe20000011413 */
        /* <DEDUP_REMOVED lines=13> */
[----:B------:R-:W-:-:S02]  /*1920*/  IADD3 R16, P1, PT, R116, R10, RZ ;  /* 0x0000000a74107210 */ /* 0x000fc40007f3e0ff */
[----:B------:R-:W-:Y:S01]  /*1930*/  IADD3 R238, PT, PT, -R238, R25, RZ ;  /* 0x00000019eeee7210 */ /* 0x000fe20007ffe1ff */
[----:B------:R-:W-:Y:S01]  /*1940*/  IMAD.MOV.U32 R186, RZ, RZ, R4 ;  /* 0x000000ffffba7224 */ /* 0x000fe200078e0004 */
[----:B------:R-:W-:Y:S01]  /*1950*/  SHF.R.U32.HI R38, RZ, 0x2, R148 ;  /* 0x00000002ff267819 */ /* 0x000fe20000011694 */
[----:B------:R-:W-:Y:S01]  /*1960*/  IMAD.X R17, RZ, RZ, R8, P1 ;  /* 0x000000ffff117224 */ /* 0x000fe200008e0608 */
[----:B------:R-:W-:Y:S02]  /*1970*/  MOV R39, RZ ;  /* 0x000000ff00277202 */ /* 0x000fe40000000f00 */
[----:B------:R-:W-:Y:S01]  /*1980*/  MOV R187, R5 ;  /* 0x0000000500bb7202 */ /* 0x000fe20000000f00 */
[----:B------:R2:W-:Y:S04]  /*1990*/  STL [R1+0x8], R116 ;  /* 0x0000087401007387 */ /* 0x0005e80000100800 */
[----:B------:R2:W-:Y:S04]  /*19a0*/  STL.64 [R1+0x18], R38 ;  /* 0x0000182601007387 */ /* 0x0005e80000100a00 */
[----:B------:R2:W-:Y:S01]  /*19b0*/  STL.64 [R1+0x10], R186 ;  /* 0x000010ba01007387 */ /* 0x0005e20000100a00 */
[----:B------:R-:W-:Y:S01]  /*19c0*/  UMOV UR7, 0x400 ;  /* 0x0000040000077882 */ /* 0x000fe20000000000 */
[----:B------:R-:W-:Y:S01]  /*19d0*/  IMAD R11, R237, R38, RZ ;  /* 0x00000026ed0b7224 */ /* 0x000fe200078e02ff */
[----:B-1----:R-:W-:Y:S01]  /*19e0*/  ULEA UR6, UR6, UR7, 0x18 ;  /* 0x0000000706067291 */ /* 0x002fe2000f8ec0ff */
[----:B------:R-:W-:-:S04]  /*19f0*/  IMAD.WIDE.U32 R18, R38, R236, R18 ;  /* 0x000000ec26127225 */ /* 0x000fc800078e0012 */
[----:B------:R-:W-:Y:S02]  /*1a00*/  IMAD R10, R235, R38, RZ ;  /* 0x00000026eb0a7224 */ /* 0x000fe400078e02ff */
[----:B------:R-:W-:Y:S01]  /*1a10*/  IMAD.WIDE.U32 R16, R38, R234, R16 ;  /* 0x000000ea26107225 */ /* 0x000fe200078e0010 */
[----:B------:R-:W-:Y:S01]  /*1a20*/  IADD3 R11, PT, PT, R19, R11, RZ ;  /* 0x0000000b130b7210 */ /* 0x000fe20007ffe0ff */
[----:B------:R-:W-:Y:S02]  /*1a30*/  BSSY.RECONVERGENT B0, `(.L_x_748) ;  /* 0x0000027000007945 */ /* 0x000fe40003800200 */
[----:B------:R-:W-:Y:S02]  /*1a40*/  IMAD.IADD R239, R17, 0x1, R10 ;  /* 0x0000000111ef7824 */ /* 0x000fe400078e020a */
        /* <DEDUP_REMOVED lines=36> */
.L_x_750:
[----:B------:R1:W-:Y:S02]  /*1c90*/  STS.128 [R252], RZ ;  /* 0x000000fffc007388 */ /* 0x0003e40000000c00 */
.L_x_749:
[----:B------:R-:W-:Y:S05]  /*1ca0*/  BSYNC.RECONVERGENT B0 ;  /* 0x0000000000007941 */ /* 0x000fea0003800200 */
.L_x_748:
        /* <DEDUP_REMOVED lines=23> */
.L_x_752:
[----:B------:R-:W-:Y:S05]  /*1e20*/  BSYNC.RECONVERGENT B0 ;  /* 0x0000000000007941 */ /* 0x000fea0003800200 */
.L_x_751:
[----:B------:R-:W-:Y:S01]  /*1e30*/  BSSY.RECONVERGENT B0, `(.L_x_753) ;  /* 0x000000d000007945 */ /* 0x000fe20003800200 */
[C---:B------:R-:W-:Y:S02]  /*1e40*/  SHF.L.U64.HI R7, R234.reuse, 0x5, R235 ;  /* 0x00000005ea077819 */ /* 0x040fe400000102eb */
[----:B------:R-:W-:Y:S01]  /*1e50*/  SHF.L.U32 R6, R234, 0x5, RZ ;  /* 0x00000005ea067819 */ /* 0x000fe200000006ff */
[----:B------:R-:W-:Y:S05]  /*1e60*/  @P6 BRA `(.L_x_754) ;  /* 0x0000000000246947 */ /* 0x000fea0003800000 */
[----:B------:R-:W-:-:S13]  /*1e70*/  ISETP.GE.AND P0, PT, R116, R251, PT ;  /* 0x000000fb7400720c */ /* 0x000fda0003f06270 */
[----:B------:R-:W-:Y:S05]  /*1e80*/  @P0 BRA `(.L_x_755) ;  /* 0x0000000000180947 */ /* 0x000fea0003800000 */
[----:B------:R-:W-:-:S05]  /*1e90*/  MOV R241, R239 ;  /* 0x000000ef00f17202 */ /* 0x000fca0000000f00 */
[----:B------:R-:W-:Y:S01]  /*1ea0*/  @!PT LDS RZ, [RZ] ;  /* 0x00000000fffff984 */ /* 0x000fe20000000800 */
[----:B------:R-:W-:Y:S01]  /*1eb0*/  @!PT LDS RZ, [RZ] ;  /* 0x00000000fffff984 */ /* 0x000fe20000000800 */
[----:B------:R-:W-:Y:S01]  /*1ec0*/  @!PT LDS RZ, [RZ] ;  /* 0x00000000fffff984 */ /* 0x000fe20000000800 */
[----:B------:R4:W-:Y:S01]  /*1ed0*/  LDGSTS.E.BYPASS.LTC128B.128 [R252+0x1000], desc[UR4][R240.64] ;  /* 0x01000000f0fc7fae */ /* 0x0009e2000b981a04 */
[----:B------:R-:W-:Y:S05]  /*1ee0*/  BRA `(.L_x_754) ;  /* 0x0000000000047947 */ /* 0x000fea0003800000 */
.L_x_755:
[----:B------:R4:W-:Y:S02]  /*1ef0*/  STS.128 [R252+0x1000], RZ ;  /* 0x001000fffc007388 */ /* 0x0009e40000000c00 */
.L_x_754:
[----:B------:R-:W-:Y:S05]  /*1f00*/  BSYNC.RECONVERGENT B0 ;  /* 0x0000000000007941 */ /* 0x000fea0003800200 */
.L_x_753:
[----:B------:R-:W-:Y:S01]  /*1f10*/  ISETP.GE.AND P1, PT, R5, R4, PT ;  /* 0x000000040500720c */ /* 0x000fe20003f26270 */
[----:B------:R-:W-:Y:S01]  /*1f20*/  VIADD R19, R38, 0x40 ;  /* 0x0000004026137836 */ /* 0x000fe20000000000 */
[----:B------:R-:W-:Y:S01]  /*1f30*/  LEA R22, P0, R6, R240, 0x1 ;  /* 0x000000f006167211 */ /* 0x000fe200078008ff */
[C---:B------:R-:W-:Y:S01]  /*1f40*/  VIADD R17, R38.reuse, 0x60 ;  /* 0x0000006026117836 */ /* 0x040fe20000000000 */
[----:B------:R-:W-:Y:S01]  /*1f50*/  BSSY.RECONVERGENT B0, `(.L_x_756) ;  /* 0x0000013000007945 */ /* 0x000fe20003800200 */
[----:B------:R-:W-:Y:S01]  /*1f60*/  VIADD R15, R38, 0x80 ;  /* 0x00000080260f7836 */ /* 0x000fe20000000000 */
[----:B------:R-:W-:Y:S01]  /*1f70*/  LEA.HI.X R23, R6, R239, R7, 0x1, P0 ;  /* 0x000000ef06177211 */ /* 0x000fe200000f0c07 */
[C---:B---3--:R-:W-:Y:S01]  /*1f80*/  VIADD R13, R38.reuse, 0xa0 ;  /* 0x000000a0260d7836 */ /* 0x048fe20000000000 */
[-C--:B------:R-:W-:Y:S01]  /*1f90*/  ISETP.GE.AND P0, PT, R19, R4.reuse, PT ;  /* 0x000000041300720c */ /* 0x080fe20003f06270 */
[C---:B------:R-:W-:Y:S01]  /*1fa0*/  VIADD R11, R38.reuse, 0xc0 ;  /* 0x000000c0260b7836 */ /* 0x040fe20000000000 */
        /* <DEDUP_REMOVED lines=13> */
.L_x_757:
[----:B------:R-:W-:Y:S05]  /*2080*/  BSYNC.RECONVERGENT B0 ;  /* 0x0000000000007941 */ /* 0x000fea0003800200 */
.L_x_756:
        /* <DEDUP_REMOVED lines=12> */
.L_x_759:
[----:B------:R-:W-:Y:S05]  /*2150*/  BSYNC.RECONVERGENT B0 ;  /* 0x0000000000007941 */ /* 0x000fea0003800200 */
.L_x_758:
        /* <DEDUP_REMOVED lines=11> */
.L_x_761:
[----:B------:R-:W-:Y:S05]  /*2210*/  BSYNC.RECONVERGENT B0 ;  /* 0x0000000000007941 */ /* 0x000fea0003800200 */
.L_x_760:
        /* <DEDUP_REMOVED lines=14> */
.L_x_763:
[----:B------:R-:W-:Y:S05]  /*2300*/  BSYNC.RECONVERGENT B0 ;  /* 0x0000000000007941 */ /* 0x000fea0003800200 */
.L_x_762:
        /* <DEDUP_REMOVED lines=11> */
.L_x_765:
[----:B------:R-:W-:Y:S05]  /*23c0*/  BSYNC.RECONVERGENT B0 ;  /* 0x0000000000007941 */ /* 0x000fea0003800200 */
.L_x_764:
        /* <DEDUP_REMOVED lines=14> */
.L_x_767:
[----:B------:R-:W-:Y:S05]  /*24b0*/  BSYNC.RECONVERGENT B0 ;  /* 0x0000000000007941 */ /* 0x000fea0003800200 */
.L_x_766:
        /* <DEDUP_REMOVED lines=12> */
.L_x_769:
[----:B------:R-:W-:Y:S05]  /*2580*/  BSYNC.RECONVERGENT B0 ;  /* 0x0000000000007941 */ /* 0x000fea0003800200 */
.L_x_768:
        /* <DEDUP_REMOVED lines=15> */
.L_x_772:
[----:B------:R1:W-:Y:S01]  /*2680*/  STS.128 [R252+0x5000], RZ ;  /* 0x005000fffc007388 */ /* 0x0003e20000000c00 */
[----:B------:R-:W-:Y:S05]  /*2690*/  BRA `(.L_x_773) ;  /* 0x0000000000047947 */ /* 0x000fea0003800000 */
.L_x_771:
[----:B------:R1:W-:Y:S02]  /*26a0*/  STS.128 [R252+0x5000], RZ ;  /* 0x005000fffc007388 */ /* 0x0003e40000000c00 */
.L_x_773:
[----:B------:R-:W-:Y:S05]  /*26b0*/  BSYNC.RECONVERGENT B0 ;  /* 0x0000000000007941 */ /* 0x000fea0003800200 */
.L_x_770:
[----:B------:R-:W-:Y:S01]  /*26c0*/  ISETP.GE.AND P0, PT, R5, R4, PT ;  /* 0x000000040500720c */ /* 0x000fe20003f06270 */
[----:B------:R-:W-:Y:S01]  /*26d0*/  BSSY.RECONVERGENT B0, `(.L_x_774) ;  /* 0x0000012000007945 */ /* 0x000fe20003800200 */
[C---:B------:R-:W-:Y:S02]  /*26e0*/  LEA R10, P1, R6.reuse, R242, 0x1 ;  /* 0x000000f2060a7211 */ /* 0x040fe400078208ff */
[-C--:B------:R-:W-:Y:S02]  /*26f0*/  ISETP.GE.AND P2, PT, R11, R4.reuse, PT ;  /* 0x000000040b00720c */ /* 0x080fe40003f46270 */
[----:B------:R-:W-:Y:S02]  /*2700*/  LEA.HI.X R11, R6, R243, R7, 0x1, P1 ;  /* 0x000000f3060b7211 */ /* 0x000fe400008f0c07 */
[-C--:B------:R-:W-:Y:S02]  /*2710*/  ISETP.GE.AND P6, PT, R19, R4.reuse, PT ;  /* 0x000000041300720c */ /* 0x080fe40003fc6270 */
[----:B------:R-:W-:-:S02]  /*2720*/  ISETP.GE.AND P5, PT, R17, R4, PT ;  /* 0x000000041100720c */ /* 0x000fc40003fa6270 */
[-C--:B------:R-:W-:Y:S01]  /*2730*/  ISETP.GE.AND P4, PT, R15, R4.reuse, PT ;  /* 0x000000040f00720c */ /* 0x080fe20003f86270 */
[----:B------:R1:W-:Y:S01]  /*2740*/  @P0 STS.128 [R252+0x5800], RZ ;  /* 0x005800fffc000388 */ /* 0x0003e20000000c00 */
        /* <DEDUP_REMOVED lines=10> */
.L_x_775:
[----:B------:R-:W-:Y:S05]  /*27f0*/  BSYNC.RECONVERGENT B0 ;  /* 0x0000000000007941 */ /* 0x000fea0003800200 */
.L_x_774:
[----:B------:R1:W-:Y:S01]  /*2800*/  @P6 STS.128 [R252+0x6000], RZ ;  /* 0x006000fffc006388 */ /* 0x0003e20000000c00 */
[----:B------:R-:W-:Y:S04]  /*2810*/  BSSY.RECONVERGENT B0, `(.L_x_776) ;  /* 0x000000b000007945 */ /* 0x000fe80003800200 */
        /* <DEDUP_REMOVED lines=10> */
.L_x_777:
[----:B------:R-:W-:Y:S05]  /*28c0*/  BSYNC.RECONVERGENT B0 ;  /* 0x0000000000007941 */ /* 0x000fea0003800200 */
.L_x_776:
        /* <DEDUP_REMOVED lines=12> */
.L_x_779:
[----:B------:R-:W-:Y:S05]  /*2990*/  BSYNC.RECONVERGENT B0 ;  /* 0x0000000000007941 */ /* 0x000fea0003800200 */
.L_x_778:
        /* <DEDUP_REMOVED lines=15> */
.L_x_781:
[----:B------:R-:W-:Y:S05]  /*2a90*/  BSYNC.RECONVERGENT B0 ;  /* 0x0000000000007941 */ /* 0x000fea0003800200 */
.L_x_780:
        /* <DEDUP_REMOVED lines=12> */
.L_x_783:
[----:B------:R-:W-:Y:S05]  /*2b60*/  BSYNC.RECONVERGENT B0 ;  /* 0x0000000000007941 */ /* 0x000fea0003800200 */
.L_x_782:
        /* <DEDUP_REMOVED lines=15> */
.L_x_785:
[----:B------:R-:W-:Y:S05]  /*2c60*/  BSYNC.RECONVERGENT B0 ;  /* 0x0000000000007941 */ /* 0x000fea0003800200 */
.L_x_784:
        /* <DEDUP_REMOVED lines=13> */
.L_x_787:
[----:B------:R-:W-:Y:S05]  /*2d40*/  BSYNC.RECONVERGENT B0 ;  /* 0x0000000000007941 */ /* 0x000fea0003800200 */
.L_x_786:
[----:B------:R-:W5:Y:S01]  /*2d50*/  LD.E R22, desc[UR4][R2.64+0x18c] ;  /* 0x00018c0402167980 */ /* 0x000f62000c101900 */
[C---:B-1----:R-:W-:Y:S01]  /*2d60*/  IMAD.SHL.U32 R5, R148.reuse, 0x10, RZ ;  /* 0x0000001094057824 */ /* 0x042fe200078e00ff */
[----:B------:R-:W-:Y:S01]  /*2d70*/  SHF.R.U32.HI R228, RZ, 0x1, R148 ;  /* 0x00000001ffe47819 */ /* 0x000fe20000011694 */
[C---:B------:R-:W-:Y:S01]  /*2d80*/  IMAD.SHL.U32 R36, R148.reuse, 0x20, RZ ;  /* 0x0000002094247824 */ /* 0x040fe200078e00ff */
[C---:B------:R-:W-:Y:S01]  /*2d90*/  LOP3.LUT P0, RZ, R148.reuse, 0x4, RZ, 0xc0, !PT ;  /* 0x0000000494ff7812 */ /* 0x040fe2000780c0ff */
[----:B------:R-:W-:Y:S01]  /*2da0*/  IMAD.SHL.U32 R150, R148, 0x4, RZ ;  /* 0x0000000494967824 */ /* 0x000fe200078e00ff */
[----:B------:R-:W-:Y:S01]  /*2db0*/  LOP3.LUT R11, R228, 0x8, RZ, 0xc0, !PT ;  /* 0x00000008e40b7812 */ /* 0x000fe200078ec0ff */
[----:B------:R-:W-:Y:S01]  /*2dc0*/  IMAD.MOV.U32 R41, RZ, RZ, 0x20 ;  /* 0x00000020ff297424 */ /* 0x000fe200078e00ff */
[C---:B------:R-:W-:Y:S01]  /*2dd0*/  LOP3.LUT R229, R5.reuse, 0x3e00, RZ, 0xc0, !PT ;  /* 0x00003e0005e57812 */ /* 0x040fe200078ec0ff */
[----:B------:R-:W-:Y:S01]  /*2de0*/  IMAD.SHL.U32 R77, R148, 0x2, RZ ;  /* 0x00000002944d7824 */ /* 0x000fe200078e00ff */
[----:B------:R-:W-:Y:S01]  /*2df0*/  LOP3.LUT R5, R5, 0x100, RZ, 0xc0, !PT ;  /* 0x0000010005057812 */ /* 0x000fe200078ec0ff */
[----:B------:R-:W0:Y:S01]  /*2e00*/  LDGDEPBAR ;  /* 0x00000000000079af */ /* 0x000e220000000000 */
[----:B------:R-:W-:Y:S01]  /*2e10*/  LOP3.LUT R6, R150, 0x18, RZ, 0xc0, !PT ;  /* 0x0000001896067812 */ /* 0x000fe200078ec0ff */
[----:B------:R-:W-:Y:S01]  /*2e20*/  BSSY.RECONVERGENT B1, `(.L_x_788) ;  /* 0x0000303000017945 */ /* 0x000fe20003800200 */
[----:B------:R-:W-:-:S02]  /*2e30*/  LOP3.LUT R11, R11, 0xc0, R36, 0xf8, !PT ;  /* 0x000000c00b0b7812 */ /* 0x000fc400078ef824 */
[--C-:B------:R-:W-:Y:S02]  /*2e40*/  LOP3.LUT R7, R229, 0x20, R36.reuse, 0xf8, !PT ;  /* 0x00000020e5077812 */ /* 0x100fe400078ef824 */
[----:B------:R-:W-:Y:S02]  /*2e50*/  LOP3.LUT R9, R36, 0xc0, RZ, 0xc0, !PT ;  /* 0x000000c024097812 */ /* 0x000fe400078ec0ff */
[--C-:B------:R-:W-:Y:S02]  /*2e60*/  LOP3.LUT R5, R5, 0x20, R36.reuse, 0xf8, !PT ;  /* 0x0000002005057812 */ /* 0x100fe400078ef824 */
[----:B------:R-:W-:Y:S02]  /*2e70*/  LOP3.LUT R20, R11, R6, RZ, 0x3c, !PT ;  /* 0x000000060b147212 */ /* 0x000fe400078e3cff */
[----:B------:R-:W-:Y:S02]  /*2e80*/  LOP3.LUT R7, R7, 0x100, R36, 0xf8, !PT ;  /* 0x0000010007077812 */ /* 0x000fe400078ef824 */
[----:B------:R-:W-:-:S02]  /*2e90*/  LOP3.LUT R4, R9, 0x8, R148, 0xf8, !PT ;  /* 0x0000000809047812 */ /* 0x000fc400078ef894 */
[----:B------:R-:W-:Y:S02]  /*2ea0*/  LOP3.LUT R7, R7, R20, RZ, 0xfc, !PT ;  /* 0x0000001407077212 */ /* 0x000fe400078efcff */
[----:B------:R-:W-:Y:S02]  /*2eb0*/  LOP3.LUT R5, R5, R4, R6, 0xf6, !PT ;  /* 0x0000000405057212 */ /* 0x000fe400078ef606 */
[----:B------:R-:W-:Y:S01]  /*2ec0*/  SEL R41, R41, 0xffffffe0, !P0 ;  /* 0xffffffe029297807 */ /* 0x000fe20004000000 */
[--C-:B------:R-:W-:Y:S01]  /*2ed0*/  IMAD R28, R7, 0x2, R230.reuse ;  /* 0x00000002071c7824 */ /* 0x100fe200078e02e6 */
[----:B------:R-:W-:Y:S01]  /*2ee0*/  LOP3.LUT R77, R250, 0x6, R77, 0xf8, !PT ;  /* 0x00000006fa4d7812 */ /* 0x000fe200078ef84d */
[----:B------:R-:W-:Y:S02]  /*2ef0*/  IMAD R38, R5, 0x2, R230 ;  /* 0x0000000205267824 */ /* 0x000fe400078e02e6 */
[--C-:B------:R-:W-:Y:S01]  /*2f00*/  IMAD.IADD R12, R28, 0x1, R41.reuse ;  /* 0x000000011c0c7824 */ /* 0x100fe200078e0229 */
[----:B------:R-:W-:Y:S01]  /*2f10*/  LDSM.16.M88.4 R4, [R28] ;  /* 0x000000001c04783b */ /* 0x000fe20000000200 */
[----:B------:R-:W-:Y:S01]  /*2f20*/  IMAD.IADD R23, R38, 0x1, R41 ;  /* 0x0000000126177824 */ /* 0x000fe200078e0229 */
[----:B------:R-:W-:-:S02]  /*2f30*/  ISETP.GE.AND P1, PT, R77, R0, PT ;  /* 0x000000004d00720c */ /* 0x000fc40003f26270 */
[----:B------:R-:W1:Y:S04]  /*2f40*/  LDSM.16.M88.4 R16, [R38+0x1000] ;  /* 0x001000002610783b */ /* 0x000e680000000200 */
[----:B------:R-:W-:Y:S04]  /*2f50*/  LDSM.16.M88.4 R12, [R12] ;  /* 0x000000000c0c783b */ /* 0x000fe80000000200 */
[----:B------:R-:W2:Y:S04]  /*2f60*/  LDSM.16.M88.4 R24, [R23+0x1000] ;  /* 0x001000001718783b */ /* 0x000ea80000000200 */
[----:B------:R-:W3:Y:S04]  /*2f70*/  LDSM.16.M88.4 R8, [R38+0x1400] ;  /* 0x001400002608783b */ /* 0x000ee80000000200 */
[----:B------:R-:W4:Y:S04]  /*2f80*/  LDSM.16.M88.4 R28, [R23+0x1400] ;  /* 0x00140000171c783b */ /* 0x000f280000000200 */
[----:B------:R-:W4:Y:S04]  /*2f90*/  LDSM.16.M88.4 R32, [R38+0x1800] ;  /* 0x001800002620783b */ /* 0x000f280000000200 */
[----:B------:R-:W4:Y:S01]  /*2fa0*/  LDSM.16.M88.4 R72, [R23+0x1800] ;  /* 0x001800001748783b */ /* 0x000f220000000200 */
[C---:B-1----:R-:W-:Y:S08]  /*2fb0*/  HMMA.16816.F32 R44, R4.reuse, R16, RZ ;  /* 0x00000010042c723c */ /* 0x042ff000000018ff */
[----:B------:R-:W-:-:S12]  /*2fc0*/  HMMA.16816.F32 R16, R4, R18, RZ ;  /* 0x000000120410723c */ /* 0x000fd800000018ff */
[C---:B--2---:R-:W-:Y:S08]  /*2fd0*/  HMMA.16816.F32 R44, R12.reuse, R24, R44 ;  /* 0x000000180c2c723c */ /* 0x044ff0000000182c */
[----:B------:R-:W-:Y:S08]  /*2fe0*/  HMMA.16816.F32 R16, R12, R26, R16 ;  /* 0x0000001a0c10723c */ /* 0x000ff00000001810 */
[C---:B---3--:R-:W-:Y:S08]  /*2ff0*/  HMMA.16816.F32 R24, R4.reuse, R8, RZ ;  /* 0x000000080418723c */ /* 0x048ff000000018ff */
[----:B------:R-:W-:-:S12]  /*3000*/  HMMA.16816.F32 R8, R4, R10, RZ ;  /* 0x0000000a0408723c */ /* 0x000fd800000018ff */
[C---:B----4-:R-:W-:Y:S08]  /*3010*/  HMMA.16816.F32 R24, R12.reuse, R28, R24 ;  /* 0x0000001c0c18723c */ /* 0x050ff00000001818 */
[----:B------:R-:W-:Y:S08]  /*3020*/  HMMA.16816.F32 R8, R12, R30, R8 ;  /* 0x0000001e0c08723c */ /* 0x000ff00000001808 */
[C---:B------:R-:W-:Y:S08]  /*3030*/  HMMA.16816.F32 R28, R4.reuse, R32, RZ ;  /* 0x00000020041c723c */ /* 0x040ff000000018ff */
[----:B------:R-:W-:-:S12]  /*3040*/  HMMA.16816.F32 R32, R4, R34, RZ ;  /* 0x000000220420723c */ /* 0x000fd800000018ff */
[C---:B------:R-:W-:Y:S08]  /*3050*/  HMMA.16816.F32 R28, R12.reuse, R72, R28 ;  /* 0x000000480c1c723c */ /* 0x040ff0000000181c */
[----:B------:R-:W-:Y:S01]  /*3060*/  HMMA.16816.F32 R32, R12, R74, R32 ;  /* 0x0000004a0c20723c */ /* 0x000fe20000001820 */
[-C--:B-----5:R-:W-:Y:S01]  /*3070*/  FMUL.FTZ R16, R16, R22.reuse ;  /* 0x0000001610107220 */ /* 0x0a0fe20000410000 */
[-C--:B------:R-:W-:Y:S01]  /*3080*/  FMUL.FTZ R63, R17, R22.reuse ;  /* 0x00000016113f7220 */ /* 0x080fe20000410000 */
[-C--:B------:R-:W-:Y:S01]  /*3090*/  FMUL.FTZ R62, R18, R22.reuse ;  /* 0x00000016123e7220 */ /* 0x080fe20000410000 */
[-C--:B------:R-:W-:Y:S01]  /*30a0*/  FMUL.FTZ R61, R19, R22.reuse ;  /* 0x00000016133d7220 */ /* 0x080fe20000410000 */
[----:B------:R1:W-:Y:S01]  /*30b0*/  MUFU.TANH R64, R16 ;  /* 0x0000001000407308 */ /* 0x0003e20000002400 */
[-C--:B------:R-:W-:Y:S01]  /*30c0*/  FMUL.FTZ R44, R44, R22.reuse ;  /* 0x000000162c2c7220 */ /* 0x080fe20000410000 */
[-C--:B------:R-:W-:Y:S01]  /*30d0*/  FMUL.FTZ R45, R45, R22.reuse ;  /* 0x000000162d2d7220 */ /* 0x080fe20000410000 */
[-C--:B------:R-:W-:Y:S01]  /*30e0*/  FMUL.FTZ R46, R46, R22.reuse ;  /* 0x000000162e2e7220 */ /* 0x080fe20000410000 */
[-C--:B------:R-:W-:Y:S01]  /*30f0*/  FMUL.FTZ R47, R47, R22.reuse ;  /* 0x000000162f2f7220 */ /* 0x080fe20000410000 */
[-C--:B------:R-:W-:Y:S01]  /*3100*/  FMUL.FTZ R24, R24, R22.reuse ;  /* 0x0000001618187220 */ /* 0x080fe20000410000 */
[-C--:B------:R-:W-:Y:S01]  /*3110*/  FMUL.FTZ R25, R25, R22.reuse ;  /* 0x0000001619197220 */ /* 0x080fe20000410000 */
[-C--:B------:R-:W-:Y:S01]  /*3120*/  FMUL.FTZ R26, R26, R22.reuse ;  /* 0x000000161a1a7220 */ /* 0x080fe20000410000 */
[----:B------:R-:W2:Y:S01]  /*3130*/  MUFU.TANH R68, R44 ;  /* 0x0000002c00447308 */ /* 0x000ea20000002400 */
[-C--:B------:R-:W-:Y:S01]  /*3140*/  FMUL.FTZ R27, R27, R22.reuse ;  /* 0x000000161b1b7220 */ /* 0x080fe20000410000 */
[-C--:B------:R-:W-:Y:S01]  /*3150*/  FMUL.FTZ R8, R8, R22.reuse ;  /* 0x0000001608087220 */ /* 0x080fe20000410000 */
[-C--:B------:R-:W-:Y:S01]  /*3160*/  FMUL.FTZ R9, R9, R22.reuse ;  /* 0x0000001609097220 */ /* 0x080fe20000410000 */
[-C--:B------:R-:W-:Y:S01]  /*3170*/  FMUL.FTZ R10, R10, R22.reuse ;  /* 0x000000160a0a7220 */ /* 0x080fe20000410000 */
[-C--:B------:R-:W-:Y:S01]  /*3180*/  FMUL.FTZ R53, R11, R22.reuse ;  /* 0x000000160b357220 */ /* 0x080fe20000410000 */
[-C--:B------:R-:W-:Y:S01]  /*3190*/  FMUL.FTZ R28, R28, R22.reuse ;  /* 0x000000161c1c7220 */ /* 0x080fe20000410000 */
[-C--:B------:R-:W-:Y:S01]  /*31a0*/  FMUL.FTZ R29, R29, R22.reuse ;  /* 0x000000161d1d7220 */ /* 0x080fe20000410000 */
[----:B------:R-:W-:Y:S01]  /*31b0*/  MUFU.TANH R67, R45 ;  /* 0x0000002d00437308 */ /* 0x000fe20000002400 */
[-C--:B------:R-:W-:Y:S01]  /*31c0*/  FMUL.FTZ R30, R30, R22.reuse ;  /* 0x000000161e1e7220 */ /* 0x080fe20000410000 */
[----:B-1----:R-:W1:Y:S01]  /*31d0*/  LDSM.16.M88.4 R16, [R38+0x1c00] ;  /* 0x001c00002610783b */ /* 0x002e620000000200 */
[-C--:B------:R-:W-:Y:S01]  /*31e0*/  FMUL.FTZ R50, R31, R22.reuse ;  /* 0x000000161f327220 */ /* 0x080fe20000410000 */
[-C--:B------:R-:W-:Y:S01]  /*31f0*/  FMUL.FTZ R32, R32, R22.reuse ;  /* 0x0000001620207220 */ /* 0x080fe20000410000 */
[-C--:B------:R-:W-:Y:S01]  /*3200*/  FMUL.FTZ R33, R33, R22.reuse ;  /* 0x0000001621217220 */ /* 0x080fe20000410000 */
[-C--:B------:R-:W-:Y:S01]  /*3210*/  FMUL.FTZ R69, R34, R22.reuse ;  /* 0x0000001622457220 */ /* 0x080fe20000410000 */
[----:B------:R-:W-:Y:S01]  /*3220*/  FMUL.FTZ R37, R35, R22 ;  /* 0x0000001623257220 */ /* 0x000fe20000410000 */
[----:B------:R-:W3:Y:S01]  /*3230*/  MUFU.TANH R66, R46 ;  /* 0x0000002e00427308 */ /* 0x000ee20000002400 */
[----:B--2---:R-:W-:-:S07]  /*3240*/  FSEL R98, R68, -INF , !P1 ;  /* 0xff80000044627808 */ /* 0x004fce0004800000 */
[----:B------:R2:W-:Y:S08]  /*3250*/  MUFU.TANH R65, R47 ;  /* 0x0000002f00417308 */ /* 0x0005f00000002400 */
[----:B------:R-:W-:Y:S01]  /*3260*/  MUFU.TANH R60, R24 ;  /* 0x00000018003c7308 */ /* 0x000fe20000002400 */
[----:B---3--:R-:W-:-:S07]  /*3270*/  FSEL R97, R66, -INF , !P1 ;  /* 0xff80000042617808 */ /* 0x008fce0004800000 */
[----:B------:R-:W-:Y:S01]  /*3280*/  MUFU.TANH R59, R25 ;  /* 0x00000019003b7308 */ /* 0x000fe20000002400 */
[----:B--2---:R-:W2:Y:S07]  /*3290*/  LDSM.16.M88.4 R44, [R23+0x1c00] ;  /* 0x001c0000172c783b */ /* 0x004eae0000000200 */
[----:B------:R-:W-:Y:S08]  /*32a0*/  MUFU.TANH R58, R26 ;  /* 0x0000001a003a7308 */ /* 0x000ff00000002400 */
[----:B------:R1:W-:Y:S08]  /*32b0*/  MUFU.TANH R57, R27 ;  /* 0x0000001b00397308 */ /* 0x0003f00000002400 */
[----:B------:R-:W-:Y:S08]  /*32c0*/  MUFU.TANH R56, R8 ;  /* 0x0000000800387308 */ /* 0x000ff00000002400 */
[----:B------:R-:W-:Y:S01]  /*32d0*/  MUFU.TANH R54, R9 ;  /* 0x0000000900367308 */ /* 0x000fe20000002400 */
[C---:B-1----:R-:W-:Y:S07]  /*32e0*/  HMMA.16816.F32 R24, R4.reuse, R16, RZ ;  /* 0x000000100418723c */ /* 0x042fee00000018ff */
[----:B------:R1:W-:Y:S01]  /*32f0*/  MUFU.TANH R55, R10 ;  /* 0x0000000a00377308 */ /* 0x0003e20000002400 */
[----:B------:R-:W-:Y:S07]  /*3300*/  HMMA.16816.F32 R16, R4, R18, RZ ;  /* 0x000000120410723c */ /* 0x000fee00000018ff */
[----:B------:R-:W-:Y:S05]  /*3310*/  MUFU.TANH R51, R28 ;  /* 0x0000001c00337308 */ /* 0x000fea0000002400 */
[C---:B--2---:R-:W-:Y:S03]  /*3320*/  HMMA.16816.F32 R24, R12.reuse, R44, R24 ;  /* 0x0000002c0c18723c */ /* 0x044fe60000001818 */
[----:B------:R-:W-:Y:S01]  /*3330*/  MUFU.TANH R39, R29 ;  /* 0x0000001d00277308 */ /* 0x000fe20000002400 */
[----:B-1----:R-:W1:Y:S04]  /*3340*/  LDSM.16.M88.4 R8, [R38+0x2000] ;  /* 0x002000002608783b */ /* 0x002e680000000200 */
[----:B------:R-:W-:Y:S01]  /*3350*/  HMMA.16816.F32 R16, R12, R46, R16 ;  /* 0x0000002e0c10723c */ /* 0x000fe20000001810 */
[----:B------:R-:W-:Y:S02]  /*3360*/  LDSM.16.M88.4 R44, [R38+0x2400] ;  /* 0x00240000262c783b */ /* 0x000fe40000000200 */
[----:B------:R2:W-:Y:S08]  /*3370*/  MUFU.TANH R52, R30 ;  /* 0x0000001e00347308 */ /* 0x0005f00000002400 */
[----:B------:R-:W-:Y:S01]  /*3380*/  MUFU.TANH R49, R32 ;  /* 0x0000002000317308 */ /* 0x000fe20000002400 */
[-C--:B------:R-:W-:Y:S01]  /*3390*/  FMUL.FTZ R24, R24, R22.reuse ;  /* 0x0000001618187220 */ /* 0x080fe20000410000 */
[-C--:B------:R-:W-:Y:S01]  /*33a0*/  FMUL.FTZ R25, R25, R22.reuse ;  /* 0x0000001619197220 */ /* 0x080fe20000410000 */
[-C--:B------:R-:W-:Y:S01]  /*33b0*/  FMUL.FTZ R83, R26, R22.reuse ;  /* 0x000000161a537220 */ /* 0x080fe20000410000 */
[----:B------:R-:W-:-:S04]  /*33c0*/  FMUL.FTZ R107, R27, R22 ;  /* 0x000000161b6b7220 */ /* 0x000fc80000410000 */
[----:B------:R1:W-:Y:S01]  /*33d0*/  MUFU.TANH R48, R33 ;  /* 0x0000002100307308 */ /* 0x0003e20000002400 */
[-C--:B------:R-:W-:Y:S01]  /*33e0*/  FMUL.FTZ R16, R16, R22.reuse ;  /* 0x0000001610107220 */ /* 0x080fe20000410000 */
[----:B--2---:R-:W2:Y:S01]  /*33f0*/  LDSM.16.M88.4 R28, [R23+0x2000] ;  /* 0x00200000171c783b */ /* 0x004ea20000000200 */
[-C--:B------:R-:W-:Y:S01]  /*3400*/  FMUL.FTZ R106, R17, R22.reuse ;  /* 0x00000016116a7220 */ /* 0x080fe20000410000 */
[-C--:B------:R-:W-:Y:S01]  /*3410*/  FMUL.FTZ R93, R18, R22.reuse ;  /* 0x00000016125d7220 */ /* 0x080fe20000410000 */
[----:B------:R-:W-:-:S03]  /*3420*/  FMUL.FTZ R105, R19, R22 ;  /* 0x0000001613697220 */ /* 0x000fc60000410000 */
[----:B------:R-:W-:Y:S08]  /*3430*/  MUFU.TANH R43, R24 ;  /* 0x00000018002b7308 */ /* 0x000ff00000002400 */
[----:B------:R3:W-:Y:S01]  /*3440*/  MUFU.TANH R42, R25 ;  /* 0x00000019002a7308 */ /* 0x0007e20000002400 */
[C---:B-1----:R-:W-:Y:S07]  /*3450*/  HMMA.16816.F32 R32, R4.reuse, R8, RZ ;  /* 0x000000080420723c */ /* 0x042fee00000018ff */
[----:B------:R1:W-:Y:S01]  /*3460*/  MUFU.TANH R40, R16 ;  /* 0x0000001000287308 */ /* 0x0003e20000002400 */
[----:B------:R-:W-:Y:S07]  /*3470*/  HMMA.16816.F32 R8, R4, R10, RZ ;  /* 0x0000000a0408723c */ /* 0x000fee00000018ff */
[----:B------:R-:W4:Y:S01]  /*3480*/  MUFU.TANH R62, R62 ;  /* 0x0000003e003e7308 */ /* 0x000f220000002400 */
[----:B---3--:R-:W3:Y:S07]  /*3490*/  LDSM.16.M88.4 R24, [R23+0x2400] ;  /* 0x002400001718783b */ /* 0x008eee0000000200 */
[----:B------:R-:W-:Y:S01]  /*34a0*/  MUFU.TANH R63, R63 ;  /* 0x0000003f003f7308 */ /* 0x000fe20000002400 */
[----:B--2---:R-:W-:Y:S07]  /*34b0*/  HMMA.16816.F32 R32, R12, R28, R32 ;  /* 0x0000001c0c20723c */ /* 0x004fee0000001820 */
[----:B------:R-:W2:Y:S01]  /*34c0*/  MUFU.TANH R61, R61 ;  /* 0x0000003d003d7308 */ /* 0x000ea20000002400 */
[----:B-1----:R-:W-:Y:S07]  /*34d0*/  HMMA.16816.F32 R16, R4, R44, RZ ;  /* 0x0000002c0410723c */ /* 0x002fee00000018ff */
[----:B------:R-:W1:Y:S01]  /*34e0*/  MUFU.TANH R53, R53 ;  /* 0x0000003500357308 */ /* 0x000e620000002400 */
[----:B------:R-:W-:Y:S01]  /*34f0*/  HMMA.16816.F32 R8, R12, R30, R8 ;  /* 0x0000001e0c08723c */ /* 0x000fe20000001808 */
[----:B------:R-:W5:Y:S02]  /*3500*/  LDSM.16.M88.4 R28, [R38+0x2800] ;  /* 0x00280000261c783b */ /* 0x000f640000000200 */
[-C--:B------:R-:W-:Y:S01]  /*3510*/  FMUL.FTZ R32, R32, R22.reuse ;  /* 0x0000001620207220 */ /* 0x080fe20000410000 */
[-C--:B------:R-:W-:Y:S01]  /*3520*/  FMUL.FTZ R134, R33, R22.reuse ;  /* 0x0000001621867220 */ /* 0x080fe20000410000 */
[-C--:B------:R-:W-:Y:S01]  /*3530*/  FMUL.FTZ R131, R34, R22.reuse ;  /* 0x0000001622837220 */ /* 0x080fe20000410000 */
[-C--:B------:R-:W-:Y:S01]  /*3540*/  FMUL.FTZ R125, R35, R22.reuse ;  /* 0x00000016237d7220 */ /* 0x080fe20000410000 */
[----:B------:R4:W-:Y:S01]  /*3550*/  MUFU.TANH R126, R32 ;  /* 0x00000020007e7308 */ /* 0x0009e20000002400 */
[----:B------:R-:W-:Y:S07]  /*3560*/  HMMA.16816.F32 R44, R4, R46, RZ ;  /* 0x0000002e042c723c */ /* 0x000fee00000018ff */
[----:B------:R-:W1:Y:S01]  /*3570*/  MUFU.TANH R50, R50 ;  /* 0x0000003200327308 */ /* 0x000e620000002400 */
[C---:B---3--:R-:W-:Y:S03]  /*3580*/  HMMA.16816.F32 R16, R12.reuse, R24, R16 ;  /* 0x000000180c10723c */ /* 0x048fe60000001810 */
[-C--:B------:R-:W-:Y:S01]  /*3590*/  FMUL.FTZ R132, R8, R22.reuse ;  /* 0x0000001608847220 */ /* 0x080fe20000410000 */
[-C--:B------:R-:W-:Y:S01]  /*35a0*/  FMUL.FTZ R130, R9, R22.reuse ;  /* 0x0000001609827220 */ /* 0x080fe20000410000 */
[-C--:B------:R-:W-:Y:S01]  /*35b0*/  FMUL.FTZ R127, R10, R22.reuse ;  /* 0x000000160a7f7220 */ /* 0x080fe20000410000 */
[-C--:B------:R-:W-:Y:S01]  /*35c0*/  FMUL.FTZ R129, R11, R22.reuse ;  /* 0x000000160b817220 */ /* 0x080fe20000410000 */
[----:B------:R-:W3:Y:S01]  /*35d0*/  MUFU.TANH R69, R69 ;  /* 0x0000004500457308 */ /* 0x000ee20000002400 */
[----:B----4-:R-:W4:Y:S04]  /*35e0*/  LDSM.16.M88.4 R32, [R23+0x2800] ;  /* 0x002800001720783b */ /* 0x010f280000000200 */
[----:B------:R-:W-:Y:S01]  /*35f0*/  HMMA.16816.F32 R44, R12, R26, R44 ;  /* 0x0000001a0c2c723c */ /* 0x000fe2000000182c */
[----:B------:R-:W2:Y:S02]  /*3600*/  LDSM.16.M88.4 R24, [R38+0x2c00] ;  /* 0x002c00002618783b */ /* 0x000ea40000000200 */
[----:B------:R-:W3:Y:S04]  /*3610*/  MUFU.TANH R37, R37 ;  /* 0x0000002500257308 */ /* 0x000ee80000002400 */
[-C--:B------:R-:W-:Y:S01]  /*3620*/  FMUL.FTZ R16, R16, R22.reuse ;  /* 0x0000001610107220 */ /* 0x080fe20000410000 */
[-C--:B------:R-:W-:Y:S01]  /*3630*/  FMUL.FTZ R17, R17, R22.reuse ;  /* 0x0000001611117220 */ /* 0x080fe20000410000 */
[-C--:B------:R-:W-:Y:S01]  /*3640*/  FMUL.FTZ R18, R18, R22.reuse ;  /* 0x0000001612127220 */ /* 0x080fe20000410000 */
[-C--:B------:R-:W-:Y:S01]  /*3650*/  FMUL.FTZ R137, R19, R22.reuse ;  /* 0x0000001613897220 */ /* 0x080fe20000410000 */
[----:B------:R-:W-:Y:S01]  /*3660*/  MUFU.TANH R138, R16 ;  /* 0x00000010008a7308 */ /* 0x000fe20000002400 */
[C---:B-----5:R-:W-:Y:S07]  /*3670*/  HMMA.16816.F32 R8, R4.reuse, R28, RZ ;  /* 0x0000001c0408723c */ /* 0x060fee00000018ff */
[----:B------:R-:W-:Y:S01]  /*3680*/  MUFU.TANH R140, R17 ;  /* 0x00000011008c7308 */ /* 0x000fe20000002400 */
[-C--:B------:R-:W-:Y:S01]  /*3690*/  FMUL.FTZ R44, R44, R22.reuse ;  /* 0x000000162c2c7220 */ /* 0x080fe20000410000 */
[----:B------:R-:W-:Y:S01]  /*36a0*/  HMMA.16816.F32 R28, R4, R30, RZ ;  /* 0x0000001e041c723c */ /* 0x000fe200000018ff */
[-C--:B------:R-:W-:Y:S01]  /*36b0*/  FMUL.FTZ R45, R45, R22.reuse ;  /* 0x000000162d2d7220 */ /* 0x080fe20000410000 */
[-C--:B------:R-:W-:Y:S01]  /*36c0*/  FMUL.FTZ R151, R46, R22.reuse ;  /* 0x000000162e977220 */ /* 0x080fe20000410000 */
[----:B------:R-:W-:-:S03]  /*36d0*/  FMUL.FTZ R143, R47, R22 ;  /* 0x000000162f8f7220 */ /* 0x000fc60000410000 */
[----:B------:R5:W-:Y:S08]  /*36e0*/  MUFU.TANH R153, R18 ;  /* 0x0000001200997308 */ /* 0x000bf00000002400 */
[----:B------:R-:W-:Y:S01]  /*36f0*/  MUFU.TANH R180, R44 ;  /* 0x0000002c00b47308 */ /* 0x000fe20000002400 */
[C---:B----4-:R-:W-:Y:S07]  /*3700*/  HMMA.16816.F32 R8, R12.reuse, R32, R8 ;  /* 0x000000200c08723c */ /* 0x050fee0000001808 */
[----:B------:R4:W-:Y:S01]  /*3710*/  MUFU.TANH R142, R45 ;  /* 0x0000002d008e7308 */ /* 0x0009e20000002400 */
[----:B-----5:R-:W5:Y:S01]  /*3720*/  LDSM.16.M88.4 R16, [R23+0x2c00] ;  /* 0x002c00001710783b */ /* 0x020f620000000200 */
[----:B------:R-:W-:Y:S06]  /*3730*/  HMMA.16816.F32 R28, R12, R34, R28 ;  /* 0x000000220c1c723c */ /* 0x000fec000000181c */
[----:B------:R-:W3:Y:S02]  /*3740*/  MUFU.TANH R83, R83 ;  /* 0x0000005300537308 */ /* 0x000ee40000002400 */
[C---:B--2---:R-:W-:Y:S02]  /*3750*/  HMMA.16816.F32 R32, R4.reuse, R24, RZ ;  /* 0x000000180420723c */ /* 0x044fe400000018ff */
[-C--:B------:R-:W-:Y:S01]  /*3760*/  FMUL.FTZ R8, R8, R22.reuse ;  /* 0x0000001608087220 */ /* 0x080fe20000410000 */
[-C--:B------:R-:W-:Y:S01]  /*3770*/  FMUL.FTZ R9, R9, R22.reuse ;  /* 0x0000001609097220 */ /* 0x080fe20000410000 */
[-C--:B------:R-:W-:Y:S01]  /*3780*/  FMUL.FTZ R139, R10, R22.reuse ;  /* 0x000000160a8b7220 */ /* 0x080fe20000410000 */
[-C--:B------:R-:W-:Y:S01]  /*3790*/  FMUL.FTZ R141, R11, R22.reuse ;  /* 0x000000160b8d7220 */ /* 0x080fe20000410000 */
[----:B------:R-:W-:Y:S01]  /*37a0*/  MUFU.TANH R144, R8 ;  /* 0x0000000800907308 */ /* 0x000fe20000002400 */
[----:B----4-:R-:W2:Y:S01]  /*37b0*/  LDSM.16.M88.4 R44, [R38+0x3000] ;  /* 0x00300000262c783b */ /* 0x010ea20000000200 */
[----:B------:R-:W-:Y:S03]  /*37c0*/  HMMA.16816.F32 R24, R4, R26, RZ ;  /* 0x0000001a0418723c */ /* 0x000fe600000018ff */
[-C--:B------:R-:W-:Y:S01]  /*37d0*/  FMUL.FTZ R28, R28, R22.reuse ;  /* 0x000000161c1c7220 */ /* 0x080fe20000410000 */
[-C--:B------:R-:W-:Y:S01]  /*37e0*/  FMUL.FTZ R156, R29, R22.reuse ;  /* 0x000000161d9c7220 */ /* 0x080fe20000410000 */
[-C--:B------:R-:W-:Y:S01]  /*37f0*/  FMUL.FTZ R145, R30, R22.reuse ;  /* 0x000000161e917220 */ /* 0x080fe20000410000 */
[----:B------:R4:W-:Y:S01]  /*3800*/  MUFU.TANH R146, R9 ;  /* 0x0000000900927308 */ /* 0x0009e20000002400 */
[----:B------:R-:W-:-:S07]  /*3810*/  FMUL.FTZ R149, R31, R22 ;  /* 0x000000161f957220 */ /* 0x000fce0000410000 */
[----:B------:R1:W-:Y:S08]  /*3820*/  MUFU.TANH R170, R28 ;  /* 0x0000001c00aa7308 */ /* 0x0003f00000002400 */
[----:B------:R-:W3:Y:S01]  /*3830*/  MUFU.TANH R107, R107 ;  /* 0x0000006b006b7308 */ /* 0x000ee20000002400 */
[C---:B-----5:R-:W-:Y:S01]  /*3840*/  HMMA.16816.F32 R32, R12.reuse, R16, R32 ;  /* 0x000000100c20723c */ /* 0x060fe20000001820 */
[----:B----4-:R-:W4:Y:S06]  /*3850*/  LDSM.16.M88.4 R8, [R23+0x3000] ;  /* 0x003000001708783b */ /* 0x010f2c0000000200 */
[----:B------:R-:W-:Y:S01]  /*3860*/  MUFU.TANH R106, R106 ;  /* 0x0000006a006a7308 */ /* 0x000fe20000002400 */
[----:B------:R-:W-:Y:S01]  /*3870*/  HMMA.16816.F32 R24, R12, R18, R24 ;  /* 0x000000120c18723c */ /* 0x000fe20000001818 */
[----:B-1----:R-:W1:Y:S06]  /*3880*/  LDSM.16.M88.4 R28, [R38+0x3400] ;  /* 0x00340000261c783b */ /* 0x002e6c0000000200 */
[----:B------:R-:W5:Y:S01]  /*3890*/  MUFU.TANH R105, R105 ;  /* 0x0000006900697308 */ /* 0x000f620000002400 */
[C---:B--2---:R-:W-:Y:S03]  /*38a0*/  HMMA.16816.F32 R16, R4.reuse, R44, RZ ;  /* 0x0000002c0410723c */ /* 0x044fe600000018ff */
[-C--:B------:R-:W-:Y:S01]  /*38b0*/  FMUL.FTZ R32, R32, R22.reuse ;  /* 0x0000001620207220 */ /* 0x080fe20000410000 */
[-C--:B------:R-:W-:Y:S01]  /*38c0*/  FMUL.FTZ R176, R33, R22.reuse ;  /* 0x0000001621b07220 */ /* 0x080fe20000410000 */
[-C--:B------:R-:W-:Y:S01]  /*38d0*/  FMUL.FTZ R169, R34, R22.reuse ;  /* 0x0000001622a97220 */ /* 0x080fe20000410000 */
[-C--:B------:R-:W-:Y:S01]  /*38e0*/  FMUL.FTZ R165, R35, R22.reuse ;  /* 0x0000001623a57220 */ /* 0x080fe20000410000 */
[----:B------:R2:W-:Y:S01]  /*38f0*/  MUFU.TANH R178, R32 ;  /* 0x0000002000b27308 */ /* 0x0005e20000002400 */
[----:B------:R-:W-:Y:S03]  /*3900*/  HMMA.16816.F32 R44, R4, R46, RZ ;  /* 0x0000002e042c723c */ /* 0x000fe600000018ff */
[-C--:B------:R-:W-:Y:S01]  /*3910*/  FMUL.FTZ R174, R24, R22.reuse ;  /* 0x0000001618ae7220 */ /* 0x080fe20000410000 */
[-C--:B------:R-:W-:Y:S01]  /*3920*/  FMUL.FTZ R172, R25, R22.reuse ;  /* 0x0000001619ac7220 */ /* 0x080fe20000410000 */
[-C--:B------:R-:W-:Y:S01]  /*3930*/  FMUL.FTZ R167, R26, R22.reuse ;  /* 0x000000161aa77220 */ /* 0x080fe20000410000 */
[-C--:B------:R-:W-:Y:S01]  /*3940*/  FMUL.FTZ R177, R27, R22.reuse ;  /* 0x000000161bb17220 */ /* 0x080fe20000410000 */
[----:B------:R-:W5:Y:S08]  /*3950*/  MUFU.TANH R131, R131 ;  /* 0x0000008300837308 */ /* 0x000f700000002400 */
[----:B------:R-:W-:Y:S01]  /*3960*/  MUFU.TANH R134, R134 ;  /* 0x0000008600867308 */ /* 0x000fe20000002400 */
[----:B--2---:R-:W2:Y:S01]  /*3970*/  LDSM.16.M88.4 R32, [R23+0x3400] ;  /* 0x003400001720783b */ /* 0x004ea20000000200 */
[----:B----4-:R-:W-:Y:S06]  /*3980*/  HMMA.16816.F32 R16, R12, R8, R16 ;  /* 0x000000080c10723c */ /* 0x010fec0000001810 */
[----:B------:R-:W4:Y:S02]  /*3990*/  MUFU.TANH R125, R125 ;  /* 0x0000007d007d7308 */ /* 0x000f240000002400 */
[----:B-1----:R-:W-:Y:S06]  /*39a0*/  HMMA.16816.F32 R24, R4, R28, RZ ;  /* 0x0000001c0418723c */ /* 0x002fec00000018ff */
[----:B------:R-:W-:Y:S02]  /*39b0*/  MUFU.TANH R132, R132 ;  /* 0x0000008400847308 */ /* 0x000fe40000002400 */
[----:B------:R-:W-:Y:S01]  /*39c0*/  HMMA.16816.F32 R44, R12, R10, R44 ;  /* 0x0000000a0c2c723c */ /* 0x000fe2000000182c */
[----:B------:R-:W1:Y:S02]  /*39d0*/  LDSM.16.M88.4 R8, [R38+0x3800] ;  /* 0x003800002608783b */ /* 0x000e640000000200 */
[-C--:B------:R-:W-:Y:S01]  /*39e0*/  FMUL.FTZ R16, R16, R22.reuse ;  /* 0x0000001610107220 */ /* 0x080fe20000410000 */
[-C--:B------:R-:W-:Y:S01]  /*39f0*/  FMUL.FTZ R17, R17, R22.reuse ;  /* 0x0000001611117220 */ /* 0x080fe20000410000 */
[-C--:B------:R-:W-:Y:S01]  /*3a00*/  FMUL.FTZ R18, R18, R22.reuse ;  /* 0x0000001612127220 */ /* 0x080fe20000410000 */
[-C--:B------:R-:W-:Y:S01]  /*3a10*/  FMUL.FTZ R171, R19, R22.reuse ;  /* 0x0000001613ab7220 */ /* 0x080fe20000410000 */
[----:B------:R-:W-:Y:S01]  /*3a20*/  MUFU.TANH R168, R16 ;  /* 0x0000001000a87308 */ /* 0x000fe20000002400 */
[----:B------:R-:W-:Y:S07]  /*3a30*/  HMMA.16816.F32 R28, R4, R30, RZ ;  /* 0x0000001e041c723c */ /* 0x000fee00000018ff */
[----:B------:R-:W-:Y:S04]  /*3a40*/  MUFU.TANH R166, R17 ;  /* 0x0000001100a67308 */ /* 0x000fe80000002400 */
[-C--:B------:R-:W-:Y:S01]  /*3a50*/  FMUL.FTZ R44, R44, R22.reuse ;  /* 0x000000162c2c7220 */ /* 0x080fe20000410000 */
[-C--:B------:R-:W-:Y:S01]  /*3a60*/  FMUL.FTZ R45, R45, R22.reuse ;  /* 0x000000162d2d7220 */ /* 0x080fe20000410000 */
[-C--:B------:R-:W-:Y:S01]  /*3a70*/  FMUL.FTZ R46, R46, R22.reuse ;  /* 0x000000162e2e7220 */ /* 0x080fe20000410000 */
[-C--:B------:R-:W-:Y:S01]  /*3a80*/  FMUL.FTZ R161, R47, R22.reuse ;  /* 0x000000162fa17220 */ /* 0x080fe20000410000 */
[C---:B--2---:R-:W-:Y:S01]  /*3a90*/  HMMA.16816.F32 R24, R12.reuse, R32, R24 ;  /* 0x000000200c18723c */ /* 0x044fe20000001818 */
[----:B------:R2:W-:Y:S07]  /*3aa0*/  MUFU.TANH R173, R18 ;  /* 0x0000001200ad7308 */ /* 0x0005ee0000002400 */
[----:B------:R-:W-:Y:S01]  /*3ab0*/  HMMA.16816.F32 R28, R12, R34, R28 ;  /* 0x000000220c1c723c */ /* 0x000fe2000000181c */
[----:B------:R-:W-:Y:S08]  /*3ac0*/  MUFU.TANH R164, R44 ;  /* 0x0000002c00a47308 */ /* 0x000ff00000002400 */
[----:B------:R-:W-:Y:S01]  /*3ad0*/  MUFU.TANH R162, R45 ;  /* 0x0000002d00a27308 */ /* 0x000fe20000002400 */
[----:B-1----:R-:W-:Y:S01]  /*3ae0*/  HMMA.16816.F32 R32, R4, R8, RZ ;  /* 0x000000080420723c */ /* 0x002fe200000018ff */
[----:B--2---:R-:W1:Y:S01]  /*3af0*/  LDSM.16.M88.4 R16, [R23+0x3800] ;  /* 0x003800001710783b */ /* 0x004e620000000200 */
[-C--:B------:R-:W-:Y:S01]  /*3b00*/  FMUL.FTZ R24, R24, R22.reuse ;  /* 0x0000001618187220 */ /* 0x080fe20000410000 */
[-C--:B------:R-:W-:Y:S01]  /*3b10*/  FMUL.FTZ R25, R25, R22.reuse ;  /* 0x0000001619197220 */ /* 0x080fe20000410000 */
[-C--:B------:R-:W-:Y:S01]  /*3b20*/  FMUL.FTZ R159, R26, R22.reuse ;  /* 0x000000161a9f7220 */ /* 0x080fe20000410000 */
[----:B------:R-:W-:-:S02]  /*3b30*/  FMUL.FTZ R157, R27, R22 ;  /* 0x000000161b9d7220 */ /* 0x000fc40000410000 */
[----:B------:R2:W-:Y:S01]  /*3b40*/  MUFU.TANH R163, R46 ;  /* 0x0000002e00a37308 */ /* 0x0005e20000002400 */
[----:B------:R-:W-:Y:S01]  /*3b50*/  HMMA.16816.F32 R8, R4, R10, RZ ;  /* 0x0000000a0408723c */ /* 0x000fe200000018ff */
[-C--:B------:R-:W-:Y:S01]  /*3b60*/  FMUL.FTZ R28, R28, R22.reuse ;  /* 0x000000161c1c7220 */ /* 0x080fe20000410000 */
[-C--:B------:R-:W-:Y:S01]  /*3b70*/  FMUL.FTZ R29, R29, R22.reuse ;  /* 0x000000161d1d7220 */ /* 0x080fe20000410000 */
[-C--:B------:R-:W-:Y:S01]  /*3b80*/  FMUL.FTZ R30, R30, R22.reuse ;  /* 0x000000161e1e7220 */ /* 0x080fe20000410000 */
[----:B------:R-:W-:-:S03]  /*3b90*/  FMUL.FTZ R31, R31, R22 ;  /* 0x000000161f1f7220 */ /* 0x000fc60000410000 */
[----:B------:R-:W-:Y:S08]  /*3ba0*/  MUFU.TANH R160, R24 ;  /* 0x0000001800a07308 */ /* 0x000ff00000002400 */
[----:B------:R3:W-:Y:S01]  /*3bb0*/  MUFU.TANH R158, R25 ;  /* 0x00000019009e7308 */ /* 0x0007e20000002400 */
[----:B--2---:R-:W2:Y:S07]  /*3bc0*/  LDSM.16.M88.4 R44, [R38+0x3c00] ;  /* 0x003c0000262c783b */ /* 0x004eae0000000200 */
[----:B------:R-:W-:Y:S08]  /*3bd0*/  MUFU.TANH R154, R28 ;  /* 0x0000001c009a7308 */ /* 0x000ff00000002400 */
[----:B------:R-:W-:Y:S01]  /*3be0*/  MUFU.TANH R152, R29 ;  /* 0x0000001d00987308 */ /* 0x000fe20000002400 */
[----:B---3--:R-:W3:Y:S01]  /*3bf0*/  LDSM.16.M88.4 R24, [R23+0x3c00] ;  /* 0x003c00001718783b */ /* 0x008ee20000000200 */
[C---:B-1----:R-:W-:Y:S06]  /*3c00*/  HMMA.16816.F32 R32, R12.reuse, R16, R32 ;  /* 0x000000100c20723c */ /* 0x042fec0000001820 */
[----:B------:R-:W-:Y:S02]  /*3c10*/  MUFU.TANH R155, R30 ;  /* 0x0000001e009b7308 */ /* 0x000fe40000002400 */
[----:B------:R-:W-:Y:S06]  /*3c20*/  HMMA.16816.F32 R8, R12, R18, R8 ;  /* 0x000000120c08723c */ /* 0x000fec0000001808 */
[----:B------:R1:W-:Y:S05]  /*3c30*/  MUFU.TANH R147, R31 ;  /* 0x0000001f00937308 */ /* 0x0003ea0000002400 */
[-C--:B------:R-:W-:Y:S01]  /*3c40*/  FMUL.FTZ R32, R32, R22.reuse ;  /* 0x0000001620207220 */ /* 0x080fe20000410000 */
[-C--:B------:R-:W-:Y:S01]  /*3c50*/  FMUL.FTZ R33, R33, R22.reuse ;  /* 0x0000001621217220 */ /* 0x080fe20000410000 */
[-C--:B------:R-:W-:Y:S01]  /*3c60*/  FMUL.FTZ R34, R34, R22.reuse ;  /* 0x0000001622227220 */ /* 0x080fe20000410000 */
[-C--:B------:R-:W-:Y:S01]  /*3c70*/  FMUL.FTZ R35, R35, R22.reuse ;  /* 0x0000001623237220 */ /* 0x080fe20000410000 */
[C---:B--2---:R-:W-:Y:S01]  /*3c80*/  HMMA.16816.F32 R16, R4.reuse, R44, RZ ;  /* 0x0000002c0410723c */ /* 0x044fe200000018ff */
[----:B------:R-:W-:Y:S03]  /*3c90*/  MUFU.TANH R124, R32 ;  /* 0x00000020007c7308 */ /* 0x000fe60000002400 */
[-C--:B------:R-:W-:Y:S01]  /*3ca0*/  FMUL.FTZ R9, R9, R22.reuse ;  /* 0x0000001609097220 */ /* 0x080fe20000410000 */
[-C--:B------:R-:W-:Y:S01]  /*3cb0*/  FMUL.FTZ R121, R11, R22.reuse ;  /* 0x000000160b797220 */ /* 0x080fe20000410000 */
[----:B------:R-:W-:Y:S01]  /*3cc0*/  LOP3.LUT R11, R77, 0x8, RZ, 0xfc, !PT ;  /* 0x000000084d0b7812 */ /* 0x000fe200078efcff */
[----:B------:R-:W-:Y:S01]  /*3cd0*/  FMUL.FTZ R8, R8, R22 ;  /* 0x0000001608087220 */ /* 0x000fe20000410000 */
[----:B-1----:R-:W1:Y:S01]  /*3ce0*/  LDSM.16.M88.4 R28, [R38+0x4000] ;  /* 0x00400000261c783b */ /* 0x002e620000000200 */
[----:B------:R-:W-:Y:S01]  /*3cf0*/  MUFU.TANH R122, R33 ;  /* 0x00000021007a7308 */ /* 0x000fe20000002400 */
[----:B------:R-:W-:Y:S01]  /*3d00*/  ISETP.GE.AND P6, PT, R11, R0, PT ;  /* 0x000000000b00720c */ /* 0x000fe20003fc6270 */
[----:B------:R-:W-:Y:S01]  /*3d10*/  FMUL.FTZ R10, R10, R22 ;  /* 0x000000160a0a7220 */ /* 0x000fe20000410000 */
[----:B------:R-:W-:Y:S01]  /*3d20*/  LOP3.LUT R11, R77, 0x11, RZ, 0xfc, !PT ;  /* 0x000000114d0b7812 */ /* 0x000fe200078efcff */
[----:B------:R-:W-:Y:S01]  /*3d30*/  HMMA.16816.F32 R44, R4, R46, RZ ;  /* 0x0000002e042c723c */ /* 0x000fe200000018ff */
[----:B------:R-:W-:-:S02]  /*3d40*/  FSEL R101, R62, -INF , !P6 ;  /* 0xff8000003e657808 */ /* 0x000fc40007000000 */
[----:B------:R-:W-:Y:S01]  /*3d50*/  FSEL R112, R64, -INF , !P6 ;  /* 0xff80000040707808 */ /* 0x000fe20007000000 */
[----:B------:R-:W-:Y:S01]  /*3d60*/  MUFU.TANH R135, R34 ;  /* 0x0000002200877308 */ /* 0x000fe20000002400 */
[----:B------:R-:W-:-:S03]  /*3d70*/  ISETP.GE.AND P3, PT, R11, R0, PT ;  /* 0x000000000b00720c */ /* 0x000fc60003f66270 */
[C---:B---3--:R-:W-:Y:S01]  /*3d80*/  HMMA.16816.F32 R16, R12.reuse, R24, R16 ;  /* 0x000000180c10723c */ /* 0x048fe20000001810 */
[----:B------:R-:W-:Y:S02]  /*3d90*/  LOP3.LUT R25, R77, 0x1, RZ, 0xfc, !PT ;  /* 0x000000014d197812 */ /* 0x000fe400078efcff */
[----:B------:R-:W-:Y:S01]  /*3da0*/  FSEL R91, R57, -INF , !P3 ;  /* 0xff800000395b7808 */ /* 0x000fe20005800000 */
[----:B------:R2:W-:Y:S01]  /*3db0*/  MUFU.TANH R133, R35 ;  /* 0x0000002300857308 */ /* 0x0005e20000002400 */
[-C--:B------:R-:W-:Y:S02]  /*3dc0*/  ISETP.GE.AND P0, PT, R25, R0.reuse, PT ;  /* 0x000000001900720c */ /* 0x080fe40003f06270 */
[----:B------:R-:W-:Y:S02]  /*3dd0*/  LOP3.LUT R25, R77, 0x10, RZ, 0xfc, !PT ;  /* 0x000000104d197812 */ /* 0x000fe400078efcff */
[----:B------:R-:W-:Y:S02]  /*3de0*/  FSEL R75, R65, -INF , !P0 ;  /* 0xff800000414b7808 */ /* 0x000fe40004000000 */
[----:B------:R-:W-:Y:S01]  /*3df0*/  ISETP.GE.AND P4, PT, R25, R0, PT ;  /* 0x000000001900720c */ /* 0x000fe20003f86270 */
[----:B------:R3:W-:Y:S01]  /*3e00*/  MUFU.TANH R118, R9 ;  /* 0x0000000900767308 */ /* 0x0007e20000002400 */
[----:B------:R-:W-:Y:S01]  /*3e10*/  FSEL R104, R67, -INF , !P0 ;  /* 0xff80000043687808 */ /* 0x000fe20004000000 */
[----:B------:R-:W-:Y:S01]  /*3e20*/  HMMA.16816.F32 R44, R12, R26, R44 ;  /* 0x0000001a0c2c723c */ /* 0x000fe2000000182c */
[----:B------:R-:W-:-:S02]  /*3e30*/  FSEL R89, R58, -INF , !P4 ;  /* 0xff8000003a597808 */ /* 0x000fc40006000000 */
[----:B------:R-:W-:Y:S02]  /*3e40*/  FSEL R72, R60, -INF , !P4 ;  /* 0xff8000003c487808 */ /* 0x000fe40006000000 */
[-C--:B------:R-:W-:Y:S01]  /*3e50*/  FMUL.FTZ R17, R17, R22.reuse ;  /* 0x0000001611117220 */ /* 0x080fe20000410000 */
[----:B------:R-:W-:Y:S01]  /*3e60*/  MUFU.TANH R120, R8 ;  /* 0x0000000800787308 */ /* 0x000fe20000002400 */
[----:B------:R-:W-:Y:S01]  /*3e70*/  FSEL R78, R59, -INF , !P3 ;  /* 0xff8000003b4e7808 */ /* 0x000fe20005800000 */
[----:B--2---:R-:W2:Y:S01]  /*3e80*/  LDSM.16.M88.4 R32, [R23+0x4000] ;  /* 0x004000001720783b */ /* 0x004ea20000000200 */
[-C--:B------:R-:W-:Y:S01]  /*3e90*/  FMUL.FTZ R16, R16, R22.reuse ;  /* 0x0000001610107220 */ /* 0x080fe20000410000 */
[-C--:B------:R-:W-:Y:S01]  /*3ea0*/  FMUL.FTZ R18, R18, R22.reuse ;  /* 0x0000001612127220 */ /* 0x080fe20000410000 */
[----:B------:R-:W-:Y:S01]  /*3eb0*/  FMUL.FTZ R19, R19, R22 ;  /* 0x0000001613137220 */ /* 0x000fe20000410000 */
[C---:B------:R-:W-:Y:S02]  /*3ec0*/  LOP3.LUT R25, R77.reuse, 0x38, RZ, 0xfc, !PT ;  /* 0x000000384d197812 */ /* 0x040fe400078efcff */
[----:B------:R5:W-:Y:S01]  /*3ed0*/  MUFU.TANH R102, R17 ;  /* 0x0000001100667308 */ /* 0x000be20000002400 */
[----:B---3--:R-:W-:-:S04]  /*3ee0*/  LOP3.LUT R9, R77, 0x9, RZ, 0xfc, !PT ;  /* 0x000000094d097812 */ /* 0x008fc800078efcff */
[----:B------:R-:W-:Y:S01]  /*3ef0*/  FMUL.FTZ R47, R47, R22 ;  /* 0x000000162f2f7220 */ /* 0x000fe20000410000 */
[----:B------:R-:W-:Y:S01]  /*3f00*/  ISETP.GE.AND P5, PT, R9, R0, PT ;  /* 0x000000000900720c */ /* 0x000fe20003fa6270 */
[-C--:B------:R-:W-:Y:S01]  /*3f10*/  FMUL.FTZ R44, R44, R22.reuse ;  /* 0x000000162c2c7220 */ /* 0x080fe20000410000 */
[----:B------:R-:W-:Y:S01]  /*3f20*/  LOP3.LUT R9, R77, 0x18, RZ, 0xfc, !PT ;  /* 0x000000184d097812 */ /* 0x000fe200078efcff */
[----:B------:R1:W-:Y:S01]  /*3f30*/  MUFU.TANH R123, R10 ;  /* 0x0000000a007b7308 */ /* 0x0003e20000002400 */
[----:B------:R-:W-:Y:S01]  /*3f40*/  FSEL R103, R61, -INF , !P5 ;  /* 0xff8000003d677808 */ /* 0x000fe20006800000 */
[----:B------:R-:W-:Y:S01]  /*3f50*/  FMUL.FTZ R46, R46, R22 ;  /* 0x000000162e2e7220 */ /* 0x000fe20000410000 */
[----:B------:R-:W-:Y:S01]  /*3f60*/  ISETP.GE.AND P2, PT, R9, R0, PT ;  /* 0x000000000900720c */ /* 0x000fe20003f46270 */
[----:B------:R-:W-:Y:S01]  /*3f70*/  FMUL.FTZ R45, R45, R22 ;  /* 0x000000162d2d7220 */ /* 0x000fe20000410000 */
[----:B------:R-:W-:Y:S02]  /*3f80*/  LOP3.LUT R9, R77, 0x19, RZ, 0xfc, !PT ;  /* 0x000000194d097812 */ /* 0x000fe400078efcff */
[----:B------:R-:W-:Y:S01]  /*3f90*/  FSEL R182, R63, -INF , !P5 ;  /* 0xff8000003fb67808 */ /* 0x000fe20006800000 */
[----:B------:R-:W-:Y:S01]  /*3fa0*/  MUFU.TANH R108, R16 ;  /* 0x00000010006c7308 */ /* 0x000fe20000002400 */
[----:B-----5:R-:W-:-:S02]  /*3fb0*/  LOP3.LUT R17, R77, 0x21, RZ, 0xfc, !PT ;  /* 0x000000214d117812 */ /* 0x020fc400078efcff */
[-C--:B------:R-:W-:Y:S02]  /*3fc0*/  ISETP.GE.AND P1, PT, R9, R0.reuse, PT ;  /* 0x000000000900720c */ /* 0x080fe40003f26270 */
[-C--:B------:R-:W-:Y:S02]  /*3fd0*/  ISETP.GE.AND P6, PT, R17, R0.reuse, PT ;  /* 0x000000001100720c */ /* 0x080fe40003fc6270 */
[C---:B------:R-:W-:Y:S01]  /*3fe0*/  LOP3.LUT R17, R77.reuse, 0x28, RZ, 0xfc, !PT ;  /* 0x000000284d117812 */ /* 0x040fe200078efcff */
[----:B------:R-:W-:Y:S01]  /*3ff0*/  MUFU.TANH R115, R18 ;  /* 0x0000001200737308 */ /* 0x000fe20000002400 */
[----:B------:R-:W-:Y:S02]  /*4000*/  LOP3.LUT R9, R77, 0x20, RZ, 0xfc, !PT ;  /* 0x000000204d097812 */ /* 0x000fe400078efcff */
[-C--:B------:R-:W-:Y:S02]  /*4010*/  ISETP.GE.AND P5, PT, R17, R0.reuse, PT ;  /* 0x000000001100720c */ /* 0x080fe40003fa6270 */
[----:B------:R-:W-:-:S02]  /*4020*/  ISETP.GE.AND P0, PT, R9, R0, PT ;  /* 0x000000000900720c */ /* 0x000fc40003f06270 */
[----:B------:R-:W-:Y:S01]  /*4030*/  LOP3.LUT R17, R77, 0x29, RZ, 0xfc, !PT ;  /* 0x000000294d117812 */ /* 0x000fe200078efcff */
[----:B-1----:R-:W-:Y:S01]  /*4040*/  HMMA.16816.F32 R8, R4, R28, RZ ;  /* 0x0000001c0408723c */ /* 0x002fe200000018ff */
[----:B------:R-:W-:Y:S01]  /*4050*/  FSEL R99, R55, -INF , !P2 ;  /* 0xff80000037637808 */ /* 0x000fe20005000000 */
[----:B------:R1:W-:Y:S01]  /*4060*/  MUFU.TANH R113, R19 ;  /* 0x0000001300717308 */ /* 0x0003e20000002400 */
[-C--:B------:R-:W-:Y:S02]  /*4070*/  ISETP.GE.AND P4, PT, R17, R0.reuse, PT ;  /* 0x000000001100720c */ /* 0x080fe40003f86270 */
[----:B------:R-:W-:Y:S02]  /*4080*/  LOP3.LUT R17, R77, 0x30, RZ, 0xfc, !PT ;  /* 0x000000304d117812 */ /* 0x000fe400078efcff */
[----:B------:R-:W-:Y:S02]  /*4090*/  FSEL R84, R56, -INF , !P2 ;  /* 0xff80000038547808 */ /* 0x000fe40005000000 */
[----:B------:R-:W-:Y:S01]  /*40a0*/  ISETP.GE.AND P3, PT, R17, R0, PT ;  /* 0x000000001100720c */ /* 0x000fe20003f66270 */
[----:B------:R-:W3:Y:S01]  /*40b0*/  MUFU.TANH R127, R127 ;  /* 0x0000007f007f7308 */ /* 0x000ee20000002400 */
[----:B------:R-:W-:-:S02]  /*40c0*/  LOP3.LUT R17, R77, 0x31, RZ, 0xfc, !PT ;  /* 0x000000314d117812 */ /* 0x000fc400078efcff */
[----:B------:R-:W-:Y:S02]  /*40d0*/  LOP3.LUT R29, R77, 0x39, RZ, 0xfc, !PT ;  /* 0x000000394d1d7812 */ /* 0x000fe400078efcff */
[----:B------:R-:W-:Y:S02]  /*40e0*/  ISETP.GE.AND P2, PT, R17, R0, PT ;  /* 0x000000001100720c */ /* 0x000fe40003f46270 */
[----:B------:R-:W-:Y:S01]  /*40f0*/  FSEL R73, R52, -INF , !P0 ;  /* 0xff80000034497808 */ /* 0x000fe20004000000 */
[----:B------:R-:W-:Y:S01]  /*4100*/  MUFU.TANH R130, R130 ;  /* 0x0000008200827308 */ /* 0x000fe20000002400 */
[----:B------:R-:W-:Y:S01]  /*4110*/  FSEL R82, R51, -INF , !P0 ;  /* 0xff80000033527808 */ /* 0x000fe20004000000 */
[----:B-1----:R-:W1:Y:S01]  /*4120*/  LDSM.16.M88.4 R16, [R38+0x4400] ;  /* 0x004400002610783b */ /* 0x002e620000000200 */
[----:B--2---:R-:W-:Y:S01]  /*4130*/  HMMA.16816.F32 R8, R12, R32, R8 ;  /* 0x000000200c08723c */ /* 0x004fe20000001808 */
[----:B------:R-:W-:Y:S02]  /*4140*/  FSEL R79, R53, -INF , !P1 ;  /* 0xff800000354f7808 */ /* 0x000fe40004800000 */
[----:B------:R-:W-:-:S02]  /*4150*/  FSEL R90, R54, -INF , !P1 ;  /* 0xff800000365a7808 */ /* 0x000fc40004800000 */
[-C--:B------:R-:W-:Y:S01]  /*4160*/  ISETP.GE.AND P0, PT, R29, R0.reuse, PT ;  /* 0x000000001d00720c */ /* 0x080fe20003f06270 */
[----:B------:R-:W2:Y:S01]  /*4170*/  MUFU.TANH R129, R129 ;  /* 0x0000008100817308 */ /* 0x000ea20000002400 */
[-C--:B------:R-:W-:Y:S02]  /*4180*/  ISETP.GE.AND P1, PT, R25, R0.reuse, PT ;  /* 0x000000001900720c */ /* 0x080fe40003f26270 */
[----:B------:R-:W-:Y:S01]  /*4190*/  LOP3.LUT R29, R77, 0x40, RZ, 0xfc, !PT ;  /* 0x000000404d1d7812 */ /* 0x000fe200078efcff */
[----:B------:R-:W-:Y:S01]  /*41a0*/  HMMA.16816.F32 R24, R4, R30, RZ ;  /* 0x0000001e0418723c */ /* 0x000fe200000018ff */
[----:B------:R-:W-:Y:S02]  /*41b0*/  FSEL R71, R50, -INF , !P6 ;  /* 0xff80000032477808 */ /* 0x000fe40007000000 */
[----:B------:R-:W-:Y:S01]  /*41c0*/  FSEL R136, R39, -INF , !P6 ;  /* 0xff80000027887808 */ /* 0x000fe20007000000 */
[----:B------:R-:W5:Y:S01]  /*41d0*/  MUFU.TANH R93, R93 ;  /* 0x0000005d005d7308 */ /* 0x000f620000002400 */
[----:B------:R-:W-:-:S02]  /*41e0*/  ISETP.GE.AND P6, PT, R29, R0, PT ;  /* 0x000000001d00720c */ /* 0x000fc40003fc6270 */
[----:B------:R-:W-:Y:S02]  /*41f0*/  LOP3.LUT R29, R77, 0x41, RZ, 0xfc, !PT ;  /* 0x000000414d1d7812 */ /* 0x000fe400078efcff */
[----:B------:R-:W-:Y:S01]  /*4200*/  FSEL R39, R69, -INF , !P5 ;  /* 0xff80000045277808 */ /* 0x000fe20006800000 */
[-C--:B------:R-:W-:Y:S01]  /*4210*/  FMUL.FTZ R76, R9, R22.reuse ;  /* 0x00000016094c7220 */ /* 0x080fe20000410000 */
[----:B------:R-:W-:Y:S01]  /*4220*/  FSEL R88, R49, -INF , !P5 ;  /* 0xff80000031587808 */ /* 0x000fe20006800000 */
[----:B------:R-:W-:Y:S01]  /*4230*/  FMUL.FTZ R8, R8, R22 ;  /* 0x0000001608087220 */ /* 0x000fe20000410000 */
[----:B------:R-:W-:Y:S01]  /*4240*/  ISETP.GE.AND P5, PT, R29, R0, PT ;  /* 0x000000001d00720c */ /* 0x000fe20003fa6270 */
[-C--:B------:R-:W-:Y:S01]  /*4250*/  FMUL.FTZ R87, R10, R22.reuse ;  /* 0x000000160a577220 */ /* 0x080fe20000410000 */
[----:B------:R-:W3:Y:S01]  /*4260*/  LDSM.16.M88.4 R28, [R23+0x4400] ;  /* 0x00440000171c783b */ /* 0x000ee20000000200 */
[----:B------:R-:W-:Y:S01]  /*4270*/  LOP3.LUT R9, R77, 0x48, RZ, 0xfc, !PT ;  /* 0x000000484d097812 */ /* 0x000fe200078efcff */
[----:B------:R1:W-:Y:S01]  /*4280*/  MUFU.TANH R80, R8 ;  /* 0x0000000800507308 */ /* 0x0003e20000002400 */
[----:B------:R-:W-:Y:S01]  /*4290*/  FSEL R37, R37, -INF , !P4 ;  /* 0xff80000025257808 */ /* 0x000fe20006000000 */
[----:B------:R-:W-:Y:S01]  /*42a0*/  FMUL.FTZ R85, R11, R22 ;  /* 0x000000160b557220 */ /* 0x000fe20000410000 */
[----:B------:R-:W-:Y:S01]  /*42b0*/  FSEL R86, R48, -INF , !P4 ;  /* 0xff80000030567808 */ /* 0x000fe20006000000 */
[----:B------:R-:W-:Y:S01]  /*42c0*/  HMMA.16816.F32 R24, R12, R34, R24 ;  /* 0x000000220c18723c */ /* 0x000fe20000001818 */
[----:B------:R-:W-:-:S02]  /*42d0*/  ISETP.GE.AND P4, PT, R9, R0, PT ;  /* 0x000000000900720c */ /* 0x000fc40003f86270 */
[----:B------:R-:W-:Y:S01]  /*42e0*/  LOP3.LUT R9, R77, 0x49, RZ, 0xfc, !PT ;  /* 0x000000494d097812 */ /* 0x000fe200078efcff */
[----:B------:R-:W5:Y:S01]  /*42f0*/  MUFU.TANH R143, R143 ;  /* 0x0000008f008f7308 */ /* 0x000f620000002400 */
[----:B------:R-:W-:Y:S02]  /*4300*/  FSEL R83, R83, -INF , !P3 ;  /* 0xff80000053537808 */ /* 0x000fe40005800000 */
[----:B------:R-:W-:Y:S02]  /*4310*/  FSEL R92, R43, -INF , !P3 ;  /* 0xff8000002b5c7808 */ /* 0x000fe40005800000 */
[----:B------:R-:W-:Y:S02]  /*4320*/  ISETP.GE.AND P3, PT, R9, R0, PT ;  /* 0x000000000900720c */ /* 0x000fe40003f66270 */
[----:B------:R-:W-:Y:S01]  /*4330*/  LOP3.LUT R9, R77, 0x50, RZ, 0xfc, !PT ;  /* 0x000000504d097812 */ /* 0x000fe200078efcff */
[----:B------:R-:W5:Y:S01]  /*4340*/  MUFU.TANH R139, R139 ;  /* 0x0000008b008b7308 */ /* 0x000f620000002400 */
[----:B------:R-:W-:-:S02]  /*4350*/  FSEL R107, R107, -INF , !P2 ;  /* 0xff8000006b6b7808 */ /* 0x000fc40005000000 */
[----:B------:R-:W-:Y:S02]  /*4360*/  FSEL R94, R42, -INF , !P2 ;  /* 0xff8000002a5e7808 */ /* 0x000fe40005000000 */
[----:B------:R-:W-:Y:S02]  /*4370*/  ISETP.GE.AND P2, PT, R9, R0, PT ;  /* 0x000000000900720c */ /* 0x000fe40003f46270 */
[----:B-1----:R-:W-:Y:S01]  /*4380*/  HMMA.16816.F32 R8, R4, R16, RZ ;  /* 0x000000100408723c */ /* 0x002fe200000018ff */
[----:B------:R-:W-:Y:S01]  /*4390*/  LOP3.LUT R17, R77, 0x58, RZ, 0xfc, !PT ;  /* 0x000000584d117812 */ /* 0x000fe200078efcff */
[-C--:B------:R-:W-:Y:S01]  /*43a0*/  FMUL.FTZ R24, R24, R22.reuse ;  /* 0x0000001618187220 */ /* 0x080fe20000410000 */
[----:B------:R-:W-:Y:S01]  /*43b0*/  FSEL R105, R105, -INF , !P0 ;  /* 0xff80000069697808 */ /* 0x000fe20004000000 */
[----:B------:R-:W-:Y:S01]  /*43c0*/  FMUL.FTZ R67, R25, R22 ;  /* 0x0000001619437220 */ /* 0x000fe20000410000 */
[----:B------:R-:W-:Y:S01]  /*43d0*/  FSEL R106, R106, -INF , !P0 ;  /* 0xff8000006a6a7808 */ /* 0x000fe20004000000 */
[----:B------:R1:W-:Y:S01]  /*43e0*/  MUFU.TANH R68, R24 ;  /* 0x0000001800447308 */ /* 0x0003e20000002400 */
[----:B------:R-:W-:Y:S01]  /*43f0*/  ISETP.GE.AND P0, PT, R17, R0, PT ;  /* 0x000000001100720c */ /* 0x000fe20003f06270 */
[-C--:B------:R-:W-:Y:S01]  /*4400*/  FMUL.FTZ R81, R26, R22.reuse ;  /* 0x000000161a517220 */ /* 0x080fe20000410000 */
[----:B------:R-:W-:Y:S01]  /*4410*/  LOP3.LUT R17, R77, 0x59, RZ, 0xfc, !PT ;  /* 0x000000594d117812 */ /* 0x000fe200078efcff */
[----:B------:R-:W-:Y:S01]  /*4420*/  FMUL.FTZ R66, R27, R22 ;  /* 0x000000161b427220 */ /* 0x000fe20000410000 */
[----:B------:R-:W-:-:S02]  /*4430*/  FSEL R131, R131, -INF , !P6 ;  /* 0xff80000083837808 */ /* 0x000fc40007000000 */
[----:B------:R-:W-:Y:S01]  /*4440*/  FSEL R126, R126, -INF , !P6 ;  /* 0xff8000007e7e7808 */ /* 0x000fe20007000000 */
[----:B------:R-:W5:Y:S01]  /*4450*/  MUFU.TANH R137, R137 ;  /* 0x0000008900897308 */ /* 0x000f620000002400 */
[-C--:B------:R-:W-:Y:S02]  /*4460*/  ISETP.GE.AND P6, PT, R17, R0.reuse, PT ;  /* 0x000000001100720c */ /* 0x080fe40003fc6270 */
[----:B------:R-:W-:Y:S02]  /*4470*/  LOP3.LUT R17, R77, 0x60, RZ, 0xfc, !PT ;  /* 0x000000604d117812 */ /* 0x000fe400078efcff */
[----:B----4-:R-:W-:Y:S01]  /*4480*/  FSEL R125, R125, -INF , !P5 ;  /* 0xff8000007d7d7808 */ /* 0x010fe20006800000 */
[----:B---3--:R-:W-:Y:S01]  /*4490*/  HMMA.16816.F32 R8, R12, R28, R8 ;  /* 0x0000001c0c08723c */ /* 0x008fe20000001808 */
[----:B------:R-:W-:Y:S01]  /*44a0*/  FSEL R134, R134, -INF , !P5 ;  /* 0xff80000086867808 */ /* 0x000fe20006800000 */
[----:B------:R-:W3:Y:S01]  /*44b0*/  MUFU.TANH R141, R141 ;  /* 0x0000008d008d7308 */ /* 0x000ee20000002400 */
[----:B------:R-:W-:Y:S01]  /*44c0*/  ISETP.GE.AND P5, PT, R17, R0, PT ;  /* 0x000000001100720c */ /* 0x000fe20003fa6270 */
[----:B-1----:R-:W1:Y:S01]  /*44d0*/  LDSM.16.M88.4 R24, [R38+0x4800] ;  /* 0x004800002618783b */ /* 0x002e620000000200 */
[----:B------:R-:W-:-:S02]  /*44e0*/  LOP3.LUT R17, R77, 0x61, RZ, 0xfc, !PT ;  /* 0x000000614d117812 */ /* 0x000fc400078efcff */
[----:B------:R-:W-:Y:S02]  /*44f0*/  FSEL R127, R127, -INF , !P4 ;  /* 0xff8000007f7f7808 */ /* 0x000fe40006000000 */
[----:B------:R-:W-:Y:S01]  /*4500*/  FSEL R132, R132, -INF , !P4 ;  /* 0xff80000084847808 */ /* 0x000fe20006000000 */
[----:B------:R-:W4:Y:S01]  /*4510*/  MUFU.TANH R151, R151 ;  /* 0x0000009700977308 */ /* 0x000f220000002400 */
[-C--:B------:R-:W-:Y:S02]  /*4520*/  ISETP.GE.AND P4, PT, R17, R0.reuse, PT ;  /* 0x000000001100720c */ /* 0x080fe40003f86270 */
[----:B------:R-:W-:Y:S02]  /*4530*/  LOP3.LUT R17, R77, 0x68, RZ, 0xfc, !PT ;  /* 0x000000684d117812 */ /* 0x000fe400078efcff */
[----:B--2---:R-:W-:Y:S02]  /*4540*/  FSEL R129, R129, -INF , !P3 ;  /* 0xff80000081817808 */ /* 0x004fe40005800000 */
[----:B------:R-:W-:Y:S01]  /*4550*/  FSEL R130, R130, -INF , !P3 ;  /* 0xff80000082827808 */ /* 0x000fe20005800000 */
[----:B------:R-:W2:Y:S01]  /*4560*/  MUFU.TANH R145, R145 ;  /* 0x0000009100917308 */ /* 0x000ea20000002400 */
[----:B------:R-:W-:Y:S01]  /*4570*/  ISETP.GE.AND P3, PT, R17, R0, PT ;  /* 0x000000001100720c */ /* 0x000fe20003f66270 */
[-C--:B------:R-:W-:Y:S01]  /*4580*/  FMUL.FTZ R63, R9, R22.reuse ;  /* 0x00000016093f7220 */ /* 0x080fe20000410000 */
[----:B------:R-:W-:Y:S01]  /*4590*/  HMMA.16816.F32 R16, R4, R18, RZ ;  /* 0x000000120410723c */ /* 0x000fe200000018ff */
[----:B------:R-:W-:Y:S01]  /*45a0*/  LOP3.LUT R33, R77, 0x51, RZ, 0xfc, !PT ;  /* 0x000000514d217812 */ /* 0x000fe200078efcff */
[-C--:B------:R-:W-:Y:S01]  /*45b0*/  FMUL.FTZ R8, R8, R22.reuse ;  /* 0x0000001608087220 */ /* 0x080fe20000410000 */
[----:B-----5:R-:W-:Y:S01]  /*45c0*/  FSEL R93, R93, -INF , !P1 ;  /* 0xff8000005d5d7808 */ /* 0x020fe20004800000 */
[----:B------:R-:W-:Y:S01]  /*45d0*/  FMUL.FTZ R65, R10, R22 ;  /* 0x000000160a417220 */ /* 0x000fe20000410000 */
[----:B------:R-:W-:Y:S01]  /*45e0*/  FSEL R128, R40, -INF , !P1 ;  /* 0xff80000028807808 */ /* 0x000fe20004800000 */
[----:B------:R-:W-:Y:S01]  /*45f0*/  MUFU.TANH R174, R174 ;  /* 0x000000ae00ae7308 */ /* 0x000fe20000002400 */
[----:B------:R-:W-:Y:S01]  /*4600*/  ISETP.GE.AND P1, PT, R33, R0, PT ;  /* 0x000000002100720c */ /* 0x000fe20003f26270 */
[----:B------:R-:W-:Y:S01]  /*4610*/  FMUL.FTZ R62, R11, R22 ;  /* 0x000000160b3e7220 */ /* 0x000fe20000410000 */
[----:B------:R-:W5:Y:S01]  /*4620*/  LDSM.16.M88.4 R32, [R23+0x4800] ;  /* 0x004800001720783b */ /* 0x000f620000000200 */
[----:B------:R-:W-:-:S02]  /*4630*/  LOP3.LUT R9, R77, 0x78, RZ, 0xfc, !PT ;  /* 0x000000784d097812 */ /* 0x000fc400078efcff */
[----:B------:R-:W-:Y:S02]  /*4640*/  FSEL R143, R143, -INF , !P6 ;  /* 0xff8000008f8f7808 */ /* 0x000fe40007000000 */
[----:B------:R-:W-:Y:S01]  /*4650*/  FSEL R142, R142, -INF , !P6 ;  /* 0xff8000008e8e7808 */ /* 0x000fe20007000000 */
[----:B------:R-:W2:Y:S01]  /*4660*/  MUFU.TANH R167, R167 ;  /* 0x000000a700a77308 */ /* 0x000ea20000002400 */
[----:B------:R-:W-:Y:S02]  /*4670*/  LOP3.LUT R29, R77, 0x69, RZ, 0xfc, !PT ;  /* 0x000000694d1d7812 */ /* 0x000fe400078efcff */
[----:B------:R-:W-:Y:S02]  /*4680*/  ISETP.GE.AND P6, PT, R9, R0, PT ;  /* 0x000000000900720c */ /* 0x000fe40003fc6270 */
[----:B------:R-:W-:Y:S01]  /*4690*/  HMMA.16816.F32 R16, R12, R30, R16 ;  /* 0x0000001e0c10723c */ /* 0x000fe20000001810 */
[----:B------:R-:W-:Y:S02]  /*46a0*/  LOP3.LUT R9, R77, 0x79, RZ, 0xfc, !PT ;  /* 0x000000794d097812 */ /* 0x000fe400078efcff */
[----:B------:R-:W-:Y:S01]  /*46b0*/  FSEL R153, R153, -INF , !P2 ;  /* 0xff80000099997808 */ /* 0x000fe20005000000 */
[----:B------:R-:W-:Y:S01]  /*46c0*/  MUFU.TANH R172, R172 ;  /* 0x000000ac00ac7308 */ /* 0x000fe20000002400 */
[----:B------:R-:W-:-:S02]  /*46d0*/  FSEL R138, R138, -INF , !P2 ;  /* 0xff8000008a8a7808 */ /* 0x000fc40005000000 */
[-C--:B------:R-:W-:Y:S02]  /*46e0*/  ISETP.GE.AND P2, PT, R29, R0.reuse, PT ;  /* 0x000000001d00720c */ /* 0x080fe40003f46270 */
[----:B------:R-:W-:Y:S02]  /*46f0*/  FSEL R139, R139, -INF , !P5 ;  /* 0xff8000008b8b7808 */ /* 0x000fe40006800000 */
[----:B------:R-:W-:Y:S01]  /*4700*/  FSEL R144, R144, -INF , !P5 ;  /* 0xff80000090907808 */ /* 0x000fe20006800000 */
[----:B------:R-:W5:Y:S01]  /*4710*/  MUFU.TANH R177, R177 ;  /* 0x000000b100b17308 */ /* 0x000f620000002400 */
[----:B------:R-:W-:Y:S02]  /*4720*/  LOP3.LUT R29, R77, 0x70, RZ, 0xfc, !PT ;  /* 0x000000704d1d7812 */ /* 0x000fe400078efcff */
[----:B------:R-:W-:Y:S02]  /*4730*/  ISETP.GE.AND P5, PT, R9, R0, PT ;  /* 0x000000000900720c */ /* 0x000fe40003fa6270 */
[----:B------:R-:W-:-:S02]  /*4740*/  LOP3.LUT R9, R77, 0x80, RZ, 0xfc, !PT ;  /* 0x000000804d097812 */ /* 0x000fc400078efcff */
[----:B------:R-:W-:Y:S01]  /*4750*/  FSEL R137, R137, -INF , !P1 ;  /* 0xff80000089897808 */ /* 0x000fe20004800000 */
[----:B------:R1:W-:Y:S01]  /*4760*/  MUFU.TANH R64, R8 ;  /* 0x0000000800407308 */ /* 0x0003e20000002400 */
[----:B------:R-:W-:Y:S01]  /*4770*/  FSEL R140, R140, -INF , !P1 ;  /* 0xff8000008c8c7808 */ /* 0x000fe20004800000 */
[----:B------:R-:W-:Y:S01]  /*4780*/  FMUL.FTZ R59, R17, R22 ;  /* 0x00000016113b7220 */ /* 0x000fe20000410000 */
[----:B------:R-:W-:Y:S01]  /*4790*/  ISETP.GE.AND P1, PT, R29, R0, PT ;  /* 0x000000001d00720c */ /* 0x000fe20003f26270 */
[-C--:B------:R-:W-:Y:S01]  /*47a0*/  FMUL.FTZ R16, R16, R22.reuse ;  /* 0x0000001610107220 */ /* 0x080fe20000410000 */
[----:B---3--:R-:W-:Y:S01]  /*47b0*/  FSEL R141, R141, -INF , !P4 ;  /* 0xff8000008d8d7808 */ /* 0x008fe20006000000 */
[-C--:B------:R-:W-:Y:S01]  /*47c0*/  FMUL.FTZ R18, R18, R22.reuse ;  /* 0x0000001612127220 */ /* 0x080fe20000410000 */
[----:B------:R-:W-:Y:S01]  /*47d0*/  FSEL R146, R146, -INF , !P4 ;  /* 0xff80000092927808 */ /* 0x000fe20006000000 */
[----:B------:R-:W3:Y:S01]  /*47e0*/  MUFU.TANH R171, R171 ;  /* 0x000000ab00ab7308 */ /* 0x000ee20000002400 */
[----:B------:R-:W-:Y:S01]  /*47f0*/  LOP3.LUT R29, R77, 0x71, RZ, 0xfc, !PT ;  /* 0x000000714d1d7812 */ /* 0x000fe200078efcff */
[----:B------:R-:W-:Y:S01]  /*4800*/  FMUL.FTZ R58, R19, R22 ;  /* 0x00000016133a7220 */ /* 0x000fe20000410000 */
[----:B------:R-:W-:-:S02]  /*4810*/  ISETP.GE.AND P4, PT, R9, R0, PT ;  /* 0x000000000900720c */ /* 0x000fc40003f86270 */
[----:B----4-:R-:W-:Y:S02]  /*4820*/  FSEL R151, R151, -INF , !P0 ;  /* 0xff80000097977808 */ /* 0x010fe40004000000 */
[----:B------:R-:W-:Y:S01]  /*4830*/  FSEL R180, R180, -INF , !P0 ;  /* 0xff800000b4b47808 */ /* 0x000fe20004000000 */
[----:B------:R-:W-:Y:S01]  /*4840*/  MUFU.TANH R156, R156 ;  /* 0x0000009c009c7308 */ /* 0x000fe20000002400 */
[-C--:B------:R-:W-:Y:S01]  /*4850*/  ISETP.GE.AND P0, PT, R29, R0.reuse, PT ;  /* 0x000000001d00720c */ /* 0x080fe20003f06270 */
[----:B-1----:R-:W-:Y:S01]  /*4860*/  HMMA.16816.F32 R8, R4, R24, RZ ;  /* 0x000000180408723c */ /* 0x002fe200000018ff */
[----:B------:R-:W-:Y:S02]  /*4870*/  LOP3.LUT R29, R77, 0x81, RZ, 0xfc, !PT ;  /* 0x000000814d1d7812 */ /* 0x000fe400078efcff */
[----:B--2---:R-:W-:Y:S02]  /*4880*/  FSEL R145, R145, -INF , !P3 ;  /* 0xff80000091917808 */ /* 0x004fe40005800000 */
[----:B------:R-:W-:Y:S01]  /*4890*/  FSEL R170, R170, -INF , !P3 ;  /* 0xff800000aaaa7808 */ /* 0x000fe20005800000 */
[----:B------:R-:W1:Y:S01]  /*48a0*/  MUFU.TANH R149, R149 ;  /* 0x0000009500957308 */ /* 0x000e620000002400 */
[----:B------:R-:W-:-:S02]  /*48b0*/  ISETP.GE.AND P3, PT, R29, R0, PT ;  /* 0x000000001d00720c */ /* 0x000fc40003f66270 */
[----:B------:R-:W-:Y:S01]  /*48c0*/  LOP3.LUT R17, R77, 0x91, RZ, 0xfc, !PT ;  /* 0x000000914d117812 */ /* 0x000fe200078efcff */
[----:B------:R-:W2:Y:S01]  /*48d0*/  LDSM.16.M88.4 R28, [R38+0x4c00] ;  /* 0x004c0000261c783b */ /* 0x000ea20000000200 */
[----:B------:R-:W-:Y:S02]  /*48e0*/  FSEL R167, R167, -INF , !P6 ;  /* 0xff800000a7a77808 */ /* 0x000fe40007000000 */
[----:B------:R-:W-:Y:S01]  /*48f0*/  FSEL R174, R174, -INF , !P6 ;  /* 0xff800000aeae7808 */ /* 0x000fe20007000000 */
[----:B------:R-:W4:Y:S01]  /*4900*/  MUFU.TANH R169, R169 ;  /* 0x000000a900a97308 */ /* 0x000f220000002400 */
[-C--:B------:R-:W-:Y:S02]  /*4910*/  ISETP.GE.AND P6, PT, R17, R0.reuse, PT ;  /* 0x000000001100720c */ /* 0x080fe40003fc6270 */
[----:B------:R-:W-:Y:S02]  /*4920*/  LOP3.LUT R17, R77, 0x98, RZ, 0xfc, !PT ;  /* 0x000000984d117812 */ /* 0x000fe400078efcff */
[----:B-----5:R-:W-:Y:S01]  /*4930*/  FSEL R177, R177, -INF , !P5 ;  /* 0xff800000b1b17808 */ /* 0x020fe20006800000 */
[----:B------:R-:W-:Y:S01]  /*4940*/  HMMA.16816.F32 R8, R12, R32, R8 ;  /* 0x000000200c08723c */ /* 0x000fe20000001808 */
[----:B------:R-:W-:Y:S01]  /*4950*/  FSEL R172, R172, -INF , !P5 ;  /* 0xff800000acac7808 */ /* 0x000fe20006800000 */
[----:B------:R-:W-:Y:S01]  /*4960*/  MUFU.TANH R176, R176 ;  /* 0x000000b000b07308 */ /* 0x000fe20000002400 */
[----:B------:R-:W-:-:S02]  /*4970*/  ISETP.GE.AND P5, PT, R17, R0, PT ;  /* 0x000000001100720c */ /* 0x000fc40003fa6270 */
[----:B------:R-:W-:Y:S02]  /*4980*/  LOP3.LUT R17, R77, 0x99, RZ, 0xfc, !PT ;  /* 0x000000994d117812 */ /* 0x000fe400078efcff */
[----:B------:R-:W-:Y:S02]  /*4990*/  FSEL R173, R173, -INF , !P4 ;  /* 0xff800000adad7808 */ /* 0x000fe40006000000 */
[----:B------:R-:W-:Y:S01]  /*49a0*/  FSEL R168, R168, -INF , !P4 ;  /* 0xff800000a8a87808 */ /* 0x000fe20006000000 */
[----:B------:R-:W5:Y:S01]  /*49b0*/  MUFU.TANH R165, R165 ;  /* 0x000000a500a57308 */ /* 0x000f620000002400 */
[----:B------:R-:W-:Y:S02]  /*49c0*/  ISETP.GE.AND P4, PT, R17, R0, PT ;  /* 0x000000001100720c */ /* 0x000fe40003f86270 */
[----:B------:R-:W-:Y:S02]  /*49d0*/  LOP3.LUT R17, R77, 0xa0, RZ, 0xfc, !PT ;  /* 0x000000a04d117812 */ /* 0x000fe400078efcff */
[----:B---3--:R-:W-:-:S02]  /*49e0*/  FSEL R171, R171, -INF , !P3 ;  /* 0xff800000abab7808 */ /* 0x008fc40005800000 */
[----:B------:R-:W-:Y:S01]  /*49f0*/  FSEL R166, R166, -INF , !P3 ;  /* 0xff800000a6a67808 */ /* 0x000fe20005800000 */
[----:B------:R-:W3:Y:S01]  /*4a00*/  MUFU.TANH R161, R161 ;  /* 0x000000a100a17308 */ /* 0x000ee20000002400 */
[----:B------:R-:W-:Y:S01]  /*4a10*/  ISETP.GE.AND P3, PT, R17, R0, PT ;  /* 0x000000001100720c */ /* 0x000fe20003f66270 */
[-C--:B------:R-:W-:Y:S01]  /*4a20*/  FMUL.FTZ R55, R9, R22.reuse ;  /* 0x0000001609377220 */ /* 0x080fe20000410000 */
[----:B------:R-:W-:Y:S01]  /*4a30*/  LOP3.LUT R25, R77, 0x88, RZ, 0xfc, !PT ;  /* 0x000000884d197812 */ /* 0x000fe200078efcff */
[-C--:B------:R-:W-:Y:S01]  /*4a40*/  FMUL.FTZ R8, R8, R22.reuse ;  /* 0x0000001608087220 */ /* 0x080fe20000410000 */
[----:B-1----:R-:W-:Y:S01]  /*4a50*/  FSEL R149, R149, -INF , !P2 ;  /* 0xff80000095957808 */ /* 0x002fe20005000000 */
[----:B------:R-:W-:Y:S01]  /*4a60*/  FMUL.FTZ R57, R10, R22 ;  /* 0x000000160a397220 */ /* 0x000fe20000410000 */
[----:B------:R-:W-:Y:S01]  /*4a70*/  FSEL R156, R156, -INF , !P2 ;  /* 0xff8000009c9c7808 */ /* 0x000fe20005000000 */
[----:B------:R-:W-:Y:S01]  /*4a80*/  MUFU.TANH R60, R16 ;  /* 0x00000010003c7308 */ /* 0x000fe20000002400 */
[----:B------:R-:W-:Y:S01]  /*4a90*/  ISETP.GE.AND P2, PT, R25, R0, PT ;  /* 0x000000001900720c */ /* 0x000fe20003f46270 */
[----:B------:R-:W-:Y:S01]  /*4aa0*/  FMUL.FTZ R54, R11, R22 ;  /* 0x000000160b367220 */ /* 0x000fe20000410000 */
[----:B------:R-:W-:-:S02]  /*4ab0*/  LOP3.LUT R25, R77, 0x89, RZ, 0xfc, !PT ;  /* 0x000000894d197812 */ /* 0x000fc400078efcff */
[----:B----4-:R-:W-:Y:S02]  /*4ac0*/  FSEL R169, R169, -INF , !P1 ;  /* 0xff800000a9a97808 */ /* 0x010fe40004800000 */
[----:B------:R-:W-:Y:S01]  /*4ad0*/  FSEL R178, R178, -INF , !P1 ;  /* 0xff800000b2b27808 */ /* 0x000fe20004800000 */
[----:B------:R1:W-:Y:S01]  /*4ae0*/  MUFU.TANH R61, R18 ;  /* 0x00000012003d7308 */ /* 0x0003e20000002400 */
[----:B------:R-:W-:Y:S02]  /*4af0*/  ISETP.GE.AND P1, PT, R25, R0, PT ;  /* 0x000000001900720c */ /* 0x000fe40003f26270 */
[C---:B------:R-:W-:Y:S02]  /*4b00*/  LOP3.LUT R25, R77.reuse, 0x90, RZ, 0xfc, !PT ;  /* 0x000000904d197812 */ /* 0x040fe400078efcff */
[----:B------:R-:W-:Y:S02]  /*4b10*/  LOP3.LUT R9, R77, 0xa8, RZ, 0xfc, !PT ;  /* 0x000000a84d097812 */ /* 0x000fe400078efcff */
[----:B-----5:R-:W-:Y:S01]  /*4b20*/  FSEL R165, R165, -INF , !P0 ;  /* 0xff800000a5a57808 */ /* 0x020fe20004000000 */
[----:B------:R-:W4:Y:S01]  /*4b30*/  MUFU.TANH R159, R159 ;  /* 0x0000009f009f7308 */ /* 0x000f220000002400 */
[----:B------:R-:W-:-:S02]  /*4b40*/  FSEL R176, R176, -INF , !P0 ;  /* 0xff800000b0b07808 */ /* 0x000fc40004000000 */
[----:B---3--:R-:W-:Y:S02]  /*4b50*/  FSEL R161, R161, -INF , !P1 ;  /* 0xff800000a1a17808 */ /* 0x008fe40004800000 */
[----:B------:R-:W-:Y:S02]  /*4b60*/  FSEL R162, R162, -INF , !P1 ;  /* 0xff800000a2a27808 */ /* 0x000fe40004800000 */
[-C--:B------:R-:W-:Y:S01]  /*4b70*/  ISETP.GE.AND P0, PT, R25, R0.reuse, PT ;  /* 0x000000001900720c */ /* 0x080fe20003f06270 */
[----:B------:R2:W-:Y:S01]  /*4b80*/  MUFU.TANH R56, R8 ;  /* 0x0000000800387308 */ /* 0x0005e20000002400 */
[----:B------:R-:W-:Y:S01]  /*4b90*/  ISETP.GE.AND P1, PT, R9, R0, PT ;  /* 0x000000000900720c */ /* 0x000fe20003f26270 */
[----:B-1----:R1:W3:Y:S01]  /*4ba0*/  LDSM.16.M88.4 R16, [R23+0x4c00] ;  /* 0x004c00001710783b */ /* 0x0022e20000000200 */
[----:B------:R-:W-:Y:S01]  /*4bb0*/  LOP3.LUT R9, R77, 0xa9, RZ, 0xfc, !PT ;  /* 0x000000a94d097812 */ /* 0x000fe200078efcff */
[----:B------:R-:W-:Y:S01]  /*4bc0*/  HMMA.16816.F32 R24, R4, R26, RZ ;  /* 0x0000001a0418723c */ /* 0x000fe200000018ff */
[----:B------:R-:W-:Y:S01]  /*4bd0*/  FSEL R160, R160, -INF , !P0 ;  /* 0xff800000a0a07808 */ /* 0x000fe20004000000 */
[----:B------:R-:W-:-:S04]  /*4be0*/  DEPBAR.LE SB0, 0x0 ;  /* 0x000080000000791a */ /* 0x000fc80000000000 */
[----:B----4-:R-:W-:Y:S01]  /*4bf0*/  FSEL R159, R159, -INF , !P0 ;  /* 0xff8000009f9f7808 */ /* 0x010fe20004000000 */
[----:B------:R-:W4:Y:S01]  /*4c00*/  MUFU.TANH R157, R157 ;  /* 0x0000009d009d7308 */ /* 0x000f220000002400 */
[----:B------:R-:W-:Y:S02]  /*4c10*/  ISETP.GE.AND P0, PT, R9, R0, PT ;  /* 0x000000000900720c */ /* 0x000fe40003f06270 */
[----:B------:R-:W-:Y:S02]  /*4c20*/  LOP3.LUT R33, R77, 0xa1, RZ, 0xfc, !PT ;  /* 0x000000a14d217812 */ /* 0x000fe400078efcff */
[----:B------:R-:W-:Y:S01]  /*4c30*/  FSEL R163, R163, -INF , !P2 ;  /* 0xff800000a3a37808 */ /* 0x000fe20005000000 */
[----:B--2---:R-:W-:Y:S02]  /*4c40*/  HMMA.16816.F32 R8, R4, R28, RZ ;  /* 0x0000001c0408723c */ /* 0x004fe400000018ff */
[----:B------:R-:W2:Y:S01]  /*4c50*/  MUFU.TANH R121, R121 ;  /* 0x0000007900797308 */ /* 0x000ea20000002400 */
[----:B------:R-:W-:-:S02]  /*4c60*/  FSEL R164, R164, -INF , !P2 ;  /* 0xff800000a4a47808 */ /* 0x000fc40005000000 */
[----:B------:R-:W-:Y:S02]  /*4c70*/  ISETP.GE.AND P2, PT, R33, R0, PT ;  /* 0x000000002100720c */ /* 0x000fe40003f46270 */
[----:B------:R-:W-:Y:S01]  /*4c80*/  FSEL R123, R123, -INF , !P1 ;  /* 0xff8000007b7b7808 */ /* 0x000fe20004800000 */
[----:B------:R-:W-:Y:S02]  /*4c90*/  HMMA.16816.F32 R4, R4, R30, RZ ;  /* 0x0000001e0404723c */ /* 0x000fe400000018ff */
[----:B------:R-:W-:Y:S01]  /*4ca0*/  MUFU.TANH R76, R76 ;  /* 0x0000004c004c7308 */ /* 0x000fe20000002400 */
[----:B------:R-:W-:Y:S02]  /*4cb0*/  FSEL R133, R133, -INF , !P2 ;  /* 0xff80000085857808 */ /* 0x000fe40005000000 */
[----:B------:R-:W-:Y:S02]  /*4cc0*/  FSEL R122, R122, -INF , !P2 ;  /* 0xff8000007a7a7808 */ /* 0x000fe40005000000 */
[----:B------:R-:W-:Y:S01]  /*4cd0*/  FSEL R120, R120, -INF , !P1 ;  /* 0xff80000078787808 */ /* 0x000fe20004800000 */
[----:B------:R-:W-:Y:S02]  /*4ce0*/  HMMA.16816.F32 R24, R12, R34, R24 ;  /* 0x000000220c18723c */ /* 0x000fe40000001818 */
[----:B------:R-:W5:Y:S01]  /*4cf0*/  MUFU.TANH R85, R85 ;  /* 0x0000005500557308 */ /* 0x000f620000002400 */
[----:B-1----:R-:W-:-:S02]  /*4d00*/  LOP3.LUT R23, R77, 0xb0, RZ, 0xfc, !PT ;  /* 0x000000b04d177812 */ /* 0x002fc400078efcff */
[----:B----4-:R-:W-:Y:S02]  /*4d10*/  FSEL R157, R157, -INF , !P6 ;  /* 0xff8000009d9d7808 */ /* 0x010fe40007000000 */
[----:B------:R-:W-:Y:S01]  /*4d20*/  FSEL R158, R158, -INF , !P6 ;  /* 0xff8000009e9e7808 */ /* 0x000fe20007000000 */
[C---:B---3--:R-:W-:Y:S02]  /*4d30*/  HMMA.16816.F32 R8, R12.reuse, R16, R8 ;  /* 0x000000100c08723c */ /* 0x048fe40000001808 */
[----:B------:R-:W1:Y:S01]  /*4d40*/  MUFU.TANH R81, R81 ;  /* 0x0000005100517308 */ /* 0x000e620000002400 */
[----:B------:R-:W-:Y:S02]  /*4d50*/  LOP3.LUT R17, R77, 0xc0, RZ, 0xfc, !PT ;  /* 0x000000c04d117812 */ /* 0x000fe400078efcff */
[----:B--2---:R-:W-:Y:S02]  /*4d60*/  FSEL R121, R121, -INF , !P0 ;  /* 0xff80000079797808 */ /* 0x004fe40004000000 */
[----:B------:R-:W-:Y:S01]  /*4d70*/  ISETP.GE.AND P2, PT, R17, R0, PT ;  /* 0x000000001100720c */ /* 0x000fe20003f46270 */
[----:B------:R-:W-:Y:S02]  /*4d80*/  HMMA.16816.F32 R4, R12, R18, R4 ;  /* 0x000000120c04723c */ /* 0x000fe40000001804 */
[----:B------:R-:W-:Y:S01]  /*4d90*/  MUFU.TANH R67, R67 ;  /* 0x0000004300437308 */ /* 0x000fe20000002400 */
[----:B------:R-:W-:Y:S01]  /*4da0*/  LOP3.LUT R17, R77, 0xc1, RZ, 0xfc, !PT ;  /* 0x000000c14d117812 */ /* 0x000fe200078efcff */
[-C--:B------:R-:W-:Y:S01]  /*4db0*/  FMUL.FTZ R24, R24, R22.reuse ;  /* 0x0000001618187220 */ /* 0x080fe20000410000 */
[----:B------:R-:W-:Y:S01]  /*4dc0*/  FSEL R118, R118, -INF , !P0 ;  /* 0xff80000076767808 */ /* 0x000fe20004000000 */
[----:B------:R-:W-:Y:S01]  /*4dd0*/  FMUL.FTZ R25, R25, R22 ;  /* 0x0000001619197220 */ /* 0x000fe20000410000 */
[----:B------:R-:W-:Y:S01]  /*4de0*/  ISETP.GE.AND P1, PT, R17, R0, PT ;  /* 0x000000001100720c */ /* 0x000fe20003f26270 */
[-C--:B------:R-:W-:Y:S01]  /*4df0*/  FMUL.FTZ R26, R26, R22.reuse ;  /* 0x000000161a1a7220 */ /* 0x080fe20000410000 */
[----:B------:R-:W-:Y:S01]  /*4e00*/  LOP3.LUT R17, R77, 0xc8, RZ, 0xfc, !PT ;  /* 0x000000c84d117812 */ /* 0x000fe200078efcff */
[----:B------:R-:W2:Y:S01]  /*4e10*/  MUFU.TANH R66, R66 ;  /* 0x0000004200427308 */ /* 0x000ea20000002400 */
[----:B-----5:R-:W-:Y:S01]  /*4e20*/  FSEL R85, R85, -INF , !P1 ;  /* 0xff80000055557808 */ /* 0x020fe20004800000 */
[-C--:B------:R-:W-:Y:S01]  /*4e30*/  FMUL.FTZ R27, R27, R22.reuse ;  /* 0x000000161b1b7220 */ /* 0x080fe20000410000 */
[----:B------:R-:W-:Y:S01]  /*4e40*/  FSEL R76, R76, -INF , !P1 ;  /* 0xff8000004c4c7808 */ /* 0x000fe20004800000 */
[----:B------:R-:W-:Y:S01]  /*4e50*/  FMUL.FTZ R8, R8, R22 ;  /* 0x0000001608087220 */ /* 0x000fe20000410000 */
[----:B------:R-:W-:Y:S01]  /*4e60*/  ISETP.GE.AND P6, PT, R23, R0, PT ;  /* 0x000000001700720c */ /* 0x000fe20003fc6270 */
[----:B------:R-:W-:Y:S01]  /*4e70*/  FMUL.FTZ R10, R10, R22 ;  /* 0x000000160a0a7220 */ /* 0x000fe20000410000 */
[----:B------:R-:W-:Y:S01]  /*4e80*/  ISETP.GE.AND P0, PT, R17, R0, PT ;  /* 0x000000001100720c */ /* 0x000fe20003f06270 */
[----:B------:R3:W-:Y:S01]  /*4e90*/  MUFU.TANH R95, R47 ;  /* 0x0000002f005f7308 */ /* 0x0007e20000002400 */
[C---:B------:R-:W-:Y:S01]  /*4ea0*/  LOP3.LUT R23, R77.reuse, 0xb1, RZ, 0xfc, !PT ;  /* 0x000000b14d177812 */ /* 0x040fe200078efcff */
[-C--:B------:R-:W-:Y:S01]  /*4eb0*/  FMUL.FTZ R4, R4, R22.reuse ;  /* 0x0000001604047220 */ /* 0x080fe20000410000 */
[----:B------:R-:W-:Y:S01]  /*4ec0*/  LOP3.LUT R17, R77, 0xc9, RZ, 0xfc, !PT ;  /* 0x000000c94d117812 */ /* 0x000fe200078efcff */
[-C--:B------:R-:W-:Y:S01]  /*4ed0*/  FMUL.FTZ R11, R11, R22.reuse ;  /* 0x000000160b0b7220 */ /* 0x080fe20000410000 */
[----:B------:R-:W-:Y:S01]  /*4ee0*/  FSEL R155, R155, -INF , !P5 ;  /* 0xff8000009b9b7808 */ /* 0x000fe20006800000 */
[-C--:B------:R-:W-:Y:S01]  /*4ef0*/  FMUL.FTZ R6, R6, R22.reuse ;  /* 0x0000001606067220 */ /* 0x080fe20000410000 */
[----:B------:R-:W-:Y:S01]  /*4f00*/  FSEL R154, R154, -INF , !P5 ;  /* 0xff8000009a9a7808 */ /* 0x000fe20006800000 */
[----:B------:R-:W-:Y:S01]  /*4f10*/  MUFU.TANH R100, R44 ;  /* 0x0000002c00647308 */ /* 0x000fe20000002400 */
[----:B------:R-:W-:Y:S01]  /*4f20*/  FSEL R115, R115, -INF , !P6 ;  /* 0xff80000073737808 */ /* 0x000fe20007000000 */
[----:B------:R-:W-:Y:S01]  /*4f30*/  FMUL.FTZ R7, R7, R22 ;  /* 0x0000001607077220 */ /* 0x000fe20000410000 */
[----:B------:R-:W-:-:S02]  /*4f40*/  FSEL R108, R108, -INF , !P6 ;  /* 0xff8000006c6c7808 */ /* 0x000fc40007000000 */
[----:B-1----:R-:W-:Y:S02]  /*4f50*/  FSEL R81, R81, -INF , !P0 ;  /* 0xff80000051517808 */ /* 0x002fe40004000000 */
[----:B------:R-:W-:Y:S01]  /*4f60*/  FSEL R68, R68, -INF , !P0 ;  /* 0xff80000044447808 */ /* 0x000fe20004000000 */
[----:B------:R-:W1:Y:S01]  /*4f70*/  MUFU.TANH R111, R46 ;  /* 0x0000002e006f7308 */ /* 0x000e620000002400 */
[----:B------:R-:W-:Y:S01]  /*4f80*/  ISETP.GE.AND P5, PT, R23, R0, PT ;  /* 0x000000001700720c */ /* 0x000fe20003fa6270 */
[----:B---3--:R-:W-:Y:S01]  /*4f90*/  FMUL.FTZ R47, R9, R22 ;  /* 0x00000016092f7220 */ /* 0x008fe20000410000 */
[----:B------:R-:W-:Y:S02]  /*4fa0*/  LOP3.LUT R9, R77, 0xe0, RZ, 0xfc, !PT ;  /* 0x000000e04d097812 */ /* 0x000fe400078efcff */
[-C--:B------:R-:W-:Y:S02]  /*4fb0*/  ISETP.GE.AND P6, PT, R17, R0.reuse, PT ;  /* 0x000000001100720c */ /* 0x080fe40003fc6270 */
[----:B------:R-:W-:Y:S01]  /*4fc0*/  ISETP.GE.AND P1, PT, R9, R0, PT ;  /* 0x000000000900720c */ /* 0x000fe20003f26270 */
[----:B------:R-:W3:Y:S01]  /*4fd0*/  MUFU.TANH R65, R65 ;  /* 0x0000004100417308 */ /* 0x000ee20000002400 */
[----:B------:R-:W-:-:S02]  /*4fe0*/  LOP3.LUT R9, R77, 0xe1, RZ, 0xfc, !PT ;  /* 0x000000e14d097812 */ /* 0x000fc400078efcff */
[----:B------:R-:W-:Y:S02]  /*4ff0*/  LOP3.LUT R23, R77, 0xb8, RZ, 0xfc, !PT ;  /* 0x000000b84d177812 */ /* 0x000fe400078efcff */
[----:B------:R-:W-:Y:S02]  /*5000*/  ISETP.GE.AND P0, PT, R9, R0, PT ;  /* 0x000000000900720c */ /* 0x000fe40003f06270 */
[C---:B------:R-:W-:Y:S01]  /*5010*/  LOP3.LUT R17, R77.reuse, 0xd0, RZ, 0xfc, !PT ;  /* 0x000000d04d117812 */ /* 0x040fe200078efcff */
[----:B------:R-:W4:Y:S01]  /*5020*/  MUFU.TANH R96, R45 ;  /* 0x0000002d00607308 */ /* 0x000f220000002400 */
[----:B------:R-:W-:Y:S02]  /*5030*/  LOP3.LUT R9, R77, 0xe8, RZ, 0xfc, !PT ;  /* 0x000000e84d097812 */ /* 0x000fe400078efcff */
[----:B------:R-:W-:Y:S02]  /*5040*/  FSEL R147, R147, -INF , !P4 ;  /* 0xff80000093937808 */ /* 0x000fe40006000000 */
[----:B------:R-:W-:-:S02]  /*5050*/  FSEL R152, R152, -INF , !P4 ;  /* 0xff80000098987808 */ /* 0x000fc40006000000 */
[----:B------:R-:W-:Y:S01]  /*5060*/  FSEL R113, R113, -INF , !P5 ;  /* 0xff80000071717808 */ /* 0x000fe20006800000 */
[----:B------:R-:W-:Y:S01]  /*5070*/  MUFU.TANH R63, R63 ;  /* 0x0000003f003f7308 */ /* 0x000fe20000002400 */
[----:B------:R-:W-:Y:S02]  /*5080*/  FSEL R102, R102, -INF , !P5 ;  /* 0xff80000066667808 */ /* 0x000fe40006800000 */
[----:B--2---:R-:W-:Y:S02]  /*5090*/  FSEL R66, R66, -INF , !P6 ;  /* 0xff80000042427808 */ /* 0x004fe40007000000 */
[----:B------:R-:W-:Y:S02]  /*50a0*/  FSEL R67, R67, -INF , !P6 ;  /* 0xff80000043437808 */ /* 0x000fe40007000000 */
[-C--:B------:R-:W-:Y:S01]  /*50b0*/  ISETP.GE.AND P4, PT, R23, R0.reuse, PT ;  /* 0x000000001700720c */ /* 0x080fe20003f86270 */
[----:B------:R-:W2:Y:S01]  /*50c0*/  MUFU.TANH R62, R62 ;  /* 0x0000003e003e7308 */ /* 0x000ea20000002400 */
[----:B------:R-:W-:-:S02]  /*50d0*/  ISETP.GE.AND P5, PT, R17, R0, PT ;  /* 0x000000001100720c */ /* 0x000fc40003fa6270 */
[----:B------:R-:W-:Y:S02]  /*50e0*/  ISETP.GE.AND P6, PT, R9, R0, PT ;  /* 0x000000000900720c */ /* 0x000fe40003fc6270 */
[C---:B------:R-:W-:Y:S02]  /*50f0*/  LOP3.LUT R23, R77.reuse, 0xb9, RZ, 0xfc, !PT ;  /* 0x000000b94d177812 */ /* 0x040fe400078efcff */
[C---:B------:R-:W-:Y:S01]  /*5100*/  LOP3.LUT R17, R77.reuse, 0xd1, RZ, 0xfc, !PT ;  /* 0x000000d14d117812 */ /* 0x040fe200078efcff */
[----:B------:R-:W-:Y:S01]  /*5110*/  MUFU.TANH R55, R55 ;  /* 0x0000003700377308 */ /* 0x000fe20000002400 */
[----:B------:R-:W-:Y:S02]  /*5120*/  LOP3.LUT R9, R77, 0xe9, RZ, 0xfc, !PT ;  /* 0x000000e94d097812 */ /* 0x000fe400078efcff */
[----:B------:R-:W-:Y:S02]  /*5130*/  FSEL R135, R135, -INF , !P3 ;  /* 0xff80000087877808 */ /* 0x000fe40005800000 */
[----:B------:R-:W-:-:S02]  /*5140*/  FSEL R124, R124, -INF , !P3 ;  /* 0xff8000007c7c7808 */ /* 0x000fc40005800000 */
[----:B-1----:R-:W-:Y:S01]  /*5150*/  FSEL R111, R111, -INF , !P4 ;  /* 0xff8000006f6f7808 */ /* 0x002fe20006000000 */
[----:B------:R-:W1:Y:S01]  /*5160*/  MUFU.TANH R54, R54 ;  /* 0x0000003600367308 */ /* 0x000e620000002400 */
[----:B------:R-:W-:Y:S02]  /*5170*/  FSEL R100, R100, -INF , !P4 ;  /* 0xff80000064647808 */ /* 0x000fe40006000000 */
[----:B---3--:R-:W-:Y:S02]  /*5180*/  FSEL R65, R65, -INF , !P5 ;  /* 0xff80000041417808 */ /* 0x008fe40006800000 */
[----:B------:R-:W-:Y:S02]  /*5190*/  FSEL R64, R64, -INF , !P5 ;  /* 0xff80000040407808 */ /* 0x000fe40006800000 */
[-C--:B------:R-:W-:Y:S01]  /*51a0*/  ISETP.GE.AND P3, PT, R23, R0.reuse, PT ;  /* 0x000000001700720c */ /* 0x080fe20003f66270 */
[----:B------:R-:W3:Y:S01]  /*51b0*/  MUFU.TANH R87, R87 ;  /* 0x0000005700577308 */ /* 0x000ee20000002400 */
[----:B------:R-:W-:-:S02]  /*51c0*/  ISETP.GE.AND P4, PT, R17, R0, PT ;  /* 0x000000001100720c */ /* 0x000fc40003f86270 */
[----:B------:R-:W-:Y:S02]  /*51d0*/  ISETP.GE.AND P5, PT, R9, R0, PT ;  /* 0x000000000900720c */ /* 0x000fe40003fa6270 */
[C---:B------:R-:W-:Y:S02]  /*51e0*/  LOP3.LUT R13, R77.reuse, 0xd8, RZ, 0xfc, !PT ;  /* 0x000000d84d0d7812 */ /* 0x040fe400078efcff */
[----:B------:R-:W-:Y:S01]  /*51f0*/  LOP3.LUT R9, R77, 0xf0, RZ, 0xfc, !PT ;  /* 0x000000f04d097812 */ /* 0x000fe200078efcff */
[----:B------:R5:W-:Y:S01]  /*5200*/  MUFU.TANH R44, R4 ;  /* 0x00000004002c7308 */ /* 0x000be20000002400 */
[----:B------:R-:W-:Y:S02]  /*5210*/  FSEL R95, R95, -INF , !P3 ;  /* 0xff8000005f5f7808 */ /* 0x000fe40005800000 */
[----:B----4-:R-:W-:Y:S02]  /*5220*/  FSEL R96, R96, -INF , !P3 ;  /* 0xff80000060607808 */ /* 0x010fe40005800000 */
[----:B--2---:R-:W-:-:S02]  /*5230*/  FSEL R62, R62, -INF , !P4 ;  /* 0xff8000003e3e7808 */ /* 0x004fc40006000000 */
[----:B------:R-:W-:Y:S01]  /*5240*/  FSEL R63, R63, -INF , !P4 ;  /* 0xff8000003f3f7808 */ /* 0x000fe20006000000 */
[----:B------:R-:W-:Y:S01]  /*5250*/  MUFU.TANH R59, R59 ;  /* 0x0000003b003b7308 */ /* 0x000fe20000002400 */
[----:B-1----:R-:W-:Y:S02]  /*5260*/  FSEL R54, R54, -INF , !P0 ;  /* 0xff80000036367808 */ /* 0x002fe40004000000 */
[----:B------:R-:W-:Y:S02]  /*5270*/  FSEL R55, R55, -INF , !P0 ;  /* 0xff80000037377808 */ /* 0x000fe40004000000 */
[-C--:B------:R-:W-:Y:S02]  /*5280*/  ISETP.GE.AND P3, PT, R13, R0.reuse, PT ;  /* 0x000000000d00720c */ /* 0x080fe40003f66270 */
[----:B------:R-:W-:Y:S01]  /*5290*/  ISETP.GE.AND P4, PT, R9, R0, PT ;  /* 0x000000000900720c */ /* 0x000fe20003f86270 */
[----:B------:R-:W1:Y:S01]  /*52a0*/  MUFU.TANH R58, R58 ;  /* 0x0000003a003a7308 */ /* 0x000e620000002400 */
[----:B------:R-:W-:Y:S01]  /*52b0*/  ISETP.NE.AND P0, PT, R21, 0x1, PT ;  /* 0x000000011500780c */ /* 0x000fe20003f05270 */
[----:B-----5:R-:W-:Y:S01]  /*52c0*/  FMUL.FTZ R4, R5, R22 ;  /* 0x0000001605047220 */ /* 0x020fe20000410000 */
[----:B------:R-:W-:-:S02]  /*52d0*/  LOP3.LUT R9, R77, 0xf1, RZ, 0xfc, !PT ;  /* 0x000000f14d097812 */ /* 0x000fc400078efcff */
[----:B------:R-:W-:Y:S02]  /*52e0*/  LOP3.LUT R13, R77, 0xd9, RZ, 0xfc, !PT ;  /* 0x000000d94d0d7812 */ /* 0x000fe400078efcff */
[----:B------:R-:W-:Y:S01]  /*52f0*/  FSEL R61, R61, -INF , !P3 ;  /* 0xff8000003d3d7808 */ /* 0x000fe20005800000 */
[----:B------:R-:W2:Y:S01]  /*5300*/  MUFU.TANH R57, R57 ;  /* 0x0000003900397308 */ /* 0x000ea20000002400 */
[----:B------:R-:W-:Y:S02]  /*5310*/  FSEL R60, R60, -INF , !P3 ;  /* 0xff8000003c3c7808 */ /* 0x000fe40005800000 */
[----:B---3--:R-:W-:Y:S02]  /*5320*/  FSEL R87, R87, -INF , !P2 ;  /* 0xff80000057577808 */ /* 0x008fe40005000000 */
[----:B------:R-:W-:Y:S02]  /*5330*/  FSEL R80, R80, -INF , !P2 ;  /* 0xff80000050507808 */ /* 0x000fe40005000000 */
[-C--:B------:R-:W-:Y:S01]  /*5340*/  ISETP.GE.AND P3, PT, R9, R0.reuse, PT ;  /* 0x000000000900720c */ /* 0x080fe20003f66270 */
[----:B------:R-:W3:Y:S01]  /*5350*/  MUFU.TANH R52, R24 ;  /* 0x0000001800347308 */ /* 0x000ee20000002400 */
[----:B------:R-:W-:-:S02]  /*5360*/  ISETP.GE.AND P2, PT, R13, R0, PT ;  /* 0x000000000d00720c */ /* 0x000fc40003f46270 */
[C---:B------:R-:W-:Y:S02]  /*5370*/  LOP3.LUT R9, R77.reuse, 0xf8, RZ, 0xfc, !PT ;  /* 0x000000f84d097812 */ /* 0x040fe400078efcff */
[----:B------:R-:W-:Y:S02]  /*5380*/  LOP3.LUT R77, R77, 0xf9, RZ, 0xfc, !PT ;  /* 0x000000f94d4d7812 */ /* 0x000fe400078efcff */
[----:B-1----:R-:W-:Y:S01]  /*5390*/  FSEL R58, R58, -INF , !P2 ;  /* 0xff8000003a3a7808 */ /* 0x002fe20005000000 */
[----:B------:R-:W1:Y:S01]  /*53a0*/  MUFU.TANH R51, R25 ;  /* 0x0000001900337308 */ /* 0x000e620000002400 */
[----:B------:R-:W-:Y:S02]  /*53b0*/  FSEL R59, R59, -INF , !P2 ;  /* 0xff8000003b3b7808 */ /* 0x000fe40005000000 */
[----:B--2---:R-:W-:Y:S02]  /*53c0*/  FSEL R57, R57, -INF , !P1 ;  /* 0xff80000039397808 */ /* 0x004fe40004800000 */
[----:B------:R-:W-:-:S02]  /*53d0*/  FSEL R56, R56, -INF , !P1 ;  /* 0xff80000038387808 */ /* 0x000fc40004800000 */
[-C--:B------:R-:W-:Y:S01]  /*53e0*/  ISETP.GE.AND P2, PT, R9, R0.reuse, PT ;  /* 0x000000000900720c */ /* 0x080fe20003f46270 */
[----:B------:R-:W2:Y:S01]  /*53f0*/  MUFU.TANH R53, R26 ;  /* 0x0000001a00357308 */ /* 0x000ea20000002400 */
[----:B------:R-:W-:Y:S02]  /*5400*/  ISETP.GE.AND P1, PT, R77, R0, PT ;  /* 0x000000004d00720c */ /* 0x000fe40003f26270 */
[----:B---3--:R-:W-:Y:S02]  /*5410*/  FSEL R52, R52, -INF , !P6 ;  /* 0xff80000034347808 */ /* 0x008fe40007000000 */
[----:B------:R-:W-:-:S03]  /*5420*/  FSEL R44, R44, -INF , !P2 ;  /* 0xff8000002c2c7808 */ /* 0x000fc60005000000 */
[----:B------:R-:W3:Y:S01]  /*5430*/  MUFU.TANH R50, R27 ;  /* 0x0000001b00327308 */ /* 0x000ee20000002400 */
[----:B-1----:R-:W-:-:S07]  /*5440*/  FSEL R51, R51, -INF , !P5 ;  /* 0xff80000033337808 */ /* 0x002fce0006800000 */
[----:B------:R-:W1:Y:S01]  /*5450*/  MUFU.TANH R48, R8 ;  /* 0x0000000800307308 */ /* 0x000e620000002400 */
[----:B--2---:R-:W-:-:S07]  /*5460*/  FSEL R53, R53, -INF , !P6 ;  /* 0xff80000035357808 */ /* 0x004fce0007000000 */
[----:B------:R-:W2:Y:S01]  /*5470*/  MUFU.TANH R49, R10 ;  /* 0x0000000a00317308 */ /* 0x000ea20000002400 */
[----:B---3--:R-:W-:-:S07]  /*5480*/  FSEL R50, R50, -INF , !P5 ;  /* 0xff80000032327808 */ /* 0x008fce0006800000 */
        /* <DEDUP_REMOVED lines=9> */
[----:B--2---:R-:W-:Y:S02]  /*5520*/  FSEL R45, R45, -INF , !P2 ;  /* 0xff8000002d2d7808 */ /* 0x004fe40005000000 */
[----:B---3--:R-:W-:Y:S02]  /*5530*/  FSEL R22, R4, -INF , !P1 ;  /* 0xff80000004167808 */ /* 0x008fe40004800000 */
[----:B-1----:R-:W-:Y:S01]  /*5540*/  FSEL R23, R23, -INF , !P1 ;  /* 0xff80000017177808 */ /* 0x002fe20004800000 */
        /* <DEDUP_REMOVED lines=15> */
.L_x_791:
        /* <DEDUP_REMOVED lines=60> */
.L_x_792:
[----:B------:R-:W-:Y:S05]  /*5a00*/  BSYNC.RECONVERGENT B0 ;  /* 0x0000000000007941 */ /* 0x000fea0003800200 */
.L_x_790:
[CC--:B------:R-:W-:Y:S01]  /*5a10*/  ISETP.GE.AND P1, PT, R116.reuse, R251.reuse, PT ;  /* 0x000000fb7400720c */ /* 0x0c0fe20003f26270 */
[----:B------:R-:W-:Y:S01]  /*5a20*/  BSSY.RECONVERGENT B0, `(.L_x_793) ;  /* 0x0000041000007945 */ /* 0x000fe20003800200 */
[----:B------:R-:W-:Y:S02]  /*5a30*/  ISETP.GE.AND P2, PT, R116, R251, PT ;  /* 0x000000fb7400720c */ /* 0x000fe40003f46270 */
[----:B------:R-:W-:-:S04]  /*5a40*/  LEA R12, P3, R234, R240, 0x6 ;  /* 0x000000f0ea0c7211 */ /* 0x000fc800078630ff */
[----:B------:R-:W-:-:S05]  /*5a50*/  LEA.HI.X R13, R234, R239, R235, 0x6, P3 ;  /* 0x000000efea0d7211 */ /* 0x000fca00018f34eb */
[----:B------:R-:W-:Y:S01]  /*5a60*/  @!P1 IMAD.MOV.U32 R8, RZ, RZ, R12 ;  /* 0x000000ffff089224 */ /* 0x000fe200078e000c */
[CC--:B------:R-:W-:Y:S01]  /*5a70*/  @!P1 LEA R10, P4, R234.reuse, R12.reuse, 0x6 ;  /* 0x0000000cea0a9211 */ /* 0x0c0fe200078830ff */
[----:B------:R-:W-:Y:S01]  /*5a80*/  @!P1 IMAD.MOV.U32 R9, RZ, RZ, R13 ;  /* 0x000000ffff099224 */ /* 0x000fe200078e000d */
[-C--:B------:R-:W-:Y:S01]  /*5a90*/  @!P1 MOV R6, R12.reuse ;  /* 0x0000000c00069202 */ /* 0x080fe20000000f00 */
[----:B------:R-:W-:Y:S01]  /*5aa0*/  @!P2 IMAD.MOV.U32 R241, RZ, RZ, R239 ;  /* 0x000000fffff1a224 */ /* 0x000fe200078e00ef */
[C---:B------:R-:W-:Y:S01]  /*5ab0*/  @!P1 LEA R14, P3, R234.reuse, R12, 0x7 ;  /* 0x0000000cea0e9211 */ /* 0x040fe200078638ff */
[----:B------:R-:W-:Y:S01]  /*5ac0*/  @!P1 IMAD R4, R235, 0xc0, RZ ;  /* 0x000000c0eb049824 */ /* 0x000fe200078e02ff */
[CC--:B------:R-:W-:Y:S01]  /*5ad0*/  @!P1 LEA.HI.X R11, R234.reuse, R13.reuse, R235, 0x6, P4 ;  /* 0x0000000dea0b9211 */ /* 0x0c0fe200020f34eb */
[C---:B------:R-:W-:Y:S01]  /*5ae0*/  @!P1 IMAD.WIDE.U32 R8, R234.reuse, 0xc0, R8 ;  /* 0x000000c0ea089825 */ /* 0x040fe200078e0008 */
[----:B------:R-:W-:Y:S01]  /*5af0*/  @!PT LDS RZ, [RZ] ;  /* 0x00000000fffff984 */ /* 0x000fe20000000800 */
[----:B------:R-:W-:Y:S01]  /*5b00*/  @!PT LDS RZ, [RZ] ;  /* 0x00000000fffff984 */ /* 0x000fe20000000800 */
[----:B------:R-:W-:Y:S01]  /*5b10*/  @!PT LDS RZ, [RZ] ;  /* 0x00000000fffff984 */ /* 0x000fe20000000800 */
[----:B------:R1:W-:Y:S01]  /*5b20*/  @!P2 LDGSTS.E.BYPASS.LTC128B.128 [R252+0x1000], desc[UR4][R240.64] ;  /* 0x01000000f0fcafae */ /* 0x0003e2000b981a04 */
[----:B------:R-:W-:-:S02]  /*5b30*/  @!P1 LEA.HI.X R15, R234, R13, R235, 0x7, P3 ;  /* 0x0000000dea0f9211 */ /* 0x000fc400018f3ceb */
[----:B------:R-:W-:Y:S01]  /*5b40*/  @!P1 IMAD.MOV.U32 R7, RZ, RZ, R13 ;  /* 0x000000ffff079224 */ /* 0x000fe200078e000d */
[----:B------:R1:W-:Y:S01]  /*5b50*/  @P2 STS.128 [R252+0x1000], RZ ;  /* 0x001000fffc002388 */ /* 0x0003e20000000c00 */
[----:B------:R-:W-:Y:S01]  /*5b60*/  @!P1 IMAD.IADD R9, R4, 0x1, R9 ;  /* 0x0000000104099824 */ /* 0x000fe200078e0209 */
[C---:B------:R-:W-:Y:S01]  /*5b70*/  @!P1 LEA R4, P2, R234.reuse, R12, 0x8 ;  /* 0x0000000cea049211 */ /* 0x040fe200078440ff */
[----:B------:R-:W-:Y:S01]  /*5b80*/  @!P1 IMAD R0, R235, 0x140, RZ ;  /* 0x00000140eb009824 */ /* 0x000fe200078e02ff */
[----:B------:R1:W-:Y:S01]  /*5b90*/  @P1 STS.128 [R252+0x1800], RZ ;  /* 0x001800fffc001388 */ /* 0x0003e20000000c00 */
[C---:B------:R-:W-:Y:S01]  /*5ba0*/  @!P1 IMAD.WIDE.U32 R6, R234.reuse, 0x140, R6 ;  /* 0x00000140ea069825 */ /* 0x040fe200078e0006 */
[----:B------:R-:W-:Y:S02]  /*5bb0*/  @!P1 LEA.HI.X R5, R234, R13, R235, 0x8, P2 ;  /* 0x0000000dea059211 */ /* 0x000fe400010f44eb */
[----:B------:R-:W-:Y:S01]  /*5bc0*/  @!PT LDS RZ, [RZ] ;  /* 0x00000000fffff984 */ /* 0x000fe20000000800 */
[----:B------:R-:W-:Y:S01]  /*5bd0*/  @!PT LDS RZ, [RZ] ;  /* 0x00000000fffff984 */ /* 0x000fe20000000800 */
[----:B------:R-:W-:Y:S01]  /*5be0*/  @!PT LDS RZ, [RZ] ;  /* 0x00000000fffff984 */ /* 0x000fe20000000800 */
[----:B------:R1:W-:Y:S02]  /*5bf0*/  @!P1 LDGSTS.E.BYPASS.LTC128B.128 [R252+0x1800], desc[UR4][R12.64] ;  /* 0x018000000cfc9fae */ /* 0x0003e4000b981a04 */
[----:B------:R-:W-:-:S02]  /*5c00*/  @!P1 IADD3 R7, PT, PT, R0, R7, RZ ;  /* 0x0000000700079210 */ /* 0x000fc40007ffe0ff */
        /* <DEDUP_REMOVED lines=34> */
.L_x_794:
[----:B------:R-:W-:Y:S05]  /*5e30*/  BSYNC.RECONVERGENT B0 ;  /* 0x0000000000007941 */ /* 0x000fea0003800200 */
.L_x_793:
[----:B------:R-:W0:Y:S02]  /*5e40*/  LDGDEPBAR ;  /* 0x00000000000079af */ /* 0x000e240000000000 */
.L_x_789:
[----:B------:R-:W-:Y:S05]  /*5e50*/  BSYNC.RECONVERGENT B1 ;  /* 0x0000000000017941 */ /* 0x000fea0003800200 */
.L_x_788:
        /* <DEDUP_REMOVED lines=68> */
[----:B------:R-:W4:Y:S03]  /*62a0*/  SHFL.BFLY PT, R7, R6, 0x2, 0x1f ;  /* 0x0c401f0006077f89 */ /* 0x000f2600000e0000 */
[----:B------:R-:W-:Y:S01]  /*62b0*/  IADD3 R69, PT, PT, R41, R70, RZ ;  /* 0x0000004629457210 */ /* 0x000fe20007ffe0ff */
[----:B------:R-:W-:Y:S04]  /*62c0*/  LDSM.16.MT88.4 R24, [R70+0x5000] ;  /* 0x005000004618783b */ /* 0x000fe80000004200 */
[----:B------:R-:W-:Y:S01]  /*62d0*/  LDSM.16.MT88.4 R40, [R69+0x5400] ;  /* 0x005400004528783b */ /* 0x000fe20000004200 */
[----:B-1----:R-:W-:-:S02]  /*62e0*/  FMNMX.FTZ R9, R8, R9, !PT ;  /* 0x0000000908097209 */ /* 0x002fc40007810000 */
[----:B----4-:R-:W-:-:S03]  /*62f0*/  FMNMX.FTZ R7, R6, R7, !PT ;  /* 0x0000000706077209 */ /* 0x010fc60007810000 */
[----:B------:R-:W1:Y:S04]  /*6300*/  SHFL.BFLY PT, R0, R9, 0x1, 0x1f ;  /* 0x0c201f0009007f89 */ /* 0x000e6800000e0000 */
[----:B------:R-:W4:Y:S01]  /*6310*/  SHFL.BFLY PT, R4, R7, 0x1, 0x1f ;  /* 0x0c201f0007047f89 */ /* 0x000f2200000e0000 */
[----:B-1----:R-:W-:-:S03]  /*6320*/  FMNMX.FTZ R0, R9, R0, !PT ;  /* 0x0000000009007209 */ /* 0x002fc60007810000 */
[----:B------:R-:W-:Y:S01]  /*6330*/  LDSM.16.MT88.4 R8, [R70+0x5400] ;  /* 0x005400004608783b */ /* 0x000fe20000004200 */
[----:B------:R-:W-:Y:S02]  /*6340*/  FSETP.NEU.FTZ.AND P1, PT, R0, -INF , PT ;  /* 0xff8000000000780b */ /* 0x000fe40003f3d000 */
[----:B----4-:R-:W-:Y:S01]  /*6350*/  FMNMX.FTZ R20, R7, R4, !PT ;  /* 0x0000000407147209 */ /* 0x010fe20007810000 */
[----:B---3--:R-:W-:-:S04]  /*6360*/  FMUL.FTZ R74, R77, R0 ;  /* 0x000000004d4a7220 */ /* 0x008fc80000410000 */
[----:B------:R-:W-:Y:S01]  /*6370*/  FMUL.FTZ R4, R77, R20 ;  /* 0x000000144d047220 */ /* 0x000fe20000410000 */
[----:B------:R-:W-:Y:S02]  /*6380*/  FSEL R74, R74, RZ, P1 ;  /* 0x000000ff4a4a7208 */ /* 0x000fe40000800000 */
[----:B------:R-:W-:-:S03]  /*6390*/  FSETP.NEU.FTZ.AND P1, PT, R20, -INF , PT ;  /* 0xff8000001400780b */ /* 0x000fc60003f3d000 */
[-CC-:B------:R-:W-:Y:S01]  /*63a0*/  FFMA.FTZ R114, R75, R77.reuse, -R74.reuse ;  /* 0x0000004d4b727223 */ /* 0x180fe2000001084a */
[----:B------:R-:W-:Y:S01]  /*63b0*/  FSEL R75, R4, RZ, P1 ;  /* 0x000000ff044b7208 */ /* 0x000fe20000800000 */
[-CC-:B------:R-:W-:Y:S01]  /*63c0*/  FFMA.FTZ R110, R101, R77.reuse, -R74.reuse ;  /* 0x0000004d656e7223 */ /* 0x180fe2000001084a */
[----:B------:R-:W1:Y:S01]  /*63d0*/  LDSM.16.MT88.4 R4, [R69+0x5000] ;  /* 0x005000004504783b */ /* 0x000e620000004200 */
[-CC-:B------:R-:W-:Y:S01]  /*63e0*/  FFMA.FTZ R101, R103, R77.reuse, -R74.reuse ;  /* 0x0000004d67657223 */ /* 0x180fe2000001084a */
[-CC-:B------:R-:W-:Y:S01]  /*63f0*/  FFMA.FTZ R117, R97, R77.reuse, -R74.reuse ;  /* 0x0000004d61757223 */ /* 0x180fe2000001084a */
[-CC-:B------:R-:W-:Y:S01]  /*6400*/  FFMA.FTZ R119, R98, R77.reuse, -R75.reuse ;  /* 0x0000004d62777223 */ /* 0x180fe2000001084b */
[-CC-:B------:R-:W-:Y:S01]  /*6410*/  FFMA.FTZ R116, R104, R77.reuse, -R75.reuse ;  /* 0x0000004d68747223 */ /* 0x180fe2000001084b */
[-CC-:B------:R-:W-:Y:S01]  /*6420*/  FFMA.FTZ R112, R112, R77.reuse, -R75.reuse ;  /* 0x0000004d70707223 */ /* 0x180fe2000001084b */
[-CC-:B------:R-:W-:Y:S01]  /*6430*/  FFMA.FTZ R103, R182, R77.reuse, -R75.reuse ;  /* 0x0000004db6677223 */ /* 0x180fe2000001084b */
[----:B------:R-:W-:Y:S01]  /*6440*/  MUFU.EX2 R114, R114 ;  /* 0x0000007200727308 */ /* 0x000fe20000000800 */
[-CC-:B------:R-:W-:Y:S01]  /*6450*/  FFMA.FTZ R104, R89, R77.reuse, -R74.reuse ;  /* 0x0000004d59687223 */ /* 0x180fe2000001084a */
[-CC-:B------:R-:W-:Y:S01]  /*6460*/  FFMA.FTZ R89, R99, R77.reuse, -R74.reuse ;  /* 0x0000004d63597223 */ /* 0x180fe2000001084a */
[-CC-:B------:R-:W-:Y:S01]  /*6470*/  FFMA.FTZ R98, R78, R77.reuse, -R75.reuse ;  /* 0x0000004d4e627223 */ /* 0x180fe2000001084b */
[----:B------:R-:W2:Y:S01]  /*6480*/  MUFU.EX2 R117, R117 ;  /* 0x0000007500757308 */ /* 0x000ea20000000800 */
[-CC-:B------:R-:W-:Y:S01]  /*6490*/  FFMA.FTZ R97, R91, R77.reuse, -R74.reuse ;  /* 0x0000004d5b617223 */ /* 0x180fe2000001084a */
[-CC-:B------:R-:W-:Y:S01]  /*64a0*/  FFMA.FTZ R99, R72, R77.reuse, -R75.reuse ;  /* 0x0000004d48637223 */ /* 0x180fe2000001084b */
[-CC-:B------:R-:W-:Y:S01]  /*64b0*/  FFMA.FTZ R78, R79, R77.reuse, -R74.reuse ;  /* 0x0000004d4f4e7223 */ /* 0x180fe2000001084a */
[----:B------:R-:W-:Y:S01]  /*64c0*/  MUFU.EX2 R110, R110 ;  /* 0x0000006e006e7308 */ /* 0x000fe20000000800 */
[-CC-:B------:R-:W-:Y:S01]  /*64d0*/  FFMA.FTZ R84, R84, R77.reuse, -R75.reuse ;  /* 0x0000004d54547223 */ /* 0x180fe2000001084b */
[-CC-:B------:R-:W-:Y:S01]  /*64e0*/  FFMA.FTZ R32, R90, R77.reuse, -R75.reuse ;  /* 0x0000004d5a207223 */ /* 0x180fe2000001084b */
[-CC-:B------:R-:W-:Y:S01]  /*64f0*/  FFMA.FTZ R72, R71, R77.reuse, -R74.reuse ;  /* 0x0000004d47487223 */ /* 0x180fe2000001084a */
[----:B------:R-:W3:Y:S01]  /*6500*/  MUFU.EX2 R101, R101 ;  /* 0x0000006500657308 */ /* 0x000ee20000000800 */
[-CC-:B------:R-:W-:Y:S01]  /*6510*/  FFMA.FTZ R71, R39, R77.reuse, -R74.reuse ;  /* 0x0000004d27477223 */ /* 0x180fe2000001084a */
        /* <DEDUP_REMOVED lines=8> */
[-CC-:B------:R-:W-:Y:S01]  /*65a0*/  FFMA.FTZ R175, R93, R77.reuse, -R74.reuse ;  /* 0x0000004d5daf7223 */ /* 0x180fe2000001084a */
[-CC-:B------:R-:W-:Y:S01]  /*65b0*/  FFMA.FTZ R107, R94, R77.reuse, -R75.reuse ;  /* 0x0000004d5e6b7223 */ /* 0x180fe2000001084b */
[----:B------:R-:W-:Y:S01]  /*65c0*/  MUFU.EX2 R112, R112 ;  /* 0x0000007000707308 */ /* 0x000fe20000000800 */
[-CC-:B------:R-:W-:Y:S01]  /*65d0*/  FFMA.FTZ R179, R92, R77.reuse, -R75.reuse ;  /* 0x0000004d5cb37223 */ /* 0x180fe2000001084b */
[----:B---3--:R-:W-:Y:S01]  /*65e0*/  F2FP.F16.F32.PACK_AB R15, R101, R110 ;  /* 0x0000006e650f723e */ /* 0x008fe200000000ff */
        /* <DEDUP_REMOVED lines=9> */
[----:B------:R-:W-:Y:S01]  /*6680*/  MUFU.EX2 R97, R97 ;  /* 0x0000006100617308 */ /* 0x000fe20000000800 */
[-CC-:B------:R-:W-:Y:S01]  /*6690*/  FFMA.FTZ R173, R173, R77.reuse, -R74.reuse ;  /* 0x0000004dadad7223 */ /* 0x180fe2000001084a */
[-CC-:B------:R-:W-:Y:S01]  /*66a0*/  FFMA.FTZ R159, R159, R77.reuse, -R74.reuse ;  /* 0x0000004d9f9f7223 */ /* 0x180fe2000001084a */
[-CC-:B------:R-:W-:Y:S01]  /*66b0*/  FFMA.FTZ R155, R155, R77.reuse, -R74.reuse ;  /* 0x0000004d9b9b7223 */ /* 0x180fe2000001084a */
[----:B------:R-:W-:Y:S01]  /*66c0*/  MUFU.EX2 R89, R89 ;  /* 0x0000005900597308 */ /* 0x000fe20000000800 */
[-CC-:B------:R-:W-:Y:S01]  /*66d0*/  FFMA.FTZ R160, R160, R77.reuse, -R75.reuse ;  /* 0x0000004da0a07223 */ /* 0x180fe2000001084b */
[----:B---3--:R-:W-:Y:S01]  /*66e0*/  F2FP.F16.F32.PACK_AB R14, R103, R112 ;  /* 0x00000070670e723e */ /* 0x008fe200000000ff */
[-C--:B------:R-:W-:Y:S01]  /*66f0*/  FFMA.FTZ R135, R135, R77.reuse, -R74 ;  /* 0x0000004d87877223 */ /* 0x080fe2000001084a */
[----:B------:R-:W-:Y:S01]  /*6700*/  MUFU.EX2 R99, R99 ;  /* 0x0000006300637308 */ /* 0x000fe20000000800 */
[-C--:B------:R-:W-:Y:S01]  /*6710*/  FFMA.FTZ R124, R124, R77.reuse, -R75 ;  /* 0x0000004d7c7c7223 */ /* 0x080fe2000001084b */
[----:B------:R-:W-:Y:S01]  /*6720*/  FADD.FTZ R117, R117, R114 ;  /* 0x0000007275757221 */ /* 0x000fe20000010000 */
[----:B------:R-:W-:Y:S01]  /*6730*/  FADD.FTZ R119, R119, R116 ;  /* 0x0000007477777221 */ /* 0x000fe20000010000 */
[----:B------:R-:W2:Y:S01]  /*6740*/  MUFU.EX2 R98, R98 ;  /* 0x0000006200627308 */ /* 0x000ea20000000800 */
[C---:B------:R-:W-:Y:S01]  /*6750*/  HMMA.16816.F32 R28, R12.reuse, R24, RZ ;  /* 0x000000180c1c723c */ /* 0x040fe200000018ff */
[----:B------:R-:W-:Y:S01]  /*6760*/  FADD.FTZ R110, R110, R117 ;  /* 0x000000756e6e7221 */ /* 0x000fe20000010000 */
[----:B------:R-:W-:Y:S01]  /*6770*/  FADD.FTZ R112, R112, R119 ;  /* 0x0000007770707221 */ /* 0x000fe20000010000 */
[----:B------:R3:W-:Y:S01]  /*6780*/  MUFU.EX2 R90, R84 ;  /* 0x00000054005a7308 */ /* 0x0007e20000000800 */
[-CC-:B------:R-:W-:Y:S01]  /*6790*/  FFMA.FTZ R114, R115, R77.reuse, -R74.reuse ;  /* 0x0000004d73727223 */ /* 0x180fe2000001084a */
[-C--:B------:R-:W-:Y:S01]  /*67a0*/  FFMA.FTZ R115, R111, R77.reuse, -R74 ;  /* 0x0000004d6f737223 */ /* 0x080fe2000001084a */
[----:B------:R-:W-:Y:S01]  /*67b0*/  FADD.FTZ R112, R103, R112 ;  /* 0x0000007067707221 */ /* 0x000fe20000010000 */
[----:B------:R4:W5:Y:S01]  /*67c0*/  MUFU.EX2 R79, R32 ;  /* 0x00000020004f7308 */ /* 0x0009620000000800 */
[C---:B------:R-:W-:Y:S01]  /*67d0*/  HMMA.16816.F32 R24, R12.reuse, R26, RZ ;  /* 0x0000001a0c18723c */ /* 0x040fe200000018ff */
[-CC-:B------:R-:W-:Y:S01]  /*67e0*/  FFMA.FTZ R116, R102, R77.reuse, -R75.reuse ;  /* 0x0000004d66747223 */ /* 0x180fe2000001084b */
[-CC-:B------:R-:W-:Y:S01]  /*67f0*/  FFMA.FTZ R100, R100, R77.reuse, -R75.reuse ;  /* 0x0000004d64647223 */ /* 0x180fe2000001084b */
[----:B------:R-:W5:Y:S01]  /*6800*/  MUFU.EX2 R78, R78 ;  /* 0x0000004e004e7308 */ /* 0x000f620000000800 */
[-CC-:B------:R-:W-:Y:S01]  /*6810*/  FFMA.FTZ R103, R96, R77.reuse, -R75.reuse ;  /* 0x0000004d60677223 */ /* 0x180fe2000001084b */
[-CC-:B------:R-:W-:Y:S01]  /*6820*/  FFMA.FTZ R87, R87, R77.reuse, -R74.reuse ;  /* 0x0000004d57577223 */ /* 0x180fe2000001084a */
[-C--:B------:R-:W-:Y:S01]  /*6830*/  FFMA.FTZ R76, R76, R77.reuse, -R75 ;  /* 0x0000004d4c4c7223 */ /* 0x080fe2000001084b */
[----:B------:R-:W-:Y:S01]  /*6840*/  MUFU.EX2 R73, R73 ;  /* 0x0000004900497308 */ /* 0x000fe20000000800 */
[C---:B-1----:R-:W-:Y:S01]  /*6850*/  HMMA.16816.F32 R16, R12.reuse, R4, RZ ;  /* 0x000000040c10723c */ /* 0x042fe200000018ff */
[----:B---3--:R-:W-:Y:S01]  /*6860*/  FFMA.FTZ R84, R37, R77, -R74 ;  /* 0x0000004d25547223 */ /* 0x008fe2000001084a */
[----:B--2---:R-:W-:Y:S01]  /*6870*/  F2FP.F16.F32.PACK_AB R4, R98, R99 ;  /* 0x000000636204723e */ /* 0x004fe200000000ff */
[----:B------:R-:W1:Y:S01]  /*6880*/  LDSM.16.MT88.4 R36, [R70+0x5800] ;  /* 0x005800004624783b */ /* 0x000e620000004200 */
[----:B------:R-:W-:Y:S01]  /*6890*/  F2FP.F16.F32.PACK_AB R5, R97, R104 ;  /* 0x000000686105723e */ /* 0x000fe200000000ff */
[----:B------:R-:W2:Y:S01]  /*68a0*/  MUFU.EX2 R72, R72 ;  /* 0x0000004800487308 */ /* 0x000ea20000000800 */
[----:B------:R-:W-:Y:S01]  /*68b0*/  FADD.FTZ R99, R99, R112 ;  /* 0x0000007063637221 */ /* 0x000fe20000010000 */
[----:B----4-:R-:W3:Y:S01]  /*68c0*/  LDSM.16.MT88.4 R32, [R69+0x5800] ;  /* 0x005800004520783b */ /* 0x010ee20000004200 */
[----:B------:R-:W-:Y:S01]  /*68d0*/  HMMA.16816.F32 R12, R12, R6, RZ ;  /* 0x000000060c0c723c */ /* 0x000fe200000018ff */
[----:B-----5:R-:W-:Y:S01]  /*68e0*/  F2FP.F16.F32.PACK_AB R6, R79, R90 ;  /* 0x0000005a4f06723e */ /* 0x020fe200000000ff */
[----:B------:R-:W-:Y:S01]  /*68f0*/  MUFU.EX2 R71, R71 ;  /* 0x0000004700477308 */ /* 0x000fe20000000800 */
[----:B------:R-:W-:Y:S01]  /*6900*/  F2FP.F16.F32.PACK_AB R7, R78, R89 ;  /* 0x000000594e07723e */ /* 0x000fe200000000ff */
[----:B------:R-:W-:Y:S01]  /*6910*/  FADD.FTZ R99, R98, R99 ;  /* 0x0000006362637221 */ /* 0x000fe20000010000 */
[-CC-:B------:R-:W-:Y:S01]  /*6920*/  FFMA.FTZ R63, R63, R77.reuse, -R75.reuse ;  /* 0x0000004d3f3f7223 */ /* 0x180fe2000001084b */
[----:B------:R-:W-:Y:S01]  /*6930*/  MUFU.EX2 R84, R84 ;  /* 0x0000005400547308 */ /* 0x000fe20000000800 */
[-C--:B------:R-:W-:Y:S01]  /*6940*/  FFMA.FTZ R56, R56, R77.reuse, -R75 ;  /* 0x0000004d38387223 */ /* 0x080fe2000001084b */
[----:B------:R-:W-:Y:S01]  /*6950*/  FADD.FTZ R98, R90, R99 ;  /* 0x000000635a627221 */ /* 0x000fe20000010000 */
[-CC-:B------:R-:W-:Y:S01]  /*6960*/  FFMA.FTZ R99, R81, R77.reuse, -R74.reuse ;  /* 0x0000004d51637223 */ /* 0x180fe2000001084a */
[C---:B------:R-:W-:Y:S01]  /*6970*/  HMMA.16816.F32 R28, R4.reuse, R8, R28 ;  /* 0x00000008041c723c */ /* 0x040fe2000000181c */
[-C--:B------:R-:W-:Y:S01]  /*6980*/  FFMA.FTZ R8, R83, R77.reuse, -R74 ;  /* 0x0000004d53087223 */ /* 0x080fe2000001084a */
[-CC-:B------:R-:W-:Y:S01]  /*6990*/  FFMA.FTZ R83, R82, R77.reuse, -R75.reuse ;  /* 0x0000004d52537223 */ /* 0x180fe2000001084b */
[----:B------:R4:W-:Y:S01]  /*69a0*/  MUFU.EX2 R88, R136 ;  /* 0x0000008800587308 */ /* 0x0009e20000000800 */
[----:B------:R-:W-:Y:S01]  /*69b0*/  FADD.FTZ R98, R79, R98 ;  /* 0x000000624f627221 */ /* 0x000fe20000010000 */
[-CC-:B------:R-:W-:Y:S01]  /*69c0*/  FFMA.FTZ R90, R85, R77.reuse, -R74.reuse ;  /* 0x0000004d555a7223 */ /* 0x180fe2000001084a */
[-CC-:B------:R-:W-:Y:S01]  /*69d0*/  FFMA.FTZ R81, R80, R77.reuse, -R75.reuse ;  /* 0x0000004d50517223 */ /* 0x180fe2000001084b */
[----:B------:R5:W-:Y:S01]  /*69e0*/  MUFU.EX2 R82, R8 ;  /* 0x0000000800527308 */ /* 0x000be20000000800 */
[----:B------:R-:W-:Y:S01]  /*69f0*/  HMMA.16816.F32 R24, R4, R10, R24 ;  /* 0x0000000a0418723c */ /* 0x000fe20000001818 */
[-CC-:B------:R-:W-:Y:S01]  /*6a00*/  FFMA.FTZ R53, R53, R77.reuse, -R74.reuse ;  /* 0x0000004d35357223 */ /* 0x180fe2000001084a */
[-CC-:B------:R-:W-:Y:S01]  /*6a10*/  FFMA.FTZ R47, R47, R77.reuse, -R75.reuse ;  /* 0x0000004d2f2f7223 */ /* 0x180fe2000001084b */
[----:B------:R-:W1:Y:S01]  /*6a20*/  MUFU.EX2 R83, R83 ;  /* 0x0000005300537308 */ /* 0x000e620000000800 */
[-C--:B------:R-:W-:Y:S01]  /*6a30*/  FFMA.FTZ R44, R44, R77.reuse, -R75 ;  /* 0x0000004d2c2c7223 */ /* 0x080fe2000001084b */
[----:B------:R-:W-:-:S02]  /*6a40*/  FFMA.FTZ R23, R23, R77, -R74 ;  /* 0x0000004d17177223 */ /* 0x000fc4000001084a */
[----:B------:R-:W-:Y:S01]  /*6a50*/  MUFU.EX2 R91, R91 ;  /* 0x0000005b005b7308 */ /* 0x000fe20000000800 */
[C---:B------:R-:W-:Y:S01]  /*6a60*/  HMMA.16816.F32 R16, R4.reuse, R40, R16 ;  /* 0x000000280410723c */ /* 0x040fe20000001810 */
[----:B--2---:R-:W-:Y:S01]  /*6a70*/  F2FP.F16.F32.PACK_AB R41, R72, R73 ;  /* 0x000000494829723e */ /* 0x004fe200000000ff */
[-CC-:B----4-:R-:W-:Y:S01]  /*6a80*/  FFMA.FTZ R136, R128, R77.reuse, -R75.reuse ;  /* 0x0000004d80887223 */ /* 0x190fe2000001084b */
[----:B------:R-:W2:Y:S01]  /*6a90*/  MUFU.EX2 R86, R86 ;  /* 0x0000005600567308 */ /* 0x000ea20000000800 */
[----:B------:R-:W-:Y:S01]  /*6aa0*/  FFMA.FTZ R128, R106, R77, -R75 ;  /* 0x0000004d6a807223 */ /* 0x000fe2000001084b */
[----:B-----5:R-:W4:Y:S02]  /*6ab0*/  LDSM.16.MT88.4 R8, [R70+0x5c00] ;  /* 0x005c00004608783b */ /* 0x020f240000004200 */
[----:B------:R5:W3:Y:S01]  /*6ac0*/  MUFU.EX2 R93, R109 ;  /* 0x0000006d005d7308 */ /* 0x000ae20000000800 */
[----:B------:R-:W-:Y:S01]  /*6ad0*/  HMMA.16816.F32 R12, R4, R42, R12 ;  /* 0x0000002a040c723c */ /* 0x000fe2000000180c */
[----:B-1----:R-:W-:Y:S01]  /*6ae0*/  F2FP.F16.F32.PACK_AB R40, R88, R83 ;  /* 0x000000535828723e */ /* 0x002fe200000000ff */
[----:B------:R-:W1:Y:S01]  /*6af0*/  LDSM.16.MT88.4 R4, [R69+0x5c00] ;  /* 0x005c00004504783b */ /* 0x000e620000004200 */
[----:B------:R-:W-:Y:S01]  /*6b00*/  F2FP.F16.F32.PACK_AB R43, R84, R71 ;  /* 0x00000047542b723e */ /* 0x000fe200000000ff */
[----:B------:R3:W-:Y:S01]  /*6b10*/  MUFU.EX2 R92, R175 ;  /* 0x000000af005c7308 */ /* 0x0007e20000000800 */
[----:B------:R-:W-:-:S03]  /*6b20*/  FADD.FTZ R83, R83, R98 ;  /* 0x0000006253537221 */ /* 0x000fc60000010000 */
[----:B------:R3:W-:Y:S01]  /*6b30*/  MUFU.EX2 R94, R179 ;  /* 0x000000b3005e7308 */ /* 0x0007e20000000800 */
[----:B--2---:R-:W-:Y:S01]  /*6b40*/  F2FP.F16.F32.PACK_AB R42, R86, R91 ;  /* 0x0000005b562a723e */ /* 0x004fe200000000ff */
[----:B------:R-:W-:Y:S02]  /*6b50*/  FADD.FTZ R88, R88, R83 ;  /* 0x0000005358587221 */ /* 0x000fe40000010000 */
[----:B------:R-:W2:Y:S01]  /*6b60*/  MUFU.EX2 R107, R107 ;  /* 0x0000006b006b7308 */ /* 0x000ea20000000800 */
[-C--:B-----5:R-:W-:Y:S01]  /*6b70*/  FFMA.FTZ R109, R105, R77.reuse, -R74 ;  /* 0x0000004d696d7223 */ /* 0x0a0fe2000001084a */
[----:B------:R-:W-:Y:S02]  /*6b80*/  FADD.FTZ R91, R91, R88 ;  /* 0x000000585b5b7221 */ /* 0x000fe40000010000 */
[----:B------:R5:W-:Y:S01]  /*6b90*/  MUFU.EX2 R106, R136 ;  /* 0x00000088006a7308 */ /* 0x000be20000000800 */
[C---:B------:R-:W-:Y:S01]  /*6ba0*/  HMMA.16816.F32 R28, R40.reuse, R36, R28 ;  /* 0x00000024281c723c */ /* 0x040fe2000000181c */
[----:B---3--:R-:W-:Y:S01]  /*6bb0*/  F2FP.F16.F32.PACK_AB R37, R93, R82 ;  /* 0x000000525d25723e */ /* 0x008fe200000000ff */
[-CC-:B------:R-:W-:Y:S01]  /*6bc0*/  FFMA.FTZ R175, R170, R77.reuse, -R75.reuse ;  /* 0x0000004daaaf7223 */ /* 0x180fe2000001084b */
[----:B------:R-:W3:Y:S01]  /*6bd0*/  MUFU.EX2 R105, R128 ;  /* 0x0000008000697308 */ /* 0x000ee20000000800 */
[-CC-:B------:R-:W-:Y:S01]  /*6be0*/  FFMA.FTZ R170, R156, R77.reuse, -R75.reuse ;  /* 0x0000004d9caa7223 */ /* 0x180fe2000001084b */
[-C--:B------:R-:W-:Y:S01]  /*6bf0*/  FFMA.FTZ R179, R142, R77.reuse, -R75 ;  /* 0x0000004d8eb37223 */ /* 0x080fe2000001084b */
[----:B------:R-:W-:Y:S01]  /*6c00*/  FADD.FTZ R91, R86, R91 ;  /* 0x0000005b565b7221 */ /* 0x000fe20000010000 */
[----:B------:R-:W4:Y:S01]  /*6c10*/  MUFU.EX2 R109, R109 ;  /* 0x0000006d006d7308 */ /* 0x000f220000000800 */
[----:B------:R-:W-:Y:S01]  /*6c20*/  HMMA.16816.F32 R24, R40, R38, R24 ;  /* 0x000000262818723c */ /* 0x000fe20000001818 */
[----:B--2---:R-:W-:Y:S01]  /*6c30*/  F2FP.F16.F32.PACK_AB R36, R107, R94 ;  /* 0x0000005e6b24723e */ /* 0x004fe200000000ff */
[----:B------:R-:W-:Y:S01]  /*6c40*/  FADD.FTZ R94, R94, R91 ;  /* 0x0000005b5e5e7221 */ /* 0x000fe20000010000 */
[----:B------:R-:W-:Y:S01]  /*6c50*/  MUFU.EX2 R142, R180 ;  /* 0x000000b4008e7308 */ /* 0x000fe20000000800 */
[----:B-----5:R-:W-:-:S02]  /*6c60*/  FFMA.FTZ R136, R137, R77, -R74 ;  /* 0x0000004d89887223 */ /* 0x020fc4000001084a */
[----:B------:R-:W-:Y:S01]  /*6c70*/  FADD.FTZ R107, R107, R94 ;  /* 0x0000005e6b6b7221 */ /* 0x000fe20000010000 */
[----:B------:R2:W-:Y:S01]  /*6c80*/  MUFU.EX2 R137, R153 ;  /* 0x0000009900897308 */ /* 0x0005e20000000800 */
[C---:B------:R-:W-:Y:S01]  /*6c90*/  HMMA.16816.F32 R16, R40.reuse, R32, R16 ;  /* 0x000000202810723c */ /* 0x040fe20000001810 */
[----:B---3--:R-:W-:Y:S01]  /*6ca0*/  F2FP.F16.F32.PACK_AB R38, R105, R106 ;  /* 0x0000006a6926723e */ /* 0x008fe200000000ff */
[-CC-:B------:R-:W-:Y:S01]  /*6cb0*/  FFMA.FTZ R128, R125, R77.reuse, -R74.reuse ;  /* 0x0000004d7d807223 */ /* 0x180fe2000001084a */
[----:B------:R-:W-:Y:S01]  /*6cc0*/  MUFU.EX2 R136, R136 ;  /* 0x0000008800887308 */ /* 0x000fe20000000800 */
[----:B------:R-:W-:Y:S01]  /*6cd0*/  FADD.FTZ R106, R106, R107 ;  /* 0x0000006b6a6a7221 */ /* 0x000fe20000010000 */
[----:B----4-:R-:W-:Y:S02]  /*6ce0*/  F2FP.F16.F32.PACK_AB R39, R109, R92 ;  /* 0x0000005c6d27723e */ /* 0x010fe400000000ff */
[----:B------:R3:W-:Y:S01]  /*6cf0*/  MUFU.EX2 R125, R131 ;  /* 0x00000083007d7308 */ /* 0x0007e20000000800 */
[----:B------:R-:W-:Y:S01]  /*6d00*/  HMMA.16816.F32 R32, R40, R34, R12 ;  /* 0x000000222820723c */ /* 0x000fe2000000180c */
[----:B------:R-:W4:Y:S01]  /*6d10*/  LDSM.16.MT88.4 R12, [R70+0x6000] ;  /* 0x00600000460c783b */ /* 0x000f220000004200 */
[-CC-:B------:R-:W-:Y:S01]  /*6d20*/  FFMA.FTZ R40, R127, R77.reuse, -R74.reuse ;  /* 0x0000004d7f287223 */ /* 0x180fe2000001084a */
[-CC-:B------:R-:W-:Y:S01]  /*6d30*/  FFMA.FTZ R127, R126, R77.reuse, -R75.reuse ;  /* 0x0000004d7e7f7223 */ /* 0x180fe2000001084b */
[-CC-:B------:R-:W-:Y:S01]  /*6d40*/  FFMA.FTZ R42, R132, R77.reuse, -R75.reuse ;  /* 0x0000004d842a7223 */ /* 0x180fe2000001084b */
[-C--:B------:R-:W-:Y:S01]  /*6d50*/  FFMA.FTZ R41, R130, R77.reuse, -R75 ;  /* 0x0000004d82297223 */ /* 0x080fe2000001084b */
[----:B------:R-:W-:Y:S01]  /*6d60*/  MUFU.EX2 R128, R128 ;  /* 0x0000008000807308 */ /* 0x000fe20000000800 */
[-CC-:B--2---:R-:W-:Y:S01]  /*6d70*/  FFMA.FTZ R153, R141, R77.reuse, -R74.reuse ;  /* 0x0000004d8d997223 */ /* 0x184fe2000001084a */
[----:B------:R-:W-:Y:S01]  /*6d80*/  HMMA.16816.F32 R28, R36, R8, R28 ;  /* 0x00000008241c723c */ /* 0x000fe2000000181c */
[-C--:B------:R-:W-:Y:S01]  /*6d90*/  FFMA.FTZ R180, R161, R77.reuse, -R74 ;  /* 0x0000004da1b47223 */ /* 0x080fe2000001084a */
[----:B------:R2:W-:Y:S01]  /*6da0*/  MUFU.EX2 R126, R40 ;  /* 0x00000028007e7308 */ /* 0x0005e20000000800 */
[----:B------:R-:W-:Y:S01]  /*6db0*/  FADD.FTZ R106, R105, R106 ;  /* 0x0000006a696a7221 */ /* 0x000fe20000010000 */
[----:B---3--:R-:W-:-:S02]  /*6dc0*/  FFMA.FTZ R131, R129, R77, -R74 ;  /* 0x0000004d81837223 */ /* 0x008fc4000001084a */
[----:B------:R-:W-:Y:S02]  /*6dd0*/  MUFU.EX2 R127, R127 ;  /* 0x0000007f007f7308 */ /* 0x000fe40000000800 */
[C---:B------:R-:W-:Y:S01]  /*6de0*/  HMMA.16816.F32 R24, R36.reuse, R10, R24 ;  /* 0x0000000a2418723c */ /* 0x040fe20000001818 */
[----:B------:R-:W3:Y:S01]  /*6df0*/  LDSM.16.MT88.4 R8, [R69+0x6000] ;  /* 0x006000004508783b */ /* 0x000ee20000004200 */
[----:B------:R-:W5:Y:S04]  /*6e00*/  MUFU.EX2 R132, R134 ;  /* 0x0000008600847308 */ /* 0x000f680000000800 */
[----:B------:R-:W-:Y:S02]  /*6e10*/  MUFU.EX2 R130, R42 ;  /* 0x0000002a00827308 */ /* 0x000fe40000000800 */
[----:B-1----:R-:W-:Y:S01]  /*6e20*/  HMMA.16816.F32 R16, R36, R4, R16 ;  /* 0x000000042410723c */ /* 0x002fe20000001810 */
[-C--:B--2---:R-:W-:Y:S01]  /*6e30*/  FFMA.FTZ R40, R143, R77.reuse, -R74 ;  /* 0x0000004d8f287223 */ /* 0x084fe2000001084a */
[----:B------:R-:W1:Y:S01]  /*6e40*/  MUFU.EX2 R129, R41 ;  /* 0x0000002900817308 */ /* 0x000e620000000800 */
[----:B------:R-:W-:-:S03]  /*6e50*/  FFMA.FTZ R143, R140, R77, -R75 ;  /* 0x0000004d8c8f7223 */ /* 0x000fc6000001084b */
[----:B------:R-:W2:Y:S02]  /*6e60*/  MUFU.EX2 R131, R131 ;  /* 0x0000008300837308 */ /* 0x000ea40000000800 */
[----:B------:R-:W-:Y:S01]  /*6e70*/  HMMA.16816.F32 R32, R36, R6, R32 ;  /* 0x000000062420723c */ /* 0x000fe20000001820 */
[----:B------:R-:W3:Y:S01]  /*6e80*/  LDSM.16.MT88.4 R4, [R70+0x6400] ;  /* 0x006400004604783b */ /* 0x000ee20000004200 */
[----:B-----5:R-:W-:Y:S01]  /*6e90*/  F2FP.F16.F32.PACK_AB R36, R132, R127 ;  /* 0x0000007f8424723e */ /* 0x020fe200000000ff */
[----:B------:R-:W-:Y:S01]  /*6ea0*/  FFMA.FTZ R134, R151, R77, -R74 ;  /* 0x0000004d97867223 */ /* 0x000fe2000001084a */
[----:B------:R-:W-:Y:S01]  /*6eb0*/  F2FP.F16.F32.PACK_AB R37, R128, R125 ;  /* 0x0000007d8025723e */ /* 0x000fe200000000ff */
[-C--:B------:R-:W-:Y:S01]  /*6ec0*/  FFMA.FTZ R151, R138, R77.reuse, -R75 ;  /* 0x0000004d8a977223 */ /* 0x080fe2000001084b */
[----:B------:R-:W-:Y:S01]  /*6ed0*/  MUFU.EX2 R143, R143 ;  /* 0x0000008f008f7308 */ /* 0x000fe20000000800 */
[----:B------:R-:W-:Y:S01]  /*6ee0*/  FADD.FTZ R127, R127, R106 ;  /* 0x0000006a7f7f7221 */ /* 0x000fe20000010000 */
[----:B-1----:R-:W-:Y:S01]  /*6ef0*/  F2FP.F16.F32.PACK_AB R38, R129, R130 ;  /* 0x000000828126723e */ /* 0x002fe200000000ff */
[----:B------:R-:W-:Y:S01]  /*6f00*/  FFMA.FTZ R41, R139, R77, -R74 ;  /* 0x0000004d8b297223 */ /* 0x000fe2000001084a */
[----:B------:R-:W-:Y:S01]  /*6f10*/  MUFU.EX2 R134, R134 ;  /* 0x0000008600867308 */ /* 0x000fe20000000800 */
[----:B------:R-:W-:Y:S01]  /*6f20*/  FADD.FTZ R127, R132, R127 ;  /* 0x0000007f847f7221 */ /* 0x000fe20000010000 */
[----:B--2---:R-:W-:-:S02]  /*6f30*/  F2FP.F16.F32.PACK_AB R39, R131, R126 ;  /* 0x0000007e8327723e */ /* 0x004fc400000000ff */
[----:B------:R-:W-:Y:S01]  /*6f40*/  MUFU.EX2 R139, R40 ;  /* 0x00000028008b7308 */ /* 0x000fe20000000800 */
[----:B------:R-:W-:-:S03]  /*6f50*/  FADD.FTZ R130, R130, R127 ;  /* 0x0000007f82827221 */ /* 0x000fc60000010000 */
[----:B------:R3:W-:Y:S01]  /*6f60*/  MUFU.EX2 R138, R41 ;  /* 0x00000029008a7308 */ /* 0x0007e20000000800 */
[C---:B----4-:R-:W-:Y:S01]  /*6f70*/  HMMA.16816.F32 R28, R36.reuse, R12, R28 ;  /* 0x0000000c241c723c */ /* 0x050fe2000000181c */
[----:B------:R-:W-:Y:S02]  /*6f80*/  FADD.FTZ R129, R129, R130 ;  /* 0x0000008281817221 */ /* 0x000fe40000010000 */
[----:B------:R1:W2:Y:S04]  /*6f90*/  MUFU.EX2 R140, R151 ;  /* 0x00000097008c7308 */ /* 0x0002a80000000800 */
[----:B------:R4:W5:Y:S01]  /*6fa0*/  MUFU.EX2 R141, R179 ;  /* 0x000000b3008d7308 */ /* 0x0009620000000800 */
[C---:B------:R-:W-:Y:S01]  /*6fb0*/  HMMA.16816.F32 R24, R36.reuse, R14, R24 ;  /* 0x0000000e2418723c */ /* 0x040fe20000001818 */
[----:B------:R-:W5:Y:S02]  /*6fc0*/  LDSM.16.MT88.4 R12, [R69+0x6400] ;  /* 0x00640000450c783b */ /* 0x000f640000004200 */
[----:B------:R2:W-:Y:S04]  /*6fd0*/  MUFU.EX2 R156, R175 ;  /* 0x000000af009c7308 */ /* 0x0005e80000000800 */
[----:B------:R-:W-:Y:S01]  /*6fe0*/  MUFU.EX2 R167, R167 ;  /* 0x000000a700a77308 */ /* 0x000fe20000000800 */
[----:B---3--:R-:W-:Y:S01]  /*6ff0*/  HMMA.16816.F32 R40, R36, R8, R16 ;  /* 0x000000082428723c */ /* 0x008fe20000001810 */
[----:B------:R-:W3:Y:S01]  /*7000*/  LDSM.16.MT88.4 R16, [R70+0x6800] ;  /* 0x006800004610783b */ /* 0x000ee20000004200 */
[-C--:B------:R-:W-:Y:S01]  /*7010*/  FFMA.FTZ R8, R145, R77.reuse, -R74 ;  /* 0x0000004d91087223 */ /* 0x080fe2000001084a */
[-CC-:B------:R-:W-:Y:S01]  /*7020*/  FFMA.FTZ R9, R144, R77.reuse, -R75.reuse ;  /* 0x0000004d90097223 */ /* 0x180fe2000001084b */
[-CC-:B-1----:R-:W-:Y:S01]  /*7030*/  FFMA.FTZ R151, R146, R77.reuse, -R75.reuse ;  /* 0x0000004d92977223 */ /* 0x182fe2000001084b */
[----:B------:R1:W-:Y:S01]  /*7040*/  MUFU.EX2 R145, R153 ;  /* 0x0000009900917308 */ /* 0x0003e20000000800 */
[----:B----4-:R-:W-:-:S02]  /*7050*/  FFMA.FTZ R179, R162, R77, -R75 ;  /* 0x0000004da2b37223 */ /* 0x010fc4000001084b */
[----:B------:R-:W-:Y:S01]  /*7060*/  HMMA.16816.F32 R32, R36, R10, R32 ;  /* 0x0000000a2420723c */ /* 0x000fe20000001820 */
[----:B------:R-:W-:Y:S01]  /*7070*/  MUFU.EX2 R144, R8 ;  /* 0x0000000800907308 */ /* 0x000fe20000000800 */
[----:B--2---:R-:W-:Y:S01]  /*7080*/  F2FP.F16.F32.PACK_AB R36, R143, R140 ;  /* 0x0000008c8f24723e */ /* 0x004fe200000000ff */
[----:B------:R-:W-:Y:S01]  /*7090*/  FFMA.FTZ R175, R174, R77, -R75 ;  /* 0x0000004daeaf7223 */ /* 0x000fe2000001084b */
[----:B------:R-:W-:Y:S01]  /*70a0*/  F2FP.F16.F32.PACK_AB R37, R136, R137 ;  /* 0x000000898825723e */ /* 0x000fe200000000ff */
[----:B------:R2:W-:Y:S01]  /*70b0*/  MUFU.EX2 R146, R9 ;  /* 0x0000000900927308 */ /* 0x0005e20000000800 */
[----:B-----5:R-:W-:Y:S01]  /*70c0*/  F2FP.F16.F32.PACK_AB R38, R141, R142 ;  /* 0x0000008e8d26723e */ /* 0x020fe200000000ff */
[----:B------:R-:W-:Y:S01]  /*70d0*/  FADD.FTZ R140, R140, R129 ;  /* 0x000000818c8c7221 */ /* 0x000fe20000010000 */
[----:B------:R-:W-:Y:S01]  /*70e0*/  F2FP.F16.F32.PACK_AB R39, R139, R134 ;  /* 0x000000868b27723e */ /* 0x000fe200000000ff */
[----:B------:R-:W4:Y:S01]  /*70f0*/  MUFU.EX2 R151, R151 ;  /* 0x0000009700977308 */ /* 0x000f220000000800 */
[----:B-1----:R-:W-:Y:S01]  /*7100*/  FFMA.FTZ R153, R149, R77, -R74 ;  /* 0x0000004d95997223 */ /* 0x002fe2000001084a */
[----:B------:R-:W-:-:S02]  /*7110*/  FADD.FTZ R143, R143, R140 ;  /* 0x0000008c8f8f7221 */ /* 0x000fc40000010000 */
[----:B------:R1:W5:Y:S02]  /*7120*/  MUFU.EX2 R149, R170 ;  /* 0x000000aa00957308 */ /* 0x0003640000000800 */
[C---:B------:R-:W-:Y:S01]  /*7130*/  HMMA.16816.F32 R28, R36.reuse, R4, R28 ;  /* 0x00000004241c723c */ /* 0x040fe2000000181c */
[----:B------:R-:W-:Y:S01]  /*7140*/  FADD.FTZ R142, R142, R143 ;  /* 0x0000008f8e8e7221 */ /* 0x000fe20000010000 */
[----:B------:R-:W3:Y:S01]  /*7150*/  MUFU.EX2 R153, R153 ;  /* 0x0000009900997308 */ /* 0x000ee20000000800 */
[----:B--2---:R-:W2:Y:S02]  /*7160*/  LDSM.16.MT88.4 R8, [R69+0x6800] ;  /* 0x006800004508783b */ /* 0x004ea40000004200 */
[----:B------:R-:W-:Y:S01]  /*7170*/  FADD.FTZ R141, R141, R142 ;  /* 0x0000008e8d8d7221 */ /* 0x000fe20000010000 */
[----:B------:R-:W-:Y:S02]  /*7180*/  MUFU.EX2 R175, R175 ;  /* 0x000000af00af7308 */ /* 0x000fe40000000800 */
[----:B------:R-:W-:Y:S01]  /*7190*/  HMMA.16816.F32 R24, R36, R6, R24 ;  /* 0x000000062418723c */ /* 0x000fe20000001818 */
[----:B------:R-:W2:Y:S01]  /*71a0*/  LDSM.16.MT88.4 R4, [R70+0x6c00] ;  /* 0x006c00004604783b */ /* 0x000ea20000004200 */
[----:B------:R-:W-:Y:S01]  /*71b0*/  MUFU.EX2 R172, R172 ;  /* 0x000000ac00ac7308 */ /* 0x000fe20000000800 */
[----:B-1----:R-:W-:-:S03]  /*71c0*/  FFMA.FTZ R170, R165, R77, -R74 ;  /* 0x0000004da5aa7223 */ /* 0x002fc6000001084a */
[----:B------:R-:W-:Y:S02]  /*71d0*/  MUFU.EX2 R180, R180 ;  /* 0x000000b400b47308 */ /* 0x000fe40000000800 */
[C---:B------:R-:W-:Y:S01]  /*71e0*/  HMMA.16816.F32 R40, R36.reuse, R12, R40 ;  /* 0x0000000c2428723c */ /* 0x040fe20000001828 */
[----:B----4-:R-:W-:Y:S01]  /*71f0*/  F2FP.F16.F32.PACK_AB R12, R151, R146 ;  /* 0x00000092970c723e */ /* 0x010fe200000000ff */
[----:B------:R-:W-:Y:S01]  /*7200*/  MUFU.EX2 R170, R170 ;  /* 0x000000aa00aa7308 */ /* 0x000fe20000000800 */
[----:B------:R-:W-:Y:S01]  /*7210*/  F2FP.F16.F32.PACK_AB R13, R145, R138 ;  /* 0x0000008a910d723e */ /* 0x000fe200000000ff */
[----:B------:R-:W-:Y:S02]  /*7220*/  FADD.FTZ R146, R146, R141 ;  /* 0x0000008d92927221 */ /* 0x000fe40000010000 */
[----:B------:R-:W-:Y:S01]  /*7230*/  MUFU.EX2 R159, R159 ;  /* 0x0000009f009f7308 */ /* 0x000fe20000000800 */
[----:B------:R-:W-:Y:S01]  /*7240*/  LDSM.16.MT88.4 R140, [R70+0x8c00] ;  /* 0x008c0000468c783b */ /* 0x000fe20000004200 */
[----:B------:R-:W-:Y:S01]  /*7250*/  HMMA.16816.F32 R32, R36, R14, R32 ;  /* 0x0000000e2420723c */ /* 0x000fe20000001820 */
[-CC-:B------:R-:W-:Y:S01]  /*7260*/  FFMA.FTZ R37, R169, R77.reuse, -R74.reuse ;  /* 0x0000004da9257223 */ /* 0x180fe2000001084a */
[-CC-:B------:R-:W-:Y:S01]  /*7270*/  FFMA.FTZ R36, R176, R77.reuse, -R75.reuse ;  /* 0x0000004db0247223 */ /* 0x180fe2000001084b */
[----:B-----5:R-:W-:Y:S01]  /*7280*/  F2FP.F16.F32.PACK_AB R14, R149, R156 ;  /* 0x0000009c950e723e */ /* 0x020fe200000000ff */
[-CC-:B------:R-:W-:Y:S01]  /*7290*/  FFMA.FTZ R169, R178, R77.reuse, -R75.reuse ;  /* 0x0000004db2a97223 */ /* 0x180fe2000001084b */
[----:B---3--:R-:W-:Y:S01]  /*72a0*/  F2FP.F16.F32.PACK_AB R15, R153, R144 ;  /* 0x00000090990f723e */ /* 0x008fe200000000ff */
[-CC-:B------:R-:W-:Y:S01]  /*72b0*/  FFMA.FTZ R176, R177, R77.reuse, -R74.reuse ;  /* 0x0000004db1b07223 */ /* 0x180fe2000001084a */
[----:B------:R-:W-:Y:S01]  /*72c0*/  MUFU.EX2 R165, R37 ;  /* 0x0000002500a57308 */ /* 0x000fe20000000800 */
[-C--:B------:R-:W-:Y:S01]  /*72d0*/  FFMA.FTZ R178, R171, R77.reuse, -R74 ;  /* 0x0000004dabb27223 */ /* 0x080fe2000001084a */
[-C--:B------:R-:W-:Y:S01]  /*72e0*/  FFMA.FTZ R177, R164, R77.reuse, -R75 ;  /* 0x0000004da4b17223 */ /* 0x080fe2000001084b */
[----:B------:R-:W-:Y:S01]  /*72f0*/  FADD.FTZ R151, R151, R146 ;  /* 0x0000009297977221 */ /* 0x000fe20000010000 */
[----:B------:R-:W-:Y:S01]  /*7300*/  MUFU.EX2 R169, R169 ;  /* 0x000000a900a97308 */ /* 0x000fe20000000800 */
[C---:B------:R-:W-:Y:S02]  /*7310*/  HMMA.16816.F32 R28, R12.reuse, R16, R28 ;  /* 0x000000100c1c723c */ /* 0x040fe4000000181c */
[----:B------:R-:W-:Y:S01]  /*7320*/  FADD.FTZ R156, R156, R151 ;  /* 0x000000979c9c7221 */ /* 0x000fe20000010000 */
[----:B------:R1:W3:Y:S03]  /*7330*/  MUFU.EX2 R174, R36 ;  /* 0x0000002400ae7308 */ /* 0x0002e60000000800 */
[----:B------:R-:W-:Y:S01]  /*7340*/  FADD.FTZ R156, R149, R156 ;  /* 0x0000009c959c7221 */ /* 0x000fe20000010000 */
[----:B------:R-:W4:Y:S01]  /*7350*/  MUFU.EX2 R176, R176 ;  /* 0x000000b000b07308 */ /* 0x000f220000000800 */
[C---:B------:R-:W-:Y:S01]  /*7360*/  HMMA.16816.F32 R24, R12.reuse, R18, R24 ;  /* 0x000000120c18723c */ /* 0x040fe20000001818 */
[----:B------:R-:W5:Y:S02]  /*7370*/  LDSM.16.MT88.4 R16, [R69+0x6c00] ;  /* 0x006c00004510783b */ /* 0x000f640000004200 */
[----:B------:R4:W-:Y:S04]  /*7380*/  MUFU.EX2 R171, R173 ;  /* 0x000000ad00ab7308 */ /* 0x0009e80000000800 */
[----:B------:R-:W-:Y:S01]  /*7390*/  MUFU.EX2 R178, R178 ;  /* 0x000000b200b27308 */ /* 0x000fe20000000800 */
[C---:B--2---:R-:W-:Y:S01]  /*73a0*/  HMMA.16816.F32 R40, R12.reuse, R8, R40 ;  /* 0x000000080c28723c */ /* 0x044fe20000001828 */
[-CC-:B-1----:R-:W-:Y:S01]  /*73b0*/  FFMA.FTZ R36, R163, R77.reuse, -R74.reuse ;  /* 0x0000004da3247223 */ /* 0x182fe2000001084a */
[-CC-:B------:R-:W-:Y:S01]  /*73c0*/  FFMA.FTZ R163, R168, R77.reuse, -R75.reuse ;  /* 0x0000004da8a37223 */ /* 0x180fe2000001084b */
[-CC-:B------:R-:W-:Y:S01]  /*73d0*/  FFMA.FTZ R168, R166, R77.reuse, -R75.reuse ;  /* 0x0000004da6a87223 */ /* 0x180fe2000001084b */
[----:B------:R-:W-:Y:S01]  /*73e0*/  FFMA.FTZ R166, R157, R77, -R74 ;  /* 0x0000004d9da67223 */ /* 0x000fe2000001084a */
[----:B------:R1:W-:Y:S03]  /*73f0*/  MUFU.EX2 R161, R36 ;  /* 0x0000002400a17308 */ /* 0x0003e60000000800 */
[----:B------:R-:W-:Y:S01]  /*7400*/  HMMA.16816.F32 R32, R12, R10, R32 ;  /* 0x0000000a0c20723c */ /* 0x000fe20000001820 */
[----:B------:R-:W2:Y:S01]  /*7410*/  LDSM.16.MT88.4 R8, [R70+0x7000] ;  /* 0x007000004608783b */ /* 0x000ea20000004200 */
[----:B---3--:R-:W-:Y:S01]  /*7420*/  F2FP.F16.F32.PACK_AB R12, R174, R169 ;  /* 0x000000a9ae0c723e */ /* 0x008fe200000000ff */
[----:B------:R-:W-:Y:S01]  /*7430*/  MUFU.EX2 R163, R163 ;  /* 0x000000a300a37308 */ /* 0x000fe20000000800 */
[----:B------:R-:W-:Y:S01]  /*7440*/  F2FP.F16.F32.PACK_AB R13, R170, R165 ;  /* 0x000000a5aa0d723e */ /* 0x000fe200000000ff */
[----:B----4-:R-:W-:Y:S01]  /*7450*/  FFMA.FTZ R173, R158, R77, -R75 ;  /* 0x0000004d9ead7223 */ /* 0x010fe2000001084b */
[----:B------:R-:W-:Y:S01]  /*7460*/  F2FP.F16.F32.PACK_AB R14, R172, R175 ;  /* 0x000000afac0e723e */ /* 0x000fe200000000ff */
[----:B------:R3:W4:Y:S01]  /*7470*/  MUFU.EX2 R164, R168 ;  /* 0x000000a800a47308 */ /* 0x0007220000000800 */
[----:B------:R-:W-:Y:S01]  /*7480*/  F2FP.F16.F32.PACK_AB R15, R176, R167 ;  /* 0x000000a7b00f723e */ /* 0x000fe200000000ff */
[----:B------:R-:W-:-:S02]  /*7490*/  FADD.FTZ R169, R169, R156 ;  /* 0x0000009ca9a97221 */ /* 0x000fc40000010000 */
[----:B------:R4:W-:Y:S01]  /*74a0*/  MUFU.EX2 R162, R177 ;  /* 0x000000b100a27308 */ /* 0x0009e20000000800 */
[----:B-1----:R-:W-:Y:S01]  /*74b0*/  LDSM.16.MT88.4 R36, [R70+0x7400] ;  /* 0x007400004624783b */ /* 0x002fe20000004200 */
[----:B------:R-:W-:Y:S02]  /*74c0*/  FADD.FTZ R174, R174, R169 ;  /* 0x000000a9aeae7221 */ /* 0x000fe40000010000 */
[----:B------:R-:W-:Y:S01]  /*74d0*/  HMMA.16816.F32 R28, R12, R4, R28 ;  /* 0x000000040c1c723c */ /* 0x000fe2000000181c */
[----:B------:R-:W1:Y:S01]  /*74e0*/  MUFU.EX2 R157, R179 ;  /* 0x000000b3009d7308 */ /* 0x000e620000000800 */
[----:B------:R-:W-:-:S03]  /*74f0*/  FADD.FTZ R175, R175, R174 ;  /* 0x000000aeafaf7221 */ /* 0x000fc60000010000 */
[----:B------:R-:W-:Y:S01]  /*7500*/  MUFU.EX2 R166, R166 ;  /* 0x000000a600a67308 */ /* 0x000fe20000000800 */
[-C--:B---3--:R-:W-:Y:S01]  /*7510*/  FFMA.FTZ R168, R152, R77.reuse, -R75 ;  /* 0x0000004d98a87223 */ /* 0x088fe2000001084b */
[----:B------:R-:W-:Y:S01]  /*7520*/  FADD.FTZ R172, R172, R175 ;  /* 0x000000afacac7221 */ /* 0x000fe20000010000 */
[C---:B------:R-:W-:Y:S01]  /*7530*/  HMMA.16816.F32 R24, R12.reuse, R6, R24 ;  /* 0x000000060c18723c */ /* 0x040fe20000001818 */
[----:B------:R-:W3:Y:S01]  /*7540*/  LDSM.16.MT88.4 R4, [R69+0x7000] ;  /* 0x007000004504783b */ /* 0x000ee20000004200 */
[-C--:B----4-:R-:W-:Y:S01]  /*7550*/  FFMA.FTZ R177, R154, R77.reuse, -R75 ;  /* 0x0000004d9ab17223 */ /* 0x090fe2000001084b */
[----:B------:R-:W-:Y:S01]  /*7560*/  FFMA.FTZ R154, R147, R77, -R74 ;  /* 0x0000004d939a7223 */ /* 0x000fe2000001084a */
[----:B------:R-:W-:Y:S04]  /*7570*/  MUFU.EX2 R155, R155 ;  /* 0x0000009b009b7308 */ /* 0x000fe80000000800 */
[----:B-----5:R-:W-:Y:S01]  /*7580*/  HMMA.16816.F32 R40, R12, R16, R40 ;  /* 0x000000100c28723c */ /* 0x020fe20000001828 */
[----:B------:R-:W-:Y:S01]  /*7590*/  F2FP.F16.F32.PACK_AB R16, R164, R163 ;  /* 0x000000a3a410723e */ /* 0x000fe200000000ff */
[----:B------:R-:W-:Y:S01]  /*75a0*/  MUFU.EX2 R158, R160 ;  /* 0x000000a0009e7308 */ /* 0x000fe20000000800 */
[----:B------:R-:W-:-:S03]  /*75b0*/  F2FP.F16.F32.PACK_AB R17, R178, R171 ;  /* 0x000000abb211723e */ /* 0x000fc600000000ff */
[----:B------:R-:W4:Y:S02]  /*75c0*/  MUFU.EX2 R173, R173 ;  /* 0x000000ad00ad7308 */ /* 0x000f240000000800 */
[----:B------:R-:W-:Y:S01]  /*75d0*/  HMMA.16816.F32 R32, R12, R18, R32 ;  /* 0x000000120c20723c */ /* 0x000fe20000001820 */
[----:B-1----:R-:W-:Y:S01]  /*75e0*/  F2FP.F16.F32.PACK_AB R18, R157, R162 ;  /* 0x000000a29d12723e */ /* 0x002fe200000000ff */
[----:B------:R-:W-:Y:S01]  /*75f0*/  MUFU.EX2 R152, R177 ;  /* 0x000000b100987308 */ /* 0x000fe20000000800 */
[----:B------:R-:W-:Y:S01]  /*7600*/  F2FP.F16.F32.PACK_AB R19, R180, R161 ;  /* 0x000000a1b413723e */ /* 0x000fe200000000ff */
[----:B------:R-:W1:Y:S02]  /*7610*/  LDSM.16.MT88.4 R12, [R69+0x7400] ;  /* 0x00740000450c783b */ /* 0x000e640000004200 */
[----:B------:R-:W5:Y:S04]  /*7620*/  MUFU.EX2 R147, R168 ;  /* 0x000000a800937308 */ /* 0x000f680000000800 */
[----:B------:R-:W3:Y:S01]  /*7630*/  MUFU.EX2 R154, R154 ;  /* 0x0000009a009a7308 */ /* 0x000ee20000000800 */
[C---:B--2---:R-:W-:Y:S03]  /*7640*/  HMMA.16816.F32 R24, R16.reuse, R10, R24 ;  /* 0x0000000a1018723c */ /* 0x044fe60000001818 */
[----:B------:R-:W-:Y:S04]  /*7650*/  MUFU.EX2 R114, R114 ;  /* 0x0000007200727308 */ /* 0x000fe80000000800 */
[----:B------:R-:W-:Y:S01]  /*7660*/  MUFU.EX2 R96, R100 ;  /* 0x0000006400607308 */ /* 0x000fe20000000800 */
[----:B------:R-:W-:Y:S01]  /*7670*/  HMMA.16816.F32 R28, R16, R8, R28 ;  /* 0x00000008101c723c */ /* 0x000fe2000000181c */
[----:B----4-:R-:W-:-:S02]  /*7680*/  F2FP.F16.F32.PACK_AB R8, R173, R158 ;  /* 0x0000009ead08723e */ /* 0x010fc400000000ff */
[----:B------:R-:W-:Y:S01]  /*7690*/  F2FP.F16.F32.PACK_AB R9, R166, R159 ;  /* 0x0000009fa609723e */ /* 0x000fe200000000ff */
[----:B------:R-:W-:Y:S01]  /*76a0*/  MUFU.EX2 R85, R87 ;  /* 0x0000005700557308 */ /* 0x000fe20000000800 */
[----:B-----5:R-:W-:Y:S02]  /*76b0*/  F2FP.F16.F32.PACK_AB R10, R147, R152 ;  /* 0x00000098930a723e */ /* 0x020fe400000000ff */
[----:B---3--:R-:W-:Y:S01]  /*76c0*/  F2FP.F16.F32.PACK_AB R11, R154, R155 ;  /* 0x0000009b9a0b723e */ /* 0x008fe200000000ff */
[C---:B------:R-:W-:Y:S01]  /*76d0*/  HMMA.16816.F32 R40, R16.reuse, R4, R40 ;  /* 0x000000041028723c */ /* 0x040fe20000001828 */
[----:B------:R-:W-:Y:S04]  /*76e0*/  MUFU.EX2 R90, R90 ;  /* 0x0000005a005a7308 */ /* 0x000fe80000000800 */
[----:B------:R-:W-:Y:S03]  /*76f0*/  MUFU.EX2 R80, R99 ;  /* 0x0000006300507308 */ /* 0x000fe60000000800 */
[----:B------:R-:W-:Y:S01]  /*7700*/  HMMA.16816.F32 R32, R16, R6, R32 ;  /* 0x000000061020723c */ /* 0x000fe20000001820 */
[----:B------:R-:W2:Y:S01]  /*7710*/  LDSM.16.MT88.4 R4, [R70+0x7800] ;  /* 0x007800004604783b */ /* 0x000ea20000004200 */
[-CC-:B------:R-:W-:Y:S01]  /*7720*/  FFMA.FTZ R16, R133, R77.reuse, -R74.reuse ;  /* 0x0000004d85107223 */ /* 0x180fe2000001084a */
[----:B------:R-:W-:Y:S04]  /*7730*/  MUFU.EX2 R81, R81 ;  /* 0x0000005100517308 */ /* 0x000fe80000000800 */
[----:B------:R-:W-:Y:S01]  /*7740*/  MUFU.EX2 R133, R135 ;  /* 0x0000008700857308 */ /* 0x000fe20000000800 */
[C---:B------:R-:W-:Y:S01]  /*7750*/  HMMA.16816.F32 R24, R8.reuse, R38, R24 ;  /* 0x000000260818723c */ /* 0x040fe20000001818 */
[-CC-:B------:R-:W-:Y:S01]  /*7760*/  FFMA.FTZ R38, R120, R77.reuse, -R75.reuse ;  /* 0x0000004d78267223 */ /* 0x180fe2000001084b */
[-CC-:B------:R-:W-:Y:S01]  /*7770*/  FFMA.FTZ R120, R118, R77.reuse, -R75.reuse ;  /* 0x0000004d76787223 */ /* 0x180fe2000001084b */
[-CC-:B------:R-:W-:Y:S01]  /*7780*/  FFMA.FTZ R118, R121, R77.reuse, -R74.reuse ;  /* 0x0000004d79767223 */ /* 0x180fe2000001084a */
[----:B------:R-:W-:Y:S04]  /*7790*/  MUFU.EX2 R53, R53 ;  /* 0x0000003500357308 */ /* 0x000fe80000000800 */
[C---:B------:R-:W-:Y:S01]  /*77a0*/  HMMA.16816.F32 R28, R8.reuse, R36, R28 ;  /* 0x00000024081c723c */ /* 0x040fe2000000181c */
[-CC-:B------:R-:W-:Y:S01]  /*77b0*/  FFMA.FTZ R37, R123, R77.reuse, -R74.reuse ;  /* 0x0000004d7b257223 */ /* 0x180fe2000001084a */
[--C-:B------:R-:W-:Y:S01]  /*77c0*/  FFMA.FTZ R123, R122, R77, -R75.reuse ;  /* 0x0000004d7a7b7223 */ /* 0x100fe2000001084b */
[----:B------:R3:W4:Y:S04]  /*77d0*/  MUFU.EX2 R36, R16 ;  /* 0x0000001000247308 */ /* 0x0007280000000800 */
[----:B------:R-:W-:Y:S01]  /*77e0*/  MUFU.EX2 R37, R37 ;  /* 0x0000002500257308 */ /* 0x000fe20000000800 */
[C---:B-1----:R-:W-:Y:S03]  /*77f0*/  HMMA.16816.F32 R40, R8.reuse, R12, R40 ;  /* 0x0000000c0828723c */ /* 0x042fe60000001828 */
[----:B------:R-:W-:Y:S04]  /*7800*/  MUFU.EX2 R122, R124 ;  /* 0x0000007c007a7308 */ /* 0x000fe80000000800 */
[----:B------:R-:W1:Y:S01]  /*7810*/  MUFU.EX2 R39, R123 ;  /* 0x0000007b00277308 */ /* 0x000e620000000800 */
[----:B------:R-:W-:Y:S01]  /*7820*/  HMMA.16816.F32 R32, R8, R14, R32 ;  /* 0x0000000e0820723c */ /* 0x000fe20000001820 */
[----:B---3--:R-:W3:Y:S01]  /*7830*/  LDSM.16.MT88.4 R16, [R69+0x7800] ;  /* 0x007800004510783b */ /* 0x008ee20000004200 */
[----:B----4-:R-:W-:Y:S01]  /*7840*/  F2FP.F16.F32.PACK_AB R13, R36, R133 ;  /* 0x00000085240d723e */ /* 0x010fe200000000ff */
[----:B------:R-:W-:Y:S02]  /*7850*/  MUFU.EX2 R38, R38 ;  /* 0x0000002600267308 */ /* 0x000fe40000000800 */
[----:B------:R-:W4:Y:S02]  /*7860*/  LDSM.16.MT88.4 R8, [R70+0x7c00] ;  /* 0x007c00004608783b */ /* 0x000f240000004200 */
[----:B------:R-:W5:Y:S04]  /*7870*/  MUFU.EX2 R121, R120 ;  /* 0x0000007800797308 */ /* 0x000f680000000800 */
[----:B------:R-:W2:Y:S01]  /*7880*/  MUFU.EX2 R118, R118 ;  /* 0x0000007600767308 */ /* 0x000ea20000000800 */
[----:B-1----:R-:W-:Y:S01]  /*7890*/  F2FP.F16.F32.PACK_AB R12, R39, R122 ;  /* 0x0000007a270c723e */ /* 0x002fe200000000ff */
[-C--:B------:R-:W-:Y:S01]  /*78a0*/  FFMA.FTZ R123, R113, R77.reuse, -R74 ;  /* 0x0000004d717b7223 */ /* 0x080fe2000001084a */
[----:B------:R-:W-:Y:S01]  /*78b0*/  FFMA.FTZ R113, R108, R77, -R75 ;  /* 0x0000004d6c717223 */ /* 0x000fe2000001084b */
[----:B------:R-:W-:Y:S04]  /*78c0*/  MUFU.EX2 R23, R23 ;  /* 0x0000001700177308 */ /* 0x000fe80000000800 */
[----:B------:R-:W-:Y:S01]  /*78d0*/  MUFU.EX2 R111, R123 ;  /* 0x0000007b006f7308 */ /* 0x000fe20000000800 */
[----:B-----5:R-:W-:-:S03]  /*78e0*/  F2FP.F16.F32.PACK_AB R14, R121, R38 ;  /* 0x00000026790e723e */ /* 0x020fc600000000ff */
[----:B------:R-:W-:Y:S01]  /*78f0*/  MUFU.EX2 R108, R115 ;  /* 0x00000073006c7308 */ /* 0x000fe20000000800 */
[----:B--2---:R-:W-:-:S03]  /*7900*/  F2FP.F16.F32.PACK_AB R15, R118, R37 ;  /* 0x00000025760f723e */ /* 0x004fc600000000ff */
[----:B------:R-:W-:Y:S04]  /*7910*/  MUFU.EX2 R102, R113 ;  /* 0x0000007100667308 */ /* 0x000fe80000000800 */
[----:B------:R-:W-:Y:S01]  /*7920*/  HMMA.16816.F32 R28, R12, R4, R28 ;  /* 0x000000040c1c723c */ /* 0x000fe2000000181c */
[----:B------:R-:W-:Y:S02]  /*7930*/  FADD.FTZ R5, R101, R110 ;  /* 0x0000006e65057221 */ /* 0x000fe40000010000 */
[----:B------:R-:W1:Y:S02]  /*7940*/  MUFU.EX2 R101, R116 ;  /* 0x0000007400657308 */ /* 0x000e640000000800 */
[----:B------:R-:W-:-:S03]  /*7950*/  FADD.FTZ R104, R104, R5 ;  /* 0x0000000568687221 */ /* 0x000fc60000010000 */
[----:B------:R-:W-:Y:S01]  /*7960*/  HMMA.16816.F32 R24, R12, R6, R24 ;  /* 0x000000060c18723c */ /* 0x000fe20000001818 */
[----:B------:R-:W-:Y:S01]  /*7970*/  FADD.FTZ R104, R97, R104 ;  /* 0x0000006861687221 */ /* 0x000fe20000010000 */
[----:B------:R-:W-:Y:S01]  /*7980*/  FFMA.FTZ R97, R95, R77, -R74 ;  /* 0x0000004d5f617223 */ /* 0x000fe2000001084a */
[----:B------:R-:W2:Y:S01]  /*7990*/  LDSM.16.MT88.4 R4, [R69+0x7c00] ;  /* 0x007c00004504783b */ /* 0x000ea20000004200 */
[----:B------:R-:W5:Y:S01]  /*79a0*/  MUFU.EX2 R95, R103 ;  /* 0x00000067005f7308 */ /* 0x000f620000000800 */
[----:B------:R-:W-:-:S03]  /*79b0*/  FADD.FTZ R89, R89, R104 ;  /* 0x0000006859597221 */ /* 0x000fc60000010000 */
[----:B------:R-:W4:Y:S01]  /*79c0*/  MUFU.EX2 R97, R97 ;  /* 0x0000006100617308 */ /* 0x000f220000000800 */
[----:B---3--:R-:W-:Y:S01]  /*79d0*/  HMMA.16816.F32 R40, R12, R16, R40 ;  /* 0x000000100c28723c */ /* 0x008fe20000001828 */
[----:B------:R-:W-:Y:S01]  /*79e0*/  FADD.FTZ R78, R78, R89 ;  /* 0x000000594e4e7221 */ /* 0x000fe20000010000 */
[----:B-1----:R-:W-:Y:S02]  /*79f0*/  F2FP.F16.F32.PACK_AB R16, R101, R102 ;  /* 0x000000666510723e */ /* 0x002fe400000000ff */
[----:B------:R-:W-:Y:S01]  /*7a00*/  F2FP.F16.F32.PACK_AB R17, R111, R114 ;  /* 0x000000726f11723e */ /* 0x000fe200000000ff */
[----:B------:R-:W-:-:S03]  /*7a10*/  FADD.FTZ R73, R73, R78 ;  /* 0x0000004e49497221 */ /* 0x000fc60000010000 */
[----:B------:R-:W-:Y:S01]  /*7a20*/  HMMA.16816.F32 R32, R12, R18, R32 ;  /* 0x000000120c20723c */ /* 0x000fe20000001820 */
[----:B------:R-:W1:Y:S01]  /*7a30*/  LDSM.16.MT88.4 R12, [R70+0x8000] ;  /* 0x00800000460c783b */ /* 0x000e620000004200 */
[----:B-----5:R-:W-:Y:S01]  /*7a40*/  F2FP.F16.F32.PACK_AB R18, R95, R96 ;  /* 0x000000605f12723e */ /* 0x020fe200000000ff */
[----:B------:R-:W-:Y:S01]  /*7a50*/  FADD.FTZ R72, R72, R73 ;  /* 0x0000004948487221 */ /* 0x000fe20000010000 */
[----:B----4-:R-:W-:-:S07]  /*7a60*/  F2FP.F16.F32.PACK_AB R19, R97, R108 ;  /* 0x0000006c6113723e */ /* 0x010fce00000000ff */
[C---:B------:R-:W-:Y:S01]  /*7a70*/  HMMA.16816.F32 R28, R16.reuse, R8, R28 ;  /* 0x00000008101c723c */ /* 0x040fe2000000181c */
[-CC-:B------:R-:W-:Y:S01]  /*7a80*/  FFMA.FTZ R8, R68, R77.reuse, -R75.reuse ;  /* 0x0000004d44087223 */ /* 0x180fe2000001084b */
[-C--:B------:R-:W-:Y:S01]  /*7a90*/  FFMA.FTZ R9, R67, R77.reuse, -R75 ;  /* 0x0000004d43097223 */ /* 0x080fe2000001084b */
[----:B------:R-:W3:Y:S04]  /*7aa0*/  MUFU.EX2 R68, R76 ;  /* 0x0000004c00447308 */ /* 0x000ee80000000800 */
[----:B------:R-:W-:Y:S01]  /*7ab0*/  MUFU.EX2 R67, R8 ;  /* 0x0000000800437308 */ /* 0x000fe20000000800 */
[C---:B------:R-:W-:Y:S01]  /*7ac0*/  HMMA.16816.F32 R24, R16.reuse, R10, R24 ;  /* 0x0000000a1018723c */ /* 0x040fe20000001818 */
[----:B------:R-:W-:Y:S01]  /*7ad0*/  FFMA.FTZ R10, R66, R77, -R74 ;  /* 0x0000004d420a7223 */ /* 0x000fe2000001084a */
[----:B------:R-:W-:Y:S01]  /*7ae0*/  FADD.FTZ R11, R71, R72 ;  /* 0x00000048470b7221 */ /* 0x000fe20000010000 */
[----:B------:R-:W4:Y:S03]  /*7af0*/  MUFU.EX2 R66, R9 ;  /* 0x0000000900427308 */ /* 0x000f260000000800 */
[----:B------:R-:W-:Y:S01]  /*7b00*/  FADD.FTZ R11, R84, R11 ;  /* 0x0000000b540b7221 */ /* 0x000fe20000010000 */
[----:B------:R-:W5:Y:S01]  /*7b10*/  MUFU.EX2 R71, R10 ;  /* 0x0000000a00477308 */ /* 0x000f620000000800 */
[----:B--2---:R-:W-:Y:S01]  /*7b20*/  HMMA.16816.F32 R40, R16, R4, R40 ;  /* 0x000000041028723c */ /* 0x004fe20000001828 */
[----:B---3--:R-:W-:Y:S01]  /*7b30*/  F2FP.F16.F32.PACK_AB R4, R68, R81 ;  /* 0x000000514404723e */ /* 0x008fe200000000ff */
[----:B------:R-:W-:Y:S01]  /*7b40*/  FADD.FTZ R82, R82, R11 ;  /* 0x0000000b52527221 */ /* 0x000fe20000010000 */
[----:B------:R-:W-:-:S03]  /*7b50*/  F2FP.F16.F32.PACK_AB R5, R90, R85 ;  /* 0x000000555a05723e */ /* 0x000fc600000000ff */
[----:B------:R-:W-:Y:S02]  /*7b60*/  FADD.FTZ R93, R93, R82 ;  /* 0x000000525d5d7221 */ /* 0x000fe40000010000 */
[----:B------:R-:W-:Y:S01]  /*7b70*/  HMMA.16816.F32 R32, R16, R6, R32 ;  /* 0x000000061020723c */ /* 0x000fe20000001820 */
[----:B----4-:R-:W-:Y:S01]  /*7b80*/  F2FP.F16.F32.PACK_AB R6, R66, R67 ;  /* 0x000000434206723e */ /* 0x010fe200000000ff */
[----:B------:R-:W-:Y:S01]  /*7b90*/  FADD.FTZ R92, R92, R93 ;  /* 0x0000005d5c5c7221 */ /* 0x000fe20000010000 */
[-C--:B------:R-:W-:Y:S01]  /*7ba0*/  FFMA.FTZ R17, R62, R77.reuse, -R74 ;  /* 0x0000004d3e117223 */ /* 0x080fe2000001084a */
[-CC-:B------:R-:W-:Y:S01]  /*7bb0*/  FFMA.FTZ R62, R60, R77.reuse, -R75.reuse ;  /* 0x0000004d3c3e7223 */ /* 0x180fe2000001084b */
[----:B-----5:R-:W-:Y:S01]  /*7bc0*/  F2FP.F16.F32.PACK_AB R7, R71, R80 ;  /* 0x000000504707723e */ /* 0x020fe200000000ff */
[----:B------:R-:W-:Y:S01]  /*7bd0*/  FADD.FTZ R92, R109, R92 ;  /* 0x0000005c6d5c7221 */ /* 0x000fe20000010000 */
[----:B------:R-:W2:Y:S01]  /*7be0*/  LDSM.16.MT88.4 R8, [R69+0x8000] ;  /* 0x008000004508783b */ /* 0x000ea20000004200 */
[----:B------:R3:W-:Y:S01]  /*7bf0*/  MUFU.EX2 R60, R63 ;  /* 0x0000003f003c7308 */ /* 0x0007e20000000800 */
[-CC-:B------:R-:W-:Y:S01]  /*7c00*/  FFMA.FTZ R16, R61, R77.reuse, -R74.reuse ;  /* 0x0000004d3d107223 */ /* 0x180fe2000001084a */
[-C--:B------:R-:W-:Y:S01]  /*7c10*/  FFMA.FTZ R18, R65, R77.reuse, -R74 ;  /* 0x0000004d41127223 */ /* 0x080fe2000001084a */
[-CC-:B------:R-:W-:Y:S01]  /*7c20*/  FFMA.FTZ R19, R64, R77.reuse, -R75.reuse ;  /* 0x0000004d40137223 */ /* 0x180fe2000001084b */
[----:B-1----:R-:W-:Y:S01]  /*7c30*/  HMMA.16816.F32 R28, R4, R12, R28 ;  /* 0x0000000c041c723c */ /* 0x002fe2000000181c */
[----:B------:R-:W-:Y:S01]  /*7c40*/  FADD.FTZ R13, R125, R92 ;  /* 0x0000005c7d0d7221 */ /* 0x000fe20000010000 */
[-C--:B------:R-:W-:Y:S01]  /*7c50*/  FFMA.FTZ R61, R58, R77.reuse, -R74 ;  /* 0x0000004d3a3d7223 */ /* 0x080fe2000001084a */
[----:B------:R-:W-:Y:S01]  /*7c60*/  FFMA.FTZ R64, R59, R77, -R75 ;  /* 0x0000004d3b407223 */ /* 0x000fe2000001084b */
[----:B------:R-:W-:Y:S01]  /*7c70*/  MUFU.EX2 R18, R18 ;  /* 0x0000001200127308 */ /* 0x000fe20000000800 */
[----:B------:R-:W-:-:S03]  /*7c80*/  FADD.FTZ R13, R128, R13 ;  /* 0x0000000d800d7221 */ /* 0x000fc60000010000 */
[----:B------:R-:W-:Y:S01]  /*7c90*/  HMMA.16816.F32 R24, R4, R14, R24 ;  /* 0x0000000e0418723c */ /* 0x000fe20000001818 */
[----:B------:R-:W-:Y:S01]  /*7ca0*/  FADD.FTZ R126, R126, R13 ;  /* 0x0000000d7e7e7221 */ /* 0x000fe20000010000 */
[----:B---3--:R-:W-:Y:S01]  /*7cb0*/  FADD.FTZ R63, R163, R172 ;  /* 0x000000aca33f7221 */ /* 0x008fe20000010000 */
[----:B------:R-:W1:Y:S01]  /*7cc0*/  LDSM.16.MT88.4 R12, [R70+0x8400] ;  /* 0x00840000460c783b */ /* 0x000e620000004200 */
[----:B------:R-:W-:Y:S01]  /*7cd0*/  MUFU.EX2 R17, R17 ;  /* 0x0000001100117308 */ /* 0x000fe20000000800 */
[----:B------:R-:W-:Y:S01]  /*7ce0*/  FADD.FTZ R126, R131, R126 ;  /* 0x0000007e837e7221 */ /* 0x000fe20000010000 */
[----:B------:R-:W-:Y:S02]  /*7cf0*/  FADD.FTZ R63, R164, R63 ;  /* 0x0000003fa43f7221 */ /* 0x000fe40000010000 */
[----:B------:R-:W-:Y:S01]  /*7d00*/  MUFU.EX2 R16, R16 ;  /* 0x0000001000107308 */ /* 0x000fe20000000800 */
[----:B------:R-:W-:Y:S01]  /*7d10*/  FADD.FTZ R137, R137, R126 ;  /* 0x0000007e89897221 */ /* 0x000fe20000010000 */
[----:B------:R-:W-:Y:S01]  /*7d20*/  FADD.FTZ R162, R162, R63 ;  /* 0x0000003fa2a27221 */ /* 0x000fe20000010000 */
[----:B------:R-:W-:Y:S01]  /*7d30*/  FFMA.FTZ R63, R52, R77, -R75 ;  /* 0x0000004d343f7223 */ /* 0x000fe2000001084b */
[----:B------:R-:W3:Y:S01]  /*7d40*/  MUFU.EX2 R19, R19 ;  /* 0x0000001300137308 */ /* 0x000ee20000000800 */
[----:B------:R-:W-:Y:S01]  /*7d50*/  FADD.FTZ R137, R136, R137 ;  /* 0x0000008988897221 */ /* 0x000fe20000010000 */
[----:B------:R-:W-:-:S02]  /*7d60*/  FADD.FTZ R157, R157, R162 ;  /* 0x000000a29d9d7221 */ /* 0x000fc40000010000 */
[----:B------:R4:W-:Y:S01]  /*7d70*/  MUFU.EX2 R59, R62 ;  /* 0x0000003e003b7308 */ /* 0x0009e20000000800 */
[----:B------:R-:W-:Y:S01]  /*7d80*/  FADD.FTZ R134, R134, R137 ;  /* 0x0000008986867221 */ /* 0x000fe20000010000 */
[----:B------:R-:W-:Y:S02]  /*7d90*/  FADD.FTZ R158, R158, R157 ;  /* 0x0000009d9e9e7221 */ /* 0x000fe40000010000 */
[----:B------:R5:W5:Y:S01]  /*7da0*/  MUFU.EX2 R58, R64 ;  /* 0x00000040003a7308 */ /* 0x000b620000000800 */
[----:B------:R-:W-:Y:S01]  /*7db0*/  FADD.FTZ R139, R139, R134 ;  /* 0x000000868b8b7221 */ /* 0x000fe20000010000 */
[----:B------:R-:W-:Y:S02]  /*7dc0*/  FADD.FTZ R173, R173, R158 ;  /* 0x0000009eadad7221 */ /* 0x000fe40000010000 */
[----:B------:R-:W5:Y:S01]  /*7dd0*/  MUFU.EX2 R61, R61 ;  /* 0x0000003d003d7308 */ /* 0x000f620000000800 */
[----:B------:R-:W-:Y:S01]  /*7de0*/  FADD.FTZ R138, R138, R139 ;  /* 0x0000008b8a8a7221 */ /* 0x000fe20000010000 */
[----:B------:R-:W-:Y:S01]  /*7df0*/  FADD.FTZ R152, R152, R173 ;  /* 0x000000ad98987221 */ /* 0x000fe20000010000 */
[C---:B--2---:R-:W-:Y:S02]  /*7e00*/  HMMA.16816.F32 R40, R4.reuse, R8, R40 ;  /* 0x000000080428723c */ /* 0x044fe40000001828 */
[----:B------:R-:W-:Y:S01]  /*7e10*/  FADD.FTZ R145, R145, R138 ;  /* 0x0000008a91917221 */ /* 0x000fe20000010000 */
[----:B------:R-:W-:Y:S01]  /*7e20*/  FADD.FTZ R147, R147, R152 ;  /* 0x0000009893937221 */ /* 0x000fe20000010000 */
[-CC-:B----4-:R-:W-:Y:S01]  /*7e30*/  FFMA.FTZ R62, R57, R77.reuse, -R74.reuse ;  /* 0x0000004d393e7223 */ /* 0x190fe2000001084a */
[----:B------:R-:W-:Y:S01]  /*7e40*/  FFMA.FTZ R57, R54, R77, -R74 ;  /* 0x0000004d36397223 */ /* 0x000fe2000001084a */
[----:B------:R-:W-:Y:S01]  /*7e50*/  FADD.FTZ R144, R144, R145 ;  /* 0x0000009190907221 */ /* 0x000fe20000010000 */
[----:B------:R-:W-:Y:S01]  /*7e60*/  FADD.FTZ R122, R122, R147 ;  /* 0x000000937a7a7221 */ /* 0x000fe20000010000 */
[----:B------:R-:W-:Y:S01]  /*7e70*/  HMMA.16816.F32 R32, R4, R10, R32 ;  /* 0x0000000a0420723c */ /* 0x000fe20000001820 */
[----:B------:R-:W2:Y:S01]  /*7e80*/  LDSM.16.MT88.4 R8, [R69+0x8400] ;  /* 0x008400004508783b */ /* 0x000ea20000004200 */
[----:B------:R-:W-:Y:S01]  /*7e90*/  FADD.FTZ R144, R153, R144 ;  /* 0x0000009099907221 */ /* 0x000fe20000010000 */
[----:B------:R-:W-:Y:S01]  /*7ea0*/  FADD.FTZ R39, R39, R122 ;  /* 0x0000007a27277221 */ /* 0x000fe20000010000 */
[----:B---3--:R-:W-:Y:S01]  /*7eb0*/  F2FP.F16.F32.PACK_AB R4, R60, R19 ;  /* 0x000000133c04723e */ /* 0x008fe200000000ff */
[----:B------:R3:W-:Y:S01]  /*7ec0*/  MUFU.EX2 R54, R62 ;  /* 0x0000003e00367308 */ /* 0x0007e20000000800 */
[----:B------:R-:W-:Y:S01]  /*7ed0*/  FADD.FTZ R165, R165, R144 ;  /* 0x00000090a5a57221 */ /* 0x000fe20000010000 */
[----:B------:R-:W-:Y:S01]  /*7ee0*/  FADD.FTZ R38, R38, R39 ;  /* 0x0000002726267221 */ /* 0x000fe20000010000 */
[----:B------:R-:W-:Y:S01]  /*7ef0*/  F2FP.F16.F32.PACK_AB R5, R17, R18 ;  /* 0x000000121105723e */ /* 0x000fe200000000ff */
[----:B-----5:R-:W-:Y:S01]  /*7f00*/  FFMA.FTZ R64, R51, R77, -R75 ;  /* 0x0000004d33407223 */ /* 0x020fe2000001084b */
[----:B------:R-:W-:Y:S01]  /*7f10*/  FADD.FTZ R170, R170, R165 ;  /* 0x000000a5aaaa7221 */ /* 0x000fe20000010000 */
[----:B------:R-:W-:Y:S01]  /*7f20*/  F2FP.F16.F32.PACK_AB R6, R58, R59 ;  /* 0x0000003b3a06723e */ /* 0x000fe200000000ff */
[----:B------:R-:W-:Y:S01]  /*7f30*/  FADD.FTZ R121, R121, R38 ;  /* 0x0000002679797221 */ /* 0x000fe20000010000 */
[----:B------:R-:W-:Y:S01]  /*7f40*/  F2FP.F16.F32.PACK_AB R7, R61, R16 ;  /* 0x000000103d07723e */ /* 0x000fe200000000ff */
[----:B------:R-:W-:Y:S01]  /*7f50*/  FADD.FTZ R167, R167, R170 ;  /* 0x000000aaa7a77221 */ /* 0x000fe20000010000 */
[----:B------:R-:W-:Y:S01]  /*7f60*/  MUFU.EX2 R57, R57 ;  /* 0x0000003900397308 */ /* 0x000fe20000000800 */
[----:B------:R-:W-:-:S02]  /*7f70*/  FADD.FTZ R102, R102, R121 ;  /* 0x0000007966667221 */ /* 0x000fc40000010000 */
[----:B------:R-:W-:Y:S01]  /*7f80*/  FADD.FTZ R176, R176, R167 ;  /* 0x000000a7b0b07221 */ /* 0x000fe20000010000 */
[-C--:B---3--:R-:W-:Y:S01]  /*7f90*/  FFMA.FTZ R62, R55, R77.reuse, -R75 ;  /* 0x0000004d373e7223 */ /* 0x088fe2000001084b */
[C---:B-1----:R-:W-:Y:S01]  /*7fa0*/  HMMA.16816.F32 R28, R4.reuse, R12, R28 ;  /* 0x0000000c041c723c */ /* 0x042fe2000000181c */
[----:B------:R-:W-:Y:S01]  /*7fb0*/  FADD.FTZ R101, R101, R102 ;  /* 0x0000006665657221 */ /* 0x000fe20000010000 */
[----:B------:R-:W-:Y:S01]  /*7fc0*/  FADD.FTZ R171, R171, R176 ;  /* 0x000000b0abab7221 */ /* 0x000fe20000010000 */
[----:B------:R1:W-:Y:S02]  /*7fd0*/  MUFU.EX2 R55, R56 ;  /* 0x0000003800377308 */ /* 0x0003e40000000800 */
[----:B------:R-:W-:Y:S01]  /*7fe0*/  FADD.FTZ R96, R96, R101 ;  /* 0x0000006560607221 */ /* 0x000fe20000010000 */
[----:B------:R-:W-:Y:S01]  /*7ff0*/  FADD.FTZ R178, R178, R171 ;  /* 0x000000abb2b27221 */ /* 0x000fe20000010000 */
[----:B------:R-:W3:Y:S01]  /*8000*/  MUFU.EX2 R52, R62 ;  /* 0x0000003e00347308 */ /* 0x000ee20000000800 */
[----:B------:R-:W-:Y:S01]  /*8010*/  HMMA.16816.F32 R24, R4, R14, R24 ;  /* 0x0000000e0418723c */ /* 0x000fe20000001818 */
[----:B------:R-:W4:Y:S01]  /*8020*/  LDSM.16.MT88.4 R12, [R70+0x8800] ;  /* 0x00880000460c783b */ /* 0x000f220000004200 */
[----:B------:R-:W-:Y:S01]  /*8030*/  FADD.FTZ R161, R161, R178 ;  /* 0x000000b2a1a17221 */ /* 0x000fe20000010000 */
[----:B------:R-:W-:Y:S01]  /*8040*/  FADD.FTZ R96, R95, R96 ;  /* 0x000000605f607221 */ /* 0x000fe20000010000 */
[----:B------:R-:W-:Y:S02]  /*8050*/  MUFU.EX2 R51, R63 ;  /* 0x0000003f00337308 */ /* 0x000fe40000000800 */
[----:B------:R-:W-:Y:S01]  /*8060*/  FADD.FTZ R180, R180, R161 ;  /* 0x000000a1b4b47221 */ /* 0x000fe20000010000 */
[----:B------:R-:W-:Y:S01]  /*8070*/  FADD.FTZ R81, R81, R96 ;  /* 0x0000006051517221 */ /* 0x000fe20000010000 */
[----:B-1----:R-:W-:-:S02]  /*8080*/  FFMA.FTZ R56, R50, R77, -R74 ;  /* 0x0000004d32387223 */ /* 0x002fc4000001084a */
[----:B------:R-:W-:Y:S01]  /*8090*/  FADD.FTZ R159, R159, R180 ;  /* 0x000000b49f9f7221 */ /* 0x000fe20000010000 */
[----:B------:R-:W-:Y:S01]  /*80a0*/  FADD.FTZ R68, R68, R81 ;  /* 0x0000005144447221 */ /* 0x000fe20000010000 */
[----:B------:R-:W1:Y:S01]  /*80b0*/  MUFU.EX2 R50, R64 ;  /* 0x0000004000327308 */ /* 0x000e620000000800 */
[C---:B--2---:R-:W-:Y:S01]  /*80c0*/  HMMA.16816.F32 R40, R4.reuse, R8, R40 ;  /* 0x000000080428723c */ /* 0x044fe20000001828 */
[----:B------:R-:W-:Y:S01]  /*80d0*/  FADD.FTZ R166, R166, R159 ;  /* 0x0000009fa6a67221 */ /* 0x000fe20000010000 */
[----:B------:R-:W-:Y:S01]  /*80e0*/  FADD.FTZ R67, R67, R68 ;  /* 0x0000004443437221 */ /* 0x000fe20000010000 */
[----:B------:R-:W2:Y:S01]  /*80f0*/  MUFU.EX2 R56, R56 ;  /* 0x0000003800387308 */ /* 0x000ea20000000800 */
[----:B---3--:R-:W-:Y:S01]  /*8100*/  F2FP.F16.F32.PACK_AB R8, R52, R55 ;  /* 0x000000373408723e */ /* 0x008fe200000000ff */
[----:B------:R-:W-:Y:S01]  /*8110*/  FADD.FTZ R155, R155, R166 ;  /* 0x000000a69b9b7221 */ /* 0x000fe20000010000 */
[----:B------:R-:W-:Y:S01]  /*8120*/  FADD.FTZ R66, R66, R67 ;  /* 0x0000004342427221 */ /* 0x000fe20000010000 */
[----:B------:R-:W-:Y:S01]  /*8130*/  F2FP.F16.F32.PACK_AB R9, R57, R54 ;  /* 0x000000363909723e */ /* 0x000fe200000000ff */
[----:B------:R-:W-:Y:S01]  /*8140*/  HMMA.16816.F32 R32, R4, R10, R32 ;  /* 0x0000000a0420723c */ /* 0x000fe20000001820 */
[----:B------:R-:W-:Y:S01]  /*8150*/  FADD.FTZ R154, R154, R155 ;  /* 0x0000009b9a9a7221 */ /* 0x000fe20000010000 */
[----:B------:R-:W3:Y:S01]  /*8160*/  LDSM.16.MT88.4 R4, [R69+0x8800] ;  /* 0x008800004504783b */ /* 0x000ee20000004200 */
[----:B------:R-:W-:-:S02]  /*8170*/  FADD.FTZ R19, R19, R66 ;  /* 0x0000004213137221 */ /* 0x000fc40000010000 */
[----:B------:R-:W-:Y:S01]  /*8180*/  FADD.FTZ R133, R133, R154 ;  /* 0x0000009a85857221 */ /* 0x000fe20000010000 */
[----:B-1----:R-:W-:Y:S01]  /*8190*/  F2FP.F16.F32.PACK_AB R10, R50, R51 ;  /* 0x00000033320a723e */ /* 0x002fe200000000ff */
[----:B------:R-:W-:Y:S02]  /*81a0*/  FADD.FTZ R60, R60, R19 ;  /* 0x000000133c3c7221 */ /* 0x000fe40000010000 */
[----:B------:R-:W-:Y:S01]  /*81b0*/  FADD.FTZ R36, R36, R133 ;  /* 0x0000008524247221 */ /* 0x000fe20000010000 */
[----:B--2---:R-:W-:Y:S01]  /*81c0*/  F2FP.F16.F32.PACK_AB R11, R56, R53 ;  /* 0x00000035380b723e */ /* 0x004fe200000000ff */
[----:B------:R-:W1:Y:S01]  /*81d0*/  LDSM.16.MT88.4 R132, [R69+0x8c00] ;  /* 0x008c00004584783b */ /* 0x000e620000004200 */
[----:B------:R-:W-:Y:S01]  /*81e0*/  FADD.FTZ R59, R59, R60 ;  /* 0x0000003c3b3b7221 */ /* 0x000fe20000010000 */
[----:B------:R-:W-:Y:S01]  /*81f0*/  FADD.FTZ R37, R37, R36 ;  /* 0x0000002425257221 */ /* 0x000fe20000010000 */
[-CC-:B------:R-:W-:Y:S02]  /*8200*/  FFMA.FTZ R36, R45, R77.reuse, -R74.reuse ;  /* 0x0000004d2d247223 */ /* 0x180fe4000001084a */
[----:B------:R-:W-:Y:S01]  /*8210*/  FADD.FTZ R58, R58, R59 ;  /* 0x0000003b3a3a7221 */ /* 0x000fe20000010000 */
[----:B------:R-:W-:Y:S01]  /*8220*/  FADD.FTZ R37, R118, R37 ;  /* 0x0000002576257221 */ /* 0x000fe20000010000 */
[C---:B----4-:R-:W-:Y:S03]  /*8230*/  HMMA.16816.F32 R28, R8.reuse, R12, R28 ;  /* 0x0000000c081c723c */ /* 0x050fe6000000181c */
[----:B------:R-:W-:Y:S01]  /*8240*/  FADD.FTZ R114, R114, R37 ;  /* 0x0000002572727221 */ /* 0x000fe20000010000 */
[-CC-:B------:R-:W-:Y:S01]  /*8250*/  FFMA.FTZ R37, R48, R77.reuse, -R75.reuse ;  /* 0x0000004d30257223 */ /* 0x180fe2000001084b */
[-CC-:B------:R-:W-:Y:S01]  /*8260*/  FFMA.FTZ R12, R49, R77.reuse, -R74.reuse ;  /* 0x0000004d310c7223 */ /* 0x180fe2000001084a */
[-C--:B------:R-:W-:Y:S01]  /*8270*/  FFMA.FTZ R13, R46, R77.reuse, -R74 ;  /* 0x0000004d2e0d7223 */ /* 0x080fe2000001084a */
[----:B------:R-:W-:Y:S01]  /*8280*/  FADD.FTZ R111, R111, R114 ;  /* 0x000000726f6f7221 */ /* 0x000fe20000010000 */
[----:B------:R-:W-:Y:S01]  /*8290*/  FFMA.FTZ R75, R22, R77, -R75 ;  /* 0x0000004d164b7223 */ /* 0x000fe2000001084b */
[----:B------:R-:W-:Y:S01]  /*82a0*/  FADD.FTZ R55, R55, R58 ;  /* 0x0000003a37377221 */ /* 0x000fe20000010000 */
[----:B------:R-:W-:Y:S01]  /*82b0*/  HMMA.16816.F32 R24, R8, R14, R24 ;  /* 0x0000000e0818723c */ /* 0x000fe20000001818 */
[----:B------:R-:W-:Y:S01]  /*82c0*/  FADD.FTZ R108, R108, R111 ;  /* 0x0000006f6c6c7221 */ /* 0x000fe20000010000 */
[----:B------:R-:W-:Y:S01]  /*82d0*/  MUFU.EX2 R37, R37 ;  /* 0x0000002500257308 */ /* 0x000fe20000000800 */
[----:B------:R-:W-:-:S02]  /*82e0*/  FADD.FTZ R52, R52, R55 ;  /* 0x0000003734347221 */ /* 0x000fc40000010000 */
[----:B------:R-:W-:Y:S01]  /*82f0*/  FADD.FTZ R108, R97, R108 ;  /* 0x0000006c616c7221 */ /* 0x000fe20000010000 */
[----:B------:R-:W2:Y:S01]  /*8300*/  MUFU.EX2 R22, R47 ;  /* 0x0000002f00167308 */ /* 0x000ea20000000800 */
[----:B------:R-:W-:Y:S02]  /*8310*/  FADD.FTZ R51, R51, R52 ;  /* 0x0000003433337221 */ /* 0x000fe40000010000 */
[----:B------:R-:W-:Y:S01]  /*8320*/  FADD.FTZ R39, R85, R108 ;  /* 0x0000006c55277221 */ /* 0x000fe20000010000 */
[----:B------:R-:W-:Y:S01]  /*8330*/  MUFU.EX2 R12, R12 ;  /* 0x0000000c000c7308 */ /* 0x000fe20000000800 */
[----:B------:R-:W-:Y:S02]  /*8340*/  FADD.FTZ R50, R50, R51 ;  /* 0x0000003332327221 */ /* 0x000fe40000010000 */
[----:B------:R-:W-:Y:S01]  /*8350*/  FADD.FTZ R39, R90, R39 ;  /* 0x000000275a277221 */ /* 0x000fe20000010000 */
[----:B---3--:R-:W-:Y:S01]  /*8360*/  HMMA.16816.F32 R40, R8, R4, R40 ;  /* 0x000000040828723c */ /* 0x008fe20000001828 */
[----:B------:R-:W3:Y:S02]  /*8370*/  MUFU.EX2 R13, R13 ;  /* 0x0000000d000d7308 */ /* 0x000ee40000000800 */
[----:B------:R-:W-:-:S02]  /*8380*/  FADD.FTZ R80, R80, R39 ;  /* 0x0000002750507221 */ /* 0x000fc40000010000 */
[----:B------:R-:W4:Y:S01]  /*8390*/  MUFU.EX2 R36, R36 ;  /* 0x0000002400247308 */ /* 0x000f220000000800 */
[----:B--2---:R-:W-:Y:S01]  /*83a0*/  F2FP.F16.F32.PACK_AB R4, R22, R37 ;  /* 0x000000251604723e */ /* 0x004fe200000000ff */
[----:B------:R-:W-:Y:S01]  /*83b0*/  FADD.FTZ R71, R71, R80 ;  /* 0x0000005047477221 */ /* 0x000fe20000010000 */
[----:B------:R-:W-:Y:S01]  /*83c0*/  HMMA.16816.F32 R32, R8, R6, R32 ;  /* 0x000000060820723c */ /* 0x000fe20000001820 */
[----:B------:R-:W-:Y:S01]  /*83d0*/  MUFU.EX2 R14, R44 ;  /* 0x0000002c000e7308 */ /* 0x000fe20000000800 */
[----:B------:R-:W-:Y:S01]  /*83e0*/  FADD.FTZ R37, R37, R50 ;  /* 0x0000003225257221 */ /* 0x000fe20000010000 */
[----:B------:R-:W-:Y:S02]  /*83f0*/  FADD.FTZ R18, R18, R71 ;  /* 0x0000004712127221 */ /* 0x000fe40000010000 */
[----:B------:R-:W2:Y:S01]  /*8400*/  MUFU.EX2 R15, R75 ;  /* 0x0000004b000f7308 */ /* 0x000ea20000000800 */
[----:B------:R-:W-:Y:S01]  /*8410*/  FADD.FTZ R37, R22, R37 ;  /* 0x0000002516257221 */ /* 0x000fe20000010000 */
[----:B------:R-:W-:Y:S01]  /*8420*/  FADD.FTZ R17, R17, R18 ;  /* 0x0000001211117221 */ /* 0x000fe20000010000 */
[----:B---3--:R-:W-:-:S03]  /*8430*/  F2FP.F16.F32.PACK_AB R5, R13, R12 ;  /* 0x0000000c0d05723e */ /* 0x008fc600000000ff */
[----:B------:R-:W-:Y:S01]  /*8440*/  FADD.FTZ R16, R16, R17 ;  /* 0x0000001110107221 */ /* 0x000fe20000010000 */
[----:B----4-:R-:W-:-:S03]  /*8450*/  F2FP.F16.F32.PACK_AB R7, R23, R36 ;  /* 0x000000241707723e */ /* 0x010fc600000000ff */
[----:B------:R-:W-:-:S04]  /*8460*/  FADD.FTZ R61, R61, R16 ;  /* 0x000000103d3d7221 */ /* 0x000fc80000010000 */
[----:B------:R-:W-:Y:S01]  /*8470*/  FADD.FTZ R8, R54, R61 ;  /* 0x0000003d36087221 */ /* 0x000fe20000010000 */
[----:B--2---:R-:W-:Y:S01]  /*8480*/  F2FP.F16.F32.PACK_AB R6, R15, R14 ;  /* 0x0000000e0f06723e */ /* 0x004fe200000000ff */
[----:B------:R-:W-:Y:S02]  /*8490*/  FADD.FTZ R14, R14, R37 ;  /* 0x000000250e0e7221 */ /* 0x000fe40000010000 */
[----:B------:R-:W-:-:S04]  /*84a0*/  FADD.FTZ R8, R57, R8 ;  /* 0x0000000839087221 */ /* 0x000fc80000010000 */
[----:B------:R-:W-:Y:S01]  /*84b0*/  FADD.FTZ R9, R53, R8 ;  /* 0x0000000835097221 */ /* 0x000fe20000010000 */
[----:B------:R-:W-:Y:S03]  /*84c0*/  HMMA.16816.F32 R144, R4, R140, R28 ;  /* 0x0000008c0490723c */ /* 0x000fe6000000181c */
[----:B------:R-:W-:-:S04]  /*84d0*/  FADD.FTZ R9, R56, R9 ;  /* 0x0000000938097221 */ /* 0x000fc80000010000 */
[----:B------:R-:W-:Y:S01]  /*84e0*/  FADD.FTZ R12, R12, R9 ;  /* 0x000000090c0c7221 */ /* 0x000fe20000010000 */
[----:B-1----:R-:W-:Y:S03]  /*84f0*/  HMMA.16816.F32 R136, R4, R132, R40 ;  /* 0x000000840488723c */ /* 0x002fe60000001828 */
[----:B------:R-:W-:-:S04]  /*8500*/  FADD.FTZ R13, R13, R12 ;  /* 0x0000000c0d0d7221 */ /* 0x000fc80000010000 */
[----:B------:R-:W-:Y:S01]  /*8510*/  FADD.FTZ R36, R36, R13 ;  /* 0x0000000d24247221 */ /* 0x000fe20000010000 */
[C---:B------:R-:W-:Y:S08]  /*8520*/  HMMA.16816.F32 R140, R4.reuse, R142, R24 ;  /* 0x0000008e048c723c */ /* 0x040ff00000001818 */
[----:B------:R-:W-:Y:S01]  /*8530*/  HMMA.16816.F32 R132, R4, R134, R32 ;  /* 0x000000860484723c */ /* 0x000fe20000001820 */
[----:B------:R-:W-:Y:S01]  /*8540*/  FADD.FTZ R4, R15, R14 ;  /* 0x0000000e0f047221 */ /* 0x000fe20000010000 */
[----:B------:R-:W-:-:S04]  /*8550*/  FADD.FTZ R5, R23, R36 ;  /* 0x0000002417057221 */ /* 0x000fc80000010000 */
[----:B------:R1:W-:Y:S04]  /*8560*/  STL [R1+0x28], R4 ;  /* 0x0000280401007387 */ /* 0x0003e80000100800 */
[----:B------:R1:W-:Y:S01]  /*8570*/  STL [R1+0x4], R5 ;  /* 0x0000040501007387 */ /* 0x0003e20000100800 */
[----:B------:R-:W-:Y:S09]  /*8580*/  @!P0 BRA `(.L_x_795) ;  /* 0x00000054005c8947 */ /* 0x000ff20003800000 */
[----:B------:R-:W-:Y:S01]  /*8590*/  ISETP.NE.U32.AND P3, PT, R184, RZ, PT ;  /* 0x000000ffb800720c */ /* 0x000fe20003f65070 */
[----:B------:R-:W-:Y:S01]  /*85a0*/  IMAD.MOV.U32 R151, RZ, RZ, R0 ;  /* 0x000000ffff977224 */ /* 0x000fe200078e0000 */
[----:B------:R-:W-:Y:S01]  /*85b0*/  IADD3 R248, PT, PT, -R21, 0x1, RZ ;  /* 0x0000000115f87810 */ /* 0x000fe20007ffe1ff */
[----:B------:R-:W-:Y:S01]  /*85c0*/  IMAD.MOV.U32 R149, RZ, RZ, R20 ;  /* 0x000000ffff957224 */ /* 0x000fe200078e0014 */
[----:B------:R-:W-:Y:S01]  /*85d0*/  ISETP.NE.AND.EX P3, PT, R185, RZ, PT, P3 ;  /* 0x000000ffb900720c */ /* 0x000fe20003f65330 */
[----:B------:R-:W-:-:S12]  /*85e0*/  VIADD R249, R21, 0xfffffffe ;  /* 0xfffffffe15f97836 */ /* 0x000fd80000000000 */
.L_x_802:
[----:B--2---:R-:W2:Y:S01]  /*85f0*/  LDL.64 R8, [R1+0x8] ;  /* 0x0000080001087983 */ /* 0x004ea20000100a00 */
[----:B------:R-:W-:Y:S04]  /*8600*/  DEPBAR.LE SB0, 0x0 ;  /* 0x000080000000791a */ /* 0x000fe80000000000 */
[----:B------:R-:W-:Y:S05]  /*8610*/  WARPSYNC.ALL ;  /* 0x0000000000007948 */ /* 0x000fea0003800000 */
[----:B------:R-:W-:Y:S01]  /*8620*/  BAR.SYNC.DEFER_BLOCKING 0x0 ;  /* 0x0000000000007b1d */ /* 0x000fe20000010000 */
[----:B-1----:R-:W-:Y:S02]  /*8630*/  @!P3 IMAD.MOV.U32 R5, RZ, RZ, RZ ;  /* 0x000000ffff05b224 */ /* 0x002fe400078e00ff */
[----:B------:R-:W-:Y:S02]  /*8640*/  IMAD.MOV.U32 R4, RZ, RZ, R242 ;  /* 0x000000ffff047224 */ /* 0x000fe400078e00f2 */
[----:B------:R-:W-:Y:S01]  /*8650*/  IMAD.MOV.U32 R0, RZ, RZ, R243 ;  /* 0x000000ffff007224 */ /* 0x000fe200078e00f3 */
[----:B------:R-:W-:Y:S01]  /*8660*/  @!P3 IADD3 R5, P0, PT, RZ, -R5, RZ ;  /* 0x80000005ff05b210 */ /* 0x000fe20007f1e0ff */
[----:B------:R-:W3:Y:S01]  /*8670*/  @!P3 LD.E R6, desc[UR4][R2.64+0x40] ;  /* 0x000040040206b980 */ /* 0x000ee2000c101900 */
[----:B------:R-:W-:Y:S01]  /*8680*/  BSSY.RECONVERGENT B0, `(.L_x_796) ;  /* 0x0000049000007945 */ /* 0x000fe20003800200 */
[CC--:B--2---:R-:W-:Y:S02]  /*8690*/  ISETP.GE.AND P1, PT, R8.reuse, R251.reuse, PT ;  /* 0x000000fb0800720c */ /* 0x0c4fe40003f26270 */
[----:B------:R-:W-:Y:S01]  /*86a0*/  ISETP.GE.AND P2, PT, R8, R251, PT ;  /* 0x000000fb0800720c */ /* 0x000fe20003f46270 */
[----:B---3--:R-:W-:Y:S04]  /*86b0*/  @!P3 IMAD.SHL.U32 R6, R6, 0x100, RZ ;  /* 0x000001000606b824 */ /* 0x008fe800078e00ff */
[----:B------:R-:W-:Y:S05]  /*86c0*/  @!P3 IMAD.X R6, RZ, RZ, ~R6, P0 ;  /* 0x000000ffff06b224 */ /* 0x000fea00000e0e06 */
[----:B------:R-:W-:Y:S04]  /*86d0*/  @!P3 SHF.R.S64 R5, R5, 0x1f, R6 ;  /* 0x0000001f0505b819 */ /* 0x000fe80000001006 */
[----:B------:R-:W-:Y:S01]  /*86e0*/  @!P3 IADD3 R242, P0, PT, R242, R5, RZ ;  /* 0x00000005f2f2b210 */ /* 0x000fe20007f1e0ff */
[----:B------:R-:W-:Y:S03]  /*86f0*/  IMAD.SHL.U32 R5, R236, 0x40, RZ ;  /* 0x00000040ec057824 */ /* 0x000fe600078e00ff */
        /* <DEDUP_REMOVED lines=10> */
[----:B-1----:R-:W-:Y:S02]  /*87a0*/  VIADD R14, R6, 0xffffffe ;  /* 0x0ffffffe060e7836 */ /* 0x002fe40000000000 */
[----:B------:R-:W-:Y:S06]  /*87b0*/  VIADD R6, R250, 0xffffff00 ;  /* 0xffffff00fa067836 */ /* 0x000fec0000000000 */
        /* <DEDUP_REMOVED lines=19> */
[-C--:B------:R-:W-:Y:S02]  /*88f0*/  LOP3.LUT R7, R250, R13.reuse, RZ, 0x3c, !PT ;  /* 0x0000000dfa077212 */ /* 0x080fe400078e3cff */
[----:B------:R-:W-:Y:S02]  /*8900*/  ISETP.GE.U32.AND P6, PT, R9, R10, PT ;  /* 0x0000000a0900720c */ /* 0x000fe40003fc6070 */
[----:B------:R-:W-:Y:S02]  /*8910*/  ISETP.GE.AND P0, PT, R6, RZ, PT ;  /* 0x000000ff0600720c */ /* 0x000fe40003f06270 */
[----:B------:R-:W-:Y:S02]  /*8920*/  ISETP.GE.AND P4, PT, R7, RZ, PT ;  /* 0x000000ff0700720c */ /* 0x000fe40003f86270 */
[----:B------:R-:W-:Y:S03]  /*8930*/  LOP3.LUT R6, RZ, R13, RZ, 0x33, !PT ;  /* 0x0000000dff067212 */ /* 0x000fe600078e33ff */
[----:B------:R-:W-:Y:S01]  /*8940*/  @P5 VIADD R11, R11, 0x1 ;  /* 0x000000010b0b5836 */ /* 0x000fe20000000000 */
[----:B------:R-:W-:Y:S03]  /*8950*/  ISETP.NE.AND P5, PT, R13, RZ, PT ;  /* 0x000000ff0d00720c */ /* 0x000fe60003fa5270 */
        /* <DEDUP_REMOVED lines=27> */
.L_x_797:
[----:B------:R-:W-:Y:S05]  /*8b10*/  BSYNC.RECONVERGENT B0 ;  /* 0x0000000000007941 */ /* 0x000fea0003800200 */
.L_x_796:
[----:B------:R-:W-:Y:S01]  /*8b20*/  @!PT LDS RZ, [RZ] ;  /* 0x00000000fffff984 */ /* 0x000fe20000000800 */
[----:B------:R-:W-:Y:S01]  /*8b30*/  @!PT LDS RZ, [RZ] ;  /* 0x00000000fffff984 */ /* 0x000fe20000000800 */
[----:B------:R-:W-:Y:S01]  /*8b40*/  @!PT LDS RZ, [RZ] ;  /* 0x00000000fffff984 */ /* 0x000fe20000000800 */
[----:B------:R-:W-:Y:S01]  /*8b50*/  @!P2 LDGSTS.E.BYPASS.LTC128B.128 [R252+0x5000], desc[UR4][R242.64] ;  /* 0x05000000f2fcafae */ /* 0x000fe2000b981a04 */
[----:B------:R-:W-:Y:S01]  /*8b60*/  IADD3 R8, P0, PT, R5, R242, RZ ;  /* 0x000000f205087210 */ /* 0x000fe20007f1e0ff */
[C---:B------:R-:W-:Y:S01]  /*8b70*/  @!P1 IMAD R4, R237.reuse, 0xc0, RZ ;  /* 0x000000c0ed049824 */ /* 0x040fe200078e02ff */
[C-C-:B------:R-:W-:Y:S01]  /*8b80*/  SHF.L.U64.HI R6, R236.reuse, 0x6, R237.reuse ;  /* 0x00000006ec067819 */ /* 0x140fe200000102ed */
[----:B------:R-:W1:Y:S01]  /*8b90*/  S2UR UR6, SR_CgaCtaId ;  /* 0x00000000000679c3 */ /* 0x000e620000008800 */
[----:B------:R-:W-:Y:S01]  /*8ba0*/  @!P1 LEA R18, P4, R236, R8, 0x7 ;  /* 0x00000008ec129211 */ /* 0x000fe200078838ff */
[----:B------:R-:W-:Y:S01]  /*8bb0*/  UMOV UR7, 0x400 ;  /* 0x0000040000077882 */ /* 0x000fe20000000000 */
[----:B------:R-:W-:Y:S01]  /*8bc0*/  IADD3.X R9, PT, PT, R6, R243, RZ, P0, !PT ;  /* 0x000000f306097210 */ /* 0x000fe200007fe4ff */
[----:B------:R-:W-:Y:S01]  /*8bd0*/  @P2 STS.128 [R252+0x5000], RZ ;  /* 0x005000fffc002388 */ /* 0x000fe20000000c00 */
[----:B------:R-:W-:Y:S01]  /*8be0*/  @!P1 IADD3 R10, P0, PT, R8, R5, RZ ;  /* 0x00000005080a9210 */ /* 0x000fe20007f1e0ff */
[----:B------:R-:W-:Y:S01]  /*8bf0*/  @!P1 IMAD R5, R237, 0x140, RZ ;  /* 0x00000140ed059824 */ /* 0x000fe200078e02ff */
[C---:B------:R-:W-:Y:S01]  /*8c00*/  @!P1 LEA.HI.X R19, R236.reuse, R9, R237, 0x7, P4 ;  /* 0x00000009ec139211 */ /* 0x040fe200020f3ced */
[----:B------:R-:W-:Y:S01]  /*8c10*/  @!P1 IMAD.WIDE.U32 R16, R236, 0xc0, R8 ;  /* 0x000000c0ec109825 */ /* 0x000fe200078e0008 */
[----:B------:R-:W-:Y:S01]  /*8c20*/  @!P1 IADD3.X R11, PT, PT, R9, R6, RZ, P0, !PT ;  /* 0x00000006090b9210 */ /* 0x000fe200007fe4ff */
[----:B------:R-:W-:Y:S01]  /*8c30*/  BSSY.RECONVERGENT B1, `(.L_x_798) ;  /* 0x000024e000017945 */ /* 0x000fe20003800200 */
[----:B------:R-:W-:Y:S01]  /*8c40*/  MOV R212, 0x20 ;  /* 0x0000002000d47802 */ /* 0x000fe20000000f00 */
[----:B------:R-:W-:Y:S01]  /*8c50*/  @P1 STS.128 [R252+0x5800], RZ ;  /* 0x005800fffc001388 */ /* 0x000fe20000000c00 */
[----:B------:R-:W-:Y:S01]  /*8c60*/  @!P1 IADD3 R17, PT, PT, R4, R17, RZ ;  /* 0x0000001104119210 */ /* 0x000fe20007ffe0ff */
[----:B------:R-:W-:Y:S01]  /*8c70*/  @!P1 IMAD R6, R237, 0x180, RZ ;  /* 0x00000180ed069824 */ /* 0x000fe200078e02ff */
[CC--:B------:R-:W-:Y:S02]  /*8c80*/  @!P1 LEA R4, P0, R236.reuse, R8.reuse, 0x8 ;  /* 0x00000008ec049211 */ /* 0x0c0fe400078040ff */
[-C--:B------:R-:W-:Y:S02]  /*8c90*/  @!P1 MOV R14, R8.reuse ;  /* 0x00000008000e9202 */ /* 0x080fe40000000f00 */
[-C--:B------:R-:W-:Y:S01]  /*8ca0*/  @!P1 MOV R15, R9.reuse ;  /* 0x00000009000f9202 */ /* 0x080fe20000000f00 */
[----:B------:R-:W-:Y:S01]  /*8cb0*/  @!PT LDS RZ, [RZ] ;  /* 0x00000000fffff984 */ /* 0x000fe20000000800 */
[----:B------:R-:W-:Y:S01]  /*8cc0*/  @!PT LDS RZ, [RZ] ;  /* 0x00000000fffff984 */ /* 0x000fe20000000800 */
[----:B------:R-:W-:Y:S01]  /*8cd0*/  @!PT LDS RZ, [RZ] ;  /* 0x00000000fffff984 */ /* 0x000fe20000000800 */
[----:B------:R-:W-:Y:S01]  /*8ce0*/  @!P1 LDGSTS.E.BYPASS.LTC128B.128 [R252+0x5800], desc[UR4][R8.64] ;  /* 0x0580000008fc9fae */ /* 0x000fe2000b981a04 */
[----:B------:R-:W-:Y:S02]  /*8cf0*/  @!P1 MOV R12, R8 ;  /* 0x00000008000c9202 */ /* 0x000fe40000000f00 */
[----:B------:R-:W-:Y:S01]  /*8d00*/  @!P1 MOV R13, R9 ;  /* 0x00000009000d9202 */ /* 0x000fe20000000f00 */
[----:B------:R-:W-:Y:S01]  /*8d10*/  @!P1 IMAD.WIDE.U32 R14, R236, 0x140, R14 ;  /* 0x00000140ec0e9825 */ /* 0x000fe200078e000e */
[----:B-1----:R-:W-:Y:S02]  /*8d20*/  ULEA UR6, UR6, UR7, 0x18 ;  /* 0x0000000706067291 */ /* 0x002fe4000f8ec0ff */
[----:B------:R-:W-:Y:S01]  /*8d30*/  IADD3 R248, PT, PT, R248, 0x1, RZ ;  /* 0x00000001f8f87810 */ /* 0x000fe20007ffe0ff */
[----:B------:R-:W-:Y:S01]  /*8d40*/  @P1 STS.128 [R252+0x6000], RZ ;  /* 0x006000fffc001388 */ /* 0x000fe20000000c00 */
[----:B------:R-:W-:Y:S01]  /*8d50*/  @!P1 IADD3 R15, PT, PT, R5, R15, RZ ;  /* 0x0000000f050f9210 */ /* 0x000fe20007ffe0ff */
[C---:B------:R-:W-:Y:S01]  /*8d60*/  @!P1 IMAD.WIDE.U32 R12, R236.reuse, 0x180, R12 ;  /* 0x00000180ec0c9825 */ /* 0x040fe200078e000c */
[----:B------:R-:W-:Y:S02]  /*8d70*/  @!P1 LEA.HI.X R5, R236, R9, R237, 0x8, P0 ;  /* 0x00000009ec059211 */ /* 0x000fe400000f44ed */
[----:B------:R-:W-:Y:S02]  /*8d80*/  MOV R230, UR6 ;  /* 0x0000000600e67c02 */ /* 0x000fe40008000f00 */
[----:B------:R-:W-:Y:S01]  /*8d90*/  @!P1 IADD3 R13, PT, PT, R6, R13, RZ ;  /* 0x0000000d060d9210 */ /* 0x000fe20007ffe0ff */
[----:B------:R-:W-:Y:S01]  /*8da0*/  @!PT LDS RZ, [RZ] ;  /* 0x00000000fffff984 */ /* 0x000fe20000000800 */
[----:B------:R-:W-:Y:S01]  /*8db0*/  @!PT LDS RZ, [RZ] ;  /* 0x00000000fffff984 */ /* 0x000fe20000000800 */
[----:B------:R-:W-:Y:S01]  /*8dc0*/  @!PT LDS RZ, [RZ] ;  /* 0x00000000fffff984 */ /* 0x000fe20000000800 */
[----:B------:R-:W-:Y:S01]  /*8dd0*/  @!P1 LDGSTS.E.BYPASS.LTC128B.128 [R252+0x6000], desc[UR4][R10.64] ;  /* 0x060000000afc9fae */ /* 0x000fe2000b981a04 */
[----:B------:R-:W-:Y:S07]  /*8de0*/  ISETP.NE.AND P4, PT, R248, RZ, PT ;  /* 0x000000fff800720c */ /* 0x000fee0003f85270 */
[----:B------:R-:W-:Y:S08]  /*8df0*/  @P1 STS.128 [R252+0x6800], RZ ;  /* 0x006800fffc001388 */ /* 0x000ff00000000c00 */
[----:B------:R-:W-:Y:S01]  /*8e00*/  @!PT LDS RZ, [RZ] ;  /* 0x00000000fffff984 */ /* 0x000fe20000000800 */
[----:B------:R-:W-:Y:S01]  /*8e10*/  @!PT LDS RZ, [RZ] ;  /* 0x00000000fffff984 */ /* 0x000fe20000000800 */
[----:B------:R-:W-:Y:S01]  /*8e20*/  @!PT LDS RZ, [RZ] ;  /* 0x00000000fffff984 */ /* 0x000fe20000000800 */
[----:B------:R-:W-:Y:S08]  /*8e30*/  @!P1 LDGSTS.E.BYPASS.LTC128B.128 [R252+0x6800], desc[UR4][R18.64] ;  /* 0x0680000012fc9fae */ /* 0x000ff0000b981a04 */
        /* <DEDUP_REMOVED lines=9> */
[----:B------:R1:W-:Y:S08]  /*8ed0*/  @!P1 LDGSTS.E.BYPASS.LTC128B.128 [R252+0x7800], desc[UR4][R4.64] ;  /* 0x0780000004fc9fae */ /* 0x0003f0000b981a04 */
        /* <DEDUP_REMOVED lines=10> */
[----:B------:R-:W3:Y:S04]  /*8f80*/  LD.E R241, desc[UR4][R2.64+0x18c] ;  /* 0x00018c0402f17980 */ /* 0x000ee8000c101900 */
[----:B------:R-:W0:Y:S01]  /*8f90*/  LDGDEPBAR ;  /* 0x00000000000079af */ /* 0x000e220000000000 */
[----:B------:R-:W4:Y:S02]  /*8fa0*/  S2R R148, SR_TID.X ;  /* 0x0000000000947919 */ /* 0x000f240000002100 */
[C---:B----4-:R-:W-:Y:S02]  /*8fb0*/  SHF.L.U32 R232, R148.reuse, 0x5, RZ ;  /* 0x0000000594e87819 */ /* 0x050fe400000006ff */
[C---:B------:R-:W-:Y:S02]  /*8fc0*/  LOP3.LUT P0, RZ, R148.reuse, 0x4, RZ, 0xc0, !PT ;  /* 0x0000000494ff7812 */ /* 0x040fe4000780c0ff */
[----:B------:R-:W-:Y:S02]  /*8fd0*/  SHF.L.U32 R153, R148, 0x4, RZ ;  /* 0x0000000494997819 */ /* 0x000fe400000006ff */
[----:B------:R-:W-:Y:S02]  /*8fe0*/  SEL R212, R212, 0xffffffe0, !P0 ;  /* 0xffffffe0d4d47807 */ /* 0x000fe40004000000 */
[C---:B------:R-:W-:Y:S02]  /*8ff0*/  LOP3.LUT R229, R153.reuse, 0x3e00, RZ, 0xc0, !PT ;  /* 0x00003e0099e57812 */ /* 0x040fe400078ec0ff */
[----:B------:R-:W-:Y:S02]  /*9000*/  LOP3.LUT R153, R153, 0x100, RZ, 0xc0, !PT ;  /* 0x0000010099997812 */ /* 0x000fe400078ec0ff */
[--C-:B------:R-:W-:Y:S02]  /*9010*/  LOP3.LUT R157, R229, 0x20, R232.reuse, 0xf8, !PT ;  /* 0x00000020e59d7812 */ /* 0x100fe400078ef8e8 */
[--C-:B------:R-:W-:Y:S02]  /*9020*/  LOP3.LUT R152, R153, 0x20, R232.reuse, 0xf8, !PT ;  /* 0x0000002099987812 */ /* 0x100fe400078ef8e8 */
[--C-:B------:R-:W-:Y:S02]  /*9030*/  LOP3.LUT R154, R157, 0x100, R232.reuse, 0xf8, !PT ;  /* 0x000001009d9a7812 */ /* 0x100fe400078ef8e8 */
[C---:B------:R-:W-:Y:S02]  /*9040*/  SHF.L.U32 R150, R148.reuse, 0x2, RZ ;  /* 0x0000000294967819 */ /* 0x040fe400000006ff */
[----:B------:R-:W-:Y:S02]  /*9050*/  LOP3.LUT R155, R148, 0x8, RZ, 0xc0, !PT ;  /* 0x00000008949b7812 */ /* 0x000fe400078ec0ff */
[----:B------:R-:W-:Y:S02]  /*9060*/  LOP3.LUT R0, R150, 0x18, RZ, 0xc0, !PT ;  /* 0x0000001896007812 */ /* 0x000fe400078ec0ff */
[----:B------:R-:W-:Y:S02]  /*9070*/  LOP3.LUT R155, R155, 0xc0, R232, 0xf8, !PT ;  /* 0x000000c09b9b7812 */ /* 0x000fe400078ef8e8 */
[----:B------:R-:W-:Y:S02]  /*9080*/  SHF.R.U32.HI R228, RZ, 0x1, R148 ;  /* 0x00000001ffe47819 */ /* 0x000fe40000011694 */
[----:B------:R-:W-:Y:S02]  /*9090*/  LOP3.LUT R155, R152, R155, R0, 0xf6, !PT ;  /* 0x0000009b989b7212 */ /* 0x000fe400078ef600 */
[----:B------:R-:W-:Y:S02]  /*90a0*/  LOP3.LUT R231, R228, 0x8, RZ, 0xc0, !PT ;  /* 0x00000008e4e77812 */ /* 0x000fe400078ec0ff */
[----:B------:R-:W-:Y:S02]  /*90b0*/  LEA R233, R155, R230, 0x1 ;  /* 0x000000e69be97211 */ /* 0x000fe400078e08ff */
[----:B------:R-:W-:Y:S03]  /*90c0*/  LOP3.LUT R231, R231, 0xc0, R232, 0xf8, !PT ;  /* 0x000000c0e7e77812 */ /* 0x000fe600078ef8e8 */
[----:B------:R-:W-:Y:S01]  /*90d0*/  LDSM.16.M88.4 R156, [R233+0x1000] ;  /* 0x00100000e99c783b */ /* 0x000fe20000000200 */
[----:B------:R-:W-:Y:S02]  /*90e0*/  LOP3.LUT R231, R231, R0, RZ, 0x3c, !PT ;  /* 0x00000000e7e77212 */ /* 0x000fe400078e3cff */
[----:B------:R-:W-:Y:S02]  /*90f0*/  IADD3 R0, PT, PT, R233, R212, RZ ;  /* 0x000000d4e9007210 */ /* 0x000fe40007ffe0ff */
[----:B------:R-:W-:Y:S03]  /*9100*/  LOP3.LUT R153, R154, R231, RZ, 0xfc, !PT ;  /* 0x000000e79a997212 */ /* 0x000fe600078efcff */
[----:B------:R-:W-:Y:S01]  /*9110*/  LDSM.16.M88.4 R160, [R233+0x1400] ;  /* 0x00140000e9a0783b */ /* 0x000fe20000000200 */
[----:B------:R-:W-:Y:S04]  /*9120*/  LEA R209, R153, R230, 0x1 ;  /* 0x000000e699d17211 */ /* 0x000fe800078e08ff */
[----:B------:R-:W-:Y:S03]  /*9130*/  IADD3 R220, PT, PT, R209, R212, RZ ;  /* 0x000000d4d1dc7210 */ /* 0x000fe60007ffe0ff */
[----:B------:R-:W1:Y:S08]  /*9140*/  LDSM.16.M88.4 R152, [R209] ;  /* 0x00000000d198783b */ /* 0x000e700000000200 */
[----:B------:R-:W4:Y:S08]  /*9150*/  LDSM.16.M88.4 R164, [R233+0x1800] ;  /* 0x00180000e9a4783b */ /* 0x000f300000000200 */
[----:B------:R-:W5:Y:S08]  /*9160*/  LDSM.16.M88.4 R168, [R233+0x1c00] ;  /* 0x001c0000e9a8783b */ /* 0x000f700000000200 */
[----:B------:R-:W5:Y:S08]  /*9170*/  LDSM.16.M88.4 R172, [R233+0x2000] ;  /* 0x00200000e9ac783b */ /* 0x000f700000000200 */
[----:B------:R-:W5:Y:S08]  /*9180*/  LDSM.16.M88.4 R176, [R233+0x2400] ;  /* 0x00240000e9b0783b */ /* 0x000f700000000200 */
[----:B------:R-:W5:Y:S01]  /*9190*/  LDSM.16.M88.4 R180, [R233+0x2800] ;  /* 0x00280000e9b4783b */ /* 0x000f620000000200 */
        /* <DEDUP_REMOVED lines=15> */
[----:B------:R-:W5:Y:S01]  /*9290*/  LDSM.16.M88.4 R212, [R233+0x4800] ;  /* 0x00480000e9d4783b */ /* 0x000f620000000200 */
[C---:B------:R-:W-:Y:S07]  /*92a0*/  HMMA.16816.F32 R36, R152.reuse, R172, RZ ;  /* 0x000000ac9824723c */ /* 0x040fee00000018ff */
[----:B------:R-:W5:Y:S01]  /*92b0*/  LDSM.16.M88.4 R216, [R233+0x4c00] ;  /* 0x004c0000e9d8783b */ /* 0x000f620000000200 */
[C---:B------:R-:W-:Y:S07]  /*92c0*/  HMMA.16816.F32 R40, R152.reuse, R174, RZ ;  /* 0x000000ae9828723c */ /* 0x040fee00000018ff */
[----:B------:R-:W-:Y:S01]  /*92d0*/  LDSM.16.M88.4 R220, [R220] ;  /* 0x00000000dcdc783b */ /* 0x000fe20000000200 */
[C---:B------:R-:W-:Y:S07]  /*92e0*/  HMMA.16816.F32 R44, R152.reuse, R176, RZ ;  /* 0x000000b0982c723c */ /* 0x040fee00000018ff */
[----:B------:R-:W3:Y:S01]  /*92f0*/  LDSM.16.M88.4 R224, [R0+0x1000] ;  /* 0x0010000000e0783b */ /* 0x000ee20000000200 */
[C---:B------:R-:W-:Y:S08]  /*9300*/  HMMA.16816.F32 R48, R152.reuse, R178, RZ ;  /* 0x000000b29830723c */ /* 0x040ff000000018ff */
[C---:B------:R-:W-:Y:S08]  /*9310*/  HMMA.16816.F32 R52, R152.reuse, R180, RZ ;  /* 0x000000b49834723c */ /* 0x040ff000000018ff */
        /* <DEDUP_REMOVED lines=14> */
[C---:B------:R-:W-:Y:S08]  /*9400*/  HMMA.16816.F32 R112, R152.reuse, R210, RZ ;  /* 0x000000d29870723c */ /* 0x040ff000000018ff */
[C---:B------:R-:W-:Y:S08]  /*9410*/  HMMA.16816.F32 R116, R152.reuse, R212, RZ ;  /* 0x000000d49874723c */ /* 0x040ff000000018ff */
[C---:B------:R-:W-:Y:S08]  /*9420*/  HMMA.16816.F32 R120, R152.reuse, R214, RZ ;  /* 0x000000d69878723c */ /* 0x040ff000000018ff */
[C---:B------:R-:W-:Y:S08]  /*9430*/  HMMA.16816.F32 R124, R152.reuse, R216, RZ ;  /* 0x000000d8987c723c */ /* 0x040ff000000018ff */
[----:B------:R-:W-:Y:S01]  /*9440*/  HMMA.16816.F32 R128, R152, R218, RZ ;  /* 0x000000da9880723c */ /* 0x000fe200000018ff */
[----:B------:R-:W1:Y:S07]  /*9450*/  LDSM.16.M88.4 R152, [R0+0x1400] ;  /* 0x001400000098783b */ /* 0x000e6e0000000200 */
[C---:B---3--:R-:W-:Y:S08]  /*9460*/  HMMA.16816.F32 R4, R220.reuse, R224, R4 ;  /* 0x000000e0dc04723c */ /* 0x048ff00000001804 */
[C---:B------:R-:W-:Y:S11]  /*9470*/  HMMA.16816.F32 R8, R220.reuse, R226, R8 ;  /* 0x000000e2dc08723c */ /* 0x040ff60000001808 */
[-C--:B------:R-:W-:Y:S01]  /*9480*/  FMUL.FTZ R227, R6, R241.reuse ;  /* 0x000000f106e37220 */ /* 0x080fe20000410000 */
[-C--:B------:R-:W-:Y:S01]  /*9490*/  FMUL.FTZ R226, R7, R241.reuse ;  /* 0x000000f107e27220 */ /* 0x080fe20000410000 */
[-C--:B------:R-:W-:Y:S01]  /*94a0*/  FMUL.FTZ R224, R4, R241.reuse ;  /* 0x000000f104e07220 */ /* 0x080fe20000410000 */
[-C--:B------:R-:W-:Y:S02]  /*94b0*/  FMUL.FTZ R158, R5, R241.reuse ;  /* 0x000000f1059e7220 */ /* 0x080fe40000410000 */
[----:B------:R-:W-:Y:S03]  /*94c0*/  MUFU.TANH R5, R227 ;  /* 0x000000e300057308 */ /* 0x000fe60000002400 */
[-C--:B------:R-:W-:Y:S01]  /*94d0*/  FMUL.FTZ R10, R10, R241.reuse ;  /* 0x000000f10a0a7220 */ /* 0x080fe20000410000 */
[-C--:B------:R-:W-:Y:S01]  /*94e0*/  FMUL.FTZ R11, R11, R241.reuse ;  /* 0x000000f10b0b7220 */ /* 0x080fe20000410000 */
[-C--:B------:R-:W-:Y:S01]  /*94f0*/  FMUL.FTZ R225, R8, R241.reuse ;  /* 0x000000f108e17220 */ /* 0x080fe20000410000 */
[-C--:B------:R-:W-:Y:S04]  /*9500*/  FMUL.FTZ R9, R9, R241.reuse ;  /* 0x000000f109097220 */ /* 0x080fe80000410000 */
[----:B------:R-:W-:Y:S01]  /*9510*/  MUFU.TANH R4, R158 ;  /* 0x0000009e00047308 */ /* 0x000fe20000002400 */
[C---:B-1----:R-:W-:Y:S09]  /*9520*/  HMMA.16816.F32 R12, R220.reuse, R152, R12 ;  /* 0x00000098dc0c723c */ /* 0x042ff2000000180c */
[----:B------:R-:W-:Y:S01]  /*9530*/  MUFU.TANH R8, R225 ;  /* 0x000000e100087308 */ /* 0x000fe20000002400 */
[C---:B------:R-:W-:Y:S09]  /*9540*/  HMMA.16816.F32 R16, R220.reuse, R154, R16 ;  /* 0x0000009adc10723c */ /* 0x040ff20000001810 */
[----:B------:R-:W1:Y:S01]  /*9550*/  MUFU.TANH R156, R224 ;  /* 0x000000e0009c7308 */ /* 0x000e620000002400 */
[-C--:B------:R-:W-:Y:S01]  /*9560*/  FMUL.FTZ R12, R12, R241.reuse ;  /* 0x000000f10c0c7220 */ /* 0x080fe20000410000 */
[-C--:B------:R-:W-:Y:S01]  /*9570*/  FMUL.FTZ R14, R14, R241.reuse ;  /* 0x000000f10e0e7220 */ /* 0x080fe20000410000 */
[-C--:B------:R-:W-:Y:S07]  /*9580*/  FMUL.FTZ R15, R15, R241.reuse ;  /* 0x000000f10f0f7220 */ /* 0x080fee0000410000 */
[----:B------:R-:W-:Y:S01]  /*9590*/  MUFU.TANH R233, R14 ;  /* 0x0000000e00e97308 */ /* 0x000fe20000002400 */
[-C--:B------:R-:W-:Y:S09]  /*95a0*/  FMUL.FTZ R19, R19, R241.reuse ;  /* 0x000000f113137220 */ /* 0x080ff20000410000 */
[----:B------:R-:W-:Y:S01]  /*95b0*/  MUFU.TANH R153, R15 ;  /* 0x0000000f00997308 */ /* 0x000fe20000002400 */
[----:B-1----:R-:W-:Y:S01]  /*95c0*/  STL [R1+0x3c], R156 ;  /* 0x00003c9c01007387 */ /* 0x002fe20000100800 */
[-C--:B------:R-:W-:Y:S01]  /*95d0*/  FMUL.FTZ R224, R13, R241.reuse ;  /* 0x000000f10de07220 */ /* 0x080fe20000410000 */
[-C--:B------:R-:W-:Y:S02]  /*95e0*/  FMUL.FTZ R13, R16, R241.reuse ;  /* 0x000000f1100d7220 */ /* 0x080fe40000410000 */
[----:B------:R1:W-:Y:S05]  /*95f0*/  STL [R1+0x38], R4 ;  /* 0x0000380401007387 */ /* 0x0003ea0000100800 */
[----:B------:R-:W-:Y:S01]  /*9600*/  MUFU.TANH R212, R224 ;  /* 0x000000e000d47308 */ /* 0x000fe20000002400 */
[----:B------:R-:W-:Y:S09]  /*9610*/  STL [R1+0x30], R5 ;  /* 0x0000300501007387 */ /* 0x000ff20000100800 */
[----:B------:R-:W-:Y:S10]  /*9620*/  MUFU.TANH R16, R13 ;  /* 0x0000000d00107308 */ /* 0x000ff40000002400 */
[----:B------:R-:W-:Y:S10]  /*9630*/  MUFU.TANH R19, R19 ;  /* 0x0000001300137308 */ /* 0x000ff40000002400 */
[----:B-1----:R-:W1:Y:S02]  /*9640*/  MUFU.TANH R4, R226 ;  /* 0x000000e200047308 */ /* 0x002e640000002400 */
[----:B-1----:R-:W-:Y:S04]  /*9650*/  STL [R1+0x34], R4 ;  /* 0x0000340401007387 */ /* 0x002fe80000100800 */
[----:B------:R-:W1:Y:S08]  /*9660*/  LDSM.16.M88.4 R4, [R0+0x1800] ;  /* 0x001800000004783b */ /* 0x000e700000000200 */
[----:B------:R2:W-:Y:S02]  /*9670*/  STL [R1+0x44], R8 ;  /* 0x0000440801007387 */ /* 0x0005e40000100800 */
[----:B--2---:R-:W2:Y:S01]  /*9680*/  MUFU.TANH R8, R9 ;  /* 0x0000000900087308 */ /* 0x004ea20000002400 */
[C---:B-1----:R-:W-:Y:S09]  /*9690*/  HMMA.16816.F32 R20, R220.reuse, R4, R20 ;  /* 0x00000004dc14723c */ /* 0x042ff20000001814 */
[----:B------:R-:W1:Y:S01]  /*96a0*/  MUFU.TANH R9, R10 ;  /* 0x0000000a00097308 */ /* 0x000e620000002400 */
[-C--:B------:R-:W-:Y:S01]  /*96b0*/  FMUL.FTZ R4, R17, R241.reuse ;  /* 0x000000f111047220 */ /* 0x080fe20000410000 */
[-C--:B------:R-:W-:Y:S01]  /*96c0*/  FMUL.FTZ R17, R18, R241.reuse ;  /* 0x000000f112117220 */ /* 0x080fe20000410000 */
[C---:B------:R-:W-:Y:S07]  /*96d0*/  HMMA.16816.F32 R24, R220.reuse, R6, R24 ;  /* 0x00000006dc18723c */ /* 0x040fee0000001818 */
[----:B------:R-:W-:Y:S01]  /*96e0*/  MUFU.TANH R4, R4 ;  /* 0x0000000400047308 */ /* 0x000fe20000002400 */
[----:B--2---:R2:W-:Y:S09]  /*96f0*/  STL [R1+0x48], R8 ;  /* 0x0000480801007387 */ /* 0x0045f20000100800 */
[----:B------:R-:W-:Y:S01]  /*9700*/  MUFU.TANH R17, R17 ;  /* 0x0000001100117308 */ /* 0x000fe20000002400 */
[----:B-1----:R-:W-:Y:S01]  /*9710*/  STL [R1+0x4c], R9 ;  /* 0x00004c0901007387 */ /* 0x002fe20000100800 */
[-C--:B------:R-:W-:Y:S01]  /*9720*/  FMUL.FTZ R22, R22, R241.reuse ;  /* 0x000000f116167220 */ /* 0x080fe20000410000 */
[-C--:B------:R-:W-:Y:S01]  /*9730*/  FMUL.FTZ R23, R23, R241.reuse ;  /* 0x000000f117177220 */ /* 0x080fe20000410000 */
[-C--:B------:R-:W-:Y:S01]  /*9740*/  FMUL.FTZ R20, R20, R241.reuse ;  /* 0x000000f114147220 */ /* 0x080fe20000410000 */
[-C--:B------:R-:W-:Y:S05]  /*9750*/  FMUL.FTZ R21, R21, R241.reuse ;  /* 0x000000f115157220 */ /* 0x080fea0000410000 */
[----:B------:R-:W-:Y:S01]  /*9760*/  MUFU.TANH R156, R22 ;  /* 0x00000016009c7308 */ /* 0x000fe20000002400 */
[-C--:B------:R-:W-:Y:S01]  /*9770*/  FMUL.FTZ R25, R25, R241.reuse ;  /* 0x000000f119197220 */ /* 0x080fe20000410000 */
[-C--:B------:R-:W-:Y:S01]  /*9780*/  FMUL.FTZ R26, R26, R241.reuse ;  /* 0x000000f11a1a7220 */ /* 0x080fe20000410000 */
[-C--:B------:R-:W-:Y:S07]  /*9790*/  FMUL.FTZ R27, R27, R241.reuse ;  /* 0x000000f11b1b7220 */ /* 0x080fee0000410000 */
[----:B------:R-:W-:Y:S10]  /*97a0*/  MUFU.TANH R172, R23 ;  /* 0x0000001700ac7308 */ /* 0x000ff40000002400 */
[----:B--2---:R-:W1:Y:S10]  /*97b0*/  MUFU.TANH R8, R11 ;  /* 0x0000000b00087308 */ /* 0x004e740000002400 */
[----:B------:R-:W-:Y:S10]  /*97c0*/  MUFU.TANH R196, R25 ;  /* 0x0000001900c47308 */ /* 0x000ff40000002400 */
[----:B------:R-:W-:Y:S01]  /*97d0*/  MUFU.TANH R208, R20 ;  /* 0x0000001400d07308 */ /* 0x000fe20000002400 */
[----:B-1----:R1:W-:Y:S09]  /*97e0*/  STL [R1+0x50], R8 ;  /* 0x0000500801007387 */ /* 0x0023f20000100800 */
[----:B------:R-:W-:Y:S10]  /*97f0*/  MUFU.TANH R155, R21 ;  /* 0x00000015009b7308 */ /* 0x000ff40000002400 */
[----:B------:R-:W-:Y:S10]  /*9800*/  MUFU.TANH R204, R26 ;  /* 0x0000001a00cc7308 */ /* 0x000ff40000002400 */
[----:B------:R-:W-:Y:S10]  /*9810*/  MUFU.TANH R216, R27 ;  /* 0x0000001b00d87308 */ /* 0x000ff40000002400 */
[----:B-1----:R-:W1:Y:S02]  /*9820*/  MUFU.TANH R8, R12 ;  /* 0x0000000c00087308 */ /* 0x002e640000002400 */
[----:B-1----:R-:W-:Y:S01]  /*9830*/  STL [R1+0x40], R8 ;  /* 0x0000400801007387 */ /* 0x002fe20000100800 */
[-C--:B------:R-:W-:Y:S03]  /*9840*/  FMUL.FTZ R12, R24, R241.reuse ;  /* 0x000000f1180c7220 */ /* 0x080fe60000410000 */
[----:B------:R-:W1:Y:S04]  /*9850*/  LDSM.16.M88.4 R8, [R0+0x1c00] ;  /* 0x001c00000008783b */ /* 0x000e680000000200 */
[----:B------:R2:W3:Y:S04]  /*9860*/  MUFU.TANH R152, R12 ;  /* 0x0000000c00987308 */ /* 0x0004e80000002400 */
[----:B------:R-:W-:Y:S04]  /*9870*/  STL [R1+0x2c], R4 ;  /* 0x00002c0401007387 */ /* 0x000fe80000100800 */
[----:B------:R-:W4:Y:S01]  /*9880*/  LDSM.16.M88.4 R4, [R0+0x2000] ;  /* 0x002000000004783b */ /* 0x000f220000000200 */
[C---:B-1----:R-:W-:Y:S08]  /*9890*/  HMMA.16816.F32 R28, R220.reuse, R8, R28 ;  /* 0x00000008dc1c723c */ /* 0x042ff0000000181c */
[C---:B------:R-:W-:Y:S01]  /*98a0*/  HMMA.16816.F32 R32, R220.reuse, R10, R32 ;  /* 0x0000000adc20723c */ /* 0x040fe20000001820 */
[----:B------:R-:W1:Y:S07]  /*98b0*/  LDSM.16.M88.4 R8, [R0+0x2400] ;  /* 0x002400000008783b */ /* 0x000e6e0000000200 */
[C---:B----4-:R-:W-:Y:S03]  /*98c0*/  HMMA.16816.F32 R36, R220.reuse, R4, R36 ;  /* 0x00000004dc24723c */ /* 0x050fe60000001824 */
[-C--:B------:R-:W-:Y:S01]  /*98d0*/  FMUL.FTZ R28, R28, R241.reuse ;  /* 0x000000f11c1c7220 */ /* 0x080fe20000410000 */
[-C--:B------:R-:W-:Y:S01]  /*98e0*/  FMUL.FTZ R29, R29, R241.reuse ;  /* 0x000000f11d1d7220 */ /* 0x080fe20000410000 */
[-C--:B------:R-:W-:Y:S01]  /*98f0*/  FMUL.FTZ R30, R30, R241.reuse ;  /* 0x000000f11e1e7220 */ /* 0x080fe20000410000 */
[-C--:B------:R-:W-:Y:S01]  /*9900*/  FMUL.FTZ R31, R31, R241.reuse ;  /* 0x000000f11f1f7220 */ /* 0x080fe20000410000 */
[----:B------:R-:W4:Y:S01]  /*9910*/  MUFU.TANH R200, R28 ;  /* 0x0000001c00c87308 */ /* 0x000f220000002400 */
[C---:B------:R-:W-:Y:S01]  /*9920*/  HMMA.16816.F32 R40, R220.reuse, R6, R40 ;  /* 0x00000006dc28723c */ /* 0x040fe20000001828 */
[----:B------:R-:W5:Y:S02]  /*9930*/  LDSM.16.M88.4 R4, [R0+0x2800] ;  /* 0x002800000004783b */ /* 0x000f640000000200 */
[-C--:B--2---:R-:W-:Y:S01]  /*9940*/  FMUL.FTZ R12, R32, R241.reuse ;  /* 0x000000f1200c7220 */ /* 0x084fe20000410000 */
        /* <DEDUP_REMOVED lines=8> */
[----:B------:R-:W3:Y:S01]  /*99d0*/  MUFU.TANH R188, R29 ;  /* 0x0000001d00bc7308 */ /* 0x000ee20000002400 */
[-C--:B------:R-:W-:Y:S01]  /*99e0*/  FMUL.FTZ R41, R41, R241.reuse ;  /* 0x000000f129297220 */ /* 0x080fe20000410000 */
[-C--:B------:R-:W-:Y:S01]  /*99f0*/  FMUL.FTZ R42, R42, R241.reuse ;  /* 0x000000f12a2a7220 */ /* 0x080fe20000410000 */
[-C--:B------:R-:W-:Y:S07]  /*9a00*/  FMUL.FTZ R43, R43, R241.reuse ;  /* 0x000000f12b2b7220 */ /* 0x080fee0000410000 */
[----:B------:R-:W3:Y:S01]  /*9a10*/  MUFU.TANH R209, R30 ;  /* 0x0000001e00d17308 */ /* 0x000ee20000002400 */
[C---:B-1----:R-:W-:Y:S03]  /*9a20*/  HMMA.16816.F32 R44, R220.reuse, R8, R44 ;  /* 0x00000008dc2c723c */ /* 0x042fe6000000182c */
[-C--:B--2---:R-:W-:Y:S06]  /*9a30*/  FMUL.FTZ R12, R40, R241.reuse ;  /* 0x000000f1280c7220 */ /* 0x084fec0000410000 */
[----:B------:R-:W1:Y:S01]  /*9a40*/  MUFU.TANH R168, R31 ;  /* 0x0000001f00a87308 */ /* 0x000e620000002400 */
[C---:B------:R-:W-:Y:S01]  /*9a50*/  HMMA.16816.F32 R48, R220.reuse, R10, R48 ;  /* 0x0000000adc30723c */ /* 0x040fe20000001830 */
[----:B------:R-:W2:Y:S08]  /*9a60*/  LDSM.16.M88.4 R8, [R0+0x2c00] ;  /* 0x002c00000008783b */ /* 0x000eb00000000200 */
        /* <DEDUP_REMOVED lines=23> */
[C---:B--2---:R-:W-:Y:S09]  /*9be0*/  HMMA.16816.F32 R60, R220.reuse, R8, R60 ;  /* 0x00000008dc3c723c */ /* 0x044ff2000000183c */
[----:B------:R-:W2:Y:S01]  /*9bf0*/  MUFU.TANH R194, R51 ;  /* 0x0000003300c27308 */ /* 0x000ea20000002400 */
        /* <DEDUP_REMOVED lines=16> */
[-C--:B---3--:R-:W-:Y:S01]  /*9d00*/  FMUL.FTZ R12, R64, R241.reuse ;  /* 0x000000f1400c7220 */ /* 0x088fe20000410000 */
        /* <DEDUP_REMOVED lines=8> */
[-C--:B------:R-:W-:Y:S01]  /*9d90*/  FMUL.FTZ R75, R75, R241.reuse ;  /* 0x000000f14b4b7220 */ /* 0x080fe20000410000 */
[C---:B----4-:R-:W-:Y:S08]  /*9da0*/  HMMA.16816.F32 R76, R220.reuse, R8, R76 ;  /* 0x00000008dc4c723c */ /* 0x050ff0000000184c */
[----:B------:R-:W4:Y:S01]  /*9db0*/  MUFU.TANH R162, R55 ;  /* 0x0000003700a27308 */ /* 0x000f220000002400 */
[-C--:B---3--:R-:W-:Y:S01]  /*9dc0*/  FMUL.FTZ R12, R72, R241.reuse ;  /* 0x000000f1480c7220 */ /* 0x088fe20000410000 */
[C---:B------:R-:W-:Y:S01]  /*9dd0*/  HMMA.16816.F32 R80, R220.reuse, R10, R80 ;  /* 0x0000000adc50723c */ /* 0x040fe20000001850 */
[----:B------:R-:W3:Y:S07]  /*9de0*/  LDSM.16.M88.4 R8, [R0+0x3c00] ;  /* 0x003c00000008783b */ /* 0x000eee0000000200 */
[----:B------:R2:W1:Y:S01]  /*9df0*/  MUFU.TANH R183, R12 ;  /* 0x0000000c00b77308 */ /* 0x0004620000002400 */
[C---:B-----5:R-:W-:Y:S03]  /*9e00*/  HMMA.16816.F32 R84, R220.reuse, R4, R84 ;  /* 0x00000004dc54723c */ /* 0x060fe60000001854 */
[-C--:B------:R-:W-:Y:S06]  /*9e10*/  FMUL.FTZ R76, R76, R241.reuse ;  /* 0x000000f14c4c7220 */ /* 0x080fec0000410000 */
[----:B------:R-:W1:Y:S01]  /*9e20*/  MUFU.TANH R158, R57 ;  /* 0x00000039009e7308 */ /* 0x000e620000002400 */
[-C--:B------:R-:W-:Y:S01]  /*9e30*/  FMUL.FTZ R77, R77, R241.reuse ;  /* 0x000000f14d4d7220 */ /* 0x080fe20000410000 */
[-C--:B------:R-:W-:Y:S01]  /*9e40*/  FMUL.FTZ R78, R78, R241.reuse ;  /* 0x000000f14e4e7220 */ /* 0x080fe20000410000 */
[-C--:B------:R-:W-:Y:S01]  /*9e50*/  FMUL.FTZ R79, R79, R241.reuse ;  /* 0x000000f14f4f7220 */ /* 0x080fe20000410000 */
[C---:B------:R-:W-:Y:S03]  /*9e60*/  HMMA.16816.F32 R88, R220.reuse, R6, R88 ;  /* 0x00000006dc58723c */ /* 0x040fe60000001858 */
[-C--:B------:R-:W-:Y:S03]  /*9e70*/  FMUL.FTZ R4, R82, R241.reuse ;  /* 0x000000f152047220 */ /* 0x080fe60000410000 */
[----:B------:R-:W1:Y:S01]  /*9e80*/  MUFU.TANH R213, R58 ;  /* 0x0000003a00d57308 */ /* 0x000e620000002400 */
[-C--:B------:R-:W-:Y:S01]  /*9e90*/  FMUL.FTZ R81, R81, R241.reuse ;  /* 0x000000f151517220 */ /* 0x080fe20000410000 */
[-C--:B------:R-:W-:Y:S01]  /*9ea0*/  FMUL.FTZ R83, R83, R241.reuse ;  /* 0x000000f153537220 */ /* 0x080fe20000410000 */
[-C--:B--2---:R-:W-:Y:S01]  /*9eb0*/  FMUL.FTZ R12, R80, R241.reuse ;  /* 0x000000f1500c7220 */ /* 0x084fe20000410000 */
        /* <DEDUP_REMOVED lines=9> */
[-C--:B------:R-:W-:Y:S01]  /*9f50*/  FMUL.FTZ R8, R91, R241.reuse ;  /* 0x000000f15b087220 */ /* 0x080fe20000410000 */
[----:B--2---:R-:W2:Y:S01]  /*9f60*/  LDSM.16.M88.4 R4, [R0+0x4000] ;  /* 0x004000000004783b */ /* 0x004ea20000000200 */
[C---:B------:R-:W-:Y:S07]  /*9f70*/  HMMA.16816.F32 R96, R220.reuse, R10, R96 ;  /* 0x0000000adc60723c */ /* 0x040fee0000001860 */
[----:B------:R5:W1:Y:S10]  /*9f80*/  MUFU.TANH R159, R8 ;  /* 0x00000008009f7308 */ /* 0x000a740000002400 */
[----:B------:R-:W1:Y:S01]  /*9f90*/  MUFU.TANH R205, R61 ;  /* 0x0000003d00cd7308 */ /* 0x000e620000002400 */
[-C--:B------:R-:W-:Y:S01]  /*9fa0*/  FMUL.FTZ R225, R93, R241.reuse ;  /* 0x000000f15de17220 */ /* 0x080fe20000410000 */
[-C--:B------:R-:W-:Y:S01]  /*9fb0*/  FMUL.FTZ R95, R95, R241.reuse ;  /* 0x000000f15f5f7220 */ /* 0x080fe20000410000 */
[-C--:B------:R-:W-:Y:S07]  /*9fc0*/  FMUL.FTZ R94, R94, R241.reuse ;  /* 0x000000f15e5e7220 */ /* 0x080fee0000410000 */
[----:B------:R-:W1:Y:S01]  /*9fd0*/  MUFU.TANH R207, R62 ;  /* 0x0000003e00cf7308 */ /* 0x000e620000002400 */
[-C--:B------:R-:W-:Y:S01]  /*9fe0*/  FMUL.FTZ R91, R96, R241.reuse ;  /* 0x000000f1605b7220 */ /* 0x080fe20000410000 */
[----:B-----5:R-:W5:Y:S01]  /*9ff0*/  LDSM.16.M88.4 R8, [R0+0x4400] ;  /* 0x004400000008783b */ /* 0x020f620000000200 */
[-C--:B------:R-:W-:Y:S01]  /*a000*/  FMUL.FTZ R93, R97, R241.reuse ;  /* 0x000000f1615d7220 */ /* 0x080fe20000410000 */
[-C--:B------:R-:W-:Y:S06]  /*a010*/  FMUL.FTZ R87, R98, R241.reuse ;  /* 0x000000f162577220 */ /* 0x080fec0000410000 */
[----:B------:R-:W1:Y:S10]  /*a020*/  MUFU.TANH R203, R63 ;  /* 0x0000003f00cb7308 */ /* 0x000e740000002400 */
[----:B------:R-:W1:Y:S01]  /*a030*/  MUFU.TANH R201, R65 ;  /* 0x0000004100c97308 */ /* 0x000e620000002400 */
[C---:B--2---:R-:W-:Y:S09]  /*a040*/  HMMA.16816.F32 R100, R220.reuse, R4, R100 ;  /* 0x00000004dc64723c */ /* 0x044ff20000001864 */
[----:B------:R-:W2:Y:S01]  /*a050*/  MUFU.TANH R195, R66 ;  /* 0x0000004200c37308 */ /* 0x000ea20000002400 */
[C---:B------:R-:W-:Y:S01]  /*a060*/  HMMA.16816.F32 R104, R220.reuse, R6, R104 ;  /* 0x00000006dc68723c */ /* 0x040fe20000001868 */
[----:B------:R-:W4:Y:S08]  /*a070*/  LDSM.16.M88.4 R4, [R0+0x4800] ;  /* 0x004800000004783b */ /* 0x000f300000000200 */
[----:B------:R3:W1:Y:S01]  /*a080*/  MUFU.TANH R197, R67 ;  /* 0x0000004300c57308 */ /* 0x0006620000002400 */
[-C--:B------:R-:W-:Y:S09]  /*a090*/  FMUL.FTZ R85, R100, R241.reuse ;  /* 0x000000f164557220 */ /* 0x080ff20000410000 */
[----:B------:R-:W1:Y:S01]  /*a0a0*/  MUFU.TANH R193, R68 ;  /* 0x0000004400c17308 */ /* 0x000e620000002400 */
[C---:B-----5:R-:W-:Y:S09]  /*a0b0*/  HMMA.16816.F32 R108, R220.reuse, R8, R108 ;  /* 0x00000008dc6c723c */ /* 0x060ff2000000186c */
[----:B------:R-:W1:Y:S01]  /*a0c0*/  MUFU.TANH R189, R69 ;  /* 0x0000004500bd7308 */ /* 0x000e620000002400 */
[C---:B------:R-:W-:Y:S01]  /*a0d0*/  HMMA.16816.F32 R112, R220.reuse, R10, R112 ;  /* 0x0000000adc70723c */ /* 0x040fe20000001870 */
[----:B------:R-:W5:Y:S01]  /*a0e0*/  LDSM.16.M88.4 R8, [R0+0x4c00] ;  /* 0x004c00000008783b */ /* 0x000f620000000200 */
[----:B------:R-:W-:Y:S07]  /*a0f0*/  DEPBAR.LE SB0, 0x0 ;  /* 0x000080000000791a */ /* 0x000fee0000000000 */
[----:B------:R2:W1:Y:S10]  /*a100*/  MUFU.TANH R187, R71 ;  /* 0x0000004700bb7308 */ /* 0x0004740000002400 */
[----:B------:R1:W1:Y:S01]  /*a110*/  MUFU.TANH R185, R73 ;  /* 0x0000004900b97308 */ /* 0x0002620000002400 */
[----:B------:R-:W-:Y:S01]  /*a120*/  BAR.SYNC.DEFER_BLOCKING 0x0 ;  /* 0x0000000000007b1d */ /* 0x000fe20000010000 */
[-C--:B------:R-:W-:Y:S01]  /*a130*/  FMUL.FTZ R64, R108, R241.reuse ;  /* 0x000000f16c407220 */ /* 0x080fe20000410000 */
[C---:B----4-:R-:W-:Y:S07]  /*a140*/  HMMA.16816.F32 R116, R220.reuse, R4, R116 ;  /* 0x00000004dc74723c */ /* 0x050fee0000001874 */
[----:B------:R4:W4:Y:S01]  /*a150*/  MUFU.TANH R179, R74 ;  /* 0x0000004a00b37308 */ /* 0x0009220000002400 */
[-C--:B---3--:R-:W-:Y:S01]  /*a160*/  FMUL.FTZ R67, R109, R241.reuse ;  /* 0x000000f16d437220 */ /* 0x088fe20000410000 */
[-C--:B--2---:R-:W-:Y:S01]  /*a170*/  FMUL.FTZ R71, R106, R241.reuse ;  /* 0x000000f16a477220 */ /* 0x084fe20000410000 */
[C---:B------:R-:W-:Y:S03]  /*a180*/  HMMA.16816.F32 R120, R220.reuse, R6, R120 ;  /* 0x00000006dc78723c */ /* 0x040fe60000001878 */
[-C--:B------:R-:W-:Y:S01]  /*a190*/  FMUL.FTZ R69, R110, R241.reuse ;  /* 0x000000f16e457220 */ /* 0x080fe20000410000 */
[-C--:B------:R-:W-:Y:S03]  /*a1a0*/  FMUL.FTZ R68, R111, R241.reuse ;  /* 0x000000f16f447220 */ /* 0x080fe60000410000 */
[----:B------:R2:W3:Y:S01]  /*a1b0*/  MUFU.TANH R181, R75 ;  /* 0x0000004b00b57308 */ /* 0x0004e20000002400 */
        /* <DEDUP_REMOVED lines=9> */
[-C--:B----4-:R-:W-:Y:S01]  /*a250*/  FMUL.FTZ R74, R92, R241.reuse ;  /* 0x000000f15c4a7220 */ /* 0x090fe20000410000 */
[C---:B-----5:R-:W-:Y:S03]  /*a260*/  HMMA.16816.F32 R124, R220.reuse, R8, R124 ;  /* 0x00000008dc7c723c */ /* 0x060fe6000000187c */
[-C--:B------:R-:W-:Y:S01]  /*a270*/  FMUL.FTZ R59, R119, R241.reuse ;  /* 0x000000f1773b7220 */ /* 0x080fe20000410000 */
[-C--:B------:R-:W-:Y:S03]  /*a280*/  FMUL.FTZ R57, R120, R241.reuse ;  /* 0x000000f178397220 */ /* 0x080fe60000410000 */
[----:B------:R4:W3:Y:S01]  /*a290*/  MUFU.TANH R173, R77 ;  /* 0x0000004d00ad7308 */ /* 0x0008e20000002400 */
[-C--:B------:R-:W-:Y:S01]  /*a2a0*/  FMUL.FTZ R56, R121, R241.reuse ;  /* 0x000000f179387220 */ /* 0x080fe20000410000 */
[-C--:B--2---:R-:W-:Y:S01]  /*a2b0*/  FMUL.FTZ R75, R104, R241.reuse ;  /* 0x000000f1684b7220 */ /* 0x084fe20000410000 */
[----:B------:R-:W-:Y:S03]  /*a2c0*/  HMMA.16816.F32 R128, R220, R10, R128 ;  /* 0x0000000adc80723c */ /* 0x000fe60000001880 */
[-C--:B------:R-:W-:Y:S01]  /*a2d0*/  FMUL.FTZ R53, R122, R241.reuse ;  /* 0x000000f17a357220 */ /* 0x080fe20000410000 */
[-C--:B------:R-:W-:Y:S03]  /*a2e0*/  FMUL.FTZ R54, R123, R241.reuse ;  /* 0x000000f17b367220 */ /* 0x080fe60000410000 */
[----:B------:R2:W2:Y:S01]  /*a2f0*/  MUFU.TANH R175, R78 ;  /* 0x0000004e00af7308 */ /* 0x0004a20000002400 */
[-C--:B-1----:R-:W-:Y:S01]  /*a300*/  FMUL.FTZ R76, R90, R241.reuse ;  /* 0x000000f15a4c7220 */ /* 0x082fe20000410000 */
[-C--:B------:R-:W-:Y:S01]  /*a310*/  FMUL.FTZ R52, R124, R241.reuse ;  /* 0x000000f17c347220 */ /* 0x080fe20000410000 */
[-C--:B------:R-:W-:Y:S07]  /*a320*/  FMUL.FTZ R55, R125, R241.reuse ;  /* 0x000000f17d377220 */ /* 0x080fee0000410000 */
[----:B------:R1:W1:Y:S01]  /*a330*/  MUFU.TANH R171, R79 ;  /* 0x0000004f00ab7308 */ /* 0x0002620000002400 */
[-C--:B------:R-:W-:Y:S01]  /*a340*/  FMUL.FTZ R25, R126, R241.reuse ;  /* 0x000000f17e197220 */ /* 0x080fe20000410000 */
[-C--:B----4-:R-:W-:Y:S01]  /*a350*/  FMUL.FTZ R77, R105, R241.reuse ;  /* 0x000000f1694d7220 */ /* 0x090fe20000410000 */
[-C--:B------:R-:W-:Y:S01]  /*a360*/  FMUL.FTZ R24, R127, R241.reuse ;  /* 0x000000f17f187220 */ /* 0x080fe20000410000 */
[-C--:B------:R-:W-:Y:S01]  /*a370*/  FMUL.FTZ R50, R128, R241.reuse ;  /* 0x000000f180327220 */ /* 0x080fe20000410000 */
[-C--:B------:R-:W-:Y:S05]  /*a380*/  FMUL.FTZ R51, R129, R241.reuse ;  /* 0x000000f181337220 */ /* 0x080fea0000410000 */
[----:B------:R4:W3:Y:S01]  /*a390*/  MUFU.TANH R226, R81 ;  /* 0x0000005100e27308 */ /* 0x0008e20000002400 */
[-C--:B------:R-:W-:Y:S01]  /*a3a0*/  FMUL.FTZ R23, R130, R241.reuse ;  /* 0x000000f182177220 */ /* 0x080fe20000410000 */
[-C--:B--2---:R-:W-:Y:S01]  /*a3b0*/  FMUL.FTZ R78, R88, R241.reuse ;  /* 0x000000f1584e7220 */ /* 0x084fe20000410000 */
[-C--:B------:R-:W-:Y:S07]  /*a3c0*/  FMUL.FTZ R22, R131, R241.reuse ;  /* 0x000000f183167220 */ /* 0x080fee0000410000 */
[----:B------:R2:W2:Y:S01]  /*a3d0*/  MUFU.TANH R224, R83 ;  /* 0x0000005300e07308 */ /* 0x0004a20000002400 */
[-C--:B-1----:R-:W-:Y:S09]  /*a3e0*/  FMUL.FTZ R79, R103, R241.reuse ;  /* 0x000000f1674f7220 */ /* 0x082ff20000410000 */
[----:B------:R1:W1:Y:S01]  /*a3f0*/  MUFU.TANH R161, R89 ;  /* 0x0000005900a17308 */ /* 0x0002620000002400 */
[-C--:B----4-:R-:W-:Y:S09]  /*a400*/  FMUL.FTZ R81, R101, R241.reuse ;  /* 0x000000f165517220 */ /* 0x090ff20000410000 */
        /* <DEDUP_REMOVED lines=64> */
[----:B------:R-:W2:Y:S01]  /*a810*/  LDL.64 R14, [R1+0x20] ;  /* 0x00002000010e7983 */ /* 0x000ea20000100a00 */
[----:B------:R-:W-:Y:S01]  /*a820*/  BSSY.RECONVERGENT B0, `(.L_x_800) ;  /* 0x000004d000007945 */ /* 0x000fe20003800200 */
[----:B--2---:R-:W-:Y:S04]  /*a830*/  ISETP.NE.U32.AND P3, PT, R14, RZ, PT ;  /* 0x000000ff0e00720c */ /* 0x004fe80003f65070 */
        /* <DEDUP_REMOVED lines=15> */
[----:B------:R-:W3:Y:S06]  /*a930*/  LDL.64 R20, [R1+0x10] ;  /* 0x0000100001147983 */ /* 0x000eec0000100a00 */
[----:B------:R-:W4:Y:S01]  /*a940*/  LD.E.64 R14, desc[UR4][R2.64+0x38] ;  /* 0x00003804020e7980 */ /* 0x000f22000c101b00 */
[-C--:B--2---:R-:W-:Y:S02]  /*a950*/  IABS R7, R11.reuse ;  /* 0x0000000b00077213 */ /* 0x084fe40000000000 */
[-C--:B------:R-:W-:Y:S02]  /*a960*/  IABS R6, R11.reuse ;  /* 0x0000000b00067213 */ /* 0x080fe40000000000 */
[----:B------:R-:W2:Y:S01]  /*a970*/  I2F.RP R0, R7 ;  /* 0x0000000700007306 */ /* 0x000ea20000209400 */
[-C--:B------:R-:W-:Y:S02]  /*a980*/  LOP3.LUT R9, R9, R11.reuse, RZ, 0x3c, !PT ;  /* 0x0000000b09097212 */ /* 0x080fe400078e3cff */
[----:B------:R-:W-:Y:S07]  /*a990*/  IMAD.MOV R6, RZ, RZ, -R6 ;  /* 0x000000ffff067224 */ /* 0x000fee00078e0a06 */
[----:B--2---:R-:W2:Y:S02]  /*a9a0*/  MUFU.RCP R0, R0 ;  /* 0x0000000000007308 */ /* 0x004ea40000001000 */
[----:B--2---:R-:W-:Y:S01]  /*a9b0*/  VIADD R12, R0, 0xffffffe ;  /* 0x0ffffffe000c7836 */ /* 0x004fe20000000000 */
[----:B------:R-:W-:Y:S02]  /*a9c0*/  IABS R0, R4 ;  /* 0x0000000400007213 */ /* 0x000fe40000000000 */
[----:B------:R-:W-:Y:S05]  /*a9d0*/  LOP3.LUT R4, R4, R11, RZ, 0x3c, !PT ;  /* 0x0000000b04047212 */ /* 0x000fea00078e3cff */
[----:B------:R-:W2:Y:S02]  /*a9e0*/  F2I.FTZ.U32.TRUNC.NTZ R13, R12 ;  /* 0x0000000c000d7305 */ /* 0x000ea4000021f000 */
[--C-:B--2---:R-:W-:Y:S01]  /*a9f0*/  IMAD.MOV R10, RZ, RZ, -R13.reuse ;  /* 0x000000ffff0a7224 */ /* 0x104fe200078e0a0d */
        /* <DEDUP_REMOVED lines=22> */
[----:B------:R-:W-:Y:S03]  /*ab60*/  SEL R8, R0, R8, !P6 ;  /* 0x0000000800087207 */ /* 0x000fe60007000000 */
[----:B------:R-:W-:Y:S02]  /*ab70*/  @!P5 IADD3 R13, PT, PT, -R13, RZ, RZ ;  /* 0x000000ff0d0dd210 */ /* 0x000fe40007ffe1ff */
[-C--:B---3--:R-:W-:Y:S02]  /*ab80*/  LEA R28, P5, R8, R20.reuse, 0x2 ;  /* 0x00000014081c7211 */ /* 0x088fe400078a10ff */
[----:B------:R-:W-:Y:S02]  /*ab90*/  SEL R13, R0, R13, !P6 ;  /* 0x0000000d000d7207 */ /* 0x000fe40007000000 */
[-C--:B------:R-:W-:Y:S02]  /*aba0*/  LEA.HI.X.SX32 R29, R8, R21.reuse, 0x2, P5 ;  /* 0x00000015081d7211 */ /* 0x080fe400028f16ff */
[C---:B------:R-:W-:Y:S01]  /*abb0*/  LEA R26, P4, R13.reuse, R20, 0x2 ;  /* 0x000000140d1a7211 */ /* 0x040fe200078810ff */
[C---:B------:R-:W-:Y:S02]  /*abc0*/  IMAD.IADD R8, R13.reuse, 0x1, -R8 ;  /* 0x000000010d087824 */ /* 0x040fe400078e0a08 */
[----:B------:R-:W2:Y:S01]  /*abd0*/  LD.E R5, desc[UR4][R28.64] ;  /* 0x000000041c057980 */ /* 0x000ea2000c101900 */
[----:B------:R-:W-:Y:S01]  /*abe0*/  LEA.HI.X.SX32 R27, R13, R21, 0x2, P4 ;  /* 0x000000150d1b7211 */ /* 0x000fe200020f16ff */
[----:B------:R-:W-:Y:S02]  /*abf0*/  IMAD R11, R11, R8, -0x100 ;  /* 0xffffff000b0b7424 */ /* 0x000fe400078e0208 */
[----:B------:R-:W3:Y:S02]  /*ac00*/  LD.E.64 R20, desc[UR4][R2.64+0x20] ;  /* 0x0000200402147980 */ /* 0x000ee4000c101b00 */
[-C--:B----4-:R-:W-:Y:S01]  /*ac10*/  IMAD R4, R15, R11.reuse, RZ ;  /* 0x0000000b0f047224 */ /* 0x090fe200078e02ff */
[----:B------:R-:W-:Y:S01]  /*ac20*/  SHF.R.S32.HI R7, RZ, 0x1f, R11 ;  /* 0x0000001fff077819 */ /* 0x000fe2000001140b */
[C---:B------:R-:W-:Y:S02]  /*ac30*/  IMAD.WIDE.U32 R8, R14.reuse, R11, RZ ;  /* 0x0000000b0e087225 */ /* 0x040fe400078e00ff */
[----:B------:R-:W2:Y:S02]  /*ac40*/  LD.E R0, desc[UR4][R26.64] ;  /* 0x000000041a007980 */ /* 0x000ea4000c101900 */
[----:B------:R-:W-:Y:S05]  /*ac50*/  IMAD R4, R14, R7, R4 ;  /* 0x000000070e047224 */ /* 0x000fea00078e0204 */
[----:B------:R-:W-:Y:S01]  /*ac60*/  IADD3 R9, PT, PT, R9, R4, RZ ;  /* 0x0000000409097210 */ /* 0x000fe20007ffe0ff */
[----:B--2---:R-:W-:Y:S04]  /*ac70*/  IMAD.IADD R5, R5, 0x1, -R0 ;  /* 0x0000000105057824 */ /* 0x004fe800078e0a00 */
[----:B---3--:R-:W-:Y:S01]  /*ac80*/  IMAD R7, R21, R5, RZ ;  /* 0x0000000515077224 */ /* 0x008fe200078e02ff */
[----:B------:R-:W-:Y:S01]  /*ac90*/  SHF.R.S32.HI R0, RZ, 0x1f, R5 ;  /* 0x0000001fff007819 */ /* 0x000fe20000011405 */
[----:B------:R-:W-:Y:S04]  /*aca0*/  IMAD.WIDE.U32 R8, R5, R20, R8 ;  /* 0x0000001405087225 */ /* 0x000fe800078e0008 */
[----:B------:R-:W-:Y:S01]  /*acb0*/  IMAD R7, R20, R0, R7 ;  /* 0x0000000014077224 */ /* 0x000fe200078e0207 */
[C---:B------:R-:W-:Y:S03]  /*acc0*/  LEA R240, P4, R8.reuse, R240, 0x1 ;  /* 0x000000f008f07211 */ /* 0x040fe600078808ff */
[----:B------:R-:W-:Y:S05]  /*acd0*/  IMAD.IADD R7, R9, 0x1, R7 ;  /* 0x0000000109077824 */ /* 0x000fea00078e0207 */
[----:B------:R-:W-:Y:S02]  /*ace0*/  LEA.HI.X R239, R8, R239, R7, 0x1, P4 ;  /* 0x000000ef08ef7211 */ /* 0x000fe400020f0c07 */
.L_x_801:
[----:B------:R-:W-:Y:S05]  /*acf0*/  BSYNC.RECONVERGENT B0 ;  /* 0x0000000000007941 */ /* 0x000fea0003800200 */
.L_x_800:
[----:B------:R-:W-:Y:S01]  /*ad00*/  @!P2 IMAD.MOV.U32 R241, RZ, RZ, R239 ;  /* 0x000000fffff1a224 */ /* 0x000fe200078e00ef */
[C---:B------:R-:W-:Y:S01]  /*ad10*/  LEA R14, P4, R234.reuse, R240, 0x6 ;  /* 0x000000f0ea0e7211 */ /* 0x040fe200078830ff */
[C---:B------:R-:W-:Y:S02]  /*ad20*/  @!P1 IMAD R5, R235.reuse, 0xc0, RZ ;  /* 0x000000c0eb059824 */ /* 0x040fe400078e02ff */
[----:B------:R-:W-:Y:S01]  /*ad30*/  @!P1 IMAD R4, R235, 0x140, RZ ;  /* 0x00000140eb049824 */ /* 0x000fe200078e02ff */
[----:B------:R-:W-:Y:S01]  /*ad40*/  @!PT LDS RZ, [RZ] ;  /* 0x00000000fffff984 */ /* 0x000fe20000000800 */
[----:B------:R-:W-:Y:S01]  /*ad50*/  @!PT LDS RZ, [RZ] ;  /* 0x00000000fffff984 */ /* 0x000fe20000000800 */
[----:B------:R-:W-:Y:S01]  /*ad60*/  @!PT LDS RZ, [RZ] ;  /* 0x00000000fffff984 */ /* 0x000fe20000000800 */
[----:B------:R2:W-:Y:S01]  /*ad70*/  @!P2 LDGSTS.E.BYPASS.LTC128B.128 [R252+0x1000], desc[UR4][R240.64] ;  /* 0x01000000f0fcafae */ /* 0x0005e2000b981a04 */
[C-C-:B------:R-:W-:Y:S01]  /*ad80*/  LEA.HI.X R15, R234.reuse, R239, R235.reuse, 0x6, P4 ;  /* 0x000000efea0f7211 */ /* 0x140fe200020f34eb */
[--C-:B------:R-:W-:Y:S01]  /*ad90*/  @!P1 IMAD.MOV.U32 R10, RZ, RZ, R14.reuse ;  /* 0x000000ffff0a9224 */ /* 0x100fe200078e000e */
[CC--:B------:R-:W-:Y:S01]  /*ada0*/  @!P1 LEA R20, P4, R234.reuse, R14.reuse, 0x6 ;  /* 0x0000000eea149211 */ /* 0x0c0fe200078830ff */
[----:B------:R2:W-:Y:S01]  /*adb0*/  @P2 STS.128 [R252+0x1000], RZ ;  /* 0x001000fffc002388 */ /* 0x0005e20000000c00 */
[-C--:B------:R-:W-:Y:S01]  /*adc0*/  @!P1 MOV R11, R15.reuse ;  /* 0x0000000f000b9202 */ /* 0x080fe20000000f00 */
[----:B------:R-:W-:Y:S01]  /*add0*/  @!P1 IMAD.MOV.U32 R8, RZ, RZ, R14 ;  /* 0x000000ffff089224 */ /* 0x000fe200078e000e */
[CC--:B------:R-:W-:Y:S01]  /*ade0*/  @!P1 LEA.HI.X R21, R234.reuse, R15.reuse, R235, 0x6, P4 ;  /* 0x0000000fea159211 */ /* 0x0c0fe200020f34eb */
[----:B------:R2:W-:Y:S01]  /*adf0*/  @P1 STS.128 [R252+0x1800], RZ ;  /* 0x001800fffc001388 */ /* 0x0005e20000000c00 */
[CC--:B------:R-:W-:Y:S01]  /*ae00*/  @!P1 LEA R12, P4, R234.reuse, R14.reuse, 0x7 ;  /* 0x0000000eea0c9211 */ /* 0x0c0fe200078838ff */
[C---:B------:R-:W-:Y:S01]  /*ae10*/  @!P1 IMAD.WIDE.U32 R10, R234.reuse, 0xc0, R10 ;  /* 0x000000c0ea0a9825 */ /* 0x040fe200078e000a */
[-C--:B------:R-:W-:Y:S01]  /*ae20*/  @!P1 MOV R9, R15.reuse ;  /* 0x0000000f00099202 */ /* 0x080fe20000000f00 */
[----:B------:R-:W-:Y:S01]  /*ae30*/  @!PT LDS RZ, [RZ] ;  /* 0x00000000fffff984 */ /* 0x000fe20000000800 */
[----:B------:R-:W-:Y:S01]  /*ae40*/  @!PT LDS RZ, [RZ] ;  /* 0x00000000fffff984 */ /* 0x000fe20000000800 */
[----:B------:R-:W-:Y:S01]  /*ae50*/  @!PT LDS RZ, [RZ] ;  /* 0x00000000fffff984 */ /* 0x000fe20000000800 */
[----:B------:R2:W-:Y:S01]  /*ae60*/  @!P1 LDGSTS.E.BYPASS.LTC128B.128 [R252+0x1800], desc[UR4][R14.64] ;  /* 0x018000000efc9fae */ /* 0x0005e2000b981a04 */
[CC--:B------:R-:W-:Y:S01]  /*ae70*/  @!P1 LEA.HI.X R13, R234.reuse, R15.reuse, R235, 0x7, P4 ;  /* 0x0000000fea0d9211 */ /* 0x0c0fe200020f3ceb */
[----:B------:R-:W-:Y:S01]  /*ae80*/  @!P1 IMAD.IADD R11, R5, 0x1, R11 ;  /* 0x00000001050b9824 */ /* 0x000fe200078e020b */
[----:B------:R-:W-:Y:S01]  /*ae90*/  @!P1 MOV R7, R15 ;  /* 0x0000000f00079202 */ /* 0x000fe20000000f00 */
[----:B------:R2:W-:Y:S01]  /*aea0*/  @P1 STS.128 [R252+0x2000], RZ ;  /* 0x002000fffc001388 */ /* 0x0005e20000000c00 */
[----:B------:R-:W-:Y:S03]  /*aeb0*/  @!P1 IMAD.WIDE.U32 R8, R234, 0x140, R8 ;  /* 0x00000140ea089825 */ /* 0x000fe600078e0008 */
[----:B------:R-:W-:Y:S01]  /*aec0*/  @!PT LDS RZ, [RZ] ;  /* 0x00000000fffff984 */ /* 0x000fe20000000800 */
[----:B------:R-:W-:Y:S01]  /*aed0*/  @!PT LDS RZ, [RZ] ;  /* 0x00000000fffff984 */ /* 0x000fe20000000800 */
[----:B------:R-:W-:Y:S01]  /*aee0*/  @!PT LDS RZ, [RZ] ;  /* 0x00000000fffff984 */ /* 0x000fe20000000800 */
[----:B------:R2:W-:Y:S01]  /*aef0*/  @!P1 LDGSTS.E.BYPASS.LTC128B.128 [R252+0x2000], desc[UR4][R20.64] ;  /* 0x0200000014fc9fae */ /* 0x0005e2000b981a04 */
[----:B------:R-:W-:Y:S01]  /*af00*/  @!P1 IMAD.MOV.U32 R6, RZ, RZ, R14 ;  /* 0x000000ffff069224 */ /* 0x000fe200078e000e */
[----:B------:R-:W-:Y:S01]  /*af10*/  @!P1 IADD3 R9, PT, PT, R4, R9, RZ ;  /* 0x0000000904099210 */ /* 0x000fe20007ffe0ff */
[----:B------:R-:W-:Y:S01]  /*af20*/  @!P1 IMAD R0, R235, 0x180, RZ ;  /* 0x00000180eb009824 */ /* 0x000fe200078e02ff */
[----:B------:R2:W-:Y:S01]  /*af30*/  @P1 STS.128 [R252+0x2800], RZ ;  /* 0x002800fffc001388 */ /* 0x0005e20000000c00 */
[C---:B------:R-:W-:Y:S01]  /*af40*/  @!P1 LEA R4, P2, R234.reuse, R14, 0x8 ;  /* 0x0000000eea049211 */ /* 0x040fe200078440ff */
[C---:B------:R-:W-:Y:S02]  /*af50*/  @!P1 IMAD.WIDE.U32 R6, R234.reuse, 0x180, R6 ;  /* 0x00000180ea069825 */ /* 0x040fe400078e0006 */
[----:B------:R-:W-:Y:S01]  /*af60*/  @!PT LDS RZ, [RZ] ;  /* 0x00000000fffff984 */ /* 0x000fe20000000800 */
[----:B------:R-:W-:Y:S01]  /*af70*/  @!PT LDS RZ, [RZ] ;  /* 0x00000000fffff984 */ /* 0x000fe20000000800 */
[----:B------:R-:W-:Y:S01]  /*af80*/  @!PT LDS RZ, [RZ] ;  /* 0x00000000fffff984 */ /* 0x000fe20000000800 */
[----:B------:R2:W-:Y:S01]  /*af90*/  @!P1 LDGSTS.E.BYPASS.LTC128B.128 [R252+0x2800], desc[UR4][R12.64] ;  /* 0x028000000cfc9fae */ /* 0x0005e2000b981a04 */
[----:B------:R-:W-:Y:S01]  /*afa0*/  @!P1 LEA.HI.X R5, R234, R15, R235, 0x8, P2 ;  /* 0x0000000fea059211 */ /* 0x000fe200010f44eb */
[----:B------:R-:W-:Y:S02]  /*afb0*/  @!P1 IMAD.IADD R7, R0, 0x1, R7 ;  /* 0x0000000100079824 */ /* 0x000fe400078e0207 */
        /* <DEDUP_REMOVED lines=21> */
.L_x_799:
[----:B------:R-:W-:Y:S05]  /*b110*/  BSYNC.RECONVERGENT B1 ;  /* 0x0000000000017941 */ /* 0x000fea0003800200 */
.L_x_798:
[----:B--2---:R-:W2:Y:S01]  /*b120*/  LDL.LU R13, [R1+0x3c] ;  /* 0x00003c00010d7983 */ /* 0x004ea20000300800 */
[----:B------:R-:W-:Y:S02]  /*b130*/  LOP3.LUT R49, R231, 0x120, R232, 0xf8, !PT ;  /* 0x00000120e7317812 */ /* 0x000fe400078ef8e8 */
[----:B------:R-:W-:Y:S01]  /*b140*/  IADD3 R249, PT, PT, R249, -0x1, RZ ;  /* 0xfffffffff9f97810 */ /* 0x000fe20007ffe0ff */
[----:B------:R-:W2:Y:S01]  /*b150*/  LDL.LU R12, [R1+0x38] ;  /* 0x00003800010c7983 */ /* 0x000ea20000300800 */
[----:B------:R-:W-:Y:S02]  /*b160*/  LEA R49, R49, R230, 0x1 ;  /* 0x000000e631317211 */ /* 0x000fe400078e08ff */
[----:B------:R-:W-:Y:S01]  /*b170*/  IADD3 R250, PT, PT, R250, -0x100, RZ ;  /* 0xffffff00fafa7810 */ /* 0x000fe20007ffe0ff */
[----:B------:R-:W3:Y:S01]  /*b180*/  LDL.LU R32, [R1+0x30] ;  /* 0x0000300001207983 */ /* 0x000ee20000300800 */
[----:B------:R-:W-:Y:S03]  /*b190*/  IADD3 R48, PT, PT, R49, 0x5020, RZ ;  /* 0x0000502031307810 */ /* 0x000fe60007ffe0ff */
[----:B------:R-:W3:Y:S04]  /*b1a0*/  LDL.LU R31, [R1+0x34] ;  /* 0x00003400011f7983 */ /* 0x000ee80000300800 */
[----:B------:R-:W4:Y:S04]  /*b1b0*/  LDL.LU R30, [R1+0x44] ;  /* 0x00004400011e7983 */ /* 0x000f280000300800 */
[----:B------:R-:W4:Y:S04]  /*b1c0*/  LDL.LU R29, [R1+0x48] ;  /* 0x00004800011d7983 */ /* 0x000f280000300800 */
[----:B------:R-:W5:Y:S04]  /*b1d0*/  LDL.LU R28, [R1+0x4c] ;  /* 0x00004c00011c7983 */ /* 0x000f680000300800 */
[----:B------:R-:W5:Y:S04]  /*b1e0*/  LDL.LU R10, [R1+0x50] ;  /* 0x00005000010a7983 */ /* 0x000f680000300800 */
[----:B------:R-:W5:Y:S04]  /*b1f0*/  LDL.LU R8, [R1+0x40] ;  /* 0x0000400001087983 */ /* 0x000f680000300800 */
[----:B------:R-:W5:Y:S04]  /*b200*/  LDL.LU R18, [R1+0x2c] ;  /* 0x00002c0001127983 */ /* 0x000f680000300800 */
[----:B------:R-:W5:Y:S04]  /*b210*/  LD.E R21, desc[UR4][R2.64+0xdc] ;  /* 0x0000dc0402157980 */ /* 0x000f68000c101900 */
[----:B------:R-:W-:Y:S08]  /*b220*/  LDSM.16.MT88.4 R36, [R49+0x5400] ;  /* 0x005400003124783b */ /* 0x000ff00000004200 */
[----:B------:R-:W-:Y:S01]  /*b230*/  LDSM.16.MT88.4 R44, [R49+0x6000] ;  /* 0x00600000312c783b */ /* 0x000fe20000004200 */
[----:B--2---:R-:W-:Y:S02]  /*b240*/  FMNMX3.FTZ R5, R149, R13, R12, !PT ;  /* 0x0000000d95057276 */ /* 0x004fe4000781000c */
[----:B---3--:R-:W-:Y:S02]  /*b250*/  FMNMX3.FTZ R0, R151, R32, R31, !PT ;  /* 0x0000002097007276 */ /* 0x008fe4000781001f */
        /* <DEDUP_REMOVED lines=14> */
[----:B-1----:R-:W-:Y:S02]  /*b340*/  FMNMX3.FTZ R5, R5, R176, R184, !PT ;  /* 0x000000b005057276 */ /* 0x002fe400078100b8 */
        /* <DEDUP_REMOVED lines=53> */
[----:B-1----:R-:W-:Y:S04]  /*b6a0*/  FMNMX.FTZ R20, R9, R20, !PT ;  /* 0x0000001409147209 */ /* 0x002fe80007810000 */
[C---:B------:R-:W-:Y:S01]  /*b6b0*/  FSETP.NEU.FTZ.AND P1, PT, R20.reuse, -INF , PT ;  /* 0xff8000001400780b */ /* 0x040fe20003f3d000 */
[----:B------:R-:W-:Y:S01]  /*b6c0*/  FADD.FTZ R6, -R20, R149 ;  /* 0x0000009514067221 */ /* 0x000fe20000010100 */
[----:B------:R-:W-:Y:S01]  /*b6d0*/  FMUL.FTZ R72, R21, R20 ;  /* 0x0000001415487220 */ /* 0x000fe20000410000 */
[----:B--2---:R-:W-:Y:S02]  /*b6e0*/  FMNMX.FTZ R0, R5, R0, !PT ;  /* 0x0000000005007209 */ /* 0x004fe40007810000 */
[C---:B------:R-:W-:Y:S01]  /*b6f0*/  FMUL.FTZ R27, R21.reuse, R6 ;  /* 0x00000006151b7220 */ /* 0x040fe20000410000 */
[----:B------:R-:W-:Y:S02]  /*b700*/  MOV R149, R20 ;  /* 0x0000001400957202 */ /* 0x000fe40000000f00 */
[----:B------:R-:W-:Y:S01]  /*b710*/  FSEL R72, R72, RZ, P1 ;  /* 0x000000ff48487208 */ /* 0x000fe20000800000 */
[C---:B------:R-:W-:Y:S01]  /*b720*/  FADD.FTZ R4, -R0.reuse, R151 ;  /* 0x0000009700047221 */ /* 0x040fe20000010100 */
[----:B------:R-:W-:Y:S01]  /*b730*/  FMUL.FTZ R70, R21, R0 ;  /* 0x0000000015467220 */ /* 0x000fe20000410000 */
[----:B------:R-:W1:Y:S01]  /*b740*/  MUFU.EX2 R27, R27 ;  /* 0x0000001b001b7308 */ /* 0x000e620000000800 */
[----:B------:R-:W-:Y:S01]  /*b750*/  FSETP.NEU.FTZ.AND P1, PT, R0, -INF , PT ;  /* 0xff8000000000780b */ /* 0x000fe20003f3d000 */
[-CC-:B------:R-:W-:Y:S01]  /*b760*/  FFMA.FTZ R105, R8, R21.reuse, -R72.reuse ;  /* 0x0000001508697223 */ /* 0x180fe20000010848 */
[-CC-:B------:R-:W-:Y:S01]  /*b770*/  FFMA.FTZ R96, R13, R21.reuse, -R72.reuse ;  /* 0x000000150d607223 */ /* 0x180fe20000010848 */
[-CC-:B------:R-:W-:Y:S01]  /*b780*/  FFMA.FTZ R86, R12, R21.reuse, -R72.reuse ;  /* 0x000000150c567223 */ /* 0x180fe20000010848 */
[----:B------:R-:W-:Y:S01]  /*b790*/  FMUL.FTZ R26, R21, R4 ;  /* 0x00000004151a7220 */ /* 0x000fe20000410000 */
[----:B------:R-:W2:Y:S01]  /*b7a0*/  LDSM.16.MT88.4 R12, [R49+0x5000] ;  /* 0x00500000310c783b */ /* 0x000ea20000004200 */
[----:B------:R-:W-:Y:S03]  /*b7b0*/  IADD3 R4, PT, PT, R49, 0x5000, RZ ;  /* 0x0000500031047810 */ /* 0x000fe60007ffe0ff */
[----:B------:R-:W-:Y:S01]  /*b7c0*/  MUFU.EX2 R105, R105 ;  /* 0x0000006900697308 */ /* 0x000fe20000000800 */
[----:B------:R-:W-:Y:S01]  /*b7d0*/  FSEL R70, R70, RZ, P1 ;  /* 0x000000ff46467208 */ /* 0x000fe20000800000 */
[-CC-:B------:R-:W-:Y:S01]  /*b7e0*/  FFMA.FTZ R84, R30, R21.reuse, -R72.reuse ;  /* 0x000000151e547223 */ /* 0x180fe20000010848 */
[----:B------:R-:W-:Y:S07]  /*b7f0*/  @P0 IADD3 R48, PT, PT, R4, -0x20, RZ ;  /* 0xffffffe004300810 */ /* 0x000fee0007ffe0ff */
[----:B------:R-:W3:Y:S01]  /*b800*/  MUFU.EX2 R26, R26 ;  /* 0x0000001a001a7308 */ /* 0x000ee20000000800 */
[----:B------:R-:W-:Y:S01]  /*b810*/  FFMA.FTZ R97, R29, R21, -R72 ;  /* 0x000000151d617223 */ /* 0x000fe20000010848 */
[C---:B-1----:R-:W-:Y:S01]  /*b820*/  FMUL.FTZ R9, R27.reuse, R141 ;  /* 0x0000008d1b097220 */ /* 0x042fe20000410000 */
[----:B------:R-:W-:Y:S01]  /*b830*/  FMUL.FTZ R8, R27, R140 ;  /* 0x0000008c1b087220 */ /* 0x000fe20000410000 */
[----:B------:R-:W4:Y:S01]  /*b840*/  LDL.LU R141, [R1+0x4] ;  /* 0x00000400018d7983 */ /* 0x000f220000300800 */
[-CC-:B------:R-:W-:Y:S01]  /*b850*/  FFMA.FTZ R103, R32, R21.reuse, -R70.reuse ;  /* 0x0000001520677223 */ /* 0x180fe20000010846 */
[-CC-:B------:R-:W-:Y:S01]  /*b860*/  FFMA.FTZ R88, R10, R21.reuse, -R70.reuse ;  /* 0x000000150a587223 */ /* 0x180fe20000010846 */
[-CC-:B------:R-:W-:Y:S01]  /*b870*/  FFMA.FTZ R90, R31, R21.reuse, -R70.reuse ;  /* 0x000000151f5a7223 */ /* 0x180fe20000010846 */
[----:B------:R-:W5:Y:S01]  /*b880*/  LDL.LU R140, [R1+0x28] ;  /* 0x00002800018c7983 */ /* 0x000f620000300800 */
[--C-:B------:R-:W-:Y:S01]  /*b890*/  FFMA.FTZ R99, R28, R21, -R70.reuse ;  /* 0x000000151c637223 */ /* 0x100fe20000010846 */
[----:B------:R-:W-:Y:S01]  /*b8a0*/  MUFU.EX2 R96, R96 ;  /* 0x0000006000607308 */ /* 0x000fe20000000800 */
[C---:B------:R-:W-:Y:S01]  /*b8b0*/  FMUL.FTZ R4, R27.reuse, R144 ;  /* 0x000000901b047220 */ /* 0x040fe20000410000 */
[----:B------:R-:W1:Y:S01]  /*b8c0*/  LDSM.16.MT88.4 R32, [R48] ;  /* 0x000000003020783b */ /* 0x000e620000004200 */
[----:B------:R-:W-:Y:S07]  /*b8d0*/  FMUL.FTZ R5, R27, R145 ;  /* 0x000000911b057220 */ /* 0x000fee0000410000 */
[----:B------:R-:W2:Y:S01]  /*b8e0*/  MUFU.EX2 R86, R86 ;  /* 0x0000005600567308 */ /* 0x000ea20000000800 */
[C---:B---3--:R-:W-:Y:S01]  /*b8f0*/  FMUL.FTZ R6, R26.reuse, R146 ;  /* 0x000000921a067220 */ /* 0x048fe20000410000 */
[C---:B------:R-:W-:Y:S01]  /*b900*/  FMUL.FTZ R7, R26.reuse, R147 ;  /* 0x000000931a077220 */ /* 0x040fe20000410000 */
[C---:B------:R-:W-:Y:S07]  /*b910*/  FMUL.FTZ R10, R26.reuse, R142 ;  /* 0x0000008e1a0a7220 */ /* 0x040fee0000410000 */
[----:B------:R-:W-:Y:S01]  /*b920*/  MUFU.EX2 R84, R84 ;  /* 0x0000005400547308 */ /* 0x000fe20000000800 */
[----:B------:R-:W-:Y:S01]  /*b930*/  FMUL.FTZ R11, R26, R143 ;  /* 0x0000008f1a0b7220 */ /* 0x000fe20000410000 */
[-C--:B------:R-:W-:Y:S01]  /*b940*/  FFMA.FTZ R109, R153, R21.reuse, -R70 ;  /* 0x00000015996d7223 */ /* 0x080fe20000010846 */
[-CC-:B------:R-:W-:Y:S07]  /*b950*/  FFMA.FTZ R94, R16, R21.reuse, -R72.reuse ;  /* 0x00000015105e7223 */ /* 0x180fee0000010848 */
[----:B------:R-:W-:Y:S01]  /*b960*/  MUFU.EX2 R103, R103 ;  /* 0x0000006700677308 */ /* 0x000fe20000000800 */
[-C--:B------:R-:W-:Y:S01]  /*b970*/  FFMA.FTZ R101, R18, R21.reuse, -R72 ;  /* 0x0000001512657223 */ /* 0x080fe20000010848 */
[-CC-:B------:R-:W-:Y:S01]  /*b980*/  FFMA.FTZ R107, R17, R21.reuse, -R70.reuse ;  /* 0x00000015116b7223 */ /* 0x180fe20000010846 */
[-C--:B------:R-:W-:Y:S07]  /*b990*/  FFMA.FTZ R98, R19, R21.reuse, -R70 ;  /* 0x0000001513627223 */ /* 0x080fee0000010846 */
[----:B------:R-:W3:Y:S01]  /*b9a0*/  MUFU.EX2 R90, R90 ;  /* 0x0000005a005a7308 */ /* 0x000ee20000000800 */
[-C--:B------:R-:W-:Y:S01]  /*b9b0*/  FFMA.FTZ R92, R212, R21.reuse, -R72 ;  /* 0x00000015d45c7223 */ /* 0x080fe20000010848 */
[----:B--2---:R-:W-:Y:S01]  /*b9c0*/  F2FP.F16.F32.PACK_AB R28, R86, R96 ;  /* 0x00000060561c723e */ /* 0x004fe200000000ff */
[----:B------:R-:W-:Y:S07]  /*b9d0*/  FFMA.FTZ R100, R233, R21, -R70 ;  /* 0x00000015e9647223 */ /* 0x000fee0000010846 */
[----:B------:R-:W2:Y:S01]  /*b9e0*/  MUFU.EX2 R97, R97 ;  /* 0x0000006100617308 */ /* 0x000ea20000000800 */
[----:B------:R-:W1:Y:S01]  /*b9f0*/  LDSM.16.MT88.4 R40, [R48+0x400] ;  /* 0x000400003028783b */ /* 0x000e620000004200 */
[C---:B------:R-:W-:Y:S01]  /*ba00*/  FMUL.FTZ R18, R26.reuse, R134 ;  /* 0x000000861a127220 */ /* 0x040fe20000410000 */
[----:B------:R-:W-:Y:S07]  /*ba10*/  FMUL.FTZ R19, R26, R135 ;  /* 0x000000871a137220 */ /* 0x000fee0000410000 */
[----:B------:R-:W-:Y:S01]  /*ba20*/  MUFU.EX2 R99, R99 ;  /* 0x0000006300637308 */ /* 0x000fe20000000800 */
[C---:B------:R-:W-:Y:S01]  /*ba30*/  FMUL.FTZ R16, R27.reuse, R132 ;  /* 0x000000841b107220 */ /* 0x040fe20000410000 */
[----:B------:R-:W-:Y:S01]  /*ba40*/  FMUL.FTZ R17, R27, R133 ;  /* 0x000000851b117220 */ /* 0x000fe20000410000 */
[-CC-:B------:R-:W-:Y:S07]  /*ba50*/  FFMA.FTZ R111, R208, R21.reuse, -R72.reuse ;  /* 0x00000015d06f7223 */ /* 0x180fee0000010848 */
[----:B------:R-:W1:Y:S01]  /*ba60*/  MUFU.EX2 R88, R88 ;  /* 0x0000005800587308 */ /* 0x000e620000000800 */
[----:B------:R-:W-:Y:S01]  /*ba70*/  FFMA.FTZ R102, R155, R21, -R72 ;  /* 0x000000159b667223 */ /* 0x000fe20000010848 */
[----:B---3--:R-:W-:Y:S01]  /*ba80*/  F2FP.F16.F32.PACK_AB R29, R90, R103 ;  /* 0x000000675a1d723e */ /* 0x008fe200000000ff */
[-CC-:B------:R-:W-:Y:S07]  /*ba90*/  FFMA.FTZ R108, R156, R21.reuse, -R70.reuse ;  /* 0x000000159c6c7223 */ /* 0x180fee0000010846 */
[----:B------:R-:W-:Y:S01]  /*baa0*/  MUFU.EX2 R109, R109 ;  /* 0x0000006d006d7308 */ /* 0x000fe20000000800 */
[-C--:B------:R-:W-:Y:S01]  /*bab0*/  FFMA.FTZ R115, R172, R21.reuse, -R70 ;  /* 0x00000015ac737223 */ /* 0x080fe20000010846 */
[----:B--2---:R-:W-:Y:S01]  /*bac0*/  F2FP.F16.F32.PACK_AB R30, R97, R84 ;  /* 0x00000054611e723e */ /* 0x004fe200000000ff */
[-CC-:B------:R-:W-:Y:S07]  /*bad0*/  FFMA.FTZ R113, R152, R21.reuse, -R72.reuse ;  /* 0x0000001598717223 */ /* 0x180fee0000010848 */
[----:B------:R-:W-:Y:S01]  /*bae0*/  MUFU.EX2 R101, R101 ;  /* 0x0000006500657308 */ /* 0x000fe20000000800 */
[-C--:B------:R-:W-:Y:S01]  /*baf0*/  FFMA.FTZ R104, R196, R21.reuse, -R72 ;  /* 0x00000015c4687223 */ /* 0x080fe20000010848 */
[-CC-:B------:R-:W-:Y:S01]  /*bb00*/  FFMA.FTZ R117, R204, R21.reuse, -R70.reuse ;  /* 0x00000015cc757223 */ /* 0x180fe20000010846 */
[-CC-:B------:R-:W-:Y:S07]  /*bb10*/  FFMA.FTZ R106, R216, R21.reuse, -R70.reuse ;  /* 0x00000015d86a7223 */ /* 0x180fee0000010846 */
[----:B------:R-:W-:Y:S01]  /*bb20*/  MUFU.EX2 R107, R107 ;  /* 0x0000006b006b7308 */ /* 0x000fe20000000800 */
[--C-:B------:R-:W-:Y:S01]  /*bb30*/  FFMA.FTZ R125, R168, R21, -R70.reuse ;  /* 0x00000015a87d7223 */ /* 0x100fe20000010846 */
[----:B-1----:R-:W-:Y:S01]  /*bb40*/  F2FP.F16.F32.PACK_AB R31, R88, R99 ;  /* 0x00000063581f723e */ /* 0x002fe200000000ff */
[-C--:B------:R-:W-:Y:S07]  /*bb50*/  FFMA.FTZ R129, R180, R21.reuse, -R70 ;  /* 0x00000015b4817223 */ /* 0x080fee0000010846 */
[----:B------:R-:W-:Y:S01]  /*bb60*/  MUFU.EX2 R111, R111 ;  /* 0x0000006f006f7308 */ /* 0x000fe20000000800 */
[-CC-:B------:R-:W-:Y:S01]  /*bb70*/  FFMA.FTZ R198, R198, R21.reuse, -R72.reuse ;  /* 0x00000015c6c67223 */ /* 0x180fe20000010848 */
[-C--:B------:R-:W-:Y:S01]  /*bb80*/  FFMA.FTZ R202, R202, R21.reuse, -R72 ;  /* 0x00000015caca7223 */ /* 0x080fe20000010848 */
[----:B------:R-:W-:Y:S07]  /*bb90*/  FFMA.FTZ R213, R213, R21, -R70 ;  /* 0x00000015d5d57223 */ /* 0x000fee0000010846 */
[----:B------:R-:W-:Y:S01]  /*bba0*/  MUFU.EX2 R125, R125 ;  /* 0x0000007d007d7308 */ /* 0x000fe20000000800 */
[C---:B------:R-:W-:Y:S09]  /*bbb0*/  HMMA.16816.F32 R4, R28.reuse, R12, R4 ;  /* 0x0000000c1c04723c */ /* 0x040ff20000001804 */
[----:B------:R-:W-:Y:S01]  /*bbc0*/  MUFU.EX2 R129, R129 ;  /* 0x0000008100817308 */ /* 0x000fe20000000800 */
[C---:B------:R-:W-:Y:S01]  /*bbd0*/  FMUL.FTZ R12, R27.reuse, R136 ;  /* 0x000000881b0c7220 */ /* 0x040fe20000410000 */
[----:B------:R-:W-:Y:S08]  /*bbe0*/  FMUL.FTZ R13, R27, R137 ;  /* 0x000000891b0d7220 */ /* 0x000ff00000410000 */
[----:B------:R-:W1:Y:S01]  /*bbf0*/  MUFU.EX2 R92, R92 ;  /* 0x0000005c005c7308 */ /* 0x000e620000000800 */
[C---:B------:R-:W-:Y:S03]  /*bc00*/  HMMA.16816.F32 R8, R28.reuse, R14, R8 ;  /* 0x0000000e1c08723c */ /* 0x040fe60000001808 */
[C---:B------:R-:W-:Y:S01]  /*bc10*/  FMUL.FTZ R14, R26.reuse, R138 ;  /* 0x0000008a1a0e7220 */ /* 0x040fe20000410000 */
[----:B------:R-:W-:Y:S05]  /*bc20*/  FMUL.FTZ R15, R26, R139 ;  /* 0x0000008b1a0f7220 */ /* 0x000fea0000410000 */
[----:B------:R-:W2:Y:S01]  /*bc30*/  MUFU.EX2 R100, R100 ;  /* 0x0000006400647308 */ /* 0x000ea20000000800 */
[-C--:B------:R-:W-:Y:S01]  /*bc40*/  FFMA.FTZ R139, R182, R21.reuse, -R72 ;  /* 0x00000015b68b7223 */ /* 0x080fe20000010848 */
[-CC-:B------:R-:W-:Y:S01]  /*bc50*/  FFMA.FTZ R215, R215, R21.reuse, -R70.reuse ;  /* 0x00000015d7d77223 */ /* 0x180fe20000010846 */
[-CC-:B------:R-:W-:Y:S07]  /*bc60*/  FFMA.FTZ R207, R207, R21.reuse, -R70.reuse ;  /* 0x00000015cfcf7223 */ /* 0x180fee0000010846 */
[----:B------:R-:W3:Y:S01]  /*bc70*/  MUFU.EX2 R94, R94 ;  /* 0x0000005e005e7308 */ /* 0x000ee20000000800 */
[-C--:B------:R-:W-:Y:S01]  /*bc80*/  FFMA.FTZ R175, R175, R21.reuse, -R70 ;  /* 0x00000015afaf7223 */ /* 0x080fe20000010846 */
[C---:B------:R-:W-:Y:S08]  /*bc90*/  HMMA.16816.F32 R12, R28.reuse, R32, R12 ;  /* 0x000000201c0c723c */ /* 0x040ff0000000180c */
[----:B------:R-:W3:Y:S01]  /*bca0*/  MUFU.EX2 R98, R98 ;  /* 0x0000006200627308 */ /* 0x000ee20000000800 */
[-CC-:B------:R-:W-:Y:S01]  /*bcb0*/  FFMA.FTZ R78, R78, R21.reuse, -R72.reuse ;  /* 0x000000154e4e7223 */ /* 0x180fe20000010848 */
[-C--:B------:R-:W-:Y:S01]  /*bcc0*/  FFMA.FTZ R66, R66, R21.reuse, -R72 ;  /* 0x0000001542427223 */ /* 0x080fe20000010848 */
[-C--:B------:R-:W-:Y:S07]  /*bcd0*/  FFMA.FTZ R63, R63, R21.reuse, -R70 ;  /* 0x000000153f3f7223 */ /* 0x080fee0000010846 */
[----:B------:R-:W-:Y:S01]  /*bce0*/  MUFU.EX2 R139, R139 ;  /* 0x0000008b008b7308 */ /* 0x000fe20000000800 */
[--C-:B------:R-:W-:Y:S01]  /*bcf0*/  FFMA.FTZ R121, R200, R21, -R72.reuse ;  /* 0x00000015c8797223 */ /* 0x100fe20000010848 */
[----:B------:R-:W-:Y:S01]  /*bd00*/  HMMA.16816.F32 R16, R28, R34, R16 ;  /* 0x000000221c10723c */ /* 0x000fe20000001810 */
[----:B------:R-:W4:Y:S07]  /*bd10*/  LDSM.16.MT88.4 R32, [R49+0x5800] ;  /* 0x005800003120783b */ /* 0x000f2e0000004200 */
[----:B------:R-:W3:Y:S01]  /*bd20*/  MUFU.EX2 R102, R102 ;  /* 0x0000006600667308 */ /* 0x000ee20000000800 */
[----:B-1----:R-:W-:Y:S01]  /*bd30*/  F2FP.F16.F32.PACK_AB R28, R92, R105 ;  /* 0x000000695c1c723e */ /* 0x002fe200000000ff */
[-C--:B------:R-:W-:Y:S01]  /*bd40*/  FFMA.FTZ R110, R188, R21.reuse, -R72 ;  /* 0x00000015bc6e7223 */ /* 0x080fe20000010848 */
[----:B--2---:R-:W-:Y:S07]  /*bd50*/  F2FP.F16.F32.PACK_AB R29, R109, R100 ;  /* 0x000000646d1d723e */ /* 0x004fee00000000ff */
[----:B------:R-:W-:Y:S01]  /*bd60*/  MUFU.EX2 R108, R108 ;  /* 0x0000006c006c7308 */ /* 0x000fe20000000800 */
[----:B---3--:R-:W-:Y:S01]  /*bd70*/  F2FP.F16.F32.PACK_AB R30, R101, R94 ;  /* 0x0000005e651e723e */ /* 0x008fe200000000ff */
[----:B------:R-:W-:Y:S01]  /*bd80*/  FFMA.FTZ R116, R209, R21, -R70 ;  /* 0x00000015d1747223 */ /* 0x000fe20000010846 */
[----:B------:R-:W-:Y:S07]  /*bd90*/  F2FP.F16.F32.PACK_AB R31, R98, R107 ;  /* 0x0000006b621f723e */ /* 0x000fee00000000ff */
[----:B------:R-:W1:Y:S01]  /*bda0*/  MUFU.EX2 R115, R115 ;  /* 0x0000007300737308 */ /* 0x000e620000000800 */
[-CC-:B------:R-:W-:Y:S01]  /*bdb0*/  FFMA.FTZ R123, R154, R21.reuse, -R72.reuse ;  /* 0x000000159a7b7223 */ /* 0x180fe20000010848 */
[-C--:B------:R-:W-:Y:S01]  /*bdc0*/  FFMA.FTZ R114, R164, R21.reuse, -R72 ;  /* 0x00000015a4727223 */ /* 0x080fe20000010848 */
[-C--:B------:R-:W-:Y:S07]  /*bdd0*/  FFMA.FTZ R118, R206, R21.reuse, -R70 ;  /* 0x00000015ce767223 */ /* 0x080fee0000010846 */
[----:B------:R-:W-:Y:S01]  /*bde0*/  MUFU.EX2 R113, R113 ;  /* 0x0000007100717308 */ /* 0x000fe20000000800 */
[-CC-:B------:R-:W-:Y:S01]  /*bdf0*/  FFMA.FTZ R119, R176, R21.reuse, -R72.reuse ;  /* 0x00000015b0777223 */ /* 0x180fe20000010848 */
[C---:B------:R-:W-:Y:S08]  /*be00*/  HMMA.16816.F32 R4, R28.reuse, R36, R4 ;  /* 0x000000241c04723c */ /* 0x040ff00000001804 */
[----:B------:R-:W2:Y:S01]  /*be10*/  MUFU.EX2 R104, R104 ;  /* 0x0000006800687308 */ /* 0x000ea20000000800 */
[-C--:B------:R-:W-:Y:S01]  /*be20*/  FFMA.FTZ R112, R184, R21.reuse, -R72 ;  /* 0x00000015b8707223 */ /* 0x080fe20000010848 */
[-CC-:B------:R-:W-:Y:S01]  /*be30*/  FFMA.FTZ R133, R157, R21.reuse, -R70.reuse ;  /* 0x000000159d857223 */ /* 0x180fe20000010846 */
[-C--:B------:R-:W-:Y:S07]  /*be40*/  FFMA.FTZ R120, R210, R21.reuse, -R70 ;  /* 0x00000015d2787223 */ /* 0x080fee0000010846 */
[----:B------:R-:W-:Y:S01]  /*be50*/  MUFU.EX2 R117, R117 ;  /* 0x0000007500757308 */ /* 0x000fe20000000800 */
[-CC-:B------:R-:W-:Y:S01]  /*be60*/  FFMA.FTZ R127, R192, R21.reuse, -R72.reuse ;  /* 0x00000015c07f7223 */ /* 0x180fe20000010848 */
[C---:B------:R-:W-:Y:S01]  /*be70*/  HMMA.16816.F32 R8, R28.reuse, R38, R8 ;  /* 0x000000261c08723c */ /* 0x040fe20000001808 */
[----:B------:R-:W3:Y:S07]  /*be80*/  LDSM.16.MT88.4 R36, [R48+0x800] ;  /* 0x000800003024783b */ /* 0x000eee0000004200 */
[----:B------:R-:W2:Y:S01]  /*be90*/  MUFU.EX2 R106, R106 ;  /* 0x0000006a006a7308 */ /* 0x000ea20000000800 */
[-C--:B------:R-:W-:Y:S01]  /*bea0*/  FFMA.FTZ R122, R160, R21.reuse, -R72 ;  /* 0x00000015a07a7223 */ /* 0x080fe20000010848 */
[-CC-:B------:R-:W-:Y:S01]  /*beb0*/  FFMA.FTZ R124, R214, R21.reuse, -R70.reuse ;  /* 0x00000015d67c7223 */ /* 0x180fe20000010846 */
[-C--:B------:R-:W-:Y:S07]  /*bec0*/  FFMA.FTZ R131, R218, R21.reuse, -R70 ;  /* 0x00000015da837223 */ /* 0x080fee0000010846 */
[----:B------:R-:W-:Y:S01]  /*bed0*/  MUFU.EX2 R121, R121 ;  /* 0x0000007900797308 */ /* 0x000fe20000000800 */
[-C--:B------:R-:W-:Y:S01]  /*bee0*/  FFMA.FTZ R126, R190, R21.reuse, -R72 ;  /* 0x00000015be7e7223 */ /* 0x080fe20000010848 */
[C---:B------:R-:W-:Y:S08]  /*bef0*/  HMMA.16816.F32 R12, R28.reuse, R40, R12 ;  /* 0x000000281c0c723c */ /* 0x040ff0000000180c */
[----:B------:R-:W5:Y:S01]  /*bf00*/  MUFU.EX2 R110, R110 ;  /* 0x0000006e006e7308 */ /* 0x000f620000000800 */
[-CC-:B------:R-:W-:Y:S01]  /*bf10*/  FFMA.FTZ R137, R219, R21.reuse, -R70.reuse ;  /* 0x00000015db897223 */ /* 0x180fe20000010846 */
[-CC-:B------:R-:W-:Y:S01]  /*bf20*/  FFMA.FTZ R128, R166, R21.reuse, -R70.reuse ;  /* 0x00000015a6807223 */ /* 0x180fe20000010846 */
[-C--:B------:R-:W-:Y:S07]  /*bf30*/  FFMA.FTZ R135, R186, R21.reuse, -R70 ;  /* 0x00000015ba877223 */ /* 0x080fee0000010846 */
[----:B------:R-:W5:Y:S01]  /*bf40*/  MUFU.EX2 R116, R116 ;  /* 0x0000007400747308 */ /* 0x000f620000000800 */
[----:B------:R-:W-:Y:S01]  /*bf50*/  FFMA.FTZ R130, R170, R21, -R72 ;  /* 0x00000015aa827223 */ /* 0x000fe20000010848 */
[----:B------:R-:W-:Y:S01]  /*bf60*/  HMMA.16816.F32 R16, R28, R42, R16 ;  /* 0x0000002a1c10723c */ /* 0x000fe20000001810 */
[----:B------:R-:W5:Y:S07]  /*bf70*/  LDSM.16.MT88.4 R40, [R49+0x5c00] ;  /* 0x005c00003128783b */ /* 0x000f6e0000004200 */
[----:B------:R-:W-:Y:S01]  /*bf80*/  MUFU.EX2 R123, R123 ;  /* 0x0000007b007b7308 */ /* 0x000fe20000000800 */
[----:B------:R-:W-:Y:S01]  /*bf90*/  F2FP.F16.F32.PACK_AB R28, R102, R111 ;  /* 0x0000006f661c723e */ /* 0x000fe200000000ff */
[----:B------:R-:W-:Y:S01]  /*bfa0*/  FFMA.FTZ R132, R174, R21, -R70 ;  /* 0x00000015ae847223 */ /* 0x000fe20000010846 */
[----:B-1----:R-:W-:Y:S07]  /*bfb0*/  F2FP.F16.F32.PACK_AB R29, R115, R108 ;  /* 0x0000006c731d723e */ /* 0x002fee00000000ff */
[----:B------:R-:W1:Y:S01]  /*bfc0*/  MUFU.EX2 R114, R114 ;  /* 0x0000007200727308 */ /* 0x000e620000000800 */
[----:B--2---:R-:W-:Y:S01]  /*bfd0*/  F2FP.F16.F32.PACK_AB R30, R104, R113 ;  /* 0x00000071681e723e */ /* 0x004fe200000000ff */
[--C-:B------:R-:W-:Y:S01]  /*bfe0*/  FFMA.FTZ R199, R199, R21, -R72.reuse ;  /* 0x00000015c7c77223 */ /* 0x100fe20000010848 */
[----:B------:R-:W-:Y:S07]  /*bff0*/  F2FP.F16.F32.PACK_AB R31, R106, R117 ;  /* 0x000000756a1f723e */ /* 0x000fee00000000ff */
[----:B------:R-:W2:Y:S01]  /*c000*/  MUFU.EX2 R118, R118 ;  /* 0x0000007600767308 */ /* 0x000ea20000000800 */
[-CC-:B------:R-:W-:Y:S01]  /*c010*/  FFMA.FTZ R169, R169, R21.reuse, -R72.reuse ;  /* 0x00000015a9a97223 */ /* 0x180fe20000010848 */
[-C--:B------:R-:W-:Y:S01]  /*c020*/  FFMA.FTZ R165, R165, R21.reuse, -R72 ;  /* 0x00000015a5a57223 */ /* 0x080fe20000010848 */
[-C--:B------:R-:W-:Y:S07]  /*c030*/  FFMA.FTZ R163, R163, R21.reuse, -R70 ;  /* 0x00000015a3a37223 */ /* 0x080fee0000010846 */
[----:B------:R-:W-:Y:S01]  /*c040*/  MUFU.EX2 R119, R119 ;  /* 0x0000007700777308 */ /* 0x000fe20000000800 */
[-C--:B------:R-:W-:Y:S01]  /*c050*/  FFMA.FTZ R74, R74, R21.reuse, -R72 ;  /* 0x000000154a4a7223 */ /* 0x080fe20000010848 */
[C---:B----4-:R-:W-:Y:S08]  /*c060*/  HMMA.16816.F32 R4, R28.reuse, R32, R4 ;  /* 0x000000201c04723c */ /* 0x050ff00000001804 */
[----:B------:R-:W4:Y:S01]  /*c070*/  MUFU.EX2 R112, R112 ;  /* 0x0000007000707308 */ /* 0x000f220000000800 */
[-C--:B------:R-:W-:Y:S01]  /*c080*/  FFMA.FTZ R95, R95, R21.reuse, -R70 ;  /* 0x000000155f5f7223 */ /* 0x080fe20000010846 */
[-CC-:B------:R-:W-:Y:S01]  /*c090*/  FFMA.FTZ R93, R93, R21.reuse, -R72.reuse ;  /* 0x000000155d5d7223 */ /* 0x180fe20000010848 */
[-C--:B------:R-:W-:Y:S07]  /*c0a0*/  FFMA.FTZ R81, R81, R21.reuse, -R72 ;  /* 0x0000001551517223 */ /* 0x080fee0000010848 */
[----:B------:R-:W-:Y:S01]  /*c0b0*/  MUFU.EX2 R133, R133 ;  /* 0x0000008500857308 */ /* 0x000fe20000000800 */
[-CC-:B------:R-:W-:Y:S01]  /*c0c0*/  FFMA.FTZ R73, R73, R21.reuse, -R70.reuse ;  /* 0x0000001549497223 */ /* 0x180fe20000010846 */
[C---:B------:R-:W-:Y:S01]  /*c0d0*/  HMMA.16816.F32 R8, R28.reuse, R34, R8 ;  /* 0x000000221c08723c */ /* 0x040fe20000001808 */
[----:B------:R-:W4:Y:S07]  /*c0e0*/  LDSM.16.MT88.4 R32, [R48+0xc00] ;  /* 0x000c00003020783b */ /* 0x000f2e0000004200 */
[----:B------:R-:W4:Y:S01]  /*c0f0*/  MUFU.EX2 R120, R120 ;  /* 0x0000007800787308 */ /* 0x000f220000000800 */
[-C--:B------:R-:W-:Y:S01]  /*c100*/  FFMA.FTZ R79, R79, R21.reuse, -R70 ;  /* 0x000000154f4f7223 */ /* 0x080fe20000010846 */
[-CC-:B------:R-:W-:Y:S01]  /*c110*/  FFMA.FTZ R77, R77, R21.reuse, -R72.reuse ;  /* 0x000000154d4d7223 */ /* 0x180fe20000010848 */
[-CC-:B------:R-:W-:Y:S07]  /*c120*/  FFMA.FTZ R57, R57, R21.reuse, -R72.reuse ;  /* 0x0000001539397223 */ /* 0x180fee0000010848 */
[----:B------:R-:W-:Y:S01]  /*c130*/  MUFU.EX2 R127, R127 ;  /* 0x0000007f007f7308 */ /* 0x000fe20000000800 */
[-CC-:B------:R-:W-:Y:S01]  /*c140*/  FFMA.FTZ R52, R52, R21.reuse, -R72.reuse ;  /* 0x0000001534347223 */ /* 0x180fe20000010848 */
[C---:B---3--:R-:W-:Y:S08]  /*c150*/  HMMA.16816.F32 R12, R28.reuse, R36, R12 ;  /* 0x000000241c0c723c */ /* 0x048ff0000000180c */
[----:B------:R-:W3:Y:S01]  /*c160*/  MUFU.EX2 R122, R122 ;  /* 0x0000007a007a7308 */ /* 0x000ee20000000800 */
[--C-:B------:R-:W-:Y:S01]  /*c170*/  FFMA.FTZ R50, R50, R21, -R72.reuse ;  /* 0x0000001532327223 */ /* 0x100fe20000010848 */
[----:B------:R-:W-:Y:S08]  /*c180*/  ISETP.NE.AND P0, PT, R249, -0x1, PT ;  /* 0xfffffffff900780c */ /* 0x000ff00003f05270 */
[----:B------:R-:W-:Y:S01]  /*c190*/  MUFU.EX2 R124, R124 ;  /* 0x0000007c007c7308 */ /* 0x000fe20000000800 */
[----:B------:R-:W-:Y:S01]  /*c1a0*/  MOV R151, R0 ;  /* 0x0000000000977202 */ /* 0x000fe20000000f00 */
[----:B------:R-:W-:Y:S01]  /*c1b0*/  HMMA.16816.F32 R16, R28, R38, R16 ;  /* 0x000000261c10723c */ /* 0x000fe20000001810 */
[----:B------:R-:W3:Y:S07]  /*c1c0*/  LDSM.16.MT88.4 R36, [R48+0x1000] ;  /* 0x001000003024783b */ /* 0x000eee0000004200 */
[----:B------:R-:W3:Y:S01]  /*c1d0*/  MUFU.EX2 R131, R131 ;  /* 0x0000008300837308 */ /* 0x000ee20000000800 */
[----:B-----5:R-:W-:Y:S02]  /*c1e0*/  F2FP.F16.F32.PACK_AB R28, R110, R121 ;  /* 0x000000796e1c723e */ /* 0x020fe400000000ff */
[----:B------:R-:W-:Y:S07]  /*c1f0*/  F2FP.F16.F32.PACK_AB R29, R125, R116 ;  /* 0x000000747d1d723e */ /* 0x000fee00000000ff */
[----:B------:R-:W-:Y:S01]  /*c200*/  MUFU.EX2 R126, R126 ;  /* 0x0000007e007e7308 */ /* 0x000fe20000000800 */
[----:B-1----:R-:W-:Y:S02]  /*c210*/  F2FP.F16.F32.PACK_AB R30, R114, R123 ;  /* 0x0000007b721e723e */ /* 0x002fe400000000ff */
[----:B--2---:R-:W-:Y:S07]  /*c220*/  F2FP.F16.F32.PACK_AB R31, R118, R129 ;  /* 0x00000081761f723e */ /* 0x004fee00000000ff */
[----:B------:R-:W-:Y:S10]  /*c230*/  MUFU.EX2 R137, R137 ;  /* 0x0000008900897308 */ /* 0x000ff40000000800 */
        /* <DEDUP_REMOVED lines=8> */
[C---:B----4-:R-:W-:Y:S09]  /*c2c0*/  HMMA.16816.F32 R12, R28.reuse, R32, R12 ;  /* 0x000000201c0c723c */ /* 0x050ff2000000180c */
[----:B------:R-:W-:Y:S10]  /*c2d0*/  MUFU.EX2 R81, R81 ;  /* 0x0000005100517308 */ /* 0x000ff40000000800 */
[----:B------:R-:W-:Y:S01]  /*c2e0*/  MUFU.EX2 R73, R73 ;  /* 0x0000004900497308 */ /* 0x000fe20000000800 */
[----:B------:R-:W-:Y:S01]  /*c2f0*/  HMMA.16816.F32 R16, R28, R34, R16 ;  /* 0x000000221c10723c */ /* 0x000fe20000001810 */
[----:B------:R-:W1:Y:S02]  /*c300*/  LDSM.16.MT88.4 R32, [R49+0x6400] ;  /* 0x006400003120783b */ /* 0x000e640000004200 */
[----:B------:R-:W-:Y:S02]  /*c310*/  F2FP.F16.F32.PACK_AB R28, R112, R119 ;  /* 0x00000077701c723e */ /* 0x000fe400000000ff */
[----:B------:R-:W-:Y:S02]  /*c320*/  F2FP.F16.F32.PACK_AB R29, R120, R133 ;  /* 0x00000085781d723e */ /* 0x000fe400000000ff */
[----:B---3--:R-:W-:Y:S02]  /*c330*/  F2FP.F16.F32.PACK_AB R30, R122, R127 ;  /* 0x0000007f7a1e723e */ /* 0x008fe400000000ff */
[----:B------:R-:W-:Y:S07]  /*c340*/  F2FP.F16.F32.PACK_AB R31, R131, R124 ;  /* 0x0000007c831f723e */ /* 0x000fee00000000ff */
[C---:B------:R-:W-:Y:S01]  /*c350*/  HMMA.16816.F32 R4, R28.reuse, R44, R4 ;  /* 0x0000002c1c04723c */ /* 0x040fe20000001804 */
[----:B------:R-:W2:Y:S02]  /*c360*/  MUFU.EX2 R45, R198 ;  /* 0x000000c6002d7308 */ /* 0x000ea40000000800 */
        /* <DEDUP_REMOVED lines=9> */
[----:B--2---:R-:W-:Y:S02]  /*c400*/  F2FP.F16.F32.PACK_AB R28, R45, R126 ;  /* 0x0000007e2d1c723e */ /* 0x004fe400000000ff */
[----:B------:R-:W-:Y:S02]  /*c410*/  F2FP.F16.F32.PACK_AB R29, R128, R137 ;  /* 0x00000089801d723e */ /* 0x000fe400000000ff */
[----:B---3--:R-:W-:Y:S02]  /*c420*/  F2FP.F16.F32.PACK_AB R30, R44, R47 ;  /* 0x0000002f2c1e723e */ /* 0x008fe400000000ff */
[----:B----4-:R-:W-:Y:S07]  /*c430*/  F2FP.F16.F32.PACK_AB R31, R46, R135 ;  /* 0x000000872e1f723e */ /* 0x010fee00000000ff */
[C---:B-1----:R-:W-:Y:S08]  /*c440*/  HMMA.16816.F32 R4, R28.reuse, R32, R4 ;  /* 0x000000201c04723c */ /* 0x042ff00000001804 */
        /* <DEDUP_REMOVED lines=42> */
[----:B------:R-:W1:Y:S10]  /*c6f0*/  MUFU.EX2 R86, R86 ;  /* 0x0000005600567308 */ /* 0x000e740000000800 */
[----:B------:R-:W3:Y:S01]  /*c700*/  MUFU.EX2 R90, R90 ;  /* 0x0000005a005a7308 */ /* 0x000ee20000000800 */
[C---:B-----5:R-:W-:Y:S03]  /*c710*/  HMMA.16816.F32 R4, R28.reuse, R36, R4 ;  /* 0x000000241c04723c */ /* 0x060fe60000001804 */
        /* <DEDUP_REMOVED lines=15> */
[-C--:B------:R-:W-:Y:S08]  /*c810*/  FFMA.FTZ R94, R189, R21.reuse, -R72 ;  /* 0x00000015bd5e7223 */ /* 0x080ff00000010848 */
[----:B------:R-:W-:Y:S01]  /*c820*/  MUFU.EX2 R107, R107 ;  /* 0x0000006b006b7308 */ /* 0x000fe20000000800 */
[--C-:B------:R-:W-:Y:S01]  /*c830*/  FFMA.FTZ R108, R224, R21, -R70.reuse ;  /* 0x00000015e06c7223 */ /* 0x100fe20000010846 */
[----:B------:R-:W-:Y:S01]  /*c840*/  FADD.FTZ R117, R106, R117 ;  /* 0x000000756a757221 */ /* 0x000fe20000010000 */
[----:B------:R-:W-:Y:S01]  /*c850*/  HMMA.16816.F32 R16, R28, R34, R16 ;  /* 0x000000221c10723c */ /* 0x000fe20000001810 */
[----:B------:R-:W4:Y:S06]  /*c860*/  LDSM.16.MT88.4 R32, [R49+0x7000] ;  /* 0x007000003120783b */ /* 0x000f2c0000004200 */
[----:B------:R-:W4:Y:S01]  /*c870*/  MUFU.EX2 R94, R94 ;  /* 0x0000005e005e7308 */ /* 0x000f220000000800 */
[----:B-1----:R-:W-:Y:S01]  /*c880*/  F2FP.F16.F32.PACK_AB R28, R86, R99 ;  /* 0x00000063561c723e */ /* 0x002fe200000000ff */
[----:B------:R-:W-:Y:S01]  /*c890*/  FADD.FTZ R102, R102, R111 ;  /* 0x0000006f66667221 */ /* 0x000fe20000010000 */
[----:B---3--:R-:W-:Y:S01]  /*c8a0*/  F2FP.F16.F32.PACK_AB R29, R90, R105 ;  /* 0x000000695a1d723e */ /* 0x008fe200000000ff */
[----:B------:R-:W-:Y:S01]  /*c8b0*/  FFMA.FTZ R111, R191, R21, -R70 ;  /* 0x00000015bf6f7223 */ /* 0x000fe20000010846 */
[----:B-----5:R-:W-:Y:S01]  /*c8c0*/  F2FP.F16.F32.PACK_AB R30, R88, R103 ;  /* 0x00000067581e723e */ /* 0x020fe200000000ff */
[----:B------:R-:W-:Y:S01]  /*c8d0*/  FADD.FTZ R113, R113, R102 ;  /* 0x0000006671717221 */ /* 0x000fe20000010000 */
[----:B--2---:R-:W-:Y:S03]  /*c8e0*/  F2FP.F16.F32.PACK_AB R31, R101, R92 ;  /* 0x0000005c651f723e */ /* 0x004fe600000000ff */
[----:B------:R-:W-:Y:S01]  /*c8f0*/  MUFU.EX2 R98, R98 ;  /* 0x0000006200627308 */ /* 0x000fe20000000800 */
[-C--:B------:R-:W-:Y:S01]  /*c900*/  FFMA.FTZ R102, R173, R21.reuse, -R72 ;  /* 0x00000015ad667223 */ /* 0x080fe20000010848 */
[----:B------:R-:W-:Y:S01]  /*c910*/  FADD.FTZ R104, R104, R113 ;  /* 0x0000007168687221 */ /* 0x000fe20000010000 */
[-CC-:B------:R-:W-:Y:S07]  /*c920*/  FFMA.FTZ R113, R181, R21.reuse, -R70.reuse ;  /* 0x00000015b5717223 */ /* 0x180fee0000010846 */
[----:B------:R-:W1:Y:S01]  /*c930*/  MUFU.EX2 R111, R111 ;  /* 0x0000006f006f7308 */ /* 0x000e620000000800 */
[-C--:B------:R-:W-:Y:S01]  /*c940*/  FFMA.FTZ R106, R171, R21.reuse, -R70 ;  /* 0x00000015ab6a7223 */ /* 0x080fe20000010846 */
[C---:B----4-:R-:W-:Y:S08]  /*c950*/  HMMA.16816.F32 R4, R28.reuse, R40, R4 ;  /* 0x000000281c04723c */ /* 0x050ff00000001804 */
[----:B------:R-:W-:Y:S01]  /*c960*/  MUFU.EX2 R96, R96 ;  /* 0x0000006000607308 */ /* 0x000fe20000000800 */
[----:B------:R-:W-:Y:S01]  /*c970*/  FADD.FTZ R40, R116, R117 ;  /* 0x0000007574287221 */ /* 0x000fe20000010000 */
[-C--:B------:R-:W-:Y:S01]  /*c980*/  FFMA.FTZ R117, R177, R21.reuse, -R72 ;  /* 0x00000015b1757223 */ /* 0x080fe20000010848 */
[----:B------:R-:W-:Y:S07]  /*c990*/  FADD.FTZ R121, R121, R104 ;  /* 0x0000006879797221 */ /* 0x000fee0000010000 */
[----:B------:R-:W-:Y:S01]  /*c9a0*/  MUFU.EX2 R113, R113 ;  /* 0x0000007100717308 */ /* 0x000fe20000000800 */
[----:B------:R-:W-:Y:S01]  /*c9b0*/  FADD.FTZ R40, R125, R40 ;  /* 0x000000287d287221 */ /* 0x000fe20000010000 */
[C---:B------:R-:W-:Y:S08]  /*c9c0*/  HMMA.16816.F32 R8, R28.reuse, R42, R8 ;  /* 0x0000002a1c08723c */ /* 0x040ff00000001808 */
[----:B------:R-:W2:Y:S01]  /*c9d0*/  MUFU.EX2 R109, R109 ;  /* 0x0000006d006d7308 */ /* 0x000ea20000000800 */
[----:B------:R-:W-:Y:S01]  /*c9e0*/  FADD.FTZ R129, R129, R40 ;  /* 0x0000002881817221 */ /* 0x000fe20000010000 */
[-C--:B------:R-:W-:Y:S01]  /*c9f0*/  FFMA.FTZ R104, R226, R21.reuse, -R72 ;  /* 0x00000015e2687223 */ /* 0x080fe20000010848 */
[----:B------:R-:W3:Y:S07]  /*ca00*/  LDSM.16.MT88.4 R40, [R48+0x2000] ;  /* 0x002000003028783b */ /* 0x000eee0000004200 */
[----:B------:R-:W4:Y:S01]  /*ca10*/  MUFU.EX2 R100, R100 ;  /* 0x0000006400647308 */ /* 0x000f220000000800 */
[-CC-:B------:R-:W-:Y:S01]  /*ca20*/  FFMA.FTZ R125, R159, R21.reuse, -R70.reuse ;  /* 0x000000159f7d7223 */ /* 0x180fe20000010846 */
[C---:B------:R-:W-:Y:S08]  /*ca30*/  HMMA.16816.F32 R12, R28.reuse, R36, R12 ;  /* 0x000000241c0c723c */ /* 0x040ff0000000180c */
[----:B------:R-:W-:Y:S01]  /*ca40*/  MUFU.EX2 R117, R117 ;  /* 0x0000007500757308 */ /* 0x000fe20000000800 */
[----:B------:R-:W-:Y:S01]  /*ca50*/  FADD.FTZ R110, R110, R121 ;  /* 0x000000796e6e7221 */ /* 0x000fe20000010000 */
[----:B------:R-:W-:Y:S01]  /*ca60*/  FFMA.FTZ R121, R167, R21, -R70 ;  /* 0x00000015a7797223 */ /* 0x000fe20000010846 */
[----:B------:R-:W-:Y:S07]  /*ca70*/  FADD.FTZ R118, R118, R129 ;  /* 0x0000008176767221 */ /* 0x000fee0000010000 */
[----:B------:R-:W5:Y:S01]  /*ca80*/  MUFU.EX2 R102, R102 ;  /* 0x0000006600667308 */ /* 0x000f620000000800 */
[----:B------:R-:W-:Y:S01]  /*ca90*/  FADD.FTZ R123, R123, R110 ;  /* 0x0000006e7b7b7221 */ /* 0x000fe20000010000 */
[----:B------:R-:W-:Y:S01]  /*caa0*/  HMMA.16816.F32 R16, R28, R38, R16 ;  /* 0x000000261c10723c */ /* 0x000fe20000001810 */
[----:B------:R-:W5:Y:S07]  /*cab0*/  LDSM.16.MT88.4 R36, [R49+0x7400] ;  /* 0x007400003124783b */ /* 0x000f6e0000004200 */
[----:B------:R-:W-:Y:S01]  /*cac0*/  MUFU.EX2 R106, R106 ;  /* 0x0000006a006a7308 */ /* 0x000fe20000000800 */
[----:B------:R-:W-:Y:S01]  /*cad0*/  F2FP.F16.F32.PACK_AB R28, R94, R107 ;  /* 0x0000006b5e1c723e */ /* 0x000fe200000000ff */
[----:B------:R-:W-:Y:S01]  /*cae0*/  FADD.FTZ R114, R114, R123 ;  /* 0x0000007b72727221 */ /* 0x000fe20000010000 */
[----:B-1----:R-:W-:Y:S01]  /*caf0*/  F2FP.F16.F32.PACK_AB R29, R98, R111 ;  /* 0x0000006f621d723e */ /* 0x002fe200000000ff */
[----:B------:R-:W-:Y:S01]  /*cb00*/  FADD.FTZ R133, R133, R118 ;  /* 0x0000007685857221 */ /* 0x000fe20000010000 */
[----:B--2---:R-:W-:Y:S01]  /*cb10*/  F2FP.F16.F32.PACK_AB R30, R109, R96 ;  /* 0x000000606d1e723e */ /* 0x004fe200000000ff */
[----:B------:R-:W-:Y:S01]  /*cb20*/  FADD.FTZ R115, R119, R114 ;  /* 0x0000007277737221 */ /* 0x000fe20000010000 */
[----:B----4-:R-:W-:Y:S03]  /*cb30*/  F2FP.F16.F32.PACK_AB R31, R113, R100 ;  /* 0x00000064711f723e */ /* 0x010fe600000000ff */
[----:B------:R-:W1:Y:S01]  /*cb40*/  MUFU.EX2 R119, R175 ;  /* 0x000000af00777308 */ /* 0x000e620000000800 */
[----:B------:R-:W-:Y:S01]  /*cb50*/  FADD.FTZ R133, R120, R133 ;  /* 0x0000008578857221 */ /* 0x000fe20000010000 */
[----:B------:R-:W-:Y:S01]  /*cb60*/  FADD.FTZ R112, R112, R115 ;  /* 0x0000007370707221 */ /* 0x000fe20000010000 */
[----:B------:R-:W-:Y:S07]  /*cb70*/  FFMA.FTZ R123, R80, R21, -R70 ;  /* 0x00000015507b7223 */ /* 0x000fee0000010846 */
[----:B------:R-:W-:Y:S01]  /*cb80*/  MUFU.EX2 R115, R169 ;  /* 0x000000a900737308 */ /* 0x000fe20000000800 */
[----:B------:R-:W-:Y:S01]  /*cb90*/  FADD.FTZ R124, R124, R133 ;  /* 0x000000857c7c7221 */ /* 0x000fe20000010000 */
[C---:B------:R-:W-:Y:S08]  /*cba0*/  HMMA.16816.F32 R4, R28.reuse, R32, R4 ;  /* 0x000000201c04723c */ /* 0x040ff00000001804 */
[----:B------:R-:W2:Y:S01]  /*cbb0*/  MUFU.EX2 R104, R104 ;  /* 0x0000006800687308 */ /* 0x000ea20000000800 */
[----:B------:R-:W-:Y:S01]  /*cbc0*/  FADD.FTZ R127, R127, R112 ;  /* 0x000000707f7f7221 */ /* 0x000fe20000010000 */
[----:B------:R-:W-:Y:S08]  /*cbd0*/  FADD.FTZ R124, R131, R124 ;  /* 0x0000007c837c7221 */ /* 0x000ff00000010000 */
[----:B------:R-:W-:Y:S01]  /*cbe0*/  MUFU.EX2 R121, R121 ;  /* 0x0000007900797308 */ /* 0x000fe20000000800 */
[----:B------:R-:W-:Y:S01]  /*cbf0*/  FADD.FTZ R127, R122, R127 ;  /* 0x0000007f7a7f7221 */ /* 0x000fe20000010000 */
[C---:B------:R-:W-:Y:S01]  /*cc00*/  HMMA.16816.F32 R8, R28.reuse, R34, R8 ;  /* 0x000000221c08723c */ /* 0x040fe20000001808 */
[----:B------:R-:W4:Y:S07]  /*cc10*/  LDSM.16.MT88.4 R32, [R48+0x2400] ;  /* 0x002400003020783b */ /* 0x000f2e0000004200 */
[----:B------:R-:W2:Y:S01]  /*cc20*/  MUFU.EX2 R108, R108 ;  /* 0x0000006c006c7308 */ /* 0x000ea20000000800 */
[----:B------:R-:W-:Y:S09]  /*cc30*/  FADD.FTZ R137, R137, R124 ;  /* 0x0000007c89897221 */ /* 0x000ff20000010000 */
[----:B------:R-:W-:Y:S01]  /*cc40*/  MUFU.EX2 R80, R163 ;  /* 0x000000a300507308 */ /* 0x000fe20000000800 */
[----:B------:R-:W-:Y:S01]  /*cc50*/  FADD.FTZ R128, R128, R137 ;  /* 0x0000008980807221 */ /* 0x000fe20000010000 */
[C---:B---3--:R-:W-:Y:S08]  /*cc60*/  HMMA.16816.F32 R12, R28.reuse, R40, R12 ;  /* 0x000000281c0c723c */ /* 0x048ff0000000180c */
[----:B------:R-:W-:Y:S01]  /*cc70*/  MUFU.EX2 R123, R123 ;  /* 0x0000007b007b7308 */ /* 0x000fe20000000800 */
[----:B------:R-:W-:Y:S01]  /*cc80*/  FADD.FTZ R40, R126, R127 ;  /* 0x0000007f7e287221 */ /* 0x000fe20000010000 */
[----:B------:R-:W-:Y:S08]  /*cc90*/  FADD.FTZ R135, R135, R128 ;  /* 0x0000008087877221 */ /* 0x000ff00000010000 */
[----:B------:R-:W-:Y:S01]  /*cca0*/  MUFU.EX2 R125, R125 ;  /* 0x0000007d007d7308 */ /* 0x000fe20000000800 */
[----:B------:R-:W-:Y:S01]  /*ccb0*/  FADD.FTZ R40, R45, R40 ;  /* 0x000000282d287221 */ /* 0x000fe20000010000 */
[----:B------:R-:W-:Y:S03]  /*ccc0*/  HMMA.16816.F32 R16, R28, R42, R16 ;  /* 0x0000002a1c10723c */ /* 0x000fe60000001810 */
[----:B------:R-:W-:Y:S01]  /*ccd0*/  FADD.FTZ R47, R47, R40 ;  /* 0x000000282f2f7221 */ /* 0x000fe20000010000 */
[----:B-----5:R-:W-:Y:S01]  /*cce0*/  F2FP.F16.F32.PACK_AB R28, R102, R117 ;  /* 0x00000075661c723e */ /* 0x020fe200000000ff */
[----:B------:R-:W3:Y:S01]  /*ccf0*/  LDSM.16.MT88.4 R40, [R49+0x7800] ;  /* 0x007800003128783b */ /* 0x000ee20000004200 */
[----:B-1----:R-:W-:Y:S01]  /*cd00*/  F2FP.F16.F32.PACK_AB R29, R106, R119 ;  /* 0x000000776a1d723e */ /* 0x002fe200000000ff */
[----:B------:R-:W-:Y:S01]  /*cd10*/  FADD.FTZ R135, R46, R135 ;  /* 0x000000872e877221 */ /* 0x000fe20000010000 */
[----:B--2---:R-:W-:Y:S01]  /*cd20*/  F2FP.F16.F32.PACK_AB R30, R104, R115 ;  /* 0x00000073681e723e */ /* 0x004fe200000000ff */
        /* <DEDUP_REMOVED lines=11> */
[----:B------:R-:W-:Y:S01]  /*cde0*/  MUFU.EX2 R47, R78 ;  /* 0x0000004e002f7308 */ /* 0x000fe20000000800 */
[----:B------:R-:W-:Y:S01]  /*cdf0*/  FADD.FTZ R139, R139, R36 ;  /* 0x000000248b8b7221 */ /* 0x000fe20000010000 */
[C---:B------:R-:W-:Y:S01]  /*ce00*/  HMMA.16816.F32 R8, R28.reuse, R38, R8 ;  /* 0x000000261c08723c */ /* 0x040fe20000001808 */
[----:B------:R-:W2:Y:S07]  /*ce10*/  LDSM.16.MT88.4 R36, [R48+0x2800] ;  /* 0x002800003024783b */ /* 0x000eae0000004200 */
[----:B------:R-:W5:Y:S01]  /*ce20*/  MUFU.EX2 R44, R44 ;  /* 0x0000002c002c7308 */ /* 0x000f620000000800 */
[----:B------:R-:W-:Y:S09]  /*ce30*/  FADD.FTZ R130, R130, R139 ;  /* 0x0000008b82827221 */ /* 0x000ff20000010000 */
[----:B------:R-:W3:Y:S01]  /*ce40*/  MUFU.EX2 R46, R46 ;  /* 0x0000002e002e7308 */ /* 0x000ee20000000800 */
[C---:B----4-:R-:W-:Y:S09]  /*ce50*/  HMMA.16816.F32 R12, R28.reuse, R32, R12 ;  /* 0x000000201c0c723c */ /* 0x050ff2000000180c */
[----:B------:R-:W-:Y:S01]  /*ce60*/  MUFU.EX2 R76, R76 ;  /* 0x0000004c004c7308 */ /* 0x000fe20000000800 */
[----:B------:R-:W-:Y:S01]  /*ce70*/  FADD.FTZ R32, R84, R141 ;  /* 0x0000008d54207221 */ /* 0x000fe20000010000 */
[----:B------:R-:W-:Y:S01]  /*ce80*/  FADD.FTZ R33, R27, R130 ;  /* 0x000000821b217221 */ /* 0x000fe20000010000 */
[----:B------:R-:W-:Y:S01]  /*ce90*/  LDSM.16.MT88.4 R140, [R49+0x8c00] ;  /* 0x008c0000318c783b */ /* 0x000fe20000004200 */
[----:B------:R-:W-:Y:S01]  /*cea0*/  FFMA.FTZ R27, R225, R21, -R72 ;  /* 0x00000015e11b7223 */ /* 0x000fe20000010848 */
[----:B------:R-:W-:Y:S01]  /*ceb0*/  FADD.FTZ R32, R97, R32 ;  /* 0x0000002061207221 */ /* 0x000fe20000010000 */
[----:B------:R-:W-:Y:S03]  /*cec0*/  HMMA.16816.F32 R16, R28, R34, R16 ;  /* 0x000000221c10723c */ /* 0x000fe60000001810 */
[----:B------:R-:W-:Y:S01]  /*ced0*/  FADD.FTZ R26, R26, R33 ;  /* 0x000000211a1a7221 */ /* 0x000fe20000010000 */
[----:B------:R-:W-:Y:S01]  /*cee0*/  FADD.FTZ R105, R105, R32 ;  /* 0x0000002069697221 */ /* 0x000fe20000010000 */
[----:B-1----:R-:W-:Y:S01]  /*cef0*/  F2FP.F16.F32.PACK_AB R28, R45, R82 ;  /* 0x000000522d1c723e */ /* 0x002fe200000000ff */
[----:B------:R-:W1:Y:S01]  /*cf00*/  LDSM.16.MT88.4 R32, [R49+0x7c00] ;  /* 0x007c00003120783b */ /* 0x000e620000004200 */
[----:B------:R-:W-:Y:S01]  /*cf10*/  F2FP.F16.F32.PACK_AB R29, R123, R80 ;  /* 0x000000507b1d723e */ /* 0x000fe200000000ff */
[----:B------:R-:W-:Y:S01]  /*cf20*/  FADD.FTZ R99, R99, R26 ;  /* 0x0000001a63637221 */ /* 0x000fe20000010000 */
[----:B-----5:R-:W-:Y:S01]  /*cf30*/  F2FP.F16.F32.PACK_AB R30, R44, R47 ;  /* 0x0000002f2c1e723e */ /* 0x020fe200000000ff */
[-C--:B------:R-:W-:Y:S01]  /*cf40*/  FFMA.FTZ R78, R91, R21.reuse, -R72 ;  /* 0x000000155b4e7223 */ /* 0x080fe20000010848 */
[----:B---3--:R-:W-:Y:S01]  /*cf50*/  F2FP.F16.F32.PACK_AB R31, R125, R46 ;  /* 0x0000002e7d1f723e */ /* 0x008fe200000000ff */
[----:B------:R-:W3:Y:S01]  /*cf60*/  MUFU.EX2 R27, R27 ;  /* 0x0000001b001b7308 */ /* 0x000ee20000000800 */
[----:B------:R-:W-:Y:S01]  /*cf70*/  FADD.FTZ R86, R86, R99 ;  /* 0x0000006356567221 */ /* 0x000fe20000010000 */
[----:B------:R-:W-:Y:S01]  /*cf80*/  FADD.FTZ R105, R90, R105 ;  /* 0x000000695a697221 */ /* 0x000fe20000010000 */
[-C--:B------:R-:W-:Y:S07]  /*cf90*/  FFMA.FTZ R90, R87, R21.reuse, -R70 ;  /* 0x00000015575a7223 */ /* 0x080fee0000010846 */
[----:B------:R-:W-:Y:S01]  /*cfa0*/  MUFU.EX2 R26, R78 ;  /* 0x0000004e001a7308 */ /* 0x000fe20000000800 */
[----:B------:R-:W-:Y:S01]  /*cfb0*/  FADD.FTZ R103, R103, R86 ;  /* 0x0000005667677221 */ /* 0x000fe20000010000 */
[C---:B------:R-:W-:Y:S08]  /*cfc0*/  HMMA.16816.F32 R4, R28.reuse, R40, R4 ;  /* 0x000000281c04723c */ /* 0x040ff00000001804 */
[----:B------:R-:W4:Y:S01]  /*cfd0*/  MUFU.EX2 R91, R95 ;  /* 0x0000005f005b7308 */ /* 0x000f220000000800 */
[-C--:B------:R-:W-:Y:S01]  /*cfe0*/  FFMA.FTZ R86, R89, R21.reuse, -R70 ;  /* 0x0000001559567223 */ /* 0x080fe20000010846 */
[----:B------:R-:W-:Y:S01]  /*cff0*/  FADD.FTZ R88, R88, R103 ;  /* 0x0000006758587221 */ /* 0x000fe20000010000 */
[----:B------:R-:W-:Y:S07]  /*d000*/  FADD.FTZ R84, R92, R105 ;  /* 0x000000695c547221 */ /* 0x000fee0000010000 */
[----:B------:R-:W5:Y:S01]  /*d010*/  MUFU.EX2 R87, R93 ;  /* 0x0000005d00577308 */ /* 0x000f620000000800 */
[C---:B------:R-:W-:Y:S01]  /*d020*/  HMMA.16816.F32 R8, R28.reuse, R42, R8 ;  /* 0x0000002a1c08723c */ /* 0x040fe20000001808 */
[----:B------:R-:W1:Y:S08]  /*d030*/  LDSM.16.MT88.4 R40, [R48+0x2c00] ;  /* 0x002c00003028783b */ /* 0x000e700000004200 */
[----:B------:R-:W-:Y:S01]  /*d040*/  MUFU.EX2 R89, R90 ;  /* 0x0000005a00597308 */ /* 0x000fe20000000800 */
[----:B------:R-:W-:Y:S01]  /*d050*/  FADD.FTZ R84, R101, R84 ;  /* 0x0000005465547221 */ /* 0x000fe20000010000 */
[----:B------:R-:W-:Y:S01]  /*d060*/  FADD.FTZ R107, R107, R88 ;  /* 0x000000586b6b7221 */ /* 0x000fe20000010000 */
[-C--:B------:R-:W-:Y:S07]  /*d070*/  FFMA.FTZ R88, R83, R21.reuse, -R70 ;  /* 0x0000001553587223 */ /* 0x080fee0000010846 */
[----:B------:R4:W5:Y:S01]  /*d080*/  MUFU.EX2 R78, R86 ;  /* 0x00000056004e7308 */ /* 0x0009620000000800 */
[----:B------:R-:W-:Y:S01]  /*d090*/  FADD.FTZ R111, R111, R84 ;  /* 0x000000546f6f7221 */ /* 0x000fe20000010000 */
[C---:B--2---:R-:W-:Y:S03]  /*d0a0*/  HMMA.16816.F32 R12, R28.reuse, R36, R12 ;  /* 0x000000241c0c723c */ /* 0x044fe6000000180c */
[----:B------:R-:W-:Y:S05]  /*d0b0*/  FADD.FTZ R111, R98, R111 ;  /* 0x0000006f626f7221 */ /* 0x000fea0000010000 */
[----:B------:R-:W-:Y:S01]  /*d0c0*/  MUFU.EX2 R88, R88 ;  /* 0x0000005800587308 */ /* 0x000fe20000000800 */
[-CC-:B------:R-:W-:Y:S01]  /*d0d0*/  FFMA.FTZ R84, R85, R21.reuse, -R72.reuse ;  /* 0x0000001555547223 */ /* 0x180fe20000010848 */
[----:B------:R-:W-:Y:S01]  /*d0e0*/  FADD.FTZ R107, R94, R107 ;  /* 0x0000006b5e6b7221 */ /* 0x000fe20000010000 */
[----:B------:R-:W-:Y:S01]  /*d0f0*/  HMMA.16816.F32 R16, R28, R38, R16 ;  /* 0x000000261c10723c */ /* 0x000fe20000001810 */
[----:B------:R-:W2:Y:S02]  /*d100*/  LDSM.16.MT88.4 R36, [R49+0x8000] ;  /* 0x008000003124783b */ /* 0x000ea40000004200 */
[----:B---3--:R-:W-:Y:S01]  /*d110*/  F2FP.F16.F32.PACK_AB R28, R27, R74 ;  /* 0x0000004a1b1c723e */ /* 0x008fe200000000ff */
[-C--:B----4-:R-:W-:Y:S01]  /*d120*/  FFMA.FTZ R86, R75, R21.reuse, -R72 ;  /* 0x000000154b567223 */ /* 0x090fe20000010848 */
[----:B------:R-:W-:Y:S01]  /*d130*/  F2FP.F16.F32.PACK_AB R29, R91, R76 ;  /* 0x0000004c5b1d723e */ /* 0x000fe200000000ff */
[----:B------:R-:W-:Y:S01]  /*d140*/  FFMA.FTZ R90, R71, R21, -R70 ;  /* 0x00000015475a7223 */ /* 0x000fe20000010846 */
[----:B-----5:R-:W-:Y:S01]  /*d150*/  F2FP.F16.F32.PACK_AB R30, R87, R26 ;  /* 0x0000001a571e723e */ /* 0x020fe200000000ff */
[----:B------:R-:W3:Y:S01]  /*d160*/  MUFU.EX2 R84, R84 ;  /* 0x0000005400547308 */ /* 0x000ee20000000800 */
[----:B------:R-:W-:Y:S01]  /*d170*/  F2FP.F16.F32.PACK_AB R31, R78, R89 ;  /* 0x000000594e1f723e */ /* 0x000fe200000000ff */
[----:B------:R-:W-:Y:S08]  /*d180*/  FADD.FTZ R96, R96, R107 ;  /* 0x0000006b60607221 */ /* 0x000ff00000010000 */
[----:B------:R4:W5:Y:S01]  /*d190*/  MUFU.EX2 R75, R79 ;  /* 0x0000004f004b7308 */ /* 0x0009620000000800 */
[----:B------:R-:W-:Y:S01]  /*d1a0*/  FADD.FTZ R96, R109, R96 ;  /* 0x000000606d607221 */ /* 0x000fe20000010000 */
[C---:B-1----:R-:W-:Y:S08]  /*d1b0*/  HMMA.16816.F32 R4, R28.reuse, R32, R4 ;  /* 0x000000201c04723c */ /* 0x042ff00000001804 */
[----:B------:R-:W-:Y:S01]  /*d1c0*/  MUFU.EX2 R86, R86 ;  /* 0x0000005600567308 */ /* 0x000fe20000000800 */
[----:B------:R-:W-:Y:S01]  /*d1d0*/  FADD.FTZ R32, R100, R111 ;  /* 0x0000006f64207221 */ /* 0x000fe20000010000 */
[----:B------:R-:W-:Y:S08]  /*d1e0*/  FADD.FTZ R117, R117, R96 ;  /* 0x0000006075757221 */ /* 0x000ff00000010000 */
[----:B------:R1:W2:Y:S01]  /*d1f0*/  MUFU.EX2 R71, R77 ;  /* 0x0000004d00477308 */ /* 0x0002a20000000800 */
[----:B------:R-:W-:Y:S01]  /*d200*/  FADD.FTZ R32, R113, R32 ;  /* 0x0000002071207221 */ /* 0x000fe20000010000 */
[C---:B------:R-:W-:Y:S08]  /*d210*/  HMMA.16816.F32 R8, R28.reuse, R34, R8 ;  /* 0x000000221c08723c */ /* 0x040ff00000001808 */
[----:B------:R-:W2:Y:S01]  /*d220*/  MUFU.EX2 R90, R90 ;  /* 0x0000005a005a7308 */ /* 0x000ea20000000800 */
[----:B------:R-:W-:Y:S01]  /*d230*/  FADD.FTZ R119, R119, R32 ;  /* 0x0000002077777221 */ /* 0x000fe20000010000 */
[-CC-:B----4-:R-:W-:Y:S01]  /*d240*/  FFMA.FTZ R79, R69, R21.reuse, -R70.reuse ;  /* 0x00000015454f7223 */ /* 0x190fe20000010846 */
[----:B------:R-:W4:Y:S01]  /*d250*/  LDSM.16.MT88.4 R32, [R48+0x3000] ;  /* 0x003000003020783b */ /* 0x000f220000004200 */
[-C--:B------:R-:W-:Y:S01]  /*d260*/  FFMA.FTZ R69, R68, R21.reuse, -R70 ;  /* 0x0000001544457223 */ /* 0x080fe20000010846 */
[----:B------:R-:W-:Y:S01]  /*d270*/  FADD.FTZ R102, R102, R117 ;  /* 0x0000007566667221 */ /* 0x000fe20000010000 */
[C---:B------:R-:W-:Y:S04]  /*d280*/  HMMA.16816.F32 R12, R28.reuse, R40, R12 ;  /* 0x000000281c0c723c */ /* 0x040fe8000000180c */
[----:B------:R2:W-:Y:S01]  /*d290*/  MUFU.EX2 R68, R79 ;  /* 0x0000004f00447308 */ /* 0x0005e20000000800 */
[-CC-:B-1----:R-:W-:Y:S01]  /*d2a0*/  FFMA.FTZ R77, R64, R21.reuse, -R72.reuse ;  /* 0x00000015404d7223 */ /* 0x182fe20000010848 */
[-C--:B------:R-:W-:Y:S08]  /*d2b0*/  FFMA.FTZ R64, R67, R21.reuse, -R72 ;  /* 0x0000001543407223 */ /* 0x080ff00000010848 */
[----:B------:R-:W-:Y:S01]  /*d2c0*/  MUFU.EX2 R69, R69 ;  /* 0x0000004500457308 */ /* 0x000fe20000000800 */
[----:B------:R-:W-:Y:S01]  /*d2d0*/  FADD.FTZ R115, R115, R102 ;  /* 0x0000006673737221 */ /* 0x000fe20000010000 */
[----:B------:R-:W-:Y:S01]  /*d2e0*/  FADD.FTZ R106, R106, R119 ;  /* 0x000000776a6a7221 */ /* 0x000fe20000010000 */
[----:B------:R-:W-:Y:S01]  /*d2f0*/  HMMA.16816.F32 R16, R28, R42, R16 ;  /* 0x0000002a1c10723c */ /* 0x000fe20000001810 */
[----:B------:R-:W1:Y:S06]  /*d300*/  LDSM.16.MT88.4 R40, [R49+0x8400] ;  /* 0x008400003128783b */ /* 0x000e6c0000004200 */
[----:B------:R4:W-:Y:S01]  /*d310*/  MUFU.EX2 R67, R77 ;  /* 0x0000004d00437308 */ /* 0x0009e20000000800 */
[----:B---3--:R-:W-:Y:S01]  /*d320*/  F2FP.F16.F32.PACK_AB R28, R81, R84 ;  /* 0x00000054511c723e */ /* 0x008fe200000000ff */
[----:B------:R-:W-:Y:S01]  /*d330*/  FADD.FTZ R121, R121, R106 ;  /* 0x0000006a79797221 */ /* 0x000fe20000010000 */
[----:B-----5:R-:W-:Y:S01]  /*d340*/  F2FP.F16.F32.PACK_AB R29, R75, R88 ;  /* 0x000000584b1d723e */ /* 0x020fe200000000ff */
[----:B------:R-:W-:Y:S01]  /*d350*/  FADD.FTZ R115, R104, R115 ;  /* 0x0000007368737221 */ /* 0x000fe20000010000 */
[----:B--2---:R-:W-:Y:S01]  /*d360*/  F2FP.F16.F32.PACK_AB R30, R71, R86 ;  /* 0x00000056471e723e */ /* 0x004fe200000000ff */
[----:B------:R-:W-:Y:S01]  /*d370*/  FADD.FTZ R121, R108, R121 ;  /* 0x000000796c797221 */ /* 0x000fe20000010000 */
[----:B------:R-:W-:Y:S03]  /*d380*/  F2FP.F16.F32.PACK_AB R31, R73, R90 ;  /* 0x0000005a491f723e */ /* 0x000fe600000000ff */
[----:B------:R-:W2:Y:S01]  /*d390*/  MUFU.EX2 R64, R64 ;  /* 0x0000004000407308 */ /* 0x000ea20000000800 */
[----:B------:R-:W-:Y:S01]  /*d3a0*/  FADD.FTZ R82, R82, R115 ;  /* 0x0000007352527221 */ /* 0x000fe20000010000 */
[-C--:B------:R-:W-:Y:S01]  /*d3b0*/  FFMA.FTZ R79, R62, R21.reuse, -R70 ;  /* 0x000000153e4f7223 */ /* 0x080fe20000010846 */
[----:B------:R-:W-:Y:S02]  /*d3c0*/  FADD.FTZ R80, R80, R121 ;  /* 0x0000007950507221 */ /* 0x000fe40000010000 */
[----:B------:R-:W-:Y:S01]  /*d3d0*/  FADD.FTZ R82, R45, R82 ;  /* 0x000000522d527221 */ /* 0x000fe20000010000 */
[C---:B------:R-:W-:Y:S04]  /*d3e0*/  HMMA.16816.F32 R4, R28.reuse, R36, R4 ;  /* 0x000000241c04723c */ /* 0x040fe80000001804 */
[----:B------:R-:W-:Y:S01]  /*d3f0*/  MUFU.EX2 R45, R79 ;  /* 0x0000004f002d7308 */ /* 0x000fe20000000800 */
[-C--:B----4-:R-:W-:Y:S01]  /*d400*/  FFMA.FTZ R77, R65, R21.reuse, -R72 ;  /* 0x00000015414d7223 */ /* 0x090fe20000010848 */
[----:B------:R-:W-:Y:S08]  /*d410*/  FADD.FTZ R123, R123, R80 ;  /* 0x000000507b7b7221 */ /* 0x000ff00000010000 */
[----:B------:R3:W-:Y:S01]  /*d420*/  MUFU.EX2 R65, R66 ;  /* 0x0000004200417308 */ /* 0x0007e20000000800 */
[C---:B------:R-:W-:Y:S01]  /*d430*/  HMMA.16816.F32 R8, R28.reuse, R38, R8 ;  /* 0x000000261c08723c */ /* 0x040fe20000001808 */
[----:B------:R-:W4:Y:S08]  /*d440*/  LDSM.16.MT88.4 R36, [R48+0x3400] ;  /* 0x003400003024783b */ /* 0x000f300000004200 */
[----:B------:R-:W5:Y:S01]  /*d450*/  MUFU.EX2 R62, R77 ;  /* 0x0000004d003e7308 */ /* 0x000f620000000800 */
[----:B------:R-:W-:Y:S09]  /*d460*/  FADD.FTZ R80, R46, R123 ;  /* 0x0000007b2e507221 */ /* 0x000ff20000010000 */
[----:B------:R-:W1:Y:S01]  /*d470*/  MUFU.EX2 R46, R63 ;  /* 0x0000003f002e7308 */ /* 0x000e620000000800 */
[----:B------:R-:W-:Y:S01]  /*d480*/  FADD.FTZ R125, R125, R80 ;  /* 0x000000507d7d7221 */ /* 0x000fe20000010000 */
[C---:B------:R-:W-:Y:S03]  /*d490*/  HMMA.16816.F32 R12, R28.reuse, R32, R12 ;  /* 0x000000201c0c723c */ /* 0x040fe6000000180c */
[-C--:B------:R-:W-:Y:S01]  /*d4a0*/  FFMA.FTZ R32, R60, R21.reuse, -R72 ;  /* 0x000000153c207223 */ /* 0x080fe20000010848 */
[----:B------:R-:W-:Y:S01]  /*d4b0*/  FADD.FTZ R33, R47, R82 ;  /* 0x000000522f217221 */ /* 0x000fe20000010000 */
[-C--:B---3--:R-:W-:Y:S01]  /*d4c0*/  FFMA.FTZ R66, R61, R21.reuse, -R72 ;  /* 0x000000153d427223 */ /* 0x088fe20000010848 */
[--C-:B------:R-:W-:Y:S02]  /*d4d0*/  FFMA.FTZ R60, R59, R21, -R70.reuse ;  /* 0x000000153b3c7223 */ /* 0x100fe40000010846 */
[----:B------:R3:W-:Y:S01]  /*d4e0*/  MUFU.EX2 R47, R32 ;  /* 0x00000020002f7308 */ /* 0x0007e20000000800 */
[----:B------:R-:W-:Y:S03]  /*d4f0*/  HMMA.16816.F32 R16, R28, R34, R16 ;  /* 0x000000221c10723c */ /* 0x000fe60000001810 */
[----:B------:R-:W-:Y:S01]  /*d500*/  FADD.FTZ R61, R44, R33 ;  /* 0x000000212c3d7221 */ /* 0x000fe20000010000 */
[----:B--2---:R-:W-:Y:S05]  /*d510*/  F2FP.F16.F32.PACK_AB R28, R64, R67 ;  /* 0x00000043401c723e */ /* 0x004fea00000000ff */
[----:B------:R2:W-:Y:S01]  /*d520*/  MUFU.EX2 R44, R60 ;  /* 0x0000003c002c7308 */ /* 0x0005e20000000800 */
[----:B------:R-:W-:Y:S01]  /*d530*/  F2FP.F16.F32.PACK_AB R29, R69, R68 ;  /* 0x00000044451d723e */ /* 0x000fe200000000ff */
[----:B------:R-:W-:Y:S01]  /*d540*/  FADD.FTZ R74, R74, R61 ;  /* 0x0000003d4a4a7221 */ /* 0x000fe20000010000 */
[----:B-----5:R-:W-:Y:S01]  /*d550*/  F2FP.F16.F32.PACK_AB R30, R62, R65 ;  /* 0x000000413e1e723e */ /* 0x020fe200000000ff */
[----:B------:R-:W-:Y:S01]  /*d560*/  FFMA.FTZ R77, R58, R21, -R70 ;  /* 0x000000153a4d7223 */ /* 0x000fe20000010846 */
[----:B-1----:R-:W-:Y:S01]  /*d570*/  F2FP.F16.F32.PACK_AB R31, R46, R45 ;  /* 0x0000002d2e1f723e */ /* 0x002fe200000000ff */
[-C--:B------:R-:W-:Y:S01]  /*d580*/  FFMA.FTZ R63, R56, R21.reuse, -R72 ;  /* 0x00000015383f7223 */ /* 0x080fe20000010848 */
[-C--:B------:R-:W-:Y:S01]  /*d590*/  FFMA.FTZ R61, R53, R21.reuse, -R70 ;  /* 0x00000015353d7223 */ /* 0x080fe20000010846 */
[----:B---3--:R-:W1:Y:S02]  /*d5a0*/  LDSM.16.MT88.4 R32, [R49+0x8800] ;  /* 0x008800003120783b */ /* 0x008e640000004200 */
[----:B------:R-:W-:Y:S01]  /*d5b0*/  MUFU.EX2 R56, R57 ;  /* 0x0000003900387308 */ /* 0x000fe20000000800 */
[----:B------:R-:W-:Y:S01]  /*d5c0*/  FADD.FTZ R27, R27, R74 ;  /* 0x0000004a1b1b7221 */ /* 0x000fe20000010000 */
[----:B------:R-:W-:Y:S01]  /*d5d0*/  FADD.FTZ R76, R76, R125 ;  /* 0x0000007d4c4c7221 */ /* 0x000fe20000010000 */
[C---:B------:R-:W-:Y:S07]  /*d5e0*/  HMMA.16816.F32 R4, R28.reuse, R40, R4 ;  /* 0x000000281c04723c */ /* 0x040fee0000001804 */
[----:B------:R-:W3:Y:S01]  /*d5f0*/  MUFU.EX2 R58, R66 ;  /* 0x00000042003a7308 */ /* 0x000ee20000000800 */
[-C--:B--2---:R-:W-:Y:S01]  /*d600*/  FFMA.FTZ R60, R54, R21.reuse, -R70 ;  /* 0x00000015363c7223 */ /* 0x084fe20000010846 */
[----:B------:R-:W-:Y:S08]  /*d610*/  FADD.FTZ R26, R26, R27 ;  /* 0x0000001b1a1a7221 */ /* 0x000ff00000010000 */
[----:B------:R-:W-:Y:S01]  /*d620*/  MUFU.EX2 R54, R61 ;  /* 0x0000003d00367308 */ /* 0x000fe20000000800 */
[----:B------:R-:W-:Y:S01]  /*d630*/  FADD.FTZ R76, R91, R76 ;  /* 0x0000004c5b4c7221 */ /* 0x000fe20000010000 */
[C---:B------:R-:W-:Y:S01]  /*d640*/  HMMA.16816.F32 R8, R28.reuse, R42, R8 ;  /* 0x0000002a1c08723c */ /* 0x040fe20000001808 */
[----:B------:R-:W2:Y:S07]  /*d650*/  LDSM.16.MT88.4 R40, [R48+0x3800] ;  /* 0x003800003028783b */ /* 0x000eae0000004200 */
[----:B------:R-:W5:Y:S01]  /*d660*/  MUFU.EX2 R59, R77 ;  /* 0x0000004d003b7308 */ /* 0x000f620000000800 */
[----:B------:R-:W-:Y:S01]  /*d670*/  FADD.FTZ R87, R87, R26 ;  /* 0x0000001a57577221 */ /* 0x000fe20000010000 */
[----:B------:R-:W-:Y:S08]  /*d680*/  FADD.FTZ R89, R89, R76 ;  /* 0x0000004c59597221 */ /* 0x000ff00000010000 */
[----:B------:R-:W1:Y:S01]  /*d690*/  MUFU.EX2 R53, R63 ;  /* 0x0000003f00357308 */ /* 0x000e620000000800 */
[----:B------:R-:W-:Y:S01]  /*d6a0*/  FADD.FTZ R84, R84, R87 ;  /* 0x0000005754547221 */ /* 0x000fe20000010000 */
[C---:B----4-:R-:W-:Y:S08]  /*d6b0*/  HMMA.16816.F32 R12, R28.reuse, R36, R12 ;  /* 0x000000241c0c723c */ /* 0x050ff0000000180c */
[----:B------:R-:W4:Y:S01]  /*d6c0*/  MUFU.EX2 R57, R60 ;  /* 0x0000003c00397308 */ /* 0x000f220000000800 */
[-CC-:B------:R-:W-:Y:S01]  /*d6d0*/  FFMA.FTZ R36, R55, R21.reuse, -R72.reuse ;  /* 0x0000001537247223 */ /* 0x180fe20000010848 */
[-C--:B------:R-:W-:Y:S01]  /*d6e0*/  FFMA.FTZ R72, R51, R21.reuse, -R72 ;  /* 0x0000001533487223 */ /* 0x080fe20000010848 */
[-CC-:B------:R-:W-:Y:S01]  /*d6f0*/  FFMA.FTZ R51, R23, R21.reuse, -R70.reuse ;  /* 0x0000001517337223 */ /* 0x180fe20000010846 */
[-CC-:B------:R-:W-:Y:S06]  /*d700*/  FFMA.FTZ R55, R25, R21.reuse, -R70.reuse ;  /* 0x0000001519377223 */ /* 0x180fec0000010846 */
[----:B------:R-:W-:Y:S01]  /*d710*/  MUFU.EX2 R37, R52 ;  /* 0x0000003400257308 */ /* 0x000fe20000000800 */
[----:B------:R-:W-:Y:S01]  /*d720*/  HMMA.16816.F32 R16, R28, R38, R16 ;  /* 0x000000261c10723c */ /* 0x000fe20000001810 */
[----:B------:R-:W2:Y:S02]  /*d730*/  LDSM.16.MT88.4 R28, [R48+0x3c00] ;  /* 0x003c0000301c783b */ /* 0x000ea40000004200 */
[--C-:B------:R-:W-:Y:S01]  /*d740*/  FFMA.FTZ R39, R24, R21, -R70.reuse ;  /* 0x0000001518277223 */ /* 0x100fe20000010846 */
[----:B---3--:R-:W-:Y:S01]  /*d750*/  F2FP.F16.F32.PACK_AB R24, R58, R47 ;  /* 0x0000002f3a18723e */ /* 0x008fe200000000ff */
[----:B------:R-:W-:Y:S01]  /*d760*/  FADD.FTZ R89, R78, R89 ;  /* 0x000000594e597221 */ /* 0x000fe20000010000 */
[----:B-----5:R-:W-:Y:S01]  /*d770*/  F2FP.F16.F32.PACK_AB R25, R44, R59 ;  /* 0x0000003b2c19723e */ /* 0x020fe200000000ff */
[----:B------:R-:W-:Y:S01]  /*d780*/  FFMA.FTZ R70, R22, R21, -R70 ;  /* 0x0000001516467223 */ /* 0x000fe20000010846 */
[----:B-1----:R-:W-:Y:S01]  /*d790*/  F2FP.F16.F32.PACK_AB R26, R53, R56 ;  /* 0x00000038351a723e */ /* 0x002fe200000000ff */
[----:B------:R-:W-:Y:S01]  /*d7a0*/  FADD.FTZ R88, R88, R89 ;  /* 0x0000005958587221 */ /* 0x000fe20000010000 */
[----:B----4-:R-:W-:Y:S01]  /*d7b0*/  F2FP.F16.F32.PACK_AB R27, R57, R54 ;  /* 0x00000036391b723e */ /* 0x010fe200000000ff */
[----:B------:R-:W-:Y:S01]  /*d7c0*/  MUFU.EX2 R23, R72 ;  /* 0x0000004800177308 */ /* 0x000fe20000000800 */
[----:B------:R-:W-:Y:S01]  /*d7d0*/  FADD.FTZ R81, R81, R84 ;  /* 0x0000005451517221 */ /* 0x000fe20000010000 */
[----:B------:R-:W-:Y:S08]  /*d7e0*/  FADD.FTZ R75, R75, R88 ;  /* 0x000000584b4b7221 */ /* 0x000ff00000010000 */
[----:B------:R-:W-:Y:S01]  /*d7f0*/  MUFU.EX2 R22, R51 ;  /* 0x0000003300167308 */ /* 0x000fe20000000800 */
[----:B------:R-:W-:Y:S01]  /*d800*/  FADD.FTZ R86, R86, R81 ;  /* 0x0000005156567221 */ /* 0x000fe20000010000 */
[C---:B------:R-:W-:Y:S08]  /*d810*/  HMMA.16816.F32 R4, R24.reuse, R32, R4 ;  /* 0x000000201804723c */ /* 0x040ff00000001804 */
[----:B------:R-:W-:Y:S01]  /*d820*/  MUFU.EX2 R33, R70 ;  /* 0x0000004600217308 */ /* 0x000fe20000000800 */
[----:B------:R-:W-:Y:S09]  /*d830*/  FADD.FTZ R90, R90, R75 ;  /* 0x0000004b5a5a7221 */ /* 0x000ff20000010000 */
[----:B------:R-:W1:Y:S01]  /*d840*/  MUFU.EX2 R32, R50 ;  /* 0x0000003200207308 */ /* 0x000e620000000800 */
[----:B------:R-:W-:Y:S01]  /*d850*/  FADD.FTZ R86, R71, R86 ;  /* 0x0000005647567221 */ /* 0x000fe20000010000 */
[C---:B------:R-:W-:Y:S08]  /*d860*/  HMMA.16816.F32 R8, R24.reuse, R34, R8 ;  /* 0x000000221808723c */ /* 0x040ff00000001808 */
[----:B------:R-:W3:Y:S01]  /*d870*/  MUFU.EX2 R36, R36 ;  /* 0x0000002400247308 */ /* 0x000ee20000000800 */
[----:B------:R-:W-:Y:S01]  /*d880*/  FADD.FTZ R73, R73, R90 ;  /* 0x0000005a49497221 */ /* 0x000fe20000010000 */
[----:B------:R-:W-:Y:S08]  /*d890*/  FADD.FTZ R67, R67, R86 ;  /* 0x0000005643437221 */ /* 0x000ff00000010000 */
[----:B------:R-:W-:Y:S01]  /*d8a0*/  MUFU.EX2 R38, R55 ;  /* 0x0000003700267308 */ /* 0x000fe20000000800 */
[----:B------:R-:W-:Y:S01]  /*d8b0*/  FADD.FTZ R34, R68, R73 ;  /* 0x0000004944227221 */ /* 0x000fe20000010000 */
[C---:B--2---:R-:W-:Y:S08]  /*d8c0*/  HMMA.16816.F32 R12, R24.reuse, R40, R12 ;  /* 0x00000028180c723c */ /* 0x044ff0000000180c */
[----:B------:R-:W2:Y:S01]  /*d8d0*/  MUFU.EX2 R39, R39 ;  /* 0x0000002700277308 */ /* 0x000ea20000000800 */
[----:B------:R-:W-:Y:S01]  /*d8e0*/  FADD.FTZ R34, R69, R34 ;  /* 0x0000002245227221 */ /* 0x000fe20000010000 */
[----:B-1----:R-:W-:Y:S01]  /*d8f0*/  F2FP.F16.F32.PACK_AB R134, R23, R32 ;  /* 0x000000201786723e */ /* 0x002fe200000000ff */
[----:B------:R-:W-:Y:S01]  /*d900*/  FADD.FTZ R64, R64, R67 ;  /* 0x0000004340407221 */ /* 0x000fe20000010000 */
[----:B------:R-:W-:Y:S01]  /*d910*/  F2FP.F16.F32.PACK_AB R135, R33, R22 ;  /* 0x000000162187723e */ /* 0x000fe200000000ff */
[----:B------:R-:W-:Y:S01]  /*d920*/  FADD.FTZ R45, R45, R34 ;  /* 0x000000222d2d7221 */ /* 0x000fe20000010000 */
[----:B------:R-:W-:Y:S03]  /*d930*/  HMMA.16816.F32 R16, R24, R42, R16 ;  /* 0x0000002a1810723c */ /* 0x000fe60000001810 */
[----:B---3--:R-:W-:Y:S01]  /*d940*/  F2FP.F16.F32.PACK_AB R132, R36, R37 ;  /* 0x000000252484723e */ /* 0x008fe200000000ff */
[----:B------:R-:W-:Y:S01]  /*d950*/  FADD.FTZ R46, R46, R45 ;  /* 0x0000002d2e2e7221 */ /* 0x000fe20000010000 */
[----:B------:R-:W-:Y:S01]  /*d960*/  FADD.FTZ R65, R65, R64 ;  /* 0x0000004041417221 */ /* 0x000fe20000010000 */
[----:B--2---:R-:W-:Y:S03]  /*d970*/  F2FP.F16.F32.PACK_AB R133, R39, R38 ;  /* 0x000000262785723e */ /* 0x004fe600000000ff */
[----:B------:R-:W-:Y:S04]  /*d980*/  FADD.FTZ R62, R62, R65 ;  /* 0x000000413e3e7221 */ /* 0x000fe80000010000 */
[----:B------:R-:W-:Y:S01]  /*d990*/  FADD.FTZ R47, R47, R62 ;  /* 0x0000003e2f2f7221 */ /* 0x000fe20000010000 */
        /* <DEDUP_REMOVED lines=19> */
[----:B------:R-:W-:Y:S05]  /*dad0*/  FADD.FTZ R4, R23, R32 ;  /* 0x0000002017047221 */ /* 0x000fea0000010000 */
[----:B------:R2:W-:Y:S01]  /*dae0*/  STL [R1+0x28], R4 ;  /* 0x0000280401007387 */ /* 0x0005e20000100800 */
[----:B------:R-:W-:Y:S05]  /*daf0*/  @P0 BRA `(.L_x_802) ;  /* 0xffffffa800bc0947 */ /* 0x000fea000383ffff */
.L_x_795:
        /* <DEDUP_REMOVED lines=12> */
.L_x_812:
[----:B--2---:R-:W1:Y:S01]  /*dbc0*/  MUFU.RCP R4, R8 ;  /* 0x0000000800047308 */ /* 0x004e620000001000 */
[----:B------:R-:W-:Y:S01]  /*dbd0*/  FADD.FTZ R12, R10, R12 ;  /* 0x0000000c0a0c7221 */ /* 0x000fe20000010000 */
[----:B------:R-:W-:Y:S01]  /*dbe0*/  SHF.L.U32 R6, R148, 0x1, RZ ;  /* 0x0000000194067819 */ /* 0x000fe200000006ff */
[----:B------:R-:W2:Y:S01]  /*dbf0*/  LDL R18, [R1] ;  /* 0x0000000001127983 */ /* 0x000ea20000100800 */
[----:B------:R-:W-:Y:S02]  /*dc00*/  FSETP.NE.FTZ.AND P3, PT, R8, RZ, PT ;  /* 0x000000ff0800720b */ /* 0x000fe40003f75000 */
[----:B------:R-:W-:Y:S02]  /*dc10*/  LOP3.LUT R229, R229, 0x6, R6, 0xf8, !PT ;  /* 0x00000006e5e57812 */ /* 0x000fe400078ef806 */
[----:B------:R-:W5:Y:S01]  /*dc20*/  MUFU.RCP R5, R12 ;  /* 0x0000000c00057308 */ /* 0x000f620000001000 */
[----:B------:R-:W-:Y:S02]  /*dc30*/  SHF.L.U32 R6, R148, 0x3, RZ ;  /* 0x0000000394067819 */ /* 0x000fe400000006ff */
[----:B------:R-:W-:-:S02]  /*dc40*/  FSETP.NE.FTZ.AND P2, PT, R12, RZ, PT ;  /* 0x000000ff0c00720b */ /* 0x000fc40003f55000 */
[----:B------:R-:W-:Y:S02]  /*dc50*/  LOP3.LUT R9, R6, 0xc0, RZ, 0xc0, !PT ;  /* 0x000000c006097812 */ /* 0x000fe400078ec0ff */
[----:B------:R-:W-:Y:S02]  /*dc60*/  LOP3.LUT R229, R229, 0x20, R6, 0xf8, !PT ;  /* 0x00000020e5e57812 */ /* 0x000fe400078ef806 */
[----:B-1----:R-:W-:-:S05]  /*dc70*/  FSEL R4, R4, 1, P3 ;  /* 0x3f80000004047808 */ /* 0x002fca0001800000 */
        /* <DEDUP_REMOVED lines=9> */
[----:B-----5:R-:W-:-:S02]  /*dd10*/  FSEL R5, R5, 1, P2 ;  /* 0x3f80000005057808 */ /* 0x020fc40001000000 */
[----:B------:R-:W-:Y:S02]  /*dd20*/  LOP3.LUT R229, R229, R4, RZ, 0xfc, !PT ;  /* 0x00000004e5e57212 */ /* 0x000fe400078efcff */
[C---:B------:R-:W-:Y:S01]  /*dd30*/  LOP3.LUT R4, R150.reuse, 0x40, RZ, 0xc0, !PT ;  /* 0x0000004096047812 */ /* 0x040fe200078ec0ff */
        /* <DEDUP_REMOVED lines=8> */
[----:B------:R-:W-:Y:S01]  /*ddc0*/  LOP3.LUT R150, R150, 0x20, RZ, 0xc0, !PT ;  /* 0x0000002096967812 */ /* 0x000fe200078ec0ff */
        /* <DEDUP_REMOVED lines=20> */
[----:B------:R-:W5:Y:S04]  /*df10*/  LD.E.U8 R4, desc[UR4][R2.64+0x1c8] ;  /* 0x0001c80402047980 */ /* 0x000f68000c101100 */
[----:B------:R-:W3:Y:S01]  /*df20*/  LD.E.64 R16, desc[UR4][R2.64+0x88] ;  /* 0x0000880402107980 */ /* 0x000ee2000c101b00 */
[----:B------:R-:W1:Y:S01]  /*df30*/  @P2 MUFU.LG2 R12, R12 ;  /* 0x0000000c000c2308 */ /* 0x000e620000000c00 */
[----:B-----5:R-:W-:-:S13]  /*df40*/  ISETP.NE.AND P1, PT, R4, RZ, PT ;  /* 0x000000ff0400720c */ /* 0x020fda0003f25270 */
[----:B------:R-:W5:Y:S04]  /*df50*/  @!P1 LD.E R4, desc[UR4][R2.64+0x60] ;  /* 0x0000600402049980 */ /* 0x000f68000c101900 */
[----:B------:R-:W4:Y:S01]  /*df60*/  @!P1 LD.E R15, desc[UR4][R2.64+0xb4] ;  /* 0x0000b404020f9980 */ /* 0x000f22000c101900 */
[----:B------:R-:W3:Y:S01]  /*df70*/  @P3 MUFU.LG2 R8, R8 ;  /* 0x0000000800083308 */ /* 0x000ee20000000c00 */
[----:B--2---:R-:W-:Y:S01]  /*df80*/  ISETP.NE.AND P0, PT, R18, -0x1, PT ;  /* 0xffffffff1200780c */ /* 0x004fe20003f05270 */
[----:B-1----:R-:W-:Y:S01]  /*df90*/  @P2 FMUL.FTZ R5, R12, 0.69314718246459960938 ;  /* 0x3f3172180c052820 */ /* 0x002fe20000410000 */
[----:B------:R-:W-:Y:S01]  /*dfa0*/  BSSY.RECONVERGENT B0, `(.L_x_804) ;  /* 0x0000012000007945 */ /* 0x000fe20003800200 */
[----:B------:R-:W-:Y:S02]  /*dfb0*/  MOV R13, 0x7f800000 ;  /* 0x7f800000000d7802 */ /* 0x000fe40000000f00 */
[----:B------:R-:W-:Y:S01]  /*dfc0*/  MOV R14, 0x7f800000 ;  /* 0x7f800000000e7802 */ /* 0x000fe20000000f00 */
[----:B------:R-:W-:Y:S01]  /*dfd0*/  @P2 FFMA.FTZ R13, R7, R0, R5 ;  /* 0x00000000070d2223 */ /* 0x000fe20000010005 */
[----:B------:R-:W-:-:S06]  /*dfe0*/  LOP3.LUT P4, RZ, R148, 0x3, RZ, 0xc0, !PT ;  /* 0x0000000394ff7812 */ /* 0x000fcc000788c0ff */
[-C--:B---3--:R-:W-:Y:S02]  /*dff0*/  @P0 IMAD R0, R17, R18.reuse, RZ ;  /* 0x0000001211000224 */ /* 0x088fe400078e02ff */
[----:B------:R-:W-:Y:S01]  /*e000*/  @P3 FMUL.FTZ R6, R8, 0.69314718246459960938 ;  /* 0x3f31721808063820 */ /* 0x000fe20000410000 */
[----:B------:R-:W-:-:S04]  /*e010*/  @P0 IMAD.WIDE.U32 R22, R16, R18, RZ ;  /* 0x0000001210160225 */ /* 0x000fc800078e00ff */
[----:B------:R-:W-:Y:S01]  /*e020*/  @P3 FFMA.FTZ R14, R7, R20, R6 ;  /* 0x00000014070e3223 */ /* 0x000fe20000010006 */
[----:B-----5:R-:W-:-:S04]  /*e030*/  @!P1 IMAD R4, R4, R246, R245 ;  /* 0x000000f604049224 */ /* 0x020fc800078e02f5 */
[----:B----4-:R-:W-:Y:S01]  /*e040*/  @!P1 IMAD R15, R4, R15, RZ ;  /* 0x0000000f040f9224 */ /* 0x010fe200078e02ff */
[----:B------:R-:W-:Y:S06]  /*e050*/  @!P1 BRA `(.L_x_805) ;  /* 0x0000000000189947 */ /* 0x000fec0003800000 */
[----:B------:R-:W2:Y:S04]  /*e060*/  @!P0 LD.E R5, desc[UR4][R2.64+0xb4] ;  /* 0x0000b40402058980 */ /* 0x000ea8000c101900 */
[----:B------:R-:W3:Y:S01]  /*e070*/  LD.E R4, desc[UR4][R2.64+0xd4] ;  /* 0x0000d40402047980 */ /* 0x000ee2000c101900 */
[----:B--2---:R-:W-:Y:S02]  /*e080*/  @!P0 IMAD R18, R5, R246, RZ ;  /* 0x000000f605128224 */ /* 0x004fe400078e02ff */
[----:B---3--:R-:W-:-:S03]  /*e090*/  IMAD R4, R4, R245, RZ ;  /* 0x000000f504047224 */ /* 0x008fc600078e02ff */
[----:B------:R1:W-:Y:S02]  /*e0a0*/  @!P0 STL [R1], R18 ;  /* 0x0000001201008387 */ /* 0x0003e40000100800 */
[----:B------:R-:W-:Y:S02]  /*e0b0*/  IADD3 R15, PT, PT, R4, R18, RZ ;  /* 0x00000012040f7210 */ /* 0x000fe40007ffe0ff */
.L_x_805:
[----:B------:R-:W-:Y:S05]  /*e0c0*/  BSYNC.RECONVERGENT B0 ;  /* 0x0000000000007941 */ /* 0x000fea0003800200 */
.L_x_804:
[----:B------:R2:W5:Y:S01]  /*e0d0*/  LDL.64 R32, [R1+0x18] ;  /* 0x0000180001207983 */ /* 0x0005620000100a00 */
[----:B------:R-:W-:Y:S05]  /*e0e0*/  WARPSYNC.ALL ;  /* 0x0000000000007948 */ /* 0x000fea0003800000 */
[----:B------:R2:W5:Y:S01]  /*e0f0*/  @!P0 LD.E.64 R28, desc[UR4][R2.64+0x80] ;  /* 0x00008004021c8980 */ /* 0x000562000c101b00 */
[----:B------:R-:W-:-:S03]  /*e100*/  SHF.L.U32 R12, R247, 0x6, RZ ;  /* 0x00000006f70c7819 */ /* 0x000fc600000006ff */
[----:B------:R2:W5:Y:S04]  /*e110*/  LD.E.64 R26, desc[UR4][R2.64+0x90] ;  /* 0x00009004021a7980 */ /* 0x000568000c101b00 */
[----:B------:R2:W5:Y:S04]  /*e120*/  LD.E.64 R24, desc[UR4][R2.64+0x70] ;  /* 0x0000700402187980 */ /* 0x000568000c101b00 */
[----:B------:R2:W5:Y:S01]  /*e130*/  LD.E.64 R30, desc[UR4][R2.64+0xa0] ;  /* 0x0000a004021e7980 */ /* 0x000562000c101b00 */
[----:B------:R-:W-:Y:S06]  /*e140*/  BAR.SYNC.DEFER_BLOCKING 0x0 ;  /* 0x0000000000007b1d */ /* 0x000fec0000010000 */
[----:B------:R2:W3:Y:S04]  /*e150*/  LDS.128 R4, [R252] ;  /* 0x00000000fc047984 */ /* 0x0004e80000000c00 */
[----:B------:R2:W4:Y:S01]  /*e160*/  LDS.128 R8, [R252+0x800] ;  /* 0x00080000fc087984 */ /* 0x0005220000000c00 */
[----:B------:R-:W-:Y:S04]  /*e170*/  BSSY.RECONVERGENT B0, `(.L_x_806) ;  /* 0x000000e000007945 */ /* 0x000fe80003800200 */
[----:B------:R-:W-:Y:S05]  /*e180*/  @P4 BRA `(.L_x_807) ;  /* 0x0000000000304947 */ /* 0x000fea0003800000 */
[----:B------:R-:W-:Y:S01]  /*e190*/  LOP3.LUT R19, R228, 0x30, RZ, 0xc0, !PT ;  /* 0x00000030e4137812 */ /* 0x000fe200078ec0ff */
[----:B-1----:R-:W-:-:S03]  /*e1a0*/  IMAD.IADD R18, R12, 0x1, R15 ;  /* 0x000000010c127824 */ /* 0x002fc600078e020f */
[----:B-----5:R-:W-:-:S04]  /*e1b0*/  LOP3.LUT R19, R19, 0x7, R32, 0xf8, !PT ;  /* 0x0000000713137812 */ /* 0x020fc800078ef820 */
        /* <DEDUP_REMOVED lines=9> */
.L_x_807:
[----:B------:R-:W-:Y:S05]  /*e250*/  BSYNC.RECONVERGENT B0 ;  /* 0x0000000000007941 */ /* 0x000fea0003800200 */
.L_x_806:
[----:B-1----:R-:W3:Y:S04]  /*e260*/  LDL.LU.64 R18, [R1+0x8] ;  /* 0x0000080001127983 */ /* 0x002ee80000300a00 */
[----:B--2---:R1:W2:Y:S01]  /*e270*/  LD.E R2, desc[UR4][R2.64+0xc0] ;  /* 0x0000c00402027980 */ /* 0x0042a2000c101900 */
[-C--:B-----5:R-:W-:Y:S02]  /*e280*/  @!P0 IMAD R13, R29, R246.reuse, RZ ;  /* 0x000000f61d0d8224 */ /* 0x0a0fe400078e02ff */
[----:B------:R-:W-:-:S04]  /*e290*/  @!P0 IMAD.WIDE.U32 R14, R28, R246, RZ ;  /* 0x000000f61c0e8225 */ /* 0x000fc800078e00ff */
[----:B------:R-:W-:Y:S01]  /*e2a0*/  @P0 IMAD.MOV.U32 R14, RZ, RZ, R22 ;  /* 0x000000ffff0e0224 */ /* 0x000fe200078e0016 */
[----:B------:R-:W-:Y:S01]  /*e2b0*/  @!P0 IADD3 R13, PT, PT, R15, R13, RZ ;  /* 0x0000000d0f0d8210 */ /* 0x000fe20007ffe0ff */
[-C--:B------:R-:W-:Y:S01]  /*e2c0*/  IMAD R15, R27, R245.reuse, RZ ;  /* 0x000000f51b0f7224 */ /* 0x080fe200078e02ff */
[----:B------:R-:W-:Y:S01]  /*e2d0*/  @P0 IADD3 R13, PT, PT, R23, R0, RZ ;  /* 0x00000000170d0210 */ /* 0x000fe20007ffe0ff */
[----:B------:R-:W-:-:S04]  /*e2e0*/  IMAD.WIDE.U32 R26, R26, R245, RZ ;  /* 0x000000f51a1a7225 */ /* 0x000fc800078e00ff */
[----:B------:R-:W-:Y:S01]  /*e2f0*/  IMAD.MOV.U32 R245, RZ, RZ, 0x0 ;  /* 0x00000000fff57424 */ /* 0x000fe200078e00ff */
[----:B------:R-:W-:Y:S01]  /*e300*/  IADD3 R15, PT, PT, R27, R15, RZ ;  /* 0x0000000f1b0f7210 */ /* 0x000fe20007ffe0ff */
[----:B-1----:R-:W-:Y:S01]  /*e310*/  VIADD R3, R32, 0x20 ;  /* 0x0000002020037836 */ /* 0x002fe20000000000 */
[----:B---3--:R-:W-:Y:S02]  /*e320*/  MOV R19, RZ ;  /* 0x000000ff00137202 */ /* 0x008fe40000000f00 */
[----:B--2---:R-:W-:-:S03]  /*e330*/  ISETP.GE.AND P2, PT, R18, R2, PT ;  /* 0x000000021200720c */ /* 0x004fc60003f46270 */
[----:B------:R1:W-:Y:S01]  /*e340*/  STL.64 [R1+0x8], R18 ;  /* 0x0000081201007387 */ /* 0x0003e20000100a00 */
[-C--:B------:R-:W-:Y:S02]  /*e350*/  ISETP.GE.OR P1, PT, R32, R238.reuse, P2 ;  /* 0x000000ee2000720c */ /* 0x080fe40001726670 */
[----:B------:R-:W-:-:S11]  /*e360*/  ISETP.GE.OR P2, PT, R3, R238, P2 ;  /* 0x000000ee0300720c */ /* 0x000fd60001746670 */
[----:B------:R-:W-:Y:S02]  /*e370*/  @!P1 IMAD R0, R17, R32, RZ ;  /* 0x0000002011009224 */ /* 0x000fe400078e02ff */
[----:B-1----:R-:W-:-:S04]  /*e380*/  IMAD.WIDE.U32 R18, R12, R16, R18 ;  /* 0x000000100c127225 */ /* 0x002fc800078e0012 */
[----:B------:R-:W-:Y:S01]  /*e390*/  IMAD R12, R17, R12, RZ ;  /* 0x0000000c110c7224 */ /* 0x000fe200078e02ff */
[----:B------:R-:W-:-:S03]  /*e3a0*/  IADD3 R14, P3, P0, R26, R18, R14 ;  /* 0x000000121a0e7210 */ /* 0x000fc6000787e00e */
[----:B------:R-:W-:-:S05]  /*e3b0*/  IMAD.IADD R12, R19, 0x1, R12 ;  /* 0x00000001130c7824 */ /* 0x000fca00078e020c */
[----:B------:R-:W-:-:S03]  /*e3c0*/  IADD3.X R15, PT, PT, R15, R12, R13, P3, P0 ;  /* 0x0000000c0f0f7210 */ /* 0x000fc60001fe040d */
[----:B------:R-:W-:-:S05]  /*e3d0*/  @!P1 IMAD.WIDE.U32 R12, R32, R16, R14 ;  /* 0x00000010200c9225 */ /* 0x000fca00078e000e */
[----:B------:R-:W-:Y:S02]  /*e3e0*/  @!P1 IADD3 R13, PT, PT, R13, R0, RZ ;  /* 0x000000000d0d9210 */ /* 0x000fe40007ffe0ff */
[----:B------:R-:W-:-:S04]  /*e3f0*/  @!P1 LEA R2, P0, R12, R24, 0x1 ;  /* 0x000000180c029211 */ /* 0x000fc800078008ff */
[----:B------:R-:W-:-:S05]  /*e400*/  @!P1 LEA.HI.X R3, R12, R25, R13, 0x1, P0 ;  /* 0x000000190c039211 */ /* 0x000fca00000f0c0d */
[----:B------:R4:W-:Y:S02]  /*e410*/  @!P1 ST.E.128 desc[UR4][R2.64], R4 ;  /* 0x0000000402009985 */ /* 0x0009e4000c101d04 */
[----:B----4-:R-:W-:Y:S05]  /*e420*/  @P2 RET.REL.NODEC R244 `(_ZN5flash24flash_fwd_splitkv_kernelI23Flash_fwd_kernel_traitsILi32ELi64ELi256ELi4ELb0ELb0EN7cutlass6half_tE19Flash_kernel_traitsILi32ELi64ELi256ELi4ES3_EELb0ELb0ELb0ELb0ELb0ELb1ELb0ELb0EEEvNS_16Flash_fwd_paramsE) ;  /* 0xffffff18f4f42950 */ /* 0x010fea0003c3ffff */
        /* <DEDUP_REMOVED lines=12> */
[----:B-1----:R-:W-:Y:S05]  /*e4f0*/  RET.REL.NODEC R244 `(_ZN5flash24flash_fwd_splitkv_kernelI23Flash_fwd_kernel_traitsILi32ELi64ELi256ELi4ELb0ELb0EN7cutlass6half_tE19Flash_kernel_traitsILi32ELi64ELi256ELi4ES3_EELb0ELb0ELb0ELb0ELb0ELb1ELb0ELb0EEEvNS_16Flash_fwd_paramsE) ;  /* 0xffffff18f4c07950 */ /* 0x002fea0003c3ffff */
.L_x_803:
[----:B-----5:R-:W-:Y:S01]  /*e500*/  MOV R9, R14 ;  /* 0x0000000e00097202 */ /* 0x020fe20000000f00 */
[----:B-12---:R-:W-:Y:S01]  /*e510*/  IMAD.MOV.U32 R4, RZ, RZ, 0x1f ;  /* 0x0000001fff047424 */ /* 0x006fe200078e00ff */
[----:B------:R-:W-:Y:S02]  /*e520*/  MOV R5, 0x2 ;  /* 0x0000000200057802 */ /* 0x000fe40000000f00 */
[----:B------:R-:W-:-:S07]  /*e530*/  MOV R6, 0xffffffff ;  /* 0xffffffff00067802 */ /* 0x000fce0000000f00 */
[----:B---3--:R-:W-:Y:S05]  /*e540*/  WARPSYNC.COLLECTIVE R6, `(.L_x_808) ;  /* 0x0000000006087348 */ /* 0x008fea0003c00000 */
[----:B------:R1:W2:Y:S02]  /*e550*/  SHFL.BFLY P0, R12, R9, R5, R4 ;  /* 0x0c000005090c7389 */ /* 0x0002a40000000004 */
[----:B-123--:R-:W-:Y:S05]  /*e560*/  ENDCOLLECTIVE ;  /* 0x000000000000791b */ /* 0x00efea0003800000 */
.L_x_808:
[----:B------:R-:W-:Y:S02]  /*e570*/  IMAD.MOV.U32 R11, RZ, RZ, R12 ;  /* 0x000000ffff0b7224 */ /* 0x000fe400078e000c */
[----:B------:R-:W-:Y:S02]  /*e580*/  IMAD.MOV.U32 R5, RZ, RZ, 0x1 ;  /* 0x00000001ff057424 */ /* 0x000fe400078e00ff */
[----:B------:R-:W-:-:S05]  /*e590*/  FADD.FTZ R11, R11, R14 ;  /* 0x0000000e0b0b7221 */ /* 0x000fca0000010000 */
[----:B------:R-:W-:-:S07]  /*e5a0*/  MOV R9, R11 ;  /* 0x0000000b00097202 */ /* 0x000fce0000000f00 */
[----:B------:R-:W-:Y:S05]  /*e5b0*/  WARPSYNC.COLLECTIVE R6, `(.L_x_809) ;  /* 0x0000000006087348 */ /* 0x000fea0003c00000 */
[----:B------:R1:W2:Y:S02]  /*e5c0*/  SHFL.BFLY P0, R12, R9, R5, R4 ;  /* 0x0c000005090c7389 */ /* 0x0002a40000000004 */
[----:B-12---:R-:W-:Y:S05]  /*e5d0*/  ENDCOLLECTIVE ;  /* 0x000000000000791b */ /* 0x006fea0003800000 */
.L_x_809:
[----:B------:R-:W-:Y:S01]  /*e5e0*/  MOV R9, R13 ;  /* 0x0000000d00097202 */ /* 0x000fe20000000f00 */
[----:B------:R-:W-:Y:S01]  /*e5f0*/  IMAD.MOV.U32 R5, RZ, RZ, 0x2 ;  /* 0x00000002ff057424 */ /* 0x000fe200078e00ff */
[----:B------:R-:W-:-:S07]  /*e600*/  MOV R8, R12 ;  /* 0x0000000c00087202 */ /* 0x000fce0000000f00 */
[----:B------:R-:W-:Y:S05]  /*e610*/  WARPSYNC.COLLECTIVE R6, `(.L_x_810) ;  /* 0x0000000006087348 */ /* 0x000fea0003c00000 */
[----:B------:R1:W2:Y:S02]  /*e620*/  SHFL.BFLY P0, R12, R9, R5, R4 ;  /* 0x0c000005090c7389 */ /* 0x0002a40000000004 */
[----:B-12---:R-:W-:Y:S05]  /*e630*/  ENDCOLLECTIVE ;  /* 0x000000000000791b */ /* 0x006fea0003800000 */
.L_x_810:
[----:B------:R-:W-:Y:S01]  /*e640*/  FADD.FTZ R8, R11, R8 ;  /* 0x000000080b087221 */ /* 0x000fe20000010000 */
[----:B------:R-:W-:Y:S01]  /*e650*/  FADD.FTZ R10, R12, R13 ;  /* 0x0000000d0c0a7221 */ /* 0x000fe20000010000 */
[----:B------:R-:W-:-:S04]  /*e660*/  MOV R5, 0x1 ;  /* 0x0000000100057802 */ /* 0x000fc80000000f00 */
[----:B------:R-:W-:-:S07]  /*e670*/  MOV R9, R10 ;  /* 0x0000000a00097202 */ /* 0x000fce0000000f00 */
[----:B------:R-:W-:Y:S05]  /*e680*/  WARPSYNC.COLLECTIVE R6, `(.L_x_811) ;  /* 0x0000000006087348 */ /* 0x000fea0003c00000 */
[----:B------:R1:W2:Y:S02]  /*e690*/  SHFL.BFLY P0, R12, R9, R5, R4 ;  /* 0x0c000005090c7389 */ /* 0x0002a40000000004 */
[----:B-12---:R-:W-:Y:S05]  /*e6a0*/  ENDCOLLECTIVE ;  /* 0x000000000000791b */ /* 0x006fea0003800000 */
.L_x_811:
[----:B------:R-:W-:Y:S05]  /*e6b0*/  BRA `(.L_x_812) ;  /* 0xfffffff400407947 */ /* 0x000fea000383ffff */
.L_x_813:
        /* <DEDUP_REMOVED lines=12> */
.L_x_10227:


//--------------------- .text._ZN5flash24flash_fwd_splitkv_kernelI23Flash_fwd_kernel_traitsILi32ELi64ELi256ELi4ELb0ELb0EN7cutlass6half_tE19Flash_kernel_traitsILi32ELi64ELi256ELi4ES3_EELb0ELb0ELb0ELb0ELb0ELb0ELb0ELb1EEEvNS_16Flash_fwd_paramsE --------------------------
	.section	.text._ZN5flash24flash_fwd_splitkv_kernelI23Flash_fwd_kernel_traitsILi32ELi64ELi256ELi4ELb0ELb0EN7cutlass6half_tE19Flash_kernel_traitsILi32ELi64ELi256ELi4ES3_EELb0ELb0ELb0ELb0ELb0ELb0ELb0ELb1EEEvNS_16Flash_fwd_paramsE,"ax",@progbits
	.align	128
        .global         _ZN5flash24flash_fwd_splitkv_kernelI23Flash_fwd_kernel_traitsILi32ELi64ELi256ELi4ELb0ELb0EN7cutlass6half_tE19Flash_kernel_traitsILi32ELi64ELi256ELi4ES3_EELb0ELb0ELb0ELb0ELb0ELb0ELb0ELb1EEEvNS_16Flash_fwd_paramsE
        .type           _ZN5flash24flash_fwd_splitkv_kernelI23Flash_fwd_kernel_traitsILi32ELi64ELi256ELi4ELb0ELb0EN7cutlass6half_tE19Flash_kernel_traitsILi32ELi64ELi256ELi4ES3_EELb0ELb0ELb0ELb0ELb0ELb0ELb0ELb1EEEvNS_16Flash_fwd_paramsE,@function
        .size           _ZN5flash24flash_fwd_splitkv_kernelI23Flash_fwd_kernel_traitsILi32ELi64ELi256ELi4ELb0ELb0EN7cutlass6half_tE19Flash_kernel_traitsILi32ELi64ELi256ELi4ES3_EELb0ELb0ELb0ELb0ELb0ELb0ELb0ELb1EEEvNS_16Flash_fwd_paramsE,(.L_x_10228 - _ZN5flash24flash_fwd_splitkv_kernelI23Flash_fwd_kernel_traitsILi32ELi64ELi256ELi4ELb0ELb0EN7cutlass6half_tE19Flash_kernel_traitsILi32ELi64ELi256ELi4ES3_EELb0ELb0ELb0ELb0ELb0ELb0ELb0ELb1EEEvNS_16Flash_fwd_paramsE)
        .other          _ZN5flash24flash_fwd_splitkv_kernelI23Flash_fwd_kernel_traitsILi32ELi64ELi256ELi4ELb0ELb0EN7cutlass6half_tE19Flash_kernel_traitsILi32ELi64ELi256ELi4ES3_EELb0ELb0ELb0ELb0ELb0ELb0ELb0ELb1EEEvNS_16Flash_fwd_paramsE,@"STO_CUDA_ENTRY STV_DEFAULT"
_ZN5flash24flash_fwd_splitkv_kernelI23Flash_fwd_kernel_traitsILi32ELi64ELi256ELi4ELb0ELb0EN7cutlass6half_tE19Flash_kernel_traitsILi32ELi64ELi256ELi4ES3_EELb0ELb0ELb0ELb0ELb0ELb0ELb0ELb1EEEvNS_16Flash_fwd_paramsE:
.text._ZN5flash24flash_fwd_splitkv_kernelI23Flash_fwd_kernel_traitsILi32ELi64ELi256ELi4ELb0ELb0EN7cutlass6half_tE19Flash_kernel_traitsILi32ELi64ELi256ELi4ES3_EELb0ELb0ELb0ELb0ELb0ELb0ELb0ELb1EEEvNS_16Flash_fwd_paramsE:
[----:B------:R-:W-:Y:S01]  /*0000*/  LDC R1, c[0x0][0x37c] ;  /* 0x0000df00ff017b82 */ /* 0x000fe20000000800 */
[----:B------:R-:W1:Y:S07]  /*0010*/  S2R R227, SR_CTAID.X ;  /* 0x0000000000e37919 */ /* 0x000e6e0000002500 */
[----:B------:R-:W2:Y:S01]  /*0020*/  LDC.64 R150, c[0x0][0x348] ;  /* 0x0000d200ff967b82 */ /* 0x000ea20000000a00 */
[----:B------:R-:W-:Y:S01]  /*0030*/  BSSY.RECONVERGENT B3, `(.L_x_814) ;  /* 0x0000005000037945 */ /* 0x000fe20003800200 */
[----:B------:R-:W-:Y:S01]  /*0040*/  MOV R224, 0x80 ;  /* 0x0000008000e07802 */ /* 0x000fe20000000f00 */
[----:B------:R-:W3:Y:S01]  /*0050*/  S2R R226, SR_CTAID.Y ;  /* 0x0000000000e27919 */ /* 0x000ee20000002600 */
[----:B------:R-:W4:Y:S05]  /*0060*/  S2R R225, SR_CTAID.Z ;  /* 0x0000000000e17919 */ /* 0x000f2a0000002700 */
[----:B-1234-:R-:W-:Y:S05]  /*0070*/  CALL.REL.NOINC `($_ZN5flash24flash_fwd_splitkv_kernelI23Flash_fwd_kernel_traitsILi32ELi64ELi256ELi4ELb0ELb0EN7cutlass6half_tE19Flash_kernel_traitsILi32ELi64ELi256ELi4ES3_EELb0ELb0ELb0ELb0ELb0ELb0ELb0ELb1EEEvNS_16Flash_fwd_paramsE$_ZN5flash30compute_attn_1rowblock_splitkvI23Flash_fwd_kernel_traitsILi32ELi64ELi256ELi4ELb0ELb0EN7cutlass6half_tE19Flash_kernel_traitsILi32ELi64ELi256ELi4ES3_EELb0ELb0ELb0ELb0ELb0ELb0ELb0ELb1ENS_16Flash_fwd_paramsEEEvRKT8_iiiii) ;  /* 0x0000000000087944 */ /* 0x01efea0003c00000 */
[----:B------:R-:W-:Y:S05]  /*0080*/  BSYNC.RECONVERGENT B3 ;  /* 0x0000000000037941 */ /* 0x000fea0003800200 */
.L_x_814:
[----:B------:R-:W-:Y:S05]  /*0090*/  EXIT ;  /* 0x000000000000794d */ /* 0x000fea0003800000 */
        .type           $_ZN5flash24flash_fwd_splitkv_kernelI23Flash_fwd_kernel_traitsILi32ELi64ELi256ELi4ELb0ELb0EN7cutlass6half_tE19Flash_kernel_traitsILi32ELi64ELi256ELi4ES3_EELb0ELb0ELb0ELb0ELb0ELb0ELb0ELb1EEEvNS_16Flash_fwd_paramsE$_ZN5flash30compute_attn_1rowblock_splitkvI23Flash_fwd_kernel_traitsILi32ELi64ELi256ELi4ELb0ELb0EN7cutlass6half_tE19Flash_kernel_traitsILi32ELi64ELi256ELi4ES3_EELb0ELb0ELb0ELb0ELb0ELb0ELb0ELb1ENS_16Flash_fwd_paramsEEEvRKT8_iiiii,@function
        .size           $_ZN5flash24flash_fwd_splitkv_kernelI23Flash_fwd_kernel_traitsILi32ELi64ELi256ELi4ELb0ELb0EN7cutlass6half_tE19Flash_kernel_traitsILi32ELi64ELi256ELi4ES3_EELb0ELb0ELb0ELb0ELb0ELb0ELb0ELb1EEEvNS_16Flash_fwd_paramsE$_ZN5flash30compute_attn_1rowblock_splitkvI23Flash_fwd_kernel_traitsILi32ELi64ELi256ELi4ELb0ELb0EN7cutlass6half_tE19Flash_kernel_traitsILi32ELi64ELi256ELi4ES3_EELb0ELb0ELb0ELb0ELb0ELb0ELb0ELb1ENS_16Flash_fwd_paramsEEEvRKT8_iiiii,(.L_x_10228 - $_ZN5flash24flash_fwd_splitkv_kernelI23Flash_fwd_kernel_traitsILi32ELi64ELi256ELi4ELb0ELb0EN7cutlass6half_tE19Flash_kernel_traitsILi32ELi64ELi256ELi4ES3_EELb0ELb0ELb0ELb0ELb0ELb0ELb0ELb1EEEvNS_16Flash_fwd_paramsE$_ZN5flash30compute_attn_1rowblock_splitkvI23Flash_fwd_kernel_traitsILi32ELi64ELi256ELi4ELb0ELb0EN7cutlass6half_tE19Flash_kernel_traitsILi32ELi64ELi256ELi4ES3_EELb0ELb0ELb0ELb0ELb0ELb0ELb0ELb1ENS_16Flash_fwd_paramsEEEvRKT8_iiiii)
$_ZN5flash24flash_fwd_splitkv_kernelI23Flash_fwd_kernel_traitsILi32ELi64ELi256ELi4ELb0ELb0EN7cutlass6half_tE19Flash_kernel_traitsILi32ELi64ELi256ELi4ES3_EELb0ELb0ELb0ELb0ELb0ELb0ELb0ELb1EEEvNS_16Flash_fwd_paramsE$_ZN5flash30compute_attn_1rowblock_splitkvI23Flash_fwd_kernel_traitsILi32ELi64ELi256ELi4ELb0ELb0EN7cutlass6half_tE19Flash_kernel_traitsILi32ELi64ELi256ELi4ES3_EELb0ELb0ELb0ELb0ELb0ELb0ELb0ELb1ENS_16Flash_fwd_paramsEEEvRKT8_iiiii:
[----:B------:R-:W1:Y:S02]  /*00a0*/  LDCU.64 UR4, c[0x0][0x358] ;  /* 0x00006b00ff0477ac */ /* 0x000e640008000a00 */
[----:B-1----:R-:W2:Y:S04]  /*00b0*/  LD.E.64 R14, desc[UR4][R150.64+0xe0] ;  /* 0x0000e004960e7980 */ /* 0x002ea8000c101b00 */
[----:B------:R-:W3:Y:S04]  /*00c0*/  LD.E.64 R6, desc[UR4][R150.64+0xe8] ;  /* 0x0000e80496067980 */ /* 0x000ee8000c101b00 */
[----:B------:R-:W4:Y:S01]  /*00d0*/  LD.E.64 R2, desc[UR4][R150.64+0xf0] ;  /* 0x0000f00496027980 */ /* 0x000f22000c101b00 */
[----:B------:R-:W-:Y:S01]  /*00e0*/  IMAD.SHL.U32 R67, R226, 0x4, RZ ;  /* 0x00000004e2437824 */ /* 0x000fe200078e00ff */
[----:B------:R-:W-:-:S02]  /*00f0*/  SHF.R.U32.HI R65, RZ, 0x1e, R226 ;  /* 0x0000001eff417819 */ /* 0x000fc400000116e2 */
[----:B------:R-:W4:Y:S01]  /*0100*/  LD.E.64 R4, desc[UR4][R150.64+0xf8] ;  /* 0x0000f80496047980 */ /* 0x000f22000c101b00 */
[----:B------:R-:W-:Y:S02]  /*0110*/  IMAD.MOV.U32 R11, RZ, RZ, RZ ;  /* 0x000000ffff0b7224 */ /* 0x000fe400078e00ff */
[----:B------:R-:W-:Y:S01]  /*0120*/  IMAD.MOV.U32 R230, RZ, RZ, -0x1 ;  /* 0xffffffffffe67424 */ /* 0x000fe200078e00ff */
[C---:B--2---:R-:W-:Y:S02]  /*0130*/  ISETP.NE.U32.AND P2, PT, R14.reuse, RZ, PT ;  /* 0x000000ff0e00720c */ /* 0x044fe40003f45070 */
[----:B------:R-:W-:Y:S02]  /*0140*/  ISETP.NE.U32.AND P0, PT, R14, RZ, PT ;  /* 0x000000ff0e00720c */ /* 0x000fe40003f05070 */
[----:B---3--:R-:W-:Y:S02]  /*0150*/  ISETP.NE.U32.AND P4, PT, R6, RZ, PT ;  /* 0x000000ff0600720c */ /* 0x008fe40003f85070 */
[----:B------:R-:W-:-:S02]  /*0160*/  ISETP.NE.AND.EX P3, PT, R15, RZ, PT, P2 ;  /* 0x000000ff0f00720c */ /* 0x000fc40003f65320 */
[----:B----4-:R-:W-:Y:S02]  /*0170*/  ISETP.NE.U32.AND P5, PT, R2, RZ, PT ;  /* 0x000000ff0200720c */ /* 0x010fe40003fa5070 */
[----:B------:R-:W-:Y:S02]  /*0180*/  ISETP.NE.AND.EX P4, PT, R7, RZ, PT, P4 ;  /* 0x000000ff0700720c */ /* 0x000fe40003f85340 */
[----:B------:R-:W-:Y:S02]  /*0190*/  ISETP.NE.AND.EX P6, PT, R3, RZ, PT, P5 ;  /* 0x000000ff0300720c */ /* 0x000fe40003fc5350 */
[----:B------:R-:W-:Y:S01]  /*01a0*/  ISETP.NE.AND.EX P1, PT, R15, RZ, PT, P0 ;  /* 0x000000ff0f00720c */ /* 0x000fe20003f25300 */
[----:B------:R-:W-:Y:S01]  /*01b0*/  IMAD.WIDE.U32 R14, R226, 0x4, R14 ;  /* 0x00000004e20e7825 */ /* 0x000fe200078e000e */
[----:B------:R-:W-:-:S03]  /*01c0*/  IADD3 R18, P0, PT, R2, R67, RZ ;  /* 0x0000004302127210 */ /* 0x000fc60007f1e0ff */
[----:B------:R1:W5:Y:S02]  /*01d0*/  @!P3 LD.E R228, desc[UR4][R150.64+0xb4] ;  /* 0x0000b40496e4b980 */ /* 0x000364000c101900 */
[----:B------:R-:W-:Y:S02]  /*01e0*/  IMAD.X R19, R3, 0x1, R65, P0 ;  /* 0x0000000103137824 */ /* 0x000fe400000e0641 */
[----:B------:R1:W5:Y:S04]  /*01f0*/  @P3 LD.E R3, desc[UR4][R14.64+0x4] ;  /* 0x000004040e033980 */ /* 0x000368000c101900 */
[----:B------:R1:W5:Y:S04]  /*0200*/  @!P4 LD.E R66, desc[UR4][R150.64+0xb8] ;  /* 0x0000b8049642c980 */ /* 0x000368000c101900 */
[----:B------:R1:W5:Y:S01]  /*0210*/  @P6 LD.E R11, desc[UR4][R18.64] ;  /* 0x00000004120b6980 */ /* 0x000362000c101900 */
[----:B------:R-:W-:-:S03]  /*0220*/  ISETP.NE.U32.AND P2, PT, R6, RZ, PT ;  /* 0x000000ff0600720c */ /* 0x000fc60003f45070 */
[----:B------:R1:W5:Y:S01]  /*0230*/  @P1 LD.E R230, desc[UR4][R14.64] ;  /* 0x000000040ee61980 */ /* 0x000362000c101900 */
[C---:B------:R-:W-:Y:S02]  /*0240*/  ISETP.NE.AND.EX P2, PT, R7.reuse, RZ, PT, P2 ;  /* 0x000000ff0700720c */ /* 0x040fe40003f45320 */
[----:B------:R-:W-:Y:S01]  /*0250*/  IADD3 R8, P1, PT, R6, R67, RZ ;  /* 0x0000004306087210 */ /* 0x000fe20007f3e0ff */
[----:B------:R-:W-:Y:S01]  /*0260*/  BSSY.RECONVERGENT B0, `(.L_x_815) ;  /* 0x000000a000007945 */ /* 0x000fe20003800200 */
[----:B------:R-:W-:Y:S01]  /*0270*/  ISETP.NE.U32.AND P0, PT, R4, RZ, PT ;  /* 0x000000ff0400720c */ /* 0x000fe20003f05070 */
[----:B------:R-:W-:Y:S02]  /*0280*/  IMAD.MOV.U32 R12, RZ, RZ, -0x1 ;  /* 0xffffffffff0c7424 */ /* 0x000fe400078e00ff */
[----:B------:R-:W-:Y:S01]  /*0290*/  IMAD.X R9, R7, 0x1, R65, P1 ;  /* 0x0000000107097824 */ /* 0x000fe200008e0641 */
[----:B------:R-:W-:-:S05]  /*02a0*/  ISETP.NE.AND.EX P5, PT, R5, RZ, PT, P0 ;  /* 0x000000ff0500720c */ /* 0x000fca0003fa5300 */
[----:B------:R-:W-:Y:S08]  /*02b0*/  @!P2 BRA `(.L_x_816) ;  /* 0x000000000010a947 */ /* 0x000ff00003800000 */
[----:B------:R-:W2:Y:S02]  /*02c0*/  LD.E.U8 R0, desc[UR4][R150.64+0x1b2] ;  /* 0x0001b20496007980 */ /* 0x000ea4000c101100 */
[----:B--2---:R-:W-:-:S13]  /*02d0*/  ISETP.NE.AND P0, PT, R0, RZ, PT ;  /* 0x000000ff0000720c */ /* 0x004fda0003f05270 */
[----:B------:R-:W-:Y:S05]  /*02e0*/  @!P0 BRA `(.L_x_816) ;  /* 0x0000000000048947 */ /* 0x000fea0003800000 */
[----:B------:R2:W5:Y:S02]  /*02f0*/  LD.E R12, desc[UR4][R8.64] ;  /* 0x00000004080c7980 */ /* 0x000564000c101900 */
.L_x_816:
[----:B------:R-:W-:Y:S05]  /*0300*/  BSYNC.RECONVERGENT B0 ;  /* 0x0000000000007941 */ /* 0x000fea0003800200 */
.L_x_815:
[----:B------:R-:W-:Y:S04]  /*0310*/  BSSY.RECONVERGENT B0, `(.L_x_817) ;  /* 0x0000007000007945 */ /* 0x000fe80003800200 */
[----:B------:R-:W-:Y:S05]  /*0320*/  @!P4 BRA `(.L_x_818) ;  /* 0x000000000014c947 */ /* 0x000fea0003800000 */
[----:B------:R-:W3:Y:S02]  /*0330*/  LD.E.U8 R0, desc[UR4][R150.64+0x1b2] ;  /* 0x0001b20496007980 */ /* 0x000ee4000c101100 */
[----:B---3--:R-:W-:-:S13]  /*0340*/  ISETP.NE.AND P0, PT, R0, RZ, PT ;  /* 0x000000ff0000720c */ /* 0x008fda0003f05270 */
[----:B------:R-:W3:Y:S02]  /*0350*/  @P0 LD.E R7, desc[UR4][R8.64+0x4] ;  /* 0x0000040408070980 */ /* 0x000ee4000c101900 */
[----:B---3-5:R-:W-:-:S06]  /*0360*/  @P0 IADD3 R66, PT, PT, R7, -R12, RZ ;  /* 0x8000000c07420210 */ /* 0x028fcc0007ffe0ff */
[----:B------:R3:W5:Y:S02]  /*0370*/  @!P0 LD.E R66, desc[UR4][R8.64] ;  /* 0x0000000408428980 */ /* 0x000764000c101900 */
.L_x_818:
[----:B------:R-:W-:Y:S05]  /*0380*/  BSYNC.RECONVERGENT B0 ;  /* 0x0000000000007941 */ /* 0x000fea0003800200 */
.L_x_817:
[----:B------:R-:W-:Y:S01]  /*0390*/  BSSY.RECONVERGENT B1, `(.L_x_819) ;  /* 0x0000012000017945 */ /* 0x000fe20003800200 */
[----:B-----5:R-:W-:Y:S02]  /*03a0*/  @P3 IADD3 R228, PT, PT, -R230, R3, RZ ;  /* 0x00000003e6e43210 */ /* 0x020fe40007ffe1ff */
[----:B------:R-:W-:Y:S01]  /*03b0*/  IADD3 R66, PT, PT, R66, -R11, RZ ;  /* 0x8000000b42427210 */ /* 0x000fe20007ffe0ff */
[----:B------:R-:W-:Y:S06]  /*03c0*/  @!P5 BRA `(.L_x_820) ;  /* 0x000000000014d947 */ /* 0x000fec0003800000 */
[----:B------:R-:W-:-:S05]  /*03d0*/  IADD3 R2, P0, PT, R4, R67, RZ ;  /* 0x0000004304027210 */ /* 0x000fca0007f1e0ff */
[----:B------:R-:W-:-:S05]  /*03e0*/  IMAD.X R3, R5, 0x1, R65, P0 ;  /* 0x0000000105037824 */ /* 0x000fca00000e0641 */
[----:B------:R-:W4:Y:S02]  /*03f0*/  LD.E R58, desc[UR4][R2.64] ;  /* 0x00000004023a7980 */ /* 0x000f24000c101900 */
[----:B----4-:R-:W-:Y:S01]  /*0400*/  IADD3 R58, PT, PT, R58, -R11, RZ ;  /* 0x8000000b3a3a7210 */ /* 0x010fe20007ffe0ff */
[----:B------:R-:W-:Y:S05]  /*0410*/  BRA `(.L_x_821) ;  /* 0x0000000000247947 */ /* 0x000fea0003800000 */
.L_x_820:
[----:B------:R-:W4:Y:S01]  /*0420*/  LD.E.64 R2, desc[UR4][R150.64+0x108] ;  /* 0x0001080496027980 */ /* 0x000f22000c101b00 */
[----:B------:R-:W-:Y:S01]  /*0430*/  BSSY.RECONVERGENT B0, `(.L_x_822) ;  /* 0x0000006000007945 */ /* 0x000fe20003800200 */
[----:B----4-:R-:W-:-:S04]  /*0440*/  ISETP.NE.U32.AND P0, PT, R2, RZ, PT ;  /* 0x000000ff0200720c */ /* 0x010fc80003f05070 */
[----:B------:R-:W-:Y:S01]  /*0450*/  ISETP.NE.AND.EX P0, PT, R3, RZ, PT, P0 ;  /* 0x000000ff0300720c */ /* 0x000fe20003f05300 */
[----:B------:R-:W-:-:S12]  /*0460*/  IMAD.MOV.U32 R3, RZ, RZ, RZ ;  /* 0x000000ffff037224 */ /* 0x000fd800078e00ff */
[----:B------:R-:W-:Y:S05]  /*0470*/  @!P0 BRA `(.L_x_823) ;  /* 0x0000000000048947 */ /* 0x000fea0003800000 */
[----:B------:R4:W5:Y:S02]  /*0480*/  LD.E R3, desc[UR4][R150.64+0xbc] ;  /* 0x0000bc0496037980 */ /* 0x000964000c101900 */
.L_x_823:
[----:B------:R-:W-:Y:S05]  /*0490*/  BSYNC.RECONVERGENT B0 ;  /* 0x0000000000007941 */ /* 0x000fea0003800200 */
.L_x_822:
[----:B-----5:R-:W-:Y:S02]  /*04a0*/  IADD3 R58, PT, PT, R66, R3, RZ ;  /* 0x00000003423a7210 */ /* 0x020fe40007ffe0ff */
.L_x_821:
[----:B------:R-:W-:Y:S05]  /*04b0*/  BSYNC.RECONVERGENT B1 ;  /* 0x0000000000017941 */ /* 0x000fea0003800200 */
.L_x_819:
[----:B------:R-:W-:Y:S01]  /*04c0*/  IMAD.SHL.U32 R69, R227, 0x40, RZ ;  /* 0x00000040e3457824 */ /* 0x000fe200078e00ff */
[----:B------:R-:W-:Y:S01]  /*04d0*/  MOV R2, R224 ;  /* 0x000000e000027202 */ /* 0x000fe20000000f00 */
[----:B------:R-:W-:-:S03]  /*04e0*/  IMAD.MOV.U32 R3, RZ, RZ, 0x0 ;  /* 0x00000000ff037424 */ /* 0x000fc600078e00ff */
[----:B------:R-:W-:-:S13]  /*04f0*/  ISETP.GT.AND P0, PT, R228, R69, PT ;  /* 0x00000045e400720c */ /* 0x000fda0003f04270 */
[----:B-1234-:R-:W-:Y:S05]  /*0500*/  @!P0 RET.REL.NODEC R2 `(_ZN5flash24flash_fwd_splitkv_kernelI23Flash_fwd_kernel_traitsILi32ELi64ELi256ELi4ELb0ELb0EN7cutlass6half_tE19Flash_kernel_traitsILi32ELi64ELi256ELi4ES3_EELb0ELb0ELb0ELb0ELb0ELb0ELb0ELb1EEEvNS_16Flash_fwd_paramsE) ;  /* 0xfffffff802bc8950 */ /* 0x01efea0003c3ffff */
        /* <DEDUP_REMOVED lines=21> */
[----:B------:R-:W4:Y:S01]  /*0660*/  LD.E.64 R18, desc[UR4][R150.64+0xa0] ;  /* 0x0000a00496127980 */ /* 0x000f22000c101b00 */
[----:B------:R-:W-:Y:S01]  /*0670*/  IMAD.SHL.U32 R16, R10, 0x8, RZ ;  /* 0x000000080a107824 */ /* 0x000fe200078e00ff */
[----:B------:R-:W-:-:S04]  /*0680*/  MOV R17, RZ ;  /* 0x000000ff00117202 */ /* 0x000fc80000000f00 */
[----:B------:R-:W-:Y:S02]  /*0690*/  LOP3.LUT R16, R16, 0x18, RZ, 0xc0, !PT ;  /* 0x0000001810107812 */ /* 0x000fe400078ec0ff */
[C---:B------:R-:W-:Y:S02]  /*06a0*/  IADD3 R228, PT, PT, -R69.reuse, R228, RZ ;  /* 0x000000e445e47210 */ /* 0x040fe40007ffe1ff */
[----:B------:R-:W-:Y:S01]  /*06b0*/  ISETP.NE.AND P1, PT, R16, RZ, PT ;  /* 0x000000ff1000720c */ /* 0x000fe20003f25270 */
[----:B------:R-:W-:Y:S01]  /*06c0*/  BSSY.RECONVERGENT B0, `(.L_x_825) ;  /* 0x000002f000007945 */ /* 0x000fe20003800200 */
[----:B--2---:R-:W-:-:S04]  /*06d0*/  IMAD.WIDE.U32 R20, R69, R14, R16 ;  /* 0x0000000e45147225 */ /* 0x004fc800078e0010 */
[----:B-----5:R-:W-:-:S04]  /*06e0*/  @!P0 IMAD.WIDE.U32 R8, R4, R226, RZ ;  /* 0x000000e204088225 */ /* 0x020fc800078e00ff */
[-C--:B------:R-:W-:Y:S02]  /*06f0*/  @P0 IMAD R4, R15, R230.reuse, RZ ;  /* 0x000000e60f040224 */ /* 0x080fe400078e02ff */
[----:B------:R-:W-:-:S04]  /*0700*/  @P0 IMAD.WIDE.U32 R230, R14, R230, RZ ;  /* 0x000000e60ee60225 */ /* 0x000fc800078e00ff */
[----:B------:R-:W-:Y:S02]  /*0710*/  @!P0 IMAD R5, R5, R226, RZ ;  /* 0x000000e205058224 */ /* 0x000fe400078e02ff */
[----:B------:R-:W-:Y:S01]  /*0720*/  @P0 IMAD.MOV.U32 R8, RZ, RZ, R230 ;  /* 0x000000ffff080224 */ /* 0x000fe200078e00e6 */
[----:B---3--:R-:W-:Y:S01]  /*0730*/  ISETP.GE.AND P2, PT, R16, R2, PT ;  /* 0x000000021000720c */ /* 0x008fe20003f46270 */
[----:B------:R-:W-:Y:S02]  /*0740*/  @!P0 IMAD.IADD R5, R9, 0x1, R5 ;  /* 0x0000000109058824 */ /* 0x000fe400078e0205 */
[----:B------:R-:W-:Y:S01]  /*0750*/  @P0 IMAD.IADD R5, R231, 0x1, R4 ;  /* 0x00000001e7050824 */ /* 0x000fe200078e0204 */
[----:B------:R-:W-:Y:S01]  /*0760*/  IADD3 R4, P0, PT, R8, R20, RZ ;  /* 0x0000001408047210 */ /* 0x000fe20007f1e0ff */
[----:B------:R-:W-:Y:S01]  /*0770*/  IMAD R2, R15, R69, RZ ;  /* 0x000000450f027224 */ /* 0x000fe200078e02ff */
[----:B------:R-:W-:-:S04]  /*0780*/  SHF.R.U32.HI R9, RZ, 0x2, R10 ;  /* 0x00000002ff097819 */ /* 0x000fc8000001160a */
[----:B------:R-:W-:Y:S02]  /*0790*/  IADD3.X R5, PT, PT, R5, R21, R2, P0, !PT ;  /* 0x0000001505057210 */ /* 0x000fe400007fe402 */
[----:B------:R-:W-:Y:S01]  /*07a0*/  ISETP.GE.OR P0, PT, R9, R228, P2 ;  /* 0x000000e40900720c */ /* 0x000fe20001706670 */
[-C--:B----4-:R-:W-:Y:S02]  /*07b0*/  IMAD R2, R13, R225.reuse, RZ ;  /* 0x000000e10d027224 */ /* 0x090fe400078e02ff */
[----:B------:R-:W-:-:S04]  /*07c0*/  IMAD.WIDE.U32 R4, R12, R225, R4 ;  /* 0x000000e10c047225 */ /* 0x000fc800078e0004 */
[----:B------:R-:W-:Y:S02]  /*07d0*/  IMAD R3, R3, R226, R225 ;  /* 0x000000e203037224 */ /* 0x000fe400078e02e1 */
[----:B------:R-:W-:-:S04]  /*07e0*/  IMAD.IADD R17, R5, 0x1, R2 ;  /* 0x0000000105117824 */ /* 0x000fc800078e0202 */
[----:B------:R-:W-:Y:S01]  /*07f0*/  @!P0 MOV R16, R4 ;  /* 0x0000000400108202 */ /* 0x000fe20000000f00 */
        /* <DEDUP_REMOVED lines=10> */
[----:B------:R-:W-:Y:S02]  /*08a0*/  ISETP.GE.OR P4, PT, R9, R228, P1 ;  /* 0x000000e40900720c */ /* 0x000fe40000f86670 */
[----:B------:R-:W-:-:S04]  /*08b0*/  IADD3 R3, P1, PT, R2, R9, RZ ;  /* 0x0000000902037210 */ /* 0x000fc80007f3e0ff */
[----:B------:R-:W-:Y:S02]  /*08c0*/  LEA.HI.X.SX32 R2, R2, RZ, 0x1, P1 ;  /* 0x000000ff02027211 */ /* 0x000fe400008f0eff */
[----:B------:R-:W-:-:S04]  /*08d0*/  LEA R18, P1, R3, R18, 0x2 ;  /* 0x0000001203127211 */ /* 0x000fc800078210ff */
[----:B------:R-:W-:Y:S02]  /*08e0*/  LEA.HI.X R19, R3, R19, R2, 0x2, P1 ;  /* 0x0000001303137211 */ /* 0x000fe400008f1402 */
[----:B------:R-:W-:Y:S01]  /*08f0*/  @!P4 MOV R0, 0x7f800000 ;  /* 0x7f8000000000c802 */ /* 0x000fe20000000f00 */
[----:B------:R-:W-:Y:S06]  /*0900*/  @P2 BRA `(.L_x_826) ;  /* 0x0000000000282947 */ /* 0x000fec0003800000 */
        /* <DEDUP_REMOVED lines=10> */
.L_x_826:
[----:B------:R-:W-:Y:S05]  /*09b0*/  BSYNC.RECONVERGENT B0 ;  /* 0x0000000000007941 */ /* 0x000fea0003800200 */
.L_x_825:
[----:B------:R-:W-:Y:S01]  /*09c0*/  MOV R225, 0x0 ;  /* 0x0000000000e17802 */ /* 0x000fe20000000f00 */
[----:B------:R1:W-:Y:S03]  /*09d0*/  @!P4 ST.E desc[UR4][R18.64], R0 ;  /* 0x000000001200c985 */ /* 0x0003e6000c101904 */
[----:B-12---:R-:W-:Y:S05]  /*09e0*/  @P5 RET.REL.NODEC R224 `(_ZN5flash24flash_fwd_splitkv_kernelI23Flash_fwd_kernel_traitsILi32ELi64ELi256ELi4ELb0ELb0EN7cutlass6half_tE19Flash_kernel_traitsILi32ELi64ELi256ELi4ES3_EELb0ELb0ELb0ELb0ELb0ELb0ELb0ELb1EEEvNS_16Flash_fwd_paramsE) ;  /* 0xfffffff4e0845950 */ /* 0x006fea0003c3ffff */
[----:B------:R-:W-:Y:S02]  /*09f0*/  MOV R3, 0x7f800000 ;  /* 0x7f80000000037802 */ /* 0x000fe40000000f00 */
[----:B------:R-:W-:-:S03]  /*0a00*/  MOV R225, 0x0 ;  /* 0x0000000000e17802 */ /* 0x000fc60000000f00 */
[----:B------:R1:W-:Y:S02]  /*0a10*/  ST.E desc[UR4][R18.64+0x80], R3 ;  /* 0x0000800312007985 */ /* 0x0003e4000c101904 */
[----:B-1----:R-:W-:Y:S05]  /*0a20*/  RET.REL.NODEC R224 `(_ZN5flash24flash_fwd_splitkv_kernelI23Flash_fwd_kernel_traitsILi32ELi64ELi256ELi4ELb0ELb0EN7cutlass6half_tE19Flash_kernel_traitsILi32ELi64ELi256ELi4ES3_EELb0ELb0ELb0ELb0ELb0ELb0ELb0ELb1EEEvNS_16Flash_fwd_paramsE) ;  /* 0xfffffff4e0747950 */ /* 0x002fea0003c3ffff */
.L_x_824:
[----:B------:R-:W2:Y:S04]  /*0a30*/  LD.E.64 R2, desc[UR4][R150.64+0x158] ;  /* 0x0001580496027980 */ /* 0x000ea8000c101b00 */
[----:B------:R-:W3:Y:S01]  /*0a40*/  LD.E.64 R234, desc[UR4][R150.64+0x160] ;  /* 0x0001600496ea7980 */ /* 0x000ee2000c101b00 */
[----:B------:R-:W-:Y:S01]  /*0a50*/  IMAD.MOV.U32 R9, RZ, RZ, R226 ;  /* 0x000000ffff097224 */ /* 0x000fe200078e00e2 */
[----:B------:R-:W-:Y:S01]  /*0a60*/  BSSY.RECONVERGENT B0, `(.L_x_827) ;  /* 0x00000b1000007945 */ /* 0x000fe20003800200 */
[----:B--2---:R-:W-:-:S04]  /*0a70*/  ISETP.NE.U32.AND P0, PT, R2, RZ, PT ;  /* 0x000000ff0200720c */ /* 0x004fc80003f05070 */
[----:B------:R-:W-:-:S13]  /*0a80*/  ISETP.NE.AND.EX P0, PT, R3, RZ, PT, P0 ;  /* 0x000000ff0300720c */ /* 0x000fda0003f05300 */
[----:B------:R-:W-:-:S05]  /*0a90*/  @P0 IADD3 R2, P1, PT, R2, R67, RZ ;  /* 0x0000004302020210 */ /* 0x000fca0007f3e0ff */
[----:B------:R-:W-:-:S05]  /*0aa0*/  @P0 IMAD.X R3, R3, 0x1, R65, P1 ;  /* 0x0000000103030824 */ /* 0x000fca00008e0641 */
[----:B------:R1:W5:Y:S01]  /*0ab0*/  @P0 LD.E R9, desc[UR4][R2.64] ;  /* 0x0000000402090980 */ /* 0x000362000c101900 */
[----:B---3--:R-:W-:-:S04]  /*0ac0*/  ISETP.NE.U32.AND P0, PT, R234, RZ, PT ;  /* 0x000000ffea00720c */ /* 0x008fc80003f05070 */
[----:B------:R-:W-:-:S13]  /*0ad0*/  ISETP.NE.AND.EX P0, PT, R235, RZ, PT, P0 ;  /* 0x000000ffeb00720c */ /* 0x000fda0003f05300 */
[----:B------:R-:W-:Y:S05]  /*0ae0*/  @!P0 BRA `(.L_x_828) ;  /* 0x0000000400648947 */ /* 0x000fea0003800000 */
[----:B-----5:R-:W2:Y:S04]  /*0af0*/  LD.E R9, desc[UR4][R150.64+0x170] ;  /* 0x0001700496097980 */ /* 0x020ea8000c101900 */
[----:B------:R-:W3:Y:S04]  /*0b00*/  LD.E.64 R12, desc[UR4][R150.64+0x168] ;  /* 0x00016804960c7980 */ /* 0x000ee8000c101b00 */
[----:B------:R-:W4:Y:S01]  /*0b10*/  LD.E R8, desc[UR4][R150.64+0x68] ;  /* 0x0000680496087980 */ /* 0x000f22000c101900 */
[----:B-1----:R-:W-:-:S03]  /*0b20*/  LEA R2, R51, 0xffffff00, 0x8 ;  /* 0xffffff0033027811 */ /* 0x002fc600078e40ff */
[----:B------:R-:W4:Y:S04]  /*0b30*/  LD.E.64 R20, desc[UR4][R150.64+0x20] ;  /* 0x0000200496147980 */ /* 0x000f28000c101b00 */
[----:B------:R-:W4:Y:S04]  /*0b40*/  LD.E.64 R216, desc[UR4][R150.64+0x38] ;  /* 0x0000380496d87980 */ /* 0x000f28000c101b00 */
[----:B------:R-:W4:Y:S04]  /*0b50*/  LD.E.64 R16, desc[UR4][R150.64+0x50] ;  /* 0x0000500496107980 */ /* 0x000f28000c101b00 */
[----:B------:R-:W5:Y:S04]  /*0b60*/  LD.E.64 R24, desc[UR4][R150.64+0x58] ;  /* 0x0000580496187980 */ /* 0x000f68000c101b00 */
[----:B------:R-:W5:Y:S01]  /*0b70*/  LD.E.64 R218, desc[UR4][R150.64+0x40] ;  /* 0x0000400496da7980 */ /* 0x000f62000c101b00 */
[----:B--2---:R-:W-:-:S04]  /*0b80*/  IABS R4, R9 ;  /* 0x0000000900047213 */ /* 0x004fc80000000000 */
        /* <DEDUP_REMOVED lines=9> */
[----:B------:R-:W-:Y:S01]  /*0c20*/  IMAD.HI.U32 R6, R15, R6, R14 ;  /* 0x000000060f067227 */ /* 0x000fe200078e000e */
[----:B------:R-:W-:Y:S01]  /*0c30*/  ISETP.NE.AND P3, PT, R9, RZ, PT ;  /* 0x000000ff0900720c */ /* 0x000fe20003f65270 */
[----:B------:R-:W2:Y:S02]  /*0c40*/  LD.E.64 R14, desc[UR4][R150.64+0x28] ;  /* 0x00002804960e7980 */ /* 0x000ea4000c101b00 */
[----:B------:R-:W-:Y:S02]  /*0c50*/  IMAD.MOV R0, RZ, RZ, -R0 ;  /* 0x000000ffff007224 */ /* 0x000fe400078e0a00 */
[----:B------:R-:W-:-:S04]  /*0c60*/  IMAD.HI.U32 R7, R6, R3, RZ ;  /* 0x0000000306077227 */ /* 0x000fc800078e00ff */
[----:B------:R-:W-:-:S05]  /*0c70*/  IMAD R3, R7, R0, R3 ;  /* 0x0000000007037224 */ /* 0x000fca00078e0203 */
[----:B------:R-:W-:Y:S02]  /*0c80*/  ISETP.GT.U32.AND P0, PT, R4, R3, PT ;  /* 0x000000030400720c */ /* 0x000fe40003f04070 */
[----:B------:R-:W-:-:S11]  /*0c90*/  LOP3.LUT R0, R2, R9, RZ, 0x3c, !PT ;  /* 0x0000000902007212 */ /* 0x000fd600078e3cff */
[----:B------:R-:W-:-:S04]  /*0ca0*/  @!P0 IADD3 R3, PT, PT, R3, -R4, RZ ;  /* 0x8000000403038210 */ /* 0x000fc80007ffe0ff */
[----:B------:R-:W-:Y:S02]  /*0cb0*/  ISETP.GE.U32.AND P1, PT, R3, R4, PT ;  /* 0x000000040300720c */ /* 0x000fe40003f26070 */
[----:B------:R-:W-:Y:S01]  /*0cc0*/  ISETP.GE.AND P2, PT, R0, RZ, PT ;  /* 0x000000ff0000720c */ /* 0x000fe20003f46270 */
[----:B------:R-:W-:Y:S02]  /*0cd0*/  @!P0 VIADD R7, R7, 0x1 ;  /* 0x0000000107078836 */ /* 0x000fe40000000000 */
[-C--:B---3--:R-:W-:Y:S02]  /*0ce0*/  IMAD R0, R13, R226.reuse, RZ ;  /* 0x000000e20d007224 */ /* 0x088fe400078e02ff */
[----:B------:R-:W-:-:S04]  /*0cf0*/  IMAD.WIDE.U32 R12, R12, R226, RZ ;  /* 0x000000e20c0c7225 */ /* 0x000fc800078e00ff */
[----:B------:R-:W-:Y:S01]  /*0d00*/  IMAD.IADD R233, R13, 0x1, R0 ;  /* 0x000000010de97824 */ /* 0x000fe200078e0200 */
[C---:B------:R-:W-:Y:S02]  /*0d10*/  LEA R232, P0, R12.reuse, R234, 0x2 ;  /* 0x000000ea0ce87211 */ /* 0x040fe400078010ff */
[----:B------:R-:W-:Y:S02]  /*0d20*/  @P1 IADD3 R7, PT, PT, R7, 0x1, RZ ;  /* 0x0000000107071810 */ /* 0x000fe40007ffe0ff */
[----:B------:R-:W-:Y:S02]  /*0d30*/  LEA.HI.X R233, R12, R235, R233, 0x2, P0 ;  /* 0x000000eb0ce97211 */ /* 0x000fe400000f14e9 */
[----:B------:R-:W-:Y:S02]  /*0d40*/  @!P2 IADD3 R7, PT, PT, -R7, RZ, RZ ;  /* 0x000000ff0707a210 */ /* 0x000fe40007ffe1ff */
[----:B------:R-:W-:-:S05]  /*0d50*/  @!P3 LOP3.LUT R7, RZ, R9, RZ, 0x33, !PT ;  /* 0x00000009ff07b212 */ /* 0x000fca00078e33ff */
        /* <DEDUP_REMOVED lines=8> */
[----:B-1----:R-:W-:Y:S02]  /*0de0*/  IABS R5, R225 ;  /* 0x000000e100057213 */ /* 0x002fe40000000000 */
[----:B------:R-:W-:Y:S02]  /*0df0*/  IABS R4, R8 ;  /* 0x0000000800047213 */ /* 0x000fe40000000000 */
        /* <DEDUP_REMOVED lines=16> */
[----:B------:R-:W-:Y:S02]  /*0f00*/  MOV R7, R3 ;  /* 0x0000000300077202 */ /* 0x000fe40000000f00 */
[----:B------:R-:W-:-:S03]  /*0f10*/  SHF.R.S32.HI R3, RZ, 0x1f, R2 ;  /* 0x0000001fff037819 */ /* 0x000fc60000011402 */
[----:B------:R-:W-:Y:S01]  /*0f20*/  @!P1 IMAD.MOV R7, RZ, RZ, -R7 ;  /* 0x000000ffff079224 */ /* 0x000fe200078e0a07 */
[----:B------:R-:W-:-:S04]  /*0f30*/  @!P0 LOP3.LUT R7, RZ, R8, RZ, 0x33, !PT ;  /* 0x00000008ff078212 */ /* 0x000fc800078e33ff */
[----:B------:R-:W-:Y:S01]  /*0f40*/  SHF.R.S32.HI R6, RZ, 0x1f, R7 ;  /* 0x0000001fff067819 */ /* 0x000fe20000011407 */
[----:B------:R-:W-:-:S04]  /*0f50*/  IMAD R9, R17, R7, RZ ;  /* 0x0000000711097224 */ /* 0x000fc800078e02ff */
[----:B------:R-:W-:Y:S01]  /*0f60*/  IMAD R6, R16, R6, R9 ;  /* 0x0000000610067224 */ /* 0x000fe200078e0209 */
[----:B---3--:R-:W-:Y:S01]  /*0f70*/  SHF.R.S32.HI R5, RZ, 0x1f, R0 ;  /* 0x0000001fff057819 */ /* 0x008fe20000011400 */
[-C--:B------:R-:W-:Y:S02]  /*0f80*/  IMAD R4, R21, R0.reuse, RZ ;  /* 0x0000000015047224 */ /* 0x080fe400078e02ff */
[----:B------:R-:W-:-:S04]  /*0f90*/  IMAD.WIDE.U32 R12, R20, R0, RZ ;  /* 0x00000000140c7225 */ /* 0x000fc800078e00ff */
[----:B------:R-:W-:-:S04]  /*0fa0*/  IMAD R4, R20, R5, R4 ;  /* 0x0000000514047224 */ /* 0x000fc800078e0204 */
[----:B------:R-:W-:Y:S02]  /*0fb0*/  IMAD.IADD R13, R13, 0x1, R4 ;  /* 0x000000010d0d7824 */ /* 0x000fe400078e0204 */
[----:B------:R-:W-:Y:S02]  /*0fc0*/  IMAD R4, R217, R2, RZ ;  /* 0x00000002d9047224 */ /* 0x000fe400078e02ff */
[----:B------:R-:W-:-:S04]  /*0fd0*/  IMAD.WIDE.U32 R12, R2, R216, R12 ;  /* 0x000000d8020c7225 */ /* 0x000fc800078e000c */
[----:B------:R-:W-:-:S05]  /*0fe0*/  IMAD R4, R216, R3, R4 ;  /* 0x00000003d8047224 */ /* 0x000fca00078e0204 */
[----:B------:R-:W-:Y:S01]  /*0ff0*/  IADD3 R13, PT, PT, R13, R4, RZ ;  /* 0x000000040d0d7210 */ /* 0x000fe20007ffe0ff */
[----:B--2---:R-:W-:Y:S02]  /*1000*/  IMAD R4, R15, R0, RZ ;  /* 0x000000000f047224 */ /* 0x004fe400078e02ff */
[----:B------:R-:W-:-:S04]  /*1010*/  IMAD.WIDE.U32 R12, R7, R16, R12 ;  /* 0x00000010070c7225 */ /* 0x000fc800078e000c */
[----:B------:R-:W-:-:S04]  /*1020*/  IMAD.WIDE.U32 R16, R14, R0, RZ ;  /* 0x000000000e107225 */ /* 0x000fc800078e00ff */
[----:B------:R-:W-:Y:S02]  /*1030*/  IMAD R4, R14, R5, R4 ;  /* 0x000000050e047224 */ /* 0x000fe400078e0204 */
[----:B------:R-:W-:Y:S01]  /*1040*/  IMAD.IADD R0, R13, 0x1, R6 ;  /* 0x000000010d007824 */ /* 0x000fe200078e0206 */
[----:B------:R-:W-:Y:S02]  /*1050*/  MOV R6, R12 ;  /* 0x0000000c00067202 */ /* 0x000fe40000000f00 */
[----:B------:R-:W-:Y:S01]  /*1060*/  IADD3 R7, PT, PT, R17, R4, RZ ;  /* 0x0000000411077210 */ /* 0x000fe20007ffe0ff */
[----:B------:R-:W-:Y:S05]  /*1070*/  BRA `(.L_x_829) ;  /* 0x00000004003c7947 */ /* 0x000fea0003800000 */
.L_x_828:
        /* <DEDUP_REMOVED lines=10> */
[----:B------:R-:W-:Y:S02]  /*1120*/  CS2R R232, SRZ ;  /* 0x0000000000e87805 */ /* 0x000fe4000001ff00 */
[----:B--2---:R-:W-:-:S04]  /*1130*/  IABS R0, R8 ;  /* 0x0000000800007213 */ /* 0x004fc80000000000 */
[----:B------:R-:W1:Y:S08]  /*1140*/  I2F.RP R6, R0 ;  /* 0x0000000000067306 */ /* 0x000e700000209400 */
[----:B-1----:R-:W1:Y:S02]  /*1150*/  MUFU.RCP R5, R6 ;  /* 0x0000000600057308 */ /* 0x002e640000001000 */
[----:B-1----:R-:W-:-:S06]  /*1160*/  IADD3 R5, PT, PT, R5, 0xffffffe, RZ ;  /* 0x0ffffffe05057810 */ /* 0x002fcc0007ffe0ff */
[----:B------:R-:W1:Y:S02]  /*1170*/  F2I.FTZ.U32.TRUNC.NTZ R23, R5 ;  /* 0x0000000500177305 */ /* 0x000e64000021f000 */
[----:B-1----:R-:W-:-:S05]  /*1180*/  IADD3 R2, PT, PT, RZ, -R23, RZ ;  /* 0x80000017ff027210 */ /* 0x002fca0007ffe0ff */
[----:B------:R-:W-:Y:S01]  /*1190*/  IMAD R4, R2, R0, RZ ;  /* 0x0000000002047224 */ /* 0x000fe200078e02ff */
[----:B------:R-:W-:-:S03]  /*11a0*/  IABS R2, R8 ;  /* 0x0000000800027213 */ /* 0x000fc60000000000 */
[----:B------:R-:W-:Y:S01]  /*11b0*/  IMAD.HI.U32 R4, R23, R4, R22 ;  /* 0x0000000417047227 */ /* 0x000fe200078e0016 */
[----:B------:R-:W-:-:S05]  /*11c0*/  IADD3 R2, PT, PT, RZ, -R2, RZ ;  /* 0x80000002ff027210 */ /* 0x000fca0007ffe0ff */
[----:B------:R-:W-:-:S04]  /*11d0*/  IMAD.HI.U32 R7, R4, R3, RZ ;  /* 0x0000000304077227 */ /* 0x000fc800078e00ff */
[----:B------:R-:W-:-:S05]  /*11e0*/  IMAD R3, R7, R2, R3 ;  /* 0x0000000207037224 */ /* 0x000fca00078e0203 */
[----:B------:R-:W-:Y:S01]  /*11f0*/  ISETP.GT.U32.AND P1, PT, R0, R3, PT ;  /* 0x000000030000720c */ /* 0x000fe20003f24070 */
[-C--:B---3--:R-:W-:Y:S01]  /*1200*/  @!P0 IMAD R5, R217, R11.reuse, RZ ;  /* 0x0000000bd9058224 */ /* 0x088fe200078e02ff */
[----:B------:R-:W-:Y:S01]  /*1210*/  @!P0 SHF.R.S32.HI R2, RZ, 0x1f, R11 ;  /* 0x0000001fff028819 */ /* 0x000fe2000001140b */
[----:B------:R-:W-:Y:S01]  /*1220*/  @!P0 IMAD.WIDE.U32 R22, R216, R11, RZ ;  /* 0x0000000bd8168225 */ /* 0x000fe200078e00ff */
[----:B-----5:R-:W-:-:S03]  /*1230*/  @!P0 SHF.R.S32.HI R4, RZ, 0x1f, R9 ;  /* 0x0000001fff048819 */ /* 0x020fc60000011409 */
[----:B------:R-:W-:Y:S02]  /*1240*/  @!P0 IMAD R2, R2, R216, R5 ;  /* 0x000000d802028224 */ /* 0x000fe400078e0205 */
[----:B----4-:R-:W-:-:S04]  /*1250*/  @!P0 IMAD R5, R21, R9, RZ ;  /* 0x0000000915058224 */ /* 0x010fc800078e02ff */
[----:B------:R-:W-:Y:S02]  /*1260*/  @!P1 IMAD.IADD R3, R3, 0x1, -R0 ;  /* 0x0000000103039824 */ /* 0x000fe400078e0a00 */
[----:B------:R-:W-:Y:S01]  /*1270*/  @!P0 IMAD.IADD R23, R23, 0x1, R2 ;  /* 0x0000000117178824 */ /* 0x000fe200078e0202 */
[----:B------:R-:W-:Y:S02]  /*1280*/  @P0 IADD3 R2, PT, PT, R11, R12, RZ ;  /* 0x0000000c0b020210 */ /* 0x000fe40007ffe0ff */
[----:B------:R-:W-:Y:S01]  /*1290*/  ISETP.GE.U32.AND P3, PT, R3, R0, PT ;  /* 0x000000000300720c */ /* 0x000fe20003f66070 */
[C---:B------:R-:W-:Y:S01]  /*12a0*/  @!P0 IMAD R5, R20.reuse, R4, R5 ;  /* 0x0000000414058224 */ /* 0x040fe200078e0205 */
[----:B------:R-:W-:Y:S01]  /*12b0*/  LOP3.LUT R3, R225, R8, RZ, 0x3c, !PT ;  /* 0x00000008e1037212 */ /* 0x000fe200078e3cff */
[----:B------:R-:W-:Y:S01]  /*12c0*/  @!P0 IMAD.WIDE.U32 R22, R20, R9, R22 ;  /* 0x0000000914168225 */ /* 0x000fe200078e0016 */
[----:B------:R-:W-:Y:S02]  /*12d0*/  @!P1 IADD3 R7, PT, PT, R7, 0x1, RZ ;  /* 0x0000000107079810 */ /* 0x000fe40007ffe0ff */
[----:B------:R-:W-:Y:S01]  /*12e0*/  ISETP.GE.AND P2, PT, R3, RZ, PT ;  /* 0x000000ff0300720c */ /* 0x000fe20003f46270 */
[----:B------:R-:W-:-:S02]  /*12f0*/  @P0 IMAD R0, R217, R2, RZ ;  /* 0x00000002d9000224 */ /* 0x000fc400078e02ff */
[----:B------:R-:W-:Y:S01]  /*1300*/  @P0 IMAD.WIDE.U32 R20, R216, R2, RZ ;  /* 0x00000002d8140225 */ /* 0x000fe200078e00ff */
[----:B------:R-:W-:Y:S02]  /*1310*/  ISETP.NE.AND P1, PT, R8, RZ, PT ;  /* 0x000000ff0800720c */ /* 0x000fe40003f25270 */
[----:B------:R-:W-:Y:S01]  /*1320*/  @!P0 IADD3 R5, PT, PT, R23, R5, RZ ;  /* 0x0000000517058210 */ /* 0x000fe20007ffe0ff */
[----:B------:R-:W-:Y:S01]  /*1330*/  @P0 IMAD.IADD R5, R21, 0x1, R0 ;  /* 0x0000000115050824 */ /* 0x000fe200078e0200 */
[----:B------:R-:W-:Y:S02]  /*1340*/  @!P0 MOV R6, R22 ;  /* 0x0000001600068202 */ /* 0x000fe40000000f00 */
[----:B------:R-:W-:Y:S01]  /*1350*/  @P0 MOV R6, R20 ;  /* 0x0000001400060202 */ /* 0x000fe20000000f00 */
[----:B------:R-:W-:Y:S01]  /*1360*/  @!P0 IMAD R0, R219, R11, RZ ;  /* 0x0000000bdb008224 */ /* 0x000fe200078e02ff */
[----:B------:R-:W-:Y:S02]  /*1370*/  @!P0 SHF.R.S32.HI R3, RZ, 0x1f, R11 ;  /* 0x0000001fff038819 */ /* 0x000fe4000001140b */
[----:B------:R-:W-:Y:S01]  /*1380*/  LEA R2, R51, 0xffffff00, 0x8 ;  /* 0xffffff0033027811 */ /* 0x000fe200078e40ff */
[----:B------:R-:W-:Y:S01]  /*1390*/  IMAD.MOV.U32 R20, RZ, RZ, R6 ;  /* 0x000000ffff147224 */ /* 0x000fe200078e0006 */
[----:B------:R-:W-:-:S02]  /*13a0*/  MOV R21, R5 ;  /* 0x0000000500157202 */ /* 0x000fc40000000f00 */
[----:B------:R-:W-:Y:S01]  /*13b0*/  @P3 IADD3 R7, PT, PT, R7, 0x1, RZ ;  /* 0x0000000107073810 */ /* 0x000fe20007ffe0ff */
[----:B------:R-:W-:Y:S02]  /*13c0*/  @!P0 IMAD R0, R3, R218, R0 ;  /* 0x000000da03008224 */ /* 0x000fe400078e0200 */
[----:B------:R-:W-:Y:S01]  /*13d0*/  @!P0 IMAD.WIDE.U32 R22, R218, R11, RZ ;  /* 0x0000000bda168225 */ /* 0x000fe200078e00ff */
[----:B------:R-:W-:Y:S02]  /*13e0*/  @!P2 IADD3 R7, PT, PT, -R7, RZ, RZ ;  /* 0x000000ff0707a210 */ /* 0x000fe40007ffe1ff */
[----:B------:R-:W-:Y:S01]  /*13f0*/  @!P1 LOP3.LUT R7, RZ, R8, RZ, 0x33, !PT ;  /* 0x00000008ff079212 */ /* 0x000fe200078e33ff */
[-C--:B------:R-:W-:Y:S02]  /*1400*/  IMAD R4, R217, R2.reuse, RZ ;  /* 0x00000002d9047224 */ /* 0x080fe400078e02ff */
[----:B------:R-:W-:Y:S01]  /*1410*/  IMAD.WIDE.U32 R20, R216, R2, R20 ;  /* 0x00000002d8147225 */ /* 0x000fe200078e0014 */
[----:B------:R-:W-:-:S03]  /*1420*/  @!P0 SHF.R.S32.HI R3, RZ, 0x1f, R9 ;  /* 0x0000001fff038819 */ /* 0x000fc60000011409 */
[----:B------:R-:W-:Y:S01]  /*1430*/  @!P0 IMAD.IADD R23, R23, 0x1, R0 ;  /* 0x0000000117178824 */ /* 0x000fe200078e0200 */
[----:B------:R-:W-:Y:S01]  /*1440*/  @P0 IADD3 R11, PT, PT, R11, R12, RZ ;  /* 0x0000000c0b0b0210 */ /* 0x000fe20007ffe0ff */
[----:B------:R-:W-:Y:S01]  /*1450*/  @!P0 IMAD R0, R15, R9, RZ ;  /* 0x000000090f008224 */ /* 0x000fe200078e02ff */
[----:B------:R-:W-:Y:S01]  /*1460*/  MOV R12, R20 ;  /* 0x00000014000c7202 */ /* 0x000fe20000000f00 */
[----:B------:R-:W-:Y:S01]  /*1470*/  IMAD.IADD R13, R21, 0x1, R4 ;  /* 0x00000001150d7824 */ /* 0x000fe200078e0204 */
[----:B------:R-:W-:Y:S01]  /*1480*/  SHF.R.S32.HI R4, RZ, 0x1f, R7 ;  /* 0x0000001fff047819 */ /* 0x000fe20000011407 */
[----:B------:R-:W-:Y:S02]  /*1490*/  IMAD R5, R17, R7, RZ ;  /* 0x0000000711057224 */ /* 0x000fe400078e02ff */
[C---:B------:R-:W-:Y:S02]  /*14a0*/  @!P0 IMAD R0, R14.reuse, R3, R0 ;  /* 0x000000030e008224 */ /* 0x040fe400078e0200 */
[----:B------:R-:W-:-:S04]  /*14b0*/  @!P0 IMAD.WIDE.U32 R14, R14, R9, R22 ;  /* 0x000000090e0e8225 */ /* 0x000fc800078e0016 */
[----:B------:R-:W-:Y:S01]  /*14c0*/  IMAD.WIDE.U32 R12, R16, R7, R12 ;  /* 0x00000007100c7225 */ /* 0x000fe200078e000c */
[----:B------:R-:W-:-:S03]  /*14d0*/  @!P0 IADD3 R7, PT, PT, R15, R0, RZ ;  /* 0x000000000f078210 */ /* 0x000fc60007ffe0ff */
[----:B------:R-:W-:Y:S02]  /*14e0*/  IMAD R4, R16, R4, R5 ;  /* 0x0000000410047224 */ /* 0x000fe400078e0205 */
[-C--:B------:R-:W-:Y:S02]  /*14f0*/  @P0 IMAD R3, R219, R11.reuse, RZ ;  /* 0x0000000bdb030224 */ /* 0x080fe400078e02ff */
[----:B------:R-:W-:Y:S01]  /*1500*/  @P0 IMAD.WIDE.U32 R20, R218, R11, RZ ;  /* 0x0000000bda140225 */ /* 0x000fe200078e00ff */
[----:B------:R-:W-:Y:S02]  /*1510*/  MOV R6, R12 ;  /* 0x0000000c00067202 */ /* 0x000fe40000000f00 */
[----:B------:R-:W-:Y:S01]  /*1520*/  IADD3 R0, PT, PT, R13, R4, RZ ;  /* 0x000000040d007210 */ /* 0x000fe20007ffe0ff */
[----:B------:R-:W-:Y:S01]  /*1530*/  @!P0 IMAD.MOV.U32 R16, RZ, RZ, R14 ;  /* 0x000000ffff108224 */ /* 0x000fe200078e000e */
[----:B------:R-:W-:Y:S01]  /*1540*/  @P0 MOV R16, R20 ;  /* 0x0000001400100202 */ /* 0x000fe20000000f00 */
[----:B------:R-:W-:Y:S01]  /*1550*/  @P0 IMAD.IADD R7, R21, 0x1, R3 ;  /* 0x0000000115070824 */ /* 0x000fe200078e0203 */
[----:B------:R-:W-:-:S02]  /*1560*/  MOV R3, RZ ;  /* 0x000000ff00037202 */ /* 0x000fc40000000f00 */
.L_x_829:
[----:B------:R-:W-:Y:S05]  /*1570*/  BSYNC.RECONVERGENT B0 ;  /* 0x0000000000007941 */ /* 0x000fea0003800200 */
.L_x_827:
[----:B------:R-:W-:Y:S01]  /*1580*/  ISETP.NE.AND P0, PT, R230, -0x1, PT ;  /* 0xffffffffe600780c */ /* 0x000fe20003f05270 */
[----:B------:R-:W2:Y:S04]  /*1590*/  LD.E.64 R22, desc[UR4][R150.64+0x30] ;  /* 0x0000300496167980 */ /* 0x000ea8000c101b00 */
[----:B------:R-:W3:Y:S04]  /*15a0*/  LD.E.64 R20, desc[UR4][R150.64+0x48] ;  /* 0x0000480496147980 */ /* 0x000ee8000c101b00 */
[----:B------:R-:W4:Y:S04]  /*15b0*/  LD.E.64 R12, desc[UR4][R150.64+0x10] ;  /* 0x00001004960c7980 */ /* 0x000f28000c101b00 */
[----:B------:R-:W3:Y:S04]  /*15c0*/  @!P0 LD.E.64 R26, desc[UR4][R150.64+0x18] ;  /* 0x00001804961a8980 */ /* 0x000ee8000c101b00 */
[----:B------:R-:W4:Y:S04]  /*15d0*/  LD.E.64 R14, desc[UR4][R150.64+0x8] ;  /* 0x00000804960e7980 */ /* 0x000f28000c101b00 */
[----:B------:R-:W4:Y:S04]  /*15e0*/  LD.E.64 R4, desc[UR4][R150.64] ;  /* 0x0000000496047980 */ /* 0x000f28000c101b00 */
[----:B------:R-:W4:Y:S04]  /*15f0*/  LD.E R11, desc[UR4][R150.64+0xd0] ;  /* 0x0000d004960b7980 */ /* 0x000f28000c101900 */
[----:B------:R-:W5:Y:S01]  /*1600*/  LD.E R229, desc[UR4][R150.64+0xc0] ;  /* 0x0000c00496e57980 */ /* 0x000f62000c101900 */
[----:B------:R-:W-:-:S04]  /*1610*/  IABS R9, R8 ;  /* 0x0000000800097213 */ /* 0x000fc80000000000 */
[----:B------:R-:W1:Y:S08]  /*1620*/  I2F.RP R29, R9 ;  /* 0x00000009001d7306 */ /* 0x000e700000209400 */
[----:B-1----:R-:W1:Y:S02]  /*1630*/  MUFU.RCP R28, R29 ;  /* 0x0000001d001c7308 */ /* 0x002e640000001000 */
[----:B-1----:R-:W-:-:S06]  /*1640*/  VIADD R28, R28, 0xffffffe ;  /* 0x0ffffffe1c1c7836 */ /* 0x002fcc0000000000 */
[----:B------:R-:W1:Y:S01]  /*1650*/  F2I.FTZ.U32.TRUNC.NTZ R31, R28 ;  /* 0x0000001c001f7305 */ /* 0x000e62000021f000 */
[----:B------:R-:W-:Y:S02]  /*1660*/  IMAD.MOV.U32 R88, RZ, RZ, RZ ;  /* 0x000000ffff587224 */ /* 0x000fe400078e00ff */
[----:B------:R-:W-:-:S04]  /*1670*/  IMAD.MOV.U32 R30, RZ, RZ, RZ ;  /* 0x000000ffff1e7224 */ /* 0x000fc800078e00ff */
[----:B------:R1:W5:Y:S02]  /*1680*/  @P6 LD.E R88, desc[UR4][R18.64] ;  /* 0x0000000412586980 */ /* 0x000364000c101900 */
[----:B-1----:R-:W-:-:S05]  /*1690*/  IADD3 R17, PT, PT, RZ, -R31, RZ ;  /* 0x8000001fff117210 */ /* 0x002fca0007ffe0ff */
[----:B------:R-:W-:-:S04]  /*16a0*/  IMAD R17, R17, R9, RZ ;  /* 0x0000000911117224 */ /* 0x000fc800078e02ff */
[----:B------:R-:W-:Y:S01]  /*16b0*/  IMAD.HI.U32 R17, R31, R17, R30 ;  /* 0x000000111f117227 */ /* 0x000fe200078e001e */
[----:B------:R-:W-:Y:S02]  /*16c0*/  IABS R18, R225 ;  /* 0x000000e100127213 */ /* 0x000fe40000000000 */
[----:B------:R-:W-:-:S03]  /*16d0*/  IABS R19, R8 ;  /* 0x0000000800137213 */ /* 0x000fc60000000000 */
[----:B------:R-:W-:-:S04]  /*16e0*/  IMAD.HI.U32 R17, R17, R18, RZ ;  /* 0x0000001211117227 */ /* 0x000fc800078e00ff */
[----:B------:R-:W-:-:S04]  /*16f0*/  IMAD.MOV R19, RZ, RZ, -R19 ;  /* 0x000000ffff137224 */ /* 0x000fc800078e0a13 */
[----:B------:R-:W-:-:S05]  /*1700*/  IMAD R18, R17, R19, R18 ;  /* 0x0000001311127224 */ /* 0x000fca00078e0212 */
[----:B------:R-:W-:Y:S01]  /*1710*/  ISETP.GT.U32.AND P1, PT, R9, R18, PT ;  /* 0x000000120900720c */ /* 0x000fe20003f24070 */
[----:B------:R-:W-:-:S05]  /*1720*/  IMAD.SHL.U32 R231, R10, 0x8, RZ ;  /* 0x000000080ae77824 */ /* 0x000fca00078e00ff */
[----:B------:R-:W-:-:S07]  /*1730*/  LOP3.LUT R148, R231, 0x18, RZ, 0xc0, !PT ;  /* 0x00000018e7947812 */ /* 0x000fce00078ec0ff */
[----:B------:R-:W-:-:S04]  /*1740*/  @!P1 IADD3 R18, PT, PT, R18, -R9, RZ ;  /* 0x8000000912129210 */ /* 0x000fc80007ffe0ff */
[----:B------:R-:W-:Y:S02]  /*1750*/  ISETP.GE.U32.AND P4, PT, R18, R9, PT ;  /* 0x000000091200720c */ /* 0x000fe40003f86070 */
[----:B------:R-:W-:Y:S02]  /*1760*/  IADD3 R18, P2, PT, R148, R16, RZ ;  /* 0x0000001094127210 */ /* 0x000fe40007f5e0ff */
[----:B------:R-:W-:Y:S02]  /*1770*/  LOP3.LUT R9, R225, R8, RZ, 0x3c, !PT ;  /* 0x00000008e1097212 */ /* 0x000fe400078e3cff */
[----:B------:R-:W-:Y:S01]  /*1780*/  @!P1 IADD3 R17, PT, PT, R17, 0x1, RZ ;  /* 0x0000000111119810 */ /* 0x000fe20007ffe0ff */
[----:B-----5:R-:W-:Y:S01]  /*1790*/  IMAD R3, R3, R218, RZ ;  /* 0x000000da03037224 */ /* 0x020fe200078e02ff */
[----:B------:R-:W-:Y:S01]  /*17a0*/  ISETP.GE.AND P3, PT, R9, RZ, PT ;  /* 0x000000ff0900720c */ /* 0x000fe20003f66270 */
[----:B------:R-:W-:Y:S01]  /*17b0*/  IMAD.X R19, RZ, RZ, R7, P2 ;  /* 0x000000ffff137224 */ /* 0x000fe200010e0607 */
[----:B------:R-:W-:Y:S01]  /*17c0*/  ISETP.NE.AND P1, PT, R8, RZ, PT ;  /* 0x000000ff0800720c */ /* 0x000fe20003f25270 */
[----:B------:R-:W-:-:S02]  /*17d0*/  IMAD R3, R2, R219, R3 ;  /* 0x000000db02037224 */ /* 0x000fc400078e0203 */
[----:B------:R-:W-:Y:S02]  /*17e0*/  @P4 VIADD R17, R17, 0x1 ;  /* 0x0000000111114836 */ /* 0x000fe40000000000 */
[----:B------:R-:W-:-:S04]  /*17f0*/  IMAD.WIDE.U32 R18, R2, R218, R18 ;  /* 0x000000da02127225 */ /* 0x000fc800078e0012 */
[----:B------:R-:W-:Y:S01]  /*1800*/  IMAD.MOV.U32 R2, RZ, RZ, R17 ;  /* 0x000000ffff027224 */ /* 0x000fe200078e0011 */
[----:B------:R-:W-:-:S03]  /*1810*/  IADD3 R19, PT, PT, R19, R3, RZ ;  /* 0x0000000313137210 */ /* 0x000fc60007ffe0ff */
[----:B------:R-:W-:Y:S01]  /*1820*/  @!P3 IMAD.MOV R2, RZ, RZ, -R2 ;  /* 0x000000ffff02b224 */ /* 0x000fe200078e0a02 */
[----:B------:R-:W-:Y:S01]  /*1830*/  @!P1 LOP3.LUT R2, RZ, R8, RZ, 0x33, !PT ;  /* 0x00000008ff029212 */ /* 0x000fe200078e33ff */
[----:B------:R-:W-:Y:S01]  /*1840*/  IMAD.MOV.U32 R127, RZ, RZ, RZ ;  /* 0x000000ffff7f7224 */ /* 0x000fe200078e00ff */
[----:B------:R-:W-:Y:S02]  /*1850*/  SHF.R.U32.HI R126, RZ, 0x2, R10 ;  /* 0x00000002ff7e7819 */ /* 0x000fe4000001160a */
[----:B------:R-:W-:Y:S01]  /*1860*/  SHF.R.S32.HI R8, RZ, 0x1f, R2 ;  /* 0x0000001fff087819 */ /* 0x000fe20000011402 */
[----:B------:R-:W-:Y:S01]  /*1870*/  IMAD.WIDE.U32 R18, R2, R24, R18 ;  /* 0x0000001802127225 */ /* 0x000fe200078e0012 */
[----:B------:R-:W1:Y:S03]  /*1880*/  S2UR UR6, SR_CgaCtaId ;  /* 0x00000000000679c3 */ /* 0x000e660000008800 */
[-C--:B------:R-:W-:Y:S01]  /*1890*/  IMAD R223, R219, R126.reuse, RZ ;  /* 0x0000007edbdf7224 */ /* 0x080fe200078e02ff */
[----:B------:R-:W-:Y:S01]  /*18a0*/  UMOV UR7, 0x400 ;  /* 0x0000040000077882 */ /* 0x000fe20000000000 */
[----:B------:R-:W-:-:S02]  /*18b0*/  IMAD R221, R217, R126, RZ ;  /* 0x0000007ed9dd7224 */ /* 0x000fc400078e02ff */
[----:B------:R-:W-:Y:S02]  /*18c0*/  IMAD.SHL.U32 R68, R10, 0x4, RZ ;  /* 0x000000040a447824 */ /* 0x000fe400078e00ff */
[----:B------:R-:W-:Y:S01]  /*18d0*/  IMAD.SHL.U32 R56, R51, 0x100, RZ ;  /* 0x0000010033387824 */ /* 0x000fe200078e00ff */
[----:B------:R-:W-:Y:S01]  /*18e0*/  SHF.L.U64.HI R62, R218, 0x5, R219 ;  /* 0x00000005da3e7819 */ /* 0x000fe200000102db */
[----:B------:R-:W-:Y:S01]  /*18f0*/  IMAD.SHL.U32 R57, R216, 0x20, RZ ;  /* 0x00000020d8397824 */ /* 0x000fe200078e00ff */
[----:B------:R-:W-:Y:S02]  /*1900*/  SHF.L.U32 R59, R218, 0x5, RZ ;  /* 0x00000005da3b7819 */ /* 0x000fe400000006ff */
[----:B------:R-:W-:Y:S01]  /*1910*/  SHF.L.U64.HI R60, R216, 0x5, R217 ;  /* 0x00000005d83c7819 */ /* 0x000fe200000102d9 */
[----:B-1----:R-:W-:Y:S01]  /*1920*/  ULEA UR6, UR6, UR7, 0x18 ;  /* 0x0000000706067291 */ /* 0x002fe2000f8ec0ff */
[----:B------:R-:W-:Y:S02]  /*1930*/  LOP3.LUT R68, R68, 0xc, RZ, 0xc0, !PT ;  /* 0x0000000c44447812 */ /* 0x000fe400078ec0ff */
[----:B------:R-:W-:Y:S01]  /*1940*/  IADD3 R61, PT, PT, R56, -0x100, RZ ;  /* 0xffffff00383d7810 */ /* 0x000fe20007ffe0ff */
[----:B--2---:R-:W-:-:S04]  /*1950*/  @P0 IMAD.WIDE.U32 R16, R22, R230, RZ ;  /* 0x000000e616100225 */ /* 0x004fc800078e00ff */
[----:B------:R-:W-:Y:S02]  /*1960*/  @P0 IMAD R9, R23, R230, RZ ;  /* 0x000000e617090224 */ /* 0x000fe400078e02ff */
[-C--:B---3--:R-:W-:Y:S02]  /*1970*/  @!P0 IMAD R7, R27, R226.reuse, RZ ;  /* 0x000000e21b078224 */ /* 0x088fe400078e02ff */
[----:B------:R-:W-:-:S03]  /*1980*/  @!P0 IMAD.WIDE.U32 R26, R26, R226, RZ ;  /* 0x000000e21a1a8225 */ /* 0x000fc600078e00ff */
[----:B------:R-:W-:Y:S01]  /*1990*/  @!P0 MOV R3, R26 ;  /* 0x0000001a00038202 */ /* 0x000fe20000000f00 */
[----:B------:R-:W-:Y:S02]  /*19a0*/  @P0 IMAD.MOV.U32 R3, RZ, RZ, R16 ;  /* 0x000000ffff030224 */ /* 0x000fe400078e0010 */
[----:B------:R-:W-:Y:S02]  /*19b0*/  @!P0 IMAD.IADD R7, R27, 0x1, R7 ;  /* 0x000000011b078824 */ /* 0x000fe400078e0207 */
[----:B------:R-:W-:Y:S01]  /*19c0*/  @P0 IMAD.IADD R7, R17, 0x1, R9 ;  /* 0x0000000111070824 */ /* 0x000fe200078e0209 */
[----:B------:R-:W-:-:S04]  /*19d0*/  IADD3 R26, P1, PT, R148, R3, RZ ;  /* 0x00000003941a7210 */ /* 0x000fc80007f3e0ff */
[----:B------:R-:W-:Y:S01]  /*19e0*/  IADD3.X R27, PT, PT, RZ, R7, RZ, P1, !PT ;  /* 0x00000007ff1b7210 */ /* 0x000fe20000ffe4ff */
[-C--:B------:R-:W-:Y:S01]  /*19f0*/  IMAD R7, R21, R225.reuse, RZ ;  /* 0x000000e115077224 */ /* 0x080fe200078e02ff */
[----:B------:R-:W-:Y:S01]  /*1a00*/  LOP3.LUT R3, R231, 0xc0, RZ, 0xc0, !PT ;  /* 0x000000c0e7037812 */ /* 0x000fe200078ec0ff */
[----:B------:R-:W-:-:S03]  /*1a10*/  IMAD.WIDE.U32 R26, R20, R225, R26 ;  /* 0x000000e1141a7225 */ /* 0x000fc600078e001a */
[----:B------:R-:W-:Y:S01]  /*1a20*/  LOP3.LUT R16, R3, 0x18, R10, 0xf8, !PT ;  /* 0x0000001803107812 */ /* 0x000fe200078ef80a */
[----:B------:R-:W-:Y:S01]  /*1a30*/  IMAD.WIDE.U32 R20, R227, 0x40, R126 ;  /* 0x00000040e3147825 */ /* 0x000fe200078e007e */
[----:B------:R-:W-:-:S03]  /*1a40*/  IADD3 R27, PT, PT, R27, R7, RZ ;  /* 0x000000071b1b7210 */ /* 0x000fc60007ffe0ff */
[----:B------:R-:W-:Y:S02]  /*1a50*/  IMAD R9, R25, R2, RZ ;  /* 0x0000000219097224 */ /* 0x000fe400078e02ff */
[----:B------:R-:W-:Y:S01]  /*1a60*/  IMAD R3, R21, R22, RZ ;  /* 0x0000001615037224 */ /* 0x000fe200078e02ff */
[----:B------:R-:W-:Y:S01]  /*1a70*/  LOP3.LUT R16, R16, 0x18, R231, 0x78, !PT ;  /* 0x0000001810107812 */ /* 0x000fe200078e78e7 */
[----:B------:R-:W-:Y:S01]  /*1a80*/  IMAD R9, R8, R24, R9 ;  /* 0x0000001808097224 */ /* 0x000fe200078e0209 */
[----:B------:R-:W-:Y:S01]  /*1a90*/  IADD3 R24, P0, PT, R148, R6, RZ ;  /* 0x0000000694187210 */ /* 0x000fe20007f1e0ff */
[C---:B------:R-:W-:Y:S02]  /*1aa0*/  IMAD R3, R20.reuse, R23, R3 ;  /* 0x0000001714037224 */ /* 0x040fe400078e0203 */
[----:B------:R-:W-:Y:S01]  /*1ab0*/  IMAD.WIDE.U32 R6, R20, R22, R26 ;  /* 0x0000001614067225 */ /* 0x000fe200078e001a */
[----:B------:R-:W-:-:S03]  /*1ac0*/  LOP3.LUT R231, R16, 0x1f20, R231, 0xf8, !PT ;  /* 0x00001f2010e77812 */ /* 0x000fc600078ef8e7 */
[----:B------:R-:W-:Y:S02]  /*1ad0*/  IMAD.IADD R17, R19, 0x1, R9 ;  /* 0x0000000113117824 */ /* 0x000fe400078e0209 */
[----:B------:R-:W-:Y:S02]  /*1ae0*/  IMAD.MOV.U32 R16, RZ, RZ, R18 ;  /* 0x000000ffff107224 */ /* 0x000fe400078e0012 */
[----:B------:R-:W-:Y:S01]  /*1af0*/  IMAD.IADD R3, R7, 0x1, R3 ;  /* 0x0000000107037824 */ /* 0x000fe200078e0203 */
[----:B------:R-:W-:Y:S01]  /*1b00*/  SHF.R.S32.HI R7, RZ, 0x1f, R66 ;  /* 0x0000001fff077819 */ /* 0x000fe20000011442 */
[----:B------:R-:W-:-:S04]  /*1b10*/  IMAD.WIDE.U32 R16, R126, R218, R16 ;  /* 0x000000da7e107225 */ /* 0x000fc800078e0010 */
[----:B------:R-:W-:Y:S01]  /*1b20*/  IMAD.X R25, RZ, RZ, R0, P0 ;  /* 0x000000ffff197224 */ /* 0x000fe200000e0600 */
[----:B------:R-:W-:Y:S02]  /*1b30*/  LEA.HI R0, R7, R66, RZ, 0x8 ;  /* 0x0000004207007211 */ /* 0x000fe400078f40ff */
[----:B------:R-:W-:Y:S02]  /*1b40*/  IADD3 R223, PT, PT, R17, R223, RZ ;  /* 0x000000df11df7210 */ /* 0x000fe40007ffe0ff */
[C---:B----4-:R-:W-:Y:S02]  /*1b50*/  LEA R222, P0, R16.reuse, R12, 0x1 ;  /* 0x0000000c10de7211 */ /* 0x050fe400078008ff */
[----:B------:R-:W-:Y:S02]  /*1b60*/  SHF.R.S32.HI R0, RZ, 0x8, R0 ;  /* 0x00000008ff007819 */ /* 0x000fe40000011400 */
[----:B------:R-:W-:Y:S02]  /*1b70*/  LEA.HI.X R223, R16, R13, R223, 0x1, P0 ;  /* 0x0000000d10df7211 */ /* 0x000fe400000f0cdf */
[----:B------:R-:W-:Y:S01]  /*1b80*/  ISETP.GE.AND P0, PT, R0, R51, PT ;  /* 0x000000330000720c */ /* 0x000fe20003f06270 */
[----:B------:R-:W-:Y:S01]  /*1b90*/  IMAD.WIDE.U32 R18, R126, R216, R24 ;  /* 0x000000d87e127225 */ /* 0x000fe200078e0018 */
[----:B------:R-:W-:-:S03]  /*1ba0*/  LEA R124, P2, R6, R4, 0x1 ;  /* 0x00000004067c7211 */ /* 0x000fc600078408ff */
[----:B------:R-:W-:Y:S01]  /*1bb0*/  IMAD.IADD R221, R19, 0x1, R221 ;  /* 0x0000000113dd7824 */ /* 0x000fe200078e02dd */
[----:B------:R-:W-:Y:S02]  /*1bc0*/  LEA R220, P1, R18, R14, 0x1 ;  /* 0x0000000e12dc7211 */ /* 0x000fe400078208ff */
[----:B------:R-:W-:Y:S02]  /*1bd0*/  LEA R231, R231, UR6, 0x1 ;  /* 0x00000006e7e77c11 */ /* 0x000fe4000f8e08ff */
[C---:B------:R-:W-:Y:S02]  /*1be0*/  SHF.L.U64.HI R64, R22.reuse, 0x5, R23 ;  /* 0x0000000516407819 */ /* 0x040fe40000010217 */
[----:B------:R-:W-:Y:S02]  /*1bf0*/  SHF.L.U32 R63, R22, 0x5, RZ ;  /* 0x00000005163f7819 */ /* 0x000fe400000006ff */
[----:B------:R-:W-:Y:S02]  /*1c00*/  LEA.HI.X R221, R18, R15, R221, 0x1, P1 ;  /* 0x0000000f12dd7211 */ /* 0x000fe400008f0cdd */
[----:B------:R-:W-:-:S02]  /*1c10*/  LEA.HI.X R125, R6, R5, R3, 0x1, P2 ;  /* 0x00000005067d7211 */ /* 0x000fc400010f0c03 */
[----:B------:R-:W-:Y:S01]  /*1c20*/  LEA.HI R11, R11, R11, RZ, 0x1 ;  /* 0x0000000b0b0b7211 */ /* 0x000fe200078f08ff */
[----:B------:R-:W-:Y:S06]  /*1c30*/  @P0 BRA `(.L_x_830) ;  /* 0x0000006400e80947 */ /* 0x000fec0003800000 */
[----:B------:R-:W2:Y:S04]  /*1c40*/  LD.E.64 R18, desc[UR4][R150.64+0x120] ;  /* 0x0001200496127980 */ /* 0x000ea8000c101b00 */
[----:B------:R-:W3:Y:S04]  /*1c50*/  LD.E.64 R24, desc[UR4][R150.64+0x118] ;  /* 0x0001180496187980 */ /* 0x000ee8000c101b00 */
[----:B------:R-:W4:Y:S04]  /*1c60*/  LD.E.64 R128, desc[UR4][R150.64+0x130] ;  /* 0x0001300496807980 */ /* 0x000f28000c101b00 */
[----:B------:R-:W5:Y:S04]  /*1c70*/  LD.E.64 R22, desc[UR4][R150.64+0x140] ;  /* 0x0001400496167980 */ /* 0x000f68000c101b00 */
[----:B------:R-:W5:Y:S04]  /*1c80*/  LD.E.64 R12, desc[UR4][R150.64+0x138] ;  /* 0x00013804960c7980 */ /* 0x000f68000c101b00 */
[----:B------:R-:W5:Y:S04]  /*1c90*/  LD.E.64 R130, desc[UR4][R150.64+0x128] ;  /* 0x0001280496827980 */ /* 0x000f68000c101b00 */
[----:B------:R-:W5:Y:S04]  /*1ca0*/  LD.E.64 R20, desc[UR4][R150.64+0x110] ;  /* 0x0001100496147980 */ /* 0x000f68000c101b00 */
[----:B------:R-:W5:Y:S04]  /*1cb0*/  LD.E.64 R16, desc[UR4][R150.64+0x108] ;  /* 0x0001080496107980 */ /* 0x000f68000c101b00 */
[----:B------:R-:W5:Y:S04]  /*1cc0*/  LD.E.64 R6, desc[UR4][R150.64+0x150] ;  /* 0x0001500496067980 */ /* 0x000f68000c101b00 */
[----:B------:R-:W5:Y:S01]  /*1cd0*/  LD.E.64 R4, desc[UR4][R150.64+0x148] ;  /* 0x0001480496047980 */ /* 0x000f62000c101b00 */
[----:B------:R-:W-:Y:S01]  /*1ce0*/  IMAD.MOV.U32 R149, RZ, RZ, RZ ;  /* 0x000000ffff957224 */ /* 0x000fe200078e00ff */
[----:B------:R-:W-:-:S02]  /*1cf0*/  SHF.R.S32.HI R11, RZ, 0x1, R11 ;  /* 0x00000001ff0b7819 */ /* 0x000fc4000001140b */
[----:B------:R-:W-:Y:S02]  /*1d00*/  IADD3 R88, PT, PT, R61, R88, RZ ;  /* 0x000000583d587210 */ /* 0x000fe40007ffe0ff */
[----:B------:R-:W-:-:S03]  /*1d10*/  LOP3.LUT R10, R10, 0x3, RZ, 0xc0, !PT ;  /* 0x000000030a0a7812 */ /* 0x000fc600078ec0ff */
[----:B------:R-:W-:Y:S01]  /*1d20*/  IMAD R88, R88, R11, RZ ;  /* 0x0000000b58587224 */ /* 0x000fe200078e02ff */
[C---:B------:R-:W-:Y:S01]  /*1d30*/  SHF.L.U32 R103, R11.reuse, 0x6, RZ ;  /* 0x000000060b677819 */ /* 0x040fe200000006ff */
[C---:B------:R-:W-:Y:S02]  /*1d40*/  IMAD.SHL.U32 R120, R11.reuse, 0x20, RZ ;  /* 0x000000200b787824 */ /* 0x040fe400078e00ff */
[C---:B------:R-:W-:Y:S02]  /*1d50*/  IMAD R107, R11.reuse, 0x60, RZ ;  /* 0x000000600b6b7824 */ /* 0x040fe400078e02ff */
[C---:B------:R-:W-:Y:S02]  /*1d60*/  IMAD R106, R11.reuse, 0xa0, RZ ;  /* 0x000000a00b6a7824 */ /* 0x040fe400078e02ff */
[C---:B------:R-:W-:Y:S02]  /*1d70*/  IMAD R105, R11.reuse, 0xc0, RZ ;  /* 0x000000c00b697824 */ /* 0x040fe400078e02ff */
[----:B------:R-:W-:-:S02]  /*1d80*/  IMAD R104, R11, 0xe0, RZ ;  /* 0x000000e00b687824 */ /* 0x000fc400078e02ff */
[----:B------:R-:W-:Y:S01]  /*1d90*/  IMAD.SHL.U32 R102, R11, 0x80, RZ ;  /* 0x000000800b667824 */ /* 0x000fe200078e00ff */
[----:B------:R-:W-:Y:S01]  /*1da0*/  VIMNMX R71, PT, PT, RZ, R0, !PT ;  /* 0x00000000ff477248 */ /* 0x000fe20007fe0100 */
[C---:B------:R-:W-:Y:S01]  /*1db0*/  VIADD R118, R126.reuse, 0x40 ;  /* 0x000000407e767836 */ /* 0x040fe20000000000 */
[C---:B------:R-:W-:Y:S01]  /*1dc0*/  IADD3 R70, PT, PT, R126.reuse, 0x20, RZ ;  /* 0x000000207e467810 */ /* 0x040fe20007ffe0ff */
[C---:B------:R-:W-:Y:S01]  /*1dd0*/  VIADD R114, R126.reuse, 0x80 ;  /* 0x000000807e727836 */ /* 0x040fe20000000000 */
[C---:B------:R-:W-:Y:S01]  /*1de0*/  IADD3 R116, PT, PT, R126.reuse, 0x60, RZ ;  /* 0x000000607e747810 */ /* 0x040fe20007ffe0ff */
[C---:B------:R-:W-:Y:S01]  /*1df0*/  VIADD R110, R126.reuse, 0xc0 ;  /* 0x000000c07e6e7836 */ /* 0x040fe20000000000 */
[C---:B------:R-:W-:Y:S01]  /*1e00*/  IADD3 R112, PT, PT, R126.reuse, 0xa0, RZ ;  /* 0x000000a07e707810 */ /* 0x040fe20007ffe0ff */
[C---:B------:R-:W-:Y:S01]  /*1e10*/  IMAD R101, R51.reuse, -0x100, R66 ;  /* 0xffffff0033657824 */ /* 0x040fe200078e0242 */
[----:B------:R-:W-:Y:S01]  /*1e20*/  IADD3 R108, PT, PT, R126, 0xe0, RZ ;  /* 0x000000e07e6c7810 */ /* 0x000fe20007ffe0ff */
[----:B------:R-:W-:Y:S01]  /*1e30*/  IMAD R99, R51, -0x100, R58 ;  /* 0xffffff0033637824 */ /* 0x000fe200078e023a */
[----:B------:R-:W-:Y:S01]  /*1e40*/  MOV R98, R51 ;  /* 0x0000003300627202 */ /* 0x000fe20000000f00 */
[----:B------:R-:W-:Y:S01]  /*1e50*/  IMAD.MOV.U32 R100, RZ, RZ, R61 ;  /* 0x000000ffff647224 */ /* 0x000fe200078e003d */
[----:B------:R-:W-:Y:S01]  /*1e60*/  MOV R91, R221 ;  /* 0x000000dd005b7202 */ /* 0x000fe20000000f00 */
[----:B------:R-:W-:Y:S01]  /*1e70*/  IMAD.MOV.U32 R90, RZ, RZ, R220 ;  /* 0x000000ffff5a7224 */ /* 0x000fe200078e00dc */
[----:B------:R-:W-:Y:S01]  /*1e80*/  MOV R93, R223 ;  /* 0x000000df005d7202 */ /* 0x000fe20000000f00 */
[----:B------:R-:W-:Y:S01]  /*1e90*/  IMAD.MOV.U32 R92, RZ, RZ, R222 ;  /* 0x000000ffff5c7224 */ /* 0x000fe200078e00de */
[----:B------:R-:W-:-:S02]  /*1ea0*/  SHF.R.S32.HI R97, RZ, 0x1f, R120 ;  /* 0x0000001fff617819 */ /* 0x000fc40000011478 */
[----:B------:R-:W-:Y:S02]  /*1eb0*/  SHF.R.S32.HI R96, RZ, 0x1f, R103 ;  /* 0x0000001fff607819 */ /* 0x000fe40000011467 */
[----:B------:R-:W-:Y:S02]  /*1ec0*/  SHF.R.S32.HI R94, RZ, 0x1f, R107 ;  /* 0x0000001fff5e7819 */ /* 0x000fe4000001146b */
[----:B------:R-:W-:Y:S02]  /*1ed0*/  SHF.R.S32.HI R82, RZ, 0x1f, R102 ;  /* 0x0000001fff527819 */ /* 0x000fe40000011466 */
[----:B------:R-:W-:Y:S02]  /*1ee0*/  SHF.R.S32.HI R80, RZ, 0x1f, R106 ;  /* 0x0000001fff507819 */ /* 0x000fe4000001146a */
[----:B------:R-:W-:Y:S02]  /*1ef0*/  SHF.R.S32.HI R78, RZ, 0x1f, R105 ;  /* 0x0000001fff4e7819 */ /* 0x000fe40000011469 */
[----:B------:R-:W-:Y:S01]  /*1f00*/  SHF.R.S32.HI R76, RZ, 0x1f, R104 ;  /* 0x0000001fff4c7819 */ /* 0x000fe20000011468 */
[----:B--2---:R-:W-:-:S02]  /*1f10*/  IMAD R9, R19, R226, RZ ;  /* 0x000000e213097224 */ /* 0x004fc400078e02ff */
[----:B------:R-:W-:-:S04]  /*1f20*/  IMAD.WIDE.U32 R18, R226, R18, R148 ;  /* 0x00000012e2127225 */ /* 0x000fc800078e0094 */
[----:B---3--:R-:W-:-:S04]  /*1f30*/  IMAD.WIDE.U32 R14, R226, R24, R148 ;  /* 0x00000018e20e7225 */ /* 0x008fc800078e0094 */
[----:B------:R-:W-:Y:S02]  /*1f40*/  IMAD R3, R25, R226, RZ ;  /* 0x000000e219037224 */ /* 0x000fe400078e02ff */
[----:B------:R-:W-:-:S03]  /*1f50*/  IMAD.IADD R19, R19, 0x1, R9 ;  /* 0x0000000113137824 */ /* 0x000fc600078e0209 */
[----:B------:R-:W-:Y:S01]  /*1f60*/  IADD3 R15, PT, PT, R15, R3, RZ ;  /* 0x000000030f0f7210 */ /* 0x000fe20007ffe0ff */
[----:B----4-:R-:W-:Y:S02]  /*1f70*/  IMAD R3, R129, R61, RZ ;  /* 0x0000003d81037224 */ /* 0x010fe400078e02ff */
[----:B------:R-:W-:-:S04]  /*1f80*/  IMAD.WIDE.U32 R18, R61, R128, R18 ;  /* 0x000000803d127225 */ /* 0x000fc800078e0012 */
[----:B------:R-:W-:Y:S02]  /*1f90*/  IMAD.IADD R19, R19, 0x1, R3 ;  /* 0x0000000113137824 */ /* 0x000fe400078e0203 */
[-C--:B-----5:R-:W-:Y:S02]  /*1fa0*/  IMAD R3, R23, R2.reuse, RZ ;  /* 0x0000000217037224 */ /* 0x0a0fe400078e02ff */
[----:B------:R-:W-:Y:S02]  /*1fb0*/  IMAD R9, R13, R2, RZ ;  /* 0x000000020d097224 */ /* 0x000fe400078e02ff */
[----:B------:R-:W-:Y:S02]  /*1fc0*/  IMAD R24, R131, R61, RZ ;  /* 0x0000003d83187224 */ /* 0x000fe400078e02ff */
[----:B------:R-:W-:-:S04]  /*1fd0*/  IMAD.WIDE.U32 R14, R61, R130, R14 ;  /* 0x000000823d0e7225 */ /* 0x000fc800078e000e */
[----:B------:R-:W-:Y:S02]  /*1fe0*/  IMAD R3, R22, R8, R3 ;  /* 0x0000000816037224 */ /* 0x000fe400078e0203 */
[----:B------:R-:W-:Y:S01]  /*1ff0*/  IMAD.WIDE.U32 R22, R2, R22, R18 ;  /* 0x0000001602167225 */ /* 0x000fe200078e0012 */
[----:B------:R-:W-:-:S03]  /*2000*/  IADD3 R13, P0, PT, -R66, R126, RZ ;  /* 0x0000007e420d7210 */ /* 0x000fc60007f1e1ff */
[----:B------:R-:W-:Y:S02]  /*2010*/  IMAD R19, R126, R11, RZ ;  /* 0x0000000b7e137224 */ /* 0x000fe400078e02ff */
[----:B------:R-:W-:Y:S01]  /*2020*/  IMAD R8, R12, R8, R9 ;  /* 0x000000080c087224 */ /* 0x000fe200078e0209 */
[----:B------:R-:W-:Y:S02]  /*2030*/  SHF.R.S32.HI R9, RZ, 0x1f, R66 ;  /* 0x0000001fff097819 */ /* 0x000fe40000011442 */
[----:B------:R-:W-:Y:S01]  /*2040*/  IADD3 R25, PT, PT, R15, R24, RZ ;  /* 0x000000180f197210 */ /* 0x000fe20007ffe0ff */
[----:B------:R-:W-:Y:S02]  /*2050*/  IMAD.MOV.U32 R24, RZ, RZ, R14 ;  /* 0x000000ffff187224 */ /* 0x000fe400078e000e */
[----:B------:R-:W-:Y:S01]  /*2060*/  IMAD R15, R10, 0x8, R19 ;  /* 0x000000080a0f7824 */ /* 0x000fe200078e0213 */
[----:B------:R-:W-:Y:S01]  /*2070*/  IADD3 R19, PT, PT, R68, R19, RZ ;  /* 0x0000001344137210 */ /* 0x000fe20007ffe0ff */
[----:B------:R-:W-:-:S02]  /*2080*/  IMAD.X R9, RZ, RZ, ~R9, P0 ;  /* 0x000000ffff097224 */ /* 0x000fc400000e0e09 */
[----:B------:R-:W-:Y:S01]  /*2090*/  IMAD.WIDE.U32 R24, R2, R12, R24 ;  /* 0x0000000c02187225 */ /* 0x000fe200078e0018 */
[----:B------:R-:W-:Y:S02]  /*20a0*/  SHF.R.S32.HI R2, RZ, 0x1f, R88 ;  /* 0x0000001fff027819 */ /* 0x000fe40000011458 */
[C---:B------:R-:W-:Y:S01]  /*20b0*/  IADD3 R12, P1, PT, R88.reuse, R19, RZ ;  /* 0x00000013580c7210 */ /* 0x040fe20007f3e0ff */
[----:B------:R-:W-:Y:S01]  /*20c0*/  IMAD R85, R9, R128, RZ ;  /* 0x0000008009557224 */ /* 0x000fe200078e02ff */
[----:B------:R-:W-:Y:S02]  /*20d0*/  IADD3 R88, P0, PT, R88, R15, RZ ;  /* 0x0000000f58587210 */ /* 0x000fe40007f1e0ff */
[----:B------:R-:W-:Y:S01]  /*20e0*/  IADD3 R23, PT, PT, R23, R3, RZ ;  /* 0x0000000317177210 */ /* 0x000fe20007ffe0ff */
[----:B------:R-:W-:Y:S02]  /*20f0*/  IMAD.IADD R25, R25, 0x1, R8 ;  /* 0x0000000119197824 */ /* 0x000fe400078e0208 */
[----:B------:R-:W-:Y:S01]  /*2100*/  IMAD R9, R9, R130, RZ ;  /* 0x0000008209097224 */ /* 0x000fe200078e02ff */
[-C--:B------:R-:W-:Y:S01]  /*2110*/  LEA.HI.X.SX32 R89, R15, R2.reuse, 0x1, P0 ;  /* 0x000000020f597211 */ /* 0x080fe200000f0eff */
[-C--:B------:R-:W-:Y:S01]  /*2120*/  IMAD R85, R129, R13.reuse, R85 ;  /* 0x0000000d81557224 */ /* 0x080fe200078e0255 */
[----:B------:R-:W-:Y:S01]  /*2130*/  LEA.HI.X.SX32 R3, R19, R2, 0x1, P1 ;  /* 0x0000000213037211 */ /* 0x000fe200008f0eff */
[----:B------:R-:W-:-:S04]  /*2140*/  IMAD.WIDE.U32 R14, R128, R13, R22 ;  /* 0x0000000d800e7225 */ /* 0x000fc800078e0016 */
[-C--:B------:R-:W-:Y:S02]  /*2150*/  IMAD R9, R131, R13.reuse, R9 ;  /* 0x0000000d83097224 */ /* 0x080fe400078e0209 */
[----:B------:R-:W-:Y:S01]  /*2160*/  IMAD.WIDE.U32 R18, R130, R13, R24 ;  /* 0x0000000d82127225 */ /* 0x000fe200078e0018 */
[----:B------:R-:W-:Y:S02]  /*2170*/  SHF.L.U64.HI R2, R12, 0x1, R3 ;  /* 0x000000010c027819 */ /* 0x000fe40000010203 */
[----:B------:R-:W-:Y:S01]  /*2180*/  LEA R84, P1, R14, R20, 0x1 ;  /* 0x000000140e547211 */ /* 0x000fe200078208ff */
[----:B------:R-:W-:Y:S01]  /*2190*/  IMAD.IADD R85, R15, 0x1, R85 ;  /* 0x000000010f557824 */ /* 0x000fe200078e0255 */
[----:B------:R-:W-:Y:S01]  /*21a0*/  IADD3 R9, PT, PT, R19, R9, RZ ;  /* 0x0000000913097210 */ /* 0x000fe20007ffe0ff */
[----:B------:R-:W-:Y:S01]  /*21b0*/  IMAD.SHL.U32 R12, R12, 0x2, RZ ;  /* 0x000000020c0c7824 */ /* 0x000fe200078e00ff */
[----:B------:R-:W-:Y:S02]  /*21c0*/  LEA R10, P0, R18, R16, 0x1 ;  /* 0x00000010120a7211 */ /* 0x000fe400078008ff */
[----:B------:R-:W-:-:S02]  /*21d0*/  LEA.HI.X R85, R14, R21, R85, 0x1, P1 ;  /* 0x000000150e557211 */ /* 0x000fc400008f0c55 */
[----:B------:R-:W-:Y:S02]  /*21e0*/  LEA.HI.X R9, R18, R17, R9, 0x1, P0 ;  /* 0x0000001112097211 */ /* 0x000fe400000f0c09 */
[-C--:B------:R-:W-:Y:S02]  /*21f0*/  IADD3 R48, P1, PT, R6, R12.reuse, RZ ;  /* 0x0000000c06307210 */ /* 0x080fe40007f3e0ff */
[----:B------:R-:W-:Y:S02]  /*2200*/  SHF.L.U64.HI R89, R88, 0x1, R89 ;  /* 0x0000000158597819 */ /* 0x000fe40000010259 */
[----:B------:R-:W-:Y:S02]  /*2210*/  IADD3 R12, P0, PT, R4, R12, RZ ;  /* 0x0000000c040c7210 */ /* 0x000fe40007f1e0ff */
[----:B------:R-:W-:Y:S01]  /*2220*/  SHF.L.U32 R88, R88, 0x1, RZ ;  /* 0x0000000158587819 */ /* 0x000fe200000006ff */
[----:B------:R-:W-:Y:S02]  /*2230*/  IMAD R75, R131, 0xc0, RZ ;  /* 0x000000c0834b7824 */ /* 0x000fe400078e02ff */
[----:B------:R-:W-:Y:S01]  /*2240*/  IMAD.X R13, R5, 0x1, R2, P0 ;  /* 0x00000001050d7824 */ /* 0x000fe200000e0602 */
[-C--:B------:R-:W-:Y:S01]  /*2250*/  IADD3 R86, P3, PT, R6, R88.reuse, RZ ;  /* 0x0000005806567210 */ /* 0x080fe20007f7e0ff */
[----:B------:R-:W-:Y:S01]  /*2260*/  IMAD.WIDE.U32 R132, R130, 0xc0, RZ ;  /* 0x000000c082847825 */ /* 0x000fe200078e00ff */
[----:B------:R-:W-:-:S02]  /*2270*/  IADD3 R88, P2, PT, R4, R88, RZ ;  /* 0x0000005804587210 */ /* 0x000fc40007f5e0ff */
[----:B------:R-:W-:Y:S01]  /*2280*/  ISETP.GE.AND P0, PT, R148, R229, PT ;  /* 0x000000e59400720c */ /* 0x000fe20003f06270 */
[C---:B------:R-:W-:Y:S01]  /*2290*/  IMAD.X R49, R7.reuse, 0x1, R2, P1 ;  /* 0x0000000107317824 */ /* 0x040fe200008e0602 */
[-C--:B------:R-:W-:Y:S01]  /*22a0*/  IADD3.X R87, PT, PT, R7, R89.reuse, RZ, P3, !PT ;  /* 0x0000005907577210 */ /* 0x080fe20001ffe4ff */
[C---:B------:R-:W-:Y:S01]  /*22b0*/  IMAD.SHL.U32 R79, R130.reuse, 0x40, RZ ;  /* 0x00000040824f7824 */ /* 0x040fe200078e00ff */
[----:B------:R-:W-:Y:S01]  /*22c0*/  IADD3.X R89, PT, PT, R5, R89, RZ, P2, !PT ;  /* 0x0000005905597210 */ /* 0x000fe200017fe4ff */
[----:B------:R-:W-:Y:S01]  /*22d0*/  IMAD.SHL.U32 R95, R130, 0x20, RZ ;  /* 0x00000020825f7824 */ /* 0x000fe200078e00ff */
[----:B------:R-:W-:Y:S02]  /*22e0*/  P2R R109, PR, RZ, 0x1 ;  /* 0x00000001ff6d7803 */ /* 0x000fe40000000000 */
[C---:B------:R-:W-:Y:S02]  /*22f0*/  SHF.L.U64.HI R72, R128.reuse, 0x6, R129 ;  /* 0x0000000680487819 */ /* 0x040fe40000010281 */
[----:B------:R-:W-:-:S02]  /*2300*/  SHF.L.U32 R73, R128, 0x6, RZ ;  /* 0x0000000680497819 */ /* 0x000fc400000006ff */
[C-C-:B------:R-:W-:Y:S02]  /*2310*/  SHF.L.U64.HI R77, R130.reuse, 0x6, R131.reuse ;  /* 0x00000006824d7819 */ /* 0x140fe40000010283 */
[C-C-:B------:R-:W-:Y:S02]  /*2320*/  SHF.L.U64.HI R81, R130.reuse, 0x7, R131.reuse ;  /* 0x0000000782517819 */ /* 0x140fe40000010283 */
[C---:B------:R-:W-:Y:S02]  /*2330*/  SHF.L.U32 R83, R130.reuse, 0x7, RZ ;  /* 0x0000000782537819 */ /* 0x040fe400000006ff */
[----:B------:R-:W-:Y:S02]  /*2340*/  SHF.L.U64.HI R74, R130, 0x5, R131 ;  /* 0x00000005824a7819 */ /* 0x000fe40000010283 */
[----:B------:R-:W-:-:S07]  /*2350*/  IADD3 R75, PT, PT, R133, R75, RZ ;  /* 0x0000004b854b7210 */ /* 0x000fce0007ffe0ff */
.L_x_869:
[----:B------:R-:W-:Y:S01]  /*2360*/  ISETP.NE.AND P3, PT, R109, RZ, PT ;  /* 0x000000ff6d00720c */ /* 0x000fe20003f65270 */
[----:B------:R-:W-:Y:S01]  /*2370*/  VIADD R99, R99, 0x100 ;  /* 0x0000010063637836 */ /* 0x000fe20000000000 */
[----:B------:R-:W-:Y:S01]  /*2380*/  UMOV UR6, URZ ;  /* 0x000000ff00067c82 */ /* 0x000fe20008000000 */
[----:B------:R-:W-:Y:S01]  /*2390*/  VIADD R101, R101, 0x100 ;  /* 0x0000010065657836 */ /* 0x000fe20000000000 */
[----:B------:R-:W-:Y:S01]  /*23a0*/  BSSY.RECONVERGENT B1, `(.L_x_831) ;  /* 0x000059a000017945 */ /* 0x000fe20003800200 */
[----:B------:R-:W-:Y:S01]  /*23b0*/  IMAD.MOV.U32 R122, RZ, RZ, R100 ;  /* 0x000000ffff7a7224 */ /* 0x000fe200078e0064 */
[-C--:B------:R-:W-:Y:S01]  /*23c0*/  ISETP.GE.OR P0, PT, R126, R99.reuse, P3 ;  /* 0x000000637e00720c */ /* 0x080fe20001f06670 */
[----:B------:R-:W-:Y:S01]  /*23d0*/  VIADD R98, R98, 0xffffffff ;  /* 0xffffffff62627836 */ /* 0x000fe20000000000 */
[----:B------:R-:W-:Y:S01]  /*23e0*/  ISETP.GE.OR P4, PT, R112, R99, P3 ;  /* 0x000000637000720c */ /* 0x000fe20001f86670 */
[----:B------:R-:W-:Y:S01]  /*23f0*/  VIADD R100, R100, 0xffffff00 ;  /* 0xffffff0064647836 */ /* 0x000fe20000000000 */
[----:B------:R-:W-:Y:S02]  /*2400*/  ISETP.LT.OR P1, PT, R126, R101, P0 ;  /* 0x000000657e00720c */ /* 0x000fe40000721670 */
[C---:B------:R-:W-:Y:S02]  /*2410*/  ISETP.GE.OR P0, PT, R70.reuse, R99, P3 ;  /* 0x000000634600720c */ /* 0x040fe40001f06670 */
[----:B------:R-:W-:Y:S02]  /*2420*/  P2R R2, PR, RZ, 0x2 ;  /* 0x00000002ff027803 */ /* 0x000fe40000000000 */
[----:B------:R-:W-:Y:S02]  /*2430*/  ISETP.LT.OR P2, PT, R70, R101, P0 ;  /* 0x000000654600720c */ /* 0x000fe40000741670 */
[----:B------:R-:W-:Y:S02]  /*2440*/  IADD3 R26, P0, PT, R84, R73, RZ ;  /* 0x00000049541a7210 */ /* 0x000fe40007f1e0ff */
[----:B------:R-:W-:Y:S02]  /*2450*/  ISETP.LT.OR P4, PT, R112, R101, P4 ;  /* 0x000000657000720c */ /* 0x000fe40002781670 */
[----:B------:R-:W-:Y:S01]  /*2460*/  P2R R0, PR, RZ, 0x4 ;  /* 0x00000004ff007803 */ /* 0x000fe20000000000 */
[----:B------:R-:W2:Y:S01]  /*2470*/  @!P1 LD.E.128 R16, desc[UR4][R84.64] ;  /* 0x0000000454109980 */ /* 0x000ea2000c101d00 */
[--C-:B------:R-:W-:Y:S01]  /*2480*/  IMAD.X R27, R85, 0x1, R72.reuse, P0 ;  /* 0x00000001551b7824 */ /* 0x100fe200000e0648 */
[C---:B------:R-:W-:Y:S04]  /*2490*/  ISETP.GE.OR P0, PT, R118.reuse, R99, P3 ;  /* 0x000000637600720c */ /* 0x040fe80001f06670 */
[----:B------:R-:W-:Y:S11]  /*24a0*/  ISETP.LT.OR P6, PT, R118, R101, P0 ;  /* 0x000000657600720c */ /* 0x000ff600007c1670 */
[----:B------:R-:W-:Y:S02]  /*24b0*/  @!UPT UIADD3 URZ, UPT, UPT, URZ, URZ, URZ ;  /* 0x000000fffffff290 */ /* 0x000fe4000fffe0ff */
[----:B------:R-:W-:Y:S05]  /*24c0*/  @!P6 IADD3 R28, P0, PT, R26, R73, RZ ;  /* 0x000000491a1ce210 */ /* 0x000fea0007f1e0ff */
[----:B------:R-:W-:Y:S01]  /*24d0*/  @!P6 IMAD.X R29, R27, 0x1, R72, P0 ;  /* 0x000000011b1de824 */ /* 0x000fe200000e0648 */
[C---:B------:R-:W-:Y:S04]  /*24e0*/  ISETP.GE.OR P0, PT, R116.reuse, R99, P3 ;  /* 0x000000637400720c */ /* 0x040fe80001f06670 */
[----:B------:R-:W-:Y:S01]  /*24f0*/  ISETP.LT.OR P5, PT, R116, R101, P0 ;  /* 0x000000657400720c */ /* 0x000fe200007a1670 */
[----:B--2---:R1:W-:Y:S01]  /*2500*/  @!P1 ST.E.128 desc[UR4][R92.64], R16 ;  /* 0x000000105c009985 */ /* 0x0043e2000c101d04 */
[C---:B------:R-:W-:Y:S03]  /*2510*/  LEA R24, P1, R59.reuse, R92, 0x1 ;  /* 0x0000005c3b187211 */ /* 0x040fe600078208ff */
[----:B----4-:R-:W2:Y:S01]  /*2520*/  @!P2 LD.E.128 R20, desc[UR4][R26.64] ;  /* 0x000000041a14a980 */ /* 0x010ea2000c101d00 */
[----:B------:R-:W-:Y:S02]  /*2530*/  LEA.HI.X R25, R59, R93, R62, 0x1, P1 ;  /* 0x0000005d3b197211 */ /* 0x000fe400008f0c3e */
[C---:B------:R-:W-:Y:S04]  /*2540*/  @!P6 LEA R34, P1, R218.reuse, R24, 0x6 ;  /* 0x00000018da22e211 */ /* 0x040fe800078230ff */
[----:B------:R-:W-:Y:S02]  /*2550*/  @!P6 LEA.HI.X R35, R218, R25, R219, 0x6, P1 ;  /* 0x00000019da23e211 */ /* 0x000fe400008f34db */
[C---:B------:R-:W-:Y:S04]  /*2560*/  ISETP.GE.OR P1, PT, R110.reuse, R99, P3 ;  /* 0x000000636e00720c */ /* 0x040fe80001f26670 */
[----:B------:R-:W-:Y:S11]  /*2570*/  ISETP.LT.OR P1, PT, R110, R101, P1 ;  /* 0x000000656e00720c */ /* 0x000ff60000f21670 */
[----:B------:R-:W-:Y:S02]  /*2580*/  @!UPT UIADD3 URZ, UPT, UPT, URZ, URZ, URZ ;  /* 0x000000fffffff290 */ /* 0x000fe4000fffe0ff */
[----:B------:R-:W-:Y:S01]  /*2590*/  @!P1 IMAD R14, R219, 0x140, RZ ;  /* 0x00000140db0e9824 */ /* 0x000fe200078e02ff */
[C---:B-1----:R-:W-:Y:S04]  /*25a0*/  @!P5 LEA R16, P0, R128.reuse, R26, 0x7 ;  /* 0x0000001a8010d211 */ /* 0x042fe800078038ff */
[----:B------:R-:W-:Y:S02]  /*25b0*/  @!P5 LEA.HI.X R17, R128, R27, R129, 0x7, P0 ;  /* 0x0000001b8011d211 */ /* 0x000fe400000f3c81 */
[C---:B------:R-:W-:Y:S04]  /*25c0*/  @!P5 LEA R32, P0, R218.reuse, R24, 0x7 ;  /* 0x00000018da20d211 */ /* 0x040fe800078038ff */
[----:B------:R-:W-:Y:S02]  /*25d0*/  @!P5 LEA.HI.X R33, R218, R25, R219, 0x7, P0 ;  /* 0x00000019da21d211 */ /* 0x000fe400000f3cdb */
[C---:B------:R-:W-:Y:S04]  /*25e0*/  @!P4 LEA R30, P0, R128.reuse, R26, 0x8 ;  /* 0x0000001a801ec211 */ /* 0x040fe800078040ff */
[----:B------:R-:W-:Y:S01]  /*25f0*/  @!P4 LEA.HI.X R31, R128, R27, R129, 0x8, P0 ;  /* 0x0000001b801fc211 */ /* 0x000fe200000f4481 */
[----:B--2---:R-:W-:Y:S01]  /*2600*/  @!P2 ST.E.128 desc[UR4][R24.64], R20 ;  /* 0x000000141800a985 */ /* 0x004fe2000c101d04 */
[C---:B------:R-:W-:Y:S03]  /*2610*/  ISETP.GE.OR P2, PT, R114.reuse, R99, P3 ;  /* 0x000000637200720c */ /* 0x040fe60001f46670 */
[----:B------:R1:W2:Y:S01]  /*2620*/  @!P6 LD.E.128 R4, desc[UR4][R28.64] ;  /* 0x000000041c04e980 */ /* 0x0002a2000c101d00 */
[----:B------:R-:W-:Y:S11]  /*2630*/  ISETP.LT.OR P2, PT, R114, R101, P2 ;  /* 0x000000657200720c */ /* 0x000ff60001741670 */
[----:B------:R-:W-:Y:S02]  /*2640*/  @!UPT UIADD3 URZ, UPT, UPT, URZ, URZ, URZ ;  /* 0x000000fffffff290 */ /* 0x000fe4000fffe0ff */
[C---:B------:R-:W-:Y:S01]  /*2650*/  @!P2 IMAD R3, R129.reuse, 0xc0, RZ ;  /* 0x000000c08103a824 */ /* 0x040fe200078e02ff */
[C---:B-1----:R-:W-:Y:S04]  /*2660*/  @!P4 LEA R28, P0, R218.reuse, R24, 0x8 ;  /* 0x00000018da1cc211 */ /* 0x042fe800078040ff */
[----:B------:R-:W-:Y:S02]  /*2670*/  @!P4 LEA.HI.X R29, R218, R25, R219, 0x8, P0 ;  /* 0x00000019da1dc211 */ /* 0x000fe400000f44db */
[----:B------:R-:W-:Y:S04]  /*2680*/  ISETP.GE.AND P0, PT, R108, R99, PT ;  /* 0x000000636c00720c */ /* 0x000fe80003f06270 */
[----:B------:R-:W-:Y:S04]  /*2690*/  ISETP.GE.OR P3, PT, R148, R229, P0 ;  /* 0x000000e59400720c */ /* 0x000fe80000766670 */
[----:B------:R-:W-:Y:S11]  /*26a0*/  ISETP.LT.OR P3, PT, R108, R101, P3 ;  /* 0x000000656c00720c */ /* 0x000ff60001f61670 */
[----:B------:R-:W-:Y:S02]  /*26b0*/  @!UPT UIADD3 URZ, UPT, UPT, URZ, URZ, URZ ;  /* 0x000000fffffff290 */ /* 0x000fe4000fffe0ff */
[----:B------:R-:W-:Y:S01]  /*26c0*/  @!P3 IMAD R8, R129, 0x180, RZ ;  /* 0x000001808108b824 */ /* 0x000fe200078e02ff */
[----:B--2---:R1:W-:Y:S04]  /*26d0*/  @!P6 ST.E.128 desc[UR4][R34.64], R4 ;  /* 0x000000042200e985 */ /* 0x0043e8000c101d04 */
[----:B------:R-:W2:Y:S01]  /*26e0*/  @!P5 LD.E.128 R16, desc[UR4][R16.64] ;  /* 0x000000041010d980 */ /* 0x000ea2000c101d00 */
[----:B-1----:R-:W-:Y:S04]  /*26f0*/  @!P2 IMAD.WIDE.U32 R4, R128, 0xc0, R26 ;  /* 0x000000c08004a825 */ /* 0x002fe800078e001a */
[----:B------:R-:W-:Y:S02]  /*2700*/  @!P2 IMAD.IADD R5, R5, 0x1, R3 ;  /* 0x000000010505a824 */ /* 0x000fe400078e0203 */
[----:B------:R-:W-:Y:S04]  /*2710*/  @!P2 IMAD.WIDE.U32 R6, R218, 0xc0, R24 ;  /* 0x000000c0da06a825 */ /* 0x000fe800078e0018 */
[----:B------:R-:W-:Y:S04]  /*2720*/  @!P2 IMAD R3, R219, 0xc0, RZ ;  /* 0x000000c0db03a824 */ /* 0x000fe800078e02ff */
[----:B------:R-:W-:Y:S02]  /*2730*/  @!P2 IMAD.IADD R7, R7, 0x1, R3 ;  /* 0x000000010707a824 */ /* 0x000fe400078e0203 */
[----:B------:R-:W-:Y:S01]  /*2740*/  @!P1 IMAD R3, R129, 0x140, RZ ;  /* 0x0000014081039824 */ /* 0x000fe200078e02ff */
[----:B--2---:R1:W-:Y:S04]  /*2750*/  @!P5 ST.E.128 desc[UR4][R32.64], R16 ;  /* 0x000000102000d985 */ /* 0x0043e8000c101d04 */
[----:B------:R-:W2:Y:S01]  /*2760*/  @!P2 LD.E.128 R20, desc[UR4][R4.64] ;  /* 0x000000040414a980 */ /* 0x000ea2000c101d00 */
[C---:B-1----:R-:W-:Y:S04]  /*2770*/  @!P1 IMAD.WIDE.U32 R16, R128.reuse, 0x140, R26 ;  /* 0x0000014080109825 */ /* 0x042fe800078e001a */
[----:B------:R-:W-:Y:S01]  /*2780*/  @!P1 IMAD.IADD R17, R17, 0x1, R3 ;  /* 0x0000000111119824 */ /* 0x000fe200078e0203 */
[----:B------:R-:W-:Y:S01]  /*2790*/  P2R R3, PR, RZ, 0x1 ;  /* 0x00000001ff037803 */ /* 0x000fe20000000000 */
[----:B------:R-:W-:Y:S04]  /*27a0*/  @!P3 IMAD.WIDE.U32 R26, R128, 0x180, R26 ;  /* 0x00000180801ab825 */ /* 0x000fe800078e001a */
[----:B------:R-:W-:Y:S01]  /*27b0*/  @!P3 IMAD.IADD R27, R27, 0x1, R8 ;  /* 0x000000011b1bb824 */ /* 0x000fe200078e0208 */
[----:B--2---:R1:W-:Y:S04]  /*27c0*/  @!P2 ST.E.128 desc[UR4][R6.64], R20 ;  /* 0x000000140600a985 */ /* 0x0043e8000c101d04 */
[----:B-1----:R-:W2:Y:S01]  /*27d0*/  @!P4 LD.E.128 R4, desc[UR4][R30.64] ;  /* 0x000000041e04c980 */ /* 0x002ea2000c101d00 */
[C---:B------:R-:W-:Y:S04]  /*27e0*/  @!P1 IMAD.WIDE.U32 R20, R218.reuse, 0x140, R24 ;  /* 0x00000140da149825 */ /* 0x040fe800078e0018 */
[----:B------:R-:W-:Y:S02]  /*27f0*/  @!P1 IMAD.IADD R21, R21, 0x1, R14 ;  /* 0x0000000115159824 */ /* 0x000fe400078e020e */
[----:B------:R-:W-:Y:S01]  /*2800*/  @!P3 IMAD.WIDE.U32 R24, R218, 0x180, R24 ;  /* 0x00000180da18b825 */ /* 0x000fe200078e0018 */
[----:B--2---:R1:W-:Y:S04]  /*2810*/  @!P4 ST.E.128 desc[UR4][R28.64], R4 ;  /* 0x000000041c00c985 */ /* 0x0043e8000c101d04 */
[----:B------:R-:W2:Y:S04]  /*2820*/  @!P1 LD.E.128 R16, desc[UR4][R16.64] ;  /* 0x0000000410109980 */ /* 0x000ea8000c101d00 */
[----:B--2---:R2:W-:Y:S04]  /*2830*/  @!P1 ST.E.128 desc[UR4][R20.64], R16 ;  /* 0x0000001014009985 */ /* 0x0045e8000c101d04 */
[----:B-1----:R-:W3:Y:S01]  /*2840*/  @!P3 LD.E.128 R4, desc[UR4][R26.64] ;  /* 0x000000041a04b980 */ /* 0x002ee2000c101d00 */
[----:B--2---:R-:W-:Y:S01]  /*2850*/  IADD3 R17, P0, PT, RZ, -UR6, RZ ;  /* 0x80000006ff117c10 */ /* 0x004fe2000ff1e0ff */
[----:B------:R-:W-:Y:S04]  /*2860*/  @!P3 IMAD R21, R219, 0x180, RZ ;  /* 0x00000180db15b824 */ /* 0x000fe800078e02ff */
[----:B------:R-:W-:Y:S05]  /*2870*/  @!P3 IMAD.IADD R25, R25, 0x1, R21 ;  /* 0x000000011919b824 */ /* 0x000fea00078e0215 */
[----:B---3--:R1:W-:Y:S04]  /*2880*/  @!P3 ST.E.128 desc[UR4][R24.64], R4 ;  /* 0x000000041800b985 */ /* 0x0083e8000c101d04 */
[----:B------:R-:W2:Y:S04]  /*2890*/  LD.E R8, desc[UR4][R150.64+0x130] ;  /* 0x0001300496087980 */ /* 0x000ea8000c101900 */
[----:B------:R-:W3:Y:S01]  /*28a0*/  LD.E R15, desc[UR4][R150.64+0xd0] ;  /* 0x0000d004960f7980 */ /* 0x000ee2000c101900 */
[----:B--2---:R-:W-:Y:S04]  /*28b0*/  IMAD.SHL.U32 R8, R8, 0x100, RZ ;  /* 0x0000010008087824 */ /* 0x004fe800078e00ff */
[----:B------:R-:W-:Y:S05]  /*28c0*/  IMAD.X R8, RZ, RZ, ~R8, P0 ;  /* 0x000000ffff087224 */ /* 0x000fea00000e0e08 */
[----:B------:R-:W-:Y:S04]  /*28d0*/  SHF.R.S64 R17, R17, 0x1f, R8 ;  /* 0x0000001f11117819 */ /* 0x000fe80000001008 */
[----:B------:R-:W-:Y:S04]  /*28e0*/  IADD3 R84, P0, PT, R84, R17, RZ ;  /* 0x0000001154547210 */ /* 0x000fe80007f1e0ff */
[----:B------:R-:W-:Y:S02]  /*28f0*/  LEA.HI.X.SX32 R85, R8, R85, 0x1, P0 ;  /* 0x0000005508557211 */ /* 0x000fe400000f0eff */
[----:B------:R-:W-:Y:S04]  /*2900*/  ISETP.GE.AND P0, PT, R108, R101, PT ;  /* 0x000000656c00720c */ /* 0x000fe80003f06270 */
[----:B------:R-:W-:Y:S02]  /*2910*/  P2R R40, PR, RZ, 0x1 ;  /* 0x00000001ff287803 */ /* 0x000fe40000000000 */
[----:B---3--:R-:W-:Y:S11]  /*2920*/  ISETP.NE.AND P0, PT, R15, RZ, PT ;  /* 0x000000ff0f00720c */ /* 0x008ff60003f05270 */
[----:B------:R-:W-:Y:S02]  /*2930*/  @!UPT UIADD3 URZ, UPT, UPT, URZ, URZ, URZ ;  /* 0x000000fffffff290 */ /* 0x000fe4000fffe0ff */
[----:B-1----:R-:W-:Y:S05]  /*2940*/  @P0 BRA `(.L_x_832) ;  /* 0x0000000000e80947 */ /* 0x002fea0003800000 */
[C---:B------:R-:W-:Y:S04]  /*2950*/  LEA R24, P0, R95.reuse, R10, 0x1 ;  /* 0x0000000a5f187211 */ /* 0x040fe800078008ff */
[----:B------:R-:W-:Y:S02]  /*2960*/  LEA.HI.X R25, R95, R9, R74, 0x1, P0 ;  /* 0x000000095f197211 */ /* 0x000fe400000f0c4a */
[C---:B------:R-:W-:Y:S04]  /*2970*/  LEA R14, P0, R57.reuse, R90, 0x1 ;  /* 0x0000005a390e7211 */ /* 0x040fe800078008ff */
[----:B------:R-:W-:Y:S02]  /*2980*/  LEA.HI.X R15, R57, R91, R60, 0x1, P0 ;  /* 0x0000005b390f7211 */ /* 0x000fe400000f0c3c */
[----:B------:R-:W-:Y:S11]  /*2990*/  ISETP.NE.AND P0, PT, R2, RZ, PT ;  /* 0x000000ff0200720c */ /* 0x000ff60003f05270 */
[----:B------:R-:W-:Y:S02]  /*29a0*/  @!UPT UIADD3 URZ, UPT, UPT, URZ, URZ, URZ ;  /* 0x000000fffffff290 */ /* 0x000fe4000fffe0ff */
[----:B------:R-:W-:Y:S05]  /*29b0*/  @!P0 IMAD.MOV.U32 R8, RZ, RZ, R10 ;  /* 0x000000ffff088224 */ /* 0x000fea00078e000a */
[----:B------:R-:W2:Y:S04]  /*29c0*/  @!P0 LD.E.128 R4, desc[UR4][R8.64] ;  /* 0x0000000408048980 */ /* 0x000ea8000c101d00 */
[----:B--2---:R1:W-:Y:S01]  /*29d0*/  @!P0 ST.E.128 desc[UR4][R90.64], R4 ;  /* 0x000000045a008985 */ /* 0x0043e2000c101d04 */
[----:B------:R-:W-:Y:S05]  /*29e0*/  @!P6 IADD3 R28, P0, PT, R24, R79, RZ ;  /* 0x0000004f181ce210 */ /* 0x000fea0007f1e0ff */
[----:B------:R-:W-:Y:S01]  /*29f0*/  @!P6 IMAD.X R29, R25, 0x1, R77, P0 ;  /* 0x00000001191de824 */ /* 0x000fe200000e064d */
[----:B------:R-:W-:Y:S01]  /*2a00*/  ISETP.NE.AND P0, PT, R0, RZ, PT ;  /* 0x000000ff0000720c */ /* 0x000fe20003f05270 */
[----:B------:R-:W-:Y:S11]  /*2a10*/  @!P2 IMAD R0, R217, 0xc0, RZ ;  /* 0x000000c0d900a824 */ /* 0x000ff600078e02ff */
[----:B------:R-:W-:Y:S01]  /*2a20*/  @!UPT UIADD3 URZ, UPT, UPT, URZ, URZ, URZ ;  /* 0x000000fffffff290 */ /* 0x000fe2000fffe0ff */
[----:B------:R-:W2:Y:S04]  /*2a30*/  @!P0 LD.E.128 R20, desc[UR4][R24.64] ;  /* 0x0000000418148980 */ /* 0x000ea8000c101d00 */
[----:B--2---:R-:W-:Y:S01]  /*2a40*/  @!P0 ST.E.128 desc[UR4][R14.64], R20 ;  /* 0x000000140e008985 */ /* 0x004fe2000c101d04 */
[C---:B------:R-:W-:Y:S03]  /*2a50*/  @!P6 LEA R2, P0, R216.reuse, R14, 0x6 ;  /* 0x0000000ed802e211 */ /* 0x040fe600078030ff */
[----:B------:R2:W3:Y:S01]  /*2a60*/  @!P6 LD.E.128 R16, desc[UR4][R28.64] ;  /* 0x000000041c10e980 */ /* 0x0004e2000c101d00 */
[----:B------:R-:W-:Y:S02]  /*2a70*/  @!P6 LEA.HI.X R3, R216, R15, R217, 0x6, P0 ;  /* 0x0000000fd803e211 */ /* 0x000fe400000f34d9 */
[C---:B------:R-:W-:Y:S05]  /*2a80*/  @!P5 IADD3 R32, P0, PT, R24.reuse, R83, RZ ;  /* 0x000000531820d210 */ /* 0x040fea0007f1e0ff */
[C---:B------:R-:W-:Y:S01]  /*2a90*/  @!P5 IMAD.X R33, R25.reuse, 0x1, R81, P0 ;  /* 0x000000011921d824 */ /* 0x040fe200000e0651 */
[----:B------:R-:W-:Y:S05]  /*2aa0*/  @!P2 IADD3 R26, P0, PT, R24, R132, RZ ;  /* 0x00000084181aa210 */ /* 0x000fea0007f1e0ff */
[----:B------:R-:W-:Y:S01]  /*2ab0*/  @!P2 IMAD.X R27, R25, 0x1, R75, P0 ;  /* 0x00000001191ba824 */ /* 0x000fe200000e064b */
[C---:B--2---:R-:W-:Y:S04]  /*2ac0*/  @!P4 LEA R28, P0, R130.reuse, R24, 0x8 ;  /* 0x00000018821cc211 */ /* 0x044fe800078040ff */
[----:B------:R-:W-:Y:S01]  /*2ad0*/  @!P4 LEA.HI.X R29, R130, R25, R131, 0x8, P0 ;  /* 0x00000019821dc211 */ /* 0x000fe200000f4483 */
[----:B---3--:R2:W-:Y:S01]  /*2ae0*/  @!P6 ST.E.128 desc[UR4][R2.64], R16 ;  /* 0x000000100200e985 */ /* 0x0085e2000c101d04 */
[CC--:B------:R-:W-:Y:S03]  /*2af0*/  @!P5 LEA R30, P6, R216.reuse, R14.reuse, 0x7 ;  /* 0x0000000ed81ed211 */ /* 0x0c0fe600078c38ff */
[----:B-1----:R-:W3:Y:S01]  /*2b00*/  @!P5 LD.E.128 R4, desc[UR4][R32.64] ;  /* 0x000000042004d980 */ /* 0x002ee2000c101d00 */
[CC--:B------:R-:W-:Y:S01]  /*2b10*/  @!P5 LEA.HI.X R31, R216.reuse, R15.reuse, R217, 0x7, P6 ;  /* 0x0000000fd81fd211 */ /* 0x0c0fe200030f3cd9 */
[C---:B--2---:R-:W-:Y:S04]  /*2b20*/  @!P2 IMAD.WIDE.U32 R2, R216.reuse, 0xc0, R14 ;  /* 0x000000c0d802a825 */ /* 0x044fe800078e000e */
[----:B------:R-:W-:Y:S02]  /*2b30*/  @!P2 IMAD.IADD R3, R3, 0x1, R0 ;  /* 0x000000010303a824 */ /* 0x000fe400078e0200 */
[----:B------:R-:W-:Y:S01]  /*2b40*/  @!P1 IMAD R0, R131, 0x140, RZ ;  /* 0x0000014083009824 */ /* 0x000fe200078e02ff */
[----:B---3--:R-:W-:Y:S04]  /*2b50*/  @!P5 ST.E.128 desc[UR4][R30.64], R4 ;  /* 0x000000041e00d985 */ /* 0x008fe8000c101d04 */
[----:B------:R1:W2:Y:S02]  /*2b60*/  @!P2 LD.E.128 R20, desc[UR4][R26.64] ;  /* 0x000000041a14a980 */ /* 0x0002a4000c101d00 */
[C---:B-1----:R-:W-:Y:S04]  /*2b70*/  @!P4 LEA R26, P0, R216.reuse, R14, 0x8 ;  /* 0x0000000ed81ac211 */ /* 0x042fe800078040ff */
[----:B------:R-:W-:Y:S02]  /*2b80*/  @!P4 LEA.HI.X R27, R216, R15, R217, 0x8, P0 ;  /* 0x0000000fd81bc211 */ /* 0x000fe400000f44d9 */
[----:B------:R-:W-:Y:S04]  /*2b90*/  ISETP.GE.AND P0, PT, R148, R229, PT ;  /* 0x000000e59400720c */ /* 0x000fe80003f06270 */
[----:B------:R-:W-:Y:S01]  /*2ba0*/  P2R R109, PR, RZ, 0x1 ;  /* 0x00000001ff6d7803 */ /* 0x000fe20000000000 */
[----:B--2---:R1:W-:Y:S04]  /*2bb0*/  @!P2 ST.E.128 desc[UR4][R2.64], R20 ;  /* 0x000000140200a985 */ /* 0x0043e8000c101d04 */
[----:B------:R-:W2:Y:S01]  /*2bc0*/  @!P4 LD.E.128 R16, desc[UR4][R28.64] ;  /* 0x000000041c10c980 */ /* 0x000ea2000c101d00 */
[----:B-1----:R-:W-:Y:S04]  /*2bd0*/  @!P1 IMAD.WIDE.U32 R2, R130, 0x140, R24 ;  /* 0x0000014082029825 */ /* 0x002fe800078e0018 */
[----:B------:R-:W-:Y:S02]  /*2be0*/  @!P1 IMAD.IADD R3, R3, 0x1, R0 ;  /* 0x0000000103039824 */ /* 0x000fe400078e0200 */
[----:B------:R-:W-:Y:S04]  /*2bf0*/  @!P1 IMAD.WIDE.U32 R20, R216, 0x140, R14 ;  /* 0x00000140d8149825 */ /* 0x000fe800078e000e */
[----:B------:R-:W-:Y:S04]  /*2c00*/  @!P1 IMAD R0, R217, 0x140, RZ ;  /* 0x00000140d9009824 */ /* 0x000fe800078e02ff */
[----:B------:R-:W-:Y:S01]  /*2c10*/  @!P1 IMAD.IADD R21, R21, 0x1, R0 ;  /* 0x0000000115159824 */ /* 0x000fe200078e0200 */
[----:B--2---:R1:W-:Y:S04]  /*2c20*/  @!P4 ST.E.128 desc[UR4][R26.64], R16 ;  /* 0x000000101a00c985 */ /* 0x0043e8000c101d04 */
[----:B------:R-:W2:Y:S04]  /*2c30*/  @!P1 LD.E.128 R4, desc[UR4][R2.64] ;  /* 0x0000000402049980 */ /* 0x000ea8000c101d00 */
[----:B--2---:R1:W-:Y:S01]  /*2c40*/  @!P1 ST.E.128 desc[UR4][R20.64], R4 ;  /* 0x0000000414009985 */ /* 0x0043e2000c101d04 */
[----:B------:R-:W-:Y:S05]  /*2c50*/  @P3 BRA `(.L_x_833) ;  /* 0x0000005000383947 */ /* 0x000fea0003800000 */
[----:B------:R-:W-:Y:S02]  /*2c60*/  IMAD R3, R131, 0x180, RZ ;  /* 0x0000018083037824 */ /* 0x000fe400078e02ff */
[----:B------:R-:W-:Y:S04]  /*2c70*/  IMAD.WIDE.U32 R24, R130, 0x180, R24 ;  /* 0x0000018082187825 */ /* 0x000fe800078e0018 */
[----:B------:R-:W-:Y:S01]  /*2c80*/  IMAD.WIDE.U32 R14, R216, 0x180, R14 ;  /* 0x00000180d80e7825 */ /* 0x000fe200078e000e */
[----:B------:R-:W-:Y:S03]  /*2c90*/  IADD3 R25, PT, PT, R25, R3, RZ ;  /* 0x0000000319197210 */ /* 0x000fe60007ffe0ff */
[----:B------:R-:W-:Y:S02]  /*2ca0*/  IMAD R3, R217, 0x180, RZ ;  /* 0x00000180d9037824 */ /* 0x000fe400078e02ff */
[----:B-1----:R-:W2:Y:S03]  /*2cb0*/  LD.E.128 R4, desc[UR4][R24.64] ;  /* 0x0000000418047980 */ /* 0x002ea6000c101d00 */
[----:B------:R-:W-:Y:S05]  /*2cc0*/  IADD3 R15, PT, PT, R15, R3, RZ ;  /* 0x000000030f0f7210 */ /* 0x000fea0007ffe0ff */
[----:B--2---:R1:W-:Y:S01]  /*2cd0*/  ST.E.128 desc[UR4][R14.64], R4 ;  /* 0x000000040e007985 */ /* 0x0043e2000c101d04 */
[----:B------:R-:W-:Y:S05]  /*2ce0*/  BRA `(.L_x_833) ;  /* 0x0000005000147947 */ /* 0x000fea0003800000 */
.L_x_832:
[----:B------:R-:W2:Y:S02]  /*2cf0*/  LD.E.U8 R0, desc[UR4][R150.64+0x1b3] ;  /* 0x0001b30496007980 */ /* 0x000ea4000c101100 */
[----:B--2---:R-:W-:Y:S11]  /*2d00*/  ISETP.NE.AND P0, PT, R0, RZ, PT ;  /* 0x000000ff0000720c */ /* 0x004ff60003f05270 */
[----:B------:R-:W-:Y:S02]  /*2d10*/  @!UPT UIADD3 URZ, UPT, UPT, URZ, URZ, URZ ;  /* 0x000000fffffff290 */ /* 0x000fe4000fffe0ff */
[----:B------:R-:W-:Y:S05]  /*2d20*/  @!P0 BRA `(.L_x_834) ;  /* 0x0000001c00c48947 */ /* 0x000fea0003800000 */
[----:B------:R-:W-:Y:S01]  /*2d30*/  ISETP.NE.AND P1, PT, R3, RZ, PT ;  /* 0x000000ff0300720c */ /* 0x000fe20003f25270 */
[----:B------:R-:W-:Y:S01]  /*2d40*/  IMAD.SHL.U32 R5, R120, 0x2, RZ ;  /* 0x0000000278057824 */ /* 0x000fe200078e00ff */
[C---:B------:R-:W-:Y:S01]  /*2d50*/  LEA R36, P0, R57.reuse, R90, 0x1 ;  /* 0x0000005a39247211 */ /* 0x040fe200078008ff */
[----:B------:R-:W2:Y:S01]  /*2d60*/  LD.E R3, desc[UR4][R150.64+0xc0] ;  /* 0x0000c00496037980 */ /* 0x000ea2000c101900 */
[----:B------:R-:W-:Y:S02]  /*2d70*/  BSSY.RECONVERGENT B0, `(.L_x_835) ;  /* 0x0000043000007945 */ /* 0x000fe40003800200 */
[----:B------:R-:W-:Y:S02]  /*2d80*/  LEA.HI.X R37, R57, R91, R60, 0x1, P0 ;  /* 0x0000005b39257211 */ /* 0x000fe400000f0c3c */
[----:B------:R-:W-:Y:S02]  /*2d90*/  IADD3 R6, P3, PT, R12, R5, RZ ;  /* 0x000000050c067210 */ /* 0x000fe40007f7e0ff */
[CC--:B--2---:R-:W-:Y:S02]  /*2da0*/  ISETP.GE.AND P2, PT, R148.reuse, R3.reuse, PT ;  /* 0x000000039400720c */ /* 0x0c4fe40003f46270 */
[----:B------:R-:W-:Y:S02]  /*2db0*/  ISETP.GE.OR P6, PT, R148, R3, P1 ;  /* 0x000000039400720c */ /* 0x000fe40000fc6670 */
[C---:B------:R-:W-:Y:S02]  /*2dc0*/  ISETP.GE.OR P0, PT, R126.reuse, R99, P2 ;  /* 0x000000637e00720c */ /* 0x040fe40001706670 */
[C---:B------:R-:W-:Y:S02]  /*2dd0*/  LEA R38, P1, R95.reuse, R10, 0x1 ;  /* 0x0000000a5f267211 */ /* 0x040fe400078208ff */
[----:B------:R-:W-:Y:S02]  /*2de0*/  ISETP.LT.OR P0, PT, R126, R101, P0 ;  /* 0x000000657e00720c */ /* 0x000fe40000701670 */
[----:B------:R-:W-:Y:S02]  /*2df0*/  LEA.HI.X R39, R95, R9, R74, 0x1, P1 ;  /* 0x000000095f277211 */ /* 0x000fe400008f0c4a */
[----:B------:R-:W-:Y:S02]  /*2e00*/  SHF.L.U64.HI R3, R120, 0x1, R97 ;  /* 0x0000000178037819 */ /* 0x000fe40000010261 */
[----:B------:R-:W-:Y:S03]  /*2e10*/  IADD3 R34, P1, PT, R48, R5, RZ ;  /* 0x0000000530227210 */ /* 0x000fe60007f3e0ff */
[--C-:B------:R-:W-:Y:S01]  /*2e20*/  IMAD.X R7, R13, 0x1, R3.reuse, P3 ;  /* 0x000000010d077824 */ /* 0x100fe200018e0603 */
[-C--:B------:R-:W-:Y:S01]  /*2e30*/  ISETP.GE.OR P3, PT, R70, R99.reuse, P2 ;  /* 0x000000634600720c */ /* 0x080fe20001766670 */
[----:B------:R-:W-:Y:S01]  /*2e40*/  IMAD.X R35, R49, 0x1, R3, P1 ;  /* 0x0000000131237824 */ /* 0x000fe200008e0603 */
[----:B------:R-:W-:Y:S01]  /*2e50*/  ISETP.GE.OR P1, PT, R118, R99, P2 ;  /* 0x000000637600720c */ /* 0x000fe20001726670 */
[----:B------:R-:W-:Y:S01]  /*2e60*/  @!UPT UIADD3 URZ, UPT, UPT, URZ, URZ, URZ ;  /* 0x000000fffffff290 */ /* 0x000fe2000fffe0ff */
[----:B------:R-:W-:Y:S11]  /*2e70*/  @P0 BRA `(.L_x_836) ;  /* 0x0000000000c80947 */ /* 0x000ff60003800000 */
[----:B------:R-:W-:Y:S02]  /*2e80*/  ISETP.GE.AND P0, PT, R148, R15, PT ;  /* 0x0000000f9400720c */ /* 0x000fe40003f06270 */
[----:B------:R-:W-:Y:S05]  /*2e90*/  MOV R8, R10 ;  /* 0x0000000a00087202 */ /* 0x000fea0000000f00 */
[----:B------:R-:W2:Y:S08]  /*2ea0*/  LD.E.128 R20, desc[UR4][R8.64] ;  /* 0x0000000408147980 */ /* 0x000eb0000c101d00 */
[----:B------:R-:W3:Y:S06]  /*2eb0*/  @!P0 LD.E.64 R32, desc[UR4][R48.64] ;  /* 0x0000000430208980 */ /* 0x000eec000c101b00 */
[----:B------:R-:W4:Y:S01]  /*2ec0*/  @!P0 LD.E.64 R16, desc[UR4][R12.64] ;  /* 0x000000040c108980 */ /* 0x000f22000c101b00 */
[--C-:B---3--:R-:W-:Y:S01]  /*2ed0*/  @!P0 HADD2.F32 R27, -RZ, R32.reuse.H0_H0 ;  /* 0x20000020ff1b8230 */ /* 0x108fe20000004100 */
[----:B--2---:R-:W-:Y:S01]  /*2ee0*/  @!P0 MOV R19, R20 ;  /* 0x0000001400138202 */ /* 0x004fe20000000f00 */
[----:B------:R-:W-:Y:S01]  /*2ef0*/  @!P0 HADD2.F32 R26, -RZ, R33.H0_H0 ;  /* 0x20000021ff1a8230 */ /* 0x000fe20000004100 */
[----:B------:R-:W-:Y:S01]  /*2f00*/  @!P0 MOV R14, R21 ;  /* 0x00000015000e8202 */ /* 0x000fe20000000f00 */
[----:B------:R-:W-:Y:S02]  /*2f10*/  @!P0 HADD2.F32 R31, -RZ, R32.H1_H1 ;  /* 0x30000020ff1f8230 */ /* 0x000fe40000004100 */
[--C-:B------:R-:W-:Y:S02]  /*2f20*/  @!P0 HADD2.F32 R25, -RZ, R19.reuse.H1_H1 ;  /* 0x30000013ff198230 */ /* 0x100fe40000004100 */
[--C-:B----4-:R-:W-:Y:S02]  /*2f30*/  @!P0 HADD2.F32 R18, -RZ, R16.reuse.H0_H0 ;  /* 0x20000010ff128230 */ /* 0x110fe40000004100 */
[----:B------:R-:W-:Y:S01]  /*2f40*/  @!P0 HADD2.F32 R29, -RZ, R19.H0_H0 ;  /* 0x20000013ff1d8230 */ /* 0x000fe20000004100 */
[----:B------:R-:W-:Y:S01]  /*2f50*/  @!P0 MOV R19, R22 ;  /* 0x0000001600138202 */ /* 0x000fe20000000f00 */
[----:B------:R-:W-:Y:S02]  /*2f60*/  @!P0 HADD2.F32 R16, -RZ, R16.H1_H1 ;  /* 0x30000010ff108230 */ /* 0x000fe40000004100 */
[C---:B------:R-:W-:Y:S01]  /*2f70*/  @!P0 FMUL.FTZ R41, R25.reuse, R27 ;  /* 0x0000001b19298220 */ /* 0x040fe20000410000 */
[-C--:B------:R-:W-:Y:S01]  /*2f80*/  @!P0 FMUL.FTZ R0, R25, R18.reuse ;  /* 0x0000001219008220 */ /* 0x080fe20000410000 */
[--C-:B------:R-:W-:Y:S02]  /*2f90*/  @!P0 HADD2.F32 R25, -RZ, R14.reuse.H1_H1 ;  /* 0x3000000eff198230 */ /* 0x100fe40000004100 */
[----:B------:R-:W-:Y:S01]  /*2fa0*/  @!P0 FFMA.FTZ R41, R29, R18, -R41 ;  /* 0x000000121d298223 */ /* 0x000fe20000010829 */
[----:B------:R-:W-:Y:S01]  /*2fb0*/  @!P0 MOV R18, R23 ;  /* 0x0000001700128202 */ /* 0x000fe20000000f00 */
[----:B------:R-:W-:Y:S01]  /*2fc0*/  @!P0 FFMA.FTZ R0, R27, R29, R0 ;  /* 0x0000001d1b008223 */ /* 0x000fe20000010000 */
[----:B------:R-:W-:Y:S02]  /*2fd0*/  @!P0 HADD2.F32 R5, -RZ, R17.H0_H0 ;  /* 0x20000011ff058230 */ /* 0x000fe40000004100 */
[C---:B------:R-:W-:Y:S01]  /*2fe0*/  @!P0 FMUL.FTZ R2, R25.reuse, R16 ;  /* 0x0000001019028220 */ /* 0x040fe20000410000 */
[----:B------:R-:W-:Y:S02]  /*2ff0*/  @!P0 HADD2.F32 R27, -RZ, R14.H0_H0 ;  /* 0x2000000eff1b8230 */ /* 0x000fe40000004100 */
[----:B------:R-:W-:Y:S01]  /*3000*/  @!P0 FMUL.FTZ R43, R25, R31 ;  /* 0x0000001f192b8220 */ /* 0x000fe20000410000 */
[----:B------:R-:W-:Y:S01]  /*3010*/  @!P0 F2FP.F16.F32.PACK_AB R41, R0, R41 ;  /* 0x000000290029823e */ /* 0x000fe200000000ff */
[----:B------:R-:W-:Y:S02]  /*3020*/  @!P0 HADD2.F32 R24, -RZ, R19.H1_H1 ;  /* 0x30000013ff188230 */ /* 0x000fe40000004100 */
[----:B------:R-:W-:Y:S01]  /*3030*/  @!P0 HADD2.F32 R17, -RZ, R17.H1_H1 ;  /* 0x30000011ff118230 */ /* 0x000fe20000004100 */
[----:B------:R-:W-:Y:S01]  /*3040*/  @!P0 MOV R20, R41 ;  /* 0x0000002900148202 */ /* 0x000fe20000000f00 */
[----:B------:R-:W-:Y:S02]  /*3050*/  @!P0 HADD2.F32 R33, -RZ, R33.H1_H1 ;  /* 0x30000021ff218230 */ /* 0x000fe40000004100 */
[C---:B------:R-:W-:Y:S01]  /*3060*/  @!P0 FMUL.FTZ R3, R24.reuse, R5 ;  /* 0x0000000518038220 */ /* 0x040fe20000410000 */
[--C-:B------:R-:W-:Y:S02]  /*3070*/  @!P0 HADD2.F32 R14, -RZ, R18.reuse.H1_H1 ;  /* 0x30000012ff0e8230 */ /* 0x100fe40000004100 */
[----:B------:R-:W-:Y:S01]  /*3080*/  @!P0 FMUL.FTZ R8, R24, R26 ;  /* 0x0000001a18088220 */ /* 0x000fe20000410000 */
[----:B------:R-:W-:Y:S02]  /*3090*/  @!P0 HADD2.F32 R28, -RZ, R19.H0_H0 ;  /* 0x20000013ff1c8230 */ /* 0x000fe40000004100 */
[----:B------:R-:W-:Y:S01]  /*30a0*/  @!P0 FFMA.FTZ R2, R31, R27, R2 ;  /* 0x0000001b1f028223 */ /* 0x000fe20000010002 */
[----:B------:R-:W-:Y:S02]  /*30b0*/  @!P0 HADD2.F32 R30, -RZ, R18.H0_H0 ;  /* 0x20000012ff1e8230 */ /* 0x000fe40000004100 */
[C---:B------:R-:W-:Y:S01]  /*30c0*/  @!P0 FMUL.FTZ R45, R14.reuse, R33 ;  /* 0x000000210e2d8220 */ /* 0x040fe20000410000 */
[----:B------:R-:W-:Y:S01]  /*30d0*/  @!P0 FMUL.FTZ R4, R14, R17 ;  /* 0x000000110e048220 */ /* 0x000fe20000410000 */
[----:B------:R-:W-:Y:S01]  /*30e0*/  @!P0 FFMA.FTZ R3, R26, R28, R3 ;  /* 0x0000001c1a038223 */ /* 0x000fe20000010003 */
[----:B------:R-:W-:Y:S01]  /*30f0*/  @!P0 FFMA.FTZ R43, R27, R16, -R43 ;  /* 0x000000101b2b8223 */ /* 0x000fe2000001082b */
[----:B------:R-:W-:Y:S01]  /*3100*/  @!P0 FFMA.FTZ R8, R28, R5, -R8 ;  /* 0x000000051c088223 */ /* 0x000fe20000010808 */
[----:B------:R-:W-:Y:S01]  /*3110*/  @!P0 FFMA.FTZ R45, R30, R17, -R45 ;  /* 0x000000111e2d8223 */ /* 0x000fe2000001082d */
[----:B------:R-:W-:Y:S02]  /*3120*/  @!P0 FFMA.FTZ R4, R33, R30, R4 ;  /* 0x0000001e21048223 */ /* 0x000fe40000010004 */
[----:B------:R-:W-:Y:S02]  /*3130*/  @!P0 F2FP.F16.F32.PACK_AB R42, R2, R43 ;  /* 0x0000002b022a823e */ /* 0x000fe400000000ff */
[----:B------:R-:W-:Y:S02]  /*3140*/  @!P0 F2FP.F16.F32.PACK_AB R8, R3, R8 ;  /* 0x000000080308823e */ /* 0x000fe400000000ff */
[----:B------:R-:W-:Y:S02]  /*3150*/  @!P0 F2FP.F16.F32.PACK_AB R45, R4, R45 ;  /* 0x0000002d042d823e */ /* 0x000fe400000000ff */
[----:B------:R-:W-:Y:S02]  /*3160*/  @!P0 MOV R21, R42 ;  /* 0x0000002a00158202 */ /* 0x000fe40000000f00 */
[----:B------:R-:W-:Y:S02]  /*3170*/  @!P0 MOV R22, R8 ;  /* 0x0000000800168202 */ /* 0x000fe40000000f00 */
[----:B------:R-:W-:Y:S05]  /*3180*/  @!P0 MOV R23, R45 ;  /* 0x0000002d00178202 */ /* 0x000fea0000000f00 */
[----:B------:R1:W-:Y:S02]  /*3190*/  ST.E.128 desc[UR4][R90.64], R20 ;  /* 0x000000145a007985 */ /* 0x0003e4000c101d04 */
.L_x_836:
[----:B------:R-:W-:Y:S05]  /*31a0*/  BSYNC.RECONVERGENT B0 ;  /* 0x0000000000007941 */ /* 0x000fea0003800200 */
.L_x_835:
[----:B------:R-:W-:Y:S01]  /*31b0*/  ISETP.LT.OR P0, PT, R70, R101, P3 ;  /* 0x000000654600720c */ /* 0x000fe20001f01670 */
[----:B------:R-:W-:Y:S01]  /*31c0*/  BSSY.RECONVERGENT B0, `(.L_x_837) ;  /* 0x0000036000007945 */ /* 0x000fe20003800200 */
[----:B------:R-:W-:Y:S02]  /*31d0*/  ISETP.GE.OR P4, PT, R116, R99, P2 ;  /* 0x000000637400720c */ /* 0x000fe40001786670 */
[----:B------:R-:W-:Y:S09]  /*31e0*/  ISETP.LT.OR P1, PT, R118, R101, P1 ;  /* 0x000000657600720c */ /* 0x000ff20000f21670 */
[----:B------:R-:W-:Y:S05]  /*31f0*/  @P0 BRA `(.L_x_838) ;  /* 0x0000000000c80947 */ /* 0x000fea0003800000 */
[----:B------:R-:W-:Y:S01]  /*3200*/  ISETP.GE.AND P0, PT, R148, R15, PT ;  /* 0x0000000f9400720c */ /* 0x000fe20003f06270 */
[----:B-1----:R-:W2:Y:S11]  /*3210*/  LD.E.128 R20, desc[UR4][R38.64] ;  /* 0x0000000426147980 */ /* 0x002eb6000c101d00 */
[----:B------:R-:W-:Y:S01]  /*3220*/  @!UPT UIADD3 URZ, UPT, UPT, URZ, URZ, URZ ;  /* 0x000000fffffff290 */ /* 0x000fe2000fffe0ff */
[----:B------:R-:W3:Y:S06]  /*3230*/  @!P0 LD.E.64 R30, desc[UR4][R34.64] ;  /* 0x00000004221e8980 */ /* 0x000eec000c101b00 */
[----:B------:R-:W4:Y:S01]  /*3240*/  @!P0 LD.E.64 R16, desc[UR4][R6.64] ;  /* 0x0000000406108980 */ /* 0x000f22000c101b00 */
[--C-:B---3--:R-:W-:Y:S01]  /*3250*/  @!P0 HADD2.F32 R25, -RZ, R30.reuse.H0_H0 ;  /* 0x2000001eff198230 */ /* 0x108fe20000004100 */
[----:B--2---:R-:W-:Y:S01]  /*3260*/  @!P0 MOV R18, R20 ;  /* 0x0000001400128202 */ /* 0x004fe20000000f00 */
[----:B------:R-:W-:Y:S01]  /*3270*/  @!P0 HADD2.F32 R26, -RZ, R31.H0_H0 ;  /* 0x2000001fff1a8230 */ /* 0x000fe20000004100 */
[----:B------:R-:W-:Y:S01]  /*3280*/  @!P0 MOV R8, R21 ;  /* 0x0000001500088202 */ /* 0x000fe20000000f00 */
[----:B------:R-:W-:Y:S02]  /*3290*/  @!P0 HADD2.F32 R29, -RZ, R30.H1_H1 ;  /* 0x3000001eff1d8230 */ /* 0x000fe40000004100 */
[----:B------:R-:W-:Y:S02]  /*32a0*/  @!P0 HADD2.F32 R19, -RZ, R18.H1_H1 ;  /* 0x30000012ff138230 */ /* 0x000fe40000004100 */
[----:B----4-:R-:W-:Y:S02]  /*32b0*/  @!P0 HADD2.F32 R14, -RZ, R16.H0_H0 ;  /* 0x20000010ff0e8230 */ /* 0x010fe40000004100 */
        /* <DEDUP_REMOVED lines=9> */
[--C-:B------:R-:W-:Y:S02]  /*3350*/  @!P0 HADD2.F32 R5, -RZ, R17.reuse.H0_H0 ;  /* 0x20000011ff058230 */ /* 0x100fe40000004100 */
        /* <DEDUP_REMOVED lines=9> */
[----:B------:R-:W-:Y:S02]  /*33f0*/  @!P0 HADD2.F32 R8, -RZ, R14.H1_H1 ;  /* 0x3000000eff088230 */ /* 0x000fe40000004100 */
        /* <DEDUP_REMOVED lines=18> */
.L_x_838:
[----:B------:R-:W-:Y:S05]  /*3520*/  BSYNC.RECONVERGENT B0 ;  /* 0x0000000000007941 */ /* 0x000fea0003800200 */
.L_x_837:
[----:B------:R-:W-:Y:S04]  /*3530*/  BSSY.RECONVERGENT B0, `(.L_x_839) ;  /* 0x0000039000007945 */ /* 0x000fe80003800200 */
[----:B------:R-:W-:Y:S05]  /*3540*/  @P1 BRA `(.L_x_840) ;  /* 0x0000000000dc1947 */ /* 0x000fea0003800000 */
[----:B------:R-:W-:Y:S02]  /*3550*/  ISETP.GE.AND P0, PT, R148, R15, PT ;  /* 0x0000000f9400720c */ /* 0x000fe40003f06270 */
[----:B------:R-:W-:Y:S04]  /*3560*/  IADD3 R42, P1, PT, R38, R79, RZ ;  /* 0x0000004f262a7210 */ /* 0x000fe80007f3e0ff */
[----:B------:R-:W-:Y:S02]  /*3570*/  IADD3.X R43, PT, PT, R39, R77, RZ, P1, !PT ;  /* 0x0000004d272b7210 */ /* 0x000fe40000ffe4ff */
[C---:B------:R-:W-:Y:S03]  /*3580*/  LEA R46, P1, R216.reuse, R36, 0x6 ;  /* 0x00000024d82e7211 */ /* 0x040fe600078230ff */
[----:B-12---:R-:W2:Y:S01]  /*3590*/  LD.E.128 R20, desc[UR4][R42.64] ;  /* 0x000000042a147980 */ /* 0x006ea2000c101d00 */
[----:B------:R-:W-:Y:S01]  /*35a0*/  LEA.HI.X R47, R216, R37, R217, 0x6, P1 ;  /* 0x00000025d82f7211 */ /* 0x000fe200008f34d9 */
[C---:B------:R-:W-:Y:S04]  /*35b0*/  @!P0 IMAD.WIDE R32, R11.reuse, 0x40, R34 ;  /* 0x000000400b208825 */ /* 0x040fe800078e0222 */
[----:B------:R-:W-:Y:S02]  /*35c0*/  @!P0 IMAD.WIDE R24, R11, 0x40, R6 ;  /* 0x000000400b188825 */ /* 0x000fe400078e0206 */
        /* <DEDUP_REMOVED lines=47> */
.L_x_840:
[----:B------:R-:W-:Y:S05]  /*38c0*/  BSYNC.RECONVERGENT B0 ;  /* 0x0000000000007941 */ /* 0x000fea0003800200 */
.L_x_839:
[-C--:B------:R-:W-:Y:S01]  /*38d0*/  ISETP.GE.OR P3, PT, R114, R99.reuse, P2 ;  /* 0x000000637200720c */ /* 0x080fe20001766670 */
[----:B------:R-:W-:Y:S01]  /*38e0*/  BSSY.RECONVERGENT B0, `(.L_x_841) ;  /* 0x0000041000007945 */ /* 0x000fe20003800200 */
[-C--:B------:R-:W-:Y:S02]  /*38f0*/  ISETP.GE.OR P1, PT, R112, R99.reuse, P2 ;  /* 0x000000637000720c */ /* 0x080fe40001726670 */
[----:B------:R-:W-:Y:S02]  /*3900*/  ISETP.GE.OR P0, PT, R110, R99, P2 ;  /* 0x000000636e00720c */ /* 0x000fe40001706670 */
[-C--:B------:R-:W-:Y:S02]  /*3910*/  ISETP.LT.OR P2, PT, R116, R101.reuse, P4 ;  /* 0x000000657400720c */ /* 0x080fe40002741670 */
[----:B------:R-:W-:Y:S02]  /*3920*/  ISETP.NE.AND P5, PT, R40, RZ, PT ;  /* 0x000000ff2800720c */ /* 0x000fe40003fa5270 */
[-C--:B------:R-:W-:Y:S02]  /*3930*/  ISETP.LT.OR P3, PT, R114, R101.reuse, P3 ;  /* 0x000000657200720c */ /* 0x080fe40001f61670 */
[----:B------:R-:W-:Y:S02]  /*3940*/  PLOP3.LUT P6, PT, P6, P5, PT, 0xf2, 0x2f ;  /* 0x00000000002f781c */ /* 0x000fe400037cbe72 */
[-C--:B------:R-:W-:Y:S02]  /*3950*/  ISETP.LT.OR P4, PT, R112, R101.reuse, P1 ;  /* 0x000000657000720c */ /* 0x080fe40000f81670 */
[----:B------:R-:W-:Y:S03]  /*3960*/  ISETP.LT.OR P5, PT, R110, R101, P0 ;  /* 0x000000656e00720c */ /* 0x000fe600007a1670 */
[----:B------:R-:W-:Y:S10]  /*3970*/  @P2 BRA `(.L_x_842) ;  /* 0x0000000000dc2947 */ /* 0x000ff40003800000 */
[----:B------:R-:W-:Y:S02]  /*3980*/  ISETP.GE.AND P0, PT, R148, R15, PT ;  /* 0x0000000f9400720c */ /* 0x000fe40003f06270 */
[----:B------:R-:W-:Y:S04]  /*3990*/  IADD3 R40, P1, PT, R38, R83, RZ ;  /* 0x0000005326287210 */ /* 0x000fe80007f3e0ff */
[----:B------:R-:W-:Y:S02]  /*39a0*/  IADD3.X R41, PT, PT, R39, R81, RZ, P1, !PT ;  /* 0x0000005127297210 */ /* 0x000fe40000ffe4ff */
[C---:B---3--:R-:W-:Y:S03]  /*39b0*/  LEA R46, P1, R216.reuse, R36, 0x7 ;  /* 0x00000024d82e7211 */ /* 0x048fe600078238ff */
        /* <DEDUP_REMOVED lines=51> */
.L_x_842:
[----:B------:R-:W-:Y:S05]  /*3cf0*/  BSYNC.RECONVERGENT B0 ;  /* 0x0000000000007941 */ /* 0x000fea0003800200 */
.L_x_841:
[----:B------:R-:W-:Y:S04]  /*3d00*/  BSSY.RECONVERGENT B0, `(.L_x_843) ;  /* 0x000003a000007945 */ /* 0x000fe80003800200 */
[----:B------:R-:W-:Y:S05]  /*3d10*/  @P3 BRA `(.L_x_844) ;  /* 0x0000000000e03947 */ /* 0x000fea0003800000 */
[----:B------:R-:W-:Y:S01]  /*3d20*/  IMAD R42, R217, 0xc0, RZ ;  /* 0x000000c0d92a7824 */ /* 0x000fe200078e02ff */
[----:B------:R-:W-:Y:S01]  /*3d30*/  ISETP.GE.AND P0, PT, R148, R15, PT ;  /* 0x0000000f9400720c */ /* 0x000fe20003f06270 */
[----:B---34-:R-:W-:Y:S01]  /*3d40*/  IMAD.WIDE.U32 R46, R216, 0xc0, R36 ;  /* 0x000000c0d82e7825 */ /* 0x018fe200078e0024 */
[----:B------:R-:W-:Y:S04]  /*3d50*/  IADD3 R40, P1, PT, R38, R132, RZ ;  /* 0x0000008426287210 */ /* 0x000fe80007f3e0ff */
[----:B------:R-:W-:Y:S02]  /*3d60*/  IADD3.X R41, PT, PT, R39, R75, RZ, P1, !PT ;  /* 0x0000004b27297210 */ /* 0x000fe40000ffe4ff */
[----:B------:R-:W-:Y:S03]  /*3d70*/  IADD3 R47, PT, PT, R42, R47, RZ ;  /* 0x0000002f2a2f7210 */ /* 0x000fe60007ffe0ff */
[----:B-12---:R-:W2:Y:S02]  /*3d80*/  LD.E.128 R20, desc[UR4][R40.64] ;  /* 0x0000000428147980 */ /* 0x006ea4000c101d00 */
        /* <DEDUP_REMOVED lines=49> */
.L_x_844:
[----:B------:R-:W-:Y:S05]  /*40a0*/  BSYNC.RECONVERGENT B0 ;  /* 0x0000000000007941 */ /* 0x000fea0003800200 */
.L_x_843:
[----:B------:R-:W-:Y:S04]  /*40b0*/  BSSY.RECONVERGENT B0, `(.L_x_845) ;  /* 0x0000039000007945 */ /* 0x000fe80003800200 */
[----:B------:R-:W-:Y:S05]  /*40c0*/  @P4 BRA `(.L_x_846) ;  /* 0x0000000000dc4947 */ /* 0x000fea0003800000 */
[----:B------:R-:W-:Y:S02]  /*40d0*/  ISETP.GE.AND P0, PT, R148, R15, PT ;  /* 0x0000000f9400720c */ /* 0x000fe40003f06270 */
[C---:B------:R-:W-:Y:S04]  /*40e0*/  LEA R40, P1, R130.reuse, R38, 0x8 ;  /* 0x0000002682287211 */ /* 0x040fe800078240ff */
[----:B------:R-:W-:Y:S02]  /*40f0*/  LEA.HI.X R41, R130, R39, R131, 0x8, P1 ;  /* 0x0000002782297211 */ /* 0x000fe400008f4483 */
[C---:B-1-34-:R-:W-:Y:S03]  /*4100*/  LEA R46, P1, R216.reuse, R36, 0x8 ;  /* 0x00000024d82e7211 */ /* 0x05afe600078240ff */
[----:B--2---:R-:W2:Y:S01]  /*4110*/  LD.E.128 R20, desc[UR4][R40.64] ;  /* 0x0000000428147980 */ /* 0x004ea2000c101d00 */
        /* <DEDUP_REMOVED lines=50> */
.L_x_846:
[----:B------:R-:W-:Y:S05]  /*4440*/  BSYNC.RECONVERGENT B0 ;  /* 0x0000000000007941 */ /* 0x000fea0003800200 */
.L_x_845:
[----:B------:R-:W-:Y:S04]  /*4450*/  BSSY.RECONVERGENT B0, `(.L_x_847) ;  /* 0x000003b000007945 */ /* 0x000fe80003800200 */
[----:B------:R-:W-:Y:S05]  /*4460*/  @P5 BRA `(.L_x_848) ;  /* 0x0000000000e45947 */ /* 0x000fea0003800000 */
[----:B------:R-:W-:Y:S01]  /*4470*/  IMAD R40, R131, 0x140, RZ ;  /* 0x0000014083287824 */ /* 0x000fe200078e02ff */
[----:B------:R-:W-:Y:S01]  /*4480*/  ISETP.GE.AND P0, PT, R148, R15, PT ;  /* 0x0000000f9400720c */ /* 0x000fe20003f06270 */
[----:B------:R-:W-:Y:S04]  /*4490*/  IMAD.WIDE.U32 R42, R130, 0x140, R38 ;  /* 0x00000140822a7825 */ /* 0x000fe800078e0026 */
[----:B-1-34-:R-:W-:Y:S01]  /*44a0*/  IMAD.WIDE.U32 R46, R216, 0x140, R36 ;  /* 0x00000140d82e7825 */ /* 0x01afe200078e0024 */
[----:B------:R-:W-:Y:S05]  /*44b0*/  IADD3 R43, PT, PT, R40, R43, RZ ;  /* 0x0000002b282b7210 */ /* 0x000fea0007ffe0ff */
[----:B--2---:R1:W2:Y:S02]  /*44c0*/  LD.E.128 R20, desc[UR4][R42.64] ;  /* 0x000000042a147980 */ /* 0x0042a4000c101d00 */
[C---:B------:R-:W-:Y:S04]  /*44d0*/  @!P0 IMAD.WIDE R32, R11.reuse, 0x140, R34 ;  /* 0x000001400b208825 */ /* 0x040fe800078e0222 */
[----:B------:R-:W-:Y:S02]  /*44e0*/  @!P0 IMAD.WIDE R24, R11, 0x140, R6 ;  /* 0x000001400b188825 */ /* 0x000fe400078e0206 */
[----:B------:R-:W3:Y:S06]  /*44f0*/  @!P0 LD.E.64 R32, desc[UR4][R32.64] ;  /* 0x0000000420208980 */ /* 0x000eec000c101b00 */
[----:B------:R-:W4:Y:S01]  /*4500*/  @!P0 LD.E.64 R16, desc[UR4][R24.64] ;  /* 0x0000000418108980 */ /* 0x000f22000c101b00 */
[----:B-1----:R-:W-:Y:S05]  /*4510*/  IMAD R42, R217, 0x140, RZ ;  /* 0x00000140d92a7824 */ /* 0x002fea00078e02ff */
[----:B------:R-:W-:Y:S01]  /*4520*/  IADD3 R47, PT, PT, R42, R47, RZ ;  /* 0x0000002f2a2f7210 */ /* 0x000fe20007ffe0ff */
        /* <DEDUP_REMOVED lines=45> */
.L_x_848:
[----:B------:R-:W-:Y:S05]  /*4800*/  BSYNC.RECONVERGENT B0 ;  /* 0x0000000000007941 */ /* 0x000fea0003800200 */
.L_x_847:
[----:B------:R-:W-:Y:S04]  /*4810*/  BSSY.RECONVERGENT B0, `(.L_x_849) ;  /* 0x000003b000007945 */ /* 0x000fe80003800200 */
[----:B------:R-:W-:Y:S05]  /*4820*/  @P6 BRA `(.L_x_850) ;  /* 0x0000000000e46947 */ /* 0x000fea0003800000 */
[----:B------:R-:W-:Y:S01]  /*4830*/  IMAD R33, R131, 0x180, RZ ;  /* 0x0000018083217824 */ /* 0x000fe200078e02ff */
[----:B------:R-:W-:Y:S01]  /*4840*/  ISETP.GE.AND P0, PT, R148, R15, PT ;  /* 0x0000000f9400720c */ /* 0x000fe20003f06270 */
[----:B------:R-:W-:Y:S04]  /*4850*/  IMAD.WIDE.U32 R38, R130, 0x180, R38 ;  /* 0x0000018082267825 */ /* 0x000fe800078e0026 */
[----:B------:R-:W-:Y:S01]  /*4860*/  IMAD R43, R217, 0x180, RZ ;  /* 0x00000180d92b7824 */ /* 0x000fe200078e02ff */
[----:B------:R-:W-:Y:S01]  /*4870*/  IADD3 R39, PT, PT, R33, R39, RZ ;  /* 0x0000002721277210 */ /* 0x000fe20007ffe0ff */
[----:B--2---:R-:W-:Y:S04]  /*4880*/  IMAD.WIDE.U32 R36, R216, 0x180, R36 ;  /* 0x00000180d8247825 */ /* 0x004fe800078e0024 */
[----:B------:R-:W1:Y:S01]  /*4890*/  LD.E.128 R16, desc[UR4][R38.64] ;  /* 0x0000000426107980 */ /* 0x000e62000c101d00 */
[----:B------:R-:W-:Y:S01]  /*48a0*/  IADD3 R37, PT, PT, R43, R37, RZ ;  /* 0x000000252b257210 */ /* 0x000fe20007ffe0ff */
[C---:B------:R-:W-:Y:S04]  /*48b0*/  @!P0 IMAD.WIDE R34, R11.reuse, 0x180, R34 ;  /* 0x000001800b228825 */ /* 0x040fe800078e0222 */
[----:B------:R-:W-:Y:S02]  /*48c0*/  @!P0 IMAD.WIDE R6, R11, 0x180, R6 ;  /* 0x000001800b068825 */ /* 0x000fe400078e0206 */
[----:B------:R-:W2:Y:S06]  /*48d0*/  @!P0 LD.E.64 R34, desc[UR4][R34.64] ;  /* 0x0000000422228980 */ /* 0x000eac000c101b00 */
[----:B------:R-:W5:Y:S01]  /*48e0*/  @!P0 LD.E.64 R6, desc[UR4][R6.64] ;  /* 0x0000000406068980 */ /* 0x000f62000c101b00 */
[--C-:B--2---:R-:W-:Y:S01]  /*48f0*/  @!P0 HADD2.F32 R25, -RZ, R34.reuse.H0_H0 ;  /* 0x20000022ff198230 */ /* 0x104fe20000004100 */
[----:B-1-34-:R-:W-:Y:S01]  /*4900*/  @!P0 MOV R21, R16 ;  /* 0x0000001000158202 */ /* 0x01afe20000000f00 */
[----:B------:R-:W-:Y:S01]  /*4910*/  @!P0 HADD2.F32 R27, -RZ, R34.H1_H1 ;  /* 0x30000022ff1b8230 */ /* 0x000fe20000004100 */
[----:B------:R-:W-:Y:S01]  /*4920*/  @!P0 MOV R20, R17 ;  /* 0x0000001100148202 */ /* 0x000fe20000000f00 */
[----:B------:R-:W-:Y:S02]  /*4930*/  @!P0 HADD2.F32 R26, -RZ, R35.H0_H0 ;  /* 0x20000023ff1a8230 */ /* 0x000fe40000004100 */
[--C-:B------:R-:W-:Y:S02]  /*4940*/  @!P0 HADD2.F32 R22, -RZ, R21.reuse.H1_H1 ;  /* 0x30000015ff168230 */ /* 0x100fe40000004100 */
[--C-:B-----5:R-:W-:Y:S02]  /*4950*/  @!P0 HADD2.F32 R15, -RZ, R6.reuse.H0_H0 ;  /* 0x20000006ff0f8230 */ /* 0x120fe40000004100 */
[----:B------:R-:W-:Y:S02]  /*4960*/  @!P0 HADD2.F32 R24, -RZ, R21.H0_H0 ;  /* 0x20000015ff188230 */ /* 0x000fe40000004100 */
[C---:B------:R-:W-:Y:S01]  /*4970*/  @!P0 FMUL.FTZ R33, R22.reuse, R25 ;  /* 0x0000001916218220 */ /* 0x040fe20000410000 */
[--C-:B------:R-:W-:Y:S02]  /*4980*/  @!P0 HADD2.F32 R8, -RZ, R7.reuse.H0_H0 ;  /* 0x20000007ff088230 */ /* 0x100fe40000004100 */
[----:B------:R-:W-:Y:S01]  /*4990*/  @!P0 FMUL.FTZ R0, R22, R15 ;  /* 0x0000000f16008220 */ /* 0x000fe20000410000 */
[----:B------:R-:W-:Y:S01]  /*49a0*/  @!P0 HADD2.F32 R5, -RZ, R7.H1_H1 ;  /* 0x30000007ff058230 */ /* 0x000fe20000004100 */
[----:B------:R-:W-:Y:S01]  /*49b0*/  @!P0 MOV R7, R19 ;  /* 0x0000001300078202 */ /* 0x000fe20000000f00 */
[----:B------:R-:W-:Y:S01]  /*49c0*/  @!P0 FFMA.FTZ R33, R24, R15, -R33 ;  /* 0x0000000f18218223 */ /* 0x000fe20000010821 */
[----:B------:R-:W-:Y:S01]  /*49d0*/  @!P0 MOV R15, R18 ;  /* 0x00000012000f8202 */ /* 0x000fe20000000f00 */
[----:B------:R-:W-:Y:S02]  /*49e0*/  @!P0 HADD2.F32 R14, -RZ, R6.H1_H1 ;  /* 0x30000006ff0e8230 */ /* 0x000fe40000004100 */
[----:B------:R-:W-:Y:S01]  /*49f0*/  @!P0 FFMA.FTZ R0, R25, R24, R0 ;  /* 0x0000001819008223 */ /* 0x000fe20000010000 */
[--C-:B------:R-:W-:Y:S02]  /*4a00*/  @!P0 HADD2.F32 R23, -RZ, R20.reuse.H1_H1 ;  /* 0x30000014ff178230 */ /* 0x100fe40000004100 */
[----:B------:R-:W-:Y:S02]  /*4a10*/  @!P0 HADD2.F32 R21, -RZ, R15.H1_H1 ;  /* 0x3000000fff158230 */ /* 0x000fe40000004100 */
[----:B------:R-:W-:Y:S01]  /*4a20*/  @!P0 F2FP.F16.F32.PACK_AB R33, R0, R33 ;  /* 0x000000210021823e */ /* 0x000fe200000000ff */
[----:B------:R-:W-:Y:S02]  /*4a30*/  @!P0 HADD2.F32 R31, -RZ, R35.H1_H1 ;  /* 0x30000023ff1f8230 */ /* 0x000fe40000004100 */
[----:B------:R-:W-:Y:S01]  /*4a40*/  @!P0 FMUL.FTZ R2, R23, R14 ;  /* 0x0000000e17028220 */ /* 0x000fe20000410000 */
[----:B------:R-:W-:Y:S01]  /*4a50*/  @!P0 HADD2.F32 R6, -RZ, R7.H1_H1 ;  /* 0x30000007ff068230 */ /* 0x000fe20000004100 */
[----:B------:R-:W-:Y:S01]  /*4a60*/  @!P0 MOV R16, R33 ;  /* 0x0000002100108202 */ /* 0x000fe20000000f00 */
[----:B------:R-:W-:Y:S02]  /*4a70*/  @!P0 HADD2.F32 R25, -RZ, R20.H0_H0 ;  /* 0x20000014ff198230 */ /* 0x000fe40000004100 */
[----:B------:R-:W-:Y:S01]  /*4a80*/  @!P0 FMUL.FTZ R3, R21, R8 ;  /* 0x0000000815038220 */ /* 0x000fe20000410000 */
[----:B------:R-:W-:Y:S02]  /*4a90*/  @!P0 HADD2.F32 R29, -RZ, R15.H0_H0 ;  /* 0x2000000fff1d8230 */ /* 0x000fe40000004100 */
[----:B------:R-:W-:Y:S01]  /*4aa0*/  @!P0 FMUL.FTZ R39, R23, R27 ;  /* 0x0000001b17278220 */ /* 0x000fe20000410000 */
[----:B------:R-:W-:Y:S02]  /*4ab0*/  @!P0 HADD2.F32 R24, -RZ, R7.H0_H0 ;  /* 0x20000007ff188230 */ /* 0x000fe40000004100 */
[----:B------:R-:W-:Y:S01]  /*4ac0*/  @!P0 FMUL.FTZ R28, R21, R26 ;  /* 0x0000001a151c8220 */ /* 0x000fe20000410000 */
[C---:B------:R-:W-:Y:S01]  /*4ad0*/  @!P0 FMUL.FTZ R41, R6.reuse, R31 ;  /* 0x0000001f06298220 */ /* 0x040fe20000410000 */
[----:B------:R-:W-:Y:S01]  /*4ae0*/  @!P0 FMUL.FTZ R4, R6, R5 ;  /* 0x0000000506048220 */ /* 0x000fe20000410000 */
[----:B------:R-:W-:Y:S01]  /*4af0*/  @!P0 FFMA.FTZ R2, R27, R25, R2 ;  /* 0x000000191b028223 */ /* 0x000fe20000010002 */
        /* <DEDUP_REMOVED lines=12> */
.L_x_850:
[----:B------:R-:W-:Y:S05]  /*4bc0*/  BSYNC.RECONVERGENT B0 ;  /* 0x0000000000007941 */ /* 0x000fea0003800200 */
.L_x_849:
[----:B------:R-:W5:Y:S02]  /*4bd0*/  LD.E R3, desc[UR4][R150.64+0xd0] ;  /* 0x0000d00496037980 */ /* 0x000f64000c101900 */
[----:B-----5:R-:W-:Y:S05]  /*4be0*/  IMAD.U32 R3, R3, -0x80, RZ ;  /* 0xffffff8003037824 */ /* 0x020fea00078e00ff */
[C---:B------:R-:W-:Y:S02]  /*4bf0*/  LEA R12, P1, R3.reuse, R12, 0x1 ;  /* 0x0000000c030c7211 */ /* 0x040fe400078208ff */
[C---:B------:R-:W-:Y:S02]  /*4c00*/  LEA R48, P0, R3.reuse, R48, 0x1 ;  /* 0x0000003003307211 */ /* 0x040fe400078008ff */
[C---:B------:R-:W-:Y:S02]  /*4c10*/  LEA.HI.X.SX32 R13, R3.reuse, R13, 0x1, P1 ;  /* 0x0000000d030d7211 */ /* 0x040fe400008f0eff */
[----:B------:R-:W-:Y:S01]  /*4c20*/  LEA.HI.X.SX32 R49, R3, R49, 0x1, P0 ;  /* 0x0000003103317211 */ /* 0x000fe200000f0eff */
[----:B------:R-:W-:Y:S05]  /*4c30*/  BRA `(.L_x_833) ;  /* 0x0000003000407947 */ /* 0x000fea0003800000 */
.L_x_834:
[----:B------:R-:W-:Y:S01]  /*4c40*/  LEA.HI R17, R15, R15, RZ, 0x1 ;  /* 0x0000000f0f117211 */ /* 0x000fe200078f08ff */
[----:B------:R-:W2:Y:S01]  /*4c50*/  LD.E R3, desc[UR4][R150.64+0xc0] ;  /* 0x0000c00496037980 */ /* 0x000ea2000c101900 */
[----:B------:R-:W-:Y:S02]  /*4c60*/  BSSY.RECONVERGENT B0, `(.L_x_851) ;  /* 0x0000061000007945 */ /* 0x000fe40003800200 */
[----:B------:R-:W-:Y:S04]  /*4c70*/  SHF.R.S32.HI R17, RZ, 0x1, R17 ;  /* 0x00000001ff117819 */ /* 0x000fe80000011411 */
[C---:B------:R-:W-:Y:S01]  /*4c80*/  ISETP.GE.AND P1, PT, R148.reuse, R17, PT ;  /* 0x000000119400720c */ /* 0x040fe20003f26270 */
[----:B------:R-:W-:Y:S05]  /*4c90*/  IMAD.MOV R14, RZ, RZ, -R17 ;  /* 0x000000ffff0e7224 */ /* 0x000fea00078e0a11 */
[----:B------:R-:W-:Y:S02]  /*4ca0*/  SEL R17, R17, R14, !P1 ;  /* 0x0000000e11117207 */ /* 0x000fe40004800000 */
[----:B------:R-:W-:Y:S02]  /*4cb0*/  SHF.R.S32.HI R111, RZ, 0x1f, R14 ;  /* 0x0000001fff6f7819 */ /* 0x000fe4000001140e */
[----:B--2---:R-:W-:Y:S04]  /*4cc0*/  ISETP.GE.AND P4, PT, R148, R3, PT ;  /* 0x000000039400720c */ /* 0x004fe80003f86270 */
[C---:B------:R-:W-:Y:S04]  /*4cd0*/  ISETP.GE.OR P0, PT, R126.reuse, R99, P4 ;  /* 0x000000637e00720c */ /* 0x040fe80002706670 */
[----:B------:R-:W-:Y:S11]  /*4ce0*/  ISETP.LT.OR P0, PT, R126, R101, P0 ;  /* 0x000000657e00720c */ /* 0x000ff60000701670 */
[----:B------:R-:W-:Y:S02]  /*4cf0*/  @!UPT UIADD3 URZ, UPT, UPT, URZ, URZ, URZ ;  /* 0x000000fffffff290 */ /* 0x000fe4000fffe0ff */
[----:B------:R-:W-:Y:S05]  /*4d00*/  @P0 BRA `(.L_x_852) ;  /* 0x0000000400580947 */ /* 0x000fea0003800000 */
[----:B------:R-:W-:Y:S02]  /*4d10*/  ISETP.GE.AND P0, PT, R148, R15, PT ;  /* 0x0000000f9400720c */ /* 0x000fe40003f06270 */
[----:B------:R-:W-:Y:S05]  /*4d20*/  MOV R8, R10 ;  /* 0x0000000a00087202 */ /* 0x000fea0000000f00 */
[----:B------:R-:W2:Y:S06]  /*4d30*/  LD.E.128 R52, desc[UR4][R8.64] ;  /* 0x0000000408347980 */ /* 0x000eac000c101d00 */
[----:B------:R-:W-:Y:S01]  /*4d40*/  @!P0 IMAD.WIDE R20, R17, 0x2, R8 ;  /* 0x0000000211148825 */ /* 0x000fe200078e0208 */
[----:B------:R-:W-:Y:S02]  /*4d50*/  @!P0 SEL R113, R14, RZ, P1 ;  /* 0x000000ff0e718207 */ /* 0x000fe40000800000 */
[----:B------:R-:W-:Y:S02]  /*4d60*/  @!P0 SEL R50, R111, RZ, P1 ;  /* 0x000000ff6f328207 */ /* 0x000fe40000800000 */
[C---:B------:R-:W-:Y:S01]  /*4d70*/  @!P0 SHF.L.U32 R47, R113.reuse, 0x1, RZ ;  /* 0x00000001712f8819 */ /* 0x040fe200000006ff */
[----:B------:R-:W3:Y:S01]  /*4d80*/  @!P0 LD.E.128 R20, desc[UR4][R20.64] ;  /* 0x0000000414148980 */ /* 0x000ee2000c101d00 */
[----:B------:R-:W-:Y:S02]  /*4d90*/  @!P0 SHF.L.U64.HI R50, R113, 0x1, R50 ;  /* 0x0000000171328819 */ /* 0x000fe40000010232 */
[C---:B------:R-:W-:Y:S04]  /*4da0*/  @!P0 IADD3 R136, P2, PT, R47.reuse, R86, RZ ;  /* 0x000000562f888210 */ /* 0x040fe80007f5e0ff */
[C---:B------:R-:W-:Y:S02]  /*4db0*/  @!P0 IADD3.X R137, PT, PT, R50.reuse, R87, RZ, P2, !PT ;  /* 0x0000005732898210 */ /* 0x040fe400017fe4ff */
[----:B------:R-:W-:Y:S04]  /*4dc0*/  @!P0 IADD3 R34, P2, PT, R47, R88, RZ ;  /* 0x000000582f228210 */ /* 0x000fe80007f5e0ff */
[----:B------:R-:W4:Y:S01]  /*4dd0*/  @!P0 LD.E.128 R136, desc[UR4][R136.64] ;  /* 0x0000000488888980 */ /* 0x000f22000c101d00 */
[----:B------:R-:W-:Y:S02]  /*4de0*/  @!P0 IADD3.X R35, PT, PT, R50, R89, RZ, P2, !PT ;  /* 0x0000005932238210 */ /* 0x000fe400017fe4ff */
[----:B------:R-:W-:Y:S02]  /*4df0*/  PLOP3.LUT P2, PT, PT, PT, PT, 0x80, 0x8 ;  /* 0x000000000008781c */ /* 0x000fe40003f4f070 */
[----:B------:R-:W-:Y:S03]  /*4e00*/  @!P0 PLOP3.LUT P2, PT, P1, PT, PT, 0x80, 0x8 ;  /* 0x000000000008881c */ /* 0x000fe60000f4f070 */
[----:B------:R1:W5:Y:S01]  /*4e10*/  @!P0 LD.E.128 R40, desc[UR4][R34.64] ;  /* 0x0000000422288980 */ /* 0x000362000c101d00 */
[--C-:B---3--:R-:W-:Y:S01]  /*4e20*/  @!P0 HADD2.F32 R28, -RZ, R20.reuse.H0_H0 ;  /* 0x20000014ff1c8230 */ /* 0x108fe20000004100 */
[----:B--2---:R-:W-:Y:S01]  /*4e30*/  @!P0 MOV R32, R52 ;  /* 0x0000003400208202 */ /* 0x004fe20000000f00 */
[----:B------:R-:W-:Y:S01]  /*4e40*/  @!P0 HADD2.F32 R26, -RZ, R20.H1_H1 ;  /* 0x30000014ff1a8230 */ /* 0x000fe20000004100 */
[----:B------:R-:W-:Y:S01]  /*4e50*/  @!P0 MOV R45, R53 ;  /* 0x00000035002d8202 */ /* 0x000fe20000000f00 */
[--C-:B------:R-:W-:Y:S01]  /*4e60*/  @!P0 HADD2.F32 R18, -RZ, R23.reuse.H0_H0 ;  /* 0x20000017ff128230 */ /* 0x100fe20000004100 */
[----:B------:R-:W-:Y:S01]  /*4e70*/  @!P0 MOV R46, R55 ;  /* 0x00000037002e8202 */ /* 0x000fe20000000f00 */
[--C-:B-1----:R-:W-:Y:S02]  /*4e80*/  @!P0 HADD2.F32 R35, -RZ, R32.reuse.H0_H0 ;  /* 0x20000020ff238230 */ /* 0x102fe40000004100 */
[----:B------:R-:W-:Y:S02]  /*4e90*/  @!P0 HADD2.F32 R37, -RZ, R32.H1_H1 ;  /* 0x30000020ff258230 */ /* 0x000fe40000004100 */
[----:B------:R-:W-:Y:S02]  /*4ea0*/  @!P0 HADD2.F32 R19, -RZ, R23.H1_H1 ;  /* 0x30000017ff138230 */ /* 0x000fe40000004100 */
[----:B------:R-:W-:Y:S02]  /*4eb0*/  @!P0 HADD2.F32 R25, -RZ, R21.H0_H0 ;  /* 0x20000015ff198230 */ /* 0x000fe40000004100 */
[--C-:B----4-:R-:W-:Y:S02]  /*4ec0*/  @!P0 HADD2.F32 R33, -RZ, R136.reuse.H0_H0 ;  /* 0x20000088ff218230 */ /* 0x110fe40000004100 */
[----:B------:R-:W-:Y:S02]  /*4ed0*/  @!P0 HADD2.F32 R31, -RZ, R136.H1_H1 ;  /* 0x30000088ff1f8230 */ /* 0x000fe40000004100 */
[--C-:B------:R-:W-:Y:S02]  /*4ee0*/  @!P0 HADD2.F32 R30, -RZ, R137.reuse.H0_H0 ;  /* 0x20000089ff1e8230 */ /* 0x100fe40000004100 */
[----:B------:R-:W-:Y:S01]  /*4ef0*/  @!P2 FADD.FTZ R33, -R33, -RZ ;  /* 0x800000ff2121a221 */ /* 0x000fe20000010100 */
[----:B------:R-:W-:Y:S02]  /*4f00*/  @!P0 HADD2.F32 R29, -RZ, R137.H1_H1 ;  /* 0x30000089ff1d8230 */ /* 0x000fe40000004100 */
[----:B------:R-:W-:Y:S01]  /*4f10*/  @!P2 FADD.FTZ R31, -R31, -RZ ;  /* 0x800000ff1f1fa221 */ /* 0x000fe20000010100 */
[----:B------:R-:W-:Y:S02]  /*4f20*/  @!P0 HADD2.F32 R27, -RZ, R138.H0_H0 ;  /* 0x2000008aff1b8230 */ /* 0x000fe40000004100 */
[----:B------:R-:W-:Y:S01]  /*4f30*/  @!P0 FMUL.FTZ R0, R28, R33 ;  /* 0x000000211c008220 */ /* 0x000fe20000410000 */
[--C-:B-----5:R-:W-:Y:S02]  /*4f40*/  @!P0 HADD2.F32 R32, -RZ, R40.reuse.H0_H0 ;  /* 0x20000028ff208230 */ /* 0x120fe40000004100 */
[----:B------:R-:W-:Y:S01]  /*4f50*/  @!P0 FMUL.FTZ R2, R26, R31 ;  /* 0x0000001f1a028220 */ /* 0x000fe20000410000 */
[----:B------:R-:W-:Y:S02]  /*4f60*/  @!P0 HADD2.F32 R34, -RZ, R40.H1_H1 ;  /* 0x30000028ff228230 */ /* 0x000fe40000004100 */
[----:B------:R-:W-:Y:S01]  /*4f70*/  @!P2 FADD.FTZ R30, -R30, -RZ ;  /* 0x800000ff1e1ea221 */ /* 0x000fe20000010100 */
[--C-:B------:R-:W-:Y:S02]  /*4f80*/  @!P0 HADD2.F32 R38, -RZ, R41.reuse.H0_H0 ;  /* 0x20000029ff268230 */ /* 0x100fe40000004100 */
[----:B------:R-:W-:Y:S01]  /*4f90*/  @!P0 FFMA.FTZ R0, R35, R32, R0 ;  /* 0x0000002023008223 */ /* 0x000fe20000010000 */
[----:B------:R-:W-:Y:S02]  /*4fa0*/  @!P0 HADD2.F32 R39, -RZ, R41.H1_H1 ;  /* 0x30000029ff278230 */ /* 0x000fe40000004100 */
[----:B------:R-:W-:Y:S01]  /*4fb0*/  @!P0 FFMA.FTZ R2, R37, R34, R2 ;  /* 0x0000002225028223 */ /* 0x000fe20000010002 */
[----:B------:R-:W-:Y:S02]  /*4fc0*/  @!P0 HADD2.F32 R24, -RZ, R21.H1_H1 ;  /* 0x30000015ff188230 */ /* 0x000fe40000004100 */
[----:B------:R-:W-:Y:S01]  /*4fd0*/  @!P0 FMUL.FTZ R3, R25, R30 ;  /* 0x0000001e19038220 */ /* 0x000fe20000410000 */
[----:B------:R-:W-:Y:S02]  /*4fe0*/  @!P0 HADD2.F32 R23, -RZ, R138.H1_H1 ;  /* 0x3000008aff178230 */ /* 0x000fe40000004100 */
[----:B------:R-:W-:Y:S01]  /*4ff0*/  @!P2 FADD.FTZ R29, -R29, -RZ ;  /* 0x800000ff1d1da221 */ /* 0x000fe20000010100 */
[--C-:B------:R-:W-:Y:S01]  /*5000*/  @!P0 HADD2.F32 R40, -RZ, R42.reuse.H0_H0 ;  /* 0x2000002aff288230 */ /* 0x100fe20000004100 */
[----:B------:R-:W-:Y:S01]  /*5010*/  @!P0 F2FP.F16.F32.PACK_AB R47, R2, R0 ;  /* 0x00000000022f823e */ /* 0x000fe200000000ff */
[----:B------:R-:W-:Y:S02]  /*5020*/  @!P0 HADD2.F32 R41, -RZ, R42.H1_H1 ;  /* 0x3000002aff298230 */ /* 0x000fe40000004100 */
[----:B------:R-:W-:Y:S01]  /*5030*/  @!P0 FMUL.FTZ R4, R24, R29 ;  /* 0x0000001d18048220 */ /* 0x000fe20000410000 */
[----:B------:R-:W-:Y:S01]  /*5040*/  @!P0 HADD2.F32 R21, -RZ, R139.H0_H0 ;  /* 0x2000008bff158230 */ /* 0x000fe20000004100 */
[----:B------:R-:W-:Y:S01]  /*5050*/  @!P0 MOV R52, R47 ;  /* 0x0000002f00348202 */ /* 0x000fe20000000f00 */
[--C-:B------:R-:W-:Y:S02]  /*5060*/  @!P0 HADD2.F32 R42, -RZ, R43.reuse.H0_H0 ;  /* 0x2000002bff2a8230 */ /* 0x100fe40000004100 */
[----:B------:R-:W-:Y:S01]  /*5070*/  @!P2 FADD.FTZ R27, -R27, -RZ ;  /* 0x800000ff1b1ba221 */ /* 0x000fe20000010100 */
[----:B------:R-:W-:Y:S01]  /*5080*/  @!P0 HADD2.F32 R44, -RZ, R43.H1_H1 ;  /* 0x3000002bff2c8230 */ /* 0x000fe20000004100 */
[----:B------:R-:W-:Y:S01]  /*5090*/  @!P0 MOV R43, R54 ;  /* 0x00000036002b8202 */ /* 0x000fe20000000f00 */
[----:B------:R-:W-:Y:S02]  /*50a0*/  @!P0 HADD2.F32 R16, -RZ, R139.H1_H1 ;  /* 0x3000008bff108230 */ /* 0x000fe40000004100 */
[----:B------:R-:W-:Y:S01]  /*50b0*/  @!P2 FADD.FTZ R23, -R23, -RZ ;  /* 0x800000ff1717a221 */ /* 0x000fe20000010100 */
[--C-:B------:R-:W-:Y:S02]  /*50c0*/  @!P0 HADD2.F32 R20, -RZ, R22.reuse.H0_H0 ;  /* 0x20000016ff148230 */ /* 0x100fe40000004100 */
[----:B------:R-:W-:Y:S01]  /*50d0*/  @!P2 FADD.FTZ R21, -R21, -RZ ;  /* 0x800000ff1515a221 */ /* 0x000fe20000010100 */
[----:B------:R-:W-:Y:S02]  /*50e0*/  @!P0 HADD2.F32 R22, -RZ, R22.H1_H1 ;  /* 0x30000016ff168230 */ /* 0x000fe40000004100 */
[----:B------:R-:W-:Y:S01]  /*50f0*/  @!P2 FADD.FTZ R16, -R16, -RZ ;  /* 0x800000ff1010a221 */ /* 0x000fe20000010100 */
[--C-:B------:R-:W-:Y:S02]  /*5100*/  @!P0 HADD2.F32 R36, -RZ, R45.reuse.H0_H0 ;  /* 0x2000002dff248230 */ /* 0x100fe40000004100 */
[----:B------:R-:W-:Y:S01]  /*5110*/  @!P0 FMUL.FTZ R5, R20, R27 ;  /* 0x0000001b14058220 */ /* 0x000fe20000410000 */
[----:B------:R-:W-:Y:S02]  /*5120*/  @!P0 HADD2.F32 R35, -RZ, R45.H1_H1 ;  /* 0x3000002dff238230 */ /* 0x000fe40000004100 */
[----:B------:R-:W-:Y:S01]  /*5130*/  @!P0 FMUL.FTZ R6, R22, R23 ;  /* 0x0000001716068220 */ /* 0x000fe20000410000 */
[--C-:B------:R-:W-:Y:S02]  /*5140*/  @!P0 HADD2.F32 R32, -RZ, R43.reuse.H0_H0 ;  /* 0x2000002bff208230 */ /* 0x100fe40000004100 */
[----:B------:R-:W-:Y:S01]  /*5150*/  @!P0 FFMA.FTZ R3, R36, R38, R3 ;  /* 0x0000002624038223 */ /* 0x000fe20000010003 */
[----:B------:R-:W-:Y:S02]  /*5160*/  @!P0 HADD2.F32 R37, -RZ, R43.H1_H1 ;  /* 0x3000002bff258230 */ /* 0x000fe40000004100 */
[----:B------:R-:W-:Y:S01]  /*5170*/  @!P0 FMUL.FTZ R7, R18, R21 ;  /* 0x0000001512078220 */ /* 0x000fe20000410000 */
[--C-:B------:R-:W-:Y:S02]  /*5180*/  @!P0 HADD2.F32 R34, -RZ, R46.reuse.H0_H0 ;  /* 0x2000002eff228230 */ /* 0x100fe40000004100 */
[----:B------:R-:W-:Y:S01]  /*5190*/  @!P0 FFMA.FTZ R4, R35, R39, R4 ;  /* 0x0000002723048223 */ /* 0x000fe20000010004 */
[----:B------:R-:W-:Y:S02]  /*51a0*/  @!P0 HADD2.F32 R43, -RZ, R46.H1_H1 ;  /* 0x3000002eff2b8230 */ /* 0x000fe40000004100 */
[----:B------:R-:W-:Y:S01]  /*51b0*/  @!P0 FMUL.FTZ R8, R19, R16 ;  /* 0x0000001013088220 */ /* 0x000fe20000410000 */
[----:B------:R-:W-:Y:S01]  /*51c0*/  @!P0 FFMA.FTZ R5, R32, R40, R5 ;  /* 0x0000002820058223 */ /* 0x000fe20000010005 */
[----:B------:R-:W-:Y:S01]  /*51d0*/  @!P0 FFMA.FTZ R6, R37, R41, R6 ;  /* 0x0000002925068223 */ /* 0x000fe20000010006 */
[----:B------:R-:W-:Y:S01]  /*51e0*/  @!P0 F2FP.F16.F32.PACK_AB R50, R4, R3 ;  /* 0x000000030432823e */ /* 0x000fe200000000ff */
[----:B------:R-:W-:Y:S01]  /*51f0*/  @!P0 FFMA.FTZ R7, R34, R42, R7 ;  /* 0x0000002a22078223 */ /* 0x000fe20000010007 */
[----:B------:R-:W-:Y:S02]  /*5200*/  @!P0 FFMA.FTZ R8, R43, R44, R8 ;  /* 0x0000002c2b088223 */ /* 0x000fe40000010008 */
[----:B------:R-:W-:Y:S02]  /*5210*/  @!P0 F2FP.F16.F32.PACK_AB R113, R6, R5 ;  /* 0x000000050671823e */ /* 0x000fe400000000ff */
[----:B------:R-:W-:Y:S02]  /*5220*/  @!P0 MOV R53, R50 ;  /* 0x0000003200358202 */ /* 0x000fe40000000f00 */
[----:B------:R-:W-:Y:S02]  /*5230*/  @!P0 F2FP.F16.F32.PACK_AB R134, R8, R7 ;  /* 0x000000070886823e */ /* 0x000fe400000000ff */
[----:B------:R-:W-:Y:S02]  /*5240*/  @!P0 MOV R54, R113 ;  /* 0x0000007100368202 */ /* 0x000fe40000000f00 */
[----:B------:R-:W-:Y:S05]  /*5250*/  @!P0 MOV R55, R134 ;  /* 0x0000008600378202 */ /* 0x000fea0000000f00 */
[----:B------:R1:W-:Y:S02]  /*5260*/  ST.E.128 desc[UR4][R90.64], R52 ;  /* 0x000000345a007985 */ /* 0x0003e4000c101d04 */
.L_x_852:
[----:B------:R-:W-:Y:S05]  /*5270*/  BSYNC.RECONVERGENT B0 ;  /* 0x0000000000007941 */ /* 0x000fea0003800200 */
.L_x_851:
[C---:B------:R-:W-:Y:S01]  /*5280*/  ISETP.GE.OR P0, PT, R70.reuse, R99, P4 ;  /* 0x000000634600720c */ /* 0x040fe20002706670 */
[----:B------:R-:W-:Y:S01]  /*5290*/  BSSY.RECONVERGENT B0, `(.L_x_853) ;  /* 0x000005f000007945 */ /* 0x000fe20003800200 */
[----:B------:R-:W-:Y:S02]  /*52a0*/  LEA R18, P2, R95, R10, 0x1 ;  /* 0x0000000a5f127211 */ /* 0x000fe400078408ff */
[----:B------:R-:W-:Y:S02]  /*52b0*/  ISETP.LT.OR P3, PT, R70, R101, P0 ;  /* 0x000000654600720c */ /* 0x000fe40000761670 */
[----:B------:R-:W-:Y:S02]  /*52c0*/  LEA R134, P0, R57, R90, 0x1 ;  /* 0x0000005a39867211 */ /* 0x000fe400078008ff */
[----:B------:R-:W-:Y:S02]  /*52d0*/  LEA.HI.X R19, R95, R9, R74, 0x1, P2 ;  /* 0x000000095f137211 */ /* 0x000fe400010f0c4a */
[----:B------:R-:W-:Y:S07]  /*52e0*/  LEA.HI.X R135, R57, R91, R60, 0x1, P0 ;  /* 0x0000005b39877211 */ /* 0x000fee00000f0c3c */
[----:B------:R-:W-:Y:S05]  /*52f0*/  @P3 BRA `(.L_x_854) ;  /* 0x0000000400603947 */ /* 0x000fea0003800000 */
[----:B------:R-:W-:Y:S01]  /*5300*/  ISETP.GE.AND P0, PT, R148, R15, PT ;  /* 0x0000000f9400720c */ /* 0x000fe20003f06270 */
[----:B-1----:R-:W2:Y:S11]  /*5310*/  LD.E.128 R52, desc[UR4][R18.64] ;  /* 0x0000000412347980 */ /* 0x002eb6000c101d00 */
[----:B------:R-:W-:Y:S01]  /*5320*/  @!UPT UIADD3 URZ, UPT, UPT, URZ, URZ, URZ ;  /* 0x000000fffffff290 */ /* 0x000fe2000fffe0ff */
[----:B------:R-:W-:Y:S01]  /*5330*/  @!P0 IMAD.WIDE R20, R17, 0x2, R18 ;  /* 0x0000000211148825 */ /* 0x000fe200078e0212 */
[----:B------:R-:W-:Y:S02]  /*5340*/  @!P0 SEL R115, R14, RZ, P1 ;  /* 0x000000ff0e738207 */ /* 0x000fe40000800000 */
[----:B------:R-:W-:Y:S02]  /*5350*/  @!P0 SEL R140, R111, RZ, P1 ;  /* 0x000000ff6f8c8207 */ /* 0x000fe40000800000 */
[----:B------:R-:W-:Y:S01]  /*5360*/  @!P0 IADD3 R115, P2, PT, R120, R115, RZ ;  /* 0x0000007378738210 */ /* 0x000fe20007f5e0ff */
[----:B------:R-:W3:Y:S03]  /*5370*/  @!P0 LD.E.128 R20, desc[UR4][R20.64] ;  /* 0x0000000414148980 */ /* 0x000ee6000c101d00 */
[----:B------:R-:W-:Y:S02]  /*5380*/  @!P0 IADD3.X R140, PT, PT, R97, R140, RZ, P2, !PT ;  /* 0x0000008c618c8210 */ /* 0x000fe400017fe4ff */
[C---:B------:R-:W-:Y:S02]  /*5390*/  @!P0 SHF.L.U32 R113, R115.reuse, 0x1, RZ ;  /* 0x0000000173718819 */ /* 0x040fe400000006ff */
        /* <DEDUP_REMOVED lines=13> */
[--C-:B------:R-:W-:Y:S02]  /*5470*/  @!P0 HADD2.F32 R27, -RZ, R21.reuse.H0_H0 ;  /* 0x20000015ff1b8230 */ /* 0x100fe40000004100 */
[--C-:B-1----:R-:W-:Y:S02]  /*5480*/  @!P0 HADD2.F32 R37, -RZ, R34.reuse.H0_H0 ;  /* 0x20000022ff258230 */ /* 0x102fe40000004100 */
[----:B------:R-:W-:Y:S02]  /*5490*/  @!P0 HADD2.F32 R39, -RZ, R34.H1_H1 ;  /* 0x30000022ff278230 */ /* 0x000fe40000004100 */
[----:B------:R-:W-:Y:S02]  /*54a0*/  @!P0 HADD2.F32 R26, -RZ, R21.H1_H1 ;  /* 0x30000015ff1a8230 */ /* 0x000fe40000004100 */
[--C-:B------:R-:W-:Y:S02]  /*54b0*/  @!P0 HADD2.F32 R24, -RZ, R22.reuse.H0_H0 ;  /* 0x20000016ff188230 */ /* 0x100fe40000004100 */
[----:B------:R-:W-:Y:S02]  /*54c0*/  @!P0 HADD2.F32 R22, -RZ, R22.H1_H1 ;  /* 0x30000016ff168230 */ /* 0x000fe40000004100 */
[----:B------:R-:W-:Y:S02]  /*54d0*/  @!P0 HADD2.F32 R20, -RZ, R23.H0_H0 ;  /* 0x20000017ff148230 */ /* 0x000fe40000004100 */
[----:B------:R-:W-:Y:S02]  /*54e0*/  @!P0 HADD2.F32 R38, -RZ, R50.H0_H0 ;  /* 0x20000032ff268230 */ /* 0x000fe40000004100 */
[--C-:B----4-:R-:W-:Y:S02]  /*54f0*/  @!P0 HADD2.F32 R35, -RZ, R136.reuse.H0_H0 ;  /* 0x20000088ff238230 */ /* 0x110fe40000004100 */
[----:B------:R-:W-:Y:S02]  /*5500*/  @!P0 HADD2.F32 R33, -RZ, R136.H1_H1 ;  /* 0x30000088ff218230 */ /* 0x000fe40000004100 */
        /* <DEDUP_REMOVED lines=8> */
[--C-:B-----5:R-:W-:Y:S02]  /*5590*/  @!P0 HADD2.F32 R34, -RZ, R44.reuse.H0_H0 ;  /* 0x2000002cff228230 */ /* 0x120fe40000004100 */
[----:B------:R-:W-:Y:S01]  /*55a0*/  @!P2 FADD.FTZ R32, -R32, -RZ ;  /* 0x800000ff2020a221 */ /* 0x000fe20000010100 */
[----:B------:R-:W-:Y:S02]  /*55b0*/  @!P0 HADD2.F32 R21, -RZ, R139.H0_H0 ;  /* 0x2000008bff158230 */ /* 0x000fe40000004100 */
[----:B------:R-:W-:Y:S01]  /*55c0*/  @!P2 FADD.FTZ R31, -R31, -RZ ;  /* 0x800000ff1f1fa221 */ /* 0x000fe20000010100 */
[--C-:B------:R-:W-:Y:S02]  /*55d0*/  @!P0 HADD2.F32 R40, -RZ, R45.reuse.H0_H0 ;  /* 0x2000002dff288230 */ /* 0x100fe40000004100 */
[----:B------:R-:W-:Y:S01]  /*55e0*/  @!P0 FFMA.FTZ R0, R37, R34, R0 ;  /* 0x0000002225008223 */ /* 0x000fe20000010000 */
[----:B------:R-:W-:Y:S01]  /*55f0*/  @!P0 HADD2.F32 R41, -RZ, R45.H1_H1 ;  /* 0x3000002dff298230 */ /* 0x000fe20000004100 */
[----:B------:R-:W-:Y:S01]  /*5600*/  @!P0 MOV R45, R54 ;  /* 0x00000036002d8202 */ /* 0x000fe20000000f00 */
[----:B------:R-:W-:Y:S02]  /*5610*/  @!P0 HADD2.F32 R16, -RZ, R139.H1_H1 ;  /* 0x3000008bff108230 */ /* 0x000fe40000004100 */
[----:B------:R-:W-:Y:S01]  /*5620*/  @!P0 FMUL.FTZ R3, R27, R32 ;  /* 0x000000201b038220 */ /* 0x000fe20000410000 */
[----:B------:R-:W-:Y:S02]  /*5630*/  @!P0 HADD2.F32 R36, -RZ, R44.H1_H1 ;  /* 0x3000002cff248230 */ /* 0x000fe40000004100 */
[----:B------:R-:W-:Y:S01]  /*5640*/  @!P0 FMUL.FTZ R4, R26, R31 ;  /* 0x0000001f1a048220 */ /* 0x000fe20000410000 */
[--C-:B------:R-:W-:Y:S02]  /*5650*/  @!P0 HADD2.F32 R42, -RZ, R46.reuse.H0_H0 ;  /* 0x2000002eff2a8230 */ /* 0x100fe40000004100 */
[----:B------:R-:W-:Y:S01]  /*5660*/  @!P2 FADD.FTZ R29, -R29, -RZ ;  /* 0x800000ff1d1da221 */ /* 0x000fe20000010100 */
[----:B------:R-:W-:Y:S02]  /*5670*/  @!P0 HADD2.F32 R43, -RZ, R46.H1_H1 ;  /* 0x3000002eff2b8230 */ /* 0x000fe40000004100 */
[----:B------:R-:W-:Y:S01]  /*5680*/  @!P2 FADD.FTZ R25, -R25, -RZ ;  /* 0x800000ff1919a221 */ /* 0x000fe20000010100 */
[--C-:B------:R-:W-:Y:S02]  /*5690*/  @!P0 HADD2.F32 R44, -RZ, R47.reuse.H0_H0 ;  /* 0x2000002fff2c8230 */ /* 0x100fe40000004100 */
[----:B------:R-:W-:Y:S01]  /*56a0*/  @!P2 FADD.FTZ R21, -R21, -RZ ;  /* 0x800000ff1515a221 */ /* 0x000fe20000010100 */
[----:B------:R-:W-:Y:S01]  /*56b0*/  @!P0 HADD2.F32 R46, -RZ, R47.H1_H1 ;  /* 0x3000002fff2e8230 */ /* 0x000fe20000004100 */
[----:B------:R-:W-:Y:S01]  /*56c0*/  @!P0 MOV R47, R55 ;  /* 0x00000037002f8202 */ /* 0x000fe20000000f00 */
[----:B------:R-:W-:Y:S02]  /*56d0*/  @!P0 HADD2.F32 R37, -RZ, R50.H1_H1 ;  /* 0x30000032ff258230 */ /* 0x000fe40000004100 */
[----:B------:R-:W-:Y:S01]  /*56e0*/  @!P0 FFMA.FTZ R2, R39, R36, R2 ;  /* 0x0000002427028223 */ /* 0x000fe20000010002 */
[----:B------:R-:W-:Y:S02]  /*56f0*/  @!P0 HADD2.F32 R23, -RZ, R23.H1_H1 ;  /* 0x30000017ff178230 */ /* 0x000fe40000004100 */
[----:B------:R-:W-:Y:S01]  /*5700*/  @!P2 FADD.FTZ R16, -R16, -RZ ;  /* 0x800000ff1010a221 */ /* 0x000fe20000010100 */
[--C-:B------:R-:W-:Y:S02]  /*5710*/  @!P0 HADD2.F32 R34, -RZ, R45.reuse.H0_H0 ;  /* 0x2000002dff228230 */ /* 0x100fe40000004100 */
[----:B------:R-:W-:Y:S01]  /*5720*/  @!P0 FMUL.FTZ R5, R24, R29 ;  /* 0x0000001d18058220 */ /* 0x000fe20000410000 */
[----:B------:R-:W-:Y:S01]  /*5730*/  @!P0 F2FP.F16.F32.PACK_AB R113, R2, R0 ;  /* 0x000000000271823e */ /* 0x000fe200000000ff */
[----:B------:R-:W-:Y:S02]  /*5740*/  @!P0 HADD2.F32 R39, -RZ, R45.H1_H1 ;  /* 0x3000002dff278230 */ /* 0x000fe40000004100 */
[----:B------:R-:W-:Y:S01]  /*5750*/  @!P0 FMUL.FTZ R6, R22, R25 ;  /* 0x0000001916068220 */ /* 0x000fe20000410000 */
[--C-:B------:R-:W-:Y:S01]  /*5760*/  @!P0 HADD2.F32 R36, -RZ, R47.reuse.H0_H0 ;  /* 0x2000002fff248230 */ /* 0x100fe20000004100 */
[----:B------:R-:W-:Y:S01]  /*5770*/  @!P0 MOV R52, R113 ;  /* 0x0000007100348202 */ /* 0x000fe20000000f00 */
[----:B------:R-:W-:Y:S01]  /*5780*/  @!P0 FFMA.FTZ R3, R38, R40, R3 ;  /* 0x0000002826038223 */ /* 0x000fe20000010003 */
[----:B------:R-:W-:Y:S01]  /*5790*/  @!P0 FMUL.FTZ R7, R20, R21 ;  /* 0x0000001514078220 */ /* 0x000fe20000410000 */
[----:B------:R-:W-:Y:S02]  /*57a0*/  @!P0 HADD2.F32 R45, -RZ, R47.H1_H1 ;  /* 0x3000002fff2d8230 */ /* 0x000fe40000004100 */
[----:B------:R-:W-:Y:S01]  /*57b0*/  @!P0 FFMA.FTZ R4, R37, R41, R4 ;  /* 0x0000002925048223 */ /* 0x000fe20000010004 */
[----:B------:R-:W-:Y:S01]  /*57c0*/  @!P0 FMUL.FTZ R8, R23, R16 ;  /* 0x0000001017088220 */ /* 0x000fe20000410000 */
[----:B------:R-:W-:Y:S01]  /*57d0*/  @!P0 FFMA.FTZ R5, R34, R42, R5 ;  /* 0x0000002a22058223 */ /* 0x000fe20000010005 */
[----:B------:R-:W-:Y:S01]  /*57e0*/  @!P0 FFMA.FTZ R6, R39, R43, R6 ;  /* 0x0000002b27068223 */ /* 0x000fe20000010006 */
[----:B------:R-:W-:Y:S01]  /*57f0*/  @!P0 FFMA.FTZ R7, R36, R44, R7 ;  /* 0x0000002c24078223 */ /* 0x000fe20000010007 */
[----:B------:R-:W-:Y:S01]  /*5800*/  @!P0 F2FP.F16.F32.PACK_AB R136, R4, R3 ;  /* 0x000000030488823e */ /* 0x000fe200000000ff */
[----:B------:R-:W-:Y:S02]  /*5810*/  @!P0 FFMA.FTZ R8, R45, R46, R8 ;  /* 0x0000002e2d088223 */ /* 0x000fe40000010008 */
[----:B------:R-:W-:Y:S02]  /*5820*/  @!P0 F2FP.F16.F32.PACK_AB R115, R6, R5 ;  /* 0x000000050673823e */ /* 0x000fe400000000ff */
[----:B------:R-:W-:Y:S02]  /*5830*/  @!P0 MOV R53, R136 ;  /* 0x0000008800358202 */ /* 0x000fe40000000f00 */
[----:B------:R-:W-:Y:S02]  /*5840*/  @!P0 F2FP.F16.F32.PACK_AB R138, R8, R7 ;  /* 0x00000007088a823e */ /* 0x000fe400000000ff */
[----:B------:R-:W-:Y:S02]  /*5850*/  @!P0 MOV R54, R115 ;  /* 0x0000007300368202 */ /* 0x000fe40000000f00 */
[----:B------:R-:W-:Y:S05]  /*5860*/  @!P0 MOV R55, R138 ;  /* 0x0000008a00378202 */ /* 0x000fea0000000f00 */
[----:B------:R2:W-:Y:S02]  /*5870*/  ST.E.128 desc[UR4][R134.64], R52 ;  /* 0x0000003486007985 */ /* 0x0005e4000c101d04 */
.L_x_854:
[----:B------:R-:W-:Y:S05]  /*5880*/  BSYNC.RECONVERGENT B0 ;  /* 0x0000000000007941 */ /* 0x000fea0003800200 */
.L_x_853:
[-C--:B------:R-:W-:Y:S01]  /*5890*/  ISETP.GE.OR P0, PT, R118, R99.reuse, P4 ;  /* 0x000000637600720c */ /* 0x080fe20002706670 */
[----:B------:R-:W-:Y:S01]  /*58a0*/  BSSY.RECONVERGENT B0, `(.L_x_855) ;  /* 0x0000062000007945 */ /* 0x000fe20003800200 */
[----:B------:R-:W-:Y:S02]  /*58b0*/  ISETP.GE.OR P3, PT, R116, R99, P4 ;  /* 0x000000637400720c */ /* 0x000fe40002766670 */
[----:B------:R-:W-:Y:S02]  /*58c0*/  ISETP.LT.OR P0, PT, R118, R101, P0 ;  /* 0x000000657600720c */ /* 0x000fe40000701670 */
[----:B------:R-:W-:Y:S02]  /*58d0*/  ISETP.GE.OR P2, PT, R114, R99, P4 ;  /* 0x000000637200720c */ /* 0x000fe40002746670 */
[-C--:B------:R-:W-:Y:S02]  /*58e0*/  ISETP.LT.OR P3, PT, R116, R101.reuse, P3 ;  /* 0x000000657400720c */ /* 0x080fe40001f61670 */
[----:B------:R-:W-:Y:S07]  /*58f0*/  ISETP.LT.OR P5, PT, R114, R101, P2 ;  /* 0x000000657200720c */ /* 0x000fee00017a1670 */
[----:B------:R-:W-:Y:S06]  /*5900*/  @P0 BRA `(.L_x_856) ;  /* 0x00000004006c0947 */ /* 0x000fec0003800000 */
[----:B------:R-:W-:Y:S02]  /*5910*/  ISETP.GE.AND P0, PT, R148, R15, PT ;  /* 0x0000000f9400720c */ /* 0x000fe40003f06270 */
[----:B------:R-:W-:Y:S04]  /*5920*/  IADD3 R32, P2, PT, R18, R79, RZ ;  /* 0x0000004f12207210 */ /* 0x000fe80007f5e0ff */
[----:B------:R-:W-:Y:S05]  /*5930*/  IADD3.X R33, PT, PT, R19, R77, RZ, P2, !PT ;  /* 0x0000004d13217210 */ /* 0x000fea00017fe4ff */
[----:B-12---:R-:W2:Y:S02]  /*5940*/  LD.E.128 R52, desc[UR4][R32.64] ;  /* 0x0000000420347980 */ /* 0x006ea4000c101d00 */
        /* <DEDUP_REMOVED lines=26> */
[--C-:B------:R-:W-:Y:S02]  /*5af0*/  @!P0 HADD2.F32 R20, -RZ, R23.reuse.H0_H0 ;  /* 0x20000017ff148230 */ /* 0x100fe40000004100 */
[----:B------:R-:W-:Y:S02]  /*5b00*/  @!P0 HADD2.F32 R23, -RZ, R23.H1_H1 ;  /* 0x30000017ff178230 */ /* 0x000fe40000004100 */
[--C-:B----4-:R-:W-:Y:S02]  /*5b10*/  @!P0 HADD2.F32 R35, -RZ, R136.reuse.H0_H0 ;  /* 0x20000088ff238230 */ /* 0x110fe40000004100 */
[----:B------:R-:W-:Y:S02]  /*5b20*/  @!P0 HADD2.F32 R33, -RZ, R136.H1_H1 ;  /* 0x30000088ff218230 */ /* 0x000fe40000004100 */
[--C-:B------:R-:W-:Y:S02]  /*5b30*/  @!P0 HADD2.F32 R32, -RZ, R137.reuse.H0_H0 ;  /* 0x20000089ff208230 */ /* 0x100fe40000004100 */
[----:B------:R-:W-:Y:S01]  /*5b40*/  @!P2 FADD.FTZ R35, -R35, -RZ ;  /* 0x800000ff2323a221 */ /* 0x000fe20000010100 */
[----:B------:R-:W-:Y:S02]  /*5b50*/  @!P0 HADD2.F32 R31, -RZ, R137.H1_H1 ;  /* 0x30000089ff1f8230 */ /* 0x000fe40000004100 */
[----:B------:R-:W-:Y:S01]  /*5b60*/  @!P2 FADD.FTZ R33, -R33, -RZ ;  /* 0x800000ff2121a221 */ /* 0x000fe20000010100 */
[----:B-----5:R-:W-:Y:S02]  /*5b70*/  @!P0 HADD2.F32 R34, -RZ, R44.H0_H0 ;  /* 0x2000002cff228230 */ /* 0x020fe40000004100 */
[----:B------:R-:W-:Y:S01]  /*5b80*/  @!P0 FMUL.FTZ R0, R30, R35 ;  /* 0x000000231e008220 */ /* 0x000fe20000410000 */
[--C-:B------:R-:W-:Y:S02]  /*5b90*/  @!P0 HADD2.F32 R29, -RZ, R138.reuse.H0_H0 ;  /* 0x2000008aff1d8230 */ /* 0x100fe40000004100 */
[----:B------:R-:W-:Y:S01]  /*5ba0*/  @!P2 FADD.FTZ R32, -R32, -RZ ;  /* 0x800000ff2020a221 */ /* 0x000fe20000010100 */
[----:B------:R-:W-:Y:S02]  /*5bb0*/  @!P0 HADD2.F32 R25, -RZ, R138.H1_H1 ;  /* 0x3000008aff198230 */ /* 0x000fe40000004100 */
[----:B------:R-:W-:Y:S01]  /*5bc0*/  @!P2 FADD.FTZ R31, -R31, -RZ ;  /* 0x800000ff1f1fa221 */ /* 0x000fe20000010100 */
[----:B------:R-:W-:Y:S02]  /*5bd0*/  @!P0 HADD2.F32 R36, -RZ, R44.H1_H1 ;  /* 0x3000002cff248230 */ /* 0x000fe40000004100 */
[----:B------:R-:W-:Y:S01]  /*5be0*/  @!P0 FFMA.FTZ R0, R37, R34, R0 ;  /* 0x0000002225008223 */ /* 0x000fe20000010000 */
[----:B------:R-:W-:Y:S02]  /*5bf0*/  @!P0 HADD2.F32 R21, -RZ, R139.H0_H0 ;  /* 0x2000008bff158230 */ /* 0x000fe40000004100 */
[----:B------:R-:W-:Y:S01]  /*5c00*/  @!P2 FADD.FTZ R29, -R29, -RZ ;  /* 0x800000ff1d1da221 */ /* 0x000fe20000010100 */
[----:B------:R-:W-:Y:S02]  /*5c10*/  @!P0 HADD2.F32 R38, -RZ, R45.H0_H0 ;  /* 0x2000002dff268230 */ /* 0x000fe40000004100 */
[----:B------:R-:W-:Y:S01]  /*5c20*/  @!P0 FMUL.FTZ R2, R28, R33 ;  /* 0x000000211c028220 */ /* 0x000fe20000410000 */
[--C-:B------:R-:W-:Y:S02]  /*5c30*/  @!P0 HADD2.F32 R41, -RZ, R46.reuse.H0_H0 ;  /* 0x2000002eff298230 */ /* 0x100fe40000004100 */
[----:B------:R-:W-:Y:S01]  /*5c40*/  @!P0 FMUL.FTZ R3, R27, R32 ;  /* 0x000000201b038220 */ /* 0x000fe20000410000 */
[----:B------:R-:W-:Y:S01]  /*5c50*/  @!P0 HADD2.F32 R42, -RZ, R46.H1_H1 ;  /* 0x3000002eff2a8230 */ /* 0x000fe20000004100 */
[----:B------:R-:W-:Y:S01]  /*5c60*/  @!P0 MOV R46, R54 ;  /* 0x00000036002e8202 */ /* 0x000fe20000000f00 */
[--C-:B------:R-:W-:Y:S02]  /*5c70*/  @!P0 HADD2.F32 R34, -RZ, R50.reuse.H0_H0 ;  /* 0x20000032ff228230 */ /* 0x100fe40000004100 */
[----:B------:R-:W-:Y:S01]  /*5c80*/  @!P2 FADD.FTZ R25, -R25, -RZ ;  /* 0x800000ff1919a221 */ /* 0x000fe20000010100 */
[----:B------:R-:W-:Y:S02]  /*5c90*/  @!P0 HADD2.F32 R16, -RZ, R139.H1_H1 ;  /* 0x3000008bff108230 */ /* 0x000fe40000004100 */
[----:B------:R-:W-:Y:S01]  /*5ca0*/  @!P0 FFMA.FTZ R2, R39, R36, R2 ;  /* 0x0000002427028223 */ /* 0x000fe20000010002 */
[----:B------:R-:W-:Y:S01]  /*5cb0*/  @!P0 HADD2.F32 R40, -RZ, R45.H1_H1 ;  /* 0x3000002dff288230 */ /* 0x000fe20000004100 */
[----:B------:R-:W-:Y:S01]  /*5cc0*/  @!P0 MOV R45, R55 ;  /* 0x00000037002d8202 */ /* 0x000fe20000000f00 */
[----:B------:R-:W-:Y:S02]  /*5cd0*/  @!P0 HADD2.F32 R37, -RZ, R50.H1_H1 ;  /* 0x30000032ff258230 */ /* 0x000fe40000004100 */
[----:B------:R-:W-:Y:S01]  /*5ce0*/  @!P0 FMUL.FTZ R4, R26, R31 ;  /* 0x0000001f1a048220 */ /* 0x000fe20000410000 */
[----:B------:R-:W-:Y:S01]  /*5cf0*/  @!P0 F2FP.F16.F32.PACK_AB R113, R2, R0 ;  /* 0x000000000271823e */ /* 0x000fe200000000ff */
[----:B------:R-:W-:Y:S01]  /*5d00*/  @!P2 FADD.FTZ R21, -R21, -RZ ;  /* 0x800000ff1515a221 */ /* 0x000fe20000010100 */
[----:B------:R-:W-:Y:S01]  /*5d10*/  @!P0 FFMA.FTZ R3, R34, R38, R3 ;  /* 0x0000002622038223 */ /* 0x000fe20000010003 */
[----:B------:R-:W-:Y:S01]  /*5d20*/  @!P2 FADD.FTZ R16, -R16, -RZ ;  /* 0x800000ff1010a221 */ /* 0x000fe20000010100 */
[----:B------:R-:W-:Y:S01]  /*5d30*/  LEA R140, P2, R216, R134, 0x6 ;  /* 0x00000086d88c7211 */ /* 0x000fe200078430ff */
[--C-:B------:R-:W-:Y:S01]  /*5d40*/  @!P0 HADD2.F32 R34, -RZ, R46.reuse.H0_H0 ;  /* 0x2000002eff228230 */ /* 0x100fe20000004100 */
[----:B------:R-:W-:Y:S01]  /*5d50*/  @!P0 MOV R52, R113 ;  /* 0x0000007100348202 */ /* 0x000fe20000000f00 */
[----:B------:R-:W-:Y:S01]  /*5d60*/  @!P0 FMUL.FTZ R5, R24, R29 ;  /* 0x0000001d18058220 */ /* 0x000fe20000410000 */
[----:B------:R-:W-:Y:S01]  /*5d70*/  LEA.HI.X R141, R216, R135, R217, 0x6, P2 ;  /* 0x00000087d88d7211 */ /* 0x000fe200010f34d9 */
[----:B------:R-:W-:Y:S02]  /*5d80*/  @!P0 HADD2.F32 R39, -RZ, R46.H1_H1 ;  /* 0x3000002eff278230 */ /* 0x000fe40000004100 */
[----:B------:R-:W-:Y:S01]  /*5d90*/  @!P0 FFMA.FTZ R4, R37, R40, R4 ;  /* 0x0000002825048223 */ /* 0x000fe20000010004 */
[----:B------:R-:W-:Y:S01]  /*5da0*/  @!P0 FMUL.FTZ R6, R22, R25 ;  /* 0x0000001916068220 */ /* 0x000fe20000410000 */
[----:B------:R-:W-:Y:S02]  /*5db0*/  @!P0 HADD2.F32 R43, -RZ, R47.H0_H0 ;  /* 0x2000002fff2b8230 */ /* 0x000fe40000004100 */
[----:B------:R-:W-:Y:S01]  /*5dc0*/  @!P0 FMUL.FTZ R7, R20, R21 ;  /* 0x0000001514078220 */ /* 0x000fe20000410000 */
[----:B------:R-:W-:Y:S01]  /*5dd0*/  @!P0 HADD2.F32 R36, -RZ, R45.H0_H0 ;  /* 0x2000002dff248230 */ /* 0x000fe20000004100 */
[----:B------:R-:W-:Y:S01]  /*5de0*/  @!P0 F2FP.F16.F32.PACK_AB R136, R4, R3 ;  /* 0x000000030488823e */ /* 0x000fe200000000ff */
[----:B------:R-:W-:Y:S02]  /*5df0*/  @!P0 HADD2.F32 R44, -RZ, R47.H1_H1 ;  /* 0x3000002fff2c8230 */ /* 0x000fe40000004100 */
[----:B------:R-:W-:Y:S01]  /*5e00*/  @!P0 FMUL.FTZ R8, R23, R16 ;  /* 0x0000001017088220 */ /* 0x000fe20000410000 */
[----:B------:R-:W-:Y:S01]  /*5e10*/  @!P0 HADD2.F32 R37, -RZ, R45.H1_H1 ;  /* 0x3000002dff258230 */ /* 0x000fe20000004100 */
[----:B------:R-:W-:Y:S01]  /*5e20*/  @!P0 MOV R53, R136 ;  /* 0x0000008800358202 */ /* 0x000fe20000000f00 */
[----:B------:R-:W-:Y:S01]  /*5e30*/  @!P0 FFMA.FTZ R5, R34, R41, R5 ;  /* 0x0000002922058223 */ /* 0x000fe20000010005 */
[----:B------:R-:W-:Y:S01]  /*5e40*/  @!P0 FFMA.FTZ R6, R39, R42, R6 ;  /* 0x0000002a27068223 */ /* 0x000fe20000010006 */
[----:B------:R-:W-:Y:S01]  /*5e50*/  @!P0 FFMA.FTZ R7, R36, R43, R7 ;  /* 0x0000002b24078223 */ /* 0x000fe20000010007 */
[----:B------:R-:W-:Y:S03]  /*5e60*/  @!P0 FFMA.FTZ R8, R37, R44, R8 ;  /* 0x0000002c25088223 */ /* 0x000fe60000010008 */
[----:B------:R-:W-:Y:S02]  /*5e70*/  @!P0 F2FP.F16.F32.PACK_AB R115, R6, R5 ;  /* 0x000000050673823e */ /* 0x000fe400000000ff */
[----:B------:R-:W-:Y:S02]  /*5e80*/  @!P0 F2FP.F16.F32.PACK_AB R138, R8, R7 ;  /* 0x00000007088a823e */ /* 0x000fe400000000ff */
[----:B------:R-:W-:Y:S02]  /*5e90*/  @!P0 MOV R54, R115 ;  /* 0x0000007300368202 */ /* 0x000fe40000000f00 */
[----:B------:R-:W-:Y:S05]  /*5ea0*/  @!P0 MOV R55, R138 ;  /* 0x0000008a00378202 */ /* 0x000fea0000000f00 */
[----:B------:R3:W-:Y:S02]  /*5eb0*/  ST.E.128 desc[UR4][R140.64], R52 ;  /* 0x000000348c007985 */ /* 0x0007e4000c101d04 */
.L_x_856:
[----:B------:R-:W-:Y:S05]  /*5ec0*/  BSYNC.RECONVERGENT B0 ;  /* 0x0000000000007941 */ /* 0x000fea0003800200 */
.L_x_855:
[----:B------:R-:W-:Y:S04]  /*5ed0*/  BSSY.RECONVERGENT B0, `(.L_x_857) ;  /* 0x000005d000007945 */ /* 0x000fe80003800200 */
[----:B------:R-:W-:Y:S05]  /*5ee0*/  @P3 BRA `(.L_x_858) ;  /* 0x00000004006c3947 */ /* 0x000fea0003800000 */
[----:B------:R-:W-:Y:S02]  /*5ef0*/  ISETP.GE.AND P0, PT, R148, R15, PT ;  /* 0x0000000f9400720c */ /* 0x000fe40003f06270 */
[----:B------:R-:W-:Y:S04]  /*5f00*/  IADD3 R32, P2, PT, R18, R83, RZ ;  /* 0x0000005312207210 */ /* 0x000fe80007f5e0ff */
[----:B------:R-:W-:Y:S05]  /*5f10*/  IADD3.X R33, PT, PT, R19, R81, RZ, P2, !PT ;  /* 0x0000005113217210 */ /* 0x000fea00017fe4ff */
[----:B-123--:R-:W2:Y:S02]  /*5f20*/  LD.E.128 R52, desc[UR4][R32.64] ;  /* 0x0000000420347980 */ /* 0x00eea4000c101d00 */
        /* <DEDUP_REMOVED lines=87> */
.L_x_858:
[----:B------:R-:W-:Y:S05]  /*64a0*/  BSYNC.RECONVERGENT B0 ;  /* 0x0000000000007941 */ /* 0x000fea0003800200 */
.L_x_857:
[----:B------:R-:W-:Y:S04]  /*64b0*/  BSSY.RECONVERGENT B0, `(.L_x_859) ;  /* 0x000005e000007945 */ /* 0x000fe80003800200 */
[----:B------:R-:W-:Y:S05]  /*64c0*/  @P5 BRA `(.L_x_860) ;  /* 0x0000000400705947 */ /* 0x000fea0003800000 */
[----:B------:R-:W-:Y:S02]  /*64d0*/  ISETP.GE.AND P0, PT, R148, R15, PT ;  /* 0x0000000f9400720c */ /* 0x000fe40003f06270 */
[----:B------:R-:W-:Y:S04]  /*64e0*/  IADD3 R32, P2, PT, R18, R132, RZ ;  /* 0x0000008412207210 */ /* 0x000fe80007f5e0ff */
[----:B------:R-:W-:Y:S05]  /*64f0*/  IADD3.X R33, PT, PT, R19, R75, RZ, P2, !PT ;  /* 0x0000004b13217210 */ /* 0x000fea00017fe4ff */
[----:B-1234-:R-:W2:Y:S02]  /*6500*/  LD.E.128 R52, desc[UR4][R32.64] ;  /* 0x0000000420347980 */ /* 0x01eea4000c101d00 */
        /* <DEDUP_REMOVED lines=10> */
[----:B------:R-:W-:Y:S01]  /*65b0*/  @!P0 IADD3 R36, P2, PT, R113, R88, RZ ;  /* 0x0000005871248210 */ /* 0x000fe20007f5e0ff */
[----:B------:R-:W-:Y:S03]  /*65c0*/  IMAD R113, R217, 0xc0, RZ ;  /* 0x000000c0d9717824 */ /* 0x000fe600078e02ff */
[----:B------:R-:W4:Y:S01]  /*65d0*/  @!P0 LD.E.128 R136, desc[UR4][R136.64] ;  /* 0x0000000488888980 */ /* 0x000f22000c101d00 */
[----:B------:R-:W-:Y:S01]  /*65e0*/  @!P0 IADD3.X R37, PT, PT, R140, R89, RZ, P2, !PT ;  /* 0x000000598c258210 */ /* 0x000fe200017fe4ff */
[----:B------:R-:W-:Y:S01]  /*65f0*/  IMAD.WIDE.U32 R140, R216, 0xc0, R134 ;  /* 0x000000c0d88c7825 */ /* 0x000fe200078e0086 */
[----:B------:R-:W-:Y:S02]  /*6600*/  PLOP3.LUT P2, PT, PT, PT, PT, 0x80, 0x8 ;  /* 0x000000000008781c */ /* 0x000fe40003f4f070 */
[----:B------:R-:W-:Y:S02]  /*6610*/  @!P0 PLOP3.LUT P2, PT, P1, PT, PT, 0x80, 0x8 ;  /* 0x000000000008881c */ /* 0x000fe40000f4f070 */
[----:B------:R-:W-:Y:S01]  /*6620*/  IADD3 R141, PT, PT, R113, R141, RZ ;  /* 0x0000008d718d7210 */ /* 0x000fe20007ffe0ff */
        /* <DEDUP_REMOVED lines=19> */
[--C-:B-----5:R-:W-:Y:S02]  /*6760*/  @!P0 HADD2.F32 R34, -RZ, R44.reuse.H0_H0 ;  /* 0x2000002cff228230 */ /* 0x120fe40000004100 */
[----:B------:R-:W-:Y:S01]  /*6770*/  @!P0 FMUL.FTZ R0, R30, R35 ;  /* 0x000000231e008220 */ /* 0x000fe20000410000 */
[----:B------:R-:W-:Y:S02]  /*6780*/  @!P0 HADD2.F32 R36, -RZ, R44.H1_H1 ;  /* 0x3000002cff248230 */ /* 0x000fe40000004100 */
[----:B------:R-:W-:Y:S01]  /*6790*/  @!P0 FMUL.FTZ R2, R28, R33 ;  /* 0x000000211c028220 */ /* 0x000fe20000410000 */
[--C-:B------:R-:W-:Y:S02]  /*67a0*/  @!P0 HADD2.F32 R38, -RZ, R45.reuse.H0_H0 ;  /* 0x2000002dff268230 */ /* 0x100fe40000004100 */
[----:B------:R-:W-:Y:S01]  /*67b0*/  @!P0 FFMA.FTZ R0, R37, R34, R0 ;  /* 0x0000002225008223 */ /* 0x000fe20000010000 */
[----:B------:R-:W-:Y:S01]  /*67c0*/  @!P0 HADD2.F32 R40, -RZ, R45.H1_H1 ;  /* 0x3000002dff288230 */ /* 0x000fe20000004100 */
[----:B------:R-:W-:Y:S01]  /*67d0*/  @!P0 MOV R45, R54 ;  /* 0x00000036002d8202 */ /* 0x000fe20000000f00 */
[--C-:B------:R-:W-:Y:S02]  /*67e0*/  @!P0 HADD2.F32 R29, -RZ, R138.reuse.H0_H0 ;  /* 0x2000008aff1d8230 */ /* 0x100fe40000004100 */
[----:B------:R-:W-:Y:S01]  /*67f0*/  @!P0 FFMA.FTZ R2, R39, R36, R2 ;  /* 0x0000002427028223 */ /* 0x000fe20000010002 */
[----:B------:R-:W-:Y:S02]  /*6800*/  @!P0 HADD2.F32 R25, -RZ, R138.H1_H1 ;  /* 0x3000008aff198230 */ /* 0x000fe40000004100 */
[----:B------:R-:W-:Y:S01]  /*6810*/  @!P2 FADD.FTZ R32, -R32, -RZ ;  /* 0x800000ff2020a221 */ /* 0x000fe20000010100 */
[--C-:B------:R-:W-:Y:S02]  /*6820*/  @!P0 HADD2.F32 R21, -RZ, R139.reuse.H0_H0 ;  /* 0x2000008bff158230 */ /* 0x100fe40000004100 */
[----:B------:R-:W-:Y:S01]  /*6830*/  @!P2 FADD.FTZ R31, -R31, -RZ ;  /* 0x800000ff1f1fa221 */ /* 0x000fe20000010100 */
[----:B------:R-:W-:Y:S01]  /*6840*/  @!P0 HADD2.F32 R16, -RZ, R139.H1_H1 ;  /* 0x3000008bff108230 */ /* 0x000fe20000004100 */
[----:B------:R-:W-:Y:S01]  /*6850*/  @!P0 F2FP.F16.F32.PACK_AB R115, R2, R0 ;  /* 0x000000000273823e */ /* 0x000fe200000000ff */
[--C-:B------:R-:W-:Y:S02]  /*6860*/  @!P0 HADD2.F32 R34, -RZ, R50.reuse.H0_H0 ;  /* 0x20000032ff228230 */ /* 0x100fe40000004100 */
[----:B------:R-:W-:Y:S01]  /*6870*/  @!P0 FMUL.FTZ R3, R27, R32 ;  /* 0x000000201b038220 */ /* 0x000fe20000410000 */
[--C-:B------:R-:W-:Y:S01]  /*6880*/  @!P0 HADD2.F32 R36, -RZ, R45.reuse.H0_H0 ;  /* 0x2000002dff248230 */ /* 0x100fe20000004100 */
[----:B------:R-:W-:Y:S01]  /*6890*/  @!P0 MOV R52, R115 ;  /* 0x0000007300348202 */ /* 0x000fe20000000f00 */
[----:B------:R-:W-:Y:S01]  /*68a0*/  @!P0 HADD2.F32 R39, -RZ, R45.H1_H1 ;  /* 0x3000002dff278230 */ /* 0x000fe20000004100 */
[----:B------:R-:W-:Y:S01]  /*68b0*/  @!P0 MOV R45, R55 ;  /* 0x00000037002d8202 */ /* 0x000fe20000000f00 */
[----:B------:R-:W-:Y:S01]  /*68c0*/  @!P0 FFMA.FTZ R3, R34, R38, R3 ;  /* 0x0000002622038223 */ /* 0x000fe20000010003 */
[----:B------:R-:W-:Y:S02]  /*68d0*/  @!P0 HADD2.F32 R37, -RZ, R50.H1_H1 ;  /* 0x30000032ff258230 */ /* 0x000fe40000004100 */
[----:B------:R-:W-:Y:S01]  /*68e0*/  @!P0 FMUL.FTZ R4, R26, R31 ;  /* 0x0000001f1a048220 */ /* 0x000fe20000410000 */
[--C-:B------:R-:W-:Y:S02]  /*68f0*/  @!P0 HADD2.F32 R41, -RZ, R46.reuse.H0_H0 ;  /* 0x2000002eff298230 */ /* 0x100fe40000004100 */
[----:B------:R-:W-:Y:S01]  /*6900*/  @!P2 FADD.FTZ R29, -R29, -RZ ;  /* 0x800000ff1d1da221 */ /* 0x000fe20000010100 */
[----:B------:R-:W-:Y:S02]  /*6910*/  @!P0 HADD2.F32 R42, -RZ, R46.H1_H1 ;  /* 0x3000002eff2a8230 */ /* 0x000fe40000004100 */
[----:B------:R-:W-:Y:S01]  /*6920*/  @!P0 FFMA.FTZ R4, R37, R40, R4 ;  /* 0x0000002825048223 */ /* 0x000fe20000010004 */
[----:B------:R-:W-:Y:S01]  /*6930*/  @!P2 FADD.FTZ R25, -R25, -RZ ;  /* 0x800000ff1919a221 */ /* 0x000fe20000010100 */
[----:B------:R-:W-:Y:S01]  /*6940*/  @!P2 FADD.FTZ R21, -R21, -RZ ;  /* 0x800000ff1515a221 */ /* 0x000fe20000010100 */
[----:B------:R-:W-:Y:S01]  /*6950*/  @!P2 FADD.FTZ R16, -R16, -RZ ;  /* 0x800000ff1010a221 */ /* 0x000fe20000010100 */
[----:B------:R-:W-:Y:S01]  /*6960*/  @!P0 FMUL.FTZ R5, R24, R29 ;  /* 0x0000001d18058220 */ /* 0x000fe20000410000 */
[----:B------:R-:W-:Y:S01]  /*6970*/  @!P0 F2FP.F16.F32.PACK_AB R136, R4, R3 ;  /* 0x000000030488823e */ /* 0x000fe200000000ff */
[----:B------:R-:W-:Y:S01]  /*6980*/  @!P0 FMUL.FTZ R6, R22, R25 ;  /* 0x0000001916068220 */ /* 0x000fe20000410000 */
[----:B------:R-:W-:Y:S02]  /*6990*/  @!P0 HADD2.F32 R43, -RZ, R47.H0_H0 ;  /* 0x2000002fff2b8230 */ /* 0x000fe40000004100 */
[----:B------:R-:W-:Y:S01]  /*69a0*/  @!P0 FMUL.FTZ R7, R20, R21 ;  /* 0x0000001514078220 */ /* 0x000fe20000410000 */
[----:B------:R-:W-:Y:S01]  /*69b0*/  @!P0 MOV R53, R136 ;  /* 0x0000008800358202 */ /* 0x000fe20000000f00 */
[----:B------:R-:W-:Y:S02]  /*69c0*/  @!P0 HADD2.F32 R34, -RZ, R45.H0_H0 ;  /* 0x2000002dff228230 */ /* 0x000fe40000004100 */
[----:B------:R-:W-:Y:S01]  /*69d0*/  @!P0 FMUL.FTZ R8, R23, R16 ;  /* 0x0000001017088220 */ /* 0x000fe20000410000 */
[----:B------:R-:W-:Y:S02]  /*69e0*/  @!P0 HADD2.F32 R44, -RZ, R47.H1_H1 ;  /* 0x3000002fff2c8230 */ /* 0x000fe40000004100 */
[----:B------:R-:W-:Y:S01]  /*69f0*/  @!P0 FFMA.FTZ R5, R36, R41, R5 ;  /* 0x0000002924058223 */ /* 0x000fe20000010005 */
[----:B------:R-:W-:Y:S02]  /*6a00*/  @!P0 HADD2.F32 R37, -RZ, R45.H1_H1 ;  /* 0x3000002dff258230 */ /* 0x000fe40000004100 */
[----:B------:R-:W-:Y:S01]  /*6a10*/  @!P0 FFMA.FTZ R6, R39, R42, R6 ;  /* 0x0000002a27068223 */ /* 0x000fe20000010006 */
[----:B------:R-:W-:Y:S02]  /*6a20*/  @!P0 FFMA.FTZ R7, R34, R43, R7 ;  /* 0x0000002b22078223 */ /* 0x000fe40000010007 */
[----:B------:R-:W-:Y:S02]  /*6a30*/  @!P0 FFMA.FTZ R8, R37, R44, R8 ;  /* 0x0000002c25088223 */ /* 0x000fe40000010008 */
[----:B------:R-:W-:Y:S03]  /*6a40*/  @!P0 F2FP.F16.F32.PACK_AB R113, R6, R5 ;  /* 0x000000050671823e */ /* 0x000fe600000000ff */
[----:B------:R-:W-:Y:S02]  /*6a50*/  @!P0 F2FP.F16.F32.PACK_AB R138, R8, R7 ;  /* 0x00000007088a823e */ /* 0x000fe400000000ff */
[----:B------:R-:W-:Y:S02]  /*6a60*/  @!P0 MOV R54, R113 ;  /* 0x0000007100368202 */ /* 0x000fe40000000f00 */
[----:B------:R-:W-:Y:S05]  /*6a70*/  @!P0 MOV R55, R138 ;  /* 0x0000008a00378202 */ /* 0x000fea0000000f00 */
[----:B------:R1:W-:Y:S02]  /*6a80*/  ST.E.128 desc[UR4][R140.64], R52 ;  /* 0x000000348c007985 */ /* 0x0003e4000c101d04 */
.L_x_860:
[----:B------:R-:W-:Y:S05]  /*6a90*/  BSYNC.RECONVERGENT B0 ;  /* 0x0000000000007941 */ /* 0x000fea0003800200 */
.L_x_859:
        /* <DEDUP_REMOVED lines=9> */
[C---:B------:R-:W-:Y:S04]  /*6b30*/  LEA R32, P2, R130.reuse, R18, 0x8 ;  /* 0x0000001282207211 */ /* 0x040fe800078440ff */
[----:B------:R-:W-:Y:S05]  /*6b40*/  LEA.HI.X R33, R130, R19, R131, 0x8, P2 ;  /* 0x0000001382217211 */ /* 0x000fea00010f4483 */
        /* <DEDUP_REMOVED lines=88> */
.L_x_862:
[----:B------:R-:W-:Y:S05]  /*70d0*/  BSYNC.RECONVERGENT B0 ;  /* 0x0000000000007941 */ /* 0x000fea0003800200 */
.L_x_861:
[----:B------:R-:W-:Y:S04]  /*70e0*/  BSSY.RECONVERGENT B0, `(.L_x_863) ;  /* 0x000005f000007945 */ /* 0x000fe80003800200 */
[----:B------:R-:W-:Y:S05]  /*70f0*/  @P3 BRA `(.L_x_864) ;  /* 0x0000000400743947 */ /* 0x000fea0003800000 */
[----:B------:R-:W-:Y:S01]  /*7100*/  IMAD R113, R131, 0x140, RZ ;  /* 0x0000014083717824 */ /* 0x000fe200078e02ff */
[----:B------:R-:W-:Y:S01]  /*7110*/  ISETP.GE.AND P0, PT, R148, R15, PT ;  /* 0x0000000f9400720c */ /* 0x000fe20003f06270 */
[----:B------:R-:W-:Y:S05]  /*7120*/  IMAD.WIDE.U32 R32, R130, 0x140, R18 ;  /* 0x0000014082207825 */ /* 0x000fea00078e0012 */
[----:B------:R-:W-:Y:S05]  /*7130*/  IADD3 R33, PT, PT, R113, R33, RZ ;  /* 0x0000002171217210 */ /* 0x000fea0007ffe0ff */
        /* <DEDUP_REMOVED lines=89> */
.L_x_864:
[----:B------:R-:W-:Y:S05]  /*76d0*/  BSYNC.RECONVERGENT B0 ;  /* 0x0000000000007941 */ /* 0x000fea0003800200 */
.L_x_863:
[----:B------:R-:W-:Y:S04]  /*76e0*/  BSSY.RECONVERGENT B0, `(.L_x_865) ;  /* 0x000005f000007945 */ /* 0x000fe80003800200 */
[----:B------:R-:W-:Y:S05]  /*76f0*/  @P4 BRA `(.L_x_866) ;  /* 0x0000000400744947 */ /* 0x000fea0003800000 */
[----:B-1234-:R-:W-:Y:S01]  /*7700*/  IMAD R55, R131, 0x180, RZ ;  /* 0x0000018083377824 */ /* 0x01efe200078e02ff */
[----:B------:R-:W-:Y:S01]  /*7710*/  ISETP.GE.AND P0, PT, R148, R15, PT ;  /* 0x0000000f9400720c */ /* 0x000fe20003f06270 */
[----:B------:R-:W-:Y:S04]  /*7720*/  IMAD.WIDE.U32 R18, R130, 0x180, R18 ;  /* 0x0000018082127825 */ /* 0x000fe800078e0012 */
[----:B------:R-:W-:Y:S01]  /*7730*/  IMAD.WIDE.U32 R134, R216, 0x180, R134 ;  /* 0x00000180d8867825 */ /* 0x000fe200078e0086 */
[----:B------:R-:W-:Y:S05]  /*7740*/  IADD3 R19, PT, PT, R55, R19, RZ ;  /* 0x0000001337137210 */ /* 0x000fea0007ffe0ff */
[----:B------:R-:W2:Y:S02]  /*7750*/  LD.E.128 R44, desc[UR4][R18.64] ;  /* 0x00000004122c7980 */ /* 0x000ea4000c101d00 */
        /* <DEDUP_REMOVED lines=21> */
[--C-:B------:R-:W-:Y:S02]  /*78b0*/  @!P0 HADD2.F32 R33, -RZ, R32.reuse.H0_H0 ;  /* 0x20000020ff218230 */ /* 0x100fe40000004100 */
        /* <DEDUP_REMOVED lines=37> */
[----:B------:R-:W-:Y:S01]  /*7b10*/  @!P0 FFMA.FTZ R3, R32, R36, R3 ;  /* 0x0000002420038223 */ /* 0x000fe20000010003 */
[----:B------:R-:W-:Y:S02]  /*7b20*/  @!P0 HADD2.F32 R33, -RZ, R50.H1_H1 ;  /* 0x30000032ff218230 */ /* 0x000fe40000004100 */
[----:B------:R-:W-:Y:S01]  /*7b30*/  @!P0 FMUL.FTZ R4, R24, R29 ;  /* 0x0000001d18048220 */ /* 0x000fe20000410000 */
[----:B------:R-:W-:Y:S01]  /*7b40*/  @!P2 FADD.FTZ R21, -R21, -RZ ;  /* 0x800000ff1515a221 */ /* 0x000fe20000010100 */
[----:B------:R-:W-:Y:S01]  /*7b50*/  @!P2 FADD.FTZ R17, -R17, -RZ ;  /* 0x800000ff1111a221 */ /* 0x000fe20000010100 */
[----:B------:R-:W-:Y:S01]  /*7b60*/  @!P2 FADD.FTZ R14, -R14, -RZ ;  /* 0x800000ff0e0ea221 */ /* 0x000fe20000010100 */
[----:B------:R-:W-:Y:S01]  /*7b70*/  @!P0 FMUL.FTZ R5, R20, R23 ;  /* 0x0000001714058220 */ /* 0x000fe20000410000 */
[----:B------:R-:W-:Y:S01]  /*7b80*/  @!P0 FFMA.FTZ R4, R33, R37, R4 ;  /* 0x0000002521048223 */ /* 0x000fe20000010004 */
[----:B------:R-:W-:Y:S01]  /*7b90*/  @!P0 FMUL.FTZ R6, R22, R21 ;  /* 0x0000001516068220 */ /* 0x000fe20000410000 */
[--C-:B------:R-:W-:Y:S02]  /*7ba0*/  @!P0 HADD2.F32 R40, -RZ, R43.reuse.H0_H0 ;  /* 0x2000002bff288230 */ /* 0x100fe40000004100 */
[----:B------:R-:W-:Y:S01]  /*7bb0*/  @!P0 FMUL.FTZ R7, R16, R17 ;  /* 0x0000001110078220 */ /* 0x000fe20000410000 */
[--C-:B------:R-:W-:Y:S01]  /*7bc0*/  @!P0 HADD2.F32 R32, -RZ, R42.reuse.H0_H0 ;  /* 0x2000002aff208230 */ /* 0x100fe20000004100 */
[----:B------:R-:W-:Y:S01]  /*7bd0*/  @!P0 F2FP.F16.F32.PACK_AB R55, R4, R3 ;  /* 0x000000030437823e */ /* 0x000fe200000000ff */
[----:B------:R-:W-:Y:S02]  /*7be0*/  @!P0 HADD2.F32 R41, -RZ, R43.H1_H1 ;  /* 0x3000002bff298230 */ /* 0x000fe40000004100 */
[----:B------:R-:W-:Y:S01]  /*7bf0*/  @!P0 FMUL.FTZ R8, R15, R14 ;  /* 0x0000000e0f088220 */ /* 0x000fe20000410000 */
[----:B------:R-:W-:Y:S01]  /*7c00*/  @!P0 HADD2.F32 R33, -RZ, R42.H1_H1 ;  /* 0x3000002aff218230 */ /* 0x000fe20000004100 */
[----:B------:R-:W-:Y:S01]  /*7c10*/  @!P0 MOV R45, R55 ;  /* 0x00000037002d8202 */ /* 0x000fe20000000f00 */
[----:B------:R-:W-:Y:S01]  /*7c20*/  @!P0 FFMA.FTZ R5, R34, R38, R5 ;  /* 0x0000002622058223 */ /* 0x000fe20000010005 */
[----:B------:R-:W-:Y:S01]  /*7c30*/  @!P0 FFMA.FTZ R6, R35, R39, R6 ;  /* 0x0000002723068223 */ /* 0x000fe20000010006 */
[----:B------:R-:W-:Y:S02]  /*7c40*/  IMAD R53, R217, 0x180, RZ ;  /* 0x00000180d9357824 */ /* 0x000fe400078e02ff */
[----:B------:R-:W-:Y:S01]  /*7c50*/  @!P0 FFMA.FTZ R7, R32, R40, R7 ;  /* 0x0000002820078223 */ /* 0x000fe20000010007 */
[----:B------:R-:W-:Y:S02]  /*7c60*/  @!P0 FFMA.FTZ R8, R33, R41, R8 ;  /* 0x0000002921088223 */ /* 0x000fe40000010008 */
[----:B------:R-:W-:Y:S02]  /*7c70*/  IADD3 R135, PT, PT, R53, R135, RZ ;  /* 0x0000008735877210 */ /* 0x000fe40007ffe0ff */
[----:B------:R-:W-:Y:S02]  /*7c80*/  @!P0 F2FP.F16.F32.PACK_AB R53, R6, R5 ;  /* 0x000000050635823e */ /* 0x000fe400000000ff */
[----:B------:R-:W-:Y:S02]  /*7c90*/  @!P0 F2FP.F16.F32.PACK_AB R54, R8, R7 ;  /* 0x000000070836823e */ /* 0x000fe400000000ff */
[----:B------:R-:W-:Y:S02]  /*7ca0*/  @!P0 MOV R46, R53 ;  /* 0x00000035002e8202 */ /* 0x000fe40000000f00 */
[----:B------:R-:W-:Y:S05]  /*7cb0*/  @!P0 MOV R47, R54 ;  /* 0x00000036002f8202 */ /* 0x000fea0000000f00 */
[----:B------:R1:W-:Y:S02]  /*7cc0*/  ST.E.128 desc[UR4][R134.64], R44 ;  /* 0x0000002c86007985 */ /* 0x0003e4000c101d04 */
.L_x_866:
[----:B------:R-:W-:Y:S05]  /*7cd0*/  BSYNC.RECONVERGENT B0 ;  /* 0x0000000000007941 */ /* 0x000fea0003800200 */
.L_x_865:
[----:B------:R-:W5:Y:S02]  /*7ce0*/  LD.E R3, desc[UR4][R150.64+0xd0] ;  /* 0x0000d00496037980 */ /* 0x000f64000c101900 */
[----:B-----5:R-:W-:Y:S05]  /*7cf0*/  IMAD.U32 R3, R3, -0x80, RZ ;  /* 0xffffff8003037824 */ /* 0x020fea00078e00ff */
[C---:B------:R-:W-:Y:S02]  /*7d00*/  LEA R88, P1, R3.reuse, R88, 0x1 ;  /* 0x0000005803587211 */ /* 0x040fe400078208ff */
[C---:B------:R-:W-:Y:S02]  /*7d10*/  LEA R86, P0, R3.reuse, R86, 0x1 ;  /* 0x0000005603567211 */ /* 0x040fe400078008ff */
[C---:B------:R-:W-:Y:S02]  /*7d20*/  LEA.HI.X.SX32 R89, R3.reuse, R89, 0x1, P1 ;  /* 0x0000005903597211 */ /* 0x040fe400008f0eff */
[----:B------:R-:W-:Y:S09]  /*7d30*/  LEA.HI.X.SX32 R87, R3, R87, 0x1, P0 ;  /* 0x0000005703577211 */ /* 0x000ff200000f0eff */
.L_x_833:
[----:B------:R-:W-:Y:S05]  /*7d40*/  BSYNC.RECONVERGENT B1 ;  /* 0x0000000000017941 */ /* 0x000fea0003800200 */
.L_x_831:
[----:B------:R-:W-:Y:S01]  /*7d50*/  ISETP.NE.U32.AND P0, PT, R234, RZ, PT ;  /* 0x000000ffea00720c */ /* 0x000fe20003f05070 */
[----:B-1----:R-:W5:Y:S01]  /*7d60*/  LD.E R4, desc[UR4][R150.64+0x128] ;  /* 0x0001280496047980 */ /* 0x002f62000c101900 */
[----:B------:R-:W-:Y:S01]  /*7d70*/  UMOV UR6, URZ ;  /* 0x000000ff00067c82 */ /* 0x000fe20008000000 */
[----:B------:R-:W-:Y:S01]  /*7d80*/  BSSY.RECONVERGENT B0, `(.L_x_867) ;  /* 0x0000062000007945 */ /* 0x000fe20003800200 */
[----:B------:R-:W-:Y:S02]  /*7d90*/  ISETP.NE.AND.EX P0, PT, R235, RZ, PT, P0 ;  /* 0x000000ffeb00720c */ /* 0x000fe40003f05300 */
[----:B------:R-:W-:Y:S11]  /*7da0*/  IADD3 R3, P1, PT, RZ, -UR6, RZ ;  /* 0x80000006ff037c10 */ /* 0x000ff6000ff3e0ff */
[----:B------:R-:W2:Y:S04]  /*7db0*/  @!P0 LD.E R2, desc[UR4][R150.64+0x40] ;  /* 0x0000400496028980 */ /* 0x000ea8000c101900 */
[----:B------:R-:W3:Y:S02]  /*7dc0*/  @!P0 LD.E R0, desc[UR4][R150.64+0x38] ;  /* 0x0000380496008980 */ /* 0x000ee4000c101900 */
[----:B---3--:R-:W-:Y:S02]  /*7dd0*/  @!P0 IMAD.SHL.U32 R0, R0, 0x100, RZ ;  /* 0x0000010000008824 */ /* 0x008fe400078e00ff */
[----:B-----5:R-:W-:Y:S02]  /*7de0*/  IMAD.SHL.U32 R4, R4, 0x100, RZ ;  /* 0x0000010004047824 */ /* 0x020fe400078e00ff */
[----:B--2---:R-:W-:Y:S02]  /*7df0*/  @!P0 IMAD.SHL.U32 R2, R2, 0x100, RZ ;  /* 0x0000010002028824 */ /* 0x004fe400078e00ff */
[----:B------:R-:W-:Y:S02]  /*7e00*/  IMAD.X R4, RZ, RZ, ~R4, P1 ;  /* 0x000000ffff047224 */ /* 0x000fe400008e0e04 */
[----:B------:R-:W-:Y:S02]  /*7e10*/  @!P0 IMAD.X R2, RZ, RZ, ~R2, P1 ;  /* 0x000000ffff028224 */ /* 0x000fe400008e0e02 */
[----:B------:R-:W-:Y:S01]  /*7e20*/  @!P0 IMAD.X R0, RZ, RZ, ~R0, P1 ;  /* 0x000000ffff008224 */ /* 0x000fe200008e0e00 */
[C---:B------:R-:W-:Y:S02]  /*7e30*/  SHF.R.S64 R5, R3.reuse, 0x1f, R4 ;  /* 0x0000001f03057819 */ /* 0x040fe40000001004 */
[C---:B------:R-:W-:Y:S02]  /*7e40*/  @!P0 SHF.R.S64 R7, R3.reuse, 0x1f, R2 ;  /* 0x0000001f03078819 */ /* 0x040fe40000001002 */
[----:B------:R-:W-:Y:S02]  /*7e50*/  @!P0 SHF.R.S64 R3, R3, 0x1f, R0 ;  /* 0x0000001f03038819 */ /* 0x000fe40000001000 */
[----:B------:R-:W-:Y:S02]  /*7e60*/  IADD3 R10, P3, PT, R10, R5, RZ ;  /* 0x000000050a0a7210 */ /* 0x000fe40007f7e0ff */
[----:B------:R-:W-:Y:S02]  /*7e70*/  @!P0 IADD3 R92, P2, PT, R7, R92, RZ ;  /* 0x0000005c075c8210 */ /* 0x000fe40007f5e0ff */
[----:B------:R-:W-:Y:S02]  /*7e80*/  @!P0 IADD3 R90, P1, PT, R3, R90, RZ ;  /* 0x0000005a035a8210 */ /* 0x000fe40007f3e0ff */
[----:B------:R-:W-:Y:S02]  /*7e90*/  LEA.HI.X.SX32 R9, R4, R9, 0x1, P3 ;  /* 0x0000000904097211 */ /* 0x000fe400018f0eff */
[----:B------:R-:W-:Y:S02]  /*7ea0*/  @!P0 LEA.HI.X.SX32 R93, R2, R93, 0x1, P2 ;  /* 0x0000005d025d8211 */ /* 0x000fe400010f0eff */
[----:B------:R-:W-:Y:S01]  /*7eb0*/  @!P0 LEA.HI.X.SX32 R91, R0, R91, 0x1, P1 ;  /* 0x0000005b005b8211 */ /* 0x000fe200008f0eff */
[----:B------:R-:W-:Y:S06]  /*7ec0*/  @!P0 BRA `(.L_x_868) ;  /* 0x0000000400348947 */ /* 0x000fec0003800000 */
[----:B------:R-:W-:Y:S11]  /*7ed0*/  ISETP.GT.AND P0, PT, R98, R71, PT ;  /* 0x000000476200720c */ /* 0x000ff60003f04270 */
[----:B------:R-:W-:Y:S02]  /*7ee0*/  @!UPT UIADD3 URZ, UPT, UPT, URZ, URZ, URZ ;  /* 0x000000fffffff290 */ /* 0x000fe4000fffe0ff */
[----:B------:R-:W-:Y:S05]  /*7ef0*/  @!P0 BRA `(.L_x_868) ;  /* 0x0000000400288947 */ /* 0x000fea0003800000 */
[----:B------:R-:W2:Y:S01]  /*7f00*/  LD.E R3, desc[UR4][R150.64+0x170] ;  /* 0x0001700496037980 */ /* 0x000ea2000c101900 */
[----:B------:R-:W-:Y:S03]  /*7f10*/  IABS R14, R122 ;  /* 0x0000007a000e7213 */ /* 0x000fe60000000000 */
[----:B------:R-:W3:Y:S06]  /*7f20*/  LD.E.64 R24, desc[UR4][R150.64+0x40] ;  /* 0x0000400496187980 */ /* 0x000eec000c101b00 */
[----:B----4-:R-:W4:Y:S01]  /*7f30*/  LD.E.64 R22, desc[UR4][R150.64+0x20] ;  /* 0x0000200496167980 */ /* 0x010f22000c101b00 */
[-C--:B--2---:R-:W-:Y:S02]  /*7f40*/  IABS R17, R3.reuse ;  /* 0x0000000300117213 */ /* 0x084fe40000000000 */
[----:B------:R-:W-:Y:S02]  /*7f50*/  LOP3.LUT R4, RZ, R3, RZ, 0x33, !PT ;  /* 0x00000003ff047212 */ /* 0x000fe400078e33ff */
[----:B------:R-:W1:Y:S10]  /*7f60*/  I2F.RP R16, R17 ;  /* 0x0000001100107306 */ /* 0x000e740000209400 */
[----:B-1----:R-:W1:Y:S02]  /*7f70*/  MUFU.RCP R6, R16 ;  /* 0x0000001000067308 */ /* 0x002e640000001000 */
[----:B-1----:R-:W-:Y:S01]  /*7f80*/  VIADD R18, R6, 0xffffffe ;  /* 0x0ffffffe06127836 */ /* 0x002fe20000000000 */
[----:B------:R-:W-:Y:S07]  /*7f90*/  IABS R6, R100 ;  /* 0x0000006400067213 */ /* 0x000fee0000000000 */
[----:B------:R-:W1:Y:S02]  /*7fa0*/  F2I.FTZ.U32.TRUNC.NTZ R19, R18 ;  /* 0x0000001200137305 */ /* 0x000e64000021f000 */
[--C-:B-1----:R-:W-:Y:S01]  /*7fb0*/  IMAD.MOV R8, RZ, RZ, -R19.reuse ;  /* 0x000000ffff087224 */ /* 0x102fe200078e0a13 */
[----:B------:R-:W-:Y:S03]  /*7fc0*/  MOV R18, RZ ;  /* 0x000000ff00127202 */ /* 0x000fe60000000f00 */
[----:B------:R-:W-:Y:S01]  /*7fd0*/  IMAD R21, R8, R17, RZ ;  /* 0x0000001108157224 */ /* 0x000fe200078e02ff */
[----:B------:R-:W-:Y:S03]  /*7fe0*/  IABS R8, R3 ;  /* 0x0000000300087213 */ /* 0x000fe60000000000 */
[----:B------:R-:W-:Y:S02]  /*7ff0*/  IMAD.HI.U32 R19, R19, R21, R18 ;  /* 0x0000001513137227 */ /* 0x000fe400078e0012 */
[----:B------:R-:W2:Y:S02]  /*8000*/  LD.E.64 R20, desc[UR4][R150.64+0x28] ;  /* 0x0000280496147980 */ /* 0x000ea4000c101b00 */
[----:B------:R-:W-:Y:S02]  /*8010*/  IMAD.MOV R8, RZ, RZ, -R8 ;  /* 0x000000ffff087224 */ /* 0x000fe400078e0a08 */
[C---:B------:R-:W-:Y:S04]  /*8020*/  IMAD.HI.U32 R7, R19.reuse, R6, RZ ;  /* 0x0000000613077227 */ /* 0x040fe800078e00ff */
[----:B------:R-:W-:Y:S02]  /*8030*/  IMAD.HI.U32 R5, R19, R14, RZ ;  /* 0x0000000e13057227 */ /* 0x000fe400078e00ff */
[----:B------:R-:W5:Y:S02]  /*8040*/  LD.E.64 R18, desc[UR4][R150.64+0x38] ;  /* 0x0000380496127980 */ /* 0x000f64000c101b00 */
[-C--:B------:R-:W-:Y:S02]  /*8050*/  IMAD R6, R7, R8.reuse, R6 ;  /* 0x0000000807067224 */ /* 0x080fe400078e0206 */
[----:B------:R-:W-:Y:S01]  /*8060*/  IMAD R14, R5, R8, R14 ;  /* 0x00000008050e7224 */ /* 0x000fe200078e020e */
[----:B------:R-:W-:Y:S02]  /*8070*/  LOP3.LUT R8, R122, R3, RZ, 0x3c, !PT ;  /* 0x000000037a087212 */ /* 0x000fe400078e3cff */
[C---:B------:R-:W-:Y:S02]  /*8080*/  ISETP.GT.U32.AND P0, PT, R17.reuse, R6, PT ;  /* 0x000000061100720c */ /* 0x040fe40003f04070 */
[----:B------:R-:W-:Y:S02]  /*8090*/  ISETP.GT.U32.AND P1, PT, R17, R14, PT ;  /* 0x0000000e1100720c */ /* 0x000fe40003f24070 */
[----:B------:R-:W-:Y:S09]  /*80a0*/  ISETP.GE.AND P5, PT, R8, RZ, PT ;  /* 0x000000ff0800720c */ /* 0x000ff20003fa6270 */
[----:B------:R-:W-:Y:S02]  /*80b0*/  @!P0 IMAD.IADD R6, R6, 0x1, -R17 ;  /* 0x0000000106068824 */ /* 0x000fe400078e0a11 */
[----:B------:R-:W-:Y:S01]  /*80c0*/  @!P0 VIADD R7, R7, 0x1 ;  /* 0x0000000107078836 */ /* 0x000fe20000000000 */
[-C--:B------:R-:W-:Y:S01]  /*80d0*/  @!P1 IADD3 R14, PT, PT, R14, -R17.reuse, RZ ;  /* 0x800000110e0e9210 */ /* 0x080fe20007ffe0ff */
[----:B------:R-:W-:Y:S01]  /*80e0*/  @!P1 VIADD R5, R5, 0x1 ;  /* 0x0000000105059836 */ /* 0x000fe20000000000 */
[-C--:B------:R-:W-:Y:S02]  /*80f0*/  ISETP.GE.U32.AND P2, PT, R6, R17.reuse, PT ;  /* 0x000000110600720c */ /* 0x080fe40003f46070 */
[----:B------:R-:W-:Y:S02]  /*8100*/  ISETP.GE.U32.AND P3, PT, R14, R17, PT ;  /* 0x000000110e00720c */ /* 0x000fe40003f66070 */
[----:B------:R-:W-:Y:S02]  /*8110*/  LOP3.LUT R6, R100, R3, RZ, 0x3c, !PT ;  /* 0x0000000364067212 */ /* 0x000fe400078e3cff */
[----:B------:R-:W-:Y:S02]  /*8120*/  ISETP.NE.AND P0, PT, R3, RZ, PT ;  /* 0x000000ff0300720c */ /* 0x000fe40003f05270 */
[----:B------:R-:W-:Y:S05]  /*8130*/  ISETP.GE.AND P4, PT, R6, RZ, PT ;  /* 0x000000ff0600720c */ /* 0x000fea0003f86270 */
[----:B------:R-:W-:Y:S02]  /*8140*/  @P2 IADD3 R7, PT, PT, R7, 0x1, RZ ;  /* 0x0000000107072810 */ /* 0x000fe40007ffe0ff */
[----:B------:R-:W-:Y:S05]  /*8150*/  @P3 VIADD R5, R5, 0x1 ;  /* 0x0000000105053836 */ /* 0x000fea0000000000 */
[----:B------:R-:W-:Y:S01]  /*8160*/  @!P5 IADD3 R5, PT, PT, -R5, RZ, RZ ;  /* 0x000000ff0505d210 */ /* 0x000fe20007ffe1ff */
[----:B------:R-:W-:Y:S03]  /*8170*/  @!P4 IMAD.MOV R7, RZ, RZ, -R7 ;  /* 0x000000ffff07c224 */ /* 0x000fe600078e0a07 */
[C---:B------:R-:W-:Y:S02]  /*8180*/  SEL R15, R4.reuse, R5, !P0 ;  /* 0x00000005040f7207 */ /* 0x040fe40004000000 */
[----:B------:R-:W-:Y:S02]  /*8190*/  SEL R2, R4, R7, !P0 ;  /* 0x0000000704027207 */ /* 0x000fe40004000000 */
[CC--:B------:R-:W-:Y:S02]  /*81a0*/  LEA R26, P0, R15.reuse, R232.reuse, 0x2 ;  /* 0x000000e80f1a7211 */ /* 0x0c0fe400078010ff */
[C---:B------:R-:W-:Y:S02]  /*81b0*/  LEA R28, P1, R2.reuse, R232, 0x2 ;  /* 0x000000e8021c7211 */ /* 0x040fe400078210ff */
[CC--:B------:R-:W-:Y:S02]  /*81c0*/  LEA.HI.X.SX32 R27, R15.reuse, R233.reuse, 0x2, P0 ;  /* 0x000000e90f1b7211 */ /* 0x0c0fe400000f16ff */
[----:B------:R-:W-:Y:S01]  /*81d0*/  LEA.HI.X.SX32 R29, R2, R233, 0x2, P1 ;  /* 0x000000e9021d7211 */ /* 0x000fe200008f16ff */
[----:B------:R-:W-:Y:S02]  /*81e0*/  IMAD.IADD R2, R15, 0x1, -R2 ;  /* 0x000000010f027824 */ /* 0x000fe400078e0a02 */
[----:B------:R1:W4:Y:S02]  /*81f0*/  LD.E R6, desc[UR4][R26.64] ;  /* 0x000000041a067980 */ /* 0x000324000c101900 */
[----:B------:R-:W-:Y:S02]  /*8200*/  IMAD R0, R2, R3, -0x100 ;  /* 0xffffff0002007424 */ /* 0x000fe400078e0203 */
[----:B------:R-:W4:Y:S02]  /*8210*/  LD.E R17, desc[UR4][R28.64] ;  /* 0x000000041c117980 */ /* 0x000f24000c101900 */
[----:B---3--:R-:W-:Y:S01]  /*8220*/  IMAD R14, R25, R0, RZ ;  /* 0x00000000190e7224 */ /* 0x008fe200078e02ff */
[----:B------:R-:W-:Y:S05]  /*8230*/  SHF.R.S32.HI R8, RZ, 0x1f, R0 ;  /* 0x0000001fff087819 */ /* 0x000fea0000011400 */
[C---:B------:R-:W-:Y:S02]  /*8240*/  IMAD R14, R24.reuse, R8, R14 ;  /* 0x00000008180e7224 */ /* 0x040fe400078e020e */
[-C--:B-1----:R-:W-:Y:S04]  /*8250*/  IMAD.WIDE.U32 R26, R24, R0.reuse, RZ ;  /* 0x00000000181a7225 */ /* 0x082fe800078e00ff */
[----:B-----5:R-:W-:Y:S04]  /*8260*/  IMAD R19, R19, R0, RZ ;  /* 0x0000000013137224 */ /* 0x020fe800078e02ff */
[----:B------:R-:W-:Y:S02]  /*8270*/  IMAD R19, R18, R8, R19 ;  /* 0x0000000812137224 */ /* 0x000fe400078e0213 */
[----:B----4-:R-:W-:Y:S04]  /*8280*/  IMAD.IADD R16, R17, 0x1, -R6 ;  /* 0x0000000111107824 */ /* 0x010fe800078e0a06 */
[-C--:B------:R-:W-:Y:S01]  /*8290*/  IMAD R6, R23, R16.reuse, RZ ;  /* 0x0000001017067224 */ /* 0x080fe200078e02ff */
[----:B------:R-:W-:Y:S01]  /*82a0*/  SHF.R.S32.HI R17, RZ, 0x1f, R16 ;  /* 0x0000001fff117819 */ /* 0x000fe20000011410 */
[C---:B------:R-:W-:Y:S01]  /*82b0*/  IMAD.WIDE.U32 R24, R22.reuse, R16, RZ ;  /* 0x0000001016187225 */ /* 0x040fe200078e00ff */
[----:B------:R-:W-:Y:S03]  /*82c0*/  IADD3 R23, PT, PT, R27, R14, RZ ;  /* 0x0000000e1b177210 */ /* 0x000fe60007ffe0ff */
[-C--:B------:R-:W-:Y:S01]  /*82d0*/  IMAD R6, R22, R17.reuse, R6 ;  /* 0x0000001116067224 */ /* 0x080fe200078e0206 */
[----:B------:R-:W-:Y:S03]  /*82e0*/  MOV R22, R26 ;  /* 0x0000001a00167202 */ /* 0x000fe60000000f00 */
[----:B------:R-:W-:Y:S02]  /*82f0*/  IMAD.IADD R25, R25, 0x1, R6 ;  /* 0x0000000119197824 */ /* 0x000fe400078e0206 */
[----:B--2---:R-:W-:Y:S04]  /*8300*/  IMAD.WIDE.U32 R22, R16, R20, R22 ;  /* 0x0000001410167225 */ /* 0x004fe800078e0016 */
[----:B------:R-:W-:Y:S01]  /*8310*/  IMAD R16, R21, R16, RZ ;  /* 0x0000001015107224 */ /* 0x000fe200078e02ff */
[----:B------:R-:W-:Y:S01]  /*8320*/  LEA R92, P1, R22, R92, 0x1 ;  /* 0x0000005c165c7211 */ /* 0x000fe200078208ff */
[----:B------:R-:W-:Y:S04]  /*8330*/  IMAD.WIDE.U32 R24, R18, R0, R24 ;  /* 0x0000000012187225 */ /* 0x000fe800078e0018 */
[----:B------:R-:W-:Y:S01]  /*8340*/  IMAD R16, R20, R17, R16 ;  /* 0x0000001114107224 */ /* 0x000fe200078e0210 */
[C---:B------:R-:W-:Y:S02]  /*8350*/  LEA R90, P0, R24.reuse, R90, 0x1 ;  /* 0x0000005a185a7211 */ /* 0x040fe400078008ff */
[----:B------:R-:W-:Y:S01]  /*8360*/  IADD3 R6, PT, PT, R25, R19, RZ ;  /* 0x0000001319067210 */ /* 0x000fe20007ffe0ff */
[----:B------:R-:W-:Y:S03]  /*8370*/  IMAD.IADD R16, R23, 0x1, R16 ;  /* 0x0000000117107824 */ /* 0x000fe600078e0210 */
[----:B------:R-:W-:Y:S02]  /*8380*/  LEA.HI.X R91, R24, R91, R6, 0x1, P0 ;  /* 0x0000005b185b7211 */ /* 0x000fe400000f0c06 */
[----:B------:R-:W-:Y:S02]  /*8390*/  LEA.HI.X R93, R22, R93, R16, 0x1, P1 ;  /* 0x0000005d165d7211 */ /* 0x000fe400008f0c10 */
.L_x_868:
[----:B------:R-:W-:Y:S05]  /*83a0*/  BSYNC.RECONVERGENT B0 ;  /* 0x0000000000007941 */ /* 0x000fea0003800200 */
.L_x_867:
[----:B------:R-:W-:Y:S11]  /*83b0*/  ISETP.GT.AND P0, PT, R98, R71, PT ;  /* 0x000000476200720c */ /* 0x000ff60003f04270 */
[----:B------:R-:W-:Y:S02]  /*83c0*/  @!UPT UIADD3 URZ, UPT, UPT, URZ, URZ, URZ ;  /* 0x000000fffffff290 */ /* 0x000fe4000fffe0ff */
[----:B------:R-:W-:Y:S05]  /*83d0*/  @P0 BRA `(.L_x_869) ;  /* 0xffffff9c00e00947 */ /* 0x000fea000383ffff */
.L_x_830:
[----:B------:R-:W-:Y:S05]  /*83e0*/  WARPSYNC.ALL ;  /* 0x0000000000007948 */ /* 0x000fea0003800000 */
[----:B------:R-:W-:Y:S06]  /*83f0*/  BAR.SYNC.DEFER_BLOCKING 0x0 ;  /* 0x0000000000007b1d */ /* 0x000fec0000010000 */
[----:B----4-:R-:W2:Y:S01]  /*8400*/  LD.E R21, desc[UR4][R150.64+0xd0] ;  /* 0x0000d00496157980 */ /* 0x010ea2000c101900 */
[----:B------:R-:W-:Y:S01]  /*8410*/  BSSY.RECONVERGENT B2, `(.L_x_870) ;  /* 0x0000160000027945 */ /* 0x000fe20003800200 */
[----:B--2---:R-:W-:-:S13]  /*8420*/  ISETP.NE.AND P0, PT, R21, RZ, PT ;  /* 0x000000ff1500720c */ /* 0x004fda0003f05270 */
[----:B------:R-:W-:Y:S05]  /*8430*/  @P0 BRA `(.L_x_871) ;  /* 0x0000000000680947 */ /* 0x000fea0003800000 */
[----:B------:R-:W-:Y:S01]  /*8440*/  IADD3 R69, PT, PT, -R69, R228, RZ ;  /* 0x000000e445457210 */ /* 0x000fe20007ffe1ff */
[----:B------:R-:W-:Y:S03]  /*8450*/  BSSY.RECONVERGENT B0, `(.L_x_872) ;  /* 0x000000b000007945 */ /* 0x000fe60003800200 */
[----:B------:R-:W-:-:S13]  /*8460*/  ISETP.GE.AND P0, PT, R126, R69, PT ;  /* 0x000000457e00720c */ /* 0x000fda0003f06270 */
[----:B------:R-:W-:Y:S05]  /*8470*/  @P0 BRA `(.L_x_873) ;  /* 0x0000000000200947 */ /* 0x000fea0003800000 */
[----:B------:R-:W-:-:S13]  /*8480*/  ISETP.GE.AND P0, PT, R148, R229, PT ;  /* 0x000000e59400720c */ /* 0x000fda0003f06270 */
[----:B------:R-:W-:Y:S05]  /*8490*/  @P0 BRA `(.L_x_874) ;  /* 0x0000000000140947 */ /* 0x000fea0003800000 */
[----:B------:R-:W-:Y:S01]  /*84a0*/  @!PT LDS RZ, [RZ] ;  /* 0x00000000fffff984 */ /* 0x000fe20000000800 */
[----:B------:R-:W-:Y:S01]  /*84b0*/  @!PT LDS RZ, [RZ] ;  /* 0x00000000fffff984 */ /* 0x000fe20000000800 */
[----:B------:R-:W-:Y:S01]  /*84c0*/  @!PT LDS RZ, [RZ] ;  /* 0x00000000fffff984 */ /* 0x000fe20000000800 */
[----:B------:R1:W-:Y:S01]  /*84d0*/  LDGSTS.E.BYPASS.LTC128B.128 [R231], desc[UR4][R124.64] ;  /* 0x000000007ce77fae */ /* 0x0003e2000b981a04 */
[----:B------:R-:W-:Y:S05]  /*84e0*/  BRA `(.L_x_873) ;  /* 0x0000000000047947 */ /* 0x000fea0003800000 */
.L_x_874:
[----:B------:R2:W-:Y:S02]  /*84f0*/  STS.128 [R231], RZ ;  /* 0x000000ffe7007388 */ /* 0x0005e40000000c00 */
.L_x_873:
[----:B------:R-:W-:Y:S05]  /*8500*/  BSYNC.RECONVERGENT B0 ;  /* 0x0000000000007941 */ /* 0x000fea0003800200 */
.L_x_872:
[----:B------:R-:W-:-:S04]  /*8510*/  IADD3 R24, PT, PT, R126, 0x20, RZ ;  /* 0x000000207e187810 */ /* 0x000fc80007ffe0ff */
[----:B------:R-:W-:-:S13]  /*8520*/  ISETP.GE.AND P0, PT, R24, R69, PT ;  /* 0x000000451800720c */ /* 0x000fda0003f06270 */
        /* <DEDUP_REMOVED lines=9> */
[----:B------:R4:W-:Y:S01]  /*85c0*/  LDGSTS.E.BYPASS.LTC128B.128 [R231+0x800], desc[UR4][R2.64] ;  /* 0x0080000002e77fae */ /* 0x0009e2000b981a04 */
[----:B------:R-:W-:Y:S05]  /*85d0*/  BRA `(.L_x_875) ;  /* 0x00000014000c7947 */ /* 0x000fea0003800000 */
.L_x_871:
[----:B------:R-:W2:Y:S01]  /*85e0*/  LD.E.64 R2, desc[UR4][R150.64+0xf0] ;  /* 0x0000f00496027980 */ /* 0x000ea2000c101b00 */
[----:B------:R-:W-:-:S03]  /*85f0*/  IMAD.MOV.U32 R5, RZ, RZ, RZ ;  /* 0x000000ffff057224 */ /* 0x000fc600078e00ff */
[----:B------:R-:W3:Y:S04]  /*8600*/  LD.E.U8 R0, desc[UR4][R150.64+0x1b3] ;  /* 0x0001b30496007980 */ /* 0x000ee8000c101100 */
[----:B------:R1:W5:Y:S04]  /*8610*/  LD.E.64 R22, desc[UR4][R150.64+0x148] ;  /* 0x0001480496167980 */ /* 0x000368000c101b00 */
[----:B------:R1:W5:Y:S01]  /*8620*/  LD.E.64 R26, desc[UR4][R150.64+0x150] ;  /* 0x00015004961a7980 */ /* 0x000362000c101b00 */
[----:B--2---:R-:W-:-:S04]  /*8630*/  ISETP.NE.U32.AND P0, PT, R2, RZ, PT ;  /* 0x000000ff0200720c */ /* 0x004fc80003f05070 */
[----:B------:R-:W-:-:S13]  /*8640*/  ISETP.NE.AND.EX P0, PT, R3, RZ, PT, P0 ;  /* 0x000000ff0300720c */ /* 0x000fda0003f05300 */
[----:B------:R-:W-:-:S05]  /*8650*/  @P0 IADD3 R8, P1, PT, R2, R67, RZ ;  /* 0x0000004302080210 */ /* 0x000fca0007f3e0ff */
[----:B------:R-:W-:-:S05]  /*8660*/  @P0 IMAD.X R9, R3, 0x1, R65, P1 ;  /* 0x0000000103090824 */ /* 0x000fca00008e0641 */
[----:B------:R-:W2:Y:S01]  /*8670*/  @P0 LD.E R5, desc[UR4][R8.64] ;  /* 0x0000000408050980 */ /* 0x000ea2000c101900 */
[----:B------:R-:W-:-:S04]  /*8680*/  LEA.HI R3, R21, R21, RZ, 0x1 ;  /* 0x0000001515037211 */ /* 0x000fc800078f08ff */
[----:B------:R-:W-:Y:S02]  /*8690*/  SHF.R.S32.HI R3, RZ, 0x1, R3 ;  /* 0x00000001ff037819 */ /* 0x000fe40000011403 */
[----:B---3--:R-:W-:Y:S01]  /*86a0*/  ISETP.NE.AND P2, PT, R0, RZ, PT ;  /* 0x000000ff0000720c */ /* 0x008fe20003f45270 */
[----:B--2---:R-:W-:-:S04]  /*86b0*/  IMAD.IADD R66, R66, 0x1, R5 ;  /* 0x0000000142427824 */ /* 0x004fc800078e0205 */
[----:B------:R-:W-:-:S05]  /*86c0*/  IMAD R7, R66, R3, RZ ;  /* 0x0000000342077224 */ /* 0x000fca00078e02ff */
[----:B------:R-:W-:-:S04]  /*86d0*/  IADD3 R5, P1, PT, R68, R7, RZ ;  /* 0x0000000744057210 */ /* 0x000fc80007f3e0ff */
[----:B------:R-:W-:Y:S02]  /*86e0*/  IADD3 R68, P0, PT, R68, R5, RZ ;  /* 0x0000000544447210 */ /* 0x000fe40007f1e0ff */
[----:B------:R-:W-:-:S05]  /*86f0*/  LEA.HI.X.SX32 R2, R7, RZ, 0x1, P1 ;  /* 0x000000ff07027211 */ /* 0x000fca00008f0eff */
[----:B------:R-:W-:Y:S01]  /*8700*/  IMAD.X R0, RZ, RZ, R2, P0 ;  /* 0x000000ffff007224 */ /* 0x000fe200000e0602 */
[----:B-1----:R-:W-:Y:S06]  /*8710*/  @!P2 BRA `(.L_x_876) ;  /* 0x0000000400d8a947 */ /* 0x002fec0003800000 */
[----:B------:R1:W5:Y:S01]  /*8720*/  LD.E R7, desc[UR4][R150.64+0xc0] ;  /* 0x0000c00496077980 */ /* 0x000362000c101900 */
[----:B------:R-:W-:Y:S01]  /*8730*/  IMAD.IADD R69, R228, 0x1, -R69 ;  /* 0x00000001e4457824 */ /* 0x000fe200078e0a45 */
[----:B------:R-:W-:Y:S01]  /*8740*/  BSSY.RECONVERGENT B1, `(.L_x_877) ;  /* 0x000003d000017945 */ /* 0x000fe20003800200 */
[C---:B------:R-:W-:Y:S01]  /*8750*/  IMAD.SHL.U32 R3, R5.reuse, 0x2, RZ ;  /* 0x0000000205037824 */ /* 0x040fe200078e00ff */
[----:B------:R-:W-:Y:S02]  /*8760*/  SHF.L.U64.HI R5, R5, 0x1, R2 ;  /* 0x0000000105057819 */ /* 0x000fe40000010202 */
[----:B------:R-:W-:Y:S02]  /*8770*/  ISETP.GE.AND P2, PT, R126, R69, PT ;  /* 0x000000457e00720c */ /* 0x000fe40003f46270 */
[-C--:B-----5:R-:W-:Y:S02]  /*8780*/  IADD3 R12, P1, PT, R22, R3.reuse, RZ ;  /* 0x00000003160c7210 */ /* 0x0a0fe40007f3e0ff */
[----:B------:R-:W-:-:S03]  /*8790*/  IADD3 R26, P0, PT, R26, R3, RZ ;  /* 0x000000031a1a7210 */ /* 0x000fc60007f1e0ff */
[--C-:B------:R-:W-:Y:S02]  /*87a0*/  IMAD.X R13, R23, 0x1, R5.reuse, P1 ;  /* 0x00000001170d7824 */ /* 0x100fe400008e0605 */
[----:B------:R-:W-:-:S04]  /*87b0*/  IMAD.X R27, R27, 0x1, R5, P0 ;  /* 0x000000011b1b7824 */ /* 0x000fc800000e0605 */
[----:B------:R-:W-:Y:S05]  /*87c0*/  @P2 BRA `(.L_x_878) ;  /* 0x0000000000d02947 */ /* 0x000fea0003800000 */
[----:B------:R-:W-:-:S13]  /*87d0*/  ISETP.GE.AND P0, PT, R148, R7, PT ;  /* 0x000000079400720c */ /* 0x000fda0003f06270 */
[----:B------:R-:W-:Y:S05]  /*87e0*/  @P0 BRA `(.L_x_879) ;  /* 0x0000000000c40947 */ /* 0x000fea0003800000 */
[----:B------:R-:W-:Y:S01]  /*87f0*/  IMAD.MOV.U32 R8, RZ, RZ, R124 ;  /* 0x000000ffff087224 */ /* 0x000fe200078e007c */
[----:B------:R-:W-:-:S06]  /*8800*/  MOV R9, R125 ;  /* 0x0000007d00097202 */ /* 0x000fcc0000000f00 */
[----:B------:R-:W5:Y:S01]  /*8810*/  LD.E.128 R8, desc[UR4][R8.64] ;  /* 0x0000000408087980 */ /* 0x000f62000c101d00 */
[----:B------:R-:W-:Y:S01]  /*8820*/  ISETP.GE.AND P0, PT, R148, R21, PT ;  /* 0x000000159400720c */ /* 0x000fe20003f06270 */
[----:B------:R-:W-:-:S12]  /*8830*/  BSSY.RECONVERGENT B0, `(.L_x_880) ;  /* 0x000002a000007945 */ /* 0x000fd80003800200 */
[----:B------:R-:W-:Y:S05]  /*8840*/  @P0 BRA `(.L_x_881) ;  /* 0x0000000000a00947 */ /* 0x000fea0003800000 */
[----:B------:R-:W2:Y:S04]  /*8850*/  LD.E.64 R2, desc[UR4][R26.64] ;  /* 0x000000041a027980 */ /* 0x000ea8000c101b00 */
[----:B------:R-:W3:Y:S01]  /*8860*/  LD.E.64 R4, desc[UR4][R12.64] ;  /* 0x000000040c047980 */ /* 0x000ee2000c101b00 */
[----:B-----5:R-:W-:Y:S01]  /*8870*/  MOV R15, R10 ;  /* 0x0000000a000f7202 */ /* 0x020fe20000000f00 */
[--C-:B------:R-:W-:Y:S02]  /*8880*/  HADD2.F32 R17, -RZ, R9.reuse.H0_H0 ;  /* 0x20000009ff117230 */ /* 0x100fe40000004100 */
[----:B------:R-:W-:Y:S02]  /*8890*/  HADD2.F32 R23, -RZ, R9.H1_H1 ;  /* 0x30000009ff177230 */ /* 0x000fe40000004100 */
[----:B------:R-:W-:-:S02]  /*88a0*/  HADD2.F32 R14, -RZ, R11.H1_H1 ;  /* 0x3000000bff0e7230 */ /* 0x000fc40000004100 */
[----:B------:R-:W-:Y:S02]  /*88b0*/  HADD2.F32 R19, -RZ, R11.H0_H0 ;  /* 0x2000000bff137230 */ /* 0x000fe40000004100 */
[----:B--2---:R-:W-:Y:S02]  /*88c0*/  HADD2.F32 R6, -RZ, R2.H1_H1 ;  /* 0x30000002ff067230 */ /* 0x004fe40000004100 */
[----:B------:R-:W-:Y:S02]  /*88d0*/  HADD2.F32 R0, -RZ, R3.H1_H1 ;  /* 0x30000003ff007230 */ /* 0x000fe40000004100 */
[--C-:B---3--:R-:W-:Y:S02]  /*88e0*/  HADD2.F32 R10, -RZ, R4.reuse.H1_H1 ;  /* 0x30000004ff0a7230 */ /* 0x108fe40000004100 */
[----:B------:R-:W-:Y:S01]  /*88f0*/  FMUL.FTZ R18, R23, R6 ;  /* 0x0000000617127220 */ /* 0x000fe20000410000 */
[----:B------:R-:W-:Y:S02]  /*8900*/  HADD2.F32 R9, -RZ, R5.H1_H1 ;  /* 0x30000005ff097230 */ /* 0x000fe40000004100 */
[----:B------:R-:W-:Y:S01]  /*8910*/  FMUL.FTZ R16, R14, R0 ;  /* 0x000000000e107220 */ /* 0x000fe20000410000 */
[----:B------:R-:W-:-:S02]  /*8920*/  HADD2.F32 R4, -RZ, R4.H0_H0 ;  /* 0x20000004ff047230 */ /* 0x000fc40000004100 */
[-C--:B------:R-:W-:Y:S01]  /*8930*/  FMUL.FTZ R11, R23, R10.reuse ;  /* 0x0000000a170b7220 */ /* 0x080fe20000410000 */
[----:B------:R-:W-:Y:S02]  /*8940*/  HADD2.F32 R2, -RZ, R2.H0_H0 ;  /* 0x20000002ff027230 */ /* 0x000fe40000004100 */
[-C--:B------:R-:W-:Y:S01]  /*8950*/  FMUL.FTZ R23, R14, R9.reuse ;  /* 0x000000090e177220 */ /* 0x080fe20000410000 */
[----:B------:R-:W-:Y:S01]  /*8960*/  FFMA.FTZ R16, R19, R9, -R16 ;  /* 0x0000000913107223 */ /* 0x000fe20000010810 */
[----:B------:R-:W-:Y:S02]  /*8970*/  HADD2.F32 R9, -RZ, R8.H1_H1 ;  /* 0x30000008ff097230 */ /* 0x000fe40000004100 */
[----:B------:R-:W-:Y:S01]  /*8980*/  FFMA.FTZ R18, R17, R10, -R18 ;  /* 0x0000000a11127223 */ /* 0x000fe20000010812 */
[----:B------:R-:W-:Y:S01]  /*8990*/  FFMA.FTZ R23, R19, R0, R23 ;  /* 0x0000000013177223 */ /* 0x000fe20000010017 */
[----:B------:R-:W-:Y:S02]  /*89a0*/  HADD2.F32 R3, -RZ, R3.H0_H0 ;  /* 0x20000003ff037230 */ /* 0x000fe40000004100 */
[----:B------:R-:W-:Y:S01]  /*89b0*/  FFMA.FTZ R11, R17, R6, R11 ;  /* 0x00000006110b7223 */ /* 0x000fe2000001000b */
[----:B------:R-:W-:-:S02]  /*89c0*/  HADD2.F32 R0, -RZ, R15.H1_H1 ;  /* 0x3000000fff007230 */ /* 0x000fc40000004100 */
[----:B------:R-:W-:Y:S01]  /*89d0*/  FMUL.FTZ R6, R9, R2 ;  /* 0x0000000209067220 */ /* 0x000fe20000410000 */
[----:B------:R-:W-:Y:S02]  /*89e0*/  HADD2.F32 R5, -RZ, R5.H0_H0 ;  /* 0x20000005ff057230 */ /* 0x000fe40000004100 */
[----:B------:R-:W-:Y:S01]  /*89f0*/  HADD2.F32 R17, -RZ, R8.H0_H0 ;  /* 0x20000008ff117230 */ /* 0x000fe20000004100 */
[----:B------:R-:W-:Y:S01]  /*8a00*/  F2FP.F16.F32.PACK_AB R18, R11, R18 ;  /* 0x000000120b12723e */ /* 0x000fe200000000ff */
[----:B------:R-:W-:Y:S02]  /*8a10*/  HADD2.F32 R8, -RZ, R15.H0_H0 ;  /* 0x2000000fff087230 */ /* 0x000fe40000004100 */
[-C--:B------:R-:W-:Y:S01]  /*8a20*/  FMUL.FTZ R15, R9, R4.reuse ;  /* 0x00000004090f7220 */ /* 0x080fe20000410000 */
[C---:B------:R-:W-:Y:S01]  /*8a30*/  FMUL.FTZ R9, R0.reuse, R3 ;  /* 0x0000000300097220 */ /* 0x040fe20000410000 */
[-C--:B------:R-:W-:Y:S01]  /*8a40*/  FMUL.FTZ R0, R0, R5.reuse ;  /* 0x0000000500007220 */ /* 0x080fe20000410000 */
[C---:B------:R-:W-:Y:S01]  /*8a50*/  FFMA.FTZ R6, R17.reuse, R4, -R6 ;  /* 0x0000000411067223 */ /* 0x040fe20000010806 */
[----:B------:R-:W-:Y:S01]  /*8a60*/  FFMA.FTZ R15, R17, R2, R15 ;  /* 0x00000002110f7223 */ /* 0x000fe2000001000f */
[C---:B------:R-:W-:Y:S01]  /*8a70*/  FFMA.FTZ R9, R8.reuse, R5, -R9 ;  /* 0x0000000508097223 */ /* 0x040fe20000010809 */
[----:B------:R-:W-:Y:S01]  /*8a80*/  FFMA.FTZ R0, R8, R3, R0 ;  /* 0x0000000308007223 */ /* 0x000fe20000010000 */
[----:B------:R-:W-:-:S02]  /*8a90*/  F2FP.F16.F32.PACK_AB R11, R23, R16 ;  /* 0x00000010170b723e */ /* 0x000fc400000000ff */
[----:B------:R-:W-:Y:S02]  /*8aa0*/  F2FP.F16.F32.PACK_AB R8, R15, R6 ;  /* 0x000000060f08723e */ /* 0x000fe400000000ff */
[----:B------:R-:W-:Y:S02]  /*8ab0*/  F2FP.F16.F32.PACK_AB R10, R0, R9 ;  /* 0x00000009000a723e */ /* 0x000fe400000000ff */
[----:B------:R-:W-:Y:S02]  /*8ac0*/  MOV R9, R18 ;  /* 0x0000001200097202 */ /* 0x000fe40000000f00 */
.L_x_881:
[----:B------:R-:W-:Y:S05]  /*8ad0*/  BSYNC.RECONVERGENT B0 ;  /* 0x0000000000007941 */ /* 0x000fea0003800200 */
.L_x_880:
[----:B-----5:R3:W-:Y:S01]  /*8ae0*/  STS.128 [R231], R8 ;  /* 0x00000008e7007388 */ /* 0x0207e20000000c00 */
[----:B------:R-:W-:Y:S05]  /*8af0*/  BRA `(.L_x_878) ;  /* 0x0000000000047947 */ /* 0x000fea0003800000 */
.L_x_879:
[----:B------:R2:W-:Y:S02]  /*8b00*/  STS.128 [R231], RZ ;  /* 0x000000ffe7007388 */ /* 0x0005e40000000c00 */
.L_x_878:
[----:B------:R-:W-:Y:S05]  /*8b10*/  BSYNC.RECONVERGENT B1 ;  /* 0x0000000000017941 */ /* 0x000fea0003800200 */
.L_x_877:
[----:B------:R-:W-:-:S04]  /*8b20*/  IADD3 R24, PT, PT, R126, 0x20, RZ ;  /* 0x000000207e187810 */ /* 0x000fc80007ffe0ff */
[----:B------:R-:W-:-:S13]  /*8b30*/  ISETP.GE.AND P0, PT, R24, R69, PT ;  /* 0x000000451800720c */ /* 0x000fda0003f06270 */
[----:B------:R-:W-:Y:S05]  /*8b40*/  @P0 BRA `(.L_x_875) ;  /* 0x0000000c00b00947 */ /* 0x000fea0003800000 */
[----:B------:R-:W-:-:S13]  /*8b50*/  ISETP.GE.AND P0, PT, R148, R7, PT ;  /* 0x000000079400720c */ /* 0x000fda0003f06270 */
[----:B------:R4:W-:Y:S01]  /*8b60*/  @P0 STS.128 [R231+0x800], RZ ;  /* 0x000800ffe7000388 */ /* 0x0009e20000000c00 */
[----:B------:R-:W-:Y:S05]  /*8b70*/  @P0 BRA `(.L_x_875) ;  /* 0x0000000c00a40947 */ /* 0x000fea0003800000 */
[----:B---3--:R-:W-:-:S04]  /*8b80*/  LEA R8, P0, R63, R124, 0x1 ;  /* 0x0000007c3f087211 */ /* 0x008fc800078008ff */
[----:B------:R-:W-:-:S06]  /*8b90*/  LEA.HI.X R9, R63, R125, R64, 0x1, P0 ;  /* 0x0000007d3f097211 */ /* 0x000fcc00000f0c40 */
[----:B------:R-:W5:Y:S01]  /*8ba0*/  LD.E.128 R8, desc[UR4][R8.64] ;  /* 0x0000000408087980 */ /* 0x000f62000c101d00 */
[----:B------:R-:W-:Y:S01]  /*8bb0*/  ISETP.GE.AND P0, PT, R148, R21, PT ;  /* 0x000000159400720c */ /* 0x000fe20003f06270 */
[----:B------:R-:W-:-:S12]  /*8bc0*/  BSSY.RECONVERGENT B0, `(.L_x_882) ;  /* 0x0000029000007945 */ /* 0x000fd80003800200 */
[----:B------:R-:W-:Y:S05]  /*8bd0*/  @P0 BRA `(.L_x_883) ;  /* 0x00000000009c0947 */ /* 0x000fea0003800000 */
[----:B------:R-:W3:Y:S04]  /*8be0*/  LD.E.64 R2, desc[UR4][R26.64] ;  /* 0x000000041a027980 */ /* 0x000ee8000c101b00 */
[----:B------:R1:W2:Y:S01]  /*8bf0*/  LD.E.64 R4, desc[UR4][R12.64] ;  /* 0x000000040c047980 */ /* 0x0002a2000c101b00 */
[----:B-----5:R-:W-:Y:S01]  /*8c00*/  MOV R14, R10 ;  /* 0x0000000a000e7202 */ /* 0x020fe20000000f00 */
[--C-:B------:R-:W-:Y:S02]  /*8c10*/  HADD2.F32 R15, -RZ, R9.reuse.H0_H0 ;  /* 0x20000009ff0f7230 */ /* 0x100fe40000004100 */
[----:B------:R-:W-:Y:S02]  /*8c20*/  HADD2.F32 R17, -RZ, R9.H1_H1 ;  /* 0x30000009ff117230 */ /* 0x000fe40000004100 */
[----:B------:R-:W-:-:S02]  /*8c30*/  HADD2.F32 R10, -RZ, R11.H1_H1 ;  /* 0x3000000bff0a7230 */ /* 0x000fc40000004100 */
[----:B-1----:R-:W-:Y:S02]  /*8c40*/  HADD2.F32 R13, -RZ, R11.H0_H0 ;  /* 0x2000000bff0d7230 */ /* 0x002fe40000004100 */
[----:B---3--:R-:W-:Y:S02]  /*8c50*/  HADD2.F32 R6, -RZ, R2.H1_H1 ;  /* 0x30000002ff067230 */ /* 0x008fe40000004100 */
[----:B------:R-:W-:Y:S02]  /*8c60*/  HADD2.F32 R0, -RZ, R3.H1_H1 ;  /* 0x30000003ff007230 */ /* 0x000fe40000004100 */
[--C-:B--2---:R-:W-:Y:S02]  /*8c70*/  HADD2.F32 R9, -RZ, R4.reuse.H1_H1 ;  /* 0x30000004ff097230 */ /* 0x104fe40000004100 */
[----:B------:R-:W-:Y:S01]  /*8c80*/  FMUL.FTZ R16, R17, R6 ;  /* 0x0000000611107220 */ /* 0x000fe20000410000 */
[----:B------:R-:W-:Y:S02]  /*8c90*/  HADD2.F32 R7, -RZ, R5.H1_H1 ;  /* 0x30000005ff077230 */ /* 0x000fe40000004100 */
[----:B------:R-:W-:Y:S01]  /*8ca0*/  FMUL.FTZ R12, R10, R0 ;  /* 0x000000000a0c7220 */ /* 0x000fe20000410000 */
[----:B------:R-:W-:-:S02]  /*8cb0*/  HADD2.F32 R4, -RZ, R4.H0_H0 ;  /* 0x20000004ff047230 */ /* 0x000fc40000004100 */
[----:B------:R-:W-:Y:S01]  /*8cc0*/  FMUL.FTZ R11, R17, R9 ;  /* 0x00000009110b7220 */ /* 0x000fe20000410000 */
[----:B------:R-:W-:Y:S02]  /*8cd0*/  HADD2.F32 R2, -RZ, R2.H0_H0 ;  /* 0x20000002ff027230 */ /* 0x000fe40000004100 */
[-C--:B------:R-:W-:Y:S01]  /*8ce0*/  FMUL.FTZ R17, R10, R7.reuse ;  /* 0x000000070a117220 */ /* 0x080fe20000410000 */
[----:B------:R-:W-:Y:S01]  /*8cf0*/  FFMA.FTZ R12, R13, R7, -R12 ;  /* 0x000000070d0c7223 */ /* 0x000fe2000001080c */
[----:B------:R-:W-:Y:S02]  /*8d00*/  HADD2.F32 R7, -RZ, R8.H1_H1 ;  /* 0x30000008ff077230 */ /* 0x000fe40000004100 */
[----:B------:R-:W-:Y:S01]  /*8d10*/  FFMA.FTZ R11, R15, R6, R11 ;  /* 0x000000060f0b7223 */ /* 0x000fe2000001000b */
[----:B------:R-:W-:Y:S01]  /*8d20*/  FFMA.FTZ R17, R13, R0, R17 ;  /* 0x000000000d117223 */ /* 0x000fe20000010011 */
[----:B------:R-:W-:Y:S02]  /*8d30*/  HADD2.F32 R3, -RZ, R3.H0_H0 ;  /* 0x20000003ff037230 */ /* 0x000fe40000004100 */
[----:B------:R-:W-:Y:S01]  /*8d40*/  FFMA.FTZ R16, R15, R9, -R16 ;  /* 0x000000090f107223 */ /* 0x000fe20000010810 */
[----:B------:R-:W-:-:S02]  /*8d50*/  HADD2.F32 R0, -RZ, R14.H1_H1 ;  /* 0x3000000eff007230 */ /* 0x000fc40000004100 */
[C---:B------:R-:W-:Y:S01]  /*8d60*/  FMUL.FTZ R6, R7.reuse, R2 ;  /* 0x0000000207067220 */ /* 0x040fe20000410000 */
[----:B------:R-:W-:Y:S02]  /*8d70*/  HADD2.F32 R5, -RZ, R5.H0_H0 ;  /* 0x20000005ff057230 */ /* 0x000fe40000004100 */
[-C--:B------:R-:W-:Y:S01]  /*8d80*/  FMUL.FTZ R13, R7, R4.reuse ;  /* 0x00000004070d7220 */ /* 0x080fe20000410000 */
[----:B------:R-:W-:Y:S02]  /*8d90*/  HADD2.F32 R9, -RZ, R8.H0_H0 ;  /* 0x20000008ff097230 */ /* 0x000fe40000004100 */
[C---:B------:R-:W-:Y:S01]  /*8da0*/  FMUL.FTZ R7, R0.reuse, R3 ;  /* 0x0000000300077220 */ /* 0x040fe20000410000 */
[----:B------:R-:W-:Y:S02]  /*8db0*/  HADD2.F32 R14, -RZ, R14.H0_H0 ;  /* 0x2000000eff0e7230 */ /* 0x000fe40000004100 */
        /* <DEDUP_REMOVED lines=8> */
[----:B------:R-:W-:Y:S02]  /*8e40*/  F2FP.F16.F32.PACK_AB R10, R0, R7 ;  /* 0x00000007000a723e */ /* 0x000fe400000000ff */
.L_x_883:
[----:B------:R-:W-:Y:S05]  /*8e50*/  BSYNC.RECONVERGENT B0 ;  /* 0x0000000000007941 */ /* 0x000fea0003800200 */
.L_x_882:
[----:B-----5:R3:W-:Y:S01]  /*8e60*/  STS.128 [R231+0x800], R8 ;  /* 0x00080008e7007388 */ /* 0x0207e20000000c00 */
[----:B------:R-:W-:Y:S05]  /*8e70*/  BRA `(.L_x_875) ;  /* 0x0000000800e47947 */ /* 0x000fea0003800000 */
.L_x_876:
[----:B------:R1:W5:Y:S01]  /*8e80*/  LD.E R25, desc[UR4][R150.64+0xc0] ;  /* 0x0000c00496197980 */ /* 0x000362000c101900 */
[----:B------:R-:W-:Y:S01]  /*8e90*/  IMAD.IADD R69, R228, 0x1, -R69 ;  /* 0x00000001e4457824 */ /* 0x000fe200078e0a45 */
[----:B------:R-:W-:Y:S01]  /*8ea0*/  ISETP.GE.AND P1, PT, R148, R3, PT ;  /* 0x000000039400720c */ /* 0x000fe20003f26270 */
[----:B------:R-:W-:Y:S01]  /*8eb0*/  IMAD.MOV R2, RZ, RZ, -R3 ;  /* 0x000000ffff027224 */ /* 0x000fe200078e0a03 */
[----:B------:R-:W-:Y:S02]  /*8ec0*/  BSSY.RECONVERGENT B1, `(.L_x_884) ;  /* 0x000005c000017945 */ /* 0x000fe40003800200 */
[----:B------:R-:W-:Y:S02]  /*8ed0*/  ISETP.GE.AND P0, PT, R126, R69, PT ;  /* 0x000000457e00720c */ /* 0x000fe40003f06270 */
[----:B------:R-:W-:Y:S02]  /*8ee0*/  SEL R20, R3, R2, !P1 ;  /* 0x0000000203147207 */ /* 0x000fe40004800000 */
[----:B------:R-:W-:-:S09]  /*8ef0*/  SHF.R.S32.HI R3, RZ, 0x1f, R2 ;  /* 0x0000001fff037819 */ /* 0x000fd20000011402 */
[----:B------:R-:W-:Y:S05]  /*8f00*/  @P0 BRA `(.L_x_885) ;  /* 0x00000004005c0947 */ /* 0x000fea0003800000 */
[----:B-----5:R-:W-:-:S13]  /*8f10*/  ISETP.GE.AND P0, PT, R148, R25, PT ;  /* 0x000000199400720c */ /* 0x020fda0003f06270 */
[----:B------:R-:W-:Y:S05]  /*8f20*/  @P0 BRA `(.L_x_886) ;  /* 0x0000000400500947 */ /* 0x000fea0003800000 */
[----:B------:R-:W-:Y:S01]  /*8f30*/  IMAD.MOV.U32 R12, RZ, RZ, R124 ;  /* 0x000000ffff0c7224 */ /* 0x000fe200078e007c */
[----:B------:R-:W-:-:S05]  /*8f40*/  MOV R13, R125 ;  /* 0x0000007d000d7202 */ /* 0x000fca0000000f00 */
[----:B------:R2:W5:Y:S01]  /*8f50*/  LD.E.128 R16, desc[UR4][R12.64] ;  /* 0x000000040c107980 */ /* 0x000562000c101d00 */
[----:B------:R-:W-:Y:S01]  /*8f60*/  ISETP.GE.AND P0, PT, R148, R21, PT ;  /* 0x000000159400720c */ /* 0x000fe20003f06270 */
[----:B------:R-:W-:-:S12]  /*8f70*/  BSSY.RECONVERGENT B0, `(.L_x_887) ;  /* 0x000004d000007945 */ /* 0x000fd80003800200 */
[----:B------:R-:W-:Y:S05]  /*8f80*/  @P0 BRA `(.L_x_888) ;  /* 0x00000004002c0947 */ /* 0x000fea0003800000 */
[----:B------:R-:W-:Y:S01]  /*8f90*/  SEL R5, R2, RZ, P1 ;  /* 0x000000ff02057207 */ /* 0x000fe20000800000 */
[----:B--2---:R-:W-:Y:S01]  /*8fa0*/  IMAD.WIDE R12, R20, 0x2, R12 ;  /* 0x00000002140c7825 */ /* 0x004fe200078e020c */
[----:B------:R-:W-:Y:S02]  /*8fb0*/  SEL R9, R3, RZ, P1 ;  /* 0x000000ff03097207 */ /* 0x000fe40000800000 */
[----:B------:R-:W-:-:S03]  /*8fc0*/  IADD3 R4, P0, PT, R5, R68, RZ ;  /* 0x0000004405047210 */ /* 0x000fc60007f1e0ff */
[----:B------:R-:W2:Y:S01]  /*8fd0*/  LD.E.128 R12, desc[UR4][R12.64] ;  /* 0x000000040c0c7980 */ /* 0x000ea2000c101d00 */
[----:B------:R-:W-:Y:S02]  /*8fe0*/  IADD3.X R9, PT, PT, R9, R0, RZ, P0, !PT ;  /* 0x0000000009097210 */ /* 0x000fe400007fe4ff */
[C---:B------:R-:W-:Y:S02]  /*8ff0*/  SHF.L.U32 R11, R4.reuse, 0x1, RZ ;  /* 0x00000001040b7819 */ /* 0x040fe400000006ff */
[----:B------:R-:W-:Y:S02]  /*9000*/  SHF.L.U64.HI R9, R4, 0x1, R9 ;  /* 0x0000000104097819 */ /* 0x000fe40000010209 */
[----:B------:R-:W-:-:S04]  /*9010*/  IADD3 R4, P0, PT, R26, R11, RZ ;  /* 0x0000000b1a047210 */ /* 0x000fc80007f1e0ff */
[----:B------:R-:W-:Y:S02]  /*9020*/  IADD3.X R5, PT, PT, R27, R9, RZ, P0, !PT ;  /* 0x000000091b057210 */ /* 0x000fe400007fe4ff */
[----:B------:R-:W-:-:S04]  /*9030*/  IADD3 R8, P0, PT, R22, R11, RZ ;  /* 0x0000000b16087210 */ /* 0x000fc80007f1e0ff */
[----:B------:R-:W3:Y:S01]  /*9040*/  LD.E.128 R4, desc[UR4][R4.64] ;  /* 0x0000000404047980 */ /* 0x000ee2000c101d00 */
[----:B------:R-:W-:-:S06]  /*9050*/  IADD3.X R9, PT, PT, R23, R9, RZ, P0, !PT ;  /* 0x0000000917097210 */ /* 0x000fcc00007fe4ff */
[----:B------:R-:W4:Y:S01]  /*9060*/  LD.E.128 R8, desc[UR4][R8.64] ;  /* 0x0000000408087980 */ /* 0x000f22000c101d00 */
[----:B-----5:R-:W-:Y:S01]  /*9070*/  MOV R24, R18 ;  /* 0x0000001200187202 */ /* 0x020fe20000000f00 */
[--C-:B--2---:R-:W-:Y:S02]  /*9080*/  HADD2.F32 R18, -RZ, R12.reuse.H0_H0 ;  /* 0x2000000cff127230 */ /* 0x104fe40000004100 */
[----:B------:R-:W-:Y:S02]  /*9090*/  HADD2.F32 R28, -RZ, R12.H1_H1 ;  /* 0x3000000cff1c7230 */ /* 0x000fe40000004100 */
[--C-:B------:R-:W-:Y:S02]  /*90a0*/  HADD2.F32 R12, -RZ, R13.reuse.H0_H0 ;  /* 0x2000000dff0c7230 */ /* 0x100fe40000004100 */
[----:B------:R-:W-:Y:S02]  /*90b0*/  HADD2.F32 R29, -RZ, R13.H1_H1 ;  /* 0x3000000dff1d7230 */ /* 0x000fe40000004100 */
[----:B------:R-:W-:-:S02]  /*90c0*/  HADD2.F32 R13, -RZ, R14.H0_H0 ;  /* 0x2000000eff0d7230 */ /* 0x000fc40000004100 */
[----:B------:R-:W-:Y:S02]  /*90d0*/  HADD2.F32 R30, -RZ, R14.H1_H1 ;  /* 0x3000000eff1e7230 */ /* 0x000fe40000004100 */
[--C-:B------:R-:W-:Y:S02]  /*90e0*/  HADD2.F32 R14, -RZ, R15.reuse.H0_H0 ;  /* 0x2000000fff0e7230 */ /* 0x100fe40000004100 */
[----:B------:R-:W-:Y:S02]  /*90f0*/  HADD2.F32 R31, -RZ, R15.H1_H1 ;  /* 0x3000000fff1f7230 */ /* 0x000fe40000004100 */
[--C-:B---3--:R-:W-:Y:S02]  /*9100*/  HADD2.F32 R15, -RZ, R4.reuse.H0_H0 ;  /* 0x20000004ff0f7230 */ /* 0x108fe40000004100 */
[----:B------:R-:W-:Y:S02]  /*9110*/  HADD2.F32 R35, -RZ, R4.H1_H1 ;  /* 0x30000004ff237230 */ /* 0x000fe40000004100 */
[----:B------:R-:W-:-:S02]  /*9120*/  HADD2.F32 R33, -RZ, R5.H0_H0 ;  /* 0x20000005ff217230 */ /* 0x000fc40000004100 */
[----:B------:R-:W-:Y:S02]  /*9130*/  HADD2.F32 R32, -RZ, R5.H1_H1 ;  /* 0x30000005ff207230 */ /* 0x000fe40000004100 */
[--C-:B------:R-:W-:Y:S02]  /*9140*/  HADD2.F32 R4, -RZ, R6.reuse.H0_H0 ;  /* 0x20000006ff047230 */ /* 0x100fe40000004100 */
[----:B------:R-:W-:Y:S02]  /*9150*/  HADD2.F32 R37, -RZ, R6.H1_H1 ;  /* 0x30000006ff257230 */ /* 0x000fe40000004100 */
[--C-:B------:R-:W-:Y:S02]  /*9160*/  HADD2.F32 R5, -RZ, R7.reuse.H0_H0 ;  /* 0x20000007ff057230 */ /* 0x100fe40000004100 */
[----:B------:R-:W-:Y:S02]  /*9170*/  HADD2.F32 R6, -RZ, R7.H1_H1 ;  /* 0x30000007ff067230 */ /* 0x000fe40000004100 */
[----:B------:R-:W-:Y:S01]  /*9180*/  @!P1 FADD.FTZ R4, -R4, -RZ ;  /* 0x800000ff04049221 */ /* 0x000fe20000010100 */
[----:B------:R-:W-:Y:S01]  /*9190*/  @!P1 FADD.FTZ R15, -R15, -RZ ;  /* 0x800000ff0f0f9221 */ /* 0x000fe20000010100 */
[----:B------:R-:W-:Y:S01]  /*91a0*/  @!P1 FADD.FTZ R5, -R5, -RZ ;  /* 0x800000ff05059221 */ /* 0x000fe20000010100 */
[----:B------:R-:W-:Y:S01]  /*91b0*/  @!P1 FADD.FTZ R6, -R6, -RZ ;  /* 0x800000ff06069221 */ /* 0x000fe20000010100 */
[----:B------:R-:W-:Y:S01]  /*91c0*/  @!P1 FADD.FTZ R35, -R35, -RZ ;  /* 0x800000ff23239221 */ /* 0x000fe20000010100 */
[----:B------:R-:W-:Y:S01]  /*91d0*/  @!P1 FADD.FTZ R33, -R33, -RZ ;  /* 0x800000ff21219221 */ /* 0x000fe20000010100 */
[----:B------:R-:W-:Y:S01]  /*91e0*/  FMUL.FTZ R13, R13, R4 ;  /* 0x000000040d0d7220 */ /* 0x000fe20000410000 */
[----:B------:R-:W-:Y:S01]  /*91f0*/  FMUL.FTZ R18, R18, R15 ;  /* 0x0000000f12127220 */ /* 0x000fe20000410000 */
[----:B------:R-:W-:Y:S01]  /*9200*/  FMUL.FTZ R14, R14, R5 ;  /* 0x000000050e0e7220 */ /* 0x000fe20000410000 */
[----:B------:R-:W-:Y:S01]  /*9210*/  FMUL.FTZ R31, R31, R6 ;  /* 0x000000061f1f7220 */ /* 0x000fe20000410000 */
[----:B----4-:R-:W-:-:S02]  /*9220*/  HADD2.F32 R4, -RZ, R8.H0_H0 ;  /* 0x20000008ff047230 */ /* 0x010fc40000004100 */
[----:B------:R-:W-:Y:S01]  /*9230*/  @!P1 FADD.FTZ R32, -R32, -RZ ;  /* 0x800000ff20209221 */ /* 0x000fe20000010100 */
[--C-:B------:R-:W-:Y:S02]  /*9240*/  HADD2.F32 R5, -RZ, R16.reuse.H0_H0 ;  /* 0x20000010ff057230 */ /* 0x100fe40000004100 */
[----:B------:R-:W-:Y:S01]  /*9250*/  FMUL.FTZ R28, R28, R35 ;  /* 0x000000231c1c7220 */ /* 0x000fe20000410000 */
[----:B------:R-:W-:Y:S02]  /*9260*/  HADD2.F32 R15, -RZ, R16.H1_H1 ;  /* 0x30000010ff0f7230 */ /* 0x000fe40000004100 */
[----:B------:R-:W-:Y:S01]  /*9270*/  FMUL.FTZ R12, R12, R33 ;  /* 0x000000210c0c7220 */ /* 0x000fe20000410000 */
[----:B------:R-:W-:Y:S02]  /*9280*/  HADD2.F32 R7, -RZ, R17.H0_H0 ;  /* 0x20000011ff077230 */ /* 0x000fe40000004100 */
[----:B------:R-:W-:Y:S02]  /*9290*/  HADD2.F32 R8, -RZ, R8.H1_H1 ;  /* 0x30000008ff087230 */ /* 0x000fe40000004100 */
[----:B------:R-:W-:-:S02]  /*92a0*/  HADD2.F32 R6, -RZ, R9.H0_H0 ;  /* 0x20000009ff067230 */ /* 0x000fc40000004100 */
[----:B------:R-:W-:Y:S01]  /*92b0*/  @!P1 FADD.FTZ R37, -R37, -RZ ;  /* 0x800000ff25259221 */ /* 0x000fe20000010100 */
[----:B------:R-:W-:Y:S01]  /*92c0*/  FMUL.FTZ R29, R29, R32 ;  /* 0x000000201d1d7220 */ /* 0x000fe20000410000 */
[----:B------:R-:W-:Y:S02]  /*92d0*/  HADD2.F32 R32, -RZ, R9.H1_H1 ;  /* 0x30000009ff207230 */ /* 0x000fe40000004100 */
[----:B------:R-:W-:Y:S01]  /*92e0*/  FFMA.FTZ R4, R5, R4, R18 ;  /* 0x0000000405047223 */ /* 0x000fe20000010012 */
[--C-:B------:R-:W-:Y:S02]  /*92f0*/  HADD2.F32 R16, -RZ, R10.reuse.H0_H0 ;  /* 0x2000000aff107230 */ /* 0x100fe40000004100 */
[----:B------:R-:W-:Y:S01]  /*9300*/  FFMA.FTZ R15, R15, R8, R28 ;  /* 0x000000080f0f7223 */ /* 0x000fe2000001001c */
[----:B------:R-:W-:Y:S02]  /*9310*/  HADD2.F32 R33, -RZ, R10.H1_H1 ;  /* 0x3000000aff217230 */ /* 0x000fe40000004100 */
[----:B------:R-:W-:Y:S01]  /*9320*/  FFMA.FTZ R6, R7, R6, R12 ;  /* 0x0000000607067223 */ /* 0x000fe2000001000c */
[----:B------:R-:W-:-:S02]  /*9330*/  HADD2.F32 R9, -RZ, R11.H0_H0 ;  /* 0x2000000bff097230 */ /* 0x000fc40000004100 */
[----:B------:R-:W-:Y:S01]  /*9340*/  FMUL.FTZ R30, R30, R37 ;  /* 0x000000251e1e7220 */ /* 0x000fe20000410000 */
[----:B------:R-:W-:Y:S02]  /*9350*/  HADD2.F32 R10, -RZ, R11.H1_H1 ;  /* 0x3000000bff0a7230 */ /* 0x000fe40000004100 */
[----:B------:R-:W-:Y:S02]  /*9360*/  HADD2.F32 R12, -RZ, R17.H1_H1 ;  /* 0x30000011ff0c7230 */ /* 0x000fe40000004100 */
[--C-:B------:R-:W-:Y:S02]  /*9370*/  HADD2.F32 R8, -RZ, R24.reuse.H0_H0 ;  /* 0x20000018ff087230 */ /* 0x100fe40000004100 */
[----:B------:R-:W-:Y:S02]  /*9380*/  HADD2.F32 R7, -RZ, R24.H1_H1 ;  /* 0x30000018ff077230 */ /* 0x000fe40000004100 */
[--C-:B------:R-:W-:Y:S02]  /*9390*/  HADD2.F32 R5, -RZ, R19.reuse.H0_H0 ;  /* 0x20000013ff057230 */ /* 0x100fe40000004100 */
[----:B------:R-:W-:-:S02]  /*93a0*/  HADD2.F32 R18, -RZ, R19.H1_H1 ;  /* 0x30000013ff127230 */ /* 0x000fc40000004100 */
[----:B------:R-:W-:Y:S01]  /*93b0*/  FFMA.FTZ R29, R12, R32, R29 ;  /* 0x000000200c1d7223 */ /* 0x000fe2000001001d */
[----:B------:R-:W-:Y:S01]  /*93c0*/  FFMA.FTZ R8, R8, R16, R13 ;  /* 0x0000001008087223 */ /* 0x000fe2000001000d */
[----:B------:R-:W-:Y:S01]  /*93d0*/  FFMA.FTZ R7, R7, R33, R30 ;  /* 0x0000002107077223 */ /* 0x000fe2000001001e */
[----:B------:R-:W-:Y:S01]  /*93e0*/  FFMA.FTZ R5, R5, R9, R14 ;  /* 0x0000000905057223 */ /* 0x000fe2000001000e */
[----:B------:R-:W-:Y:S01]  /*93f0*/  FFMA.FTZ R10, R18, R10, R31 ;  /* 0x0000000a120a7223 */ /* 0x000fe2000001001f */
[----:B------:R-:W-:Y:S02]  /*9400*/  F2FP.F16.F32.PACK_AB R16, R15, R4 ;  /* 0x000000040f10723e */ /* 0x000fe400000000ff */
[----:B------:R-:W-:Y:S02]  /*9410*/  F2FP.F16.F32.PACK_AB R17, R29, R6 ;  /* 0x000000061d11723e */ /* 0x000fe400000000ff */
[----:B------:R-:W-:Y:S02]  /*9420*/  F2FP.F16.F32.PACK_AB R18, R7, R8 ;  /* 0x000000080712723e */ /* 0x000fe400000000ff */
[----:B------:R-:W-:-:S02]  /*9430*/  F2FP.F16.F32.PACK_AB R19, R10, R5 ;  /* 0x000000050a13723e */ /* 0x000fc400000000ff */
.L_x_888:
[----:B------:R-:W-:Y:S05]  /*9440*/  BSYNC.RECONVERGENT B0 ;  /* 0x0000000000007941 */ /* 0x000fea0003800200 */
.L_x_887:
[----:B-----5:R3:W-:Y:S01]  /*9450*/  STS.128 [R231], R16 ;  /* 0x00000010e7007388 */ /* 0x0207e20000000c00 */
[----:B------:R-:W-:Y:S05]  /*9460*/  BRA `(.L_x_885) ;  /* 0x0000000000047947 */ /* 0x000fea0003800000 */
.L_x_886:
[----:B------:R2:W-:Y:S02]  /*9470*/  STS.128 [R231], RZ ;  /* 0x000000ffe7007388 */ /* 0x0005e40000000c00 */
.L_x_885:
[----:B------:R-:W-:Y:S05]  /*9480*/  BSYNC.RECONVERGENT B1 ;  /* 0x0000000000017941 */ /* 0x000fea0003800200 */
.L_x_884:
[----:B------:R-:W-:-:S04]  /*9490*/  IADD3 R24, PT, PT, R126, 0x20, RZ ;  /* 0x000000207e187810 */ /* 0x000fc80007ffe0ff */
[----:B------:R-:W-:-:S13]  /*94a0*/  ISETP.GE.AND P0, PT, R24, R69, PT ;  /* 0x000000451800720c */ /* 0x000fda0003f06270 */
[----:B------:R-:W-:Y:S05]  /*94b0*/  @P0 BRA `(.L_x_875) ;  /* 0x0000000400540947 */ /* 0x000fea0003800000 */
[----:B-----5:R-:W-:-:S13]  /*94c0*/  ISETP.GE.AND P0, PT, R148, R25, PT ;  /* 0x000000199400720c */ /* 0x020fda0003f06270 */
[----:B------:R4:W-:Y:S01]  /*94d0*/  @P0 STS.128 [R231+0x800], RZ ;  /* 0x000800ffe7000388 */ /* 0x0009e20000000c00 */
[----:B------:R-:W-:Y:S05]  /*94e0*/  @P0 BRA `(.L_x_875) ;  /* 0x0000000400480947 */ /* 0x000fea0003800000 */
[----:B------:R-:W-:-:S04]  /*94f0*/  LEA R6, P0, R63, R124, 0x1 ;  /* 0x0000007c3f067211 */ /* 0x000fc800078008ff */
[----:B------:R-:W-:-:S05]  /*9500*/  LEA.HI.X R7, R63, R125, R64, 0x1, P0 ;  /* 0x0000007d3f077211 */ /* 0x000fca00000f0c40 */
[----:B---3--:R3:W5:Y:S01]  /*9510*/  LD.E.128 R16, desc[UR4][R6.64] ;  /* 0x0000000406107980 */ /* 0x008762000c101d00 */
        /* <DEDUP_REMOVED lines=14> */
[----:B---3--:R-:W3:Y:S01]  /*9600*/  LD.E.128 R4, desc[UR4][R4.64] ;  /* 0x0000000404047980 */ /* 0x008ee2000c101d00 */
[----:B------:R-:W-:-:S06]  /*9610*/  IADD3.X R9, PT, PT, R23, R9, RZ, P0, !PT ;  /* 0x0000000917097210 */ /* 0x000fcc00007fe4ff */
[----:B------:R-:W4:Y:S01]  /*9620*/  LD.E.128 R8, desc[UR4][R8.64] ;  /* 0x0000000408087980 */ /* 0x000f22000c101d00 */
[--C-:B--2---:R-:W-:Y:S02]  /*9630*/  HADD2.F32 R3, -RZ, R14.reuse.H0_H0 ;  /* 0x2000000eff037230 */ /* 0x104fe40000004100 */
[----:B------:R-:W-:Y:S02]  /*9640*/  HADD2.F32 R20, -RZ, R14.H1_H1 ;  /* 0x3000000eff147230 */ /* 0x000fe40000004100 */
[--C-:B------:R-:W-:Y:S02]  /*9650*/  HADD2.F32 R14, -RZ, R15.reuse.H0_H0 ;  /* 0x2000000fff0e7230 */ /* 0x100fe40000004100 */
[----:B------:R-:W-:Y:S02]  /*9660*/  HADD2.F32 R21, -RZ, R15.H1_H1 ;  /* 0x3000000fff157230 */ /* 0x000fe40000004100 */
[----:B------:R-:W-:Y:S02]  /*9670*/  HADD2.F32 R0, -RZ, R12.H0_H0 ;  /* 0x2000000cff007230 */ /* 0x000fe40000004100 */
[----:B---3--:R-:W-:-:S02]  /*9680*/  HADD2.F32 R15, -RZ, R4.H0_H0 ;  /* 0x20000004ff0f7230 */ /* 0x008fc40000004100 */
[----:B------:R-:W-:Y:S02]  /*9690*/  HADD2.F32 R25, -RZ, R4.H1_H1 ;  /* 0x30000004ff197230 */ /* 0x000fe40000004100 */
[--C-:B------:R-:W-:Y:S02]  /*96a0*/  HADD2.F32 R23, -RZ, R5.reuse.H0_H0 ;  /* 0x20000005ff177230 */ /* 0x100fe40000004100 */
[----:B------:R-:W-:Y:S02]  /*96b0*/  HADD2.F32 R22, -RZ, R5.H1_H1 ;  /* 0x30000005ff167230 */ /* 0x000fe40000004100 */
[--C-:B------:R-:W-:Y:S02]  /*96c0*/  HADD2.F32 R4, -RZ, R6.reuse.H0_H0 ;  /* 0x20000006ff047230 */ /* 0x100fe40000004100 */
[----:B------:R-:W-:Y:S02]  /*96d0*/  HADD2.F32 R27, -RZ, R6.H1_H1 ;  /* 0x30000006ff1b7230 */ /* 0x000fe40000004100 */
[----:B------:R-:W-:-:S02]  /*96e0*/  HADD2.F32 R5, -RZ, R7.H0_H0 ;  /* 0x20000007ff057230 */ /* 0x000fc40000004100 */
[----:B------:R-:W-:Y:S02]  /*96f0*/  HADD2.F32 R6, -RZ, R7.H1_H1 ;  /* 0x30000007ff067230 */ /* 0x000fe40000004100 */
[----:B------:R-:W-:Y:S01]  /*9700*/  @!P1 FADD.FTZ R4, -R4, -RZ ;  /* 0x800000ff04049221 */ /* 0x000fe20000010100 */
[----:B------:R-:W-:Y:S01]  /*9710*/  @!P1 FADD.FTZ R15, -R15, -RZ ;  /* 0x800000ff0f0f9221 */ /* 0x000fe20000010100 */
[----:B------:R-:W-:Y:S01]  /*9720*/  @!P1 FADD.FTZ R5, -R5, -RZ ;  /* 0x800000ff05059221 */ /* 0x000fe20000010100 */
[----:B------:R-:W-:Y:S02]  /*9730*/  HADD2.F32 R12, -RZ, R12.H1_H1 ;  /* 0x3000000cff0c7230 */ /* 0x000fe40000004100 */
[----:B------:R-:W-:Y:S01]  /*9740*/  @!P1 FADD.FTZ R6, -R6, -RZ ;  /* 0x800000ff06069221 */ /* 0x000fe20000010100 */
[--C-:B------:R-:W-:Y:S02]  /*9750*/  HADD2.F32 R2, -RZ, R13.reuse.H0_H0 ;  /* 0x2000000dff027230 */ /* 0x100fe40000004100 */
[----:B------:R-:W-:Y:S01]  /*9760*/  @!P1 FADD.FTZ R25, -R25, -RZ ;  /* 0x800000ff19199221 */ /* 0x000fe20000010100 */
[----:B------:R-:W-:Y:S01]  /*9770*/  @!P1 FADD.FTZ R23, -R23, -RZ ;  /* 0x800000ff17179221 */ /* 0x000fe20000010100 */
[----:B------:R-:W-:Y:S01]  /*9780*/  FMUL.FTZ R3, R3, R4 ;  /* 0x0000000403037220 */ /* 0x000fe20000410000 */
[----:B------:R-:W-:-:S02]  /*9790*/  HADD2.F32 R13, -RZ, R13.H1_H1 ;  /* 0x3000000dff0d7230 */ /* 0x000fc40000004100 */
[----:B------:R-:W-:Y:S01]  /*97a0*/  FMUL.FTZ R0, R0, R15 ;  /* 0x0000000f00007220 */ /* 0x000fe20000410000 */
[----:B------:R-:W-:Y:S01]  /*97b0*/  FMUL.FTZ R14, R14, R5 ;  /* 0x000000050e0e7220 */ /* 0x000fe20000410000 */
[----:B------:R-:W-:Y:S01]  /*97c0*/  FMUL.FTZ R21, R21, R6 ;  /* 0x0000000615157220 */ /* 0x000fe20000410000 */
[----:B----4-:R-:W-:Y:S02]  /*97d0*/  HADD2.F32 R4, -RZ, R8.H0_H0 ;  /* 0x20000008ff047230 */ /* 0x010fe40000004100 */
[----:B------:R-:W-:Y:S01]  /*97e0*/  @!P1 FADD.FTZ R22, -R22, -RZ ;  /* 0x800000ff16169221 */ /* 0x000fe20000010100 */
[--C-:B-----5:R-:W-:Y:S02]  /*97f0*/  HADD2.F32 R5, -RZ, R16.reuse.H0_H0 ;  /* 0x20000010ff057230 */ /* 0x120fe40000004100 */
[----:B------:R-:W-:Y:S01]  /*9800*/  FMUL.FTZ R12, R12, R25 ;  /* 0x000000190c0c7220 */ /* 0x000fe20000410000 */
[----:B------:R-:W-:Y:S02]  /*9810*/  HADD2.F32 R15, -RZ, R16.H1_H1 ;  /* 0x30000010ff0f7230 */ /* 0x000fe40000004100 */
[----:B------:R-:W-:Y:S01]  /*9820*/  FMUL.FTZ R2, R2, R23 ;  /* 0x0000001702027220 */ /* 0x000fe20000410000 */
[----:B------:R-:W-:-:S02]  /*9830*/  HADD2.F32 R7, -RZ, R17.H0_H0 ;  /* 0x20000011ff077230 */ /* 0x000fc40000004100 */
[----:B------:R-:W-:Y:S02]  /*9840*/  HADD2.F32 R8, -RZ, R8.H1_H1 ;  /* 0x30000008ff087230 */ /* 0x000fe40000004100 */
[--C-:B------:R-:W-:Y:S02]  /*9850*/  HADD2.F32 R6, -RZ, R9.reuse.H0_H0 ;  /* 0x20000009ff067230 */ /* 0x100fe40000004100 */
[----:B------:R-:W-:Y:S01]  /*9860*/  @!P1 FADD.FTZ R27, -R27, -RZ ;  /* 0x800000ff1b1b9221 */ /* 0x000fe20000010100 */
[----:B------:R-:W-:Y:S01]  /*9870*/  FMUL.FTZ R13, R13, R22 ;  /* 0x000000160d0d7220 */ /* 0x000fe20000410000 */
[----:B------:R-:W-:Y:S02]  /*9880*/  HADD2.F32 R22, -RZ, R9.H1_H1 ;  /* 0x30000009ff167230 */ /* 0x000fe40000004100 */
[----:B------:R-:W-:Y:S01]  /*9890*/  FFMA.FTZ R0, R5, R4, R0 ;  /* 0x0000000405007223 */ /* 0x000fe20000010000 */
[--C-:B------:R-:W-:Y:S02]  /*98a0*/  HADD2.F32 R16, -RZ, R10.reuse.H0_H0 ;  /* 0x2000000aff107230 */ /* 0x100fe40000004100 */
[----:B------:R-:W-:Y:S01]  /*98b0*/  FFMA.FTZ R15, R15, R8, R12 ;  /* 0x000000080f0f7223 */ /* 0x000fe2000001000c */
[----:B------:R-:W-:-:S02]  /*98c0*/  HADD2.F32 R23, -RZ, R10.H1_H1 ;  /* 0x3000000aff177230 */ /* 0x000fc40000004100 */
[----:B------:R-:W-:Y:S01]  /*98d0*/  FFMA.FTZ R2, R7, R6, R2 ;  /* 0x0000000607027223 */ /* 0x000fe20000010002 */
[--C-:B------:R-:W-:Y:S02]  /*98e0*/  HADD2.F32 R9, -RZ, R11.reuse.H0_H0 ;  /* 0x2000000bff097230 */ /* 0x100fe40000004100 */
[----:B------:R-:W-:Y:S01]  /*98f0*/  FMUL.FTZ R20, R20, R27 ;  /* 0x0000001b14147220 */ /* 0x000fe20000410000 */
[----:B------:R-:W-:Y:S02]  /*9900*/  HADD2.F32 R10, -RZ, R11.H1_H1 ;  /* 0x3000000bff0a7230 */ /* 0x000fe40000004100 */
[----:B------:R-:W-:Y:S02]  /*9910*/  HADD2.F32 R6, -RZ, R17.H1_H1 ;  /* 0x30000011ff067230 */ /* 0x000fe40000004100 */
[--C-:B------:R-:W-:Y:S02]  /*9920*/  HADD2.F32 R4, -RZ, R18.reuse.H0_H0 ;  /* 0x20000012ff047230 */ /* 0x100fe40000004100 */
[----:B------:R-:W-:-:S02]  /*9930*/  HADD2.F32 R7, -RZ, R18.H1_H1 ;  /* 0x30000012ff077230 */ /* 0x000fc40000004100 */
[--C-:B------:R-:W-:Y:S02]  /*9940*/  HADD2.F32 R5, -RZ, R19.reuse.H0_H0 ;  /* 0x20000013ff057230 */ /* 0x100fe40000004100 */
[----:B------:R-:W-:Y:S02]  /*9950*/  HADD2.F32 R8, -RZ, R19.H1_H1 ;  /* 0x30000013ff087230 */ /* 0x000fe40000004100 */
[----:B------:R-:W-:Y:S01]  /*9960*/  FFMA.FTZ R13, R6, R22, R13 ;  /* 0x00000016060d7223 */ /* 0x000fe2000001000d */
[----:B------:R-:W-:Y:S01]  /*9970*/  FFMA.FTZ R3, R4, R16, R3 ;  /* 0x0000001004037223 */ /* 0x000fe20000010003 */
[----:B------:R-:W-:Y:S01]  /*9980*/  FFMA.FTZ R20, R7, R23, R20 ;  /* 0x0000001707147223 */ /* 0x000fe20000010014 */
[----:B------:R-:W-:Y:S01]  /*9990*/  FFMA.FTZ R5, R5, R9, R14 ;  /* 0x0000000905057223 */ /* 0x000fe2000001000e */
[----:B------:R-:W-:Y:S01]  /*99a0*/  FFMA.FTZ R8, R8, R10, R21 ;  /* 0x0000000a08087223 */ /* 0x000fe20000010015 */
[----:B------:R-:W-:Y:S02]  /*99b0*/  F2FP.F16.F32.PACK_AB R16, R15, R0 ;  /* 0x000000000f10723e */ /* 0x000fe400000000ff */
[----:B------:R-:W-:-:S02]  /*99c0*/  F2FP.F16.F32.PACK_AB R17, R13, R2 ;  /* 0x000000020d11723e */ /* 0x000fc400000000ff */
[----:B------:R-:W-:Y:S02]  /*99d0*/  F2FP.F16.F32.PACK_AB R18, R20, R3 ;  /* 0x000000031412723e */ /* 0x000fe400000000ff */
[----:B------:R-:W-:Y:S02]  /*99e0*/  F2FP.F16.F32.PACK_AB R19, R8, R5 ;  /* 0x000000050813723e */ /* 0x000fe400000000ff */
.L_x_890:
[----:B------:R-:W-:Y:S05]  /*99f0*/  BSYNC.RECONVERGENT B0 ;  /* 0x0000000000007941 */ /* 0x000fea0003800200 */
.L_x_889:
[----:B-----5:R1:W-:Y:S02]  /*9a00*/  STS.128 [R231+0x800], R16 ;  /* 0x00080010e7007388 */ /* 0x0203e40000000c00 */
.L_x_875:
[----:B------:R-:W-:Y:S05]  /*9a10*/  BSYNC.RECONVERGENT B2 ;  /* 0x0000000000027941 */ /* 0x000fea0003800200 */
.L_x_870:
        /* <DEDUP_REMOVED lines=11> */
.L_x_893:
[----:B------:R1:W-:Y:S02]  /*9ad0*/  STS.128 [R231+0x1000], RZ ;  /* 0x001000ffe7007388 */ /* 0x0003e40000000c00 */
.L_x_892:
[----:B------:R-:W-:Y:S05]  /*9ae0*/  BSYNC.RECONVERGENT B0 ;  /* 0x0000000000007941 */ /* 0x000fea0003800200 */
.L_x_891:
[----:B------:R-:W-:Y:S01]  /*9af0*/  ISETP.GE.AND P1, PT, R24, R61, PT ;  /* 0x0000003d1800720c */ /* 0x000fe20003f26270 */
[----:B------:R-:W-:Y:S01]  /*9b00*/  BSSY.RECONVERGENT B0, `(.L_x_894) ;  /* 0x000000c000007945 */ /* 0x000fe20003800200 */
[----:B--2---:R-:W-:-:S04]  /*9b10*/  LEA R12, P0, R57, R220, 0x1 ;  /* 0x000000dc390c7211 */ /* 0x004fc800078008ff */
[----:B------:R-:W-:-:S07]  /*9b20*/  LEA.HI.X R13, R57, R221, R60, 0x1, P0 ;  /* 0x000000dd390d7211 */ /* 0x000fce00000f0c3c */
        /* <DEDUP_REMOVED lines=8> */
.L_x_896:
[----:B------:R2:W-:Y:S02]  /*9bb0*/  STS.128 [R231+0x1800], RZ ;  /* 0x001800ffe7007388 */ /* 0x0005e40000000c00 */
.L_x_895:
[----:B------:R-:W-:Y:S05]  /*9bc0*/  BSYNC.RECONVERGENT B0 ;  /* 0x0000000000007941 */ /* 0x000fea0003800200 */
.L_x_894:
[----:B---3--:R-:W-:Y:S01]  /*9bd0*/  IADD3 R10, PT, PT, R126, 0x40, RZ ;  /* 0x000000407e0a7810 */ /* 0x008fe20007ffe0ff */
[----:B------:R-:W-:Y:S03]  /*9be0*/  BSSY.RECONVERGENT B0, `(.L_x_897) ;  /* 0x000000d000007945 */ /* 0x000fe60003800200 */
[----:B------:R-:W-:-:S13]  /*9bf0*/  ISETP.GE.AND P0, PT, R10, R61, PT ;  /* 0x0000003d0a00720c */ /* 0x000fda0003f06270 */
[----:B------:R-:W-:Y:S05]  /*9c00*/  @P0 BRA `(.L_x_898) ;  /* 0x0000000000280947 */ /* 0x000fea0003800000 */
[----:B------:R-:W-:-:S13]  /*9c10*/  ISETP.GE.AND P0, PT, R148, R229, PT ;  /* 0x000000e59400720c */ /* 0x000fda0003f06270 */
[----:B------:R-:W-:Y:S05]  /*9c20*/  @P0 BRA `(.L_x_899) ;  /* 0x00000000001c0947 */ /* 0x000fea0003800000 */
[----:B----4-:R-:W-:-:S04]  /*9c30*/  LEA R2, P0, R216, R12, 0x6 ;  /* 0x0000000cd8027211 */ /* 0x010fc800078030ff */
[----:B------:R-:W-:-:S05]  /*9c40*/  LEA.HI.X R3, R216, R13, R217, 0x6, P0 ;  /* 0x0000000dd8037211 */ /* 0x000fca00000f34d9 */
[----:B------:R-:W-:Y:S01]  /*9c50*/  @!PT LDS RZ, [RZ] ;  /* 0x00000000fffff984 */ /* 0x000fe20000000800 */
[----:B------:R-:W-:Y:S01]  /*9c60*/  @!PT LDS RZ, [RZ] ;  /* 0x00000000fffff984 */ /* 0x000fe20000000800 */
[----:B------:R-:W-:Y:S01]  /*9c70*/  @!PT LDS RZ, [RZ] ;  /* 0x00000000fffff984 */ /* 0x000fe20000000800 */
[----:B------:R3:W-:Y:S01]  /*9c80*/  LDGSTS.E.BYPASS.LTC128B.128 [R231+0x2000], desc[UR4][R2.64] ;  /* 0x0200000002e77fae */ /* 0x0007e2000b981a04 */
[----:B------:R-:W-:Y:S05]  /*9c90*/  BRA `(.L_x_898) ;  /* 0x0000000000047947 */ /* 0x000fea0003800000 */
.L_x_899:
[----:B------:R3:W-:Y:S02]  /*9ca0*/  STS.128 [R231+0x2000], RZ ;  /* 0x002000ffe7007388 */ /* 0x0007e40000000c00 */
.L_x_898:
[----:B------:R-:W-:Y:S05]  /*9cb0*/  BSYNC.RECONVERGENT B0 ;  /* 0x0000000000007941 */ /* 0x000fea0003800200 */
.L_x_897:
[----:B------:R-:W-:Y:S01]  /*9cc0*/  IADD3 R8, PT, PT, R126, 0x60, RZ ;  /* 0x000000607e087810 */ /* 0x000fe20007ffe0ff */
[----:B------:R-:W-:Y:S03]  /*9cd0*/  BSSY.RECONVERGENT B0, `(.L_x_900) ;  /* 0x000000d000007945 */ /* 0x000fe60003800200 */
[----:B------:R-:W-:-:S13]  /*9ce0*/  ISETP.GE.AND P0, PT, R8, R61, PT ;  /* 0x0000003d0800720c */ /* 0x000fda0003f06270 */
[----:B------:R-:W-:Y:S05]  /*9cf0*/  @P0 BRA `(.L_x_901) ;  /* 0x0000000000280947 */ /* 0x000fea0003800000 */
[----:B------:R-:W-:-:S13]  /*9d00*/  ISETP.GE.AND P0, PT, R148, R229, PT ;  /* 0x000000e59400720c */ /* 0x000fda0003f06270 */
[----:B------:R-:W-:Y:S05]  /*9d10*/  @P0 BRA `(.L_x_902) ;  /* 0x00000000001c0947 */ /* 0x000fea0003800000 */
[----:B---34-:R-:W-:-:S04]  /*9d20*/  LEA R2, P0, R216, R12, 0x7 ;  /* 0x0000000cd8027211 */ /* 0x018fc800078038ff */
[----:B------:R-:W-:-:S05]  /*9d30*/  LEA.HI.X R3, R216, R13, R217, 0x7, P0 ;  /* 0x0000000dd8037211 */ /* 0x000fca00000f3cd9 */
[----:B------:R-:W-:Y:S01]  /*9d40*/  @!PT LDS RZ, [RZ] ;  /* 0x00000000fffff984 */ /* 0x000fe20000000800 */
[----:B------:R-:W-:Y:S01]  /*9d50*/  @!PT LDS RZ, [RZ] ;  /* 0x00000000fffff984 */ /* 0x000fe20000000800 */
[----:B------:R-:W-:Y:S01]  /*9d60*/  @!PT LDS RZ, [RZ] ;  /* 0x00000000fffff984 */ /* 0x000fe20000000800 */
[----:B------:R3:W-:Y:S01]  /*9d70*/  LDGSTS.E.BYPASS.LTC128B.128 [R231+0x2800], desc[UR4][R2.64] ;  /* 0x0280000002e77fae */ /* 0x0007e2000b981a04 */
[----:B------:R-:W-:Y:S05]  /*9d80*/  BRA `(.L_x_901) ;  /* 0x0000000000047947 */ /* 0x000fea0003800000 */
.L_x_902:
[----:B------:R1:W-:Y:S02]  /*9d90*/  STS.128 [R231+0x2800], RZ ;  /* 0x002800ffe7007388 */ /* 0x0003e40000000c00 */
.L_x_901:
[----:B------:R-:W-:Y:S05]  /*9da0*/  BSYNC.RECONVERGENT B0 ;  /* 0x0000000000007941 */ /* 0x000fea0003800200 */
.L_x_900:
[----:B------:R-:W-:Y:S01]  /*9db0*/  IADD3 R6, PT, PT, R126, 0x80, RZ ;  /* 0x000000807e067810 */ /* 0x000fe20007ffe0ff */
[----:B------:R-:W-:Y:S03]  /*9dc0*/  BSSY.RECONVERGENT B0, `(.L_x_903) ;  /* 0x0000010000007945 */ /* 0x000fe60003800200 */
[----:B------:R-:W-:-:S13]  /*9dd0*/  ISETP.GE.AND P0, PT, R6, R61, PT ;  /* 0x0000003d0600720c */ /* 0x000fda0003f06270 */
[----:B------:R-:W-:Y:S05]  /*9de0*/  @P0 BRA `(.L_x_904) ;  /* 0x0000000000340947 */ /* 0x000fea0003800000 */
[----:B------:R-:W-:-:S13]  /*9df0*/  ISETP.GE.AND P0, PT, R148, R229, PT ;  /* 0x000000e59400720c */ /* 0x000fda0003f06270 */
[----:B------:R-:W-:Y:S05]  /*9e00*/  @P0 BRA `(.L_x_905) ;  /* 0x0000000000280947 */ /* 0x000fea0003800000 */
[----:B---34-:R-:W-:Y:S01]  /*9e10*/  MOV R2, R12 ;  /* 0x0000000c00027202 */ /* 0x018fe20000000f00 */
[----:B------:R-:W-:Y:S01]  /*9e20*/  IMAD R0, R217, 0xc0, RZ ;  /* 0x000000c0d9007824 */ /* 0x000fe200078e02ff */
[----:B------:R-:W-:-:S03]  /*9e30*/  MOV R3, R13 ;  /* 0x0000000d00037202 */ /* 0x000fc60000000f00 */
[----:B------:R-:W-:-:S05]  /*9e40*/  IMAD.WIDE.U32 R2, R216, 0xc0, R2 ;  /* 0x000000c0d8027825 */ /* 0x000fca00078e0002 */
[----:B------:R-:W-:-:S05]  /*9e50*/  IADD3 R3, PT, PT, R0, R3, RZ ;  /* 0x0000000300037210 */ /* 0x000fca0007ffe0ff */
[----:B------:R-:W-:Y:S01]  /*9e60*/  @!PT LDS RZ, [RZ] ;  /* 0x00000000fffff984 */ /* 0x000fe20000000800 */
[----:B------:R-:W-:Y:S01]  /*9e70*/  @!PT LDS RZ, [RZ] ;  /* 0x00000000fffff984 */ /* 0x000fe20000000800 */
[----:B------:R-:W-:Y:S01]  /*9e80*/  @!PT LDS RZ, [RZ] ;  /* 0x00000000fffff984 */ /* 0x000fe20000000800 */
[----:B------:R3:W-:Y:S01]  /*9e90*/  LDGSTS.E.BYPASS.LTC128B.128 [R231+0x3000], desc[UR4][R2.64] ;  /* 0x0300000002e77fae */ /* 0x0007e2000b981a04 */
[----:B------:R-:W-:Y:S05]  /*9ea0*/  BRA `(.L_x_904) ;  /* 0x0000000000047947 */ /* 0x000fea0003800000 */
.L_x_905:
[----:B------:R1:W-:Y:S02]  /*9eb0*/  STS.128 [R231+0x3000], RZ ;  /* 0x003000ffe7007388 */ /* 0x0003e40000000c00 */
.L_x_904:
[----:B------:R-:W-:Y:S05]  /*9ec0*/  BSYNC.RECONVERGENT B0 ;  /* 0x0000000000007941 */ /* 0x000fea0003800200 */
.L_x_903:
        /* <DEDUP_REMOVED lines=13> */
.L_x_908:
[----:B------:R1:W-:Y:S02]  /*9fa0*/  STS.128 [R231+0x3800], RZ ;  /* 0x003800ffe7007388 */ /* 0x0003e40000000c00 */
.L_x_907:
[----:B------:R-:W-:Y:S05]  /*9fb0*/  BSYNC.RECONVERGENT B0 ;  /* 0x0000000000007941 */ /* 0x000fea0003800200 */
.L_x_906:
[----:B---34-:R-:W-:Y:S01]  /*9fc0*/  IADD3 R2, PT, PT, R126, 0xc0, RZ ;  /* 0x000000c07e027810 */ /* 0x018fe20007ffe0ff */
[----:B------:R-:W-:Y:S03]  /*9fd0*/  BSSY.RECONVERGENT B0, `(.L_x_909) ;  /* 0x0000010000007945 */ /* 0x000fe60003800200 */
[----:B------:R-:W-:-:S13]  /*9fe0*/  ISETP.GE.AND P0, PT, R2, R61, PT ;  /* 0x0000003d0200720c */ /* 0x000fda0003f06270 */
[----:B------:R-:W-:Y:S05]  /*9ff0*/  @P0 BRA `(.L_x_910) ;  /* 0x0000000000340947 */ /* 0x000fea0003800000 */
[----:B------:R-:W-:-:S13]  /*a000*/  ISETP.GE.AND P0, PT, R148, R229, PT ;  /* 0x000000e59400720c */ /* 0x000fda0003f06270 */
[----:B------:R-:W-:Y:S05]  /*a010*/  @P0 BRA `(.L_x_911) ;  /* 0x0000000000280947 */ /* 0x000fea0003800000 */
[----:B------:R-:W-:Y:S01]  /*a020*/  MOV R14, R12 ;  /* 0x0000000c000e7202 */ /* 0x000fe20000000f00 */
        /* <DEDUP_REMOVED lines=9> */
.L_x_911:
[----:B------:R4:W-:Y:S02]  /*a0c0*/  STS.128 [R231+0x4000], RZ ;  /* 0x004000ffe7007388 */ /* 0x0009e40000000c00 */
.L_x_910:
[----:B------:R-:W-:Y:S05]  /*a0d0*/  BSYNC.RECONVERGENT B0 ;  /* 0x0000000000007941 */ /* 0x000fea0003800200 */
.L_x_909:
[----:B------:R-:W-:Y:S01]  /*a0e0*/  IADD3 R126, PT, PT, R126, 0xe0, RZ ;  /* 0x000000e07e7e7810 */ /* 0x000fe20007ffe0ff */
[----:B------:R-:W-:Y:S03]  /*a0f0*/  BSSY.RECONVERGENT B0, `(.L_x_912) ;  /* 0x000000e000007945 */ /* 0x000fe60003800200 */
[----:B------:R-:W-:-:S13]  /*a100*/  ISETP.GE.AND P0, PT, R126, R61, PT ;  /* 0x0000003d7e00720c */ /* 0x000fda0003f06270 */
[----:B------:R-:W-:Y:S05]  /*a110*/  @P0 BRA `(.L_x_913) ;  /* 0x00000000002c0947 */ /* 0x000fea0003800000 */
[----:B------:R-:W-:-:S13]  /*a120*/  ISETP.GE.AND P0, PT, R148, R229, PT ;  /* 0x000000e59400720c */ /* 0x000fda0003f06270 */
[----:B------:R-:W-:Y:S05]  /*a130*/  @P0 BRA `(.L_x_914) ;  /* 0x0000000000200947 */ /* 0x000fea0003800000 */
[----:B------:R-:W-:Y:S02]  /*a140*/  IMAD R0, R217, 0x180, RZ ;  /* 0x00000180d9007824 */ /* 0x000fe400078e02ff */
[----:B--2---:R-:W-:-:S05]  /*a150*/  IMAD.WIDE.U32 R12, R216, 0x180, R12 ;  /* 0x00000180d80c7825 */ /* 0x004fca00078e000c */
[----:B------:R-:W-:-:S05]  /*a160*/  IADD3 R13, PT, PT, R0, R13, RZ ;  /* 0x0000000d000d7210 */ /* 0x000fca0007ffe0ff */
[----:B------:R-:W-:Y:S01]  /*a170*/  @!PT LDS RZ, [RZ] ;  /* 0x00000000fffff984 */ /* 0x000fe20000000800 */
[----:B------:R-:W-:Y:S01]  /*a180*/  @!PT LDS RZ, [RZ] ;  /* 0x00000000fffff984 */ /* 0x000fe20000000800 */
[----:B------:R-:W-:Y:S01]  /*a190*/  @!PT LDS RZ, [RZ] ;  /* 0x00000000fffff984 */ /* 0x000fe20000000800 */
[----:B------:R2:W-:Y:S01]  /*a1a0*/  LDGSTS.E.BYPASS.LTC128B.128 [R231+0x4800], desc[UR4][R12.64] ;  /* 0x048000000ce77fae */ /* 0x0005e2000b981a04 */
[----:B------:R-:W-:Y:S05]  /*a1b0*/  BRA `(.L_x_913) ;  /* 0x0000000000047947 */ /* 0x000fea0003800000 */
.L_x_914:
[----:B------:R1:W-:Y:S02]  /*a1c0*/  STS.128 [R231+0x4800], RZ ;  /* 0x004800ffe7007388 */ /* 0x0003e40000000c00 */
.L_x_913:
[----:B------:R-:W-:Y:S05]  /*a1d0*/  BSYNC.RECONVERGENT B0 ;  /* 0x0000000000007941 */ /* 0x000fea0003800200 */
.L_x_912:
[----:B------:R-:W0:Y:S01]  /*a1e0*/  LDGDEPBAR ;  /* 0x00000000000079af */ /* 0x000e220000000000 */
[----:B------:R-:W-:Y:S01]  /*a1f0*/  BSSY.RECONVERGENT B0, `(.L_x_915) ;  /* 0x000000e000007945 */ /* 0x000fe20003800200 */
[----:B------:R-:W-:-:S04]  /*a200*/  DEPBAR.LE SB0, 0x0 ;  /* 0x000080000000791a */ /* 0x000fc80000000000 */
        /* <DEDUP_REMOVED lines=9> */
.L_x_917:
[----:B------:R1:W-:Y:S01]  /*a2a0*/  STS.128 [R231+0x5000], RZ ;  /* 0x005000ffe7007388 */ /* 0x0003e20000000c00 */
[----:B------:R-:W-:Y:S05]  /*a2b0*/  BRA `(.L_x_918) ;  /* 0x0000000000047947 */ /* 0x000fea0003800000 */
.L_x_916:
[----:B------:R1:W-:Y:S02]  /*a2c0*/  STS.128 [R231+0x5000], RZ ;  /* 0x005000ffe7007388 */ /* 0x0003e40000000c00 */
.L_x_918:
[----:B------:R-:W-:Y:S05]  /*a2d0*/  BSYNC.RECONVERGENT B0 ;  /* 0x0000000000007941 */ /* 0x000fea0003800200 */
.L_x_915:
[----:B------:R-:W-:Y:S01]  /*a2e0*/  ISETP.GE.AND P0, PT, R24, R61, PT ;  /* 0x0000003d1800720c */ /* 0x000fe20003f06270 */
[----:B------:R-:W-:Y:S01]  /*a2f0*/  BSSY.RECONVERGENT B0, `(.L_x_919) ;  /* 0x000000d000007945 */ /* 0x000fe20003800200 */
[----:B--2---:R-:W-:-:S04]  /*a300*/  LEA R12, P1, R59, R222, 0x1 ;  /* 0x000000de3b0c7211 */ /* 0x004fc800078208ff */
[----:B------:R-:W-:-:S07]  /*a310*/  LEA.HI.X R13, R59, R223, R62, 0x1, P1 ;  /* 0x000000df3b0d7211 */ /* 0x000fce00008f0c3e */
[----:B------:R2:W-:Y:S01]  /*a320*/  @P0 STS.128 [R231+0x5800], RZ ;  /* 0x005800ffe7000388 */ /* 0x0005e20000000c00 */
        /* <DEDUP_REMOVED lines=8> */
.L_x_921:
[----:B------:R1:W-:Y:S02]  /*a3b0*/  STS.128 [R231+0x5800], RZ ;  /* 0x005800ffe7007388 */ /* 0x0003e40000000c00 */
.L_x_920:
[----:B------:R-:W-:Y:S05]  /*a3c0*/  BSYNC.RECONVERGENT B0 ;  /* 0x0000000000007941 */ /* 0x000fea0003800200 */
.L_x_919:
[----:B------:R-:W-:Y:S01]  /*a3d0*/  ISETP.GE.AND P0, PT, R10, R61, PT ;  /* 0x0000003d0a00720c */ /* 0x000fe20003f06270 */
[----:B------:R-:W-:-:S12]  /*a3e0*/  BSSY.RECONVERGENT B0, `(.L_x_922) ;  /* 0x000000d000007945 */ /* 0x000fd80003800200 */
[----:B------:R1:W-:Y:S01]  /*a3f0*/  @P0 STS.128 [R231+0x6000], RZ ;  /* 0x006000ffe7000388 */ /* 0x0003e20000000c00 */
[----:B------:R-:W-:Y:S05]  /*a400*/  @P0 BRA `(.L_x_923) ;  /* 0x0000000000280947 */ /* 0x000fea0003800000 */
[----:B------:R-:W-:-:S13]  /*a410*/  ISETP.GE.AND P0, PT, R148, R229, PT ;  /* 0x000000e59400720c */ /* 0x000fda0003f06270 */
        /* <DEDUP_REMOVED lines=8> */
.L_x_924:
[----:B------:R1:W-:Y:S02]  /*a4a0*/  STS.128 [R231+0x6000], RZ ;  /* 0x006000ffe7007388 */ /* 0x0003e40000000c00 */
.L_x_923:
[----:B------:R-:W-:Y:S05]  /*a4b0*/  BSYNC.RECONVERGENT B0 ;  /* 0x0000000000007941 */ /* 0x000fea0003800200 */
.L_x_922:
        /* <DEDUP_REMOVED lines=13> */
.L_x_927:
[----:B------:R1:W-:Y:S02]  /*a590*/  STS.128 [R231+0x6800], RZ ;  /* 0x006800ffe7007388 */ /* 0x0003e40000000c00 */
.L_x_926:
[----:B------:R-:W-:Y:S05]  /*a5a0*/  BSYNC.RECONVERGENT B0 ;  /* 0x0000000000007941 */ /* 0x000fea0003800200 */
.L_x_925:
[----:B------:R-:W-:Y:S01]  /*a5b0*/  ISETP.GE.AND P0, PT, R6, R61, PT ;  /* 0x0000003d0600720c */ /* 0x000fe20003f06270 */
[----:B------:R-:W-:-:S12]  /*a5c0*/  BSSY.RECONVERGENT B0, `(.L_x_928) ;  /* 0x0000010000007945 */ /* 0x000fd80003800200 */
[----:B------:R1:W-:Y:S01]  /*a5d0*/  @P0 STS.128 [R231+0x7000], RZ ;  /* 0x007000ffe7000388 */ /* 0x0003e20000000c00 */
        /* <DEDUP_REMOVED lines=13> */
.L_x_930:
[----:B------:R1:W-:Y:S02]  /*a6b0*/  STS.128 [R231+0x7000], RZ ;  /* 0x007000ffe7007388 */ /* 0x0003e40000000c00 */
.L_x_929:
[----:B------:R-:W-:Y:S05]  /*a6c0*/  BSYNC.RECONVERGENT B0 ;  /* 0x0000000000007941 */ /* 0x000fea0003800200 */
.L_x_928:
        /* <DEDUP_REMOVED lines=13> */
.L_x_933:
[----:B------:R1:W-:Y:S02]  /*a7a0*/  STS.128 [R231+0x7800], RZ ;  /* 0x007800ffe7007388 */ /* 0x0003e40000000c00 */
.L_x_932:
[----:B------:R-:W-:Y:S05]  /*a7b0*/  BSYNC.RECONVERGENT B0 ;  /* 0x0000000000007941 */ /* 0x000fea0003800200 */
.L_x_931:
        /* <DEDUP_REMOVED lines=16> */
.L_x_936:
[----:B------:R1:W-:Y:S02]  /*a8c0*/  STS.128 [R231+0x8000], RZ ;  /* 0x008000ffe7007388 */ /* 0x0003e40000000c00 */
.L_x_935:
[----:B------:R-:W-:Y:S05]  /*a8d0*/  BSYNC.RECONVERGENT B0 ;  /* 0x0000000000007941 */ /* 0x000fea0003800200 */
.L_x_934:
[----:B------:R-:W-:Y:S01]  /*a8e0*/  ISETP.GE.AND P0, PT, R126, R61, PT ;  /* 0x0000003d7e00720c */ /* 0x000fe20003f06270 */
[----:B------:R-:W-:-:S12]  /*a8f0*/  BSSY.RECONVERGENT B0, `(.L_x_937) ;  /* 0x000000e000007945 */ /* 0x000fd80003800200 */
[----:B------:R1:W-:Y:S01]  /*a900*/  @P0 STS.128 [R231+0x8800], RZ ;  /* 0x008800ffe7000388 */ /* 0x0003e20000000c00 */
[----:B------:R-:W-:Y:S05]  /*a910*/  @P0 BRA `(.L_x_938) ;  /* 0x00000000002c0947 */ /* 0x000fea0003800000 */
[----:B------:R-:W-:-:S13]  /*a920*/  ISETP.GE.AND P0, PT, R148, R229, PT ;  /* 0x000000e59400720c */ /* 0x000fda0003f06270 */
[----:B------:R-:W-:Y:S05]  /*a930*/  @P0 BRA `(.L_x_939) ;  /* 0x0000000000200947 */ /* 0x000fea0003800000 */
[----:B------:R-:W-:Y:S02]  /*a940*/  IMAD R0, R219, 0x180, RZ ;  /* 0x00000180db007824 */ /* 0x000fe400078e02ff */
[----:B-1----:R-:W-:-:S05]  /*a950*/  IMAD.WIDE.U32 R12, R218, 0x180, R12 ;  /* 0x00000180da0c7825 */ /* 0x002fca00078e000c */
[----:B------:R-:W-:-:S05]  /*a960*/  IADD3 R13, PT, PT, R0, R13, RZ ;  /* 0x0000000d000d7210 */ /* 0x000fca0007ffe0ff */
[----:B------:R-:W-:Y:S01]  /*a970*/  @!PT LDS RZ, [RZ] ;  /* 0x00000000fffff984 */ /* 0x000fe20000000800 */
[----:B------:R-:W-:Y:S01]  /*a980*/  @!PT LDS RZ, [RZ] ;  /* 0x00000000fffff984 */ /* 0x000fe20000000800 */
[----:B------:R-:W-:Y:S01]  /*a990*/  @!PT LDS RZ, [RZ] ;  /* 0x00000000fffff984 */ /* 0x000fe20000000800 */
[----:B------:R1:W-:Y:S01]  /*a9a0*/  LDGSTS.E.BYPASS.LTC128B.128 [R231+0x8800], desc[UR4][R12.64] ;  /* 0x088000000ce77fae */ /* 0x0003e2000b981a04 */
[----:B------:R-:W-:Y:S05]  /*a9b0*/  BRA `(.L_x_938) ;  /* 0x0000000000047947 */ /* 0x000fea0003800000 */
.L_x_939:
[----:B------:R1:W-:Y:S02]  /*a9c0*/  STS.128 [R231+0x8800], RZ ;  /* 0x008800ffe7007388 */ /* 0x0003e40000000c00 */
.L_x_938:
[----:B------:R-:W-:Y:S05]  /*a9d0*/  BSYNC.RECONVERGENT B0 ;  /* 0x0000000000007941 */ /* 0x000fea0003800200 */
.L_x_937:
[----:B------:R-:W1:Y:S01]  /*a9e0*/  S2R R213, SR_TID.X ;  /* 0x0000000000d57919 */ /* 0x000e620000002100 */
[----:B------:R-:W2:Y:S01]  /*a9f0*/  S2UR UR6, SR_CgaCtaId ;  /* 0x00000000000679c3 */ /* 0x000ea20000008800 */
[----:B------:R-:W-:Y:S01]  /*aa00*/  UMOV UR7, 0x400 ;  /* 0x0000040000077882 */ /* 0x000fe20000000000 */
[----:B------:R-:W-:Y:S01]  /*aa10*/  VIADD R236, R56, 0xffffff00 ;  /* 0xffffff0038ec7836 */ /* 0x000fe20000000000 */
[----:B------:R-:W0:Y:S01]  /*aa20*/  LDGDEPBAR ;  /* 0x00000000000079af */ /* 0x000e220000000000 */
[----:B------:R-:W-:Y:S01]  /*aa30*/  BSSY.RECONVERGENT B1, `(.L_x_940) ;  /* 0x000020e000017945 */ /* 0x000fe20003800200 */
[----:B--2---:R-:W-:Y:S01]  /*aa40*/  ULEA UR6, UR6, UR7, 0x18 ;  /* 0x0000000706067291 */ /* 0x004fe2000f8ec0ff */
[C---:B-1----:R-:W-:Y:S01]  /*aa50*/  IMAD.SHL.U32 R3, R213.reuse, 0x10, RZ ;  /* 0x00000010d5037824 */ /* 0x042fe200078e00ff */
[----:B------:R-:W-:Y:S01]  /*aa60*/  SHF.R.U32.HI R214, RZ, 0x1, R213 ;  /* 0x00000001ffd67819 */ /* 0x000fe200000116d5 */
[C---:B------:R-:W-:Y:S01]  /*aa70*/  IMAD.SHL.U32 R48, R213.reuse, 0x20, RZ ;  /* 0x00000020d5307824 */ /* 0x040fe200078e00ff */
[C---:B------:R-:W-:Y:S01]  /*aa80*/  LOP3.LUT R9, R213.reuse, 0x8, RZ, 0xc0, !PT ;  /* 0x00000008d5097812 */ /* 0x040fe200078ec0ff */
[C---:B------:R-:W-:Y:S01]  /*aa90*/  IMAD.SHL.U32 R212, R213.reuse, 0x4, RZ ;  /* 0x00000004d5d47824 */ /* 0x040fe200078e00ff */
[----:B------:R-:W-:Y:S01]  /*aaa0*/  LOP3.LUT R7, R214, 0x8, RZ, 0xc0, !PT ;  /* 0x00000008d6077812 */ /* 0x000fe200078ec0ff */
[----:B------:R-:W-:Y:S01]  /*aab0*/  IMAD.SHL.U32 R49, R213, 0x2, RZ ;  /* 0x00000002d5317824 */ /* 0x000fe200078e00ff */
[----:B------:R-:W-:-:S02]  /*aac0*/  LOP3.LUT R215, R3, 0x3e00, RZ, 0xc0, !PT ;  /* 0x00003e0003d77812 */ /* 0x000fc400078ec0ff */
[----:B------:R-:W-:Y:S02]  /*aad0*/  LOP3.LUT R3, R3, 0x100, RZ, 0xc0, !PT ;  /* 0x0000010003037812 */ /* 0x000fe400078ec0ff */
[----:B------:R-:W-:Y:S02]  /*aae0*/  LOP3.LUT R4, R212, 0x18, RZ, 0xc0, !PT ;  /* 0x00000018d4047812 */ /* 0x000fe400078ec0ff */
[--C-:B------:R-:W-:Y:S02]  /*aaf0*/  LOP3.LUT R7, R7, 0xc0, R48.reuse, 0xf8, !PT ;  /* 0x000000c007077812 */ /* 0x100fe400078ef830 */
[--C-:B------:R-:W-:Y:S02]  /*ab00*/  LOP3.LUT R5, R215, 0x20, R48.reuse, 0xf8, !PT ;  /* 0x00000020d7057812 */ /* 0x100fe400078ef830 */
[--C-:B------:R-:W-:Y:S02]  /*ab10*/  LOP3.LUT R0, R9, 0xc0, R48.reuse, 0xf8, !PT ;  /* 0x000000c009007812 */ /* 0x100fe400078ef830 */
[----:B------:R-:W-:-:S02]  /*ab20*/  LOP3.LUT R3, R3, 0x20, R48, 0xf8, !PT ;  /* 0x0000002003037812 */ /* 0x000fc400078ef830 */
[----:B------:R-:W-:Y:S02]  /*ab30*/  LOP3.LUT R2, R7, R4, RZ, 0x3c, !PT ;  /* 0x0000000407027212 */ /* 0x000fe400078e3cff */
[----:B------:R-:W-:Y:S02]  /*ab40*/  LOP3.LUT R5, R5, 0x100, R48, 0xf8, !PT ;  /* 0x0000010005057812 */ /* 0x000fe400078ef830 */
[----:B------:R-:W-:Y:S01]  /*ab50*/  LOP3.LUT R0, R3, R0, R4, 0xf6, !PT ;  /* 0x0000000003007212 */ /* 0x000fe200078ef604 */
[----:B------:R-:W-:Y:S01]  /*ab60*/  IMAD.MOV.U32 R3, RZ, RZ, 0x20 ;  /* 0x00000020ff037424 */ /* 0x000fe200078e00ff */
[----:B------:R-:W-:Y:S02]  /*ab70*/  LOP3.LUT R5, R5, R2, RZ, 0xfc, !PT ;  /* 0x0000000205057212 */ /* 0x000fe400078efcff */
[----:B------:R-:W-:Y:S02]  /*ab80*/  LEA R18, R0, UR6, 0x1 ;  /* 0x0000000600127c11 */ /* 0x000fe4000f8e08ff */
[----:B------:R-:W-:-:S02]  /*ab90*/  LEA R16, R5, UR6, 0x1 ;  /* 0x0000000605107c11 */ /* 0x000fc4000f8e08ff */
[----:B------:R-:W-:Y:S01]  /*aba0*/  LOP3.LUT P0, RZ, R213, 0x4, RZ, 0xc0, !PT ;  /* 0x00000004d5ff7812 */ /* 0x000fe2000780c0ff */
[----:B------:R-:W-:Y:S01]  /*abb0*/  LDSM.16.M88.4 R4, [R18+0x1000] ;  /* 0x001000001204783b */ /* 0x000fe20000000200 */
[----:B------:R-:W-:Y:S02]  /*abc0*/  LOP3.LUT R49, R236, 0x6, R49, 0xf8, !PT ;  /* 0x00000006ec317812 */ /* 0x000fe400078ef831 */
[----:B------:R-:W-:Y:S01]  /*abd0*/  SEL R3, R3, 0xffffffe0, !P0 ;  /* 0xffffffe003037807 */ /* 0x000fe20004000000 */
[----:B---3--:R-:W1:Y:S01]  /*abe0*/  LDSM.16.M88.4 R12, [R16] ;  /* 0x00000000100c783b */ /* 0x008e620000000200 */
[C---:B------:R-:W-:Y:S02]  /*abf0*/  LOP3.LUT R57, R49.reuse, 0x8, RZ, 0xfc, !PT ;  /* 0x0000000831397812 */ /* 0x040fe400078efcff */
[----:B------:R-:W-:Y:S01]  /*ac00*/  LOP3.LUT R59, R49, 0x1, RZ, 0xfc, !PT ;  /* 0x00000001313b7812 */ /* 0x000fe200078efcff */
[----:B------:R-:W2:Y:S01]  /*ac10*/  LDSM.16.M88.4 R132, [R18+0x1400] ;  /* 0x001400001284783b */ /* 0x000ea20000000200 */
[--C-:B------:R-:W-:Y:S01]  /*ac20*/  IMAD.IADD R156, R16, 0x1, R3.reuse ;  /* 0x00000001109c7824 */ /* 0x100fe200078e0203 */
[----:B------:R-:W-:Y:S01]  /*ac30*/  ISETP.GE.AND P2, PT, R57, R58, PT ;  /* 0x0000003a3900720c */ /* 0x000fe20003f46270 */
[----:B------:R-:W-:Y:S01]  /*ac40*/  IMAD.IADD R0, R18, 0x1, R3 ;  /* 0x0000000112007824 */ /* 0x000fe200078e0203 */
[----:B------:R-:W3:Y:S01]  /*ac50*/  LDSM.16.M88.4 R124, [R18+0x1800] ;  /* 0x00180000127c783b */ /* 0x000ee20000000200 */
[----:B------:R-:W-:-:S02]  /*ac60*/  LOP3.LUT R57, R49, 0x9, RZ, 0xfc, !PT ;  /* 0x0000000931397812 */ /* 0x000fc400078efcff */
[-C--:B------:R-:W-:Y:S01]  /*ac70*/  ISETP.GE.AND P1, PT, R59, R58.reuse, PT ;  /* 0x0000003a3b00720c */ /* 0x080fe20003f26270 */
[----:B------:R-:W4:Y:S01]  /*ac80*/  LDSM.16.M88.4 R116, [R18+0x1c00] ;  /* 0x001c00001274783b */ /* 0x000f220000000200 */
[----:B------:R-:W-:Y:S02]  /*ac90*/  LOP3.LUT R59, R49, 0x11, RZ, 0xfc, !PT ;  /* 0x00000011313b7812 */ /* 0x000fe400078efcff */
[-C--:B------:R-:W-:Y:S01]  /*aca0*/  ISETP.GE.AND P4, PT, R57, R58.reuse, PT ;  /* 0x0000003a3900720c */ /* 0x080fe20003f86270 */
[----:B------:R-:W4:Y:S01]  /*acb0*/  LDSM.16.M88.4 R108, [R18+0x2000] ;  /* 0x00200000126c783b */ /* 0x000f220000000200 */
[----:B------:R-:W-:Y:S02]  /*acc0*/  LOP3.LUT R57, R49, 0x18, RZ, 0xfc, !PT ;  /* 0x0000001831397812 */ /* 0x000fe400078efcff */
[-C--:B------:R-:W-:Y:S01]  /*acd0*/  ISETP.GE.AND P6, PT, R59, R58.reuse, PT ;  /* 0x0000003a3b00720c */ /* 0x080fe20003fc6270 */
[----:B------:R-:W4:Y:S01]  /*ace0*/  LDSM.16.M88.4 R100, [R18+0x2400] ;  /* 0x002400001264783b */ /* 0x000f220000000200 */
[----:B------:R-:W-:-:S02]  /*acf0*/  ISETP.GE.AND P0, PT, R49, R58, PT ;  /* 0x0000003a3100720c */ /* 0x000fc40003f06270 */
[----:B------:R-:W-:Y:S01]  /*ad00*/  LOP3.LUT R59, R49, 0x19, RZ, 0xfc, !PT ;  /* 0x00000019313b7812 */ /* 0x000fe200078efcff */
        /* <DEDUP_REMOVED lines=10> */
[C---:B------:R-:W-:Y:S03]  /*adb0*/  HMMA.16816.F32 R4, R12.reuse, R6, RZ ;  /* 0x000000060c04723c */ /* 0x040fe600000018ff */
[----:B------:R-:W1:Y:S04]  /*adc0*/  LDSM.16.M88.4 R28, [R18+0x4400] ;  /* 0x00440000121c783b */ /* 0x000e680000000200 */
[----:B-----5:R-:W1:Y:S01]  /*add0*/  LDSM.16.M88.4 R20, [R18+0x4800] ;  /* 0x004800001214783b */ /* 0x020e620000000200 */
[C---:B--2---:R-:W-:Y:S03]  /*ade0*/  HMMA.16816.F32 R136, R12.reuse, R132, RZ ;  /* 0x000000840c88723c */ /* 0x044fe600000018ff */
[----:B------:R-:W2:Y:S04]  /*adf0*/  LDSM.16.M88.4 R144, [R18+0x4c00] ;  /* 0x004c00001290783b */ /* 0x000ea80000000200 */
[----:B------:R-:W-:Y:S01]  /*ae00*/  LDSM.16.M88.4 R140, [R0+0x1000] ;  /* 0x00100000008c783b */ /* 0x000fe20000000200 */
[C---:B---3--:R-:W-:Y:S03]  /*ae10*/  HMMA.16816.F32 R128, R12.reuse, R124, RZ ;  /* 0x0000007c0c80723c */ /* 0x048fe600000018ff */
[----:B------:R-:W3:Y:S04]  /*ae20*/  LDSM.16.M88.4 R156, [R156] ;  /* 0x000000009c9c783b */ /* 0x000ee80000000200 */
[----:B------:R-:W3:Y:S01]  /*ae30*/  LDSM.16.M88.4 R152, [R0+0x1400] ;  /* 0x001400000098783b */ /* 0x000ee20000000200 */
[C---:B----4-:R-:W-:Y:S08]  /*ae40*/  HMMA.16816.F32 R120, R12.reuse, R116, RZ ;  /* 0x000000740c78723c */ /* 0x050ff000000018ff */
        /* <DEDUP_REMOVED lines=28> */
[C---:B---3--:R-:W-:Y:S08]  /*b010*/  HMMA.16816.F32 R8, R156.reuse, R140, R8 ;  /* 0x0000008c9c08723c */ /* 0x048ff00000001808 */
[C---:B------:R-:W-:Y:S01]  /*b020*/  HMMA.16816.F32 R4, R156.reuse, R142, R4 ;  /* 0x0000008e9c04723c */ /* 0x040fe20000001804 */
[----:B------:R-:W2:Y:S07]  /*b030*/  LDSM.16.M88.4 R140, [R0+0x1c00] ;  /* 0x001c0000008c783b */ /* 0x000eae0000000200 */
[----:B------:R-:W-:Y:S01]  /*b040*/  HMMA.16816.F32 R136, R156, R152, R136 ;  /* 0x000000989c88723c */ /* 0x000fe20000001888 */
[----:B------:R-:W-:-:S02]  /*b050*/  LOP3.LUT R153, R49, 0x10, RZ, 0xfc, !PT ;  /* 0x0000001031997812 */ /* 0x000fc400078efcff */
[----:B------:R-:W-:Y:S02]  /*b060*/  FSEL R50, R10, -INF , !P0 ;  /* 0xff8000000a327808 */ /* 0x000fe40004000000 */
[----:B------:R-:W-:Y:S02]  /*b070*/  FSEL R57, R8, -INF , !P0 ;  /* 0xff80000008397808 */ /* 0x000fe40004000000 */
[-C--:B------:R-:W-:Y:S01]  /*b080*/  ISETP.GE.AND P0, PT, R59, R58.reuse, PT ;  /* 0x0000003a3b00720c */ /* 0x080fe20003f06270 */
[----:B------:R-:W-:Y:S01]  /*b090*/  HMMA.16816.F32 R132, R156, R154, R132 ;  /* 0x0000009a9c84723c */ /* 0x000fe20000001884 */
[----:B------:R-:W-:Y:S02]  /*b0a0*/  FSEL R59, R11, -INF , !P1 ;  /* 0xff8000000b3b7808 */ /* 0x000fe40004800000 */
[----:B------:R-:W-:Y:S02]  /*b0b0*/  FSEL R152, R9, -INF , !P1 ;  /* 0xff80000009987808 */ /* 0x000fe40004800000 */
[----:B------:R-:W3:Y:S01]  /*b0c0*/  LDSM.16.M88.4 R8, [R0+0x2000] ;  /* 0x002000000008783b */ /* 0x000ee20000000200 */
[----:B------:R-:W-:-:S02]  /*b0d0*/  ISETP.GE.AND P5, PT, R153, R58, PT ;  /* 0x0000003a9900720c */ /* 0x000fc40003fa6270 */
[----:B------:R-:W-:Y:S01]  /*b0e0*/  FSEL R154, R5, -INF , !P4 ;  /* 0xff800000059a7808 */ /* 0x000fe20006000000 */
[C---:B-1----:R-:W-:Y:S01]  /*b0f0*/  HMMA.16816.F32 R128, R156.reuse, R144, R128 ;  /* 0x000000909c80723c */ /* 0x042fe20000001880 */
[----:B------:R-:W-:Y:S02]  /*b100*/  P2R R153, PR, RZ, 0x8 ;  /* 0x00000008ff997803 */ /* 0x000fe40000000000 */
[----:B------:R-:W-:Y:S02]  /*b110*/  LOP3.LUT R5, R49, 0x29, RZ, 0xfc, !PT ;  /* 0x0000002931057812 */ /* 0x000fe400078efcff */
[----:B------:R-:W-:Y:S02]  /*b120*/  FSEL R144, R6, -INF , !P2 ;  /* 0xff80000006907808 */ /* 0x000fe40005000000 */
[----:B------:R-:W-:Y:S01]  /*b130*/  FSEL R145, R4, -INF , !P2 ;  /* 0xff80000004917808 */ /* 0x000fe20005000000 */
[----:B------:R-:W-:Y:S01]  /*b140*/  HMMA.16816.F32 R124, R156, R146, R124 ;  /* 0x000000929c7c723c */ /* 0x000fe2000000187c */
[----:B------:R-:W-:-:S02]  /*b150*/  ISETP.NE.AND P2, PT, R153, RZ, PT ;  /* 0x000000ff9900720c */ /* 0x000fc40003f45270 */
[----:B------:R-:W-:Y:S02]  /*b160*/  FSEL R138, R138, -INF , !P5 ;  /* 0xff8000008a8a7808 */ /* 0x000fe40006800000 */
[----:B------:R-:W-:Y:S02]  /*b170*/  FSEL R147, R136, -INF , !P5 ;  /* 0xff80000088937808 */ /* 0x000fe40006800000 */
[----:B------:R-:W-:Y:S01]  /*b180*/  FSEL R153, R7, -INF , !P4 ;  /* 0xff80000007997808 */ /* 0x000fe20006000000 */
[----:B--2---:R-:W-:Y:S01]  /*b190*/  HMMA.16816.F32 R120, R156, R140, R120 ;  /* 0x0000008c9c78723c */ /* 0x004fe20000001878 */
[----:B------:R-:W-:Y:S02]  /*b1a0*/  ISETP.GE.AND P5, PT, R5, R58, PT ;  /* 0x0000003a0500720c */ /* 0x000fe40003fa6270 */
[----:B------:R-:W1:Y:S01]  /*b1b0*/  LDSM.16.M88.4 R4, [R0+0x2400] ;  /* 0x002400000004783b */ /* 0x000e620000000200 */
[C---:B------:R-:W-:Y:S02]  /*b1c0*/  LOP3.LUT R141, R49.reuse, 0x38, RZ, 0xfc, !PT ;  /* 0x00000038318d7812 */ /* 0x040fe400078efcff */
[----:B------:R-:W-:-:S02]  /*b1d0*/  LOP3.LUT R155, R49, 0x20, RZ, 0xfc, !PT ;  /* 0x00000020319b7812 */ /* 0x000fc400078efcff */
[----:B------:R-:W-:Y:S01]  /*b1e0*/  FSEL R135, R135, -INF , !P0 ;  /* 0xff80000087877808 */ /* 0x000fe20004000000 */
[----:B------:R-:W-:Y:S01]  /*b1f0*/  HMMA.16816.F32 R116, R156, R142, R116 ;  /* 0x0000008e9c74723c */ /* 0x000fe20000001874 */
[----:B------:R-:W-:Y:S02]  /*b200*/  FSEL R133, R133, -INF , !P0 ;  /* 0xff80000085857808 */ /* 0x000fe40004000000 */
[-C--:B------:R-:W-:Y:S02]  /*b210*/  ISETP.GE.AND P0, PT, R141, R58.reuse, PT ;  /* 0x0000003a8d00720c */ /* 0x080fe40003f06270 */
[----:B------:R-:W-:Y:S02]  /*b220*/  LOP3.LUT R141, R49, 0x39, RZ, 0xfc, !PT ;  /* 0x00000039318d7812 */ /* 0x000fe400078efcff */
[-C--:B------:R-:W-:Y:S02]  /*b230*/  ISETP.GE.AND P1, PT, R155, R58.reuse, PT ;  /* 0x0000003a9b00720c */ /* 0x080fe40003f26270 */
[----:B------:R-:W-:-:S02]  /*b240*/  ISETP.GE.AND P3, PT, R161, R58, PT ;  /* 0x0000003aa100720c */ /* 0x000fc40003f66270 */
[----:B------:R-:W-:Y:S01]  /*b250*/  FSEL R134, R134, -INF , !P2 ;  /* 0xff80000086867808 */ /* 0x000fe20005000000 */
[C---:B---3--:R-:W-:Y:S01]  /*b260*/  HMMA.16816.F32 R112, R156.reuse, R8, R112 ;  /* 0x000000089c70723c */ /* 0x048fe20000001870 */
[----:B------:R-:W-:Y:S02]  /*b270*/  FSEL R132, R132, -INF , !P2 ;  /* 0xff80000084847808 */ /* 0x000fe40005000000 */
[----:B------:R-:W-:Y:S02]  /*b280*/  ISETP.GE.AND P2, PT, R141, R58, PT ;  /* 0x0000003a8d00720c */ /* 0x000fe40003f46270 */
[----:B------:R-:W-:Y:S02]  /*b290*/  FSEL R136, R130, -INF , !P1 ;  /* 0xff80000082887808 */ /* 0x000fe40004800000 */
[----:B------:R-:W-:Y:S01]  /*b2a0*/  FSEL R140, R128, -INF , !P1 ;  /* 0xff800000808c7808 */ /* 0x000fe20004800000 */
[----:B------:R-:W-:Y:S01]  /*b2b0*/  HMMA.16816.F32 R108, R156, R10, R108 ;  /* 0x0000000a9c6c723c */ /* 0x000fe2000000186c */
[----:B------:R-:W-:-:S02]  /*b2c0*/  FSEL R141, R131, -INF , !P3 ;  /* 0xff800000838d7808 */ /* 0x000fc40005800000 */
[----:B------:R-:W-:Y:S02]  /*b2d0*/  FSEL R142, R129, -INF , !P3 ;  /* 0xff800000818e7808 */ /* 0x000fe40005800000 */
[----:B------:R-:W2:Y:S01]  /*b2e0*/  LDSM.16.M88.4 R128, [R0+0x2800] ;  /* 0x002800000080783b */ /* 0x000ea20000000200 */
[C---:B------:R-:W-:Y:S02]  /*b2f0*/  LOP3.LUT R155, R49.reuse, 0x28, RZ, 0xfc, !PT ;  /* 0x00000028319b7812 */ /* 0x040fe400078efcff */
[----:B------:R-:W-:Y:S02]  /*b300*/  LOP3.LUT R9, R49, 0x48, RZ, 0xfc, !PT ;  /* 0x0000004831097812 */ /* 0x000fe400078efcff */
[----:B------:R-:W-:Y:S02]  /*b310*/  ISETP.GE.AND P4, PT, R155, R58, PT ;  /* 0x0000003a9b00720c */ /* 0x000fe40003f86270 */
[----:B------:R-:W-:Y:S02]  /*b320*/  LOP3.LUT R155, R49, 0x30, RZ, 0xfc, !PT ;  /* 0x00000030319b7812 */ /* 0x000fe400078efcff */
[----:B------:R-:W-:Y:S01]  /*b330*/  FSEL R127, R127, -INF , !P5 ;  /* 0xff8000007f7f7808 */ /* 0x000fe20006800000 */
[----:B-1----:R-:W-:Y:S01]  /*b340*/  HMMA.16816.F32 R104, R156, R4, R104 ;  /* 0x000000049c68723c */ /* 0x002fe20000001868 */
[----:B------:R-:W-:-:S02]  /*b350*/  FSEL R125, R125, -INF , !P5 ;  /* 0xff8000007d7d7808 */ /* 0x000fc40006800000 */
[----:B------:R-:W-:Y:S02]  /*b360*/  FSEL R139, R139, -INF , !P6 ;  /* 0xff8000008b8b7808 */ /* 0x000fe40007000000 */
[----:B------:R-:W-:Y:S02]  /*b370*/  FSEL R137, R137, -INF , !P6 ;  /* 0xff80000089897808 */ /* 0x000fe40007000000 */
[-C--:B------:R-:W-:Y:S01]  /*b380*/  ISETP.GE.AND P5, PT, R9, R58.reuse, PT ;  /* 0x0000003a0900720c */ /* 0x080fe20003fa6270 */
[----:B------:R-:W-:Y:S01]  /*b390*/  HMMA.16816.F32 R100, R156, R6, R100 ;  /* 0x000000069c64723c */ /* 0x000fe20000001864 */
[----:B------:R-:W-:Y:S02]  /*b3a0*/  ISETP.GE.AND P6, PT, R155, R58, PT ;  /* 0x0000003a9b00720c */ /* 0x000fe40003fc6270 */
[----:B------:R-:W-:Y:S02]  /*b3b0*/  LOP3.LUT R9, R49, 0x49, RZ, 0xfc, !PT ;  /* 0x0000004931097812 */ /* 0x000fe400078efcff */
[----:B------:R-:W-:-:S02]  /*b3c0*/  FSEL R122, R122, -INF , !P6 ;  /* 0xff8000007a7a7808 */ /* 0x000fc40007000000 */
[----:B------:R-:W-:Y:S02]  /*b3d0*/  FSEL R120, R120, -INF , !P6 ;  /* 0xff80000078787808 */ /* 0x000fe40007000000 */
[----:B------:R-:W-:Y:S02]  /*b3e0*/  ISETP.GE.AND P6, PT, R9, R58, PT ;  /* 0x0000003a0900720c */ /* 0x000fe40003fc6270 */
[C---:B------:R-:W-:Y:S01]  /*b3f0*/  LOP3.LUT R5, R49.reuse, 0x58, RZ, 0xfc, !PT ;  /* 0x0000005831057812 */ /* 0x040fe200078efcff */
[----:B------:R-:W1:Y:S01]  /*b400*/  LDSM.16.M88.4 R8, [R0+0x2c00] ;  /* 0x002c00000008783b */ /* 0x000e620000000200 */
[----:B------:R-:W-:Y:S02]  /*b410*/  LOP3.LUT R143, R49, 0x40, RZ, 0xfc, !PT ;  /* 0x00000040318f7812 */ /* 0x000fe400078efcff */
[----:B------:R-:W-:Y:S02]  /*b420*/  FSEL R118, R118, -INF , !P0 ;  /* 0xff80000076767808 */ /* 0x000fe40004000000 */
[----:B------:R-:W-:-:S02]  /*b430*/  FSEL R116, R116, -INF , !P0 ;  /* 0xff80000074747808 */ /* 0x000fc40004000000 */
[-C--:B------:R-:W-:Y:S02]  /*b440*/  ISETP.GE.AND P0, PT, R5, R58.reuse, PT ;  /* 0x0000003a0500720c */ /* 0x080fe40003f06270 */
[-C--:B------:R-:W-:Y:S01]  /*b450*/  ISETP.GE.AND P3, PT, R143, R58.reuse, PT ;  /* 0x0000003a8f00720c */ /* 0x080fe20003f66270 */
[C---:B--2---:R-:W-:Y:S01]  /*b460*/  HMMA.16816.F32 R96, R156.reuse, R128, R96 ;  /* 0x000000809c60723c */ /* 0x044fe20000001860 */
[----:B------:R-:W-:Y:S02]  /*b470*/  LOP3.LUT R5, R49, 0x59, RZ, 0xfc, !PT ;  /* 0x0000005931057812 */ /* 0x000fe400078efcff */
[----:B------:R-:W-:Y:S02]  /*b480*/  FSEL R114, R114, -INF , !P3 ;  /* 0xff80000072727808 */ /* 0x000fe40005800000 */
[----:B------:R-:W-:Y:S02]  /*b490*/  FSEL R112, R112, -INF , !P3 ;  /* 0xff80000070707808 */ /* 0x000fe40005800000 */
[----:B------:R-:W-:Y:S01]  /*b4a0*/  ISETP.GE.AND P3, PT, R5, R58, PT ;  /* 0x0000003a0500720c */ /* 0x000fe20003f66270 */
[----:B------:R-:W-:Y:S01]  /*b4b0*/  HMMA.16816.F32 R92, R156, R130, R92 ;  /* 0x000000829c5c723c */ /* 0x000fe2000000185c */
[----:B------:R-:W2:Y:S01]  /*b4c0*/  LDSM.16.M88.4 R4, [R0+0x3000] ;  /* 0x003000000004783b */ /* 0x000ea20000000200 */
[----:B------:R-:W-:-:S02]  /*b4d0*/  LOP3.LUT R155, R49, 0x31, RZ, 0xfc, !PT ;  /* 0x00000031319b7812 */ /* 0x000fc400078efcff */
[----:B------:R-:W-:Y:S02]  /*b4e0*/  LOP3.LUT R161, R49, 0x41, RZ, 0xfc, !PT ;  /* 0x0000004131a17812 */ /* 0x000fe400078efcff */
[----:B------:R-:W-:Y:S02]  /*b4f0*/  FSEL R126, R126, -INF , !P4 ;  /* 0xff8000007e7e7808 */ /* 0x000fe40006000000 */
[----:B------:R-:W-:Y:S02]  /*b500*/  FSEL R143, R124, -INF , !P4 ;  /* 0xff8000007c8f7808 */ /* 0x000fe40006000000 */
[-C--:B------:R-:W-:Y:S02]  /*b510*/  ISETP.GE.AND P4, PT, R161, R58.reuse, PT ;  /* 0x0000003aa100720c */ /* 0x080fe40003f86270 */
[----:B------:R-:W-:Y:S02]  /*b520*/  ISETP.GE.AND P1, PT, R155, R58, PT ;  /* 0x0000003a9b00720c */ /* 0x000fe40003f26270 */
[----:B------:R-:W-:-:S02]  /*b530*/  LOP3.LUT R155, R49, 0x50, RZ, 0xfc, !PT ;  /* 0x00000050319b7812 */ /* 0x000fc400078efcff */
[----:B------:R-:W-:Y:S02]  /*b540*/  LOP3.LUT R161, R49, 0x51, RZ, 0xfc, !PT ;  /* 0x0000005131a17812 */ /* 0x000fe400078efcff */
[----:B------:R-:W-:Y:S02]  /*b550*/  FSEL R123, R123, -INF , !P1 ;  /* 0xff8000007b7b7808 */ /* 0x000fe40004800000 */
[----:B------:R-:W-:Y:S02]  /*b560*/  FSEL R121, R121, -INF , !P1 ;  /* 0xff80000079797808 */ /* 0x000fe40004800000 */
[----:B------:R-:W-:Y:S01]  /*b570*/  FSEL R119, R119, -INF , !P2 ;  /* 0xff80000077777808 */ /* 0x000fe20005000000 */
[----:B-1----:R-:W-:Y:S01]  /*b580*/  HMMA.16816.F32 R88, R156, R8, R88 ;  /* 0x000000089c58723c */ /* 0x002fe20000001858 */
[----:B------:R-:W-:Y:S02]  /*b590*/  FSEL R117, R117, -INF , !P2 ;  /* 0xff80000075757808 */ /* 0x000fe40005000000 */
[----:B------:R-:W-:-:S02]  /*b5a0*/  LOP3.LUT R129, R49, 0x68, RZ, 0xfc, !PT ;  /* 0x0000006831817812 */ /* 0x000fc400078efcff */
[-C--:B------:R-:W-:Y:S02]  /*b5b0*/  ISETP.GE.AND P1, PT, R161, R58.reuse, PT ;  /* 0x0000003aa100720c */ /* 0x080fe40003f26270 */
[-C--:B------:R-:W-:Y:S01]  /*b5c0*/  ISETP.GE.AND P2, PT, R155, R58.reuse, PT ;  /* 0x0000003a9b00720c */ /* 0x080fe20003f46270 */
[----:B------:R-:W-:Y:S01]  /*b5d0*/  HMMA.16816.F32 R84, R156, R10, R84 ;  /* 0x0000000a9c54723c */ /* 0x000fe20000001854 */
[----:B------:R-:W-:Y:S02]  /*b5e0*/  FSEL R111, R111, -INF , !P6 ;  /* 0xff8000006f6f7808 */ /* 0x000fe40007000000 */
[----:B------:R-:W-:Y:S02]  /*b5f0*/  FSEL R109, R109, -INF , !P6 ;  /* 0xff8000006d6d7808 */ /* 0x000fe40007000000 */
[----:B------:R-:W-:Y:S02]  /*b600*/  ISETP.GE.AND P6, PT, R129, R58, PT ;  /* 0x0000003a8100720c */ /* 0x000fe40003fc6270 */
[----:B------:R-:W-:-:S02]  /*b610*/  FSEL R124, R106, -INF , !P2 ;  /* 0xff8000006a7c7808 */ /* 0x000fc40005000000 */
[----:B------:R-:W-:Y:S01]  /*b620*/  FSEL R128, R104, -INF , !P2 ;  /* 0xff80000068807808 */ /* 0x000fe20005000000 */
[C---:B--2---:R-:W-:Y:S01]  /*b630*/  HMMA.16816.F32 R80, R156.reuse, R4, R80 ;  /* 0x000000049c50723c */ /* 0x044fe20000001850 */
[----:B------:R-:W-:Y:S02]  /*b640*/  FSEL R129, R107, -INF , !P1 ;  /* 0xff8000006b817808 */ /* 0x000fe40004800000 */
[----:B------:R-:W-:Y:S02]  /*b650*/  FSEL R130, R105, -INF , !P1 ;  /* 0xff80000069827808 */ /* 0x000fe40004800000 */
[----:B------:R-:W1:Y:S01]  /*b660*/  LDSM.16.M88.4 R104, [R0+0x3400] ;  /* 0x003400000068783b */ /* 0x000e620000000200 */
[C---:B------:R-:W-:Y:S02]  /*b670*/  LOP3.LUT R131, R49.reuse, 0x70, RZ, 0xfc, !PT ;  /* 0x0000007031837812 */ /* 0x040fe400078efcff */
[C---:B------:R-:W-:Y:S01]  /*b680*/  LOP3.LUT R9, R49.reuse, 0x78, RZ, 0xfc, !PT ;  /* 0x0000007831097812 */ /* 0x040fe200078efcff */
[----:B------:R-:W-:Y:S01]  /*b690*/  HMMA.16816.F32 R76, R156, R6, R76 ;  /* 0x000000069c4c723c */ /* 0x000fe2000000184c */
[----:B------:R-:W-:-:S02]  /*b6a0*/  LOP3.LUT R161, R49, 0x60, RZ, 0xfc, !PT ;  /* 0x0000006031a17812 */ /* 0x000fc400078efcff */
[-C--:B------:R-:W-:Y:S02]  /*b6b0*/  ISETP.GE.AND P2, PT, R131, R58.reuse, PT ;  /* 0x0000003a8300720c */ /* 0x080fe40003f46270 */
[----:B------:R-:W-:Y:S02]  /*b6c0*/  FSEL R102, R102, -INF , !P0 ;  /* 0xff80000066667808 */ /* 0x000fe40004000000 */
[----:B------:R-:W-:Y:S02]  /*b6d0*/  FSEL R131, R100, -INF , !P0 ;  /* 0xff80000064837808 */ /* 0x000fe40004000000 */
[----:B------:R-:W-:Y:S02]  /*b6e0*/  FSEL R115, R115, -INF , !P4 ;  /* 0xff80000073737808 */ /* 0x000fe40006000000 */
[----:B------:R-:W-:Y:S02]  /*b6f0*/  FSEL R113, R113, -INF , !P4 ;  /* 0xff80000071717808 */ /* 0x000fe40006000000 */
[----:B------:R-:W-:-:S02]  /*b700*/  ISETP.GE.AND P0, PT, R9, R58, PT ;  /* 0x0000003a0900720c */ /* 0x000fc40003f06270 */
[----:B------:R-:W-:Y:S02]  /*b710*/  ISETP.GE.AND P4, PT, R161, R58, PT ;  /* 0x0000003aa100720c */ /* 0x000fe40003f86270 */
[C---:B------:R-:W-:Y:S02]  /*b720*/  LOP3.LUT R155, R49.reuse, 0x69, RZ, 0xfc, !PT ;  /* 0x00000069319b7812 */ /* 0x040fe400078efcff */
[----:B------:R-:W-:Y:S02]  /*b730*/  LOP3.LUT R9, R49, 0x79, RZ, 0xfc, !PT ;  /* 0x0000007931097812 */ /* 0x000fe400078efcff */
[----:B------:R-:W-:Y:S02]  /*b740*/  FSEL R103, R103, -INF , !P3 ;  /* 0xff80000067677808 */ /* 0x000fe40005800000 */
[----:B------:R-:W-:Y:S02]  /*b750*/  FSEL R101, R101, -INF , !P3 ;  /* 0xff80000065657808 */ /* 0x000fe40005800000 */
[----:B------:R-:W-:-:S02]  /*b760*/  FSEL R98, R98, -INF , !P4 ;  /* 0xff80000062627808 */ /* 0x000fc40006000000 */
[----:B------:R-:W-:Y:S02]  /*b770*/  FSEL R96, R96, -INF , !P4 ;  /* 0xff80000060607808 */ /* 0x000fe40006000000 */
[-C--:B------:R-:W-:Y:S02]  /*b780*/  ISETP.GE.AND P3, PT, R155, R58.reuse, PT ;  /* 0x0000003a9b00720c */ /* 0x080fe40003f66270 */
[----:B------:R-:W-:Y:S02]  /*b790*/  ISETP.GE.AND P4, PT, R9, R58, PT ;  /* 0x0000003a0900720c */ /* 0x000fe40003f86270 */
[----:B------:R-:W-:Y:S01]  /*b7a0*/  LOP3.LUT R5, R49, 0x88, RZ, 0xfc, !PT ;  /* 0x0000008831057812 */ /* 0x000fe200078efcff */
[----:B------:R-:W2:Y:S01]  /*b7b0*/  LDSM.16.M88.4 R8, [R0+0x3800] ;  /* 0x003800000008783b */ /* 0x000ea20000000200 */
[----:B------:R-:W-:Y:S01]  /*b7c0*/  FSEL R95, R95, -INF , !P3 ;  /* 0xff8000005f5f7808 */ /* 0x000fe20005800000 */
[----:B-1----:R-:W-:Y:S01]  /*b7d0*/  HMMA.16816.F32 R72, R156, R104, R72 ;  /* 0x000000689c48723c */ /* 0x002fe20000001848 */
[----:B------:R-:W-:-:S02]  /*b7e0*/  FSEL R93, R93, -INF , !P3 ;  /* 0xff8000005d5d7808 */ /* 0x000fc40005800000 */
[----:B------:R-:W-:Y:S02]  /*b7f0*/  LOP3.LUT R161, R49, 0x61, RZ, 0xfc, !PT ;  /* 0x0000006131a17812 */ /* 0x000fe400078efcff */
[-C--:B------:R-:W-:Y:S02]  /*b800*/  ISETP.GE.AND P3, PT, R5, R58.reuse, PT ;  /* 0x0000003a0500720c */ /* 0x080fe40003f66270 */
[----:B------:R-:W-:Y:S01]  /*b810*/  LOP3.LUT R5, R49, 0x89, RZ, 0xfc, !PT ;  /* 0x0000008931057812 */ /* 0x000fe200078efcff */
[----:B------:R-:W-:Y:S01]  /*b820*/  HMMA.16816.F32 R68, R156, R106, R68 ;  /* 0x0000006a9c44723c */ /* 0x000fe20000001844 */
[----:B------:R-:W-:Y:S02]  /*b830*/  FSEL R110, R110, -INF , !P5 ;  /* 0xff8000006e6e7808 */ /* 0x000fe40006800000 */
[----:B------:R-:W-:Y:S02]  /*b840*/  FSEL R108, R108, -INF , !P5 ;  /* 0xff8000006c6c7808 */ /* 0x000fe40006800000 */
[----:B------:R-:W-:-:S02]  /*b850*/  ISETP.GE.AND P5, PT, R161, R58, PT ;  /* 0x0000003aa100720c */ /* 0x000fc40003fa6270 */
[----:B------:R-:W-:Y:S02]  /*b860*/  LOP3.LUT R161, R49, 0x71, RZ, 0xfc, !PT ;  /* 0x0000007131a17812 */ /* 0x000fe400078efcff */
[----:B------:R-:W-:Y:S02]  /*b870*/  P2R R100, PR, RZ, 0x8 ;  /* 0x00000008ff647803 */ /* 0x000fe40000000000 */
[-C--:B------:R-:W-:Y:S02]  /*b880*/  ISETP.GE.AND P3, PT, R5, R58.reuse, PT ;  /* 0x0000003a0500720c */ /* 0x080fe40003f66270 */
[----:B------:R-:W1:Y:S01]  /*b890*/  LDSM.16.M88.4 R4, [R0+0x3c00] ;  /* 0x003c00000004783b */ /* 0x000e620000000200 */
[----:B------:R-:W-:Y:S02]  /*b8a0*/  ISETP.GE.AND P1, PT, R161, R58, PT ;  /* 0x0000003aa100720c */ /* 0x000fe40003f26270 */
[----:B------:R-:W-:Y:S02]  /*b8b0*/  LOP3.LUT R161, R49, 0x80, RZ, 0xfc, !PT ;  /* 0x0000008031a17812 */ /* 0x000fe400078efcff */
[----:B------:R-:W-:-:S02]  /*b8c0*/  FSEL R99, R99, -INF , !P5 ;  /* 0xff80000063637808 */ /* 0x000fc40006800000 */
[----:B------:R-:W-:Y:S02]  /*b8d0*/  FSEL R97, R97, -INF , !P5 ;  /* 0xff80000061617808 */ /* 0x000fe40006800000 */
        /* <DEDUP_REMOVED lines=14> */
[----:B------:R-:W-:Y:S02]  /*b9c0*/  ISETP.NE.AND P4, PT, R100, RZ, PT ;  /* 0x000000ff6400720c */ /* 0x000fe40003f85270 */
[----:B------:R-:W-:Y:S02]  /*b9d0*/  FSEL R100, R82, -INF , !P5 ;  /* 0xff80000052647808 */ /* 0x000fe40006800000 */
[----:B------:R-:W-:Y:S02]  /*b9e0*/  FSEL R104, R80, -INF , !P5 ;  /* 0xff80000050687808 */ /* 0x000fe40006800000 */
[----:B------:R-:W-:Y:S01]  /*b9f0*/  ISETP.GE.AND P5, PT, R105, R58, PT ;  /* 0x0000003a6900720c */ /* 0x000fe20003fa6270 */
[----:B-1----:R-:W-:Y:S01]  /*ba00*/  HMMA.16816.F32 R52, R156, R4, R52 ;  /* 0x000000049c34723c */ /* 0x002fe20000001834 */
[----:B------:R-:W-:Y:S02]  /*ba10*/  FSEL R105, R83, -INF , !P6 ;  /* 0xff80000053697808 */ /* 0x000fe40007000000 */
[----:B------:R-:W-:-:S02]  /*ba20*/  FSEL R106, R81, -INF , !P6 ;  /* 0xff800000516a7808 */ /* 0x000fc40007000000 */
[----:B------:R-:W1:Y:S01]  /*ba30*/  LDSM.16.M88.4 R80, [R0+0x4000] ;  /* 0x004000000050783b */ /* 0x000e620000000200 */
[C---:B------:R-:W-:Y:S02]  /*ba40*/  LOP3.LUT R107, R49.reuse, 0xa0, RZ, 0xfc, !PT ;  /* 0x000000a0316b7812 */ /* 0x040fe400078efcff */
[----:B------:R-:W-:Y:S01]  /*ba50*/  LOP3.LUT R9, R49, 0xa8, RZ, 0xfc, !PT ;  /* 0x000000a831097812 */ /* 0x000fe200078efcff */
[----:B------:R-:W-:Y:S01]  /*ba60*/  HMMA.16816.F32 R44, R156, R6, R44 ;  /* 0x000000069c2c723c */ /* 0x000fe2000000182c */
[-C--:B------:R-:W-:Y:S02]  /*ba70*/  ISETP.GE.AND P6, PT, R107, R58.reuse, PT ;  /* 0x0000003a6b00720c */ /* 0x080fe40003fc6270 */
[----:B------:R-:W-:Y:S02]  /*ba80*/  FSEL R78, R78, -INF , !P4 ;  /* 0xff8000004e4e7808 */ /* 0x000fe40006000000 */
[----:B------:R-:W-:Y:S02]  /*ba90*/  FSEL R107, R76, -INF , !P4 ;  /* 0xff8000004c6b7808 */ /* 0x000fe40006000000 */
[----:B------:R-:W-:-:S02]  /*baa0*/  ISETP.GE.AND P4, PT, R9, R58, PT ;  /* 0x0000003a0900720c */ /* 0x000fc40003f86270 */
[C---:B------:R-:W-:Y:S02]  /*bab0*/  LOP3.LUT R9, R49.reuse, 0xa9, RZ, 0xfc, !PT ;  /* 0x000000a931097812 */ /* 0x040fe400078efcff */
[----:B------:R-:W-:Y:S02]  /*bac0*/  LOP3.LUT R155, R49, 0x90, RZ, 0xfc, !PT ;  /* 0x00000090319b7812 */ /* 0x000fe400078efcff */
[----:B------:R-:W-:Y:S02]  /*bad0*/  FSEL R79, R79, -INF , !P3 ;  /* 0xff8000004f4f7808 */ /* 0x000fe40005800000 */
[----:B------:R-:W-:Y:S02]  /*bae0*/  FSEL R77, R77, -INF , !P3 ;  /* 0xff8000004d4d7808 */ /* 0x000fe40005800000 */
[----:B------:R-:W-:Y:S02]  /*baf0*/  FSEL R90, R90, -INF , !P2 ;  /* 0xff8000005a5a7808 */ /* 0x000fe40005000000 */
[----:B------:R-:W-:-:S02]  /*bb00*/  FSEL R88, R88, -INF , !P2 ;  /* 0xff80000058587808 */ /* 0x000fc40005000000 */
[-C--:B------:R-:W-:Y:S02]  /*bb10*/  ISETP.GE.AND P3, PT, R9, R58.reuse, PT ;  /* 0x0000003a0900720c */ /* 0x080fe40003f66270 */
[----:B------:R-:W-:Y:S01]  /*bb20*/  LOP3.LUT R5, R49, 0xb8, RZ, 0xfc, !PT ;  /* 0x000000b831057812 */ /* 0x000fe200078efcff */
[----:B------:R-:W2:Y:S01]  /*bb30*/  LDSM.16.M88.4 R8, [R0+0x4400] ;  /* 0x004400000008783b */ /* 0x000ea20000000200 */
[----:B------:R-:W-:Y:S02]  /*bb40*/  ISETP.GE.AND P2, PT, R155, R58, PT ;  /* 0x0000003a9b00720c */ /* 0x000fe40003f46270 */
[----:B------:R-:W-:Y:S02]  /*bb50*/  LOP3.LUT R155, R49, 0x91, RZ, 0xfc, !PT ;  /* 0x00000091319b7812 */ /* 0x000fe400078efcff */
[----:B------:R-:W-:Y:S02]  /*bb60*/  FSEL R70, R70, -INF , !P0 ;  /* 0xff80000046467808 */ /* 0x000fe40004000000 */
[----:B------:R-:W-:-:S02]  /*bb70*/  FSEL R68, R68, -INF , !P0 ;  /* 0xff80000044447808 */ /* 0x000fc40004000000 */
[-C--:B------:R-:W-:Y:S02]  /*bb80*/  ISETP.GE.AND P0, PT, R5, R58.reuse, PT ;  /* 0x0000003a0500720c */ /* 0x080fe40003f06270 */
[----:B------:R-:W-:Y:S01]  /*bb90*/  FSEL R91, R91, -INF , !P1 ;  /* 0xff8000005b5b7808 */ /* 0x000fe20004800000 */
[C---:B-1----:R-:W-:Y:S01]  /*bba0*/  HMMA.16816.F32 R40, R156.reuse, R80, R40 ;  /* 0x000000509c28723c */ /* 0x042fe20000001828 */
[----:B------:R-:W-:Y:S02]  /*bbb0*/  FSEL R89, R89, -INF , !P1 ;  /* 0xff80000059597808 */ /* 0x000fe40004800000 */
[----:B------:R-:W-:Y:S02]  /*bbc0*/  LOP3.LUT R5, R49, 0xb9, RZ, 0xfc, !PT ;  /* 0x000000b931057812 */ /* 0x000fe400078efcff */
[----:B------:R-:W-:Y:S02]  /*bbd0*/  ISETP.GE.AND P1, PT, R155, R58, PT ;  /* 0x0000003a9b00720c */ /* 0x000fe40003f26270 */
[----:B------:R-:W-:Y:S01]  /*bbe0*/  LOP3.LUT R155, R49, 0xa1, RZ, 0xfc, !PT ;  /* 0x000000a1319b7812 */ /* 0x000fe200078efcff */
[----:B------:R-:W-:Y:S01]  /*bbf0*/  HMMA.16816.F32 R36, R156, R82, R36 ;  /* 0x000000529c24723c */ /* 0x000fe20000001824 */
[----:B------:R-:W-:-:S02]  /*bc00*/  FSEL R66, R66, -INF , !P6 ;  /* 0xff80000042427808 */ /* 0x000fc40007000000 */
[----:B------:R-:W-:Y:S02]  /*bc10*/  FSEL R64, R64, -INF , !P6 ;  /* 0xff80000040407808 */ /* 0x000fe40007000000 */
[----:B------:R-:W-:Y:S02]  /*bc20*/  FSEL R71, R71, -INF , !P5 ;  /* 0xff80000047477808 */ /* 0x000fe40006800000 */
[----:B------:R-:W-:Y:S02]  /*bc30*/  FSEL R69, R69, -INF , !P5 ;  /* 0xff80000045457808 */ /* 0x000fe40006800000 */
[-C--:B------:R-:W-:Y:S02]  /*bc40*/  ISETP.GE.AND P6, PT, R5, R58.reuse, PT ;  /* 0x0000003a0500720c */ /* 0x080fe40003fc6270 */
[----:B------:R-:W-:Y:S01]  /*bc50*/  ISETP.GE.AND P5, PT, R155, R58, PT ;  /* 0x0000003a9b00720c */ /* 0x000fe20003fa6270 */
[----:B------:R-:W1:Y:S01]  /*bc60*/  LDSM.16.M88.4 R4, [R0+0x4800] ;  /* 0x004800000004783b */ /* 0x000e620000000200 */
[----:B------:R-:W-:-:S02]  /*bc70*/  LOP3.LUT R155, R49, 0xc0, RZ, 0xfc, !PT ;  /* 0x000000c0319b7812 */ /* 0x000fc400078efcff */
[----:B------:R-:W-:Y:S02]  /*bc80*/  FSEL R67, R67, -INF , !P5 ;  /* 0xff80000043437808 */ /* 0x000fe40006800000 */
[----:B------:R-:W-:Y:S02]  /*bc90*/  FSEL R65, R65, -INF , !P5 ;  /* 0xff80000041417808 */ /* 0x000fe40006800000 */
[----:B------:R-:W-:Y:S01]  /*bca0*/  ISETP.GE.AND P5, PT, R155, R58, PT ;  /* 0x0000003a9b00720c */ /* 0x000fe20003fa6270 */
[----:B--2---:R-:W-:Y:S01]  /*bcb0*/  HMMA.16816.F32 R32, R156, R8, R32 ;  /* 0x000000089c20723c */ /* 0x004fe20000001820 */
[----:B------:R-:W-:Y:S02]  /*bcc0*/  LOP3.LUT R81, R49, 0xc1, RZ, 0xfc, !PT ;  /* 0x000000c131517812 */ /* 0x000fe400078efcff */
[----:B------:R-:W-:Y:S02]  /*bcd0*/  FSEL R146, R61, -INF , !P3 ;  /* 0xff8000003d927808 */ /* 0x000fe40005800000 */
[----:B------:R-:W-:-:S02]  /*bce0*/  LOP3.LUT R61, R49, 0xc9, RZ, 0xfc, !PT ;  /* 0x000000c9313d7812 */ /* 0x000fc400078efcff */
[----:B------:R-:W-:Y:S01]  /*bcf0*/  P2R R155, PR, RZ, 0x20 ;  /* 0x00000020ff9b7803 */ /* 0x000fe20000000000 */
[----:B------:R-:W-:Y:S01]  /*bd00*/  HMMA.16816.F32 R28, R156, R10, R28 ;  /* 0x0000000a9c1c723c */ /* 0x000fe2000000181c */
[-C--:B------:R-:W-:Y:S02]  /*bd10*/  ISETP.GE.AND P5, PT, R81, R58.reuse, PT ;  /* 0x0000003a5100720c */ /* 0x080fe40003fa6270 */
[----:B------:R-:W-:Y:S02]  /*bd20*/  FSEL R81, R63, -INF , !P3 ;  /* 0xff8000003f517808 */ /* 0x000fe40005800000 */
[----:B------:R-:W-:Y:S02]  /*bd30*/  FSEL R76, R62, -INF , !P4 ;  /* 0xff8000003e4c7808 */ /* 0x000fe40006000000 */
[----:B------:R-:W-:Y:S02]  /*bd40*/  FSEL R80, R60, -INF , !P4 ;  /* 0xff8000003c507808 */ /* 0x000fe40006000000 */
[----:B------:R-:W-:-:S02]  /*bd50*/  ISETP.GE.AND P3, PT, R61, R58, PT ;  /* 0x0000003a3d00720c */ /* 0x000fc40003f66270 */
[----:B------:R-:W2:Y:S01]  /*bd60*/  LDSM.16.M88.4 R60, [R0+0x4c00] ;  /* 0x004c0000003c783b */ /* 0x000ea20000000200 */
[----:B------:R-:W-:Y:S01]  /*bd70*/  LOP3.LUT R161, R49, 0xb0, RZ, 0xfc, !PT ;  /* 0x000000b031a17812 */ /* 0x000fe200078efcff */
[----:B------:R-:W-:-:S04]  /*bd80*/  DEPBAR.LE SB0, 0x0 ;  /* 0x000080000000791a */ /* 0x000fc80000000000 */
[----:B------:R-:W-:Y:S02]  /*bd90*/  FSEL R74, R74, -INF , !P2 ;  /* 0xff8000004a4a7808 */ /* 0x000fe40005000000 */
[----:B------:R-:W-:Y:S02]  /*bda0*/  FSEL R72, R72, -INF , !P2 ;  /* 0xff80000048487808 */ /* 0x000fe40005000000 */
[----:B------:R-:W-:Y:S02]  /*bdb0*/  ISETP.GE.AND P2, PT, R161, R58, PT ;  /* 0x0000003aa100720c */ /* 0x000fe40003f46270 */
[----:B------:R-:W-:Y:S01]  /*bdc0*/  LOP3.LUT R161, R49, 0xb1, RZ, 0xfc, !PT ;  /* 0x000000b131a17812 */ /* 0x000fe200078efcff */
[----:B-1----:R-:W-:Y:S01]  /*bdd0*/  HMMA.16816.F32 R24, R156, R4, R24 ;  /* 0x000000049c18723c */ /* 0x002fe20000001818 */
[----:B------:R-:W-:Y:S02]  /*bde0*/  FSEL R75, R75, -INF , !P1 ;  /* 0xff8000004b4b7808 */ /* 0x000fe40004800000 */
[----:B------:R-:W-:-:S02]  /*bdf0*/  FSEL R73, R73, -INF , !P1 ;  /* 0xff80000049497808 */ /* 0x000fc40004800000 */
[-C--:B------:R-:W-:Y:S02]  /*be00*/  ISETP.GE.AND P1, PT, R161, R58.reuse, PT ;  /* 0x0000003aa100720c */ /* 0x080fe40003f26270 */
[C---:B------:R-:W-:Y:S01]  /*be10*/  LOP3.LUT R161, R49.reuse, 0xc8, RZ, 0xfc, !PT ;  /* 0x000000c831a17812 */ /* 0x040fe200078efcff */
[----:B------:R-:W-:Y:S01]  /*be20*/  HMMA.16816.F32 R20, R156, R6, R20 ;  /* 0x000000069c14723c */ /* 0x000fe20000001814 */
[----:B------:R-:W-:Y:S02]  /*be30*/  LOP3.LUT R11, R49, 0xe0, RZ, 0xfc, !PT ;  /* 0x000000e0310b7812 */ /* 0x000fe400078efcff */
[----:B------:R-:W-:Y:S02]  /*be40*/  ISETP.GE.AND P4, PT, R161, R58, PT ;  /* 0x0000003aa100720c */ /* 0x000fe40003f86270 */
[----:B------:R-:W-:Y:S02]  /*be50*/  LOP3.LUT R161, R49, 0xd0, RZ, 0xfc, !PT ;  /* 0x000000d031a17812 */ /* 0x000fe400078efcff */
[----:B------:R-:W-:-:S02]  /*be60*/  FSEL R54, R54, -INF , !P2 ;  /* 0xff80000036367808 */ /* 0x000fc40005000000 */
[----:B------:R-:W-:Y:S02]  /*be70*/  FSEL R83, R52, -INF , !P2 ;  /* 0xff80000034537808 */ /* 0x000fe40005000000 */
[----:B------:R-:W-:Y:S02]  /*be80*/  FSEL R43, R43, -INF , !P5 ;  /* 0xff8000002b2b7808 */ /* 0x000fe40006800000 */
[----:B------:R-:W-:Y:S02]  /*be90*/  FSEL R41, R41, -INF , !P5 ;  /* 0xff80000029297808 */ /* 0x000fe40006800000 */
[-C--:B------:R-:W-:Y:S02]  /*bea0*/  ISETP.GE.AND P2, PT, R161, R58.reuse, PT ;  /* 0x0000003aa100720c */ /* 0x080fe40003f46270 */
[----:B------:R-:W-:Y:S02]  /*beb0*/  ISETP.GE.AND P5, PT, R11, R58, PT ;  /* 0x0000003a0b00720c */ /* 0x000fe40003fa6270 */
[C---:B------:R-:W-:Y:S01]  /*bec0*/  LOP3.LUT R161, R49.reuse, 0xd1, RZ, 0xfc, !PT ;  /* 0x000000d131a17812 */ /* 0x040fe200078efcff */
[----:B--2---:R-:W-:Y:S01]  /*bed0*/  HMMA.16816.F32 R16, R156, R60, R16 ;  /* 0x0000003c9c10723c */ /* 0x004fe20000001810 */
[----:B------:R-:W-:-:S02]  /*bee0*/  LOP3.LUT R9, R49, 0xd8, RZ, 0xfc, !PT ;  /* 0x000000d831097812 */ /* 0x000fc400078efcff */
[----:B------:R-:W-:Y:S02]  /*bef0*/  LOP3.LUT R5, R49, 0xe8, RZ, 0xfc, !PT ;  /* 0x000000e831057812 */ /* 0x000fe400078efcff */
[----:B------:R-:W-:Y:S02]  /*bf00*/  FSEL R55, R55, -INF , !P1 ;  /* 0xff80000037377808 */ /* 0x000fe40004800000 */
[----:B------:R-:W-:Y:S01]  /*bf10*/  FSEL R53, R53, -INF , !P1 ;  /* 0xff80000035357808 */ /* 0x000fe20004800000 */
[----:B------:R-:W-:Y:S01]  /*bf20*/  HMMA.16816.F32 R12, R156, R62, R12 ;  /* 0x0000003e9c0c723c */ /* 0x000fe2000000180c */
[----:B------:R-:W-:Y:S02]  /*bf30*/  FSEL R46, R46, -INF , !P0 ;  /* 0xff8000002e2e7808 */ /* 0x000fe40004000000 */
[----:B------:R-:W-:Y:S02]  /*bf40*/  FSEL R44, R44, -INF , !P0 ;  /* 0xff8000002c2c7808 */ /* 0x000fe40004000000 */
[----:B------:R-:W-:-:S02]  /*bf50*/  P2R R0, PR, RZ, 0x20 ;  /* 0x00000020ff007803 */ /* 0x000fc40000000000 */
[-C--:B------:R-:W-:Y:S02]  /*bf60*/  ISETP.GE.AND P1, PT, R161, R58.reuse, PT ;  /* 0x0000003aa100720c */ /* 0x080fe40003f26270 */
[-C--:B------:R-:W-:Y:S02]  /*bf70*/  ISETP.GE.AND P0, PT, R9, R58.reuse, PT ;  /* 0x0000003a0900720c */ /* 0x080fe40003f06270 */
[----:B------:R-:W-:Y:S02]  /*bf80*/  ISETP.GE.AND P5, PT, R5, R58, PT ;  /* 0x0000003a0500720c */ /* 0x000fe40003fa6270 */
[C---:B------:R-:W-:Y:S02]  /*bf90*/  LOP3.LUT R9, R49.reuse, 0xd9, RZ, 0xfc, !PT ;  /* 0x000000d931097812 */ /* 0x040fe400078efcff */
[----:B------:R-:W-:Y:S02]  /*bfa0*/  LOP3.LUT R5, R49, 0xf0, RZ, 0xfc, !PT ;  /* 0x000000f031057812 */ /* 0x000fe400078efcff */
[----:B------:R-:W-:-:S02]  /*bfb0*/  FSEL R47, R47, -INF , !P6 ;  /* 0xff8000002f2f7808 */ /* 0x000fc40007000000 */
[----:B------:R-:W-:Y:S02]  /*bfc0*/  FSEL R45, R45, -INF , !P6 ;  /* 0xff8000002d2d7808 */ /* 0x000fe40007000000 */
[----:B------:R-:W-:Y:S02]  /*bfd0*/  ISETP.NE.AND P6, PT, R155, RZ, PT ;  /* 0x000000ff9b00720c */ /* 0x000fe40003fc5270 */
[----:B------:R-:W-:Y:S02]  /*bfe0*/  FSEL R155, R39, -INF , !P3 ;  /* 0xff800000279b7808 */ /* 0x000fe40005800000 */
[----:B------:R-:W-:Y:S02]  /*bff0*/  FSEL R160, R37, -INF , !P3 ;  /* 0xff80000025a07808 */ /* 0x000fe40005800000 */
[----:B------:R-:W-:Y:S02]  /*c000*/  FSEL R163, R35, -INF , !P1 ;  /* 0xff80000023a37808 */ /* 0x000fe40004800000 */
[----:B------:R-:W-:-:S02]  /*c010*/  FSEL R164, R33, -INF , !P1 ;  /* 0xff80000021a47808 */ /* 0x000fc40004800000 */
[-C--:B------:R-:W-:Y:S02]  /*c020*/  ISETP.GE.AND P3, PT, R5, R58.reuse, PT ;  /* 0x0000003a0500720c */ /* 0x080fe40003f66270 */
[----:B------:R-:W-:Y:S02]  /*c030*/  ISETP.GE.AND P1, PT, R9, R58, PT ;  /* 0x0000003a0900720c */ /* 0x000fe40003f26270 */
[C---:B------:R-:W-:Y:S02]  /*c040*/  LOP3.LUT R7, R49.reuse, 0xe9, RZ, 0xfc, !PT ;  /* 0x000000e931077812 */ /* 0x040fe400078efcff */
[C---:B------:R-:W-:Y:S02]  /*c050*/  LOP3.LUT R5, R49.reuse, 0xf8, RZ, 0xfc, !PT ;  /* 0x000000f831057812 */ /* 0x040fe400078efcff */
[----:B------:R-:W-:Y:S02]  /*c060*/  LOP3.LUT R11, R49, 0xe1, RZ, 0xfc, !PT ;  /* 0x000000e1310b7812 */ /* 0x000fe400078efcff */
[----:B------:R-:W-:-:S02]  /*c070*/  FSEL R52, R38, -INF , !P4 ;  /* 0xff80000026347808 */ /* 0x000fc40006000000 */
[----:B------:R-:W-:Y:S02]  /*c080*/  FSEL R82, R36, -INF , !P4 ;  /* 0xff80000024527808 */ /* 0x000fe40006000000 */
[----:B------:R-:W-:Y:S02]  /*c090*/  FSEL R60, R30, -INF , !P0 ;  /* 0xff8000001e3c7808 */ /* 0x000fe40004000000 */
[----:B------:R-:W-:Y:S02]  /*c0a0*/  FSEL R61, R28, -INF , !P0 ;  /* 0xff8000001c3d7808 */ /* 0x000fe40004000000 */
[----:B------:R-:W-:Y:S02]  /*c0b0*/  FSEL R165, R31, -INF , !P1 ;  /* 0xff8000001fa57808 */ /* 0x000fe40004800000 */
[----:B------:R-:W-:Y:S02]  /*c0c0*/  FSEL R166, R29, -INF , !P1 ;  /* 0xff8000001da67808 */ /* 0x000fe40004800000 */
[----:B------:R-:W-:-:S02]  /*c0d0*/  ISETP.GE.AND P4, PT, R7, R58, PT ;  /* 0x0000003a0700720c */ /* 0x000fc40003f86270 */
[----:B------:R-:W-:Y:S02]  /*c0e0*/  ISETP.NE.AND P0, PT, R0, RZ, PT ;  /* 0x000000ff0000720c */ /* 0x000fe40003f05270 */
[----:B------:R-:W-:Y:S02]  /*c0f0*/  ISETP.GE.AND P1, PT, R5, R58, PT ;  /* 0x0000003a0500720c */ /* 0x000fe40003f26270 */
[----:B------:R-:W-:Y:S02]  /*c100*/  FSEL R42, R42, -INF , !P6 ;  /* 0xff8000002a2a7808 */ /* 0x000fe40007000000 */
[----:B------:R-:W-:Y:S02]  /*c110*/  FSEL R40, R40, -INF , !P6 ;  /* 0xff80000028287808 */ /* 0x000fe40007000000 */
[C---:B------:R-:W-:Y:S02]  /*c120*/  LOP3.LUT R7, R49.reuse, 0xf1, RZ, 0xfc, !PT ;  /* 0x000000f131077812 */ /* 0x040fe400078efcff */
        /* <DEDUP_REMOVED lines=8> */
[----:B------:R-:W-:Y:S02]  /*c1b0*/  FSEL R58, R27, -INF , !P6 ;  /* 0xff8000001b3a7808 */ /* 0x000fe40007000000 */
[----:B------:R-:W-:Y:S02]  /*c1c0*/  FSEL R63, R25, -INF , !P6 ;  /* 0xff800000193f7808 */ /* 0x000fe40007000000 */
[----:B------:R-:W-:Y:S02]  /*c1d0*/  ISETP.NE.AND P6, PT, R51, 0x1, PT ;  /* 0x000000013300780c */ /* 0x000fe40003fc5270 */
        /* <DEDUP_REMOVED lines=27> */
.L_x_943:
[----:B------:R-:W2:Y:S01]  /*c390*/  LD.E R5, desc[UR4][R150.64+0x170] ;  /* 0x0001700496057980 */ /* 0x000ea2000c101900 */
[----:B------:R-:W-:Y:S02]  /*c3a0*/  IADD3 R56, PT, PT, R56, -0x200, RZ ;  /* 0xfffffe0038387810 */ /* 0x000fe40007ffe0ff */
[----:B------:R-:W-:Y:S01]  /*c3b0*/  IABS R6, R236 ;  /* 0x000000ec00067213 */ /* 0x000fe20000000000 */
[----:B------:R-:W3:Y:S01]  /*c3c0*/  LD.E.64 R12, desc[UR4][R150.64+0x20] ;  /* 0x00002004960c7980 */ /* 0x000ee2000c101b00 */
        /* <DEDUP_REMOVED lines=17> */
[----:B------:R-:W-:-:S03]  /*c4e0*/  IMAD R7, R9, R7, R6 ;  /* 0x0000000709077224 */ /* 0x000fc600078e0206 */
[C---:B------:R-:W-:Y:S02]  /*c4f0*/  ISETP.GT.U32.AND P0, PT, R0.reuse, R11, PT ;  /* 0x0000000b0000720c */ /* 0x040fe40003f04070 */
[----:B------:R-:W-:-:S11]  /*c500*/  ISETP.GT.U32.AND P1, PT, R0, R7, PT ;  /* 0x000000070000720c */ /* 0x000fd60003f24070 */
[-C--:B------:R-:W-:Y:S02]  /*c510*/  @!P0 IADD3 R11, PT, PT, R11, -R0.reuse, RZ ;  /* 0x800000000b0b8210 */ /* 0x080fe40007ffe0ff */
[----:B------:R-:W-:Y:S01]  /*c520*/  @!P1 IMAD.IADD R7, R7, 0x1, -R0 ;  /* 0x0000000107079824 */ /* 0x000fe200078e0a00 */
[----:B------:R-:W-:Y:S01]  /*c530*/  @!P0 IADD3 R8, PT, PT, R8, 0x1, RZ ;  /* 0x0000000108088810 */ /* 0x000fe20007ffe0ff */
[----:B------:R-:W-:Y:S01]  /*c540*/  @!P1 VIADD R9, R9, 0x1 ;  /* 0x0000000109099836 */ /* 0x000fe20000000000 */
[-C--:B------:R-:W-:Y:S02]  /*c550*/  ISETP.GE.U32.AND P2, PT, R11, R0.reuse, PT ;  /* 0x000000000b00720c */ /* 0x080fe40003f46070 */
[----:B------:R-:W-:Y:S01]  /*c560*/  ISETP.GE.U32.AND P3, PT, R7, R0, PT ;  /* 0x000000000700720c */ /* 0x000fe20003f66070 */
[----:B------:R-:W2:Y:S01]  /*c570*/  LD.E.64 R10, desc[UR4][R150.64+0x38] ;  /* 0x00003804960a7980 */ /* 0x000ea2000c101b00 */
[----:B------:R-:W-:Y:S02]  /*c580*/  LOP3.LUT R0, R236, R5, RZ, 0x3c, !PT ;  /* 0x00000005ec007212 */ /* 0x000fe400078e3cff */
[----:B------:R-:W-:-:S02]  /*c590*/  ISETP.NE.AND P0, PT, R5, RZ, PT ;  /* 0x000000ff0500720c */ /* 0x000fc40003f05270 */
[----:B------:R-:W-:-:S05]  /*c5a0*/  ISETP.GE.AND P5, PT, R0, RZ, PT ;  /* 0x000000ff0000720c */ /* 0x000fca0003fa6270 */
[----:B------:R-:W-:Y:S02]  /*c5b0*/  @P2 IADD3 R8, PT, PT, R8, 0x1, RZ ;  /* 0x0000000108082810 */ /* 0x000fe40007ffe0ff */
[----:B------:R-:W-:-:S03]  /*c5c0*/  @P3 VIADD R9, R9, 0x1 ;  /* 0x0000000109093836 */ /* 0x000fc60000000000 */
[----:B------:R-:W-:Y:S02]  /*c5d0*/  @!P4 IMAD.MOV R8, RZ, RZ, -R8 ;  /* 0x000000ffff08c224 */ /* 0x000fe400078e0a08 */
[----:B------:R-:W-:Y:S02]  /*c5e0*/  MOV R0, R9 ;  /* 0x0000000900007202 */ /* 0x000fe40000000f00 */
[----:B------:R-:W-:Y:S02]  /*c5f0*/  LOP3.LUT R9, RZ, R5, RZ, 0x33, !PT ;  /* 0x00000005ff097212 */ /* 0x000fe400078e33ff */
[----:B------:R-:W-:Y:S02]  /*c600*/  @!P5 IADD3 R0, PT, PT, -R0, RZ, RZ ;  /* 0x000000ff0000d210 */ /* 0x000fe40007ffe1ff */
[C---:B------:R-:W-:Y:S02]  /*c610*/  SEL R4, R9.reuse, R8, !P0 ;  /* 0x0000000809047207 */ /* 0x040fe40004000000 */
[----:B------:R-:W-:-:S03]  /*c620*/  SEL R9, R9, R0, !P0 ;  /* 0x0000000009097207 */ /* 0x000fc60004000000 */
[----:B------:R-:W-:-:S04]  /*c630*/  IMAD.WIDE R16, R4, 0x4, R232 ;  /* 0x0000000404107825 */ /* 0x000fc800078e02e8 */
[C---:B------:R-:W-:Y:S01]  /*c640*/  IMAD.WIDE R14, R9.reuse, 0x4, R232 ;  /* 0x00000004090e7825 */ /* 0x040fe200078e02e8 */
[----:B------:R-:W4:Y:S04]  /*c650*/  LD.E R7, desc[UR4][R16.64] ;  /* 0x0000000410077980 */ /* 0x000f28000c101900 */
[----:B------:R-:W4:Y:S01]  /*c660*/  LD.E R0, desc[UR4][R14.64] ;  /* 0x000000040e007980 */ /* 0x000f22000c101900 */
[----:B------:R-:W-:-:S04]  /*c670*/  IMAD.IADD R6, R9, 0x1, -R4 ;  /* 0x0000000109067824 */ /* 0x000fc800078e0a04 */
[----:B------:R-:W-:-:S05]  /*c680*/  IMAD R6, R5, R6, -0x100 ;  /* 0xffffff0005067424 */ /* 0x000fca00078e0206 */
[----:B------:R-:W-:Y:S01]  /*c690*/  SHF.R.S32.HI R5, RZ, 0x1f, R6 ;  /* 0x0000001fff057819 */ /* 0x000fe20000011406 */
[-C--:B--2---:R-:W-:Y:S02]  /*c6a0*/  IMAD R4, R11, R6.reuse, RZ ;  /* 0x000000060b047224 */ /* 0x084fe400078e02ff */
[----:B------:R-:W-:-:S04]  /*c6b0*/  IMAD.WIDE.U32 R8, R10, R6, RZ ;  /* 0x000000060a087225 */ /* 0x000fc800078e00ff */
[----:B------:R-:W-:-:S04]  /*c6c0*/  IMAD R4, R10, R5, R4 ;  /* 0x000000050a047224 */ /* 0x000fc800078e0204 */
[----:B------:R-:W-:Y:S01]  /*c6d0*/  IMAD.IADD R9, R9, 0x1, R4 ;  /* 0x0000000109097824 */ /* 0x000fe200078e0204 */
[----:B----4-:R-:W-:-:S04]  /*c6e0*/  IADD3 R7, PT, PT, R7, -R0, RZ ;  /* 0x8000000007077210 */ /* 0x010fc80007ffe0ff */
[----:B------:R-:W-:Y:S01]  /*c6f0*/  SHF.R.S32.HI R0, RZ, 0x1f, R7 ;  /* 0x0000001fff007819 */ /* 0x000fe20000011407 */
[----:B---3--:R-:W-:Y:S02]  /*c700*/  IMAD R5, R13, R7, RZ ;  /* 0x000000070d057224 */ /* 0x008fe400078e02ff */
[----:B------:R-:W-:-:S04]  /*c710*/  IMAD.WIDE.U32 R6, R7, R12, R8 ;  /* 0x0000000c07067225 */ /* 0x000fc800078e0008 */
[----:B------:R-:W-:Y:S01]  /*c720*/  IMAD R0, R12, R0, R5 ;  /* 0x000000000c007224 */ /* 0x000fe200078e0205 */
[----:B------:R-:W-:-:S04]  /*c730*/  LEA R220, P0, R6, R220, 0x1 ;  /* 0x000000dc06dc7211 */ /* 0x000fc800078008ff */
[----:B------:R-:W-:-:S04]  /*c740*/  IADD3 R0, PT, PT, R7, R0, RZ ;  /* 0x0000000007007210 */ /* 0x000fc80007ffe0ff */
[----:B------:R-:W-:Y:S02]  /*c750*/  LEA.HI.X R221, R6, R221, R0, 0x1, P0 ;  /* 0x000000dd06dd7211 */ /* 0x000fe400000f0c00 */
.L_x_944:
[----:B------:R-:W-:Y:S05]  /*c760*/  BSYNC.RECONVERGENT B0 ;  /* 0x0000000000007941 */ /* 0x000fea0003800200 */
.L_x_942:
[C---:B------:R-:W-:Y:S01]  /*c770*/  IMAD.SHL.U32 R0, R216.reuse, 0x40, RZ ;  /* 0x00000040d8007824 */ /* 0x040fe200078e00ff */
[C---:B------:R-:W-:Y:S02]  /*c780*/  LEA R16, P1, R216.reuse, R220, 0x6 ;  /* 0x000000dcd8107211 */ /* 0x040fe400078230ff */
[--C-:B------:R-:W-:Y:S02]  /*c790*/  SHF.L.U64.HI R4, R216, 0x6, R217.reuse ;  /* 0x00000006d8047819 */ /* 0x100fe400000102d9 */
[----:B------:R-:W-:Y:S02]  /*c7a0*/  IADD3 R14, P2, PT, R0, R16, RZ ;  /* 0x00000010000e7210 */ /* 0x000fe40007f5e0ff */
[----:B------:R-:W-:Y:S02]  /*c7b0*/  LEA.HI.X R17, R216, R221, R217, 0x6, P1 ;  /* 0x000000ddd8117211 */ /* 0x000fe400008f34d9 */
[----:B------:R-:W-:Y:S02]  /*c7c0*/  ISETP.GE.AND P0, PT, R148, R229, PT ;  /* 0x000000e59400720c */ /* 0x000fe40003f06270 */
[----:B------:R-:W-:Y:S01]  /*c7d0*/  IADD3 R12, P1, PT, R14, R0, RZ ;  /* 0x000000000e0c7210 */ /* 0x000fe20007f3e0ff */
[----:B------:R-:W-:-:S03]  /*c7e0*/  IMAD.X R15, R4, 0x1, R17, P2 ;  /* 0x00000001040f7824 */ /* 0x000fc600010e0611 */
[----:B------:R-:W-:Y:S01]  /*c7f0*/  IADD3 R10, P2, PT, R12, R0, RZ ;  /* 0x000000000c0a7210 */ /* 0x000fe20007f5e0ff */
[----:B------:R-:W-:-:S03]  /*c800*/  IMAD.X R13, R15, 0x1, R4, P1 ;  /* 0x000000010f0d7824 */ /* 0x000fc600008e0604 */
[-C--:B------:R-:W-:Y:S01]  /*c810*/  IADD3 R8, P1, PT, R10, R0.reuse, RZ ;  /* 0x000000000a087210 */ /* 0x080fe20007f3e0ff */
[--C-:B------:R-:W-:Y:S02]  /*c820*/  IMAD.X R11, R13, 0x1, R4.reuse, P2 ;  /* 0x000000010d0b7824 */ /* 0x100fe400010e0604 */
[----:B------:R-:W-:Y:S01]  /*c830*/  @!PT LDS RZ, [RZ] ;  /* 0x00000000fffff984 */ /* 0x000fe20000000800 */
[----:B------:R-:W-:Y:S01]  /*c840*/  @!PT LDS RZ, [RZ] ;  /* 0x00000000fffff984 */ /* 0x000fe20000000800 */
[----:B------:R-:W-:Y:S01]  /*c850*/  @!PT LDS RZ, [RZ] ;  /* 0x00000000fffff984 */ /* 0x000fe20000000800 */
[----:B------:R1:W-:Y:S01]  /*c860*/  @!P0 LDGSTS.E.BYPASS.LTC128B.128 [R231+0x1000], desc[UR4][R220.64] ;  /* 0x01000000dce78fae */ /* 0x0003e2000b981a04 */
[-C--:B------:R-:W-:Y:S01]  /*c870*/  IADD3 R6, P2, PT, R8, R0.reuse, RZ ;  /* 0x0000000008067210 */ /* 0x080fe20007f5e0ff */
[--C-:B------:R-:W-:Y:S02]  /*c880*/  IMAD.X R9, R11, 0x1, R4.reuse, P1 ;  /* 0x000000010b097824 */ /* 0x100fe400008e0604 */
[----:B------:R1:W-:Y:S01]  /*c890*/  @P0 STS.128 [R231+0x1000], RZ ;  /* 0x001000ffe7000388 */ /* 0x0003e20000000c00 */
[----:B------:R-:W-:Y:S01]  /*c8a0*/  @!P0 IADD3 R18, P1, PT, R6, R0, RZ ;  /* 0x0000000006128210 */ /* 0x000fe20007f3e0ff */
[--C-:B------:R-:W-:Y:S02]  /*c8b0*/  IMAD.X R7, R9, 0x1, R4.reuse, P2 ;  /* 0x0000000109077824 */ /* 0x100fe400010e0604 */
[----:B------:R-:W-:Y:S01]  /*c8c0*/  @!PT LDS RZ, [RZ] ;  /* 0x00000000fffff984 */ /* 0x000fe20000000800 */
[----:B------:R-:W-:Y:S01]  /*c8d0*/  @!PT LDS RZ, [RZ] ;  /* 0x00000000fffff984 */ /* 0x000fe20000000800 */
[----:B------:R-:W-:Y:S01]  /*c8e0*/  @!PT LDS RZ, [RZ] ;  /* 0x00000000fffff984 */ /* 0x000fe20000000800 */
[----:B------:R1:W-:Y:S02]  /*c8f0*/  @!P0 LDGSTS.E.BYPASS.LTC128B.128 [R231+0x1800], desc[UR4][R16.64] ;  /* 0x0180000010e78fae */ /* 0x0003e4000b981a04 */
[----:B------:R-:W-:-:S02]  /*c900*/  @!P0 IMAD.X R19, R7, 0x1, R4, P1 ;  /* 0x0000000107138824 */ /* 0x000fc400008e0604 */
        /* <DEDUP_REMOVED lines=31> */
[----:B------:R-:W0:Y:S02]  /*cb00*/  LDGDEPBAR ;  /* 0x00000000000079af */ /* 0x000e240000000000 */
.L_x_941:
[----:B------:R-:W-:Y:S05]  /*cb10*/  BSYNC.RECONVERGENT B1 ;  /* 0x0000000000017941 */ /* 0x000fea0003800200 */
.L_x_940:
        /* <DEDUP_REMOVED lines=67> */
[----:B------:R-:W-:Y:S01]  /*cf50*/  LEA R48, R48, UR6, 0x1 ;  /* 0x0000000630307c11 */ /* 0x000fe2000f8e08ff */
[----:B------:R-:W3:Y:S03]  /*cf60*/  SHFL.BFLY PT, R5, R6, 0x2, 0x1f ;  /* 0x0c401f0006057f89 */ /* 0x000ee600000e0000 */
[----:B------:R-:W-:Y:S01]  /*cf70*/  IADD3 R3, PT, PT, R3, R48, RZ ;  /* 0x0000003003037210 */ /* 0x000fe20007ffe0ff */
[----:B------:R-:W-:Y:S04]  /*cf80*/  LDSM.16.MT88.4 R36, [R48+0x5c00] ;  /* 0x005c00003024783b */ /* 0x000fe80000004200 */
[----:B------:R-:W-:Y:S01]  /*cf90*/  LDSM.16.MT88.4 R24, [R3+0x5400] ;  /* 0x005400000318783b */ /* 0x000fe20000004200 */
[----:B-1----:R-:W-:-:S03]  /*cfa0*/  FMNMX.FTZ R7, R8, R7, !PT ;  /* 0x0000000708077209 */ /* 0x002fc60007810000 */
[----:B------:R-:W-:Y:S01]  /*cfb0*/  LDSM.16.MT88.4 R8, [R3+0x5000] ;  /* 0x005000000308783b */ /* 0x000fe20000004200 */
[----:B---3--:R-:W-:-:S03]  /*cfc0*/  FMNMX.FTZ R5, R6, R5, !PT ;  /* 0x0000000506057209 */ /* 0x008fc60007810000 */
[----:B------:R-:W1:Y:S04]  /*cfd0*/  SHFL.BFLY PT, R0, R7, 0x1, 0x1f ;  /* 0x0c201f0007007f89 */ /* 0x000e6800000e0000 */
[----:B------:R-:W3:Y:S01]  /*cfe0*/  SHFL.BFLY PT, R4, R5, 0x1, 0x1f ;  /* 0x0c201f0005047f89 */ /* 0x000ee200000e0000 */
[----:B-1----:R-:W-:Y:S02]  /*cff0*/  FMNMX.FTZ R0, R7, R0, !PT ;  /* 0x0000000007007209 */ /* 0x002fe40007810000 */
[----:B---3--:R-:W-:Y:S02]  /*d000*/  FMNMX.FTZ R2, R5, R4, !PT ;  /* 0x0000000405027209 */ /* 0x008fe40007810000 */
[----:B------:R-:W-:Y:S01]  /*d010*/  FSETP.NEU.FTZ.AND P0, PT, R0, -INF , PT ;  /* 0xff8000000000780b */ /* 0x000fe20003f1d000 */
[----:B------:R-:W1:Y:S01]  /*d020*/  LDSM.16.MT88.4 R4, [R48+0x5000] ;  /* 0x005000003004783b */ /* 0x000e620000004200 */
[C---:B--2---:R-:W-:Y:S01]  /*d030*/  FMUL.FTZ R56, R175.reuse, R0 ;  /* 0x00000000af387220 */ /* 0x044fe20000410000 */
        /* <DEDUP_REMOVED lines=17> */
[----:B------:R-:W-:Y:S01]  /*d150*/  MUFU.EX2 R59, R59 ;  /* 0x0000003b003b7308 */ /* 0x000fe20000000800 */
[-C--:B------:R-:W-:Y:S01]  /*d160*/  FFMA.FTZ R135, R135, R175.reuse, -R56 ;  /* 0x000000af87877223 */ /* 0x080fe20000010838 */
[-CC-:B------:R-:W-:Y:S01]  /*d170*/  FFMA.FTZ R147, R147, R175.reuse, -R176.reuse ;  /* 0x000000af93937223 */ /* 0x180fe200000108b0 */
[-CC-:B------:R-:W-:Y:S01]  /*d180*/  FFMA.FTZ R32, R137, R175.reuse, -R176.reuse ;  /* 0x000000af89207223 */ /* 0x180fe200000108b0 */
[----:B------:R-:W-:Y:S01]  /*d190*/  MUFU.EX2 R144, R144 ;  /* 0x0000009000907308 */ /* 0x000fe20000000800 */
[-C--:B------:R-:W-:Y:S01]  /*d1a0*/  FFMA.FTZ R33, R132, R175.reuse, -R176 ;  /* 0x000000af84217223 */ /* 0x080fe200000108b0 */
[-CC-:B------:R-:W-:Y:S01]  /*d1b0*/  FFMA.FTZ R136, R136, R175.reuse, -R56.reuse ;  /* 0x000000af88887223 */ /* 0x180fe20000010838 */
[-CC-:B------:R-:W-:Y:S01]  /*d1c0*/  FFMA.FTZ R141, R141, R175.reuse, -R56.reuse ;  /* 0x000000af8d8d7223 */ /* 0x180fe20000010838 */
[----:B------:R-:W2:Y:S01]  /*d1d0*/  MUFU.EX2 R57, R13 ;  /* 0x0000000d00397308 */ /* 0x000ea20000000800 */
[-CC-:B------:R-:W-:Y:S01]  /*d1e0*/  FFMA.FTZ R126, R126, R175.reuse, -R56.reuse ;  /* 0x000000af7e7e7223 */ /* 0x180fe20000010838 */
[-C--:B------:R-:W-:Y:S01]  /*d1f0*/  FFMA.FTZ R127, R127, R175.reuse, -R56 ;  /* 0x000000af7f7f7223 */ /* 0x080fe20000010838 */
[-CC-:B------:R-:W-:Y:S01]  /*d200*/  FFMA.FTZ R140, R140, R175.reuse, -R176.reuse ;  /* 0x000000af8c8c7223 */ /* 0x180fe200000108b0 */
[----:B------:R3:W-:Y:S01]  /*d210*/  MUFU.EX2 R152, R12 ;  /* 0x0000000c00987308 */ /* 0x0007e20000000800 */
[-C--:B------:R-:W-:Y:S01]  /*d220*/  FFMA.FTZ R177, R143, R175.reuse, -R176 ;  /* 0x000000af8fb17223 */ /* 0x080fe200000108b0 */
[-CC-:B------:R-:W-:Y:S01]  /*d230*/  FFMA.FTZ R122, R122, R175.reuse, -R56.reuse ;  /* 0x000000af7a7a7223 */ /* 0x180fe20000010838 */
[-CC-:B------:R-:W-:Y:S01]  /*d240*/  FFMA.FTZ R123, R123, R175.reuse, -R56.reuse ;  /* 0x000000af7b7b7223 */ /* 0x180fe20000010838 */
[----:B------:R4:W5:Y:S01]  /*d250*/  MUFU.EX2 R145, R17 ;  /* 0x0000001100917308 */ /* 0x0009620000000800 */
[-C--:B------:R-:W-:Y:S01]  /*d260*/  FFMA.FTZ R118, R118, R175.reuse, -R56 ;  /* 0x000000af76767223 */ /* 0x080fe20000010838 */
[-CC-:B------:R-:W-:Y:S01]  /*d270*/  FFMA.FTZ R120, R120, R175.reuse, -R176.reuse ;  /* 0x000000af78787223 */ /* 0x180fe200000108b0 */
[-CC-:B------:R-:W-:Y:S01]  /*d280*/  FFMA.FTZ R121, R121, R175.reuse, -R176.reuse ;  /* 0x000000af79797223 */ /* 0x180fe200000108b0 */
[----:B------:R5:W-:Y:S01]  /*d290*/  MUFU.EX2 R154, R16 ;  /* 0x00000010009a7308 */ /* 0x000be20000000800 */
[-CC-:B------:R-:W-:Y:S01]  /*d2a0*/  FFMA.FTZ R116, R116, R175.reuse, -R176.reuse ;  /* 0x000000af74747223 */ /* 0x180fe200000108b0 */
[----:B--2---:R-:W-:Y:S01]  /*d2b0*/  F2FP.F16.F32.PACK_AB R19, R57, R144 ;  /* 0x000000903913723e */ /* 0x004fe200000000ff */
[-C--:B------:R-:W-:Y:S01]  /*d2c0*/  FFMA.FTZ R117, R117, R175.reuse, -R176 ;  /* 0x000000af75757223 */ /* 0x080fe200000108b0 */
[----:B------:R-:W2:Y:S01]  /*d2d0*/  MUFU.EX2 R153, R153 ;  /* 0x0000009900997308 */ /* 0x000ea20000000800 */
[-CC-:B------:R-:W-:Y:S01]  /*d2e0*/  FFMA.FTZ R119, R119, R175.reuse, -R56.reuse ;  /* 0x000000af77777223 */ /* 0x180fe20000010838 */
[----:B---3--:R-:W3:Y:S01]  /*d2f0*/  LDSM.16.MT88.4 R12, [R48+0x5400] ;  /* 0x00540000300c783b */ /* 0x008ee20000004200 */
[-CC-:B------:R-:W-:Y:S01]  /*d300*/  FFMA.FTZ R114, R114, R175.reuse, -R56.reuse ;  /* 0x000000af72727223 */ /* 0x180fe20000010838 */
[----:B------:R-:W-:Y:S01]  /*d310*/  MUFU.EX2 R138, R138 ;  /* 0x0000008a008a7308 */ /* 0x000fe20000000800 */
[-CC-:B------:R-:W-:Y:S01]  /*d320*/  FFMA.FTZ R115, R115, R175.reuse, -R56.reuse ;  /* 0x000000af73737223 */ /* 0x180fe20000010838 */
[----:B----4-:R-:W-:Y:S01]  /*d330*/  F2FP.F16.F32.PACK_AB R17, R59, R50 ;  /* 0x000000323b11723e */ /* 0x010fe200000000ff */
[-C--:B------:R-:W-:Y:S01]  /*d340*/  FFMA.FTZ R110, R110, R175.reuse, -R56 ;  /* 0x000000af6e6e7223 */ /* 0x080fe20000010838 */
[----:B------:R-:W-:Y:S01]  /*d350*/  MUFU.EX2 R139, R139 ;  /* 0x0000008b008b7308 */ /* 0x000fe20000000800 */
[-CC-:B------:R-:W-:Y:S01]  /*d360*/  FFMA.FTZ R112, R112, R175.reuse, -R176.reuse ;  /* 0x000000af70707223 */ /* 0x180fe200000108b0 */
[----:B-----5:R-:W-:Y:S01]  /*d370*/  F2FP.F16.F32.PACK_AB R16, R145, R152 ;  /* 0x000000989110723e */ /* 0x020fe200000000ff */
[-CC-:B------:R-:W-:Y:S01]  /*d380*/  FFMA.FTZ R113, R113, R175.reuse, -R176.reuse ;  /* 0x000000af71717223 */ /* 0x180fe200000108b0 */
[----:B------:R-:W-:Y:S01]  /*d390*/  MUFU.EX2 R134, R134 ;  /* 0x0000008600867308 */ /* 0x000fe20000000800 */
[-CC-:B------:R-:W-:Y:S01]  /*d3a0*/  FFMA.FTZ R108, R108, R175.reuse, -R176.reuse ;  /* 0x000000af6c6c7223 */ /* 0x180fe200000108b0 */
[----:B--2---:R-:W-:Y:S01]  /*d3b0*/  F2FP.F16.F32.PACK_AB R18, R153, R154 ;  /* 0x0000009a9912723e */ /* 0x004fe200000000ff */
[-C--:B------:R-:W-:Y:S01]  /*d3c0*/  FFMA.FTZ R109, R109, R175.reuse, -R176 ;  /* 0x000000af6d6d7223 */ /* 0x080fe200000108b0 */
[----:B------:R2:W-:Y:S01]  /*d3d0*/  MUFU.EX2 R137, R147 ;  /* 0x0000009300897308 */ /* 0x0005e20000000800 */
[-CC-:B------:R-:W-:Y:S01]  /*d3e0*/  FFMA.FTZ R111, R111, R175.reuse, -R56.reuse ;  /* 0x000000af6f6f7223 */ /* 0x180fe20000010838 */
[-CC-:B------:R-:W-:Y:S01]  /*d3f0*/  FFMA.FTZ R124, R124, R175.reuse, -R56.reuse ;  /* 0x000000af7c7c7223 */ /* 0x180fe20000010838 */
[-CC-:B------:R-:W-:Y:S01]  /*d400*/  FFMA.FTZ R129, R129, R175.reuse, -R56.reuse ;  /* 0x000000af81817223 */ /* 0x180fe20000010838 */
[----:B------:R-:W4:Y:S01]  /*d410*/  MUFU.EX2 R132, R32 ;  /* 0x0000002000847308 */ /* 0x000f220000000800 */
[C---:B-1----:R-:W-:Y:S01]  /*d420*/  HMMA.16816.F32 R20, R16.reuse, R4, RZ ;  /* 0x000000041014723c */ /* 0x042fe200000018ff */
[-CC-:B------:R-:W-:Y:S01]  /*d430*/  FFMA.FTZ R102, R102, R175.reuse, -R56.reuse ;  /* 0x000000af66667223 */ /* 0x180fe20000010838 */
[-C--:B------:R-:W-:Y:S01]  /*d440*/  FFMA.FTZ R103, R103, R175.reuse, -R56 ;  /* 0x000000af67677223 */ /* 0x080fe20000010838 */
[----:B------:R1:W-:Y:S01]  /*d450*/  MUFU.EX2 R133, R33 ;  /* 0x0000002100857308 */ /* 0x0003e20000000800 */
[-C--:B------:R-:W-:Y:S01]  /*d460*/  FFMA.FTZ R128, R128, R175.reuse, -R176 ;  /* 0x000000af80807223 */ /* 0x080fe200000108b0 */
[-CC-:B------:R-:W-:Y:S01]  /*d470*/  FFMA.FTZ R98, R98, R175.reuse, -R56.reuse ;  /* 0x000000af62627223 */ /* 0x180fe20000010838 */
[-C--:B------:R-:W-:Y:S01]  /*d480*/  FFMA.FTZ R99, R99, R175.reuse, -R56 ;  /* 0x000000af63637223 */ /* 0x080fe20000010838 */
[----:B------:R-:W5:Y:S01]  /*d490*/  MUFU.EX2 R178, R178 ;  /* 0x000000b200b27308 */ /* 0x000f620000000800 */
[C---:B------:R-:W-:Y:S01]  /*d4a0*/  HMMA.16816.F32 R4, R16.reuse, R6, RZ ;  /* 0x000000061004723c */ /* 0x040fe200000018ff */
[-CC-:B--2---:R-:W-:Y:S01]  /*d4b0*/  FFMA.FTZ R147, R142, R175.reuse, -R176.reuse ;  /* 0x000000af8e937223 */ /* 0x184fe200000108b0 */
[-C--:B------:R-:W-:Y:S01]  /*d4c0*/  FFMA.FTZ R142, R125, R175.reuse, -R176 ;  /* 0x000000af7d8e7223 */ /* 0x080fe200000108b0 */
[----:B------:R-:W2:Y:S01]  /*d4d0*/  MUFU.EX2 R135, R135 ;  /* 0x0000008700877308 */ /* 0x000ea20000000800 */
[-C--:B------:R-:W-:Y:S01]  /*d4e0*/  FFMA.FTZ R94, R94, R175.reuse, -R56 ;  /* 0x000000af5e5e7223 */ /* 0x080fe20000010838 */
[-CC-:B------:R-:W-:Y:S01]  /*d4f0*/  FFMA.FTZ R96, R96, R175.reuse, -R176.reuse ;  /* 0x000000af60607223 */ /* 0x180fe200000108b0 */
[-CC-:B------:R-:W-:Y:S01]  /*d500*/  FFMA.FTZ R97, R97, R175.reuse, -R176.reuse ;  /* 0x000000af61617223 */ /* 0x180fe200000108b0 */
[----:B------:R-:W-:Y:S01]  /*d510*/  MUFU.EX2 R136, R136 ;  /* 0x0000008800887308 */ /* 0x000fe20000000800 */
[C---:B------:R-:W-:Y:S01]  /*d520*/  HMMA.16816.F32 R28, R16.reuse, R8, RZ ;  /* 0x00000008101c723c */ /* 0x040fe200000018ff */
[----:B-1----:R-:W1:Y:S01]  /*d530*/  LDSM.16.MT88.4 R32, [R48+0x5800] ;  /* 0x005800003020783b */ /* 0x002e620000004200 */
[-CC-:B------:R-:W-:Y:S01]  /*d540*/  FFMA.FTZ R92, R92, R175.reuse, -R176.reuse ;  /* 0x000000af5c5c7223 */ /* 0x180fe200000108b0 */
[----:B------:R-:W-:Y:S01]  /*d550*/  MUFU.EX2 R141, R141 ;  /* 0x0000008d008d7308 */ /* 0x000fe20000000800 */
[-C--:B------:R-:W-:Y:S01]  /*d560*/  FFMA.FTZ R93, R93, R175.reuse, -R176 ;  /* 0x000000af5d5d7223 */ /* 0x080fe200000108b0 */
[-CC-:B------:R-:W-:Y:S01]  /*d570*/  FFMA.FTZ R95, R95, R175.reuse, -R56.reuse ;  /* 0x000000af5f5f7223 */ /* 0x180fe20000010838 */
[--C-:B------:R-:W-:Y:S01]  /*d580*/  FFMA.FTZ R90, R90, R175, -R56.reuse ;  /* 0x000000af5a5a7223 */ /* 0x100fe20000010838 */
[----:B------:R-:W-:Y:S01]  /*d590*/  MUFU.EX2 R126, R126 ;  /* 0x0000007e007e7308 */ /* 0x000fe20000000800 */
[----:B------:R-:W-:Y:S01]  /*d5a0*/  HMMA.16816.F32 R8, R16, R10, RZ ;  /* 0x0000000a1008723c */ /* 0x000fe200000018ff */
[----:B----4-:R-:W-:Y:S01]  /*d5b0*/  F2FP.F16.F32.PACK_AB R16, R132, R137 ;  /* 0x000000898410723e */ /* 0x010fe200000000ff */
[--C-:B------:R-:W-:Y:S01]  /*d5c0*/  FFMA.FTZ R91, R91, R175, -R56.reuse ;  /* 0x000000af5b5b7223 */ /* 0x100fe20000010838 */
[----:B------:R-:W-:Y:S01]  /*d5d0*/  F2FP.F16.F32.PACK_AB R17, R139, R138 ;  /* 0x0000008a8b11723e */ /* 0x000fe200000000ff */
[----:B------:R-:W-:Y:S01]  /*d5e0*/  MUFU.EX2 R127, R127 ;  /* 0x0000007f007f7308 */ /* 0x000fe20000000800 */
[----:B-----5:R-:W-:Y:S01]  /*d5f0*/  F2FP.F16.F32.PACK_AB R18, R178, R133 ;  /* 0x00000085b212723e */ /* 0x020fe200000000ff */
[-C--:B------:R-:W-:Y:S01]  /*d600*/  FFMA.FTZ R86, R86, R175.reuse, -R56 ;  /* 0x000000af56567223 */ /* 0x080fe20000010838 */
[----:B--2---:R-:W-:Y:S01]  /*d610*/  F2FP.F16.F32.PACK_AB R19, R135, R134 ;  /* 0x000000868713723e */ /* 0x004fe200000000ff */
[----:B------:R-:W-:Y:S01]  /*d620*/  MUFU.EX2 R140, R140 ;  /* 0x0000008c008c7308 */ /* 0x000fe20000000800 */
[-CC-:B------:R-:W-:Y:S01]  /*d630*/  FFMA.FTZ R88, R88, R175.reuse, -R176.reuse ;  /* 0x000000af58587223 */ /* 0x180fe200000108b0 */
[-CC-:B------:R-:W-:Y:S01]  /*d640*/  FFMA.FTZ R89, R89, R175.reuse, -R176.reuse ;  /* 0x000000af59597223 */ /* 0x180fe200000108b0 */
[-CC-:B------:R-:W-:Y:S01]  /*d650*/  FFMA.FTZ R84, R84, R175.reuse, -R176.reuse ;  /* 0x000000af54547223 */ /* 0x180fe200000108b0 */
[----:B------:R2:W4:Y:S01]  /*d660*/  MUFU.EX2 R143, R147 ;  /* 0x00000093008f7308 */ /* 0x0005220000000800 */
[-C--:B------:R-:W-:Y:S01]  /*d670*/  FFMA.FTZ R85, R85, R175.reuse, -R176 ;  /* 0x000000af55557223 */ /* 0x080fe200000108b0 */
[C---:B---3--:R-:W-:Y:S01]  /*d680*/  HMMA.16816.F32 R20, R16.reuse, R12, R20 ;  /* 0x0000000c1014723c */ /* 0x048fe20000001814 */
[-CC-:B------:R-:W-:Y:S01]  /*d690*/  FFMA.FTZ R87, R87, R175.reuse, -R56.reuse ;  /* 0x000000af57577223 */ /* 0x180fe20000010838 */
[----:B------:R3:W-:Y:S01]  /*d6a0*/  MUFU.EX2 R125, R177 ;  /* 0x000000b1007d7308 */ /* 0x0007e20000000800 */
[-CC-:B------:R-:W-:Y:S01]  /*d6b0*/  FFMA.FTZ R100, R100, R175.reuse, -R56.reuse ;  /* 0x000000af64647223 */ /* 0x180fe20000010838 */
[-CC-:B------:R-:W-:Y:S01]  /*d6c0*/  FFMA.FTZ R105, R105, R175.reuse, -R56.reuse ;  /* 0x000000af69697223 */ /* 0x180fe20000010838 */
[-CC-:B------:R-:W-:Y:S01]  /*d6d0*/  FFMA.FTZ R78, R78, R175.reuse, -R56.reuse ;  /* 0x000000af4e4e7223 */ /* 0x180fe20000010838 */
[----:B------:R-:W5:Y:S01]  /*d6e0*/  MUFU.EX2 R142, R142 ;  /* 0x0000008e008e7308 */ /* 0x000f620000000800 */
[-C--:B------:R-:W-:Y:S01]  /*d6f0*/  FFMA.FTZ R79, R79, R175.reuse, -R56 ;  /* 0x000000af4f4f7223 */ /* 0x080fe20000010838 */
[C---:B------:R-:W-:Y:S01]  /*d700*/  HMMA.16816.F32 R4, R16.reuse, R14, R4 ;  /* 0x0000000e1004723c */ /* 0x040fe20000001804 */
[----:B------:R-:W1:Y:S01]  /*d710*/  LDSM.16.MT88.4 R12, [R3+0x5800] ;  /* 0x00580000030c783b */ /* 0x000e620000004200 */
[----:B------:R-:W-:Y:S01]  /*d720*/  MUFU.EX2 R122, R122 ;  /* 0x0000007a007a7308 */ /* 0x000fe20000000800 */
[-CC-:B------:R-:W-:Y:S01]  /*d730*/  FFMA.FTZ R104, R104, R175.reuse, -R176.reuse ;  /* 0x000000af68687223 */ /* 0x180fe200000108b0 */
[-CC-:B--2---:R-:W-:Y:S01]  /*d740*/  FFMA.FTZ R147, R130, R175.reuse, -R176.reuse ;  /* 0x000000af82937223 */ /* 0x184fe200000108b0 */
[-C--:B------:R-:W-:Y:S01]  /*d750*/  FFMA.FTZ R130, R101, R175.reuse, -R176 ;  /* 0x000000af65827223 */ /* 0x080fe200000108b0 */
[----:B------:R-:W-:Y:S01]  /*d760*/  MUFU.EX2 R123, R123 ;  /* 0x0000007b007b7308 */ /* 0x000fe20000000800 */
[-C--:B------:R-:W-:Y:S01]  /*d770*/  FFMA.FTZ R74, R74, R175.reuse, -R56 ;  /* 0x000000af4a4a7223 */ /* 0x080fe20000010838 */
[C---:B------:R-:W-:Y:S01]  /*d780*/  HMMA.16816.F32 R28, R16.reuse, R24, R28 ;  /* 0x00000018101c723c */ /* 0x040fe2000000181c */
[-C--:B---3--:R-:W-:Y:S01]  /*d790*/  FFMA.FTZ R177, R131, R175.reuse, -R176 ;  /* 0x000000af83b17223 */ /* 0x088fe200000108b0 */
[----:B------:R-:W-:Y:S01]  /*d7a0*/  MUFU.EX2 R118, R118 ;  /* 0x0000007600767308 */ /* 0x000fe20000000800 */
[-CC-:B------:R-:W-:Y:S01]  /*d7b0*/  FFMA.FTZ R75, R75, R175.reuse, -R56.reuse ;  /* 0x000000af4b4b7223 */ /* 0x180fe20000010838 */
[-C--:B------:R-:W-:Y:S01]  /*d7c0*/  FFMA.FTZ R70, R70, R175.reuse, -R56 ;  /* 0x000000af46467223 */ /* 0x080fe20000010838 */
[-CC-:B------:R-:W-:Y:S01]  /*d7d0*/  FFMA.FTZ R72, R72, R175.reuse, -R176.reuse ;  /* 0x000000af48487223 */ /* 0x180fe200000108b0 */
[----:B------:R-:W-:Y:S01]  /*d7e0*/  MUFU.EX2 R120, R120 ;  /* 0x0000007800787308 */ /* 0x000fe20000000800 */
[--C-:B------:R-:W-:Y:S01]  /*d7f0*/  FFMA.FTZ R73, R73, R175, -R176.reuse ;  /* 0x000000af49497223 */ /* 0x100fe200000108b0 */
[----:B------:R-:W-:Y:S01]  /*d800*/  HMMA.16816.F32 R8, R16, R26, R8 ;  /* 0x0000001a1008723c */ /* 0x000fe20000001808 */
[----:B----4-:R-:W-:Y:S01]  /*d810*/  F2FP.F16.F32.PACK_AB R16, R143, R140 ;  /* 0x0000008c8f10723e */ /* 0x010fe200000000ff */
[----:B------:R-:W2:Y:S01]  /*d820*/  LDSM.16.MT88.4 R24, [R3+0x5c00] ;  /* 0x005c00000318783b */ /* 0x000ea20000004200 */
[----:B------:R-:W-:Y:S01]  /*d830*/  F2FP.F16.F32.PACK_AB R17, R141, R136 ;  /* 0x000000888d11723e */ /* 0x000fe200000000ff */
[----:B------:R-:W3:Y:S01]  /*d840*/  MUFU.EX2 R121, R121 ;  /* 0x0000007900797308 */ /* 0x000ee20000000800 */
[----:B-----5:R-:W-:Y:S01]  /*d850*/  F2FP.F16.F32.PACK_AB R18, R142, R125 ;  /* 0x0000007d8e12723e */ /* 0x020fe200000000ff */
[-CC-:B------:R-:W-:Y:S01]  /*d860*/  FFMA.FTZ R68, R68, R175.reuse, -R176.reuse ;  /* 0x000000af44447223 */ /* 0x180fe200000108b0 */
[----:B------:R-:W-:Y:S01]  /*d870*/  F2FP.F16.F32.PACK_AB R19, R127, R126 ;  /* 0x0000007e7f13723e */ /* 0x000fe200000000ff */
[----:B------:R-:W-:Y:S01]  /*d880*/  MUFU.EX2 R116, R116 ;  /* 0x0000007400747308 */ /* 0x000fe20000000800 */
[-C--:B------:R-:W-:Y:S01]  /*d890*/  FFMA.FTZ R69, R69, R175.reuse, -R176 ;  /* 0x000000af45457223 */ /* 0x080fe200000108b0 */
[-CC-:B------:R-:W-:Y:S01]  /*d8a0*/  FFMA.FTZ R71, R71, R175.reuse, -R56.reuse ;  /* 0x000000af47477223 */ /* 0x180fe20000010838 */
[----:B------:R-:W-:Y:S01]  /*d8b0*/  FADD.FTZ R59, R50, R59 ;  /* 0x0000003b323b7221 */ /* 0x000fe20000010000 */
[----:B------:R-:W4:Y:S01]  /*d8c0*/  MUFU.EX2 R117, R117 ;  /* 0x0000007500757308 */ /* 0x000f220000000800 */
[----:B------:R-:W-:Y:S01]  /*d8d0*/  FADD.FTZ R145, R152, R145 ;  /* 0x0000009198917221 */ /* 0x000fe20000010000 */
[C---:B-1----:R-:W-:Y:S01]  /*d8e0*/  HMMA.16816.F32 R20, R16.reuse, R32, R20 ;  /* 0x000000201014723c */ /* 0x042fe20000001814 */
[----:B------:R-:W-:Y:S01]  /*d8f0*/  FADD.FTZ R144, R144, R59 ;  /* 0x0000003b90907221 */ /* 0x000fe20000010000 */
[----:B------:R-:W1:Y:S01]  /*d900*/  MUFU.EX2 R119, R119 ;  /* 0x0000007700777308 */ /* 0x000e620000000800 */
[----:B------:R-:W-:Y:S01]  /*d910*/  FADD.FTZ R154, R154, R145 ;  /* 0x000000919a9a7221 */ /* 0x000fe20000010000 */
[-C--:B------:R-:W-:Y:S01]  /*d920*/  FFMA.FTZ R66, R66, R175.reuse, -R56 ;  /* 0x000000af42427223 */ /* 0x080fe20000010838 */
[----:B------:R-:W-:Y:S01]  /*d930*/  FADD.FTZ R57, R57, R144 ;  /* 0x0000009039397221 */ /* 0x000fe20000010000 */
[----:B------:R-:W-:Y:S01]  /*d940*/  MUFU.EX2 R114, R114 ;  /* 0x0000007200727308 */ /* 0x000fe20000000800 */
[----:B------:R-:W-:Y:S01]  /*d950*/  FADD.FTZ R154, R153, R154 ;  /* 0x0000009a999a7221 */ /* 0x000fe20000010000 */
[C---:B------:R-:W-:Y:S01]  /*d960*/  HMMA.16816.F32 R4, R16.reuse, R34, R4 ;  /* 0x000000221004723c */ /* 0x040fe20000001804 */
[----:B------:R-:W-:Y:S01]  /*d970*/  LDSM.16.MT88.4 R32, [R3+0x6000] ;  /* 0x006000000320783b */ /* 0x000fe20000004200 */
[----:B------:R-:W-:Y:S01]  /*d980*/  MUFU.EX2 R115, R115 ;  /* 0x0000007300737308 */ /* 0x000fe20000000800 */
[-C--:B------:R-:W-:Y:S01]  /*d990*/  FFMA.FTZ R64, R64, R175.reuse, -R176 ;  /* 0x000000af40407223 */ /* 0x080fe200000108b0 */
[----:B------:R-:W-:Y:S01]  /*d9a0*/  FADD.FTZ R138, R138, R57 ;  /* 0x000000398a8a7221 */ /* 0x000fe20000010000 */
[----:B------:R-:W-:Y:S01]  /*d9b0*/  FADD.FTZ R137, R137, R154 ;  /* 0x0000009a89897221 */ /* 0x000fe20000010000 */
[----:B------:R-:W-:Y:S01]  /*d9c0*/  MUFU.EX2 R110, R110 ;  /* 0x0000006e006e7308 */ /* 0x000fe20000000800 */
[-C--:B------:R-:W-:Y:S01]  /*d9d0*/  FFMA.FTZ R54, R54, R175.reuse, -R56 ;  /* 0x000000af36367223 */ /* 0x080fe20000010838 */
        /* <DEDUP_REMOVED lines=9> */
[----:B------:R-:W5:Y:S01]  /*da70*/  LDSM.16.MT88.4 R16, [R48+0x6000] ;  /* 0x006000003010783b */ /* 0x000f620000004200 */
[----:B----4-:R-:W-:Y:S01]  /*da80*/  F2FP.F16.F32.PACK_AB R14, R117, R116 ;  /* 0x00000074750e723e */ /* 0x010fe200000000ff */
[----:B------:R-:W-:Y:S01]  /*da90*/  MUFU.EX2 R108, R108 ;  /* 0x0000006c006c7308 */ /* 0x000fe20000000800 */
[----:B-1----:R-:W-:Y:S01]  /*daa0*/  F2FP.F16.F32.PACK_AB R15, R119, R118 ;  /* 0x00000076770f723e */ /* 0x002fe200000000ff */
[----:B------:R-:W-:Y:S01]  /*dab0*/  FADD.FTZ R134, R134, R139 ;  /* 0x0000008b86867221 */ /* 0x000fe20000010000 */
[----:B------:R-:W-:Y:S01]  /*dac0*/  FADD.FTZ R133, R133, R132 ;  /* 0x0000008485857221 */ /* 0x000fe20000010000 */
[----:B------:R-:W1:Y:S01]  /*dad0*/  MUFU.EX2 R109, R109 ;  /* 0x0000006d006d7308 */ /* 0x000e620000000800 */
[-C--:B------:R-:W-:Y:S01]  /*dae0*/  FFMA.FTZ R45, R45, R175.reuse, -R176 ;  /* 0x000000af2d2d7223 */ /* 0x080fe200000108b0 */
[----:B------:R-:W-:Y:S01]  /*daf0*/  FADD.FTZ R135, R135, R134 ;  /* 0x0000008687877221 */ /* 0x000fe20000010000 */
[----:B------:R-:W-:Y:S01]  /*db00*/  FADD.FTZ R133, R178, R133 ;  /* 0x00000085b2857221 */ /* 0x000fe20000010000 */
[----:B------:R-:W4:Y:S01]  /*db10*/  MUFU.EX2 R111, R111 ;  /* 0x0000006f006f7308 */ /* 0x000f220000000800 */
        /* <DEDUP_REMOVED lines=13> */
[-CC-:B------:R-:W-:Y:S01]  /*dbf0*/  FFMA.FTZ R83, R83, R175.reuse, -R176.reuse ;  /* 0x000000af53537223 */ /* 0x180fe200000108b0 */
[-C--:B------:R-:W-:Y:S01]  /*dc00*/  FFMA.FTZ R59, R53, R175.reuse, -R176 ;  /* 0x000000af353b7223 */ /* 0x080fe200000108b0 */
[----:B------:R-:W-:Y:S01]  /*dc10*/  MUFU.EX2 R103, R103 ;  /* 0x0000006700677308 */ /* 0x000fe20000000800 */
[C---:B--2---:R-:W-:Y:S01]  /*dc20*/  HMMA.16816.F32 R28, R12.reuse, R24, R28 ;  /* 0x000000180c1c723c */ /* 0x044fe2000000181c */
[----:B------:R-:W-:Y:S01]  /*dc30*/  FADD.FTZ R127, R127, R126 ;  /* 0x0000007e7f7f7221 */ /* 0x000fe20000010000 */
[----:B------:R-:W-:Y:S01]  /*dc40*/  FADD.FTZ R125, R142, R125 ;  /* 0x0000007d8e7d7221 */ /* 0x000fe20000010000 */
[----:B------:R-:W-:Y:S01]  /*dc50*/  MUFU.EX2 R128, R128 ;  /* 0x0000008000807308 */ /* 0x000fe20000000800 */
[-C--:B------:R-:W-:Y:S01]  /*dc60*/  FFMA.FTZ R42, R42, R175.reuse, -R56 ;  /* 0x000000af2a2a7223 */ /* 0x080fe20000010838 */
[----:B------:R-:W-:Y:S01]  /*dc70*/  FADD.FTZ R122, R122, R127 ;  /* 0x0000007f7a7a7221 */ /* 0x000fe20000010000 */
[----:B------:R-:W-:Y:S01]  /*dc80*/  FADD.FTZ R120, R120, R125 ;  /* 0x0000007d78787221 */ /* 0x000fe20000010000 */
[----:B------:R2:W5:Y:S01]  /*dc90*/  MUFU.EX2 R131, R147 ;  /* 0x0000009300837308 */ /* 0x0005620000000800 */
[----:B------:R-:W-:Y:S01]  /*dca0*/  HMMA.16816.F32 R8, R12, R26, R8 ;  /* 0x0000001a0c08723c */ /* 0x000fe20000001808 */
[----:B---3--:R-:W-:Y:S01]  /*dcb0*/  F2FP.F16.F32.PACK_AB R12, R113, R112 ;  /* 0x00000070710c723e */ /* 0x008fe200000000ff */
[----:B------:R-:W3:Y:S01]  /*dcc0*/  LDSM.16.MT88.4 R24, [R48+0x6400] ;  /* 0x006400003018783b */ /* 0x000ee20000004200 */
[----:B------:R-:W-:Y:S01]  /*dcd0*/  F2FP.F16.F32.PACK_AB R13, R115, R114 ;  /* 0x00000072730d723e */ /* 0x000fe200000000ff */
[----:B------:R5:W-:Y:S01]  /*dce0*/  MUFU.EX2 R101, R177 ;  /* 0x000000b100657308 */ /* 0x000be20000000800 */
[----:B-1----:R-:W-:Y:S01]  /*dcf0*/  F2FP.F16.F32.PACK_AB R14, R109, R108 ;  /* 0x0000006c6d0e723e */ /* 0x002fe200000000ff */
[----:B------:R-:W-:Y:S01]  /*dd00*/  FADD.FTZ R123, R123, R122 ;  /* 0x0000007a7b7b7221 */ /* 0x000fe20000010000 */
[----:B----4-:R-:W-:Y:S01]  /*dd10*/  F2FP.F16.F32.PACK_AB R15, R111, R110 ;  /* 0x0000006e6f0f723e */ /* 0x010fe200000000ff */
[----:B------:R-:W1:Y:S01]  /*dd20*/  MUFU.EX2 R130, R130 ;  /* 0x0000008200827308 */ /* 0x000e620000000800 */
[----:B------:R-:W-:Y:S01]  /*dd30*/  FADD.FTZ R121, R121, R120 ;  /* 0x0000007879797221 */ /* 0x000fe20000010000 */
[----:B------:R-:W-:Y:S01]  /*dd40*/  FADD.FTZ R118, R118, R123 ;  /* 0x0000007b76767221 */ /* 0x000fe20000010000 */
[-C--:B------:R-:W-:Y:S01]  /*dd50*/  FFMA.FTZ R43, R43, R175.reuse, -R56 ;  /* 0x000000af2b2b7223 */ /* 0x080fe20000010838 */
[----:B------:R-:W-:Y:S01]  /*dd60*/  MUFU.EX2 R98, R98 ;  /* 0x0000006200627308 */ /* 0x000fe20000000800 */
[-CC-:B--2---:R-:W-:Y:S01]  /*dd70*/  FFMA.FTZ R147, R106, R175.reuse, -R176.reuse ;  /* 0x000000af6a937223 */ /* 0x184fe200000108b0 */
[C---:B-----5:R-:W-:Y:S01]  /*dd80*/  HMMA.16816.F32 R20, R12.reuse, R16, R20 ;  /* 0x000000100c14723c */ /* 0x060fe20000001814 */
[-CC-:B------:R-:W-:Y:S01]  /*dd90*/  FFMA.FTZ R106, R77, R175.reuse, -R176.reuse ;  /* 0x000000af4d6a7223 */ /* 0x180fe200000108b0 */
[----:B------:R-:W-:Y:S01]  /*dda0*/  MUFU.EX2 R99, R99 ;  /* 0x0000006300637308 */ /* 0x000fe20000000800 */
[----:B------:R-:W-:Y:S01]  /*ddb0*/  FADD.FTZ R116, R116, R121 ;  /* 0x0000007974747221 */ /* 0x000fe20000010000 */
[-C--:B------:R-:W-:Y:S01]  /*ddc0*/  FFMA.FTZ R177, R107, R175.reuse, -R176 ;  /* 0x000000af6bb17223 */ /* 0x080fe200000108b0 */
[----:B------:R-:W-:Y:S01]  /*ddd0*/  FADD.FTZ R119, R119, R118 ;  /* 0x0000007677777221 */ /* 0x000fe20000010000 */
[----:B------:R-:W-:Y:S01]  /*dde0*/  MUFU.EX2 R94, R94 ;  /* 0x0000005e005e7308 */ /* 0x000fe20000000800 */
[----:B------:R-:W-:Y:S01]  /*ddf0*/  FADD.FTZ R117, R117, R116 ;  /* 0x0000007475757221 */ /* 0x000fe20000010000 */
[C---:B------:R-:W-:Y:S01]  /*de00*/  HMMA.16816.F32 R4, R12.reuse, R18, R4 ;  /* 0x000000120c04723c */ /* 0x040fe20000001804 */
[----:B------:R-:W2:Y:S01]  /*de10*/  LDSM.16.MT88.4 R16, [R3+0x6400] ;  /* 0x006400000310783b */ /* 0x000ea20000004200 */
[----:B------:R-:W-:Y:S01]  /*de20*/  MUFU.EX2 R96, R96 ;  /* 0x0000006000607308 */ /* 0x000fe20000000800 */
[----:B------:R-:W-:Y:S01]  /*de30*/  FADD.FTZ R114, R114, R119 ;  /* 0x0000007772727221 */ /* 0x000fe20000010000 */
[-CC-:B------:R-:W-:Y:S01]  /*de40*/  FFMA.FTZ R41, R41, R175.reuse, -R176.reuse ;  /* 0x000000af29297223 */ /* 0x180fe200000108b0 */
        /* <DEDUP_REMOVED lines=17> */
[----:B-1----:R-:W-:Y:S01]  /*df60*/  F2FP.F16.F32.PACK_AB R14, R130, R101 ;  /* 0x00000065820e723e */ /* 0x002fe200000000ff */
        /* <DEDUP_REMOVED lines=17> */
[----:B------:R-:W1:Y:S01]  /*e080*/  MUFU.EX2 R89, R89 ;  /* 0x0000005900597308 */ /* 0x000e620000000800 */
[----:B------:R-:W-:Y:S01]  /*e090*/  LDSM.16.MT88.4 R24, [R3+0x6c00] ;  /* 0x006c00000318783b */ /* 0x000fe20000004200 */
[----:B------:R-:W-:Y:S01]  /*e0a0*/  FADD.FTZ R101, R130, R101 ;  /* 0x0000006582657221 */ /* 0x000fe20000010000 */
[-C--:B------:R-:W-:Y:S01]  /*e0b0*/  FFMA.FTZ R159, R159, R175.reuse, -R176 ;  /* 0x000000af9f9f7223 */ /* 0x080fe200000108b0 */
[----:B------:R-:W-:Y:S01]  /*e0c0*/  MUFU.EX2 R84, R84 ;  /* 0x0000005400547308 */ /* 0x000fe20000000800 */
[-C--:B------:R-:W-:Y:S01]  /*e0d0*/  FFMA.FTZ R158, R158, R175.reuse, -R56 ;  /* 0x000000af9e9e7223 */ /* 0x080fe20000010838 */
[----:B------:R-:W-:Y:S01]  /*e0e0*/  LDSM.16.MT88.4 R140, [R48+0x8c00] ;  /* 0x008c0000308c783b */ /* 0x000fe20000004200 */
[C---:B--2---:R-:W-:Y:S01]  /*e0f0*/  HMMA.16816.F32 R28, R12.reuse, R16, R28 ;  /* 0x000000100c1c723c */ /* 0x044fe2000000181c */
[----:B------:R-:W2:Y:S01]  /*e100*/  MUFU.EX2 R85, R85 ;  /* 0x0000005500557308 */ /* 0x000ea20000000800 */
[-C--:B------:R-:W-:Y:S01]  /*e110*/  FFMA.FTZ R238, R174, R175.reuse, -R176 ;  /* 0x000000afaeee7223 */ /* 0x080fe200000108b0 */
[-CC-:B------:R-:W-:Y:S01]  /*e120*/  FFMA.FTZ R239, R173, R175.reuse, -R56.reuse ;  /* 0x000000afadef7223 */ /* 0x180fe20000010838 */
[-C--:B------:R-:W-:Y:S01]  /*e130*/  FFMA.FTZ R167, R167, R175.reuse, -R56 ;  /* 0x000000afa7a77223 */ /* 0x080fe20000010838 */
[----:B------:R-:W3:Y:S01]  /*e140*/  MUFU.EX2 R87, R87 ;  /* 0x0000005700577308 */ /* 0x000ee20000000800 */
[----:B------:R-:W-:Y:S01]  /*e150*/  FFMA.FTZ R171, R171, R175, -R176 ;  /* 0x000000afabab7223 */ /* 0x000fe200000108b0 */
[----:B------:R-:W-:Y:S01]  /*e160*/  LDSM.16.MT88.4 R132, [R3+0x8c00] ;  /* 0x008c00000384783b */ /* 0x000fe20000004200 */
[----:B------:R-:W-:Y:S01]  /*e170*/  HMMA.16816.F32 R8, R12, R18, R8 ;  /* 0x000000120c08723c */ /* 0x000fe20000001808 */
[----:B----4-:R-:W-:Y:S01]  /*e180*/  F2FP.F16.F32.PACK_AB R12, R97, R96 ;  /* 0x00000060610c723e */ /* 0x010fe200000000ff */
[----:B------:R-:W-:Y:S01]  /*e190*/  MUFU.EX2 R100, R100 ;  /* 0x0000006400647308 */ /* 0x000fe20000000800 */
[----:B------:R-:W4:Y:S01]  /*e1a0*/  LDSM.16.MT88.4 R16, [R48+0x6c00] ;  /* 0x006c00003010783b */ /* 0x000f220000004200 */
[----:B------:R-:W-:Y:S01]  /*e1b0*/  F2FP.F16.F32.PACK_AB R13, R99, R98 ;  /* 0x00000062630d723e */ /* 0x000fe200000000ff */
[----:B------:R-:W-:Y:S01]  /*e1c0*/  FADD.FTZ R98, R98, R103 ;  /* 0x0000006762627221 */ /* 0x000fe20000010000 */
[----:B-----5:R-:W-:Y:S01]  /*e1d0*/  F2FP.F16.F32.PACK_AB R14, R93, R92 ;  /* 0x0000005c5d0e723e */ /* 0x020fe200000000ff */
[----:B------:R-:W-:Y:S01]  /*e1e0*/  MUFU.EX2 R105, R105 ;  /* 0x0000006900697308 */ /* 0x000fe20000000800 */
[----:B------:R-:W-:Y:S01]  /*e1f0*/  F2FP.F16.F32.PACK_AB R15, R95, R94 ;  /* 0x0000005e5f0f723e */ /* 0x000fe200000000ff */
[----:B------:R-:W-:Y:S01]  /*e200*/  FADD.FTZ R96, R96, R101 ;  /* 0x0000006560607221 */ /* 0x000fe20000010000 */
[----:B------:R-:W-:Y:S01]  /*e210*/  FADD.FTZ R99, R99, R98 ;  /* 0x0000006263637221 */ /* 0x000fe20000010000 */
[----:B------:R-:W-:Y:S02]  /*e220*/  MUFU.EX2 R78, R78 ;  /* 0x0000004e004e7308 */ /* 0x000fe40000000800 */
[----:B------:R-:W-:Y:S01]  /*e230*/  FADD.FTZ R97, R97, R96 ;  /* 0x0000006061617221 */ /* 0x000fe20000010000 */
[----:B------:R-:W-:Y:S01]  /*e240*/  FADD.FTZ R94, R94, R99 ;  /* 0x000000635e5e7221 */ /* 0x000fe20000010000 */
[----:B------:R-:W-:Y:S01]  /*e250*/  HMMA.16816.F32 R20, R12, R36, R20 ;  /* 0x000000240c14723c */ /* 0x000fe20000001814 */
[----:B------:R-:W-:Y:S01]  /*e260*/  MUFU.EX2 R79, R79 ;  /* 0x0000004f004f7308 */ /* 0x000fe20000000800 */
[----:B------:R-:W-:Y:S01]  /*e270*/  FADD.FTZ R92, R92, R97 ;  /* 0x000000615c5c7221 */ /* 0x000fe20000010000 */
[----:B------:R-:W-:-:S02]  /*e280*/  FADD.FTZ R95, R95, R94 ;  /* 0x0000005e5f5f7221 */ /* 0x000fc40000010000 */
[----:B------:R-:W5:Y:S01]  /*e290*/  MUFU.EX2 R104, R104 ;  /* 0x0000006800687308 */ /* 0x000f620000000800 */
[----:B------:R-:W-:Y:S02]  /*e2a0*/  FADD.FTZ R93, R93, R92 ;  /* 0x0000005c5d5d7221 */ /* 0x000fe40000010000 */
[C---:B------:R-:W-:Y:S01]  /*e2b0*/  HMMA.16816.F32 R4, R12.reuse, R38, R4 ;  /* 0x000000260c04723c */ /* 0x040fe20000001804 */
[----:B------:R-:W5:Y:S01]  /*e2c0*/  MUFU.EX2 R107, R147 ;  /* 0x00000093006b7308 */ /* 0x000f620000000800 */
[----:B------:R-:W-:Y:S03]  /*e2d0*/  LDSM.16.MT88.4 R36, [R48+0x7400] ;  /* 0x007400003024783b */ /* 0x000fe60000004200 */
[----:B------:R-:W5:Y:S03]  /*e2e0*/  MUFU.EX2 R77, R177 ;  /* 0x000000b1004d7308 */ /* 0x000f660000000800 */
[C---:B------:R-:W-:Y:S01]  /*e2f0*/  HMMA.16816.F32 R28, R12.reuse, R32, R28 ;  /* 0x000000200c1c723c */ /* 0x040fe2000000181c */
[----:B------:R-:W5:Y:S04]  /*e300*/  MUFU.EX2 R106, R106 ;  /* 0x0000006a006a7308 */ /* 0x000f680000000800 */
[----:B------:R-:W-:Y:S03]  /*e310*/  MUFU.EX2 R74, R74 ;  /* 0x0000004a004a7308 */ /* 0x000fe60000000800 */
[----:B------:R-:W-:Y:S01]  /*e320*/  HMMA.16816.F32 R8, R12, R34, R8 ;  /* 0x000000220c08723c */ /* 0x000fe20000001808 */
[----:B------:R-:W5:Y:S01]  /*e330*/  LDSM.16.MT88.4 R32, [R48+0x7000] ;  /* 0x007000003020783b */ /* 0x000f620000004200 */
[----:B-1----:R-:W-:Y:S01]  /*e340*/  F2FP.F16.F32.PACK_AB R12, R89, R88 ;  /* 0x00000058590c723e */ /* 0x002fe200000000ff */
[----:B------:R-:W-:Y:S01]  /*e350*/  MUFU.EX2 R75, R75 ;  /* 0x0000004b004b7308 */ /* 0x000fe20000000800 */
[----:B------:R-:W-:Y:S01]  /*e360*/  F2FP.F16.F32.PACK_AB R13, R91, R90 ;  /* 0x0000005a5b0d723e */ /* 0x000fe200000000ff */
[----:B------:R-:W-:Y:S01]  /*e370*/  FADD.FTZ R90, R90, R95 ;  /* 0x0000005f5a5a7221 */ /* 0x000fe20000010000 */
[----:B--2---:R-:W-:Y:S01]  /*e380*/  F2FP.F16.F32.PACK_AB R14, R85, R84 ;  /* 0x00000054550e723e */ /* 0x004fe200000000ff */
[----:B------:R-:W-:Y:S01]  /*e390*/  MUFU.EX2 R70, R70 ;  /* 0x0000004600467308 */ /* 0x000fe20000000800 */
[----:B---3--:R-:W-:Y:S01]  /*e3a0*/  F2FP.F16.F32.PACK_AB R15, R87, R86 ;  /* 0x00000056570f723e */ /* 0x008fe200000000ff */
[----:B------:R-:W-:Y:S01]  /*e3b0*/  FADD.FTZ R88, R88, R93 ;  /* 0x0000005d58587221 */ /* 0x000fe20000010000 */
[----:B------:R-:W-:Y:S01]  /*e3c0*/  FADD.FTZ R91, R91, R90 ;  /* 0x0000005a5b5b7221 */ /* 0x000fe20000010000 */
[----:B------:R-:W1:Y:S02]  /*e3d0*/  MUFU.EX2 R72, R72 ;  /* 0x0000004800487308 */ /* 0x000e640000000800 */
[----:B------:R-:W-:Y:S01]  /*e3e0*/  FADD.FTZ R89, R89, R88 ;  /* 0x0000005859597221 */ /* 0x000fe20000010000 */
[----:B------:R-:W-:Y:S01]  /*e3f0*/  FADD.FTZ R86, R86, R91 ;  /* 0x0000005b56567221 */ /* 0x000fe20000010000 */
[----:B----4-:R-:W-:Y:S01]  /*e400*/  HMMA.16816.F32 R20, R12, R16, R20 ;  /* 0x000000100c14723c */ /* 0x010fe20000001814 */
[----:B------:R-:W2:Y:S01]  /*e410*/  MUFU.EX2 R73, R73 ;  /* 0x0000004900497308 */ /* 0x000ea20000000800 */
[----:B------:R-:W-:Y:S01]  /*e420*/  FADD.FTZ R84, R84, R89 ;  /* 0x0000005954547221 */ /* 0x000fe20000010000 */
[----:B------:R-:W-:-:S02]  /*e430*/  FADD.FTZ R87, R87, R86 ;  /* 0x0000005657577221 */ /* 0x000fc40000010000 */
[----:B------:R-:W-:Y:S01]  /*e440*/  MUFU.EX2 R68, R68 ;  /* 0x0000004400447308 */ /* 0x000fe20000000800 */
[----:B------:R-:W-:Y:S01]  /*e450*/  FADD.FTZ R85, R85, R84 ;  /* 0x0000005455557221 */ /* 0x000fe20000010000 */
[-CC-:B------:R-:W-:Y:S01]  /*e460*/  FFMA.FTZ R84, R49, R175.reuse, -R176.reuse ;  /* 0x000000af31547223 */ /* 0x180fe200000108b0 */
[C---:B------:R-:W-:Y:S01]  /*e470*/  HMMA.16816.F32 R4, R12.reuse, R18, R4 ;  /* 0x000000120c04723c */ /* 0x040fe20000001804 */
[----:B------:R-:W3:Y:S01]  /*e480*/  LDSM.16.MT88.4 R16, [R3+0x7000] ;  /* 0x007000000310783b */ /* 0x000ee20000004200 */
[----:B------:R-:W4:Y:S01]  /*e490*/  MUFU.EX2 R69, R69 ;  /* 0x0000004500457308 */ /* 0x000f220000000800 */
[----:B-----5:R-:W-:Y:S01]  /*e4a0*/  FADD.FTZ R82, R104, R85 ;  /* 0x0000005568527221 */ /* 0x020fe20000010000 */
[----:B------:R-:W-:Y:S02]  /*e4b0*/  FFMA.FTZ R85, R63, R175, -R176 ;  /* 0x000000af3f557223 */ /* 0x000fe400000108b0 */
[----:B------:R-:W5:Y:S01]  /*e4c0*/  MUFU.EX2 R71, R71 ;  /* 0x0000004700477308 */ /* 0x000f620000000800 */
[----:B------:R-:W-:Y:S01]  /*e4d0*/  FADD.FTZ R82, R107, R82 ;  /* 0x000000526b527221 */ /* 0x000fe20000010000 */
[----:B------:R-:W-:Y:S02]  /*e4e0*/  HMMA.16816.F32 R28, R12, R24, R28 ;  /* 0x000000180c1c723c */ /* 0x000fe4000000181c */
[----:B------:R-:W-:Y:S01]  /*e4f0*/  MUFU.EX2 R66, R66 ;  /* 0x0000004200427308 */ /* 0x000fe20000000800 */
[----:B------:R-:W-:-:S03]  /*e500*/  FADD.FTZ R63, R77, R82 ;  /* 0x000000524d3f7221 */ /* 0x000fc60000010000 */
        /* <DEDUP_REMOVED lines=12> */
[----:B------:R-:W-:Y:S02]  /*e5d0*/  MUFU.EX2 R45, R45 ;  /* 0x0000002d002d7308 */ /* 0x000fe40000000800 */
[C---:B------:R-:W-:Y:S01]  /*e5e0*/  HMMA.16816.F32 R20, R12.reuse, R32, R20 ;  /* 0x000000200c14723c */ /* 0x040fe20000001814 */
[-CC-:B------:R-:W-:Y:S01]  /*e5f0*/  FFMA.FTZ R32, R67, R175.reuse, -R56.reuse ;  /* 0x000000af43207223 */ /* 0x180fe20000010838 */
[-CC-:B------:R-:W-:Y:S01]  /*e600*/  FFMA.FTZ R67, R81, R175.reuse, -R56.reuse ;  /* 0x000000af51437223 */ /* 0x180fe20000010838 */
[----:B------:R-:W-:Y:S01]  /*e610*/  MUFU.EX2 R47, R47 ;  /* 0x0000002f002f7308 */ /* 0x000fe20000000800 */
[-C--:B------:R-:W-:Y:S01]  /*e620*/  FFMA.FTZ R81, R165, R175.reuse, -R56 ;  /* 0x000000afa5517223 */ /* 0x080fe20000010838 */
[----:B------:R-:W-:Y:S02]  /*e630*/  FADD.FTZ R78, R78, R105 ;  /* 0x000000694e4e7221 */ /* 0x000fe40000010000 */
[----:B------:R-:W-:Y:S01]  /*e640*/  MUFU.EX2 R42, R42 ;  /* 0x0000002a002a7308 */ /* 0x000fe20000000800 */
[----:B------:R-:W-:Y:S01]  /*e650*/  HMMA.16816.F32 R4, R12, R34, R4 ;  /* 0x000000220c04723c */ /* 0x000fe20000001804 */
[----:B------:R-:W-:Y:S01]  /*e660*/  FADD.FTZ R79, R79, R78 ;  /* 0x0000004e4f4f7221 */ /* 0x000fe20000010000 */
[----:B-1----:R-:W-:Y:S01]  /*e670*/  FFMA.FTZ R83, R58, R175, -R56 ;  /* 0x000000af3a537223 */ /* 0x002fe20000010838 */
[----:B------:R-:W-:Y:S01]  /*e680*/  MUFU.EX2 R67, R67 ;  /* 0x0000004300437308 */ /* 0x000fe20000000800 */
[----:B------:R-:W-:-:S03]  /*e690*/  FADD.FTZ R78, R72, R87 ;  /* 0x00000057484e7221 */ /* 0x000fc60000010000 */
[----:B------:R-:W-:Y:S01]  /*e6a0*/  MUFU.EX2 R43, R43 ;  /* 0x0000002b002b7308 */ /* 0x000fe20000000800 */
[C---:B---3--:R-:W-:Y:S03]  /*e6b0*/  HMMA.16816.F32 R28, R12.reuse, R16, R28 ;  /* 0x000000100c1c723c */ /* 0x048fe6000000181c */
[----:B------:R-:W-:Y:S04]  /*e6c0*/  MUFU.EX2 R41, R41 ;  /* 0x0000002900297308 */ /* 0x000fe80000000800 */
[----:B------:R-:W-:Y:S01]  /*e6d0*/  MUFU.EX2 R57, R57 ;  /* 0x0000003900397308 */ /* 0x000fe20000000800 */
[----:B------:R-:W-:Y:S01]  /*e6e0*/  HMMA.16816.F32 R8, R12, R18, R8 ;  /* 0x000000120c08723c */ /* 0x000fe20000001808 */
[----:B--2---:R-:W-:Y:S01]  /*e6f0*/  F2FP.F16.F32.PACK_AB R12, R73, R72 ;  /* 0x00000048490c723e */ /* 0x004fe200000000ff */
[----:B------:R-:W1:Y:S01]  /*e700*/  LDSM.16.MT88.4 R16, [R48+0x7800] ;  /* 0x007800003010783b */ /* 0x000e620000004200 */
[----:B------:R-:W-:Y:S01]  /*e710*/  F2FP.F16.F32.PACK_AB R13, R75, R74 ;  /* 0x0000004a4b0d723e */ /* 0x000fe200000000ff */
[----:B------:R-:W-:Y:S01]  /*e720*/  MUFU.EX2 R81, R81 ;  /* 0x0000005100517308 */ /* 0x000fe20000000800 */
[----:B----4-:R-:W-:Y:S01]  /*e730*/  F2FP.F16.F32.PACK_AB R14, R69, R68 ;  /* 0x00000044450e723e */ /* 0x010fe200000000ff */
[----:B------:R-:W-:Y:S01]  /*e740*/  FADD.FTZ R74, R74, R79 ;  /* 0x0000004f4a4a7221 */ /* 0x000fe20000010000 */
[----:B-----5:R-:W-:Y:S01]  /*e750*/  F2FP.F16.F32.PACK_AB R15, R71, R70 ;  /* 0x00000046470f723e */ /* 0x020fe200000000ff */
[----:B------:R-:W-:Y:S01]  /*e760*/  FADD.FTZ R73, R73, R78 ;  /* 0x0000004e49497221 */ /* 0x000fe20000010000 */
[----:B------:R-:W-:Y:S01]  /*e770*/  MUFU.EX2 R58, R62 ;  /* 0x0000003e003a7308 */ /* 0x000fe20000000800 */
[----:B------:R-:W-:-:S02]  /*e780*/  FADD.FTZ R75, R75, R74 ;  /* 0x0000004a4b4b7221 */ /* 0x000fc40000010000 */
[----:B------:R-:W-:Y:S01]  /*e790*/  FADD.FTZ R68, R68, R73 ;  /* 0x0000004944447221 */ /* 0x000fe20000010000 */
[----:B------:R-:W-:Y:S01]  /*e7a0*/  MUFU.EX2 R83, R83 ;  /* 0x0000005300537308 */ /* 0x000fe20000000800 */
[C---:B------:R-:W-:Y:S01]  /*e7b0*/  HMMA.16816.F32 R20, R12.reuse, R36, R20 ;  /* 0x000000240c14723c */ /* 0x040fe20000001814 */
[-C--:B------:R-:W-:Y:S01]  /*e7c0*/  FFMA.FTZ R36, R76, R175.reuse, -R56 ;  /* 0x000000af4c247223 */ /* 0x080fe20000010838 */
[-CC-:B------:R-:W-:Y:S01]  /*e7d0*/  FFMA.FTZ R76, R65, R175.reuse, -R176.reuse ;  /* 0x000000af414c7223 */ /* 0x180fe200000108b0 */
[----:B------:R2:W-:Y:S01]  /*e7e0*/  MUFU.EX2 R37, R32 ;  /* 0x0000002000257308 */ /* 0x0005e20000000800 */
[-C--:B------:R-:W-:Y:S01]  /*e7f0*/  FFMA.FTZ R65, R146, R175.reuse, -R176 ;  /* 0x000000af92417223 */ /* 0x080fe200000108b0 */
[----:B------:R-:W-:Y:S02]  /*e800*/  FADD.FTZ R69, R69, R68 ;  /* 0x0000004445457221 */ /* 0x000fe40000010000 */
[----:B------:R-:W-:Y:S01]  /*e810*/  MUFU.EX2 R36, R36 ;  /* 0x0000002400247308 */ /* 0x000fe20000000800 */
[C---:B------:R-:W-:Y:S01]  /*e820*/  HMMA.16816.F32 R4, R12.reuse, R38, R4 ;  /* 0x000000260c04723c */ /* 0x040fe20000001804 */
[-CC-:B------:R-:W-:Y:S01]  /*e830*/  FFMA.FTZ R38, R80, R175.reuse, -R176.reuse ;  /* 0x000000af50267223 */ /* 0x180fe200000108b0 */
[-C--:B------:R-:W-:Y:S01]  /*e840*/  FFMA.FTZ R80, R164, R175.reuse, -R176 ;  /* 0x000000afa4507223 */ /* 0x080fe200000108b0 */
[----:B------:R-:W3:Y:S04]  /*e850*/  MUFU.EX2 R39, R76 ;  /* 0x0000004c00277308 */ /* 0x000ee80000000800 */
[----:B------:R-:W-:Y:S01]  /*e860*/  MUFU.EX2 R38, R38 ;  /* 0x0000002600267308 */ /* 0x000fe20000000800 */
[C---:B------:R-:W-:Y:S01]  /*e870*/  HMMA.16816.F32 R28, R12.reuse, R24, R28 ;  /* 0x000000180c1c723c */ /* 0x040fe2000000181c */
[----:B--2---:R-:W2:Y:S02]  /*e880*/  LDSM.16.MT88.4 R32, [R3+0x7800] ;  /* 0x007800000320783b */ /* 0x004ea40000004200 */
[----:B------:R-:W4:Y:S04]  /*e890*/  MUFU.EX2 R65, R65 ;  /* 0x0000004100417308 */ /* 0x000f280000000800 */
[----:B------:R-:W-:Y:S01]  /*e8a0*/  MUFU.EX2 R80, R80 ;  /* 0x0000005000507308 */ /* 0x000fe20000000800 */
[----:B------:R-:W-:Y:S01]  /*e8b0*/  HMMA.16816.F32 R8, R12, R26, R8 ;  /* 0x0000001a0c08723c */ /* 0x000fe20000001808 */
[----:B------:R-:W5:Y:S01]  /*e8c0*/  LDSM.16.MT88.4 R24, [R48+0x7c00] ;  /* 0x007c00003018783b */ /* 0x000f620000004200 */
[----:B---3--:R-:W-:Y:S01]  /*e8d0*/  F2FP.F16.F32.PACK_AB R12, R39, R64 ;  /* 0x00000040270c723e */ /* 0x008fe200000000ff */
[----:B------:R-:W-:Y:S01]  /*e8e0*/  FFMA.FTZ R76, R55, R175, -R56 ;  /* 0x000000af374c7223 */ /* 0x000fe20000010838 */
[----:B------:R-:W-:Y:S01]  /*e8f0*/  F2FP.F16.F32.PACK_AB R13, R37, R66 ;  /* 0x00000042250d723e */ /* 0x000fe200000000ff */
[----:B------:R3:W-:Y:S01]  /*e900*/  MUFU.EX2 R55, R54 ;  /* 0x0000003600377308 */ /* 0x0007e20000000800 */
[----:B------:R-:W-:Y:S01]  /*e910*/  F2FP.F16.F32.PACK_AB R15, R67, R36 ;  /* 0x00000024430f723e */ /* 0x000fe200000000ff */
[----:B------:R-:W-:Y:S01]  /*e920*/  FADD.FTZ R64, R64, R69 ;  /* 0x0000004540407221 */ /* 0x000fe20000010000 */
[----:B----4-:R-:W-:Y:S01]  /*e930*/  F2FP.F16.F32.PACK_AB R14, R65, R38 ;  /* 0x00000026410e723e */ /* 0x010fe200000000ff */
[----:B------:R4:W2:Y:S02]  /*e940*/  MUFU.EX2 R46, R76 ;  /* 0x0000004c002e7308 */ /* 0x0008a40000000800 */
[----:B------:R-:W-:-:S02]  /*e950*/  FADD.FTZ R39, R39, R64 ;  /* 0x0000004027277221 */ /* 0x000fc40000010000 */
[----:B------:R-:W-:Y:S02]  /*e960*/  MUFU.EX2 R49, R157 ;  /* 0x0000009d00317308 */ /* 0x000fe40000000800 */
[----:B------:R-:W-:Y:S01]  /*e970*/  FADD.FTZ R38, R38, R39 ;  /* 0x0000002726267221 */ /* 0x000fe20000010000 */
[C---:B-1----:R-:W-:Y:S01]  /*e980*/  HMMA.16816.F32 R20, R12.reuse, R16, R20 ;  /* 0x000000100c14723c */ /* 0x042fe20000001814 */
[-CC-:B------:R-:W-:Y:S01]  /*e990*/  FFMA.FTZ R39, R168, R175.reuse, -R176.reuse ;  /* 0x000000afa8277223 */ /* 0x180fe200000108b0 */
[----:B------:R-:W-:Y:S01]  /*e9a0*/  MUFU.EX2 R62, R84 ;  /* 0x00000054003e7308 */ /* 0x000fe20000000800 */
[-C--:B---3--:R-:W-:Y:S01]  /*e9b0*/  FFMA.FTZ R54, R44, R175.reuse, -R176 ;  /* 0x000000af2c367223 */ /* 0x088fe200000108b0 */
[----:B------:R-:W-:Y:S02]  /*e9c0*/  FADD.FTZ R38, R65, R38 ;  /* 0x0000002641267221 */ /* 0x000fe40000010000 */
[----:B------:R1:W3:Y:S02]  /*e9d0*/  MUFU.EX2 R44, R59 ;  /* 0x0000003b002c7308 */ /* 0x0002e40000000800 */
[----:B------:R-:W-:Y:S01]  /*e9e0*/  HMMA.16816.F32 R4, R12, R18, R4 ;  /* 0x000000120c04723c */ /* 0x000fe20000001804 */
[----:B------:R-:W5:Y:S01]  /*e9f0*/  LDSM.16.MT88.4 R16, [R3+0x7c00] ;  /* 0x007c00000310783b */ /* 0x000f620000004200 */
[----:B------:R-:W3:Y:S01]  /*ea00*/  MUFU.EX2 R54, R54 ;  /* 0x0000003600367308 */ /* 0x000ee20000000800 */
[----:B----4-:R-:W-:-:S03]  /*ea10*/  FFMA.FTZ R76, R160, R175, -R176 ;  /* 0x000000afa04c7223 */ /* 0x010fc600000108b0 */
[----:B------:R-:W-:Y:S02]  /*ea20*/  MUFU.EX2 R77, R85 ;  /* 0x00000055004d7308 */ /* 0x000fe40000000800 */
[C---:B--2---:R-:W-:Y:S01]  /*ea30*/  HMMA.16816.F32 R28, R12.reuse, R32, R28 ;  /* 0x000000200c1c723c */ /* 0x044fe2000000181c */
[----:B------:R-:W-:Y:S01]  /*ea40*/  F2FP.F16.F32.PACK_AB R33, R46, R55 ;  /* 0x000000372e21723e */ /* 0x000fe200000000ff */
[----:B------:R-:W-:Y:S01]  /*ea50*/  MUFU.EX2 R76, R76 ;  /* 0x0000004c004c7308 */ /* 0x000fe20000000800 */
[----:B-1----:R-:W-:Y:S01]  /*ea60*/  FFMA.FTZ R59, R52, R175, -R56 ;  /* 0x000000af343b7223 */ /* 0x002fe20000010838 */
[----:B---3--:R-:W-:Y:S01]  /*ea70*/  F2FP.F16.F32.PACK_AB R32, R44, R53 ;  /* 0x000000352c20723e */ /* 0x008fe200000000ff */
[-C--:B------:R-:W-:Y:S01]  /*ea80*/  FFMA.FTZ R52, R40, R175.reuse, -R176 ;  /* 0x000000af28347223 */ /* 0x080fe200000108b0 */
[----:B------:R-:W-:Y:S01]  /*ea90*/  MUFU.EX2 R63, R156 ;  /* 0x0000009c003f7308 */ /* 0x000fe20000000800 */
[----:B------:R-:W-:Y:S01]  /*eaa0*/  FADD.FTZ R53, R53, R38 ;  /* 0x0000002635357221 */ /* 0x000fe20000010000 */
[----:B------:R-:W-:Y:S01]  /*eab0*/  HMMA.16816.F32 R8, R12, R34, R8 ;  /* 0x000000220c08723c */ /* 0x000fe20000001808 */
[----:B------:R-:W1:Y:S01]  /*eac0*/  LDSM.16.MT88.4 R12, [R48+0x8000] ;  /* 0x00800000300c783b */ /* 0x000e620000004200 */
[----:B------:R-:W-:Y:S01]  /*ead0*/  F2FP.F16.F32.PACK_AB R34, R45, R54 ;  /* 0x000000362d22723e */ /* 0x000fe200000000ff */
[----:B------:R2:W-:Y:S01]  /*eae0*/  MUFU.EX2 R40, R59 ;  /* 0x0000003b00287308 */ /* 0x0005e20000000800 */
[----:B------:R-:W-:Y:S01]  /*eaf0*/  F2FP.F16.F32.PACK_AB R35, R47, R50 ;  /* 0x000000322f23723e */ /* 0x000fe200000000ff */
[----:B------:R-:W-:Y:S01]  /*eb00*/  FADD.FTZ R53, R44, R53 ;  /* 0x000000352c357221 */ /* 0x000fe20000010000 */
[-C--:B------:R-:W-:Y:S01]  /*eb10*/  FFMA.FTZ R38, R172, R175.reuse, -R56 ;  /* 0x000000afac267223 */ /* 0x080fe20000010838 */
[----:B------:R-:W3:Y:S01]  /*eb20*/  MUFU.EX2 R52, R52 ;  /* 0x0000003400347308 */ /* 0x000ee20000000800 */
[----:B------:R-:W-:Y:S01]  /*eb30*/  FFMA.FTZ R44, R170, R175, -R176 ;  /* 0x000000afaa2c7223 */ /* 0x000fe200000108b0 */
[----:B------:R-:W-:-:S02]  /*eb40*/  FADD.FTZ R54, R54, R53 ;  /* 0x0000003536367221 */ /* 0x000fc40000010000 */
[C---:B-----5:R-:W-:Y:S01]  /*eb50*/  HMMA.16816.F32 R20, R32.reuse, R24, R20 ;  /* 0x000000182014723c */ /* 0x060fe20000001814 */
[----:B------:R-:W-:Y:S04]  /*eb60*/  MUFU.EX2 R72, R159 ;  /* 0x0000009f00487308 */ /* 0x000fe80000000800 */
[----:B------:R-:W-:Y:S01]  /*eb70*/  MUFU.EX2 R38, R38 ;  /* 0x0000002600267308 */ /* 0x000fe20000000800 */
[----:B--2---:R-:W-:Y:S02]  /*eb80*/  FFMA.FTZ R59, R155, R175, -R56 ;  /* 0x000000af9b3b7223 */ /* 0x004fe40000010838 */
[C---:B------:R-:W-:Y:S01]  /*eb90*/  HMMA.16816.F32 R4, R32.reuse, R26, R4 ;  /* 0x0000001a2004723c */ /* 0x040fe20000001804 */
[----:B------:R-:W2:Y:S01]  /*eba0*/  LDSM.16.MT88.4 R24, [R3+0x8000] ;  /* 0x008000000318783b */ /* 0x000ea20000004200 */
[----:B------:R-:W-:Y:S04]  /*ebb0*/  MUFU.EX2 R39, R39 ;  /* 0x0000002700277308 */ /* 0x000fe80000000800 */
[----:B------:R-:W4:Y:S02]  /*ebc0*/  MUFU.EX2 R59, R59 ;  /* 0x0000003b003b7308 */ /* 0x000f240000000800 */
[----:B------:R-:W-:Y:S01]  /*ebd0*/  HMMA.16816.F32 R28, R32, R16, R28 ;  /* 0x00000010201c723c */ /* 0x000fe2000000181c */
[----:B---3--:R-:W-:Y:S01]  /*ebe0*/  F2FP.F16.F32.PACK_AB R16, R41, R52 ;  /* 0x000000342910723e */ /* 0x008fe200000000ff */
[----:B------:R-:W-:Y:S01]  /*ebf0*/  MUFU.EX2 R44, R44 ;  /* 0x0000002c002c7308 */ /* 0x000fe20000000800 */
[----:B------:R-:W-:-:S03]  /*ec00*/  F2FP.F16.F32.PACK_AB R17, R43, R42 ;  /* 0x0000002a2b11723e */ /* 0x000fc600000000ff */
[----:B------:R-:W-:Y:S02]  /*ec10*/  MUFU.EX2 R238, R238 ;  /* 0x000000ee00ee7308 */ /* 0x000fe40000000800 */
[----:B------:R-:W-:Y:S01]  /*ec20*/  HMMA.16816.F32 R8, R32, R18, R8 ;  /* 0x000000122008723c */ /* 0x000fe20000001808 */
[----:B------:R-:W-:Y:S01]  /*ec30*/  F2FP.F16.F32.PACK_AB R18, R76, R57 ;  /* 0x000000394c12723e */ /* 0x000fe200000000ff */
[-C--:B------:R-:W-:Y:S01]  /*ec40*/  FFMA.FTZ R32, R60, R175.reuse, -R56 ;  /* 0x000000af3c207223 */ /* 0x080fe20000010838 */
[-C--:B------:R-:W-:Y:S01]  /*ec50*/  FFMA.FTZ R60, R61, R175.reuse, -R176 ;  /* 0x000000af3d3c7223 */ /* 0x080fe200000108b0 */
[----:B----4-:R-:W-:Y:S01]  /*ec60*/  F2FP.F16.F32.PACK_AB R19, R59, R40 ;  /* 0x000000283b13723e */ /* 0x010fe200000000ff */
[-CC-:B------:R-:W-:Y:S01]  /*ec70*/  FFMA.FTZ R34, R162, R175.reuse, -R56.reuse ;  /* 0x000000afa2227223 */ /* 0x180fe20000010838 */
[-C--:B------:R-:W-:Y:S01]  /*ec80*/  FFMA.FTZ R33, R163, R175.reuse, -R56 ;  /* 0x000000afa3217223 */ /* 0x080fe20000010838 */
[-CC-:B------:R-:W-:Y:S01]  /*ec90*/  FFMA.FTZ R35, R161, R175.reuse, -R176.reuse ;  /* 0x000000afa1237223 */ /* 0x180fe200000108b0 */
[----:B------:R-:W-:Y:S01]  /*eca0*/  FFMA.FTZ R61, R166, R175, -R176 ;  /* 0x000000afa63d7223 */ /* 0x000fe200000108b0 */
[----:B------:R-:W-:Y:S02]  /*ecb0*/  MUFU.EX2 R32, R32 ;  /* 0x0000002000207308 */ /* 0x000fe40000000800 */
[C---:B-1----:R-:W-:Y:S02]  /*ecc0*/  HMMA.16816.F32 R20, R16.reuse, R12, R20 ;  /* 0x0000000c1014723c */ /* 0x042fe40000001814 */
[----:B------:R-:W-:Y:S04]  /*ecd0*/  MUFU.EX2 R34, R34 ;  /* 0x0000002200227308 */ /* 0x000fe80000000800 */
[----:B------:R-:W-:Y:S02]  /*ece0*/  MUFU.EX2 R33, R33 ;  /* 0x0000002100217308 */ /* 0x000fe40000000800 */
[C---:B------:R-:W-:Y:S01]  /*ecf0*/  HMMA.16816.F32 R4, R16.reuse, R14, R4 ;  /* 0x0000000e1004723c */ /* 0x040fe20000001804 */
[----:B------:R-:W1:Y:S01]  /*ed00*/  LDSM.16.MT88.4 R12, [R48+0x8400] ;  /* 0x00840000300c783b */ /* 0x000e620000004200 */
[----:B------:R-:W3:Y:S04]  /*ed10*/  MUFU.EX2 R35, R35 ;  /* 0x0000002300237308 */ /* 0x000ee80000000800 */
[----:B------:R-:W-:Y:S02]  /*ed20*/  MUFU.EX2 R60, R60 ;  /* 0x0000003c003c7308 */ /* 0x000fe40000000800 */
[C---:B--2---:R-:W-:Y:S02]  /*ed30*/  HMMA.16816.F32 R28, R16.reuse, R24, R28 ;  /* 0x00000018101c723c */ /* 0x044fe4000000181c */
[----:B------:R-:W2:Y:S04]  /*ed40*/  MUFU.EX2 R61, R61 ;  /* 0x0000003d003d7308 */ /* 0x000ea80000000800 */
[----:B------:R-:W-:Y:S02]  /*ed50*/  MUFU.EX2 R239, R239 ;  /* 0x000000ef00ef7308 */ /* 0x000fe40000000800 */
[----:B------:R-:W-:Y:S01]  /*ed60*/  HMMA.16816.F32 R8, R16, R26, R8 ;  /* 0x0000001a1008723c */ /* 0x000fe20000001808 */
[----:B------:R-:W4:Y:S01]  /*ed70*/  LDSM.16.MT88.4 R24, [R3+0x8400] ;  /* 0x008400000318783b */ /* 0x000f220000004200 */
[----:B---3--:R-:W-:-:S02]  /*ed80*/  F2FP.F16.F32.PACK_AB R16, R80, R35 ;  /* 0x000000235010723e */ /* 0x008fc400000000ff */
[----:B------:R-:W-:Y:S02]  /*ed90*/  F2FP.F16.F32.PACK_AB R17, R33, R34 ;  /* 0x000000222111723e */ /* 0x000fe400000000ff */
[----:B------:R-:W-:Y:S02]  /*eda0*/  F2FP.F16.F32.PACK_AB R19, R81, R32 ;  /* 0x000000205113723e */ /* 0x000fe400000000ff */
[----:B--2---:R-:W-:-:S07]  /*edb0*/  F2FP.F16.F32.PACK_AB R18, R61, R60 ;  /* 0x0000003c3d12723e */ /* 0x004fce00000000ff */
[C---:B-1----:R-:W-:Y:S08]  /*edc0*/  HMMA.16816.F32 R20, R16.reuse, R12, R20 ;  /* 0x0000000c1014723c */ /* 0x042ff00000001814 */
[C---:B------:R-:W-:Y:S01]  /*edd0*/  HMMA.16816.F32 R4, R16.reuse, R14, R4 ;  /* 0x0000000e1004723c */ /* 0x040fe20000001804 */
[----:B------:R-:W1:Y:S07]  /*ede0*/  LDSM.16.MT88.4 R12, [R48+0x8800] ;  /* 0x00880000300c783b */ /* 0x000e6e0000004200 */
[----:B----4-:R-:W-:Y:S01]  /*edf0*/  HMMA.16816.F32 R28, R16, R24, R28 ;  /* 0x00000018101c723c */ /* 0x010fe2000000181c */
        /* <DEDUP_REMOVED lines=9> */
[----:B------:R-:W-:Y:S01]  /*ee90*/  FADD.FTZ R37, R37, R66 ;  /* 0x0000004225257221 */ /* 0x000fe20000010000 */
[----:B--2---:R-:W-:-:S03]  /*eea0*/  F2FP.F16.F32.PACK_AB R27, R70, R49 ;  /* 0x00000031461b723e */ /* 0x004fc600000000ff */
[----:B------:R-:W-:Y:S01]  /*eeb0*/  FADD.FTZ R36, R36, R37 ;  /* 0x0000002524247221 */ /* 0x000fe20000010000 */
[----:B------:R-:W-:-:S06]  /*eec0*/  FFMA.FTZ R37, R169, R175, -R56 ;  /* 0x000000afa9257223 */ /* 0x000fcc0000010838 */
[----:B------:R-:W-:Y:S01]  /*eed0*/  MUFU.EX2 R37, R37 ;  /* 0x0000002500257308 */ /* 0x000fe20000000800 */
[C---:B-1----:R-:W-:Y:S01]  /*eee0*/  HMMA.16816.F32 R20, R24.reuse, R12, R20 ;  /* 0x0000000c1814723c */ /* 0x042fe20000001814 */
[----:B------:R-:W-:Y:S02]  /*eef0*/  FADD.FTZ R12, R67, R36 ;  /* 0x00000024430c7221 */ /* 0x000fe40000010000 */
[----:B------:R-:W1:Y:S02]  /*ef00*/  MUFU.EX2 R36, R167 ;  /* 0x000000a700247308 */ /* 0x000e640000000800 */
[----:B------:R-:W-:Y:S01]  /*ef10*/  FADD.FTZ R13, R55, R12 ;  /* 0x0000000c370d7221 */ /* 0x000fe20000010000 */
[----:B------:R-:W-:Y:S02]  /*ef20*/  F2FP.F16.F32.PACK_AB R12, R44, R39 ;  /* 0x000000272c0c723e */ /* 0x000fe400000000ff */
[----:B------:R-:W-:Y:S01]  /*ef30*/  HMMA.16816.F32 R4, R24, R14, R4 ;  /* 0x0000000e1804723c */ /* 0x000fe20000001804 */
[----:B------:R-:W-:Y:S01]  /*ef40*/  FADD.FTZ R13, R46, R13 ;  /* 0x0000000d2e0d7221 */ /* 0x000fe20000010000 */
[----:B------:R-:W-:-:S03]  /*ef50*/  F2FP.F16.F32.PACK_AB R15, R239, R38 ;  /* 0x00000026ef0f723e */ /* 0x000fc600000000ff */
[----:B------:R-:W-:Y:S01]  /*ef60*/  FADD.FTZ R50, R50, R13 ;  /* 0x0000000d32327221 */ /* 0x000fe20000010000 */
[----:B------:R-:W-:Y:S02]  /*ef70*/  FADD.FTZ R13, R45, R54 ;  /* 0x000000362d0d7221 */ /* 0x000fe40000010000 */
[----:B------:R-:W2:Y:S01]  /*ef80*/  MUFU.EX2 R45, R171 ;  /* 0x000000ab002d7308 */ /* 0x000ea20000000800 */
[----:B------:R-:W-:Y:S01]  /*ef90*/  FADD.FTZ R47, R47, R50 ;  /* 0x000000322f2f7221 */ /* 0x000fe20000010000 */
[----:B------:R-:W-:Y:S01]  /*efa0*/  FADD.FTZ R52, R52, R13 ;  /* 0x0000000d34347221 */ /* 0x000fe20000010000 */
[----:B-1----:R-:W-:Y:S01]  /*efb0*/  F2FP.F16.F32.PACK_AB R13, R37, R36 ;  /* 0x00000024250d723e */ /* 0x002fe200000000ff */
[----:B---3--:R-:W-:Y:S01]  /*efc0*/  HMMA.16816.F32 R28, R24, R16, R28 ;  /* 0x00000010181c723c */ /* 0x008fe2000000181c */
[----:B------:R-:W-:Y:S01]  /*efd0*/  FADD.FTZ R42, R42, R47 ;  /* 0x0000002f2a2a7221 */ /* 0x000fe20000010000 */
[----:B------:R-:W-:-:S03]  /*efe0*/  FADD.FTZ R52, R41, R52 ;  /* 0x0000003429347221 */ /* 0x000fc60000010000 */
[----:B------:R-:W-:Y:S01]  /*eff0*/  FADD.FTZ R43, R43, R42 ;  /* 0x0000002a2b2b7221 */ /* 0x000fe20000010000 */
[----:B------:R-:W-:Y:S02]  /*f000*/  FADD.FTZ R57, R57, R52 ;  /* 0x0000003439397221 */ /* 0x000fe40000010000 */
[----:B------:R-:W-:Y:S01]  /*f010*/  HMMA.16816.F32 R8, R24, R18, R8 ;  /* 0x000000121808723c */ /* 0x000fe20000001808 */
[----:B------:R-:W-:Y:S01]  /*f020*/  FADD.FTZ R40, R40, R43 ;  /* 0x0000002b28287221 */ /* 0x000fe20000010000 */
[----:B------:R-:W-:Y:S01]  /*f030*/  FADD.FTZ R76, R76, R57 ;  /* 0x000000394c4c7221 */ /* 0x000fe20000010000 */
[----:B--2---:R-:W-:Y:S02]  /*f040*/  F2FP.F16.F32.PACK_AB R14, R238, R45 ;  /* 0x0000002dee0e723e */ /* 0x004fe400000000ff */
[----:B------:R-:W-:Y:S01]  /*f050*/  FADD.FTZ R59, R59, R40 ;  /* 0x000000283b3b7221 */ /* 0x000fe20000010000 */
[----:B------:R-:W-:-:S03]  /*f060*/  FADD.FTZ R3, R35, R76 ;  /* 0x0000004c23037221 */ /* 0x000fc60000010000 */
[----:B------:R-:W-:Y:S01]  /*f070*/  FADD.FTZ R34, R34, R59 ;  /* 0x0000003b22227221 */ /* 0x000fe20000010000 */
[----:B------:R-:W-:Y:S01]  /*f080*/  FADD.FTZ R3, R80, R3 ;  /* 0x0000000350037221 */ /* 0x000fe20000010000 */
[----:B------:R-:W-:Y:S02]  /*f090*/  HMMA.16816.F32 R144, R12, R140, R20 ;  /* 0x0000008c0c90723c */ /* 0x000fe40000001814 */
        /* <DEDUP_REMOVED lines=18> */
[----:B------:R-:W-:-:S03]  /*f1c0*/  FADD.FTZ R44, R44, R39 ;  /* 0x000000272c2c7221 */ /* 0x000fc60000010000 */
[----:B------:R-:W-:Y:S01]  /*f1d0*/  FADD.FTZ R37, R37, R36 ;  /* 0x0000002425257221 */ /* 0x000fe20000010000 */
[----:B------:R-:W-:-:S03]  /*f1e0*/  FADD.FTZ R45, R45, R44 ;  /* 0x0000002c2d2d7221 */ /* 0x000fc60000010000 */
[----:B------:R-:W-:Y:S01]  /*f1f0*/  FADD.FTZ R38, R38, R37 ;  /* 0x0000002526267221 */ /* 0x000fe20000010000 */
[----:B------:R-:W-:-:S03]  /*f200*/  FADD.FTZ R238, R238, R45 ;  /* 0x0000002deeee7221 */ /* 0x000fc60000010000 */
[----:B------:R-:W-:Y:S01]  /*f210*/  FADD.FTZ R239, R239, R38 ;  /* 0x00000026efef7221 */ /* 0x000fe20000010000 */
[----:B------:R-:W-:Y:S06]  /*f220*/  @!P6 BRA `(.L_x_945) ;  /* 0x0000004000ace947 */ /* 0x000fec0003800000 */
[----:B------:R-:W-:Y:S01]  /*f230*/  ISETP.NE.U32.AND P0, PT, R234, RZ, PT ;  /* 0x000000ffea00720c */ /* 0x000fe20003f05070 */
[----:B------:R-:W-:Y:S01]  /*f240*/  VIADD R237, R51, 0xfffffffe ;  /* 0xfffffffe33ed7836 */ /* 0x000fe20000000000 */
[----:B------:R-:W-:Y:S01]  /*f250*/  MOV R155, R0 ;  /* 0x00000000009b7202 */ /* 0x000fe20000000f00 */
[----:B------:R-:W-:Y:S01]  /*f260*/  IMAD.MOV.U32 R153, RZ, RZ, R2 ;  /* 0x000000ffff997224 */ /* 0x000fe200078e0002 */
[----:B------:R-:W-:-:S13]  /*f270*/  ISETP.NE.AND.EX P4, PT, R235, RZ, PT, P0 ;  /* 0x000000ffeb00720c */ /* 0x000fda0003f85300 */
.L_x_952:
        /* <DEDUP_REMOVED lines=79> */
.L_x_947:
[----:B------:R-:W-:Y:S05]  /*f770*/  BSYNC.RECONVERGENT B0 ;  /* 0x0000000000007941 */ /* 0x000fea0003800200 */
.L_x_946:
[C---:B------:R-:W-:Y:S01]  /*f780*/  IMAD.SHL.U32 R9, R218.reuse, 0x40, RZ ;  /* 0x00000040da097824 */ /* 0x040fe200078e00ff */
[----:B------:R-:W-:Y:S01]  /*f790*/  SHF.L.U64.HI R8, R218, 0x6, R219 ;  /* 0x00000006da087819 */ /* 0x000fe200000102db */
[----:B------:R-:W-:Y:S01]  /*f7a0*/  @!PT LDS RZ, [RZ] ;  /* 0x00000000fffff984 */ /* 0x000fe20000000800 */
[----:B------:R-:W-:Y:S01]  /*f7b0*/  @!PT LDS RZ, [RZ] ;  /* 0x00000000fffff984 */ /* 0x000fe20000000800 */
[----:B------:R-:W-:Y:S01]  /*f7c0*/  @!PT LDS RZ, [RZ] ;  /* 0x00000000fffff984 */ /* 0x000fe20000000800 */
[----:B------:R-:W-:Y:S01]  /*f7d0*/  @!P1 LDGSTS.E.BYPASS.LTC128B.128 [R231+0x5000], desc[UR4][R222.64] ;  /* 0x05000000dee79fae */ /* 0x000fe2000b981a04 */
[----:B------:R-:W1:Y:S01]  /*f7e0*/  S2UR UR7, SR_CgaCtaId ;  /* 0x00000000000779c3 */ /* 0x000e620000008800 */
[----:B------:R-:W-:Y:S01]  /*f7f0*/  IMAD.SHL.U32 R215, R213, 0x10, RZ ;  /* 0x00000010d5d77824 */ /* 0x000fe200078e00ff */
[----:B------:R-:W-:Y:S02]  /*f800*/  IADD3 R10, P0, PT, R9, R222, RZ ;  /* 0x000000de090a7210 */ /* 0x000fe40007f1e0ff */
[----:B------:R-:W-:Y:S01]  /*f810*/  @P1 STS.128 [R231+0x5000], RZ ;  /* 0x005000ffe7001388 */ /* 0x000fe20000000c00 */
[----:B------:R-:W-:Y:S01]  /*f820*/  SHF.R.U32.HI R214, RZ, 0x1, R213 ;  /* 0x00000001ffd67819 */ /* 0x000fe200000116d5 */
[C---:B------:R-:W-:Y:S01]  /*f830*/  IMAD.SHL.U32 R154, R213.reuse, 0x20, RZ ;  /* 0x00000020d59a7824 */ /* 0x040fe200078e00ff */
[C---:B------:R-:W-:Y:S01]  /*f840*/  LOP3.LUT R3, R213.reuse, 0x8, RZ, 0xc0, !PT ;  /* 0x00000008d5037812 */ /* 0x040fe200078ec0ff */
[----:B------:R-:W-:Y:S01]  /*f850*/  IMAD.X R11, R8, 0x1, R223, P0 ;  /* 0x00000001080b7824 */ /* 0x000fe200000e06df */
[-C--:B------:R-:W-:Y:S01]  /*f860*/  IADD3 R16, P0, PT, R10, R9.reuse, RZ ;  /* 0x000000090a107210 */ /* 0x080fe20007f1e0ff */
[----:B------:R-:W-:Y:S01]  /*f870*/  IMAD.SHL.U32 R212, R213, 0x4, RZ ;  /* 0x00000004d5d47824 */ /* 0x000fe200078e00ff */
[----:B------:R-:W-:Y:S01]  /*f880*/  LOP3.LUT R159, R215, 0x100, RZ, 0xc0, !PT ;  /* 0x00000100d79f7812 */ /* 0x000fe200078ec0ff */
[----:B------:R-:W-:Y:S01]  /*f890*/  UMOV UR8, 0x400 ;  /* 0x0000040000087882 */ /* 0x000fe20000000000 */
[----:B------:R-:W-:Y:S01]  /*f8a0*/  @!PT LDS RZ, [RZ] ;  /* 0x00000000fffff984 */ /* 0x000fe20000000800 */
[----:B------:R-:W-:Y:S01]  /*f8b0*/  @!PT LDS RZ, [RZ] ;  /* 0x00000000fffff984 */ /* 0x000fe20000000800 */
[----:B------:R-:W-:Y:S01]  /*f8c0*/  @!PT LDS RZ, [RZ] ;  /* 0x00000000fffff984 */ /* 0x000fe20000000800 */
[----:B------:R2:W-:Y:S01]  /*f8d0*/  @!P1 LDGSTS.E.BYPASS.LTC128B.128 [R231+0x5800], desc[UR4][R10.64] ;  /* 0x058000000ae79fae */ /* 0x0005e2000b981a04 */
[--C-:B------:R-:W-:Y:S01]  /*f8e0*/  IMAD.X R17, R11, 0x1, R8.reuse, P0 ;  /* 0x000000010b117824 */ /* 0x100fe200000e0608 */
[-C--:B------:R-:W-:Y:S01]  /*f8f0*/  IADD3 R18, P0, PT, R16, R9.reuse, RZ ;  /* 0x0000000910127210 */ /* 0x080fe20007f1e0ff */
[----:B------:R-:W-:Y:S02]  /*f900*/  BSSY.RECONVERGENT B1, `(.L_x_948) ;  /* 0x000012d000017945 */ /* 0x000fe40003800200 */
[----:B------:R-:W-:Y:S01]  /*f910*/  @P1 STS.128 [R231+0x5800], RZ ;  /* 0x005800ffe7001388 */ /* 0x000fe20000000c00 */
[----:B------:R-:W-:Y:S01]  /*f920*/  LOP3.LUT R157, R214, 0x8, RZ, 0xc0, !PT ;  /* 0x00000008d69d7812 */ /* 0x000fe200078ec0ff */
[----:B------:R-:W-:Y:S03]  /*f930*/  IMAD.X R19, R17, 0x1, R8, P0 ;  /* 0x0000000111137824 */ /* 0x000fe600000e0608 */
[----:B------:R-:W-:Y:S01]  /*f940*/  @!PT LDS RZ, [RZ] ;  /* 0x00000000fffff984 */ /* 0x000fe20000000800 */
[----:B------:R-:W-:Y:S01]  /*f950*/  @!PT LDS RZ, [RZ] ;  /* 0x00000000fffff984 */ /* 0x000fe20000000800 */
[----:B------:R-:W-:Y:S01]  /*f960*/  @!PT LDS RZ, [RZ] ;  /* 0x00000000fffff984 */ /* 0x000fe20000000800 */
[----:B------:R3:W-:Y:S01]  /*f970*/  @!P1 LDGSTS.E.BYPASS.LTC128B.128 [R231+0x6000], desc[UR4][R16.64] ;  /* 0x0600000010e79fae */ /* 0x0007e2000b981a04 */
[-C--:B------:R-:W-:Y:S02]  /*f980*/  IADD3 R14, P0, PT, R18, R9.reuse, RZ ;  /* 0x00000009120e7210 */ /* 0x080fe40007f1e0ff */
[--C-:B------:R-:W-:Y:S02]  /*f990*/  LOP3.LUT R2, R3, 0xc0, R154.reuse, 0xf8, !PT ;  /* 0x000000c003027812 */ /* 0x100fe400078ef89a */
[----:B------:R-:W-:Y:S01]  /*f9a0*/  @P1 STS.128 [R231+0x6000], RZ ;  /* 0x006000ffe7001388 */ /* 0x000fe20000000c00 */
[----:B------:R-:W-:Y:S01]  /*f9b0*/  LOP3.LUT R0, R159, 0x20, R154, 0xf8, !PT ;  /* 0x000000209f007812 */ /* 0x000fe200078ef89a */
[----:B------:R-:W-:Y:S01]  /*f9c0*/  IMAD.X R15, R19, 0x1, R8, P0 ;  /* 0x00000001130f7824 */ /* 0x000fe200000e0608 */
[-C--:B------:R-:W-:Y:S02]  /*f9d0*/  IADD3 R12, P0, PT, R14, R9.reuse, RZ ;  /* 0x000000090e0c7210 */ /* 0x080fe40007f1e0ff */
[----:B------:R-:W-:Y:S01]  /*f9e0*/  @!PT LDS RZ, [RZ] ;  /* 0x00000000fffff984 */ /* 0x000fe20000000800 */
[----:B------:R-:W-:Y:S01]  /*f9f0*/  @!PT LDS RZ, [RZ] ;  /* 0x00000000fffff984 */ /* 0x000fe20000000800 */
[----:B------:R-:W-:Y:S01]  /*fa00*/  @!PT LDS RZ, [RZ] ;  /* 0x00000000fffff984 */ /* 0x000fe20000000800 */
[----:B------:R-:W-:Y:S01]  /*fa10*/  @!P1 LDGSTS.E.BYPASS.LTC128B.128 [R231+0x6800], desc[UR4][R18.64] ;  /* 0x0680000012e79fae */ /* 0x000fe2000b981a04 */
[----:B------:R-:W-:Y:S01]  /*fa20*/  LOP3.LUT R152, R157, 0xc0, R154, 0xf8, !PT ;  /* 0x000000c09d987812 */ /* 0x000fe200078ef89a */
[----:B-1----:R-:W-:Y:S01]  /*fa30*/  ULEA UR6, UR7, UR8, 0x18 ;  /* 0x0000000807067291 */ /* 0x002fe2000f8ec0ff */
[----:B------:R-:W-:Y:S02]  /*fa40*/  LOP3.LUT R3, R212, 0x18, RZ, 0xc0, !PT ;  /* 0x00000018d4037812 */ /* 0x000fe400078ec0ff */
[----:B------:R-:W-:Y:S01]  /*fa50*/  @P1 STS.128 [R231+0x6800], RZ ;  /* 0x006800ffe7001388 */ /* 0x000fe20000000c00 */
[----:B------:R-:W-:Y:S01]  /*fa60*/  IMAD.X R13, R15, 0x1, R8, P0 ;  /* 0x000000010f0d7824 */ /* 0x000fe200000e0608 */
[----:B------:R-:W-:Y:S03]  /*fa70*/  LOP3.LUT R215, R215, 0x3e00, RZ, 0xc0, !PT ;  /* 0x00003e00d7d77812 */ /* 0x000fe600078ec0ff */
[----:B------:R-:W-:Y:S01]  /*fa80*/  @!PT LDS RZ, [RZ] ;  /* 0x00000000fffff984 */ /* 0x000fe20000000800 */
[----:B------:R-:W-:Y:S01]  /*fa90*/  @!PT LDS RZ, [RZ] ;  /* 0x00000000fffff984 */ /* 0x000fe20000000800 */
[----:B------:R-:W-:Y:S01]  /*faa0*/  @!PT LDS RZ, [RZ] ;  /* 0x00000000fffff984 */ /* 0x000fe20000000800 */
[----:B------:R-:W-:Y:S01]  /*fab0*/  @!P1 LDGSTS.E.BYPASS.LTC128B.128 [R231+0x7000], desc[UR4][R14.64] ;  /* 0x070000000ee79fae */ /* 0x000fe2000b981a04 */
[----:B------:R-:W-:Y:S02]  /*fac0*/  LOP3.LUT R2, R0, R2, R3, 0xf6, !PT ;  /* 0x0000000200027212 */ /* 0x000fe400078ef603 */
[----:B--2---:R-:W-:Y:S02]  /*fad0*/  IADD3 R10, P0, PT, R12, R9, RZ ;  /* 0x000000090c0a7210 */ /* 0x004fe40007f1e0ff */
[----:B------:R-:W-:Y:S01]  /*fae0*/  @P1 STS.128 [R231+0x7000], RZ ;  /* 0x007000ffe7001388 */ /* 0x000fe20000000c00 */
[----:B------:R-:W-:Y:S02]  /*faf0*/  LOP3.LUT R152, R152, R3, RZ, 0x3c, !PT ;  /* 0x0000000398987212 */ /* 0x000fe400078e3cff */
[----:B------:R-:W-:Y:S02]  /*fb00*/  LOP3.LUT R3, R215, 0x20, R154, 0xf8, !PT ;  /* 0x00000020d7037812 */ /* 0x000fe400078ef89a */
[----:B------:R-:W-:Y:S01]  /*fb10*/  @!PT LDS RZ, [RZ] ;  /* 0x00000000fffff984 */ /* 0x000fe20000000800 */
[----:B------:R-:W-:Y:S01]  /*fb20*/  @!PT LDS RZ, [RZ] ;  /* 0x00000000fffff984 */ /* 0x000fe20000000800 */
[----:B------:R-:W-:Y:S01]  /*fb30*/  @!PT LDS RZ, [RZ] ;  /* 0x00000000fffff984 */ /* 0x000fe20000000800 */
[----:B------:R-:W-:Y:S01]  /*fb40*/  @!P1 LDGSTS.E.BYPASS.LTC128B.128 [R231+0x7800], desc[UR4][R12.64] ;  /* 0x078000000ce79fae */ /* 0x000fe2000b981a04 */
[----:B------:R-:W-:Y:S01]  /*fb50*/  IMAD.X R11, R13, 0x1, R8, P0 ;  /* 0x000000010d0b7824 */ /* 0x000fe200000e0608 */
[----:B------:R-:W-:Y:S03]  /*fb60*/  LEA R2, R2, UR6, 0x1 ;  /* 0x0000000602027c11 */ /* 0x000fe6000f8e08ff */
[----:B------:R-:W-:Y:S01]  /*fb70*/  @P1 STS.128 [R231+0x7800], RZ ;  /* 0x007800ffe7001388 */ /* 0x000fe20000000c00 */
[----:B---3--:R-:W-:Y:S02]  /*fb80*/  @!P1 IADD3 R16, P0, PT, R10, R9, RZ ;  /* 0x000000090a109210 */ /* 0x008fe40007f1e0ff */
[----:B------:R-:W-:Y:S02]  /*fb90*/  LOP3.LUT R3, R3, 0x100, R154, 0xf8, !PT ;  /* 0x0000010003037812 */ /* 0x000fe400078ef89a */
[----:B------:R-:W-:Y:S01]  /*fba0*/  @!PT LDS RZ, [RZ] ;  /* 0x00000000fffff984 */ /* 0x000fe20000000800 */
[----:B------:R-:W-:Y:S01]  /*fbb0*/  @!PT LDS RZ, [RZ] ;  /* 0x00000000fffff984 */ /* 0x000fe20000000800 */
[----:B------:R-:W-:Y:S01]  /*fbc0*/  @!PT LDS RZ, [RZ] ;  /* 0x00000000fffff984 */ /* 0x000fe20000000800 */
[----:B------:R1:W-:Y:S01]  /*fbd0*/  @!P1 LDGSTS.E.BYPASS.LTC128B.128 [R231+0x8000], desc[UR4][R10.64] ;  /* 0x080000000ae79fae */ /* 0x0003e2000b981a04 */
[----:B------:R-:W-:Y:S01]  /*fbe0*/  @!P1 IMAD.X R17, R11, 0x1, R8, P0 ;  /* 0x000000010b119824 */ /* 0x000fe200000e0608 */
[----:B------:R-:W-:Y:S03]  /*fbf0*/  LOP3.LUT R3, R3, R152, RZ, 0xfc, !PT ;  /* 0x0000009803037212 */ /* 0x000fe600078efcff */
[----:B------:R-:W-:Y:S01]  /*fc00*/  @P1 STS.128 [R231+0x8000], RZ ;  /* 0x008000ffe7001388 */ /* 0x000fe20000000c00 */
[----:B------:R-:W-:Y:S02]  /*fc10*/  LOP3.LUT P0, RZ, R213, 0x4, RZ, 0xc0, !PT ;  /* 0x00000004d5ff7812 */ /* 0x000fe4000780c0ff */
[----:B------:R-:W-:Y:S02]  /*fc20*/  LEA R0, R3, UR6, 0x1 ;  /* 0x0000000603007c11 */ /* 0x000fe4000f8e08ff */
[----:B------:R-:W-:Y:S01]  /*fc30*/  @!PT LDS RZ, [RZ] ;  /* 0x00000000fffff984 */ /* 0x000fe20000000800 */
[----:B------:R-:W-:Y:S01]  /*fc40*/  @!PT LDS RZ, [RZ] ;  /* 0x00000000fffff984 */ /* 0x000fe20000000800 */
[----:B------:R-:W-:Y:S01]  /*fc50*/  @!PT LDS RZ, [RZ] ;  /* 0x00000000fffff984 */ /* 0x000fe20000000800 */
[----:B------:R2:W-:Y:S01]  /*fc60*/  @!P1 LDGSTS.E.BYPASS.LTC128B.128 [R231+0x8800], desc[UR4][R16.64] ;  /* 0x0880000010e79fae */ /* 0x0005e2000b981a04 */
[----:B------:R-:W-:Y:S04]  /*fc70*/  IMAD.MOV.U32 R3, RZ, RZ, 0x20 ;  /* 0x00000020ff037424 */ /* 0x000fe800078e00ff */
[----:B------:R-:W-:Y:S01]  /*fc80*/  @P1 STS.128 [R231+0x8800], RZ ;  /* 0x008800ffe7001388 */ /* 0x000fe20000000c00 */
[----:B------:R-:W-:Y:S02]  /*fc90*/  ISETP.NE.AND P1, PT, R237, RZ, PT ;  /* 0x000000ffed00720c */ /* 0x000fe40003f25270 */
[----:B------:R-:W-:Y:S02]  /*fca0*/  SEL R3, R3, 0xffffffe0, !P0 ;  /* 0xffffffe003037807 */ /* 0x000fe40004000000 */
[----:B------:R-:W-:Y:S05]  /*fcb0*/  LDSM.16.M88.4 R156, [R0] ;  /* 0x00000000009c783b */ /* 0x000fea0000000200 */
[----:B------:R-:W3:Y:S05]  /*fcc0*/  LDSM.16.M88.4 R160, [R2+0x1000] ;  /* 0x0010000002a0783b */ /* 0x000eea0000000200 */
[----:B------:R-:W4:Y:S05]  /*fcd0*/  LDSM.16.M88.4 R164, [R2+0x1400] ;  /* 0x0014000002a4783b */ /* 0x000f2a0000000200 */
[----:B------:R-:W5:Y:S05]  /*fce0*/  LDSM.16.M88.4 R168, [R2+0x1800] ;  /* 0x0018000002a8783b */ /* 0x000f6a0000000200 */
[----:B------:R-:W0:Y:S05]  /*fcf0*/  LDGDEPBAR ;  /* 0x00000000000079af */ /* 0x000e2a0000000000 */
[----:B------:R-:W5:Y:S05]  /*fd00*/  LDSM.16.M88.4 R172, [R2+0x1c00] ;  /* 0x001c000002ac783b */ /* 0x000f6a0000000200 */
[----:B------:R-:W5:Y:S05]  /*fd10*/  LDSM.16.M88.4 R176, [R2+0x2000] ;  /* 0x0020000002b0783b */ /* 0x000f6a0000000200 */
[----:B------:R-:W5:Y:S05]  /*fd20*/  LDSM.16.M88.4 R48, [R2+0x2400] ;  /* 0x002400000230783b */ /* 0x000f6a0000000200 */
[----:B------:R-:W5:Y:S05]  /*fd30*/  LDSM.16.M88.4 R56, [R2+0x2800] ;  /* 0x002800000238783b */ /* 0x000f6a0000000200 */
[----:B------:R-:W5:Y:S01]  /*fd40*/  LDSM.16.M88.4 R64, [R2+0x2c00] ;  /* 0x002c00000240783b */ /* 0x000f620000000200 */
[C---:B---3--:R-:W-:Y:S03]  /*fd50*/  HMMA.16816.F32 R4, R156.reuse, R160, RZ ;  /* 0x000000a09c04723c */ /* 0x048fe600000018ff */
[--C-:B------:R-:W-:Y:S01]  /*fd60*/  IMAD.IADD R160, R0, 0x1, R3.reuse ;  /* 0x0000000100a07824 */ /* 0x100fe200078e0203 */
[----:B------:R-:W3:Y:S01]  /*fd70*/  LDSM.16.M88.4 R72, [R2+0x3000] ;  /* 0x003000000248783b */ /* 0x000ee20000000200 */
[----:B------:R-:W-:Y:S03]  /*fd80*/  IMAD.IADD R0, R2, 0x1, R3 ;  /* 0x0000000102007824 */ /* 0x000fe600078e0203 */
[C---:B-1----:R-:W-:Y:S01]  /*fd90*/  HMMA.16816.F32 R8, R156.reuse, R162, RZ ;  /* 0x000000a29c08723c */ /* 0x042fe200000018ff */
[----:B------:R-:W1:Y:S05]  /*fda0*/  LDSM.16.M88.4 R80, [R2+0x3400] ;  /* 0x003400000250783b */ /* 0x000e6a0000000200 */
[----:B------:R-:W1:Y:S02]  /*fdb0*/  LDSM.16.M88.4 R88, [R2+0x3800] ;  /* 0x003800000258783b */ /* 0x000e640000000200 */
[C---:B----4-:R-:W-:Y:S03]  /*fdc0*/  HMMA.16816.F32 R12, R156.reuse, R164, RZ ;  /* 0x000000a49c0c723c */ /* 0x050fe600000018ff */
[----:B------:R-:W4:Y:S05]  /*fdd0*/  LDSM.16.M88.4 R96, [R2+0x3c00] ;  /* 0x003c00000260783b */ /* 0x000f2a0000000200 */
[C---:B--2---:R-:W-:Y:S01]  /*fde0*/  HMMA.16816.F32 R16, R156.reuse, R166, RZ ;  /* 0x000000a69c10723c */ /* 0x044fe200000018ff */
[----:B------:R-:W2:Y:S05]  /*fdf0*/  LDSM.16.M88.4 R104, [R2+0x4000] ;  /* 0x004000000268783b */ /* 0x000eaa0000000200 */
[----:B------:R-:W2:Y:S02]  /*fe00*/  LDSM.16.M88.4 R112, [R2+0x4400] ;  /* 0x004400000270783b */ /* 0x000ea40000000200 */
[C---:B-----5:R-:W-:Y:S03]  /*fe10*/  HMMA.16816.F32 R20, R156.reuse, R168, RZ ;  /* 0x000000a89c14723c */ /* 0x060fe600000018ff */
[----:B------:R-:W5:Y:S05]  /*fe20*/  LDSM.16.M88.4 R120, [R2+0x4800] ;  /* 0x004800000278783b */ /* 0x000f6a0000000200 */
[C---:B------:R-:W-:Y:S01]  /*fe30*/  HMMA.16816.F32 R24, R156.reuse, R170, RZ ;  /* 0x000000aa9c18723c */ /* 0x040fe200000018ff */
[----:B------:R-:W5:Y:S05]  /*fe40*/  LDSM.16.M88.4 R128, [R2+0x4c00] ;  /* 0x004c00000280783b */ /* 0x000f6a0000000200 */
[----:B------:R-:W-:Y:S02]  /*fe50*/  LDSM.16.M88.4 R160, [R160] ;  /* 0x00000000a0a0783b */ /* 0x000fe40000000200 */
[C---:B------:R-:W-:Y:S03]  /*fe60*/  HMMA.16816.F32 R28, R156.reuse, R172, RZ ;  /* 0x000000ac9c1c723c */ /* 0x040fe600000018ff */
[----:B------:R-:W5:Y:S05]  /*fe70*/  LDSM.16.M88.4 R164, [R0+0x1000] ;  /* 0x0010000000a4783b */ /* 0x000f6a0000000200 */
[C---:B------:R-:W-:Y:S01]  /*fe80*/  HMMA.16816.F32 R32, R156.reuse, R174, RZ ;  /* 0x000000ae9c20723c */ /* 0x040fe200000018ff */
[----:B------:R-:W5:Y:S05]  /*fe90*/  LDSM.16.M88.4 R168, [R0+0x1400] ;  /* 0x0014000000a8783b */ /* 0x000f6a0000000200 */
[----:B------:R-:W5:Y:S02]  /*fea0*/  LDSM.16.M88.4 R172, [R0+0x1800] ;  /* 0x0018000000ac783b */ /* 0x000f640000000200 */
[C---:B------:R-:W-:Y:S03]  /*feb0*/  HMMA.16816.F32 R36, R156.reuse, R176, RZ ;  /* 0x000000b09c24723c */ /* 0x040fe600000018ff */
[----:B------:R-:W-:Y:S05]  /*fec0*/  LDSM.16.M88.4 R180, [R0+0x2400] ;  /* 0x0024000000b4783b */ /* 0x000fea0000000200 */
[C---:B------:R-:W-:Y:S01]  /*fed0*/  HMMA.16816.F32 R40, R156.reuse, R178, RZ ;  /* 0x000000b29c28723c */ /* 0x040fe200000018ff */
[----:B------:R-:W-:Y:S05]  /*fee0*/  LDSM.16.M88.4 R176, [R0+0x2000] ;  /* 0x0020000000b0783b */ /* 0x000fea0000000200 */
[----:B------:R-:W-:Y:S02]  /*fef0*/  LDSM.16.M88.4 R184, [R0+0x2800] ;  /* 0x0028000000b8783b */ /* 0x000fe40000000200 */
        /* <DEDUP_REMOVED lines=10> */
[C---:B------:R-:W-:Y:S08]  /*ffa0*/  HMMA.16816.F32 R60, R156.reuse, R64, RZ ;  /* 0x000000409c3c723c */ /* 0x040ff000000018ff */
[C---:B------:R-:W-:Y:S08]  /*ffb0*/  HMMA.16816.F32 R64, R156.reuse, R66, RZ ;  /* 0x000000429c40723c */ /* 0x040ff000000018ff */
[C---:B---3--:R-:W-:Y:S08]  /*ffc0*/  HMMA.16816.F32 R68, R156.reuse, R72, RZ ;  /* 0x000000489c44723c */ /* 0x048ff000000018ff */
[C---:B------:R-:W-:Y:S08]  /*ffd0*/  HMMA.16816.F32 R72, R156.reuse, R74, RZ ;  /* 0x0000004a9c48723c */ /* 0x040ff000000018ff */
[C---:B-1----:R-:W-:Y:S08]  /*ffe0*/  HMMA.16816.F32 R76, R156.reuse, R80, RZ ;  /* 0x000000509c4c723c */ /* 0x042ff000000018ff */
[C---:B------:R-:W-:Y:S08]  /*fff0*/  HMMA.16816.F32 R80, R156.reuse, R82, RZ ;  /* 0x000000529c50723c */ /* 0x040ff000000018ff */
[C---:B------:R-:W-:Y:S08]  /*10000*/  HMMA.16816.F32 R84, R156.reuse, R88, RZ ;  /* 0x000000589c54723c */ /* 0x040ff000000018ff */
[C---:B------:R-:W-:Y:S08]  /*10010*/  HMMA.16816.F32 R88, R156.reuse, R90, RZ ;  /* 0x0000005a9c58723c */ /* 0x040ff000000018ff */
[C---:B----4-:R-:W-:Y:S08]  /*10020*/  HMMA.16816.F32 R92, R156.reuse, R96, RZ ;  /* 0x000000609c5c723c */ /* 0x050ff000000018ff */
[C---:B------:R-:W-:Y:S08]  /*10030*/  HMMA.16816.F32 R96, R156.reuse, R98, RZ ;  /* 0x000000629c60723c */ /* 0x040ff000000018ff */
[C---:B--2---:R-:W-:Y:S08]  /*10040*/  HMMA.16816.F32 R100, R156.reuse, R104, RZ ;  /* 0x000000689c64723c */ /* 0x044ff000000018ff */
[C---:B------:R-:W-:Y:S08]  /*10050*/  HMMA.16816.F32 R104, R156.reuse, R106, RZ ;  /* 0x0000006a9c68723c */ /* 0x040ff000000018ff */
[C---:B------:R-:W-:Y:S08]  /*10060*/  HMMA.16816.F32 R108, R156.reuse, R112, RZ ;  /* 0x000000709c6c723c */ /* 0x040ff000000018ff */
[C---:B------:R-:W-:Y:S08]  /*10070*/  HMMA.16816.F32 R112, R156.reuse, R114, RZ ;  /* 0x000000729c70723c */ /* 0x040ff000000018ff */
[C---:B-----5:R-:W-:Y:S08]  /*10080*/  HMMA.16816.F32 R116, R156.reuse, R120, RZ ;  /* 0x000000789c74723c */ /* 0x060ff000000018ff */
[C---:B------:R-:W-:Y:S08]  /*10090*/  HMMA.16816.F32 R120, R156.reuse, R122, RZ ;  /* 0x0000007a9c78723c */ /* 0x040ff000000018ff */
[C---:B------:R-:W-:Y:S08]  /*100a0*/  HMMA.16816.F32 R124, R156.reuse, R128, RZ ;  /* 0x000000809c7c723c */ /* 0x040ff000000018ff */
[----:B------:R-:W-:Y:S01]  /*100b0*/  HMMA.16816.F32 R128, R156, R130, RZ ;  /* 0x000000829c80723c */ /* 0x000fe200000018ff */
[----:B------:R-:W1:Y:S07]  /*100c0*/  LDSM.16.M88.4 R156, [R0+0x1c00] ;  /* 0x001c0000009c783b */ /* 0x000e6e0000000200 */
[C---:B------:R-:W-:Y:S08]  /*100d0*/  HMMA.16816.F32 R4, R160.reuse, R164, R4 ;  /* 0x000000a4a004723c */ /* 0x040ff00000001804 */
[C---:B------:R-:W-:Y:S01]  /*100e0*/  HMMA.16816.F32 R8, R160.reuse, R166, R8 ;  /* 0x000000a6a008723c */ /* 0x040fe20000001808 */
[----:B------:R-:W2:Y:S07]  /*100f0*/  LDSM.16.M88.4 R164, [R0+0x3000] ;  /* 0x0030000000a4783b */ /* 0x000eae0000000200 */
[C---:B------:R-:W-:Y:S08]  /*10100*/  HMMA.16816.F32 R12, R160.reuse, R168, R12 ;  /* 0x000000a8a00c723c */ /* 0x040ff0000000180c */
[C---:B------:R-:W-:Y:S01]  /*10110*/  HMMA.16816.F32 R16, R160.reuse, R170, R16 ;  /* 0x000000aaa010723c */ /* 0x040fe20000001810 */
[----:B------:R-:W3:Y:S07]  /*10120*/  LDSM.16.M88.4 R168, [R0+0x3400] ;  /* 0x0034000000a8783b */ /* 0x000eee0000000200 */
[C---:B------:R-:W-:Y:S08]  /*10130*/  HMMA.16816.F32 R20, R160.reuse, R172, R20 ;  /* 0x000000aca014723c */ /* 0x040ff00000001814 */
[C---:B------:R-:W-:Y:S01]  /*10140*/  HMMA.16816.F32 R24, R160.reuse, R174, R24 ;  /* 0x000000aea018723c */ /* 0x040fe20000001818 */
[----:B------:R-:W4:Y:S01]  /*10150*/  LDSM.16.M88.4 R172, [R0+0x4c00] ;  /* 0x004c000000ac783b */ /* 0x000f220000000200 */
        /* <DEDUP_REMOVED lines=26> */
[C---:B----4-:R-:W-:Y:S08]  /*10300*/  HMMA.16816.F32 R124, R160.reuse, R172, R124 ;  /* 0x000000aca07c723c */ /* 0x050ff0000000187c */
[----:B------:R-:W-:Y:S01]  /*10310*/  HMMA.16816.F32 R128, R160, R174, R128 ;  /* 0x000000aea080723c */ /* 0x000fe20000001880 */
[----:B------:R-:W-:Y:S08]  /*10320*/  @!UPT UIADD3 URZ, UPT, UPT, URZ, URZ, URZ ;  /* 0x000000fffffff290 */ /* 0x000ff0000fffe0ff */
[----:B------:R-:W-:Y:S11]  /*10330*/  @!P1 BRA `(.L_x_949) ;  /* 0x0000000800249947 */ /* 0x000ff60003800000 */
[----:B------:R-:W-:Y:S01]  /*10340*/  ISETP.NE.U32.AND P1, PT, R234, RZ, PT ;  /* 0x000000ffea00720c */ /* 0x000fe20003f25070 */
[----:B------:R-:W-:Y:S01]  /*10350*/  BSSY.RECONVERGENT B0, `(.L_x_950) ;  /* 0x000004f000007945 */ /* 0x000fe20003800200 */
[----:B------:R-:W-:Y:S02]  /*10360*/  IMAD.SHL.U32 R0, R216, 0x40, RZ ;  /* 0x00000040d8007824 */ /* 0x000fe400078e00ff */
[----:B------:R-:W-:Y:S11]  /*10370*/  ISETP.NE.AND.EX P4, PT, R235, RZ, PT, P1 ;  /* 0x000000ffeb00720c */ /* 0x000ff60003f85310 */
[----:B------:R-:W-:Y:S02]  /*10380*/  @!UPT UIADD3 URZ, UPT, UPT, URZ, URZ, URZ ;  /* 0x000000fffffff290 */ /* 0x000fe4000fffe0ff */
[----:B------:R-:W2:Y:S01]  /*10390*/  @!P4 LD.E R2, desc[UR4][R150.64+0x38] ;  /* 0x000038049602c980 */ /* 0x000ea2000c101900 */
[----:B------:R-:W-:Y:S05]  /*103a0*/  @!P4 IMAD.MOV.U32 R3, RZ, RZ, RZ ;  /* 0x000000ffff03c224 */ /* 0x000fea00078e00ff */
[----:B------:R-:W-:Y:S01]  /*103b0*/  @!P4 IADD3 R3, P1, PT, RZ, -R3, RZ ;  /* 0x80000003ff03c210 */ /* 0x000fe20007f3e0ff */
[----:B--2---:R-:W-:Y:S04]  /*103c0*/  @!P4 IMAD.SHL.U32 R2, R2, 0x100, RZ ;  /* 0x000001000202c824 */ /* 0x004fe800078e00ff */
[----:B------:R-:W-:Y:S01]  /*103d0*/  @!P4 IMAD.X R2, RZ, RZ, ~R2, P1 ;  /* 0x000000ffff02c224 */ /* 0x000fe200008e0e02 */
[----:B------:R-:W-:Y:S04]  /*103e0*/  ISETP.GE.AND P1, PT, R148, R229, PT ;  /* 0x000000e59400720c */ /* 0x000fe80003f26270 */
[----:B------:R-:W-:Y:S04]  /*103f0*/  @!P4 SHF.R.S64 R3, R3, 0x1f, R2 ;  /* 0x0000001f0303c819 */ /* 0x000fe80000001002 */
[----:B------:R-:W-:Y:S04]  /*10400*/  @!P4 IADD3 R220, P2, PT, R3, R220, RZ ;  /* 0x000000dc03dcc210 */ /* 0x000fe80007f5e0ff */
        /* <DEDUP_REMOVED lines=12> */
[----:B-1----:R-:W-:Y:S02]  /*104d0*/  VIADD R164, R2, 0xffffffe ;  /* 0x0ffffffe02a47836 */ /* 0x002fe40000000000 */
[----:B------:R-:W-:Y:S06]  /*104e0*/  VIADD R2, R236, 0xffffff00 ;  /* 0xffffff00ec027836 */ /* 0x000fec0000000000 */
[----:B------:R-:W1:Y:S02]  /*104f0*/  F2I.FTZ.U32.TRUNC.NTZ R165, R164 ;  /* 0x000000a400a57305 */ /* 0x000e64000021f000 */
[--C-:B-1----:R-:W-:Y:S01]  /*10500*/  IMAD.MOV R157, RZ, RZ, -R165.reuse ;  /* 0x000000ffff9d7224 */ /* 0x102fe200078e0aa5 */
[----:B------:R-:W-:Y:S03]  /*10510*/  MOV R164, RZ ;  /* 0x000000ff00a47202 */ /* 0x000fe60000000f00 */
        /* <DEDUP_REMOVED lines=14> */
[----:B------:R-:W-:Y:S01]  /*10600*/  ISETP.GE.AND P2, PT, R2, RZ, PT ;  /* 0x000000ff0200720c */ /* 0x000fe20003f46270 */
[----:B------:R-:W-:Y:S01]  /*10610*/  @!P3 VIADD R161, R161, 0x1 ;  /* 0x00000001a1a1b836 */ /* 0x000fe20000000000 */
[-C--:B------:R-:W-:Y:S02]  /*10620*/  ISETP.GE.U32.AND P5, PT, R157, R158.reuse, PT ;  /* 0x0000009e9d00720c */ /* 0x080fe40003fa6070 */
[----:B------:R-:W-:Y:S02]  /*10630*/  ISETP.GE.U32.AND P6, PT, R3, R158, PT ;  /* 0x0000009e0300720c */ /* 0x000fe40003fc6070 */
[----:B------:R-:W-:Y:S02]  /*10640*/  P2R R3, PR, RZ, 0x20 ;  /* 0x00000020ff037803 */ /* 0x000fe40000000000 */
[----:B------:R-:W-:Y:S02]  /*10650*/  ISETP.GE.AND P5, PT, R160, RZ, PT ;  /* 0x000000ffa000720c */ /* 0x000fe40003fa6270 */
[----:B------:R-:W-:Y:S02]  /*10660*/  ISETP.NE.AND P3, PT, R3, RZ, PT ;  /* 0x000000ff0300720c */ /* 0x000fe40003f65270 */
[----:B------:R-:W-:Y:S05]  /*10670*/  LOP3.LUT R2, RZ, R163, RZ, 0x33, !PT ;  /* 0x000000a3ff027212 */ /* 0x000fea00078e33ff */
[----:B------:R-:W-:Y:S05]  /*10680*/  @P6 VIADD R159, R159, 0x1 ;  /* 0x000000019f9f6836 */ /* 0x000fea0000000000 */
[----:B------:R-:W-:Y:S01]  /*10690*/  @!P5 IADD3 R159, PT, PT, -R159, RZ, RZ ;  /* 0x000000ff9f9fd210 */ /* 0x000fe20007ffe1ff */
[----:B------:R-:W-:Y:S01]  /*106a0*/  @P3 VIADD R161, R161, 0x1 ;  /* 0x00000001a1a13836 */ /* 0x000fe20000000000 */
[----:B------:R-:W-:Y:S03]  /*106b0*/  ISETP.NE.AND P3, PT, R163, RZ, PT ;  /* 0x000000ffa300720c */ /* 0x000fe60003f65270 */
[----:B------:R-:W-:Y:S01]  /*106c0*/  @!P2 IMAD.MOV R161, RZ, RZ, -R161 ;  /* 0x000000ffffa1a224 */ /* 0x000fe200078e0aa1 */
[C---:B------:R-:W-:Y:S04]  /*106d0*/  SEL R159, R2.reuse, R159, !P3 ;  /* 0x0000009f029f7207 */ /* 0x040fe80005800000 */
        /* <DEDUP_REMOVED lines=22> */
.L_x_951:
[----:B------:R-:W-:Y:S05]  /*10840*/  BSYNC.RECONVERGENT B0 ;  /* 0x0000000000007941 */ /* 0x000fea0003800200 */
.L_x_950:
[----:B------:R-:W-:Y:S01]  /*10850*/  @!PT LDS RZ, [RZ] ;  /* 0x00000000fffff984 */ /* 0x000fe20000000800 */
[----:B------:R-:W-:Y:S01]  /*10860*/  @!PT LDS RZ, [RZ] ;  /* 0x00000000fffff984 */ /* 0x000fe20000000800 */
[----:B------:R-:W-:Y:S01]  /*10870*/  @!PT LDS RZ, [RZ] ;  /* 0x00000000fffff984 */ /* 0x000fe20000000800 */
[----:B------:R1:W-:Y:S01]  /*10880*/  @!P1 LDGSTS.E.BYPASS.LTC128B.128 [R231+0x1000], desc[UR4][R220.64] ;  /* 0x01000000dce79fae */ /* 0x0003e2000b981a04 */
[C---:B------:R-:W-:Y:S02]  /*10890*/  LEA R168, P2, R216.reuse, R220, 0x6 ;  /* 0x000000dcd8a87211 */ /* 0x040fe400078430ff */
[C-C-:B------:R-:W-:Y:S01]  /*108a0*/  SHF.L.U64.HI R2, R216.reuse, 0x6, R217.reuse ;  /* 0x00000006d8027819 */ /* 0x140fe200000102d9 */
[----:B------:R1:W-:Y:S01]  /*108b0*/  @P1 STS.128 [R231+0x1000], RZ ;  /* 0x001000ffe7001388 */ /* 0x0003e20000000c00 */
[----:B------:R-:W-:Y:S02]  /*108c0*/  LEA.HI.X R169, R216, R221, R217, 0x6, P2 ;  /* 0x000000ddd8a97211 */ /* 0x000fe400010f34d9 */
[CC--:B------:R-:W-:Y:S02]  /*108d0*/  @!P1 IADD3 R164, P2, PT, R0.reuse, R168.reuse, RZ ;  /* 0x000000a800a49210 */ /* 0x0c0fe40007f5e0ff */
[----:B------:R-:W-:Y:S01]  /*108e0*/  IADD3 R162, P6, P5, R0, R168, R0 ;  /* 0x000000a800a27210 */ /* 0x000fe20007dde000 */
[----:B------:R-:W-:Y:S01]  /*108f0*/  @!PT LDS RZ, [RZ] ;  /* 0x00000000fffff984 */ /* 0x000fe20000000800 */
[----:B------:R-:W-:Y:S01]  /*10900*/  @!PT LDS RZ, [RZ] ;  /* 0x00000000fffff984 */ /* 0x000fe20000000800 */
[----:B------:R-:W-:Y:S01]  /*10910*/  @!PT LDS RZ, [RZ] ;  /* 0x00000000fffff984 */ /* 0x000fe20000000800 */
[----:B------:R1:W-:Y:S02]  /*10920*/  @!P1 LDGSTS.E.BYPASS.LTC128B.128 [R231+0x1800], desc[UR4][R168.64] ;  /* 0x01800000a8e79fae */ /* 0x0003e4000b981a04 */
[C---:B------:R-:W-:Y:S01]  /*10930*/  @!P1 IMAD.X R165, R2.reuse, 0x1, R169, P2 ;  /* 0x0000000102a59824 */ /* 0x040fe200010e06a9 */
[--C-:B------:R-:W-:Y:S01]  /*10940*/  IADD3.X R163, PT, PT, R2, R169, R2.reuse, P6, P5 ;  /* 0x000000a902a37210 */ /* 0x100fe200037ea402 */
[----:B------:R1:W-:Y:S01]  /*10950*/  @P1 STS.128 [R231+0x1800], RZ ;  /* 0x001800ffe7001388 */ /* 0x0003e20000000c00 */
[-C--:B------:R-:W-:Y:S03]  /*10960*/  IADD3 R160, P3, PT, R162, R0.reuse, RZ ;  /* 0x00000000a2a07210 */ /* 0x080fe60007f7e0ff */
[----:B------:R-:W-:Y:S01]  /*10970*/  @!PT LDS RZ, [RZ] ;  /* 0x00000000fffff984 */ /* 0x000fe20000000800 */
[----:B------:R-:W-:Y:S01]  /*10980*/  @!PT LDS RZ, [RZ] ;  /* 0x00000000fffff984 */ /* 0x000fe20000000800 */
[----:B------:R-:W-:Y:S01]  /*10990*/  @!PT LDS RZ, [RZ] ;  /* 0x00000000fffff984 */ /* 0x000fe20000000800 */
[----:B------:R1:W-:Y:S01]  /*109a0*/  @!P1 LDGSTS.E.BYPASS.LTC128B.128 [R231+0x2000], desc[UR4][R164.64] ;  /* 0x02000000a4e79fae */ /* 0x0003e2000b981a04 */
[-C--:B------:R-:W-:Y:S01]  /*109b0*/  IADD3 R158, P2, PT, R160, R0.reuse, RZ ;  /* 0x00000000a09e7210 */ /* 0x080fe20007f5e0ff */
[--C-:B------:R-:W-:Y:S02]  /*109c0*/  IMAD.X R161, R163, 0x1, R2.reuse, P3 ;  /* 0x00000001a3a17824 */ /* 0x100fe400018e0602 */
[----:B------:R1:W-:Y:S01]  /*109d0*/  @P1 STS.128 [R231+0x2000], RZ ;  /* 0x002000ffe7001388 */ /* 0x0003e20000000c00 */
[-C--:B------:R-:W-:Y:S01]  /*109e0*/  IADD3 R156, P3, PT, R158, R0.reuse, RZ ;  /* 0x000000009e9c7210 */ /* 0x080fe20007f7e0ff */
[--C-:B------:R-:W-:Y:S02]  /*109f0*/  IMAD.X R159, R161, 0x1, R2.reuse, P2 ;  /* 0x00000001a19f7824 */ /* 0x100fe400010e0602 */
[----:B------:R-:W-:Y:S01]  /*10a00*/  @!PT LDS RZ, [RZ] ;  /* 0x00000000fffff984 */ /* 0x000fe20000000800 */
[----:B------:R-:W-:Y:S01]  /*10a10*/  @!PT LDS RZ, [RZ] ;  /* 0x00000000fffff984 */ /* 0x000fe20000000800 */
[----:B------:R-:W-:Y:S01]  /*10a20*/  @!PT LDS RZ, [RZ] ;  /* 0x00000000fffff984 */ /* 0x000fe20000000800 */
[----:B------:R1:W-:Y:S01]  /*10a30*/  @!P1 LDGSTS.E.BYPASS.LTC128B.128 [R231+0x2800], desc[UR4][R162.64] ;  /* 0x02800000a2e79fae */ /* 0x0003e2000b981a04 */
[----:B------:R-:W-:Y:S01]  /*10a40*/  @!P1 IADD3 R166, P2, PT, R156, R0, RZ ;  /* 0x000000009ca69210 */ /* 0x000fe20007f5e0ff */
[--C-:B------:R-:W-:Y:S02]  /*10a50*/  IMAD.X R157, R159, 0x1, R2.reuse, P3 ;  /* 0x000000019f9d7824 */ /* 0x100fe400018e0602 */
[----:B------:R1:W-:Y:S02]  /*10a60*/  @P1 STS.128 [R231+0x2800], RZ ;  /* 0x002800ffe7001388 */ /* 0x0003e40000000c00 */
[----:B------:R-:W-:Y:S02]  /*10a70*/  @!P1 IMAD.X R167, R157, 0x1, R2, P2 ;  /* 0x000000019da79824 */ /* 0x000fe400010e0602 */
        /* <DEDUP_REMOVED lines=21> */
.L_x_949:
[----:B------:R-:W-:Y:S05]  /*10bd0*/  BSYNC.RECONVERGENT B1 ;  /* 0x0000000000017941 */ /* 0x000fea0003800200 */
.L_x_948:
[----:B------:R-:W2:Y:S01]  /*10be0*/  LD.E R3, desc[UR4][R150.64+0xdc] ;  /* 0x0000dc0496037980 */ /* 0x000ea2000c101900 */
        /* <DEDUP_REMOVED lines=64> */
[----:B------:R-:W-:Y:S01]  /*10ff0*/  LOP3.LUT R158, R152, 0x120, R154, 0xf8, !PT ;  /* 0x00000120989e7812 */ /* 0x000fe200078ef89a */
[----:B------:R-:W1:Y:S01]  /*11000*/  SHFL.BFLY PT, R0, R159, 0x2, 0x1f ;  /* 0x0c401f009f007f89 */ /* 0x000e6200000e0000 */
[----:B------:R-:W-:Y:S07]  /*11010*/  IADD3 R236, PT, PT, R236, -0x100, RZ ;  /* 0xffffff00ecec7810 */ /* 0x000fee0007ffe0ff */
[----:B------:R-:W3:Y:S01]  /*11020*/  SHFL.BFLY PT, R2, R163, 0x2, 0x1f ;  /* 0x0c401f00a3027f89 */ /* 0x000ee200000e0000 */
[----:B-1----:R-:W-:Y:S02]  /*11030*/  FMNMX.FTZ R157, R159, R0, !PT ;  /* 0x000000009f9d7209 */ /* 0x002fe40007810000 */
[----:B---3--:R-:W-:Y:S05]  /*11040*/  FMNMX.FTZ R161, R163, R2, !PT ;  /* 0x00000002a3a17209 */ /* 0x008fea0007810000 */
[----:B------:R-:W1:Y:S08]  /*11050*/  SHFL.BFLY PT, R0, R157, 0x1, 0x1f ;  /* 0x0c201f009d007f89 */ /* 0x000e7000000e0000 */
[----:B------:R-:W3:Y:S01]  /*11060*/  SHFL.BFLY PT, R2, R161, 0x1, 0x1f ;  /* 0x0c201f00a1027f89 */ /* 0x000ee200000e0000 */
[----:B-1----:R-:W-:Y:S02]  /*11070*/  FMNMX.FTZ R0, R157, R0, !PT ;  /* 0x000000009d007209 */ /* 0x002fe40007810000 */
[----:B---3--:R-:W-:Y:S03]  /*11080*/  FMNMX.FTZ R2, R161, R2, !PT ;  /* 0x00000002a1027209 */ /* 0x008fe60007810000 */
[----:B------:R-:W-:Y:S01]  /*11090*/  FADD.FTZ R154, -R0, R155 ;  /* 0x0000009b009a7221 */ /* 0x000fe20000010100 */
[----:B------:R-:W-:Y:S02]  /*110a0*/  LEA R155, R158, UR6, 0x1 ;  /* 0x000000069e9b7c11 */ /* 0x000fe4000f8e08ff */
[C---:B------:R-:W-:Y:S01]  /*110b0*/  FSETP.NEU.FTZ.AND P1, PT, R2.reuse, -INF , PT ;  /* 0xff8000000200780b */ /* 0x040fe20003f3d000 */
[----:B------:R-:W-:Y:S04]  /*110c0*/  FADD.FTZ R156, -R2, R153 ;  /* 0x00000099029c7221 */ /* 0x000fe80000010100 */
[C---:B--2---:R-:W-:Y:S01]  /*110d0*/  FMUL.FTZ R153, R3.reuse, R156 ;  /* 0x0000009c03997220 */ /* 0x044fe20000410000 */
[C---:B------:R-:W-:Y:S01]  /*110e0*/  FMUL.FTZ R164, R3.reuse, R2 ;  /* 0x0000000203a47220 */ /* 0x040fe20000410000 */
[----:B------:R-:W1:Y:S01]  /*110f0*/  LDSM.16.MT88.4 R156, [R155+0x5000] ;  /* 0x005000009b9c783b */ /* 0x000e620000004200 */
[C---:B------:R-:W-:Y:S01]  /*11100*/  FMUL.FTZ R166, R3.reuse, R0 ;  /* 0x0000000003a67220 */ /* 0x040fe20000410000 */
[----:B------:R-:W-:Y:S01]  /*11110*/  FMUL.FTZ R152, R3, R154 ;  /* 0x0000009a03987220 */ /* 0x000fe20000410000 */
[----:B------:R-:W-:Y:S01]  /*11120*/  IADD3 R154, PT, PT, R155, 0x5020, RZ ;  /* 0x000050209b9a7810 */ /* 0x000fe20007ffe0ff */
[----:B------:R-:W-:Y:S01]  /*11130*/  MUFU.EX2 R153, R153 ;  /* 0x0000009900997308 */ /* 0x000fe20000000800 */
[----:B------:R-:W-:Y:S02]  /*11140*/  FSEL R164, R164, RZ, P1 ;  /* 0x000000ffa4a47208 */ /* 0x000fe40000800000 */
[----:B------:R-:W-:Y:S07]  /*11150*/  FSETP.NEU.FTZ.AND P1, PT, R0, -INF , PT ;  /* 0xff8000000000780b */ /* 0x000fee0003f3d000 */
[----:B------:R-:W2:Y:S01]  /*11160*/  MUFU.EX2 R152, R152 ;  /* 0x0000009800987308 */ /* 0x000ea20000000800 */
        /* <DEDUP_REMOVED lines=12> */
[----:B------:R-:W3:Y:S01]  /*11230*/  MUFU.EX2 R169, R169 ;  /* 0x000000a900a97308 */ /* 0x000ee20000000800 */
[C---:B--2---:R-:W-:Y:S01]  /*11240*/  FMUL.FTZ R6, R152.reuse, R146 ;  /* 0x0000009298067220 */ /* 0x044fe20000410000 */
[----:B------:R-:W-:Y:S01]  /*11250*/  FMUL.FTZ R7, R152, R147 ;  /* 0x0000009398077220 */ /* 0x000fe20000410000 */
[C---:B------:R-:W-:Y:S07]  /*11260*/  FMUL.FTZ R4, R153.reuse, R144 ;  /* 0x0000009099047220 */ /* 0x040fee0000410000 */
[----:B------:R-:W-:Y:S01]  /*11270*/  MUFU.EX2 R173, R173 ;  /* 0x000000ad00ad7308 */ /* 0x000fe20000000800 */
[----:B------:R-:W2:Y:S01]  /*11280*/  LDSM.16.MT88.4 R160, [R154] ;  /* 0x000000009aa0783b */ /* 0x000ea20000004200 */
[C---:B------:R-:W-:Y:S01]  /*11290*/  FMUL.FTZ R5, R153.reuse, R145 ;  /* 0x0000009199057220 */ /* 0x040fe20000410000 */
[----:B------:R-:W-:Y:S07]  /*112a0*/  FFMA.FTZ R12, R12, R3, -R164 ;  /* 0x000000030c0c7223 */ /* 0x000fee00000108a4 */
[----:B------:R-:W4:Y:S01]  /*112b0*/  MUFU.EX2 R171, R171 ;  /* 0x000000ab00ab7308 */ /* 0x000f220000000800 */
[C---:B------:R-:W-:Y:S01]  /*112c0*/  FMUL.FTZ R10, R152.reuse, R142 ;  /* 0x0000008e980a7220 */ /* 0x040fe20000410000 */
[----:B------:R-:W-:Y:S01]  /*112d0*/  FMUL.FTZ R11, R152, R143 ;  /* 0x0000008f980b7220 */ /* 0x000fe20000410000 */
[C---:B------:R-:W-:Y:S07]  /*112e0*/  FMUL.FTZ R8, R153.reuse, R140 ;  /* 0x0000008c99087220 */ /* 0x040fee0000410000 */
[----:B------:R-:W-:Y:S01]  /*112f0*/  MUFU.EX2 R168, R168 ;  /* 0x000000a800a87308 */ /* 0x000fe20000000800 */
[----:B------:R-:W-:Y:S01]  /*11300*/  FMUL.FTZ R9, R153, R141 ;  /* 0x0000008d99097220 */ /* 0x000fe20000410000 */
[----:B---3--:R-:W-:Y:S01]  /*11310*/  F2FP.F16.F32.PACK_AB R144, R169, R172 ;  /* 0x000000aca990723e */ /* 0x008fe200000000ff */
[----:B------:R-:W3:Y:S07]  /*11320*/  LDSM.16.MT88.4 R140, [R155+0x5400] ;  /* 0x005400009b8c783b */ /* 0x000eee0000004200 */
[----:B------:R-:W5:Y:S01]  /*11330*/  MUFU.EX2 R165, R165 ;  /* 0x000000a500a57308 */ /* 0x000f620000000800 */
[-CC-:B------:R-:W-:Y:S01]  /*11340*/  FFMA.FTZ R177, R14, R3.reuse, -R166.reuse ;  /* 0x000000030eb17223 */ /* 0x180fe200000108a6 */
[--C-:B------:R-:W-:Y:S01]  /*11350*/  FFMA.FTZ R174, R15, R3, -R166.reuse ;  /* 0x000000030fae7223 */ /* 0x100fe200000108a6 */
[C---:B------:R-:W-:Y:S07]  /*11360*/  FMUL.FTZ R14, R152.reuse, R138 ;  /* 0x0000008a980e7220 */ /* 0x040fee0000410000 */
[----:B------:R-:W-:Y:S01]  /*11370*/  MUFU.EX2 R170, R170 ;  /* 0x000000aa00aa7308 */ /* 0x000fe20000000800 */
[----:B------:R-:W-:Y:S01]  /*11380*/  FMUL.FTZ R15, R152, R139 ;  /* 0x0000008b980f7220 */ /* 0x000fe20000410000 */
[----:B----4-:R-:W-:Y:S01]  /*11390*/  F2FP.F16.F32.PACK_AB R145, R171, R173 ;  /* 0x000000adab91723e */ /* 0x010fe200000000ff */
[-CC-:B------:R-:W-:Y:S07]  /*113a0*/  FFMA.FTZ R175, R18, R3.reuse, -R166.reuse ;  /* 0x0000000312af7223 */ /* 0x180fee00000108a6 */
[----:B------:R-:W4:Y:S01]  /*113b0*/  MUFU.EX2 R167, R167 ;  /* 0x000000a700a77308 */ /* 0x000f220000000800 */
        /* <DEDUP_REMOVED lines=8> */
[-C--:B------:R-:W-:Y:S01]  /*11440*/  FFMA.FTZ R21, R21, R3.reuse, -R164 ;  /* 0x0000000315157223 */ /* 0x080fe200000108a4 */
[-CC-:B------:R-:W-:Y:S01]  /*11450*/  FFMA.FTZ R75, R75, R3.reuse, -R166.reuse ;  /* 0x000000034b4b7223 */ /* 0x180fe200000108a6 */
[-C--:B------:R-:W-:Y:S07]  /*11460*/  FFMA.FTZ R78, R78, R3.reuse, -R166 ;  /* 0x000000034e4e7223 */ /* 0x080fee00000108a6 */
[----:B------:R-:W-:Y:S01]  /*11470*/  MUFU.EX2 R175, R175 ;  /* 0x000000af00af7308 */ /* 0x000fe20000000800 */
[-CC-:B------:R-:W-:Y:S01]  /*11480*/  FFMA.FTZ R85, R85, R3.reuse, -R164.reuse ;  /* 0x0000000355557223 */ /* 0x180fe200000108a4 */
[----:B----4-:R-:W-:Y:S01]  /*11490*/  F2FP.F16.F32.PACK_AB R147, R167, R170 ;  /* 0x000000aaa793723e */ /* 0x010fe200000000ff */
[-C--:B------:R-:W-:Y:S01]  /*114a0*/  FFMA.FTZ R37, R37, R3.reuse, -R164 ;  /* 0x0000000325257223 */ /* 0x080fe200000108a4 */
[-CC-:B------:R-:W-:Y:S01]  /*114b0*/  FFMA.FTZ R42, R42, R3.reuse, -R166.reuse ;  /* 0x000000032a2a7223 */ /* 0x180fe200000108a6 */
[-CC-:B------:R-:W-:Y:S01]  /*114c0*/  FFMA.FTZ R50, R50, R3.reuse, -R166.reuse ;  /* 0x0000000332327223 */ /* 0x180fe200000108a6 */
[-C--:B------:R-:W-:Y:S01]  /*114d0*/  FFMA.FTZ R62, R62, R3.reuse, -R166 ;  /* 0x000000033e3e7223 */ /* 0x080fe200000108a6 */
[-CC-:B------:R-:W-:Y:S01]  /*114e0*/  FFMA.FTZ R69, R69, R3.reuse, -R164.reuse ;  /* 0x0000000345457223 */ /* 0x180fe200000108a4 */
[-CC-:B------:R-:W-:Y:S01]  /*114f0*/  FFMA.FTZ R77, R77, R3.reuse, -R164.reuse ;  /* 0x000000034d4d7223 */ /* 0x180fe200000108a4 */
[C---:B-1----:R-:W-:Y:S01]  /*11500*/  HMMA.16816.F32 R4, R144.reuse, R156, R4 ;  /* 0x0000009c9004723c */ /* 0x042fe20000001804 */
[----:B------:R1:W-:Y:S04]  /*11510*/  MUFU.EX2 R157, R12 ;  /* 0x0000000c009d7308 */ /* 0x0003e80000000800 */
[--C-:B------:R-:W-:Y:S01]  /*11520*/  FFMA.FTZ R156, R13, R3, -R164.reuse ;  /* 0x000000030d9c7223 */ /* 0x100fe200000108a4 */
[----:B------:R-:W-:Y:S05]  /*11530*/  FMUL.FTZ R13, R153, R137 ;  /* 0x00000089990d7220 */ /* 0x000fea0000410000 */
[----:B------:R-:W-:Y:S01]  /*11540*/  MUFU.EX2 R37, R37 ;  /* 0x0000002500257308 */ /* 0x000fe20000000800 */
[C---:B------:R-:W-:Y:S03]  /*11550*/  HMMA.16816.F32 R8, R144.reuse, R158, R8 ;  /* 0x0000009e9008723c */ /* 0x040fe60000001808 */
[-CC-:B------:R-:W-:Y:S01]  /*11560*/  FFMA.FTZ R159, R16, R3.reuse, -R164.reuse ;  /* 0x00000003109f7223 */ /* 0x180fe200000108a4 */
[----:B------:R-:W-:Y:S05]  /*11570*/  FFMA.FTZ R158, R17, R3, -R164 ;  /* 0x00000003119e7223 */ /* 0x000fea00000108a4 */
[----:B------:R-:W4:Y:S01]  /*11580*/  MUFU.EX2 R156, R156 ;  /* 0x0000009c009c7308 */ /* 0x000f220000000800 */
        /* <DEDUP_REMOVED lines=13> */
[----:B----4-:R-:W-:Y:S01]  /*11660*/  F2FP.F16.F32.PACK_AB R132, R156, R157 ;  /* 0x0000009d9c84723e */ /* 0x010fe200000000ff */
[-CC-:B------:R-:W-:Y:S01]  /*11670*/  FFMA.FTZ R83, R83, R3.reuse, -R166.reuse ;  /* 0x0000000353537223 */ /* 0x180fe200000108a6 */
[----:B------:R-:W-:Y:S01]  /*11680*/  HMMA.16816.F32 R16, R144, R162, R16 ;  /* 0x000000a29010723c */ /* 0x000fe20000001810 */
[----:B------:R-:W4:Y:S06]  /*11690*/  LDSM.16.MT88.4 R144, [R155+0x5800] ;  /* 0x005800009b90783b */ /* 0x000f2c0000004200 */
[----:B------:R-:W-:Y:S01]  /*116a0*/  MUFU.EX2 R161, R161 ;  /* 0x000000a100a17308 */ /* 0x000fe20000000800 */
[-CC-:B------:R-:W-:Y:S01]  /*116b0*/  FFMA.FTZ R163, R22, R3.reuse, -R166.reuse ;  /* 0x0000000316a37223 */ /* 0x180fe200000108a6 */
[-CC-:B------:R-:W-:Y:S01]  /*116c0*/  FFMA.FTZ R162, R23, R3.reuse, -R166.reuse ;  /* 0x0000000317a27223 */ /* 0x180fe200000108a6 */
[--C-:B------:R-:W-:Y:S07]  /*116d0*/  FFMA.FTZ R86, R86, R3, -R166.reuse ;  /* 0x0000000356567223 */ /* 0x100fee00000108a6 */
[----:B------:R-:W-:Y:S01]  /*116e0*/  MUFU.EX2 R42, R42 ;  /* 0x0000002a002a7308 */ /* 0x000fe20000000800 */
[----:B--2---:R-:W-:Y:S01]  /*116f0*/  F2FP.F16.F32.PACK_AB R135, R160, R175 ;  /* 0x000000afa087723e */ /* 0x004fe200000000ff */
[-C--:B------:R-:W-:Y:S01]  /*11700*/  FFMA.FTZ R176, R27, R3.reuse, -R166 ;  /* 0x000000031bb07223 */ /* 0x080fe200000108a6 */
[----:B------:R-:W-:Y:S07]  /*11710*/  FFMA.FTZ R89, R89, R3, -R164 ;  /* 0x0000000359597223 */ /* 0x000fee00000108a4 */
[----:B------:R-:W-:Y:S01]  /*11720*/  MUFU.EX2 R163, R163 ;  /* 0x000000a300a37308 */ /* 0x000fe20000000800 */
[----:B-----5:R-:W-:Y:S01]  /*11730*/  F2FP.F16.F32.PACK_AB R134, R158, R159 ;  /* 0x0000009f9e86723e */ /* 0x020fe200000000ff */
[-CC-:B------:R-:W-:Y:S01]  /*11740*/  FFMA.FTZ R90, R90, R3.reuse, -R166.reuse ;  /* 0x000000035a5a7223 */ /* 0x180fe200000108a6 */
[-CC-:B------:R-:W-:Y:S07]  /*11750*/  FFMA.FTZ R91, R91, R3.reuse, -R166.reuse ;  /* 0x000000035b5b7223 */ /* 0x180fee00000108a6 */
[----:B------:R-:W-:Y:S01]  /*11760*/  MUFU.EX2 R176, R176 ;  /* 0x000000b000b07308 */ /* 0x000fe20000000800 */
[-C--:B------:R-:W-:Y:S01]  /*11770*/  FFMA.FTZ R99, R99, R3.reuse, -R166 ;  /* 0x0000000363637223 */ /* 0x080fe200000108a6 */
[-C--:B------:R-:W-:Y:S01]  /*11780*/  FFMA.FTZ R105, R105, R3.reuse, -R164 ;  /* 0x0000000369697223 */ /* 0x080fe200000108a4 */
[-C--:B------:R-:W-:Y:S01]  /*11790*/  FFMA.FTZ R106, R106, R3.reuse, -R166 ;  /* 0x000000036a6a7223 */ /* 0x080fe200000108a6 */
[C---:B---3--:R-:W-:Y:S06]  /*117a0*/  HMMA.16816.F32 R4, R132.reuse, R140, R4 ;  /* 0x0000008c8404723c */ /* 0x048fec0000001804 */
[----:B------:R-:W-:Y:S01]  /*117b0*/  MUFU.EX2 R140, R21 ;  /* 0x00000015008c7308 */ /* 0x000fe20000000800 */
[-C--:B------:R-:W-:Y:S09]  /*117c0*/  FFMA.FTZ R141, R25, R3.reuse, -R164 ;  /* 0x00000003198d7223 */ /* 0x080ff200000108a4 */
[----:B------:R-:W2:Y:S01]  /*117d0*/  MUFU.EX2 R162, R162 ;  /* 0x000000a200a27308 */ /* 0x000ea20000000800 */
[-CC-:B------:R-:W-:Y:S01]  /*117e0*/  FFMA.FTZ R107, R107, R3.reuse, -R166.reuse ;  /* 0x000000036b6b7223 */ /* 0x180fe200000108a6 */
[C---:B------:R-:W-:Y:S08]  /*117f0*/  HMMA.16816.F32 R8, R132.reuse, R142, R8 ;  /* 0x0000008e8408723c */ /* 0x040ff00000001808 */
[----:B------:R3:W-:Y:S01]  /*11800*/  MUFU.EX2 R142, R20 ;  /* 0x00000014008e7308 */ /* 0x0007e20000000800 */
[-C--:B------:R-:W-:Y:S01]  /*11810*/  FFMA.FTZ R143, R26, R3.reuse, -R166 ;  /* 0x000000031a8f7223 */ /* 0x080fe200000108a6 */
[-C--:B------:R-:W-:Y:S01]  /*11820*/  FFMA.FTZ R109, R109, R3.reuse, -R164 ;  /* 0x000000036d6d7223 */ /* 0x080fe200000108a4 */
[----:B------:R-:W5:Y:S07]  /*11830*/  LDSM.16.MT88.4 R24, [R154+0x800] ;  /* 0x000800009a18783b */ /* 0x000f6e0000004200 */
[----:B------:R-:W4:Y:S01]  /*11840*/  MUFU.EX2 R141, R141 ;  /* 0x0000008d008d7308 */ /* 0x000f220000000800 */
[-C--:B------:R-:W-:Y:S01]  /*11850*/  FFMA.FTZ R110, R110, R3.reuse, -R166 ;  /* 0x000000036e6e7223 */ /* 0x080fe200000108a6 */
[C---:B-1----:R-:W-:Y:S08]  /*11860*/  HMMA.16816.F32 R12, R132.reuse, R136, R12 ;  /* 0x00000088840c723c */ /* 0x042ff0000000180c */
[----:B------:R-:W1:Y:S01]  /*11870*/  MUFU.EX2 R143, R143 ;  /* 0x0000008f008f7308 */ /* 0x000e620000000800 */
[-CC-:B------:R-:W-:Y:S01]  /*11880*/  FFMA.FTZ R137, R28, R3.reuse, -R164.reuse ;  /* 0x000000031c897223 */ /* 0x180fe200000108a4 */
[--C-:B------:R-:W-:Y:S01]  /*11890*/  FFMA.FTZ R136, R29, R3, -R164.reuse ;  /* 0x000000031d887223 */ /* 0x100fe200000108a4 */
[----:B--2---:R-:W-:Y:S01]  /*118a0*/  F2FP.F16.F32.PACK_AB R21, R162, R163 ;  /* 0x000000a3a215723e */ /* 0x004fe200000000ff */
[----:B------:R-:W2:Y:S06]  /*118b0*/  LDSM.16.MT88.4 R28, [R155+0x5c00] ;  /* 0x005c00009b1c783b */ /* 0x000eac0000004200 */
[----:B------:R-:W-:Y:S01]  /*118c0*/  MUFU.EX2 R50, R50 ;  /* 0x0000003200327308 */ /* 0x000fe20000000800 */
[----:B------:R-:W-:Y:S03]  /*118d0*/  HMMA.16816.F32 R16, R132, R138, R16 ;  /* 0x0000008a8410723c */ /* 0x000fe60000001810 */
[----:B---3--:R-:W-:Y:S01]  /*118e0*/  F2FP.F16.F32.PACK_AB R20, R140, R161 ;  /* 0x000000a18c14723e */ /* 0x008fe200000000ff */
[-CC-:B------:R-:W-:Y:S01]  /*118f0*/  FFMA.FTZ R132, R32, R3.reuse, -R164.reuse ;  /* 0x0000000320847223 */ /* 0x180fe200000108a4 */
[----:B----4-:R-:W-:Y:S01]  /*11900*/  F2FP.F16.F32.PACK_AB R22, R141, R142 ;  /* 0x0000008e8d16723e */ /* 0x010fe200000000ff */
[-C--:B------:R-:W-:Y:S01]  /*11910*/  FFMA.FTZ R133, R33, R3.reuse, -R164 ;  /* 0x0000000321857223 */ /* 0x080fe200000108a4 */
[--C-:B------:R-:W-:Y:S01]  /*11920*/  FFMA.FTZ R139, R34, R3, -R166.reuse ;  /* 0x00000003228b7223 */ /* 0x100fe200000108a6 */
[----:B-1----:R-:W-:Y:S01]  /*11930*/  F2FP.F16.F32.PACK_AB R23, R176, R143 ;  /* 0x0000008fb017723e */ /* 0x002fe200000000ff */
[-CC-:B------:R-:W-:Y:S01]  /*11940*/  FFMA.FTZ R134, R35, R3.reuse, -R166.reuse ;  /* 0x0000000323867223 */ /* 0x180fe200000108a6 */
[----:B------:R-:W-:Y:S01]  /*11950*/  MUFU.EX2 R137, R137 ;  /* 0x0000008900897308 */ /* 0x000fe20000000800 */
[----:B------:R-:W1:Y:S01]  /*11960*/  LDSM.16.MT88.4 R32, [R154+0xc00] ;  /* 0x000c00009a20783b */ /* 0x000e620000004200 */
[-C--:B------:R-:W-:Y:S01]  /*11970*/  FFMA.FTZ R111, R111, R3.reuse, -R166 ;  /* 0x000000036f6f7223 */ /* 0x080fe200000108a6 */
[-CC-:B------:R-:W-:Y:S07]  /*11980*/  FFMA.FTZ R113, R113, R3.reuse, -R164.reuse ;  /* 0x0000000371717223 */ /* 0x180fee00000108a4 */
[----:B------:R-:W-:Y:S01]  /*11990*/  MUFU.EX2 R138, R179 ;  /* 0x000000b3008a7308 */ /* 0x000fe20000000800 */
[C---:B------:R-:W-:Y:S09]  /*119a0*/  HMMA.16816.F32 R4, R20.reuse, R144, R4 ;  /* 0x000000901404723c */ /* 0x040ff20000001804 */
[----:B------:R-:W3:Y:S01]  /*119b0*/  MUFU.EX2 R136, R136 ;  /* 0x0000008800887308 */ /* 0x000ee20000000800 */
[-C--:B------:R-:W-:Y:S01]  /*119c0*/  FFMA.FTZ R144, R36, R3.reuse, -R164 ;  /* 0x0000000324907223 */ /* 0x080fe200000108a4 */
[-CC-:B------:R-:W-:Y:S08]  /*119d0*/  FFMA.FTZ R145, R38, R3.reuse, -R166.reuse ;  /* 0x0000000326917223 */ /* 0x180ff000000108a6 */
[----:B------:R-:W4:Y:S01]  /*119e0*/  MUFU.EX2 R135, R178 ;  /* 0x000000b200877308 */ /* 0x000f220000000800 */
[C---:B------:R-:W-:Y:S09]  /*119f0*/  HMMA.16816.F32 R8, R20.reuse, R146, R8 ;  /* 0x000000921408723c */ /* 0x040ff20000001808 */
[----:B------:R-:W-:Y:S01]  /*11a00*/  MUFU.EX2 R132, R132 ;  /* 0x0000008400847308 */ /* 0x000fe20000000800 */
[-C--:B------:R-:W-:Y:S01]  /*11a10*/  FFMA.FTZ R38, R39, R3.reuse, -R166 ;  /* 0x0000000327267223 */ /* 0x080fe200000108a6 */
[-CC-:B------:R-:W-:Y:S01]  /*11a20*/  FFMA.FTZ R36, R41, R3.reuse, -R164.reuse ;  /* 0x0000000329247223 */ /* 0x180fe200000108a4 */
[-C--:B------:R-:W-:Y:S07]  /*11a30*/  FFMA.FTZ R39, R40, R3.reuse, -R164 ;  /* 0x0000000328277223 */ /* 0x080fee00000108a4 */
[----:B------:R-:W2:Y:S01]  /*11a40*/  MUFU.EX2 R133, R133 ;  /* 0x0000008500857308 */ /* 0x000ea20000000800 */
[C---:B-----5:R-:W-:Y:S09]  /*11a50*/  HMMA.16816.F32 R12, R20.reuse, R24, R12 ;  /* 0x00000018140c723c */ /* 0x060ff2000000180c */
[----:B------:R-:W-:Y:S01]  /*11a60*/  MUFU.EX2 R139, R139 ;  /* 0x0000008b008b7308 */ /* 0x000fe20000000800 */
[-C--:B------:R-:W-:Y:S01]  /*11a70*/  FFMA.FTZ R41, R43, R3.reuse, -R166 ;  /* 0x000000032b297223 */ /* 0x080fe200000108a6 */
[-C--:B------:R-:W-:Y:S01]  /*11a80*/  FFMA.FTZ R43, R45, R3.reuse, -R164 ;  /* 0x000000032d2b7223 */ /* 0x080fe200000108a4 */
[----:B------:R-:W-:Y:S07]  /*11a90*/  FFMA.FTZ R45, R46, R3, -R166 ;  /* 0x000000032e2d7223 */ /* 0x000fee00000108a6 */
[----:B------:R-:W5:Y:S01]  /*11aa0*/  MUFU.EX2 R134, R134 ;  /* 0x0000008600867308 */ /* 0x000f620000000800 */
[----:B------:R-:W-:Y:S01]  /*11ab0*/  HMMA.16816.F32 R16, R20, R26, R16 ;  /* 0x0000001a1410723c */ /* 0x000fe20000001810 */
[----:B------:R-:W1:Y:S02]  /*11ac0*/  LDSM.16.MT88.4 R24, [R155+0x6000] ;  /* 0x006000009b18783b */ /* 0x000e640000004200 */
[----:B---3--:R-:W-:Y:S06]  /*11ad0*/  F2FP.F16.F32.PACK_AB R20, R136, R137 ;  /* 0x000000898814723e */ /* 0x008fec00000000ff */
[----:B------:R-:W3:Y:S01]  /*11ae0*/  MUFU.EX2 R144, R144 ;  /* 0x0000009000907308 */ /* 0x000ee20000000800 */
[----:B----4-:R-:W-:Y:S01]  /*11af0*/  F2FP.F16.F32.PACK_AB R21, R135, R138 ;  /* 0x0000008a8715723e */ /* 0x010fe200000000ff */
[-CC-:B------:R-:W-:Y:S01]  /*11b00*/  FFMA.FTZ R46, R48, R3.reuse, -R164.reuse ;  /* 0x00000003302e7223 */ /* 0x180fe200000108a4 */
[----:B--2---:R-:W-:Y:S07]  /*11b10*/  F2FP.F16.F32.PACK_AB R22, R133, R132 ;  /* 0x000000848516723e */ /* 0x004fee00000000ff */
[----:B------:R-:W-:Y:S01]  /*11b20*/  MUFU.EX2 R145, R145 ;  /* 0x0000009100917308 */ /* 0x000fe20000000800 */
[-CC-:B------:R-:W-:Y:S01]  /*11b30*/  FFMA.FTZ R48, R52, R3.reuse, -R164.reuse ;  /* 0x0000000334307223 */ /* 0x180fe200000108a4 */
[-C--:B------:R-:W-:Y:S01]  /*11b40*/  FFMA.FTZ R146, R57, R3.reuse, -R164 ;  /* 0x0000000339927223 */ /* 0x080fe200000108a4 */
[--C-:B------:R-:W-:Y:S07]  /*11b50*/  FFMA.FTZ R52, R55, R3, -R166.reuse ;  /* 0x0000000337347223 */ /* 0x100fee00000108a6 */
[----:B------:R2:W4:Y:S01]  /*11b60*/  MUFU.EX2 R40, R38 ;  /* 0x0000002600287308 */ /* 0x0005220000000800 */
[----:B-----5:R-:W-:Y:S01]  /*11b70*/  F2FP.F16.F32.PACK_AB R23, R134, R139 ;  /* 0x0000008b8617723e */ /* 0x020fe200000000ff */
[-C--:B------:R-:W-:Y:S01]  /*11b80*/  FFMA.FTZ R57, R58, R3.reuse, -R166 ;  /* 0x000000033a397223 */ /* 0x080fe200000108a6 */
[-C--:B------:R-:W-:Y:S07]  /*11b90*/  FFMA.FTZ R58, R61, R3.reuse, -R164 ;  /* 0x000000033d3a7223 */ /* 0x080fee00000108a4 */
[----:B------:R-:W-:Y:S01]  /*11ba0*/  MUFU.EX2 R39, R39 ;  /* 0x0000002700277308 */ /* 0x000fe20000000800 */
[-C--:B------:R-:W-:Y:S01]  /*11bb0*/  FFMA.FTZ R61, R63, R3.reuse, -R166 ;  /* 0x000000033f3d7223 */ /* 0x080fe200000108a6 */
[-C--:B------:R-:W-:Y:S01]  /*11bc0*/  FFMA.FTZ R63, R64, R3.reuse, -R164 ;  /* 0x00000003403f7223 */ /* 0x080fe200000108a4 */
[-CC-:B------:R-:W-:Y:S01]  /*11bd0*/  FFMA.FTZ R64, R67, R3.reuse, -R166.reuse ;  /* 0x0000000343407223 */ /* 0x180fe200000108a6 */
[C---:B------:R-:W-:Y:S06]  /*11be0*/  HMMA.16816.F32 R4, R20.reuse, R28, R4 ;  /* 0x0000001c1404723c */ /* 0x040fec0000001804 */
[----:B------:R-:W5:Y:S01]  /*11bf0*/  MUFU.EX2 R36, R36 ;  /* 0x0000002400247308 */ /* 0x000f620000000800 */
[-CC-:B------:R-:W-:Y:S01]  /*11c00*/  FFMA.FTZ R114, R114, R3.reuse, -R166.reuse ;  /* 0x0000000372727223 */ /* 0x180fe200000108a6 */
[-C--:B------:R-:W-:Y:S08]  /*11c10*/  FFMA.FTZ R115, R115, R3.reuse, -R166 ;  /* 0x0000000373737223 */ /* 0x080ff000000108a6 */
[----:B------:R-:W5:Y:S01]  /*11c20*/  MUFU.EX2 R41, R41 ;  /* 0x0000002900297308 */ /* 0x000f620000000800 */
[-C--:B--2---:R-:W-:Y:S01]  /*11c30*/  FFMA.FTZ R38, R44, R3.reuse, -R164 ;  /* 0x000000032c267223 */ /* 0x084fe200000108a4 */
[-C--:B------:R-:W-:Y:S01]  /*11c40*/  FFMA.FTZ R44, R47, R3.reuse, -R166 ;  /* 0x000000032f2c7223 */ /* 0x080fe200000108a6 */
[C---:B------:R-:W-:Y:S01]  /*11c50*/  HMMA.16816.F32 R8, R20.reuse, R30, R8 ;  /* 0x0000001e1408723c */ /* 0x040fe20000001808 */
[----:B------:R-:W2:Y:S06]  /*11c60*/  LDSM.16.MT88.4 R28, [R154+0x1000] ;  /* 0x001000009a1c783b */ /* 0x000eac0000004200 */
[----:B------:R-:W-:Y:S01]  /*11c70*/  MUFU.EX2 R43, R43 ;  /* 0x0000002b002b7308 */ /* 0x000fe20000000800 */
[-C--:B------:R-:W-:Y:S01]  /*11c80*/  FFMA.FTZ R47, R49, R3.reuse, -R164 ;  /* 0x00000003312f7223 */ /* 0x080fe200000108a4 */
[-C--:B------:R-:W-:Y:S01]  /*11c90*/  FFMA.FTZ R49, R51, R3.reuse, -R166 ;  /* 0x0000000333317223 */ /* 0x080fe200000108a6 */
[-C--:B------:R-:W-:Y:S07]  /*11ca0*/  FFMA.FTZ R51, R53, R3.reuse, -R164 ;  /* 0x0000000335337223 */ /* 0x080fee00000108a4 */
[----:B------:R-:W2:Y:S01]  /*11cb0*/  MUFU.EX2 R38, R38 ;  /* 0x0000002600267308 */ /* 0x000ea20000000800 */
[----:B------:R-:W-:Y:S01]  /*11cc0*/  FFMA.FTZ R53, R54, R3, -R166 ;  /* 0x0000000336357223 */ /* 0x000fe200000108a6 */
[C---:B-1----:R-:W-:Y:S08]  /*11cd0*/  HMMA.16816.F32 R12, R20.reuse, R32, R12 ;  /* 0x00000020140c723c */ /* 0x042ff0000000180c */
[----:B------:R-:W-:Y:S01]  /*11ce0*/  MUFU.EX2 R45, R45 ;  /* 0x0000002d002d7308 */ /* 0x000fe20000000800 */
[----:B------:R-:W-:Y:S01]  /*11cf0*/  FFMA.FTZ R172, R153, R238, R172 ;  /* 0x000000ee99ac7223 */ /* 0x000fe200000100ac */
[----:B------:R-:W-:Y:S01]  /*11d00*/  FFMA.FTZ R173, R152, R239, R173 ;  /* 0x000000ef98ad7223 */ /* 0x000fe200000100ad */
[----:B------:R-:W-:Y:S07]  /*11d10*/  FFMA.FTZ R118, R118, R3, -R166 ;  /* 0x0000000376767223 */ /* 0x000fee00000108a6 */
[----:B------:R-:W1:Y:S01]  /*11d20*/  MUFU.EX2 R44, R44 ;  /* 0x0000002c002c7308 */ /* 0x000e620000000800 */
[----:B------:R-:W-:Y:S01]  /*11d30*/  FADD.FTZ R169, R169, R172 ;  /* 0x000000aca9a97221 */ /* 0x000fe20000010000 */
[----:B------:R-:W-:Y:S01]  /*11d40*/  HMMA.16816.F32 R16, R20, R34, R16 ;  /* 0x000000221410723c */ /* 0x000fe20000001810 */
[----:B------:R-:W1:Y:S07]  /*11d50*/  LDSM.16.MT88.4 R32, [R155+0x6400] ;  /* 0x006400009b20783b */ /* 0x000e6e0000004200 */
[----:B------:R-:W-:Y:S01]  /*11d60*/  MUFU.EX2 R46, R46 ;  /* 0x0000002e002e7308 */ /* 0x000fe20000000800 */
[----:B---3--:R-:W-:Y:S01]  /*11d70*/  F2FP.F16.F32.PACK_AB R20, R37, R144 ;  /* 0x000000902514723e */ /* 0x008fe200000000ff */
[----:B------:R-:W-:Y:S01]  /*11d80*/  FADD.FTZ R168, R168, R169 ;  /* 0x000000a9a8a87221 */ /* 0x000fe20000010000 */
[----:B----4-:R-:W-:Y:S07]  /*11d90*/  F2FP.F16.F32.PACK_AB R21, R40, R145 ;  /* 0x000000912815723e */ /* 0x010fee00000000ff */
[----:B------:R-:W3:Y:S01]  /*11da0*/  MUFU.EX2 R47, R47 ;  /* 0x0000002f002f7308 */ /* 0x000ee20000000800 */
[----:B-----5:R-:W-:Y:S01]  /*11db0*/  F2FP.F16.F32.PACK_AB R22, R36, R39 ;  /* 0x000000272416723e */ /* 0x020fe200000000ff */
[----:B------:R-:W-:Y:S01]  /*11dc0*/  FADD.FTZ R54, R165, R168 ;  /* 0x000000a8a5367221 */ /* 0x000fe20000010000 */
[----:B------:R-:W-:Y:S07]  /*11dd0*/  F2FP.F16.F32.PACK_AB R23, R41, R42 ;  /* 0x0000002a2917723e */ /* 0x000fee00000000ff */
[----:B------:R-:W4:Y:S01]  /*11de0*/  MUFU.EX2 R49, R49 ;  /* 0x0000003100317308 */ /* 0x000f220000000800 */
[----:B------:R-:W-:Y:S01]  /*11df0*/  FADD.FTZ R173, R171, R173 ;  /* 0x000000adabad7221 */ /* 0x000fe20000010000 */
[----:B------:R-:W-:Y:S01]  /*11e00*/  FADD.FTZ R157, R157, R54 ;  /* 0x000000369d9d7221 */ /* 0x000fe20000010000 */
[-C--:B------:R-:W-:Y:S07]  /*11e10*/  FFMA.FTZ R54, R56, R3.reuse, -R164 ;  /* 0x0000000338367223 */ /* 0x080fee00000108a4 */
[----:B------:R-:W-:Y:S01]  /*11e20*/  MUFU.EX2 R55, R53 ;  /* 0x0000003500377308 */ /* 0x000fe20000000800 */
[-C--:B------:R-:W-:Y:S01]  /*11e30*/  FFMA.FTZ R56, R59, R3.reuse, -R166 ;  /* 0x000000033b387223 */ /* 0x080fe200000108a6 */
[C---:B------:R-:W-:Y:S08]  /*11e40*/  HMMA.16816.F32 R4, R20.reuse, R24, R4 ;  /* 0x000000181404723c */ /* 0x040ff00000001804 */
[----:B------:R-:W-:Y:S01]  /*11e50*/  MUFU.EX2 R48, R48 ;  /* 0x0000003000307308 */ /* 0x000fe20000000800 */
[-CC-:B------:R-:W-:Y:S01]  /*11e60*/  FFMA.FTZ R59, R60, R3.reuse, -R164.reuse ;  /* 0x000000033c3b7223 */ /* 0x180fe200000108a4 */
[-C--:B------:R-:W-:Y:S01]  /*11e70*/  FFMA.FTZ R60, R65, R3.reuse, -R164 ;  /* 0x00000003413c7223 */ /* 0x080fe200000108a4 */
[-C--:B------:R-:W-:Y:S07]  /*11e80*/  FFMA.FTZ R65, R66, R3.reuse, -R166 ;  /* 0x0000000342417223 */ /* 0x080fee00000108a6 */
[----:B------:R-:W5:Y:S01]  /*11e90*/  MUFU.EX2 R51, R51 ;  /* 0x0000003300337308 */ /* 0x000f620000000800 */
[-CC-:B------:R-:W-:Y:S01]  /*11ea0*/  FFMA.FTZ R66, R68, R3.reuse, -R164.reuse ;  /* 0x0000000344427223 */ /* 0x180fe200000108a4 */
[C---:B------:R-:W-:Y:S01]  /*11eb0*/  HMMA.16816.F32 R8, R20.reuse, R26, R8 ;  /* 0x0000001a1408723c */ /* 0x040fe20000001808 */
[----:B------:R-:W5:Y:S07]  /*11ec0*/  LDSM.16.MT88.4 R24, [R154+0x1400] ;  /* 0x001400009a18783b */ /* 0x000f6e0000004200 */
[----:B------:R-:W5:Y:S01]  /*11ed0*/  MUFU.EX2 R52, R52 ;  /* 0x0000003400347308 */ /* 0x000f620000000800 */
[-C--:B------:R-:W-:Y:S01]  /*11ee0*/  FFMA.FTZ R68, R72, R3.reuse, -R164 ;  /* 0x0000000348447223 */ /* 0x080fe200000108a4 */
[-C--:B------:R-:W-:Y:S01]  /*11ef0*/  FFMA.FTZ R72, R74, R3.reuse, -R166 ;  /* 0x000000034a487223 */ /* 0x080fe200000108a6 */
[----:B------:R-:W-:Y:S07]  /*11f00*/  FADD.FTZ R156, R156, R157 ;  /* 0x0000009d9c9c7221 */ /* 0x000fee0000010000 */
[----:B------:R-:W-:Y:S01]  /*11f10*/  MUFU.EX2 R54, R54 ;  /* 0x0000003600367308 */ /* 0x000fe20000000800 */
[----:B------:R-:W-:Y:S01]  /*11f20*/  FADD.FTZ R170, R170, R173 ;  /* 0x000000adaaaa7221 */ /* 0x000fe20000010000 */
[C---:B--2---:R-:W-:Y:S08]  /*11f30*/  HMMA.16816.F32 R12, R20.reuse, R28, R12 ;  /* 0x0000001c140c723c */ /* 0x044ff0000000180c */
[----:B------:R-:W2:Y:S01]  /*11f40*/  MUFU.EX2 R53, R146 ;  /* 0x0000009200357308 */ /* 0x000ea20000000800 */
[----:B------:R-:W-:Y:S01]  /*11f50*/  FADD.FTZ R159, R159, R156 ;  /* 0x0000009c9f9f7221 */ /* 0x000fe20000010000 */
[----:B------:R-:W-:Y:S01]  /*11f60*/  FADD.FTZ R170, R167, R170 ;  /* 0x000000aaa7aa7221 */ /* 0x000fe20000010000 */
[----:B------:R-:W-:Y:S07]  /*11f70*/  FFMA.FTZ R119, R119, R3, -R166 ;  /* 0x0000000377777223 */ /* 0x000fee00000108a6 */
[----:B------:R-:W-:Y:S01]  /*11f80*/  MUFU.EX2 R57, R57 ;  /* 0x0000003900397308 */ /* 0x000fe20000000800 */
[----:B------:R-:W-:Y:S01]  /*11f90*/  FADD.FTZ R158, R158, R159 ;  /* 0x0000009f9e9e7221 */ /* 0x000fe20000010000 */
[----:B------:R-:W-:Y:S01]  /*11fa0*/  HMMA.16816.F32 R16, R20, R30, R16 ;  /* 0x0000001e1410723c */ /* 0x000fe20000001810 */
[----:B------:R-:W2:Y:S07]  /*11fb0*/  LDSM.16.MT88.4 R28, [R155+0x6800] ;  /* 0x006800009b1c783b */ /* 0x000eae0000004200 */
[----:B------:R-:W2:Y:S01]  /*11fc0*/  MUFU.EX2 R56, R56 ;  /* 0x0000003800387308 */ /* 0x000ea20000000800 */
[----:B------:R-:W-:Y:S01]  /*11fd0*/  F2FP.F16.F32.PACK_AB R20, R43, R38 ;  /* 0x000000262b14723e */ /* 0x000fe200000000ff */
[----:B------:R-:W-:Y:S01]  /*11fe0*/  FADD.FTZ R161, R161, R158 ;  /* 0x0000009ea1a17221 */ /* 0x000fe20000010000 */
[----:B-1----:R-:W-:Y:S07]  /*11ff0*/  F2FP.F16.F32.PACK_AB R21, R44, R45 ;  /* 0x0000002d2c15723e */ /* 0x002fee00000000ff */
[----:B------:R-:W-:Y:S01]  /*12000*/  MUFU.EX2 R59, R59 ;  /* 0x0000003b003b7308 */ /* 0x000fe20000000800 */
[----:B---3--:R-:W-:Y:S01]  /*12010*/  F2FP.F16.F32.PACK_AB R22, R47, R46 ;  /* 0x0000002e2f16723e */ /* 0x008fe200000000ff */
[----:B------:R-:W-:Y:S01]  /*12020*/  FADD.FTZ R161, R140, R161 ;  /* 0x000000a18ca17221 */ /* 0x000fe20000010000 */
[----:B----4-:R-:W-:Y:S07]  /*12030*/  F2FP.F16.F32.PACK_AB R23, R49, R50 ;  /* 0x000000323117723e */ /* 0x010fee00000000ff */
[----:B------:R-:W1:Y:S01]  /*12040*/  MUFU.EX2 R58, R58 ;  /* 0x0000003a003a7308 */ /* 0x000e620000000800 */
        /* <DEDUP_REMOVED lines=9> */
[-C--:B------:R-:W-:Y:S07]  /*120e0*/  FFMA.FTZ R121, R121, R3.reuse, -R164 ;  /* 0x0000000379797223 */ /* 0x080fee00000108a4 */
[----:B------:R-:W-:Y:S01]  /*120f0*/  MUFU.EX2 R63, R63 ;  /* 0x0000003f003f7308 */ /* 0x000fe20000000800 */
[----:B------:R-:W-:Y:S01]  /*12100*/  FADD.FTZ R67, R137, R142 ;  /* 0x0000008e89437221 */ /* 0x000fe20000010000 */
[C---:B------:R-:W-:Y:S01]  /*12110*/  HMMA.16816.F32 R8, R20.reuse, R34, R8 ;  /* 0x000000221408723c */ /* 0x040fe20000001808 */
[----:B------:R-:W4:Y:S07]  /*12120*/  LDSM.16.MT88.4 R32, [R154+0x1800] ;  /* 0x001800009a20783b */ /* 0x000f2e0000004200 */
[----:B------:R-:W3:Y:S01]  /*12130*/  MUFU.EX2 R60, R60 ;  /* 0x0000003c003c7308 */ /* 0x000ee20000000800 */
[-CC-:B------:R-:W-:Y:S01]  /*12140*/  FFMA.FTZ R137, R70, R3.reuse, -R166.reuse ;  /* 0x0000000346897223 */ /* 0x180fe200000108a6 */
[-C--:B------:R-:W-:Y:S01]  /*12150*/  FFMA.FTZ R70, R71, R3.reuse, -R166 ;  /* 0x0000000347467223 */ /* 0x080fe200000108a6 */
[----:B------:R-:W-:Y:S07]  /*12160*/  FADD.FTZ R160, R160, R175 ;  /* 0x000000afa0a07221 */ /* 0x000fee0000010000 */
[----:B------:R-:W-:Y:S01]  /*12170*/  MUFU.EX2 R65, R65 ;  /* 0x0000004100417308 */ /* 0x000fe20000000800 */
[----:B------:R-:W-:Y:S01]  /*12180*/  FADD.FTZ R67, R136, R67 ;  /* 0x0000004388437221 */ /* 0x000fe20000010000 */
[C---:B-----5:R-:W-:Y:S08]  /*12190*/  HMMA.16816.F32 R12, R20.reuse, R24, R12 ;  /* 0x00000018140c723c */ /* 0x060ff0000000180c */
[----:B------:R-:W5:Y:S01]  /*121a0*/  MUFU.EX2 R64, R64 ;  /* 0x0000004000407308 */ /* 0x000f620000000800 */
[----:B------:R-:W-:Y:S01]  /*121b0*/  FADD.FTZ R163, R163, R160 ;  /* 0x000000a0a3a37221 */ /* 0x000fe20000010000 */
[----:B------:R-:W-:Y:S01]  /*121c0*/  FADD.FTZ R132, R132, R67 ;  /* 0x0000004384847221 */ /* 0x000fe20000010000 */
[----:B------:R-:W-:Y:S07]  /*121d0*/  FFMA.FTZ R67, R73, R3, -R164 ;  /* 0x0000000349437223 */ /* 0x000fee00000108a4 */
[----:B------:R-:W-:Y:S01]  /*121e0*/  MUFU.EX2 R66, R66 ;  /* 0x0000004200427308 */ /* 0x000fe20000000800 */
[----:B------:R-:W-:Y:S01]  /*121f0*/  FADD.FTZ R162, R162, R163 ;  /* 0x000000a3a2a27221 */ /* 0x000fe20000010000 */
[----:B------:R-:W-:Y:S01]  /*12200*/  HMMA.16816.F32 R16, R20, R26, R16 ;  /* 0x0000001a1410723c */ /* 0x000fe20000001810 */
[----:B------:R-:W5:Y:S07]  /*12210*/  LDSM.16.MT88.4 R24, [R155+0x6c00] ;  /* 0x006c00009b18783b */ /* 0x000f6e0000004200 */
[----:B------:R-:W5:Y:S01]  /*12220*/  MUFU.EX2 R69, R69 ;  /* 0x0000004500457308 */ /* 0x000f620000000800 */
[----:B------:R-:W-:Y:S01]  /*12230*/  F2FP.F16.F32.PACK_AB R20, R51, R48 ;  /* 0x000000303314723e */ /* 0x000fe200000000ff */
[----:B------:R-:W-:Y:S01]  /*12240*/  FADD.FTZ R143, R143, R162 ;  /* 0x000000a28f8f7221 */ /* 0x000fe20000010000 */
[----:B------:R-:W-:Y:S07]  /*12250*/  F2FP.F16.F32.PACK_AB R21, R52, R55 ;  /* 0x000000373415723e */ /* 0x000fee00000000ff */
[----:B------:R-:W-:Y:S01]  /*12260*/  MUFU.EX2 R71, R137 ;  /* 0x0000008900477308 */ /* 0x000fe20000000800 */
[----:B--2---:R-:W-:Y:S01]  /*12270*/  F2FP.F16.F32.PACK_AB R22, R53, R54 ;  /* 0x000000363516723e */ /* 0x004fe200000000ff */
[----:B------:R-:W-:Y:S01]  /*12280*/  FADD.FTZ R143, R176, R143 ;  /* 0x0000008fb08f7221 */ /* 0x000fe20000010000 */
[----:B------:R-:W-:Y:S07]  /*12290*/  F2FP.F16.F32.PACK_AB R23, R56, R57 ;  /* 0x000000393817723e */ /* 0x000fee00000000ff */
[----:B------:R-:W2:Y:S01]  /*122a0*/  MUFU.EX2 R70, R70 ;  /* 0x0000004600467308 */ /* 0x000ea20000000800 */
[----:B------:R-:W-:Y:S01]  /*122b0*/  FADD.FTZ R133, R133, R132 ;  /* 0x0000008485857221 */ /* 0x000fe20000010000 */
[----:B------:R-:W-:Y:S01]  /*122c0*/  FADD.FTZ R138, R138, R143 ;  /* 0x0000008f8a8a7221 */ /* 0x000fe20000010000 */
[-C--:B------:R-:W-:Y:S01]  /*122d0*/  FFMA.FTZ R122, R122, R3.reuse, -R166 ;  /* 0x000000037a7a7223 */ /* 0x080fe200000108a6 */
[----:B------:R-:W-:Y:S06]  /*122e0*/  LDSM.16.MT88.4 R140, [R155+0x8c00] ;  /* 0x008c00009b8c783b */ /* 0x000fec0000004200 */
[----:B------:R-:W-:Y:S01]  /*122f0*/  MUFU.EX2 R68, R68 ;  /* 0x0000004400447308 */ /* 0x000fe20000000800 */
[C---:B------:R-:W-:Y:S09]  /*12300*/  HMMA.16816.F32 R4, R20.reuse, R28, R4 ;  /* 0x0000001c1404723c */ /* 0x040ff20000001804 */
[----:B------:R-:W2:Y:S01]  /*12310*/  MUFU.EX2 R67, R67 ;  /* 0x0000004300437308 */ /* 0x000ea20000000800 */
[----:B------:R-:W-:Y:S01]  /*12320*/  FADD.FTZ R74, R144, R133 ;  /* 0x00000085904a7221 */ /* 0x000fe20000010000 */
[----:B------:R-:W-:Y:S01]  /*12330*/  FADD.FTZ R138, R135, R138 ;  /* 0x0000008a878a7221 */ /* 0x000fe20000010000 */
[-C--:B------:R-:W-:Y:S07]  /*12340*/  FFMA.FTZ R123, R123, R3.reuse, -R166 ;  /* 0x000000037b7b7223 */ /* 0x080fee00000108a6 */
[----:B------:R-:W-:Y:S01]  /*12350*/  MUFU.EX2 R72, R72 ;  /* 0x0000004800487308 */ /* 0x000fe20000000800 */
[C---:B------:R-:W-:Y:S01]  /*12360*/  HMMA.16816.F32 R8, R20.reuse, R30, R8 ;  /* 0x0000001e1408723c */ /* 0x040fe20000001808 */
[----:B------:R-:W2:Y:S02]  /*12370*/  LDSM.16.MT88.4 R28, [R154+0x1c00] ;  /* 0x001c00009a1c783b */ /* 0x000ea40000004200 */
[----:B------:R-:W-:Y:S01]  /*12380*/  FADD.FTZ R74, R37, R74 ;  /* 0x0000004a254a7221 */ /* 0x000fe20000010000 */
[----:B------:R-:W-:Y:S05]  /*12390*/  FADD.FTZ R139, R139, R138 ;  /* 0x0000008a8b8b7221 */ /* 0x000fea0000010000 */
[----:B------:R5:W2:Y:S01]  /*123a0*/  MUFU.EX2 R37, R75 ;  /* 0x0000004b00257308 */ /* 0x000aa20000000800 */
[-CC-:B------:R-:W-:Y:S01]  /*123b0*/  FFMA.FTZ R125, R125, R3.reuse, -R164.reuse ;  /* 0x000000037d7d7223 */ /* 0x180fe200000108a4 */
[C---:B------:R-:W-:Y:S01]  /*123c0*/  ISETP.GT.AND P0, PT, R237.reuse, RZ, PT ;  /* 0x000000ffed00720c */ /* 0x040fe20003f04270 */
[C---:B----4-:R-:W-:Y:S03]  /*123d0*/  HMMA.16816.F32 R12, R20.reuse, R32, R12 ;  /* 0x00000020140c723c */ /* 0x050fe6000000180c */
[----:B------:R-:W-:Y:S01]  /*123e0*/  FADD.FTZ R134, R134, R139 ;  /* 0x0000008b86867221 */ /* 0x000fe20000010000 */
[-C--:B------:R-:W-:Y:S01]  /*123f0*/  FFMA.FTZ R128, R128, R3.reuse, -R164 ;  /* 0x0000000380807223 */ /* 0x080fe200000108a4 */
[----:B------:R-:W-:Y:S01]  /*12400*/  FFMA.FTZ R130, R130, R3, -R166 ;  /* 0x0000000382827223 */ /* 0x000fe200000108a6 */
[----:B------:R-:W-:Y:S01]  /*12410*/  IADD3 R237, PT, PT, R237, -0x1, RZ ;  /* 0xffffffffeded7810 */ /* 0x000fe20007ffe0ff */
[----:B------:R-:W-:Y:S01]  /*12420*/  FADD.FTZ R73, R145, R134 ;  /* 0x0000008691497221 */ /* 0x000fe20000010000 */
[----:B------:R-:W-:Y:S01]  /*12430*/  HMMA.16816.F32 R16, R20, R34, R16 ;  /* 0x000000221410723c */ /* 0x000fe20000001810 */
[----:B------:R-:W4:Y:S02]  /*12440*/  LDSM.16.MT88.4 R32, [R155+0x7000] ;  /* 0x007000009b20783b */ /* 0x000f240000004200 */
[----:B-1----:R-:W-:Y:S01]  /*12450*/  F2FP.F16.F32.PACK_AB R20, R58, R59 ;  /* 0x0000003b3a14723e */ /* 0x002fe200000000ff */
[----:B------:R-:W-:Y:S01]  /*12460*/  FADD.FTZ R73, R40, R73 ;  /* 0x0000004928497221 */ /* 0x000fe20000010000 */
[----:B---3--:R-:W-:Y:S01]  /*12470*/  F2FP.F16.F32.PACK_AB R21, R61, R62 ;  /* 0x0000003e3d15723e */ /* 0x008fe200000000ff */
[----:B------:R-:W-:Y:S01]  /*12480*/  FFMA.FTZ R40, R76, R3, -R164 ;  /* 0x000000034c287223 */ /* 0x000fe200000108a4 */
[----:B------:R-:W-:Y:S01]  /*12490*/  F2FP.F16.F32.PACK_AB R22, R60, R63 ;  /* 0x0000003f3c16723e */ /* 0x000fe200000000ff */
[----:B------:R-:W-:Y:S01]  /*124a0*/  FADD.FTZ R42, R42, R73 ;  /* 0x000000492a2a7221 */ /* 0x000fe20000010000 */
[----:B-----5:R-:W-:Y:S01]  /*124b0*/  F2FP.F16.F32.PACK_AB R23, R64, R65 ;  /* 0x000000414017723e */ /* 0x020fe200000000ff */
[----:B------:R-:W-:Y:S01]  /*124c0*/  FADD.FTZ R73, R39, R74 ;  /* 0x0000004a27497221 */ /* 0x000fe20000010000 */
[----:B------:R-:W-:Y:S01]  /*124d0*/  MOV R153, R2 ;  /* 0x0000000200997202 */ /* 0x000fe20000000f00 */
[----:B------:R-:W-:Y:S01]  /*124e0*/  FADD.FTZ R74, R41, R42 ;  /* 0x0000002a294a7221 */ /* 0x000fe20000010000 */
[----:B------:R-:W-:Y:S01]  /*124f0*/  MUFU.EX2 R40, R40 ;  /* 0x0000002800287308 */ /* 0x000fe20000000800 */
[----:B------:R-:W-:Y:S01]  /*12500*/  FADD.FTZ R75, R36, R73 ;  /* 0x00000049244b7221 */ /* 0x000fe20000010000 */
[-CC-:B------:R-:W-:Y:S01]  /*12510*/  FFMA.FTZ R73, R80, R3.reuse, -R164.reuse ;  /* 0x0000000350497223 */ /* 0x180fe200000108a4 */
[C---:B------:R-:W-:Y:S07]  /*12520*/  HMMA.16816.F32 R4, R20.reuse, R24, R4 ;  /* 0x000000181404723c */ /* 0x040fee0000001804 */
[----:B------:R-:W-:Y:S01]  /*12530*/  MUFU.EX2 R42, R78 ;  /* 0x0000004e002a7308 */ /* 0x000fe20000000800 */
[-C--:B------:R-:W-:Y:S01]  /*12540*/  FFMA.FTZ R36, R81, R3.reuse, -R164 ;  /* 0x0000000351247223 */ /* 0x080fe200000108a4 */
[----:B------:R-:W-:Y:S08]  /*12550*/  FADD.FTZ R45, R45, R74 ;  /* 0x0000004a2d2d7221 */ /* 0x000ff00000010000 */
[----:B------:R-:W1:Y:S01]  /*12560*/  MUFU.EX2 R39, R77 ;  /* 0x0000004d00277308 */ /* 0x000e620000000800 */
[----:B------:R-:W-:Y:S01]  /*12570*/  FADD.FTZ R38, R38, R75 ;  /* 0x0000004b26267221 */ /* 0x000fe20000010000 */
[C---:B------:R-:W-:Y:S01]  /*12580*/  HMMA.16816.F32 R8, R20.reuse, R26, R8 ;  /* 0x0000001a1408723c */ /* 0x040fe20000001808 */
[----:B------:R-:W3:Y:S07]  /*12590*/  LDSM.16.MT88.4 R24, [R154+0x2000] ;  /* 0x002000009a18783b */ /* 0x000eee0000004200 */
[----:B------:R-:W5:Y:S01]  /*125a0*/  MUFU.EX2 R41, R79 ;  /* 0x0000004f00297308 */ /* 0x000f620000000800 */
[----:B------:R-:W-:Y:S01]  /*125b0*/  FADD.FTZ R75, R44, R45 ;  /* 0x0000002d2c4b7221 */ /* 0x000fe20000010000 */
[----:B------:R-:W-:Y:S08]  /*125c0*/  FADD.FTZ R43, R43, R38 ;  /* 0x000000262b2b7221 */ /* 0x000ff00000010000 */
[----:B------:R-:W-:Y:S01]  /*125d0*/  MUFU.EX2 R73, R73 ;  /* 0x0000004900497308 */ /* 0x000fe20000000800 */
[----:B------:R-:W-:Y:S01]  /*125e0*/  FADD.FTZ R50, R50, R75 ;  /* 0x0000004b32327221 */ /* 0x000fe20000010000 */
[C---:B--2---:R-:W-:Y:S08]  /*125f0*/  HMMA.16816.F32 R12, R20.reuse, R28, R12 ;  /* 0x0000001c140c723c */ /* 0x044ff0000000180c */
[----:B------:R-:W2:Y:S01]  /*12600*/  MUFU.EX2 R36, R36 ;  /* 0x0000002400247308 */ /* 0x000ea20000000800 */
[----:B------:R-:W-:Y:S01]  /*12610*/  FADD.FTZ R44, R46, R43 ;  /* 0x0000002b2e2c7221 */ /* 0x000fe20000010000 */
[----:B------:R-:W-:Y:S01]  /*12620*/  FFMA.FTZ R43, R84, R3, -R164 ;  /* 0x00000003542b7223 */ /* 0x000fe200000108a4 */
[----:B------:R-:W-:Y:S07]  /*12630*/  FADD.FTZ R50, R49, R50 ;  /* 0x0000003231327221 */ /* 0x000fee0000010000 */
[----:B------:R-:W-:Y:S01]  /*12640*/  MUFU.EX2 R45, R82 ;  /* 0x00000052002d7308 */ /* 0x000fe20000000800 */
[----:B------:R-:W-:Y:S01]  /*12650*/  FADD.FTZ R49, R47, R44 ;  /* 0x0000002c2f317221 */ /* 0x000fe20000010000 */
[----:B------:R-:W-:Y:S01]  /*12660*/  HMMA.16816.F32 R16, R20, R30, R16 ;  /* 0x0000001e1410723c */ /* 0x000fe20000001810 */
[----:B------:R-:W2:Y:S07]  /*12670*/  LDSM.16.MT88.4 R28, [R155+0x7400] ;  /* 0x007400009b1c783b */ /* 0x000eae0000004200 */
[----:B------:R-:W2:Y:S01]  /*12680*/  MUFU.EX2 R38, R83 ;  /* 0x0000005300267308 */ /* 0x000ea20000000800 */
[----:B------:R-:W-:Y:S01]  /*12690*/  F2FP.F16.F32.PACK_AB R20, R69, R66 ;  /* 0x000000424514723e */ /* 0x000fe200000000ff */
[----:B------:R-:W-:Y:S01]  /*126a0*/  FADD.FTZ R48, R48, R49 ;  /* 0x0000003130307221 */ /* 0x000fe20000010000 */
[----:B------:R-:W-:Y:S07]  /*126b0*/  F2FP.F16.F32.PACK_AB R21, R70, R71 ;  /* 0x000000474615723e */ /* 0x000fee00000000ff */
[----:B------:R-:W-:Y:S01]  /*126c0*/  MUFU.EX2 R43, R43 ;  /* 0x0000002b002b7308 */ /* 0x000fe20000000800 */
[----:B------:R-:W-:Y:S01]  /*126d0*/  F2FP.F16.F32.PACK_AB R22, R67, R68 ;  /* 0x000000444316723e */ /* 0x000fe200000000ff */
[-C--:B------:R-:W-:Y:S01]  /*126e0*/  FFMA.FTZ R46, R87, R3.reuse, -R166 ;  /* 0x00000003572e7223 */ /* 0x080fe200000108a6 */
[----:B------:R-:W-:Y:S07]  /*126f0*/  F2FP.F16.F32.PACK_AB R23, R37, R72 ;  /* 0x000000482517723e */ /* 0x000fee00000000ff */
[----:B------:R-:W2:Y:S01]  /*12700*/  MUFU.EX2 R44, R85 ;  /* 0x00000055002c7308 */ /* 0x000ea20000000800 */
[-C--:B------:R-:W-:Y:S01]  /*12710*/  FFMA.FTZ R49, R88, R3.reuse, -R164 ;  /* 0x0000000358317223 */ /* 0x080fe200000108a4 */
[----:B------:R-:W-:Y:S01]  /*12720*/  FADD.FTZ R51, R51, R48 ;  /* 0x0000003033337221 */ /* 0x000fe20000010000 */
[----:B------:R-:W-:Y:S07]  /*12730*/  FADD.FTZ R55, R55, R50 ;  /* 0x0000003237377221 */ /* 0x000fee0000010000 */
[----:B------:R-:W-:Y:S01]  /*12740*/  MUFU.EX2 R47, R86 ;  /* 0x00000056002f7308 */ /* 0x000fe20000000800 */
[-C--:B------:R-:W-:Y:S01]  /*12750*/  FFMA.FTZ R50, R92, R3.reuse, -R164 ;  /* 0x000000035c327223 */ /* 0x080fe200000108a4 */
[C---:B----4-:R-:W-:Y:S08]  /*12760*/  HMMA.16816.F32 R4, R20.reuse, R32, R4 ;  /* 0x000000201404723c */ /* 0x050ff00000001804 */
[----:B------:R-:W4:Y:S01]  /*12770*/  MUFU.EX2 R46, R46 ;  /* 0x0000002e002e7308 */ /* 0x000f220000000800 */
[----:B------:R-:W-:Y:S01]  /*12780*/  FADD.FTZ R52, R52, R55 ;  /* 0x0000003734347221 */ /* 0x000fe20000010000 */
[----:B------:R-:W-:Y:S01]  /*12790*/  FADD.FTZ R54, R54, R51 ;  /* 0x0000003336367221 */ /* 0x000fe20000010000 */
[-C--:B------:R-:W-:Y:S07]  /*127a0*/  FFMA.FTZ R55, R95, R3.reuse, -R166 ;  /* 0x000000035f377223 */ /* 0x080fee00000108a6 */
[----:B------:R-:W-:Y:S01]  /*127b0*/  MUFU.EX2 R49, R49 ;  /* 0x0000003100317308 */ /* 0x000fe20000000800 */
[----:B------:R-:W-:Y:S01]  /*127c0*/  FADD.FTZ R57, R57, R52 ;  /* 0x0000003439397221 */ /* 0x000fe20000010000 */
[C---:B------:R-:W-:Y:S01]  /*127d0*/  HMMA.16816.F32 R8, R20.reuse, R34, R8 ;  /* 0x000000221408723c */ /* 0x040fe20000001808 */
[----:B------:R-:W4:Y:S07]  /*127e0*/  LDSM.16.MT88.4 R32, [R154+0x2400] ;  /* 0x002400009a20783b */ /* 0x000f2e0000004200 */
[----:B------:R-:W4:Y:S01]  /*127f0*/  MUFU.EX2 R48, R89 ;  /* 0x0000005900307308 */ /* 0x000f220000000800 */
[----:B------:R-:W-:Y:S01]  /*12800*/  FADD.FTZ R54, R53, R54 ;  /* 0x0000003635367221 */ /* 0x000fe20000010000 */
[-C--:B------:R-:W-:Y:S01]  /*12810*/  FFMA.FTZ R53, R93, R3.reuse, -R164 ;  /* 0x000000035d357223 */ /* 0x080fe200000108a4 */
[----:B------:R-:W-:Y:S07]  /*12820*/  FADD.FTZ R57, R56, R57 ;  /* 0x0000003938397221 */ /* 0x000fee0000010000 */
[----:B------:R-:W-:Y:S01]  /*12830*/  MUFU.EX2 R52, R90 ;  /* 0x0000005a00347308 */ /* 0x000fe20000000800 */
[----:B------:R-:W-:Y:S01]  /*12840*/  FADD.FTZ R59, R59, R54 ;  /* 0x000000363b3b7221 */ /* 0x000fe20000010000 */
[C---:B---3--:R-:W-:Y:S08]  /*12850*/  HMMA.16816.F32 R12, R20.reuse, R24, R12 ;  /* 0x00000018140c723c */ /* 0x048ff0000000180c */
[----:B------:R-:W-:Y:S01]  /*12860*/  MUFU.EX2 R53, R53 ;  /* 0x0000003500357308 */ /* 0x000fe20000000800 */
[-CC-:B------:R-:W-:Y:S01]  /*12870*/  FFMA.FTZ R54, R97, R3.reuse, -R164.reuse ;  /* 0x0000000361367223 */ /* 0x180fe200000108a4 */
[----:B------:R-:W-:Y:S01]  /*12880*/  FADD.FTZ R62, R62, R57 ;  /* 0x000000393e3e7221 */ /* 0x000fe20000010000 */
[-C--:B------:R-:W-:Y:S07]  /*12890*/  FFMA.FTZ R57, R96, R3.reuse, -R164 ;  /* 0x0000000360397223 */ /* 0x080fee00000108a4 */
[----:B------:R-:W3:Y:S01]  /*128a0*/  MUFU.EX2 R51, R91 ;  /* 0x0000005b00337308 */ /* 0x000ee20000000800 */
[----:B------:R-:W-:Y:S01]  /*128b0*/  FADD.FTZ R58, R58, R59 ;  /* 0x0000003b3a3a7221 */ /* 0x000fe20000010000 */
[----:B------:R-:W-:Y:S01]  /*128c0*/  HMMA.16816.F32 R16, R20, R26, R16 ;  /* 0x0000001a1410723c */ /* 0x000fe20000001810 */
[----:B------:R-:W3:Y:S07]  /*128d0*/  LDSM.16.MT88.4 R24, [R155+0x7800] ;  /* 0x007800009b18783b */ /* 0x000eee0000004200 */
[----:B------:R-:W-:Y:S01]  /*128e0*/  MUFU.EX2 R54, R54 ;  /* 0x0000003600367308 */ /* 0x000fe20000000800 */
[----:B-1----:R-:W-:Y:S01]  /*128f0*/  F2FP.F16.F32.PACK_AB R20, R39, R40 ;  /* 0x000000282714723e */ /* 0x002fe200000000ff */
[--C-:B------:R-:W-:Y:S01]  /*12900*/  FFMA.FTZ R56, R94, R3, -R166.reuse ;  /* 0x000000035e387223 */ /* 0x100fe200000108a6 */
[----:B-----5:R-:W-:Y:S07]  /*12910*/  F2FP.F16.F32.PACK_AB R21, R41, R42 ;  /* 0x0000002a2915723e */ /* 0x020fee00000000ff */
[----:B------:R-:W-:Y:S01]  /*12920*/  MUFU.EX2 R57, R57 ;  /* 0x0000003900397308 */ /* 0x000fe20000000800 */
[----:B--2---:R-:W-:Y:S01]  /*12930*/  F2FP.F16.F32.PACK_AB R22, R36, R73 ;  /* 0x000000492416723e */ /* 0x004fe200000000ff */
[----:B------:R-:W-:Y:S01]  /*12940*/  FFMA.FTZ R59, R98, R3, -R166 ;  /* 0x00000003623b7223 */ /* 0x000fe200000108a6 */
[----:B------:R-:W-:Y:S07]  /*12950*/  F2FP.F16.F32.PACK_AB R23, R38, R45 ;  /* 0x0000002d2617723e */ /* 0x000fee00000000ff */
[----:B------:R-:W1:Y:S01]  /*12960*/  MUFU.EX2 R50, R50 ;  /* 0x0000003200327308 */ /* 0x000e620000000800 */
[----:B------:R-:W-:Y:S01]  /*12970*/  FADD.FTZ R63, R63, R58 ;  /* 0x0000003a3f3f7221 */ /* 0x000fe20000010000 */
[----:B------:R-:W-:Y:S01]  /*12980*/  FADD.FTZ R62, R61, R62 ;  /* 0x0000003e3d3e7221 */ /* 0x000fe20000010000 */
[-CC-:B------:R-:W-:Y:S07]  /*12990*/  FFMA.FTZ R61, R100, R3.reuse, -R164.reuse ;  /* 0x00000003643d7223 */ /* 0x180fee00000108a4 */
[----:B------:R-:W-:Y:S01]  /*129a0*/  MUFU.EX2 R56, R56 ;  /* 0x0000003800387308 */ /* 0x000fe20000000800 */
[----:B------:R-:W-:Y:S01]  /*129b0*/  FADD.FTZ R63, R60, R63 ;  /* 0x0000003f3c3f7221 */ /* 0x000fe20000010000 */
[C---:B------:R-:W-:Y:S08]  /*129c0*/  HMMA.16816.F32 R4, R20.reuse, R28, R4 ;  /* 0x0000001c1404723c */ /* 0x040ff00000001804 */
[----:B------:R-:W2:Y:S01]  /*129d0*/  MUFU.EX2 R55, R55 ;  /* 0x0000003700377308 */ /* 0x000ea20000000800 */
[-C--:B------:R-:W-:Y:S01]  /*129e0*/  FFMA.FTZ R60, R101, R3.reuse, -R164 ;  /* 0x00000003653c7223 */ /* 0x080fe200000108a4 */
[----:B------:R-:W-:Y:S01]  /*129f0*/  FADD.FTZ R65, R65, R62 ;  /* 0x0000003e41417221 */ /* 0x000fe20000010000 */
[-C--:B------:R-:W-:Y:S07]  /*12a00*/  FFMA.FTZ R62, R103, R3.reuse, -R166 ;  /* 0x00000003673e7223 */ /* 0x080fee00000108a6 */
[----:B------:R-:W-:Y:S01]  /*12a10*/  MUFU.EX2 R61, R61 ;  /* 0x0000003d003d7308 */ /* 0x000fe20000000800 */
[----:B------:R-:W-:Y:S01]  /*12a20*/  FADD.FTZ R66, R66, R63 ;  /* 0x0000003f42427221 */ /* 0x000fe20000010000 */
[C---:B------:R-:W-:Y:S01]  /*12a30*/  HMMA.16816.F32 R8, R20.reuse, R30, R8 ;  /* 0x0000001e1408723c */ /* 0x040fe20000001808 */
[----:B------:R-:W5:Y:S07]  /*12a40*/  LDSM.16.MT88.4 R28, [R154+0x2800] ;  /* 0x002800009a1c783b */ /* 0x000f6e0000004200 */
[----:B------:R-:W-:Y:S01]  /*12a50*/  MUFU.EX2 R59, R59 ;  /* 0x0000003b003b7308 */ /* 0x000fe20000000800 */
[----:B------:R-:W-:Y:S01]  /*12a60*/  FADD.FTZ R69, R69, R66 ;  /* 0x0000004245457221 */ /* 0x000fe20000010000 */
[-C--:B------:R-:W-:Y:S01]  /*12a70*/  FFMA.FTZ R63, R102, R3.reuse, -R166 ;  /* 0x00000003663f7223 */ /* 0x080fe200000108a6 */
[----:B------:R-:W-:Y:S07]  /*12a80*/  FADD.FTZ R64, R64, R65 ;  /* 0x0000004140407221 */ /* 0x000fee0000010000 */
[----:B------:R-:W2:Y:S01]  /*12a90*/  MUFU.EX2 R58, R99 ;  /* 0x00000063003a7308 */ /* 0x000ea20000000800 */
[----:B------:R-:W-:Y:S01]  /*12aa0*/  FADD.FTZ R68, R68, R69 ;  /* 0x0000004544447221 */ /* 0x000fe20000010000 */
[C---:B----4-:R-:W-:Y:S08]  /*12ab0*/  HMMA.16816.F32 R12, R20.reuse, R32, R12 ;  /* 0x00000020140c723c */ /* 0x050ff0000000180c */
        /* <DEDUP_REMOVED lines=8> */
[----:B------:R-:W4:Y:S01]  /*12b40*/  MUFU.EX2 R62, R62 ;  /* 0x0000003e003e7308 */ /* 0x000f220000000800 */
[----:B------:R-:W-:Y:S01]  /*12b50*/  F2FP.F16.F32.PACK_AB R20, R44, R43 ;  /* 0x0000002b2c14723e */ /* 0x000fe200000000ff */
[----:B------:R-:W-:Y:S01]  /*12b60*/  FADD.FTZ R71, R70, R71 ;  /* 0x0000004746477221 */ /* 0x000fe20000010000 */
[----:B------:R-:W-:Y:S07]  /*12b70*/  F2FP.F16.F32.PACK_AB R21, R46, R47 ;  /* 0x0000002f2e15723e */ /* 0x000fee00000000ff */
[----:B------:R-:W-:Y:S01]  /*12b80*/  MUFU.EX2 R64, R64 ;  /* 0x0000004000407308 */ /* 0x000fe20000000800 */
[----:B------:R-:W-:Y:S01]  /*12b90*/  F2FP.F16.F32.PACK_AB R22, R48, R49 ;  /* 0x000000313016723e */ /* 0x000fe200000000ff */
[----:B------:R-:W-:Y:S01]  /*12ba0*/  FADD.FTZ R72, R72, R71 ;  /* 0x0000004748487221 */ /* 0x000fe20000010000 */
[----:B---3--:R-:W-:Y:S07]  /*12bb0*/  F2FP.F16.F32.PACK_AB R23, R51, R52 ;  /* 0x000000343317723e */ /* 0x008fee00000000ff */
[----:B------:R-:W-:Y:S01]  /*12bc0*/  MUFU.EX2 R40, R106 ;  /* 0x0000006a00287308 */ /* 0x000fe20000000800 */
[----:B------:R-:W-:Y:S01]  /*12bd0*/  FADD.FTZ R66, R39, R66 ;  /* 0x0000004227427221 */ /* 0x000fe20000010000 */
[----:B------:R-:W-:Y:S03]  /*12be0*/  FFMA.FTZ R39, R108, R3, -R164 ;  /* 0x000000036c277223 */ /* 0x000fe600000108a4 */
[----:B------:R-:W-:Y:S01]  /*12bf0*/  FADD.FTZ R73, R73, R66 ;  /* 0x0000004249497221 */ /* 0x000fe20000010000 */
[C---:B------:R-:W-:Y:S04]  /*12c00*/  HMMA.16816.F32 R4, R20.reuse, R24, R4 ;  /* 0x000000181404723c */ /* 0x040fe80000001804 */
[----:B------:R-:W-:Y:S01]  /*12c10*/  MUFU.EX2 R39, R39 ;  /* 0x0000002700277308 */ /* 0x000fe20000000800 */
[----:B------:R-:W-:Y:S09]  /*12c20*/  FADD.FTZ R68, R36, R73 ;  /* 0x0000004924447221 */ /* 0x000ff20000010000 */
[----:B------:R-:W-:Y:S01]  /*12c30*/  MUFU.EX2 R36, R111 ;  /* 0x0000006f00247308 */ /* 0x000fe20000000800 */
[C---:B------:R-:W-:Y:S01]  /*12c40*/  HMMA.16816.F32 R8, R20.reuse, R26, R8 ;  /* 0x0000001a1408723c */ /* 0x040fe20000001808 */
[----:B------:R-:W3:Y:S07]  /*12c50*/  LDSM.16.MT88.4 R24, [R154+0x2c00] ;  /* 0x002c00009a18783b */ /* 0x000eee0000004200 */
[C---:B-----5:R-:W-:Y:S08]  /*12c60*/  HMMA.16816.F32 R12, R20.reuse, R28, R12 ;  /* 0x0000001c140c723c */ /* 0x060ff0000000180c */
[----:B------:R-:W-:Y:S01]  /*12c70*/  HMMA.16816.F32 R16, R20, R30, R16 ;  /* 0x0000001e1410723c */ /* 0x000fe20000001810 */
[----:B------:R-:W5:Y:S02]  /*12c80*/  LDSM.16.MT88.4 R28, [R155+0x8000] ;  /* 0x008000009b1c783b */ /* 0x000f640000004200 */
[----:B-1----:R-:W-:Y:S02]  /*12c90*/  F2FP.F16.F32.PACK_AB R20, R53, R50 ;  /* 0x000000323514723e */ /* 0x002fe400000000ff */
[----:B--2---:R-:W-:Y:S02]  /*12ca0*/  F2FP.F16.F32.PACK_AB R21, R55, R56 ;  /* 0x000000383715723e */ /* 0x004fe400000000ff */
[----:B------:R-:W-:Y:S02]  /*12cb0*/  F2FP.F16.F32.PACK_AB R22, R54, R57 ;  /* 0x000000393616723e */ /* 0x000fe400000000ff */
[----:B------:R-:W-:Y:S07]  /*12cc0*/  F2FP.F16.F32.PACK_AB R23, R58, R59 ;  /* 0x0000003b3a17723e */ /* 0x000fee00000000ff */
[C---:B----4-:R-:W-:Y:S03]  /*12cd0*/  HMMA.16816.F32 R4, R20.reuse, R32, R4 ;  /* 0x000000201404723c */ /* 0x050fe60000001804 */
[----:B------:R-:W-:Y:S02]  /*12ce0*/  FADD.FTZ R33, R37, R72 ;  /* 0x0000004825217221 */ /* 0x000fe40000010000 */
[----:B------:R-:W1:Y:S02]  /*12cf0*/  MUFU.EX2 R37, R105 ;  /* 0x0000006900257308 */ /* 0x000e640000000800 */
[----:B------:R-:W-:Y:S01]  /*12d00*/  FADD.FTZ R42, R42, R33 ;  /* 0x000000212a2a7221 */ /* 0x000fe20000010000 */
[C---:B------:R-:W-:Y:S01]  /*12d10*/  HMMA.16816.F32 R8, R20.reuse, R34, R8 ;  /* 0x000000221408723c */ /* 0x040fe20000001808 */
[----:B------:R-:W2:Y:S02]  /*12d20*/  LDSM.16.MT88.4 R32, [R154+0x3000] ;  /* 0x003000009a20783b */ /* 0x000ea40000004200 */
[----:B------:R-:W-:Y:S04]  /*12d30*/  FADD.FTZ R42, R41, R42 ;  /* 0x0000002a292a7221 */ /* 0x000fe80000010000 */
[----:B------:R-:W4:Y:S01]  /*12d40*/  MUFU.EX2 R41, R107 ;  /* 0x0000006b00297308 */ /* 0x000f220000000800 */
[----:B------:R-:W-:Y:S01]  /*12d50*/  FADD.FTZ R45, R45, R42 ;  /* 0x0000002a2d2d7221 */ /* 0x000fe20000010000 */
[C---:B---3--:R-:W-:Y:S08]  /*12d60*/  HMMA.16816.F32 R12, R20.reuse, R24, R12 ;  /* 0x00000018140c723c */ /* 0x048ff0000000180c */
[----:B------:R-:W3:Y:S01]  /*12d70*/  MUFU.EX2 R42, R109 ;  /* 0x0000006d002a7308 */ /* 0x000ee20000000800 */
[----:B------:R-:W-:Y:S01]  /*12d80*/  FADD.FTZ R66, R38, R45 ;  /* 0x0000002d26427221 */ /* 0x000fe20000010000 */
[----:B------:R-:W-:Y:S08]  /*12d90*/  FFMA.FTZ R38, R112, R3, -R164 ;  /* 0x0000000370267223 */ /* 0x000ff000000108a4 */
[----:B------:R-:W3:Y:S01]  /*12da0*/  MUFU.EX2 R45, R110 ;  /* 0x0000006e002d7308 */ /* 0x000ee20000000800 */
[----:B------:R-:W-:Y:S01]  /*12db0*/  FADD.FTZ R47, R47, R66 ;  /* 0x000000422f2f7221 */ /* 0x000fe20000010000 */
[----:B------:R-:W-:Y:S01]  /*12dc0*/  HMMA.16816.F32 R16, R20, R26, R16 ;  /* 0x0000001a1410723c */ /* 0x000fe20000001810 */
[----:B------:R-:W3:Y:S07]  /*12dd0*/  LDSM.16.MT88.4 R24, [R155+0x8400] ;  /* 0x008400009b18783b */ /* 0x000eee0000004200 */
[----:B------:R-:W-:Y:S01]  /*12de0*/  MUFU.EX2 R38, R38 ;  /* 0x0000002600267308 */ /* 0x000fe20000000800 */
[----:B------:R-:W-:Y:S01]  /*12df0*/  F2FP.F16.F32.PACK_AB R20, R60, R61 ;  /* 0x0000003d3c14723e */ /* 0x000fe200000000ff */
[----:B------:R-:W-:Y:S01]  /*12e00*/  FADD.FTZ R65, R46, R47 ;  /* 0x0000002f2e417221 */ /* 0x000fe20000010000 */
[----:B------:R-:W-:Y:S07]  /*12e10*/  F2FP.F16.F32.PACK_AB R21, R62, R63 ;  /* 0x0000003f3e15723e */ /* 0x000fee00000000ff */
[----:B------:R-:W-:Y:S01]  /*12e20*/  MUFU.EX2 R47, R114 ;  /* 0x00000072002f7308 */ /* 0x000fe20000000800 */
[----:B-1----:R-:W-:Y:S01]  /*12e30*/  F2FP.F16.F32.PACK_AB R22, R37, R64 ;  /* 0x000000402516723e */ /* 0x002fe200000000ff */
[----:B------:R-:W-:Y:S01]  /*12e40*/  FADD.FTZ R52, R52, R65 ;  /* 0x0000004134347221 */ /* 0x000fe20000010000 */
[----:B----4-:R-:W-:Y:S01]  /*12e50*/  F2FP.F16.F32.PACK_AB R23, R41, R40 ;  /* 0x000000282917723e */ /* 0x010fe200000000ff */
[-C--:B------:R-:W-:Y:S02]  /*12e60*/  FFMA.FTZ R46, R116, R3.reuse, -R164 ;  /* 0x00000003742e7223 */ /* 0x080fe400000108a4 */
[----:B------:R-:W-:Y:S04]  /*12e70*/  FADD.FTZ R51, R51, R52 ;  /* 0x0000003433337221 */ /* 0x000fe80000010000 */
[C---:B-----5:R-:W-:Y:S01]  /*12e80*/  HMMA.16816.F32 R4, R20.reuse, R28, R4 ;  /* 0x0000001c1404723c */ /* 0x060fe20000001804 */
[----:B------:R-:W-:Y:S02]  /*12e90*/  MUFU.EX2 R46, R46 ;  /* 0x0000002e002e7308 */ /* 0x000fe40000000800 */
[----:B------:R-:W-:Y:S01]  /*12ea0*/  FADD.FTZ R29, R43, R68 ;  /* 0x000000442b1d7221 */ /* 0x000fe20000010000 */
[----:B------:R-:W-:Y:S07]  /*12eb0*/  FADD.FTZ R56, R56, R51 ;  /* 0x0000003338387221 */ /* 0x000fee0000010000 */
[----:B------:R-:W1:Y:S01]  /*12ec0*/  MUFU.EX2 R43, R113 ;  /* 0x00000071002b7308 */ /* 0x000e620000000800 */
[----:B------:R-:W-:Y:S01]  /*12ed0*/  FADD.FTZ R44, R44, R29 ;  /* 0x0000001d2c2c7221 */ /* 0x000fe20000010000 */
[C---:B------:R-:W-:Y:S01]  /*12ee0*/  HMMA.16816.F32 R8, R20.reuse, R30, R8 ;  /* 0x0000001e1408723c */ /* 0x040fe20000001808 */
[----:B------:R-:W4:Y:S07]  /*12ef0*/  LDSM.16.MT88.4 R28, [R154+0x3400] ;  /* 0x003400009a1c783b */ /* 0x000f2e0000004200 */
[----:B------:R-:W-:Y:S01]  /*12f00*/  MUFU.EX2 R51, R119 ;  /* 0x0000007700337308 */ /* 0x000fe20000000800 */
[----:B------:R-:W-:Y:S01]  /*12f10*/  FADD.FTZ R65, R49, R44 ;  /* 0x0000002c31417221 */ /* 0x000fe20000010000 */
[-C--:B------:R-:W-:Y:S01]  /*12f20*/  FFMA.FTZ R49, R117, R3.reuse, -R164 ;  /* 0x0000000375317223 */ /* 0x080fe200000108a4 */
[----:B------:R-:W-:Y:S07]  /*12f30*/  FADD.FTZ R56, R55, R56 ;  /* 0x0000003837387221 */ /* 0x000fee0000010000 */
[----:B------:R-:W5:Y:S01]  /*12f40*/  MUFU.EX2 R44, R115 ;  /* 0x00000073002c7308 */ /* 0x000f620000000800 */
[----:B------:R-:W-:Y:S01]  /*12f50*/  FADD.FTZ R65, R48, R65 ;  /* 0x0000004130417221 */ /* 0x000fe20000010000 */
[C---:B--2---:R-:W-:Y:S08]  /*12f60*/  HMMA.16816.F32 R12, R20.reuse, R32, R12 ;  /* 0x00000020140c723c */ /* 0x044ff0000000180c */
[----:B------:R-:W2:Y:S01]  /*12f70*/  MUFU.EX2 R49, R49 ;  /* 0x0000003100317308 */ /* 0x000ea20000000800 */
[----:B------:R-:W-:Y:S01]  /*12f80*/  FADD.FTZ R52, R50, R65 ;  /* 0x0000004132347221 */ /* 0x000fe20000010000 */
[----:B------:R-:W-:Y:S01]  /*12f90*/  FADD.FTZ R59, R59, R56 ;  /* 0x000000383b3b7221 */ /* 0x000fe20000010000 */
[-CC-:B------:R-:W-:Y:S07]  /*12fa0*/  FFMA.FTZ R56, R124, R3.reuse, -R164.reuse ;  /* 0x000000037c387223 */ /* 0x180fee00000108a4 */
[----:B------:R-:W2:Y:S01]  /*12fb0*/  MUFU.EX2 R48, R118 ;  /* 0x0000007600307308 */ /* 0x000ea20000000800 */
[----:B------:R-:W-:Y:S01]  /*12fc0*/  FFMA.FTZ R164, R129, R3, -R164 ;  /* 0x0000000381a47223 */ /* 0x000fe200000108a4 */
[----:B------:R-:W-:Y:S01]  /*12fd0*/  HMMA.16816.F32 R16, R20, R34, R16 ;  /* 0x000000221410723c */ /* 0x000fe20000001810 */
[----:B------:R4:W2:Y:S07]  /*12fe0*/  LDSM.16.MT88.4 R32, [R155+0x8800] ;  /* 0x008800009b20783b */ /* 0x0008ae0000004200 */
[----:B------:R-:W-:Y:S01]  /*12ff0*/  MUFU.EX2 R50, R120 ;  /* 0x0000007800327308 */ /* 0x000fe20000000800 */
[----:B---3--:R-:W-:Y:S01]  /*13000*/  F2FP.F16.F32.PACK_AB R20, R42, R39 ;  /* 0x000000272a14723e */ /* 0x008fe200000000ff */
[----:B------:R-:W-:Y:S01]  /*13010*/  FADD.FTZ R58, R58, R59 ;  /* 0x0000003b3a3a7221 */ /* 0x000fe20000010000 */
[----:B------:R-:W-:Y:S07]  /*13020*/  F2FP.F16.F32.PACK_AB R21, R36, R45 ;  /* 0x0000002d2415723e */ /* 0x000fee00000000ff */
[----:B------:R-:W3:Y:S01]  /*13030*/  MUFU.EX2 R55, R121 ;  /* 0x0000007900377308 */ /* 0x000ee20000000800 */
[----:B-1----:R-:W-:Y:S01]  /*13040*/  F2FP.F16.F32.PACK_AB R22, R43, R38 ;  /* 0x000000262b16723e */ /* 0x002fe200000000ff */
[----:B------:R-:W-:Y:S01]  /*13050*/  FFMA.FTZ R59, R127, R3, -R166 ;  /* 0x000000037f3b7223 */ /* 0x000fe200000108a6 */
[----:B-----5:R-:W-:Y:S07]  /*13060*/  F2FP.F16.F32.PACK_AB R23, R44, R47 ;  /* 0x0000002f2c17723e */ /* 0x020fee00000000ff */
[----:B------:R-:W-:Y:S01]  /*13070*/  MUFU.EX2 R56, R56 ;  /* 0x0000003800387308 */ /* 0x000fe20000000800 */
[----:B------:R-:W-:Y:S09]  /*13080*/  FADD.FTZ R63, R63, R58 ;  /* 0x0000003a3f3f7221 */ /* 0x000ff20000010000 */
[----:B------:R-:W-:Y:S01]  /*13090*/  MUFU.EX2 R59, R59 ;  /* 0x0000003b003b7308 */ /* 0x000fe20000000800 */
[----:B------:R-:W-:Y:S01]  /*130a0*/  FADD.FTZ R63, R62, R63 ;  /* 0x0000003f3e3f7221 */ /* 0x000fe20000010000 */
[C---:B------:R-:W-:Y:S03]  /*130b0*/  HMMA.16816.F32 R4, R20.reuse, R24, R4 ;  /* 0x000000181404723c */ /* 0x040fe60000001804 */
[----:B------:R-:W-:Y:S01]  /*130c0*/  FADD.FTZ R24, R53, R52 ;  /* 0x0000003435187221 */ /* 0x000fe20000010000 */
[----:B------:R-:W-:Y:S04]  /*130d0*/  FADD.FTZ R40, R40, R63 ;  /* 0x0000003f28287221 */ /* 0x000fe80000010000 */
[----:B------:R-:W-:Y:S01]  /*130e0*/  MUFU.EX2 R52, R122 ;  /* 0x0000007a00347308 */ /* 0x000fe20000000800 */
[----:B------:R-:W-:Y:S01]  /*130f0*/  FADD.FTZ R57, R57, R24 ;  /* 0x0000001839397221 */ /* 0x000fe20000010000 */
[C---:B------:R-:W-:Y:S01]  /*13100*/  HMMA.16816.F32 R8, R20.reuse, R26, R8 ;  /* 0x0000001a1408723c */ /* 0x040fe20000001808 */
[----:B------:R-:W1:Y:S07]  /*13110*/  LDSM.16.MT88.4 R24, [R154+0x3800] ;  /* 0x003800009a18783b */ /* 0x000e6e0000004200 */
[----:B------:R-:W5:Y:S01]  /*13120*/  MUFU.EX2 R53, R123 ;  /* 0x0000007b00357308 */ /* 0x000f620000000800 */
[----:B------:R-:W-:Y:S01]  /*13130*/  FADD.FTZ R40, R41, R40 ;  /* 0x0000002829287221 */ /* 0x000fe20000010000 */
[----:B----4-:R-:W-:Y:S03]  /*13140*/  MOV R155, R0 ;  /* 0x00000000009b7202 */ /* 0x010fe60000000f00 */
[----:B------:R-:W-:Y:S01]  /*13150*/  FADD.FTZ R45, R45, R40 ;  /* 0x000000282d2d7221 */ /* 0x000fe20000010000 */
[C---:B------:R-:W-:Y:S03]  /*13160*/  HMMA.16816.F32 R12, R20.reuse, R28, R12 ;  /* 0x0000001c140c723c */ /* 0x040fe6000000180c */
[----:B------:R-:W-:Y:S01]  /*13170*/  FADD.FTZ R28, R54, R57 ;  /* 0x00000039361c7221 */ /* 0x000fe20000010000 */
[-CC-:B------:R-:W-:Y:S01]  /*13180*/  FFMA.FTZ R54, R126, R3.reuse, -R166.reuse ;  /* 0x000000037e367223 */ /* 0x180fe200000108a6 */
[----:B------:R-:W-:Y:S01]  /*13190*/  FFMA.FTZ R166, R131, R3, -R166 ;  /* 0x0000000383a67223 */ /* 0x000fe200000108a6 */
[----:B------:R-:W4:Y:S01]  /*131a0*/  MUFU.EX2 R57, R125 ;  /* 0x0000007d00397308 */ /* 0x000f220000000800 */
[----:B------:R-:W-:Y:S01]  /*131b0*/  FADD.FTZ R61, R61, R28 ;  /* 0x0000001c3d3d7221 */ /* 0x000fe20000010000 */
[----:B------:R-:W-:Y:S01]  /*131c0*/  HMMA.16816.F32 R16, R20, R30, R16 ;  /* 0x0000001e1410723c */ /* 0x000fe20000001810 */
[----:B------:R-:W1:Y:S07]  /*131d0*/  LDSM.16.MT88.4 R28, [R154+0x3c00] ;  /* 0x003c00009a1c783b */ /* 0x000e6e0000004200 */
[----:B------:R-:W4:Y:S01]  /*131e0*/  MUFU.EX2 R54, R54 ;  /* 0x0000003600367308 */ /* 0x000f220000000800 */
[----:B--2---:R-:W-:Y:S01]  /*131f0*/  F2FP.F16.F32.PACK_AB R20, R49, R46 ;  /* 0x0000002e3114723e */ /* 0x004fe200000000ff */
[----:B------:R-:W-:Y:S01]  /*13200*/  FADD.FTZ R61, R60, R61 ;  /* 0x0000003d3c3d7221 */ /* 0x000fe20000010000 */
[----:B------:R-:W-:Y:S07]  /*13210*/  F2FP.F16.F32.PACK_AB R21, R51, R48 ;  /* 0x000000303315723e */ /* 0x000fee00000000ff */
[----:B------:R-:W-:Y:S01]  /*13220*/  MUFU.EX2 R239, R166 ;  /* 0x000000a600ef7308 */ /* 0x000fe20000000800 */
[----:B---3--:R-:W-:Y:S01]  /*13230*/  F2FP.F16.F32.PACK_AB R22, R55, R50 ;  /* 0x000000323716723e */ /* 0x008fe200000000ff */
[----:B------:R-:W-:Y:S01]  /*13240*/  FADD.FTZ R64, R64, R61 ;  /* 0x0000003d40407221 */ /* 0x000fe20000010000 */
[----:B-----5:R-:W-:Y:S01]  /*13250*/  F2FP.F16.F32.PACK_AB R23, R53, R52 ;  /* 0x000000343517723e */ /* 0x020fe200000000ff */
[----:B------:R-:W-:Y:S01]  /*13260*/  FADD.FTZ R36, R36, R45 ;  /* 0x0000002d24247221 */ /* 0x000fe20000010000 */
[----:B----4-:R-:W-:Y:S01]  /*13270*/  F2FP.F16.F32.PACK_AB R132, R57, R56 ;  /* 0x000000383984723e */ /* 0x010fe200000000ff */
[----:B------:R-:W-:Y:S02]  /*13280*/  FADD.FTZ R64, R37, R64 ;  /* 0x0000004025407221 */ /* 0x000fe40000010000 */
[----:B------:R-:W-:Y:S02]  /*13290*/  FADD.FTZ R47, R47, R36 ;  /* 0x000000242f2f7221 */ /* 0x000fe40000010000 */
[C---:B------:R-:W-:Y:S01]  /*132a0*/  HMMA.16816.F32 R4, R20.reuse, R32, R4 ;  /* 0x000000201404723c */ /* 0x040fe20000001804 */
[----:B------:R-:W-:Y:S02]  /*132b0*/  MUFU.EX2 R32, R128 ;  /* 0x0000008000207308 */ /* 0x000fe40000000800 */
[----:B------:R-:W-:Y:S01]  /*132c0*/  F2FP.F16.F32.PACK_AB R133, R59, R54 ;  /* 0x000000363b85723e */ /* 0x000fe200000000ff */
[----:B------:R-:W-:Y:S07]  /*132d0*/  FADD.FTZ R47, R44, R47 ;  /* 0x0000002f2c2f7221 */ /* 0x000fee0000010000 */
[----:B------:R-:W2:Y:S01]  /*132e0*/  MUFU.EX2 R33, R164 ;  /* 0x000000a400217308 */ /* 0x000ea20000000800 */
[C---:B------:R-:W-:Y:S09]  /*132f0*/  HMMA.16816.F32 R8, R20.reuse, R34, R8 ;  /* 0x000000221408723c */ /* 0x040ff20000001808 */
[----:B------:R-:W3:Y:S01]  /*13300*/  MUFU.EX2 R34, R130 ;  /* 0x0000008200227308 */ /* 0x000ee20000000800 */
[----:B------:R-:W-:Y:S04]  /*13310*/  FADD.FTZ R48, R48, R47 ;  /* 0x0000002f30307221 */ /* 0x000fe80000010000 */
[----:B------:R-:W-:Y:S01]  /*13320*/  FADD.FTZ R51, R51, R48 ;  /* 0x0000003033337221 */ /* 0x000fe20000010000 */
[C---:B-1----:R-:W-:Y:S03]  /*13330*/  HMMA.16816.F32 R12, R20.reuse, R24, R12 ;  /* 0x00000018140c723c */ /* 0x042fe6000000180c */
[----:B--2---:R-:W-:Y:S01]  /*13340*/  F2FP.F16.F32.PACK_AB R134, R33, R32 ;  /* 0x000000202186723e */ /* 0x004fe200000000ff */
[----:B------:R-:W-:Y:S01]  /*13350*/  FADD.FTZ R25, R39, R64 ;  /* 0x0000004027197221 */ /* 0x000fe20000010000 */
[----:B------:R-:W-:Y:S01]  /*13360*/  FADD.FTZ R52, R52, R51 ;  /* 0x0000003334347221 */ /* 0x000fe20000010000 */
[----:B---3--:R-:W-:Y:S02]  /*13370*/  F2FP.F16.F32.PACK_AB R135, R239, R34 ;  /* 0x00000022ef87723e */ /* 0x008fe400000000ff */
        /* <DEDUP_REMOVED lines=18> */
[----:B------:R-:W-:Y:S04]  /*134a0*/  FADD.FTZ R57, R57, R56 ;  /* 0x0000003839397221 */ /* 0x000fe80000010000 */
[----:B------:R-:W-:Y:S04]  /*134b0*/  FADD.FTZ R32, R32, R57 ;  /* 0x0000003920207221 */ /* 0x000fe80000010000 */
[----:B------:R-:W-:Y:S01]  /*134c0*/  FADD.FTZ R238, R33, R32 ;  /* 0x0000002021ee7221 */ /* 0x000fe20000010000 */
[----:B------:R-:W-:Y:S06]  /*134d0*/  @P0 BRA `(.L_x_952) ;  /* 0xffffffbc00680947 */ /* 0x000fec000383ffff */
.L_x_945:
        /* <DEDUP_REMOVED lines=10> */
.L_x_962:
[----:B------:R-:W2:Y:S01]  /*13580*/  MUFU.RCP R3, R6 ;  /* 0x0000000600037308 */ /* 0x000ea20000001000 */
[----:B----4-:R-:W-:Y:S01]  /*13590*/  FADD.FTZ R10, R8, R10 ;  /* 0x0000000a080a7221 */ /* 0x010fe20000010000 */
[----:B------:R-:W-:Y:S02]  /*135a0*/  FSETP.NE.FTZ.AND P3, PT, R6, RZ, PT ;  /* 0x000000ff0600720b */ /* 0x000fe40003f75000 */
[----:B------:R-:W-:Y:S02]  /*135b0*/  SHF.L.U32 R4, R213, 0x1, RZ ;  /* 0x00000001d5047819 */ /* 0x000fe400000006ff */
[----:B------:R-:W-:Y:S02]  /*135c0*/  FSETP.NE.FTZ.AND P2, PT, R10, RZ, PT ;  /* 0x000000ff0a00720b */ /* 0x000fe40003f55000 */
[----:B------:R-:W4:Y:S01]  /*135d0*/  MUFU.RCP R5, R10 ;  /* 0x0000000a00057308 */ /* 0x000f220000001000 */
[----:B------:R-:W-:Y:S02]  /*135e0*/  LOP3.LUT R4, R215, 0x6, R4, 0xf8, !PT ;  /* 0x00000006d7047812 */ /* 0x000fe400078ef804 */
        /* <DEDUP_REMOVED lines=9> */
[----:B------:R-:W-:Y:S02]  /*13680*/  SHF.L.U32 R3, R213, 0x3, RZ ;  /* 0x00000003d5037819 */ /* 0x000fe400000006ff */
[----:B----4-:R-:W-:-:S02]  /*13690*/  FSEL R5, R5, 1, P2 ;  /* 0x3f80000005057808 */ /* 0x010fc40001000000 */
[----:B---3--:R-:W-:Y:S02]  /*136a0*/  LOP3.LUT R8, R3, 0xc0, RZ, 0xc0, !PT ;  /* 0x000000c003087812 */ /* 0x008fe400078ec0ff */
[----:B------:R-:W-:Y:S01]  /*136b0*/  LOP3.LUT R4, R4, 0x20, R3, 0xf8, !PT ;  /* 0x0000002004047812 */ /* 0x000fe200078ef803 */
[C---:B------:R-:W-:Y:S01]  /*136c0*/  FMUL.FTZ R146, R5.reuse, R146 ;  /* 0x0000009205927220 */ /* 0x040fe20000410000 */
[----:B------:R-:W-:Y:S01]  /*136d0*/  LOP3.LUT R3, R8, 0x18, R213, 0xf8, !PT ;  /* 0x0000001808037812 */ /* 0x000fe200078ef8d5 */
[C---:B------:R-:W-:Y:S01]  /*136e0*/  FMUL.FTZ R147, R5.reuse, R147 ;  /* 0x0000009305937220 */ /* 0x040fe20000410000 */
[C---:B------:R-:W-:Y:S01]  /*136f0*/  FMUL.FTZ R142, R5.reuse, R142 ;  /* 0x0000008e058e7220 */ /* 0x040fe20000410000 */
[C---:B------:R-:W-:Y:S01]  /*13700*/  FMUL.FTZ R143, R5.reuse, R143 ;  /* 0x0000008f058f7220 */ /* 0x040fe20000410000 */
[----:B------:R-:W-:Y:S01]  /*13710*/  LOP3.LUT R3, R4, R3, RZ, 0xfc, !PT ;  /* 0x0000000304037212 */ /* 0x000fe200078efcff */
[C---:B------:R-:W-:Y:S01]  /*13720*/  FMUL.FTZ R138, R5.reuse, R138 ;  /* 0x0000008a058a7220 */ /* 0x040fe20000410000 */
[C---:B------:R-:W-:Y:S01]  /*13730*/  LOP3.LUT R4, R212.reuse, 0x40, RZ, 0xc0, !PT ;  /* 0x00000040d4047812 */ /* 0x040fe200078ec0ff */
[----:B------:R-:W-:Y:S01]  /*13740*/  FMUL.FTZ R139, R5, R139 ;  /* 0x0000008b058b7220 */ /* 0x000fe20000410000 */
[----:B------:R-:W-:Y:S01]  /*13750*/  LEA R3, R3, UR6, 0x1 ;  /* 0x0000000603037c11 */ /* 0x000fe2000f8e08ff */
[C---:B------:R-:W-:Y:S01]  /*13760*/  FMUL.FTZ R134, R5.reuse, R134 ;  /* 0x0000008605867220 */ /* 0x040fe20000410000 */
[----:B------:R-:W-:Y:S01]  /*13770*/  LOP3.LUT R212, R212, 0x20, RZ, 0xc0, !PT ;  /* 0x00000020d4d47812 */ /* 0x000fe200078ec0ff */
[----:B------:R-:W-:Y:S01]  /*13780*/  FMUL.FTZ R5, R5, R135 ;  /* 0x0000008705057220 */ /* 0x000fe20000410000 */
[----:B------:R-:W-:Y:S01]  /*13790*/  F2FP.F16.F32.PACK_AB R144, R145, R144 ;  /* 0x000000909190723e */ /* 0x000fe200000000ff */
[----:B------:R-:W-:Y:S01]  /*137a0*/  IMAD.IADD R9, R3, 0x1, -R4 ;  /* 0x0000000103097824 */ /* 0x000fe200078e0a04 */
[----:B------:R-:W-:-:S02]  /*137b0*/  F2FP.F16.F32.PACK_AB R146, R147, R146 ;  /* 0x000000929392723e */ /* 0x000fc400000000ff */
[----:B------:R-:W-:Y:S01]  /*137c0*/  F2FP.F16.F32.PACK_AB R140, R141, R140 ;  /* 0x0000008c8d8c723e */ /* 0x000fe200000000ff */
[----:B------:R-:W-:Y:S01]  /*137d0*/  STS [R3], R144 ;  /* 0x0000009003007388 */ /* 0x000fe20000000800 */
[----:B------:R-:W-:Y:S02]  /*137e0*/  F2FP.F16.F32.PACK_AB R142, R143, R142 ;  /* 0x0000008e8f8e723e */ /* 0x000fe400000000ff */
[----:B------:R-:W-:Y:S01]  /*137f0*/  IADD3 R11, PT, PT, R3, -R212, RZ ;  /* 0x800000d4030b7210 */ /* 0x000fe20007ffe0ff */
[----:B------:R-:W-:Y:S01]  /*13800*/  IMAD.IADD R212, R9, 0x1, -R212 ;  /* 0x0000000109d47824 */ /* 0x000fe200078e0ad4 */
[----:B------:R-:W-:Y:S01]  /*13810*/  F2FP.F16.F32.PACK_AB R136, R137, R136 ;  /* 0x000000888988723e */ /* 0x000fe200000000ff */
[----:B------:R2:W-:Y:S01]  /*13820*/  STS [R3+0x200], R146 ;  /* 0x0002009203007388 */ /* 0x0005e20000000800 */
[----:B------:R-:W-:Y:S02]  /*13830*/  F2FP.F16.F32.PACK_AB R138, R139, R138 ;  /* 0x0000008a8b8a723e */ /* 0x000fe400000000ff */
        /* <DEDUP_REMOVED lines=10> */
[----:B------:R-:W1:Y:S01]  /*138e0*/  @P3 MUFU.LG2 R6, R6 ;  /* 0x0000000600063308 */ /* 0x000e620000000c00 */
[----:B----4-:R-:W-:-:S13]  /*138f0*/  ISETP.NE.AND P1, PT, R4, RZ, PT ;  /* 0x000000ff0400720c */ /* 0x010fda0003f25270 */
[----:B------:R-:W4:Y:S04]  /*13900*/  @!P1 LD.E R8, desc[UR4][R150.64+0x60] ;  /* 0x0000600496089980 */ /* 0x000f28000c101900 */
[----:B------:R-:W4:Y:S01]  /*13910*/  @!P1 LD.E R4, desc[UR4][R150.64+0xb4] ;  /* 0x0000b40496049980 */ /* 0x000f22000c101900 */
[----:B------:R-:W3:Y:S01]  /*13920*/  @P2 MUFU.LG2 R10, R10 ;  /* 0x0000000a000a2308 */ /* 0x000ee20000000c00 */
[----:B------:R-:W4:Y:S01]  /*13930*/  S2R R13, SR_TID.X ;  /* 0x00000000000d7919 */ /* 0x000f220000002100 */
[----:B------:R-:W-:Y:S01]  /*13940*/  ISETP.NE.AND P0, PT, R230, -0x1, PT ;  /* 0xffffffffe600780c */ /* 0x000fe20003f05270 */
[----:B-1----:R-:W-:Y:S01]  /*13950*/  @P3 FMUL.FTZ R16, R6, 0.69314718246459960938 ;  /* 0x3f31721806103820 */ /* 0x002fe20000410000 */
[----:B------:R-:W-:Y:S01]  /*13960*/  BSSY.RECONVERGENT B0, `(.L_x_954) ;  /* 0x0000011000007945 */ /* 0x000fe20003800200 */
[----:B------:R-:W-:-:S02]  /*13970*/  MOV R12, 0x7f800000 ;  /* 0x7f800000000c7802 */ /* 0x000fc40000000f00 */
[----:B--2---:R-:W-:Y:S01]  /*13980*/  MOV R3, 0x7f800000 ;  /* 0x7f80000000037802 */ /* 0x004fe20000000f00 */
[----:B-----5:R-:W-:Y:S01]  /*13990*/  @P3 FFMA.FTZ R12, R7, R2, R16 ;  /* 0x00000002070c3223 */ /* 0x020fe20000010010 */
[----:B------:R-:W-:Y:S01]  /*139a0*/  LOP3.LUT P4, RZ, R213, 0x3, RZ, 0xc0, !PT ;  /* 0x00000003d5ff7812 */ /* 0x000fe2000788c0ff */
[----:B---3--:R-:W-:-:S05]  /*139b0*/  @P2 FMUL.FTZ R5, R10, 0.69314718246459960938 ;  /* 0x3f3172180a052820 */ /* 0x008fca0000410000 */
[----:B------:R-:W-:-:S04]  /*139c0*/  @P0 IMAD.WIDE.U32 R20, R14, R230, RZ ;  /* 0x000000e60e140225 */ /* 0x000fc800078e00ff */
[----:B------:R-:W-:Y:S01]  /*139d0*/  @P2 FFMA.FTZ R3, R7, R0, R5 ;  /* 0x0000000007032223 */ /* 0x000fe20000010005 */
[----:B------:R-:W-:Y:S02]  /*139e0*/  @P0 IMAD R0, R15, R230, RZ ;  /* 0x000000e60f000224 */ /* 0x000fe400078e02ff */
        /* <DEDUP_REMOVED lines=8> */
.L_x_955:
[----:B------:R-:W-:Y:S05]  /*13a70*/  BSYNC.RECONVERGENT B0 ;  /* 0x0000000000007941 */ /* 0x000fea0003800200 */
.L_x_954:
[----:B------:R1:W5:Y:S01]  /*13a80*/  @!P0 LD.E.64 R28, desc[UR4][R150.64+0x80] ;  /* 0x00008004961c8980 */ /* 0x000362000c101b00 */
[----:B------:R-:W-:Y:S05]  /*13a90*/  WARPSYNC.ALL ;  /* 0x0000000000007948 */ /* 0x000fea0003800000 */
[----:B------:R1:W5:Y:S01]  /*13aa0*/  LD.E.64 R26, desc[UR4][R150.64+0x90] ;  /* 0x00009004961a7980 */ /* 0x000362000c101b00 */
[----:B------:R-:W-:Y:S02]  /*13ab0*/  SHF.L.U32 R227, R227, 0x6, RZ ;  /* 0x00000006e3e37819 */ /* 0x000fe400000006ff */
[----:B------:R-:W-:Y:S01]  /*13ac0*/  SHF.R.U32.HI R13, RZ, 0x2, R13 ;  /* 0x00000002ff0d7819 */ /* 0x000fe2000001160d */
[----:B------:R1:W5:Y:S04]  /*13ad0*/  LD.E.64 R24, desc[UR4][R150.64+0x70] ;  /* 0x0000700496187980 */ /* 0x000368000c101b00 */
[----:B------:R1:W5:Y:S01]  /*13ae0*/  LD.E.64 R22, desc[UR4][R150.64+0xa0] ;  /* 0x0000a00496167980 */ /* 0x000362000c101b00 */
[----:B------:R-:W-:Y:S06]  /*13af0*/  BAR.SYNC.DEFER_BLOCKING 0x0 ;  /* 0x0000000000007b1d */ /* 0x000fec0000010000 */
[----:B------:R1:W2:Y:S04]  /*13b00*/  LDS.128 R4, [R231] ;  /* 0x00000000e7047984 */ /* 0x0002a80000000c00 */
[----:B------:R1:W3:Y:S01]  /*13b10*/  LDS.128 R8, [R231+0x800] ;  /* 0x00080000e7087984 */ /* 0x0002e20000000c00 */
[----:B------:R-:W-:Y:S04]  /*13b20*/  BSSY.RECONVERGENT B0, `(.L_x_956) ;  /* 0x000000f000007945 */ /* 0x000fe80003800200 */
[----:B------:R-:W-:Y:S05]  /*13b30*/  @P4 BRA `(.L_x_957) ;  /* 0x0000000000344947 */ /* 0x000fea0003800000 */
[----:B------:R-:W-:Y:S01]  /*13b40*/  LOP3.LUT R16, R214, 0x30, RZ, 0xc0, !PT ;  /* 0x00000030d6107812 */ /* 0x000fe200078ec0ff */
[----:B------:R-:W-:Y:S02]  /*13b50*/  IMAD.IADD R19, R227, 0x1, R2 ;  /* 0x00000001e3137824 */ /* 0x000fe400078e0202 */
[----:B------:R-:W-:Y:S01]  /*13b60*/  IMAD.IADD R17, R228, 0x1, -R227 ;  /* 0x00000001e4117824 */ /* 0x000fe200078e0ae3 */
[----:B------:R-:W-:-:S04]  /*13b70*/  LOP3.LUT R16, R16, 0x7, R13, 0xf8, !PT ;  /* 0x0000000710107812 */ /* 0x000fc800078ef80d */
[C---:B------:R-:W-:Y:S01]  /*13b80*/  IADD3 R2, P1, PT, R16.reuse, R19, RZ ;  /* 0x0000001310027210 */ /* 0x040fe20007f3e0ff */
[C---:B------:R-:W-:Y:S01]  /*13b90*/  VIADD R18, R16.reuse, 0x8 ;  /* 0x0000000810127836 */ /* 0x040fe20000000000 */
[-C--:B------:R-:W-:Y:S02]  /*13ba0*/  ISETP.GE.AND P3, PT, R16, R17.reuse, PT ;  /* 0x000000111000720c */ /* 0x080fe40003f66270 */
[----:B------:R-:W-:Y:S02]  /*13bb0*/  LEA.HI.X.SX32 R19, R19, RZ, 0x1, P1 ;  /* 0x000000ff13137211 */ /* 0x000fe400008f0eff */
[----:B------:R-:W-:Y:S02]  /*13bc0*/  ISETP.GE.AND P2, PT, R18, R17, PT ;  /* 0x000000111200720c */ /* 0x000fe40003f46270 */
[----:B-----5:R-:W-:-:S04]  /*13bd0*/  LEA R16, P1, R2, R22, 0x2 ;  /* 0x0000001602107211 */ /* 0x020fc800078210ff */
[----:B------:R-:W-:-:S05]  /*13be0*/  LEA.HI.X R17, R2, R23, R19, 0x2, P1 ;  /* 0x0000001702117211 */ /* 0x000fca00008f1413 */
[----:B------:R4:W-:Y:S04]  /*13bf0*/  @!P3 ST.E desc[UR4][R16.64], R12 ;  /* 0x0000000c1000b985 */ /* 0x0009e8000c101904 */
[----:B------:R4:W-:Y:S02]  /*13c00*/  @!P2 ST.E desc[UR4][R16.64+0x20], R3 ;  /* 0x000020031000a985 */ /* 0x0009e4000c101904 */
.L_x_957:
[----:B------:R-:W-:Y:S05]  /*13c10*/  BSYNC.RECONVERGENT B0 ;  /* 0x0000000000007941 */ /* 0x000fea0003800200 */
.L_x_956:
[----:B-1----:R-:W2:Y:S01]  /*13c20*/  LD.E R151, desc[UR4][R150.64+0xc0] ;  /* 0x0000c00496977980 */ /* 0x002ea2000c101900 */
[----:B-----5:R-:W-:Y:S01]  /*13c30*/  @!P0 IMAD R2, R29, R226, RZ ;  /* 0x000000e21d028224 */ /* 0x020fe200078e02ff */
[----:B----4-:R-:W-:Y:S01]  /*13c40*/  MOV R16, R148 ;  /* 0x0000009400107202 */ /* 0x010fe20000000f00 */
[----:B------:R-:W-:Y:S01]  /*13c50*/  @!P0 IMAD.WIDE.U32 R28, R28, R226, RZ ;  /* 0x000000e21c1c8225 */ /* 0x000fe200078e00ff */
[----:B------:R-:W-:-:S03]  /*13c60*/  IADD3 R228, PT, PT, -R227, R228, RZ ;  /* 0x000000e4e3e47210 */ /* 0x000fc60007ffe1ff */
[----:B------:R-:W-:Y:S01]  /*13c70*/  IMAD.MOV.U32 R17, RZ, RZ, RZ ;  /* 0x000000ffff117224 */ /* 0x000fe200078e00ff */
[----:B------:R-:W-:Y:S01]  /*13c80*/  @!P0 IADD3 R2, PT, PT, R29, R2, RZ ;  /* 0x000000021d028210 */ /* 0x000fe20007ffe0ff */
[----:B------:R-:W-:Y:S01]  /*13c90*/  @!P0 IMAD.MOV.U32 R12, RZ, RZ, R28 ;  /* 0x000000ffff0c8224 */ /* 0x000fe200078e001c */
[----:B------:R-:W-:Y:S01]  /*13ca0*/  @P0 IADD3 R2, PT, PT, R21, R0, RZ ;  /* 0x0000000015020210 */ /* 0x000fe20007ffe0ff */
[----:B------:R-:W-:-:S04]  /*13cb0*/  IMAD.WIDE.U32 R16, R227, R14, R16 ;  /* 0x0000000ee3107225 */ /* 0x000fc800078e0010 */
[----:B------:R-:W-:Y:S02]  /*13cc0*/  IMAD R3, R27, R225, RZ ;  /* 0x000000e11b037224 */ /* 0x000fe400078e02ff */
[----:B------:R-:W-:Y:S02]  /*13cd0*/  IMAD R227, R15, R227, RZ ;  /* 0x000000e30fe37224 */ /* 0x000fe400078e02ff */
[----:B------:R-:W-:Y:S01]  /*13ce0*/  IMAD.WIDE.U32 R26, R26, R225, RZ ;  /* 0x000000e11a1a7225 */ /* 0x000fe200078e00ff */
[----:B------:R-:W-:-:S03]  /*13cf0*/  MOV R225, 0x0 ;  /* 0x0000000000e17802 */ /* 0x000fc60000000f00 */
[----:B------:R-:W-:Y:S01]  /*13d00*/  @P0 IMAD.MOV.U32 R12, RZ, RZ, R20 ;  /* 0x000000ffff0c0224 */ /* 0x000fe200078e0014 */
[----:B------:R-:W-:Y:S01]  /*13d10*/  IADD3 R3, PT, PT, R27, R3, RZ ;  /* 0x000000031b037210 */ /* 0x000fe20007ffe0ff */
[----:B------:R-:W-:-:S03]  /*13d20*/  IMAD.IADD R227, R17, 0x1, R227 ;  /* 0x0000000111e37824 */ /* 0x000fc600078e02e3 */
[----:B------:R-:W-:-:S04]  /*13d30*/  IADD3 R26, P2, P0, R26, R16, R12 ;  /* 0x000000101a1a7210 */ /* 0x000fc8000785e00c */
[----:B------:R-:W-:Y:S01]  /*13d40*/  IADD3.X R27, PT, PT, R3, R227, R2, P2, P0 ;  /* 0x000000e3031b7210 */ /* 0x000fe200017e0402 */
[----:B------:R-:W-:Y:S01]  /*13d50*/  VIADD R3, R13, 0x20 ;  /* 0x000000200d037836 */ /* 0x000fe20000000000 */
[----:B--2---:R-:W-:-:S04]  /*13d60*/  ISETP.GE.AND P3, PT, R148, R151, PT ;  /* 0x000000979400720c */ /* 0x004fc80003f66270 */
[-C--:B------:R-:W-:Y:S02]  /*13d70*/  ISETP.GE.OR P1, PT, R13, R228.reuse, P3 ;  /* 0x000000e40d00720c */ /* 0x080fe40001f26670 */
[----:B------:R-:W-:-:S11]  /*13d80*/  ISETP.GE.OR P2, PT, R3, R228, P3 ;  /* 0x000000e40300720c */ /* 0x000fd60001f46670 */
[----:B------:R-:W-:Y:S02]  /*13d90*/  @!P1 IMAD R0, R15, R13, RZ ;  /* 0x0000000d0f009224 */ /* 0x000fe400078e02ff */
[----:B------:R-:W-:-:S05]  /*13da0*/  @!P1 IMAD.WIDE.U32 R16, R13, R14, R26 ;  /* 0x0000000e0d109225 */ /* 0x000fca00078e001a */
[----:B------:R-:W-:Y:S02]  /*13db0*/  @!P1 IADD3 R17, PT, PT, R17, R0, RZ ;  /* 0x0000000011119210 */ /* 0x000fe40007ffe0ff */
[----:B------:R-:W-:-:S04]  /*13dc0*/  @!P1 LEA R2, P0, R16, R24, 0x1 ;  /* 0x0000001810029211 */ /* 0x000fc800078008ff */
[----:B------:R-:W-:-:S05]  /*13dd0*/  @!P1 LEA.HI.X R3, R16, R25, R17, 0x1, P0 ;  /* 0x0000001910039211 */ /* 0x000fca00000f0c11 */
[----:B------:R3:W-:Y:S02]  /*13de0*/  @!P1 ST.E.128 desc[UR4][R2.64], R4 ;  /* 0x0000000402009985 */ /* 0x0007e4000c101d04 */
[----:B---3--:R-:W-:Y:S05]  /*13df0*/  @P2 RET.REL.NODEC R224 `(_ZN5flash24flash_fwd_splitkv_kernelI23Flash_fwd_kernel_traitsILi32ELi64ELi256ELi4ELb0ELb0EN7cutlass6half_tE19Flash_kernel_traitsILi32ELi64ELi256ELi4ES3_EELb0ELb0ELb0ELb0ELb0ELb0ELb0ELb1EEEvNS_16Flash_fwd_paramsE) ;  /* 0xfffffec0e0802950 */ /* 0x008fea0003c3ffff */
        /* <DEDUP_REMOVED lines=12> */
[----:B-1----:R-:W-:Y:S05]  /*13ec0*/  RET.REL.NODEC R224 `(_ZN5flash24flash_fwd_splitkv_kernelI23Flash_fwd_kernel_traitsILi32ELi64ELi256ELi4ELb0ELb0EN7cutlass6half_tE19Flash_kernel_traitsILi32ELi64ELi256ELi4ES3_EELb0ELb0ELb0ELb0ELb0ELb0ELb0ELb1EEEvNS_16Flash_fwd_paramsE) ;  /* 0xfffffec0e04c7950 */ /* 0x002fea0003c3ffff */
.L_x_953:
[----:B------:R-:W-:Y:S01]  /*13ed0*/  MOV R4, 0x2 ;  /* 0x0000000200047802 */ /* 0x000fe20000000f00 */
[----:B------:R-:W-:Y:S01]  /*13ee0*/  IMAD.MOV.U32 R3, RZ, RZ, 0x1f ;  /* 0x0000001fff037424 */ /* 0x000fe200078e00ff */
[----:B------:R-:W-:-:S07]  /*13ef0*/  MOV R5, 0xffffffff ;  /* 0xffffffff00057802 */ /* 0x000fce0000000f00 */
[----:B-1---5:R-:W-:Y:S05]  /*13f00*/  WARPSYNC.COLLECTIVE R5, `(.L_x_958) ;  /* 0x0000000005087348 */ /* 0x022fea0003c00000 */
[----:B------:R2:W3:Y:S02]  /*13f10*/  SHFL.BFLY P0, R10, R238, R4, R3 ;  /* 0x0c000004ee0a7389 */ /* 0x0004e40000000003 */
[----:B-123-5:R-:W-:Y:S05]  /*13f20*/  ENDCOLLECTIVE ;  /* 0x000000000000791b */ /* 0x02efea0003800000 */
.L_x_958:
[----:B------:R-:W-:Y:S02]  /*13f30*/  IMAD.MOV.U32 R9, RZ, RZ, R10 ;  /* 0x000000ffff097224 */ /* 0x000fe400078e000a */
[----:B------:R-:W-:Y:S02]  /*13f40*/  IMAD.MOV.U32 R4, RZ, RZ, 0x1 ;  /* 0x00000001ff047424 */ /* 0x000fe400078e00ff */
[----:B------:R-:W-:-:S05]  /*13f50*/  FADD.FTZ R9, R9, R238 ;  /* 0x000000ee09097221 */ /* 0x000fca0000010000 */
[----:B------:R-:W-:-:S07]  /*13f60*/  MOV R238, R9 ;  /* 0x0000000900ee7202 */ /* 0x000fce0000000f00 */
[----:B------:R-:W-:Y:S05]  /*13f70*/  WARPSYNC.COLLECTIVE R5, `(.L_x_959) ;  /* 0x0000000005087348 */ /* 0x000fea0003c00000 */
[----:B------:R1:W2:Y:S02]  /*13f80*/  SHFL.BFLY P0, R10, R238, R4, R3 ;  /* 0x0c000004ee0a7389 */ /* 0x0002a40000000003 */
[----:B-12---:R-:W-:Y:S05]  /*13f90*/  ENDCOLLECTIVE ;  /* 0x000000000000791b */ /* 0x006fea0003800000 */
.L_x_959:
[----:B------:R-:W-:Y:S01]  /*13fa0*/  MOV R238, R239 ;  /* 0x000000ef00ee7202 */ /* 0x000fe20000000f00 */
[----:B------:R-:W-:Y:S01]  /*13fb0*/  IMAD.MOV.U32 R4, RZ, RZ, 0x2 ;  /* 0x00000002ff047424 */ /* 0x000fe200078e00ff */
[----:B------:R-:W-:-:S07]  /*13fc0*/  MOV R6, R10 ;  /* 0x0000000a00067202 */ /* 0x000fce0000000f00 */
[----:B------:R-:W-:Y:S05]  /*13fd0*/  WARPSYNC.COLLECTIVE R5, `(.L_x_960) ;  /* 0x0000000005087348 */ /* 0x000fea0003c00000 */
[----:B------:R1:W2:Y:S02]  /*13fe0*/  SHFL.BFLY P0, R10, R238, R4, R3 ;  /* 0x0c000004ee0a7389 */ /* 0x0002a40000000003 */
[----:B-12---:R-:W-:Y:S05]  /*13ff0*/  ENDCOLLECTIVE ;  /* 0x000000000000791b */ /* 0x006fea0003800000 */
.L_x_960:
[----:B------:R-:W-:Y:S01]  /*14000*/  FADD.FTZ R6, R9, R6 ;  /* 0x0000000609067221 */ /* 0x000fe20000010000 */
[----:B------:R-:W-:Y:S01]  /*14010*/  FADD.FTZ R8, R10, R239 ;  /* 0x000000ef0a087221 */ /* 0x000fe20000010000 */
[----:B------:R-:W-:-:S04]  /*14020*/  MOV R4, 0x1 ;  /* 0x0000000100047802 */ /* 0x000fc80000000f00 */
[----:B------:R-:W-:-:S07]  /*14030*/  MOV R238, R8 ;  /* 0x0000000800ee7202 */ /* 0x000fce0000000f00 */
[----:B------:R-:W-:Y:S05]  /*14040*/  WARPSYNC.COLLECTIVE R5, `(.L_x_961) ;  /* 0x0000000005087348 */ /* 0x000fea0003c00000 */
[----:B------:R1:W2:Y:S02]  /*14050*/  SHFL.BFLY P0, R10, R238, R4, R3 ;  /* 0x0c000004ee0a7389 */ /* 0x0002a40000000003 */
[----:B-12---:R-:W-:Y:S05]  /*14060*/  ENDCOLLECTIVE ;  /* 0x000000000000791b */ /* 0x006fea0003800000 */
.L_x_961:
[----:B------:R-:W-:Y:S05]  /*14070*/  BRA `(.L_x_962) ;  /* 0xfffffff400407947 */ /* 0x000fea000383ffff */
.L_x_963:
        /* <DEDUP_REMOVED lines=16> */
.L_x_10228:


//--------------------- .text._ZN5flash24flash_fwd_splitkv_kernelI23Flash_fwd_kernel_traitsILi32ELi64ELi256ELi4ELb0ELb0EN7cutlass6half_tE19Flash_kernel_traitsILi32ELi64ELi256ELi4ES3_EELb0ELb0ELb0ELb0ELb0ELb1ELb0ELb1EEEvNS_16Flash_fwd_paramsE --------------------------
	.section	.text._ZN5flash24flash_fwd_splitkv_kernelI23Flash_fwd_kernel_traitsILi32ELi64ELi256ELi4ELb0ELb0EN7cutlass6half_tE19Flash_kernel_traitsILi32ELi64ELi256ELi4ES3_EELb0ELb0ELb0ELb0ELb0ELb1ELb0ELb1EEEvNS_16Flash_fwd_paramsE,"ax",@progbits
	.align	128
        .global         _ZN5flash24flash_fwd_splitkv_kernelI23Flash_fwd_kernel_traitsILi32ELi64ELi256ELi4ELb0ELb0EN7cutlass6half_tE19Flash_kernel_traitsILi32ELi64ELi256ELi4ES3_EELb0ELb0ELb0ELb0ELb0ELb1ELb0ELb1EEEvNS_16Flash_fwd_paramsE
        .type           _ZN5flash24flash_fwd_splitkv_kernelI23Flash_fwd_kernel_traitsILi32ELi64ELi256ELi4ELb0ELb0EN7cutlass6half_tE19Flash_kernel_traitsILi32ELi64ELi256ELi4ES3_EELb0ELb0ELb0ELb0ELb0ELb1ELb0ELb1EEEvNS_16Flash_fwd_paramsE,@function
        .size           _ZN5flash24flash_fwd_splitkv_kernelI23Flash_fwd_kernel_traitsILi32ELi64ELi256ELi4ELb0ELb0EN7cutlass6half_tE19Flash_kernel_traitsILi32ELi64ELi256ELi4ES3_EELb0ELb0ELb0ELb0ELb0ELb1ELb0ELb1EEEvNS_16Flash_fwd_paramsE,(.L_x_10229 - _ZN5flash24flash_fwd_splitkv_kernelI23Flash_fwd_kernel_traitsILi32ELi64ELi256ELi4ELb0ELb0EN7cutlass6half_tE19Flash_kernel_traitsILi32ELi64ELi256ELi4ES3_EELb0ELb0ELb0ELb0ELb0ELb1ELb0ELb1EEEvNS_16Flash_fwd_paramsE)
        .other          _ZN5flash24flash_fwd_splitkv_kernelI23Flash_fwd_kernel_traitsILi32ELi64ELi256ELi4ELb0ELb0EN7cutlass6half_tE19Flash_kernel_traitsILi32ELi64ELi256ELi4ES3_EELb0ELb0ELb0ELb0ELb0ELb1ELb0ELb1EEEvNS_16Flash_fwd_paramsE,@"STO_CUDA_ENTRY STV_DEFAULT"
_ZN5flash24flash_fwd_splitkv_kernelI23Flash_fwd_kernel_traitsILi32ELi64ELi256ELi4ELb0ELb0EN7cutlass6half_tE19Flash_kernel_traitsILi32ELi64ELi256ELi4ES3_EELb0ELb0ELb0ELb0ELb0ELb1ELb0ELb1EEEvNS_16Flash_fwd_paramsE:
.text._ZN5flash24flash_fwd_splitkv_kernelI23Flash_fwd_kernel_traitsILi32ELi64ELi256ELi4ELb0ELb0EN7cutlass6half_tE19Flash_kernel_traitsILi32ELi64ELi256ELi4ES3_EELb0ELb0ELb0ELb0ELb0ELb1ELb0ELb1EEEvNS_16Flash_fwd_paramsE:
        /* <DEDUP_REMOVED lines=8> */
[----:B-1-34-:R-:W-:Y:S05]  /*0080*/  CALL.REL.NOINC `($_ZN5flash24flash_fwd_splitkv_kernelI23Flash_fwd_kernel_traitsILi32ELi64ELi256ELi4ELb0ELb0EN7cutlass6half_tE19Flash_kernel_traitsILi32ELi64ELi256ELi4ES3_EELb0ELb0ELb0ELb0ELb0ELb1ELb0ELb1EEEvNS_16Flash_fwd_paramsE$_ZN5flash30compute_attn_1rowblock_splitkvI23Flash_fwd_kernel_traitsILi32ELi64ELi256ELi4ELb0ELb0EN7cutlass6half_tE19Flash_kernel_traitsILi32ELi64ELi256ELi4ES3_EELb0ELb0ELb0ELb0ELb0ELb1ELb0ELb1ENS_16Flash_fwd_paramsEEEvRKT8_iiiii) ;  /* 0x0000000000087944 */ /* 0x01afea0003c00000 */
[----:B------:R-:W-:Y:S05]  /*0090*/  BSYNC.RECONVERGENT B3 ;  /* 0x0000000000037941 */ /* 0x000fea0003800200 */
.L_x_964:
[----:B------:R-:W-:Y:S05]  /*00a0*/  EXIT ;  /* 0x000000000000794d */ /* 0x000fea0003800000 */
        .type           $_ZN5flash24flash_fwd_splitkv_kernelI23Flash_fwd_kernel_traitsILi32ELi64ELi256ELi4ELb0ELb0EN7cutlass6half_tE19Flash_kernel_traitsILi32ELi64ELi256ELi4ES3_EELb0ELb0ELb0ELb0ELb0ELb1ELb0ELb1EEEvNS_16Flash_fwd_paramsE$_ZN5flash30compute_attn_1rowblock_splitkvI23Flash_fwd_kernel_traitsILi32ELi64ELi256ELi4ELb0ELb0EN7cutlass6half_tE19Flash_kernel_traitsILi32ELi64ELi256ELi4ES3_EELb0ELb0ELb0ELb0ELb0ELb1ELb0ELb1ENS_16Flash_fwd_paramsEEEvRKT8_iiiii,@function
        .size           $_ZN5flash24flash_fwd_splitkv_kernelI23Flash_fwd_kernel_traitsILi32ELi64ELi256ELi4ELb0ELb0EN7cutlass6half_tE19Flash_kernel_traitsILi32ELi64ELi256ELi4ES3_EELb0ELb0ELb0ELb0ELb0ELb1ELb0ELb1EEEvNS_16Flash_fwd_paramsE$_ZN5flash30compute_attn_1rowblock_splitkvI23Flash_fwd_kernel_traitsILi32ELi64ELi256ELi4ELb0ELb0EN7cutlass6half_tE19Flash_kernel_traitsILi32ELi64ELi256ELi4ES3_EELb0ELb0ELb0ELb0ELb0ELb1ELb0ELb1ENS_16Flash_fwd_paramsEEEvRKT8_iiiii,(.L_x_10229 - $_ZN5flash24flash_fwd_splitkv_kernelI23Flash_fwd_kernel_traitsILi32ELi64ELi256ELi4ELb0ELb0EN7cutlass6half_tE19Flash_kernel_traitsILi32ELi64ELi256ELi4ES3_EELb0ELb0ELb0ELb0ELb0ELb1ELb0ELb1EEEvNS_16Flash_fwd_paramsE$_ZN5flash30compute_attn_1rowblock_splitkvI23Flash_fwd_kernel_traitsILi32ELi64ELi256ELi4ELb0ELb0EN7cutlass6half_tE19Flash_kernel_traitsILi32ELi64ELi256ELi4ES3_EELb0ELb0ELb0ELb0ELb0ELb1ELb0ELb1ENS_16Flash_fwd_paramsEEEvRKT8_iiiii)
$_ZN5flash24flash_fwd_splitkv_kernelI23Flash_fwd_kernel_traitsILi32ELi64ELi256ELi4ELb0ELb0EN7cutlass6half_tE19Flash_kernel_traitsILi32ELi64ELi256ELi4ES3_EELb0ELb0ELb0ELb0ELb0ELb1ELb0ELb1EEEvNS_16Flash_fwd_paramsE$_ZN5flash30compute_attn_1rowblock_splitkvI23Flash_fwd_kernel_traitsILi32ELi64ELi256ELi4ELb0ELb0EN7cutlass6half_tE19Flash_kernel_traitsILi32ELi64ELi256ELi4ES3_EELb0ELb0ELb0ELb0ELb0ELb1ELb0ELb1ENS_16Flash_fwd_paramsEEEvRKT8_iiiii:
        /* <DEDUP_REMOVED lines=19> */
[----:B------:R-:W5:Y:S02]  /*01e0*/  @!P3 LD.E R186, desc[UR4][R150.64+0xb4] ;  /* 0x0000b40496bab980 */ /* 0x000f64000c101900 */
[----:B------:R-:W-:Y:S02]  /*01f0*/  IMAD.X R17, R9, 0x1, R52, P0 ;  /* 0x0000000109117824 */ /* 0x000fe400000e0634 */
[----:B------:R-:W5:Y:S04]  /*0200*/  @!P4 LD.E R51, desc[UR4][R150.64+0xb8] ;  /* 0x0000b8049633c980 */ /* 0x000f68000c101900 */
[----:B------:R-:W5:Y:S01]  /*0210*/  @P6 LD.E R11, desc[UR4][R16.64] ;  /* 0x00000004100b6980 */ /* 0x000f62000c101900 */
[----:B------:R-:W-:-:S03]  /*0220*/  ISETP.NE.U32.AND P2, PT, R2, RZ, PT ;  /* 0x000000ff0200720c */ /* 0x000fc60003f45070 */
[----:B------:R-:W5:Y:S01]  /*0230*/  @P1 LD.E R187, desc[UR4][R6.64] ;  /* 0x0000000406bb1980 */ /* 0x000f62000c101900 */
[----:B------:R-:W-:-:S03]  /*0240*/  ISETP.NE.AND.EX P2, PT, R3, RZ, PT, P2 ;  /* 0x000000ff0300720c */ /* 0x000fc60003f45320 */
[----:B------:R1:W5:Y:S01]  /*0250*/  @P3 LD.E R0, desc[UR4][R6.64+0x4] ;  /* 0x0000040406003980 */ /* 0x000362000c101900 */
[----:B------:R-:W-:Y:S01]  /*0260*/  ISETP.NE.U32.AND P0, PT, R4, RZ, PT ;  /* 0x000000ff0400720c */ /* 0x000fe20003f05070 */
[----:B------:R-:W-:Y:S01]  /*0270*/  BSSY.RECONVERGENT B0, `(.L_x_965) ;  /* 0x000000a000007945 */ /* 0x000fe20003800200 */
[----:B------:R-:W-:Y:S02]  /*0280*/  IMAD.MOV.U32 R12, RZ, RZ, -0x1 ;  /* 0xffffffffff0c7424 */ /* 0x000fe400078e00ff */
[----:B------:R-:W-:Y:S02]  /*0290*/  ISETP.NE.AND.EX P5, PT, R5, RZ, PT, P0 ;  /* 0x000000ff0500720c */ /* 0x000fe40003fa5300 */
[----:B-1----:R-:W-:-:S05]  /*02a0*/  IADD3 R6, P1, PT, R2, R53, RZ ;  /* 0x0000003502067210 */ /* 0x002fca0007f3e0ff */
[----:B------:R-:W-:Y:S01]  /*02b0*/  IMAD.X R7, R3, 0x1, R52, P1 ;  /* 0x0000000103077824 */ /* 0x000fe200008e0634 */
[----:B------:R-:W-:Y:S07]  /*02c0*/  @!P2 BRA `(.L_x_966) ;  /* 0x000000000010a947 */ /* 0x000fee0003800000 */
[----:B------:R-:W2:Y:S02]  /*02d0*/  LD.E.U8 R2, desc[UR4][R150.64+0x1b2] ;  /* 0x0001b20496027980 */ /* 0x000ea4000c101100 */
[----:B--2---:R-:W-:-:S13]  /*02e0*/  ISETP.NE.AND P0, PT, R2, RZ, PT ;  /* 0x000000ff0200720c */ /* 0x004fda0003f05270 */
[----:B------:R-:W-:Y:S05]  /*02f0*/  @!P0 BRA `(.L_x_966) ;  /* 0x0000000000048947 */ /* 0x000fea0003800000 */
[----:B------:R1:W5:Y:S02]  /*0300*/  LD.E R12, desc[UR4][R6.64] ;  /* 0x00000004060c7980 */ /* 0x000364000c101900 */
.L_x_966:
[----:B------:R-:W-:Y:S05]  /*0310*/  BSYNC.RECONVERGENT B0 ;  /* 0x0000000000007941 */ /* 0x000fea0003800200 */
.L_x_965:
[----:B------:R-:W-:Y:S04]  /*0320*/  BSSY.RECONVERGENT B0, `(.L_x_967) ;  /* 0x0000007000007945 */ /* 0x000fe80003800200 */
[----:B------:R-:W-:Y:S05]  /*0330*/  @!P4 BRA `(.L_x_968) ;  /* 0x000000000014c947 */ /* 0x000fea0003800000 */
[----:B------:R-:W2:Y:S02]  /*0340*/  LD.E.U8 R2, desc[UR4][R150.64+0x1b2] ;  /* 0x0001b20496027980 */ /* 0x000ea4000c101100 */
[----:B--2---:R-:W-:-:S13]  /*0350*/  ISETP.NE.AND P0, PT, R2, RZ, PT ;  /* 0x000000ff0200720c */ /* 0x004fda0003f05270 */
[----:B-----5:R-:W2:Y:S02]  /*0360*/  @P0 LD.E R51, desc[UR4][R6.64+0x4] ;  /* 0x0000040406330980 */ /* 0x020ea4000c101900 */
[----:B--2---:R-:W-:-:S06]  /*0370*/  @P0 IADD3 R51, PT, PT, R51, -R12, RZ ;  /* 0x8000000c33330210 */ /* 0x004fcc0007ffe0ff */
[----:B------:R2:W5:Y:S02]  /*0380*/  @!P0 LD.E R51, desc[UR4][R6.64] ;  /* 0x0000000406338980 */ /* 0x000564000c101900 */
.L_x_968:
[----:B------:R-:W-:Y:S05]  /*0390*/  BSYNC.RECONVERGENT B0 ;  /* 0x0000000000007941 */ /* 0x000fea0003800200 */
.L_x_967:
[----:B------:R-:W-:Y:S01]  /*03a0*/  BSSY.RECONVERGENT B1, `(.L_x_969) ;  /* 0x0000012000017945 */ /* 0x000fe20003800200 */
[----:B-----5:R-:W-:Y:S02]  /*03b0*/  @P3 IADD3 R186, PT, PT, -R187, R0, RZ ;  /* 0x00000000bbba3210 */ /* 0x020fe40007ffe1ff */
[----:B------:R-:W-:Y:S01]  /*03c0*/  IADD3 R51, PT, PT, R51, -R11, RZ ;  /* 0x8000000b33337210 */ /* 0x000fe20007ffe0ff */
[----:B------:R-:W-:Y:S05]  /*03d0*/  @!P5 BRA `(.L_x_970) ;  /* 0x000000000014d947 */ /* 0x000fea0003800000 */
[----:B------:R-:W-:-:S05]  /*03e0*/  IADD3 R2, P0, PT, R4, R53, RZ ;  /* 0x0000003504027210 */ /* 0x000fca0007f1e0ff */
[----:B------:R-:W-:-:S05]  /*03f0*/  IMAD.X R3, R5, 0x1, R52, P0 ;  /* 0x0000000105037824 */ /* 0x000fca00000e0634 */
[----:B------:R-:W3:Y:S02]  /*0400*/  LD.E R43, desc[UR4][R2.64] ;  /* 0x00000004022b7980 */ /* 0x000ee4000c101900 */
[----:B---3--:R-:W-:Y:S01]  /*0410*/  IADD3 R43, PT, PT, R43, -R11, RZ ;  /* 0x8000000b2b2b7210 */ /* 0x008fe20007ffe0ff */
[----:B------:R-:W-:Y:S05]  /*0420*/  BRA `(.L_x_971) ;  /* 0x0000000000247947 */ /* 0x000fea0003800000 */
.L_x_970:
[----:B------:R-:W3:Y:S01]  /*0430*/  LD.E.64 R2, desc[UR4][R150.64+0x108] ;  /* 0x0001080496027980 */ /* 0x000ee2000c101b00 */
[----:B------:R-:W-:Y:S01]  /*0440*/  BSSY.RECONVERGENT B0, `(.L_x_972) ;  /* 0x0000006000007945 */ /* 0x000fe20003800200 */
[----:B------:R-:W-:Y:S01]  /*0450*/  IMAD.MOV.U32 R43, RZ, RZ, RZ ;  /* 0x000000ffff2b7224 */ /* 0x000fe200078e00ff */
[----:B---3--:R-:W-:-:S04]  /*0460*/  ISETP.NE.U32.AND P0, PT, R2, RZ, PT ;  /* 0x000000ff0200720c */ /* 0x008fc80003f05070 */
[----:B------:R-:W-:-:S13]  /*0470*/  ISETP.NE.AND.EX P0, PT, R3, RZ, PT, P0 ;  /* 0x000000ff0300720c */ /* 0x000fda0003f05300 */
[----:B------:R-:W-:Y:S05]  /*0480*/  @!P0 BRA `(.L_x_973) ;  /* 0x0000000000048947 */ /* 0x000fea0003800000 */
[----:B------:R3:W5:Y:S02]  /*0490*/  LD.E R43, desc[UR4][R150.64+0xbc] ;  /* 0x0000bc04962b7980 */ /* 0x000764000c101900 */
.L_x_973:
[----:B------:R-:W-:Y:S05]  /*04a0*/  BSYNC.RECONVERGENT B0 ;  /* 0x0000000000007941 */ /* 0x000fea0003800200 */
.L_x_972:
[----:B-----5:R-:W-:Y:S02]  /*04b0*/  IADD3 R43, PT, PT, R51, R43, RZ ;  /* 0x0000002b332b7210 */ /* 0x020fe40007ffe0ff */
.L_x_971:
[----:B------:R-:W-:Y:S05]  /*04c0*/  BSYNC.RECONVERGENT B1 ;  /* 0x0000000000017941 */ /* 0x000fea0003800200 */
.L_x_969:
[----:B------:R-:W-:Y:S01]  /*04d0*/  IMAD.SHL.U32 R55, R183, 0x40, RZ ;  /* 0x00000040b7377824 */ /* 0x000fe200078e00ff */
[----:B------:R-:W-:Y:S01]  /*04e0*/  MOV R2, R180 ;  /* 0x000000b400027202 */ /* 0x000fe20000000f00 */
[----:B------:R-:W-:-:S03]  /*04f0*/  IMAD.MOV.U32 R3, RZ, RZ, 0x0 ;  /* 0x00000000ff037424 */ /* 0x000fc600078e00ff */
[----:B------:R-:W-:-:S13]  /*0500*/  ISETP.GT.AND P0, PT, R186, R55, PT ;  /* 0x00000037ba00720c */ /* 0x000fda0003f04270 */
[----:B-123--:R-:W-:Y:S05]  /*0510*/  @!P0 RET.REL.NODEC R2 `(_ZN5flash24flash_fwd_splitkv_kernelI23Flash_fwd_kernel_traitsILi32ELi64ELi256ELi4ELb0ELb0EN7cutlass6half_tE19Flash_kernel_traitsILi32ELi64ELi256ELi4ES3_EELb0ELb0ELb0ELb0ELb0ELb1ELb0ELb1EEEvNS_16Flash_fwd_paramsE) ;  /* 0xfffffff802b88950 */ /* 0x00efea0003c3ffff */
        /* <DEDUP_REMOVED lines=25> */
[----:B------:R-:W-:Y:S02]  /*06b0*/  IADD3 R186, PT, PT, -R55, R186, RZ ;  /* 0x000000ba37ba7210 */ /* 0x000fe40007ffe1ff */
[----:B------:R-:W-:Y:S02]  /*06c0*/  SHF.R.U32.HI R10, RZ, 0x2, R10 ;  /* 0x00000002ff0a7819 */ /* 0x000fe4000001160a */
[----:B------:R-:W-:-:S04]  /*06d0*/  ISETP.NE.AND P1, PT, R16, RZ, PT ;  /* 0x000000ff1000720c */ /* 0x000fc80003f25270 */
[----:B------:R-:W-:Y:S01]  /*06e0*/  ISETP.GE.OR P4, PT, R10, R186, P1 ;  /* 0x000000ba0a00720c */ /* 0x000fe20000f86670 */
[----:B------:R-:W-:Y:S01]  /*06f0*/  BSSY.RECONVERGENT B0, `(.L_x_975) ;  /* 0x000002d000007945 */ /* 0x000fe20003800200 */
        /* <DEDUP_REMOVED lines=10> */
[----:B------:R-:W-:-:S05]  /*07a0*/  IMAD R2, R15, R55, RZ ;  /* 0x000000370f027224 */ /* 0x000fca00078e02ff */
        /* <DEDUP_REMOVED lines=10> */
[----:B------:R-:W-:Y:S01]  /*0850*/  @!P0 IMAD.IADD R0, R13, 0x1, R0 ;  /* 0x000000010d008824 */ /* 0x000fe200078e0200 */
[----:B------:R-:W-:-:S04]  /*0860*/  @!P0 LEA R16, P3, R12, R6, 0x1 ;  /* 0x000000060c108211 */ /* 0x000fc800078608ff */
[----:B------:R-:W-:Y:S01]  /*0870*/  @!P0 LEA.HI.X R17, R12, R7, R0, 0x1, P3 ;  /* 0x000000070c118211 */ /* 0x000fe200018f0c00 */
[----:B------:R-:W-:-:S04]  /*0880*/  VIADD R3, R10, 0x20 ;  /* 0x000000200a037836 */ /* 0x000fc80000000000 */
[----:B------:R1:W-:Y:S01]  /*0890*/  @!P0 ST.E.128 desc[UR4][R16.64], RZ ;  /* 0x000000ff10008985 */ /* 0x0003e2000c101d04 */
[CC--:B------:R-:W-:Y:S02]  /*08a0*/  ISETP.GE.OR P2, PT, R3.reuse, R186.reuse, P2 ;  /* 0x000000ba0300720c */ /* 0x0c0fe40001746670 */
[----:B------:R-:W-:Y:S02]  /*08b0*/  ISETP.GE.OR P5, PT, R3, R186, P1 ;  /* 0x000000ba0300720c */ /* 0x000fe40000fa6670 */
        /* <DEDUP_REMOVED lines=16> */
.L_x_976:
[----:B------:R-:W-:Y:S05]  /*09c0*/  BSYNC.RECONVERGENT B0 ;  /* 0x0000000000007941 */ /* 0x000fea0003800200 */
.L_x_975:
[----:B------:R-:W-:Y:S01]  /*09d0*/  MOV R2, R180 ;  /* 0x000000b400027202 */ /* 0x000fe20000000f00 */
[----:B------:R1:W-:Y:S01]  /*09e0*/  @!P4 ST.E desc[UR4][R18.64], R0 ;  /* 0x000000001200c985 */ /* 0x0003e2000c101904 */
[----:B------:R-:W-:-:S04]  /*09f0*/  MOV R3, 0x0 ;  /* 0x0000000000037802 */ /* 0x000fc80000000f00 */
[----:B-12---:R-:W-:Y:S05]  /*0a00*/  @P5 RET.REL.NODEC R2 `(_ZN5flash24flash_fwd_splitkv_kernelI23Flash_fwd_kernel_traitsILi32ELi64ELi256ELi4ELb0ELb0EN7cutlass6half_tE19Flash_kernel_traitsILi32ELi64ELi256ELi4ES3_EELb0ELb0ELb0ELb0ELb0ELb1ELb0ELb1EEEvNS_16Flash_fwd_paramsE) ;  /* 0xfffffff4027c5950 */ /* 0x006fea0003c3ffff */
[----:B------:R-:W-:Y:S02]  /*0a10*/  MOV R0, 0x7f800000 ;  /* 0x7f80000000007802 */ /* 0x000fe40000000f00 */
[----:B------:R-:W-:-:S03]  /*0a20*/  MOV R181, 0x0 ;  /* 0x0000000000b57802 */ /* 0x000fc60000000f00 */
[----:B------:R1:W-:Y:S02]  /*0a30*/  ST.E desc[UR4][R18.64+0x80], R0 ;  /* 0x0000800012007985 */ /* 0x0003e4000c101904 */
[----:B-1----:R-:W-:Y:S05]  /*0a40*/  RET.REL.NODEC R180 `(_ZN5flash24flash_fwd_splitkv_kernelI23Flash_fwd_kernel_traitsILi32ELi64ELi256ELi4ELb0ELb0EN7cutlass6half_tE19Flash_kernel_traitsILi32ELi64ELi256ELi4ES3_EELb0ELb0ELb0ELb0ELb0ELb1ELb0ELb1EEEvNS_16Flash_fwd_paramsE) ;  /* 0xfffffff4b46c7950 */ /* 0x002fea0003c3ffff */
.L_x_974:
        /* <DEDUP_REMOVED lines=30> */
[----:B------:R-:W-:Y:S01]  /*0c30*/  IMAD.HI.U32 R4, R15, R4, R14 ;  /* 0x000000040f047227 */ /* 0x000fe200078e000e */
[----:B------:R-:W-:Y:S01]  /*0c40*/  ISETP.NE.AND P3, PT, R9, RZ, PT ;  /* 0x000000ff0900720c */ /* 0x000fe20003f65270 */
[----:B------:R-:W2:Y:S02]  /*0c50*/  LD.E.64 R14, desc[UR4][R150.64+0x50] ;  /* 0x00005004960e7980 */ /* 0x000ea4000c101b00 */
[----:B------:R-:W-:Y:S02]  /*0c60*/  IMAD.MOV R0, RZ, RZ, -R0 ;  /* 0x000000ffff007224 */ /* 0x000fe400078e0a00 */
[----:B------:R-:W-:-:S04]  /*0c70*/  IMAD.HI.U32 R4, R4, R2, RZ ;  /* 0x0000000204047227 */ /* 0x000fc800078e00ff */
[----:B------:R-:W-:-:S05]  /*0c80*/  IMAD R0, R4, R0, R2 ;  /* 0x0000000004007224 */ /* 0x000fca00078e0202 */
[----:B------:R-:W-:-:S13]  /*0c90*/  ISETP.GT.U32.AND P0, PT, R3, R0, PT ;  /* 0x000000000300720c */ /* 0x000fda0003f04070 */
[----:B------:R-:W-:-:S04]  /*0ca0*/  @!P0 IADD3 R0, PT, PT, R0, -R3, RZ ;  /* 0x8000000300008210 */ /* 0x000fc80007ffe0ff */
[----:B------:R-:W-:Y:S02]  /*0cb0*/  ISETP.GE.U32.AND P1, PT, R0, R3, PT ;  /* 0x000000030000720c */ /* 0x000fe40003f26070 */
[----:B------:R-:W-:Y:S01]  /*0cc0*/  LOP3.LUT R0, R7, R9, RZ, 0x3c, !PT ;  /* 0x0000000907007212 */ /* 0x000fe200078e3cff */
[----:B------:R-:W-:-:S03]  /*0cd0*/  @!P0 VIADD R4, R4, 0x1 ;  /* 0x0000000104048836 */ /* 0x000fc60000000000 */
[----:B------:R-:W-:Y:S01]  /*0ce0*/  ISETP.GE.AND P2, PT, R0, RZ, PT ;  /* 0x000000ff0000720c */ /* 0x000fe20003f46270 */
[-C--:B---3--:R-:W-:Y:S02]  /*0cf0*/  IMAD R0, R13, R182.reuse, RZ ;  /* 0x000000b60d007224 */ /* 0x088fe400078e02ff */
[----:B------:R-:W-:-:S04]  /*0d00*/  IMAD.WIDE.U32 R12, R12, R182, RZ ;  /* 0x000000b60c0c7225 */ /* 0x000fc800078e00ff */
[----:B------:R-:W-:Y:S02]  /*0d10*/  @P1 IADD3 R4, PT, PT, R4, 0x1, RZ ;  /* 0x0000000104041810 */ /* 0x000fe40007ffe0ff */
[----:B------:R-:W-:Y:S02]  /*0d20*/  IADD3 R0, PT, PT, R13, R0, RZ ;  /* 0x000000000d007210 */ /* 0x000fe40007ffe0ff */
[----:B------:R-:W-:Y:S01]  /*0d30*/  LEA R189, P0, R12, R190, 0x2 ;  /* 0x000000be0cbd7211 */ /* 0x000fe200078010ff */
[----:B------:R-:W-:-:S03]  /*0d40*/  IMAD.MOV.U32 R8, RZ, RZ, R4 ;  /* 0x000000ffff087224 */ /* 0x000fc600078e0004 */
[----:B------:R-:W-:Y:S01]  /*0d50*/  LEA.HI.X R188, R12, R191, R0, 0x2, P0 ;  /* 0x000000bf0cbc7211 */ /* 0x000fe200000f1400 */
[----:B------:R-:W-:Y:S01]  /*0d60*/  @!P2 IMAD.MOV R8, RZ, RZ, -R8 ;  /* 0x000000ffff08a224 */ /* 0x000fe200078e0a08 */
[----:B------:R-:W-:Y:S01]  /*0d70*/  @!P3 LOP3.LUT R8, RZ, R9, RZ, 0x33, !PT ;  /* 0x00000009ff08b212 */ /* 0x000fe200078e33ff */
[----:B------:R-:W3:Y:S01]  /*0d80*/  LD.E.64 R12, desc[UR4][R150.64+0x28] ;  /* 0x00002804960c7980 */ /* 0x000ee2000c101b00 */
[----:B------:R-:W-:Y:S01]  /*0d90*/  MOV R2, R189 ;  /* 0x000000bd00027202 */ /* 0x000fe20000000f00 */
[----:B------:R-:W-:-:S04]  /*0da0*/  IMAD.MOV.U32 R3, RZ, RZ, R188 ;  /* 0x000000ffff037224 */ /* 0x000fc800078e00bc */
[----:B------:R-:W-:-:S05]  /*0db0*/  IMAD.WIDE R2, R8, 0x4, R2 ;  /* 0x0000000408027825 */ /* 0x000fca00078e0202 */
[----:B------:R1:W2:Y:S01]  /*0dc0*/  LD.E R0, desc[UR4][R2.64] ;  /* 0x0000000402007980 */ /* 0x0002a2000c101900 */
[----:B----4-:R-:W-:-:S04]  /*0dd0*/  IABS R6, R5 ;  /* 0x0000000500067213 */ /* 0x010fc80000000000 */
        /* <DEDUP_REMOVED lines=25> */
[----:B------:R-:W-:-:S03]  /*0f70*/  IMAD R2, R173, R7, RZ ;  /* 0x00000007ad027224 */ /* 0x000fc600078e02ff */
        /* <DEDUP_REMOVED lines=8> */
[----:B------:R-:W-:-:S04]  /*1000*/  IMAD.WIDE.U32 R18, R7, R172, R18 ;  /* 0x000000ac07127225 */ /* 0x000fc800078e0012 */
[----:B------:R-:W-:Y:S01]  /*1010*/  IMAD.IADD R19, R19, 0x1, R2 ;  /* 0x0000000113137824 */ /* 0x000fe200078e0202 */
[----:B------:R-:W-:Y:S01]  /*1020*/  SHF.R.S32.HI R2, RZ, 0x1f, R8 ;  /* 0x0000001fff027819 */ /* 0x000fe20000011408 */
[----:B------:R-:W-:-:S04]  /*1030*/  IMAD R4, R15, R8, RZ ;  /* 0x000000080f047224 */ /* 0x000fc800078e02ff */
[----:B------:R-:W-:Y:S02]  /*1040*/  IMAD R4, R14, R2, R4 ;  /* 0x000000020e047224 */ /* 0x000fe400078e0204 */
[----:B---3--:R-:W-:Y:S02]  /*1050*/  IMAD R2, R13, R0, RZ ;  /* 0x000000000d027224 */ /* 0x008fe400078e02ff */
[----:B------:R-:W-:-:S04]  /*1060*/  IMAD.WIDE.U32 R14, R8, R14, R18 ;  /* 0x0000000e080e7225 */ /* 0x000fc800078e0012 */
[----:B------:R-:W-:Y:S01]  /*1070*/  IMAD.WIDE.U32 R8, R12, R0, RZ ;  /* 0x000000000c087225 */ /* 0x000fe200078e00ff */
[----:B------:R-:W-:-:S03]  /*1080*/  IADD3 R0, PT, PT, R15, R4, RZ ;  /* 0x000000040f007210 */ /* 0x000fc60007ffe0ff */
[----:B------:R-:W-:Y:S01]  /*1090*/  IMAD R2, R12, R3, R2 ;  /* 0x000000030c027224 */ /* 0x000fe200078e0202 */
[----:B------:R-:W-:Y:S01]  /*10a0*/  MOV R15, R8 ;  /* 0x00000008000f7202 */ /* 0x000fe20000000f00 */
[----:B------:R-:W-:-:S03]  /*10b0*/  IMAD.MOV.U32 R4, RZ, RZ, R14 ;  /* 0x000000ffff047224 */ /* 0x000fc600078e000e */
[----:B------:R-:W-:Y:S01]  /*10c0*/  IADD3 R14, PT, PT, R9, R2, RZ ;  /* 0x00000002090e7210 */ /* 0x000fe20007ffe0ff */
[----:B------:R-:W-:Y:S05]  /*10d0*/  BRA `(.L_x_979) ;  /* 0x0000000400387947 */ /* 0x000fea0003800000 */
.L_x_978:
        /* <DEDUP_REMOVED lines=9> */
[----:B------:R-:W-:Y:S02]  /*1170*/  @!P0 SHF.R.S32.HI R4, RZ, 0x1f, R11 ;  /* 0x0000001fff048819 */ /* 0x000fe4000001140b */
[----:B------:R-:W-:Y:S02]  /*1180*/  CS2R R188, SRZ ;  /* 0x0000000000bc7805 */ /* 0x000fe4000001ff00 */
[----:B--2---:R-:W-:-:S04]  /*1190*/  IABS R0, R5 ;  /* 0x0000000500007213 */ /* 0x004fc80000000000 */
[----:B-1----:R-:W1:Y:S08]  /*11a0*/  I2F.RP R2, R0 ;  /* 0x0000000000027306 */ /* 0x002e700000209400 */
[----:B-1----:R-:W1:Y:S02]  /*11b0*/  MUFU.RCP R2, R2 ;  /* 0x0000000200027308 */ /* 0x002e640000001000 */
[----:B-1----:R-:W-:-:S06]  /*11c0*/  IADD3 R2, PT, PT, R2, 0xffffffe, RZ ;  /* 0x0ffffffe02027810 */ /* 0x002fcc0007ffe0ff */
[----:B------:R-:W1:Y:S01]  /*11d0*/  F2I.FTZ.U32.TRUNC.NTZ R7, R2 ;  /* 0x0000000200077305 */ /* 0x000e62000021f000 */
[----:B------:R-:W-:Y:S01]  /*11e0*/  IABS R3, R5 ;  /* 0x0000000500037213 */ /* 0x000fe20000000000 */
[----:B-1----:R-:W-:-:S04]  /*11f0*/  IMAD.MOV R2, RZ, RZ, -R7 ;  /* 0x000000ffff027224 */ /* 0x002fc800078e0a07 */
[----:B------:R-:W-:Y:S01]  /*1200*/  IMAD R8, R2, R0, RZ ;  /* 0x0000000002087224 */ /* 0x000fe200078e02ff */
[----:B------:R-:W-:-:S03]  /*1210*/  IABS R2, R181 ;  /* 0x000000b500027213 */ /* 0x000fc60000000000 */
[----:B------:R-:W-:-:S04]  /*1220*/  IMAD.HI.U32 R8, R7, R8, R6 ;  /* 0x0000000807087227 */ /* 0x000fc800078e0006 */
[----:B------:R-:W-:Y:S02]  /*1230*/  IMAD.MOV R3, RZ, RZ, -R3 ;  /* 0x000000ffff037224 */ /* 0x000fe400078e0a03 */
[----:B------:R-:W-:-:S04]  /*1240*/  IMAD.HI.U32 R8, R8, R2, RZ ;  /* 0x0000000208087227 */ /* 0x000fc800078e00ff */
[----:B------:R-:W-:Y:S02]  /*1250*/  IMAD R3, R8, R3, R2 ;  /* 0x0000000308037224 */ /* 0x000fe400078e0202 */
        /* <DEDUP_REMOVED lines=17> */
[----:B------:R-:W-:Y:S01]  /*1370*/  @!P0 IADD3 R4, PT, PT, R7, R4, RZ ;  /* 0x0000000407048210 */ /* 0x000fe20007ffe0ff */
[----:B------:R-:W-:Y:S01]  /*1380*/  @P0 IMAD.IADD R4, R21, 0x1, R0 ;  /* 0x0000000115040824 */ /* 0x000fe200078e0200 */
[----:B------:R-:W-:-:S02]  /*1390*/  ISETP.NE.AND P1, PT, R5, RZ, PT ;  /* 0x000000ff0500720c */ /* 0x000fc40003f25270 */
[----:B------:R-:W-:Y:S01]  /*13a0*/  @P0 MOV R6, R20 ;  /* 0x0000001400060202 */ /* 0x000fe20000000f00 */
[----:B------:R-:W-:Y:S01]  /*13b0*/  @!P0 IMAD R2, R175, R11, RZ ;  /* 0x0000000baf028224 */ /* 0x000fe200078e02ff */
[----:B------:R-:W-:Y:S02]  /*13c0*/  LEA R7, R41, 0xffffff00, 0x8 ;  /* 0xffffff0029077811 */ /* 0x000fe400078e40ff */
[----:B------:R-:W-:Y:S01]  /*13d0*/  @!P0 SHF.R.S32.HI R0, RZ, 0x1f, R11 ;  /* 0x0000001fff008819 */ /* 0x000fe2000001140b */
[----:B------:R-:W-:Y:S01]  /*13e0*/  IMAD.MOV.U32 R20, RZ, RZ, R6 ;  /* 0x000000ffff147224 */ /* 0x000fe200078e0006 */
[----:B------:R-:W-:Y:S02]  /*13f0*/  MOV R21, R4 ;  /* 0x0000000400157202 */ /* 0x000fe40000000f00 */
[----:B------:R-:W-:Y:S01]  /*1400*/  @P3 IADD3 R8, PT, PT, R8, 0x1, RZ ;  /* 0x0000000108083810 */ /* 0x000fe20007ffe0ff */
[----:B------:R-:W-:Y:S02]  /*1410*/  @!P0 IMAD R0, R0, R174, R2 ;  /* 0x000000ae00008224 */ /* 0x000fe400078e0202 */
[----:B------:R-:W-:Y:S01]  /*1420*/  IMAD.WIDE.U32 R20, R172, R7, R20 ;  /* 0x00000007ac147225 */ /* 0x000fe200078e0014 */
[----:B------:R-:W-:-:S03]  /*1430*/  @!P2 IADD3 R8, PT, PT, -R8, RZ, RZ ;  /* 0x000000ff0808a210 */ /* 0x000fc60007ffe1ff */
[----:B------:R-:W-:Y:S01]  /*1440*/  @!P0 IMAD.WIDE.U32 R22, R174, R11, RZ ;  /* 0x0000000bae168225 */ /* 0x000fe200078e00ff */
[----:B------:R-:W-:-:S03]  /*1450*/  @!P1 LOP3.LUT R8, RZ, R5, RZ, 0x33, !PT ;  /* 0x00000005ff089212 */ /* 0x000fc600078e33ff */
[----:B------:R-:W-:Y:S01]  /*1460*/  IMAD R3, R173, R7, RZ ;  /* 0x00000007ad037224 */ /* 0x000fe200078e02ff */
[----:B------:R-:W-:Y:S01]  /*1470*/  @P0 IADD3 R11, PT, PT, R11, R12, RZ ;  /* 0x0000000c0b0b0210 */ /* 0x000fe20007ffe0ff */
[----:B------:R-:W-:Y:S01]  /*1480*/  @!P0 IMAD.IADD R23, R23, 0x1, R0 ;  /* 0x0000000117178824 */ /* 0x000fe200078e0200 */
[----:B------:R-:W-:Y:S01]  /*1490*/  MOV R12, R20 ;  /* 0x00000014000c7202 */ /* 0x000fe20000000f00 */
[----:B------:R-:W-:Y:S01]  /*14a0*/  IMAD.IADD R13, R21, 0x1, R3 ;  /* 0x00000001150d7824 */ /* 0x000fe200078e0203 */
[----:B------:R-:W-:Y:S01]  /*14b0*/  @!P0 SHF.R.S32.HI R0, RZ, 0x1f, R9 ;  /* 0x0000001fff008819 */ /* 0x000fe20000011409 */
[-C--:B------:R-:W-:Y:S01]  /*14c0*/  @!P0 IMAD R2, R15, R9.reuse, RZ ;  /* 0x000000090f028224 */ /* 0x080fe200078e02ff */
[----:B------:R-:W-:Y:S01]  /*14d0*/  SHF.R.S32.HI R4, RZ, 0x1f, R8 ;  /* 0x0000001fff047819 */ /* 0x000fe20000011408 */
[----:B------:R-:W-:Y:S02]  /*14e0*/  IMAD R3, R19, R8, RZ ;  /* 0x0000000813037224 */ /* 0x000fe400078e02ff */
[----:B------:R-:W-:-:S04]  /*14f0*/  @!P0 IMAD.WIDE.U32 R22, R14, R9, R22 ;  /* 0x000000090e168225 */ /* 0x000fc800078e0016 */
[----:B------:R-:W-:Y:S02]  /*1500*/  @!P0 IMAD R0, R14, R0, R2 ;  /* 0x000000000e008224 */ /* 0x000fe400078e0202 */
[----:B------:R-:W-:-:S04]  /*1510*/  IMAD.WIDE.U32 R8, R18, R8, R12 ;  /* 0x0000000812087225 */ /* 0x000fc800078e000c */
[----:B------:R-:W-:Y:S02]  /*1520*/  IMAD R3, R18, R4, R3 ;  /* 0x0000000412037224 */ /* 0x000fe400078e0203 */
[----:B------:R-:W-:Y:S01]  /*1530*/  @P0 IMAD.WIDE.U32 R12, R174, R11, RZ ;  /* 0x0000000bae0c0225 */ /* 0x000fe200078e00ff */
[----:B------:R-:W-:-:S03]  /*1540*/  @!P0 IADD3 R14, PT, PT, R23, R0, RZ ;  /* 0x00000000170e8210 */ /* 0x000fc60007ffe0ff */
[----:B------:R-:W-:Y:S01]  /*1550*/  @P0 IMAD R2, R175, R11, RZ ;  /* 0x0000000baf020224 */ /* 0x000fe200078e02ff */
[----:B------:R-:W-:Y:S01]  /*1560*/  MOV R4, R8 ;  /* 0x0000000800047202 */ /* 0x000fe20000000f00 */
[----:B------:R-:W-:Y:S01]  /*1570*/  @!P0 IMAD.MOV.U32 R15, RZ, RZ, R22 ;  /* 0x000000ffff0f8224 */ /* 0x000fe200078e0016 */
[----:B------:R-:W-:Y:S01]  /*1580*/  IADD3 R0, PT, PT, R9, R3, RZ ;  /* 0x0000000309007210 */ /* 0x000fe20007ffe0ff */
[----:B------:R-:W-:Y:S01]  /*1590*/  @P0 IMAD.IADD R14, R13, 0x1, R2 ;  /* 0x000000010d0e0824 */ /* 0x000fe200078e0202 */
[----:B------:R-:W-:Y:S02]  /*15a0*/  @P0 MOV R15, R12 ;  /* 0x0000000c000f0202 */ /* 0x000fe40000000f00 */
[----:B------:R-:W-:Y:S02]  /*15b0*/  MOV R6, RZ ;  /* 0x000000ff00067202 */ /* 0x000fe40000000f00 */
.L_x_979:
[----:B------:R-:W-:Y:S05]  /*15c0*/  BSYNC.RECONVERGENT B0 ;  /* 0x0000000000007941 */ /* 0x000fea0003800200 */
.L_x_977:
        /* <DEDUP_REMOVED lines=9> */
[----:B------:R-:W-:-:S06]  /*1660*/  IMAD.MOV.U32 R71, RZ, RZ, RZ ;  /* 0x000000ffff477224 */ /* 0x000fcc00078e00ff */
[----:B------:R1:W5:Y:S02]  /*1670*/  @P6 LD.E R71, desc[UR4][R16.64] ;  /* 0x0000000410476980 */ /* 0x000364000c101900 */
[----:B-1----:R-:W-:-:S04]  /*1680*/  IABS R16, R5 ;  /* 0x0000000500107213 */ /* 0x002fc80000000000 */
[----:B------:R-:W1:Y:S08]  /*1690*/  I2F.RP R17, R16 ;  /* 0x0000001000117306 */ /* 0x000e700000209400 */
[----:B-1----:R-:W1:Y:S02]  /*16a0*/  MUFU.RCP R17, R17 ;  /* 0x0000001100117308 */ /* 0x002e640000001000 */
[----:B-1----:R-:W-:-:S06]  /*16b0*/  VIADD R17, R17, 0xffffffe ;  /* 0x0ffffffe11117836 */ /* 0x002fcc0000000000 */
        /* <DEDUP_REMOVED lines=10> */
[----:B------:R-:W-:Y:S02]  /*1760*/  ISETP.GT.U32.AND P1, PT, R16, R18, PT ;  /* 0x000000121000720c */ /* 0x000fe40003f24070 */
[----:B------:R-:W-:-:S11]  /*1770*/  SHF.L.U32 R185, R10, 0x3, RZ ;  /* 0x000000030ab97819 */ /* 0x000fd600000006ff */
[----:B------:R-:W-:-:S05]  /*1780*/  @!P1 IMAD.IADD R18, R18, 0x1, -R16 ;  /* 0x0000000112129824 */ /* 0x000fca00078e0a10 */
[----:B------:R-:W-:Y:S02]  /*1790*/  ISETP.GE.U32.AND P4, PT, R18, R16, PT ;  /* 0x000000101200720c */ /* 0x000fe40003f86070 */
[----:B------:R-:W-:Y:S01]  /*17a0*/  LOP3.LUT R148, R185, 0x18, RZ, 0xc0, !PT ;  /* 0x00000018b9947812 */ /* 0x000fe200078ec0ff */
[----:B------:R-:W-:Y:S01]  /*17b0*/  @!P1 VIADD R17, R17, 0x1 ;  /* 0x0000000111119836 */ /* 0x000fe20000000000 */
[----:B------:R-:W-:Y:S02]  /*17c0*/  LOP3.LUT R16, R181, R5, RZ, 0x3c, !PT ;  /* 0x00000005b5107212 */ /* 0x000fe400078e3cff */
[----:B------:R-:W-:Y:S01]  /*17d0*/  IADD3 R18, P2, PT, R148, R15, RZ ;  /* 0x0000000f94127210 */ /* 0x000fe20007f5e0ff */
[----:B-----5:R-:W-:Y:S01]  /*17e0*/  IMAD R6, R6, R174, RZ ;  /* 0x000000ae06067224 */ /* 0x020fe200078e02ff */
[----:B------:R-:W-:Y:S02]  /*17f0*/  ISETP.GE.AND P3, PT, R16, RZ, PT ;  /* 0x000000ff1000720c */ /* 0x000fe40003f66270 */
[----:B------:R-:W-:Y:S01]  /*1800*/  ISETP.NE.AND P1, PT, R5, RZ, PT ;  /* 0x000000ff0500720c */ /* 0x000fe20003f25270 */
[----:B------:R-:W-:-:S02]  /*1810*/  IMAD.X R19, RZ, RZ, R14, P2 ;  /* 0x000000ffff137224 */ /* 0x000fc400010e060e */
[----:B------:R-:W-:Y:S01]  /*1820*/  @P4 IADD3 R17, PT, PT, R17, 0x1, RZ ;  /* 0x0000000111114810 */ /* 0x000fe20007ffe0ff */
[C---:B------:R-:W-:Y:S02]  /*1830*/  IMAD R14, R7.reuse, R175, R6 ;  /* 0x000000af070e7224 */ /* 0x040fe400078e0206 */
[----:B------:R-:W-:-:S04]  /*1840*/  IMAD.WIDE.U32 R18, R7, R174, R18 ;  /* 0x000000ae07127225 */ /* 0x000fc800078e0012 */
[----:B------:R-:W-:Y:S02]  /*1850*/  IMAD.MOV.U32 R6, RZ, RZ, R17 ;  /* 0x000000ffff067224 */ /* 0x000fe400078e0011 */
[----:B------:R-:W-:-:S03]  /*1860*/  IMAD.IADD R29, R19, 0x1, R14 ;  /* 0x00000001131d7824 */ /* 0x000fc600078e020e */
[----:B------:R-:W-:Y:S02]  /*1870*/  @!P3 IADD3 R6, PT, PT, -R6, RZ, RZ ;  /* 0x000000ff0606b210 */ /* 0x000fe40007ffe1ff */
[----:B------:R-:W-:Y:S01]  /*1880*/  @!P1 LOP3.LUT R6, RZ, R5, RZ, 0x33, !PT ;  /* 0x00000005ff069212 */ /* 0x000fe200078e33ff */
[----:B------:R-:W-:Y:S01]  /*1890*/  IMAD.MOV.U32 R107, RZ, RZ, RZ ;  /* 0x000000ffff6b7224 */ /* 0x000fe200078e00ff */
[----:B------:R-:W-:Y:S01]  /*18a0*/  SHF.R.U32.HI R106, RZ, 0x2, R10 ;  /* 0x00000002ff6a7819 */ /* 0x000fe2000001160a */
[----:B------:R-:W-:Y:S02]  /*18b0*/  IMAD.MOV.U32 R28, RZ, RZ, R18 ;  /* 0x000000ffff1c7224 */ /* 0x000fe400078e0012 */
[----:B------:R-:W-:Y:S01]  /*18c0*/  IMAD R5, R25, R6, RZ ;  /* 0x0000000619057224 */ /* 0x000fe200078e02ff */
[----:B------:R-:W1:Y:S01]  /*18d0*/  S2UR UR6, SR_CgaCtaId ;  /* 0x00000000000679c3 */ /* 0x000e620000008800 */
[-C--:B------:R-:W-:Y:S01]  /*18e0*/  IMAD R178, R175, R106.reuse, RZ ;  /* 0x0000006aafb27224 */ /* 0x080fe200078e02ff */
[----:B------:R-:W-:Y:S01]  /*18f0*/  UMOV UR7, 0x400 ;  /* 0x0000040000077882 */ /* 0x000fe20000000000 */
[----:B------:R-:W-:Y:S01]  /*1900*/  IMAD R176, R173, R106, RZ ;  /* 0x0000006aadb07224 */ /* 0x000fe200078e02ff */
[----:B------:R-:W-:Y:S01]  /*1910*/  LOP3.LUT R189, R189, R188, RZ, 0x3c, !PT ;  /* 0x000000bcbdbd7212 */ /* 0x000fe200078e3cff */
[----:B------:R-:W-:-:S02]  /*1920*/  IMAD.SHL.U32 R54, R10, 0x4, RZ ;  /* 0x000000040a367824 */ /* 0x000fc400078e00ff */
[----:B------:R-:W-:Y:S01]  /*1930*/  IMAD.SHL.U32 R42, R41, 0x100, RZ ;  /* 0x00000100292a7824 */ /* 0x000fe200078e00ff */
[----:B------:R-:W-:Y:S01]  /*1940*/  LOP3.LUT R188, R189, R188, RZ, 0x3c, !PT ;  /* 0x000000bcbdbc7212 */ /* 0x000fe200078e3cff */
[----:B------:R-:W-:Y:S01]  /*1950*/  IMAD.SHL.U32 R44, R172, 0x20, RZ ;  /* 0x00000020ac2c7824 */ /* 0x000fe200078e00ff */
[C---:B------:R-:W-:Y:S02]  /*1960*/  SHF.L.U64.HI R47, R174.reuse, 0x5, R175 ;  /* 0x00000005ae2f7819 */ /* 0x040fe400000102af */
[----:B------:R-:W-:Y:S02]  /*1970*/  SHF.L.U32 R46, R174, 0x5, RZ ;  /* 0x00000005ae2e7819 */ /* 0x000fe400000006ff */
[----:B------:R-:W-:Y:S01]  /*1980*/  SHF.L.U64.HI R45, R172, 0x5, R173 ;  /* 0x00000005ac2d7819 */ /* 0x000fe200000102ad */
[----:B-1----:R-:W-:Y:S01]  /*1990*/  ULEA UR6, UR6, UR7, 0x18 ;  /* 0x0000000706067291 */ /* 0x002fe2000f8ec0ff */
[----:B------:R-:W-:Y:S02]  /*19a0*/  LOP3.LUT R54, R54, 0xc, RZ, 0xc0, !PT ;  /* 0x0000000c36367812 */ /* 0x000fe400078ec0ff */
[----:B------:R-:W-:-:S02]  /*19b0*/  IADD3 R48, PT, PT, R42, -0x100, RZ ;  /* 0xffffff002a307810 */ /* 0x000fc40007ffe0ff */
[----:B------:R-:W-:Y:S01]  /*19c0*/  LOP3.LUT R189, R189, R188, RZ, 0x3c, !PT ;  /* 0x000000bcbdbd7212 */ /* 0x000fe200078e3cff */
[----:B--2---:R-:W-:Y:S02]  /*19d0*/  @P0 IMAD R15, R23, R187, RZ ;  /* 0x000000bb170f0224 */ /* 0x004fe400078e02ff */
[-C--:B---3--:R-:W-:Y:S02]  /*19e0*/  @!P0 IMAD R7, R27, R182.reuse, RZ ;  /* 0x000000b61b078224 */ /* 0x088fe400078e02ff */
[----:B------:R-:W-:-:S04]  /*19f0*/  @!P0 IMAD.WIDE.U32 R16, R26, R182, RZ ;  /* 0x000000b61a108225 */ /* 0x000fc800078e00ff */
[----:B------:R-:W-:-:S04]  /*1a00*/  @P0 IMAD.WIDE.U32 R26, R22, R187, RZ ;  /* 0x000000bb161a0225 */ /* 0x000fc800078e00ff */
[----:B------:R-:W-:Y:S02]  /*1a10*/  @P0 IMAD.MOV.U32 R16, RZ, RZ, R26 ;  /* 0x000000ffff100224 */ /* 0x000fe400078e001a */
[----:B------:R-:W-:Y:S01]  /*1a20*/  @!P0 IMAD.IADD R14, R17, 0x1, R7 ;  /* 0x00000001110e8824 */ /* 0x000fe200078e0207 */
[----:B------:R-:W-:Y:S02]  /*1a30*/  @P0 IADD3 R14, PT, PT, R27, R15, RZ ;  /* 0x0000000f1b0e0210 */ /* 0x000fe40007ffe0ff */
[----:B------:R-:W-:Y:S02]  /*1a40*/  IADD3 R26, P1, PT, R148, R16, RZ ;  /* 0x00000010941a7210 */ /* 0x000fe40007f3e0ff */
[----:B------:R-:W-:-:S03]  /*1a50*/  LOP3.LUT R15, R185, 0xc0, RZ, 0xc0, !PT ;  /* 0x000000c0b90f7812 */ /* 0x000fc600078ec0ff */
[----:B------:R-:W-:Y:S02]  /*1a60*/  IMAD.X R27, RZ, RZ, R14, P1 ;  /* 0x000000ffff1b7224 */ /* 0x000fe400008e060e */
[-C--:B------:R-:W-:Y:S02]  /*1a70*/  IMAD R14, R21, R181.reuse, RZ ;  /* 0x000000b5150e7224 */ /* 0x080fe400078e02ff */
[----:B------:R-:W-:Y:S01]  /*1a80*/  IMAD.WIDE.U32 R26, R20, R181, R26 ;  /* 0x000000b5141a7225 */ /* 0x000fe200078e001a */
[-C--:B------:R-:W-:Y:S02]  /*1a90*/  @!P0 MOV R19, R23.reuse ;  /* 0x0000001700138202 */ /* 0x080fe40000000f00 */
[----:B------:R-:W-:Y:S01]  /*1aa0*/  LOP3.LUT R15, R15, 0x18, R10, 0xf8, !PT ;  /* 0x000000180f0f7812 */ /* 0x000fe200078ef80a */
[----:B------:R-:W-:Y:S01]  /*1ab0*/  @!P0 IMAD.MOV.U32 R18, RZ, RZ, R22 ;  /* 0x000000ffff128224 */ /* 0x000fe200078e0016 */
[----:B------:R-:W-:Y:S01]  /*1ac0*/  SHF.R.S32.HI R7, RZ, 0x1f, R6 ;  /* 0x0000001fff077819 */ /* 0x000fe20000011406 */
[----:B------:R-:W-:Y:S01]  /*1ad0*/  @P0 IMAD.MOV.U32 R18, RZ, RZ, R22 ;  /* 0x000000ffff120224 */ /* 0x000fe200078e0016 */
[----:B------:R-:W-:Y:S01]  /*1ae0*/  @P0 MOV R19, R23 ;  /* 0x0000001700130202 */ /* 0x000fe20000000f00 */
[----:B------:R-:W-:Y:S01]  /*1af0*/  IMAD.WIDE.U32 R22, R183, 0x40, R106 ;  /* 0x00000040b7167825 */ /* 0x000fe200078e006a */
[----:B------:R-:W-:-:S02]  /*1b00*/  IADD3 R27, PT, PT, R27, R14, RZ ;  /* 0x0000000e1b1b7210 */ /* 0x000fc40007ffe0ff */
[----:B------:R-:W-:Y:S02]  /*1b10*/  LOP3.LUT R15, R15, 0x18, R185, 0x78, !PT ;  /* 0x000000180f0f7812 */ /* 0x000fe400078e78b9 */
[----:B------:R-:W-:Y:S01]  /*1b20*/  IADD3 R14, P0, PT, R148, R4, RZ ;  /* 0x00000004940e7210 */ /* 0x000fe20007f1e0ff */
[----:B------:R-:W-:Y:S01]  /*1b30*/  IMAD.WIDE.U32 R16, R6, R24, R28 ;  /* 0x0000001806107225 */ /* 0x000fe200078e001c */
[----:B------:R-:W-:-:S03]  /*1b40*/  LOP3.LUT R185, R15, 0x1f20, R185, 0xf8, !PT ;  /* 0x00001f200fb97812 */ /* 0x000fc600078ef8b9 */
[----:B------:R-:W-:Y:S02]  /*1b50*/  IMAD R5, R7, R24, R5 ;  /* 0x0000001807057224 */ /* 0x000fe400078e0205 */
[-C--:B------:R-:W-:Y:S02]  /*1b60*/  IMAD R4, R23, R18.reuse, RZ ;  /* 0x0000001217047224 */ /* 0x080fe400078e02ff */
[----:B------:R-:W-:Y:S02]  /*1b70*/  IMAD.X R15, RZ, RZ, R0, P0 ;  /* 0x000000ffff0f7224 */ /* 0x000fe400000e0600 */
[----:B------:R-:W-:Y:S02]  /*1b80*/  IMAD.IADD R21, R17, 0x1, R5 ;  /* 0x0000000111157824 */ /* 0x000fe400078e0205 */
[C---:B------:R-:W-:Y:S02]  /*1b90*/  IMAD R0, R22.reuse, R19, R4 ;  /* 0x0000001316007224 */ /* 0x040fe400078e0204 */
[----:B------:R-:W-:-:S04]  /*1ba0*/  IMAD.WIDE.U32 R4, R22, R18, R26 ;  /* 0x0000001216047225 */ /* 0x000fc800078e001a */
[----:B------:R-:W-:Y:S01]  /*1bb0*/  IMAD.MOV.U32 R20, RZ, RZ, R16 ;  /* 0x000000ffff147224 */ /* 0x000fe200078e0010 */
[----:B----4-:R-:W-:Y:S01]  /*1bc0*/  LEA R104, P2, R4, R2, 0x1 ;  /* 0x0000000204687211 */ /* 0x010fe200078408ff */
[----:B------:R-:W-:Y:S01]  /*1bd0*/  IMAD.WIDE.U32 R16, R106, R172, R14 ;  /* 0x000000ac6a107225 */ /* 0x000fe200078e000e */
[----:B------:R-:W-:-:S03]  /*1be0*/  SHF.R.S32.HI R2, RZ, 0x1f, R51 ;  /* 0x0000001fff027819 */ /* 0x000fc60000011433 */
[----:B------:R-:W-:Y:S01]  /*1bf0*/  IMAD.WIDE.U32 R14, R106, R174, R20 ;  /* 0x000000ae6a0e7225 */ /* 0x000fe200078e0014 */
[----:B------:R-:W-:-:S04]  /*1c00*/  LEA.HI R2, R2, R51, RZ, 0x8 ;  /* 0x0000003302027211 */ /* 0x000fc800078f40ff */
[----:B------:R-:W-:Y:S02]  /*1c10*/  IADD3 R178, PT, PT, R15, R178, RZ ;  /* 0x000000b20fb27210 */ /* 0x000fe40007ffe0ff */
[C---:B------:R-:W-:Y:S02]  /*1c20*/  LEA R179, P0, R14.reuse, R8, 0x1 ;  /* 0x000000080eb37211 */ /* 0x040fe400078008ff */
[----:B------:R-:W-:Y:S02]  /*1c30*/  SHF.R.S32.HI R57, RZ, 0x8, R2 ;  /* 0x00000008ff397819 */ /* 0x000fe40000011402 */
[----:B------:R-:W-:Y:S02]  /*1c40*/  LEA.HI.X R178, R14, R9, R178, 0x1, P0 ;  /* 0x000000090eb27211 */ /* 0x000fe400000f0cb2 */
[----:B------:R-:W-:Y:S01]  /*1c50*/  ISETP.GE.AND P0, PT, R57, R41, PT ;  /* 0x000000293900720c */ /* 0x000fe20003f06270 */
[----:B------:R-:W-:Y:S01]  /*1c60*/  IMAD.IADD R176, R17, 0x1, R176 ;  /* 0x0000000111b07824 */ /* 0x000fe200078e02b0 */
[----:B------:R-:W-:Y:S01]  /*1c70*/  LEA R177, P1, R16, R12, 0x1 ;  /* 0x0000000c10b17211 */ /* 0x000fe200078208ff */
[----:B------:R-:W-:Y:S01]  /*1c80*/  IMAD.IADD R0, R5, 0x1, R0 ;  /* 0x0000000105007824 */ /* 0x000fe200078e0200 */
[----:B------:R-:W-:-:S02]  /*1c90*/  LEA R185, R185, UR6, 0x1 ;  /* 0x00000006b9b97c11 */ /* 0x000fc4000f8e08ff */
[C---:B------:R-:W-:Y:S02]  /*1ca0*/  SHF.L.U64.HI R50, R18.reuse, 0x5, R19 ;  /* 0x0000000512327819 */ /* 0x040fe40000010213 */
[----:B------:R-:W-:Y:S02]  /*1cb0*/  SHF.L.U32 R49, R18, 0x5, RZ ;  /* 0x0000000512317819 */ /* 0x000fe400000006ff */
[----:B------:R-:W-:Y:S02]  /*1cc0*/  LEA.HI.X R176, R16, R13, R176, 0x1, P1 ;  /* 0x0000000d10b07211 */ /* 0x000fe400008f0cb0 */
[----:B------:R-:W-:Y:S02]  /*1cd0*/  LEA.HI.X R105, R4, R3, R0, 0x1, P2 ;  /* 0x0000000304697211 */ /* 0x000fe400010f0c00 */
        /* <DEDUP_REMOVED lines=13> */
[----:B------:R-:W-:Y:S01]  /*1db0*/  SHF.R.S32.HI R11, RZ, 0x1, R11 ;  /* 0x00000001ff0b7819 */ /* 0x000fe2000001140b */
[----:B------:R-:W-:Y:S01]  /*1dc0*/  IMAD.IADD R71, R48, 0x1, R71 ;  /* 0x0000000130477824 */ /* 0x000fe200078e0247 */
[----:B------:R-:W-:-:S03]  /*1dd0*/  LOP3.LUT R10, R10, 0x3, RZ, 0xc0, !PT ;  /* 0x000000030a0a7812 */ /* 0x000fc600078ec0ff */
[----:B------:R-:W-:Y:S01]  /*1de0*/  IMAD R71, R71, R11, RZ ;  /* 0x0000000b47477224 */ /* 0x000fe200078e02ff */
[C---:B------:R-:W-:Y:S01]  /*1df0*/  SHF.L.U32 R100, R11.reuse, 0x5, RZ ;  /* 0x000000050b647819 */ /* 0x040fe200000006ff */
[C---:B------:R-:W-:Y:S01]  /*1e00*/  IMAD R93, R11.reuse, 0x60, RZ ;  /* 0x000000600b5d7824 */ /* 0x040fe200078e02ff */
[C---:B------:R-:W-:Y:S01]  /*1e10*/  SHF.L.U32 R88, R11.reuse, 0x7, RZ ;  /* 0x000000070b587819 */ /* 0x040fe200000006ff */
[C---:B------:R-:W-:Y:S02]  /*1e20*/  IMAD R92, R11.reuse, 0xa0, RZ ;  /* 0x000000a00b5c7824 */ /* 0x040fe400078e02ff */
[C---:B------:R-:W-:Y:S02]  /*1e30*/  IMAD R91, R11.reuse, 0xc0, RZ ;  /* 0x000000c00b5b7824 */ /* 0x040fe400078e02ff */
[C---:B------:R-:W-:Y:S02]  /*1e40*/  IMAD R90, R11.reuse, 0xe0, RZ ;  /* 0x000000e00b5a7824 */ /* 0x040fe400078e02ff */
        /* <DEDUP_REMOVED lines=8> */
[----:B------:R-:W-:Y:S01]  /*1ed0*/  VIADD R94, R106, 0xe0 ;  /* 0x000000e06a5e7836 */ /* 0x000fe20000000000 */
[----:B------:R-:W-:Y:S01]  /*1ee0*/  MOV R85, R48 ;  /* 0x0000003000557202 */ /* 0x000fe20000000f00 */
[C---:B------:R-:W-:Y:S01]  /*1ef0*/  IMAD R87, R41.reuse, -0x100, R51 ;  /* 0xffffff0029577824 */ /* 0x040fe200078e0233 */
[----:B------:R-:W-:Y:S01]  /*1f00*/  MOV R73, R177 ;  /* 0x000000b100497202 */ /* 0x000fe20000000f00 */
[----:B------:R-:W-:Y:S01]  /*1f10*/  IMAD R86, R41, -0x100, R43 ;  /* 0xffffff0029567824 */ /* 0x000fe200078e022b */
[----:B------:R-:W-:Y:S01]  /*1f20*/  MOV R75, R179 ;  /* 0x000000b3004b7202 */ /* 0x000fe20000000f00 */
[----:B------:R-:W-:Y:S01]  /*1f30*/  IMAD.MOV.U32 R102, RZ, RZ, R41 ;  /* 0x000000ffff667224 */ /* 0x000fe200078e0029 */
[----:B------:R-:W-:Y:S01]  /*1f40*/  SHF.R.S32.HI R84, RZ, 0x1f, R100 ;  /* 0x0000001fff547819 */ /* 0x000fe20000011464 */
[----:B------:R-:W-:Y:S01]  /*1f50*/  IMAD.MOV.U32 R72, RZ, RZ, R176 ;  /* 0x000000ffff487224 */ /* 0x000fe200078e00b0 */
[----:B------:R-:W-:Y:S01]  /*1f60*/  SHF.R.S32.HI R83, RZ, 0x1f, R89 ;  /* 0x0000001fff537819 */ /* 0x000fe20000011459 */
[----:B------:R-:W-:Y:S01]  /*1f70*/  IMAD.MOV.U32 R74, RZ, RZ, R178 ;  /* 0x000000ffff4a7224 */ /* 0x000fe200078e00b2 */
[----:B------:R-:W-:-:S02]  /*1f80*/  SHF.R.S32.HI R82, RZ, 0x1f, R93 ;  /* 0x0000001fff527819 */ /* 0x000fc4000001145d */
[----:B------:R-:W-:Y:S02]  /*1f90*/  SHF.R.S32.HI R81, RZ, 0x1f, R88 ;  /* 0x0000001fff517819 */ /* 0x000fe40000011458 */
[----:B------:R-:W-:Y:S02]  /*1fa0*/  SHF.R.S32.HI R80, RZ, 0x1f, R92 ;  /* 0x0000001fff507819 */ /* 0x000fe4000001145c */
[----:B------:R-:W-:Y:S02]  /*1fb0*/  SHF.R.S32.HI R79, RZ, 0x1f, R91 ;  /* 0x0000001fff4f7819 */ /* 0x000fe4000001145b */
[----:B------:R-:W-:Y:S01]  /*1fc0*/  SHF.R.S32.HI R78, RZ, 0x1f, R90 ;  /* 0x0000001fff4e7819 */ /* 0x000fe2000001145a */
[----:B--2---:R-:W-:Y:S02]  /*1fd0*/  IMAD R8, R23, R182, RZ ;  /* 0x000000b617087224 */ /* 0x004fe400078e02ff */
[----:B------:R-:W-:-:S04]  /*1fe0*/  IMAD.WIDE.U32 R22, R182, R22, R148 ;  /* 0x00000016b6167225 */ /* 0x000fc800078e0094 */
[----:B---3--:R-:W-:-:S04]  /*1ff0*/  IMAD.WIDE.U32 R20, R182, R24, R148 ;  /* 0x00000018b6147225 */ /* 0x008fc800078e0094 */
[----:B------:R-:W-:Y:S02]  /*2000*/  IMAD R0, R25, R182, RZ ;  /* 0x000000b619007224 */ /* 0x000fe400078e02ff */
[----:B------:R-:W-:Y:S02]  /*2010*/  IMAD.IADD R23, R23, 0x1, R8 ;  /* 0x0000000117177824 */ /* 0x000fe400078e0208 */
[----:B------:R-:W-:Y:S01]  /*2020*/  IMAD.MOV.U32 R8, RZ, RZ, R20 ;  /* 0x000000ffff087224 */ /* 0x000fe200078e0014 */
[----:B------:R-:W-:Y:S01]  /*2030*/  IADD3 R9, PT, PT, R21, R0, RZ ;  /* 0x0000000015097210 */ /* 0x000fe20007ffe0ff */
[-C--:B----4-:R-:W-:Y:S02]  /*2040*/  IMAD R20, R111, R48.reuse, RZ ;  /* 0x000000306f147224 */ /* 0x090fe400078e02ff */
[----:B-----5:R-:W-:Y:S02]  /*2050*/  IMAD R0, R109, R48, RZ ;  /* 0x000000306d007224 */ /* 0x020fe400078e02ff */
[----:B------:R-:W-:-:S04]  /*2060*/  IMAD.WIDE.U32 R8, R48, R110, R8 ;  /* 0x0000006e30087225 */ /* 0x000fc800078e0008 */
[----:B------:R-:W-:-:S04]  /*2070*/  IMAD.WIDE.U32 R22, R48, R108, R22 ;  /* 0x0000006c30167225 */ /* 0x000fc800078e0016 */
[----:B------:R-:W-:Y:S01]  /*2080*/  IMAD.IADD R21, R9, 0x1, R20 ;  /* 0x0000000109157824 */ /* 0x000fe200078e0214 */
[----:B------:R-:W-:Y:S01]  /*2090*/  MOV R20, R8 ;  /* 0x0000000800147202 */ /* 0x000fe20000000f00 */
[----:B------:R-:W-:Y:S01]  /*20a0*/  IMAD R8, R13, R6, RZ ;  /* 0x000000060d087224 */ /* 0x000fe200078e02ff */
[----:B------:R-:W-:Y:S01]  /*20b0*/  IADD3 R23, PT, PT, R23, R0, RZ ;  /* 0x0000000017177210 */ /* 0x000fe20007ffe0ff */
[----:B------:R-:W-:Y:S02]  /*20c0*/  IMAD R13, R106, R11, RZ ;  /* 0x0000000b6a0d7224 */ /* 0x000fe400078e02ff */
[----:B------:R-:W-:Y:S01]  /*20d0*/  IMAD R0, R19, R6, RZ ;  /* 0x0000000613007224 */ /* 0x000fe200078e02ff */
[----:B------:R-:W-:Y:S02]  /*20e0*/  IADD3 R9, P0, PT, -R51, R106, RZ ;  /* 0x0000006a33097210 */ /* 0x000fe40007f1e1ff */
[----:B------:R-:W-:Y:S01]  /*20f0*/  LEA R10, R10, R13, 0x3 ;  /* 0x0000000d0a0a7211 */ /* 0x000fe200078e18ff */
[----:B------:R-:W-:-:S02]  /*2100*/  IMAD R0, R18, R7, R0 ;  /* 0x0000000712007224 */ /* 0x000fc400078e0200 */
[----:B------:R-:W-:Y:S01]  /*2110*/  IMAD R7, R12, R7, R8 ;  /* 0x000000070c077224 */ /* 0x000fe200078e0208 */
[----:B------:R-:W-:Y:S01]  /*2120*/  SHF.R.S32.HI R8, RZ, 0x1f, R51 ;  /* 0x0000001fff087819 */ /* 0x000fe20000011433 */
[----:B------:R-:W-:Y:S02]  /*2130*/  IMAD.IADD R13, R54, 0x1, R13 ;  /* 0x00000001360d7824 */ /* 0x000fe400078e020d */
[----:B------:R-:W-:Y:S01]  /*2140*/  IMAD.WIDE.U32 R18, R6, R18, R22 ;  /* 0x0000001206127225 */ /* 0x000fe200078e0016 */
[----:B------:R-:W-:-:S03]  /*2150*/  IADD3.X R8, PT, PT, RZ, ~R8, RZ, P0, !PT ;  /* 0x80000008ff087210 */ /* 0x000fc600007fe4ff */
[----:B------:R-:W-:Y:S01]  /*2160*/  IMAD.WIDE.U32 R20, R6, R12, R20 ;  /* 0x0000000c06147225 */ /* 0x000fe200078e0014 */
[----:B------:R-:W-:Y:S02]  /*2170*/  SHF.R.S32.HI R6, RZ, 0x1f, R71 ;  /* 0x0000001fff067819 */ /* 0x000fe40000011447 */
[C---:B------:R-:W-:Y:S02]  /*2180*/  IADD3 R12, P1, PT, R71.reuse, R13, RZ ;  /* 0x0000000d470c7210 */ /* 0x040fe40007f3e0ff */
[----:B------:R-:W-:Y:S01]  /*2190*/  IADD3 R71, P0, PT, R71, R10, RZ ;  /* 0x0000000a47477210 */ /* 0x000fe20007f1e0ff */
[----:B------:R-:W-:Y:S01]  /*21a0*/  IMAD.IADD R19, R19, 0x1, R0 ;  /* 0x0000000113137824 */ /* 0x000fe200078e0200 */
[----:B------:R-:W-:Y:S01]  /*21b0*/  LEA.HI.X.SX32 R0, R13, R6, 0x1, P1 ;  /* 0x000000060d007211 */ /* 0x000fe200008f0eff */
[----:B------:R-:W-:Y:S01]  /*21c0*/  IMAD R65, R8, R108, RZ ;  /* 0x0000006c08417224 */ /* 0x000fe200078e02ff */
[----:B------:R-:W-:Y:S01]  /*21d0*/  LEA.HI.X.SX32 R70, R10, R6, 0x1, P0 ;  /* 0x000000060a467211 */ /* 0x000fe200000f0eff */
[----:B------:R-:W-:Y:S01]  /*21e0*/  IMAD R6, R8, R110, RZ ;  /* 0x0000006e08067224 */ /* 0x000fe200078e02ff */
[----:B------:R-:W-:Y:S01]  /*21f0*/  IADD3 R21, PT, PT, R21, R7, RZ ;  /* 0x0000000715157210 */ /* 0x000fe20007ffe0ff */
[----:B------:R-:W-:-:S02]  /*2200*/  IMAD R65, R109, R9, R65 ;  /* 0x000000096d417224 */ /* 0x000fc400078e0241 */
[----:B------:R-:W-:-:S04]  /*2210*/  IMAD.WIDE.U32 R18, R108, R9, R18 ;  /* 0x000000096c127225 */ /* 0x000fc800078e0012 */
[-C--:B------:R-:W-:Y:S02]  /*2220*/  IMAD R6, R111, R9.reuse, R6 ;  /* 0x000000096f067224 */ /* 0x080fe400078e0206 */
[----:B------:R-:W-:Y:S01]  /*2230*/  IMAD.WIDE.U32 R8, R110, R9, R20 ;  /* 0x000000096e087225 */ /* 0x000fe200078e0014 */
[----:B------:R-:W-:Y:S02]  /*2240*/  IADD3 R65, PT, PT, R19, R65, RZ ;  /* 0x0000004113417210 */ /* 0x000fe40007ffe0ff */
[----:B------:R-:W-:Y:S01]  /*2250*/  LEA R66, P1, R18, R16, 0x1 ;  /* 0x0000001012427211 */ /* 0x000fe200078208ff */
[----:B------:R-:W-:Y:S01]  /*2260*/  IMAD.IADD R9, R9, 0x1, R6 ;  /* 0x0000000109097824 */ /* 0x000fe200078e0206 */
[----:B------:R-:W-:Y:S02]  /*2270*/  SHF.L.U64.HI R0, R12, 0x1, R0 ;  /* 0x000000010c007819 */ /* 0x000fe40000010200 */
[----:B------:R-:W-:Y:S02]  /*2280*/  LEA R10, P0, R8, R14, 0x1 ;  /* 0x0000000e080a7211 */ /* 0x000fe400078008ff */
[----:B------:R-:W-:-:S02]  /*2290*/  SHF.L.U32 R12, R12, 0x1, RZ ;  /* 0x000000010c0c7819 */ /* 0x000fc400000006ff */
[C---:B------:R-:W-:Y:S01]  /*22a0*/  SHF.L.U64.HI R70, R71.reuse, 0x1, R70 ;  /* 0x0000000147467819 */ /* 0x040fe20000010246 */
[----:B------:R-:W-:Y:S01]  /*22b0*/  IMAD.SHL.U32 R71, R71, 0x2, RZ ;  /* 0x0000000247477824 */ /* 0x000fe200078e00ff */
[----:B------:R-:W-:Y:S02]  /*22c0*/  LEA.HI.X R65, R18, R17, R65, 0x1, P1 ;  /* 0x0000001112417211 */ /* 0x000fe400008f0c41 */
[----:B------:R-:W-:Y:S02]  /*22d0*/  LEA.HI.X R9, R8, R15, R9, 0x1, P0 ;  /* 0x0000000f08097211 */ /* 0x000fe400000f0c09 */
[-C--:B------:R-:W-:Y:S02]  /*22e0*/  IADD3 R30, P1, PT, R4, R12.reuse, RZ ;  /* 0x0000000c041e7210 */ /* 0x080fe40007f3e0ff */
[----:B------:R-:W-:Y:S02]  /*22f0*/  IADD3 R12, P0, PT, R2, R12, RZ ;  /* 0x0000000c020c7210 */ /* 0x000fe40007f1e0ff */
[-C--:B------:R-:W-:Y:S01]  /*2300*/  IADD3 R69, P3, PT, R4, R71.reuse, RZ ;  /* 0x0000004704457210 */ /* 0x080fe20007f7e0ff */
[----:B------:R-:W-:Y:S01]  /*2310*/  IMAD R60, R111, 0xc0, RZ ;  /* 0x000000c06f3c7824 */ /* 0x000fe200078e02ff */
[----:B------:R-:W-:Y:S01]  /*2320*/  IADD3 R71, P2, PT, R2, R71, RZ ;  /* 0x0000004702477210 */ /* 0x000fe20007f5e0ff */
[----:B------:R-:W-:Y:S01]  /*2330*/  IMAD.WIDE.U32 R112, R110, 0xc0, RZ ;  /* 0x000000c06e707825 */ /* 0x000fe200078e00ff */
[----:B------:R-:W-:-:S02]  /*2340*/  IADD3.X R13, PT, PT, R3, R0, RZ, P0, !PT ;  /* 0x00000000030d7210 */ /* 0x000fc400007fe4ff */
[----:B------:R-:W-:Y:S01]  /*2350*/  ISETP.GE.AND P0, PT, R148, R184, PT ;  /* 0x000000b89400720c */ /* 0x000fe20003f06270 */
[C-C-:B------:R-:W-:Y:S01]  /*2360*/  IMAD.X R68, R5.reuse, 0x1, R70.reuse, P3 ;  /* 0x0000000105447824 */ /* 0x140fe200018e0646 */
[----:B------:R-:W-:Y:S01]  /*2370*/  IADD3.X R31, PT, PT, R5, R0, RZ, P1, !PT ;  /* 0x00000000051f7210 */ /* 0x000fe20000ffe4ff */
[----:B------:R-:W-:Y:S01]  /*2380*/  IMAD.X R70, R3, 0x1, R70, P2 ;  /* 0x0000000103467824 */ /* 0x000fe200010e0646 */
[----:B------:R-:W-:Y:S01]  /*2390*/  P2R R101, PR, RZ, 0x1 ;  /* 0x00000001ff657803 */ /* 0x000fe20000000000 */
[C---:B------:R-:W-:Y:S01]  /*23a0*/  IMAD.SHL.U32 R59, R108.reuse, 0x40, RZ ;  /* 0x000000406c3b7824 */ /* 0x040fe200078e00ff */
[----:B------:R-:W-:Y:S01]  /*23b0*/  SHF.L.U64.HI R58, R108, 0x6, R109 ;  /* 0x000000066c3a7819 */ /* 0x000fe2000001026d */
[C---:B------:R-:W-:Y:S01]  /*23c0*/  IMAD.SHL.U32 R64, R110.reuse, 0x80, RZ ;  /* 0x000000806e407824 */ /* 0x040fe200078e00ff */
[C---:B------:R-:W-:Y:S01]  /*23d0*/  SHF.L.U64.HI R61, R110.reuse, 0x6, R111 ;  /* 0x000000066e3d7819 */ /* 0x040fe2000001026f */
[----:B------:R-:W-:Y:S01]  /*23e0*/  IMAD.IADD R60, R113, 0x1, R60 ;  /* 0x00000001713c7824 */ /* 0x000fe200078e023c */
[----:B------:R-:W-:-:S02]  /*23f0*/  SHF.L.U32 R62, R110, 0x6, RZ ;  /* 0x000000066e3e7819 */ /* 0x000fc400000006ff */
[C-C-:B------:R-:W-:Y:S02]  /*2400*/  SHF.L.U64.HI R63, R110.reuse, 0x7, R111.reuse ;  /* 0x000000076e3f7819 */ /* 0x140fe4000001026f */
[C---:B------:R-:W-:Y:S02]  /*2410*/  SHF.L.U64.HI R76, R110.reuse, 0x5, R111 ;  /* 0x000000056e4c7819 */ /* 0x040fe4000001026f */
[----:B------:R-:W-:-:S07]  /*2420*/  SHF.L.U32 R77, R110, 0x5, RZ ;  /* 0x000000056e4d7819 */ /* 0x000fce00000006ff */
.L_x_1019:
        /* <DEDUP_REMOVED lines=8> */
[-C--:B------:R-:W-:Y:S02]  /*24b0*/  ISETP.GE.OR P4, PT, R96, R86.reuse, P3 ;  /* 0x000000566000720c */ /* 0x080fe40001f86670 */
[-C--:B------:R-:W-:Y:S02]  /*24c0*/  ISETP.LT.OR P1, PT, R106, R87.reuse, P0 ;  /* 0x000000576a00720c */ /* 0x080fe40000721670 */
[CC--:B------:R-:W-:Y:S02]  /*24d0*/  ISETP.GE.OR P0, PT, R56.reuse, R86.reuse, P3 ;  /* 0x000000563800720c */ /* 0x0c0fe40001f06670 */
[----:B------:R-:W-:Y:S02]  /*24e0*/  P2R R2, PR, RZ, 0x2 ;  /* 0x00000002ff027803 */ /* 0x000fe40000000000 */
[----:B------:R-:W-:Y:S02]  /*24f0*/  ISETP.LT.OR P2, PT, R56, R87, P0 ;  /* 0x000000573800720c */ /* 0x000fe40000741670 */
[----:B----4-:R-:W-:Y:S02]  /*2500*/  IADD3 R18, P0, PT, R66, R59, RZ ;  /* 0x0000003b42127210 */ /* 0x010fe40007f1e0ff */
[----:B------:R-:W-:Y:S02]  /*2510*/  P2R R0, PR, RZ, 0x4 ;  /* 0x00000004ff007803 */ /* 0x000fe40000000000 */
[-C--:B------:R-:W-:Y:S01]  /*2520*/  ISETP.LT.OR P4, PT, R96, R87.reuse, P4 ;  /* 0x000000576000720c */ /* 0x080fe20002781670 */
[----:B------:R-:W-:Y:S02]  /*2530*/  @!P1 IMAD.MOV.U32 R67, RZ, RZ, R65 ;  /* 0x000000ffff439224 */ /* 0x000fe400078e0041 */
[----:B------:R-:W-:Y:S02]  /*2540*/  @!P1 IMAD.MOV.U32 R14, RZ, RZ, R75 ;  /* 0x000000ffff0e9224 */ /* 0x000fe400078e004b */
[----:B------:R-:W-:Y:S01]  /*2550*/  @!P1 IMAD.MOV.U32 R15, RZ, RZ, R74 ;  /* 0x000000ffff0f9224 */ /* 0x000fe200078e004a */
[----:B------:R1:W2:Y:S01]  /*2560*/  @!P1 LD.E.128 R4, desc[UR4][R66.64] ;  /* 0x0000000442049980 */ /* 0x0002a2000c101d00 */
[--C-:B------:R-:W-:Y:S01]  /*2570*/  IMAD.X R19, R65, 0x1, R58.reuse, P0 ;  /* 0x0000000141137824 */ /* 0x100fe200000e063a */
[C---:B------:R-:W-:Y:S04]  /*2580*/  ISETP.GE.OR P0, PT, R99.reuse, R86, P3 ;  /* 0x000000566300720c */ /* 0x040fe80001f06670 */
[----:B------:R-:W-:Y:S01]  /*2590*/  ISETP.LT.OR P6, PT, R99, R87, P0 ;  /* 0x000000576300720c */ /* 0x000fe200007c1670 */
[----:B-1----:R-:W-:Y:S04]  /*25a0*/  VIADD R67, R102, 0xffffffff ;  /* 0xffffffff66437836 */ /* 0x002fe80000000000 */
[----:B------:R-:W-:Y:S01]  /*25b0*/  IMAD.MOV.U32 R102, RZ, RZ, R67 ;  /* 0x000000ffff667224 */ /* 0x000fe200078e0043 */
[----:B--2---:R1:W-:Y:S01]  /*25c0*/  @!P1 ST.E.128 desc[UR4][R14.64], R4 ;  /* 0x000000040e009985 */ /* 0x0043e2000c101d04 */
[C---:B------:R-:W-:Y:S04]  /*25d0*/  LEA R16, P1, R46.reuse, R75, 0x1 ;  /* 0x0000004b2e107211 */ /* 0x040fe800078208ff */
[----:B------:R-:W-:Y:S02]  /*25e0*/  LEA.HI.X R17, R46, R74, R47, 0x1, P1 ;  /* 0x0000004a2e117211 */ /* 0x000fe400008f0c2f */
[C---:B------:R-:W-:Y:S04]  /*25f0*/  @!P6 LEA R20, P1, R174.reuse, R16, 0x6 ;  /* 0x00000010ae14e211 */ /* 0x040fe800078230ff */
[----:B------:R-:W-:Y:S02]  /*2600*/  @!P6 LEA.HI.X R21, R174, R17, R175, 0x6, P1 ;  /* 0x00000011ae15e211 */ /* 0x000fe400008f34af */
[CC--:B------:R-:W-:Y:S04]  /*2610*/  ISETP.GE.OR P1, PT, R95.reuse, R86.reuse, P3 ;  /* 0x000000565f00720c */ /* 0x0c0fe80001f26670 */
[----:B------:R-:W-:Y:S01]  /*2620*/  ISETP.LT.OR P1, PT, R95, R87, P1 ;  /* 0x000000575f00720c */ /* 0x000fe20000f21670 */
[----:B-1----:R-:W2:Y:S01]  /*2630*/  @!P2 LD.E.128 R4, desc[UR4][R18.64] ;  /* 0x000000041204a980 */ /* 0x002ea2000c101d00 */
[----:B------:R-:W-:Y:S05]  /*2640*/  @!P6 IADD3 R14, P0, PT, R18, R59, RZ ;  /* 0x0000003b120ee210 */ /* 0x000fea0007f1e0ff */
[----:B------:R-:W-:Y:S01]  /*2650*/  @!P6 IMAD.X R15, R19, 0x1, R58, P0 ;  /* 0x00000001130fe824 */ /* 0x000fe200000e063a */
[CC--:B------:R-:W-:Y:S04]  /*2660*/  ISETP.GE.OR P0, PT, R98.reuse, R86.reuse, P3 ;  /* 0x000000566200720c */ /* 0x0c0fe80001f06670 */
[-C--:B------:R-:W-:Y:S01]  /*2670*/  ISETP.LT.OR P5, PT, R98, R87.reuse, P0 ;  /* 0x000000576200720c */ /* 0x080fe200007a1670 */
[----:B--2---:R1:W-:Y:S01]  /*2680*/  @!P2 ST.E.128 desc[UR4][R16.64], R4 ;  /* 0x000000041000a985 */ /* 0x0043e2000c101d04 */
[C---:B------:R-:W-:Y:S04]  /*2690*/  ISETP.GE.OR P2, PT, R97.reuse, R86, P3 ;  /* 0x000000566100720c */ /* 0x040fe80001f46670 */
[----:B------:R-:W-:Y:S11]  /*26a0*/  ISETP.LT.OR P2, PT, R97, R87, P2 ;  /* 0x000000576100720c */ /* 0x000ff60001741670 */
[----:B------:R-:W-:Y:S02]  /*26b0*/  @!UPT UIADD3 URZ, UPT, UPT, URZ, URZ, URZ ;  /* 0x000000fffffff290 */ /* 0x000fe4000fffe0ff */
[C---:B------:R-:W-:Y:S04]  /*26c0*/  @!P2 IMAD.WIDE.U32 R22, R108.reuse, 0xc0, R18 ;  /* 0x000000c06c16a825 */ /* 0x040fe800078e0012 */
[----:B------:R-:W-:Y:S04]  /*26d0*/  @!P2 IMAD R3, R109, 0xc0, RZ ;  /* 0x000000c06d03a824 */ /* 0x000fe800078e02ff */
[----:B------:R-:W-:Y:S02]  /*26e0*/  @!P2 IMAD.IADD R23, R23, 0x1, R3 ;  /* 0x000000011717a824 */ /* 0x000fe400078e0203 */
[----:B------:R-:W-:Y:S01]  /*26f0*/  @!P2 IMAD R3, R175, 0xc0, RZ ;  /* 0x000000c0af03a824 */ /* 0x000fe200078e02ff */
[----:B-1----:R1:W2:Y:S02]  /*2700*/  @!P6 LD.E.128 R4, desc[UR4][R14.64] ;  /* 0x000000040e04e980 */ /* 0x0022a4000c101d00 */
[C---:B-1----:R-:W-:Y:S04]  /*2710*/  @!P5 LEA R14, P0, R108.reuse, R18, 0x7 ;  /* 0x000000126c0ed211 */ /* 0x042fe800078038ff */
[----:B------:R-:W-:Y:S02]  /*2720*/  @!P5 LEA.HI.X R15, R108, R19, R109, 0x7, P0 ;  /* 0x000000136c0fd211 */ /* 0x000fe400000f3c6d */
[C---:B------:R-:W-:Y:S04]  /*2730*/  @!P5 LEA R24, P0, R174.reuse, R16, 0x7 ;  /* 0x00000010ae18d211 */ /* 0x040fe800078038ff */
[----:B------:R-:W-:Y:S01]  /*2740*/  @!P5 LEA.HI.X R25, R174, R17, R175, 0x7, P0 ;  /* 0x00000011ae19d211 */ /* 0x000fe200000f3caf */
[----:B--2---:R1:W-:Y:S04]  /*2750*/  @!P6 ST.E.128 desc[UR4][R20.64], R4 ;  /* 0x000000041400e985 */ /* 0x0043e8000c101d04 */
[----:B-1----:R1:W2:Y:S01]  /*2760*/  @!P5 LD.E.128 R4, desc[UR4][R14.64] ;  /* 0x000000040e04d980 */ /* 0x0022a2000c101d00 */
[C---:B------:R-:W-:Y:S04]  /*2770*/  @!P4 LEA R20, P0, R108.reuse, R18, 0x8 ;  /* 0x000000126c14c211 */ /* 0x040fe800078040ff */
[----:B------:R-:W-:Y:S02]  /*2780*/  @!P4 LEA.HI.X R21, R108, R19, R109, 0x8, P0 ;  /* 0x000000136c15c211 */ /* 0x000fe400000f446d */
        /* <DEDUP_REMOVED lines=8> */
[----:B-1----:R1:W2:Y:S02]  /*2810*/  @!P2 LD.E.128 R4, desc[UR4][R22.64] ;  /* 0x000000041604a980 */ /* 0x0022a4000c101d00 */
[----:B-1----:R-:W-:Y:S04]  /*2820*/  @!P2 IMAD.WIDE.U32 R22, R174, 0xc0, R16 ;  /* 0x000000c0ae16a825 */ /* 0x002fe800078e0010 */
[----:B------:R-:W-:Y:S02]  /*2830*/  @!P2 IMAD.IADD R23, R23, 0x1, R3 ;  /* 0x000000011717a824 */ /* 0x000fe400078e0203 */
[----:B------:R-:W-:Y:S03]  /*2840*/  @!P1 IMAD R3, R109, 0x140, RZ ;  /* 0x000001406d039824 */ /* 0x000fe600078e02ff */
[----:B--2---:R1:W-:Y:S04]  /*2850*/  @!P2 ST.E.128 desc[UR4][R22.64], R4 ;  /* 0x000000041600a985 */ /* 0x0043e8000c101d04 */
[----:B-1----:R1:W2:Y:S02]  /*2860*/  @!P4 LD.E.128 R4, desc[UR4][R20.64] ;  /* 0x000000041404c980 */ /* 0x0022a4000c101d00 */
[C---:B-1----:R-:W-:Y:S04]  /*2870*/  @!P1 IMAD.WIDE.U32 R20, R108.reuse, 0x140, R18 ;  /* 0x000001406c149825 */ /* 0x042fe800078e0012 */
[----:B------:R-:W-:Y:S01]  /*2880*/  @!P1 IMAD.IADD R21, R21, 0x1, R3 ;  /* 0x0000000115159824 */ /* 0x000fe200078e0203 */
[----:B------:R-:W-:Y:S01]  /*2890*/  P2R R3, PR, RZ, 0x1 ;  /* 0x00000001ff037803 */ /* 0x000fe20000000000 */
[----:B------:R-:W-:Y:S04]  /*28a0*/  @!P3 IMAD.WIDE.U32 R18, R108, 0x180, R18 ;  /* 0x000001806c12b825 */ /* 0x000fe800078e0012 */
[----:B------:R-:W-:Y:S02]  /*28b0*/  @!P3 IMAD.IADD R19, R19, 0x1, R8 ;  /* 0x000000011313b824 */ /* 0x000fe400078e0208 */
[C---:B------:R-:W-:Y:S01]  /*28c0*/  @!P3 IMAD R8, R175.reuse, 0x180, RZ ;  /* 0x00000180af08b824 */ /* 0x040fe200078e02ff */
[----:B--2---:R1:W-:Y:S04]  /*28d0*/  @!P4 ST.E.128 desc[UR4][R14.64], R4 ;  /* 0x000000040e00c985 */ /* 0x0043e8000c101d04 */
[----:B-1----:R1:W2:Y:S01]  /*28e0*/  @!P1 LD.E.128 R4, desc[UR4][R20.64] ;  /* 0x0000000414049980 */ /* 0x0022a2000c101d00 */
[----:B------:R-:W-:Y:S02]  /*28f0*/  @!P1 IMAD R14, R175, 0x140, RZ ;  /* 0x00000140af0e9824 */ /* 0x000fe400078e02ff */
[C---:B-1----:R-:W-:Y:S04]  /*2900*/  @!P1 IMAD.WIDE.U32 R20, R174.reuse, 0x140, R16 ;  /* 0x00000140ae149825 */ /* 0x042fe800078e0010 */
[----:B------:R-:W-:Y:S02]  /*2910*/  @!P1 IMAD.IADD R21, R21, 0x1, R14 ;  /* 0x0000000115159824 */ /* 0x000fe400078e020e */
[----:B------:R-:W-:Y:S04]  /*2920*/  @!P3 IMAD.WIDE.U32 R16, R174, 0x180, R16 ;  /* 0x00000180ae10b825 */ /* 0x000fe800078e0010 */
[----:B------:R-:W-:Y:S01]  /*2930*/  @!P3 IMAD.IADD R17, R17, 0x1, R8 ;  /* 0x000000011111b824 */ /* 0x000fe200078e0208 */
[----:B--2---:R1:W-:Y:S04]  /*2940*/  @!P1 ST.E.128 desc[UR4][R20.64], R4 ;  /* 0x0000000414009985 */ /* 0x0043e8000c101d04 */
[----:B-1----:R-:W2:Y:S04]  /*2950*/  @!P3 LD.E.128 R4, desc[UR4][R18.64] ;  /* 0x000000041204b980 */ /* 0x002ea8000c101d00 */
[----:B--2---:R1:W-:Y:S04]  /*2960*/  @!P3 ST.E.128 desc[UR4][R16.64], R4 ;  /* 0x000000041000b985 */ /* 0x0043e8000c101d04 */
[----:B------:R-:W2:Y:S01]  /*2970*/  LD.E R14, desc[UR4][R150.64+0xd0] ;  /* 0x0000d004960e7980 */ /* 0x000ea2000c101900 */
[----:B-1----:R-:W-:Y:S03]  /*2980*/  IADD3 R5, P0, PT, RZ, -UR6, RZ ;  /* 0x80000006ff057c10 */ /* 0x002fe6000ff1e0ff */
[----:B------:R-:W3:Y:S02]  /*2990*/  LD.E R4, desc[UR4][R150.64+0x130] ;  /* 0x0001300496047980 */ /* 0x000ee4000c101900 */
[----:B---3--:R-:W-:Y:S04]  /*29a0*/  IMAD.SHL.U32 R4, R4, 0x100, RZ ;  /* 0x0000010004047824 */ /* 0x008fe800078e00ff */
[----:B------:R-:W-:Y:S05]  /*29b0*/  IMAD.X R4, RZ, RZ, ~R4, P0 ;  /* 0x000000ffff047224 */ /* 0x000fea00000e0e04 */
[----:B------:R-:W-:Y:S04]  /*29c0*/  SHF.R.S64 R5, R5, 0x1f, R4 ;  /* 0x0000001f05057819 */ /* 0x000fe80000001004 */
[----:B------:R-:W-:Y:S04]  /*29d0*/  IADD3 R66, P0, PT, R66, R5, RZ ;  /* 0x0000000542427210 */ /* 0x000fe80007f1e0ff */
[----:B------:R-:W-:Y:S02]  /*29e0*/  LEA.HI.X.SX32 R65, R4, R65, 0x1, P0 ;  /* 0x0000004104417211 */ /* 0x000fe400000f0eff */
[----:B------:R-:W-:Y:S04]  /*29f0*/  ISETP.GE.AND P0, PT, R94, R87, PT ;  /* 0x000000575e00720c */ /* 0x000fe80003f06270 */
[----:B------:R-:W-:Y:S02]  /*2a00*/  P2R R34, PR, RZ, 0x1 ;  /* 0x00000001ff227803 */ /* 0x000fe40000000000 */
[----:B--2---:R-:W-:Y:S11]  /*2a10*/  ISETP.NE.AND P0, PT, R14, RZ, PT ;  /* 0x000000ff0e00720c */ /* 0x004ff60003f05270 */
[----:B------:R-:W-:Y:S02]  /*2a20*/  @!UPT UIADD3 URZ, UPT, UPT, URZ, URZ, URZ ;  /* 0x000000fffffff290 */ /* 0x000fe4000fffe0ff */
[----:B------:R-:W-:Y:S05]  /*2a30*/  @P0 BRA `(.L_x_982) ;  /* 0x0000000000f00947 */ /* 0x000fea0003800000 */
[C---:B------:R-:W-:Y:S04]  /*2a40*/  LEA R16, P0, R77.reuse, R10, 0x1 ;  /* 0x0000000a4d107211 */ /* 0x040fe800078008ff */
[----:B------:R-:W-:Y:S02]  /*2a50*/  LEA.HI.X R17, R77, R9, R76, 0x1, P0 ;  /* 0x000000094d117211 */ /* 0x000fe400000f0c4c */
[C---:B------:R-:W-:Y:S04]  /*2a60*/  LEA R14, P0, R44.reuse, R73, 0x1 ;  /* 0x000000492c0e7211 */ /* 0x040fe800078008ff */
[----:B------:R-:W-:Y:S02]  /*2a70*/  LEA.HI.X R15, R44, R72, R45, 0x1, P0 ;  /* 0x000000482c0f7211 */ /* 0x000fe400000f0c2d */
[----:B------:R-:W-:Y:S11]  /*2a80*/  ISETP.NE.AND P0, PT, R2, RZ, PT ;  /* 0x000000ff0200720c */ /* 0x000ff60003f05270 */
[----:B------:R-:W-:Y:S02]  /*2a90*/  @!UPT UIADD3 URZ, UPT, UPT, URZ, URZ, URZ ;  /* 0x000000fffffff290 */ /* 0x000fe4000fffe0ff */
[----:B------:R-:W-:Y:S02]  /*2aa0*/  @!P0 IMAD.MOV.U32 R8, RZ, RZ, R10 ;  /* 0x000000ffff088224 */ /* 0x000fe400078e000a */
[----:B------:R-:W-:Y:S02]  /*2ab0*/  @!P0 IMAD.MOV.U32 R2, RZ, RZ, R73 ;  /* 0x000000ffff028224 */ /* 0x000fe400078e0049 */
[----:B------:R-:W-:Y:S01]  /*2ac0*/  @!P0 IMAD.MOV.U32 R3, RZ, RZ, R72 ;  /* 0x000000ffff038224 */ /* 0x000fe200078e0048 */
[----:B------:R-:W2:Y:S04]  /*2ad0*/  @!P0 LD.E.128 R4, desc[UR4][R8.64] ;  /* 0x0000000408048980 */ /* 0x000ea8000c101d00 */
[----:B--2---:R1:W-:Y:S02]  /*2ae0*/  @!P0 ST.E.128 desc[UR4][R2.64], R4 ;  /* 0x0000000402008985 */ /* 0x0043e4000c101d04 */
[----:B-1----:R-:W-:Y:S05]  /*2af0*/  @!P6 IADD3 R2, P0, PT, R16, R62, RZ ;  /* 0x0000003e1002e210 */ /* 0x002fea0007f1e0ff */
[----:B------:R-:W-:Y:S01]  /*2b00*/  @!P6 IMAD.X R3, R17, 0x1, R61, P0 ;  /* 0x000000011103e824 */ /* 0x000fe200000e063d */
[----:B------:R-:W-:Y:S01]  /*2b10*/  ISETP.NE.AND P0, PT, R0, RZ, PT ;  /* 0x000000ff0000720c */ /* 0x000fe20003f05270 */
[----:B------:R-:W-:Y:S11]  /*2b20*/  @!P2 IMAD R0, R173, 0xc0, RZ ;  /* 0x000000c0ad00a824 */ /* 0x000ff600078e02ff */
[----:B------:R-:W-:Y:S01]  /*2b30*/  @!UPT UIADD3 URZ, UPT, UPT, URZ, URZ, URZ ;  /* 0x000000fffffff290 */ /* 0x000fe2000fffe0ff */
[----:B------:R-:W2:Y:S04]  /*2b40*/  @!P0 LD.E.128 R4, desc[UR4][R16.64] ;  /* 0x0000000410048980 */ /* 0x000ea8000c101d00 */
[----:B--2---:R1:W-:Y:S01]  /*2b50*/  @!P0 ST.E.128 desc[UR4][R14.64], R4 ;  /* 0x000000040e008985 */ /* 0x0043e2000c101d04 */
[C---:B------:R-:W-:Y:S04]  /*2b60*/  @!P6 LEA R18, P0, R172.reuse, R14, 0x6 ;  /* 0x0000000eac12e211 */ /* 0x040fe800078030ff */
[-C--:B------:R-:W-:Y:S01]  /*2b70*/  @!P6 LEA.HI.X R19, R172, R15.reuse, R173, 0x6, P0 ;  /* 0x0000000fac13e211 */ /* 0x080fe200000f34ad */
[----:B-1----:R1:W2:Y:S02]  /*2b80*/  @!P6 LD.E.128 R4, desc[UR4][R2.64] ;  /* 0x000000040204e980 */ /* 0x0022a4000c101d00 */
[----:B-1----:R-:W-:Y:S05]  /*2b90*/  @!P5 IADD3 R2, P0, PT, R16, R64, RZ ;  /* 0x000000401002d210 */ /* 0x002fea0007f1e0ff */
[C---:B------:R-:W-:Y:S01]  /*2ba0*/  @!P5 IMAD.X R3, R17.reuse, 0x1, R63, P0 ;  /* 0x000000011103d824 */ /* 0x040fe200000e063f */
[----:B--2---:R1:W-:Y:S04]  /*2bb0*/  @!P6 ST.E.128 desc[UR4][R18.64], R4 ;  /* 0x000000041200e985 */ /* 0x0043e8000c101d04 */
[----:B-1----:R1:W2:Y:S01]  /*2bc0*/  @!P5 LD.E.128 R4, desc[UR4][R2.64] ;  /* 0x000000040204d980 */ /* 0x0022a2000c101d00 */
[C---:B------:R-:W-:Y:S04]  /*2bd0*/  @!P5 LEA R18, P6, R172.reuse, R14, 0x7 ;  /* 0x0000000eac12d211 */ /* 0x040fe800078c38ff */
[----:B------:R-:W-:Y:S02]  /*2be0*/  @!P5 LEA.HI.X R19, R172, R15, R173, 0x7, P6 ;  /* 0x0000000fac13d211 */ /* 0x000fe400030f3cad */
[----:B-1----:R-:W-:Y:S05]  /*2bf0*/  @!P2 IADD3 R2, P0, PT, R16, R112, RZ ;  /* 0x000000701002a210 */ /* 0x002fea0007f1e0ff */
[----:B------:R-:W-:Y:S01]  /*2c00*/  @!P2 IMAD.X R3, R17, 0x1, R60, P0 ;  /* 0x000000011103a824 */ /* 0x000fe200000e063c */
[----:B--2---:R1:W-:Y:S04]  /*2c10*/  @!P5 ST.E.128 desc[UR4][R18.64], R4 ;  /* 0x000000041200d985 */ /* 0x0043e8000c101d04 */
[----:B-1----:R1:W2:Y:S01]  /*2c20*/  @!P2 LD.E.128 R4, desc[UR4][R2.64] ;  /* 0x000000040204a980 */ /* 0x0022a2000c101d00 */
[----:B------:R-:W-:Y:S04]  /*2c30*/  @!P2 IMAD.WIDE.U32 R18, R172, 0xc0, R14 ;  /* 0x000000c0ac12a825 */ /* 0x000fe800078e000e */
[----:B------:R-:W-:Y:S02]  /*2c40*/  @!P2 IMAD.IADD R19, R19, 0x1, R0 ;  /* 0x000000011313a824 */ /* 0x000fe400078e0200 */
[----:B------:R-:W-:Y:S01]  /*2c50*/  @!P1 IMAD R0, R111, 0x140, RZ ;  /* 0x000001406f009824 */ /* 0x000fe200078e02ff */
[C---:B-1----:R-:W-:Y:S04]  /*2c60*/  @!P4 LEA R2, P0, R110.reuse, R16, 0x8 ;  /* 0x000000106e02c211 */ /* 0x042fe800078040ff */
[----:B------:R-:W-:Y:S01]  /*2c70*/  @!P4 LEA.HI.X R3, R110, R17, R111, 0x8, P0 ;  /* 0x000000116e03c211 */ /* 0x000fe200000f446f */
[----:B--2---:R1:W-:Y:S04]  /*2c80*/  @!P2 ST.E.128 desc[UR4][R18.64], R4 ;  /* 0x000000041200a985 */ /* 0x0043e8000c101d04 */
[----:B-1----:R1:W2:Y:S01]  /*2c90*/  @!P4 LD.E.128 R4, desc[UR4][R2.64] ;  /* 0x000000040204c980 */ /* 0x0022a2000c101d00 */
[C---:B------:R-:W-:Y:S04]  /*2ca0*/  @!P4 LEA R18, P0, R172.reuse, R14, 0x8 ;  /* 0x0000000eac12c211 */ /* 0x040fe800078040ff */
[----:B------:R-:W-:Y:S02]  /*2cb0*/  @!P4 LEA.HI.X R19, R172, R15, R173, 0x8, P0 ;  /* 0x0000000fac13c211 */ /* 0x000fe400000f44ad */
[----:B------:R-:W-:Y:S04]  /*2cc0*/  ISETP.GE.AND P0, PT, R148, R184, PT ;  /* 0x000000b89400720c */ /* 0x000fe80003f06270 */
[----:B------:R-:W-:Y:S01]  /*2cd0*/  P2R R101, PR, RZ, 0x1 ;  /* 0x00000001ff657803 */ /* 0x000fe20000000000 */
[----:B-1----:R-:W-:Y:S04]  /*2ce0*/  @!P1 IMAD.WIDE.U32 R2, R110, 0x140, R16 ;  /* 0x000001406e029825 */ /* 0x002fe800078e0010 */
[----:B------:R-:W-:Y:S02]  /*2cf0*/  @!P1 IMAD.IADD R3, R3, 0x1, R0 ;  /* 0x0000000103039824 */ /* 0x000fe400078e0200 */
[----:B------:R-:W-:Y:S01]  /*2d00*/  @!P1 IMAD R0, R173, 0x140, RZ ;  /* 0x00000140ad009824 */ /* 0x000fe200078e02ff */
[----:B--2---:R1:W-:Y:S04]  /*2d10*/  @!P4 ST.E.128 desc[UR4][R18.64], R4 ;  /* 0x000000041200c985 */ /* 0x0043e8000c101d04 */
[----:B-1----:R1:W2:Y:S02]  /*2d20*/  @!P1 LD.E.128 R4, desc[UR4][R2.64] ;  /* 0x0000000402049980 */ /* 0x0022a4000c101d00 */
[----:B-1----:R-:W-:Y:S04]  /*2d30*/  @!P1 IMAD.WIDE.U32 R2, R172, 0x140, R14 ;  /* 0x00000140ac029825 */ /* 0x002fe800078e000e */
[----:B------:R-:W-:Y:S05]  /*2d40*/  @!P1 IMAD.IADD R3, R3, 0x1, R0 ;  /* 0x0000000103039824 */ /* 0x000fea00078e0200 */
        /* <DEDUP_REMOVED lines=11> */
.L_x_982:
[----:B------:R-:W2:Y:S02]  /*2e00*/  LD.E.U8 R0, desc[UR4][R150.64+0x1b3] ;  /* 0x0001b30496007980 */ /* 0x000ea4000c101100 */
[----:B--2---:R-:W-:Y:S11]  /*2e10*/  ISETP.NE.AND P0, PT, R0, RZ, PT ;  /* 0x000000ff0000720c */ /* 0x004ff60003f05270 */
[----:B------:R-:W-:Y:S02]  /*2e20*/  @!UPT UIADD3 URZ, UPT, UPT, URZ, URZ, URZ ;  /* 0x000000fffffff290 */ /* 0x000fe4000fffe0ff */
[----:B------:R-:W-:Y:S05]  /*2e30*/  @!P0 BRA `(.L_x_984) ;  /* 0x0000001c00cc8947 */ /* 0x000fea0003800000 */
[----:B------:R-:W-:Y:S01]  /*2e40*/  LEA R28, P0, R44, R73, 0x1 ;  /* 0x000000492c1c7211 */ /* 0x000fe200078008ff */
[----:B------:R-:W2:Y:S01]  /*2e50*/  LD.E R0, desc[UR4][R150.64+0xc0] ;  /* 0x0000c00496007980 */ /* 0x000ea2000c101900 */
[----:B------:R-:W-:Y:S01]  /*2e60*/  ISETP.NE.AND P1, PT, R3, RZ, PT ;  /* 0x000000ff0300720c */ /* 0x000fe20003f25270 */
[----:B------:R-:W-:Y:S01]  /*2e70*/  IMAD.SHL.U32 R26, R100, 0x2, RZ ;  /* 0x00000002641a7824 */ /* 0x000fe200078e00ff */
[----:B------:R-:W-:Y:S01]  /*2e80*/  LEA.HI.X R29, R44, R72, R45, 0x1, P0 ;  /* 0x000000482c1d7211 */ /* 0x000fe200000f0c2d */
[----:B------:R-:W-:Y:S03]  /*2e90*/  BSSY.RECONVERGENT B0, `(.L_x_985) ;  /* 0x0000044000007945 */ /* 0x000fe60003800200 */
        /* <DEDUP_REMOVED lines=22> */
[----:B------:R-:W-:Y:S01]  /*3000*/  @!P0 HADD2.F32 R8, -RZ, R2.H1_H1 ;  /* 0x30000002ff088230 */ /* 0x000fe20000004100 */
[----:B------:R-:W-:Y:S01]  /*3010*/  @!P0 MOV R15, R17 ;  /* 0x00000011000f8202 */ /* 0x000fe20000000f00 */
[----:B------:R-:W-:Y:S02]  /*3020*/  @!P0 HADD2.F32 R4, -RZ, R3.H0_H0 ;  /* 0x20000003ff048230 */ /* 0x000fe40000004100 */
[----:B----4-:R-:W-:Y:S02]  /*3030*/  @!P0 HADD2.F32 R21, -RZ, R24.H0_H0 ;  /* 0x20000018ff158230 */ /* 0x010fe40000004100 */
[--C-:B------:R-:W-:Y:S02]  /*3040*/  @!P0 HADD2.F32 R2, -RZ, R0.reuse.H1_H1 ;  /* 0x30000000ff028230 */ /* 0x100fe40000004100 */
[----:B------:R-:W-:Y:S02]  /*3050*/  @!P0 HADD2.F32 R22, -RZ, R0.H0_H0 ;  /* 0x20000000ff168230 */ /* 0x000fe40000004100 */
        /* <DEDUP_REMOVED lines=8> */
[----:B------:R-:W-:Y:S01]  /*30e0*/  @!P0 FMUL.FTZ R36, R2, R23 ;  /* 0x0000001702248220 */ /* 0x000fe20000410000 */
[----:B------:R-:W-:Y:S01]  /*30f0*/  @!P0 HADD2.F32 R5, -RZ, R3.H1_H1 ;  /* 0x30000003ff058230 */ /* 0x000fe20000004100 */
[----:B------:R-:W-:Y:S01]  /*3100*/  @!P0 MOV R3, R19 ;  /* 0x0000001300038202 */ /* 0x000fe20000000f00 */
[--C-:B------:R-:W-:Y:S01]  /*3110*/  @!P0 HADD2.F32 R21, -RZ, R20.reuse.H1_H1 ;  /* 0x30000014ff158230 */ /* 0x100fe20000004100 */
[----:B------:R-:W-:Y:S01]  /*3120*/  @!P0 F2FP.F16.F32.PACK_AB R0, R0, R35 ;  /* 0x000000230000823e */ /* 0x000fe200000000ff */
[--C-:B------:R-:W-:Y:S02]  /*3130*/  @!P0 HADD2.F32 R24, -RZ, R25.reuse.H0_H0 ;  /* 0x20000019ff188230 */ /* 0x100fe40000004100 */
[-C--:B------:R-:W-:Y:S01]  /*3140*/  @!P0 FFMA.FTZ R36, R22, R8.reuse, -R36 ;  /* 0x0000000816248223 */ /* 0x080fe20000010824 */
[----:B------:R-:W-:Y:S01]  /*3150*/  @!P0 FMUL.FTZ R2, R2, R8 ;  /* 0x0000000802028220 */ /* 0x000fe20000410000 */
[----:B------:R-:W-:Y:S01]  /*3160*/  @!P0 MOV R16, R0 ;  /* 0x0000000000108202 */ /* 0x000fe20000000f00 */
[----:B------:R-:W-:Y:S02]  /*3170*/  @!P0 HADD2.F32 R8, -RZ, R20.H0_H0 ;  /* 0x20000014ff088230 */ /* 0x000fe40000004100 */
[----:B------:R-:W-:Y:S01]  /*3180*/  @!P0 FMUL.FTZ R38, R21, R24 ;  /* 0x0000001815268220 */ /* 0x000fe20000410000 */
[----:B------:R-:W-:Y:S02]  /*3190*/  @!P0 HADD2.F32 R25, -RZ, R25.H1_H1 ;  /* 0x30000019ff198230 */ /* 0x000fe40000004100 */
[----:B------:R-:W-:Y:S01]  /*31a0*/  @!P0 FFMA.FTZ R2, R23, R22, R2 ;  /* 0x0000001617028223 */ /* 0x000fe20000010002 */
[--C-:B------:R-:W-:Y:S02]  /*31b0*/  @!P0 HADD2.F32 R15, -RZ, R3.reuse.H1_H1 ;  /* 0x30000003ff0f8230 */ /* 0x100fe40000004100 */
[----:B------:R-:W-:Y:S02]  /*31c0*/  @!P0 HADD2.F32 R20, -RZ, R3.H0_H0 ;  /* 0x20000003ff148230 */ /* 0x000fe40000004100 */
[----:B------:R-:W-:Y:S01]  /*31d0*/  @!P0 FMUL.FTZ R3, R21, R4 ;  /* 0x0000000415038220 */ /* 0x000fe20000410000 */
[----:B------:R-:W-:Y:S01]  /*31e0*/  @!P0 F2FP.F16.F32.PACK_AB R2, R2, R36 ;  /* 0x000000240202823e */ /* 0x000fe200000000ff */
[----:B------:R-:W-:Y:S01]  /*31f0*/  @!P0 FFMA.FTZ R21, R8, R4, -R38 ;  /* 0x0000000408158223 */ /* 0x000fe20000010826 */
[C---:B------:R-:W-:Y:S01]  /*3200*/  @!P0 FMUL.FTZ R37, R15.reuse, R25 ;  /* 0x000000190f258220 */ /* 0x040fe20000410000 */
[-C--:B------:R-:W-:Y:S01]  /*3210*/  @!P0 FMUL.FTZ R4, R15, R5.reuse ;  /* 0x000000050f048220 */ /* 0x080fe20000410000 */
[----:B------:R-:W-:Y:S01]  /*3220*/  @!P0 MOV R17, R2 ;  /* 0x0000000200118202 */ /* 0x000fe20000000f00 */
[----:B------:R-:W-:Y:S01]  /*3230*/  @!P0 FFMA.FTZ R3, R24, R8, R3 ;  /* 0x0000000818038223 */ /* 0x000fe20000010003 */
[----:B------:R-:W-:Y:S01]  /*3240*/  @!P0 FFMA.FTZ R37, R20, R5, -R37 ;  /* 0x0000000514258223 */ /* 0x000fe20000010825 */
[----:B------:R-:W-:Y:S01]  /*3250*/  @!P0 FFMA.FTZ R4, R25, R20, R4 ;  /* 0x0000001419048223 */ /* 0x000fe20000010004 */
[----:B------:R-:W-:Y:S02]  /*3260*/  MOV R20, R73 ;  /* 0x0000004900147202 */ /* 0x000fe40000000f00 */
[----:B------:R-:W-:Y:S02]  /*3270*/  @!P0 F2FP.F16.F32.PACK_AB R3, R3, R21 ;  /* 0x000000150303823e */ /* 0x000fe400000000ff */
[----:B------:R-:W-:Y:S02]  /*3280*/  @!P0 F2FP.F16.F32.PACK_AB R4, R4, R37 ;  /* 0x000000250404823e */ /* 0x000fe400000000ff */
[----:B------:R-:W-:Y:S02]  /*3290*/  MOV R21, R72 ;  /* 0x0000004800157202 */ /* 0x000fe40000000f00 */
[----:B------:R-:W-:Y:S02]  /*32a0*/  @!P0 MOV R18, R3 ;  /* 0x0000000300128202 */ /* 0x000fe40000000f00 */
[----:B------:R-:W-:Y:S05]  /*32b0*/  @!P0 MOV R19, R4 ;  /* 0x0000000400138202 */ /* 0x000fea0000000f00 */
[----:B------:R1:W-:Y:S02]  /*32c0*/  ST.E.128 desc[UR4][R20.64], R16 ;  /* 0x0000001014007985 */ /* 0x0003e4000c101d04 */
.L_x_986:
[----:B------:R-:W-:Y:S05]  /*32d0*/  BSYNC.RECONVERGENT B0 ;  /* 0x0000000000007941 */ /* 0x000fea0003800200 */
.L_x_985:
[-C--:B------:R-:W-:Y:S01]  /*32e0*/  ISETP.LT.OR P0, PT, R56, R87.reuse, P3 ;  /* 0x000000573800720c */ /* 0x080fe20001f01670 */
        /* <DEDUP_REMOVED lines=28> */
[--C-:B------:R-:W-:Y:S01]  /*34b0*/  @!P0 HADD2.F32 R24, -RZ, R25.reuse.H0_H0 ;  /* 0x20000019ff188230 */ /* 0x100fe20000004100 */
[----:B------:R-:W-:Y:S01]  /*34c0*/  @!P0 F2FP.F16.F32.PACK_AB R0, R0, R35 ;  /* 0x000000230000823e */ /* 0x000fe200000000ff */
[--C-:B------:R-:W-:Y:S02]  /*34d0*/  @!P0 HADD2.F32 R21, -RZ, R20.reuse.H1_H1 ;  /* 0x30000014ff158230 */ /* 0x100fe40000004100 */
        /* <DEDUP_REMOVED lines=17> */
[----:B------:R-:W-:Y:S03]  /*35f0*/  @!P0 FFMA.FTZ R4, R25, R20, R4 ;  /* 0x0000001419048223 */ /* 0x000fe60000010004 */
[----:B------:R-:W-:Y:S02]  /*3600*/  @!P0 F2FP.F16.F32.PACK_AB R3, R3, R21 ;  /* 0x000000150303823e */ /* 0x000fe400000000ff */
[----:B------:R-:W-:Y:S02]  /*3610*/  @!P0 F2FP.F16.F32.PACK_AB R4, R4, R37 ;  /* 0x000000250404823e */ /* 0x000fe400000000ff */
[----:B------:R-:W-:Y:S02]  /*3620*/  @!P0 MOV R18, R3 ;  /* 0x0000000300128202 */ /* 0x000fe40000000f00 */
[----:B------:R-:W-:Y:S05]  /*3630*/  @!P0 MOV R19, R4 ;  /* 0x0000000400138202 */ /* 0x000fea0000000f00 */
[----:B------:R2:W-:Y:S02]  /*3640*/  ST.E.128 desc[UR4][R28.64], R16 ;  /* 0x000000101c007985 */ /* 0x0005e4000c101d04 */
.L_x_988:
[----:B------:R-:W-:Y:S05]  /*3650*/  BSYNC.RECONVERGENT B0 ;  /* 0x0000000000007941 */ /* 0x000fea0003800200 */
.L_x_987:
[----:B------:R-:W-:Y:S04]  /*3660*/  BSSY.RECONVERGENT B0, `(.L_x_989) ;  /* 0x0000039000007945 */ /* 0x000fe80003800200 */
[----:B------:R-:W-:Y:S05]  /*3670*/  @P1 BRA `(.L_x_990) ;  /* 0x0000000000dc1947 */ /* 0x000fea0003800000 */
[----:B------:R-:W-:Y:S02]  /*3680*/  ISETP.GE.AND P0, PT, R148, R14, PT ;  /* 0x0000000e9400720c */ /* 0x000fe40003f06270 */
[----:B-12---:R-:W-:Y:S04]  /*3690*/  IADD3 R16, P1, PT, R32, R62, RZ ;  /* 0x0000003e20107210 */ /* 0x006fe80007f3e0ff */
[----:B------:R-:W-:Y:S06]  /*36a0*/  IADD3.X R17, PT, PT, R33, R61, RZ, P1, !PT ;  /* 0x0000003d21117210 */ /* 0x000fec0000ffe4ff */
[----:B------:R-:W2:Y:S01]  /*36b0*/  LD.E.128 R16, desc[UR4][R16.64] ;  /* 0x0000000410107980 */ /* 0x000ea2000c101d00 */
[C---:B------:R-:W-:Y:S04]  /*36c0*/  @!P0 IMAD.WIDE R2, R11.reuse, 0x40, R6 ;  /* 0x000000400b028825 */ /* 0x040fe800078e0206 */
[----:B------:R-:W-:Y:S03]  /*36d0*/  @!P0 IMAD.WIDE R24, R11, 0x40, R26 ;  /* 0x000000400b188825 */ /* 0x000fe600078e021a */
        /* <DEDUP_REMOVED lines=42> */
[----:B------:R-:W-:Y:S02]  /*3980*/  LEA R20, P1, R172, R28, 0x6 ;  /* 0x0000001cac147211 */ /* 0x000fe400078230ff */
[----:B------:R-:W-:Y:S02]  /*3990*/  @!P0 F2FP.F16.F32.PACK_AB R3, R3, R21 ;  /* 0x000000150303823e */ /* 0x000fe400000000ff */
[----:B------:R-:W-:Y:S02]  /*39a0*/  @!P0 F2FP.F16.F32.PACK_AB R4, R4, R37 ;  /* 0x000000250404823e */ /* 0x000fe400000000ff */
[----:B------:R-:W-:Y:S02]  /*39b0*/  LEA.HI.X R21, R172, R29, R173, 0x6, P1 ;  /* 0x0000001dac157211 */ /* 0x000fe400008f34ad */
[----:B------:R-:W-:Y:S02]  /*39c0*/  @!P0 MOV R18, R3 ;  /* 0x0000000300128202 */ /* 0x000fe40000000f00 */
[----:B------:R-:W-:Y:S05]  /*39d0*/  @!P0 MOV R19, R4 ;  /* 0x0000000400138202 */ /* 0x000fea0000000f00 */
[----:B------:R3:W-:Y:S02]  /*39e0*/  ST.E.128 desc[UR4][R20.64], R16 ;  /* 0x0000001014007985 */ /* 0x0007e4000c101d04 */
.L_x_990:
[----:B------:R-:W-:Y:S05]  /*39f0*/  BSYNC.RECONVERGENT B0 ;  /* 0x0000000000007941 */ /* 0x000fea0003800200 */
.L_x_989:
        /* <DEDUP_REMOVED lines=12> */
[----:B-123--:R-:W-:Y:S04]  /*3ac0*/  IADD3 R16, P1, PT, R32, R64, RZ ;  /* 0x0000004020107210 */ /* 0x00efe80007f3e0ff */
        /* <DEDUP_REMOVED lines=37> */
[-C--:B------:R-:W-:Y:S01]  /*3d20*/  @!P0 FMUL.FTZ R3, R21, R4.reuse ;  /* 0x0000000415038220 */ /* 0x080fe20000410000 */
        /* <DEDUP_REMOVED lines=15> */
.L_x_992:
[----:B------:R-:W-:Y:S05]  /*3e20*/  BSYNC.RECONVERGENT B0 ;  /* 0x0000000000007941 */ /* 0x000fea0003800200 */
.L_x_991:
[----:B------:R-:W-:Y:S04]  /*3e30*/  BSSY.RECONVERGENT B0, `(.L_x_993) ;  /* 0x000003a000007945 */ /* 0x000fe80003800200 */
[----:B------:R-:W-:Y:S05]  /*3e40*/  @P3 BRA `(.L_x_994) ;  /* 0x0000000000e03947 */ /* 0x000fea0003800000 */
[----:B------:R-:W-:Y:S02]  /*3e50*/  ISETP.GE.AND P0, PT, R148, R14, PT ;  /* 0x0000000e9400720c */ /* 0x000fe40003f06270 */
[----:B-1234-:R-:W-:Y:S04]  /*3e60*/  IADD3 R16, P1, PT, R32, R112, RZ ;  /* 0x0000007020107210 */ /* 0x01efe80007f3e0ff */
        /* <DEDUP_REMOVED lines=10> */
[--C-:B------:R-:W-:Y:S02]  /*3f10*/  @!P0 HADD2.F32 R4, -RZ, R3.reuse.H0_H0 ;  /* 0x20000003ff048230 */ /* 0x100fe40000004100 */
[----:B----4-:R-:W-:Y:S02]  /*3f20*/  @!P0 HADD2.F32 R21, -RZ, R24.H0_H0 ;  /* 0x20000018ff158230 */ /* 0x010fe40000004100 */
[--C-:B------:R-:W-:Y:S02]  /*3f30*/  @!P0 HADD2.F32 R2, -RZ, R0.reuse.H1_H1 ;  /* 0x30000000ff028230 */ /* 0x100fe40000004100 */
[----:B------:R-:W-:Y:S02]  /*3f40*/  @!P0 HADD2.F32 R22, -RZ, R0.H0_H0 ;  /* 0x20000000ff168230 */ /* 0x000fe40000004100 */
[----:B------:R-:W-:Y:S02]  /*3f50*/  @!P0 HADD2.F32 R23, -RZ, R24.H1_H1 ;  /* 0x30000018ff178230 */ /* 0x000fe40000004100 */
[C---:B------:R-:W-:Y:S01]  /*3f60*/  @!P0 FMUL.FTZ R34, R2.reuse, R21 ;  /* 0x0000001502228220 */ /* 0x040fe20000410000 */
[----:B------:R-:W-:Y:S01]  /*3f70*/  @!P0 HADD2.F32 R5, -RZ, R3.H1_H1 ;  /* 0x30000003ff058230 */ /* 0x000fe20000004100 */
[----:B------:R-:W-:Y:S01]  /*3f80*/  @!P0 MOV R3, R19 ;  /* 0x0000001300038202 */ /* 0x000fe20000000f00 */
[----:B------:R-:W-:Y:S02]  /*3f90*/  @!P0 HADD2.F32 R24, -RZ, R25.H0_H0 ;  /* 0x20000019ff188230 */ /* 0x000fe40000004100 */
[-C--:B------:R-:W-:Y:S01]  /*3fa0*/  @!P0 FMUL.FTZ R0, R2, R20.reuse ;  /* 0x0000001402008220 */ /* 0x080fe20000410000 */
[----:B------:R-:W-:Y:S01]  /*3fb0*/  @!P0 FFMA.FTZ R34, R22, R20, -R34 ;  /* 0x0000001416228223 */ /* 0x000fe20000010822 */
[----:B------:R-:W-:Y:S01]  /*3fc0*/  @!P0 MOV R20, R18 ;  /* 0x0000001200148202 */ /* 0x000fe20000000f00 */
[--C-:B------:R-:W-:Y:S02]  /*3fd0*/  @!P0 HADD2.F32 R2, -RZ, R15.reuse.H1_H1 ;  /* 0x3000000fff028230 */ /* 0x100fe40000004100 */
[----:B------:R-:W-:Y:S01]  /*3fe0*/  @!P0 FFMA.FTZ R0, R21, R22, R0 ;  /* 0x0000001615008223 */ /* 0x000fe20000010000 */
[----:B------:R-:W-:Y:S02]  /*3ff0*/  @!P0 HADD2.F32 R22, -RZ, R15.H0_H0 ;  /* 0x2000000fff168230 */ /* 0x000fe40000004100 */
[--C-:B------:R-:W-:Y:S02]  /*4000*/  @!P0 HADD2.F32 R21, -RZ, R20.reuse.H1_H1 ;  /* 0x30000014ff158230 */ /* 0x100fe40000004100 */
[----:B------:R-:W-:Y:S01]  /*4010*/  @!P0 FMUL.FTZ R35, R2, R23 ;  /* 0x0000001702238220 */ /* 0x000fe20000410000 */
[----:B------:R-:W-:Y:S01]  /*4020*/  @!P0 F2FP.F16.F32.PACK_AB R0, R0, R34 ;  /* 0x000000220000823e */ /* 0x000fe200000000ff */
[-C--:B------:R-:W-:Y:S01]  /*4030*/  @!P0 FMUL.FTZ R2, R2, R8.reuse ;  /* 0x0000000802028220 */ /* 0x080fe20000410000 */
[----:B------:R-:W-:Y:S02]  /*4040*/  @!P0 HADD2.F32 R25, -RZ, R25.H1_H1 ;  /* 0x30000019ff198230 */ /* 0x000fe40000004100 */
[----:B------:R-:W-:Y:S01]  /*4050*/  @!P0 FFMA.FTZ R35, R22, R8, -R35 ;  /* 0x0000000816238223 */ /* 0x000fe20000010823 */
[----:B------:R-:W-:Y:S01]  /*4060*/  @!P0 MOV R16, R0 ;  /* 0x0000000000108202 */ /* 0x000fe20000000f00 */
[----:B------:R-:W-:Y:S02]  /*4070*/  @!P0 HADD2.F32 R8, -RZ, R20.H0_H0 ;  /* 0x20000014ff088230 */ /* 0x000fe40000004100 */
[----:B------:R-:W-:Y:S01]  /*4080*/  @!P0 FMUL.FTZ R37, R21, R24 ;  /* 0x0000001815258220 */ /* 0x000fe20000410000 */
[--C-:B------:R-:W-:Y:S02]  /*4090*/  @!P0 HADD2.F32 R15, -RZ, R3.reuse.H1_H1 ;  /* 0x30000003ff0f8230 */ /* 0x100fe40000004100 */
[----:B------:R-:W-:Y:S01]  /*40a0*/  @!P0 FFMA.FTZ R2, R23, R22, R2 ;  /* 0x0000001617028223 */ /* 0x000fe20000010002 */
[----:B------:R-:W-:Y:S02]  /*40b0*/  @!P0 HADD2.F32 R20, -RZ, R3.H0_H0 ;  /* 0x20000003ff148230 */ /* 0x000fe40000004100 */
[-C--:B------:R-:W-:Y:S01]  /*40c0*/  @!P0 FMUL.FTZ R3, R21, R4.reuse ;  /* 0x0000000415038220 */ /* 0x080fe20000410000 */
[----:B------:R-:W-:Y:S01]  /*40d0*/  @!P0 FFMA.FTZ R21, R8, R4, -R37 ;  /* 0x0000000408158223 */ /* 0x000fe20000010825 */
[C---:B------:R-:W-:Y:S01]  /*40e0*/  @!P0 FMUL.FTZ R4, R15.reuse, R5 ;  /* 0x000000050f048220 */ /* 0x040fe20000410000 */
[----:B------:R-:W-:Y:S01]  /*40f0*/  @!P0 F2FP.F16.F32.PACK_AB R2, R2, R35 ;  /* 0x000000230202823e */ /* 0x000fe200000000ff */
[----:B------:R-:W-:Y:S01]  /*4100*/  @!P0 FMUL.FTZ R36, R15, R25 ;  /* 0x000000190f248220 */ /* 0x000fe20000410000 */
[----:B------:R-:W-:Y:S01]  /*4110*/  @!P0 FFMA.FTZ R3, R24, R8, R3 ;  /* 0x0000000818038223 */ /* 0x000fe20000010003 */
[----:B------:R-:W-:Y:S01]  /*4120*/  @!P0 FFMA.FTZ R4, R25, R20, R4 ;  /* 0x0000001419048223 */ /* 0x000fe20000010004 */
[----:B------:R-:W-:Y:S01]  /*4130*/  @!P0 MOV R17, R2 ;  /* 0x0000000200118202 */ /* 0x000fe20000000f00 */
[----:B------:R-:W-:Y:S01]  /*4140*/  @!P0 FFMA.FTZ R36, R20, R5, -R36 ;  /* 0x0000000514248223 */ /* 0x000fe20000010824 */
[----:B------:R-:W-:Y:S01]  /*4150*/  IMAD.WIDE.U32 R22, R172, 0xc0, R28 ;  /* 0x000000c0ac167825 */ /* 0x000fe200078e001c */
[----:B------:R-:W-:Y:S03]  /*4160*/  @!P0 F2FP.F16.F32.PACK_AB R3, R3, R21 ;  /* 0x000000150303823e */ /* 0x000fe600000000ff */
[----:B------:R-:W-:Y:S01]  /*4170*/  IMAD R5, R173, 0xc0, RZ ;  /* 0x000000c0ad057824 */ /* 0x000fe200078e02ff */
[----:B------:R-:W-:Y:S02]  /*4180*/  @!P0 F2FP.F16.F32.PACK_AB R4, R4, R36 ;  /* 0x000000240404823e */ /* 0x000fe400000000ff */
[----:B------:R-:W-:Y:S02]  /*4190*/  @!P0 MOV R18, R3 ;  /* 0x0000000300128202 */ /* 0x000fe40000000f00 */
[----:B------:R-:W-:Y:S02]  /*41a0*/  IADD3 R23, PT, PT, R5, R23, RZ ;  /* 0x0000001705177210 */ /* 0x000fe40007ffe0ff */
[----:B------:R-:W-:Y:S05]  /*41b0*/  @!P0 MOV R19, R4 ;  /* 0x0000000400138202 */ /* 0x000fea0000000f00 */
[----:B------:R1:W-:Y:S02]  /*41c0*/  ST.E.128 desc[UR4][R22.64], R16 ;  /* 0x0000001016007985 */ /* 0x0003e4000c101d04 */
.L_x_994:
[----:B------:R-:W-:Y:S05]  /*41d0*/  BSYNC.RECONVERGENT B0 ;  /* 0x0000000000007941 */ /* 0x000fea0003800200 */
.L_x_993:
[----:B------:R-:W-:Y:S04]  /*41e0*/  BSSY.RECONVERGENT B0, `(.L_x_995) ;  /* 0x0000039000007945 */ /* 0x000fe80003800200 */
[----:B------:R-:W-:Y:S05]  /*41f0*/  @P4 BRA `(.L_x_996) ;  /* 0x0000000000dc4947 */ /* 0x000fea0003800000 */
[----:B------:R-:W-:Y:S02]  /*4200*/  ISETP.GE.AND P0, PT, R148, R14, PT ;  /* 0x0000000e9400720c */ /* 0x000fe40003f06270 */
[C---:B-1234-:R-:W-:Y:S04]  /*4210*/  LEA R16, P1, R110.reuse, R32, 0x8 ;  /* 0x000000206e107211 */ /* 0x05efe800078240ff */
[----:B------:R-:W-:Y:S06]  /*4220*/  LEA.HI.X R17, R110, R33, R111, 0x8, P1 ;  /* 0x000000216e117211 */ /* 0x000fec00008f446f */
        /* <DEDUP_REMOVED lines=52> */
.L_x_996:
[----:B------:R-:W-:Y:S05]  /*4570*/  BSYNC.RECONVERGENT B0 ;  /* 0x0000000000007941 */ /* 0x000fea0003800200 */
.L_x_995:
[----:B------:R-:W-:Y:S04]  /*4580*/  BSSY.RECONVERGENT B0, `(.L_x_997) ;  /* 0x000003b000007945 */ /* 0x000fe80003800200 */
[----:B------:R-:W-:Y:S05]  /*4590*/  @P5 BRA `(.L_x_998) ;  /* 0x0000000000e45947 */ /* 0x000fea0003800000 */
[----:B------:R-:W-:Y:S01]  /*45a0*/  IMAD R0, R111, 0x140, RZ ;  /* 0x000001406f007824 */ /* 0x000fe200078e02ff */
[----:B------:R-:W-:Y:S01]  /*45b0*/  ISETP.GE.AND P0, PT, R148, R14, PT ;  /* 0x0000000e9400720c */ /* 0x000fe20003f06270 */
[----:B------:R-:W-:Y:S05]  /*45c0*/  IMAD.WIDE.U32 R4, R110, 0x140, R32 ;  /* 0x000001406e047825 */ /* 0x000fea00078e0020 */
[----:B------:R-:W-:Y:S05]  /*45d0*/  IADD3 R5, PT, PT, R0, R5, RZ ;  /* 0x0000000500057210 */ /* 0x000fea0007ffe0ff */
[----:B-1234-:R-:W2:Y:S02]  /*45e0*/  LD.E.128 R16, desc[UR4][R4.64] ;  /* 0x0000000404107980 */ /* 0x01eea4000c101d00 */
[C---:B------:R-:W-:Y:S04]  /*45f0*/  @!P0 IMAD.WIDE R2, R11.reuse, 0x140, R6 ;  /* 0x000001400b028825 */ /* 0x040fe800078e0206 */
[----:B------:R-:W-:Y:S02]  /*4600*/  @!P0 IMAD.WIDE R24, R11, 0x140, R26 ;  /* 0x000001400b188825 */ /* 0x000fe400078e021a */
        /* <DEDUP_REMOVED lines=50> */
.L_x_998:
[----:B------:R-:W-:Y:S05]  /*4930*/  BSYNC.RECONVERGENT B0 ;  /* 0x0000000000007941 */ /* 0x000fea0003800200 */
.L_x_997:
[----:B------:R-:W-:Y:S04]  /*4940*/  BSSY.RECONVERGENT B0, `(.L_x_999) ;  /* 0x000003b000007945 */ /* 0x000fe80003800200 */
[----:B------:R-:W-:Y:S05]  /*4950*/  @P6 BRA `(.L_x_1000) ;  /* 0x0000000000e46947 */ /* 0x000fea0003800000 */
[----:B------:R-:W-:Y:S01]  /*4960*/  IMAD R0, R111, 0x180, RZ ;  /* 0x000001806f007824 */ /* 0x000fe200078e02ff */
[----:B------:R-:W-:Y:S01]  /*4970*/  ISETP.GE.AND P0, PT, R148, R14, PT ;  /* 0x0000000e9400720c */ /* 0x000fe20003f06270 */
[----:B------:R-:W-:Y:S04]  /*4980*/  IMAD.WIDE.U32 R32, R110, 0x180, R32 ;  /* 0x000001806e207825 */ /* 0x000fe800078e0020 */
[----:B--2---:R-:W-:Y:S01]  /*4990*/  IMAD.WIDE.U32 R28, R172, 0x180, R28 ;  /* 0x00000180ac1c7825 */ /* 0x004fe200078e001c */
[----:B------:R-:W-:Y:S05]  /*49a0*/  IADD3 R33, PT, PT, R0, R33, RZ ;  /* 0x0000002100217210 */ /* 0x000fea0007ffe0ff */
[----:B-1-34-:R-:W2:Y:S02]  /*49b0*/  LD.E.128 R16, desc[UR4][R32.64] ;  /* 0x0000000420107980 */ /* 0x01aea4000c101d00 */
        /* <DEDUP_REMOVED lines=38> */
[CC--:B------:R-:W-:Y:S01]  /*4c20*/  @!P0 FMUL.FTZ R4, R7.reuse, R5.reuse ;  /* 0x0000000507048220 */ /* 0x0c0fe20000410000 */
[----:B------:R-:W-:Y:S01]  /*4c30*/  @!P0 FMUL.FTZ R25, R7, R22 ;  /* 0x0000001607198220 */ /* 0x000fe20000410000 */
[----:B------:R-:W-:Y:S01]  /*4c40*/  @!P0 MOV R17, R2 ;  /* 0x0000000200118202 */ /* 0x000fe20000000f00 */
[----:B------:R-:W-:Y:S01]  /*4c50*/  @!P0 FFMA.FTZ R3, R21, R6, R3 ;  /* 0x0000000615038223 */ /* 0x000fe20000010003 */
[----:B------:R-:W-:Y:S01]  /*4c60*/  @!P0 FFMA.FTZ R4, R22, R8, R4 ;  /* 0x0000000816048223 */ /* 0x000fe20000010004 */
[----:B------:R-:W-:Y:S01]  /*4c70*/  @!P0 FFMA.FTZ R25, R8, R5, -R25 ;  /* 0x0000000508198223 */ /* 0x000fe20000010819 */
[----:B------:R-:W-:Y:S02]  /*4c80*/  IMAD R5, R173, 0x180, RZ ;  /* 0x00000180ad057824 */ /* 0x000fe400078e02ff */
[----:B------:R-:W-:Y:S02]  /*4c90*/  @!P0 F2FP.F16.F32.PACK_AB R3, R3, R14 ;  /* 0x0000000e0303823e */ /* 0x000fe400000000ff */
[----:B------:R-:W-:Y:S02]  /*4ca0*/  @!P0 F2FP.F16.F32.PACK_AB R4, R4, R25 ;  /* 0x000000190404823e */ /* 0x000fe400000000ff */
[----:B------:R-:W-:Y:S02]  /*4cb0*/  IADD3 R29, PT, PT, R5, R29, RZ ;  /* 0x0000001d051d7210 */ /* 0x000fe40007ffe0ff */
[----:B------:R-:W-:Y:S02]  /*4cc0*/  @!P0 MOV R18, R3 ;  /* 0x0000000300128202 */ /* 0x000fe40000000f00 */
[----:B------:R-:W-:Y:S05]  /*4cd0*/  @!P0 MOV R19, R4 ;  /* 0x0000000400138202 */ /* 0x000fea0000000f00 */
[----:B------:R1:W-:Y:S02]  /*4ce0*/  ST.E.128 desc[UR4][R28.64], R16 ;  /* 0x000000101c007985 */ /* 0x0003e4000c101d04 */
.L_x_1000:
[----:B------:R-:W-:Y:S05]  /*4cf0*/  BSYNC.RECONVERGENT B0 ;  /* 0x0000000000007941 */ /* 0x000fea0003800200 */
.L_x_999:
[----:B------:R-:W5:Y:S02]  /*4d00*/  LD.E R0, desc[UR4][R150.64+0xd0] ;  /* 0x0000d00496007980 */ /* 0x000f64000c101900 */
[----:B-----5:R-:W-:Y:S05]  /*4d10*/  IMAD.U32 R0, R0, -0x80, RZ ;  /* 0xffffff8000007824 */ /* 0x020fea00078e00ff */
[C---:B------:R-:W-:Y:S02]  /*4d20*/  LEA R12, P1, R0.reuse, R12, 0x1 ;  /* 0x0000000c000c7211 */ /* 0x040fe400078208ff */
[C---:B------:R-:W-:Y:S02]  /*4d30*/  LEA R30, P0, R0.reuse, R30, 0x1 ;  /* 0x0000001e001e7211 */ /* 0x040fe400078008ff */
[C---:B------:R-:W-:Y:S02]  /*4d40*/  LEA.HI.X.SX32 R13, R0.reuse, R13, 0x1, P1 ;  /* 0x0000000d000d7211 */ /* 0x040fe400008f0eff */
[----:B------:R-:W-:Y:S01]  /*4d50*/  LEA.HI.X.SX32 R31, R0, R31, 0x1, P0 ;  /* 0x0000001f001f7211 */ /* 0x000fe200000f0eff */
[----:B------:R-:W-:Y:S05]  /*4d60*/  BRA `(.L_x_983) ;  /* 0x0000003000587947 */ /* 0x000fea0003800000 */
.L_x_984:
[----:B------:R-:W-:Y:S01]  /*4d70*/  LEA.HI R16, R14, R14, RZ, 0x1 ;  /* 0x0000000e0e107211 */ /* 0x000fe200078f08ff */
[----:B------:R-:W2:Y:S01]  /*4d80*/  LD.E R0, desc[UR4][R150.64+0xc0] ;  /* 0x0000c00496007980 */ /* 0x000ea2000c101900 */
[----:B------:R-:W-:Y:S02]  /*4d90*/  BSSY.RECONVERGENT B0, `(.L_x_1001) ;  /* 0x0000063000007945 */ /* 0x000fe40003800200 */
[----:B------:R-:W-:Y:S04]  /*4da0*/  SHF.R.S32.HI R16, RZ, 0x1, R16 ;  /* 0x00000001ff107819 */ /* 0x000fe80000011410 */
[----:B------:R-:W-:Y:S01]  /*4db0*/  ISETP.GE.AND P1, PT, R148, R16, PT ;  /* 0x000000109400720c */ /* 0x000fe20003f26270 */
        /* <DEDUP_REMOVED lines=17> */
[----:B------:R-:W-:Y:S04]  /*4ed0*/  @!P0 IADD3 R116, P2, PT, R2, R69, RZ ;  /* 0x0000004502748210 */ /* 0x000fe80007f5e0ff */
[----:B------:R-:W-:Y:S02]  /*4ee0*/  @!P0 IADD3.X R117, PT, PT, R0, R68, RZ, P2, !PT ;  /* 0x0000004400758210 */ /* 0x000fe400017fe4ff */
        /* <DEDUP_REMOVED lines=8> */
[----:B-1----:R-:W-:Y:S01]  /*4f70*/  @!P0 HADD2.F32 R2, -RZ, R4.H1_H1 ;  /* 0x30000004ff028230 */ /* 0x002fe20000004100 */
[----:B------:R-:W-:Y:S01]  /*4f80*/  @!P0 MOV R29, R38 ;  /* 0x00000026001d8202 */ /* 0x000fe20000000f00 */
[--C-:B------:R-:W-:Y:S02]  /*4f90*/  @!P0 HADD2.F32 R3, -RZ, R5.reuse.H0_H0 ;  /* 0x20000005ff038230 */ /* 0x100fe40000004100 */
[----:B------:R-:W-:Y:S02]  /*4fa0*/  @!P0 HADD2.F32 R4, -RZ, R5.H1_H1 ;  /* 0x30000005ff048230 */ /* 0x000fe40000004100 */
[----:B------:R-:W-:Y:S02]  /*4fb0*/  @!P0 HADD2.F32 R5, -RZ, R6.H0_H0 ;  /* 0x20000006ff058230 */ /* 0x000fe40000004100 */
[--C-:B------:R-:W-:Y:S02]  /*4fc0*/  @!P0 HADD2.F32 R18, -RZ, R7.reuse.H0_H0 ;  /* 0x20000007ff128230 */ /* 0x100fe40000004100 */
[----:B------:R-:W-:Y:S02]  /*4fd0*/  @!P0 HADD2.F32 R17, -RZ, R7.H1_H1 ;  /* 0x30000007ff118230 */ /* 0x000fe40000004100 */
[--C-:B----4-:R-:W-:Y:S02]  /*4fe0*/  @!P0 HADD2.F32 R20, -RZ, R118.reuse.H0_H0 ;  /* 0x20000076ff148230 */ /* 0x110fe40000004100 */
[--C-:B------:R-:W-:Y:S02]  /*4ff0*/  @!P0 HADD2.F32 R7, -RZ, R119.reuse.H0_H0 ;  /* 0x20000077ff078230 */ /* 0x100fe40000004100 */
[----:B------:R-:W-:Y:S02]  /*5000*/  @!P0 HADD2.F32 R8, -RZ, R119.H1_H1 ;  /* 0x30000077ff088230 */ /* 0x000fe40000004100 */
[----:B------:R-:W-:Y:S01]  /*5010*/  @!P2 FADD.FTZ R20, -R20, -RZ ;  /* 0x800000ff1414a221 */ /* 0x000fe20000010100 */
[----:B------:R-:W-:Y:S02]  /*5020*/  @!P0 HADD2.F32 R19, -RZ, R118.H1_H1 ;  /* 0x30000076ff138230 */ /* 0x000fe40000004100 */
[----:B------:R-:W-:Y:S01]  /*5030*/  @!P2 FADD.FTZ R7, -R7, -RZ ;  /* 0x800000ff0707a221 */ /* 0x000fe20000010100 */
[--C-:B------:R-:W-:Y:S02]  /*5040*/  @!P0 HADD2.F32 R24, -RZ, R116.reuse.H0_H0 ;  /* 0x20000074ff188230 */ /* 0x100fe40000004100 */
[----:B------:R-:W-:Y:S01]  /*5050*/  @!P0 FMUL.FTZ R5, R5, R20 ;  /* 0x0000001405058220 */ /* 0x000fe20000410000 */
[----:B------:R-:W-:Y:S01]  /*5060*/  @!P0 HADD2.F32 R23, -RZ, R116.H1_H1 ;  /* 0x30000074ff178230 */ /* 0x000fe20000004100 */
[----:B------:R-:W-:Y:S01]  /*5070*/  @!P0 MOV R20, R36 ;  /* 0x0000002400148202 */ /* 0x000fe20000000f00 */
[--C-:B------:R-:W-:Y:S02]  /*5080*/  @!P0 HADD2.F32 R22, -RZ, R117.reuse.H0_H0 ;  /* 0x20000075ff168230 */ /* 0x100fe40000004100 */
[----:B------:R-:W-:Y:S01]  /*5090*/  @!P2 FADD.FTZ R19, -R19, -RZ ;  /* 0x800000ff1313a221 */ /* 0x000fe20000010100 */
[----:B------:R-:W-:Y:S02]  /*50a0*/  @!P0 HADD2.F32 R21, -RZ, R117.H1_H1 ;  /* 0x30000075ff158230 */ /* 0x000fe40000004100 */
[----:B------:R-:W-:Y:S01]  /*50b0*/  @!P2 FADD.FTZ R23, -R23, -RZ ;  /* 0x800000ff1717a221 */ /* 0x000fe20000010100 */
[----:B------:R-:W-:Y:S02]  /*50c0*/  @!P0 HADD2.F32 R6, -RZ, R6.H1_H1 ;  /* 0x30000006ff068230 */ /* 0x000fe40000004100 */
[----:B------:R-:W-:Y:S01]  /*50d0*/  @!P2 FADD.FTZ R8, -R8, -RZ ;  /* 0x800000ff0808a221 */ /* 0x000fe20000010100 */
[----:B-----5:R-:W-:Y:S02]  /*50e0*/  @!P0 HADD2.F32 R25, -RZ, R34.H1_H1 ;  /* 0x30000022ff198230 */ /* 0x020fe40000004100 */
[----:B------:R-:W-:Y:S01]  /*50f0*/  @!P2 FADD.FTZ R24, -R24, -RZ ;  /* 0x800000ff1818a221 */ /* 0x000fe20000010100 */
[--C-:B------:R-:W-:Y:S02]  /*5100*/  @!P0 HADD2.F32 R26, -RZ, R35.reuse.H0_H0 ;  /* 0x20000023ff1a8230 */ /* 0x100fe40000004100 */
[----:B------:R-:W-:Y:S01]  /*5110*/  @!P0 FMUL.FTZ R7, R18, R7 ;  /* 0x0000000712078220 */ /* 0x000fe20000410000 */
[----:B------:R-:W-:Y:S02]  /*5120*/  @!P0 HADD2.F32 R18, -RZ, R32.H0_H0 ;  /* 0x20000020ff128230 */ /* 0x000fe40000004100 */
[----:B------:R-:W-:Y:S01]  /*5130*/  @!P0 FMUL.FTZ R8, R17, R8 ;  /* 0x0000000811088220 */ /* 0x000fe20000410000 */
[--C-:B------:R-:W-:Y:S02]  /*5140*/  @!P0 HADD2.F32 R17, -RZ, R20.reuse.H0_H0 ;  /* 0x20000014ff118230 */ /* 0x100fe40000004100 */
[----:B------:R-:W-:Y:S01]  /*5150*/  @!P2 FADD.FTZ R22, -R22, -RZ ;  /* 0x800000ff1616a221 */ /* 0x000fe20000010100 */
[----:B------:R-:W-:Y:S02]  /*5160*/  @!P0 HADD2.F32 R27, -RZ, R35.H1_H1 ;  /* 0x30000023ff1b8230 */ /* 0x000fe40000004100 */
[----:B------:R-:W-:Y:S01]  /*5170*/  @!P2 FADD.FTZ R21, -R21, -RZ ;  /* 0x800000ff1515a221 */ /* 0x000fe20000010100 */
[----:B------:R-:W-:Y:S01]  /*5180*/  @!P0 FMUL.FTZ R6, R6, R19 ;  /* 0x0000001306068220 */ /* 0x000fe20000410000 */
[----:B------:R-:W-:Y:S02]  /*5190*/  @!P0 HADD2.F32 R19, -RZ, R20.H1_H1 ;  /* 0x30000014ff138230 */ /* 0x000fe40000004100 */
[----:B------:R-:W-:Y:S01]  /*51a0*/  @!P0 FMUL.FTZ R0, R0, R24 ;  /* 0x0000001800008220 */ /* 0x000fe20000410000 */
[----:B------:R-:W-:Y:S01]  /*51b0*/  @!P0 HADD2.F32 R20, -RZ, R32.H1_H1 ;  /* 0x30000020ff148230 */ /* 0x000fe20000004100 */
[----:B------:R-:W-:Y:S01]  /*51c0*/  @!P0 MOV R32, R39 ;  /* 0x0000002700208202 */ /* 0x000fe20000000f00 */
[----:B------:R-:W-:Y:S01]  /*51d0*/  @!P0 FMUL.FTZ R2, R2, R23 ;  /* 0x0000001702028220 */ /* 0x000fe20000410000 */
[----:B------:R-:W-:Y:S01]  /*51e0*/  @!P0 FMUL.FTZ R3, R3, R22 ;  /* 0x0000001603038220 */ /* 0x000fe20000410000 */
[----:B------:R-:W-:Y:S01]  /*51f0*/  @!P0 FMUL.FTZ R4, R4, R21 ;  /* 0x0000001504048220 */ /* 0x000fe20000410000 */
[--C-:B------:R-:W-:Y:S02]  /*5200*/  @!P0 HADD2.F32 R22, -RZ, R33.reuse.H0_H0 ;  /* 0x20000021ff168230 */ /* 0x100fe40000004100 */
[----:B------:R-:W-:Y:S01]  /*5210*/  @!P0 FFMA.FTZ R0, R17, R18, R0 ;  /* 0x0000001211008223 */ /* 0x000fe20000010000 */
[--C-:B------:R-:W-:Y:S02]  /*5220*/  @!P0 HADD2.F32 R21, -RZ, R28.reuse.H0_H0 ;  /* 0x2000001cff158230 */ /* 0x100fe40000004100 */
[----:B------:R-:W-:Y:S01]  /*5230*/  @!P0 FFMA.FTZ R2, R19, R20, R2 ;  /* 0x0000001413028223 */ /* 0x000fe20000010002 */
[----:B------:R-:W-:Y:S02]  /*5240*/  @!P0 HADD2.F32 R23, -RZ, R33.H1_H1 ;  /* 0x30000021ff178230 */ /* 0x000fe40000004100 */
[----:B------:R-:W-:Y:S02]  /*5250*/  @!P0 HADD2.F32 R17, -RZ, R28.H1_H1 ;  /* 0x3000001cff118230 */ /* 0x000fe40000004100 */
[----:B------:R-:W-:Y:S01]  /*5260*/  @!P0 FFMA.FTZ R3, R21, R22, R3 ;  /* 0x0000001615038223 */ /* 0x000fe20000010003 */
[----:B------:R-:W-:Y:S01]  /*5270*/  @!P0 F2FP.F16.F32.PACK_AB R0, R2, R0 ;  /* 0x000000000200823e */ /* 0x000fe200000000ff */
[----:B------:R-:W-:Y:S01]  /*5280*/  @!P0 HADD2.F32 R24, -RZ, R34.H0_H0 ;  /* 0x20000022ff188230 */ /* 0x000fe20000004100 */
[----:B------:R-:W-:Y:S01]  /*5290*/  MOV R2, R73 ;  /* 0x0000004900027202 */ /* 0x000fe20000000f00 */
[--C-:B------:R-:W-:Y:S01]  /*52a0*/  @!P0 HADD2.F32 R18, -RZ, R29.reuse.H0_H0 ;  /* 0x2000001dff128230 */ /* 0x100fe20000004100 */
[----:B------:R-:W-:Y:S01]  /*52b0*/  @!P0 MOV R36, R0 ;  /* 0x0000000000248202 */ /* 0x000fe20000000f00 */
[----:B------:R-:W-:Y:S02]  /*52c0*/  @!P0 HADD2.F32 R19, -RZ, R29.H1_H1 ;  /* 0x3000001dff138230 */ /* 0x000fe40000004100 */
[----:B------:R-:W-:Y:S01]  /*52d0*/  @!P0 FFMA.FTZ R4, R17, R23, R4 ;  /* 0x0000001711048223 */ /* 0x000fe20000010004 */
[--C-:B------:R-:W-:Y:S02]  /*52e0*/  @!P0 HADD2.F32 R20, -RZ, R32.reuse.H0_H0 ;  /* 0x20000020ff148230 */ /* 0x100fe40000004100 */
[----:B------:R-:W-:Y:S01]  /*52f0*/  @!P0 FFMA.FTZ R5, R18, R24, R5 ;  /* 0x0000001812058223 */ /* 0x000fe20000010005 */
[----:B------:R-:W-:Y:S02]  /*5300*/  @!P0 HADD2.F32 R21, -RZ, R32.H1_H1 ;  /* 0x30000020ff158230 */ /* 0x000fe40000004100 */
[----:B------:R-:W-:Y:S01]  /*5310*/  @!P0 FFMA.FTZ R6, R19, R25, R6 ;  /* 0x0000001913068223 */ /* 0x000fe20000010006 */
[----:B------:R-:W-:Y:S01]  /*5320*/  @!P0 F2FP.F16.F32.PACK_AB R3, R4, R3 ;  /* 0x000000030403823e */ /* 0x000fe200000000ff */
[----:B------:R-:W-:Y:S01]  /*5330*/  @!P0 FFMA.FTZ R7, R20, R26, R7 ;  /* 0x0000001a14078223 */ /* 0x000fe20000010007 */
[----:B------:R-:W-:Y:S02]  /*5340*/  @!P0 FFMA.FTZ R8, R21, R27, R8 ;  /* 0x0000001b15088223 */ /* 0x000fe40000010008 */
[----:B------:R-:W-:Y:S02]  /*5350*/  @!P0 F2FP.F16.F32.PACK_AB R5, R6, R5 ;  /* 0x000000050605823e */ /* 0x000fe400000000ff */
[----:B------:R-:W-:Y:S02]  /*5360*/  @!P0 MOV R37, R3 ;  /* 0x0000000300258202 */ /* 0x000fe40000000f00 */
[----:B------:R-:W-:Y:S02]  /*5370*/  @!P0 F2FP.F16.F32.PACK_AB R7, R8, R7 ;  /* 0x000000070807823e */ /* 0x000fe400000000ff */
[----:B------:R-:W-:Y:S02]  /*5380*/  MOV R3, R72 ;  /* 0x0000004800037202 */ /* 0x000fe40000000f00 */
[----:B------:R-:W-:Y:S02]  /*5390*/  @!P0 MOV R38, R5 ;  /* 0x0000000500268202 */ /* 0x000fe40000000f00 */
[----:B------:R-:W-:Y:S05]  /*53a0*/  @!P0 MOV R39, R7 ;  /* 0x0000000700278202 */ /* 0x000fea0000000f00 */
[----:B------:R1:W-:Y:S02]  /*53b0*/  ST.E.128 desc[UR4][R2.64], R36 ;  /* 0x0000002402007985 */ /* 0x0003e4000c101d04 */
.L_x_1002:
[----:B------:R-:W-:Y:S05]  /*53c0*/  BSYNC.RECONVERGENT B0 ;  /* 0x0000000000007941 */ /* 0x000fea0003800200 */
.L_x_1001:
[C---:B------:R-:W-:Y:S01]  /*53d0*/  ISETP.GE.OR P0, PT, R56.reuse, R86, P4 ;  /* 0x000000563800720c */ /* 0x040fe20002706670 */
[----:B------:R-:W-:Y:S01]  /*53e0*/  BSSY.RECONVERGENT B0, `(.L_x_1003) ;  /* 0x000005f000007945 */ /* 0x000fe20003800200 */
[C---:B------:R-:W-:Y:S02]  /*53f0*/  LEA R18, P2, R77.reuse, R10, 0x1 ;  /* 0x0000000a4d127211 */ /* 0x040fe400078408ff */
[----:B------:R-:W-:Y:S02]  /*5400*/  ISETP.LT.OR P3, PT, R56, R87, P0 ;  /* 0x000000573800720c */ /* 0x000fe40000761670 */
[C---:B------:R-:W-:Y:S02]  /*5410*/  LEA R120, P0, R44.reuse, R73, 0x1 ;  /* 0x000000492c787211 */ /* 0x040fe400078008ff */
        /* <DEDUP_REMOVED lines=24> */
[----:B-1----:R-:W-:Y:S02]  /*55a0*/  @!P0 HADD2.F32 R2, -RZ, R4.H1_H1 ;  /* 0x30000004ff028230 */ /* 0x002fe40000004100 */
[--C-:B------:R-:W-:Y:S02]  /*55b0*/  @!P0 HADD2.F32 R3, -RZ, R5.reuse.H0_H0 ;  /* 0x20000005ff038230 */ /* 0x100fe40000004100 */
[----:B------:R-:W-:Y:S02]  /*55c0*/  @!P0 HADD2.F32 R4, -RZ, R5.H1_H1 ;  /* 0x30000005ff048230 */ /* 0x000fe40000004100 */
[--C-:B------:R-:W-:Y:S02]  /*55d0*/  @!P0 HADD2.F32 R5, -RZ, R6.reuse.H0_H0 ;  /* 0x20000006ff058230 */ /* 0x100fe40000004100 */
[--C-:B------:R-:W-:Y:S02]  /*55e0*/  @!P0 HADD2.F32 R20, -RZ, R7.reuse.H0_H0 ;  /* 0x20000007ff148230 */ /* 0x100fe40000004100 */
[----:B------:R-:W-:Y:S02]  /*55f0*/  @!P0 HADD2.F32 R17, -RZ, R7.H1_H1 ;  /* 0x30000007ff118230 */ /* 0x000fe40000004100 */
[----:B------:R-:W-:Y:S02]  /*5600*/  @!P0 HADD2.F32 R6, -RZ, R6.H1_H1 ;  /* 0x30000006ff068230 */ /* 0x000fe40000004100 */
        /* <DEDUP_REMOVED lines=11> */
[----:B------:R-:W-:Y:S01]  /*56c0*/  @!P0 FMUL.FTZ R6, R6, R21 ;  /* 0x0000001506068220 */ /* 0x000fe20000410000 */
[----:B------:R-:W-:Y:S02]  /*56d0*/  @!P0 HADD2.F32 R23, -RZ, R117.H1_H1 ;  /* 0x30000075ff178230 */ /* 0x000fe40000004100 */
[----:B------:R-:W-:Y:S01]  /*56e0*/  @!P2 FADD.FTZ R7, -R7, -RZ ;  /* 0x800000ff0707a221 */ /* 0x000fe20000010100 */
[----:B------:R-:W-:Y:S02]  /*56f0*/  @!P0 HADD2.F32 R21, -RZ, R22.H1_H1 ;  /* 0x30000016ff158230 */ /* 0x000fe40000004100 */
[----:B------:R-:W-:Y:S01]  /*5700*/  @!P2 FADD.FTZ R8, -R8, -RZ ;  /* 0x800000ff0808a221 */ /* 0x000fe20000010100 */
[----:B-----5:R-:W-:Y:S02]  /*5710*/  @!P0 HADD2.F32 R27, -RZ, R34.H1_H1 ;  /* 0x30000022ff1b8230 */ /* 0x020fe40000004100 */
[----:B------:R-:W-:Y:S01]  /*5720*/  @!P2 FADD.FTZ R26, -R26, -RZ ;  /* 0x800000ff1a1aa221 */ /* 0x000fe20000010100 */
[--C-:B------:R-:W-:Y:S02]  /*5730*/  @!P0 HADD2.F32 R28, -RZ, R35.reuse.H0_H0 ;  /* 0x20000023ff1c8230 */ /* 0x100fe40000004100 */
[----:B------:R-:W-:Y:S01]  /*5740*/  @!P2 FADD.FTZ R25, -R25, -RZ ;  /* 0x800000ff1919a221 */ /* 0x000fe20000010100 */
[----:B------:R-:W-:Y:S02]  /*5750*/  @!P0 HADD2.F32 R29, -RZ, R35.H1_H1 ;  /* 0x30000023ff1d8230 */ /* 0x000fe40000004100 */
[----:B------:R-:W-:Y:S01]  /*5760*/  @!P2 FADD.FTZ R24, -R24, -RZ ;  /* 0x800000ff1818a221 */ /* 0x000fe20000010100 */
[----:B------:R-:W-:Y:S01]  /*5770*/  @!P0 FMUL.FTZ R7, R20, R7 ;  /* 0x0000000714078220 */ /* 0x000fe20000410000 */
[----:B------:R-:W-:Y:S02]  /*5780*/  @!P0 HADD2.F32 R20, -RZ, R32.H0_H0 ;  /* 0x20000020ff148230 */ /* 0x000fe40000004100 */
[----:B------:R-:W-:Y:S01]  /*5790*/  @!P0 FMUL.FTZ R8, R17, R8 ;  /* 0x0000000811088220 */ /* 0x000fe20000410000 */
[----:B------:R-:W-:Y:S02]  /*57a0*/  @!P0 HADD2.F32 R17, -RZ, R22.H0_H0 ;  /* 0x20000016ff118230 */ /* 0x000fe40000004100 */
[----:B------:R-:W-:Y:S01]  /*57b0*/  @!P2 FADD.FTZ R23, -R23, -RZ ;  /* 0x800000ff1717a221 */ /* 0x000fe20000010100 */
[----:B------:R-:W-:Y:S01]  /*57c0*/  @!P0 HADD2.F32 R22, -RZ, R32.H1_H1 ;  /* 0x30000020ff168230 */ /* 0x000fe20000004100 */
[----:B------:R-:W-:Y:S01]  /*57d0*/  @!P0 MOV R32, R38 ;  /* 0x0000002600208202 */ /* 0x000fe20000000f00 */
[----:B------:R-:W-:Y:S01]  /*57e0*/  @!P0 FMUL.FTZ R0, R0, R26 ;  /* 0x0000001a00008220 */ /* 0x000fe20000410000 */
[----:B------:R-:W-:Y:S01]  /*57f0*/  @!P0 FMUL.FTZ R2, R2, R25 ;  /* 0x0000001902028220 */ /* 0x000fe20000410000 */
[----:B------:R-:W-:Y:S01]  /*5800*/  @!P0 FMUL.FTZ R3, R3, R24 ;  /* 0x0000001803038220 */ /* 0x000fe20000410000 */
[--C-:B------:R-:W-:Y:S02]  /*5810*/  @!P0 HADD2.F32 R24, -RZ, R33.reuse.H0_H0 ;  /* 0x20000021ff188230 */ /* 0x100fe40000004100 */
[----:B------:R-:W-:Y:S01]  /*5820*/  @!P0 FMUL.FTZ R4, R4, R23 ;  /* 0x0000001704048220 */ /* 0x000fe20000410000 */
[----:B------:R-:W-:Y:S01]  /*5830*/  @!P0 HADD2.F32 R25, -RZ, R33.H1_H1 ;  /* 0x30000021ff198230 */ /* 0x000fe20000004100 */
[----:B------:R-:W-:Y:S01]  /*5840*/  @!P0 MOV R33, R39 ;  /* 0x0000002700218202 */ /* 0x000fe20000000f00 */
[--C-:B------:R-:W-:Y:S02]  /*5850*/  @!P0 HADD2.F32 R23, -RZ, R40.reuse.H0_H0 ;  /* 0x20000028ff178230 */ /* 0x100fe40000004100 */
[----:B------:R-:W-:Y:S01]  /*5860*/  @!P0 FFMA.FTZ R0, R17, R20, R0 ;  /* 0x0000001411008223 */ /* 0x000fe20000010000 */
[----:B------:R-:W-:Y:S02]  /*5870*/  @!P0 HADD2.F32 R17, -RZ, R40.H1_H1 ;  /* 0x30000028ff118230 */ /* 0x000fe40000004100 */
[----:B------:R-:W-:Y:S01]  /*5880*/  @!P0 FFMA.FTZ R2, R21, R22, R2 ;  /* 0x0000001615028223 */ /* 0x000fe20000010002 */
[----:B------:R-:W-:Y:S02]  /*5890*/  @!P0 HADD2.F32 R26, -RZ, R34.H0_H0 ;  /* 0x20000022ff1a8230 */ /* 0x000fe40000004100 */
[----:B------:R-:W-:Y:S01]  /*58a0*/  @!P0 FFMA.FTZ R3, R23, R24, R3 ;  /* 0x0000001817038223 */ /* 0x000fe20000010003 */
[--C-:B------:R-:W-:Y:S02]  /*58b0*/  @!P0 HADD2.F32 R20, -RZ, R32.reuse.H0_H0 ;  /* 0x20000020ff148230 */ /* 0x100fe40000004100 */
[----:B------:R-:W-:Y:S01]  /*58c0*/  @!P0 FFMA.FTZ R4, R17, R25, R4 ;  /* 0x0000001911048223 */ /* 0x000fe20000010004 */
[----:B------:R-:W-:Y:S01]  /*58d0*/  @!P0 F2FP.F16.F32.PACK_AB R0, R2, R0 ;  /* 0x000000000200823e */ /* 0x000fe200000000ff */
[----:B------:R-:W-:Y:S02]  /*58e0*/  @!P0 HADD2.F32 R21, -RZ, R32.H1_H1 ;  /* 0x30000020ff158230 */ /* 0x000fe40000004100 */
[--C-:B------:R-:W-:Y:S01]  /*58f0*/  @!P0 HADD2.F32 R22, -RZ, R33.reuse.H0_H0 ;  /* 0x20000021ff168230 */ /* 0x100fe20000004100 */
[----:B------:R-:W-:Y:S01]  /*5900*/  @!P0 F2FP.F16.F32.PACK_AB R3, R4, R3 ;  /* 0x000000030403823e */ /* 0x000fe200000000ff */
[----:B------:R-:W-:Y:S01]  /*5910*/  @!P0 HADD2.F32 R23, -RZ, R33.H1_H1 ;  /* 0x30000021ff178230 */ /* 0x000fe20000004100 */
[----:B------:R-:W-:Y:S01]  /*5920*/  @!P0 MOV R36, R0 ;  /* 0x0000000000248202 */ /* 0x000fe20000000f00 */
[----:B------:R-:W-:Y:S01]  /*5930*/  @!P0 FFMA.FTZ R5, R20, R26, R5 ;  /* 0x0000001a14058223 */ /* 0x000fe20000010005 */
[----:B------:R-:W-:Y:S01]  /*5940*/  @!P0 MOV R37, R3 ;  /* 0x0000000300258202 */ /* 0x000fe20000000f00 */
        /* <DEDUP_REMOVED lines=8> */
.L_x_1004:
[----:B------:R-:W-:Y:S05]  /*59d0*/  BSYNC.RECONVERGENT B0 ;  /* 0x0000000000007941 */ /* 0x000fea0003800200 */
.L_x_1003:
[CC--:B------:R-:W-:Y:S01]  /*59e0*/  ISETP.GE.OR P0, PT, R99.reuse, R86.reuse, P4 ;  /* 0x000000566300720c */ /* 0x0c0fe20002706670 */
[----:B------:R-:W-:Y:S01]  /*59f0*/  BSSY.RECONVERGENT B0, `(.L_x_1005) ;  /* 0x0000062000007945 */ /* 0x000fe20003800200 */
[CC--:B------:R-:W-:Y:S02]  /*5a00*/  ISETP.GE.OR P3, PT, R98.reuse, R86.reuse, P4 ;  /* 0x000000566200720c */ /* 0x0c0fe40002766670 */
[-C--:B------:R-:W-:Y:S02]  /*5a10*/  ISETP.LT.OR P0, PT, R99, R87.reuse, P0 ;  /* 0x000000576300720c */ /* 0x080fe40000701670 */
[C---:B------:R-:W-:Y:S02]  /*5a20*/  ISETP.GE.OR P2, PT, R97.reuse, R86, P4 ;  /* 0x000000566100720c */ /* 0x040fe40002746670 */
[-C--:B------:R-:W-:Y:S02]  /*5a30*/  ISETP.LT.OR P3, PT, R98, R87.reuse, P3 ;  /* 0x000000576200720c */ /* 0x080fe40001f61670 */
[----:B------:R-:W-:Y:S07]  /*5a40*/  ISETP.LT.OR P5, PT, R97, R87, P2 ;  /* 0x000000576100720c */ /* 0x000fee00017a1670 */
[----:B------:R-:W-:Y:S06]  /*5a50*/  @P0 BRA `(.L_x_1006) ;  /* 0x00000004006c0947 */ /* 0x000fec0003800000 */
[----:B------:R-:W-:Y:S02]  /*5a60*/  ISETP.GE.AND P0, PT, R148, R14, PT ;  /* 0x0000000e9400720c */ /* 0x000fe40003f06270 */
[----:B-1----:R-:W-:Y:S04]  /*5a70*/  IADD3 R2, P2, PT, R18, R62, RZ ;  /* 0x0000003e12027210 */ /* 0x002fe80007f5e0ff */
[----:B------:R-:W-:Y:S05]  /*5a80*/  IADD3.X R3, PT, PT, R19, R61, RZ, P2, !PT ;  /* 0x0000003d13037210 */ /* 0x000fea00017fe4ff */
[----:B--2---:R-:W2:Y:S02]  /*5a90*/  LD.E.128 R36, desc[UR4][R2.64] ;  /* 0x0000000402247980 */ /* 0x004ea4000c101d00 */
[----:B------:R-:W-:Y:S01]  /*5aa0*/  @!P0 IMAD.WIDE R4, R16, 0x2, R2 ;  /* 0x0000000210048825 */ /* 0x000fe200078e0202 */
[----:B------:R-:W-:Y:S02]  /*5ab0*/  @!P0 SEL R6, R15, RZ, P1 ;  /* 0x000000ff0f068207 */ /* 0x000fe40000800000 */
[----:B------:R-:W-:Y:S02]  /*5ac0*/  @!P0 SEL R0, R114, RZ, P1 ;  /* 0x000000ff72008207 */ /* 0x000fe40000800000 */
[----:B------:R-:W-:Y:S04]  /*5ad0*/  @!P0 IADD3 R6, P2, PT, R89, R6, RZ ;  /* 0x0000000659068210 */ /* 0x000fe80007f5e0ff */
[----:B------:R-:W-:Y:S02]  /*5ae0*/  @!P0 SHF.L.U32 R20, R6, 0x1, RZ ;  /* 0x0000000106148819 */ /* 0x000fe400000006ff */
[----:B------:R-:W-:Y:S02]  /*5af0*/  @!P0 IADD3.X R0, PT, PT, R83, R0, RZ, P2, !PT ;  /* 0x0000000053008210 */ /* 0x000fe400017fe4ff */
[----:B------:R-:W-:Y:S02]  /*5b00*/  @!P0 IADD3 R116, P2, PT, R20, R69, RZ ;  /* 0x0000004514748210 */ /* 0x000fe40007f5e0ff */
[----:B------:R-:W-:Y:S02]  /*5b10*/  @!P0 SHF.L.U64.HI R0, R6, 0x1, R0 ;  /* 0x0000000106008819 */ /* 0x000fe40000010200 */
[----:B------:R-:W3:Y:S02]  /*5b20*/  @!P0 LD.E.128 R4, desc[UR4][R4.64] ;  /* 0x0000000404048980 */ /* 0x000ee4000c101d00 */
        /* <DEDUP_REMOVED lines=9> */
[----:B------:R-:W-:Y:S02]  /*5bc0*/  @!P0 HADD2.F32 R2, -RZ, R4.H1_H1 ;  /* 0x30000004ff028230 */ /* 0x000fe40000004100 */
[--C-:B------:R-:W-:Y:S02]  /*5bd0*/  @!P0 HADD2.F32 R3, -RZ, R5.reuse.H0_H0 ;  /* 0x20000005ff038230 */ /* 0x100fe40000004100 */
[----:B------:R-:W-:Y:S02]  /*5be0*/  @!P0 HADD2.F32 R4, -RZ, R5.H1_H1 ;  /* 0x30000005ff048230 */ /* 0x000fe40000004100 */
[----:B----4-:R-:W-:Y:S02]  /*5bf0*/  @!P0 HADD2.F32 R22, -RZ, R118.H0_H0 ;  /* 0x20000076ff168230 */ /* 0x010fe40000004100 */
[----:B------:R-:W-:Y:S02]  /*5c00*/  @!P0 HADD2.F32 R5, -RZ, R6.H0_H0 ;  /* 0x20000006ff058230 */ /* 0x000fe40000004100 */
[--C-:B-1----:R-:W-:Y:S02]  /*5c10*/  @!P0 HADD2.F32 R20, -RZ, R7.reuse.H0_H0 ;  /* 0x20000007ff148230 */ /* 0x102fe40000004100 */
[----:B------:R-:W-:Y:S01]  /*5c20*/  @!P2 FADD.FTZ R22, -R22, -RZ ;  /* 0x800000ff1616a221 */ /* 0x000fe20000010100 */
[----:B------:R-:W-:Y:S02]  /*5c30*/  @!P0 HADD2.F32 R17, -RZ, R7.H1_H1 ;  /* 0x30000007ff118230 */ /* 0x000fe40000004100 */
[--C-:B------:R-:W-:Y:S02]  /*5c40*/  @!P0 HADD2.F32 R7, -RZ, R119.reuse.H0_H0 ;  /* 0x20000077ff078230 */ /* 0x100fe40000004100 */
[----:B------:R-:W-:Y:S01]  /*5c50*/  @!P0 FMUL.FTZ R5, R5, R22 ;  /* 0x0000001605058220 */ /* 0x000fe20000410000 */
[----:B------:R-:W-:Y:S01]  /*5c60*/  @!P0 HADD2.F32 R8, -RZ, R119.H1_H1 ;  /* 0x30000077ff088230 */ /* 0x000fe20000004100 */
[----:B------:R-:W-:Y:S01]  /*5c70*/  @!P0 MOV R22, R36 ;  /* 0x0000002400168202 */ /* 0x000fe20000000f00 */
[----:B------:R-:W-:Y:S02]  /*5c80*/  @!P0 HADD2.F32 R26, -RZ, R116.H0_H0 ;  /* 0x20000074ff1a8230 */ /* 0x000fe40000004100 */
[----:B------:R-:W-:Y:S01]  /*5c90*/  @!P2 FADD.FTZ R7, -R7, -RZ ;  /* 0x800000ff0707a221 */ /* 0x000fe20000010100 */
[----:B------:R-:W-:Y:S02]  /*5ca0*/  @!P0 HADD2.F32 R21, -RZ, R118.H1_H1 ;  /* 0x30000076ff158230 */ /* 0x000fe40000004100 */
[----:B------:R-:W-:Y:S01]  /*5cb0*/  @!P2 FADD.FTZ R8, -R8, -RZ ;  /* 0x800000ff0808a221 */ /* 0x000fe20000010100 */
[--C-:B------:R-:W-:Y:S02]  /*5cc0*/  @!P0 HADD2.F32 R24, -RZ, R117.reuse.H0_H0 ;  /* 0x20000075ff188230 */ /* 0x100fe40000004100 */
[----:B------:R-:W-:Y:S01]  /*5cd0*/  @!P2 FADD.FTZ R26, -R26, -RZ ;  /* 0x800000ff1a1aa221 */ /* 0x000fe20000010100 */
[----:B------:R-:W-:Y:S02]  /*5ce0*/  @!P0 HADD2.F32 R23, -RZ, R117.H1_H1 ;  /* 0x30000075ff178230 */ /* 0x000fe40000004100 */
[----:B------:R-:W-:Y:S01]  /*5cf0*/  @!P2 FADD.FTZ R21, -R21, -RZ ;  /* 0x800000ff1515a221 */ /* 0x000fe20000010100 */
[----:B------:R-:W-:Y:S02]  /*5d00*/  @!P0 HADD2.F32 R25, -RZ, R116.H1_H1 ;  /* 0x30000074ff198230 */ /* 0x000fe40000004100 */
[----:B------:R-:W-:Y:S01]  /*5d10*/  @!P2 FADD.FTZ R24, -R24, -RZ ;  /* 0x800000ff1818a221 */ /* 0x000fe20000010100 */
[----:B------:R-:W-:Y:S02]  /*5d20*/  @!P0 HADD2.F32 R6, -RZ, R6.H1_H1 ;  /* 0x30000006ff068230 */ /* 0x000fe40000004100 */
[----:B------:R-:W-:Y:S01]  /*5d30*/  @!P0 FMUL.FTZ R7, R20, R7 ;  /* 0x0000000714078220 */ /* 0x000fe20000410000 */
[----:B-----5:R-:W-:Y:S02]  /*5d40*/  @!P0 HADD2.F32 R20, -RZ, R32.H0_H0 ;  /* 0x20000020ff148230 */ /* 0x020fe40000004100 */
[----:B------:R-:W-:Y:S01]  /*5d50*/  @!P0 FMUL.FTZ R8, R17, R8 ;  /* 0x0000000811088220 */ /* 0x000fe20000410000 */
[----:B------:R-:W-:Y:S02]  /*5d60*/  @!P0 HADD2.F32 R17, -RZ, R22.H0_H0 ;  /* 0x20000016ff118230 */ /* 0x000fe40000004100 */
[----:B------:R-:W-:Y:S01]  /*5d70*/  @!P2 FADD.FTZ R23, -R23, -RZ ;  /* 0x800000ff1717a221 */ /* 0x000fe20000010100 */
[----:B------:R-:W-:Y:S02]  /*5d80*/  @!P0 HADD2.F32 R27, -RZ, R35.H0_H0 ;  /* 0x20000023ff1b8230 */ /* 0x000fe40000004100 */
[----:B------:R-:W-:Y:S01]  /*5d90*/  @!P0 FMUL.FTZ R0, R0, R26 ;  /* 0x0000001a00008220 */ /* 0x000fe20000410000 */
[----:B------:R-:W-:Y:S02]  /*5da0*/  @!P0 HADD2.F32 R26, -RZ, R34.H1_H1 ;  /* 0x30000022ff1a8230 */ /* 0x000fe40000004100 */
[----:B------:R-:W-:Y:S01]  /*5db0*/  @!P2 FADD.FTZ R25, -R25, -RZ ;  /* 0x800000ff1919a221 */ /* 0x000fe20000010100 */
[----:B------:R-:W-:Y:S01]  /*5dc0*/  @!P0 FMUL.FTZ R6, R6, R21 ;  /* 0x0000001506068220 */ /* 0x000fe20000410000 */
[----:B------:R-:W-:Y:S02]  /*5dd0*/  @!P0 HADD2.F32 R21, -RZ, R22.H1_H1 ;  /* 0x30000016ff158230 */ /* 0x000fe40000004100 */
[----:B------:R-:W-:Y:S01]  /*5de0*/  @!P0 FMUL.FTZ R3, R3, R24 ;  /* 0x0000001803038220 */ /* 0x000fe20000410000 */
[----:B------:R-:W-:Y:S01]  /*5df0*/  @!P0 FMUL.FTZ R4, R4, R23 ;  /* 0x0000001704048220 */ /* 0x000fe20000410000 */
[----:B------:R-:W-:Y:S01]  /*5e00*/  @!P0 HADD2.F32 R22, -RZ, R32.H1_H1 ;  /* 0x30000020ff168230 */ /* 0x000fe20000004100 */
[----:B------:R-:W-:Y:S01]  /*5e10*/  @!P0 MOV R32, R39 ;  /* 0x0000002700208202 */ /* 0x000fe20000000f00 */
[----:B------:R-:W-:Y:S01]  /*5e20*/  @!P0 FFMA.FTZ R0, R17, R20, R0 ;  /* 0x0000001411008223 */ /* 0x000fe20000010000 */
[--C-:B------:R-:W-:Y:S02]  /*5e30*/  @!P0 HADD2.F32 R23, -RZ, R33.reuse.H0_H0 ;  /* 0x20000021ff178230 */ /* 0x100fe40000004100 */
[----:B------:R-:W-:Y:S01]  /*5e40*/  @!P0 FMUL.FTZ R2, R2, R25 ;  /* 0x0000001902028220 */ /* 0x000fe20000410000 */
[----:B------:R-:W-:Y:S01]  /*5e50*/  @!P0 HADD2.F32 R24, -RZ, R33.H1_H1 ;  /* 0x30000021ff188230 */ /* 0x000fe20000004100 */
[----:B------:R-:W-:Y:S01]  /*5e60*/  @!P0 MOV R33, R38 ;  /* 0x0000002600218202 */ /* 0x000fe20000000f00 */
[--C-:B------:R-:W-:Y:S02]  /*5e70*/  @!P0 HADD2.F32 R17, -RZ, R29.reuse.H0_H0 ;  /* 0x2000001dff118230 */ /* 0x100fe40000004100 */
[----:B------:R-:W-:Y:S01]  /*5e80*/  @!P0 FFMA.FTZ R2, R21, R22, R2 ;  /* 0x0000001615028223 */ /* 0x000fe20000010002 */
[----:B------:R-:W-:Y:S02]  /*5e90*/  @!P0 HADD2.F32 R20, -RZ, R29.H1_H1 ;  /* 0x3000001dff148230 */ /* 0x000fe40000004100 */
[----:B------:R-:W-:Y:S02]  /*5ea0*/  @!P0 HADD2.F32 R25, -RZ, R34.H0_H0 ;  /* 0x20000022ff198230 */ /* 0x000fe40000004100 */
[----:B------:R-:W-:Y:S01]  /*5eb0*/  @!P0 FFMA.FTZ R3, R17, R23, R3 ;  /* 0x0000001711038223 */ /* 0x000fe20000010003 */
[----:B------:R-:W-:Y:S01]  /*5ec0*/  @!P0 F2FP.F16.F32.PACK_AB R0, R2, R0 ;  /* 0x000000000200823e */ /* 0x000fe200000000ff */
[--C-:B------:R-:W-:Y:S02]  /*5ed0*/  @!P0 HADD2.F32 R17, -RZ, R33.reuse.H0_H0 ;  /* 0x20000021ff118230 */ /* 0x100fe40000004100 */
[----:B------:R-:W-:Y:S01]  /*5ee0*/  @!P0 FFMA.FTZ R4, R20, R24, R4 ;  /* 0x0000001814048223 */ /* 0x000fe20000010004 */
[----:B------:R-:W-:Y:S01]  /*5ef0*/  @!P0 HADD2.F32 R21, -RZ, R33.H1_H1 ;  /* 0x30000021ff158230 */ /* 0x000fe20000004100 */
[----:B------:R-:W-:Y:S01]  /*5f00*/  @!P0 MOV R36, R0 ;  /* 0x0000000000248202 */ /* 0x000fe20000000f00 */
[--C-:B------:R-:W-:Y:S02]  /*5f10*/  @!P0 HADD2.F32 R22, -RZ, R32.reuse.H0_H0 ;  /* 0x20000020ff168230 */ /* 0x100fe40000004100 */
[----:B------:R-:W-:Y:S01]  /*5f20*/  @!P0 FFMA.FTZ R5, R17, R25, R5 ;  /* 0x0000001911058223 */ /* 0x000fe20000010005 */
[----:B------:R-:W-:Y:S01]  /*5f30*/  @!P0 F2FP.F16.F32.PACK_AB R3, R4, R3 ;  /* 0x000000030403823e */ /* 0x000fe200000000ff */
[----:B------:R-:W-:Y:S02]  /*5f40*/  @!P0 HADD2.F32 R28, -RZ, R35.H1_H1 ;  /* 0x30000023ff1c8230 */ /* 0x000fe40000004100 */
[----:B------:R-:W-:Y:S01]  /*5f50*/  @!P0 FFMA.FTZ R6, R21, R26, R6 ;  /* 0x0000001a15068223 */ /* 0x000fe20000010006 */
[----:B------:R-:W-:Y:S01]  /*5f60*/  @!P0 HADD2.F32 R20, -RZ, R32.H1_H1 ;  /* 0x30000020ff148230 */ /* 0x000fe20000004100 */
[----:B------:R-:W-:Y:S01]  /*5f70*/  @!P0 MOV R37, R3 ;  /* 0x0000000300258202 */ /* 0x000fe20000000f00 */
[----:B------:R-:W-:Y:S01]  /*5f80*/  @!P0 FFMA.FTZ R7, R22, R27, R7 ;  /* 0x0000001b16078223 */ /* 0x000fe20000010007 */
[----:B------:R-:W-:Y:S02]  /*5f90*/  LEA R22, P2, R172, R120, 0x6 ;  /* 0x00000078ac167211 */ /* 0x000fe400078430ff */
[----:B------:R-:W-:Y:S01]  /*5fa0*/  @!P0 F2FP.F16.F32.PACK_AB R5, R6, R5 ;  /* 0x000000050605823e */ /* 0x000fe200000000ff */
[----:B------:R-:W-:Y:S01]  /*5fb0*/  @!P0 FFMA.FTZ R8, R20, R28, R8 ;  /* 0x0000001c14088223 */ /* 0x000fe20000010008 */
[----:B------:R-:W-:Y:S02]  /*5fc0*/  LEA.HI.X R23, R172, R121, R173, 0x6, P2 ;  /* 0x00000079ac177211 */ /* 0x000fe400010f34ad */
[----:B------:R-:W-:Y:S02]  /*5fd0*/  @!P0 MOV R38, R5 ;  /* 0x0000000500268202 */ /* 0x000fe40000000f00 */
[----:B------:R-:W-:Y:S04]  /*5fe0*/  @!P0 F2FP.F16.F32.PACK_AB R7, R8, R7 ;  /* 0x000000070807823e */ /* 0x000fe800000000ff */
[----:B------:R-:W-:Y:S05]  /*5ff0*/  @!P0 MOV R39, R7 ;  /* 0x0000000700278202 */ /* 0x000fea0000000f00 */
[----:B------:R3:W-:Y:S02]  /*6000*/  ST.E.128 desc[UR4][R22.64], R36 ;  /* 0x0000002416007985 */ /* 0x0007e4000c101d04 */
.L_x_1006:
[----:B------:R-:W-:Y:S05]  /*6010*/  BSYNC.RECONVERGENT B0 ;  /* 0x0000000000007941 */ /* 0x000fea0003800200 */
.L_x_1005:
[----:B------:R-:W-:Y:S04]  /*6020*/  BSSY.RECONVERGENT B0, `(.L_x_1007) ;  /* 0x000005d000007945 */ /* 0x000fe80003800200 */
[----:B------:R-:W-:Y:S05]  /*6030*/  @P3 BRA `(.L_x_1008) ;  /* 0x00000004006c3947 */ /* 0x000fea0003800000 */
[----:B------:R-:W-:Y:S02]  /*6040*/  ISETP.GE.AND P0, PT, R148, R14, PT ;  /* 0x0000000e9400720c */ /* 0x000fe40003f06270 */
[----:B-1----:R-:W-:Y:S04]  /*6050*/  IADD3 R2, P2, PT, R18, R64, RZ ;  /* 0x0000004012027210 */ /* 0x002fe80007f5e0ff */
[----:B------:R-:W-:Y:S05]  /*6060*/  IADD3.X R3, PT, PT, R19, R63, RZ, P2, !PT ;  /* 0x0000003f13037210 */ /* 0x000fea00017fe4ff */
[----:B--23--:R-:W2:Y:S02]  /*6070*/  LD.E.128 R36, desc[UR4][R2.64] ;  /* 0x0000000402247980 */ /* 0x00cea4000c101d00 */
        /* <DEDUP_REMOVED lines=87> */
.L_x_1008:
[----:B------:R-:W-:Y:S05]  /*65f0*/  BSYNC.RECONVERGENT B0 ;  /* 0x0000000000007941 */ /* 0x000fea0003800200 */
.L_x_1007:
[----:B------:R-:W-:Y:S04]  /*6600*/  BSSY.RECONVERGENT B0, `(.L_x_1009) ;  /* 0x000005e000007945 */ /* 0x000fe80003800200 */
[----:B------:R-:W-:Y:S05]  /*6610*/  @P5 BRA `(.L_x_1010) ;  /* 0x0000000400705947 */ /* 0x000fea0003800000 */
[----:B------:R-:W-:Y:S02]  /*6620*/  ISETP.GE.AND P0, PT, R148, R14, PT ;  /* 0x0000000e9400720c */ /* 0x000fe40003f06270 */
[----:B-1----:R-:W-:Y:S04]  /*6630*/  IADD3 R2, P2, PT, R18, R112, RZ ;  /* 0x0000007012027210 */ /* 0x002fe80007f5e0ff */
[----:B------:R-:W-:Y:S05]  /*6640*/  IADD3.X R3, PT, PT, R19, R60, RZ, P2, !PT ;  /* 0x0000003c13037210 */ /* 0x000fea00017fe4ff */
[----:B--234-:R-:W2:Y:S02]  /*6650*/  LD.E.128 R36, desc[UR4][R2.64] ;  /* 0x0000000402247980 */ /* 0x01cea4000c101d00 */
        /* <DEDUP_REMOVED lines=34> */
[----:B------:R-:W-:Y:S02]  /*6880*/  @!P0 HADD2.F32 R25, -RZ, R116.H1_H1 ;  /* 0x30000074ff198230 */ /* 0x000fe40000004100 */
[----:B------:R-:W-:Y:S01]  /*6890*/  @!P2 FADD.FTZ R26, -R26, -RZ ;  /* 0x800000ff1a1aa221 */ /* 0x000fe20000010100 */
[--C-:B------:R-:W-:Y:S02]  /*68a0*/  @!P0 HADD2.F32 R23, -RZ, R117.reuse.H1_H1 ;  /* 0x30000075ff178230 */ /* 0x100fe40000004100 */
[----:B------:R-:W-:Y:S01]  /*68b0*/  @!P2 FADD.FTZ R21, -R21, -RZ ;  /* 0x800000ff1515a221 */ /* 0x000fe20000010100 */
[----:B------:R-:W-:Y:S02]  /*68c0*/  @!P0 HADD2.F32 R6, -RZ, R6.H1_H1 ;  /* 0x30000006ff068230 */ /* 0x000fe40000004100 */
[----:B------:R-:W-:Y:S01]  /*68d0*/  @!P0 FMUL.FTZ R7, R20, R7 ;  /* 0x0000000714078220 */ /* 0x000fe20000410000 */
[----:B------:R-:W-:Y:S02]  /*68e0*/  @!P0 HADD2.F32 R24, -RZ, R117.H0_H0 ;  /* 0x20000075ff188230 */ /* 0x000fe40000004100 */
[----:B------:R-:W-:Y:S01]  /*68f0*/  @!P0 FMUL.FTZ R8, R17, R8 ;  /* 0x0000000811088220 */ /* 0x000fe20000410000 */
[----:B------:R-:W-:Y:S02]  /*6900*/  @!P0 HADD2.F32 R17, -RZ, R22.H0_H0 ;  /* 0x20000016ff118230 */ /* 0x000fe40000004100 */
[----:B------:R-:W-:Y:S01]  /*6910*/  @!P2 FADD.FTZ R23, -R23, -RZ ;  /* 0x800000ff1717a221 */ /* 0x000fe20000010100 */
[----:B-----5:R-:W-:Y:S02]  /*6920*/  @!P0 HADD2.F32 R20, -RZ, R32.H0_H0 ;  /* 0x20000020ff148230 */ /* 0x020fe40000004100 */
[----:B------:R-:W-:Y:S01]  /*6930*/  @!P0 FMUL.FTZ R0, R0, R26 ;  /* 0x0000001a00008220 */ /* 0x000fe20000410000 */
[----:B------:R-:W-:Y:S02]  /*6940*/  @!P0 HADD2.F32 R26, -RZ, R34.H1_H1 ;  /* 0x30000022ff1a8230 */ /* 0x000fe40000004100 */
[----:B------:R-:W-:Y:S01]  /*6950*/  @!P2 FADD.FTZ R25, -R25, -RZ ;  /* 0x800000ff1919a221 */ /* 0x000fe20000010100 */
[--C-:B------:R-:W-:Y:S02]  /*6960*/  @!P0 HADD2.F32 R27, -RZ, R35.reuse.H0_H0 ;  /* 0x20000023ff1b8230 */ /* 0x100fe40000004100 */
[----:B------:R-:W-:Y:S01]  /*6970*/  @!P0 FMUL.FTZ R6, R6, R21 ;  /* 0x0000001506068220 */ /* 0x000fe20000410000 */
[----:B------:R-:W-:Y:S02]  /*6980*/  @!P0 HADD2.F32 R21, -RZ, R22.H1_H1 ;  /* 0x30000016ff158230 */ /* 0x000fe40000004100 */
[----:B------:R-:W-:Y:S01]  /*6990*/  @!P2 FADD.FTZ R24, -R24, -RZ ;  /* 0x800000ff1818a221 */ /* 0x000fe20000010100 */
[----:B------:R-:W-:Y:S01]  /*69a0*/  @!P0 HADD2.F32 R22, -RZ, R32.H1_H1 ;  /* 0x30000020ff168230 */ /* 0x000fe20000004100 */
[----:B------:R-:W-:Y:S01]  /*69b0*/  @!P0 MOV R32, R38 ;  /* 0x0000002600208202 */ /* 0x000fe20000000f00 */
[----:B------:R-:W-:Y:S02]  /*69c0*/  @!P0 HADD2.F32 R28, -RZ, R35.H1_H1 ;  /* 0x30000023ff1c8230 */ /* 0x000fe40000004100 */
[----:B------:R-:W-:Y:S01]  /*69d0*/  @!P0 FMUL.FTZ R4, R4, R23 ;  /* 0x0000001704048220 */ /* 0x000fe20000410000 */
[----:B------:R-:W-:Y:S02]  /*69e0*/  @!P0 HADD2.F32 R23, -RZ, R33.H0_H0 ;  /* 0x20000021ff178230 */ /* 0x000fe40000004100 */
[----:B------:R-:W-:Y:S01]  /*69f0*/  @!P0 FFMA.FTZ R0, R17, R20, R0 ;  /* 0x0000001411008223 */ /* 0x000fe20000010000 */
[--C-:B------:R-:W-:Y:S02]  /*6a00*/  @!P0 HADD2.F32 R17, -RZ, R29.reuse.H0_H0 ;  /* 0x2000001dff118230 */ /* 0x100fe40000004100 */
[----:B------:R-:W-:Y:S01]  /*6a10*/  @!P0 FMUL.FTZ R2, R2, R25 ;  /* 0x0000001902028220 */ /* 0x000fe20000410000 */
[----:B------:R-:W-:Y:S01]  /*6a20*/  @!P0 FMUL.FTZ R3, R3, R24 ;  /* 0x0000001803038220 */ /* 0x000fe20000410000 */
[----:B------:R-:W-:Y:S01]  /*6a30*/  @!P0 HADD2.F32 R20, -RZ, R29.H1_H1 ;  /* 0x3000001dff148230 */ /* 0x000fe20000004100 */
[----:B------:R-:W-:Y:S01]  /*6a40*/  @!P0 MOV R29, R39 ;  /* 0x00000027001d8202 */ /* 0x000fe20000000f00 */
[----:B------:R-:W-:Y:S02]  /*6a50*/  @!P0 HADD2.F32 R24, -RZ, R33.H1_H1 ;  /* 0x30000021ff188230 */ /* 0x000fe40000004100 */
[----:B------:R-:W-:Y:S01]  /*6a60*/  @!P0 FFMA.FTZ R2, R21, R22, R2 ;  /* 0x0000001615028223 */ /* 0x000fe20000010002 */
[----:B------:R-:W-:Y:S02]  /*6a70*/  @!P0 HADD2.F32 R21, -RZ, R32.H0_H0 ;  /* 0x20000020ff158230 */ /* 0x000fe40000004100 */
[----:B------:R-:W-:Y:S01]  /*6a80*/  @!P0 FFMA.FTZ R3, R17, R23, R3 ;  /* 0x0000001711038223 */ /* 0x000fe20000010003 */
[----:B------:R-:W-:Y:S02]  /*6a90*/  @!P0 HADD2.F32 R25, -RZ, R34.H0_H0 ;  /* 0x20000022ff198230 */ /* 0x000fe40000004100 */
        /* <DEDUP_REMOVED lines=11> */
[----:B------:R-:W-:Y:S01]  /*6b50*/  @!P0 FFMA.FTZ R8, R20, R28, R8 ;  /* 0x0000001c14088223 */ /* 0x000fe20000010008 */
[----:B------:R-:W-:Y:S03]  /*6b60*/  IMAD.WIDE.U32 R22, R172, 0xc0, R120 ;  /* 0x000000c0ac167825 */ /* 0x000fe600078e0078 */
[----:B------:R-:W-:Y:S01]  /*6b70*/  @!P0 F2FP.F16.F32.PACK_AB R5, R6, R5 ;  /* 0x000000050605823e */ /* 0x000fe200000000ff */
[----:B------:R-:W-:Y:S01]  /*6b80*/  IMAD R21, R173, 0xc0, RZ ;  /* 0x000000c0ad157824 */ /* 0x000fe200078e02ff */
[----:B------:R-:W-:Y:S02]  /*6b90*/  @!P0 F2FP.F16.F32.PACK_AB R7, R8, R7 ;  /* 0x000000070807823e */ /* 0x000fe400000000ff */
[----:B------:R-:W-:Y:S02]  /*6ba0*/  @!P0 MOV R38, R5 ;  /* 0x0000000500268202 */ /* 0x000fe40000000f00 */
[----:B------:R-:W-:Y:S02]  /*6bb0*/  IADD3 R23, PT, PT, R21, R23, RZ ;  /* 0x0000001715177210 */ /* 0x000fe40007ffe0ff */
[----:B------:R-:W-:Y:S05]  /*6bc0*/  @!P0 MOV R39, R7 ;  /* 0x0000000700278202 */ /* 0x000fea0000000f00 */
[----:B------:R1:W-:Y:S02]  /*6bd0*/  ST.E.128 desc[UR4][R22.64], R36 ;  /* 0x0000002416007985 */ /* 0x0003e4000c101d04 */
.L_x_1010:
[----:B------:R-:W-:Y:S05]  /*6be0*/  BSYNC.RECONVERGENT B0 ;  /* 0x0000000000007941 */ /* 0x000fea0003800200 */
.L_x_1009:
        /* <DEDUP_REMOVED lines=9> */
[C---:B-1----:R-:W-:Y:S04]  /*6c80*/  LEA R2, P2, R110.reuse, R18, 0x8 ;  /* 0x000000126e027211 */ /* 0x042fe800078440ff */
[----:B------:R-:W-:Y:S05]  /*6c90*/  LEA.HI.X R3, R110, R19, R111, 0x8, P2 ;  /* 0x000000136e037211 */ /* 0x000fea00010f446f */
        /* <DEDUP_REMOVED lines=88> */
.L_x_1012:
[----:B------:R-:W-:Y:S05]  /*7220*/  BSYNC.RECONVERGENT B0 ;  /* 0x0000000000007941 */ /* 0x000fea0003800200 */
.L_x_1011:
[----:B------:R-:W-:Y:S04]  /*7230*/  BSSY.RECONVERGENT B0, `(.L_x_1013) ;  /* 0x000005f000007945 */ /* 0x000fe80003800200 */
[----:B------:R-:W-:Y:S05]  /*7240*/  @P3 BRA `(.L_x_1014) ;  /* 0x0000000400743947 */ /* 0x000fea0003800000 */
[----:B------:R-:W-:Y:S01]  /*7250*/  IMAD R0, R111, 0x140, RZ ;  /* 0x000001406f007824 */ /* 0x000fe200078e02ff */
[----:B------:R-:W-:Y:S01]  /*7260*/  ISETP.GE.AND P0, PT, R148, R14, PT ;  /* 0x0000000e9400720c */ /* 0x000fe20003f06270 */
[----:B-1----:R-:W-:Y:S05]  /*7270*/  IMAD.WIDE.U32 R2, R110, 0x140, R18 ;  /* 0x000001406e027825 */ /* 0x002fea00078e0012 */
[----:B------:R-:W-:Y:S05]  /*7280*/  IADD3 R3, PT, PT, R0, R3, RZ ;  /* 0x0000000300037210 */ /* 0x000fea0007ffe0ff */
        /* <DEDUP_REMOVED lines=89> */
.L_x_1014:
[----:B------:R-:W-:Y:S05]  /*7820*/  BSYNC.RECONVERGENT B0 ;  /* 0x0000000000007941 */ /* 0x000fea0003800200 */
.L_x_1013:
[----:B------:R-:W-:Y:S04]  /*7830*/  BSSY.RECONVERGENT B0, `(.L_x_1015) ;  /* 0x000005f000007945 */ /* 0x000fe80003800200 */
[----:B------:R-:W-:Y:S05]  /*7840*/  @P4 BRA `(.L_x_1016) ;  /* 0x0000000400744947 */ /* 0x000fea0003800000 */
[----:B------:R-:W-:Y:S01]  /*7850*/  IMAD R0, R111, 0x180, RZ ;  /* 0x000001806f007824 */ /* 0x000fe200078e02ff */
[----:B------:R-:W-:Y:S01]  /*7860*/  ISETP.GE.AND P0, PT, R148, R14, PT ;  /* 0x0000000e9400720c */ /* 0x000fe20003f06270 */
[----:B------:R-:W-:Y:S04]  /*7870*/  IMAD.WIDE.U32 R18, R110, 0x180, R18 ;  /* 0x000001806e127825 */ /* 0x000fe800078e0012 */
[----:B--2---:R-:W-:Y:S01]  /*7880*/  IMAD.WIDE.U32 R120, R172, 0x180, R120 ;  /* 0x00000180ac787825 */ /* 0x004fe200078e0078 */
[----:B------:R-:W-:Y:S05]  /*7890*/  IADD3 R19, PT, PT, R0, R19, RZ ;  /* 0x0000001300137210 */ /* 0x000fea0007ffe0ff */
[----:B------:R-:W2:Y:S02]  /*78a0*/  LD.E.128 R32, desc[UR4][R18.64] ;  /* 0x0000000412207980 */ /* 0x000ea4000c101d00 */
[----:B------:R-:W-:Y:S01]  /*78b0*/  @!P0 IMAD.WIDE R4, R16, 0x2, R18 ;  /* 0x0000000210048825 */ /* 0x000fe200078e0212 */
[----:B-1----:R-:W-:Y:S02]  /*78c0*/  @!P0 SEL R3, R15, RZ, P1 ;  /* 0x000000ff0f038207 */ /* 0x002fe40000800000 */
[----:B------:R-:W-:Y:S02]  /*78d0*/  @!P0 SEL R0, R114, RZ, P1 ;  /* 0x000000ff72008207 */ /* 0x000fe40000800000 */
[----:B------:R-:W-:Y:S01]  /*78e0*/  @!P0 IADD3 R3, P2, PT, R90, R3, RZ ;  /* 0x000000035a038210 */ /* 0x000fe20007f5e0ff */
[----:B------:R-:W5:Y:S03]  /*78f0*/  @!P0 LD.E.128 R4, desc[UR4][R4.64] ;  /* 0x0000000404048980 */ /* 0x000f66000c101d00 */
[----:B------:R-:W-:Y:S02]  /*7900*/  @!P0 IADD3.X R0, PT, PT, R78, R0, RZ, P2, !PT ;  /* 0x000000004e008210 */ /* 0x000fe400017fe4ff */
[C---:B------:R-:W-:Y:S02]  /*7910*/  @!P0 SHF.L.U32 R2, R3.reuse, 0x1, RZ ;  /* 0x0000000103028819 */ /* 0x040fe400000006ff */
[----:B------:R-:W-:Y:S02]  /*7920*/  @!P0 SHF.L.U64.HI R0, R3, 0x1, R0 ;  /* 0x0000000103008819 */ /* 0x000fe40000010200 */
[----:B---34-:R-:W-:Y:S04]  /*7930*/  @!P0 IADD3 R36, P2, PT, R2, R69, RZ ;  /* 0x0000004502248210 */ /* 0x018fe80007f5e0ff */
[----:B------:R-:W-:Y:S02]  /*7940*/  @!P0 IADD3.X R37, PT, PT, R0, R68, RZ, P2, !PT ;  /* 0x0000004400258210 */ /* 0x000fe400017fe4ff */
[----:B------:R-:W-:Y:S04]  /*7950*/  @!P0 IADD3 R2, P2, PT, R2, R71, RZ ;  /* 0x0000004702028210 */ /* 0x000fe80007f5e0ff */
[----:B------:R-:W3:Y:S01]  /*7960*/  @!P0 LD.E.128 R36, desc[UR4][R36.64] ;  /* 0x0000000424248980 */ /* 0x000ee2000c101d00 */
[----:B------:R-:W-:Y:S02]  /*7970*/  @!P0 IADD3.X R3, PT, PT, R0, R70, RZ, P2, !PT ;  /* 0x0000004600038210 */ /* 0x000fe400017fe4ff */
[----:B------:R-:W-:Y:S02]  /*7980*/  PLOP3.LUT P2, PT, PT, PT, PT, 0x80, 0x8 ;  /* 0x000000000008781c */ /* 0x000fe40003f4f070 */
[----:B------:R-:W-:Y:S03]  /*7990*/  @!P0 PLOP3.LUT P2, PT, P1, PT, PT, 0x80, 0x8 ;  /* 0x000000000008881c */ /* 0x000fe60000f4f070 */
[----:B------:R1:W4:Y:S01]  /*79a0*/  @!P0 LD.E.128 R24, desc[UR4][R2.64] ;  /* 0x0000000402188980 */ /* 0x000322000c101d00 */
[--C-:B-----5:R-:W-:Y:S01]  /*79b0*/  @!P0 HADD2.F32 R0, -RZ, R4.reuse.H0_H0 ;  /* 0x20000004ff008230 */ /* 0x120fe20000004100 */
        /* <DEDUP_REMOVED lines=8> */
[--C-:B---3--:R-:W-:Y:S02]  /*7a40*/  @!P0 HADD2.F32 R17, -RZ, R38.reuse.H0_H0 ;  /* 0x20000026ff118230 */ /* 0x108fe40000004100 */
        /* <DEDUP_REMOVED lines=9> */
[--C-:B------:R-:W-:Y:S02]  /*7ae0*/  @!P0 HADD2.F32 R18, -RZ, R37.reuse.H1_H1 ;  /* 0x30000025ff128230 */ /* 0x100fe40000004100 */
[----:B------:R-:W-:Y:S01]  /*7af0*/  @!P2 FADD.FTZ R7, -R7, -RZ ;  /* 0x800000ff0707a221 */ /* 0x000fe20000010100 */
[----:B------:R-:W-:Y:S02]  /*7b00*/  @!P0 HADD2.F32 R19, -RZ, R37.H0_H0 ;  /* 0x20000025ff138230 */ /* 0x000fe40000004100 */
[----:B------:R-:W-:Y:S01]  /*7b10*/  @!P2 FADD.FTZ R8, -R8, -RZ ;  /* 0x800000ff0808a221 */ /* 0x000fe20000010100 */
[--C-:B----4-:R-:W-:Y:S02]  /*7b20*/  @!P0 HADD2.F32 R22, -RZ, R27.reuse.H0_H0 ;  /* 0x2000001bff168230 */ /* 0x110fe40000004100 */
[----:B------:R-:W-:Y:S01]  /*7b30*/  @!P2 FADD.FTZ R21, -R21, -RZ ;  /* 0x800000ff1515a221 */ /* 0x000fe20000010100 */
[----:B------:R-:W-:Y:S02]  /*7b40*/  @!P0 HADD2.F32 R23, -RZ, R27.H1_H1 ;  /* 0x3000001bff178230 */ /* 0x000fe40000004100 */
[----:B------:R-:W-:Y:S01]  /*7b50*/  @!P2 FADD.FTZ R20, -R20, -RZ ;  /* 0x800000ff1414a221 */ /* 0x000fe20000010100 */
[----:B------:R-:W-:Y:S01]  /*7b60*/  @!P0 FMUL.FTZ R6, R6, R16 ;  /* 0x0000001006068220 */ /* 0x000fe20000410000 */
[--C-:B------:R-:W-:Y:S02]  /*7b70*/  @!P0 HADD2.F32 R16, -RZ, R17.reuse.H1_H1 ;  /* 0x30000011ff108230 */ /* 0x100fe40000004100 */
[----:B------:R-:W-:Y:S01]  /*7b80*/  @!P0 FMUL.FTZ R7, R15, R7 ;  /* 0x000000070f078220 */ /* 0x000fe20000410000 */
[--C-:B------:R-:W-:Y:S02]  /*7b90*/  @!P0 HADD2.F32 R15, -RZ, R24.reuse.H0_H0 ;  /* 0x20000018ff0f8230 */ /* 0x100fe40000004100 */
[----:B------:R-:W-:Y:S01]  /*7ba0*/  @!P0 FMUL.FTZ R8, R14, R8 ;  /* 0x000000080e088220 */ /* 0x000fe20000410000 */
[----:B------:R-:W-:Y:S02]  /*7bb0*/  @!P0 HADD2.F32 R14, -RZ, R17.H0_H0 ;  /* 0x20000011ff0e8230 */ /* 0x000fe40000004100 */
[----:B------:R-:W-:Y:S01]  /*7bc0*/  @!P0 FMUL.FTZ R0, R0, R21 ;  /* 0x0000001500008220 */ /* 0x000fe20000410000 */
[----:B------:R-:W-:Y:S01]  /*7bd0*/  @!P0 HADD2.F32 R17, -RZ, R24.H1_H1 ;  /* 0x30000018ff118230 */ /* 0x000fe20000004100 */
[----:B------:R-:W-:Y:S01]  /*7be0*/  @!P0 MOV R24, R34 ;  /* 0x0000002200188202 */ /* 0x000fe20000000f00 */
[----:B------:R-:W-:Y:S02]  /*7bf0*/  @!P0 HADD2.F32 R21, -RZ, R26.H1_H1 ;  /* 0x3000001aff158230 */ /* 0x000fe40000004100 */
[----:B------:R-:W-:Y:S01]  /*7c00*/  @!P0 FMUL.FTZ R2, R2, R20 ;  /* 0x0000001402028220 */ /* 0x000fe20000410000 */
[----:B------:R-:W-:Y:S01]  /*7c10*/  @!P2 FADD.FTZ R18, -R18, -RZ ;  /* 0x800000ff1212a221 */ /* 0x000fe20000010100 */
[----:B------:R-:W-:Y:S01]  /*7c20*/  @!P2 FADD.FTZ R19, -R19, -RZ ;  /* 0x800000ff1313a221 */ /* 0x000fe20000010100 */
[----:B------:R-:W-:Y:S01]  /*7c30*/  @!P0 FFMA.FTZ R0, R14, R15, R0 ;  /* 0x0000000f0e008223 */ /* 0x000fe20000010000 */
[----:B------:R-:W-:Y:S01]  /*7c40*/  @!P0 FFMA.FTZ R2, R16, R17, R2 ;  /* 0x0000001110028223 */ /* 0x000fe20000010002 */
[----:B------:R-:W-:Y:S01]  /*7c50*/  @!P0 FMUL.FTZ R4, R4, R18 ;  /* 0x0000001204048220 */ /* 0x000fe20000410000 */
[--C-:B------:R-:W-:Y:S02]  /*7c60*/  @!P0 HADD2.F32 R16, -RZ, R24.reuse.H0_H0 ;  /* 0x20000018ff108230 */ /* 0x100fe40000004100 */
[----:B------:R-:W-:Y:S01]  /*7c70*/  @!P0 FMUL.FTZ R3, R3, R19 ;  /* 0x0000001303038220 */ /* 0x000fe20000410000 */
[----:B------:R-:W-:Y:S01]  /*7c80*/  @!P0 HADD2.F32 R17, -RZ, R24.H1_H1 ;  /* 0x30000018ff118230 */ /* 0x000fe20000004100 */
[----:B------:R-:W-:Y:S01]  /*7c90*/  @!P0 MOV R24, R35 ;  /* 0x0000002300188202 */ /* 0x000fe20000000f00 */
[--C-:B------:R-:W-:Y:S01]  /*7ca0*/  @!P0 HADD2.F32 R18, -RZ, R25.reuse.H0_H0 ;  /* 0x20000019ff128230 */ /* 0x100fe20000004100 */
[----:B------:R-:W-:Y:S01]  /*7cb0*/  @!P0 F2FP.F16.F32.PACK_AB R0, R2, R0 ;  /* 0x000000000200823e */ /* 0x000fe200000000ff */
[--C-:B------:R-:W-:Y:S02]  /*7cc0*/  @!P0 HADD2.F32 R14, -RZ, R28.reuse.H0_H0 ;  /* 0x2000001cff0e8230 */ /* 0x100fe40000004100 */
[----:B------:R-:W-:Y:S01]  /*7cd0*/  @!P0 HADD2.F32 R19, -RZ, R25.H1_H1 ;  /* 0x30000019ff138230 */ /* 0x000fe20000004100 */
[----:B------:R-:W-:Y:S01]  /*7ce0*/  @!P0 MOV R32, R0 ;  /* 0x0000000000208202 */ /* 0x000fe20000000f00 */
[----:B------:R-:W-:Y:S02]  /*7cf0*/  @!P0 HADD2.F32 R15, -RZ, R28.H1_H1 ;  /* 0x3000001cff0f8230 */ /* 0x000fe40000004100 */
[----:B------:R-:W-:Y:S01]  /*7d00*/  @!P0 FFMA.FTZ R3, R14, R18, R3 ;  /* 0x000000120e038223 */ /* 0x000fe20000010003 */
[----:B------:R-:W-:Y:S02]  /*7d10*/  @!P0 HADD2.F32 R20, -RZ, R26.H0_H0 ;  /* 0x2000001aff148230 */ /* 0x000fe40000004100 */
[--C-:B------:R-:W-:Y:S02]  /*7d20*/  @!P0 HADD2.F32 R14, -RZ, R24.reuse.H0_H0 ;  /* 0x20000018ff0e8230 */ /* 0x100fe40000004100 */
[----:B------:R-:W-:Y:S01]  /*7d30*/  @!P0 FFMA.FTZ R4, R15, R19, R4 ;  /* 0x000000130f048223 */ /* 0x000fe20000010004 */
[----:B------:R-:W-:Y:S02]  /*7d40*/  @!P0 HADD2.F32 R15, -RZ, R24.H1_H1 ;  /* 0x30000018ff0f8230 */ /* 0x000fe40000004100 */
[----:B------:R-:W-:Y:S01]  /*7d50*/  @!P0 FFMA.FTZ R5, R16, R20, R5 ;  /* 0x0000001410058223 */ /* 0x000fe20000010005 */
[----:B------:R-:W-:Y:S01]  /*7d60*/  @!P0 FFMA.FTZ R6, R17, R21, R6 ;  /* 0x0000001511068223 */ /* 0x000fe20000010006 */
[----:B------:R-:W-:Y:S01]  /*7d70*/  @!P0 FFMA.FTZ R7, R14, R22, R7 ;  /* 0x000000160e078223 */ /* 0x000fe20000010007 */
[----:B------:R-:W-:Y:S01]  /*7d80*/  @!P0 F2FP.F16.F32.PACK_AB R3, R4, R3 ;  /* 0x000000030403823e */ /* 0x000fe200000000ff */
[----:B------:R-:W-:Y:S01]  /*7d90*/  @!P0 FFMA.FTZ R8, R15, R23, R8 ;  /* 0x000000170f088223 */ /* 0x000fe20000010008 */
[----:B------:R-:W-:Y:S01]  /*7da0*/  IMAD R16, R173, 0x180, RZ ;  /* 0x00000180ad107824 */ /* 0x000fe200078e02ff */
[----:B------:R-:W-:Y:S02]  /*7db0*/  @!P0 F2FP.F16.F32.PACK_AB R5, R6, R5 ;  /* 0x000000050605823e */ /* 0x000fe400000000ff */
[----:B------:R-:W-:Y:S02]  /*7dc0*/  @!P0 MOV R33, R3 ;  /* 0x0000000300218202 */ /* 0x000fe40000000f00 */
[----:B------:R-:W-:Y:S02]  /*7dd0*/  @!P0 F2FP.F16.F32.PACK_AB R7, R8, R7 ;  /* 0x000000070807823e */ /* 0x000fe400000000ff */
[----:B------:R-:W-:Y:S02]  /*7de0*/  IADD3 R121, PT, PT, R16, R121, RZ ;  /* 0x0000007910797210 */ /* 0x000fe40007ffe0ff */
[----:B------:R-:W-:Y:S02]  /*7df0*/  @!P0 MOV R34, R5 ;  /* 0x0000000500228202 */ /* 0x000fe40000000f00 */
[----:B------:R-:W-:Y:S05]  /*7e00*/  @!P0 MOV R35, R7 ;  /* 0x0000000700238202 */ /* 0x000fea0000000f00 */
[----:B------:R1:W-:Y:S02]  /*7e10*/  ST.E.128 desc[UR4][R120.64], R32 ;  /* 0x0000002078007985 */ /* 0x0003e4000c101d04 */
.L_x_1016:
[----:B------:R-:W-:Y:S05]  /*7e20*/  BSYNC.RECONVERGENT B0 ;  /* 0x0000000000007941 */ /* 0x000fea0003800200 */
.L_x_1015:
[----:B------:R-:W-:Y:S01]  /*7e30*/  MOV R5, R70 ;  /* 0x0000004600057202 */ /* 0x000fe20000000f00 */
[----:B------:R-:W5:Y:S01]  /*7e40*/  LD.E R0, desc[UR4][R150.64+0xd0] ;  /* 0x0000d00496007980 */ /* 0x000f62000c101900 */
[----:B-1----:R-:W-:Y:S01]  /*7e50*/  MOV R3, R68 ;  /* 0x0000004400037202 */ /* 0x002fe20000000f00 */
[----:B------:R-:W-:Y:S02]  /*7e60*/  IMAD.MOV.U32 R4, RZ, RZ, R71 ;  /* 0x000000ffff047224 */ /* 0x000fe400078e0047 */
[----:B------:R-:W-:Y:S02]  /*7e70*/  IMAD.MOV.U32 R2, RZ, RZ, R69 ;  /* 0x000000ffff027224 */ /* 0x000fe400078e0045 */
[----:B-----5:R-:W-:Y:S05]  /*7e80*/  IMAD.U32 R0, R0, -0x80, RZ ;  /* 0xffffff8000007824 */ /* 0x020fea00078e00ff */
[C---:B------:R-:W-:Y:S02]  /*7e90*/  LEA R71, P1, R0.reuse, R4, 0x1 ;  /* 0x0000000400477211 */ /* 0x040fe400078208ff */
[C---:B------:R-:W-:Y:S02]  /*7ea0*/  LEA R69, P0, R0.reuse, R2, 0x1 ;  /* 0x0000000200457211 */ /* 0x040fe400078008ff */
[C---:B------:R-:W-:Y:S02]  /*7eb0*/  LEA.HI.X.SX32 R70, R0.reuse, R5, 0x1, P1 ;  /* 0x0000000500467211 */ /* 0x040fe400008f0eff */
[----:B------:R-:W-:Y:S09]  /*7ec0*/  LEA.HI.X.SX32 R68, R0, R3, 0x1, P0 ;  /* 0x0000000300447211 */ /* 0x000ff200000f0eff */
.L_x_983:
[----:B------:R-:W-:Y:S05]  /*7ed0*/  BSYNC.RECONVERGENT B1 ;  /* 0x0000000000017941 */ /* 0x000fea0003800200 */
.L_x_981:
        /* <DEDUP_REMOVED lines=28> */
[----:B------:R-:W-:Y:S02]  /*80a0*/  MOV R14, RZ ;  /* 0x000000ff000e7202 */ /* 0x000fe40000000f00 */
[----:B------:R-:W-:Y:S01]  /*80b0*/  IABS R3, R85 ;  /* 0x0000005500037213 */ /* 0x000fe20000000000 */
[----:B----4-:R-:W3:Y:S01]  /*80c0*/  LD.E.64 R20, desc[UR4][R150.64+0x40] ;  /* 0x0000400496147980 */ /* 0x010ee2000c101b00 */
[----:B------:R-:W-:Y:S05]  /*80d0*/  IABS R6, R103 ;  /* 0x0000006700067213 */ /* 0x000fea0000000000 */
[----:B------:R-:W4:Y:S06]  /*80e0*/  LD.E.64 R18, desc[UR4][R150.64+0x20] ;  /* 0x0000200496127980 */ /* 0x000f2c000c101b00 */
[----:B------:R-:W5:Y:S01]  /*80f0*/  LD.E.64 R16, desc[UR4][R150.64+0x28] ;  /* 0x0000280496107980 */ /* 0x000f62000c101b00 */
[-C--:B--2---:R-:W-:Y:S02]  /*8100*/  IABS R7, R2.reuse ;  /* 0x0000000200077213 */ /* 0x084fe40000000000 */
[----:B------:R-:W-:Y:S02]  /*8110*/  IABS R5, R2 ;  /* 0x0000000200057213 */ /* 0x000fe40000000000 */
[----:B------:R-:W1:Y:S03]  /*8120*/  I2F.RP R0, R7 ;  /* 0x0000000700007306 */ /* 0x000e660000209400 */
[----:B------:R-:W-:Y:S07]  /*8130*/  IMAD.MOV R5, RZ, RZ, -R5 ;  /* 0x000000ffff057224 */ /* 0x000fee00078e0a05 */
[----:B-1----:R-:W1:Y:S02]  /*8140*/  MUFU.RCP R0, R0 ;  /* 0x0000000000007308 */ /* 0x002e640000001000 */
[----:B-1----:R-:W-:Y:S08]  /*8150*/  VIADD R0, R0, 0xffffffe ;  /* 0x0ffffffe00007836 */ /* 0x002ff00000000000 */
[----:B------:R-:W1:Y:S02]  /*8160*/  F2I.FTZ.U32.TRUNC.NTZ R15, R0 ;  /* 0x00000000000f7305 */ /* 0x000e64000021f000 */
[--C-:B-1----:R-:W-:Y:S04]  /*8170*/  IMAD.MOV R4, RZ, RZ, -R15.reuse ;  /* 0x000000ffff047224 */ /* 0x102fe800078e0a0f */
[----:B------:R-:W-:Y:S04]  /*8180*/  IMAD R4, R4, R7, RZ ;  /* 0x0000000704047224 */ /* 0x000fe800078e02ff */
[----:B------:R-:W-:Y:S02]  /*8190*/  IMAD.HI.U32 R4, R15, R4, R14 ;  /* 0x000000040f047227 */ /* 0x000fe400078e000e */
[----:B------:R-:W2:Y:S04]  /*81a0*/  LD.E.64 R14, desc[UR4][R150.64+0x38] ;  /* 0x00003804960e7980 */ /* 0x000ea8000c101b00 */
[----:B------:R-:W-:Y:S04]  /*81b0*/  IMAD.HI.U32 R0, R4, R3, RZ ;  /* 0x0000000304007227 */ /* 0x000fe800078e00ff */
[----:B------:R-:W-:Y:S02]  /*81c0*/  IMAD R3, R0, R5, R3 ;  /* 0x0000000500037224 */ /* 0x000fe400078e0203 */
[----:B------:R-:W-:Y:S03]  /*81d0*/  IMAD.HI.U32 R4, R4, R6, RZ ;  /* 0x0000000604047227 */ /* 0x000fe600078e00ff */
[----:B------:R-:W-:Y:S01]  /*81e0*/  ISETP.GT.U32.AND P0, PT, R7, R3, PT ;  /* 0x000000030700720c */ /* 0x000fe20003f04070 */
[----:B------:R-:W-:Y:S01]  /*81f0*/  IMAD R6, R4, R5, R6 ;  /* 0x0000000504067224 */ /* 0x000fe200078e0206 */
[----:B------:R-:W-:Y:S04]  /*8200*/  LOP3.LUT R5, R103, R2, RZ, 0x3c, !PT ;  /* 0x0000000267057212 */ /* 0x000fe800078e3cff */
[----:B------:R-:W-:Y:S02]  /*8210*/  ISETP.GT.U32.AND P1, PT, R7, R6, PT ;  /* 0x000000060700720c */ /* 0x000fe40003f24070 */
[----:B------:R-:W-:Y:S05]  /*8220*/  ISETP.GE.AND P5, PT, R5, RZ, PT ;  /* 0x000000ff0500720c */ /* 0x000fea0003fa6270 */
[----:B------:R-:W-:Y:S02]  /*8230*/  @!P0 IMAD.IADD R3, R3, 0x1, -R7 ;  /* 0x0000000103038824 */ /* 0x000fe400078e0a07 */
[----:B------:R-:W-:Y:S01]  /*8240*/  @!P0 VIADD R0, R0, 0x1 ;  /* 0x0000000100008836 */ /* 0x000fe20000000000 */
[----:B------:R-:W-:Y:S02]  /*8250*/  ISETP.NE.AND P0, PT, R2, RZ, PT ;  /* 0x000000ff0200720c */ /* 0x000fe40003f05270 */
[-C--:B------:R-:W-:Y:S01]  /*8260*/  ISETP.GE.U32.AND P2, PT, R3, R7.reuse, PT ;  /* 0x000000070300720c */ /* 0x080fe20003f46070 */
[----:B------:R-:W-:Y:S01]  /*8270*/  @!P1 VIADD R4, R4, 0x1 ;  /* 0x0000000104049836 */ /* 0x000fe20000000000 */
[-C--:B------:R-:W-:Y:S02]  /*8280*/  @!P1 IADD3 R6, PT, PT, R6, -R7.reuse, RZ ;  /* 0x8000000706069210 */ /* 0x080fe40007ffe0ff */
[-C--:B------:R-:W-:Y:S02]  /*8290*/  LOP3.LUT R3, R85, R2.reuse, RZ, 0x3c, !PT ;  /* 0x0000000255037212 */ /* 0x080fe400078e3cff */
[----:B------:R-:W-:Y:S02]  /*82a0*/  ISETP.GE.U32.AND P3, PT, R6, R7, PT ;  /* 0x000000070600720c */ /* 0x000fe40003f66070 */
[----:B------:R-:W-:Y:S02]  /*82b0*/  ISETP.GE.AND P4, PT, R3, RZ, PT ;  /* 0x000000ff0300720c */ /* 0x000fe40003f86270 */
[----:B------:R-:W-:Y:S03]  /*82c0*/  LOP3.LUT R3, RZ, R2, RZ, 0x33, !PT ;  /* 0x00000002ff037212 */ /* 0x000fe600078e33ff */
[----:B------:R-:W-:Y:S06]  /*82d0*/  @P2 IADD3 R0, PT, PT, R0, 0x1, RZ ;  /* 0x0000000100002810 */ /* 0x000fec0007ffe0ff */
        /* <DEDUP_REMOVED lines=11> */
[----:B------:R-:W4:Y:S03]  /*8390*/  LD.E R5, desc[UR4][R4.64] ;  /* 0x0000000404057980 */ /* 0x000f26000c101900 */
[-C--:B---3--:R-:W-:Y:S01]  /*83a0*/  IMAD R3, R21, R0.reuse, RZ ;  /* 0x0000000015037224 */ /* 0x088fe200078e02ff */
[----:B------:R-:W-:Y:S01]  /*83b0*/  SHF.R.S32.HI R2, RZ, 0x1f, R0 ;  /* 0x0000001fff027819 */ /* 0x000fe20000011400 */
[C---:B------:R-:W-:Y:S01]  /*83c0*/  IMAD.WIDE.U32 R22, R20.reuse, R0, RZ ;  /* 0x0000000014167225 */ /* 0x040fe200078e00ff */
[----:B------:R-:W4:Y:S03]  /*83d0*/  LD.E R4, desc[UR4][R6.64] ;  /* 0x0000000406047980 */ /* 0x000f26000c101900 */
[----:B----4-:R-:W-:Y:S02]  /*83e0*/  IMAD.IADD R6, R5, 0x1, -R4 ;  /* 0x0000000105067824 */ /* 0x010fe400078e0a04 */
[----:B------:R-:W-:Y:S02]  /*83f0*/  IMAD R4, R20, R2, R3 ;  /* 0x0000000214047224 */ /* 0x000fe400078e0203 */
[-C--:B------:R-:W-:Y:S01]  /*8400*/  IMAD R3, R19, R6.reuse, RZ ;  /* 0x0000000613037224 */ /* 0x080fe200078e02ff */
[----:B------:R-:W-:Y:S01]  /*8410*/  SHF.R.S32.HI R5, RZ, 0x1f, R6 ;  /* 0x0000001fff057819 */ /* 0x000fe20000011406 */
[C---:B------:R-:W-:Y:S01]  /*8420*/  IMAD.WIDE.U32 R20, R18.reuse, R6, RZ ;  /* 0x0000000612147225 */ /* 0x040fe200078e00ff */
[----:B------:R-:W-:Y:S03]  /*8430*/  IADD3 R19, PT, PT, R23, R4, RZ ;  /* 0x0000000417137210 */ /* 0x000fe60007ffe0ff */
[----:B------:R-:W-:Y:S01]  /*8440*/  IMAD R3, R18, R5, R3 ;  /* 0x0000000512037224 */ /* 0x000fe200078e0203 */
[----:B------:R-:W-:Y:S03]  /*8450*/  MOV R18, R22 ;  /* 0x0000001600127202 */ /* 0x000fe60000000f00 */
[----:B------:R-:W-:Y:S02]  /*8460*/  IMAD.IADD R21, R21, 0x1, R3 ;  /* 0x0000000115157824 */ /* 0x000fe400078e0203 */
[----:B-----5:R-:W-:Y:S04]  /*8470*/  IMAD.WIDE.U32 R18, R6, R16, R18 ;  /* 0x0000001006127225 */ /* 0x020fe800078e0012 */
[----:B------:R-:W-:Y:S01]  /*8480*/  IMAD R6, R17, R6, RZ ;  /* 0x0000000611067224 */ /* 0x000fe200078e02ff */
[----:B------:R-:W-:Y:S01]  /*8490*/  LEA R75, P1, R18, R75, 0x1 ;  /* 0x0000004b124b7211 */ /* 0x000fe200078208ff */
[-C--:B--2---:R-:W-:Y:S02]  /*84a0*/  IMAD R3, R15, R0.reuse, RZ ;  /* 0x000000000f037224 */ /* 0x084fe400078e02ff */
[----:B------:R-:W-:Y:S04]  /*84b0*/  IMAD.WIDE.U32 R20, R14, R0, R20 ;  /* 0x000000000e147225 */ /* 0x000fe800078e0014 */
[----:B------:R-:W-:Y:S01]  /*84c0*/  IMAD R6, R16, R5, R6 ;  /* 0x0000000510067224 */ /* 0x000fe200078e0206 */
[----:B------:R-:W-:Y:S01]  /*84d0*/  LEA R73, P0, R20, R73, 0x1 ;  /* 0x0000004914497211 */ /* 0x000fe200078008ff */
[----:B------:R-:W-:Y:S02]  /*84e0*/  IMAD R3, R14, R2, R3 ;  /* 0x000000020e037224 */ /* 0x000fe400078e0203 */
[----:B------:R-:W-:Y:S03]  /*84f0*/  IMAD.IADD R6, R19, 0x1, R6 ;  /* 0x0000000113067824 */ /* 0x000fe600078e0206 */
[----:B------:R-:W-:Y:S02]  /*8500*/  IADD3 R3, PT, PT, R21, R3, RZ ;  /* 0x0000000315037210 */ /* 0x000fe40007ffe0ff */
[----:B------:R-:W-:Y:S02]  /*8510*/  LEA.HI.X R74, R18, R74, R6, 0x1, P1 ;  /* 0x0000004a124a7211 */ /* 0x000fe400008f0c06 */
[----:B------:R-:W-:Y:S02]  /*8520*/  LEA.HI.X R72, R20, R72, R3, 0x1, P0 ;  /* 0x0000004814487211 */ /* 0x000fe400000f0c03 */
.L_x_1018:
[----:B------:R-:W-:Y:S05]  /*8530*/  BSYNC.RECONVERGENT B0 ;  /* 0x0000000000007941 */ /* 0x000fea0003800200 */
.L_x_1017:
[----:B------:R-:W-:Y:S11]  /*8540*/  ISETP.GT.AND P0, PT, R67, R57, PT ;  /* 0x000000394300720c */ /* 0x000ff60003f04270 */
[----:B------:R-:W-:Y:S02]  /*8550*/  @!UPT UIADD3 URZ, UPT, UPT, URZ, URZ, URZ ;  /* 0x000000fffffff290 */ /* 0x000fe4000fffe0ff */
[----:B------:R-:W-:Y:S05]  /*8560*/  @P0 BRA `(.L_x_1019) ;  /* 0xffffff9c00b00947 */ /* 0x000fea000383ffff */
.L_x_980:
[----:B------:R-:W-:Y:S05]  /*8570*/  WARPSYNC.ALL ;  /* 0x0000000000007948 */ /* 0x000fea0003800000 */
[----:B------:R-:W-:Y:S06]  /*8580*/  BAR.SYNC.DEFER_BLOCKING 0x0 ;  /* 0x0000000000007b1d */ /* 0x000fec0000010000 */
[----:B------:R-:W2:Y:S01]  /*8590*/  LD.E R0, desc[UR4][R150.64+0xd0] ;  /* 0x0000d00496007980 */ /* 0x000ea2000c101900 */
        /* <DEDUP_REMOVED lines=14> */
.L_x_1024:
[----:B------:R2:W-:Y:S02]  /*8680*/  STS.128 [R185], RZ ;  /* 0x000000ffb9007388 */ /* 0x0005e40000000c00 */
.L_x_1023:
[----:B------:R-:W-:Y:S05]  /*8690*/  BSYNC.RECONVERGENT B0 ;  /* 0x0000000000007941 */ /* 0x000fea0003800200 */
.L_x_1022:
        /* <DEDUP_REMOVED lines=13> */
.L_x_1021:
[----:B------:R-:W2:Y:S01]  /*8770*/  LD.E.64 R2, desc[UR4][R150.64+0xf0] ;  /* 0x0000f00496027980 */ /* 0x000ea2000c101b00 */
[----:B------:R-:W-:-:S03]  /*8780*/  IMAD.MOV.U32 R4, RZ, RZ, RZ ;  /* 0x000000ffff047224 */ /* 0x000fc600078e00ff */
[----:B----4-:R1:W5:Y:S04]  /*8790*/  LD.E.64 R22, desc[UR4][R150.64+0x148] ;  /* 0x0001480496167980 */ /* 0x010368000c101b00 */
[----:B------:R1:W5:Y:S01]  /*87a0*/  LD.E.64 R26, desc[UR4][R150.64+0x150] ;  /* 0x00015004961a7980 */ /* 0x000362000c101b00 */
[----:B--2---:R-:W-:-:S04]  /*87b0*/  ISETP.NE.U32.AND P0, PT, R2, RZ, PT ;  /* 0x000000ff0200720c */ /* 0x004fc80003f05070 */
[----:B------:R-:W-:-:S13]  /*87c0*/  ISETP.NE.AND.EX P0, PT, R3, RZ, PT, P0 ;  /* 0x000000ff0300720c */ /* 0x000fda0003f05300 */
[----:B------:R-:W-:-:S05]  /*87d0*/  @P0 IADD3 R2, P1, PT, R2, R53, RZ ;  /* 0x0000003502020210 */ /* 0x000fca0007f3e0ff */
[----:B------:R-:W-:-:S05]  /*87e0*/  @P0 IMAD.X R3, R3, 0x1, R52, P1 ;  /* 0x0000000103030824 */ /* 0x000fca00008e0634 */
[----:B------:R-:W2:Y:S04]  /*87f0*/  @P0 LD.E R4, desc[UR4][R2.64] ;  /* 0x0000000402040980 */ /* 0x000ea8000c101900 */
[----:B------:R-:W3:Y:S01]  /*8800*/  LD.E.U8 R2, desc[UR4][R150.64+0x1b3] ;  /* 0x0001b30496027980 */ /* 0x000ee2000c101100 */
[----:B------:R-:W-:-:S04]  /*8810*/  LEA.HI R21, R0, R0, RZ, 0x1 ;  /* 0x0000000000157211 */ /* 0x000fc800078f08ff */
[----:B------:R-:W-:Y:S01]  /*8820*/  SHF.R.S32.HI R21, RZ, 0x1, R21 ;  /* 0x00000001ff157819 */ /* 0x000fe20000011415 */
[----:B--2---:R-:W-:-:S04]  /*8830*/  IMAD.IADD R4, R51, 0x1, R4 ;  /* 0x0000000133047824 */ /* 0x004fc800078e0204 */
[----:B------:R-:W-:-:S05]  /*8840*/  IMAD R4, R4, R21, RZ ;  /* 0x0000001504047224 */ /* 0x000fca00078e02ff */
[----:B------:R-:W-:-:S04]  /*8850*/  IADD3 R3, P1, PT, R54, R4, RZ ;  /* 0x0000000436037210 */ /* 0x000fc80007f3e0ff */
[----:B------:R-:W-:Y:S02]  /*8860*/  IADD3 R54, P0, PT, R54, R3, RZ ;  /* 0x0000000336367210 */ /* 0x000fe40007f1e0ff */
[----:B------:R-:W-:Y:S02]  /*8870*/  LEA.HI.X.SX32 R4, R4, RZ, 0x1, P1 ;  /* 0x000000ff04047211 */ /* 0x000fe400008f0eff */
[----:B---3--:R-:W-:-:S03]  /*8880*/  ISETP.NE.AND P2, PT, R2, RZ, PT ;  /* 0x000000ff0200720c */ /* 0x008fc60003f45270 */
[----:B------:R-:W-:-:S10]  /*8890*/  IMAD.X R2, RZ, RZ, R4, P0 ;  /* 0x000000ffff027224 */ /* 0x000fd400000e0604 */
[----:B-1----:R-:W-:Y:S05]  /*88a0*/  @!P2 BRA `(.L_x_1026) ;  /* 0x000000080000a947 */ /* 0x002fea0003800000 */
        /* <DEDUP_REMOVED lines=21> */
[----:B-----5:R-:W-:Y:S02]  /*8a00*/  MOV R7, R11 ;  /* 0x0000000b00077202 */ /* 0x020fe40000000f00 */
[----:B------:R-:W-:Y:S02]  /*8a10*/  MOV R18, R9 ;  /* 0x0000000900127202 */ /* 0x000fe40000000f00 */
[----:B------:R-:W-:Y:S01]  /*8a20*/  MOV R16, R10 ;  /* 0x0000000a00107202 */ /* 0x000fe20000000f00 */
[----:B------:R-:W-:-:S02]  /*8a30*/  HADD2.F32 R15, -RZ, R7.H1_H1 ;  /* 0x30000007ff0f7230 */ /* 0x000fc40000004100 */
[--C-:B------:R-:W-:Y:S02]  /*8a40*/  HADD2.F32 R17, -RZ, R18.reuse.H0_H0 ;  /* 0x20000012ff117230 */ /* 0x100fe40000004100 */
[----:B------:R-:W-:Y:S02]  /*8a50*/  HADD2.F32 R18, -RZ, R18.H1_H1 ;  /* 0x30000012ff127230 */ /* 0x000fe40000004100 */
[----:B------:R-:W-:Y:S02]  /*8a60*/  HADD2.F32 R20, -RZ, R7.H0_H0 ;  /* 0x20000007ff147230 */ /* 0x000fe40000004100 */
[----:B--2---:R-:W-:Y:S02]  /*8a70*/  HADD2.F32 R9, -RZ, R3.H1_H1 ;  /* 0x30000003ff097230 */ /* 0x004fe40000004100 */
[----:B------:R-:W-:Y:S02]  /*8a80*/  HADD2.F32 R10, -RZ, R2.H1_H1 ;  /* 0x30000002ff0a7230 */ /* 0x000fe40000004100 */
[----:B---3--:R-:W-:-:S02]  /*8a90*/  HADD2.F32 R11, -RZ, R5.H1_H1 ;  /* 0x30000005ff0b7230 */ /* 0x008fc40000004100 */
[C---:B------:R-:W-:Y:S01]  /*8aa0*/  FMUL.FTZ R7, R15.reuse, R9 ;  /* 0x000000090f077220 */ /* 0x040fe20000410000 */
[--C-:B------:R-:W-:Y:S02]  /*8ab0*/  HADD2.F32 R14, -RZ, R4.reuse.H1_H1 ;  /* 0x30000004ff0e7230 */ /* 0x100fe40000004100 */
[C---:B------:R-:W-:Y:S01]  /*8ac0*/  FMUL.FTZ R19, R18.reuse, R10 ;  /* 0x0000000a12137220 */ /* 0x040fe20000410000 */
[----:B------:R-:W-:Y:S02]  /*8ad0*/  HADD2.F32 R4, -RZ, R4.H0_H0 ;  /* 0x20000004ff047230 */ /* 0x000fe40000004100 */
[----:B------:R-:W-:Y:S01]  /*8ae0*/  FMUL.FTZ R15, R15, R11 ;  /* 0x0000000b0f0f7220 */ /* 0x000fe20000410000 */
[----:B------:R-:W-:Y:S02]  /*8af0*/  HADD2.F32 R2, -RZ, R2.H0_H0 ;  /* 0x20000002ff027230 */ /* 0x000fe40000004100 */
[----:B------:R-:W-:Y:S01]  /*8b00*/  FMUL.FTZ R18, R18, R14 ;  /* 0x0000000e12127220 */ /* 0x000fe20000410000 */
[----:B------:R-:W-:-:S02]  /*8b10*/  HADD2.F32 R3, -RZ, R3.H0_H0 ;  /* 0x20000003ff037230 */ /* 0x000fc40000004100 */
[C---:B------:R-:W-:Y:S01]  /*8b20*/  FFMA.FTZ R15, R20.reuse, R9, R15 ;  /* 0x00000009140f7223 */ /* 0x040fe2000001000f */
[----:B------:R-:W-:Y:S02]  /*8b30*/  HADD2.F32 R9, -RZ, R8.H1_H1 ;  /* 0x30000008ff097230 */ /* 0x000fe40000004100 */
[C---:B------:R-:W-:Y:S01]  /*8b40*/  FFMA.FTZ R18, R17.reuse, R10, R18 ;  /* 0x0000000a11127223 */ /* 0x040fe20000010012 */
[----:B------:R-:W-:Y:S02]  /*8b50*/  HADD2.F32 R10, -RZ, R16.H1_H1 ;  /* 0x30000010ff0a7230 */ /* 0x000fe40000004100 */
[----:B------:R-:W-:Y:S01]  /*8b60*/  FFMA.FTZ R19, R17, R14, -R19 ;  /* 0x0000000e11137223 */ /* 0x000fe20000010813 */
[----:B------:R-:W-:Y:S01]  /*8b70*/  FFMA.FTZ R7, R20, R11, -R7 ;  /* 0x0000000b14077223 */ /* 0x000fe20000010807 */
[----:B------:R-:W-:Y:S02]  /*8b80*/  HADD2.F32 R5, -RZ, R5.H0_H0 ;  /* 0x20000005ff057230 */ /* 0x000fe40000004100 */
[----:B------:R-:W-:Y:S01]  /*8b90*/  FMUL.FTZ R11, R9, R2 ;  /* 0x00000002090b7220 */ /* 0x000fe20000410000 */
[----:B------:R-:W-:-:S02]  /*8ba0*/  HADD2.F32 R8, -RZ, R8.H0_H0 ;  /* 0x20000008ff087230 */ /* 0x000fc40000004100 */
[-C--:B------:R-:W-:Y:S01]  /*8bb0*/  FMUL.FTZ R14, R9, R4.reuse ;  /* 0x00000004090e7220 */ /* 0x080fe20000410000 */
[----:B------:R-:W-:Y:S02]  /*8bc0*/  HADD2.F32 R16, -RZ, R16.H0_H0 ;  /* 0x20000010ff107230 */ /* 0x000fe40000004100 */
[C---:B------:R-:W-:Y:S01]  /*8bd0*/  FMUL.FTZ R9, R10.reuse, R3 ;  /* 0x000000030a097220 */ /* 0x040fe20000410000 */
[-C--:B------:R-:W-:Y:S01]  /*8be0*/  FMUL.FTZ R10, R10, R5.reuse ;  /* 0x000000050a0a7220 */ /* 0x080fe20000410000 */
[C---:B------:R-:W-:Y:S01]  /*8bf0*/  FFMA.FTZ R11, R8.reuse, R4, -R11 ;  /* 0x00000004080b7223 */ /* 0x040fe2000001080b */
[----:B------:R-:W-:Y:S01]  /*8c00*/  FFMA.FTZ R14, R8, R2, R14 ;  /* 0x00000002080e7223 */ /* 0x000fe2000001000e */
[C---:B------:R-:W-:Y:S01]  /*8c10*/  FFMA.FTZ R9, R16.reuse, R5, -R9 ;  /* 0x0000000510097223 */ /* 0x040fe20000010809 */
[----:B------:R-:W-:Y:S01]  /*8c20*/  FFMA.FTZ R10, R16, R3, R10 ;  /* 0x00000003100a7223 */ /* 0x000fe2000001000a */
[----:B------:R-:W-:Y:S02]  /*8c30*/  F2FP.F16.F32.PACK_AB R18, R18, R19 ;  /* 0x000000131212723e */ /* 0x000fe400000000ff */
[----:B------:R-:W-:-:S02]  /*8c40*/  F2FP.F16.F32.PACK_AB R11, R14, R11 ;  /* 0x0000000b0e0b723e */ /* 0x000fc400000000ff */
[----:B------:R-:W-:Y:S02]  /*8c50*/  F2FP.F16.F32.PACK_AB R7, R15, R7 ;  /* 0x000000070f07723e */ /* 0x000fe400000000ff */
[----:B------:R-:W-:Y:S02]  /*8c60*/  F2FP.F16.F32.PACK_AB R10, R10, R9 ;  /* 0x000000090a0a723e */ /* 0x000fe400000000ff */
[----:B------:R-:W-:Y:S02]  /*8c70*/  MOV R8, R11 ;  /* 0x0000000b00087202 */ /* 0x000fe40000000f00 */
[----:B------:R-:W-:Y:S02]  /*8c80*/  MOV R9, R18 ;  /* 0x0000001200097202 */ /* 0x000fe40000000f00 */
[----:B------:R-:W-:Y:S02]  /*8c90*/  MOV R11, R7 ;  /* 0x00000007000b7202 */ /* 0x000fe40000000f00 */
.L_x_1031:
[----:B------:R-:W-:Y:S05]  /*8ca0*/  BSYNC.RECONVERGENT B0 ;  /* 0x0000000000007941 */ /* 0x000fea0003800200 */
.L_x_1030:
[----:B-----5:R3:W-:Y:S01]  /*8cb0*/  STS.128 [R185], R8 ;  /* 0x00000008b9007388 */ /* 0x0207e20000000c00 */
[----:B------:R-:W-:Y:S05]  /*8cc0*/  BRA `(.L_x_1028) ;  /* 0x0000000000047947 */ /* 0x000fea0003800000 */
.L_x_1029:
[----:B------:R2:W-:Y:S02]  /*8cd0*/  STS.128 [R185], RZ ;  /* 0x000000ffb9007388 */ /* 0x0005e40000000c00 */
.L_x_1028:
[----:B------:R-:W-:Y:S05]  /*8ce0*/  BSYNC.RECONVERGENT B1 ;  /* 0x0000000000017941 */ /* 0x000fea0003800200 */
.L_x_1027:
        /* <DEDUP_REMOVED lines=14> */
[----:B-----5:R-:W-:Y:S02]  /*8dd0*/  MOV R14, R9 ;  /* 0x00000009000e7202 */ /* 0x020fe40000000f00 */
[----:B------:R-:W-:Y:S02]  /*8de0*/  MOV R0, R11 ;  /* 0x0000000b00007202 */ /* 0x000fe40000000f00 */
[----:B------:R-:W-:-:S03]  /*8df0*/  MOV R6, R8 ;  /* 0x0000000800067202 */ /* 0x000fc60000000f00 */
[--C-:B------:R-:W-:Y:S02]  /*8e00*/  HADD2.F32 R11, -RZ, R0.reuse.H1_H1 ;  /* 0x30000000ff0b7230 */ /* 0x100fe40000004100 */
[----:B------:R-:W-:Y:S02]  /*8e10*/  HADD2.F32 R16, -RZ, R0.H0_H0 ;  /* 0x20000000ff107230 */ /* 0x000fe40000004100 */
[--C-:B-1----:R-:W-:Y:S01]  /*8e20*/  HADD2.F32 R13, -RZ, R14.reuse.H0_H0 ;  /* 0x2000000eff0d7230 */ /* 0x102fe20000004100 */
[----:B------:R-:W-:Y:S01]  /*8e30*/  MOV R12, R10 ;  /* 0x0000000a000c7202 */ /* 0x000fe20000000f00 */
[----:B------:R-:W-:Y:S02]  /*8e40*/  HADD2.F32 R14, -RZ, R14.H1_H1 ;  /* 0x3000000eff0e7230 */ /* 0x000fe40000004100 */
[----:B---3--:R-:W-:Y:S02]  /*8e50*/  HADD2.F32 R7, -RZ, R3.H1_H1 ;  /* 0x30000003ff077230 */ /* 0x008fe40000004100 */
[----:B------:R-:W-:-:S02]  /*8e60*/  HADD2.F32 R8, -RZ, R2.H1_H1 ;  /* 0x30000002ff087230 */ /* 0x000fc40000004100 */
[----:B--2---:R-:W-:Y:S02]  /*8e70*/  HADD2.F32 R9, -RZ, R5.H1_H1 ;  /* 0x30000005ff097230 */ /* 0x004fe40000004100 */
        /* <DEDUP_REMOVED lines=13> */
[----:B------:R-:W-:Y:S02]  /*8f50*/  HADD2.F32 R5, -RZ, R5.H0_H0 ;  /* 0x20000005ff057230 */ /* 0x000fe40000004100 */
[----:B------:R-:W-:Y:S01]  /*8f60*/  FFMA.FTZ R0, R16, R9, -R0 ;  /* 0x0000000910007223 */ /* 0x000fe20000010800 */
[----:B------:R-:W-:-:S02]  /*8f70*/  HADD2.F32 R6, -RZ, R6.H0_H0 ;  /* 0x20000006ff067230 */ /* 0x000fc40000004100 */
[C---:B------:R-:W-:Y:S01]  /*8f80*/  FMUL.FTZ R9, R7.reuse, R2 ;  /* 0x0000000207097220 */ /* 0x040fe20000410000 */
        /* <DEDUP_REMOVED lines=12> */
[----:B------:R-:W-:Y:S02]  /*9050*/  F2FP.F16.F32.PACK_AB R11, R11, R0 ;  /* 0x000000000b0b723e */ /* 0x000fe400000000ff */
[----:B------:R-:W-:Y:S02]  /*9060*/  MOV R9, R14 ;  /* 0x0000000e00097202 */ /* 0x000fe40000000f00 */
[----:B------:R-:W-:-:S02]  /*9070*/  MOV R10, R7 ;  /* 0x00000007000a7202 */ /* 0x000fc40000000f00 */
.L_x_1033:
[----:B------:R-:W-:Y:S05]  /*9080*/  BSYNC.RECONVERGENT B0 ;  /* 0x0000000000007941 */ /* 0x000fea0003800200 */
.L_x_1032:
[----:B-----5:R3:W-:Y:S01]  /*9090*/  STS.128 [R185+0x800], R8 ;  /* 0x00080008b9007388 */ /* 0x0207e20000000c00 */
[----:B------:R-:W-:Y:S05]  /*90a0*/  BRA `(.L_x_1025) ;  /* 0x0000000c001c7947 */ /* 0x000fea0003800000 */
.L_x_1026:
        /* <DEDUP_REMOVED lines=31> */
[----:B-----5:R-:W-:Y:S02]  /*92a0*/  MOV R25, R16 ;  /* 0x0000001000197202 */ /* 0x020fe40000000f00 */
[----:B------:R-:W-:Y:S02]  /*92b0*/  MOV R16, R19 ;  /* 0x0000001300107202 */ /* 0x000fe40000000f00 */
[----:B------:R-:W-:Y:S01]  /*92c0*/  MOV R19, R18 ;  /* 0x0000001200137202 */ /* 0x000fe20000000f00 */
[--C-:B--2---:R-:W-:Y:S02]  /*92d0*/  HADD2.F32 R18, -RZ, R12.reuse.H0_H0 ;  /* 0x2000000cff127230 */ /* 0x104fe40000004100 */
[----:B------:R-:W-:Y:S02]  /*92e0*/  HADD2.F32 R28, -RZ, R12.H1_H1 ;  /* 0x3000000cff1c7230 */ /* 0x000fe40000004100 */
[----:B------:R-:W-:-:S02]  /*92f0*/  HADD2.F32 R12, -RZ, R13.H0_H0 ;  /* 0x2000000dff0c7230 */ /* 0x000fc40000004100 */
[----:B------:R-:W-:Y:S02]  /*9300*/  HADD2.F32 R29, -RZ, R13.H1_H1 ;  /* 0x3000000dff1d7230 */ /* 0x000fe40000004100 */
[--C-:B------:R-:W-:Y:S02]  /*9310*/  HADD2.F32 R13, -RZ, R14.reuse.H0_H0 ;  /* 0x2000000eff0d7230 */ /* 0x100fe40000004100 */
[----:B------:R-:W-:Y:S02]  /*9320*/  HADD2.F32 R30, -RZ, R14.H1_H1 ;  /* 0x3000000eff1e7230 */ /* 0x000fe40000004100 */
[--C-:B------:R-:W-:Y:S02]  /*9330*/  HADD2.F32 R14, -RZ, R15.reuse.H0_H0 ;  /* 0x2000000fff0e7230 */ /* 0x100fe40000004100 */
[----:B------:R-:W-:Y:S02]  /*9340*/  HADD2.F32 R31, -RZ, R15.H1_H1 ;  /* 0x3000000fff1f7230 */ /* 0x000fe40000004100 */
        /* <DEDUP_REMOVED lines=17> */
[----:B------:R-:W-:-:S02]  /*9460*/  HADD2.F32 R4, -RZ, R25.H0_H0 ;  /* 0x20000019ff047230 */ /* 0x000fc40000004100 */
[----:B------:R-:W-:Y:S01]  /*9470*/  @!P1 FADD.FTZ R32, -R32, -RZ ;  /* 0x800000ff20209221 */ /* 0x000fe20000010100 */
[----:B----4-:R-:W-:Y:S02]  /*9480*/  HADD2.F32 R5, -RZ, R8.H0_H0 ;  /* 0x20000008ff057230 */ /* 0x010fe40000004100 */
[----:B------:R-:W-:Y:S01]  /*9490*/  FMUL.FTZ R18, R18, R15 ;  /* 0x0000000f12127220 */ /* 0x000fe20000410000 */
[----:B------:R-:W-:Y:S02]  /*94a0*/  HADD2.F32 R6, -RZ, R17.H0_H0 ;  /* 0x20000011ff067230 */ /* 0x000fe40000004100 */
[--C-:B------:R-:W-:Y:S02]  /*94b0*/  HADD2.F32 R7, -RZ, R9.reuse.H0_H0 ;  /* 0x20000009ff077230 */ /* 0x100fe40000004100 */
[----:B------:R-:W-:Y:S01]  /*94c0*/  @!P1 FADD.FTZ R34, -R34, -RZ ;  /* 0x800000ff22229221 */ /* 0x000fe20000010100 */
[----:B------:R-:W-:Y:S01]  /*94d0*/  @!P1 FADD.FTZ R33, -R33, -RZ ;  /* 0x800000ff21219221 */ /* 0x000fe20000010100 */
[----:B------:R-:W-:Y:S01]  /*94e0*/  FMUL.FTZ R28, R28, R32 ;  /* 0x000000201c1c7220 */ /* 0x000fe20000410000 */
[----:B------:R-:W-:-:S02]  /*94f0*/  HADD2.F32 R15, -RZ, R9.H1_H1 ;  /* 0x30000009ff0f7230 */ /* 0x000fc40000004100 */
[----:B------:R-:W-:Y:S01]  /*9500*/  FFMA.FTZ R4, R4, R5, R18 ;  /* 0x0000000504047223 */ /* 0x000fe20000010012 */
[--C-:B------:R-:W-:Y:S02]  /*9510*/  HADD2.F32 R9, -RZ, R10.reuse.H0_H0 ;  /* 0x2000000aff097230 */ /* 0x100fe40000004100 */
[----:B------:R-:W-:Y:S01]  /*9520*/  FFMA.FTZ R6, R6, R7, R12 ;  /* 0x0000000706067223 */ /* 0x000fe2000001000c */
[----:B------:R-:W-:Y:S02]  /*9530*/  HADD2.F32 R32, -RZ, R10.H1_H1 ;  /* 0x3000000aff207230 */ /* 0x000fe40000004100 */
[----:B------:R-:W-:Y:S02]  /*9540*/  HADD2.F32 R5, -RZ, R19.H0_H0 ;  /* 0x20000013ff057230 */ /* 0x000fe40000004100 */
[----:B------:R-:W-:Y:S01]  /*9550*/  FMUL.FTZ R30, R30, R34 ;  /* 0x000000221e1e7220 */ /* 0x000fe20000410000 */
[----:B------:R-:W-:Y:S02]  /*9560*/  HADD2.F32 R10, -RZ, R11.H0_H0 ;  /* 0x2000000bff0a7230 */ /* 0x000fe40000004100 */
[----:B------:R-:W-:-:S02]  /*9570*/  HADD2.F32 R19, -RZ, R19.H1_H1 ;  /* 0x30000013ff137230 */ /* 0x000fc40000004100 */
[----:B------:R-:W-:Y:S02]  /*9580*/  HADD2.F32 R7, -RZ, R16.H0_H0 ;  /* 0x20000010ff077230 */ /* 0x000fe40000004100 */
[----:B------:R-:W-:Y:S01]  /*9590*/  FMUL.FTZ R29, R29, R33 ;  /* 0x000000211d1d7220 */ /* 0x000fe20000410000 */
[----:B------:R-:W-:Y:S02]  /*95a0*/  HADD2.F32 R25, -RZ, R25.H1_H1 ;  /* 0x30000019ff197230 */ /* 0x000fe40000004100 */
[----:B------:R-:W-:Y:S02]  /*95b0*/  HADD2.F32 R8, -RZ, R8.H1_H1 ;  /* 0x30000008ff087230 */ /* 0x000fe40000004100 */
[----:B------:R-:W-:Y:S02]  /*95c0*/  HADD2.F32 R11, -RZ, R11.H1_H1 ;  /* 0x3000000bff0b7230 */ /* 0x000fe40000004100 */
[----:B------:R-:W-:Y:S02]  /*95d0*/  HADD2.F32 R17, -RZ, R17.H1_H1 ;  /* 0x30000011ff117230 */ /* 0x000fe40000004100 */
[----:B------:R-:W-:-:S02]  /*95e0*/  HADD2.F32 R16, -RZ, R16.H1_H1 ;  /* 0x30000010ff107230 */ /* 0x000fc40000004100 */
[----:B------:R-:W-:Y:S01]  /*95f0*/  FFMA.FTZ R5, R5, R9, R13 ;  /* 0x0000000905057223 */ /* 0x000fe2000001000d */
[----:B------:R-:W-:Y:S01]  /*9600*/  FFMA.FTZ R19, R19, R32, R30 ;  /* 0x0000002013137223 */ /* 0x000fe2000001001e */
[----:B------:R-:W-:Y:S01]  /*9610*/  FFMA.FTZ R8, R25, R8, R28 ;  /* 0x0000000819087223 */ /* 0x000fe2000001001c */
[----:B------:R-:W-:Y:S01]  /*9620*/  FFMA.FTZ R15, R17, R15, R29 ;  /* 0x0000000f110f7223 */ /* 0x000fe2000001001d */
[----:B------:R-:W-:Y:S01]  /*9630*/  FFMA.FTZ R7, R7, R10, R14 ;  /* 0x0000000a07077223 */ /* 0x000fe2000001000e */
[----:B------:R-:W-:Y:S01]  /*9640*/  FFMA.FTZ R11, R16, R11, R31 ;  /* 0x0000000b100b7223 */ /* 0x000fe2000001001f */
[----:B------:R-:W-:Y:S02]  /*9650*/  F2FP.F16.F32.PACK_AB R19, R19, R5 ;  /* 0x000000051313723e */ /* 0x000fe400000000ff */
[----:B------:R-:W-:Y:S02]  /*9660*/  F2FP.F16.F32.PACK_AB R4, R8, R4 ;  /* 0x000000040804723e */ /* 0x000fe400000000ff */
[----:B------:R-:W-:-:S02]  /*9670*/  F2FP.F16.F32.PACK_AB R6, R15, R6 ;  /* 0x000000060f06723e */ /* 0x000fc400000000ff */
[----:B------:R-:W-:Y:S02]  /*9680*/  F2FP.F16.F32.PACK_AB R7, R11, R7 ;  /* 0x000000070b07723e */ /* 0x000fe400000000ff */
[----:B------:R-:W-:Y:S02]  /*9690*/  MOV R18, R19 ;  /* 0x0000001300127202 */ /* 0x000fe40000000f00 */
[----:B------:R-:W-:Y:S02]  /*96a0*/  MOV R16, R4 ;  /* 0x0000000400107202 */ /* 0x000fe40000000f00 */
[----:B------:R-:W-:Y:S02]  /*96b0*/  MOV R17, R6 ;  /* 0x0000000600117202 */ /* 0x000fe40000000f00 */
[----:B------:R-:W-:Y:S02]  /*96c0*/  MOV R19, R7 ;  /* 0x0000000700137202 */ /* 0x000fe40000000f00 */
.L_x_1038:
[----:B------:R-:W-:Y:S05]  /*96d0*/  BSYNC.RECONVERGENT B0 ;  /* 0x0000000000007941 */ /* 0x000fea0003800200 */
.L_x_1037:
[----:B-----5:R3:W-:Y:S01]  /*96e0*/  STS.128 [R185], R16 ;  /* 0x00000010b9007388 */ /* 0x0207e20000000c00 */
[----:B------:R-:W-:Y:S05]  /*96f0*/  BRA `(.L_x_1035) ;  /* 0x0000000000047947 */ /* 0x000fea0003800000 */
.L_x_1036:
[----:B------:R2:W-:Y:S02]  /*9700*/  STS.128 [R185], RZ ;  /* 0x000000ffb9007388 */ /* 0x0005e40000000c00 */
.L_x_1035:
[----:B------:R-:W-:Y:S05]  /*9710*/  BSYNC.RECONVERGENT B1 ;  /* 0x0000000000017941 */ /* 0x000fea0003800200 */
.L_x_1034:
        /* <DEDUP_REMOVED lines=20> */
[----:B---3--:R-:W-:-:S04]  /*9860*/  IADD3 R4, P0, PT, R26, R0, RZ ;  /* 0x000000001a047210 */ /* 0x008fc80007f1e0ff */
[----:B------:R-:W-:Y:S02]  /*9870*/  IADD3.X R5, PT, PT, R27, R2, RZ, P0, !PT ;  /* 0x000000021b057210 */ /* 0x000fe400007fe4ff */
[----:B------:R-:W-:-:S04]  /*9880*/  IADD3 R8, P0, PT, R22, R0, RZ ;  /* 0x0000000016087210 */ /* 0x000fc80007f1e0ff */
[----:B------:R-:W3:Y:S01]  /*9890*/  LD.E.128 R4, desc[UR4][R4.64] ;  /* 0x0000000404047980 */ /* 0x000ee2000c101d00 */
[----:B------:R-:W-:-:S06]  /*98a0*/  IADD3.X R9, PT, PT, R23, R2, RZ, P0, !PT ;  /* 0x0000000217097210 */ /* 0x000fcc00007fe4ff */
[----:B------:R-:W4:Y:S01]  /*98b0*/  LD.E.128 R8, desc[UR4][R8.64] ;  /* 0x0000000408087980 */ /* 0x000f22000c101d00 */
[----:B-----5:R-:W-:Y:S02]  /*98c0*/  MOV R0, R17 ;  /* 0x0000001100007202 */ /* 0x020fe40000000f00 */
[----:B------:R-:W-:Y:S02]  /*98d0*/  MOV R3, R16 ;  /* 0x0000001000037202 */ /* 0x000fe40000000f00 */
[----:B------:R-:W-:Y:S02]  /*98e0*/  MOV R17, R18 ;  /* 0x0000001200117202 */ /* 0x000fe40000000f00 */
[----:B------:R-:W-:Y:S01]  /*98f0*/  MOV R2, R19 ;  /* 0x0000001300027202 */ /* 0x000fe20000000f00 */
[--C-:B--2---:R-:W-:Y:S02]  /*9900*/  HADD2.F32 R16, -RZ, R12.reuse.H0_H0 ;  /* 0x2000000cff107230 */ /* 0x104fe40000004100 */
[----:B------:R-:W-:-:S02]  /*9910*/  HADD2.F32 R18, -RZ, R12.H1_H1 ;  /* 0x3000000cff127230 */ /* 0x000fc40000004100 */
[--C-:B------:R-:W-:Y:S02]  /*9920*/  HADD2.F32 R12, -RZ, R13.reuse.H0_H0 ;  /* 0x2000000dff0c7230 */ /* 0x100fe40000004100 */
[----:B------:R-:W-:Y:S02]  /*9930*/  HADD2.F32 R19, -RZ, R13.H1_H1 ;  /* 0x3000000dff137230 */ /* 0x000fe40000004100 */
[--C-:B------:R-:W-:Y:S02]  /*9940*/  HADD2.F32 R13, -RZ, R14.reuse.H0_H0 ;  /* 0x2000000eff0d7230 */ /* 0x100fe40000004100 */
[----:B------:R-:W-:Y:S02]  /*9950*/  HADD2.F32 R20, -RZ, R14.H1_H1 ;  /* 0x3000000eff147230 */ /* 0x000fe40000004100 */
[--C-:B------:R-:W-:Y:S02]  /*9960*/  HADD2.F32 R14, -RZ, R15.reuse.H0_H0 ;  /* 0x2000000fff0e7230 */ /* 0x100fe40000004100 */
[----:B------:R-:W-:-:S02]  /*9970*/  HADD2.F32 R21, -RZ, R15.H1_H1 ;  /* 0x3000000fff157230 */ /* 0x000fc40000004100 */
[--C-:B---3--:R-:W-:Y:S02]  /*9980*/  HADD2.F32 R15, -RZ, R4.reuse.H0_H0 ;  /* 0x20000004ff0f7230 */ /* 0x108fe40000004100 */
[----:B------:R-:W-:Y:S02]  /*9990*/  HADD2.F32 R22, -RZ, R4.H1_H1 ;  /* 0x30000004ff167230 */ /* 0x000fe40000004100 */
[--C-:B------:R-:W-:Y:S02]  /*99a0*/  HADD2.F32 R4, -RZ, R5.reuse.H0_H0 ;  /* 0x20000005ff047230 */ /* 0x100fe40000004100 */
[----:B------:R-:W-:Y:S02]  /*99b0*/  HADD2.F32 R23, -RZ, R5.H1_H1 ;  /* 0x30000005ff177230 */ /* 0x000fe40000004100 */
[--C-:B------:R-:W-:Y:S02]  /*99c0*/  HADD2.F32 R5, -RZ, R6.reuse.H0_H0 ;  /* 0x20000006ff057230 */ /* 0x100fe40000004100 */
[----:B------:R-:W-:-:S02]  /*99d0*/  HADD2.F32 R24, -RZ, R6.H1_H1 ;  /* 0x30000006ff187230 */ /* 0x000fc40000004100 */
[--C-:B------:R-:W-:Y:S02]  /*99e0*/  HADD2.F32 R6, -RZ, R7.reuse.H0_H0 ;  /* 0x20000007ff067230 */ /* 0x100fe40000004100 */
        /* <DEDUP_REMOVED lines=8> */
[----:B------:R-:W-:-:S02]  /*9a70*/  HADD2.F32 R4, -RZ, R3.H0_H0 ;  /* 0x20000003ff047230 */ /* 0x000fc40000004100 */
[----:B------:R-:W-:Y:S01]  /*9a80*/  FMUL.FTZ R13, R13, R5 ;  /* 0x000000050d0d7220 */ /* 0x000fe20000410000 */
[----:B------:R-:W-:Y:S02]  /*9a90*/  HADD2.F32 R6, -RZ, R3.H1_H1 ;  /* 0x30000003ff067230 */ /* 0x000fe40000004100 */
[----:B------:R-:W-:Y:S01]  /*9aa0*/  FMUL.FTZ R21, R21, R7 ;  /* 0x0000000715157220 */ /* 0x000fe20000410000 */
[----:B----4-:R-:W-:Y:S02]  /*9ab0*/  HADD2.F32 R3, -RZ, R8.H0_H0 ;  /* 0x20000008ff037230 */ /* 0x010fe40000004100 */
[----:B------:R-:W-:Y:S01]  /*9ac0*/  @!P1 FADD.FTZ R22, -R22, -RZ ;  /* 0x800000ff16169221 */ /* 0x000fe20000010100 */
[----:B------:R-:W-:Y:S01]  /*9ad0*/  FMUL.FTZ R16, R16, R15 ;  /* 0x0000000f10107220 */ /* 0x000fe20000410000 */
[----:B------:R-:W-:Y:S02]  /*9ae0*/  HADD2.F32 R5, -RZ, R0.H0_H0 ;  /* 0x20000000ff057230 */ /* 0x000fe40000004100 */
[----:B------:R-:W-:-:S02]  /*9af0*/  HADD2.F32 R7, -RZ, R9.H0_H0 ;  /* 0x20000009ff077230 */ /* 0x000fc40000004100 */
[----:B------:R-:W-:Y:S01]  /*9b00*/  @!P1 FADD.FTZ R23, -R23, -RZ ;  /* 0x800000ff17179221 */ /* 0x000fe20000010100 */
[----:B------:R-:W-:Y:S01]  /*9b10*/  FMUL.FTZ R18, R18, R22 ;  /* 0x0000001612127220 */ /* 0x000fe20000410000 */
[----:B------:R-:W-:Y:S01]  /*9b20*/  @!P1 FADD.FTZ R24, -R24, -RZ ;  /* 0x800000ff18189221 */ /* 0x000fe20000010100 */
[----:B------:R-:W-:Y:S02]  /*9b30*/  HADD2.F32 R15, -RZ, R9.H1_H1 ;  /* 0x30000009ff0f7230 */ /* 0x000fe40000004100 */
[----:B------:R-:W-:Y:S01]  /*9b40*/  FFMA.FTZ R3, R4, R3, R16 ;  /* 0x0000000304037223 */ /* 0x000fe20000010010 */
[--C-:B------:R-:W-:Y:S02]  /*9b50*/  HADD2.F32 R9, -RZ, R10.reuse.H0_H0 ;  /* 0x2000000aff097230 */ /* 0x100fe40000004100 */
[----:B------:R-:W-:Y:S01]  /*9b60*/  FFMA.FTZ R5, R5, R7, R12 ;  /* 0x0000000705057223 */ /* 0x000fe2000001000c */
[----:B------:R-:W-:Y:S02]  /*9b70*/  HADD2.F32 R22, -RZ, R10.H1_H1 ;  /* 0x3000000aff167230 */ /* 0x000fe40000004100 */
[----:B------:R-:W-:-:S02]  /*9b80*/  HADD2.F32 R4, -RZ, R0.H1_H1 ;  /* 0x30000000ff047230 */ /* 0x000fc40000004100 */
[----:B------:R-:W-:Y:S02]  /*9b90*/  HADD2.F32 R10, -RZ, R11.H0_H0 ;  /* 0x2000000bff0a7230 */ /* 0x000fe40000004100 */
[----:B------:R-:W-:Y:S02]  /*9ba0*/  HADD2.F32 R0, -RZ, R17.H0_H0 ;  /* 0x20000011ff007230 */ /* 0x000fe40000004100 */
[----:B------:R-:W-:Y:S02]  /*9bb0*/  HADD2.F32 R7, -RZ, R2.H0_H0 ;  /* 0x20000002ff077230 */ /* 0x000fe40000004100 */
[----:B------:R-:W-:Y:S01]  /*9bc0*/  FMUL.FTZ R19, R19, R23 ;  /* 0x0000001713137220 */ /* 0x000fe20000410000 */
[----:B------:R-:W-:Y:S02]  /*9bd0*/  HADD2.F32 R8, -RZ, R8.H1_H1 ;  /* 0x30000008ff087230 */ /* 0x000fe40000004100 */
[----:B------:R-:W-:Y:S01]  /*9be0*/  FMUL.FTZ R20, R20, R24 ;  /* 0x0000001814147220 */ /* 0x000fe20000410000 */
[----:B------:R-:W-:-:S02]  /*9bf0*/  HADD2.F32 R11, -RZ, R11.H1_H1 ;  /* 0x3000000bff0b7230 */ /* 0x000fc40000004100 */
[----:B------:R-:W-:Y:S02]  /*9c00*/  HADD2.F32 R17, -RZ, R17.H1_H1 ;  /* 0x30000011ff117230 */ /* 0x000fe40000004100 */
[----:B------:R-:W-:Y:S02]  /*9c10*/  HADD2.F32 R2, -RZ, R2.H1_H1 ;  /* 0x30000002ff027230 */ /* 0x000fe40000004100 */
[----:B------:R-:W-:Y:S01]  /*9c20*/  FFMA.FTZ R6, R6, R8, R18 ;  /* 0x0000000806067223 */ /* 0x000fe20000010012 */
[----:B------:R-:W-:Y:S01]  /*9c30*/  FFMA.FTZ R4, R4, R15, R19 ;  /* 0x0000000f04047223 */ /* 0x000fe20000010013 */
[----:B------:R-:W-:Y:S01]  /*9c40*/  FFMA.FTZ R0, R0, R9, R13 ;  /* 0x0000000900007223 */ /* 0x000fe2000001000d */
[----:B------:R-:W-:Y:S01]  /*9c50*/  FFMA.FTZ R17, R17, R22, R20 ;  /* 0x0000001611117223 */ /* 0x000fe20000010014 */
[----:B------:R-:W-:Y:S01]  /*9c60*/  FFMA.FTZ R7, R7, R10, R14 ;  /* 0x0000000a07077223 */ /* 0x000fe2000001000e */
[----:B------:R-:W-:Y:S01]  /*9c70*/  FFMA.FTZ R2, R2, R11, R21 ;  /* 0x0000000b02027223 */ /* 0x000fe20000010015 */
[----:B------:R-:W-:-:S02]  /*9c80*/  F2FP.F16.F32.PACK_AB R3, R6, R3 ;  /* 0x000000030603723e */ /* 0x000fc400000000ff */
[----:B------:R-:W-:Y:S02]  /*9c90*/  F2FP.F16.F32.PACK_AB R4, R4, R5 ;  /* 0x000000050404723e */ /* 0x000fe400000000ff */
[----:B------:R-:W-:Y:S02]  /*9ca0*/  F2FP.F16.F32.PACK_AB R0, R17, R0 ;  /* 0x000000001100723e */ /* 0x000fe400000000ff */
[----:B------:R-:W-:Y:S02]  /*9cb0*/  F2FP.F16.F32.PACK_AB R2, R2, R7 ;  /* 0x000000070202723e */ /* 0x000fe400000000ff */
[----:B------:R-:W-:Y:S02]  /*9cc0*/  MOV R16, R3 ;  /* 0x0000000300107202 */ /* 0x000fe40000000f00 */
[----:B------:R-:W-:Y:S02]  /*9cd0*/  MOV R17, R4 ;  /* 0x0000000400117202 */ /* 0x000fe40000000f00 */
[----:B------:R-:W-:-:S02]  /*9ce0*/  MOV R18, R0 ;  /* 0x0000000000127202 */ /* 0x000fc40000000f00 */
[----:B------:R-:W-:Y:S02]  /*9cf0*/  MOV R19, R2 ;  /* 0x0000000200137202 */ /* 0x000fe40000000f00 */
.L_x_1040:
[----:B------:R-:W-:Y:S05]  /*9d00*/  BSYNC.RECONVERGENT B0 ;  /* 0x0000000000007941 */ /* 0x000fea0003800200 */
.L_x_1039:
[----:B-----5:R1:W-:Y:S02]  /*9d10*/  STS.128 [R185+0x800], R16 ;  /* 0x00080010b9007388 */ /* 0x0203e40000000c00 */
.L_x_1025:
[----:B------:R-:W-:Y:S05]  /*9d20*/  BSYNC.RECONVERGENT B2 ;  /* 0x0000000000027941 */ /* 0x000fea0003800200 */
.L_x_1020:
[----:B------:R-:W-:Y:S01]  /*9d30*/  IADD3 R48, PT, PT, -R48, R43, RZ ;  /* 0x0000002b30307210 */ /* 0x000fe20007ffe1ff */
[----:B------:R-:W-:Y:S03]  /*9d40*/  BSSY.RECONVERGENT B0, `(.L_x_1041) ;  /* 0x000000d000007945 */ /* 0x000fe60003800200 */
[----:B------:R-:W-:-:S13]  /*9d50*/  ISETP.GE.AND P2, PT, R106, R48, PT ;  /* 0x000000306a00720c */ /* 0x000fda0003f46270 */
[----:B------:R-:W-:Y:S05]  /*9d60*/  @P2 BRA `(.L_x_1042) ;  /* 0x0000000000282947 */ /* 0x000fea0003800000 */
[----:B------:R-:W-:-:S13]  /*9d70*/  ISETP.GE.AND P0, PT, R148, R184, PT ;  /* 0x000000b89400720c */ /* 0x000fda0003f06270 */
[----:B------:R-:W-:Y:S05]  /*9d80*/  @P0 BRA `(.L_x_1043) ;  /* 0x00000000001c0947 */ /* 0x000fea0003800000 */
[----:B-1----:R-:W-:Y:S02]  /*9d90*/  MOV R2, R177 ;  /* 0x000000b100027202 */ /* 0x002fe40000000f00 */
[----:B------:R-:W-:-:S05]  /*9da0*/  MOV R3, R176 ;  /* 0x000000b000037202 */ /* 0x000fca0000000f00 */
[----:B------:R-:W-:Y:S01]  /*9db0*/  @!PT LDS RZ, [RZ] ;  /* 0x00000000fffff984 */ /* 0x000fe20000000800 */
[----:B------:R-:W-:Y:S01]  /*9dc0*/  @!PT LDS RZ, [RZ] ;  /* 0x00000000fffff984 */ /* 0x000fe20000000800 */
[----:B------:R-:W-:Y:S01]  /*9dd0*/  @!PT LDS RZ, [RZ] ;  /* 0x00000000fffff984 */ /* 0x000fe20000000800 */
[----:B------:R1:W-:Y:S01]  /*9de0*/  LDGSTS.E.BYPASS.LTC128B.128 [R185+0x1000], desc[UR4][R2.64] ;  /* 0x0100000002b97fae */ /* 0x0003e2000b981a04 */
[----:B------:R-:W-:Y:S05]  /*9df0*/  BRA `(.L_x_1042) ;  /* 0x0000000000047947 */ /* 0x000fea0003800000 */
.L_x_1043:
[----:B------:R1:W-:Y:S02]  /*9e00*/  STS.128 [R185+0x1000], RZ ;  /* 0x001000ffb9007388 */ /* 0x0003e40000000c00 */
.L_x_1042:
[----:B------:R-:W-:Y:S05]  /*9e10*/  BSYNC.RECONVERGENT B0 ;  /* 0x0000000000007941 */ /* 0x000fea0003800200 */
.L_x_1041:
[----:B------:R-:W-:Y:S01]  /*9e20*/  ISETP.GE.AND P1, PT, R25, R48, PT ;  /* 0x000000301900720c */ /* 0x000fe20003f26270 */
[----:B------:R-:W-:Y:S01]  /*9e30*/  BSSY.RECONVERGENT B0, `(.L_x_1044) ;  /* 0x000000c000007945 */ /* 0x000fe20003800200 */
[----:B---3--:R-:W-:-:S04]  /*9e40*/  LEA R8, P0, R44, R177, 0x1 ;  /* 0x000000b12c087211 */ /* 0x008fc800078008ff */
        /* <DEDUP_REMOVED lines=9> */
.L_x_1046:
[----:B------:R3:W-:Y:S02]  /*9ee0*/  STS.128 [R185+0x1800], RZ ;  /* 0x001800ffb9007388 */ /* 0x0007e40000000c00 */
.L_x_1045:
[----:B------:R-:W-:Y:S05]  /*9ef0*/  BSYNC.RECONVERGENT B0 ;  /* 0x0000000000007941 */ /* 0x000fea0003800200 */
.L_x_1044:
[----:B------:R-:W-:Y:S01]  /*9f00*/  IADD3 R6, PT, PT, R106, 0x40, RZ ;  /* 0x000000406a067810 */ /* 0x000fe20007ffe0ff */
[----:B------:R-:W-:Y:S03]  /*9f10*/  BSSY.RECONVERGENT B0, `(.L_x_1047) ;  /* 0x000000d000007945 */ /* 0x000fe60003800200 */
[----:B------:R-:W-:-:S13]  /*9f20*/  ISETP.GE.AND P0, PT, R6, R48, PT ;  /* 0x000000300600720c */ /* 0x000fda0003f06270 */
[----:B------:R-:W-:Y:S05]  /*9f30*/  @P0 BRA `(.L_x_1048) ;  /* 0x0000000000280947 */ /* 0x000fea0003800000 */
[----:B------:R-:W-:-:S13]  /*9f40*/  ISETP.GE.AND P0, PT, R148, R184, PT ;  /* 0x000000b89400720c */ /* 0x000fda0003f06270 */
[----:B------:R-:W-:Y:S05]  /*9f50*/  @P0 BRA `(.L_x_1049) ;  /* 0x00000000001c0947 */ /* 0x000fea0003800000 */
[----:B-1----:R-:W-:-:S04]  /*9f60*/  LEA R2, P0, R172, R8, 0x6 ;  /* 0x00000008ac027211 */ /* 0x002fc800078030ff */
[----:B------:R-:W-:-:S05]  /*9f70*/  LEA.HI.X R3, R172, R9, R173, 0x6, P0 ;  /* 0x00000009ac037211 */ /* 0x000fca00000f34ad */
[----:B------:R-:W-:Y:S01]  /*9f80*/  @!PT LDS RZ, [RZ] ;  /* 0x00000000fffff984 */ /* 0x000fe20000000800 */
[----:B------:R-:W-:Y:S01]  /*9f90*/  @!PT LDS RZ, [RZ] ;  /* 0x00000000fffff984 */ /* 0x000fe20000000800 */
[----:B------:R-:W-:Y:S01]  /*9fa0*/  @!PT LDS RZ, [RZ] ;  /* 0x00000000fffff984 */ /* 0x000fe20000000800 */
[----:B------:R1:W-:Y:S01]  /*9fb0*/  LDGSTS.E.BYPASS.LTC128B.128 [R185+0x2000], desc[UR4][R2.64] ;  /* 0x0200000002b97fae */ /* 0x0003e2000b981a04 */
[----:B------:R-:W-:Y:S05]  /*9fc0*/  BRA `(.L_x_1048) ;  /* 0x0000000000047947 */ /* 0x000fea0003800000 */
.L_x_1049:
[----:B------:R1:W-:Y:S02]  /*9fd0*/  STS.128 [R185+0x2000], RZ ;  /* 0x002000ffb9007388 */ /* 0x0003e40000000c00 */
.L_x_1048:
[----:B------:R-:W-:Y:S05]  /*9fe0*/  BSYNC.RECONVERGENT B0 ;  /* 0x0000000000007941 */ /* 0x000fea0003800200 */
.L_x_1047:
        /* <DEDUP_REMOVED lines=13> */
.L_x_1052:
[----:B------:R1:W-:Y:S02]  /*a0c0*/  STS.128 [R185+0x2800], RZ ;  /* 0x002800ffb9007388 */ /* 0x0003e40000000c00 */
.L_x_1051:
[----:B------:R-:W-:Y:S05]  /*a0d0*/  BSYNC.RECONVERGENT B0 ;  /* 0x0000000000007941 */ /* 0x000fea0003800200 */
.L_x_1050:
[----:B------:R-:W-:Y:S01]  /*a0e0*/  IADD3 R4, PT, PT, R106, 0x80, RZ ;  /* 0x000000806a047810 */ /* 0x000fe20007ffe0ff */
[----:B------:R-:W-:Y:S03]  /*a0f0*/  BSSY.RECONVERGENT B0, `(.L_x_1053) ;  /* 0x0000010000007945 */ /* 0x000fe60003800200 */
[----:B------:R-:W-:-:S13]  /*a100*/  ISETP.GE.AND P0, PT, R4, R48, PT ;  /* 0x000000300400720c */ /* 0x000fda0003f06270 */
[----:B------:R-:W-:Y:S05]  /*a110*/  @P0 BRA `(.L_x_1054) ;  /* 0x0000000000340947 */ /* 0x000fea0003800000 */
[----:B------:R-:W-:-:S13]  /*a120*/  ISETP.GE.AND P0, PT, R148, R184, PT ;  /* 0x000000b89400720c */ /* 0x000fda0003f06270 */
        /* <DEDUP_REMOVED lines=11> */
.L_x_1055:
[----:B------:R1:W-:Y:S02]  /*a1e0*/  STS.128 [R185+0x3000], RZ ;  /* 0x003000ffb9007388 */ /* 0x0003e40000000c00 */
.L_x_1054:
[----:B------:R-:W-:Y:S05]  /*a1f0*/  BSYNC.RECONVERGENT B0 ;  /* 0x0000000000007941 */ /* 0x000fea0003800200 */
.L_x_1053:
[----:B-1----:R-:W-:Y:S01]  /*a200*/  IADD3 R3, PT, PT, R106, 0xa0, RZ ;  /* 0x000000a06a037810 */ /* 0x002fe20007ffe0ff */
[----:B------:R-:W-:Y:S03]  /*a210*/  BSSY.RECONVERGENT B0, `(.L_x_1056) ;  /* 0x000000d000007945 */ /* 0x000fe60003800200 */
[----:B------:R-:W-:-:S13]  /*a220*/  ISETP.GE.AND P0, PT, R3, R48, PT ;  /* 0x000000300300720c */ /* 0x000fda0003f06270 */
        /* <DEDUP_REMOVED lines=10> */
.L_x_1058:
[----:B------:R1:W-:Y:S02]  /*a2d0*/  STS.128 [R185+0x3800], RZ ;  /* 0x003800ffb9007388 */ /* 0x0003e40000000c00 */
.L_x_1057:
[----:B------:R-:W-:Y:S05]  /*a2e0*/  BSYNC.RECONVERGENT B0 ;  /* 0x0000000000007941 */ /* 0x000fea0003800200 */
.L_x_1056:
        /* <DEDUP_REMOVED lines=16> */
.L_x_1061:
[----:B------:R1:W-:Y:S02]  /*a3f0*/  STS.128 [R185+0x4000], RZ ;  /* 0x004000ffb9007388 */ /* 0x0003e40000000c00 */
.L_x_1060:
[----:B------:R-:W-:Y:S05]  /*a400*/  BSYNC.RECONVERGENT B0 ;  /* 0x0000000000007941 */ /* 0x000fea0003800200 */
.L_x_1059:
[----:B------:R-:W-:Y:S01]  /*a410*/  IADD3 R106, PT, PT, R106, 0xe0, RZ ;  /* 0x000000e06a6a7810 */ /* 0x000fe20007ffe0ff */
[----:B------:R-:W-:Y:S03]  /*a420*/  BSSY.RECONVERGENT B0, `(.L_x_1062) ;  /* 0x000000e000007945 */ /* 0x000fe60003800200 */
[----:B------:R-:W-:-:S13]  /*a430*/  ISETP.GE.AND P0, PT, R106, R48, PT ;  /* 0x000000306a00720c */ /* 0x000fda0003f06270 */
[----:B------:R-:W-:Y:S05]  /*a440*/  @P0 BRA `(.L_x_1063) ;  /* 0x00000000002c0947 */ /* 0x000fea0003800000 */
[----:B------:R-:W-:-:S13]  /*a450*/  ISETP.GE.AND P0, PT, R148, R184, PT ;  /* 0x000000b89400720c */ /* 0x000fda0003f06270 */
[----:B------:R-:W-:Y:S05]  /*a460*/  @P0 BRA `(.L_x_1064) ;  /* 0x0000000000200947 */ /* 0x000fea0003800000 */
[----:B------:R-:W-:Y:S02]  /*a470*/  IMAD R0, R173, 0x180, RZ ;  /* 0x00000180ad007824 */ /* 0x000fe400078e02ff */
[----:B---3--:R-:W-:-:S05]  /*a480*/  IMAD.WIDE.U32 R8, R172, 0x180, R8 ;  /* 0x00000180ac087825 */ /* 0x008fca00078e0008 */
[----:B------:R-:W-:-:S05]  /*a490*/  IADD3 R9, PT, PT, R0, R9, RZ ;  /* 0x0000000900097210 */ /* 0x000fca0007ffe0ff */
[----:B------:R-:W-:Y:S01]  /*a4a0*/  @!PT LDS RZ, [RZ] ;  /* 0x00000000fffff984 */ /* 0x000fe20000000800 */
[----:B------:R-:W-:Y:S01]  /*a4b0*/  @!PT LDS RZ, [RZ] ;  /* 0x00000000fffff984 */ /* 0x000fe20000000800 */
[----:B------:R-:W-:Y:S01]  /*a4c0*/  @!PT LDS RZ, [RZ] ;  /* 0x00000000fffff984 */ /* 0x000fe20000000800 */
[----:B------:R3:W-:Y:S01]  /*a4d0*/  LDGSTS.E.BYPASS.LTC128B.128 [R185+0x4800], desc[UR4][R8.64] ;  /* 0x0480000008b97fae */ /* 0x0007e2000b981a04 */
[----:B------:R-:W-:Y:S05]  /*a4e0*/  BRA `(.L_x_1063) ;  /* 0x0000000000047947 */ /* 0x000fea0003800000 */
.L_x_1064:
[----:B------:R1:W-:Y:S02]  /*a4f0*/  STS.128 [R185+0x4800], RZ ;  /* 0x004800ffb9007388 */ /* 0x0003e40000000c00 */
.L_x_1063:
[----:B------:R-:W-:Y:S05]  /*a500*/  BSYNC.RECONVERGENT B0 ;  /* 0x0000000000007941 */ /* 0x000fea0003800200 */
.L_x_1062:
[----:B------:R-:W0:Y:S01]  /*a510*/  LDGDEPBAR ;  /* 0x00000000000079af */ /* 0x000e220000000000 */
[----:B------:R-:W-:Y:S01]  /*a520*/  BSSY.RECONVERGENT B0, `(.L_x_1065) ;  /* 0x0000010000007945 */ /* 0x000fe20003800200 */
[----:B------:R-:W-:-:S04]  /*a530*/  DEPBAR.LE SB0, 0x0 ;  /* 0x000080000000791a */ /* 0x000fc80000000000 */
[----:B------:R-:W-:Y:S06]  /*a540*/  BAR.SYNC.DEFER_BLOCKING 0x0 ;  /* 0x0000000000007b1d */ /* 0x000fec0000010000 */
[----:B------:R-:W-:Y:S05]  /*a550*/  @P2 BRA `(.L_x_1066) ;  /* 0x00000000002c2947 */ /* 0x000fea0003800000 */
[----:B------:R-:W-:-:S13]  /*a560*/  ISETP.GE.AND P0, PT, R148, R184, PT ;  /* 0x000000b89400720c */ /* 0x000fda0003f06270 */
[----:B------:R-:W-:Y:S05]  /*a570*/  @P0 BRA `(.L_x_1067) ;  /* 0x00000000001c0947 */ /* 0x000fea0003800000 */
[----:B---3--:R-:W-:Y:S02]  /*a580*/  MOV R8, R179 ;  /* 0x000000b300087202 */ /* 0x008fe40000000f00 */
[----:B------:R-:W-:-:S05]  /*a590*/  MOV R9, R178 ;  /* 0x000000b200097202 */ /* 0x000fca0000000f00 */
[----:B------:R-:W-:Y:S01]  /*a5a0*/  @!PT LDS RZ, [RZ] ;  /* 0x00000000fffff984 */ /* 0x000fe20000000800 */
[----:B------:R-:W-:Y:S01]  /*a5b0*/  @!PT LDS RZ, [RZ] ;  /* 0x00000000fffff984 */ /* 0x000fe20000000800 */
[----:B------:R-:W-:Y:S01]  /*a5c0*/  @!PT LDS RZ, [RZ] ;  /* 0x00000000fffff984 */ /* 0x000fe20000000800 */
[----:B------:R3:W-:Y:S01]  /*a5d0*/  LDGSTS.E.BYPASS.LTC128B.128 [R185+0x5000], desc[UR4][R8.64] ;  /* 0x0500000008b97fae */ /* 0x0007e2000b981a04 */
[----:B------:R-:W-:Y:S05]  /*a5e0*/  BRA `(.L_x_1068) ;  /* 0x00000000000c7947 */ /* 0x000fea0003800000 */
.L_x_1067:
[----:B------:R1:W-:Y:S01]  /*a5f0*/  STS.128 [R185+0x5000], RZ ;  /* 0x005000ffb9007388 */ /* 0x0003e20000000c00 */
[----:B------:R-:W-:Y:S05]  /*a600*/  BRA `(.L_x_1068) ;  /* 0x0000000000047947 */ /* 0x000fea0003800000 */
.L_x_1066:
[----:B------:R1:W-:Y:S02]  /*a610*/  STS.128 [R185+0x5000], RZ ;  /* 0x005000ffb9007388 */ /* 0x0003e40000000c00 */
.L_x_1068:
[----:B------:R-:W-:Y:S05]  /*a620*/  BSYNC.RECONVERGENT B0 ;  /* 0x0000000000007941 */ /* 0x000fea0003800200 */
.L_x_1065:
[----:B------:R-:W-:Y:S01]  /*a630*/  ISETP.GE.AND P0, PT, R25, R48, PT ;  /* 0x000000301900720c */ /* 0x000fe20003f06270 */
[----:B------:R-:W-:Y:S01]  /*a640*/  BSSY.RECONVERGENT B0, `(.L_x_1069) ;  /* 0x000000d000007945 */ /* 0x000fe20003800200 */
[----:B---3--:R-:W-:-:S04]  /*a650*/  LEA R8, P1, R46, R179, 0x1 ;  /* 0x000000b32e087211 */ /* 0x008fc800078208ff */
        /* <DEDUP_REMOVED lines=10> */
.L_x_1071:
[----:B------:R1:W-:Y:S02]  /*a700*/  STS.128 [R185+0x5800], RZ ;  /* 0x005800ffb9007388 */ /* 0x0003e40000000c00 */
.L_x_1070:
[----:B------:R-:W-:Y:S05]  /*a710*/  BSYNC.RECONVERGENT B0 ;  /* 0x0000000000007941 */ /* 0x000fea0003800200 */
.L_x_1069:
        /* <DEDUP_REMOVED lines=13> */
.L_x_1074:
[----:B------:R1:W-:Y:S02]  /*a7f0*/  STS.128 [R185+0x6000], RZ ;  /* 0x006000ffb9007388 */ /* 0x0003e40000000c00 */
.L_x_1073:
[----:B------:R-:W-:Y:S05]  /*a800*/  BSYNC.RECONVERGENT B0 ;  /* 0x0000000000007941 */ /* 0x000fea0003800200 */
.L_x_1072:
[----:B------:R-:W-:Y:S01]  /*a810*/  ISETP.GE.AND P0, PT, R5, R48, PT ;  /* 0x000000300500720c */ /* 0x000fe20003f06270 */
[----:B------:R-:W-:-:S12]  /*a820*/  BSSY.RECONVERGENT B0, `(.L_x_1075) ;  /* 0x000000d000007945 */ /* 0x000fd80003800200 */
[----:B------:R1:W-:Y:S01]  /*a830*/  @P0 STS.128 [R185+0x6800], RZ ;  /* 0x006800ffb9000388 */ /* 0x0003e20000000c00 */
        /* <DEDUP_REMOVED lines=10> */
.L_x_1077:
[----:B------:R1:W-:Y:S02]  /*a8e0*/  STS.128 [R185+0x6800], RZ ;  /* 0x006800ffb9007388 */ /* 0x0003e40000000c00 */
.L_x_1076:
[----:B------:R-:W-:Y:S05]  /*a8f0*/  BSYNC.RECONVERGENT B0 ;  /* 0x0000000000007941 */ /* 0x000fea0003800200 */
.L_x_1075:
        /* <DEDUP_REMOVED lines=16> */
.L_x_1080:
[----:B------:R1:W-:Y:S02]  /*aa00*/  STS.128 [R185+0x7000], RZ ;  /* 0x007000ffb9007388 */ /* 0x0003e40000000c00 */
.L_x_1079:
[----:B------:R-:W-:Y:S05]  /*aa10*/  BSYNC.RECONVERGENT B0 ;  /* 0x0000000000007941 */ /* 0x000fea0003800200 */
.L_x_1078:
        /* <DEDUP_REMOVED lines=13> */
.L_x_1083:
[----:B------:R1:W-:Y:S02]  /*aaf0*/  STS.128 [R185+0x7800], RZ ;  /* 0x007800ffb9007388 */ /* 0x0003e40000000c00 */
.L_x_1082:
[----:B------:R-:W-:Y:S05]  /*ab00*/  BSYNC.RECONVERGENT B0 ;  /* 0x0000000000007941 */ /* 0x000fea0003800200 */
.L_x_1081:
        /* <DEDUP_REMOVED lines=16> */
.L_x_1086:
[----:B------:R1:W-:Y:S02]  /*ac10*/  STS.128 [R185+0x8000], RZ ;  /* 0x008000ffb9007388 */ /* 0x0003e40000000c00 */
.L_x_1085:
[----:B------:R-:W-:Y:S05]  /*ac20*/  BSYNC.RECONVERGENT B0 ;  /* 0x0000000000007941 */ /* 0x000fea0003800200 */
.L_x_1084:
        /* <DEDUP_REMOVED lines=14> */
.L_x_1089:
[----:B------:R1:W-:Y:S02]  /*ad10*/  STS.128 [R185+0x8800], RZ ;  /* 0x008800ffb9007388 */ /* 0x0003e40000000c00 */
.L_x_1088:
[----:B------:R-:W-:Y:S05]  /*ad20*/  BSYNC.RECONVERGENT B0 ;  /* 0x0000000000007941 */ /* 0x000fea0003800200 */
.L_x_1087:
[----:B------:R-:W3:Y:S01]  /*ad30*/  LD.E R0, desc[UR4][R150.64+0x18c] ;  /* 0x00018c0496007980 */ /* 0x000ee2000c101900 */
[----:B------:R-:W2:Y:S01]  /*ad40*/  S2UR UR6, SR_CgaCtaId ;  /* 0x00000000000679c3 */ /* 0x000ea20000008800 */
[----:B------:R-:W-:Y:S01]  /*ad50*/  UMOV UR7, 0x400 ;  /* 0x0000040000077882 */ /* 0x000fe20000000000 */
[----:B----4-:R-:W-:Y:S01]  /*ad60*/  IMAD.MOV.U32 R38, RZ, RZ, 0x20 ;  /* 0x00000020ff267424 */ /* 0x010fe200078e00ff */
[----:B------:R-:W4:Y:S01]  /*ad70*/  S2R R155, SR_TID.X ;  /* 0x00000000009b7919 */ /* 0x000f220000002100 */
[----:B------:R-:W-:Y:S01]  /*ad80*/  VIADD R192, R42, 0xffffff00 ;  /* 0xffffff002ac07836 */ /* 0x000fe20000000000 */
[----:B-1----:R-:W-:Y:S01]  /*ad90*/  LOP3.LUT R3, R3, 0xfffffffe, RZ, 0xc0, !PT ;  /* 0xfffffffe03037812 */ /* 0x002fe200078ec0ff */
[----:B------:R-:W-:Y:S01]  /*ada0*/  BSSY.RECONVERGENT B1, `(.L_x_1090) ;  /* 0x0000315000017945 */ /* 0x000fe20003800200 */
[----:B------:R-:W0:Y:S01]  /*adb0*/  LDGDEPBAR ;  /* 0x00000000000079af */ /* 0x000e220000000000 */
[----:B--2---:R-:W-:Y:S01]  /*adc0*/  ULEA UR6, UR6, UR7, 0x18 ;  /* 0x0000000706067291 */ /* 0x004fe2000f8ec0ff */
[C---:B----4-:R-:W-:Y:S01]  /*add0*/  IMAD.SHL.U32 R5, R155.reuse, 0x10, RZ ;  /* 0x000000109b057824 */ /* 0x050fe200078e00ff */
[----:B------:R-:W-:Y:S01]  /*ade0*/  SHF.R.U32.HI R168, RZ, 0x1, R155 ;  /* 0x00000001ffa87819 */ /* 0x000fe2000001169b */
[C---:B------:R-:W-:Y:S01]  /*adf0*/  IMAD.SHL.U32 R39, R155.reuse, 0x20, RZ ;  /* 0x000000209b277824 */ /* 0x040fe200078e00ff */
[C---:B------:R-:W-:Y:S01]  /*ae00*/  LOP3.LUT R4, R155.reuse, 0x8, RZ, 0xc0, !PT ;  /* 0x000000089b047812 */ /* 0x040fe200078ec0ff */
[----:B------:R-:W-:Y:S01]  /*ae10*/  IMAD.SHL.U32 R154, R155, 0x4, RZ ;  /* 0x000000049b9a7824 */ /* 0x000fe200078e00ff */
[----:B------:R-:W-:-:S02]  /*ae20*/  LOP3.LUT R2, R168, 0x8, RZ, 0xc0, !PT ;  /* 0x00000008a8027812 */ /* 0x000fc400078ec0ff */
[C---:B------:R-:W-:Y:S02]  /*ae30*/  LOP3.LUT R169, R5.reuse, 0x3e00, RZ, 0xc0, !PT ;  /* 0x00003e0005a97812 */ /* 0x040fe400078ec0ff */
[----:B------:R-:W-:Y:S02]  /*ae40*/  LOP3.LUT R5, R5, 0x100, RZ, 0xc0, !PT ;  /* 0x0000010005057812 */ /* 0x000fe400078ec0ff */
[----:B------:R-:W-:Y:S02]  /*ae50*/  LOP3.LUT R6, R154, 0x18, RZ, 0xc0, !PT ;  /* 0x000000189a067812 */ /* 0x000fe400078ec0ff */
[--C-:B------:R-:W-:Y:S02]  /*ae60*/  LOP3.LUT R2, R2, 0xc0, R39.reuse, 0xf8, !PT ;  /* 0x000000c002027812 */ /* 0x100fe400078ef827 */
[--C-:B------:R-:W-:Y:S02]  /*ae70*/  LOP3.LUT R7, R169, 0x20, R39.reuse, 0xf8, !PT ;  /* 0x00000020a9077812 */ /* 0x100fe400078ef827 */
[----:B------:R-:W-:-:S02]  /*ae80*/  LOP3.LUT R4, R4, 0xc0, R39, 0xf8, !PT ;  /* 0x000000c004047812 */ /* 0x000fc400078ef827 */
[--C-:B------:R-:W-:Y:S02]  /*ae90*/  LOP3.LUT R5, R5, 0x20, R39.reuse, 0xf8, !PT ;  /* 0x0000002005057812 */ /* 0x100fe400078ef827 */
[----:B------:R-:W-:Y:S02]  /*aea0*/  LOP3.LUT R2, R2, R6, RZ, 0x3c, !PT ;  /* 0x0000000602027212 */ /* 0x000fe400078e3cff */
[----:B------:R-:W-:Y:S02]  /*aeb0*/  LOP3.LUT R7, R7, 0x100, R39, 0xf8, !PT ;  /* 0x0000010007077812 */ /* 0x000fe400078ef827 */
[----:B------:R-:W-:Y:S02]  /*aec0*/  LOP3.LUT R4, R5, R4, R6, 0xf6, !PT ;  /* 0x0000000405047212 */ /* 0x000fe400078ef606 */
[----:B------:R-:W-:Y:S02]  /*aed0*/  LOP3.LUT R7, R7, R2, RZ, 0xfc, !PT ;  /* 0x0000000207077212 */ /* 0x000fe400078efcff */
[----:B------:R-:W-:-:S02]  /*aee0*/  LEA R44, R4, UR6, 0x1 ;  /* 0x00000006042c7c11 */ /* 0x000fc4000f8e08ff */
[----:B------:R-:W-:Y:S02]  /*aef0*/  LEA R12, R7, UR6, 0x1 ;  /* 0x00000006070c7c11 */ /* 0x000fe4000f8e08ff */
[----:B------:R-:W-:Y:S01]  /*af00*/  LOP3.LUT P0, RZ, R155, 0x4, RZ, 0xc0, !PT ;  /* 0x000000049bff7812 */ /* 0x000fe2000780c0ff */
[----:B-----5:R-:W-:Y:S03]  /*af10*/  LDSM.16.M88.4 R20, [R44+0x1000] ;  /* 0x001000002c14783b */ /* 0x020fe60000000200 */
[----:B------:R-:W-:Y:S01]  /*af20*/  SEL R38, R38, 0xffffffe0, !P0 ;  /* 0xffffffe026267807 */ /* 0x000fe20004000000 */
[----:B------:R1:W2:Y:S04]  /*af30*/  LDSM.16.M88.4 R4, [R12] ;  /* 0x000000000c04783b */ /* 0x0002a80000000200 */
[--C-:B------:R-:W-:Y:S01]  /*af40*/  IMAD.IADD R40, R44, 0x1, R38.reuse ;  /* 0x000000012c287824 */ /* 0x100fe200078e0226 */
[----:B------:R-:W4:Y:S04]  /*af50*/  LDSM.16.M88.4 R16, [R44+0x1400] ;  /* 0x001400002c10783b */ /* 0x000f280000000200 */
[----:B------:R-:W-:Y:S04]  /*af60*/  LDSM.16.M88.4 R8, [R40+0x1000] ;  /* 0x001000002808783b */ /* 0x000fe80000000200 */
[----:B------:R-:W-:Y:S04]  /*af70*/  LDSM.16.M88.4 R28, [R40+0x1400] ;  /* 0x00140000281c783b */ /* 0x000fe80000000200 */
[----:B------:R-:W-:Y:S01]  /*af80*/  LDSM.16.M88.4 R64, [R40+0x1c00] ;  /* 0x001c00002840783b */ /* 0x000fe20000000200 */
[----:B-1----:R-:W-:-:S06]  /*af90*/  IMAD.IADD R12, R12, 0x1, R38 ;  /* 0x000000010c0c7824 */ /* 0x002fcc00078e0226 */
[----:B------:R-:W1:Y:S01]  /*afa0*/  LDSM.16.M88.4 R12, [R12] ;  /* 0x000000000c0c783b */ /* 0x000e620000000200 */
[C---:B--2---:R-:W-:Y:S08]  /*afb0*/  HMMA.16816.F32 R24, R4.reuse, R20, RZ ;  /* 0x000000140418723c */ /* 0x044ff000000018ff */
[C---:B------:R-:W-:Y:S08]  /*afc0*/  HMMA.16816.F32 R20, R4.reuse, R22, RZ ;  /* 0x000000160414723c */ /* 0x040ff000000018ff */
[C---:B----4-:R-:W-:Y:S08]  /*afd0*/  HMMA.16816.F32 R32, R4.reuse, R16, RZ ;  /* 0x000000100420723c */ /* 0x050ff000000018ff */
[----:B------:R-:W-:Y:S08]  /*afe0*/  HMMA.16816.F32 R16, R4, R18, RZ ;  /* 0x000000120410723c */ /* 0x000ff000000018ff */
[C---:B-1----:R-:W-:Y:S08]  /*aff0*/  HMMA.16816.F32 R24, R12.reuse, R8, R24 ;  /* 0x000000080c18723c */ /* 0x042ff00000001818 */
[C---:B------:R-:W-:Y:S01]  /*b000*/  HMMA.16816.F32 R20, R12.reuse, R10, R20 ;  /* 0x0000000a0c14723c */ /* 0x040fe20000001814 */
[----:B------:R-:W1:Y:S07]  /*b010*/  LDSM.16.M88.4 R8, [R44+0x1800] ;  /* 0x001800002c08783b */ /* 0x000e6e0000000200 */
[C---:B------:R-:W-:Y:S08]  /*b020*/  HMMA.16816.F32 R16, R12.reuse, R30, R16 ;  /* 0x0000001e0c10723c */ /* 0x040ff00000001810 */
[----:B------:R-:W-:Y:S01]  /*b030*/  HMMA.16816.F32 R32, R12, R28, R32 ;  /* 0x0000001c0c20723c */ /* 0x000fe20000001820 */
[----:B------:R-:W-:Y:S01]  /*b040*/  LDSM.16.M88.4 R28, [R44+0x1c00] ;  /* 0x001c00002c1c783b */ /* 0x000fe20000000200 */
[-C--:B---3--:R-:W-:Y:S01]  /*b050*/  FMUL.FTZ R24, R24, R0.reuse ;  /* 0x0000000018187220 */ /* 0x088fe20000410000 */
[-C--:B------:R-:W-:Y:S01]  /*b060*/  FMUL.FTZ R25, R25, R0.reuse ;  /* 0x0000000019197220 */ /* 0x080fe20000410000 */
[-C--:B------:R-:W-:Y:S01]  /*b070*/  FMUL.FTZ R26, R26, R0.reuse ;  /* 0x000000001a1a7220 */ /* 0x080fe20000410000 */
[-C--:B------:R-:W-:Y:S01]  /*b080*/  FMUL.FTZ R27, R27, R0.reuse ;  /* 0x000000001b1b7220 */ /* 0x080fe20000410000 */
[----:B------:R-:W-:Y:S01]  /*b090*/  MUFU.TANH R77, R24 ;  /* 0x00000018004d7308 */ /* 0x000fe20000002400 */
        /* <DEDUP_REMOVED lines=8> */
[----:B------:R-:W-:-:S04]  /*b120*/  FMUL.FTZ R19, R19, R0 ;  /* 0x0000000013137220 */ /* 0x000fc80000410000 */
[-C--:B------:R-:W-:Y:S01]  /*b130*/  FMUL.FTZ R32, R32, R0.reuse ;  /* 0x0000000020207220 */ /* 0x080fe20000410000 */
[-C--:B------:R-:W-:Y:S01]  /*b140*/  FMUL.FTZ R33, R33, R0.reuse ;  /* 0x0000000021217220 */ /* 0x080fe20000410000 */
[-C--:B------:R-:W-:Y:S01]  /*b150*/  FMUL.FTZ R34, R34, R0.reuse ;  /* 0x0000000022227220 */ /* 0x080fe20000410000 */
[-C--:B------:R-:W-:Y:S01]  /*b160*/  FMUL.FTZ R35, R35, R0.reuse ;  /* 0x0000000023237220 */ /* 0x080fe20000410000 */
[----:B------:R-:W2:Y:S08]  /*b170*/  MUFU.TANH R75, R26 ;  /* 0x0000001a004b7308 */ /* 0x000eb00000002400 */
[----:B------:R3:W4:Y:S08]  /*b180*/  MUFU.TANH R74, R27 ;  /* 0x0000001b004a7308 */ /* 0x0007300000002400 */
[----:B------:R-:W-:Y:S08]  /*b190*/  MUFU.TANH R73, R20 ;  /* 0x0000001400497308 */ /* 0x000ff00000002400 */
[----:B------:R-:W-:Y:S01]  /*b1a0*/  MUFU.TANH R72, R21 ;  /* 0x0000001500487308 */ /* 0x000fe20000002400 */
[----:B---3--:R-:W3:Y:S07]  /*b1b0*/  LDSM.16.M88.4 R24, [R40+0x1800] ;  /* 0x001800002818783b */ /* 0x008eee0000000200 */
[----:B------:R-:W-:Y:S08]  /*b1c0*/  MUFU.TANH R71, R22 ;  /* 0x0000001600477308 */ /* 0x000ff00000002400 */
[----:B------:R1:W-:Y:S08]  /*b1d0*/  MUFU.TANH R70, R23 ;  /* 0x0000001700467308 */ /* 0x0003f00000002400 */
[----:B------:R-:W-:Y:S08]  /*b1e0*/  MUFU.TANH R63, R16 ;  /* 0x00000010003f7308 */ /* 0x000ff00000002400 */
[----:B------:R-:W-:Y:S01]  /*b1f0*/  MUFU.TANH R61, R17 ;  /* 0x00000011003d7308 */ /* 0x000fe20000002400 */
[C---:B-1----:R-:W-:Y:S07]  /*b200*/  HMMA.16816.F32 R20, R4.reuse, R8, RZ ;  /* 0x000000080414723c */ /* 0x042fee00000018ff */
[----:B------:R-:W-:Y:S01]  /*b210*/  MUFU.TANH R62, R18 ;  /* 0x00000012003e7308 */ /* 0x000fe20000002400 */
[----:B------:R-:W-:Y:S07]  /*b220*/  HMMA.16816.F32 R8, R4, R10, RZ ;  /* 0x0000000a0408723c */ /* 0x000fee00000018ff */
[----:B------:R1:W-:Y:S05]  /*b230*/  MUFU.TANH R60, R19 ;  /* 0x00000013003c7308 */ /* 0x0003ea0000002400 */
[C---:B---3--:R-:W-:Y:S03]  /*b240*/  HMMA.16816.F32 R20, R12.reuse, R24, R20 ;  /* 0x000000180c14723c */ /* 0x048fe60000001814 */
[----:B------:R-:W-:Y:S05]  /*b250*/  MUFU.TANH R69, R32 ;  /* 0x0000002000457308 */ /* 0x000fea0000002400 */
[----:B------:R-:W-:Y:S03]  /*b260*/  HMMA.16816.F32 R8, R12, R26, R8 ;  /* 0x0000001a0c08723c */ /* 0x000fe60000001808 */
[----:B------:R-:W-:Y:S01]  /*b270*/  MUFU.TANH R68, R33 ;  /* 0x0000002100447308 */ /* 0x000fe20000002400 */
[----:B-1----:R-:W1:Y:S04]  /*b280*/  LDSM.16.M88.4 R16, [R44+0x2000] ;  /* 0x002000002c10783b */ /* 0x002e680000000200 */
[C---:B------:R-:W-:Y:S03]  /*b290*/  HMMA.16816.F32 R24, R4.reuse, R28, RZ ;  /* 0x0000001c0418723c */ /* 0x040fe600000018ff */
[----:B------:R-:W3:Y:S01]  /*b2a0*/  MUFU.TANH R37, R34 ;  /* 0x0000002200257308 */ /* 0x000ee20000002400 */
[-C--:B------:R-:W-:Y:S01]  /*b2b0*/  FMUL.FTZ R20, R20, R0.reuse ;  /* 0x0000000014147220 */ /* 0x080fe20000410000 */
[-C--:B------:R-:W-:Y:S01]  /*b2c0*/  FMUL.FTZ R21, R21, R0.reuse ;  /* 0x0000000015157220 */ /* 0x080fe20000410000 */
[-C--:B------:R-:W-:Y:S01]  /*b2d0*/  FMUL.FTZ R22, R22, R0.reuse ;  /* 0x0000000016167220 */ /* 0x080fe20000410000 */
[-C--:B------:R-:W-:Y:S01]  /*b2e0*/  FMUL.FTZ R23, R23, R0.reuse ;  /* 0x0000000017177220 */ /* 0x080fe20000410000 */
[----:B------:R-:W-:Y:S03]  /*b2f0*/  HMMA.16816.F32 R28, R4, R30, RZ ;  /* 0x0000001e041c723c */ /* 0x000fe600000018ff */
[----:B------:R2:W3:Y:S01]  /*b300*/  MUFU.TANH R36, R35 ;  /* 0x0000002300247308 */ /* 0x0004e20000002400 */
[-C--:B------:R-:W-:Y:S01]  /*b310*/  FMUL.FTZ R8, R8, R0.reuse ;  /* 0x0000000008087220 */ /* 0x080fe20000410000 */
[-C--:B------:R-:W-:Y:S01]  /*b320*/  FMUL.FTZ R9, R9, R0.reuse ;  /* 0x0000000009097220 */ /* 0x080fe20000410000 */
[-C--:B------:R-:W-:Y:S01]  /*b330*/  FMUL.FTZ R10, R10, R0.reuse ;  /* 0x000000000a0a7220 */ /* 0x080fe20000410000 */
[----:B------:R-:W-:-:S04]  /*b340*/  FMUL.FTZ R11, R11, R0 ;  /* 0x000000000b0b7220 */ /* 0x000fc80000410000 */
[----:B------:R-:W-:Y:S01]  /*b350*/  MUFU.TANH R58, R20 ;  /* 0x00000014003a7308 */ /* 0x000fe20000002400 */
[----:B------:R-:W-:Y:S01]  /*b360*/  HMMA.16816.F32 R24, R12, R64, R24 ;  /* 0x000000400c18723c */ /* 0x000fe20000001818 */
[----:B------:R-:W-:-:S06]  /*b370*/  IMAD.SHL.U32 R64, R155, 0x2, RZ ;  /* 0x000000029b407824 */ /* 0x000fcc00078e00ff */
[----:B------:R-:W-:Y:S01]  /*b380*/  MUFU.TANH R56, R21 ;  /* 0x0000001500387308 */ /* 0x000fe20000002400 */
[----:B------:R-:W-:Y:S01]  /*b390*/  LOP3.LUT R64, R192, 0x6, R64, 0xf8, !PT ;  /* 0x00000006c0407812 */ /* 0x000fe200078ef840 */
[----:B--2---:R-:W2:Y:S01]  /*b3a0*/  LDSM.16.M88.4 R32, [R40+0x2000] ;  /* 0x002000002820783b */ /* 0x004ea20000000200 */
[----:B------:R-:W-:Y:S02]  /*b3b0*/  HMMA.16816.F32 R28, R12, R66, R28 ;  /* 0x000000420c1c723c */ /* 0x000fe4000000181c */
[----:B------:R-:W-:-:S03]  /*b3c0*/  ISETP.GE.AND P0, PT, R64, R43, PT ;  /* 0x0000002b4000720c */ /* 0x000fc60003f06270 */
[----:B------:R-:W3:Y:S01]  /*b3d0*/  MUFU.TANH R59, R22 ;  /* 0x00000016003b7308 */ /* 0x000ee20000002400 */
[----:B------:R-:W-:Y:S02]  /*b3e0*/  FSEL R100, R75, -INF , !P0 ;  /* 0xff8000004b647808 */ /* 0x000fe40004000000 */
[----:B------:R-:W-:Y:S01]  /*b3f0*/  FSEL R77, R77, -INF , !P0 ;  /* 0xff8000004d4d7808 */ /* 0x000fe20004000000 */
[-C--:B------:R-:W-:Y:S01]  /*b400*/  FMUL.FTZ R24, R24, R0.reuse ;  /* 0x0000000018187220 */ /* 0x080fe20000410000 */
[-C--:B------:R-:W-:Y:S01]  /*b410*/  FMUL.FTZ R25, R25, R0.reuse ;  /* 0x0000000019197220 */ /* 0x080fe20000410000 */
[-C--:B------:R-:W-:Y:S02]  /*b420*/  FMUL.FTZ R26, R26, R0.reuse ;  /* 0x000000001a1a7220 */ /* 0x080fe40000410000 */
[----:B------:R1:W3:Y:S01]  /*b430*/  MUFU.TANH R57, R23 ;  /* 0x0000001700397308 */ /* 0x0002e20000002400 */
[----:B------:R-:W-:-:S05]  /*b440*/  FMUL.FTZ R27, R27, R0 ;  /* 0x000000001b1b7220 */ /* 0x000fca0000410000 */
[-C--:B------:R-:W-:Y:S01]  /*b450*/  FMUL.FTZ R28, R28, R0.reuse ;  /* 0x000000001c1c7220 */ /* 0x080fe20000410000 */
[-C--:B------:R-:W-:Y:S01]  /*b460*/  FMUL.FTZ R29, R29, R0.reuse ;  /* 0x000000001d1d7220 */ /* 0x080fe20000410000 */
[----:B------:R-:W-:Y:S01]  /*b470*/  MUFU.TANH R54, R8 ;  /* 0x0000000800367308 */ /* 0x000fe20000002400 */
[-C--:B------:R-:W-:Y:S01]  /*b480*/  FMUL.FTZ R30, R30, R0.reuse ;  /* 0x000000001e1e7220 */ /* 0x080fe20000410000 */
[----:B------:R-:W-:-:S06]  /*b490*/  FMUL.FTZ R31, R31, R0 ;  /* 0x000000001f1f7220 */ /* 0x000fcc0000410000 */
[----:B------:R-:W-:Y:S01]  /*b4a0*/  MUFU.TANH R52, R9 ;  /* 0x0000000900347308 */ /* 0x000fe20000002400 */
[C---:B-1----:R-:W-:Y:S07]  /*b4b0*/  HMMA.16816.F32 R20, R4.reuse, R16, RZ ;  /* 0x000000100414723c */ /* 0x042fee00000018ff */
[----:B------:R-:W1:Y:S01]  /*b4c0*/  MUFU.TANH R55, R10 ;  /* 0x0000000a00377308 */ /* 0x000e620000002400 */
[----:B------:R-:W-:Y:S07]  /*b4d0*/  HMMA.16816.F32 R16, R4, R18, RZ ;  /* 0x000000120410723c */ /* 0x000fee00000018ff */
[----:B------:R4:W1:Y:S05]  /*b4e0*/  MUFU.TANH R53, R11 ;  /* 0x0000000b00357308 */ /* 0x00086a0000002400 */
[C---:B--2---:R-:W-:Y:S03]  /*b4f0*/  HMMA.16816.F32 R20, R12.reuse, R32, R20 ;  /* 0x000000200c14723c */ /* 0x044fe60000001814 */
[----:B------:R-:W-:Y:S05]  /*b500*/  MUFU.TANH R50, R24 ;  /* 0x0000001800327308 */ /* 0x000fea0000002400 */
[----:B------:R-:W-:Y:S01]  /*b510*/  HMMA.16816.F32 R16, R12, R34, R16 ;  /* 0x000000220c10723c */ /* 0x000fe20000001810 */
[----:B------:R-:W-:Y:S02]  /*b520*/  LDSM.16.M88.4 R32, [R44+0x2800] ;  /* 0x002800002c20783b */ /* 0x000fe40000000200 */
[----:B------:R-:W-:Y:S02]  /*b530*/  MUFU.TANH R48, R25 ;  /* 0x0000001900307308 */ /* 0x000fe40000002400 */
[----:B----4-:R-:W2:Y:S06]  /*b540*/  LDSM.16.M88.4 R8, [R44+0x2400] ;  /* 0x002400002c08783b */ /* 0x010eac0000000200 */
[----:B------:R-:W4:Y:S01]  /*b550*/  MUFU.TANH R51, R26 ;  /* 0x0000001a00337308 */ /* 0x000f220000002400 */
[-C--:B------:R-:W-:Y:S01]  /*b560*/  FMUL.FTZ R20, R20, R0.reuse ;  /* 0x0000000014147220 */ /* 0x080fe20000410000 */
[-C--:B------:R-:W-:Y:S01]  /*b570*/  FMUL.FTZ R21, R21, R0.reuse ;  /* 0x0000000015157220 */ /* 0x080fe20000410000 */
[-C--:B------:R-:W-:Y:S01]  /*b580*/  FMUL.FTZ R22, R22, R0.reuse ;  /* 0x0000000016167220 */ /* 0x080fe20000410000 */
[----:B------:R-:W-:-:S04]  /*b590*/  FMUL.FTZ R23, R23, R0 ;  /* 0x0000000017177220 */ /* 0x000fc80000410000 */
[----:B------:R3:W4:Y:S01]  /*b5a0*/  MUFU.TANH R49, R27 ;  /* 0x0000001b00317308 */ /* 0x0007220000002400 */
[-C--:B------:R-:W-:Y:S01]  /*b5b0*/  FMUL.FTZ R16, R16, R0.reuse ;  /* 0x0000000010107220 */ /* 0x080fe20000410000 */
[-C--:B------:R-:W-:Y:S01]  /*b5c0*/  FMUL.FTZ R17, R17, R0.reuse ;  /* 0x0000000011117220 */ /* 0x080fe20000410000 */
[-C--:B------:R-:W-:Y:S01]  /*b5d0*/  FMUL.FTZ R18, R18, R0.reuse ;  /* 0x0000000012127220 */ /* 0x080fe20000410000 */
[----:B------:R-:W-:-:S04]  /*b5e0*/  FMUL.FTZ R19, R19, R0 ;  /* 0x0000000013137220 */ /* 0x000fc80000410000 */
[----:B------:R-:W-:Y:S08]  /*b5f0*/  MUFU.TANH R47, R28 ;  /* 0x0000001c002f7308 */ /* 0x000ff00000002400 */
[----:B------:R-:W-:Y:S01]  /*b600*/  MUFU.TANH R46, R29 ;  /* 0x0000001d002e7308 */ /* 0x000fe20000002400 */
[----:B---3--:R-:W3:Y:S07]  /*b610*/  LDSM.16.M88.4 R24, [R40+0x2400] ;  /* 0x002400002818783b */ /* 0x008eee0000000200 */
[----:B------:R-:W-:Y:S08]  /*b620*/  MUFU.TANH R93, R30 ;  /* 0x0000001e005d7308 */ /* 0x000ff00000002400 */
[----:B------:R2:W4:Y:S08]  /*b630*/  MUFU.TANH R105, R31 ;  /* 0x0000001f00697308 */ /* 0x0005300000002400 */
[----:B------:R-:W-:Y:S08]  /*b640*/  MUFU.TANH R45, R20 ;  /* 0x00000014002d7308 */ /* 0x000ff00000002400 */
[----:B------:R-:W-:Y:S01]  /*b650*/  MUFU.TANH R128, R21 ;  /* 0x0000001500807308 */ /* 0x000fe20000002400 */
[C---:B--2---:R-:W-:Y:S07]  /*b660*/  HMMA.16816.F32 R28, R4.reuse, R8, RZ ;  /* 0x00000008041c723c */ /* 0x044fee00000018ff */
[----:B------:R-:W2:Y:S01]  /*b670*/  MUFU.TANH R132, R22 ;  /* 0x0000001600847308 */ /* 0x000ea20000002400 */
[----:B------:R-:W-:Y:S07]  /*b680*/  HMMA.16816.F32 R8, R4, R10, RZ ;  /* 0x0000000a0408723c */ /* 0x000fee00000018ff */
[----:B------:R1:W2:Y:S05]  /*b690*/  MUFU.TANH R123, R23 ;  /* 0x00000017007b7308 */ /* 0x0002aa0000002400 */
[C---:B---3--:R-:W-:Y:S03]  /*b6a0*/  HMMA.16816.F32 R28, R12.reuse, R24, R28 ;  /* 0x000000180c1c723c */ /* 0x048fe6000000181c */
[----:B------:R-:W-:Y:S05]  /*b6b0*/  MUFU.TANH R131, R16 ;  /* 0x0000001000837308 */ /* 0x000fea0000002400 */
[----:B------:R-:W-:Y:S01]  /*b6c0*/  HMMA.16816.F32 R8, R12, R26, R8 ;  /* 0x0000001a0c08723c */ /* 0x000fe20000001808 */
[----:B------:R-:W-:Y:S02]  /*b6d0*/  LDSM.16.M88.4 R24, [R44+0x2c00] ;  /* 0x002c00002c18783b */ /* 0x000fe40000000200 */
[----:B------:R-:W-:Y:S02]  /*b6e0*/  MUFU.TANH R130, R17 ;  /* 0x0000001100827308 */ /* 0x000fe40000002400 */
[----:B-1----:R-:W1:Y:S06]  /*b6f0*/  LDSM.16.M88.4 R20, [R40+0x2800] ;  /* 0x002800002814783b */ /* 0x002e6c0000000200 */
[----:B------:R-:W3:Y:S01]  /*b700*/  MUFU.TANH R127, R18 ;  /* 0x00000012007f7308 */ /* 0x000ee20000002400 */
[-C--:B------:R-:W-:Y:S01]  /*b710*/  FMUL.FTZ R28, R28, R0.reuse ;  /* 0x000000001c1c7220 */ /* 0x080fe20000410000 */
[-C--:B------:R-:W-:Y:S01]  /*b720*/  FMUL.FTZ R29, R29, R0.reuse ;  /* 0x000000001d1d7220 */ /* 0x080fe20000410000 */
[-C--:B------:R-:W-:Y:S01]  /*b730*/  FMUL.FTZ R30, R30, R0.reuse ;  /* 0x000000001e1e7220 */ /* 0x080fe20000410000 */
[----:B------:R-:W-:-:S04]  /*b740*/  FMUL.FTZ R31, R31, R0 ;  /* 0x000000001f1f7220 */ /* 0x000fc80000410000 */
[----:B------:R4:W3:Y:S01]  /*b750*/  MUFU.TANH R129, R19 ;  /* 0x0000001300817308 */ /* 0x0008e20000002400 */
[-C--:B------:R-:W-:Y:S01]  /*b760*/  FMUL.FTZ R8, R8, R0.reuse ;  /* 0x0000000008087220 */ /* 0x080fe20000410000 */
[-C--:B------:R-:W-:Y:S01]  /*b770*/  FMUL.FTZ R9, R9, R0.reuse ;  /* 0x0000000009097220 */ /* 0x080fe20000410000 */
[-C--:B------:R-:W-:Y:S01]  /*b780*/  FMUL.FTZ R10, R10, R0.reuse ;  /* 0x000000000a0a7220 */ /* 0x080fe20000410000 */
[----:B------:R-:W-:-:S04]  /*b790*/  FMUL.FTZ R11, R11, R0 ;  /* 0x000000000b0b7220 */ /* 0x000fc80000410000 */
[----:B------:R-:W-:Y:S08]  /*b7a0*/  MUFU.TANH R136, R28 ;  /* 0x0000001c00887308 */ /* 0x000ff00000002400 */
[----:B------:R-:W-:Y:S01]  /*b7b0*/  MUFU.TANH R138, R29 ;  /* 0x0000001d008a7308 */ /* 0x000fe20000002400 */
[C---:B----4-:R-:W-:Y:S07]  /*b7c0*/  HMMA.16816.F32 R16, R4.reuse, R32, RZ ;  /* 0x000000200410723c */ /* 0x050fee00000018ff */
[----:B------:R-:W-:Y:S01]  /*b7d0*/  MUFU.TANH R160, R30 ;  /* 0x0000001e00a07308 */ /* 0x000fe20000002400 */
[----:B------:R-:W-:Y:S07]  /*b7e0*/  HMMA.16816.F32 R32, R4, R34, RZ ;  /* 0x000000220420723c */ /* 0x000fee00000018ff */
[----:B------:R4:W-:Y:S05]  /*b7f0*/  MUFU.TANH R135, R31 ;  /* 0x0000001f00877308 */ /* 0x0009ea0000002400 */
[C---:B-1----:R-:W-:Y:S03]  /*b800*/  HMMA.16816.F32 R16, R12.reuse, R20, R16 ;  /* 0x000000140c10723c */ /* 0x042fe60000001810 */
[----:B------:R-:W-:Y:S05]  /*b810*/  MUFU.TANH R141, R8 ;  /* 0x00000008008d7308 */ /* 0x000fea0000002400 */
[----:B------:R-:W-:Y:S01]  /*b820*/  HMMA.16816.F32 R32, R12, R22, R32 ;  /* 0x000000160c20723c */ /* 0x000fe20000001820 */
[----:B------:R-:W-:Y:S02]  /*b830*/  LDSM.16.M88.4 R20, [R44+0x3000] ;  /* 0x003000002c14783b */ /* 0x000fe40000000200 */
[----:B------:R-:W-:Y:S02]  /*b840*/  MUFU.TANH R140, R9 ;  /* 0x00000009008c7308 */ /* 0x000fe40000002400 */
[----:B----4-:R-:W1:Y:S06]  /*b850*/  LDSM.16.M88.4 R28, [R40+0x2c00] ;  /* 0x002c0000281c783b */ /* 0x010e6c0000000200 */
[----:B------:R-:W4:Y:S01]  /*b860*/  MUFU.TANH R134, R10 ;  /* 0x0000000a00867308 */ /* 0x000f220000002400 */
[-C--:B------:R-:W-:Y:S01]  /*b870*/  FMUL.FTZ R16, R16, R0.reuse ;  /* 0x0000000010107220 */ /* 0x080fe20000410000 */
[-C--:B------:R-:W-:Y:S01]  /*b880*/  FMUL.FTZ R17, R17, R0.reuse ;  /* 0x0000000011117220 */ /* 0x080fe20000410000 */
[-C--:B------:R-:W-:Y:S01]  /*b890*/  FMUL.FTZ R18, R18, R0.reuse ;  /* 0x0000000012127220 */ /* 0x080fe20000410000 */
[----:B------:R-:W-:-:S04]  /*b8a0*/  FMUL.FTZ R19, R19, R0 ;  /* 0x0000000013137220 */ /* 0x000fc80000410000 */
[----:B------:R2:W-:Y:S01]  /*b8b0*/  MUFU.TANH R133, R11 ;  /* 0x0000000b00857308 */ /* 0x0005e20000002400 */
[-C--:B------:R-:W-:Y:S01]  /*b8c0*/  FMUL.FTZ R32, R32, R0.reuse ;  /* 0x0000000020207220 */ /* 0x080fe20000410000 */
[-C--:B------:R-:W-:Y:S01]  /*b8d0*/  FMUL.FTZ R33, R33, R0.reuse ;  /* 0x0000000021217220 */ /* 0x080fe20000410000 */
[-C--:B------:R-:W-:Y:S01]  /*b8e0*/  FMUL.FTZ R34, R34, R0.reuse ;  /* 0x0000000022227220 */ /* 0x080fe20000410000 */
[----:B------:R-:W-:-:S04]  /*b8f0*/  FMUL.FTZ R35, R35, R0 ;  /* 0x0000000023237220 */ /* 0x000fc80000410000 */
[----:B------:R-:W-:Y:S08]  /*b900*/  MUFU.TANH R142, R16 ;  /* 0x00000010008e7308 */ /* 0x000ff00000002400 */
[----:B------:R-:W-:Y:S01]  /*b910*/  MUFU.TANH R144, R17 ;  /* 0x0000001100907308 */ /* 0x000fe20000002400 */
[C---:B--2---:R-:W-:Y:S07]  /*b920*/  HMMA.16816.F32 R8, R4.reuse, R24, RZ ;  /* 0x000000180408723c */ /* 0x044fee00000018ff */
[----:B------:R-:W2:Y:S01]  /*b930*/  MUFU.TANH R137, R18 ;  /* 0x0000001200897308 */ /* 0x000ea20000002400 */
[----:B------:R-:W-:Y:S07]  /*b940*/  HMMA.16816.F32 R24, R4, R26, RZ ;  /* 0x0000001a0418723c */ /* 0x000fee00000018ff */
[----:B------:R3:W2:Y:S05]  /*b950*/  MUFU.TANH R139, R19 ;  /* 0x00000013008b7308 */ /* 0x0006aa0000002400 */
[C---:B-1----:R-:W-:Y:S03]  /*b960*/  HMMA.16816.F32 R8, R12.reuse, R28, R8 ;  /* 0x0000001c0c08723c */ /* 0x042fe60000001808 */
[----:B------:R-:W-:Y:S05]  /*b970*/  MUFU.TANH R156, R32 ;  /* 0x00000020009c7308 */ /* 0x000fea0000002400 */
[----:B------:R-:W-:Y:S03]  /*b980*/  HMMA.16816.F32 R24, R12, R30, R24 ;  /* 0x0000001e0c18723c */ /* 0x000fe60000001818 */
[----:B------:R-:W-:Y:S01]  /*b990*/  MUFU.TANH R153, R33 ;  /* 0x0000002100997308 */ /* 0x000fe20000002400 */
[----:B---3--:R-:W1:Y:S04]  /*b9a0*/  LDSM.16.M88.4 R16, [R40+0x3000] ;  /* 0x003000002810783b */ /* 0x008e680000000200 */
        /* <DEDUP_REMOVED lines=12> */
[----:B------:R-:W-:Y:S08]  /*ba70*/  MUFU.TANH R195, R8 ;  /* 0x0000000800c37308 */ /* 0x000ff00000002400 */
[----:B------:R-:W-:Y:S01]  /*ba80*/  MUFU.TANH R197, R9 ;  /* 0x0000000900c57308 */ /* 0x000fe20000002400 */
[----:B----4-:R-:W4:Y:S07]  /*ba90*/  LDSM.16.M88.4 R32, [R44+0x3400] ;  /* 0x003400002c20783b */ /* 0x010f2e0000000200 */
[----:B------:R-:W-:Y:S01]  /*baa0*/  MUFU.TANH R201, R10 ;  /* 0x0000000a00c97308 */ /* 0x000fe20000002400 */
[C---:B-1----:R-:W-:Y:S07]  /*bab0*/  HMMA.16816.F32 R28, R12.reuse, R16, R28 ;  /* 0x000000100c1c723c */ /* 0x042fee000000181c */
[----:B------:R1:W-:Y:S01]  /*bac0*/  MUFU.TANH R171, R11 ;  /* 0x0000000b00ab7308 */ /* 0x0003e20000002400 */
[----:B------:R-:W-:Y:S07]  /*bad0*/  HMMA.16816.F32 R20, R12, R18, R20 ;  /* 0x000000120c14723c */ /* 0x000fee0000001814 */
[----:B------:R-:W-:Y:S04]  /*bae0*/  MUFU.TANH R200, R24 ;  /* 0x0000001800c87308 */ /* 0x000fe80000002400 */
[-C--:B------:R-:W-:Y:S01]  /*baf0*/  FMUL.FTZ R28, R28, R0.reuse ;  /* 0x000000001c1c7220 */ /* 0x080fe20000410000 */
[-C--:B------:R-:W-:Y:S01]  /*bb00*/  FMUL.FTZ R29, R29, R0.reuse ;  /* 0x000000001d1d7220 */ /* 0x080fe20000410000 */
[----:B------:R-:W-:-:S02]  /*bb10*/  FMUL.FTZ R30, R30, R0 ;  /* 0x000000001e1e7220 */ /* 0x000fc40000410000 */
[----:B------:R-:W-:Y:S01]  /*bb20*/  MUFU.TANH R199, R25 ;  /* 0x0000001900c77308 */ /* 0x000fe20000002400 */
[-C--:B------:R-:W-:Y:S01]  /*bb30*/  FMUL.FTZ R31, R31, R0.reuse ;  /* 0x000000001f1f7220 */ /* 0x080fe20000410000 */
[----:B-1----:R-:W1:Y:S02]  /*bb40*/  LDSM.16.M88.4 R8, [R40+0x3400] ;  /* 0x003400002808783b */ /* 0x002e640000000200 */
[-C--:B------:R-:W-:Y:S01]  /*bb50*/  FMUL.FTZ R20, R20, R0.reuse ;  /* 0x0000000014147220 */ /* 0x080fe20000410000 */
[-C--:B------:R-:W-:Y:S01]  /*bb60*/  FMUL.FTZ R21, R21, R0.reuse ;  /* 0x0000000015157220 */ /* 0x080fe20000410000 */
[-C--:B------:R-:W-:Y:S02]  /*bb70*/  FMUL.FTZ R22, R22, R0.reuse ;  /* 0x0000000016167220 */ /* 0x080fe40000410000 */
[----:B------:R-:W-:Y:S01]  /*bb80*/  MUFU.TANH R196, R26 ;  /* 0x0000001a00c47308 */ /* 0x000fe20000002400 */
[-C--:B------:R-:W-:Y:S01]  /*bb90*/  FMUL.FTZ R23, R23, R0.reuse ;  /* 0x0000000017177220 */ /* 0x080fe20000410000 */
[C---:B----4-:R-:W-:Y:S06]  /*bba0*/  HMMA.16816.F32 R16, R4.reuse, R32, RZ ;  /* 0x000000200410723c */ /* 0x050fec00000018ff */
[----:B------:R4:W3:Y:S02]  /*bbb0*/  MUFU.TANH R198, R27 ;  /* 0x0000001b00c67308 */ /* 0x0008e40000002400 */
[----:B------:R-:W-:Y:S06]  /*bbc0*/  HMMA.16816.F32 R32, R4, R34, RZ ;  /* 0x000000220420723c */ /* 0x000fec00000018ff */
[----:B------:R-:W-:Y:S08]  /*bbd0*/  MUFU.TANH R166, R28 ;  /* 0x0000001c00a67308 */ /* 0x000ff00000002400 */
[----:B------:R-:W-:Y:S01]  /*bbe0*/  MUFU.TANH R165, R29 ;  /* 0x0000001d00a57308 */ /* 0x000fe20000002400 */
[----:B----4-:R-:W4:Y:S07]  /*bbf0*/  LDSM.16.M88.4 R24, [R44+0x3800] ;  /* 0x003800002c18783b */ /* 0x010f2e0000000200 */
[----:B------:R-:W3:Y:S01]  /*bc00*/  MUFU.TANH R194, R30 ;  /* 0x0000001e00c27308 */ /* 0x000ee20000002400 */
[C---:B-1----:R-:W-:Y:S07]  /*bc10*/  HMMA.16816.F32 R16, R12.reuse, R8, R16 ;  /* 0x000000080c10723c */ /* 0x042fee0000001810 */
[----:B------:R1:W3:Y:S01]  /*bc20*/  MUFU.TANH R193, R31 ;  /* 0x0000001f00c17308 */ /* 0x0002e20000002400 */
[----:B------:R-:W-:Y:S01]  /*bc30*/  HMMA.16816.F32 R32, R12, R10, R32 ;  /* 0x0000000a0c20723c */ /* 0x000fe20000001820 */
[----:B------:R-:W-:Y:S06]  /*bc40*/  LDSM.16.M88.4 R8, [R44+0x3c00] ;  /* 0x003c00002c08783b */ /* 0x000fec0000000200 */
        /* <DEDUP_REMOVED lines=10> */
[----:B------:R-:W3:Y:S01]  /*bcf0*/  MUFU.TANH R170, R22 ;  /* 0x0000001600aa7308 */ /* 0x000ee20000002400 */
[----:B------:R-:W-:-:S07]  /*bd00*/  FMUL.FTZ R32, R32, R0 ;  /* 0x0000000020207220 */ /* 0x000fce0000410000 */
[----:B------:R4:W3:Y:S08]  /*bd10*/  MUFU.TANH R167, R23 ;  /* 0x0000001700a77308 */ /* 0x0008f00000002400 */
[----:B------:R-:W-:Y:S08]  /*bd20*/  MUFU.TANH R158, R16 ;  /* 0x00000010009e7308 */ /* 0x000ff00000002400 */
[----:B------:R-:W-:Y:S01]  /*bd30*/  MUFU.TANH R157, R17 ;  /* 0x00000011009d7308 */ /* 0x000fe20000002400 */
[C---:B----4-:R-:W-:Y:S07]  /*bd40*/  HMMA.16816.F32 R20, R4.reuse, R24, RZ ;  /* 0x000000180414723c */ /* 0x050fee00000018ff */
[----:B------:R-:W-:Y:S01]  /*bd50*/  MUFU.TANH R164, R18 ;  /* 0x0000001200a47308 */ /* 0x000fe20000002400 */
[----:B------:R-:W-:Y:S07]  /*bd60*/  HMMA.16816.F32 R24, R4, R26, RZ ;  /* 0x0000001a0418723c */ /* 0x000fee00000018ff */
[----:B------:R4:W3:Y:S05]  /*bd70*/  MUFU.TANH R161, R19 ;  /* 0x0000001300a17308 */ /* 0x0008ea0000002400 */
[C---:B-1----:R-:W-:Y:S03]  /*bd80*/  HMMA.16816.F32 R20, R12.reuse, R28, R20 ;  /* 0x0000001c0c14723c */ /* 0x042fe60000001814 */
[----:B------:R-:W1:Y:S05]  /*bd90*/  MUFU.TANH R146, R35 ;  /* 0x0000002300927308 */ /* 0x000e6a0000002400 */
[----:B------:R-:W-:Y:S03]  /*bda0*/  HMMA.16816.F32 R28, R12, R30, R24 ;  /* 0x0000001e0c1c723c */ /* 0x000fe60000001818 */
[----:B------:R-:W-:Y:S01]  /*bdb0*/  MUFU.TANH R159, R34 ;  /* 0x00000022009f7308 */ /* 0x000fe20000002400 */
[----:B----4-:R-:W4:Y:S04]  /*bdc0*/  LDSM.16.M88.4 R16, [R40+0x3c00] ;  /* 0x003c00002810783b */ /* 0x010f280000000200 */
[C---:B------:R-:W-:Y:S03]  /*bdd0*/  HMMA.16816.F32 R24, R4.reuse, R8, RZ ;  /* 0x000000080418723c */ /* 0x040fe600000018ff */
[----:B------:R-:W1:Y:S01]  /*bde0*/  MUFU.TANH R145, R33 ;  /* 0x0000002100917308 */ /* 0x000e620000002400 */
[-C--:B------:R-:W-:Y:S01]  /*bdf0*/  FMUL.FTZ R20, R20, R0.reuse ;  /* 0x0000000014147220 */ /* 0x080fe20000410000 */
[-C--:B------:R-:W-:Y:S01]  /*be00*/  FMUL.FTZ R21, R21, R0.reuse ;  /* 0x0000000015157220 */ /* 0x080fe20000410000 */
[-C--:B------:R-:W-:Y:S01]  /*be10*/  FMUL.FTZ R22, R22, R0.reuse ;  /* 0x0000000016167220 */ /* 0x080fe20000410000 */
[-C--:B------:R-:W-:Y:S01]  /*be20*/  FMUL.FTZ R23, R23, R0.reuse ;  /* 0x0000000017177220 */ /* 0x080fe20000410000 */
[----:B------:R-:W-:Y:S03]  /*be30*/  HMMA.16816.F32 R8, R4, R10, RZ ;  /* 0x0000000a0408723c */ /* 0x000fe600000018ff */
[----:B------:R-:W-:Y:S01]  /*be40*/  MUFU.TANH R122, R20 ;  /* 0x00000014007a7308 */ /* 0x000fe20000002400 */
[-C--:B------:R-:W-:Y:S01]  /*be50*/  FMUL.FTZ R28, R28, R0.reuse ;  /* 0x000000001c1c7220 */ /* 0x080fe20000410000 */
[-C--:B------:R-:W-:Y:S01]  /*be60*/  FMUL.FTZ R29, R29, R0.reuse ;  /* 0x000000001d1d7220 */ /* 0x080fe20000410000 */
[-C--:B------:R-:W-:Y:S01]  /*be70*/  FMUL.FTZ R30, R30, R0.reuse ;  /* 0x000000001e1e7220 */ /* 0x080fe20000410000 */
[----:B------:R-:W-:-:S04]  /*be80*/  FMUL.FTZ R31, R31, R0 ;  /* 0x000000001f1f7220 */ /* 0x000fc80000410000 */
[----:B------:R-:W-:Y:S08]  /*be90*/  MUFU.TANH R121, R21 ;  /* 0x0000001500797308 */ /* 0x000ff00000002400 */
[----:B------:R-:W-:Y:S08]  /*bea0*/  MUFU.TANH R125, R22 ;  /* 0x00000016007d7308 */ /* 0x000ff00000002400 */
[----:B------:R2:W-:Y:S01]  /*beb0*/  MUFU.TANH R124, R23 ;  /* 0x00000017007c7308 */ /* 0x0005e20000002400 */
[----:B----4-:R-:W-:Y:S01]  /*bec0*/  HMMA.16816.F32 R24, R12, R16, R24 ;  /* 0x000000100c18723c */ /* 0x010fe20000001818 */
[----:B------:R-:W-:-:S02]  /*bed0*/  LOP3.LUT R17, R64, 0x8, RZ, 0xfc, !PT ;  /* 0x0000000840117812 */ /* 0x000fc400078efcff */
[----:B------:R-:W-:Y:S02]  /*bee0*/  LOP3.LUT R16, R64, 0x9, RZ, 0xfc, !PT ;  /* 0x0000000940107812 */ /* 0x000fe400078efcff */
[-C--:B------:R-:W-:Y:S02]  /*bef0*/  ISETP.GE.AND P2, PT, R17, R43.reuse, PT ;  /* 0x0000002b1100720c */ /* 0x080fe40003f46270 */
[----:B------:R4:W-:Y:S01]  /*bf00*/  MUFU.TANH R119, R28 ;  /* 0x0000001c00777308 */ /* 0x0009e20000002400 */
[-C--:B------:R-:W-:Y:S02]  /*bf10*/  ISETP.GE.AND P4, PT, R16, R43.reuse, PT ;  /* 0x0000002b1000720c */ /* 0x080fe40003f86270 */
[C---:B------:R-:W-:Y:S02]  /*bf20*/  LOP3.LUT R17, R64.reuse, 0x11, RZ, 0xfc, !PT ;  /* 0x0000001140117812 */ /* 0x040fe400078efcff */
[----:B------:R-:W-:Y:S02]  /*bf30*/  LOP3.LUT R16, R64, 0x18, RZ, 0xfc, !PT ;  /* 0x0000001840107812 */ /* 0x000fe400078efcff */
[-C--:B------:R-:W-:Y:S01]  /*bf40*/  ISETP.GE.AND P6, PT, R17, R43.reuse, PT ;  /* 0x0000002b1100720c */ /* 0x080fe20003fc6270 */
[----:B------:R-:W-:Y:S01]  /*bf50*/  MUFU.TANH R117, R29 ;  /* 0x0000001d00757308 */ /* 0x000fe20000002400 */
[-C--:B------:R-:W-:Y:S01]  /*bf60*/  ISETP.GE.AND P3, PT, R16, R43.reuse, PT ;  /* 0x0000002b1000720c */ /* 0x080fe20003f66270 */
[----:B--2---:R-:W2:Y:S01]  /*bf70*/  LDSM.16.M88.4 R20, [R44+0x4000] ;  /* 0x004000002c14783b */ /* 0x004ea20000000200 */
[----:B------:R-:W-:Y:S01]  /*bf80*/  HMMA.16816.F32 R16, R12, R18, R8 ;  /* 0x000000120c10723c */ /* 0x000fe20000001808 */
[----:B------:R-:W-:Y:S01]  /*bf90*/  LOP3.LUT R8, R64, 0x19, RZ, 0xfc, !PT ;  /* 0x0000001940087812 */ /* 0x000fe200078efcff */
[-C--:B------:R-:W-:Y:S01]  /*bfa0*/  FMUL.FTZ R103, R24, R0.reuse ;  /* 0x0000000018677220 */ /* 0x080fe20000410000 */
[----:B------:R-:W-:Y:S01]  /*bfb0*/  LOP3.LUT R24, R64, 0x10, RZ, 0xfc, !PT ;  /* 0x0000001040187812 */ /* 0x000fe200078efcff */
[-C--:B------:R-:W-:Y:S01]  /*bfc0*/  FMUL.FTZ R25, R25, R0.reuse ;  /* 0x0000000019197220 */ /* 0x080fe20000410000 */
[----:B------:R-:W-:Y:S01]  /*bfd0*/  MUFU.TANH R120, R30 ;  /* 0x0000001e00787308 */ /* 0x000fe20000002400 */
[----:B------:R-:W-:Y:S01]  /*bfe0*/  ISETP.GE.AND P0, PT, R8, R43, PT ;  /* 0x0000002b0800720c */ /* 0x000fe20003f06270 */
[-C--:B------:R-:W-:Y:S01]  /*bff0*/  FMUL.FTZ R26, R26, R0.reuse ;  /* 0x000000001a1a7220 */ /* 0x080fe20000410000 */
[C---:B----4-:R-:W-:Y:S01]  /*c000*/  LOP3.LUT R28, R64.reuse, 0x1, RZ, 0xfc, !PT ;  /* 0x00000001401c7812 */ /* 0x050fe200078efcff */
[----:B------:R-:W-:Y:S01]  /*c010*/  FMUL.FTZ R27, R27, R0 ;  /* 0x000000001b1b7220 */ /* 0x000fe20000410000 */
[----:B------:R-:W-:-:S02]  /*c020*/  LOP3.LUT R8, R64, 0x20, RZ, 0xfc, !PT ;  /* 0x0000002040087812 */ /* 0x000fc400078efcff */
[-C--:B------:R-:W-:Y:S01]  /*c030*/  ISETP.GE.AND P1, PT, R28, R43.reuse, PT ;  /* 0x0000002b1c00720c */ /* 0x080fe20003f26270 */
[----:B------:R4:W-:Y:S01]  /*c040*/  MUFU.TANH R118, R31 ;  /* 0x0000001f00767308 */ /* 0x0009e20000002400 */
[-C--:B------:R-:W-:Y:S02]  /*c050*/  ISETP.GE.AND P5, PT, R24, R43.reuse, PT ;  /* 0x0000002b1800720c */ /* 0x080fe40003fa6270 */
[----:B------:R-:W-:Y:S02]  /*c060*/  FSEL R97, R74, -INF , !P1 ;  /* 0xff8000004a617808 */ /* 0x000fe40004800000 */
[----:B------:R-:W-:Y:S01]  /*c070*/  FSEL R85, R76, -INF , !P1 ;  /* 0xff8000004c557808 */ /* 0x000fe20004800000 */
[-C--:B------:R-:W-:Y:S01]  /*c080*/  FMUL.FTZ R98, R16, R0.reuse ;  /* 0x0000000010627220 */ /* 0x080fe20000410000 */
[-C--:B------:R-:W-:Y:S01]  /*c090*/  ISETP.GE.AND P1, PT, R8, R43.reuse, PT ;  /* 0x0000002b0800720c */ /* 0x080fe20003f26270 */
[-C--:B------:R-:W-:Y:S01]  /*c0a0*/  FMUL.FTZ R17, R17, R0.reuse ;  /* 0x0000000011117220 */ /* 0x080fe20000410000 */
[----:B------:R-:W-:Y:S01]  /*c0b0*/  LOP3.LUT R16, R64, 0x29, RZ, 0xfc, !PT ;  /* 0x0000002940107812 */ /* 0x000fe200078efcff */
[-C--:B------:R-:W-:Y:S01]  /*c0c0*/  FMUL.FTZ R18, R18, R0.reuse ;  /* 0x0000000012127220 */ /* 0x080fe20000410000 */
[----:B------:R-:W-:Y:S01]  /*c0d0*/  FSEL R76, R37, -INF , !P5 ;  /* 0xff800000254c7808 */ /* 0x000fe20006800000 */
[----:B------:R-:W-:Y:S01]  /*c0e0*/  MUFU.TANH R90, R17 ;  /* 0x00000011005a7308 */ /* 0x000fe20000002400 */
[----:B------:R-:W-:Y:S01]  /*c0f0*/  FSEL R37, R69, -INF , !P5 ;  /* 0xff80000045257808 */ /* 0x000fe20006800000 */
[----:B------:R-:W-:Y:S01]  /*c100*/  FMUL.FTZ R91, R19, R0 ;  /* 0x00000000135b7220 */ /* 0x000fe20000410000 */
[----:B------:R-:W-:-:S02]  /*c110*/  ISETP.GE.AND P5, PT, R16, R43, PT ;  /* 0x0000002b1000720c */ /* 0x000fc40003fa6270 */
[----:B------:R-:W-:Y:S01]  /*c120*/  LOP3.LUT R16, R64, 0x30, RZ, 0xfc, !PT ;  /* 0x0000003040107812 */ /* 0x000fe200078efcff */
[----:B----4-:R-:W4:Y:S01]  /*c130*/  LDSM.16.M88.4 R28, [R40+0x4000] ;  /* 0x00400000281c783b */ /* 0x010f220000000200 */
[----:B------:R-:W-:Y:S01]  /*c140*/  P2R R24, PR, RZ, 0x8 ;  /* 0x00000008ff187803 */ /* 0x000fe20000000000 */
[----:B------:R3:W-:Y:S01]  /*c150*/  MUFU.TANH R109, R18 ;  /* 0x00000012006d7308 */ /* 0x0007e20000002400 */
[----:B------:R-:W-:Y:S02]  /*c160*/  FSEL R86, R36, -INF , !P6 ;  /* 0xff80000024567808 */ /* 0x000fe40007000000 */
[----:B------:R-:W-:Y:S02]  /*c170*/  FSEL R36, R68, -INF , !P6 ;  /* 0xff80000044247808 */ /* 0x000fe40007000000 */
[----:B------:R-:W-:Y:S01]  /*c180*/  FSEL R101, R71, -INF , !P2 ;  /* 0xff80000047657808 */ /* 0x000fe20005000000 */
[----:B--2---:R-:W-:Y:S01]  /*c190*/  HMMA.16816.F32 R8, R4, R20, RZ ;  /* 0x000000140408723c */ /* 0x004fe200000018ff */
[----:B------:R-:W-:Y:S01]  /*c1a0*/  FSEL R95, R73, -INF , !P2 ;  /* 0xff800000495f7808 */ /* 0x000fe20005000000 */
[----:B------:R2:W-:Y:S01]  /*c1b0*/  MUFU.TANH R99, R25 ;  /* 0x0000001900637308 */ /* 0x0005e20000002400 */
[----:B------:R-:W-:-:S02]  /*c1c0*/  ISETP.GE.AND P6, PT, R16, R43, PT ;  /* 0x0000002b1000720c */ /* 0x000fc40003fc6270 */
[----:B------:R-:W-:Y:S02]  /*c1d0*/  ISETP.NE.AND P2, PT, R24, RZ, PT ;  /* 0x000000ff1800720c */ /* 0x000fe40003f45270 */
[----:B------:R-:W-:Y:S02]  /*c1e0*/  LOP3.LUT R16, R64, 0x31, RZ, 0xfc, !PT ;  /* 0x0000003140107812 */ /* 0x000fe400078efcff */
[----:B------:R-:W-:Y:S01]  /*c1f0*/  FSEL R102, R70, -INF , !P4 ;  /* 0xff80000046667808 */ /* 0x000fe20006000000 */
[----:B------:R-:W-:Y:S01]  /*c200*/  MUFU.TANH R111, R26 ;  /* 0x0000001a006f7308 */ /* 0x000fe20000002400 */
[----:B------:R-:W-:Y:S02]  /*c210*/  FSEL R112, R62, -INF , !P2 ;  /* 0xff8000003e707808 */ /* 0x000fe40005000000 */
[----:B------:R-:W-:Y:S02]  /*c220*/  FSEL R70, R63, -INF , !P2 ;  /* 0xff8000003f467808 */ /* 0x000fe40005000000 */
[----:B------:R-:W-:-:S02]  /*c230*/  ISETP.GE.AND P2, PT, R16, R43, PT ;  /* 0x0000002b1000720c */ /* 0x000fc40003f46270 */
[----:B---3--:R-:W3:Y:S01]  /*c240*/  LDSM.16.M88.4 R16, [R44+0x4400] ;  /* 0x004400002c10783b */ /* 0x008ee20000000200 */
[C---:B------:R-:W-:Y:S01]  /*c250*/  LOP3.LUT R20, R64.reuse, 0x28, RZ, 0xfc, !PT ;  /* 0x0000002840147812 */ /* 0x040fe200078efcff */
[----:B------:R1:W-:Y:S01]  /*c260*/  MUFU.TANH R110, R27 ;  /* 0x0000001b006e7308 */ /* 0x0003e20000002400 */
[----:B--2---:R-:W-:Y:S02]  /*c270*/  LOP3.LUT R25, R64, 0x21, RZ, 0xfc, !PT ;  /* 0x0000002140197812 */ /* 0x004fe400078efcff */
[----:B------:R-:W-:Y:S02]  /*c280*/  P2R R24, PR, RZ, 0x4 ;  /* 0x00000004ff187803 */ /* 0x000fe40000000000 */
[----:B------:R-:W-:Y:S02]  /*c290*/  FSEL R96, R72, -INF , !P4 ;  /* 0xff80000048607808 */ /* 0x000fe40006000000 */
[----:B------:R-:W-:Y:S01]  /*c2a0*/  FSEL R35, R59, -INF , !P1 ;  /* 0xff8000003b237808 */ /* 0x000fe20004800000 */
[----:B------:R2:W3:Y:S01]  /*c2b0*/  MUFU.TANH R147, R32 ;  /* 0x0000002000937308 */ /* 0x0004e20000002400 */
[----:B------:R-:W-:-:S02]  /*c2c0*/  FSEL R82, R58, -INF , !P1 ;  /* 0xff8000003a527808 */ /* 0x000fc40004800000 */
[-C--:B------:R-:W-:Y:S01]  /*c2d0*/  ISETP.GE.AND P3, PT, R25, R43.reuse, PT ;  /* 0x0000002b1900720c */ /* 0x080fe20003f66270 */
[----:B----4-:R-:W-:Y:S01]  /*c2e0*/  HMMA.16816.F32 R8, R12, R28, R8 ;  /* 0x0000001c0c08723c */ /* 0x010fe20000001808 */
[----:B------:R-:W-:Y:S02]  /*c2f0*/  ISETP.GE.AND P4, PT, R20, R43, PT ;  /* 0x0000002b1400720c */ /* 0x000fe40003f86270 */
[----:B------:R-:W-:Y:S01]  /*c300*/  ISETP.NE.AND P1, PT, R24, RZ, PT ;  /* 0x000000ff1800720c */ /* 0x000fe20003f25270 */
[----:B------:R-:W4:Y:S01]  /*c310*/  MUFU.TANH R98, R98 ;  /* 0x0000006200627308 */ /* 0x000f220000002400 */
[C---:B------:R-:W-:Y:S02]  /*c320*/  LOP3.LUT R20, R64.reuse, 0x38, RZ, 0xfc, !PT ;  /* 0x0000003840147812 */ /* 0x040fe400078efcff */
[C---:B------:R-:W-:Y:S02]  /*c330*/  LOP3.LUT R25, R64.reuse, 0x39, RZ, 0xfc, !PT ;  /* 0x0000003940197812 */ /* 0x040fe400078efcff */
[----:B------:R-:W-:-:S02]  /*c340*/  LOP3.LUT R24, R64, 0x40, RZ, 0xfc, !PT ;  /* 0x0000004040187812 */ /* 0x000fc400078efcff */
[----:B------:R-:W-:Y:S01]  /*c350*/  FSEL R69, R60, -INF , !P0 ;  /* 0xff8000003c457808 */ /* 0x000fe20004000000 */
[----:B------:R-:W-:Y:S01]  /*c360*/  MUFU.TANH R91, R91 ;  /* 0x0000005b005b7308 */ /* 0x000fe20000002400 */
[----:B------:R-:W-:Y:S02]  /*c370*/  FSEL R71, R61, -INF , !P0 ;  /* 0xff8000003d477808 */ /* 0x000fe40004000000 */
[-C--:B------:R-:W-:Y:S02]  /*c380*/  ISETP.GE.AND P0, PT, R20, R43.reuse, PT ;  /* 0x0000002b1400720c */ /* 0x080fe40003f06270 */
[----:B------:R-:W-:Y:S01]  /*c390*/  FSEL R34, R57, -INF , !P3 ;  /* 0xff80000039227808 */ /* 0x000fe20005800000 */
[----:B------:R-:W-:Y:S01]  /*c3a0*/  HMMA.16816.F32 R20, R4, R22, RZ ;  /* 0x000000160414723c */ /* 0x000fe200000018ff */
[-C--:B------:R-:W-:Y:S01]  /*c3b0*/  FMUL.FTZ R8, R8, R0.reuse ;  /* 0x0000000008087220 */ /* 0x080fe20000410000 */
[----:B------:R-:W-:Y:S01]  /*c3c0*/  FSEL R84, R56, -INF , !P3 ;  /* 0xff80000038547808 */ /* 0x000fe20005800000 */
[-C--:B------:R-:W-:Y:S01]  /*c3d0*/  FMUL.FTZ R9, R9, R0.reuse ;  /* 0x0000000009097220 */ /* 0x080fe20000410000 */
[-C--:B------:R-:W-:Y:S01]  /*c3e0*/  ISETP.GE.AND P2, PT, R25, R43.reuse, PT ;  /* 0x0000002b1900720c */ /* 0x080fe20003f46270 */
[----:B------:R4:W-:Y:S01]  /*c3f0*/  MUFU.TANH R79, R8 ;  /* 0x00000008004f7308 */ /* 0x0009e20000002400 */
[----:B------:R-:W-:Y:S01]  /*c400*/  ISETP.GE.AND P3, PT, R24, R43, PT ;  /* 0x0000002b1800720c */ /* 0x000fe20003f66270 */
[-C--:B------:R-:W-:Y:S01]  /*c410*/  FMUL.FTZ R10, R10, R0.reuse ;  /* 0x000000000a0a7220 */ /* 0x080fe20000410000 */
[----:B-1----:R-:W1:Y:S01]  /*c420*/  LDSM.16.M88.4 R24, [R40+0x4400] ;  /* 0x004400002818783b */ /* 0x002e620000000200 */
[----:B------:R-:W-:Y:S01]  /*c430*/  FSEL R33, R55, -INF , !P4 ;  /* 0xff80000037217808 */ /* 0x000fe20006000000 */
[----:B------:R-:W-:Y:S01]  /*c440*/  FMUL.FTZ R80, R11, R0 ;  /* 0x000000000b507220 */ /* 0x000fe20000410000 */
[----:B------:R-:W-:-:S02]  /*c450*/  FSEL R89, R54, -INF , !P4 ;  /* 0xff80000036597808 */ /* 0x000fc40006000000 */
[----:B--2---:R-:W-:Y:S01]  /*c460*/  FSEL R32, R53, -INF , !P5 ;  /* 0xff80000035207808 */ /* 0x004fe20006800000 */
[----:B------:R-:W-:Y:S01]  /*c470*/  MUFU.TANH R74, R9 ;  /* 0x00000009004a7308 */ /* 0x000fe20000002400 */
[----:B------:R-:W-:Y:S02]  /*c480*/  FSEL R88, R52, -INF , !P5 ;  /* 0xff80000034587808 */ /* 0x000fe40006800000 */
[----:B------:R-:W-:Y:S02]  /*c490*/  FSEL R83, R51, -INF , !P6 ;  /* 0xff80000033537808 */ /* 0x000fe40007000000 */
[----:B------:R-:W-:Y:S01]  /*c4a0*/  FSEL R92, R50, -INF , !P6 ;  /* 0xff800000325c7808 */ /* 0x000fe20007000000 */
[----:B------:R-:W-:Y:S01]  /*c4b0*/  HMMA.16816.F32 R20, R12, R30, R20 ;  /* 0x0000001e0c14723c */ /* 0x000fe20000001814 */
[----:B------:R-:W-:Y:S01]  /*c4c0*/  FSEL R87, R49, -INF , !P1 ;  /* 0xff80000031577808 */ /* 0x000fe20004800000 */
[----:B------:R3:W-:Y:S01]  /*c4d0*/  MUFU.TANH R81, R10 ;  /* 0x0000000a00517308 */ /* 0x0007e20000002400 */
[----:B----4-:R-:W-:-:S02]  /*c4e0*/  LOP3.LUT R8, R64, 0x41, RZ, 0xfc, !PT ;  /* 0x0000004140087812 */ /* 0x010fc400078efcff */
[----:B------:R-:W-:Y:S02]  /*c4f0*/  FSEL R94, R48, -INF , !P1 ;  /* 0xff800000305e7808 */ /* 0x000fe40004800000 */
[-C--:B------:R-:W-:Y:S02]  /*c500*/  ISETP.GE.AND P4, PT, R8, R43.reuse, PT ;  /* 0x0000002b0800720c */ /* 0x080fe40003f86270 */
[----:B------:R-:W-:Y:S01]  /*c510*/  LOP3.LUT R8, R64, 0x48, RZ, 0xfc, !PT ;  /* 0x0000004840087812 */ /* 0x000fe200078efcff */
[----:B------:R-:W2:Y:S01]  /*c520*/  MUFU.TANH R80, R80 ;  /* 0x0000005000507308 */ /* 0x000ea20000002400 */
[----:B------:R-:W-:Y:S02]  /*c530*/  FSEL R105, R105, -INF , !P2 ;  /* 0xff80000069697808 */ /* 0x000fe40005000000 */
[----:B------:R-:W-:Y:S02]  /*c540*/  ISETP.GE.AND P5, PT, R8, R43, PT ;  /* 0x0000002b0800720c */ /* 0x000fe40003fa6270 */
[----:B------:R-:W-:-:S02]  /*c550*/  LOP3.LUT R8, R64, 0x49, RZ, 0xfc, !PT ;  /* 0x0000004940087812 */ /* 0x000fc400078efcff */
[----:B------:R-:W-:Y:S01]  /*c560*/  FSEL R106, R46, -INF , !P2 ;  /* 0xff8000002e6a7808 */ /* 0x000fe20005000000 */
[----:B------:R-:W-:Y:S01]  /*c570*/  MUFU.TANH R103, R103 ;  /* 0x0000006700677308 */ /* 0x000fe20000002400 */
[-C--:B------:R-:W-:Y:S01]  /*c580*/  ISETP.GE.AND P6, PT, R8, R43.reuse, PT ;  /* 0x0000002b0800720c */ /* 0x080fe20003fc6270 */
[-C--:B------:R-:W-:Y:S01]  /*c590*/  FMUL.FTZ R20, R20, R0.reuse ;  /* 0x0000000014147220 */ /* 0x080fe20000410000 */
[----:B------:R-:W-:Y:S01]  /*c5a0*/  LOP3.LUT R8, R64, 0x50, RZ, 0xfc, !PT ;  /* 0x0000005040087812 */ /* 0x000fe200078efcff */
[-C--:B------:R-:W-:Y:S01]  /*c5b0*/  FMUL.FTZ R21, R21, R0.reuse ;  /* 0x0000000015157220 */ /* 0x080fe20000410000 */
[-C--:B------:R-:W-:Y:S01]  /*c5c0*/  FMUL.FTZ R22, R22, R0.reuse ;  /* 0x0000000016167220 */ /* 0x080fe20000410000 */
[----:B------:R-:W-:Y:S01]  /*c5d0*/  FMUL.FTZ R53, R23, R0 ;  /* 0x0000000017357220 */ /* 0x000fe20000410000 */
[----:B------:R-:W-:Y:S01]  /*c5e0*/  ISETP.GE.AND P1, PT, R8, R43, PT ;  /* 0x0000002b0800720c */ /* 0x000fe20003f26270 */
[----:B------:R-:W-:Y:S01]  /*c5f0*/  MUFU.TANH R54, R20 ;  /* 0x0000001400367308 */ /* 0x000fe20000002400 */
[----:B---3--:R-:W-:Y:S01]  /*c600*/  HMMA.16816.F32 R8, R4, R16, RZ ;  /* 0x000000100408723c */ /* 0x008fe200000018ff */
[----:B------:R-:W-:-:S02]  /*c610*/  FSEL R132, R132, -INF , !P3 ;  /* 0xff80000084847808 */ /* 0x000fc40005800000 */
[----:B------:R-:W-:Y:S02]  /*c620*/  P2R R16, PR, RZ, 0x2 ;  /* 0x00000002ff107803 */ /* 0x000fe40000000000 */
[----:B------:R-:W-:Y:S02]  /*c630*/  FSEL R126, R45, -INF , !P3 ;  /* 0xff8000002d7e7808 */ /* 0x000fe40005800000 */
[----:B------:R-:W-:Y:S01]  /*c640*/  ISETP.NE.AND P2, PT, R16, RZ, PT ;  /* 0x000000ff1000720c */ /* 0x000fe20003f45270 */
[----:B------:R-:W-:Y:S01]  /*c650*/  MUFU.TANH R52, R21 ;  /* 0x0000001500347308 */ /* 0x000fe20000002400 */
[----:B------:R-:W-:Y:S02]  /*c660*/  LOP3.LUT R16, R64, 0x59, RZ, 0xfc, !PT ;  /* 0x0000005940107812 */ /* 0x000fe400078efcff */
[----:B------:R-:W-:Y:S02]  /*c670*/  FSEL R123, R123, -INF , !P4 ;  /* 0xff8000007b7b7808 */ /* 0x000fe40006000000 */
[----:B------:R-:W-:-:S02]  /*c680*/  ISETP.GE.AND P3, PT, R16, R43, PT ;  /* 0x0000002b1000720c */ /* 0x000fc40003f66270 */
[----:B------:R-:W-:Y:S01]  /*c690*/  LOP3.LUT R16, R64, 0x60, RZ, 0xfc, !PT ;  /* 0x0000006040107812 */ /* 0x000fe200078efcff */
[----:B------:R3:W-:Y:S01]  /*c6a0*/  MUFU.TANH R78, R22 ;  /* 0x00000016004e7308 */ /* 0x0007e20000002400 */
[----:B------:R-:W-:Y:S02]  /*c6b0*/  FSEL R128, R128, -INF , !P4 ;  /* 0xff80000080807808 */ /* 0x000fe40006000000 */
[----:B------:R-:W-:Y:S01]  /*c6c0*/  ISETP.GE.AND P4, PT, R16, R43, PT ;  /* 0x0000002b1000720c */ /* 0x000fe20003f86270 */
[----:B-1----:R-:W-:Y:S01]  /*c6d0*/  HMMA.16816.F32 R8, R12, R24, R8 ;  /* 0x000000180c08723c */ /* 0x002fe20000001808 */
[----:B------:R-:W-:Y:S02]  /*c6e0*/  LOP3.LUT R16, R64, 0x61, RZ, 0xfc, !PT ;  /* 0x0000006140107812 */ /* 0x000fe400078efcff */
[----:B------:R-:W-:Y:S01]  /*c6f0*/  FSEL R127, R127, -INF , !P5 ;  /* 0xff8000007f7f7808 */ /* 0x000fe20006800000 */
[----:B------:R-:W-:Y:S01]  /*c700*/  MUFU.TANH R53, R53 ;  /* 0x0000003500357308 */ /* 0x000fe20000002400 */
[----:B------:R-:W-:-:S02]  /*c710*/  FSEL R131, R131, -INF , !P5 ;  /* 0xff80000083837808 */ /* 0x000fc40006800000 */
[----:B------:R-:W-:Y:S02]  /*c720*/  ISETP.GE.AND P5, PT, R16, R43, PT ;  /* 0x0000002b1000720c */ /* 0x000fe40003fa6270 */
[C---:B------:R-:W-:Y:S02]  /*c730*/  LOP3.LUT R28, R64.reuse, 0x51, RZ, 0xfc, !PT ;  /* 0x00000051401c7812 */ /* 0x040fe400078efcff */
[C---:B------:R-:W-:Y:S02]  /*c740*/  LOP3.LUT R17, R64.reuse, 0x58, RZ, 0xfc, !PT ;  /* 0x0000005840117812 */ /* 0x040fe400078efcff */
[----:B------:R-:W-:Y:S01]  /*c750*/  LOP3.LUT R16, R64, 0x68, RZ, 0xfc, !PT ;  /* 0x0000006840107812 */ /* 0x000fe200078efcff */
[----:B---3--:R-:W1:Y:S01]  /*c760*/  LDSM.16.M88.4 R20, [R44+0x4800] ;  /* 0x004800002c14783b */ /* 0x008e620000000200 */
[----:B------:R-:W-:Y:S02]  /*c770*/  FSEL R93, R93, -INF , !P0 ;  /* 0xff8000005d5d7808 */ /* 0x000fe40004000000 */
[----:B------:R-:W-:-:S02]  /*c780*/  FSEL R107, R47, -INF , !P0 ;  /* 0xff8000002f6b7808 */ /* 0x000fc40004000000 */
[-C--:B------:R-:W-:Y:S01]  /*c790*/  FMUL.FTZ R8, R8, R0.reuse ;  /* 0x0000000008087220 */ /* 0x080fe20000410000 */
[----:B------:R-:W-:Y:S01]  /*c7a0*/  FSEL R129, R129, -INF , !P6 ;  /* 0xff80000081817808 */ /* 0x000fe20007000000 */
[-C--:B------:R-:W-:Y:S01]  /*c7b0*/  FMUL.FTZ R9, R9, R0.reuse ;  /* 0x0000000009097220 */ /* 0x080fe20000410000 */
[----:B------:R-:W-:Y:S01]  /*c7c0*/  FSEL R130, R130, -INF , !P6 ;  /* 0xff80000082827808 */ /* 0x000fe20007000000 */
[----:B------:R3:W-:Y:S01]  /*c7d0*/  MUFU.TANH R50, R8 ;  /* 0x0000000800327308 */ /* 0x0007e20000002400 */
[-C--:B------:R-:W-:Y:S01]  /*c7e0*/  ISETP.GE.AND P0, PT, R17, R43.reuse, PT ;  /* 0x0000002b1100720c */ /* 0x080fe20003f06270 */
[-C--:B------:R-:W-:Y:S01]  /*c7f0*/  FMUL.FTZ R10, R10, R0.reuse ;  /* 0x000000000a0a7220 */ /* 0x080fe20000410000 */
[-C--:B------:R-:W-:Y:S01]  /*c800*/  ISETP.GE.AND P6, PT, R16, R43.reuse, PT ;  /* 0x0000002b1000720c */ /* 0x080fe20003fc6270 */
[----:B------:R-:W-:Y:S01]  /*c810*/  FMUL.FTZ R49, R11, R0 ;  /* 0x000000000b317220 */ /* 0x000fe20000410000 */
[----:B------:R-:W-:Y:S01]  /*c820*/  ISETP.GE.AND P1, PT, R28, R43, PT ;  /* 0x0000002b1c00720c */ /* 0x000fe20003f26270 */
[----:B------:R-:W-:Y:S01]  /*c830*/  HMMA.16816.F32 R16, R4, R18, RZ ;  /* 0x000000120410723c */ /* 0x000fe200000018ff */
[----:B------:R-:W4:Y:S01]  /*c840*/  LDSM.16.M88.4 R28, [R40+0x4800] ;  /* 0x00480000281c783b */ /* 0x000f220000000200 */
[----:B------:R-:W-:Y:S01]  /*c850*/  FSEL R134, R134, -INF , !P0 ;  /* 0xff80000086867808 */ /* 0x000fe20004000000 */
[----:B------:R-:W-:Y:S01]  /*c860*/  MUFU.TANH R48, R9 ;  /* 0x0000000900307308 */ /* 0x000fe20000002400 */
[----:B------:R-:W-:-:S02]  /*c870*/  FSEL R135, R135, -INF , !P1 ;  /* 0xff80000087877808 */ /* 0x000fc40004800000 */
[----:B------:R-:W-:Y:S02]  /*c880*/  FSEL R138, R138, -INF , !P1 ;  /* 0xff8000008a8a7808 */ /* 0x000fe40004800000 */
[----:B------:R-:W-:Y:S02]  /*c890*/  FSEL R141, R141, -INF , !P0 ;  /* 0xff8000008d8d7808 */ /* 0x000fe40004000000 */
[----:B------:R-:W-:Y:S01]  /*c8a0*/  FSEL R137, R137, -INF , !P4 ;  /* 0xff80000089897808 */ /* 0x000fe20006000000 */
[----:B------:R1:W-:Y:S01]  /*c8b0*/  MUFU.TANH R51, R10 ;  /* 0x0000000a00337308 */ /* 0x0003e20000002400 */
[----:B---3--:R-:W-:Y:S02]  /*c8c0*/  LOP3.LUT R8, R64, 0x71, RZ, 0xfc, !PT ;  /* 0x0000007140087812 */ /* 0x008fe400078efcff */
[----:B------:R-:W-:Y:S02]  /*c8d0*/  FSEL R142, R142, -INF , !P4 ;  /* 0xff8000008e8e7808 */ /* 0x000fe40006000000 */
[----:B------:R-:W-:-:S02]  /*c8e0*/  ISETP.GE.AND P1, PT, R8, R43, PT ;  /* 0x0000002b0800720c */ /* 0x000fc40003f26270 */
[----:B------:R-:W-:Y:S01]  /*c8f0*/  LOP3.LUT R8, R64, 0x78, RZ, 0xfc, !PT ;  /* 0x0000007840087812 */ /* 0x000fe200078efcff */
[----:B------:R-:W3:Y:S01]  /*c900*/  MUFU.TANH R49, R49 ;  /* 0x0000003100317308 */ /* 0x000ee20000002400 */
[----:B------:R-:W-:Y:S01]  /*c910*/  FSEL R139, R139, -INF , !P5 ;  /* 0xff8000008b8b7808 */ /* 0x000fe20006800000 */
[----:B------:R-:W-:Y:S01]  /*c920*/  HMMA.16816.F32 R16, R12, R26, R16 ;  /* 0x0000001a0c10723c */ /* 0x000fe20000001810 */
[-C--:B------:R-:W-:Y:S02]  /*c930*/  ISETP.GE.AND P0, PT, R8, R43.reuse, PT ;  /* 0x0000002b0800720c */ /* 0x080fe40003f06270 */
[----:B------:R-:W-:Y:S02]  /*c940*/  LOP3.LUT R8, R64, 0x79, RZ, 0xfc, !PT ;  /* 0x0000007940087812 */ /* 0x000fe400078efcff */
[----:B------:R-:W-:Y:S02]  /*c950*/  FSEL R144, R144, -INF , !P5 ;  /* 0xff80000090907808 */ /* 0x000fe40006800000 */
[----:B------:R-:W-:-:S02]  /*c960*/  ISETP.GE.AND P4, PT, R8, R43, PT ;  /* 0x0000002b0800720c */ /* 0x000fc40003f86270 */
[C---:B------:R-:W-:Y:S02]  /*c970*/  LOP3.LUT R8, R64.reuse, 0x80, RZ, 0xfc, !PT ;  /* 0x0000008040087812 */ /* 0x040fe400078efcff */
[----:B------:R-:W-:Y:S02]  /*c980*/  LOP3.LUT R25, R64, 0x70, RZ, 0xfc, !PT ;  /* 0x0000007040197812 */ /* 0x000fe400078efcff */
[-C--:B------:R-:W-:Y:S02]  /*c990*/  ISETP.GE.AND P5, PT, R8, R43.reuse, PT ;  /* 0x0000002b0800720c */ /* 0x080fe40003fa6270 */
[----:B-1----:R-:W-:Y:S01]  /*c9a0*/  HMMA.16816.F32 R8, R4, R20, RZ ;  /* 0x000000140408723c */ /* 0x002fe200000018ff */
[----:B------:R-:W-:Y:S02]  /*c9b0*/  LOP3.LUT R24, R64, 0x69, RZ, 0xfc, !PT ;  /* 0x0000006940187812 */ /* 0x000fe400078efcff */
[----:B------:R-:W-:Y:S01]  /*c9c0*/  FSEL R160, R160, -INF , !P2 ;  /* 0xff800000a0a07808 */ /* 0x000fe20005000000 */
[-C--:B------:R-:W-:Y:S01]  /*c9d0*/  FMUL.FTZ R16, R16, R0.reuse ;  /* 0x0000000010107220 */ /* 0x080fe20000410000 */
[----:B------:R-:W-:Y:S01]  /*c9e0*/  FSEL R136, R136, -INF , !P2 ;  /* 0xff80000088887808 */ /* 0x000fe20005000000 */
[-C--:B------:R-:W-:Y:S01]  /*c9f0*/  FMUL.FTZ R17, R17, R0.reuse ;  /* 0x0000000011117220 */ /* 0x080fe20000410000 */
[----:B------:R-:W-:Y:S01]  /*ca00*/  ISETP.GE.AND P2, PT, R25, R43, PT ;  /* 0x0000002b1900720c */ /* 0x000fe20003f46270 */
[----:B------:R1:W-:Y:S01]  /*ca10*/  MUFU.TANH R46, R16 ;  /* 0x00000010002e7308 */ /* 0x0003e20000002400 */
[----:B------:R-:W-:Y:S01]  /*ca20*/  FSEL R133, R133, -INF , !P3 ;  /* 0xff80000085857808 */ /* 0x000fe20005800000 */
[-C--:B------:R-:W-:Y:S01]  /*ca30*/  FMUL.FTZ R18, R18, R0.reuse ;  /* 0x0000000012127220 */ /* 0x080fe20000410000 */
[----:B------:R-:W-:Y:S01]  /*ca40*/  FSEL R140, R140, -INF , !P3 ;  /* 0xff8000008c8c7808 */ /* 0x000fe20005800000 */
[----:B------:R-:W-:Y:S01]  /*ca50*/  FMUL.FTZ R19, R19, R0 ;  /* 0x0000000013137220 */ /* 0x000fe20000410000 */
[----:B------:R-:W-:-:S02]  /*ca60*/  LOP3.LUT R25, R64, 0x81, RZ, 0xfc, !PT ;  /* 0x0000008140197812 */ /* 0x000fc400078efcff */
[-C--:B------:R-:W-:Y:S01]  /*ca70*/  ISETP.GE.AND P3, PT, R24, R43.reuse, PT ;  /* 0x0000002b1800720c */ /* 0x080fe20003f66270 */
[----:B------:R2:W3:Y:S01]  /*ca80*/  MUFU.TANH R55, R17 ;  /* 0x0000001100377308 */ /* 0x0004e20000002400 */
[----:B------:R-:W-:Y:S02]  /*ca90*/  LOP3.LUT R20, R64, 0x88, RZ, 0xfc, !PT ;  /* 0x0000008840147812 */ /* 0x000fe400078efcff */
[----:B------:R-:W-:Y:S01]  /*caa0*/  FSEL R143, R143, -INF , !P6 ;  /* 0xff8000008f8f7808 */ /* 0x000fe20007000000 */
[----:B----4-:R-:W-:Y:S01]  /*cab0*/  HMMA.16816.F32 R8, R12, R28, R8 ;  /* 0x0000001c0c08723c */ /* 0x010fe20000001808 */
[----:B------:R-:W-:Y:S02]  /*cac0*/  FSEL R156, R156, -INF , !P6 ;  /* 0xff8000009c9c7808 */ /* 0x000fe40007000000 */
[----:B------:R-:W-:Y:S01]  /*cad0*/  ISETP.GE.AND P6, PT, R25, R43, PT ;  /* 0x0000002b1900720c */ /* 0x000fe20003fc6270 */
[----:B------:R-:W-:Y:S01]  /*cae0*/  MUFU.TANH R47, R18 ;  /* 0x00000012002f7308 */ /* 0x000fe20000002400 */
[----:B------:R-:W-:Y:S01]  /*caf0*/  FSEL R152, R152, -INF , !P3 ;  /* 0xff80000098987808 */ /* 0x000fe20005800000 */
[----:B------:R-:W4:Y:S01]  /*cb00*/  LDSM.16.M88.4 R24, [R44+0x4c00] ;  /* 0x004c00002c18783b */ /* 0x000f220000000200 */
[----:B------:R-:W-:-:S02]  /*cb10*/  FSEL R153, R153, -INF , !P3 ;  /* 0xff80000099997808 */ /* 0x000fc40005800000 */
[----:B------:R-:W-:Y:S02]  /*cb20*/  ISETP.GE.AND P3, PT, R20, R43, PT ;  /* 0x0000002b1400720c */ /* 0x000fe40003f66270 */
[----:B------:R-:W-:Y:S01]  /*cb30*/  FSEL R198, R198, -INF , !P4 ;  /* 0xff800000c6c67808 */ /* 0x000fe20006000000 */
[----:B------:R3:W-:Y:S01]  /*cb40*/  MUFU.TANH R45, R19 ;  /* 0x00000013002d7308 */ /* 0x0007e20000002400 */
[----:B-1----:R-:W-:Y:S02]  /*cb50*/  P2R R16, PR, RZ, 0x8 ;  /* 0x00000008ff107803 */ /* 0x002fe40000000000 */
[----:B------:R-:W-:Y:S02]  /*cb60*/  FSEL R199, R199, -INF , !P4 ;  /* 0xff800000c7c77808 */ /* 0x000fe40006000000 */
[----:B------:R-:W-:Y:S02]  /*cb70*/  ISETP.NE.AND P4, PT, R16, RZ, PT ;  /* 0x000000ff1000720c */ /* 0x000fe40003f85270 */
[----:B--2---:R-:W-:Y:S01]  /*cb80*/  LOP3.LUT R17, R64, 0x91, RZ, 0xfc, !PT ;  /* 0x0000009140117812 */ /* 0x004fe200078efcff */
[-C--:B------:R-:W-:Y:S01]  /*cb90*/  FMUL.FTZ R8, R8, R0.reuse ;  /* 0x0000000008087220 */ /* 0x080fe20000410000 */
[----:B------:R-:W-:Y:S01]  /*cba0*/  LOP3.LUT R16, R64, 0x99, RZ, 0xfc, !PT ;  /* 0x0000009940107812 */ /* 0x000fe200078efcff */
[-C--:B------:R-:W-:Y:S01]  /*cbb0*/  FMUL.FTZ R9, R9, R0.reuse ;  /* 0x0000000009097220 */ /* 0x080fe20000410000 */
[----:B------:R-:W-:Y:S01]  /*cbc0*/  FSEL R171, R171, -INF , !P1 ;  /* 0xff800000abab7808 */ /* 0x000fe20004800000 */
[----:B------:R1:W-:Y:S01]  /*cbd0*/  MUFU.TANH R28, R8 ;  /* 0x00000008001c7308 */ /* 0x0003e20000002400 */
[----:B------:R-:W-:Y:S01]  /*cbe0*/  FSEL R197, R197, -INF , !P1 ;  /* 0xff800000c5c57808 */ /* 0x000fe20004800000 */
[-C--:B------:R-:W-:Y:S01]  /*cbf0*/  FMUL.FTZ R10, R10, R0.reuse ;  /* 0x000000000a0a7220 */ /* 0x080fe20000410000 */
[----:B------:R-:W-:Y:S01]  /*cc00*/  FSEL R194, R194, -INF , !P5 ;  /* 0xff800000c2c27808 */ /* 0x000fe20006800000 */
[----:B------:R-:W-:Y:S01]  /*cc10*/  FMUL.FTZ R67, R11, R0 ;  /* 0x000000000b437220 */ /* 0x000fe20000410000 */
[----:B------:R-:W-:-:S02]  /*cc20*/  FSEL R166, R166, -INF , !P5 ;  /* 0xff800000a6a67808 */ /* 0x000fc40006800000 */
[-C--:B------:R-:W-:Y:S01]  /*cc30*/  ISETP.GE.AND P1, PT, R17, R43.reuse, PT ;  /* 0x0000002b1100720c */ /* 0x080fe20003f26270 */
[----:B------:R-:W-:Y:S01]  /*cc40*/  MUFU.TANH R66, R9 ;  /* 0x0000000900427308 */ /* 0x000fe20000002400 */
[----:B------:R-:W-:Y:S02]  /*cc50*/  ISETP.GE.AND P5, PT, R16, R43, PT ;  /* 0x0000002b1000720c */ /* 0x000fe40003fa6270 */
[C---:B------:R-:W-:Y:S02]  /*cc60*/  LOP3.LUT R17, R64.reuse, 0x98, RZ, 0xfc, !PT ;  /* 0x0000009840117812 */ /* 0x040fe400078efcff */
[----:B------:R-:W-:Y:S02]  /*cc70*/  LOP3.LUT R16, R64, 0xa0, RZ, 0xfc, !PT ;  /* 0x000000a040107812 */ /* 0x000fe400078efcff */
[----:B------:R-:W-:Y:S01]  /*cc80*/  FSEL R196, R196, -INF , !P0 ;  /* 0xff800000c4c47808 */ /* 0x000fe20004000000 */
[----:B------:R-:W2:Y:S01]  /*cc90*/  MUFU.TANH R67, R67 ;  /* 0x0000004300437308 */ /* 0x000ea20000002400 */
[----:B------:R-:W-:-:S02]  /*cca0*/  FSEL R200, R200, -INF , !P0 ;  /* 0xff800000c8c87808 */ /* 0x000fc40004000000 */
[----:B------:R-:W-:Y:S02]  /*ccb0*/  FSEL R193, R193, -INF , !P6 ;  /* 0xff800000c1c17808 */ /* 0x000fe40007000000 */
[----:B------:R-:W-:Y:S02]  /*ccc0*/  FSEL R165, R165, -INF , !P6 ;  /* 0xff800000a5a57808 */ /* 0x000fe40007000000 */
[-C--:B------:R-:W-:Y:S02]  /*ccd0*/  ISETP.GE.AND P0, PT, R17, R43.reuse, PT ;  /* 0x0000002b1100720c */ /* 0x080fe40003f06270 */
[----:B------:R-:W-:Y:S02]  /*cce0*/  ISETP.GE.AND P6, PT, R16, R43, PT ;  /* 0x0000002b1000720c */ /* 0x000fe40003fc6270 */
[----:B---3--:R3:W2:Y:S01]  /*ccf0*/  LDSM.16.M88.4 R16, [R40+0x4c00] ;  /* 0x004c00002810783b */ /* 0x0086a20000000200 */
[----:B-1----:R-:W-:Y:S01]  /*cd00*/  LOP3.LUT R8, R64, 0xa1, RZ, 0xfc, !PT ;  /* 0x000000a140087812 */ /* 0x002fe200078efcff */
[----:B------:R-:W-:-:S04]  /*cd10*/  DEPBAR.LE SB0, 0x0 ;  /* 0x000080000000791a */ /* 0x000fc80000000000 */
[----:B------:R-:W-:Y:S02]  /*cd20*/  FSEL R170, R170, -INF , !P4 ;  /* 0xff800000aaaa7808 */ /* 0x000fe40006000000 */
[----:B------:R-:W-:Y:S02]  /*cd30*/  FSEL R163, R163, -INF , !P4 ;  /* 0xff800000a3a37808 */ /* 0x000fe40006000000 */
[----:B------:R-:W-:Y:S02]  /*cd40*/  ISETP.GE.AND P4, PT, R8, R43, PT ;  /* 0x0000002b0800720c */ /* 0x000fe40003f86270 */
[C---:B------:R-:W-:Y:S02]  /*cd50*/  LOP3.LUT R20, R64.reuse, 0x89, RZ, 0xfc, !PT ;  /* 0x0000008940147812 */ /* 0x040fe400078efcff */
[----:B------:R-:W-:Y:S02]  /*cd60*/  LOP3.LUT R8, R64, 0xa8, RZ, 0xfc, !PT ;  /* 0x000000a840087812 */ /* 0x000fe400078efcff */
[----:B------:R-:W-:-:S02]  /*cd70*/  P2R R29, PR, RZ, 0x10 ;  /* 0x00000010ff1d7803 */ /* 0x000fc40000000000 */
[-C--:B------:R-:W-:Y:S02]  /*cd80*/  ISETP.GE.AND P3, PT, R20, R43.reuse, PT ;  /* 0x0000002b1400720c */ /* 0x080fe40003f66270 */
[-C--:B------:R-:W-:Y:S02]  /*cd90*/  ISETP.GE.AND P4, PT, R8, R43.reuse, PT ;  /* 0x0000002b0800720c */ /* 0x080fe40003f86270 */
[----:B------:R-:W-:Y:S01]  /*cda0*/  LOP3.LUT R8, R64, 0xa9, RZ, 0xfc, !PT ;  /* 0x000000a940087812 */ /* 0x000fe200078efcff */
[----:B---3--:R4:W1:Y:S01]  /*cdb0*/  MUFU.TANH R40, R10 ;  /* 0x0000000a00287308 */ /* 0x0088620000002400 */
[----:B------:R-:W-:Y:S02]  /*cdc0*/  FSEL R167, R167, -INF , !P3 ;  /* 0xff800000a7a77808 */ /* 0x000fe40005800000 */
[----:B------:R-:W-:Y:S02]  /*cdd0*/  FSEL R162, R162, -INF , !P3 ;  /* 0xff800000a2a27808 */ /* 0x000fe40005800000 */
[----:B------:R-:W-:-:S02]  /*cde0*/  ISETP.GE.AND P3, PT, R8, R43, PT ;  /* 0x0000002b0800720c */ /* 0x000fc40003f66270 */
[----:B------:R-:W-:Y:S02]  /*cdf0*/  LOP3.LUT R20, R64, 0x90, RZ, 0xfc, !PT ;  /* 0x0000009040147812 */ /* 0x000fe400078efcff */
[----:B------:R-:W-:Y:S02]  /*ce00*/  FSEL R201, R201, -INF , !P2 ;  /* 0xff800000c9c97808 */ /* 0x000fe40005000000 */
[----:B------:R-:W-:Y:S02]  /*ce10*/  FSEL R195, R195, -INF , !P2 ;  /* 0xff800000c3c37808 */ /* 0x000fe40005000000 */
[----:B------:R-:W-:Y:S02]  /*ce20*/  ISETP.GE.AND P2, PT, R20, R43, PT ;  /* 0x0000002b1400720c */ /* 0x000fe40003f46270 */
[----:B------:R-:W-:Y:S01]  /*ce30*/  HMMA.16816.F32 R20, R4, R22, RZ ;  /* 0x000000160414723c */ /* 0x000fe200000018ff */
[----:B------:R-:W-:Y:S02]  /*ce40*/  FSEL R161, R161, -INF , !P1 ;  /* 0xff800000a1a17808 */ /* 0x000fe40004800000 */
[----:B------:R-:W-:-:S02]  /*ce50*/  FSEL R157, R157, -INF , !P1 ;  /* 0xff8000009d9d7808 */ /* 0x000fc40004800000 */
[----:B------:R-:W-:Y:S02]  /*ce60*/  FSEL R146, R146, -INF , !P5 ;  /* 0xff80000092927808 */ /* 0x000fe40006800000 */
[----:B------:R-:W-:Y:S01]  /*ce70*/  FSEL R145, R145, -INF , !P5 ;  /* 0xff80000091917808 */ /* 0x000fe20006800000 */
[C---:B----4-:R-:W-:Y:S01]  /*ce80*/  HMMA.16816.F32 R8, R4.reuse, R24, RZ ;  /* 0x000000180408723c */ /* 0x050fe200000018ff */
[----:B------:R-:W-:Y:S02]  /*ce90*/  LOP3.LUT R24, R64, 0xb1, RZ, 0xfc, !PT ;  /* 0x000000b140187812 */ /* 0x000fe400078efcff */
[----:B------:R-:W-:Y:S02]  /*cea0*/  ISETP.NE.AND P5, PT, R29, RZ, PT ;  /* 0x000000ff1d00720c */ /* 0x000fe40003fa5270 */
[----:B------:R-:W-:Y:S02]  /*ceb0*/  ISETP.GE.AND P1, PT, R24, R43, PT ;  /* 0x0000002b1800720c */ /* 0x000fe40003f26270 */
[----:B------:R-:W-:Y:S01]  /*cec0*/  LOP3.LUT R24, R64, 0xb8, RZ, 0xfc, !PT ;  /* 0x000000b840187812 */ /* 0x000fe200078efcff */
[----:B------:R-:W-:Y:S01]  /*ced0*/  HMMA.16816.F32 R4, R4, R26, RZ ;  /* 0x0000001a0404723c */ /* 0x000fe200000018ff */
        /* <DEDUP_REMOVED lines=8> */
[----:B------:R-:W-:Y:S01]  /*cf60*/  FSEL R99, R99, -INF , !P1 ;  /* 0xff80000063637808 */ /* 0x000fe20004800000 */
[C---:B--2---:R-:W-:Y:S01]  /*cf70*/  HMMA.16816.F32 R8, R12.reuse, R16, R8 ;  /* 0x000000100c08723c */ /* 0x044fe20000001808 */
[----:B------:R-:W-:Y:S02]  /*cf80*/  LOP3.LUT R17, R64, 0xc1, RZ, 0xfc, !PT ;  /* 0x000000c140117812 */ /* 0x000fe400078efcff */
[----:B------:R-:W-:Y:S02]  /*cf90*/  FSEL R125, R125, -INF , !P6 ;  /* 0xff8000007d7d7808 */ /* 0x000fe40007000000 */
[-C--:B------:R-:W-:Y:S02]  /*cfa0*/  ISETP.GE.AND P5, PT, R17, R43.reuse, PT ;  /* 0x0000002b1100720c */ /* 0x080fe40003fa6270 */
[----:B------:R-:W-:Y:S01]  /*cfb0*/  FSEL R122, R122, -INF , !P6 ;  /* 0xff8000007a7a7808 */ /* 0x000fe20007000000 */
[----:B------:R-:W-:Y:S01]  /*cfc0*/  HMMA.16816.F32 R4, R12, R18, R4 ;  /* 0x000000120c04723c */ /* 0x000fe20000001804 */
[----:B------:R-:W-:-:S02]  /*cfd0*/  ISETP.GE.AND P6, PT, R24, R43, PT ;  /* 0x0000002b1800720c */ /* 0x000fc40003fc6270 */
[----:B------:R-:W-:Y:S01]  /*cfe0*/  LOP3.LUT R16, R64, 0xc0, RZ, 0xfc, !PT ;  /* 0x000000c040107812 */ /* 0x000fe200078efcff */
[-C--:B------:R-:W-:Y:S01]  /*cff0*/  FMUL.FTZ R20, R20, R0.reuse ;  /* 0x0000000014147220 */ /* 0x080fe20000410000 */
[----:B------:R-:W-:Y:S01]  /*d000*/  FSEL R109, R109, -INF , !P0 ;  /* 0xff8000006d6d7808 */ /* 0x000fe20004000000 */
[-C--:B------:R-:W-:Y:S01]  /*d010*/  FMUL.FTZ R21, R21, R0.reuse ;  /* 0x0000000015157220 */ /* 0x080fe20000410000 */
[----:B------:R-:W-:Y:S01]  /*d020*/  FSEL R98, R98, -INF , !P0 ;  /* 0xff80000062627808 */ /* 0x000fe20004000000 */
[-C--:B------:R-:W-:Y:S01]  /*d030*/  FMUL.FTZ R22, R22, R0.reuse ;  /* 0x0000000016167220 */ /* 0x080fe20000410000 */
[----:B------:R-:W-:Y:S01]  /*d040*/  FSEL R80, R80, -INF , !P5 ;  /* 0xff80000050507808 */ /* 0x000fe20006800000 */
[-C--:B------:R-:W-:Y:S01]  /*d050*/  FMUL.FTZ R23, R23, R0.reuse ;  /* 0x0000000017177220 */ /* 0x080fe20000410000 */
[-C--:B------:R-:W-:Y:S01]  /*d060*/  FMUL.FTZ R8, R8, R0.reuse ;  /* 0x0000000008087220 */ /* 0x080fe20000410000 */
[-C--:B------:R-:W-:Y:S01]  /*d070*/  FMUL.FTZ R9, R9, R0.reuse ;  /* 0x0000000009097220 */ /* 0x080fe20000410000 */
[----:B------:R-:W-:Y:S01]  /*d080*/  FSEL R74, R74, -INF , !P5 ;  /* 0xff8000004a4a7808 */ /* 0x000fe20006800000 */
[-C--:B------:R-:W-:Y:S01]  /*d090*/  FMUL.FTZ R10, R10, R0.reuse ;  /* 0x000000000a0a7220 */ /* 0x080fe20000410000 */
[----:B------:R2:W-:Y:S01]  /*d0a0*/  MUFU.TANH R60, R8 ;  /* 0x00000008003c7308 */ /* 0x0005e20000002400 */
[----:B------:R-:W-:Y:S01]  /*d0b0*/  FSEL R91, R91, -INF , !P6 ;  /* 0xff8000005b5b7808 */ /* 0x000fe20007000000 */
[-C--:B------:R-:W-:Y:S01]  /*d0c0*/  FMUL.FTZ R11, R11, R0.reuse ;  /* 0x000000000b0b7220 */ /* 0x080fe20000410000 */
[----:B------:R-:W-:Y:S01]  /*d0d0*/  FSEL R90, R90, -INF , !P6 ;  /* 0xff8000005a5a7808 */ /* 0x000fe20007000000 */
[-C--:B------:R-:W-:Y:S01]  /*d0e0*/  FMUL.FTZ R56, R4, R0.reuse ;  /* 0x0000000004387220 */ /* 0x080fe20000410000 */
[----:B------:R-:W-:Y:S01]  /*d0f0*/  ISETP.GE.AND P6, PT, R16, R43, PT ;  /* 0x0000002b1000720c */ /* 0x000fe20003fc6270 */
[-C--:B------:R-:W-:Y:S01]  /*d100*/  FMUL.FTZ R6, R6, R0.reuse ;  /* 0x0000000006067220 */ /* 0x080fe20000410000 */
[-C--:B------:R-:W-:Y:S01]  /*d110*/  FMUL.FTZ R7, R7, R0.reuse ;  /* 0x0000000007077220 */ /* 0x080fe20000410000 */
[----:B------:R3:W-:Y:S01]  /*d120*/  MUFU.TANH R58, R9 ;  /* 0x00000009003a7308 */ /* 0x0007e20000002400 */
[----:B------:R-:W-:Y:S01]  /*d130*/  LOP3.LUT R17, R64, 0xc8, RZ, 0xfc, !PT ;  /* 0x000000c840117812 */ /* 0x000fe200078efcff */
[----:B------:R-:W-:Y:S01]  /*d140*/  FMUL.FTZ R0, R5, R0 ;  /* 0x0000000005007220 */ /* 0x000fe20000410000 */
[----:B------:R-:W-:-:S02]  /*d150*/  FSEL R120, R120, -INF , !P4 ;  /* 0xff80000078787808 */ /* 0x000fc40006000000 */
[----:B------:R-:W-:Y:S02]  /*d160*/  FSEL R119, R119, -INF , !P4 ;  /* 0xff80000077777808 */ /* 0x000fe40006000000 */
[----:B------:R-:W-:Y:S01]  /*d170*/  FSEL R81, R81, -INF , !P6 ;  /* 0xff80000051517808 */ /* 0x000fe20007000000 */
[----:B------:R-:W-:Y:S01]  /*d180*/  MUFU.TANH R20, R20 ;  /* 0x0000001400147308 */ /* 0x000fe20000002400 */
[----:B------:R-:W-:Y:S02]  /*d190*/  FSEL R79, R79, -INF , !P6 ;  /* 0xff8000004f4f7808 */ /* 0x000fe40007000000 */
[----:B--2---:R-:W-:Y:S02]  /*d1a0*/  LOP3.LUT R8, R64, 0xd1, RZ, 0xfc, !PT ;  /* 0x000000d140087812 */ /* 0x004fe400078efcff */
[-C--:B------:R-:W-:Y:S02]  /*d1b0*/  ISETP.GE.AND P4, PT, R17, R43.reuse, PT ;  /* 0x0000002b1100720c */ /* 0x080fe40003f86270 */
[----:B------:R-:W-:Y:S01]  /*d1c0*/  ISETP.GE.AND P1, PT, R8, R43, PT ;  /* 0x0000002b0800720c */ /* 0x000fe20003f26270 */
[----:B------:R-:W-:Y:S01]  /*d1d0*/  MUFU.TANH R62, R21 ;  /* 0x00000015003e7308 */ /* 0x000fe20000002400 */
[----:B------:R-:W-:-:S02]  /*d1e0*/  LOP3.LUT R8, R64, 0xd8, RZ, 0xfc, !PT ;  /* 0x000000d840087812 */ /* 0x000fc400078efcff */
[----:B---3--:R-:W-:Y:S02]  /*d1f0*/  LOP3.LUT R9, R64, 0xe0, RZ, 0xfc, !PT ;  /* 0x000000e040097812 */ /* 0x008fe400078efcff */
[-C--:B------:R-:W-:Y:S02]  /*d200*/  ISETP.GE.AND P0, PT, R8, R43.reuse, PT ;  /* 0x0000002b0800720c */ /* 0x080fe40003f06270 */
[----:B------:R-:W-:Y:S01]  /*d210*/  ISETP.GE.AND P5, PT, R9, R43, PT ;  /* 0x0000002b0900720c */ /* 0x000fe20003fa6270 */
[----:B------:R-:W2:Y:S01]  /*d220*/  MUFU.TANH R65, R22 ;  /* 0x0000001600417308 */ /* 0x000ea20000002400 */
[C---:B------:R-:W-:Y:S02]  /*d230*/  LOP3.LUT R8, R64.reuse, 0xd9, RZ, 0xfc, !PT ;  /* 0x000000d940087812 */ /* 0x040fe400078efcff */
[----:B------:R-:W-:Y:S02]  /*d240*/  LOP3.LUT R9, R64, 0xe1, RZ, 0xfc, !PT ;  /* 0x000000e140097812 */ /* 0x000fe400078efcff */
[----:B------:R-:W-:-:S02]  /*d250*/  FSEL R49, R49, -INF , !P1 ;  /* 0xff80000031317808 */ /* 0x000fc40004800000 */
[----:B------:R-:W-:Y:S01]  /*d260*/  FSEL R48, R48, -INF , !P1 ;  /* 0xff80000030307808 */ /* 0x000fe20004800000 */
[----:B------:R-:W3:Y:S01]  /*d270*/  MUFU.TANH R63, R23 ;  /* 0x00000017003f7308 */ /* 0x000ee20000002400 */
[-C--:B------:R-:W-:Y:S02]  /*d280*/  ISETP.GE.AND P1, PT, R8, R43.reuse, PT ;  /* 0x0000002b0800720c */ /* 0x080fe40003f26270 */
[----:B------:R-:W-:Y:S02]  /*d290*/  ISETP.GE.AND P6, PT, R9, R43, PT ;  /* 0x0000002b0900720c */ /* 0x000fe40003fc6270 */
[C---:B------:R-:W-:Y:S02]  /*d2a0*/  LOP3.LUT R17, R64.reuse, 0xc9, RZ, 0xfc, !PT ;  /* 0x000000c940117812 */ /* 0x040fe400078efcff */
[----:B------:R-:W-:Y:S01]  /*d2b0*/  LOP3.LUT R4, R64, 0xe9, RZ, 0xfc, !PT ;  /* 0x000000e940047812 */ /* 0x000fe200078efcff */
[----:B------:R-:W4:Y:S01]  /*d2c0*/  MUFU.TANH R61, R10 ;  /* 0x0000000a003d7308 */ /* 0x000f220000002400 */
[----:B------:R-:W-:-:S02]  /*d2d0*/  FSEL R44, R55, -INF , !P1 ;  /* 0xff800000372c7808 */ /* 0x000fc40004800000 */
[----:B------:R-:W-:Y:S02]  /*d2e0*/  LOP3.LUT R30, R64, 0xb0, RZ, 0xfc, !PT ;  /* 0x000000b0401e7812 */ /* 0x000fe400078efcff */
[----:B------:R-:W-:Y:S02]  /*d2f0*/  FSEL R118, R118, -INF , !P3 ;  /* 0xff80000076767808 */ /* 0x000fe40005800000 */
[----:B------:R-:W-:Y:S01]  /*d300*/  FSEL R117, R117, -INF , !P3 ;  /* 0xff80000075757808 */ /* 0x000fe20005800000 */
[----:B------:R-:W4:Y:S01]  /*d310*/  MUFU.TANH R59, R11 ;  /* 0x0000000b003b7308 */ /* 0x000f220000002400 */
[----:B------:R-:W-:Y:S02]  /*d320*/  FSEL R78, R78, -INF , !P4 ;  /* 0xff8000004e4e7808 */ /* 0x000fe40006000000 */
[----:B------:R-:W-:Y:S02]  /*d330*/  FSEL R54, R54, -INF , !P4 ;  /* 0xff80000036367808 */ /* 0x000fe40006000000 */
[----:B------:R-:W-:-:S02]  /*d340*/  FSEL R67, R67, -INF , !P6 ;  /* 0xff80000043437808 */ /* 0x000fc40007000000 */
[----:B------:R-:W-:Y:S01]  /*d350*/  FSEL R66, R66, -INF , !P6 ;  /* 0xff80000042427808 */ /* 0x000fe20007000000 */
[----:B------:R-:W-:Y:S01]  /*d360*/  MUFU.TANH R56, R56 ;  /* 0x0000003800387308 */ /* 0x000fe20000002400 */
[----:B------:R-:W-:Y:S02]  /*d370*/  FSEL R164, R164, -INF , !P2 ;  /* 0xff800000a4a47808 */ /* 0x000fe40005000000 */
[----:B------:R-:W-:Y:S02]  /*d380*/  FSEL R158, R158, -INF , !P2 ;  /* 0xff8000009e9e7808 */ /* 0x000fe40005000000 */
[-C--:B------:R-:W-:Y:S02]  /*d390*/  ISETP.GE.AND P3, PT, R17, R43.reuse, PT ;  /* 0x0000002b1100720c */ /* 0x080fe40003f66270 */
[----:B------:R-:W-:Y:S01]  /*d3a0*/  @P5 LOP3.LUT R3, R3, 0x1, RZ, 0xfc, !PT ;  /* 0x0000000103035812 */ /* 0x000fe200078efcff */
[----:B------:R-:W4:Y:S01]  /*d3b0*/  MUFU.TANH R57, R6 ;  /* 0x0000000600397308 */ /* 0x000f220000002400 */
[----:B------:R-:W-:-:S02]  /*d3c0*/  ISETP.GE.AND P4, PT, R4, R43, PT ;  /* 0x0000002b0400720c */ /* 0x000fc40003f86270 */
[----:B------:R-:W-:Y:S02]  /*d3d0*/  ISETP.NE.AND P6, PT, R41, 0x1, PT ;  /* 0x000000012900780c */ /* 0x000fe40003fc5270 */
[----:B------:R-:W-:Y:S02]  /*d3e0*/  ISETP.GE.AND P2, PT, R30, R43, PT ;  /* 0x0000002b1e00720c */ /* 0x000fe40003f46270 */
[C---:B------:R-:W-:Y:S01]  /*d3f0*/  LOP3.LUT R4, R64.reuse, 0xf0, RZ, 0xfc, !PT ;  /* 0x000000f040047812 */ /* 0x040fe200078efcff */
[----:B------:R-:W4:Y:S01]  /*d400*/  MUFU.TANH R55, R7 ;  /* 0x0000000700377308 */ /* 0x000f220000002400 */
[----:B------:R-:W-:Y:S02]  /*d410*/  LOP3.LUT R17, R64, 0xd0, RZ, 0xfc, !PT ;  /* 0x000000d040117812 */ /* 0x000fe400078efcff */
[----:B------:R-:W-:Y:S02]  /*d420*/  FSEL R47, R47, -INF , !P0 ;  /* 0xff8000002f2f7808 */ /* 0x000fe40004000000 */
[----:B------:R-:W-:-:S02]  /*d430*/  FSEL R46, R46, -INF , !P0 ;  /* 0xff8000002e2e7808 */ /* 0x000fc40004000000 */
[----:B------:R-:W-:Y:S01]  /*d440*/  FSEL R53, R53, -INF , !P3 ;  /* 0xff80000035357808 */ /* 0x000fe20005800000 */
[----:B------:R-:W4:Y:S01]  /*d450*/  MUFU.TANH R0, R0 ;  /* 0x0000000000007308 */ /* 0x000f220000002400 */
[----:B------:R-:W-:Y:S02]  /*d460*/  FSEL R52, R52, -INF , !P3 ;  /* 0xff80000034347808 */ /* 0x000fe40005800000 */
[----:B------:R-:W-:Y:S02]  /*d470*/  LOP3.LUT P0, RZ, R3, 0x1, RZ, 0xc0, !PT ;  /* 0x0000000103ff7812 */ /* 0x000fe4000780c0ff */
[----:B------:R-:W-:Y:S02]  /*d480*/  FSEL R111, R111, -INF , !P2 ;  /* 0xff8000006f6f7808 */ /* 0x000fe40005000000 */
[----:B------:R-:W-:Y:S02]  /*d490*/  FSEL R103, R103, -INF , !P2 ;  /* 0xff80000067677808 */ /* 0x000fe40005000000 */
[----:B------:R-:W-:-:S02]  /*d4a0*/  ISETP.GE.AND P3, PT, R4, R43, PT ;  /* 0x0000002b0400720c */ /* 0x000fc40003f66270 */
[C---:B------:R-:W-:Y:S02]  /*d4b0*/  LOP3.LUT R3, R64.reuse, 0xf8, RZ, 0xfc, !PT ;  /* 0x000000f840037812 */ /* 0x040fe400078efcff */
[----:B------:R-:W-:Y:S02]  /*d4c0*/  ISETP.GE.AND P2, PT, R17, R43, PT ;  /* 0x0000002b1100720c */ /* 0x000fe40003f46270 */
[C---:B------:R-:W-:Y:S02]  /*d4d0*/  LOP3.LUT R9, R64.reuse, 0xe8, RZ, 0xfc, !PT ;  /* 0x000000e840097812 */ /* 0x040fe400078efcff */
[C---:B------:R-:W-:Y:S02]  /*d4e0*/  LOP3.LUT R4, R64.reuse, 0xf1, RZ, 0xfc, !PT ;  /* 0x000000f140047812 */ /* 0x040fe400078efcff */
[----:B------:R-:W-:Y:S02]  /*d4f0*/  LOP3.LUT R64, R64, 0xf9, RZ, 0xfc, !PT ;  /* 0x000000f940407812 */ /* 0x000fe400078efcff */
[----:B------:R-:W-:-:S02]  /*d500*/  FSEL R45, R45, -INF , !P1 ;  /* 0xff8000002d2d7808 */ /* 0x000fc40004800000 */
[-C--:B------:R-:W-:Y:S02]  /*d510*/  ISETP.GE.AND P1, PT, R3, R43.reuse, PT ;  /* 0x0000002b0300720c */ /* 0x080fe40003f26270 */
[----:B------:R-:W-:Y:S02]  /*d520*/  FSEL R51, R51, -INF , !P2 ;  /* 0xff80000033337808 */ /* 0x000fe40005000000 */
[----:B------:R-:W-:Y:S02]  /*d530*/  FSEL R50, R50, -INF , !P2 ;  /* 0xff80000032327808 */ /* 0x000fe40005000000 */
[----:B-1----:R-:W-:Y:S02]  /*d540*/  FSEL R40, R40, -INF , !P0 ;  /* 0xff80000028287808 */ /* 0x002fe40004000000 */
[----:B------:R-:W-:Y:S02]  /*d550*/  FSEL R3, R28, -INF , !P0 ;  /* 0xff8000001c037808 */ /* 0x000fe40004000000 */
[----:B------:R-:W-:-:S02]  /*d560*/  ISETP.GE.AND P5, PT, R9, R43, PT ;  /* 0x0000002b0900720c */ /* 0x000fc40003fa6270 */
[-C--:B------:R-:W-:Y:S02]  /*d570*/  ISETP.GE.AND P2, PT, R4, R43.reuse, PT ;  /* 0x0000002b0400720c */ /* 0x080fe40003f46270 */
[----:B------:R-:W-:Y:S02]  /*d580*/  ISETP.GE.AND P0, PT, R64, R43, PT ;  /* 0x0000002b4000720c */ /* 0x000fe40003f06270 */
[----:B--2---:R-:W-:Y:S02]  /*d590*/  FSEL R65, R65, -INF , !P5 ;  /* 0xff80000041417808 */ /* 0x004fe40006800000 */
[----:B------:R-:W-:Y:S02]  /*d5a0*/  FSEL R64, R20, -INF , !P5 ;  /* 0xff80000014407808 */ /* 0x000fe40006800000 */
[----:B---3--:R-:W-:Y:S02]  /*d5b0*/  FSEL R63, R63, -INF , !P4 ;  /* 0xff8000003f3f7808 */ /* 0x008fe40006000000 */
[----:B------:R-:W-:-:S02]  /*d5c0*/  FSEL R62, R62, -INF , !P4 ;  /* 0xff8000003e3e7808 */ /* 0x000fc40006000000 */
[----:B----4-:R-:W-:Y:S02]  /*d5d0*/  FSEL R61, R61, -INF , !P3 ;  /* 0xff8000003d3d7808 */ /* 0x010fe40005800000 */
[----:B------:R-:W-:Y:S02]  /*d5e0*/  FSEL R60, R60, -INF , !P3 ;  /* 0xff8000003c3c7808 */ /* 0x000fe40005800000 */
[----:B------:R-:W-:Y:S02]  /*d5f0*/  FSEL R59, R59, -INF , !P2 ;  /* 0xff8000003b3b7808 */ /* 0x000fe40005000000 */
[----:B------:R-:W-:Y:S02]  /*d600*/  FSEL R58, R58, -INF , !P2 ;  /* 0xff8000003a3a7808 */ /* 0x000fe40005000000 */
[----:B------:R-:W-:Y:S02]  /*d610*/  FSEL R57, R57, -INF , !P1 ;  /* 0xff80000039397808 */ /* 0x000fe40004800000 */
[----:B------:R-:W-:-:S02]  /*d620*/  FSEL R56, R56, -INF , !P1 ;  /* 0xff80000038387808 */ /* 0x000fc40004800000 */
        /* <DEDUP_REMOVED lines=17> */
.L_x_1093:
        /* <DEDUP_REMOVED lines=23> */
[-C--:B------:R-:W-:Y:S01]  /*d8b0*/  @!P0 IADD3 R5, PT, PT, R5, -R0.reuse, RZ ;  /* 0x8000000005058210 */ /* 0x080fe20007ffe0ff */
[----:B------:R-:W-:Y:S01]  /*d8c0*/  @!P0 VIADD R8, R8, 0x1 ;  /* 0x0000000108088836 */ /* 0x000fe20000000000 */
[----:B------:R-:W-:Y:S01]  /*d8d0*/  @!P1 IADD3 R9, PT, PT, R9, 0x1, RZ ;  /* 0x0000000109099810 */ /* 0x000fe20007ffe0ff */
[----:B------:R-:W-:Y:S01]  /*d8e0*/  @!P1 IMAD.IADD R6, R6, 0x1, -R0 ;  /* 0x0000000106069824 */ /* 0x000fe200078e0a00 */
[-C--:B------:R-:W-:Y:S02]  /*d8f0*/  ISETP.GE.U32.AND P2, PT, R5, R0.reuse, PT ;  /* 0x000000000500720c */ /* 0x080fe40003f46070 */
[----:B------:R-:W-:Y:S02]  /*d900*/  ISETP.NE.AND P0, PT, R4, RZ, PT ;  /* 0x000000ff0400720c */ /* 0x000fe40003f05270 */
[----:B------:R-:W-:Y:S02]  /*d910*/  ISETP.GE.U32.AND P3, PT, R6, R0, PT ;  /* 0x000000000600720c */ /* 0x000fe40003f66070 */
[----:B------:R-:W-:-:S02]  /*d920*/  LOP3.LUT R0, R192, R4, RZ, 0x3c, !PT ;  /* 0x00000004c0007212 */ /* 0x000fc400078e3cff */
[----:B------:R-:W-:Y:S02]  /*d930*/  LOP3.LUT R6, RZ, R4, RZ, 0x33, !PT ;  /* 0x00000004ff067212 */ /* 0x000fe400078e33ff */
[----:B------:R-:W-:-:S03]  /*d940*/  ISETP.GE.AND P5, PT, R0, RZ, PT ;  /* 0x000000ff0000720c */ /* 0x000fc60003fa6270 */
[----:B------:R-:W-:-:S04]  /*d950*/  @P2 VIADD R8, R8, 0x1 ;  /* 0x0000000108082836 */ /* 0x000fc80000000000 */
[----:B------:R-:W-:Y:S01]  /*d960*/  @P3 IADD3 R9, PT, PT, R9, 0x1, RZ ;  /* 0x0000000109093810 */ /* 0x000fe20007ffe0ff */
[----:B------:R-:W-:-:S05]  /*d970*/  IMAD.MOV.U32 R7, RZ, RZ, R8 ;  /* 0x000000ffff077224 */ /* 0x000fca00078e0008 */
[----:B------:R-:W-:Y:S01]  /*d980*/  @!P4 IADD3 R7, PT, PT, -R7, RZ, RZ ;  /* 0x000000ff0707c210 */ /* 0x000fe20007ffe1ff */
[----:B------:R-:W-:-:S03]  /*d990*/  @!P5 IMAD.MOV R9, RZ, RZ, -R9 ;  /* 0x000000ffff09d224 */ /* 0x000fc600078e0a09 */
[C---:B------:R-:W-:Y:S02]  /*d9a0*/  SEL R7, R6.reuse, R7, !P0 ;  /* 0x0000000706077207 */ /* 0x040fe40004000000 */
[----:B------:R-:W-:Y:S02]  /*d9b0*/  SEL R6, R6, R9, !P0 ;  /* 0x0000000906067207 */ /* 0x000fe40004000000 */
[----:B------:R-:W2:Y:S01]  /*d9c0*/  LD.E.64 R8, desc[UR4][R150.64+0x38] ;  /* 0x0000380496087980 */ /* 0x000ea2000c101b00 */
[----:B------:R-:W-:-:S04]  /*d9d0*/  IMAD.WIDE R12, R7, 0x4, R188 ;  /* 0x00000004070c7825 */ /* 0x000fc800078e02bc */
[C---:B------:R-:W-:Y:S01]  /*d9e0*/  IMAD.WIDE R10, R6.reuse, 0x4, R188 ;  /* 0x00000004060a7825 */ /* 0x040fe200078e02bc */
[----:B------:R1:W3:Y:S04]  /*d9f0*/  LD.E R5, desc[UR4][R12.64] ;  /* 0x000000040c057980 */ /* 0x0002e8000c101900 */
[----:B------:R-:W3:Y:S04]  /*da00*/  LD.E R0, desc[UR4][R10.64] ;  /* 0x000000040a007980 */ /* 0x000ee8000c101900 */
[----:B------:R-:W4:Y:S01]  /*da10*/  LD.E.64 R10, desc[UR4][R150.64+0x20] ;  /* 0x00002004960a7980 */ /* 0x000f22000c101b00 */
[----:B------:R-:W-:-:S05]  /*da20*/  IADD3 R7, PT, PT, R6, -R7, RZ ;  /* 0x8000000706077210 */ /* 0x000fca0007ffe0ff */
[----:B------:R-:W-:-:S05]  /*da30*/  IMAD R7, R4, R7, -0x100 ;  /* 0xffffff0004077424 */ /* 0x000fca00078e0207 */
[----:B------:R-:W-:Y:S01]  /*da40*/  SHF.R.S32.HI R6, RZ, 0x1f, R7 ;  /* 0x0000001fff067819 */ /* 0x000fe20000011407 */
[-C--:B--2---:R-:W-:Y:S02]  /*da50*/  IMAD R4, R9, R7.reuse, RZ ;  /* 0x0000000709047224 */ /* 0x084fe400078e02ff */
[----:B-1----:R-:W-:-:S04]  /*da60*/  IMAD.WIDE.U32 R12, R8, R7, RZ ;  /* 0x00000007080c7225 */ /* 0x002fc800078e00ff */
[----:B------:R-:W-:Y:S02]  /*da70*/  IMAD R4, R8, R6, R4 ;  /* 0x0000000608047224 */ /* 0x000fe400078e0204 */
[----:B------:R-:W-:Y:S02]  /*da80*/  IMAD.MOV.U32 R6, RZ, RZ, R12 ;  /* 0x000000ffff067224 */ /* 0x000fe400078e000c */
[----:B---3--:R-:W-:Y:S01]  /*da90*/  IMAD.IADD R0, R5, 0x1, -R0 ;  /* 0x0000000105007824 */ /* 0x008fe200078e0a00 */
[----:B------:R-:W-:-:S04]  /*daa0*/  IADD3 R7, PT, PT, R13, R4, RZ ;  /* 0x000000040d077210 */ /* 0x000fc80007ffe0ff */
[----:B------:R-:W-:Y:S01]  /*dab0*/  SHF.R.S32.HI R5, RZ, 0x1f, R0 ;  /* 0x0000001fff057819 */ /* 0x000fe20000011400 */
[----:B----4-:R-:W-:Y:S02]  /*dac0*/  IMAD R4, R11, R0, RZ ;  /* 0x000000000b047224 */ /* 0x010fe400078e02ff */
[----:B------:R-:W-:-:S04]  /*dad0*/  IMAD.WIDE.U32 R6, R0, R10, R6 ;  /* 0x0000000a00067225 */ /* 0x000fc800078e0006 */
[----:B------:R-:W-:Y:S01]  /*dae0*/  IMAD R4, R10, R5, R4 ;  /* 0x000000050a047224 */ /* 0x000fe200078e0204 */
[----:B------:R-:W-:-:S04]  /*daf0*/  LEA R177, P0, R6, R177, 0x1 ;  /* 0x000000b106b17211 */ /* 0x000fc800078008ff */
[----:B------:R-:W-:-:S04]  /*db00*/  IADD3 R4, PT, PT, R7, R4, RZ ;  /* 0x0000000407047210 */ /* 0x000fc80007ffe0ff */
[----:B------:R-:W-:Y:S02]  /*db10*/  LEA.HI.X R176, R6, R176, R4, 0x1, P0 ;  /* 0x000000b006b07211 */ /* 0x000fe400000f0c04 */
.L_x_1094:
[----:B------:R-:W-:Y:S05]  /*db20*/  BSYNC.RECONVERGENT B0 ;  /* 0x0000000000007941 */ /* 0x000fea0003800200 */
.L_x_1092:
[----:B------:R-:W-:Y:S01]  /*db30*/  ISETP.GE.AND P0, PT, R148, R184, PT ;  /* 0x000000b89400720c */ /* 0x000fe20003f06270 */
[C---:B------:R-:W-:Y:S01]  /*db40*/  IMAD.SHL.U32 R0, R172.reuse, 0x40, RZ ;  /* 0x00000040ac007824 */ /* 0x040fe200078e00ff */
[C---:B------:R-:W-:Y:S02]  /*db50*/  LEA R6, P1, R172.reuse, R177, 0x6 ;  /* 0x000000b1ac067211 */ /* 0x040fe400078230ff */
[--C-:B------:R-:W-:Y:S02]  /*db60*/  SHF.L.U64.HI R4, R172, 0x6, R173.reuse ;  /* 0x00000006ac047819 */ /* 0x100fe400000102ad */
[----:B------:R-:W-:Y:S02]  /*db70*/  IADD3 R14, P2, PT, R0, R6, RZ ;  /* 0x00000006000e7210 */ /* 0x000fe40007f5e0ff */
[----:B------:R-:W-:Y:S02]  /*db80*/  LEA.HI.X R7, R172, R176, R173, 0x6, P1 ;  /* 0x000000b0ac077211 */ /* 0x000fe400008f34ad */
[----:B------:R-:W-:-:S03]  /*db90*/  IADD3 R12, P1, PT, R14, R0, RZ ;  /* 0x000000000e0c7210 */ /* 0x000fc60007f3e0ff */
[----:B------:R-:W-:Y:S01]  /*dba0*/  IMAD.X R15, R4, 0x1, R7, P2 ;  /* 0x00000001040f7824 */ /* 0x000fe200010e0607 */
[----:B------:R-:W-:Y:S01]  /*dbb0*/  IADD3 R10, P2, PT, R12, R0, RZ ;  /* 0x000000000c0a7210 */ /* 0x000fe20007f5e0ff */
[----:B------:R-:W-:Y:S02]  /*dbc0*/  @!P0 IMAD.MOV.U32 R8, RZ, RZ, R177 ;  /* 0x000000ffff088224 */ /* 0x000fe400078e00b1 */
[----:B------:R-:W-:Y:S02]  /*dbd0*/  @!P0 IMAD.MOV.U32 R9, RZ, RZ, R176 ;  /* 0x000000ffff098224 */ /* 0x000fe400078e00b0 */
[----:B------:R-:W-:-:S03]  /*dbe0*/  IMAD.X R13, R15, 0x1, R4, P1 ;  /* 0x000000010f0d7824 */ /* 0x000fc600008e0604 */
[----:B------:R-:W-:Y:S01]  /*dbf0*/  @!PT LDS RZ, [RZ] ;  /* 0x00000000fffff984 */ /* 0x000fe20000000800 */
[----:B------:R-:W-:Y:S01]  /*dc00*/  @!PT LDS RZ, [RZ] ;  /* 0x00000000fffff984 */ /* 0x000fe20000000800 */
[----:B------:R-:W-:Y:S01]  /*dc10*/  @!PT LDS RZ, [RZ] ;  /* 0x00000000fffff984 */ /* 0x000fe20000000800 */
[----:B------:R1:W-:Y:S01]  /*dc20*/  @!P0 LDGSTS.E.BYPASS.LTC128B.128 [R185+0x1000], desc[UR4][R8.64] ;  /* 0x0100000008b98fae */ /* 0x0003e2000b981a04 */
[----:B------:R-:W-:-:S03]  /*dc30*/  IMAD.X R11, R13, 0x1, R4, P2 ;  /* 0x000000010d0b7824 */ /* 0x000fc600010e0604 */
        /* <DEDUP_REMOVED lines=14> */
[----:B------:R2:W-:Y:S01]  /*dd20*/  @!P0 LDGSTS.E.BYPASS.LTC128B.128 [R185+0x2800], desc[UR4][R12.64] ;  /* 0x028000000cb98fae */ /* 0x0005e2000b981a04 */
[----:B-1----:R-:W-:-:S03]  /*dd30*/  IADD3 R8, P1, PT, R10, R0, RZ ;  /* 0x000000000a087210 */ /* 0x002fc60007f3e0ff */
[----:B------:R2:W-:Y:S02]  /*dd40*/  @P0 STS.128 [R185+0x2800], RZ ;  /* 0x002800ffb9000388 */ /* 0x0005e40000000c00 */
[----:B------:R-:W-:Y:S02]  /*dd50*/  IMAD.X R9, R11, 0x1, R4, P1 ;  /* 0x000000010b097824 */ /* 0x000fe400008e0604 */
[----:B------:R-:W-:Y:S01]  /*dd60*/  @!PT LDS RZ, [RZ] ;  /* 0x00000000fffff984 */ /* 0x000fe20000000800 */
[----:B------:R-:W-:Y:S01]  /*dd70*/  @!PT LDS RZ, [RZ] ;  /* 0x00000000fffff984 */ /* 0x000fe20000000800 */
[----:B------:R-:W-:Y:S01]  /*dd80*/  @!PT LDS RZ, [RZ] ;  /* 0x00000000fffff984 */ /* 0x000fe20000000800 */
[----:B------:R2:W-:Y:S01]  /*dd90*/  @!P0 LDGSTS.E.BYPASS.LTC128B.128 [R185+0x3000], desc[UR4][R10.64] ;  /* 0x030000000ab98fae */ /* 0x0005e2000b981a04 */
[----:B---3--:R-:W-:-:S03]  /*dda0*/  IADD3 R6, P2, PT, R8, R0, RZ ;  /* 0x0000000008067210 */ /* 0x008fc60007f5e0ff */
[----:B------:R2:W-:Y:S02]  /*ddb0*/  @P0 STS.128 [R185+0x3000], RZ ;  /* 0x003000ffb9000388 */ /* 0x0005e40000000c00 */
[----:B------:R-:W-:Y:S02]  /*ddc0*/  IMAD.X R7, R9, 0x1, R4, P2 ;  /* 0x0000000109077824 */ /* 0x000fe400010e0604 */
[----:B------:R-:W-:Y:S01]  /*ddd0*/  @!PT LDS RZ, [RZ] ;  /* 0x00000000fffff984 */ /* 0x000fe20000000800 */
[----:B------:R-:W-:Y:S01]  /*dde0*/  @!PT LDS RZ, [RZ] ;  /* 0x00000000fffff984 */ /* 0x000fe20000000800 */
[----:B------:R-:W-:Y:S01]  /*ddf0*/  @!PT LDS RZ, [RZ] ;  /* 0x00000000fffff984 */ /* 0x000fe20000000800 */
[----:B------:R2:W-:Y:S01]  /*de00*/  @!P0 LDGSTS.E.BYPASS.LTC128B.128 [R185+0x3800], desc[UR4][R8.64] ;  /* 0x0380000008b98fae */ /* 0x0005e2000b981a04 */
[----:B----4-:R-:W-:-:S03]  /*de10*/  @!P0 IADD3 R14, P1, PT, R6, R0, RZ ;  /* 0x00000000060e8210 */ /* 0x010fc60007f3e0ff */
        /* <DEDUP_REMOVED lines=13> */
.L_x_1091:
[----:B------:R-:W-:Y:S05]  /*def0*/  BSYNC.RECONVERGENT B1 ;  /* 0x0000000000017941 */ /* 0x000fea0003800200 */
.L_x_1090:
[----:B------:R-:W3:Y:S01]  /*df00*/  LD.E R75, desc[UR4][R150.64+0xdc] ;  /* 0x0000dc04964b7980 */ /* 0x000ee2000c101900 */
        /* <DEDUP_REMOVED lines=65> */
[----:B--2---:R-:W1:Y:S03]  /*e320*/  SHFL.BFLY PT, R6, R0, 0x2, 0x1f ;  /* 0x0c401f0000067f89 */ /* 0x004e6600000e0000 */
[----:B------:R-:W-:Y:S01]  /*e330*/  LEA R68, R68, UR6, 0x1 ;  /* 0x0000000644447c11 */ /* 0x000fe2000f8e08ff */
[----:B------:R-:W2:Y:S03]  /*e340*/  SHFL.BFLY PT, R5, R4, 0x2, 0x1f ;  /* 0x0c401f0004057f89 */ /* 0x000ea600000e0000 */
[----:B------:R-:W-:Y:S01]  /*e350*/  IADD3 R42, PT, PT, R38, R68, RZ ;  /* 0x00000044262a7210 */ /* 0x000fe20007ffe0ff */
[----:B------:R-:W-:Y:S04]  /*e360*/  LDSM.16.MT88.4 R20, [R68+0x5000] ;  /* 0x005000004414783b */ /* 0x000fe80000004200 */
[----:B------:R-:W-:Y:S01]  /*e370*/  LDSM.16.MT88.4 R8, [R68+0x5400] ;  /* 0x005400004408783b */ /* 0x000fe20000004200 */
[----:B-1----:R-:W-:-:S02]  /*e380*/  FMNMX.FTZ R6, R0, R6, !PT ;  /* 0x0000000600067209 */ /* 0x002fc40007810000 */
[----:B--2---:R-:W-:-:S03]  /*e390*/  FMNMX.FTZ R5, R4, R5, !PT ;  /* 0x0000000504057209 */ /* 0x004fc60007810000 */
[----:B------:R-:W1:Y:S04]  /*e3a0*/  SHFL.BFLY PT, R0, R6, 0x1, 0x1f ;  /* 0x0c201f0006007f89 */ /* 0x000e6800000e0000 */
[----:B------:R-:W2:Y:S01]  /*e3b0*/  SHFL.BFLY PT, R4, R5, 0x1, 0x1f ;  /* 0x0c201f0005047f89 */ /* 0x000ea200000e0000 */
[----:B-1----:R-:W-:Y:S02]  /*e3c0*/  FMNMX.FTZ R0, R6, R0, !PT ;  /* 0x0000000006007209 */ /* 0x002fe40007810000 */
[----:B--2---:R-:W-:Y:S02]  /*e3d0*/  FMNMX.FTZ R2, R5, R4, !PT ;  /* 0x0000000405027209 */ /* 0x004fe40007810000 */
        /* <DEDUP_REMOVED lines=26> */
[----:B------:R-:W3:Y:S01]  /*e580*/  LDSM.16.MT88.4 R36, [R42+0x5400] ;  /* 0x005400002a24783b */ /* 0x000ee20000004200 */
[-CC-:B------:R-:W-:Y:S01]  /*e590*/  FFMA.FTZ R71, R35, R75.reuse, -R72.reuse ;  /* 0x0000004b23477223 */ /* 0x180fe20000010848 */
[----:B------:R-:W4:Y:S01]  /*e5a0*/  MUFU.EX2 R101, R101 ;  /* 0x0000006500657308 */ /* 0x000f220000000800 */
[-CC-:B------:R-:W-:Y:S01]  /*e5b0*/  FFMA.FTZ R70, R34, R75.reuse, -R72.reuse ;  /* 0x0000004b22467223 */ /* 0x180fe20000010848 */
[-CC-:B------:R-:W-:Y:S01]  /*e5c0*/  FFMA.FTZ R69, R33, R75.reuse, -R72.reuse ;  /* 0x0000004b21457223 */ /* 0x180fe20000010848 */
[-CC-:B------:R-:W-:Y:S01]  /*e5d0*/  FFMA.FTZ R28, R32, R75.reuse, -R72.reuse ;  /* 0x0000004b201c7223 */ /* 0x180fe20000010848 */
[----:B------:R-:W-:Y:S01]  /*e5e0*/  MUFU.EX2 R116, R116 ;  /* 0x0000007400747308 */ /* 0x000fe20000000800 */
[----:B------:R-:W5:Y:S01]  /*e5f0*/  LDSM.16.MT88.4 R32, [R68+0x5800] ;  /* 0x005800004420783b */ /* 0x000f620000004200 */
[----:B--2---:R-:W-:Y:S01]  /*e600*/  F2FP.F16.F32.PACK_AB R13, R113, R114 ;  /* 0x00000072710d723e */ /* 0x004fe200000000ff */
[-CC-:B------:R-:W-:Y:S01]  /*e610*/  FFMA.FTZ R112, R105, R75.reuse, -R72.reuse ;  /* 0x0000004b69707223 */ /* 0x180fe20000010848 */
[----:B------:R-:W2:Y:S01]  /*e620*/  MUFU.EX2 R115, R115 ;  /* 0x0000007300737308 */ /* 0x000ea20000000800 */
[-CC-:B------:R-:W-:Y:S01]  /*e630*/  FFMA.FTZ R132, R132, R75.reuse, -R72.reuse ;  /* 0x0000004b84847223 */ /* 0x180fe20000010848 */
[-CC-:B------:R-:W-:Y:S01]  /*e640*/  FFMA.FTZ R160, R160, R75.reuse, -R72.reuse ;  /* 0x0000004ba0a07223 */ /* 0x180fe20000010848 */
[-CC-:B------:R-:W-:Y:S01]  /*e650*/  FFMA.FTZ R201, R201, R75.reuse, -R72.reuse ;  /* 0x0000004bc9c97223 */ /* 0x180fe20000010848 */
[----:B------:R-:W1:Y:S01]  /*e660*/  MUFU.EX2 R108, R108 ;  /* 0x0000006c006c7308 */ /* 0x000e620000000800 */
[-CC-:B------:R-:W-:Y:S01]  /*e670*/  FFMA.FTZ R194, R194, R75.reuse, -R72.reuse ;  /* 0x0000004bc2c27223 */ /* 0x180fe20000010848 */
[----:B----4-:R-:W-:Y:S01]  /*e680*/  F2FP.F16.F32.PACK_AB R15, R101, R104 ;  /* 0x00000068650f723e */ /* 0x010fe200000000ff */
[-CC-:B------:R-:W-:Y:S01]  /*e690*/  FFMA.FTZ R117, R117, R75.reuse, -R73.reuse ;  /* 0x0000004b75757223 */ /* 0x180fe20000010849 */
[----:B------:R-:W4:Y:S01]  /*e6a0*/  MUFU.EX2 R102, R102 ;  /* 0x0000006600667308 */ /* 0x000f220000000800 */
[-CC-:B------:R-:W-:Y:S01]  /*e6b0*/  FFMA.FTZ R118, R118, R75.reuse, -R72.reuse ;  /* 0x0000004b76767223 */ /* 0x180fe20000010848 */
[-CC-:B------:R-:W-:Y:S01]  /*e6c0*/  FFMA.FTZ R125, R125, R75.reuse, -R72.reuse ;  /* 0x0000004b7d7d7223 */ /* 0x180fe20000010848 */
[-C--:B------:R-:W-:Y:S01]  /*e6d0*/  FFMA.FTZ R121, R121, R75.reuse, -R73 ;  /* 0x0000004b79797223 */ /* 0x080fe20000010849 */
[----:B------:R-:W-:Y:S01]  /*e6e0*/  MUFU.EX2 R100, R100 ;  /* 0x0000006400647308 */ /* 0x000fe20000000800 */
[----:B------:R-:W-:Y:S01]  /*e6f0*/  FADD.FTZ R113, R114, R113 ;  /* 0x0000007172717221 */ /* 0x000fe20000010000 */
[----:B--2---:R-:W-:Y:S01]  /*e700*/  F2FP.F16.F32.PACK_AB R12, R115, R116 ;  /* 0x00000074730c723e */ /* 0x004fe200000000ff */
[----:B------:R-:W-:Y:S01]  /*e710*/  FADD.FTZ R115, R116, R115 ;  /* 0x0000007374737221 */ /* 0x000fe20000010000 */
[----:B------:R-:W-:Y:S01]  /*e720*/  MUFU.EX2 R95, R95 ;  /* 0x0000005f005f7308 */ /* 0x000fe20000000800 */
[----:B------:R-:W-:Y:S01]  /*e730*/  FADD.FTZ R113, R104, R113 ;  /* 0x0000007168717221 */ /* 0x000fe20000010000 */
[-C--:B------:R-:W-:Y:S01]  /*e740*/  FFMA.FTZ R104, R103, R75.reuse, -R73 ;  /* 0x0000004b67687223 */ /* 0x080fe20000010849 */
[----:B-1----:R-:W-:Y:S01]  /*e750*/  FADD.FTZ R115, R108, R115 ;  /* 0x000000736c737221 */ /* 0x002fe20000010000 */
[----:B------:R-:W-:Y:S01]  /*e760*/  MUFU.EX2 R85, R85 ;  /* 0x0000005500557308 */ /* 0x000fe20000000800 */
[----:B------:R-:W-:Y:S01]  /*e770*/  FADD.FTZ R113, R101, R113 ;  /* 0x0000007165717221 */ /* 0x000fe20000010000 */
[C---:B----4-:R-:W-:Y:S01]  /*e780*/  F2FP.F16.F32.PACK_AB R14, R102.reuse, R108 ;  /* 0x0000006c660e723e */ /* 0x050fe200000000ff */
[----:B------:R-:W-:Y:S01]  /*e790*/  FADD.FTZ R115, R102, R115 ;  /* 0x0000007366737221 */ /* 0x000fe20000010000 */
[----:B------:R-:W1:Y:S01]  /*e7a0*/  MUFU.EX2 R97, R97 ;  /* 0x0000006100617308 */ /* 0x000e620000000800 */
[-CC-:B------:R-:W-:Y:S01]  /*e7b0*/  FFMA.FTZ R90, R90, R75.reuse, -R73.reuse ;  /* 0x0000004b5a5a7223 */ /* 0x180fe20000010849 */
[-CC-:B------:R-:W-:Y:S01]  /*e7c0*/  FFMA.FTZ R91, R91, R75.reuse, -R72.reuse ;  /* 0x0000004b5b5b7223 */ /* 0x180fe20000010848 */
[-CC-:B------:R-:W-:Y:S01]  /*e7d0*/  FFMA.FTZ R111, R111, R75.reuse, -R72.reuse ;  /* 0x0000004b6f6f7223 */ /* 0x180fe20000010848 */
[----:B------:R-:W2:Y:S01]  /*e7e0*/  MUFU.EX2 R96, R96 ;  /* 0x0000006000607308 */ /* 0x000ea20000000800 */
[C---:B------:R-:W-:Y:S01]  /*e7f0*/  HMMA.16816.F32 R24, R12.reuse, R20, RZ ;  /* 0x000000140c18723c */ /* 0x040fe200000018ff */
[-CC-:B------:R-:W-:Y:S01]  /*e800*/  FFMA.FTZ R81, R81, R75.reuse, -R72.reuse ;  /* 0x0000004b51517223 */ /* 0x180fe20000010848 */
[-CC-:B------:R-:W-:Y:S01]  /*e810*/  FFMA.FTZ R78, R78, R75.reuse, -R72.reuse ;  /* 0x0000004b4e4e7223 */ /* 0x180fe20000010848 */
[----:B------:R-:W-:Y:S01]  /*e820*/  MUFU.EX2 R86, R86 ;  /* 0x0000005600567308 */ /* 0x000fe20000000800 */
[-CC-:B------:R-:W-:Y:S01]  /*e830*/  FFMA.FTZ R48, R48, R75.reuse, -R73.reuse ;  /* 0x0000004b30307223 */ /* 0x180fe20000010849 */
[-CC-:B------:R-:W-:Y:S01]  /*e840*/  FFMA.FTZ R40, R40, R75.reuse, -R72.reuse ;  /* 0x0000004b28287223 */ /* 0x180fe20000010848 */
[-C--:B------:R-:W-:Y:S01]  /*e850*/  FFMA.FTZ R62, R62, R75.reuse, -R73 ;  /* 0x0000004b3e3e7223 */ /* 0x080fe20000010849 */
[----:B------:R-:W4:Y:S01]  /*e860*/  MUFU.EX2 R77, R77 ;  /* 0x0000004d004d7308 */ /* 0x000f220000000800 */
[----:B------:R-:W-:Y:S01]  /*e870*/  HMMA.16816.F32 R20, R12, R22, RZ ;  /* 0x000000160c14723c */ /* 0x000fe200000018ff */
[----:B-1----:R-:W-:Y:S01]  /*e880*/  FADD.FTZ R115, R97, R115 ;  /* 0x0000007361737221 */ /* 0x002fe20000010000 */
[-CC-:B------:R-:W-:Y:S01]  /*e890*/  FFMA.FTZ R63, R63, R75.reuse, -R72.reuse ;  /* 0x0000004b3f3f7223 */ /* 0x180fe20000010848 */
[----:B------:R-:W1:Y:S01]  /*e8a0*/  MUFU.EX2 R76, R76 ;  /* 0x0000004c004c7308 */ /* 0x000e620000000800 */
[-C--:B------:R-:W-:Y:S01]  /*e8b0*/  FFMA.FTZ R65, R65, R75.reuse, -R72 ;  /* 0x0000004b41417223 */ /* 0x080fe20000010848 */
[----:B------:R-:W-:-:S02]  /*e8c0*/  FFMA.FTZ R56, R56, R75, -R73 ;  /* 0x0000004b38387223 */ /* 0x000fc40000010849 */
[----:B------:R-:W-:Y:S01]  /*e8d0*/  MUFU.EX2 R71, R71 ;  /* 0x0000004700477308 */ /* 0x000fe20000000800 */
[C---:B------:R-:W-:Y:S01]  /*e8e0*/  HMMA.16816.F32 R16, R12.reuse, R4, RZ ;  /* 0x000000040c10723c */ /* 0x040fe200000018ff */
[C---:B--2---:R-:W-:Y:S01]  /*e8f0*/  F2FP.F16.F32.PACK_AB R4, R96.reuse, R97 ;  /* 0x000000616004723e */ /* 0x044fe200000000ff */
[----:B------:R-:W-:Y:S01]  /*e900*/  FADD.FTZ R96, R96, R115 ;  /* 0x0000007360607221 */ /* 0x000fe20000010000 */
[----:B------:R-:W-:Y:S01]  /*e910*/  F2FP.F16.F32.PACK_AB R5, R95, R100 ;  /* 0x000000645f05723e */ /* 0x000fe200000000ff */
[----:B------:R-:W-:Y:S04]  /*e920*/  MUFU.EX2 R70, R70 ;  /* 0x0000004600467308 */ /* 0x000fe80000000800 */
[----:B------:R-:W-:Y:S01]  /*e930*/  HMMA.16816.F32 R12, R12, R6, RZ ;  /* 0x000000060c0c723c */ /* 0x000fe200000018ff */
[----:B----4-:R-:W-:Y:S01]  /*e940*/  F2FP.F16.F32.PACK_AB R6, R77, R86 ;  /* 0x000000564d06723e */ /* 0x010fe200000000ff */
[----:B------:R-:W-:Y:S01]  /*e950*/  MUFU.EX2 R69, R69 ;  /* 0x0000004500457308 */ /* 0x000fe20000000800 */
[----:B-1----:R-:W-:Y:S01]  /*e960*/  F2FP.F16.F32.PACK_AB R7, R76, R85 ;  /* 0x000000554c07723e */ /* 0x002fe200000000ff */
[----:B------:R-:W-:-:S02]  /*e970*/  FADD.FTZ R86, R86, R96 ;  /* 0x0000006056567221 */ /* 0x000fc40000010000 */
[----:B------:R-:W-:Y:S02]  /*e980*/  MUFU.EX2 R112, R112 ;  /* 0x0000007000707308 */ /* 0x000fe40000000800 */
[----:B------:R-:W-:Y:S02]  /*e990*/  FADD.FTZ R86, R77, R86 ;  /* 0x000000564d567221 */ /* 0x000fe40000010000 */
[C---:B------:R-:W-:Y:S01]  /*e9a0*/  HMMA.16816.F32 R24, R4.reuse, R8, R24 ;  /* 0x000000080418723c */ /* 0x040fe20000001818 */
[-C--:B------:R-:W-:Y:S01]  /*e9b0*/  FFMA.FTZ R8, R83, R75.reuse, -R72 ;  /* 0x0000004b53087223 */ /* 0x080fe20000010848 */
[-CC-:B------:R-:W-:Y:S01]  /*e9c0*/  FFMA.FTZ R9, R82, R75.reuse, -R73.reuse ;  /* 0x0000004b52097223 */ /* 0x180fe20000010849 */
[----:B------:R1:W2:Y:S04]  /*e9d0*/  MUFU.EX2 R83, R28 ;  /* 0x0000001c00537308 */ /* 0x0002a80000000800 */
[----:B------:R4:W-:Y:S01]  /*e9e0*/  MUFU.EX2 R82, R8 ;  /* 0x0000000800527308 */ /* 0x0009e20000000800 */
[----:B------:R-:W-:Y:S01]  /*e9f0*/  HMMA.16816.F32 R20, R4, R10, R20 ;  /* 0x0000000a0414723c */ /* 0x000fe20000001814 */
[----:B------:R-:W-:-:S02]  /*ea00*/  FFMA.FTZ R10, R89, R75, -R73 ;  /* 0x0000004b590a7223 */ /* 0x000fc40000010849 */
[----:B------:R-:W-:Y:S04]  /*ea10*/  MUFU.EX2 R117, R117 ;  /* 0x0000007500757308 */ /* 0x000fe80000000800 */
[----:B------:R-:W-:Y:S01]  /*ea20*/  MUFU.EX2 R118, R118 ;  /* 0x0000007600767308 */ /* 0x000fe20000000800 */
[----:B---3--:R-:W-:Y:S01]  /*ea30*/  HMMA.16816.F32 R16, R4, R36, R16 ;  /* 0x000000240410723c */ /* 0x008fe20000001810 */
[-C--:B------:R-:W-:Y:S01]  /*ea40*/  FFMA.FTZ R36, R93, R75.reuse, -R72 ;  /* 0x0000004b5d247223 */ /* 0x080fe20000010848 */
[----:B-1----:R-:W1:Y:S01]  /*ea50*/  LDSM.16.MT88.4 R28, [R42+0x5800] ;  /* 0x005800002a1c783b */ /* 0x002e620000004200 */
[-CC-:B------:R-:W-:Y:S01]  /*ea60*/  FFMA.FTZ R37, R92, R75.reuse, -R73.reuse ;  /* 0x0000004b5c257223 */ /* 0x180fe20000010849 */
[----:B------:R-:W-:Y:S01]  /*ea70*/  MUFU.EX2 R90, R90 ;  /* 0x0000005a005a7308 */ /* 0x000fe20000000800 */
[----:B----4-:R-:W-:-:S03]  /*ea80*/  FFMA.FTZ R8, R84, R75, -R73 ;  /* 0x0000004b54087223 */ /* 0x010fc60000010849 */
[----:B------:R3:W4:Y:S01]  /*ea90*/  MUFU.EX2 R84, R9 ;  /* 0x0000000900547308 */ /* 0x0007220000000800 */
[----:B------:R-:W-:Y:S01]  /*eaa0*/  HMMA.16816.F32 R12, R4, R38, R12 ;  /* 0x00000026040c723c */ /* 0x000fe2000000180c */
[--C-:B------:R-:W-:Y:S01]  /*eab0*/  FFMA.FTZ R5, R107, R75, -R73.reuse ;  /* 0x0000004b6b057223 */ /* 0x100fe20000010849 */
[----:B--2---:R-:W-:Y:S01]  /*eac0*/  F2FP.F16.F32.PACK_AB R39, R83, R69 ;  /* 0x000000455327723e */ /* 0x004fe200000000ff */
[----:B------:R2:W5:Y:S01]  /*ead0*/  MUFU.EX2 R89, R8 ;  /* 0x0000000800597308 */ /* 0x0005620000000800 */
[----:B------:R-:W-:-:S03]  /*eae0*/  FFMA.FTZ R4, R106, R75, -R73 ;  /* 0x0000004b6a047223 */ /* 0x000fc60000010849 */
[----:B------:R5:W-:Y:S04]  /*eaf0*/  MUFU.EX2 R92, R36 ;  /* 0x00000024005c7308 */ /* 0x000be80000000800 */
[----:B------:R-:W-:Y:S01]  /*eb00*/  MUFU.EX2 R106, R5 ;  /* 0x00000005006a7308 */ /* 0x000fe20000000800 */
[-C--:B---3--:R-:W-:Y:S01]  /*eb10*/  FFMA.FTZ R9, R88, R75.reuse, -R73 ;  /* 0x0000004b58097223 */ /* 0x088fe20000010849 */
[----:B----4-:R-:W-:Y:S02]  /*eb20*/  FADD.FTZ R86, R84, R86 ;  /* 0x0000005654567221 */ /* 0x010fe40000010000 */
[----:B------:R-:W-:Y:S01]  /*eb30*/  MUFU.EX2 R88, R10 ;  /* 0x0000000a00587308 */ /* 0x000fe20000000800 */
[----:B--2---:R-:W-:Y:S01]  /*eb40*/  FFMA.FTZ R8, R87, R75, -R72 ;  /* 0x0000004b57087223 */ /* 0x004fe20000010848 */
[----:B-----5:R-:W-:-:S02]  /*eb50*/  FADD.FTZ R86, R89, R86 ;  /* 0x0000005659567221 */ /* 0x020fc40000010000 */
[----:B------:R-:W2:Y:S01]  /*eb60*/  MUFU.EX2 R87, R9 ;  /* 0x0000000900577308 */ /* 0x000ea20000000800 */
[----:B------:R-:W-:-:S03]  /*eb70*/  FFMA.FTZ R36, R94, R75, -R73 ;  /* 0x0000004b5e247223 */ /* 0x000fc60000010849 */
[----:B------:R3:W-:Y:S04]  /*eb80*/  MUFU.EX2 R93, R8 ;  /* 0x00000008005d7308 */ /* 0x0007e80000000800 */
[----:B------:R4:W-:Y:S04]  /*eb90*/  MUFU.EX2 R94, R37 ;  /* 0x00000025005e7308 */ /* 0x0009e80000000800 */
[----:B------:R5:W1:Y:S01]  /*eba0*/  MUFU.EX2 R107, R36 ;  /* 0x00000024006b7308 */ /* 0x000a620000000800 */
[----:B--2---:R-:W-:Y:S01]  /*ebb0*/  F2FP.F16.F32.PACK_AB R38, R87, R88 ;  /* 0x000000585726723e */ /* 0x004fe200000000ff */
[----:B------:R-:W-:-:S02]  /*ebc0*/  FADD.FTZ R88, R88, R86 ;  /* 0x0000005658587221 */ /* 0x000fc40000010000 */
[----:B------:R2:W1:Y:S01]  /*ebd0*/  MUFU.EX2 R105, R4 ;  /* 0x0000000400697308 */ /* 0x0004620000000800 */
[----:B---3--:R-:W3:Y:S01]  /*ebe0*/  LDSM.16.MT88.4 R8, [R68+0x5c00] ;  /* 0x005c00004408783b */ /* 0x008ee20000004200 */
[----:B------:R-:W-:Y:S02]  /*ebf0*/  FADD.FTZ R88, R87, R88 ;  /* 0x0000005857587221 */ /* 0x000fe40000010000 */
[----:B------:R-:W-:Y:S01]  /*ec00*/  MUFU.EX2 R91, R91 ;  /* 0x0000005b005b7308 */ /* 0x000fe20000000800 */
[----:B----4-:R-:W-:-:S03]  /*ec10*/  F2FP.F16.F32.PACK_AB R37, R70, R71 ;  /* 0x000000474625723e */ /* 0x010fc600000000ff */
[----:B------:R-:W-:Y:S01]  /*ec20*/  MUFU.EX2 R78, R78 ;  /* 0x0000004e004e7308 */ /* 0x000fe20000000800 */
[----:B-----5:R-:W-:-:S03]  /*ec30*/  F2FP.F16.F32.PACK_AB R36, R89, R84 ;  /* 0x000000545924723e */ /* 0x020fc600000000ff */
[----:B------:R-:W-:Y:S01]  /*ec40*/  MUFU.EX2 R40, R40 ;  /* 0x0000002800287308 */ /* 0x000fe20000000800 */
[----:B--2---:R-:W2:Y:S03]  /*ec50*/  LDSM.16.MT88.4 R4, [R42+0x5c00] ;  /* 0x005c00002a04783b */ /* 0x004ea60000004200 */
[----:B------:R-:W-:Y:S01]  /*ec60*/  MUFU.EX2 R62, R62 ;  /* 0x0000003e003e7308 */ /* 0x000fe20000000800 */
[----:B------:R-:W-:Y:S01]  /*ec70*/  HMMA.16816.F32 R24, R36, R32, R24 ;  /* 0x000000202418723c */ /* 0x000fe20000001818 */
[----:B-1----:R-:W-:Y:S01]  /*ec80*/  F2FP.F16.F32.PACK_AB R32, R107, R94 ;  /* 0x0000005e6b20723e */ /* 0x002fe200000000ff */
[----:B------:R-:W-:Y:S01]  /*ec90*/  FADD.FTZ R94, R94, R88 ;  /* 0x000000585e5e7221 */ /* 0x000fe20000010000 */
[----:B------:R-:W-:Y:S01]  /*eca0*/  F2FP.F16.F32.PACK_AB R33, R93, R82 ;  /* 0x000000525d21723e */ /* 0x000fe200000000ff */
[----:B------:R-:W-:Y:S02]  /*ecb0*/  MUFU.EX2 R63, R63 ;  /* 0x0000003f003f7308 */ /* 0x000fe40000000800 */
[----:B------:R-:W-:-:S02]  /*ecc0*/  FADD.FTZ R94, R107, R94 ;  /* 0x0000005e6b5e7221 */ /* 0x000fc40000010000 */
[----:B------:R-:W-:Y:S01]  /*ecd0*/  HMMA.16816.F32 R20, R36, R34, R20 ;  /* 0x000000222414723c */ /* 0x000fe20000001814 */
[----:B------:R-:W-:Y:S01]  /*ece0*/  F2FP.F16.F32.PACK_AB R34, R105, R106 ;  /* 0x0000006a6922723e */ /* 0x000fe200000000ff */
[----:B------:R-:W-:Y:S01]  /*ecf0*/  FADD.FTZ R94, R106, R94 ;  /* 0x0000005e6a5e7221 */ /* 0x000fe20000010000 */
[----:B------:R-:W-:-:S03]  /*ed00*/  F2FP.F16.F32.PACK_AB R35, R112, R92 ;  /* 0x0000005c7023723e */ /* 0x000fc600000000ff */
[----:B------:R-:W-:Y:S02]  /*ed10*/  FADD.FTZ R94, R105, R94 ;  /* 0x0000005e695e7221 */ /* 0x000fe40000010000 */
[C---:B------:R-:W-:Y:S08]  /*ed20*/  HMMA.16816.F32 R16, R36.reuse, R28, R16 ;  /* 0x0000001c2410723c */ /* 0x040ff00000001810 */
[----:B------:R-:W-:Y:S01]  /*ed30*/  HMMA.16816.F32 R28, R36, R30, R12 ;  /* 0x0000001e241c723c */ /* 0x000fe2000000180c */
[----:B------:R-:W1:Y:S01]  /*ed40*/  LDSM.16.MT88.4 R12, [R68+0x6000] ;  /* 0x00600000440c783b */ /* 0x000e620000004200 */
[-CC-:B------:R-:W-:Y:S01]  /*ed50*/  FFMA.FTZ R36, R123, R75.reuse, -R72.reuse ;  /* 0x0000004b7b247223 */ /* 0x180fe20000010848 */
[-CC-:B------:R-:W-:Y:S01]  /*ed60*/  FFMA.FTZ R37, R141, R75.reuse, -R73.reuse ;  /* 0x0000004b8d257223 */ /* 0x180fe20000010849 */
[----:B------:R4:W-:Y:S04]  /*ed70*/  MUFU.EX2 R123, R132 ;  /* 0x00000084007b7308 */ /* 0x0009e80000000800 */
[C---:B---3--:R-:W-:Y:S01]  /*ed80*/  HMMA.16816.F32 R24, R32.reuse, R8, R24 ;  /* 0x000000082018723c */ /* 0x048fe20000001818 */
[-CC-:B------:R-:W-:Y:S01]  /*ed90*/  FFMA.FTZ R8, R127, R75.reuse, -R72.reuse ;  /* 0x0000004b7f087223 */ /* 0x180fe20000010848 */
[-C--:B------:R-:W-:Y:S01]  /*eda0*/  FFMA.FTZ R9, R126, R75.reuse, -R73 ;  /* 0x0000004b7e097223 */ /* 0x080fe20000010849 */
[----:B------:R3:W5:Y:S04]  /*edb0*/  MUFU.EX2 R127, R36 ;  /* 0x00000024007f7308 */ /* 0x0007680000000800 */
[----:B------:R5:W-:Y:S01]  /*edc0*/  MUFU.EX2 R126, R8 ;  /* 0x00000008007e7308 */ /* 0x000be20000000800 */
[----:B------:R-:W-:Y:S01]  /*edd0*/  HMMA.16816.F32 R20, R32, R10, R20 ;  /* 0x0000000a2014723c */ /* 0x000fe20000001814 */
[----:B----4-:R-:W-:-:S06]  /*ede0*/  FFMA.FTZ R132, R129, R75, -R72 ;  /* 0x0000004b81847223 */ /* 0x010fcc0000010848 */
[----:B------:R-:W4:Y:S01]  /*edf0*/  MUFU.EX2 R132, R132 ;  /* 0x0000008400847308 */ /* 0x000f220000000800 */
[C---:B--2---:R-:W-:Y:S01]  /*ee00*/  HMMA.16816.F32 R16, R32.reuse, R4, R16 ;  /* 0x000000042010723c */ /* 0x044fe20000001810 */
[-CC-:B------:R-:W-:Y:S01]  /*ee10*/  FFMA.FTZ R5, R135, R75.reuse, -R72.reuse ;  /* 0x0000004b87057223 */ /* 0x180fe20000010848 */
[-CC-:B------:R-:W-:Y:S01]  /*ee20*/  FFMA.FTZ R4, R134, R75.reuse, -R72.reuse ;  /* 0x0000004b86047223 */ /* 0x180fe20000010848 */
[-C--:B---3--:R-:W-:Y:S01]  /*ee30*/  FFMA.FTZ R36, R133, R75.reuse, -R72 ;  /* 0x0000004b85247223 */ /* 0x088fe20000010848 */
[----:B-----5:R-:W-:Y:S01]  /*ee40*/  FFMA.FTZ R8, R128, R75, -R73 ;  /* 0x0000004b80087223 */ /* 0x020fe20000010849 */
[----:B------:R-:W-:Y:S03]  /*ee50*/  MUFU.EX2 R134, R5 ;  /* 0x0000000500867308 */ /* 0x000fe60000000800 */
[----:B------:R-:W-:Y:S01]  /*ee60*/  HMMA.16816.F32 R28, R32, R6, R28 ;  /* 0x00000006201c723c */ /* 0x000fe2000000181c */
[----:B------:R2:W-:Y:S01]  /*ee70*/  MUFU.EX2 R128, R9 ;  /* 0x0000000900807308 */ /* 0x0005e20000000800 */
[----:B------:R-:W-:-:S02]  /*ee80*/  F2FP.F16.F32.PACK_AB R33, R127, R123 ;  /* 0x0000007b7f21723e */ /* 0x000fc400000000ff */
[----:B----4-:R-:W-:Y:S01]  /*ee90*/  F2FP.F16.F32.PACK_AB R35, R132, R126 ;  /* 0x0000007e8423723e */ /* 0x010fe200000000ff */
[----:B------:R3:W-:Y:S04]  /*eea0*/  MUFU.EX2 R133, R4 ;  /* 0x0000000400857308 */ /* 0x0007e80000000800 */
[----:B------:R4:W-:Y:S01]  /*eeb0*/  MUFU.EX2 R135, R160 ;  /* 0x000000a000877308 */ /* 0x0009e20000000800 */
[----:B--2---:R-:W-:-:S03]  /*eec0*/  FFMA.FTZ R9, R131, R75, -R73 ;  /* 0x0000004b83097223 */ /* 0x004fc60000010849 */
[----:B------:R2:W5:Y:S01]  /*eed0*/  MUFU.EX2 R131, R8 ;  /* 0x0000000800837308 */ /* 0x0005620000000800 */
[----:B---3--:R-:W-:Y:S01]  /*eee0*/  LDSM.16.MT88.4 R4, [R68+0x6400] ;  /* 0x006400004404783b */ /* 0x008fe20000004200 */
[-C--:B----4-:R-:W-:Y:S01]  /*eef0*/  FFMA.FTZ R160, R139, R75.reuse, -R72 ;  /* 0x0000004b8ba07223 */ /* 0x090fe20000010848 */
[----:B--2---:R-:W-:Y:S01]  /*ef00*/  FFMA.FTZ R8, R130, R75, -R73 ;  /* 0x0000004b82087223 */ /* 0x004fe20000010849 */
[----:B-----5:R-:W-:Y:S01]  /*ef10*/  F2FP.F16.F32.PACK_AB R32, R131, R128 ;  /* 0x000000808320723e */ /* 0x020fe200000000ff */
[----:B------:R-:W2:Y:S01]  /*ef20*/  MUFU.EX2 R130, R9 ;  /* 0x0000000900827308 */ /* 0x000ea20000000800 */
[----:B------:R-:W-:-:S03]  /*ef30*/  FADD.FTZ R128, R128, R94 ;  /* 0x0000005e80807221 */ /* 0x000fc60000010000 */
[----:B------:R3:W4:Y:S01]  /*ef40*/  MUFU.EX2 R129, R8 ;  /* 0x0000000800817308 */ /* 0x0007220000000800 */
[----:B------:R-:W-:-:S04]  /*ef50*/  FADD.FTZ R128, R131, R128 ;  /* 0x0000008083807221 */ /* 0x000fc80000010000 */
[----:B--2---:R-:W-:Y:S01]  /*ef60*/  FADD.FTZ R128, R130, R128 ;  /* 0x0000008082807221 */ /* 0x004fe20000010000 */
[----:B---3--:R-:W2:Y:S01]  /*ef70*/  LDSM.16.MT88.4 R8, [R42+0x6000] ;  /* 0x006000002a08783b */ /* 0x008ea20000004200 */
[C---:B----4-:R-:W-:Y:S02]  /*ef80*/  F2FP.F16.F32.PACK_AB R34, R129.reuse, R130 ;  /* 0x000000828122723e */ /* 0x050fe400000000ff */
[----:B------:R-:W-:-:S05]  /*ef90*/  FADD.FTZ R129, R129, R128 ;  /* 0x0000008081817221 */ /* 0x000fca0000010000 */
[C---:B-1----:R-:W-:Y:S01]  /*efa0*/  HMMA.16816.F32 R24, R32.reuse, R12, R24 ;  /* 0x0000000c2018723c */ /* 0x042fe20000001818 */
[-C--:B------:R-:W-:Y:S01]  /*efb0*/  FFMA.FTZ R12, R137, R75.reuse, -R72 ;  /* 0x0000004b890c7223 */ /* 0x080fe20000010848 */
[-CC-:B------:R-:W-:Y:S01]  /*efc0*/  FFMA.FTZ R13, R136, R75.reuse, -R73.reuse ;  /* 0x0000004b880d7223 */ /* 0x180fe20000010849 */
[----:B------:R1:W-:Y:S04]  /*efd0*/  MUFU.EX2 R137, R36 ;  /* 0x0000002400897308 */ /* 0x0003e80000000800 */
[----:B------:R-:W-:Y:S01]  /*efe0*/  MUFU.EX2 R136, R12 ;  /* 0x0000000c00887308 */ /* 0x000fe20000000800 */
[C---:B------:R-:W-:Y:S01]  /*eff0*/  HMMA.16816.F32 R20, R32.reuse, R14, R20 ;  /* 0x0000000e2014723c */ /* 0x040fe20000001814 */
[-C--:B-1----:R-:W-:Y:S02]  /*f000*/  FFMA.FTZ R36, R138, R75.reuse, -R73 ;  /* 0x0000004b8a247223 */ /* 0x082fe40000010849 */
[----:B------:R1:W3:Y:S04]  /*f010*/  MUFU.EX2 R138, R13 ;  /* 0x0000000d008a7308 */ /* 0x0002e80000000800 */
[----:B------:R4:W5:Y:S01]  /*f020*/  MUFU.EX2 R141, R36 ;  /* 0x00000024008d7308 */ /* 0x0009620000000800 */
[----:B--2---:R-:W-:Y:S01]  /*f030*/  HMMA.16816.F32 R28, R32, R10, R28 ;  /* 0x0000000a201c723c */ /* 0x004fe2000000181c */
[----:B-1----:R-:W1:Y:S01]  /*f040*/  LDSM.16.MT88.4 R12, [R42+0x6400] ;  /* 0x006400002a0c783b */ /* 0x002e620000004200 */
        /* <DEDUP_REMOVED lines=15> */
[----:B------:R-:W-:-:S02]  /*f140*/  F2FP.F16.F32.PACK_AB R34, R139, R140 ;  /* 0x0000008c8b22723e */ /* 0x000fc400000000ff */
[----:B------:R-:W-:Y:S01]  /*f150*/  F2FP.F16.F32.PACK_AB R35, R137, R133 ;  /* 0x000000858923723e */ /* 0x000fe200000000ff */
[----:B---3--:R-:W-:-:S06]  /*f160*/  FFMA.FTZ R160, R152, R75, -R72 ;  /* 0x0000004b98a07223 */ /* 0x008fcc0000010848 */
[C---:B------:R-:W-:Y:S01]  /*f170*/  HMMA.16816.F32 R24, R32.reuse, R4, R24 ;  /* 0x000000042018723c */ /* 0x040fe20000001818 */
[----:B----4-:R-:W-:Y:S02]  /*f180*/  FFMA.FTZ R8, R144, R75, -R73 ;  /* 0x0000004b90087223 */ /* 0x010fe40000010849 */
[----:B------:R3:W-:Y:S05]  /*f190*/  MUFU.EX2 R144, R9 ;  /* 0x0000000900907308 */ /* 0x0007ea0000000800 */
[----:B-1----:R-:W-:Y:S01]  /*f1a0*/  HMMA.16816.F32 R36, R32, R12, R36 ;  /* 0x0000000c2024723c */ /* 0x002fe20000001824 */
[----:B------:R-:W1:Y:S01]  /*f1b0*/  MUFU.EX2 R160, R160 ;  /* 0x000000a000a07308 */ /* 0x000e620000000800 */
[----:B-----5:R-:W-:-:S06]  /*f1c0*/  F2FP.F16.F32.PACK_AB R13, R143, R136 ;  /* 0x000000888f0d723e */ /* 0x020fcc00000000ff */
        /* <DEDUP_REMOVED lines=9> */
[----:B------:R-:W-:-:S03]  /*f260*/  FFMA.FTZ R33, R162, R75, -R73 ;  /* 0x0000004ba2217223 */ /* 0x000fc60000010849 */
[----:B------:R-:W-:Y:S01]  /*f270*/  MUFU.EX2 R162, R34 ;  /* 0x0000002200a27308 */ /* 0x000fe20000000800 */
[----:B---3--:R-:W-:Y:S01]  /*f280*/  FFMA.FTZ R8, R153, R75, -R73 ;  /* 0x0000004b99087223 */ /* 0x008fe20000010849 */
[----:B----4-:R-:W-:Y:S02]  /*f290*/  F2FP.F16.F32.PACK_AB R12, R156, R144 ;  /* 0x000000909c0c723e */ /* 0x010fe400000000ff */
        /* <DEDUP_REMOVED lines=11> */
[-CC-:B------:R-:W-:Y:S01]  /*f350*/  FFMA.FTZ R16, R196, R75.reuse, -R72.reuse ;  /* 0x0000004bc4107223 */ /* 0x180fe20000010848 */
[-CC-:B------:R-:W-:Y:S01]  /*f360*/  FFMA.FTZ R17, R195, R75.reuse, -R73.reuse ;  /* 0x0000004bc3117223 */ /* 0x180fe20000010849 */
        /* <DEDUP_REMOVED lines=13> */
[----:B---3--:R-:W-:Y:S02]  /*f440*/  F2FP.F16.F32.PACK_AB R13, R196, R171 ;  /* 0x000000abc40d723e */ /* 0x008fe400000000ff */
[----:B-----5:R-:W-:Y:S01]  /*f450*/  F2FP.F16.F32.PACK_AB R15, R201, R195 ;  /* 0x000000c3c90f723e */ /* 0x020fe200000000ff */
[----:B------:R-:W-:Y:S04]  /*f460*/  MUFU.EX2 R170, R9 ;  /* 0x0000000900aa7308 */ /* 0x000fe80000000800 */
[----:B------:R3:W-:Y:S01]  /*f470*/  MUFU.EX2 R167, R8 ;  /* 0x0000000800a77308 */ /* 0x0007e20000000800 */
[-C--:B-1----:R-:W-:Y:S01]  /*f480*/  FFMA.FTZ R194, R146, R75.reuse, -R72 ;  /* 0x0000004b92c27223 */ /* 0x082fe20000010848 */
[----:B--2---:R-:W-:Y:S01]  /*f490*/  FFMA.FTZ R16, R199, R75, -R73 ;  /* 0x0000004bc7107223 */ /* 0x004fe20000010849 */
[----:B----4-:R-:W-:Y:S01]  /*f4a0*/  F2FP.F16.F32.PACK_AB R12, R200, R197 ;  /* 0x000000c5c80c723e */ /* 0x010fe200000000ff */
[----:B------:R-:W-:Y:S01]  /*f4b0*/  MUFU.EX2 R199, R17 ;  /* 0x0000001100c77308 */ /* 0x000fe20000000800 */
[----:B------:R-:W-:-:S03]  /*f4c0*/  FADD.FTZ R197, R197, R153 ;  /* 0x00000099c5c57221 */ /* 0x000fc60000010000 */
[----:B------:R1:W2:Y:S01]  /*f4d0*/  MUFU.EX2 R198, R16 ;  /* 0x0000001000c67308 */ /* 0x0002a20000000800 */
[----:B------:R-:W-:Y:S01]  /*f4e0*/  FADD.FTZ R197, R200, R197 ;  /* 0x000000c5c8c57221 */ /* 0x000fe20000010000 */
[----:B---3--:R-:W-:Y:S02]  /*f4f0*/  LDSM.16.MT88.4 R8, [R68+0x7000] ;  /* 0x007000004408783b */ /* 0x008fe40000004200 */
[----:B------:R-:W-:Y:S02]  /*f500*/  MUFU.EX2 R194, R194 ;  /* 0x000000c200c27308 */ /* 0x000fe40000000800 */
        /* <DEDUP_REMOVED lines=15> */
[-CC-:B------:R-:W-:Y:S01]  /*f600*/  FFMA.FTZ R16, R159, R75.reuse, -R72.reuse ;  /* 0x0000004b9f107223 */ /* 0x180fe20000010848 */
[-C--:B------:R-:W-:Y:S01]  /*f610*/  FFMA.FTZ R17, R158, R75.reuse, -R73 ;  /* 0x0000004b9e117223 */ /* 0x080fe20000010849 */
[----:B---3--:R-:W-:Y:S01]  /*f620*/  FADD.FTZ R199, R165, R199 ;  /* 0x000000c7a5c77221 */ /* 0x008fe20000010000 */
[-C--:B----4-:R-:W-:Y:S01]  /*f630*/  FFMA.FTZ R32, R161, R75.reuse, -R72 ;  /* 0x0000004ba1207223 */ /* 0x090fe20000010848 */
[----:B------:R2:W-:Y:S02]  /*f640*/  MUFU.EX2 R158, R16 ;  /* 0x00000010009e7308 */ /* 0x0005e40000000800 */
[----:B------:R-:W-:Y:S01]  /*f650*/  HMMA.16816.F32 R28, R12, R18, R28 ;  /* 0x000000120c1c723c */ /* 0x000fe2000000181c */
[--C-:B------:R-:W-:Y:S01]  /*f660*/  FFMA.FTZ R13, R147, R75, -R73.reuse ;  /* 0x0000004b930d7223 */ /* 0x100fe20000010849 */
[----:B------:R-:W3:Y:S01]  /*f670*/  MUFU.EX2 R161, R33 ;  /* 0x0000002100a17308 */ /* 0x000ee20000000800 */
[----:B------:R-:W-:Y:S01]  /*f680*/  F2FP.F16.F32.PACK_AB R19, R164, R167 ;  /* 0x000000a7a413723e */ /* 0x000fe200000000ff */
[----:B------:R-:W-:-:S02]  /*f690*/  FFMA.FTZ R12, R145, R75, -R73 ;  /* 0x0000004b910c7223 */ /* 0x000fc40000010849 */
[----:B------:R4:W-:Y:S04]  /*f6a0*/  MUFU.EX2 R159, R32 ;  /* 0x00000020009f7308 */ /* 0x0009e80000000800 */
[----:B------:R-:W-:Y:S01]  /*f6b0*/  MUFU.EX2 R145, R13 ;  /* 0x0000000d00917308 */ /* 0x000fe20000000800 */
[----:B--2---:R-:W-:-:S03]  /*f6c0*/  FFMA.FTZ R16, R157, R75, -R73 ;  /* 0x0000004b9d107223 */ /* 0x004fc60000010849 */
[----:B------:R2:W-:Y:S01]  /*f6d0*/  MUFU.EX2 R157, R17 ;  /* 0x00000011009d7308 */ /* 0x0005e20000000800 */
[----:B---3--:R-:W-:-:S03]  /*f6e0*/  F2FP.F16.F32.PACK_AB R18, R161, R162 ;  /* 0x000000a2a112723e */ /* 0x008fc600000000ff */
[----:B------:R3:W5:Y:S01]  /*f6f0*/  MUFU.EX2 R147, R16 ;  /* 0x0000001000937308 */ /* 0x0007620000000800 */
[----:B----4-:R-:W4:Y:S03]  /*f700*/  LDSM.16.MT88.4 R32, [R68+0x7400] ;  /* 0x007400004420783b */ /* 0x010f260000004200 */
[----:B------:R1:W5:Y:S01]  /*f710*/  MUFU.EX2 R146, R12 ;  /* 0x0000000c00927308 */ /* 0x0003620000000800 */
[----:B--2---:R-:W-:Y:S02]  /*f720*/  F2FP.F16.F32.PACK_AB R17, R170, R193 ;  /* 0x000000c1aa11723e */ /* 0x004fe400000000ff */
[C---:B---3--:R-:W-:Y:S01]  /*f730*/  F2FP.F16.F32.PACK_AB R16, R163.reuse, R165 ;  /* 0x000000a5a310723e */ /* 0x048fe200000000ff */
[----:B------:R-:W-:Y:S01]  /*f740*/  FADD.FTZ R163, R163, R199 ;  /* 0x000000c7a3a37221 */ /* 0x000fe20000010000 */
[----:B-1----:R-:W1:Y:S03]  /*f750*/  LDSM.16.MT88.4 R12, [R42+0x7400] ;  /* 0x007400002a0c783b */ /* 0x002e660000004200 */
[----:B------:R-:W-:-:S02]  /*f760*/  FADD.FTZ R163, R162, R163 ;  /* 0x000000a3a2a37221 */ /* 0x000fc40000010000 */
[----:B------:R-:W-:Y:S01]  /*f770*/  HMMA.16816.F32 R24, R16, R8, R24 ;  /* 0x000000081018723c */ /* 0x000fe20000001818 */
[----:B-----5:R-:W-:Y:S01]  /*f780*/  F2FP.F16.F32.PACK_AB R8, R147, R157 ;  /* 0x0000009d9308723e */ /* 0x020fe200000000ff */
[----:B------:R-:W-:Y:S01]  /*f790*/  FADD.FTZ R163, R161, R163 ;  /* 0x000000a3a1a37221 */ /* 0x000fe20000010000 */
[----:B------:R-:W-:-:S03]  /*f7a0*/  F2FP.F16.F32.PACK_AB R9, R159, R166 ;  /* 0x000000a69f09723e */ /* 0x000fc600000000ff */
[----:B------:R-:W-:Y:S02]  /*f7b0*/  FADD.FTZ R163, R157, R163 ;  /* 0x000000a39da37221 */ /* 0x000fe40000010000 */
[----:B------:R-:W-:Y:S01]  /*f7c0*/  HMMA.16816.F32 R20, R16, R10, R20 ;  /* 0x0000000a1014723c */ /* 0x000fe20000001814 */
[----:B------:R-:W-:Y:S01]  /*f7d0*/  F2FP.F16.F32.PACK_AB R10, R146, R145 ;  /* 0x00000091920a723e */ /* 0x000fe200000000ff */
[----:B------:R-:W-:Y:S01]  /*f7e0*/  FADD.FTZ R147, R147, R163 ;  /* 0x000000a393937221 */ /* 0x000fe20000010000 */
[----:B------:R-:W-:-:S03]  /*f7f0*/  F2FP.F16.F32.PACK_AB R11, R194, R158 ;  /* 0x0000009ec20b723e */ /* 0x000fc600000000ff */
[----:B------:R-:W-:Y:S02]  /*f800*/  FADD.FTZ R147, R145, R147 ;  /* 0x0000009391937221 */ /* 0x000fe40000010000 */
[----:B------:R-:W-:Y:S02]  /*f810*/  HMMA.16816.F32 R36, R16, R4, R36 ;  /* 0x000000041024723c */ /* 0x000fe40000001824 */
[----:B------:R-:W-:-:S06]  /*f820*/  FADD.FTZ R146, R146, R147 ;  /* 0x0000009392927221 */ /* 0x000fcc0000010000 */
[----:B------:R-:W-:Y:S01]  /*f830*/  HMMA.16816.F32 R28, R16, R6, R28 ;  /* 0x00000006101c723c */ /* 0x000fe2000000181c */
[----:B------:R-:W2:Y:S01]  /*f840*/  LDSM.16.MT88.4 R4, [R68+0x7800] ;  /* 0x007800004404783b */ /* 0x000ea20000004200 */
[-CC-:B------:R-:W-:Y:S02]  /*f850*/  FFMA.FTZ R16, R124, R75.reuse, -R72.reuse ;  /* 0x0000004b7c107223 */ /* 0x180fe40000010848 */
[----:B------:R-:W-:Y:S04]  /*f860*/  MUFU.EX2 R124, R125 ;  /* 0x0000007d007c7308 */ /* 0x000fe80000000800 */
[C---:B----4-:R-:W-:Y:S01]  /*f870*/  HMMA.16816.F32 R24, R8.reuse, R32, R24 ;  /* 0x000000200818723c */ /* 0x050fe20000001818 */
[-C--:B------:R-:W-:Y:S01]  /*f880*/  FFMA.FTZ R33, R120, R75.reuse, -R72 ;  /* 0x0000004b78217223 */ /* 0x080fe20000010848 */
[-CC-:B------:R-:W-:Y:S01]  /*f890*/  FFMA.FTZ R120, R122, R75.reuse, -R73.reuse ;  /* 0x0000004b7a787223 */ /* 0x180fe20000010849 */
[----:B------:R-:W3:Y:S04]  /*f8a0*/  MUFU.EX2 R32, R16 ;  /* 0x0000001000207308 */ /* 0x000ee80000000800 */
[----:B------:R-:W4:Y:S01]  /*f8b0*/  MUFU.EX2 R33, R33 ;  /* 0x0000002100217308 */ /* 0x000f220000000800 */
[----:B------:R-:W-:Y:S01]  /*f8c0*/  HMMA.16816.F32 R20, R8, R34, R20 ;  /* 0x000000220814723c */ /* 0x000fe20000001814 */
[----:B------:R-:W-:-:S02]  /*f8d0*/  FFMA.FTZ R35, R119, R75, -R73 ;  /* 0x0000004b77237223 */ /* 0x000fc40000010849 */
[----:B------:R-:W-:Y:S04]  /*f8e0*/  MUFU.EX2 R120, R120 ;  /* 0x0000007800787308 */ /* 0x000fe80000000800 */
[----:B------:R-:W5:Y:S01]  /*f8f0*/  MUFU.EX2 R34, R121 ;  /* 0x0000007900227308 */ /* 0x000f620000000800 */
[C---:B-1----:R-:W-:Y:S01]  /*f900*/  HMMA.16816.F32 R36, R8.reuse, R12, R36 ;  /* 0x0000000c0824723c */ /* 0x042fe20000001824 */
[----:B---3--:R-:W-:Y:S01]  /*f910*/  F2FP.F16.F32.PACK_AB R13, R32, R124 ;  /* 0x0000007c200d723e */ /* 0x008fe200000000ff */
[----:B------:R-:W1:Y:S01]  /*f920*/  LDSM.16.MT88.4 R16, [R42+0x7800] ;  /* 0x007800002a10783b */ /* 0x000e620000004200 */
[----:B------:R-:W3:Y:S05]  /*f930*/  MUFU.EX2 R35, R35 ;  /* 0x0000002300237308 */ /* 0x000eea0000000800 */
[----:B------:R-:W-:Y:S01]  /*f940*/  HMMA.16816.F32 R28, R8, R14, R28 ;  /* 0x0000000e081c723c */ /* 0x000fe2000000181c */
[----:B----4-:R-:W-:Y:S01]  /*f950*/  F2FP.F16.F32.PACK_AB R15, R118, R33 ;  /* 0x00000021760f723e */ /* 0x010fe200000000ff */
[-CC-:B------:R-:W-:Y:S01]  /*f960*/  FFMA.FTZ R9, R110, R75.reuse, -R72.reuse ;  /* 0x0000004b6e097223 */ /* 0x180fe20000010848 */
[----:B------:R-:W-:Y:S01]  /*f970*/  FFMA.FTZ R8, R109, R75, -R72 ;  /* 0x0000004b6d087223 */ /* 0x000fe20000010848 */
[----:B------:R-:W-:Y:S01]  /*f980*/  MUFU.EX2 R110, R111 ;  /* 0x0000006f006e7308 */ /* 0x000fe20000000800 */
[----:B-----5:R-:W-:Y:S01]  /*f990*/  F2FP.F16.F32.PACK_AB R12, R34, R120 ;  /* 0x00000078220c723e */ /* 0x020fe200000000ff */
[----:B------:R-:W-:-:S02]  /*f9a0*/  FADD.FTZ R146, R120, R146 ;  /* 0x0000009278927221 */ /* 0x000fc40000010000 */
[----:B------:R-:W-:Y:S01]  /*f9b0*/  MUFU.EX2 R109, R9 ;  /* 0x00000009006d7308 */ /* 0x000fe20000000800 */
[----:B---3--:R-:W-:Y:S01]  /*f9c0*/  F2FP.F16.F32.PACK_AB R14, R117, R35 ;  /* 0x00000023750e723e */ /* 0x008fe200000000ff */
[----:B------:R-:W-:Y:S01]  /*f9d0*/  FADD.FTZ R146, R34, R146 ;  /* 0x0000009222927221 */ /* 0x000fe20000010000 */
[-CC-:B------:R-:W-:Y:S01]  /*f9e0*/  FFMA.FTZ R34, R58, R75.reuse, -R73.reuse ;  /* 0x0000004b3a227223 */ /* 0x180fe20000010849 */
[----:B------:R3:W-:Y:S02]  /*f9f0*/  MUFU.EX2 R103, R8 ;  /* 0x0000000800677308 */ /* 0x0007e40000000800 */
[----:B------:R-:W-:Y:S02]  /*fa00*/  FADD.FTZ R35, R35, R146 ;  /* 0x0000009223237221 */ /* 0x000fe40000010000 */
[----:B--2---:R-:W-:Y:S01]  /*fa10*/  HMMA.16816.F32 R24, R12, R4, R24 ;  /* 0x000000040c18723c */ /* 0x004fe20000001818 */
[-CC-:B------:R-:W-:Y:S01]  /*fa20*/  FFMA.FTZ R4, R99, R75.reuse, -R73.reuse ;  /* 0x0000004b63047223 */ /* 0x180fe20000010849 */
[----:B------:R-:W-:Y:S01]  /*fa30*/  FFMA.FTZ R5, R98, R75, -R73 ;  /* 0x0000004b62057223 */ /* 0x000fe20000010849 */
[----:B------:R-:W2:Y:S01]  /*fa40*/  MUFU.EX2 R99, R104 ;  /* 0x0000006800637308 */ /* 0x000ea20000000800 */
[----:B------:R-:W-:-:S03]  /*fa50*/  FADD.FTZ R35, R117, R35 ;  /* 0x0000002375237221 */ /* 0x000fc60000010000 */
[----:B------:R4:W-:Y:S01]  /*fa60*/  MUFU.EX2 R98, R4 ;  /* 0x0000000400627308 */ /* 0x0009e20000000800 */
[----:B------:R-:W-:Y:S01]  /*fa70*/  HMMA.16816.F32 R20, R12, R6, R20 ;  /* 0x000000060c14723c */ /* 0x000fe20000001814 */
[----:B---3--:R-:W3:Y:S02]  /*fa80*/  LDSM.16.MT88.4 R8, [R68+0x7c00] ;  /* 0x007c00004408783b */ /* 0x008ee40000004200 */
[----:B------:R-:W-:Y:S01]  /*fa90*/  MUFU.EX2 R34, R34 ;  /* 0x0000002200227308 */ /* 0x000fe20000000800 */
[----:B--2---:R-:W-:-:S04]  /*faa0*/  FADD.FTZ R35, R99, R35 ;  /* 0x0000002363237221 */ /* 0x004fc80000010000 */
[C---:B-1----:R-:W-:Y:S01]  /*fab0*/  HMMA.16816.F32 R36, R12.reuse, R16, R36 ;  /* 0x000000100c24723c */ /* 0x042fe20000001824 */
[----:B------:R-:W-:Y:S01]  /*fac0*/  FFMA.FTZ R16, R80, R75, -R72 ;  /* 0x0000004b50107223 */ /* 0x000fe20000010848 */
[----:B------:R-:W-:Y:S01]  /*fad0*/  F2FP.F16.F32.PACK_AB R17, R109, R110 ;  /* 0x0000006e6d11723e */ /* 0x000fe200000000ff */
[----:B----4-:R-:W-:Y:S01]  /*fae0*/  FADD.FTZ R4, R100, R113 ;  /* 0x0000007164047221 */ /* 0x010fe20000010000 */
[----:B------:R1:W-:Y:S03]  /*faf0*/  MUFU.EX2 R80, R81 ;  /* 0x0000005100507308 */ /* 0x0003e60000000800 */
[----:B------:R-:W-:Y:S01]  /*fb00*/  FADD.FTZ R95, R95, R4 ;  /* 0x000000045f5f7221 */ /* 0x000fe20000010000 */
[----:B------:R2:W4:Y:S01]  /*fb10*/  MUFU.EX2 R100, R5 ;  /* 0x0000000500647308 */ /* 0x0005220000000800 */
[----:B------:R-:W-:Y:S01]  /*fb20*/  HMMA.16816.F32 R28, R12, R18, R28 ;  /* 0x000000120c1c723c */ /* 0x000fe2000000181c */
[----:B------:R-:W-:Y:S01]  /*fb30*/  F2FP.F16.F32.PACK_AB R19, R91, R103 ;  /* 0x000000675b13723e */ /* 0x000fe200000000ff */
[----:B------:R-:W-:Y:S01]  /*fb40*/  FADD.FTZ R85, R85, R95 ;  /* 0x0000005f55557221 */ /* 0x000fe20000010000 */
[----:B------:R-:W-:Y:S03]  /*fb50*/  LDSM.16.MT88.4 R12, [R68+0x8000] ;  /* 0x00800000440c783b */ /* 0x000fe60000004200 */
[----:B------:R-:W-:Y:S01]  /*fb60*/  FADD.FTZ R85, R76, R85 ;  /* 0x000000554c557221 */ /* 0x000fe20000010000 */
[-CC-:B------:R-:W-:Y:S01]  /*fb70*/  FFMA.FTZ R76, R74, R75.reuse, -R73.reuse ;  /* 0x0000004b4a4c7223 */ /* 0x180fe20000010849 */
[----:B-1----:R-:W-:-:S02]  /*fb80*/  FFMA.FTZ R81, R79, R75, -R73 ;  /* 0x0000004b4f517223 */ /* 0x002fc40000010849 */
[----:B------:R-:W-:Y:S01]  /*fb90*/  FADD.FTZ R85, R71, R85 ;  /* 0x0000005547557221 */ /* 0x000fe20000010000 */
[----:B------:R1:W-:Y:S01]  /*fba0*/  MUFU.EX2 R79, R16 ;  /* 0x00000010004f7308 */ /* 0x0003e20000000800 */
[----:B--2---:R-:W2:Y:S02]  /*fbb0*/  LDSM.16.MT88.4 R4, [R42+0x7c00] ;  /* 0x007c00002a04783b */ /* 0x004ea40000004200 */
[----:B------:R-:W-:Y:S01]  /*fbc0*/  FADD.FTZ R70, R70, R85 ;  /* 0x0000005546467221 */ /* 0x000fe20000010000 */
[----:B----4-:R-:W-:Y:S01]  /*fbd0*/  F2FP.F16.F32.PACK_AB R18, R90, R100 ;  /* 0x000000645a12723e */ /* 0x010fe200000000ff */
[----:B------:R-:W-:Y:S02]  /*fbe0*/  MUFU.EX2 R74, R81 ;  /* 0x00000051004a7308 */ /* 0x000fe40000000800 */
[----:B------:R-:W-:-:S04]  /*fbf0*/  FADD.FTZ R70, R69, R70 ;  /* 0x0000004645467221 */ /* 0x000fc80000010000 */
[----:B------:R-:W-:Y:S01]  /*fc00*/  FADD.FTZ R70, R83, R70 ;  /* 0x0000004653467221 */ /* 0x000fe20000010000 */
[----:B-1----:R-:W-:-:S03]  /*fc10*/  F2FP.F16.F32.PACK_AB R16, R98, R99 ;  /* 0x000000636210723e */ /* 0x002fc600000000ff */
[----:B------:R-:W-:Y:S01]  /*fc20*/  FADD.FTZ R82, R82, R70 ;  /* 0x0000004652527221 */ /* 0x000fe20000010000 */
[----:B------:R-:W-:-:S03]  /*fc30*/  FADD.FTZ R98, R98, R35 ;  /* 0x0000002362627221 */ /* 0x000fc60000010000 */
[----:B------:R-:W-:Y:S01]  /*fc40*/  FADD.FTZ R82, R93, R82 ;  /* 0x000000525d527221 */ /* 0x000fe20000010000 */
[----:B------:R-:W-:Y:S01]  /*fc50*/  FADD.FTZ R98, R100, R98 ;  /* 0x0000006264627221 */ /* 0x000fe20000010000 */
[C---:B---3--:R-:W-:Y:S01]  /*fc60*/  HMMA.16816.F32 R24, R16.reuse, R8, R24 ;  /* 0x000000081018723c */ /* 0x048fe20000001818 */
[-CC-:B------:R-:W-:Y:S01]  /*fc70*/  FFMA.FTZ R8, R54, R75.reuse, -R73.reuse ;  /* 0x0000004b36087223 */ /* 0x180fe20000010849 */
[----:B------:R-:W-:Y:S01]  /*fc80*/  FADD.FTZ R92, R92, R82 ;  /* 0x000000525c5c7221 */ /* 0x000fe20000010000 */
[----:B------:R-:W-:Y:S01]  /*fc90*/  FFMA.FTZ R9, R52, R75, -R73 ;  /* 0x0000004b34097223 */ /* 0x000fe20000010849 */
[----:B------:R-:W1:Y:S01]  /*fca0*/  MUFU.EX2 R54, R76 ;  /* 0x0000004c00367308 */ /* 0x000e620000000800 */
[----:B------:R-:W-:Y:S01]  /*fcb0*/  FADD.FTZ R98, R90, R98 ;  /* 0x000000625a627221 */ /* 0x000fe20000010000 */
[----:B------:R-:W-:Y:S02]  /*fcc0*/  FADD.FTZ R92, R112, R92 ;  /* 0x0000005c705c7221 */ /* 0x000fe40000010000 */
[----:B------:R3:W-:Y:S01]  /*fcd0*/  MUFU.EX2 R52, R8 ;  /* 0x0000000800347308 */ /* 0x0007e20000000800 */
[----:B------:R-:W-:Y:S01]  /*fce0*/  HMMA.16816.F32 R20, R16, R10, R20 ;  /* 0x0000000a1014723c */ /* 0x000fe20000001814 */
[----:B------:R-:W-:-:S04]  /*fcf0*/  FADD.FTZ R92, R123, R92 ;  /* 0x0000005c7b5c7221 */ /* 0x000fc80000010000 */
[----:B------:R-:W-:-:S04]  /*fd00*/  FADD.FTZ R127, R127, R92 ;  /* 0x0000005c7f7f7221 */ /* 0x000fc80000010000 */
[----:B------:R-:W-:Y:S01]  /*fd10*/  FADD.FTZ R127, R126, R127 ;  /* 0x0000007f7e7f7221 */ /* 0x000fe20000010000 */
[C---:B--2---:R-:W-:Y:S03]  /*fd20*/  HMMA.16816.F32 R36, R16.reuse, R4, R36 ;  /* 0x000000041024723c */ /* 0x044fe60000001824 */
[----:B------:R-:W-:Y:S01]  /*fd30*/  FADD.FTZ R127, R132, R127 ;  /* 0x0000007f847f7221 */ /* 0x000fe20000010000 */
[-C--:B---3--:R-:W-:Y:S01]  /*fd40*/  FFMA.FTZ R8, R53, R75.reuse, -R72 ;  /* 0x0000004b35087223 */ /* 0x088fe20000010848 */
[----:B-1----:R-:W-:Y:S01]  /*fd50*/  F2FP.F16.F32.PACK_AB R4, R54, R74 ;  /* 0x0000004a3604723e */ /* 0x002fe200000000ff */
[----:B------:R-:W1:Y:S01]  /*fd60*/  MUFU.EX2 R53, R9 ;  /* 0x0000000900357308 */ /* 0x000e620000000800 */
[----:B------:R-:W-:Y:S01]  /*fd70*/  FADD.FTZ R135, R135, R127 ;  /* 0x0000007f87877221 */ /* 0x000fe20000010000 */
[----:B------:R-:W-:Y:S01]  /*fd80*/  F2FP.F16.F32.PACK_AB R5, R79, R80 ;  /* 0x000000504f05723e */ /* 0x000fe200000000ff */
[----:B------:R-:W-:Y:S01]  /*fd90*/  FADD.FTZ R74, R74, R98 ;  /* 0x000000624a4a7221 */ /* 0x000fe20000010000 */
[----:B------:R2:W3:Y:S01]  /*fda0*/  MUFU.EX2 R69, R8 ;  /* 0x0000000800457308 */ /* 0x0004e20000000800 */
[----:B------:R-:W-:Y:S01]  /*fdb0*/  FADD.FTZ R135, R134, R135 ;  /* 0x0000008786877221 */ /* 0x000fe20000010000 */
[----:B------:R-:W-:Y:S01]  /*fdc0*/  HMMA.16816.F32 R28, R16, R6, R28 ;  /* 0x00000006101c723c */ /* 0x000fe2000000181c */
[-CC-:B------:R-:W-:Y:S01]  /*fdd0*/  FFMA.FTZ R16, R47, R75.reuse, -R72.reuse ;  /* 0x0000004b2f107223 */ /* 0x180fe20000010848 */
[-C--:B------:R-:W-:Y:S01]  /*fde0*/  FFMA.FTZ R47, R46, R75.reuse, -R73 ;  /* 0x0000004b2e2f7223 */ /* 0x080fe20000010849 */
[----:B------:R-:W-:Y:S01]  /*fdf0*/  FADD.FTZ R135, R133, R135 ;  /* 0x0000008785877221 */ /* 0x000fe20000010000 */
[----:B------:R4:W-:Y:S01]  /*fe00*/  MUFU.EX2 R46, R48 ;  /* 0x00000030002e7308 */ /* 0x0009e20000000800 */
[-CC-:B------:R-:W-:Y:S01]  /*fe10*/  FFMA.FTZ R18, R51, R75.reuse, -R72.reuse ;  /* 0x0000004b33127223 */ /* 0x180fe20000010848 */
[-C--:B------:R-:W-:Y:S01]  /*fe20*/  FFMA.FTZ R17, R49, R75.reuse, -R72 ;  /* 0x0000004b31117223 */ /* 0x080fe20000010848 */
[----:B------:R-:W-:Y:S01]  /*fe30*/  FADD.FTZ R135, R137, R135 ;  /* 0x0000008789877221 */ /* 0x000fe20000010000 */
[----:B-1----:R-:W-:Y:S01]  /*fe40*/  F2FP.F16.F32.PACK_AB R6, R53, R52 ;  /* 0x000000343506723e */ /* 0x002fe200000000ff */
[-C--:B------:R-:W-:Y:S01]  /*fe50*/  FFMA.FTZ R19, R50, R75.reuse, -R73 ;  /* 0x0000004b32137223 */ /* 0x080fe20000010849 */
[----:B------:R-:W-:Y:S01]  /*fe60*/  MUFU.EX2 R16, R16 ;  /* 0x0000001000107308 */ /* 0x000fe20000000800 */
[----:B------:R-:W-:Y:S01]  /*fe70*/  FADD.FTZ R136, R136, R135 ;  /* 0x0000008788887221 */ /* 0x000fe20000010000 */
[----:B--2---:R-:W1:Y:S01]  /*fe80*/  LDSM.16.MT88.4 R8, [R42+0x8000] ;  /* 0x008000002a08783b */ /* 0x004e620000004200 */
[----:B---3--:R-:W-:Y:S01]  /*fe90*/  F2FP.F16.F32.PACK_AB R7, R69, R78 ;  /* 0x0000004e4507723e */ /* 0x008fe200000000ff */
[----:B------:R-:W-:Y:S01]  /*fea0*/  MUFU.EX2 R18, R18 ;  /* 0x0000001200127308 */ /* 0x000fe20000000800 */
[----:B------:R-:W-:Y:S01]  /*feb0*/  FADD.FTZ R136, R143, R136 ;  /* 0x000000888f887221 */ /* 0x000fe20000010000 */
[-CC-:B------:R-:W-:Y:S01]  /*fec0*/  FFMA.FTZ R49, R3, R75.reuse, -R73.reuse ;  /* 0x0000004b03317223 */ /* 0x180fe20000010849 */
[-CC-:B------:R-:W-:Y:S01]  /*fed0*/  FFMA.FTZ R51, R66, R75.reuse, -R73.reuse ;  /* 0x0000004b42337223 */ /* 0x180fe20000010849 */
[-CC-:B----4-:R-:W-:Y:S01]  /*fee0*/  FFMA.FTZ R48, R44, R75.reuse, -R73.reuse ;  /* 0x0000004b2c307223 */ /* 0x190fe20000010849 */
[----:B------:R-:W-:Y:S01]  /*fef0*/  FADD.FTZ R142, R142, R136 ;  /* 0x000000888e8e7221 */ /* 0x000fe20000010000 */
[C---:B------:R-:W-:Y:S01]  /*ff00*/  HMMA.16816.F32 R24, R4.reuse, R12, R24 ;  /* 0x0000000c0418723c */ /* 0x040fe20000001818 */
[----:B------:R2:W-:Y:S01]  /*ff10*/  MUFU.EX2 R44, R47 ;  /* 0x0000002f002c7308 */ /* 0x0005e20000000800 */
[-C--:B------:R-:W-:Y:S01]  /*ff20*/  FFMA.FTZ R50, R64, R75.reuse, -R73 ;  /* 0x0000004b40327223 */ /* 0x080fe20000010849 */
[----:B------:R-:W-:Y:S01]  /*ff30*/  FADD.FTZ R142, R160, R142 ;  /* 0x0000008ea08e7221 */ /* 0x000fe20000010000 */
[----:B------:R-:W-:Y:S01]  /*ff40*/  FADD.FTZ R74, R54, R74 ;  /* 0x0000004a364a7221 */ /* 0x000fe20000010000 */
[----:B------:R-:W-:Y:S01]  /*ff50*/  MUFU.EX2 R17, R17 ;  /* 0x0000001100117308 */ /* 0x000fe20000000800 */
[----:B------:R-:W-:Y:S01]  /*ff60*/  LDSM.16.MT88.4 R132, [R42+0x8c00] ;  /* 0x008c00002a84783b */ /* 0x000fe20000004200 */
[----:B------:R-:W-:Y:S01]  /*ff70*/  FADD.FTZ R171, R171, R142 ;  /* 0x0000008eabab7221 */ /* 0x000fe20000010000 */
[----:B------:R-:W-:Y:S01]  /*ff80*/  HMMA.16816.F32 R20, R4, R14, R20 ;  /* 0x0000000e0414723c */ /* 0x000fe20000001814 */
[----:B------:R-:W3:Y:S01]  /*ff90*/  MUFU.EX2 R19, R19 ;  /* 0x0000001300137308 */ /* 0x000ee20000000800 */
[----:B------:R-:W4:Y:S01]  /*ffa0*/  LDSM.16.MT88.4 R12, [R68+0x8400] ;  /* 0x00840000440c783b */ /* 0x000f220000004200 */
[----:B------:R-:W-:Y:S01]  /*ffb0*/  FADD.FTZ R171, R196, R171 ;  /* 0x000000abc4ab7221 */ /* 0x000fe20000010000 */
[----:B------:R-:W-:Y:S01]  /*ffc0*/  FADD.FTZ R52, R52, R74 ;  /* 0x0000004a34347221 */ /* 0x000fe20000010000 */
[----:B------:R-:W-:Y:S01]  /*ffd0*/  MUFU.EX2 R3, R65 ;  /* 0x0000004100037308 */ /* 0x000fe20000000800 */
[----:B------:R-:W-:Y:S01]  /*ffe0*/  LDSM.16.MT88.4 R140, [R68+0x8c00] ;  /* 0x008c0000448c783b */ /* 0x000fe20000004200 */
[----:B------:R-:W-:Y:S01]  /*fff0*/  FADD.FTZ R195, R195, R171 ;  /* 0x000000abc3c37221 */ /* 0x000fe20000010000 */
[----:B--2---:R-:W-:Y:S01]  /*10000*/  FFMA.FTZ R47, R45, R75, -R72 ;  /* 0x0000004b2d2f7223 */ /* 0x004fe20000010848 */
[----:B------:R-:W-:Y:S01]  /*10010*/  MUFU.EX2 R49, R49 ;  /* 0x0000003100317308 */ /* 0x000fe20000000800 */
[----:B------:R-:W-:Y:S01]  /*10020*/  FADD.FTZ R52, R53, R52 ;  /* 0x0000003435347221 */ /* 0x000fe20000010000 */
[----:B------:R-:W-:-:S02]  /*10030*/  FADD.FTZ R195, R201, R195 ;  /* 0x000000c3c9c37221 */ /* 0x000fc40000010000 */
[----:B------:R2:W5:Y:S02]  /*10040*/  MUFU.EX2 R45, R48 ;  /* 0x00000030002d7308 */ /* 0x0005640000000800 */
[----:B------:R-:W-:Y:S01]  /*10050*/  FADD.FTZ R195, R193, R195 ;  /* 0x000000c3c1c37221 */ /* 0x000fe20000010000 */
[----:B---3--:R-:W-:Y:S01]  /*10060*/  FADD.FTZ R52, R19, R52 ;  /* 0x0000003413347221 */ /* 0x008fe20000010000 */
[----:B------:R-:W3:Y:S02]  /*10070*/  MUFU.EX2 R47, R47 ;  /* 0x0000002f002f7308 */ /* 0x000ee40000000800 */
[----:B------:R-:W-:Y:S01]  /*10080*/  FADD.FTZ R170, R170, R195 ;  /* 0x000000c3aaaa7221 */ /* 0x000fe20000010000 */
[-C--:B------:R-:W-:Y:S01]  /*10090*/  FFMA.FTZ R195, R55, R75.reuse, -R72 ;  /* 0x0000004b37c37223 */ /* 0x080fe20000010848 */
[----:B------:R-:W4:Y:S02]  /*100a0*/  MUFU.EX2 R51, R51 ;  /* 0x0000003300337308 */ /* 0x000f240000000800 */
[----:B------:R-:W-:Y:S01]  /*100b0*/  FADD.FTZ R170, R167, R170 ;  /* 0x000000aaa7aa7221 */ /* 0x000fe20000010000 */
[C---:B-1----:R-:W-:Y:S01]  /*100c0*/  HMMA.16816.F32 R36, R4.reuse, R8, R36 ;  /* 0x000000080424723c */ /* 0x042fe20000001824 */
[----:B------:R-:W-:Y:S02]  /*100d0*/  MUFU.EX2 R50, R50 ;  /* 0x0000003200327308 */ /* 0x000fe40000000800 */
[----:B------:R-:W-:Y:S01]  /*100e0*/  FADD.FTZ R170, R164, R170 ;  /* 0x000000aaa4aa7221 */ /* 0x000fe20000010000 */
[----:B--2---:R-:W-:Y:S01]  /*100f0*/  FFMA.FTZ R48, R67, R75, -R72 ;  /* 0x0000004b43307223 */ /* 0x004fe20000010848 */
[----:B------:R-:W-:Y:S02]  /*10100*/  MUFU.EX2 R195, R195 ;  /* 0x000000c300c37308 */ /* 0x000fe40000000800 */
[----:B------:R-:W-:Y:S01]  /*10110*/  FADD.FTZ R170, R166, R170 ;  /* 0x000000aaa6aa7221 */ /* 0x000fe20000010000 */
[----:B------:R-:W-:Y:S01]  /*10120*/  HMMA.16816.F32 R28, R4, R10, R28 ;  /* 0x0000000a041c723c */ /* 0x000fe2000000181c */
[----:B------:R-:W1:Y:S01]  /*10130*/  LDSM.16.MT88.4 R8, [R42+0x8400] ;  /* 0x008400002a08783b */ /* 0x000e620000004200 */
[----:B------:R-:W-:Y:S01]  /*10140*/  F2FP.F16.F32.PACK_AB R4, R46, R19 ;  /* 0x000000132e04723e */ /* 0x000fe200000000ff */
[----:B------:R-:W-:Y:S01]  /*10150*/  FADD.FTZ R159, R159, R170 ;  /* 0x000000aa9f9f7221 */ /* 0x000fe20000010000 */
[----:B------:R-:W-:Y:S01]  /*10160*/  F2FP.F16.F32.PACK_AB R5, R17, R18 ;  /* 0x000000121105723e */ /* 0x000fe200000000ff */
[----:B------:R-:W2:Y:S01]  /*10170*/  MUFU.EX2 R48, R48 ;  /* 0x0000003000307308 */ /* 0x000ea20000000800 */
[----:B-----5:R-:W-:Y:S01]  /*10180*/  F2FP.F16.F32.PACK_AB R6, R45, R44 ;  /* 0x0000002c2d06723e */ /* 0x020fe200000000ff */
[----:B------:R-:W-:Y:S01]  /*10190*/  FADD.FTZ R159, R158, R159 ;  /* 0x0000009f9e9f7221 */ /* 0x000fe20000010000 */
[----:B---3--:R-:W-:Y:S01]  /*101a0*/  F2FP.F16.F32.PACK_AB R7, R47, R16 ;  /* 0x000000102f07723e */ /* 0x008fe200000000ff */
[----:B------:R-:W-:-:S02]  /*101b0*/  FADD.FTZ R46, R46, R52 ;  /* 0x000000342e2e7221 */ /* 0x000fc40000010000 */
[----:B------:R-:W-:Y:S02]  /*101c0*/  FADD.FTZ R194, R194, R159 ;  /* 0x0000009fc2c27221 */ /* 0x000fe40000010000 */
[----:B------:R-:W-:Y:S02]  /*101d0*/  FADD.FTZ R46, R44, R46 ;  /* 0x0000002e2c2e7221 */ /* 0x000fe40000010000 */
[----:B------:R-:W-:Y:S01]  /*101e0*/  FADD.FTZ R194, R124, R194 ;  /* 0x000000c27cc27221 */ /* 0x000fe20000010000 */
[----:B----4-:R-:W-:Y:S01]  /*101f0*/  HMMA.16816.F32 R24, R4, R12, R24 ;  /* 0x0000000c0418723c */ /* 0x010fe20000001818 */
[----:B------:R-:W-:Y:S02]  /*10200*/  FADD.FTZ R45, R45, R46 ;  /* 0x0000002e2d2d7221 */ /* 0x000fe40000010000 */
[----:B------:R-:W-:Y:S01]  /*10210*/  FADD.FTZ R194, R32, R194 ;  /* 0x000000c220c27221 */ /* 0x000fe20000010000 */
[----:B------:R-:W-:Y:S01]  /*10220*/  FFMA.FTZ R32, R57, R75, -R72 ;  /* 0x0000004b39207223 */ /* 0x000fe20000010848 */
[----:B------:R-:W-:-:S02]  /*10230*/  FADD.FTZ R45, R49, R45 ;  /* 0x0000002d312d7221 */ /* 0x000fc40000010000 */
[----:B------:R-:W-:Y:S01]  /*10240*/  FADD.FTZ R33, R33, R194 ;  /* 0x000000c221217221 */ /* 0x000fe20000010000 */
[----:B------:R-:W-:Y:S01]  /*10250*/  HMMA.16816.F32 R20, R4, R14, R20 ;  /* 0x0000000e0414723c */ /* 0x000fe20000001814 */
[----:B------:R-:W3:Y:S01]  /*10260*/  LDSM.16.MT88.4 R12, [R68+0x8800] ;  /* 0x00880000440c783b */ /* 0x000ee20000004200 */
[-C--:B------:R-:W-:Y:S01]  /*10270*/  FFMA.FTZ R194, R43, R75.reuse, -R73 ;  /* 0x0000004b2bc27223 */ /* 0x080fe20000010849 */
[----:B------:R-:W-:Y:S01]  /*10280*/  FADD.FTZ R33, R118, R33 ;  /* 0x0000002176217221 */ /* 0x000fe20000010000 */
[----:B------:R-:W-:Y:S03]  /*10290*/  MUFU.EX2 R32, R32 ;  /* 0x0000002000207308 */ /* 0x000fe60000000800 */
[----:B------:R-:W-:Y:S01]  /*102a0*/  FADD.FTZ R33, R110, R33 ;  /* 0x000000216e217221 */ /* 0x000fe20000010000 */
[----:B------:R-:W-:Y:S03]  /*102b0*/  MUFU.EX2 R194, R194 ;  /* 0x000000c200c27308 */ /* 0x000fe60000000800 */
[----:B------:R-:W-:Y:S01]  /*102c0*/  FADD.FTZ R109, R109, R33 ;  /* 0x000000216d6d7221 */ /* 0x000fe20000010000 */
[----:B------:R-:W-:-:S03]  /*102d0*/  FFMA.FTZ R33, R60, R75, -R73 ;  /* 0x0000004b3c217223 */ /* 0x000fc60000010849 */
[----:B------:R-:W-:Y:S01]  /*102e0*/  FADD.FTZ R109, R103, R109 ;  /* 0x0000006d676d7221 */ /* 0x000fe20000010000 */
[C---:B-1----:R-:W-:Y:S01]  /*102f0*/  HMMA.16816.F32 R36, R4.reuse, R8, R36 ;  /* 0x000000080424723c */ /* 0x042fe20000001824 */
[----:B------:R-:W-:Y:S02]  /*10300*/  F2FP.F16.F32.PACK_AB R8, R51, R49 ;  /* 0x000000313308723e */ /* 0x000fe400000000ff */
[----:B------:R-:W-:Y:S01]  /*10310*/  FADD.FTZ R109, R91, R109 ;  /* 0x0000006d5b6d7221 */ /* 0x000fe20000010000 */
[----:B--2---:R-:W-:Y:S01]  /*10320*/  F2FP.F16.F32.PACK_AB R9, R48, R40 ;  /* 0x000000283009723e */ /* 0x004fe200000000ff */
[----:B------:R-:W1:Y:S01]  /*10330*/  MUFU.EX2 R33, R33 ;  /* 0x0000002100217308 */ /* 0x000e620000000800 */
[----:B------:R-:W-:Y:S01]  /*10340*/  FADD.FTZ R51, R51, R45 ;  /* 0x0000002d33337221 */ /* 0x000fe20000010000 */
[----:B------:R-:W-:Y:S01]  /*10350*/  FADD.FTZ R109, R80, R109 ;  /* 0x0000006d506d7221 */ /* 0x000fe20000010000 */
[----:B------:R-:W-:Y:S01]  /*10360*/  HMMA.16816.F32 R28, R4, R10, R28 ;  /* 0x0000000a041c723c */ /* 0x000fe2000000181c */
[----:B------:R-:W2:Y:S02]  /*10370*/  LDSM.16.MT88.4 R4, [R42+0x8800] ;  /* 0x008800002a04783b */ /* 0x000ea40000004200 */
[----:B------:R-:W-:Y:S01]  /*10380*/  FADD.FTZ R79, R79, R109 ;  /* 0x0000006d4f4f7221 */ /* 0x000fe20000010000 */
[----:B------:R-:W-:Y:S01]  /*10390*/  F2FP.F16.F32.PACK_AB R10, R62, R50 ;  /* 0x000000323e0a723e */ /* 0x000fe200000000ff */
[----:B------:R-:W-:Y:S01]  /*103a0*/  FADD.FTZ R51, R50, R51 ;  /* 0x0000003332337221 */ /* 0x000fe20000010000 */
[----:B------:R-:W-:Y:S01]  /*103b0*/  F2FP.F16.F32.PACK_AB R11, R63, R3 ;  /* 0x000000033f0b723e */ /* 0x000fe200000000ff */
[----:B------:R-:W-:-:S02]  /*103c0*/  FADD.FTZ R79, R78, R79 ;  /* 0x0000004f4e4f7221 */ /* 0x000fc40000010000 */
[----:B------:R-:W-:Y:S02]  /*103d0*/  FADD.FTZ R62, R62, R51 ;  /* 0x000000333e3e7221 */ /* 0x000fe40000010000 */
[----:B------:R-:W-:Y:S02]  /*103e0*/  FADD.FTZ R69, R69, R79 ;  /* 0x0000004f45457221 */ /* 0x000fe40000010000 */
[----:B-1----:R-:W-:Y:S02]  /*103f0*/  FADD.FTZ R62, R33, R62 ;  /* 0x0000003e213e7221 */ /* 0x002fe40000010000 */
[----:B------:R-:W-:Y:S01]  /*10400*/  FADD.FTZ R69, R18, R69 ;  /* 0x0000004512457221 */ /* 0x000fe20000010000 */
[----:B---3--:R-:W-:Y:S01]  /*10410*/  HMMA.16816.F32 R24, R8, R12, R24 ;  /* 0x0000000c0818723c */ /* 0x008fe20000001818 */
[-CC-:B------:R-:W-:Y:S02]  /*10420*/  FFMA.FTZ R12, R61, R75.reuse, -R72.reuse ;  /* 0x0000004b3d0c7223 */ /* 0x180fe40000010848 */
[----:B------:R-:W-:Y:S01]  /*10430*/  FADD.FTZ R17, R17, R69 ;  /* 0x0000004511117221 */ /* 0x000fe20000010000 */
[----:B------:R-:W-:Y:S01]  /*10440*/  FFMA.FTZ R13, R59, R75, -R72 ;  /* 0x0000004b3b0d7223 */ /* 0x000fe20000010848 */
[----:B------:R-:W-:-:S02]  /*10450*/  FADD.FTZ R62, R34, R62 ;  /* 0x0000003e223e7221 */ /* 0x000fc40000010000 */
[----:B------:R-:W-:Y:S01]  /*10460*/  FADD.FTZ R17, R16, R17 ;  /* 0x0000001110117221 */ /* 0x000fe20000010000 */
[----:B------:R-:W-:Y:S01]  /*10470*/  MUFU.EX2 R12, R12 ;  /* 0x0000000c000c7308 */ /* 0x000fe20000000800 */
[----:B------:R-:W-:Y:S02]  /*10480*/  HMMA.16816.F32 R20, R8, R14, R20 ;  /* 0x0000000e0814723c */ /* 0x000fe40000001814 */
[----:B------:R-:W-:Y:S01]  /*10490*/  FADD.FTZ R47, R47, R17 ;  /* 0x000000112f2f7221 */ /* 0x000fe20000010000 */
[----:B------:R-:W1:Y:S03]  /*104a0*/  MUFU.EX2 R13, R13 ;  /* 0x0000000d000d7308 */ /* 0x000e660000000800 */
[----:B------:R-:W-:Y:S01]  /*104b0*/  FADD.FTZ R47, R40, R47 ;  /* 0x0000002f282f7221 */ /* 0x000fe20000010000 */
[----:B------:R-:W3:Y:S03]  /*104c0*/  MUFU.EX2 R14, R56 ;  /* 0x00000038000e7308 */ /* 0x000ee60000000800 */
[----:B------:R-:W-:-:S04]  /*104d0*/  FADD.FTZ R48, R48, R47 ;  /* 0x0000002f30307221 */ /* 0x000fc80000010000 */
[----:B------:R-:W-:Y:S01]  /*104e0*/  FADD.FTZ R48, R3, R48 ;  /* 0x0000003003307221 */ /* 0x000fe20000010000 */
[C---:B--2---:R-:W-:Y:S03]  /*104f0*/  HMMA.16816.F32 R36, R8.reuse, R4, R36 ;  /* 0x000000040824723c */ /* 0x044fe60000001824 */
[----:B------:R-:W-:Y:S01]  /*10500*/  FADD.FTZ R63, R63, R48 ;  /* 0x000000303f3f7221 */ /* 0x000fe20000010000 */
[----:B------:R-:W-:Y:S02]  /*10510*/  F2FP.F16.F32.PACK_AB R4, R34, R33 ;  /* 0x000000212204723e */ /* 0x000fe400000000ff */
[C---:B-1----:R-:W-:Y:S01]  /*10520*/  F2FP.F16.F32.PACK_AB R5, R13.reuse, R12 ;  /* 0x0000000c0d05723e */ /* 0x042fe200000000ff */
[----:B------:R-:W-:Y:S01]  /*10530*/  FADD.FTZ R63, R12, R63 ;  /* 0x0000003f0c3f7221 */ /* 0x000fe20000010000 */
[----:B---3--:R-:W-:Y:S01]  /*10540*/  FADD.FTZ R62, R14, R62 ;  /* 0x0000003e0e3e7221 */ /* 0x008fe20000010000 */
[----:B------:R-:W-:Y:S01]  /*10550*/  HMMA.16816.F32 R28, R8, R6, R28 ;  /* 0x00000006081c723c */ /* 0x000fe2000000181c */
[C---:B------:R-:W-:Y:S01]  /*10560*/  F2FP.F16.F32.PACK_AB R6, R194.reuse, R14 ;  /* 0x0000000ec206723e */ /* 0x040fe200000000ff */
[----:B------:R-:W-:Y:S01]  /*10570*/  FADD.FTZ R63, R13, R63 ;  /* 0x0000003f0d3f7221 */ /* 0x000fe20000010000 */
[----:B------:R-:W-:Y:S01]  /*10580*/  F2FP.F16.F32.PACK_AB R7, R195, R32 ;  /* 0x00000020c307723e */ /* 0x000fe200000000ff */
[----:B------:R-:W-:-:S02]  /*10590*/  FADD.FTZ R194, R194, R62 ;  /* 0x0000003ec2c27221 */ /* 0x000fc40000010000 */
[----:B------:R-:W-:-:S04]  /*105a0*/  FADD.FTZ R63, R32, R63 ;  /* 0x0000003f203f7221 */ /* 0x000fc80000010000 */
[----:B------:R-:W-:Y:S01]  /*105b0*/  HMMA.16816.F32 R144, R4, R140, R24 ;  /* 0x0000008c0490723c */ /* 0x000fe20000001818 */
[----:B------:R-:W-:-:S07]  /*105c0*/  FADD.FTZ R195, R195, R63 ;  /* 0x0000003fc3c37221 */ /* 0x000fce0000010000 */
[C---:B------:R-:W-:Y:S08]  /*105d0*/  HMMA.16816.F32 R136, R4.reuse, R132, R36 ;  /* 0x000000840488723c */ /* 0x040ff00000001824 */
[C---:B------:R-:W-:Y:S08]  /*105e0*/  HMMA.16816.F32 R140, R4.reuse, R142, R20 ;  /* 0x0000008e048c723c */ /* 0x040ff00000001814 */
[----:B------:R-:W-:Y:S01]  /*105f0*/  HMMA.16816.F32 R132, R4, R134, R28 ;  /* 0x000000860484723c */ /* 0x000fe2000000181c */
[----:B------:R-:W-:-:S04]  /*10600*/  NOP ;  /* 0x0000000000007918 */ /* 0x000fc80000000000 */
[----:B------:R-:W-:-:S15]  /*10610*/  @!P6 BRA `(.L_x_1095) ;  /* 0x00000054004ce947 */ /* 0x000fde0003800000 */
[----:B------:R-:W-:Y:S01]  /*10620*/  ISETP.NE.U32.AND P0, PT, R190, RZ, PT ;  /* 0x000000ffbe00720c */ /* 0x000fe20003f05070 */
[----:B------:R-:W-:Y:S01]  /*10630*/  VIADD R193, R41, 0xfffffffe ;  /* 0xfffffffe29c17836 */ /* 0x000fe20000000000 */
[----:B------:R-:W-:Y:S01]  /*10640*/  MOV R153, R0 ;  /* 0x0000000000997202 */ /* 0x000fe20000000f00 */
[----:B------:R-:W-:Y:S01]  /*10650*/  IMAD.MOV.U32 R152, RZ, RZ, R2 ;  /* 0x000000ffff987224 */ /* 0x000fe200078e0002 */
[----:B------:R-:W-:-:S13]  /*10660*/  ISETP.NE.AND.EX P4, PT, R191, RZ, PT, P0 ;  /* 0x000000ffbf00720c */ /* 0x000fda0003f85300 */
.L_x_1102:
[----:B------:R-:W-:Y:S01]  /*10670*/  MOV R3, R179 ;  /* 0x000000b300037202 */ /* 0x000fe20000000f00 */
[----:B------:R-:W-:Y:S04]  /*10680*/  DEPBAR.LE SB0, 0x0 ;  /* 0x000080000000791a */ /* 0x000fe80000000000 */
[----:B------:R-:W-:Y:S05]  /*10690*/  WARPSYNC.ALL ;  /* 0x0000000000007948 */ /* 0x000fea0003800000 */
[----:B------:R-:W-:Y:S01]  /*106a0*/  BAR.SYNC.DEFER_BLOCKING 0x0 ;  /* 0x0000000000007b1d */ /* 0x000fe20000010000 */
[----:B------:R-:W-:Y:S01]  /*106b0*/  MOV R2, R178 ;  /* 0x000000b200027202 */ /* 0x000fe20000000f00 */
[----:B------:R-:W-:Y:S05]  /*106c0*/  @!P4 IMAD.MOV.U32 R0, RZ, RZ, RZ ;  /* 0x000000ffff00c224 */ /* 0x000fea00078e00ff */
[----:B------:R-:W-:Y:S01]  /*106d0*/  @!P4 IADD3 R0, P0, PT, RZ, -R0, RZ ;  /* 0x80000000ff00c210 */ /* 0x000fe20007f1e0ff */
[----:B------:R-:W2:Y:S01]  /*106e0*/  @!P4 LD.E R4, desc[UR4][R150.64+0x40] ;  /* 0x000040049604c980 */ /* 0x000ea2000c101900 */
[----:B------:R-:W-:Y:S01]  /*106f0*/  BSSY.RECONVERGENT B0, `(.L_x_1096) ;  /* 0x0000047000007945 */ /* 0x000fe20003800200 */
[----:B--2---:R-:W-:Y:S04]  /*10700*/  @!P4 IMAD.SHL.U32 R4, R4, 0x100, RZ ;  /* 0x000001000404c824 */ /* 0x004fe800078e00ff */
[----:B------:R-:W-:Y:S01]  /*10710*/  @!P4 IMAD.X R4, RZ, RZ, ~R4, P0 ;  /* 0x000000ffff04c224 */ /* 0x000fe200000e0e04 */
[----:B------:R-:W-:Y:S04]  /*10720*/  ISETP.GE.AND P0, PT, R148, R184, PT ;  /* 0x000000b89400720c */ /* 0x000fe80003f06270 */
[----:B------:R-:W-:Y:S04]  /*10730*/  @!P4 SHF.R.S64 R0, R0, 0x1f, R4 ;  /* 0x0000001f0000c819 */ /* 0x000fe80000001004 */
[----:B------:R-:W-:Y:S01]  /*10740*/  @!P4 IADD3 R179, P1, PT, R179, R0, RZ ;  /* 0x00000000b3b3c210 */ /* 0x000fe20007f3e0ff */
[----:B------:R-:W-:Y:S03]  /*10750*/  IMAD.SHL.U32 R0, R174, 0x40, RZ ;  /* 0x00000040ae007824 */ /* 0x000fe600078e00ff */
[----:B------:R-:W-:Y:S01]  /*10760*/  @!P4 LEA.HI.X.SX32 R178, R4, R178, 0x1, P1 ;  /* 0x000000b204b2c211 */ /* 0x000fe200008f0eff */
[----:B------:R-:W-:Y:S08]  /*10770*/  @!P4 BRA `(.L_x_1097) ;  /* 0x0000000000f8c947 */ /* 0x000ff00003800000 */
[----:B------:R-:W-:Y:S01]  /*10780*/  VIADD R4, R192, 0xffffff00 ;  /* 0xffffff00c0047836 */ /* 0x000fe20000000000 */
[----:B------:R-:W2:Y:S01]  /*10790*/  LD.E R11, desc[UR4][R150.64+0x170] ;  /* 0x00017004960b7980 */ /* 0x000ea2000c101900 */
[----:B------:R-:W-:Y:S03]  /*107a0*/  IABS R7, R192 ;  /* 0x000000c000077213 */ /* 0x000fe60000000000 */
[----:B------:R-:W-:Y:S01]  /*107b0*/  IABS R5, R4 ;  /* 0x0000000400057213 */ /* 0x000fe20000000000 */
[----:B------:R-:W3:Y:S01]  /*107c0*/  LD.E.64 R14, desc[UR4][R150.64+0x28] ;  /* 0x00002804960e7980 */ /* 0x000ee2000c101b00 */
        /* <DEDUP_REMOVED lines=42> */
[----:B------:R-:W4:Y:S04]  /*10a70*/  LD.E R5, desc[UR4][R4.64] ;  /* 0x0000000404057980 */ /* 0x000f28000c101900 */
[----:B------:R1:W4:Y:S02]  /*10a80*/  LD.E R4, desc[UR4][R6.64] ;  /* 0x0000000406047980 */ /* 0x000324000c101900 */
[----:B-1----:R-:W-:Y:S01]  /*10a90*/  SHF.R.S32.HI R7, RZ, 0x1f, R11 ;  /* 0x0000001fff077819 */ /* 0x002fe2000001140b */
        /* <DEDUP_REMOVED lines=12> */
.L_x_1097:
[----:B------:R-:W-:Y:S05]  /*10b60*/  BSYNC.RECONVERGENT B0 ;  /* 0x0000000000007941 */ /* 0x000fea0003800200 */
.L_x_1096:
[-C--:B------:R-:W-:Y:S01]  /*10b70*/  @!P0 MOV R6, R179.reuse ;  /* 0x000000b300068202 */ /* 0x080fe20000000f00 */
[----:B------:R-:W1:Y:S01]  /*10b80*/  S2UR UR7, SR_CgaCtaId ;  /* 0x00000000000779c3 */ /* 0x000e620000008800 */
[----:B------:R-:W-:Y:S01]  /*10b90*/  @!P0 MOV R7, R178 ;  /* 0x000000b200078202 */ /* 0x000fe20000000f00 */
[----:B------:R-:W-:Y:S01]  /*10ba0*/  UMOV UR8, 0x400 ;  /* 0x0000040000087882 */ /* 0x000fe20000000000 */
[----:B------:R-:W-:Y:S01]  /*10bb0*/  IADD3 R4, P1, PT, R0, R179, RZ ;  /* 0x000000b300047210 */ /* 0x000fe20007f3e0ff */
[----:B------:R-:W2:Y:S01]  /*10bc0*/  S2R R155, SR_TID.X ;  /* 0x00000000009b7919 */ /* 0x000ea20000002100 */
[----:B------:R-:W-:Y:S01]  /*10bd0*/  SHF.L.U64.HI R2, R174, 0x6, R175 ;  /* 0x00000006ae027819 */ /* 0x000fe200000102af */
[----:B------:R-:W-:Y:S01]  /*10be0*/  BSSY.RECONVERGENT B1, `(.L_x_1098) ;  /* 0x0000253000017945 */ /* 0x000fe20003800200 */
[----:B------:R-:W-:Y:S01]  /*10bf0*/  IADD3 R12, P2, PT, R4, R0, RZ ;  /* 0x00000000040c7210 */ /* 0x000fe20007f5e0ff */
[----:B------:R-:W-:Y:S01]  /*10c00*/  @!PT LDS RZ, [RZ] ;  /* 0x00000000fffff984 */ /* 0x000fe20000000800 */
[----:B------:R-:W-:Y:S01]  /*10c10*/  @!PT LDS RZ, [RZ] ;  /* 0x00000000fffff984 */ /* 0x000fe20000000800 */
[----:B------:R-:W-:Y:S01]  /*10c20*/  @!PT LDS RZ, [RZ] ;  /* 0x00000000fffff984 */ /* 0x000fe20000000800 */
[----:B------:R3:W-:Y:S01]  /*10c30*/  @!P0 LDGSTS.E.BYPASS.LTC128B.128 [R185+0x5000], desc[UR4][R6.64] ;  /* 0x0500000006b98fae */ /* 0x0007e2000b981a04 */
[----:B------:R-:W-:Y:S02]  /*10c40*/  IADD3.X R5, PT, PT, R2, R178, RZ, P1, !PT ;  /* 0x000000b202057210 */ /* 0x000fe40000ffe4ff */
[----:B------:R-:W-:Y:S02]  /*10c50*/  IADD3 R10, P1, PT, R12, R0, RZ ;  /* 0x000000000c0a7210 */ /* 0x000fe40007f3e0ff */
[----:B------:R-:W-:Y:S02]  /*10c60*/  IADD3.X R13, PT, PT, R5, R2, RZ, P2, !PT ;  /* 0x00000002050d7210 */ /* 0x000fe400017fe4ff */
[----:B------:R-:W-:Y:S01]  /*10c70*/  IADD3 R8, P2, PT, R10, R0, RZ ;  /* 0x000000000a087210 */ /* 0x000fe20007f5e0ff */
[----:B------:R-:W-:Y:S01]  /*10c80*/  @P0 STS.128 [R185+0x5000], RZ ;  /* 0x005000ffb9000388 */ /* 0x000fe20000000c00 */
[-C--:B------:R-:W-:Y:S04]  /*10c90*/  IADD3.X R11, PT, PT, R13, R2.reuse, RZ, P1, !PT ;  /* 0x000000020d0b7210 */ /* 0x080fe80000ffe4ff */
[----:B------:R-:W-:Y:S03]  /*10ca0*/  IADD3.X R9, PT, PT, R11, R2, RZ, P2, !PT ;  /* 0x000000020b097210 */ /* 0x000fe600017fe4ff */
[----:B------:R-:W-:Y:S01]  /*10cb0*/  @!PT LDS RZ, [RZ] ;  /* 0x00000000fffff984 */ /* 0x000fe20000000800 */
[----:B------:R-:W-:Y:S01]  /*10cc0*/  @!PT LDS RZ, [RZ] ;  /* 0x00000000fffff984 */ /* 0x000fe20000000800 */
[----:B------:R-:W-:Y:S01]  /*10cd0*/  @!PT LDS RZ, [RZ] ;  /* 0x00000000fffff984 */ /* 0x000fe20000000800 */
[----:B------:R4:W-:Y:S08]  /*10ce0*/  @!P0 LDGSTS.E.BYPASS.LTC128B.128 [R185+0x5800], desc[UR4][R4.64] ;  /* 0x0580000004b98fae */ /* 0x0009f0000b981a04 */
[----:B------:R-:W-:Y:S01]  /*10cf0*/  @P0 STS.128 [R185+0x5800], RZ ;  /* 0x005800ffb9000388 */ /* 0x000fe20000000c00 */
[----:B---3--:R-:W-:Y:S01]  /*10d00*/  IADD3 R6, P1, PT, R8, R0, RZ ;  /* 0x0000000008067210 */ /* 0x008fe20007f3e0ff */
[----:B-1----:R-:W-:Y:S01]  /*10d10*/  ULEA UR6, UR7, UR8, 0x18 ;  /* 0x0000000807067291 */ /* 0x002fe2000f8ec0ff */
[----:B--2---:R-:W-:Y:S02]  /*10d20*/  SHF.L.U32 R171, R155, 0x5, RZ ;  /* 0x000000059bab7819 */ /* 0x004fe400000006ff */
[----:B------:R-:W-:Y:S03]  /*10d30*/  IADD3.X R7, PT, PT, R9, R2, RZ, P1, !PT ;  /* 0x0000000209077210 */ /* 0x000fe60000ffe4ff */
[----:B------:R-:W-:Y:S01]  /*10d40*/  @!PT LDS RZ, [RZ] ;  /* 0x00000000fffff984 */ /* 0x000fe20000000800 */
[----:B------:R-:W-:Y:S01]  /*10d50*/  @!PT LDS RZ, [RZ] ;  /* 0x00000000fffff984 */ /* 0x000fe20000000800 */
[----:B------:R-:W-:Y:S01]  /*10d60*/  @!PT LDS RZ, [RZ] ;  /* 0x00000000fffff984 */ /* 0x000fe20000000800 */
[----:B------:R1:W-:Y:S01]  /*10d70*/  @!P0 LDGSTS.E.BYPASS.LTC128B.128 [R185+0x6000], desc[UR4][R12.64] ;  /* 0x060000000cb98fae */ /* 0x0003e2000b981a04 */
[C---:B------:R-:W-:Y:S02]  /*10d80*/  SHF.L.U32 R3, R155.reuse, 0x4, RZ ;  /* 0x000000049b037819 */ /* 0x040fe400000006ff */
[----:B------:R-:W-:Y:S02]  /*10d90*/  SHF.L.U32 R154, R155, 0x2, RZ ;  /* 0x000000029b9a7819 */ /* 0x000fe400000006ff */
[C---:B------:R-:W-:Y:S02]  /*10da0*/  LOP3.LUT R169, R3.reuse, 0x3e00, RZ, 0xc0, !PT ;  /* 0x00003e0003a97812 */ /* 0x040fe400078ec0ff */
[----:B------:R-:W-:Y:S01]  /*10db0*/  LOP3.LUT R3, R3, 0x100, RZ, 0xc0, !PT ;  /* 0x0000010003037812 */ /* 0x000fe200078ec0ff */
[----:B------:R-:W-:Y:S01]  /*10dc0*/  @P0 STS.128 [R185+0x6000], RZ ;  /* 0x006000ffb9000388 */ /* 0x000fe20000000c00 */
[--C-:B------:R-:W-:Y:S02]  /*10dd0*/  LOP3.LUT R160, R169, 0x20, R171.reuse, 0xf8, !PT ;  /* 0x00000020a9a07812 */ /* 0x100fe400078ef8ab */
[----:B----4-:R-:W-:Y:S02]  /*10de0*/  IADD3 R4, P2, PT, R6, R0, RZ ;  /* 0x0000000006047210 */ /* 0x010fe40007f5e0ff */
[--C-:B------:R-:W-:Y:S02]  /*10df0*/  LOP3.LUT R3, R3, 0x20, R171.reuse, 0xf8, !PT ;  /* 0x0000002003037812 */ /* 0x100fe400078ef8ab */
[----:B------:R-:W-:Y:S01]  /*10e00*/  IADD3.X R5, PT, PT, R7, R2, RZ, P2, !PT ;  /* 0x0000000207057210 */ /* 0x000fe200017fe4ff */
[----:B------:R-:W-:Y:S01]  /*10e10*/  @!PT LDS RZ, [RZ] ;  /* 0x00000000fffff984 */ /* 0x000fe20000000800 */
[----:B------:R-:W-:Y:S01]  /*10e20*/  @!PT LDS RZ, [RZ] ;  /* 0x00000000fffff984 */ /* 0x000fe20000000800 */
[----:B------:R-:W-:Y:S01]  /*10e30*/  @!PT LDS RZ, [RZ] ;  /* 0x00000000fffff984 */ /* 0x000fe20000000800 */
[----:B------:R-:W-:Y:S01]  /*10e40*/  @!P0 LDGSTS.E.BYPASS.LTC128B.128 [R185+0x6800], desc[UR4][R10.64] ;  /* 0x068000000ab98fae */ /* 0x000fe2000b981a04 */
[----:B------:R-:W-:Y:S02]  /*10e50*/  LOP3.LUT R160, R160, 0x100, R171, 0xf8, !PT ;  /* 0x00000100a0a07812 */ /* 0x000fe400078ef8ab */
[----:B------:R-:W-:Y:S04]  /*10e60*/  SHF.R.U32.HI R168, RZ, 0x1, R155 ;  /* 0x00000001ffa87819 */ /* 0x000fe8000001169b */
[----:B------:R-:W-:Y:S01]  /*10e70*/  LOP3.LUT R170, R168, 0x8, RZ, 0xc0, !PT ;  /* 0x00000008a8aa7812 */ /* 0x000fe200078ec0ff */
[----:B------:R-:W-:Y:S01]  /*10e80*/  @P0 STS.128 [R185+0x6800], RZ ;  /* 0x006800ffb9000388 */ /* 0x000fe20000000c00 */
[----:B-1----:R-:W-:Y:S02]  /*10e90*/  @!P0 IADD3 R12, P1, PT, R4, R0, RZ ;  /* 0x00000000040c8210 */ /* 0x002fe40007f3e0ff */
[----:B------:R-:W-:Y:S02]  /*10ea0*/  LOP3.LUT R0, R154, 0x18, RZ, 0xc0, !PT ;  /* 0x000000189a007812 */ /* 0x000fe400078ec0ff */
[----:B------:R-:W-:Y:S03]  /*10eb0*/  @!P0 IADD3.X R13, PT, PT, R5, R2, RZ, P1, !PT ;  /* 0x00000002050d8210 */ /* 0x000fe60000ffe4ff */
[----:B------:R-:W-:Y:S01]  /*10ec0*/  @!PT LDS RZ, [RZ] ;  /* 0x00000000fffff984 */ /* 0x000fe20000000800 */
[----:B------:R-:W-:Y:S01]  /*10ed0*/  @!PT LDS RZ, [RZ] ;  /* 0x00000000fffff984 */ /* 0x000fe20000000800 */
[----:B------:R-:W-:Y:S01]  /*10ee0*/  @!PT LDS RZ, [RZ] ;  /* 0x00000000fffff984 */ /* 0x000fe20000000800 */
[----:B------:R1:W-:Y:S01]  /*10ef0*/  @!P0 LDGSTS.E.BYPASS.LTC128B.128 [R185+0x7000], desc[UR4][R8.64] ;  /* 0x0700000008b98fae */ /* 0x0003e2000b981a04 */
[----:B------:R-:W-:Y:S02]  /*10f00*/  LOP3.LUT R2, R155, 0x8, RZ, 0xc0, !PT ;  /* 0x000000089b027812 */ /* 0x000fe400078ec0ff */
[--C-:B------:R-:W-:Y:S02]  /*10f10*/  LOP3.LUT R170, R170, 0xc0, R171.reuse, 0xf8, !PT ;  /* 0x000000c0aaaa7812 */ /* 0x100fe400078ef8ab */
[----:B------:R-:W-:Y:S02]  /*10f20*/  LOP3.LUT R2, R2, 0xc0, R171, 0xf8, !PT ;  /* 0x000000c002027812 */ /* 0x000fe400078ef8ab */
[----:B------:R-:W-:Y:S01]  /*10f30*/  LOP3.LUT R170, R170, R0, RZ, 0x3c, !PT ;  /* 0x00000000aaaa7212 */ /* 0x000fe200078e3cff */
[----:B------:R-:W-:Y:S01]  /*10f40*/  @P0 STS.128 [R185+0x7000], RZ ;  /* 0x007000ffb9000388 */ /* 0x000fe20000000c00 */
[----:B------:R-:W-:Y:S02]  /*10f50*/  LOP3.LUT R2, R3, R2, R0, 0xf6, !PT ;  /* 0x0000000203027212 */ /* 0x000fe400078ef600 */
[----:B------:R-:W-:Y:S02]  /*10f60*/  LOP3.LUT R160, R160, R170, RZ, 0xfc, !PT ;  /* 0x000000aaa0a07212 */ /* 0x000fe400078efcff */
[----:B------:R-:W-:Y:S02]  /*10f70*/  LEA R156, R2, UR6, 0x1 ;  /* 0x00000006029c7c11 */ /* 0x000fe4000f8e08ff */
[----:B------:R-:W-:Y:S01]  /*10f80*/  LEA R160, R160, UR6, 0x1 ;  /* 0x00000006a0a07c11 */ /* 0x000fe2000f8e08ff */
[----:B------:R-:W-:Y:S01]  /*10f90*/  @!PT LDS RZ, [RZ] ;  /* 0x00000000fffff984 */ /* 0x000fe20000000800 */
[----:B------:R-:W-:Y:S01]  /*10fa0*/  @!PT LDS RZ, [RZ] ;  /* 0x00000000fffff984 */ /* 0x000fe20000000800 */
[----:B------:R-:W-:Y:S01]  /*10fb0*/  @!PT LDS RZ, [RZ] ;  /* 0x00000000fffff984 */ /* 0x000fe20000000800 */
[----:B------:R-:W-:Y:S01]  /*10fc0*/  @!P0 LDGSTS.E.BYPASS.LTC128B.128 [R185+0x7800], desc[UR4][R6.64] ;  /* 0x0780000006b98fae */ /* 0x000fe2000b981a04 */
[----:B------:R-:W-:Y:S02]  /*10fd0*/  MOV R0, 0x20 ;  /* 0x0000002000007802 */ /* 0x000fe40000000f00 */
[----:B------:R-:W-:Y:S05]  /*10fe0*/  ISETP.NE.AND P1, PT, R193, RZ, PT ;  /* 0x000000ffc100720c */ /* 0x000fea0003f25270 */
        /* <DEDUP_REMOVED lines=9> */
[----:B------:R3:W-:Y:S08]  /*11080*/  @!P0 LDGSTS.E.BYPASS.LTC128B.128 [R185+0x8800], desc[UR4][R12.64] ;  /* 0x088000000cb98fae */ /* 0x0007f0000b981a04 */
[----:B------:R-:W-:Y:S01]  /*11090*/  @P0 STS.128 [R185+0x8800], RZ ;  /* 0x008800ffb9000388 */ /* 0x000fe20000000c00 */
[----:B------:R-:W-:Y:S04]  /*110a0*/  LOP3.LUT P0, RZ, R155, 0x4, RZ, 0xc0, !PT ;  /* 0x000000049bff7812 */ /* 0x000fe8000780c0ff */
[----:B------:R-:W-:Y:S03]  /*110b0*/  SEL R0, R0, 0xffffffe0, !P0 ;  /* 0xffffffe000007807 */ /* 0x000fe60004000000 */
[----:B------:R-:W0:Y:S08]  /*110c0*/  LDGDEPBAR ;  /* 0x00000000000079af */ /* 0x000e300000000000 */
[----:B------:R4:W-:Y:S08]  /*110d0*/  LDSM.16.M88.4 R128, [R160] ;  /* 0x00000000a080783b */ /* 0x0009f00000000200 */
[----:B-1----:R-:W2:Y:S08]  /*110e0*/  LDSM.16.M88.4 R8, [R156+0x1000] ;  /* 0x001000009c08783b */ /* 0x002eb00000000200 */
[----:B------:R-:W5:Y:S04]  /*110f0*/  LD.E R196, desc[UR4][R150.64+0x18c] ;  /* 0x00018c0496c47980 */ /* 0x000f68000c101900 */
[----:B------:R-:W3:Y:S01]  /*11100*/  LDSM.16.M88.4 R16, [R156+0x1400] ;  /* 0x001400009c10783b */ /* 0x000ee20000000200 */
[-C--:B----4-:R-:W-:Y:S02]  /*11110*/  IADD3 R160, PT, PT, R160, R0.reuse, RZ ;  /* 0x00000000a0a07210 */ /* 0x090fe40007ffe0ff */
[----:B------:R-:W-:Y:S05]  /*11120*/  IADD3 R0, PT, PT, R156, R0, RZ ;  /* 0x000000009c007210 */ /* 0x000fea0007ffe0ff */
[----:B------:R-:W1:Y:S08]  /*11130*/  LDSM.16.M88.4 R24, [R156+0x1800] ;  /* 0x001800009c18783b */ /* 0x000e700000000200 */
[----:B------:R-:W4:Y:S08]  /*11140*/  LDSM.16.M88.4 R32, [R156+0x1c00] ;  /* 0x001c00009c20783b */ /* 0x000f300000000200 */
[----:B------:R-:W4:Y:S01]  /*11150*/  LDSM.16.M88.4 R40, [R156+0x2000] ;  /* 0x002000009c28783b */ /* 0x000f220000000200 */
        /* <DEDUP_REMOVED lines=8> */
[C---:B-1----:R-:W-:Y:S07]  /*111e0*/  HMMA.16816.F32 R20, R128.reuse, R24, RZ ;  /* 0x000000188014723c */ /* 0x042fee00000018ff */
[----:B------:R-:W1:Y:S01]  /*111f0*/  LDSM.16.M88.4 R80, [R156+0x3400] ;  /* 0x003400009c50783b */ /* 0x000e620000000200 */
[C---:B------:R-:W-:Y:S07]  /*11200*/  HMMA.16816.F32 R24, R128.reuse, R26, RZ ;  /* 0x0000001a8018723c */ /* 0x040fee00000018ff */
[----:B------:R-:W1:Y:S01]  /*11210*/  LDSM.16.M88.4 R88, [R156+0x3800] ;  /* 0x003800009c58783b */ /* 0x000e620000000200 */
[C---:B----4-:R-:W-:Y:S07]  /*11220*/  HMMA.16816.F32 R28, R128.reuse, R32, RZ ;  /* 0x00000020801c723c */ /* 0x050fee00000018ff */
[----:B------:R-:W4:Y:S01]  /*11230*/  LDSM.16.M88.4 R96, [R156+0x3c00] ;  /* 0x003c00009c60783b */ /* 0x000f220000000200 */
[C---:B------:R-:W-:Y:S07]  /*11240*/  HMMA.16816.F32 R32, R128.reuse, R34, RZ ;  /* 0x000000228020723c */ /* 0x040fee00000018ff */
[----:B------:R-:W4:Y:S01]  /*11250*/  LDSM.16.M88.4 R104, [R156+0x4000] ;  /* 0x004000009c68783b */ /* 0x000f220000000200 */
[C---:B------:R-:W-:Y:S07]  /*11260*/  HMMA.16816.F32 R36, R128.reuse, R40, RZ ;  /* 0x000000288024723c */ /* 0x040fee00000018ff */
[----:B------:R-:W4:Y:S01]  /*11270*/  LDSM.16.M88.4 R112, [R156+0x4400] ;  /* 0x004400009c70783b */ /* 0x000f220000000200 */
[C---:B------:R-:W-:Y:S07]  /*11280*/  HMMA.16816.F32 R40, R128.reuse, R42, RZ ;  /* 0x0000002a8028723c */ /* 0x040fee00000018ff */
[----:B------:R-:W4:Y:S01]  /*11290*/  LDSM.16.M88.4 R120, [R156+0x4800] ;  /* 0x004800009c78783b */ /* 0x000f220000000200 */
[C---:B--2---:R-:W-:Y:S07]  /*112a0*/  HMMA.16816.F32 R44, R128.reuse, R48, RZ ;  /* 0x00000030802c723c */ /* 0x044fee00000018ff */
[----:B------:R-:W2:Y:S01]  /*112b0*/  LDSM.16.M88.4 R156, [R156+0x4c00] ;  /* 0x004c00009c9c783b */ /* 0x000ea20000000200 */
[C---:B------:R-:W-:Y:S07]  /*112c0*/  HMMA.16816.F32 R48, R128.reuse, R50, RZ ;  /* 0x000000328030723c */ /* 0x040fee00000018ff */
[----:B------:R-:W-:Y:S01]  /*112d0*/  LDSM.16.M88.4 R160, [R160] ;  /* 0x00000000a0a0783b */ /* 0x000fe20000000200 */
[C---:B------:R-:W-:Y:S07]  /*112e0*/  HMMA.16816.F32 R52, R128.reuse, R56, RZ ;  /* 0x000000388034723c */ /* 0x040fee00000018ff */
[----:B------:R-:W2:Y:S01]  /*112f0*/  LDSM.16.M88.4 R164, [R0+0x1000] ;  /* 0x0010000000a4783b */ /* 0x000ea20000000200 */
[C---:B------:R-:W-:Y:S08]  /*11300*/  HMMA.16816.F32 R56, R128.reuse, R58, RZ ;  /* 0x0000003a8038723c */ /* 0x040ff000000018ff */
[C---:B---3--:R-:W-:Y:S08]  /*11310*/  HMMA.16816.F32 R60, R128.reuse, R64, RZ ;  /* 0x00000040803c723c */ /* 0x048ff000000018ff */
[C---:B------:R-:W-:Y:S08]  /*11320*/  HMMA.16816.F32 R64, R128.reuse, R66, RZ ;  /* 0x000000428040723c */ /* 0x040ff000000018ff */
[C---:B------:R-:W-:Y:S08]  /*11330*/  HMMA.16816.F32 R68, R128.reuse, R72, RZ ;  /* 0x000000488044723c */ /* 0x040ff000000018ff */
[C---:B------:R-:W-:Y:S08]  /*11340*/  HMMA.16816.F32 R72, R128.reuse, R74, RZ ;  /* 0x0000004a8048723c */ /* 0x040ff000000018ff */
[C---:B-1----:R-:W-:Y:S08]  /*11350*/  HMMA.16816.F32 R76, R128.reuse, R80, RZ ;  /* 0x00000050804c723c */ /* 0x042ff000000018ff */
[C---:B------:R-:W-:Y:S08]  /*11360*/  HMMA.16816.F32 R80, R128.reuse, R82, RZ ;  /* 0x000000528050723c */ /* 0x040ff000000018ff */
[C---:B------:R-:W-:Y:S08]  /*11370*/  HMMA.16816.F32 R84, R128.reuse, R88, RZ ;  /* 0x000000588054723c */ /* 0x040ff000000018ff */
[C---:B------:R-:W-:Y:S08]  /*11380*/  HMMA.16816.F32 R88, R128.reuse, R90, RZ ;  /* 0x0000005a8058723c */ /* 0x040ff000000018ff */
        /* <DEDUP_REMOVED lines=20> */
[-C--:B------:R-:W-:Y:S01]  /*114d0*/  FMUL.FTZ R10, R10, R196.reuse ;  /* 0x000000c40a0a7220 */ /* 0x080fe20000410000 */
[-C--:B------:R-:W-:Y:S03]  /*114e0*/  FMUL.FTZ R11, R11, R196.reuse ;  /* 0x000000c40b0b7220 */ /* 0x080fe60000410000 */
[----:B------:R-:W3:Y:S01]  /*114f0*/  MUFU.TANH R2, R5 ;  /* 0x0000000500027308 */ /* 0x000ee20000002400 */
[C---:B-1----:R-:W-:Y:S01]  /*11500*/  HMMA.16816.F32 R12, R160.reuse, R156, R12 ;  /* 0x0000009ca00c723c */ /* 0x042fe2000000180c */
[----:B--2---:R1:W-:Y:S07]  /*11510*/  STL [R1+0x2c], R3 ;  /* 0x00002c0301007387 */ /* 0x0043ee0000100800 */
[C---:B------:R-:W-:Y:S01]  /*11520*/  HMMA.16816.F32 R16, R160.reuse, R158, R16 ;  /* 0x0000009ea010723c */ /* 0x040fe20000001810 */
[----:B---3--:R2:W-:Y:S10]  /*11530*/  STL [R1+0x28], R2 ;  /* 0x0000280201007387 */ /* 0x0085f40000100800 */
[-C--:B------:R-:W-:Y:S01]  /*11540*/  FMUL.FTZ R12, R12, R196.reuse ;  /* 0x000000c40c0c7220 */ /* 0x080fe20000410000 */
[-C--:B------:R-:W-:Y:S01]  /*11550*/  FMUL.FTZ R13, R13, R196.reuse ;  /* 0x000000c40d0d7220 */ /* 0x080fe20000410000 */
[-C--:B------:R-:W-:Y:S01]  /*11560*/  FMUL.FTZ R14, R14, R196.reuse ;  /* 0x000000c40e0e7220 */ /* 0x080fe20000410000 */
[-C--:B------:R-:W-:Y:S05]  /*11570*/  FMUL.FTZ R15, R15, R196.reuse ;  /* 0x000000c40f0f7220 */ /* 0x080fea0000410000 */
[-C--:B------:R-:W-:Y:S01]  /*11580*/  FMUL.FTZ R16, R16, R196.reuse ;  /* 0x000000c410107220 */ /* 0x080fe20000410000 */
[-C--:B------:R-:W-:Y:S01]  /*11590*/  FMUL.FTZ R17, R17, R196.reuse ;  /* 0x000000c411117220 */ /* 0x080fe20000410000 */
[----:B-1----:R-:W1:Y:S10]  /*115a0*/  MUFU.TANH R3, R6 ;  /* 0x0000000600037308 */ /* 0x002e740000002400 */
[----:B--2---:R2:W3:Y:S01]  /*115b0*/  MUFU.TANH R2, R7 ;  /* 0x0000000700027308 */ /* 0x0044e20000002400 */
[----:B-1----:R1:W-:Y:S04]  /*115c0*/  STL [R1+0x20], R3 ;  /* 0x0000200301007387 */ /* 0x0023e80000100800 */
[----:B--2---:R-:W2:Y:S08]  /*115d0*/  LDSM.16.M88.4 R4, [R0+0x1800] ;  /* 0x001800000004783b */ /* 0x004eb00000000200 */
[----:B---3--:R3:W-:Y:S01]  /*115e0*/  STL [R1+0x24], R2 ;  /* 0x0000240201007387 */ /* 0x0087e20000100800 */
[----:B-1----:R-:W-:Y:S10]  /*115f0*/  MUFU.TANH R3, R10 ;  /* 0x0000000a00037308 */ /* 0x002ff40000002400 */
[----:B---3--:R-:W1:Y:S01]  /*11600*/  MUFU.TANH R2, R8 ;  /* 0x0000000800027308 */ /* 0x008e620000002400 */
[C---:B--2---:R-:W-:Y:S08]  /*11610*/  HMMA.16816.F32 R20, R160.reuse, R4, R20 ;  /* 0x00000004a014723c */ /* 0x044ff00000001814 */
[C---:B------:R-:W-:Y:S01]  /*11620*/  HMMA.16816.F32 R24, R160.reuse, R6, R24 ;  /* 0x00000006a018723c */ /* 0x040fe20000001818 */
[----:B------:R-:W-:Y:S08]  /*11630*/  LDSM.16.M88.4 R4, [R0+0x2000] ;  /* 0x002000000004783b */ /* 0x000ff00000000200 */
[----:B-1----:R1:W-:Y:S02]  /*11640*/  STL [R1+0x34], R2 ;  /* 0x0000340201007387 */ /* 0x0023e40000100800 */
[-C--:B------:R-:W-:Y:S01]  /*11650*/  FMUL.FTZ R20, R20, R196.reuse ;  /* 0x000000c414147220 */ /* 0x080fe20000410000 */
[-C--:B------:R-:W-:Y:S01]  /*11660*/  FMUL.FTZ R21, R21, R196.reuse ;  /* 0x000000c415157220 */ /* 0x080fe20000410000 */
[-C--:B------:R-:W-:Y:S01]  /*11670*/  FMUL.FTZ R22, R22, R196.reuse ;  /* 0x000000c416167220 */ /* 0x080fe20000410000 */
[-C--:B------:R-:W-:Y:S03]  /*11680*/  FMUL.FTZ R23, R23, R196.reuse ;  /* 0x000000c417177220 */ /* 0x080fe60000410000 */
[----:B------:R-:W-:Y:S02]  /*11690*/  MUFU.TANH R240, R22 ;  /* 0x0000001600f07308 */ /* 0x000fe40000002400 */
[-C--:B------:R-:W-:Y:S01]  /*116a0*/  FMUL.FTZ R24, R24, R196.reuse ;  /* 0x000000c418187220 */ /* 0x080fe20000410000 */
[-C--:B------:R-:W-:Y:S01]  /*116b0*/  FMUL.FTZ R26, R26, R196.reuse ;  /* 0x000000c41a1a7220 */ /* 0x080fe20000410000 */
[-C--:B------:R-:W-:Y:S01]  /*116c0*/  FMUL.FTZ R27, R27, R196.reuse ;  /* 0x000000c41b1b7220 */ /* 0x080fe20000410000 */
[-C--:B------:R-:W-:Y:S05]  /*116d0*/  FMUL.FTZ R25, R25, R196.reuse ;  /* 0x000000c419197220 */ /* 0x080fea0000410000 */
[----:B------:R-:W-:Y:S10]  /*116e0*/  MUFU.TANH R252, R26 ;  /* 0x0000001a00fc7308 */ /* 0x000ff40000002400 */
[----:B------:R-:W-:Y:S10]  /*116f0*/  MUFU.TANH R244, R23 ;  /* 0x0000001700f47308 */ /* 0x000ff40000002400 */
[----:B-1----:R-:W1:Y:S10]  /*11700*/  MUFU.TANH R2, R9 ;  /* 0x0000000900027308 */ /* 0x002e740000002400 */
[----:B------:R-:W-:Y:S01]  /*11710*/  MUFU.TANH R250, R25 ;  /* 0x0000001900fa7308 */ /* 0x000fe20000002400 */
[----:B-1----:R1:W-:Y:S04]  /*11720*/  STL [R1+0x38], R2 ;  /* 0x0000380201007387 */ /* 0x0023e80000100800 */
[----:B------:R2:W-:Y:S05]  /*11730*/  STL [R1+0x3c], R3 ;  /* 0x00003c0301007387 */ /* 0x0005ea0000100800 */
[----:B-1----:R1:W3:Y:S10]  /*11740*/  MUFU.TANH R2, R11 ;  /* 0x0000000b00027308 */ /* 0x0022f40000002400 */
[----:B--2---:R-:W2:Y:S01]  /*11750*/  MUFU.TANH R3, R12 ;  /* 0x0000000c00037308 */ /* 0x004ea20000002400 */
[----:B-1----:R-:W1:Y:S08]  /*11760*/  LDSM.16.M88.4 R8, [R0+0x1c00] ;  /* 0x001c00000008783b */ /* 0x002e700000000200 */
[----:B---3--:R3:W-:Y:S04]  /*11770*/  STL [R1+0x40], R2 ;  /* 0x0000400201007387 */ /* 0x0087e80000100800 */
[----:B--2---:R2:W-:Y:S01]  /*11780*/  STL [R1+0x30], R3 ;  /* 0x0000300301007387 */ /* 0x0045e20000100800 */
[----:B---3--:R-:W3:Y:S01]  /*11790*/  MUFU.TANH R2, R13 ;  /* 0x0000000d00027308 */ /* 0x008ee20000002400 */
[C---:B-1----:R-:W-:Y:S09]  /*117a0*/  HMMA.16816.F32 R28, R160.reuse, R8, R28 ;  /* 0x00000008a01c723c */ /* 0x042ff2000000181c */
[----:B--2---:R-:W1:Y:S01]  /*117b0*/  MUFU.TANH R3, R14 ;  /* 0x0000000e00037308 */ /* 0x004e620000002400 */
[C---:B------:R-:W-:Y:S01]  /*117c0*/  HMMA.16816.F32 R32, R160.reuse, R10, R32 ;  /* 0x0000000aa020723c */ /* 0x040fe20000001820 */
[----:B------:R-:W2:Y:S07]  /*117d0*/  LDSM.16.M88.4 R8, [R0+0x2400] ;  /* 0x002400000008783b */ /* 0x000eae0000000200 */
[C---:B------:R-:W-:Y:S01]  /*117e0*/  HMMA.16816.F32 R36, R160.reuse, R4, R36 ;  /* 0x00000004a024723c */ /* 0x040fe20000001824 */
[----:B---3--:R3:W-:Y:S02]  /*117f0*/  STL [R1+0x10], R2 ;  /* 0x0000100201007387 */ /* 0x0087e40000100800 */
[-C--:B------:R-:W-:Y:S01]  /*11800*/  FMUL.FTZ R28, R28, R196.reuse ;  /* 0x000000c41c1c7220 */ /* 0x080fe20000410000 */
[-C--:B------:R-:W-:Y:S01]  /*11810*/  FMUL.FTZ R29, R29, R196.reuse ;  /* 0x000000c41d1d7220 */ /* 0x080fe20000410000 */
[----:B-1----:R1:W-:Y:S01]  /*11820*/  STL [R1+0x18], R3 ;  /* 0x0000180301007387 */ /* 0x0023e20000100800 */
[-C--:B------:R-:W-:Y:S01]  /*11830*/  FMUL.FTZ R30, R30, R196.reuse ;  /* 0x000000c41e1e7220 */ /* 0x080fe20000410000 */
[----:B------:R-:W-:Y:S01]  /*11840*/  MUFU.TANH R251, R28 ;  /* 0x0000001c00fb7308 */ /* 0x000fe20000002400 */
[C---:B------:R-:W-:Y:S01]  /*11850*/  HMMA.16816.F32 R40, R160.reuse, R6, R40 ;  /* 0x00000006a028723c */ /* 0x040fe20000001828 */
[----:B------:R-:W4:Y:S02]  /*11860*/  LDSM.16.M88.4 R4, [R0+0x2800] ;  /* 0x002800000004783b */ /* 0x000f240000000200 */
[-C--:B------:R-:W-:Y:S01]  /*11870*/  FMUL.FTZ R31, R31, R196.reuse ;  /* 0x000000c41f1f7220 */ /* 0x080fe20000410000 */
[-C--:B------:R-:W-:Y:S01]  /*11880*/  FMUL.FTZ R32, R32, R196.reuse ;  /* 0x000000c420207220 */ /* 0x080fe20000410000 */
[-C--:B------:R-:W-:Y:S01]  /*11890*/  FMUL.FTZ R33, R33, R196.reuse ;  /* 0x000000c421217220 */ /* 0x080fe20000410000 */
[-C--:B------:R-:W-:Y:S03]  /*118a0*/  FMUL.FTZ R34, R34, R196.reuse ;  /* 0x000000c422227220 */ /* 0x080fe60000410000 */
[----:B------:R-:W-:Y:S01]  /*118b0*/  MUFU.TANH R248, R29 ;  /* 0x0000001d00f87308 */ /* 0x000fe20000002400 */
[-C--:B------:R-:W-:Y:S01]  /*118c0*/  FMUL.FTZ R35, R35, R196.reuse ;  /* 0x000000c423237220 */ /* 0x080fe20000410000 */
[-C--:B------:R-:W-:Y:S01]  /*118d0*/  FMUL.FTZ R36, R36, R196.reuse ;  /* 0x000000c424247220 */ /* 0x080fe20000410000 */
[-C--:B------:R-:W-:Y:S01]  /*118e0*/  FMUL.FTZ R37, R37, R196.reuse ;  /* 0x000000c425257220 */ /* 0x080fe20000410000 */
[-C--:B------:R-:W-:Y:S01]  /*118f0*/  FMUL.FTZ R38, R38, R196.reuse ;  /* 0x000000c426267220 */ /* 0x080fe20000410000 */
[-C--:B------:R-:W-:Y:S05]  /*11900*/  FMUL.FTZ R39, R39, R196.reuse ;  /* 0x000000c427277220 */ /* 0x080fea0000410000 */
[----:B------:R-:W-:Y:S01]  /*11910*/  MUFU.TANH R239, R30 ;  /* 0x0000001e00ef7308 */ /* 0x000fe20000002400 */
[-C--:B------:R-:W-:Y:S01]  /*11920*/  FMUL.FTZ R40, R40, R196.reuse ;  /* 0x000000c428287220 */ /* 0x080fe20000410000 */
[-C--:B------:R-:W-:Y:S01]  /*11930*/  FMUL.FTZ R41, R41, R196.reuse ;  /* 0x000000c429297220 */ /* 0x080fe20000410000 */
[-C--:B------:R-:W-:Y:S01]  /*11940*/  FMUL.FTZ R42, R42, R196.reuse ;  /* 0x000000c42a2a7220 */ /* 0x080fe20000410000 */
[-C--:B------:R-:W-:Y:S06]  /*11950*/  FMUL.FTZ R43, R43, R196.reuse ;  /* 0x000000c42b2b7220 */ /* 0x080fec0000410000 */
[----:B---3--:R-:W3:Y:S01]  /*11960*/  MUFU.TANH R2, R15 ;  /* 0x0000000f00027308 */ /* 0x008ee20000002400 */
[C---:B--2---:R-:W-:Y:S09]  /*11970*/  HMMA.16816.F32 R44, R160.reuse, R8, R44 ;  /* 0x00000008a02c723c */ /* 0x044ff2000000182c */
[----:B-1----:R-:W-:Y:S01]  /*11980*/  MUFU.TANH R3, R20 ;  /* 0x0000001400037308 */ /* 0x002fe20000002400 */
[C---:B------:R-:W-:Y:S01]  /*11990*/  HMMA.16816.F32 R48, R160.reuse, R10, R48 ;  /* 0x0000000aa030723c */ /* 0x040fe20000001830 */
[----:B------:R-:W1:Y:S08]  /*119a0*/  LDSM.16.M88.4 R8, [R0+0x2c00] ;  /* 0x002c00000008783b */ /* 0x000e700000000200 */
[----:B------:R-:W-:Y:S01]  /*119b0*/  MUFU.TANH R243, R31 ;  /* 0x0000001f00f37308 */ /* 0x000fe20000002400 */
[C---:B----4-:R-:W-:Y:S01]  /*119c0*/  HMMA.16816.F32 R52, R160.reuse, R4, R52 ;  /* 0x00000004a034723c */ /* 0x050fe20000001834 */
[----:B---3--:R2:W-:Y:S02]  /*119d0*/  STL [R1+0xc], R2 ;  /* 0x00000c0201007387 */ /* 0x0085e40000100800 */
[-C--:B------:R-:W-:Y:S01]  /*119e0*/  FMUL.FTZ R44, R44, R196.reuse ;  /* 0x000000c42c2c7220 */ /* 0x080fe20000410000 */
[-C--:B------:R-:W-:Y:S01]  /*119f0*/  FMUL.FTZ R45, R45, R196.reuse ;  /* 0x000000c42d2d7220 */ /* 0x080fe20000410000 */
[-C--:B------:R-:W-:Y:S04]  /*11a00*/  FMUL.FTZ R46, R46, R196.reuse ;  /* 0x000000c42e2e7220 */ /* 0x080fe80000410000 */
[----:B------:R-:W-:Y:S01]  /*11a10*/  MUFU.TANH R238, R32 ;  /* 0x0000002000ee7308 */ /* 0x000fe20000002400 */
[-C--:B------:R-:W-:Y:S01]  /*11a20*/  FMUL.FTZ R47, R47, R196.reuse ;  /* 0x000000c42f2f7220 */ /* 0x080fe20000410000 */
[C---:B------:R-:W-:Y:S01]  /*11a30*/  HMMA.16816.F32 R56, R160.reuse, R6, R56 ;  /* 0x00000006a038723c */ /* 0x040fe20000001838 */
[----:B------:R-:W3:Y:S02]  /*11a40*/  LDSM.16.M88.4 R4, [R0+0x3000] ;  /* 0x003000000004783b */ /* 0x000ee40000000200 */
[-C--:B------:R-:W-:Y:S01]  /*11a50*/  FMUL.FTZ R50, R50, R196.reuse ;  /* 0x000000c432327220 */ /* 0x080fe20000410000 */
[-C--:B------:R-:W-:Y:S01]  /*11a60*/  FMUL.FTZ R51, R51, R196.reuse ;  /* 0x000000c433337220 */ /* 0x080fe20000410000 */
[-C--:B------:R-:W-:Y:S03]  /*11a70*/  FMUL.FTZ R48, R48, R196.reuse ;  /* 0x000000c430307220 */ /* 0x080fe60000410000 */
        /* <DEDUP_REMOVED lines=10> */
[----:B--2---:R2:W4:Y:S01]  /*11b20*/  MUFU.TANH R2, R16 ;  /* 0x0000001000027308 */ /* 0x0045220000002400 */
[-C--:B------:R-:W-:Y:S01]  /*11b30*/  FMUL.FTZ R59, R59, R196.reuse ;  /* 0x000000c43b3b7220 */ /* 0x080fe20000410000 */
[C---:B-1----:R-:W-:Y:S08]  /*11b40*/  HMMA.16816.F32 R60, R160.reuse, R8, R60 ;  /* 0x00000008a03c723c */ /* 0x042ff0000000183c */
[----:B------:R-:W-:Y:S01]  /*11b50*/  MUFU.TANH R230, R51 ;  /* 0x0000003300e67308 */ /* 0x000fe20000002400 */
[C---:B------:R-:W-:Y:S01]  /*11b60*/  HMMA.16816.F32 R64, R160.reuse, R10, R64 ;  /* 0x0000000aa040723c */ /* 0x040fe20000001840 */
[----:B------:R-:W1:Y:S08]  /*11b70*/  LDSM.16.M88.4 R8, [R0+0x3400] ;  /* 0x003400000008783b */ /* 0x000e700000000200 */
[----:B------:R-:W-:Y:S01]  /*11b80*/  MUFU.TANH R227, R52 ;  /* 0x0000003400e37308 */ /* 0x000fe20000002400 */
[-C--:B--2---:R-:W-:Y:S01]  /*11b90*/  FMUL.FTZ R16, R18, R196.reuse ;  /* 0x000000c412107220 */ /* 0x084fe20000410000 */
[C---:B---3--:R-:W-:Y:S01]  /*11ba0*/  HMMA.16816.F32 R68, R160.reuse, R4, R68 ;  /* 0x00000004a044723c */ /* 0x048fe20000001844 */
[----:B----4-:R2:W-:Y:S02]  /*11bb0*/  STL [R1+0x14], R2 ;  /* 0x0000140201007387 */ /* 0x0105e40000100800 */
[-C--:B------:R-:W-:Y:S01]  /*11bc0*/  FMUL.FTZ R60, R60, R196.reuse ;  /* 0x000000c43c3c7220 */ /* 0x080fe20000410000 */
[-C--:B------:R-:W-:Y:S04]  /*11bd0*/  FMUL.FTZ R63, R63, R196.reuse ;  /* 0x000000c43f3f7220 */ /* 0x080fe80000410000 */
[----:B------:R-:W-:Y:S01]  /*11be0*/  MUFU.TANH R224, R53 ;  /* 0x0000003500e07308 */ /* 0x000fe20000002400 */
[-C--:B------:R-:W-:Y:S01]  /*11bf0*/  FMUL.FTZ R26, R61, R196.reuse ;  /* 0x000000c43d1a7220 */ /* 0x080fe20000410000 */
[C---:B------:R-:W-:Y:S01]  /*11c00*/  HMMA.16816.F32 R72, R160.reuse, R6, R72 ;  /* 0x00000006a048723c */ /* 0x040fe20000001848 */
[----:B------:R-:W3:Y:S02]  /*11c10*/  LDSM.16.M88.4 R4, [R0+0x3800] ;  /* 0x003800000004783b */ /* 0x000ee40000000200 */
[-C--:B------:R-:W-:Y:S01]  /*11c20*/  FMUL.FTZ R64, R64, R196.reuse ;  /* 0x000000c440407220 */ /* 0x080fe20000410000 */
[-C--:B------:R-:W-:Y:S04]  /*11c30*/  FMUL.FTZ R65, R65, R196.reuse ;  /* 0x000000c441417220 */ /* 0x080fe80000410000 */
        /* <DEDUP_REMOVED lines=12> */
[-C--:B------:R-:W-:Y:S01]  /*11d00*/  FMUL.FTZ R75, R75, R196.reuse ;  /* 0x000000c44b4b7220 */ /* 0x080fe20000410000 */
[C---:B-1----:R-:W-:Y:S07]  /*11d10*/  HMMA.16816.F32 R76, R160.reuse, R8, R76 ;  /* 0x00000008a04c723c */ /* 0x042fee000000184c */
[----:B------:R-:W-:Y:S01]  /*11d20*/  MUFU.TANH R219, R56 ;  /* 0x0000003800db7308 */ /* 0x000fe20000002400 */
[C---:B------:R-:W-:Y:S01]  /*11d30*/  HMMA.16816.F32 R80, R160.reuse, R10, R80 ;  /* 0x0000000aa050723c */ /* 0x040fe20000001850 */
[----:B------:R-:W1:Y:S08]  /*11d40*/  LDSM.16.M88.4 R8, [R0+0x3c00] ;  /* 0x003c00000008783b */ /* 0x000e700000000200 */
[----:B------:R-:W-:Y:S01]  /*11d50*/  MUFU.TANH R221, R57 ;  /* 0x0000003900dd7308 */ /* 0x000fe20000002400 */
[-C--:B--2---:R-:W-:Y:S01]  /*11d60*/  FMUL.FTZ R17, R19, R196.reuse ;  /* 0x000000c413117220 */ /* 0x084fe20000410000 */
[C---:B---3--:R-:W-:Y:S01]  /*11d70*/  HMMA.16816.F32 R84, R160.reuse, R4, R84 ;  /* 0x00000004a054723c */ /* 0x048fe20000001854 */
[----:B----4-:R2:W-:Y:S02]  /*11d80*/  STL [R1+0x1c], R2 ;  /* 0x00001c0201007387 */ /* 0x0105e40000100800 */
[-C--:B------:R-:W-:Y:S05]  /*11d90*/  FMUL.FTZ R76, R76, R196.reuse ;  /* 0x000000c44c4c7220 */ /* 0x080fea0000410000 */
[----:B------:R-:W-:Y:S01]  /*11da0*/  MUFU.TANH R217, R58 ;  /* 0x0000003a00d97308 */ /* 0x000fe20000002400 */
[----:B------:R-:W-:Y:S01]  /*11db0*/  STL [R1], R3 ;  /* 0x0000000301007387 */ /* 0x000fe20000100800 */
[-C--:B------:R-:W-:Y:S01]  /*11dc0*/  FMUL.FTZ R77, R77, R196.reuse ;  /* 0x000000c44d4d7220 */ /* 0x080fe20000410000 */
[-C--:B------:R-:W-:Y:S01]  /*11dd0*/  FMUL.FTZ R78, R78, R196.reuse ;  /* 0x000000c44e4e7220 */ /* 0x080fe20000410000 */
[C---:B------:R-:W-:Y:S01]  /*11de0*/  HMMA.16816.F32 R88, R160.reuse, R6, R88 ;  /* 0x00000006a058723c */ /* 0x040fe20000001858 */
[----:B------:R-:W3:Y:S02]  /*11df0*/  LDSM.16.M88.4 R4, [R0+0x4000] ;  /* 0x004000000004783b */ /* 0x000ee40000000200 */
        /* <DEDUP_REMOVED lines=12> */
[----:B--2---:R-:W2:Y:S01]  /*11ec0*/  MUFU.TANH R2, R21 ;  /* 0x0000001500027308 */ /* 0x004ea20000002400 */
[-C--:B------:R-:W-:Y:S01]  /*11ed0*/  FMUL.FTZ R89, R89, R196.reuse ;  /* 0x000000c459597220 */ /* 0x080fe20000410000 */
[C---:B-1----:R-:W-:Y:S08]  /*11ee0*/  HMMA.16816.F32 R92, R160.reuse, R8, R92 ;  /* 0x00000008a05c723c */ /* 0x042ff0000000185c */
[----:B------:R-:W-:Y:S01]  /*11ef0*/  MUFU.TANH R215, R63 ;  /* 0x0000003f00d77308 */ /* 0x000fe20000002400 */
[C---:B------:R-:W-:Y:S01]  /*11f00*/  HMMA.16816.F32 R96, R160.reuse, R10, R96 ;  /* 0x0000000aa060723c */ /* 0x040fe20000001860 */
[----:B------:R-:W1:Y:S08]  /*11f10*/  LDSM.16.M88.4 R8, [R0+0x4400] ;  /* 0x004400000008783b */ /* 0x000e700000000200 */
[----:B------:R-:W-:Y:S01]  /*11f20*/  MUFU.TANH R213, R64 ;  /* 0x0000004000d57308 */ /* 0x000fe20000002400 */
[C---:B---3--:R-:W-:Y:S01]  /*11f30*/  HMMA.16816.F32 R100, R160.reuse, R4, R100 ;  /* 0x00000004a064723c */ /* 0x048fe20000001864 */
[----:B--2---:R2:W-:Y:S08]  /*11f40*/  STL [R1+0x4], R2 ;  /* 0x0000040201007387 */ /* 0x0045f00000100800 */
[----:B------:R-:W-:Y:S01]  /*11f50*/  MUFU.TANH R214, R65 ;  /* 0x0000004100d67308 */ /* 0x000fe20000002400 */
[C---:B------:R-:W-:Y:S01]  /*11f60*/  HMMA.16816.F32 R104, R160.reuse, R6, R104 ;  /* 0x00000006a068723c */ /* 0x040fe20000001868 */
[----:B------:R-:W3:Y:S08]  /*11f70*/  LDSM.16.M88.4 R4, [R0+0x4800] ;  /* 0x004800000004783b */ /* 0x000ef00000000200 */
[----:B------:R-:W-:Y:S10]  /*11f80*/  MUFU.TANH R211, R66 ;  /* 0x0000004200d37308 */ /* 0x000ff40000002400 */
[----:B------:R-:W-:Y:S10]  /*11f90*/  MUFU.TANH R212, R67 ;  /* 0x0000004300d47308 */ /* 0x000ff40000002400 */
[----:B--2---:R-:W2:Y:S01]  /*11fa0*/  MUFU.TANH R2, R24 ;  /* 0x0000001800027308 */ /* 0x004ea20000002400 */
[C---:B-1----:R-:W-:Y:S09]  /*11fb0*/  HMMA.16816.F32 R108, R160.reuse, R8, R108 ;  /* 0x00000008a06c723c */ /* 0x042ff2000000186c */
[----:B------:R1:W4:Y:S01]  /*11fc0*/  MUFU.TANH R24, R27 ;  /* 0x0000001b00187308 */ /* 0x0003220000002400 */
[C---:B------:R-:W-:Y:S01]  /*11fd0*/  HMMA.16816.F32 R112, R160.reuse, R10, R112 ;  /* 0x0000000aa070723c */ /* 0x040fe20000001870 */
[----:B------:R-:W5:Y:S08]  /*11fe0*/  LDSM.16.M88.4 R8, [R0+0x4c00] ;  /* 0x004c00000008783b */ /* 0x000f700000000200 */
[----:B------:R4:W1:Y:S01]  /*11ff0*/  MUFU.TANH R208, R69 ;  /* 0x0000004500d07308 */ /* 0x0008620000002400 */
[----:B------:R-:W-:Y:S04]  /*12000*/  DEPBAR.LE SB0, 0x0 ;  /* 0x000080000000791a */ /* 0x000fe80000000000 */
[C---:B---3--:R-:W-:Y:S01]  /*12010*/  HMMA.16816.F32 R116, R160.reuse, R4, R116 ;  /* 0x00000004a074723c */ /* 0x048fe20000001874 */
[----:B--2---:R2:W-:Y:S04]  /*12020*/  STL [R1+0x8], R2 ;  /* 0x0000080201007387 */ /* 0x0045e80000100800 */
[----:B------:R3:W2:Y:S10]  /*12030*/  MUFU.TANH R207, R71 ;  /* 0x0000004700cf7308 */ /* 0x0006b40000002400 */
[----:B------:R2:W2:Y:S01]  /*12040*/  MUFU.TANH R205, R72 ;  /* 0x0000004800cd7308 */ /* 0x0004a20000002400 */
[----:B------:R-:W-:Y:S01]  /*12050*/  BAR.SYNC.DEFER_BLOCKING 0x0 ;  /* 0x0000000000007b1d */ /* 0x000fe20000010000 */
[C---:B------:R-:W-:Y:S03]  /*12060*/  HMMA.16816.F32 R120, R160.reuse, R6, R120 ;  /* 0x00000006a078723c */ /* 0x040fe60000001878 */
[-C--:B-1----:R-:W-:Y:S01]  /*12070*/  FMUL.FTZ R27, R62, R196.reuse ;  /* 0x000000c43e1b7220 */ /* 0x082fe20000410000 */
[-C--:B------:R-:W-:Y:S01]  /*12080*/  FMUL.FTZ R64, R108, R196.reuse ;  /* 0x000000c46c407220 */ /* 0x080fe20000410000 */
[-C--:B----4-:R-:W-:Y:S03]  /*12090*/  FMUL.FTZ R69, R109, R196.reuse ;  /* 0x000000c46d457220 */ /* 0x090fe60000410000 */
[----:B------:R1:W4:Y:S01]  /*120a0*/  MUFU.TANH R206, R73 ;  /* 0x0000004900ce7308 */ /* 0x0003220000002400 */
        /* <DEDUP_REMOVED lines=9> */
[-C--:B--2---:R-:W-:Y:S01]  /*12140*/  FMUL.FTZ R72, R106, R196.reuse ;  /* 0x000000c46a487220 */ /* 0x084fe20000410000 */
[-C--:B------:R-:W-:Y:S01]  /*12150*/  FMUL.FTZ R58, R118, R196.reuse ;  /* 0x000000c4763a7220 */ /* 0x080fe20000410000 */
[-C--:B------:R-:W-:Y:S01]  /*12160*/  FMUL.FTZ R59, R119, R196.reuse ;  /* 0x000000c4773b7220 */ /* 0x080fe20000410000 */
[-C--:B------:R-:W-:Y:S01]  /*12170*/  FMUL.FTZ R57, R120, R196.reuse ;  /* 0x000000c478397220 */ /* 0x080fe20000410000 */
[-C--:B------:R-:W-:Y:S01]  /*12180*/  FMUL.FTZ R54, R121, R196.reuse ;  /* 0x000000c479367220 */ /* 0x080fe20000410000 */
[C---:B-----5:R-:W-:Y:S03]  /*12190*/  HMMA.16816.F32 R124, R160.reuse, R8, R124 ;  /* 0x00000008a07c723c */ /* 0x060fe6000000187c */
[----:B------:R2:W2:Y:S01]  /*121a0*/  MUFU.TANH R204, R75 ;  /* 0x0000004b00cc7308 */ /* 0x0004a20000002400 */
[-C--:B-1----:R-:W-:Y:S01]  /*121b0*/  FMUL.FTZ R73, R107, R196.reuse ;  /* 0x000000c46b497220 */ /* 0x082fe20000410000 */
[-C--:B------:R-:W-:Y:S01]  /*121c0*/  FMUL.FTZ R55, R122, R196.reuse ;  /* 0x000000c47a377220 */ /* 0x080fe20000410000 */
[-C--:B------:R-:W-:Y:S02]  /*121d0*/  FMUL.FTZ R53, R123, R196.reuse ;  /* 0x000000c47b357220 */ /* 0x080fe40000410000 */
[----:B------:R-:W-:Y:S05]  /*121e0*/  HMMA.16816.F32 R128, R160, R10, R128 ;  /* 0x0000000aa080723c */ /* 0x000fea0000001880 */
[----:B------:R1:W1:Y:S01]  /*121f0*/  MUFU.TANH R202, R76 ;  /* 0x0000004c00ca7308 */ /* 0x0002620000002400 */
[-C--:B---3--:R-:W-:Y:S09]  /*12200*/  FMUL.FTZ R74, R104, R196.reuse ;  /* 0x000000c4684a7220 */ /* 0x088ff20000410000 */
[----:B------:R3:W3:Y:S01]  /*12210*/  MUFU.TANH R200, R77 ;  /* 0x0000004d00c87308 */ /* 0x0006e20000002400 */
[-C--:B--2---:R-:W-:Y:S01]  /*12220*/  FMUL.FTZ R75, R105, R196.reuse ;  /* 0x000000c4694b7220 */ /* 0x084fe20000410000 */
[-C--:B------:R-:W-:Y:S01]  /*12230*/  FMUL.FTZ R52, R124, R196.reuse ;  /* 0x000000c47c347220 */ /* 0x080fe20000410000 */
[-C--:B------:R-:W-:Y:S01]  /*12240*/  FMUL.FTZ R56, R125, R196.reuse ;  /* 0x000000c47d387220 */ /* 0x080fe20000410000 */
[-C--:B------:R-:W-:Y:S01]  /*12250*/  FMUL.FTZ R23, R126, R196.reuse ;  /* 0x000000c47e177220 */ /* 0x080fe20000410000 */
[-C--:B------:R-:W-:Y:S05]  /*12260*/  FMUL.FTZ R22, R127, R196.reuse ;  /* 0x000000c47f167220 */ /* 0x080fea0000410000 */
[----:B------:R2:W2:Y:S01]  /*12270*/  MUFU.TANH R201, R78 ;  /* 0x0000004e00c97308 */ /* 0x0004a20000002400 */
[-C--:B-1----:R-:W-:Y:S01]  /*12280*/  FMUL.FTZ R76, R103, R196.reuse ;  /* 0x000000c4674c7220 */ /* 0x082fe20000410000 */
[-C--:B------:R-:W-:Y:S01]  /*12290*/  FMUL.FTZ R50, R128, R196.reuse ;  /* 0x000000c480327220 */ /* 0x080fe20000410000 */
[-C--:B------:R-:W-:Y:S01]  /*122a0*/  FMUL.FTZ R51, R129, R196.reuse ;  /* 0x000000c481337220 */ /* 0x080fe20000410000 */
[-C--:B------:R-:W-:Y:S01]  /*122b0*/  FMUL.FTZ R21, R130, R196.reuse ;  /* 0x000000c482157220 */ /* 0x080fe20000410000 */
[-C--:B------:R-:W-:Y:S05]  /*122c0*/  FMUL.FTZ R20, R131, R196.reuse ;  /* 0x000000c483147220 */ /* 0x080fea0000410000 */
        /* <DEDUP_REMOVED lines=22> */
[----:B------:R-:W2:Y:S01]  /*12430*/  MUFU.TANH R16, R16 ;  /* 0x0000001000107308 */ /* 0x000ea20000002400 */
[-C--:B-1----:R-:W-:Y:S09]  /*12440*/  FMUL.FTZ R88, R90, R196.reuse ;  /* 0x000000c45a587220 */ /* 0x082ff20000410000 */
[----:B------:R-:W1:Y:S01]  /*12450*/  MUFU.TANH R17, R17 ;  /* 0x0000001100117308 */ /* 0x000e620000002400 */
[----:B---3--:R-:W-:Y:S09]  /*12460*/  FMUL.FTZ R89, R91, R196 ;  /* 0x000000c45b597220 */ /* 0x008ff20000410000 */
        /* <DEDUP_REMOVED lines=17> */
[----:B------:R-:W1:Y:S10]  /*12580*/  MUFU.TANH R27, R27 ;  /* 0x0000001b001b7308 */ /* 0x000e740000002400 */
        /* <DEDUP_REMOVED lines=60> */
[C---:B------:R-:W-:Y:S01]  /*12950*/  VIADD R8, R192.reuse, 0xfffffe00 ;  /* 0xfffffe00c0087836 */ /* 0x040fe20000000000 */
[----:B------:R-:W2:Y:S01]  /*12960*/  LD.E R10, desc[UR4][R150.64+0x170] ;  /* 0x00017004960a7980 */ /* 0x000ea2000c101900 */
[----:B------:R-:W-:Y:S03]  /*12970*/  VIADD R2, R192, 0xffffff00 ;  /* 0xffffff00c0027836 */ /* 0x000fe60000000000 */
        /* <DEDUP_REMOVED lines=8> */
[----:B------:R-:W-:Y:S06]  /*12a00*/  LOP3.LUT R8, R8, R10, RZ, 0x3c, !PT ;  /* 0x0000000a08087212 */ /* 0x000fec00078e3cff */
[----:B--2---:R-:W2:Y:S02]  /*12a10*/  MUFU.RCP R12, R12 ;  /* 0x0000000c000c7308 */ /* 0x004ea40000001000 */
[----:B--2---:R-:W-:Y:S08]  /*12a20*/  VIADD R12, R12, 0xffffffe ;  /* 0x0ffffffe0c0c7836 */ /* 0x004ff00000000000 */
[----:B------:R-:W2:Y:S02]  /*12a30*/  F2I.FTZ.U32.TRUNC.NTZ R13, R12 ;  /* 0x0000000c000d7305 */ /* 0x000ea4000021f000 */
[--C-:B--2---:R-:W-:Y:S01]  /*12a40*/  IMAD.MOV R9, RZ, RZ, -R13.reuse ;  /* 0x000000ffff097224 */ /* 0x104fe200078e0a0d */
[----:B------:R-:W-:Y:S03]  /*12a50*/  MOV R12, RZ ;  /* 0x000000ff000c7202 */ /* 0x000fe60000000f00 */
        /* <DEDUP_REMOVED lines=48> */
.L_x_1101:
[----:B------:R-:W-:Y:S05]  /*12d60*/  BSYNC.RECONVERGENT B0 ;  /* 0x0000000000007941 */ /* 0x000fea0003800200 */
.L_x_1100:
[----:B------:R-:W-:Y:S01]  /*12d70*/  @!P1 IMAD.MOV.U32 R6, RZ, RZ, R177 ;  /* 0x000000ffff069224 */ /* 0x000fe200078e00b1 */
[C---:B------:R-:W-:Y:S01]  /*12d80*/  LEA R4, P2, R172.reuse, R177, 0x6 ;  /* 0x000000b1ac047211 */ /* 0x040fe200078430ff */
[----:B------:R-:W-:Y:S01]  /*12d90*/  @!P1 IMAD.MOV.U32 R7, RZ, RZ, R176 ;  /* 0x000000ffff079224 */ /* 0x000fe200078e00b0 */
[C-C-:B------:R-:W-:Y:S02]  /*12da0*/  SHF.L.U64.HI R2, R172.reuse, 0x6, R173.reuse ;  /* 0x00000006ac027819 */ /* 0x140fe400000102ad */
[----:B------:R-:W-:Y:S02]  /*12db0*/  LEA.HI.X R5, R172, R176, R173, 0x6, P2 ;  /* 0x000000b0ac057211 */ /* 0x000fe400010f34ad */
[----:B------:R-:W-:Y:S01]  /*12dc0*/  @!PT LDS RZ, [RZ] ;  /* 0x00000000fffff984 */ /* 0x000fe20000000800 */
[----:B------:R-:W-:Y:S01]  /*12dd0*/  @!PT LDS RZ, [RZ] ;  /* 0x00000000fffff984 */ /* 0x000fe20000000800 */
[----:B------:R-:W-:Y:S01]  /*12de0*/  @!PT LDS RZ, [RZ] ;  /* 0x00000000fffff984 */ /* 0x000fe20000000800 */
[----:B------:R2:W-:Y:S01]  /*12df0*/  @!P1 LDGSTS.E.BYPASS.LTC128B.128 [R185+0x1000], desc[UR4][R6.64] ;  /* 0x0100000006b99fae */ /* 0x0005e2000b981a04 */
[CC--:B------:R-:W-:Y:S02]  /*12e00*/  @!P1 IADD3 R12, P2, PT, R0.reuse, R4.reuse, RZ ;  /* 0x00000004000c9210 */ /* 0x0c0fe40007f5e0ff */
[----:B------:R-:W-:Y:S01]  /*12e10*/  IADD3 R10, P6, P5, R0, R4, R0 ;  /* 0x00000004000a7210 */ /* 0x000fe20007dde000 */
[----:B------:R3:W-:Y:S02]  /*12e20*/  @P1 STS.128 [R185+0x1000], RZ ;  /* 0x001000ffb9001388 */ /* 0x0007e40000000c00 */
[C---:B------:R-:W-:Y:S01]  /*12e30*/  @!P1 IMAD.X R13, R2.reuse, 0x1, R5, P2 ;  /* 0x00000001020d9824 */ /* 0x040fe200010e0605 */
[--C-:B------:R-:W-:Y:S01]  /*12e40*/  IADD3.X R11, PT, PT, R2, R5, R2.reuse, P6, P5 ;  /* 0x00000005020b7210 */ /* 0x100fe200037ea402 */
[----:B------:R-:W-:Y:S01]  /*12e50*/  @!PT LDS RZ, [RZ] ;  /* 0x00000000fffff984 */ /* 0x000fe20000000800 */
[----:B------:R-:W-:Y:S01]  /*12e60*/  @!PT LDS RZ, [RZ] ;  /* 0x00000000fffff984 */ /* 0x000fe20000000800 */
[----:B------:R-:W-:Y:S01]  /*12e70*/  @!PT LDS RZ, [RZ] ;  /* 0x00000000fffff984 */ /* 0x000fe20000000800 */
[----:B------:R4:W-:Y:S01]  /*12e80*/  @!P1 LDGSTS.E.BYPASS.LTC128B.128 [R185+0x1800], desc[UR4][R4.64] ;  /* 0x0180000004b99fae */ /* 0x0009e2000b981a04 */
[-C--:B------:R-:W-:Y:S03]  /*12e90*/  IADD3 R8, P3, PT, R10, R0.reuse, RZ ;  /* 0x000000000a087210 */ /* 0x080fe60007f7e0ff */
[----:B------:R3:W-:Y:S02]  /*12ea0*/  @P1 STS.128 [R185+0x1800], RZ ;  /* 0x001800ffb9001388 */ /* 0x0007e40000000c00 */
[--C-:B------:R-:W-:Y:S02]  /*12eb0*/  IMAD.X R9, R11, 0x1, R2.reuse, P3 ;  /* 0x000000010b097824 */ /* 0x100fe400018e0602 */
        /* <DEDUP_REMOVED lines=9> */
[-C--:B--2---:R-:W-:Y:S03]  /*12f50*/  IADD3 R6, P2, PT, R8, R0.reuse, RZ ;  /* 0x0000000008067210 */ /* 0x084fe60007f5e0ff */
[----:B------:R3:W-:Y:S04]  /*12f60*/  @P1 STS.128 [R185+0x2800], RZ ;  /* 0x002800ffb9001388 */ /* 0x0007e80000000c00 */
[----:B------:R-:W-:Y:S01]  /*12f70*/  @!PT LDS RZ, [RZ] ;  /* 0x00000000fffff984 */ /* 0x000fe20000000800 */
[----:B------:R-:W-:Y:S01]  /*12f80*/  @!PT LDS RZ, [RZ] ;  /* 0x00000000fffff984 */ /* 0x000fe20000000800 */
[----:B------:R-:W-:Y:S01]  /*12f90*/  @!PT LDS RZ, [RZ] ;  /* 0x00000000fffff984 */ /* 0x000fe20000000800 */
[----:B------:R3:W-:Y:S01]  /*12fa0*/  @!P1 LDGSTS.E.BYPASS.LTC128B.128 [R185+0x3000], desc[UR4][R8.64] ;  /* 0x0300000008b99fae */ /* 0x0007e2000b981a04 */
[--C-:B------:R-:W-:Y:S01]  /*12fb0*/  IMAD.X R7, R9, 0x1, R2.reuse, P2 ;  /* 0x0000000109077824 */ /* 0x100fe200010e0602 */
[-C--:B----4-:R-:W-:Y:S02]  /*12fc0*/  IADD3 R4, P3, PT, R6, R0.reuse, RZ ;  /* 0x0000000006047210 */ /* 0x090fe40007f7e0ff */
[----:B------:R3:W-:Y:S02]  /*12fd0*/  @P1 STS.128 [R185+0x3000], RZ ;  /* 0x003000ffb9001388 */ /* 0x0007e40000000c00 */
[----:B------:R-:W-:Y:S02]  /*12fe0*/  @!P1 IADD3 R14, P2, PT, R4, R0, RZ ;  /* 0x00000000040e9210 */ /* 0x000fe40007f5e0ff */
[----:B------:R-:W-:Y:S01]  /*12ff0*/  @!PT LDS RZ, [RZ] ;  /* 0x00000000fffff984 */ /* 0x000fe20000000800 */
[----:B------:R-:W-:Y:S01]  /*13000*/  @!PT LDS RZ, [RZ] ;  /* 0x00000000fffff984 */ /* 0x000fe20000000800 */
[----:B------:R-:W-:Y:S01]  /*13010*/  @!PT LDS RZ, [RZ] ;  /* 0x00000000fffff984 */ /* 0x000fe20000000800 */
[----:B------:R3:W-:Y:S01]  /*13020*/  @!P1 LDGSTS.E.BYPASS.LTC128B.128 [R185+0x3800], desc[UR4][R6.64] ;  /* 0x0380000006b99fae */ /* 0x0007e2000b981a04 */
[--C-:B------:R-:W-:Y:S03]  /*13030*/  IMAD.X R5, R7, 0x1, R2.reuse, P3 ;  /* 0x0000000107057824 */ /* 0x100fe600018e0602 */
[----:B------:R3:W-:Y:S01]  /*13040*/  @P1 STS.128 [R185+0x3800], RZ ;  /* 0x003800ffb9001388 */ /* 0x0007e20000000c00 */
[----:B------:R-:W-:Y:S03]  /*13050*/  @!P1 IMAD.X R15, R5, 0x1, R2, P2 ;  /* 0x00000001050f9824 */ /* 0x000fe600010e0602 */
        /* <DEDUP_REMOVED lines=11> */
.L_x_1099:
[----:B------:R-:W-:Y:S05]  /*13110*/  BSYNC.RECONVERGENT B1 ;  /* 0x0000000000017941 */ /* 0x000fea0003800200 */
.L_x_1098:
[----:B---3--:R-:W2:Y:S01]  /*13120*/  LDL.LU R13, [R1+0x2c] ;  /* 0x00002c00010d7983 */ /* 0x008ea20000300800 */
[----:B------:R-:W-:Y:S02]  /*13130*/  MOV R44, R24 ;  /* 0x00000018002c7202 */ /* 0x000fe40000000f00 */
[----:B------:R-:W-:Y:S01]  /*13140*/  LOP3.LUT R49, R170, 0x120, R171, 0xf8, !PT ;  /* 0x00000120aa317812 */ /* 0x000fe200078ef8ab */
[----:B------:R-:W2:Y:S01]  /*13150*/  LDL.LU R12, [R1+0x28] ;  /* 0x00002800010c7983 */ /* 0x000ea20000300800 */
[----:B------:R-:W-:Y:S02]  /*13160*/  IADD3 R192, PT, PT, R192, -0x100, RZ ;  /* 0xffffff00c0c07810 */ /* 0x000fe40007ffe0ff */
[----:B------:R-:W-:Y:S01]  /*13170*/  LEA R49, R49, UR6, 0x1 ;  /* 0x0000000631317c11 */ /* 0x000fe2000f8e08ff */
[----:B------:R-:W3:Y:S03]  /*13180*/  LDL.LU R28, [R1+0x20] ;  /* 0x00002000011c7983 */ /* 0x000ee60000300800 */
[----:B------:R-:W-:Y:S01]  /*13190*/  IADD3 R48, PT, PT, R49, 0x5020, RZ ;  /* 0x0000502031307810 */ /* 0x000fe20007ffe0ff */
        /* <DEDUP_REMOVED lines=11> */
[----:B------:R-:W5:Y:S04]  /*13250*/  LDL.LU R47, [R1] ;  /* 0x00000000012f7983 */ /* 0x000f680000300800 */
[----:B------:R-:W5:Y:S04]  /*13260*/  LDL.LU R46, [R1+0x4] ;  /* 0x00000400012e7983 */ /* 0x000f680000300800 */
[----:B------:R-:W5:Y:S04]  /*13270*/  LDL.LU R45, [R1+0x8] ;  /* 0x00000800012d7983 */ /* 0x000f680000300800 */
[----:B------:R-:W5:Y:S01]  /*13280*/  LD.E R3, desc[UR4][R150.64+0xdc] ;  /* 0x0000dc0496037980 */ /* 0x000f62000c101900 */
[----:B--2---:R-:W-:Y:S02]  /*13290*/  FMNMX3.FTZ R4, R152, R13, R12, !PT ;  /* 0x0000000d98047276 */ /* 0x004fe4000781000c */
[----:B---3--:R-:W-:Y:S02]  /*132a0*/  FMNMX3.FTZ R0, R153, R28, R11, !PT ;  /* 0x0000001c99007276 */ /* 0x008fe4000781000b */
[----:B----4-:R-:W-:Y:S02]  /*132b0*/  FMNMX3.FTZ R4, R4, R10, R9, !PT ;  /* 0x0000000a04047276 */ /* 0x010fe40007810009 */
[----:B-----5:R-:W-:Y:S02]  /*132c0*/  FMNMX3.FTZ R0, R0, R7, R6, !PT ;  /* 0x0000000700007276 */ /* 0x020fe40007810006 */
[----:B------:R-:W-:Y:S02]  /*132d0*/  FMNMX3.FTZ R4, R4, R8, R37, !PT ;  /* 0x0000000804047276 */ /* 0x000fe40007810025 */
[----:B------:R-:W-:Y:S04]  /*132e0*/  FMNMX3.FTZ R0, R0, R36, R40, !PT ;  /* 0x0000002400007276 */ /* 0x000fe80007810028 */
[----:B-1----:R-:W-:Y:S02]  /*132f0*/  FMNMX3.FTZ R0, R0, R16, R17, !PT ;  /* 0x0000001000007276 */ /* 0x002fe40007810011 */
        /* <DEDUP_REMOVED lines=57> */
[----:B------:R-:W-:Y:S07]  /*13690*/  FMNMX3.FTZ R4, R4, R50, R51, !PT ;  /* 0x0000003204047276 */ /* 0x000fee0007810033 */
[----:B------:R-:W2:Y:S01]  /*136a0*/  SHFL.BFLY PT, R5, R4, 0x2, 0x1f ;  /* 0x0c401f0004057f89 */ /* 0x000ea200000e0000 */
[----:B-1----:R-:W-:Y:S07]  /*136b0*/  FMNMX.FTZ R2, R0, R2, !PT ;  /* 0x0000000200027209 */ /* 0x002fee0007810000 */
[----:B------:R-:W1:Y:S01]  /*136c0*/  SHFL.BFLY PT, R0, R2, 0x1, 0x1f ;  /* 0x0c201f0002007f89 */ /* 0x000e6200000e0000 */
[----:B--2---:R-:W-:Y:S07]  /*136d0*/  FMNMX.FTZ R5, R4, R5, !PT ;  /* 0x0000000504057209 */ /* 0x004fee0007810000 */
[----:B------:R-:W2:Y:S01]  /*136e0*/  SHFL.BFLY PT, R4, R5, 0x1, 0x1f ;  /* 0x0c201f0005047f89 */ /* 0x000ea200000e0000 */
[----:B-1----:R-:W-:Y:S05]  /*136f0*/  FMNMX.FTZ R0, R2, R0, !PT ;  /* 0x0000000002007209 */ /* 0x002fea0007810000 */
[----:B------:R-:W-:Y:S01]  /*13700*/  FMUL.FTZ R68, R3, R0 ;  /* 0x0000000003447220 */ /* 0x000fe20000410000 */
[----:B--2---:R-:W-:Y:S01]  /*13710*/  FMNMX.FTZ R2, R5, R4, !PT ;  /* 0x0000000405027209 */ /* 0x004fe20007810000 */
[----:B------:R-:W-:Y:S01]  /*13720*/  FADD.FTZ R25, -R0, R153 ;  /* 0x0000009900197221 */ /* 0x000fe20000010100 */
[----:B------:R-:W-:Y:S02]  /*13730*/  IADD3 R4, PT, PT, R49, 0x5000, RZ ;  /* 0x0000500031047810 */ /* 0x000fe40007ffe0ff */
[C---:B------:R-:W-:Y:S01]  /*13740*/  FSETP.NEU.FTZ.AND P1, PT, R2.reuse, -INF , PT ;  /* 0xff8000000200780b */ /* 0x040fe20003f3d000 */
[C---:B------:R-:W-:Y:S01]  /*13750*/  FMUL.FTZ R70, R3.reuse, R2 ;  /* 0x0000000203467220 */ /* 0x040fe20000410000 */
[----:B------:R-:W-:Y:S01]  /*13760*/  FADD.FTZ R24, -R2, R152 ;  /* 0x0000009802187221 */ /* 0x000fe20000010100 */
[----:B------:R-:W-:Y:S01]  /*13770*/  @P0 IADD3 R48, PT, PT, R4, -0x20, RZ ;  /* 0xffffffe004300810 */ /* 0x000fe20007ffe0ff */
[----:B------:R-:W-:Y:S01]  /*13780*/  FMUL.FTZ R25, R3, R25 ;  /* 0x0000001903197220 */ /* 0x000fe20000410000 */
[----:B------:R-:W-:Y:S01]  /*13790*/  ISETP.GT.AND P0, PT, R193, RZ, PT ;  /* 0x000000ffc100720c */ /* 0x000fe20003f04270 */
[----:B------:R-:W-:Y:S01]  /*137a0*/  FMUL.FTZ R24, R3, R24 ;  /* 0x0000001803187220 */ /* 0x000fe20000410000 */
[----:B------:R-:W-:Y:S01]  /*137b0*/  FSEL R70, R70, RZ, P1 ;  /* 0x000000ff46467208 */ /* 0x000fe20000800000 */
[----:B------:R-:W-:Y:S01]  /*137c0*/  LDSM.16.MT88.4 R32, [R48] ;  /* 0x000000003020783b */ /* 0x000fe20000004200 */
[----:B------:R-:W-:Y:S01]  /*137d0*/  FSETP.NEU.FTZ.AND P1, PT, R0, -INF , PT ;  /* 0xff8000000000780b */ /* 0x000fe20003f3d000 */
[----:B------:R-:W1:Y:S01]  /*137e0*/  MUFU.EX2 R25, R25 ;  /* 0x0000001900197308 */ /* 0x000e620000000800 */
[----:B------:R-:W-:Y:S01]  /*137f0*/  IADD3 R193, PT, PT, R193, -0x1, RZ ;  /* 0xffffffffc1c17810 */ /* 0x000fe20007ffe0ff */
[-CC-:B------:R-:W-:Y:S01]  /*13800*/  FFMA.FTZ R95, R13, R3.reuse, -R70.reuse ;  /* 0x000000030d5f7223 */ /* 0x180fe20000010846 */
[-CC-:B------:R-:W-:Y:S07]  /*13810*/  FFMA.FTZ R91, R12, R3.reuse, -R70.reuse ;  /* 0x000000030c5b7223 */ /* 0x180fee0000010846 */
[----:B------:R-:W2:Y:S01]  /*13820*/  MUFU.EX2 R24, R24 ;  /* 0x0000001800187308 */ /* 0x000ea20000000800 */
[----:B------:R-:W-:Y:S01]  /*13830*/  FSEL R68, R68, RZ, P1 ;  /* 0x000000ff44447208 */ /* 0x000fe20000800000 */
[----:B------:R-:W3:Y:S01]  /*13840*/  LDSM.16.MT88.4 R12, [R49+0x5000] ;  /* 0x00500000310c783b */ /* 0x000ee20000004200 */
[-CC-:B------:R-:W-:Y:S07]  /*13850*/  FFMA.FTZ R93, R10, R3.reuse, -R70.reuse ;  /* 0x000000030a5d7223 */ /* 0x180fee0000010846 */
[----:B------:R-:W-:Y:S01]  /*13860*/  MUFU.EX2 R95, R95 ;  /* 0x0000005f005f7308 */ /* 0x000fe20000000800 */
[-C--:B------:R-:W-:Y:S01]  /*13870*/  FFMA.FTZ R90, R9, R3.reuse, -R70 ;  /* 0x00000003095a7223 */ /* 0x080fe20000010846 */
[-CC-:B------:R-:W-:Y:S01]  /*13880*/  FFMA.FTZ R103, R28, R3.reuse, -R68.reuse ;  /* 0x000000031c677223 */ /* 0x180fe20000010844 */
[-CC-:B------:R-:W-:Y:S01]  /*13890*/  FFMA.FTZ R98, R11, R3.reuse, -R68.reuse ;  /* 0x000000030b627223 */ /* 0x180fe20000010844 */
[-CC-:B------:R-:W-:Y:S01]  /*138a0*/  FFMA.FTZ R94, R7, R3.reuse, -R68.reuse ;  /* 0x00000003075e7223 */ /* 0x180fe20000010844 */
[-C--:B------:R-:W-:Y:S05]  /*138b0*/  FFMA.FTZ R92, R6, R3.reuse, -R68 ;  /* 0x00000003065c7223 */ /* 0x080fea0000010844 */
[----:B------:R-:W4:Y:S01]  /*138c0*/  MUFU.EX2 R91, R91 ;  /* 0x0000005b005b7308 */ /* 0x000f220000000800 */
[-C--:B------:R-:W-:Y:S01]  /*138d0*/  FFMA.FTZ R99, R37, R3.reuse, -R70 ;  /* 0x0000000325637223 */ /* 0x080fe20000010846 */
[----:B------:R-:W-:Y:S01]  /*138e0*/  FFMA.FTZ R105, R36, R3, -R68 ;  /* 0x0000000324697223 */ /* 0x000fe20000010844 */
[C---:B-1----:R-:W-:Y:S07]  /*138f0*/  FMUL.FTZ R6, R25.reuse, R146 ;  /* 0x0000009219067220 */ /* 0x042fee0000410000 */
[----:B------:R-:W-:Y:S01]  /*13900*/  MUFU.EX2 R103, R103 ;  /* 0x0000006700677308 */ /* 0x000fe20000000800 */
[----:B------:R-:W1:Y:S01]  /*13910*/  LDSM.16.MT88.4 R36, [R49+0x5400] ;  /* 0x005400003124783b */ /* 0x000e620000004200 */
[C---:B------:R-:W-:Y:S01]  /*13920*/  FMUL.FTZ R7, R25.reuse, R147 ;  /* 0x0000009319077220 */ /* 0x040fe20000410000 */
[C---:B--2---:R-:W-:Y:S07]  /*13930*/  FMUL.FTZ R4, R24.reuse, R144 ;  /* 0x0000009018047220 */ /* 0x044fee0000410000 */
[----:B------:R-:W2:Y:S01]  /*13940*/  MUFU.EX2 R98, R98 ;  /* 0x0000006200627308 */ /* 0x000ea20000000800 */
[----:B------:R-:W-:Y:S01]  /*13950*/  FMUL.FTZ R5, R24, R145 ;  /* 0x0000009118057220 */ /* 0x000fe20000410000 */
[----:B------:R-:W-:Y:S01]  /*13960*/  FFMA.FTZ R97, R8, R3, -R70 ;  /* 0x0000000308617223 */ /* 0x000fe20000010846 */
[C---:B------:R-:W-:Y:S07]  /*13970*/  FMUL.FTZ R10, R25.reuse, R142 ;  /* 0x0000008e190a7220 */ /* 0x040fee0000410000 */
[----:B------:R-:W-:Y:S01]  /*13980*/  MUFU.EX2 R93, R93 ;  /* 0x0000005d005d7308 */ /* 0x000fe20000000800 */
[----:B------:R-:W-:Y:S01]  /*13990*/  FMUL.FTZ R11, R25, R143 ;  /* 0x0000008f190b7220 */ /* 0x000fe20000410000 */
[----:B----4-:R-:W-:Y:S01]  /*139a0*/  F2FP.F16.F32.PACK_AB R28, R91, R95 ;  /* 0x0000005f5b1c723e */ /* 0x010fe200000000ff */
[C---:B------:R-:W-:Y:S07]  /*139b0*/  FMUL.FTZ R8, R24.reuse, R140 ;  /* 0x0000008c18087220 */ /* 0x040fee0000410000 */
[----:B------:R-:W4:Y:S01]  /*139c0*/  MUFU.EX2 R90, R90 ;  /* 0x0000005a005a7308 */ /* 0x000f220000000800 */
[----:B------:R-:W-:Y:S01]  /*139d0*/  FMUL.FTZ R9, R24, R141 ;  /* 0x0000008d18097220 */ /* 0x000fe20000410000 */
[-C--:B------:R-:W-:Y:S01]  /*139e0*/  FFMA.FTZ R104, R40, R3.reuse, -R68 ;  /* 0x0000000328687223 */ /* 0x080fe20000010844 */
[-CC-:B------:R-:W-:Y:S07]  /*139f0*/  FFMA.FTZ R100, R19, R3.reuse, -R70.reuse ;  /* 0x0000000313647223 */ /* 0x180fee0000010846 */
[----:B------:R-:W-:Y:S01]  /*13a00*/  MUFU.EX2 R94, R94 ;  /* 0x0000005e005e7308 */ /* 0x000fe20000000800 */
[----:B------:R-:W-:Y:S01]  /*13a10*/  FFMA.FTZ R96, R18, R3, -R70 ;  /* 0x0000000312607223 */ /* 0x000fe20000010846 */
[----:B--2---:R-:W-:Y:S01]  /*13a20*/  F2FP.F16.F32.PACK_AB R29, R98, R103 ;  /* 0x00000067621d723e */ /* 0x004fe200000000ff */
[-CC-:B------:R-:W-:Y:S07]  /*13a30*/  FFMA.FTZ R102, R16, R3.reuse, -R68.reuse ;  /* 0x0000000310667223 */ /* 0x180fee0000010844 */
[----:B------:R-:W2:Y:S01]  /*13a40*/  MUFU.EX2 R92, R92 ;  /* 0x0000005c005c7308 */ /* 0x000ea20000000800 */
[----:B------:R-:W-:Y:S01]  /*13a50*/  FFMA.FTZ R101, R17, R3, -R68 ;  /* 0x0000000311657223 */ /* 0x000fe20000010844 */
[----:B------:R-:W5:Y:S01]  /*13a60*/  LDSM.16.MT88.4 R40, [R48+0x400] ;  /* 0x000400003028783b */ /* 0x000f620000004200 */
[C---:B------:R-:W-:Y:S07]  /*13a70*/  FMUL.FTZ R18, R25.reuse, R134 ;  /* 0x0000008619127220 */ /* 0x040fee0000410000 */
[----:B------:R-:W-:Y:S01]  /*13a80*/  MUFU.EX2 R97, R97 ;  /* 0x0000006100617308 */ /* 0x000fe20000000800 */
[----:B------:R-:W-:Y:S01]  /*13a90*/  FMUL.FTZ R19, R25, R135 ;  /* 0x0000008719137220 */ /* 0x000fe20000410000 */
[----:B----4-:R-:W-:Y:S01]  /*13aa0*/  F2FP.F16.F32.PACK_AB R30, R90, R93 ;  /* 0x0000005d5a1e723e */ /* 0x010fe200000000ff */
[C---:B------:R-:W-:Y:S07]  /*13ab0*/  FMUL.FTZ R16, R24.reuse, R132 ;  /* 0x0000008418107220 */ /* 0x040fee0000410000 */
[----:B------:R-:W4:Y:S01]  /*13ac0*/  MUFU.EX2 R99, R99 ;  /* 0x0000006300637308 */ /* 0x000f220000000800 */
[----:B------:R-:W-:Y:S01]  /*13ad0*/  FMUL.FTZ R17, R24, R133 ;  /* 0x0000008518117220 */ /* 0x000fe20000410000 */
[-CC-:B------:R-:W-:Y:S01]  /*13ae0*/  FFMA.FTZ R106, R47, R3.reuse, -R70.reuse ;  /* 0x000000032f6a7223 */ /* 0x180fe20000010846 */
        /* <DEDUP_REMOVED lines=9> */
[----:B------:R-:W-:Y:S01]  /*13b80*/  FFMA.FTZ R110, R244, R3, -R68 ;  /* 0x00000003f46e7223 */ /* 0x000fe20000010844 */
[C---:B---3--:R-:W-:Y:S01]  /*13b90*/  HMMA.16816.F32 R4, R28.reuse, R12, R4 ;  /* 0x0000000c1c04723c */ /* 0x048fe20000001804 */
[----:B------:R-:W2:Y:S01]  /*13ba0*/  MUFU.EX2 R104, R104 ;  /* 0x0000006800687308 */ /* 0x000ea20000000800 */
[----:B------:R-:W-:Y:S03]  /*13bb0*/  LDSM.16.MT88.4 R44, [R49+0x6000] ;  /* 0x00600000312c783b */ /* 0x000fe60000004200 */
[C---:B------:R-:W-:Y:S01]  /*13bc0*/  FMUL.FTZ R12, R24.reuse, R136 ;  /* 0x00000088180c7220 */ /* 0x040fe20000410000 */
[----:B------:R-:W-:Y:S01]  /*13bd0*/  FMUL.FTZ R13, R24, R137 ;  /* 0x00000089180d7220 */ /* 0x000fe20000410000 */
[----:B------:R-:W-:Y:S01]  /*13be0*/  FFMA.FTZ R107, R250, R3, -R70 ;  /* 0x00000003fa6b7223 */ /* 0x000fe20000010846 */
[C---:B------:R-:W-:Y:S03]  /*13bf0*/  HMMA.16816.F32 R8, R28.reuse, R14, R8 ;  /* 0x0000000e1c08723c */ /* 0x040fe60000001808 */
[----:B------:R-:W-:Y:S01]  /*13c00*/  MUFU.EX2 R100, R100 ;  /* 0x0000006400647308 */ /* 0x000fe20000000800 */
[C---:B------:R-:W-:Y:S01]  /*13c10*/  FMUL.FTZ R14, R25.reuse, R138 ;  /* 0x0000008a190e7220 */ /* 0x040fe20000410000 */
[----:B------:R-:W-:Y:S08]  /*13c20*/  FMUL.FTZ R15, R25, R139 ;  /* 0x0000008b190f7220 */ /* 0x000ff00000410000 */
[----:B------:R-:W3:Y:S01]  /*13c30*/  MUFU.EX2 R96, R96 ;  /* 0x0000006000607308 */ /* 0x000ee20000000800 */
[-C--:B------:R-:W-:Y:S01]  /*13c40*/  FFMA.FTZ R111, R252, R3.reuse, -R68 ;  /* 0x00000003fc6f7223 */ /* 0x080fe20000010844 */
[-CC-:B------:R-:W-:Y:S01]  /*13c50*/  FFMA.FTZ R114, R251, R3.reuse, -R70.reuse ;  /* 0x00000003fb727223 */ /* 0x180fe20000010846 */
[-C--:B------:R-:W-:Y:S07]  /*13c60*/  FFMA.FTZ R115, R248, R3.reuse, -R70 ;  /* 0x00000003f8737223 */ /* 0x080fee0000010846 */
[----:B------:R-:W-:Y:S01]  /*13c70*/  MUFU.EX2 R102, R102 ;  /* 0x0000006600667308 */ /* 0x000fe20000000800 */
[-CC-:B------:R-:W-:Y:S01]  /*13c80*/  FFMA.FTZ R123, R239, R3.reuse, -R68.reuse ;  /* 0x00000003ef7b7223 */ /* 0x180fe20000010844 */
[C---:B------:R-:W-:Y:S08]  /*13c90*/  HMMA.16816.F32 R12, R28.reuse, R32, R12 ;  /* 0x000000201c0c723c */ /* 0x040ff0000000180c */
[----:B------:R-:W1:Y:S01]  /*13ca0*/  MUFU.EX2 R101, R101 ;  /* 0x0000006500657308 */ /* 0x000e620000000800 */
[-C--:B------:R-:W-:Y:S01]  /*13cb0*/  FFMA.FTZ R121, R243, R3.reuse, -R68 ;  /* 0x00000003f3797223 */ /* 0x080fe20000010844 */
[-CC-:B------:R-:W-:Y:S01]  /*13cc0*/  FFMA.FTZ R117, R238, R3.reuse, -R70.reuse ;  /* 0x00000003ee757223 */ /* 0x180fe20000010846 */
[-C--:B------:R-:W-:Y:S01]  /*13cd0*/  FFMA.FTZ R112, R242, R3.reuse, -R70 ;  /* 0x00000003f2707223 */ /* 0x080fe20000010846 */
[-CC-:B------:R-:W-:Y:S01]  /*13ce0*/  FFMA.FTZ R126, R246, R3.reuse, -R68.reuse ;  /* 0x00000003f67e7223 */ /* 0x180fe20000010844 */
[----:B------:R-:W-:Y:S01]  /*13cf0*/  FFMA.FTZ R127, R233, R3, -R68 ;  /* 0x00000003e97f7223 */ /* 0x000fe20000010844 */
[----:B------:R-:W-:Y:S01]  /*13d00*/  HMMA.16816.F32 R16, R28, R34, R16 ;  /* 0x000000221c10723c */ /* 0x000fe20000001810 */
[----:B------:R-:W5:Y:S03]  /*13d10*/  LDSM.16.MT88.4 R32, [R49+0x5800] ;  /* 0x005800003120783b */ /* 0x000f660000004200 */
[----:B------:R-:W-:Y:S01]  /*13d20*/  MUFU.EX2 R106, R106 ;  /* 0x0000006a006a7308 */ /* 0x000fe20000000800 */
[----:B----4-:R-:W-:Y:S01]  /*13d30*/  F2FP.F16.F32.PACK_AB R28, R99, R97 ;  /* 0x00000061631c723e */ /* 0x010fe200000000ff */
[--C-:B------:R-:W-:Y:S01]  /*13d40*/  FFMA.FTZ R119, R245, R3, -R70.reuse ;  /* 0x00000003f5777223 */ /* 0x100fe20000010846 */
[----:B--2---:R-:W-:Y:S07]  /*13d50*/  F2FP.F16.F32.PACK_AB R29, R104, R105 ;  /* 0x00000069681d723e */ /* 0x004fee00000000ff */
[----:B------:R-:W2:Y:S01]  /*13d60*/  MUFU.EX2 R108, R108 ;  /* 0x0000006c006c7308 */ /* 0x000ea20000000800 */
[----:B---3--:R-:W-:Y:S01]  /*13d70*/  F2FP.F16.F32.PACK_AB R30, R96, R100 ;  /* 0x00000064601e723e */ /* 0x008fe200000000ff */
[-C--:B------:R-:W-:Y:S01]  /*13d80*/  FFMA.FTZ R118, R247, R3.reuse, -R70 ;  /* 0x00000003f7767223 */ /* 0x080fe20000010846 */
[----:B-1----:R-:W-:Y:S01]  /*13d90*/  F2FP.F16.F32.PACK_AB R31, R101, R102 ;  /* 0x00000066651f723e */ /* 0x002fe200000000ff */
[-CC-:B------:R-:W-:Y:S01]  /*13da0*/  FFMA.FTZ R128, R237, R3.reuse, -R68.reuse ;  /* 0x00000003ed807223 */ /* 0x180fe20000010844 */
[-C--:B------:R-:W-:Y:S01]  /*13db0*/  FFMA.FTZ R120, R234, R3.reuse, -R68 ;  /* 0x00000003ea787223 */ /* 0x080fe20000010844 */
[-CC-:B------:R-:W-:Y:S01]  /*13dc0*/  FFMA.FTZ R124, R249, R3.reuse, -R70.reuse ;  /* 0x00000003f97c7223 */ /* 0x180fe20000010846 */
[-C--:B------:R-:W-:Y:S01]  /*13dd0*/  FFMA.FTZ R122, R241, R3.reuse, -R70 ;  /* 0x00000003f17a7223 */ /* 0x080fe20000010846 */
[-CC-:B------:R-:W-:Y:S01]  /*13de0*/  FFMA.FTZ R125, R235, R3.reuse, -R68.reuse ;  /* 0x00000003eb7d7223 */ /* 0x180fe20000010844 */
[-C--:B------:R-:W-:Y:S01]  /*13df0*/  FFMA.FTZ R129, R236, R3.reuse, -R68 ;  /* 0x00000003ec817223 */ /* 0x080fe20000010844 */
[C---:B------:R-:W-:Y:S01]  /*13e00*/  HMMA.16816.F32 R4, R28.reuse, R36, R4 ;  /* 0x000000241c04723c */ /* 0x040fe20000001804 */
[----:B------:R-:W-:Y:S02]  /*13e10*/  MUFU.EX2 R118, R118 ;  /* 0x0000007600767308 */ /* 0x000fe40000000800 */
[-C--:B------:R-:W-:Y:S01]  /*13e20*/  FFMA.FTZ R130, R229, R3.reuse, -R70 ;  /* 0x00000003e5827223 */ /* 0x080fe20000010846 */
[-CC-:B------:R-:W-:Y:S01]  /*13e30*/  FFMA.FTZ R132, R220, R3.reuse, -R68.reuse ;  /* 0x00000003dc847223 */ /* 0x180fe20000010844 */
[-CC-:B------:R-:W-:Y:S01]  /*13e40*/  FFMA.FTZ R131, R223, R3.reuse, -R68.reuse ;  /* 0x00000003df837223 */ /* 0x180fe20000010844 */
[-C--:B------:R-:W-:Y:S01]  /*13e50*/  FFMA.FTZ R133, R228, R3.reuse, -R68 ;  /* 0x00000003e4857223 */ /* 0x080fe20000010844 */
[-CC-:B------:R-:W-:Y:S01]  /*13e60*/  FFMA.FTZ R231, R231, R3.reuse, -R70.reuse ;  /* 0x00000003e7e77223 */ /* 0x180fe20000010846 */
[C---:B------:R-:W-:Y:S01]  /*13e70*/  HMMA.16816.F32 R8, R28.reuse, R38, R8 ;  /* 0x000000261c08723c */ /* 0x040fe20000001808 */
[----:B------:R-:W1:Y:S02]  /*13e80*/  LDSM.16.MT88.4 R36, [R48+0x800] ;  /* 0x000800003024783b */ /* 0x000e640000004200 */
[----:B------:R-:W-:Y:S01]  /*13e90*/  MUFU.EX2 R113, R113 ;  /* 0x0000007100717308 */ /* 0x000fe20000000800 */
[-CC-:B------:R-:W-:Y:S01]  /*13ea0*/  FFMA.FTZ R232, R232, R3.reuse, -R70.reuse ;  /* 0x00000003e8e87223 */ /* 0x180fe20000010846 */
[-CC-:B------:R-:W-:Y:S01]  /*13eb0*/  FFMA.FTZ R135, R227, R3.reuse, -R70.reuse ;  /* 0x00000003e3877223 */ /* 0x180fe20000010846 */
[-C--:B------:R-:W-:Y:S07]  /*13ec0*/  FFMA.FTZ R134, R224, R3.reuse, -R70 ;  /* 0x00000003e0867223 */ /* 0x080fee0000010846 */
[----:B------:R-:W3:Y:S01]  /*13ed0*/  MUFU.EX2 R110, R110 ;  /* 0x0000006e006e7308 */ /* 0x000ee20000000800 */
[-C--:B------:R-:W-:Y:S01]  /*13ee0*/  FFMA.FTZ R225, R225, R3.reuse, -R68 ;  /* 0x00000003e1e17223 */ /* 0x080fe20000010844 */
[C---:B-----5:R-:W-:Y:S08]  /*13ef0*/  HMMA.16816.F32 R12, R28.reuse, R40, R12 ;  /* 0x000000281c0c723c */ /* 0x060ff0000000180c */
[----:B------:R-:W-:Y:S01]  /*13f00*/  MUFU.EX2 R109, R109 ;  /* 0x0000006d006d7308 */ /* 0x000fe20000000800 */
[-CC-:B------:R-:W-:Y:S01]  /*13f10*/  FFMA.FTZ R219, R219, R3.reuse, -R70.reuse ;  /* 0x00000003dbdb7223 */ /* 0x180fe20000010846 */
[-C--:B------:R-:W-:Y:S01]  /*13f20*/  FFMA.FTZ R221, R221, R3.reuse, -R70 ;  /* 0x00000003dddd7223 */ /* 0x080fe20000010846 */
[-CC-:B------:R-:W-:Y:S07]  /*13f30*/  FFMA.FTZ R217, R217, R3.reuse, -R68.reuse ;  /* 0x00000003d9d97223 */ /* 0x180fee0000010844 */
[----:B------:R-:W4:Y:S01]  /*13f40*/  MUFU.EX2 R107, R107 ;  /* 0x0000006b006b7308 */ /* 0x000f220000000800 */
[-C--:B------:R-:W-:Y:S01]  /*13f50*/  FFMA.FTZ R218, R218, R3.reuse, -R68 ;  /* 0x00000003dada7223 */ /* 0x080fe20000010844 */
[----:B------:R-:W-:Y:S01]  /*13f60*/  HMMA.16816.F32 R16, R28, R42, R16 ;  /* 0x0000002a1c10723c */ /* 0x000fe20000001810 */
[----:B------:R-:W5:Y:S07]  /*13f70*/  LDSM.16.MT88.4 R40, [R49+0x5c00] ;  /* 0x005c00003128783b */ /* 0x000f6e0000004200 */
[----:B------:R-:W-:Y:S01]  /*13f80*/  MUFU.EX2 R111, R111 ;  /* 0x0000006f006f7308 */ /* 0x000fe20000000800 */
[----:B--2---:R-:W-:Y:S01]  /*13f90*/  F2FP.F16.F32.PACK_AB R28, R108, R106 ;  /* 0x0000006a6c1c723e */ /* 0x004fe200000000ff */
[----:B------:R-:W-:Y:S01]  /*13fa0*/  FFMA.FTZ R216, R216, R3, -R70 ;  /* 0x00000003d8d87223 */ /* 0x000fe20000010846 */
[----:B---3--:R-:W-:Y:S07]  /*13fb0*/  F2FP.F16.F32.PACK_AB R29, R110, R113 ;  /* 0x000000716e1d723e */ /* 0x008fee00000000ff */
[----:B------:R-:W2:Y:S01]  /*13fc0*/  MUFU.EX2 R116, R116 ;  /* 0x0000007400747308 */ /* 0x000ea20000000800 */
[-C--:B------:R-:W-:Y:S01]  /*13fd0*/  FFMA.FTZ R164, R164, R3.reuse, -R68 ;  /* 0x00000003a4a47223 */ /* 0x080fe20000010844 */
[-C--:B------:R-:W-:Y:S01]  /*13fe0*/  FFMA.FTZ R156, R156, R3.reuse, -R70 ;  /* 0x000000039c9c7223 */ /* 0x080fe20000010846 */
[-C--:B------:R-:W-:Y:S07]  /*13ff0*/  FFMA.FTZ R80, R80, R3.reuse, -R68 ;  /* 0x0000000350507223 */ /* 0x080fee0000010844 */
[----:B------:R-:W-:Y:S01]  /*14000*/  MUFU.EX2 R114, R114 ;  /* 0x0000007200727308 */ /* 0x000fe20000000800 */
[----:B------:R-:W-:Y:S01]  /*14010*/  FFMA.FTZ R87, R87, R3, -R70 ;  /* 0x0000000357577223 */ /* 0x000fe20000010846 */
[----:B----4-:R-:W-:Y:S01]  /*14020*/  F2FP.F16.F32.PACK_AB R30, R107, R109 ;  /* 0x0000006d6b1e723e */ /* 0x010fe200000000ff */
[-C--:B------:R-:W-:Y:S07]  /*14030*/  FFMA.FTZ R86, R86, R3.reuse, -R68 ;  /* 0x0000000356567223 */ /* 0x080fee0000010844 */
[----:B------:R-:W3:Y:S01]  /*14040*/  MUFU.EX2 R115, R115 ;  /* 0x0000007300737308 */ /* 0x000ee20000000800 */
[-CC-:B------:R-:W-:Y:S01]  /*14050*/  FFMA.FTZ R79, R79, R3.reuse, -R70.reuse ;  /* 0x000000034f4f7223 */ /* 0x180fe20000010846 */
[-CC-:B------:R-:W-:Y:S01]  /*14060*/  FFMA.FTZ R75, R75, R3.reuse, -R70.reuse ;  /* 0x000000034b4b7223 */ /* 0x180fe20000010846 */
[-C--:B------:R-:W-:Y:S07]  /*14070*/  FFMA.FTZ R77, R77, R3.reuse, -R70 ;  /* 0x000000034d4d7223 */ /* 0x080fee0000010846 */
[----:B------:R-:W-:Y:S01]  /*14080*/  MUFU.EX2 R123, R123 ;  /* 0x0000007b007b7308 */ /* 0x000fe20000000800 */
[----:B------:R-:W-:Y:S01]  /*14090*/  FFMA.FTZ R76, R76, R3, -R68 ;  /* 0x000000034c4c7223 */ /* 0x000fe20000010844 */
[----:B--2---:R-:W-:Y:S01]  /*140a0*/  F2FP.F16.F32.PACK_AB R31, R116, R111 ;  /* 0x0000006f741f723e */ /* 0x004fe200000000ff */
[-CC-:B------:R-:W-:Y:S07]  /*140b0*/  FFMA.FTZ R74, R74, R3.reuse, -R70.reuse ;  /* 0x000000034a4a7223 */ /* 0x180fee0000010846 */
[----:B------:R-:W-:Y:S01]  /*140c0*/  MUFU.EX2 R130, R130 ;  /* 0x0000008200827308 */ /* 0x000fe20000000800 */
[-CC-:B------:R-:W-:Y:S01]  /*140d0*/  FFMA.FTZ R64, R64, R3.reuse, -R70.reuse ;  /* 0x0000000340407223 */ /* 0x180fe20000010846 */
[-C--:B------:R-:W-:Y:S01]  /*140e0*/  FFMA.FTZ R67, R67, R3.reuse, -R70 ;  /* 0x0000000343437223 */ /* 0x080fe20000010846 */
[-C--:B------:R-:W-:Y:S07]  /*140f0*/  FFMA.FTZ R55, R55, R3.reuse, -R68 ;  /* 0x0000000337377223 */ /* 0x080fee0000010844 */
[----:B------:R-:W-:Y:S01]  /*14100*/  MUFU.EX2 R132, R132 ;  /* 0x0000008400847308 */ /* 0x000fe20000000800 */
[C---:B------:R-:W-:Y:S09]  /*14110*/  HMMA.16816.F32 R4, R28.reuse, R32, R4 ;  /* 0x000000201c04723c */ /* 0x040ff20000001804 */
[----:B------:R-:W-:Y:S01]  /*14120*/  MUFU.EX2 R131, R131 ;  /* 0x0000008300837308 */ /* 0x000fe20000000800 */
[-CC-:B------:R-:W-:Y:S01]  /*14130*/  FFMA.FTZ R52, R52, R3.reuse, -R70.reuse ;  /* 0x0000000334347223 */ /* 0x180fe20000010846 */
[--C-:B------:R-:W-:Y:S01]  /*14140*/  FFMA.FTZ R50, R50, R3, -R70.reuse ;  /* 0x0000000332327223 */ /* 0x100fe20000010846 */
[----:B------:R-:W-:Y:S07]  /*14150*/  FFMA.FTZ R95, R24, R194, R95 ;  /* 0x000000c2185f7223 */ /* 0x000fee000001005f */
[----:B------:R-:W-:Y:S01]  /*14160*/  MUFU.EX2 R133, R133 ;  /* 0x0000008500857308 */ /* 0x000fe20000000800 */
[C---:B------:R-:W-:Y:S01]  /*14170*/  HMMA.16816.F32 R8, R28.reuse, R34, R8 ;  /* 0x000000221c08723c */ /* 0x040fe20000001808 */
[----:B------:R-:W2:Y:S08]  /*14180*/  LDSM.16.MT88.4 R32, [R48+0xc00] ;  /* 0x000c00003020783b */ /* 0x000eb00000004200 */
[----:B------:R-:W4:Y:S01]  /*14190*/  MUFU.EX2 R121, R121 ;  /* 0x0000007900797308 */ /* 0x000f220000000800 */
[----:B------:R-:W-:Y:S01]  /*141a0*/  FFMA.FTZ R103, R25, R195, R103 ;  /* 0x000000c319677223 */ /* 0x000fe20000010067 */
[----:B------:R-:W-:Y:S01]  /*141b0*/  FADD.FTZ R25, R91, R95 ;  /* 0x0000005f5b197221 */ /* 0x000fe20000010000 */
[-C--:B------:R-:W-:Y:S07]  /*141c0*/  FFMA.FTZ R95, R214, R3.reuse, -R70 ;  /* 0x00000003d65f7223 */ /* 0x080fee0000010846 */
[----:B------:R-:W-:Y:S01]  /*141d0*/  MUFU.EX2 R117, R117 ;  /* 0x0000007500757308 */ /* 0x000fe20000000800 */
[C---:B-1----:R-:W-:Y:S09]  /*141e0*/  HMMA.16816.F32 R12, R28.reuse, R36, R12 ;  /* 0x000000241c0c723c */ /* 0x042ff2000000180c */
[----:B------:R-:W1:Y:S01]  /*141f0*/  MUFU.EX2 R112, R112 ;  /* 0x0000007000707308 */ /* 0x000e620000000800 */
[----:B------:R-:W-:Y:S01]  /*14200*/  FADD.FTZ R24, R98, R103 ;  /* 0x0000006762187221 */ /* 0x000fe20000010000 */
[----:B------:R-:W-:Y:S01]  /*14210*/  FFMA.FTZ R103, R222, R3, -R68 ;  /* 0x00000003de677223 */ /* 0x000fe20000010844 */
[----:B------:R-:W-:Y:S07]  /*14220*/  FADD.FTZ R25, R93, R25 ;  /* 0x000000195d197221 */ /* 0x000fee0000010000 */
[----:B------:R-:W-:Y:S01]  /*14230*/  MUFU.EX2 R126, R126 ;  /* 0x0000007e007e7308 */ /* 0x000fe20000000800 */
[----:B------:R-:W-:Y:S01]  /*14240*/  HMMA.16816.F32 R16, R28, R38, R16 ;  /* 0x000000261c10723c */ /* 0x000fe20000001810 */
[----:B------:R-:W2:Y:S08]  /*14250*/  LDSM.16.MT88.4 R36, [R48+0x1000] ;  /* 0x001000003024783b */ /* 0x000eb00000004200 */
[----:B------:R-:W5:Y:S01]  /*14260*/  MUFU.EX2 R127, R127 ;  /* 0x0000007f007f7308 */ /* 0x000f620000000800 */
[----:B---3--:R-:W-:Y:S01]  /*14270*/  F2FP.F16.F32.PACK_AB R28, R115, R114 ;  /* 0x00000072731c723e */ /* 0x008fe200000000ff */
[----:B------:R-:W-:Y:S01]  /*14280*/  FADD.FTZ R25, R90, R25 ;  /* 0x000000195a197221 */ /* 0x000fe20000010000 */
[----:B----4-:R-:W-:Y:S07]  /*14290*/  F2FP.F16.F32.PACK_AB R29, R121, R123 ;  /* 0x0000007b791d723e */ /* 0x010fee00000000ff */
[----:B------:R-:W3:Y:S01]  /*142a0*/  MUFU.EX2 R119, R119 ;  /* 0x0000007700777308 */ /* 0x000ee20000000800 */
[----:B------:R-:W-:Y:S01]  /*142b0*/  FADD.FTZ R24, R94, R24 ;  /* 0x000000185e187221 */ /* 0x000fe20000010000 */
[----:B-1----:R-:W-:Y:S01]  /*142c0*/  F2FP.F16.F32.PACK_AB R30, R112, R117 ;  /* 0x00000075701e723e */ /* 0x002fe200000000ff */
[----:B------:R-:W-:Y:S07]  /*142d0*/  FADD.FTZ R25, R97, R25 ;  /* 0x0000001961197221 */ /* 0x000fee0000010000 */
[----:B------:R-:W-:Y:S01]  /*142e0*/  MUFU.EX2 R128, R128 ;  /* 0x0000008000807308 */ /* 0x000fe20000000800 */
[----:B------:R-:W-:Y:S01]  /*142f0*/  FADD.FTZ R24, R92, R24 ;  /* 0x000000185c187221 */ /* 0x000fe20000010000 */
[-C--:B------:R-:W-:Y:S01]  /*14300*/  FFMA.FTZ R94, R27, R3.reuse, -R68 ;  /* 0x000000031b5e7223 */ /* 0x080fe20000010844 */
[----:B------:R-:W-:Y:S07]  /*14310*/  FADD.FTZ R99, R99, R25 ;  /* 0x0000001963637221 */ /* 0x000fee0000010000 */
[----:B------:R-:W1:Y:S01]  /*14320*/  MUFU.EX2 R120, R120 ;  /* 0x0000007800787308 */ /* 0x000e620000000800 */
[----:B------:R-:W-:Y:S01]  /*14330*/  FADD.FTZ R105, R105, R24 ;  /* 0x0000001869697221 */ /* 0x000fe20000010000 */
[----:B-----5:R-:W-:Y:S01]  /*14340*/  F2FP.F16.F32.PACK_AB R31, R127, R126 ;  /* 0x0000007e7f1f723e */ /* 0x020fe200000000ff */
[-CC-:B------:R-:W-:Y:S01]  /*14350*/  FFMA.FTZ R92, R215, R3.reuse, -R68.reuse ;  /* 0x00000003d75c7223 */ /* 0x180fe20000010844 */
[-C--:B------:R-:W-:Y:S06]  /*14360*/  FFMA.FTZ R97, R212, R3.reuse, -R68 ;  /* 0x00000003d4617223 */ /* 0x080fec0000010844 */
[----:B------:R-:W-:Y:S01]  /*14370*/  MUFU.EX2 R94, R94 ;  /* 0x0000005e005e7308 */ /* 0x000fe20000000800 */
[----:B------:R-:W-:Y:S01]  /*14380*/  FADD.FTZ R99, R100, R99 ;  /* 0x0000006364637221 */ /* 0x000fe20000010000 */
[-C--:B------:R-:W-:Y:S01]  /*14390*/  FFMA.FTZ R100, R205, R3.reuse, -R70 ;  /* 0x00000003cd647223 */ /* 0x080fe20000010846 */
[----:B------:R-:W-:Y:S01]  /*143a0*/  FADD.FTZ R104, R104, R105 ;  /* 0x0000006968687221 */ /* 0x000fe20000010000 */
[C---:B------:R-:W-:Y:S06]  /*143b0*/  HMMA.16816.F32 R4, R28.reuse, R40, R4 ;  /* 0x000000281c04723c */ /* 0x040fec0000001804 */
[----:B------:R-:W-:Y:S01]  /*143c0*/  MUFU.EX2 R124, R124 ;  /* 0x0000007c007c7308 */ /* 0x000fe20000000800 */
[-CC-:B------:R-:W-:Y:S01]  /*143d0*/  FFMA.FTZ R105, R207, R3.reuse, -R68.reuse ;  /* 0x00000003cf697223 */ /* 0x180fe20000010844 */
[----:B------:R-:W-:Y:S01]  /*143e0*/  FADD.FTZ R99, R96, R99 ;  /* 0x0000006360637221 */ /* 0x000fe20000010000 */
[-C--:B------:R-:W-:Y:S07]  /*143f0*/  FFMA.FTZ R96, R211, R3.reuse, -R68 ;  /* 0x00000003d3607223 */ /* 0x080fee0000010844 */
[----:B------:R-:W4:Y:S01]  /*14400*/  MUFU.EX2 R122, R122 ;  /* 0x0000007a007a7308 */ /* 0x000f220000000800 */
[----:B------:R-:W-:Y:S01]  /*14410*/  FADD.FTZ R104, R102, R104 ;  /* 0x0000006866687221 */ /* 0x000fe20000010000 */
[C---:B------:R-:W-:Y:S01]  /*14420*/  HMMA.16816.F32 R8, R28.reuse, R42, R8 ;  /* 0x0000002a1c08723c */ /* 0x040fe20000001808 */
[----:B------:R-:W-:Y:S07]  /*14430*/  LDSM.16.MT88.4 R40, [R48+0x1400] ;  /* 0x001400003028783b */ /* 0x000fee0000004200 */
[----:B------:R-:W-:Y:S01]  /*14440*/  MUFU.EX2 R125, R125 ;  /* 0x0000007d007d7308 */ /* 0x000fe20000000800 */
[-CC-:B------:R-:W-:Y:S01]  /*14450*/  FFMA.FTZ R102, R209, R3.reuse, -R68.reuse ;  /* 0x00000003d1667223 */ /* 0x180fe20000010844 */
[----:B------:R-:W-:Y:S01]  /*14460*/  FADD.FTZ R99, R106, R99 ;  /* 0x000000636a637221 */ /* 0x000fe20000010000 */
[-C--:B------:R-:W-:Y:S07]  /*14470*/  FFMA.FTZ R106, R204, R3.reuse, -R68 ;  /* 0x00000003cc6a7223 */ /* 0x080fee0000010844 */
[----:B------:R-:W5:Y:S01]  /*14480*/  MUFU.EX2 R129, R129 ;  /* 0x0000008100817308 */ /* 0x000f620000000800 */
[----:B------:R-:W-:Y:S01]  /*14490*/  FADD.FTZ R104, R101, R104 ;  /* 0x0000006865687221 */ /* 0x000fe20000010000 */
[C---:B--2---:R-:W-:Y:S08]  /*144a0*/  HMMA.16816.F32 R12, R28.reuse, R32, R12 ;  /* 0x000000201c0c723c */ /* 0x044ff0000000180c */
[----:B------:R-:W-:Y:S01]  /*144b0*/  MUFU.EX2 R135, R135 ;  /* 0x0000008700877308 */ /* 0x000fe20000000800 */
[-CC-:B------:R-:W-:Y:S01]  /*144c0*/  FFMA.FTZ R101, R210, R3.reuse, -R70.reuse ;  /* 0x00000003d2657223 */ /* 0x180fe20000010846 */
[----:B------:R-:W-:Y:S01]  /*144d0*/  FADD.FTZ R108, R108, R99 ;  /* 0x000000636c6c7221 */ /* 0x000fe20000010000 */
[----:B------:R-:W-:Y:S07]  /*144e0*/  FFMA.FTZ R99, R208, R3, -R70 ;  /* 0x00000003d0637223 */ /* 0x000fee0000010846 */
[----:B------:R-:W2:Y:S01]  /*144f0*/  MUFU.EX2 R134, R134 ;  /* 0x0000008600867308 */ /* 0x000ea20000000800 */
[----:B------:R-:W-:Y:S01]  /*14500*/  FADD.FTZ R113, R113, R104 ;  /* 0x0000006871717221 */ /* 0x000fe20000010000 */
[----:B------:R-:W-:Y:S01]  /*14510*/  HMMA.16816.F32 R16, R28, R34, R16 ;  /* 0x000000221c10723c */ /* 0x000fe20000001810 */
[----:B------:R-:W2:Y:S07]  /*14520*/  LDSM.16.MT88.4 R32, [R49+0x6400] ;  /* 0x006400003120783b */ /* 0x000eae0000004200 */
[----:B------:R-:W-:Y:S01]  /*14530*/  MUFU.EX2 R98, R225 ;  /* 0x000000e100627308 */ /* 0x000fe20000000800 */
[----:B---3--:R-:W-:Y:S01]  /*14540*/  F2FP.F16.F32.PACK_AB R28, R118, R119 ;  /* 0x00000077761c723e */ /* 0x008fe200000000ff */
[----:B------:R-:W-:Y:S01]  /*14550*/  FFMA.FTZ R104, R206, R3, -R70 ;  /* 0x00000003ce687223 */ /* 0x000fe20000010846 */
[----:B-1----:R-:W-:Y:S07]  /*14560*/  F2FP.F16.F32.PACK_AB R29, R120, R128 ;  /* 0x00000080781d723e */ /* 0x002fee00000000ff */
[----:B------:R-:W1:Y:S01]  /*14570*/  MUFU.EX2 R103, R103 ;  /* 0x0000006700677308 */ /* 0x000e620000000800 */
[----:B----4-:R-:W-:Y:S01]  /*14580*/  F2FP.F16.F32.PACK_AB R30, R122, R124 ;  /* 0x0000007c7a1e723e */ /* 0x010fe200000000ff */
[----:B------:R-:W-:Y:S01]  /*14590*/  FADD.FTZ R109, R109, R108 ;  /* 0x0000006c6d6d7221 */ /* 0x000fe20000010000 */
[----:B-----5:R-:W-:Y:S01]  /*145a0*/  F2FP.F16.F32.PACK_AB R31, R129, R125 ;  /* 0x0000007d811f723e */ /* 0x020fe200000000ff */
[----:B------:R-:W-:Y:S06]  /*145b0*/  FFMA.FTZ R108, R200, R3, -R70 ;  /* 0x00000003c86c7223 */ /* 0x000fec0000010846 */
[----:B------:R-:W-:Y:S01]  /*145c0*/  MUFU.EX2 R91, R219 ;  /* 0x000000db005b7308 */ /* 0x000fe20000000800 */
[----:B--2---:R-:W-:Y:S01]  /*145d0*/  F2FP.F16.F32.PACK_AB R24, R134, R135 ;  /* 0x000000878618723e */ /* 0x004fe200000000ff */
[----:B------:R-:W-:Y:S01]  /*145e0*/  FADD.FTZ R109, R107, R109 ;  /* 0x0000006d6b6d7221 */ /* 0x000fe20000010000 */
[-C--:B------:R-:W-:Y:S07]  /*145f0*/  FFMA.FTZ R107, R203, R3.reuse, -R68 ;  /* 0x00000003cb6b7223 */ /* 0x080fee0000010844 */
[----:B------:R-:W-:Y:S01]  /*14600*/  MUFU.EX2 R93, R221 ;  /* 0x000000dd005d7308 */ /* 0x000fe20000000800 */
[C---:B------:R-:W-:Y:S03]  /*14610*/  HMMA.16816.F32 R4, R28.reuse, R44, R4 ;  /* 0x0000002c1c04723c */ /* 0x040fe60000001804 */
[-C--:B------:R-:W-:Y:S06]  /*14620*/  FFMA.FTZ R44, R226, R3.reuse, -R70 ;  /* 0x00000003e22c7223 */ /* 0x080fec0000010846 */
[----:B------:R-:W2:Y:S01]  /*14630*/  MUFU.EX2 R45, R231 ;  /* 0x000000e7002d7308 */ /* 0x000ea20000000800 */
[----:B-1----:R-:W-:Y:S01]  /*14640*/  F2FP.F16.F32.PACK_AB R25, R103, R98 ;  /* 0x000000626719723e */ /* 0x002fe200000000ff */
[----:B------:R-:W-:Y:S01]  /*14650*/  FADD.FTZ R109, R114, R109 ;  /* 0x0000006d726d7221 */ /* 0x000fe20000010000 */
[-CC-:B------:R-:W-:Y:S01]  /*14660*/  FFMA.FTZ R114, R167, R3.reuse, -R68.reuse ;  /* 0x00000003a7727223 */ /* 0x180fe20000010844 */
[C---:B------:R-:W-:Y:S06]  /*14670*/  HMMA.16816.F32 R8, R28.reuse, R46, R8 ;  /* 0x0000002e1c08723c */ /* 0x040fec0000001808 */
[----:B------:R-:W-:Y:S01]  /*14680*/  MUFU.EX2 R46, R232 ;  /* 0x000000e8002e7308 */ /* 0x000fe20000000800 */
[-CC-:B------:R-:W-:Y:S01]  /*14690*/  FFMA.FTZ R47, R230, R3.reuse, -R68.reuse ;  /* 0x00000003e62f7223 */ /* 0x180fe20000010844 */
[----:B------:R-:W-:Y:S08]  /*146a0*/  FADD.FTZ R113, R110, R113 ;  /* 0x000000716e717221 */ /* 0x000ff00000010000 */
[----:B------:R-:W1:Y:S01]  /*146b0*/  MUFU.EX2 R44, R44 ;  /* 0x0000002c002c7308 */ /* 0x000e620000000800 */
[-C--:B------:R-:W-:Y:S01]  /*146c0*/  FFMA.FTZ R110, R201, R3.reuse, -R68 ;  /* 0x00000003c96e7223 */ /* 0x080fe20000010844 */
[----:B------:R-:W-:Y:S01]  /*146d0*/  FADD.FTZ R115, R115, R109 ;  /* 0x0000006d73737221 */ /* 0x000fe20000010000 */
[C---:B------:R-:W-:Y:S07]  /*146e0*/  HMMA.16816.F32 R12, R28.reuse, R36, R12 ;  /* 0x000000241c0c723c */ /* 0x040fee000000180c */
[----:B------:R-:W3:Y:S01]  /*146f0*/  MUFU.EX2 R47, R47 ;  /* 0x0000002f002f7308 */ /* 0x000ee20000000800 */
[-CC-:B------:R-:W-:Y:S01]  /*14700*/  FFMA.FTZ R109, R202, R3.reuse, -R70.reuse ;  /* 0x00000003ca6d7223 */ /* 0x180fe20000010846 */
[----:B------:R-:W-:Y:S01]  /*14710*/  FADD.FTZ R113, R111, R113 ;  /* 0x000000716f717221 */ /* 0x000fe20000010000 */
[-C--:B------:R-:W-:Y:S07]  /*14720*/  FFMA.FTZ R111, R198, R3.reuse, -R70 ;  /* 0x00000003c66f7223 */ /* 0x080fee0000010846 */
[----:B------:R-:W-:Y:S01]  /*14730*/  MUFU.EX2 R90, R217 ;  /* 0x000000d9005a7308 */ /* 0x000fe20000000800 */
[----:B------:R-:W-:Y:S01]  /*14740*/  FADD.FTZ R115, R117, R115 ;  /* 0x0000007375737221 */ /* 0x000fe20000010000 */
[----:B------:R-:W-:Y:S01]  /*14750*/  HMMA.16816.F32 R16, R28, R38, R16 ;  /* 0x000000261c10723c */ /* 0x000fe20000001810 */
[----:B------:R-:W4:Y:S07]  /*14760*/  LDSM.16.MT88.4 R36, [R49+0x6800] ;  /* 0x006800003124783b */ /* 0x000f2e0000004200 */
[----:B------:R-:W-:Y:S01]  /*14770*/  MUFU.EX2 R92, R92 ;  /* 0x0000005c005c7308 */ /* 0x000fe20000000800 */
[----:B--2---:R-:W-:Y:S01]  /*14780*/  F2FP.F16.F32.PACK_AB R28, R45, R130 ;  /* 0x000000822d1c723e */ /* 0x004fe200000000ff */
[--C-:B------:R-:W-:Y:S01]  /*14790*/  FFMA.FTZ R117, R158, R3, -R68.reuse ;  /* 0x000000039e757223 */ /* 0x100fe20000010844 */
[----:B------:R-:W-:Y:S07]  /*147a0*/  F2FP.F16.F32.PACK_AB R29, R131, R132 ;  /* 0x00000084831d723e */ /* 0x000fee00000000ff */
[----:B------:R-:W-:Y:S01]  /*147b0*/  MUFU.EX2 R95, R95 ;  /* 0x0000005f005f7308 */ /* 0x000fe20000000800 */
[----:B-1----:R-:W-:Y:S01]  /*147c0*/  F2FP.F16.F32.PACK_AB R30, R44, R46 ;  /* 0x0000002e2c1e723e */ /* 0x002fe200000000ff */
[----:B------:R-:W-:Y:S01]  /*147d0*/  FADD.FTZ R116, R116, R113 ;  /* 0x0000007174747221 */ /* 0x000fe20000010000 */
[----:B---3--:R-:W-:Y:S01]  /*147e0*/  F2FP.F16.F32.PACK_AB R31, R47, R133 ;  /* 0x000000852f1f723e */ /* 0x008fe200000000ff */
[-C--:B------:R-:W-:Y:S06]  /*147f0*/  FFMA.FTZ R113, R199, R3.reuse, -R68 ;  /* 0x00000003c7717223 */ /* 0x080fec0000010844 */
[----:B------:R-:W-:Y:S01]  /*14800*/  MUFU.EX2 R96, R96 ;  /* 0x0000006000607308 */ /* 0x000fe20000000800 */
[----:B------:R-:W-:Y:S01]  /*14810*/  FADD.FTZ R115, R112, R115 ;  /* 0x0000007370737221 */ /* 0x000fe20000010000 */
[-C--:B------:R-:W-:Y:S01]  /*14820*/  FFMA.FTZ R112, R197, R3.reuse, -R70 ;  /* 0x00000003c5707223 */ /* 0x080fe20000010846 */
[----:B------:R-:W-:Y:S07]  /*14830*/  FADD.FTZ R116, R123, R116 ;  /* 0x000000747b747221 */ /* 0x000fee0000010000 */
[----:B------:R-:W-:Y:S01]  /*14840*/  MUFU.EX2 R97, R97 ;  /* 0x0000006100617308 */ /* 0x000fe20000000800 */
[C---:B------:R-:W-:Y:S09]  /*14850*/  HMMA.16816.F32 R4, R28.reuse, R32, R4 ;  /* 0x000000201c04723c */ /* 0x040ff20000001804 */
[----:B------:R-:W-:Y:S01]  /*14860*/  MUFU.EX2 R101, R101 ;  /* 0x0000006500657308 */ /* 0x000fe20000000800 */
[----:B------:R-:W-:Y:S01]  /*14870*/  FADD.FTZ R119, R119, R115 ;  /* 0x0000007377777221 */ /* 0x000fe20000010000 */
[-C--:B------:R-:W-:Y:S01]  /*14880*/  FFMA.FTZ R115, R166, R3.reuse, -R68 ;  /* 0x00000003a6737223 */ /* 0x080fe20000010844 */
[----:B------:R-:W-:Y:S07]  /*14890*/  FADD.FTZ R116, R121, R116 ;  /* 0x0000007479747221 */ /* 0x000fee0000010000 */
[----:B------:R-:W-:Y:S01]  /*148a0*/  MUFU.EX2 R99, R99 ;  /* 0x0000006300637308 */ /* 0x000fe20000000800 */
[C---:B------:R-:W-:Y:S01]  /*148b0*/  HMMA.16816.F32 R8, R28.reuse, R34, R8 ;  /* 0x000000221c08723c */ /* 0x040fe20000001808 */
[----:B------:R-:W1:Y:S02]  /*148c0*/  LDSM.16.MT88.4 R32, [R48+0x1800] ;  /* 0x001800003020783b */ /* 0x000e640000004200 */
[----:B------:R-:W-:Y:S06]  /*148d0*/  FADD.FTZ R119, R118, R119 ;  /* 0x0000007776777221 */ /* 0x000fec0000010000 */
[----:B------:R-:W-:Y:S01]  /*148e0*/  MUFU.EX2 R102, R102 ;  /* 0x0000006600667308 */ /* 0x000fe20000000800 */
[----:B------:R-:W-:Y:S01]  /*148f0*/  FADD.FTZ R116, R126, R116 ;  /* 0x000000747e747221 */ /* 0x000fe20000010000 */
[----:B------:R-:W-:Y:S01]  /*14900*/  MOV R153, R0 ;  /* 0x0000000000997202 */ /* 0x000fe20000000f00 */
[----:B------:R-:W-:Y:S01]  /*14910*/  FADD.FTZ R119, R124, R119 ;  /* 0x000000777c777221 */ /* 0x000fe20000010000 */
[C---:B------:R-:W-:Y:S06]  /*14920*/  HMMA.16816.F32 R12, R28.reuse, R40, R12 ;  /* 0x000000281c0c723c */ /* 0x040fec000000180c */
[----:B------:R-:W2:Y:S01]  /*14930*/  MUFU.EX2 R40, R218 ;  /* 0x000000da00287308 */ /* 0x000ea20000000800 */
[----:B------:R-:W-:Y:S01]  /*14940*/  FFMA.FTZ R41, R26, R3, -R70 ;  /* 0x000000031a297223 */ /* 0x000fe20000010846 */
[----:B------:R-:W-:Y:S08]  /*14950*/  F2FP.F16.F32.PACK_AB R26, R93, R91 ;  /* 0x0000005b5d1a723e */ /* 0x000ff000000000ff */
[----:B------:R-:W-:Y:S01]  /*14960*/  MUFU.EX2 R105, R105 ;  /* 0x0000006900697308 */ /* 0x000fe20000000800 */
[----:B------:R-:W-:Y:S01]  /*14970*/  FADD.FTZ R127, R127, R116 ;  /* 0x000000747f7f7221 */ /* 0x000fe20000010000 */
[-CC-:B------:R-:W-:Y:S01]  /*14980*/  FFMA.FTZ R116, R165, R3.reuse, -R70.reuse ;  /* 0x00000003a5747223 */ /* 0x180fe20000010846 */
[----:B------:R-:W-:Y:S01]  /*14990*/  HMMA.16816.F32 R16, R28, R42, R16 ;  /* 0x0000002a1c10723c */ /* 0x000fe20000001810 */
[----:B------:R-:W3:Y:S06]  /*149a0*/  LDSM.16.MT88.4 R28, [R49+0x6c00] ;  /* 0x006c0000311c783b */ /* 0x000eec0000004200 */
[----:B------:R-:W-:Y:S01]  /*149b0*/  MUFU.EX2 R42, R216 ;  /* 0x000000d8002a7308 */ /* 0x000fe20000000800 */
[-C--:B------:R-:W-:Y:S01]  /*149c0*/  FFMA.FTZ R43, R213, R3.reuse, -R70 ;  /* 0x00000003d52b7223 */ /* 0x080fe20000010846 */
[----:B------:R-:W-:Y:S01]  /*149d0*/  FADD.FTZ R128, R128, R127 ;  /* 0x0000007f80807221 */ /* 0x000fe20000010000 */
[----:B------:R-:W-:Y:S07]  /*149e0*/  FADD.FTZ R119, R122, R119 ;  /* 0x000000777a777221 */ /* 0x000fee0000010000 */
[----:B------:R-:W5:Y:S01]  /*149f0*/  MUFU.EX2 R41, R41 ;  /* 0x0000002900297308 */ /* 0x000f620000000800 */
[----:B--2---:R-:W-:Y:S01]  /*14a00*/  F2FP.F16.F32.PACK_AB R27, R40, R90 ;  /* 0x0000005a281b723e */ /* 0x004fe200000000ff */
[----:B------:R-:W-:Y:S01]  /*14a10*/  FADD.FTZ R128, R120, R128 ;  /* 0x0000008078807221 */ /* 0x000fe20000010000 */
[----:B------:R-:W-:Y:S07]  /*14a20*/  FADD.FTZ R130, R130, R119 ;  /* 0x0000007782827221 */ /* 0x000fee0000010000 */
[----:B------:R-:W2:Y:S01]  /*14a30*/  MUFU.EX2 R43, R43 ;  /* 0x0000002b002b7308 */ /* 0x000ea20000000800 */
[----:B------:R-:W-:Y:S01]  /*14a40*/  MOV R152, R2 ;  /* 0x0000000200987202 */ /* 0x000fe20000000f00 */
[----:B------:R-:W-:Y:S01]  /*14a50*/  FADD.FTZ R128, R125, R128 ;  /* 0x000000807d807221 */ /* 0x000fe20000010000 */
[C---:B----4-:R-:W-:Y:S07]  /*14a60*/  HMMA.16816.F32 R4, R24.reuse, R36, R4 ;  /* 0x000000241804723c */ /* 0x050fee0000001804 */
[----:B------:R-:W-:Y:S10]  /*14a70*/  MUFU.EX2 R100, R100 ;  /* 0x0000006400647308 */ /* 0x000ff40000000800 */
[----:B------:R-:W4:Y:S01]  /*14a80*/  MUFU.EX2 R104, R104 ;  /* 0x0000006800687308 */ /* 0x000f220000000800 */
[----:B------:R-:W-:Y:S01]  /*14a90*/  FADD.FTZ R129, R129, R128 ;  /* 0x0000008081817221 */ /* 0x000fe20000010000 */
[C---:B------:R-:W-:Y:S01]  /*14aa0*/  HMMA.16816.F32 R8, R24.reuse, R38, R8 ;  /* 0x000000261808723c */ /* 0x040fe20000001808 */
[----:B------:R-:W4:Y:S07]  /*14ab0*/  LDSM.16.MT88.4 R36, [R48+0x1c00] ;  /* 0x001c00003024783b */ /* 0x000f2e0000004200 */
[----:B------:R-:W-:Y:S01]  /*14ac0*/  MUFU.EX2 R107, R107 ;  /* 0x0000006b006b7308 */ /* 0x000fe20000000800 */
[----:B------:R-:W-:Y:S09]  /*14ad0*/  FADD.FTZ R129, R132, R129 ;  /* 0x0000008184817221 */ /* 0x000ff20000010000 */
[----:B------:R-:W4:Y:S01]  /*14ae0*/  MUFU.EX2 R106, R106 ;  /* 0x0000006a006a7308 */ /* 0x000f220000000800 */
[----:B------:R-:W-:Y:S01]  /*14af0*/  FADD.FTZ R129, R131, R129 ;  /* 0x0000008183817221 */ /* 0x000fe20000010000 */
[C---:B-1----:R-:W-:Y:S08]  /*14b00*/  HMMA.16816.F32 R12, R24.reuse, R32, R12 ;  /* 0x00000020180c723c */ /* 0x042ff0000000180c */
[----:B------:R-:W-:Y:S01]  /*14b10*/  MUFU.EX2 R109, R109 ;  /* 0x0000006d006d7308 */ /* 0x000fe20000000800 */
[----:B------:R-:W-:Y:S09]  /*14b20*/  FADD.FTZ R133, R133, R129 ;  /* 0x0000008185857221 */ /* 0x000ff20000010000 */
[----:B------:R-:W1:Y:S01]  /*14b30*/  MUFU.EX2 R108, R108 ;  /* 0x0000006c006c7308 */ /* 0x000e620000000800 */
[----:B------:R-:W-:Y:S01]  /*14b40*/  FADD.FTZ R133, R47, R133 ;  /* 0x000000852f857221 */ /* 0x000fe20000010000 */
[----:B------:R-:W-:Y:S01]  /*14b50*/  HMMA.16816.F32 R16, R24, R34, R16 ;  /* 0x000000221810723c */ /* 0x000fe20000001810 */
[----:B------:R-:W1:Y:S07]  /*14b60*/  LDSM.16.MT88.4 R32, [R49+0x7000] ;  /* 0x007000003120783b */ /* 0x000e6e0000004200 */
[----:B------:R-:W-:Y:S01]  /*14b70*/  MUFU.EX2 R110, R110 ;  /* 0x0000006e006e7308 */ /* 0x000fe20000000800 */
[----:B-----5:R-:W-:Y:S01]  /*14b80*/  F2FP.F16.F32.PACK_AB R24, R41, R42 ;  /* 0x0000002a2918723e */ /* 0x020fe200000000ff */
[----:B------:R-:W-:Y:S01]  /*14b90*/  FFMA.FTZ R47, R157, R3, -R70 ;  /* 0x000000039d2f7223 */ /* 0x000fe20000010846 */
[----:B------:R-:W-:Y:S07]  /*14ba0*/  F2FP.F16.F32.PACK_AB R25, R92, R94 ;  /* 0x0000005e5c19723e */ /* 0x000fee00000000ff */
[----:B------:R-:W5:Y:S01]  /*14bb0*/  MUFU.EX2 R113, R113 ;  /* 0x0000007100717308 */ /* 0x000f620000000800 */
[----:B--2---:R-:W-:Y:S01]  /*14bc0*/  F2FP.F16.F32.PACK_AB R26, R95, R43 ;  /* 0x0000002b5f1a723e */ /* 0x004fe200000000ff */
[----:B------:R-:W-:Y:S01]  /*14bd0*/  FADD.FTZ R133, R98, R133 ;  /* 0x0000008562857221 */ /* 0x000fe20000010000 */
[----:B------:R-:W-:Y:S07]  /*14be0*/  F2FP.F16.F32.PACK_AB R27, R97, R96 ;  /* 0x00000060611b723e */ /* 0x000fee00000000ff */
[----:B------:R-:W-:Y:S01]  /*14bf0*/  MUFU.EX2 R112, R112 ;  /* 0x0000007000707308 */ /* 0x000fe20000000800 */
[----:B------:R-:W-:Y:S09]  /*14c00*/  FADD.FTZ R133, R103, R133 ;  /* 0x0000008567857221 */ /* 0x000ff20000010000 */
[----:B------:R-:W2:Y:S01]  /*14c10*/  MUFU.EX2 R111, R111 ;  /* 0x0000006f006f7308 */ /* 0x000ea20000000800 */
[C---:B---3--:R-:W-:Y:S09]  /*14c20*/  HMMA.16816.F32 R4, R24.reuse, R28, R4 ;  /* 0x0000001c1804723c */ /* 0x048ff20000001804 */
[----:B------:R-:W-:Y:S01]  /*14c30*/  MUFU.EX2 R115, R115 ;  /* 0x0000007300737308 */ /* 0x000fe20000000800 */
[----:B------:R-:W-:Y:S09]  /*14c40*/  FADD.FTZ R90, R90, R133 ;  /* 0x000000855a5a7221 */ /* 0x000ff20000010000 */
[----:B------:R-:W3:Y:S01]  /*14c50*/  MUFU.EX2 R114, R114 ;  /* 0x0000007200727308 */ /* 0x000ee20000000800 */
[C---:B------:R-:W-:Y:S01]  /*14c60*/  HMMA.16816.F32 R8, R24.reuse, R30, R8 ;  /* 0x0000001e1808723c */ /* 0x040fe20000001808 */
[----:B------:R-:W5:Y:S08]  /*14c70*/  LDSM.16.MT88.4 R28, [R48+0x2000] ;  /* 0x00200000301c783b */ /* 0x000f700000004200 */
[----:B------:R-:W-:Y:S10]  /*14c80*/  MUFU.EX2 R116, R116 ;  /* 0x0000007400747308 */ /* 0x000ff40000000800 */
[----:B------:R-:W-:Y:S01]  /*14c90*/  MUFU.EX2 R117, R117 ;  /* 0x0000007500757308 */ /* 0x000fe20000000800 */
[C---:B----4-:R-:W-:Y:S09]  /*14ca0*/  HMMA.16816.F32 R12, R24.reuse, R36, R12 ;  /* 0x00000024180c723c */ /* 0x050ff2000000180c */
[----:B------:R-:W-:Y:S10]  /*14cb0*/  MUFU.EX2 R47, R47 ;  /* 0x0000002f002f7308 */ /* 0x000ff40000000800 */
[----:B------:R-:W-:Y:S01]  /*14cc0*/  MUFU.EX2 R80, R80 ;  /* 0x0000005000507308 */ /* 0x000fe20000000800 */
[----:B------:R-:W-:Y:S01]  /*14cd0*/  HMMA.16816.F32 R16, R24, R38, R16 ;  /* 0x000000261810723c */ /* 0x000fe20000001810 */
[----:B------:R-:W4:Y:S08]  /*14ce0*/  LDSM.16.MT88.4 R36, [R49+0x7400] ;  /* 0x007400003124783b */ /* 0x000f300000004200 */
[----:B------:R-:W-:Y:S01]  /*14cf0*/  MUFU.EX2 R77, R77 ;  /* 0x0000004d004d7308 */ /* 0x000fe20000000800 */
[----:B------:R-:W-:Y:S02]  /*14d00*/  F2FP.F16.F32.PACK_AB R24, R99, R101 ;  /* 0x000000656318723e */ /* 0x000fe400000000ff */
[----:B------:R-:W-:Y:S07]  /*14d10*/  F2FP.F16.F32.PACK_AB R25, R105, R102 ;  /* 0x000000666919723e */ /* 0x000fee00000000ff */
[----:B------:R-:W-:Y:S01]  /*14d20*/  MUFU.EX2 R76, R76 ;  /* 0x0000004c004c7308 */ /* 0x000fe20000000800 */
[----:B------:R-:W-:Y:S02]  /*14d30*/  F2FP.F16.F32.PACK_AB R26, R104, R100 ;  /* 0x00000064681a723e */ /* 0x000fe400000000ff */
[----:B------:R-:W-:Y:S07]  /*14d40*/  F2FP.F16.F32.PACK_AB R27, R106, R107 ;  /* 0x0000006b6a1b723e */ /* 0x000fee00000000ff */
[----:B------:R-:W-:Y:S01]  /*14d50*/  MUFU.EX2 R74, R74 ;  /* 0x0000004a004a7308 */ /* 0x000fe20000000800 */
[C---:B-1----:R-:W-:Y:S08]  /*14d60*/  HMMA.16816.F32 R4, R24.reuse, R32, R4 ;  /* 0x000000201804723c */ /* 0x042ff00000001804 */
[C---:B------:R-:W-:Y:S01]  /*14d70*/  HMMA.16816.F32 R8, R24.reuse, R34, R8 ;  /* 0x000000221808723c */ /* 0x040fe20000001808 */
[----:B------:R-:W1:Y:S07]  /*14d80*/  LDSM.16.MT88.4 R32, [R48+0x2400] ;  /* 0x002400003020783b */ /* 0x000e6e0000004200 */
[C---:B-----5:R-:W-:Y:S03]  /*14d90*/  HMMA.16816.F32 R12, R24.reuse, R28, R12 ;  /* 0x0000001c180c723c */ /* 0x060fe6000000180c */
[----:B------:R-:W-:Y:S01]  /*14da0*/  FADD.FTZ R28, R45, R130 ;  /* 0x000000822d1c7221 */ /* 0x000fe20000010000 */
[----:B------:R-:W-:Y:S03]  /*14db0*/  FFMA.FTZ R45, R159, R3, -R70 ;  /* 0x000000039f2d7223 */ /* 0x000fe60000010846 */
[----:B------:R-:W-:Y:S01]  /*14dc0*/  FADD.FTZ R118, R46, R28 ;  /* 0x0000001c2e767221 */ /* 0x000fe20000010000 */
[----:B------:R-:W-:Y:S01]  /*14dd0*/  HMMA.16816.F32 R16, R24, R30, R16 ;  /* 0x0000001e1810723c */ /* 0x000fe20000001810 */
[----:B------:R-:W5:Y:S01]  /*14de0*/  LDSM.16.MT88.4 R28, [R49+0x7800] ;  /* 0x00780000311c783b */ /* 0x000f620000004200 */
[----:B------:R-:W1:Y:S01]  /*14df0*/  MUFU.EX2 R45, R45 ;  /* 0x0000002d002d7308 */ /* 0x000e620000000800 */
[----:B------:R-:W-:Y:S01]  /*14e00*/  F2FP.F16.F32.PACK_AB R24, R108, R109 ;  /* 0x0000006d6c18723e */ /* 0x000fe200000000ff */
[----:B------:R-:W-:Y:S01]  /*14e10*/  FADD.FTZ R118, R44, R118 ;  /* 0x000000762c767221 */ /* 0x000fe20000010000 */
[----:B------:R-:W-:Y:S07]  /*14e20*/  F2FP.F16.F32.PACK_AB R25, R113, R110 ;  /* 0x0000006e7119723e */ /* 0x000fee00000000ff */
[----:B------:R-:W1:Y:S01]  /*14e30*/  MUFU.EX2 R46, R164 ;  /* 0x000000a4002e7308 */ /* 0x000e620000000800 */
[----:B--2---:R-:W-:Y:S01]  /*14e40*/  F2FP.F16.F32.PACK_AB R26, R111, R112 ;  /* 0x000000706f1a723e */ /* 0x004fe200000000ff */
[----:B------:R-:W-:Y:S01]  /*14e50*/  FADD.FTZ R135, R135, R118 ;  /* 0x0000007687877221 */ /* 0x000fe20000010000 */
[----:B---3--:R-:W-:Y:S07]  /*14e60*/  F2FP.F16.F32.PACK_AB R27, R114, R115 ;  /* 0x00000073721b723e */ /* 0x008fee00000000ff */
[----:B------:R-:W2:Y:S01]  /*14e70*/  MUFU.EX2 R44, R156 ;  /* 0x0000009c002c7308 */ /* 0x000ea20000000800 */
[----:B------:R-:W-:Y:S01]  /*14e80*/  FADD.FTZ R135, R134, R135 ;  /* 0x0000008786877221 */ /* 0x000fe20000010000 */
[C---:B----4-:R-:W-:Y:S03]  /*14e90*/  HMMA.16816.F32 R4, R24.reuse, R36, R4 ;  /* 0x000000241804723c */ /* 0x050fe60000001804 */
[-CC-:B------:R-:W-:Y:S01]  /*14ea0*/  FFMA.FTZ R36, R88, R3.reuse, -R68.reuse ;  /* 0x0000000358247223 */ /* 0x180fe20000010844 */
[-C--:B------:R-:W-:Y:S01]  /*14eb0*/  FFMA.FTZ R88, R89, R3.reuse, -R68 ;  /* 0x0000000359587223 */ /* 0x080fe20000010844 */
[----:B------:R-:W-:Y:S03]  /*14ec0*/  FADD.FTZ R135, R91, R135 ;  /* 0x000000875b877221 */ /* 0x000fe60000010000 */
[----:B------:R3:W-:Y:S01]  /*14ed0*/  MUFU.EX2 R89, R36 ;  /* 0x0000002400597308 */ /* 0x0007e20000000800 */
[C---:B------:R-:W-:Y:S09]  /*14ee0*/  HMMA.16816.F32 R8, R24.reuse, R38, R8 ;  /* 0x000000261808723c */ /* 0x040ff20000001808 */
[----:B------:R-:W4:Y:S01]  /*14ef0*/  MUFU.EX2 R88, R88 ;  /* 0x0000005800587308 */ /* 0x000f220000000800 */
[----:B------:R-:W-:Y:S01]  /*14f00*/  FADD.FTZ R93, R93, R135 ;  /* 0x000000875d5d7221 */ /* 0x000fe20000010000 */
[C---:B-1----:R-:W-:Y:S03]  /*14f10*/  HMMA.16816.F32 R12, R24.reuse, R32, R12 ;  /* 0x00000020180c723c */ /* 0x042fe6000000180c */
[----:B------:R-:W-:Y:S01]  /*14f20*/  FADD.FTZ R32, R40, R90 ;  /* 0x0000005a28207221 */ /* 0x000fe20000010000 */
[-C--:B------:R-:W-:Y:S01]  /*14f30*/  FFMA.FTZ R40, R85, R3.reuse, -R70 ;  /* 0x0000000355287223 */ /* 0x080fe20000010846 */
[----:B---3--:R-:W1:Y:S01]  /*14f40*/  LDSM.16.MT88.4 R36, [R48+0x2800] ;  /* 0x002800003024783b */ /* 0x008e620000004200 */
[----:B------:R-:W-:Y:S01]  /*14f50*/  FADD.FTZ R93, R42, R93 ;  /* 0x0000005d2a5d7221 */ /* 0x000fe20000010000 */
[----:B------:R-:W-:Y:S01]  /*14f60*/  FADD.FTZ R94, R94, R32 ;  /* 0x000000205e5e7221 */ /* 0x000fe20000010000 */
[----:B------:R-:W-:Y:S01]  /*14f70*/  HMMA.16816.F32 R16, R24, R34, R16 ;  /* 0x000000221810723c */ /* 0x000fe20000001810 */
[----:B------:R-:W-:Y:S02]  /*14f80*/  MUFU.EX2 R85, R87 ;  /* 0x0000005700557308 */ /* 0x000fe40000000800 */
[----:B------:R-:W-:Y:S01]  /*14f90*/  F2FP.F16.F32.PACK_AB R24, R45, R116 ;  /* 0x000000742d18723e */ /* 0x000fe200000000ff */
[-C--:B------:R-:W-:Y:S01]  /*14fa0*/  FFMA.FTZ R42, R84, R3.reuse, -R68 ;  /* 0x00000003542a7223 */ /* 0x080fe20000010844 */
[----:B------:R-:W3:Y:S01]  /*14fb0*/  LDSM.16.MT88.4 R32, [R49+0x7c00] ;  /* 0x007c00003120783b */ /* 0x000ee20000004200 */
[----:B------:R-:W-:Y:S01]  /*14fc0*/  F2FP.F16.F32.PACK_AB R25, R117, R46 ;  /* 0x0000002e7519723e */ /* 0x000fe200000000ff */
[----:B------:R-:W-:Y:S01]  /*14fd0*/  FADD.FTZ R93, R41, R93 ;  /* 0x0000005d295d7221 */ /* 0x000fe20000010000 */
[----:B--2---:R-:W-:Y:S01]  /*14fe0*/  F2FP.F16.F32.PACK_AB R26, R47, R44 ;  /* 0x0000002c2f1a723e */ /* 0x004fe200000000ff */
[----:B------:R-:W-:Y:S01]  /*14ff0*/  FFMA.FTZ R41, R83, R3, -R70 ;  /* 0x0000000353297223 */ /* 0x000fe20000010846 */
[----:B----4-:R-:W-:Y:S01]  /*15000*/  F2FP.F16.F32.PACK_AB R27, R88, R89 ;  /* 0x00000059581b723e */ /* 0x010fe200000000ff */
[----:B------:R-:W2:Y:S01]  /*15010*/  MUFU.EX2 R40, R40 ;  /* 0x0000002800287308 */ /* 0x000ea20000000800 */
[----:B------:R-:W-:Y:S01]  /*15020*/  FADD.FTZ R93, R43, R93 ;  /* 0x0000005d2b5d7221 */ /* 0x000fe20000010000 */
[-C--:B------:R-:W-:Y:S01]  /*15030*/  FFMA.FTZ R43, R81, R3.reuse, -R68 ;  /* 0x00000003512b7223 */ /* 0x080fe20000010844 */
[----:B------:R-:W-:Y:S07]  /*15040*/  FADD.FTZ R94, R92, R94 ;  /* 0x0000005e5c5e7221 */ /* 0x000fee0000010000 */
[----:B------:R-:W-:Y:S01]  /*15050*/  MUFU.EX2 R84, R86 ;  /* 0x0000005600547308 */ /* 0x000fe20000000800 */
[----:B------:R-:W-:Y:S01]  /*15060*/  FADD.FTZ R95, R95, R93 ;  /* 0x0000005d5f5f7221 */ /* 0x000fe20000010000 */
[C---:B-----5:R-:W-:Y:S08]  /*15070*/  HMMA.16816.F32 R4, R24.reuse, R28, R4 ;  /* 0x0000001c1804723c */ /* 0x060ff00000001804 */
[----:B------:R-:W-:Y:S01]  /*15080*/  MUFU.EX2 R41, R41 ;  /* 0x0000002900297308 */ /* 0x000fe20000000800 */
[-C--:B------:R-:W-:Y:S01]  /*15090*/  FFMA.FTZ R28, R82, R3.reuse, -R70 ;  /* 0x00000003521c7223 */ /* 0x080fe20000010846 */
[----:B------:R-:W-:Y:S01]  /*150a0*/  FADD.FTZ R101, R101, R95 ;  /* 0x0000005f65657221 */ /* 0x000fe20000010000 */
[----:B------:R-:W-:Y:S07]  /*150b0*/  FADD.FTZ R96, R96, R94 ;  /* 0x0000005e60607221 */ /* 0x000fee0000010000 */
[----:B------:R-:W4:Y:S01]  /*150c0*/  MUFU.EX2 R82, R42 ;  /* 0x0000002a00527308 */ /* 0x000f220000000800 */
[C---:B------:R-:W-:Y:S09]  /*150d0*/  HMMA.16816.F32 R8, R24.reuse, R30, R8 ;  /* 0x0000001e1808723c */ /* 0x040ff20000001808 */
[----:B------:R5:W3:Y:S01]  /*150e0*/  MUFU.EX2 R42, R28 ;  /* 0x0000001c002a7308 */ /* 0x000ae20000000800 */
[----:B------:R-:W-:Y:S01]  /*150f0*/  FADD.FTZ R101, R99, R101 ;  /* 0x0000006563657221 */ /* 0x000fe20000010000 */
[----:B------:R-:W-:Y:S08]  /*15100*/  FADD.FTZ R96, R97, R96 ;  /* 0x0000006061607221 */ /* 0x000ff00000010000 */
[----:B------:R-:W3:Y:S01]  /*15110*/  MUFU.EX2 R43, R43 ;  /* 0x0000002b002b7308 */ /* 0x000ee20000000800 */
[----:B------:R-:W-:Y:S01]  /*15120*/  FADD.FTZ R101, R100, R101 ;  /* 0x0000006564657221 */ /* 0x000fe20000010000 */
[----:B------:R-:W-:Y:S03]  /*15130*/  FADD.FTZ R96, R102, R96 ;  /* 0x0000006066607221 */ /* 0x000fe60000010000 */
[----:B------:R-:W-:Y:S01]  /*15140*/  FADD.FTZ R104, R104, R101 ;  /* 0x0000006568687221 */ /* 0x000fe20000010000 */
[C---:B-1----:R-:W-:Y:S03]  /*15150*/  HMMA.16816.F32 R12, R24.reuse, R36, R12 ;  /* 0x00000024180c723c */ /* 0x042fe6000000180c */
[----:B------:R-:W-:Y:S01]  /*15160*/  FFMA.FTZ R36, R78, R3, -R68 ;  /* 0x000000034e247223 */ /* 0x000fe20000010844 */
[----:B-----5:R-:W1:Y:S01]  /*15170*/  LDSM.16.MT88.4 R28, [R48+0x2c00] ;  /* 0x002c0000301c783b */ /* 0x020e620000004200 */
[----:B------:R-:W5:Y:S01]  /*15180*/  MUFU.EX2 R78, R79 ;  /* 0x0000004f004e7308 */ /* 0x000f620000000800 */
[----:B------:R-:W-:Y:S01]  /*15190*/  FADD.FTZ R104, R109, R104 ;  /* 0x000000686d687221 */ /* 0x000fe20000010000 */
[----:B------:R-:W-:Y:S01]  /*151a0*/  FADD.FTZ R105, R105, R96 ;  /* 0x0000006069697221 */ /* 0x000fe20000010000 */
[----:B------:R-:W-:Y:S07]  /*151b0*/  HMMA.16816.F32 R16, R24, R38, R16 ;  /* 0x000000261810723c */ /* 0x000fee0000001810 */
[----:B------:R5:W1:Y:S01]  /*151c0*/  MUFU.EX2 R79, R36 ;  /* 0x00000024004f7308 */ /* 0x000a620000000800 */
[----:B--2---:R-:W-:Y:S01]  /*151d0*/  F2FP.F16.F32.PACK_AB R24, R40, R85 ;  /* 0x000000552818723e */ /* 0x004fe200000000ff */
[----:B------:R-:W-:Y:S01]  /*151e0*/  FADD.FTZ R105, R107, R105 ;  /* 0x000000696b697221 */ /* 0x000fe20000010000 */
[----:B----4-:R-:W-:Y:S01]  /*151f0*/  F2FP.F16.F32.PACK_AB R25, R82, R84 ;  /* 0x000000545219723e */ /* 0x010fe200000000ff */
[----:B------:R-:W-:Y:S01]  /*15200*/  FADD.FTZ R104, R108, R104 ;  /* 0x000000686c687221 */ /* 0x000fe20000010000 */
[----:B---3--:R-:W-:Y:S01]  /*15210*/  F2FP.F16.F32.PACK_AB R26, R41, R42 ;  /* 0x0000002a291a723e */ /* 0x008fe200000000ff */
[----:B------:R-:W-:Y:S01]  /*15220*/  FADD.FTZ R105, R106, R105 ;  /* 0x000000696a697221 */ /* 0x000fe20000010000 */
[----:B------:R-:W-:Y:S01]  /*15230*/  F2FP.F16.F32.PACK_AB R27, R43, R80 ;  /* 0x000000502b1b723e */ /* 0x000fe200000000ff */
[----:B------:R-:W-:Y:S02]  /*15240*/  FADD.FTZ R112, R112, R104 ;  /* 0x0000006870707221 */ /* 0x000fe40000010000 */
[----:B------:R-:W-:Y:S02]  /*15250*/  FADD.FTZ R105, R110, R105 ;  /* 0x000000696e697221 */ /* 0x000fe40000010000 */
[----:B------:R-:W-:Y:S01]  /*15260*/  FADD.FTZ R112, R111, R112 ;  /* 0x000000706f707221 */ /* 0x000fe20000010000 */
[----:B-----5:R-:W2:Y:S01]  /*15270*/  LDSM.16.MT88.4 R36, [R49+0x8000] ;  /* 0x008000003124783b */ /* 0x020ea20000004200 */
[C---:B------:R-:W-:Y:S03]  /*15280*/  HMMA.16816.F32 R4, R24.reuse, R32, R4 ;  /* 0x000000201804723c */ /* 0x040fe60000001804 */
[-C--:B------:R-:W-:Y:S01]  /*15290*/  FFMA.FTZ R32, R72, R3.reuse, -R68 ;  /* 0x0000000348207223 */ /* 0x080fe20000010844 */
[----:B------:R-:W-:Y:S01]  /*152a0*/  FADD.FTZ R112, R116, R112 ;  /* 0x0000007074707221 */ /* 0x000fe20000010000 */
[----:B------:R3:W4:Y:S01]  /*152b0*/  MUFU.EX2 R72, R75 ;  /* 0x0000004b00487308 */ /* 0x0007220000000800 */
[----:B------:R-:W-:Y:S02]  /*152c0*/  FADD.FTZ R113, R113, R105 ;  /* 0x0000006971717221 */ /* 0x000fe40000010000 */
[C---:B------:R-:W-:Y:S03]  /*152d0*/  HMMA.16816.F32 R8, R24.reuse, R34, R8 ;  /* 0x000000221808723c */ /* 0x040fe60000001808 */
[----:B------:R-:W-:Y:S01]  /*152e0*/  FADD.FTZ R45, R45, R112 ;  /* 0x000000702d2d7221 */ /* 0x000fe20000010000 */
[----:B------:R-:W-:Y:S03]  /*152f0*/  FADD.FTZ R115, R115, R113 ;  /* 0x0000007173737221 */ /* 0x000fe60000010000 */
[----:B------:R-:W-:Y:S01]  /*15300*/  FADD.FTZ R45, R44, R45 ;  /* 0x0000002d2c2d7221 */ /* 0x000fe20000010000 */
[----:B------:R-:W-:Y:S01]  /*15310*/  FADD.FTZ R115, R114, R115 ;  /* 0x0000007372737221 */ /* 0x000fe20000010000 */
[-C--:B---3--:R-:W-:Y:S01]  /*15320*/  FFMA.FTZ R75, R73, R3.reuse, -R68 ;  /* 0x00000003494b7223 */ /* 0x088fe20000010844 */
[C---:B-1----:R-:W-:Y:S01]  /*15330*/  HMMA.16816.F32 R12, R24.reuse, R28, R12 ;  /* 0x0000001c180c723c */ /* 0x042fe2000000180c */
[----:B------:R1:W-:Y:S02]  /*15340*/  MUFU.EX2 R73, R32 ;  /* 0x0000002000497308 */ /* 0x0003e40000000800 */
[-C--:B------:R-:W-:Y:S01]  /*15350*/  FFMA.FTZ R29, R69, R3.reuse, -R70 ;  /* 0x00000003451d7223 */ /* 0x080fe20000010846 */
[-CC-:B------:R-:W-:Y:S07]  /*15360*/  FFMA.FTZ R28, R71, R3.reuse, -R68.reuse ;  /* 0x00000003471c7223 */ /* 0x180fee0000010844 */
[----:B------:R-:W3:Y:S01]  /*15370*/  MUFU.EX2 R75, R75 ;  /* 0x0000004b004b7308 */ /* 0x000ee20000000800 */
[----:B------:R-:W-:Y:S01]  /*15380*/  FFMA.FTZ R71, R66, R3, -R68 ;  /* 0x0000000342477223 */ /* 0x000fe20000010844 */
[----:B------:R-:W-:Y:S01]  /*15390*/  FADD.FTZ R115, R46, R115 ;  /* 0x000000732e737221 */ /* 0x000fe20000010000 */
[----:B------:R-:W-:Y:S07]  /*153a0*/  HMMA.16816.F32 R16, R24, R30, R16 ;  /* 0x0000001e1810723c */ /* 0x000fee0000001810 */
[----:B------:R-:W-:Y:S01]  /*153b0*/  MUFU.EX2 R69, R64 ;  /* 0x0000004000457308 */ /* 0x000fe20000000800 */
[----:B------:R-:W-:Y:S01]  /*153c0*/  F2FP.F16.F32.PACK_AB R24, R77, R78 ;  /* 0x0000004e4d18723e */ /* 0x000fe200000000ff */
[----:B------:R-:W-:Y:S01]  /*153d0*/  FADD.FTZ R117, R117, R115 ;  /* 0x0000007375757221 */ /* 0x000fe20000010000 */
[----:B------:R-:W-:Y:S07]  /*153e0*/  F2FP.F16.F32.PACK_AB R25, R76, R79 ;  /* 0x0000004f4c19723e */ /* 0x000fee00000000ff */
[----:B------:R-:W5:Y:S01]  /*153f0*/  MUFU.EX2 R64, R29 ;  /* 0x0000001d00407308 */ /* 0x000f620000000800 */
[----:B----4-:R-:W-:Y:S01]  /*15400*/  F2FP.F16.F32.PACK_AB R26, R72, R74 ;  /* 0x0000004a481a723e */ /* 0x010fe200000000ff */
[----:B-1----:R-:W1:Y:S01]  /*15410*/  LDSM.16.MT88.4 R32, [R48+0x3000] ;  /* 0x003000003020783b */ /* 0x002e620000004200 */
[----:B------:R-:W-:Y:S07]  /*15420*/  FADD.FTZ R117, R89, R117 ;  /* 0x0000007559757221 */ /* 0x000fee0000010000 */
[----:B------:R4:W-:Y:S01]  /*15430*/  MUFU.EX2 R66, R28 ;  /* 0x0000001c00427308 */ /* 0x0009e20000000800 */
[----:B---3--:R-:W-:Y:S01]  /*15440*/  F2FP.F16.F32.PACK_AB R27, R75, R73 ;  /* 0x000000494b1b723e */ /* 0x008fe200000000ff */
[----:B------:R-:W-:Y:S04]  /*15450*/  FADD.FTZ R88, R88, R117 ;  /* 0x0000007558587221 */ /* 0x000fe80000010000 */
[----:B------:R-:W-:Y:S02]  /*15460*/  FADD.FTZ R88, R84, R88 ;  /* 0x0000005854587221 */ /* 0x000fe40000010000 */
[C---:B--2---:R-:W-:Y:S03]  /*15470*/  HMMA.16816.F32 R4, R24.reuse, R36, R4 ;  /* 0x000000241804723c */ /* 0x044fe60000001804 */
[-C--:B------:R-:W-:Y:S01]  /*15480*/  FFMA.FTZ R36, R65, R3.reuse, -R70 ;  /* 0x0000000341247223 */ /* 0x080fe20000010846 */
[----:B------:R-:W-:Y:S01]  /*15490*/  FADD.FTZ R88, R82, R88 ;  /* 0x0000005852587221 */ /* 0x000fe20000010000 */
[----:B------:R-:W2:Y:S01]  /*154a0*/  MUFU.EX2 R65, R71 ;  /* 0x0000004700417308 */ /* 0x000ea20000000800 */
[----:B----4-:R-:W3:Y:S02]  /*154b0*/  LDSM.16.MT88.4 R28, [R49+0x8400] ;  /* 0x00840000311c783b */ /* 0x010ee40000004200 */
[C---:B------:R-:W-:Y:S07]  /*154c0*/  HMMA.16816.F32 R8, R24.reuse, R38, R8 ;  /* 0x000000261808723c */ /* 0x040fee0000001808 */
[----:B------:R4:W-:Y:S01]  /*154d0*/  MUFU.EX2 R46, R36 ;  /* 0x00000024002e7308 */ /* 0x0009e20000000800 */
[----:B------:R-:W-:Y:S04]  /*154e0*/  FADD.FTZ R80, R80, R88 ;  /* 0x0000005850507221 */ /* 0x000fe80000010000 */
[----:B------:R-:W-:Y:S04]  /*154f0*/  FADD.FTZ R80, R43, R80 ;  /* 0x000000502b507221 */ /* 0x000fe80000010000 */
[----:B------:R-:W-:Y:S01]  /*15500*/  FADD.FTZ R79, R79, R80 ;  /* 0x000000504f4f7221 */ /* 0x000fe20000010000 */
[-C--:B----4-:R-:W-:Y:S03]  /*15510*/  FFMA.FTZ R36, R61, R3.reuse, -R68 ;  /* 0x000000033d247223 */ /* 0x090fe60000010844 */
[----:B------:R-:W-:Y:S01]  /*15520*/  FADD.FTZ R79, R76, R79 ;  /* 0x0000004f4c4f7221 */ /* 0x000fe20000010000 */
[----:B------:R4:W3:Y:S03]  /*15530*/  MUFU.EX2 R61, R67 ;  /* 0x00000043003d7308 */ /* 0x0008e60000000800 */
[----:B------:R-:W-:Y:S01]  /*15540*/  FADD.FTZ R79, R73, R79 ;  /* 0x0000004f494f7221 */ /* 0x000fe20000010000 */
[C---:B-1----:R-:W-:Y:S03]  /*15550*/  HMMA.16816.F32 R12, R24.reuse, R32, R12 ;  /* 0x00000020180c723c */ /* 0x042fe6000000180c */
[-CC-:B------:R-:W-:Y:S01]  /*15560*/  FFMA.FTZ R32, R62, R3.reuse, -R70.reuse ;  /* 0x000000033e207223 */ /* 0x180fe20000010846 */
[-C--:B------:R-:W-:Y:S01]  /*15570*/  FFMA.FTZ R33, R60, R3.reuse, -R70 ;  /* 0x000000033c217223 */ /* 0x080fe20000010846 */
[-C--:B------:R-:W-:Y:S01]  /*15580*/  FFMA.FTZ R62, R59, R3.reuse, -R68 ;  /* 0x000000033b3e7223 */ /* 0x080fe20000010844 */
[----:B------:R-:W-:Y:S01]  /*15590*/  FADD.FTZ R60, R47, R45 ;  /* 0x0000002d2f3c7221 */ /* 0x000fe20000010000 */
[-C--:B------:R-:W-:Y:S01]  /*155a0*/  FFMA.FTZ R59, R57, R3.reuse, -R70 ;  /* 0x00000003393b7223 */ /* 0x080fe20000010846 */
[----:B------:R-:W-:Y:S01]  /*155b0*/  HMMA.16816.F32 R16, R24, R34, R16 ;  /* 0x000000221810723c */ /* 0x000fe20000001810 */
[----:B------:R-:W-:Y:S02]  /*155c0*/  MUFU.EX2 R45, R33 ;  /* 0x00000021002d7308 */ /* 0x000fe40000000800 */
[--C-:B----4-:R-:W-:Y:S01]  /*155d0*/  FFMA.FTZ R67, R63, R3, -R68.reuse ;  /* 0x000000033f437223 */ /* 0x110fe20000010844 */
[----:B-----5:R-:W-:Y:S07]  /*155e0*/  F2FP.F16.F32.PACK_AB R24, R64, R69 ;  /* 0x000000454018723e */ /* 0x020fee00000000ff */
[----:B------:R1:W-:Y:S01]  /*155f0*/  MUFU.EX2 R63, R36 ;  /* 0x00000024003f7308 */ /* 0x0003e20000000800 */
[----:B--2---:R-:W-:Y:S01]  /*15600*/  F2FP.F16.F32.PACK_AB R25, R65, R66 ;  /* 0x000000424119723e */ /* 0x004fe200000000ff */
[----:B------:R-:W-:Y:S01]  /*15610*/  FFMA.FTZ R47, R58, R3, -R68 ;  /* 0x000000033a2f7223 */ /* 0x000fe20000010844 */
[----:B---3--:R-:W-:Y:S07]  /*15620*/  F2FP.F16.F32.PACK_AB R26, R61, R46 ;  /* 0x0000002e3d1a723e */ /* 0x008fee00000000ff */
[----:B------:R-:W2:Y:S01]  /*15630*/  MUFU.EX2 R44, R67 ;  /* 0x00000043002c7308 */ /* 0x000ea20000000800 */
[----:B------:R-:W-:Y:S01]  /*15640*/  FADD.FTZ R60, R85, R60 ;  /* 0x0000003c553c7221 */ /* 0x000fe20000010000 */
[----:B------:R-:W-:Y:S08]  /*15650*/  FADD.FTZ R75, R75, R79 ;  /* 0x0000004f4b4b7221 */ /* 0x000ff00000010000 */
[----:B------:R3:W-:Y:S01]  /*15660*/  MUFU.EX2 R58, R32 ;  /* 0x00000020003a7308 */ /* 0x0007e20000000800 */
[----:B------:R-:W-:Y:S01]  /*15670*/  FADD.FTZ R60, R40, R60 ;  /* 0x0000003c283c7221 */ /* 0x000fe20000010000 */
[----:B------:R-:W-:Y:S08]  /*15680*/  FADD.FTZ R75, R66, R75 ;  /* 0x0000004b424b7221 */ /* 0x000ff00000010000 */
[----:B------:R-:W4:Y:S01]  /*15690*/  MUFU.EX2 R47, R47 ;  /* 0x0000002f002f7308 */ /* 0x000f220000000800 */
[----:B-1----:R-:W1:Y:S01]  /*156a0*/  LDSM.16.MT88.4 R36, [R48+0x3400] ;  /* 0x003400003024783b */ /* 0x002e620000004200 */
[----:B------:R-:W-:Y:S08]  /*156b0*/  FADD.FTZ R75, R65, R75 ;  /* 0x0000004b414b7221 */ /* 0x000ff00000010000 */
[----:B------:R-:W5:Y:S01]  /*156c0*/  MUFU.EX2 R57, R62 ;  /* 0x0000003e00397308 */ /* 0x000f620000000800 */
[C---:B--2---:R-:W-:Y:S01]  /*156d0*/  F2FP.F16.F32.PACK_AB R27, R44.reuse, R63 ;  /* 0x0000003f2c1b723e */ /* 0x044fe200000000ff */
[----:B------:R-:W-:Y:S01]  /*156e0*/  FADD.FTZ R63, R63, R75 ;  /* 0x0000004b3f3f7221 */ /* 0x000fe20000010000 */
[----:B---3--:R-:W2:Y:S03]  /*156f0*/  LDSM.16.MT88.4 R32, [R49+0x8800] ;  /* 0x008800003120783b */ /* 0x008ea60000004200 */
[----:B------:R-:W-:Y:S02]  /*15700*/  FADD.FTZ R63, R44, R63 ;  /* 0x0000003f2c3f7221 */ /* 0x000fe40000010000 */
[C---:B------:R-:W-:Y:S03]  /*15710*/  HMMA.16816.F32 R4, R24.reuse, R28, R4 ;  /* 0x0000001c1804723c */ /* 0x040fe60000001804 */
[-C--:B------:R-:W-:Y:S01]  /*15720*/  FFMA.FTZ R28, R54, R3.reuse, -R70 ;  /* 0x00000003361c7223 */ /* 0x080fe20000010846 */
[----:B----4-:R-:W-:Y:S01]  /*15730*/  FADD.FTZ R63, R47, R63 ;  /* 0x0000003f2f3f7221 */ /* 0x010fe20000010000 */
[----:B------:R3:W-:Y:S03]  /*15740*/  MUFU.EX2 R54, R59 ;  /* 0x0000003b00367308 */ /* 0x0007e60000000800 */
[C---:B------:R-:W-:Y:S07]  /*15750*/  HMMA.16816.F32 R8, R24.reuse, R30, R8 ;  /* 0x0000001e1808723c */ /* 0x040fee0000001808 */
[----:B------:R4:W5:Y:S01]  /*15760*/  MUFU.EX2 R40, R28 ;  /* 0x0000001c00287308 */ /* 0x0009620000000800 */
[-C--:B---3--:R-:W-:Y:S09]  /*15770*/  FFMA.FTZ R59, R53, R3.reuse, -R68 ;  /* 0x00000003353b7223 */ /* 0x088ff20000010844 */
[----:B------:R3:W-:Y:S01]  /*15780*/  MUFU.EX2 R53, R55 ;  /* 0x0000003700357308 */ /* 0x0007e20000000800 */
[----:B----4-:R-:W4:Y:S01]  /*15790*/  LDSM.16.MT88.4 R28, [R48+0x3800] ;  /* 0x00380000301c783b */ /* 0x010f220000004200 */
[C---:B-1----:R-:W-:Y:S08]  /*157a0*/  HMMA.16816.F32 R12, R24.reuse, R36, R12 ;  /* 0x00000024180c723c */ /* 0x042ff0000000180c */
[----:B------:R-:W-:Y:S01]  /*157b0*/  MUFU.EX2 R36, R52 ;  /* 0x0000003400247308 */ /* 0x000fe20000000800 */
[-CC-:B------:R-:W-:Y:S01]  /*157c0*/  FFMA.FTZ R37, R56, R3.reuse, -R70.reuse ;  /* 0x0000000338257223 */ /* 0x180fe20000010846 */
[-C--:B------:R-:W-:Y:S01]  /*157d0*/  FFMA.FTZ R70, R51, R3.reuse, -R70 ;  /* 0x0000000333467223 */ /* 0x080fe20000010846 */
[----:B---3--:R-:W-:Y:S01]  /*157e0*/  FADD.FTZ R55, R42, R60 ;  /* 0x0000003c2a377221 */ /* 0x008fe20000010000 */
[----:B------:R-:W-:Y:S06]  /*157f0*/  HMMA.16816.F32 R16, R24, R38, R16 ;  /* 0x000000261810723c */ /* 0x000fec0000001810 */
[----:B------:R-:W1:Y:S01]  /*15800*/  MUFU.EX2 R42, R59 ;  /* 0x0000003b002a7308 */ /* 0x000e620000000800 */
[-CC-:B------:R-:W-:Y:S01]  /*15810*/  FFMA.FTZ R39, R22, R3.reuse, -R68.reuse ;  /* 0x0000000316277223 */ /* 0x180fe20000010844 */
[----:B------:R-:W-:Y:S01]  /*15820*/  FFMA.FTZ R68, R20, R3, -R68 ;  /* 0x0000000314447223 */ /* 0x000fe20000010844 */
[----:B------:R-:W-:Y:S07]  /*15830*/  F2FP.F16.F32.PACK_AB R24, R58, R45 ;  /* 0x0000002d3a18723e */ /* 0x000fee00000000ff */
[----:B------:R-:W3:Y:S01]  /*15840*/  MUFU.EX2 R38, R23 ;  /* 0x0000001700267308 */ /* 0x000ee20000000800 */
[----:B-----5:R-:W-:Y:S01]  /*15850*/  F2FP.F16.F32.PACK_AB R25, R57, R47 ;  /* 0x0000002f3919723e */ /* 0x020fe200000000ff */
[----:B------:R-:W-:Y:S01]  /*15860*/  FADD.FTZ R55, R41, R55 ;  /* 0x0000003729377221 */ /* 0x000fe20000010000 */
[----:B------:R-:W-:Y:S07]  /*15870*/  F2FP.F16.F32.PACK_AB R26, R40, R54 ;  /* 0x00000036281a723e */ /* 0x000fee00000000ff */
[----:B------:R5:W-:Y:S01]  /*15880*/  MUFU.EX2 R3, R21 ;  /* 0x0000001500037308 */ /* 0x000be20000000800 */
[----:B------:R-:W-:Y:S01]  /*15890*/  FADD.FTZ R57, R57, R63 ;  /* 0x0000003f39397221 */ /* 0x000fe20000010000 */
[----:B------:R-:W-:Y:S08]  /*158a0*/  FADD.FTZ R78, R78, R55 ;  /* 0x000000374e4e7221 */ /* 0x000ff00000010000 */
[----:B------:R-:W4:Y:S01]  /*158b0*/  MUFU.EX2 R37, R37 ;  /* 0x0000002500257308 */ /* 0x000f220000000800 */
[----:B-1----:R-:W-:Y:S01]  /*158c0*/  F2FP.F16.F32.PACK_AB R27, R42, R53 ;  /* 0x000000352a1b723e */ /* 0x002fe200000000ff */
[----:B------:R-:W-:Y:S01]  /*158d0*/  FADD.FTZ R78, R77, R78 ;  /* 0x0000004e4d4e7221 */ /* 0x000fe20000010000 */
[----:B------:R-:W-:Y:S07]  /*158e0*/  FADD.FTZ R57, R53, R57 ;  /* 0x0000003935397221 */ /* 0x000fee0000010000 */
[----:B------:R-:W1:Y:S01]  /*158f0*/  MUFU.EX2 R39, R39 ;  /* 0x0000002700277308 */ /* 0x000e620000000800 */
[----:B------:R-:W-:Y:S01]  /*15900*/  FADD.FTZ R78, R74, R78 ;  /* 0x0000004e4a4e7221 */ /* 0x000fe20000010000 */
[----:B------:R-:W-:Y:S01]  /*15910*/  FADD.FTZ R42, R42, R57 ;  /* 0x000000392a2a7221 */ /* 0x000fe20000010000 */
[C---:B--2---:R-:W-:Y:S07]  /*15920*/  HMMA.16816.F32 R4, R24.reuse, R32, R4 ;  /* 0x000000201804723c */ /* 0x044fee0000001804 */
[----:B------:R-:W-:Y:S01]  /*15930*/  MUFU.EX2 R32, R50 ;  /* 0x0000003200207308 */ /* 0x000fe20000000800 */
[----:B-----5:R-:W2:Y:S01]  /*15940*/  LDSM.16.MT88.4 R20, [R48+0x3c00] ;  /* 0x003c00003014783b */ /* 0x020ea20000004200 */
[----:B------:R-:W-:Y:S01]  /*15950*/  FADD.FTZ R78, R72, R78 ;  /* 0x0000004e484e7221 */ /* 0x000fe20000010000 */
[----:B---3--:R-:W-:Y:S07]  /*15960*/  FADD.FTZ R42, R38, R42 ;  /* 0x0000002a262a7221 */ /* 0x008fee0000010000 */
[----:B------:R-:W3:Y:S01]  /*15970*/  MUFU.EX2 R70, R70 ;  /* 0x0000004600467308 */ /* 0x000ee20000000800 */
[----:B----4-:R-:W-:Y:S01]  /*15980*/  F2FP.F16.F32.PACK_AB R132, R37, R36 ;  /* 0x000000242584723e */ /* 0x010fe200000000ff */
[----:B------:R-:W-:Y:S01]  /*15990*/  FADD.FTZ R78, R69, R78 ;  /* 0x0000004e454e7221 */ /* 0x000fe20000010000 */
[C---:B------:R-:W-:Y:S07]  /*159a0*/  HMMA.16816.F32 R8, R24.reuse, R34, R8 ;  /* 0x000000221808723c */ /* 0x040fee0000001808 */
[----:B------:R-:W4:Y:S01]  /*159b0*/  MUFU.EX2 R68, R68 ;  /* 0x0000004400447308 */ /* 0x000f220000000800 */
[C---:B-1----:R-:W-:Y:S01]  /*159c0*/  F2FP.F16.F32.PACK_AB R133, R39.reuse, R38 ;  /* 0x000000262785723e */ /* 0x042fe200000000ff */
[----:B------:R-:W-:Y:S01]  /*159d0*/  FADD.FTZ R64, R64, R78 ;  /* 0x0000004e40407221 */ /* 0x000fe20000010000 */
[----:B------:R-:W-:Y:S01]  /*159e0*/  FADD.FTZ R39, R39, R42 ;  /* 0x0000002a27277221 */ /* 0x000fe20000010000 */
[C---:B------:R-:W-:Y:S03]  /*159f0*/  HMMA.16816.F32 R12, R24.reuse, R28, R12 ;  /* 0x0000001c180c723c */ /* 0x040fe6000000180c */
[----:B---3--:R-:W-:Y:S01]  /*15a00*/  F2FP.F16.F32.PACK_AB R134, R70, R32 ;  /* 0x000000204686723e */ /* 0x008fe200000000ff */
[----:B------:R-:W-:Y:S01]  /*15a10*/  FADD.FTZ R64, R46, R64 ;  /* 0x000000402e407221 */ /* 0x000fe20000010000 */
[----:B------:R-:W-:Y:S01]  /*15a20*/  FADD.FTZ R39, R3, R39 ;  /* 0x0000002703277221 */ /* 0x000fe20000010000 */
[C---:B----4-:R-:W-:Y:S02]  /*15a30*/  F2FP.F16.F32.PACK_AB R135, R68.reuse, R3 ;  /* 0x000000034487723e */ /* 0x050fe400000000ff */
[----:B------:R-:W-:Y:S03]  /*15a40*/  HMMA.16816.F32 R16, R24, R30, R16 ;  /* 0x0000001e1810723c */ /* 0x000fe60000001810 */
[----:B------:R-:W-:Y:S01]  /*15a50*/  FADD.FTZ R61, R61, R64 ;  /* 0x000000403d3d7221 */ /* 0x000fe20000010000 */
[----:B------:R-:W-:Y:S03]  /*15a60*/  FADD.FTZ R195, R68, R39 ;  /* 0x0000002744c37221 */ /* 0x000fe60000010000 */
[----:B------:R-:W-:Y:S01]  /*15a70*/  FADD.FTZ R61, R45, R61 ;  /* 0x0000003d2d3d7221 */ /* 0x000fe20000010000 */
[C---:B------:R-:W-:Y:S05]  /*15a80*/  HMMA.16816.F32 R144, R132.reuse, R140, R4 ;  /* 0x0000008c8490723c */ /* 0x040fea0000001804 */
[----:B------:R-:W-:Y:S03]  /*15a90*/  FADD.FTZ R58, R58, R61 ;  /* 0x0000003d3a3a7221 */ /* 0x000fe60000010000 */
[C---:B------:R-:W-:Y:S03]  /*15aa0*/  HMMA.16816.F32 R140, R132.reuse, R142, R8 ;  /* 0x0000008e848c723c */ /* 0x040fe60000001808 */
[----:B------:R-:W-:Y:S04]  /*15ab0*/  FADD.FTZ R58, R54, R58 ;  /* 0x0000003a363a7221 */ /* 0x000fe80000010000 */
[----:B------:R-:W-:Y:S01]  /*15ac0*/  FADD.FTZ R40, R40, R58 ;  /* 0x0000003a28287221 */ /* 0x000fe20000010000 */
[C---:B--2---:R-:W-:Y:S03]  /*15ad0*/  HMMA.16816.F32 R136, R132.reuse, R20, R12 ;  /* 0x000000148488723c */ /* 0x044fe6000000180c */
[----:B------:R-:W-:Y:S04]  /*15ae0*/  FADD.FTZ R40, R36, R40 ;  /* 0x0000002824287221 */ /* 0x000fe80000010000 */
[----:B------:R-:W-:Y:S01]  /*15af0*/  FADD.FTZ R37, R37, R40 ;  /* 0x0000002825257221 */ /* 0x000fe20000010000 */
[----:B------:R-:W-:Y:S03]  /*15b00*/  HMMA.16816.F32 R132, R132, R22, R16 ;  /* 0x000000168484723c */ /* 0x000fe60000001810 */
[----:B------:R-:W-:Y:S04]  /*15b10*/  FADD.FTZ R37, R32, R37 ;  /* 0x0000002520257221 */ /* 0x000fe80000010000 */
[----:B------:R-:W-:Y:S01]  /*15b20*/  FADD.FTZ R194, R70, R37 ;  /* 0x0000002546c27221 */ /* 0x000fe20000010000 */
[----:B------:R-:W-:Y:S01]  /*15b30*/  @!UPT UIADD3 URZ, UPT, UPT, URZ, URZ, URZ ;  /* 0x000000fffffff290 */ /* 0x000fe2000fffe0ff */
[----:B------:R-:W-:Y:S11]  /*15b40*/  @P0 BRA `(.L_x_1102) ;  /* 0xffffffa800c80947 */ /* 0x000ff6000383ffff */
.L_x_1095:
        /* <DEDUP_REMOVED lines=10> */
.L_x_1112:
[----:B------:R-:W2:Y:S01]  /*15bf0*/  MUFU.RCP R4, R8 ;  /* 0x0000000800047308 */ /* 0x000ea20000001000 */
[----:B------:R-:W-:Y:S01]  /*15c00*/  FSETP.NE.FTZ.AND P3, PT, R8, RZ, PT ;  /* 0x000000ff0800720b */ /* 0x000fe20003f75000 */
[----:B---34-:R-:W-:Y:S01]  /*15c10*/  FADD.FTZ R195, R195, R3 ;  /* 0x00000003c3c37221 */ /* 0x018fe20000010000 */
[----:B------:R-:W-:-:S04]  /*15c20*/  SHF.L.U32 R3, R155, 0x1, RZ ;  /* 0x000000019b037819 */ /* 0x000fc800000006ff */
[----:B------:R-:W-:Y:S01]  /*15c30*/  LOP3.LUT R3, R169, 0x6, R3, 0xf8, !PT ;  /* 0x00000006a9037812 */ /* 0x000fe200078ef803 */
[----:B------:R-:W3:Y:S01]  /*15c40*/  MUFU.RCP R5, R195 ;  /* 0x000000c300057308 */ /* 0x000ee20000001000 */
[----:B------:R-:W-:Y:S02]  /*15c50*/  FSETP.NE.FTZ.AND P2, PT, R195, RZ, PT ;  /* 0x000000ffc300720b */ /* 0x000fe40003f55000 */
        /* <DEDUP_REMOVED lines=10> */
[----:B---3--:R-:W-:-:S02]  /*15d00*/  FSEL R5, R5, 1, P2 ;  /* 0x3f80000005057808 */ /* 0x008fc40001000000 */
[----:B------:R-:W-:Y:S02]  /*15d10*/  LOP3.LUT R3, R3, 0x20, R4, 0xf8, !PT ;  /* 0x0000002003037812 */ /* 0x000fe400078ef804 */
[----:B------:R-:W-:Y:S01]  /*15d20*/  LOP3.LUT R4, R4, 0xc0, RZ, 0xc0, !PT ;  /* 0x000000c004047812 */ /* 0x000fe200078ec0ff */
[C---:B------:R-:W-:Y:S01]  /*15d30*/  FMUL.FTZ R146, R5.reuse, R146 ;  /* 0x0000009205927220 */ /* 0x040fe20000410000 */
[C---:B------:R-:W-:Y:S01]  /*15d40*/  FMUL.FTZ R147, R5.reuse, R147 ;  /* 0x0000009305937220 */ /* 0x040fe20000410000 */
[C---:B------:R-:W-:Y:S01]  /*15d50*/  FMUL.FTZ R142, R5.reuse, R142 ;  /* 0x0000008e058e7220 */ /* 0x040fe20000410000 */
[----:B------:R-:W-:Y:S01]  /*15d60*/  LOP3.LUT R4, R4, 0x18, R155, 0xf8, !PT ;  /* 0x0000001804047812 */ /* 0x000fe200078ef89b */
[C---:B------:R-:W-:Y:S01]  /*15d70*/  FMUL.FTZ R143, R5.reuse, R143 ;  /* 0x0000008f058f7220 */ /* 0x040fe20000410000 */
[C---:B------:R-:W-:Y:S01]  /*15d80*/  FMUL.FTZ R138, R5.reuse, R138 ;  /* 0x0000008a058a7220 */ /* 0x040fe20000410000 */
[----:B------:R-:W-:Y:S01]  /*15d90*/  FMUL.FTZ R139, R5, R139 ;  /* 0x0000008b058b7220 */ /* 0x000fe20000410000 */
[----:B------:R-:W-:Y:S01]  /*15da0*/  LOP3.LUT R3, R3, R4, RZ, 0xfc, !PT ;  /* 0x0000000403037212 */ /* 0x000fe200078efcff */
[C---:B------:R-:W-:Y:S01]  /*15db0*/  FMUL.FTZ R134, R5.reuse, R134 ;  /* 0x0000008605867220 */ /* 0x040fe20000410000 */
[----:B------:R-:W-:Y:S01]  /*15dc0*/  LOP3.LUT R4, R154, 0x40, RZ, 0xc0, !PT ;  /* 0x000000409a047812 */ /* 0x000fe200078ec0ff */
[----:B------:R-:W-:Y:S01]  /*15dd0*/  FMUL.FTZ R5, R5, R135 ;  /* 0x0000008705057220 */ /* 0x000fe20000410000 */
[----:B------:R-:W-:-:S02]  /*15de0*/  LEA R3, R3, UR6, 0x1 ;  /* 0x0000000603037c11 */ /* 0x000fc4000f8e08ff */
[----:B------:R-:W-:Y:S02]  /*15df0*/  LOP3.LUT R154, R154, 0x20, RZ, 0xc0, !PT ;  /* 0x000000209a9a7812 */ /* 0x000fe400078ec0ff */
[----:B------:R-:W-:Y:S01]  /*15e00*/  F2FP.F16.F32.PACK_AB R144, R145, R144 ;  /* 0x000000909190723e */ /* 0x000fe200000000ff */
[----:B------:R-:W-:Y:S01]  /*15e10*/  IMAD.IADD R4, R3, 0x1, -R4 ;  /* 0x0000000103047824 */ /* 0x000fe200078e0a04 */
[----:B------:R-:W-:Y:S02]  /*15e20*/  F2FP.F16.F32.PACK_AB R146, R147, R146 ;  /* 0x000000929392723e */ /* 0x000fe400000000ff */
[----:B------:R-:W-:Y:S01]  /*15e30*/  F2FP.F16.F32.PACK_AB R140, R141, R140 ;  /* 0x0000008c8d8c723e */ /* 0x000fe200000000ff */
[----:B------:R-:W-:Y:S01]  /*15e40*/  STS [R3], R144 ;  /* 0x0000009003007388 */ /* 0x000fe20000000800 */
[----:B------:R-:W-:Y:S02]  /*15e50*/  F2FP.F16.F32.PACK_AB R142, R143, R142 ;  /* 0x0000008e8f8e723e */ /* 0x000fe400000000ff */
[----:B------:R-:W-:Y:S01]  /*15e60*/  IADD3 R7, PT, PT, R3, -R154, RZ ;  /* 0x8000009a03077210 */ /* 0x000fe20007ffe0ff */
[----:B------:R-:W-:Y:S01]  /*15e70*/  IMAD.IADD R154, R4, 0x1, -R154 ;  /* 0x00000001049a7824 */ /* 0x000fe200078e0a9a */
[----:B------:R-:W-:Y:S01]  /*15e80*/  F2FP.F16.F32.PACK_AB R136, R137, R136 ;  /* 0x000000888988723e */ /* 0x000fe200000000ff */
[----:B------:R2:W-:Y:S01]  /*15e90*/  STS [R3+0x200], R146 ;  /* 0x0002009203007388 */ /* 0x0005e20000000800 */
        /* <DEDUP_REMOVED lines=9> */
[----:B--2---:R-:W2:Y:S04]  /*15f30*/  LD.E.U8 R3, desc[UR4][R150.64+0x1c8] ;  /* 0x0001c80496037980 */ /* 0x004ea8000c101100 */
[----:B------:R-:W4:Y:S01]  /*15f40*/  LD.E.64 R14, desc[UR4][R150.64+0x88] ;  /* 0x00008804960e7980 */ /* 0x000f22000c101b00 */
[----:B------:R-:W1:Y:S01]  /*15f50*/  @P3 MUFU.LG2 R8, R8 ;  /* 0x0000000800083308 */ /* 0x000e620000000c00 */
[----:B--2---:R-:W-:-:S13]  /*15f60*/  ISETP.NE.AND P1, PT, R3, RZ, PT ;  /* 0x000000ff0300720c */ /* 0x004fda0003f25270 */
[----:B---3--:R-:W2:Y:S04]  /*15f70*/  @!P1 LD.E R5, desc[UR4][R150.64+0x60] ;  /* 0x0000600496059980 */ /* 0x008ea8000c101900 */
[----:B------:R-:W3:Y:S01]  /*15f80*/  @!P1 LD.E R4, desc[UR4][R150.64+0xb4] ;  /* 0x0000b40496049980 */ /* 0x000ee2000c101900 */
[----:B------:R-:W4:Y:S01]  /*15f90*/  @P2 MUFU.LG2 R195, R195 ;  /* 0x000000c300c32308 */ /* 0x000f220000000c00 */
[----:B------:R-:W2:Y:S01]  /*15fa0*/  S2R R13, SR_TID.X ;  /* 0x00000000000d7919 */ /* 0x000ea20000002100 */
[----:B------:R-:W-:Y:S01]  /*15fb0*/  ISETP.NE.AND P0, PT, R187, -0x1, PT ;  /* 0xffffffffbb00780c */ /* 0x000fe20003f05270 */
[----:B-1----:R-:W-:Y:S01]  /*15fc0*/  @P3 FMUL.FTZ R8, R8, 0.69314718246459960938 ;  /* 0x3f31721808083820 */ /* 0x002fe20000410000 */
[----:B------:R-:W-:Y:S01]  /*15fd0*/  BSSY.RECONVERGENT B0, `(.L_x_1104) ;  /* 0x0000011000007945 */ /* 0x000fe20003800200 */
[----:B------:R-:W-:-:S02]  /*15fe0*/  MOV R12, 0x7f800000 ;  /* 0x7f800000000c7802 */ /* 0x000fc40000000f00 */
[----:B------:R-:W-:Y:S01]  /*15ff0*/  MOV R3, 0x7f800000 ;  /* 0x7f80000000037802 */ /* 0x000fe20000000f00 */
[----:B-----5:R-:W-:Y:S01]  /*16000*/  @P3 FFMA.FTZ R12, R6, R2, R8 ;  /* 0x00000002060c3223 */ /* 0x020fe20000010008 */
[----:B------:R-:W-:Y:S01]  /*16010*/  LOP3.LUT P4, RZ, R155, 0x3, RZ, 0xc0, !PT ;  /* 0x000000039bff7812 */ /* 0x000fe2000788c0ff */
[----:B----4-:R-:W-:-:S05]  /*16020*/  @P2 FMUL.FTZ R195, R195, 0.69314718246459960938 ;  /* 0x3f317218c3c32820 */ /* 0x010fca0000410000 */
[----:B------:R-:W-:-:S04]  /*16030*/  @P0 IMAD.WIDE.U32 R20, R14, R187, RZ ;  /* 0x000000bb0e140225 */ /* 0x000fc800078e00ff */
[----:B------:R-:W-:Y:S01]  /*16040*/  @P2 FFMA.FTZ R3, R6, R0, R195 ;  /* 0x0000000006032223 */ /* 0x000fe200000100c3 */
[----:B------:R-:W-:Y:S02]  /*16050*/  @P0 IMAD R0, R15, R187, RZ ;  /* 0x000000bb0f000224 */ /* 0x000fe400078e02ff */
[----:B--2---:R-:W-:-:S04]  /*16060*/  @!P1 IMAD R5, R5, R182, R181 ;  /* 0x000000b605059224 */ /* 0x004fc800078e02b5 */
[----:B---3--:R-:W-:Y:S01]  /*16070*/  @!P1 IMAD R2, R5, R4, RZ ;  /* 0x0000000405029224 */ /* 0x008fe200078e02ff */
[----:B------:R-:W-:Y:S06]  /*16080*/  @!P1 BRA `(.L_x_1105) ;  /* 0x0000000000149947 */ /* 0x000fec0003800000 */
[----:B------:R-:W2:Y:S04]  /*16090*/  @!P0 LD.E R2, desc[UR4][R150.64+0xb4] ;  /* 0x0000b40496028980 */ /* 0x000ea8000c101900 */
[----:B------:R-:W3:Y:S01]  /*160a0*/  LD.E R4, desc[UR4][R150.64+0xd4] ;  /* 0x0000d40496047980 */ /* 0x000ee2000c101900 */
[----:B--2---:R-:W-:Y:S02]  /*160b0*/  @!P0 IMAD R187, R2, R182, RZ ;  /* 0x000000b602bb8224 */ /* 0x004fe400078e02ff */
[----:B---3--:R-:W-:-:S05]  /*160c0*/  IMAD R4, R4, R181, RZ ;  /* 0x000000b504047224 */ /* 0x008fca00078e02ff */
[----:B------:R-:W-:Y:S02]  /*160d0*/  IADD3 R2, PT, PT, R4, R187, RZ ;  /* 0x000000bb04027210 */ /* 0x000fe40007ffe0ff */
.L_x_1105:
[----:B------:R-:W-:Y:S05]  /*160e0*/  BSYNC.RECONVERGENT B0 ;  /* 0x0000000000007941 */ /* 0x000fea0003800200 */
.L_x_1104:
        /* <DEDUP_REMOVED lines=25> */
.L_x_1107:
[----:B------:R-:W-:Y:S05]  /*16280*/  BSYNC.RECONVERGENT B0 ;  /* 0x0000000000007941 */ /* 0x000fea0003800200 */
.L_x_1106:
[----:B-1----:R-:W2:Y:S01]  /*16290*/  LD.E R150, desc[UR4][R150.64+0xc0] ;  /* 0x0000c00496967980 */ /* 0x002ea2000c101900 */
[-C--:B-----5:R-:W-:Y:S01]  /*162a0*/  @!P0 IMAD R2, R29, R182.reuse, RZ ;  /* 0x000000b61d028224 */ /* 0x0a0fe200078e02ff */
[----:B----4-:R-:W-:Y:S01]  /*162b0*/  MOV R17, RZ ;  /* 0x000000ff00117202 */ /* 0x010fe20000000f00 */
[----:B------:R-:W-:-:S04]  /*162c0*/  @!P0 IMAD.WIDE.U32 R28, R28, R182, RZ ;  /* 0x000000b61c1c8225 */ /* 0x000fc800078e00ff */
[----:B------:R-:W-:Y:S01]  /*162d0*/  IMAD.MOV.U32 R16, RZ, RZ, R148 ;  /* 0x000000ffff107224 */ /* 0x000fe200078e0094 */
[----:B------:R-:W-:Y:S01]  /*162e0*/  @!P0 MOV R3, R28 ;  /* 0x0000001c00038202 */ /* 0x000fe20000000f00 */
[----:B------:R-:W-:Y:S01]  /*162f0*/  IMAD.IADD R186, R186, 0x1, -R183 ;  /* 0x00000001baba7824 */ /* 0x000fe200078e0ab7 */
[----:B------:R-:W-:Y:S01]  /*16300*/  @P0 MOV R3, R20 ;  /* 0x0000001400030202 */ /* 0x000fe20000000f00 */
[----:B------:R-:W-:Y:S01]  /*16310*/  IMAD.WIDE.U32 R16, R183, R14, R16 ;  /* 0x0000000eb7107225 */ /* 0x000fe200078e0010 */
[----:B------:R-:W-:-:S03]  /*16320*/  @!P0 IADD3 R2, PT, PT, R29, R2, RZ ;  /* 0x000000021d028210 */ /* 0x000fc60007ffe0ff */
[----:B------:R-:W-:Y:S02]  /*16330*/  IMAD R12, R27, R181, RZ ;  /* 0x000000b51b0c7224 */ /* 0x000fe400078e02ff */
[----:B------:R-:W-:Y:S02]  /*16340*/  IMAD R183, R15, R183, RZ ;  /* 0x000000b70fb77224 */ /* 0x000fe400078e02ff */
[----:B------:R-:W-:-:S03]  /*16350*/  IMAD.WIDE.U32 R26, R26, R181, RZ ;  /* 0x000000b51a1a7225 */ /* 0x000fc600078e00ff */
[----:B------:R-:W-:Y:S01]  /*16360*/  IADD3 R183, PT, PT, R17, R183, RZ ;  /* 0x000000b711b77210 */ /* 0x000fe20007ffe0ff */
[----:B------:R-:W-:Y:S01]  /*16370*/  @P0 IMAD.IADD R2, R21, 0x1, R0 ;  /* 0x0000000115020824 */ /* 0x000fe200078e0200 */
[----:B------:R-:W-:Y:S01]  /*16380*/  IADD3 R16, P2, P0, R26, R16, R3 ;  /* 0x000000101a107210 */ /* 0x000fe2000785e003 */
[----:B------:R-:W-:Y:S01]  /*16390*/  IMAD.IADD R12, R27, 0x1, R12 ;  /* 0x000000011b0c7824 */ /* 0x000fe200078e020c */
[----:B------:R-:W-:Y:S01]  /*163a0*/  IADD3 R0, PT, PT, R13, 0x20, RZ ;  /* 0x000000200d007810 */ /* 0x000fe20007ffe0ff */
[----:B------:R-:W-:-:S03]  /*163b0*/  IMAD.MOV.U32 R3, RZ, RZ, 0x0 ;  /* 0x00000000ff037424 */ /* 0x000fc600078e00ff */
[----:B------:R-:W-:Y:S02]  /*163c0*/  IADD3.X R17, PT, PT, R12, R183, R2, P2, P0 ;  /* 0x000000b70c117210 */ /* 0x000fe400017e0402 */
[----:B--2---:R-:W-:-:S04]  /*163d0*/  ISETP.GE.AND P3, PT, R148, R150, PT ;  /* 0x000000969400720c */ /* 0x004fc80003f66270 */
[-C--:B------:R-:W-:Y:S02]  /*163e0*/  ISETP.GE.OR P1, PT, R13, R186.reuse, P3 ;  /* 0x000000ba0d00720c */ /* 0x080fe40001f26670 */
[----:B------:R-:W-:-:S11]  /*163f0*/  ISETP.GE.OR P2, PT, R0, R186, P3 ;  /* 0x000000ba0000720c */ /* 0x000fd60001f46670 */
[----:B------:R-:W-:Y:S02]  /*16400*/  @!P1 IMAD R2, R15, R13, RZ ;  /* 0x0000000d0f029224 */ /* 0x000fe400078e02ff */
[----:B------:R-:W-:-:S04]  /*16410*/  @!P1 IMAD.WIDE.U32 R18, R13, R14, R16 ;  /* 0x0000000e0d129225 */ /* 0x000fc800078e0010 */
[----:B------:R-:W-:Y:S01]  /*16420*/  @!P1 IMAD.IADD R2, R19, 0x1, R2 ;  /* 0x0000000113029824 */ /* 0x000fe200078e0202 */
[----:B------:R-:W-:-:S04]  /*16430*/  @!P1 LEA R20, P0, R18, R24, 0x1 ;  /* 0x0000001812149211 */ /* 0x000fc800078008ff */
[----:B------:R-:W-:Y:S02]  /*16440*/  @!P1 LEA.HI.X R21, R18, R25, R2, 0x1, P0 ;  /* 0x0000001912159211 */ /* 0x000fe400000f0c02 */
[----:B------:R-:W-:-:S03]  /*16450*/  MOV R2, R180 ;  /* 0x000000b400027202 */ /* 0x000fc60000000f00 */
[----:B------:R3:W-:Y:S02]  /*16460*/  @!P1 ST.E.128 desc[UR4][R20.64], R4 ;  /* 0x0000000414009985 */ /* 0x0007e4000c101d04 */
[----:B---3--:R-:W-:Y:S05]  /*16470*/  @P2 RET.REL.NODEC R2 `(_ZN5flash24flash_fwd_splitkv_kernelI23Flash_fwd_kernel_traitsILi32ELi64ELi256ELi4ELb0ELb0EN7cutlass6half_tE19Flash_kernel_traitsILi32ELi64ELi256ELi4ES3_EELb0ELb0ELb0ELb0ELb0ELb1ELb0ELb1EEEvNS_16Flash_fwd_paramsE) ;  /* 0xfffffe9802e02950 */ /* 0x008fea0003c3ffff */
        /* <DEDUP_REMOVED lines=12> */
[----:B-1----:R-:W-:Y:S05]  /*16540*/  RET.REL.NODEC R180 `(_ZN5flash24flash_fwd_splitkv_kernelI23Flash_fwd_kernel_traitsILi32ELi64ELi256ELi4ELb0ELb0EN7cutlass6half_tE19Flash_kernel_traitsILi32ELi64ELi256ELi4ES3_EELb0ELb0ELb0ELb0ELb0ELb1ELb0ELb1EEEvNS_16Flash_fwd_paramsE) ;  /* 0xfffffe98b4ac7950 */ /* 0x002fea0003c3ffff */
.L_x_1103:
[----:B------:R-:W-:Y:S01]  /*16550*/  MOV R3, 0x1f ;  /* 0x0000001f00037802 */ /* 0x000fe20000000f00 */
[----:B------:R-:W-:Y:S01]  /*16560*/  IMAD.MOV.U32 R4, RZ, RZ, 0x2 ;  /* 0x00000002ff047424 */ /* 0x000fe200078e00ff */
[----:B------:R-:W-:Y:S01]  /*16570*/  MOV R7, R194 ;  /* 0x000000c200077202 */ /* 0x000fe20000000f00 */
[----:B------:R-:W-:-:S07]  /*16580*/  IMAD.MOV.U32 R5, RZ, RZ, -0x1 ;  /* 0xffffffffff057424 */ /* 0x000fce00078e00ff */
[----:B-1---5:R-:W-:Y:S05]  /*16590*/  WARPSYNC.COLLECTIVE R5, `(.L_x_1108) ;  /* 0x0000000005087348 */ /* 0x022fea0003c00000 */
[----:B------:R2:W3:Y:S02]  /*165a0*/  SHFL.BFLY P0, R3, R7, R4, R3 ;  /* 0x0c00000407037389 */ /* 0x0004e40000000003 */
[----:B-123-5:R-:W-:Y:S05]  /*165b0*/  ENDCOLLECTIVE ;  /* 0x000000000000791b */ /* 0x02efea0003800000 */
.L_x_1108:
        /* <DEDUP_REMOVED lines=8> */
.L_x_1109:
[----:B------:R-:W-:Y:S01]  /*16640*/  MOV R8, R3 ;  /* 0x0000000300087202 */ /* 0x000fe20000000f00 */
[----:B------:R-:W-:Y:S01]  /*16650*/  IMAD.MOV.U32 R7, RZ, RZ, R195 ;  /* 0x000000ffff077224 */ /* 0x000fe200078e00c3 */
[----:B------:R-:W-:Y:S02]  /*16660*/  MOV R3, 0x1f ;  /* 0x0000001f00037802 */ /* 0x000fe40000000f00 */
[----:B------:R-:W-:Y:S01]  /*16670*/  MOV R4, 0x2 ;  /* 0x0000000200047802 */ /* 0x000fe20000000f00 */
[----:B------:R-:W-:-:S07]  /*16680*/  FADD.FTZ R8, R194, R8 ;  /* 0x00000008c2087221 */ /* 0x000fce0000010000 */
[----:B------:R-:W-:Y:S05]  /*16690*/  WARPSYNC.COLLECTIVE R5, `(.L_x_1110) ;  /* 0x0000000005087348 */ /* 0x000fea0003c00000 */
[----:B------:R1:W2:Y:S02]  /*166a0*/  SHFL.BFLY P0, R3, R7, R4, R3 ;  /* 0x0c00000407037389 */ /* 0x0002a40000000003 */
[----:B-12---:R-:W-:Y:S05]  /*166b0*/  ENDCOLLECTIVE ;  /* 0x000000000000791b */ /* 0x006fea0003800000 */
.L_x_1110:
[----:B------:R-:W-:Y:S01]  /*166c0*/  FADD.FTZ R195, R3, R195 ;  /* 0x000000c303c37221 */ /* 0x000fe20000010000 */
[----:B------:R-:W-:Y:S02]  /*166d0*/  MOV R3, 0x1f ;  /* 0x0000001f00037802 */ /* 0x000fe40000000f00 */
[----:B------:R-:W-:Y:S01]  /*166e0*/  MOV R4, 0x1 ;  /* 0x0000000100047802 */ /* 0x000fe20000000f00 */
[----:B------:R-:W-:-:S07]  /*166f0*/  IMAD.MOV.U32 R7, RZ, RZ, R195 ;  /* 0x000000ffff077224 */ /* 0x000fce00078e00c3 */
[----:B------:R-:W-:Y:S05]  /*16700*/  WARPSYNC.COLLECTIVE R5, `(.L_x_1111) ;  /* 0x0000000005087348 */ /* 0x000fea0003c00000 */
[----:B------:R1:W2:Y:S02]  /*16710*/  SHFL.BFLY P0, R3, R7, R4, R3 ;  /* 0x0c00000407037389 */ /* 0x0002a40000000003 */
[----:B-12---:R-:W-:Y:S05]  /*16720*/  ENDCOLLECTIVE ;  /* 0x000000000000791b */ /* 0x006fea0003800000 */
.L_x_1111:
[----:B------:R-:W-:Y:S05]  /*16730*/  BRA `(.L_x_1112) ;  /* 0xfffffff4002c7947 */ /* 0x000fea000383ffff */
.L_x_1113:
        /* <DEDUP_REMOVED lines=12> */
.L_x_10229:


//--------------------- .text._ZN5flash24flash_fwd_splitkv_kernelI23Flash_fwd_kernel_traitsILi32ELi64ELi256ELi4ELb0ELb0EN7cutlass6half_tE19Flash_kernel_traitsILi32ELi64ELi256ELi4ES3_EELb0ELb0ELb0ELb0ELb0ELb0ELb1ELb0EEEvNS_16Flash_fwd_paramsE --------------------------
	.section	.text._ZN5flash24flash_fwd_splitkv_kernelI23Flash_fwd_kernel_traitsILi32ELi64ELi256ELi4ELb0ELb0EN7cutlass6half_tE19Flash_kernel_traitsILi32ELi64ELi256ELi4ES3_EELb0ELb0ELb0ELb0ELb0ELb0ELb1ELb0EEEvNS_16Flash_fwd_paramsE,"ax",@progbits
	.align	128
        .global         _ZN5flash24flash_fwd_splitkv_kernelI23Flash_fwd_kernel_traitsILi32ELi64ELi256ELi4ELb0ELb0EN7cutlass6half_tE19Flash_kernel_traitsILi32ELi64ELi256ELi4ES3_EELb0ELb0ELb0ELb0ELb0ELb0ELb1ELb0EEEvNS_16Flash_fwd_paramsE
        .type           _ZN5flash24flash_fwd_splitkv_kernelI23Flash_fwd_kernel_traitsILi32ELi64ELi256ELi4ELb0ELb0EN7cutlass6half_tE19Flash_kernel_traitsILi32ELi64ELi256ELi4ES3_EELb0ELb0ELb0ELb0ELb0ELb0ELb1ELb0EEEvNS_16Flash_fwd_paramsE,@function
        .size           _ZN5flash24flash_fwd_splitkv_kernelI23Flash_fwd_kernel_traitsILi32ELi64ELi256ELi4ELb0ELb0EN7cutlass6half_tE19Flash_kernel_traitsILi32ELi64ELi256ELi4ES3_EELb0ELb0ELb0ELb0ELb0ELb0ELb1ELb0EEEvNS_16Flash_fwd_paramsE,(.L_x_10230 - _ZN5flash24flash_fwd_splitkv_kernelI23Flash_fwd_kernel_traitsILi32ELi64ELi256ELi4ELb0ELb0EN7cutlass6half_tE19Flash_kernel_traitsILi32ELi64ELi256ELi4ES3_EELb0ELb0ELb0ELb0ELb0ELb0ELb1ELb0EEEvNS_16Flash_fwd_paramsE)
        .other          _ZN5flash24flash_fwd_splitkv_kernelI23Flash_fwd_kernel_traitsILi32ELi64ELi256ELi4ELb0ELb0EN7cutlass6half_tE19Flash_kernel_traitsILi32ELi64ELi256ELi4ES3_EELb0ELb0ELb0ELb0ELb0ELb0ELb1ELb0EEEvNS_16Flash_fwd_paramsE,@"STO_CUDA_ENTRY STV_DEFAULT"
_ZN5flash24flash_fwd_splitkv_kernelI23Flash_fwd_kernel_traitsILi32ELi64ELi256ELi4ELb0ELb0EN7cutlass6half_tE19Flash_kernel_traitsILi32ELi64ELi256ELi4ES3_EELb0ELb0ELb0ELb0ELb0ELb0ELb1ELb0EEEvNS_16Flash_fwd_paramsE:
.text._ZN5flash24flash_fwd_splitkv_kernelI23Flash_fwd_kernel_traitsILi32ELi64ELi256ELi4ELb0ELb0EN7cutlass6half_tE19Flash_kernel_traitsILi32ELi64ELi256ELi4ES3_EELb0ELb0ELb0ELb0ELb0ELb0ELb1ELb0EEEvNS_16Flash_fwd_paramsE:
        /* <DEDUP_REMOVED lines=29> */
[----:B-1----:R-:W-:Y:S05]  /*01d0*/  CALL.REL.NOINC `($_ZN5flash24flash_fwd_splitkv_kernelI23Flash_fwd_kernel_traitsILi32ELi64ELi256ELi4ELb0ELb0EN7cutlass6half_tE19Flash_kernel_traitsILi32ELi64ELi256ELi4ES3_EELb0ELb0ELb0ELb0ELb0ELb0ELb1ELb0EEEvNS_16Flash_fwd_paramsE$_ZN5flash30compute_attn_1rowblock_splitkvI23Flash_fwd_kernel_traitsILi32ELi64ELi256ELi4ELb0ELb0EN7cutlass6half_tE19Flash_kernel_traitsILi32ELi64ELi256ELi4ES3_EELb0ELb0ELb0ELb0ELb0ELb0ELb1ELb0ENS_16Flash_fwd_paramsEEEvRKT8_iiiii) ;  /* 0x0000000000087944 */ /* 0x002fea0003c00000 */
[----:B------:R-:W-:Y:S05]  /*01e0*/  BSYNC.RECONVERGENT B2 ;  /* 0x0000000000027941 */ /* 0x000fea0003800200 */
.L_x_1114:
[----:B------:R-:W-:Y:S05]  /*01f0*/  EXIT ;  /* 0x000000000000794d */ /* 0x000fea0003800000 */
        .type           $_ZN5flash24flash_fwd_splitkv_kernelI23Flash_fwd_kernel_traitsILi32ELi64ELi256ELi4ELb0ELb0EN7cutlass6half_tE19Flash_kernel_traitsILi32ELi64ELi256ELi4ES3_EELb0ELb0ELb0ELb0ELb0ELb0ELb1ELb0EEEvNS_16Flash_fwd_paramsE$_ZN5flash30compute_attn_1rowblock_splitkvI23Flash_fwd_kernel_traitsILi32ELi64ELi256ELi4ELb0ELb0EN7cutlass6half_tE19Flash_kernel_traitsILi32ELi64ELi256ELi4ES3_EELb0ELb0ELb0ELb0ELb0ELb0ELb1ELb0ENS_16Flash_fwd_paramsEEEvRKT8_iiiii,@function
        .size           $_ZN5flash24flash_fwd_splitkv_kernelI23Flash_fwd_kernel_traitsILi32ELi64ELi256ELi4ELb0ELb0EN7cutlass6half_tE19Flash_kernel_traitsILi32ELi64ELi256ELi4ES3_EELb0ELb0ELb0ELb0ELb0ELb0ELb1ELb0EEEvNS_16Flash_fwd_paramsE$_ZN5flash30compute_attn_1rowblock_splitkvI23Flash_fwd_kernel_traitsILi32ELi64ELi256ELi4ELb0ELb0EN7cutlass6half_tE19Flash_kernel_traitsILi32ELi64ELi256ELi4ES3_EELb0ELb0ELb0ELb0ELb0ELb0ELb1ELb0ENS_16Flash_fwd_paramsEEEvRKT8_iiiii,(.L_x_10230 - $_ZN5flash24flash_fwd_splitkv_kernelI23Flash_fwd_kernel_traitsILi32ELi64ELi256ELi4ELb0ELb0EN7cutlass6half_tE19Flash_kernel_traitsILi32ELi64ELi256ELi4ES3_EELb0ELb0ELb0ELb0ELb0ELb0ELb1ELb0EEEvNS_16Flash_fwd_paramsE$_ZN5flash30compute_attn_1rowblock_splitkvI23Flash_fwd_kernel_traitsILi32ELi64ELi256ELi4ELb0ELb0EN7cutlass6half_tE19Flash_kernel_traitsILi32ELi64ELi256ELi4ES3_EELb0ELb0ELb0ELb0ELb0ELb0ELb1ELb0ENS_16Flash_fwd_paramsEEEvRKT8_iiiii)
$_ZN5flash24flash_fwd_splitkv_kernelI23Flash_fwd_kernel_traitsILi32ELi64ELi256ELi4ELb0ELb0EN7cutlass6half_tE19Flash_kernel_traitsILi32ELi64ELi256ELi4ES3_EELb0ELb0ELb0ELb0ELb0ELb0ELb1ELb0EEEvNS_16Flash_fwd_paramsE$_ZN5flash30compute_attn_1rowblock_splitkvI23Flash_fwd_kernel_traitsILi32ELi64ELi256ELi4ELb0ELb0EN7cutlass6half_tE19Flash_kernel_traitsILi32ELi64ELi256ELi4ES3_EELb0ELb0ELb0ELb0ELb0ELb0ELb1ELb0ENS_16Flash_fwd_paramsEEEvRKT8_iiiii:
        /* <DEDUP_REMOVED lines=26> */
[----:B------:R-:W-:-:S04]  /*03a0*/  ISETP.NE.U32.AND P0, PT, R16, RZ, PT ;  /* 0x000000ff1000720c */ /* 0x000fc80003f05070 */
[----:B------:R1:W5:Y:S01]  /*03b0*/  @P1 LD.E R12, desc[UR4][R20.64] ;  /* 0x00000004140c1980 */ /* 0x000362000c101900 */
[----:B------:R-:W-:Y:S01]  /*03c0*/  IADD3 R18, P1, PT, R14, R4, RZ ;  /* 0x000000040e127210 */ /* 0x000fe20007f3e0ff */
[----:B------:R-:W-:Y:S01]  /*03d0*/  BSSY.RECONVERGENT B0, `(.L_x_1115) ;  /* 0x0000009000007945 */ /* 0x000fe20003800200 */
[----:B------:R-:W-:-:S03]  /*03e0*/  ISETP.NE.AND.EX P0, PT, R17, RZ, PT, P0 ;  /* 0x000000ff1100720c */ /* 0x000fc60003f05300 */
[----:B------:R-:W-:Y:S02]  /*03f0*/  IMAD.X R19, R15, 0x1, R0, P1 ;  /* 0x000000010f137824 */ /* 0x000fe400008e0600 */
[----:B------:R-:W-:Y:S01]  /*0400*/  IMAD.MOV.U32 R15, RZ, RZ, -0x1 ;  /* 0xffffffffff0f7424 */ /* 0x000fe200078e00ff */
[----:B------:R-:W-:Y:S07]  /*0410*/  @!P2 BRA `(.L_x_1116) ;  /* 0x000000000010a947 */ /* 0x000fee0003800000 */
[----:B------:R-:W2:Y:S02]  /*0420*/  LD.E.U8 R5, desc[UR4][R2.64+0x1b2] ;  /* 0x0001b20402057980 */ /* 0x000ea4000c101100 */
[----:B--2---:R-:W-:-:S13]  /*0430*/  ISETP.NE.AND P1, PT, R5, RZ, PT ;  /* 0x000000ff0500720c */ /* 0x004fda0003f25270 */
[----:B------:R-:W-:Y:S05]  /*0440*/  @!P1 BRA `(.L_x_1116) ;  /* 0x0000000000049947 */ /* 0x000fea0003800000 */
[----:B------:R2:W5:Y:S02]  /*0450*/  LD.E R15, desc[UR4][R18.64] ;  /* 0x00000004120f7980 */ /* 0x000564000c101900 */
.L_x_1116:
[----:B------:R-:W-:Y:S05]  /*0460*/  BSYNC.RECONVERGENT B0 ;  /* 0x0000000000007941 */ /* 0x000fea0003800200 */
.L_x_1115:
[----:B------:R-:W-:Y:S04]  /*0470*/  BSSY.RECONVERGENT B0, `(.L_x_1117) ;  /* 0x0000007000007945 */ /* 0x000fe80003800200 */
[----:B------:R-:W-:Y:S05]  /*0480*/  @!P3 BRA `(.L_x_1118) ;  /* 0x000000000014b947 */ /* 0x000fea0003800000 */
[----:B------:R-:W3:Y:S02]  /*0490*/  LD.E.U8 R5, desc[UR4][R2.64+0x1b2] ;  /* 0x0001b20402057980 */ /* 0x000ee4000c101100 */
[----:B---3--:R-:W-:-:S13]  /*04a0*/  ISETP.NE.AND P1, PT, R5, RZ, PT ;  /* 0x000000ff0500720c */ /* 0x008fda0003f25270 */
[----:B------:R-:W3:Y:S02]  /*04b0*/  @P1 LD.E R8, desc[UR4][R18.64+0x4] ;  /* 0x0000040412081980 */ /* 0x000ee4000c101900 */
[----:B---3-5:R-:W-:-:S06]  /*04c0*/  @P1 IADD3 R151, PT, PT, R8, -R15, RZ ;  /* 0x8000000f08971210 */ /* 0x028fcc0007ffe0ff */
[----:B------:R3:W5:Y:S02]  /*04d0*/  @!P1 LD.E R151, desc[UR4][R18.64] ;  /* 0x0000000412979980 */ /* 0x000764000c101900 */
.L_x_1118:
[----:B------:R-:W-:Y:S05]  /*04e0*/  BSYNC.RECONVERGENT B0 ;  /* 0x0000000000007941 */ /* 0x000fea0003800200 */
.L_x_1117:
        /* <DEDUP_REMOVED lines=8> */
.L_x_1120:
[----:B------:R-:W4:Y:S01]  /*0570*/  LD.E.64 R6, desc[UR4][R2.64+0x108] ;  /* 0x0001080402067980 */ /* 0x000f22000c101b00 */
[----:B------:R-:W-:Y:S01]  /*0580*/  BSSY.RECONVERGENT B0, `(.L_x_1122) ;  /* 0x0000006000007945 */ /* 0x000fe20003800200 */
[----:B------:R-:W-:Y:S01]  /*0590*/  IMAD.MOV.U32 R5, RZ, RZ, RZ ;  /* 0x000000ffff057224 */ /* 0x000fe200078e00ff */
[----:B----4-:R-:W-:-:S04]  /*05a0*/  ISETP.NE.U32.AND P0, PT, R6, RZ, PT ;  /* 0x000000ff0600720c */ /* 0x010fc80003f05070 */
[----:B------:R-:W-:-:S13]  /*05b0*/  ISETP.NE.AND.EX P0, PT, R7, RZ, PT, P0 ;  /* 0x000000ff0700720c */ /* 0x000fda0003f05300 */
[----:B------:R-:W-:Y:S05]  /*05c0*/  @!P0 BRA `(.L_x_1123) ;  /* 0x0000000000048947 */ /* 0x000fea0003800000 */
[----:B------:R4:W5:Y:S02]  /*05d0*/  LD.E R5, desc[UR4][R2.64+0xbc] ;  /* 0x0000bc0402057980 */ /* 0x000964000c101900 */
.L_x_1123:
[----:B------:R-:W-:Y:S05]  /*05e0*/  BSYNC.RECONVERGENT B0 ;  /* 0x0000000000007941 */ /* 0x000fea0003800200 */
.L_x_1122:
[----:B-----5:R-:W-:Y:S02]  /*05f0*/  IADD3 R151, PT, PT, R5, R151, -R12 ;  /* 0x0000009705977210 */ /* 0x020fe40007ffe80c */
.L_x_1121:
[----:B------:R-:W-:Y:S05]  /*0600*/  BSYNC.RECONVERGENT B1 ;  /* 0x0000000000017941 */ /* 0x000fea0003800200 */
.L_x_1119:
[----:B------:R-:W-:Y:S01]  /*0610*/  IMAD.SHL.U32 R234, R11, 0x40, RZ ;  /* 0x000000400bea7824 */ /* 0x000fe200078e00ff */
[----:B------:R-:W-:-:S04]  /*0620*/  MOV R229, 0x0 ;  /* 0x0000000000e57802 */ /* 0x000fc80000000f00 */
[----:B------:R-:W-:-:S13]  /*0630*/  ISETP.GT.AND P0, PT, R9, R234, PT ;  /* 0x000000ea0900720c */ /* 0x000fda0003f04270 */
[----:B-1234-:R-:W-:Y:S05]  /*0640*/  @!P0 RET.REL.NODEC R228 `(_ZN5flash24flash_fwd_splitkv_kernelI23Flash_fwd_kernel_traitsILi32ELi64ELi256ELi4ELb0ELb0EN7cutlass6half_tE19Flash_kernel_traitsILi32ELi64ELi256ELi4ES3_EELb0ELb0ELb0ELb0ELb0ELb0ELb1ELb0EEEvNS_16Flash_fwd_paramsE) ;  /* 0xfffffff8e46c8950 */ /* 0x01efea0003c3ffff */
        /* <DEDUP_REMOVED lines=15> */
[----:B------:R-:W-:-:S04]  /*0740*/  LEA.HI R17, R17, R6, RZ, 0x8 ;  /* 0x0000000611117211 */ /* 0x000fc800078f40ff */
[----:B------:R-:W-:-:S05]  /*0750*/  LEA.HI.SX32 R17, R17, R10, 0x18 ;  /* 0x0000000a11117211 */ /* 0x000fca00078fc2ff */
        /* <DEDUP_REMOVED lines=25> */
[----:B------:R-:W5:Y:S04]  /*08f0*/  LD.E R0, desc[UR4][R2.64+0xc0] ;  /* 0x0000c00402007980 */ /* 0x000f68000c101900 */
[----:B------:R-:W5:Y:S04]  /*0900*/  LD.E.64 R10, desc[UR4][R2.64+0x78] ;  /* 0x00007804020a7980 */ /* 0x000f68000c101b00 */
[----:B------:R1:W5:Y:S01]  /*0910*/  LD.E.64 R12, desc[UR4][R2.64+0xa8] ;  /* 0x0000a804020c7980 */ /* 0x000362000c101b00 */
[----:B------:R-:W-:-:S02]  /*0920*/  IMAD.IADD R9, R9, 0x1, -R234 ;  /* 0x0000000109097824 */ /* 0x000fc400078e0aea */
[----:B------:R-:W-:Y:S02]  /*0930*/  IMAD.MOV.U32 R229, RZ, RZ, 0x0 ;  /* 0x00000000ffe57424 */ /* 0x000fe400078e00ff */
[----:B--2---:R-:W-:-:S04]  /*0940*/  IMAD R4, R4, UR8, R235 ;  /* 0x0000000804047c24 */ /* 0x004fc8000f8e02eb */
[----:B---3--:R-:W-:Y:S02]  /*0950*/  IMAD R8, R4, R8, R233 ;  /* 0x0000000804087224 */ /* 0x008fe400078e02e9 */
[----:B------:R-:W-:Y:S01]  /*0960*/  IMAD.SHL.U32 R4, R214, 0x4, RZ ;  /* 0x00000004d6047824 */ /* 0x000fe200078e00ff */
[----:B------:R-:W-:Y:S01]  /*0970*/  SHF.R.U32.HI R214, RZ, 0x3, R214 ;  /* 0x00000003ffd67819 */ /* 0x000fe200000116d6 */
[----:B------:R-:W-:-:S03]  /*0980*/  IMAD R5, R5, R8, R234 ;  /* 0x0000000805057224 */ /* 0x000fc600078e02ea */
[C---:B------:R-:W-:Y:S01]  /*0990*/  LOP3.LUT R7, R4.reuse, 0x1c, RZ, 0xc0, !PT ;  /* 0x0000001c04077812 */ /* 0x040fe200078ec0ff */
[----:B----4-:R-:W-:Y:S01]  /*09a0*/  IMAD R6, R5, R6, RZ ;  /* 0x0000000605067224 */ /* 0x010fe200078e02ff */
[----:B------:R-:W-:Y:S01]  /*09b0*/  LOP3.LUT R15, R4, 0xffc, RZ, 0xc0, !PT ;  /* 0x00000ffc040f7812 */ /* 0x000fe200078ec0ff */
[C---:B-1----:R-:W-:Y:S01]  /*09c0*/  VIADD R2, R214.reuse, 0x20 ;  /* 0x00000020d6027836 */ /* 0x042fe20000000000 */
[----:B-----5:R-:W-:Y:S01]  /*09d0*/  ISETP.GE.AND P5, PT, R7, R0, PT ;  /* 0x000000000700720c */ /* 0x020fe20003fa6270 */
[----:B------:R-:W-:Y:S01]  /*09e0*/  VIADD R0, R214, 0x10 ;  /* 0x00000010d6007836 */ /* 0x000fe20000000000 */
[----:B------:R-:W-:Y:S02]  /*09f0*/  IADD3 R15, P1, PT, R6, R15, RZ ;  /* 0x0000000f060f7210 */ /* 0x000fe40007f3e0ff */
[-C--:B------:R-:W-:Y:S02]  /*0a00*/  ISETP.GE.OR P3, PT, R214, R9.reuse, P5 ;  /* 0x00000009d600720c */ /* 0x080fe40002f66670 */
[----:B------:R-:W-:-:S02]  /*0a10*/  ISETP.GE.OR P0, PT, R0, R9, P5 ;  /* 0x000000090000720c */ /* 0x000fc40002f06670 */
[----:B------:R-:W-:Y:S02]  /*0a20*/  LEA.HI.X.SX32 R6, R6, RZ, 0x1, P1 ;  /* 0x000000ff06067211 */ /* 0x000fe400008f0eff */
[----:B------:R-:W-:Y:S02]  /*0a30*/  LEA R10, P1, R15, R10, 0x2 ;  /* 0x0000000a0f0a7211 */ /* 0x000fe400078210ff */
[----:B------:R-:W-:Y:S02]  /*0a40*/  ISETP.NE.AND P4, PT, R7, RZ, PT ;  /* 0x000000ff0700720c */ /* 0x000fe40003f85270 */
[----:B------:R-:W-:Y:S02]  /*0a50*/  LEA.HI.X R11, R15, R11, R6, 0x2, P1 ;  /* 0x0000000b0f0b7211 */ /* 0x000fe400008f1406 */
[-C--:B------:R-:W-:Y:S01]  /*0a60*/  ISETP.GE.OR P2, PT, R0, R9.reuse, P4 ;  /* 0x000000090000720c */ /* 0x080fe20002746670 */
[----:B------:R-:W-:Y:S01]  /*0a70*/  VIADD R0, R214, 0x30 ;  /* 0x00000030d6007836 */ /* 0x000fe20000000000 */
[-C--:B------:R-:W-:Y:S01]  /*0a80*/  ISETP.GE.OR P1, PT, R2, R9.reuse, P4 ;  /* 0x000000090200720c */ /* 0x080fe20002726670 */
[----:B------:R-:W-:Y:S01]  /*0a90*/  @!P3 ST.E.128 desc[UR4][R10.64], RZ ;  /* 0x000000ff0a00b985 */ /* 0x000fe2000c101d04 */
[----:B------:R-:W-:-:S02]  /*0aa0*/  ISETP.GE.OR P3, PT, R214, R9, P4 ;  /* 0x00000009d600720c */ /* 0x000fc40002766670 */
[-C--:B------:R-:W-:Y:S01]  /*0ab0*/  ISETP.GE.OR P6, PT, R2, R9.reuse, P5 ;  /* 0x000000090200720c */ /* 0x080fe20002fc6670 */
[----:B------:R-:W-:Y:S01]  /*0ac0*/  @!P0 ST.E.128 desc[UR4][R10.64+0x800], RZ ;  /* 0x000800ff0a008985 */ /* 0x000fe2000c101d04 */
[C---:B------:R-:W-:Y:S02]  /*0ad0*/  IADD3 R3, P0, PT, R5.reuse, R214, RZ ;  /* 0x000000d605037210 */ /* 0x040fe40007f1e0ff */
[CC--:B------:R-:W-:Y:S02]  /*0ae0*/  ISETP.GE.OR P5, PT, R0.reuse, R9.reuse, P5 ;  /* 0x000000090000720c */ /* 0x0c0fe40002fa6670 */
[----:B------:R-:W-:Y:S02]  /*0af0*/  ISETP.GE.OR P4, PT, R0, R9, P4 ;  /* 0x000000090000720c */ /* 0x000fe40002786670 */
[----:B------:R-:W-:Y:S01]  /*0b00*/  LEA.HI.X.SX32 R5, R5, RZ, 0x1, P0 ;  /* 0x000000ff05057211 */ /* 0x000fe200000f0eff */
[----:B------:R-:W-:Y:S01]  /*0b10*/  @!P1 IMAD.MOV.U32 R2, RZ, RZ, -0x800000 ;  /* 0xff800000ff029424 */ /* 0x000fe200078e00ff */
[----:B------:R-:W-:Y:S01]  /*0b20*/  LEA R6, P0, R3, R12, 0x2 ;  /* 0x0000000c03067211 */ /* 0x000fe200078010ff */
[----:B------:R-:W-:-:S02]  /*0b30*/  @!P3 IMAD.MOV.U32 R4, RZ, RZ, -0x800000 ;  /* 0xff800000ff04b424 */ /* 0x000fc400078e00ff */
[----:B------:R-:W-:Y:S01]  /*0b40*/  @!P6 ST.E.128 desc[UR4][R10.64+0x1000], RZ ;  /* 0x001000ff0a00e985 */ /* 0x000fe2000c101d04 */
[----:B------:R-:W-:Y:S01]  /*0b50*/  LEA.HI.X R7, R3, R13, R5, 0x2, P0 ;  /* 0x0000000d03077211 */ /* 0x000fe200000f1405 */
[----:B------:R-:W-:Y:S02]  /*0b60*/  @!P2 IMAD.MOV.U32 R3, RZ, RZ, -0x800000 ;  /* 0xff800000ff03a424 */ /* 0x000fe400078e00ff */
[----:B------:R-:W-:Y:S04]  /*0b70*/  @!P5 ST.E.128 desc[UR4][R10.64+0x1800], RZ ;  /* 0x001800ff0a00d985 */ /* 0x000fe8000c101d04 */
[----:B------:R-:W-:Y:S04]  /*0b80*/  @!P2 ST.E desc[UR4][R6.64+0x40], R3 ;  /* 0x000040030600a985 */ /* 0x000fe8000c101904 */
[----:B------:R-:W-:Y:S04]  /*0b90*/  @!P1 ST.E desc[UR4][R6.64+0x80], R2 ;  /* 0x0000800206009985 */ /* 0x000fe8000c101904 */
[----:B------:R1:W-:Y:S02]  /*0ba0*/  @!P3 ST.E desc[UR4][R6.64], R4 ;  /* 0x000000040600b985 */ /* 0x0003e4000c101904 */
[----:B-1----:R-:W-:Y:S05]  /*0bb0*/  @P4 RET.REL.NODEC R228 `(_ZN5flash24flash_fwd_splitkv_kernelI23Flash_fwd_kernel_traitsILi32ELi64ELi256ELi4ELb0ELb0EN7cutlass6half_tE19Flash_kernel_traitsILi32ELi64ELi256ELi4ES3_EELb0ELb0ELb0ELb0ELb0ELb0ELb1ELb0EEEvNS_16Flash_fwd_paramsE) ;  /* 0xfffffff4e4104950 */ /* 0x002fea0003c3ffff */
[----:B------:R-:W-:Y:S02]  /*0bc0*/  MOV R3, 0xff800000 ;  /* 0xff80000000037802 */ /* 0x000fe40000000f00 */
[----:B------:R-:W-:-:S03]  /*0bd0*/  MOV R229, 0x0 ;  /* 0x0000000000e57802 */ /* 0x000fc60000000f00 */
[----:B------:R1:W-:Y:S02]  /*0be0*/  ST.E desc[UR4][R6.64+0xc0], R3 ;  /* 0x0000c00306007985 */ /* 0x0003e4000c101904 */
[----:B-1----:R-:W-:Y:S05]  /*0bf0*/  RET.REL.NODEC R228 `(_ZN5flash24flash_fwd_splitkv_kernelI23Flash_fwd_kernel_traitsILi32ELi64ELi256ELi4ELb0ELb0EN7cutlass6half_tE19Flash_kernel_traitsILi32ELi64ELi256ELi4ES3_EELb0ELb0ELb0ELb0ELb0ELb0ELb1ELb0EEEvNS_16Flash_fwd_paramsE) ;  /* 0xfffffff4e4007950 */ /* 0x002fea0003c3ffff */
.L_x_1124:
        /* <DEDUP_REMOVED lines=12> */
[----:B------:R-:W2:Y:S04]  /*0cc0*/  LD.E R15, desc[UR4][R2.64+0x170] ;  /* 0x00017004020f7980 */ /* 0x000ea8000c101900 */
        /* <DEDUP_REMOVED lines=37> */
[----:B------:R-:W-:-:S03]  /*0f20*/  LEA.HI.X R239, R16, R241, R239, 0x2, P0 ;  /* 0x000000f110ef7211 */ /* 0x000fc600000f14ef */
[----:B------:R-:W-:-:S05]  /*0f30*/  IMAD.WIDE R4, R8, 0x4, R238 ;  /* 0x0000000408047825 */ /* 0x000fca00078e02ee */
[----:B------:R1:W3:Y:S01]  /*0f40*/  LD.E R0, desc[UR4][R4.64] ;  /* 0x0000000404007980 */ /* 0x0002e2000c101900 */
[----:B----4-:R-:W-:-:S04]  /*0f50*/  IABS R7, R24 ;  /* 0x0000001800077213 */ /* 0x010fc80000000000 */
[----:B------:R-:W4:Y:S08]  /*0f60*/  I2F.RP R12, R7 ;  /* 0x00000007000c7306 */ /* 0x000f300000209400 */
[----:B----45:R-:W4:Y:S02]  /*0f70*/  MUFU.RCP R10, R12 ;  /* 0x0000000c000a7308 */ /* 0x030f240000001000 */
[----:B----4-:R-:W-:-:S06]  /*0f80*/  IADD3 R10, PT, PT, R10, 0xffffffe, RZ ;  /* 0x0ffffffe0a0a7810 */ /* 0x010fcc0007ffe0ff */
[----:B------:R-:W4:Y:S01]  /*0f90*/  F2I.FTZ.U32.TRUNC.NTZ R29, R10 ;  /* 0x0000000a001d7305 */ /* 0x000f22000021f000 */
[----:B------:R-:W-:Y:S02]  /*0fa0*/  MOV R28, RZ ;  /* 0x000000ff001c7202 */ /* 0x000fe40000000f00 */
[----:B------:R-:W-:Y:S02]  /*0fb0*/  IABS R6, R233 ;  /* 0x000000e900067213 */ /* 0x000fe40000000000 */
[----:B-1----:R-:W-:Y:S01]  /*0fc0*/  IABS R5, R24 ;  /* 0x0000001800057213 */ /* 0x002fe20000000000 */
[----:B----4-:R-:W-:-:S04]  /*0fd0*/  IMAD.MOV R4, RZ, RZ, -R29 ;  /* 0x000000ffff047224 */ /* 0x010fc800078e0a1d */
        /* <DEDUP_REMOVED lines=9> */
[----:B------:R-:W-:Y:S02]  /*1070*/  @!P1 IADD3 R4, PT, PT, R4, 0x1, RZ ;  /* 0x0000000104049810 */ /* 0x000fe40007ffe0ff */
[----:B------:R-:W-:Y:S01]  /*1080*/  ISETP.GE.AND P0, PT, R7, RZ, PT ;  /* 0x000000ff0700720c */ /* 0x000fe20003f06270 */
[----:B------:R-:W-:Y:S01]  /*1090*/  IMAD.MOV R8, RZ, RZ, -R8 ;  /* 0x000000ffff087224 */ /* 0x000fe200078e0a08 */
[----:B------:R-:W-:-:S03]  /*10a0*/  ISETP.NE.AND P1, PT, R24, RZ, PT ;  /* 0x000000ff1800720c */ /* 0x000fc60003f25270 */
[----:B------:R-:W-:Y:S02]  /*10b0*/  IMAD R20, R15, R8, R20 ;  /* 0x000000080f147224 */ /* 0x000fe400078e0214 */
[----:B------:R-:W-:-:S04]  /*10c0*/  @P2 VIADD R4, R4, 0x1 ;  /* 0x0000000104042836 */ /* 0x000fc80000000000 */
[----:B------:R-:W-:Y:S02]  /*10d0*/  IMAD.MOV.U32 R7, RZ, RZ, R4 ;  /* 0x000000ffff077224 */ /* 0x000fe400078e0004 */
[----:B------:R-:W-:-:S03]  /*10e0*/  IMAD R4, R219, R20, RZ ;  /* 0x00000014db047224 */ /* 0x000fc600078e02ff */
[----:B------:R-:W-:Y:S02]  /*10f0*/  @!P0 IADD3 R7, PT, PT, -R7, RZ, RZ ;  /* 0x000000ff07078210 */ /* 0x000fe40007ffe1ff */
[----:B------:R-:W-:-:S05]  /*1100*/  @!P1 LOP3.LUT R7, RZ, R24, RZ, 0x33, !PT ;  /* 0x00000018ff079212 */ /* 0x000fca00078e33ff */
[----:B------:R-:W-:Y:S01]  /*1110*/  IMAD R15, R27, R7, RZ ;  /* 0x000000071b0f7224 */ /* 0x000fe200078e02ff */
[----:B---3--:R-:W-:Y:S01]  /*1120*/  SHF.R.S32.HI R5, RZ, 0x1f, R0 ;  /* 0x0000001fff057819 */ /* 0x008fe20000011400 */
[-C--:B--2---:R-:W-:Y:S02]  /*1130*/  IMAD R6, R19, R0.reuse, RZ ;  /* 0x0000000013067224 */ /* 0x084fe400078e02ff */
[----:B------:R-:W-:-:S04]  /*1140*/  IMAD.WIDE.U32 R16, R18, R0, RZ ;  /* 0x0000000012107225 */ /* 0x000fc800078e00ff */
[----:B------:R-:W-:Y:S01]  /*1150*/  IMAD R6, R18, R5, R6 ;  /* 0x0000000512067224 */ /* 0x000fe200078e0206 */
[----:B------:R-:W-:-:S04]  /*1160*/  SHF.R.S32.HI R19, RZ, 0x1f, R20 ;  /* 0x0000001fff137819 */ /* 0x000fc80000011414 */
[----:B------:R-:W-:Y:S01]  /*1170*/  IADD3 R17, PT, PT, R17, R6, RZ ;  /* 0x0000000611117210 */ /* 0x000fe20007ffe0ff */
[----:B------:R-:W-:Y:S01]  /*1180*/  IMAD R4, R218, R19, R4 ;  /* 0x00000013da047224 */ /* 0x000fe200078e0204 */
[----:B------:R-:W-:Y:S01]  /*1190*/  SHF.R.S32.HI R6, RZ, 0x1f, R7 ;  /* 0x0000001fff067819 */ /* 0x000fe20000011407 */
[----:B------:R-:W-:-:S04]  /*11a0*/  IMAD.WIDE.U32 R16, R20, R218, R16 ;  /* 0x000000da14107225 */ /* 0x000fc800078e0010 */
[----:B------:R-:W-:Y:S02]  /*11b0*/  IMAD.IADD R17, R17, 0x1, R4 ;  /* 0x0000000111117824 */ /* 0x000fe400078e0204 */
[----:B------:R-:W-:Y:S02]  /*11c0*/  IMAD R4, R23, R0, RZ ;  /* 0x0000000017047224 */ /* 0x000fe400078e02ff */
[----:B------:R-:W-:Y:S02]  /*11d0*/  IMAD R6, R26, R6, R15 ;  /* 0x000000061a067224 */ /* 0x000fe400078e020f */
        /* <DEDUP_REMOVED lines=8> */
.L_x_1126:
[----:B------:R-:W1:Y:S01]  /*1260*/  LD.E R24, desc[UR4][R2.64+0x68] ;  /* 0x0000680402187980 */ /* 0x000e62000c101900 */
[----:B------:R-:W-:-:S03]  /*1270*/  ISETP.NE.AND P3, PT, R15, -0x1, PT ;  /* 0xffffffff0f00780c */ /* 0x000fc60003f65270 */
[----:B------:R-:W2:Y:S04]  /*1280*/  LD.E.64 R218, desc[UR4][R2.64+0x38] ;  /* 0x0000380402da7980 */ /* 0x000ea8000c101b00 */
[----:B------:R-:W3:Y:S04]  /*1290*/  LD.E.64 R220, desc[UR4][R2.64+0x40] ;  /* 0x0000400402dc7980 */ /* 0x000ee8000c101b00 */
[----:B------:R-:W4:Y:S04]  /*12a0*/  LD.E.64 R22, desc[UR4][R2.64+0x50] ;  /* 0x0000500402167980 */ /* 0x000f28000c101b00 */
[----:B------:R-:W3:Y:S04]  /*12b0*/  @!P3 LD.E.64 R18, desc[UR4][R2.64+0x20] ;  /* 0x000020040212b980 */ /* 0x000ee8000c101b00 */
[----:B------:R-:W4:Y:S04]  /*12c0*/  @!P3 LD.E.64 R16, desc[UR4][R2.64+0x28] ;  /* 0x000028040210b980 */ /* 0x000f28000c101b00 */
[----:B------:R1:W5:Y:S01]  /*12d0*/  LD.E.64 R32, desc[UR4][R2.64+0x58] ;  /* 0x0000580402207980 */ /* 0x000362000c101b00 */
[----:B------:R-:W-:Y:S01]  /*12e0*/  IMAD.MOV.U32 R20, RZ, RZ, RZ ;  /* 0x000000ffff147224 */ /* 0x000fe200078e00ff */
[----:B------:R-:W-:-:S02]  /*12f0*/  IABS R6, R233 ;  /* 0x000000e900067213 */ /* 0x000fc40000000000 */
[----:B------:R-:W-:Y:S02]  /*1300*/  CS2R R238, SRZ ;  /* 0x0000000000ee7805 */ /* 0x000fe4000001ff00 */
[----:B-1----:R-:W-:-:S04]  /*1310*/  IABS R4, R24 ;  /* 0x0000001800047213 */ /* 0x002fc80000000000 */
        /* <DEDUP_REMOVED lines=12> */
[-C--:B--2---:R-:W-:Y:S01]  /*13e0*/  @!P3 IMAD R7, R219, R12.reuse, RZ ;  /* 0x0000000cdb07b224 */ /* 0x084fe200078e02ff */
[----:B------:R-:W-:Y:S01]  /*13f0*/  @!P3 SHF.R.S32.HI R0, RZ, 0x1f, R12 ;  /* 0x0000001fff00b819 */ /* 0x000fe2000001140c */
[----:B------:R-:W-:-:S04]  /*1400*/  @!P3 IMAD.WIDE.U32 R20, R218, R12, RZ ;  /* 0x0000000cda14b225 */ /* 0x000fc800078e00ff */
[----:B------:R-:W-:-:S06]  /*1410*/  @!P3 IMAD R0, R0, R218, R7 ;  /* 0x000000da0000b224 */ /* 0x000fcc00078e0207 */
[----:B------:R-:W-:Y:S02]  /*1420*/  @!P2 IMAD.IADD R5, R5, 0x1, -R4 ;  /* 0x000000010505a824 */ /* 0x000fe400078e0a04 */
[----:B------:R-:W-:Y:S01]  /*1430*/  @!P3 IMAD.IADD R21, R21, 0x1, R0 ;  /* 0x000000011515b824 */ /* 0x000fe200078e0200 */
[----:B-----5:R-:W-:Y:S01]  /*1440*/  @!P3 SHF.R.S32.HI R0, RZ, 0x1f, R10 ;  /* 0x0000001fff00b819 */ /* 0x020fe2000001140a */
[----:B---3--:R-:W-:Y:S01]  /*1450*/  @!P3 IMAD R7, R19, R10, RZ ;  /* 0x0000000a1307b224 */ /* 0x008fe200078e02ff */
[----:B------:R-:W-:Y:S01]  /*1460*/  ISETP.GE.U32.AND P4, PT, R5, R4, PT ;  /* 0x000000040500720c */ /* 0x000fe20003f86070 */
[----:B------:R-:W-:Y:S01]  /*1470*/  @!P3 IMAD.WIDE.U32 R20, R18, R10, R20 ;  /* 0x0000000a1214b225 */ /* 0x000fe200078e0014 */
[----:B------:R-:W-:Y:S02]  /*1480*/  @P3 IADD3 R6, PT, PT, R12, R15, RZ ;  /* 0x0000000f0c063210 */ /* 0x000fe40007ffe0ff */
[----:B------:R-:W-:Y:S01]  /*1490*/  LOP3.LUT R4, R233, R24, RZ, 0x3c, !PT ;  /* 0x00000018e9047212 */ /* 0x000fe200078e3cff */
[----:B------:R-:W-:Y:S01]  /*14a0*/  @!P3 IMAD R7, R18, R0, R7 ;  /* 0x000000001207b224 */ /* 0x000fe200078e0207 */
[----:B------:R-:W-:Y:S01]  /*14b0*/  ISETP.NE.AND P0, PT, R24, RZ, PT ;  /* 0x000000ff1800720c */ /* 0x000fe20003f05270 */
[-C--:B------:R-:W-:Y:S01]  /*14c0*/  @P3 IMAD R0, R219, R6.reuse, RZ ;  /* 0x00000006db003224 */ /* 0x080fe200078e02ff */
[----:B------:R-:W-:Y:S01]  /*14d0*/  ISETP.GE.AND P1, PT, R4, RZ, PT ;  /* 0x000000ff0400720c */ /* 0x000fe20003f26270 */
[----:B------:R-:W-:Y:S01]  /*14e0*/  @P3 IMAD.WIDE.U32 R18, R218, R6, RZ ;  /* 0x00000006da123225 */ /* 0x000fe200078e00ff */
[----:B------:R-:W-:-:S02]  /*14f0*/  @!P3 MOV R6, R20 ;  /* 0x000000140006b202 */ /* 0x000fc40000000f00 */
[----:B------:R-:W-:Y:S02]  /*1500*/  LEA R20, R150, 0xffffff00, 0x8 ;  /* 0xffffff0096147811 */ /* 0x000fe400078e40ff */
[----:B------:R-:W-:Y:S02]  /*1510*/  @!P2 IADD3 R8, PT, PT, R8, 0x1, RZ ;  /* 0x000000010808a810 */ /* 0x000fe40007ffe0ff */
[----:B------:R-:W-:Y:S01]  /*1520*/  @!P3 IADD3 R7, PT, PT, R21, R7, RZ ;  /* 0x000000071507b210 */ /* 0x000fe20007ffe0ff */
[----:B------:R-:W-:Y:S01]  /*1530*/  @P3 IMAD.IADD R7, R19, 0x1, R0 ;  /* 0x0000000113073824 */ /* 0x000fe200078e0200 */
[----:B------:R-:W-:Y:S01]  /*1540*/  @P3 MOV R6, R18 ;  /* 0x0000001200063202 */ /* 0x000fe20000000f00 */
[----:B------:R-:W-:Y:S01]  /*1550*/  IMAD R4, R219, R20, RZ ;  /* 0x00000014db047224 */ /* 0x000fe200078e02ff */
[----:B------:R-:W-:Y:S01]  /*1560*/  SHF.R.S32.HI R19, RZ, 0x1f, R20 ;  /* 0x0000001fff137819 */ /* 0x000fe20000011414 */
[----:B------:R-:W-:Y:S01]  /*1570*/  @P4 VIADD R8, R8, 0x1 ;  /* 0x0000000108084836 */ /* 0x000fe20000000000 */
[----:B------:R-:W-:Y:S01]  /*1580*/  @!P3 SHF.R.S32.HI R5, RZ, 0x1f, R12 ;  /* 0x0000001fff05b819 */ /* 0x000fe2000001140c */
[----:B------:R-:W-:-:S02]  /*1590*/  @!P3 IMAD R0, R221, R12, RZ ;  /* 0x0000000cdd00b224 */ /* 0x000fc400078e02ff */
[----:B------:R-:W-:Y:S01]  /*15a0*/  IMAD R4, R19, R218, R4 ;  /* 0x000000da13047224 */ /* 0x000fe200078e0204 */
[----:B------:R-:W-:Y:S01]  /*15b0*/  @!P1 IADD3 R8, PT, PT, -R8, RZ, RZ ;  /* 0x000000ff08089210 */ /* 0x000fe20007ffe1ff */
[----:B------:R-:W-:Y:S01]  /*15c0*/  IMAD.WIDE.U32 R26, R218, R20, R6 ;  /* 0x00000014da1a7225 */ /* 0x000fe200078e0006 */
[----:B------:R-:W-:-:S03]  /*15d0*/  @!P0 LOP3.LUT R8, RZ, R24, RZ, 0x33, !PT ;  /* 0x00000018ff088212 */ /* 0x000fc600078e33ff */
[----:B------:R-:W-:Y:S02]  /*15e0*/  @!P3 IMAD R0, R5, R220, R0 ;  /* 0x000000dc0500b224 */ /* 0x000fe400078e0200 */
[----:B------:R-:W-:Y:S01]  /*15f0*/  @!P3 IMAD.WIDE.U32 R6, R220, R12, RZ ;  /* 0x0000000cdc06b225 */ /* 0x000fe200078e00ff */
[----:B------:R-:W-:Y:S02]  /*1600*/  IADD3 R27, PT, PT, R27, R4, RZ ;  /* 0x000000041b1b7210 */ /* 0x000fe40007ffe0ff */
[----:B------:R-:W-:Y:S01]  /*1610*/  @!P3 SHF.R.S32.HI R5, RZ, 0x1f, R10 ;  /* 0x0000001fff05b819 */ /* 0x000fe2000001140a */
[----:B------:R-:W-:Y:S01]  /*1620*/  @P3 IMAD.IADD R12, R12, 0x1, R15 ;  /* 0x000000010c0c3824 */ /* 0x000fe200078e020f */
[----:B------:R-:W-:Y:S01]  /*1630*/  @!P3 IADD3 R15, PT, PT, R7, R0, RZ ;  /* 0x00000000070fb210 */ /* 0x000fe20007ffe0ff */
[----:B----4-:R-:W-:Y:S01]  /*1640*/  @!P3 IMAD R0, R17, R10, RZ ;  /* 0x0000000a1100b224 */ /* 0x010fe200078e02ff */
[----:B------:R-:W-:Y:S01]  /*1650*/  @!P3 MOV R14, R6 ;  /* 0x00000006000eb202 */ /* 0x000fe20000000f00 */
[----:B------:R-:W-:Y:S01]  /*1660*/  IMAD R7, R23, R8, RZ ;  /* 0x0000000817077224 */ /* 0x000fe200078e02ff */
[----:B------:R-:W-:Y:S01]  /*1670*/  SHF.R.S32.HI R4, RZ, 0x1f, R8 ;  /* 0x0000001fff047819 */ /* 0x000fe20000011408 */
[----:B------:R-:W-:-:S02]  /*1680*/  @!P3 IMAD R0, R16, R5, R0 ;  /* 0x000000051000b224 */ /* 0x000fc400078e0200 */
[----:B------:R-:W-:-:S04]  /*1690*/  @!P3 IMAD.WIDE.U32 R14, R16, R10, R14 ;  /* 0x0000000a100eb225 */ /* 0x000fc800078e000e */
[C---:B------:R-:W-:Y:S02]  /*16a0*/  IMAD R7, R22.reuse, R4, R7 ;  /* 0x0000000416077224 */ /* 0x040fe400078e0207 */
[----:B------:R-:W-:-:S04]  /*16b0*/  IMAD.WIDE.U32 R26, R22, R8, R26 ;  /* 0x00000008161a7225 */ /* 0x000fc800078e001a */
[-C--:B------:R-:W-:Y:S02]  /*16c0*/  @P3 IMAD R4, R221, R12.reuse, RZ ;  /* 0x0000000cdd043224 */ /* 0x080fe400078e02ff */
[----:B------:R-:W-:Y:S01]  /*16d0*/  @P3 IMAD.WIDE.U32 R16, R220, R12, RZ ;  /* 0x0000000cdc103225 */ /* 0x000fe200078e00ff */
[----:B------:R-:W-:Y:S02]  /*16e0*/  @!P3 MOV R12, R14 ;  /* 0x0000000e000cb202 */ /* 0x000fe40000000f00 */
[----:B------:R-:W-:Y:S01]  /*16f0*/  MOV R8, R26 ;  /* 0x0000001a00087202 */ /* 0x000fe20000000f00 */
[----:B------:R-:W-:Y:S01]  /*1700*/  @!P3 IMAD.IADD R10, R15, 0x1, R0 ;  /* 0x000000010f0ab824 */ /* 0x000fe200078e0200 */
[----:B------:R-:W-:Y:S01]  /*1710*/  @P3 IADD3 R10, PT, PT, R17, R4, RZ ;  /* 0x00000004110a3210 */ /* 0x000fe20007ffe0ff */
[----:B------:R-:W-:Y:S01]  /*1720*/  IMAD.IADD R0, R27, 0x1, R7 ;  /* 0x000000011b007824 */ /* 0x000fe200078e0207 */
[----:B------:R-:W-:Y:S02]  /*1730*/  @P3 MOV R12, R16 ;  /* 0x00000010000c3202 */ /* 0x000fe40000000f00 */
.L_x_1127:
[----:B------:R-:W-:Y:S05]  /*1740*/  BSYNC.RECONVERGENT B0 ;  /* 0x0000000000007941 */ /* 0x000fea0003800200 */
.L_x_1125:
        /* <DEDUP_REMOVED lines=29> */
[----:B------:R-:W-:Y:S01]  /*1920*/  IMAD R16, R19, R220, RZ ;  /* 0x000000dc13107224 */ /* 0x000fe200078e02ff */
[----:B------:R-:W-:-:S07]  /*1930*/  SHF.L.U32 R17, R214, 0x3, RZ ;  /* 0x00000003d6117819 */ /* 0x000fce00000006ff */
[----:B------:R-:W-:-:S04]  /*1940*/  @P2 VIADD R22, R22, 0x1 ;  /* 0x0000000116162836 */ /* 0x000fc80000000000 */
[----:B------:R-:W-:Y:S01]  /*1950*/  @!P0 IMAD.MOV R22, RZ, RZ, -R22 ;  /* 0x000000ffff168224 */ /* 0x000fe200078e0a16 */
[----:B------:R-:W-:Y:S01]  /*1960*/  @!P1 LOP3.LUT R22, RZ, R24, RZ, 0x33, !PT ;  /* 0x00000018ff169212 */ /* 0x000fe200078e33ff */
[C---:B------:R-:W-:Y:S01]  /*1970*/  IMAD R16, R20.reuse, R221, R16 ;  /* 0x000000dd14107224 */ /* 0x040fe200078e0210 */
[----:B------:R-:W-:Y:S01]  /*1980*/  LOP3.LUT R232, R17, 0x18, RZ, 0xc0, !PT ;  /* 0x0000001811e87812 */ /* 0x000fe200078ec0ff */
[----:B------:R-:W-:Y:S01]  /*1990*/  IMAD.WIDE.U32 R20, R20, R220, RZ ;  /* 0x000000dc14147225 */ /* 0x000fe200078e00ff */
[----:B------:R-:W-:-:S03]  /*19a0*/  SHF.R.S32.HI R18, RZ, 0x1f, R22 ;  /* 0x0000001fff127819 */ /* 0x000fc60000011416 */
[----:B------:R-:W-:Y:S01]  /*19b0*/  IMAD R19, R33, R22, RZ ;  /* 0x0000001621137224 */ /* 0x000fe200078e02ff */
[----:B------:R-:W-:Y:S01]  /*19c0*/  IADD3 R12, P1, P0, R20, R12, R232 ;  /* 0x0000000c140c7210 */ /* 0x000fe2000783e0e8 */
[----:B------:R-:W-:Y:S02]  /*19d0*/  IMAD.IADD R21, R21, 0x1, R16 ;  /* 0x0000000115157824 */ /* 0x000fe400078e0210 */
[----:B------:R-:W-:-:S04]  /*19e0*/  IMAD.WIDE.U32 R22, R32, R22, RZ ;  /* 0x0000001620167225 */ /* 0x000fc800078e00ff */
[----:B------:R-:W-:Y:S01]  /*19f0*/  IMAD R19, R18, R32, R19 ;  /* 0x0000002012137224 */ /* 0x000fe200078e0213 */
[----:B------:R-:W-:Y:S02]  /*1a00*/  IADD3.X R10, PT, PT, R21, R10, RZ, P1, P0 ;  /* 0x0000000a150a7210 */ /* 0x000fe40000fe04ff */
[----:B------:R-:W-:Y:S01]  /*1a10*/  SHF.R.U32.HI R18, RZ, 0x2, R214 ;  /* 0x00000002ff127819 */ /* 0x000fe200000116d6 */
[----:B------:R-:W-:Y:S01]  /*1a20*/  IMAD.IADD R21, R23, 0x1, R19 ;  /* 0x0000000117157824 */ /* 0x000fe200078e0213 */
[----:B------:R-:W-:Y:S01]  /*1a30*/  MOV R19, RZ ;  /* 0x000000ff00137202 */ /* 0x000fe20000000f00 */
[----:B------:R-:W1:Y:S01]  /*1a40*/  S2UR UR6, SR_CgaCtaId ;  /* 0x00000000000679c3 */ /* 0x000e620000008800 */
[----:B------:R-:W-:Y:S01]  /*1a50*/  IADD3 R20, P0, PT, R12, R22, RZ ;  /* 0x000000160c147210 */ /* 0x000fe20007f1e0ff */
[----:B------:R-:W-:Y:S01]  /*1a60*/  IMAD.WIDE.U32 R22, R11, 0x40, R18 ;  /* 0x000000400b167825 */ /* 0x000fe200078e0012 */
[----:B------:R-:W-:-:S03]  /*1a70*/  LOP3.LUT R11, R17, 0xc0, RZ, 0xc0, !PT ;  /* 0x000000c0110b7812 */ /* 0x000fc600078ec0ff */
[----:B------:R-:W-:Y:S01]  /*1a80*/  IMAD.X R21, R10, 0x1, R21, P0 ;  /* 0x000000010a157824 */ /* 0x000fe200000e0615 */
[----:B------:R-:W-:Y:S01]  /*1a90*/  LOP3.LUT R10, R11, 0x18, R214, 0xf8, !PT ;  /* 0x000000180b0a7812 */ /* 0x000fe200078ef8d6 */
[----:B------:R-:W-:Y:S01]  /*1aa0*/  IMAD.WIDE.U32 R20, R18, R220, R20 ;  /* 0x000000dc12147225 */ /* 0x000fe200078e0014 */
[----:B------:R-:W-:Y:S01]  /*1ab0*/  IADD3 R222, PT, PT, -R234, R9, RZ ;  /* 0x00000009eade7210 */ /* 0x000fe20007ffe1ff */
[----:B------:R-:W-:Y:S01]  /*1ac0*/  UMOV UR7, 0x400 ;  /* 0x0000040000077882 */ /* 0x000fe20000000000 */
[----:B------:R-:W-:Y:S01]  /*1ad0*/  LOP3.LUT R10, R10, 0x18, R17, 0x78, !PT ;  /* 0x000000180a0a7812 */ /* 0x000fe200078e7811 */
[----:B------:R-:W-:-:S03]  /*1ae0*/  IMAD R225, R219, R18, RZ ;  /* 0x00000012dbe17224 */ /* 0x000fc600078e02ff */
[----:B------:R-:W-:Y:S01]  /*1af0*/  LOP3.LUT R10, R10, 0x1f20, R17, 0xf8, !PT ;  /* 0x00001f200a0a7812 */ /* 0x000fe200078ef811 */
[----:B-1----:R-:W-:Y:S01]  /*1b00*/  ULEA UR6, UR6, UR7, 0x18 ;  /* 0x0000000706067291 */ /* 0x002fe2000f8ec0ff */
[----:B------:R-:W-:Y:S05]  /*1b10*/  BSSY.RECONVERGENT B0, `(.L_x_1128) ;  /* 0x0000032000007945 */ /* 0x000fea0003800200 */
[----:B------:R-:W-:Y:S02]  /*1b20*/  MOV R217, UR6 ;  /* 0x0000000600d97c02 */ /* 0x000fe40008000f00 */
[----:B------:R-:W-:-:S03]  /*1b30*/  SHF.R.U32.HI R213, RZ, 0x3, R214 ;  /* 0x00000003ffd57819 */ /* 0x000fc600000116d6 */
[----:B------:R-:W-:Y:S02]  /*1b40*/  IMAD R231, R10, 0x2, R217 ;  /* 0x000000020ae77824 */ /* 0x000fe400078e02d9 */
[-C--:B--2---:R-:W-:Y:S02]  /*1b50*/  @P3 IMAD R11, R7, R13.reuse, RZ ;  /* 0x0000000d070b3224 */ /* 0x084fe400078e02ff */
[----:B------:R-:W-:-:S04]  /*1b60*/  @P3 IMAD.WIDE.U32 R24, R6, R13, RZ ;  /* 0x0000000d06183225 */ /* 0x000fc800078e00ff */
[----:B------:R-:W-:Y:S02]  /*1b70*/  IMAD R13, R221, R18, RZ ;  /* 0x00000012dd0d7224 */ /* 0x000fe400078e02ff */
[-C--:B---3--:R-:W-:Y:S02]  /*1b80*/  @!P3 IMAD R12, R31, R235.reuse, RZ ;  /* 0x000000eb1f0cb224 */ /* 0x088fe400078e02ff */
[----:B------:R-:W-:Y:S01]  /*1b90*/  @!P3 IMAD.WIDE.U32 R30, R30, R235, RZ ;  /* 0x000000eb1e1eb225 */ /* 0x000fe200078e00ff */
[----:B------:R-:W-:-:S03]  /*1ba0*/  LEA R226, P1, R20, R28, 0x1 ;  /* 0x0000001c14e27211 */ /* 0x000fc600078208ff */
[----:B------:R-:W-:Y:S01]  /*1bb0*/  IMAD.IADD R13, R21, 0x1, R13 ;  /* 0x00000001150d7824 */ /* 0x000fe200078e020d */
[----:B------:R-:W-:Y:S02]  /*1bc0*/  @!P3 MOV R16, R30 ;  /* 0x0000001e0010b202 */ /* 0x000fe40000000f00 */
[----:B------:R-:W-:Y:S02]  /*1bd0*/  @P3 MOV R16, R24 ;  /* 0x0000001800103202 */ /* 0x000fe40000000f00 */
[----:B------:R-:W-:Y:S01]  /*1be0*/  IADD3 R24, P2, PT, R232, R8, RZ ;  /* 0x00000008e8187210 */ /* 0x000fe20007f5e0ff */
[----:B------:R-:W-:Y:S01]  /*1bf0*/  @!P3 IMAD.IADD R12, R31, 0x1, R12 ;  /* 0x000000011f0cb824 */ /* 0x000fe200078e020c */
[----:B------:R-:W-:Y:S01]  /*1c00*/  LEA.HI.X R227, R20, R29, R13, 0x1, P1 ;  /* 0x0000001d14e37211 */ /* 0x000fe200008f0c0d */
[----:B------:R-:W-:Y:S01]  /*1c10*/  @P3 IMAD.IADD R12, R25, 0x1, R11 ;  /* 0x00000001190c3824 */ /* 0x000fe200078e020b */
[----:B------:R-:W-:Y:S02]  /*1c20*/  ISETP.GE.AND P1, PT, R18, R222, PT ;  /* 0x000000de1200720c */ /* 0x000fe40003f26270 */
[----:B------:R-:W-:-:S02]  /*1c30*/  IADD3 R16, P0, PT, R232, R16, RZ ;  /* 0x00000010e8107210 */ /* 0x000fc40007f1e0ff */
[----:B------:R-:W-:Y:S01]  /*1c40*/  IADD3.X R25, PT, PT, RZ, R0, RZ, P2, !PT ;  /* 0x00000000ff197210 */ /* 0x000fe200017fe4ff */
[----:B----4-:R-:W-:Y:S01]  /*1c50*/  IMAD R8, R27, R233, RZ ;  /* 0x000000e91b087224 */ /* 0x010fe200078e02ff */
[----:B------:R-:W-:Y:S01]  /*1c60*/  SHF.R.S32.HI R11, RZ, 0x1f, R233 ;  /* 0x0000001fff0b7819 */ /* 0x000fe200000114e9 */
[----:B------:R-:W-:Y:S02]  /*1c70*/  IMAD.X R17, RZ, RZ, R12, P0 ;  /* 0x000000ffff117224 */ /* 0x000fe400000e060c */
[----:B------:R-:W-:-:S04]  /*1c80*/  IMAD.WIDE.U32 R24, R18, R218, R24 ;  /* 0x000000da12187225 */ /* 0x000fc800078e0018 */
[----:B------:R-:W-:Y:S01]  /*1c90*/  IMAD R0, R26, R11, R8 ;  /* 0x0000000b1a007224 */ /* 0x000fe200078e0208 */
[----:B------:R-:W-:Y:S01]  /*1ca0*/  LEA R224, P0, R24, R14, 0x1 ;  /* 0x0000000e18e07211 */ /* 0x000fe200078008ff */
[----:B------:R-:W-:-:S04]  /*1cb0*/  IMAD.WIDE.U32 R26, R233, R26, R16 ;  /* 0x0000001ae91a7225 */ /* 0x000fc800078e0010 */
[----:B------:R-:W-:Y:S01]  /*1cc0*/  IMAD.IADD R225, R25, 0x1, R225 ;  /* 0x0000000119e17824 */ /* 0x000fe200078e02e1 */
[----:B------:R-:W-:Y:S01]  /*1cd0*/  @!P3 MOV R12, R6 ;  /* 0x00000006000cb202 */ /* 0x000fe20000000f00 */
[----:B------:R-:W-:Y:S01]  /*1ce0*/  @!P3 IMAD.MOV.U32 R13, RZ, RZ, R7 ;  /* 0x000000ffff0db224 */ /* 0x000fe200078e0007 */
[----:B------:R-:W-:Y:S01]  /*1cf0*/  @P3 MOV R13, R7 ;  /* 0x00000007000d3202 */ /* 0x000fe20000000f00 */
[----:B------:R-:W-:Y:S01]  /*1d00*/  @P3 IMAD.MOV.U32 R12, RZ, RZ, R6 ;  /* 0x000000ffff0c3224 */ /* 0x000fe200078e0006 */
[----:B------:R-:W-:Y:S02]  /*1d10*/  LEA.HI.X R225, R24, R15, R225, 0x1, P0 ;  /* 0x0000000f18e17211 */ /* 0x000fe400000f0ce1 */
[----:B------:R-:W-:Y:S01]  /*1d20*/  IADD3 R11, PT, PT, R27, R0, RZ ;  /* 0x000000001b0b7210 */ /* 0x000fe20007ffe0ff */
[----:B------:R-:W-:Y:S06]  /*1d30*/  @P1 BRA `(.L_x_1129) ;  /* 0x00000000003c1947 */ /* 0x000fec0003800000 */
[----:B-----5:R-:W-:-:S13]  /*1d40*/  ISETP.GE.AND P0, PT, R232, R229, PT ;  /* 0x000000e5e800720c */ /* 0x020fda0003f06270 */
[----:B------:R-:W-:Y:S05]  /*1d50*/  @P0 BRA `(.L_x_1130) ;  /* 0x0000000000300947 */ /* 0x000fea0003800000 */
[----:B------:R-:W-:Y:S01]  /*1d60*/  MOV R10, R26 ;  /* 0x0000001a000a7202 */ /* 0x000fe20000000f00 */
[----:B------:R-:W-:-:S04]  /*1d70*/  IMAD R7, R23, R12, RZ ;  /* 0x0000000c17077224 */ /* 0x000fc800078e02ff */
[----:B------:R-:W-:-:S04]  /*1d80*/  IMAD.WIDE.U32 R8, R22, R12, R10 ;  /* 0x0000000c16087225 */ /* 0x000fc800078e000a */
[----:B------:R-:W-:Y:S01]  /*1d90*/  IMAD R0, R22, R13, R7 ;  /* 0x0000000d16007224 */ /* 0x000fe200078e0207 */
[----:B------:R-:W-:-:S04]  /*1da0*/  LEA R6, P0, R8, R4, 0x1 ;  /* 0x0000000408067211 */ /* 0x000fc800078008ff */
[----:B------:R-:W-:-:S04]  /*1db0*/  IADD3 R7, PT, PT, R9, R0, RZ ;  /* 0x0000000009077210 */ /* 0x000fc80007ffe0ff */
[----:B------:R-:W-:-:S05]  /*1dc0*/  LEA.HI.X R7, R8, R5, R7, 0x1, P0 ;  /* 0x0000000508077211 */ /* 0x000fca00000f0c07 */
[----:B------:R-:W-:Y:S01]  /*1dd0*/  @!PT LDS RZ, [RZ] ;  /* 0x00000000fffff984 */ /* 0x000fe20000000800 */
[----:B------:R-:W-:Y:S01]  /*1de0*/  @!PT LDS RZ, [RZ] ;  /* 0x00000000fffff984 */ /* 0x000fe20000000800 */
[----:B------:R-:W-:Y:S01]  /*1df0*/  @!PT LDS RZ, [RZ] ;  /* 0x00000000fffff984 */ /* 0x000fe20000000800 */
[----:B------:R1:W-:Y:S01]  /*1e00*/  LDGSTS.E.BYPASS.LTC128B.128 [R231], desc[UR4][R6.64] ;  /* 0x0000000006e77fae */ /* 0x0003e2000b981a04 */
[----:B------:R-:W-:Y:S05]  /*1e10*/  BRA `(.L_x_1129) ;  /* 0x0000000000047947 */ /* 0x000fea0003800000 */
.L_x_1130:
[----:B------:R2:W-:Y:S02]  /*1e20*/  STS.128 [R231], RZ ;  /* 0x000000ffe7007388 */ /* 0x0005e40000000c00 */
.L_x_1129:
[----:B------:R-:W-:Y:S05]  /*1e30*/  BSYNC.RECONVERGENT B0 ;  /* 0x0000000000007941 */ /* 0x000fea0003800200 */
.L_x_1128:
[----:B-1----:R-:W-:Y:S01]  /*1e40*/  IADD3 R6, PT, PT, R18, 0x20, RZ ;  /* 0x0000002012067810 */ /* 0x002fe20007ffe0ff */
[----:B------:R-:W-:Y:S01]  /*1e50*/  VIADD R230, R150, 0xffffffff ;  /* 0xffffffff96e67836 */ /* 0x000fe20000000000 */
[----:B------:R-:W-:Y:S02]  /*1e60*/  BSSY.RECONVERGENT B0, `(.L_x_1131) ;  /* 0x0000016000007945 */ /* 0x000fe40003800200 */
[----:B------:R-:W-:Y:S01]  /*1e70*/  ISETP.GE.AND P0, PT, R6, R222, PT ;  /* 0x000000de0600720c */ /* 0x000fe20003f06270 */
[----:B------:R-:W-:-:S04]  /*1e80*/  IMAD.SHL.U32 R236, R230, 0x100, RZ ;  /* 0x00000100e6ec7824 */ /* 0x000fc800078e00ff */
[----:B------:R-:W-:-:S05]  /*1e90*/  IMAD.IADD R7, R151, 0x1, -R236 ;  /* 0x0000000197077824 */ /* 0x000fca00078e0aec */
[----:B------:R-:W-:-:S03]  /*1ea0*/  ISETP.GE.AND P6, PT, R18, R7, PT ;  /* 0x000000071200720c */ /* 0x000fc60003fc6270 */
[----:B------:R-:W-:Y:S10]  /*1eb0*/  @P0 BRA `(.L_x_1132) ;  /* 0x0000000000400947 */ /* 0x000ff40003800000 */
[----:B-----5:R-:W-:-:S13]  /*1ec0*/  ISETP.GE.AND P0, PT, R232, R229, PT ;  /* 0x000000e5e800720c */ /* 0x020fda0003f06270 */
        /* <DEDUP_REMOVED lines=15> */
.L_x_1132:
[----:B------:R-:W-:Y:S05]  /*1fc0*/  BSYNC.RECONVERGENT B0 ;  /* 0x0000000000007941 */ /* 0x000fea0003800200 */
.L_x_1131:
[----:B------:R-:W-:Y:S01]  /*1fd0*/  BSSY.RECONVERGENT B0, `(.L_x_1133) ;  /* 0x000000c000007945 */ /* 0x000fe20003800200 */
[C---:B---3-5:R-:W-:Y:S02]  /*1fe0*/  SHF.L.U64.HI R4, R218.reuse, 0x5, R219 ;  /* 0x00000005da047819 */ /* 0x068fe400000102db */
        /* <DEDUP_REMOVED lines=9> */
.L_x_1135:
[----:B------:R3:W-:Y:S02]  /*2080*/  STS.128 [R231+0x1000], RZ ;  /* 0x001000ffe7007388 */ /* 0x0007e40000000c00 */
.L_x_1134:
[----:B------:R-:W-:Y:S05]  /*2090*/  BSYNC.RECONVERGENT B0 ;  /* 0x0000000000007941 */ /* 0x000fea0003800200 */
.L_x_1133:
        /* <DEDUP_REMOVED lines=9> */
[----:B------:R-:W-:Y:S01]  /*2130*/  VIADD R0, R18, 0xc0 ;  /* 0x000000c012007836 */ /* 0x000fe20000000000 */
        /* <DEDUP_REMOVED lines=13> */
.L_x_1137:
[----:B------:R-:W-:Y:S05]  /*2210*/  BSYNC.RECONVERGENT B0 ;  /* 0x0000000000007941 */ /* 0x000fea0003800200 */
.L_x_1136:
        /* <DEDUP_REMOVED lines=12> */
.L_x_1139:
[----:B------:R-:W-:Y:S05]  /*22e0*/  BSYNC.RECONVERGENT B0 ;  /* 0x0000000000007941 */ /* 0x000fea0003800200 */
.L_x_1138:
        /* <DEDUP_REMOVED lines=11> */
.L_x_1141:
[----:B------:R-:W-:Y:S05]  /*23a0*/  BSYNC.RECONVERGENT B0 ;  /* 0x0000000000007941 */ /* 0x000fea0003800200 */
.L_x_1140:
        /* <DEDUP_REMOVED lines=14> */
.L_x_1143:
[----:B------:R-:W-:Y:S05]  /*2490*/  BSYNC.RECONVERGENT B0 ;  /* 0x0000000000007941 */ /* 0x000fea0003800200 */
.L_x_1142:
        /* <DEDUP_REMOVED lines=11> */
.L_x_1145:
[----:B------:R-:W-:Y:S05]  /*2550*/  BSYNC.RECONVERGENT B0 ;  /* 0x0000000000007941 */ /* 0x000fea0003800200 */
.L_x_1144:
        /* <DEDUP_REMOVED lines=14> */
.L_x_1147:
[----:B------:R-:W-:Y:S05]  /*2640*/  BSYNC.RECONVERGENT B0 ;  /* 0x0000000000007941 */ /* 0x000fea0003800200 */
.L_x_1146:
[----:B------:R-:W-:Y:S04]  /*2650*/  BSSY.RECONVERGENT B0, `(.L_x_1148) ;  /* 0x000000c000007945 */ /* 0x000fe80003800200 */
[----:B------:R-:W-:Y:S05]  /*2660*/  @P1 BRA `(.L_x_1149) ;  /* 0x0000000000281947 */ /* 0x000fea0003800000 */
[----:B------:R-:W-:-:S13]  /*2670*/  ISETP.GE.AND P0, PT, R232, R229, PT ;  /* 0x000000e5e800720c */ /* 0x000fda0003f06270 */
        /* <DEDUP_REMOVED lines=9> */
.L_x_1149:
[----:B------:R-:W-:Y:S05]  /*2710*/  BSYNC.RECONVERGENT B0 ;  /* 0x0000000000007941 */ /* 0x000fea0003800200 */
.L_x_1148:
        /* <DEDUP_REMOVED lines=15> */
.L_x_1152:
[----:B------:R1:W-:Y:S01]  /*2810*/  STS.128 [R231+0x5000], RZ ;  /* 0x005000ffe7007388 */ /* 0x0003e20000000c00 */
[----:B------:R-:W-:Y:S05]  /*2820*/  BRA `(.L_x_1153) ;  /* 0x0000000000047947 */ /* 0x000fea0003800000 */
.L_x_1151:
[----:B------:R1:W-:Y:S02]  /*2830*/  STS.128 [R231+0x5000], RZ ;  /* 0x005000ffe7007388 */ /* 0x0003e40000000c00 */
.L_x_1153:
[----:B------:R-:W-:Y:S05]  /*2840*/  BSYNC.RECONVERGENT B0 ;  /* 0x0000000000007941 */ /* 0x000fea0003800200 */
.L_x_1150:
[-C--:B------:R-:W-:Y:S01]  /*2850*/  ISETP.GE.AND P0, PT, R6, R7.reuse, PT ;  /* 0x000000070600720c */ /* 0x080fe20003f06270 */
[----:B------:R-:W-:Y:S01]  /*2860*/  IMAD.SHL.U32 R154, R214, 0x20, RZ ;  /* 0x00000020d69a7824 */ /* 0x000fe200078e00ff */
[----:B------:R-:W-:Y:S01]  /*2870*/  ISETP.GE.AND P5, PT, R4, R7, PT ;  /* 0x000000070400720c */ /* 0x000fe20003fa6270 */
[C---:B------:R-:W-:Y:S01]  /*2880*/  IMAD.SHL.U32 R216, R214.reuse, 0x10, RZ ;  /* 0x00000010d6d87824 */ /* 0x040fe200078e00ff */
[----:B------:R-:W-:Y:S01]  /*2890*/  SHF.R.U32.HI R160, RZ, 0x1, R214 ;  /* 0x00000001ffa07819 */ /* 0x000fe200000116d6 */
[----:B------:R-:W-:Y:S01]  /*28a0*/  IMAD.SHL.U32 R212, R214, 0x4, RZ ;  /* 0x00000004d6d47824 */ /* 0x000fe200078e00ff */
[----:B------:R-:W-:Y:S01]  /*28b0*/  LEA R4, P1, R5, R226, 0x1 ;  /* 0x000000e205047211 */ /* 0x000fe200078208ff */
[----:B------:R-:W-:Y:S01]  /*28c0*/  IMAD.SHL.U32 R149, R213, 0x100, RZ ;  /* 0x00000100d5957824 */ /* 0x000fe200078e00ff */
[----:B------:R-:W-:Y:S01]  /*28d0*/  LOP3.LUT R9, R160, 0x8, RZ, 0xc0, !PT ;  /* 0x00000008a0097812 */ /* 0x000fe200078ec0ff */
[----:B------:R-:W-:Y:S01]  /*28e0*/  BSSY.RECONVERGENT B0, `(.L_x_1154) ;  /* 0x000001c000007945 */ /* 0x000fe20003800200 */
[----:B------:R-:W-:-:S02]  /*28f0*/  LEA.HI.X R5, R5, R227, R12, 0x1, P1 ;  /* 0x000000e305057211 */ /* 0x000fc400008f0c0c */
[-C--:B------:R-:W-:Y:S01]  /*2900*/  ISETP.GE.AND P6, PT, R14, R7.reuse, PT ;  /* 0x000000070e00720c */ /* 0x080fe20003fc6270 */
[----:B------:R1:W-:Y:S01]  /*2910*/  @P0 STS.128 [R231+0x5800], RZ ;  /* 0x005800ffe7000388 */ /* 0x0003e20000000c00 */
[-C--:B------:R-:W-:Y:S02]  /*2920*/  ISETP.GE.AND P4, PT, R10, R7.reuse, PT ;  /* 0x000000070a00720c */ /* 0x080fe40003f86270 */
[-C--:B------:R-:W-:Y:S02]  /*2930*/  ISETP.GE.AND P3, PT, R8, R7.reuse, PT ;  /* 0x000000070800720c */ /* 0x080fe40003f66270 */
[-C--:B------:R-:W-:Y:S02]  /*2940*/  ISETP.GE.AND P2, PT, R0, R7.reuse, PT ;  /* 0x000000070000720c */ /* 0x080fe40003f46270 */
[----:B------:R-:W-:Y:S02]  /*2950*/  ISETP.GE.AND P1, PT, R18, R7, PT ;  /* 0x000000071200720c */ /* 0x000fe40003f26270 */
[----:B------:R-:W-:-:S02]  /*2960*/  LOP3.LUT R7, R216, 0x100, RZ, 0xc0, !PT ;  /* 0x00000100d8077812 */ /* 0x000fc400078ec0ff */
[----:B------:R-:W-:Y:S02]  /*2970*/  LOP3.LUT R13, R154, 0xc0, RZ, 0xc0, !PT ;  /* 0x000000c09a0d7812 */ /* 0x000fe400078ec0ff */
[----:B------:R-:W-:Y:S02]  /*2980*/  LOP3.LUT R6, R212, 0x18, RZ, 0xc0, !PT ;  /* 0x00000018d4067812 */ /* 0x000fe400078ec0ff */
[----:B------:R-:W-:Y:S02]  /*2990*/  LOP3.LUT R11, R216, 0x3e00, RZ, 0xc0, !PT ;  /* 0x00003e00d80b7812 */ /* 0x000fe400078ec0ff */
[--C-:B------:R-:W-:Y:S02]  /*29a0*/  LOP3.LUT R9, R9, 0xc0, R154.reuse, 0xf8, !PT ;  /* 0x000000c009097812 */ /* 0x100fe400078ef89a */
[----:B------:R-:W-:Y:S02]  /*29b0*/  LOP3.LUT R7, R7, 0x20, R154, 0xf8, !PT ;  /* 0x0000002007077812 */ /* 0x000fe400078ef89a */
[----:B------:R-:W-:-:S02]  /*29c0*/  LOP3.LUT R0, R13, 0x8, R214, 0xf8, !PT ;  /* 0x000000080d007812 */ /* 0x000fc400078ef8d6 */
[----:B------:R-:W-:Y:S02]  /*29d0*/  LOP3.LUT R149, R149, 0x100, RZ, 0xc0, !PT ;  /* 0x0000010095957812 */ /* 0x000fe400078ec0ff */
[----:B------:R-:W-:Y:S02]  /*29e0*/  LOP3.LUT R8, R11, 0x20, R154, 0xf8, !PT ;  /* 0x000000200b087812 */ /* 0x000fe400078ef89a */
[----:B------:R-:W-:Y:S02]  /*29f0*/  LOP3.LUT R148, R9, R6, RZ, 0x3c, !PT ;  /* 0x0000000609947212 */ /* 0x000fe400078e3cff */
[----:B------:R-:W-:Y:S02]  /*2a00*/  LOP3.LUT R6, R7, R0, R6, 0xf6, !PT ;  /* 0x0000000007067212 */ /* 0x000fe400078ef606 */
[----:B------:R-:W-:Y:S01]  /*2a10*/  LOP3.LUT R0, R148, R8, R149, 0xfe, !PT ;  /* 0x0000000894007212 */ /* 0x000fe200078efe95 */
        /* <DEDUP_REMOVED lines=8> */
.L_x_1155:
[----:B------:R-:W-:Y:S05]  /*2aa0*/  BSYNC.RECONVERGENT B0 ;  /* 0x0000000000007941 */ /* 0x000fea0003800200 */
.L_x_1154:
        /* <DEDUP_REMOVED lines=14> */
.L_x_1157:
[----:B------:R-:W-:Y:S05]  /*2b90*/  BSYNC.RECONVERGENT B0 ;  /* 0x0000000000007941 */ /* 0x000fea0003800200 */
.L_x_1156:
        /* <DEDUP_REMOVED lines=12> */
.L_x_1159:
[----:B------:R-:W-:Y:S05]  /*2c60*/  BSYNC.RECONVERGENT B0 ;  /* 0x0000000000007941 */ /* 0x000fea0003800200 */
.L_x_1158:
        /* <DEDUP_REMOVED lines=15> */
.L_x_1161:
[----:B------:R-:W-:Y:S05]  /*2d60*/  BSYNC.RECONVERGENT B0 ;  /* 0x0000000000007941 */ /* 0x000fea0003800200 */
.L_x_1160:
        /* <DEDUP_REMOVED lines=12> */
.L_x_1163:
[----:B------:R-:W-:Y:S05]  /*2e30*/  BSYNC.RECONVERGENT B0 ;  /* 0x0000000000007941 */ /* 0x000fea0003800200 */
.L_x_1162:
        /* <DEDUP_REMOVED lines=15> */
.L_x_1165:
[----:B------:R-:W-:Y:S05]  /*2f30*/  BSYNC.RECONVERGENT B0 ;  /* 0x0000000000007941 */ /* 0x000fea0003800200 */
.L_x_1164:
[----:B------:R1:W-:Y:S01]  /*2f40*/  @P1 STS.128 [R231+0x8800], RZ ;  /* 0x008800ffe7001388 */ /* 0x0003e20000000c00 */
        /* <DEDUP_REMOVED lines=12> */
.L_x_1167:
[----:B------:R-:W-:Y:S05]  /*3010*/  BSYNC.RECONVERGENT B0 ;  /* 0x0000000000007941 */ /* 0x000fea0003800200 */
.L_x_1166:
        /* <DEDUP_REMOVED lines=8> */
[----:B------:R-:W-:Y:S02]  /*30a0*/  LOP3.LUT R153, R153, 0x6, RZ, 0xc0, !PT ;  /* 0x0000000699997812 */ /* 0x000fe400078ec0ff */
[--C-:B------:R-:W-:Y:S01]  /*30b0*/  IMAD.IADD R144, R215, 0x1, R152.reuse ;  /* 0x00000001d7907824 */ /* 0x100fe200078e0298 */
[----:B------:R-:W2:Y:S01]  /*30c0*/  LDSM.16.M88.4 R108, [R9+0x1800] ;  /* 0x00180000096c783b */ /* 0x000ea20000000200 */
[----:B------:R-:W-:-:S02]  /*30d0*/  IMAD.IADD R0, R9, 0x1, R152 ;  /* 0x0000000109007824 */ /* 0x000fc400078e0298 */
[----:B------:R-:W-:Y:S01]  /*30e0*/  IMAD.IADD R156, R236, 0x1, R153 ;  /* 0x00000001ec9c7824 */ /* 0x000fe200078e0299 */
[----:B------:R-:W3:Y:S03]  /*30f0*/  LDSM.16.M88.4 R100, [R9+0x1c00] ;  /* 0x001c00000964783b */ /* 0x000ee60000000200 */
[C---:B------:R-:W-:Y:S01]  /*3100*/  VIADD R158, R156.reuse, 0x9 ;  /* 0x000000099c9e7836 */ /* 0x040fe20000000000 */
[----:B------:R-:W4:Y:S01]  /*3110*/  LDSM.16.M88.4 R92, [R9+0x2000] ;  /* 0x00200000095c783b */ /* 0x000f220000000200 */
[CC--:B------:R-:W-:Y:S01]  /*3120*/  ISETP.GE.AND P0, PT, R156.reuse, R151.reuse, PT ;  /* 0x000000979c00720c */ /* 0x0c0fe20003f06270 */
[----:B------:R-:W-:Y:S02]  /*3130*/  VIADD R162, R156, 0x10 ;  /* 0x000000109ca27836 */ /* 0x000fe40000000000 */
[----:B------:R-:W4:Y:S01]  /*3140*/  LDSM.16.M88.4 R84, [R9+0x2400] ;  /* 0x002400000954783b */ /* 0x000f220000000200 */
[-C--:B------:R-:W-:Y:S01]  /*3150*/  ISETP.GE.AND P4, PT, R158, R151.reuse, PT ;  /* 0x000000979e00720c */ /* 0x080fe20003f86270 */
[----:B------:R-:W-:Y:S01]  /*3160*/  VIADD R158, R156, 0x18 ;  /* 0x000000189c9e7836 */ /* 0x000fe20000000000 */
[----:B------:R-:W-:Y:S01]  /*3170*/  ISETP.GE.AND P3, PT, R162, R151, PT ;  /* 0x00000097a200720c */ /* 0x000fe20003f66270 */
[----:B------:R-:W4:Y:S01]  /*3180*/  LDSM.16.M88.4 R76, [R9+0x2800] ;  /* 0x00280000094c783b */ /* 0x000f220000000200 */
[----:B------:R-:W-:-:S02]  /*3190*/  VIADD R164, R156, 0xb1 ;  /* 0x000000b19ca47836 */ /* 0x000fc40000000000 */
[----:B------:R-:W-:Y:S01]  /*31a0*/  ISETP.GE.AND P1, PT, R158, R151, PT ;  /* 0x000000979e00720c */ /* 0x000fe20003f26270 */
[----:B------:R-:W4:Y:S01]  /*31b0*/  LDSM.16.M88.4 R68, [R9+0x2c00] ;  /* 0x002c00000944783b */ /* 0x000f220000000200 */
[C---:B------:R-:W-:Y:S02]  /*31c0*/  VIADD R158, R156.reuse, 0x19 ;  /* 0x000000199c9e7836 */ /* 0x040fe40000000000 */
[C---:B------:R-:W-:Y:S01]  /*31d0*/  VIADD R162, R156.reuse, 0xb8 ;  /* 0x000000b89ca27836 */ /* 0x040fe20000000000 */
        /* <DEDUP_REMOVED lines=8> */
[----:B------:R-:W1:Y:S01]  /*3260*/  LDSM.16.M88.4 R12, [R9+0x4800] ;  /* 0x00480000090c783b */ /* 0x000e620000000200 */
[C---:B-----5:R-:W-:Y:S03]  /*3270*/  HMMA.16816.F32 R120, R4.reuse, R116, RZ ;  /* 0x000000740478723c */ /* 0x060fe600000018ff */
[----:B------:R-:W5:Y:S04]  /*3280*/  LDSM.16.M88.4 R132, [R9+0x4c00] ;  /* 0x004c00000984783b */ /* 0x000f680000000200 */
[----:B------:R-:W-:Y:S01]  /*3290*/  LDSM.16.M88.4 R144, [R144] ;  /* 0x000000009090783b */ /* 0x000fe20000000200 */
[C---:B--2---:R-:W-:Y:S03]  /*32a0*/  HMMA.16816.F32 R112, R4.reuse, R108, RZ ;  /* 0x0000006c0470723c */ /* 0x044fe600000018ff */
[----:B------:R-:W2:Y:S04]  /*32b0*/  LDSM.16.M88.4 R140, [R0+0x1000] ;  /* 0x00100000008c783b */ /* 0x000ea80000000200 */
[----:B------:R-:W2:Y:S01]  /*32c0*/  LDSM.16.M88.4 R136, [R0+0x1400] ;  /* 0x001400000088783b */ /* 0x000ea20000000200 */
[C---:B---3--:R-:W-:Y:S03]  /*32d0*/  HMMA.16816.F32 R104, R4.reuse, R100, RZ ;  /* 0x000000640468723c */ /* 0x048fe600000018ff */
[----:B------:R-:W0:Y:S05]  /*32e0*/  LDGDEPBAR ;  /* 0x00000000000079af */ /* 0x000e2a0000000000 */
[C---:B----4-:R-:W-:Y:S08]  /*32f0*/  HMMA.16816.F32 R96, R4.reuse, R92, RZ ;  /* 0x0000005c0460723c */ /* 0x050ff000000018ff */
        /* <DEDUP_REMOVED lines=24> */
[C---:B-----5:R-:W-:Y:S08]  /*3480*/  HMMA.16816.F32 R8, R4.reuse, R132, RZ ;  /* 0x000000840408723c */ /* 0x060ff000000018ff */
[----:B------:R-:W-:Y:S01]  /*3490*/  HMMA.16816.F32 R4, R4, R134, RZ ;  /* 0x000000860404723c */ /* 0x000fe200000018ff */
[----:B------:R-:W1:Y:S07]  /*34a0*/  LDSM.16.M88.4 R132, [R0+0x1800] ;  /* 0x001800000084783b */ /* 0x000e6e0000000200 */
[----:B--2---:R-:W-:Y:S01]  /*34b0*/  HMMA.16816.F32 R128, R144, R140, R128 ;  /* 0x0000008c9080723c */ /* 0x004fe20000001880 */
[----:B------:R-:W-:-:S05]  /*34c0*/  VIADD R140, R156, 0x8 ;  /* 0x000000089c8c7836 */ /* 0x000fca0000000000 */
[----:B------:R-:W-:Y:S02]  /*34d0*/  ISETP.GE.AND P5, PT, R140, R151, PT ;  /* 0x000000978c00720c */ /* 0x000fe40003fa6270 */
[----:B------:R-:W-:Y:S01]  /*34e0*/  HMMA.16816.F32 R124, R144, R142, R124 ;  /* 0x0000008e907c723c */ /* 0x000fe2000000187c */
[----:B------:R-:W-:-:S05]  /*34f0*/  VIADD R142, R156, 0x1 ;  /* 0x000000019c8e7836 */ /* 0x000fca0000000000 */
[----:B------:R-:W-:Y:S02]  /*3500*/  ISETP.GE.AND P6, PT, R142, R151, PT ;  /* 0x000000978e00720c */ /* 0x000fe40003fc6270 */
[----:B------:R-:W2:Y:S01]  /*3510*/  LDSM.16.M88.4 R140, [R0+0x1c00] ;  /* 0x001c0000008c783b */ /* 0x000ea20000000200 */
[----:B------:R-:W-:Y:S01]  /*3520*/  HMMA.16816.F32 R120, R144, R136, R120 ;  /* 0x000000889078723c */ /* 0x000fe20000001878 */
[----:B------:R-:W-:Y:S01]  /*3530*/  VIADD R136, R156, 0x11 ;  /* 0x000000119c887836 */ /* 0x000fe20000000000 */
[----:B------:R-:W-:-:S04]  /*3540*/  FSEL R137, R128, -INF , !P0 ;  /* 0xff80000080897808 */ /* 0x000fc80004000000 */
[-C--:B------:R-:W-:Y:S02]  /*3550*/  ISETP.GE.AND P2, PT, R136, R151.reuse, PT ;  /* 0x000000978800720c */ /* 0x080fe40003f46270 */
[----:B------:R-:W-:Y:S01]  /*3560*/  FSEL R136, R130, -INF , !P0 ;  /* 0xff80000082887808 */ /* 0x000fe20004000000 */
[C---:B------:R-:W-:Y:S01]  /*3570*/  HMMA.16816.F32 R116, R144.reuse, R138, R116 ;  /* 0x0000008a9074723c */ /* 0x040fe20000001874 */
[-C--:B------:R-:W-:Y:S01]  /*3580*/  ISETP.GE.AND P0, PT, R158, R151.reuse, PT ;  /* 0x000000979e00720c */ /* 0x080fe20003f06270 */
[----:B------:R-:W-:Y:S01]  /*3590*/  VIADD R158, R156, 0x20 ;  /* 0x000000209c9e7836 */ /* 0x000fe20000000000 */
[----:B------:R-:W-:Y:S02]  /*35a0*/  FSEL R139, R131, -INF , !P6 ;  /* 0xff800000838b7808 */ /* 0x000fe40007000000 */
[----:B------:R-:W-:Y:S02]  /*35b0*/  FSEL R138, R129, -INF , !P6 ;  /* 0xff800000818a7808 */ /* 0x000fe40007000000 */
[----:B------:R-:W3:Y:S01]  /*35c0*/  LDSM.16.M88.4 R128, [R0+0x2000] ;  /* 0x002000000080783b */ /* 0x000ee20000000200 */
[----:B------:R-:W-:Y:S01]  /*35d0*/  ISETP.GE.AND P6, PT, R158, R151, PT ;  /* 0x000000979e00720c */ /* 0x000fe20003fc6270 */
[C---:B------:R-:W-:Y:S01]  /*35e0*/  VIADD R158, R156.reuse, 0x21 ;  /* 0x000000219c9e7836 */ /* 0x040fe20000000000 */
[----:B-1----:R-:W-:Y:S01]  /*35f0*/  HMMA.16816.F32 R112, R144, R132, R112 ;  /* 0x000000849070723c */ /* 0x002fe20000001870 */
[----:B------:R-:W-:Y:S01]  /*3600*/  VIADD R132, R156, 0x28 ;  /* 0x000000289c847836 */ /* 0x000fe20000000000 */
[----:B------:R-:W-:-:S02]  /*3610*/  FSEL R126, R126, -INF , !P5 ;  /* 0xff8000007e7e7808 */ /* 0x000fc40006800000 */
[----:B------:R-:W-:Y:S02]  /*3620*/  FSEL R124, R124, -INF , !P5 ;  /* 0xff8000007c7c7808 */ /* 0x000fe40006800000 */
[-C--:B------:R-:W-:Y:S01]  /*3630*/  ISETP.GE.AND P5, PT, R158, R151.reuse, PT ;  /* 0x000000979e00720c */ /* 0x080fe20003fa6270 */
[----:B------:R-:W-:Y:S01]  /*3640*/  VIADD R158, R156, 0x29 ;  /* 0x000000299c9e7836 */ /* 0x000fe20000000000 */
[----:B------:R-:W-:Y:S01]  /*3650*/  FSEL R127, R127, -INF , !P4 ;  /* 0xff8000007f7f7808 */ /* 0x000fe20006000000 */
[----:B------:R-:W-:Y:S01]  /*3660*/  HMMA.16816.F32 R108, R144, R134, R108 ;  /* 0x00000086906c723c */ /* 0x000fe2000000186c */
[----:B------:R-:W-:Y:S02]  /*3670*/  FSEL R125, R125, -INF , !P4 ;  /* 0xff8000007d7d7808 */ /* 0x000fe40006000000 */
[----:B------:R-:W-:Y:S02]  /*3680*/  ISETP.GE.AND P4, PT, R132, R151, PT ;  /* 0x000000978400720c */ /* 0x000fe40003f86270 */
[----:B------:R-:W-:-:S02]  /*3690*/  FSEL R132, R122, -INF , !P3 ;  /* 0xff8000007a847808 */ /* 0x000fc40005800000 */
[----:B------:R-:W-:Y:S02]  /*36a0*/  FSEL R134, R120, -INF , !P3 ;  /* 0xff80000078867808 */ /* 0x000fe40005800000 */
[-C--:B------:R-:W-:Y:S01]  /*36b0*/  ISETP.GE.AND P3, PT, R158, R151.reuse, PT ;  /* 0x000000979e00720c */ /* 0x080fe20003f66270 */
[C---:B------:R-:W-:Y:S01]  /*36c0*/  VIADD R158, R156.reuse, 0x30 ;  /* 0x000000309c9e7836 */ /* 0x040fe20000000000 */
[----:B------:R-:W-:Y:S01]  /*36d0*/  FSEL R133, R123, -INF , !P2 ;  /* 0xff8000007b857808 */ /* 0x000fe20005000000 */
[----:B--2---:R-:W-:Y:S01]  /*36e0*/  HMMA.16816.F32 R104, R144, R140, R104 ;  /* 0x0000008c9068723c */ /* 0x004fe20000001868 */
[----:B------:R-:W-:Y:S01]  /*36f0*/  FSEL R135, R121, -INF , !P2 ;  /* 0xff80000079877808 */ /* 0x000fe20005000000 */
[----:B------:R-:W-:Y:S01]  /*3700*/  VIADD R140, R156, 0x38 ;  /* 0x000000389c8c7836 */ /* 0x000fe20000000000 */
[----:B------:R-:W1:Y:S01]  /*3710*/  LDSM.16.M88.4 R120, [R0+0x2400] ;  /* 0x002400000078783b */ /* 0x000e620000000200 */
[----:B------:R-:W-:Y:S01]  /*3720*/  ISETP.GE.AND P2, PT, R158, R151, PT ;  /* 0x000000979e00720c */ /* 0x000fe20003f46270 */
[----:B------:R-:W-:Y:S01]  /*3730*/  VIADD R158, R156, 0x31 ;  /* 0x000000319c9e7836 */ /* 0x000fe20000000000 */
[----:B------:R-:W-:-:S02]  /*3740*/  FSEL R118, R118, -INF , !P1 ;  /* 0xff80000076767808 */ /* 0x000fc40004800000 */
[----:B------:R-:W-:Y:S01]  /*3750*/  FSEL R116, R116, -INF , !P1 ;  /* 0xff80000074747808 */ /* 0x000fe20004800000 */
[C---:B------:R-:W-:Y:S01]  /*3760*/  HMMA.16816.F32 R100, R144.reuse, R142, R100 ;  /* 0x0000008e9064723c */ /* 0x040fe20000001864 */
[-C--:B------:R-:W-:Y:S01]  /*3770*/  ISETP.GE.AND P1, PT, R158, R151.reuse, PT ;  /* 0x000000979e00720c */ /* 0x080fe20003f26270 */
[----:B------:R-:W-:Y:S01]  /*3780*/  VIADD R158, R156, 0x39 ;  /* 0x000000399c9e7836 */ /* 0x000fe20000000000 */
[----:B------:R-:W-:Y:S02]  /*3790*/  FSEL R119, R119, -INF , !P0 ;  /* 0xff80000077777808 */ /* 0x000fe40004000000 */
[----:B------:R-:W-:Y:S02]  /*37a0*/  FSEL R117, R117, -INF , !P0 ;  /* 0xff80000075757808 */ /* 0x000fe40004000000 */
[----:B------:R-:W-:Y:S01]  /*37b0*/  ISETP.GE.AND P0, PT, R140, R151, PT ;  /* 0x000000978c00720c */ /* 0x000fe20003f06270 */
[----:B---3--:R-:W-:Y:S01]  /*37c0*/  HMMA.16816.F32 R96, R144, R128, R96 ;  /* 0x000000809060723c */ /* 0x008fe20000001860 */
        /* <DEDUP_REMOVED lines=8> */
[----:B------:R-:W2:Y:S01]  /*3850*/  LDSM.16.M88.4 R112, [R0+0x2800] ;  /* 0x002800000070783b */ /* 0x000ea20000000200 */
[----:B------:R-:W-:Y:S01]  /*3860*/  ISETP.GE.AND P5, PT, R158, R151, PT ;  /* 0x000000979e00720c */ /* 0x000fe20003fa6270 */
[----:B------:R-:W-:Y:S01]  /*3870*/  VIADD R158, R156, 0x41 ;  /* 0x000000419c9e7836 */ /* 0x000fe20000000000 */
[----:B------:R-:W-:Y:S02]  /*3880*/  FSEL R110, R110, -INF , !P4 ;  /* 0xff8000006e6e7808 */ /* 0x000fe40006000000 */
[----:B------:R-:W-:-:S02]  /*3890*/  FSEL R108, R108, -INF , !P4 ;  /* 0xff8000006c6c7808 */ /* 0x000fc40006000000 */
[-C--:B------:R-:W-:Y:S01]  /*38a0*/  ISETP.GE.AND P4, PT, R158, R151.reuse, PT ;  /* 0x000000979e00720c */ /* 0x080fe20003f86270 */
[----:B------:R-:W-:Y:S01]  /*38b0*/  VIADD R158, R156, 0x49 ;  /* 0x000000499c9e7836 */ /* 0x000fe20000000000 */
[----:B------:R-:W-:Y:S02]  /*38c0*/  FSEL R111, R111, -INF , !P3 ;  /* 0xff8000006f6f7808 */ /* 0x000fe40005800000 */
[----:B------:R-:W-:Y:S02]  /*38d0*/  FSEL R109, R109, -INF , !P3 ;  /* 0xff8000006d6d7808 */ /* 0x000fe40005800000 */
[-C--:B------:R-:W-:Y:S02]  /*38e0*/  ISETP.GE.AND P3, PT, R128, R151.reuse, PT ;  /* 0x000000978000720c */ /* 0x080fe40003f66270 */
[----:B------:R-:W-:Y:S01]  /*38f0*/  FSEL R128, R106, -INF , !P2 ;  /* 0xff8000006a807808 */ /* 0x000fe20005000000 */
[----:B-1----:R-:W-:Y:S01]  /*3900*/  HMMA.16816.F32 R88, R144, R120, R88 ;  /* 0x000000789058723c */ /* 0x002fe20000001858 */
[----:B------:R-:W-:Y:S01]  /*3910*/  FSEL R130, R104, -INF , !P2 ;  /* 0xff80000068827808 */ /* 0x000fe20005000000 */
[----:B------:R-:W-:Y:S01]  /*3920*/  VIADD R120, R156, 0x58 ;  /* 0x000000589c787836 */ /* 0x000fe20000000000 */
[----:B------:R-:W-:Y:S01]  /*3930*/  ISETP.GE.AND P2, PT, R158, R151, PT ;  /* 0x000000979e00720c */ /* 0x000fe20003f46270 */
[----:B------:R-:W-:Y:S01]  /*3940*/  VIADD R158, R156, 0x50 ;  /* 0x000000509c9e7836 */ /* 0x000fe20000000000 */
[----:B------:R-:W-:-:S02]  /*3950*/  FSEL R129, R107, -INF , !P1 ;  /* 0xff8000006b817808 */ /* 0x000fc40004800000 */
[----:B------:R-:W-:Y:S01]  /*3960*/  FSEL R131, R105, -INF , !P1 ;  /* 0xff80000069837808 */ /* 0x000fe20004800000 */
[----:B------:R-:W-:Y:S01]  /*3970*/  HMMA.16816.F32 R84, R144, R122, R84 ;  /* 0x0000007a9054723c */ /* 0x000fe20000001854 */
[----:B------:R-:W1:Y:S01]  /*3980*/  LDSM.16.M88.4 R104, [R0+0x2c00] ;  /* 0x002c00000068783b */ /* 0x000e620000000200 */
        /* <DEDUP_REMOVED lines=8> */
[-C--:B------:R-:W-:Y:S02]  /*3a10*/  ISETP.GE.AND P6, PT, R120, R151.reuse, PT ;  /* 0x000000977800720c */ /* 0x080fe40003fc6270 */
[----:B------:R-:W-:Y:S01]  /*3a20*/  FSEL R120, R98, -INF , !P5 ;  /* 0xff80000062787808 */ /* 0x000fe20006800000 */
[----:B--2---:R-:W-:Y:S01]  /*3a30*/  HMMA.16816.F32 R80, R144, R112, R80 ;  /* 0x000000709050723c */ /* 0x004fe20000001850 */
[----:B------:R-:W-:Y:S01]  /*3a40*/  FSEL R122, R96, -INF , !P5 ;  /* 0xff800000607a7808 */ /* 0x000fe20006800000 */
[----:B------:R-:W-:Y:S01]  /*3a50*/  VIADD R112, R156, 0x68 ;  /* 0x000000689c707836 */ /* 0x000fe20000000000 */
[----:B------:R-:W-:Y:S01]  /*3a60*/  ISETP.GE.AND P5, PT, R158, R151, PT ;  /* 0x000000979e00720c */ /* 0x000fe20003fa6270 */
[----:B------:R-:W-:Y:S01]  /*3a70*/  VIADD R158, R156, 0x60 ;  /* 0x000000609c9e7836 */ /* 0x000fe20000000000 */
[----:B------:R-:W-:-:S02]  /*3a80*/  FSEL R121, R99, -INF , !P4 ;  /* 0xff80000063797808 */ /* 0x000fc40006000000 */
[----:B------:R-:W-:Y:S01]  /*3a90*/  FSEL R123, R97, -INF , !P4 ;  /* 0xff800000617b7808 */ /* 0x000fe20006000000 */
[----:B------:R-:W-:Y:S01]  /*3aa0*/  HMMA.16816.F32 R76, R144, R114, R76 ;  /* 0x00000072904c723c */ /* 0x000fe2000000184c */
[----:B------:R-:W2:Y:S01]  /*3ab0*/  LDSM.16.M88.4 R96, [R0+0x3000] ;  /* 0x003000000060783b */ /* 0x000ea20000000200 */
        /* <DEDUP_REMOVED lines=56> */
[-C--:B------:R-:W-:Y:S01]  /*3e40*/  ISETP.GE.AND P6, PT, R158, R151.reuse, PT ;  /* 0x000000979e00720c */ /* 0x080fe20003fc6270 */
[----:B------:R-:W1:Y:S01]  /*3e50*/  LDSM.16.M88.4 R72, [R0+0x3c00] ;  /* 0x003c00000048783b */ /* 0x000e620000000200 */
        /* <DEDUP_REMOVED lines=18> */
[----:B------:R-:W-:Y:S01]  /*3f80*/  VIADD R158, R156, 0xa1 ;  /* 0x000000a19c9e7836 */ /* 0x000fe20000000000 */
[----:B------:R-:W2:Y:S01]  /*3f90*/  LDSM.16.M88.4 R64, [R0+0x4000] ;  /* 0x004000000040783b */ /* 0x000ea20000000200 */
        /* <DEDUP_REMOVED lines=9> */
[----:B------:R-:W-:Y:S02]  /*4030*/  FSEL R82, R56, -INF , !P6 ;  /* 0xff80000038527808 */ /* 0x000fe40007000000 */
[----:B------:R-:W-:Y:S01]  /*4040*/  ISETP.GE.AND P6, PT, R158, R151, PT ;  /* 0x000000979e00720c */ /* 0x000fe20003fc6270 */
[----:B------:R-:W-:Y:S01]  /*4050*/  VIADD R158, R156, 0xb0 ;  /* 0x000000b09c9e7836 */ /* 0x000fe20000000000 */
[----:B------:R-:W-:-:S02]  /*4060*/  FSEL R81, R59, -INF , !P5 ;  /* 0xff8000003b517808 */ /* 0x000fc40006800000 */
[----:B------:R-:W-:Y:S01]  /*4070*/  FSEL R83, R57, -INF , !P5 ;  /* 0xff80000039537808 */ /* 0x000fe20006800000 */
[----:B------:R-:W-:Y:S01]  /*4080*/  HMMA.16816.F32 R36, R144, R74, R36 ;  /* 0x0000004a9024723c */ /* 0x000fe20000001824 */
[----:B------:R-:W-:Y:S01]  /*4090*/  ISETP.GE.AND P5, PT, R158, R151, PT ;  /* 0x000000979e00720c */ /* 0x000fe20003fa6270 */
[----:B------:R-:W1:Y:S01]  /*40a0*/  LDSM.16.M88.4 R56, [R0+0x4400] ;  /* 0x004400000038783b */ /* 0x000e620000000200 */
[----:B------:R-:W-:Y:S01]  /*40b0*/  FSEL R158, R52, -INF , !P4 ;  /* 0xff800000349e7808 */ /* 0x000fe20006000000 */
[----:B------:R-:W-:Y:S01]  /*40c0*/  VIADD R52, R156, 0xb9 ;  /* 0x000000b99c347836 */ /* 0x000fe20000000000 */
[----:B------:R-:W-:Y:S01]  /*40d0*/  FSEL R50, R50, -INF , !P2 ;  /* 0xff80000032327808 */ /* 0x000fe20005000000 */
[----:B------:R-:W-:Y:S01]  /*40e0*/  VIADD R74, R156, 0xc0 ;  /* 0x000000c09c4a7836 */ /* 0x000fe20000000000 */
[----:B------:R-:W-:Y:S02]  /*40f0*/  FSEL R48, R48, -INF , !P2 ;  /* 0xff80000030307808 */ /* 0x000fe40005000000 */
[----:B------:R-:W-:-:S02]  /*4100*/  FSEL R72, R54, -INF , !P4 ;  /* 0xff80000036487808 */ /* 0x000fc40006000000 */
[----:B------:R-:W-:Y:S02]  /*4110*/  FSEL R73, R55, -INF , !P3 ;  /* 0xff80000037497808 */ /* 0x000fe40005800000 */
[----:B------:R-:W-:Y:S02]  /*4120*/  FSEL R153, R53, -INF , !P3 ;  /* 0xff80000035997808 */ /* 0x000fe40005800000 */
[-C--:B------:R-:W-:Y:S02]  /*4130*/  ISETP.GE.AND P2, PT, R52, R151.reuse, PT ;  /* 0x000000973400720c */ /* 0x080fe40003f46270 */
[----:B------:R-:W3:Y:S01]  /*4140*/  LDSM.16.M88.4 R52, [R0+0x4800] ;  /* 0x004800000034783b */ /* 0x000ee20000000200 */
[----:B------:R-:W-:Y:S01]  /*4150*/  FSEL R51, R51, -INF , !P1 ;  /* 0xff80000033337808 */ /* 0x000fe20004800000 */
[----:B--2---:R-:W-:Y:S01]  /*4160*/  HMMA.16816.F32 R32, R144, R64, R32 ;  /* 0x000000409020723c */ /* 0x004fe20000001820 */
[----:B------:R-:W-:Y:S02]  /*4170*/  FSEL R49, R49, -INF , !P1 ;  /* 0xff80000031317808 */ /* 0x000fe40004800000 */
[----:B------:R-:W-:-:S02]  /*4180*/  ISETP.GE.AND P1, PT, R74, R151, PT ;  /* 0x000000974a00720c */ /* 0x000fc40003f26270 */
[----:B------:R-:W-:Y:S01]  /*4190*/  FSEL R74, R44, -INF , !P0 ;  /* 0xff8000002c4a7808 */ /* 0x000fe20004000000 */
[----:B------:R-:W-:Y:S01]  /*41a0*/  VIADD R44, R156, 0xc9 ;  /* 0x000000c99c2c7836 */ /* 0x000fe20000000000 */
[----:B------:R-:W-:Y:S01]  /*41b0*/  FSEL R42, R42, -INF , !P5 ;  /* 0xff8000002a2a7808 */ /* 0x000fe20006800000 */
[----:B------:R-:W-:Y:S01]  /*41c0*/  HMMA.16816.F32 R28, R144, R66, R28 ;  /* 0x00000042901c723c */ /* 0x000fe2000000181c */
[----:B------:R-:W-:Y:S01]  /*41d0*/  FSEL R40, R40, -INF , !P5 ;  /* 0xff80000028287808 */ /* 0x000fe20006800000 */
[----:B------:R-:W-:Y:S01]  /*41e0*/  VIADD R66, R156, 0xd0 ;  /* 0x000000d09c427836 */ /* 0x000fe20000000000 */
[----:B------:R-:W-:Y:S02]  /*41f0*/  FSEL R64, R46, -INF , !P0 ;  /* 0xff8000002e407808 */ /* 0x000fe40004000000 */
[----:B------:R-:W-:Y:S02]  /*4200*/  FSEL R65, R47, -INF , !P6 ;  /* 0xff8000002f417808 */ /* 0x000fe40007000000 */
[----:B------:R-:W-:-:S02]  /*4210*/  FSEL R75, R45, -INF , !P6 ;  /* 0xff8000002d4b7808 */ /* 0x000fc40007000000 */
[-C--:B------:R-:W-:Y:S02]  /*4220*/  ISETP.GE.AND P5, PT, R44, R151.reuse, PT ;  /* 0x000000972c00720c */ /* 0x080fe40003fa6270 */
[----:B------:R2:W4:Y:S01]  /*4230*/  LDSM.16.M88.4 R44, [R0+0x4c00] ;  /* 0x004c0000002c783b */ /* 0x0005220000000200 */
[-C--:B------:R-:W-:Y:S01]  /*4240*/  ISETP.GE.AND P4, PT, R164, R151.reuse, PT ;  /* 0x00000097a400720c */ /* 0x080fe20003f86270 */
[----:B------:R-:W-:Y:S01]  /*4250*/  VIADD R164, R156, 0xc1 ;  /* 0x000000c19ca47836 */ /* 0x000fe20000000000 */
[----:B------:R-:W-:Y:S01]  /*4260*/  ISETP.GE.AND P3, PT, R162, R151, PT ;  /* 0x00000097a200720c */ /* 0x000fe20003f66270 */
[----:B-1----:R-:W-:Y:S01]  /*4270*/  HMMA.16816.F32 R24, R144, R56, R24 ;  /* 0x000000389018723c */ /* 0x002fe20000001818 */
[----:B------:R-:W-:Y:S01]  /*4280*/  VIADD R162, R156, 0xc8 ;  /* 0x000000c89ca27836 */ /* 0x000fe20000000000 */
[----:B------:R-:W-:Y:S01]  /*4290*/  FSEL R43, R43, -INF , !P4 ;  /* 0xff8000002b2b7808 */ /* 0x000fe20006000000 */
[----:B------:R-:W-:-:S04]  /*42a0*/  DEPBAR.LE SB0, 0x0 ;  /* 0x000080000000791a */ /* 0x000fc80000000000 */
[-C--:B------:R-:W-:Y:S01]  /*42b0*/  ISETP.GE.AND P0, PT, R164, R151.reuse, PT ;  /* 0x00000097a400720c */ /* 0x080fe20003f06270 */
[C---:B------:R-:W-:Y:S01]  /*42c0*/  HMMA.16816.F32 R20, R144.reuse, R58, R20 ;  /* 0x0000003a9014723c */ /* 0x040fe20000001814 */
[----:B------:R-:W-:Y:S01]  /*42d0*/  VIADD R164, R156, 0xd1 ;  /* 0x000000d19ca47836 */ /* 0x000fe20000000000 */
[----:B------:R-:W-:Y:S02]  /*42e0*/  FSEL R41, R41, -INF , !P4 ;  /* 0xff80000029297808 */ /* 0x000fe40006000000 */
[----:B------:R-:W-:Y:S02]  /*42f0*/  FSEL R59, R35, -INF , !P0 ;  /* 0xff800000233b7808 */ /* 0x000fe40004000000 */
[----:B------:R-:W-:Y:S02]  /*4300*/  FSEL R155, R33, -INF , !P0 ;  /* 0xff800000219b7808 */ /* 0x000fe40004000000 */
[----:B---3--:R-:W-:Y:S01]  /*4310*/  HMMA.16816.F32 R16, R144, R52, R16 ;  /* 0x000000349010723c */ /* 0x008fe20000001810 */
[-C--:B------:R-:W-:Y:S01]  /*4320*/  ISETP.GE.AND P6, PT, R162, R151.reuse, PT ;  /* 0x00000097a200720c */ /* 0x080fe20003fc6270 */
[----:B------:R-:W-:Y:S01]  /*4330*/  VIADD R162, R156, 0xd8 ;  /* 0x000000d89ca27836 */ /* 0x000fe20000000000 */
[----:B------:R-:W-:Y:S01]  /*4340*/  ISETP.GE.AND P4, PT, R66, R151, PT ;  /* 0x000000974200720c */ /* 0x000fe20003f86270 */
[----:B--2---:R-:W-:Y:S01]  /*4350*/  VIADD R0, R156, 0xe0 ;  /* 0x000000e09c007836 */ /* 0x004fe20000000000 */
[----:B------:R-:W-:-:S02]  /*4360*/  FSEL R53, R31, -INF , !P5 ;  /* 0xff8000001f357808 */ /* 0x000fc40006800000 */
[----:B------:R-:W-:Y:S01]  /*4370*/  FSEL R157, R29, -INF , !P5 ;  /* 0xff8000001d9d7808 */ /* 0x000fe20006800000 */
[----:B------:R-:W-:Y:S01]  /*4380*/  HMMA.16816.F32 R12, R144, R54, R12 ;  /* 0x00000036900c723c */ /* 0x000fe2000000180c */
[-C--:B------:R-:W-:Y:S01]  /*4390*/  ISETP.GE.AND P0, PT, R0, R151.reuse, PT ;  /* 0x000000970000720c */ /* 0x080fe20003f06270 */
[----:B------:R-:W-:Y:S01]  /*43a0*/  VIADD R0, R156, 0xe8 ;  /* 0x000000e89c007836 */ /* 0x000fe20000000000 */
[----:B------:R-:W-:Y:S02]  /*43b0*/  FSEL R56, R38, -INF , !P3 ;  /* 0xff80000026387808 */ /* 0x000fe40005800000 */
[----:B------:R-:W-:Y:S01]  /*43c0*/  FSEL R66, R36, -INF , !P3 ;  /* 0xff80000024427808 */ /* 0x000fe20005800000 */
[----:B------:R-:W-:Y:S01]  /*43d0*/  VIADD R36, R156, 0xd9 ;  /* 0x000000d99c247836 */ /* 0x000fe20000000000 */
[-C--:B------:R-:W-:Y:S01]  /*43e0*/  ISETP.GE.AND P5, PT, R0, R151.reuse, PT ;  /* 0x000000970000720c */ /* 0x080fe20003fa6270 */
[----:B------:R-:W-:Y:S01]  /*43f0*/  VIADD R0, R156, 0xf0 ;  /* 0x000000f09c007836 */ /* 0x000fe20000000000 */
[----:B------:R-:W-:-:S02]  /*4400*/  ISETP.GE.AND P3, PT, R164, R151, PT ;  /* 0x00000097a400720c */ /* 0x000fc40003f66270 */
[----:B------:R-:W-:Y:S01]  /*4410*/  FSEL R57, R39, -INF , !P2 ;  /* 0xff80000027397808 */ /* 0x000fe20005000000 */
[C---:B----4-:R-:W-:Y:S01]  /*4420*/  HMMA.16816.F32 R8, R144.reuse, R44, R8 ;  /* 0x0000002c9008723c */ /* 0x050fe20000001808 */
[----:B------:R-:W-:Y:S02]  /*4430*/  FSEL R67, R37, -INF , !P2 ;  /* 0xff80000025437808 */ /* 0x000fe40005000000 */
[----:B------:R-:W-:Y:S01]  /*4440*/  FSEL R164, R28, -INF , !P6 ;  /* 0xff8000001ca47808 */ /* 0x000fe20007000000 */
[----:B------:R-:W-:Y:S01]  /*4450*/  VIADD R28, R156, 0xe9 ;  /* 0x000000e99c1c7836 */ /* 0x000fe20000000000 */
[----:B------:R-:W-:Y:S02]  /*4460*/  ISETP.GE.AND P2, PT, R162, R151, PT ;  /* 0x00000097a200720c */ /* 0x000fe40003f46270 */
[----:B------:R-:W-:Y:S01]  /*4470*/  FSEL R55, R27, -INF , !P3 ;  /* 0xff8000001b377808 */ /* 0x000fe20005800000 */
[----:B------:R-:W-:Y:S01]  /*4480*/  HMMA.16816.F32 R4, R144, R46, R4 ;  /* 0x0000002e9004723c */ /* 0x000fe20000001804 */
[----:B------:R-:W-:-:S02]  /*4490*/  FSEL R159, R25, -INF , !P3 ;  /* 0xff800000199f7808 */ /* 0x000fc40005800000 */
[----:B------:R-:W-:Y:S01]  /*44a0*/  FSEL R162, R32, -INF , !P1 ;  /* 0xff80000020a27808 */ /* 0x000fe20004800000 */
[----:B------:R-:W-:Y:S01]  /*44b0*/  VIADD R32, R156, 0xe1 ;  /* 0x000000e19c207836 */ /* 0x000fe20000000000 */
[----:B------:R-:W-:Y:S01]  /*44c0*/  FSEL R166, R24, -INF , !P4 ;  /* 0xff80000018a67808 */ /* 0x000fe20006000000 */
[----:B------:R-:W-:Y:S01]  /*44d0*/  VIADD R24, R156, 0xf1 ;  /* 0x000000f19c187836 */ /* 0x000fe20000000000 */
[-C--:B------:R-:W-:Y:S01]  /*44e0*/  ISETP.GE.AND P3, PT, R0, R151.reuse, PT ;  /* 0x000000970000720c */ /* 0x080fe20003f66270 */
[----:B------:R-:W-:Y:S01]  /*44f0*/  VIADD R0, R156, 0xf8 ;  /* 0x000000f89c007836 */ /* 0x000fe20000000000 */
[----:B------:R-:W-:Y:S01]  /*4500*/  FSEL R58, R34, -INF , !P1 ;  /* 0xff800000223a7808 */ /* 0x000fe20004800000 */
[----:B------:R-:W-:Y:S01]  /*4510*/  VIADD R156, R156, 0xf9 ;  /* 0x000000f99c9c7836 */ /* 0x000fe20000000000 */
[----:B------:R-:W-:Y:S02]  /*4520*/  ISETP.GE.AND P1, PT, R36, R151, PT ;  /* 0x000000972400720c */ /* 0x000fe40003f26270 */
[----:B------:R-:W-:-:S02]  /*4530*/  FSEL R54, R26, -INF , !P4 ;  /* 0xff8000001a367808 */ /* 0x000fc40006000000 */
[----:B------:R-:W-:Y:S02]  /*4540*/  ISETP.GE.AND P4, PT, R28, R151, PT ;  /* 0x000000971c00720c */ /* 0x000fe40003f86270 */
[----:B------:R-:W-:Y:S02]  /*4550*/  FSEL R52, R30, -INF , !P6 ;  /* 0xff8000001e347808 */ /* 0x000fe40007000000 */
[----:B------:R-:W-:Y:S02]  /*4560*/  FSEL R44, R22, -INF , !P2 ;  /* 0xff800000162c7808 */ /* 0x000fe40005000000 */
[----:B------:R-:W-:Y:S02]  /*4570*/  FSEL R168, R20, -INF , !P2 ;  /* 0xff80000014a87808 */ /* 0x000fe40005000000 */
[----:B------:R-:W-:Y:S02]  /*4580*/  FSEL R45, R23, -INF , !P1 ;  /* 0xff800000172d7808 */ /* 0x000fe40004800000 */
[----:B------:R-:W-:-:S02]  /*4590*/  FSEL R161, R21, -INF , !P1 ;  /* 0xff80000015a17808 */ /* 0x000fc40004800000 */
[----:B------:R-:W-:Y:S02]  /*45a0*/  FSEL R46, R18, -INF , !P0 ;  /* 0xff800000122e7808 */ /* 0x000fe40004000000 */
[----:B------:R-:W-:Y:S02]  /*45b0*/  FSEL R144, R16, -INF , !P0 ;  /* 0xff80000010907808 */ /* 0x000fe40004000000 */
[-C--:B------:R-:W-:Y:S02]  /*45c0*/  ISETP.GE.AND P6, PT, R32, R151.reuse, PT ;  /* 0x000000972000720c */ /* 0x080fe40003fc6270 */
[-C--:B------:R-:W-:Y:S02]  /*45d0*/  ISETP.GE.AND P2, PT, R24, R151.reuse, PT ;  /* 0x000000971800720c */ /* 0x080fe40003f46270 */
[-C--:B------:R-:W-:Y:S02]  /*45e0*/  ISETP.GE.AND P1, PT, R0, R151.reuse, PT ;  /* 0x000000970000720c */ /* 0x080fe40003f26270 */
[----:B------:R-:W-:-:S02]  /*45f0*/  ISETP.GE.AND P0, PT, R156, R151, PT ;  /* 0x000000979c00720c */ /* 0x000fc40003f06270 */
[----:B------:R-:W-:Y:S02]  /*4600*/  FSEL R147, R15, -INF , !P4 ;  /* 0xff8000000f937808 */ /* 0x000fe40006000000 */
[----:B------:R-:W-:Y:S02]  /*4610*/  FSEL R151, R13, -INF , !P4 ;  /* 0xff8000000d977808 */ /* 0x000fe40006000000 */
[----:B------:R-:W-:Y:S02]  /*4620*/  ISETP.GT.AND P4, PT, R230, R223, PT ;  /* 0x000000dfe600720c */ /* 0x000fe40003f84270 */
        /* <DEDUP_REMOVED lines=27> */
.L_x_1171:
        /* <DEDUP_REMOVED lines=16> */
[----:B------:R-:W-:Y:S02]  /*48e0*/  IMAD.HI.U32 R11, R13, R11, R12 ;  /* 0x0000000b0d0b7227 */ /* 0x000fe400078e000c */
[----:B------:R-:W2:Y:S04]  /*48f0*/  LD.E.64 R12, desc[UR4][R2.64+0x20] ;  /* 0x00002004020c7980 */ /* 0x000ea8000c101b00 */
        /* <DEDUP_REMOVED lines=9> */
[-C--:B------:R-:W-:Y:S01]  /*4990*/  @!P1 IADD3 R11, PT, PT, R11, -R6.reuse, RZ ;  /* 0x800000060b0b9210 */ /* 0x080fe20007ffe0ff */
[----:B------:R-:W-:Y:S01]  /*49a0*/  @!P1 VIADD R7, R7, 0x1 ;  /* 0x0000000107079836 */ /* 0x000fe20000000000 */
[----:B------:R-:W-:Y:S01]  /*49b0*/  @!P3 IADD3 R10, PT, PT, R10, 0x1, RZ ;  /* 0x000000010a0ab810 */ /* 0x000fe20007ffe0ff */
[----:B------:R-:W-:Y:S01]  /*49c0*/  @!P3 IMAD.IADD R5, R5, 0x1, -R6 ;  /* 0x000000010505b824 */ /* 0x000fe200078e0a06 */
[-C--:B------:R-:W-:Y:S02]  /*49d0*/  ISETP.GE.U32.AND P4, PT, R11, R6.reuse, PT ;  /* 0x000000060b00720c */ /* 0x080fe40003f86070 */
[----:B------:R-:W-:Y:S02]  /*49e0*/  ISETP.NE.AND P1, PT, R9, RZ, PT ;  /* 0x000000ff0900720c */ /* 0x000fe40003f25270 */
[----:B------:R-:W-:-:S09]  /*49f0*/  ISETP.GE.U32.AND P5, PT, R5, R6, PT ;  /* 0x000000060500720c */ /* 0x000fd20003fa6070 */
        /* <DEDUP_REMOVED lines=26> */
.L_x_1172:
[----:B------:R-:W-:Y:S05]  /*4ba0*/  BSYNC.RECONVERGENT B0 ;  /* 0x0000000000007941 */ /* 0x000fea0003800200 */
.L_x_1170:
        /* <DEDUP_REMOVED lines=65> */
.L_x_1174:
[----:B------:R-:W-:Y:S05]  /*4fc0*/  BSYNC.RECONVERGENT B0 ;  /* 0x0000000000007941 */ /* 0x000fea0003800200 */
.L_x_1173:
[----:B------:R-:W0:Y:S02]  /*4fd0*/  LDGDEPBAR ;  /* 0x00000000000079af */ /* 0x000e240000000000 */
.L_x_1169:
[----:B------:R-:W-:Y:S05]  /*4fe0*/  BSYNC.RECONVERGENT B1 ;  /* 0x0000000000017941 */ /* 0x000fea0003800200 */
.L_x_1168:
        /* <DEDUP_REMOVED lines=66> */
[----:B------:R-:W1:Y:S01]  /*5410*/  SHFL.BFLY PT, R7, R6, 0x2, 0x1f ;  /* 0x0c401f0006077f89 */ /* 0x000e6200000e0000 */
[----:B------:R-:W-:-:S03]  /*5420*/  IADD3 R150, PT, PT, R150, -0x2, RZ ;  /* 0xfffffffe96967810 */ /* 0x000fc60007ffe0ff */
[----:B------:R-:W4:Y:S01]  /*5430*/  SHFL.BFLY PT, R5, R8, 0x2, 0x1f ;  /* 0x0c401f0008057f89 */ /* 0x000f2200000e0000 */
[----:B-1----:R-:W-:Y:S02]  /*5440*/  FMNMX.FTZ R7, R6, R7, !PT ;  /* 0x0000000706077209 */ /* 0x002fe40007810000 */
[----:B------:R-:W-:Y:S02]  /*5450*/  LOP3.LUT R6, R149, R148, RZ, 0xfc, !PT ;  /* 0x0000009495067212 */ /* 0x000fe400078efcff */
[----:B----4-:R-:W-:Y:S01]  /*5460*/  FMNMX.FTZ R5, R8, R5, !PT ;  /* 0x0000000508057209 */ /* 0x010fe20007810000 */
[----:B------:R-:W1:Y:S01]  /*5470*/  SHFL.BFLY PT, R0, R7, 0x1, 0x1f ;  /* 0x0c201f0007007f89 */ /* 0x000e6200000e0000 */
[----:B------:R-:W-:-:S03]  /*5480*/  LEA R149, R6, R217, 0x1 ;  /* 0x000000d906957211 */ /* 0x000fc600078e08ff */
[----:B------:R-:W4:Y:S04]  /*5490*/  SHFL.BFLY PT, R4, R5, 0x1, 0x1f ;  /* 0x0c201f0005047f89 */ /* 0x000f2800000e0000 */
[----:B------:R-:W-:Y:S04]  /*54a0*/  LDSM.16.MT88.4 R32, [R149+0x5800] ;  /* 0x005800009520783b */ /* 0x000fe80000004200 */
[----:B------:R-:W-:Y:S01]  /*54b0*/  LDSM.16.MT88.4 R36, [R149+0x5c00] ;  /* 0x005c00009524783b */ /* 0x000fe20000004200 */
[----:B-1----:R-:W-:Y:S02]  /*54c0*/  FMNMX.FTZ R0, R7, R0, !PT ;  /* 0x0000000007007209 */ /* 0x002fe40007810000 */
[----:B----4-:R-:W-:-:S02]  /*54d0*/  FMNMX.FTZ R148, R5, R4, !PT ;  /* 0x0000000405947209 */ /* 0x010fc40007810000 */
        /* <DEDUP_REMOVED lines=125> */
[-CC-:B------:R-:W-:Y:S01]  /*5cb0*/  FFMA.FTZ R61, R61, R171.reuse, -R178.reuse ;  /* 0x000000ab3d3d7223 */ /* 0x180fe200000108b2 */
        /* <DEDUP_REMOVED lines=8> */
[-C--:B------:R-:W-:Y:S01]  /*5d40*/  FFMA.FTZ R158, R153, R171.reuse, -R178 ;  /* 0x000000ab999e7223 */ /* 0x080fe200000108b2 */
[----:B------:R-:W-:Y:S01]  /*5d50*/  F2FP.F16.F32.PACK_AB R19, R111, R110 ;  /* 0x0000006e6f13723e */ /* 0x000fe200000000ff */
[----:B------:R-:W-:Y:S01]  /*5d60*/  MUFU.EX2 R100, R100 ;  /* 0x0000006400647308 */ /* 0x000fe20000000800 */
[-CC-:B------:R-:W-:Y:S01]  /*5d70*/  FFMA.FTZ R80, R80, R171.reuse, -R154.reuse ;  /* 0x000000ab50507223 */ /* 0x180fe2000001089a */
[-CC-:B------:R-:W-:Y:S01]  /*5d80*/  FFMA.FTZ R81, R81, R171.reuse, -R154.reuse ;  /* 0x000000ab51517223 */ /* 0x180fe2000001089a */
[-C--:B------:R-:W-:Y:S01]  /*5d90*/  FFMA.FTZ R72, R72, R171.reuse, -R154 ;  /* 0x000000ab48487223 */ /* 0x080fe2000001089a */
[----:B------:R-:W2:Y:S01]  /*5da0*/  MUFU.EX2 R101, R101 ;  /* 0x0000006500657308 */ /* 0x000ea20000000800 */
[-CC-:B------:R-:W-:Y:S01]  /*5db0*/  FFMA.FTZ R82, R82, R171.reuse, -R178.reuse ;  /* 0x000000ab52527223 */ /* 0x180fe200000108b2 */
[C---:B------:R-:W-:Y:S01]  /*5dc0*/  HMMA.16816.F32 R20, R16.reuse, R32, R20 ;  /* 0x000000201014723c */ /* 0x040fe20000001814 */
[-C--:B------:R-:W-:Y:S01]  /*5dd0*/  FFMA.FTZ R83, R83, R171.reuse, -R178 ;  /* 0x000000ab53537223 */ /* 0x080fe200000108b2 */
[----:B------:R-:W5:Y:S01]  /*5de0*/  MUFU.EX2 R103, R103 ;  /* 0x0000006700677308 */ /* 0x000f620000000800 */
[-CC-:B------:R-:W-:Y:S01]  /*5df0*/  FFMA.FTZ R153, R73, R171.reuse, -R154.reuse ;  /* 0x000000ab49997223 */ /* 0x180fe2000001089a */
        /* <DEDUP_REMOVED lines=16> */
[----:B------:R-:W-:Y:S01]  /*5f00*/  FADD.FTZ R125, R124, R125 ;  /* 0x0000007d7c7d7221 */ /* 0x000fe20000010000 */
        /* <DEDUP_REMOVED lines=8> */
[----:B------:R-:W-:Y:S01]  /*5f90*/  FADD.FTZ R134, R134, R125 ;  /* 0x0000007d86867221 */ /* 0x000fe20000010000 */
[----:B------:R-:W-:Y:S01]  /*5fa0*/  FADD.FTZ R133, R133, R132 ;  /* 0x0000008485857221 */ /* 0x000fe20000010000 */
[----:B------:R-:W2:Y:S01]  /*5fb0*/  MUFU.EX2 R93, R93 ;  /* 0x0000005d005d7308 */ /* 0x000ea20000000800 */
[-C--:B------:R-:W-:Y:S01]  /*5fc0*/  FFMA.FTZ R67, R67, R171.reuse, -R178 ;  /* 0x000000ab43437223 */ /* 0x080fe200000108b2 */
[----:B------:R-:W-:Y:S01]  /*5fd0*/  FADD.FTZ R135, R135, R134 ;  /* 0x0000008687877221 */ /* 0x000fe20000010000 */
        /* <DEDUP_REMOVED lines=65> */
[----:B------:R-:W5:Y:S01]  /*63f0*/  LDSM.16.MT88.4 R32, [R137+0x6800] ;  /* 0x006800008920783b */ /* 0x000f620000004200 */
[----:B-1----:R-:W-:Y:S01]  /*6400*/  F2FP.F16.F32.PACK_AB R12, R115, R114 ;  /* 0x00000072730c723e */ /* 0x002fe200000000ff */
[----:B------:R-:W1:Y:S01]  /*6410*/  MUFU.EX2 R79, R79 ;  /* 0x0000004f004f7308 */ /* 0x000e620000000800 */
        /* <DEDUP_REMOVED lines=22> */
[-C--:B------:R-:W-:Y:S01]  /*6580*/  FFMA.FTZ R151, R151, R171.reuse, -R178 ;  /* 0x000000ab97977223 */ /* 0x080fe200000108b2 */
[-C--:B------:R-:W-:Y:S01]  /*6590*/  FFMA.FTZ R170, R170, R171.reuse, -R154 ;  /* 0x000000abaaaa7223 */ /* 0x080fe2000001089a */
[----:B------:R-:W-:Y:S01]  /*65a0*/  MUFU.EX2 R68, R68 ;  /* 0x0000004400447308 */ /* 0x000fe20000000800 */
[----:B------:R-:W-:Y:S01]  /*65b0*/  LDSM.16.MT88.4 R140, [R149+0x8c00] ;  /* 0x008c0000958c783b */ /* 0x000fe20000004200 */
[----:B------:R-:W-:Y:S01]  /*65c0*/  FFMA.FTZ R165, R165, R171, -R178 ;  /* 0x000000aba5a57223 */ /* 0x000fe200000108b2 */
[----:B----4-:R-:W-:Y:S01]  /*65d0*/  HMMA.16816.F32 R28, R12, R16, R28 ;  /* 0x000000100c1c723c */ /* 0x010fe2000000181c */
[----:B------:R-:W3:Y:S01]  /*65e0*/  MUFU.EX2 R69, R69 ;  /* 0x0000004500457308 */ /* 0x000ee20000000800 */
[----:B------:R-:W-:Y:S01]  /*65f0*/  LDSM.16.MT88.4 R132, [R137+0x8c00] ;  /* 0x008c00008984783b */ /* 0x000fe20000004200 */
[----:B------:R-:W-:-:S02]  /*6600*/  ISETP.GE.AND P0, PT, R150, R223, PT ;  /* 0x000000df9600720c */ /* 0x000fc40003f06270 */
[----:B------:R-:W4:Y:S03]  /*6610*/  MUFU.EX2 R71, R71 ;  /* 0x0000004700477308 */ /* 0x000f260000000800 */
        /* <DEDUP_REMOVED lines=8> */
[----:B-1----:R-:W-:Y:S01]  /*66a0*/  F2FP.F16.F32.PACK_AB R15, R79, R78 ;  /* 0x0000004e4f0f723e */ /* 0x002fe200000000ff */
        /* <DEDUP_REMOVED lines=12> */
[----:B------:R-:W1:Y:S01]  /*6770*/  MUFU.EX2 R91, R91 ;  /* 0x0000005b005b7308 */ /* 0x000e620000000800 */
[----:B------:R-:W-:Y:S03]  /*6780*/  LDSM.16.MT88.4 R36, [R149+0x7400] ;  /* 0x007400009524783b */ /* 0x000fe60000004200 */
[----:B------:R-:W-:Y:S03]  /*6790*/  MUFU.EX2 R60, R60 ;  /* 0x0000003c003c7308 */ /* 0x000fe60000000800 */
[C---:B------:R-:W-:Y:S01]  /*67a0*/  HMMA.16816.F32 R28, R12.reuse, R32, R28 ;  /* 0x000000200c1c723c */ /* 0x040fe2000000181c */
[----:B------:R-:W5:Y:S04]  /*67b0*/  MUFU.EX2 R61, R61 ;  /* 0x0000003d003d7308 */ /* 0x000f680000000800 */
[----:B------:R-:W-:Y:S03]  /*67c0*/  MUFU.EX2 R80, R80 ;  /* 0x0000005000507308 */ /* 0x000fe60000000800 */
[----:B------:R-:W-:Y:S01]  /*67d0*/  HMMA.16816.F32 R8, R12, R34, R8 ;  /* 0x000000220c08723c */ /* 0x000fe20000001808 */
[----:B------:R-:W5:Y:S01]  /*67e0*/  LDSM.16.MT88.4 R32, [R149+0x7000] ;  /* 0x007000009520783b */ /* 0x000f620000004200 */
[----:B--2---:R-:W-:Y:S01]  /*67f0*/  F2FP.F16.F32.PACK_AB R12, R99, R98 ;  /* 0x00000062630c723e */ /* 0x004fe200000000ff */
[----:B------:R-:W-:Y:S01]  /*6800*/  MUFU.EX2 R81, R81 ;  /* 0x0000005100517308 */ /* 0x000fe20000000800 */
[----:B------:R-:W-:Y:S01]  /*6810*/  F2FP.F16.F32.PACK_AB R13, R97, R96 ;  /* 0x00000060610d723e */ /* 0x000fe200000000ff */
[----:B------:R-:W-:Y:S01]  /*6820*/  FADD.FTZ R96, R96, R79 ;  /* 0x0000004f60607221 */ /* 0x000fe20000010000 */
[----:B---3--:R-:W-:Y:S01]  /*6830*/  F2FP.F16.F32.PACK_AB R14, R69, R68 ;  /* 0x00000044450e723e */ /* 0x008fe200000000ff */
[----:B------:R-:W-:Y:S01]  /*6840*/  MUFU.EX2 R72, R72 ;  /* 0x0000004800487308 */ /* 0x000fe20000000800 */
[----:B----4-:R-:W-:Y:S01]  /*6850*/  F2FP.F16.F32.PACK_AB R15, R71, R70 ;  /* 0x00000046470f723e */ /* 0x010fe200000000ff */
[----:B------:R-:W-:Y:S01]  /*6860*/  FADD.FTZ R98, R98, R77 ;  /* 0x0000004d62627221 */ /* 0x000fe20000010000 */
[----:B------:R-:W-:Y:S01]  /*6870*/  FADD.FTZ R97, R97, R96 ;  /* 0x0000006061617221 */ /* 0x000fe20000010000 */
[----:B------:R-:W-:Y:S02]  /*6880*/  MUFU.EX2 R82, R82 ;  /* 0x0000005200527308 */ /* 0x000fe40000000800 */
[----:B------:R-:W-:Y:S01]  /*6890*/  FADD.FTZ R99, R99, R98 ;  /* 0x0000006263637221 */ /* 0x000fe20000010000 */
[----:B------:R-:W-:Y:S01]  /*68a0*/  FADD.FTZ R70, R70, R97 ;  /* 0x0000006146467221 */ /* 0x000fe20000010000 */
[----:B------:R-:W-:Y:S01]  /*68b0*/  HMMA.16816.F32 R20, R12, R16, R20 ;  /* 0x000000100c14723c */ /* 0x000fe20000001814 */
[----:B------:R-:W2:Y:S01]  /*68c0*/  MUFU.EX2 R83, R83 ;  /* 0x0000005300537308 */ /* 0x000ea20000000800 */
[----:B------:R-:W-:Y:S01]  /*68d0*/  FADD.FTZ R68, R68, R99 ;  /* 0x0000006344447221 */ /* 0x000fe20000010000 */
[----:B------:R-:W-:-:S02]  /*68e0*/  FADD.FTZ R71, R71, R70 ;  /* 0x0000004647477221 */ /* 0x000fc40000010000 */
[----:B------:R-:W-:Y:S01]  /*68f0*/  MUFU.EX2 R152, R152 ;  /* 0x0000009800987308 */ /* 0x000fe20000000800 */
[----:B------:R-:W-:Y:S01]  /*6900*/  FADD.FTZ R69, R69, R68 ;  /* 0x0000004445457221 */ /* 0x000fe20000010000 */
[-CC-:B------:R-:W-:Y:S01]  /*6910*/  FFMA.FTZ R68, R47, R171.reuse, -R154.reuse ;  /* 0x000000ab2f447223 */ /* 0x180fe2000001089a */
[----:B------:R-:W-:Y:S01]  /*6920*/  HMMA.16816.F32 R4, R12, R18, R4 ;  /* 0x000000120c04723c */ /* 0x000fe20000001804 */
[----:B------:R-:W3:Y:S01]  /*6930*/  LDSM.16.MT88.4 R16, [R137+0x7000] ;  /* 0x007000008910783b */ /* 0x000ee20000004200 */
[----:B------:R-:W4:Y:S01]  /*6940*/  MUFU.EX2 R73, R158 ;  /* 0x0000009e00497308 */ /* 0x000f220000000800 */
[----:B------:R-:W-:-:S03]  /*6950*/  FFMA.FTZ R47, R146, R171, -R154 ;  /* 0x000000ab922f7223 */ /* 0x000fc6000001089a */
[----:B------:R-:W4:Y:S02]  /*6960*/  MUFU.EX2 R153, R153 ;  /* 0x0000009900997308 */ /* 0x000f240000000800 */
[C---:B------:R-:W-:Y:S02]  /*6970*/  HMMA.16816.F32 R28, R12.reuse, R24, R28 ;  /* 0x000000180c1c723c */ /* 0x040fe4000000181c */
[----:B------:R-:W-:Y:S04]  /*6980*/  MUFU.EX2 R50, R50 ;  /* 0x0000003200327308 */ /* 0x000fe80000000800 */
[----:B------:R-:W-:Y:S02]  /*6990*/  MUFU.EX2 R48, R48 ;  /* 0x0000003000307308 */ /* 0x000fe40000000800 */
[----:B------:R-:W-:Y:S01]  /*69a0*/  HMMA.16816.F32 R8, R12, R26, R8 ;  /* 0x0000001a0c08723c */ /* 0x000fe20000001808 */
[----:B-1----:R-:W-:Y:S01]  /*69b0*/  F2FP.F16.F32.PACK_AB R12, R91, R90 ;  /* 0x0000005a5b0c723e */ /* 0x002fe200000000ff */
[----:B------:R-:W1:Y:S01]  /*69c0*/  LDSM.16.MT88.4 R24, [R137+0x7400] ;  /* 0x007400008918783b */ /* 0x000e620000004200 */
[----:B------:R-:W-:Y:S01]  /*69d0*/  F2FP.F16.F32.PACK_AB R13, R89, R88 ;  /* 0x00000058590d723e */ /* 0x000fe200000000ff */
[----:B------:R-:W-:Y:S01]  /*69e0*/  MUFU.EX2 R58, R58 ;  /* 0x0000003a003a7308 */ /* 0x000fe20000000800 */
[----:B-----5:R-:W-:Y:S01]  /*69f0*/  F2FP.F16.F32.PACK_AB R14, R61, R60 ;  /* 0x0000003c3d0e723e */ /* 0x020fe200000000ff */
[----:B------:R-:W-:Y:S01]  /*6a00*/  FADD.FTZ R88, R88, R71 ;  /* 0x0000004758587221 */ /* 0x000fe20000010000 */
[----:B------:R-:W-:Y:S01]  /*6a10*/  F2FP.F16.F32.PACK_AB R15, R63, R62 ;  /* 0x0000003e3f0f723e */ /* 0x000fe200000000ff */
[----:B------:R-:W-:Y:S01]  /*6a20*/  MUFU.EX2 R59, R59 ;  /* 0x0000003b003b7308 */ /* 0x000fe20000000800 */
        /* <DEDUP_REMOVED lines=8> */
[-C--:B------:R-:W-:Y:S01]  /*6ab0*/  FFMA.FTZ R42, R43, R171.reuse, -R154 ;  /* 0x000000ab2b2a7223 */ /* 0x080fe2000001089a */
[----:B------:R-:W-:Y:S01]  /*6ac0*/  FADD.FTZ R70, R62, R89 ;  /* 0x000000593e467221 */ /* 0x000fe20000010000 */
[----:B------:R-:W-:Y:S01]  /*6ad0*/  FADD.FTZ R60, R60, R91 ;  /* 0x0000005b3c3c7221 */ /* 0x000fe20000010000 */
[----:B------:R5:W-:Y:S01]  /*6ae0*/  MUFU.EX2 R43, R65 ;  /* 0x00000041002b7308 */ /* 0x000be20000000800 */
[C---:B------:R-:W-:Y:S01]  /*6af0*/  HMMA.16816.F32 R4, R12.reuse, R34, R4 ;  /* 0x000000220c04723c */ /* 0x040fe20000001804 */
[----:B------:R-:W-:Y:S01]  /*6b00*/  FADD.FTZ R71, R63, R70 ;  /* 0x000000463f477221 */ /* 0x000fe20000010000 */
[----:B------:R-:W-:Y:S01]  /*6b10*/  FADD.FTZ R61, R61, R60 ;  /* 0x0000003c3d3d7221 */ /* 0x000fe20000010000 */
[----:B------:R-:W-:Y:S04]  /*6b20*/  MUFU.EX2 R51, R51 ;  /* 0x0000003300337308 */ /* 0x000fe80000000800 */
[----:B------:R-:W-:Y:S01]  /*6b30*/  MUFU.EX2 R42, R42 ;  /* 0x0000002a002a7308 */ /* 0x000fe20000000800 */
[----:B---3--:R-:W-:Y:S03]  /*6b40*/  HMMA.16816.F32 R28, R12, R16, R28 ;  /* 0x000000100c1c723c */ /* 0x008fe6000000181c */
[----:B------:R3:W-:Y:S01]  /*6b50*/  MUFU.EX2 R69, R68 ;  /* 0x0000004400457308 */ /* 0x0007e20000000800 */
[----:B-----5:R-:W-:-:S03]  /*6b60*/  FFMA.FTZ R65, R57, R171, -R154 ;  /* 0x000000ab39417223 */ /* 0x020fc6000001089a */
[----:B------:R5:W-:Y:S01]  /*6b70*/  MUFU.EX2 R57, R67 ;  /* 0x0000004300397308 */ /* 0x000be20000000800 */
[----:B------:R-:W-:Y:S01]  /*6b80*/  HMMA.16816.F32 R8, R12, R18, R8 ;  /* 0x000000120c08723c */ /* 0x000fe20000001808 */
[----:B--2---:R-:W-:Y:S01]  /*6b90*/  F2FP.F16.F32.PACK_AB R12, R83, R82 ;  /* 0x00000052530c723e */ /* 0x004fe200000000ff */
[----:B------:R-:W2:Y:S01]  /*6ba0*/  LDSM.16.MT88.4 R16, [R149+0x7800] ;  /* 0x007800009510783b */ /* 0x000ea20000004200 */
[----:B------:R-:W-:Y:S01]  /*6bb0*/  F2FP.F16.F32.PACK_AB R13, R81, R80 ;  /* 0x00000050510d723e */ /* 0x000fe200000000ff */
[----:B------:R-:W-:Y:S01]  /*6bc0*/  MUFU.EX2 R65, R65 ;  /* 0x0000004100417308 */ /* 0x000fe20000000800 */
[----:B----4-:R-:W-:Y:S01]  /*6bd0*/  F2FP.F16.F32.PACK_AB R14, R73, R152 ;  /* 0x00000098490e723e */ /* 0x010fe200000000ff */
[----:B------:R-:W-:Y:S01]  /*6be0*/  FADD.FTZ R80, R80, R71 ;  /* 0x0000004750507221 */ /* 0x000fe20000010000 */
[----:B------:R-:W-:Y:S01]  /*6bf0*/  F2FP.F16.F32.PACK_AB R15, R153, R72 ;  /* 0x00000048990f723e */ /* 0x000fe200000000ff */
[----:B------:R-:W-:Y:S01]  /*6c00*/  FADD.FTZ R82, R82, R61 ;  /* 0x0000003d52527221 */ /* 0x000fe20000010000 */
[-C--:B---3--:R-:W-:Y:S01]  /*6c10*/  FFMA.FTZ R68, R147, R171.reuse, -R154 ;  /* 0x000000ab93447223 */ /* 0x088fe2000001089a */
[----:B------:R-:W-:Y:S01]  /*6c20*/  FADD.FTZ R81, R81, R80 ;  /* 0x0000005051517221 */ /* 0x000fe20000010000 */
[----:B------:R-:W-:Y:S01]  /*6c30*/  MUFU.EX2 R46, R46 ;  /* 0x0000002e002e7308 */ /* 0x000fe20000000800 */
[----:B------:R-:W-:Y:S01]  /*6c40*/  FADD.FTZ R83, R83, R82 ;  /* 0x0000005253537221 */ /* 0x000fe20000010000 */
[-C--:B-----5:R-:W-:Y:S01]  /*6c50*/  FFMA.FTZ R67, R162, R171.reuse, -R178 ;  /* 0x000000aba2437223 */ /* 0x0a0fe200000108b2 */
[C---:B------:R-:W-:Y:S01]  /*6c60*/  HMMA.16816.F32 R20, R12.reuse, R36, R20 ;  /* 0x000000240c14723c */ /* 0x040fe20000001814 */
[----:B------:R3:W4:Y:S01]  /*6c70*/  MUFU.EX2 R37, R32 ;  /* 0x0000002000257308 */ /* 0x0007220000000800 */
[-C--:B------:R-:W-:Y:S01]  /*6c80*/  FFMA.FTZ R36, R64, R171.reuse, -R154 ;  /* 0x000000ab40247223 */ /* 0x080fe2000001089a */
[-CC-:B------:R-:W-:Y:S01]  /*6c90*/  FFMA.FTZ R64, R49, R171.reuse, -R178.reuse ;  /* 0x000000ab31407223 */ /* 0x180fe200000108b2 */
[-C--:B------:R-:W-:Y:S01]  /*6ca0*/  FFMA.FTZ R49, R75, R171.reuse, -R178 ;  /* 0x000000ab4b317223 */ /* 0x080fe200000108b2 */
[-C--:B------:R-:W-:Y:S01]  /*6cb0*/  FFMA.FTZ R75, R53, R171.reuse, -R154 ;  /* 0x000000ab354b7223 */ /* 0x080fe2000001089a */
[----:B------:R-:W-:Y:S01]  /*6cc0*/  MUFU.EX2 R67, R67 ;  /* 0x0000004300437308 */ /* 0x000fe20000000800 */
[----:B------:R-:W-:Y:S01]  /*6cd0*/  FADD.FTZ R72, R72, R81 ;  /* 0x0000005148487221 */ /* 0x000fe20000010000 */
[C---:B------:R-:W-:Y:S01]  /*6ce0*/  HMMA.16816.F32 R4, R12.reuse, R38, R4 ;  /* 0x000000260c04723c */ /* 0x040fe20000001804 */
[-CC-:B------:R-:W-:Y:S01]  /*6cf0*/  FFMA.FTZ R38, R74, R171.reuse, -R178.reuse ;  /* 0x000000ab4a267223 */ /* 0x180fe200000108b2 */
[----:B------:R-:W-:Y:S01]  /*6d00*/  MUFU.EX2 R36, R36 ;  /* 0x0000002400247308 */ /* 0x000fe20000000800 */
[-C--:B------:R-:W-:Y:S01]  /*6d10*/  FFMA.FTZ R74, R40, R171.reuse, -R178 ;  /* 0x000000ab284a7223 */ /* 0x080fe200000108b2 */
[----:B------:R-:W-:Y:S01]  /*6d20*/  FADD.FTZ R152, R152, R83 ;  /* 0x0000005398987221 */ /* 0x000fe20000010000 */
[----:B------:R-:W-:Y:S01]  /*6d30*/  FADD.FTZ R153, R153, R72 ;  /* 0x0000004899997221 */ /* 0x000fe20000010000 */
[----:B------:R-:W5:Y:S01]  /*6d40*/  MUFU.EX2 R39, R64 ;  /* 0x0000004000277308 */ /* 0x000f620000000800 */
[----:B---3--:R-:W3:Y:S01]  /*6d50*/  LDSM.16.MT88.4 R32, [R137+0x7800] ;  /* 0x007800008920783b */ /* 0x008ee20000004200 */
[C---:B-1----:R-:W-:Y:S01]  /*6d60*/  HMMA.16816.F32 R28, R12.reuse, R24, R28 ;  /* 0x000000180c1c723c */ /* 0x042fe2000000181c */
[----:B------:R-:W-:Y:S01]  /*6d70*/  FADD.FTZ R73, R73, R152 ;  /* 0x0000009849497221 */ /* 0x000fe20000010000 */
[----:B------:R-:W-:Y:S04]  /*6d80*/  MUFU.EX2 R38, R38 ;  /* 0x0000002600267308 */ /* 0x000fe80000000800 */
[----:B------:R-:W1:Y:S02]  /*6d90*/  MUFU.EX2 R49, R49 ;  /* 0x0000003100317308 */ /* 0x000e640000000800 */
[----:B------:R-:W-:Y:S01]  /*6da0*/  HMMA.16816.F32 R8, R12, R26, R8 ;  /* 0x0000001a0c08723c */ /* 0x000fe20000001808 */
[----:B------:R-:W3:Y:S01]  /*6db0*/  LDSM.16.MT88.4 R24, [R149+0x7c00] ;  /* 0x007c00009518783b */ /* 0x000ee20000004200 */
[----:B----4-:R-:W-:Y:S01]  /*6dc0*/  F2FP.F16.F32.PACK_AB R13, R37, R50 ;  /* 0x00000032250d723e */ /* 0x010fe200000000ff */
[----:B------:R-:W-:Y:S01]  /*6dd0*/  MUFU.EX2 R53, R157 ;  /* 0x0000009d00357308 */ /* 0x000fe20000000800 */
[----:B-----5:R-:W-:Y:S01]  /*6de0*/  F2FP.F16.F32.PACK_AB R12, R39, R48 ;  /* 0x00000030270c723e */ /* 0x020fe200000000ff */
[-C--:B------:R-:W-:Y:S01]  /*6df0*/  FFMA.FTZ R64, R56, R171.reuse, -R154 ;  /* 0x000000ab38407223 */ /* 0x080fe2000001089a */
[----:B------:R-:W-:Y:S01]  /*6e00*/  F2FP.F16.F32.PACK_AB R15, R51, R36 ;  /* 0x00000024330f723e */ /* 0x000fe200000000ff */
[----:B------:R-:W-:Y:S01]  /*6e10*/  FFMA.FTZ R56, R41, R171, -R178 ;  /* 0x000000ab29387223 */ /* 0x000fe200000108b2 */
[----:B------:R-:W-:Y:S01]  /*6e20*/  MUFU.EX2 R75, R75 ;  /* 0x0000004b004b7308 */ /* 0x000fe20000000800 */
[----:B------:R-:W-:Y:S01]  /*6e30*/  FADD.FTZ R50, R50, R153 ;  /* 0x0000009932327221 */ /* 0x000fe20000010000 */
[----:B------:R-:W-:Y:S01]  /*6e40*/  FADD.FTZ R48, R48, R73 ;  /* 0x0000004930307221 */ /* 0x000fe20000010000 */
[----:B-1----:R-:W-:Y:S01]  /*6e50*/  F2FP.F16.F32.PACK_AB R14, R49, R38 ;  /* 0x00000026310e723e */ /* 0x002fe200000000ff */
[----:B------:R-:W-:Y:S01]  /*6e60*/  MUFU.EX2 R40, R64 ;  /* 0x0000004000287308 */ /* 0x000fe20000000800 */
[----:B------:R-:W-:Y:S01]  /*6e70*/  FADD.FTZ R37, R37, R50 ;  /* 0x0000003225257221 */ /* 0x000fe20000010000 */
[----:B------:R-:W-:-:S02]  /*6e80*/  FADD.FTZ R39, R39, R48 ;  /* 0x0000003027277221 */ /* 0x000fc40000010000 */
[----:B------:R1:W-:Y:S01]  /*6e90*/  MUFU.EX2 R41, R74 ;  /* 0x0000004a00297308 */ /* 0x0003e20000000800 */
[----:B------:R-:W-:Y:S01]  /*6ea0*/  FADD.FTZ R36, R36, R37 ;  /* 0x0000002524247221 */ /* 0x000fe20000010000 */
[C---:B--2---:R-:W-:Y:S01]  /*6eb0*/  HMMA.16816.F32 R20, R12.reuse, R16, R20 ;  /* 0x000000100c14723c */ /* 0x044fe20000001814 */
[----:B------:R-:W-:Y:S01]  /*6ec0*/  FADD.FTZ R38, R38, R39 ;  /* 0x0000002726267221 */ /* 0x000fe20000010000 */
[----:B------:R-:W2:Y:S01]  /*6ed0*/  MUFU.EX2 R56, R56 ;  /* 0x0000003800387308 */ /* 0x000ea20000000800 */
[-C--:B------:R-:W-:Y:S01]  /*6ee0*/  FFMA.FTZ R37, R163, R171.reuse, -R154 ;  /* 0x000000aba3257223 */ /* 0x080fe2000001089a */
[-C--:B------:R-:W-:Y:S01]  /*6ef0*/  FFMA.FTZ R39, R172, R171.reuse, -R178 ;  /* 0x000000abac277223 */ /* 0x080fe200000108b2 */
[----:B------:R-:W-:Y:S01]  /*6f00*/  FADD.FTZ R38, R49, R38 ;  /* 0x0000002631267221 */ /* 0x000fe20000010000 */
[----:B------:R4:W5:Y:S02]  /*6f10*/  MUFU.EX2 R64, R66 ;  /* 0x0000004200407308 */ /* 0x0009640000000800 */
[----:B------:R-:W-:Y:S01]  /*6f20*/  HMMA.16816.F32 R4, R12, R18, R4 ;  /* 0x000000120c04723c */ /* 0x000fe20000001804 */
[----:B------:R-:W5:Y:S01]  /*6f30*/  LDSM.16.MT88.4 R16, [R137+0x7c00] ;  /* 0x007c00008910783b */ /* 0x000f620000004200 */
[----:B------:R-:W-:Y:S01]  /*6f40*/  MUFU.EX2 R47, R47 ;  /* 0x0000002f002f7308 */ /* 0x000fe20000000800 */
[----:B-1----:R-:W-:-:S03]  /*6f50*/  FFMA.FTZ R74, R164, R171, -R178 ;  /* 0x000000aba44a7223 */ /* 0x002fc600000108b2 */
[----:B------:R-:W-:Y:S02]  /*6f60*/  MUFU.EX2 R62, R144 ;  /* 0x00000090003e7308 */ /* 0x000fe40000000800 */
[C---:B---3--:R-:W-:Y:S01]  /*6f70*/  HMMA.16816.F32 R28, R12.reuse, R32, R28 ;  /* 0x000000200c1c723c */ /* 0x048fe2000000181c */
[----:B--2---:R-:W-:Y:S01]  /*6f80*/  F2FP.F16.F32.PACK_AB R32, R56, R41 ;  /* 0x000000293820723e */ /* 0x004fe200000000ff */
[----:B------:R-:W-:Y:S01]  /*6f90*/  MUFU.EX2 R74, R74 ;  /* 0x0000004a004a7308 */ /* 0x000fe20000000800 */
[----:B------:R-:W-:Y:S01]  /*6fa0*/  F2FP.F16.F32.PACK_AB R33, R42, R43 ;  /* 0x0000002b2a21723e */ /* 0x000fe200000000ff */
[----:B----4-:R-:W-:Y:S02]  /*6fb0*/  FFMA.FTZ R66, R155, R171, -R178 ;  /* 0x000000ab9b427223 */ /* 0x010fe400000108b2 */
[----:B------:R-:W-:Y:S02]  /*6fc0*/  MUFU.EX2 R63, R145 ;  /* 0x00000091003f7308 */ /* 0x000fe40000000800 */
[----:B------:R-:W-:Y:S01]  /*6fd0*/  HMMA.16816.F32 R8, R12, R34, R8 ;  /* 0x000000220c08723c */ /* 0x000fe20000001808 */
[----:B------:R-:W1:Y:S01]  /*6fe0*/  LDSM.16.MT88.4 R12, [R149+0x8000] ;  /* 0x00800000950c783b */ /* 0x000e620000004200 */
[----:B-----5:R-:W-:Y:S01]  /*6ff0*/  F2FP.F16.F32.PACK_AB R34, R57, R64 ;  /* 0x000000403922723e */ /* 0x020fe200000000ff */
[----:B------:R-:W2:Y:S01]  /*7000*/  MUFU.EX2 R66, R66 ;  /* 0x0000004200427308 */ /* 0x000ea20000000800 */
[----:B------:R-:W-:-:S03]  /*7010*/  F2FP.F16.F32.PACK_AB R35, R65, R40 ;  /* 0x000000284123723e */ /* 0x000fc600000000ff */
[----:B------:R-:W-:Y:S04]  /*7020*/  MUFU.EX2 R60, R156 ;  /* 0x0000009c003c7308 */ /* 0x000fe80000000800 */
[C---:B------:R-:W-:Y:S01]  /*7030*/  HMMA.16816.F32 R20, R32.reuse, R24, R20 ;  /* 0x000000182014723c */ /* 0x040fe20000001814 */
[----:B------:R-:W-:Y:S04]  /*7040*/  MUFU.EX2 R61, R151 ;  /* 0x00000097003d7308 */ /* 0x000fe80000000800 */
[----:B------:R-:W-:Y:S03]  /*7050*/  MUFU.EX2 R68, R68 ;  /* 0x0000004400447308 */ /* 0x000fe60000000800 */
[C---:B------:R-:W-:Y:S01]  /*7060*/  HMMA.16816.F32 R4, R32.reuse, R26, R4 ;  /* 0x0000001a2004723c */ /* 0x040fe20000001804 */
[----:B------:R-:W3:Y:S01]  /*7070*/  LDSM.16.MT88.4 R24, [R137+0x8000] ;  /* 0x008000008918783b */ /* 0x000ee20000004200 */
[----:B------:R-:W-:Y:S04]  /*7080*/  MUFU.EX2 R37, R37 ;  /* 0x0000002500257308 */ /* 0x000fe80000000800 */
[----:B------:R-:W-:Y:S02]  /*7090*/  MUFU.EX2 R39, R39 ;  /* 0x0000002700277308 */ /* 0x000fe40000000800 */
[----:B------:R-:W-:Y:S01]  /*70a0*/  HMMA.16816.F32 R28, R32, R16, R28 ;  /* 0x00000010201c723c */ /* 0x000fe2000000181c */
[----:B--2---:R-:W-:-:S02]  /*70b0*/  F2FP.F16.F32.PACK_AB R16, R66, R67 ;  /* 0x000000434210723e */ /* 0x004fc400000000ff */
[----:B------:R-:W-:-:S05]  /*70c0*/  F2FP.F16.F32.PACK_AB R17, R59, R58 ;  /* 0x0000003a3b11723e */ /* 0x000fca00000000ff */
[----:B------:R-:W-:Y:S01]  /*70d0*/  HMMA.16816.F32 R8, R32, R18, R8 ;  /* 0x000000122008723c */ /* 0x000fe20000001808 */
[----:B------:R-:W-:Y:S01]  /*70e0*/  F2FP.F16.F32.PACK_AB R18, R53, R74 ;  /* 0x0000004a3512723e */ /* 0x000fe200000000ff */
[-CC-:B------:R-:W-:Y:S01]  /*70f0*/  FFMA.FTZ R34, R54, R171.reuse, -R154.reuse ;  /* 0x000000ab36227223 */ /* 0x180fe2000001089a */
[----:B------:R-:W-:Y:S01]  /*7100*/  F2FP.F16.F32.PACK_AB R19, R75, R52 ;  /* 0x000000344b13723e */ /* 0x000fe200000000ff */
[-CC-:B------:R-:W-:Y:S01]  /*7110*/  FFMA.FTZ R33, R55, R171.reuse, -R154.reuse ;  /* 0x000000ab37217223 */ /* 0x180fe2000001089a */
[-C--:B------:R-:W-:Y:S01]  /*7120*/  FFMA.FTZ R32, R44, R171.reuse, -R154 ;  /* 0x000000ab2c207223 */ /* 0x080fe2000001089a */
[-CC-:B------:R-:W-:Y:S01]  /*7130*/  FFMA.FTZ R35, R166, R171.reuse, -R178.reuse ;  /* 0x000000aba6237223 */ /* 0x180fe200000108b2 */
[-CC-:B------:R-:W-:Y:S01]  /*7140*/  FFMA.FTZ R54, R159, R171.reuse, -R178.reuse ;  /* 0x000000ab9f367223 */ /* 0x180fe200000108b2 */
[-C--:B------:R-:W-:Y:S01]  /*7150*/  FFMA.FTZ R44, R168, R171.reuse, -R178 ;  /* 0x000000aba82c7223 */ /* 0x080fe200000108b2 */
[----:B------:R-:W-:Y:S01]  /*7160*/  FFMA.FTZ R55, R45, R171, -R154 ;  /* 0x000000ab2d377223 */ /* 0x000fe2000001089a */
[C---:B-1----:R-:W-:Y:S01]  /*7170*/  HMMA.16816.F32 R20, R16.reuse, R12, R20 ;  /* 0x0000000c1014723c */ /* 0x042fe20000001814 */
[----:B------:R-:W-:Y:S04]  /*7180*/  MUFU.EX2 R34, R34 ;  /* 0x0000002200227308 */ /* 0x000fe80000000800 */
[----:B------:R-:W1:Y:S03]  /*7190*/  MUFU.EX2 R33, R33 ;  /* 0x0000002100217308 */ /* 0x000e660000000800 */
[C---:B------:R-:W-:Y:S01]  /*71a0*/  HMMA.16816.F32 R4, R16.reuse, R14, R4 ;  /* 0x0000000e1004723c */ /* 0x040fe20000001804 */
[----:B------:R-:W2:Y:S01]  /*71b0*/  LDSM.16.MT88.4 R12, [R149+0x8400] ;  /* 0x00840000950c783b */ /* 0x000ea20000004200 */
[----:B------:R-:W-:Y:S04]  /*71c0*/  MUFU.EX2 R32, R32 ;  /* 0x0000002000207308 */ /* 0x000fe80000000800 */
[----:B------:R-:W-:Y:S02]  /*71d0*/  MUFU.EX2 R35, R35 ;  /* 0x0000002300237308 */ /* 0x000fe40000000800 */
[C---:B---3--:R-:W-:Y:S02]  /*71e0*/  HMMA.16816.F32 R28, R16.reuse, R24, R28 ;  /* 0x00000018101c723c */ /* 0x048fe4000000181c */
[----:B------:R-:W3:Y:S04]  /*71f0*/  MUFU.EX2 R54, R54 ;  /* 0x0000003600367308 */ /* 0x000ee80000000800 */
[----:B------:R-:W-:Y:S02]  /*7200*/  MUFU.EX2 R44, R44 ;  /* 0x0000002c002c7308 */ /* 0x000fe40000000800 */
[----:B------:R-:W-:Y:S01]  /*7210*/  HMMA.16816.F32 R8, R16, R26, R8 ;  /* 0x0000001a1008723c */ /* 0x000fe20000001808 */
[----:B------:R-:W4:Y:S01]  /*7220*/  LDSM.16.MT88.4 R24, [R137+0x8400] ;  /* 0x008400008918783b */ /* 0x000f220000004200 */
[----:B------:R-:W5:Y:S01]  /*7230*/  MUFU.EX2 R45, R161 ;  /* 0x000000a1002d7308 */ /* 0x000f620000000800 */
[----:B-1----:R-:W-:-:S03]  /*7240*/  F2FP.F16.F32.PACK_AB R17, R33, R34 ;  /* 0x000000222111723e */ /* 0x002fc600000000ff */
[----:B------:R-:W1:Y:S01]  /*7250*/  MUFU.EX2 R55, R55 ;  /* 0x0000003700377308 */ /* 0x000e620000000800 */
[----:B---3--:R-:W-:Y:S02]  /*7260*/  F2FP.F16.F32.PACK_AB R16, R54, R35 ;  /* 0x000000233610723e */ /* 0x008fe400000000ff */
[----:B-----5:R-:W-:Y:S02]  /*7270*/  F2FP.F16.F32.PACK_AB R18, R45, R44 ;  /* 0x0000002c2d12723e */ /* 0x020fe400000000ff */
[----:B-1----:R-:W-:-:S07]  /*7280*/  F2FP.F16.F32.PACK_AB R19, R55, R32 ;  /* 0x000000203713723e */ /* 0x002fce00000000ff */
[C---:B--2---:R-:W-:Y:S08]  /*7290*/  HMMA.16816.F32 R20, R16.reuse, R12, R20 ;  /* 0x0000000c1014723c */ /* 0x044ff00000001814 */
[C---:B------:R-:W-:Y:S01]  /*72a0*/  HMMA.16816.F32 R4, R16.reuse, R14, R4 ;  /* 0x0000000e1004723c */ /* 0x040fe20000001804 */
[----:B------:R-:W1:Y:S07]  /*72b0*/  LDSM.16.MT88.4 R12, [R149+0x8800] ;  /* 0x00880000950c783b */ /* 0x000e6e0000004200 */
[----:B----4-:R-:W-:Y:S01]  /*72c0*/  HMMA.16816.F32 R28, R16, R24, R28 ;  /* 0x00000018101c723c */ /* 0x010fe2000000181c */
[----:B------:R-:W-:-:S02]  /*72d0*/  F2FP.F16.F32.PACK_AB R24, R63, R62 ;  /* 0x0000003e3f18723e */ /* 0x000fc400000000ff */
[----:B------:R-:W-:-:S05]  /*72e0*/  F2FP.F16.F32.PACK_AB R25, R69, R46 ;  /* 0x0000002e4519723e */ /* 0x000fca00000000ff */
[----:B------:R-:W-:Y:S01]  /*72f0*/  HMMA.16816.F32 R8, R16, R26, R8 ;  /* 0x0000001a1008723c */ /* 0x000fe20000001808 */
[----:B------:R-:W2:Y:S01]  /*7300*/  LDSM.16.MT88.4 R16, [R137+0x8800] ;  /* 0x008800008910783b */ /* 0x000ea20000004200 */
[----:B------:R-:W-:Y:S02]  /*7310*/  F2FP.F16.F32.PACK_AB R26, R61, R60 ;  /* 0x0000003c3d1a723e */ /* 0x000fe400000000ff */
[----:B------:R-:W-:-:S07]  /*7320*/  F2FP.F16.F32.PACK_AB R27, R68, R47 ;  /* 0x0000002f441b723e */ /* 0x000fce00000000ff */
[C---:B-1----:R-:W-:Y:S01]  /*7330*/  HMMA.16816.F32 R20, R24.reuse, R12, R20 ;  /* 0x0000000c1814723c */ /* 0x042fe20000001814 */
[----:B------:R-:W-:Y:S02]  /*7340*/  FADD.FTZ R12, R51, R36 ;  /* 0x00000024330c7221 */ /* 0x000fe40000010000 */
[----:B------:R-:W1:Y:S02]  /*7350*/  MUFU.EX2 R36, R170 ;  /* 0x000000aa00247308 */ /* 0x000e640000000800 */
[----:B------:R-:W-:Y:S01]  /*7360*/  FADD.FTZ R13, R43, R12 ;  /* 0x0000000c2b0d7221 */ /* 0x000fe20000010000 */
[----:B------:R-:W-:Y:S01]  /*7370*/  FADD.FTZ R43, R41, R38 ;  /* 0x00000026292b7221 */ /* 0x000fe20000010000 */
[-C--:B------:R-:W-:Y:S01]  /*7380*/  FFMA.FTZ R38, R174, R171.reuse, -R154 ;  /* 0x000000abae267223 */ /* 0x080fe2000001089a */
[-CC-:B------:R-:W-:Y:S01]  /*7390*/  FFMA.FTZ R41, R176, R171.reuse, -R178.reuse ;  /* 0x000000abb0297223 */ /* 0x180fe200000108b2 */
[----:B------:R-:W-:Y:S01]  /*73a0*/  FADD.FTZ R13, R42, R13 ;  /* 0x0000000d2a0d7221 */ /* 0x000fe20000010000 */
[----:B------:R-:W-:Y:S01]  /*73b0*/  FADD.FTZ R43, R56, R43 ;  /* 0x0000002b382b7221 */ /* 0x000fe20000010000 */
[-C--:B------:R-:W-:Y:S01]  /*73c0*/  FFMA.FTZ R42, R169, R171.reuse, -R178 ;  /* 0x000000aba92a7223 */ /* 0x080fe200000108b2 */
[----:B------:R-:W-:Y:S01]  /*73d0*/  FFMA.FTZ R154, R167, R171, -R154 ;  /* 0x000000aba79a7223 */ /* 0x000fe2000001089a */
[----:B------:R-:W-:Y:S01]  /*73e0*/  FADD.FTZ R12, R40, R13 ;  /* 0x0000000d280c7221 */ /* 0x000fe20000010000 */
[----:B------:R-:W-:Y:S01]  /*73f0*/  FADD.FTZ R64, R64, R43 ;  /* 0x0000002b40407221 */ /* 0x000fe20000010000 */
[----:B------:R-:W-:Y:S01]  /*7400*/  MUFU.EX2 R38, R38 ;  /* 0x0000002600267308 */ /* 0x000fe20000000800 */
[C---:B--2---:R-:W-:Y:S01]  /*7410*/  HMMA.16816.F32 R28, R24.reuse, R16, R28 ;  /* 0x00000010181c723c */ /* 0x044fe2000000181c */
[----:B------:R-:W-:Y:S01]  /*7420*/  FADD.FTZ R65, R65, R12 ;  /* 0x0000000c41417221 */ /* 0x000fe20000010000 */
[----:B------:R-:W-:Y:S01]  /*7430*/  FADD.FTZ R64, R57, R64 ;  /* 0x0000004039407221 */ /* 0x000fe20000010000 */
[----:B------:R-:W2:Y:S01]  /*7440*/  MUFU.EX2 R40, R165 ;  /* 0x000000a500287308 */ /* 0x000ea20000000800 */
[----:B-1----:R-:W-:Y:S01]  /*7450*/  F2FP.F16.F32.PACK_AB R13, R37, R36 ;  /* 0x00000024250d723e */ /* 0x002fe200000000ff */
[----:B------:R-:W-:Y:S01]  /*7460*/  FADD.FTZ R58, R58, R65 ;  /* 0x000000413a3a7221 */ /* 0x000fe20000010000 */
[----:B------:R-:W-:Y:S01]  /*7470*/  FADD.FTZ R67, R67, R64 ;  /* 0x0000004043437221 */ /* 0x000fe20000010000 */
[----:B------:R-:W-:Y:S01]  /*7480*/  MUFU.EX2 R41, R41 ;  /* 0x0000002900297308 */ /* 0x000fe20000000800 */
[C---:B------:R-:W-:Y:S01]  /*7490*/  HMMA.16816.F32 R4, R24.reuse, R14, R4 ;  /* 0x0000000e1804723c */ /* 0x040fe20000001804 */
[----:B------:R-:W-:Y:S01]  /*74a0*/  FADD.FTZ R59, R59, R58 ;  /* 0x0000003a3b3b7221 */ /* 0x000fe20000010000 */
[----:B------:R-:W-:Y:S01]  /*74b0*/  FADD.FTZ R67, R66, R67 ;  /* 0x0000004342437221 */ /* 0x000fe20000010000 */
[----:B------:R-:W1:Y:S02]  /*74c0*/  MUFU.EX2 R42, R42 ;  /* 0x0000002a002a7308 */ /* 0x000e640000000800 */
[----:B------:R-:W-:Y:S01]  /*74d0*/  FADD.FTZ R52, R52, R59 ;  /* 0x0000003b34347221 */ /* 0x000fe20000010000 */
[----:B------:R-:W-:Y:S01]  /*74e0*/  FADD.FTZ R74, R74, R67 ;  /* 0x000000434a4a7221 */ /* 0x000fe20000010000 */
[----:B------:R-:W3:Y:S01]  /*74f0*/  MUFU.EX2 R17, R154 ;  /* 0x0000009a00117308 */ /* 0x000ee20000000800 */
[----:B------:R-:W-:Y:S01]  /*7500*/  HMMA.16816.F32 R8, R24, R18, R8 ;  /* 0x000000121808723c */ /* 0x000fe20000001808 */
[----:B------:R-:W-:Y:S01]  /*7510*/  FADD.FTZ R75, R75, R52 ;  /* 0x000000344b4b7221 */ /* 0x000fe20000010000 */
[----:B------:R-:W-:Y:S01]  /*7520*/  FADD.FTZ R74, R53, R74 ;  /* 0x0000004a354a7221 */ /* 0x000fe20000010000 */
[----:B--2---:R-:W-:-:S02]  /*7530*/  F2FP.F16.F32.PACK_AB R12, R40, R39 ;  /* 0x00000027280c723e */ /* 0x004fc400000000ff */
[----:B------:R-:W-:Y:S01]  /*7540*/  FADD.FTZ R34, R34, R75 ;  /* 0x0000004b22227221 */ /* 0x000fe20000010000 */
[----:B------:R-:W-:-:S03]  /*7550*/  FADD.FTZ R19, R35, R74 ;  /* 0x0000004a23137221 */ /* 0x000fc60000010000 */
[----:B------:R-:W-:Y:S01]  /*7560*/  FADD.FTZ R33, R33, R34 ;  /* 0x0000002221217221 */ /* 0x000fe20000010000 */
[----:B------:R-:W-:Y:S01]  /*7570*/  FADD.FTZ R19, R54, R19 ;  /* 0x0000001336137221 */ /* 0x000fe20000010000 */
[----:B-1----:R-:W-:Y:S02]  /*7580*/  F2FP.F16.F32.PACK_AB R14, R42, R41 ;  /* 0x000000292a0e723e */ /* 0x002fe400000000ff */
[----:B---3--:R-:W-:Y:S01]  /*7590*/  F2FP.F16.F32.PACK_AB R15, R17, R38 ;  /* 0x00000026110f723e */ /* 0x008fe200000000ff */
[----:B------:R-:W-:Y:S01]  /*75a0*/  FADD.FTZ R32, R32, R33 ;  /* 0x0000002120207221 */ /* 0x000fe20000010000 */
[----:B------:R-:W-:-:S03]  /*75b0*/  FADD.FTZ R44, R44, R19 ;  /* 0x000000132c2c7221 */ /* 0x000fc60000010000 */
[----:B------:R-:W-:Y:S01]  /*75c0*/  FADD.FTZ R55, R55, R32 ;  /* 0x0000002037377221 */ /* 0x000fe20000010000 */
[----:B------:R-:W-:Y:S01]  /*75d0*/  FADD.FTZ R45, R45, R44 ;  /* 0x0000002c2d2d7221 */ /* 0x000fe20000010000 */
[----:B------:R-:W-:Y:S03]  /*75e0*/  HMMA.16816.F32 R144, R12, R140, R20 ;  /* 0x0000008c0c90723c */ /* 0x000fe60000001814 */
[----:B------:R-:W-:-:S04]  /*75f0*/  FADD.FTZ R62, R62, R45 ;  /* 0x0000002d3e3e7221 */ /* 0x000fc80000010000 */
[----:B------:R-:W-:Y:S01]  /*7600*/  FADD.FTZ R63, R63, R62 ;  /* 0x0000003e3f3f7221 */ /* 0x000fe20000010000 */
        /* <DEDUP_REMOVED lines=19> */
[----:B------:R-:W-:Y:S02]  /*7740*/  IMAD.MOV.U32 R153, RZ, RZ, R0 ;  /* 0x000000ffff997224 */ /* 0x000fe400078e0000 */
[----:B------:R-:W-:Y:S01]  /*7750*/  IMAD.MOV.U32 R151, RZ, RZ, R148 ;  /* 0x000000ffff977224 */ /* 0x000fe200078e0094 */
[----:B------:R-:W-:-:S13]  /*7760*/  ISETP.NE.AND.EX P3, PT, R241, RZ, PT, P3 ;  /* 0x000000fff100720c */ /* 0x000fda0003f65330 */
.L_x_1182:
        /* <DEDUP_REMOVED lines=17> */
[----:B------:R-:W-:Y:S01]  /*7880*/  VIADD R6, R236, 0xffffff00 ;  /* 0xffffff00ec067836 */ /* 0x000fe20000000000 */
[----:B------:R-:W2:Y:S01]  /*7890*/  LD.E R11, desc[UR4][R2.64+0x170] ;  /* 0x00017004020b7980 */ /* 0x000ea2000c101900 */
[----:B------:R-:W-:Y:S02]  /*78a0*/  IABS R7, R236 ;  /* 0x000000ec00077213 */ /* 0x000fe40000000000 */
[-C--:B--2---:R-:W-:Y:S02]  /*78b0*/  IABS R10, R11.reuse ;  /* 0x0000000b000a7213 */ /* 0x084fe40000000000 */
[-C--:B------:R-:W-:Y:S02]  /*78c0*/  IABS R8, R11.reuse ;  /* 0x0000000b00087213 */ /* 0x080fe40000000000 */
[----:B------:R-:W1:Y:S02]  /*78d0*/  I2F.RP R9, R10 ;  /* 0x0000000a00097306 */ /* 0x000e640000209400 */
[----:B------:R-:W-:Y:S08]  /*78e0*/  IADD3 R8, PT, PT, RZ, -R8, RZ ;  /* 0x80000008ff087210 */ /* 0x000ff00007ffe0ff */
[----:B-1----:R-:W1:Y:S02]  /*78f0*/  MUFU.RCP R5, R9 ;  /* 0x0000000900057308 */ /* 0x002e640000001000 */
[----:B-1----:R-:W-:Y:S08]  /*7900*/  VIADD R14, R5, 0xffffffe ;  /* 0x0ffffffe050e7836 */ /* 0x002ff00000000000 */
        /* <DEDUP_REMOVED lines=22> */
[-C--:B------:R-:W-:Y:S04]  /*7a70*/  LOP3.LUT R5, R236, R11.reuse, RZ, 0x3c, !PT ;  /* 0x0000000bec057212 */ /* 0x080fe800078e3cff */
[----:B------:R-:W-:Y:S02]  /*7a80*/  ISETP.GE.AND P1, PT, R5, RZ, PT ;  /* 0x000000ff0500720c */ /* 0x000fe40003f26270 */
[----:B------:R-:W-:Y:S03]  /*7a90*/  LOP3.LUT R5, RZ, R11, RZ, 0x33, !PT ;  /* 0x0000000bff057212 */ /* 0x000fe600078e33ff */
[----:B------:R-:W-:Y:S02]  /*7aa0*/  @P5 VIADD R9, R9, 0x1 ;  /* 0x0000000109095836 */ /* 0x000fe40000000000 */
[----:B------:R-:W-:Y:S02]  /*7ab0*/  @P6 VIADD R12, R12, 0x1 ;  /* 0x000000010c0c6836 */ /* 0x000fe40000000000 */
[----:B------:R-:W-:Y:S04]  /*7ac0*/  @!P0 IMAD.MOV R9, RZ, RZ, -R9 ;  /* 0x000000ffff098224 */ /* 0x000fe800078e0a09 */
[----:B------:R-:W-:Y:S02]  /*7ad0*/  @!P1 IADD3 R12, PT, PT, -R12, RZ, RZ ;  /* 0x000000ff0c0c9210 */ /* 0x000fe40007ffe1ff */
[C---:B------:R-:W-:Y:S02]  /*7ae0*/  SEL R7, R5.reuse, R9, !P4 ;  /* 0x0000000905077207 */ /* 0x040fe40006000000 */
[----:B------:R-:W-:Y:S02]  /*7af0*/  SEL R5, R5, R12, !P4 ;  /* 0x0000000c05057207 */ /* 0x000fe40006000000 */
[-C--:B------:R-:W-:Y:S01]  /*7b00*/  LEA R18, P1, R7, R238.reuse, 0x2 ;  /* 0x000000ee07127211 */ /* 0x080fe200078210ff */
[----:B------:R-:W3:Y:S01]  /*7b10*/  LD.E.64 R12, desc[UR4][R2.64+0x40] ;  /* 0x00004004020c7980 */ /* 0x000ee2000c101b00 */
        /* <DEDUP_REMOVED lines=8> */
[-C--:B---3--:R-:W-:Y:S02]  /*7ba0*/  IMAD R5, R13, R7.reuse, RZ ;  /* 0x000000070d057224 */ /* 0x088fe400078e02ff */
[C---:B------:R-:W-:Y:S04]  /*7bb0*/  IMAD.WIDE.U32 R10, R12.reuse, R7, RZ ;  /* 0x000000070c0a7225 */ /* 0x040fe800078e00ff */
[----:B------:R-:W-:Y:S05]  /*7bc0*/  IMAD R5, R12, R6, R5 ;  /* 0x000000060c057224 */ /* 0x000fea00078e0205 */
[----:B------:R-:W-:Y:S01]  /*7bd0*/  IADD3 R11, PT, PT, R11, R5, RZ ;  /* 0x000000050b0b7210 */ /* 0x000fe20007ffe0ff */
[----:B----4-:R-:W-:Y:S04]  /*7be0*/  IMAD.IADD R9, R9, 0x1, -R8 ;  /* 0x0000000109097824 */ /* 0x010fe800078e0a08 */
[----:B--2---:R-:W-:Y:S01]  /*7bf0*/  IMAD R5, R15, R9, RZ ;  /* 0x000000090f057224 */ /* 0x004fe200078e02ff */
[----:B------:R-:W-:Y:S01]  /*7c00*/  SHF.R.S32.HI R6, RZ, 0x1f, R9 ;  /* 0x0000001fff067819 */ /* 0x000fe20000011409 */
[----:B------:R-:W-:Y:S04]  /*7c10*/  IMAD.WIDE.U32 R10, R9, R14, R10 ;  /* 0x0000000e090a7225 */ /* 0x000fe800078e000a */
[----:B------:R-:W-:Y:S01]  /*7c20*/  IMAD R5, R14, R6, R5 ;  /* 0x000000060e057224 */ /* 0x000fe200078e0205 */
[C---:B------:R-:W-:Y:S03]  /*7c30*/  LEA R226, P0, R10.reuse, R4, 0x1 ;  /* 0x000000040ae27211 */ /* 0x040fe600078008ff */
[----:B------:R-:W-:Y:S05]  /*7c40*/  IMAD.IADD R5, R11, 0x1, R5 ;  /* 0x000000010b057824 */ /* 0x000fea00078e0205 */
[----:B------:R-:W-:Y:S02]  /*7c50*/  LEA.HI.X R227, R10, R0, R5, 0x1, P0 ;  /* 0x000000000ae37211 */ /* 0x000fe400000f0c05 */
.L_x_1177:
[----:B------:R-:W-:Y:S05]  /*7c60*/  BSYNC.RECONVERGENT B0 ;  /* 0x0000000000007941 */ /* 0x000fea0003800200 */
.L_x_1176:
        /* <DEDUP_REMOVED lines=11> */
[C---:B------:R-:W-:Y:S01]  /*7d20*/  IMAD.SHL.U32 R148, R214.reuse, 0x20, RZ ;  /* 0x00000020d6947824 */ /* 0x040fe200078e00ff */
[C---:B------:R-:W-:Y:S01]  /*7d30*/  LOP3.LUT R149, R214.reuse, 0x8, RZ, 0xc0, !PT ;  /* 0x00000008d6957812 */ /* 0x040fe200078ec0ff */
[----:B------:R-:W-:Y:S01]  /*7d40*/  IMAD.SHL.U32 R212, R214, 0x4, RZ ;  /* 0x00000004d6d47824 */ /* 0x000fe200078e00ff */
[----:B------:R-:W-:Y:S01]  /*7d50*/  LOP3.LUT R155, R216, 0x100, RZ, 0xc0, !PT ;  /* 0x00000100d89b7812 */ /* 0x000fe200078ec0ff */
[----:B------:R-:W-:Y:S01]  /*7d60*/  IMAD.X R117, R112, 0x1, R227, P0 ;  /* 0x0000000170757824 */ /* 0x000fe200000e06e3 */
[----:B------:R-:W-:Y:S01]  /*7d70*/  @P1 STS.128 [R231+0x5800], RZ ;  /* 0x005800ffe7001388 */ /* 0x000fe20000000c00 */
[----:B------:R-:W-:Y:S01]  /*7d80*/  @!P1 IADD3 R118, P0, PT, R116, R113, RZ ;  /* 0x0000007174769210 */ /* 0x000fe20007f1e0ff */
[----:B------:R-:W-:Y:S01]  /*7d90*/  @!P1 IMAD R113, R221, 0x180, RZ ;  /* 0x00000180dd719824 */ /* 0x000fe200078e02ff */
[----:B------:R-:W-:Y:S02]  /*7da0*/  UMOV UR7, 0x400 ;  /* 0x0000040000077882 */ /* 0x000fe40000000000 */
[----:B------:R-:W-:Y:S01]  /*7db0*/  @!PT LDS RZ, [RZ] ;  /* 0x00000000fffff984 */ /* 0x000fe20000000800 */
[----:B------:R-:W-:Y:S01]  /*7dc0*/  @!PT LDS RZ, [RZ] ;  /* 0x00000000fffff984 */ /* 0x000fe20000000800 */
[----:B------:R-:W-:Y:S01]  /*7dd0*/  @!PT LDS RZ, [RZ] ;  /* 0x00000000fffff984 */ /* 0x000fe20000000800 */
[----:B------:R-:W-:Y:S01]  /*7de0*/  @!P1 LDGSTS.E.BYPASS.LTC128B.128 [R231+0x5800], desc[UR4][R116.64] ;  /* 0x0580000074e79fae */ /* 0x000fe2000b981a04 */
[----:B------:R-:W-:Y:S01]  /*7df0*/  @!P1 IADD3.X R119, PT, PT, R117, R112, RZ, P0, !PT ;  /* 0x0000007075779210 */ /* 0x000fe200007fe4ff */
[C---:B------:R-:W-:Y:S01]  /*7e00*/  @!P1 IMAD.WIDE.U32 R124, R220.reuse, 0x180, R116 ;  /* 0x00000180dc7c9825 */ /* 0x040fe200078e0074 */
[CC--:B------:R-:W-:Y:S02]  /*7e10*/  @!P1 LEA R112, P4, R220.reuse, R116.reuse, 0x7 ;  /* 0x00000074dc709211 */ /* 0x0c0fe400078838ff */
[----:B------:R-:W-:Y:S01]  /*7e20*/  @P1 STS.128 [R231+0x6000], RZ ;  /* 0x006000ffe7001388 */ /* 0x000fe20000000c00 */
[----:B------:R-:W-:Y:S01]  /*7e30*/  LOP3.LUT R149, R149, 0xc0, R148, 0xf8, !PT ;  /* 0x000000c095957812 */ /* 0x000fe200078ef894 */
[----:B------:R-:W-:Y:S01]  /*7e40*/  @!P1 IMAD.IADD R125, R113, 0x1, R125 ;  /* 0x00000001717d9824 */ /* 0x000fe200078e027d */
[C---:B------:R-:W-:Y:S02]  /*7e50*/  @!P1 LEA.HI.X R113, R220.reuse, R117, R221, 0x7, P4 ;  /* 0x00000075dc719211 */ /* 0x040fe400020f3cdd */
[----:B------:R-:W-:Y:S01]  /*7e60*/  @!PT LDS RZ, [RZ] ;  /* 0x00000000fffff984 */ /* 0x000fe20000000800 */
[----:B------:R-:W-:Y:S01]  /*7e70*/  @!PT LDS RZ, [RZ] ;  /* 0x00000000fffff984 */ /* 0x000fe20000000800 */
[----:B------:R-:W-:Y:S01]  /*7e80*/  @!PT LDS RZ, [RZ] ;  /* 0x00000000fffff984 */ /* 0x000fe20000000800 */
[----:B------:R-:W-:Y:S01]  /*7e90*/  @!P1 LDGSTS.E.BYPASS.LTC128B.128 [R231+0x6000], desc[UR4][R118.64] ;  /* 0x0600000076e79fae */ /* 0x000fe2000b981a04 */
[----:B------:R-:W-:Y:S01]  /*7ea0*/  @!P1 IMAD.WIDE.U32 R122, R220, 0xc0, R116 ;  /* 0x000000c0dc7a9825 */ /* 0x000fe200078e0074 */
[----:B------:R-:W-:Y:S01]  /*7eb0*/  LOP3.LUT R150, R212, 0x18, RZ, 0xc0, !PT ;  /* 0x00000018d4967812 */ /* 0x000fe200078ec0ff */
[----:B-1----:R-:W-:Y:S02]  /*7ec0*/  ULEA UR6, UR6, UR7, 0x18 ;  /* 0x0000000706067291 */ /* 0x002fe4000f8ec0ff */
[----:B------:R-:W-:Y:S01]  /*7ed0*/  @P1 STS.128 [R231+0x6800], RZ ;  /* 0x006800ffe7001388 */ /* 0x000fe20000000c00 */
[----:B------:R-:W-:Y:S01]  /*7ee0*/  @!P1 IMAD R115, R221, 0xc0, RZ ;  /* 0x000000c0dd739824 */ /* 0x000fe200078e02ff */
[----:B------:R-:W-:Y:S01]  /*7ef0*/  LOP3.LUT R0, R155, 0x20, R148, 0xf8, !PT ;  /* 0x000000209b007812 */ /* 0x000fe200078ef894 */
[----:B------:R-:W-:Y:S02]  /*7f00*/  @!P1 IMAD.WIDE.U32 R120, R220, 0x140, R116 ;  /* 0x00000140dc789825 */ /* 0x000fe400078e0074 */
[----:B------:R-:W-:Y:S01]  /*7f10*/  @!PT LDS RZ, [RZ] ;  /* 0x00000000fffff984 */ /* 0x000fe20000000800 */
[----:B------:R-:W-:Y:S01]  /*7f20*/  @!PT LDS RZ, [RZ] ;  /* 0x00000000fffff984 */ /* 0x000fe20000000800 */
[----:B------:R-:W-:Y:S01]  /*7f30*/  @!PT LDS RZ, [RZ] ;  /* 0x00000000fffff984 */ /* 0x000fe20000000800 */
[----:B------:R-:W-:Y:S01]  /*7f40*/  @!P1 LDGSTS.E.BYPASS.LTC128B.128 [R231+0x6800], desc[UR4][R112.64] ;  /* 0x0680000070e79fae */ /* 0x000fe2000b981a04 */
[----:B------:R-:W-:Y:S01]  /*7f50*/  BSSY.RECONVERGENT B1, `(.L_x_1178) ;  /* 0x0000118000017945 */ /* 0x000fe20003800200 */
[----:B------:R-:W-:Y:S01]  /*7f60*/  LOP3.LUT R0, R0, R149, R150, 0xf6, !PT ;  /* 0x0000009500007212 */ /* 0x000fe200078ef696 */
[----:B------:R-:W-:Y:S02]  /*7f70*/  @!P1 IMAD R114, R221, 0x140, RZ ;  /* 0x00000140dd729824 */ /* 0x000fe400078e02ff */
[----:B------:R-:W-:Y:S01]  /*7f80*/  @P1 STS.128 [R231+0x7000], RZ ;  /* 0x007000ffe7001388 */ /* 0x000fe20000000c00 */
[----:B------:R-:W-:Y:S01]  /*7f90*/  @!P1 IMAD.IADD R123, R115, 0x1, R123 ;  /* 0x00000001737b9824 */ /* 0x000fe200078e027b */
[----:B------:R-:W-:Y:S01]  /*7fa0*/  MOV R217, UR6 ;  /* 0x0000000600d97c02 */ /* 0x000fe20008000f00 */
[----:B------:R-:W-:Y:S01]  /*7fb0*/  @!P1 IMAD.IADD R121, R114, 0x1, R121 ;  /* 0x0000000172799824 */ /* 0x000fe200078e0279 */
[----:B------:R-:W-:Y:S01]  /*7fc0*/  @!P1 LEA R114, P0, R220, R116, 0x8 ;  /* 0x00000074dc729211 */ /* 0x000fe200078040ff */
[----:B------:R-:W-:Y:S01]  /*7fd0*/  VIADD R230, R230, 0xffffffff ;  /* 0xffffffffe6e67836 */ /* 0x000fe20000000000 */
[----:B------:R-:W-:Y:S01]  /*7fe0*/  @!PT LDS RZ, [RZ] ;  /* 0x00000000fffff984 */ /* 0x000fe20000000800 */
[----:B------:R-:W-:Y:S01]  /*7ff0*/  @!PT LDS RZ, [RZ] ;  /* 0x00000000fffff984 */ /* 0x000fe20000000800 */
[----:B------:R-:W-:Y:S01]  /*8000*/  @!PT LDS RZ, [RZ] ;  /* 0x00000000fffff984 */ /* 0x000fe20000000800 */
[----:B------:R-:W-:Y:S01]  /*8010*/  @!P1 LDGSTS.E.BYPASS.LTC128B.128 [R231+0x7000], desc[UR4][R122.64] ;  /* 0x070000007ae79fae */ /* 0x000fe2000b981a04 */
[----:B------:R-:W-:Y:S01]  /*8020*/  IMAD R149, R0, 0x2, R217 ;  /* 0x0000000200957824 */ /* 0x000fe200078e02d9 */
[----:B------:R-:W-:Y:S01]  /*8030*/  @!P1 LEA.HI.X R115, R220, R117, R221, 0x8, P0 ;  /* 0x00000075dc739211 */ /* 0x000fe200000f44dd */
[----:B------:R-:W-:Y:S02]  /*8040*/  IMAD.MOV.U32 R0, RZ, RZ, 0x20 ;  /* 0x00000020ff007424 */ /* 0x000fe400078e00ff */
[----:B------:R-:W-:Y:S01]  /*8050*/  @P1 STS.128 [R231+0x7800], RZ ;  /* 0x007800ffe7001388 */ /* 0x000fe20000000c00 */
[----:B------:R-:W-:Y:S02]  /*8060*/  LOP3.LUT P0, RZ, R214, 0x4, RZ, 0xc0, !PT ;  /* 0x00000004d6ff7812 */ /* 0x000fe4000780c0ff */
[----:B------:R-:W-:Y:S02]  /*8070*/  ISETP.GT.AND P4, PT, R230, R223, PT ;  /* 0x000000dfe600720c */ /* 0x000fe40003f84270 */
[----:B------:R-:W-:Y:S01]  /*8080*/  @!PT LDS RZ, [RZ] ;  /* 0x00000000fffff984 */ /* 0x000fe20000000800 */
[----:B------:R-:W-:Y:S01]  /*8090*/  @!PT LDS RZ, [RZ] ;  /* 0x00000000fffff984 */ /* 0x000fe20000000800 */
[----:B------:R-:W-:Y:S01]  /*80a0*/  @!PT LDS RZ, [RZ] ;  /* 0x00000000fffff984 */ /* 0x000fe20000000800 */
[----:B------:R1:W-:Y:S01]  /*80b0*/  @!P1 LDGSTS.E.BYPASS.LTC128B.128 [R231+0x7800], desc[UR4][R114.64] ;  /* 0x0780000072e79fae */ /* 0x0003e2000b981a04 */
[----:B------:R-:W-:Y:S04]  /*80c0*/  SEL R0, R0, 0xffffffe0, !P0 ;  /* 0xffffffe000007807 */ /* 0x000fe80004000000 */
[----:B------:R-:W-:Y:S01]  /*80d0*/  @P1 STS.128 [R231+0x8000], RZ ;  /* 0x008000ffe7001388 */ /* 0x000fe20000000c00 */
[----:B------:R-:W-:Y:S01]  /*80e0*/  IMAD.IADD R204, R215, 0x1, R0 ;  /* 0x00000001d7cc7824 */ /* 0x000fe200078e0200 */
[----:B------:R-:W-:Y:S03]  /*80f0*/  IADD3 R0, PT, PT, R149, R0, RZ ;  /* 0x0000000095007210 */ /* 0x000fe60007ffe0ff */
[----:B------:R-:W-:Y:S01]  /*8100*/  @!PT LDS RZ, [RZ] ;  /* 0x00000000fffff984 */ /* 0x000fe20000000800 */
[----:B------:R-:W-:Y:S01]  /*8110*/  @!PT LDS RZ, [RZ] ;  /* 0x00000000fffff984 */ /* 0x000fe20000000800 */
[----:B------:R-:W-:Y:S01]  /*8120*/  @!PT LDS RZ, [RZ] ;  /* 0x00000000fffff984 */ /* 0x000fe20000000800 */
[----:B------:R2:W-:Y:S05]  /*8130*/  @!P1 LDGSTS.E.BYPASS.LTC128B.128 [R231+0x8000], desc[UR4][R120.64] ;  /* 0x0800000078e79fae */ /* 0x0005ea000b981a04 */
[----:B------:R-:W-:Y:S05]  /*8140*/  @P1 STS.128 [R231+0x8800], RZ ;  /* 0x008800ffe7001388 */ /* 0x000fea0000000c00 */
[----:B------:R-:W-:Y:S01]  /*8150*/  @!PT LDS RZ, [RZ] ;  /* 0x00000000fffff984 */ /* 0x000fe20000000800 */
[----:B------:R-:W-:Y:S01]  /*8160*/  @!PT LDS RZ, [RZ] ;  /* 0x00000000fffff984 */ /* 0x000fe20000000800 */
[----:B------:R-:W-:Y:S01]  /*8170*/  @!PT LDS RZ, [RZ] ;  /* 0x00000000fffff984 */ /* 0x000fe20000000800 */
[----:B------:R3:W-:Y:S05]  /*8180*/  @!P1 LDGSTS.E.BYPASS.LTC128B.128 [R231+0x8800], desc[UR4][R124.64] ;  /* 0x088000007ce79fae */ /* 0x0007ea000b981a04 */
[----:B------:R-:W-:Y:S05]  /*8190*/  LDSM.16.M88.4 R156, [R215] ;  /* 0x00000000d79c783b */ /* 0x000fea0000000200 */
[----:B------:R-:W4:Y:S05]  /*81a0*/  LDSM.16.M88.4 R160, [R149+0x1000] ;  /* 0x0010000095a0783b */ /* 0x000f2a0000000200 */
[----:B------:R-:W5:Y:S05]  /*81b0*/  LDSM.16.M88.4 R164, [R149+0x1400] ;  /* 0x0014000095a4783b */ /* 0x000f6a0000000200 */
[----:B------:R-:W1:Y:S05]  /*81c0*/  LDSM.16.M88.4 R168, [R149+0x1800] ;  /* 0x0018000095a8783b */ /* 0x000e6a0000000200 */
[----:B------:R-:W0:Y:S05]  /*81d0*/  LDGDEPBAR ;  /* 0x00000000000079af */ /* 0x000e2a0000000000 */
[----:B------:R-:W2:Y:S05]  /*81e0*/  LDSM.16.M88.4 R172, [R149+0x1c00] ;  /* 0x001c000095ac783b */ /* 0x000eaa0000000200 */
[----:B------:R-:W3:Y:S05]  /*81f0*/  LDSM.16.M88.4 R176, [R149+0x2000] ;  /* 0x0020000095b0783b */ /* 0x000eea0000000200 */
[----:B------:R-:W-:Y:S05]  /*8200*/  LDSM.16.M88.4 R180, [R149+0x3000] ;  /* 0x0030000095b4783b */ /* 0x000fea0000000200 */
[----:B------:R-:W-:Y:S05]  /*8210*/  LDSM.16.M88.4 R184, [R149+0x3400] ;  /* 0x0034000095b8783b */ /* 0x000fea0000000200 */
[----:B------:R-:W-:Y:S01]  /*8220*/  LDSM.16.M88.4 R188, [R149+0x3c00] ;  /* 0x003c000095bc783b */ /* 0x000fe20000000200 */
[C---:B----4-:R-:W-:Y:S04]  /*8230*/  HMMA.16816.F32 R4, R156.reuse, R160, RZ ;  /* 0x000000a09c04723c */ /* 0x050fe800000018ff */
[----:B------:R-:W-:Y:S04]  /*8240*/  LDSM.16.M88.4 R192, [R149+0x4000] ;  /* 0x0040000095c0783b */ /* 0x000fe80000000200 */
[C---:B------:R-:W-:Y:S01]  /*8250*/  HMMA.16816.F32 R8, R156.reuse, R162, RZ ;  /* 0x000000a29c08723c */ /* 0x040fe200000018ff */
[----:B------:R-:W4:Y:S05]  /*8260*/  LDSM.16.M88.4 R160, [R149+0x2400] ;  /* 0x0024000095a0783b */ /* 0x000f2a0000000200 */
[----:B------:R-:W-:Y:S02]  /*8270*/  LDSM.16.M88.4 R196, [R149+0x4800] ;  /* 0x0048000095c4783b */ /* 0x000fe40000000200 */
[C---:B-----5:R-:W-:Y:S03]  /*8280*/  HMMA.16816.F32 R12, R156.reuse, R164, RZ ;  /* 0x000000a49c0c723c */ /* 0x060fe600000018ff */
[----:B------:R-:W-:Y:S05]  /*8290*/  LDSM.16.M88.4 R200, [R149+0x4c00] ;  /* 0x004c000095c8783b */ /* 0x000fea0000000200 */
[C---:B------:R-:W-:Y:S01]  /*82a0*/  HMMA.16816.F32 R16, R156.reuse, R166, RZ ;  /* 0x000000a69c10723c */ /* 0x040fe200000018ff */
[----:B------:R-:W5:Y:S05]  /*82b0*/  LDSM.16.M88.4 R164, [R149+0x2800] ;  /* 0x0028000095a4783b */ /* 0x000f6a0000000200 */
[----:B------:R-:W-:Y:S02]  /*82c0*/  LDSM.16.M88.4 R204, [R204] ;  /* 0x00000000cccc783b */ /* 0x000fe40000000200 */
[C---:B-1----:R-:W-:Y:S03]  /*82d0*/  HMMA.16816.F32 R20, R156.reuse, R168, RZ ;  /* 0x000000a89c14723c */ /* 0x042fe600000018ff */
[----:B------:R-:W-:Y:S05]  /*82e0*/  LDSM.16.M88.4 R208, [R0+0x1000] ;  /* 0x0010000000d0783b */ /* 0x000fea0000000200 */
[C---:B------:R-:W-:Y:S01]  /*82f0*/  HMMA.16816.F32 R24, R156.reuse, R170, RZ ;  /* 0x000000aa9c18723c */ /* 0x040fe200000018ff */
[----:B------:R-:W1:Y:S07]  /*8300*/  LDSM.16.M88.4 R168, [R149+0x2c00] ;  /* 0x002c000095a8783b */ /* 0x000e6e0000000200 */
[C---:B--2---:R-:W-:Y:S08]  /*8310*/  HMMA.16816.F32 R28, R156.reuse, R172, RZ ;  /* 0x000000ac9c1c723c */ /* 0x044ff000000018ff */
[C---:B------:R-:W-:Y:S01]  /*8320*/  HMMA.16816.F32 R32, R156.reuse, R174, RZ ;  /* 0x000000ae9c20723c */ /* 0x040fe200000018ff */
[----:B------:R-:W2:Y:S07]  /*8330*/  LDSM.16.M88.4 R172, [R149+0x3800] ;  /* 0x0038000095ac783b */ /* 0x000eae0000000200 */
        /* <DEDUP_REMOVED lines=8> */
[----:B------:R-:W5:Y:S07]  /*83c0*/  LDSM.16.M88.4 R164, [R0+0x1800] ;  /* 0x0018000000a4783b */ /* 0x000f6e0000000200 */
[C---:B-1----:R-:W-:Y:S08]  /*83d0*/  HMMA.16816.F32 R60, R156.reuse, R168, RZ ;  /* 0x000000a89c3c723c */ /* 0x042ff000000018ff */
        /* <DEDUP_REMOVED lines=17> */
[C---:B---3--:R-:W-:Y:S08]  /*84f0*/  HMMA.16816.F32 R108, R156.reuse, R176, RZ ;  /* 0x000000b09c6c723c */ /* 0x048ff000000018ff */
        /* <DEDUP_REMOVED lines=12> */
[C---:B----4-:R-:W-:Y:S08]  /*85c0*/  HMMA.16816.F32 R12, R204.reuse, R160, R12 ;  /* 0x000000a0cc0c723c */ /* 0x050ff0000000180c */
[C---:B------:R-:W-:Y:S01]  /*85d0*/  HMMA.16816.F32 R16, R204.reuse, R162, R16 ;  /* 0x000000a2cc10723c */ /* 0x040fe20000001810 */
[----:B------:R-:W2:Y:S07]  /*85e0*/  LDSM.16.M88.4 R160, [R0+0x3400] ;  /* 0x0034000000a0783b */ /* 0x000eae0000000200 */
[C---:B-----5:R-:W-:Y:S08]  /*85f0*/  HMMA.16816.F32 R20, R204.reuse, R164, R20 ;  /* 0x000000a4cc14723c */ /* 0x060ff00000001814 */
        /* <DEDUP_REMOVED lines=53> */
[----:B------:R-:W-:Y:S07]  /*8950*/  IMAD.MOV R155, RZ, RZ, -R155 ;  /* 0x000000ffff9b7224 */ /* 0x000fee00078e0a9b */
[----:B-1----:R-:W1:Y:S02]  /*8960*/  MUFU.RCP R0, R154 ;  /* 0x0000009a00007308 */ /* 0x002e640000001000 */
[----:B-1----:R-:W-:Y:S08]  /*8970*/  VIADD R158, R0, 0xffffffe ;  /* 0x0ffffffe009e7836 */ /* 0x002ff00000000000 */
[----:B------:R-:W1:Y:S02]  /*8980*/  F2I.FTZ.U32.TRUNC.NTZ R159, R158 ;  /* 0x0000009e009f7305 */ /* 0x000e64000021f000 */
[--C-:B-1----:R-:W-:Y:S01]  /*8990*/  IMAD.MOV R0, RZ, RZ, -R159.reuse ;  /* 0x000000ffff007224 */ /* 0x102fe200078e0a9f */
[----:B------:R-:W-:Y:S03]  /*89a0*/  MOV R158, RZ ;  /* 0x000000ff009e7202 */ /* 0x000fe60000000f00 */
[----:B------:R-:W-:Y:S04]  /*89b0*/  IMAD R149, R0, R157, RZ ;  /* 0x0000009d00957224 */ /* 0x000fe800078e02ff */
[----:B------:R-:W-:Y:S04]  /*89c0*/  IMAD.HI.U32 R159, R159, R149, R158 ;  /* 0x000000959f9f7227 */ /* 0x000fe800078e009e */
[----:B------:R-:W-:Y:S02]  /*89d0*/  VIADD R149, R236, 0xffffff00 ;  /* 0xffffff00ec957836 */ /* 0x000fe40000000000 */
[----:B------:R-:W-:Y:S03]  /*89e0*/  IMAD.HI.U32 R154, R159, R152, RZ ;  /* 0x000000989f9a7227 */ /* 0x000fe600078e00ff */
[----:B------:R-:W-:Y:S01]  /*89f0*/  IABS R0, R149 ;  /* 0x0000009500007213 */ /* 0x000fe20000000000 */
[-C--:B------:R-:W-:Y:S01]  /*8a00*/  IMAD R152, R154, R155.reuse, R152 ;  /* 0x0000009b9a987224 */ /* 0x080fe200078e0298 */
[----:B------:R-:W-:Y:S03]  /*8a10*/  LOP3.LUT R149, R149, R160, RZ, 0x3c, !PT ;  /* 0x000000a095957212 */ /* 0x000fe600078e3cff */
[----:B------:R-:W-:Y:S01]  /*8a20*/  IMAD.HI.U32 R159, R159, R0, RZ ;  /* 0x000000009f9f7227 */ /* 0x000fe200078e00ff */
[----:B------:R-:W-:Y:S03]  /*8a30*/  ISETP.GT.U32.AND P6, PT, R157, R152, PT ;  /* 0x000000989d00720c */ /* 0x000fe60003fc4070 */
[----:B------:R-:W-:Y:S05]  /*8a40*/  IMAD R0, R159, R155, R0 ;  /* 0x0000009b9f007224 */ /* 0x000fea00078e0200 */
[----:B------:R-:W-:Y:S05]  /*8a50*/  ISETP.GT.U32.AND P4, PT, R157, R0, PT ;  /* 0x000000009d00720c */ /* 0x000fea0003f84070 */
[----:B------:R-:W-:Y:S02]  /*8a60*/  @!P6 IMAD.IADD R152, R152, 0x1, -R157 ;  /* 0x000000019898e824 */ /* 0x000fe400078e0a9d */
[----:B------:R-:W-:Y:S03]  /*8a70*/  @!P6 VIADD R154, R154, 0x1 ;  /* 0x000000019a9ae836 */ /* 0x000fe60000000000 */
[-C--:B------:R-:W-:Y:S03]  /*8a80*/  ISETP.GE.U32.AND P5, PT, R152, R157.reuse, PT ;  /* 0x0000009d9800720c */ /* 0x080fe60003fa6070 */
[-C--:B------:R-:W-:Y:S01]  /*8a90*/  @!P4 IADD3 R0, PT, PT, R0, -R157.reuse, RZ ;  /* 0x8000009d0000c210 */ /* 0x080fe20007ffe0ff */
[----:B------:R-:W-:Y:S01]  /*8aa0*/  @!P4 VIADD R159, R159, 0x1 ;  /* 0x000000019f9fc836 */ /* 0x000fe20000000000 */
[----:B------:R-:W-:Y:S02]  /*8ab0*/  ISETP.GE.AND P4, PT, R156, RZ, PT ;  /* 0x000000ff9c00720c */ /* 0x000fe40003f86270 */
[----:B------:R-:W-:Y:S02]  /*8ac0*/  ISETP.GE.U32.AND P6, PT, R0, R157, PT ;  /* 0x0000009d0000720c */ /* 0x000fe40003fc6070 */
[----:B------:R-:W-:Y:S01]  /*8ad0*/  LOP3.LUT R0, RZ, R160, RZ, 0x33, !PT ;  /* 0x000000a0ff007212 */ /* 0x000fe200078e33ff */
[----:B------:R-:W2:Y:S03]  /*8ae0*/  LD.E.64 R156, desc[UR4][R2.64+0x38] ;  /* 0x00003804029c7980 */ /* 0x000ea6000c101b00 */
[----:B------:R-:W-:Y:S02]  /*8af0*/  @P5 IADD3 R154, PT, PT, R154, 0x1, RZ ;  /* 0x000000019a9a5810 */ /* 0x000fe40007ffe0ff */
[----:B------:R-:W-:Y:S03]  /*8b00*/  ISETP.GE.AND P5, PT, R149, RZ, PT ;  /* 0x000000ff9500720c */ /* 0x000fe60003fa6270 */
[----:B------:R-:W-:Y:S02]  /*8b10*/  @!P4 IMAD.MOV R154, RZ, RZ, -R154 ;  /* 0x000000ffff9ac224 */ /* 0x000fe400078e0a9a */
[----:B------:R-:W-:Y:S01]  /*8b20*/  @P6 VIADD R159, R159, 0x1 ;  /* 0x000000019f9f6836 */ /* 0x000fe20000000000 */
[----:B------:R-:W-:Y:S04]  /*8b30*/  ISETP.NE.AND P6, PT, R160, RZ, PT ;  /* 0x000000ffa000720c */ /* 0x000fe80003fc5270 */
[C---:B------:R-:W-:Y:S03]  /*8b40*/  SEL R155, R0.reuse, R154, !P6 ;  /* 0x0000009a009b7207 */ /* 0x040fe60007000000 */
        /* <DEDUP_REMOVED lines=23> */
.L_x_1181:
[----:B------:R-:W-:Y:S05]  /*8cc0*/  BSYNC.RECONVERGENT B0 ;  /* 0x0000000000007941 */ /* 0x000fea0003800200 */
.L_x_1180:
[----:B------:R-:W-:Y:S01]  /*8cd0*/  @!PT LDS RZ, [RZ] ;  /* 0x00000000fffff984 */ /* 0x000fe20000000800 */
[----:B------:R-:W-:Y:S01]  /*8ce0*/  @!PT LDS RZ, [RZ] ;  /* 0x00000000fffff984 */ /* 0x000fe20000000800 */
[----:B------:R-:W-:Y:S01]  /*8cf0*/  @!PT LDS RZ, [RZ] ;  /* 0x00000000fffff984 */ /* 0x000fe20000000800 */
[----:B------:R-:W-:Y:S01]  /*8d00*/  @!P2 LDGSTS.E.BYPASS.LTC128B.128 [R231+0x1000], desc[UR4][R224.64] ;  /* 0x01000000e0e7afae */ /* 0x000fe2000b981a04 */
[C---:B------:R-:W-:Y:S01]  /*8d10*/  LEA R162, P4, R218.reuse, R224, 0x6 ;  /* 0x000000e0daa27211 */ /* 0x040fe200078830ff */
[C---:B------:R-:W-:Y:S02]  /*8d20*/  @!P1 IMAD R152, R219.reuse, 0xc0, RZ ;  /* 0x000000c0db989824 */ /* 0x040fe400078e02ff */
        /* <DEDUP_REMOVED lines=16> */
[-C--:B------:R-:W-:Y:S01]  /*8e30*/  @!P1 LEA.HI.X R161, R218, R163.reuse, R219, 0x7, P4 ;  /* 0x000000a3daa19211 */ /* 0x080fe200020f3cdb */
[----:B------:R-:W-:Y:S01]  /*8e40*/  @!P1 IMAD.IADD R159, R152, 0x1, R159 ;  /* 0x00000001989f9824 */ /* 0x000fe200078e029f */
[----:B------:R-:W-:Y:S01]  /*8e50*/  @!P1 MOV R155, R163 ;  /* 0x000000a3009b9202 */ /* 0x000fe20000000f00 */
[----:B------:R-:W-:Y:S01]  /*8e60*/  @!PT LDS RZ, [RZ] ;  /* 0x00000000fffff984 */ /* 0x000fe20000000800 */
[----:B------:R-:W-:Y:S01]  /*8e70*/  @!PT LDS RZ, [RZ] ;  /* 0x00000000fffff984 */ /* 0x000fe20000000800 */
[----:B------:R-:W-:Y:S01]  /*8e80*/  @!PT LDS RZ, [RZ] ;  /* 0x00000000fffff984 */ /* 0x000fe20000000800 */
[----:B------:R1:W-:Y:S01]  /*8e90*/  @!P1 LDGSTS.E.BYPASS.LTC128B.128 [R231+0x2000], desc[UR4][R164.64] ;  /* 0x02000000a4e79fae */ /* 0x0003e2000b981a04 */
[C---:B------:R-:W-:Y:S03]  /*8ea0*/  @!P1 IMAD.WIDE.U32 R156, R218.reuse, 0x140, R156 ;  /* 0x00000140da9c9825 */ /* 0x040fe600078e009c */
[----:B------:R1:W-:Y:S01]  /*8eb0*/  @P1 STS.128 [R231+0x2800], RZ ;  /* 0x002800ffe7001388 */ /* 0x0003e20000000c00 */
[----:B------:R-:W-:Y:S02]  /*8ec0*/  @!P1 IMAD.MOV.U32 R154, RZ, RZ, R162 ;  /* 0x000000ffff9a9224 */ /* 0x000fe400078e00a2 */
[----:B------:R-:W-:Y:S01]  /*8ed0*/  @!P1 IMAD R149, R219, 0x140, RZ ;  /* 0x00000140db959824 */ /* 0x000fe200078e02ff */
[----:B------:R-:W-:Y:S01]  /*8ee0*/  @!PT LDS RZ, [RZ] ;  /* 0x00000000fffff984 */ /* 0x000fe20000000800 */
[----:B------:R-:W-:Y:S01]  /*8ef0*/  @!PT LDS RZ, [RZ] ;  /* 0x00000000fffff984 */ /* 0x000fe20000000800 */
[----:B------:R-:W-:Y:S01]  /*8f00*/  @!PT LDS RZ, [RZ] ;  /* 0x00000000fffff984 */ /* 0x000fe20000000800 */
[----:B------:R1:W-:Y:S01]  /*8f10*/  @!P1 LDGSTS.E.BYPASS.LTC128B.128 [R231+0x2800], desc[UR4][R160.64] ;  /* 0x02800000a0e79fae */ /* 0x0003e2000b981a04 */
[----:B------:R-:W-:Y:S03]  /*8f20*/  @!P1 IMAD.WIDE.U32 R154, R218, 0x180, R154 ;  /* 0x00000180da9a9825 */ /* 0x000fe600078e009a */
[----:B------:R1:W-:Y:S01]  /*8f30*/  @P1 STS.128 [R231+0x3000], RZ ;  /* 0x003000ffe7001388 */ /* 0x0003e20000000c00 */
[----:B------:R-:W-:Y:S01]  /*8f40*/  @!P1 IADD3 R157, PT, PT, R149, R157, RZ ;  /* 0x0000009d959d9210 */ /* 0x000fe20007ffe0ff */
[----:B------:R-:W-:Y:S02]  /*8f50*/  @!P1 IMAD R0, R219, 0x180, RZ ;  /* 0x00000180db009824 */ /* 0x000fe400078e02ff */
[----:B------:R-:W-:Y:S01]  /*8f60*/  @!PT LDS RZ, [RZ] ;  /* 0x00000000fffff984 */ /* 0x000fe20000000800 */
[----:B------:R-:W-:Y:S01]  /*8f70*/  @!PT LDS RZ, [RZ] ;  /* 0x00000000fffff984 */ /* 0x000fe20000000800 */
[----:B------:R-:W-:Y:S01]  /*8f80*/  @!PT LDS RZ, [RZ] ;  /* 0x00000000fffff984 */ /* 0x000fe20000000800 */
[----:B------:R1:W-:Y:S02]  /*8f90*/  @!P1 LDGSTS.E.BYPASS.LTC128B.128 [R231+0x3000], desc[UR4][R158.64] ;  /* 0x030000009ee79fae */ /* 0x0003e4000b981a04 */
[----:B------:R-:W-:Y:S01]  /*8fa0*/  @!P1 IMAD.IADD R155, R0, 0x1, R155 ;  /* 0x00000001009b9824 */ /* 0x000fe200078e029b */
[C---:B--2---:R-:W-:Y:S01]  /*8fb0*/  @!P1 LEA R162, P2, R218.reuse, R162, 0x8 ;  /* 0x000000a2daa29211 */ /* 0x044fe200078440ff */
[----:B------:R1:W-:Y:S03]  /*8fc0*/  @P1 STS.128 [R231+0x3800], RZ ;  /* 0x003800ffe7001388 */ /* 0x0003e60000000c00 */
[----:B------:R-:W-:Y:S05]  /*8fd0*/  @!P1 LEA.HI.X R163, R218, R163, R219, 0x8, P2 ;  /* 0x000000a3daa39211 */ /* 0x000fea00010f44db */
        /* <DEDUP_REMOVED lines=15> */
.L_x_1179:
[----:B------:R-:W-:Y:S05]  /*90d0*/  BSYNC.RECONVERGENT B1 ;  /* 0x0000000000017941 */ /* 0x000fea0003800200 */
.L_x_1178:
        /* <DEDUP_REMOVED lines=65> */
[----:B------:R-:W-:Y:S01]  /*94f0*/  SHF.L.U32 R159, R213, 0x8, RZ ;  /* 0x00000008d59f7819 */ /* 0x000fe200000006ff */
[----:B------:R-:W1:Y:S01]  /*9500*/  SHFL.BFLY PT, R0, R157, 0x2, 0x1f ;  /* 0x0c401f009d007f89 */ /* 0x000e6200000e0000 */
[----:B------:R-:W-:Y:S02]  /*9510*/  SHF.R.U32.HI R160, RZ, 0x1, R214 ;  /* 0x00000001ffa07819 */ /* 0x000fe400000116d6 */
[----:B------:R-:W-:Y:S05]  /*9520*/  LOP3.LUT R159, R159, 0x100, RZ, 0xc0, !PT ;  /* 0x000001009f9f7812 */ /* 0x000fea00078ec0ff */
[----:B------:R-:W3:Y:S01]  /*9530*/  SHFL.BFLY PT, R152, R165, 0x2, 0x1f ;  /* 0x0c401f00a5987f89 */ /* 0x000ee200000e0000 */
[----:B------:R-:W-:Y:S02]  /*9540*/  LOP3.LUT R161, R160, 0x8, RZ, 0xc0, !PT ;  /* 0x00000008a0a17812 */ /* 0x000fe400078ec0ff */
[--C-:B------:R-:W-:Y:S02]  /*9550*/  LOP3.LUT R159, R159, 0x20, R148.reuse, 0xf8, !PT ;  /* 0x000000209f9f7812 */ /* 0x100fe400078ef894 */
[----:B------:R-:W-:Y:S02]  /*9560*/  LOP3.LUT R162, R161, 0xc0, R148, 0xf8, !PT ;  /* 0x000000c0a1a27812 */ /* 0x000fe400078ef894 */
[----:B------:R-:W-:Y:S02]  /*9570*/  IADD3 R236, PT, PT, R236, -0x100, RZ ;  /* 0xffffff00ecec7810 */ /* 0x000fe40007ffe0ff */
[----:B------:R-:W-:Y:S04]  /*9580*/  LOP3.LUT R162, R159, R162, R150, 0xf6, !PT ;  /* 0x000000a29fa27212 */ /* 0x000fe800078ef696 */
[----:B------:R-:W-:Y:S04]  /*9590*/  LEA R162, R162, R217, 0x1 ;  /* 0x000000d9a2a27211 */ /* 0x000fe800078e08ff */
        /* <DEDUP_REMOVED lines=70> */
[-C--:B------:R-:W-:Y:S01]  /*9a00*/  FFMA.FTZ R37, R37, R149.reuse, -R164 ;  /* 0x0000009525257223 */ /* 0x080fe200000108a4 */
[-CC-:B------:R-:W-:Y:S01]  /*9a10*/  FFMA.FTZ R42, R42, R149.reuse, -R166.reuse ;  /* 0x000000952a2a7223 */ /* 0x180fe200000108a6 */
[-CC-:B------:R-:W-:Y:S01]  /*9a20*/  FFMA.FTZ R46, R46, R149.reuse, -R166.reuse ;  /* 0x000000952e2e7223 */ /* 0x180fe200000108a6 */
[-CC-:B------:R-:W-:Y:S01]  /*9a30*/  FFMA.FTZ R54, R54, R149.reuse, -R166.reuse ;  /* 0x0000009536367223 */ /* 0x180fe200000108a6 */
[-CC-:B------:R-:W-:Y:S01]  /*9a40*/  FFMA.FTZ R62, R62, R149.reuse, -R166.reuse ;  /* 0x000000953e3e7223 */ /* 0x180fe200000108a6 */
[-C--:B------:R-:W-:Y:S01]  /*9a50*/  FFMA.FTZ R70, R70, R149.reuse, -R166 ;  /* 0x0000009546467223 */ /* 0x080fe200000108a6 */
        /* <DEDUP_REMOVED lines=16> */
[-CC-:B------:R-:W-:Y:S01]  /*9b60*/  FFMA.FTZ R78, R78, R149.reuse, -R166.reuse ;  /* 0x000000954e4e7223 */ /* 0x180fe200000108a6 */
[C---:B--2---:R-:W-:Y:S07]  /*9b70*/  HMMA.16816.F32 R12, R144.reuse, R156, R12 ;  /* 0x0000009c900c723c */ /* 0x044fee000000180c */
[----:B------:R-:W2:Y:S01]  /*9b80*/  MUFU.EX2 R154, R154 ;  /* 0x0000009a009a7308 */ /* 0x000ea20000000800 */
[-CC-:B------:R-:W-:Y:S01]  /*9b90*/  FFMA.FTZ R156, R23, R149.reuse, -R166.reuse ;  /* 0x00000095179c7223 */ /* 0x180fe200000108a6 */
[--C-:B------:R-:W-:Y:S08]  /*9ba0*/  FFMA.FTZ R79, R79, R149, -R166.reuse ;  /* 0x000000954f4f7223 */ /* 0x100ff000000108a6 */
[----:B------:R-:W5:Y:S01]  /*9bb0*/  MUFU.EX2 R157, R175 ;  /* 0x000000af009d7308 */ /* 0x000f620000000800 */
[----:B---3--:R-:W-:Y:S01]  /*9bc0*/  F2FP.F16.F32.PACK_AB R132, R152, R153 ;  /* 0x000000999884723e */ /* 0x008fe200000000ff */
[-CC-:B------:R-:W-:Y:S01]  /*9bd0*/  FFMA.FTZ R82, R82, R149.reuse, -R166.reuse ;  /* 0x0000009552527223 */ /* 0x180fe200000108a6 */
[----:B------:R-:W-:Y:S01]  /*9be0*/  HMMA.16816.F32 R16, R144, R158, R16 ;  /* 0x0000009e9010723c */ /* 0x000fe20000001810 */
[----:B------:R-:W3:Y:S06]  /*9bf0*/  LDSM.16.MT88.4 R144, [R162+0x5800] ;  /* 0x00580000a290783b */ /* 0x000eec0000004200 */
[----:B------:R-:W-:Y:S01]  /*9c00*/  MUFU.EX2 R156, R156 ;  /* 0x0000009c009c7308 */ /* 0x000fe20000000800 */
[-C--:B------:R-:W-:Y:S01]  /*9c10*/  FFMA.FTZ R158, R27, R149.reuse, -R166 ;  /* 0x000000951b9e7223 */ /* 0x080fe200000108a6 */
[-CC-:B------:R-:W-:Y:S01]  /*9c20*/  FFMA.FTZ R159, R20, R149.reuse, -R164.reuse ;  /* 0x00000095149f7223 */ /* 0x180fe200000108a4 */
[-C--:B------:R-:W-:Y:S01]  /*9c30*/  FFMA.FTZ R20, R24, R149.reuse, -R164 ;  /* 0x0000009518147223 */ /* 0x080fe200000108a4 */
[----:B------:R-:W-:Y:S01]  /*9c40*/  FFMA.FTZ R83, R83, R149, -R166 ;  /* 0x0000009553537223 */ /* 0x000fe200000108a6 */
[----:B--2---:R-:W-:Y:S01]  /*9c50*/  F2FP.F16.F32.PACK_AB R134, R154, R155 ;  /* 0x0000009b9a86723e */ /* 0x004fe200000000ff */
[-C--:B------:R-:W-:Y:S04]  /*9c60*/  FFMA.FTZ R85, R85, R149.reuse, -R164 ;  /* 0x0000009555557223 */ /* 0x080fe800000108a4 */
        /* <DEDUP_REMOVED lines=11> */
[-C--:B------:R-:W-:Y:S09]  /*9d20*/  FFMA.FTZ R141, R25, R149.reuse, -R164 ;  /* 0x00000095198d7223 */ /* 0x080ff200000108a4 */
[----:B------:R-:W2:Y:S01]  /*9d30*/  MUFU.EX2 R175, R175 ;  /* 0x000000af00af7308 */ /* 0x000ea20000000800 */
[-CC-:B------:R-:W-:Y:S01]  /*9d40*/  FFMA.FTZ R98, R98, R149.reuse, -R166.reuse ;  /* 0x0000009562627223 */ /* 0x180fe200000108a6 */
[C---:B------:R-:W-:Y:S08]  /*9d50*/  HMMA.16816.F32 R8, R132.reuse, R142, R8 ;  /* 0x0000008e8408723c */ /* 0x040ff00000001808 */
[----:B------:R4:W-:Y:S01]  /*9d60*/  MUFU.EX2 R142, R20 ;  /* 0x00000014008e7308 */ /* 0x0009e20000000800 */
[-CC-:B------:R-:W-:Y:S01]  /*9d70*/  FFMA.FTZ R143, R26, R149.reuse, -R166.reuse ;  /* 0x000000951a8f7223 */ /* 0x180fe200000108a6 */
[-C--:B------:R-:W-:Y:S01]  /*9d80*/  FFMA.FTZ R99, R99, R149.reuse, -R166 ;  /* 0x0000009563637223 */ /* 0x080fe200000108a6 */
[----:B------:R-:W5:Y:S07]  /*9d90*/  LDSM.16.MT88.4 R24, [R161+0x800] ;  /* 0x00080000a118783b */ /* 0x000f6e0000004200 */
[----:B------:R-:W3:Y:S01]  /*9da0*/  MUFU.EX2 R141, R141 ;  /* 0x0000008d008d7308 */ /* 0x000ee20000000800 */
[-CC-:B------:R-:W-:Y:S01]  /*9db0*/  FFMA.FTZ R101, R101, R149.reuse, -R164.reuse ;  /* 0x0000009565657223 */ /* 0x180fe200000108a4 */
[C---:B-1----:R-:W-:Y:S08]  /*9dc0*/  HMMA.16816.F32 R12, R132.reuse, R136, R12 ;  /* 0x00000088840c723c */ /* 0x042ff0000000180c */
[----:B------:R-:W1:Y:S01]  /*9dd0*/  MUFU.EX2 R143, R143 ;  /* 0x0000008f008f7308 */ /* 0x000e620000000800 */
[-CC-:B------:R-:W-:Y:S01]  /*9de0*/  FFMA.FTZ R137, R28, R149.reuse, -R164.reuse ;  /* 0x000000951c897223 */ /* 0x180fe200000108a4 */
[----:B------:R-:W-:Y:S01]  /*9df0*/  FFMA.FTZ R136, R29, R149, -R164 ;  /* 0x000000951d887223 */ /* 0x000fe200000108a4 */
[----:B--2---:R-:W-:Y:S01]  /*9e00*/  F2FP.F16.F32.PACK_AB R21, R156, R175 ;  /* 0x000000af9c15723e */ /* 0x004fe200000000ff */
[----:B------:R-:W2:Y:S01]  /*9e10*/  LDSM.16.MT88.4 R28, [R162+0x5c00] ;  /* 0x005c0000a21c783b */ /* 0x000ea20000004200 */
[----:B------:R-:W-:Y:S01]  /*9e20*/  FFMA.FTZ R106, R106, R149, -R166 ;  /* 0x000000956a6a7223 */ /* 0x000fe200000108a6 */
[----:B------:R-:W-:Y:S04]  /*9e30*/  HMMA.16816.F32 R16, R132, R138, R16 ;  /* 0x0000008a8410723c */ /* 0x000fe80000001810 */
[----:B------:R-:W-:Y:S01]  /*9e40*/  MUFU.EX2 R137, R137 ;  /* 0x0000008900897308 */ /* 0x000fe20000000800 */
[----:B----4-:R-:W-:Y:S01]  /*9e50*/  F2FP.F16.F32.PACK_AB R20, R140, R159 ;  /* 0x0000009f8c14723e */ /* 0x010fe200000000ff */
[-CC-:B------:R-:W-:Y:S01]  /*9e60*/  FFMA.FTZ R132, R32, R149.reuse, -R164.reuse ;  /* 0x0000009520847223 */ /* 0x180fe200000108a4 */
[----:B---3--:R-:W-:Y:S01]  /*9e70*/  F2FP.F16.F32.PACK_AB R22, R141, R142 ;  /* 0x0000008e8d16723e */ /* 0x008fe200000000ff */
[-C--:B------:R-:W-:Y:S01]  /*9e80*/  FFMA.FTZ R133, R33, R149.reuse, -R164 ;  /* 0x0000009521857223 */ /* 0x080fe200000108a4 */
[--C-:B------:R-:W-:Y:S01]  /*9e90*/  FFMA.FTZ R134, R34, R149, -R166.reuse ;  /* 0x0000009522867223 */ /* 0x100fe200000108a6 */
[----:B-1----:R-:W-:Y:S01]  /*9ea0*/  F2FP.F16.F32.PACK_AB R23, R158, R143 ;  /* 0x0000008f9e17723e */ /* 0x002fe200000000ff */
[-CC-:B------:R-:W-:Y:S03]  /*9eb0*/  FFMA.FTZ R135, R35, R149.reuse, -R166.reuse ;  /* 0x0000009523877223 */ /* 0x180fe600000108a6 */
[----:B------:R-:W1:Y:S01]  /*9ec0*/  MUFU.EX2 R136, R136 ;  /* 0x0000008800887308 */ /* 0x000e620000000800 */
[----:B------:R-:W3:Y:S01]  /*9ed0*/  LDSM.16.MT88.4 R32, [R161+0xc00] ;  /* 0x000c0000a120783b */ /* 0x000ee20000004200 */
        /* <DEDUP_REMOVED lines=19> */
[----:B------:R-:W3:Y:S01]  /*a010*/  MUFU.EX2 R144, R144 ;  /* 0x0000009000907308 */ /* 0x000ee20000000800 */
[----:B------:R-:W-:Y:S01]  /*a020*/  HMMA.16816.F32 R16, R20, R26, R16 ;  /* 0x0000001a1410723c */ /* 0x000fe20000001810 */
[----:B------:R-:W3:Y:S02]  /*a030*/  LDSM.16.MT88.4 R24, [R162+0x6000] ;  /* 0x00600000a218783b */ /* 0x000ee40000004200 */
[----:B-1----:R-:W-:Y:S06]  /*a040*/  F2FP.F16.F32.PACK_AB R20, R136, R137 ;  /* 0x000000898814723e */ /* 0x002fec00000000ff */
[----:B------:R-:W-:Y:S01]  /*a050*/  MUFU.EX2 R146, R146 ;  /* 0x0000009200927308 */ /* 0x000fe20000000800 */
[----:B----4-:R-:W-:Y:S01]  /*a060*/  F2FP.F16.F32.PACK_AB R21, R138, R139 ;  /* 0x0000008b8a15723e */ /* 0x010fe200000000ff */
[-C--:B------:R-:W-:Y:S01]  /*a070*/  FFMA.FTZ R45, R48, R149.reuse, -R164 ;  /* 0x00000095302d7223 */ /* 0x080fe200000108a4 */
[----:B--2---:R-:W-:Y:S07]  /*a080*/  F2FP.F16.F32.PACK_AB R22, R133, R132 ;  /* 0x000000848516723e */ /* 0x004fee00000000ff */
        /* <DEDUP_REMOVED lines=9> */
[----:B------:R-:W2:Y:S01]  /*a120*/  MUFU.EX2 R36, R36 ;  /* 0x0000002400247308 */ /* 0x000ea20000000800 */
[-CC-:B------:R-:W-:Y:S01]  /*a130*/  FFMA.FTZ R59, R61, R149.reuse, -R164.reuse ;  /* 0x000000953d3b7223 */ /* 0x180fe200000108a4 */
[-CC-:B------:R-:W-:Y:S08]  /*a140*/  FFMA.FTZ R61, R64, R149.reuse, -R164.reuse ;  /* 0x00000095403d7223 */ /* 0x180ff000000108a4 */
[----:B------:R4:W-:Y:S01]  /*a150*/  MUFU.EX2 R43, R42 ;  /* 0x0000002a002b7308 */ /* 0x0009e20000000800 */
[-C--:B------:R-:W-:Y:S01]  /*a160*/  FFMA.FTZ R64, R68, R149.reuse, -R164 ;  /* 0x0000009544407223 */ /* 0x080fe200000108a4 */
[-CC-:B------:R-:W-:Y:S01]  /*a170*/  FFMA.FTZ R68, R71, R149.reuse, -R166.reuse ;  /* 0x0000009547447223 */ /* 0x180fe200000108a6 */
[C---:B------:R-:W-:Y:S01]  /*a180*/  HMMA.16816.F32 R8, R20.reuse, R30, R8 ;  /* 0x0000001e1408723c */ /* 0x040fe20000001808 */
[----:B------:R-:W5:Y:S06]  /*a190*/  LDSM.16.MT88.4 R28, [R161+0x1000] ;  /* 0x00100000a11c783b */ /* 0x000f6c0000004200 */
[----:B------:R-:W2:Y:S01]  /*a1a0*/  MUFU.EX2 R40, R40 ;  /* 0x0000002800287308 */ /* 0x000ea20000000800 */
[-CC-:B------:R-:W-:Y:S01]  /*a1b0*/  FFMA.FTZ R110, R110, R149.reuse, -R166.reuse ;  /* 0x000000956e6e7223 */ /* 0x180fe200000108a6 */
[-C--:B------:R-:W-:Y:S01]  /*a1c0*/  FFMA.FTZ R111, R111, R149.reuse, -R166 ;  /* 0x000000956f6f7223 */ /* 0x080fe200000108a6 */
[-C--:B------:R-:W-:Y:S07]  /*a1d0*/  FFMA.FTZ R113, R113, R149.reuse, -R164 ;  /* 0x0000009571717223 */ /* 0x080fee00000108a4 */
[----:B------:R-:W-:Y:S01]  /*a1e0*/  MUFU.EX2 R59, R59 ;  /* 0x0000003b003b7308 */ /* 0x000fe20000000800 */
[-C--:B------:R-:W-:Y:S01]  /*a1f0*/  FFMA.FTZ R114, R114, R149.reuse, -R166 ;  /* 0x0000009572727223 */ /* 0x080fe200000108a6 */
[C---:B---3--:R-:W-:Y:S08]  /*a200*/  HMMA.16816.F32 R12, R20.reuse, R32, R12 ;  /* 0x00000020140c723c */ /* 0x048ff0000000180c */
[----:B------:R-:W-:Y:S01]  /*a210*/  MUFU.EX2 R61, R61 ;  /* 0x0000003d003d7308 */ /* 0x000fe20000000800 */
[-C--:B----4-:R-:W-:Y:S01]  /*a220*/  FFMA.FTZ R42, R49, R149.reuse, -R164 ;  /* 0x00000095312a7223 */ /* 0x090fe200000108a4 */
[-C--:B------:R-:W-:Y:S01]  /*a230*/  FFMA.FTZ R49, R50, R149.reuse, -R166 ;  /* 0x0000009532317223 */ /* 0x080fe200000108a6 */
[-C--:B------:R-:W-:Y:S07]  /*a240*/  FFMA.FTZ R50, R57, R149.reuse, -R164 ;  /* 0x0000009539327223 */ /* 0x080fee00000108a4 */
[----:B------:R-:W-:Y:S01]  /*a250*/  MUFU.EX2 R38, R38 ;  /* 0x0000002600267308 */ /* 0x000fe20000000800 */
[-CC-:B------:R-:W-:Y:S01]  /*a260*/  FFMA.FTZ R57, R58, R149.reuse, -R166.reuse ;  /* 0x000000953a397223 */ /* 0x180fe200000108a6 */
[----:B------:R-:W-:Y:S01]  /*a270*/  HMMA.16816.F32 R16, R20, R34, R16 ;  /* 0x000000221410723c */ /* 0x000fe20000001810 */
[----:B------:R-:W3:Y:S07]  /*a280*/  LDSM.16.MT88.4 R32, [R162+0x6400] ;  /* 0x00640000a220783b */ /* 0x000eee0000004200 */
[----:B------:R-:W4:Y:S01]  /*a290*/  MUFU.EX2 R41, R41 ;  /* 0x0000002900297308 */ /* 0x000f220000000800 */
[----:B------:R-:W-:Y:S01]  /*a2a0*/  F2FP.F16.F32.PACK_AB R20, R37, R144 ;  /* 0x000000902514723e */ /* 0x000fe200000000ff */
[----:B------:R-:W-:Y:S01]  /*a2b0*/  FFMA.FTZ R115, R115, R149, -R166 ;  /* 0x0000009573737223 */ /* 0x000fe200000108a6 */
[----:B-1----:R-:W-:Y:S07]  /*a2c0*/  F2FP.F16.F32.PACK_AB R21, R145, R146 ;  /* 0x000000929115723e */ /* 0x002fee00000000ff */
[----:B------:R1:W-:Y:S01]  /*a2d0*/  MUFU.EX2 R47, R46 ;  /* 0x0000002e002f7308 */ /* 0x0003e20000000800 */
[----:B--2---:R-:W-:Y:S01]  /*a2e0*/  F2FP.F16.F32.PACK_AB R22, R36, R39 ;  /* 0x000000272416723e */ /* 0x004fe200000000ff */
[----:B------:R-:W-:Y:S01]  /*a2f0*/  FFMA.FTZ R172, R151, R242, R172 ;  /* 0x000000f297ac7223 */ /* 0x000fe200000100ac */
[----:B------:R-:W-:Y:S07]  /*a300*/  F2FP.F16.F32.PACK_AB R23, R40, R43 ;  /* 0x0000002b2817723e */ /* 0x000fee00000000ff */
[----:B------:R-:W-:Y:S01]  /*a310*/  MUFU.EX2 R50, R50 ;  /* 0x0000003200327308 */ /* 0x000fe20000000800 */
[----:B------:R-:W-:Y:S01]  /*a320*/  FFMA.FTZ R169, R150, R237, R169 ;  /* 0x000000ed96a97223 */ /* 0x000fe200000100a9 */
[----:B------:R-:W-:Y:S01]  /*a330*/  FADD.FTZ R171, R171, R172 ;  /* 0x000000acabab7221 */ /* 0x000fe20000010000 */
[-CC-:B------:R-:W-:Y:S07]  /*a340*/  FFMA.FTZ R117, R117, R149.reuse, -R164.reuse ;  /* 0x0000009575757223 */ /* 0x180fee00000108a4 */
[----:B------:R-:W2:Y:S01]  /*a350*/  MUFU.EX2 R44, R44 ;  /* 0x0000002c002c7308 */ /* 0x000ea20000000800 */
        /* <DEDUP_REMOVED lines=9> */
[----:B------:R-:W3:Y:S07]  /*a3f0*/  LDSM.16.MT88.4 R24, [R161+0x1400] ;  /* 0x00140000a118783b */ /* 0x000eee0000004200 */
        /* <DEDUP_REMOVED lines=18> */
[----:B--2---:R-:W-:Y:S07]  /*a520*/  F2FP.F16.F32.PACK_AB R21, R44, R47 ;  /* 0x0000002f2c15723e */ /* 0x004fee00000000ff */
[----:B------:R-:W2:Y:S01]  /*a530*/  MUFU.EX2 R52, R52 ;  /* 0x0000003400347308 */ /* 0x000ea20000000800 */
[----:B-1----:R-:W-:Y:S01]  /*a540*/  F2FP.F16.F32.PACK_AB R22, R42, R45 ;  /* 0x0000002d2a16723e */ /* 0x002fe200000000ff */
[----:B------:R-:W-:Y:S01]  /*a550*/  FADD.FTZ R156, R156, R175 ;  /* 0x000000af9c9c7221 */ /* 0x000fe20000010000 */
[----:B------:R-:W-:Y:S07]  /*a560*/  F2FP.F16.F32.PACK_AB R23, R48, R49 ;  /* 0x000000313017723e */ /* 0x000fee00000000ff */
[----:B------:R-:W1:Y:S01]  /*a570*/  MUFU.EX2 R53, R53 ;  /* 0x0000003500357308 */ /* 0x000e620000000800 */
[-C--:B------:R-:W-:Y:S01]  /*a580*/  FFMA.FTZ R58, R65, R149.reuse, -R164 ;  /* 0x00000095413a7223 */ /* 0x080fe200000108a4 */
[----:B------:R-:W-:Y:S01]  /*a590*/  FADD.FTZ R143, R143, R156 ;  /* 0x0000009c8f8f7221 */ /* 0x000fe20000010000 */
[-CC-:B------:R-:W-:Y:S07]  /*a5a0*/  FFMA.FTZ R65, R66, R149.reuse, -R166.reuse ;  /* 0x0000009542417223 */ /* 0x180fee00000108a6 */
[----:B------:R-:W-:Y:S01]  /*a5b0*/  MUFU.EX2 R57, R57 ;  /* 0x0000003900397308 */ /* 0x000fe20000000800 */
[-C--:B------:R-:W-:Y:S01]  /*a5c0*/  FFMA.FTZ R66, R67, R149.reuse, -R166 ;  /* 0x0000009543427223 */ /* 0x080fe200000108a6 */
[C---:B---3--:R-:W-:Y:S08]  /*a5d0*/  HMMA.16816.F32 R4, R20.reuse, R32, R4 ;  /* 0x000000201404723c */ /* 0x048ff00000001804 */
[----:B------:R-:W3:Y:S01]  /*a5e0*/  MUFU.EX2 R56, R56 ;  /* 0x0000003800387308 */ /* 0x000ee20000000800 */
[----:B------:R-:W-:Y:S01]  /*a5f0*/  FADD.FTZ R158, R158, R143 ;  /* 0x0000008f9e9e7221 */ /* 0x000fe20000010000 */
[-C--:B------:R-:W-:Y:S01]  /*a600*/  FFMA.FTZ R54, R60, R149.reuse, -R164 ;  /* 0x000000953c367223 */ /* 0x080fe200000108a4 */
[-C--:B------:R-:W-:Y:S07]  /*a610*/  FFMA.FTZ R60, R63, R149.reuse, -R166 ;  /* 0x000000953f3c7223 */ /* 0x080fee00000108a6 */
[----:B------:R-:W-:Y:S01]  /*a620*/  MUFU.EX2 R58, R58 ;  /* 0x0000003a003a7308 */ /* 0x000fe20000000800 */
[-C--:B------:R-:W-:Y:S01]  /*a630*/  FFMA.FTZ R67, R69, R149.reuse, -R164 ;  /* 0x0000009545437223 */ /* 0x080fe200000108a4 */
[C---:B------:R-:W-:Y:S01]  /*a640*/  HMMA.16816.F32 R8, R20.reuse, R34, R8 ;  /* 0x000000221408723c */ /* 0x040fe20000001808 */
[----:B------:R-:W4:Y:S07]  /*a650*/  LDSM.16.MT88.4 R32, [R161+0x1800] ;  /* 0x00180000a120783b */ /* 0x000f2e0000004200 */
[----:B------:R-:W4:Y:S01]  /*a660*/  MUFU.EX2 R54, R54 ;  /* 0x0000003600367308 */ /* 0x000f220000000800 */
[----:B------:R-:W-:Y:S01]  /*a670*/  FADD.FTZ R139, R139, R158 ;  /* 0x0000009e8b8b7221 */ /* 0x000fe20000010000 */
[----:B------:R-:W-:Y:S01]  /*a680*/  FADD.FTZ R153, R153, R168 ;  /* 0x000000a899997221 */ /* 0x000fe20000010000 */
[-CC-:B------:R-:W-:Y:S07]  /*a690*/  FFMA.FTZ R121, R121, R149.reuse, -R164.reuse ;  /* 0x0000009579797223 */ /* 0x180fee00000108a4 */
[----:B------:R-:W-:Y:S01]  /*a6a0*/  MUFU.EX2 R63, R62 ;  /* 0x0000003e003f7308 */ /* 0x000fe20000000800 */
[----:B------:R-:W-:Y:S01]  /*a6b0*/  FADD.FTZ R69, R138, R139 ;  /* 0x0000008b8a457221 */ /* 0x000fe20000010000 */
[C---:B------:R-:W-:Y:S08]  /*a6c0*/  HMMA.16816.F32 R12, R20.reuse, R24, R12 ;  /* 0x00000018140c723c */ /* 0x040ff0000000180c */
[----:B------:R-:W4:Y:S01]  /*a6d0*/  MUFU.EX2 R60, R60 ;  /* 0x0000003c003c7308 */ /* 0x000f220000000800 */
[----:B------:R-:W-:Y:S01]  /*a6e0*/  FADD.FTZ R134, R134, R69 ;  /* 0x0000004586867221 */ /* 0x000fe20000010000 */
[-CC-:B------:R-:W-:Y:S01]  /*a6f0*/  FFMA.FTZ R69, R72, R149.reuse, -R164.reuse ;  /* 0x0000009548457223 */ /* 0x180fe200000108a4 */
[-CC-:B------:R-:W-:Y:S07]  /*a700*/  FFMA.FTZ R72, R76, R149.reuse, -R164.reuse ;  /* 0x000000954c487223 */ /* 0x180fee00000108a4 */
[----:B------:R-:W-:Y:S01]  /*a710*/  MUFU.EX2 R65, R65 ;  /* 0x0000004100417308 */ /* 0x000fe20000000800 */
[----:B------:R-:W-:Y:S01]  /*a720*/  FFMA.FTZ R76, R77, R149, -R164 ;  /* 0x000000954d4c7223 */ /* 0x000fe200000108a4 */
[----:B------:R-:W-:Y:S01]  /*a730*/  HMMA.16816.F32 R16, R20, R26, R16 ;  /* 0x0000001a1410723c */ /* 0x000fe20000001810 */
[----:B------:R-:W4:Y:S07]  /*a740*/  LDSM.16.MT88.4 R24, [R162+0x6c00] ;  /* 0x006c0000a218783b */ /* 0x000f2e0000004200 */
[----:B------:R4:W4:Y:S01]  /*a750*/  MUFU.EX2 R62, R66 ;  /* 0x00000042003e7308 */ /* 0x0009220000000800 */
[----:B-----5:R-:W-:Y:S01]  /*a760*/  F2FP.F16.F32.PACK_AB R20, R51, R46 ;  /* 0x0000002e3314723e */ /* 0x020fe200000000ff */
[----:B------:R-:W-:Y:S01]  /*a770*/  FADD.FTZ R152, R152, R153 ;  /* 0x0000009998987221 */ /* 0x000fe20000010000 */
[----:B--2---:R-:W-:Y:S07]  /*a780*/  F2FP.F16.F32.PACK_AB R21, R52, R55 ;  /* 0x000000373415723e */ /* 0x004fee00000000ff */
[----:B------:R-:W-:Y:S01]  /*a790*/  MUFU.EX2 R71, R70 ;  /* 0x0000004600477308 */ /* 0x000fe20000000800 */
[----:B-1----:R-:W-:Y:S01]  /*a7a0*/  F2FP.F16.F32.PACK_AB R22, R50, R53 ;  /* 0x000000353216723e */ /* 0x002fe200000000ff */
[----:B------:R-:W-:Y:S01]  /*a7b0*/  FADD.FTZ R155, R155, R152 ;  /* 0x000000989b9b7221 */ /* 0x000fe20000010000 */
[----:B---3--:R-:W-:Y:S07]  /*a7c0*/  F2FP.F16.F32.PACK_AB R23, R56, R57 ;  /* 0x000000393817723e */ /* 0x008fee00000000ff */
[----:B------:R-:W-:Y:S01]  /*a7d0*/  MUFU.EX2 R64, R64 ;  /* 0x0000004000407308 */ /* 0x000fe20000000800 */
[----:B------:R-:W-:Y:S01]  /*a7e0*/  FADD.FTZ R135, R135, R134 ;  /* 0x0000008687877221 */ /* 0x000fe20000010000 */
[----:B------:R-:W-:Y:S01]  /*a7f0*/  FADD.FTZ R154, R154, R155 ;  /* 0x0000009b9a9a7221 */ /* 0x000fe20000010000 */
[----:B------:R-:W-:Y:S07]  /*a800*/  FFMA.FTZ R123, R123, R149, -R166 ;  /* 0x000000957b7b7223 */ /* 0x000fee00000108a6 */
[----:B------:R-:W1:Y:S01]  /*a810*/  MUFU.EX2 R67, R67 ;  /* 0x0000004300437308 */ /* 0x000e620000000800 */
[----:B------:R-:W-:Y:S01]  /*a820*/  ISETP.GT.AND P0, PT, R230, R223, PT ;  /* 0x000000dfe600720c */ /* 0x000fe20003f04270 */
[C---:B------:R-:W-:Y:S08]  /*a830*/  HMMA.16816.F32 R4, R20.reuse, R28, R4 ;  /* 0x0000001c1404723c */ /* 0x040ff00000001804 */
[----:B------:R-:W2:Y:S01]  /*a840*/  MUFU.EX2 R68, R68 ;  /* 0x0000004400447308 */ /* 0x000ea20000000800 */
[----:B------:R-:W-:Y:S01]  /*a850*/  FADD.FTZ R159, R159, R154 ;  /* 0x0000009a9f9f7221 */ /* 0x000fe20000010000 */
[-C--:B----4-:R-:W-:Y:S01]  /*a860*/  FFMA.FTZ R66, R73, R149.reuse, -R164 ;  /* 0x0000009549427223 */ /* 0x090fe200000108a4 */
[-CC-:B------:R-:W-:Y:S07]  /*a870*/  FFMA.FTZ R73, R74, R149.reuse, -R166.reuse ;  /* 0x000000954a497223 */ /* 0x180fee00000108a6 */
[----:B------:R-:W-:Y:S01]  /*a880*/  MUFU.EX2 R69, R69 ;  /* 0x0000004500457308 */ /* 0x000fe20000000800 */
[----:B------:R-:W-:Y:S01]  /*a890*/  FADD.FTZ R159, R140, R159 ;  /* 0x0000009f8c9f7221 */ /* 0x000fe20000010000 */
[C---:B------:R-:W-:Y:S01]  /*a8a0*/  HMMA.16816.F32 R8, R20.reuse, R30, R8 ;  /* 0x0000001e1408723c */ /* 0x040fe20000001808 */
[----:B------:R-:W3:Y:S07]  /*a8b0*/  LDSM.16.MT88.4 R28, [R161+0x1c00] ;  /* 0x001c0000a11c783b */ /* 0x000eee0000004200 */
[----:B------:R-:W4:Y:S01]  /*a8c0*/  MUFU.EX2 R66, R66 ;  /* 0x0000004200427308 */ /* 0x000f220000000800 */
[----:B------:R-:W-:Y:S01]  /*a8d0*/  FADD.FTZ R140, R142, R159 ;  /* 0x0000009f8e8c7221 */ /* 0x000fe20000010000 */
[----:B------:R-:W-:Y:S01]  /*a8e0*/  FADD.FTZ R74, R146, R135 ;  /* 0x00000087924a7221 */ /* 0x000fe20000010000 */
[----:B------:R-:W-:Y:S07]  /*a8f0*/  FFMA.FTZ R126, R126, R149, -R166 ;  /* 0x000000957e7e7223 */ /* 0x000fee00000108a6 */
[----:B------:R-:W-:Y:S01]  /*a900*/  MUFU.EX2 R73, R73 ;  /* 0x0000004900497308 */ /* 0x000fe20000000800 */
[----:B------:R-:W-:Y:S01]  /*a910*/  FADD.FTZ R140, R141, R140 ;  /* 0x0000008c8d8c7221 */ /* 0x000fe20000010000 */
[C---:B------:R-:W-:Y:S08]  /*a920*/  HMMA.16816.F32 R12, R20.reuse, R32, R12 ;  /* 0x00000020140c723c */ /* 0x040ff0000000180c */
[----:B------:R5:W4:Y:S01]  /*a930*/  MUFU.EX2 R70, R75 ;  /* 0x0000004b00467308 */ /* 0x000b220000000800 */
[----:B------:R-:W-:Y:S01]  /*a940*/  FADD.FTZ R137, R137, R140 ;  /* 0x0000008c89897221 */ /* 0x000fe20000010000 */
[----:B------:R-:W-:Y:S01]  /*a950*/  FADD.FTZ R74, R145, R74 ;  /* 0x0000004a914a7221 */ /* 0x000fe20000010000 */
[----:B------:R-:W-:Y:S07]  /*a960*/  LDSM.16.MT88.4 R140, [R162+0x8c00] ;  /* 0x008c0000a28c783b */ /* 0x000fee0000004200 */
[----:B------:R-:W-:Y:S01]  /*a970*/  MUFU.EX2 R72, R72 ;  /* 0x0000004800487308 */ /* 0x000fe20000000800 */
[----:B------:R-:W-:Y:S01]  /*a980*/  FADD.FTZ R137, R136, R137 ;  /* 0x0000008988897221 */ /* 0x000fe20000010000 */
[----:B------:R-:W-:Y:S03]  /*a990*/  HMMA.16816.F32 R16, R20, R34, R16 ;  /* 0x000000221410723c */ /* 0x000fe60000001810 */
[----:B------:R-:W-:Y:S01]  /*a9a0*/  F2FP.F16.F32.PACK_AB R20, R59, R54 ;  /* 0x000000363b14723e */ /* 0x000fe200000000ff */
[----:B------:R-:W-:Y:S01]  /*a9b0*/  FADD.FTZ R132, R132, R137 ;  /* 0x0000008984847221 */ /* 0x000fe20000010000 */
[----:B------:R-:W4:Y:S01]  /*a9c0*/  LDSM.16.MT88.4 R32, [R162+0x7000] ;  /* 0x00700000a220783b */ /* 0x000f220000004200 */
[----:B------:R-:W-:Y:S01]  /*a9d0*/  F2FP.F16.F32.PACK_AB R21, R60, R63 ;  /* 0x0000003f3c15723e */ /* 0x000fe200000000ff */
[----:B------:R-:W-:Y:S01]  /*a9e0*/  FADD.FTZ R77, R43, R74 ;  /* 0x0000004a2b4d7221 */ /* 0x000fe20000010000 */
[----:B------:R-:W-:Y:S01]  /*a9f0*/  F2FP.F16.F32.PACK_AB R22, R58, R61 ;  /* 0x0000003d3a16723e */ /* 0x000fe200000000ff */
[----:B------:R-:W-:Y:S01]  /*aa00*/  MUFU.EX2 R43, R78 ;  /* 0x0000004e002b7308 */ /* 0x000fe20000000800 */
[----:B------:R-:W-:Y:S01]  /*aa10*/  F2FP.F16.F32.PACK_AB R23, R62, R65 ;  /* 0x000000413e17723e */ /* 0x000fe200000000ff */
[----:B------:R-:W-:Y:S01]  /*aa20*/  FADD.FTZ R74, R40, R77 ;  /* 0x0000004d284a7221 */ /* 0x000fe20000010000 */
[----:B------:R-:W-:Y:S07]  /*aa30*/  FADD.FTZ R133, R133, R132 ;  /* 0x0000008485857221 */ /* 0x000fee0000010000 */
[----:B------:R-:W-:Y:S01]  /*aa40*/  MUFU.EX2 R40, R79 ;  /* 0x0000004f00287308 */ /* 0x000fe20000000800 */
[-C--:B------:R-:W-:Y:S01]  /*aa50*/  FFMA.FTZ R124, R124, R149.reuse, -R164 ;  /* 0x000000957c7c7223 */ /* 0x080fe200000108a4 */
[----:B------:R-:W-:Y:S01]  /*aa60*/  FADD.FTZ R47, R47, R74 ;  /* 0x0000004a2f2f7221 */ /* 0x000fe20000010000 */
[----:B------:R-:W-:Y:S01]  /*aa70*/  FADD.FTZ R144, R144, R133 ;  /* 0x0000008590907221 */ /* 0x000fe20000010000 */
[C---:B------:R-:W-:Y:S03]  /*aa80*/  HMMA.16816.F32 R4, R20.reuse, R24, R4 ;  /* 0x000000181404723c */ /* 0x040fe60000001804 */
[----:B------:R-:W-:Y:S01]  /*aa90*/  FADD.FTZ R144, R37, R144 ;  /* 0x0000009025907221 */ /* 0x000fe20000010000 */
[----:B------:R-:W-:Y:S02]  /*aaa0*/  FADD.FTZ R74, R44, R47 ;  /* 0x0000002f2c4a7221 */ /* 0x000fe40000010000 */
[----:B------:R-:W4:Y:S01]  /*aab0*/  MUFU.EX2 R37, R76 ;  /* 0x0000004c00257308 */ /* 0x000f220000000800 */
[-C--:B------:R-:W-:Y:S01]  /*aac0*/  FFMA.FTZ R128, R128, R149.reuse, -R164 ;  /* 0x0000009580807223 */ /* 0x080fe200000108a4 */
        /* <DEDUP_REMOVED lines=44> */
[----:B------:R-:W-:Y:S01]  /*ad90*/  MOV R151, R148 ;  /* 0x0000009400977202 */ /* 0x000fe20000000f00 */
[C---:B-----5:R-:W-:Y:S06]  /*ada0*/  HMMA.16816.F32 R12, R20.reuse, R24, R12 ;  /* 0x00000018140c723c */ /* 0x060fec000000180c */
        /* <DEDUP_REMOVED lines=200> */
.L_x_1175:
        /* <DEDUP_REMOVED lines=10> */
.L_x_1190:
[----:B----4-:R-:W-:Y:S01]  /*bad0*/  FADD.FTZ R4, R10, R11 ;  /* 0x0000000b0a047221 */ /* 0x010fe20000010000 */
[----:B------:R-:W-:Y:S01]  /*bae0*/  SHF.L.U32 R7, R214, 0x1, RZ ;  /* 0x00000001d6077819 */ /* 0x000fe200000006ff */
[----:B------:R-:W2:Y:S01]  /*baf0*/  MUFU.RCP R9, R6 ;  /* 0x0000000600097308 */ /* 0x000ea20000001000 */
[----:B------:R-:W-:Y:S05]  /*bb00*/  WARPSYNC.ALL ;  /* 0x0000000000007948 */ /* 0x000fea0003800000 */
[----:B------:R-:W-:Y:S01]  /*bb10*/  LOP3.LUT R7, R7, 0x6, RZ, 0xc0, !PT ;  /* 0x0000000607077812 */ /* 0x000fe200078ec0ff */
[----:B------:R-:W-:Y:S01]  /*bb20*/  BAR.SYNC.DEFER_BLOCKING 0x0 ;  /* 0x0000000000007b1d */ /* 0x000fe20000010000 */
[----:B------:R-:W-:-:S02]  /*bb30*/  FSETP.NE.FTZ.AND P0, PT, R4, RZ, PT ;  /* 0x000000ff0400720b */ /* 0x000fc40003f15000 */
[----:B------:R-:W-:Y:S02]  /*bb40*/  LOP3.LUT R216, R7, 0x3e00, R216, 0xf8, !PT ;  /* 0x00003e0007d87812 */ /* 0x000fe400078ef8d8 */
[----:B------:R-:W-:Y:S01]  /*bb50*/  SHF.L.U32 R7, R214, 0x3, RZ ;  /* 0x00000003d6077819 */ /* 0x000fe200000006ff */
[----:B------:R-:W4:Y:S01]  /*bb60*/  MUFU.RCP R8, R4 ;  /* 0x0000000400087308 */ /* 0x000f220000001000 */
[----:B------:R-:W-:Y:S02]  /*bb70*/  FSETP.NE.FTZ.AND P1, PT, R6, RZ, PT ;  /* 0x000000ff0600720b */ /* 0x000fe40003f35000 */
[----:B------:R-:W-:Y:S02]  /*bb80*/  LOP3.LUT R11, R7, 0xc0, RZ, 0xc0, !PT ;  /* 0x000000c0070b7812 */ /* 0x000fe400078ec0ff */
[----:B--2---:R-:W-:Y:S02]  /*bb90*/  FSEL R9, R9, 1, P1 ;  /* 0x3f80000009097808 */ /* 0x004fe40000800000 */
[----:B---3--:R-:W-:-:S02]  /*bba0*/  LOP3.LUT R10, R11, 0x18, R214, 0xf8, !PT ;  /* 0x000000180b0a7812 */ /* 0x008fc400078ef8d6 */
[----:B------:R-:W-:Y:S01]  /*bbb0*/  LOP3.LUT R11, R216, 0x20, R7, 0xf8, !PT ;  /* 0x00000020d80b7812 */ /* 0x000fe200078ef807 */
[C---:B------:R-:W-:Y:S01]  /*bbc0*/  FMUL.FTZ R144, R9.reuse, R144 ;  /* 0x0000009009907220 */ /* 0x040fe20000410000 */
[C---:B------:R-:W-:Y:S01]  /*bbd0*/  FMUL.FTZ R145, R9.reuse, R145 ;  /* 0x0000009109917220 */ /* 0x040fe20000410000 */
[----:B------:R-:W-:Y:S01]  /*bbe0*/  FMUL.FTZ R140, R9, R140 ;  /* 0x0000008c098c7220 */ /* 0x000fe20000410000 */
[----:B------:R-:W-:Y:S01]  /*bbf0*/  LOP3.LUT R10, R11, R10, RZ, 0xfc, !PT ;  /* 0x0000000a0b0a7212 */ /* 0x000fe200078efcff */
[C---:B------:R-:W-:Y:S01]  /*bc00*/  FMUL.FTZ R141, R9.reuse, R141 ;  /* 0x0000008d098d7220 */ /* 0x040fe20000410000 */
[C---:B------:R-:W-:Y:S01]  /*bc10*/  FMUL.FTZ R136, R9.reuse, R136 ;  /* 0x0000008809887220 */ /* 0x040fe20000410000 */
[C---:B------:R-:W-:Y:S01]  /*bc20*/  FMUL.FTZ R137, R9.reuse, R137 ;  /* 0x0000008909897220 */ /* 0x040fe20000410000 */
[----:B------:R-:W-:Y:S01]  /*bc30*/  FMUL.FTZ R132, R9, R132 ;  /* 0x0000008409847220 */ /* 0x000fe20000410000 */
[----:B----4-:R-:W-:Y:S01]  /*bc40*/  FSEL R8, R8, 1, P0 ;  /* 0x3f80000008087808 */ /* 0x010fe20000000000 */
[----:B------:R-:W-:-:S02]  /*bc50*/  IMAD R10, R10, 0x4, R217 ;  /* 0x000000040a0a7824 */ /* 0x000fc400078e02d9 */
[----:B------:R-:W-:Y:S02]  /*bc60*/  FMUL.FTZ R133, R9, R133 ;  /* 0x0000008509857220 */ /* 0x000fe40000410000 */
        /* <DEDUP_REMOVED lines=9> */
[----:B------:R-:W-:Y:S01]  /*bd00*/  STS.64 [R10], R144 ;  /* 0x000000900a007388 */ /* 0x000fe20000000a00 */
[----:B------:R-:W-:-:S03]  /*bd10*/  LOP3.LUT R7, R7, 0x80, RZ, 0xc0, !PT ;  /* 0x0000008007077812 */ /* 0x000fc600078ec0ff */
[C---:B------:R-:W-:Y:S01]  /*bd20*/  IMAD.IADD R11, R10.reuse, 0x1, -R8 ;  /* 0x000000010a0b7824 */ /* 0x040fe200078e0a08 */
[----:B------:R-:W-:Y:S01]  /*bd30*/  IADD3 R7, PT, PT, R10, -R7, RZ ;  /* 0x800000070a077210 */ /* 0x000fe20007ffe0ff */
[----:B------:R2:W-:Y:S03]  /*bd40*/  STS.64 [R10+0x400], R146 ;  /* 0x000400920a007388 */ /* 0x0005e60000000a00 */
[----:B------:R-:W-:Y:S01]  /*bd50*/  IADD3 R12, PT, PT, -R8, R7, RZ ;  /* 0x00000007080c7210 */ /* 0x000fe20007ffe1ff */
[----:B------:R-:W-:Y:S04]  /*bd60*/  STS.64 [R11+0x20], R140 ;  /* 0x0000208c0b007388 */ /* 0x000fe80000000a00 */
[----:B------:R3:W-:Y:S04]  /*bd70*/  STS.64 [R11+0x420], R142 ;  /* 0x0004208e0b007388 */ /* 0x0007e80000000a00 */
[----:B------:R-:W-:Y:S04]  /*bd80*/  STS.64 [R7+0x40], R136 ;  /* 0x0000408807007388 */ /* 0x000fe80000000a00 */
[----:B------:R4:W-:Y:S04]  /*bd90*/  STS.64 [R7+0x440], R138 ;  /* 0x0004408a07007388 */ /* 0x0009e80000000a00 */
[----:B------:R1:W-:Y:S04]  /*bda0*/  STS.64 [R12+0x60], R132 ;  /* 0x000060840c007388 */ /* 0x0003e80000000a00 */
[----:B------:R1:W-:Y:S04]  /*bdb0*/  STS.64 [R12+0x460], R134 ;  /* 0x000460860c007388 */ /* 0x0003e80000000a00 */
[----:B------:R-:W4:Y:S04]  /*bdc0*/  LD.E.64 R8, desc[UR4][R2.64+0xb0] ;  /* 0x0000b00402087980 */ /* 0x000f28000c101b00 */
[----:B------:R-:W4:Y:S01]  /*bdd0*/  LD.E R14, desc[UR4][R2.64+0x60] ;  /* 0x00006004020e7980 */ /* 0x000f22000c101900 */
[----:B------:R-:W1:Y:S01]  /*bde0*/  @P1 MUFU.LG2 R6, R6 ;  /* 0x0000000600061308 */ /* 0x000e620000000c00 */
[----:B------:R-:W-:Y:S01]  /*bdf0*/  SHF.L.U32 R13, R213, 0x5, RZ ;  /* 0x00000005d50d7819 */ /* 0x000fe200000006ff */
[----:B------:R-:W-:Y:S01]  /*be00*/  IMAD.MOV.U32 R22, RZ, RZ, -0x800000 ;  /* 0xff800000ff167424 */ /* 0x000fe200078e00ff */
[----:B------:R1:W5:Y:S01]  /*be10*/  LD.E R24, desc[UR4][R2.64+0xcc] ;  /* 0x0000cc0402187980 */ /* 0x000362000c101900 */
[----:B--2---:R-:W-:-:S02]  /*be20*/  LOP3.LUT R10, R212, 0xf04, RZ, 0xc0, !PT ;  /* 0x00000f04d40a7812 */ /* 0x004fc400078ec0ff */
[----:B---3--:R-:W-:Y:S01]  /*be30*/  LOP3.LUT R11, R212, 0xd8, RZ, 0xc0, !PT ;  /* 0x000000d8d40b7812 */ /* 0x008fe200078ec0ff */
[----:B------:R2:W5:Y:S01]  /*be40*/  LD.E.64 R28, desc[UR4][R2.64+0x78] ;  /* 0x00007804021c7980 */ /* 0x000562000c101b00 */
[----:B------:R-:W3:Y:S01]  /*be50*/  @P0 MUFU.LG2 R4, R4 ;  /* 0x0000000400040308 */ /* 0x000ee20000000c00 */
[----:B------:R-:W-:Y:S02]  /*be60*/  LOP3.LUT R10, R10, 0x20, R13, 0xf8, !PT ;  /* 0x000000200a0a7812 */ /* 0x000fe400078ef80d */
[----:B------:R2:W5:Y:S01]  /*be70*/  LD.E.64 R26, desc[UR4][R2.64+0xa8] ;  /* 0x0000a804021a7980 */ /* 0x000562000c101b00 */
[----:B----4-:R-:W-:Y:S02]  /*be80*/  LOP3.LUT R7, R11, 0x18, R160, 0x78, !PT ;  /* 0x000000180b077812 */ /* 0x010fe400078e78a0 */
[----:B------:R-:W-:Y:S02]  /*be90*/  LOP3.LUT R16, R160, 0x30, RZ, 0xc0, !PT ;  /* 0x00000030a0107812 */ /* 0x000fe400078ec0ff */
[----:B------:R-:W-:Y:S01]  /*bea0*/  LOP3.LUT R10, R10, R7, RZ, 0xfc, !PT ;  /* 0x000000070a0a7212 */ /* 0x000fe200078efcff */
[----:B-1----:R-:W-:Y:S01]  /*beb0*/  @P1 FMUL.FTZ R6, R6, 0.69314718246459960938 ;  /* 0x3f31721806061820 */ /* 0x002fe20000410000 */
[----:B------:R-:W-:-:S02]  /*bec0*/  SHF.R.U32.HI R21, RZ, 0x2, R214 ;  /* 0x00000002ff157819 */ /* 0x000fc400000116d6 */
[----:B------:R-:W-:Y:S01]  /*bed0*/  LEA R217, R10, R217, 0x2 ;  /* 0x000000d90ad97211 */ /* 0x000fe200078e10ff */
[----:B-----5:R-:W-:Y:S01]  /*bee0*/  @P1 FFMA.FTZ R22, R5, R148, R6 ;  /* 0x0000009405161223 */ /* 0x020fe20000010006 */
[----:B------:R-:W-:Y:S02]  /*bef0*/  MOV R20, 0xff800000 ;  /* 0xff80000000147802 */ /* 0x000fe40000000f00 */
[----:B------:R-:W-:Y:S01]  /*bf00*/  LOP3.LUT R21, R16, 0x7, R21, 0xf8, !PT ;  /* 0x0000000710157812 */ /* 0x000fe200078ef815 */
[----:B------:R-:W-:Y:S01]  /*bf10*/  BAR.SYNC.DEFER_BLOCKING 0x0 ;  /* 0x0000000000007b1d */ /* 0x000fe20000010000 */
[----:B---3--:R-:W-:Y:S01]  /*bf20*/  @P0 FMUL.FTZ R7, R4, 0.69314718246459960938 ;  /* 0x3f31721804070820 */ /* 0x008fe20000410000 */
[----:B------:R-:W-:-:S03]  /*bf30*/  LOP3.LUT P2, RZ, R214, 0x3, RZ, 0xc0, !PT ;  /* 0x00000003d6ff7812 */ /* 0x000fc6000784c0ff */
[----:B------:R-:W-:Y:S01]  /*bf40*/  @P0 FFMA.FTZ R20, R5, R0, R7 ;  /* 0x0000000005140223 */ /* 0x000fe20000010007 */
[----:B------:R2:W1:Y:S04]  /*bf50*/  LDS.128 R16, [R217] ;  /* 0x00000000d9107984 */ /* 0x0004680000000c00 */
[----:B------:R2:W3:Y:S01]  /*bf60*/  LDS.128 R4, [R217+0x1800] ;  /* 0x00180000d9047984 */ /* 0x0004e20000000c00 */
[----:B------:R-:W-:Y:S01]  /*bf70*/  BSSY.RECONVERGENT B0, `(.L_x_1184) ;  /* 0x0000010000007945 */ /* 0x000fe20003800200 */
[----:B------:R-:W-:-:S04]  /*bf80*/  IMAD R8, R8, UR8, R235 ;  /* 0x0000000808087c24 */ /* 0x000fc8000f8e02eb */
[----:B------:R-:W-:Y:S02]  /*bf90*/  IMAD R8, R8, R14, R233 ;  /* 0x0000000e08087224 */ /* 0x000fe400078e02e9 */
[----:B------:R2:W4:Y:S02]  /*bfa0*/  LDS.128 R12, [R217+0x800] ;  /* 0x00080000d90c7984 */ /* 0x0005240000000c00 */
[----:B------:R-:W-:Y:S02]  /*bfb0*/  IMAD R234, R9, R8, R234 ;  /* 0x0000000809ea7224 */ /* 0x000fe400078e02ea */
[----:B------:R2:W1:Y:S01]  /*bfc0*/  LDS.128 R8, [R217+0x1000] ;  /* 0x00100000d9087984 */ /* 0x0004620000000c00 */
[----:B---3--:R-:W-:Y:S05]  /*bfd0*/  @P2 BRA `(.L_x_1185) ;  /* 0x0000000000242947 */ /* 0x008fea0003800000 */
[C---:B------:R-:W-:Y:S01]  /*bfe0*/  VIADD R23, R21.reuse, 0x8 ;  /* 0x0000000815177836 */ /* 0x040fe20000000000 */
[C---:B------:R-:W-:Y:S02]  /*bff0*/  IADD3 R0, P0, PT, R234.reuse, R21, RZ ;  /* 0x00000015ea007210 */ /* 0x040fe40007f1e0ff */
[-C--:B------:R-:W-:Y:S02]  /*c000*/  ISETP.GE.AND P2, PT, R21, R222.reuse, PT ;  /* 0x000000de1500720c */ /* 0x080fe40003f46270 */
[----:B------:R-:W-:Y:S02]  /*c010*/  ISETP.GE.AND P1, PT, R23, R222, PT ;  /* 0x000000de1700720c */ /* 0x000fe40003f26270 */
[----:B------:R-:W-:Y:S02]  /*c020*/  LEA.HI.X.SX32 R21, R234, RZ, 0x1, P0 ;  /* 0x000000ffea157211 */ /* 0x000fe400000f0eff */
[----:B------:R-:W-:-:S04]  /*c030*/  LEA R26, P0, R0, R26, 0x2 ;  /* 0x0000001a001a7211 */ /* 0x000fc800078010ff */
[----:B------:R-:W-:-:S05]  /*c040*/  LEA.HI.X R27, R0, R27, R21, 0x2, P0 ;  /* 0x0000001b001b7211 */ /* 0x000fca00000f1415 */
[----:B------:R3:W-:Y:S04]  /*c050*/  @!P2 ST.E desc[UR4][R26.64], R22 ;  /* 0x000000161a00a985 */ /* 0x0007e8000c101904 */
[----:B------:R3:W-:Y:S02]  /*c060*/  @!P1 ST.E desc[UR4][R26.64+0x20], R20 ;  /* 0x000020141a009985 */ /* 0x0007e4000c101904 */
.L_x_1185:
[----:B------:R-:W-:Y:S05]  /*c070*/  BSYNC.RECONVERGENT B0 ;  /* 0x0000000000007941 */ /* 0x000fea0003800200 */
.L_x_1184:
[----:B--2---:R-:W2:Y:S01]  /*c080*/  LD.E R2, desc[UR4][R2.64+0xc0] ;  /* 0x0000c00402027980 */ /* 0x004ea2000c101900 */
[----:B------:R-:W-:Y:S01]  /*c090*/  LOP3.LUT R21, R212, 0x1c, RZ, 0xc0, !PT ;  /* 0x0000001cd4157812 */ /* 0x000fe200078ec0ff */
[----:B------:R-:W-:Y:S02]  /*c0a0*/  IMAD R23, R234, R24, RZ ;  /* 0x00000018ea177224 */ /* 0x000fe400078e02ff */
[----:B------:R-:W-:Y:S01]  /*c0b0*/  VIADD R25, R213, 0x10 ;  /* 0x00000010d5197836 */ /* 0x000fe20000000000 */
[----:B------:R-:W-:Y:S01]  /*c0c0*/  LOP3.LUT R212, R21, 0xfe0, R212, 0xf8, !PT ;  /* 0x00000fe015d47812 */ /* 0x000fe200078ef8d4 */
[----:B------:R-:W-:-:S03]  /*c0d0*/  IMAD.MOV.U32 R229, RZ, RZ, 0x0 ;  /* 0x00000000ffe57424 */ /* 0x000fc600078e00ff */
[----:B---3--:R-:W-:-:S04]  /*c0e0*/  IADD3 R27, P0, PT, R23, R212, RZ ;  /* 0x000000d4171b7210 */ /* 0x008fc80007f1e0ff */
[----:B------:R-:W-:Y:S02]  /*c0f0*/  LEA.HI.X.SX32 R23, R23, RZ, 0x1, P0 ;  /* 0x000000ff17177211 */ /* 0x000fe400000f0eff */
[----:B--2---:R-:W-:Y:S01]  /*c100*/  ISETP.GE.AND P4, PT, R21, R2, PT ;  /* 0x000000021500720c */ /* 0x004fe20003f86270 */
[----:B------:R-:W-:Y:S01]  /*c110*/  VIADD R21, R213, 0x20 ;  /* 0x00000020d5157836 */ /* 0x000fe20000000000 */
[----:B------:R-:W-:Y:S02]  /*c120*/  LEA R2, P0, R27, R28, 0x2 ;  /* 0x0000001c1b027211 */ /* 0x000fe400078010ff */
[CC--:B------:R-:W-:Y:S01]  /*c130*/  ISETP.GE.OR P3, PT, R213.reuse, R222.reuse, P4 ;  /* 0x000000ded500720c */ /* 0x0c0fe20002766670 */
[----:B------:R-:W-:Y:S01]  /*c140*/  VIADD R213, R213, 0x30 ;  /* 0x00000030d5d57836 */ /* 0x000fe20000000000 */
[-C--:B------:R-:W-:Y:S02]  /*c150*/  ISETP.GE.OR P2, PT, R25, R222.reuse, P4 ;  /* 0x000000de1900720c */ /* 0x080fe40002746670 */
[----:B------:R-:W-:-:S02]  /*c160*/  ISETP.GE.OR P1, PT, R21, R222, P4 ;  /* 0x000000de1500720c */ /* 0x000fc40002726670 */
[----:B------:R-:W-:Y:S02]  /*c170*/  ISETP.GE.OR P4, PT, R213, R222, P4 ;  /* 0x000000ded500720c */ /* 0x000fe40002786670 */
[----:B------:R-:W-:-:S05]  /*c180*/  LEA.HI.X R3, R27, R29, R23, 0x2, P0 ;  /* 0x0000001d1b037211 */ /* 0x000fca00000f1417 */
[----:B-1----:R-:W-:Y:S04]  /*c190*/  @!P3 ST.E.128 desc[UR4][R2.64], R16 ;  /* 0x000000100200b985 */ /* 0x002fe8000c101d04 */
[----:B----4-:R-:W-:Y:S04]  /*c1a0*/  @!P2 ST.E.128 desc[UR4][R2.64+0x800], R12 ;  /* 0x0008000c0200a985 */ /* 0x010fe8000c101d04 */
[----:B------:R1:W-:Y:S02]  /*c1b0*/  @!P1 ST.E.128 desc[UR4][R2.64+0x1000], R8 ;  /* 0x0010000802009985 */ /* 0x0003e4000c101d04 */
[----:B-1----:R-:W-:Y:S05]  /*c1c0*/  @P4 RET.REL.NODEC R228 `(_ZN5flash24flash_fwd_splitkv_kernelI23Flash_fwd_kernel_traitsILi32ELi64ELi256ELi4ELb0ELb0EN7cutlass6half_tE19Flash_kernel_traitsILi32ELi64ELi256ELi4ES3_EELb0ELb0ELb0ELb0ELb0ELb0ELb1ELb0EEEvNS_16Flash_fwd_paramsE) ;  /* 0xffffff3ce48c4950 */ /* 0x002fea0003c3ffff */
[----:B------:R-:W-:Y:S01]  /*c1d0*/  MOV R229, 0x0 ;  /* 0x0000000000e57802 */ /* 0x000fe20000000f00 */
[----:B------:R1:W-:Y:S03]  /*c1e0*/  ST.E.128 desc[UR4][R2.64+0x1800], R4 ;  /* 0x0018000402007985 */ /* 0x0003e6000c101d04 */
[----:B-1----:R-:W-:Y:S05]  /*c1f0*/  RET.REL.NODEC R228 `(_ZN5flash24flash_fwd_splitkv_kernelI23Flash_fwd_kernel_traitsILi32ELi64ELi256ELi4ELb0ELb0EN7cutlass6half_tE19Flash_kernel_traitsILi32ELi64ELi256ELi4ES3_EELb0ELb0ELb0ELb0ELb0ELb0ELb1ELb0EEEvNS_16Flash_fwd_paramsE) ;  /* 0xffffff3ce4807950 */ /* 0x002fea0003c3ffff */
.L_x_1183:
[----:B------:R-:W-:Y:S01]  /*c200*/  MOV R7, 0x2 ;  /* 0x0000000200077802 */ /* 0x000fe20000000f00 */
[----:B------:R-:W-:Y:S01]  /*c210*/  IMAD.MOV.U32 R4, RZ, RZ, 0x1f ;  /* 0x0000001fff047424 */ /* 0x000fe200078e00ff */
[----:B------:R-:W-:-:S07]  /*c220*/  MOV R8, 0xffffffff ;  /* 0xffffffff00087802 */ /* 0x000fce0000000f00 */
[----:B-1---5:R-:W-:Y:S05]  /*c230*/  WARPSYNC.COLLECTIVE R8, `(.L_x_1186) ;  /* 0x0000000008087348 */ /* 0x022fea0003c00000 */
[----:B------:R2:W3:Y:S02]  /*c240*/  SHFL.BFLY P0, R11, R237, R7, R4 ;  /* 0x0c000007ed0b7389 */ /* 0x0004e40000000004 */
[----:B-123-5:R-:W-:Y:S05]  /*c250*/  ENDCOLLECTIVE ;  /* 0x000000000000791b */ /* 0x02efea0003800000 */
.L_x_1186:
[----:B------:R-:W-:Y:S02]  /*c260*/  IMAD.MOV.U32 R6, RZ, RZ, R11 ;  /* 0x000000ffff067224 */ /* 0x000fe400078e000b */
[----:B------:R-:W-:Y:S02]  /*c270*/  IMAD.MOV.U32 R7, RZ, RZ, 0x1 ;  /* 0x00000001ff077424 */ /* 0x000fe400078e00ff */
[----:B------:R-:W-:-:S05]  /*c280*/  FADD.FTZ R9, R6, R237 ;  /* 0x000000ed06097221 */ /* 0x000fca0000010000 */
[----:B------:R-:W-:-:S07]  /*c290*/  MOV R237, R9 ;  /* 0x0000000900ed7202 */ /* 0x000fce0000000f00 */
[----:B------:R-:W-:Y:S05]  /*c2a0*/  WARPSYNC.COLLECTIVE R8, `(.L_x_1187) ;  /* 0x0000000008087348 */ /* 0x000fea0003c00000 */
[----:B------:R1:W2:Y:S02]  /*c2b0*/  SHFL.BFLY P0, R11, R237, R7, R4 ;  /* 0x0c000007ed0b7389 */ /* 0x0002a40000000004 */
[----:B-12---:R-:W-:Y:S05]  /*c2c0*/  ENDCOLLECTIVE ;  /* 0x000000000000791b */ /* 0x006fea0003800000 */
.L_x_1187:
[----:B------:R-:W-:Y:S01]  /*c2d0*/  MOV R237, R242 ;  /* 0x000000f200ed7202 */ /* 0x000fe20000000f00 */
[----:B------:R-:W-:Y:S01]  /*c2e0*/  IMAD.MOV.U32 R7, RZ, RZ, 0x2 ;  /* 0x00000002ff077424 */ /* 0x000fe200078e00ff */
[----:B------:R-:W-:-:S07]  /*c2f0*/  MOV R6, R11 ;  /* 0x0000000b00067202 */ /* 0x000fce0000000f00 */
[----:B------:R-:W-:Y:S05]  /*c300*/  WARPSYNC.COLLECTIVE R8, `(.L_x_1188) ;  /* 0x0000000008087348 */ /* 0x000fea0003c00000 */
[----:B------:R1:W2:Y:S02]  /*c310*/  SHFL.BFLY P0, R11, R237, R7, R4 ;  /* 0x0c000007ed0b7389 */ /* 0x0002a40000000004 */
[----:B-12---:R-:W-:Y:S05]  /*c320*/  ENDCOLLECTIVE ;  /* 0x000000000000791b */ /* 0x006fea0003800000 */
.L_x_1188:
[----:B------:R-:W-:Y:S01]  /*c330*/  FADD.FTZ R6, R9, R6 ;  /* 0x0000000609067221 */ /* 0x000fe20000010000 */
[----:B------:R-:W-:Y:S01]  /*c340*/  FADD.FTZ R10, R11, R242 ;  /* 0x000000f20b0a7221 */ /* 0x000fe20000010000 */
[----:B------:R-:W-:-:S04]  /*c350*/  MOV R7, 0x1 ;  /* 0x0000000100077802 */ /* 0x000fc80000000f00 */
[----:B------:R-:W-:-:S07]  /*c360*/  MOV R237, R10 ;  /* 0x0000000a00ed7202 */ /* 0x000fce0000000f00 */
[----:B------:R-:W-:Y:S05]  /*c370*/  WARPSYNC.COLLECTIVE R8, `(.L_x_1189) ;  /* 0x0000000008087348 */ /* 0x000fea0003c00000 */
[----:B------:R1:W2:Y:S02]  /*c380*/  SHFL.BFLY P0, R11, R237, R7, R4 ;  /* 0x0c000007ed0b7389 */ /* 0x0002a40000000004 */
[----:B-12---:R-:W-:Y:S05]  /*c390*/  ENDCOLLECTIVE ;  /* 0x000000000000791b */ /* 0x006fea0003800000 */
.L_x_1189:
[----:B------:R-:W-:Y:S05]  /*c3a0*/  BRA `(.L_x_1190) ;  /* 0xfffffff400c87947 */ /* 0x000fea000383ffff */
.L_x_1191:
        /* <DEDUP_REMOVED lines=13> */
.L_x_10230:


//--------------------- .text._ZN5flash24flash_fwd_splitkv_kernelI23Flash_fwd_kernel_traitsILi32ELi64ELi256ELi4ELb0ELb0EN7cutlass6half_tE19Flash_kernel_traitsILi32ELi64ELi256ELi4ES3_EELb0ELb0ELb0ELb0ELb0ELb1ELb1ELb0EEEvNS_16Flash_fwd_paramsE --------------------------
	.section	.text._ZN5flash24flash_fwd_splitkv_kernelI23Flash_fwd_kernel_traitsILi32ELi64ELi256ELi4ELb0ELb0EN7cutlass6half_tE19Flash_kernel_traitsILi32ELi64ELi256ELi4ES3_EELb0ELb0ELb0ELb0ELb0ELb1ELb1ELb0EEEvNS_16Flash_fwd_paramsE,"ax",@progbits
	.align	128
        .global         _ZN5flash24flash_fwd_splitkv_kernelI23Flash_fwd_kernel_traitsILi32ELi64ELi256ELi4ELb0ELb0EN7cutlass6half_tE19Flash_kernel_traitsILi32ELi64ELi256ELi4ES3_EELb0ELb0ELb0ELb0ELb0ELb1ELb1ELb0EEEvNS_16Flash_fwd_paramsE
        .type           _ZN5flash24flash_fwd_splitkv_kernelI23Flash_fwd_kernel_traitsILi32ELi64ELi256ELi4ELb0ELb0EN7cutlass6half_tE19Flash_kernel_traitsILi32ELi64ELi256ELi4ES3_EELb0ELb0ELb0ELb0ELb0ELb1ELb1ELb0EEEvNS_16Flash_fwd_paramsE,@function
        .size           _ZN5flash24flash_fwd_splitkv_kernelI23Flash_fwd_kernel_traitsILi32ELi64ELi256ELi4ELb0ELb0EN7cutlass6half_tE19Flash_kernel_traitsILi32ELi64ELi256ELi4ES3_EELb0ELb0ELb0ELb0ELb0ELb1ELb1ELb0EEEvNS_16Flash_fwd_paramsE,(.L_x_10231 - _ZN5flash24flash_fwd_splitkv_kernelI23Flash_fwd_kernel_traitsILi32ELi64ELi256ELi4ELb0ELb0EN7cutlass6half_tE19Flash_kernel_traitsILi32ELi64ELi256ELi4ES3_EELb0ELb0ELb0ELb0ELb0ELb1ELb1ELb0EEEvNS_16Flash_fwd_paramsE)
        .other          _ZN5flash24flash_fwd_splitkv_kernelI23Flash_fwd_kernel_traitsILi32ELi64ELi256ELi4ELb0ELb0EN7cutlass6half_tE19Flash_kernel_traitsILi32ELi64ELi256ELi4ES3_EELb0ELb0ELb0ELb0ELb0ELb1ELb1ELb0EEEvNS_16Flash_fwd_paramsE,@"STO_CUDA_ENTRY STV_DEFAULT"
_ZN5flash24flash_fwd_splitkv_kernelI23Flash_fwd_kernel_traitsILi32ELi64ELi256ELi4ELb0ELb0EN7cutlass6half_tE19Flash_kernel_traitsILi32ELi64ELi256ELi4ES3_EELb0ELb0ELb0ELb0ELb0ELb1ELb1ELb0EEEvNS_16Flash_fwd_paramsE:
.text._ZN5flash24flash_fwd_splitkv_kernelI23Flash_fwd_kernel_traitsILi32ELi64ELi256ELi4ELb0ELb0EN7cutlass6half_tE19Flash_kernel_traitsILi32ELi64ELi256ELi4ES3_EELb0ELb0ELb0ELb0ELb0ELb1ELb1ELb0EEEvNS_16Flash_fwd_paramsE:
[----:B------:R-:W1:Y:S08]  /*0000*/  LDC R1, c[0x0][0x37c] ;  /* 0x0000df00ff017b82 */ /* 0x000e700000000800 */
[----:B------:R-:W2:Y:S01]  /*0010*/  LDC R5, c[0x0][0x3e0] ;  /* 0x0000f800ff057b82 */ /* 0x000ea20000000800 */
[----:B-1----:R-:W-:Y:S01]  /*0020*/  IADD3 R1, PT, PT, R1, -0x48, RZ ;  /* 0xffffffb801017810 */ /* 0x002fe20007ffe0ff */
[----:B------:R-:W1:Y:S01]  /*0030*/  S2R R13, SR_CTAID.X ;  /* 0x00000000000d7919 */ /* 0x000e620000002500 */
[----:B------:R-:W-:Y:S01]  /*0040*/  BSSY.RECONVERGENT B2, `(.L_x_1192) ;  /* 0x000001c000027945 */ /* 0x000fe20003800200 */
[----:B------:R-:W-:-:S04]  /*0050*/  MOV R246, 0x200 ;  /* 0x0000020000f67802 */ /* 0x000fc80000000f00 */
[----:B------:R-:W3:Y:S08]  /*0060*/  S2UR UR4, SR_CTAID.Z ;  /* 0x00000000000479c3 */ /* 0x000ef00000002700 */
[----:B------:R-:W4:Y:S01]  /*0070*/  S2UR UR8, SR_CTAID.Y ;  /* 0x00000000000879c3 */ /* 0x000f220000002600 */
[----:B--2---:R-:W2:Y:S01]  /*0080*/  I2F.U32.RP R4, R5 ;  /* 0x0000000500047306 */ /* 0x004ea20000209000 */
[----:B------:R-:W-:-:S06]  /*0090*/  ISETP.NE.U32.AND P0, PT, R5, RZ, PT ;  /* 0x000000ff0500720c */ /* 0x000fcc0003f05070 */
[----:B------:R-:W1:Y:S01]  /*00a0*/  LDC R9, c[0x0][0x374] ;  /* 0x0000dd00ff097b82 */ /* 0x000e620000000800 */
[----:B--2---:R-:W2:Y:S02]  /*00b0*/  MUFU.RCP R2, R4 ;  /* 0x0000000400027308 */ /* 0x004ea40000001000 */
[----:B--2---:R-:W-:-:S06]  /*00c0*/  IADD3 R2, PT, PT, R2, 0xffffffe, RZ ;  /* 0x0ffffffe02027810 */ /* 0x004fcc0007ffe0ff */
[----:B------:R-:W2:Y:S02]  /*00d0*/  F2I.FTZ.U32.TRUNC.NTZ R3, R2 ;  /* 0x0000000200037305 */ /* 0x000ea4000021f000 */
[----:B--2---:R-:W-:Y:S01]  /*00e0*/  IMAD.MOV R0, RZ, RZ, -R3 ;  /* 0x000000ffff007224 */ /* 0x004fe200078e0a03 */
[----:B------:R-:W-:-:S03]  /*00f0*/  MOV R2, RZ ;  /* 0x000000ff00027202 */ /* 0x000fc60000000f00 */
[----:B------:R-:W-:-:S04]  /*0100*/  IMAD R7, R0, R5, RZ ;  /* 0x0000000500077224 */ /* 0x000fc800078e02ff */
[----:B------:R-:W-:Y:S02]  /*0110*/  IMAD.HI.U32 R7, R3, R7, R2 ;  /* 0x0000000703077227 */ /* 0x000fe400078e0002 */
[----:B------:R-:W2:Y:S04]  /*0120*/  LDC.64 R2, c[0x0][0x348] ;  /* 0x0000d200ff027b82 */ /* 0x000ea80000000a00 */
[----:B---3--:R-:W-:-:S04]  /*0130*/  IMAD.HI.U32 R6, R7, UR4, RZ ;  /* 0x0000000407067c27 */ /* 0x008fc8000f8e00ff */
[----:B------:R-:W-:-:S04]  /*0140*/  IMAD.MOV R0, RZ, RZ, -R6 ;  /* 0x000000ffff007224 */ /* 0x000fc800078e0a06 */
[----:B------:R-:W-:-:S05]  /*0150*/  IMAD R0, R5, R0, UR4 ;  /* 0x0000000405007e24 */ /* 0x000fca000f8e0200 */
[----:B------:R-:W-:-:S13]  /*0160*/  ISETP.GE.U32.AND P2, PT, R0, R5, PT ;  /* 0x000000050000720c */ /* 0x000fda0003f46070 */
[----:B------:R-:W-:Y:S01]  /*0170*/  @P2 IADD3 R0, PT, PT, R0, -R5, RZ ;  /* 0x8000000500002210 */ /* 0x000fe20007ffe0ff */
[----:B------:R-:W-:-:S03]  /*0180*/  @P2 VIADD R6, R6, 0x1 ;  /* 0x0000000106062836 */ /* 0x000fc60000000000 */
[----:B------:R-:W-:-:S13]  /*0190*/  ISETP.GE.U32.AND P1, PT, R0, R5, PT ;  /* 0x000000050000720c */ /* 0x000fda0003f26070 */
[----:B------:R-:W-:Y:S02]  /*01a0*/  @P1 IADD3 R6, PT, PT, R6, 0x1, RZ ;  /* 0x0000000106061810 */ /* 0x000fe40007ffe0ff */
[----:B------:R-:W-:-:S05]  /*01b0*/  @!P0 LOP3.LUT R6, RZ, R5, RZ, 0x33, !PT ;  /* 0x00000005ff068212 */ /* 0x000fca00078e33ff */
[----:B------:R3:W-:Y:S01]  /*01c0*/  STL [R1], R6 ;  /* 0x0000000601007387 */ /* 0x0007e20000100800 */
[----:B------:R-:W-:-:S04]  /*01d0*/  IMAD.MOV R252, RZ, RZ, -R6 ;  /* 0x000000fffffc7224 */ /* 0x000fc800078e0a06 */
[----:B-12-4-:R-:W-:Y:S02]  /*01e0*/  IMAD R252, R5, R252, UR4 ;  /* 0x0000000405fc7e24 */ /* 0x016fe4000f8e02fc */
[----:B---3--:R-:W-:Y:S05]  /*01f0*/  CALL.REL.NOINC `($_ZN5flash24flash_fwd_splitkv_kernelI23Flash_fwd_kernel_traitsILi32ELi64ELi256ELi4ELb0ELb0EN7cutlass6half_tE19Flash_kernel_traitsILi32ELi64ELi256ELi4ES3_EELb0ELb0ELb0ELb0ELb0ELb1ELb1ELb0EEEvNS_16Flash_fwd_paramsE$_ZN5flash30compute_attn_1rowblock_splitkvI23Flash_fwd_kernel_traitsILi32ELi64ELi256ELi4ELb0ELb0EN7cutlass6half_tE19Flash_kernel_traitsILi32ELi64ELi256ELi4ES3_EELb0ELb0ELb0ELb0ELb0ELb1ELb1ELb0ENS_16Flash_fwd_paramsEEEvRKT8_iiiii) ;  /* 0x0000000000087944 */ /* 0x008fea0003c00000 */
[----:B------:R-:W-:Y:S05]  /*0200*/  BSYNC.RECONVERGENT B2 ;  /* 0x0000000000027941 */ /* 0x000fea0003800200 */
.L_x_1192:
[----:B------:R-:W-:Y:S05]  /*0210*/  EXIT ;  /* 0x000000000000794d */ /* 0x000fea0003800000 */
        .type           $_ZN5flash24flash_fwd_splitkv_kernelI23Flash_fwd_kernel_traitsILi32ELi64ELi256ELi4ELb0ELb0EN7cutlass6half_tE19Flash_kernel_traitsILi32ELi64ELi256ELi4ES3_EELb0ELb0ELb0ELb0ELb0ELb1ELb1ELb0EEEvNS_16Flash_fwd_paramsE$_ZN5flash30compute_attn_1rowblock_splitkvI23Flash_fwd_kernel_traitsILi32ELi64ELi256ELi4ELb0ELb0EN7cutlass6half_tE19Flash_kernel_traitsILi32ELi64ELi256ELi4ES3_EELb0ELb0ELb0ELb0ELb0ELb1ELb1ELb0ENS_16Flash_fwd_paramsEEEvRKT8_iiiii,@function
        .size           $_ZN5flash24flash_fwd_splitkv_kernelI23Flash_fwd_kernel_traitsILi32ELi64ELi256ELi4ELb0ELb0EN7cutlass6half_tE19Flash_kernel_traitsILi32ELi64ELi256ELi4ES3_EELb0ELb0ELb0ELb0ELb0ELb1ELb1ELb0EEEvNS_16Flash_fwd_paramsE$_ZN5flash30compute_attn_1rowblock_splitkvI23Flash_fwd_kernel_traitsILi32ELi64ELi256ELi4ELb0ELb0EN7cutlass6half_tE19Flash_kernel_traitsILi32ELi64ELi256ELi4ES3_EELb0ELb0ELb0ELb0ELb0ELb1ELb1ELb0ENS_16Flash_fwd_paramsEEEvRKT8_iiiii,(.L_x_10231 - $_ZN5flash24flash_fwd_splitkv_kernelI23Flash_fwd_kernel_traitsILi32ELi64ELi256ELi4ELb0ELb0EN7cutlass6half_tE19Flash_kernel_traitsILi32ELi64ELi256ELi4ES3_EELb0ELb0ELb0ELb0ELb0ELb1ELb1ELb0EEEvNS_16Flash_fwd_paramsE$_ZN5flash30compute_attn_1rowblock_splitkvI23Flash_fwd_kernel_traitsILi32ELi64ELi256ELi4ELb0ELb0EN7cutlass6half_tE19Flash_kernel_traitsILi32ELi64ELi256ELi4ES3_EELb0ELb0ELb0ELb0ELb0ELb1ELb1ELb0ENS_16Flash_fwd_paramsEEEvRKT8_iiiii)
$_ZN5flash24flash_fwd_splitkv_kernelI23Flash_fwd_kernel_traitsILi32ELi64ELi256ELi4ELb0ELb0EN7cutlass6half_tE19Flash_kernel_traitsILi32ELi64ELi256ELi4ES3_EELb0ELb0ELb0ELb0ELb0ELb1ELb1ELb0EEEvNS_16Flash_fwd_paramsE$_ZN5flash30compute_attn_1rowblock_splitkvI23Flash_fwd_kernel_traitsILi32ELi64ELi256ELi4ELb0ELb0EN7cutlass6half_tE19Flash_kernel_traitsILi32ELi64ELi256ELi4ES3_EELb0ELb0ELb0ELb0ELb0ELb1ELb1ELb0ENS_16Flash_fwd_paramsEEEvRKT8_iiiii:
[----:B------:R-:W1:Y:S01]  /*0220*/  LDCU.64 UR4, c[0x0][0x358] ;  /* 0x00006b00ff0477ac */ /* 0x000e620008000a00 */
[----:B------:R-:W2:Y:S04]  /*0230*/  LDL R38, [R1] ;  /* 0x0000000001267983 */ /* 0x000ea80000100800 */
[----:B-1----:R-:W3:Y:S04]  /*0240*/  LD.E.64 R6, desc[UR4][R2.64+0xf0] ;  /* 0x0000f00402067980 */ /* 0x002ee8000c101b00 */
[----:B------:R-:W4:Y:S04]  /*0250*/  LD.E.64 R22, desc[UR4][R2.64+0xe0] ;  /* 0x0000e00402167980 */ /* 0x000f28000c101b00 */
[----:B------:R-:W4:Y:S04]  /*0260*/  LD.E.64 R18, desc[UR4][R2.64+0xe8] ;  /* 0x0000e80402127980 */ /* 0x000f28000c101b00 */
[----:B------:R-:W4:Y:S01]  /*0270*/  LD.E.64 R14, desc[UR4][R2.64+0xf8] ;  /* 0x0000f804020e7980 */ /* 0x000f22000c101b00 */
[----:B--2---:R-:W-:Y:S01]  /*0280*/  IMAD.SHL.U32 R4, R38, 0x4, RZ ;  /* 0x0000000426047824 */ /* 0x004fe200078e00ff */
[----:B---3--:R-:W-:-:S02]  /*0290*/  ISETP.NE.U32.AND P1, PT, R6, RZ, PT ;  /* 0x000000ff0600720c */ /* 0x008fc40003f25070 */
[----:B----4-:R-:W-:Y:S02]  /*02a0*/  ISETP.NE.U32.AND P4, PT, R22, RZ, PT ;  /* 0x000000ff1600720c */ /* 0x010fe40003f85070 */
[----:B------:R-:W-:Y:S02]  /*02b0*/  ISETP.NE.AND.EX P1, PT, R7, RZ, PT, P1 ;  /* 0x000000ff0700720c */ /* 0x000fe40003f25310 */
[----:B------:R-:W-:Y:S02]  /*02c0*/  ISETP.NE.U32.AND P3, PT, R18, RZ, PT ;  /* 0x000000ff1200720c */ /* 0x000fe40003f65070 */
[----:B------:R-:W-:Y:S02]  /*02d0*/  ISETP.NE.AND.EX P4, PT, R23, RZ, PT, P4 ;  /* 0x000000ff1700720c */ /* 0x000fe40003f85340 */
[----:B------:R-:W-:Y:S02]  /*02e0*/  ISETP.NE.AND.EX P3, PT, R19, RZ, PT, P3 ;  /* 0x000000ff1300720c */ /* 0x000fe40003f65330 */
        /* <DEDUP_REMOVED lines=26> */
.L_x_1194:
[----:B------:R-:W-:Y:S05]  /*0490*/  BSYNC.RECONVERGENT B0 ;  /* 0x0000000000007941 */ /* 0x000fea0003800200 */
.L_x_1193:
[----:B------:R-:W-:Y:S04]  /*04a0*/  BSSY.RECONVERGENT B0, `(.L_x_1195) ;  /* 0x0000007000007945 */ /* 0x000fe80003800200 */
[----:B------:R-:W-:Y:S05]  /*04b0*/  @!P3 BRA `(.L_x_1196) ;  /* 0x000000000014b947 */ /* 0x000fea0003800000 */
[----:B-----5:R-:W3:Y:S02]  /*04c0*/  LD.E.U8 R5, desc[UR4][R2.64+0x1b2] ;  /* 0x0001b20402057980 */ /* 0x020ee4000c101100 */
[----:B---3--:R-:W-:-:S13]  /*04d0*/  ISETP.NE.AND P1, PT, R5, RZ, PT ;  /* 0x000000ff0500720c */ /* 0x008fda0003f25270 */
[----:B------:R-:W3:Y:S02]  /*04e0*/  @P1 LD.E R8, desc[UR4][R18.64+0x4] ;  /* 0x0000040412081980 */ /* 0x000ee4000c101900 */
[----:B---3--:R-:W-:-:S06]  /*04f0*/  @P1 IADD3 R5, PT, PT, R8, -R11, RZ ;  /* 0x8000000b08051210 */ /* 0x008fcc0007ffe0ff */
[----:B------:R3:W5:Y:S02]  /*0500*/  @!P1 LD.E R5, desc[UR4][R18.64] ;  /* 0x0000000412059980 */ /* 0x000764000c101900 */
.L_x_1196:
[----:B------:R-:W-:Y:S05]  /*0510*/  BSYNC.RECONVERGENT B0 ;  /* 0x0000000000007941 */ /* 0x000fea0003800200 */
.L_x_1195:
[----:B------:R-:W-:Y:S01]  /*0520*/  BSSY.RECONVERGENT B1, `(.L_x_1197) ;  /* 0x0000011000017945 */ /* 0x000fe20003800200 */
[----:B-----5:R-:W-:-:S03]  /*0530*/  @P4 IADD3 R235, PT, PT, R6, -R17, RZ ;  /* 0x8000001106eb4210 */ /* 0x020fc60007ffe0ff */
[----:B------:R-:W-:Y:S05]  /*0540*/  @!P0 BRA `(.L_x_1198) ;  /* 0x0000000000148947 */ /* 0x000fea0003800000 */
[----:B------:R-:W-:-:S05]  /*0550*/  IADD3 R6, P0, PT, R14, R4, RZ ;  /* 0x000000040e067210 */ /* 0x000fca0007f1e0ff */
[----:B------:R-:W-:-:S05]  /*0560*/  IMAD.X R7, R15, 0x1, R0, P0 ;  /* 0x000000010f077824 */ /* 0x000fca00000e0600 */
[----:B------:R-:W1:Y:S02]  /*0570*/  LD.E R5, desc[UR4][R6.64] ;  /* 0x0000000406057980 */ /* 0x000e64000c101900 */
[----:B-1----:R-:W-:Y:S01]  /*0580*/  IADD3 R22, PT, PT, R5, -R10, RZ ;  /* 0x8000000a05167210 */ /* 0x002fe20007ffe0ff */
[----:B------:R-:W-:Y:S05]  /*0590*/  BRA `(.L_x_1199) ;  /* 0x0000000000247947 */ /* 0x000fea0003800000 */
.L_x_1198:
[----:B------:R-:W4:Y:S01]  /*05a0*/  LD.E.64 R6, desc[UR4][R2.64+0x108] ;  /* 0x0001080402067980 */ /* 0x000f22000c101b00 */
[----:B------:R-:W-:Y:S01]  /*05b0*/  BSSY.RECONVERGENT B0, `(.L_x_1200) ;  /* 0x0000006000007945 */ /* 0x000fe20003800200 */
[----:B-1----:R-:W-:Y:S01]  /*05c0*/  IMAD.MOV.U32 R22, RZ, RZ, RZ ;  /* 0x000000ffff167224 */ /* 0x002fe200078e00ff */
[----:B----4-:R-:W-:-:S04]  /*05d0*/  ISETP.NE.U32.AND P0, PT, R6, RZ, PT ;  /* 0x000000ff0600720c */ /* 0x010fc80003f05070 */
[----:B------:R-:W-:-:S13]  /*05e0*/  ISETP.NE.AND.EX P0, PT, R7, RZ, PT, P0 ;  /* 0x000000ff0700720c */ /* 0x000fda0003f05300 */
[----:B------:R-:W-:Y:S05]  /*05f0*/  @!P0 BRA `(.L_x_1201) ;  /* 0x0000000000048947 */ /* 0x000fea0003800000 */
[----:B------:R1:W5:Y:S02]  /*0600*/  LD.E R22, desc[UR4][R2.64+0xbc] ;  /* 0x0000bc0402167980 */ /* 0x000364000c101900 */
.L_x_1201:
[----:B------:R-:W-:Y:S05]  /*0610*/  BSYNC.RECONVERGENT B0 ;  /* 0x0000000000007941 */ /* 0x000fea0003800200 */
.L_x_1200:
[----:B-----5:R-:W-:Y:S02]  /*0620*/  IADD3 R22, PT, PT, R22, R5, -R10 ;  /* 0x0000000516167210 */ /* 0x020fe40007ffe80a */
.L_x_1199:
[----:B------:R-:W-:Y:S05]  /*0630*/  BSYNC.RECONVERGENT B1 ;  /* 0x0000000000017941 */ /* 0x000fea0003800200 */
.L_x_1197:
[----:B------:R-:W-:Y:S01]  /*0640*/  IMAD.SHL.U32 R250, R13, 0x40, RZ ;  /* 0x000000400dfa7824 */ /* 0x000fe200078e00ff */
[----:B------:R-:W-:-:S04]  /*0650*/  MOV R247, 0x0 ;  /* 0x0000000000f77802 */ /* 0x000fc80000000f00 */
[----:B------:R-:W-:-:S13]  /*0660*/  ISETP.GT.AND P0, PT, R235, R250, PT ;  /* 0x000000faeb00720c */ /* 0x000fda0003f04270 */
[----:B-123--:R-:W-:Y:S05]  /*0670*/  @!P0 RET.REL.NODEC R246 `(_ZN5flash24flash_fwd_splitkv_kernelI23Flash_fwd_kernel_traitsILi32ELi64ELi256ELi4ELb0ELb0EN7cutlass6half_tE19Flash_kernel_traitsILi32ELi64ELi256ELi4ES3_EELb0ELb0ELb0ELb0ELb0ELb1ELb1ELb0EEEvNS_16Flash_fwd_paramsE) ;  /* 0xfffffff8f6608950 */ /* 0x00efea0003c3ffff */
        /* <DEDUP_REMOVED lines=55> */
[C---:B------:R-:W-:Y:S01]  /*09f0*/  VIADD R4, R228.reuse, 0x20 ;  /* 0x00000020e4047836 */ /* 0x040fe20000000000 */
[----:B-----5:R-:W-:Y:S01]  /*0a00*/  ISETP.GE.AND P5, PT, R7, R0, PT ;  /* 0x000000000700720c */ /* 0x020fe20003fa6270 */
[----:B------:R-:W-:Y:S01]  /*0a10*/  VIADD R0, R228, 0x10 ;  /* 0x00000010e4007836 */ /* 0x000fe20000000000 */
[----:B------:R-:W-:Y:S02]  /*0a20*/  IADD3 R13, P1, PT, R6, R13, RZ ;  /* 0x0000000d060d7210 */ /* 0x000fe40007f3e0ff */
[-C--:B------:R-:W-:Y:S02]  /*0a30*/  ISETP.GE.OR P6, PT, R228, R235.reuse, P5 ;  /* 0x000000ebe400720c */ /* 0x080fe40002fc6670 */
[----:B------:R-:W-:-:S02]  /*0a40*/  ISETP.GE.OR P0, PT, R0, R235, P5 ;  /* 0x000000eb0000720c */ /* 0x000fc40002f06670 */
[----:B------:R-:W-:Y:S02]  /*0a50*/  LEA.HI.X.SX32 R6, R6, RZ, 0x1, P1 ;  /* 0x000000ff06067211 */ /* 0x000fe400008f0eff */
[----:B-1----:R-:W-:Y:S02]  /*0a60*/  LEA R2, P1, R13, R8, 0x2 ;  /* 0x000000080d027211 */ /* 0x002fe400078210ff */
[----:B------:R-:W-:Y:S02]  /*0a70*/  ISETP.NE.AND P4, PT, R7, RZ, PT ;  /* 0x000000ff0700720c */ /* 0x000fe40003f85270 */
[----:B------:R-:W-:Y:S02]  /*0a80*/  LEA.HI.X R3, R13, R9, R6, 0x2, P1 ;  /* 0x000000090d037211 */ /* 0x000fe400008f1406 */
[-C--:B------:R-:W-:Y:S01]  /*0a90*/  ISETP.GE.OR P2, PT, R0, R235.reuse, P4 ;  /* 0x000000eb0000720c */ /* 0x080fe20002746670 */
[C---:B------:R-:W-:Y:S01]  /*0aa0*/  VIADD R0, R228.reuse, 0x30 ;  /* 0x00000030e4007836 */ /* 0x040fe20000000000 */
        /* <DEDUP_REMOVED lines=19> */
[----:B-1----:R-:W-:Y:S05]  /*0be0*/  @P4 RET.REL.NODEC R246 `(_ZN5flash24flash_fwd_splitkv_kernelI23Flash_fwd_kernel_traitsILi32ELi64ELi256ELi4ELb0ELb0EN7cutlass6half_tE19Flash_kernel_traitsILi32ELi64ELi256ELi4ES3_EELb0ELb0ELb0ELb0ELb0ELb1ELb1ELb0EEEvNS_16Flash_fwd_paramsE) ;  /* 0xfffffff4f6044950 */ /* 0x002fea0003c3ffff */
[----:B------:R-:W-:Y:S02]  /*0bf0*/  MOV R3, 0xff800000 ;  /* 0xff80000000037802 */ /* 0x000fe40000000f00 */
[----:B------:R-:W-:-:S03]  /*0c00*/  MOV R247, 0x0 ;  /* 0x0000000000f77802 */ /* 0x000fc60000000f00 */
[----:B------:R1:W-:Y:S02]  /*0c10*/  ST.E desc[UR4][R8.64+0xc0], R3 ;  /* 0x0000c00308007985 */ /* 0x0003e4000c101904 */
[----:B-1----:R-:W-:Y:S05]  /*0c20*/  RET.REL.NODEC R246 `(_ZN5flash24flash_fwd_splitkv_kernelI23Flash_fwd_kernel_traitsILi32ELi64ELi256ELi4ELb0ELb0EN7cutlass6half_tE19Flash_kernel_traitsILi32ELi64ELi256ELi4ES3_EELb0ELb0ELb0ELb0ELb0ELb1ELb1ELb0EEEvNS_16Flash_fwd_paramsE) ;  /* 0xfffffff0f6f47950 */ /* 0x002fea0003c3ffff */
.L_x_1202:
        /* <DEDUP_REMOVED lines=13> */
[----:B------:R-:W2:Y:S04]  /*0d00*/  LD.E R11, desc[UR4][R2.64+0x170] ;  /* 0x00017004020b7980 */ /* 0x000ea8000c101900 */
[----:B-----5:R-:W3:Y:S04]  /*0d10*/  LD.E.64 R8, desc[UR4][R2.64+0x168] ;  /* 0x0001680402087980 */ /* 0x020ee8000c101b00 */
[----:B------:R-:W4:Y:S01]  /*0d20*/  LD.E R27, desc[UR4][R2.64+0x68] ;  /* 0x00006804021b7980 */ /* 0x000f22000c101900 */
[----:B------:R-:W-:-:S03]  /*0d30*/  LEA R20, R23, 0xffffff00, 0x8 ;  /* 0xffffff0017147811 */ /* 0x000fc600078e40ff */
[----:B------:R-:W4:Y:S01]  /*0d40*/  LD.E.64 R28, desc[UR4][R2.64+0x20] ;  /* 0x00002004021c7980 */ /* 0x000f22000c101b00 */
[----:B-1----:R-:W-:-:S03]  /*0d50*/  IABS R4, R20 ;  /* 0x0000001400047213 */ /* 0x002fc60000000000 */
        /* <DEDUP_REMOVED lines=9> */
[----:B------:R-:W1:Y:S02]  /*0df0*/  F2I.FTZ.U32.TRUNC.NTZ R15, R14 ;  /* 0x0000000e000f7305 */ /* 0x000e64000021f000 */
        /* <DEDUP_REMOVED lines=13> */
[----:B------:R-:W-:Y:S02]  /*0ed0*/  ISETP.NE.AND P2, PT, R11, RZ, PT ;  /* 0x000000ff0b00720c */ /* 0x000fe40003f45270 */
[----:B------:R-:W-:Y:S01]  /*0ee0*/  ISETP.GE.AND P1, PT, R0, RZ, PT ;  /* 0x000000ff0000720c */ /* 0x000fe20003f26270 */
[-C--:B---3--:R-:W-:Y:S02]  /*0ef0*/  IMAD R0, R9, R38.reuse, RZ ;  /* 0x0000002609007224 */ /* 0x088fe400078e02ff */
[----:B------:R-:W-:-:S04]  /*0f00*/  IMAD.WIDE.U32 R8, R8, R38, RZ ;  /* 0x0000002608087225 */ /* 0x000fc800078e00ff */
[----:B------:R-:W-:Y:S01]  /*0f10*/  @P0 IADD3 R10, PT, PT, R10, 0x1, RZ ;  /* 0x000000010a0a0810 */ /* 0x000fe20007ffe0ff */
[----:B------:R-:W-:Y:S01]  /*0f20*/  IMAD.IADD R0, R9, 0x1, R0 ;  /* 0x0000000109007824 */ /* 0x000fe200078e0200 */
[----:B------:R-:W-:-:S04]  /*0f30*/  LEA R4, P0, R8, R184, 0x2 ;  /* 0x000000b808047211 */ /* 0x000fc800078010ff */
[----:B------:R-:W-:Y:S02]  /*0f40*/  @!P1 IADD3 R10, PT, PT, -R10, RZ, RZ ;  /* 0x000000ff0a0a9210 */ /* 0x000fe40007ffe1ff */
[----:B------:R-:W-:Y:S02]  /*0f50*/  LEA.HI.X R5, R8, R185, R0, 0x2, P0 ;  /* 0x000000b908057211 */ /* 0x000fe400000f1400 */
[----:B------:R-:W-:-:S05]  /*0f60*/  @!P2 LOP3.LUT R10, RZ, R11, RZ, 0x33, !PT ;  /* 0x0000000bff0aa212 */ /* 0x000fca00078e33ff */
[----:B------:R-:W-:-:S05]  /*0f70*/  IMAD.WIDE R6, R10, 0x4, R4 ;  /* 0x000000040a067825 */ /* 0x000fca00078e0204 */
[----:B------:R1:W2:Y:S01]  /*0f80*/  LD.E R0, desc[UR4][R6.64] ;  /* 0x0000000406007980 */ /* 0x0002a2000c101900 */
[----:B----4-:R-:W-:-:S04]  /*0f90*/  IABS R9, R27 ;  /* 0x0000001b00097213 */ /* 0x010fc80000000000 */
[----:B------:R-:W3:Y:S08]  /*0fa0*/  I2F.RP R14, R9 ;  /* 0x00000009000e7306 */ /* 0x000ef00000209400 */
[----:B---3--:R-:W3:Y:S02]  /*0fb0*/  MUFU.RCP R12, R14 ;  /* 0x0000000e000c7308 */ /* 0x008ee40000001000 */
[----:B---3--:R-:W-:-:S06]  /*0fc0*/  VIADD R12, R12, 0xffffffe ;  /* 0x0ffffffe0c0c7836 */ /* 0x008fcc0000000000 */
[----:B------:R-:W3:Y:S01]  /*0fd0*/  F2I.FTZ.U32.TRUNC.NTZ R31, R12 ;  /* 0x0000000c001f7305 */ /* 0x000ee2000021f000 */
[----:B------:R-:W-:Y:S01]  /*0fe0*/  IMAD.MOV.U32 R30, RZ, RZ, RZ ;  /* 0x000000ffff1e7224 */ /* 0x000fe200078e00ff */
[----:B------:R-:W-:Y:S02]  /*0ff0*/  IABS R8, R252 ;  /* 0x000000fc00087213 */ /* 0x000fe40000000000 */
[----:B-1----:R-:W-:Y:S02]  /*1000*/  IABS R7, R27 ;  /* 0x0000001b00077213 */ /* 0x002fe40000000000 */
[----:B---3--:R-:W-:-:S05]  /*1010*/  IADD3 R6, PT, PT, RZ, -R31, RZ ;  /* 0x8000001fff067210 */ /* 0x008fca0007ffe0ff */
        /* <DEDUP_REMOVED lines=17> */
[----:B------:R-:W-:-:S04]  /*1130*/  IMAD R6, R237, R20, RZ ;  /* 0x00000014ed067224 */ /* 0x000fc800078e02ff */
[----:B------:R-:W-:Y:S01]  /*1140*/  @!P0 IMAD.MOV R9, RZ, RZ, -R9 ;  /* 0x000000ffff098224 */ /* 0x000fe200078e0a09 */
[----:B------:R-:W-:Y:S01]  /*1150*/  @!P1 LOP3.LUT R9, RZ, R27, RZ, 0x33, !PT ;  /* 0x0000001bff099212 */ /* 0x000fe200078e33ff */
[----:B------:R-:W-:-:S04]  /*1160*/  IMAD R6, R236, R21, R6 ;  /* 0x00000015ec067224 */ /* 0x000fc800078e0206 */
[----:B------:R-:W-:Y:S01]  /*1170*/  IMAD R11, R25, R9, RZ ;  /* 0x00000009190b7224 */ /* 0x000fe200078e02ff */
[----:B--2---:R-:W-:Y:S01]  /*1180*/  SHF.R.S32.HI R7, RZ, 0x1f, R0 ;  /* 0x0000001fff077819 */ /* 0x004fe20000011400 */
[-C--:B------:R-:W-:Y:S02]  /*1190*/  IMAD R8, R29, R0.reuse, RZ ;  /* 0x000000001d087224 */ /* 0x080fe400078e02ff */
[----:B------:R-:W-:-:S04]  /*11a0*/  IMAD.WIDE.U32 R14, R28, R0, RZ ;  /* 0x000000001c0e7225 */ /* 0x000fc800078e00ff */
[----:B------:R-:W-:-:S04]  /*11b0*/  IMAD R8, R28, R7, R8 ;  /* 0x000000071c087224 */ /* 0x000fc800078e0208 */
[----:B------:R-:W-:Y:S02]  /*11c0*/  IMAD.IADD R15, R15, 0x1, R8 ;  /* 0x000000010f0f7824 */ /* 0x000fe400078e0208 */
[----:B------:R-:W-:Y:S01]  /*11d0*/  IMAD.WIDE.U32 R14, R20, R236, R14 ;  /* 0x000000ec140e7225 */ /* 0x000fe200078e000e */
[----:B------:R-:W-:-:S04]  /*11e0*/  SHF.R.S32.HI R8, RZ, 0x1f, R9 ;  /* 0x0000001fff087819 */ /* 0x000fc80000011409 */
[----:B------:R-:W-:Y:S01]  /*11f0*/  IADD3 R15, PT, PT, R15, R6, RZ ;  /* 0x000000060f0f7210 */ /* 0x000fe20007ffe0ff */
[----:B------:R-:W-:Y:S02]  /*1200*/  IMAD R6, R19, R0, RZ ;  /* 0x0000000013067224 */ /* 0x000fe400078e02ff */
[----:B------:R-:W-:Y:S02]  /*1210*/  IMAD R8, R24, R8, R11 ;  /* 0x0000000818087224 */ /* 0x000fe400078e020b */
[----:B------:R-:W-:-:S04]  /*1220*/  IMAD.WIDE.U32 R10, R9, R24, R14 ;  /* 0x00000018090a7225 */ /* 0x000fc800078e000e */
[----:B------:R-:W-:-:S04]  /*1230*/  IMAD.WIDE.U32 R14, R18, R0, RZ ;  /* 0x00000000120e7225 */ /* 0x000fc800078e00ff */
[----:B------:R-:W-:Y:S01]  /*1240*/  IMAD R6, R18, R7, R6 ;  /* 0x0000000712067224 */ /* 0x000fe200078e0206 */
[----:B------:R-:W-:Y:S01]  /*1250*/  MOV R12, R14 ;  /* 0x0000000e000c7202 */ /* 0x000fe20000000f00 */
[----:B------:R-:W-:-:S03]  /*1260*/  IMAD.IADD R0, R11, 0x1, R8 ;  /* 0x000000010b007824 */ /* 0x000fc600078e0208 */
[----:B------:R-:W-:Y:S01]  /*1270*/  IADD3 R11, PT, PT, R15, R6, RZ ;  /* 0x000000060f0b7210 */ /* 0x000fe20007ffe0ff */
[----:B------:R-:W-:Y:S05]  /*1280*/  BRA `(.L_x_1205) ;  /* 0x0000000400387947 */ /* 0x000fea0003800000 */
.L_x_1204:
        /* <DEDUP_REMOVED lines=21> */
[----:B------:R-:W-:Y:S01]  /*13e0*/  IMAD R5, R8, R5, R6 ;  /* 0x0000000508057224 */ /* 0x000fe200078e0206 */
[----:B------:R-:W-:-:S04]  /*13f0*/  @!P3 SHF.R.S32.HI R0, RZ, 0x1f, R10 ;  /* 0x0000001fff00b819 */ /* 0x000fc8000001140a */
[----:B------:R-:W-:Y:S01]  /*1400*/  ISETP.GT.U32.AND P2, PT, R4, R5, PT ;  /* 0x000000050400720c */ /* 0x000fe20003f44070 */
[-C--:B--2---:R-:W-:Y:S02]  /*1410*/  @!P3 IMAD R7, R237, R10.reuse, RZ ;  /* 0x0000000aed07b224 */ /* 0x084fe400078e02ff */
[----:B------:R-:W-:-:S04]  /*1420*/  @!P3 IMAD.WIDE.U32 R24, R236, R10, RZ ;  /* 0x0000000aec18b225 */ /* 0x000fc800078e00ff */
[----:B------:R-:W-:Y:S02]  /*1430*/  @!P3 IMAD R0, R0, R236, R7 ;  /* 0x000000ec0000b224 */ /* 0x000fe400078e0207 */
[----:B---3-5:R-:W-:Y:S02]  /*1440*/  @!P3 IMAD R7, R21, R9, RZ ;  /* 0x000000091507b224 */ /* 0x028fe400078e02ff */
[----:B------:R-:W-:Y:S01]  /*1450*/  @!P3 IMAD.IADD R25, R25, 0x1, R0 ;  /* 0x000000011919b824 */ /* 0x000fe200078e0200 */
[----:B------:R-:W-:Y:S01]  /*1460*/  @!P3 SHF.R.S32.HI R0, RZ, 0x1f, R9 ;  /* 0x0000001fff00b819 */ /* 0x000fe20000011409 */
[----:B------:R-:W-:Y:S01]  /*1470*/  @!P2 IMAD.IADD R5, R5, 0x1, -R4 ;  /* 0x000000010505a824 */ /* 0x000fe200078e0a04 */
[----:B------:R-:W-:-:S03]  /*1480*/  @P3 IADD3 R6, PT, PT, R10, R11, RZ ;  /* 0x0000000b0a063210 */ /* 0x000fc60007ffe0ff */
[C---:B------:R-:W-:Y:S01]  /*1490*/  @!P3 IMAD R7, R20.reuse, R0, R7 ;  /* 0x000000001407b224 */ /* 0x040fe200078e0207 */
[----:B------:R-:W-:Y:S01]  /*14a0*/  ISETP.GE.U32.AND P4, PT, R5, R4, PT ;  /* 0x000000040500720c */ /* 0x000fe20003f86070 */
[----:B------:R-:W-:Y:S01]  /*14b0*/  @!P3 IMAD.WIDE.U32 R20, R20, R9, R24 ;  /* 0x000000091414b225 */ /* 0x000fe200078e0018 */
[----:B------:R-:W-:Y:S02]  /*14c0*/  LOP3.LUT R4, R252, R27, RZ, 0x3c, !PT ;  /* 0x0000001bfc047212 */ /* 0x000fe400078e3cff */
[----:B------:R-:W-:Y:S01]  /*14d0*/  ISETP.NE.AND P0, PT, R27, RZ, PT ;  /* 0x000000ff1b00720c */ /* 0x000fe20003f05270 */
[----:B------:R-:W-:Y:S01]  /*14e0*/  @P3 IMAD.WIDE.U32 R24, R236, R6, RZ ;  /* 0x00000006ec183225 */ /* 0x000fe200078e00ff */
[----:B------:R-:W-:-:S03]  /*14f0*/  ISETP.GE.AND P1, PT, R4, RZ, PT ;  /* 0x000000ff0400720c */ /* 0x000fc60003f26270 */
[----:B------:R-:W-:Y:S01]  /*1500*/  @P3 IMAD R0, R237, R6, RZ ;  /* 0x00000006ed003224 */ /* 0x000fe200078e02ff */
[----:B------:R-:W-:Y:S02]  /*1510*/  @!P3 MOV R6, R20 ;  /* 0x000000140006b202 */ /* 0x000fe40000000f00 */
[----:B------:R-:W-:Y:S02]  /*1520*/  LEA R20, R23, 0xffffff00, 0x8 ;  /* 0xffffff0017147811 */ /* 0x000fe400078e40ff */
[----:B------:R-:W-:Y:S02]  /*1530*/  @!P2 IADD3 R8, PT, PT, R8, 0x1, RZ ;  /* 0x000000010808a810 */ /* 0x000fe40007ffe0ff */
[----:B------:R-:W-:Y:S01]  /*1540*/  @!P3 IADD3 R7, PT, PT, R21, R7, RZ ;  /* 0x000000071507b210 */ /* 0x000fe20007ffe0ff */
[----:B------:R-:W-:Y:S01]  /*1550*/  @P3 IMAD.IADD R7, R25, 0x1, R0 ;  /* 0x0000000119073824 */ /* 0x000fe200078e0200 */
[----:B------:R-:W-:Y:S01]  /*1560*/  @P3 MOV R6, R24 ;  /* 0x0000001800063202 */ /* 0x000fe20000000f00 */
[----:B------:R-:W-:Y:S01]  /*1570*/  @!P3 IMAD R0, R239, R10, RZ ;  /* 0x0000000aef00b224 */ /* 0x000fe200078e02ff */
[----:B------:R-:W-:Y:S01]  /*1580*/  @!P3 SHF.R.S32.HI R5, RZ, 0x1f, R10 ;  /* 0x0000001fff05b819 */ /* 0x000fe2000001140a */
[----:B------:R-:W-:Y:S01]  /*1590*/  IMAD R4, R237, R20, RZ ;  /* 0x00000014ed047224 */ /* 0x000fe200078e02ff */
[----:B------:R-:W-:Y:S01]  /*15a0*/  SHF.R.S32.HI R21, RZ, 0x1f, R20 ;  /* 0x0000001fff157819 */ /* 0x000fe20000011414 */
[----:B------:R-:W-:-:S02]  /*15b0*/  @P4 VIADD R8, R8, 0x1 ;  /* 0x0000000108084836 */ /* 0x000fc40000000000 */
[----:B------:R-:W-:-:S04]  /*15c0*/  IMAD.WIDE.U32 R24, R236, R20, R6 ;  /* 0x00000014ec187225 */ /* 0x000fc800078e0006 */
[----:B------:R-:W-:Y:S02]  /*15d0*/  @!P3 IMAD R0, R5, R238, R0 ;  /* 0x000000ee0500b224 */ /* 0x000fe400078e0200 */
[----:B------:R-:W-:Y:S01]  /*15e0*/  @!P3 IMAD.WIDE.U32 R6, R238, R10, RZ ;  /* 0x0000000aee06b225 */ /* 0x000fe200078e00ff */
[----:B------:R-:W-:-:S03]  /*15f0*/  @!P1 IADD3 R8, PT, PT, -R8, RZ, RZ ;  /* 0x000000ff08089210 */ /* 0x000fc60007ffe1ff */
[----:B------:R-:W-:Y:S01]  /*1600*/  IMAD R4, R21, R236, R4 ;  /* 0x000000ec15047224 */ /* 0x000fe200078e0204 */
[----:B------:R-:W-:Y:S02]  /*1610*/  @!P0 LOP3.LUT R8, RZ, R27, RZ, 0x33, !PT ;  /* 0x0000001bff088212 */ /* 0x000fe400078e33ff */
[----:B------:R-:W-:Y:S01]  /*1620*/  @!P3 IADD3 R29, PT, PT, R7, R0, RZ ;  /* 0x00000000071db210 */ /* 0x000fe20007ffe0ff */
[----:B----4-:R-:W-:Y:S01]  /*1630*/  @!P3 IMAD R0, R15, R9, RZ ;  /* 0x000000090f00b224 */ /* 0x010fe200078e02ff */
[----:B------:R-:W-:Y:S02]  /*1640*/  @!P3 SHF.R.S32.HI R5, RZ, 0x1f, R9 ;  /* 0x0000001fff05b819 */ /* 0x000fe40000011409 */
[----:B------:R-:W-:Y:S02]  /*1650*/  IADD3 R25, PT, PT, R25, R4, RZ ;  /* 0x0000000419197210 */ /* 0x000fe40007ffe0ff */
[----:B------:R-:W-:Y:S01]  /*1660*/  @!P3 MOV R28, R6 ;  /* 0x00000006001cb202 */ /* 0x000fe20000000f00 */
[----:B------:R-:W-:Y:S01]  /*1670*/  IMAD R7, R19, R8, RZ ;  /* 0x0000000813077224 */ /* 0x000fe200078e02ff */
[----:B------:R-:W-:Y:S01]  /*1680*/  SHF.R.S32.HI R4, RZ, 0x1f, R8 ;  /* 0x0000001fff047819 */ /* 0x000fe20000011408 */
[----:B------:R-:W-:-:S02]  /*1690*/  @P3 IMAD.IADD R10, R10, 0x1, R11 ;  /* 0x000000010a0a3824 */ /* 0x000fc400078e020b */
[C---:B------:R-:W-:Y:S02]  /*16a0*/  @!P3 IMAD R0, R14.reuse, R5, R0 ;  /* 0x000000050e00b224 */ /* 0x040fe400078e0200 */
[----:B------:R-:W-:-:S04]  /*16b0*/  @!P3 IMAD.WIDE.U32 R14, R14, R9, R28 ;  /* 0x000000090e0eb225 */ /* 0x000fc800078e001c */
[----:B------:R-:W-:-:S04]  /*16c0*/  IMAD.WIDE.U32 R8, R18, R8, R24 ;  /* 0x0000000812087225 */ /* 0x000fc800078e0018 */
[----:B------:R-:W-:Y:S02]  /*16d0*/  IMAD R7, R18, R4, R7 ;  /* 0x0000000412077224 */ /* 0x000fe400078e0207 */
[-C--:B------:R-:W-:Y:S02]  /*16e0*/  @P3 IMAD R4, R239, R10.reuse, RZ ;  /* 0x0000000aef043224 */ /* 0x080fe400078e02ff */
[----:B------:R-:W-:Y:S01]  /*16f0*/  @P3 IMAD.WIDE.U32 R18, R238, R10, RZ ;  /* 0x0000000aee123225 */ /* 0x000fe200078e00ff */
[----:B------:R-:W-:-:S03]  /*1700*/  @!P3 MOV R12, R14 ;  /* 0x0000000e000cb202 */ /* 0x000fc60000000f00 */
[----:B------:R-:W-:Y:S01]  /*1710*/  @!P3 IMAD.IADD R11, R15, 0x1, R0 ;  /* 0x000000010f0bb824 */ /* 0x000fe200078e0200 */
[----:B------:R-:W-:Y:S01]  /*1720*/  @P3 IADD3 R11, PT, PT, R19, R4, RZ ;  /* 0x00000004130b3210 */ /* 0x000fe20007ffe0ff */
[----:B------:R-:W-:Y:S01]  /*1730*/  IMAD.IADD R0, R9, 0x1, R7 ;  /* 0x0000000109007824 */ /* 0x000fe200078e0207 */
[----:B------:R-:W-:Y:S02]  /*1740*/  MOV R10, R8 ;  /* 0x00000008000a7202 */ /* 0x000fe40000000f00 */
[----:B------:R-:W-:Y:S02]  /*1750*/  CS2R R4, SRZ ;  /* 0x0000000000047805 */ /* 0x000fe4000001ff00 */
[----:B------:R-:W-:Y:S02]  /*1760*/  @P3 MOV R12, R18 ;  /* 0x00000012000c3202 */ /* 0x000fe40000000f00 */
.L_x_1205:
[----:B------:R-:W-:Y:S05]  /*1770*/  BSYNC.RECONVERGENT B0 ;  /* 0x0000000000007941 */ /* 0x000fea0003800200 */
.L_x_1203:
        /* <DEDUP_REMOVED lines=29> */
[----:B-----5:R-:W-:Y:S01]  /*1950*/  IMAD R16, R21, R238, RZ ;  /* 0x000000ee15107224 */ /* 0x020fe200078e02ff */
[----:B------:R-:W-:-:S03]  /*1960*/  SHF.L.U32 R18, R228, 0x3, RZ ;  /* 0x00000003e4127819 */ /* 0x000fc600000006ff */
[----:B------:R-:W-:Y:S01]  /*1970*/  @P2 VIADD R25, R25, 0x1 ;  /* 0x0000000119192836 */ /* 0x000fe20000000000 */
[----:B------:R-:W-:Y:S01]  /*1980*/  LOP3.LUT R251, R18, 0x18, RZ, 0xc0, !PT ;  /* 0x0000001812fb7812 */ /* 0x000fe200078ec0ff */
[----:B------:R-:W-:-:S04]  /*1990*/  IMAD R16, R20, R239, R16 ;  /* 0x000000ef14107224 */ /* 0x000fc800078e0210 */
[----:B------:R-:W-:Y:S02]  /*19a0*/  @!P0 IMAD.MOV R25, RZ, RZ, -R25 ;  /* 0x000000ffff198224 */ /* 0x000fe400078e0a19 */
[----:B------:R-:W-:Y:S01]  /*19b0*/  @!P1 LOP3.LUT R25, RZ, R27, RZ, 0x33, !PT ;  /* 0x0000001bff199212 */ /* 0x000fe200078e33ff */
[----:B------:R-:W-:-:S03]  /*19c0*/  IMAD.WIDE.U32 R26, R20, R238, RZ ;  /* 0x000000ee141a7225 */ /* 0x000fc600078e00ff */
[----:B------:R-:W-:Y:S01]  /*19d0*/  SHF.R.S32.HI R20, RZ, 0x1f, R25 ;  /* 0x0000001fff147819 */ /* 0x000fe20000011419 */
[-C--:B------:R-:W-:Y:S01]  /*19e0*/  IMAD R19, R35, R25.reuse, RZ ;  /* 0x0000001923137224 */ /* 0x080fe200078e02ff */
[----:B------:R-:W-:Y:S01]  /*19f0*/  IADD3 R12, P1, P0, R26, R12, R251 ;  /* 0x0000000c1a0c7210 */ /* 0x000fe2000783e0fb */
[----:B------:R-:W-:Y:S02]  /*1a00*/  IMAD.IADD R16, R27, 0x1, R16 ;  /* 0x000000011b107824 */ /* 0x000fe400078e0210 */
[----:B------:R-:W-:Y:S01]  /*1a10*/  IMAD.WIDE.U32 R26, R34, R25, RZ ;  /* 0x00000019221a7225 */ /* 0x000fe200078e00ff */
[----:B------:R-:W-:Y:S02]  /*1a20*/  SHF.R.U32.HI R24, RZ, 0x2, R228 ;  /* 0x00000002ff187819 */ /* 0x000fe400000116e4 */
[----:B------:R-:W-:Y:S01]  /*1a30*/  MOV R25, RZ ;  /* 0x000000ff00197202 */ /* 0x000fe20000000f00 */
[----:B------:R-:W-:Y:S01]  /*1a40*/  IMAD R19, R20, R34, R19 ;  /* 0x0000002214137224 */ /* 0x000fe200078e0213 */
[----:B------:R-:W-:-:S02]  /*1a50*/  IADD3.X R11, PT, PT, R16, R11, RZ, P1, P0 ;  /* 0x0000000b100b7210 */ /* 0x000fc40000fe04ff */
[----:B------:R-:W-:Y:S01]  /*1a60*/  IADD3 R20, P0, PT, R12, R26, RZ ;  /* 0x0000001a0c147210 */ /* 0x000fe20007f1e0ff */
[----:B------:R-:W-:Y:S01]  /*1a70*/  IMAD.IADD R12, R27, 0x1, R19 ;  /* 0x000000011b0c7824 */ /* 0x000fe200078e0213 */
[----:B------:R-:W1:Y:S01]  /*1a80*/  S2UR UR6, SR_CgaCtaId ;  /* 0x00000000000679c3 */ /* 0x000e620000008800 */
[----:B------:R-:W-:Y:S01]  /*1a90*/  IMAD.WIDE.U32 R26, R13, 0x40, R24 ;  /* 0x000000400d1a7825 */ /* 0x000fe200078e0018 */
[----:B------:R-:W-:-:S03]  /*1aa0*/  LOP3.LUT R13, R18, 0xc0, RZ, 0xc0, !PT ;  /* 0x000000c0120d7812 */ /* 0x000fc600078ec0ff */
[----:B------:R-:W-:Y:S01]  /*1ab0*/  IMAD.X R21, R11, 0x1, R12, P0 ;  /* 0x000000010b157824 */ /* 0x000fe200000e060c */
[----:B------:R-:W-:Y:S01]  /*1ac0*/  LOP3.LUT R13, R13, 0x18, R228, 0xf8, !PT ;  /* 0x000000180d0d7812 */ /* 0x000fe200078ef8e4 */
[----:B------:R-:W-:Y:S01]  /*1ad0*/  IMAD.MOV.U32 R118, RZ, RZ, R4 ;  /* 0x000000ffff767224 */ /* 0x000fe200078e0004 */
[----:B------:R-:W-:Y:S01]  /*1ae0*/  MOV R119, R5 ;  /* 0x0000000500777202 */ /* 0x000fe20000000f00 */
[----:B------:R-:W-:Y:S01]  /*1af0*/  IMAD.WIDE.U32 R20, R24, R238, R20 ;  /* 0x000000ee18147225 */ /* 0x000fe200078e0014 */
[----:B------:R-:W-:-:S03]  /*1b00*/  IADD3 R235, PT, PT, -R250, R235, RZ ;  /* 0x000000ebfaeb7210 */ /* 0x000fc60007ffe1ff */
[----:B------:R2:W-:Y:S01]  /*1b10*/  STL.64 [R1+0x8], R118 ;  /* 0x0000087601007387 */ /* 0x0005e20000100a00 */
[----:B------:R-:W-:Y:S01]  /*1b20*/  UMOV UR7, 0x400 ;  /* 0x0000040000077882 */ /* 0x000fe20000000000 */
[----:B------:R-:W-:Y:S01]  /*1b30*/  IMAD R241, R237, R24, RZ ;  /* 0x00000018edf17224 */ /* 0x000fe200078e02ff */
[----:B------:R-:W-:Y:S01]  /*1b40*/  BSSY.RECONVERGENT B0, `(.L_x_1206) ;  /* 0x0000035000007945 */ /* 0x000fe20003800200 */
[----:B-1----:R-:W-:Y:S01]  /*1b50*/  ULEA UR6, UR6, UR7, 0x18 ;  /* 0x0000000706067291 */ /* 0x002fe2000f8ec0ff */
[----:B------:R-:W-:-:S05]  /*1b60*/  SHF.R.U32.HI R150, RZ, 0x3, R228 ;  /* 0x00000003ff967819 */ /* 0x000fca00000116e4 */
[----:B------:R-:W-:Y:S01]  /*1b70*/  MOV R231, UR6 ;  /* 0x0000000600e77c02 */ /* 0x000fe20008000f00 */
[----:B--2---:R-:W-:Y:S02]  /*1b80*/  @P3 IMAD R11, R9, R17, RZ ;  /* 0x00000011090b3224 */ /* 0x004fe400078e02ff */
[-C--:B---3--:R-:W-:Y:S02]  /*1b90*/  @!P3 IMAD R16, R33, R38.reuse, RZ ;  /* 0x000000262110b224 */ /* 0x088fe400078e02ff */
[----:B------:R-:W-:-:S04]  /*1ba0*/  @!P3 IMAD.WIDE.U32 R32, R32, R38, RZ ;  /* 0x000000262020b225 */ /* 0x000fc800078e00ff */
[----:B------:R-:W-:Y:S01]  /*1bb0*/  @!P3 IMAD.IADD R16, R33, 0x1, R16 ;  /* 0x000000012110b824 */ /* 0x000fe200078e0210 */
[----:B------:R-:W-:Y:S01]  /*1bc0*/  @!P3 MOV R12, R32 ;  /* 0x00000020000cb202 */ /* 0x000fe20000000f00 */
[----:B------:R-:W-:Y:S01]  /*1bd0*/  @P3 IMAD.WIDE.U32 R32, R8, R17, RZ ;  /* 0x0000001108203225 */ /* 0x000fe200078e00ff */
[----:B------:R-:W-:-:S03]  /*1be0*/  LOP3.LUT R17, R13, 0x18, R18, 0x78, !PT ;  /* 0x000000180d117812 */ /* 0x000fc600078e7812 */
[----:B------:R-:W-:Y:S01]  /*1bf0*/  IMAD R13, R239, R24, RZ ;  /* 0x00000018ef0d7224 */ /* 0x000fe200078e02ff */
[----:B------:R-:W-:-:S03]  /*1c00*/  LEA R244, P1, R20, R30, 0x1 ;  /* 0x0000001e14f47211 */ /* 0x000fc600078208ff */
[----:B------:R-:W-:Y:S01]  /*1c10*/  IMAD.IADD R13, R21, 0x1, R13 ;  /* 0x00000001150d7824 */ /* 0x000fe200078e020d */
[----:B------:R-:W-:Y:S02]  /*1c20*/  @P3 MOV R12, R32 ;  /* 0x00000020000c3202 */ /* 0x000fe40000000f00 */
[----:B------:R-:W-:Y:S02]  /*1c30*/  IADD3 R30, P2, PT, R251, R10, RZ ;  /* 0x0000000afb1e7210 */ /* 0x000fe40007f5e0ff */
[----:B------:R-:W-:Y:S02]  /*1c40*/  LEA.HI.X R245, R20, R31, R13, 0x1, P1 ;  /* 0x0000001f14f57211 */ /* 0x000fe400008f0c0d */
[----:B------:R-:W-:Y:S01]  /*1c50*/  ISETP.GE.AND P1, PT, R24, R235, PT ;  /* 0x000000eb1800720c */ /* 0x000fe20003f26270 */
[----:B------:R-:W-:Y:S01]  /*1c60*/  @P3 IMAD.IADD R16, R33, 0x1, R11 ;  /* 0x0000000121103824 */ /* 0x000fe200078e020b */
[----:B------:R-:W-:Y:S02]  /*1c70*/  IADD3 R12, P0, PT, R251, R12, RZ ;  /* 0x0000000cfb0c7210 */ /* 0x000fe40007f1e0ff */
[----:B------:R-:W-:Y:S01]  /*1c80*/  IADD3.X R31, PT, PT, RZ, R0, RZ, P2, !PT ;  /* 0x00000000ff1f7210 */ /* 0x000fe200017fe4ff */
[----:B----4-:R-:W-:Y:S01]  /*1c90*/  IMAD R10, R29, R252, RZ ;  /* 0x000000fc1d0a7224 */ /* 0x010fe200078e02ff */
[----:B------:R-:W-:Y:S01]  /*1ca0*/  SHF.R.S32.HI R11, RZ, 0x1f, R252 ;  /* 0x0000001fff0b7819 */ /* 0x000fe200000114fc */
[----:B------:R-:W-:-:S02]  /*1cb0*/  IMAD.X R13, RZ, RZ, R16, P0 ;  /* 0x000000ffff0d7224 */ /* 0x000fc400000e0610 */
[----:B------:R-:W-:Y:S01]  /*1cc0*/  IMAD.WIDE.U32 R30, R24, R236, R30 ;  /* 0x000000ec181e7225 */ /* 0x000fe200078e001e */
[----:B------:R-:W-:-:S03]  /*1cd0*/  LOP3.LUT R18, R17, 0x1f20, R18, 0xf8, !PT ;  /* 0x00001f2011127812 */ /* 0x000fc600078ef812 */
        /* <DEDUP_REMOVED lines=8> */
[----:B------:R-:W-:Y:S01]  /*1d60*/  LEA.HI.X R241, R30, R15, R241, 0x1, P0 ;  /* 0x0000000f1ef17211 */ /* 0x000fe200000f0cf1 */
[----:B------:R-:W-:Y:S01]  /*1d70*/  IMAD R249, R18, 0x2, R231 ;  /* 0x0000000212f97824 */ /* 0x000fe200078e02e7 */
[----:B------:R-:W-:Y:S01]  /*1d80*/  IADD3 R13, PT, PT, R29, R0, RZ ;  /* 0x000000001d0d7210 */ /* 0x000fe20007ffe0ff */
[----:B------:R-:W-:Y:S06]  /*1d90*/  @P1 BRA `(.L_x_1207) ;  /* 0x00000000003c1947 */ /* 0x000fec0003800000 */
[----:B------:R-:W-:-:S13]  /*1da0*/  ISETP.GE.AND P0, PT, R251, R248, PT ;  /* 0x000000f8fb00720c */ /* 0x000fda0003f06270 */
        /* <DEDUP_REMOVED lines=13> */
.L_x_1208:
[----:B------:R2:W-:Y:S02]  /*1e80*/  STS.128 [R249], RZ ;  /* 0x000000fff9007388 */ /* 0x0005e40000000c00 */
.L_x_1207:
[----:B------:R-:W-:Y:S05]  /*1e90*/  BSYNC.RECONVERGENT B0 ;  /* 0x0000000000007941 */ /* 0x000fea0003800200 */
.L_x_1206:
        /* <DEDUP_REMOVED lines=24> */
.L_x_1210:
[----:B------:R-:W-:Y:S05]  /*2020*/  BSYNC.RECONVERGENT B0 ;  /* 0x0000000000007941 */ /* 0x000fea0003800200 */
.L_x_1209:
[----:B------:R-:W-:Y:S01]  /*2030*/  BSSY.RECONVERGENT B0, `(.L_x_1211) ;  /* 0x000000d000007945 */ /* 0x000fe20003800200 */
[C---:B---3--:R-:W-:Y:S02]  /*2040*/  SHF.L.U64.HI R6, R236.reuse, 0x5, R237 ;  /* 0x00000005ec067819 */ /* 0x048fe400000102ed */
        /* <DEDUP_REMOVED lines=10> */
.L_x_1213:
[----:B------:R3:W-:Y:S02]  /*20f0*/  STS.128 [R249+0x1000], RZ ;  /* 0x001000fff9007388 */ /* 0x0007e40000000c00 */
.L_x_1212:
[----:B------:R-:W-:Y:S05]  /*2100*/  BSYNC.RECONVERGENT B0 ;  /* 0x0000000000007941 */ /* 0x000fea0003800200 */
.L_x_1211:
        /* <DEDUP_REMOVED lines=23> */
.L_x_1215:
[----:B------:R-:W-:Y:S05]  /*2280*/  BSYNC.RECONVERGENT B0 ;  /* 0x0000000000007941 */ /* 0x000fea0003800200 */
.L_x_1214:
        /* <DEDUP_REMOVED lines=12> */
.L_x_1217:
[----:B------:R-:W-:Y:S05]  /*2350*/  BSYNC.RECONVERGENT B0 ;  /* 0x0000000000007941 */ /* 0x000fea0003800200 */
.L_x_1216:
        /* <DEDUP_REMOVED lines=11> */
.L_x_1219:
[----:B------:R-:W-:Y:S05]  /*2410*/  BSYNC.RECONVERGENT B0 ;  /* 0x0000000000007941 */ /* 0x000fea0003800200 */
.L_x_1218:
        /* <DEDUP_REMOVED lines=14> */
.L_x_1221:
[----:B------:R-:W-:Y:S05]  /*2500*/  BSYNC.RECONVERGENT B0 ;  /* 0x0000000000007941 */ /* 0x000fea0003800200 */
.L_x_1220:
        /* <DEDUP_REMOVED lines=11> */
.L_x_1223:
[----:B------:R-:W-:Y:S05]  /*25c0*/  BSYNC.RECONVERGENT B0 ;  /* 0x0000000000007941 */ /* 0x000fea0003800200 */
.L_x_1222:
        /* <DEDUP_REMOVED lines=14> */
.L_x_1225:
[----:B------:R-:W-:Y:S05]  /*26b0*/  BSYNC.RECONVERGENT B0 ;  /* 0x0000000000007941 */ /* 0x000fea0003800200 */
.L_x_1224:
        /* <DEDUP_REMOVED lines=12> */
.L_x_1227:
[----:B------:R-:W-:Y:S05]  /*2780*/  BSYNC.RECONVERGENT B0 ;  /* 0x0000000000007941 */ /* 0x000fea0003800200 */
.L_x_1226:
        /* <DEDUP_REMOVED lines=15> */
.L_x_1230:
[----:B------:R1:W-:Y:S01]  /*2880*/  STS.128 [R249+0x5000], RZ ;  /* 0x005000fff9007388 */ /* 0x0003e20000000c00 */
[----:B------:R-:W-:Y:S05]  /*2890*/  BRA `(.L_x_1231) ;  /* 0x0000000000047947 */ /* 0x000fea0003800000 */
.L_x_1229:
[----:B------:R1:W-:Y:S02]  /*28a0*/  STS.128 [R249+0x5000], RZ ;  /* 0x005000fff9007388 */ /* 0x0003e40000000c00 */
.L_x_1231:
[----:B------:R-:W-:Y:S05]  /*28b0*/  BSYNC.RECONVERGENT B0 ;  /* 0x0000000000007941 */ /* 0x000fea0003800200 */
.L_x_1228:
[-C--:B------:R-:W-:Y:S01]  /*28c0*/  ISETP.GE.AND P0, PT, R4, R5.reuse, PT ;  /* 0x000000050400720c */ /* 0x080fe20003f06270 */
[----:B------:R-:W-:Y:S01]  /*28d0*/  BSSY.RECONVERGENT B0, `(.L_x_1232) ;  /* 0x0000012000007945 */ /* 0x000fe20003800200 */
[-C--:B------:R-:W-:Y:S02]  /*28e0*/  ISETP.GE.AND P5, PT, R10, R5.reuse, PT ;  /* 0x000000050a00720c */ /* 0x080fe40003fa6270 */
[C---:B------:R-:W-:Y:S02]  /*28f0*/  LEA R10, P1, R7.reuse, R244, 0x1 ;  /* 0x000000f4070a7211 */ /* 0x040fe400078208ff */
[----:B------:R-:W-:Y:S02]  /*2900*/  ISETP.GE.AND P6, PT, R12, R5, PT ;  /* 0x000000050c00720c */ /* 0x000fe40003fc6270 */
[----:B------:R-:W-:Y:S02]  /*2910*/  LEA.HI.X R11, R7, R245, R14, 0x1, P1 ;  /* 0x000000f5070b7211 */ /* 0x000fe400008f0c0e */
        /* <DEDUP_REMOVED lines=13> */
.L_x_1233:
[----:B------:R-:W-:Y:S05]  /*29f0*/  BSYNC.RECONVERGENT B0 ;  /* 0x0000000000007941 */ /* 0x000fea0003800200 */
.L_x_1232:
        /* <DEDUP_REMOVED lines=12> */
.L_x_1235:
[----:B------:R-:W-:Y:S05]  /*2ac0*/  BSYNC.RECONVERGENT B0 ;  /* 0x0000000000007941 */ /* 0x000fea0003800200 */
.L_x_1234:
        /* <DEDUP_REMOVED lines=12> */
.L_x_1237:
[----:B------:R-:W-:Y:S05]  /*2b90*/  BSYNC.RECONVERGENT B0 ;  /* 0x0000000000007941 */ /* 0x000fea0003800200 */
.L_x_1236:
        /* <DEDUP_REMOVED lines=15> */
.L_x_1239:
[----:B------:R-:W-:Y:S05]  /*2c90*/  BSYNC.RECONVERGENT B0 ;  /* 0x0000000000007941 */ /* 0x000fea0003800200 */
.L_x_1238:
        /* <DEDUP_REMOVED lines=12> */
.L_x_1241:
[----:B------:R-:W-:Y:S05]  /*2d60*/  BSYNC.RECONVERGENT B0 ;  /* 0x0000000000007941 */ /* 0x000fea0003800200 */
.L_x_1240:
        /* <DEDUP_REMOVED lines=15> */
.L_x_1243:
[----:B------:R-:W-:Y:S05]  /*2e60*/  BSYNC.RECONVERGENT B0 ;  /* 0x0000000000007941 */ /* 0x000fea0003800200 */
.L_x_1242:
        /* <DEDUP_REMOVED lines=13> */
.L_x_1245:
[----:B------:R-:W-:Y:S05]  /*2f40*/  BSYNC.RECONVERGENT B0 ;  /* 0x0000000000007941 */ /* 0x000fea0003800200 */
.L_x_1244:
[----:B------:R-:W5:Y:S01]  /*2f50*/  LD.E R43, desc[UR4][R2.64+0x18c] ;  /* 0x00018c04022b7980 */ /* 0x000f62000c101900 */
[----:B------:R-:W-:Y:S01]  /*2f60*/  SHF.R.U32.HI R48, RZ, 0x1, R228 ;  /* 0x00000001ff307819 */ /* 0x000fe200000116e4 */
[C---:B------:R-:W-:Y:S01]  /*2f70*/  IMAD.SHL.U32 R42, R228.reuse, 0x20, RZ ;  /* 0x00000020e42a7824 */ /* 0x040fe200078e00ff */
[C---:B------:R-:W-:Y:S01]  /*2f80*/  LOP3.LUT P0, RZ, R228.reuse, 0x4, RZ, 0xc0, !PT ;  /* 0x00000004e4ff7812 */ /* 0x040fe2000780c0ff */
[----:B------:R-:W-:Y:S01]  /*2f90*/  IMAD.SHL.U32 R230, R228, 0x10, RZ ;  /* 0x00000010e4e67824 */ /* 0x000fe200078e00ff */
[----:B------:R-:W-:Y:S01]  /*2fa0*/  LOP3.LUT R9, R48, 0x8, RZ, 0xc0, !PT ;  /* 0x0000000830097812 */ /* 0x000fe200078ec0ff */
[----:B------:R-:W-:Y:S01]  /*2fb0*/  IMAD.SHL.U32 R148, R228, 0x4, RZ ;  /* 0x00000004e4947824 */ /* 0x000fe200078e00ff */
[----:B------:R-:W-:Y:S01]  /*2fc0*/  LOP3.LUT R7, R42, 0xc0, RZ, 0xc0, !PT ;  /* 0x000000c02a077812 */ /* 0x000fe200078ec0ff */
[----:B------:R-:W-:Y:S01]  /*2fd0*/  IMAD.SHL.U32 R41, R150, 0x100, RZ ;  /* 0x0000010096297824 */ /* 0x000fe200078e00ff */
[----:B-1----:R-:W-:Y:S01]  /*2fe0*/  LOP3.LUT R5, R230, 0x100, RZ, 0xc0, !PT ;  /* 0x00000100e6057812 */ /* 0x002fe200078ec0ff */
[----:B------:R-:W-:Y:S01]  /*2ff0*/  IMAD.MOV.U32 R40, RZ, RZ, 0x20 ;  /* 0x00000020ff287424 */ /* 0x000fe200078e00ff */
[----:B------:R-:W-:Y:S01]  /*3000*/  LOP3.LUT R6, R148, 0x18, RZ, 0xc0, !PT ;  /* 0x0000001894067812 */ /* 0x000fe200078ec0ff */
[----:B------:R-:W0:Y:S01]  /*3010*/  LDGDEPBAR ;  /* 0x00000000000079af */ /* 0x000e220000000000 */
[----:B------:R-:W-:Y:S01]  /*3020*/  LOP3.LUT R11, R230, 0x3e00, RZ, 0xc0, !PT ;  /* 0x00003e00e60b7812 */ /* 0x000fe200078ec0ff */
[----:B------:R-:W-:Y:S01]  /*3030*/  BSSY.RECONVERGENT B1, `(.L_x_1246) ;  /* 0x0000305000017945 */ /* 0x000fe20003800200 */
[----:B------:R-:W-:-:S02]  /*3040*/  LOP3.LUT R9, R9, 0xc0, R42, 0xf8, !PT ;  /* 0x000000c009097812 */ /* 0x000fc400078ef82a */
[----:B------:R-:W-:Y:S02]  /*3050*/  LOP3.LUT R41, R41, 0x100, RZ, 0xc0, !PT ;  /* 0x0000010029297812 */ /* 0x000fe400078ec0ff */
[--C-:B------:R-:W-:Y:S02]  /*3060*/  LOP3.LUT R5, R5, 0x20, R42.reuse, 0xf8, !PT ;  /* 0x0000002005057812 */ /* 0x100fe400078ef82a */
[----:B------:R-:W-:Y:S02]  /*3070*/  LOP3.LUT R0, R11, 0x20, R42, 0xf8, !PT ;  /* 0x000000200b007812 */ /* 0x000fe400078ef82a */
[----:B------:R-:W-:Y:S02]  /*3080*/  LOP3.LUT R20, R9, R6, RZ, 0x3c, !PT ;  /* 0x0000000609147212 */ /* 0x000fe400078e3cff */
[----:B------:R-:W-:Y:S02]  /*3090*/  LOP3.LUT R4, R7, 0x8, R228, 0xf8, !PT ;  /* 0x0000000807047812 */ /* 0x000fe400078ef8e4 */
[----:B------:R-:W-:-:S02]  /*30a0*/  LOP3.LUT R0, R20, R0, R41, 0xfe, !PT ;  /* 0x0000000014007212 */ /* 0x000fc400078efe29 */
[----:B------:R-:W-:Y:S02]  /*30b0*/  LOP3.LUT R4, R5, R4, R6, 0xf6, !PT ;  /* 0x0000000405047212 */ /* 0x000fe400078ef606 */
[----:B------:R-:W-:Y:S01]  /*30c0*/  SEL R40, R40, 0xffffffe0, !P0 ;  /* 0xffffffe028287807 */ /* 0x000fe20004000000 */
[--C-:B------:R-:W-:Y:S02]  /*30d0*/  IMAD R229, R0, 0x2, R231.reuse ;  /* 0x0000000200e57824 */ /* 0x100fe400078e02e7 */
[----:B------:R-:W-:Y:S02]  /*30e0*/  IMAD R45, R4, 0x2, R231 ;  /* 0x00000002042d7824 */ /* 0x000fe400078e02e7 */
[--C-:B------:R-:W-:Y:S01]  /*30f0*/  IMAD.IADD R12, R229, 0x1, R40.reuse ;  /* 0x00000001e50c7824 */ /* 0x100fe200078e0228 */
[----:B------:R-:W-:Y:S01]  /*3100*/  LDSM.16.M88.4 R4, [R229] ;  /* 0x00000000e504783b */ /* 0x000fe20000000200 */
[----:B------:R-:W-:-:S03]  /*3110*/  IMAD.IADD R0, R45, 0x1, R40 ;  /* 0x000000012d007824 */ /* 0x000fc600078e0228 */
[----:B------:R-:W1:Y:S04]  /*3120*/  LDSM.16.M88.4 R8, [R45+0x1000] ;  /* 0x001000002d08783b */ /* 0x000e680000000200 */
[----:B------:R-:W-:Y:S04]  /*3130*/  LDSM.16.M88.4 R12, [R12] ;  /* 0x000000000c0c783b */ /* 0x000fe80000000200 */
[----:B------:R-:W-:Y:S04]  /*3140*/  LDSM.16.M88.4 R16, [R0+0x1000] ;  /* 0x001000000010783b */ /* 0x000fe80000000200 */
[----:B------:R-:W2:Y:S04]  /*3150*/  LDSM.16.M88.4 R32, [R45+0x1400] ;  /* 0x001400002d20783b */ /* 0x000ea80000000200 */
[----:B------:R-:W3:Y:S04]  /*3160*/  LDSM.16.M88.4 R52, [R0+0x1400] ;  /* 0x001400000034783b */ /* 0x000ee80000000200 */
[----:B------:R-:W-:Y:S01]  /*3170*/  LDSM.16.M88.4 R36, [R0+0x1800] ;  /* 0x001800000024783b */ /* 0x000fe20000000200 */
[C---:B-1----:R-:W-:Y:S08]  /*3180*/  HMMA.16816.F32 R24, R4.reuse, R8, RZ ;  /* 0x000000080418723c */ /* 0x042ff000000018ff */
[C---:B------:R-:W-:Y:S08]  /*3190*/  HMMA.16816.F32 R8, R4.reuse, R10, RZ ;  /* 0x0000000a0408723c */ /* 0x040ff000000018ff */
[----:B--2---:R-:W-:Y:S08]  /*31a0*/  HMMA.16816.F32 R28, R4, R32, RZ ;  /* 0x00000020041c723c */ /* 0x004ff000000018ff */
[C---:B------:R-:W-:Y:S08]  /*31b0*/  HMMA.16816.F32 R24, R12.reuse, R16, R24 ;  /* 0x000000100c18723c */ /* 0x040ff00000001818 */
[C---:B------:R-:W-:Y:S01]  /*31c0*/  HMMA.16816.F32 R8, R12.reuse, R18, R8 ;  /* 0x000000120c08723c */ /* 0x040fe20000001808 */
[----:B------:R-:W1:Y:S07]  /*31d0*/  LDSM.16.M88.4 R16, [R45+0x1800] ;  /* 0x001800002d10783b */ /* 0x000e6e0000000200 */
[----:B---3--:R-:W-:Y:S08]  /*31e0*/  HMMA.16816.F32 R28, R12, R52, R28 ;  /* 0x000000340c1c723c */ /* 0x008ff0000000181c */
[----:B------:R-:W-:-:S15]  /*31f0*/  HMMA.16816.F32 R32, R4, R34, RZ ;  /* 0x000000220420723c */ /* 0x000fde00000018ff */
[----:B------:R-:W-:-:S05]  /*3200*/  NOP ;  /* 0x0000000000007918 */ /* 0x000fca0000000000 */
[----:B------:R-:W-:Y:S01]  /*3210*/  HMMA.16816.F32 R32, R12, R54, R32 ;  /* 0x000000360c20723c */ /* 0x000fe20000001820 */
[----:B------:R-:W-:Y:S01]  /*3220*/  LDSM.16.M88.4 R52, [R0+0x4000] ;  /* 0x004000000034783b */ /* 0x000fe20000000200 */
[-C--:B-----5:R-:W-:Y:S01]  /*3230*/  FMUL.FTZ R24, R24, R43.reuse ;  /* 0x0000002b18187220 */ /* 0x0a0fe20000410000 */
        /* <DEDUP_REMOVED lines=11> */
[----:B------:R-:W-:-:S05]  /*32f0*/  FMUL.FTZ R66, R31, R43 ;  /* 0x0000002b1f427220 */ /* 0x000fca0000410000 */
[-C--:B------:R-:W-:Y:S01]  /*3300*/  FMUL.FTZ R32, R32, R43.reuse ;  /* 0x0000002b20207220 */ /* 0x080fe20000410000 */
[-C--:B------:R-:W-:Y:S01]  /*3310*/  FMUL.FTZ R33, R33, R43.reuse ;  /* 0x0000002b21217220 */ /* 0x080fe20000410000 */
[----:B------:R-:W-:Y:S01]  /*3320*/  MUFU.TANH R76, R25 ;  /* 0x00000019004c7308 */ /* 0x000fe20000002400 */
[-C--:B------:R-:W-:Y:S01]  /*3330*/  FMUL.FTZ R64, R34, R43.reuse ;  /* 0x0000002b22407220 */ /* 0x080fe20000410000 */
[----:B------:R-:W-:-:S06]  /*3340*/  FMUL.FTZ R60, R35, R43 ;  /* 0x0000002b233c7220 */ /* 0x000fcc0000410000 */
[----:B------:R-:W2:Y:S08]  /*3350*/  MUFU.TANH R75, R26 ;  /* 0x0000001a004b7308 */ /* 0x000eb00000002400 */
[----:B------:R1:W3:Y:S08]  /*3360*/  MUFU.TANH R74, R27 ;  /* 0x0000001b004a7308 */ /* 0x0002f00000002400 */
[----:B------:R-:W-:Y:S08]  /*3370*/  MUFU.TANH R73, R8 ;  /* 0x0000000800497308 */ /* 0x000ff00000002400 */
[----:B------:R-:W-:Y:S01]  /*3380*/  MUFU.TANH R72, R9 ;  /* 0x0000000900487308 */ /* 0x000fe20000002400 */
[C---:B-1----:R-:W-:Y:S07]  /*3390*/  HMMA.16816.F32 R24, R4.reuse, R16, RZ ;  /* 0x000000100418723c */ /* 0x042fee00000018ff */
[----:B------:R1:W5:Y:S01]  /*33a0*/  MUFU.TANH R71, R10 ;  /* 0x0000000a00477308 */ /* 0x0003620000002400 */
[----:B------:R-:W-:Y:S07]  /*33b0*/  HMMA.16816.F32 R16, R4, R18, RZ ;  /* 0x000000120410723c */ /* 0x000fee00000018ff */
[----:B------:R-:W-:Y:S05]  /*33c0*/  MUFU.TANH R69, R28 ;  /* 0x0000001c00457308 */ /* 0x000fea0000002400 */
[C---:B------:R-:W-:Y:S03]  /*33d0*/  HMMA.16816.F32 R24, R12.reuse, R36, R24 ;  /* 0x000000240c18723c */ /* 0x040fe60000001818 */
        /* <DEDUP_REMOVED lines=12> */
[----:B----4-:R-:W4:Y:S01]  /*34a0*/  LDSM.16.M88.4 R28, [R0+0x1c00] ;  /* 0x001c0000001c783b */ /* 0x010f220000000200 */
        /* <DEDUP_REMOVED lines=8> */
[----:B------:R-:W5:Y:S01]  /*3530*/  MUFU.TANH R70, R70 ;  /* 0x0000004600467308 */ /* 0x000f620000002400 */
[----:B--2---:R-:W2:Y:S07]  /*3540*/  LDSM.16.M88.4 R24, [R0+0x2000] ;  /* 0x002000000018783b */ /* 0x004eae0000000200 */
[----:B------:R-:W5:Y:S01]  /*3550*/  MUFU.TANH R66, R66 ;  /* 0x0000004200427308 */ /* 0x000f620000002400 */
[----:B----4-:R-:W-:Y:S07]  /*3560*/  HMMA.16816.F32 R32, R12, R28, R32 ;  /* 0x0000001c0c20723c */ /* 0x010fee0000001820 */
[----:B------:R-:W4:Y:S01]  /*3570*/  MUFU.TANH R64, R64 ;  /* 0x0000004000407308 */ /* 0x000f220000002400 */
[----:B-1----:R-:W-:Y:S07]  /*3580*/  HMMA.16816.F32 R16, R4, R36, RZ ;  /* 0x000000240410723c */ /* 0x002fee00000018ff */
[----:B------:R-:W1:Y:S01]  /*3590*/  MUFU.TANH R59, R59 ;  /* 0x0000003b003b7308 */ /* 0x000e620000002400 */
[----:B------:R-:W-:Y:S01]  /*35a0*/  HMMA.16816.F32 R8, R12, R30, R8 ;  /* 0x0000001e0c08723c */ /* 0x000fe20000001808 */
[----:B------:R-:W3:Y:S02]  /*35b0*/  LDSM.16.M88.4 R28, [R45+0x2400] ;  /* 0x002400002d1c783b */ /* 0x000ee40000000200 */
[-C--:B------:R-:W-:Y:S01]  /*35c0*/  FMUL.FTZ R32, R32, R43.reuse ;  /* 0x0000002b20207220 */ /* 0x080fe20000410000 */
[-C--:B------:R-:W-:Y:S01]  /*35d0*/  FMUL.FTZ R44, R33, R43.reuse ;  /* 0x0000002b212c7220 */ /* 0x080fe20000410000 */
[-C--:B------:R-:W-:Y:S01]  /*35e0*/  FMUL.FTZ R84, R34, R43.reuse ;  /* 0x0000002b22547220 */ /* 0x080fe20000410000 */
[-C--:B------:R-:W-:Y:S01]  /*35f0*/  FMUL.FTZ R49, R35, R43.reuse ;  /* 0x0000002b23317220 */ /* 0x080fe20000410000 */
[----:B------:R5:W-:Y:S01]  /*3600*/  MUFU.TANH R46, R32 ;  /* 0x00000020002e7308 */ /* 0x000be20000002400 */
[----:B------:R-:W-:Y:S07]  /*3610*/  HMMA.16816.F32 R36, R4, R38, RZ ;  /* 0x000000260424723c */ /* 0x000fee00000018ff */
[----:B------:R-:W1:Y:S01]  /*3620*/  MUFU.TANH R60, R60 ;  /* 0x0000003c003c7308 */ /* 0x000e620000002400 */
[C---:B--2---:R-:W-:Y:S03]  /*3630*/  HMMA.16816.F32 R16, R12.reuse, R24, R16 ;  /* 0x000000180c10723c */ /* 0x044fe60000001810 */
[-C--:B------:R-:W-:Y:S01]  /*3640*/  FMUL.FTZ R47, R8, R43.reuse ;  /* 0x0000002b082f7220 */ /* 0x080fe20000410000 */
[-C--:B------:R-:W-:Y:S01]  /*3650*/  FMUL.FTZ R107, R9, R43.reuse ;  /* 0x0000002b096b7220 */ /* 0x080fe20000410000 */
[-C--:B------:R-:W-:Y:S01]  /*3660*/  FMUL.FTZ R96, R10, R43.reuse ;  /* 0x0000002b0a607220 */ /* 0x080fe20000410000 */
[-C--:B------:R-:W-:Y:S01]  /*3670*/  FMUL.FTZ R110, R11, R43.reuse ;  /* 0x0000002b0b6e7220 */ /* 0x080fe20000410000 */
[----:B------:R-:W2:Y:S01]  /*3680*/  MUFU.TANH R57, R57 ;  /* 0x0000003900397308 */ /* 0x000ea20000002400 */
[----:B-----5:R-:W5:Y:S04]  /*3690*/  LDSM.16.M88.4 R32, [R0+0x2400] ;  /* 0x002400000020783b */ /* 0x020f680000000200 */
[----:B------:R-:W-:Y:S01]  /*36a0*/  HMMA.16816.F32 R36, R12, R26, R36 ;  /* 0x0000001a0c24723c */ /* 0x000fe20000001824 */
[----:B------:R-:W4:Y:S02]  /*36b0*/  LDSM.16.M88.4 R24, [R45+0x2800] ;  /* 0x002800002d18783b */ /* 0x000f240000000200 */
[----:B------:R-:W2:Y:S04]  /*36c0*/  MUFU.TANH R62, R62 ;  /* 0x0000003e003e7308 */ /* 0x000ea80000002400 */
[-C--:B------:R-:W-:Y:S01]  /*36d0*/  FMUL.FTZ R16, R16, R43.reuse ;  /* 0x0000002b10107220 */ /* 0x080fe20000410000 */
[-C--:B------:R-:W-:Y:S01]  /*36e0*/  FMUL.FTZ R17, R17, R43.reuse ;  /* 0x0000002b11117220 */ /* 0x080fe20000410000 */
[-C--:B------:R-:W-:Y:S01]  /*36f0*/  FMUL.FTZ R18, R18, R43.reuse ;  /* 0x0000002b12127220 */ /* 0x080fe20000410000 */
[-C--:B------:R-:W-:Y:S01]  /*3700*/  FMUL.FTZ R126, R19, R43.reuse ;  /* 0x0000002b137e7220 */ /* 0x080fe20000410000 */
[----:B------:R-:W-:Y:S01]  /*3710*/  MUFU.TANH R137, R16 ;  /* 0x0000001000897308 */ /* 0x000fe20000002400 */
[C---:B---3--:R-:W-:Y:S07]  /*3720*/  HMMA.16816.F32 R8, R4.reuse, R28, RZ ;  /* 0x0000001c0408723c */ /* 0x048fee00000018ff */
        /* <DEDUP_REMOVED lines=8> */
[C---:B-----5:R-:W-:Y:S07]  /*37b0*/  HMMA.16816.F32 R8, R12.reuse, R32, R8 ;  /* 0x000000200c08723c */ /* 0x060fee0000001808 */
[----:B------:R5:W-:Y:S01]  /*37c0*/  MUFU.TANH R131, R37 ;  /* 0x0000002500837308 */ /* 0x000be20000002400 */
[----:B---3--:R-:W3:Y:S01]  /*37d0*/  LDSM.16.M88.4 R16, [R0+0x2800] ;  /* 0x002800000010783b */ /* 0x008ee20000000200 */
[----:B------:R-:W-:Y:S06]  /*37e0*/  HMMA.16816.F32 R28, R12, R34, R28 ;  /* 0x000000220c1c723c */ /* 0x000fec000000181c */
[----:B------:R-:W2:Y:S02]  /*37f0*/  MUFU.TANH R50, R50 ;  /* 0x0000003200327308 */ /* 0x000ea40000002400 */
[C---:B----4-:R-:W-:Y:S02]  /*3800*/  HMMA.16816.F32 R32, R4.reuse, R24, RZ ;  /* 0x000000180420723c */ /* 0x050fe400000018ff */
[-C--:B------:R-:W-:Y:S01]  /*3810*/  FMUL.FTZ R8, R8, R43.reuse ;  /* 0x0000002b08087220 */ /* 0x080fe20000410000 */
[-C--:B------:R-:W-:Y:S01]  /*3820*/  FMUL.FTZ R9, R9, R43.reuse ;  /* 0x0000002b09097220 */ /* 0x080fe20000410000 */
[-C--:B------:R-:W-:Y:S01]  /*3830*/  FMUL.FTZ R146, R10, R43.reuse ;  /* 0x0000002b0a927220 */ /* 0x080fe20000410000 */
[-C--:B------:R-:W-:Y:S01]  /*3840*/  FMUL.FTZ R144, R11, R43.reuse ;  /* 0x0000002b0b907220 */ /* 0x080fe20000410000 */
[----:B------:R-:W-:Y:S01]  /*3850*/  MUFU.TANH R179, R8 ;  /* 0x0000000800b37308 */ /* 0x000fe20000002400 */
[----:B-----5:R-:W4:Y:S01]  /*3860*/  LDSM.16.M88.4 R36, [R45+0x2c00] ;  /* 0x002c00002d24783b */ /* 0x020f220000000200 */
[----:B------:R-:W-:Y:S03]  /*3870*/  HMMA.16816.F32 R24, R4, R26, RZ ;  /* 0x0000001a0418723c */ /* 0x000fe600000018ff */
[-C--:B------:R-:W-:Y:S01]  /*3880*/  FMUL.FTZ R28, R28, R43.reuse ;  /* 0x0000002b1c1c7220 */ /* 0x080fe20000410000 */
[-C--:B------:R-:W-:Y:S01]  /*3890*/  FMUL.FTZ R143, R29, R43.reuse ;  /* 0x0000002b1d8f7220 */ /* 0x080fe20000410000 */
[-C--:B------:R-:W-:Y:S01]  /*38a0*/  FMUL.FTZ R138, R30, R43.reuse ;  /* 0x0000002b1e8a7220 */ /* 0x080fe20000410000 */
[----:B------:R5:W-:Y:S01]  /*38b0*/  MUFU.TANH R141, R9 ;  /* 0x00000009008d7308 */ /* 0x000be20000002400 */
[----:B------:R-:W-:-:S07]  /*38c0*/  FMUL.FTZ R142, R31, R43 ;  /* 0x0000002b1f8e7220 */ /* 0x000fce0000410000 */
[----:B------:R1:W-:Y:S08]  /*38d0*/  MUFU.TANH R147, R28 ;  /* 0x0000001c00937308 */ /* 0x0003f00000002400 */
[----:B------:R-:W-:Y:S01]  /*38e0*/  MUFU.TANH R63, R63 ;  /* 0x0000003f003f7308 */ /* 0x000fe20000002400 */
[C---:B---3--:R-:W-:Y:S01]  /*38f0*/  HMMA.16816.F32 R32, R12.reuse, R16, R32 ;  /* 0x000000100c20723c */ /* 0x048fe20000001820 */
[----:B-----5:R-:W3:Y:S06]  /*3900*/  LDSM.16.M88.4 R8, [R0+0x2c00] ;  /* 0x002c00000008783b */ /* 0x020eec0000000200 */
[----:B------:R-:W5:Y:S01]  /*3910*/  MUFU.TANH R84, R84 ;  /* 0x0000005400547308 */ /* 0x000f620000002400 */
[----:B------:R-:W-:Y:S01]  /*3920*/  HMMA.16816.F32 R24, R12, R18, R24 ;  /* 0x000000120c18723c */ /* 0x000fe20000001818 */
[----:B-1----:R-:W1:Y:S06]  /*3930*/  LDSM.16.M88.4 R28, [R45+0x3000] ;  /* 0x003000002d1c783b */ /* 0x002e6c0000000200 */
[----:B------:R-:W-:Y:S01]  /*3940*/  MUFU.TANH R44, R44 ;  /* 0x0000002c002c7308 */ /* 0x000fe20000002400 */
[C---:B----4-:R-:W-:Y:S03]  /*3950*/  HMMA.16816.F32 R16, R4.reuse, R36, RZ ;  /* 0x000000240410723c */ /* 0x050fe600000018ff */
        /* <DEDUP_REMOVED lines=12> */
[----:B----4-:R-:W4:Y:S01]  /*3a20*/  LDSM.16.M88.4 R32, [R0+0x3000] ;  /* 0x003000000020783b */ /* 0x010f220000000200 */
[----:B---3--:R-:W-:Y:S06]  /*3a30*/  HMMA.16816.F32 R16, R12, R8, R16 ;  /* 0x000000080c10723c */ /* 0x008fec0000001810 */
[----:B------:R-:W3:Y:S02]  /*3a40*/  MUFU.TANH R110, R110 ;  /* 0x0000006e006e7308 */ /* 0x000ee40000002400 */
[----:B-1----:R-:W-:Y:S06]  /*3a50*/  HMMA.16816.F32 R24, R4, R28, RZ ;  /* 0x0000001c0418723c */ /* 0x002fec00000018ff */
[----:B------:R-:W1:Y:S02]  /*3a60*/  MUFU.TANH R126, R126 ;  /* 0x0000007e007e7308 */ /* 0x000e640000002400 */
[----:B------:R-:W-:Y:S01]  /*3a70*/  HMMA.16816.F32 R36, R12, R10, R36 ;  /* 0x0000000a0c24723c */ /* 0x000fe20000001824 */
[----:B------:R-:W2:Y:S02]  /*3a80*/  LDSM.16.M88.4 R8, [R45+0x3400] ;  /* 0x003400002d08783b */ /* 0x000ea40000000200 */
        /* <DEDUP_REMOVED lines=11> */
[C---:B----4-:R-:W-:Y:S01]  /*3b40*/  HMMA.16816.F32 R24, R12.reuse, R32, R24 ;  /* 0x000000200c18723c */ /* 0x050fe20000001818 */
[----:B------:R4:W-:Y:S07]  /*3b50*/  MUFU.TANH R178, R18 ;  /* 0x0000001200b27308 */ /* 0x0009ee0000002400 */
[----:B------:R-:W-:Y:S01]  /*3b60*/  HMMA.16816.F32 R28, R12, R34, R28 ;  /* 0x000000220c1c723c */ /* 0x000fe2000000181c */
[----:B------:R-:W-:Y:S08]  /*3b70*/  MUFU.TANH R175, R36 ;  /* 0x0000002400af7308 */ /* 0x000ff00000002400 */
[----:B------:R-:W-:Y:S01]  /*3b80*/  MUFU.TANH R173, R37 ;  /* 0x0000002500ad7308 */ /* 0x000fe20000002400 */
[----:B--2---:R-:W-:Y:S01]  /*3b90*/  HMMA.16816.F32 R32, R4, R8, RZ ;  /* 0x000000080420723c */ /* 0x004fe200000018ff */
[----:B----4-:R-:W2:Y:S01]  /*3ba0*/  LDSM.16.M88.4 R16, [R0+0x3400] ;  /* 0x003400000010783b */ /* 0x010ea20000000200 */
        /* <DEDUP_REMOVED lines=12> */
[----:B----4-:R-:W4:Y:S07]  /*3c70*/  LDSM.16.M88.4 R36, [R45+0x3800] ;  /* 0x003800002d24783b */ /* 0x010f2e0000000200 */
[----:B------:R-:W-:Y:S08]  /*3c80*/  MUFU.TANH R163, R28 ;  /* 0x0000001c00a37308 */ /* 0x000ff00000002400 */
[----:B------:R3:W-:Y:S01]  /*3c90*/  MUFU.TANH R161, R29 ;  /* 0x0000001d00a17308 */ /* 0x0007e20000002400 */
[----:B-----5:R-:W5:Y:S01]  /*3ca0*/  LDSM.16.M88.4 R24, [R0+0x3800] ;  /* 0x003800000018783b */ /* 0x020f620000000200 */
[C---:B--2---:R-:W-:Y:S06]  /*3cb0*/  HMMA.16816.F32 R32, R12.reuse, R16, R32 ;  /* 0x000000100c20723c */ /* 0x044fec0000001820 */
[----:B------:R-:W2:Y:S02]  /*3cc0*/  MUFU.TANH R128, R128 ;  /* 0x0000008000807308 */ /* 0x000ea40000002400 */
[----:B------:R-:W-:Y:S06]  /*3cd0*/  HMMA.16816.F32 R8, R12, R18, R8 ;  /* 0x000000120c08723c */ /* 0x000fec0000001808 */
[----:B------:R-:W2:Y:S01]  /*3ce0*/  MUFU.TANH R180, R180 ;  /* 0x000000b400b47308 */ /* 0x000ea20000002400 */
[----:B---3--:R-:W3:Y:S04]  /*3cf0*/  LDSM.16.M88.4 R28, [R45+0x3c00] ;  /* 0x003c00002d1c783b */ /* 0x008ee80000000200 */
[-C--:B------:R-:W-:Y:S01]  /*3d00*/  FMUL.FTZ R32, R32, R43.reuse ;  /* 0x0000002b20207220 */ /* 0x080fe20000410000 */
[-C--:B------:R-:W-:Y:S01]  /*3d10*/  FMUL.FTZ R33, R33, R43.reuse ;  /* 0x0000002b21217220 */ /* 0x080fe20000410000 */
[-C--:B------:R-:W-:Y:S01]  /*3d20*/  FMUL.FTZ R164, R34, R43.reuse ;  /* 0x0000002b22a47220 */ /* 0x080fe20000410000 */
[-C--:B------:R-:W-:Y:S01]  /*3d30*/  FMUL.FTZ R162, R35, R43.reuse ;  /* 0x0000002b23a27220 */ /* 0x080fe20000410000 */
[C---:B----4-:R-:W-:Y:S01]  /*3d40*/  HMMA.16816.F32 R16, R4.reuse, R36, RZ ;  /* 0x000000240410723c */ /* 0x050fe200000018ff */
[----:B------:R-:W-:Y:S03]  /*3d50*/  MUFU.TANH R159, R32 ;  /* 0x00000020009f7308 */ /* 0x000fe60000002400 */
[-C--:B------:R-:W-:Y:S01]  /*3d60*/  FMUL.FTZ R8, R8, R43.reuse ;  /* 0x0000002b08087220 */ /* 0x080fe20000410000 */
[-C--:B------:R-:W-:Y:S01]  /*3d70*/  FMUL.FTZ R151, R9, R43.reuse ;  /* 0x0000002b09977220 */ /* 0x080fe20000410000 */
[-C--:B------:R-:W-:Y:S01]  /*3d80*/  FMUL.FTZ R160, R10, R43.reuse ;  /* 0x0000002b0aa07220 */ /* 0x080fe20000410000 */
[-C--:B------:R-:W-:Y:S01]  /*3d90*/  FMUL.FTZ R152, R11, R43.reuse ;  /* 0x0000002b0b987220 */ /* 0x080fe20000410000 */
[----:B------:R-:W-:Y:S01]  /*3da0*/  HMMA.16816.F32 R36, R4, R38, RZ ;  /* 0x000000260424723c */ /* 0x000fe200000018ff */
[----:B------:R4:W-:Y:S08]  /*3db0*/  MUFU.TANH R157, R33 ;  /* 0x00000021009d7308 */ /* 0x0009f00000002400 */
[----:B------:R3:W-:Y:S03]  /*3dc0*/  MUFU.TANH R153, R8 ;  /* 0x0000000800997308 */ /* 0x0007e60000002400 */
[C---:B-----5:R-:W-:Y:S05]  /*3dd0*/  HMMA.16816.F32 R16, R12.reuse, R24, R16 ;  /* 0x000000180c10723c */ /* 0x060fea0000001810 */
[----:B------:R-:W-:Y:S01]  /*3de0*/  MUFU.TANH R47, R47 ;  /* 0x0000002f002f7308 */ /* 0x000fe20000002400 */
[----:B----4-:R-:W4:Y:S02]  /*3df0*/  LDSM.16.M88.4 R32, [R0+0x3c00] ;  /* 0x003c00000020783b */ /* 0x010f240000000200 */
[----:B------:R-:W-:Y:S02]  /*3e00*/  HMMA.16816.F32 R36, R12, R26, R36 ;  /* 0x0000001a0c24723c */ /* 0x000fe40000001824 */
[----:B------:R-:W5:Y:S03]  /*3e10*/  LDSM.16.M88.4 R24, [R45+0x4000] ;  /* 0x004000002d18783b */ /* 0x000f660000000200 */
[----:B------:R-:W2:Y:S03]  /*3e20*/  MUFU.TANH R96, R96 ;  /* 0x0000006000607308 */ /* 0x000ea60000002400 */
[C---:B---3--:R-:W-:Y:S03]  /*3e30*/  HMMA.16816.F32 R8, R4.reuse, R28, RZ ;  /* 0x0000001c0408723c */ /* 0x048fe600000018ff */
        /* <DEDUP_REMOVED lines=9> */
[----:B------:R-:W-:Y:S01]  /*3ed0*/  FMUL.FTZ R36, R36, R43 ;  /* 0x0000002b24247220 */ /* 0x000fe20000410000 */
[----:B------:R1:W-:Y:S08]  /*3ee0*/  MUFU.TANH R125, R17 ;  /* 0x00000011007d7308 */ /* 0x0003f00000002400 */
[----:B------:R2:W-:Y:S01]  /*3ef0*/  MUFU.TANH R134, R19 ;  /* 0x0000001300867308 */ /* 0x0005e20000002400 */
[----:B---3--:R-:W-:-:S05]  /*3f00*/  IMAD.SHL.U32 R16, R228, 0x2, RZ ;  /* 0x00000002e4107824 */ /* 0x008fca00078e00ff */
[----:B------:R-:W-:Y:S01]  /*3f10*/  LOP3.LUT R16, R16, 0x6, RZ, 0xc0, !PT ;  /* 0x0000000610107812 */ /* 0x000fe200078ec0ff */
[----:B----4-:R-:W-:Y:S01]  /*3f20*/  HMMA.16816.F32 R8, R12, R32, R8 ;  /* 0x000000200c08723c */ /* 0x010fe20000001808 */
[----:B------:R3:W-:Y:S03]  /*3f30*/  MUFU.TANH R122, R39 ;  /* 0x00000027007a7308 */ /* 0x0007e60000002400 */
[----:B------:R-:W-:-:S04]  /*3f40*/  IMAD.IADD R79, R21, 0x1, R16 ;  /* 0x00000001154f7824 */ /* 0x000fc800078e0210 */
[C---:B-1----:R-:W-:Y:S01]  /*3f50*/  VIADD R17, R79.reuse, 0x9 ;  /* 0x000000094f117836 */ /* 0x042fe20000000000 */
[CC--:B------:R-:W-:Y:S01]  /*3f60*/  ISETP.GE.AND P1, PT, R79.reuse, R22.reuse, PT ;  /* 0x000000164f00720c */ /* 0x0c0fe20003f26270 */
[C---:B------:R-:W-:Y:S01]  /*3f70*/  VIADD R33, R79.reuse, 0x1 ;  /* 0x000000014f217836 */ /* 0x040fe20000000000 */
[----:B------:R-:W-:Y:S01]  /*3f80*/  HMMA.16816.F32 R28, R12, R34, R28 ;  /* 0x000000220c1c723c */ /* 0x000fe2000000181c */
[----:B--2---:R-:W-:Y:S01]  /*3f90*/  VIADD R19, R79, 0x8 ;  /* 0x000000084f137836 */ /* 0x004fe20000000000 */
[-C--:B------:R-:W-:Y:S01]  /*3fa0*/  ISETP.GE.AND P5, PT, R17, R22.reuse, PT ;  /* 0x000000161100720c */ /* 0x080fe20003fa6270 */
[----:B------:R-:W-:Y:S01]  /*3fb0*/  VIADD R17, R79, 0x18 ;  /* 0x000000184f117836 */ /* 0x000fe20000000000 */
[----:B------:R-:W-:Y:S01]  /*3fc0*/  FSEL R102, R75, -INF , !P1 ;  /* 0xff8000004b667808 */ /* 0x000fe20004800000 */
[----:B------:R1:W-:Y:S01]  /*3fd0*/  MUFU.TANH R121, R37 ;  /* 0x0000002500797308 */ /* 0x0003e20000002400 */
[----:B------:R-:W-:Y:S02]  /*3fe0*/  FSEL R87, R77, -INF , !P1 ;  /* 0xff8000004d577808 */ /* 0x000fe40004800000 */
[-C--:B------:R-:W-:Y:S01]  /*3ff0*/  ISETP.GE.AND P2, PT, R17, R22.reuse, PT ;  /* 0x000000161100720c */ /* 0x080fe20003f46270 */
[----:B------:R-:W-:Y:S01]  /*4000*/  VIADD R17, R79, 0x19 ;  /* 0x000000194f117836 */ /* 0x000fe20000000000 */
[-C--:B------:R-:W-:Y:S01]  /*4010*/  ISETP.GE.AND P0, PT, R33, R22.reuse, PT ;  /* 0x000000162100720c */ /* 0x080fe20003f06270 */
[-C--:B------:R-:W-:Y:S01]  /*4020*/  FMUL.FTZ R8, R8, R43.reuse ;  /* 0x0000002b08087220 */ /* 0x080fe20000410000 */
[-C--:B------:R-:W-:Y:S01]  /*4030*/  ISETP.GE.AND P6, PT, R19, R22.reuse, PT ;  /* 0x000000161300720c */ /* 0x080fe20003fc6270 */
[----:B------:R-:W-:Y:S01]  /*4040*/  VIADD R33, R79, 0x10 ;  /* 0x000000104f217836 */ /* 0x000fe20000000000 */
[-C--:B------:R-:W-:Y:S01]  /*4050*/  ISETP.GE.AND P1, PT, R17, R22.reuse, PT ;  /* 0x000000161100720c */ /* 0x080fe20003f26270 */
[----:B------:R-:W-:Y:S01]  /*4060*/  VIADD R17, R79, 0x20 ;  /* 0x000000204f117836 */ /* 0x000fe20000000000 */
[----:B------:R-:W-:Y:S01]  /*4070*/  FSEL R100, R74, -INF , !P0 ;  /* 0xff8000004a647808 */ /* 0x000fe20004000000 */
[-C--:B------:R-:W-:Y:S01]  /*4080*/  FMUL.FTZ R9, R9, R43.reuse ;  /* 0x0000002b09097220 */ /* 0x080fe20000410000 */
[----:B------:R-:W-:Y:S01]  /*4090*/  FSEL R91, R76, -INF , !P0 ;  /* 0xff8000004c5b7808 */ /* 0x000fe20004000000 */
[----:B------:R-:W-:Y:S01]  /*40a0*/  MUFU.TANH R111, R8 ;  /* 0x00000008006f7308 */ /* 0x000fe20000002400 */
[-C--:B------:R-:W-:Y:S01]  /*40b0*/  ISETP.GE.AND P0, PT, R17, R22.reuse, PT ;  /* 0x000000161100720c */ /* 0x080fe20003f06270 */
[----:B------:R-:W-:Y:S01]  /*40c0*/  VIADD R17, R79, 0x21 ;  /* 0x000000214f117836 */ /* 0x000fe20000000000 */
[----:B------:R-:W-:Y:S01]  /*40d0*/  FSEL R104, R71, -INF , !P6 ;  /* 0xff80000047687808 */ /* 0x000fe20007000000 */
[-C--:B------:R-:W-:Y:S01]  /*40e0*/  FMUL.FTZ R116, R10, R43.reuse ;  /* 0x0000002b0a747220 */ /* 0x080fe20000410000 */
[----:B------:R-:W-:Y:S01]  /*40f0*/  FSEL R94, R73, -INF , !P6 ;  /* 0xff800000495e7808 */ /* 0x000fe20007000000 */
[-C--:B------:R-:W-:Y:S01]  /*4100*/  FMUL.FTZ R114, R11, R43.reuse ;  /* 0x0000002b0b727220 */ /* 0x080fe20000410000 */
[-C--:B------:R-:W-:Y:S01]  /*4110*/  ISETP.GE.AND P6, PT, R17, R22.reuse, PT ;  /* 0x000000161100720c */ /* 0x080fe20003fc6270 */
[C---:B------:R-:W-:Y:S01]  /*4120*/  VIADD R17, R79.reuse, 0x28 ;  /* 0x000000284f117836 */ /* 0x040fe20000000000 */
[----:B------:R-:W-:Y:S01]  /*4130*/  FSEL R106, R70, -INF , !P5 ;  /* 0xff800000466a7808 */ /* 0x000fe20006800000 */
[----:B------:R5:W-:Y:S01]  /*4140*/  MUFU.TANH R105, R9 ;  /* 0x0000000900697308 */ /* 0x000be20000002400 */
[----:B------:R-:W-:Y:S01]  /*4150*/  FSEL R99, R72, -INF , !P5 ;  /* 0xff80000048637808 */ /* 0x000fe20006800000 */
[----:B------:R-:W-:Y:S01]  /*4160*/  VIADD R19, R79, 0x11 ;  /* 0x000000114f137836 */ /* 0x000fe20000000000 */
[-C--:B------:R-:W-:Y:S01]  /*4170*/  ISETP.GE.AND P5, PT, R17, R22.reuse, PT ;  /* 0x000000161100720c */ /* 0x080fe20003fa6270 */
[----:B------:R-:W-:Y:S01]  /*4180*/  VIADD R17, R79, 0x29 ;  /* 0x000000294f117836 */ /* 0x000fe20000000000 */
[-C--:B------:R-:W-:Y:S01]  /*4190*/  ISETP.GE.AND P4, PT, R33, R22.reuse, PT ;  /* 0x000000162100720c */ /* 0x080fe20003f86270 */
[-C--:B------:R-:W-:Y:S01]  /*41a0*/  FMUL.FTZ R29, R29, R43.reuse ;  /* 0x0000002b1d1d7220 */ /* 0x080fe20000410000 */
[-C--:B------:R-:W-:Y:S01]  /*41b0*/  ISETP.GE.AND P3, PT, R19, R22.reuse, PT ;  /* 0x000000161300720c */ /* 0x080fe20003f66270 */
[----:B------:R2:W-:Y:S01]  /*41c0*/  MUFU.TANH R136, R18 ;  /* 0x0000001200887308 */ /* 0x0005e20000002400 */
[----:B------:R-:W-:Y:S01]  /*41d0*/  FSEL R80, R68, -INF , !P4 ;  /* 0xff80000044507808 */ /* 0x000fe20006000000 */
[-C--:B------:R-:W-:Y:S01]  /*41e0*/  FMUL.FTZ R28, R28, R43.reuse ;  /* 0x0000002b1c1c7220 */ /* 0x080fe20000410000 */
[----:B---3--:R-:W-:Y:S01]  /*41f0*/  FSEL R39, R69, -INF , !P4 ;  /* 0xff80000045277808 */ /* 0x008fe20006000000 */
[-C--:B------:R-:W-:Y:S01]  /*4200*/  FMUL.FTZ R30, R30, R43.reuse ;  /* 0x0000002b1e1e7220 */ /* 0x080fe20000410000 */
[-C--:B------:R-:W-:Y:S01]  /*4210*/  ISETP.GE.AND P4, PT, R17, R22.reuse, PT ;  /* 0x000000161100720c */ /* 0x080fe20003f86270 */
[----:B------:R-:W-:Y:S01]  /*4220*/  VIADD R17, R79, 0x30 ;  /* 0x000000304f117836 */ /* 0x000fe20000000000 */
[----:B------:R-:W-:Y:S01]  /*4230*/  FSEL R92, R66, -INF , !P3 ;  /* 0xff800000425c7808 */ /* 0x000fe20005800000 */
[----:B------:R3:W-:Y:S01]  /*4240*/  MUFU.TANH R97, R29 ;  /* 0x0000001d00617308 */ /* 0x0007e20000002400 */
[----:B-1----:R-:W-:Y:S01]  /*4250*/  FSEL R37, R67, -INF , !P3 ;  /* 0xff80000043257808 */ /* 0x002fe20005800000 */
[----:B-----5:R-:W-:Y:S01]  /*4260*/  HMMA.16816.F32 R8, R4, R24, RZ ;  /* 0x000000180408723c */ /* 0x020fe200000018ff */
[-C--:B------:R-:W-:Y:S01]  /*4270*/  ISETP.GE.AND P3, PT, R17, R22.reuse, PT ;  /* 0x000000161100720c */ /* 0x080fe20003f66270 */
[C---:B------:R-:W-:Y:S01]  /*4280*/  VIADD R17, R79.reuse, 0x31 ;  /* 0x000000314f117836 */ /* 0x040fe20000000000 */
[----:B------:R-:W-:Y:S01]  /*4290*/  FSEL R132, R64, -INF , !P2 ;  /* 0xff80000040847808 */ /* 0x000fe20005000000 */
[----:B------:R-:W-:Y:S01]  /*42a0*/  VIADD R25, R79, 0x38 ;  /* 0x000000384f197836 */ /* 0x000fe20000000000 */
[----:B------:R-:W-:Y:S01]  /*42b0*/  FSEL R73, R65, -INF , !P2 ;  /* 0xff80000041497808 */ /* 0x000fe20005000000 */
[----:B------:R-:W-:Y:S01]  /*42c0*/  FMUL.FTZ R31, R31, R43 ;  /* 0x0000002b1f1f7220 */ /* 0x000fe20000410000 */
[----:B------:R-:W-:Y:S01]  /*42d0*/  ISETP.GE.AND P2, PT, R17, R22, PT ;  /* 0x000000161100720c */ /* 0x000fe20003f46270 */
[----:B------:R1:W-:Y:S01]  /*42e0*/  MUFU.TANH R124, R38 ;  /* 0x00000026007c7308 */ /* 0x0003e20000002400 */
[----:B--2---:R-:W2:Y:S01]  /*42f0*/  LDSM.16.M88.4 R16, [R45+0x4400] ;  /* 0x004400002d10783b */ /* 0x004ea20000000200 */
[----:B------:R-:W-:Y:S01]  /*4300*/  FSEL R86, R59, -INF , !P0 ;  /* 0xff8000003b567808 */ /* 0x000fe20004000000 */
[----:B------:R-:W-:Y:S01]  /*4310*/  VIADD R33, R79, 0x51 ;  /* 0x000000514f217836 */ /* 0x000fe20000000000 */
[----:B------:R-:W-:-:S02]  /*4320*/  FSEL R139, R58, -INF , !P0 ;  /* 0xff8000003a8b7808 */ /* 0x000fc40004000000 */
[----:B------:R-:W-:Y:S01]  /*4330*/  FSEL R78, R60, -INF , !P1 ;  /* 0xff8000003c4e7808 */ /* 0x000fe20004800000 */
[----:B---3--:R-:W-:Y:S01]  /*4340*/  VIADD R29, R79, 0x39 ;  /* 0x000000394f1d7836 */ /* 0x008fe20000000000 */
[----:B------:R-:W-:Y:S01]  /*4350*/  FSEL R75, R61, -INF , !P1 ;  /* 0xff8000003d4b7808 */ /* 0x000fe20004800000 */
[----:B------:R-:W-:Y:S01]  /*4360*/  MUFU.TANH R103, R28 ;  /* 0x0000001c00677308 */ /* 0x000fe20000002400 */
[-C--:B------:R-:W-:Y:S02]  /*4370*/  ISETP.GE.AND P1, PT, R25, R22.reuse, PT ;  /* 0x000000161900720c */ /* 0x080fe40003f26270 */
[----:B------:R-:W-:Y:S01]  /*4380*/  HMMA.16816.F32 R8, R12, R52, R8 ;  /* 0x000000340c08723c */ /* 0x000fe20000001808 */
[-C--:B------:R-:W-:Y:S01]  /*4390*/  ISETP.GE.AND P0, PT, R29, R22.reuse, PT ;  /* 0x000000161d00720c */ /* 0x080fe20003f06270 */
[----:B------:R-:W-:Y:S01]  /*43a0*/  VIADD R29, R79, 0x40 ;  /* 0x000000404f1d7836 */ /* 0x000fe20000000000 */
[----:B------:R-:W-:Y:S02]  /*43b0*/  FSEL R74, R57, -INF , !P6 ;  /* 0xff800000394a7808 */ /* 0x000fe40007000000 */
[----:B------:R-:W-:Y:S01]  /*43c0*/  FSEL R85, R56, -INF , !P6 ;  /* 0xff80000038557808 */ /* 0x000fe20007000000 */
[----:B------:R-:W-:Y:S01]  /*43d0*/  MUFU.TANH R112, R30 ;  /* 0x0000001e00707308 */ /* 0x000fe20000002400 */
[----:B------:R-:W-:Y:S01]  /*43e0*/  ISETP.GE.AND P6, PT, R29, R22, PT ;  /* 0x000000161d00720c */ /* 0x000fe20003fc6270 */
[----:B------:R-:W-:Y:S01]  /*43f0*/  HMMA.16816.F32 R24, R4, R26, RZ ;  /* 0x0000001a0418723c */ /* 0x000fe200000018ff */
[----:B------:R-:W-:Y:S01]  /*4400*/  VIADD R29, R79, 0x41 ;  /* 0x000000414f1d7836 */ /* 0x000fe20000000000 */
[----:B-1----:R-:W-:-:S02]  /*4410*/  FSEL R38, R62, -INF , !P5 ;  /* 0xff8000003e267808 */ /* 0x002fc40006800000 */
[----:B------:R-:W-:Y:S02]  /*4420*/  FSEL R95, R51, -INF , !P5 ;  /* 0xff800000335f7808 */ /* 0x000fe40006800000 */
[----:B------:R1:W-:Y:S01]  /*4430*/  MUFU.TANH R98, R31 ;  /* 0x0000001f00627308 */ /* 0x0003e20000002400 */
[----:B------:R-:W-:Y:S02]  /*4440*/  ISETP.GE.AND P5, PT, R29, R22, PT ;  /* 0x000000161d00720c */ /* 0x000fe40003fa6270 */
[----:B------:R-:W-:Y:S02]  /*4450*/  FSEL R89, R50, -INF , !P4 ;  /* 0xff80000032597808 */ /* 0x000fe40006000000 */
[-C--:B------:R-:W-:Y:S01]  /*4460*/  FMUL.FTZ R81, R9, R43.reuse ;  /* 0x0000002b09517220 */ /* 0x080fe20000410000 */
[----:B------:R-:W-:Y:S01]  /*4470*/  VIADD R9, R79, 0x48 ;  /* 0x000000484f097836 */ /* 0x000fe20000000000 */
[----:B------:R-:W-:Y:S01]  /*4480*/  FSEL R84, R84, -INF , !P3 ;  /* 0xff80000054547808 */ /* 0x000fe20005800000 */
[----:B------:R3:W-:Y:S01]  /*4490*/  MUFU.TANH R123, R36 ;  /* 0x00000024007b7308 */ /* 0x0007e20000002400 */
[----:B------:R-:W-:Y:S01]  /*44a0*/  FSEL R93, R46, -INF , !P3 ;  /* 0xff8000002e5d7808 */ /* 0x000fe20005800000 */
[-C--:B------:R-:W-:Y:S01]  /*44b0*/  FMUL.FTZ R8, R8, R43.reuse ;  /* 0x0000002b08087220 */ /* 0x080fe20000410000 */
[----:B------:R-:W-:Y:S01]  /*44c0*/  FSEL R108, R49, -INF , !P2 ;  /* 0xff800000316c7808 */ /* 0x000fe20005000000 */
[-C--:B------:R-:W-:Y:S01]  /*44d0*/  FMUL.FTZ R90, R10, R43.reuse ;  /* 0x0000002b0a5a7220 */ /* 0x080fe20000410000 */
[----:B------:R-:W-:Y:S01]  /*44e0*/  FSEL R129, R44, -INF , !P2 ;  /* 0xff8000002c817808 */ /* 0x000fe20005000000 */
[----:B------:R-:W-:Y:S01]  /*44f0*/  HMMA.16816.F32 R24, R12, R54, R24 ;  /* 0x000000360c18723c */ /* 0x000fe20000001818 */
[----:B------:R-:W-:Y:S01]  /*4500*/  FMUL.FTZ R88, R11, R43 ;  /* 0x0000002b0b587220 */ /* 0x000fe20000410000 */
[----:B------:R2:W-:Y:S01]  /*4510*/  MUFU.TANH R83, R8 ;  /* 0x0000000800537308 */ /* 0x0005e20000002400 */
[----:B------:R-:W-:Y:S01]  /*4520*/  FSEL R110, R110, -INF , !P0 ;  /* 0xff8000006e6e7808 */ /* 0x000fe20004000000 */
[----:B-1----:R-:W1:Y:S01]  /*4530*/  LDSM.16.M88.4 R28, [R0+0x4400] ;  /* 0x00440000001c783b */ /* 0x002e620000000200 */
[----:B------:R-:W-:-:S02]  /*4540*/  FSEL R107, R107, -INF , !P0 ;  /* 0xff8000006b6b7808 */ /* 0x000fc40004000000 */
[----:B------:R-:W-:Y:S02]  /*4550*/  FSEL R130, R130, -INF , !P6 ;  /* 0xff80000082827808 */ /* 0x000fe40007000000 */
[----:B------:R-:W-:Y:S01]  /*4560*/  FSEL R137, R137, -INF , !P6 ;  /* 0xff80000089897808 */ /* 0x000fe20007000000 */
[----:B------:R-:W-:Y:S01]  /*4570*/  MUFU.TANH R143, R143 ;  /* 0x0000008f008f7308 */ /* 0x000fe20000002400 */
[----:B------:R-:W-:Y:S02]  /*4580*/  FSEL R126, R126, -INF , !P5 ;  /* 0xff8000007e7e7808 */ /* 0x000fe40006800000 */
[----:B---3--:R-:W-:Y:S02]  /*4590*/  FSEL R36, R63, -INF , !P4 ;  /* 0xff8000003f247808 */ /* 0x008fe40006000000 */
[-C--:B------:R-:W-:Y:S01]  /*45a0*/  ISETP.GE.AND P4, PT, R9, R22.reuse, PT ;  /* 0x000000160900720c */ /* 0x080fe20003f86270 */
[----:B------:R-:W-:Y:S01]  /*45b0*/  VIADD R9, R79, 0x49 ;  /* 0x000000494f097836 */ /* 0x000fe20000000000 */
[----:B------:R-:W-:Y:S01]  /*45c0*/  FSEL R135, R135, -INF , !P5 ;  /* 0xff80000087877808 */ /* 0x000fe20006800000 */
[----:B------:R-:W3:Y:S01]  /*45d0*/  MUFU.TANH R142, R142 ;  /* 0x0000008e008e7308 */ /* 0x000ee20000002400 */
[-C--:B------:R-:W-:Y:S01]  /*45e0*/  FMUL.FTZ R24, R24, R43.reuse ;  /* 0x0000002b18187220 */ /* 0x080fe20000410000 */
[----:B------:R-:W-:Y:S01]  /*45f0*/  FMUL.FTZ R68, R25, R43 ;  /* 0x0000002b19447220 */ /* 0x000fe20000410000 */
[----:B------:R-:W-:Y:S01]  /*4600*/  ISETP.GE.AND P3, PT, R9, R22, PT ;  /* 0x000000160900720c */ /* 0x000fe20003f66270 */
[----:B------:R-:W-:-:S02]  /*4610*/  VIADD R9, R79, 0x50 ;  /* 0x000000504f097836 */ /* 0x000fc40000000000 */
[-C--:B------:R-:W-:Y:S01]  /*4620*/  FMUL.FTZ R82, R26, R43.reuse ;  /* 0x0000002b1a527220 */ /* 0x080fe20000410000 */
[----:B------:R-:W-:Y:S01]  /*4630*/  FMUL.FTZ R70, R27, R43 ;  /* 0x0000002b1b467220 */ /* 0x000fe20000410000 */
[----:B------:R-:W-:Y:S01]  /*4640*/  FSEL R128, R128, -INF , !P4 ;  /* 0xff80000080807808 */ /* 0x000fe20006000000 */
[----:B------:R4:W-:Y:S01]  /*4650*/  MUFU.TANH R69, R24 ;  /* 0x0000001800457308 */ /* 0x0009e20000002400 */
[-C--:B------:R-:W-:Y:S02]  /*4660*/  ISETP.GE.AND P2, PT, R9, R22.reuse, PT ;  /* 0x000000160900720c */ /* 0x080fe40003f46270 */
[----:B--2---:R-:W-:Y:S01]  /*4670*/  HMMA.16816.F32 R8, R4, R16, RZ ;  /* 0x000000100408723c */ /* 0x004fe200000018ff */
[----:B------:R-:W-:Y:S01]  /*4680*/  VIADD R17, R79, 0x58 ;  /* 0x000000584f117836 */ /* 0x000fe20000000000 */
[----:B------:R-:W-:Y:S02]  /*4690*/  FSEL R133, R133, -INF , !P4 ;  /* 0xff80000085857808 */ /* 0x000fe40006000000 */
[----:B------:R-:W-:Y:S01]  /*46a0*/  FSEL R180, R180, -INF , !P3 ;  /* 0xff800000b4b47808 */ /* 0x000fe20005800000 */
[----:B------:R-:W2:Y:S01]  /*46b0*/  MUFU.TANH R146, R146 ;  /* 0x0000009200927308 */ /* 0x000ea20000002400 */
[----:B------:R-:W-:Y:S01]  /*46c0*/  ISETP.GE.AND P0, PT, R17, R22, PT ;  /* 0x000000161100720c */ /* 0x000fe20003f06270 */
[----:B------:R-:W-:Y:S01]  /*46d0*/  VIADD R17, R79, 0x59 ;  /* 0x000000594f117836 */ /* 0x000fe20000000000 */
[----:B------:R-:W-:-:S02]  /*46e0*/  FSEL R131, R131, -INF , !P3 ;  /* 0xff80000083837808 */ /* 0x000fc40005800000 */
[----:B------:R-:W-:Y:S02]  /*46f0*/  FSEL R96, R96, -INF , !P1 ;  /* 0xff80000060607808 */ /* 0x000fe40004800000 */
[-C--:B------:R-:W-:Y:S01]  /*4700*/  ISETP.GE.AND P6, PT, R17, R22.reuse, PT ;  /* 0x000000161100720c */ /* 0x080fe20003fc6270 */
[----:B------:R-:W-:Y:S01]  /*4710*/  VIADD R17, R79, 0x60 ;  /* 0x000000604f117836 */ /* 0x000fe20000000000 */
[----:B------:R-:W5:Y:S01]  /*4720*/  MUFU.TANH R140, R140 ;  /* 0x0000008c008c7308 */ /* 0x000f620000002400 */
[----:B----4-:R-:W4:Y:S01]  /*4730*/  LDSM.16.M88.4 R24, [R45+0x4800] ;  /* 0x004800002d18783b */ /* 0x010f220000000200 */
[----:B------:R-:W-:Y:S02]  /*4740*/  FSEL R109, R47, -INF , !P1 ;  /* 0xff8000002f6d7808 */ /* 0x000fe40004800000 */
[-C--:B------:R-:W-:Y:S01]  /*4750*/  ISETP.GE.AND P5, PT, R17, R22.reuse, PT ;  /* 0x000000161100720c */ /* 0x080fe20003fa6270 */
[----:B------:R-:W-:Y:S01]  /*4760*/  VIADD R17, R79, 0x61 ;  /* 0x000000614f117836 */ /* 0x000fe20000000000 */
[----:B-1----:R-:W-:Y:S01]  /*4770*/  HMMA.16816.F32 R8, R12, R28, R8 ;  /* 0x0000001c0c08723c */ /* 0x002fe20000001808 */
[-C--:B------:R-:W-:Y:S01]  /*4780*/  ISETP.GE.AND P1, PT, R33, R22.reuse, PT ;  /* 0x000000162100720c */ /* 0x080fe20003f26270 */
[----:B------:R-:W1:Y:S01]  /*4790*/  MUFU.TANH R144, R144 ;  /* 0x0000009000907308 */ /* 0x000e620000002400 */
[----:B------:R-:W4:Y:S01]  /*47a0*/  LDSM.16.M88.4 R32, [R0+0x4800] ;  /* 0x004800000020783b */ /* 0x000f220000000200 */
[----:B------:R-:W-:Y:S01]  /*47b0*/  ISETP.GE.AND P4, PT, R17, R22, PT ;  /* 0x000000161100720c */ /* 0x000fe20003f86270 */
[C---:B------:R-:W-:Y:S01]  /*47c0*/  VIADD R17, R79.reuse, 0x68 ;  /* 0x000000684f117836 */ /* 0x040fe20000000000 */
[----:B---3--:R-:W-:Y:S01]  /*47d0*/  FSEL R142, R142, -INF , !P6 ;  /* 0xff8000008e8e7808 */ /* 0x008fe20007000000 */
[----:B------:R-:W-:Y:S01]  /*47e0*/  VIADD R29, R79, 0x69 ;  /* 0x000000694f1d7836 */ /* 0x000fe20000000000 */
[----:B------:R-:W-:-:S02]  /*47f0*/  FSEL R143, R143, -INF , !P6 ;  /* 0xff8000008f8f7808 */ /* 0x000fc40007000000 */
[-C--:B------:R-:W-:Y:S01]  /*4800*/  ISETP.GE.AND P3, PT, R17, R22.reuse, PT ;  /* 0x000000161100720c */ /* 0x080fe20003f66270 */
[----:B------:R-:W3:Y:S01]  /*4810*/  MUFU.TANH R149, R149 ;  /* 0x0000009500957308 */ /* 0x000ee20000002400 */
[----:B------:R-:W-:Y:S01]  /*4820*/  HMMA.16816.F32 R16, R4, R18, RZ ;  /* 0x000000120410723c */ /* 0x000fe200000018ff */
[----:B--2---:R-:W-:Y:S02]  /*4830*/  FSEL R146, R146, -INF , !P2 ;  /* 0xff80000092927808 */ /* 0x004fe40005000000 */
[----:B------:R-:W-:Y:S02]  /*4840*/  FSEL R179, R179, -INF , !P2 ;  /* 0xff800000b3b37808 */ /* 0x000fe40005000000 */
[----:B-----5:R-:W-:Y:S02]  /*4850*/  FSEL R140, R140, -INF , !P5 ;  /* 0xff8000008c8c7808 */ /* 0x020fe40006800000 */
[----:B------:R-:W2:Y:S01]  /*4860*/  MUFU.TANH R158, R158 ;  /* 0x0000009e009e7308 */ /* 0x000ea20000002400 */
[-C--:B------:R-:W-:Y:S01]  /*4870*/  FMUL.FTZ R64, R9, R43.reuse ;  /* 0x0000002b09407220 */ /* 0x080fe20000410000 */
[----:B------:R-:W-:Y:S01]  /*4880*/  VIADD R9, R79, 0x78 ;  /* 0x000000784f097836 */ /* 0x000fe20000000000 */
[----:B------:R-:W-:Y:S01]  /*4890*/  FSEL R145, R145, -INF , !P5 ;  /* 0xff80000091917808 */ /* 0x000fe20006800000 */
[-C--:B------:R-:W-:Y:S01]  /*48a0*/  FMUL.FTZ R8, R8, R43.reuse ;  /* 0x0000002b08087220 */ /* 0x080fe20000410000 */
[-C--:B------:R-:W-:Y:S01]  /*48b0*/  ISETP.GE.AND P2, PT, R29, R22.reuse, PT ;  /* 0x000000161d00720c */ /* 0x080fe20003f46270 */
[----:B------:R-:W-:Y:S01]  /*48c0*/  VIADD R29, R79, 0x70 ;  /* 0x000000704f1d7836 */ /* 0x000fe20000000000 */
[-C--:B------:R-:W-:Y:S01]  /*48d0*/  ISETP.GE.AND P6, PT, R9, R22.reuse, PT ;  /* 0x000000160900720c */ /* 0x080fe20003fc6270 */
[----:B------:R-:W5:Y:S01]  /*48e0*/  MUFU.TANH R138, R138 ;  /* 0x0000008a008a7308 */ /* 0x000f620000002400 */
[----:B------:R-:W-:Y:S01]  /*48f0*/  VIADD R9, R79, 0x79 ;  /* 0x000000794f097836 */ /* 0x000fe20000000000 */
[----:B-1----:R-:W-:Y:S01]  /*4900*/  FSEL R144, R144, -INF , !P1 ;  /* 0xff80000090907808 */ /* 0x002fe20004800000 */
[-C--:B------:R-:W-:Y:S01]  /*4910*/  FMUL.FTZ R67, R10, R43.reuse ;  /* 0x0000002b0a437220 */ /* 0x080fe20000410000 */
[----:B------:R-:W-:Y:S01]  /*4920*/  FSEL R141, R141, -INF , !P1 ;  /* 0xff8000008d8d7808 */ /* 0x000fe20004800000 */
[----:B------:R-:W-:Y:S01]  /*4930*/  HMMA.16816.F32 R16, R12, R30, R16 ;  /* 0x0000001e0c10723c */ /* 0x000fe20000001810 */
[----:B------:R-:W-:Y:S01]  /*4940*/  ISETP.GE.AND P5, PT, R9, R22, PT ;  /* 0x000000160900720c */ /* 0x000fe20003fa6270 */
[----:B------:R-:W-:Y:S01]  /*4950*/  VIADD R9, R79, 0x80 ;  /* 0x000000804f097836 */ /* 0x000fe20000000000 */
[----:B------:R-:W1:Y:S01]  /*4960*/  MUFU.TANH R169, R169 ;  /* 0x000000a900a97308 */ /* 0x000e620000002400 */
[----:B---3--:R-:W-:Y:S01]  /*4970*/  FSEL R149, R149, -INF , !P4 ;  /* 0xff80000095957808 */ /* 0x008fe20006000000 */
[----:B------:R-:W-:Y:S01]  /*4980*/  FMUL.FTZ R66, R11, R43 ;  /* 0x0000002b0b427220 */ /* 0x000fe20000410000 */
[----:B--2---:R-:W-:-:S02]  /*4990*/  FSEL R158, R158, -INF , !P4 ;  /* 0xff8000009e9e7808 */ /* 0x004fc40006000000 */
[-C--:B------:R-:W-:Y:S01]  /*49a0*/  ISETP.GE.AND P1, PT, R29, R22.reuse, PT ;  /* 0x000000161d00720c */ /* 0x080fe20003f26270 */
[----:B------:R-:W-:Y:S01]  /*49b0*/  VIADD R29, R79, 0x71 ;  /* 0x000000714f1d7836 */ /* 0x000fe20000000000 */
[-C--:B------:R-:W-:Y:S01]  /*49c0*/  ISETP.GE.AND P4, PT, R9, R22.reuse, PT ;  /* 0x000000160900720c */ /* 0x080fe20003f86270 */
[----:B------:R-:W2:Y:S01]  /*49d0*/  MUFU.TANH R156, R156 ;  /* 0x0000009c009c7308 */ /* 0x000ea20000002400 */
[----:B------:R-:W-:Y:S02]  /*49e0*/  FSEL R147, R147, -INF , !P0 ;  /* 0xff80000093937808 */ /* 0x000fe40004000000 */
[----:B-----5:R-:W-:Y:S02]  /*49f0*/  FSEL R138, R138, -INF , !P0 ;  /* 0xff8000008a8a7808 */ /* 0x020fe40004000000 */
[-C--:B------:R-:W-:Y:S01]  /*4a00*/  ISETP.GE.AND P0, PT, R29, R22.reuse, PT ;  /* 0x000000161d00720c */ /* 0x080fe20003f06270 */
[----:B------:R-:W-:Y:S01]  /*4a10*/  VIADD R29, R79, 0x81 ;  /* 0x000000814f1d7836 */ /* 0x000fe20000000000 */
[----:B------:R-:W-:Y:S01]  /*4a20*/  FSEL R170, R170, -INF , !P6 ;  /* 0xff800000aaaa7808 */ /* 0x000fe20007000000 */
[----:B------:R4:W-:Y:S01]  /*4a30*/  MUFU.TANH R65, R8 ;  /* 0x0000000800417308 */ /* 0x0009e20000002400 */
[-C--:B------:R-:W-:Y:S01]  /*4a40*/  FMUL.FTZ R60, R17, R43.reuse ;  /* 0x0000002b113c7220 */ /* 0x080fe20000410000 */
[----:B------:R-:W-:Y:S01]  /*4a50*/  VIADD R17, R79, 0x91 ;  /* 0x000000914f117836 */ /* 0x000fe20000000000 */
[----:B-1----:R-:W-:Y:S01]  /*4a60*/  FSEL R169, R169, -INF , !P3 ;  /* 0xff800000a9a97808 */ /* 0x002fe20005800000 */
[-C--:B------:R-:W-:Y:S01]  /*4a70*/  FMUL.FTZ R16, R16, R43.reuse ;  /* 0x0000002b10107220 */ /* 0x080fe20000410000 */
[----:B------:R-:W-:Y:S01]  /*4a80*/  FSEL R175, R175, -INF , !P6 ;  /* 0xff800000afaf7808 */ /* 0x000fe20007000000 */
[-C--:B------:R-:W-:Y:S01]  /*4a90*/  FMUL.FTZ R18, R18, R43.reuse ;  /* 0x0000002b12127220 */ /* 0x080fe20000410000 */
[-C--:B------:R-:W-:Y:S01]  /*4aa0*/  ISETP.GE.AND P6, PT, R17, R22.reuse, PT ;  /* 0x000000161100720c */ /* 0x080fe20003fc6270 */
[----:B------:R-:W1:Y:S01]  /*4ab0*/  MUFU.TANH R182, R182 ;  /* 0x000000b600b67308 */ /* 0x000e620000002400 */
[----:B------:R-:W-:Y:S01]  /*4ac0*/  VIADD R17, R79, 0x98 ;  /* 0x000000984f117836 */ /* 0x000fe20000000000 */
[----:B--2---:R-:W-:Y:S01]  /*4ad0*/  FSEL R156, R156, -INF , !P3 ;  /* 0xff8000009c9c7808 */ /* 0x004fe20005800000 */
[----:B------:R-:W-:Y:S01]  /*4ae0*/  FMUL.FTZ R62, R19, R43 ;  /* 0x0000002b133e7220 */ /* 0x000fe20000410000 */
[----:B------:R-:W-:-:S02]  /*4af0*/  ISETP.GE.AND P3, PT, R29, R22, PT ;  /* 0x000000161d00720c */ /* 0x000fc40003f66270 */
[----:B------:R-:W2:Y:S01]  /*4b00*/  LDSM.16.M88.4 R28, [R45+0x4c00] ;  /* 0x004c00002d1c783b */ /* 0x000ea20000000200 */
[----:B------:R-:W-:Y:S01]  /*4b10*/  FSEL R173, R173, -INF , !P5 ;  /* 0xff800000adad7808 */ /* 0x000fe20006800000 */
[----:B------:R-:W3:Y:S01]  /*4b20*/  MUFU.TANH R176, R176 ;  /* 0x000000b000b07308 */ /* 0x000ee20000002400 */
[----:B------:R-:W-:Y:S01]  /*4b30*/  FSEL R167, R167, -INF , !P4 ;  /* 0xff800000a7a77808 */ /* 0x000fe20006000000 */
[----:B----4-:R-:W-:Y:S01]  /*4b40*/  HMMA.16816.F32 R8, R4, R24, RZ ;  /* 0x000000180408723c */ /* 0x010fe200000018ff */
[----:B------:R-:W-:Y:S01]  /*4b50*/  VIADD R25, R79, 0x88 ;  /* 0x000000884f197836 */ /* 0x000fe20000000000 */
[----:B------:R-:W-:Y:S02]  /*4b60*/  FSEL R165, R165, -INF , !P3 ;  /* 0xff800000a5a57808 */ /* 0x000fe40005800000 */
[----:B------:R-:W-:Y:S02]  /*4b70*/  FSEL R178, R178, -INF , !P1 ;  /* 0xff800000b2b27808 */ /* 0x000fe40004800000 */
[----:B------:R-:W4:Y:S01]  /*4b80*/  MUFU.TANH R174, R174 ;  /* 0x000000ae00ae7308 */ /* 0x000f220000002400 */
[----:B------:R-:W-:-:S02]  /*4b90*/  FSEL R177, R177, -INF , !P1 ;  /* 0xff800000b1b17808 */ /* 0x000fc40004800000 */
[----:B-1----:R-:W-:Y:S02]  /*4ba0*/  FSEL R182, R182, -INF , !P5 ;  /* 0xff800000b6b67808 */ /* 0x002fe40006800000 */
[-C--:B------:R-:W-:Y:S01]  /*4bb0*/  ISETP.GE.AND P5, PT, R17, R22.reuse, PT ;  /* 0x000000161100720c */ /* 0x080fe20003fa6270 */
[----:B------:R-:W-:Y:S01]  /*4bc0*/  VIADD R17, R79, 0x99 ;  /* 0x000000994f117836 */ /* 0x000fe20000000000 */
[----:B------:R-:W-:Y:S01]  /*4bd0*/  FSEL R171, R171, -INF , !P0 ;  /* 0xff800000abab7808 */ /* 0x000fe20004000000 */
[----:B------:R-:W1:Y:S01]  /*4be0*/  MUFU.TANH R155, R155 ;  /* 0x0000009b009b7308 */ /* 0x000e620000002400 */
[----:B------:R-:W-:Y:S02]  /*4bf0*/  FSEL R157, R157, -INF , !P6 ;  /* 0xff8000009d9d7808 */ /* 0x000fe40007000000 */
[----:B---3--:R-:W-:Y:S02]  /*4c00*/  FSEL R176, R176, -INF , !P4 ;  /* 0xff800000b0b07808 */ /* 0x008fe40006000000 */
[----:B------:R-:W-:Y:S01]  /*4c10*/  ISETP.GE.AND P4, PT, R17, R22, PT ;  /* 0x000000161100720c */ /* 0x000fe20003f86270 */
[----:B------:R-:W-:Y:S01]  /*4c20*/  HMMA.16816.F32 R8, R12, R32, R8 ;  /* 0x000000200c08723c */ /* 0x000fe20000001808 */
[C---:B------:R-:W-:Y:S01]  /*4c30*/  VIADD R17, R79.reuse, 0xa0 ;  /* 0x000000a04f117836 */ /* 0x040fe20000000000 */
[----:B------:R-:W3:Y:S01]  /*4c40*/  MUFU.TANH R154, R154 ;  /* 0x0000009a009a7308 */ /* 0x000ee20000002400 */
[----:B------:R-:W-:Y:S01]  /*4c50*/  VIADD R33, R79, 0xa1 ;  /* 0x000000a14f217836 */ /* 0x000fe20000000000 */
[----:B----4-:R-:W-:-:S02]  /*4c60*/  FSEL R174, R174, -INF , !P3 ;  /* 0xff800000aeae7808 */ /* 0x010fc40005800000 */
[----:B------:R-:W-:Y:S02]  /*4c70*/  ISETP.GE.AND P3, PT, R17, R22, PT ;  /* 0x000000161100720c */ /* 0x000fe40003f66270 */
[----:B------:R-:W-:Y:S02]  /*4c80*/  FSEL R153, R153, -INF , !P5 ;  /* 0xff80000099997808 */ /* 0x000fe40006800000 */
[----:B------:R-:W4:Y:S01]  /*4c90*/  MUFU.TANH R166, R166 ;  /* 0x000000a600a67308 */ /* 0x000f220000002400 */
[----:B------:R-:W-:Y:S02]  /*4ca0*/  FSEL R136, R136, -INF , !P3 ;  /* 0xff80000088887808 */ /* 0x000fe40005800000 */
[----:B-1----:R-:W-:Y:S02]  /*4cb0*/  FSEL R155, R155, -INF , !P2 ;  /* 0xff8000009b9b7808 */ /* 0x002fe40005000000 */
[----:B------:R-:W-:-:S03]  /*4cc0*/  FSEL R127, R127, -INF , !P3 ;  /* 0xff8000007f7f7808 */ /* 0x000fc60005800000 */
[----:B------:R-:W1:Y:S01]  /*4cd0*/  MUFU.TANH R172, R172 ;  /* 0x000000ac00ac7308 */ /* 0x000e620000002400 */
[-C--:B------:R-:W-:Y:S01]  /*4ce0*/  FMUL.FTZ R56, R9, R43.reuse ;  /* 0x0000002b09387220 */ /* 0x080fe20000410000 */
[----:B---3--:R-:W-:Y:S01]  /*4cf0*/  FSEL R154, R154, -INF , !P2 ;  /* 0xff8000009a9a7808 */ /* 0x008fe20005000000 */
[----:B------:R-:W-:Y:S01]  /*4d00*/  VIADD R9, R79, 0xa8 ;  /* 0x000000a84f097836 */ /* 0x000fe20000000000 */
[-C--:B------:R-:W-:Y:S01]  /*4d10*/  ISETP.GE.AND P2, PT, R25, R22.reuse, PT ;  /* 0x000000161900720c */ /* 0x080fe20003f46270 */
[----:B------:R-:W-:Y:S02]  /*4d20*/  VIADD R25, R79, 0x89 ;  /* 0x000000894f197836 */ /* 0x000fe40000000000 */
[-C--:B------:R-:W-:Y:S01]  /*4d30*/  FMUL.FTZ R8, R8, R43.reuse ;  /* 0x0000002b08087220 */ /* 0x080fe20000410000 */
[-C--:B------:R-:W-:Y:S01]  /*4d40*/  FMUL.FTZ R59, R10, R43.reuse ;  /* 0x0000002b0a3b7220 */ /* 0x080fe20000410000 */
[----:B------:R-:W-:Y:S01]  /*4d50*/  MUFU.TANH R61, R16 ;  /* 0x00000010003d7308 */ /* 0x000fe20000002400 */
[----:B------:R-:W-:Y:S01]  /*4d60*/  FMUL.FTZ R58, R11, R43 ;  /* 0x0000002b0b3a7220 */ /* 0x000fe20000410000 */
[----:B------:R-:W-:Y:S01]  /*4d70*/  ISETP.GE.AND P1, PT, R25, R22, PT ;  /* 0x000000161900720c */ /* 0x000fe20003f26270 */
[----:B------:R-:W-:Y:S01]  /*4d80*/  VIADD R25, R79, 0x90 ;  /* 0x000000904f197836 */ /* 0x000fe20000000000 */
[----:B------:R-:W-:-:S02]  /*4d90*/  FSEL R163, R163, -INF , !P2 ;  /* 0xff800000a3a37808 */ /* 0x000fc40005000000 */
[----:B----4-:R-:W-:Y:S02]  /*4da0*/  FSEL R166, R166, -INF , !P1 ;  /* 0xff800000a6a67808 */ /* 0x010fe40004800000 */
[----:B------:R3:W-:Y:S01]  /*4db0*/  MUFU.TANH R63, R18 ;  /* 0x00000012003f7308 */ /* 0x0007e20000002400 */
[----:B------:R-:W-:Y:S02]  /*4dc0*/  FSEL R161, R161, -INF , !P1 ;  /* 0xff800000a1a17808 */ /* 0x000fe40004800000 */
[----:B-1----:R-:W-:Y:S02]  /*4dd0*/  FSEL R172, R172, -INF , !P0 ;  /* 0xff800000acac7808 */ /* 0x002fe40004000000 */
[-C--:B------:R-:W-:Y:S01]  /*4de0*/  ISETP.GE.AND P1, PT, R9, R22.reuse, PT ;  /* 0x000000160900720c */ /* 0x080fe20003f26270 */
[----:B------:R-:W-:Y:S01]  /*4df0*/  VIADD R9, R79, 0xa9 ;  /* 0x000000a94f097836 */ /* 0x000fe20000000000 */
[----:B------:R-:W-:Y:S01]  /*4e00*/  ISETP.GE.AND P0, PT, R25, R22, PT ;  /* 0x000000161900720c */ /* 0x000fe20003f06270 */
[----:B------:R-:W1:Y:S01]  /*4e10*/  MUFU.TANH R164, R164 ;  /* 0x000000a400a47308 */ /* 0x000e620000002400 */
[----:B------:R-:W-:Y:S01]  /*4e20*/  HMMA.16816.F32 R24, R4, R26, RZ ;  /* 0x0000001a0418723c */ /* 0x000fe200000018ff */
[----:B------:R-:W-:-:S02]  /*4e30*/  FSEL R124, R124, -INF , !P1 ;  /* 0xff8000007c7c7808 */ /* 0x000fc40004800000 */
[----:B------:R-:W-:Y:S02]  /*4e40*/  FSEL R159, R159, -INF , !P0 ;  /* 0xff8000009f9f7808 */ /* 0x000fe40004000000 */
[----:B------:R-:W-:Y:S02]  /*4e50*/  FSEL R123, R123, -INF , !P1 ;  /* 0xff8000007b7b7808 */ /* 0x000fe40004800000 */
[----:B------:R2:W-:Y:S01]  /*4e60*/  MUFU.TANH R57, R8 ;  /* 0x0000000800397308 */ /* 0x0005e20000002400 */
[----:B---3--:R-:W3:Y:S01]  /*4e70*/  LDSM.16.M88.4 R16, [R0+0x4c00] ;  /* 0x004c00000010783b */ /* 0x008ee20000000200 */
[----:B------:R-:W-:-:S06]  /*4e80*/  DEPBAR.LE SB0, 0x0 ;  /* 0x000080000000791a */ /* 0x000fcc0000000000 */
[----:B------:R-:W4:Y:S01]  /*4e90*/  MUFU.TANH R168, R168 ;  /* 0x000000a800a87308 */ /* 0x000f220000002400 */
[----:B-1----:R-:W-:Y:S02]  /*4ea0*/  FSEL R164, R164, -INF , !P0 ;  /* 0xff800000a4a47808 */ /* 0x002fe40004000000 */
[----:B------:R-:W-:Y:S02]  /*4eb0*/  ISETP.GE.AND P0, PT, R9, R22, PT ;  /* 0x000000160900720c */ /* 0x000fe40003f06270 */
[----:B------:R-:W-:Y:S03]  /*4ec0*/  HMMA.16816.F32 R24, R12, R34, R24 ;  /* 0x000000220c18723c */ /* 0x000fe60000001818 */
[----:B------:R-:W-:Y:S01]  /*4ed0*/  MUFU.TANH R81, R81 ;  /* 0x0000005100517308 */ /* 0x000fe20000002400 */
[----:B------:R-:W-:Y:S02]  /*4ee0*/  FSEL R122, R122, -INF , !P0 ;  /* 0xff8000007a7a7808 */ /* 0x000fe40004000000 */
[----:B------:R-:W-:-:S02]  /*4ef0*/  FSEL R121, R121, -INF , !P0 ;  /* 0xff80000079797808 */ /* 0x000fc40004000000 */
[C---:B--2---:R-:W-:Y:S01]  /*4f00*/  HMMA.16816.F32 R8, R4.reuse, R28, RZ ;  /* 0x0000001c0408723c */ /* 0x044fe200000018ff */
[----:B------:R-:W-:Y:S02]  /*4f10*/  VIADD R29, R79, 0xb1 ;  /* 0x000000b14f1d7836 */ /* 0x000fe40000000000 */
[----:B------:R-:W-:Y:S01]  /*4f20*/  MUFU.TANH R88, R88 ;  /* 0x0000005800587308 */ /* 0x000fe20000002400 */
[----:B----4-:R-:W-:Y:S02]  /*4f30*/  FSEL R168, R168, -INF , !P2 ;  /* 0xff800000a8a87808 */ /* 0x010fe40005000000 */
[----:B------:R-:W-:Y:S02]  /*4f40*/  ISETP.GE.AND P2, PT, R33, R22, PT ;  /* 0x000000162100720c */ /* 0x000fe40003f46270 */
[----:B------:R-:W-:Y:S01]  /*4f50*/  HMMA.16816.F32 R4, R4, R30, RZ ;  /* 0x0000001e0404723c */ /* 0x000fe200000018ff */
[----:B------:R-:W-:Y:S02]  /*4f60*/  VIADD R33, R79, 0xb0 ;  /* 0x000000b04f217836 */ /* 0x000fe40000000000 */
[----:B------:R-:W1:Y:S01]  /*4f70*/  MUFU.TANH R162, R162 ;  /* 0x000000a200a27308 */ /* 0x000e620000002400 */
[----:B------:R-:W-:Y:S01]  /*4f80*/  FSEL R134, R134, -INF , !P2 ;  /* 0xff80000086867808 */ /* 0x000fe20005000000 */
[-C--:B------:R-:W-:Y:S01]  /*4f90*/  FMUL.FTZ R24, R24, R43.reuse ;  /* 0x0000002b18187220 */ /* 0x080fe20000410000 */
[----:B------:R-:W-:Y:S01]  /*4fa0*/  FSEL R125, R125, -INF , !P2 ;  /* 0xff8000007d7d7808 */ /* 0x000fe20005000000 */
[-C--:B------:R-:W-:Y:S01]  /*4fb0*/  FMUL.FTZ R25, R25, R43.reuse ;  /* 0x0000002b19197220 */ /* 0x080fe20000410000 */
[-C--:B------:R-:W-:Y:S01]  /*4fc0*/  FMUL.FTZ R26, R26, R43.reuse ;  /* 0x0000002b1a1a7220 */ /* 0x080fe20000410000 */
[----:B------:R-:W-:-:S02]  /*4fd0*/  FMUL.FTZ R27, R27, R43 ;  /* 0x0000002b1b1b7220 */ /* 0x000fc40000410000 */
[----:B------:R-:W-:Y:S01]  /*4fe0*/  MUFU.TANH R82, R82 ;  /* 0x0000005200527308 */ /* 0x000fe20000002400 */
[----:B---3--:R-:W-:Y:S01]  /*4ff0*/  HMMA.16816.F32 R8, R12, R16, R8 ;  /* 0x000000100c08723c */ /* 0x008fe20000001808 */
[----:B------:R-:W-:-:S06]  /*5000*/  VIADD R17, R79, 0xc0 ;  /* 0x000000c04f117836 */ /* 0x000fcc0000000000 */
[----:B------:R-:W2:Y:S01]  /*5010*/  MUFU.TANH R116, R116 ;  /* 0x0000007400747308 */ /* 0x000ea20000002400 */
[-C--:B------:R-:W-:Y:S01]  /*5020*/  ISETP.GE.AND P2, PT, R17, R22.reuse, PT ;  /* 0x000000161100720c */ /* 0x080fe20003f46270 */
[C---:B------:R-:W-:Y:S01]  /*5030*/  VIADD R17, R79.reuse, 0xc1 ;  /* 0x000000c14f117836 */ /* 0x040fe20000000000 */
[----:B------:R-:W-:Y:S01]  /*5040*/  HMMA.16816.F32 R4, R12, R18, R4 ;  /* 0x000000120c04723c */ /* 0x000fe20000001804 */
[----:B-1----:R-:W-:Y:S01]  /*5050*/  FSEL R162, R162, -INF , !P6 ;  /* 0xff800000a2a27808 */ /* 0x002fe20007000000 */
[----:B------:R-:W-:Y:S01]  /*5060*/  VIADD R13, R79, 0xd8 ;  /* 0x000000d84f0d7836 */ /* 0x000fe20000000000 */
[-C--:B------:R-:W-:Y:S02]  /*5070*/  ISETP.GE.AND P6, PT, R33, R22.reuse, PT ;  /* 0x000000162100720c */ /* 0x080fe40003fc6270 */
[----:B------:R-:W1:Y:S01]  /*5080*/  MUFU.TANH R160, R160 ;  /* 0x000000a000a07308 */ /* 0x000e620000002400 */
[----:B------:R-:W-:Y:S01]  /*5090*/  ISETP.GE.AND P1, PT, R17, R22, PT ;  /* 0x000000161100720c */ /* 0x000fe20003f26270 */
[----:B------:R-:W-:Y:S01]  /*50a0*/  VIADD R17, R79, 0xc8 ;  /* 0x000000c84f117836 */ /* 0x000fe20000000000 */
[----:B------:R-:W-:Y:S01]  /*50b0*/  FSEL R111, R111, -INF , !P6 ;  /* 0xff8000006f6f7808 */ /* 0x000fe20007000000 */
[----:B------:R-:W-:Y:S01]  /*50c0*/  FMUL.FTZ R50, R9, R43 ;  /* 0x0000002b09327220 */ /* 0x000fe20000410000 */
[----:B------:R-:W-:Y:S01]  /*50d0*/  VIADD R9, R79, 0xe0 ;  /* 0x000000e04f097836 */ /* 0x000fe20000000000 */
[----:B------:R-:W-:-:S02]  /*50e0*/  FSEL R88, R88, -INF , !P1 ;  /* 0xff80000058587808 */ /* 0x000fc40004800000 */
[----:B------:R-:W3:Y:S01]  /*50f0*/  MUFU.TANH R68, R68 ;  /* 0x0000004400447308 */ /* 0x000ee20000002400 */
[----:B------:R-:W-:Y:S01]  /*5100*/  FSEL R81, R81, -INF , !P1 ;  /* 0xff80000051517808 */ /* 0x000fe20004800000 */
[-C--:B------:R-:W-:Y:S01]  /*5110*/  FMUL.FTZ R8, R8, R43.reuse ;  /* 0x0000002b08087220 */ /* 0x080fe20000410000 */
[-C--:B------:R-:W-:Y:S01]  /*5120*/  ISETP.GE.AND P1, PT, R9, R22.reuse, PT ;  /* 0x000000160900720c */ /* 0x080fe20003f26270 */
[----:B------:R-:W-:Y:S01]  /*5130*/  VIADD R9, R79, 0xe1 ;  /* 0x000000e14f097836 */ /* 0x000fe20000000000 */
[-C--:B------:R-:W-:Y:S01]  /*5140*/  ISETP.GE.AND P0, PT, R17, R22.reuse, PT ;  /* 0x000000161100720c */ /* 0x080fe20003f06270 */
[----:B------:R-:W-:Y:S01]  /*5150*/  VIADD R17, R79, 0xc9 ;  /* 0x000000c94f117836 */ /* 0x000fe20000000000 */
[----:B--2---:R-:W-:Y:S01]  /*5160*/  FSEL R116, R116, -INF , !P6 ;  /* 0xff80000074747808 */ /* 0x004fe20007000000 */
[----:B------:R-:W2:Y:S01]  /*5170*/  MUFU.TANH R70, R70 ;  /* 0x0000004600467308 */ /* 0x000ea20000002400 */
[----:B------:R-:W-:Y:S01]  /*5180*/  FSEL R82, R82, -INF , !P0 ;  /* 0xff80000052527808 */ /* 0x000fe20004000000 */
[-C--:B------:R-:W-:Y:S01]  /*5190*/  FMUL.FTZ R0, R5, R43.reuse ;  /* 0x0000002b05007220 */ /* 0x080fe20000410000 */
[----:B------:R-:W-:Y:S01]  /*51a0*/  FSEL R69, R69, -INF , !P0 ;  /* 0xff80000045457808 */ /* 0x000fe20004000000 */
[-C--:B------:R-:W-:Y:S01]  /*51b0*/  FMUL.FTZ R10, R10, R43.reuse ;  /* 0x0000002b0a0a7220 */ /* 0x080fe20000410000 */
[-C--:B------:R-:W-:Y:S01]  /*51c0*/  ISETP.GE.AND P0, PT, R9, R22.reuse, PT ;  /* 0x000000160900720c */ /* 0x080fe20003f06270 */
[----:B------:R-:W-:Y:S01]  /*51d0*/  VIADD R9, R79, 0xe8 ;  /* 0x000000e84f097836 */ /* 0x000fe20000000000 */
[----:B-1----:R-:W-:Y:S01]  /*51e0*/  FSEL R160, R160, -INF , !P5 ;  /* 0xff800000a0a07808 */ /* 0x002fe20006800000 */
[----:B------:R-:W1:Y:S01]  /*51f0*/  MUFU.TANH R114, R114 ;  /* 0x0000007200727308 */ /* 0x000e620000002400 */
[-C--:B------:R-:W-:Y:S01]  /*5200*/  ISETP.GE.AND P6, PT, R17, R22.reuse, PT ;  /* 0x000000161100720c */ /* 0x080fe20003fc6270 */
[----:B------:R-:W-:Y:S01]  /*5210*/  VIADD R17, R79, 0xd0 ;  /* 0x000000d04f117836 */ /* 0x000fe20000000000 */
[-C--:B------:R-:W-:Y:S01]  /*5220*/  ISETP.GE.AND P5, PT, R29, R22.reuse, PT ;  /* 0x000000161d00720c */ /* 0x080fe20003fa6270 */
[----:B------:R-:W-:Y:S01]  /*5230*/  VIADD R29, R79, 0xb8 ;  /* 0x000000b84f1d7836 */ /* 0x000fe20000000000 */
[----:B---3--:R-:W-:Y:S01]  /*5240*/  FSEL R68, R68, -INF , !P6 ;  /* 0xff80000044447808 */ /* 0x008fe20007000000 */
[-C--:B------:R-:W-:Y:S01]  /*5250*/  FMUL.FTZ R11, R11, R43.reuse ;  /* 0x0000002b0b0b7220 */ /* 0x080fe20000410000 */
[----:B------:R-:W-:Y:S01]  /*5260*/  FSEL R105, R105, -INF , !P5 ;  /* 0xff80000069697808 */ /* 0x000fe20006800000 */
[----:B------:R-:W3:Y:S01]  /*5270*/  MUFU.TANH R151, R151 ;  /* 0x0000009700977308 */ /* 0x000ee20000002400 */
[-C--:B------:R-:W-:Y:S01]  /*5280*/  FMUL.FTZ R4, R4, R43.reuse ;  /* 0x0000002b04047220 */ /* 0x080fe20000410000 */
[----:B--2---:R-:W-:Y:S01]  /*5290*/  FSEL R70, R70, -INF , !P6 ;  /* 0xff80000046467808 */ /* 0x004fe20007000000 */
[----:B------:R-:W-:Y:S01]  /*52a0*/  FMUL.FTZ R6, R6, R43 ;  /* 0x0000002b06067220 */ /* 0x000fe20000410000 */
[----:B------:R-:W-:Y:S01]  /*52b0*/  ISETP.GE.AND P6, PT, R9, R22, PT ;  /* 0x000000160900720c */ /* 0x000fe20003fc6270 */
[----:B------:R-:W-:-:S02]  /*52c0*/  VIADD R9, R79, 0xe9 ;  /* 0x000000e94f097836 */ /* 0x000fc40000000000 */
[----:B------:R-:W-:Y:S01]  /*52d0*/  FMUL.FTZ R7, R7, R43 ;  /* 0x0000002b07077220 */ /* 0x000fe20000410000 */
[----:B------:R-:W-:Y:S01]  /*52e0*/  FSEL R83, R83, -INF , !P2 ;  /* 0xff80000053537808 */ /* 0x000fe20005000000 */
[----:B------:R-:W2:Y:S01]  /*52f0*/  MUFU.TANH R152, R152 ;  /* 0x0000009800987308 */ /* 0x000ea20000002400 */
[----:B------:R-:W-:Y:S02]  /*5300*/  FSEL R57, R57, -INF , !P1 ;  /* 0xff80000039397808 */ /* 0x000fe40004800000 */
[----:B-1----:R-:W-:Y:S02]  /*5310*/  FSEL R114, R114, -INF , !P5 ;  /* 0xff80000072727808 */ /* 0x002fe40006800000 */
[----:B------:R-:W-:Y:S01]  /*5320*/  ISETP.GE.AND P5, PT, R17, R22, PT ;  /* 0x000000161100720c */ /* 0x000fe20003fa6270 */
[----:B------:R-:W-:Y:S02]  /*5330*/  VIADD R17, R79, 0xd1 ;  /* 0x000000d14f117836 */ /* 0x000fe40000000000 */
[----:B------:R-:W1:Y:S01]  /*5340*/  MUFU.TANH R67, R67 ;  /* 0x0000004300437308 */ /* 0x000e620000002400 */
[----:B------:R-:W-:-:S02]  /*5350*/  FSEL R65, R65, -INF , !P5 ;  /* 0xff80000041417808 */ /* 0x000fc40006800000 */
[----:B---3--:R-:W-:-:S05]  /*5360*/  FSEL R151, R151, -INF , !P4 ;  /* 0xff80000097977808 */ /* 0x008fca0006000000 */
[----:B------:R-:W3:Y:S01]  /*5370*/  MUFU.TANH R64, R64 ;  /* 0x0000004000407308 */ /* 0x000ee20000002400 */
[----:B--2---:R-:W-:Y:S02]  /*5380*/  FSEL R152, R152, -INF , !P4 ;  /* 0xff80000098987808 */ /* 0x004fe40006000000 */
[----:B------:R-:W-:Y:S01]  /*5390*/  ISETP.GE.AND P4, PT, R29, R22, PT ;  /* 0x000000161d00720c */ /* 0x000fe20003f86270 */
[----:B------:R-:W-:-:S04]  /*53a0*/  VIADD R29, R79, 0xb9 ;  /* 0x000000b94f1d7836 */ /* 0x000fc80000000000 */
[----:B------:R-:W2:Y:S01]  /*53b0*/  MUFU.TANH R66, R66 ;  /* 0x0000004200427308 */ /* 0x000ea20000002400 */
[----:B------:R-:W-:Y:S02]  /*53c0*/  FSEL R112, R112, -INF , !P4 ;  /* 0xff80000070707808 */ /* 0x000fe40006000000 */
[----:B-1----:R-:W-:Y:S02]  /*53d0*/  FSEL R67, R67, -INF , !P5 ;  /* 0xff80000043437808 */ /* 0x002fe40006800000 */
[----:B------:R-:W-:Y:S02]  /*53e0*/  FSEL R103, R103, -INF , !P4 ;  /* 0xff80000067677808 */ /* 0x000fe40006000000 */
[-C--:B------:R-:W-:Y:S01]  /*53f0*/  ISETP.GE.AND P5, PT, R9, R22.reuse, PT ;  /* 0x000000160900720c */ /* 0x080fe20003fa6270 */
[----:B------:R-:W1:Y:S01]  /*5400*/  MUFU.TANH R56, R56 ;  /* 0x0000003800387308 */ /* 0x000e620000002400 */
[-C--:B------:R-:W-:Y:S01]  /*5410*/  ISETP.GE.AND P4, PT, R17, R22.reuse, PT ;  /* 0x000000161100720c */ /* 0x080fe20003f86270 */
[----:B------:R-:W-:Y:S01]  /*5420*/  VIADD R9, R79, 0xf0 ;  /* 0x000000f04f097836 */ /* 0x000fe20000000000 */
[----:B------:R-:W-:-:S02]  /*5430*/  ISETP.GE.AND P3, PT, R29, R22, PT ;  /* 0x000000161d00720c */ /* 0x000fc40003f66270 */
[----:B---3--:R-:W-:Y:S02]  /*5440*/  FSEL R64, R64, -INF , !P4 ;  /* 0xff80000040407808 */ /* 0x008fe40006000000 */
[----:B------:R-:W-:Y:S01]  /*5450*/  FSEL R98, R98, -INF , !P3 ;  /* 0xff80000062627808 */ /* 0x000fe20005800000 */
[----:B------:R-:W3:Y:S01]  /*5460*/  MUFU.TANH R58, R58 ;  /* 0x0000003a003a7308 */ /* 0x000ee20000002400 */
[----:B------:R-:W-:Y:S02]  /*5470*/  FSEL R97, R97, -INF , !P3 ;  /* 0xff80000061617808 */ /* 0x000fe40005800000 */
[----:B--2---:R-:W-:Y:S02]  /*5480*/  FSEL R66, R66, -INF , !P4 ;  /* 0xff80000042427808 */ /* 0x004fe40006000000 */
[-C--:B------:R-:W-:Y:S01]  /*5490*/  ISETP.GE.AND P4, PT, R9, R22.reuse, PT ;  /* 0x000000160900720c */ /* 0x080fe20003f86270 */
[----:B------:R-:W-:Y:S01]  /*54a0*/  VIADD R9, R79, 0xf1 ;  /* 0x000000f14f097836 */ /* 0x000fe20000000000 */
[----:B------:R-:W-:Y:S01]  /*54b0*/  ISETP.GE.AND P3, PT, R13, R22, PT ;  /* 0x000000160d00720c */ /* 0x000fe20003f66270 */
[----:B------:R-:W2:Y:S01]  /*54c0*/  MUFU.TANH R90, R90 ;  /* 0x0000005a005a7308 */ /* 0x000ea20000002400 */
[----:B------:R-:W-:Y:S01]  /*54d0*/  VIADD R13, R79, 0xd9 ;  /* 0x000000d94f0d7836 */ /* 0x000fe20000000000 */
[----:B-1----:R-:W-:-:S02]  /*54e0*/  FSEL R56, R56, -INF , !P0 ;  /* 0xff80000038387808 */ /* 0x002fc40004000000 */
[----:B------:R-:W-:Y:S02]  /*54f0*/  FSEL R63, R63, -INF , !P3 ;  /* 0xff8000003f3f7808 */ /* 0x000fe40005800000 */
[----:B------:R-:W-:Y:S02]  /*5500*/  FSEL R61, R61, -INF , !P3 ;  /* 0xff8000003d3d7808 */ /* 0x000fe40005800000 */
[----:B------:R-:W1:Y:S01]  /*5510*/  MUFU.TANH R60, R60 ;  /* 0x0000003c003c7308 */ /* 0x000e620000002400 */
[----:B------:R-:W-:Y:S01]  /*5520*/  ISETP.GE.AND P3, PT, R9, R22, PT ;  /* 0x000000160900720c */ /* 0x000fe20003f66270 */
[C---:B------:R-:W-:Y:S01]  /*5530*/  VIADD R9, R79.reuse, 0xf8 ;  /* 0x000000f84f097836 */ /* 0x040fe20000000000 */
[----:B---3--:R-:W-:Y:S01]  /*5540*/  FSEL R58, R58, -INF , !P0 ;  /* 0xff8000003a3a7808 */ /* 0x008fe20004000000 */
[----:B------:R-:W-:Y:S01]  /*5550*/  VIADD R79, R79, 0xf9 ;  /* 0x000000f94f4f7836 */ /* 0x000fe20000000000 */
[----:B------:R-:W-:-:S03]  /*5560*/  ISETP.GT.AND P0, PT, R247, R240, PT ;  /* 0x000000f0f700720c */ /* 0x000fc60003f04270 */
[----:B------:R-:W3:Y:S01]  /*5570*/  MUFU.TANH R62, R62 ;  /* 0x0000003e003e7308 */ /* 0x000ee20000002400 */
[----:B--2---:R-:W-:Y:S02]  /*5580*/  FSEL R90, R90, -INF , !P2 ;  /* 0xff8000005a5a7808 */ /* 0x004fe40005000000 */
[----:B------:R-:W-:-:S05]  /*5590*/  ISETP.GE.AND P2, PT, R13, R22, PT ;  /* 0x000000160d00720c */ /* 0x000fca0003f46270 */
[----:B------:R-:W2:Y:S01]  /*55a0*/  MUFU.TANH R59, R59 ;  /* 0x0000003b003b7308 */ /* 0x000ea20000002400 */
[----:B-1----:R-:W-:-:S07]  /*55b0*/  FSEL R60, R60, -INF , !P2 ;  /* 0xff8000003c3c7808 */ /* 0x002fce0005000000 */
[----:B------:R-:W1:Y:S01]  /*55c0*/  MUFU.TANH R53, R24 ;  /* 0x0000001800357308 */ /* 0x000e620000002400 */
[----:B---3--:R-:W-:Y:S02]  /*55d0*/  FSEL R62, R62, -INF , !P2 ;  /* 0xff8000003e3e7808 */ /* 0x008fe40005000000 */
[----:B------:R-:W-:-:S05]  /*55e0*/  ISETP.GE.AND P2, PT, R9, R22, PT ;  /* 0x000000160900720c */ /* 0x000fca0003f46270 */
[----:B------:R-:W3:Y:S01]  /*55f0*/  MUFU.TANH R52, R25 ;  /* 0x0000001900347308 */ /* 0x000ee20000002400 */
[----:B--2---:R-:W-:Y:S02]  /*5600*/  FSEL R59, R59, -INF , !P1 ;  /* 0xff8000003b3b7808 */ /* 0x004fe40004800000 */
[----:B------:R-:W-:-:S05]  /*5610*/  ISETP.GE.AND P1, PT, R79, R22, PT ;  /* 0x000000164f00720c */ /* 0x000fca0003f26270 */
[----:B------:R-:W2:Y:S01]  /*5620*/  MUFU.TANH R55, R26 ;  /* 0x0000001a00377308 */ /* 0x000ea20000002400 */
[----:B-1----:R-:W-:-:S07]  /*5630*/  FSEL R53, R53, -INF , !P6 ;  /* 0xff80000035357808 */ /* 0x002fce0007000000 */
[----:B------:R-:W1:Y:S01]  /*5640*/  MUFU.TANH R54, R27 ;  /* 0x0000001b00367308 */ /* 0x000e620000002400 */
[----:B---3--:R-:W-:-:S07]  /*5650*/  FSEL R52, R52, -INF , !P5 ;  /* 0xff80000034347808 */ /* 0x008fce0006800000 */
[----:B------:R-:W3:Y:S01]  /*5660*/  MUFU.TANH R49, R8 ;  /* 0x0000000800317308 */ /* 0x000ee20000002400 */
[----:B--2---:R-:W-:-:S07]  /*5670*/  FSEL R55, R55, -INF , !P6 ;  /* 0xff80000037377808 */ /* 0x004fce0007000000 */
        /* <DEDUP_REMOVED lines=13> */
[----:B-1----:R-:W-:Y:S02]  /*5750*/  FSEL R46, R46, -INF , !P2 ;  /* 0xff8000002e2e7808 */ /* 0x002fe40005000000 */
[----:B---3--:R-:W-:Y:S02]  /*5760*/  FSEL R44, R44, -INF , !P1 ;  /* 0xff8000002c2c7808 */ /* 0x008fe40004800000 */
[----:B--2---:R-:W-:Y:S01]  /*5770*/  FSEL R22, R0, -INF , !P1 ;  /* 0xff80000000167808 */ /* 0x004fe20004800000 */
        /* <DEDUP_REMOVED lines=15> */
.L_x_1249:
        /* <DEDUP_REMOVED lines=15> */
[----:B------:R-:W-:-:S03]  /*5960*/  IMAD.HI.U32 R11, R13, R11, R12 ;  /* 0x0000000b0d0b7227 */ /* 0x000fc600078e000c */
[----:B------:R-:W-:-:S03]  /*5970*/  ISETP.GE.AND P0, PT, R9, RZ, PT ;  /* 0x000000ff0900720c */ /* 0x000fc60003f06270 */
        /* <DEDUP_REMOVED lines=14> */
[----:B------:R-:W-:Y:S02]  /*5a60*/  ISETP.NE.AND P1, PT, R4, RZ, PT ;  /* 0x000000ff0400720c */ /* 0x000fe40003f25270 */
[----:B------:R-:W-:-:S03]  /*5a70*/  LOP3.LUT R7, RZ, R4, RZ, 0x33, !PT ;  /* 0x00000004ff077212 */ /* 0x000fc600078e33ff */
[----:B------:R-:W-:-:S04]  /*5a80*/  @P4 VIADD R8, R8, 0x1 ;  /* 0x0000000108084836 */ /* 0x000fc80000000000 */
[----:B------:R-:W-:Y:S01]  /*5a90*/  @P5 IADD3 R10, PT, PT, R10, 0x1, RZ ;  /* 0x000000010a0a5810 */ /* 0x000fe20007ffe0ff */
[----:B------:R-:W-:-:S03]  /*5aa0*/  @!P0 IMAD.MOV R8, RZ, RZ, -R8 ;  /* 0x000000ffff088224 */ /* 0x000fc600078e0a08 */
[----:B------:R-:W-:Y:S02]  /*5ab0*/  @!P2 IADD3 R10, PT, PT, -R10, RZ, RZ ;  /* 0x000000ff0a0aa210 */ /* 0x000fe40007ffe1ff */
[C---:B------:R-:W-:Y:S02]  /*5ac0*/  SEL R5, R7.reuse, R8, !P1 ;  /* 0x0000000807057207 */ /* 0x040fe40004800000 */
[----:B------:R-:W-:Y:S01]  /*5ad0*/  SEL R0, R7, R10, !P1 ;  /* 0x0000000a07007207 */ /* 0x000fe20004800000 */
[----:B------:R-:W2:Y:S02]  /*5ae0*/  LD.E.64 R8, desc[UR4][R2.64+0x38] ;  /* 0x0000380402087980 */ /* 0x000ea4000c101b00 */
[--C-:B------:R-:W-:Y:S02]  /*5af0*/  IMAD.WIDE R16, R5, 0x4, R118.reuse ;  /* 0x0000000405107825 */ /* 0x100fe400078e0276 */
[----:B------:R-:W3:Y:S02]  /*5b00*/  LD.E.64 R10, desc[UR4][R2.64+0x20] ;  /* 0x00002004020a7980 */ /* 0x000ee4000c101b00 */
[----:B------:R-:W-:-:S02]  /*5b10*/  IMAD.WIDE R14, R0, 0x4, R118 ;  /* 0x00000004000e7825 */ /* 0x000fc400078e0276 */
[----:B------:R-:W4:Y:S04]  /*5b20*/  LD.E R7, desc[UR4][R16.64] ;  /* 0x0000000410077980 */ /* 0x000f28000c101900 */
[----:B------:R-:W4:Y:S01]  /*5b30*/  LD.E R6, desc[UR4][R14.64] ;  /* 0x000000040e067980 */ /* 0x000f22000c101900 */
[----:B------:R-:W-:-:S04]  /*5b40*/  IMAD.IADD R5, R0, 0x1, -R5 ;  /* 0x0000000100057824 */ /* 0x000fc800078e0a05 */
[----:B------:R-:W-:-:S05]  /*5b50*/  IMAD R4, R4, R5, -0x100 ;  /* 0xffffff0004047424 */ /* 0x000fca00078e0205 */
[----:B------:R-:W-:Y:S01]  /*5b60*/  SHF.R.S32.HI R5, RZ, 0x1f, R4 ;  /* 0x0000001fff057819 */ /* 0x000fe20000011404 */
[-C--:B--2---:R-:W-:Y:S02]  /*5b70*/  IMAD R0, R9, R4.reuse, RZ ;  /* 0x0000000409007224 */ /* 0x084fe400078e02ff */
[----:B------:R-:W-:-:S04]  /*5b80*/  IMAD.WIDE.U32 R12, R8, R4, RZ ;  /* 0x00000004080c7225 */ /* 0x000fc800078e00ff */
[----:B------:R-:W-:Y:S01]  /*5b90*/  IMAD R0, R8, R5, R0 ;  /* 0x0000000508007224 */ /* 0x000fe200078e0200 */
[----:B----4-:R-:W-:-:S03]  /*5ba0*/  IADD3 R7, PT, PT, R7, -R6, RZ ;  /* 0x8000000607077210 */ /* 0x010fc60007ffe0ff */
[----:B------:R-:W-:Y:S01]  /*5bb0*/  IMAD.IADD R13, R13, 0x1, R0 ;  /* 0x000000010d0d7824 */ /* 0x000fe200078e0200 */
[----:B------:R-:W-:Y:S01]  /*5bc0*/  SHF.R.S32.HI R0, RZ, 0x1f, R7 ;  /* 0x0000001fff007819 */ /* 0x000fe20000011407 */
[----:B---3--:R-:W-:Y:S02]  /*5bd0*/  IMAD R5, R11, R7, RZ ;  /* 0x000000070b057224 */ /* 0x008fe400078e02ff */
[----:B------:R-:W-:-:S04]  /*5be0*/  IMAD.WIDE.U32 R6, R7, R10, R12 ;  /* 0x0000000a07067225 */ /* 0x000fc800078e000c */
[----:B------:R-:W-:Y:S01]  /*5bf0*/  IMAD R0, R10, R0, R5 ;  /* 0x000000000a007224 */ /* 0x000fe200078e0205 */
[----:B------:R-:W-:-:S04]  /*5c00*/  LEA R242, P0, R6, R242, 0x1 ;  /* 0x000000f206f27211 */ /* 0x000fc800078008ff */
[----:B------:R-:W-:-:S04]  /*5c10*/  IADD3 R0, PT, PT, R7, R0, RZ ;  /* 0x0000000007007210 */ /* 0x000fc80007ffe0ff */
[----:B------:R-:W-:Y:S02]  /*5c20*/  LEA.HI.X R241, R6, R241, R0, 0x1, P0 ;  /* 0x000000f106f17211 */ /* 0x000fe400000f0c00 */
.L_x_1250:
[----:B------:R-:W-:Y:S05]  /*5c30*/  BSYNC.RECONVERGENT B0 ;  /* 0x0000000000007941 */ /* 0x000fea0003800200 */
.L_x_1248:
        /* <DEDUP_REMOVED lines=66> */
.L_x_1252:
[----:B------:R-:W-:Y:S05]  /*6060*/  BSYNC.RECONVERGENT B0 ;  /* 0x0000000000007941 */ /* 0x000fea0003800200 */
.L_x_1251:
[----:B------:R-:W0:Y:S02]  /*6070*/  LDGDEPBAR ;  /* 0x00000000000079af */ /* 0x000e240000000000 */
.L_x_1247:
[----:B------:R-:W-:Y:S05]  /*6080*/  BSYNC.RECONVERGENT B1 ;  /* 0x0000000000017941 */ /* 0x000fea0003800200 */
.L_x_1246:
        /* <DEDUP_REMOVED lines=67> */
[----:B------:R-:W-:-:S02]  /*64c0*/  IADD3 R23, PT, PT, R23, -0x2, RZ ;  /* 0xfffffffe17177810 */ /* 0x000fc40007ffe0ff */
[----:B------:R-:W-:Y:S01]  /*64d0*/  LOP3.LUT R72, R41, R20, RZ, 0xfc, !PT ;  /* 0x0000001429487212 */ /* 0x000fe200078efcff */
[----:B------:R-:W4:Y:S03]  /*64e0*/  SHFL.BFLY PT, R5, R6, 0x2, 0x1f ;  /* 0x0c401f0006057f89 */ /* 0x000f2600000e0000 */
[----:B------:R-:W-:-:S04]  /*64f0*/  LEA R72, R72, R231, 0x1 ;  /* 0x000000e748487211 */ /* 0x000fc800078e08ff */
[----:B------:R-:W-:Y:S01]  /*6500*/  IADD3 R71, PT, PT, R40, R72, RZ ;  /* 0x0000004828477210 */ /* 0x000fe20007ffe0ff */
[----:B------:R-:W-:Y:S04]  /*6510*/  LDSM.16.MT88.4 R24, [R72+0x5000] ;  /* 0x005000004818783b */ /* 0x000fe80000004200 */
[----:B------:R-:W-:Y:S04]  /*6520*/  LDSM.16.MT88.4 R40, [R71+0x5400] ;  /* 0x005400004728783b */ /* 0x000fe80000004200 */
[----:B------:R-:W-:Y:S01]  /*6530*/  LDSM.16.MT88.4 R32, [R71+0x5800] ;  /* 0x005800004720783b */ /* 0x000fe20000004200 */
[----:B-1----:R-:W-:-:S03]  /*6540*/  FMNMX.FTZ R7, R8, R7, !PT ;  /* 0x0000000708077209 */ /* 0x002fc60007810000 */
[----:B------:R-:W-:Y:S01]  /*6550*/  LDSM.16.MT88.4 R8, [R72+0x5400] ;  /* 0x005400004808783b */ /* 0x000fe20000004200 */
        /* <DEDUP_REMOVED lines=36> */
[----:B------:R-:W4:Y:S01]  /*67a0*/  LDSM.16.MT88.4 R36, [R72+0x5800] ;  /* 0x005800004824783b */ /* 0x000f220000004200 */
[----:B------:R-:W-:Y:S01]  /*67b0*/  MUFU.EX2 R120, R120 ;  /* 0x0000007800787308 */ /* 0x000fe20000000800 */
[-CC-:B------:R-:W-:Y:S01]  /*67c0*/  FFMA.FTZ R94, R85, R79.reuse, -R76.reuse ;  /* 0x0000004f555e7223 */ /* 0x180fe2000001084c */
[----:B--2---:R-:W-:Y:S01]  /*67d0*/  F2FP.F16.F32.PACK_AB R13, R117, R118 ;  /* 0x00000076750d723e */ /* 0x004fe200000000ff */
[-CC-:B------:R-:W-:Y:S01]  /*67e0*/  FFMA.FTZ R92, R95, R79.reuse, -R76.reuse ;  /* 0x0000004f5f5c7223 */ /* 0x180fe2000001084c */
[----:B------:R-:W2:Y:S01]  /*67f0*/  MUFU.EX2 R119, R119 ;  /* 0x0000007700777308 */ /* 0x000ea20000000800 */
[-CC-:B------:R-:W-:Y:S01]  /*6800*/  FFMA.FTZ R89, R89, R79.reuse, -R76.reuse ;  /* 0x0000004f59597223 */ /* 0x180fe2000001084c */
[-CC-:B------:R-:W-:Y:S01]  /*6810*/  FFMA.FTZ R139, R139, R79.reuse, -R76.reuse ;  /* 0x0000004f8b8b7223 */ /* 0x180fe2000001084c */
[-CC-:B------:R-:W-:Y:S01]  /*6820*/  FFMA.FTZ R95, R108, R79.reuse, -R77.reuse ;  /* 0x0000004f6c5f7223 */ /* 0x180fe2000001084d */
[----:B------:R-:W-:Y:S01]  /*6830*/  MUFU.EX2 R115, R115 ;  /* 0x0000007300737308 */ /* 0x000fe20000000800 */
[--C-:B------:R-:W-:Y:S01]  /*6840*/  FFMA.FTZ R108, R96, R79, -R77.reuse ;  /* 0x0000004f606c7223 */ /* 0x100fe2000001084d */
[----:B---3--:R-:W-:Y:S01]  /*6850*/  F2FP.F16.F32.PACK_AB R15, R104, R113 ;  /* 0x00000071680f723e */ /* 0x008fe200000000ff */
[-CC-:B------:R-:W-:Y:S01]  /*6860*/  FFMA.FTZ R84, R84, R79.reuse, -R77.reuse ;  /* 0x0000004f54547223 */ /* 0x180fe2000001084d */
[----:B------:R-:W3:Y:S01]  /*6870*/  MUFU.EX2 R106, R106 ;  /* 0x0000006a006a7308 */ /* 0x000ee20000000800 */
[-CC-:B------:R-:W-:Y:S01]  /*6880*/  FFMA.FTZ R96, R93, R79.reuse, -R76.reuse ;  /* 0x0000004f5d607223 */ /* 0x180fe2000001084c */
[-CC-:B------:R-:W-:Y:S01]  /*6890*/  FFMA.FTZ R107, R107, R79.reuse, -R76.reuse ;  /* 0x0000004f6b6b7223 */ /* 0x180fe2000001084c */
[-CC-:B------:R-:W-:Y:S01]  /*68a0*/  FFMA.FTZ R110, R110, R79.reuse, -R77.reuse ;  /* 0x0000004f6e6e7223 */ /* 0x180fe2000001084d */
[----:B------:R-:W-:Y:S01]  /*68b0*/  MUFU.EX2 R102, R102 ;  /* 0x0000006600667308 */ /* 0x000fe20000000800 */
[-CC-:B------:R-:W-:Y:S01]  /*68c0*/  FFMA.FTZ R129, R129, R79.reuse, -R76.reuse ;  /* 0x0000004f81817223 */ /* 0x180fe2000001084c */
[----:B--2---:R-:W-:Y:S01]  /*68d0*/  F2FP.F16.F32.PACK_AB R12, R119, R120 ;  /* 0x00000078770c723e */ /* 0x004fe200000000ff */
[-CC-:B------:R-:W-:Y:S01]  /*68e0*/  FFMA.FTZ R132, R109, R79.reuse, -R76.reuse ;  /* 0x0000004f6d847223 */ /* 0x180fe2000001084c */
[----:B------:R-:W-:Y:S01]  /*68f0*/  MUFU.EX2 R99, R99 ;  /* 0x0000006300637308 */ /* 0x000fe20000000800 */
[-CC-:B------:R-:W-:Y:S01]  /*6900*/  FFMA.FTZ R128, R128, R79.reuse, -R77.reuse ;  /* 0x0000004f80807223 */ /* 0x180fe2000001084d */
[-CC-:B------:R-:W-:Y:S01]  /*6910*/  FFMA.FTZ R131, R131, R79.reuse, -R76.reuse ;  /* 0x0000004f83837223 */ /* 0x180fe2000001084c */
[-CC-:B------:R-:W-:Y:S01]  /*6920*/  FFMA.FTZ R144, R144, R79.reuse, -R77.reuse ;  /* 0x0000004f90907223 */ /* 0x180fe2000001084d */
[----:B------:R-:W-:Y:S01]  /*6930*/  MUFU.EX2 R87, R87 ;  /* 0x0000005700577308 */ /* 0x000fe20000000800 */
[--C-:B------:R-:W-:Y:S01]  /*6940*/  FFMA.FTZ R142, R142, R79, -R77.reuse ;  /* 0x0000004f8e8e7223 */ /* 0x100fe2000001084d */
[----:B---3--:R-:W-:Y:S01]  /*6950*/  F2FP.F16.F32.PACK_AB R14, R106, R115 ;  /* 0x000000736a0e723e */ /* 0x008fe200000000ff */
[-CC-:B------:R-:W-:Y:S01]  /*6960*/  FFMA.FTZ R143, R143, R79.reuse, -R76.reuse ;  /* 0x0000004f8f8f7223 */ /* 0x180fe2000001084c */
[----:B------:R-:W-:Y:S01]  /*6970*/  MUFU.EX2 R101, R101 ;  /* 0x0000006500657308 */ /* 0x000fe20000000800 */
        /* <DEDUP_REMOVED lines=10> */
[-CC-:B------:R-:W-:Y:S01]  /*6a20*/  FFMA.FTZ R164, R164, R79.reuse, -R77.reuse ;  /* 0x0000004fa4a47223 */ /* 0x180fe2000001084d */
[----:B------:R-:W3:Y:S01]  /*6a30*/  MUFU.EX2 R80, R80 ;  /* 0x0000005000507308 */ /* 0x000ee20000000800 */
[C---:B------:R-:W-:Y:S01]  /*6a40*/  HMMA.16816.F32 R24, R12.reuse, R26, RZ ;  /* 0x0000001a0c18723c */ /* 0x040fe200000018ff */
[-CC-:B------:R-:W-:Y:S01]  /*6a50*/  FFMA.FTZ R181, R159, R79.reuse, -R76.reuse ;  /* 0x0000004f9fb57223 */ /* 0x180fe2000001084c */
[-CC-:B------:R-:W-:Y:S01]  /*6a60*/  FFMA.FTZ R121, R121, R79.reuse, -R76.reuse ;  /* 0x0000004f79797223 */ /* 0x180fe2000001084c */
[----:B------:R-:W5:Y:S01]  /*6a70*/  MUFU.EX2 R78, R78 ;  /* 0x0000004e004e7308 */ /* 0x000f620000000800 */
[-C--:B------:R-:W-:Y:S01]  /*6a80*/  FFMA.FTZ R136, R136, R79.reuse, -R77 ;  /* 0x0000004f88887223 */ /* 0x080fe2000001084d */
[----:B------:R-:W-:Y:S01]  /*6a90*/  FFMA.FTZ R125, R125, R79, -R76 ;  /* 0x0000004f7d7d7223 */ /* 0x000fe2000001084c */
[----:B------:R-:W-:Y:S01]  /*6aa0*/  FADD.FTZ R118, R118, R117 ;  /* 0x0000007576767221 */ /* 0x000fe20000010000 */
[----:B------:R-:W-:Y:S01]  /*6ab0*/  MUFU.EX2 R75, R75 ;  /* 0x0000004b004b7308 */ /* 0x000fe20000000800 */
[C---:B-1----:R-:W-:Y:S01]  /*6ac0*/  HMMA.16816.F32 R16, R12.reuse, R4, RZ ;  /* 0x000000040c10723c */ /* 0x042fe200000018ff */
[----:B--2---:R-:W-:Y:S01]  /*6ad0*/  F2FP.F16.F32.PACK_AB R4, R100, R101 ;  /* 0x000000656404723e */ /* 0x004fe200000000ff */
[----:B------:R-:W-:Y:S01]  /*6ae0*/  FADD.FTZ R113, R113, R118 ;  /* 0x0000007671717221 */ /* 0x000fe20000010000 */
[----:B------:R-:W-:Y:S01]  /*6af0*/  F2FP.F16.F32.PACK_AB R5, R99, R102 ;  /* 0x000000666305723e */ /* 0x000fe200000000ff */
[----:B------:R-:W1:Y:S01]  /*6b00*/  MUFU.EX2 R74, R74 ;  /* 0x0000004a004a7308 */ /* 0x000e620000000800 */
[----:B------:R-:W-:Y:S01]  /*6b10*/  FADD.FTZ R120, R120, R119 ;  /* 0x0000007778787221 */ /* 0x000fe20000010000 */
[-CC-:B------:R-:W-:Y:S01]  /*6b20*/  FFMA.FTZ R117, R116, R79.reuse, -R77.reuse ;  /* 0x0000004f74757223 */ /* 0x180fe2000001084d */
[--C-:B------:R-:W-:Y:S01]  /*6b30*/  FFMA.FTZ R97, R97, R79, -R76.reuse ;  /* 0x0000004f61617223 */ /* 0x100fe2000001084c */
[----:B------:R-:W-:Y:S01]  /*6b40*/  HMMA.16816.F32 R12, R12, R6, RZ ;  /* 0x000000060c0c723c */ /* 0x000fe200000018ff */
[----:B---3--:R-:W-:Y:S01]  /*6b50*/  F2FP.F16.F32.PACK_AB R6, R80, R91 ;  /* 0x0000005b5006723e */ /* 0x008fe200000000ff */
[----:B------:R-:W-:Y:S01]  /*6b60*/  MUFU.EX2 R73, R73 ;  /* 0x0000004900497308 */ /* 0x000fe20000000800 */
[----:B-----5:R-:W-:Y:S01]  /*6b70*/  F2FP.F16.F32.PACK_AB R7, R78, R87 ;  /* 0x000000574e07723e */ /* 0x020fe200000000ff */
[-CC-:B------:R-:W-:Y:S01]  /*6b80*/  FFMA.FTZ R98, R98, R79.reuse, -R77.reuse ;  /* 0x0000004f62627223 */ /* 0x180fe2000001084d */
[-C--:B------:R-:W-:Y:S01]  /*6b90*/  FFMA.FTZ R119, R114, R79.reuse, -R77 ;  /* 0x0000004f72777223 */ /* 0x080fe2000001084d */
[----:B------:R-:W-:Y:S01]  /*6ba0*/  MUFU.EX2 R86, R86 ;  /* 0x0000005600567308 */ /* 0x000fe20000000800 */
[----:B------:R-:W-:Y:S01]  /*6bb0*/  FADD.FTZ R113, R104, R113 ;  /* 0x0000007168717221 */ /* 0x000fe20000010000 */
[-CC-:B------:R-:W-:Y:S01]  /*6bc0*/  FFMA.FTZ R116, R112, R79.reuse, -R77.reuse ;  /* 0x0000004f70747223 */ /* 0x180fe2000001084d */
[-CC-:B------:R-:W-:Y:S01]  /*6bd0*/  FFMA.FTZ R114, R111, R79.reuse, -R76.reuse ;  /* 0x0000004f6f727223 */ /* 0x180fe2000001084c */
[C---:B------:R-:W-:Y:S01]  /*6be0*/  HMMA.16816.F32 R28, R4.reuse, R8, R28 ;  /* 0x00000008041c723c */ /* 0x040fe2000000181c */
[----:B------:R2:W-:Y:S01]  /*6bf0*/  MUFU.EX2 R85, R139 ;  /* 0x0000008b00557308 */ /* 0x0005e20000000800 */
[-CC-:B------:R-:W-:Y:S01]  /*6c00*/  FFMA.FTZ R118, R105, R79.reuse, -R76.reuse ;  /* 0x0000004f69767223 */ /* 0x180fe2000001084c */
[-C--:B------:R-:W-:Y:S01]  /*6c10*/  FFMA.FTZ R103, R103, R79.reuse, -R76 ;  /* 0x0000004f67677223 */ /* 0x080fe2000001084c */
[----:B------:R-:W-:Y:S01]  /*6c20*/  FADD.FTZ R115, R115, R120 ;  /* 0x0000007873737221 */ /* 0x000fe20000010000 */
[----:B------:R-:W3:Y:S01]  /*6c30*/  MUFU.EX2 R94, R94 ;  /* 0x0000005e005e7308 */ /* 0x000ee20000000800 */
[-CC-:B------:R-:W-:Y:S01]  /*6c40*/  FFMA.FTZ R90, R90, R79.reuse, -R77.reuse ;  /* 0x0000004f5a5a7223 */ /* 0x180fe2000001084d */
[-C--:B------:R-:W-:Y:S01]  /*6c50*/  FFMA.FTZ R88, R88, R79.reuse, -R77 ;  /* 0x0000004f58587223 */ /* 0x080fe2000001084d */
[C---:B------:R-:W-:Y:S01]  /*6c60*/  HMMA.16816.F32 R24, R4.reuse, R10, R24 ;  /* 0x0000000a0418723c */ /* 0x040fe20000001818 */
[----:B------:R-:W-:Y:S01]  /*6c70*/  MUFU.EX2 R92, R92 ;  /* 0x0000005c005c7308 */ /* 0x000fe20000000800 */
[----:B------:R-:W5:Y:S01]  /*6c80*/  LDSM.16.MT88.4 R8, [R72+0x5c00] ;  /* 0x005c00004808783b */ /* 0x000f620000004200 */
[----:B------:R-:W-:Y:S01]  /*6c90*/  FADD.FTZ R106, R106, R115 ;  /* 0x000000736a6a7221 */ /* 0x000fe20000010000 */
[-CC-:B------:R-:W-:Y:S01]  /*6ca0*/  FFMA.FTZ R82, R82, R79.reuse, -R77.reuse ;  /* 0x0000004f52527223 */ /* 0x180fe2000001084d */
[----:B------:R-:W4:Y:S01]  /*6cb0*/  MUFU.EX2 R89, R89 ;  /* 0x0000005900597308 */ /* 0x000f220000000800 */
[-CC-:B------:R-:W-:Y:S01]  /*6cc0*/  FFMA.FTZ R83, R83, R79.reuse, -R76.reuse ;  /* 0x0000004f53537223 */ /* 0x180fe2000001084c */
[----:B--2---:R-:W-:Y:S01]  /*6cd0*/  FFMA.FTZ R139, R146, R79, -R77 ;  /* 0x0000004f928b7223 */ /* 0x004fe2000001084d */
[C---:B------:R-:W-:Y:S01]  /*6ce0*/  HMMA.16816.F32 R16, R4.reuse, R40, R16 ;  /* 0x000000280410723c */ /* 0x040fe20000001810 */
[----:B-1----:R-:W-:Y:S01]  /*6cf0*/  F2FP.F16.F32.PACK_AB R41, R74, R75 ;  /* 0x0000004b4a29723e */ /* 0x002fe200000000ff */
[----:B------:R-:W-:Y:S01]  /*6d00*/  MUFU.EX2 R93, R108 ;  /* 0x0000006c005d7308 */ /* 0x000fe20000000800 */
[----:B---3--:R-:W-:Y:S01]  /*6d10*/  F2FP.F16.F32.PACK_AB R40, R94, R85 ;  /* 0x000000555e28723e */ /* 0x008fe200000000ff */
[-C--:B------:R-:W-:Y:S01]  /*6d20*/  FFMA.FTZ R146, R141, R79.reuse, -R76 ;  /* 0x0000004f8d927223 */ /* 0x080fe2000001084c */
[----:B------:R-:W-:Y:S01]  /*6d30*/  FADD.FTZ R101, R101, R106 ;  /* 0x0000006a65657221 */ /* 0x000fe20000010000 */
[----:B------:R-:W-:Y:S01]  /*6d40*/  MUFU.EX2 R84, R84 ;  /* 0x0000005400547308 */ /* 0x000fe20000000800 */
[--C-:B------:R-:W-:Y:S01]  /*6d50*/  FFMA.FTZ R81, R81, R79, -R76.reuse ;  /* 0x0000004f51517223 */ /* 0x100fe2000001084c */
[----:B------:R-:W-:Y:S01]  /*6d60*/  HMMA.16816.F32 R12, R4, R42, R12 ;  /* 0x0000002a040c723c */ /* 0x000fe2000000180c */
[----:B------:R-:W-:Y:S01]  /*6d70*/  F2FP.F16.F32.PACK_AB R43, R86, R73 ;  /* 0x00000049562b723e */ /* 0x000fe200000000ff */
[----:B------:R-:W1:Y:S01]  /*6d80*/  MUFU.EX2 R95, R95 ;  /* 0x0000005f005f7308 */ /* 0x000e620000000800 */
[----:B----4-:R-:W-:Y:S01]  /*6d90*/  F2FP.F16.F32.PACK_AB R42, R89, R92 ;  /* 0x0000005c592a723e */ /* 0x010fe200000000ff */
[----:B------:R-:W2:Y:S01]  /*6da0*/  LDSM.16.MT88.4 R4, [R71+0x5c00] ;  /* 0x005c00004704783b */ /* 0x000ea20000004200 */
[----:B------:R-:W-:Y:S01]  /*6db0*/  FADD.FTZ R100, R100, R101 ;  /* 0x0000006564647221 */ /* 0x000fe20000010000 */
[----:B------:R-:W-:Y:S01]  /*6dc0*/  MUFU.EX2 R96, R96 ;  /* 0x0000006000607308 */ /* 0x000fe20000000800 */
[-CC-:B------:R-:W-:Y:S01]  /*6dd0*/  FFMA.FTZ R70, R70, R79.reuse, -R77.reuse ;  /* 0x0000004f46467223 */ /* 0x180fe2000001084d */
[-C--:B------:R-:W-:Y:S01]  /*6de0*/  FFMA.FTZ R64, R64, R79.reuse, -R76 ;  /* 0x0000004f40407223 */ /* 0x080fe2000001084c */
[----:B------:R-:W-:Y:S01]  /*6df0*/  FADD.FTZ R91, R91, R100 ;  /* 0x000000645b5b7221 */ /* 0x000fe20000010000 */
[----:B------:R-:W3:Y:S01]  /*6e00*/  MUFU.EX2 R109, R129 ;  /* 0x00000081006d7308 */ /* 0x000ee20000000800 */
[C---:B------:R-:W-:Y:S01]  /*6e10*/  HMMA.16816.F32 R28, R40.reuse, R36, R28 ;  /* 0x00000024281c723c */ /* 0x040fe2000000181c */
[-C--:B------:R-:W-:Y:S01]  /*6e20*/  FFMA.FTZ R55, R55, R79.reuse, -R77 ;  /* 0x0000004f37377223 */ /* 0x080fe2000001084d */
[----:B------:R-:W-:Y:S01]  /*6e30*/  FADD.FTZ R80, R80, R91 ;  /* 0x0000005b50507221 */ /* 0x000fe20000010000 */
[----:B------:R4:W-:Y:S01]  /*6e40*/  MUFU.EX2 R108, R132 ;  /* 0x00000084006c7308 */ /* 0x0009e20000000800 */
[-C--:B------:R-:W-:Y:S01]  /*6e50*/  FFMA.FTZ R57, R57, R79.reuse, -R76 ;  /* 0x0000004f39397223 */ /* 0x080fe2000001084c */
[----:B-1----:R-:W-:Y:S01]  /*6e60*/  F2FP.F16.F32.PACK_AB R37, R95, R84 ;  /* 0x000000545f25723e */ /* 0x002fe200000000ff */
[----:B------:R-:W-:Y:S01]  /*6e70*/  FADD.FTZ R85, R85, R80 ;  /* 0x0000005055557221 */ /* 0x000fe20000010000 */
[----:B------:R-:W1:Y:S01]  /*6e80*/  MUFU.EX2 R107, R107 ;  /* 0x0000006b006b7308 */ /* 0x000e620000000800 */
[C---:B------:R-:W-:Y:S01]  /*6e90*/  HMMA.16816.F32 R24, R40.reuse, R38, R24 ;  /* 0x000000262818723c */ /* 0x040fe20000001818 */
[-C--:B------:R-:W-:Y:S01]  /*6ea0*/  FFMA.FTZ R54, R54, R79.reuse, -R77 ;  /* 0x0000004f36367223 */ /* 0x080fe2000001084d */
[----:B------:R-:W-:Y:S01]  /*6eb0*/  FADD.FTZ R85, R94, R85 ;  /* 0x000000555e557221 */ /* 0x000fe20000010000 */
[----:B------:R-:W5:Y:S01]  /*6ec0*/  MUFU.EX2 R110, R110 ;  /* 0x0000006e006e7308 */ /* 0x000f620000000800 */
[-CC-:B------:R-:W-:Y:S01]  /*6ed0*/  FFMA.FTZ R50, R50, R79.reuse, -R76.reuse ;  /* 0x0000004f32327223 */ /* 0x180fe2000001084c */
[----:B---3--:R-:W-:Y:S01]  /*6ee0*/  F2FP.F16.F32.PACK_AB R36, R109, R96 ;  /* 0x000000606d24723e */ /* 0x008fe200000000ff */
[-C--:B------:R-:W-:Y:S01]  /*6ef0*/  FFMA.FTZ R129, R126, R79.reuse, -R77 ;  /* 0x0000004f7e817223 */ /* 0x080fe2000001084d */
[----:B------:R-:W-:Y:S01]  /*6f00*/  MUFU.EX2 R128, R128 ;  /* 0x0000008000807308 */ /* 0x000fe20000000800 */
[C---:B------:R-:W-:Y:S01]  /*6f10*/  HMMA.16816.F32 R16, R40.reuse, R32, R16 ;  /* 0x000000202810723c */ /* 0x040fe20000001810 */
[-CC-:B----4-:R-:W-:Y:S01]  /*6f20*/  FFMA.FTZ R132, R133, R79.reuse, -R76.reuse ;  /* 0x0000004f85847223 */ /* 0x190fe2000001084c */
[----:B------:R-:W-:Y:S01]  /*6f30*/  FADD.FTZ R92, R92, R85 ;  /* 0x000000555c5c7221 */ /* 0x000fe20000010000 */
[----:B------:R-:W-:Y:S01]  /*6f40*/  MUFU.EX2 R131, R131 ;  /* 0x0000008300837308 */ /* 0x000fe20000000800 */
[----:B------:R-:W-:Y:S01]  /*6f50*/  FFMA.FTZ R45, R45, R79, -R76 ;  /* 0x0000004f2d2d7223 */ /* 0x000fe2000001084c */
[----:B-1----:R-:W-:Y:S01]  /*6f60*/  F2FP.F16.F32.PACK_AB R38, R107, R108 ;  /* 0x0000006c6b26723e */ /* 0x002fe200000000ff */
[----:B------:R-:W-:Y:S01]  /*6f70*/  FADD.FTZ R89, R89, R92 ;  /* 0x0000005c59597221 */ /* 0x000fe20000010000 */
[----:B------:R-:W-:Y:S01]  /*6f80*/  MUFU.EX2 R129, R129 ;  /* 0x0000008100817308 */ /* 0x000fe20000000800 */
[----:B------:R-:W-:Y:S01]  /*6f90*/  HMMA.16816.F32 R32, R40, R34, R12 ;  /* 0x000000222820723c */ /* 0x000fe2000000180c */
[----:B-----5:R-:W-:Y:S01]  /*6fa0*/  F2FP.F16.F32.PACK_AB R39, R110, R93 ;  /* 0x0000005d6e27723e */ /* 0x020fe200000000ff */
[----:B------:R-:W1:Y:S01]  /*6fb0*/  LDSM.16.MT88.4 R12, [R72+0x6000] ;  /* 0x00600000480c783b */ /* 0x000e620000004200 */
[-CC-:B------:R-:W-:Y:S01]  /*6fc0*/  FFMA.FTZ R41, R130, R79.reuse, -R77.reuse ;  /* 0x0000004f82297223 */ /* 0x180fe2000001084d */
[-CC-:B------:R-:W-:Y:S01]  /*6fd0*/  FFMA.FTZ R40, R135, R79.reuse, -R76.reuse ;  /* 0x0000004f87287223 */ /* 0x180fe2000001084c */
[-CC-:B------:R-:W-:Y:S01]  /*6fe0*/  FFMA.FTZ R130, R137, R79.reuse, -R76.reuse ;  /* 0x0000004f89827223 */ /* 0x180fe2000001084c */
[-CC-:B------:R-:W-:Y:S01]  /*6ff0*/  FFMA.FTZ R135, R180, R79.reuse, -R77.reuse ;  /* 0x0000004fb4877223 */ /* 0x180fe2000001084d */
[----:B------:R-:W-:Y:S01]  /*7000*/  MUFU.EX2 R126, R41 ;  /* 0x00000029007e7308 */ /* 0x000fe20000000800 */
[----:B------:R-:W-:Y:S01]  /*7010*/  HMMA.16816.F32 R28, R36, R8, R28 ;  /* 0x00000008241c723c */ /* 0x000fe2000000181c */
[-C--:B------:R-:W-:Y:S01]  /*7020*/  FFMA.FTZ R137, R138, R79.reuse, -R77 ;  /* 0x0000004f8a897223 */ /* 0x080fe2000001084d */
[----:B------:R-:W-:Y:S01]  /*7030*/  FFMA.FTZ R180, R171, R79, -R76 ;  /* 0x0000004fabb47223 */ /* 0x000fe2000001084c */
[----:B------:R-:W-:Y:S01]  /*7040*/  MUFU.EX2 R130, R130 ;  /* 0x0000008200827308 */ /* 0x000fe20000000800 */
[----:B------:R-:W-:Y:S01]  /*7050*/  FADD.FTZ R96, R96, R89 ;  /* 0x0000005960607221 */ /* 0x000fe20000010000 */
[----:B------:R-:W-:-:S02]  /*7060*/  ISETP.GE.AND P0, PT, R23, R240, PT ;  /* 0x000000f01700720c */ /* 0x000fc40003f06270 */
[----:B------:R-:W3:Y:S01]  /*7070*/  MUFU.EX2 R133, R40 ;  /* 0x0000002800857308 */ /* 0x000ee20000000800 */
[C---:B------:R-:W-:Y:S01]  /*7080*/  HMMA.16816.F32 R24, R36.reuse, R10, R24 ;  /* 0x0000000a2418723c */ /* 0x040fe20000001818 */
[----:B------:R-:W4:Y:S01]  /*7090*/  LDSM.16.MT88.4 R8, [R71+0x6000] ;  /* 0x006000004708783b */ /* 0x000f220000004200 */
[----:B------:R-:W-:Y:S01]  /*70a0*/  FADD.FTZ R109, R109, R96 ;  /* 0x000000606d6d7221 */ /* 0x000fe20000010000 */
[----:B------:R-:W5:Y:S03]  /*70b0*/  MUFU.EX2 R132, R132 ;  /* 0x0000008400847308 */ /* 0x000f660000000800 */
[----:B------:R-:W-:Y:S01]  /*70c0*/  FADD.FTZ R108, R108, R109 ;  /* 0x0000006d6c6c7221 */ /* 0x000fe20000010000 */
[----:B------:R-:W5:Y:S01]  /*70d0*/  MUFU.EX2 R135, R135 ;  /* 0x0000008700877308 */ /* 0x000f620000000800 */
[C---:B--2---:R-:W-:Y:S02]  /*70e0*/  HMMA.16816.F32 R16, R36.reuse, R4, R16 ;  /* 0x000000042410723c */ /* 0x044fe40000001810 */
[----:B------:R-:W-:Y:S01]  /*70f0*/  FADD.FTZ R107, R107, R108 ;  /* 0x0000006c6b6b7221 */ /* 0x000fe20000010000 */
[----:B------:R2:W-:Y:S04]  /*7100*/  MUFU.EX2 R138, R144 ;  /* 0x00000090008a7308 */ /* 0x0005e80000000800 */
[----:B------:R-:W-:Y:S01]  /*7110*/  MUFU.EX2 R139, R139 ;  /* 0x0000008b008b7308 */ /* 0x000fe20000000800 */
[----:B------:R-:W-:Y:S01]  /*7120*/  HMMA.16816.F32 R32, R36, R6, R32 ;  /* 0x000000062420723c */ /* 0x000fe20000001820 */
[----:B------:R-:W4:Y:S01]  /*7130*/  LDSM.16.MT88.4 R4, [R72+0x6400] ;  /* 0x006400004804783b */ /* 0x000f220000004200 */
[----:B---3--:R-:W-:Y:S01]  /*7140*/  F2FP.F16.F32.PACK_AB R36, R133, R130 ;  /* 0x000000828524723e */ /* 0x008fe200000000ff */
[----:B------:R-:W-:Y:S01]  /*7150*/  MUFU.EX2 R137, R137 ;  /* 0x0000008900897308 */ /* 0x000fe20000000800 */
[----:B------:R-:W-:Y:S01]  /*7160*/  F2FP.F16.F32.PACK_AB R37, R129, R126 ;  /* 0x0000007e8125723e */ /* 0x000fe200000000ff */
[----:B------:R-:W-:Y:S01]  /*7170*/  FADD.FTZ R130, R130, R107 ;  /* 0x0000006b82827221 */ /* 0x000fe20000010000 */
[----:B-----5:R-:W-:Y:S01]  /*7180*/  F2FP.F16.F32.PACK_AB R38, R131, R132 ;  /* 0x000000848326723e */ /* 0x020fe200000000ff */
[----:B------:R-:W-:Y:S01]  /*7190*/  MUFU.EX2 R142, R142 ;  /* 0x0000008e008e7308 */ /* 0x000fe20000000800 */
[----:B------:R-:W-:Y:S01]  /*71a0*/  F2FP.F16.F32.PACK_AB R39, R135, R128 ;  /* 0x000000808727723e */ /* 0x000fe200000000ff */
[-C--:B--2---:R-:W-:Y:S01]  /*71b0*/  FFMA.FTZ R144, R147, R79.reuse, -R76 ;  /* 0x0000004f93907223 */ /* 0x084fe2000001084c */
[-CC-:B------:R-:W-:Y:S01]  /*71c0*/  FFMA.FTZ R147, R158, R79.reuse, -R77.reuse ;  /* 0x0000004f9e937223 */ /* 0x180fe2000001084d */
[----:B------:R2:W-:Y:S01]  /*71d0*/  MUFU.EX2 R141, R179 ;  /* 0x000000b3008d7308 */ /* 0x0005e20000000800 */
[----:B------:R-:W-:Y:S01]  /*71e0*/  FFMA.FTZ R158, R154, R79, -R77 ;  /* 0x0000004f9a9e7223 */ /* 0x000fe2000001084d */
[----:B------:R-:W-:-:S02]  /*71f0*/  FADD.FTZ R133, R133, R130 ;  /* 0x0000008285857221 */ /* 0x000fc40000010000 */
[C---:B-1----:R-:W-:Y:S01]  /*7200*/  HMMA.16816.F32 R28, R36.reuse, R12, R28 ;  /* 0x0000000c241c723c */ /* 0x042fe2000000181c */
[----:B------:R-:W1:Y:S04]  /*7210*/  MUFU.EX2 R146, R146 ;  /* 0x0000009200927308 */ /* 0x000e680000000800 */
[----:B------:R-:W-:Y:S03]  /*7220*/  MUFU.EX2 R144, R144 ;  /* 0x0000009000907308 */ /* 0x000fe60000000800 */
[----:B------:R-:W-:Y:S01]  /*7230*/  HMMA.16816.F32 R24, R36, R14, R24 ;  /* 0x0000000e2418723c */ /* 0x000fe20000001818 */
[----:B------:R-:W3:Y:S01]  /*7240*/  LDSM.16.MT88.4 R12, [R71+0x6400] ;  /* 0x00640000470c783b */ /* 0x000ee20000004200 */
[----:B------:R-:W5:Y:S01]  /*7250*/  MUFU.EX2 R143, R143 ;  /* 0x0000008f008f7308 */ /* 0x000f620000000800 */
[-CC-:B--2---:R-:W-:Y:S01]  /*7260*/  FFMA.FTZ R179, R169, R79.reuse, -R76.reuse ;  /* 0x0000004fa9b37223 */ /* 0x184fe2000001084c */
[----:B------:R-:W-:-:S02]  /*7270*/  FFMA.FTZ R169, R155, R79, -R76 ;  /* 0x0000004f9ba97223 */ /* 0x000fc4000001084c */
[----:B------:R-:W-:Y:S02]  /*7280*/  MUFU.EX2 R140, R140 ;  /* 0x0000008c008c7308 */ /* 0x000fe40000000800 */
[C---:B----4-:R-:W-:Y:S01]  /*7290*/  HMMA.16816.F32 R40, R36.reuse, R8, R16 ;  /* 0x000000082428723c */ /* 0x050fe20000001810 */
[----:B------:R-:W2:Y:S01]  /*72a0*/  LDSM.16.MT88.4 R16, [R72+0x6800] ;  /* 0x006800004810783b */ /* 0x000ea20000004200 */
[-C--:B------:R-:W-:Y:S01]  /*72b0*/  FFMA.FTZ R8, R156, R79.reuse, -R77 ;  /* 0x0000004f9c087223 */ /* 0x080fe2000001084d */
[-CC-:B------:R-:W-:Y:S01]  /*72c0*/  FFMA.FTZ R9, R145, R79.reuse, -R76.reuse ;  /* 0x0000004f91097223 */ /* 0x180fe2000001084c */
[----:B------:R-:W-:Y:S01]  /*72d0*/  FFMA.FTZ R156, R149, R79, -R76 ;  /* 0x0000004f959c7223 */ /* 0x000fe2000001084c */
[----:B------:R-:W-:Y:S03]  /*72e0*/  MUFU.EX2 R147, R147 ;  /* 0x0000009300937308 */ /* 0x000fe60000000800 */
[----:B------:R-:W-:Y:S01]  /*72f0*/  HMMA.16816.F32 R32, R36, R10, R32 ;  /* 0x0000000a2420723c */ /* 0x000fe20000001820 */
[----:B------:R-:W-:Y:S01]  /*7300*/  MUFU.EX2 R145, R8 ;  /* 0x0000000800917308 */ /* 0x000fe20000000800 */
[----:B-1----:R-:W-:-:S02]  /*7310*/  F2FP.F16.F32.PACK_AB R36, R146, R141 ;  /* 0x0000008d9224723e */ /* 0x002fc400000000ff */
[----:B------:R-:W-:Y:S01]  /*7320*/  F2FP.F16.F32.PACK_AB R37, R138, R139 ;  /* 0x0000008b8a25723e */ /* 0x000fe200000000ff */
[----:B------:R1:W-:Y:S01]  /*7330*/  MUFU.EX2 R149, R9 ;  /* 0x0000000900957308 */ /* 0x0003e20000000800 */
[----:B-----5:R-:W-:Y:S02]  /*7340*/  F2FP.F16.F32.PACK_AB R38, R143, R144 ;  /* 0x000000908f26723e */ /* 0x020fe400000000ff */
[----:B------:R-:W-:Y:S01]  /*7350*/  F2FP.F16.F32.PACK_AB R39, R142, R137 ;  /* 0x000000898e27723e */ /* 0x000fe200000000ff */
[----:B------:R-:W4:Y:S04]  /*7360*/  MUFU.EX2 R156, R156 ;  /* 0x0000009c009c7308 */ /* 0x000f280000000800 */
[----:B------:R5:W-:Y:S02]  /*7370*/  MUFU.EX2 R155, R179 ;  /* 0x000000b3009b7308 */ /* 0x000be40000000800 */
[C---:B------:R-:W-:Y:S02]  /*7380*/  HMMA.16816.F32 R28, R36.reuse, R4, R28 ;  /* 0x00000004241c723c */ /* 0x040fe4000000181c */
[----:B------:R4:W2:Y:S01]  /*7390*/  MUFU.EX2 R154, R169 ;  /* 0x000000a9009a7308 */ /* 0x0008a20000000800 */
[----:B-1----:R-:W1:Y:S03]  /*73a0*/  LDSM.16.MT88.4 R8, [R71+0x6800] ;  /* 0x006800004708783b */ /* 0x002e660000004200 */
[----:B------:R-:W2:Y:S02]  /*73b0*/  MUFU.EX2 R158, R158 ;  /* 0x0000009e009e7308 */ /* 0x000ea40000000800 */
[----:B------:R-:W-:Y:S01]  /*73c0*/  HMMA.16816.F32 R24, R36, R6, R24 ;  /* 0x000000062418723c */ /* 0x000fe20000001818 */
[----:B------:R-:W1:Y:S01]  /*73d0*/  LDSM.16.MT88.4 R4, [R72+0x6c00] ;  /* 0x006c00004804783b */ /* 0x000e620000004200 */
[----:B------:R-:W-:Y:S01]  /*73e0*/  MUFU.EX2 R172, R172 ;  /* 0x000000ac00ac7308 */ /* 0x000fe20000000800 */
[----:B-----5:R-:W-:-:S03]  /*73f0*/  FFMA.FTZ R179, R166, R79, -R77 ;  /* 0x0000004fa6b37223 */ /* 0x020fc6000001084d */
[----:B------:R-:W-:Y:S01]  /*7400*/  MUFU.EX2 R170, R170 ;  /* 0x000000aa00aa7308 */ /* 0x000fe20000000800 */
[-CC-:B----4-:R-:W-:Y:S01]  /*7410*/  FFMA.FTZ R169, R178, R79.reuse, -R77.reuse ;  /* 0x0000004fb2a97223 */ /* 0x190fe2000001084d */
[C---:B---3--:R-:W-:Y:S01]  /*7420*/  HMMA.16816.F32 R40, R36.reuse, R12, R40 ;  /* 0x0000000c2428723c */ /* 0x048fe20000001828 */
[--C-:B------:R-:W-:Y:S01]  /*7430*/  FFMA.FTZ R178, R175, R79, -R76.reuse ;  /* 0x0000004fafb27223 */ /* 0x100fe2000001084c */
[----:B------:R-:W-:Y:S01]  /*7440*/  F2FP.F16.F32.PACK_AB R12, R156, R149 ;  /* 0x000000959c0c723e */ /* 0x000fe200000000ff */
[-CC-:B------:R-:W-:Y:S01]  /*7450*/  FFMA.FTZ R175, R182, R79.reuse, -R77.reuse ;  /* 0x0000004fb6af7223 */ /* 0x180fe2000001084d */
[----:B------:R-:W-:Y:S01]  /*7460*/  F2FP.F16.F32.PACK_AB R13, R147, R140 ;  /* 0x0000008c930d723e */ /* 0x000fe200000000ff */
[----:B------:R-:W-:Y:S01]  /*7470*/  MUFU.EX2 R169, R169 ;  /* 0x000000a900a97308 */ /* 0x000fe20000000800 */
[-CC-:B------:R-:W-:Y:S01]  /*7480*/  FFMA.FTZ R182, R163, R79.reuse, -R76.reuse ;  /* 0x0000004fa3b67223 */ /* 0x180fe2000001084c */
[--C-:B------:R-:W-:Y:S01]  /*7490*/  FFMA.FTZ R163, R162, R79, -R77.reuse ;  /* 0x0000004fa2a37223 */ /* 0x100fe2000001084d */
[----:B------:R-:W-:Y:S01]  /*74a0*/  HMMA.16816.F32 R32, R36, R14, R32 ;  /* 0x0000000e2420723c */ /* 0x000fe20000001820 */
[----:B--2---:R-:W-:Y:S01]  /*74b0*/  F2FP.F16.F32.PACK_AB R14, R154, R155 ;  /* 0x0000009b9a0e723e */ /* 0x004fe200000000ff */
[----:B------:R2:W-:Y:S01]  /*74c0*/  MUFU.EX2 R171, R177 ;  /* 0x000000b100ab7308 */ /* 0x0005e20000000800 */
[----:B------:R-:W-:Y:S01]  /*74d0*/  F2FP.F16.F32.PACK_AB R15, R158, R145 ;  /* 0x000000919e0f723e */ /* 0x000fe200000000ff */
[-CC-:B------:R-:W-:Y:S01]  /*74e0*/  FFMA.FTZ R37, R168, R79.reuse, -R77.reuse ;  /* 0x0000004fa8257223 */ /* 0x180fe2000001084d */
[-CC-:B------:R-:W-:Y:S01]  /*74f0*/  FFMA.FTZ R168, R165, R79.reuse, -R76.reuse ;  /* 0x0000004fa5a87223 */ /* 0x180fe2000001084c */
[----:B------:R-:W3:Y:S01]  /*7500*/  MUFU.EX2 R180, R180 ;  /* 0x000000b400b47308 */ /* 0x000ee20000000800 */
[-CC-:B------:R-:W-:Y:S01]  /*7510*/  FFMA.FTZ R36, R167, R79.reuse, -R76.reuse ;  /* 0x0000004fa7247223 */ /* 0x180fe2000001084c */
[-CC-:B------:R-:W-:Y:S01]  /*7520*/  FFMA.FTZ R167, R160, R79.reuse, -R77.reuse ;  /* 0x0000004fa0a77223 */ /* 0x180fe2000001084d */
[-C--:B------:R-:W-:Y:S01]  /*7530*/  FFMA.FTZ R160, R157, R79.reuse, -R76 ;  /* 0x0000004f9da07223 */ /* 0x080fe2000001084c */
[----:B------:R-:W-:Y:S01]  /*7540*/  MUFU.EX2 R178, R178 ;  /* 0x000000b200b27308 */ /* 0x000fe20000000800 */
[----:B------:R-:W-:Y:S03]  /*7550*/  HMMA.16816.F32 R28, R12, R16, R28 ;  /* 0x000000100c1c723c */ /* 0x000fe6000000181c */
[----:B------:R-:W4:Y:S01]  /*7560*/  MUFU.EX2 R173, R173 ;  /* 0x000000ad00ad7308 */ /* 0x000f220000000800 */
[----:B--2---:R-:W-:-:S03]  /*7570*/  FFMA.FTZ R177, R174, R79, -R77 ;  /* 0x0000004faeb17223 */ /* 0x004fc6000001084d */
[----:B------:R-:W2:Y:S01]  /*7580*/  MUFU.EX2 R175, R175 ;  /* 0x000000af00af7308 */ /* 0x000ea20000000800 */
[C---:B------:R-:W-:Y:S01]  /*7590*/  HMMA.16816.F32 R24, R12.reuse, R18, R24 ;  /* 0x000000120c18723c */ /* 0x040fe20000001818 */
[----:B------:R-:W5:Y:S02]  /*75a0*/  LDSM.16.MT88.4 R16, [R71+0x6c00] ;  /* 0x006c00004710783b */ /* 0x000f640000004200 */
[----:B------:R4:W-:Y:S04]  /*75b0*/  MUFU.EX2 R174, R176 ;  /* 0x000000b000ae7308 */ /* 0x0009e80000000800 */
[----:B------:R-:W-:Y:S01]  /*75c0*/  MUFU.EX2 R177, R177 ;  /* 0x000000b100b17308 */ /* 0x000fe20000000800 */
[C---:B-1----:R-:W-:Y:S03]  /*75d0*/  HMMA.16816.F32 R40, R12.reuse, R8, R40 ;  /* 0x000000080c28723c */ /* 0x042fe60000001828 */
[----:B------:R-:W-:Y:S04]  /*75e0*/  MUFU.EX2 R166, R37 ;  /* 0x0000002500a67308 */ /* 0x000fe80000000800 */
[----:B------:R-:W-:Y:S01]  /*75f0*/  MUFU.EX2 R179, R179 ;  /* 0x000000b300b37308 */ /* 0x000fe20000000800 */
[----:B------:R-:W-:Y:S01]  /*7600*/  HMMA.16816.F32 R32, R12, R10, R32 ;  /* 0x0000000a0c20723c */ /* 0x000fe20000001820 */
[----:B---3--:R-:W-:Y:S01]  /*7610*/  F2FP.F16.F32.PACK_AB R12, R180, R171 ;  /* 0x000000abb40c723e */ /* 0x008fe200000000ff */
[----:B------:R-:W1:Y:S01]  /*7620*/  LDSM.16.MT88.4 R8, [R72+0x7000] ;  /* 0x007000004808783b */ /* 0x000e620000004200 */
[----:B------:R-:W-:Y:S01]  /*7630*/  F2FP.F16.F32.PACK_AB R13, R172, R169 ;  /* 0x000000a9ac0d723e */ /* 0x000fe200000000ff */
[----:B----4-:R-:W-:Y:S01]  /*7640*/  FFMA.FTZ R176, R161, R79, -R76 ;  /* 0x0000004fa1b07223 */ /* 0x010fe2000001084c */
[----:B------:R-:W-:Y:S01]  /*7650*/  F2FP.F16.F32.PACK_AB R14, R173, R178 ;  /* 0x000000b2ad0e723e */ /* 0x000fe200000000ff */
[----:B------:R3:W-:Y:S01]  /*7660*/  MUFU.EX2 R165, R36 ;  /* 0x0000002400a57308 */ /* 0x0007e20000000800 */
[----:B--2---:R-:W-:-:S03]  /*7670*/  F2FP.F16.F32.PACK_AB R15, R175, R170 ;  /* 0x000000aaaf0f723e */ /* 0x004fc600000000ff */
[----:B------:R-:W2:Y:S04]  /*7680*/  MUFU.EX2 R168, R168 ;  /* 0x000000a800a87308 */ /* 0x000ea80000000800 */
[C---:B------:R-:W-:Y:S01]  /*7690*/  HMMA.16816.F32 R28, R12.reuse, R4, R28 ;  /* 0x000000040c1c723c */ /* 0x040fe2000000181c */
[----:B------:R4:W-:Y:S04]  /*76a0*/  MUFU.EX2 R161, R182 ;  /* 0x000000b600a17308 */ /* 0x0009e80000000800 */
[----:B------:R2:W1:Y:S01]  /*76b0*/  MUFU.EX2 R162, R176 ;  /* 0x000000b000a27308 */ /* 0x0004620000000800 */
[----:B---3--:R-:W-:Y:S02]  /*76c0*/  LDSM.16.MT88.4 R36, [R72+0x7400] ;  /* 0x007400004824783b */ /* 0x008fe40000004200 */
[----:B------:R-:W-:Y:S01]  /*76d0*/  HMMA.16816.F32 R24, R12, R6, R24 ;  /* 0x000000060c18723c */ /* 0x000fe20000001818 */
[----:B------:R-:W-:Y:S01]  /*76e0*/  MUFU.EX2 R164, R164 ;  /* 0x000000a400a47308 */ /* 0x000fe20000000800 */
[----:B------:R-:W3:Y:S03]  /*76f0*/  LDSM.16.MT88.4 R4, [R71+0x7000] ;  /* 0x007000004704783b */ /* 0x000ee60000004200 */
[----:B------:R-:W1:Y:S01]  /*7700*/  MUFU.EX2 R163, R163 ;  /* 0x000000a300a37308 */ /* 0x000e620000000800 */
[----:B----4-:R-:W-:-:S02]  /*7710*/  FFMA.FTZ R182, R153, R79, -R76 ;  /* 0x0000004f99b67223 */ /* 0x010fc4000001084c */
[C---:B-----5:R-:W-:Y:S01]  /*7720*/  HMMA.16816.F32 R40, R12.reuse, R16, R40 ;  /* 0x000000100c28723c */ /* 0x060fe20000001828 */
[----:B--2---:R-:W-:Y:S01]  /*7730*/  F2FP.F16.F32.PACK_AB R16, R168, R165 ;  /* 0x000000a5a810723e */ /* 0x004fe200000000ff */
[-C--:B------:R-:W-:Y:S01]  /*7740*/  FFMA.FTZ R153, R151, R79.reuse, -R76 ;  /* 0x0000004f97997223 */ /* 0x080fe2000001084c */
[----:B------:R-:W-:Y:S01]  /*7750*/  F2FP.F16.F32.PACK_AB R17, R177, R174 ;  /* 0x000000aeb111723e */ /* 0x000fe200000000ff */
[----:B------:R-:W-:Y:S01]  /*7760*/  FFMA.FTZ R176, R152, R79, -R77 ;  /* 0x0000004f98b07223 */ /* 0x000fe2000001084d */
[----:B------:R-:W-:Y:S03]  /*7770*/  MUFU.EX2 R159, R167 ;  /* 0x000000a7009f7308 */ /* 0x000fe60000000800 */
[----:B------:R-:W-:Y:S01]  /*7780*/  HMMA.16816.F32 R32, R12, R18, R32 ;  /* 0x000000120c20723c */ /* 0x000fe20000001820 */
[----:B------:R-:W2:Y:S01]  /*7790*/  LDSM.16.MT88.4 R12, [R71+0x7400] ;  /* 0x00740000470c783b */ /* 0x000ea20000004200 */
[----:B-1----:R-:W-:Y:S01]  /*77a0*/  F2FP.F16.F32.PACK_AB R18, R162, R161 ;  /* 0x000000a1a212723e */ /* 0x002fe200000000ff */
[----:B------:R-:W-:Y:S01]  /*77b0*/  MUFU.EX2 R157, R181 ;  /* 0x000000b5009d7308 */ /* 0x000fe20000000800 */
[----:B------:R-:W-:-:S03]  /*77c0*/  F2FP.F16.F32.PACK_AB R19, R179, R166 ;  /* 0x000000a6b313723e */ /* 0x000fc600000000ff */
[----:B------:R-:W1:Y:S04]  /*77d0*/  MUFU.EX2 R160, R160 ;  /* 0x000000a000a07308 */ /* 0x000e680000000800 */
[----:B------:R-:W-:Y:S01]  /*77e0*/  MUFU.EX2 R151, R182 ;  /* 0x000000b600977308 */ /* 0x000fe20000000800 */
[C---:B------:R-:W-:Y:S01]  /*77f0*/  HMMA.16816.F32 R28, R16.reuse, R8, R28 ;  /* 0x00000008101c723c */ /* 0x040fe2000000181c */
[----:B------:R-:W-:Y:S02]  /*7800*/  F2FP.F16.F32.PACK_AB R9, R163, R164 ;  /* 0x000000a4a309723e */ /* 0x000fe400000000ff */
[----:B------:R-:W4:Y:S04]  /*7810*/  MUFU.EX2 R152, R153 ;  /* 0x0000009900987308 */ /* 0x000f280000000800 */
[----:B------:R-:W5:Y:S01]  /*7820*/  MUFU.EX2 R176, R176 ;  /* 0x000000b000b07308 */ /* 0x000f620000000800 */
[----:B------:R-:W-:Y:S01]  /*7830*/  HMMA.16816.F32 R24, R16, R10, R24 ;  /* 0x0000000a1018723c */ /* 0x000fe20000001818 */
[----:B-1----:R-:W-:-:S02]  /*7840*/  F2FP.F16.F32.PACK_AB R8, R160, R157 ;  /* 0x0000009da008723e */ /* 0x002fc400000000ff */
[----:B------:R-:W-:Y:S04]  /*7850*/  MUFU.EX2 R121, R121 ;  /* 0x0000007900797308 */ /* 0x000fe80000000800 */
[----:B------:R-:W-:Y:S01]  /*7860*/  MUFU.EX2 R117, R117 ;  /* 0x0000007500757308 */ /* 0x000fe20000000800 */
[----:B---3--:R-:W-:Y:S01]  /*7870*/  HMMA.16816.F32 R40, R16, R4, R40 ;  /* 0x000000041028723c */ /* 0x008fe20000001828 */
[----:B----4-:R-:W-:Y:S02]  /*7880*/  F2FP.F16.F32.PACK_AB R10, R152, R151 ;  /* 0x00000097980a723e */ /* 0x010fe400000000ff */
[----:B------:R-:W-:Y:S01]  /*7890*/  MUFU.EX2 R112, R119 ;  /* 0x0000007700707308 */ /* 0x000fe20000000800 */
[----:B-----5:R-:W-:-:S03]  /*78a0*/  F2FP.F16.F32.PACK_AB R11, R176, R159 ;  /* 0x0000009fb00b723e */ /* 0x020fc600000000ff */
[----:B------:R-:W-:Y:S01]  /*78b0*/  MUFU.EX2 R111, R116 ;  /* 0x00000074006f7308 */ /* 0x000fe20000000800 */
[----:B------:R-:W-:Y:S01]  /*78c0*/  HMMA.16816.F32 R32, R16, R6, R32 ;  /* 0x000000061020723c */ /* 0x000fe20000001820 */
[----:B------:R-:W1:Y:S01]  /*78d0*/  LDSM.16.MT88.4 R4, [R72+0x7800] ;  /* 0x007800004804783b */ /* 0x000e620000004200 */
[-CC-:B------:R-:W-:Y:S01]  /*78e0*/  FFMA.FTZ R16, R134, R79.reuse, -R77.reuse ;  /* 0x0000004f86107223 */ /* 0x180fe2000001084d */
[----:B------:R-:W-:Y:S04]  /*78f0*/  MUFU.EX2 R105, R114 ;  /* 0x0000007200697308 */ /* 0x000fe80000000800 */
[----:B------:R-:W-:Y:S01]  /*7900*/  MUFU.EX2 R134, R136 ;  /* 0x0000008800867308 */ /* 0x000fe20000000800 */
[C---:B------:R-:W-:Y:S01]  /*7910*/  HMMA.16816.F32 R28, R8.reuse, R36, R28 ;  /* 0x00000024081c723c */ /* 0x040fe2000000181c */
[-CC-:B------:R-:W-:Y:S01]  /*7920*/  FFMA.FTZ R36, R124, R79.reuse, -R77.reuse ;  /* 0x0000004f7c247223 */ /* 0x180fe2000001084d */
[-CC-:B------:R-:W-:Y:S01]  /*7930*/  FFMA.FTZ R124, R127, R79.reuse, -R76.reuse ;  /* 0x0000004f7f7c7223 */ /* 0x180fe2000001084c */
[----:B------:R3:W4:Y:S04]  /*7940*/  MUFU.EX2 R37, R16 ;  /* 0x0000001000257308 */ /* 0x0007280000000800 */
[----:B------:R-:W-:Y:S01]  /*7950*/  MUFU.EX2 R36, R36 ;  /* 0x0000002400247308 */ /* 0x000fe20000000800 */
[C---:B------:R-:W-:Y:S01]  /*7960*/  HMMA.16816.F32 R24, R8.reuse, R38, R24 ;  /* 0x000000260818723c */ /* 0x040fe20000001818 */
[-C--:B------:R-:W-:Y:S01]  /*7970*/  FFMA.FTZ R38, R123, R79.reuse, -R76 ;  /* 0x0000004f7b267223 */ /* 0x080fe2000001084c */
[----:B------:R-:W-:Y:S01]  /*7980*/  FFMA.FTZ R123, R122, R79, -R77 ;  /* 0x0000004f7a7b7223 */ /* 0x000fe2000001084d */
[----:B------:R-:W-:Y:S04]  /*7990*/  MUFU.EX2 R124, R124 ;  /* 0x0000007c007c7308 */ /* 0x000fe80000000800 */
[----:B------:R-:W5:Y:S01]  /*79a0*/  MUFU.EX2 R39, R125 ;  /* 0x0000007d00277308 */ /* 0x000f620000000800 */
[C---:B--2---:R-:W-:Y:S01]  /*79b0*/  HMMA.16816.F32 R40, R8.reuse, R12, R40 ;  /* 0x0000000c0828723c */ /* 0x044fe20000001828 */
[----:B---3--:R-:W2:Y:S01]  /*79c0*/  LDSM.16.MT88.4 R16, [R71+0x7800] ;  /* 0x007800004710783b */ /* 0x008ea20000004200 */
[----:B----4-:R-:W-:Y:S01]  /*79d0*/  F2FP.F16.F32.PACK_AB R13, R37, R134 ;  /* 0x00000086250d723e */ /* 0x010fe200000000ff */
[----:B------:R-:W3:Y:S04]  /*79e0*/  MUFU.EX2 R38, R38 ;  /* 0x0000002600267308 */ /* 0x000ee80000000800 */
[----:B------:R-:W4:Y:S01]  /*79f0*/  MUFU.EX2 R123, R123 ;  /* 0x0000007b007b7308 */ /* 0x000f220000000800 */
[----:B------:R-:W-:Y:S01]  /*7a00*/  HMMA.16816.F32 R32, R8, R14, R32 ;  /* 0x0000000e0820723c */ /* 0x000fe20000001820 */
[----:B------:R-:W2:Y:S02]  /*7a10*/  LDSM.16.MT88.4 R8, [R72+0x7c00] ;  /* 0x007c00004808783b */ /* 0x000ea40000004200 */
[----:B------:R-:W2:Y:S01]  /*7a20*/  MUFU.EX2 R104, R118 ;  /* 0x0000007600687308 */ /* 0x000ea20000000800 */
[----:B-----5:R-:W-:-:S03]  /*7a30*/  F2FP.F16.F32.PACK_AB R12, R39, R124 ;  /* 0x0000007c270c723e */ /* 0x020fc600000000ff */
[----:B------:R-:W-:Y:S01]  /*7a40*/  MUFU.EX2 R97, R97 ;  /* 0x0000006100617308 */ /* 0x000fe20000000800 */
[----:B---3--:R-:W-:-:S03]  /*7a50*/  F2FP.F16.F32.PACK_AB R14, R121, R38 ;  /* 0x00000026790e723e */ /* 0x008fc600000000ff */
[----:B------:R-:W-:Y:S01]  /*7a60*/  MUFU.EX2 R98, R98 ;  /* 0x0000006200627308 */ /* 0x000fe20000000800 */
[----:B----4-:R-:W-:-:S03]  /*7a70*/  F2FP.F16.F32.PACK_AB R15, R123, R36 ;  /* 0x000000247b0f723e */ /* 0x010fc600000000ff */
[----:B------:R-:W-:Y:S04]  /*7a80*/  MUFU.EX2 R88, R88 ;  /* 0x0000005800587308 */ /* 0x000fe80000000800 */
[----:B------:R-:W-:Y:S01]  /*7a90*/  MUFU.EX2 R82, R82 ;  /* 0x0000005200527308 */ /* 0x000fe20000000800 */
[----:B-1----:R-:W-:Y:S01]  /*7aa0*/  HMMA.16816.F32 R28, R12, R4, R28 ;  /* 0x000000040c1c723c */ /* 0x002fe2000000181c */
[----:B------:R-:W-:Y:S02]  /*7ab0*/  FADD.FTZ R4, R102, R113 ;  /* 0x0000007166047221 */ /* 0x000fe40000010000 */
[----:B------:R-:W1:Y:S02]  /*7ac0*/  MUFU.EX2 R102, R103 ;  /* 0x0000006700667308 */ /* 0x000e640000000800 */
[----:B------:R-:W-:-:S02]  /*7ad0*/  FADD.FTZ R106, R99, R4 ;  /* 0x00000004636a7221 */ /* 0x000fc40000010000 */
[----:B------:R-:W-:Y:S01]  /*7ae0*/  MUFU.EX2 R64, R64 ;  /* 0x0000004000407308 */ /* 0x000fe20000000800 */
[C---:B------:R-:W-:Y:S01]  /*7af0*/  HMMA.16816.F32 R24, R12.reuse, R6, R24 ;  /* 0x000000060c18723c */ /* 0x040fe20000001818 */
[----:B------:R-:W-:Y:S01]  /*7b00*/  FADD.FTZ R99, R87, R106 ;  /* 0x0000006a57637221 */ /* 0x000fe20000010000 */
[----:B------:R-:W3:Y:S01]  /*7b10*/  LDSM.16.MT88.4 R4, [R71+0x7c00] ;  /* 0x007c00004704783b */ /* 0x000ee20000004200 */
[----:B------:R4:W-:Y:S04]  /*7b20*/  MUFU.EX2 R87, R90 ;  /* 0x0000005a00577308 */ /* 0x0009e80000000800 */
[----:B------:R-:W-:Y:S01]  /*7b30*/  MUFU.EX2 R55, R55 ;  /* 0x0000003700377308 */ /* 0x000fe20000000800 */
[----:B--2---:R-:W-:Y:S01]  /*7b40*/  HMMA.16816.F32 R40, R12, R16, R40 ;  /* 0x000000100c28723c */ /* 0x004fe20000001828 */
[----:B------:R-:W-:-:S02]  /*7b50*/  F2FP.F16.F32.PACK_AB R16, R104, R105 ;  /* 0x000000696810723e */ /* 0x000fc400000000ff */
[----:B------:R-:W-:Y:S01]  /*7b60*/  F2FP.F16.F32.PACK_AB R17, R112, R117 ;  /* 0x000000757011723e */ /* 0x000fe200000000ff */
[----:B------:R-:W-:Y:S04]  /*7b70*/  MUFU.EX2 R54, R54 ;  /* 0x0000003600367308 */ /* 0x000fe80000000800 */
[----:B------:R-:W-:Y:S01]  /*7b80*/  HMMA.16816.F32 R32, R12, R18, R32 ;  /* 0x000000120c20723c */ /* 0x000fe20000001820 */
[----:B-1----:R-:W-:Y:S01]  /*7b90*/  F2FP.F16.F32.PACK_AB R18, R97, R102 ;  /* 0x000000666112723e */ /* 0x002fe200000000ff */
[----:B----4-:R-:W-:Y:S01]  /*7ba0*/  FADD.FTZ R90, R78, R99 ;  /* 0x000000634e5a7221 */ /* 0x010fe20000010000 */
[----:B------:R-:W-:Y:S01]  /*7bb0*/  F2FP.F16.F32.PACK_AB R19, R98, R111 ;  /* 0x0000006f6213723e */ /* 0x000fe200000000ff */
[----:B------:R-:W1:Y:S01]  /*7bc0*/  LDSM.16.MT88.4 R12, [R72+0x8000] ;  /* 0x00800000480c783b */ /* 0x000e620000004200 */
[----:B------:R-:W-:Y:S05]  /*7bd0*/  MUFU.EX2 R78, R83 ;  /* 0x00000053004e7308 */ /* 0x000fea0000000800 */
[----:B------:R-:W-:Y:S01]  /*7be0*/  HMMA.16816.F32 R28, R16, R8, R28 ;  /* 0x00000008101c723c */ /* 0x000fe2000000181c */
[----:B------:R-:W-:Y:S01]  /*7bf0*/  FADD.FTZ R9, R75, R90 ;  /* 0x0000005a4b097221 */ /* 0x000fe20000010000 */
[-CC-:B------:R-:W-:Y:S01]  /*7c00*/  FFMA.FTZ R8, R69, R79.reuse, -R76.reuse ;  /* 0x0000004f45087223 */ /* 0x180fe2000001084c */
[----:B------:R-:W-:Y:S01]  /*7c10*/  FFMA.FTZ R75, R68, R79, -R76 ;  /* 0x0000004f444b7223 */ /* 0x000fe2000001084c */
[----:B------:R-:W2:Y:S01]  /*7c20*/  MUFU.EX2 R69, R81 ;  /* 0x0000005100457308 */ /* 0x000ea20000000800 */
[----:B------:R-:W-:-:S03]  /*7c30*/  FADD.FTZ R74, R74, R9 ;  /* 0x000000094a4a7221 */ /* 0x000fc60000010000 */
[----:B------:R4:W-:Y:S01]  /*7c40*/  MUFU.EX2 R68, R8 ;  /* 0x0000000800447308 */ /* 0x0009e20000000800 */
[----:B------:R-:W-:Y:S01]  /*7c50*/  FADD.FTZ R9, R73, R74 ;  /* 0x0000004a49097221 */ /* 0x000fe20000010000 */
[----:B------:R-:W-:Y:S02]  /*7c60*/  HMMA.16816.F32 R24, R16, R10, R24 ;  /* 0x0000000a1018723c */ /* 0x000fe40000001818 */
[----:B------:R-:W5:Y:S01]  /*7c70*/  MUFU.EX2 R75, R75 ;  /* 0x0000004b004b7308 */ /* 0x000f620000000800 */
[----:B------:R-:W-:-:S03]  /*7c80*/  FADD.FTZ R9, R86, R9 ;  /* 0x0000000956097221 */ /* 0x000fc60000010000 */
[----:B------:R-:W1:Y:S01]  /*7c90*/  MUFU.EX2 R73, R70 ;  /* 0x0000004600497308 */ /* 0x000e620000000800 */
[----:B------:R-:W-:Y:S01]  /*7ca0*/  FADD.FTZ R84, R84, R9 ;  /* 0x0000000954547221 */ /* 0x000fe20000010000 */
[C---:B---3--:R-:W-:Y:S01]  /*7cb0*/  HMMA.16816.F32 R40, R16.reuse, R4, R40 ;  /* 0x000000041028723c */ /* 0x048fe20000001828 */
[----:B--2---:R-:W-:Y:S02]  /*7cc0*/  F2FP.F16.F32.PACK_AB R4, R69, R78 ;  /* 0x0000004e4504723e */ /* 0x004fe400000000ff */
[----:B------:R-:W-:Y:S01]  /*7cd0*/  FADD.FTZ R84, R95, R84 ;  /* 0x000000545f547221 */ /* 0x000fe20000010000 */
[----:B----4-:R-:W2:Y:S01]  /*7ce0*/  LDSM.16.MT88.4 R8, [R71+0x8000] ;  /* 0x008000004708783b */ /* 0x010ea20000004200 */
[----:B------:R-:W-:Y:S02]  /*7cf0*/  F2FP.F16.F32.PACK_AB R5, R88, R87 ;  /* 0x000000575805723e */ /* 0x000fe400000000ff */
[----:B------:R-:W-:Y:S01]  /*7d00*/  FADD.FTZ R93, R93, R84 ;  /* 0x000000545d5d7221 */ /* 0x000fe20000010000 */
[----:B------:R-:W-:Y:S01]  /*7d10*/  HMMA.16816.F32 R32, R16, R6, R32 ;  /* 0x000000061020723c */ /* 0x000fe20000001820 */
[-C--:B------:R-:W-:Y:S01]  /*7d20*/  FFMA.FTZ R17, R66, R79.reuse, -R77 ;  /* 0x0000004f42117223 */ /* 0x080fe2000001084d */
[----:B------:R-:W-:Y:S01]  /*7d30*/  FADD.FTZ R66, R132, R133 ;  /* 0x0000008584427221 */ /* 0x000fe20000010000 */
[----:B------:R-:W-:Y:S01]  /*7d40*/  FADD.FTZ R93, R110, R93 ;  /* 0x0000005d6e5d7221 */ /* 0x000fe20000010000 */
[----:B-----5:R-:W-:Y:S01]  /*7d50*/  F2FP.F16.F32.PACK_AB R6, R75, R68 ;  /* 0x000000444b06723e */ /* 0x020fe200000000ff */
[-C--:B------:R-:W-:Y:S01]  /*7d60*/  FFMA.FTZ R19, R65, R79.reuse, -R76 ;  /* 0x0000004f41137223 */ /* 0x080fe2000001084c */
[----:B------:R-:W-:Y:S01]  /*7d70*/  FADD.FTZ R66, R131, R66 ;  /* 0x0000004283427221 */ /* 0x000fe20000010000 */
[----:B------:R-:W-:Y:S01]  /*7d80*/  FADD.FTZ R126, R126, R93 ;  /* 0x0000005d7e7e7221 */ /* 0x000fe20000010000 */
[----:B-1----:R-:W-:Y:S01]  /*7d90*/  F2FP.F16.F32.PACK_AB R7, R73, R82 ;  /* 0x000000524907723e */ /* 0x002fe200000000ff */
[-CC-:B------:R-:W-:Y:S01]  /*7da0*/  FFMA.FTZ R16, R63, R79.reuse, -R77.reuse ;  /* 0x0000004f3f107223 */ /* 0x180fe2000001084d */
[----:B------:R-:W-:Y:S01]  /*7db0*/  FADD.FTZ R141, R141, R66 ;  /* 0x000000428d8d7221 */ /* 0x000fe20000010000 */
[----:B------:R-:W-:Y:S01]  /*7dc0*/  FADD.FTZ R129, R129, R126 ;  /* 0x0000007e81817221 */ /* 0x000fe20000010000 */
[-CC-:B------:R-:W-:Y:S01]  /*7dd0*/  FFMA.FTZ R65, R61, R79.reuse, -R76.reuse ;  /* 0x0000004f3d417223 */ /* 0x180fe2000001084c */
[-C--:B------:R-:W-:Y:S01]  /*7de0*/  FFMA.FTZ R18, R67, R79.reuse, -R77 ;  /* 0x0000004f43127223 */ /* 0x080fe2000001084d */
[----:B------:R-:W-:Y:S01]  /*7df0*/  FADD.FTZ R141, R146, R141 ;  /* 0x0000008d928d7221 */ /* 0x000fe20000010000 */
[----:B------:R-:W-:Y:S01]  /*7e00*/  FADD.FTZ R128, R128, R129 ;  /* 0x0000008180807221 */ /* 0x000fe20000010000 */
[C---:B------:R-:W-:Y:S01]  /*7e10*/  HMMA.16816.F32 R28, R4.reuse, R12, R28 ;  /* 0x0000000c041c723c */ /* 0x040fe2000000181c */
[-C--:B------:R-:W-:Y:S01]  /*7e20*/  FFMA.FTZ R61, R60, R79.reuse, -R76 ;  /* 0x0000004f3c3d7223 */ /* 0x080fe2000001084c */
[----:B------:R-:W-:Y:S01]  /*7e30*/  FADD.FTZ R144, R144, R141 ;  /* 0x0000008d90907221 */ /* 0x000fe20000010000 */
[----:B------:R-:W-:Y:S01]  /*7e40*/  FADD.FTZ R128, R135, R128 ;  /* 0x0000008087807221 */ /* 0x000fe20000010000 */
[-C--:B------:R-:W-:Y:S01]  /*7e50*/  FFMA.FTZ R63, R62, R79.reuse, -R77 ;  /* 0x0000004f3e3f7223 */ /* 0x080fe2000001084d */
[----:B------:R-:W-:Y:S01]  /*7e60*/  MUFU.EX2 R18, R18 ;  /* 0x0000001200127308 */ /* 0x000fe20000000800 */
[----:B------:R-:W-:Y:S01]  /*7e70*/  FADD.FTZ R144, R143, R144 ;  /* 0x000000908f907221 */ /* 0x000fe20000010000 */
[----:B------:R-:W-:Y:S01]  /*7e80*/  FADD.FTZ R139, R139, R128 ;  /* 0x000000808b8b7221 */ /* 0x000fe20000010000 */
[C---:B------:R-:W-:Y:S01]  /*7e90*/  HMMA.16816.F32 R24, R4.reuse, R14, R24 ;  /* 0x0000000e0418723c */ /* 0x040fe20000001818 */
[----:B------:R-:W1:Y:S01]  /*7ea0*/  LDSM.16.MT88.4 R12, [R72+0x8400] ;  /* 0x00840000480c783b */ /* 0x000e620000004200 */
[----:B------:R-:W-:Y:S01]  /*7eb0*/  FADD.FTZ R149, R149, R144 ;  /* 0x0000009095957221 */ /* 0x000fe20000010000 */
[----:B------:R-:W-:Y:S01]  /*7ec0*/  FADD.FTZ R138, R138, R139 ;  /* 0x0000008b8a8a7221 */ /* 0x000fe20000010000 */
[----:B------:R-:W3:Y:S01]  /*7ed0*/  MUFU.EX2 R17, R17 ;  /* 0x0000001100117308 */ /* 0x000ee20000000800 */
[-C--:B------:R-:W-:Y:S01]  /*7ee0*/  FFMA.FTZ R67, R52, R79.reuse, -R76 ;  /* 0x0000004f34437223 */ /* 0x080fe2000001084c */
[----:B------:R-:W-:Y:S01]  /*7ef0*/  FADD.FTZ R156, R156, R149 ;  /* 0x000000959c9c7221 */ /* 0x000fe20000010000 */
[----:B------:R-:W-:Y:S01]  /*7f00*/  FADD.FTZ R137, R137, R138 ;  /* 0x0000008a89897221 */ /* 0x000fe20000010000 */
[----:B------:R-:W-:Y:S01]  /*7f10*/  MUFU.EX2 R16, R16 ;  /* 0x0000001000107308 */ /* 0x000fe20000000800 */
[-C--:B------:R-:W-:Y:S01]  /*7f20*/  FFMA.FTZ R62, R59, R79.reuse, -R77 ;  /* 0x0000004f3b3e7223 */ /* 0x080fe2000001084d */
[----:B------:R-:W-:Y:S01]  /*7f30*/  FADD.FTZ R155, R155, R156 ;  /* 0x0000009c9b9b7221 */ /* 0x000fe20000010000 */
[----:B------:R-:W-:Y:S01]  /*7f40*/  FADD.FTZ R137, R142, R137 ;  /* 0x000000898e897221 */ /* 0x000fe20000010000 */
[C---:B--2---:R-:W-:Y:S01]  /*7f50*/  HMMA.16816.F32 R40, R4.reuse, R8, R40 ;  /* 0x000000080428723c */ /* 0x044fe20000001828 */
[----:B------:R-:W2:Y:S01]  /*7f60*/  MUFU.EX2 R19, R19 ;  /* 0x0000001300137308 */ /* 0x000ea20000000800 */
[----:B------:R-:W-:Y:S01]  /*7f70*/  FADD.FTZ R154, R154, R155 ;  /* 0x0000009b9a9a7221 */ /* 0x000fe20000010000 */
[----:B------:R-:W-:Y:S01]  /*7f80*/  FADD.FTZ R140, R140, R137 ;  /* 0x000000898c8c7221 */ /* 0x000fe20000010000 */
[----:B------:R-:W-:Y:S01]  /*7f90*/  FFMA.FTZ R59, R58, R79, -R77 ;  /* 0x0000004f3a3b7223 */ /* 0x000fe2000001084d */
[----:B------:R4:W-:Y:S01]  /*7fa0*/  MUFU.EX2 R60, R65 ;  /* 0x00000041003c7308 */ /* 0x0009e20000000800 */
[----:B------:R-:W-:Y:S01]  /*7fb0*/  FADD.FTZ R171, R171, R154 ;  /* 0x0000009aabab7221 */ /* 0x000fe20000010000 */
[----:B------:R-:W-:Y:S01]  /*7fc0*/  FADD.FTZ R140, R147, R140 ;  /* 0x0000008c938c7221 */ /* 0x000fe20000010000 */
[----:B------:R-:W-:Y:S01]  /*7fd0*/  HMMA.16816.F32 R32, R4, R10, R32 ;  /* 0x0000000a0420723c */ /* 0x000fe20000001820 */
[----:B------:R-:W5:Y:S01]  /*7fe0*/  LDSM.16.MT88.4 R8, [R71+0x8400] ;  /* 0x008400004708783b */ /* 0x000f620000004200 */
[----:B------:R-:W-:Y:S01]  /*7ff0*/  FADD.FTZ R171, R180, R171 ;  /* 0x000000abb4ab7221 */ /* 0x000fe20000010000 */
[----:B------:R-:W-:Y:S01]  /*8000*/  FADD.FTZ R145, R145, R140 ;  /* 0x0000008c91917221 */ /* 0x000fe20000010000 */
[----:B------:R-:W1:Y:S01]  /*8010*/  MUFU.EX2 R61, R61 ;  /* 0x0000003d003d7308 */ /* 0x000e620000000800 */
[----:B---3--:R-:W-:Y:S01]  /*8020*/  F2FP.F16.F32.PACK_AB R5, R17, R18 ;  /* 0x000000121105723e */ /* 0x008fe200000000ff */
[----:B------:R-:W-:Y:S01]  /*8030*/  FADD.FTZ R178, R178, R171 ;  /* 0x000000abb2b27221 */ /* 0x000fe20000010000 */
[----:B------:R-:W-:Y:S01]  /*8040*/  FADD.FTZ R158, R158, R145 ;  /* 0x000000919e9e7221 */ /* 0x000fe20000010000 */
[----:B------:R-:W3:Y:S01]  /*8050*/  MUFU.EX2 R63, R63 ;  /* 0x0000003f003f7308 */ /* 0x000ee20000000800 */
[----:B--2---:R-:W-:Y:S01]  /*8060*/  F2FP.F16.F32.PACK_AB R4, R64, R19 ;  /* 0x000000134004723e */ /* 0x004fe200000000ff */
[----:B------:R-:W-:Y:S01]  /*8070*/  FADD.FTZ R178, R173, R178 ;  /* 0x000000b2adb27221 */ /* 0x000fe20000010000 */
[----:B------:R-:W-:Y:S01]  /*8080*/  FADD.FTZ R169, R169, R158 ;  /* 0x0000009ea9a97221 */ /* 0x000fe20000010000 */
[----:B----4-:R-:W-:Y:S01]  /*8090*/  FFMA.FTZ R65, R53, R79, -R76 ;  /* 0x0000004f35417223 */ /* 0x010fe2000001084c */
[----:B------:R2:W-:Y:S01]  /*80a0*/  MUFU.EX2 R58, R62 ;  /* 0x0000003e003a7308 */ /* 0x0005e20000000800 */
[----:B------:R-:W-:Y:S01]  /*80b0*/  FADD.FTZ R165, R165, R178 ;  /* 0x000000b2a5a57221 */ /* 0x000fe20000010000 */
[----:B------:R-:W-:Y:S01]  /*80c0*/  FADD.FTZ R169, R172, R169 ;  /* 0x000000a9aca97221 */ /* 0x000fe20000010000 */
[----:B------:R-:W-:Y:S01]  /*80d0*/  LDSM.16.MT88.4 R140, [R72+0x8c00] ;  /* 0x008c0000488c783b */ /* 0x000fe20000004200 */
[----:B------:R4:W-:Y:S01]  /*80e0*/  MUFU.EX2 R52, R65 ;  /* 0x0000004100347308 */ /* 0x0009e20000000800 */
[----:B------:R-:W-:Y:S01]  /*80f0*/  FADD.FTZ R168, R168, R165 ;  /* 0x000000a5a8a87221 */ /* 0x000fe20000010000 */
[----:B------:R-:W-:Y:S01]  /*8100*/  FADD.FTZ R170, R170, R169 ;  /* 0x000000a9aaaa7221 */ /* 0x000fe20000010000 */
[----:B-1----:R-:W-:Y:S01]  /*8110*/  F2FP.F16.F32.PACK_AB R6, R61, R60 ;  /* 0x0000003c3d06723e */ /* 0x002fe200000000ff */
[----:B------:R-:W-:Y:S01]  /*8120*/  MUFU.EX2 R59, R59 ;  /* 0x0000003b003b7308 */ /* 0x000fe20000000800 */
[----:B------:R-:W-:Y:S01]  /*8130*/  FADD.FTZ R161, R161, R168 ;  /* 0x000000a8a1a17221 */ /* 0x000fe20000010000 */
[----:B------:R-:W-:Y:S01]  /*8140*/  FADD.FTZ R175, R175, R170 ;  /* 0x000000aaafaf7221 */ /* 0x000fe20000010000 */
[----:B---3--:R-:W-:-:S02]  /*8150*/  F2FP.F16.F32.PACK_AB R7, R63, R16 ;  /* 0x000000103f07723e */ /* 0x008fc400000000ff */
[----:B------:R-:W-:Y:S01]  /*8160*/  FADD.FTZ R162, R162, R161 ;  /* 0x000000a1a2a27221 */ /* 0x000fe20000010000 */
[----:B------:R-:W-:Y:S01]  /*8170*/  FADD.FTZ R174, R174, R175 ;  /* 0x000000afaeae7221 */ /* 0x000fe20000010000 */
[----:B--2---:R-:W-:Y:S02]  /*8180*/  FFMA.FTZ R62, R56, R79, -R76 ;  /* 0x0000004f383e7223 */ /* 0x004fe4000001084c */
[----:B------:R-:W-:Y:S01]  /*8190*/  FADD.FTZ R157, R157, R162 ;  /* 0x000000a29d9d7221 */ /* 0x000fe20000010000 */
[----:B------:R-:W-:Y:S01]  /*81a0*/  FADD.FTZ R177, R177, R174 ;  /* 0x000000aeb1b17221 */ /* 0x000fe20000010000 */
[C---:B------:R-:W-:Y:S01]  /*81b0*/  HMMA.16816.F32 R28, R4.reuse, R12, R28 ;  /* 0x0000000c041c723c */ /* 0x040fe2000000181c */
[----:B------:R-:W-:Y:S01]  /*81c0*/  MUFU.EX2 R56, R57 ;  /* 0x0000003900387308 */ /* 0x000fe20000000800 */
[----:B------:R-:W-:Y:S01]  /*81d0*/  FADD.FTZ R160, R160, R157 ;  /* 0x0000009da0a07221 */ /* 0x000fe20000010000 */
[----:B------:R-:W-:Y:S02]  /*81e0*/  FADD.FTZ R166, R166, R177 ;  /* 0x000000b1a6a67221 */ /* 0x000fe40000010000 */
[----:B------:R-:W1:Y:S01]  /*81f0*/  MUFU.EX2 R53, R62 ;  /* 0x0000003e00357308 */ /* 0x000e620000000800 */
[----:B------:R-:W-:Y:S01]  /*8200*/  FADD.FTZ R151, R151, R160 ;  /* 0x000000a097977221 */ /* 0x000fe20000010000 */
[----:B------:R-:W-:Y:S01]  /*8210*/  FADD.FTZ R179, R179, R166 ;  /* 0x000000a6b3b37221 */ /* 0x000fe20000010000 */
[C---:B------:R-:W-:Y:S01]  /*8220*/  HMMA.16816.F32 R24, R4.reuse, R14, R24 ;  /* 0x0000000e0418723c */ /* 0x040fe20000001818 */
[----:B------:R-:W2:Y:S01]  /*8230*/  LDSM.16.MT88.4 R12, [R72+0x8800] ;  /* 0x00880000480c783b */ /* 0x000ea20000004200 */
[----:B----4-:R-:W-:Y:S01]  /*8240*/  FADD.FTZ R65, R152, R151 ;  /* 0x0000009798417221 */ /* 0x010fe20000010000 */
[----:B------:R-:W-:Y:S01]  /*8250*/  FADD.FTZ R66, R164, R179 ;  /* 0x000000b3a4427221 */ /* 0x000fe20000010000 */
[----:B------:R-:W3:Y:S02]  /*8260*/  MUFU.EX2 R57, R67 ;  /* 0x0000004300397308 */ /* 0x000ee40000000800 */
[----:B------:R-:W-:Y:S01]  /*8270*/  FADD.FTZ R124, R124, R65 ;  /* 0x000000417c7c7221 */ /* 0x000fe20000010000 */
[----:B------:R-:W-:Y:S01]  /*8280*/  FADD.FTZ R66, R163, R66 ;  /* 0x00000042a3427221 */ /* 0x000fe20000010000 */
[----:B-----5:R-:W-:Y:S02]  /*8290*/  HMMA.16816.F32 R40, R4, R8, R40 ;  /* 0x000000080428723c */ /* 0x020fe40000001828 */
[----:B------:R-:W-:Y:S01]  /*82a0*/  FADD.FTZ R39, R39, R124 ;  /* 0x0000007c27277221 */ /* 0x000fe20000010000 */
[----:B------:R-:W-:Y:S01]  /*82b0*/  FADD.FTZ R9, R159, R66 ;  /* 0x000000429f097221 */ /* 0x000fe20000010000 */
[----:B-1----:R-:W-:-:S02]  /*82c0*/  F2FP.F16.F32.PACK_AB R8, R53, R56 ;  /* 0x000000383508723e */ /* 0x002fc400000000ff */
[----:B------:R-:W-:Y:S01]  /*82d0*/  FADD.FTZ R38, R38, R39 ;  /* 0x0000002726267221 */ /* 0x000fe20000010000 */
[----:B------:R-:W-:Y:S01]  /*82e0*/  FADD.FTZ R9, R176, R9 ;  /* 0x00000009b0097221 */ /* 0x000fe20000010000 */
[----:B------:R-:W-:Y:S01]  /*82f0*/  HMMA.16816.F32 R32, R4, R10, R32 ;  /* 0x0000000a0420723c */ /* 0x000fe20000001820 */
[----:B------:R-:W1:Y:S01]  /*8300*/  LDSM.16.MT88.4 R4, [R71+0x8800] ;  /* 0x008800004704783b */ /* 0x000e620000004200 */
[----:B------:R-:W-:Y:S01]  /*8310*/  FADD.FTZ R38, R121, R38 ;  /* 0x0000002679267221 */ /* 0x000fe20000010000 */
[----:B------:R-:W-:Y:S01]  /*8320*/  FADD.FTZ R134, R134, R9 ;  /* 0x0000000986867221 */ /* 0x000fe20000010000 */
[----:B------:R-:W-:Y:S02]  /*8330*/  F2FP.F16.F32.PACK_AB R9, R59, R58 ;  /* 0x0000003a3b09723e */ /* 0x000fe400000000ff */
[----:B------:R-:W-:Y:S01]  /*8340*/  FADD.FTZ R39, R105, R38 ;  /* 0x0000002669277221 */ /* 0x000fe20000010000 */
[----:B------:R-:W-:Y:S01]  /*8350*/  FADD.FTZ R37, R37, R134 ;  /* 0x0000008625257221 */ /* 0x000fe20000010000 */
[----:B---3--:R-:W-:Y:S01]  /*8360*/  F2FP.F16.F32.PACK_AB R10, R57, R52 ;  /* 0x00000034390a723e */ /* 0x008fe200000000ff */
[----:B------:R-:W3:Y:S01]  /*8370*/  LDSM.16.MT88.4 R132, [R71+0x8c00] ;  /* 0x008c00004784783b */ /* 0x000ee20000004200 */
[----:B------:R-:W-:Y:S01]  /*8380*/  FADD.FTZ R39, R104, R39 ;  /* 0x0000002768277221 */ /* 0x000fe20000010000 */
[----:B------:R-:W-:Y:S01]  /*8390*/  FADD.FTZ R36, R36, R37 ;  /* 0x0000002524247221 */ /* 0x000fe20000010000 */
[----:B------:R-:W-:Y:S01]  /*83a0*/  F2FP.F16.F32.PACK_AB R11, R54, R55 ;  /* 0x00000037360b723e */ /* 0x000fe200000000ff */
[-C--:B------:R-:W-:Y:S01]  /*83b0*/  FFMA.FTZ R37, R49, R79.reuse, -R76 ;  /* 0x0000004f31257223 */ /* 0x080fe2000001084c */
[----:B------:R-:W-:Y:S01]  /*83c0*/  FADD.FTZ R102, R102, R39 ;  /* 0x0000002766667221 */ /* 0x000fe20000010000 */
[----:B------:R-:W-:Y:S01]  /*83d0*/  FADD.FTZ R36, R123, R36 ;  /* 0x000000247b247221 */ /* 0x000fe20000010000 */
[-CC-:B------:R-:W-:Y:S01]  /*83e0*/  FFMA.FTZ R39, R44, R79.reuse, -R77.reuse ;  /* 0x0000004f2c277223 */ /* 0x180fe2000001084d */
[-C--:B------:R-:W-:Y:S01]  /*83f0*/  FFMA.FTZ R76, R22, R79.reuse, -R76 ;  /* 0x0000004f164c7223 */ /* 0x080fe2000001084c */
[----:B------:R-:W-:Y:S01]  /*8400*/  FADD.FTZ R97, R97, R102 ;  /* 0x0000006661617221 */ /* 0x000fe20000010000 */
[----:B------:R-:W-:Y:S01]  /*8410*/  FADD.FTZ R117, R117, R36 ;  /* 0x0000002475757221 */ /* 0x000fe20000010000 */
[-C--:B------:R-:W-:Y:S01]  /*8420*/  FFMA.FTZ R36, R46, R79.reuse, -R77 ;  /* 0x0000004f2e247223 */ /* 0x080fe2000001084d */
[----:B------:R-:W-:Y:S01]  /*8430*/  MUFU.EX2 R37, R37 ;  /* 0x0000002500257308 */ /* 0x000fe20000000800 */
[----:B------:R-:W-:Y:S01]  /*8440*/  FADD.FTZ R78, R78, R97 ;  /* 0x000000614e4e7221 */ /* 0x000fe20000010000 */
[----:B------:R-:W-:Y:S01]  /*8450*/  FADD.FTZ R112, R112, R117 ;  /* 0x0000007570707221 */ /* 0x000fe20000010000 */
[----:B--2---:R-:W-:Y:S01]  /*8460*/  HMMA.16816.F32 R28, R8, R12, R28 ;  /* 0x0000000c081c723c */ /* 0x004fe2000000181c */
[----:B------:R-:W-:-:S02]  /*8470*/  FFMA.FTZ R13, R47, R79, -R77 ;  /* 0x0000004f2f0d7223 */ /* 0x000fc4000001084d */
[----:B------:R-:W-:Y:S01]  /*8480*/  FADD.FTZ R111, R111, R112 ;  /* 0x000000706f6f7221 */ /* 0x000fe20000010000 */
[----:B------:R-:W-:Y:S01]  /*8490*/  FADD.FTZ R69, R69, R78 ;  /* 0x0000004e45457221 */ /* 0x000fe20000010000 */
[----:B------:R-:W-:Y:S01]  /*84a0*/  FFMA.FTZ R12, R51, R79, -R77 ;  /* 0x0000004f330c7223 */ /* 0x000fe2000001084d */
[----:B------:R-:W2:Y:S01]  /*84b0*/  MUFU.EX2 R22, R50 ;  /* 0x0000003200167308 */ /* 0x000ea20000000800 */
[----:B------:R-:W-:Y:S01]  /*84c0*/  FADD.FTZ R98, R98, R111 ;  /* 0x0000006f62627221 */ /* 0x000fe20000010000 */
[----:B------:R-:W-:Y:S01]  /*84d0*/  FADD.FTZ R68, R68, R69 ;  /* 0x0000004544447221 */ /* 0x000fe20000010000 */
[----:B------:R-:W-:Y:S01]  /*84e0*/  HMMA.16816.F32 R24, R8, R14, R24 ;  /* 0x0000000e0818723c */ /* 0x000fe20000001818 */
[----:B------:R-:W-:Y:S01]  /*84f0*/  MUFU.EX2 R13, R13 ;  /* 0x0000000d000d7308 */ /* 0x000fe20000000800 */
[----:B------:R-:W-:Y:S01]  /*8500*/  FADD.FTZ R47, R87, R98 ;  /* 0x00000062572f7221 */ /* 0x000fe20000010000 */
[----:B------:R-:W-:Y:S02]  /*8510*/  FADD.FTZ R68, R75, R68 ;  /* 0x000000444b447221 */ /* 0x000fe40000010000 */
[----:B------:R-:W4:Y:S01]  /*8520*/  MUFU.EX2 R12, R12 ;  /* 0x0000000c000c7308 */ /* 0x000f220000000800 */
[----:B------:R-:W-:-:S02]  /*8530*/  FADD.FTZ R47, R88, R47 ;  /* 0x0000002f582f7221 */ /* 0x000fc40000010000 */
[C---:B-1----:R-:W-:Y:S01]  /*8540*/  HMMA.16816.F32 R40, R8.reuse, R4, R40 ;  /* 0x000000040828723c */ /* 0x042fe20000001828 */
[----:B------:R-:W-:Y:S01]  /*8550*/  MUFU.EX2 R36, R36 ;  /* 0x0000002400247308 */ /* 0x000fe20000000800 */
[----:B------:R-:W-:Y:S01]  /*8560*/  FADD.FTZ R82, R82, R47 ;  /* 0x0000002f52527221 */ /* 0x000fe20000010000 */
[----:B--2---:R-:W-:Y:S02]  /*8570*/  F2FP.F16.F32.PACK_AB R4, R22, R37 ;  /* 0x000000251604723e */ /* 0x004fe400000000ff */
[----:B------:R-:W-:Y:S01]  /*8580*/  MUFU.EX2 R14, R45 ;  /* 0x0000002d000e7308 */ /* 0x000fe20000000800 */
[----:B------:R-:W-:Y:S02]  /*8590*/  FADD.FTZ R73, R73, R82 ;  /* 0x0000005249497221 */ /* 0x000fe40000010000 */
[----:B------:R-:W-:Y:S01]  /*85a0*/  HMMA.16816.F32 R32, R8, R6, R32 ;  /* 0x000000060820723c */ /* 0x000fe20000001820 */
[----:B------:R-:W-:Y:S01]  /*85b0*/  FADD.FTZ R9, R19, R68 ;  /* 0x0000004413097221 */ /* 0x000fe20000010000 */
[----:B------:R-:W-:Y:S01]  /*85c0*/  FADD.FTZ R18, R18, R73 ;  /* 0x0000004912127221 */ /* 0x000fe20000010000 */
[----:B------:R-:W1:Y:S01]  /*85d0*/  MUFU.EX2 R15, R76 ;  /* 0x0000004c000f7308 */ /* 0x000e620000000800 */
[----:B----4-:R-:W-:Y:S01]  /*85e0*/  F2FP.F16.F32.PACK_AB R5, R13, R12 ;  /* 0x0000000c0d05723e */ /* 0x010fe200000000ff */
[----:B------:R-:W-:Y:S01]  /*85f0*/  FADD.FTZ R9, R64, R9 ;  /* 0x0000000940097221 */ /* 0x000fe20000010000 */
[----:B------:R-:W-:Y:S01]  /*8600*/  FADD.FTZ R17, R17, R18 ;  /* 0x0000001211117221 */ /* 0x000fe20000010000 */
[----:B------:R-:W2:Y:S02]  /*8610*/  MUFU.EX2 R39, R39 ;  /* 0x0000002700277308 */ /* 0x000ea40000000800 */
[----:B------:R-:W-:Y:S01]  /*8620*/  FADD.FTZ R60, R60, R9 ;  /* 0x000000093c3c7221 */ /* 0x000fe20000010000 */
[----:B------:R-:W-:-:S03]  /*8630*/  FADD.FTZ R16, R16, R17 ;  /* 0x0000001110107221 */ /* 0x000fc60000010000 */
[----:B------:R-:W-:Y:S01]  /*8640*/  FADD.FTZ R61, R61, R60 ;  /* 0x0000003c3d3d7221 */ /* 0x000fe20000010000 */
[----:B------:R-:W-:-:S03]  /*8650*/  FADD.FTZ R63, R63, R16 ;  /* 0x000000103f3f7221 */ /* 0x000fc60000010000 */
[----:B------:R-:W-:Y:S01]  /*8660*/  FADD.FTZ R56, R56, R61 ;  /* 0x0000003d38387221 */ /* 0x000fe20000010000 */
[----:B------:R-:W-:Y:S01]  /*8670*/  FADD.FTZ R8, R58, R63 ;  /* 0x0000003f3a087221 */ /* 0x000fe20000010000 */
[----:B-1----:R-:W-:Y:S02]  /*8680*/  F2FP.F16.F32.PACK_AB R6, R15, R14 ;  /* 0x0000000e0f06723e */ /* 0x002fe400000000ff */
[----:B------:R-:W-:Y:S01]  /*8690*/  FADD.FTZ R53, R53, R56 ;  /* 0x0000003835357221 */ /* 0x000fe20000010000 */
[----:B------:R-:W-:Y:S01]  /*86a0*/  FADD.FTZ R8, R59, R8 ;  /* 0x000000083b087221 */ /* 0x000fe20000010000 */
[----:B--2---:R-:W-:-:S03]  /*86b0*/  F2FP.F16.F32.PACK_AB R7, R39, R36 ;  /* 0x000000242707723e */ /* 0x004fc600000000ff */
        /* <DEDUP_REMOVED lines=9> */
[----:B---3--:R-:W-:Y:S02]  /*8750*/  HMMA.16816.F32 R136, R4, R132, R40 ;  /* 0x000000840488723c */ /* 0x008fe40000001828 */
        /* <DEDUP_REMOVED lines=9> */
[----:B------:R2:W-:Y:S01]  /*87f0*/  STL [R1+0x4], R21 ;  /* 0x0000041501007387 */ /* 0x0005e20000100800 */
[----:B------:R-:W-:Y:S01]  /*8800*/  ISETP.NE.U32.AND P3, PT, R184, RZ, PT ;  /* 0x000000ffb800720c */ /* 0x000fe20003f65070 */
[----:B------:R-:W-:Y:S02]  /*8810*/  IMAD.MOV.U32 R151, RZ, RZ, R0 ;  /* 0x000000ffff977224 */ /* 0x000fe400078e0000 */
[----:B------:R-:W-:Y:S01]  /*8820*/  IMAD.MOV.U32 R149, RZ, RZ, R20 ;  /* 0x000000ffff957224 */ /* 0x000fe200078e0014 */
[----:B------:R-:W-:-:S13]  /*8830*/  ISETP.NE.AND.EX P3, PT, R185, RZ, PT, P3 ;  /* 0x000000ffb900720c */ /* 0x000fda0003f65330 */
.L_x_1260:
[----:B---3--:R3:W5:Y:S01]  /*8840*/  LDL R20, [R1+0x4] ;  /* 0x0000040001147983 */ /* 0x0087620000100800 */
[----:B------:R-:W-:Y:S04]  /*8850*/  DEPBAR.LE SB0, 0x0 ;  /* 0x000080000000791a */ /* 0x000fe80000000000 */
[----:B------:R-:W-:Y:S05]  /*8860*/  WARPSYNC.ALL ;  /* 0x0000000000007948 */ /* 0x000fea0003800000 */
[----:B------:R-:W-:Y:S01]  /*8870*/  BAR.SYNC.DEFER_BLOCKING 0x0 ;  /* 0x0000000000007b1d */ /* 0x000fe20000010000 */
[CC--:B------:R-:W-:Y:S01]  /*8880*/  ISETP.GE.AND P1, PT, R251.reuse, R248.reuse, PT ;  /* 0x000000f8fb00720c */ /* 0x0c0fe20003f26270 */
[----:B-1----:R-:W-:Y:S01]  /*8890*/  @!P3 IMAD.MOV.U32 R5, RZ, RZ, RZ ;  /* 0x000000ffff05b224 */ /* 0x002fe200078e00ff */
[----:B------:R-:W-:Y:S01]  /*88a0*/  ISETP.GE.AND P2, PT, R251, R248, PT ;  /* 0x000000f8fb00720c */ /* 0x000fe20003f46270 */
[----:B------:R-:W-:Y:S02]  /*88b0*/  IMAD.MOV.U32 R4, RZ, RZ, R244 ;  /* 0x000000ffff047224 */ /* 0x000fe400078e00f4 */
[----:B------:R-:W-:Y:S01]  /*88c0*/  IMAD.MOV.U32 R0, RZ, RZ, R245 ;  /* 0x000000ffff007224 */ /* 0x000fe200078e00f5 */
[----:B------:R-:W-:Y:S01]  /*88d0*/  @!P3 IADD3 R5, P0, PT, RZ, -R5, RZ ;  /* 0x80000005ff05b210 */ /* 0x000fe20007f1e0ff */
[----:B------:R-:W4:Y:S01]  /*88e0*/  @!P3 LD.E R6, desc[UR4][R2.64+0x40] ;  /* 0x000040040206b980 */ /* 0x000f22000c101900 */
[----:B------:R-:W-:Y:S01]  /*88f0*/  BSSY.RECONVERGENT B0, `(.L_x_1254) ;  /* 0x0000047000007945 */ /* 0x000fe20003800200 */
[----:B----4-:R-:W-:Y:S04]  /*8900*/  @!P3 IMAD.SHL.U32 R6, R6, 0x100, RZ ;  /* 0x000001000606b824 */ /* 0x010fe800078e00ff */
[----:B------:R-:W-:Y:S05]  /*8910*/  @!P3 IMAD.X R6, RZ, RZ, ~R6, P0 ;  /* 0x000000ffff06b224 */ /* 0x000fea00000e0e06 */
[----:B------:R-:W-:Y:S04]  /*8920*/  @!P3 SHF.R.S64 R5, R5, 0x1f, R6 ;  /* 0x0000001f0505b819 */ /* 0x000fe80000001006 */
[----:B------:R-:W-:Y:S01]  /*8930*/  @!P3 IADD3 R244, P0, PT, R244, R5, RZ ;  /* 0x00000005f4f4b210 */ /* 0x000fe20007f1e0ff */
[----:B------:R-:W-:Y:S03]  /*8940*/  IMAD.SHL.U32 R5, R238, 0x40, RZ ;  /* 0x00000040ee057824 */ /* 0x000fe600078e00ff */
[----:B------:R-:W-:Y:S01]  /*8950*/  @!P3 LEA.HI.X.SX32 R245, R6, R245, 0x1, P0 ;  /* 0x000000f506f5b211 */ /* 0x000fe200000f0eff */
[----:B---3--:R-:W-:Y:S08]  /*8960*/  @!P3 BRA `(.L_x_1255) ;  /* 0x0000000000fcb947 */ /* 0x008ff00003800000 */
[----:B-----5:R-:W-:Y:S01]  /*8970*/  VIADD R7, R20, 0xffffff00 ;  /* 0xffffff0014077836 */ /* 0x020fe20000000000 */
[----:B------:R-:W3:Y:S01]  /*8980*/  LD.E R8, desc[UR4][R2.64+0x170] ;  /* 0x0001700402087980 */ /* 0x000ee2000c101900 */
[----:B------:R-:W-:Y:S03]  /*8990*/  IABS R10, R20 ;  /* 0x00000014000a7213 */ /* 0x000fe60000000000 */
[----:B------:R-:W4:Y:S01]  /*89a0*/  LDL.64 R16, [R1+0x8] ;  /* 0x0000080001107983 */ /* 0x000f220000100a00 */
[-C--:B---3--:R-:W-:Y:S02]  /*89b0*/  IABS R11, R8.reuse ;  /* 0x00000008000b7213 */ /* 0x088fe40000000000 */
        /* <DEDUP_REMOVED lines=12> */
[----:B------:R-:W3:Y:S04]  /*8a80*/  LD.E.64 R14, desc[UR4][R2.64+0x28] ;  /* 0x00002804020e7980 */ /* 0x000ee8000c101b00 */
        /* <DEDUP_REMOVED lines=23> */
[CC--:B----4-:R-:W-:Y:S01]  /*8c00*/  LEA R10, P4, R7.reuse, R16.reuse, 0x2 ;  /* 0x00000010070a7211 */ /* 0x0d0fe200078810ff */
[----:B------:R-:W4:Y:S01]  /*8c10*/  LD.E.64 R12, desc[UR4][R2.64+0x40] ;  /* 0x00004004020c7980 */ /* 0x000f22000c101b00 */
[C---:B------:R-:W-:Y:S02]  /*8c20*/  LEA R18, P0, R6.reuse, R16, 0x2 ;  /* 0x0000001006127211 */ /* 0x040fe400078010ff */
[-C--:B------:R-:W-:Y:S01]  /*8c30*/  LEA.HI.X.SX32 R11, R7, R17.reuse, 0x2, P4 ;  /* 0x00000011070b7211 */ /* 0x080fe200020f16ff */
[C---:B------:R-:W-:Y:S01]  /*8c40*/  IMAD.IADD R7, R6.reuse, 0x1, -R7 ;  /* 0x0000000106077824 */ /* 0x040fe200078e0a07 */
[----:B------:R-:W-:Y:S03]  /*8c50*/  LEA.HI.X.SX32 R19, R6, R17, 0x2, P0 ;  /* 0x0000001106137211 */ /* 0x000fe600000f16ff */
[----:B------:R-:W-:Y:S01]  /*8c60*/  IMAD R8, R8, R7, -0x100 ;  /* 0xffffff0008087424 */ /* 0x000fe200078e0207 */
[----:B------:R-:W2:Y:S04]  /*8c70*/  LD.E R10, desc[UR4][R10.64] ;  /* 0x000000040a0a7980 */ /* 0x000ea8000c101900 */
[----:B------:R-:W2:Y:S01]  /*8c80*/  LD.E R9, desc[UR4][R18.64] ;  /* 0x0000000412097980 */ /* 0x000ea2000c101900 */
[----:B------:R-:W-:Y:S01]  /*8c90*/  SHF.R.S32.HI R7, RZ, 0x1f, R8 ;  /* 0x0000001fff077819 */ /* 0x000fe20000011408 */
[-C--:B----4-:R-:W-:Y:S02]  /*8ca0*/  IMAD R6, R13, R8.reuse, RZ ;  /* 0x000000080d067224 */ /* 0x090fe400078e02ff */
[C---:B------:R-:W-:Y:S04]  /*8cb0*/  IMAD.WIDE.U32 R16, R12.reuse, R8, RZ ;  /* 0x000000080c107225 */ /* 0x040fe800078e00ff */
        /* <DEDUP_REMOVED lines=10> */
.L_x_1255:
[----:B------:R-:W-:Y:S05]  /*8d60*/  BSYNC.RECONVERGENT B0 ;  /* 0x0000000000007941 */ /* 0x000fea0003800200 */
.L_x_1254:
        /* <DEDUP_REMOVED lines=31> */
[C---:B------:R-:W-:Y:S01]  /*8f60*/  @!P1 IMAD.WIDE.U32 R14, R238.reuse, 0x140, R14 ;  /* 0x00000140ee0e9825 */ /* 0x040fe200078e000e */
[----:B-1----:R-:W-:Y:S02]  /*8f70*/  ULEA UR6, UR6, UR7, 0x18 ;  /* 0x0000000706067291 */ /* 0x002fe4000f8ec0ff */
[----:B------:R-:W-:Y:S01]  /*8f80*/  IADD3 R247, PT, PT, R247, -0x1, RZ ;  /* 0xfffffffff7f77810 */ /* 0x000fe20007ffe0ff */
        /* <DEDUP_REMOVED lines=10> */
[----:B------:R-:W-:Y:S07]  /*9030*/  ISETP.GT.AND P4, PT, R247, R240, PT ;  /* 0x000000f0f700720c */ /* 0x000fee0003f84270 */
        /* <DEDUP_REMOVED lines=25> */
[----:B------:R-:W4:Y:S04]  /*91d0*/  LD.E R243, desc[UR4][R2.64+0x18c] ;  /* 0x00018c0402f37980 */ /* 0x000f28000c101900 */
[----:B------:R-:W0:Y:S01]  /*91e0*/  LDGDEPBAR ;  /* 0x00000000000079af */ /* 0x000e220000000000 */
[----:B------:R-:W2:Y:S02]  /*91f0*/  S2R R228, SR_TID.X ;  /* 0x0000000000e47919 */ /* 0x000ea40000002100 */
[C---:B--2---:R-:W-:Y:S02]  /*9200*/  SHF.L.U32 R233, R228.reuse, 0x5, RZ ;  /* 0x00000005e4e97819 */ /* 0x044fe400000006ff */
[C---:B------:R-:W-:Y:S02]  /*9210*/  LOP3.LUT R0, R228.reuse, 0x8, RZ, 0xc0, !PT ;  /* 0x00000008e4007812 */ /* 0x040fe400078ec0ff */
[----:B------:R-:W-:Y:S02]  /*9220*/  LOP3.LUT P0, RZ, R228, 0x4, RZ, 0xc0, !PT ;  /* 0x00000004e4ff7812 */ /* 0x000fe4000780c0ff */
[--C-:B------:R-:W-:Y:S02]  /*9230*/  LOP3.LUT R153, R0, 0xc0, R233.reuse, 0xf8, !PT ;  /* 0x000000c000997812 */ /* 0x100fe400078ef8e9 */
[----:B------:R-:W-:Y:S02]  /*9240*/  SEL R212, R212, 0xffffffe0, !P0 ;  /* 0xffffffe0d4d47807 */ /* 0x000fe40004000000 */
[----:B------:R-:W-:Y:S02]  /*9250*/  SHF.L.U32 R148, R228, 0x2, RZ ;  /* 0x00000002e4947819 */ /* 0x000fe400000006ff */
[-C--:B------:R-:W-:Y:S02]  /*9260*/  IADD3 R220, PT, PT, R229, R212.reuse, RZ ;  /* 0x000000d4e5dc7210 */ /* 0x080fe40007ffe0ff */
[----:B------:R-:W-:Y:S02]  /*9270*/  LOP3.LUT R232, R148, 0x18, RZ, 0xc0, !PT ;  /* 0x0000001894e87812 */ /* 0x000fe400078ec0ff */
[----:B------:R-:W-:Y:S02]  /*9280*/  SHF.L.U32 R230, R228, 0x4, RZ ;  /* 0x00000004e4e67819 */ /* 0x000fe400000006ff */
[----:B------:R-:W-:Y:S02]  /*9290*/  LDSM.16.M88.4 R220, [R220] ;  /* 0x00000000dcdc783b */ /* 0x000fe40000000200 */
[----:B------:R-:W-:Y:S04]  /*92a0*/  LOP3.LUT R0, R230, 0x100, RZ, 0xc0, !PT ;  /* 0x00000100e6007812 */ /* 0x000fe800078ec0ff */
[----:B------:R-:W-:Y:S04]  /*92b0*/  LOP3.LUT R0, R0, 0x20, R233, 0xf8, !PT ;  /* 0x0000002000007812 */ /* 0x000fe800078ef8e9 */
[----:B------:R-:W-:Y:S02]  /*92c0*/  LOP3.LUT R0, R0, R153, R232, 0xf6, !PT ;  /* 0x0000009900007212 */ /* 0x000fe400078ef6e8 */
[----:B------:R-:W-:Y:S02]  /*92d0*/  LDSM.16.M88.4 R152, [R229] ;  /* 0x00000000e598783b */ /* 0x000fe40000000200 */
[----:B------:R-:W-:Y:S04]  /*92e0*/  LEA R234, R0, R231, 0x1 ;  /* 0x000000e700ea7211 */ /* 0x000fe800078e08ff */
[----:B------:R-:W-:Y:S02]  /*92f0*/  IADD3 R0, PT, PT, R234, R212, RZ ;  /* 0x000000d4ea007210 */ /* 0x000fe40007ffe0ff */
[----:B------:R-:W1:Y:S08]  /*9300*/  LDSM.16.M88.4 R156, [R234+0x1000] ;  /* 0x00100000ea9c783b */ /* 0x000e700000000200 */
[----:B------:R-:W3:Y:S08]  /*9310*/  LDSM.16.M88.4 R160, [R234+0x1400] ;  /* 0x00140000eaa0783b */ /* 0x000ef00000000200 */
[----:B------:R-:W2:Y:S08]  /*9320*/  LDSM.16.M88.4 R164, [R234+0x1800] ;  /* 0x00180000eaa4783b */ /* 0x000eb00000000200 */
[----:B------:R-:W2:Y:S08]  /*9330*/  LDSM.16.M88.4 R168, [R234+0x1c00] ;  /* 0x001c0000eaa8783b */ /* 0x000eb00000000200 */
[----:B------:R-:W2:Y:S08]  /*9340*/  LDSM.16.M88.4 R172, [R234+0x2000] ;  /* 0x00200000eaac783b */ /* 0x000eb00000000200 */
[----:B------:R-:W2:Y:S01]  /*9350*/  LDSM.16.M88.4 R176, [R234+0x2400] ;  /* 0x00240000eab0783b */ /* 0x000ea20000000200 */
[C---:B-1----:R-:W-:Y:S07]  /*9360*/  HMMA.16816.F32 R4, R152.reuse, R156, RZ ;  /* 0x0000009c9804723c */ /* 0x042fee00000018ff */
[----:B------:R-:W1:Y:S01]  /*9370*/  LDSM.16.M88.4 R180, [R234+0x2800] ;  /* 0x00280000eab4783b */ /* 0x000e620000000200 */
[C---:B------:R-:W-:Y:S07]  /*9380*/  HMMA.16816.F32 R8, R152.reuse, R158, RZ ;  /* 0x0000009e9808723c */ /* 0x040fee00000018ff */
[----:B------:R-:W1:Y:S01]  /*9390*/  LDSM.16.M88.4 R184, [R234+0x2c00] ;  /* 0x002c0000eab8783b */ /* 0x000e620000000200 */
[C---:B---3--:R-:W-:Y:S07]  /*93a0*/  HMMA.16816.F32 R12, R152.reuse, R160, RZ ;  /* 0x000000a0980c723c */ /* 0x048fee00000018ff */
[----:B------:R-:W3:Y:S01]  /*93b0*/  LDSM.16.M88.4 R188, [R234+0x3000] ;  /* 0x00300000eabc783b */ /* 0x000ee20000000200 */
[C---:B------:R-:W-:Y:S07]  /*93c0*/  HMMA.16816.F32 R16, R152.reuse, R162, RZ ;  /* 0x000000a29810723c */ /* 0x040fee00000018ff */
[----:B------:R-:W3:Y:S08]  /*93d0*/  LDSM.16.M88.4 R192, [R234+0x3400] ;  /* 0x00340000eac0783b */ /* 0x000ef00000000200 */
[----:B------:R-:W3:Y:S08]  /*93e0*/  LDSM.16.M88.4 R196, [R234+0x3800] ;  /* 0x00380000eac4783b */ /* 0x000ef00000000200 */
[----:B------:R-:W3:Y:S08]  /*93f0*/  LDSM.16.M88.4 R200, [R234+0x3c00] ;  /* 0x003c0000eac8783b */ /* 0x000ef00000000200 */
[----:B------:R-:W3:Y:S08]  /*9400*/  LDSM.16.M88.4 R204, [R234+0x4000] ;  /* 0x00400000eacc783b */ /* 0x000ef00000000200 */
[----:B------:R-:W3:Y:S08]  /*9410*/  LDSM.16.M88.4 R208, [R234+0x4400] ;  /* 0x00440000ead0783b */ /* 0x000ef00000000200 */
[----:B------:R-:W4:Y:S08]  /*9420*/  LDSM.16.M88.4 R212, [R234+0x4800] ;  /* 0x00480000ead4783b */ /* 0x000f300000000200 */
[----:B------:R2:W4:Y:S08]  /*9430*/  LDSM.16.M88.4 R216, [R234+0x4c00] ;  /* 0x004c0000ead8783b */ /* 0x0005300000000200 */
[----:B------:R-:W4:Y:S01]  /*9440*/  LDSM.16.M88.4 R224, [R0+0x1000] ;  /* 0x0010000000e0783b */ /* 0x000f220000000200 */
[----:B--2--5:R-:W-:Y:S02]  /*9450*/  MOV R234, R20 ;  /* 0x0000001400ea7202 */ /* 0x024fe40000000f00 */
[C---:B------:R-:W-:Y:S02]  /*9460*/  HMMA.16816.F32 R20, R152.reuse, R164, RZ ;  /* 0x000000a49814723c */ /* 0x040fe400000018ff */
[----:B------:R-:W-:Y:S06]  /*9470*/  MOV R156, R234 ;  /* 0x000000ea009c7202 */ /* 0x000fec0000000f00 */
        /* <DEDUP_REMOVED lines=24> */
[C---:B------:R-:W-:Y:S08]  /*9600*/  HMMA.16816.F32 R120, R152.reuse, R214, RZ ;  /* 0x000000d69878723c */ /* 0x040ff000000018ff */
[C---:B------:R-:W-:Y:S08]  /*9610*/  HMMA.16816.F32 R124, R152.reuse, R216, RZ ;  /* 0x000000d8987c723c */ /* 0x040ff000000018ff */
[----:B------:R-:W-:Y:S01]  /*9620*/  HMMA.16816.F32 R128, R152, R218, RZ ;  /* 0x000000da9880723c */ /* 0x000fe200000018ff */
[----:B------:R-:W1:Y:S07]  /*9630*/  LDSM.16.M88.4 R152, [R0+0x1400] ;  /* 0x001400000098783b */ /* 0x000e6e0000000200 */
[C---:B------:R-:W-:Y:S08]  /*9640*/  HMMA.16816.F32 R4, R220.reuse, R224, R4 ;  /* 0x000000e0dc04723c */ /* 0x040ff00000001804 */
        /* <DEDUP_REMOVED lines=10> */
[----:B------:R-:W2:Y:S01]  /*96f0*/  MUFU.TANH R4, R157 ;  /* 0x0000009d00047308 */ /* 0x000ea20000002400 */
[C---:B-1----:R-:W-:Y:S09]  /*9700*/  HMMA.16816.F32 R12, R220.reuse, R152, R12 ;  /* 0x00000098dc0c723c */ /* 0x042ff2000000180c */
[----:B------:R-:W-:Y:S01]  /*9710*/  MUFU.TANH R8, R158 ;  /* 0x0000009e00087308 */ /* 0x000fe20000002400 */
[C---:B------:R-:W-:Y:S01]  /*9720*/  HMMA.16816.F32 R16, R220.reuse, R154, R16 ;  /* 0x0000009adc10723c */ /* 0x040fe20000001810 */
[----:B--2---:R1:W-:Y:S08]  /*9730*/  STL [R1+0x30], R4 ;  /* 0x0000300401007387 */ /* 0x0043f00000100800 */
[-C--:B------:R-:W-:Y:S01]  /*9740*/  FMUL.FTZ R12, R12, R243.reuse ;  /* 0x000000f30c0c7220 */ /* 0x080fe20000410000 */
[-C--:B------:R-:W-:Y:S01]  /*9750*/  FMUL.FTZ R154, R13, R243.reuse ;  /* 0x000000f30d9a7220 */ /* 0x080fe20000410000 */
[-C--:B------:R-:W-:Y:S01]  /*9760*/  FMUL.FTZ R14, R14, R243.reuse ;  /* 0x000000f30e0e7220 */ /* 0x080fe20000410000 */
[-C--:B------:R-:W-:Y:S02]  /*9770*/  FMUL.FTZ R15, R15, R243.reuse ;  /* 0x000000f30f0f7220 */ /* 0x080fe40000410000 */
[----:B------:R-:W-:Y:S05]  /*9780*/  MUFU.TANH R212, R154 ;  /* 0x0000009a00d47308 */ /* 0x000fea0000002400 */
[-C--:B------:R-:W-:Y:S01]  /*9790*/  FMUL.FTZ R13, R16, R243.reuse ;  /* 0x000000f3100d7220 */ /* 0x080fe20000410000 */
[-C--:B------:R-:W-:Y:S04]  /*97a0*/  FMUL.FTZ R19, R19, R243.reuse ;  /* 0x000000f313137220 */ /* 0x080fe80000410000 */
[----:B------:R-:W-:Y:S10]  /*97b0*/  MUFU.TANH R16, R13 ;  /* 0x0000000d00107308 */ /* 0x000ff40000002400 */
[----:B------:R2:W-:Y:S10]  /*97c0*/  MUFU.TANH R234, R14 ;  /* 0x0000000e00ea7308 */ /* 0x0005f40000002400 */
[----:B-1----:R-:W1:Y:S10]  /*97d0*/  MUFU.TANH R4, R162 ;  /* 0x000000a200047308 */ /* 0x002e740000002400 */
[----:B------:R-:W-:Y:S01]  /*97e0*/  MUFU.TANH R224, R15 ;  /* 0x0000000f00e07308 */ /* 0x000fe20000002400 */
[----:B--2---:R-:W-:Y:S09]  /*97f0*/  MOV R14, R156 ;  /* 0x0000009c000e7202 */ /* 0x004ff20000000f00 */
[----:B------:R-:W-:Y:S01]  /*9800*/  MUFU.TANH R19, R19 ;  /* 0x0000001300137308 */ /* 0x000fe20000002400 */
[----:B-1----:R1:W-:Y:S04]  /*9810*/  STL [R1+0x2c], R4 ;  /* 0x00002c0401007387 */ /* 0x0023e80000100800 */
[----:B------:R-:W-:Y:S05]  /*9820*/  STL [R1+0x24], R5 ;  /* 0x0000240501007387 */ /* 0x000fea0000100800 */
        /* <DEDUP_REMOVED lines=47> */
[----:B------:R-:W3:Y:S02]  /*9b20*/  LDSM.16.M88.4 R4, [R0+0x2800] ;  /* 0x002800000004783b */ /* 0x000ee40000000200 */
        /* <DEDUP_REMOVED lines=20> */
[C---:B---3--:R-:W-:Y:S03]  /*9c70*/  HMMA.16816.F32 R52, R220.reuse, R4, R52 ;  /* 0x00000004dc34723c */ /* 0x048fe60000001834 */
[-C--:B------:R-:W-:Y:S01]  /*9c80*/  FMUL.FTZ R44, R44, R243.reuse ;  /* 0x000000f32c2c7220 */ /* 0x080fe20000410000 */
[-C--:B------:R-:W-:Y:S01]  /*9c90*/  FMUL.FTZ R45, R45, R243.reuse ;  /* 0x000000f32d2d7220 */ /* 0x080fe20000410000 */
[-C--:B------:R-:W-:Y:S04]  /*9ca0*/  FMUL.FTZ R46, R46, R243.reuse ;  /* 0x000000f32e2e7220 */ /* 0x080fe80000410000 */
[----:B------:R-:W3:Y:S01]  /*9cb0*/  MUFU.TANH R156, R33 ;  /* 0x00000021009c7308 */ /* 0x000ee20000002400 */
[-C--:B------:R-:W-:Y:S01]  /*9cc0*/  FMUL.FTZ R47, R47, R243.reuse ;  /* 0x000000f32f2f7220 */ /* 0x080fe20000410000 */
[C---:B------:R-:W-:Y:S01]  /*9cd0*/  HMMA.16816.F32 R56, R220.reuse, R6, R56 ;  /* 0x00000006dc38723c */ /* 0x040fe20000001838 */
[----:B------:R-:W1:Y:S02]  /*9ce0*/  LDSM.16.M88.4 R4, [R0+0x3000] ;  /* 0x003000000004783b */ /* 0x000e640000000200 */
        /* <DEDUP_REMOVED lines=19> */
[----:B------:R3:W2:Y:S01]  /*9e20*/  MUFU.TANH R219, R12 ;  /* 0x0000000c00db7308 */ /* 0x0006a20000002400 */
[C---:B-1----:R-:W-:Y:S03]  /*9e30*/  HMMA.16816.F32 R68, R220.reuse, R4, R68 ;  /* 0x00000004dc44723c */ /* 0x042fe60000001844 */
[-C--:B------:R-:W-:Y:S01]  /*9e40*/  FMUL.FTZ R60, R60, R243.reuse ;  /* 0x000000f33c3c7220 */ /* 0x080fe20000410000 */
[-C--:B------:R-:W-:Y:S05]  /*9e50*/  FMUL.FTZ R61, R61, R243.reuse ;  /* 0x000000f33d3d7220 */ /* 0x080fea0000410000 */
[----:B------:R-:W1:Y:S01]  /*9e60*/  MUFU.TANH R162, R53 ;  /* 0x0000003500a27308 */ /* 0x000e620000002400 */
[-C--:B------:R-:W-:Y:S01]  /*9e70*/  FMUL.FTZ R62, R62, R243.reuse ;  /* 0x000000f33e3e7220 */ /* 0x080fe20000410000 */
[-C--:B------:R-:W-:Y:S01]  /*9e80*/  FMUL.FTZ R63, R63, R243.reuse ;  /* 0x000000f33f3f7220 */ /* 0x080fe20000410000 */
[C---:B------:R-:W-:Y:S01]  /*9e90*/  HMMA.16816.F32 R72, R220.reuse, R6, R72 ;  /* 0x00000006dc48723c */ /* 0x040fe20000001848 */
[----:B------:R-:W2:Y:S02]  /*9ea0*/  LDSM.16.M88.4 R4, [R0+0x3800] ;  /* 0x003800000004783b */ /* 0x000ea40000000200 */
        /* <DEDUP_REMOVED lines=20> */
[C---:B--2---:R-:W-:Y:S03]  /*9ff0*/  HMMA.16816.F32 R84, R220.reuse, R4, R84 ;  /* 0x00000004dc54723c */ /* 0x044fe60000001854 */
[-C--:B------:R-:W-:Y:S06]  /*a000*/  FMUL.FTZ R78, R78, R243.reuse ;  /* 0x000000f34e4e7220 */ /* 0x080fec0000410000 */
[----:B------:R-:W2:Y:S01]  /*a010*/  MUFU.TANH R215, R58 ;  /* 0x0000003a00d77308 */ /* 0x000ea20000002400 */
[-C--:B------:R-:W-:Y:S01]  /*a020*/  FMUL.FTZ R77, R77, R243.reuse ;  /* 0x000000f34d4d7220 */ /* 0x080fe20000410000 */
[-C--:B------:R-:W-:Y:S01]  /*a030*/  FMUL.FTZ R79, R79, R243.reuse ;  /* 0x000000f34f4f7220 */ /* 0x080fe20000410000 */
[-C--:B------:R-:W-:Y:S01]  /*a040*/  FMUL.FTZ R76, R76, R243.reuse ;  /* 0x000000f34c4c7220 */ /* 0x080fe20000410000 */
[C---:B------:R-:W-:Y:S01]  /*a050*/  HMMA.16816.F32 R88, R220.reuse, R6, R88 ;  /* 0x00000006dc58723c */ /* 0x040fe20000001858 */
[----:B------:R-:W4:Y:S02]  /*a060*/  LDSM.16.M88.4 R4, [R0+0x4000] ;  /* 0x004000000004783b */ /* 0x000f240000000200 */
[-C--:B------:R-:W-:Y:S03]  /*a070*/  FMUL.FTZ R13, R80, R243.reuse ;  /* 0x000000f3500d7220 */ /* 0x080fe60000410000 */
[----:B------:R-:W2:Y:S01]  /*a080*/  MUFU.TANH R179, R78 ;  /* 0x0000004e00b37308 */ /* 0x000ea20000002400 */
[-C--:B------:R-:W-:Y:S01]  /*a090*/  FMUL.FTZ R81, R81, R243.reuse ;  /* 0x000000f351517220 */ /* 0x080fe20000410000 */
[-C--:B------:R-:W-:Y:S01]  /*a0a0*/  FMUL.FTZ R82, R82, R243.reuse ;  /* 0x000000f352527220 */ /* 0x080fe20000410000 */
[-C--:B------:R-:W-:Y:S01]  /*a0b0*/  FMUL.FTZ R83, R83, R243.reuse ;  /* 0x000000f353537220 */ /* 0x080fe20000410000 */
[-C--:B------:R-:W-:Y:S06]  /*a0c0*/  FMUL.FTZ R85, R85, R243.reuse ;  /* 0x000000f355557220 */ /* 0x080fec0000410000 */
[----:B------:R2:W2:Y:S01]  /*a0d0*/  MUFU.TANH R171, R13 ;  /* 0x0000000d00ab7308 */ /* 0x0004a20000002400 */
[-C--:B-1----:R-:W-:Y:S02]  /*a0e0*/  FMUL.FTZ R12, R84, R243.reuse ;  /* 0x000000f3540c7220 */ /* 0x082fe40000410000 */
[-C--:B------:R-:W-:Y:S07]  /*a0f0*/  FMUL.FTZ R89, R89, R243.reuse ;  /* 0x000000f359597220 */ /* 0x080fee0000410000 */
[----:B------:R-:W1:Y:S01]  /*a100*/  MUFU.TANH R217, R59 ;  /* 0x0000003b00d97308 */ /* 0x000e620000002400 */
[-C--:B------:R-:W-:Y:S01]  /*a110*/  FMUL.FTZ R91, R91, R243.reuse ;  /* 0x000000f35b5b7220 */ /* 0x080fe20000410000 */
[-C--:B------:R-:W-:Y:S01]  /*a120*/  FMUL.FTZ R84, R88, R243.reuse ;  /* 0x000000f358547220 */ /* 0x080fe20000410000 */
[C---:B---3--:R-:W-:Y:S07]  /*a130*/  HMMA.16816.F32 R92, R220.reuse, R8, R92 ;  /* 0x00000008dc5c723c */ /* 0x048fee000000185c */
[----:B------:R-:W3:Y:S01]  /*a140*/  MUFU.TANH R213, R60 ;  /* 0x0000003c00d57308 */ /* 0x000ee20000002400 */
[-C--:B--2---:R-:W-:Y:S01]  /*a150*/  FMUL.FTZ R13, R86, R243.reuse ;  /* 0x000000f3560d7220 */ /* 0x084fe20000410000 */
[-C--:B------:R-:W-:Y:S01]  /*a160*/  FMUL.FTZ R86, R87, R243.reuse ;  /* 0x000000f357567220 */ /* 0x080fe20000410000 */
[C---:B------:R-:W-:Y:S01]  /*a170*/  HMMA.16816.F32 R96, R220.reuse, R10, R96 ;  /* 0x0000000adc60723c */ /* 0x040fe20000001860 */
[----:B------:R-:W2:Y:S06]  /*a180*/  LDSM.16.M88.4 R8, [R0+0x4400] ;  /* 0x004400000008783b */ /* 0x000eac0000000200 */
[----:B------:R-:W1:Y:S01]  /*a190*/  MUFU.TANH R209, R61 ;  /* 0x0000003d00d17308 */ /* 0x000e620000002400 */
[C---:B----4-:R-:W-:Y:S09]  /*a1a0*/  HMMA.16816.F32 R100, R220.reuse, R4, R100 ;  /* 0x00000004dc64723c */ /* 0x050ff20000001864 */
[----:B------:R-:W4:Y:S01]  /*a1b0*/  MUFU.TANH R211, R62 ;  /* 0x0000003e00d37308 */ /* 0x000f220000002400 */
[-C--:B------:R-:W-:Y:S01]  /*a1c0*/  FMUL.FTZ R78, R93, R243.reuse ;  /* 0x000000f35d4e7220 */ /* 0x080fe20000410000 */
[-C--:B------:R-:W-:Y:S01]  /*a1d0*/  FMUL.FTZ R80, R94, R243.reuse ;  /* 0x000000f35e507220 */ /* 0x080fe20000410000 */
[-C--:B------:R-:W-:Y:S01]  /*a1e0*/  FMUL.FTZ R93, R95, R243.reuse ;  /* 0x000000f35f5d7220 */ /* 0x080fe20000410000 */
[-C--:B------:R-:W-:Y:S01]  /*a1f0*/  FMUL.FTZ R92, R92, R243.reuse ;  /* 0x000000f35c5c7220 */ /* 0x080fe20000410000 */
[C---:B------:R-:W-:Y:S01]  /*a200*/  HMMA.16816.F32 R104, R220.reuse, R6, R104 ;  /* 0x00000006dc68723c */ /* 0x040fe20000001868 */
[----:B------:R-:W3:Y:S04]  /*a210*/  LDSM.16.M88.4 R4, [R0+0x4800] ;  /* 0x004800000004783b */ /* 0x000ee80000000200 */
[----:B------:R-:W1:Y:S01]  /*a220*/  MUFU.TANH R207, R63 ;  /* 0x0000003f00cf7308 */ /* 0x000e620000002400 */
[-C--:B------:R-:W-:Y:S09]  /*a230*/  FMUL.FTZ R87, R99, R243.reuse ;  /* 0x000000f363577220 */ /* 0x080ff20000410000 */
[----:B------:R-:W1:Y:S10]  /*a240*/  MUFU.TANH R205, R65 ;  /* 0x0000004100cd7308 */ /* 0x000e740000002400 */
[----:B------:R4:W1:Y:S01]  /*a250*/  MUFU.TANH R199, R66 ;  /* 0x0000004200c77308 */ /* 0x0008620000002400 */
[-C--:B------:R-:W-:Y:S01]  /*a260*/  FMUL.FTZ R72, R106, R243.reuse ;  /* 0x000000f36a487220 */ /* 0x080fe20000410000 */
[C---:B--2---:R-:W-:Y:S08]  /*a270*/  HMMA.16816.F32 R108, R220.reuse, R8, R108 ;  /* 0x00000008dc6c723c */ /* 0x044ff0000000186c */
[----:B------:R2:W1:Y:S01]  /*a280*/  MUFU.TANH R201, R67 ;  /* 0x0000004300c97308 */ /* 0x0004620000002400 */
[C---:B------:R-:W-:Y:S01]  /*a290*/  HMMA.16816.F32 R112, R220.reuse, R10, R112 ;  /* 0x0000000adc70723c */ /* 0x040fe20000001870 */
[----:B------:R-:W1:Y:S08]  /*a2a0*/  LDSM.16.M88.4 R8, [R0+0x4c00] ;  /* 0x004c00000008783b */ /* 0x000e700000000200 */
[----:B------:R2:W1:Y:S01]  /*a2b0*/  MUFU.TANH R197, R68 ;  /* 0x0000004400c57308 */ /* 0x0004620000002400 */
[----:B------:R-:W-:Y:S04]  /*a2c0*/  DEPBAR.LE SB0, 0x0 ;  /* 0x000080000000791a */ /* 0x000fe80000000000 */
[C---:B---3--:R-:W-:Y:S05]  /*a2d0*/  HMMA.16816.F32 R116, R220.reuse, R4, R116 ;  /* 0x00000004dc74723c */ /* 0x048fea0000001874 */
[----:B------:R3:W1:Y:S01]  /*a2e0*/  MUFU.TANH R193, R69 ;  /* 0x0000004500c17308 */ /* 0x0006620000002400 */
[----:B------:R-:W-:Y:S01]  /*a2f0*/  BAR.SYNC.DEFER_BLOCKING 0x0 ;  /* 0x0000000000007b1d */ /* 0x000fe20000010000 */
[-C--:B----4-:R-:W-:Y:S01]  /*a300*/  FMUL.FTZ R66, R108, R243.reuse ;  /* 0x000000f36c427220 */ /* 0x090fe20000410000 */
[-C--:B--2---:R-:W-:Y:S01]  /*a310*/  FMUL.FTZ R67, R109, R243.reuse ;  /* 0x000000f36d437220 */ /* 0x084fe20000410000 */
[C---:B------:R-:W-:Y:S06]  /*a320*/  HMMA.16816.F32 R120, R220.reuse, R6, R120 ;  /* 0x00000006dc78723c */ /* 0x040fec0000001878 */
[----:B------:R2:W4:Y:S01]  /*a330*/  MUFU.TANH R195, R70 ;  /* 0x0000004600c37308 */ /* 0x0005220000002400 */
[-C--:B------:R-:W-:Y:S01]  /*a340*/  FMUL.FTZ R65, R113, R243.reuse ;  /* 0x000000f371417220 */ /* 0x080fe20000410000 */
[-C--:B------:R-:W-:Y:S01]  /*a350*/  FMUL.FTZ R68, R112, R243.reuse ;  /* 0x000000f370447220 */ /* 0x080fe20000410000 */
[-C--:B------:R-:W-:Y:S01]  /*a360*/  FMUL.FTZ R64, R114, R243.reuse ;  /* 0x000000f372407220 */ /* 0x080fe20000410000 */
[-C--:B------:R-:W-:Y:S06]  /*a370*/  FMUL.FTZ R63, R115, R243.reuse ;  /* 0x000000f3733f7220 */ /* 0x080fec0000410000 */
[----:B------:R4:W4:Y:S01]  /*a380*/  MUFU.TANH R191, R71 ;  /* 0x0000004700bf7308 */ /* 0x0009220000002400 */
[-C--:B------:R-:W-:Y:S01]  /*a390*/  FMUL.FTZ R62, R116, R243.reuse ;  /* 0x000000f3743e7220 */ /* 0x080fe20000410000 */
[-C--:B---3--:R-:W-:Y:S01]  /*a3a0*/  FMUL.FTZ R69, R110, R243.reuse ;  /* 0x000000f36e457220 */ /* 0x088fe20000410000 */
[-C--:B------:R-:W-:Y:S01]  /*a3b0*/  FMUL.FTZ R61, R117, R243.reuse ;  /* 0x000000f3753d7220 */ /* 0x080fe20000410000 */
[-C--:B------:R-:W-:Y:S01]  /*a3c0*/  FMUL.FTZ R60, R118, R243.reuse ;  /* 0x000000f3763c7220 */ /* 0x080fe20000410000 */
[-C--:B------:R-:W-:Y:S05]  /*a3d0*/  FMUL.FTZ R59, R119, R243.reuse ;  /* 0x000000f3773b7220 */ /* 0x080fea0000410000 */
[----:B------:R3:W3:Y:S01]  /*a3e0*/  MUFU.TANH R189, R73 ;  /* 0x0000004900bd7308 */ /* 0x0006e20000002400 */
[-C--:B------:R-:W-:Y:S01]  /*a3f0*/  FMUL.FTZ R57, R120, R243.reuse ;  /* 0x000000f378397220 */ /* 0x080fe20000410000 */
[-C--:B--2---:R-:W-:Y:S01]  /*a400*/  FMUL.FTZ R70, R111, R243.reuse ;  /* 0x000000f36f467220 */ /* 0x084fe20000410000 */
[-C--:B------:R-:W-:Y:S01]  /*a410*/  FMUL.FTZ R58, R121, R243.reuse ;  /* 0x000000f3793a7220 */ /* 0x080fe20000410000 */
[-C--:B------:R-:W-:Y:S01]  /*a420*/  FMUL.FTZ R53, R122, R243.reuse ;  /* 0x000000f37a357220 */ /* 0x080fe20000410000 */
[-C--:B------:R-:W-:Y:S01]  /*a430*/  FMUL.FTZ R56, R123, R243.reuse ;  /* 0x000000f37b387220 */ /* 0x080fe20000410000 */
[C---:B-1----:R-:W-:Y:S04]  /*a440*/  HMMA.16816.F32 R124, R220.reuse, R8, R124 ;  /* 0x00000008dc7c723c */ /* 0x042fe8000000187c */
[----:B------:R1:W2:Y:S01]  /*a450*/  MUFU.TANH R185, R75 ;  /* 0x0000004b00b97308 */ /* 0x0002a20000002400 */
[-C--:B----4-:R-:W-:Y:S03]  /*a460*/  FMUL.FTZ R71, R107, R243.reuse ;  /* 0x000000f36b477220 */ /* 0x090fe60000410000 */
[----:B------:R-:W-:Y:S06]  /*a470*/  HMMA.16816.F32 R128, R220, R10, R128 ;  /* 0x0000000adc80723c */ /* 0x000fec0000001880 */
[----:B------:R4:W2:Y:S01]  /*a480*/  MUFU.TANH R177, R77 ;  /* 0x0000004d00b17308 */ /* 0x0008a20000002400 */
[-C--:B---3--:R-:W-:Y:S01]  /*a490*/  FMUL.FTZ R73, R104, R243.reuse ;  /* 0x000000f368497220 */ /* 0x088fe20000410000 */
[----:B------:R-:W-:Y:S08]  /*a4a0*/  MOV R223, R14 ;  /* 0x0000000e00df7202 */ /* 0x000ff00000000f00 */
[----:B------:R3:W2:Y:S01]  /*a4b0*/  MUFU.TANH R175, R79 ;  /* 0x0000004f00af7308 */ /* 0x0006a20000002400 */
[-C--:B-1----:R-:W-:Y:S01]  /*a4c0*/  FMUL.FTZ R75, R105, R243.reuse ;  /* 0x000000f3694b7220 */ /* 0x082fe20000410000 */
[-C--:B------:R-:W-:Y:S01]  /*a4d0*/  FMUL.FTZ R54, R124, R243.reuse ;  /* 0x000000f37c367220 */ /* 0x080fe20000410000 */
[-C--:B------:R-:W-:Y:S01]  /*a4e0*/  FMUL.FTZ R55, R125, R243.reuse ;  /* 0x000000f37d377220 */ /* 0x080fe20000410000 */
[-C--:B------:R-:W-:Y:S01]  /*a4f0*/  FMUL.FTZ R25, R126, R243.reuse ;  /* 0x000000f37e197220 */ /* 0x080fe20000410000 */
[-C--:B------:R-:W-:Y:S05]  /*a500*/  FMUL.FTZ R24, R127, R243.reuse ;  /* 0x000000f37f187220 */ /* 0x080fea0000410000 */
[----:B------:R1:W1:Y:S01]  /*a510*/  MUFU.TANH R173, R81 ;  /* 0x0000005100ad7308 */ /* 0x0002620000002400 */
[-C--:B----4-:R-:W-:Y:S01]  /*a520*/  FMUL.FTZ R77, R103, R243.reuse ;  /* 0x000000f3674d7220 */ /* 0x090fe20000410000 */
[-C--:B------:R-:W-:Y:S01]  /*a530*/  FMUL.FTZ R52, R128, R243.reuse ;  /* 0x000000f380347220 */ /* 0x080fe20000410000 */
[-C--:B------:R-:W-:Y:S01]  /*a540*/  FMUL.FTZ R51, R129, R243.reuse ;  /* 0x000000f381337220 */ /* 0x080fe20000410000 */
[-C--:B------:R-:W-:Y:S01]  /*a550*/  FMUL.FTZ R23, R130, R243.reuse ;  /* 0x000000f382177220 */ /* 0x080fe20000410000 */
[-C--:B------:R-:W-:Y:S05]  /*a560*/  FMUL.FTZ R22, R131, R243.reuse ;  /* 0x000000f383167220 */ /* 0x080fea0000410000 */
[----:B------:R4:W2:Y:S01]  /*a570*/  MUFU.TANH R167, R82 ;  /* 0x0000005200a77308 */ /* 0x0008a20000002400 */
[-C--:B---3--:R-:W-:Y:S09]  /*a580*/  FMUL.FTZ R79, R101, R243.reuse ;  /* 0x000000f3654f7220 */ /* 0x088ff20000410000 */
[----:B------:R3:W2:Y:S01]  /*a590*/  MUFU.TANH R169, R83 ;  /* 0x0000005300a97308 */ /* 0x0006a20000002400 */
[-C--:B-1----:R-:W-:Y:S09]  /*a5a0*/  FMUL.FTZ R81, R102, R243.reuse ;  /* 0x000000f366517220 */ /* 0x082ff20000410000 */
[----:B------:R1:W1:Y:S01]  /*a5b0*/  MUFU.TANH R161, R85 ;  /* 0x0000005500a17308 */ /* 0x0002620000002400 */
[-C--:B----4-:R-:W-:Y:S09]  /*a5c0*/  FMUL.FTZ R82, R90, R243.reuse ;  /* 0x000000f35a527220 */ /* 0x090ff20000410000 */
[----:B------:R4:W2:Y:S01]  /*a5d0*/  MUFU.TANH R159, R89 ;  /* 0x00000059009f7308 */ /* 0x0008a20000002400 */
[-C--:B---3--:R-:W-:Y:S09]  /*a5e0*/  FMUL.FTZ R83, R100, R243.reuse ;  /* 0x000000f364537220 */ /* 0x088ff20000410000 */
[----:B------:R3:W2:Y:S01]  /*a5f0*/  MUFU.TANH R157, R91 ;  /* 0x0000005b009d7308 */ /* 0x0006a20000002400 */
[-C--:B-1----:R-:W-:Y:S09]  /*a600*/  FMUL.FTZ R85, R98, R243.reuse ;  /* 0x000000f362557220 */ /* 0x082ff20000410000 */
[----:B------:R1:W1:Y:S01]  /*a610*/  MUFU.TANH R198, R35 ;  /* 0x0000002300c67308 */ /* 0x0002620000002400 */
[-C--:B----4-:R-:W-:Y:S09]  /*a620*/  FMUL.FTZ R89, R96, R243.reuse ;  /* 0x000000f360597220 */ /* 0x090ff20000410000 */
[----:B------:R4:W1:Y:S01]  /*a630*/  MUFU.TANH R168, R36 ;  /* 0x0000002400a87308 */ /* 0x0008620000002400 */
[----:B---3--:R-:W-:Y:S09]  /*a640*/  FMUL.FTZ R91, R97, R243 ;  /* 0x000000f3615b7220 */ /* 0x008ff20000410000 */
[----:B------:R4:W3:Y:S10]  /*a650*/  MUFU.TANH R176, R37 ;  /* 0x0000002500b07308 */ /* 0x0008f40000002400 */
        /* <DEDUP_REMOVED lines=137> */
.L_x_1259:
[----:B------:R-:W-:Y:S05]  /*aef0*/  BSYNC.RECONVERGENT B0 ;  /* 0x0000000000007941 */ /* 0x000fea0003800200 */
.L_x_1258:
        /* <DEDUP_REMOVED lines=65> */
.L_x_1257:
[----:B------:R-:W-:Y:S05]  /*b310*/  BSYNC.RECONVERGENT B1 ;  /* 0x0000000000017941 */ /* 0x000fea0003800200 */
.L_x_1256:
[----:B--2---:R-:W2:Y:S01]  /*b320*/  LDL.LU R14, [R1+0x30] ;  /* 0x00003000010e7983 */ /* 0x004ea20000300800 */
[----:B------:R-:W-:Y:S02]  /*b330*/  SHF.R.U32.HI R48, RZ, 0x1, R228 ;  /* 0x00000001ff307819 */ /* 0x000fe400000116e4 */
[----:B------:R-:W-:Y:S01]  /*b340*/  IADD3 R223, PT, PT, R223, -0x100, RZ ;  /* 0xffffff00dfdf7810 */ /* 0x000fe20007ffe0ff */
[----:B------:R-:W2:Y:S01]  /*b350*/  LDL.LU R12, [R1+0x2c] ;  /* 0x00002c00010c7983 */ /* 0x000ea20000300800 */
[----:B------:R-:W-:Y:S03]  /*b360*/  LOP3.LUT R50, R48, 0x8, RZ, 0xc0, !PT ;  /* 0x0000000830327812 */ /* 0x000fe600078ec0ff */
[----:B------:R-:W3:Y:S01]  /*b370*/  LDL.LU R32, [R1+0x24] ;  /* 0x0000240001207983 */ /* 0x000ee20000300800 */
[----:B------:R-:W-:Y:S03]  /*b380*/  LOP3.LUT R50, R50, 0xc0, R233, 0xf8, !PT ;  /* 0x000000c032327812 */ /* 0x000fe600078ef8e9 */
[----:B------:R-:W3:Y:S04]  /*b390*/  LDL.LU R31, [R1+0x28] ;  /* 0x00002800011f7983 */ /* 0x000ee80000300800 */
[----:B------:R-:W4:Y:S04]  /*b3a0*/  LDL.LU R30, [R1+0x38] ;  /* 0x00003800011e7983 */ /* 0x000f280000300800 */
[----:B------:R-:W4:Y:S04]  /*b3b0*/  LDL.LU R29, [R1+0x3c] ;  /* 0x00003c00011d7983 */ /* 0x000f280000300800 */
[----:B------:R-:W5:Y:S04]  /*b3c0*/  LDL.LU R28, [R1+0x40] ;  /* 0x00004000011c7983 */ /* 0x000f680000300800 */
[----:B------:R-:W5:Y:S04]  /*b3d0*/  LDL.LU R10, [R1+0x44] ;  /* 0x00004400010a7983 */ /* 0x000f680000300800 */
        /* <DEDUP_REMOVED lines=70> */
[----:B------:R-:W-:Y:S02]  /*b840*/  SHF.L.U32 R4, R150, 0x8, RZ ;  /* 0x0000000896047819 */ /* 0x000fe400000006ff */
[----:B--2---:R-:W-:Y:S03]  /*b850*/  FMNMX.FTZ R5, R7, R0, !PT ;  /* 0x0000000007057209 */ /* 0x004fe60007810000 */
[----:B------:R-:W1:Y:S01]  /*b860*/  SHFL.BFLY PT, R20, R11, 0x1, 0x1f ;  /* 0x0c201f000b147f89 */ /* 0x000e6200000e0000 */
[----:B------:R-:W-:Y:S07]  /*b870*/  LOP3.LUT R4, R4, 0x100, RZ, 0xc0, !PT ;  /* 0x0000010004047812 */ /* 0x000fee00078ec0ff */
[----:B------:R-:W2:Y:S01]  /*b880*/  SHFL.BFLY PT, R0, R5, 0x1, 0x1f ;  /* 0x0c201f0005007f89 */ /* 0x000ea200000e0000 */
[----:B------:R-:W-:Y:S04]  /*b890*/  LOP3.LUT R9, R4, 0x20, R233, 0xf8, !PT ;  /* 0x0000002004097812 */ /* 0x000fe800078ef8e9 */
[----:B------:R-:W-:Y:S04]  /*b8a0*/  LOP3.LUT R50, R9, R50, R232, 0xf6, !PT ;  /* 0x0000003209327212 */ /* 0x000fe800078ef6e8 */
[----:B------:R-:W-:Y:S04]  /*b8b0*/  LEA R50, R50, R231, 0x1 ;  /* 0x000000e732327211 */ /* 0x000fe800078e08ff */
[----:B------:R-:W-:Y:S01]  /*b8c0*/  IADD3 R49, PT, PT, R50, 0x5020, RZ ;  /* 0x0000502032317810 */ /* 0x000fe20007ffe0ff */
[----:B------:R-:W-:Y:S01]  /*b8d0*/  LDSM.16.MT88.4 R36, [R50+0x5400] ;  /* 0x005400003224783b */ /* 0x000fe20000004200 */
[----:B-1----:R-:W-:Y:S07]  /*b8e0*/  FMNMX.FTZ R20, R11, R20, !PT ;  /* 0x000000140b147209 */ /* 0x002fee0007810000 */
[----:B------:R-:W-:Y:S01]  /*b8f0*/  LDSM.16.MT88.4 R44, [R50+0x6000] ;  /* 0x00600000322c783b */ /* 0x000fe20000004200 */
        /* <DEDUP_REMOVED lines=8> */
[C---:B------:R-:W-:Y:S01]  /*b980*/  FMUL.FTZ R74, R21.reuse, R0 ;  /* 0x00000000154a7220 */ /* 0x040fe20000410000 */
        /* <DEDUP_REMOVED lines=63> */
[----:B------:R-:W-:Y:S01]  /*bd80*/  FFMA.FTZ R125, R160, R21, -R74 ;  /* 0x00000015a07d7223 */ /* 0x000fe2000001084a */
[----:B-1----:R-:W-:Y:S01]  /*bd90*/  F2FP.F16.F32.PACK_AB R31, R92, R97 ;  /* 0x000000615c1f723e */ /* 0x002fe200000000ff */
[-C--:B------:R-:W-:Y:S07]  /*bda0*/  FFMA.FTZ R117, R156, R21.reuse, -R76 ;  /* 0x000000159c757223 */ /* 0x080fee000001084c */
[----:B------:R-:W-:Y:S01]  /*bdb0*/  MUFU.EX2 R109, R109 ;  /* 0x0000006d006d7308 */ /* 0x000fe20000000800 */
[-C--:B------:R-:W-:Y:S01]  /*bdc0*/  FFMA.FTZ R129, R172, R21.reuse, -R74 ;  /* 0x00000015ac817223 */ /* 0x080fe2000001084a */
[-CC-:B------:R-:W-:Y:S01]  /*bdd0*/  FFMA.FTZ R119, R168, R21.reuse, -R76.reuse ;  /* 0x00000015a8777223 */ /* 0x180fe2000001084c */
        /* <DEDUP_REMOVED lines=14> */
[----:B------:R-:W2:Y:S01]  /*bec0*/  MUFU.EX2 R104, R104 ;  /* 0x0000006800687308 */ /* 0x000ea20000000800 */
[-C--:B------:R-:W-:Y:S01]  /*bed0*/  FFMA.FTZ R211, R211, R21.reuse, -R74 ;  /* 0x00000015d3d37223 */ /* 0x080fe2000001084a */
[C---:B------:R-:W-:Y:S08]  /*bee0*/  HMMA.16816.F32 R12, R28.reuse, R32, R12 ;  /* 0x000000201c0c723c */ /* 0x040ff0000000180c */
[----:B------:R-:W3:Y:S01]  /*bef0*/  MUFU.EX2 R98, R98 ;  /* 0x0000006200627308 */ /* 0x000ee20000000800 */
[-C--:B------:R-:W-:Y:S01]  /*bf00*/  FFMA.FTZ R84, R84, R21.reuse, -R76 ;  /* 0x0000001554547223 */ /* 0x080fe2000001084c */
[-CC-:B------:R-:W-:Y:S01]  /*bf10*/  FFMA.FTZ R70, R70, R21.reuse, -R74.reuse ;  /* 0x0000001546467223 */ /* 0x180fe2000001084a */
[-CC-:B------:R-:W-:Y:S07]  /*bf20*/  FFMA.FTZ R69, R69, R21.reuse, -R74.reuse ;  /* 0x0000001545457223 */ /* 0x180fee000001084a */
[----:B------:R-:W3:Y:S01]  /*bf30*/  MUFU.EX2 R102, R102 ;  /* 0x0000006600667308 */ /* 0x000ee20000000800 */
[----:B------:R-:W-:Y:S01]  /*bf40*/  FFMA.FTZ R63, R63, R21, -R74 ;  /* 0x000000153f3f7223 */ /* 0x000fe2000001084a */
[----:B------:R-:W-:Y:S01]  /*bf50*/  HMMA.16816.F32 R16, R28, R34, R16 ;  /* 0x000000221c10723c */ /* 0x000fe20000001810 */
[----:B------:R-:W4:Y:S07]  /*bf60*/  LDSM.16.MT88.4 R32, [R50+0x5800] ;  /* 0x005800003220783b */ /* 0x000f2e0000004200 */
[----:B------:R-:W4:Y:S01]  /*bf70*/  MUFU.EX2 R106, R106 ;  /* 0x0000006a006a7308 */ /* 0x000f220000000800 */
[----:B-1----:R-:W-:Y:S01]  /*bf80*/  F2FP.F16.F32.PACK_AB R28, R96, R103 ;  /* 0x00000067601c723e */ /* 0x002fe200000000ff */
[-CC-:B------:R-:W-:Y:S01]  /*bf90*/  FFMA.FTZ R121, R192, R21.reuse, -R76.reuse ;  /* 0x00000015c0797223 */ /* 0x180fe2000001084c */
[----:B--2---:R-:W-:Y:S07]  /*bfa0*/  F2FP.F16.F32.PACK_AB R29, R107, R104 ;  /* 0x000000686b1d723e */ /* 0x004fee00000000ff */
[----:B------:R-:W-:Y:S01]  /*bfb0*/  MUFU.EX2 R111, R111 ;  /* 0x0000006f006f7308 */ /* 0x000fe20000000800 */
[-C--:B------:R-:W-:Y:S01]  /*bfc0*/  FFMA.FTZ R114, R180, R21.reuse, -R76 ;  /* 0x00000015b4727223 */ /* 0x080fe2000001084c */
[----:B---3--:R-:W-:Y:S01]  /*bfd0*/  F2FP.F16.F32.PACK_AB R30, R99, R98 ;  /* 0x00000062631e723e */ /* 0x008fe200000000ff */
[-C--:B------:R-:W-:Y:S07]  /*bfe0*/  FFMA.FTZ R118, R226, R21.reuse, -R74 ;  /* 0x00000015e2767223 */ /* 0x080fee000001084a */
[----:B------:R-:W1:Y:S01]  /*bff0*/  MUFU.EX2 R112, R112 ;  /* 0x0000007000707308 */ /* 0x000e620000000800 */
[----:B------:R-:W-:Y:S01]  /*c000*/  FFMA.FTZ R120, R218, R21, -R76 ;  /* 0x00000015da787223 */ /* 0x000fe2000001084c */
[----:B------:R-:W-:Y:S01]  /*c010*/  F2FP.F16.F32.PACK_AB R31, R102, R105 ;  /* 0x00000069661f723e */ /* 0x000fe200000000ff */
[-C--:B------:R-:W-:Y:S07]  /*c020*/  FFMA.FTZ R122, R198, R21.reuse, -R74 ;  /* 0x00000015c67a7223 */ /* 0x080fee000001084a */
[----:B------:R-:W-:Y:S01]  /*c030*/  MUFU.EX2 R119, R119 ;  /* 0x0000007700777308 */ /* 0x000fe20000000800 */
[-C--:B------:R-:W-:Y:S01]  /*c040*/  FFMA.FTZ R116, R176, R21.reuse, -R76 ;  /* 0x00000015b0747223 */ /* 0x080fe2000001084c */
[-CC-:B------:R-:W-:Y:S01]  /*c050*/  FFMA.FTZ R128, R214, R21.reuse, -R74.reuse ;  /* 0x00000015d6807223 */ /* 0x180fe2000001084a */
[-C--:B------:R-:W-:Y:S07]  /*c060*/  FFMA.FTZ R123, R202, R21.reuse, -R74 ;  /* 0x00000015ca7b7223 */ /* 0x080fee000001084a */
[----:B------:R-:W-:Y:S01]  /*c070*/  MUFU.EX2 R137, R137 ;  /* 0x0000008900897308 */ /* 0x000fe20000000800 */
[C---:B------:R-:W-:Y:S09]  /*c080*/  HMMA.16816.F32 R4, R28.reuse, R36, R4 ;  /* 0x000000241c04723c */ /* 0x040ff20000001804 */
[----:B------:R-:W-:Y:S01]  /*c090*/  MUFU.EX2 R69, R69 ;  /* 0x0000004500457308 */ /* 0x000fe20000000800 */
[-CC-:B------:R-:W-:Y:S01]  /*c0a0*/  FFMA.FTZ R127, R184, R21.reuse, -R76.reuse ;  /* 0x00000015b87f7223 */ /* 0x180fe2000001084c */
[-C--:B------:R-:W-:Y:S01]  /*c0b0*/  FFMA.FTZ R124, R152, R21.reuse, -R76 ;  /* 0x00000015987c7223 */ /* 0x080fe2000001084c */
[-CC-:B------:R-:W-:Y:S07]  /*c0c0*/  FFMA.FTZ R126, R206, R21.reuse, -R74.reuse ;  /* 0x00000015ce7e7223 */ /* 0x180fee000001084a */
[----:B------:R-:W-:Y:S01]  /*c0d0*/  MUFU.EX2 R113, R113 ;  /* 0x0000007100717308 */ /* 0x000fe20000000800 */
[C---:B------:R-:W-:Y:S01]  /*c0e0*/  HMMA.16816.F32 R8, R28.reuse, R38, R8 ;  /* 0x000000261c08723c */ /* 0x040fe20000001808 */
[----:B------:R-:W2:Y:S08]  /*c0f0*/  LDSM.16.MT88.4 R36, [R49+0x800] ;  /* 0x000800003124783b */ /* 0x000eb00000004200 */
[----:B------:R-:W3:Y:S01]  /*c100*/  MUFU.EX2 R108, R108 ;  /* 0x0000006c006c7308 */ /* 0x000ee20000000800 */
[-C--:B------:R-:W-:Y:S01]  /*c110*/  FFMA.FTZ R131, R210, R21.reuse, -R74 ;  /* 0x00000015d2837223 */ /* 0x080fe2000001084a */
[-C--:B------:R-:W-:Y:S01]  /*c120*/  FFMA.FTZ R130, R182, R21.reuse, -R76 ;  /* 0x00000015b6827223 */ /* 0x080fe2000001084c */
[-CC-:B------:R-:W-:Y:S07]  /*c130*/  FFMA.FTZ R135, R225, R21.reuse, -R74.reuse ;  /* 0x00000015e1877223 */ /* 0x180fee000001084a */
[----:B------:R-:W-:Y:S01]  /*c140*/  MUFU.EX2 R115, R115 ;  /* 0x0000007300737308 */ /* 0x000fe20000000800 */
[C---:B------:R-:W-:Y:S09]  /*c150*/  HMMA.16816.F32 R12, R28.reuse, R40, R12 ;  /* 0x000000281c0c723c */ /* 0x040ff2000000180c */
[----:B------:R-:W2:Y:S01]  /*c160*/  MUFU.EX2 R110, R110 ;  /* 0x0000006e006e7308 */ /* 0x000ea20000000800 */
[-CC-:B------:R-:W-:Y:S01]  /*c170*/  FFMA.FTZ R132, R158, R21.reuse, -R74.reuse ;  /* 0x000000159e847223 */ /* 0x180fe2000001084a */
[-C--:B------:R-:W-:Y:S01]  /*c180*/  FFMA.FTZ R133, R178, R21.reuse, -R74 ;  /* 0x00000015b2857223 */ /* 0x080fe2000001084a */
[----:B------:R-:W-:Y:S07]  /*c190*/  FFMA.FTZ R134, R162, R21, -R76 ;  /* 0x00000015a2867223 */ /* 0x000fee000001084c */
[----:B------:R-:W-:Y:S01]  /*c1a0*/  MUFU.EX2 R121, R121 ;  /* 0x0000007900797308 */ /* 0x000fe20000000800 */
[----:B------:R-:W-:Y:S01]  /*c1b0*/  HMMA.16816.F32 R16, R28, R42, R16 ;  /* 0x0000002a1c10723c */ /* 0x000fe20000001810 */
[----:B------:R-:W5:Y:S02]  /*c1c0*/  LDSM.16.MT88.4 R40, [R50+0x5c00] ;  /* 0x005c00003228783b */ /* 0x000f640000004200 */
[----:B----4-:R-:W-:Y:S06]  /*c1d0*/  F2FP.F16.F32.PACK_AB R28, R106, R109 ;  /* 0x0000006d6a1c723e */ /* 0x010fec00000000ff */
[----:B------:R-:W4:Y:S01]  /*c1e0*/  MUFU.EX2 R114, R114 ;  /* 0x0000007200727308 */ /* 0x000f220000000800 */
[----:B-1----:R-:W-:Y:S01]  /*c1f0*/  F2FP.F16.F32.PACK_AB R29, R112, R111 ;  /* 0x0000006f701d723e */ /* 0x002fe200000000ff */
[--C-:B------:R-:W-:Y:S01]  /*c200*/  FFMA.FTZ R136, R166, R21, -R74.reuse ;  /* 0x00000015a6887223 */ /* 0x100fe2000001084a */
[----:B---3--:R-:W-:Y:S07]  /*c210*/  F2FP.F16.F32.PACK_AB R30, R108, R113 ;  /* 0x000000716c1e723e */ /* 0x008fee00000000ff */
[----:B------:R-:W1:Y:S01]  /*c220*/  MUFU.EX2 R118, R118 ;  /* 0x0000007600767308 */ /* 0x000e620000000800 */
[----:B--2---:R-:W-:Y:S01]  /*c230*/  F2FP.F16.F32.PACK_AB R31, R110, R115 ;  /* 0x000000736e1f723e */ /* 0x004fe200000000ff */
[-CC-:B------:R-:W-:Y:S01]  /*c240*/  FFMA.FTZ R139, R154, R21.reuse, -R74.reuse ;  /* 0x000000159a8b7223 */ /* 0x180fe2000001084a */
[-C--:B------:R-:W-:Y:S07]  /*c250*/  FFMA.FTZ R215, R215, R21.reuse, -R74 ;  /* 0x00000015d7d77223 */ /* 0x080fee000001084a */
[----:B------:R-:W2:Y:S01]  /*c260*/  MUFU.EX2 R120, R120 ;  /* 0x0000007800787308 */ /* 0x000ea20000000800 */
[-C--:B------:R-:W-:Y:S01]  /*c270*/  FFMA.FTZ R203, R203, R21.reuse, -R76 ;  /* 0x00000015cbcb7223 */ /* 0x080fe2000001084c */
[-CC-:B------:R-:W-:Y:S01]  /*c280*/  FFMA.FTZ R163, R163, R21.reuse, -R74.reuse ;  /* 0x00000015a3a37223 */ /* 0x180fe2000001084a */
[-C--:B------:R-:W-:Y:S01]  /*c290*/  FFMA.FTZ R80, R80, R21.reuse, -R74 ;  /* 0x0000001550507223 */ /* 0x080fe2000001084a */
[C---:B------:R-:W-:Y:S06]  /*c2a0*/  HMMA.16816.F32 R4, R28.reuse, R32, R4 ;  /* 0x000000201c04723c */ /* 0x040fec0000001804 */
[----:B------:R-:W3:Y:S01]  /*c2b0*/  MUFU.EX2 R122, R122 ;  /* 0x0000007a007a7308 */ /* 0x000ee20000000800 */
[-C--:B------:R-:W-:Y:S01]  /*c2c0*/  FFMA.FTZ R155, R155, R21.reuse, -R76 ;  /* 0x000000159b9b7223 */ /* 0x080fe2000001084c */
[-C--:B------:R-:W-:Y:S08]  /*c2d0*/  FFMA.FTZ R93, R93, R21.reuse, -R74 ;  /* 0x000000155d5d7223 */ /* 0x080ff0000001084a */
[----:B------:R-:W5:Y:S01]  /*c2e0*/  MUFU.EX2 R116, R116 ;  /* 0x0000007400747308 */ /* 0x000f620000000800 */
[-CC-:B------:R-:W-:Y:S01]  /*c2f0*/  FFMA.FTZ R91, R91, R21.reuse, -R76.reuse ;  /* 0x000000155b5b7223 */ /* 0x180fe2000001084c */
[-CC-:B------:R-:W-:Y:S01]  /*c300*/  FFMA.FTZ R75, R75, R21.reuse, -R76.reuse ;  /* 0x000000154b4b7223 */ /* 0x180fe2000001084c */
[C---:B------:R-:W-:Y:S01]  /*c310*/  HMMA.16816.F32 R8, R28.reuse, R34, R8 ;  /* 0x000000221c08723c */ /* 0x040fe20000001808 */
[----:B------:R-:W5:Y:S06]  /*c320*/  LDSM.16.MT88.4 R32, [R49+0xc00] ;  /* 0x000c00003120783b */ /* 0x000f6c0000004200 */
[----:B------:R-:W-:Y:S01]  /*c330*/  MUFU.EX2 R128, R128 ;  /* 0x0000008000807308 */ /* 0x000fe20000000800 */
[-C--:B------:R-:W-:Y:S01]  /*c340*/  FFMA.FTZ R79, R79, R21.reuse, -R76 ;  /* 0x000000154f4f7223 */ /* 0x080fe2000001084c */
[-C--:B------:R-:W-:Y:S01]  /*c350*/  FFMA.FTZ R77, R77, R21.reuse, -R74 ;  /* 0x000000154d4d7223 */ /* 0x080fe2000001084a */
[-C--:B------:R-:W-:Y:S07]  /*c360*/  FFMA.FTZ R73, R73, R21.reuse, -R76 ;  /* 0x0000001549497223 */ /* 0x080fee000001084c */
[----:B------:R-:W5:Y:S01]  /*c370*/  MUFU.EX2 R123, R123 ;  /* 0x0000007b007b7308 */ /* 0x000f620000000800 */
[-CC-:B------:R-:W-:Y:S01]  /*c380*/  FFMA.FTZ R71, R71, R21.reuse, -R74.reuse ;  /* 0x0000001547477223 */ /* 0x180fe2000001084a */
[C---:B------:R-:W-:Y:S08]  /*c390*/  HMMA.16816.F32 R12, R28.reuse, R36, R12 ;  /* 0x000000241c0c723c */ /* 0x040ff0000000180c */
[----:B------:R-:W-:Y:S01]  /*c3a0*/  MUFU.EX2 R127, R127 ;  /* 0x0000007f007f7308 */ /* 0x000fe20000000800 */
[-C--:B------:R-:W-:Y:S01]  /*c3b0*/  FFMA.FTZ R81, R81, R21.reuse, -R74 ;  /* 0x0000001551517223 */ /* 0x080fe2000001084a */
[-CC-:B------:R-:W-:Y:S01]  /*c3c0*/  FFMA.FTZ R57, R57, R21.reuse, -R76.reuse ;  /* 0x0000001539397223 */ /* 0x180fe2000001084c */
[-CC-:B------:R-:W-:Y:S07]  /*c3d0*/  FFMA.FTZ R54, R54, R21.reuse, -R76.reuse ;  /* 0x0000001536367223 */ /* 0x180fee000001084c */
[----:B------:R-:W5:Y:S01]  /*c3e0*/  MUFU.EX2 R124, R124 ;  /* 0x0000007c007c7308 */ /* 0x000f620000000800 */
[--C-:B------:R-:W-:Y:S01]  /*c3f0*/  FFMA.FTZ R52, R52, R21, -R76.reuse ;  /* 0x0000001534347223 */ /* 0x100fe2000001084c */
[----:B------:R-:W-:Y:S01]  /*c400*/  HMMA.16816.F32 R16, R28, R38, R16 ;  /* 0x000000261c10723c */ /* 0x000fe20000001810 */
[----:B------:R-:W5:Y:S07]  /*c410*/  LDSM.16.MT88.4 R36, [R49+0x1000] ;  /* 0x001000003124783b */ /* 0x000f6e0000004200 */
[----:B------:R-:W-:Y:S01]  /*c420*/  MUFU.EX2 R126, R126 ;  /* 0x0000007e007e7308 */ /* 0x000fe20000000800 */
[----:B----4-:R-:W-:Y:S02]  /*c430*/  F2FP.F16.F32.PACK_AB R28, R114, R121 ;  /* 0x00000079721c723e */ /* 0x010fe400000000ff */
[----:B-1----:R-:W-:Y:S07]  /*c440*/  F2FP.F16.F32.PACK_AB R29, R125, R118 ;  /* 0x000000767d1d723e */ /* 0x002fee00000000ff */
[----:B------:R-:W1:Y:S01]  /*c450*/  MUFU.EX2 R131, R131 ;  /* 0x0000008300837308 */ /* 0x000e620000000800 */
[----:B--2---:R-:W-:Y:S02]  /*c460*/  F2FP.F16.F32.PACK_AB R30, R117, R120 ;  /* 0x00000078751e723e */ /* 0x004fe400000000ff */
[----:B---3--:R-:W-:Y:S07]  /*c470*/  F2FP.F16.F32.PACK_AB R31, R122, R129 ;  /* 0x000000817a1f723e */ /* 0x008fee00000000ff */
[----:B------:R-:W-:Y:S01]  /*c480*/  MUFU.EX2 R130, R130 ;  /* 0x0000008200827308 */ /* 0x000fe20000000800 */
[----:B------:R-:W-:Y:S02]  /*c490*/  ISETP.GT.AND P0, PT, R247, R240, PT ;  /* 0x000000f0f700720c */ /* 0x000fe40003f04270 */
[----:B------:R-:W-:Y:S07]  /*c4a0*/  MOV R151, R0 ;  /* 0x0000000000977202 */ /* 0x000fee0000000f00 */
[----:B------:R-:W-:Y:S01]  /*c4b0*/  MUFU.EX2 R135, R135 ;  /* 0x0000008700877308 */ /* 0x000fe20000000800 */
[C---:B-----5:R-:W-:Y:S09]  /*c4c0*/  HMMA.16816.F32 R4, R28.reuse, R40, R4 ;  /* 0x000000281c04723c */ /* 0x060ff20000001804 */
[----:B------:R-:W-:Y:S10]  /*c4d0*/  MUFU.EX2 R132, R132 ;  /* 0x0000008400847308 */ /* 0x000ff40000000800 */
[----:B------:R-:W-:Y:S01]  /*c4e0*/  MUFU.EX2 R133, R133 ;  /* 0x0000008500857308 */ /* 0x000fe20000000800 */
[C---:B------:R-:W-:Y:S01]  /*c4f0*/  HMMA.16816.F32 R8, R28.reuse, R42, R8 ;  /* 0x0000002a1c08723c */ /* 0x040fe20000001808 */
[----:B------:R-:W-:Y:S08]  /*c500*/  LDSM.16.MT88.4 R40, [R49+0x1400] ;  /* 0x001400003128783b */ /* 0x000ff00000004200 */
[----:B------:R-:W-:Y:S10]  /*c510*/  MUFU.EX2 R134, R134 ;  /* 0x0000008600867308 */ /* 0x000ff40000000800 */
[----:B------:R-:W-:Y:S01]  /*c520*/  MUFU.EX2 R136, R136 ;  /* 0x0000008800887308 */ /* 0x000fe20000000800 */
[C---:B------:R-:W-:Y:S09]  /*c530*/  HMMA.16816.F32 R12, R28.reuse, R32, R12 ;  /* 0x000000201c0c723c */ /* 0x040ff2000000180c */
[----:B------:R-:W-:Y:S10]  /*c540*/  MUFU.EX2 R139, R139 ;  /* 0x0000008b008b7308 */ /* 0x000ff40000000800 */
[----:B------:R-:W-:Y:S01]  /*c550*/  MUFU.EX2 R80, R80 ;  /* 0x0000005000507308 */ /* 0x000fe20000000800 */
[----:B------:R-:W-:Y:S01]  /*c560*/  HMMA.16816.F32 R16, R28, R34, R16 ;  /* 0x000000221c10723c */ /* 0x000fe20000001810 */
[----:B------:R-:W2:Y:S08]  /*c570*/  LDSM.16.MT88.4 R32, [R50+0x6400] ;  /* 0x006400003220783b */ /* 0x000eb00000004200 */
[----:B------:R-:W-:Y:S01]  /*c580*/  MUFU.EX2 R79, R79 ;  /* 0x0000004f004f7308 */ /* 0x000fe20000000800 */
[----:B------:R-:W-:Y:S02]  /*c590*/  F2FP.F16.F32.PACK_AB R28, R116, R119 ;  /* 0x00000077741c723e */ /* 0x000fe400000000ff */
[----:B------:R-:W-:Y:S07]  /*c5a0*/  F2FP.F16.F32.PACK_AB R29, R123, R128 ;  /* 0x000000807b1d723e */ /* 0x000fee00000000ff */
[----:B------:R-:W-:Y:S01]  /*c5b0*/  MUFU.EX2 R77, R77 ;  /* 0x0000004d004d7308 */ /* 0x000fe20000000800 */
[----:B------:R-:W-:Y:S02]  /*c5c0*/  F2FP.F16.F32.PACK_AB R30, R124, R127 ;  /* 0x0000007f7c1e723e */ /* 0x000fe400000000ff */
[----:B-1----:R-:W-:Y:S07]  /*c5d0*/  F2FP.F16.F32.PACK_AB R31, R131, R126 ;  /* 0x0000007e831f723e */ /* 0x002fee00000000ff */
[----:B------:R-:W-:Y:S10]  /*c5e0*/  MUFU.EX2 R73, R73 ;  /* 0x0000004900497308 */ /* 0x000ff40000000800 */
[----:B------:R-:W-:Y:S01]  /*c5f0*/  MUFU.EX2 R71, R71 ;  /* 0x0000004700477308 */ /* 0x000fe20000000800 */
[C---:B------:R-:W-:Y:S09]  /*c600*/  HMMA.16816.F32 R4, R28.reuse, R44, R4 ;  /* 0x0000002c1c04723c */ /* 0x040ff20000001804 */
[----:B------:R-:W1:Y:S01]  /*c610*/  MUFU.EX2 R45, R190 ;  /* 0x000000be002d7308 */ /* 0x000e620000000800 */
[-C--:B------:R-:W-:Y:S01]  /*c620*/  FFMA.FTZ R44, R170, R21.reuse, -R76 ;  /* 0x00000015aa2c7223 */ /* 0x080fe2000001084c */
[C---:B------:R-:W-:Y:S08]  /*c630*/  HMMA.16816.F32 R8, R28.reuse, R46, R8 ;  /* 0x0000002e1c08723c */ /* 0x040ff00000001808 */
[----:B------:R-:W-:Y:S01]  /*c640*/  MUFU.EX2 R47, R194 ;  /* 0x000000c2002f7308 */ /* 0x000fe20000000800 */
[----:B------:R-:W-:Y:S09]  /*c650*/  FFMA.FTZ R46, R186, R21, -R74 ;  /* 0x00000015ba2e7223 */ /* 0x000ff2000001084a */
        /* <DEDUP_REMOVED lines=13> */
[----:B------:R-:W-:Y:S02]  /*c730*/  F2FP.F16.F32.PACK_AB R28, R134, R137 ;  /* 0x00000089861c723e */ /* 0x000fe400000000ff */
[----:B------:R-:W-:Y:S01]  /*c740*/  F2FP.F16.F32.PACK_AB R29, R139, R136 ;  /* 0x000000888b1d723e */ /* 0x000fe200000000ff */
[----:B------:R-:W-:Y:S01]  /*c750*/  FFMA.FTZ R101, R26, R141, R101 ;  /* 0x0000008d1a657223 */ /* 0x000fe20000010065 */
[-C--:B------:R-:W-:Y:S01]  /*c760*/  FFMA.FTZ R26, R227, R21.reuse, -R76 ;  /* 0x00000015e31a7223 */ /* 0x080fe2000001084c */
[----:B------:R-:W-:Y:S02]  /*c770*/  FFMA.FTZ R100, R27, R140, R100 ;  /* 0x0000008c1b647223 */ /* 0x000fe40000010064 */
[----:B------:R-:W-:Y:S01]  /*c780*/  FADD.FTZ R94, R94, R101 ;  /* 0x000000655e5e7221 */ /* 0x000fe20000010000 */
[-C--:B------:R-:W-:Y:S02]  /*c790*/  FFMA.FTZ R27, R219, R21.reuse, -R76 ;  /* 0x00000015db1b7223 */ /* 0x080fe4000001084c */
[----:B------:R-:W-:Y:S01]  /*c7a0*/  MUFU.EX2 R26, R26 ;  /* 0x0000001a001a7308 */ /* 0x000fe20000000800 */
[----:B------:R-:W-:Y:S01]  /*c7b0*/  FADD.FTZ R33, R90, R100 ;  /* 0x000000645a217221 */ /* 0x000fe20000010000 */
[----:B------:R-:W-:Y:S01]  /*c7c0*/  FADD.FTZ R97, R97, R94 ;  /* 0x0000005e61617221 */ /* 0x000fe20000010000 */
[-C--:B------:R-:W-:Y:S01]  /*c7d0*/  FFMA.FTZ R94, R207, R21.reuse, -R74 ;  /* 0x00000015cf5e7223 */ /* 0x080fe2000001084a */
[-C--:B------:R-:W-:Y:S01]  /*c7e0*/  FFMA.FTZ R100, R187, R21.reuse, -R76 ;  /* 0x00000015bb647223 */ /* 0x080fe2000001084c */
[----:B------:R-:W-:Y:S05]  /*c7f0*/  FADD.FTZ R90, R88, R33 ;  /* 0x00000021585a7221 */ /* 0x000fea0000010000 */
[----:B------:R-:W1:Y:S01]  /*c800*/  MUFU.EX2 R27, R27 ;  /* 0x0000001b001b7308 */ /* 0x000e620000000800 */
[----:B------:R-:W2:Y:S01]  /*c810*/  LDSM.16.MT88.4 R32, [R49+0x1800] ;  /* 0x001800003120783b */ /* 0x000ea20000004200 */
[----:B------:R-:W-:Y:S01]  /*c820*/  FADD.FTZ R97, R92, R97 ;  /* 0x000000615c617221 */ /* 0x000fe20000010000 */
[----:B------:R-:W-:Y:S07]  /*c830*/  FADD.FTZ R90, R95, R90 ;  /* 0x0000005a5f5a7221 */ /* 0x000fee0000010000 */
[----:B------:R-:W-:Y:S01]  /*c840*/  MUFU.EX2 R88, R215 ;  /* 0x000000d700587308 */ /* 0x000fe20000000800 */
[-C--:B------:R-:W-:Y:S01]  /*c850*/  FFMA.FTZ R92, R205, R21.reuse, -R76 ;  /* 0x00000015cd5c7223 */ /* 0x080fe2000001084c */
[----:B------:R-:W-:Y:S01]  /*c860*/  FADD.FTZ R40, R104, R97 ;  /* 0x0000006168287221 */ /* 0x000fe20000010000 */
[----:B------:R-:W-:Y:S07]  /*c870*/  FADD.FTZ R103, R103, R90 ;  /* 0x0000005a67677221 */ /* 0x000fee0000010000 */
[----:B------:R-:W3:Y:S01]  /*c880*/  MUFU.EX2 R95, R217 ;  /* 0x000000d9005f7308 */ /* 0x000ee20000000800 */
[-C--:B------:R-:W-:Y:S01]  /*c890*/  FFMA.FTZ R97, R213, R21.reuse, -R76 ;  /* 0x00000015d5617223 */ /* 0x080fe2000001084c */
[----:B------:R-:W-:Y:S01]  /*c8a0*/  FADD.FTZ R40, R107, R40 ;  /* 0x000000286b287221 */ /* 0x000fe20000010000 */
[----:B------:R-:W-:Y:S01]  /*c8b0*/  FADD.FTZ R101, R96, R103 ;  /* 0x0000006760657221 */ /* 0x000fe20000010000 */
[-C--:B------:R-:W-:Y:S01]  /*c8c0*/  FFMA.FTZ R90, R209, R21.reuse, -R76 ;  /* 0x00000015d15a7223 */ /* 0x080fe2000001084c */
[----:B------:R-:W-:Y:S01]  /*c8d0*/  FFMA.FTZ R96, R199, R21, -R74 ;  /* 0x00000015c7607223 */ /* 0x000fe2000001084a */
[----:B------:R-:W-:Y:S01]  /*c8e0*/  FADD.FTZ R105, R105, R40 ;  /* 0x0000002869697221 */ /* 0x000fe20000010000 */
[----:B-1----:R-:W-:Y:S01]  /*c8f0*/  F2FP.F16.F32.PACK_AB R30, R26, R27 ;  /* 0x0000001b1a1e723e */ /* 0x002fe200000000ff */
[----:B------:R-:W1:Y:S02]  /*c900*/  LDSM.16.MT88.4 R40, [R50+0x6c00] ;  /* 0x006c00003228783b */ /* 0x000e640000004200 */
[----:B------:R-:W-:Y:S01]  /*c910*/  MUFU.EX2 R103, R211 ;  /* 0x000000d300677308 */ /* 0x000fe20000000800 */
[----:B------:R-:W-:Y:S01]  /*c920*/  FADD.FTZ R102, R102, R105 ;  /* 0x0000006966667221 */ /* 0x000fe20000010000 */
[-CC-:B------:R-:W-:Y:S01]  /*c930*/  FFMA.FTZ R105, R197, R21.reuse, -R76.reuse ;  /* 0x00000015c5697223 */ /* 0x180fe2000001084c */
[-C--:B------:R-:W-:Y:S07]  /*c940*/  FFMA.FTZ R107, R189, R21.reuse, -R76 ;  /* 0x00000015bd6b7223 */ /* 0x080fee000001084c */
[----:B------:R-:W-:Y:S01]  /*c950*/  MUFU.EX2 R97, R97 ;  /* 0x0000006100617308 */ /* 0x000fe20000000800 */
[----:B---3--:R-:W-:Y:S01]  /*c960*/  F2FP.F16.F32.PACK_AB R31, R95, R88 ;  /* 0x000000585f1f723e */ /* 0x008fe200000000ff */
[----:B------:R-:W-:Y:S01]  /*c970*/  FADD.FTZ R111, R111, R102 ;  /* 0x000000666f6f7221 */ /* 0x000fe20000010000 */
[----:B------:R-:W-:Y:S07]  /*c980*/  LDSM.16.MT88.4 R140, [R50+0x8c00] ;  /* 0x008c0000328c783b */ /* 0x000fee0000004200 */
[----:B------:R-:W3:Y:S01]  /*c990*/  MUFU.EX2 R90, R90 ;  /* 0x0000005a005a7308 */ /* 0x000ee20000000800 */
[-CC-:B------:R-:W-:Y:S01]  /*c9a0*/  FFMA.FTZ R102, R191, R21.reuse, -R74.reuse ;  /* 0x00000015bf667223 */ /* 0x180fe2000001084a */
[----:B------:R-:W-:Y:S01]  /*c9b0*/  FADD.FTZ R112, R112, R111 ;  /* 0x0000006f70707221 */ /* 0x000fe20000010000 */
[-C--:B------:R-:W-:Y:S01]  /*c9c0*/  FFMA.FTZ R111, R185, R21.reuse, -R74 ;  /* 0x00000015b96f7223 */ /* 0x080fe2000001084a */
[C---:B-----5:R-:W-:Y:S06]  /*c9d0*/  HMMA.16816.F32 R4, R28.reuse, R36, R4 ;  /* 0x000000241c04723c */ /* 0x060fec0000001804 */
[----:B------:R-:W4:Y:S01]  /*c9e0*/  MUFU.EX2 R94, R94 ;  /* 0x0000005e005e7308 */ /* 0x000f220000000800 */
[----:B------:R-:W-:Y:S01]  /*c9f0*/  FADD.FTZ R36, R98, R101 ;  /* 0x0000006562247221 */ /* 0x000fe20000010000 */
[----:B------:R-:W-:Y:S08]  /*ca00*/  FADD.FTZ R115, R115, R112 ;  /* 0x0000007073737221 */ /* 0x000ff00000010000 */
[----:B------:R-:W-:Y:S01]  /*ca10*/  MUFU.EX2 R111, R111 ;  /* 0x0000006f006f7308 */ /* 0x000fe20000000800 */
[-C--:B------:R-:W-:Y:S01]  /*ca20*/  FFMA.FTZ R98, R193, R21.reuse, -R76 ;  /* 0x00000015c1627223 */ /* 0x080fe2000001084c */
[----:B------:R-:W-:Y:S01]  /*ca30*/  FADD.FTZ R36, R99, R36 ;  /* 0x0000002463247221 */ /* 0x000fe20000010000 */
[C---:B------:R-:W-:Y:S07]  /*ca40*/  HMMA.16816.F32 R8, R28.reuse, R38, R8 ;  /* 0x000000261c08723c */ /* 0x040fee0000001808 */
[----:B------:R-:W-:Y:S01]  /*ca50*/  MUFU.EX2 R101, R203 ;  /* 0x000000cb00657308 */ /* 0x000fe20000000800 */
[-C--:B------:R-:W-:Y:S01]  /*ca60*/  FFMA.FTZ R99, R201, R21.reuse, -R74 ;  /* 0x00000015c9637223 */ /* 0x080fe2000001084a */
[----:B------:R-:W-:Y:S08]  /*ca70*/  FADD.FTZ R109, R109, R36 ;  /* 0x000000246d6d7221 */ /* 0x000ff00000010000 */
[----:B------:R-:W5:Y:S01]  /*ca80*/  MUFU.EX2 R92, R92 ;  /* 0x0000005c005c7308 */ /* 0x000f620000000800 */
[----:B------:R-:W1:Y:S01]  /*ca90*/  LDSM.16.MT88.4 R36, [R49+0x1c00] ;  /* 0x001c00003124783b */ /* 0x000e620000004200 */
[----:B------:R-:W-:Y:S01]  /*caa0*/  FADD.FTZ R115, R110, R115 ;  /* 0x000000736e737221 */ /* 0x000fe20000010000 */
[C---:B--2---:R-:W-:Y:S07]  /*cab0*/  HMMA.16816.F32 R12, R28.reuse, R32, R12 ;  /* 0x000000201c0c723c */ /* 0x044fee000000180c */
[----:B------:R-:W-:Y:S01]  /*cac0*/  MUFU.EX2 R96, R96 ;  /* 0x0000006000607308 */ /* 0x000fe20000000800 */
[-CC-:B------:R-:W-:Y:S01]  /*cad0*/  FFMA.FTZ R104, R183, R21.reuse, -R74.reuse ;  /* 0x00000015b7687223 */ /* 0x180fe2000001084a */
[-CC-:B------:R-:W-:Y:S08]  /*cae0*/  FFMA.FTZ R110, R175, R21.reuse, -R74.reuse ;  /* 0x00000015af6e7223 */ /* 0x180ff0000001084a */
[----:B------:R-:W2:Y:S01]  /*caf0*/  MUFU.EX2 R99, R99 ;  /* 0x0000006300637308 */ /* 0x000ea20000000800 */
[----:B------:R-:W-:Y:S01]  /*cb00*/  FFMA.FTZ R112, R169, R21, -R74 ;  /* 0x00000015a9707223 */ /* 0x000fe2000001084a */
[----:B------:R-:W-:Y:S01]  /*cb10*/  FADD.FTZ R106, R106, R109 ;  /* 0x0000006d6a6a7221 */ /* 0x000fe20000010000 */
[----:B------:R-:W-:Y:S01]  /*cb20*/  HMMA.16816.F32 R16, R28, R34, R16 ;  /* 0x000000221c10723c */ /* 0x000fe20000001810 */
[----:B------:R-:W1:Y:S06]  /*cb30*/  LDSM.16.MT88.4 R32, [R50+0x7000] ;  /* 0x007000003220783b */ /* 0x000e6c0000004200 */
[----:B------:R-:W-:Y:S01]  /*cb40*/  MUFU.EX2 R105, R105 ;  /* 0x0000006900697308 */ /* 0x000fe20000000800 */
[----:B---3--:R-:W-:Y:S01]  /*cb50*/  F2FP.F16.F32.PACK_AB R28, R90, R97 ;  /* 0x000000615a1c723e */ /* 0x008fe200000000ff */
[----:B------:R-:W-:Y:S01]  /*cb60*/  FADD.FTZ R113, R113, R106 ;  /* 0x0000006a71717221 */ /* 0x000fe20000010000 */
[----:B----4-:R-:W-:Y:S01]  /*cb70*/  F2FP.F16.F32.PACK_AB R29, R94, R103 ;  /* 0x000000675e1d723e */ /* 0x010fe200000000ff */
[----:B------:R-:W-:Y:S01]  /*cb80*/  FFMA.FTZ R109, R195, R21, -R74 ;  /* 0x00000015c36d7223 */ /* 0x000fe2000001084a */
[----:B-----5:R-:W-:Y:S01]  /*cb90*/  F2FP.F16.F32.PACK_AB R30, R92, R101 ;  /* 0x000000655c1e723e */ /* 0x020fe200000000ff */
[----:B------:R-:W-:Y:S04]  /*cba0*/  FADD.FTZ R108, R108, R113 ;  /* 0x000000716c6c7221 */ /* 0x000fe80000010000 */
[----:B------:R-:W3:Y:S01]  /*cbb0*/  MUFU.EX2 R98, R98 ;  /* 0x0000006200627308 */ /* 0x000ee20000000800 */
[-C--:B------:R-:W-:Y:S01]  /*cbc0*/  FFMA.FTZ R106, R177, R21.reuse, -R76 ;  /* 0x00000015b16a7223 */ /* 0x080fe2000001084c */
[----:B--2---:R-:W-:Y:S01]  /*cbd0*/  F2FP.F16.F32.PACK_AB R31, R99, R96 ;  /* 0x00000060631f723e */ /* 0x004fe200000000ff */
[----:B------:R-:W-:Y:S07]  /*cbe0*/  FADD.FTZ R121, R121, R108 ;  /* 0x0000006c79797221 */ /* 0x000fee0000010000 */
[----:B------:R-:W-:Y:S01]  /*cbf0*/  MUFU.EX2 R109, R109 ;  /* 0x0000006d006d7308 */ /* 0x000fe20000000800 */
[-CC-:B------:R-:W-:Y:S01]  /*cc00*/  FFMA.FTZ R113, R171, R21.reuse, -R76.reuse ;  /* 0x00000015ab717223 */ /* 0x180fe2000001084c */
[-CC-:B------:R-:W-:Y:S01]  /*cc10*/  FFMA.FTZ R108, R173, R21.reuse, -R76.reuse ;  /* 0x00000015ad6c7223 */ /* 0x180fe2000001084c */
[----:B------:R-:W-:Y:S07]  /*cc20*/  FADD.FTZ R121, R114, R121 ;  /* 0x0000007972797221 */ /* 0x000fee0000010000 */
[----:B------:R-:W2:Y:S01]  /*cc30*/  MUFU.EX2 R102, R102 ;  /* 0x0000006600667308 */ /* 0x000ea20000000800 */
[C---:B-1----:R-:W-:Y:S03]  /*cc40*/  HMMA.16816.F32 R4, R28.reuse, R40, R4 ;  /* 0x000000281c04723c */ /* 0x042fe60000001804 */
[----:B------:R-:W-:Y:S01]  /*cc50*/  FADD.FTZ R40, R118, R115 ;  /* 0x0000007376287221 */ /* 0x000fe20000010000 */
[----:B------:R-:W-:Y:S05]  /*cc60*/  FADD.FTZ R120, R120, R121 ;  /* 0x0000007978787221 */ /* 0x000fea0000010000 */
[----:B------:R-:W-:Y:S01]  /*cc70*/  MUFU.EX2 R100, R100 ;  /* 0x0000006400647308 */ /* 0x000fe20000000800 */
[-C--:B------:R-:W-:Y:S01]  /*cc80*/  FFMA.FTZ R115, R181, R21.reuse, -R76 ;  /* 0x00000015b5737223 */ /* 0x080fe2000001084c */
[----:B------:R-:W-:Y:S01]  /*cc90*/  FADD.FTZ R40, R125, R40 ;  /* 0x000000287d287221 */ /* 0x000fe20000010000 */
[C---:B------:R-:W-:Y:S07]  /*cca0*/  HMMA.16816.F32 R8, R28.reuse, R42, R8 ;  /* 0x0000002a1c08723c */ /* 0x040fee0000001808 */
[----:B------:R-:W1:Y:S01]  /*ccb0*/  MUFU.EX2 R107, R107 ;  /* 0x0000006b006b7308 */ /* 0x000e620000000800 */
[----:B------:R-:W-:Y:S01]  /*ccc0*/  FADD.FTZ R129, R129, R40 ;  /* 0x0000002881817221 */ /* 0x000fe20000010000 */
[-C--:B------:R-:W-:Y:S01]  /*ccd0*/  FFMA.FTZ R114, R165, R21.reuse, -R76 ;  /* 0x00000015a5727223 */ /* 0x080fe2000001084c */
[----:B------:R-:W4:Y:S07]  /*cce0*/  LDSM.16.MT88.4 R40, [R49+0x2000] ;  /* 0x002000003128783b */ /* 0x000f2e0000004200 */
[----:B------:R-:W5:Y:S01]  /*ccf0*/  MUFU.EX2 R104, R104 ;  /* 0x0000006800687308 */ /* 0x000f620000000800 */
[-C--:B------:R-:W-:Y:S01]  /*cd00*/  FFMA.FTZ R121, R86, R21.reuse, -R74 ;  /* 0x0000001556797223 */ /* 0x080fe2000001084a */
[C---:B------:R-:W-:Y:S08]  /*cd10*/  HMMA.16816.F32 R12, R28.reuse, R36, R12 ;  /* 0x000000241c0c723c */ /* 0x040ff0000000180c */
[----:B------:R-:W-:Y:S01]  /*cd20*/  MUFU.EX2 R115, R115 ;  /* 0x0000007300737308 */ /* 0x000fe20000000800 */
[----:B------:R-:W-:Y:S01]  /*cd30*/  FADD.FTZ R36, R117, R120 ;  /* 0x0000007875247221 */ /* 0x000fe20000010000 */
[----:B------:R-:W-:Y:S01]  /*cd40*/  FFMA.FTZ R117, R179, R21, -R74 ;  /* 0x00000015b3757223 */ /* 0x000fe2000001084a */
[----:B------:R-:W-:Y:S07]  /*cd50*/  FADD.FTZ R129, R122, R129 ;  /* 0x000000817a817221 */ /* 0x000fee0000010000 */
[----:B------:R-:W4:Y:S01]  /*cd60*/  MUFU.EX2 R106, R106 ;  /* 0x0000006a006a7308 */ /* 0x000f220000000800 */
[----:B------:R-:W-:Y:S01]  /*cd70*/  FADD.FTZ R119, R119, R36 ;  /* 0x0000002477777221 */ /* 0x000fe20000010000 */
[----:B------:R-:W-:Y:S01]  /*cd80*/  HMMA.16816.F32 R16, R28, R38, R16 ;  /* 0x000000261c10723c */ /* 0x000fe20000001810 */
[----:B------:R-:W4:Y:S07]  /*cd90*/  LDSM.16.MT88.4 R36, [R50+0x7400] ;  /* 0x007400003224783b */ /* 0x000f2e0000004200 */
[----:B------:R-:W-:Y:S01]  /*cda0*/  MUFU.EX2 R117, R117 ;  /* 0x0000007500757308 */ /* 0x000fe20000000800 */
[----:B---3--:R-:W-:Y:S01]  /*cdb0*/  F2FP.F16.F32.PACK_AB R28, R98, R105 ;  /* 0x00000069621c723e */ /* 0x008fe200000000ff */
[----:B------:R-:W-:Y:S01]  /*cdc0*/  FADD.FTZ R116, R116, R119 ;  /* 0x0000007774747221 */ /* 0x000fe20000010000 */
[----:B--2---:R-:W-:Y:S01]  /*cdd0*/  F2FP.F16.F32.PACK_AB R29, R102, R109 ;  /* 0x0000006d661d723e */ /* 0x004fe200000000ff */
[-C--:B------:R-:W-:Y:S01]  /*cde0*/  FFMA.FTZ R119, R167, R21.reuse, -R74 ;  /* 0x00000015a7777223 */ /* 0x080fe2000001084a */
[----:B-1----:R-:W-:Y:S01]  /*cdf0*/  F2FP.F16.F32.PACK_AB R30, R107, R100 ;  /* 0x000000646b1e723e */ /* 0x002fe200000000ff */
[----:B------:R-:W-:Y:S01]  /*ce00*/  FADD.FTZ R127, R127, R116 ;  /* 0x000000747f7f7221 */ /* 0x000fe20000010000 */
[----:B-----5:R-:W-:Y:S03]  /*ce10*/  F2FP.F16.F32.PACK_AB R31, R111, R104 ;  /* 0x000000686f1f723e */ /* 0x020fe600000000ff */
[----:B------:R-:W1:Y:S01]  /*ce20*/  MUFU.EX2 R110, R110 ;  /* 0x0000006e006e7308 */ /* 0x000e620000000800 */
[----:B------:R-:W-:Y:S01]  /*ce30*/  FADD.FTZ R128, R128, R129 ;  /* 0x0000008180807221 */ /* 0x000fe20000010000 */
[----:B------:R-:W-:Y:S08]  /*ce40*/  FADD.FTZ R127, R124, R127 ;  /* 0x0000007f7c7f7221 */ /* 0x000ff00000010000 */
[----:B------:R-:W-:Y:S01]  /*ce50*/  MUFU.EX2 R113, R113 ;  /* 0x0000007100717308 */ /* 0x000fe20000000800 */
[----:B------:R-:W-:Y:S01]  /*ce60*/  FADD.FTZ R123, R123, R128 ;  /* 0x000000807b7b7221 */ /* 0x000fe20000010000 */
[C---:B------:R-:W-:Y:S08]  /*ce70*/  HMMA.16816.F32 R4, R28.reuse, R32, R4 ;  /* 0x000000201c04723c */ /* 0x040ff00000001804 */
[----:B------:R-:W2:Y:S01]  /*ce80*/  MUFU.EX2 R108, R108 ;  /* 0x0000006c006c7308 */ /* 0x000ea20000000800 */
[----:B------:R-:W-:Y:S01]  /*ce90*/  FADD.FTZ R126, R126, R123 ;  /* 0x0000007b7e7e7221 */ /* 0x000fe20000010000 */
[----:B------:R-:W-:Y:S08]  /*cea0*/  FFMA.FTZ R123, R157, R21, -R74 ;  /* 0x000000159d7b7223 */ /* 0x000ff0000001084a */
[----:B------:R-:W-:Y:S01]  /*ceb0*/  MUFU.EX2 R119, R119 ;  /* 0x0000007700777308 */ /* 0x000fe20000000800 */
[----:B------:R-:W-:Y:S01]  /*cec0*/  FADD.FTZ R126, R131, R126 ;  /* 0x0000007e837e7221 */ /* 0x000fe20000010000 */
[C---:B------:R-:W-:Y:S01]  /*ced0*/  HMMA.16816.F32 R8, R28.reuse, R34, R8 ;  /* 0x000000221c08723c */ /* 0x040fe20000001808 */
[----:B------:R-:W3:Y:S07]  /*cee0*/  LDSM.16.MT88.4 R32, [R49+0x2400] ;  /* 0x002400003120783b */ /* 0x000eee0000004200 */
[----:B------:R-:W5:Y:S01]  /*cef0*/  MUFU.EX2 R112, R112 ;  /* 0x0000007000707308 */ /* 0x000f620000000800 */
[----:B------:R-:W-:Y:S09]  /*cf00*/  FADD.FTZ R135, R135, R126 ;  /* 0x0000007e87877221 */ /* 0x000ff20000010000 */
[----:B------:R-:W-:Y:S01]  /*cf10*/  MUFU.EX2 R114, R114 ;  /* 0x0000007200727308 */ /* 0x000fe20000000800 */
[----:B------:R-:W-:Y:S01]  /*cf20*/  FADD.FTZ R132, R132, R135 ;  /* 0x0000008784847221 */ /* 0x000fe20000010000 */
[C---:B----4-:R-:W-:Y:S08]  /*cf30*/  HMMA.16816.F32 R12, R28.reuse, R40, R12 ;  /* 0x000000281c0c723c */ /* 0x050ff0000000180c */
        /* <DEDUP_REMOVED lines=8> */
[----:B------:R-:W-:Y:S01]  /*cfc0*/  F2FP.F16.F32.PACK_AB R28, R106, R115 ;  /* 0x000000736a1c723e */ /* 0x000fe200000000ff */
[----:B------:R-:W4:Y:S01]  /*cfd0*/  LDSM.16.MT88.4 R40, [R50+0x7800] ;  /* 0x007800003228783b */ /* 0x000f220000004200 */
[----:B-1----:R-:W-:Y:S01]  /*cfe0*/  F2FP.F16.F32.PACK_AB R29, R110, R117 ;  /* 0x000000756e1d723e */ /* 0x002fe200000000ff */
[----:B------:R-:W-:Y:S01]  /*cff0*/  FADD.FTZ R133, R46, R133 ;  /* 0x000000852e857221 */ /* 0x000fe20000010000 */
[----:B--2---:R-:W-:Y:S01]  /*d000*/  F2FP.F16.F32.PACK_AB R30, R108, R113 ;  /* 0x000000716c1e723e */ /* 0x004fe200000000ff */
[----:B------:R-:W-:Y:S01]  /*d010*/  FFMA.FTZ R45, R161, R21, -R76 ;  /* 0x00000015a12d7223 */ /* 0x000fe2000001084c */
[----:B-----5:R-:W-:Y:S01]  /*d020*/  F2FP.F16.F32.PACK_AB R31, R112, R119 ;  /* 0x00000077701f723e */ /* 0x020fe200000000ff */
[-C--:B------:R-:W-:Y:S01]  /*d030*/  FFMA.FTZ R46, R82, R21.reuse, -R74 ;  /* 0x00000015522e7223 */ /* 0x080fe2000001084a */
[----:B------:R-:W-:Y:S01]  /*d040*/  FADD.FTZ R136, R136, R133 ;  /* 0x0000008588887221 */ /* 0x000fe20000010000 */
[-C--:B------:R-:W-:Y:S02]  /*d050*/  FFMA.FTZ R82, R89, R21.reuse, -R76 ;  /* 0x0000001559527223 */ /* 0x080fe4000001084c */
[----:B------:R-:W1:Y:S01]  /*d060*/  MUFU.EX2 R45, R45 ;  /* 0x0000002d002d7308 */ /* 0x000e620000000800 */
[----:B------:R-:W-:Y:S01]  /*d070*/  FADD.FTZ R139, R139, R136 ;  /* 0x000000888b8b7221 */ /* 0x000fe20000010000 */
[C---:B------:R-:W-:Y:S08]  /*d080*/  HMMA.16816.F32 R4, R28.reuse, R36, R4 ;  /* 0x000000241c04723c */ /* 0x040ff00000001804 */
[----:B------:R-:W-:Y:S01]  /*d090*/  MUFU.EX2 R46, R46 ;  /* 0x0000002e002e7308 */ /* 0x000fe20000000800 */
[----:B------:R-:W-:Y:S01]  /*d0a0*/  FADD.FTZ R36, R44, R47 ;  /* 0x0000002f2c247221 */ /* 0x000fe20000010000 */
[-C--:B------:R-:W-:Y:S08]  /*d0b0*/  FFMA.FTZ R44, R159, R21.reuse, -R76 ;  /* 0x000000159f2c7223 */ /* 0x080ff0000001084c */
[----:B------:R-:W-:Y:S01]  /*d0c0*/  MUFU.EX2 R47, R84 ;  /* 0x00000054002f7308 */ /* 0x000fe20000000800 */
[----:B------:R-:W-:Y:S01]  /*d0d0*/  FADD.FTZ R137, R137, R36 ;  /* 0x0000002489897221 */ /* 0x000fe20000010000 */
[C---:B------:R-:W-:Y:S01]  /*d0e0*/  HMMA.16816.F32 R8, R28.reuse, R38, R8 ;  /* 0x000000261c08723c */ /* 0x040fe20000001808 */
[----:B------:R-:W2:Y:S07]  /*d0f0*/  LDSM.16.MT88.4 R36, [R49+0x2800] ;  /* 0x002800003124783b */ /* 0x000eae0000004200 */
[----:B------:R-:W5:Y:S01]  /*d100*/  MUFU.EX2 R44, R44 ;  /* 0x0000002c002c7308 */ /* 0x000f620000000800 */
[----:B------:R-:W-:Y:S09]  /*d110*/  FADD.FTZ R134, R134, R137 ;  /* 0x0000008986867221 */ /* 0x000ff20000010000 */
[----:B------:R-:W-:Y:S01]  /*d120*/  MUFU.EX2 R89, R93 ;  /* 0x0000005d00597308 */ /* 0x000fe20000000800 */
[C---:B---3--:R-:W-:Y:S03]  /*d130*/  HMMA.16816.F32 R12, R28.reuse, R32, R12 ;  /* 0x000000201c0c723c */ /* 0x048fe6000000180c */
[----:B------:R-:W-:Y:S01]  /*d140*/  FADD.FTZ R32, R88, R139 ;  /* 0x0000008b58207221 */ /* 0x000fe20000010000 */
[----:B------:R-:W-:Y:S01]  /*d150*/  FADD.FTZ R33, R27, R134 ;  /* 0x000000861b217221 */ /* 0x000fe20000010000 */
[-C--:B------:R-:W-:Y:S01]  /*d160*/  FFMA.FTZ R27, R78, R21.reuse, -R76 ;  /* 0x000000154e1b7223 */ /* 0x080fe2000001084c */
[----:B------:R-:W-:Y:S01]  /*d170*/  FFMA.FTZ R88, R87, R21, -R74 ;  /* 0x0000001557587223 */ /* 0x000fe2000001084a */
[----:B------:R-:W-:Y:S01]  /*d180*/  FADD.FTZ R32, R95, R32 ;  /* 0x000000205f207221 */ /* 0x000fe20000010000 */
[----:B------:R-:W-:Y:S01]  /*d190*/  HMMA.16816.F32 R16, R28, R34, R16 ;  /* 0x000000221c10723c */ /* 0x000fe20000001810 */
[----:B------:R-:W-:Y:S02]  /*d1a0*/  MUFU.EX2 R78, R155 ;  /* 0x0000009b004e7308 */ /* 0x000fe40000000800 */
        /* <DEDUP_REMOVED lines=8> */
[----:B------:R-:W-:Y:S01]  /*d230*/  F2FP.F16.F32.PACK_AB R31, R123, R46 ;  /* 0x0000002e7b1f723e */ /* 0x000fe200000000ff */
[----:B------:R-:W3:Y:S01]  /*d240*/  MUFU.EX2 R27, R27 ;  /* 0x0000001b001b7308 */ /* 0x000ee20000000800 */
[----:B------:R-:W-:Y:S01]  /*d250*/  FADD.FTZ R97, R97, R26 ;  /* 0x0000001a61617221 */ /* 0x000fe20000010000 */
[----:B------:R-:W-:Y:S08]  /*d260*/  FADD.FTZ R84, R96, R103 ;  /* 0x0000006760547221 */ /* 0x000ff00000010000 */
[----:B------:R-:W-:Y:S01]  /*d270*/  MUFU.EX2 R26, R82 ;  /* 0x00000052001a7308 */ /* 0x000fe20000000800 */
[----:B------:R-:W-:Y:S01]  /*d280*/  FADD.FTZ R90, R90, R97 ;  /* 0x000000615a5a7221 */ /* 0x000fe20000010000 */
        /* <DEDUP_REMOVED lines=8> */
[----:B------:R-:W5:Y:S07]  /*d310*/  LDSM.16.MT88.4 R40, [R49+0x2c00] ;  /* 0x002c00003128783b */ /* 0x000f6e0000004200 */
[----:B------:R-:W1:Y:S01]  /*d320*/  MUFU.EX2 R82, R88 ;  /* 0x0000005800527308 */ /* 0x000e620000000800 */
[----:B------:R-:W-:Y:S01]  /*d330*/  FADD.FTZ R109, R102, R109 ;  /* 0x0000006d666d7221 */ /* 0x000fe20000010000 */
[-C--:B------:R-:W-:Y:S01]  /*d340*/  FFMA.FTZ R84, R83, R21.reuse, -R76 ;  /* 0x0000001553547223 */ /* 0x080fe2000001084c */
[-C--:B------:R-:W-:Y:S07]  /*d350*/  FFMA.FTZ R83, R64, R21.reuse, -R74 ;  /* 0x0000001540537223 */ /* 0x080fee000001084a */
[----:B------:R4:W-:Y:S01]  /*d360*/  MUFU.EX2 R72, R75 ;  /* 0x0000004b00487308 */ /* 0x0009e20000000800 */
[----:B------:R-:W-:Y:S01]  /*d370*/  FADD.FTZ R92, R92, R101 ;  /* 0x000000655c5c7221 */ /* 0x000fe20000010000 */
[C---:B--2---:R-:W-:Y:S08]  /*d380*/  HMMA.16816.F32 R12, R28.reuse, R36, R12 ;  /* 0x000000241c0c723c */ /* 0x044ff0000000180c */
[----:B------:R-:W2:Y:S01]  /*d390*/  MUFU.EX2 R84, R84 ;  /* 0x0000005400547308 */ /* 0x000ea20000000800 */
[----:B------:R-:W-:Y:S09]  /*d3a0*/  FADD.FTZ R105, R105, R92 ;  /* 0x0000005c69697221 */ /* 0x000ff20000010000 */
[----:B------:R5:W2:Y:S01]  /*d3b0*/  MUFU.EX2 R88, R81 ;  /* 0x0000005100587308 */ /* 0x000aa20000000800 */
[----:B------:R-:W-:Y:S01]  /*d3c0*/  FADD.FTZ R105, R98, R105 ;  /* 0x0000006962697221 */ /* 0x000fe20000010000 */
[----:B------:R-:W-:Y:S01]  /*d3d0*/  HMMA.16816.F32 R16, R28, R38, R16 ;  /* 0x000000261c10723c */ /* 0x000fe20000001810 */
[----:B------:R-:W2:Y:S07]  /*d3e0*/  LDSM.16.MT88.4 R36, [R50+0x8000] ;  /* 0x008000003224783b */ /* 0x000eae0000004200 */
[----:B------:R-:W2:Y:S01]  /*d3f0*/  MUFU.EX2 R90, R90 ;  /* 0x0000005a005a7308 */ /* 0x000ea20000000800 */
[----:B---3--:R-:W-:Y:S01]  /*d400*/  F2FP.F16.F32.PACK_AB R28, R27, R78 ;  /* 0x0000004e1b1c723e */ /* 0x008fe200000000ff */
[-CC-:B----4-:R-:W-:Y:S01]  /*d410*/  FFMA.FTZ R75, R66, R21.reuse, -R76.reuse ;  /* 0x00000015424b7223 */ /* 0x190fe2000001084c */
[----:B------:R-:W-:Y:S01]  /*d420*/  F2FP.F16.F32.PACK_AB R29, R89, R80 ;  /* 0x00000050591d723e */ /* 0x000fe200000000ff */
[--C-:B------:R-:W-:Y:S01]  /*d430*/  FFMA.FTZ R66, R67, R21, -R76.reuse ;  /* 0x0000001543427223 */ /* 0x100fe2000001084c */
[----:B------:R-:W-:Y:S01]  /*d440*/  F2FP.F16.F32.PACK_AB R30, R85, R26 ;  /* 0x0000001a551e723e */ /* 0x000fe200000000ff */
[----:B------:R-:W-:Y:S01]  /*d450*/  FADD.FTZ R100, R100, R105 ;  /* 0x0000006964647221 */ /* 0x000fe20000010000 */
[----:B-1----:R-:W-:Y:S03]  /*d460*/  F2FP.F16.F32.PACK_AB R31, R82, R87 ;  /* 0x00000057521f723e */ /* 0x002fe600000000ff */
[----:B------:R1:W-:Y:S01]  /*d470*/  MUFU.EX2 R67, R75 ;  /* 0x0000004b00437308 */ /* 0x0003e20000000800 */
[-C--:B-----5:R-:W-:Y:S01]  /*d480*/  FFMA.FTZ R81, R65, R21.reuse, -R76 ;  /* 0x0000001541517223 */ /* 0x0a0fe2000001084c */
[----:B------:R-:W-:Y:S08]  /*d490*/  FADD.FTZ R100, R107, R100 ;  /* 0x000000646b647221 */ /* 0x000ff00000010000 */
[----:B------:R-:W3:Y:S01]  /*d4a0*/  MUFU.EX2 R66, R66 ;  /* 0x0000004200427308 */ /* 0x000ee20000000800 */
[C---:B------:R-:W-:Y:S09]  /*d4b0*/  HMMA.16816.F32 R4, R28.reuse, R32, R4 ;  /* 0x000000201c04723c */ /* 0x040ff20000001804 */
[----:B------:R-:W-:Y:S01]  /*d4c0*/  MUFU.EX2 R64, R81 ;  /* 0x0000005100407308 */ /* 0x000fe20000000800 */
[----:B------:R-:W-:Y:S01]  /*d4d0*/  FADD.FTZ R32, R104, R109 ;  /* 0x0000006d68207221 */ /* 0x000fe20000010000 */
[----:B------:R-:W-:Y:S03]  /*d4e0*/  FADD.FTZ R115, R115, R100 ;  /* 0x0000006473737221 */ /* 0x000fe60000010000 */
[----:B------:R-:W-:Y:S01]  /*d4f0*/  FADD.FTZ R32, R111, R32 ;  /* 0x000000206f207221 */ /* 0x000fe20000010000 */
[C---:B------:R-:W-:Y:S03]  /*d500*/  HMMA.16816.F32 R8, R28.reuse, R34, R8 ;  /* 0x000000221c08723c */ /* 0x040fe60000001808 */
[----:B------:R-:W-:Y:S01]  /*d510*/  FADD.FTZ R117, R117, R32 ;  /* 0x0000002075757221 */ /* 0x000fe20000010000 */
[----:B-1----:R-:W-:Y:S01]  /*d520*/  FFMA.FTZ R75, R68, R21, -R76 ;  /* 0x00000015444b7223 */ /* 0x002fe2000001084c */
[----:B------:R-:W1:Y:S01]  /*d530*/  LDSM.16.MT88.4 R32, [R49+0x3000] ;  /* 0x003000003120783b */ /* 0x000e620000004200 */
[----:B------:R-:W4:Y:S01]  /*d540*/  MUFU.EX2 R68, R70 ;  /* 0x0000004600447308 */ /* 0x000f220000000800 */
[----:B------:R-:W-:Y:S01]  /*d550*/  FADD.FTZ R106, R106, R115 ;  /* 0x000000736a6a7221 */ /* 0x000fe20000010000 */
[C---:B------:R-:W-:Y:S08]  /*d560*/  HMMA.16816.F32 R12, R28.reuse, R40, R12 ;  /* 0x000000281c0c723c */ /* 0x040ff0000000180c */
[----:B------:R5:W4:Y:S01]  /*d570*/  MUFU.EX2 R65, R75 ;  /* 0x0000004b00417308 */ /* 0x000b220000000800 */
[----:B------:R-:W-:Y:S01]  /*d580*/  FADD.FTZ R113, R113, R106 ;  /* 0x0000006a71717221 */ /* 0x000fe20000010000 */
[----:B------:R-:W-:Y:S03]  /*d590*/  FADD.FTZ R110, R110, R117 ;  /* 0x000000756e6e7221 */ /* 0x000fe60000010000 */
[----:B------:R-:W-:Y:S01]  /*d5a0*/  FADD.FTZ R113, R108, R113 ;  /* 0x000000716c717221 */ /* 0x000fe20000010000 */
[----:B------:R-:W-:Y:S01]  /*d5b0*/  HMMA.16816.F32 R16, R28, R42, R16 ;  /* 0x0000002a1c10723c */ /* 0x000fe20000001810 */
[----:B------:R-:W4:Y:S02]  /*d5c0*/  LDSM.16.MT88.4 R40, [R50+0x8400] ;  /* 0x008400003228783b */ /* 0x000f240000004200 */
[----:B--2---:R-:W-:Y:S01]  /*d5d0*/  F2FP.F16.F32.PACK_AB R28, R79, R84 ;  /* 0x000000544f1c723e */ /* 0x004fe200000000ff */
[----:B------:R-:W-:Y:S01]  /*d5e0*/  FADD.FTZ R119, R119, R110 ;  /* 0x0000006e77777221 */ /* 0x000fe20000010000 */
[----:B------:R-:W-:Y:S01]  /*d5f0*/  F2FP.F16.F32.PACK_AB R29, R77, R88 ;  /* 0x000000584d1d723e */ /* 0x000fe200000000ff */
[----:B------:R-:W-:Y:S01]  /*d600*/  FADD.FTZ R114, R114, R113 ;  /* 0x0000007172727221 */ /* 0x000fe20000010000 */
[----:B------:R-:W-:Y:S01]  /*d610*/  F2FP.F16.F32.PACK_AB R30, R72, R73 ;  /* 0x00000049481e723e */ /* 0x000fe200000000ff */
[----:B------:R-:W-:Y:S01]  /*d620*/  FADD.FTZ R119, R112, R119 ;  /* 0x0000007770777221 */ /* 0x000fe20000010000 */
[----:B------:R-:W-:Y:S01]  /*d630*/  F2FP.F16.F32.PACK_AB R31, R71, R90 ;  /* 0x0000005a471f723e */ /* 0x000fe200000000ff */
[----:B------:R-:W-:Y:S01]  /*d640*/  FADD.FTZ R114, R45, R114 ;  /* 0x000000722d727221 */ /* 0x000fe20000010000 */
[-C--:B-----5:R-:W-:Y:S01]  /*d650*/  FFMA.FTZ R75, R60, R21.reuse, -R74 ;  /* 0x000000153c4b7223 */ /* 0x0a0fe2000001084a */
[----:B------:R-:W-:Y:S01]  /*d660*/  MUFU.EX2 R45, R83 ;  /* 0x00000053002d7308 */ /* 0x000fe20000000800 */
[----:B------:R-:W-:Y:S03]  /*d670*/  FADD.FTZ R86, R86, R119 ;  /* 0x0000007756567221 */ /* 0x000fe60000010000 */
[C---:B------:R-:W-:Y:S03]  /*d680*/  HMMA.16816.F32 R4, R28.reuse, R36, R4 ;  /* 0x000000241c04723c */ /* 0x040fe60000001804 */
[----:B------:R-:W-:Y:S04]  /*d690*/  FADD.FTZ R121, R121, R86 ;  /* 0x0000005679797221 */ /* 0x000fe80000010000 */
[----:B------:R-:W-:Y:S01]  /*d6a0*/  FADD.FTZ R70, R46, R121 ;  /* 0x000000792e467221 */ /* 0x000fe20000010000 */
[C---:B------:R-:W-:Y:S01]  /*d6b0*/  HMMA.16816.F32 R8, R28.reuse, R38, R8 ;  /* 0x000000261c08723c */ /* 0x040fe20000001808 */
[----:B------:R-:W2:Y:S01]  /*d6c0*/  LDSM.16.MT88.4 R36, [R49+0x3400] ;  /* 0x003400003124783b */ /* 0x000ea20000004200 */
[----:B------:R5:W5:Y:S01]  /*d6d0*/  MUFU.EX2 R46, R63 ;  /* 0x0000003f002e7308 */ /* 0x000b620000000800 */
[----:B------:R-:W-:Y:S01]  /*d6e0*/  FADD.FTZ R123, R123, R70 ;  /* 0x000000467b7b7221 */ /* 0x000fe20000010000 */
[-CC-:B------:R-:W-:Y:S03]  /*d6f0*/  FFMA.FTZ R70, R61, R21.reuse, -R76.reuse ;  /* 0x000000153d467223 */ /* 0x180fe6000001084c */
[----:B------:R-:W-:Y:S01]  /*d700*/  FADD.FTZ R80, R80, R123 ;  /* 0x0000007b50507221 */ /* 0x000fe20000010000 */
[C---:B-1----:R-:W-:Y:S04]  /*d710*/  HMMA.16816.F32 R12, R28.reuse, R32, R12 ;  /* 0x000000201c0c723c */ /* 0x042fe8000000180c */
[----:B------:R-:W-:Y:S01]  /*d720*/  MUFU.EX2 R60, R70 ;  /* 0x00000046003c7308 */ /* 0x000fe20000000800 */
[-C--:B------:R-:W-:Y:S01]  /*d730*/  FFMA.FTZ R32, R62, R21.reuse, -R76 ;  /* 0x000000153e207223 */ /* 0x080fe2000001084c */
[----:B------:R-:W-:Y:S01]  /*d740*/  FADD.FTZ R33, R47, R114 ;  /* 0x000000722f217221 */ /* 0x000fe20000010000 */
[----:B------:R-:W-:Y:S01]  /*d750*/  FFMA.FTZ R62, R59, R21, -R74 ;  /* 0x000000153b3e7223 */ /* 0x000fe2000001084a */
[----:B------:R-:W-:Y:S06]  /*d760*/  FADD.FTZ R80, R89, R80 ;  /* 0x0000005059507221 */ /* 0x000fec0000010000 */
[----:B------:R1:W-:Y:S01]  /*d770*/  MUFU.EX2 R47, R32 ;  /* 0x00000020002f7308 */ /* 0x0003e20000000800 */
[----:B------:R-:W-:Y:S03]  /*d780*/  HMMA.16816.F32 R16, R28, R34, R16 ;  /* 0x000000221c10723c */ /* 0x000fe60000001810 */
[----:B------:R-:W-:Y:S01]  /*d790*/  FADD.FTZ R61, R44, R33 ;  /* 0x000000212c3d7221 */ /* 0x000fe20000010000 */
[----:B---3--:R-:W-:Y:S05]  /*d7a0*/  F2FP.F16.F32.PACK_AB R28, R66, R67 ;  /* 0x00000043421c723e */ /* 0x008fea00000000ff */
[----:B------:R3:W-:Y:S01]  /*d7b0*/  MUFU.EX2 R44, R62 ;  /* 0x0000003e002c7308 */ /* 0x0007e20000000800 */
[----:B----4-:R-:W-:Y:S01]  /*d7c0*/  F2FP.F16.F32.PACK_AB R29, R68, R69 ;  /* 0x00000045441d723e */ /* 0x010fe200000000ff */
[----:B------:R-:W-:Y:S01]  /*d7d0*/  FADD.FTZ R78, R78, R61 ;  /* 0x0000003d4e4e7221 */ /* 0x000fe20000010000 */
[----:B------:R-:W-:Y:S01]  /*d7e0*/  F2FP.F16.F32.PACK_AB R30, R64, R65 ;  /* 0x00000041401e723e */ /* 0x000fe200000000ff */
[----:B-----5:R-:W-:Y:S01]  /*d7f0*/  FFMA.FTZ R63, R58, R21, -R76 ;  /* 0x000000153a3f7223 */ /* 0x020fe2000001084c */
[----:B------:R-:W-:Y:S01]  /*d800*/  F2FP.F16.F32.PACK_AB R31, R46, R45 ;  /* 0x0000002d2e1f723e */ /* 0x000fe200000000ff */
[-C--:B------:R-:W-:Y:S04]  /*d810*/  FFMA.FTZ R61, R53, R21.reuse, -R74 ;  /* 0x00000015353d7223 */ /* 0x080fe8000001084a */
[----:B------:R-:W-:Y:S01]  /*d820*/  MUFU.EX2 R58, R57 ;  /* 0x00000039003a7308 */ /* 0x000fe20000000800 */
[----:B-1----:R-:W1:Y:S01]  /*d830*/  LDSM.16.MT88.4 R32, [R50+0x8800] ;  /* 0x008800003220783b */ /* 0x002e620000004200 */
[----:B------:R-:W-:Y:S01]  /*d840*/  FADD.FTZ R27, R27, R78 ;  /* 0x0000004e1b1b7221 */ /* 0x000fe20000010000 */
[----:B------:R-:W-:Y:S07]  /*d850*/  FADD.FTZ R87, R87, R80 ;  /* 0x0000005057577221 */ /* 0x000fee0000010000 */
[----:B------:R-:W-:Y:S01]  /*d860*/  MUFU.EX2 R59, R75 ;  /* 0x0000004b003b7308 */ /* 0x000fe20000000800 */
[C---:B------:R-:W-:Y:S03]  /*d870*/  HMMA.16816.F32 R4, R28.reuse, R40, R4 ;  /* 0x000000281c04723c */ /* 0x040fe60000001804 */
[-C--:B---3--:R-:W-:Y:S06]  /*d880*/  FFMA.FTZ R62, R56, R21.reuse, -R74 ;  /* 0x00000015383e7223 */ /* 0x088fec000001084a */
[----:B------:R-:W3:Y:S01]  /*d890*/  MUFU.EX2 R53, R63 ;  /* 0x0000003f00357308 */ /* 0x000ee20000000800 */
[----:B------:R-:W-:Y:S01]  /*d8a0*/  FADD.FTZ R26, R26, R27 ;  /* 0x0000001b1a1a7221 */ /* 0x000fe20000010000 */
[----:B------:R-:W-:Y:S01]  /*d8b0*/  FADD.FTZ R87, R82, R87 ;  /* 0x0000005752577221 */ /* 0x000fe20000010000 */
[C---:B------:R-:W-:Y:S01]  /*d8c0*/  HMMA.16816.F32 R8, R28.reuse, R42, R8 ;  /* 0x0000002a1c08723c */ /* 0x040fe20000001808 */
[----:B------:R-:W4:Y:S06]  /*d8d0*/  LDSM.16.MT88.4 R40, [R49+0x3800] ;  /* 0x003800003128783b */ /* 0x000f2c0000004200 */
[----:B------:R-:W-:Y:S01]  /*d8e0*/  MUFU.EX2 R56, R61 ;  /* 0x0000003d00387308 */ /* 0x000fe20000000800 */
[----:B------:R-:W-:Y:S01]  /*d8f0*/  FADD.FTZ R85, R85, R26 ;  /* 0x0000001a55557221 */ /* 0x000fe20000010000 */
[----:B------:R-:W-:Y:S08]  /*d900*/  FADD.FTZ R88, R88, R87 ;  /* 0x0000005758587221 */ /* 0x000ff00000010000 */
[----:B------:R-:W5:Y:S01]  /*d910*/  MUFU.EX2 R57, R62 ;  /* 0x0000003e00397308 */ /* 0x000f620000000800 */
[----:B------:R-:W-:Y:S01]  /*d920*/  FADD.FTZ R84, R84, R85 ;  /* 0x0000005554547221 */ /* 0x000fe20000010000 */
[C---:B--2---:R-:W-:Y:S08]  /*d930*/  HMMA.16816.F32 R12, R28.reuse, R36, R12 ;  /* 0x000000241c0c723c */ /* 0x044ff0000000180c */
[----:B------:R-:W-:Y:S01]  /*d940*/  MUFU.EX2 R37, R54 ;  /* 0x0000003600257308 */ /* 0x000fe20000000800 */
[----:B---3--:R-:W-:Y:S01]  /*d950*/  F2FP.F16.F32.PACK_AB R26, R53, R58 ;  /* 0x0000003a351a723e */ /* 0x008fe200000000ff */
[-CC-:B------:R-:W-:Y:S01]  /*d960*/  FFMA.FTZ R36, R55, R21.reuse, -R76.reuse ;  /* 0x0000001537247223 */ /* 0x180fe2000001084c */
[-C--:B------:R-:W-:Y:S01]  /*d970*/  FFMA.FTZ R76, R51, R21.reuse, -R76 ;  /* 0x00000015334c7223 */ /* 0x080fe2000001084c */
[-CC-:B------:R-:W-:Y:S01]  /*d980*/  FFMA.FTZ R51, R23, R21.reuse, -R74.reuse ;  /* 0x0000001517337223 */ /* 0x180fe2000001084a */
[-CC-:B------:R-:W-:Y:S01]  /*d990*/  FFMA.FTZ R55, R25, R21.reuse, -R74.reuse ;  /* 0x0000001519377223 */ /* 0x180fe2000001084a */
[----:B------:R-:W-:Y:S04]  /*d9a0*/  HMMA.16816.F32 R16, R28, R38, R16 ;  /* 0x000000261c10723c */ /* 0x000fe80000001810 */
[----:B------:R-:W-:Y:S01]  /*d9b0*/  MUFU.EX2 R23, R76 ;  /* 0x0000004c00177308 */ /* 0x000fe20000000800 */
[----:B------:R-:W2:Y:S01]  /*d9c0*/  LDSM.16.MT88.4 R28, [R49+0x3c00] ;  /* 0x003c0000311c783b */ /* 0x000ea20000004200 */
[----:B------:R-:W-:Y:S01]  /*d9d0*/  FFMA.FTZ R39, R24, R21, -R74 ;  /* 0x0000001518277223 */ /* 0x000fe2000001084a */
[----:B------:R-:W-:Y:S01]  /*d9e0*/  F2FP.F16.F32.PACK_AB R24, R60, R47 ;  /* 0x0000002f3c18723e */ /* 0x000fe200000000ff */
[----:B------:R-:W-:Y:S01]  /*d9f0*/  FADD.FTZ R77, R77, R88 ;  /* 0x000000584d4d7221 */ /* 0x000fe20000010000 */
[----:B------:R-:W-:Y:S01]  /*da00*/  F2FP.F16.F32.PACK_AB R25, R44, R59 ;  /* 0x0000003b2c19723e */ /* 0x000fe200000000ff */
[----:B------:R-:W-:Y:S01]  /*da10*/  FFMA.FTZ R74, R22, R21, -R74 ;  /* 0x00000015164a7223 */ /* 0x000fe2000001084a */
[----:B-----5:R-:W-:Y:S03]  /*da20*/  F2FP.F16.F32.PACK_AB R27, R57, R56 ;  /* 0x00000038391b723e */ /* 0x020fe600000000ff */
[----:B------:R-:W-:Y:S01]  /*da30*/  MUFU.EX2 R22, R51 ;  /* 0x0000003300167308 */ /* 0x000fe20000000800 */
[----:B------:R-:W-:Y:S01]  /*da40*/  FADD.FTZ R90, R90, R77 ;  /* 0x0000004d5a5a7221 */ /* 0x000fe20000010000 */
[----:B------:R-:W-:Y:S08]  /*da50*/  FADD.FTZ R84, R79, R84 ;  /* 0x000000544f547221 */ /* 0x000ff00000010000 */
[----:B------:R-:W3:Y:S01]  /*da60*/  MUFU.EX2 R36, R36 ;  /* 0x0000002400247308 */ /* 0x000ee20000000800 */
[----:B------:R-:W-:Y:S01]  /*da70*/  FADD.FTZ R90, R71, R90 ;  /* 0x0000005a475a7221 */ /* 0x000fe20000010000 */
[C---:B-1----:R-:W-:Y:S08]  /*da80*/  HMMA.16816.F32 R4, R24.reuse, R32, R4 ;  /* 0x000000201804723c */ /* 0x042ff00000001804 */
[----:B------:R-:W-:Y:S01]  /*da90*/  MUFU.EX2 R33, R74 ;  /* 0x0000004a00217308 */ /* 0x000fe20000000800 */
[----:B------:R-:W-:Y:S09]  /*daa0*/  FADD.FTZ R69, R69, R90 ;  /* 0x0000005a45457221 */ /* 0x000ff20000010000 */
[----:B------:R-:W1:Y:S01]  /*dab0*/  MUFU.EX2 R32, R52 ;  /* 0x0000003400207308 */ /* 0x000e620000000800 */
[----:B------:R-:W-:Y:S01]  /*dac0*/  FADD.FTZ R73, R73, R84 ;  /* 0x0000005449497221 */ /* 0x000fe20000010000 */
[C---:B------:R-:W-:Y:S08]  /*dad0*/  HMMA.16816.F32 R8, R24.reuse, R34, R8 ;  /* 0x000000221808723c */ /* 0x040ff00000001808 */
[----:B------:R-:W-:Y:S01]  /*dae0*/  MUFU.EX2 R38, R55 ;  /* 0x0000003700267308 */ /* 0x000fe20000000800 */
[----:B------:R-:W-:Y:S01]  /*daf0*/  FADD.FTZ R68, R68, R69 ;  /* 0x0000004544447221 */ /* 0x000fe20000010000 */
[----:B---3--:R-:W-:Y:S01]  /*db00*/  F2FP.F16.F32.PACK_AB R132, R36, R37 ;  /* 0x000000252484723e */ /* 0x008fe200000000ff */
[----:B------:R-:W-:Y:S07]  /*db10*/  FADD.FTZ R72, R72, R73 ;  /* 0x0000004948487221 */ /* 0x000fee0000010000 */
[----:B------:R-:W3:Y:S01]  /*db20*/  MUFU.EX2 R39, R39 ;  /* 0x0000002700277308 */ /* 0x000ee20000000800 */
[----:B------:R-:W-:Y:S01]  /*db30*/  FADD.FTZ R45, R45, R68 ;  /* 0x000000442d2d7221 */ /* 0x000fe20000010000 */
[C---:B----4-:R-:W-:Y:S03]  /*db40*/  HMMA.16816.F32 R12, R24.reuse, R40, R12 ;  /* 0x00000028180c723c */ /* 0x050fe6000000180c */
[----:B------:R-:W-:Y:S01]  /*db50*/  FADD.FTZ R67, R67, R72 ;  /* 0x0000004843437221 */ /* 0x000fe20000010000 */
[----:B-1----:R-:W-:Y:S01]  /*db60*/  F2FP.F16.F32.PACK_AB R134, R23, R32 ;  /* 0x000000201786723e */ /* 0x002fe200000000ff */
[----:B------:R-:W-:Y:S01]  /*db70*/  FADD.FTZ R46, R46, R45 ;  /* 0x0000002d2e2e7221 */ /* 0x000fe20000010000 */
[----:B------:R-:W-:Y:S01]  /*db80*/  F2FP.F16.F32.PACK_AB R135, R33, R22 ;  /* 0x000000162187723e */ /* 0x000fe200000000ff */
[----:B------:R-:W-:Y:S01]  /*db90*/  FADD.FTZ R66, R66, R67 ;  /* 0x0000004342427221 */ /* 0x000fe20000010000 */
[----:B------:R-:W-:Y:S03]  /*dba0*/  HMMA.16816.F32 R16, R24, R42, R16 ;  /* 0x0000002a1810723c */ /* 0x000fe60000001810 */
[----:B------:R-:W-:Y:S01]  /*dbb0*/  FADD.FTZ R65, R65, R66 ;  /* 0x0000004241417221 */ /* 0x000fe20000010000 */
[----:B---3--:R-:W-:Y:S03]  /*dbc0*/  F2FP.F16.F32.PACK_AB R133, R39, R38 ;  /* 0x000000262785723e */ /* 0x008fe600000000ff */
        /* <DEDUP_REMOVED lines=8> */
[C---:B--2---:R-:W-:Y:S03]  /*dc50*/  HMMA.16816.F32 R136, R132.reuse, R28, R12 ;  /* 0x0000001c8488723c */ /* 0x044fe6000000180c */
        /* <DEDUP_REMOVED lines=13> */
[----:B------:R3:W-:Y:S04]  /*dd30*/  STL [R1+0x1c], R4 ;  /* 0x00001c0401007387 */ /* 0x0007e80000100800 */
[----:B------:R3:W-:Y:S01]  /*dd40*/  STL [R1+0x4], R223 ;  /* 0x000004df01007387 */ /* 0x0007e20000100800 */
[----:B------:R-:W-:Y:S05]  /*dd50*/  @P0 BRA `(.L_x_1260) ;  /* 0xffffffa800b80947 */ /* 0x000fea000383ffff */
.L_x_1253:
[----:B------:R2:W5:Y:S04]  /*dd60*/  LDL R14, [R1+0x1c] ;  /* 0x00001c00010e7983 */ /* 0x0005680000100800 */
[----:B------:R2:W5:Y:S04]  /*dd70*/  LDL R13, [R1+0x18] ;  /* 0x00001800010d7983 */ /* 0x0005680000100800 */
[----:B-1-3--:R2:W5:Y:S01]  /*dd80*/  LD.E R5, desc[UR4][R2.64+0xd8] ;  /* 0x0000d80402057980 */ /* 0x00a562000c101900 */
[----:B------:R-:W-:-:S03]  /*dd90*/  UMOV UR6, 0xffffffff ;  /* 0xffffffff00067882 */ /* 0x000fc60000000000 */
[----:B------:R-:W-:Y:S05]  /*dda0*/  BRA.DIV UR6, `(.L_x_1261) ;  /* 0x0000000606ec7947 */ /* 0x000fea000b800000 */
[----:B-----5:R-:W1:Y:S04]  /*ddb0*/  SHFL.BFLY PT, R11, R14, 0x2, 0x1f ;  /* 0x0c401f000e0b7f89 */ /* 0x020e6800000e0000 */
[----:B------:R-:W3:Y:S01]  /*ddc0*/  SHFL.BFLY PT, R12, R13, 0x2, 0x1f ;  /* 0x0c401f000d0c7f89 */ /* 0x000ee200000e0000 */
[----:B-1----:R-:W-:Y:S01]  /*ddd0*/  FADD.FTZ R11, R11, R14 ;  /* 0x0000000e0b0b7221 */ /* 0x002fe20000010000 */
[----:B---3--:R-:W-:-:S04]  /*dde0*/  FADD.FTZ R10, R12, R13 ;  /* 0x0000000d0c0a7221 */ /* 0x008fc80000010000 */
[----:B------:R-:W1:Y:S04]  /*ddf0*/  SHFL.BFLY PT, R6, R11, 0x1, 0x1f ;  /* 0x0c201f000b067f89 */ /* 0x000e6800000e0000 */
[----:B------:R3:W4:Y:S01]  /*de00*/  SHFL.BFLY PT, R12, R10, 0x1, 0x1f ;  /* 0x0c201f000a0c7f89 */ /* 0x00072200000e0000 */
[----:B-1----:R-:W-:-:S07]  /*de10*/  FADD.FTZ R6, R11, R6 ;  /* 0x000000060b067221 */ /* 0x002fce0000010000 */
.L_x_1268:
[----:B----4-:R-:W-:Y:S01]  /*de20*/  FADD.FTZ R4, R10, R12 ;  /* 0x0000000c0a047221 */ /* 0x010fe20000010000 */
[----:B------:R-:W-:Y:S01]  /*de30*/  SHF.L.U32 R7, R228, 0x1, RZ ;  /* 0x00000001e4077819 */ /* 0x000fe200000006ff */
[----:B------:R-:W4:Y:S01]  /*de40*/  LDL.LU R14, [R1] ;  /* 0x00000000010e7983 */ /* 0x000f220000300800 */
[----:B------:R-:W1:Y:S01]  /*de50*/  MUFU.RCP R9, R6 ;  /* 0x0000000600097308 */ /* 0x000e620000001000 */
[----:B------:R-:W-:Y:S05]  /*de60*/  WARPSYNC.ALL ;  /* 0x0000000000007948 */ /* 0x000fea0003800000 */
[----:B------:R-:W-:Y:S02]  /*de70*/  LOP3.LUT R7, R7, 0x6, RZ, 0xc0, !PT ;  /* 0x0000000607077812 */ /* 0x000fe400078ec0ff */
[----:B------:R-:W2:Y:S01]  /*de80*/  MUFU.RCP R8, R4 ;  /* 0x0000000400087308 */ /* 0x000ea20000001000 */
[----:B------:R-:W-:-:S02]  /*de90*/  FSETP.NE.FTZ.AND P0, PT, R4, RZ, PT ;  /* 0x000000ff0400720b */ /* 0x000fc40003f15000 */
[----:B------:R-:W-:Y:S02]  /*dea0*/  LOP3.LUT R230, R7, 0x3e00, R230, 0xf8, !PT ;  /* 0x00003e0007e67812 */ /* 0x000fe400078ef8e6 */
[----:B------:R-:W-:Y:S02]  /*deb0*/  SHF.L.U32 R7, R228, 0x3, RZ ;  /* 0x00000003e4077819 */ /* 0x000fe400000006ff */
[----:B------:R-:W-:Y:S02]  /*dec0*/  FSETP.NE.FTZ.AND P1, PT, R6, RZ, PT ;  /* 0x000000ff0600720b */ /* 0x000fe40003f35000 */
[----:B------:R-:W-:Y:S02]  /*ded0*/  LOP3.LUT R11, R7, 0xc0, RZ, 0xc0, !PT ;  /* 0x000000c0070b7812 */ /* 0x000fe400078ec0ff */
[----:B-1----:R-:W-:Y:S02]  /*dee0*/  FSEL R9, R9, 1, P1 ;  /* 0x3f80000009097808 */ /* 0x002fe40000800000 */
[----:B---3--:R-:W-:-:S02]  /*def0*/  LOP3.LUT R10, R11, 0x18, R228, 0xf8, !PT ;  /* 0x000000180b0a7812 */ /* 0x008fc400078ef8e4 */
[----:B------:R-:W-:Y:S01]  /*df00*/  LOP3.LUT R11, R230, 0x20, R7, 0xf8, !PT ;  /* 0x00000020e60b7812 */ /* 0x000fe200078ef807 */
[C---:B------:R-:W-:Y:S01]  /*df10*/  FMUL.FTZ R144, R9.reuse, R144 ;  /* 0x0000009009907220 */ /* 0x040fe20000410000 */
[C---:B------:R-:W-:Y:S01]  /*df20*/  FMUL.FTZ R145, R9.reuse, R145 ;  /* 0x0000009109917220 */ /* 0x040fe20000410000 */
[----:B--2---:R-:W-:Y:S01]  /*df30*/  FSEL R8, R8, 1, P0 ;  /* 0x3f80000008087808 */ /* 0x004fe20000000000 */
[----:B------:R-:W-:Y:S01]  /*df40*/  FMUL.FTZ R140, R9, R140 ;  /* 0x0000008c098c7220 */ /* 0x000fe20000410000 */
[----:B------:R-:W-:Y:S01]  /*df50*/  LOP3.LUT R10, R11, R10, RZ, 0xfc, !PT ;  /* 0x0000000a0b0a7212 */ /* 0x000fe200078efcff */
        /* <DEDUP_REMOVED lines=11> */
[----:B------:R-:W-:Y:S01]  /*e010*/  IMAD R10, R10, 0x4, R231 ;  /* 0x000000040a0a7824 */ /* 0x000fe200078e02e7 */
[----:B------:R-:W-:Y:S01]  /*e020*/  BAR.SYNC.DEFER_BLOCKING 0x0 ;  /* 0x0000000000007b1d */ /* 0x000fe20000010000 */
[----:B------:R-:W-:Y:S01]  /*e030*/  LOP3.LUT R7, R7, 0x80, RZ, 0xc0, !PT ;  /* 0x0000008007077812 */ /* 0x000fe200078ec0ff */
[----:B------:R-:W-:Y:S01]  /*e040*/  FMUL.FTZ R137, R9, R137 ;  /* 0x0000008909897220 */ /* 0x000fe20000410000 */
[----:B------:R-:W-:-:S02]  /*e050*/  IMAD.IADD R11, R10, 0x1, -R8 ;  /* 0x000000010a0b7824 */ /* 0x000fc400078e0a08 */
[C---:B------:R-:W-:Y:S01]  /*e060*/  FMUL.FTZ R132, R9.reuse, R132 ;  /* 0x0000008409847220 */ /* 0x040fe20000410000 */
[----:B------:R-:W-:Y:S01]  /*e070*/  IADD3 R7, PT, PT, R10, -R7, RZ ;  /* 0x800000070a077210 */ /* 0x000fe20007ffe0ff */
[----:B------:R-:W-:-:S03]  /*e080*/  FMUL.FTZ R133, R9, R133 ;  /* 0x0000008509857220 */ /* 0x000fc60000410000 */
[----:B------:R-:W-:Y:S01]  /*e090*/  IADD3 R12, PT, PT, -R8, R7, RZ ;  /* 0x00000007080c7210 */ /* 0x000fe20007ffe1ff */
[----:B------:R-:W-:Y:S04]  /*e0a0*/  STS.64 [R10], R144 ;  /* 0x000000900a007388 */ /* 0x000fe80000000a00 */
[----:B------:R1:W-:Y:S04]  /*e0b0*/  STS.64 [R10+0x400], R146 ;  /* 0x000400920a007388 */ /* 0x0003e80000000a00 */
        /* <DEDUP_REMOVED lines=8> */
[----:B------:R-:W3:Y:S01]  /*e140*/  @P1 MUFU.LG2 R6, R6 ;  /* 0x0000000600061308 */ /* 0x000ee20000000c00 */
[----:B------:R-:W-:Y:S01]  /*e150*/  SHF.L.U32 R15, R150, 0x5, RZ ;  /* 0x00000005960f7819 */ /* 0x000fe200000006ff */
[----:B------:R-:W-:Y:S01]  /*e160*/  IMAD.MOV.U32 R23, RZ, RZ, -0x800000 ;  /* 0xff800000ff177424 */ /* 0x000fe200078e00ff */
[----:B------:R4:W5:Y:S01]  /*e170*/  LD.E R24, desc[UR4][R2.64+0xcc] ;  /* 0x0000cc0402187980 */ /* 0x000962000c101900 */
[----:B-1----:R-:W-:-:S02]  /*e180*/  LOP3.LUT R10, R148, 0xf04, RZ, 0xc0, !PT ;  /* 0x00000f04940a7812 */ /* 0x002fc400078ec0ff */
[----:B--2---:R-:W-:Y:S01]  /*e190*/  LOP3.LUT R11, R148, 0xd8, RZ, 0xc0, !PT ;  /* 0x000000d8940b7812 */ /* 0x004fe200078ec0ff */
[----:B------:R1:W5:Y:S01]  /*e1a0*/  LD.E.64 R30, desc[UR4][R2.64+0x78] ;  /* 0x00007804021e7980 */ /* 0x000362000c101b00 */
[----:B------:R-:W2:Y:S01]  /*e1b0*/  @P0 MUFU.LG2 R4, R4 ;  /* 0x0000000400040308 */ /* 0x000ea20000000c00 */
[----:B------:R-:W-:Y:S02]  /*e1c0*/  LOP3.LUT R10, R10, 0x20, R15, 0xf8, !PT ;  /* 0x000000200a0a7812 */ /* 0x000fe400078ef80f */
[----:B------:R1:W5:Y:S01]  /*e1d0*/  LD.E.64 R28, desc[UR4][R2.64+0xa8] ;  /* 0x0000a804021c7980 */ /* 0x000362000c101b00 */
[----:B------:R-:W-:Y:S02]  /*e1e0*/  LOP3.LUT R11, R11, 0x18, R48, 0x78, !PT ;  /* 0x000000180b0b7812 */ /* 0x000fe400078e7830 */
[----:B---3--:R-:W-:Y:S02]  /*e1f0*/  LOP3.LUT R7, R48, 0x30, RZ, 0xc0, !PT ;  /* 0x0000003030077812 */ /* 0x008fe400078ec0ff */
[----:B------:R-:W-:-:S02]  /*e200*/  SHF.R.U32.HI R22, RZ, 0x2, R228 ;  /* 0x00000002ff167819 */ /* 0x000fc400000116e4 */
[----:B------:R-:W-:Y:S01]  /*e210*/  LOP3.LUT R10, R10, R11, RZ, 0xfc, !PT ;  /* 0x0000000b0a0a7212 */ /* 0x000fe200078efcff */
[----:B------:R-:W-:Y:S01]  /*e220*/  @P1 FMUL.FTZ R6, R6, 0.69314718246459960938 ;  /* 0x3f31721806061820 */ /* 0x000fe20000410000 */
[----:B------:R-:W-:Y:S02]  /*e230*/  LOP3.LUT R22, R7, 0x7, R22, 0xf8, !PT ;  /* 0x0000000707167812 */ /* 0x000fe400078ef816 */
[----:B------:R-:W-:Y:S01]  /*e240*/  LEA R231, R10, R231, 0x2 ;  /* 0x000000e70ae77211 */ /* 0x000fe200078e10ff */
[----:B------:R-:W-:Y:S01]  /*e250*/  BAR.SYNC.DEFER_BLOCKING 0x0 ;  /* 0x0000000000007b1d */ /* 0x000fe20000010000 */
[----:B------:R-:W-:Y:S01]  /*e260*/  MOV R21, 0xff800000 ;  /* 0xff80000000157802 */ /* 0x000fe20000000f00 */
[----:B------:R-:W-:Y:S01]  /*e270*/  @P1 FFMA.FTZ R23, R5, R20, R6 ;  /* 0x0000001405171223 */ /* 0x000fe20000010006 */
[----:B--2---:R-:W-:Y:S01]  /*e280*/  @P0 FMUL.FTZ R7, R4, 0.69314718246459960938 ;  /* 0x3f31721804070820 */ /* 0x004fe20000410000 */
[----:B------:R-:W-:-:S03]  /*e290*/  LOP3.LUT P2, RZ, R228, 0x3, RZ, 0xc0, !PT ;  /* 0x00000003e4ff7812 */ /* 0x000fc6000784c0ff */
[----:B------:R-:W-:Y:S01]  /*e2a0*/  @P0 FFMA.FTZ R21, R5, R0, R7 ;  /* 0x0000000005150223 */ /* 0x000fe20000010007 */
[----:B------:R1:W2:Y:S04]  /*e2b0*/  LDS.128 R16, [R231] ;  /* 0x00000000e7107984 */ /* 0x0002a80000000c00 */
[----:B------:R1:W3:Y:S01]  /*e2c0*/  LDS.128 R4, [R231+0x1800] ;  /* 0x00180000e7047984 */ /* 0x0002e20000000c00 */
[----:B------:R-:W-:Y:S01]  /*e2d0*/  BSSY.RECONVERGENT B0, `(.L_x_1262) ;  /* 0x0000010000007945 */ /* 0x000fe20003800200 */
[----:B----4-:R-:W-:-:S04]  /*e2e0*/  IMAD R8, R8, UR8, R14 ;  /* 0x0000000808087c24 */ /* 0x010fc8000f8e020e */
[----:B------:R-:W-:Y:S02]  /*e2f0*/  IMAD R8, R8, R13, R252 ;  /* 0x0000000d08087224 */ /* 0x000fe400078e02fc */
[----:B------:R1:W4:Y:S02]  /*e300*/  LDS.128 R12, [R231+0x800] ;  /* 0x00080000e70c7984 */ /* 0x0003240000000c00 */
[----:B------:R-:W-:Y:S02]  /*e310*/  IMAD R25, R9, R8, R250 ;  /* 0x0000000809197224 */ /* 0x000fe400078e02fa */
[----:B------:R1:W1:Y:S01]  /*e320*/  LDS.128 R8, [R231+0x1000] ;  /* 0x00100000e7087984 */ /* 0x0002620000000c00 */
[----:B--23--:R-:W-:Y:S05]  /*e330*/  @P2 BRA `(.L_x_1263) ;  /* 0x0000000000242947 */ /* 0x00cfea0003800000 */
[C---:B------:R-:W-:Y:S01]  /*e340*/  VIADD R20, R22.reuse, 0x8 ;  /* 0x0000000816147836 */ /* 0x040fe20000000000 */
[C---:B------:R-:W-:Y:S02]  /*e350*/  IADD3 R0, P0, PT, R25.reuse, R22, RZ ;  /* 0x0000001619007210 */ /* 0x040fe40007f1e0ff */
[-C--:B------:R-:W-:Y:S02]  /*e360*/  ISETP.GE.AND P2, PT, R22, R235.reuse, PT ;  /* 0x000000eb1600720c */ /* 0x080fe40003f46270 */
[----:B------:R-:W-:Y:S02]  /*e370*/  ISETP.GE.AND P1, PT, R20, R235, PT ;  /* 0x000000eb1400720c */ /* 0x000fe40003f26270 */
[----:B------:R-:W-:Y:S02]  /*e380*/  LEA.HI.X.SX32 R27, R25, RZ, 0x1, P0 ;  /* 0x000000ff191b7211 */ /* 0x000fe400000f0eff */
[----:B-----5:R-:W-:-:S04]  /*e390*/  LEA R26, P0, R0, R28, 0x2 ;  /* 0x0000001c001a7211 */ /* 0x020fc800078010ff */
[----:B------:R-:W-:-:S05]  /*e3a0*/  LEA.HI.X R27, R0, R29, R27, 0x2, P0 ;  /* 0x0000001d001b7211 */ /* 0x000fca00000f141b */
[----:B------:R2:W-:Y:S04]  /*e3b0*/  @!P2 ST.E desc[UR4][R26.64], R23 ;  /* 0x000000171a00a985 */ /* 0x0005e8000c101904 */
[----:B------:R2:W-:Y:S02]  /*e3c0*/  @!P1 ST.E desc[UR4][R26.64+0x20], R21 ;  /* 0x000020151a009985 */ /* 0x0005e4000c101904 */
.L_x_1263:
[----:B------:R-:W-:Y:S05]  /*e3d0*/  BSYNC.RECONVERGENT B0 ;  /* 0x0000000000007941 */ /* 0x000fea0003800200 */
.L_x_1262:
[----:B-1----:R-:W3:Y:S01]  /*e3e0*/  LD.E R2, desc[UR4][R2.64+0xc0] ;  /* 0x0000c00402027980 */ /* 0x002ee2000c101900 */
[----:B--2---:R-:W-:Y:S01]  /*e3f0*/  LOP3.LUT R21, R148, 0x1c, RZ, 0xc0, !PT ;  /* 0x0000001c94157812 */ /* 0x004fe200078ec0ff */
[----:B-----5:R-:W-:Y:S02]  /*e400*/  IMAD R25, R25, R24, RZ ;  /* 0x0000001819197224 */ /* 0x020fe400078e02ff */
[C---:B------:R-:W-:Y:S01]  /*e410*/  VIADD R20, R150.reuse, 0x10 ;  /* 0x0000001096147836 */ /* 0x040fe20000000000 */
[C---:B------:R-:W-:Y:S01]  /*e420*/  LOP3.LUT R148, R21.reuse, 0xfe0, R148, 0xf8, !PT ;  /* 0x00000fe015947812 */ /* 0x040fe200078ef894 */
[----:B------:R-:W-:Y:S02]  /*e430*/  VIADD R0, R150, 0x20 ;  /* 0x0000002096007836 */ /* 0x000fe40000000000 */
[----:B------:R-:W-:Y:S01]  /*e440*/  IMAD.MOV.U32 R247, RZ, RZ, 0x0 ;  /* 0x00000000fff77424 */ /* 0x000fe200078e00ff */
[----:B---3--:R-:W-:Y:S02]  /*e450*/  ISETP.GE.AND P4, PT, R21, R2, PT ;  /* 0x000000021500720c */ /* 0x008fe40003f86270 */
[----:B------:R-:W-:-:S02]  /*e460*/  IADD3 R21, P0, PT, R25, R148, RZ ;  /* 0x0000009419157210 */ /* 0x000fc40007f1e0ff */
[CC--:B------:R-:W-:Y:S01]  /*e470*/  ISETP.GE.OR P3, PT, R150.reuse, R235.reuse, P4 ;  /* 0x000000eb9600720c */ /* 0x0c0fe20002766670 */
[----:B------:R-:W-:Y:S01]  /*e480*/  VIADD R150, R150, 0x30 ;  /* 0x0000003096967836 */ /* 0x000fe20000000000 */
[-C--:B------:R-:W-:Y:S02]  /*e490*/  ISETP.GE.OR P2, PT, R20, R235.reuse, P4 ;  /* 0x000000eb1400720c */ /* 0x080fe40002746670 */
[-C--:B------:R-:W-:Y:S02]  /*e4a0*/  ISETP.GE.OR P1, PT, R0, R235.reuse, P4 ;  /* 0x000000eb0000720c */ /* 0x080fe40002726670 */
[----:B------:R-:W-:Y:S02]  /*e4b0*/  ISETP.GE.OR P4, PT, R150, R235, P4 ;  /* 0x000000eb9600720c */ /* 0x000fe40002786670 */
[----:B------:R-:W-:Y:S02]  /*e4c0*/  LEA.HI.X.SX32 R25, R25, RZ, 0x1, P0 ;  /* 0x000000ff19197211 */ /* 0x000fe400000f0eff */
[----:B------:R-:W-:-:S04]  /*e4d0*/  LEA R2, P0, R21, R30, 0x2 ;  /* 0x0000001e15027211 */ /* 0x000fc800078010ff */
[----:B------:R-:W-:-:S05]  /*e4e0*/  LEA.HI.X R3, R21, R31, R25, 0x2, P0 ;  /* 0x0000001f15037211 */ /* 0x000fca00000f1419 */
[----:B------:R-:W-:Y:S04]  /*e4f0*/  @!P3 ST.E.128 desc[UR4][R2.64], R16 ;  /* 0x000000100200b985 */ /* 0x000fe8000c101d04 */
[----:B----4-:R-:W-:Y:S04]  /*e500*/  @!P2 ST.E.128 desc[UR4][R2.64+0x800], R12 ;  /* 0x0008000c0200a985 */ /* 0x010fe8000c101d04 */
[----:B------:R1:W-:Y:S02]  /*e510*/  @!P1 ST.E.128 desc[UR4][R2.64+0x1000], R8 ;  /* 0x0010000802009985 */ /* 0x0003e4000c101d04 */
[----:B-1----:R-:W-:Y:S05]  /*e520*/  @P4 RET.REL.NODEC R246 `(_ZN5flash24flash_fwd_splitkv_kernelI23Flash_fwd_kernel_traitsILi32ELi64ELi256ELi4ELb0ELb0EN7cutlass6half_tE19Flash_kernel_traitsILi32ELi64ELi256ELi4ES3_EELb0ELb0ELb0ELb0ELb0ELb1ELb1ELb0EEEvNS_16Flash_fwd_paramsE) ;  /* 0xffffff18f6b44950 */ /* 0x002fea0003c3ffff */
[----:B------:R-:W-:Y:S01]  /*e530*/  MOV R247, 0x0 ;  /* 0x0000000000f77802 */ /* 0x000fe20000000f00 */
[----:B------:R1:W-:Y:S03]  /*e540*/  ST.E.128 desc[UR4][R2.64+0x1800], R4 ;  /* 0x0018000402007985 */ /* 0x0003e6000c101d04 */
[----:B-1----:R-:W-:Y:S05]  /*e550*/  RET.REL.NODEC R246 `(_ZN5flash24flash_fwd_splitkv_kernelI23Flash_fwd_kernel_traitsILi32ELi64ELi256ELi4ELb0ELb0EN7cutlass6half_tE19Flash_kernel_traitsILi32ELi64ELi256ELi4ES3_EELb0ELb0ELb0ELb0ELb0ELb1ELb1ELb0EEEvNS_16Flash_fwd_paramsE) ;  /* 0xffffff18f6a87950 */ /* 0x002fea0003c3ffff */
.L_x_1261:
[----:B-----5:R-:W-:Y:S01]  /*e560*/  MOV R9, R14 ;  /* 0x0000000e00097202 */ /* 0x020fe20000000f00 */
[----:B------:R-:W-:Y:S01]  /*e570*/  IMAD.MOV.U32 R4, RZ, RZ, 0x1f ;  /* 0x0000001fff047424 */ /* 0x000fe200078e00ff */
[----:B------:R-:W-:Y:S02]  /*e580*/  MOV R7, 0x2 ;  /* 0x0000000200077802 */ /* 0x000fe40000000f00 */
[----:B------:R-:W-:-:S07]  /*e590*/  MOV R8, 0xffffffff ;  /* 0xffffffff00087802 */ /* 0x000fce0000000f00 */
[----:B--2---:R-:W-:Y:S05]  /*e5a0*/  WARPSYNC.COLLECTIVE R8, `(.L_x_1264) ;  /* 0x0000000008087348 */ /* 0x004fea0003c00000 */
[----:B------:R1:W3:Y:S02]  /*e5b0*/  SHFL.BFLY P0, R12, R9, R7, R4 ;  /* 0x0c000007090c7389 */ /* 0x0002e40000000004 */
[----:B-123--:R-:W-:Y:S05]  /*e5c0*/  ENDCOLLECTIVE ;  /* 0x000000000000791b */ /* 0x00efea0003800000 */
.L_x_1264:
[----:B------:R-:W-:Y:S02]  /*e5d0*/  IMAD.MOV.U32 R11, RZ, RZ, R12 ;  /* 0x000000ffff0b7224 */ /* 0x000fe400078e000c */
[----:B------:R-:W-:Y:S02]  /*e5e0*/  IMAD.MOV.U32 R7, RZ, RZ, 0x1 ;  /* 0x00000001ff077424 */ /* 0x000fe400078e00ff */
[----:B------:R-:W-:-:S05]  /*e5f0*/  FADD.FTZ R11, R11, R14 ;  /* 0x0000000e0b0b7221 */ /* 0x000fca0000010000 */
[----:B------:R-:W-:-:S07]  /*e600*/  MOV R9, R11 ;  /* 0x0000000b00097202 */ /* 0x000fce0000000f00 */
[----:B------:R-:W-:Y:S05]  /*e610*/  WARPSYNC.COLLECTIVE R8, `(.L_x_1265) ;  /* 0x0000000008087348 */ /* 0x000fea0003c00000 */
[----:B------:R1:W2:Y:S02]  /*e620*/  SHFL.BFLY P0, R12, R9, R7, R4 ;  /* 0x0c000007090c7389 */ /* 0x0002a40000000004 */
[----:B-12---:R-:W-:Y:S05]  /*e630*/  ENDCOLLECTIVE ;  /* 0x000000000000791b */ /* 0x006fea0003800000 */
.L_x_1265:
[----:B------:R-:W-:Y:S01]  /*e640*/  MOV R9, R13 ;  /* 0x0000000d00097202 */ /* 0x000fe20000000f00 */
[----:B------:R-:W-:Y:S01]  /*e650*/  IMAD.MOV.U32 R7, RZ, RZ, 0x2 ;  /* 0x00000002ff077424 */ /* 0x000fe200078e00ff */
[----:B------:R-:W-:-:S07]  /*e660*/  MOV R6, R12 ;  /* 0x0000000c00067202 */ /* 0x000fce0000000f00 */
[----:B------:R-:W-:Y:S05]  /*e670*/  WARPSYNC.COLLECTIVE R8, `(.L_x_1266) ;  /* 0x0000000008087348 */ /* 0x000fea0003c00000 */
[----:B------:R1:W2:Y:S02]  /*e680*/  SHFL.BFLY P0, R12, R9, R7, R4 ;  /* 0x0c000007090c7389 */ /* 0x0002a40000000004 */
[----:B-12---:R-:W-:Y:S05]  /*e690*/  ENDCOLLECTIVE ;  /* 0x000000000000791b */ /* 0x006fea0003800000 */
.L_x_1266:
[----:B------:R-:W-:Y:S01]  /*e6a0*/  FADD.FTZ R6, R11, R6 ;  /* 0x000000060b067221 */ /* 0x000fe20000010000 */
[----:B------:R-:W-:Y:S01]  /*e6b0*/  FADD.FTZ R10, R12, R13 ;  /* 0x0000000d0c0a7221 */ /* 0x000fe20000010000 */
[----:B------:R-:W-:-:S04]  /*e6c0*/  MOV R7, 0x1 ;  /* 0x0000000100077802 */ /* 0x000fc80000000f00 */
[----:B------:R-:W-:-:S07]  /*e6d0*/  MOV R9, R10 ;  /* 0x0000000a00097202 */ /* 0x000fce0000000f00 */
[----:B------:R-:W-:Y:S05]  /*e6e0*/  WARPSYNC.COLLECTIVE R8, `(.L_x_1267) ;  /* 0x0000000008087348 */ /* 0x000fea0003c00000 */
[----:B------:R1:W2:Y:S02]  /*e6f0*/  SHFL.BFLY P0, R12, R9, R7, R4 ;  /* 0x0c000007090c7389 */ /* 0x0002a40000000004 */
[----:B-12---:R-:W-:Y:S05]  /*e700*/  ENDCOLLECTIVE ;  /* 0x000000000000791b */ /* 0x006fea0003800000 */
.L_x_1267:
[----:B------:R-:W-:Y:S05]  /*e710*/  BRA `(.L_x_1268) ;  /* 0xfffffff400c07947 */ /* 0x000fea000383ffff */
.L_x_1269:
        /* <DEDUP_REMOVED lines=14> */
.L_x_10231:


//--------------------- .text._ZN5flash24flash_fwd_splitkv_kernelI23Flash_fwd_kernel_traitsILi32ELi64ELi256ELi4ELb0ELb0EN7cutlass6half_tE19Flash_kernel_traitsILi32ELi64ELi256ELi4ES3_EELb0ELb0ELb0ELb0ELb0ELb0ELb1ELb1EEEvNS_16Flash_fwd_paramsE --------------------------
	.section	.text._ZN5flash24flash_fwd_splitkv_kernelI23Flash_fwd_kernel_traitsILi32ELi64ELi256ELi4ELb0ELb0EN7cutlass6half_tE19Flash_kernel_traitsILi32ELi64ELi256ELi4ES3_EELb0ELb0ELb0ELb0ELb0ELb0ELb1ELb1EEEvNS_16Flash_fwd_paramsE,"ax",@progbits
	.align	128
        .global         _ZN5flash24flash_fwd_splitkv_kernelI23Flash_fwd_kernel_traitsILi32ELi64ELi256ELi4ELb0ELb0EN7cutlass6half_tE19Flash_kernel_traitsILi32ELi64ELi256ELi4ES3_EELb0ELb0ELb0ELb0ELb0ELb0ELb1ELb1EEEvNS_16Flash_fwd_paramsE
        .type           _ZN5flash24flash_fwd_splitkv_kernelI23Flash_fwd_kernel_traitsILi32ELi64ELi256ELi4ELb0ELb0EN7cutlass6half_tE19Flash_kernel_traitsILi32ELi64ELi256ELi4ES3_EELb0ELb0ELb0ELb0ELb0ELb0ELb1ELb1EEEvNS_16Flash_fwd_paramsE,@function
        .size           _ZN5flash24flash_fwd_splitkv_kernelI23Flash_fwd_kernel_traitsILi32ELi64ELi256ELi4ELb0ELb0EN7cutlass6half_tE19Flash_kernel_traitsILi32ELi64ELi256ELi4ES3_EELb0ELb0ELb0ELb0ELb0ELb0ELb1ELb1EEEvNS_16Flash_fwd_paramsE,(.L_x_10232 - _ZN5flash24flash_fwd_splitkv_kernelI23Flash_fwd_kernel_traitsILi32ELi64ELi256ELi4ELb0ELb0EN7cutlass6half_tE19Flash_kernel_traitsILi32ELi64ELi256ELi4ES3_EELb0ELb0ELb0ELb0ELb0ELb0ELb1ELb1EEEvNS_16Flash_fwd_paramsE)
        .other          _ZN5flash24flash_fwd_splitkv_kernelI23Flash_fwd_kernel_traitsILi32ELi64ELi256ELi4ELb0ELb0EN7cutlass6half_tE19Flash_kernel_traitsILi32ELi64ELi256ELi4ES3_EELb0ELb0ELb0ELb0ELb0ELb0ELb1ELb1EEEvNS_16Flash_fwd_paramsE,@"STO_CUDA_ENTRY STV_DEFAULT"
_ZN5flash24flash_fwd_splitkv_kernelI23Flash_fwd_kernel_traitsILi32ELi64ELi256ELi4ELb0ELb0EN7cutlass6half_tE19Flash_kernel_traitsILi32ELi64ELi256ELi4ES3_EELb0ELb0ELb0ELb0ELb0ELb0ELb1ELb1EEEvNS_16Flash_fwd_paramsE:
.text._ZN5flash24flash_fwd_splitkv_kernelI23Flash_fwd_kernel_traitsILi32ELi64ELi256ELi4ELb0ELb0EN7cutlass6half_tE19Flash_kernel_traitsILi32ELi64ELi256ELi4ES3_EELb0ELb0ELb0ELb0ELb0ELb0ELb1ELb1EEEvNS_16Flash_fwd_paramsE:
[----:B------:R-:W-:Y:S08]  /*0000*/  LDC R1, c[0x0][0x37c] ;  /* 0x0000df00ff017b82 */ /* 0x000ff00000000800 */
[----:B------:R-:W1:Y:S01]  /*0010*/  LDC R3, c[0x0][0x3e0] ;  /* 0x0000f800ff037b82 */ /* 0x000e620000000800 */
[----:B------:R-:W-:Y:S01]  /*0020*/  BSSY.RECONVERGENT B3, `(.L_x_1270) ;  /* 0x000001c000037945 */ /* 0x000fe20003800200 */
[----:B------:R-:W-:-:S06]  /*0030*/  MOV R224, 0x1e0 ;  /* 0x000001e000e07802 */ /* 0x000fcc0000000f00 */
[----:B------:R-:W2:Y:S08]  /*0040*/  S2UR UR4, SR_CTAID.Z ;  /* 0x00000000000479c3 */ /* 0x000eb00000002700 */
[----:B------:R-:W3:Y:S01]  /*0050*/  S2UR UR8, SR_CTAID.Y ;  /* 0x00000000000879c3 */ /* 0x000ee20000002600 */
[----:B-1----:R-:W1:Y:S01]  /*0060*/  I2F.U32.RP R2, R3 ;  /* 0x0000000300027306 */ /* 0x002e620000209000 */
[----:B------:R-:W-:-:S06]  /*0070*/  ISETP.NE.U32.AND P2, PT, R3, RZ, PT ;  /* 0x000000ff0300720c */ /* 0x000fcc0003f45070 */
[----:B------:R-:W4:Y:S01]  /*0080*/  LDC.64 R148, c[0x0][0x348] ;  /* 0x0000d200ff947b82 */ /* 0x000f220000000a00 */
[----:B-1----:R-:W1:Y:S02]  /*0090*/  MUFU.RCP R4, R2 ;  /* 0x0000000200047308 */ /* 0x002e640000001000 */
[----:B-1----:R-:W-:-:S06]  /*00a0*/  VIADD R4, R4, 0xffffffe ;  /* 0x0ffffffe04047836 */ /* 0x002fcc0000000000 */
[----:B------:R-:W1:Y:S02]  /*00b0*/  F2I.FTZ.U32.TRUNC.NTZ R5, R4 ;  /* 0x0000000400057305 */ /* 0x000e64000021f000 */
[----:B-1----:R-:W-:Y:S01]  /*00c0*/  IMAD.MOV R0, RZ, RZ, -R5 ;  /* 0x000000ffff007224 */ /* 0x002fe200078e0a05 */
[----:B------:R-:W-:-:S03]  /*00d0*/  MOV R4, RZ ;  /* 0x000000ff00047202 */ /* 0x000fc60000000f00 */
[----:B------:R-:W-:-:S04]  /*00e0*/  IMAD R7, R0, R3, RZ ;  /* 0x0000000300077224 */ /* 0x000fc800078e02ff */
[----:B------:R-:W-:Y:S02]  /*00f0*/  IMAD.HI.U32 R7, R5, R7, R4 ;  /* 0x0000000705077227 */ /* 0x000fe400078e0004 */
[----:B------:R-:W1:Y:S04]  /*0100*/  LDC R5, c[0x0][0x374] ;  /* 0x0000dd00ff057b82 */ /* 0x000e680000000800 */
[----:B--2---:R-:W-:Y:S02]  /*0110*/  IMAD.HI.U32 R231, R7, UR4, RZ ;  /* 0x0000000407e77c27 */ /* 0x004fe4000f8e00ff */
[----:B------:R-:W2:Y:S02]  /*0120*/  S2R R7, SR_CTAID.X ;  /* 0x0000000000077919 */ /* 0x000ea40000002500 */
[----:B------:R-:W-:-:S04]  /*0130*/  IMAD.MOV R0, RZ, RZ, -R231 ;  /* 0x000000ffff007224 */ /* 0x000fc800078e0ae7 */
[----:B------:R-:W-:-:S05]  /*0140*/  IMAD R0, R3, R0, UR4 ;  /* 0x0000000403007e24 */ /* 0x000fca000f8e0200 */
[----:B------:R-:W-:-:S13]  /*0150*/  ISETP.GE.U32.AND P0, PT, R0, R3, PT ;  /* 0x000000030000720c */ /* 0x000fda0003f06070 */
[----:B------:R-:W-:Y:S01]  /*0160*/  @P0 IADD3 R0, PT, PT, R0, -R3, RZ ;  /* 0x8000000300000210 */ /* 0x000fe20007ffe0ff */
[----:B------:R-:W-:-:S03]  /*0170*/  @P0 VIADD R231, R231, 0x1 ;  /* 0x00000001e7e70836 */ /* 0x000fc60000000000 */
[----:B------:R-:W-:-:S13]  /*0180*/  ISETP.GE.U32.AND P1, PT, R0, R3, PT ;  /* 0x000000030000720c */ /* 0x000fda0003f26070 */
[----:B------:R-:W-:Y:S02]  /*0190*/  @P1 IADD3 R231, PT, PT, R231, 0x1, RZ ;  /* 0x00000001e7e71810 */ /* 0x000fe40007ffe0ff */
[----:B------:R-:W-:-:S04]  /*01a0*/  @!P2 LOP3.LUT R231, RZ, R3, RZ, 0x33, !PT ;  /* 0x00000003ffe7a212 */ /* 0x000fc800078e33ff */
[----:B------:R-:W-:-:S05]  /*01b0*/  IADD3 R228, PT, PT, -R231, RZ, RZ ;  /* 0x000000ffe7e47210 */ /* 0x000fca0007ffe1ff */
[----:B-1234-:R-:W-:Y:S02]  /*01c0*/  IMAD R228, R3, R228, UR4 ;  /* 0x0000000403e47e24 */ /* 0x01efe4000f8e02e4 */
[----:B------:R-:W-:Y:S05]  /*01d0*/  CALL.REL.NOINC `($_ZN5flash24flash_fwd_splitkv_kernelI23Flash_fwd_kernel_traitsILi32ELi64ELi256ELi4ELb0ELb0EN7cutlass6half_tE19Flash_kernel_traitsILi32ELi64ELi256ELi4ES3_EELb0ELb0ELb0ELb0ELb0ELb0ELb1ELb1EEEvNS_16Flash_fwd_paramsE$_ZN5flash30compute_attn_1rowblock_splitkvI23Flash_fwd_kernel_traitsILi32ELi64ELi256ELi4ELb0ELb0EN7cutlass6half_tE19Flash_kernel_traitsILi32ELi64ELi256ELi4ES3_EELb0ELb0ELb0ELb0ELb0ELb0ELb1ELb1ENS_16Flash_fwd_paramsEEEvRKT8_iiiii) ;  /* 0x0000000000087944 */ /* 0x000fea0003c00000 */
[----:B------:R-:W-:Y:S05]  /*01e0*/  BSYNC.RECONVERGENT B3 ;  /* 0x0000000000037941 */ /* 0x000fea0003800200 */
.L_x_1270:
[----:B------:R-:W-:Y:S05]  /*01f0*/  EXIT ;  /* 0x000000000000794d */ /* 0x000fea0003800000 */
        .type           $_ZN5flash24flash_fwd_splitkv_kernelI23Flash_fwd_kernel_traitsILi32ELi64ELi256ELi4ELb0ELb0EN7cutlass6half_tE19Flash_kernel_traitsILi32ELi64ELi256ELi4ES3_EELb0ELb0ELb0ELb0ELb0ELb0ELb1ELb1EEEvNS_16Flash_fwd_paramsE$_ZN5flash30compute_attn_1rowblock_splitkvI23Flash_fwd_kernel_traitsILi32ELi64ELi256ELi4ELb0ELb0EN7cutlass6half_tE19Flash_kernel_traitsILi32ELi64ELi256ELi4ES3_EELb0ELb0ELb0ELb0ELb0ELb0ELb1ELb1ENS_16Flash_fwd_paramsEEEvRKT8_iiiii,@function
        .size           $_ZN5flash24flash_fwd_splitkv_kernelI23Flash_fwd_kernel_traitsILi32ELi64ELi256ELi4ELb0ELb0EN7cutlass6half_tE19Flash_kernel_traitsILi32ELi64ELi256ELi4ES3_EELb0ELb0ELb0ELb0ELb0ELb0ELb1ELb1EEEvNS_16Flash_fwd_paramsE$_ZN5flash30compute_attn_1rowblock_splitkvI23Flash_fwd_kernel_traitsILi32ELi64ELi256ELi4ELb0ELb0EN7cutlass6half_tE19Flash_kernel_traitsILi32ELi64ELi256ELi4ES3_EELb0ELb0ELb0ELb0ELb0ELb0ELb1ELb1ENS_16Flash_fwd_paramsEEEvRKT8_iiiii,(.L_x_10232 - $_ZN5flash24flash_fwd_splitkv_kernelI23Flash_fwd_kernel_traitsILi32ELi64ELi256ELi4ELb0ELb0EN7cutlass6half_tE19Flash_kernel_traitsILi32ELi64ELi256ELi4ES3_EELb0ELb0ELb0ELb0ELb0ELb0ELb1ELb1EEEvNS_16Flash_fwd_paramsE$_ZN5flash30compute_attn_1rowblock_splitkvI23Flash_fwd_kernel_traitsILi32ELi64ELi256ELi4ELb0ELb0EN7cutlass6half_tE19Flash_kernel_traitsILi32ELi64ELi256ELi4ES3_EELb0ELb0ELb0ELb0ELb0ELb0ELb1ELb1ENS_16Flash_fwd_paramsEEEvRKT8_iiiii)
$_ZN5flash24flash_fwd_splitkv_kernelI23Flash_fwd_kernel_traitsILi32ELi64ELi256ELi4ELb0ELb0EN7cutlass6half_tE19Flash_kernel_traitsILi32ELi64ELi256ELi4ES3_EELb0ELb0ELb0ELb0ELb0ELb0ELb1ELb1EEEvNS_16Flash_fwd_paramsE$_ZN5flash30compute_attn_1rowblock_splitkvI23Flash_fwd_kernel_traitsILi32ELi64ELi256ELi4ELb0ELb0EN7cutlass6half_tE19Flash_kernel_traitsILi32ELi64ELi256ELi4ES3_EELb0ELb0ELb0ELb0ELb0ELb0ELb1ELb1ENS_16Flash_fwd_paramsEEEvRKT8_iiiii:
        /* <DEDUP_REMOVED lines=13> */
[C---:B----4-:R-:W-:Y:S02]  /*02d0*/  ISETP.NE.U32.AND P5, PT, R2.reuse, RZ, PT ;  /* 0x000000ff0200720c */ /* 0x050fe40003fa5070 */
        /* <DEDUP_REMOVED lines=24> */
.L_x_1272:
[----:B------:R-:W-:Y:S05]  /*0460*/  BSYNC.RECONVERGENT B0 ;  /* 0x0000000000007941 */ /* 0x000fea0003800200 */
.L_x_1271:
[----:B------:R-:W-:Y:S04]  /*0470*/  BSSY.RECONVERGENT B0, `(.L_x_1273) ;  /* 0x0000007000007945 */ /* 0x000fe80003800200 */
[----:B------:R-:W-:Y:S05]  /*0480*/  @!P4 BRA `(.L_x_1274) ;  /* 0x000000000014c947 */ /* 0x000fea0003800000 */
[----:B-----5:R-:W3:Y:S02]  /*0490*/  LD.E.U8 R0, desc[UR4][R148.64+0x1b2] ;  /* 0x0001b20494007980 */ /* 0x020ee4000c101100 */
[----:B---3--:R-:W-:-:S13]  /*04a0*/  ISETP.NE.AND P0, PT, R0, RZ, PT ;  /* 0x000000ff0000720c */ /* 0x008fda0003f05270 */
[----:B------:R-:W3:Y:S02]  /*04b0*/  @P0 LD.E R11, desc[UR4][R16.64+0x4] ;  /* 0x00000404100b0980 */ /* 0x000ee4000c101900 */
[----:B---3--:R-:W-:-:S06]  /*04c0*/  @P0 IADD3 R0, PT, PT, R11, -R12, RZ ;  /* 0x8000000c0b000210 */ /* 0x008fcc0007ffe0ff */
[----:B------:R3:W5:Y:S02]  /*04d0*/  @!P0 LD.E R0, desc[UR4][R16.64] ;  /* 0x0000000410008980 */ /* 0x000764000c101900 */
.L_x_1274:
[----:B------:R-:W-:Y:S05]  /*04e0*/  BSYNC.RECONVERGENT B0 ;  /* 0x0000000000007941 */ /* 0x000fea0003800200 */
.L_x_1273:
[----:B------:R-:W-:Y:S01]  /*04f0*/  BSSY.RECONVERGENT B1, `(.L_x_1275) ;  /* 0x0000012000017945 */ /* 0x000fe20003800200 */
[----:B-----5:R-:W-:Y:S02]  /*0500*/  @P3 IADD3 R229, PT, PT, R3, -R10, RZ ;  /* 0x8000000a03e53210 */ /* 0x020fe40007ffe0ff */
[----:B------:R-:W-:Y:S01]  /*0510*/  IADD3 R71, PT, PT, R0, -R9, RZ ;  /* 0x8000000900477210 */ /* 0x000fe20007ffe0ff */
[----:B------:R-:W-:Y:S06]  /*0520*/  @!P5 BRA `(.L_x_1276) ;  /* 0x000000000014d947 */ /* 0x000fec0003800000 */
[----:B------:R-:W-:-:S05]  /*0530*/  IADD3 R2, P0, PT, R14, R70, RZ ;  /* 0x000000460e027210 */ /* 0x000fca0007f1e0ff */
[----:B------:R-:W-:-:S05]  /*0540*/  IMAD.X R3, R15, 0x1, R68, P0 ;  /* 0x000000010f037824 */ /* 0x000fca00000e0644 */
[----:B------:R-:W4:Y:S02]  /*0550*/  LD.E R60, desc[UR4][R2.64] ;  /* 0x00000004023c7980 */ /* 0x000f24000c101900 */
[----:B----4-:R-:W-:Y:S01]  /*0560*/  IADD3 R60, PT, PT, R60, -R9, RZ ;  /* 0x800000093c3c7210 */ /* 0x010fe20007ffe0ff */
[----:B------:R-:W-:Y:S05]  /*0570*/  BRA `(.L_x_1277) ;  /* 0x0000000000247947 */ /* 0x000fea0003800000 */
.L_x_1276:
[----:B------:R-:W4:Y:S01]  /*0580*/  LD.E.64 R2, desc[UR4][R148.64+0x108] ;  /* 0x0001080494027980 */ /* 0x000f22000c101b00 */
[----:B------:R-:W-:Y:S01]  /*0590*/  BSSY.RECONVERGENT B0, `(.L_x_1278) ;  /* 0x0000006000007945 */ /* 0x000fe20003800200 */
[----:B------:R-:W-:Y:S01]  /*05a0*/  IMAD.MOV.U32 R60, RZ, RZ, RZ ;  /* 0x000000ffff3c7224 */ /* 0x000fe200078e00ff */
[----:B----4-:R-:W-:-:S04]  /*05b0*/  ISETP.NE.U32.AND P0, PT, R2, RZ, PT ;  /* 0x000000ff0200720c */ /* 0x010fc80003f05070 */
[----:B------:R-:W-:-:S13]  /*05c0*/  ISETP.NE.AND.EX P0, PT, R3, RZ, PT, P0 ;  /* 0x000000ff0300720c */ /* 0x000fda0003f05300 */
[----:B------:R-:W-:Y:S05]  /*05d0*/  @!P0 BRA `(.L_x_1279) ;  /* 0x0000000000048947 */ /* 0x000fea0003800000 */
[----:B------:R4:W5:Y:S02]  /*05e0*/  LD.E R60, desc[UR4][R148.64+0xbc] ;  /* 0x0000bc04943c7980 */ /* 0x000964000c101900 */
.L_x_1279:
[----:B------:R-:W-:Y:S05]  /*05f0*/  BSYNC.RECONVERGENT B0 ;  /* 0x0000000000007941 */ /* 0x000fea0003800200 */
.L_x_1278:
[----:B-----5:R-:W-:Y:S02]  /*0600*/  IADD3 R60, PT, PT, R71, R60, RZ ;  /* 0x0000003c473c7210 */ /* 0x020fe40007ffe0ff */
.L_x_1277:
[----:B------:R-:W-:Y:S05]  /*0610*/  BSYNC.RECONVERGENT B1 ;  /* 0x0000000000017941 */ /* 0x000fea0003800200 */
.L_x_1275:
[----:B------:R-:W-:Y:S01]  /*0620*/  IMAD.SHL.U32 R226, R7, 0x40, RZ ;  /* 0x0000004007e27824 */ /* 0x000fe200078e00ff */
[----:B------:R-:W-:-:S04]  /*0630*/  MOV R225, 0x0 ;  /* 0x0000000000e17802 */ /* 0x000fc80000000f00 */
[----:B------:R-:W-:-:S13]  /*0640*/  ISETP.GT.AND P0, PT, R229, R226, PT ;  /* 0x000000e2e500720c */ /* 0x000fda0003f04270 */
[----:B-1234-:R-:W-:Y:S05]  /*0650*/  @!P0 RET.REL.NODEC R224 `(_ZN5flash24flash_fwd_splitkv_kernelI23Flash_fwd_kernel_traitsILi32ELi64ELi256ELi4ELb0ELb0EN7cutlass6half_tE19Flash_kernel_traitsILi32ELi64ELi256ELi4ES3_EELb0ELb0ELb0ELb0ELb0ELb0ELb1ELb1EEEvNS_16Flash_fwd_paramsE) ;  /* 0xfffffff8e0688950 */ /* 0x01efea0003c3ffff */
        /* <DEDUP_REMOVED lines=44> */
[----:B------:R-:W5:Y:S01]  /*0920*/  LD.E.64 R8, desc[UR4][R148.64+0xa8] ;  /* 0x0000a80494087980 */ /* 0x000f62000c101b00 */
[----:B------:R-:W-:Y:S01]  /*0930*/  IMAD.IADD R229, R229, 0x1, -R226 ;  /* 0x00000001e5e57824 */ /* 0x000fe200078e0ae2 */
[----:B------:R-:W-:Y:S01]  /*0940*/  SHF.R.U32.HI R10, RZ, 0x3, R57 ;  /* 0x00000003ff0a7819 */ /* 0x000fe20000011639 */
[----:B------:R-:W-:-:S02]  /*0950*/  IMAD.MOV.U32 R225, RZ, RZ, 0x0 ;  /* 0x00000000ffe17424 */ /* 0x000fc400078e00ff */
[----:B--2---:R-:W-:-:S04]  /*0960*/  IMAD R2, R2, UR8, R231 ;  /* 0x0000000802027c24 */ /* 0x004fc8000f8e02e7 */
[----:B---3--:R-:W-:Y:S02]  /*0970*/  IMAD R5, R2, R5, R228 ;  /* 0x0000000502057224 */ /* 0x008fe400078e02e4 */
[----:B------:R-:W-:Y:S02]  /*0980*/  IMAD.SHL.U32 R2, R57, 0x4, RZ ;  /* 0x0000000439027824 */ /* 0x000fe400078e00ff */
        /* <DEDUP_REMOVED lines=8> */
[----:B------:R-:W-:Y:S02]  /*0a10*/  ISETP.GE.OR P5, PT, R10, R229, P3 ;  /* 0x000000e50a00720c */ /* 0x000fe40001fa6670 */
[----:B------:R-:W-:-:S02]  /*0a20*/  LEA.HI.X.SX32 R4, R4, RZ, 0x1, P0 ;  /* 0x000000ff04047211 */ /* 0x000fc400000f0eff */
[C---:B------:R-:W-:Y:S02]  /*0a30*/  LEA R6, P1, R11.reuse, R6, 0x2 ;  /* 0x000000060b067211 */ /* 0x040fe400078210ff */
[----:B------:R-:W-:Y:S02]  /*0a40*/  ISETP.GE.OR P6, PT, R0, R229, P3 ;  /* 0x000000e50000720c */ /* 0x000fe40001fc6670 */
[----:B------:R-:W-:Y:S02]  /*0a50*/  LEA.HI.X R7, R11, R7, R4, 0x2, P1 ;  /* 0x000000070b077211 */ /* 0x000fe400008f1404 */
[----:B------:R-:W-:-:S03]  /*0a60*/  ISETP.NE.AND P0, PT, R5, RZ, PT ;  /* 0x000000ff0500720c */ /* 0x000fc60003f05270 */
[----:B------:R-:W-:Y:S01]  /*0a70*/  @!P5 ST.E.128 desc[UR4][R6.64], RZ ;  /* 0x000000ff0600d985 */ /* 0x000fe2000c101d04 */
[CC--:B------:R-:W-:Y:S02]  /*0a80*/  ISETP.GE.OR P5, PT, R2.reuse, R229.reuse, P3 ;  /* 0x000000e50200720c */ /* 0x0c0fe40001fa6670 */
[-C--:B------:R-:W-:Y:S02]  /*0a90*/  ISETP.GE.OR P1, PT, R2, R229.reuse, P0 ;  /* 0x000000e50200720c */ /* 0x080fe40000726670 */
[-C--:B------:R-:W-:Y:S01]  /*0aa0*/  ISETP.GE.OR P2, PT, R0, R229.reuse, P0 ;  /* 0x000000e50000720c */ /* 0x080fe20000746670 */
[C---:B------:R-:W-:Y:S01]  /*0ab0*/  VIADD R0, R10.reuse, 0x30 ;  /* 0x000000300a007836 */ /* 0x040fe20000000000 */
[----:B------:R-:W-:Y:S01]  /*0ac0*/  P2R R2, PR, RZ, 0x20 ;  /* 0x00000020ff027803 */ /* 0x000fe20000000000 */
[----:B------:R-:W-:Y:S01]  /*0ad0*/  @!P6 ST.E.128 desc[UR4][R6.64+0x800], RZ ;  /* 0x000800ff0600e985 */ /* 0x000fe2000c101d04 */
[----:B------:R-:W-:Y:S02]  /*0ae0*/  IADD3 R5, P5, PT, R3, R10, RZ ;  /* 0x0000000a03057210 */ /* 0x000fe40007fbe0ff */
[----:B------:R-:W-:-:S02]  /*0af0*/  ISETP.GE.OR P4, PT, R10, R229, P0 ;  /* 0x000000e50a00720c */ /* 0x000fc40000786670 */
[----:B------:R-:W-:Y:S02]  /*0b00*/  LEA.HI.X.SX32 R3, R3, RZ, 0x1, P5 ;  /* 0x000000ff03037211 */ /* 0x000fe400028f0eff */
[-C--:B------:R-:W-:Y:S02]  /*0b10*/  ISETP.GE.OR P6, PT, R0, R229.reuse, P3 ;  /* 0x000000e50000720c */ /* 0x080fe40001fc6670 */
[----:B------:R-:W-:Y:S01]  /*0b20*/  ISETP.NE.AND P5, PT, R2, RZ, PT ;  /* 0x000000ff0200720c */ /* 0x000fe20003fa5270 */
[----:B------:R-:W-:Y:S01]  /*0b30*/  @!P1 IMAD.MOV.U32 R2, RZ, RZ, -0x800000 ;  /* 0xff800000ff029424 */ /* 0x000fe200078e00ff */
[----:B------:R-:W-:Y:S02]  /*0b40*/  ISETP.GE.OR P0, PT, R0, R229, P0 ;  /* 0x000000e50000720c */ /* 0x000fe40000706670 */
[----:B------:R-:W-:-:S03]  /*0b50*/  LEA R8, P3, R5, R8, 0x2 ;  /* 0x0000000805087211 */ /* 0x000fc600078610ff */
[----:B------:R-:W-:Y:S01]  /*0b60*/  @!P4 IMAD.MOV.U32 R4, RZ, RZ, -0x800000 ;  /* 0xff800000ff04c424 */ /* 0x000fe200078e00ff */
[----:B------:R-:W-:Y:S01]  /*0b70*/  LEA.HI.X R9, R5, R9, R3, 0x2, P3 ;  /* 0x0000000905097211 */ /* 0x000fe200018f1403 */
[----:B------:R-:W-:Y:S02]  /*0b80*/  @!P2 IMAD.MOV.U32 R3, RZ, RZ, -0x800000 ;  /* 0xff800000ff03a424 */ /* 0x000fe400078e00ff */
[----:B------:R-:W-:Y:S04]  /*0b90*/  @!P6 ST.E.128 desc[UR4][R6.64+0x1800], RZ ;  /* 0x001800ff0600e985 */ /* 0x000fe8000c101d04 */
[----:B------:R-:W-:Y:S04]  /*0ba0*/  @!P5 ST.E.128 desc[UR4][R6.64+0x1000], RZ ;  /* 0x001000ff0600d985 */ /* 0x000fe8000c101d04 */
[----:B------:R-:W-:Y:S04]  /*0bb0*/  @!P4 ST.E desc[UR4][R8.64], R4 ;  /* 0x000000040800c985 */ /* 0x000fe8000c101904 */
[----:B------:R-:W-:Y:S04]  /*0bc0*/  @!P2 ST.E desc[UR4][R8.64+0x40], R3 ;  /* 0x000040030800a985 */ /* 0x000fe8000c101904 */
[----:B------:R1:W-:Y:S02]  /*0bd0*/  @!P1 ST.E desc[UR4][R8.64+0x80], R2 ;  /* 0x0000800208009985 */ /* 0x0003e4000c101904 */
[----:B-1----:R-:W-:Y:S05]  /*0be0*/  @P0 RET.REL.NODEC R224 `(_ZN5flash24flash_fwd_splitkv_kernelI23Flash_fwd_kernel_traitsILi32ELi64ELi256ELi4ELb0ELb0EN7cutlass6half_tE19Flash_kernel_traitsILi32ELi64ELi256ELi4ES3_EELb0ELb0ELb0ELb0ELb0ELb0ELb1ELb1EEEvNS_16Flash_fwd_paramsE) ;  /* 0xfffffff4e0040950 */ /* 0x002fea0003c3ffff */
[----:B------:R-:W-:Y:S02]  /*0bf0*/  MOV R3, 0xff800000 ;  /* 0xff80000000037802 */ /* 0x000fe40000000f00 */
[----:B------:R-:W-:-:S03]  /*0c00*/  MOV R225, 0x0 ;  /* 0x0000000000e17802 */ /* 0x000fc60000000f00 */
[----:B------:R1:W-:Y:S02]  /*0c10*/  ST.E desc[UR4][R8.64+0xc0], R3 ;  /* 0x0000c00308007985 */ /* 0x0003e4000c101904 */
[----:B-1----:R-:W-:Y:S05]  /*0c20*/  RET.REL.NODEC R224 `(_ZN5flash24flash_fwd_splitkv_kernelI23Flash_fwd_kernel_traitsILi32ELi64ELi256ELi4ELb0ELb0EN7cutlass6half_tE19Flash_kernel_traitsILi32ELi64ELi256ELi4ES3_EELb0ELb0ELb0ELb0ELb0ELb0ELb1ELb1EEEvNS_16Flash_fwd_paramsE) ;  /* 0xfffffff0e0f47950 */ /* 0x002fea0003c3ffff */
.L_x_1280:
        /* <DEDUP_REMOVED lines=35> */
[----:B------:R-:W-:Y:S02]  /*0e60*/  ISETP.GT.U32.AND P0, PT, R3, R0, PT ;  /* 0x000000000300720c */ /* 0x000fe40003f04070 */
[----:B------:R-:W-:-:S11]  /*0e70*/  ISETP.NE.AND P3, PT, R9, RZ, PT ;  /* 0x000000ff0900720c */ /* 0x000fd60003f65270 */
[----:B------:R-:W-:-:S05]  /*0e80*/  @!P0 IMAD.IADD R0, R0, 0x1, -R3 ;  /* 0x0000000100008824 */ /* 0x000fca00078e0a03 */
[----:B------:R-:W-:Y:S02]  /*0e90*/  ISETP.GE.U32.AND P1, PT, R0, R3, PT ;  /* 0x000000030000720c */ /* 0x000fe40003f26070 */
[----:B------:R-:W-:-:S04]  /*0ea0*/  LOP3.LUT R0, R16, R9, RZ, 0x3c, !PT ;  /* 0x0000000910007212 */ /* 0x000fc800078e3cff */
[----:B------:R-:W-:Y:S01]  /*0eb0*/  ISETP.GE.AND P2, PT, R0, RZ, PT ;  /* 0x000000ff0000720c */ /* 0x000fe20003f46270 */
[-C--:B---3--:R-:W-:Y:S01]  /*0ec0*/  IMAD R0, R15, R231.reuse, RZ ;  /* 0x000000e70f007224 */ /* 0x088fe200078e02ff */
[----:B------:R-:W-:Y:S01]  /*0ed0*/  @!P0 IADD3 R6, PT, PT, R6, 0x1, RZ ;  /* 0x0000000106068810 */ /* 0x000fe20007ffe0ff */
[----:B------:R-:W-:-:S04]  /*0ee0*/  IMAD.WIDE.U32 R14, R14, R231, RZ ;  /* 0x000000e70e0e7225 */ /* 0x000fc800078e00ff */
[----:B------:R-:W-:Y:S01]  /*0ef0*/  @P1 VIADD R6, R6, 0x1 ;  /* 0x0000000106061836 */ /* 0x000fe20000000000 */
[----:B------:R-:W-:Y:S02]  /*0f00*/  IADD3 R233, PT, PT, R15, R0, RZ ;  /* 0x000000000fe97210 */ /* 0x000fe40007ffe0ff */
[----:B------:R-:W-:-:S03]  /*0f10*/  LEA R232, P0, R14, R234, 0x2 ;  /* 0x000000ea0ee87211 */ /* 0x000fc600078010ff */
[----:B------:R-:W-:Y:S01]  /*0f20*/  @!P2 IMAD.MOV R6, RZ, RZ, -R6 ;  /* 0x000000ffff06a224 */ /* 0x000fe200078e0a06 */
[----:B------:R-:W-:Y:S02]  /*0f30*/  LEA.HI.X R233, R14, R235, R233, 0x2, P0 ;  /* 0x000000eb0ee97211 */ /* 0x000fe400000f14e9 */
[----:B------:R-:W-:Y:S01]  /*0f40*/  @!P3 LOP3.LUT R6, RZ, R9, RZ, 0x33, !PT ;  /* 0x00000009ff06b212 */ /* 0x000fe200078e33ff */
[----:B------:R-:W3:Y:S04]  /*0f50*/  LD.E.64 R14, desc[UR4][R148.64+0x28] ;  /* 0x00002804940e7980 */ /* 0x000ee8000c101b00 */
[----:B------:R-:W-:-:S05]  /*0f60*/  IMAD.WIDE R2, R6, 0x4, R232 ;  /* 0x0000000406027825 */ /* 0x000fca00078e02e8 */
[----:B------:R1:W2:Y:S01]  /*0f70*/  LD.E R0, desc[UR4][R2.64] ;  /* 0x0000000402007980 */ /* 0x0002a2000c101900 */
        /* <DEDUP_REMOVED lines=20> */
[----:B------:R-:W-:Y:S01]  /*10c0*/  ISETP.GE.AND P1, PT, R5, RZ, PT ;  /* 0x000000ff0500720c */ /* 0x000fe20003f26270 */
[----:B------:R-:W-:Y:S01]  /*10d0*/  IMAD R16, R9, R6, R16 ;  /* 0x0000000609107224 */ /* 0x000fe200078e0210 */
[----:B------:R-:W-:-:S05]  /*10e0*/  ISETP.NE.AND P0, PT, R13, RZ, PT ;  /* 0x000000ff0d00720c */ /* 0x000fca0003f05270 */
[----:B------:R-:W-:Y:S01]  /*10f0*/  @P2 VIADD R2, R2, 0x1 ;  /* 0x0000000102022836 */ /* 0x000fe20000000000 */
[----:B------:R-:W-:-:S03]  /*1100*/  SHF.R.S32.HI R17, RZ, 0x1f, R16 ;  /* 0x0000001fff117819 */ /* 0x000fc60000011410 */
[----:B------:R-:W-:Y:S02]  /*1110*/  IMAD.MOV.U32 R9, RZ, RZ, R2 ;  /* 0x000000ffff097224 */ /* 0x000fe400078e0002 */
[----:B------:R-:W-:Y:S02]  /*1120*/  IMAD R2, R217, R16, RZ ;  /* 0x00000010d9027224 */ /* 0x000fe400078e02ff */
[----:B------:R-:W-:Y:S02]  /*1130*/  @!P1 IMAD.MOV R9, RZ, RZ, -R9 ;  /* 0x000000ffff099224 */ /* 0x000fe400078e0a09 */
[----:B------:R-:W-:Y:S01]  /*1140*/  IMAD R2, R216, R17, R2 ;  /* 0x00000011d8027224 */ /* 0x000fe200078e0202 */
[----:B------:R-:W-:Y:S02]  /*1150*/  @!P0 LOP3.LUT R9, RZ, R13, RZ, 0x33, !PT ;  /* 0x0000000dff098212 */ /* 0x000fe400078e33ff */
[----:B--2---:R-:W-:Y:S01]  /*1160*/  SHF.R.S32.HI R3, RZ, 0x1f, R0 ;  /* 0x0000001fff037819 */ /* 0x004fe20000011400 */
[----:B------:R-:W-:-:S04]  /*1170*/  IMAD R4, R21, R0, RZ ;  /* 0x0000000015047224 */ /* 0x000fc800078e02ff */
[C---:B------:R-:W-:Y:S02]  /*1180*/  IMAD R4, R20.reuse, R3, R4 ;  /* 0x0000000314047224 */ /* 0x040fe400078e0204 */
[----:B------:R-:W-:-:S05]  /*1190*/  IMAD.WIDE.U32 R20, R20, R0, RZ ;  /* 0x0000000014147225 */ /* 0x000fca00078e00ff */
[----:B------:R-:W-:Y:S02]  /*11a0*/  IADD3 R5, PT, PT, R21, R4, RZ ;  /* 0x0000000415057210 */ /* 0x000fe40007ffe0ff */
[----:B------:R-:W-:-:S05]  /*11b0*/  MOV R4, R20 ;  /* 0x0000001400047202 */ /* 0x000fca0000000f00 */
[----:B------:R-:W-:-:S05]  /*11c0*/  IMAD.WIDE.U32 R20, R16, R216, R4 ;  /* 0x000000d810147225 */ /* 0x000fca00078e0004 */
[----:B------:R-:W-:Y:S01]  /*11d0*/  IADD3 R21, PT, PT, R21, R2, RZ ;  /* 0x0000000215157210 */ /* 0x000fe20007ffe0ff */
[----:B------:R-:W-:Y:S01]  /*11e0*/  IMAD R5, R19, R9, RZ ;  /* 0x0000000913057224 */ /* 0x000fe200078e02ff */
[----:B------:R-:W-:-:S05]  /*11f0*/  SHF.R.S32.HI R2, RZ, 0x1f, R9 ;  /* 0x0000001fff027819 */ /* 0x000fca0000011409 */
[----:B------:R-:W-:Y:S02]  /*1200*/  IMAD R5, R18, R2, R5 ;  /* 0x0000000212057224 */ /* 0x000fe400078e0205 */
[----:B---3--:R-:W-:Y:S02]  /*1210*/  IMAD R2, R15, R0, RZ ;  /* 0x000000000f027224 */ /* 0x008fe400078e02ff */
[----:B------:R-:W-:-:S04]  /*1220*/  IMAD.WIDE.U32 R18, R9, R18, R20 ;  /* 0x0000001209127225 */ /* 0x000fc800078e0014 */
[----:B------:R-:W-:Y:S01]  /*1230*/  IMAD.WIDE.U32 R20, R14, R0, RZ ;  /* 0x000000000e147225 */ /* 0x000fe200078e00ff */
[----:B------:R-:W-:-:S03]  /*1240*/  MOV R6, R18 ;  /* 0x0000001200067202 */ /* 0x000fc60000000f00 */
[----:B------:R-:W-:Y:S02]  /*1250*/  IMAD R2, R14, R3, R2 ;  /* 0x000000030e027224 */ /* 0x000fe400078e0202 */
[----:B------:R-:W-:Y:S02]  /*1260*/  IMAD.IADD R5, R19, 0x1, R5 ;  /* 0x0000000113057824 */ /* 0x000fe400078e0205 */
[----:B------:R-:W-:Y:S01]  /*1270*/  IMAD.IADD R18, R21, 0x1, R2 ;  /* 0x0000000115127824 */ /* 0x000fe200078e0202 */
[----:B------:R-:W-:Y:S05]  /*1280*/  BRA `(.L_x_1283) ;  /* 0x0000000400387947 */ /* 0x000fea0003800000 */
.L_x_1282:
        /* <DEDUP_REMOVED lines=38> */
[-C--:B------:R-:W-:Y:S01]  /*14f0*/  @P0 IMAD R0, R217, R4.reuse, RZ ;  /* 0x00000004d9000224 */ /* 0x080fe200078e02ff */
[----:B------:R-:W-:Y:S01]  /*1500*/  ISETP.GE.AND P3, PT, R2, RZ, PT ;  /* 0x000000ff0200720c */ /* 0x000fe20003f66270 */
[----:B------:R-:W-:Y:S01]  /*1510*/  @P0 IMAD.WIDE.U32 R20, R216, R4, RZ ;  /* 0x00000004d8140225 */ /* 0x000fe200078e00ff */
[----:B------:R-:W-:Y:S02]  /*1520*/  @!P0 MOV R4, R16 ;  /* 0x0000001000048202 */ /* 0x000fe40000000f00 */
[----:B------:R-:W-:-:S02]  /*1530*/  LEA R16, R58, 0xffffff00, 0x8 ;  /* 0xffffff003a107811 */ /* 0x000fc400078e40ff */
        /* <DEDUP_REMOVED lines=8> */
[----:B------:R-:W-:Y:S02]  /*15c0*/  @!P0 IMAD R0, R219, R9, RZ ;  /* 0x00000009db008224 */ /* 0x000fe400078e02ff */
[----:B------:R-:W-:Y:S01]  /*15d0*/  IMAD R2, R17, R216, R2 ;  /* 0x000000d811027224 */ /* 0x000fe200078e0202 */
[----:B------:R-:W-:Y:S01]  /*15e0*/  @!P3 IADD3 R6, PT, PT, -R6, RZ, RZ ;  /* 0x000000ff0606b210 */ /* 0x000fe20007ffe1ff */
[----:B------:R-:W-:Y:S01]  /*15f0*/  IMAD.WIDE.U32 R20, R216, R16, R4 ;  /* 0x00000010d8147225 */ /* 0x000fe200078e0004 */
[----:B------:R-:W-:-:S03]  /*1600*/  @!P2 LOP3.LUT R6, RZ, R13, RZ, 0x33, !PT ;  /* 0x0000000dff06a212 */ /* 0x000fc600078e33ff */
[----:B------:R-:W-:Y:S02]  /*1610*/  @!P0 IMAD R0, R3, R218, R0 ;  /* 0x000000da03008224 */ /* 0x000fe400078e0200 */
[----:B------:R-:W-:Y:S01]  /*1620*/  @!P0 IMAD.WIDE.U32 R4, R218, R9, RZ ;  /* 0x00000009da048225 */ /* 0x000fe200078e00ff */
[----:B------:R-:W-:Y:S02]  /*1630*/  IADD3 R21, PT, PT, R21, R2, RZ ;  /* 0x0000000215157210 */ /* 0x000fe40007ffe0ff */
[----:B------:R-:W-:Y:S02]  /*1640*/  @!P0 SHF.R.S32.HI R3, RZ, 0x1f, R8 ;  /* 0x0000001fff038819 */ /* 0x000fe40000011408 */
[----:B------:R-:W-:Y:S01]  /*1650*/  @!P0 IADD3 R23, PT, PT, R5, R0, RZ ;  /* 0x0000000005178210 */ /* 0x000fe20007ffe0ff */
[----:B----4-:R-:W-:Y:S01]  /*1660*/  @!P0 IMAD R0, R15, R8, RZ ;  /* 0x000000080f008224 */ /* 0x010fe200078e02ff */
[----:B------:R-:W-:Y:S01]  /*1670*/  SHF.R.S32.HI R2, RZ, 0x1f, R6 ;  /* 0x0000001fff027819 */ /* 0x000fe20000011406 */
[----:B------:R-:W-:Y:S01]  /*1680*/  IMAD R5, R19, R6, RZ ;  /* 0x0000000613057224 */ /* 0x000fe200078e02ff */
[----:B------:R-:W-:Y:S01]  /*1690*/  @!P0 MOV R22, R4 ;  /* 0x0000000400168202 */ /* 0x000fe20000000f00 */
[----:B------:R-:W-:-:S02]  /*16a0*/  @P0 IMAD.IADD R9, R9, 0x1, R12 ;  /* 0x0000000109090824 */ /* 0x000fc400078e020c */
[----:B------:R-:W-:Y:S02]  /*16b0*/  @!P0 IMAD R0, R14, R3, R0 ;  /* 0x000000030e008224 */ /* 0x000fe400078e0200 */
[----:B------:R-:W-:Y:S02]  /*16c0*/  IMAD R5, R18, R2, R5 ;  /* 0x0000000212057224 */ /* 0x000fe400078e0205 */
[----:B------:R-:W-:-:S04]  /*16d0*/  @!P0 IMAD.WIDE.U32 R14, R14, R8, R22 ;  /* 0x000000080e0e8225 */ /* 0x000fc800078e0016 */
[----:B------:R-:W-:Y:S02]  /*16e0*/  @P0 IMAD R2, R219, R9, RZ ;  /* 0x00000009db020224 */ /* 0x000fe400078e02ff */
[----:B------:R-:W-:-:S04]  /*16f0*/  IMAD.WIDE.U32 R22, R18, R6, R20 ;  /* 0x0000000612167225 */ /* 0x000fc800078e0014 */
[----:B------:R-:W-:Y:S01]  /*1700*/  @P0 IMAD.WIDE.U32 R8, R218, R9, RZ ;  /* 0x00000009da080225 */ /* 0x000fe200078e00ff */
[----:B------:R-:W-:Y:S02]  /*1710*/  @!P0 MOV R20, R14 ;  /* 0x0000000e00148202 */ /* 0x000fe40000000f00 */
[----:B------:R-:W-:Y:S01]  /*1720*/  MOV R6, R22 ;  /* 0x0000001600067202 */ /* 0x000fe20000000f00 */
[----:B------:R-:W-:Y:S01]  /*1730*/  @!P0 IMAD.IADD R18, R15, 0x1, R0 ;  /* 0x000000010f128824 */ /* 0x000fe200078e0200 */
[----:B------:R-:W-:Y:S01]  /*1740*/  @P0 IADD3 R18, PT, PT, R9, R2, RZ ;  /* 0x0000000209120210 */ /* 0x000fe20007ffe0ff */
[----:B------:R-:W-:Y:S01]  /*1750*/  IMAD.IADD R5, R23, 0x1, R5 ;  /* 0x0000000117057824 */ /* 0x000fe200078e0205 */
[----:B------:R-:W-:Y:S02]  /*1760*/  @P0 MOV R20, R8 ;  /* 0x0000000800140202 */ /* 0x000fe40000000f00 */
.L_x_1283:
[----:B------:R-:W-:Y:S05]  /*1770*/  BSYNC.RECONVERGENT B0 ;  /* 0x0000000000007941 */ /* 0x000fea0003800200 */
.L_x_1281:
[----:B------:R-:W-:Y:S01]  /*1780*/  ISETP.NE.AND P0, PT, R10, -0x1, PT ;  /* 0xffffffff0a00780c */ /* 0x000fe20003f05270 */
[----:B------:R-:W2:Y:S04]  /*1790*/  LD.E.64 R22, desc[UR4][R148.64+0x30] ;  /* 0x0000300494167980 */ /* 0x000ea8000c101b00 */
[----:B------:R-:W3:Y:S04]  /*17a0*/  LD.E.64 R26, desc[UR4][R148.64+0x48] ;  /* 0x00004804941a7980 */ /* 0x000ee8000c101b00 */
[----:B------:R-:W4:Y:S04]  /*17b0*/  LD.E.64 R8, desc[UR4][R148.64+0x10] ;  /* 0x0000100494087980 */ /* 0x000f28000c101b00 */
[----:B------:R-:W3:Y:S01]  /*17c0*/  @!P0 LD.E.64 R24, desc[UR4][R148.64+0x18] ;  /* 0x0000180494188980 */ /* 0x000ee2000c101b00 */
[----:B------:R-:W-:-:S03]  /*17d0*/  IMAD.MOV.U32 R0, RZ, RZ, RZ ;  /* 0x000000ffff007224 */ /* 0x000fc600078e00ff */
[----:B------:R-:W4:Y:S04]  /*17e0*/  LD.E.64 R14, desc[UR4][R148.64+0x8] ;  /* 0x00000804940e7980 */ /* 0x000f28000c101b00 */
[----:B------:R-:W4:Y:S04]  /*17f0*/  LD.E.64 R2, desc[UR4][R148.64] ;  /* 0x0000000494027980 */ /* 0x000f28000c101b00 */
[----:B------:R-:W4:Y:S04]  /*1800*/  LD.E R11, desc[UR4][R148.64+0xd0] ;  /* 0x0000d004940b7980 */ /* 0x000f28000c101900 */
[----:B------:R1:W5:Y:S04]  /*1810*/  @P6 LD.E R0, desc[UR4][R34.64] ;  /* 0x0000000422006980 */ /* 0x000368000c101900 */
[----:B------:R1:W5:Y:S01]  /*1820*/  LD.E R227, desc[UR4][R148.64+0xc0] ;  /* 0x0000c00494e37980 */ /* 0x000362000c101900 */
        /* <DEDUP_REMOVED lines=15> */
[----:B------:R-:W-:-:S05]  /*1920*/  IMAD.SHL.U32 R59, R57, 0x8, RZ ;  /* 0x00000008393b7824 */ /* 0x000fca00078e00ff */
[----:B------:R-:W-:-:S07]  /*1930*/  LOP3.LUT R12, R59, 0x18, RZ, 0xc0, !PT ;  /* 0x000000183b0c7812 */ /* 0x000fce00078ec0ff */
[----:B------:R-:W-:-:S04]  /*1940*/  @!P1 IADD3 R19, PT, PT, R19, -R4, RZ ;  /* 0x8000000413139210 */ /* 0x000fc80007ffe0ff */
[----:B------:R-:W-:Y:S02]  /*1950*/  ISETP.GE.U32.AND P3, PT, R19, R4, PT ;  /* 0x000000041300720c */ /* 0x000fe40003f66070 */
[----:B------:R-:W-:Y:S02]  /*1960*/  IADD3 R30, P2, PT, R12, R20, RZ ;  /* 0x000000140c1e7210 */ /* 0x000fe40007f5e0ff */
[----:B------:R-:W-:Y:S01]  /*1970*/  LOP3.LUT R4, R228, R13, RZ, 0x3c, !PT ;  /* 0x0000000de4047212 */ /* 0x000fe200078e3cff */
[----:B------:R-:W-:Y:S02]  /*1980*/  @!P1 VIADD R21, R21, 0x1 ;  /* 0x0000000115159836 */ /* 0x000fe40000000000 */
[----:B------:R-:W-:Y:S01]  /*1990*/  IMAD.X R31, RZ, RZ, R18, P2 ;  /* 0x000000ffff1f7224 */ /* 0x000fe200010e0612 */
[----:B------:R-:W-:Y:S02]  /*19a0*/  ISETP.GE.AND P2, PT, R4, RZ, PT ;  /* 0x000000ff0400720c */ /* 0x000fe40003f46270 */
[----:B------:R-:W-:Y:S01]  /*19b0*/  ISETP.NE.AND P1, PT, R13, RZ, PT ;  /* 0x000000ff0d00720c */ /* 0x000fe20003f25270 */
[----:B------:R-:W-:-:S02]  /*19c0*/  IMAD R17, R17, R218, RZ ;  /* 0x000000da11117224 */ /* 0x000fc400078e02ff */
[----:B------:R-:W-:Y:S01]  /*19d0*/  @P3 IADD3 R21, PT, PT, R21, 0x1, RZ ;  /* 0x0000000115153810 */ /* 0x000fe20007ffe0ff */
[----:B------:R-:W-:-:S04]  /*19e0*/  IMAD.WIDE.U32 R30, R16, R218, R30 ;  /* 0x000000da101e7225 */ /* 0x000fc800078e001e */
[----:B------:R-:W-:Y:S02]  /*19f0*/  IMAD R17, R16, R219, R17 ;  /* 0x000000db10117224 */ /* 0x000fe400078e0211 */
[----:B------:R-:W-:Y:S02]  /*1a00*/  IMAD.MOV.U32 R4, RZ, RZ, R21 ;  /* 0x000000ffff047224 */ /* 0x000fe400078e0015 */
[----:B------:R-:W-:-:S03]  /*1a10*/  IMAD.IADD R21, R31, 0x1, R17 ;  /* 0x000000011f157824 */ /* 0x000fc600078e0211 */
[----:B------:R-:W-:Y:S02]  /*1a20*/  @!P2 IADD3 R4, PT, PT, -R4, RZ, RZ ;  /* 0x000000ff0404a210 */ /* 0x000fe40007ffe1ff */
[----:B------:R-:W-:Y:S02]  /*1a30*/  @!P1 LOP3.LUT R4, RZ, R13, RZ, 0x33, !PT ;  /* 0x0000000dff049212 */ /* 0x000fe400078e33ff */
[----:B------:R-:W-:Y:S01]  /*1a40*/  MOV R20, R30 ;  /* 0x0000001e00147202 */ /* 0x000fe20000000f00 */
[----:B------:R-:W1:Y:S01]  /*1a50*/  S2UR UR6, SR_CgaCtaId ;  /* 0x00000000000679c3 */ /* 0x000e620000008800 */
[----:B------:R-:W-:-:S03]  /*1a60*/  SHF.R.U32.HI R128, RZ, 0x2, R57 ;  /* 0x00000002ff807819 */ /* 0x000fc60000011639 */
[----:B------:R-:W-:-:S04]  /*1a70*/  IMAD.WIDE.U32 R20, R4, R28, R20 ;  /* 0x0000001c04147225 */ /* 0x000fc800078e0014 */
[-C--:B------:R-:W-:Y:S02]  /*1a80*/  IMAD R223, R219, R128.reuse, RZ ;  /* 0x00000080dbdf7224 */ /* 0x080fe400078e02ff */
[----:B------:R-:W-:Y:S01]  /*1a90*/  IMAD.MOV.U32 R129, RZ, RZ, RZ ;  /* 0x000000ffff817224 */ /* 0x000fe200078e00ff */
[----:B------:R-:W-:Y:S01]  /*1aa0*/  UMOV UR7, 0x400 ;  /* 0x0000040000077882 */ /* 0x000fe20000000000 */
[----:B------:R-:W-:Y:S02]  /*1ab0*/  IMAD R221, R217, R128, RZ ;  /* 0x00000080d9dd7224 */ /* 0x000fe400078e02ff */
[----:B------:R-:W-:Y:S01]  /*1ac0*/  IMAD.SHL.U32 R61, R57, 0x4, RZ ;  /* 0x00000004393d7824 */ /* 0x000fe200078e00ff */
[----:B------:R-:W-:Y:S01]  /*1ad0*/  LEA R225, R58, 0xffffff00, 0x8 ;  /* 0xffffff003ae17811 */ /* 0x000fe200078e40ff */
[----:B-1----:R-:W-:Y:S01]  /*1ae0*/  ULEA UR6, UR6, UR7, 0x18 ;  /* 0x0000000706067291 */ /* 0x002fe2000f8ec0ff */
[----:B------:R-:W-:Y:S01]  /*1af0*/  SHF.L.U64.HI R65, R218, 0x5, R219 ;  /* 0x00000005da417819 */ /* 0x000fe200000102db */
[----:B------:R-:W-:Y:S01]  /*1b00*/  IMAD.SHL.U32 R62, R216, 0x20, RZ ;  /* 0x00000020d83e7824 */ /* 0x000fe200078e00ff */
[----:B------:R-:W-:-:S02]  /*1b10*/  SHF.L.U32 R64, R218, 0x5, RZ ;  /* 0x00000005da407819 */ /* 0x000fc400000006ff */
[----:B------:R-:W-:Y:S02]  /*1b20*/  SHF.L.U64.HI R63, R216, 0x5, R217 ;  /* 0x00000005d83f7819 */ /* 0x000fe400000102d9 */
[----:B------:R-:W-:Y:S01]  /*1b30*/  LOP3.LUT R72, R61, 0xc, RZ, 0xc0, !PT ;  /* 0x0000000c3d487812 */ /* 0x000fe200078ec0ff */
[----:B--2---:R-:W-:-:S04]  /*1b40*/  @P0 IMAD.WIDE.U32 R32, R22, R10, RZ ;  /* 0x0000000a16200225 */ /* 0x004fc800078e00ff */
[----:B------:R-:W-:Y:S02]  /*1b50*/  @P0 IMAD R19, R23, R10, RZ ;  /* 0x0000000a17130224 */ /* 0x000fe400078e02ff */
[-C--:B---3--:R-:W-:Y:S02]  /*1b60*/  @!P0 IMAD R16, R25, R231.reuse, RZ ;  /* 0x000000e719108224 */ /* 0x088fe400078e02ff */
[----:B------:R-:W-:-:S04]  /*1b70*/  @!P0 IMAD.WIDE.U32 R24, R24, R231, RZ ;  /* 0x000000e718188225 */ /* 0x000fc800078e00ff */
[----:B------:R-:W-:Y:S02]  /*1b80*/  @!P0 IMAD.MOV.U32 R17, RZ, RZ, R24 ;  /* 0x000000ffff118224 */ /* 0x000fe400078e0018 */
[----:B------:R-:W-:Y:S01]  /*1b90*/  @!P0 IMAD.IADD R18, R25, 0x1, R16 ;  /* 0x0000000119128824 */ /* 0x000fe200078e0210 */
[----:B------:R-:W-:Y:S01]  /*1ba0*/  LOP3.LUT R16, R59, 0xc0, RZ, 0xc0, !PT ;  /* 0x000000c03b107812 */ /* 0x000fe200078ec0ff */
[----:B------:R-:W-:Y:S01]  /*1bb0*/  @P0 IMAD.MOV.U32 R17, RZ, RZ, R32 ;  /* 0x000000ffff110224 */ /* 0x000fe200078e0020 */
[----:B------:R-:W-:Y:S01]  /*1bc0*/  SHF.R.S32.HI R24, RZ, 0x1f, R4 ;  /* 0x0000001fff187819 */ /* 0x000fe20000011404 */
[----:B------:R-:W-:Y:S01]  /*1bd0*/  @P0 IMAD.IADD R18, R33, 0x1, R19 ;  /* 0x0000000121120824 */ /* 0x000fe200078e0213 */
[----:B------:R-:W-:Y:S01]  /*1be0*/  LOP3.LUT R16, R16, 0x18, R57, 0xf8, !PT ;  /* 0x0000001810107812 */ /* 0x000fe200078ef839 */
[----:B------:R-:W-:Y:S01]  /*1bf0*/  IMAD R19, R29, R4, RZ ;  /* 0x000000041d137224 */ /* 0x000fe200078e02ff */
[----:B------:R-:W-:Y:S01]  /*1c00*/  IADD3 R30, P1, PT, R12, R17, RZ ;  /* 0x000000110c1e7210 */ /* 0x000fe20007f3e0ff */
[----:B------:R-:W-:Y:S01]  /*1c10*/  IMAD R17, R27, R228, RZ ;  /* 0x000000e41b117224 */ /* 0x000fe200078e02ff */
[----:B------:R-:W-:Y:S01]  /*1c20*/  SHF.R.S32.HI R10, RZ, 0x1f, R228 ;  /* 0x0000001fff0a7819 */ /* 0x000fe200000114e4 */
[----:B------:R-:W-:Y:S01]  /*1c30*/  IMAD R19, R24, R28, R19 ;  /* 0x0000001c18137224 */ /* 0x000fe200078e0213 */
[----:B------:R-:W-:-:S02]  /*1c40*/  LOP3.LUT R16, R16, 0x18, R59, 0x78, !PT ;  /* 0x0000001810107812 */ /* 0x000fc400078e783b */
[----:B------:R-:W-:Y:S02]  /*1c50*/  IADD3.X R31, PT, PT, RZ, R18, RZ, P1, !PT ;  /* 0x00000012ff1f7210 */ /* 0x000fe40000ffe4ff */
[----:B------:R-:W-:Y:S01]  /*1c60*/  IADD3 R18, P0, PT, R12, R6, RZ ;  /* 0x000000060c127210 */ /* 0x000fe20007f1e0ff */
[----:B------:R-:W-:Y:S01]  /*1c70*/  IMAD R10, R26, R10, R17 ;  /* 0x0000000a1a0a7224 */ /* 0x000fe200078e0211 */
[----:B------:R-:W-:Y:S01]  /*1c80*/  SHF.R.S32.HI R6, RZ, 0x1f, R71 ;  /* 0x0000001fff067819 */ /* 0x000fe20000011447 */
[----:B------:R-:W-:Y:S01]  /*1c90*/  IMAD.IADD R17, R21, 0x1, R19 ;  /* 0x0000000115117824 */ /* 0x000fe200078e0213 */
[----:B------:R-:W-:Y:S01]  /*1ca0*/  LOP3.LUT R59, R16, 0x1f20, R59, 0xf8, !PT ;  /* 0x00001f20103b7812 */ /* 0x000fe200078ef83b */
[----:B------:R-:W-:Y:S01]  /*1cb0*/  IMAD.MOV.U32 R16, RZ, RZ, R20 ;  /* 0x000000ffff107224 */ /* 0x000fe200078e0014 */
[----:B------:R-:W-:-:S03]  /*1cc0*/  LEA.HI R6, R6, R71, RZ, 0x8 ;  /* 0x0000004706067211 */ /* 0x000fc600078f40ff */
[----:B------:R-:W-:Y:S01]  /*1cd0*/  IMAD.WIDE.U32 R16, R128, R218, R16 ;  /* 0x000000da80107225 */ /* 0x000fe200078e0010 */
[----:B------:R-:W-:Y:S02]  /*1ce0*/  SHF.R.S32.HI R6, RZ, 0x8, R6 ;  /* 0x00000008ff067819 */ /* 0x000fe40000011406 */
[----:B------:R-:W-:Y:S01]  /*1cf0*/  IADD3.X R19, PT, PT, RZ, R5, RZ, P0, !PT ;  /* 0x00000005ff137210 */ /* 0x000fe200007fe4ff */
[----:B------:R-:W-:Y:S01]  /*1d00*/  IMAD.WIDE.U32 R30, R228, R26, R30 ;  /* 0x0000001ae41e7225 */ /* 0x000fe200078e001e */
[----:B------:R-:W-:Y:S02]  /*1d10*/  IADD3 R223, PT, PT, R17, R223, RZ ;  /* 0x000000df11df7210 */ /* 0x000fe40007ffe0ff */
[C---:B----4-:R-:W-:Y:S02]  /*1d20*/  LEA R222, P0, R16.reuse, R8, 0x1 ;  /* 0x0000000810de7211 */ /* 0x050fe400078008ff */
[----:B------:R-:W-:Y:S01]  /*1d30*/  VIMNMX R67, PT, PT, R215, R6, !PT ;  /* 0x00000006d7437248 */ /* 0x000fe20007fe0100 */
[----:B------:R-:W-:Y:S01]  /*1d40*/  IMAD.WIDE.U32 R26, R7, 0x40, R128 ;  /* 0x00000040071a7825 */ /* 0x000fe200078e0080 */
[----:B------:R-:W-:-:S02]  /*1d50*/  LEA.HI.X R223, R16, R9, R223, 0x1, P0 ;  /* 0x0000000910df7211 */ /* 0x000fc400000f0cdf */
[----:B------:R-:W-:Y:S01]  /*1d60*/  ISETP.GT.AND P0, PT, R58, R67, PT ;  /* 0x000000433a00720c */ /* 0x000fe20003f04270 */
[----:B------:R-:W-:Y:S01]  /*1d70*/  IMAD.MOV.U32 R20, RZ, RZ, R30 ;  /* 0x000000ffff147224 */ /* 0x000fe200078e001e */
[----:B------:R-:W-:Y:S01]  /*1d80*/  IADD3 R21, PT, PT, R31, R10, RZ ;  /* 0x0000000a1f157210 */ /* 0x000fe20007ffe0ff */
[----:B------:R-:W-:Y:S02]  /*1d90*/  IMAD R5, R27, R22, RZ ;  /* 0x000000161b057224 */ /* 0x000fe400078e02ff */
[----:B------:R-:W-:-:S04]  /*1da0*/  IMAD.WIDE.U32 R18, R128, R216, R18 ;  /* 0x000000d880127225 */ /* 0x000fc800078e0012 */
[C---:B------:R-:W-:Y:S02]  /*1db0*/  IMAD R5, R26.reuse, R23, R5 ;  /* 0x000000171a057224 */ /* 0x040fe400078e0205 */
[----:B------:R-:W-:Y:S01]  /*1dc0*/  IMAD.WIDE.U32 R20, R26, R22, R20 ;  /* 0x000000161a147225 */ /* 0x000fe200078e0014 */
[----:B------:R-:W-:-:S03]  /*1dd0*/  LEA R220, P1, R18, R14, 0x1 ;  /* 0x0000000e12dc7211 */ /* 0x000fc600078208ff */
[----:B------:R-:W-:Y:S01]  /*1de0*/  IMAD.IADD R221, R19, 0x1, R221 ;  /* 0x0000000113dd7824 */ /* 0x000fe200078e02dd */
[----:B------:R-:W-:Y:S01]  /*1df0*/  LEA R126, P2, R20, R2, 0x1 ;  /* 0x00000002147e7211 */ /* 0x000fe200078408ff */
[----:B------:R-:W-:Y:S01]  /*1e00*/  IMAD.IADD R5, R21, 0x1, R5 ;  /* 0x0000000115057824 */ /* 0x000fe200078e0205 */
[----:B------:R-:W-:Y:S01]  /*1e10*/  LEA R59, R59, UR6, 0x1 ;  /* 0x000000063b3b7c11 */ /* 0x000fe2000f8e08ff */
[C---:B------:R-:W-:Y:S01]  /*1e20*/  IMAD.SHL.U32 R66, R22.reuse, 0x20, RZ ;  /* 0x0000002016427824 */ /* 0x040fe200078e00ff */
[----:B------:R-:W-:Y:S02]  /*1e30*/  SHF.L.U64.HI R69, R22, 0x5, R23 ;  /* 0x0000000516457819 */ /* 0x000fe40000010217 */
[----:B------:R-:W-:Y:S02]  /*1e40*/  LEA.HI.X R221, R18, R15, R221, 0x1, P1 ;  /* 0x0000000f12dd7211 */ /* 0x000fe400008f0cdd */
[----:B------:R-:W-:Y:S02]  /*1e50*/  LEA.HI.X R127, R20, R3, R5, 0x1, P2 ;  /* 0x00000003147f7211 */ /* 0x000fe400010f0c05 */
[----:B------:R-:W-:Y:S01]  /*1e60*/  LEA.HI R11, R11, R11, RZ, 0x1 ;  /* 0x0000000b0b0b7211 */ /* 0x000fe200078f08ff */
[----:B------:R-:W-:Y:S06]  /*1e70*/  @!P0 BRA `(.L_x_1284) ;  /* 0x0000006400fc8947 */ /* 0x000fec0003800000 */
[----:B------:R-:W2:Y:S04]  /*1e80*/  LD.E.64 R28, desc[UR4][R148.64+0x120] ;  /* 0x00012004941c7980 */ /* 0x000ea8000c101b00 */
[----:B------:R-:W3:Y:S04]  /*1e90*/  LD.E.64 R22, desc[UR4][R148.64+0x118] ;  /* 0x0001180494167980 */ /* 0x000ee8000c101b00 */
[----:B------:R-:W4:Y:S04]  /*1ea0*/  LD.E.64 R130, desc[UR4][R148.64+0x130] ;  /* 0x0001300494827980 */ /* 0x000f28000c101b00 */
[----:B------:R-:W4:Y:S04]  /*1eb0*/  LD.E.64 R132, desc[UR4][R148.64+0x128] ;  /* 0x0001280494847980 */ /* 0x000f28000c101b00 */
[----:B------:R-:W4:Y:S04]  /*1ec0*/  LD.E.64 R14, desc[UR4][R148.64+0x140] ;  /* 0x00014004940e7980 */ /* 0x000f28000c101b00 */
[----:B------:R-:W4:Y:S04]  /*1ed0*/  LD.E.64 R20, desc[UR4][R148.64+0x138] ;  /* 0x0001380494147980 */ /* 0x000f28000c101b00 */
[----:B------:R-:W4:Y:S04]  /*1ee0*/  LD.E.64 R18, desc[UR4][R148.64+0x110] ;  /* 0x0001100494127980 */ /* 0x000f28000c101b00 */
[----:B------:R-:W4:Y:S04]  /*1ef0*/  LD.E.64 R16, desc[UR4][R148.64+0x108] ;  /* 0x0001080494107980 */ /* 0x000f28000c101b00 */
[----:B------:R-:W4:Y:S04]  /*1f00*/  LD.E.64 R6, desc[UR4][R148.64+0x150] ;  /* 0x0001500494067980 */ /* 0x000f28000c101b00 */
[----:B------:R-:W4:Y:S01]  /*1f10*/  LD.E.64 R2, desc[UR4][R148.64+0x148] ;  /* 0x0001480494027980 */ /* 0x000f22000c101b00 */
[----:B------:R-:W-:Y:S01]  /*1f20*/  IMAD.MOV.U32 R13, RZ, RZ, RZ ;  /* 0x000000ffff0d7224 */ /* 0x000fe200078e00ff */
[----:B------:R-:W-:-:S02]  /*1f30*/  SHF.R.S32.HI R9, RZ, 0x1f, R225 ;  /* 0x0000001fff097819 */ /* 0x000fc400000114e1 */
[----:B------:R-:W-:Y:S01]  /*1f40*/  SHF.R.S32.HI R11, RZ, 0x1, R11 ;  /* 0x00000001ff0b7819 */ /* 0x000fe2000001140b */
[----:B-----5:R-:W-:-:S03]  /*1f50*/  IMAD.IADD R0, R225, 0x1, R0 ;  /* 0x00000001e1007824 */ /* 0x020fc600078e0200 */
[C---:B------:R-:W-:Y:S01]  /*1f60*/  SHF.L.U32 R109, R11.reuse, 0x5, RZ ;  /* 0x000000050b6d7819 */ /* 0x040fe200000006ff */
[C---:B------:R-:W-:Y:S01]  /*1f70*/  IMAD R108, R11.reuse, 0x60, RZ ;  /* 0x000000600b6c7824 */ /* 0x040fe200078e02ff */
[C---:B------:R-:W-:Y:S01]  /*1f80*/  SHF.L.U32 R103, R11.reuse, 0x7, RZ ;  /* 0x000000070b677819 */ /* 0x040fe200000006ff */
[C---:B------:R-:W-:Y:S02]  /*1f90*/  IMAD R107, R11.reuse, 0xa0, RZ ;  /* 0x000000a00b6b7824 */ /* 0x040fe400078e02ff */
[C---:B------:R-:W-:Y:S02]  /*1fa0*/  IMAD R106, R11.reuse, 0xc0, RZ ;  /* 0x000000c00b6a7824 */ /* 0x040fe400078e02ff */
[C---:B------:R-:W-:Y:S02]  /*1fb0*/  IMAD R105, R11.reuse, 0xe0, RZ ;  /* 0x000000e00b697824 */ /* 0x040fe400078e02ff */
[----:B------:R-:W-:Y:S01]  /*1fc0*/  IMAD.SHL.U32 R104, R11, 0x40, RZ ;  /* 0x000000400b687824 */ /* 0x000fe200078e00ff */
[C---:B------:R-:W-:Y:S01]  /*1fd0*/  IADD3 R120, PT, PT, R128.reuse, 0x40, RZ ;  /* 0x0000004080787810 */ /* 0x040fe20007ffe0ff */
[C---:B------:R-:W-:Y:S01]  /*1fe0*/  VIADD R122, R128.reuse, 0x20 ;  /* 0x00000020807a7836 */ /* 0x040fe20000000000 */
[C---:B------:R-:W-:Y:S01]  /*1ff0*/  IADD3 R116, PT, PT, R128.reuse, 0x80, RZ ;  /* 0x0000008080747810 */ /* 0x040fe20007ffe0ff */
[C---:B------:R-:W-:Y:S01]  /*2000*/  VIADD R118, R128.reuse, 0x60 ;  /* 0x0000006080767836 */ /* 0x040fe20000000000 */
[C---:B------:R-:W-:Y:S01]  /*2010*/  IADD3 R112, PT, PT, R128.reuse, 0xc0, RZ ;  /* 0x000000c080707810 */ /* 0x040fe20007ffe0ff */
[C---:B------:R-:W-:Y:S01]  /*2020*/  VIADD R114, R128.reuse, 0xa0 ;  /* 0x000000a080727836 */ /* 0x040fe20000000000 */
[----:B------:R-:W-:Y:S01]  /*2030*/  MOV R102, R225 ;  /* 0x000000e100667202 */ /* 0x000fe20000000f00 */
[----:B------:R-:W-:Y:S01]  /*2040*/  VIADD R110, R128, 0xe0 ;  /* 0x000000e0806e7836 */ /* 0x000fe20000000000 */
[----:B------:R-:W-:Y:S01]  /*2050*/  MOV R90, R220 ;  /* 0x000000dc005a7202 */ /* 0x000fe20000000f00 */
[C---:B------:R-:W-:Y:S01]  /*2060*/  IMAD R101, R58.reuse, -0x100, R71 ;  /* 0xffffff003a657824 */ /* 0x040fe200078e0247 */
[----:B------:R-:W-:Y:S01]  /*2070*/  MOV R92, R222 ;  /* 0x000000de005c7202 */ /* 0x000fe20000000f00 */
[----:B------:R-:W-:Y:S01]  /*2080*/  IMAD R99, R58, -0x100, R60 ;  /* 0xffffff003a637824 */ /* 0x000fe200078e023c */
[----:B------:R-:W-:Y:S01]  /*2090*/  SHF.R.S32.HI R98, RZ, 0x1f, R109 ;  /* 0x0000001fff627819 */ /* 0x000fe2000001146d */
        /* <DEDUP_REMOVED lines=8> */
[----:B------:R-:W-:Y:S01]  /*2120*/  SHF.R.S32.HI R80, RZ, 0x1f, R105 ;  /* 0x0000001fff507819 */ /* 0x000fe20000011469 */
[----:B--2---:R-:W-:Y:S02]  /*2130*/  IMAD R5, R29, R231, RZ ;  /* 0x000000e71d057224 */ /* 0x004fe400078e02ff */
[----:B------:R-:W-:-:S04]  /*2140*/  IMAD.WIDE.U32 R28, R231, R28, R12 ;  /* 0x0000001ce71c7225 */ /* 0x000fc800078e000c */
[----:B------:R-:W-:Y:S02]  /*2150*/  IMAD.IADD R29, R29, 0x1, R5 ;  /* 0x000000011d1d7824 */ /* 0x000fe400078e0205 */
[----:B---3--:R-:W-:-:S04]  /*2160*/  IMAD.WIDE.U32 R26, R231, R22, R12 ;  /* 0x00000016e71a7225 */ /* 0x008fc800078e000c */
[----:B------:R-:W-:Y:S02]  /*2170*/  IMAD R5, R23, R231, RZ ;  /* 0x000000e717057224 */ /* 0x000fe400078e02ff */
[----:B----4-:R-:W-:Y:S02]  /*2180*/  IMAD R8, R131, R225, RZ ;  /* 0x000000e183087224 */ /* 0x010fe400078e02ff */
[----:B------:R-:W-:Y:S02]  /*2190*/  IMAD.IADD R27, R27, 0x1, R5 ;  /* 0x000000011b1b7824 */ /* 0x000fe400078e0205 */
[----:B------:R-:W-:Y:S02]  /*21a0*/  IMAD R8, R130, R9, R8 ;  /* 0x0000000982087224 */ /* 0x000fe400078e0208 */
[----:B------:R-:W-:-:S04]  /*21b0*/  IMAD.WIDE.U32 R28, R225, R130, R28 ;  /* 0x00000082e11c7225 */ /* 0x000fc800078e001c */
[----:B------:R-:W-:Y:S01]  /*21c0*/  IMAD R5, R133, R225, RZ ;  /* 0x000000e185057224 */ /* 0x000fe200078e02ff */
[----:B------:R-:W-:Y:S01]  /*21d0*/  IADD3 R29, PT, PT, R29, R8, RZ ;  /* 0x000000081d1d7210 */ /* 0x000fe20007ffe0ff */
[----:B------:R-:W-:-:S04]  /*21e0*/  IMAD.WIDE.U32 R26, R225, R132, R26 ;  /* 0x00000084e11a7225 */ /* 0x000fc800078e001a */
[----:B------:R-:W-:Y:S02]  /*21f0*/  IMAD R5, R132, R9, R5 ;  /* 0x0000000984057224 */ /* 0x000fe400078e0205 */
[----:B------:R-:W-:Y:S02]  /*2200*/  IMAD R15, R15, R4, RZ ;  /* 0x000000040f0f7224 */ /* 0x000fe400078e02ff */
[----:B------:R-:W-:Y:S02]  /*2210*/  IMAD.IADD R27, R27, 0x1, R5 ;  /* 0x000000011b1b7824 */ /* 0x000fe400078e0205 */
[----:B------:R-:W-:Y:S02]  /*2220*/  IMAD R22, R14, R24, R15 ;  /* 0x000000180e167224 */ /* 0x000fe400078e020f */
[----:B------:R-:W-:Y:S02]  /*2230*/  IMAD R5, R21, R4, RZ ;  /* 0x0000000415057224 */ /* 0x000fe400078e02ff */
[----:B------:R-:W-:Y:S01]  /*2240*/  IMAD.WIDE.U32 R14, R4, R14, R28 ;  /* 0x0000000e040e7225 */ /* 0x000fe200078e001c */
[----:B------:R-:W-:-:S03]  /*2250*/  SHF.R.S32.HI R9, RZ, 0x1f, R71 ;  /* 0x0000001fff097819 */ /* 0x000fc60000011447 */
[----:B------:R-:W-:Y:S01]  /*2260*/  IMAD R24, R20, R24, R5 ;  /* 0x0000001814187224 */ /* 0x000fe200078e0205 */
[----:B------:R-:W-:Y:S01]  /*2270*/  IADD3 R23, PT, PT, R15, R22, RZ ;  /* 0x000000160f177210 */ /* 0x000fe20007ffe0ff */
[----:B------:R-:W-:Y:S01]  /*2280*/  IMAD.WIDE.U32 R20, R4, R20, R26 ;  /* 0x0000001404147225 */ /* 0x000fe200078e001a */
[----:B------:R-:W-:Y:S02]  /*2290*/  LOP3.LUT R4, R57, 0x3, RZ, 0xc0, !PT ;  /* 0x0000000339047812 */ /* 0x000fe400078ec0ff */
[----:B------:R-:W-:Y:S01]  /*22a0*/  IADD3 R15, P0, PT, -R71, R128, RZ ;  /* 0x00000080470f7210 */ /* 0x000fe20007f1e1ff */
[-C--:B------:R-:W-:Y:S01]  /*22b0*/  IMAD R5, R128, R11.reuse, RZ ;  /* 0x0000000b80057224 */ /* 0x080fe200078e02ff */
[----:B------:R-:W-:Y:S01]  /*22c0*/  IADD3 R25, PT, PT, R21, R24, RZ ;  /* 0x0000001815197210 */ /* 0x000fe20007ffe0ff */
[----:B------:R-:W-:Y:S02]  /*22d0*/  IMAD R21, R0, R11, RZ ;  /* 0x0000000b00157224 */ /* 0x000fe400078e02ff */
[----:B------:R-:W-:Y:S01]  /*22e0*/  IMAD R4, R4, 0x8, R5 ;  /* 0x0000000804047824 */ /* 0x000fe200078e0205 */
[----:B------:R-:W-:Y:S01]  /*22f0*/  IADD3 R0, PT, PT, R72, R5, RZ ;  /* 0x0000000548007210 */ /* 0x000fe20007ffe0ff */
[----:B------:R-:W-:Y:S01]  /*2300*/  IMAD.X R9, RZ, RZ, ~R9, P0 ;  /* 0x000000ffff097224 */ /* 0x000fe200000e0e09 */
[----:B------:R-:W-:-:S02]  /*2310*/  MOV R22, R14 ;  /* 0x0000000e00167202 */ /* 0x000fc40000000f00 */
[----:B------:R-:W-:Y:S01]  /*2320*/  MOV R24, R20 ;  /* 0x0000001400187202 */ /* 0x000fe20000000f00 */
[C---:B------:R-:W-:Y:S01]  /*2330*/  IMAD R76, R9.reuse, R130, RZ ;  /* 0x00000082094c7224 */ /* 0x040fe200078e02ff */
[----:B------:R-:W-:Y:S01]  /*2340*/  SHF.R.S32.HI R5, RZ, 0x1f, R21 ;  /* 0x0000001fff057819 */ /* 0x000fe20000011415 */
[----:B------:R-:W-:Y:S01]  /*2350*/  IMAD R9, R9, R132, RZ ;  /* 0x0000008409097224 */ /* 0x000fe200078e02ff */
[C---:B------:R-:W-:Y:S02]  /*2360*/  IADD3 R88, P0, PT, R21.reuse, R4, RZ ;  /* 0x0000000415587210 */ /* 0x040fe40007f1e0ff */
[----:B------:R-:W-:Y:S01]  /*2370*/  IADD3 R14, P1, PT, R21, R0, RZ ;  /* 0x00000000150e7210 */ /* 0x000fe20007f3e0ff */
[----:B------:R-:W-:Y:S01]  /*2380*/  IMAD R76, R131, R15, R76 ;  /* 0x0000000f834c7224 */ /* 0x000fe200078e024c */
[----:B------:R-:W-:Y:S01]  /*2390*/  LEA.HI.X.SX32 R89, R4, R5, 0x1, P0 ;  /* 0x0000000504597211 */ /* 0x000fe200000f0eff */
[----:B------:R-:W-:Y:S01]  /*23a0*/  IMAD.WIDE.U32 R22, R130, R15, R22 ;  /* 0x0000000f82167225 */ /* 0x000fe200078e0016 */
[----:B------:R-:W-:-:S03]  /*23b0*/  LEA.HI.X.SX32 R5, R0, R5, 0x1, P1 ;  /* 0x0000000500057211 */ /* 0x000fc600008f0eff */
        /* <DEDUP_REMOVED lines=13> */
[----:B------:R-:W-:Y:S01]  /*2490*/  IADD3 R14, P0, PT, R2, R14, RZ ;  /* 0x0000000e020e7210 */ /* 0x000fe20007f1e0ff */
[----:B------:R-:W-:Y:S01]  /*24a0*/  IMAD R75, R133, 0xc0, RZ ;  /* 0x000000c0854b7824 */ /* 0x000fe200078e02ff */
[-C--:B------:R-:W-:Y:S01]  /*24b0*/  IADD3 R86, P3, PT, R6, R88.reuse, RZ ;  /* 0x0000005806567210 */ /* 0x080fe20007f7e0ff */
[----:B------:R-:W-:Y:S01]  /*24c0*/  IMAD.WIDE.U32 R134, R132, 0xc0, RZ ;  /* 0x000000c084867825 */ /* 0x000fe200078e00ff */
[----:B------:R-:W-:-:S02]  /*24d0*/  IADD3 R88, P2, PT, R2, R88, RZ ;  /* 0x0000005802587210 */ /* 0x000fc40007f5e0ff */
[-C--:B------:R-:W-:Y:S02]  /*24e0*/  IADD3.X R15, PT, PT, R3, R0.reuse, RZ, P0, !PT ;  /* 0x00000000030f7210 */ /* 0x080fe400007fe4ff */
        /* <DEDUP_REMOVED lines=8> */
[----:B------:R-:W-:-:S02]  /*2570*/  SHF.L.U64.HI R77, R132, 0x6, R133 ;  /* 0x00000006844d7819 */ /* 0x000fc40000010285 */
[C---:B------:R-:W-:Y:S02]  /*2580*/  SHF.L.U32 R79, R132.reuse, 0x6, RZ ;  /* 0x00000006844f7819 */ /* 0x040fe400000006ff */
[C-C-:B------:R-:W-:Y:S02]  /*2590*/  SHF.L.U64.HI R81, R132.reuse, 0x7, R133.reuse ;  /* 0x0000000784517819 */ /* 0x140fe40000010285 */
[C---:B------:R-:W-:Y:S02]  /*25a0*/  SHF.L.U64.HI R78, R132.reuse, 0x5, R133 ;  /* 0x00000005844e7819 */ /* 0x040fe40000010285 */
[----:B------:R-:W-:Y:S02]  /*25b0*/  SHF.L.U32 R95, R132, 0x5, RZ ;  /* 0x00000005845f7819 */ /* 0x000fe400000006ff */
[----:B------:R-:W-:-:S07]  /*25c0*/  IADD3 R75, PT, PT, R135, R75, RZ ;  /* 0x0000004b874b7210 */ /* 0x000fce0007ffe0ff */
.L_x_1323:
        /* <DEDUP_REMOVED lines=13> */
[-C--:B------:R-:W-:Y:S02]  /*26a0*/  ISETP.LT.OR P2, PT, R122, R101.reuse, P0 ;  /* 0x000000657a00720c */ /* 0x080fe40000741670 */
[-C--:B------:R-:W-:Y:S02]  /*26b0*/  IADD3 R28, P0, PT, R85, R74.reuse, RZ ;  /* 0x0000004a551c7210 */ /* 0x080fe40007f1e0ff */
[----:B------:R-:W-:Y:S02]  /*26c0*/  P2R R0, PR, RZ, 0x4 ;  /* 0x00000004ff007803 */ /* 0x000fe40000000000 */
[----:B------:R-:W-:Y:S01]  /*26d0*/  ISETP.LT.OR P4, PT, R114, R101, P4 ;  /* 0x000000657200720c */ /* 0x000fe20002781670 */
[----:B------:R-:W-:Y:S02]  /*26e0*/  @!P1 IMAD.MOV.U32 R4, RZ, RZ, R85 ;  /* 0x000000ffff049224 */ /* 0x000fe400078e0055 */
[----:B------:R-:W-:Y:S02]  /*26f0*/  @!P1 IMAD.MOV.U32 R5, RZ, RZ, R76 ;  /* 0x000000ffff059224 */ /* 0x000fe400078e004c */
[--C-:B------:R-:W-:Y:S01]  /*2700*/  IMAD.X R29, R76, 0x1, R73.reuse, P0 ;  /* 0x000000014c1d7824 */ /* 0x100fe200000e0649 */
[C---:B------:R-:W-:Y:S02]  /*2710*/  ISETP.GE.OR P0, PT, R120.reuse, R99, P3 ;  /* 0x000000637800720c */ /* 0x040fe40001f06670 */
[----:B----4-:R-:W2:Y:S02]  /*2720*/  @!P1 LD.E.128 R20, desc[UR4][R4.64] ;  /* 0x0000000404149980 */ /* 0x010ea4000c101d00 */
        /* <DEDUP_REMOVED lines=8> */
[----:B------:R-:W2:Y:S01]  /*27b0*/  @!P2 LD.E.128 R24, desc[UR4][R28.64] ;  /* 0x000000041c18a980 */ /* 0x000ea2000c101d00 */
        /* <DEDUP_REMOVED lines=23> */
[-C--:B------:R-:W-:Y:S11]  /*2930*/  ISETP.LT.OR P3, PT, R110, R101.reuse, P3 ;  /* 0x000000656e00720c */ /* 0x080ff60001f61670 */
        /* <DEDUP_REMOVED lines=17> */
[----:B------:R-:W-:Y:S01]  /*2a50*/  IADD3 R8, P0, PT, RZ, -UR6, RZ ;  /* 0x80000006ff087c10 */ /* 0x000fe2000ff1e0ff */
        /* <DEDUP_REMOVED lines=9> */
[----:B--2---:R-:W-:Y:S04]  /*2af0*/  @!P3 IMAD R25, R219, 0x180, RZ ;  /* 0x00000180db19b824 */ /* 0x004fe800078e02ff */
        /* <DEDUP_REMOVED lines=72> */
.L_x_1286:
        /* <DEDUP_REMOVED lines=75> */
.L_x_1290:
[----:B------:R-:W-:Y:S05]  /*3430*/  BSYNC.RECONVERGENT B0 ;  /* 0x0000000000007941 */ /* 0x000fea0003800200 */
.L_x_1289:
        /* <DEDUP_REMOVED lines=55> */
.L_x_1292:
[----:B------:R-:W-:Y:S05]  /*37b0*/  BSYNC.RECONVERGENT B0 ;  /* 0x0000000000007941 */ /* 0x000fea0003800200 */
.L_x_1291:
        /* <DEDUP_REMOVED lines=57> */
.L_x_1294:
[----:B------:R-:W-:Y:S05]  /*3b50*/  BSYNC.RECONVERGENT B0 ;  /* 0x0000000000007941 */ /* 0x000fea0003800200 */
.L_x_1293:
        /* <DEDUP_REMOVED lines=66> */
.L_x_1296:
[----:B------:R-:W-:Y:S05]  /*3f80*/  BSYNC.RECONVERGENT B0 ;  /* 0x0000000000007941 */ /* 0x000fea0003800200 */
.L_x_1295:
        /* <DEDUP_REMOVED lines=58> */
.L_x_1298:
[----:B------:R-:W-:Y:S05]  /*4330*/  BSYNC.RECONVERGENT B0 ;  /* 0x0000000000007941 */ /* 0x000fea0003800200 */
.L_x_1297:
        /* <DEDUP_REMOVED lines=57> */
.L_x_1300:
[----:B------:R-:W-:Y:S05]  /*46d0*/  BSYNC.RECONVERGENT B0 ;  /* 0x0000000000007941 */ /* 0x000fea0003800200 */
.L_x_1299:
        /* <DEDUP_REMOVED lines=59> */
.L_x_1302:
[----:B------:R-:W-:Y:S05]  /*4a90*/  BSYNC.RECONVERGENT B0 ;  /* 0x0000000000007941 */ /* 0x000fea0003800200 */
.L_x_1301:
        /* <DEDUP_REMOVED lines=59> */
.L_x_1304:
[----:B------:R-:W-:Y:S05]  /*4e50*/  BSYNC.RECONVERGENT B0 ;  /* 0x0000000000007941 */ /* 0x000fea0003800200 */
.L_x_1303:
[----:B------:R-:W5:Y:S02]  /*4e60*/  LD.E R3, desc[UR4][R148.64+0xd0] ;  /* 0x0000d00494037980 */ /* 0x000f64000c101900 */
[----:B-----5:R-:W-:Y:S05]  /*4e70*/  IMAD.U32 R3, R3, -0x80, RZ ;  /* 0xffffff8003037824 */ /* 0x020fea00078e00ff */
[C---:B------:R-:W-:Y:S02]  /*4e80*/  LEA R14, P1, R3.reuse, R14, 0x1 ;  /* 0x0000000e030e7211 */ /* 0x040fe400078208ff */
[C---:B------:R-:W-:Y:S02]  /*4e90*/  LEA R50, P0, R3.reuse, R50, 0x1 ;  /* 0x0000003203327211 */ /* 0x040fe400078008ff */
[C---:B------:R-:W-:Y:S02]  /*4ea0*/  LEA.HI.X.SX32 R15, R3.reuse, R15, 0x1, P1 ;  /* 0x0000000f030f7211 */ /* 0x040fe400008f0eff */
[----:B------:R-:W-:Y:S01]  /*4eb0*/  LEA.HI.X.SX32 R51, R3, R51, 0x1, P0 ;  /* 0x0000003303337211 */ /* 0x000fe200000f0eff */
[----:B------:R-:W-:Y:S05]  /*4ec0*/  BRA `(.L_x_1287) ;  /* 0x0000003000407947 */ /* 0x000fea0003800000 */
.L_x_1288:
        /* <DEDUP_REMOVED lines=64> */
[----:B------:R-:W-:Y:S01]  /*52d0*/  @!P0 FFMA.FTZ R2, R39, R36, R2 ;  /* 0x0000002427028223 */ /* 0x000fe20000010002 */
[--C-:B------:R-:W-:Y:S02]  /*52e0*/  @!P0 HADD2.F32 R44, -RZ, R47.reuse.H0_H0 ;  /* 0x2000002fff2c8230 */ /* 0x100fe40000004100 */
[----:B------:R-:W-:Y:S01]  /*52f0*/  @!P0 FMUL.FTZ R5, R24, R29 ;  /* 0x0000001d18058220 */ /* 0x000fe20000410000 */
[----:B------:R-:W-:Y:S01]  /*5300*/  @!P0 HADD2.F32 R46, -RZ, R47.H1_H1 ;  /* 0x3000002fff2e8230 */ /* 0x000fe20000004100 */
[----:B------:R-:W-:Y:S01]  /*5310*/  @!P0 MOV R47, R55 ;  /* 0x00000037002f8202 */ /* 0x000fe20000000f00 */
[----:B------:R-:W-:Y:S01]  /*5320*/  @!P0 HADD2.F32 R22, -RZ, R22.H1_H1 ;  /* 0x30000016ff168230 */ /* 0x000fe20000004100 */
[----:B------:R-:W-:Y:S01]  /*5330*/  @!P0 F2FP.F16.F32.PACK_AB R49, R2, R0 ;  /* 0x000000000231823e */ /* 0x000fe200000000ff */
[--C-:B------:R-:W-:Y:S02]  /*5340*/  @!P0 HADD2.F32 R20, -RZ, R23.reuse.H0_H0 ;  /* 0x20000017ff148230 */ /* 0x100fe40000004100 */
[----:B------:R-:W-:Y:S01]  /*5350*/  @!P2 FADD.FTZ R25, -R25, -RZ ;  /* 0x800000ff1919a221 */ /* 0x000fe20000010100 */
[--C-:B------:R-:W-:Y:S01]  /*5360*/  @!P0 HADD2.F32 R38, -RZ, R48.reuse.H0_H0 ;  /* 0x20000030ff268230 */ /* 0x100fe20000004100 */
[----:B------:R-:W-:Y:S01]  /*5370*/  @!P0 MOV R52, R49 ;  /* 0x0000003100348202 */ /* 0x000fe20000000f00 */
[----:B------:R-:W-:Y:S02]  /*5380*/  @!P0 HADD2.F32 R37, -RZ, R48.H1_H1 ;  /* 0x30000030ff258230 */ /* 0x000fe40000004100 */
[----:B------:R-:W-:Y:S01]  /*5390*/  @!P2 FADD.FTZ R21, -R21, -RZ ;  /* 0x800000ff1515a221 */ /* 0x000fe20000010100 */
[----:B------:R-:W-:Y:S02]  /*53a0*/  @!P0 HADD2.F32 R23, -RZ, R23.H1_H1 ;  /* 0x30000017ff178230 */ /* 0x000fe40000004100 */
[----:B------:R-:W-:Y:S01]  /*53b0*/  @!P2 FADD.FTZ R18, -R18, -RZ ;  /* 0x800000ff1212a221 */ /* 0x000fe20000010100 */
[--C-:B------:R-:W-:Y:S02]  /*53c0*/  @!P0 HADD2.F32 R34, -RZ, R45.reuse.H0_H0 ;  /* 0x2000002dff228230 */ /* 0x100fe40000004100 */
[----:B------:R-:W-:Y:S01]  /*53d0*/  @!P0 FMUL.FTZ R6, R22, R25 ;  /* 0x0000001916068220 */ /* 0x000fe20000410000 */
[----:B------:R-:W-:Y:S02]  /*53e0*/  @!P0 HADD2.F32 R39, -RZ, R45.H1_H1 ;  /* 0x3000002dff278230 */ /* 0x000fe40000004100 */
[----:B------:R-:W-:Y:S01]  /*53f0*/  @!P0 FFMA.FTZ R3, R38, R40, R3 ;  /* 0x0000002826038223 */ /* 0x000fe20000010003 */
[--C-:B------:R-:W-:Y:S02]  /*5400*/  @!P0 HADD2.F32 R36, -RZ, R47.reuse.H0_H0 ;  /* 0x2000002fff248230 */ /* 0x100fe40000004100 */
        /* <DEDUP_REMOVED lines=15> */
.L_x_1306:
[----:B------:R-:W-:Y:S05]  /*5500*/  BSYNC.RECONVERGENT B0 ;  /* 0x0000000000007941 */ /* 0x000fea0003800200 */
.L_x_1305:
        /* <DEDUP_REMOVED lines=58> */
[--C-:B------:R-:W-:Y:S02]  /*58b0*/  @!P0 HADD2.F32 R44, -RZ, R46.reuse.H0_H0 ;  /* 0x2000002eff2c8230 */ /* 0x100fe40000004100 */
[----:B------:R-:W-:Y:S01]  /*58c0*/  @!P2 FADD.FTZ R33, -R33, -RZ ;  /* 0x800000ff2121a221 */ /* 0x000fe20000010100 */
[----:B------:R-:W-:Y:S01]  /*58d0*/  @!P0 HADD2.F32 R45, -RZ, R46.H1_H1 ;  /* 0x3000002eff2d8230 */ /* 0x000fe20000004100 */
[----:B------:R-:W-:Y:S01]  /*58e0*/  @!P0 F2FP.F16.F32.PACK_AB R115, R2, R0 ;  /* 0x000000000273823e */ /* 0x000fe200000000ff */
[----:B------:R-:W-:Y:S02]  /*58f0*/  @!P0 HADD2.F32 R21, -RZ, R139.H0_H0 ;  /* 0x2000008bff158230 */ /* 0x000fe40000004100 */
[----:B------:R-:W-:Y:S01]  /*5900*/  @!P0 FFMA.FTZ R3, R40, R42, R3 ;  /* 0x0000002a28038223 */ /* 0x000fe20000010003 */
[--C-:B------:R-:W-:Y:S01]  /*5910*/  @!P0 HADD2.F32 R46, -RZ, R47.reuse.H0_H0 ;  /* 0x2000002fff2e8230 */ /* 0x100fe20000004100 */
[----:B------:R-:W-:Y:S01]  /*5920*/  @!P0 MOV R52, R115 ;  /* 0x0000007300348202 */ /* 0x000fe20000000f00 */
[----:B------:R-:W-:Y:S01]  /*5930*/  @!P0 HADD2.F32 R48, -RZ, R47.H1_H1 ;  /* 0x3000002fff308230 */ /* 0x000fe20000004100 */
[----:B------:R-:W-:Y:S01]  /*5940*/  @!P0 MOV R47, R54 ;  /* 0x00000036002f8202 */ /* 0x000fe20000000f00 */
[----:B------:R-:W-:Y:S02]  /*5950*/  @!P0 HADD2.F32 R18, -RZ, R139.H1_H1 ;  /* 0x3000008bff128230 */ /* 0x000fe40000004100 */
[----:B------:R-:W-:Y:S01]  /*5960*/  @!P0 FMUL.FTZ R4, R28, R33 ;  /* 0x000000211c048220 */ /* 0x000fe20000410000 */
[----:B------:R-:W-:Y:S02]  /*5970*/  @!P0 HADD2.F32 R39, -RZ, R49.H1_H1 ;  /* 0x30000031ff278230 */ /* 0x000fe40000004100 */
[----:B------:R-:W-:Y:S01]  /*5980*/  @!P2 FADD.FTZ R31, -R31, -RZ ;  /* 0x800000ff1f1fa221 */ /* 0x000fe20000010100 */
[----:B------:R-:W-:Y:S02]  /*5990*/  @!P0 HADD2.F32 R36, -RZ, R47.H0_H0 ;  /* 0x2000002fff248230 */ /* 0x000fe40000004100 */
[----:B------:R-:W-:Y:S01]  /*59a0*/  @!P2 FADD.FTZ R27, -R27, -RZ ;  /* 0x800000ff1b1ba221 */ /* 0x000fe20000010100 */
[----:B------:R-:W-:Y:S02]  /*59b0*/  @!P0 HADD2.F32 R23, -RZ, R23.H1_H1 ;  /* 0x30000017ff178230 */ /* 0x000fe40000004100 */
[----:B------:R-:W-:Y:S01]  /*59c0*/  @!P2 FADD.FTZ R21, -R21, -RZ ;  /* 0x800000ff1515a221 */ /* 0x000fe20000010100 */
[----:B------:R-:W-:Y:S01]  /*59d0*/  @!P2 FADD.FTZ R18, -R18, -RZ ;  /* 0x800000ff1212a221 */ /* 0x000fe20000010100 */
[----:B------:R-:W-:Y:S01]  /*59e0*/  @!P0 FMUL.FTZ R5, R26, R31 ;  /* 0x0000001f1a058220 */ /* 0x000fe20000410000 */
[----:B------:R-:W-:Y:S02]  /*59f0*/  @!P0 HADD2.F32 R41, -RZ, R47.H1_H1 ;  /* 0x3000002fff298230 */ /* 0x000fe40000004100 */
[----:B------:R-:W-:Y:S01]  /*5a00*/  @!P0 FMUL.FTZ R6, R22, R27 ;  /* 0x0000001b16068220 */ /* 0x000fe20000410000 */
        /* <DEDUP_REMOVED lines=16> */
.L_x_1308:
[----:B------:R-:W-:Y:S05]  /*5b10*/  BSYNC.RECONVERGENT B0 ;  /* 0x0000000000007941 */ /* 0x000fea0003800200 */
.L_x_1307:
        /* <DEDUP_REMOVED lines=58> */
[----:B------:R-:W-:Y:S01]  /*5ec0*/  @!P2 FADD.FTZ R27, -R27, -RZ ;  /* 0x800000ff1b1ba221 */ /* 0x000fe20000010100 */
[----:B------:R-:W-:Y:S02]  /*5ed0*/  @!P0 HADD2.F32 R36, -RZ, R48.H0_H0 ;  /* 0x20000030ff248230 */ /* 0x000fe40000004100 */
[----:B------:R-:W-:Y:S01]  /*5ee0*/  @!P0 FMUL.FTZ R2, R30, R35 ;  /* 0x000000231e028220 */ /* 0x000fe20000410000 */
[----:B------:R-:W-:Y:S02]  /*5ef0*/  @!P0 HADD2.F32 R18, -RZ, R139.H1_H1 ;  /* 0x3000008bff128230 */ /* 0x000fe40000004100 */
[----:B------:R-:W-:Y:S01]  /*5f00*/  @!P0 FMUL.FTZ R3, R29, R34 ;  /* 0x000000221d038220 */ /* 0x000fe20000410000 */
[----:B------:R-:W-:Y:S02]  /*5f10*/  @!P0 HADD2.F32 R42, -RZ, R45.H1_H1 ;  /* 0x3000002dff2a8230 */ /* 0x000fe40000004100 */
[----:B------:R-:W-:Y:S01]  /*5f20*/  @!P0 FFMA.FTZ R2, R41, R38, R2 ;  /* 0x0000002629028223 */ /* 0x000fe20000010002 */
[--C-:B------:R-:W-:Y:S02]  /*5f30*/  @!P0 HADD2.F32 R43, -RZ, R46.reuse.H0_H0 ;  /* 0x2000002eff2b8230 */ /* 0x100fe40000004100 */
[----:B------:R-:W-:Y:S01]  /*5f40*/  @!P0 FMUL.FTZ R4, R28, R33 ;  /* 0x000000211c048220 */ /* 0x000fe20000410000 */
[----:B------:R-:W-:Y:S02]  /*5f50*/  @!P0 HADD2.F32 R44, -RZ, R46.H1_H1 ;  /* 0x3000002eff2c8230 */ /* 0x000fe40000004100 */
[----:B------:R-:W-:Y:S01]  /*5f60*/  @!P2 FADD.FTZ R21, -R21, -RZ ;  /* 0x800000ff1515a221 */ /* 0x000fe20000010100 */
[----:B------:R-:W-:Y:S01]  /*5f70*/  @!P0 F2FP.F16.F32.PACK_AB R56, R2, R0 ;  /* 0x000000000238823e */ /* 0x000fe200000000ff */
[--C-:B------:R-:W-:Y:S02]  /*5f80*/  @!P0 HADD2.F32 R45, -RZ, R47.reuse.H0_H0 ;  /* 0x2000002fff2d8230 */ /* 0x100fe40000004100 */
[----:B------:R-:W-:Y:S01]  /*5f90*/  @!P0 FFMA.FTZ R3, R36, R40, R3 ;  /* 0x0000002824038223 */ /* 0x000fe20000010003 */
[----:B------:R-:W-:Y:S01]  /*5fa0*/  @!P0 HADD2.F32 R46, -RZ, R47.H1_H1 ;  /* 0x3000002fff2e8230 */ /* 0x000fe20000004100 */
[----:B------:R-:W-:Y:S01]  /*5fb0*/  @!P0 MOV R47, R55 ;  /* 0x00000037002f8202 */ /* 0x000fe20000000f00 */
[----:B------:R-:W-:Y:S01]  /*5fc0*/  @!P0 HADD2.F32 R39, -RZ, R48.H1_H1 ;  /* 0x30000030ff278230 */ /* 0x000fe20000004100 */
[----:B------:R-:W-:Y:S01]  /*5fd0*/  @!P0 MOV R52, R56 ;  /* 0x0000003800348202 */ /* 0x000fe20000000f00 */
[----:B------:R-:W-:Y:S01]  /*5fe0*/  @!P2 FADD.FTZ R18, -R18, -RZ ;  /* 0x800000ff1212a221 */ /* 0x000fe20000010100 */
[----:B------:R-:W-:Y:S01]  /*5ff0*/  LEA R138, P2, R216, R140, 0x6 ;  /* 0x0000008cd88a7211 */ /* 0x000fe200078430ff */
[--C-:B------:R-:W-:Y:S02]  /*6000*/  @!P0 HADD2.F32 R36, -RZ, R49.reuse.H0_H0 ;  /* 0x20000031ff248230 */ /* 0x100fe40000004100 */
[----:B------:R-:W-:Y:S01]  /*6010*/  @!P0 FMUL.FTZ R5, R26, R31 ;  /* 0x0000001f1a058220 */ /* 0x000fe20000410000 */
[----:B------:R-:W-:Y:S01]  /*6020*/  @!P0 HADD2.F32 R41, -RZ, R49.H1_H1 ;  /* 0x30000031ff298230 */ /* 0x000fe20000004100 */
[----:B------:R-:W-:Y:S01]  /*6030*/  LEA.HI.X R139, R216, R141, R217, 0x6, P2 ;  /* 0x0000008dd88b7211 */ /* 0x000fe200010f34d9 */
[----:B------:R-:W-:Y:S01]  /*6040*/  @!P0 FFMA.FTZ R4, R39, R42, R4 ;  /* 0x0000002a27048223 */ /* 0x000fe20000010004 */
[----:B------:R-:W-:Y:S01]  /*6050*/  @!P0 FMUL.FTZ R6, R22, R27 ;  /* 0x0000001b16068220 */ /* 0x000fe20000410000 */
[--C-:B------:R-:W-:Y:S02]  /*6060*/  @!P0 HADD2.F32 R38, -RZ, R47.reuse.H0_H0 ;  /* 0x2000002fff268230 */ /* 0x100fe40000004100 */
[----:B------:R-:W-:Y:S01]  /*6070*/  @!P0 FMUL.FTZ R7, R20, R21 ;  /* 0x0000001514078220 */ /* 0x000fe20000410000 */
[----:B------:R-:W-:Y:S01]  /*6080*/  @!P0 HADD2.F32 R39, -RZ, R47.H1_H1 ;  /* 0x3000002fff278230 */ /* 0x000fe20000004100 */
[----:B------:R-:W-:Y:S01]  /*6090*/  @!P0 F2FP.F16.F32.PACK_AB R115, R4, R3 ;  /* 0x000000030473823e */ /* 0x000fe200000000ff */
[----:B------:R-:W-:Y:S01]  /*60a0*/  @!P0 FMUL.FTZ R8, R23, R18 ;  /* 0x0000001217088220 */ /* 0x000fe20000410000 */
[----:B------:R-:W-:Y:S01]  /*60b0*/  @!P0 FFMA.FTZ R5, R36, R43, R5 ;  /* 0x0000002b24058223 */ /* 0x000fe20000010005 */
[----:B------:R-:W-:Y:S01]  /*60c0*/  @!P0 FFMA.FTZ R6, R41, R44, R6 ;  /* 0x0000002c29068223 */ /* 0x000fe20000010006 */
[----:B------:R-:W-:Y:S01]  /*60d0*/  @!P0 MOV R53, R115 ;  /* 0x0000007300358202 */ /* 0x000fe20000000f00 */
[----:B------:R-:W-:Y:S01]  /*60e0*/  @!P0 FFMA.FTZ R7, R38, R45, R7 ;  /* 0x0000002d26078223 */ /* 0x000fe20000010007 */
[----:B------:R-:W-:Y:S02]  /*60f0*/  @!P0 FFMA.FTZ R8, R39, R46, R8 ;  /* 0x0000002e27088223 */ /* 0x000fe40000010008 */
[----:B------:R-:W-:Y:S03]  /*6100*/  @!P0 F2FP.F16.F32.PACK_AB R117, R6, R5 ;  /* 0x000000050675823e */ /* 0x000fe600000000ff */
[----:B------:R-:W-:Y:S02]  /*6110*/  @!P0 F2FP.F16.F32.PACK_AB R136, R8, R7 ;  /* 0x000000070888823e */ /* 0x000fe400000000ff */
[----:B------:R-:W-:Y:S02]  /*6120*/  @!P0 MOV R54, R117 ;  /* 0x0000007500368202 */ /* 0x000fe40000000f00 */
[----:B------:R-:W-:Y:S05]  /*6130*/  @!P0 MOV R55, R136 ;  /* 0x0000008800378202 */ /* 0x000fea0000000f00 */
[----:B------:R3:W-:Y:S02]  /*6140*/  ST.E.128 desc[UR4][R138.64], R52 ;  /* 0x000000348a007985 */ /* 0x0007e4000c101d04 */
.L_x_1310:
[----:B------:R-:W-:Y:S05]  /*6150*/  BSYNC.RECONVERGENT B0 ;  /* 0x0000000000007941 */ /* 0x000fea0003800200 */
.L_x_1309:
        /* <DEDUP_REMOVED lines=93> */
.L_x_1312:
[----:B------:R-:W-:Y:S05]  /*6730*/  BSYNC.RECONVERGENT B0 ;  /* 0x0000000000007941 */ /* 0x000fea0003800200 */
.L_x_1311:
        /* <DEDUP_REMOVED lines=47> */
[----:B------:R-:W-:Y:S02]  /*6a30*/  @!P0 HADD2.F32 R42, -RZ, R45.H1_H1 ;  /* 0x3000002dff2a8230 */ /* 0x000fe40000004100 */
[----:B------:R-:W-:Y:S01]  /*6a40*/  @!P0 FFMA.FTZ R2, R41, R38, R2 ;  /* 0x0000002629028223 */ /* 0x000fe20000010002 */
[--C-:B------:R-:W-:Y:S02]  /*6a50*/  @!P0 HADD2.F32 R43, -RZ, R46.reuse.H0_H0 ;  /* 0x2000002eff2b8230 */ /* 0x100fe40000004100 */
[----:B------:R-:W-:Y:S01]  /*6a60*/  @!P2 FADD.FTZ R34, -R34, -RZ ;  /* 0x800000ff2222a221 */ /* 0x000fe20000010100 */
[----:B------:R-:W-:Y:S02]  /*6a70*/  @!P0 HADD2.F32 R44, -RZ, R46.H1_H1 ;  /* 0x3000002eff2c8230 */ /* 0x000fe40000004100 */
[----:B------:R-:W-:Y:S01]  /*6a80*/  @!P2 FADD.FTZ R33, -R33, -RZ ;  /* 0x800000ff2121a221 */ /* 0x000fe20000010100 */
[--C-:B------:R-:W-:Y:S01]  /*6a90*/  @!P0 HADD2.F32 R45, -RZ, R47.reuse.H0_H0 ;  /* 0x2000002fff2d8230 */ /* 0x100fe20000004100 */
[----:B------:R-:W-:Y:S01]  /*6aa0*/  @!P0 F2FP.F16.F32.PACK_AB R56, R2, R0 ;  /* 0x000000000238823e */ /* 0x000fe200000000ff */
[----:B------:R-:W-:Y:S01]  /*6ab0*/  @!P0 HADD2.F32 R46, -RZ, R47.H1_H1 ;  /* 0x3000002fff2e8230 */ /* 0x000fe20000004100 */
[----:B------:R-:W-:Y:S01]  /*6ac0*/  @!P0 MOV R47, R54 ;  /* 0x00000036002f8202 */ /* 0x000fe20000000f00 */
[--C-:B------:R-:W-:Y:S01]  /*6ad0*/  @!P0 HADD2.F32 R31, -RZ, R138.reuse.H0_H0 ;  /* 0x2000008aff1f8230 */ /* 0x100fe20000004100 */
[----:B------:R-:W-:Y:S01]  /*6ae0*/  @!P0 MOV R52, R56 ;  /* 0x0000003800348202 */ /* 0x000fe20000000f00 */
[----:B------:R-:W-:Y:S02]  /*6af0*/  @!P0 HADD2.F32 R27, -RZ, R138.H1_H1 ;  /* 0x3000008aff1b8230 */ /* 0x000fe40000004100 */
[----:B------:R-:W-:Y:S01]  /*6b00*/  @!P0 FMUL.FTZ R3, R29, R34 ;  /* 0x000000221d038220 */ /* 0x000fe20000410000 */
[--C-:B------:R-:W-:Y:S02]  /*6b10*/  @!P0 HADD2.F32 R21, -RZ, R139.reuse.H0_H0 ;  /* 0x2000008bff158230 */ /* 0x100fe40000004100 */
[----:B------:R-:W-:Y:S01]  /*6b20*/  @!P0 FMUL.FTZ R4, R28, R33 ;  /* 0x000000211c048220 */ /* 0x000fe20000410000 */
[----:B------:R-:W-:Y:S02]  /*6b30*/  @!P0 HADD2.F32 R18, -RZ, R139.H1_H1 ;  /* 0x3000008bff128230 */ /* 0x000fe40000004100 */
[----:B------:R-:W-:Y:S01]  /*6b40*/  @!P2 FADD.FTZ R31, -R31, -RZ ;  /* 0x800000ff1f1fa221 */ /* 0x000fe20000010100 */
[--C-:B------:R-:W-:Y:S02]  /*6b50*/  @!P0 HADD2.F32 R38, -RZ, R47.reuse.H0_H0 ;  /* 0x2000002fff268230 */ /* 0x100fe40000004100 */
[----:B------:R-:W-:Y:S01]  /*6b60*/  @!P2 FADD.FTZ R27, -R27, -RZ ;  /* 0x800000ff1b1ba221 */ /* 0x000fe20000010100 */
[----:B------:R-:W-:Y:S01]  /*6b70*/  @!P0 HADD2.F32 R41, -RZ, R47.H1_H1 ;  /* 0x3000002fff298230 */ /* 0x000fe20000004100 */
[----:B------:R-:W-:Y:S01]  /*6b80*/  @!P0 MOV R47, R55 ;  /* 0x00000037002f8202 */ /* 0x000fe20000000f00 */
[--C-:B------:R-:W-:Y:S02]  /*6b90*/  @!P0 HADD2.F32 R36, -RZ, R48.reuse.H0_H0 ;  /* 0x20000030ff248230 */ /* 0x100fe40000004100 */
[----:B------:R-:W-:Y:S01]  /*6ba0*/  @!P2 FADD.FTZ R21, -R21, -RZ ;  /* 0x800000ff1515a221 */ /* 0x000fe20000010100 */
[----:B------:R-:W-:Y:S02]  /*6bb0*/  @!P0 HADD2.F32 R39, -RZ, R48.H1_H1 ;  /* 0x30000030ff278230 */ /* 0x000fe40000004100 */
[----:B------:R-:W-:Y:S01]  /*6bc0*/  @!P2 FADD.FTZ R18, -R18, -RZ ;  /* 0x800000ff1212a221 */ /* 0x000fe20000010100 */
[----:B------:R-:W-:Y:S01]  /*6bd0*/  @!P0 FMUL.FTZ R5, R26, R31 ;  /* 0x0000001f1a058220 */ /* 0x000fe20000410000 */
[----:B------:R-:W-:Y:S01]  /*6be0*/  @!P0 FFMA.FTZ R3, R36, R40, R3 ;  /* 0x0000002824038223 */ /* 0x000fe20000010003 */
[----:B------:R-:W-:Y:S01]  /*6bf0*/  @!P0 FMUL.FTZ R6, R22, R27 ;  /* 0x0000001b16068220 */ /* 0x000fe20000410000 */
[----:B------:R-:W-:Y:S01]  /*6c00*/  @!P0 FFMA.FTZ R4, R39, R42, R4 ;  /* 0x0000002a27048223 */ /* 0x000fe20000010004 */
[--C-:B------:R-:W-:Y:S02]  /*6c10*/  @!P0 HADD2.F32 R36, -RZ, R47.reuse.H0_H0 ;  /* 0x2000002fff248230 */ /* 0x100fe40000004100 */
[----:B------:R-:W-:Y:S01]  /*6c20*/  @!P0 FMUL.FTZ R7, R20, R21 ;  /* 0x0000001514078220 */ /* 0x000fe20000410000 */
[----:B------:R-:W-:Y:S02]  /*6c30*/  @!P0 HADD2.F32 R39, -RZ, R47.H1_H1 ;  /* 0x3000002fff278230 */ /* 0x000fe40000004100 */
[----:B------:R-:W-:Y:S01]  /*6c40*/  @!P0 FMUL.FTZ R8, R23, R18 ;  /* 0x0000001217088220 */ /* 0x000fe20000410000 */
[----:B------:R-:W-:Y:S01]  /*6c50*/  @!P0 F2FP.F16.F32.PACK_AB R115, R4, R3 ;  /* 0x000000030473823e */ /* 0x000fe200000000ff */
[----:B------:R-:W-:Y:S01]  /*6c60*/  @!P0 FFMA.FTZ R5, R38, R43, R5 ;  /* 0x0000002b26058223 */ /* 0x000fe20000010005 */
[----:B------:R-:W-:Y:S01]  /*6c70*/  @!P0 FFMA.FTZ R6, R41, R44, R6 ;  /* 0x0000002c29068223 */ /* 0x000fe20000010006 */
[----:B------:R-:W-:Y:S01]  /*6c80*/  IMAD.WIDE.U32 R138, R216, 0xc0, R140 ;  /* 0x000000c0d88a7825 */ /* 0x000fe200078e008c */
[----:B------:R-:W-:Y:S03]  /*6c90*/  @!P0 MOV R53, R115 ;  /* 0x0000007300358202 */ /* 0x000fe60000000f00 */
[----:B------:R-:W-:Y:S01]  /*6ca0*/  @!P0 FFMA.FTZ R7, R36, R45, R7 ;  /* 0x0000002d24078223 */ /* 0x000fe20000010007 */
[----:B------:R-:W-:Y:S01]  /*6cb0*/  @!P0 FFMA.FTZ R8, R39, R46, R8 ;  /* 0x0000002e27088223 */ /* 0x000fe20000010008 */
[----:B------:R-:W-:Y:S02]  /*6cc0*/  IADD3 R139, PT, PT, R49, R139, RZ ;  /* 0x0000008b318b7210 */ /* 0x000fe40007ffe0ff */
[----:B------:R-:W-:Y:S02]  /*6cd0*/  @!P0 F2FP.F16.F32.PACK_AB R49, R6, R5 ;  /* 0x000000050631823e */ /* 0x000fe400000000ff */
[----:B------:R-:W-:Y:S02]  /*6ce0*/  @!P0 F2FP.F16.F32.PACK_AB R136, R8, R7 ;  /* 0x000000070888823e */ /* 0x000fe400000000ff */
[----:B------:R-:W-:Y:S02]  /*6cf0*/  @!P0 MOV R54, R49 ;  /* 0x0000003100368202 */ /* 0x000fe40000000f00 */
[----:B------:R-:W-:Y:S05]  /*6d00*/  @!P0 MOV R55, R136 ;  /* 0x0000008800378202 */ /* 0x000fea0000000f00 */
[----:B------:R1:W-:Y:S02]  /*6d10*/  ST.E.128 desc[UR4][R138.64], R52 ;  /* 0x000000348a007985 */ /* 0x0003e4000c101d04 */
.L_x_1314:
[----:B------:R-:W-:Y:S05]  /*6d20*/  BSYNC.RECONVERGENT B0 ;  /* 0x0000000000007941 */ /* 0x000fea0003800200 */
.L_x_1313:
        /* <DEDUP_REMOVED lines=99> */
.L_x_1316:
[----:B------:R-:W-:Y:S05]  /*7360*/  BSYNC.RECONVERGENT B0 ;  /* 0x0000000000007941 */ /* 0x000fea0003800200 */
.L_x_1315:
        /* <DEDUP_REMOVED lines=95> */
.L_x_1318:
[----:B------:R-:W-:Y:S05]  /*7960*/  BSYNC.RECONVERGENT B0 ;  /* 0x0000000000007941 */ /* 0x000fea0003800200 */
.L_x_1317:
        /* <DEDUP_REMOVED lines=8> */
[----:B------:R-:W-:Y:S01]  /*79f0*/  @!P0 SEL R52, R16, RZ, P1 ;  /* 0x000000ff10348207 */ /* 0x000fe20000800000 */
[----:B------:R-:W-:Y:S01]  /*7a00*/  @!P0 IMAD.WIDE R16, R19, 0x2, R24 ;  /* 0x0000000213108825 */ /* 0x000fe200078e0218 */
[----:B------:R-:W-:Y:S02]  /*7a10*/  @!P0 SEL R113, R113, RZ, P1 ;  /* 0x000000ff71718207 */ /* 0x000fe40000800000 */
[----:B------:R-:W-:Y:S03]  /*7a20*/  @!P0 IADD3 R53, P2, PT, R105, R52, RZ ;  /* 0x0000003469358210 */ /* 0x000fe60007f5e0ff */
[----:B------:R-:W3:Y:S01]  /*7a30*/  @!P0 LD.E.128 R16, desc[UR4][R16.64] ;  /* 0x0000000410108980 */ /* 0x000ee2000c101d00 */
        /* <DEDUP_REMOVED lines=17> */
[--C-:B------:R-:W-:Y:S02]  /*7b50*/  @!P0 HADD2.F32 R35, -RZ, R34.reuse.H0_H0 ;  /* 0x20000022ff238230 */ /* 0x100fe40000004100 */
[----:B------:R-:W-:Y:S02]  /*7b60*/  @!P0 HADD2.F32 R37, -RZ, R34.H1_H1 ;  /* 0x30000022ff258230 */ /* 0x000fe40000004100 */
[----:B------:R-:W-:Y:S02]  /*7b70*/  @!P0 HADD2.F32 R22, -RZ, R17.H1_H1 ;  /* 0x30000011ff168230 */ /* 0x000fe40000004100 */
[--C-:B------:R-:W-:Y:S02]  /*7b80*/  @!P0 HADD2.F32 R21, -RZ, R18.reuse.H0_H0 ;  /* 0x20000012ff158230 */ /* 0x100fe40000004100 */
        /* <DEDUP_REMOVED lines=11> */
[----:B------:R-:W-:Y:S01]  /*7c40*/  @!P0 FMUL.FTZ R2, R27, R30 ;  /* 0x0000001e1b028220 */ /* 0x000fe20000410000 */
[----:B------:R-:W-:Y:S02]  /*7c50*/  @!P0 HADD2.F32 R23, -RZ, R54.H1_H1 ;  /* 0x30000036ff178230 */ /* 0x000fe40000004100 */
[----:B------:R-:W-:Y:S01]  /*7c60*/  @!P2 FADD.FTZ R33, -R33, -RZ ;  /* 0x800000ff2121a221 */ /* 0x000fe20000010100 */
[--C-:B------:R-:W-:Y:S02]  /*7c70*/  @!P0 HADD2.F32 R18, -RZ, R55.reuse.H0_H0 ;  /* 0x20000037ff128230 */ /* 0x100fe40000004100 */
[----:B------:R-:W-:Y:S01]  /*7c80*/  @!P0 FFMA.FTZ R0, R35, R34, R0 ;  /* 0x0000002223008223 */ /* 0x000fe20000010000 */
[----:B------:R-:W-:Y:S02]  /*7c90*/  @!P0 HADD2.F32 R36, -RZ, R40.H1_H1 ;  /* 0x30000028ff248230 */ /* 0x000fe40000004100 */
[----:B------:R-:W-:Y:S01]  /*7ca0*/  @!P2 FADD.FTZ R31, -R31, -RZ ;  /* 0x800000ff1f1fa221 */ /* 0x000fe20000010100 */
[----:B------:R-:W-:Y:S02]  /*7cb0*/  @!P0 HADD2.F32 R16, -RZ, R55.H1_H1 ;  /* 0x30000037ff108230 */ /* 0x000fe40000004100 */
[----:B------:R-:W-:Y:S01]  /*7cc0*/  @!P0 FMUL.FTZ R3, R26, R33 ;  /* 0x000000211a038220 */ /* 0x000fe20000410000 */
[--C-:B------:R-:W-:Y:S02]  /*7cd0*/  @!P0 HADD2.F32 R38, -RZ, R41.reuse.H0_H0 ;  /* 0x20000029ff268230 */ /* 0x100fe40000004100 */
[----:B------:R-:W-:Y:S01]  /*7ce0*/  @!P0 FFMA.FTZ R2, R37, R36, R2 ;  /* 0x0000002425028223 */ /* 0x000fe20000010002 */
[--C-:B------:R-:W-:Y:S02]  /*7cf0*/  @!P0 HADD2.F32 R34, -RZ, R48.reuse.H0_H0 ;  /* 0x20000030ff228230 */ /* 0x100fe40000004100 */
[----:B------:R-:W-:Y:S01]  /*7d00*/  @!P0 FMUL.FTZ R4, R22, R31 ;  /* 0x0000001f16048220 */ /* 0x000fe20000410000 */
[----:B------:R-:W-:Y:S01]  /*7d10*/  @!P0 HADD2.F32 R35, -RZ, R48.H1_H1 ;  /* 0x30000030ff238230 */ /* 0x000fe20000004100 */
[----:B------:R-:W-:Y:S01]  /*7d20*/  @!P0 MOV R48, R47 ;  /* 0x0000002f00308202 */ /* 0x000fe20000000f00 */
[----:B------:R-:W-:Y:S02]  /*7d30*/  @!P0 HADD2.F32 R39, -RZ, R41.H1_H1 ;  /* 0x30000029ff278230 */ /* 0x000fe40000004100 */
[----:B------:R-:W-:Y:S01]  /*7d40*/  @!P2 FADD.FTZ R28, -R28, -RZ ;  /* 0x800000ff1c1ca221 */ /* 0x000fe20000010100 */
[----:B------:R-:W-:Y:S01]  /*7d50*/  @!P0 HADD2.F32 R19, -RZ, R19.H1_H1 ;  /* 0x30000013ff138230 */ /* 0x000fe20000004100 */
[----:B------:R-:W-:Y:S01]  /*7d60*/  @!P0 F2FP.F16.F32.PACK_AB R52, R2, R0 ;  /* 0x000000000234823e */ /* 0x000fe200000000ff */
[--C-:B------:R-:W-:Y:S02]  /*7d70*/  @!P0 HADD2.F32 R40, -RZ, R42.reuse.H0_H0 ;  /* 0x2000002aff288230 */ /* 0x100fe40000004100 */
[----:B------:R-:W-:Y:S01]  /*7d80*/  @!P2 FADD.FTZ R23, -R23, -RZ ;  /* 0x800000ff1717a221 */ /* 0x000fe20000010100 */
[----:B------:R-:W-:Y:S01]  /*7d90*/  @!P2 FADD.FTZ R18, -R18, -RZ ;  /* 0x800000ff1212a221 */ /* 0x000fe20000010100 */
[----:B------:R-:W-:Y:S01]  /*7da0*/  @!P0 MOV R44, R52 ;  /* 0x00000034002c8202 */ /* 0x000fe20000000f00 */
[--C-:B------:R-:W-:Y:S02]  /*7db0*/  @!P0 HADD2.F32 R36, -RZ, R49.reuse.H0_H0 ;  /* 0x20000031ff248230 */ /* 0x100fe40000004100 */
[----:B------:R-:W-:Y:S01]  /*7dc0*/  @!P2 FADD.FTZ R16, -R16, -RZ ;  /* 0x800000ff1010a221 */ /* 0x000fe20000010100 */
[----:B------:R-:W-:Y:S01]  /*7dd0*/  @!P0 FFMA.FTZ R3, R34, R38, R3 ;  /* 0x0000002622038223 */ /* 0x000fe20000010003 */
[----:B------:R-:W-:Y:S01]  /*7de0*/  @!P0 FMUL.FTZ R5, R21, R28 ;  /* 0x0000001c15058220 */ /* 0x000fe20000410000 */
[----:B------:R-:W-:Y:S02]  /*7df0*/  @!P0 HADD2.F32 R41, -RZ, R42.H1_H1 ;  /* 0x3000002aff298230 */ /* 0x000fe40000004100 */
[----:B------:R-:W-:Y:S01]  /*7e00*/  @!P0 FFMA.FTZ R4, R35, R39, R4 ;  /* 0x0000002723048223 */ /* 0x000fe20000010004 */
[----:B------:R-:W-:Y:S02]  /*7e10*/  @!P0 HADD2.F32 R37, -RZ, R49.H1_H1 ;  /* 0x30000031ff258230 */ /* 0x000fe40000004100 */
[----:B------:R-:W-:Y:S01]  /*7e20*/  @!P0 FMUL.FTZ R6, R20, R23 ;  /* 0x0000001714068220 */ /* 0x000fe20000410000 */
[--C-:B------:R-:W-:Y:S02]  /*7e30*/  @!P0 HADD2.F32 R42, -RZ, R43.reuse.H0_H0 ;  /* 0x2000002bff2a8230 */ /* 0x100fe40000004100 */
[----:B------:R-:W-:Y:S01]  /*7e40*/  @!P0 FMUL.FTZ R7, R17, R18 ;  /* 0x0000001211078220 */ /* 0x000fe20000410000 */
[----:B------:R-:W-:Y:S01]  /*7e50*/  @!P0 F2FP.F16.F32.PACK_AB R55, R4, R3 ;  /* 0x000000030437823e */ /* 0x000fe200000000ff */
[--C-:B------:R-:W-:Y:S02]  /*7e60*/  @!P0 HADD2.F32 R34, -RZ, R48.reuse.H0_H0 ;  /* 0x20000030ff228230 */ /* 0x100fe40000004100 */
[----:B------:R-:W-:Y:S01]  /*7e70*/  @!P0 FMUL.FTZ R8, R19, R16 ;  /* 0x0000001013088220 */ /* 0x000fe20000410000 */
[----:B------:R-:W-:Y:S01]  /*7e80*/  @!P0 HADD2.F32 R43, -RZ, R43.H1_H1 ;  /* 0x3000002bff2b8230 */ /* 0x000fe20000004100 */
[----:B------:R-:W-:Y:S01]  /*7e90*/  @!P0 MOV R45, R55 ;  /* 0x00000037002d8202 */ /* 0x000fe20000000f00 */
[----:B------:R-:W-:Y:S02]  /*7ea0*/  @!P0 HADD2.F32 R35, -RZ, R48.H1_H1 ;  /* 0x30000030ff238230 */ /* 0x000fe40000004100 */
        /* <DEDUP_REMOVED lines=11> */
.L_x_1320:
[----:B------:R-:W-:Y:S05]  /*7f60*/  BSYNC.RECONVERGENT B0 ;  /* 0x0000000000007941 */ /* 0x000fea0003800200 */
.L_x_1319:
[----:B------:R-:W5:Y:S02]  /*7f70*/  LD.E R3, desc[UR4][R148.64+0xd0] ;  /* 0x0000d00494037980 */ /* 0x000f64000c101900 */
[----:B-----5:R-:W-:Y:S05]  /*7f80*/  IMAD.U32 R3, R3, -0x80, RZ ;  /* 0xffffff8003037824 */ /* 0x020fea00078e00ff */
[C---:B------:R-:W-:Y:S02]  /*7f90*/  LEA R88, P1, R3.reuse, R88, 0x1 ;  /* 0x0000005803587211 */ /* 0x040fe400078208ff */
[C---:B------:R-:W-:Y:S02]  /*7fa0*/  LEA R86, P0, R3.reuse, R86, 0x1 ;  /* 0x0000005603567211 */ /* 0x040fe400078008ff */
[C---:B------:R-:W-:Y:S02]  /*7fb0*/  LEA.HI.X.SX32 R89, R3.reuse, R89, 0x1, P1 ;  /* 0x0000005903597211 */ /* 0x040fe400008f0eff */
[----:B------:R-:W-:Y:S09]  /*7fc0*/  LEA.HI.X.SX32 R87, R3, R87, 0x1, P0 ;  /* 0x0000005703577211 */ /* 0x000ff200000f0eff */
.L_x_1287:
[----:B------:R-:W-:Y:S05]  /*7fd0*/  BSYNC.RECONVERGENT B1 ;  /* 0x0000000000017941 */ /* 0x000fea0003800200 */
.L_x_1285:
        /* <DEDUP_REMOVED lines=30> */
[----:B------:R-:W5:Y:S01]  /*81c0*/  LD.E.64 R24, desc[UR4][R148.64+0x20] ;  /* 0x0000200494187980 */ /* 0x000f62000c101b00 */
[-C--:B--2---:R-:W-:Y:S02]  /*81d0*/  IABS R19, R3.reuse ;  /* 0x0000000300137213 */ /* 0x084fe40000000000 */
[----:B------:R-:W-:Y:S02]  /*81e0*/  LOP3.LUT R4, RZ, R3, RZ, 0x33, !PT ;  /* 0x00000003ff047212 */ /* 0x000fe400078e33ff */
[----:B------:R-:W1:Y:S10]  /*81f0*/  I2F.RP R18, R19 ;  /* 0x0000001300127306 */ /* 0x000e740000209400 */
[----:B-1----:R-:W4:Y:S02]  /*8200*/  MUFU.RCP R6, R18 ;  /* 0x0000001200067308 */ /* 0x002f240000001000 */
[----:B----4-:R-:W-:Y:S01]  /*8210*/  VIADD R20, R6, 0xffffffe ;  /* 0x0ffffffe06147836 */ /* 0x010fe20000000000 */
        /* <DEDUP_REMOVED lines=11> */
[----:B------:R-:W4:Y:S02]  /*82d0*/  LD.E.64 R20, desc[UR4][R148.64+0x38] ;  /* 0x0000380494147980 */ /* 0x000f24000c101b00 */
        /* <DEDUP_REMOVED lines=26> */
[----:B------:R1:W5:Y:S02]  /*8480*/  LD.E R6, desc[UR4][R28.64] ;  /* 0x000000041c067980 */ /* 0x000364000c101900 */
[----:B------:R-:W-:Y:S02]  /*8490*/  IMAD R0, R2, R3, -0x100 ;  /* 0xffffff0002007424 */ /* 0x000fe400078e0203 */
[----:B------:R-:W5:Y:S02]  /*84a0*/  LD.E R19, desc[UR4][R30.64] ;  /* 0x000000041e137980 */ /* 0x000f64000c101900 */
[----:B---3--:R-:W-:Y:S01]  /*84b0*/  IMAD R16, R27, R0, RZ ;  /* 0x000000001b107224 */ /* 0x008fe200078e02ff */
[----:B------:R-:W-:Y:S05]  /*84c0*/  SHF.R.S32.HI R8, RZ, 0x1f, R0 ;  /* 0x0000001fff087819 */ /* 0x000fea0000011400 */
[C---:B------:R-:W-:Y:S02]  /*84d0*/  IMAD R16, R26.reuse, R8, R16 ;  /* 0x000000081a107224 */ /* 0x040fe400078e0210 */
[-C--:B-1----:R-:W-:Y:S04]  /*84e0*/  IMAD.WIDE.U32 R28, R26, R0.reuse, RZ ;  /* 0x000000001a1c7225 */ /* 0x082fe800078e00ff */
[----:B----4-:R-:W-:Y:S04]  /*84f0*/  IMAD R21, R21, R0, RZ ;  /* 0x0000000015157224 */ /* 0x010fe800078e02ff */
[----:B------:R-:W-:Y:S02]  /*8500*/  IMAD R21, R20, R8, R21 ;  /* 0x0000000814157224 */ /* 0x000fe400078e0215 */
[----:B-----5:R-:W-:Y:S04]  /*8510*/  IMAD.IADD R18, R19, 0x1, -R6 ;  /* 0x0000000113127824 */ /* 0x020fe800078e0a06 */
        /* <DEDUP_REMOVED lines=17> */
.L_x_1322:
[----:B------:R-:W-:Y:S05]  /*8630*/  BSYNC.RECONVERGENT B0 ;  /* 0x0000000000007941 */ /* 0x000fea0003800200 */
.L_x_1321:
[----:B------:R-:W-:Y:S11]  /*8640*/  ISETP.GT.AND P0, PT, R100, R67, PT ;  /* 0x000000436400720c */ /* 0x000ff60003f04270 */
[----:B------:R-:W-:Y:S02]  /*8650*/  @!UPT UIADD3 URZ, UPT, UPT, URZ, URZ, URZ ;  /* 0x000000fffffff290 */ /* 0x000fe4000fffe0ff */
[----:B------:R-:W-:Y:S05]  /*8660*/  @P0 BRA `(.L_x_1323) ;  /* 0xffffff9c00d80947 */ /* 0x000fea000383ffff */
.L_x_1284:
        /* <DEDUP_REMOVED lines=10> */
[----:B-----5:R-:W-:-:S13]  /*8710*/  ISETP.GE.AND P0, PT, R12, R227, PT ;  /* 0x000000e30c00720c */ /* 0x020fda0003f06270 */
[----:B------:R-:W-:Y:S05]  /*8720*/  @P0 BRA `(.L_x_1328) ;  /* 0x0000000000140947 */ /* 0x000fea0003800000 */
[----:B------:R-:W-:Y:S01]  /*8730*/  @!PT LDS RZ, [RZ] ;  /* 0x00000000fffff984 */ /* 0x000fe20000000800 */
[----:B------:R-:W-:Y:S01]  /*8740*/  @!PT LDS RZ, [RZ] ;  /* 0x00000000fffff984 */ /* 0x000fe20000000800 */
[----:B------:R-:W-:Y:S01]  /*8750*/  @!PT LDS RZ, [RZ] ;  /* 0x00000000fffff984 */ /* 0x000fe20000000800 */
[----:B------:R1:W-:Y:S01]  /*8760*/  LDGSTS.E.BYPASS.LTC128B.128 [R59], desc[UR4][R126.64] ;  /* 0x000000007e3b7fae */ /* 0x0003e2000b981a04 */
[----:B------:R-:W-:Y:S05]  /*8770*/  BRA `(.L_x_1327) ;  /* 0x0000000000047947 */ /* 0x000fea0003800000 */
.L_x_1328:
[----:B------:R2:W-:Y:S02]  /*8780*/  STS.128 [R59], RZ ;  /* 0x000000ff3b007388 */ /* 0x0005e40000000c00 */
.L_x_1327:
[----:B------:R-:W-:Y:S05]  /*8790*/  BSYNC.RECONVERGENT B0 ;  /* 0x0000000000007941 */ /* 0x000fea0003800200 */
.L_x_1326:
[----:B-----5:R-:W-:-:S04]  /*87a0*/  IADD3 R0, PT, PT, R128, 0x20, RZ ;  /* 0x0000002080007810 */ /* 0x020fc80007ffe0ff */
        /* <DEDUP_REMOVED lines=12> */
.L_x_1325:
[----:B------:R-:W2:Y:S04]  /*8870*/  LD.E.64 R2, desc[UR4][R148.64+0xf0] ;  /* 0x0000f00494027980 */ /* 0x000ea8000c101b00 */
[----:B-----5:R-:W3:Y:S04]  /*8880*/  LD.E.U8 R0, desc[UR4][R148.64+0x1b3] ;  /* 0x0001b30494007980 */ /* 0x020ee8000c101100 */
[----:B------:R1:W5:Y:S04]  /*8890*/  LD.E.64 R26, desc[UR4][R148.64+0x148] ;  /* 0x00014804941a7980 */ /* 0x000368000c101b00 */
[----:B------:R1:W5:Y:S01]  /*88a0*/  LD.E.64 R30, desc[UR4][R148.64+0x150] ;  /* 0x00015004941e7980 */ /* 0x000362000c101b00 */
[----:B--2---:R-:W-:-:S04]  /*88b0*/  ISETP.NE.U32.AND P0, PT, R2, RZ, PT ;  /* 0x000000ff0200720c */ /* 0x004fc80003f05070 */
[----:B------:R-:W-:-:S13]  /*88c0*/  ISETP.NE.AND.EX P0, PT, R3, RZ, PT, P0 ;  /* 0x000000ff0300720c */ /* 0x000fda0003f05300 */
[----:B------:R-:W-:Y:S01]  /*88d0*/  @P0 IADD3 R6, P1, PT, R2, R70, RZ ;  /* 0x0000004602060210 */ /* 0x000fe20007f3e0ff */
[----:B------:R-:W-:-:S04]  /*88e0*/  IMAD.MOV.U32 R2, RZ, RZ, RZ ;  /* 0x000000ffff027224 */ /* 0x000fc800078e00ff */
        /* <DEDUP_REMOVED lines=34> */
[--C-:B----4-:R-:W-:Y:S02]  /*8b10*/  HADD2.F32 R21, -RZ, R9.reuse.H0_H0 ;  /* 0x20000009ff157230 */ /* 0x110fe40000004100 */
        /* <DEDUP_REMOVED lines=22> */
[----:B------:R-:W-:Y:S01]  /*8c80*/  FMUL.FTZ R23, R9, R4 ;  /* 0x0000000409177220 */ /* 0x000fe20000410000 */
[----:B------:R-:W-:Y:S02]  /*8c90*/  HADD2.F32 R16, -RZ, R16.H0_H0 ;  /* 0x20000010ff107230 */ /* 0x000fe40000004100 */
[C---:B------:R-:W-:Y:S01]  /*8ca0*/  FMUL.FTZ R9, R0.reuse, R3 ;  /* 0x0000000300097220 */ /* 0x040fe20000410000 */
[----:B------:R-:W-:Y:S02]  /*8cb0*/  HADD2.F32 R21, -RZ, R8.H0_H0 ;  /* 0x20000008ff157230 */ /* 0x000fe40000004100 */
[-C--:B------:R-:W-:Y:S01]  /*8cc0*/  FMUL.FTZ R0, R0, R5.reuse ;  /* 0x0000000500007220 */ /* 0x080fe20000410000 */
[----:B------:R-:W-:Y:S01]  /*8cd0*/  F2FP.F16.F32.PACK_AB R22, R11, R22 ;  /* 0x000000160b16723e */ /* 0x000fe200000000ff */
[C---:B------:R-:W-:Y:S01]  /*8ce0*/  FFMA.FTZ R9, R16.reuse, R5, -R9 ;  /* 0x0000000510097223 */ /* 0x040fe20000010809 */
[----:B------:R-:W-:Y:S01]  /*8cf0*/  F2FP.F16.F32.PACK_AB R11, R25, R20 ;  /* 0x00000014190b723e */ /* 0x000fe200000000ff */
[----:B------:R-:W-:Y:S01]  /*8d00*/  FFMA.FTZ R0, R16, R3, R0 ;  /* 0x0000000310007223 */ /* 0x000fe20000010000 */
[C---:B------:R-:W-:Y:S01]  /*8d10*/  FFMA.FTZ R6, R21.reuse, R4, -R6 ;  /* 0x0000000415067223 */ /* 0x040fe20000010806 */
[----:B------:R-:W-:-:S03]  /*8d20*/  FFMA.FTZ R23, R21, R2, R23 ;  /* 0x0000000215177223 */ /* 0x000fc60000010017 */
[----:B------:R-:W-:Y:S02]  /*8d30*/  F2FP.F16.F32.PACK_AB R10, R0, R9 ;  /* 0x00000009000a723e */ /* 0x000fe400000000ff */
[----:B------:R-:W-:Y:S02]  /*8d40*/  F2FP.F16.F32.PACK_AB R8, R23, R6 ;  /* 0x000000061708723e */ /* 0x000fe400000000ff */
[----:B------:R-:W-:Y:S02]  /*8d50*/  MOV R9, R22 ;  /* 0x0000001600097202 */ /* 0x000fe40000000f00 */
.L_x_1335:
[----:B------:R-:W-:Y:S05]  /*8d60*/  BSYNC.RECONVERGENT B0 ;  /* 0x0000000000007941 */ /* 0x000fea0003800200 */
.L_x_1334:
[----:B-----5:R3:W-:Y:S01]  /*8d70*/  STS.128 [R59], R8 ;  /* 0x000000083b007388 */ /* 0x0207e20000000c00 */
[----:B------:R-:W-:Y:S05]  /*8d80*/  BRA `(.L_x_1332) ;  /* 0x0000000000047947 */ /* 0x000fea0003800000 */
.L_x_1333:
[----:B------:R2:W-:Y:S02]  /*8d90*/  STS.128 [R59], RZ ;  /* 0x000000ff3b007388 */ /* 0x0005e40000000c00 */
.L_x_1332:
[----:B------:R-:W-:Y:S05]  /*8da0*/  BSYNC.RECONVERGENT B1 ;  /* 0x0000000000017941 */ /* 0x000fea0003800200 */
.L_x_1331:
        /* <DEDUP_REMOVED lines=13> */
[----:B------:R-:W2:Y:S01]  /*8e80*/  LD.E.64 R4, desc[UR4][R18.64] ;  /* 0x0000000412047980 */ /* 0x000ea2000c101b00 */
[----:B-----5:R-:W-:Y:S01]  /*8e90*/  MOV R15, R10 ;  /* 0x0000000a000f7202 */ /* 0x020fe20000000f00 */
[--C-:B----4-:R-:W-:Y:S02]  /*8ea0*/  HADD2.F32 R20, -RZ, R9.reuse.H1_H1 ;  /* 0x30000009ff147230 */ /* 0x110fe40000004100 */
[----:B------:R-:W-:Y:S02]  /*8eb0*/  HADD2.F32 R16, -RZ, R9.H0_H0 ;  /* 0x20000009ff107230 */ /* 0x000fe40000004100 */
[----:B------:R-:W-:-:S02]  /*8ec0*/  HADD2.F32 R14, -RZ, R11.H1_H1 ;  /* 0x3000000bff0e7230 */ /* 0x000fc40000004100 */
[----:B------:R-:W-:Y:S02]  /*8ed0*/  HADD2.F32 R17, -RZ, R11.H0_H0 ;  /* 0x2000000bff117230 */ /* 0x000fe40000004100 */
        /* <DEDUP_REMOVED lines=9> */
[----:B------:R-:W-:Y:S01]  /*8f70*/  FMUL.FTZ R19, R14, R9 ;  /* 0x000000090e137220 */ /* 0x000fe20000410000 */
[----:B------:R-:W-:Y:S02]  /*8f80*/  HADD2.F32 R3, -RZ, R3.H0_H0 ;  /* 0x20000003ff037230 */ /* 0x000fe40000004100 */
[----:B------:R-:W-:Y:S01]  /*8f90*/  FFMA.FTZ R20, R16, R7, R20 ;  /* 0x0000000710147223 */ /* 0x000fe20000010014 */
[----:B------:R-:W-:Y:S02]  /*8fa0*/  HADD2.F32 R7, -RZ, R8.H1_H1 ;  /* 0x30000008ff077230 */ /* 0x000fe40000004100 */
[----:B------:R-:W-:Y:S01]  /*8fb0*/  FFMA.FTZ R19, R17, R6, R19 ;  /* 0x0000000611137223 */ /* 0x000fe20000010013 */
[----:B------:R-:W-:-:S02]  /*8fc0*/  HADD2.F32 R6, -RZ, R15.H1_H1 ;  /* 0x3000000fff067230 */ /* 0x000fc40000004100 */
[----:B------:R-:W-:Y:S01]  /*8fd0*/  FFMA.FTZ R11, R16, R10, -R11 ;  /* 0x0000000a100b7223 */ /* 0x000fe2000001080b */
[----:B------:R-:W-:Y:S02]  /*8fe0*/  HADD2.F32 R5, -RZ, R5.H0_H0 ;  /* 0x20000005ff057230 */ /* 0x000fe40000004100 */
[----:B------:R-:W-:Y:S01]  /*8ff0*/  FFMA.FTZ R18, R17, R9, -R18 ;  /* 0x0000000911127223 */ /* 0x000fe20000010812 */
[----:B------:R-:W-:Y:S02]  /*9000*/  HADD2.F32 R9, -RZ, R8.H0_H0 ;  /* 0x20000008ff097230 */ /* 0x000fe40000004100 */
[C---:B------:R-:W-:Y:S01]  /*9010*/  FMUL.FTZ R8, R7.reuse, R2 ;  /* 0x0000000207087220 */ /* 0x040fe20000410000 */
        /* <DEDUP_REMOVED lines=12> */
.L_x_1337:
[----:B------:R-:W-:Y:S05]  /*90e0*/  BSYNC.RECONVERGENT B0 ;  /* 0x0000000000007941 */ /* 0x000fea0003800200 */
.L_x_1336:
[----:B-----5:R3:W-:Y:S01]  /*90f0*/  STS.128 [R59+0x800], R8 ;  /* 0x000800083b007388 */ /* 0x0207e20000000c00 */
[----:B------:R-:W-:Y:S05]  /*9100*/  BRA `(.L_x_1329) ;  /* 0x0000000800e07947 */ /* 0x000fea0003800000 */
.L_x_1330:
        /* <DEDUP_REMOVED lines=13> */
[----:B----4-:R2:W5:Y:S01]  /*91e0*/  LD.E.128 R20, desc[UR4][R16.64] ;  /* 0x0000000410147980 */ /* 0x010562000c101d00 */
        /* <DEDUP_REMOVED lines=17> */
[--C-:B--2---:R-:W-:Y:S02]  /*9300*/  HADD2.F32 R0, -RZ, R16.reuse.H0_H0 ;  /* 0x20000010ff007230 */ /* 0x104fe40000004100 */
[----:B------:R-:W-:Y:S02]  /*9310*/  HADD2.F32 R28, -RZ, R16.H1_H1 ;  /* 0x30000010ff1c7230 */ /* 0x000fe40000004100 */
[--C-:B------:R-:W-:Y:S02]  /*9320*/  HADD2.F32 R16, -RZ, R17.reuse.H0_H0 ;  /* 0x20000011ff107230 */ /* 0x100fe40000004100 */
[----:B------:R-:W-:Y:S02]  /*9330*/  HADD2.F32 R32, -RZ, R17.H1_H1 ;  /* 0x30000011ff207230 */ /* 0x000fe40000004100 */
[--C-:B------:R-:W-:Y:S02]  /*9340*/  HADD2.F32 R17, -RZ, R18.reuse.H0_H0 ;  /* 0x20000012ff117230 */ /* 0x100fe40000004100 */
[----:B------:R-:W-:-:S02]  /*9350*/  HADD2.F32 R33, -RZ, R18.H1_H1 ;  /* 0x30000012ff217230 */ /* 0x000fc40000004100 */
[--C-:B------:R-:W-:Y:S02]  /*9360*/  HADD2.F32 R18, -RZ, R19.reuse.H0_H0 ;  /* 0x20000013ff127230 */ /* 0x100fe40000004100 */
[----:B------:R-:W-:Y:S02]  /*9370*/  HADD2.F32 R34, -RZ, R19.H1_H1 ;  /* 0x30000013ff227230 */ /* 0x000fe40000004100 */
[--C-:B---3--:R-:W-:Y:S02]  /*9380*/  HADD2.F32 R19, -RZ, R4.reuse.H0_H0 ;  /* 0x20000004ff137230 */ /* 0x108fe40000004100 */
[----:B------:R-:W-:Y:S02]  /*9390*/  HADD2.F32 R37, -RZ, R4.H1_H1 ;  /* 0x30000004ff257230 */ /* 0x000fe40000004100 */
[--C-:B------:R-:W-:Y:S02]  /*93a0*/  HADD2.F32 R35, -RZ, R5.reuse.H0_H0 ;  /* 0x20000005ff237230 */ /* 0x100fe40000004100 */
[----:B------:R-:W-:-:S02]  /*93b0*/  HADD2.F32 R5, -RZ, R5.H1_H1 ;  /* 0x30000005ff057230 */ /* 0x000fc40000004100 */
[--C-:B------:R-:W-:Y:S02]  /*93c0*/  HADD2.F32 R4, -RZ, R6.reuse.H0_H0 ;  /* 0x20000006ff047230 */ /* 0x100fe40000004100 */
[--C-:B------:R-:W-:Y:S02]  /*93d0*/  HADD2.F32 R39, -RZ, R7.reuse.H0_H0 ;  /* 0x20000007ff277230 */ /* 0x100fe40000004100 */
[----:B------:R-:W-:Y:S01]  /*93e0*/  @!P1 FADD.FTZ R5, -R5, -RZ ;  /* 0x800000ff05059221 */ /* 0x000fe20000010100 */
[----:B------:R-:W-:Y:S02]  /*93f0*/  HADD2.F32 R6, -RZ, R6.H1_H1 ;  /* 0x30000006ff067230 */ /* 0x000fe40000004100 */
[----:B------:R-:W-:Y:S01]  /*9400*/  @!P1 FADD.FTZ R4, -R4, -RZ ;  /* 0x800000ff04049221 */ /* 0x000fe20000010100 */
[----:B------:R-:W-:Y:S02]  /*9410*/  HADD2.F32 R7, -RZ, R7.H1_H1 ;  /* 0x30000007ff077230 */ /* 0x000fe40000004100 */
[----:B------:R-:W-:Y:S01]  /*9420*/  @!P1 FADD.FTZ R19, -R19, -RZ ;  /* 0x800000ff13139221 */ /* 0x000fe20000010100 */
[----:B------:R-:W-:Y:S01]  /*9430*/  FMUL.FTZ R32, R32, R5 ;  /* 0x0000000520207220 */ /* 0x000fe20000410000 */
[----:B------:R-:W-:Y:S01]  /*9440*/  FMUL.FTZ R17, R17, R4 ;  /* 0x0000000411117220 */ /* 0x000fe20000410000 */
[----:B-----5:R-:W-:-:S02]  /*9450*/  HADD2.F32 R5, -RZ, R20.H0_H0 ;  /* 0x20000014ff057230 */ /* 0x020fc40000004100 */
[----:B------:R-:W-:Y:S01]  /*9460*/  @!P1 FADD.FTZ R35, -R35, -RZ ;  /* 0x800000ff23239221 */ /* 0x000fe20000010100 */
[----:B----4-:R-:W-:Y:S02]  /*9470*/  HADD2.F32 R4, -RZ, R8.H0_H0 ;  /* 0x20000008ff047230 */ /* 0x010fe40000004100 */
[----:B------:R-:W-:Y:S01]  /*9480*/  FMUL.FTZ R0, R0, R19 ;  /* 0x0000001300007220 */ /* 0x000fe20000410000 */
[----:B------:R-:W-:Y:S01]  /*9490*/  @!P1 FADD.FTZ R6, -R6, -RZ ;  /* 0x800000ff06069221 */ /* 0x000fe20000010100 */
[----:B------:R-:W-:Y:S01]  /*94a0*/  @!P1 FADD.FTZ R7, -R7, -RZ ;  /* 0x800000ff07079221 */ /* 0x000fe20000010100 */
[----:B------:R-:W-:Y:S01]  /*94b0*/  @!P1 FADD.FTZ R37, -R37, -RZ ;  /* 0x800000ff25259221 */ /* 0x000fe20000010100 */
[----:B------:R-:W-:Y:S01]  /*94c0*/  @!P1 FADD.FTZ R39, -R39, -RZ ;  /* 0x800000ff27279221 */ /* 0x000fe20000010100 */
[----:B------:R-:W-:Y:S01]  /*94d0*/  FMUL.FTZ R16, R16, R35 ;  /* 0x0000002310107220 */ /* 0x000fe20000410000 */
[----:B------:R-:W-:Y:S01]  /*94e0*/  FMUL.FTZ R33, R33, R6 ;  /* 0x0000000621217220 */ /* 0x000fe20000410000 */
[----:B------:R-:W-:Y:S01]  /*94f0*/  FMUL.FTZ R34, R34, R7 ;  /* 0x0000000722227220 */ /* 0x000fe20000410000 */
[----:B------:R-:W-:-:S02]  /*9500*/  HADD2.F32 R19, -RZ, R20.H1_H1 ;  /* 0x30000014ff137230 */ /* 0x000fc40000004100 */
[----:B------:R-:W-:Y:S01]  /*9510*/  FFMA.FTZ R0, R5, R4, R0 ;  /* 0x0000000405007223 */ /* 0x000fe20000010000 */
[----:B------:R-:W-:Y:S02]  /*9520*/  HADD2.F32 R7, -RZ, R21.H0_H0 ;  /* 0x20000015ff077230 */ /* 0x000fe40000004100 */
[----:B------:R-:W-:Y:S02]  /*9530*/  HADD2.F32 R6, -RZ, R9.H0_H0 ;  /* 0x20000009ff067230 */ /* 0x000fe40000004100 */
[----:B------:R-:W-:Y:S02]  /*9540*/  HADD2.F32 R20, -RZ, R10.H0_H0 ;  /* 0x2000000aff147230 */ /* 0x000fe40000004100 */
[----:B------:R-:W-:Y:S02]  /*9550*/  HADD2.F32 R35, -RZ, R11.H0_H0 ;  /* 0x2000000bff237230 */ /* 0x000fe40000004100 */
[----:B------:R-:W-:Y:S02]  /*9560*/  HADD2.F32 R4, -RZ, R22.H0_H0 ;  /* 0x20000016ff047230 */ /* 0x000fe40000004100 */
[----:B------:R-:W-:-:S02]  /*9570*/  HADD2.F32 R5, -RZ, R23.H0_H0 ;  /* 0x20000017ff057230 */ /* 0x000fc40000004100 */
[----:B------:R-:W-:Y:S01]  /*9580*/  FMUL.FTZ R28, R28, R37 ;  /* 0x000000251c1c7220 */ /* 0x000fe20000410000 */
[----:B------:R-:W-:Y:S02]  /*9590*/  HADD2.F32 R8, -RZ, R8.H1_H1 ;  /* 0x30000008ff087230 */ /* 0x000fe40000004100 */
[----:B------:R-:W-:Y:S01]  /*95a0*/  FMUL.FTZ R18, R18, R39 ;  /* 0x0000002712127220 */ /* 0x000fe20000410000 */
[----:B------:R-:W-:Y:S02]  /*95b0*/  HADD2.F32 R9, -RZ, R9.H1_H1 ;  /* 0x30000009ff097230 */ /* 0x000fe40000004100 */
[----:B------:R-:W-:Y:S02]  /*95c0*/  HADD2.F32 R10, -RZ, R10.H1_H1 ;  /* 0x3000000aff0a7230 */ /* 0x000fe40000004100 */
[----:B------:R-:W-:Y:S02]  /*95d0*/  HADD2.F32 R11, -RZ, R11.H1_H1 ;  /* 0x3000000bff0b7230 */ /* 0x000fe40000004100 */
        /* <DEDUP_REMOVED lines=14> */
.L_x_1342:
[----:B------:R-:W-:Y:S05]  /*96c0*/  BSYNC.RECONVERGENT B0 ;  /* 0x0000000000007941 */ /* 0x000fea0003800200 */
.L_x_1341:
[----:B-----5:R3:W-:Y:S01]  /*96d0*/  STS.128 [R59], R20 ;  /* 0x000000143b007388 */ /* 0x0207e20000000c00 */
[----:B------:R-:W-:Y:S05]  /*96e0*/  BRA `(.L_x_1339) ;  /* 0x0000000000047947 */ /* 0x000fea0003800000 */
.L_x_1340:
[----:B------:R2:W-:Y:S02]  /*96f0*/  STS.128 [R59], RZ ;  /* 0x000000ff3b007388 */ /* 0x0005e40000000c00 */
.L_x_1339:
[----:B------:R-:W-:Y:S05]  /*9700*/  BSYNC.RECONVERGENT B1 ;  /* 0x0000000000017941 */ /* 0x000fea0003800200 */
.L_x_1338:
        /* <DEDUP_REMOVED lines=8> */
[----:B---34-:R3:W5:Y:S01]  /*9790*/  LD.E.128 R20, desc[UR4][R6.64] ;  /* 0x0000000406147980 */ /* 0x018762000c101d00 */
        /* <DEDUP_REMOVED lines=19> */
[----:B------:R-:W-:Y:S02]  /*98d0*/  HADD2.F32 R2, -RZ, R16.H0_H0 ;  /* 0x20000010ff027230 */ /* 0x000fe40000004100 */
[----:B------:R-:W-:Y:S02]  /*98e0*/  HADD2.F32 R3, -RZ, R17.H0_H0 ;  /* 0x20000011ff037230 */ /* 0x000fe40000004100 */
        /* <DEDUP_REMOVED lines=14> */
[----:B------:R-:W-:Y:S02]  /*99d0*/  HADD2.F32 R16, -RZ, R16.H1_H1 ;  /* 0x30000010ff107230 */ /* 0x000fe40000004100 */
[----:B------:R-:W-:Y:S01]  /*99e0*/  @!P1 FADD.FTZ R25, -R25, -RZ ;  /* 0x800000ff19199221 */ /* 0x000fe20000010100 */
[----:B------:R-:W-:Y:S01]  /*99f0*/  FMUL.FTZ R2, R2, R19 ;  /* 0x0000001302027220 */ /* 0x000fe20000410000 */
[----:B------:R-:W-:Y:S01]  /*9a00*/  FMUL.FTZ R3, R3, R4 ;  /* 0x0000000403037220 */ /* 0x000fe20000410000 */
[----:B------:R-:W-:Y:S01]  /*9a10*/  FMUL.FTZ R15, R15, R6 ;  /* 0x000000060f0f7220 */ /* 0x000fe20000410000 */
[----:B----4-:R-:W-:-:S02]  /*9a20*/  HADD2.F32 R4, -RZ, R8.H0_H0 ;  /* 0x20000008ff047230 */ /* 0x010fc40000004100 */
[----:B------:R-:W-:Y:S01]  /*9a30*/  FMUL.FTZ R14, R14, R5 ;  /* 0x000000050e0e7220 */ /* 0x000fe20000410000 */
[----:B------:R-:W-:Y:S02]  /*9a40*/  HADD2.F32 R19, -RZ, R8.H1_H1 ;  /* 0x30000008ff137230 */ /* 0x000fe40000004100 */
[----:B------:R-:W-:Y:S01]  /*9a50*/  FMUL.FTZ R24, R24, R7 ;  /* 0x0000000718187220 */ /* 0x000fe20000410000 */
[----:B-----5:R-:W-:Y:S02]  /*9a60*/  HADD2.F32 R6, -RZ, R21.H0_H0 ;  /* 0x20000015ff067230 */ /* 0x020fe40000004100 */
[----:B------:R-:W-:Y:S02]  /*9a70*/  HADD2.F32 R8, -RZ, R9.H0_H0 ;  /* 0x20000009ff087230 */ /* 0x000fe40000004100 */
[----:B------:R-:W-:Y:S01]  /*9a80*/  FMUL.FTZ R16, R16, R25 ;  /* 0x0000001910107220 */ /* 0x000fe20000410000 */
[--C-:B------:R-:W-:Y:S02]  /*9a90*/  HADD2.F32 R5, -RZ, R20.reuse.H0_H0 ;  /* 0x20000014ff057230 */ /* 0x100fe40000004100 */
[----:B------:R-:W-:-:S02]  /*9aa0*/  HADD2.F32 R7, -RZ, R20.H1_H1 ;  /* 0x30000014ff077230 */ /* 0x000fc40000004100 */
[----:B------:R-:W-:Y:S01]  /*9ab0*/  @!P1 FADD.FTZ R26, -R26, -RZ ;  /* 0x800000ff1a1a9221 */ /* 0x000fe20000010100 */
[----:B------:R-:W-:Y:S02]  /*9ac0*/  HADD2.F32 R17, -RZ, R17.H1_H1 ;  /* 0x30000011ff117230 */ /* 0x000fe40000004100 */
[----:B------:R-:W-:Y:S01]  /*9ad0*/  @!P1 FADD.FTZ R27, -R27, -RZ ;  /* 0x800000ff1b1b9221 */ /* 0x000fe20000010100 */
[----:B------:R-:W-:Y:S02]  /*9ae0*/  HADD2.F32 R18, -RZ, R18.H1_H1 ;  /* 0x30000012ff127230 */ /* 0x000fe40000004100 */
[----:B------:R-:W-:Y:S01]  /*9af0*/  FFMA.FTZ R3, R6, R8, R3 ;  /* 0x0000000806037223 */ /* 0x000fe20000010003 */
[----:B------:R-:W-:Y:S02]  /*9b00*/  HADD2.F32 R20, -RZ, R9.H1_H1 ;  /* 0x30000009ff147230 */ /* 0x000fe40000004100 */
[----:B------:R-:W-:Y:S01]  /*9b10*/  FFMA.FTZ R2, R5, R4, R2 ;  /* 0x0000000405027223 */ /* 0x000fe20000010002 */
[----:B------:R-:W-:-:S02]  /*9b20*/  HADD2.F32 R9, -RZ, R10.H0_H0 ;  /* 0x2000000aff097230 */ /* 0x000fc40000004100 */
[----:B------:R-:W-:Y:S01]  /*9b30*/  FFMA.FTZ R7, R7, R19, R16 ;  /* 0x0000001307077223 */ /* 0x000fe20000010010 */
[----:B------:R-:W-:Y:S02]  /*9b40*/  HADD2.F32 R25, -RZ, R10.H1_H1 ;  /* 0x3000000aff197230 */ /* 0x000fe40000004100 */
[----:B------:R-:W-:Y:S02]  /*9b50*/  HADD2.F32 R10, -RZ, R11.H0_H0 ;  /* 0x2000000bff0a7230 */ /* 0x000fe40000004100 */
[----:B------:R-:W-:Y:S02]  /*9b60*/  HADD2.F32 R6, -RZ, R23.H0_H0 ;  /* 0x20000017ff067230 */ /* 0x000fe40000004100 */
[----:B------:R-:W-:Y:S01]  /*9b70*/  FMUL.FTZ R17, R17, R26 ;  /* 0x0000001a11117220 */ /* 0x000fe20000410000 */
[----:B------:R-:W-:Y:S02]  /*9b80*/  HADD2.F32 R11, -RZ, R11.H1_H1 ;  /* 0x3000000bff0b7230 */ /* 0x000fe40000004100 */
[----:B------:R-:W-:Y:S01]  /*9b90*/  FMUL.FTZ R18, R18, R27 ;  /* 0x0000001b12127220 */ /* 0x000fe20000410000 */
[----:B------:R-:W-:-:S02]  /*9ba0*/  HADD2.F32 R4, -RZ, R21.H1_H1 ;  /* 0x30000015ff047230 */ /* 0x000fc40000004100 */
[--C-:B------:R-:W-:Y:S02]  /*9bb0*/  HADD2.F32 R5, -RZ, R22.reuse.H0_H0 ;  /* 0x20000016ff057230 */ /* 0x100fe40000004100 */
[----:B------:R-:W-:Y:S02]  /*9bc0*/  HADD2.F32 R19, -RZ, R22.H1_H1 ;  /* 0x30000016ff137230 */ /* 0x000fe40000004100 */
[----:B------:R-:W-:Y:S02]  /*9bd0*/  HADD2.F32 R23, -RZ, R23.H1_H1 ;  /* 0x30000017ff177230 */ /* 0x000fe40000004100 */
        /* <DEDUP_REMOVED lines=9> */
.L_x_1344:
[----:B------:R-:W-:Y:S05]  /*9c70*/  BSYNC.RECONVERGENT B0 ;  /* 0x0000000000007941 */ /* 0x000fea0003800200 */
.L_x_1343:
[----:B-----5:R4:W-:Y:S02]  /*9c80*/  STS.128 [R59+0x800], R20 ;  /* 0x000800143b007388 */ /* 0x0209e40000000c00 */
.L_x_1329:
[----:B------:R-:W-:Y:S05]  /*9c90*/  BSYNC.RECONVERGENT B2 ;  /* 0x0000000000027941 */ /* 0x000fea0003800200 */
.L_x_1324:
[----:B-1----:R-:W-:Y:S01]  /*9ca0*/  IADD3 R3, PT, PT, -R225, R60, RZ ;  /* 0x0000003ce1037210 */ /* 0x002fe20007ffe1ff */
        /* <DEDUP_REMOVED lines=10> */
.L_x_1347:
[----:B------:R1:W-:Y:S02]  /*9d50*/  STS.128 [R59+0x1000], RZ ;  /* 0x001000ff3b007388 */ /* 0x0003e40000000c00 */
.L_x_1346:
[----:B------:R-:W-:Y:S05]  /*9d60*/  BSYNC.RECONVERGENT B0 ;  /* 0x0000000000007941 */ /* 0x000fea0003800200 */
.L_x_1345:
        /* <DEDUP_REMOVED lines=12> */
.L_x_1350:
[----:B------:R2:W-:Y:S02]  /*9e30*/  STS.128 [R59+0x1800], RZ ;  /* 0x001800ff3b007388 */ /* 0x0005e40000000c00 */
.L_x_1349:
[----:B------:R-:W-:Y:S05]  /*9e40*/  BSYNC.RECONVERGENT B0 ;  /* 0x0000000000007941 */ /* 0x000fea0003800200 */
.L_x_1348:
[----:B------:R-:W-:Y:S01]  /*9e50*/  IADD3 R14, PT, PT, R128, 0x40, RZ ;  /* 0x00000040800e7810 */ /* 0x000fe20007ffe0ff */
        /* <DEDUP_REMOVED lines=12> */
.L_x_1353:
[----:B------:R1:W-:Y:S02]  /*9f20*/  STS.128 [R59+0x2000], RZ ;  /* 0x002000ff3b007388 */ /* 0x0003e40000000c00 */
.L_x_1352:
[----:B------:R-:W-:Y:S05]  /*9f30*/  BSYNC.RECONVERGENT B0 ;  /* 0x0000000000007941 */ /* 0x000fea0003800200 */
.L_x_1351:
[----:B---3--:R-:W-:Y:S01]  /*9f40*/  IADD3 R10, PT, PT, R128, 0x60, RZ ;  /* 0x00000060800a7810 */ /* 0x008fe20007ffe0ff */
        /* <DEDUP_REMOVED lines=12> */
.L_x_1356:
[----:B------:R3:W-:Y:S02]  /*a010*/  STS.128 [R59+0x2800], RZ ;  /* 0x002800ff3b007388 */ /* 0x0007e40000000c00 */
.L_x_1355:
[----:B------:R-:W-:Y:S05]  /*a020*/  BSYNC.RECONVERGENT B0 ;  /* 0x0000000000007941 */ /* 0x000fea0003800200 */
.L_x_1354:
[----:B------:R-:W-:Y:S01]  /*a030*/  IADD3 R8, PT, PT, R128, 0x80, RZ ;  /* 0x0000008080087810 */ /* 0x000fe20007ffe0ff */
[----:B------:R-:W-:Y:S03]  /*a040*/  BSSY.RECONVERGENT B0, `(.L_x_1357) ;  /* 0x0000010000007945 */ /* 0x000fe60003800200 */
[----:B------:R-:W-:-:S13]  /*a050*/  ISETP.GE.AND P0, PT, R8, R3, PT ;  /* 0x000000030800720c */ /* 0x000fda0003f06270 */
[----:B------:R-:W-:Y:S05]  /*a060*/  @P0 BRA `(.L_x_1358) ;  /* 0x0000000000340947 */ /* 0x000fea0003800000 */
[----:B------:R-:W-:-:S13]  /*a070*/  ISETP.GE.AND P0, PT, R12, R227, PT ;  /* 0x000000e30c00720c */ /* 0x000fda0003f06270 */
[----:B------:R-:W-:Y:S05]  /*a080*/  @P0 BRA `(.L_x_1359) ;  /* 0x0000000000280947 */ /* 0x000fea0003800000 */
[----:B-1-3--:R-:W-:Y:S01]  /*a090*/  MOV R4, R16 ;  /* 0x0000001000047202 */ /* 0x00afe20000000f00 */
        /* <DEDUP_REMOVED lines=9> */
.L_x_1359:
[----:B------:R1:W-:Y:S02]  /*a130*/  STS.128 [R59+0x3000], RZ ;  /* 0x003000ff3b007388 */ /* 0x0003e40000000c00 */
.L_x_1358:
[----:B------:R-:W-:Y:S05]  /*a140*/  BSYNC.RECONVERGENT B0 ;  /* 0x0000000000007941 */ /* 0x000fea0003800200 */
.L_x_1357:
[----:B------:R-:W-:Y:S01]  /*a150*/  IADD3 R6, PT, PT, R128, 0xa0, RZ ;  /* 0x000000a080067810 */ /* 0x000fe20007ffe0ff */
[----:B------:R-:W-:Y:S03]  /*a160*/  BSSY.RECONVERGENT B0, `(.L_x_1360) ;  /* 0x000000d000007945 */ /* 0x000fe60003800200 */
[----:B------:R-:W-:-:S13]  /*a170*/  ISETP.GE.AND P0, PT, R6, R3, PT ;  /* 0x000000030600720c */ /* 0x000fda0003f06270 */
[----:B------:R-:W-:Y:S05]  /*a180*/  @P0 BRA `(.L_x_1361) ;  /* 0x0000000000280947 */ /* 0x000fea0003800000 */
[----:B------:R-:W-:-:S13]  /*a190*/  ISETP.GE.AND P0, PT, R12, R227, PT ;  /* 0x000000e30c00720c */ /* 0x000fda0003f06270 */
[----:B------:R-:W-:Y:S05]  /*a1a0*/  @P0 BRA `(.L_x_1362) ;  /* 0x00000000001c0947 */ /* 0x000fea0003800000 */
[----:B-1-3--:R-:W-:-:S04]  /*a1b0*/  LEA R4, P0, R216, R16, 0x8 ;  /* 0x00000010d8047211 */ /* 0x00afc800078040ff */
[----:B------:R-:W-:-:S05]  /*a1c0*/  LEA.HI.X R5, R216, R17, R217, 0x8, P0 ;  /* 0x00000011d8057211 */ /* 0x000fca00000f44d9 */
[----:B------:R-:W-:Y:S01]  /*a1d0*/  @!PT LDS RZ, [RZ] ;  /* 0x00000000fffff984 */ /* 0x000fe20000000800 */
[----:B------:R-:W-:Y:S01]  /*a1e0*/  @!PT LDS RZ, [RZ] ;  /* 0x00000000fffff984 */ /* 0x000fe20000000800 */
[----:B------:R-:W-:Y:S01]  /*a1f0*/  @!PT LDS RZ, [RZ] ;  /* 0x00000000fffff984 */ /* 0x000fe20000000800 */
[----:B------:R1:W-:Y:S01]  /*a200*/  LDGSTS.E.BYPASS.LTC128B.128 [R59+0x3800], desc[UR4][R4.64] ;  /* 0x03800000043b7fae */ /* 0x0003e2000b981a04 */
[----:B------:R-:W-:Y:S05]  /*a210*/  BRA `(.L_x_1361) ;  /* 0x0000000000047947 */ /* 0x000fea0003800000 */
.L_x_1362:
[----:B------:R1:W-:Y:S02]  /*a220*/  STS.128 [R59+0x3800], RZ ;  /* 0x003800ff3b007388 */ /* 0x0003e40000000c00 */
.L_x_1361:
[----:B------:R-:W-:Y:S05]  /*a230*/  BSYNC.RECONVERGENT B0 ;  /* 0x0000000000007941 */ /* 0x000fea0003800200 */
.L_x_1360:
[----:B-1-3--:R-:W-:Y:S01]  /*a240*/  IADD3 R4, PT, PT, R128, 0xc0, RZ ;  /* 0x000000c080047810 */ /* 0x00afe20007ffe0ff */
        /* <DEDUP_REMOVED lines=15> */
.L_x_1365:
[----:B------:R1:W-:Y:S02]  /*a340*/  STS.128 [R59+0x4000], RZ ;  /* 0x004000ff3b007388 */ /* 0x0003e40000000c00 */
.L_x_1364:
[----:B------:R-:W-:Y:S05]  /*a350*/  BSYNC.RECONVERGENT B0 ;  /* 0x0000000000007941 */ /* 0x000fea0003800200 */
.L_x_1363:
        /* <DEDUP_REMOVED lines=14> */
.L_x_1368:
[----:B------:R1:W-:Y:S02]  /*a440*/  STS.128 [R59+0x4800], RZ ;  /* 0x004800ff3b007388 */ /* 0x0003e40000000c00 */
.L_x_1367:
[----:B------:R-:W-:Y:S05]  /*a450*/  BSYNC.RECONVERGENT B0 ;  /* 0x0000000000007941 */ /* 0x000fea0003800200 */
.L_x_1366:
        /* <DEDUP_REMOVED lines=12> */
.L_x_1371:
[----:B------:R1:W-:Y:S01]  /*a520*/  STS.128 [R59+0x5000], RZ ;  /* 0x005000ff3b007388 */ /* 0x0003e20000000c00 */
[----:B------:R-:W-:Y:S05]  /*a530*/  BRA `(.L_x_1372) ;  /* 0x0000000000047947 */ /* 0x000fea0003800000 */
.L_x_1370:
[----:B------:R1:W-:Y:S02]  /*a540*/  STS.128 [R59+0x5000], RZ ;  /* 0x005000ff3b007388 */ /* 0x0003e40000000c00 */
.L_x_1372:
[----:B------:R-:W-:Y:S05]  /*a550*/  BSYNC.RECONVERGENT B0 ;  /* 0x0000000000007941 */ /* 0x000fea0003800200 */
.L_x_1369:
        /* <DEDUP_REMOVED lines=13> */
.L_x_1375:
[----:B------:R1:W-:Y:S02]  /*a630*/  STS.128 [R59+0x5800], RZ ;  /* 0x005800ff3b007388 */ /* 0x0003e40000000c00 */
.L_x_1374:
[----:B------:R-:W-:Y:S05]  /*a640*/  BSYNC.RECONVERGENT B0 ;  /* 0x0000000000007941 */ /* 0x000fea0003800200 */
.L_x_1373:
        /* <DEDUP_REMOVED lines=13> */
.L_x_1378:
[----:B------:R1:W-:Y:S02]  /*a720*/  STS.128 [R59+0x6000], RZ ;  /* 0x006000ff3b007388 */ /* 0x0003e40000000c00 */
.L_x_1377:
[----:B------:R-:W-:Y:S05]  /*a730*/  BSYNC.RECONVERGENT B0 ;  /* 0x0000000000007941 */ /* 0x000fea0003800200 */
.L_x_1376:
        /* <DEDUP_REMOVED lines=13> */
.L_x_1381:
[----:B------:R1:W-:Y:S02]  /*a810*/  STS.128 [R59+0x6800], RZ ;  /* 0x006800ff3b007388 */ /* 0x0003e40000000c00 */
.L_x_1380:
[----:B------:R-:W-:Y:S05]  /*a820*/  BSYNC.RECONVERGENT B0 ;  /* 0x0000000000007941 */ /* 0x000fea0003800200 */
.L_x_1379:
        /* <DEDUP_REMOVED lines=16> */
.L_x_1384:
[----:B------:R1:W-:Y:S02]  /*a930*/  STS.128 [R59+0x7000], RZ ;  /* 0x007000ff3b007388 */ /* 0x0003e40000000c00 */
.L_x_1383:
[----:B------:R-:W-:Y:S05]  /*a940*/  BSYNC.RECONVERGENT B0 ;  /* 0x0000000000007941 */ /* 0x000fea0003800200 */
.L_x_1382:
        /* <DEDUP_REMOVED lines=13> */
.L_x_1387:
[----:B------:R1:W-:Y:S02]  /*aa20*/  STS.128 [R59+0x7800], RZ ;  /* 0x007800ff3b007388 */ /* 0x0003e40000000c00 */
.L_x_1386:
[----:B------:R-:W-:Y:S05]  /*aa30*/  BSYNC.RECONVERGENT B0 ;  /* 0x0000000000007941 */ /* 0x000fea0003800200 */
.L_x_1385:
        /* <DEDUP_REMOVED lines=16> */
.L_x_1390:
[----:B------:R1:W-:Y:S02]  /*ab40*/  STS.128 [R59+0x8000], RZ ;  /* 0x008000ff3b007388 */ /* 0x0003e40000000c00 */
.L_x_1389:
[----:B------:R-:W-:Y:S05]  /*ab50*/  BSYNC.RECONVERGENT B0 ;  /* 0x0000000000007941 */ /* 0x000fea0003800200 */
.L_x_1388:
        /* <DEDUP_REMOVED lines=14> */
.L_x_1393:
[----:B------:R1:W-:Y:S02]  /*ac40*/  STS.128 [R59+0x8800], RZ ;  /* 0x008800ff3b007388 */ /* 0x0003e40000000c00 */
.L_x_1392:
[----:B------:R-:W-:Y:S05]  /*ac50*/  BSYNC.RECONVERGENT B0 ;  /* 0x0000000000007941 */ /* 0x000fea0003800200 */
.L_x_1391:
[----:B------:R-:W2:Y:S01]  /*ac60*/  S2UR UR6, SR_CgaCtaId ;  /* 0x00000000000679c3 */ /* 0x000ea20000008800 */
[----:B------:R-:W-:Y:S01]  /*ac70*/  SHF.R.U32.HI R160, RZ, 0x1, R57 ;  /* 0x00000001ffa07819 */ /* 0x000fe20000011639 */
[C---:B------:R-:W-:Y:S01]  /*ac80*/  IMAD.SHL.U32 R3, R57.reuse, 0x20, RZ ;  /* 0x0000002039037824 */ /* 0x040fe200078e00ff */
[----:B------:R-:W-:Y:S01]  /*ac90*/  UMOV UR7, 0x400 ;  /* 0x0000040000077882 */ /* 0x000fe20000000000 */
[----:B------:R-:W-:Y:S01]  /*aca0*/  IMAD.SHL.U32 R213, R57, 0x10, RZ ;  /* 0x0000001039d57824 */ /* 0x000fe200078e00ff */
[----:B------:R-:W-:Y:S01]  /*acb0*/  LOP3.LUT R2, R160, 0x8, RZ, 0xc0, !PT ;  /* 0x00000008a0027812 */ /* 0x000fe200078ec0ff */
[----:B-1----:R-:W-:Y:S01]  /*acc0*/  IMAD.MOV.U32 R15, RZ, RZ, 0x20 ;  /* 0x00000020ff0f7424 */ /* 0x002fe200078e00ff */
[----:B------:R-:W-:Y:S01]  /*acd0*/  LOP3.LUT R6, R3, 0xc0, RZ, 0xc0, !PT ;  /* 0x000000c003067812 */ /* 0x000fe200078ec0ff */
[----:B------:R-:W-:Y:S01]  /*ace0*/  VIADD R230, R58, 0xffffffff ;  /* 0xffffffff3ae67836 */ /* 0x000fe20000000000 */
[C---:B------:R-:W-:Y:S01]  /*acf0*/  LOP3.LUT R4, R213.reuse, 0x3e00, RZ, 0xc0, !PT ;  /* 0x00003e00d5047812 */ /* 0x040fe200078ec0ff */
[----:B------:R-:W0:Y:S01]  /*ad00*/  LDGDEPBAR ;  /* 0x00000000000079af */ /* 0x000e220000000000 */
[----:B------:R-:W-:Y:S01]  /*ad10*/  LOP3.LUT R2, R2, 0xc0, R3, 0xf8, !PT ;  /* 0x000000c002027812 */ /* 0x000fe200078ef803 */
[----:B------:R-:W-:Y:S01]  /*ad20*/  IMAD.SHL.U32 R14, R230, 0x100, RZ ;  /* 0x00000100e60e7824 */ /* 0x000fe200078e00ff */
[----:B------:R-:W-:Y:S01]  /*ad30*/  LOP3.LUT R6, R6, 0x8, R57, 0xf8, !PT ;  /* 0x0000000806067812 */ /* 0x000fe200078ef839 */
[----:B------:R-:W-:Y:S01]  /*ad40*/  BSSY.RECONVERGENT B1, `(.L_x_1394) ;  /* 0x0000202000017945 */ /* 0x000fe20003800200 */
[----:B------:R-:W-:-:S02]  /*ad50*/  LOP3.LUT R0, R213, 0x100, RZ, 0xc0, !PT ;  /* 0x00000100d5007812 */ /* 0x000fc400078ec0ff */
[----:B------:R-:W-:Y:S02]  /*ad60*/  LOP3.LUT R4, R4, 0x20, R3, 0xf8, !PT ;  /* 0x0000002004047812 */ /* 0x000fe400078ef803 */
[--C-:B------:R-:W-:Y:S02]  /*ad70*/  LOP3.LUT R2, R2, 0x18, R61.reuse, 0x78, !PT ;  /* 0x0000001802027812 */ /* 0x100fe400078e783d */
[----:B------:R-:W-:Y:S02]  /*ad80*/  LOP3.LUT R61, R6, 0x18, R61, 0x78, !PT ;  /* 0x00000018063d7812 */ /* 0x000fe400078e783d */
[--C-:B------:R-:W-:Y:S01]  /*ad90*/  LOP3.LUT R5, R4, 0x100, R3.reuse, 0xf8, !PT ;  /* 0x0000010004057812 */ /* 0x100fe200078ef803 */
[----:B--2---:R-:W-:Y:S01]  /*ada0*/  ULEA UR6, UR6, UR7, 0x18 ;  /* 0x0000000706067291 */ /* 0x004fe2000f8ec0ff */
[----:B------:R-:W-:Y:S02]  /*adb0*/  LOP3.LUT R0, R0, 0x20, R3, 0xf8, !PT ;  /* 0x0000002000007812 */ /* 0x000fe400078ef803 */
[----:B------:R-:W-:-:S02]  /*adc0*/  LOP3.LUT R212, R5, R2, RZ, 0xfc, !PT ;  /* 0x0000000205d47212 */ /* 0x000fc400078efcff */
[----:B------:R-:W-:Y:S01]  /*add0*/  LOP3.LUT R0, R0, R61, RZ, 0xfc, !PT ;  /* 0x0000003d00007212 */ /* 0x000fe200078efcff */
[C---:B------:R-:W-:Y:S01]  /*ade0*/  IMAD.SHL.U32 R61, R57.reuse, 0x2, RZ ;  /* 0x00000002393d7824 */ /* 0x040fe200078e00ff */
[----:B------:R-:W-:Y:S02]  /*adf0*/  LEA R212, R212, UR6, 0x1 ;  /* 0x00000006d4d47c11 */ /* 0x000fe4000f8e08ff */
[----:B------:R-:W-:Y:S02]  /*ae00*/  LEA R8, R0, UR6, 0x1 ;  /* 0x0000000600087c11 */ /* 0x000fe4000f8e08ff */
[----:B------:R-:W-:Y:S01]  /*ae10*/  LOP3.LUT P0, RZ, R57, 0x4, RZ, 0xc0, !PT ;  /* 0x0000000439ff7812 */ /* 0x000fe2000780c0ff */
[----:B------:R-:W-:Y:S01]  /*ae20*/  LDSM.16.M88.4 R4, [R212] ;  /* 0x00000000d404783b */ /* 0x000fe20000000200 */
[----:B------:R-:W-:Y:S02]  /*ae30*/  LOP3.LUT R61, R14, 0x6, R61, 0xf8, !PT ;  /* 0x000000060e3d7812 */ /* 0x000fe400078ef83d */
[----:B------:R-:W-:Y:S01]  /*ae40*/  SEL R15, R15, 0xffffffe0, !P0 ;  /* 0xffffffe00f0f7807 */ /* 0x000fe20004000000 */
[----:B----4-:R-:W1:Y:S01]  /*ae50*/  LDSM.16.M88.4 R136, [R8+0x1000] ;  /* 0x001000000888783b */ /* 0x010e620000000200 */
[----:B------:R-:W-:-:S02]  /*ae60*/  LOP3.LUT R63, R61, 0x8, RZ, 0xfc, !PT ;  /* 0x000000083d3f7812 */ /* 0x000fc400078efcff */
[----:B------:R-:W-:Y:S01]  /*ae70*/  LOP3.LUT R151, R61, 0x1, RZ, 0xfc, !PT ;  /* 0x000000013d977812 */ /* 0x000fe200078efcff */
[----:B------:R-:W2:Y:S01]  /*ae80*/  LDSM.16.M88.4 R128, [R8+0x1400] ;  /* 0x001400000880783b */ /* 0x000ea20000000200 */
[--C-:B------:R-:W-:Y:S01]  /*ae90*/  IMAD.IADD R164, R212, 0x1, R15.reuse ;  /* 0x00000001d4a47824 */ /* 0x100fe200078e020f */
[-C--:B------:R-:W-:Y:S01]  /*aea0*/  ISETP.GE.AND P2, PT, R63, R60.reuse, PT ;  /* 0x0000003c3f00720c */ /* 0x080fe20003f46270 */
[----:B------:R-:W-:Y:S01]  /*aeb0*/  IMAD.IADD R0, R8, 0x1, R15 ;  /* 0x0000000108007824 */ /* 0x000fe200078e020f */
[----:B------:R-:W4:Y:S01]  /*aec0*/  LDSM.16.M88.4 R120, [R8+0x1800] ;  /* 0x001800000878783b */ /* 0x000f220000000200 */
[----:B------:R-:W-:Y:S02]  /*aed0*/  LOP3.LUT R63, R61, 0x9, RZ, 0xfc, !PT ;  /* 0x000000093d3f7812 */ /* 0x000fe400078efcff */
[-C--:B------:R-:W-:Y:S01]  /*aee0*/  ISETP.GE.AND P1, PT, R151, R60.reuse, PT ;  /* 0x0000003c9700720c */ /* 0x080fe20003f26270 */
[----:B------:R-:W4:Y:S01]  /*aef0*/  LDSM.16.M88.4 R112, [R8+0x1c00] ;  /* 0x001c00000870783b */ /* 0x000f220000000200 */
[----:B------:R-:W-:-:S02]  /*af00*/  ISETP.GE.AND P4, PT, R63, R60, PT ;  /* 0x0000003c3f00720c */ /* 0x000fc40003f86270 */
[C---:B------:R-:W-:Y:S01]  /*af10*/  LOP3.LUT R63, R61.reuse, 0x18, RZ, 0xfc, !PT ;  /* 0x000000183d3f7812 */ /* 0x040fe200078efcff */
[----:B------:R-:W4:Y:S01]  /*af20*/  LDSM.16.M88.4 R104, [R8+0x2000] ;  /* 0x002000000868783b */ /* 0x000f220000000200 */
[-C--:B------:R-:W-:Y:S02]  /*af30*/  ISETP.GE.AND P0, PT, R61, R60.reuse, PT ;  /* 0x0000003c3d00720c */ /* 0x080fe40003f06270 */
[-C--:B------:R-:W-:Y:S01]  /*af40*/  ISETP.GE.AND P3, PT, R63, R60.reuse, PT ;  /* 0x0000003c3f00720c */ /* 0x080fe20003f66270 */
[----:B------:R-:W4:Y:S01]  /*af50*/  LDSM.16.M88.4 R96, [R8+0x2400] ;  /* 0x002400000860783b */ /* 0x000f220000000200 */
[C---:B------:R-:W-:Y:S02]  /*af60*/  LOP3.LUT R151, R61.reuse, 0x11, RZ, 0xfc, !PT ;  /* 0x000000113d977812 */ /* 0x040fe400078efcff */
[----:B------:R-:W-:Y:S01]  /*af70*/  LOP3.LUT R63, R61, 0x19, RZ, 0xfc, !PT ;  /* 0x000000193d3f7812 */ /* 0x000fe200078efcff */
[----:B------:R-:W4:Y:S01]  /*af80*/  LDSM.16.M88.4 R88, [R8+0x2800] ;  /* 0x002800000858783b */ /* 0x000f220000000200 */
[----:B------:R-:W-:-:S02]  /*af90*/  ISETP.GE.AND P6, PT, R151, R60, PT ;  /* 0x0000003c9700720c */ /* 0x000fc40003fc6270 */
[----:B------:R-:W-:Y:S01]  /*afa0*/  P2R R150, PR, RZ, 0x8 ;  /* 0x00000008ff967803 */ /* 0x000fe20000000000 */
[----:B------:R-:W4:Y:S01]  /*afb0*/  LDSM.16.M88.4 R80, [R8+0x2c00] ;  /* 0x002c00000850783b */ /* 0x000f220000000200 */
[----:B------:R-:W-:-:S03]  /*afc0*/  LOP3.LUT R163, R61, 0xe0, RZ, 0xfc, !PT ;  /* 0x000000e03da37812 */ /* 0x000fc600078efcff */
[----:B------:R-:W4:Y:S04]  /*afd0*/  LDSM.16.M88.4 R72, [R8+0x3000] ;  /* 0x003000000848783b */ /* 0x000f280000000200 */
[----:B------:R-:W4:Y:S04]  /*afe0*/  LDSM.16.M88.4 R64, [R8+0x3400] ;  /* 0x003400000840783b */ /* 0x000f280000000200 */
[----:B------:R-:W4:Y:S01]  /*aff0*/  LDSM.16.M88.4 R48, [R8+0x3800] ;  /* 0x003800000830783b */ /* 0x000f220000000200 */
[C---:B-1----:R-:W-:Y:S03]  /*b000*/  HMMA.16816.F32 R140, R4.reuse, R136, RZ ;  /* 0x00000088048c723c */ /* 0x042fe600000018ff */
[----:B------:R-:W1:Y:S04]  /*b010*/  LDSM.16.M88.4 R40, [R8+0x3c00] ;  /* 0x003c00000828783b */ /* 0x000e680000000200 */
[----:B------:R-:W1:Y:S01]  /*b020*/  LDSM.16.M88.4 R32, [R8+0x4000] ;  /* 0x004000000820783b */ /* 0x000e620000000200 */
[C---:B--2---:R-:W-:Y:S03]  /*b030*/  HMMA.16816.F32 R132, R4.reuse, R128, RZ ;  /* 0x000000800484723c */ /* 0x044fe600000018ff */
[----:B-----5:R-:W2:Y:S04]  /*b040*/  LDSM.16.M88.4 R24, [R8+0x4400] ;  /* 0x004400000818783b */ /* 0x020ea80000000200 */
[----:B---3--:R-:W3:Y:S01]  /*b050*/  LDSM.16.M88.4 R16, [R8+0x4800] ;  /* 0x004800000810783b */ /* 0x008ee20000000200 */
[C---:B----4-:R-:W-:Y:S03]  /*b060*/  HMMA.16816.F32 R124, R4.reuse, R120, RZ ;  /* 0x00000078047c723c */ /* 0x050fe600000018ff */
[----:B------:R-:W4:Y:S04]  /*b070*/  LDSM.16.M88.4 R144, [R8+0x4c00] ;  /* 0x004c00000890783b */ /* 0x000f280000000200 */
[----:B------:R-:W-:Y:S01]  /*b080*/  LDSM.16.M88.4 R164, [R164] ;  /* 0x00000000a4a4783b */ /* 0x000fe20000000200 */
[C---:B------:R-:W-:Y:S03]  /*b090*/  HMMA.16816.F32 R116, R4.reuse, R112, RZ ;  /* 0x000000700474723c */ /* 0x040fe600000018ff */
[----:B------:R-:W4:Y:S04]  /*b0a0*/  LDSM.16.M88.4 R156, [R0+0x1000] ;  /* 0x00100000009c783b */ /* 0x000f280000000200 */
[----:B------:R-:W4:Y:S01]  /*b0b0*/  LDSM.16.M88.4 R152, [R0+0x1400] ;  /* 0x001400000098783b */ /* 0x000f220000000200 */
        /* <DEDUP_REMOVED lines=9> */
[C---:B--2---:R-:W-:Y:S08]  /*b150*/  HMMA.16816.F32 R28, R4.reuse, R24, RZ ;  /* 0x00000018041c723c */ /* 0x044ff000000018ff */
        /* <DEDUP_REMOVED lines=32> */
[C---:B------:R-:W-:Y:S01]  /*b360*/  LOP3.LUT R153, R61.reuse, 0x20, RZ, 0xfc, !PT ;  /* 0x000000203d997812 */ /* 0x040fe200078efcff */
[C---:B-1----:R-:W-:Y:S01]  /*b370*/  HMMA.16816.F32 R124, R164.reuse, R144, R124 ;  /* 0x00000090a47c723c */ /* 0x042fe2000000187c */
[----:B------:R-:W-:Y:S02]  /*b380*/  LOP3.LUT R145, R61, 0x28, RZ, 0xfc, !PT ;  /* 0x000000283d917812 */ /* 0x000fe400078efcff */
[----:B------:R-:W-:Y:S02]  /*b390*/  FSEL R139, R139, -INF , !P4 ;  /* 0xff8000008b8b7808 */ /* 0x000fe40006000000 */
[----:B------:R-:W-:Y:S02]  /*b3a0*/  FSEL R137, R137, -INF , !P4 ;  /* 0xff80000089897808 */ /* 0x000fe40006000000 */
[----:B------:R-:W-:Y:S01]  /*b3b0*/  ISETP.GE.AND P4, PT, R145, R60, PT ;  /* 0x0000003c9100720c */ /* 0x000fe20003f86270 */
[----:B------:R-:W-:Y:S01]  /*b3c0*/  HMMA.16816.F32 R120, R164, R146, R120 ;  /* 0x00000092a478723c */ /* 0x000fe20000001878 */
[----:B------:R-:W-:-:S02]  /*b3d0*/  LOP3.LUT R145, R61, 0x29, RZ, 0xfc, !PT ;  /* 0x000000293d917812 */ /* 0x000fc400078efcff */
[-C--:B------:R-:W-:Y:S02]  /*b3e0*/  ISETP.GE.AND P1, PT, R153, R60.reuse, PT ;  /* 0x0000003c9900720c */ /* 0x080fe40003f26270 */
[----:B------:R-:W-:Y:S02]  /*b3f0*/  LOP3.LUT R153, R61, 0x21, RZ, 0xfc, !PT ;  /* 0x000000213d997812 */ /* 0x000fe400078efcff */
[----:B------:R-:W-:Y:S01]  /*b400*/  FSEL R144, R134, -INF , !P5 ;  /* 0xff80000086907808 */ /* 0x000fe20006800000 */
[----:B--2---:R-:W-:Y:S01]  /*b410*/  HMMA.16816.F32 R116, R164, R156, R116 ;  /* 0x0000009ca474723c */ /* 0x004fe20000001874 */
[----:B------:R-:W-:Y:S02]  /*b420*/  FSEL R146, R132, -INF , !P5 ;  /* 0xff80000084927808 */ /* 0x000fe40006800000 */
[----:B------:R-:W-:Y:S02]  /*b430*/  ISETP.GE.AND P5, PT, R145, R60, PT ;  /* 0x0000003c9100720c */ /* 0x000fe40003fa6270 */
[----:B------:R-:W-:-:S02]  /*b440*/  FSEL R145, R135, -INF , !P6 ;  /* 0xff80000087917808 */ /* 0x000fc40007000000 */
[----:B------:R-:W-:Y:S01]  /*b450*/  FSEL R147, R133, -INF , !P6 ;  /* 0xff80000085937808 */ /* 0x000fe20007000000 */
[----:B------:R-:W-:Y:S01]  /*b460*/  HMMA.16816.F32 R112, R164, R158, R112 ;  /* 0x0000009ea470723c */ /* 0x000fe20000001870 */
[-C--:B------:R-:W-:Y:S01]  /*b470*/  ISETP.GE.AND P3, PT, R153, R60.reuse, PT ;  /* 0x0000003c9900720c */ /* 0x080fe20003f66270 */
[----:B------:R-:W1:Y:S01]  /*b480*/  LDSM.16.M88.4 R132, [R0+0x2400] ;  /* 0x002400000084783b */ /* 0x000e620000000200 */
[----:B------:R-:W-:Y:S02]  /*b490*/  LOP3.LUT R153, R61, 0x30, RZ, 0xfc, !PT ;  /* 0x000000303d997812 */ /* 0x000fe400078efcff */
[----:B------:R-:W-:Y:S02]  /*b4a0*/  FSEL R138, R138, -INF , !P2 ;  /* 0xff8000008a8a7808 */ /* 0x000fe40005000000 */
[----:B------:R-:W-:Y:S02]  /*b4b0*/  ISETP.GE.AND P6, PT, R153, R60, PT ;  /* 0x0000003c9900720c */ /* 0x000fe40003fc6270 */
[----:B------:R-:W-:-:S02]  /*b4c0*/  LOP3.LUT R153, R61, 0x38, RZ, 0xfc, !PT ;  /* 0x000000383d997812 */ /* 0x000fc400078efcff */
[----:B------:R-:W-:Y:S01]  /*b4d0*/  FSEL R136, R136, -INF , !P2 ;  /* 0xff80000088887808 */ /* 0x000fe20005000000 */
[C---:B---3--:R-:W-:Y:S01]  /*b4e0*/  HMMA.16816.F32 R108, R164.reuse, R140, R108 ;  /* 0x0000008ca46c723c */ /* 0x048fe2000000186c */
[----:B------:R-:W-:Y:S02]  /*b4f0*/  FSEL R131, R131, -INF , !P0 ;  /* 0xff80000083837808 */ /* 0x000fe40004000000 */
[----:B------:R-:W-:Y:S02]  /*b500*/  FSEL R129, R129, -INF , !P0 ;  /* 0xff80000081817808 */ /* 0x000fe40004000000 */
[----:B------:R-:W-:Y:S02]  /*b510*/  ISETP.NE.AND P2, PT, R150, RZ, PT ;  /* 0x000000ff9600720c */ /* 0x000fe40003f45270 */
[----:B------:R-:W-:Y:S01]  /*b520*/  ISETP.GE.AND P0, PT, R153, R60, PT ;  /* 0x0000003c9900720c */ /* 0x000fe20003f06270 */
[----:B------:R-:W-:Y:S01]  /*b530*/  HMMA.16816.F32 R104, R164, R142, R104 ;  /* 0x0000008ea468723c */ /* 0x000fe20000001868 */
[----:B------:R-:W-:-:S02]  /*b540*/  LOP3.LUT R153, R61, 0x39, RZ, 0xfc, !PT ;  /* 0x000000393d997812 */ /* 0x000fc400078efcff */
[----:B------:R-:W-:Y:S02]  /*b550*/  FSEL R130, R130, -INF , !P2 ;  /* 0xff80000082827808 */ /* 0x000fe40005000000 */
[----:B------:R-:W-:Y:S02]  /*b560*/  FSEL R128, R128, -INF , !P2 ;  /* 0xff80000080807808 */ /* 0x000fe40005000000 */
[----:B------:R-:W-:Y:S02]  /*b570*/  ISETP.GE.AND P2, PT, R153, R60, PT ;  /* 0x0000003c9900720c */ /* 0x000fe40003f46270 */
[----:B------:R-:W-:Y:S02]  /*b580*/  FSEL R150, R126, -INF , !P1 ;  /* 0xff8000007e967808 */ /* 0x000fe40004800000 */
[----:B------:R-:W-:Y:S02]  /*b590*/  FSEL R152, R124, -INF , !P1 ;  /* 0xff8000007c987808 */ /* 0x000fe40004800000 */
[----:B------:R-:W-:-:S02]  /*b5a0*/  FSEL R153, R127, -INF , !P3 ;  /* 0xff8000007f997808 */ /* 0x000fc40005800000 */
[----:B------:R-:W-:Y:S02]  /*b5b0*/  FSEL R154, R125, -INF , !P3 ;  /* 0xff8000007d9a7808 */ /* 0x000fe40005800000 */
[----:B------:R-:W2:Y:S01]  /*b5c0*/  LDSM.16.M88.4 R124, [R0+0x2800] ;  /* 0x00280000007c783b */ /* 0x000ea20000000200 */
[C---:B------:R-:W-:Y:S02]  /*b5d0*/  LOP3.LUT R155, R61.reuse, 0x31, RZ, 0xfc, !PT ;  /* 0x000000313d9b7812 */ /* 0x040fe400078efcff */
[----:B------:R-:W-:Y:S02]  /*b5e0*/  LOP3.LUT R157, R61, 0x40, RZ, 0xfc, !PT ;  /* 0x000000403d9d7812 */ /* 0x000fe400078efcff */
[----:B------:R-:W-:Y:S01]  /*b5f0*/  ISETP.GE.AND P1, PT, R155, R60, PT ;  /* 0x0000003c9b00720c */ /* 0x000fe20003f26270 */
[----:B-1----:R-:W-:Y:S01]  /*b600*/  HMMA.16816.F32 R100, R164, R132, R100 ;  /* 0x00000084a464723c */ /* 0x002fe20000001864 */
[----:B------:R-:W-:Y:S02]  /*b610*/  LOP3.LUT R159, R61, 0x41, RZ, 0xfc, !PT ;  /* 0x000000413d9f7812 */ /* 0x000fe400078efcff */
[----:B------:R-:W-:-:S02]  /*b620*/  FSEL R141, R120, -INF , !P4 ;  /* 0xff800000788d7808 */ /* 0x000fc40006000000 */
[----:B------:R-:W-:Y:S02]  /*b630*/  FSEL R120, R118, -INF , !P6 ;  /* 0xff80000076787808 */ /* 0x000fe40007000000 */
[----:B------:R-:W-:Y:S01]  /*b640*/  FSEL R140, R116, -INF , !P6 ;  /* 0xff800000748c7808 */ /* 0x000fe20007000000 */
[----:B------:R-:W-:Y:S01]  /*b650*/  HMMA.16816.F32 R96, R164, R134, R96 ;  /* 0x00000086a460723c */ /* 0x000fe20000001860 */
[----:B------:R-:W-:Y:S02]  /*b660*/  FSEL R142, R119, -INF , !P1 ;  /* 0xff800000778e7808 */ /* 0x000fe40004800000 */
[----:B------:R-:W-:Y:S02]  /*b670*/  FSEL R143, R117, -INF , !P1 ;  /* 0xff800000758f7808 */ /* 0x000fe40004800000 */
[----:B------:R-:W1:Y:S01]  /*b680*/  LDSM.16.M88.4 R116, [R0+0x2c00] ;  /* 0x002c00000074783b */ /* 0x000e620000000200 */
[----:B------:R-:W-:Y:S02]  /*b690*/  FSEL R122, R122, -INF , !P4 ;  /* 0xff8000007a7a7808 */ /* 0x000fe40006000000 */
[----:B------:R-:W-:-:S02]  /*b6a0*/  ISETP.GE.AND P3, PT, R157, R60, PT ;  /* 0x0000003c9d00720c */ /* 0x000fc40003f66270 */
[----:B------:R-:W-:Y:S02]  /*b6b0*/  ISETP.GE.AND P4, PT, R159, R60, PT ;  /* 0x0000003c9f00720c */ /* 0x000fe40003f86270 */
[----:B------:R-:W-:Y:S02]  /*b6c0*/  FSEL R133, R114, -INF , !P0 ;  /* 0xff80000072857808 */ /* 0x000fe40004000000 */
[----:B------:R-:W-:Y:S02]  /*b6d0*/  FSEL R114, R110, -INF , !P3 ;  /* 0xff8000006e727808 */ /* 0x000fe40005800000 */
[----:B------:R-:W-:Y:S02]  /*b6e0*/  FSEL R132, R108, -INF , !P3 ;  /* 0xff8000006c847808 */ /* 0x000fe40005800000 */
[----:B------:R-:W-:Y:S02]  /*b6f0*/  FSEL R134, R111, -INF , !P4 ;  /* 0xff8000006f867808 */ /* 0x000fe40006000000 */
[----:B------:R-:W-:-:S02]  /*b700*/  FSEL R135, R109, -INF , !P4 ;  /* 0xff8000006d877808 */ /* 0x000fc40006000000 */
[----:B------:R-:W3:Y:S01]  /*b710*/  LDSM.16.M88.4 R108, [R0+0x3000] ;  /* 0x00300000006c783b */ /* 0x000ee20000000200 */
[----:B------:R-:W-:Y:S02]  /*b720*/  LOP3.LUT R157, R61, 0x48, RZ, 0xfc, !PT ;  /* 0x000000483d9d7812 */ /* 0x000fe400078efcff */
[----:B------:R-:W-:Y:S01]  /*b730*/  FSEL R123, R123, -INF , !P5 ;  /* 0xff8000007b7b7808 */ /* 0x000fe20006800000 */
[C---:B--2---:R-:W-:Y:S01]  /*b740*/  HMMA.16816.F32 R92, R164.reuse, R124, R92 ;  /* 0x0000007ca45c723c */ /* 0x044fe2000000185c */
[----:B------:R-:W-:Y:S02]  /*b750*/  FSEL R121, R121, -INF , !P5 ;  /* 0xff80000079797808 */ /* 0x000fe40006800000 */
[----:B------:R-:W-:Y:S02]  /*b760*/  ISETP.GE.AND P5, PT, R157, R60, PT ;  /* 0x0000003c9d00720c */ /* 0x000fe40003fa6270 */
[C---:B------:R-:W-:Y:S02]  /*b770*/  LOP3.LUT R157, R61.reuse, 0x49, RZ, 0xfc, !PT ;  /* 0x000000493d9d7812 */ /* 0x040fe400078efcff */
[C---:B------:R-:W-:Y:S01]  /*b780*/  LOP3.LUT R155, R61.reuse, 0x50, RZ, 0xfc, !PT ;  /* 0x000000503d9b7812 */ /* 0x040fe200078efcff */
[----:B------:R-:W-:Y:S01]  /*b790*/  HMMA.16816.F32 R88, R164, R126, R88 ;  /* 0x0000007ea458723c */ /* 0x000fe20000001858 */
[----:B------:R-:W-:-:S02]  /*b7a0*/  LOP3.LUT R159, R61, 0x51, RZ, 0xfc, !PT ;  /* 0x000000513d9f7812 */ /* 0x000fc400078efcff */
[-C--:B------:R-:W-:Y:S02]  /*b7b0*/  ISETP.GE.AND P6, PT, R157, R60.reuse, PT ;  /* 0x0000003c9d00720c */ /* 0x080fe40003fc6270 */
[----:B------:R-:W-:Y:S02]  /*b7c0*/  LOP3.LUT R157, R61, 0x58, RZ, 0xfc, !PT ;  /* 0x000000583d9d7812 */ /* 0x000fe400078efcff */
[----:B------:R-:W-:Y:S02]  /*b7d0*/  FSEL R115, R115, -INF , !P2 ;  /* 0xff80000073737808 */ /* 0x000fe40005000000 */
[----:B------:R-:W-:Y:S02]  /*b7e0*/  FSEL R113, R113, -INF , !P2 ;  /* 0xff80000071717808 */ /* 0x000fe40005000000 */
[-C--:B------:R-:W-:Y:S01]  /*b7f0*/  ISETP.GE.AND P1, PT, R159, R60.reuse, PT ;  /* 0x0000003c9f00720c */ /* 0x080fe20003f26270 */
[----:B-1----:R-:W-:Y:S01]  /*b800*/  HMMA.16816.F32 R84, R164, R116, R84 ;  /* 0x00000074a454723c */ /* 0x002fe20000001854 */
[----:B------:R-:W-:-:S02]  /*b810*/  ISETP.GE.AND P2, PT, R155, R60, PT ;  /* 0x0000003c9b00720c */ /* 0x000fc40003f46270 */
[----:B------:R-:W-:Y:S02]  /*b820*/  FSEL R112, R112, -INF , !P0 ;  /* 0xff80000070707808 */ /* 0x000fe40004000000 */
[----:B------:R-:W-:Y:S02]  /*b830*/  ISETP.GE.AND P0, PT, R157, R60, PT ;  /* 0x0000003c9d00720c */ /* 0x000fe40003f06270 */
[----:B------:R-:W-:Y:S01]  /*b840*/  FSEL R125, R106, -INF , !P5 ;  /* 0xff8000006a7d7808 */ /* 0x000fe20006800000 */
[----:B------:R-:W-:Y:S01]  /*b850*/  HMMA.16816.F32 R80, R164, R118, R80 ;  /* 0x00000076a450723c */ /* 0x000fe20000001850 */
[----:B------:R-:W-:Y:S02]  /*b860*/  LOP3.LUT R157, R61, 0x59, RZ, 0xfc, !PT ;  /* 0x000000593d9d7812 */ /* 0x000fe400078efcff */
[----:B------:R-:W-:Y:S02]  /*b870*/  FSEL R106, R102, -INF , !P2 ;  /* 0xff800000666a7808 */ /* 0x000fe40005000000 */
[----:B------:R-:W-:-:S02]  /*b880*/  FSEL R124, R100, -INF , !P2 ;  /* 0xff800000647c7808 */ /* 0x000fc40005000000 */
[----:B------:R-:W-:Y:S01]  /*b890*/  FSEL R126, R103, -INF , !P1 ;  /* 0xff800000677e7808 */ /* 0x000fe20004800000 */
[C---:B---3--:R-:W-:Y:S01]  /*b8a0*/  HMMA.16816.F32 R76, R164.reuse, R108, R76 ;  /* 0x0000006ca44c723c */ /* 0x048fe2000000184c */
[----:B------:R-:W-:Y:S02]  /*b8b0*/  FSEL R127, R101, -INF , !P1 ;  /* 0xff800000657f7808 */ /* 0x000fe40004800000 */
[----:B------:R-:W1:Y:S01]  /*b8c0*/  LDSM.16.M88.4 R100, [R0+0x3400] ;  /* 0x003400000064783b */ /* 0x000e620000000200 */
[-C--:B------:R-:W-:Y:S02]  /*b8d0*/  ISETP.GE.AND P3, PT, R157, R60.reuse, PT ;  /* 0x0000003c9d00720c */ /* 0x080fe40003f66270 */
[C---:B------:R-:W-:Y:S02]  /*b8e0*/  LOP3.LUT R157, R61.reuse, 0x60, RZ, 0xfc, !PT ;  /* 0x000000603d9d7812 */ /* 0x040fe400078efcff */
[----:B------:R-:W-:Y:S01]  /*b8f0*/  LOP3.LUT R159, R61, 0x61, RZ, 0xfc, !PT ;  /* 0x000000613d9f7812 */ /* 0x000fe200078efcff */
[----:B------:R-:W-:Y:S01]  /*b900*/  HMMA.16816.F32 R72, R164, R110, R72 ;  /* 0x0000006ea448723c */ /* 0x000fe20000001848 */
[----:B------:R-:W-:-:S02]  /*b910*/  ISETP.GE.AND P4, PT, R157, R60, PT ;  /* 0x0000003c9d00720c */ /* 0x000fc40003f86270 */
[----:B------:R-:W-:Y:S02]  /*b920*/  LOP3.LUT R157, R61, 0x68, RZ, 0xfc, !PT ;  /* 0x000000683d9d7812 */ /* 0x000fe400078efcff */
[----:B------:R-:W-:Y:S02]  /*b930*/  FSEL R107, R107, -INF , !P6 ;  /* 0xff8000006b6b7808 */ /* 0x000fe40007000000 */
[----:B------:R-:W-:Y:S02]  /*b940*/  FSEL R105, R105, -INF , !P6 ;  /* 0xff80000069697808 */ /* 0x000fe40007000000 */
[----:B------:R-:W-:Y:S02]  /*b950*/  FSEL R104, R104, -INF , !P5 ;  /* 0xff80000068687808 */ /* 0x000fe40006800000 */
[-C--:B------:R-:W-:Y:S02]  /*b960*/  ISETP.GE.AND P6, PT, R157, R60.reuse, PT ;  /* 0x0000003c9d00720c */ /* 0x080fe40003fc6270 */
[----:B------:R-:W-:-:S02]  /*b970*/  ISETP.GE.AND P5, PT, R159, R60, PT ;  /* 0x0000003c9f00720c */ /* 0x000fc40003fa6270 */
[----:B------:R-:W-:Y:S02]  /*b980*/  LOP3.LUT R157, R61, 0x70, RZ, 0xfc, !PT ;  /* 0x000000703d9d7812 */ /* 0x000fe400078efcff */
[----:B------:R-:W-:Y:S02]  /*b990*/  FSEL R117, R98, -INF , !P0 ;  /* 0xff80000062757808 */ /* 0x000fe40004000000 */
[----:B------:R-:W-:Y:S02]  /*b9a0*/  ISETP.GE.AND P2, PT, R157, R60, PT ;  /* 0x0000003c9d00720c */ /* 0x000fe40003f46270 */
[----:B------:R-:W-:Y:S02]  /*b9b0*/  FSEL R98, R94, -INF , !P4 ;  /* 0xff8000005e627808 */ /* 0x000fe40006000000 */
[----:B------:R-:W-:Y:S02]  /*b9c0*/  FSEL R116, R92, -INF , !P4 ;  /* 0xff8000005c747808 */ /* 0x000fe40006000000 */
[----:B------:R-:W-:-:S02]  /*b9d0*/  FSEL R118, R95, -INF , !P5 ;  /* 0xff8000005f767808 */ /* 0x000fc40006800000 */
[----:B------:R-:W-:Y:S02]  /*b9e0*/  FSEL R119, R93, -INF , !P5 ;  /* 0xff8000005d777808 */ /* 0x000fe40006800000 */
[----:B------:R-:W-:Y:S01]  /*b9f0*/  LOP3.LUT R157, R61, 0x78, RZ, 0xfc, !PT ;  /* 0x000000783d9d7812 */ /* 0x000fe200078efcff */
[----:B------:R-:W2:Y:S01]  /*ba00*/  LDSM.16.M88.4 R92, [R0+0x3800] ;  /* 0x00380000005c783b */ /* 0x000ea20000000200 */
[----:B------:R-:W-:Y:S02]  /*ba10*/  FSEL R96, R96, -INF , !P0 ;  /* 0xff80000060607808 */ /* 0x000fe40004000000 */
[----:B------:R-:W-:Y:S01]  /*ba20*/  ISETP.GE.AND P0, PT, R157, R60, PT ;  /* 0x0000003c9d00720c */ /* 0x000fe20003f06270 */
[----:B-1----:R-:W-:Y:S01]  /*ba30*/  HMMA.16816.F32 R68, R164, R100, R68 ;  /* 0x00000064a444723c */ /* 0x002fe20000001844 */
[C---:B------:R-:W-:Y:S02]  /*ba40*/  LOP3.LUT R157, R61.reuse, 0x79, RZ, 0xfc, !PT ;  /* 0x000000793d9d7812 */ /* 0x040fe400078efcff */
[----:B------:R-:W-:-:S02]  /*ba50*/  LOP3.LUT R155, R61, 0x69, RZ, 0xfc, !PT ;  /* 0x000000693d9b7812 */ /* 0x000fc400078efcff */
[-C--:B------:R-:W-:Y:S02]  /*ba60*/  ISETP.GE.AND P4, PT, R157, R60.reuse, PT ;  /* 0x0000003c9d00720c */ /* 0x080fe40003f86270 */
[C---:B------:R-:W-:Y:S01]  /*ba70*/  LOP3.LUT R159, R61.reuse, 0x71, RZ, 0xfc, !PT ;  /* 0x000000713d9f7812 */ /* 0x040fe200078efcff */
[----:B------:R-:W-:Y:S01]  /*ba80*/  HMMA.16816.F32 R64, R164, R102, R64 ;  /* 0x00000066a440723c */ /* 0x000fe20000001840 */
[----:B------:R-:W-:Y:S02]  /*ba90*/  LOP3.LUT R157, R61, 0x80, RZ, 0xfc, !PT ;  /* 0x000000803d9d7812 */ /* 0x000fe400078efcff */
[----:B------:R-:W-:Y:S02]  /*baa0*/  FSEL R99, R99, -INF , !P3 ;  /* 0xff80000063637808 */ /* 0x000fe40005800000 */
[----:B------:R-:W-:Y:S02]  /*bab0*/  FSEL R97, R97, -INF , !P3 ;  /* 0xff80000061617808 */ /* 0x000fe40005800000 */
[----:B------:R-:W-:-:S02]  /*bac0*/  ISETP.GE.AND P1, PT, R159, R60, PT ;  /* 0x0000003c9f00720c */ /* 0x000fc40003f26270 */
[-C--:B------:R-:W-:Y:S02]  /*bad0*/  ISETP.GE.AND P5, PT, R157, R60.reuse, PT ;  /* 0x0000003c9d00720c */ /* 0x080fe40003fa6270 */
[----:B------:R-:W-:Y:S02]  /*bae0*/  ISETP.GE.AND P3, PT, R155, R60, PT ;  /* 0x0000003c9b00720c */ /* 0x000fe40003f66270 */
[C---:B------:R-:W-:Y:S02]  /*baf0*/  LOP3.LUT R159, R61.reuse, 0x81, RZ, 0xfc, !PT ;  /* 0x000000813d9f7812 */ /* 0x040fe400078efcff */
[----:B------:R-:W-:Y:S02]  /*bb00*/  LOP3.LUT R157, R61, 0x88, RZ, 0xfc, !PT ;  /* 0x000000883d9d7812 */ /* 0x000fe400078efcff */
[----:B------:R-:W-:Y:S02]  /*bb10*/  FSEL R109, R90, -INF , !P6 ;  /* 0xff8000005a6d7808 */ /* 0x000fe40007000000 */
[----:B------:R-:W-:-:S02]  /*bb20*/  FSEL R88, R88, -INF , !P6 ;  /* 0xff80000058587808 */ /* 0x000fc40007000000 */
[----:B------:R-:W-:Y:S02]  /*bb30*/  FSEL R91, R91, -INF , !P3 ;  /* 0xff8000005b5b7808 */ /* 0x000fe40005800000 */
[----:B------:R-:W-:Y:S02]  /*bb40*/  FSEL R89, R89, -INF , !P3 ;  /* 0xff80000059597808 */ /* 0x000fe40005800000 */
[-C--:B------:R-:W-:Y:S02]  /*bb50*/  ISETP.GE.AND P6, PT, R159, R60.reuse, PT ;  /* 0x0000003c9f00720c */ /* 0x080fe40003fc6270 */
[----:B------:R-:W-:Y:S01]  /*bb60*/  ISETP.GE.AND P3, PT, R157, R60, PT ;  /* 0x0000003c9d00720c */ /* 0x000fe20003f66270 */
[----:B--2---:R-:W-:Y:S01]  /*bb70*/  HMMA.16816.F32 R52, R164, R92, R52 ;  /* 0x0000005ca434723c */ /* 0x004fe20000001834 */
[----:B------:R-:W-:Y:S02]  /*bb80*/  FSEL R101, R82, -INF , !P0 ;  /* 0xff80000052657808 */ /* 0x000fe40004000000 */
[----:B------:R-:W-:-:S02]  /*bb90*/  P2R R155, PR, RZ, 0x8 ;  /* 0x00000008ff9b7803 */ /* 0x000fc40000000000 */
[----:B------:R-:W-:Y:S02]  /*bba0*/  FSEL R90, R86, -INF , !P2 ;  /* 0xff800000565a7808 */ /* 0x000fe40005000000 */
[----:B------:R-:W-:Y:S01]  /*bbb0*/  FSEL R108, R84, -INF , !P2 ;  /* 0xff800000546c7808 */ /* 0x000fe20005000000 */
[----:B------:R-:W-:Y:S01]  /*bbc0*/  HMMA.16816.F32 R48, R164, R94, R48 ;  /* 0x0000005ea430723c */ /* 0x000fe20000001830 */
[----:B------:R-:W-:Y:S02]  /*bbd0*/  FSEL R110, R87, -INF , !P1 ;  /* 0xff800000576e7808 */ /* 0x000fe40004800000 */
[----:B------:R-:W-:Y:S02]  /*bbe0*/  FSEL R111, R85, -INF , !P1 ;  /* 0xff800000556f7808 */ /* 0x000fe40004800000 */
[----:B------:R-:W-:Y:S01]  /*bbf0*/  FSEL R82, R78, -INF , !P5 ;  /* 0xff8000004e527808 */ /* 0x000fe20006800000 */
[----:B------:R-:W1:Y:S01]  /*bc00*/  LDSM.16.M88.4 R84, [R0+0x3c00] ;  /* 0x003c00000054783b */ /* 0x000e620000000200 */
[----:B------:R-:W-:-:S02]  /*bc10*/  FSEL R100, R76, -INF , !P5 ;  /* 0xff8000004c647808 */ /* 0x000fc40006800000 */
[----:B------:R-:W-:Y:S02]  /*bc20*/  FSEL R102, R79, -INF , !P6 ;  /* 0xff8000004f667808 */ /* 0x000fe40007000000 */
[----:B------:R-:W-:Y:S02]  /*bc30*/  FSEL R103, R77, -INF , !P6 ;  /* 0xff8000004d677808 */ /* 0x000fe40007000000 */
[----:B------:R-:W2:Y:S01]  /*bc40*/  LDSM.16.M88.4 R76, [R0+0x4000] ;  /* 0x00400000004c783b */ /* 0x000ea20000000200 */
[----:B------:R-:W-:Y:S02]  /*bc50*/  FSEL R83, R83, -INF , !P4 ;  /* 0xff80000053537808 */ /* 0x000fe40006000000 */
[----:B------:R-:W-:Y:S02]  /*bc60*/  FSEL R81, R81, -INF , !P4 ;  /* 0xff80000051517808 */ /* 0x000fe40006000000 */
[----:B------:R-:W-:Y:S02]  /*bc70*/  ISETP.NE.AND P4, PT, R155, RZ, PT ;  /* 0x000000ff9b00720c */ /* 0x000fe40003f85270 */
[----:B------:R-:W-:-:S02]  /*bc80*/  LOP3.LUT R155, R61, 0x99, RZ, 0xfc, !PT ;  /* 0x000000993d9b7812 */ /* 0x000fc400078efcff */
[----:B------:R-:W-:Y:S02]  /*bc90*/  LOP3.LUT R157, R61, 0x89, RZ, 0xfc, !PT ;  /* 0x000000893d9d7812 */ /* 0x000fe400078efcff */
[-C--:B------:R-:W-:Y:S02]  /*bca0*/  ISETP.GE.AND P5, PT, R155, R60.reuse, PT ;  /* 0x0000003c9b00720c */ /* 0x080fe40003fa6270 */
[----:B------:R-:W-:Y:S02]  /*bcb0*/  LOP3.LUT R155, R61, 0xa0, RZ, 0xfc, !PT ;  /* 0x000000a03d9b7812 */ /* 0x000fe400078efcff */
[----:B------:R-:W-:Y:S02]  /*bcc0*/  FSEL R93, R74, -INF , !P4 ;  /* 0xff8000004a5d7808 */ /* 0x000fe40006000000 */
[----:B------:R-:W-:Y:S02]  /*bcd0*/  ISETP.GE.AND P6, PT, R155, R60, PT ;  /* 0x0000003c9b00720c */ /* 0x000fe40003fc6270 */
[----:B------:R-:W-:-:S02]  /*bce0*/  LOP3.LUT R155, R61, 0xa8, RZ, 0xfc, !PT ;  /* 0x000000a83d9b7812 */ /* 0x000fc400078efcff */
[----:B------:R-:W-:Y:S02]  /*bcf0*/  FSEL R72, R72, -INF , !P4 ;  /* 0xff80000048487808 */ /* 0x000fe40006000000 */
[-C--:B------:R-:W-:Y:S02]  /*bd00*/  ISETP.GE.AND P3, PT, R157, R60.reuse, PT ;  /* 0x0000003c9d00720c */ /* 0x080fe40003f66270 */
[----:B------:R-:W-:Y:S02]  /*bd10*/  ISETP.GE.AND P4, PT, R155, R60, PT ;  /* 0x0000003c9b00720c */ /* 0x000fe40003f86270 */
[C---:B------:R-:W-:Y:S02]  /*bd20*/  LOP3.LUT R157, R61.reuse, 0x90, RZ, 0xfc, !PT ;  /* 0x000000903d9d7812 */ /* 0x040fe400078efcff */
[----:B------:R-:W-:Y:S02]  /*bd30*/  LOP3.LUT R155, R61, 0xa9, RZ, 0xfc, !PT ;  /* 0x000000a93d9b7812 */ /* 0x000fe400078efcff */
[----:B------:R-:W-:-:S02]  /*bd40*/  FSEL R75, R75, -INF , !P3 ;  /* 0xff8000004b4b7808 */ /* 0x000fc40005800000 */
[----:B------:R-:W-:Y:S01]  /*bd50*/  FSEL R73, R73, -INF , !P3 ;  /* 0xff80000049497808 */ /* 0x000fe20005800000 */
[C---:B-1----:R-:W-:Y:S01]  /*bd60*/  HMMA.16816.F32 R40, R164.reuse, R86, R40 ;  /* 0x00000056a428723c */ /* 0x042fe20000001828 */
[-C--:B------:R-:W-:Y:S02]  /*bd70*/  ISETP.GE.AND P2, PT, R157, R60.reuse, PT ;  /* 0x0000003c9d00720c */ /* 0x080fe40003f46270 */
[----:B------:R-:W-:Y:S02]  /*bd80*/  ISETP.GE.AND P3, PT, R155, R60, PT ;  /* 0x0000003c9b00720c */ /* 0x000fe40003f66270 */
[C---:B------:R-:W-:Y:S02]  /*bd90*/  LOP3.LUT R159, R61.reuse, 0x91, RZ, 0xfc, !PT ;  /* 0x000000913d9f7812 */ /* 0x040fe400078efcff */
[C---:B------:R-:W-:Y:S01]  /*bda0*/  LOP3.LUT R155, R61.reuse, 0xb0, RZ, 0xfc, !PT ;  /* 0x000000b03d9b7812 */ /* 0x040fe200078efcff */
[----:B--2---:R-:W-:Y:S01]  /*bdb0*/  HMMA.16816.F32 R36, R164, R76, R36 ;  /* 0x0000004ca424723c */ /* 0x004fe20000001824 */
[----:B------:R-:W-:-:S02]  /*bdc0*/  LOP3.LUT R157, R61, 0x98, RZ, 0xfc, !PT ;  /* 0x000000983d9d7812 */ /* 0x000fc400078efcff */
[----:B------:R-:W-:Y:S02]  /*bdd0*/  FSEL R74, R70, -INF , !P2 ;  /* 0xff800000464a7808 */ /* 0x000fe40005000000 */
[----:B------:R-:W-:Y:S02]  /*bde0*/  FSEL R92, R68, -INF , !P2 ;  /* 0xff800000445c7808 */ /* 0x000fe40005000000 */
[-C--:B------:R-:W-:Y:S01]  /*bdf0*/  ISETP.GE.AND P1, PT, R159, R60.reuse, PT ;  /* 0x0000003c9f00720c */ /* 0x080fe20003f26270 */
[----:B------:R-:W-:Y:S01]  /*be00*/  HMMA.16816.F32 R44, R164, R84, R44 ;  /* 0x00000054a42c723c */ /* 0x000fe2000000182c */
[----:B------:R-:W-:Y:S02]  /*be10*/  ISETP.GE.AND P2, PT, R155, R60, PT ;  /* 0x0000003c9b00720c */ /* 0x000fe40003f46270 */
[----:B------:R-:W-:Y:S02]  /*be20*/  FSEL R80, R80, -INF , !P0 ;  /* 0xff80000050507808 */ /* 0x000fe40004000000 */
[----:B------:R-:W-:-:S02]  /*be30*/  LOP3.LUT R155, R61, 0xb1, RZ, 0xfc, !PT ;  /* 0x000000b13d9b7812 */ /* 0x000fc400078efcff */
[-C--:B------:R-:W-:Y:S01]  /*be40*/  ISETP.GE.AND P0, PT, R157, R60.reuse, PT ;  /* 0x0000003c9d00720c */ /* 0x080fe20003f06270 */
[----:B------:R-:W-:Y:S01]  /*be50*/  HMMA.16816.F32 R32, R164, R78, R32 ;  /* 0x0000004ea420723c */ /* 0x000fe20000001820 */
[----:B------:R-:W-:Y:S02]  /*be60*/  LOP3.LUT R157, R61, 0xa1, RZ, 0xfc, !PT ;  /* 0x000000a13d9d7812 */ /* 0x000fe400078efcff */
[----:B------:R-:W-:Y:S02]  /*be70*/  FSEL R94, R71, -INF , !P1 ;  /* 0xff800000475e7808 */ /* 0x000fe40004800000 */
[----:B------:R-:W-:Y:S02]  /*be80*/  FSEL R95, R69, -INF , !P1 ;  /* 0xff800000455f7808 */ /* 0x000fe40004800000 */
[----:B------:R-:W-:Y:S01]  /*be90*/  ISETP.GE.AND P1, PT, R155, R60, PT ;  /* 0x0000003c9b00720c */ /* 0x000fe20003f26270 */
[----:B------:R-:W1:Y:S01]  /*bea0*/  LDSM.16.M88.4 R68, [R0+0x4400] ;  /* 0x004400000044783b */ /* 0x000e620000000200 */
[----:B------:R-:W-:-:S02]  /*beb0*/  FSEL R155, R67, -INF , !P5 ;  /* 0xff800000439b7808 */ /* 0x000fc40006800000 */
[----:B------:R-:W-:Y:S02]  /*bec0*/  FSEL R156, R65, -INF , !P5 ;  /* 0xff800000419c7808 */ /* 0x000fe40006800000 */
[-C--:B------:R-:W-:Y:S02]  /*bed0*/  ISETP.GE.AND P5, PT, R157, R60.reuse, PT ;  /* 0x0000003c9d00720c */ /* 0x080fe40003fa6270 */
[----:B------:R-:W-:Y:S02]  /*bee0*/  LOP3.LUT R157, R61, 0xc0, RZ, 0xfc, !PT ;  /* 0x000000c03d9d7812 */ /* 0x000fe400078efcff */
[----:B------:R-:W-:Y:S02]  /*bef0*/  FSEL R55, R55, -INF , !P5 ;  /* 0xff80000037377808 */ /* 0x000fe40006800000 */
[----:B------:R-:W-:Y:S02]  /*bf00*/  FSEL R53, R53, -INF , !P5 ;  /* 0xff80000035357808 */ /* 0x000fe40006800000 */
[----:B------:R-:W-:-:S02]  /*bf10*/  ISETP.GE.AND P5, PT, R157, R60, PT ;  /* 0x0000003c9d00720c */ /* 0x000fc40003fa6270 */
[----:B------:R-:W-:Y:S02]  /*bf20*/  LOP3.LUT R77, R61, 0xc1, RZ, 0xfc, !PT ;  /* 0x000000c13d4d7812 */ /* 0x000fe400078efcff */
[----:B------:R-:W-:Y:S02]  /*bf30*/  FSEL R86, R49, -INF , !P3 ;  /* 0xff80000031567808 */ /* 0x000fe40005800000 */
[----:B------:R-:W-:Y:S02]  /*bf40*/  LOP3.LUT R49, R61, 0xc9, RZ, 0xfc, !PT ;  /* 0x000000c93d317812 */ /* 0x000fe400078efcff */
[----:B------:R-:W-:Y:S02]  /*bf50*/  P2R R157, PR, RZ, 0x20 ;  /* 0x00000020ff9d7803 */ /* 0x000fe40000000000 */
[----:B------:R-:W-:Y:S02]  /*bf60*/  ISETP.GE.AND P5, PT, R77, R60, PT ;  /* 0x0000003c4d00720c */ /* 0x000fe40003fa6270 */
[----:B------:R-:W-:-:S02]  /*bf70*/  FSEL R87, R52, -INF , !P6 ;  /* 0xff80000034577808 */ /* 0x000fc40007000000 */
[----:B------:R-:W-:Y:S02]  /*bf80*/  FSEL R77, R51, -INF , !P3 ;  /* 0xff800000334d7808 */ /* 0x000fe40005800000 */
[----:B------:R-:W-:Y:S02]  /*bf90*/  FSEL R52, R50, -INF , !P4 ;  /* 0xff80000032347808 */ /* 0x000fe40006000000 */
[----:B------:R-:W-:Y:S02]  /*bfa0*/  FSEL R76, R48, -INF , !P4 ;  /* 0xff800000304c7808 */ /* 0x000fe40006000000 */
[----:B------:R-:W-:Y:S02]  /*bfb0*/  ISETP.GE.AND P3, PT, R49, R60, PT ;  /* 0x0000003c3100720c */ /* 0x000fe40003f66270 */
[----:B------:R-:W2:Y:S01]  /*bfc0*/  LDSM.16.M88.4 R48, [R0+0x4c00] ;  /* 0x004c00000030783b */ /* 0x000ea20000000200 */
[----:B------:R-:W-:Y:S02]  /*bfd0*/  LOP3.LUT R65, R61, 0xb9, RZ, 0xfc, !PT ;  /* 0x000000b93d417812 */ /* 0x000fe400078efcff */
[----:B------:R-:W-:-:S02]  /*bfe0*/  FSEL R54, R54, -INF , !P6 ;  /* 0xff80000036367808 */ /* 0x000fc40007000000 */
[----:B------:R-:W-:Y:S01]  /*bff0*/  FSEL R85, R66, -INF , !P0 ;  /* 0xff80000042557808 */ /* 0x000fe20004000000 */
[----:B-1----:R-:W-:Y:S01]  /*c000*/  HMMA.16816.F32 R28, R164, R68, R28 ;  /* 0x00000044a41c723c */ /* 0x002fe2000000181c */
[----:B------:R-:W-:Y:S02]  /*c010*/  FSEL R84, R64, -INF , !P0 ;  /* 0xff80000040547808 */ /* 0x000fe40004000000 */
[----:B------:R-:W-:Y:S02]  /*c020*/  ISETP.GE.AND P6, PT, R65, R60, PT ;  /* 0x0000003c4100720c */ /* 0x000fe40003fc6270 */
[----:B------:R-:W1:Y:S01]  /*c030*/  LDSM.16.M88.4 R64, [R0+0x4800] ;  /* 0x004800000040783b */ /* 0x000e620000000200 */
[----:B------:R-:W-:Y:S01]  /*c040*/  LOP3.LUT R159, R61, 0xb8, RZ, 0xfc, !PT ;  /* 0x000000b83d9f7812 */ /* 0x000fe200078efcff */
[----:B------:R-:W-:-:S04]  /*c050*/  DEPBAR.LE SB0, 0x0 ;  /* 0x000080000000791a */ /* 0x000fc80000000000 */
[-C--:B------:R-:W-:Y:S01]  /*c060*/  ISETP.GE.AND P0, PT, R159, R60.reuse, PT ;  /* 0x0000003c9f00720c */ /* 0x080fe20003f06270 */
[----:B------:R-:W-:Y:S01]  /*c070*/  HMMA.16816.F32 R24, R164, R70, R24 ;  /* 0x00000046a418723c */ /* 0x000fe20000001818 */
[----:B------:R-:W-:Y:S02]  /*c080*/  LOP3.LUT R159, R61, 0xc8, RZ, 0xfc, !PT ;  /* 0x000000c83d9f7812 */ /* 0x000fe400078efcff */
[----:B------:R-:W-:Y:S02]  /*c090*/  FSEL R46, R46, -INF , !P2 ;  /* 0xff8000002e2e7808 */ /* 0x000fe40005000000 */
[----:B------:R-:W-:Y:S02]  /*c0a0*/  ISETP.GE.AND P4, PT, R159, R60, PT ;  /* 0x0000003c9f00720c */ /* 0x000fe40003f86270 */
[----:B------:R-:W-:Y:S02]  /*c0b0*/  LOP3.LUT R159, R61, 0xd0, RZ, 0xfc, !PT ;  /* 0x000000d03d9f7812 */ /* 0x000fe400078efcff */
[----:B------:R-:W-:-:S02]  /*c0c0*/  FSEL R79, R44, -INF , !P2 ;  /* 0xff8000002c4f7808 */ /* 0x000fc40005000000 */
[-C--:B------:R-:W-:Y:S02]  /*c0d0*/  ISETP.GE.AND P2, PT, R159, R60.reuse, PT ;  /* 0x0000003c9f00720c */ /* 0x080fe40003f46270 */
[----:B------:R-:W-:Y:S02]  /*c0e0*/  LOP3.LUT R159, R61, 0xd1, RZ, 0xfc, !PT ;  /* 0x000000d13d9f7812 */ /* 0x000fe400078efcff */
[----:B------:R-:W-:Y:S02]  /*c0f0*/  FSEL R47, R47, -INF , !P1 ;  /* 0xff8000002f2f7808 */ /* 0x000fe40004800000 */
[----:B------:R-:W-:Y:S02]  /*c100*/  FSEL R45, R45, -INF , !P1 ;  /* 0xff8000002d2d7808 */ /* 0x000fe40004800000 */
[----:B------:R-:W-:Y:S02]  /*c110*/  LOP3.LUT R69, R61, 0xd8, RZ, 0xfc, !PT ;  /* 0x000000d83d457812 */ /* 0x000fe400078efcff */
[----:B------:R-:W-:Y:S01]  /*c120*/  ISETP.GE.AND P1, PT, R159, R60, PT ;  /* 0x0000003c9f00720c */ /* 0x000fe20003f26270 */
[----:B--2---:R-:W-:Y:S01]  /*c130*/  HMMA.16816.F32 R8, R164, R48, R8 ;  /* 0x00000030a408723c */ /* 0x004fe20000001808 */
[----:B------:R-:W-:-:S02]  /*c140*/  FSEL R43, R43, -INF , !P6 ;  /* 0xff8000002b2b7808 */ /* 0x000fc40007000000 */
[----:B------:R-:W-:Y:S02]  /*c150*/  FSEL R41, R41, -INF , !P6 ;  /* 0xff80000029297808 */ /* 0x000fe40007000000 */
[----:B------:R-:W-:Y:S02]  /*c160*/  FSEL R42, R42, -INF , !P0 ;  /* 0xff8000002a2a7808 */ /* 0x000fe40004000000 */
[----:B------:R-:W-:Y:S01]  /*c170*/  FSEL R40, R40, -INF , !P0 ;  /* 0xff80000028287808 */ /* 0x000fe20004000000 */
[----:B------:R-:W-:Y:S01]  /*c180*/  HMMA.16816.F32 R4, R164, R50, R4 ;  /* 0x00000032a404723c */ /* 0x000fe20000001804 */
[----:B------:R-:W-:Y:S02]  /*c190*/  ISETP.NE.AND P6, PT, R157, RZ, PT ;  /* 0x000000ff9d00720c */ /* 0x000fe40003fc5270 */
[----:B------:R-:W-:Y:S02]  /*c1a0*/  ISETP.GE.AND P0, PT, R69, R60, PT ;  /* 0x0000003c4500720c */ /* 0x000fe40003f06270 */
[----:B------:R-:W-:-:S02]  /*c1b0*/  FSEL R157, R31, -INF , !P1 ;  /* 0xff8000001f9d7808 */ /* 0x000fc40004800000 */
[----:B------:R-:W-:Y:S01]  /*c1c0*/  LOP3.LUT R31, R61, 0xf1, RZ, 0xfc, !PT ;  /* 0x000000f13d1f7812 */ /* 0x000fe200078efcff */
[C---:B-1----:R-:W-:Y:S01]  /*c1d0*/  HMMA.16816.F32 R20, R164.reuse, R64, R20 ;  /* 0x00000040a414723c */ /* 0x042fe20000001814 */
[----:B------:R-:W-:Y:S02]  /*c1e0*/  FSEL R48, R26, -INF , !P0 ;  /* 0xff8000001a307808 */ /* 0x000fe40004000000 */
[----:B------:R-:W-:Y:S02]  /*c1f0*/  FSEL R49, R24, -INF , !P0 ;  /* 0xff80000018317808 */ /* 0x000fe40004000000 */
[----:B------:R-:W-:Y:S02]  /*c200*/  ISETP.GE.AND P0, PT, R31, R60, PT ;  /* 0x0000003c1f00720c */ /* 0x000fe40003f06270 */
[----:B------:R-:W-:Y:S01]  /*c210*/  LOP3.LUT R159, R61, 0xd9, RZ, 0xfc, !PT ;  /* 0x000000d93d9f7812 */ /* 0x000fe200078efcff */
[----:B------:R-:W-:Y:S01]  /*c220*/  HMMA.16816.F32 R16, R164, R66, R16 ;  /* 0x00000042a410723c */ /* 0x000fe20000001810 */
[----:B------:R-:W-:-:S02]  /*c230*/  FSEL R167, R11, -INF , !P0 ;  /* 0xff8000000ba77808 */ /* 0x000fc40004000000 */
[----:B------:R-:W-:Y:S02]  /*c240*/  FSEL R169, R9, -INF , !P0 ;  /* 0xff80000009a97808 */ /* 0x000fe40004000000 */
[----:B------:R-:W-:Y:S02]  /*c250*/  ISETP.GT.AND P0, PT, R230, R215, PT ;  /* 0x000000d7e600720c */ /* 0x000fe40003f04270 */
[----:B------:R-:W-:Y:S02]  /*c260*/  FSEL R69, R39, -INF , !P5 ;  /* 0xff80000027457808 */ /* 0x000fe40006800000 */
[----:B------:R-:W-:Y:S02]  /*c270*/  FSEL R70, R37, -INF , !P5 ;  /* 0xff80000025467808 */ /* 0x000fe40006800000 */
[----:B------:R-:W-:Y:S02]  /*c280*/  FSEL R71, R35, -INF , !P3 ;  /* 0xff80000023477808 */ /* 0x000fe40005800000 */
[----:B------:R-:W-:-:S02]  /*c290*/  FSEL R78, R33, -INF , !P3 ;  /* 0xff800000214e7808 */ /* 0x000fc40005800000 */
[----:B------:R-:W-:Y:S02]  /*c2a0*/  FSEL R66, R30, -INF , !P2 ;  /* 0xff8000001e427808 */ /* 0x000fe40005000000 */
[----:B------:R-:W-:Y:S02]  /*c2b0*/  FSEL R67, R28, -INF , !P2 ;  /* 0xff8000001c437808 */ /* 0x000fe40005000000 */
[----:B------:R-:W-:Y:S02]  /*c2c0*/  FSEL R158, R29, -INF , !P1 ;  /* 0xff8000001d9e7808 */ /* 0x000fe40004800000 */
[C---:B------:R-:W-:Y:S02]  /*c2d0*/  LOP3.LUT R39, R61.reuse, 0xe1, RZ, 0xfc, !PT ;  /* 0x000000e13d277812 */ /* 0x040fe400078efcff */
[C---:B------:R-:W-:Y:S02]  /*c2e0*/  LOP3.LUT R37, R61.reuse, 0xe8, RZ, 0xfc, !PT ;  /* 0x000000e83d257812 */ /* 0x040fe400078efcff */
[----:B------:R-:W-:-:S02]  /*c2f0*/  LOP3.LUT R35, R61, 0xe9, RZ, 0xfc, !PT ;  /* 0x000000e93d237812 */ /* 0x000fc400078efcff */
[C---:B------:R-:W-:Y:S02]  /*c300*/  LOP3.LUT R33, R61.reuse, 0xf0, RZ, 0xfc, !PT ;  /* 0x000000f03d217812 */ /* 0x040fe400078efcff */
[----:B------:R-:W-:Y:S02]  /*c310*/  LOP3.LUT R29, R61, 0xf8, RZ, 0xfc, !PT ;  /* 0x000000f83d1d7812 */ /* 0x000fe400078efcff */
[-C--:B------:R-:W-:Y:S02]  /*c320*/  ISETP.GE.AND P2, PT, R159, R60.reuse, PT ;  /* 0x0000003c9f00720c */ /* 0x080fe40003f46270 */
[----:B------:R-:W-:Y:S02]  /*c330*/  ISETP.GE.AND P1, PT, R163, R60, PT ;  /* 0x0000003ca300720c */ /* 0x000fe40003f26270 */
[----:B------:R-:W-:Y:S02]  /*c340*/  LOP3.LUT R61, R61, 0xf9, RZ, 0xfc, !PT ;  /* 0x000000f93d3d7812 */ /* 0x000fe400078efcff */
[----:B------:R-:W-:-:S02]  /*c350*/  FSEL R44, R38, -INF , !P6 ;  /* 0xff800000262c7808 */ /* 0x000fc40007000000 */
[----:B------:R-:W-:Y:S02]  /*c360*/  FSEL R68, R36, -INF , !P6 ;  /* 0xff80000024447808 */ /* 0x000fe40007000000 */
[----:B------:R-:W-:Y:S02]  /*c370*/  FSEL R64, R34, -INF , !P4 ;  /* 0xff80000022407808 */ /* 0x000fe40006000000 */
[----:B------:R-:W-:Y:S02]  /*c380*/  FSEL R65, R32, -INF , !P4 ;  /* 0xff80000020417808 */ /* 0x000fe40006000000 */
[----:B------:R-:W-:Y:S02]  /*c390*/  FSEL R159, R27, -INF , !P2 ;  /* 0xff8000001b9f7808 */ /* 0x000fe40005000000 */
[----:B------:R-:W-:Y:S02]  /*c3a0*/  FSEL R161, R25, -INF , !P2 ;  /* 0xff80000019a17808 */ /* 0x000fe40005000000 */
[----:B------:R-:W-:-:S02]  /*c3b0*/  FSEL R50, R22, -INF , !P1 ;  /* 0xff80000016327808 */ /* 0x000fc40004800000 */
[----:B------:R-:W-:Y:S01]  /*c3c0*/  FSEL R162, R20, -INF , !P1 ;  /* 0xff80000014a27808 */ /* 0x000fe20004800000 */
[----:B------:R-:W-:Y:S01]  /*c3d0*/  BAR.SYNC.DEFER_BLOCKING 0x0 ;  /* 0x0000000000007b1d */ /* 0x000fe20000010000 */
[-C--:B------:R-:W-:Y:S02]  /*c3e0*/  ISETP.GE.AND P6, PT, R39, R60.reuse, PT ;  /* 0x0000003c2700720c */ /* 0x080fe40003fc6270 */
[-C--:B------:R-:W-:Y:S02]  /*c3f0*/  ISETP.GE.AND P5, PT, R37, R60.reuse, PT ;  /* 0x0000003c2500720c */ /* 0x080fe40003fa6270 */
[-C--:B------:R-:W-:Y:S02]  /*c400*/  ISETP.GE.AND P4, PT, R35, R60.reuse, PT ;  /* 0x0000003c2300720c */ /* 0x080fe40003f86270 */
[-C--:B------:R-:W-:Y:S02]  /*c410*/  ISETP.GE.AND P3, PT, R33, R60.reuse, PT ;  /* 0x0000003c2100720c */ /* 0x080fe40003f66270 */
[----:B------:R-:W-:-:S02]  /*c420*/  ISETP.GE.AND P2, PT, R29, R60, PT ;  /* 0x0000003c1d00720c */ /* 0x000fc40003f46270 */
        /* <DEDUP_REMOVED lines=13> */
[----:B------:R-:W-:Y:S01]  /*c500*/  SHF.R.U32.HI R0, RZ, 0x3, R57 ;  /* 0x00000003ff007819 */ /* 0x000fe20000011639 */
        /* <DEDUP_REMOVED lines=14> */
.L_x_1397:
[----:B------:R-:W2:Y:S01]  /*c5f0*/  LD.E R11, desc[UR4][R148.64+0x170] ;  /* 0x00017004940b7980 */ /* 0x000ea2000c101900 */
[C---:B------:R-:W-:Y:S02]  /*c600*/  IADD3 R9, PT, PT, R14.reuse, -0x100, RZ ;  /* 0xffffff000e097810 */ /* 0x040fe40007ffe0ff */
        /* <DEDUP_REMOVED lines=18> */
[----:B------:R-:W-:Y:S02]  /*c730*/  IMAD.HI.U32 R10, R17, R6, RZ ;  /* 0x00000006110a7227 */ /* 0x000fe400078e00ff */
[----:B------:R-:W2:Y:S02]  /*c740*/  LD.E.64 R16, desc[UR4][R148.64+0x20] ;  /* 0x0000200494107980 */ /* 0x000ea4000c101b00 */
        /* <DEDUP_REMOVED lines=11> */
[----:B------:R-:W-:-:S07]  /*c800*/  LOP3.LUT R7, RZ, R11, RZ, 0x33, !PT ;  /* 0x0000000bff077212 */ /* 0x000fce00078e33ff */
[----:B------:R-:W-:-:S04]  /*c810*/  @P2 VIADD R8, R8, 0x1 ;  /* 0x0000000108082836 */ /* 0x000fc80000000000 */
[----:B------:R-:W-:Y:S01]  /*c820*/  @P3 IADD3 R10, PT, PT, R10, 0x1, RZ ;  /* 0x000000010a0a3810 */ /* 0x000fe20007ffe0ff */
[----:B------:R-:W-:-:S03]  /*c830*/  @!P4 IMAD.MOV R8, RZ, RZ, -R8 ;  /* 0x000000ffff08c224 */ /* 0x000fc600078e0a08 */
[----:B------:R-:W-:Y:S02]  /*c840*/  @!P5 IADD3 R10, PT, PT, -R10, RZ, RZ ;  /* 0x000000ff0a0ad210 */ /* 0x000fe40007ffe1ff */
[C---:B------:R-:W-:Y:S02]  /*c850*/  SEL R6, R7.reuse, R8, !P0 ;  /* 0x0000000807067207 */ /* 0x040fe40004000000 */
[----:B------:R-:W-:Y:S01]  /*c860*/  SEL R7, R7, R10, !P0 ;  /* 0x0000000a07077207 */ /* 0x000fe20004000000 */
[----:B------:R-:W3:Y:S02]  /*c870*/  LD.E.64 R8, desc[UR4][R148.64+0x38] ;  /* 0x0000380494087980 */ /* 0x000ee4000c101b00 */
        /* <DEDUP_REMOVED lines=19> */
.L_x_1398:
[----:B------:R-:W-:Y:S05]  /*c9b0*/  BSYNC.RECONVERGENT B0 ;  /* 0x0000000000007941 */ /* 0x000fea0003800200 */
.L_x_1396:
        /* <DEDUP_REMOVED lines=58> */
.L_x_1395:
[----:B------:R-:W-:Y:S05]  /*cd60*/  BSYNC.RECONVERGENT B1 ;  /* 0x0000000000017941 */ /* 0x000fea0003800200 */
.L_x_1394:
        /* <DEDUP_REMOVED lines=70> */
[----:B------:R-:W-:-:S04]  /*d1d0*/  LOP3.LUT R3, R6, 0x20, R3, 0xf8, !PT ;  /* 0x0000002006037812 */ /* 0x000fc800078ef803 */
[----:B------:R-:W-:-:S04]  /*d1e0*/  LOP3.LUT R174, R3, R2, RZ, 0xfc, !PT ;  /* 0x0000000203ae7212 */ /* 0x000fc800078efcff */
[----:B------:R-:W-:-:S05]  /*d1f0*/  LEA R174, R174, UR6, 0x1 ;  /* 0x00000006aeae7c11 */ /* 0x000fca000f8e08ff */
        /* <DEDUP_REMOVED lines=15> */
[-CC-:B------:R-:W-:Y:S01]  /*d2f0*/  FFMA.FTZ R12, R139, R57.reuse, -R176.reuse ;  /* 0x000000398b0c7223 */ /* 0x180fe200000108b0 */
[-CC-:B------:R-:W-:Y:S01]  /*d300*/  FFMA.FTZ R3, R56, R57.reuse, -R176.reuse ;  /* 0x0000003938037223 */ /* 0x180fe200000108b0 */
[----:B------:R-:W-:Y:S01]  /*d310*/  IADD3 R139, PT, PT, R15, R174, RZ ;  /* 0x000000ae0f8b7210 */ /* 0x000fe20007ffe0ff */
[-CC-:B------:R-:W-:Y:S01]  /*d320*/  FFMA.FTZ R59, R138, R57.reuse, -R176.reuse ;  /* 0x000000398a3b7223 */ /* 0x180fe200000108b0 */
[----:B------:R-:W-:Y:S01]  /*d330*/  FSEL R56, R9, RZ, P0 ;  /* 0x000000ff09387208 */ /* 0x000fe20000000000 */
[----:B------:R2:W-:Y:S01]  /*d340*/  MUFU.EX2 R138, R8 ;  /* 0x00000008008a7308 */ /* 0x0005e20000000800 */
[-CC-:B------:R-:W-:Y:S01]  /*d350*/  FFMA.FTZ R144, R144, R57.reuse, -R176.reuse ;  /* 0x0000003990907223 */ /* 0x180fe200000108b0 */
[-CC-:B------:R-:W-:Y:S01]  /*d360*/  FFMA.FTZ R145, R145, R57.reuse, -R176.reuse ;  /* 0x0000003991917223 */ /* 0x180fe200000108b0 */
[-C--:B------:R-:W-:Y:S01]  /*d370*/  FFMA.FTZ R130, R130, R57.reuse, -R176 ;  /* 0x0000003982827223 */ /* 0x080fe200000108b0 */
[-CC-:B------:R-:W-:Y:S01]  /*d380*/  FFMA.FTZ R63, R62, R57.reuse, -R56.reuse ;  /* 0x000000393e3f7223 */ /* 0x180fe20000010838 */
        /* <DEDUP_REMOVED lines=8> */
[-C--:B------:R-:W-:Y:S01]  /*d410*/  FFMA.FTZ R129, R129, R57.reuse, -R56 ;  /* 0x0000003981817223 */ /* 0x080fe20000010838 */
[----:B--2---:R-:W2:Y:S01]  /*d420*/  LDSM.16.MT88.4 R8, [R139+0x5000] ;  /* 0x005000008b08783b */ /* 0x004ea20000004200 */
[-CC-:B------:R-:W-:Y:S01]  /*d430*/  FFMA.FTZ R131, R131, R57.reuse, -R176.reuse ;  /* 0x0000003983837223 */ /* 0x180fe200000108b0 */
[----:B------:R4:W5:Y:S01]  /*d440*/  MUFU.EX2 R62, R12 ;  /* 0x0000000c003e7308 */ /* 0x0009620000000800 */
[-CC-:B------:R-:W-:Y:S01]  /*d450*/  FFMA.FTZ R150, R150, R57.reuse, -R176.reuse ;  /* 0x0000003996967223 */ /* 0x180fe200000108b0 */
[----:B------:R-:W-:Y:S01]  /*d460*/  LDSM.16.MT88.4 R24, [R139+0x5400] ;  /* 0x005400008b18783b */ /* 0x000fe20000004200 */
[-CC-:B------:R-:W-:Y:S01]  /*d470*/  FFMA.FTZ R122, R122, R57.reuse, -R176.reuse ;  /* 0x000000397a7a7223 */ /* 0x180fe200000108b0 */
[----:B------:R-:W-:Y:S01]  /*d480*/  MUFU.EX2 R63, R63 ;  /* 0x0000003f003f7308 */ /* 0x000fe20000000800 */
[----:B------:R-:W-:Y:S01]  /*d490*/  FFMA.FTZ R123, R123, R57, -R176 ;  /* 0x000000397b7b7223 */ /* 0x000fe200000108b0 */
[----:B---3--:R-:W-:Y:S01]  /*d4a0*/  F2FP.F16.F32.PACK_AB R17, R138, R3 ;  /* 0x000000038a11723e */ /* 0x008fe200000000ff */
[-CC-:B------:R-:W-:Y:S01]  /*d4b0*/  FFMA.FTZ R152, R152, R57.reuse, -R56.reuse ;  /* 0x0000003998987223 */ /* 0x180fe20000010838 */
[----:B------:R-:W3:Y:S01]  /*d4c0*/  MUFU.EX2 R136, R151 ;  /* 0x0000009700887308 */ /* 0x000ee20000000800 */
[-CC-:B------:R-:W-:Y:S01]  /*d4d0*/  FFMA.FTZ R154, R154, R57.reuse, -R56.reuse ;  /* 0x000000399a9a7223 */ /* 0x180fe20000010838 */
[-CC-:B------:R-:W-:Y:S01]  /*d4e0*/  FFMA.FTZ R177, R141, R57.reuse, -R56.reuse ;  /* 0x000000398db17223 */ /* 0x180fe20000010838 */
[-C--:B------:R-:W-:Y:S01]  /*d4f0*/  FFMA.FTZ R179, R121, R57.reuse, -R56 ;  /* 0x0000003979b37223 */ /* 0x080fe20000010838 */
[----:B------:R-:W-:Y:S01]  /*d500*/  MUFU.EX2 R178, R178 ;  /* 0x000000b200b27308 */ /* 0x000fe20000000800 */
[--C-:B------:R-:W-:Y:S01]  /*d510*/  FFMA.FTZ R175, R142, R57, -R176.reuse ;  /* 0x000000398eaf7223 */ /* 0x100fe200000108b0 */
[----:B----4-:R-:W4:Y:S01]  /*d520*/  LDSM.16.MT88.4 R12, [R174+0x5400] ;  /* 0x00540000ae0c783b */ /* 0x010f220000004200 */
[----:B-----5:R-:W-:Y:S01]  /*d530*/  F2FP.F16.F32.PACK_AB R19, R62, R59 ;  /* 0x0000003b3e13723e */ /* 0x020fe200000000ff */
[----:B------:R-:W5:Y:S01]  /*d540*/  MUFU.EX2 R137, R137 ;  /* 0x0000008900897308 */ /* 0x000f620000000800 */
[-CC-:B------:R-:W-:Y:S01]  /*d550*/  FFMA.FTZ R120, R120, R57.reuse, -R176.reuse ;  /* 0x0000003978787223 */ /* 0x180fe200000108b0 */
[-CC-:B------:R-:W-:Y:S01]  /*d560*/  FFMA.FTZ R115, R115, R57.reuse, -R176.reuse ;  /* 0x0000003973737223 */ /* 0x180fe200000108b0 */
[-C--:B------:R-:W-:Y:S01]  /*d570*/  FFMA.FTZ R114, R114, R57.reuse, -R176 ;  /* 0x0000003972727223 */ /* 0x080fe200000108b0 */
[----:B------:R-:W-:Y:S01]  /*d580*/  MUFU.EX2 R144, R144 ;  /* 0x0000009000907308 */ /* 0x000fe20000000800 */
[----:B------:R-:W-:Y:S01]  /*d590*/  FFMA.FTZ R135, R135, R57, -R56 ;  /* 0x0000003987877223 */ /* 0x000fe20000010838 */
[----:B---3--:R-:W-:Y:S01]  /*d5a0*/  F2FP.F16.F32.PACK_AB R16, R136, R63 ;  /* 0x0000003f8810723e */ /* 0x008fe200000000ff */
[-C--:B------:R-:W-:Y:S01]  /*d5b0*/  FFMA.FTZ R151, R153, R57.reuse, -R176 ;  /* 0x0000003999977223 */ /* 0x080fe200000108b0 */
[----:B------:R-:W-:Y:S01]  /*d5c0*/  MUFU.EX2 R145, R145 ;  /* 0x0000009100917308 */ /* 0x000fe20000000800 */
[-CC-:B------:R-:W-:Y:S01]  /*d5d0*/  FFMA.FTZ R153, R143, R57.reuse, -R56.reuse ;  /* 0x000000398f997223 */ /* 0x180fe20000010838 */
[-CC-:B------:R-:W-:Y:S01]  /*d5e0*/  FFMA.FTZ R104, R104, R57.reuse, -R56.reuse ;  /* 0x0000003968687223 */ /* 0x180fe20000010838 */
[-C--:B------:R-:W-:Y:S01]  /*d5f0*/  FFMA.FTZ R105, R105, R57.reuse, -R56 ;  /* 0x0000003969697223 */ /* 0x080fe20000010838 */
[----:B------:R-:W-:Y:S01]  /*d600*/  MUFU.EX2 R130, R130 ;  /* 0x0000008200827308 */ /* 0x000fe20000000800 */
[-CC-:B------:R-:W-:Y:S01]  /*d610*/  FFMA.FTZ R107, R107, R57.reuse, -R176.reuse ;  /* 0x000000396b6b7223 */ /* 0x180fe200000108b0 */
[----:B-----5:R-:W-:Y:S01]  /*d620*/  F2FP.F16.F32.PACK_AB R18, R137, R178 ;  /* 0x000000b28912723e */ /* 0x020fe200000000ff */
[-C--:B------:R-:W-:Y:S01]  /*d630*/  FFMA.FTZ R106, R106, R57.reuse, -R176 ;  /* 0x000000396a6a7223 */ /* 0x080fe200000108b0 */
[----:B------:R-:W-:Y:S01]  /*d640*/  MUFU.EX2 R146, R146 ;  /* 0x0000009200927308 */ /* 0x000fe20000000800 */
[-CC-:B------:R-:W-:Y:S01]  /*d650*/  FFMA.FTZ R127, R127, R57.reuse, -R56.reuse ;  /* 0x000000397f7f7223 */ /* 0x180fe20000010838 */
[-CC-:B------:R-:W-:Y:S01]  /*d660*/  FFMA.FTZ R96, R96, R57.reuse, -R56.reuse ;  /* 0x0000003960607223 */ /* 0x180fe20000010838 */
[-CC-:B------:R-:W-:Y:S01]  /*d670*/  FFMA.FTZ R97, R97, R57.reuse, -R56.reuse ;  /* 0x0000003961617223 */ /* 0x180fe20000010838 */
[----:B------:R-:W3:Y:S01]  /*d680*/  MUFU.EX2 R147, R147 ;  /* 0x0000009300937308 */ /* 0x000ee20000000800 */
[C---:B-1----:R-:W-:Y:S01]  /*d690*/  HMMA.16816.F32 R20, R16.reuse, R4, RZ ;  /* 0x000000041014723c */ /* 0x042fe200000018ff */
[-CC-:B------:R-:W-:Y:S01]  /*d6a0*/  FFMA.FTZ R119, R119, R57.reuse, -R56.reuse ;  /* 0x0000003977777223 */ /* 0x180fe20000010838 */
[-CC-:B------:R-:W-:Y:S01]  /*d6b0*/  FFMA.FTZ R88, R88, R57.reuse, -R56.reuse ;  /* 0x0000003958587223 */ /* 0x180fe20000010838 */
[----:B------:R-:W-:Y:S01]  /*d6c0*/  MUFU.EX2 R128, R128 ;  /* 0x0000008000807308 */ /* 0x000fe20000000800 */
[-C--:B------:R-:W-:Y:S01]  /*d6d0*/  FFMA.FTZ R89, R89, R57.reuse, -R56 ;  /* 0x0000003959597223 */ /* 0x080fe20000010838 */
[-CC-:B------:R-:W-:Y:S01]  /*d6e0*/  FFMA.FTZ R91, R91, R57.reuse, -R176.reuse ;  /* 0x000000395b5b7223 */ /* 0x180fe200000108b0 */
[-C--:B------:R-:W-:Y:S01]  /*d6f0*/  FFMA.FTZ R90, R90, R57.reuse, -R176 ;  /* 0x000000395a5a7223 */ /* 0x080fe200000108b0 */
[----:B------:R-:W1:Y:S01]  /*d700*/  MUFU.EX2 R129, R129 ;  /* 0x0000008100817308 */ /* 0x000e620000000800 */
[C---:B------:R-:W-:Y:S01]  /*d710*/  HMMA.16816.F32 R4, R16.reuse, R6, RZ ;  /* 0x000000061004723c */ /* 0x040fe200000018ff */
[-CC-:B------:R-:W-:Y:S01]  /*d720*/  FFMA.FTZ R111, R111, R57.reuse, -R56.reuse ;  /* 0x000000396f6f7223 */ /* 0x180fe20000010838 */
[-CC-:B------:R-:W-:Y:S01]  /*d730*/  FFMA.FTZ R80, R80, R57.reuse, -R56.reuse ;  /* 0x0000003950507223 */ /* 0x180fe20000010838 */
[----:B------:R-:W5:Y:S01]  /*d740*/  MUFU.EX2 R131, R131 ;  /* 0x0000008300837308 */ /* 0x000f620000000800 */
[-C--:B------:R-:W-:Y:S01]  /*d750*/  FFMA.FTZ R81, R81, R57.reuse, -R56 ;  /* 0x0000003951517223 */ /* 0x080fe20000010838 */
[-CC-:B------:R-:W-:Y:S01]  /*d760*/  FFMA.FTZ R83, R83, R57.reuse, -R176.reuse ;  /* 0x0000003953537223 */ /* 0x180fe200000108b0 */
[-C--:B------:R-:W-:Y:S01]  /*d770*/  FFMA.FTZ R82, R82, R57.reuse, -R176 ;  /* 0x0000003952527223 */ /* 0x080fe200000108b0 */
[----:B------:R-:W-:Y:S01]  /*d780*/  MUFU.EX2 R150, R150 ;  /* 0x0000009600967308 */ /* 0x000fe20000000800 */
[C---:B--2---:R-:W-:Y:S01]  /*d790*/  HMMA.16816.F32 R28, R16.reuse, R8, RZ ;  /* 0x00000008101c723c */ /* 0x044fe200000018ff */
[-CC-:B------:R-:W-:Y:S01]  /*d7a0*/  FFMA.FTZ R103, R103, R57.reuse, -R56.reuse ;  /* 0x0000003967677223 */ /* 0x180fe20000010838 */
[-CC-:B------:R-:W-:Y:S01]  /*d7b0*/  FFMA.FTZ R72, R72, R57.reuse, -R56.reuse ;  /* 0x0000003948487223 */ /* 0x180fe20000010838 */
[----:B------:R-:W-:Y:S01]  /*d7c0*/  MUFU.EX2 R151, R151 ;  /* 0x0000009700977308 */ /* 0x000fe20000000800 */
[-CC-:B------:R-:W-:Y:S01]  /*d7d0*/  FFMA.FTZ R73, R73, R57.reuse, -R56.reuse ;  /* 0x0000003949497223 */ /* 0x180fe20000010838 */
[-CC-:B------:R-:W-:Y:S01]  /*d7e0*/  FFMA.FTZ R95, R95, R57.reuse, -R56.reuse ;  /* 0x000000395f5f7223 */ /* 0x180fe20000010838 */
[-C--:B------:R-:W-:Y:S01]  /*d7f0*/  FFMA.FTZ R84, R84, R57.reuse, -R56 ;  /* 0x0000003954547223 */ /* 0x080fe20000010838 */
        /* <DEDUP_REMOVED lines=8> */
[----:B-----5:R-:W-:Y:S01]  /*d880*/  F2FP.F16.F32.PACK_AB R19, R131, R130 ;  /* 0x000000828313723e */ /* 0x020fe200000000ff */
[----:B------:R-:W-:Y:S01]  /*d890*/  MUFU.EX2 R152, R152 ;  /* 0x0000009800987308 */ /* 0x000fe20000000800 */
[----:B------:R-:W-:Y:S01]  /*d8a0*/  FADD.FTZ R138, R3, R138 ;  /* 0x0000008a038a7221 */ /* 0x000fe20000010000 */
[----:B------:R-:W-:Y:S01]  /*d8b0*/  FADD.FTZ R63, R63, R136 ;  /* 0x000000883f3f7221 */ /* 0x000fe20000010000 */
[-C--:B------:R-:W-:Y:S01]  /*d8c0*/  FFMA.FTZ R3, R47, R57.reuse, -R176 ;  /* 0x000000392f037223 */ /* 0x080fe200000108b0 */
[----:B------:R1:W2:Y:S01]  /*d8d0*/  MUFU.EX2 R141, R154 ;  /* 0x0000009a008d7308 */ /* 0x0002a20000000800 */
[----:B------:R-:W-:Y:S01]  /*d8e0*/  FADD.FTZ R59, R59, R138 ;  /* 0x0000008a3b3b7221 */ /* 0x000fe20000010000 */
[C---:B----4-:R-:W-:Y:S01]  /*d8f0*/  HMMA.16816.F32 R20, R16.reuse, R12, R20 ;  /* 0x0000000c1014723c */ /* 0x050fe20000001814 */
[----:B------:R-:W-:Y:S01]  /*d900*/  FADD.FTZ R178, R178, R63 ;  /* 0x0000003fb2b27221 */ /* 0x000fe20000010000 */
[----:B------:R3:W-:Y:S01]  /*d910*/  MUFU.EX2 R121, R177 ;  /* 0x000000b100797308 */ /* 0x0007e20000000800 */
[-C--:B------:R-:W-:Y:S01]  /*d920*/  FFMA.FTZ R43, R43, R57.reuse, -R176 ;  /* 0x000000392b2b7223 */ /* 0x080fe200000108b0 */
[-C--:B------:R-:W-:Y:S01]  /*d930*/  FFMA.FTZ R79, R79, R57.reuse, -R56 ;  /* 0x000000394f4f7223 */ /* 0x080fe20000010838 */
[----:B------:R-:W-:Y:S01]  /*d940*/  FADD.FTZ R137, R137, R178 ;  /* 0x000000b289897221 */ /* 0x000fe20000010000 */
[----:B------:R-:W4:Y:S01]  /*d950*/  MUFU.EX2 R142, R179 ;  /* 0x000000b3008e7308 */ /* 0x000f220000000800 */
[-CC-:B------:R-:W-:Y:S01]  /*d960*/  FFMA.FTZ R47, R45, R57.reuse, -R56.reuse ;  /* 0x000000392d2f7223 */ /* 0x180fe20000010838 */
[C---:B------:R-:W-:Y:S01]  /*d970*/  HMMA.16816.F32 R4, R16.reuse, R14, R4 ;  /* 0x0000000e1004723c */ /* 0x040fe20000001804 */
[----:B------:R-:W5:Y:S01]  /*d980*/  LDSM.16.MT88.4 R12, [R139+0x5800] ;  /* 0x005800008b0c783b */ /* 0x000f620000004200 */
[----:B------:R-:W-:Y:S01]  /*d990*/  MUFU.EX2 R120, R120 ;  /* 0x0000007800787308 */ /* 0x000fe20000000800 */
[----:B------:R-:W-:Y:S01]  /*d9a0*/  FADD.FTZ R146, R146, R137 ;  /* 0x0000008992927221 */ /* 0x000fe20000010000 */
[-CC-:B-1----:R-:W-:Y:S01]  /*d9b0*/  FFMA.FTZ R154, R113, R57.reuse, -R56.reuse ;  /* 0x00000039719a7223 */ /* 0x182fe20000010838 */
[-C--:B------:R-:W-:Y:S01]  /*d9c0*/  FFMA.FTZ R63, R70, R57.reuse, -R56 ;  /* 0x00000039463f7223 */ /* 0x080fe20000010838 */
[----:B------:R-:W-:Y:S01]  /*d9d0*/  MUFU.EX2 R115, R115 ;  /* 0x0000007300737308 */ /* 0x000fe20000000800 */
[----:B------:R-:W-:Y:S01]  /*d9e0*/  FADD.FTZ R147, R147, R146 ;  /* 0x0000009293937221 */ /* 0x000fe20000010000 */
[C---:B------:R-:W-:Y:S01]  /*d9f0*/  HMMA.16816.F32 R28, R16.reuse, R24, R28 ;  /* 0x00000018101c723c */ /* 0x040fe2000000181c */
[-C--:B------:R-:W-:Y:S01]  /*da00*/  FFMA.FTZ R24, R133, R57.reuse, -R176 ;  /* 0x0000003985187223 */ /* 0x080fe200000108b0 */
[-CC-:B------:R-:W-:Y:S01]  /*da10*/  FFMA.FTZ R25, R140, R57.reuse, -R56.reuse ;  /* 0x000000398c197223 */ /* 0x180fe20000010838 */
[-C--:B---3--:R-:W-:Y:S01]  /*da20*/  FFMA.FTZ R177, R112, R57.reuse, -R56 ;  /* 0x0000003970b17223 */ /* 0x088fe20000010838 */
[----:B------:R-:W-:Y:S01]  /*da30*/  MUFU.EX2 R133, R175 ;  /* 0x000000af00857308 */ /* 0x000fe20000000800 */
[----:B------:R-:W-:Y:S01]  /*da40*/  FADD.FTZ R128, R128, R147 ;  /* 0x0000009380807221 */ /* 0x000fe20000010000 */
[-C--:B------:R-:W-:Y:S01]  /*da50*/  FFMA.FTZ R44, R44, R57.reuse, -R176 ;  /* 0x000000392c2c7223 */ /* 0x080fe200000108b0 */
[----:B------:R-:W-:Y:S01]  /*da60*/  FFMA.FTZ R65, R65, R57, -R56 ;  /* 0x0000003941417223 */ /* 0x000fe20000010838 */
[----:B------:R-:W-:Y:S01]  /*da70*/  HMMA.16816.F32 R8, R16, R26, R8 ;  /* 0x0000001a1008723c */ /* 0x000fe20000001808 */
[----:B--2---:R-:W-:Y:S01]  /*da80*/  F2FP.F16.F32.PACK_AB R16, R141, R152 ;  /* 0x000000988d10723e */ /* 0x004fe200000000ff */
[----:B------:R-:W-:Y:S01]  /*da90*/  MUFU.EX2 R140, R24 ;  /* 0x00000018008c7308 */ /* 0x000fe20000000800 */
[----:B------:R-:W-:Y:S01]  /*daa0*/  F2FP.F16.F32.PACK_AB R17, R151, R150 ;  /* 0x000000969711723e */ /* 0x000fe200000000ff */
[----:B------:R-:W-:Y:S01]  /*dab0*/  FADD.FTZ R129, R129, R128 ;  /* 0x0000008081817221 */ /* 0x000fe20000010000 */
[----:B----4-:R-:W-:Y:S01]  /*dac0*/  F2FP.F16.F32.PACK_AB R18, R142, R121 ;  /* 0x000000798e12723e */ /* 0x010fe200000000ff */
[----:B------:R1:W-:Y:S01]  /*dad0*/  MUFU.EX2 R143, R25 ;  /* 0x00000019008f7308 */ /* 0x0003e20000000800 */
[----:B------:R-:W-:Y:S01]  /*dae0*/  F2FP.F16.F32.PACK_AB R19, R123, R122 ;  /* 0x0000007a7b13723e */ /* 0x000fe200000000ff */
[----:B------:R-:W-:Y:S01]  /*daf0*/  FADD.FTZ R152, R152, R129 ;  /* 0x0000008198987221 */ /* 0x000fe20000010000 */
[-CC-:B------:R-:W-:Y:S01]  /*db00*/  FFMA.FTZ R70, R71, R57.reuse, -R176.reuse ;  /* 0x0000003947467223 */ /* 0x180fe200000108b0 */
[----:B------:R2:W3:Y:S01]  /*db10*/  MUFU.EX2 R112, R153 ;  /* 0x0000009900707308 */ /* 0x0004e20000000800 */
[-C--:B------:R-:W-:Y:S01]  /*db20*/  FFMA.FTZ R50, R50, R57.reuse, -R176 ;  /* 0x0000003932327223 */ /* 0x080fe200000108b0 */
[----:B------:R-:W-:Y:S01]  /*db30*/  FADD.FTZ R152, R141, R152 ;  /* 0x000000988d987221 */ /* 0x000fe20000010000 */
[-C--:B------:R-:W-:Y:S01]  /*db40*/  FFMA.FTZ R71, R60, R57.reuse, -R56 ;  /* 0x000000393c477223 */ /* 0x080fe20000010838 */
[----:B------:R-:W-:Y:S01]  /*db50*/  MUFU.EX2 R113, R177 ;  /* 0x000000b100717308 */ /* 0x000fe20000000800 */
[C---:B------:R-:W-:Y:S01]  /*db60*/  HMMA.16816.F32 R20, R16.reuse, R32, R20 ;  /* 0x000000201014723c */ /* 0x040fe20000001814 */
[-C--:B------:R-:W-:Y:S01]  /*db70*/  FFMA.FTZ R32, R134, R57.reuse, -R176 ;  /* 0x0000003986207223 */ /* 0x080fe200000108b0 */
[-C--:B------:R-:W-:Y:S01]  /*db80*/  FFMA.FTZ R134, R132, R57.reuse, -R56 ;  /* 0x0000003984867223 */ /* 0x080fe20000010838 */
[----:B------:R-:W4:Y:S01]  /*db90*/  MUFU.EX2 R154, R154 ;  /* 0x0000009a009a7308 */ /* 0x000f220000000800 */
[----:B------:R-:W-:Y:S01]  /*dba0*/  FADD.FTZ R121, R121, R152 ;  /* 0x0000009879797221 */ /* 0x000fe20000010000 */
[----:B-1----:R-:W1:Y:S01]  /*dbb0*/  LDSM.16.MT88.4 R24, [R139+0x5c00] ;  /* 0x005c00008b18783b */ /* 0x002e620000004200 */
[-C--:B------:R-:W-:Y:S01]  /*dbc0*/  FFMA.FTZ R61, R61, R57.reuse, -R56 ;  /* 0x000000393d3d7223 */ /* 0x080fe20000010838 */
[----:B------:R-:W-:Y:S01]  /*dbd0*/  MUFU.EX2 R114, R114 ;  /* 0x0000007200727308 */ /* 0x000fe20000000800 */
[C---:B------:R-:W-:Y:S01]  /*dbe0*/  HMMA.16816.F32 R4, R16.reuse, R34, R4 ;  /* 0x000000221004723c */ /* 0x040fe20000001804 */
[-C--:B--2---:R-:W-:Y:S01]  /*dbf0*/  FFMA.FTZ R153, R118, R57.reuse, -R176 ;  /* 0x0000003976997223 */ /* 0x084fe200000108b0 */
[-CC-:B------:R-:W-:Y:S01]  /*dc00*/  FFMA.FTZ R118, R116, R57.reuse, -R56.reuse ;  /* 0x0000003974767223 */ /* 0x180fe20000010838 */
[----:B------:R-:W-:Y:S01]  /*dc10*/  MUFU.EX2 R134, R134 ;  /* 0x0000008600867308 */ /* 0x000fe20000000800 */
[----:B------:R-:W-:Y:S01]  /*dc20*/  FADD.FTZ R142, R142, R121 ;  /* 0x000000798e8e7221 */ /* 0x000fe20000010000 */
[-CC-:B------:R-:W-:Y:S01]  /*dc30*/  FFMA.FTZ R162, R162, R57.reuse, -R56.reuse ;  /* 0x00000039a2a27223 */ /* 0x180fe20000010838 */
[----:B------:R-:W-:Y:S01]  /*dc40*/  FFMA.FTZ R237, R173, R57, -R56 ;  /* 0x00000039aded7223 */ /* 0x000fe20000010838 */
[----:B------:R-:W2:Y:S01]  /*dc50*/  MUFU.EX2 R135, R135 ;  /* 0x0000008700877308 */ /* 0x000ea20000000800 */
[C---:B-----5:R-:W-:Y:S01]  /*dc60*/  HMMA.16816.F32 R28, R16.reuse, R12, R28 ;  /* 0x0000000c101c723c */ /* 0x060fe2000000181c */
[C---:B---3--:R-:W-:Y:S01]  /*dc70*/  F2FP.F16.F32.PACK_AB R12, R112.reuse, R143 ;  /* 0x0000008f700c723e */ /* 0x048fe200000000ff */
[----:B------:R-:W-:Y:S01]  /*dc80*/  FADD.FTZ R143, R143, R142 ;  /* 0x0000008e8f8f7221 */ /* 0x000fe20000010000 */
[----:B------:R-:W-:Y:S01]  /*dc90*/  F2FP.F16.F32.PACK_AB R13, R133, R120 ;  /* 0x00000078850d723e */ /* 0x000fe200000000ff */
[----:B------:R-:W-:Y:S01]  /*dca0*/  MUFU.EX2 R104, R104 ;  /* 0x0000006800687308 */ /* 0x000fe20000000800 */
[-CC-:B------:R-:W-:Y:S01]  /*dcb0*/  FFMA.FTZ R236, R171, R57.reuse, -R176.reuse ;  /* 0x00000039abec7223 */ /* 0x180fe200000108b0 */
[----:B------:R-:W-:Y:S01]  /*dcc0*/  FADD.FTZ R112, R112, R143 ;  /* 0x0000008f70707221 */ /* 0x000fe20000010000 */
[----:B------:R-:W-:Y:S01]  /*dcd0*/  FFMA.FTZ R166, R166, R57, -R176 ;  /* 0x00000039a6a67223 */ /* 0x000fe200000108b0 */
[----:B------:R-:W-:Y:S01]  /*dce0*/  HMMA.16816.F32 R8, R16, R14, R8 ;  /* 0x0000000e1008723c */ /* 0x000fe20000001808 */
[----:B------:R-:W3:Y:S01]  /*dcf0*/  LDSM.16.MT88.4 R16, [R174+0x6000] ;  /* 0x00600000ae10783b */ /* 0x000ee20000004200 */
[----:B----4-:R-:W-:Y:S01]  /*dd00*/  F2FP.F16.F32.PACK_AB R14, R154, R113 ;  /* 0x000000719a0e723e */ /* 0x010fe200000000ff */
[----:B------:R-:W-:Y:S01]  /*dd10*/  MUFU.EX2 R105, R105 ;  /* 0x0000006900697308 */ /* 0x000fe20000000800 */
[----:B------:R-:W-:Y:S01]  /*dd20*/  F2FP.F16.F32.PACK_AB R15, R115, R140 ;  /* 0x0000008c730f723e */ /* 0x000fe200000000ff */
[----:B------:R-:W-:Y:S01]  /*dd30*/  FADD.FTZ R113, R113, R112 ;  /* 0x0000007071717221 */ /* 0x000fe20000010000 */
[----:B------:R-:W-:Y:S01]  /*dd40*/  FFMA.FTZ R170, R170, R57, -R176 ;  /* 0x00000039aaaa7223 */ /* 0x000fe200000108b0 */
[----:B------:R-:W-:Y:S01]  /*dd50*/  MUFU.EX2 R107, R107 ;  /* 0x0000006b006b7308 */ /* 0x000fe20000000800 */
[----:B------:R-:W-:Y:S01]  /*dd60*/  ISETP.GE.AND P0, PT, R58, R215, PT ;  /* 0x000000d73a00720c */ /* 0x000fe20003f06270 */
[----:B------:R-:W-:-:S02]  /*dd70*/  FADD.FTZ R113, R154, R113 ;  /* 0x000000719a717221 */ /* 0x000fc40000010000 */
[C---:B------:R-:W-:Y:S01]  /*dd80*/  HMMA.16816.F32 R20, R12.reuse, R36, R20 ;  /* 0x000000240c14723c */ /* 0x040fe20000001814 */
[-CC-:B------:R-:W-:Y:S01]  /*dd90*/  FFMA.FTZ R36, R125, R57.reuse, -R176.reuse ;  /* 0x000000397d247223 */ /* 0x180fe200000108b0 */
[-CC-:B------:R-:W-:Y:S01]  /*dda0*/  FFMA.FTZ R37, R98, R57.reuse, -R176.reuse ;  /* 0x0000003962257223 */ /* 0x180fe200000108b0 */
[----:B------:R4:W5:Y:S04]  /*ddb0*/  MUFU.EX2 R125, R32 ;  /* 0x00000020007d7308 */ /* 0x0009680000000800 */
[----:B------:R2:W5:Y:S01]  /*ddc0*/  MUFU.EX2 R132, R36 ;  /* 0x0000002400847308 */ /* 0x0005620000000800 */
[C---:B------:R-:W-:Y:S01]  /*ddd0*/  HMMA.16816.F32 R4, R12.reuse, R38, R4 ;  /* 0x000000260c04723c */ /* 0x040fe20000001804 */
[-C--:B------:R-:W-:Y:S01]  /*dde0*/  FFMA.FTZ R39, R126, R57.reuse, -R176 ;  /* 0x000000397e277223 */ /* 0x080fe200000108b0 */
[-C--:B------:R-:W-:Y:S01]  /*ddf0*/  FFMA.FTZ R126, R124, R57.reuse, -R56 ;  /* 0x000000397c7e7223 */ /* 0x080fe20000010838 */
[-CC-:B------:R-:W-:Y:S01]  /*de00*/  FFMA.FTZ R38, R117, R57.reuse, -R176.reuse ;  /* 0x0000003975267223 */ /* 0x180fe200000108b0 */
[----:B------:R-:W-:Y:S04]  /*de10*/  MUFU.EX2 R106, R106 ;  /* 0x0000006a006a7308 */ /* 0x000fe80000000800 */
[----:B-1----:R-:W-:Y:S01]  /*de20*/  HMMA.16816.F32 R28, R12, R24, R28 ;  /* 0x000000180c1c723c */ /* 0x002fe2000000181c */
[----:B----4-:R-:W1:Y:S01]  /*de30*/  LDSM.16.MT88.4 R32, [R139+0x6000] ;  /* 0x006000008b20783b */ /* 0x010e620000004200 */
[----:B------:R-:W-:Y:S01]  /*de40*/  MUFU.EX2 R117, R39 ;  /* 0x0000002700757308 */ /* 0x000fe20000000800 */
[----:B--2---:R-:W-:-:S03]  /*de50*/  FFMA.FTZ R36, R99, R57, -R176 ;  /* 0x0000003963247223 */ /* 0x004fc600000108b0 */
[----:B------:R-:W-:Y:S02]  /*de60*/  MUFU.EX2 R124, R37 ;  /* 0x00000025007c7308 */ /* 0x000fe40000000800 */
[----:B------:R-:W-:Y:S01]  /*de70*/  HMMA.16816.F32 R8, R12, R26, R8 ;  /* 0x0000001a0c08723c */ /* 0x000fe20000001808 */
[----:B------:R-:W-:Y:S01]  /*de80*/  F2FP.F16.F32.PACK_AB R12, R135, R134 ;  /* 0x00000086870c723e */ /* 0x000fe200000000ff */
[----:B------:R-:W2:Y:S01]  /*de90*/  LDSM.16.MT88.4 R24, [R174+0x6400] ;  /* 0x00640000ae18783b */ /* 0x000ea20000004200 */
[----:B-----5:R-:W-:Y:S01]  /*dea0*/  F2FP.F16.F32.PACK_AB R13, R125, R114 ;  /* 0x000000727d0d723e */ /* 0x020fe200000000ff */
[----:B------:R-:W-:Y:S01]  /*deb0*/  MUFU.EX2 R99, R38 ;  /* 0x0000002600637308 */ /* 0x000fe20000000800 */
[----:B------:R-:W-:Y:S01]  /*dec0*/  F2FP.F16.F32.PACK_AB R14, R105, R104 ;  /* 0x00000068690e723e */ /* 0x000fe200000000ff */
[----:B------:R-:W-:Y:S01]  /*ded0*/  FADD.FTZ R134, R134, R113 ;  /* 0x0000007186867221 */ /* 0x000fe20000010000 */
[----:B------:R-:W-:Y:S01]  /*dee0*/  F2FP.F16.F32.PACK_AB R15, R107, R132 ;  /* 0x000000846b0f723e */ /* 0x000fe200000000ff */
[----:B------:R4:W-:Y:S02]  /*def0*/  MUFU.EX2 R98, R36 ;  /* 0x0000002400627308 */ /* 0x0009e40000000800 */
[----:B------:R-:W-:-:S02]  /*df00*/  FADD.FTZ R135, R135, R134 ;  /* 0x0000008687877221 */ /* 0x000fc40000010000 */
[----:B------:R-:W-:Y:S02]  /*df10*/  MUFU.EX2 R126, R126 ;  /* 0x0000007e007e7308 */ /* 0x000fe40000000800 */
[C---:B---3--:R-:W-:Y:S01]  /*df20*/  HMMA.16816.F32 R20, R12.reuse, R16, R20 ;  /* 0x000000100c14723c */ /* 0x048fe20000001814 */
[----:B------:R-:W-:Y:S01]  /*df30*/  FADD.FTZ R104, R104, R135 ;  /* 0x0000008768687221 */ /* 0x000fe20000010000 */
[----:B------:R-:W3:Y:S03]  /*df40*/  MUFU.EX2 R127, R127 ;  /* 0x0000007f007f7308 */ /* 0x000ee60000000800 */
[----:B------:R-:W-:Y:S01]  /*df50*/  FADD.FTZ R105, R105, R104 ;  /* 0x0000006869697221 */ /* 0x000fe20000010000 */
[----:B------:R-:W-:Y:S02]  /*df60*/  MUFU.EX2 R96, R96 ;  /* 0x0000006000607308 */ /* 0x000fe40000000800 */
[C---:B------:R-:W-:Y:S01]  /*df70*/  HMMA.16816.F32 R4, R12.reuse, R18, R4 ;  /* 0x000000120c04723c */ /* 0x040fe20000001804 */
[----:B------:R-:W5:Y:S01]  /*df80*/  LDSM.16.MT88.4 R16, [R139+0x6400] ;  /* 0x006400008b10783b */ /* 0x000f620000004200 */
[----:B------:R-:W2:Y:S03]  /*df90*/  MUFU.EX2 R97, R97 ;  /* 0x0000006100617308 */ /* 0x000ea60000000800 */
[----:B----4-:R-:W4:Y:S01]  /*dfa0*/  LDSM.16.MT88.4 R36, [R174+0x6800] ;  /* 0x00680000ae24783b */ /* 0x010f220000004200 */
[----:B------:R-:W-:Y:S04]  /*dfb0*/  MUFU.EX2 R118, R118 ;  /* 0x0000007600767308 */ /* 0x000fe80000000800 */
[----:B------:R-:W5:Y:S01]  /*dfc0*/  MUFU.EX2 R119, R119 ;  /* 0x0000007700777308 */ /* 0x000f620000000800 */
[----:B-1----:R-:W-:Y:S01]  /*dfd0*/  HMMA.16816.F32 R28, R12, R32, R28 ;  /* 0x000000200c1c723c */ /* 0x002fe2000000181c */
[----:B------:R-:W-:-:S02]  /*dfe0*/  FFMA.FTZ R32, R109, R57, -R176 ;  /* 0x000000396d207223 */ /* 0x000fc400000108b0 */
[----:B------:R1:W4:Y:S04]  /*dff0*/  MUFU.EX2 R109, R153 ;  /* 0x00000099006d7308 */ /* 0x0003280000000800 */
[----:B------:R1:W-:Y:S01]  /*e000*/  MUFU.EX2 R116, R32 ;  /* 0x0000002000747308 */ /* 0x0003e20000000800 */
[----:B------:R-:W-:Y:S01]  /*e010*/  HMMA.16816.F32 R8, R12, R34, R8 ;  /* 0x000000220c08723c */ /* 0x000fe20000001808 */
[----:B---3--:R-:W-:Y:S01]  /*e020*/  F2FP.F16.F32.PACK_AB R12, R127, R126 ;  /* 0x0000007e7f0c723e */ /* 0x008fe200000000ff */
[----:B------:R-:W-:Y:S01]  /*e030*/  FADD.FTZ R126, R126, R105 ;  /* 0x000000697e7e7221 */ /* 0x000fe20000010000 */
[----:B------:R-:W-:Y:S01]  /*e040*/  F2FP.F16.F32.PACK_AB R13, R117, R106 ;  /* 0x0000006a750d723e */ /* 0x000fe200000000ff */
[----:B------:R-:W-:Y:S01]  /*e050*/  MUFU.EX2 R88, R88 ;  /* 0x0000005800587308 */ /* 0x000fe20000000800 */
[----:B--2---:R-:W-:Y:S01]  /*e060*/  F2FP.F16.F32.PACK_AB R14, R97, R96 ;  /* 0x00000060610e723e */ /* 0x004fe200000000ff */
[----:B------:R-:W-:Y:S01]  /*e070*/  FADD.FTZ R127, R127, R126 ;  /* 0x0000007e7f7f7221 */ /* 0x000fe20000010000 */
[----:B------:R-:W-:Y:S01]  /*e080*/  F2FP.F16.F32.PACK_AB R15, R98, R99 ;  /* 0x00000063620f723e */ /* 0x000fe200000000ff */
[----:B------:R-:W2:Y:S01]  /*e090*/  MUFU.EX2 R89, R89 ;  /* 0x0000005900597308 */ /* 0x000ea20000000800 */
[-C--:B-1----:R-:W-:Y:S01]  /*e0a0*/  FFMA.FTZ R153, R94, R57.reuse, -R176 ;  /* 0x000000395e997223 */ /* 0x082fe200000108b0 */
[-C--:B------:R-:W-:Y:S01]  /*e0b0*/  FFMA.FTZ R94, R92, R57.reuse, -R56 ;  /* 0x000000395c5e7223 */ /* 0x080fe20000010838 */
[----:B------:R-:W-:Y:S01]  /*e0c0*/  FADD.FTZ R96, R96, R127 ;  /* 0x0000007f60607221 */ /* 0x000fe20000010000 */
[----:B------:R-:W1:Y:S01]  /*e0d0*/  MUFU.EX2 R91, R91 ;  /* 0x0000005b005b7308 */ /* 0x000e620000000800 */
[----:B------:R-:W3:Y:S01]  /*e0e0*/  LDSM.16.MT88.4 R32, [R139+0x6800] ;  /* 0x006800008b20783b */ /* 0x000ee20000004200 */
[----:B------:R-:W-:Y:S01]  /*e0f0*/  HMMA.16816.F32 R20, R12, R24, R20 ;  /* 0x000000180c14723c */ /* 0x000fe20000001814 */
[-C--:B------:R-:W-:Y:S01]  /*e100*/  FFMA.FTZ R24, R110, R57.reuse, -R176 ;  /* 0x000000396e187223 */ /* 0x080fe200000108b0 */
[----:B------:R-:W-:Y:S01]  /*e110*/  FFMA.FTZ R110, R108, R57, -R56 ;  /* 0x000000396c6e7223 */ /* 0x000fe20000010838 */
[----:B------:R-:W-:Y:S01]  /*e120*/  MUFU.EX2 R90, R90 ;  /* 0x0000005a005a7308 */ /* 0x000fe20000000800 */
[----:B------:R-:W-:-:S03]  /*e130*/  FADD.FTZ R97, R97, R96 ;  /* 0x0000006061617221 */ /* 0x000fc60000010000 */
[----:B------:R-:W-:Y:S01]  /*e140*/  MUFU.EX2 R111, R111 ;  /* 0x0000006f006f7308 */ /* 0x000fe20000000800 */
[C---:B-----5:R-:W-:Y:S03]  /*e150*/  HMMA.16816.F32 R28, R12.reuse, R16, R28 ;  /* 0x000000100c1c723c */ /* 0x060fe6000000181c */
[----:B------:R-:W5:Y:S04]  /*e160*/  MUFU.EX2 R110, R110 ;  /* 0x0000006e006e7308 */ /* 0x000f680000000800 */
[----:B------:R-:W-:Y:S01]  /*e170*/  MUFU.EX2 R80, R80 ;  /* 0x0000005000507308 */ /* 0x000fe20000000800 */
[C---:B------:R-:W-:Y:S01]  /*e180*/  HMMA.16816.F32 R8, R12.reuse, R18, R8 ;  /* 0x000000120c08723c */ /* 0x040fe20000001808 */
[----:B------:R-:W5:Y:S02]  /*e190*/  LDSM.16.MT88.4 R16, [R174+0x6c00] ;  /* 0x006c0000ae10783b */ /* 0x000f640000004200 */
[----:B------:R-:W-:Y:S04]  /*e1a0*/  MUFU.EX2 R81, R81 ;  /* 0x0000005100517308 */ /* 0x000fe80000000800 */
[----:B------:R-:W-:Y:S01]  /*e1b0*/  MUFU.EX2 R83, R83 ;  /* 0x0000005300537308 */ /* 0x000fe20000000800 */
[----:B------:R-:W-:Y:S01]  /*e1c0*/  HMMA.16816.F32 R4, R12, R26, R4 ;  /* 0x0000001a0c04723c */ /* 0x000fe20000001804 */
[----:B------:R-:W-:Y:S01]  /*e1d0*/  F2FP.F16.F32.PACK_AB R12, R119, R118 ;  /* 0x00000076770c723e */ /* 0x000fe200000000ff */
[----:B------:R-:W-:Y:S01]  /*e1e0*/  FADD.FTZ R118, R118, R97 ;  /* 0x0000006176767221 */ /* 0x000fe20000010000 */
[----:B----4-:R-:W-:Y:S01]  /*e1f0*/  F2FP.F16.F32.PACK_AB R13, R109, R124 ;  /* 0x0000007c6d0d723e */ /* 0x010fe200000000ff */
[----:B------:R-:W-:Y:S01]  /*e200*/  MUFU.EX2 R82, R82 ;  /* 0x0000005200527308 */ /* 0x000fe20000000800 */
[----:B--2---:R-:W-:Y:S01]  /*e210*/  F2FP.F16.F32.PACK_AB R14, R89, R88 ;  /* 0x00000058590e723e */ /* 0x004fe200000000ff */
[----:B------:R-:W-:Y:S01]  /*e220*/  FADD.FTZ R119, R119, R118 ;  /* 0x0000007677777221 */ /* 0x000fe20000010000 */
[----:B-1----:R-:W-:Y:S01]  /*e230*/  F2FP.F16.F32.PACK_AB R15, R91, R116 ;  /* 0x000000745b0f723e */ /* 0x002fe200000000ff */
[----:B------:R-:W-:Y:S02]  /*e240*/  MUFU.EX2 R103, R103 ;  /* 0x0000006700677308 */ /* 0x000fe40000000800 */
[----:B------:R-:W-:-:S02]  /*e250*/  FADD.FTZ R88, R88, R119 ;  /* 0x0000007758587221 */ /* 0x000fc40000010000 */
[----:B------:R-:W-:Y:S02]  /*e260*/  MUFU.EX2 R72, R72 ;  /* 0x0000004800487308 */ /* 0x000fe40000000800 */
[----:B------:R-:W-:Y:S01]  /*e270*/  HMMA.16816.F32 R20, R12, R36, R20 ;  /* 0x000000240c14723c */ /* 0x000fe20000001814 */
[-CC-:B------:R-:W-:Y:S01]  /*e280*/  FFMA.FTZ R36, R101, R57.reuse, -R176.reuse ;  /* 0x0000003965247223 */ /* 0x180fe200000108b0 */
[----:B------:R-:W-:Y:S01]  /*e290*/  FFMA.FTZ R37, R74, R57, -R176 ;  /* 0x000000394a257223 */ /* 0x000fe200000108b0 */
[----:B------:R1:W2:Y:S01]  /*e2a0*/  MUFU.EX2 R101, R24 ;  /* 0x0000001800657308 */ /* 0x0002a20000000800 */
[----:B------:R-:W-:-:S03]  /*e2b0*/  FADD.FTZ R89, R89, R88 ;  /* 0x0000005859597221 */ /* 0x000fc60000010000 */
[----:B------:R4:W2:Y:S01]  /*e2c0*/  MUFU.EX2 R108, R36 ;  /* 0x00000024006c7308 */ /* 0x0008a20000000800 */
[C---:B------:R-:W-:Y:S01]  /*e2d0*/  HMMA.16816.F32 R4, R12.reuse, R38, R4 ;  /* 0x000000260c04723c */ /* 0x040fe20000001804 */
[-C--:B------:R-:W-:Y:S01]  /*e2e0*/  FFMA.FTZ R39, R102, R57.reuse, -R176 ;  /* 0x0000003966277223 */ /* 0x080fe200000108b0 */
[-C--:B------:R-:W-:Y:S01]  /*e2f0*/  FFMA.FTZ R102, R100, R57.reuse, -R56 ;  /* 0x0000003964667223 */ /* 0x080fe20000010838 */
[-CC-:B------:R-:W-:Y:S01]  /*e300*/  FFMA.FTZ R38, R93, R57.reuse, -R176.reuse ;  /* 0x000000395d267223 */ /* 0x180fe200000108b0 */
[----:B------:R-:W-:Y:S04]  /*e310*/  MUFU.EX2 R100, R37 ;  /* 0x0000002500647308 */ /* 0x000fe80000000800 */
[----:B---3--:R-:W-:Y:S01]  /*e320*/  HMMA.16816.F32 R28, R12, R32, R28 ;  /* 0x000000200c1c723c */ /* 0x008fe2000000181c */
[----:B-1----:R-:W1:Y:S01]  /*e330*/  LDSM.16.MT88.4 R24, [R139+0x6c00] ;  /* 0x006c00008b18783b */ /* 0x002e620000004200 */
[----:B------:R-:W-:Y:S01]  /*e340*/  MUFU.EX2 R93, R39 ;  /* 0x00000027005d7308 */ /* 0x000fe20000000800 */
[----:B----4-:R-:W-:-:S03]  /*e350*/  FFMA.FTZ R36, R75, R57, -R176 ;  /* 0x000000394b247223 */ /* 0x010fc600000108b0 */
[----:B------:R-:W3:Y:S02]  /*e360*/  MUFU.EX2 R102, R102 ;  /* 0x0000006600667308 */ /* 0x000ee40000000800 */
[----:B------:R-:W-:Y:S01]  /*e370*/  HMMA.16816.F32 R8, R12, R34, R8 ;  /* 0x000000220c08723c */ /* 0x000fe20000001808 */
[----:B------:R-:W4:Y:S01]  /*e380*/  LDSM.16.MT88.4 R32, [R174+0x7000] ;  /* 0x00700000ae20783b */ /* 0x000f220000004200 */
[----:B-----5:R-:W-:Y:S01]  /*e390*/  F2FP.F16.F32.PACK_AB R12, R111, R110 ;  /* 0x0000006e6f0c723e */ /* 0x020fe200000000ff */
[----:B------:R-:W-:Y:S01]  /*e3a0*/  MUFU.EX2 R75, R38 ;  /* 0x00000026004b7308 */ /* 0x000fe20000000800 */
[----:B--2---:R-:W-:Y:S01]  /*e3b0*/  F2FP.F16.F32.PACK_AB R13, R101, R90 ;  /* 0x0000005a650d723e */ /* 0x004fe200000000ff */
[----:B------:R-:W-:Y:S01]  /*e3c0*/  FADD.FTZ R110, R110, R89 ;  /* 0x000000596e6e7221 */ /* 0x000fe20000010000 */
[----:B------:R-:W-:Y:S01]  /*e3d0*/  F2FP.F16.F32.PACK_AB R14, R81, R80 ;  /* 0x00000050510e723e */ /* 0x000fe200000000ff */
[----:B------:R2:W-:Y:S01]  /*e3e0*/  MUFU.EX2 R74, R36 ;  /* 0x00000024004a7308 */ /* 0x0005e20000000800 */
[----:B------:R-:W-:Y:S01]  /*e3f0*/  F2FP.F16.F32.PACK_AB R15, R83, R108 ;  /* 0x0000006c530f723e */ /* 0x000fe200000000ff */
[----:B------:R-:W-:-:S02]  /*e400*/  FADD.FTZ R111, R111, R110 ;  /* 0x0000006e6f6f7221 */ /* 0x000fc40000010000 */
[----:B------:R-:W5:Y:S02]  /*e410*/  MUFU.EX2 R73, R73 ;  /* 0x0000004900497308 */ /* 0x000f640000000800 */
[----:B------:R-:W-:Y:S02]  /*e420*/  FADD.FTZ R80, R80, R111 ;  /* 0x0000006f50507221 */ /* 0x000fe40000010000 */
[----:B------:R-:W-:Y:S01]  /*e430*/  HMMA.16816.F32 R20, R12, R16, R20 ;  /* 0x000000100c14723c */ /* 0x000fe20000001814 */
[----:B------:R-:W-:Y:S01]  /*e440*/  MUFU.EX2 R94, R94 ;  /* 0x0000005e005e7308 */ /* 0x000fe20000000800 */
[----:B------:R-:W-:-:S03]  /*e450*/  FADD.FTZ R81, R81, R80 ;  /* 0x0000005051517221 */ /* 0x000fc60000010000 */
[----:B------:R-:W4:Y:S01]  /*e460*/  MUFU.EX2 R95, R95 ;  /* 0x0000005f005f7308 */ /* 0x000f220000000800 */
[----:B--2---:R-:W-:Y:S02]  /*e470*/  LDSM.16.MT88.4 R36, [R174+0x7400] ;  /* 0x00740000ae24783b */ /* 0x004fe40000004200 */
[C---:B------:R-:W-:Y:S01]  /*e480*/  HMMA.16816.F32 R4, R12.reuse, R18, R4 ;  /* 0x000000120c04723c */ /* 0x040fe20000001804 */
[----:B------:R-:W-:Y:S01]  /*e490*/  MUFU.EX2 R84, R84 ;  /* 0x0000005400547308 */ /* 0x000fe20000000800 */
[----:B------:R-:W2:Y:S03]  /*e4a0*/  LDSM.16.MT88.4 R16, [R139+0x7000] ;  /* 0x007000008b10783b */ /* 0x000ea60000004200 */
[----:B------:R-:W-:Y:S04]  /*e4b0*/  MUFU.EX2 R155, R155 ;  /* 0x0000009b009b7308 */ /* 0x000fe80000000800 */
[----:B------:R-:W-:Y:S01]  /*e4c0*/  MUFU.EX2 R54, R54 ;  /* 0x0000003600367308 */ /* 0x000fe20000000800 */
[----:B-1----:R-:W-:Y:S01]  /*e4d0*/  HMMA.16816.F32 R28, R12, R24, R28 ;  /* 0x000000180c1c723c */ /* 0x002fe2000000181c */
[----:B------:R-:W-:-:S02]  /*e4e0*/  FFMA.FTZ R24, R85, R57, -R176 ;  /* 0x0000003955187223 */ /* 0x000fc400000108b0 */
[----:B------:R1:W2:Y:S04]  /*e4f0*/  MUFU.EX2 R85, R153 ;  /* 0x0000009900557308 */ /* 0x0002a80000000800 */
[----:B------:R4:W-:Y:S01]  /*e500*/  MUFU.EX2 R92, R24 ;  /* 0x00000018005c7308 */ /* 0x0009e20000000800 */
[----:B------:R-:W-:Y:S01]  /*e510*/  HMMA.16816.F32 R8, R12, R26, R8 ;  /* 0x0000001a0c08723c */ /* 0x000fe20000001808 */
[----:B---3--:R-:W-:Y:S01]  /*e520*/  F2FP.F16.F32.PACK_AB R12, R103, R102 ;  /* 0x00000066670c723e */ /* 0x008fe200000000ff */
[----:B------:R-:W-:Y:S01]  /*e530*/  FADD.FTZ R102, R102, R81 ;  /* 0x0000005166667221 */ /* 0x000fe20000010000 */
[----:B------:R-:W-:Y:S01]  /*e540*/  F2FP.F16.F32.PACK_AB R13, R93, R82 ;  /* 0x000000525d0d723e */ /* 0x000fe200000000ff */
[----:B------:R-:W-:Y:S01]  /*e550*/  MUFU.EX2 R3, R3 ;  /* 0x0000000300037308 */ /* 0x000fe20000000800 */
[----:B-----5:R-:W-:Y:S01]  /*e560*/  F2FP.F16.F32.PACK_AB R14, R73, R72 ;  /* 0x00000048490e723e */ /* 0x020fe200000000ff */
[----:B------:R-:W-:Y:S01]  /*e570*/  FADD.FTZ R103, R103, R102 ;  /* 0x0000006667677221 */ /* 0x000fe20000010000 */
[----:B------:R-:W-:Y:S01]  /*e580*/  F2FP.F16.F32.PACK_AB R15, R74, R75 ;  /* 0x0000004b4a0f723e */ /* 0x000fe200000000ff */
[----:B------:R-:W-:Y:S01]  /*e590*/  MUFU.EX2 R45, R79 ;  /* 0x0000004f002d7308 */ /* 0x000fe20000000800 */
[----:B-1----:R-:W-:Y:S01]  /*e5a0*/  FFMA.FTZ R153, R156, R57, -R56 ;  /* 0x000000399c997223 */ /* 0x002fe20000010838 */
[----:B------:R-:W-:-:S02]  /*e5b0*/  FADD.FTZ R72, R72, R103 ;  /* 0x0000006748487221 */ /* 0x000fc40000010000 */
[----:B------:R-:W-:Y:S01]  /*e5c0*/  MUFU.EX2 R43, R43 ;  /* 0x0000002b002b7308 */ /* 0x000fe20000000800 */
[----:B----4-:R-:W1:Y:S01]  /*e5d0*/  LDSM.16.MT88.4 R24, [R139+0x7400] ;  /* 0x007400008b18783b */ /* 0x010e620000004200 */
[C---:B------:R-:W-:Y:S01]  /*e5e0*/  HMMA.16816.F32 R20, R12.reuse, R32, R20 ;  /* 0x000000200c14723c */ /* 0x040fe20000001814 */
[-CC-:B------:R-:W-:Y:S01]  /*e5f0*/  FFMA.FTZ R32, R55, R57.reuse, -R176.reuse ;  /* 0x0000003937207223 */ /* 0x180fe200000108b0 */
[----:B------:R-:W3:Y:S01]  /*e600*/  MUFU.EX2 R153, R153 ;  /* 0x0000009900997308 */ /* 0x000ee20000000800 */
[-C--:B------:R-:W-:Y:S01]  /*e610*/  FFMA.FTZ R55, R77, R57.reuse, -R176 ;  /* 0x000000394d377223 */ /* 0x080fe200000108b0 */
[----:B------:R-:W-:Y:S01]  /*e620*/  FADD.FTZ R73, R73, R72 ;  /* 0x0000004849497221 */ /* 0x000fe20000010000 */
[----:B------:R-:W-:Y:S01]  /*e630*/  FFMA.FTZ R72, R165, R57, -R56 ;  /* 0x00000039a5487223 */ /* 0x000fe20000010838 */
[----:B------:R-:W-:Y:S02]  /*e640*/  MUFU.EX2 R44, R44 ;  /* 0x0000002c002c7308 */ /* 0x000fe40000000800 */
[C---:B------:R-:W-:Y:S02]  /*e650*/  HMMA.16816.F32 R4, R12.reuse, R34, R4 ;  /* 0x000000220c04723c */ /* 0x040fe40000001804 */
[----:B------:R-:W-:Y:S04]  /*e660*/  MUFU.EX2 R55, R55 ;  /* 0x0000003700377308 */ /* 0x000fe80000000800 */
[----:B------:R-:W-:Y:S02]  /*e670*/  MUFU.EX2 R63, R63 ;  /* 0x0000003f003f7308 */ /* 0x000fe40000000800 */
[C---:B--2---:R-:W-:Y:S02]  /*e680*/  HMMA.16816.F32 R28, R12.reuse, R16, R28 ;  /* 0x000000100c1c723c */ /* 0x044fe4000000181c */
[----:B------:R-:W-:Y:S04]  /*e690*/  MUFU.EX2 R65, R65 ;  /* 0x0000004100417308 */ /* 0x000fe80000000800 */
[----:B------:R-:W-:Y:S02]  /*e6a0*/  MUFU.EX2 R70, R70 ;  /* 0x0000004600467308 */ /* 0x000fe40000000800 */
[----:B------:R-:W-:Y:S01]  /*e6b0*/  HMMA.16816.F32 R8, R12, R18, R8 ;  /* 0x000000120c08723c */ /* 0x000fe20000001808 */
[----:B------:R-:W2:Y:S01]  /*e6c0*/  LDSM.16.MT88.4 R16, [R174+0x7800] ;  /* 0x00780000ae10783b */ /* 0x000ea20000004200 */
[----:B------:R-:W-:Y:S01]  /*e6d0*/  F2FP.F16.F32.PACK_AB R12, R95, R94 ;  /* 0x0000005e5f0c723e */ /* 0x000fe200000000ff */
[----:B------:R-:W-:Y:S01]  /*e6e0*/  FADD.FTZ R94, R94, R73 ;  /* 0x000000495e5e7221 */ /* 0x000fe20000010000 */
[----:B------:R-:W-:Y:S01]  /*e6f0*/  F2FP.F16.F32.PACK_AB R13, R85, R100 ;  /* 0x00000064550d723e */ /* 0x000fe200000000ff */
[----:B------:R-:W-:Y:S01]  /*e700*/  MUFU.EX2 R50, R50 ;  /* 0x0000003200327308 */ /* 0x000fe20000000800 */
[----:B---3--:R-:W-:Y:S01]  /*e710*/  F2FP.F16.F32.PACK_AB R14, R153, R84 ;  /* 0x00000054990e723e */ /* 0x008fe200000000ff */
[----:B------:R-:W-:Y:S01]  /*e720*/  FADD.FTZ R95, R95, R94 ;  /* 0x0000005e5f5f7221 */ /* 0x000fe20000010000 */
[----:B------:R-:W-:Y:S01]  /*e730*/  F2FP.F16.F32.PACK_AB R15, R155, R92 ;  /* 0x0000005c9b0f723e */ /* 0x000fe200000000ff */
[----:B------:R-:W-:Y:S02]  /*e740*/  MUFU.EX2 R60, R162 ;  /* 0x000000a2003c7308 */ /* 0x000fe40000000800 */
[----:B------:R-:W-:-:S02]  /*e750*/  FADD.FTZ R84, R84, R95 ;  /* 0x0000005f54547221 */ /* 0x000fc40000010000 */
[----:B------:R-:W-:Y:S02]  /*e760*/  MUFU.EX2 R71, R71 ;  /* 0x0000004700477308 */ /* 0x000fe40000000800 */
[C---:B------:R-:W-:Y:S01]  /*e770*/  HMMA.16816.F32 R20, R12.reuse, R36, R20 ;  /* 0x000000240c14723c */ /* 0x040fe20000001814 */
[-C--:B------:R-:W-:Y:S01]  /*e780*/  FFMA.FTZ R36, R52, R57.reuse, -R176 ;  /* 0x0000003934247223 */ /* 0x080fe200000108b0 */
[-CC-:B------:R-:W-:Y:S01]  /*e790*/  FFMA.FTZ R52, R87, R57.reuse, -R56.reuse ;  /* 0x0000003957347223 */ /* 0x180fe20000010838 */
[-CC-:B------:R-:W-:Y:S01]  /*e7a0*/  FFMA.FTZ R87, R53, R57.reuse, -R56.reuse ;  /* 0x0000003935577223 */ /* 0x180fe20000010838 */
[-C--:B------:R-:W-:Y:S01]  /*e7b0*/  FFMA.FTZ R53, R86, R57.reuse, -R56 ;  /* 0x0000003956357223 */ /* 0x080fe20000010838 */
[----:B------:R3:W4:Y:S01]  /*e7c0*/  MUFU.EX2 R37, R32 ;  /* 0x0000002000257308 */ /* 0x0007220000000800 */
[----:B------:R-:W-:Y:S02]  /*e7d0*/  FADD.FTZ R153, R153, R84 ;  /* 0x0000005499997221 */ /* 0x000fe40000010000 */
[----:B------:R-:W-:Y:S01]  /*e7e0*/  HMMA.16816.F32 R4, R12, R38, R4 ;  /* 0x000000260c04723c */ /* 0x000fe20000001804 */
[-C--:B------:R-:W-:Y:S01]  /*e7f0*/  FFMA.FTZ R38, R76, R57.reuse, -R56 ;  /* 0x000000394c267223 */ /* 0x080fe20000010838 */
[----:B------:R-:W5:Y:S01]  /*e800*/  MUFU.EX2 R36, R36 ;  /* 0x0000002400247308 */ /* 0x000f620000000800 */
[-CC-:B------:R-:W-:Y:S01]  /*e810*/  FFMA.FTZ R76, R46, R57.reuse, -R176.reuse ;  /* 0x000000392e4c7223 */ /* 0x180fe200000108b0 */
[----:B------:R-:W-:-:S02]  /*e820*/  FFMA.FTZ R46, R42, R57, -R176 ;  /* 0x000000392a2e7223 */ /* 0x000fc400000108b0 */
[----:B------:R-:W-:Y:S02]  /*e830*/  MUFU.EX2 R52, R52 ;  /* 0x0000003400347308 */ /* 0x000fe40000000800 */
[C---:B-1----:R-:W-:Y:S02]  /*e840*/  HMMA.16816.F32 R28, R12.reuse, R24, R28 ;  /* 0x000000180c1c723c */ /* 0x042fe4000000181c */
[----:B------:R-:W1:Y:S01]  /*e850*/  MUFU.EX2 R39, R87 ;  /* 0x0000005700277308 */ /* 0x000e620000000800 */
[----:B---3--:R-:W3:Y:S03]  /*e860*/  LDSM.16.MT88.4 R32, [R139+0x7800] ;  /* 0x007800008b20783b */ /* 0x008ee60000004200 */
[----:B------:R-:W-:Y:S02]  /*e870*/  MUFU.EX2 R38, R38 ;  /* 0x0000002600267308 */ /* 0x000fe40000000800 */
[----:B------:R-:W-:Y:S01]  /*e880*/  HMMA.16816.F32 R8, R12, R26, R8 ;  /* 0x0000001a0c08723c */ /* 0x000fe20000001808 */
[----:B----4-:R-:W-:Y:S01]  /*e890*/  F2FP.F16.F32.PACK_AB R13, R37, R54 ;  /* 0x00000036250d723e */ /* 0x010fe200000000ff */
[----:B------:R-:W4:Y:S01]  /*e8a0*/  MUFU.EX2 R53, R53 ;  /* 0x0000003500357308 */ /* 0x000f220000000800 */
[----:B-----5:R-:W-:Y:S01]  /*e8b0*/  F2FP.F16.F32.PACK_AB R15, R55, R36 ;  /* 0x00000024370f723e */ /* 0x020fe200000000ff */
[----:B------:R-:W5:Y:S02]  /*e8c0*/  LDSM.16.MT88.4 R24, [R174+0x7c00] ;  /* 0x007c0000ae18783b */ /* 0x000f640000004200 */
[----:B------:R-:W3:Y:S01]  /*e8d0*/  MUFU.EX2 R42, R76 ;  /* 0x0000004c002a7308 */ /* 0x000ee20000000800 */
[----:B-1----:R-:W-:Y:S01]  /*e8e0*/  F2FP.F16.F32.PACK_AB R12, R39, R52 ;  /* 0x00000034270c723e */ /* 0x002fe200000000ff */
[----:B------:R-:W-:-:S02]  /*e8f0*/  FADD.FTZ R52, R52, R153 ;  /* 0x0000009934347221 */ /* 0x000fc40000010000 */
[----:B------:R-:W-:Y:S02]  /*e900*/  MUFU.EX2 R46, R46 ;  /* 0x0000002e002e7308 */ /* 0x000fe40000000800 */
[----:B------:R-:W-:Y:S02]  /*e910*/  FADD.FTZ R39, R39, R52 ;  /* 0x0000003427277221 */ /* 0x000fe40000010000 */
[----:B------:R-:W-:Y:S01]  /*e920*/  MUFU.EX2 R61, R61 ;  /* 0x0000003d003d7308 */ /* 0x000fe20000000800 */
[----:B----4-:R-:W-:Y:S01]  /*e930*/  F2FP.F16.F32.PACK_AB R14, R53, R38 ;  /* 0x00000026350e723e */ /* 0x010fe200000000ff */
[----:B------:R-:W-:Y:S02]  /*e940*/  FADD.FTZ R38, R38, R39 ;  /* 0x0000002726267221 */ /* 0x000fe40000010000 */
[----:B------:R-:W-:Y:S01]  /*e950*/  MUFU.EX2 R72, R72 ;  /* 0x0000004800487308 */ /* 0x000fe20000000800 */
[----:B------:R-:W-:Y:S01]  /*e960*/  FFMA.FTZ R39, R169, R57, -R56 ;  /* 0x00000039a9277223 */ /* 0x000fe20000010838 */
[----:B------:R-:W-:-:S02]  /*e970*/  FADD.FTZ R38, R53, R38 ;  /* 0x0000002635267221 */ /* 0x000fc40000010000 */
[----:B------:R-:W-:Y:S01]  /*e980*/  MUFU.EX2 R237, R237 ;  /* 0x000000ed00ed7308 */ /* 0x000fe20000000800 */
[----:B--2---:R-:W-:Y:S01]  /*e990*/  HMMA.16816.F32 R20, R12, R16, R20 ;  /* 0x000000100c14723c */ /* 0x004fe20000001814 */
[----:B------:R-:W-:Y:S01]  /*e9a0*/  FADD.FTZ R17, R62, R59 ;  /* 0x0000003b3e117221 */ /* 0x000fe20000010000 */
[-CC-:B------:R-:W-:Y:S01]  /*e9b0*/  FFMA.FTZ R62, R41, R57.reuse, -R56.reuse ;  /* 0x00000039293e7223 */ /* 0x180fe20000010838 */
[----:B------:R-:W-:Y:S01]  /*e9c0*/  FFMA.FTZ R59, R40, R57, -R56 ;  /* 0x00000039283b7223 */ /* 0x000fe20000010838 */
[----:B------:R-:W-:Y:S01]  /*e9d0*/  MUFU.EX2 R39, R39 ;  /* 0x0000002700277308 */ /* 0x000fe20000000800 */
[----:B------:R-:W-:-:S03]  /*e9e0*/  FADD.FTZ R144, R144, R17 ;  /* 0x0000001190907221 */ /* 0x000fc60000010000 */
[C---:B------:R-:W-:Y:S01]  /*e9f0*/  HMMA.16816.F32 R4, R12.reuse, R18, R4 ;  /* 0x000000120c04723c */ /* 0x040fe20000001804 */
[----:B------:R-:W-:Y:S01]  /*ea00*/  FADD.FTZ R145, R145, R144 ;  /* 0x0000009091917221 */ /* 0x000fe20000010000 */
[----:B------:R-:W1:Y:S01]  /*ea10*/  LDSM.16.MT88.4 R16, [R139+0x7c00] ;  /* 0x007c00008b10783b */ /* 0x000e620000004200 */
[----:B------:R2:W4:Y:S02]  /*ea20*/  MUFU.EX2 R40, R47 ;  /* 0x0000002f00287308 */ /* 0x0005240000000800 */
[----:B------:R-:W-:Y:S02]  /*ea30*/  FADD.FTZ R130, R130, R145 ;  /* 0x0000009182827221 */ /* 0x000fe40000010000 */
[----:B------:R5:W-:Y:S01]  /*ea40*/  MUFU.EX2 R41, R59 ;  /* 0x0000003b00297308 */ /* 0x000be20000000800 */
[----:B---3--:R-:W-:Y:S01]  /*ea50*/  HMMA.16816.F32 R28, R12, R32, R28 ;  /* 0x000000200c1c723c */ /* 0x008fe2000000181c */
[----:B------:R-:W-:Y:S01]  /*ea60*/  FADD.FTZ R131, R131, R130 ;  /* 0x0000008283837221 */ /* 0x000fe20000010000 */
[----:B------:R-:W-:Y:S01]  /*ea70*/  F2FP.F16.F32.PACK_AB R33, R3, R42 ;  /* 0x0000002a0321723e */ /* 0x000fe200000000ff */
[----:B------:R-:W3:Y:S02]  /*ea80*/  MUFU.EX2 R62, R62 ;  /* 0x0000003e003e7308 */ /* 0x000ee40000000800 */
[----:B------:R-:W-:-:S02]  /*ea90*/  FADD.FTZ R150, R150, R131 ;  /* 0x0000008396967221 */ /* 0x000fc40000010000 */
[----:B------:R-:W-:Y:S01]  /*eaa0*/  MUFU.EX2 R236, R236 ;  /* 0x000000ec00ec7308 */ /* 0x000fe20000000800 */
[----:B------:R-:W-:Y:S01]  /*eab0*/  HMMA.16816.F32 R8, R12, R34, R8 ;  /* 0x000000220c08723c */ /* 0x000fe20000001808 */
[----:B------:R-:W-:Y:S01]  /*eac0*/  FADD.FTZ R151, R151, R150 ;  /* 0x0000009697977221 */ /* 0x000fe20000010000 */
[----:B------:R-:W1:Y:S01]  /*ead0*/  LDSM.16.MT88.4 R12, [R174+0x8000] ;  /* 0x00800000ae0c783b */ /* 0x000e620000004200 */
[-C--:B--2---:R-:W-:Y:S01]  /*eae0*/  FFMA.FTZ R47, R64, R57.reuse, -R176 ;  /* 0x00000039402f7223 */ /* 0x084fe200000108b0 */
[-C--:B------:R-:W-:Y:S01]  /*eaf0*/  FFMA.FTZ R64, R68, R57.reuse, -R56 ;  /* 0x0000003944407223 */ /* 0x080fe20000010838 */
[----:B------:R-:W-:Y:S01]  /*eb00*/  FADD.FTZ R122, R122, R151 ;  /* 0x000000977a7a7221 */ /* 0x000fe20000010000 */
[----:B-----5:R-:W-:Y:S01]  /*eb10*/  FFMA.FTZ R59, R69, R57, -R176 ;  /* 0x00000039453b7223 */ /* 0x020fe200000108b0 */
[----:B----4-:R-:W-:Y:S01]  /*eb20*/  F2FP.F16.F32.PACK_AB R32, R40, R45 ;  /* 0x0000002d2820723e */ /* 0x010fe200000000ff */
[----:B------:R-:W-:Y:S01]  /*eb30*/  FFMA.FTZ R68, R78, R57, -R56 ;  /* 0x000000394e447223 */ /* 0x000fe20000010838 */
[----:B------:R-:W-:Y:S01]  /*eb40*/  FADD.FTZ R123, R123, R122 ;  /* 0x0000007a7b7b7221 */ /* 0x000fe20000010000 */
[----:B---3--:R-:W-:Y:S01]  /*eb50*/  F2FP.F16.F32.PACK_AB R34, R62, R41 ;  /* 0x000000293e22723e */ /* 0x008fe200000000ff */
[----:B------:R-:W-:Y:S01]  /*eb60*/  MUFU.EX2 R47, R47 ;  /* 0x0000002f002f7308 */ /* 0x000fe20000000800 */
[----:B------:R-:W-:Y:S01]  /*eb70*/  F2FP.F16.F32.PACK_AB R35, R43, R46 ;  /* 0x0000002e2b23723e */ /* 0x000fe200000000ff */
[----:B------:R-:W-:Y:S01]  /*eb80*/  FADD.FTZ R120, R120, R123 ;  /* 0x0000007b78787221 */ /* 0x000fe20000010000 */
[-CC-:B------:R-:W-:Y:S01]  /*eb90*/  FFMA.FTZ R69, R51, R57.reuse, -R176.reuse ;  /* 0x0000003933457223 */ /* 0x180fe200000108b0 */
[----:B------:R-:W-:Y:S01]  /*eba0*/  MUFU.EX2 R59, R59 ;  /* 0x0000003b003b7308 */ /* 0x000fe20000000800 */
[-C--:B------:R-:W-:Y:S01]  /*ebb0*/  FFMA.FTZ R51, R164, R57.reuse, -R176 ;  /* 0x00000039a4337223 */ /* 0x080fe200000108b0 */
[----:B------:R-:W-:Y:S01]  /*ebc0*/  FADD.FTZ R133, R133, R120 ;  /* 0x0000007885857221 */ /* 0x000fe20000010000 */
[----:B------:R-:W-:Y:S01]  /*ebd0*/  FADD.FTZ R45, R45, R38 ;  /* 0x000000262d2d7221 */ /* 0x000fe20000010000 */
[----:B------:R-:W2:Y:S01]  /*ebe0*/  MUFU.EX2 R64, R64 ;  /* 0x0000004000407308 */ /* 0x000ea20000000800 */
[----:B------:R-:W-:Y:S01]  /*ebf0*/  HMMA.16816.F32 R20, R32, R24, R20 ;  /* 0x000000182014723c */ /* 0x000fe20000001814 */
[----:B------:R-:W-:Y:S01]  /*ec00*/  FADD.FTZ R140, R140, R133 ;  /* 0x000000858c8c7221 */ /* 0x000fe20000010000 */
[----:B------:R-:W-:Y:S01]  /*ec10*/  FFMA.FTZ R38, R168, R57, -R56 ;  /* 0x00000039a8267223 */ /* 0x000fe20000010838 */
[----:B------:R-:W3:Y:S02]  /*ec20*/  MUFU.EX2 R68, R68 ;  /* 0x0000004400447308 */ /* 0x000ee40000000800 */
[----:B------:R-:W-:-:S02]  /*ec30*/  FADD.FTZ R115, R115, R140 ;  /* 0x0000008c73737221 */ /* 0x000fc40000010000 */
[----:B------:R-:W-:Y:S01]  /*ec40*/  MUFU.EX2 R69, R69 ;  /* 0x0000004500457308 */ /* 0x000fe20000000800 */
[C---:B------:R-:W-:Y:S01]  /*ec50*/  HMMA.16816.F32 R4, R32.reuse, R26, R4 ;  /* 0x0000001a2004723c */ /* 0x040fe20000001804 */
[----:B------:R-:W-:Y:S01]  /*ec60*/  FADD.FTZ R114, R114, R115 ;  /* 0x0000007372727221 */ /* 0x000fe20000010000 */
[----:B------:R-:W4:Y:S01]  /*ec70*/  LDSM.16.MT88.4 R24, [R139+0x8000] ;  /* 0x008000008b18783b */ /* 0x000f220000004200 */
[----:B------:R-:W-:Y:S02]  /*ec80*/  MUFU.EX2 R51, R51 ;  /* 0x0000003300337308 */ /* 0x000fe40000000800 */
[----:B------:R-:W-:Y:S01]  /*ec90*/  FADD.FTZ R125, R125, R114 ;  /* 0x000000727d7d7221 */ /* 0x000fe20000010000 */
[----:B------:R-:W-:Y:S01]  /*eca0*/  LDSM.16.MT88.4 R140, [R174+0x8c00] ;  /* 0x008c0000ae8c783b */ /* 0x000fe20000004200 */
[----:B------:R-:W-:Y:S01]  /*ecb0*/  MUFU.EX2 R38, R38 ;  /* 0x0000002600267308 */ /* 0x000fe20000000800 */
[----:B-1----:R-:W-:Y:S01]  /*ecc0*/  HMMA.16816.F32 R28, R32, R16, R28 ;  /* 0x00000010201c723c */ /* 0x002fe2000000181c */
[----:B------:R-:W-:Y:S01]  /*ecd0*/  FADD.FTZ R132, R132, R125 ;  /* 0x0000007d84847221 */ /* 0x000fe20000010000 */
[----:B--2---:R-:W-:-:S02]  /*ece0*/  F2FP.F16.F32.PACK_AB R16, R63, R64 ;  /* 0x000000403f10723e */ /* 0x004fc400000000ff */
[----:B------:R-:W-:Y:S01]  /*ecf0*/  F2FP.F16.F32.PACK_AB R17, R59, R44 ;  /* 0x0000002c3b11723e */ /* 0x000fe200000000ff */
[----:B------:R-:W-:Y:S02]  /*ed00*/  FADD.FTZ R107, R107, R132 ;  /* 0x000000846b6b7221 */ /* 0x000fe40000010000 */
[----:B------:R-:W-:Y:S01]  /*ed10*/  LDSM.16.MT88.4 R132, [R139+0x8c00] ;  /* 0x008c00008b84783b */ /* 0x000fe20000004200 */
[----:B------:R-:W-:Y:S01]  /*ed20*/  HMMA.16816.F32 R8, R32, R18, R8 ;  /* 0x000000122008723c */ /* 0x000fe20000001808 */
[----:B------:R-:W-:Y:S01]  /*ed30*/  FADD.FTZ R106, R106, R107 ;  /* 0x0000006b6a6a7221 */ /* 0x000fe20000010000 */
[----:B---3--:R-:W-:Y:S01]  /*ed40*/  F2FP.F16.F32.PACK_AB R18, R68, R65 ;  /* 0x000000414412723e */ /* 0x008fe200000000ff */
[----:B------:R-:W-:Y:S01]  /*ed50*/  FFMA.FTZ R32, R48, R57, -R176 ;  /* 0x0000003930207223 */ /* 0x000fe200000108b0 */
[----:B------:R-:W-:Y:S01]  /*ed60*/  F2FP.F16.F32.PACK_AB R19, R70, R47 ;  /* 0x0000002f4613723e */ /* 0x000fe200000000ff */
[----:B------:R-:W-:Y:S01]  /*ed70*/  FADD.FTZ R106, R117, R106 ;  /* 0x0000006a756a7221 */ /* 0x000fe20000010000 */
[-C--:B------:R-:W-:Y:S01]  /*ed80*/  FFMA.FTZ R34, R66, R57.reuse, -R176 ;  /* 0x0000003942227223 */ /* 0x080fe200000108b0 */
[-CC-:B------:R-:W-:Y:S01]  /*ed90*/  FFMA.FTZ R35, R67, R57.reuse, -R56.reuse ;  /* 0x0000003943237223 */ /* 0x180fe20000010838 */
[-C--:B------:R-:W-:Y:S01]  /*eda0*/  FFMA.FTZ R48, R49, R57.reuse, -R56 ;  /* 0x0000003931307223 */ /* 0x080fe20000010838 */
[----:B------:R-:W-:Y:S01]  /*edb0*/  FADD.FTZ R99, R99, R106 ;  /* 0x0000006a63637221 */ /* 0x000fe20000010000 */
[-C--:B------:R-:W-:Y:S01]  /*edc0*/  FFMA.FTZ R33, R157, R57.reuse, -R176 ;  /* 0x000000399d217223 */ /* 0x080fe200000108b0 */
[----:B------:R-:W-:Y:S01]  /*edd0*/  HMMA.16816.F32 R20, R16, R12, R20 ;  /* 0x0000000c1014723c */ /* 0x000fe20000001814 */
[-CC-:B------:R-:W-:Y:S01]  /*ede0*/  FFMA.FTZ R66, R158, R57.reuse, -R56.reuse ;  /* 0x000000399e427223 */ /* 0x180fe20000010838 */
[----:B------:R-:W-:Y:S01]  /*edf0*/  FADD.FTZ R99, R98, R99 ;  /* 0x0000006362637221 */ /* 0x000fe20000010000 */
[-C--:B------:R-:W-:Y:S01]  /*ee00*/  FFMA.FTZ R49, R161, R57.reuse, -R56 ;  /* 0x00000039a1317223 */ /* 0x080fe20000010838 */
[----:B------:R-:W-:Y:S01]  /*ee10*/  FFMA.FTZ R67, R159, R57, -R176 ;  /* 0x000000399f437223 */ /* 0x000fe200000108b0 */
[----:B------:R-:W-:Y:S01]  /*ee20*/  MUFU.EX2 R34, R34 ;  /* 0x0000002200227308 */ /* 0x000fe20000000800 */
[----:B------:R-:W-:-:S02]  /*ee30*/  FADD.FTZ R124, R124, R99 ;  /* 0x000000637c7c7221 */ /* 0x000fc40000010000 */
[C---:B------:R-:W-:Y:S01]  /*ee40*/  HMMA.16816.F32 R4, R16.reuse, R14, R4 ;  /* 0x0000000e1004723c */ /* 0x040fe20000001804 */
[----:B------:R-:W1:Y:S01]  /*ee50*/  LDSM.16.MT88.4 R12, [R174+0x8400] ;  /* 0x00840000ae0c783b */ /* 0x000e620000004200 */
[----:B------:R-:W-:Y:S01]  /*ee60*/  FADD.FTZ R109, R109, R124 ;  /* 0x0000007c6d6d7221 */ /* 0x000fe20000010000 */
[----:B------:R-:W2:Y:S03]  /*ee70*/  MUFU.EX2 R33, R33 ;  /* 0x0000002100217308 */ /* 0x000ea60000000800 */
[----:B------:R-:W-:Y:S01]  /*ee80*/  FADD.FTZ R116, R116, R109 ;  /* 0x0000006d74747221 */ /* 0x000fe20000010000 */
[----:B------:R-:W-:Y:S01]  /*ee90*/  MUFU.EX2 R32, R32 ;  /* 0x0000002000207308 */ /* 0x000fe20000000800 */
[C---:B----4-:R-:W-:Y:S02]  /*eea0*/  HMMA.16816.F32 R28, R16.reuse, R24, R28 ;  /* 0x00000018101c723c */ /* 0x050fe4000000181c */
[----:B------:R-:W-:Y:S01]  /*eeb0*/  FADD.FTZ R91, R91, R116 ;  /* 0x000000745b5b7221 */ /* 0x000fe20000010000 */
[----:B------:R-:W-:Y:S03]  /*eec0*/  MUFU.EX2 R35, R35 ;  /* 0x0000002300237308 */ /* 0x000fe60000000800 */
[----:B------:R-:W-:Y:S01]  /*eed0*/  FADD.FTZ R90, R90, R91 ;  /* 0x0000005b5a5a7221 */ /* 0x000fe20000010000 */
[----:B------:R-:W3:Y:S01]  /*eee0*/  MUFU.EX2 R66, R66 ;  /* 0x0000004200427308 */ /* 0x000ee20000000800 */
[----:B------:R-:W-:Y:S01]  /*eef0*/  HMMA.16816.F32 R8, R16, R26, R8 ;  /* 0x0000001a1008723c */ /* 0x000fe20000001808 */
[----:B------:R-:W4:Y:S01]  /*ef00*/  LDSM.16.MT88.4 R24, [R139+0x8400] ;  /* 0x008400008b18783b */ /* 0x000f220000004200 */
[----:B------:R-:W-:Y:S01]  /*ef10*/  FADD.FTZ R101, R101, R90 ;  /* 0x0000005a65657221 */ /* 0x000fe20000010000 */
[----:B------:R-:W-:Y:S01]  /*ef20*/  MUFU.EX2 R48, R48 ;  /* 0x0000003000307308 */ /* 0x000fe20000000800 */
[----:B--2---:R-:W-:-:S02]  /*ef30*/  F2FP.F16.F32.PACK_AB R17, R33, R34 ;  /* 0x000000222111723e */ /* 0x004fc400000000ff */
[----:B------:R-:W-:Y:S01]  /*ef40*/  FADD.FTZ R108, R108, R101 ;  /* 0x000000656c6c7221 */ /* 0x000fe20000010000 */
[----:B------:R-:W2:Y:S03]  /*ef50*/  MUFU.EX2 R49, R49 ;  /* 0x0000003100317308 */ /* 0x000ea60000000800 */
[----:B------:R-:W-:Y:S01]  /*ef60*/  FADD.FTZ R83, R83, R108 ;  /* 0x0000006c53537221 */ /* 0x000fe20000010000 */
[----:B------:R-:W5:Y:S01]  /*ef70*/  MUFU.EX2 R67, R67 ;  /* 0x0000004300437308 */ /* 0x000f620000000800 */
[----:B---3--:R-:W-:Y:S02]  /*ef80*/  F2FP.F16.F32.PACK_AB R16, R66, R35 ;  /* 0x000000234210723e */ /* 0x008fe400000000ff */
[----:B------:R-:W-:-:S04]  /*ef90*/  FADD.FTZ R76, R82, R83 ;  /* 0x00000053524c7221 */ /* 0x000fc80000010000 */
[----:B------:R-:W-:Y:S01]  /*efa0*/  FADD.FTZ R76, R93, R76 ;  /* 0x0000004c5d4c7221 */ /* 0x000fe20000010000 */
[----:B--2---:R-:W-:-:S03]  /*efb0*/  F2FP.F16.F32.PACK_AB R18, R49, R48 ;  /* 0x000000303112723e */ /* 0x004fc600000000ff */
[----:B------:R-:W-:Y:S01]  /*efc0*/  FADD.FTZ R75, R75, R76 ;  /* 0x0000004c4b4b7221 */ /* 0x000fe20000010000 */
[----:B-----5:R-:W-:-:S03]  /*efd0*/  F2FP.F16.F32.PACK_AB R19, R67, R32 ;  /* 0x000000204313723e */ /* 0x020fc600000000ff */
[----:B------:R-:W-:Y:S01]  /*efe0*/  FADD.FTZ R75, R74, R75 ;  /* 0x0000004b4a4b7221 */ /* 0x000fe20000010000 */
[----:B------:R-:W-:-:S03]  /*eff0*/  FFMA.FTZ R74, R163, R57, -R176 ;  /* 0x00000039a34a7223 */ /* 0x000fc600000108b0 */
[----:B------:R-:W-:Y:S01]  /*f000*/  FADD.FTZ R100, R100, R75 ;  /* 0x0000004b64647221 */ /* 0x000fe20000010000 */
[----:B-1----:R-:W-:Y:S02]  /*f010*/  HMMA.16816.F32 R20, R16, R12, R20 ;  /* 0x0000000c1014723c */ /* 0x002fe40000001814 */
[----:B------:R-:W1:Y:S01]  /*f020*/  MUFU.EX2 R74, R74 ;  /* 0x0000004a004a7308 */ /* 0x000e620000000800 */
[----:B------:R-:W-:-:S04]  /*f030*/  FADD.FTZ R85, R85, R100 ;  /* 0x0000006455557221 */ /* 0x000fc80000010000 */
[----:B------:R-:W-:Y:S01]  /*f040*/  FADD.FTZ R92, R92, R85 ;  /* 0x000000555c5c7221 */ /* 0x000fe20000010000 */
[----:B------:R-:W-:Y:S01]  /*f050*/  HMMA.16816.F32 R4, R16, R14, R4 ;  /* 0x0000000e1004723c */ /* 0x000fe20000001804 */
[----:B------:R-:W2:Y:S02]  /*f060*/  LDSM.16.MT88.4 R12, [R174+0x8800] ;  /* 0x00880000ae0c783b */ /* 0x000ea40000004200 */
[----:B------:R-:W-:-:S04]  /*f070*/  FADD.FTZ R155, R155, R92 ;  /* 0x0000005c9b9b7221 */ /* 0x000fc80000010000 */
[----:B------:R-:W-:Y:S01]  /*f080*/  FADD.FTZ R54, R54, R155 ;  /* 0x0000009b36367221 */ /* 0x000fe20000010000 */
[----:B----4-:R-:W-:Y:S01]  /*f090*/  HMMA.16816.F32 R28, R16, R24, R28 ;  /* 0x00000018101c723c */ /* 0x010fe2000000181c */
[----:B------:R-:W-:Y:S02]  /*f0a0*/  F2FP.F16.F32.PACK_AB R24, R71, R60 ;  /* 0x0000003c4718723e */ /* 0x000fe400000000ff */
[----:B------:R-:W-:Y:S01]  /*f0b0*/  FADD.FTZ R37, R37, R54 ;  /* 0x0000003625257221 */ /* 0x000fe20000010000 */
[----:B------:R-:W-:-:S03]  /*f0c0*/  F2FP.F16.F32.PACK_AB R25, R69, R50 ;  /* 0x000000324519723e */ /* 0x000fc600000000ff */
[----:B------:R-:W-:Y:S01]  /*f0d0*/  FADD.FTZ R36, R36, R37 ;  /* 0x0000002524247221 */ /* 0x000fe20000010000 */
[----:B------:R-:W-:Y:S01]  /*f0e0*/  FFMA.FTZ R37, R167, R57, -R176 ;  /* 0x00000039a7257223 */ /* 0x000fe200000108b0 */
[----:B------:R-:W-:Y:S01]  /*f0f0*/  HMMA.16816.F32 R8, R16, R26, R8 ;  /* 0x0000001a1008723c */ /* 0x000fe20000001808 */
[----:B------:R-:W3:Y:S01]  /*f100*/  LDSM.16.MT88.4 R16, [R139+0x8800] ;  /* 0x008800008b10783b */ /* 0x000ee20000004200 */
[----:B------:R-:W-:Y:S01]  /*f110*/  F2FP.F16.F32.PACK_AB R26, R72, R61 ;  /* 0x0000003d481a723e */ /* 0x000fe200000000ff */
[----:B------:R-:W-:Y:S01]  /*f120*/  FADD.FTZ R55, R55, R36 ;  /* 0x0000002437377221 */ /* 0x000fe20000010000 */
[----:B-1----:R-:W-:Y:S01]  /*f130*/  F2FP.F16.F32.PACK_AB R27, R74, R51 ;  /* 0x000000334a1b723e */ /* 0x002fe200000000ff */
[----:B------:R-:W-:Y:S02]  /*f140*/  MUFU.EX2 R36, R166 ;  /* 0x000000a600247308 */ /* 0x000fe40000000800 */
[----:B------:R-:W-:Y:S02]  /*f150*/  FADD.FTZ R42, R42, R55 ;  /* 0x000000372a2a7221 */ /* 0x000fe40000010000 */
[----:B------:R-:W-:Y:S02]  /*f160*/  MUFU.EX2 R37, R37 ;  /* 0x0000002500257308 */ /* 0x000fe40000000800 */
[----:B--2---:R-:W-:Y:S01]  /*f170*/  HMMA.16816.F32 R20, R24, R12, R20 ;  /* 0x0000000c1814723c */ /* 0x004fe20000001814 */
[----:B------:R-:W-:Y:S01]  /*f180*/  FADD.FTZ R13, R3, R42 ;  /* 0x0000002a030d7221 */ /* 0x000fe20000010000 */
[----:B------:R-:W-:Y:S01]  /*f190*/  FADD.FTZ R12, R40, R45 ;  /* 0x0000002d280c7221 */ /* 0x000fe20000010000 */
[----:B------:R-:W-:Y:S01]  /*f1a0*/  FFMA.FTZ R40, R172, R57, -R56 ;  /* 0x00000039ac287223 */ /* 0x000fe20000010838 */
[----:B------:R-:W1:Y:S01]  /*f1b0*/  MUFU.EX2 R3, R170 ;  /* 0x000000aa00037308 */ /* 0x000e620000000800 */
[----:B------:R-:W-:Y:S01]  /*f1c0*/  FADD.FTZ R46, R46, R13 ;  /* 0x0000000d2e2e7221 */ /* 0x000fe20000010000 */
[----:B------:R-:W-:-:S02]  /*f1d0*/  FADD.FTZ R41, R41, R12 ;  /* 0x0000000c29297221 */ /* 0x000fc40000010000 */
[C---:B------:R-:W-:Y:S01]  /*f1e0*/  HMMA.16816.F32 R4, R24.reuse, R14, R4 ;  /* 0x0000000e1804723c */ /* 0x040fe20000001804 */
[----:B------:R-:W-:Y:S01]  /*f1f0*/  FADD.FTZ R43, R43, R46 ;  /* 0x0000002e2b2b7221 */ /* 0x000fe20000010000 */
[----:B------:R-:W-:Y:S01]  /*f200*/  FADD.FTZ R41, R62, R41 ;  /* 0x000000293e297221 */ /* 0x000fe20000010000 */
[----:B------:R-:W2:Y:S02]  /*f210*/  MUFU.EX2 R40, R40 ;  /* 0x0000002800287308 */ /* 0x000ea40000000800 */
[----:B------:R-:W-:Y:S01]  /*f220*/  FADD.FTZ R12, R44, R43 ;  /* 0x0000002b2c0c7221 */ /* 0x000fe20000010000 */
[----:B------:R-:W-:Y:S02]  /*f230*/  FADD.FTZ R64, R64, R41 ;  /* 0x0000002940407221 */ /* 0x000fe40000010000 */
[----:B---3--:R-:W-:Y:S01]  /*f240*/  HMMA.16816.F32 R28, R24, R16, R28 ;  /* 0x00000010181c723c */ /* 0x008fe2000000181c */
[----:B------:R-:W-:Y:S01]  /*f250*/  FADD.FTZ R12, R59, R12 ;  /* 0x0000000c3b0c7221 */ /* 0x000fe20000010000 */
[----:B------:R-:W-:Y:S01]  /*f260*/  FADD.FTZ R64, R63, R64 ;  /* 0x000000403f407221 */ /* 0x000fe20000010000 */
[----:B-1----:R-:W-:-:S02]  /*f270*/  F2FP.F16.F32.PACK_AB R15, R236, R3 ;  /* 0x00000003ec0f723e */ /* 0x002fc400000000ff */
[----:B------:R-:W-:Y:S01]  /*f280*/  FADD.FTZ R13, R47, R12 ;  /* 0x0000000c2f0d7221 */ /* 0x000fe20000010000 */
[----:B------:R-:W-:Y:S01]  /*f290*/  FADD.FTZ R65, R65, R64 ;  /* 0x0000004041417221 */ /* 0x000fe20000010000 */
[----:B------:R-:W-:Y:S01]  /*f2a0*/  F2FP.F16.F32.PACK_AB R12, R39, R38 ;  /* 0x00000026270c723e */ /* 0x000fe200000000ff */
[----:B------:R-:W-:Y:S01]  /*f2b0*/  HMMA.16816.F32 R8, R24, R18, R8 ;  /* 0x000000121808723c */ /* 0x000fe20000001808 */
[----:B------:R-:W-:Y:S01]  /*f2c0*/  FADD.FTZ R13, R70, R13 ;  /* 0x0000000d460d7221 */ /* 0x000fe20000010000 */
[----:B------:R-:W-:Y:S01]  /*f2d0*/  FADD.FTZ R68, R68, R65 ;  /* 0x0000004144447221 */ /* 0x000fe20000010000 */
[----:B--2---:R-:W-:Y:S02]  /*f2e0*/  F2FP.F16.F32.PACK_AB R14, R237, R40 ;  /* 0x00000028ed0e723e */ /* 0x004fe400000000ff */
[----:B------:R-:W-:Y:S01]  /*f2f0*/  FADD.FTZ R34, R34, R13 ;  /* 0x0000000d22227221 */ /* 0x000fe20000010000 */
[----:B------:R-:W-:Y:S01]  /*f300*/  FADD.FTZ R17, R35, R68 ;  /* 0x0000004423117221 */ /* 0x000fe20000010000 */
[----:B------:R-:W-:-:S02]  /*f310*/  F2FP.F16.F32.PACK_AB R13, R37, R36 ;  /* 0x00000024250d723e */ /* 0x000fc400000000ff */
[----:B------:R-:W-:Y:S01]  /*f320*/  FADD.FTZ R33, R33, R34 ;  /* 0x0000002221217221 */ /* 0x000fe20000010000 */
[----:B------:R-:W-:-:S03]  /*f330*/  FADD.FTZ R17, R66, R17 ;  /* 0x0000001142117221 */ /* 0x000fc60000010000 */
[----:B------:R-:W-:Y:S01]  /*f340*/  FADD.FTZ R32, R32, R33 ;  /* 0x0000002120207221 */ /* 0x000fe20000010000 */
[----:B------:R-:W-:Y:S01]  /*f350*/  FADD.FTZ R48, R48, R17 ;  /* 0x0000001130307221 */ /* 0x000fe20000010000 */
[----:B------:R-:W-:Y:S02]  /*f360*/  HMMA.16816.F32 R144, R12, R140, R20 ;  /* 0x0000008c0c90723c */ /* 0x000fe40000001814 */
[----:B------:R-:W-:Y:S01]  /*f370*/  FADD.FTZ R67, R67, R32 ;  /* 0x0000002043437221 */ /* 0x000fe20000010000 */
[----:B------:R-:W-:-:S05]  /*f380*/  FADD.FTZ R49, R49, R48 ;  /* 0x0000003031317221 */ /* 0x000fca0000010000 */
        /* <DEDUP_REMOVED lines=24> */
.L_x_1406:
        /* <DEDUP_REMOVED lines=17> */
[----:B------:R-:W-:Y:S02]  /*f620*/  IABS R7, R225 ;  /* 0x000000e100077213 */ /* 0x000fe40000000000 */
[-C--:B--2---:R-:W-:Y:S02]  /*f630*/  IABS R8, R4.reuse ;  /* 0x0000000400087213 */ /* 0x084fe40000000000 */
[----:B------:R-:W-:Y:S02]  /*f640*/  IABS R6, R4 ;  /* 0x0000000400067213 */ /* 0x000fe40000000000 */
        /* <DEDUP_REMOVED lines=23> */
[----:B------:R-:W-:Y:S01]  /*f7c0*/  ISETP.GE.U32.AND P2, PT, R5, R8, PT ;  /* 0x000000080500720c */ /* 0x000fe20003f46070 */
        /* <DEDUP_REMOVED lines=10> */
[----:B------:R-:W-:Y:S01]  /*f870*/  SEL R3, R3, R10, !P0 ;  /* 0x0000000a03037207 */ /* 0x000fe20004000000 */
[----:B------:R-:W2:Y:S01]  /*f880*/  LD.E.64 R8, desc[UR4][R148.64+0x40] ;  /* 0x0000400494087980 */ /* 0x000ea2000c101b00 */
[-C--:B------:R-:W-:Y:S02]  /*f890*/  LEA R16, P1, R5, R232.reuse, 0x2 ;  /* 0x000000e805107211 */ /* 0x080fe400078210ff */
[----:B------:R-:W-:Y:S02]  /*f8a0*/  LEA R14, P0, R3, R232, 0x2 ;  /* 0x000000e8030e7211 */ /* 0x000fe400078010ff */
[-C--:B------:R-:W-:Y:S01]  /*f8b0*/  LEA.HI.X.SX32 R17, R5, R233.reuse, 0x2, P1 ;  /* 0x000000e905117211 */ /* 0x080fe200008f16ff */
[C---:B------:R-:W-:Y:S01]  /*f8c0*/  IMAD.IADD R5, R3.reuse, 0x1, -R5 ;  /* 0x0000000103057824 */ /* 0x040fe200078e0a05 */
[----:B------:R-:W-:Y:S01]  /*f8d0*/  LEA.HI.X.SX32 R15, R3, R233, 0x2, P0 ;  /* 0x000000e9030f7211 */ /* 0x000fe200000f16ff */
[----:B------:R-:W3:Y:S02]  /*f8e0*/  LD.E.64 R10, desc[UR4][R148.64+0x28] ;  /* 0x00002804940a7980 */ /* 0x000ee4000c101b00 */
[----:B------:R-:W-:Y:S04]  /*f8f0*/  IMAD R5, R4, R5, -0x100 ;  /* 0xffffff0004057424 */ /* 0x000fe800078e0205 */
[----:B------:R-:W4:Y:S01]  /*f900*/  LD.E R7, desc[UR4][R16.64] ;  /* 0x0000000410077980 */ /* 0x000f22000c101900 */
[----:B------:R-:W-:Y:S03]  /*f910*/  SHF.R.S32.HI R4, RZ, 0x1f, R5 ;  /* 0x0000001fff047819 */ /* 0x000fe60000011405 */
        /* <DEDUP_REMOVED lines=13> */
.L_x_1401:
[----:B------:R-:W-:Y:S05]  /*f9f0*/  BSYNC.RECONVERGENT B0 ;  /* 0x0000000000007941 */ /* 0x000fea0003800200 */
.L_x_1400:
[----:B------:R-:W1:Y:S01]  /*fa00*/  S2UR UR7, SR_CgaCtaId ;  /* 0x00000000000779c3 */ /* 0x000e620000008800 */
[----:B------:R-:W-:Y:S01]  /*fa10*/  IMAD.SHL.U32 R16, R214, 0x8, RZ ;  /* 0x00000008d6107824 */ /* 0x000fe200078e00ff */
[----:B------:R-:W-:Y:S01]  /*fa20*/  UMOV UR9, 0x400 ;  /* 0x0000040000097882 */ /* 0x000fe20000000000 */
[C---:B------:R-:W-:Y:S01]  /*fa30*/  IMAD.SHL.U32 R17, R218.reuse, 0x40, RZ ;  /* 0x00000040da117824 */ /* 0x040fe200078e00ff */
[----:B------:R-:W-:Y:S01]  /*fa40*/  SHF.L.U64.HI R18, R218, 0x6, R219 ;  /* 0x00000006da127819 */ /* 0x000fe200000102db */
[----:B------:R-:W-:Y:S01]  /*fa50*/  IMAD.SHL.U32 R2, R214, 0x20, RZ ;  /* 0x00000020d6027824 */ /* 0x000fe200078e00ff */
[----:B------:R-:W-:Y:S01]  /*fa60*/  LOP3.LUT R19, R16, 0xc0, RZ, 0xc0, !PT ;  /* 0x000000c010137812 */ /* 0x000fe200078ec0ff */
[----:B------:R-:W-:Y:S01]  /*fa70*/  IMAD.SHL.U32 R213, R214, 0x10, RZ ;  /* 0x00000010d6d57824 */ /* 0x000fe200078e00ff */
[----:B------:R-:W-:Y:S01]  /*fa80*/  LOP3.LUT R152, R16, 0x18, RZ, 0xc0, !PT ;  /* 0x0000001810987812 */ /* 0x000fe200078ec0ff */
[----:B------:R-:W-:Y:S01]  /*fa90*/  IMAD.SHL.U32 R150, R214, 0x4, RZ ;  /* 0x00000004d6967824 */ /* 0x000fe200078e00ff */
[----:B------:R-:W-:Y:S01]  /*faa0*/  LOP3.LUT R19, R19, 0x18, R214, 0xf8, !PT ;  /* 0x0000001813137812 */ /* 0x000fe200078ef8d6 */
[----:B------:R-:W-:Y:S01]  /*fab0*/  VIADD R230, R230, 0xffffffff ;  /* 0xffffffffe6e67836 */ /* 0x000fe20000000000 */
[----:B------:R-:W-:Y:S01]  /*fac0*/  ISETP.GE.AND P0, PT, R152, R227, PT ;  /* 0x000000e39800720c */ /* 0x000fe20003f06270 */
[----:B------:R-:W-:Y:S01]  /*fad0*/  BSSY.RECONVERGENT B1, `(.L_x_1402) ;  /* 0x0000139000017945 */ /* 0x000fe20003800200 */
[--C-:B------:R-:W-:Y:S02]  /*fae0*/  LOP3.LUT R19, R19, 0x18, R16.reuse, 0x78, !PT ;  /* 0x0000001813137812 */ /* 0x100fe400078e7810 */
[----:B------:R-:W-:Y:S02]  /*faf0*/  IADD3 R24, P1, PT, R17, R222, RZ ;  /* 0x000000de11187210 */ /* 0x000fe40007f3e0ff */
[----:B------:R-:W-:Y:S02]  /*fb00*/  LOP3.LUT R20, R19, 0x1f20, R16, 0xf8, !PT ;  /* 0x00001f2013147812 */ /* 0x000fe400078ef810 */
[----:B------:R-:W-:Y:S01]  /*fb10*/  LOP3.LUT R16, R16, 0x1f20, RZ, 0xc0, !PT ;  /* 0x00001f2010107812 */ /* 0x000fe200078ec0ff */
[----:B------:R-:W-:Y:S01]  /*fb20*/  IMAD.X R25, R18, 0x1, R223, P1 ;  /* 0x0000000112197824 */ /* 0x000fe200008e06df */
[-C--:B------:R-:W-:Y:S01]  /*fb30*/  IADD3 R22, P2, PT, R24, R17.reuse, RZ ;  /* 0x0000001118167210 */ /* 0x080fe20007f5e0ff */
[----:B-1----:R-:W-:Y:S02]  /*fb40*/  ULEA UR6, UR7, UR9, 0x18 ;  /* 0x0000000907067291 */ /* 0x002fe4000f8ec0ff */
[----:B------:R-:W-:Y:S01]  /*fb50*/  IMAD.IADD R16, R16, 0x1, R19 ;  /* 0x0000000110107824 */ /* 0x000fe200078e0213 */
[-C--:B------:R-:W-:Y:S01]  /*fb60*/  IADD3 R28, P1, PT, R22, R17.reuse, RZ ;  /* 0x00000011161c7210 */ /* 0x080fe20007f3e0ff */
[--C-:B------:R-:W-:Y:S01]  /*fb70*/  IMAD.X R23, R25, 0x1, R18.reuse, P2 ;  /* 0x0000000119177824 */ /* 0x100fe200010e0612 */
[----:B------:R-:W-:Y:S02]  /*fb80*/  LOP3.LUT R155, R213, 0x100, RZ, 0xc0, !PT ;  /* 0x00000100d59b7812 */ /* 0x000fe400078ec0ff */
[----:B------:R-:W-:Y:S01]  /*fb90*/  LEA R239, R20, UR6, 0x1 ;  /* 0x0000000614ef7c11 */ /* 0x000fe2000f8e08ff */
[--C-:B------:R-:W-:Y:S01]  /*fba0*/  IMAD.X R29, R23, 0x1, R18.reuse, P1 ;  /* 0x00000001171d7824 */ /* 0x100fe200008e0612 */
[----:B------:R-:W-:Y:S02]  /*fbb0*/  LEA R154, R16, UR6, 0x1 ;  /* 0x00000006109a7c11 */ /* 0x000fe4000f8e08ff */
[-C--:B------:R-:W-:Y:S01]  /*fbc0*/  IADD3 R20, P2, PT, R28, R17.reuse, RZ ;  /* 0x000000111c147210 */ /* 0x080fe20007f5e0ff */
[----:B------:R-:W-:Y:S01]  /*fbd0*/  @!PT LDS RZ, [RZ] ;  /* 0x00000000fffff984 */ /* 0x000fe20000000800 */
[----:B------:R-:W-:Y:S01]  /*fbe0*/  @!PT LDS RZ, [RZ] ;  /* 0x00000000fffff984 */ /* 0x000fe20000000800 */
[----:B------:R-:W-:Y:S01]  /*fbf0*/  @!PT LDS RZ, [RZ] ;  /* 0x00000000fffff984 */ /* 0x000fe20000000800 */
[----:B------:R-:W-:Y:S01]  /*fc00*/  @!P0 LDGSTS.E.BYPASS.LTC128B.128 [R239+0x5000], desc[UR4][R222.64] ;  /* 0x05000000deef8fae */ /* 0x000fe2000b981a04 */
[----:B------:R-:W-:Y:S02]  /*fc10*/  LOP3.LUT R3, R2, 0xc0, RZ, 0xc0, !PT ;  /* 0x000000c002037812 */ /* 0x000fe400078ec0ff */
[-C--:B------:R-:W-:Y:S02]  /*fc20*/  IADD3 R26, P1, PT, R20, R17.reuse, RZ ;  /* 0x00000011141a7210 */ /* 0x080fe40007f3e0ff */
[----:B------:R-:W-:Y:S01]  /*fc30*/  @P0 STS.128 [R239+0x5000], RZ ;  /* 0x005000ffef000388 */ /* 0x000fe20000000c00 */
[--C-:B------:R-:W-:Y:S01]  /*fc40*/  IMAD.X R21, R29, 0x1, R18.reuse, P2 ;  /* 0x000000011d157824 */ /* 0x100fe200010e0612 */
[----:B------:R-:W-:Y:S03]  /*fc50*/  LOP3.LUT R150, R150, 0x18, RZ, 0xc0, !PT ;  /* 0x0000001896967812 */ /* 0x000fe600078ec0ff */
[----:B------:R-:W-:Y:S01]  /*fc60*/  @!PT LDS RZ, [RZ] ;  /* 0x00000000fffff984 */ /* 0x000fe20000000800 */
[----:B------:R-:W-:Y:S01]  /*fc70*/  @!PT LDS RZ, [RZ] ;  /* 0x00000000fffff984 */ /* 0x000fe20000000800 */
[----:B------:R-:W-:Y:S01]  /*fc80*/  @!PT LDS RZ, [RZ] ;  /* 0x00000000fffff984 */ /* 0x000fe20000000800 */
[----:B------:R-:W-:Y:S01]  /*fc90*/  @!P0 LDGSTS.E.BYPASS.LTC128B.128 [R239+0x5800], desc[UR4][R24.64] ;  /* 0x0580000018ef8fae */ /* 0x000fe2000b981a04 */
[----:B------:R-:W-:Y:S01]  /*fca0*/  IMAD.X R27, R21, 0x1, R18, P1 ;  /* 0x00000001151b7824 */ /* 0x000fe200008e0612 */
[-C--:B------:R-:W-:Y:S03]  /*fcb0*/  IADD3 R16, P2, PT, R26, R17.reuse, RZ ;  /* 0x000000111a107210 */ /* 0x080fe60007f5e0ff */
[----:B------:R-:W-:Y:S01]  /*fcc0*/  @P0 STS.128 [R239+0x5800], RZ ;  /* 0x005800ffef000388 */ /* 0x000fe20000000c00 */
[----:B------:R-:W-:Y:S02]  /*fcd0*/  LOP3.LUT R0, R155, 0x20, R2, 0xf8, !PT ;  /* 0x000000209b007812 */ /* 0x000fe400078ef802 */
[----:B------:R-:W-:Y:S02]  /*fce0*/  @!P0 IADD3 R30, P1, PT, R16, R17, RZ ;  /* 0x00000011101e8210 */ /* 0x000fe40007f3e0ff */
[----:B------:R-:W-:Y:S01]  /*fcf0*/  @!PT LDS RZ, [RZ] ;  /* 0x00000000fffff984 */ /* 0x000fe20000000800 */
[----:B------:R-:W-:Y:S01]  /*fd00*/  @!PT LDS RZ, [RZ] ;  /* 0x00000000fffff984 */ /* 0x000fe20000000800 */
[----:B------:R-:W-:Y:S01]  /*fd10*/  @!PT LDS RZ, [RZ] ;  /* 0x00000000fffff984 */ /* 0x000fe20000000800 */
[----:B------:R-:W-:Y:S01]  /*fd20*/  @!P0 LDGSTS.E.BYPASS.LTC128B.128 [R154+0x6000], desc[UR4][R22.64] ;  /* 0x06000000169a8fae */ /* 0x000fe2000b981a04 */
[----:B------:R-:W-:Y:S01]  /*fd30*/  IMAD.X R17, R27, 0x1, R18, P2 ;  /* 0x000000011b117824 */ /* 0x000fe200010e0612 */
[----:B------:R-:W-:Y:S03]  /*fd40*/  LOP3.LUT R3, R3, 0x8, R214, 0xf8, !PT ;  /* 0x0000000803037812 */ /* 0x000fe600078ef8d6 */
[----:B------:R-:W-:Y:S01]  /*fd50*/  @P0 STS.128 [R154+0x6000], RZ ;  /* 0x006000ff9a000388 */ /* 0x000fe20000000c00 */
[----:B------:R-:W-:Y:S01]  /*fd60*/  @!P0 IMAD.X R31, R17, 0x1, R18, P1 ;  /* 0x00000001111f8824 */ /* 0x000fe200008e0612 */
[----:B------:R-:W-:Y:S01]  /*fd70*/  LOP3.LUT R3, R0, R3, R150, 0xf6, !PT ;  /* 0x0000000300037212 */ /* 0x000fe200078ef696 */
[----:B------:R-:W-:Y:S02]  /*fd80*/  IMAD.MOV.U32 R0, RZ, RZ, 0x20 ;  /* 0x00000020ff007424 */ /* 0x000fe400078e00ff */
[----:B------:R-:W-:Y:S01]  /*fd90*/  @!PT LDS RZ, [RZ] ;  /* 0x00000000fffff984 */ /* 0x000fe20000000800 */
[----:B------:R-:W-:Y:S01]  /*fda0*/  @!PT LDS RZ, [RZ] ;  /* 0x00000000fffff984 */ /* 0x000fe20000000800 */
[----:B------:R-:W-:Y:S01]  /*fdb0*/  @!PT LDS RZ, [RZ] ;  /* 0x00000000fffff984 */ /* 0x000fe20000000800 */
[----:B------:R-:W-:Y:S01]  /*fdc0*/  @!P0 LDGSTS.E.BYPASS.LTC128B.128 [R154+0x6800], desc[UR4][R28.64] ;  /* 0x068000001c9a8fae */ /* 0x000fe2000b981a04 */
[----:B------:R-:W-:Y:S04]  /*fdd0*/  LEA R3, R3, UR6, 0x1 ;  /* 0x0000000603037c11 */ /* 0x000fe8000f8e08ff */
[----:B------:R-:W-:Y:S05]  /*fde0*/  @P0 STS.128 [R154+0x6800], RZ ;  /* 0x006800ff9a000388 */ /* 0x000fea0000000c00 */
[----:B------:R-:W-:Y:S01]  /*fdf0*/  @!PT LDS RZ, [RZ] ;  /* 0x00000000fffff984 */ /* 0x000fe20000000800 */
[----:B------:R-:W-:Y:S01]  /*fe00*/  @!PT LDS RZ, [RZ] ;  /* 0x00000000fffff984 */ /* 0x000fe20000000800 */
[----:B------:R-:W-:Y:S01]  /*fe10*/  @!PT LDS RZ, [RZ] ;  /* 0x00000000fffff984 */ /* 0x000fe20000000800 */
[----:B------:R-:W-:Y:S05]  /*fe20*/  @!P0 LDGSTS.E.BYPASS.LTC128B.128 [R154+0x7000], desc[UR4][R20.64] ;  /* 0x07000000149a8fae */ /* 0x000fea000b981a04 */
        /* <DEDUP_REMOVED lines=15> */
[----:B------:R-:W-:Y:S01]  /*ff20*/  @P0 STS.128 [R154+0x8800], RZ ;  /* 0x008800ff9a000388 */ /* 0x000fe20000000c00 */
[----:B------:R-:W-:Y:S04]  /*ff30*/  LOP3.LUT P0, RZ, R214, 0x4, RZ, 0xc0, !PT ;  /* 0x00000004d6ff7812 */ /* 0x000fe8000780c0ff */
[----:B------:R-:W-:Y:S01]  /*ff40*/  LDSM.16.M88.4 R156, [R212] ;  /* 0x00000000d49c783b */ /* 0x000fe20000000200 */
[----:B------:R-:W-:Y:S02]  /*ff50*/  SEL R0, R0, 0xffffffe0, !P0 ;  /* 0xffffffe000007807 */ /* 0x000fe40004000000 */
[----:B------:R-:W-:Y:S02]  /*ff60*/  ISETP.GT.AND P0, PT, R230, R215, PT ;  /* 0x000000d7e600720c */ /* 0x000fe40003f04270 */
[----:B------:R-:W3:Y:S05]  /*ff70*/  LDSM.16.M88.4 R160, [R3+0x1000] ;  /* 0x0010000003a0783b */ /* 0x000eea0000000200 */
[----:B------:R-:W4:Y:S05]  /*ff80*/  LDSM.16.M88.4 R164, [R3+0x1400] ;  /* 0x0014000003a4783b */ /* 0x000f2a0000000200 */
[----:B------:R-:W5:Y:S05]  /*ff90*/  LDSM.16.M88.4 R168, [R3+0x1800] ;  /* 0x0018000003a8783b */ /* 0x000f6a0000000200 */
[----:B------:R-:W0:Y:S05]  /*ffa0*/  LDGDEPBAR ;  /* 0x00000000000079af */ /* 0x000e2a0000000000 */
[----:B------:R-:W2:Y:S05]  /*ffb0*/  LDSM.16.M88.4 R172, [R3+0x1c00] ;  /* 0x001c000003ac783b */ /* 0x000eaa0000000200 */
[----:B------:R-:W2:Y:S05]  /*ffc0*/  LDSM.16.M88.4 R176, [R3+0x2000] ;  /* 0x0020000003b0783b */ /* 0x000eaa0000000200 */
[----:B------:R-:W2:Y:S05]  /*ffd0*/  LDSM.16.M88.4 R48, [R3+0x2400] ;  /* 0x002400000330783b */ /* 0x000eaa0000000200 */
[----:B------:R-:W2:Y:S05]  /*ffe0*/  LDSM.16.M88.4 R56, [R3+0x2800] ;  /* 0x002800000338783b */ /* 0x000eaa0000000200 */
[----:B------:R-:W2:Y:S01]  /*fff0*/  LDSM.16.M88.4 R64, [R3+0x2c00] ;  /* 0x002c00000340783b */ /* 0x000ea20000000200 */
[C---:B---3--:R-:W-:Y:S03]  /*10000*/  HMMA.16816.F32 R4, R156.reuse, R160, RZ ;  /* 0x000000a09c04723c */ /* 0x048fe600000018ff */
[--C-:B------:R-:W-:Y:S01]  /*10010*/  IMAD.IADD R160, R212, 0x1, R0.reuse ;  /* 0x00000001d4a07824 */ /* 0x100fe200078e0200 */
[----:B------:R-:W3:Y:S01]  /*10020*/  LDSM.16.M88.4 R72, [R3+0x3000] ;  /* 0x003000000348783b */ /* 0x000ee20000000200 */
[----:B------:R-:W-:Y:S03]  /*10030*/  IMAD.IADD R0, R3, 0x1, R0 ;  /* 0x0000000103007824 */ /* 0x000fe600078e0200 */
[C---:B------:R-:W-:Y:S01]  /*10040*/  HMMA.16816.F32 R8, R156.reuse, R162, RZ ;  /* 0x000000a29c08723c */ /* 0x040fe200000018ff */
[----:B------:R-:W3:Y:S05]  /*10050*/  LDSM.16.M88.4 R80, [R3+0x3400] ;  /* 0x003400000350783b */ /* 0x000eea0000000200 */
[----:B------:R-:W3:Y:S02]  /*10060*/  LDSM.16.M88.4 R88, [R3+0x3800] ;  /* 0x003800000358783b */ /* 0x000ee40000000200 */
[C---:B----4-:R-:W-:Y:S03]  /*10070*/  HMMA.16816.F32 R12, R156.reuse, R164, RZ ;  /* 0x000000a49c0c723c */ /* 0x050fe600000018ff */
[----:B------:R-:W4:Y:S05]  /*10080*/  LDSM.16.M88.4 R96, [R3+0x3c00] ;  /* 0x003c00000360783b */ /* 0x000f2a0000000200 */
[C---:B-1----:R-:W-:Y:S01]  /*10090*/  HMMA.16816.F32 R16, R156.reuse, R166, RZ ;  /* 0x000000a69c10723c */ /* 0x042fe200000018ff */
[----:B------:R-:W1:Y:S05]  /*100a0*/  LDSM.16.M88.4 R104, [R3+0x4000] ;  /* 0x004000000368783b */ /* 0x000e6a0000000200 */
[----:B------:R-:W1:Y:S02]  /*100b0*/  LDSM.16.M88.4 R112, [R3+0x4400] ;  /* 0x004400000370783b */ /* 0x000e640000000200 */
[C---:B-----5:R-:W-:Y:S03]  /*100c0*/  HMMA.16816.F32 R20, R156.reuse, R168, RZ ;  /* 0x000000a89c14723c */ /* 0x060fe600000018ff */
[----:B------:R-:W5:Y:S05]  /*100d0*/  LDSM.16.M88.4 R120, [R3+0x4800] ;  /* 0x004800000378783b */ /* 0x000f6a0000000200 */
[C---:B------:R-:W-:Y:S01]  /*100e0*/  HMMA.16816.F32 R24, R156.reuse, R170, RZ ;  /* 0x000000aa9c18723c */ /* 0x040fe200000018ff */
[----:B------:R-:W5:Y:S05]  /*100f0*/  LDSM.16.M88.4 R128, [R3+0x4c00] ;  /* 0x004c00000380783b */ /* 0x000f6a0000000200 */
[----:B------:R-:W-:Y:S02]  /*10100*/  LDSM.16.M88.4 R160, [R160] ;  /* 0x00000000a0a0783b */ /* 0x000fe40000000200 */
[C---:B--2---:R-:W-:Y:S03]  /*10110*/  HMMA.16816.F32 R28, R156.reuse, R172, RZ ;  /* 0x000000ac9c1c723c */ /* 0x044fe600000018ff */
[----:B------:R-:W2:Y:S05]  /*10120*/  LDSM.16.M88.4 R164, [R0+0x1000] ;  /* 0x0010000000a4783b */ /* 0x000eaa0000000200 */
[C---:B------:R-:W-:Y:S01]  /*10130*/  HMMA.16816.F32 R32, R156.reuse, R174, RZ ;  /* 0x000000ae9c20723c */ /* 0x040fe200000018ff */
[----:B------:R-:W2:Y:S05]  /*10140*/  LDSM.16.M88.4 R168, [R0+0x1400] ;  /* 0x0014000000a8783b */ /* 0x000eaa0000000200 */
[----:B------:R-:W2:Y:S02]  /*10150*/  LDSM.16.M88.4 R172, [R0+0x1800] ;  /* 0x0018000000ac783b */ /* 0x000ea40000000200 */
        /* <DEDUP_REMOVED lines=23> */
[C---:B----4-:R-:W-:Y:S08]  /*102d0*/  HMMA.16816.F32 R92, R156.reuse, R96, RZ ;  /* 0x000000609c5c723c */ /* 0x050ff000000018ff */
[C---:B------:R-:W-:Y:S08]  /*102e0*/  HMMA.16816.F32 R96, R156.reuse, R98, RZ ;  /* 0x000000629c60723c */ /* 0x040ff000000018ff */
[C---:B-1----:R-:W-:Y:S08]  /*102f0*/  HMMA.16816.F32 R100, R156.reuse, R104, RZ ;  /* 0x000000689c64723c */ /* 0x042ff000000018ff */
        /* <DEDUP_REMOVED lines=8> */
[C---:B--2---:R-:W-:Y:S08]  /*10380*/  HMMA.16816.F32 R4, R160.reuse, R164, R4 ;  /* 0x000000a4a004723c */ /* 0x044ff00000001804 */
        /* <DEDUP_REMOVED lines=55> */
[----:B------:R-:W-:Y:S02]  /*10700*/  IABS R152, R159 ;  /* 0x0000009f00987213 */ /* 0x000fe40000000000 */
[-C--:B--2---:R-:W-:Y:S02]  /*10710*/  IABS R157, R162.reuse ;  /* 0x000000a2009d7213 */ /* 0x084fe40000000000 */
[-C--:B------:R-:W-:Y:S02]  /*10720*/  IABS R155, R162.reuse ;  /* 0x000000a2009b7213 */ /* 0x080fe40000000000 */
[----:B------:R-:W1:Y:S01]  /*10730*/  I2F.RP R158, R157 ;  /* 0x0000009d009e7306 */ /* 0x000e620000209400 */
[-C--:B------:R-:W-:Y:S02]  /*10740*/  LOP3.LUT R159, R159, R162.reuse, RZ, 0x3c, !PT ;  /* 0x000000a29f9f7212 */ /* 0x080fe400078e3cff */
        /* <DEDUP_REMOVED lines=11> */
[----:B------:R-:W-:Y:S06]  /*10800*/  IMAD.HI.U32 R161, R161, R163, R160 ;  /* 0x000000a3a1a17227 */ /* 0x000fec00078e00a0 */
[C---:B------:R-:W-:Y:S04]  /*10810*/  IMAD.HI.U32 R158, R161.reuse, R152, RZ ;  /* 0x00000098a19e7227 */ /* 0x040fe800078e00ff */
[----:B------:R-:W-:Y:S04]  /*10820*/  IMAD.HI.U32 R160, R161, R156, RZ ;  /* 0x0000009ca1a07227 */ /* 0x000fe800078e00ff */
[-C--:B------:R-:W-:Y:S02]  /*10830*/  IMAD R152, R158, R155.reuse, R152 ;  /* 0x0000009b9e987224 */ /* 0x080fe400078e0298 */
[----:B------:R-:W-:Y:S01]  /*10840*/  IMAD R156, R160, R155, R156 ;  /* 0x0000009ba09c7224 */ /* 0x000fe200078e029c */
[----:B------:R-:W-:Y:S02]  /*10850*/  LOP3.LUT R155, RZ, R162, RZ, 0x33, !PT ;  /* 0x000000a2ff9b7212 */ /* 0x000fe400078e33ff */
        /* <DEDUP_REMOVED lines=9> */
[----:B------:R-:W-:Y:S09]  /*108f0*/  ISETP.NE.AND P2, PT, R162, RZ, PT ;  /* 0x000000ffa200720c */ /* 0x000ff20003f45270 */
[----:B------:R-:W-:Y:S02]  /*10900*/  @P4 IADD3 R158, PT, PT, R158, 0x1, RZ ;  /* 0x000000019e9e4810 */ /* 0x000fe40007ffe0ff */
[----:B------:R-:W-:Y:S03]  /*10910*/  @P5 VIADD R160, R160, 0x1 ;  /* 0x00000001a0a05836 */ /* 0x000fe60000000000 */
[----:B------:R-:W-:Y:S02]  /*10920*/  @!P6 IMAD.MOV R158, RZ, RZ, -R158 ;  /* 0x000000ffff9ee224 */ /* 0x000fe400078e0a9e */
[----:B------:R-:W-:Y:S03]  /*10930*/  @!P1 IADD3 R160, PT, PT, -R160, RZ, RZ ;  /* 0x000000ffa0a09210 */ /* 0x000fe60007ffe1ff */
[C---:B------:R-:W-:Y:S02]  /*10940*/  SEL R157, R155.reuse, R158, !P2 ;  /* 0x0000009e9b9d7207 */ /* 0x040fe40005000000 */
[----:B------:R-:W-:Y:S01]  /*10950*/  SEL R155, R155, R160, !P2 ;  /* 0x000000a09b9b7207 */ /* 0x000fe20005000000 */
[----:B------:R-:W2:Y:S01]  /*10960*/  LD.E.64 R158, desc[UR4][R148.64+0x38] ;  /* 0x00003804949e7980 */ /* 0x000ea2000c101b00 */
[-C--:B------:R-:W-:Y:S02]  /*10970*/  LEA R166, P2, R157, R232.reuse, 0x2 ;  /* 0x000000e89da67211 */ /* 0x080fe400078410ff */
[----:B------:R-:W-:Y:S02]  /*10980*/  LEA R164, P1, R155, R232, 0x2 ;  /* 0x000000e89ba47211 */ /* 0x000fe400078210ff */
[-C--:B------:R-:W-:Y:S01]  /*10990*/  LEA.HI.X.SX32 R167, R157, R233.reuse, 0x2, P2 ;  /* 0x000000e99da77211 */ /* 0x080fe200010f16ff */
[----:B------:R-:W3:Y:S01]  /*109a0*/  LD.E.64 R160, desc[UR4][R148.64+0x20] ;  /* 0x0000200494a07980 */ /* 0x000ee2000c101b00 */
[C---:B------:R-:W-:Y:S01]  /*109b0*/  LEA.HI.X.SX32 R165, R155.reuse, R233, 0x2, P1 ;  /* 0x000000e99ba57211 */ /* 0x040fe200008f16ff */
[----:B------:R-:W-:Y:S04]  /*109c0*/  IMAD.IADD R155, R155, 0x1, -R157 ;  /* 0x000000019b9b7824 */ /* 0x000fe800078e0a9d */
        /* <DEDUP_REMOVED lines=16> */
.L_x_1405:
[----:B------:R-:W-:Y:S05]  /*10ad0*/  BSYNC.RECONVERGENT B0 ;  /* 0x0000000000007941 */ /* 0x000fea0003800200 */
.L_x_1404:
        /* <DEDUP_REMOVED lines=56> */
.L_x_1403:
[----:B------:R-:W-:Y:S05]  /*10e60*/  BSYNC.RECONVERGENT B1 ;  /* 0x0000000000017941 */ /* 0x000fea0003800200 */
.L_x_1402:
        /* <DEDUP_REMOVED lines=65> */
[----:B------:R-:W-:Y:S01]  /*11280*/  SHF.R.U32.HI R160, RZ, 0x1, R214 ;  /* 0x00000001ffa07819 */ /* 0x000fe200000116d6 */
[----:B------:R-:W1:Y:S01]  /*11290*/  SHFL.BFLY PT, R0, R157, 0x2, 0x1f ;  /* 0x0c401f009d007f89 */ /* 0x000e6200000e0000 */
[----:B------:R-:W-:Y:S02]  /*112a0*/  LOP3.LUT R162, R2, 0x120, RZ, 0xc0, !PT ;  /* 0x0000012002a27812 */ /* 0x000fe400078ec0ff */
[----:B------:R-:W-:Y:S05]  /*112b0*/  LOP3.LUT R159, R160, 0x8, RZ, 0xc0, !PT ;  /* 0x00000008a09f7812 */ /* 0x000fea00078ec0ff */
[----:B------:R-:W3:Y:S01]  /*112c0*/  SHFL.BFLY PT, R152, R163, 0x2, 0x1f ;  /* 0x0c401f00a3987f89 */ /* 0x000ee200000e0000 */
[----:B------:R-:W-:Y:S02]  /*112d0*/  IADD3 R225, PT, PT, R225, -0x100, RZ ;  /* 0xffffff00e1e17810 */ /* 0x000fe40007ffe0ff */
[----:B------:R-:W-:Y:S04]  /*112e0*/  LOP3.LUT R159, R159, 0xc0, R2, 0xf8, !PT ;  /* 0x000000c09f9f7812 */ /* 0x000fe800078ef802 */
[----:B------:R-:W-:Y:S04]  /*112f0*/  LOP3.LUT R162, R162, R159, R150, 0xf6, !PT ;  /* 0x0000009fa2a27212 */ /* 0x000fe800078ef696 */
[----:B------:R-:W-:Y:S02]  /*11300*/  LEA R162, R162, UR6, 0x1 ;  /* 0x00000006a2a27c11 */ /* 0x000fe4000f8e08ff */
[----:B-1----:R-:W-:Y:S02]  /*11310*/  FMNMX.FTZ R155, R157, R0, !PT ;  /* 0x000000009d9b7209 */ /* 0x002fe40007810000 */
[----:B---3--:R-:W-:Y:S03]  /*11320*/  FMNMX.FTZ R161, R163, R152, !PT ;  /* 0x00000098a3a17209 */ /* 0x008fe60007810000 */
[----:B------:R-:W1:Y:S08]  /*11330*/  SHFL.BFLY PT, R0, R155, 0x1, 0x1f ;  /* 0x0c201f009b007f89 */ /* 0x000e7000000e0000 */
[----:B------:R-:W3:Y:S01]  /*11340*/  SHFL.BFLY PT, R152, R161, 0x1, 0x1f ;  /* 0x0c201f00a1987f89 */ /* 0x000ee200000e0000 */
[----:B-1----:R-:W-:Y:S02]  /*11350*/  FMNMX.FTZ R0, R155, R0, !PT ;  /* 0x000000009b007209 */ /* 0x002fe40007810000 */
[----:B---3--:R-:W-:Y:S03]  /*11360*/  FMNMX.FTZ R2, R161, R152, !PT ;  /* 0x00000098a1027209 */ /* 0x008fe60007810000 */
[----:B------:R-:W-:Y:S01]  /*11370*/  FADD.FTZ R150, -R0, R153 ;  /* 0x0000009900967221 */ /* 0x000fe20000010100 */
[----:B------:R-:W-:Y:S02]  /*11380*/  IADD3 R161, PT, PT, R162, 0x5020, RZ ;  /* 0x00005020a2a17810 */ /* 0x000fe40007ffe0ff */
[C---:B------:R-:W-:Y:S01]  /*11390*/  FSETP.NEU.FTZ.AND P0, PT, R2.reuse, -INF , PT ;  /* 0xff8000000200780b */ /* 0x040fe20003f1d000 */
[----:B------:R-:W-:Y:S01]  /*113a0*/  FADD.FTZ R152, -R2, R151 ;  /* 0x0000009702987221 */ /* 0x000fe20000010100 */
[C---:B--2---:R-:W-:Y:S01]  /*113b0*/  FMUL.FTZ R164, R3.reuse, R2 ;  /* 0x0000000203a47220 */ /* 0x044fe20000410000 */
[C---:B------:R-:W-:Y:S02]  /*113c0*/  FMUL.FTZ R151, R3.reuse, R150 ;  /* 0x0000009603977220 */ /* 0x040fe40000410000 */
[C---:B------:R-:W-:Y:S01]  /*113d0*/  FMUL.FTZ R150, R3.reuse, R152 ;  /* 0x0000009803967220 */ /* 0x040fe20000410000 */
[----:B------:R-:W-:Y:S01]  /*113e0*/  FMUL.FTZ R166, R3, R0 ;  /* 0x0000000003a67220 */ /* 0x000fe20000410000 */
[----:B------:R-:W1:Y:S01]  /*113f0*/  LDSM.16.MT88.4 R152, [R162+0x5000] ;  /* 0x00500000a298783b */ /* 0x000e620000004200 */
[----:B------:R-:W-:Y:S01]  /*11400*/  FSEL R164, R164, RZ, P0 ;  /* 0x000000ffa4a47208 */ /* 0x000fe20000000000 */
[----:B------:R-:W2:Y:S01]  /*11410*/  MUFU.EX2 R151, R151 ;  /* 0x0000009700977308 */ /* 0x000ea20000000800 */
[----:B------:R-:W-:Y:S03]  /*11420*/  FSETP.NEU.FTZ.AND P0, PT, R0, -INF , PT ;  /* 0xff8000000000780b */ /* 0x000fe60003f1d000 */
[-CC-:B------:R-:W-:Y:S06]  /*11430*/  FFMA.FTZ R169, R4, R3.reuse, -R164.reuse ;  /* 0x0000000304a97223 */ /* 0x180fec00000108a4 */
[----:B------:R-:W3:Y:S01]  /*11440*/  MUFU.EX2 R150, R150 ;  /* 0x0000009600967308 */ /* 0x000ee20000000800 */
[----:B------:R-:W-:Y:S01]  /*11450*/  FSEL R166, R166, RZ, P0 ;  /* 0x000000ffa6a67208 */ /* 0x000fe20000000000 */
[-CC-:B------:R-:W-:Y:S01]  /*11460*/  FFMA.FTZ R168, R8, R3.reuse, -R164.reuse ;  /* 0x0000000308a87223 */ /* 0x180fe200000108a4 */
[----:B------:R-:W-:Y:S01]  /*11470*/  LOP3.LUT P0, RZ, R214, 0x4, RZ, 0xc0, !PT ;  /* 0x00000004d6ff7812 */ /* 0x000fe2000780c0ff */
[-C--:B------:R-:W-:Y:S06]  /*11480*/  FFMA.FTZ R163, R9, R3.reuse, -R164 ;  /* 0x0000000309a37223 */ /* 0x080fec00000108a4 */
[----:B------:R-:W-:Y:S01]  /*11490*/  MUFU.EX2 R169, R169 ;  /* 0x000000a900a97308 */ /* 0x000fe20000000800 */
[-CC-:B------:R-:W-:Y:S01]  /*114a0*/  FFMA.FTZ R170, R10, R3.reuse, -R166.reuse ;  /* 0x000000030aaa7223 */ /* 0x180fe200000108a6 */
[-C--:B------:R-:W-:Y:S01]  /*114b0*/  FFMA.FTZ R167, R11, R3.reuse, -R166 ;  /* 0x000000030ba77223 */ /* 0x080fe200000108a6 */
[----:B------:R-:W-:Y:S01]  /*114c0*/  IADD3 R4, PT, PT, R162, 0x5000, RZ ;  /* 0x00005000a2047810 */ /* 0x000fe20007ffe0ff */
[-C--:B------:R-:W-:Y:S01]  /*114d0*/  FFMA.FTZ R165, R5, R3.reuse, -R164 ;  /* 0x0000000305a57223 */ /* 0x080fe200000108a4 */
[-CC-:B------:R-:W-:Y:S01]  /*114e0*/  FFMA.FTZ R172, R6, R3.reuse, -R166.reuse ;  /* 0x0000000306ac7223 */ /* 0x180fe200000108a6 */
[----:B------:R-:W-:Y:S04]  /*114f0*/  FFMA.FTZ R171, R7, R3, -R166 ;  /* 0x0000000307ab7223 */ /* 0x000fe800000108a6 */
[----:B------:R-:W-:Y:S01]  /*11500*/  MUFU.EX2 R168, R168 ;  /* 0x000000a800a87308 */ /* 0x000fe20000000800 */
[C---:B--2---:R-:W-:Y:S01]  /*11510*/  FMUL.FTZ R6, R151.reuse, R146 ;  /* 0x0000009297067220 */ /* 0x044fe20000410000 */
[C---:B------:R-:W-:Y:S01]  /*11520*/  FMUL.FTZ R7, R151.reuse, R147 ;  /* 0x0000009397077220 */ /* 0x040fe20000410000 */
[----:B---3--:R-:W-:Y:S01]  /*11530*/  FMUL.FTZ R5, R150, R145 ;  /* 0x0000009196057220 */ /* 0x008fe20000410000 */
[----:B------:R-:W-:Y:S06]  /*11540*/  @P0 IADD3 R161, PT, PT, R4, -0x20, RZ ;  /* 0xffffffe004a10810 */ /* 0x000fec0007ffe0ff */
[----:B------:R-:W2:Y:S01]  /*11550*/  MUFU.EX2 R165, R165 ;  /* 0x000000a500a57308 */ /* 0x000ea20000000800 */
[----:B------:R-:W-:Y:S01]  /*11560*/  FMUL.FTZ R4, R150, R144 ;  /* 0x0000009096047220 */ /* 0x000fe20000410000 */
[----:B------:R-:W-:Y:S01]  /*11570*/  FFMA.FTZ R12, R12, R3, -R164 ;  /* 0x000000030c0c7223 */ /* 0x000fe200000108a4 */
[C---:B------:R-:W-:Y:S07]  /*11580*/  FMUL.FTZ R10, R151.reuse, R142 ;  /* 0x0000008e970a7220 */ /* 0x040fee0000410000 */
[----:B------:R-:W-:Y:S01]  /*11590*/  MUFU.EX2 R172, R172 ;  /* 0x000000ac00ac7308 */ /* 0x000fe20000000800 */
[----:B------:R-:W3:Y:S01]  /*115a0*/  LDSM.16.MT88.4 R156, [R161] ;  /* 0x00000000a19c783b */ /* 0x000ee20000004200 */
[----:B------:R-:W-:Y:S01]  /*115b0*/  FMUL.FTZ R11, R151, R143 ;  /* 0x0000008f970b7220 */ /* 0x000fe20000410000 */
[C---:B------:R-:W-:Y:S07]  /*115c0*/  FMUL.FTZ R8, R150.reuse, R140 ;  /* 0x0000008c96087220 */ /* 0x040fee0000410000 */
[----:B------:R-:W4:Y:S01]  /*115d0*/  MUFU.EX2 R171, R171 ;  /* 0x000000ab00ab7308 */ /* 0x000f220000000800 */
[----:B------:R-:W-:Y:S01]  /*115e0*/  FMUL.FTZ R9, R150, R141 ;  /* 0x0000008d96097220 */ /* 0x000fe20000410000 */
[-CC-:B------:R-:W-:Y:S01]  /*115f0*/  FFMA.FTZ R176, R14, R3.reuse, -R166.reuse ;  /* 0x000000030eb07223 */ /* 0x180fe200000108a6 */
[--C-:B------:R-:W-:Y:S07]  /*11600*/  FFMA.FTZ R173, R15, R3, -R166.reuse ;  /* 0x000000030fad7223 */ /* 0x100fee00000108a6 */
[----:B------:R-:W5:Y:S01]  /*11610*/  MUFU.EX2 R163, R163 ;  /* 0x000000a300a37308 */ /* 0x000f620000000800 */
[----:B------:R-:W3:Y:S01]  /*11620*/  LDSM.16.MT88.4 R140, [R162+0x5400] ;  /* 0x00540000a28c783b */ /* 0x000ee20000004200 */
[----:B--2---:R-:W-:Y:S01]  /*11630*/  F2FP.F16.F32.PACK_AB R144, R165, R169 ;  /* 0x000000a9a590723e */ /* 0x004fe200000000ff */
[C---:B------:R-:W-:Y:S07]  /*11640*/  FMUL.FTZ R14, R151.reuse, R138 ;  /* 0x0000008a970e7220 */ /* 0x040fee0000410000 */
[----:B------:R-:W-:Y:S01]  /*11650*/  MUFU.EX2 R170, R170 ;  /* 0x000000aa00aa7308 */ /* 0x000fe20000000800 */
[----:B------:R-:W-:Y:S01]  /*11660*/  FMUL.FTZ R15, R151, R139 ;  /* 0x0000008b970f7220 */ /* 0x000fe20000410000 */
[-CC-:B------:R-:W-:Y:S01]  /*11670*/  FFMA.FTZ R174, R18, R3.reuse, -R166.reuse ;  /* 0x0000000312ae7223 */ /* 0x180fe200000108a6 */
[--C-:B------:R-:W-:Y:S07]  /*11680*/  FFMA.FTZ R175, R19, R3, -R166.reuse ;  /* 0x0000000313af7223 */ /* 0x100fee00000108a6 */
[----:B------:R-:W2:Y:S01]  /*11690*/  MUFU.EX2 R167, R167 ;  /* 0x000000a700a77308 */ /* 0x000ea20000000800 */
[----:B------:R-:W-:Y:S01]  /*116a0*/  FMUL.FTZ R18, R151, R134 ;  /* 0x0000008697127220 */ /* 0x000fe20000410000 */
[----:B----4-:R-:W-:Y:S01]  /*116b0*/  F2FP.F16.F32.PACK_AB R145, R171, R172 ;  /* 0x000000acab91723e */ /* 0x010fe200000000ff */
[----:B------:R-:W-:Y:S07]  /*116c0*/  FMUL.FTZ R19, R151, R135 ;  /* 0x0000008797137220 */ /* 0x000fee0000410000 */
[----:B------:R-:W-:Y:S01]  /*116d0*/  MUFU.EX2 R176, R176 ;  /* 0x000000b000b07308 */ /* 0x000fe20000000800 */
[-CC-:B------:R-:W-:Y:S01]  /*116e0*/  FFMA.FTZ R178, R30, R3.reuse, -R166.reuse ;  /* 0x000000031eb27223 */ /* 0x180fe200000108a6 */
[----:B-----5:R-:W-:Y:S01]  /*116f0*/  F2FP.F16.F32.PACK_AB R146, R163, R168 ;  /* 0x000000a8a392723e */ /* 0x020fe200000000ff */
[-C--:B------:R-:W-:Y:S07]  /*11700*/  FFMA.FTZ R177, R31, R3.reuse, -R166 ;  /* 0x000000031fb17223 */ /* 0x080fee00000108a6 */
[----:B------:R-:W4:Y:S01]  /*11710*/  MUFU.EX2 R173, R173 ;  /* 0x000000ad00ad7308 */ /* 0x000f220000000800 */
[-CC-:B------:R-:W-:Y:S01]  /*11720*/  FFMA.FTZ R21, R21, R3.reuse, -R164.reuse ;  /* 0x0000000315157223 */ /* 0x180fe200000108a4 */
[-CC-:B------:R-:W-:Y:S01]  /*11730*/  FFMA.FTZ R81, R81, R3.reuse, -R164.reuse ;  /* 0x0000000351517223 */ /* 0x180fe200000108a4 */
[-CC-:B------:R-:W-:Y:S07]  /*11740*/  FFMA.FTZ R93, R93, R3.reuse, -R164.reuse ;  /* 0x000000035d5d7223 */ /* 0x180fee00000108a4 */
[----:B------:R-:W-:Y:S01]  /*11750*/  MUFU.EX2 R174, R174 ;  /* 0x000000ae00ae7308 */ /* 0x000fe20000000800 */
[-CC-:B------:R-:W-:Y:S01]  /*11760*/  FFMA.FTZ R97, R97, R3.reuse, -R164.reuse ;  /* 0x0000000361617223 */ /* 0x180fe200000108a4 */
[----:B--2---:R-:W-:Y:S01]  /*11770*/  F2FP.F16.F32.PACK_AB R147, R167, R170 ;  /* 0x000000aaa793723e */ /* 0x004fe200000000ff */
        /* <DEDUP_REMOVED lines=14> */
[----:B------:R-:W2:Y:S01]  /*11860*/  MUFU.EX2 R152, R152 ;  /* 0x0000009800987308 */ /* 0x000ea20000000800 */
[C---:B------:R-:W-:Y:S01]  /*11870*/  FMUL.FTZ R16, R150.reuse, R132 ;  /* 0x0000008496107220 */ /* 0x040fe20000410000 */
[C---:B-1----:R-:W-:Y:S01]  /*11880*/  FMUL.FTZ R12, R150.reuse, R136 ;  /* 0x00000088960c7220 */ /* 0x042fe20000410000 */
[----:B------:R-:W-:Y:S01]  /*11890*/  FMUL.FTZ R17, R150, R133 ;  /* 0x0000008596117220 */ /* 0x000fe20000410000 */
[----:B------:R-:W1:Y:S01]  /*118a0*/  LDSM.16.MT88.4 R136, [R161+0x400] ;  /* 0x00040000a188783b */ /* 0x000e620000004200 */
[----:B----4-:R-:W-:Y:S05]  /*118b0*/  F2FP.F16.F32.PACK_AB R133, R173, R176 ;  /* 0x000000b0ad85723e */ /* 0x010fea00000000ff */
[----:B------:R-:W-:Y:S01]  /*118c0*/  MUFU.EX2 R155, R155 ;  /* 0x0000009b009b7308 */ /* 0x000fe20000000800 */
[-CC-:B------:R-:W-:Y:S01]  /*118d0*/  FFMA.FTZ R75, R75, R3.reuse, -R166.reuse ;  /* 0x000000034b4b7223 */ /* 0x180fe200000108a6 */
[-CC-:B------:R-:W-:Y:S01]  /*118e0*/  FFMA.FTZ R78, R78, R3.reuse, -R166.reuse ;  /* 0x000000034e4e7223 */ /* 0x180fe200000108a6 */
[C---:B---3--:R-:W-:Y:S07]  /*118f0*/  HMMA.16816.F32 R12, R144.reuse, R156, R12 ;  /* 0x0000009c900c723c */ /* 0x048fee000000180c */
[----:B------:R-:W3:Y:S01]  /*11900*/  MUFU.EX2 R154, R154 ;  /* 0x0000009a009a7308 */ /* 0x000ee20000000800 */
[-CC-:B------:R-:W-:Y:S01]  /*11910*/  FFMA.FTZ R156, R23, R3.reuse, -R166.reuse ;  /* 0x00000003179c7223 */ /* 0x180fe200000108a6 */
[--C-:B------:R-:W-:Y:S08]  /*11920*/  FFMA.FTZ R79, R79, R3, -R166.reuse ;  /* 0x000000034f4f7223 */ /* 0x100ff000000108a6 */
[----:B------:R-:W4:Y:S01]  /*11930*/  MUFU.EX2 R157, R175 ;  /* 0x000000af009d7308 */ /* 0x000f220000000800 */
[----:B--2---:R-:W-:Y:S01]  /*11940*/  F2FP.F16.F32.PACK_AB R132, R152, R153 ;  /* 0x000000999884723e */ /* 0x004fe200000000ff */
[-CC-:B------:R-:W-:Y:S01]  /*11950*/  FFMA.FTZ R82, R82, R3.reuse, -R166.reuse ;  /* 0x0000000352527223 */ /* 0x180fe200000108a6 */
[----:B------:R-:W-:Y:S01]  /*11960*/  HMMA.16816.F32 R16, R144, R158, R16 ;  /* 0x0000009e9010723c */ /* 0x000fe20000001810 */
[----:B------:R-:W2:Y:S06]  /*11970*/  LDSM.16.MT88.4 R144, [R162+0x5800] ;  /* 0x00580000a290783b */ /* 0x000eac0000004200 */
[----:B------:R-:W-:Y:S01]  /*11980*/  MUFU.EX2 R156, R156 ;  /* 0x0000009c009c7308 */ /* 0x000fe20000000800 */
[-C--:B------:R-:W-:Y:S01]  /*11990*/  FFMA.FTZ R158, R27, R3.reuse, -R166 ;  /* 0x000000031b9e7223 */ /* 0x080fe200000108a6 */
[-CC-:B------:R-:W-:Y:S01]  /*119a0*/  FFMA.FTZ R159, R20, R3.reuse, -R164.reuse ;  /* 0x00000003149f7223 */ /* 0x180fe200000108a4 */
[-C--:B------:R-:W-:Y:S01]  /*119b0*/  FFMA.FTZ R20, R24, R3.reuse, -R164 ;  /* 0x0000000318147223 */ /* 0x080fe200000108a4 */
[----:B------:R-:W-:Y:S01]  /*119c0*/  FFMA.FTZ R83, R83, R3, -R166 ;  /* 0x0000000353537223 */ /* 0x000fe200000108a6 */
[----:B---3--:R-:W-:Y:S01]  /*119d0*/  F2FP.F16.F32.PACK_AB R134, R154, R155 ;  /* 0x0000009b9a86723e */ /* 0x008fe200000000ff */
[-C--:B------:R-:W-:Y:S04]  /*119e0*/  FFMA.FTZ R85, R85, R3.reuse, -R164 ;  /* 0x0000000355557223 */ /* 0x080fe800000108a4 */
[----:B------:R-:W-:Y:S01]  /*119f0*/  MUFU.EX2 R158, R158 ;  /* 0x0000009e009e7308 */ /* 0x000fe20000000800 */
[-CC-:B------:R-:W-:Y:S01]  /*11a00*/  FFMA.FTZ R86, R86, R3.reuse, -R166.reuse ;  /* 0x0000000356567223 */ /* 0x180fe200000108a6 */
[----:B----4-:R-:W-:Y:S01]  /*11a10*/  F2FP.F16.F32.PACK_AB R135, R157, R174 ;  /* 0x000000ae9d87723e */ /* 0x010fe200000000ff */
[-CC-:B------:R-:W-:Y:S07]  /*11a20*/  FFMA.FTZ R175, R22, R3.reuse, -R166.reuse ;  /* 0x0000000316af7223 */ /* 0x180fee00000108a6 */
[----:B------:R-:W-:Y:S01]  /*11a30*/  MUFU.EX2 R159, R159 ;  /* 0x0000009f009f7308 */ /* 0x000fe20000000800 */
[-CC-:B------:R-:W-:Y:S01]  /*11a40*/  FFMA.FTZ R87, R87, R3.reuse, -R166.reuse ;  /* 0x0000000357577223 */ /* 0x180fe200000108a6 */
[-CC-:B------:R-:W-:Y:S01]  /*11a50*/  FFMA.FTZ R90, R90, R3.reuse, -R166.reuse ;  /* 0x000000035a5a7223 */ /* 0x180fe200000108a6 */
[-CC-:B------:R-:W-:Y:S01]  /*11a60*/  FFMA.FTZ R91, R91, R3.reuse, -R166.reuse ;  /* 0x000000035b5b7223 */ /* 0x180fe200000108a6 */
[-C--:B------:R-:W-:Y:S01]  /*11a70*/  FFMA.FTZ R95, R95, R3.reuse, -R166 ;  /* 0x000000035f5f7223 */ /* 0x080fe200000108a6 */
[C---:B------:R-:W-:Y:S05]  /*11a80*/  HMMA.16816.F32 R4, R132.reuse, R140, R4 ;  /* 0x0000008c8404723c */ /* 0x040fea0000001804 */
[----:B------:R-:W-:Y:S01]  /*11a90*/  MUFU.EX2 R140, R21 ;  /* 0x00000015008c7308 */ /* 0x000fe20000000800 */
[-C--:B------:R-:W-:Y:S09]  /*11aa0*/  FFMA.FTZ R141, R25, R3.reuse, -R164 ;  /* 0x00000003198d7223 */ /* 0x080ff200000108a4 */
[----:B------:R-:W3:Y:S01]  /*11ab0*/  MUFU.EX2 R175, R175 ;  /* 0x000000af00af7308 */ /* 0x000ee20000000800 */
[-CC-:B------:R-:W-:Y:S01]  /*11ac0*/  FFMA.FTZ R98, R98, R3.reuse, -R166.reuse ;  /* 0x0000000362627223 */ /* 0x180fe200000108a6 */
[C---:B------:R-:W-:Y:S08]  /*11ad0*/  HMMA.16816.F32 R8, R132.reuse, R142, R8 ;  /* 0x0000008e8408723c */ /* 0x040ff00000001808 */
[----:B------:R4:W-:Y:S01]  /*11ae0*/  MUFU.EX2 R142, R20 ;  /* 0x00000014008e7308 */ /* 0x0009e20000000800 */
[-CC-:B------:R-:W-:Y:S01]  /*11af0*/  FFMA.FTZ R143, R26, R3.reuse, -R166.reuse ;  /* 0x000000031a8f7223 */ /* 0x180fe200000108a6 */
[-C--:B------:R-:W-:Y:S01]  /*11b00*/  FFMA.FTZ R99, R99, R3.reuse, -R166 ;  /* 0x0000000363637223 */ /* 0x080fe200000108a6 */
[----:B------:R-:W5:Y:S07]  /*11b10*/  LDSM.16.MT88.4 R24, [R161+0x800] ;  /* 0x00080000a118783b */ /* 0x000f6e0000004200 */
[----:B------:R-:W2:Y:S01]  /*11b20*/  MUFU.EX2 R141, R141 ;  /* 0x0000008d008d7308 */ /* 0x000ea20000000800 */
[-CC-:B------:R-:W-:Y:S01]  /*11b30*/  FFMA.FTZ R101, R101, R3.reuse, -R164.reuse ;  /* 0x0000000365657223 */ /* 0x180fe200000108a4 */
[C---:B-1----:R-:W-:Y:S08]  /*11b40*/  HMMA.16816.F32 R12, R132.reuse, R136, R12 ;  /* 0x00000088840c723c */ /* 0x042ff0000000180c */
[----:B------:R-:W1:Y:S01]  /*11b50*/  MUFU.EX2 R143, R143 ;  /* 0x0000008f008f7308 */ /* 0x000e620000000800 */
[-CC-:B------:R-:W-:Y:S01]  /*11b60*/  FFMA.FTZ R137, R28, R3.reuse, -R164.reuse ;  /* 0x000000031c897223 */ /* 0x180fe200000108a4 */
[----:B------:R-:W-:Y:S01]  /*11b70*/  FFMA.FTZ R136, R29, R3, -R164 ;  /* 0x000000031d887223 */ /* 0x000fe200000108a4 */
[----:B---3--:R-:W-:Y:S01]  /*11b80*/  F2FP.F16.F32.PACK_AB R21, R156, R175 ;  /* 0x000000af9c15723e */ /* 0x008fe200000000ff */
[----:B------:R-:W3:Y:S01]  /*11b90*/  LDSM.16.MT88.4 R28, [R162+0x5c00] ;  /* 0x005c0000a21c783b */ /* 0x000ee20000004200 */
[----:B------:R-:W-:Y:S01]  /*11ba0*/  FFMA.FTZ R106, R106, R3, -R166 ;  /* 0x000000036a6a7223 */ /* 0x000fe200000108a6 */
        /* <DEDUP_REMOVED lines=52> */
[-CC-:B------:R-:W-:Y:S01]  /*11ef0*/  FFMA.FTZ R68, R71, R3.reuse, -R166.reuse ;  /* 0x0000000347447223 */ /* 0x180fe200000108a6 */
[C---:B------:R-:W-:Y:S01]  /*11f00*/  HMMA.16816.F32 R8, R20.reuse, R30, R8 ;  /* 0x0000001e1408723c */ /* 0x040fe20000001808 */
[----:B------:R-:W5:Y:S06]  /*11f10*/  LDSM.16.MT88.4 R28, [R161+0x1000] ;  /* 0x00100000a11c783b */ /* 0x000f6c0000004200 */
[----:B------:R-:W3:Y:S01]  /*11f20*/  MUFU.EX2 R40, R40 ;  /* 0x0000002800287308 */ /* 0x000ee20000000800 */
[-CC-:B------:R-:W-:Y:S01]  /*11f30*/  FFMA.FTZ R110, R110, R3.reuse, -R166.reuse ;  /* 0x000000036e6e7223 */ /* 0x180fe200000108a6 */
[-C--:B------:R-:W-:Y:S01]  /*11f40*/  FFMA.FTZ R111, R111, R3.reuse, -R166 ;  /* 0x000000036f6f7223 */ /* 0x080fe200000108a6 */
[-C--:B------:R-:W-:Y:S07]  /*11f50*/  FFMA.FTZ R113, R113, R3.reuse, -R164 ;  /* 0x0000000371717223 */ /* 0x080fee00000108a4 */
[----:B------:R-:W-:Y:S01]  /*11f60*/  MUFU.EX2 R59, R59 ;  /* 0x0000003b003b7308 */ /* 0x000fe20000000800 */
[-C--:B------:R-:W-:Y:S01]  /*11f70*/  FFMA.FTZ R114, R114, R3.reuse, -R166 ;  /* 0x0000000372727223 */ /* 0x080fe200000108a6 */
[C---:B--2---:R-:W-:Y:S08]  /*11f80*/  HMMA.16816.F32 R12, R20.reuse, R32, R12 ;  /* 0x00000020140c723c */ /* 0x044ff0000000180c */
[----:B------:R-:W-:Y:S01]  /*11f90*/  MUFU.EX2 R61, R61 ;  /* 0x0000003d003d7308 */ /* 0x000fe20000000800 */
[-C--:B----4-:R-:W-:Y:S01]  /*11fa0*/  FFMA.FTZ R42, R49, R3.reuse, -R164 ;  /* 0x00000003312a7223 */ /* 0x090fe200000108a4 */
[-C--:B------:R-:W-:Y:S01]  /*11fb0*/  FFMA.FTZ R49, R50, R3.reuse, -R166 ;  /* 0x0000000332317223 */ /* 0x080fe200000108a6 */
[-C--:B------:R-:W-:Y:S07]  /*11fc0*/  FFMA.FTZ R50, R57, R3.reuse, -R164 ;  /* 0x0000000339327223 */ /* 0x080fee00000108a4 */
[----:B------:R-:W-:Y:S01]  /*11fd0*/  MUFU.EX2 R38, R38 ;  /* 0x0000002600267308 */ /* 0x000fe20000000800 */
[-CC-:B------:R-:W-:Y:S01]  /*11fe0*/  FFMA.FTZ R57, R58, R3.reuse, -R166.reuse ;  /* 0x000000033a397223 */ /* 0x180fe200000108a6 */
[----:B------:R-:W-:Y:S01]  /*11ff0*/  HMMA.16816.F32 R16, R20, R34, R16 ;  /* 0x000000221410723c */ /* 0x000fe20000001810 */
[----:B------:R-:W2:Y:S07]  /*12000*/  LDSM.16.MT88.4 R32, [R162+0x6400] ;  /* 0x00640000a220783b */ /* 0x000eae0000004200 */
[----:B------:R-:W4:Y:S01]  /*12010*/  MUFU.EX2 R41, R41 ;  /* 0x0000002900297308 */ /* 0x000f220000000800 */
[----:B------:R-:W-:Y:S01]  /*12020*/  F2FP.F16.F32.PACK_AB R20, R37, R144 ;  /* 0x000000902514723e */ /* 0x000fe200000000ff */
[----:B------:R-:W-:Y:S01]  /*12030*/  FFMA.FTZ R115, R115, R3, -R166 ;  /* 0x0000000373737223 */ /* 0x000fe200000108a6 */
[----:B-1----:R-:W-:Y:S07]  /*12040*/  F2FP.F16.F32.PACK_AB R21, R145, R146 ;  /* 0x000000929115723e */ /* 0x002fee00000000ff */
[----:B------:R1:W-:Y:S01]  /*12050*/  MUFU.EX2 R47, R46 ;  /* 0x0000002e002f7308 */ /* 0x0003e20000000800 */
[----:B---3--:R-:W-:Y:S01]  /*12060*/  F2FP.F16.F32.PACK_AB R22, R36, R39 ;  /* 0x000000272416723e */ /* 0x008fe200000000ff */
[----:B------:R-:W-:Y:S01]  /*12070*/  FFMA.FTZ R172, R151, R236, R172 ;  /* 0x000000ec97ac7223 */ /* 0x000fe200000100ac */
        /* <DEDUP_REMOVED lines=45> */
[C---:B--2---:R-:W-:Y:S08]  /*12350*/  HMMA.16816.F32 R4, R20.reuse, R32, R4 ;  /* 0x000000201404723c */ /* 0x044ff00000001804 */
[----:B------:R-:W2:Y:S01]  /*12360*/  MUFU.EX2 R56, R56 ;  /* 0x0000003800387308 */ /* 0x000ea20000000800 */
        /* <DEDUP_REMOVED lines=324> */
.L_x_1399:
[----:B------:R1:W5:Y:S01]  /*137b0*/  LD.E R5, desc[UR4][R148.64+0xd8] ;  /* 0x0000d80494057980 */ /* 0x000362000c101900 */
[----:B------:R-:W-:Y:S01]  /*137c0*/  UMOV UR7, 0xffffffff ;  /* 0xffffffff00077882 */ /* 0x000fe20000000000 */
[----:B------:R-:W2:Y:S02]  /*137d0*/  S2R R4, SR_TID.X ;  /* 0x0000000000047919 */ /* 0x000ea40000002100 */
[----:B--2---:R-:W-:Y:S01]  /*137e0*/  SHF.R.U32.HI R4, RZ, 0x2, R4 ;  /* 0x00000002ff047819 */ /* 0x004fe20000011604 */
[----:B-1----:R-:W-:Y:S05]  /*137f0*/  BRA.DIV UR7, `(.L_x_1407) ;  /* 0x0000000607f07947 */ /* 0x002fea000b800000 */
[----:B------:R-:W1:Y:S04]  /*13800*/  SHFL.BFLY PT, R10, R237, 0x2, 0x1f ;  /* 0x0c401f00ed0a7f89 */ /* 0x000e6800000e0000 */
[----:B------:R-:W2:Y:S01]  /*13810*/  SHFL.BFLY PT, R12, R236, 0x2, 0x1f ;  /* 0x0c401f00ec0c7f89 */ /* 0x000ea200000e0000 */
[----:B-1----:R-:W-:Y:S01]  /*13820*/  FADD.FTZ R10, R10, R237 ;  /* 0x000000ed0a0a7221 */ /* 0x002fe20000010000 */
[----:B--2---:R-:W-:-:S04]  /*13830*/  FADD.FTZ R9, R12, R236 ;  /* 0x000000ec0c097221 */ /* 0x004fc80000010000 */
[----:B------:R-:W1:Y:S04]  /*13840*/  SHFL.BFLY PT, R7, R10, 0x1, 0x1f ;  /* 0x0c201f000a077f89 */ /* 0x000e6800000e0000 */
[----:B------:R2:W3:Y:S01]  /*13850*/  SHFL.BFLY PT, R12, R9, 0x1, 0x1f ;  /* 0x0c201f00090c7f89 */ /* 0x0004e200000e0000 */
[----:B-1----:R-:W-:-:S07]  /*13860*/  FADD.FTZ R7, R10, R7 ;  /* 0x000000070a077221 */ /* 0x002fce0000010000 */
.L_x_1414:
[----:B------:R-:W1:Y:S01]  /*13870*/  S2R R3, SR_TID.X ;  /* 0x0000000000037919 */ /* 0x000e620000002100 */
[----:B---3--:R-:W-:Y:S01]  /*13880*/  FADD.FTZ R6, R9, R12 ;  /* 0x0000000c09067221 */ /* 0x008fe20000010000 */
[----:B------:R-:W3:Y:S01]  /*13890*/  MUFU.RCP R10, R7 ;  /* 0x00000007000a7308 */ /* 0x000ee20000001000 */
[----:B------:R-:W-:Y:S05]  /*138a0*/  WARPSYNC.ALL ;  /* 0x0000000000007948 */ /* 0x000fea0003800000 */
[----:B------:R-:W-:Y:S01]  /*138b0*/  BAR.SYNC.DEFER_BLOCKING 0x0 ;  /* 0x0000000000007b1d */ /* 0x000fe20000010000 */
[----:B------:R-:W-:Y:S02]  /*138c0*/  FSETP.NE.FTZ.AND P0, PT, R6, RZ, PT ;  /* 0x000000ff0600720b */ /* 0x000fe40003f15000 */
[----:B------:R-:W-:-:S03]  /*138d0*/  FSETP.NE.FTZ.AND P1, PT, R7, RZ, PT ;  /* 0x000000ff0700720b */ /* 0x000fc60003f35000 */
[----:B--2---:R-:W2:Y:S01]  /*138e0*/  MUFU.RCP R9, R6 ;  /* 0x0000000600097308 */ /* 0x004ea20000001000 */
[----:B---3--:R-:W-:-:S05]  /*138f0*/  FSEL R10, R10, 1, P1 ;  /* 0x3f8000000a0a7808 */ /* 0x008fca0000800000 */
[C---:B------:R-:W-:Y:S01]  /*13900*/  FMUL.FTZ R144, R10.reuse, R144 ;  /* 0x000000900a907220 */ /* 0x040fe20000410000 */
[C---:B------:R-:W-:Y:S01]  /*13910*/  FMUL.FTZ R145, R10.reuse, R145 ;  /* 0x000000910a917220 */ /* 0x040fe20000410000 */
[C---:B------:R-:W-:Y:S01]  /*13920*/  FMUL.FTZ R140, R10.reuse, R140 ;  /* 0x0000008c0a8c7220 */ /* 0x040fe20000410000 */
[C---:B------:R-:W-:Y:S01]  /*13930*/  FMUL.FTZ R141, R10.reuse, R141 ;  /* 0x0000008d0a8d7220 */ /* 0x040fe20000410000 */
[C---:B------:R-:W-:Y:S01]  /*13940*/  FMUL.FTZ R136, R10.reuse, R136 ;  /* 0x000000880a887220 */ /* 0x040fe20000410000 */
[C---:B------:R-:W-:Y:S01]  /*13950*/  FMUL.FTZ R137, R10.reuse, R137 ;  /* 0x000000890a897220 */ /* 0x040fe20000410000 */
[C---:B------:R-:W-:Y:S01]  /*13960*/  FMUL.FTZ R132, R10.reuse, R132 ;  /* 0x000000840a847220 */ /* 0x040fe20000410000 */
[----:B-1----:R-:W-:Y:S01]  /*13970*/  SHF.L.U32 R8, R3, 0x1, RZ ;  /* 0x0000000103087819 */ /* 0x002fe200000006ff */
[----:B------:R-:W-:Y:S01]  /*13980*/  FMUL.FTZ R133, R10, R133 ;  /* 0x000000850a857220 */ /* 0x000fe20000410000 */
[----:B--2---:R-:W-:Y:S02]  /*13990*/  FSEL R9, R9, 1, P0 ;  /* 0x3f80000009097808 */ /* 0x004fe40000000000 */
[----:B------:R-:W-:-:S03]  /*139a0*/  LOP3.LUT R8, R8, 0x6, RZ, 0xc0, !PT ;  /* 0x0000000608087812 */ /* 0x000fc600078ec0ff */
[C---:B------:R-:W-:Y:S01]  /*139b0*/  FMUL.FTZ R146, R9.reuse, R146 ;  /* 0x0000009209927220 */ /* 0x040fe20000410000 */
[----:B------:R-:W-:Y:S01]  /*139c0*/  LOP3.LUT R213, R8, 0x3e00, R213, 0xf8, !PT ;  /* 0x00003e0008d57812 */ /* 0x000fe200078ef8d5 */
[----:B------:R-:W-:Y:S01]  /*139d0*/  FMUL.FTZ R147, R9, R147 ;  /* 0x0000009309937220 */ /* 0x000fe20000410000 */
[----:B------:R-:W-:Y:S01]  /*139e0*/  SHF.L.U32 R8, R3, 0x3, RZ ;  /* 0x0000000303087819 */ /* 0x000fe200000006ff */
[C---:B------:R-:W-:Y:S01]  /*139f0*/  FMUL.FTZ R142, R9.reuse, R142 ;  /* 0x0000008e098e7220 */ /* 0x040fe20000410000 */
[C---:B------:R-:W-:Y:S01]  /*13a00*/  FMUL.FTZ R143, R9.reuse, R143 ;  /* 0x0000008f098f7220 */ /* 0x040fe20000410000 */
[C---:B------:R-:W-:Y:S01]  /*13a10*/  FMUL.FTZ R138, R9.reuse, R138 ;  /* 0x0000008a098a7220 */ /* 0x040fe20000410000 */
[----:B------:R-:W-:Y:S01]  /*13a20*/  LOP3.LUT R12, R8, 0xc0, RZ, 0xc0, !PT ;  /* 0x000000c0080c7812 */ /* 0x000fe200078ec0ff */
[----:B------:R-:W-:Y:S01]  /*13a30*/  FMUL.FTZ R139, R9, R139 ;  /* 0x0000008b098b7220 */ /* 0x000fe20000410000 */
[----:B------:R-:W-:Y:S01]  /*13a40*/  LOP3.LUT R213, R213, 0x20, R8, 0xf8, !PT ;  /* 0x00000020d5d57812 */ /* 0x000fe200078ef808 */
[C---:B------:R-:W-:Y:S01]  /*13a50*/  FMUL.FTZ R134, R9.reuse, R134 ;  /* 0x0000008609867220 */ /* 0x040fe20000410000 */
[----:B------:R-:W-:Y:S01]  /*13a60*/  LOP3.LUT R12, R12, 0x18, R3, 0xf8, !PT ;  /* 0x000000180c0c7812 */ /* 0x000fe200078ef803 */
[----:B------:R-:W-:Y:S01]  /*13a70*/  FMUL.FTZ R135, R9, R135 ;  /* 0x0000008709877220 */ /* 0x000fe20000410000 */
[----:B------:R-:W-:-:S02]  /*13a80*/  LOP3.LUT R9, R8, 0x40, RZ, 0xc0, !PT ;  /* 0x0000004008097812 */ /* 0x000fc400078ec0ff */
[----:B------:R-:W-:Y:S02]  /*13a90*/  LOP3.LUT R12, R213, R12, RZ, 0xfc, !PT ;  /* 0x0000000cd50c7212 */ /* 0x000fe400078efcff */
[----:B------:R-:W-:Y:S02]  /*13aa0*/  LOP3.LUT R8, R8, 0x80, RZ, 0xc0, !PT ;  /* 0x0000008008087812 */ /* 0x000fe400078ec0ff */
[----:B------:R-:W-:-:S04]  /*13ab0*/  LEA R12, R12, UR6, 0x2 ;  /* 0x000000060c0c7c11 */ /* 0x000fc8000f8e10ff */
[C---:B------:R-:W-:Y:S01]  /*13ac0*/  IADD3 R8, PT, PT, R12.reuse, -R8, RZ ;  /* 0x800000080c087210 */ /* 0x040fe20007ffe0ff */
[----:B------:R-:W-:Y:S01]  /*13ad0*/  IMAD.IADD R10, R12, 0x1, -R9 ;  /* 0x000000010c0a7824 */ /* 0x000fe200078e0a09 */
[----:B------:R1:W-:Y:S02]  /*13ae0*/  STS.64 [R12], R144 ;  /* 0x000000900c007388 */ /* 0x0003e40000000a00 */
[----:B------:R-:W-:Y:S02]  /*13af0*/  IADD3 R9, PT, PT, -R9, R8, RZ ;  /* 0x0000000809097210 */ /* 0x000fe40007ffe1ff */
[----:B------:R1:W-:Y:S04]  /*13b00*/  STS.64 [R12+0x400], R146 ;  /* 0x000400920c007388 */ /* 0x0003e80000000a00 */
[----:B------:R1:W-:Y:S04]  /*13b10*/  STS.64 [R10+0x20], R140 ;  /* 0x0000208c0a007388 */ /* 0x0003e80000000a00 */
[----:B------:R1:W-:Y:S04]  /*13b20*/  STS.64 [R10+0x420], R142 ;  /* 0x0004208e0a007388 */ /* 0x0003e80000000a00 */
[----:B------:R1:W-:Y:S04]  /*13b30*/  STS.64 [R8+0x40], R136 ;  /* 0x0000408808007388 */ /* 0x0003e80000000a00 */
[----:B------:R1:W-:Y:S04]  /*13b40*/  STS.64 [R8+0x440], R138 ;  /* 0x0004408a08007388 */ /* 0x0003e80000000a00 */
[----:B------:R1:W-:Y:S04]  /*13b50*/  STS.64 [R9+0x60], R132 ;  /* 0x0000608409007388 */ /* 0x0003e80000000a00 */
[----:B------:R1:W-:Y:S04]  /*13b60*/  STS.64 [R9+0x460], R134 ;  /* 0x0004608609007388 */ /* 0x0003e80000000a00 */
[----:B------:R-:W2:Y:S04]  /*13b70*/  LD.E.64 R14, desc[UR4][R148.64+0xb0] ;  /* 0x0000b004940e7980 */ /* 0x000ea8000c101b00 */
[----:B------:R-:W3:Y:S01]  /*13b80*/  LD.E R11, desc[UR4][R148.64+0x60] ;  /* 0x00006004940b7980 */ /* 0x000ee2000c101900 */
[----:B------:R-:W4:Y:S01]  /*13b90*/  @P1 MUFU.LG2 R7, R7 ;  /* 0x0000000700071308 */ /* 0x000f220000000c00 */
[----:B------:R-:W-:Y:S01]  /*13ba0*/  IMAD.SHL.U32 R20, R3, 0x4, RZ ;  /* 0x0000000403147824 */ /* 0x000fe200078e00ff */
[----:B------:R-:W-:Y:S01]  /*13bb0*/  LOP3.LUT R21, R160, 0x30, RZ, 0xc0, !PT ;  /* 0x00000030a0157812 */ /* 0x000fe200078ec0ff */
[----:B------:R1:W5:Y:S01]  /*13bc0*/  LD.E R24, desc[UR4][R148.64+0xcc] ;  /* 0x0000cc0494187980 */ /* 0x000362000c101900 */
[----:B------:R-:W-:-:S02]  /*13bd0*/  MOV R22, 0xff800000 ;  /* 0xff80000000167802 */ /* 0x000fc40000000f00 */
[----:B------:R-:W-:Y:S01]  /*13be0*/  LOP3.LUT R13, R20, 0xd8, RZ, 0xc0, !PT ;  /* 0x000000d8140d7812 */ /* 0x000fe200078ec0ff */
[----:B------:R1:W5:Y:S01]  /*13bf0*/  LD.E.64 R30, desc[UR4][R148.64+0x78] ;  /* 0x00007804941e7980 */ /* 0x000362000c101b00 */
[----:B------:R-:W1:Y:S01]  /*13c00*/  @P0 MUFU.LG2 R6, R6 ;  /* 0x0000000600060308 */ /* 0x000e620000000c00 */
[----:B------:R-:W-:Y:S02]  /*13c10*/  LOP3.LUT R21, R21, 0x7, R4, 0xf8, !PT ;  /* 0x0000000715157812 */ /* 0x000fe400078ef804 */
[----:B------:R2:W5:Y:S01]  /*13c20*/  LD.E.64 R28, desc[UR4][R148.64+0xa8] ;  /* 0x0000a804941c7980 */ /* 0x000562000c101b00 */
[----:B------:R-:W-:Y:S02]  /*13c30*/  LOP3.LUT R13, R13, 0x18, R160, 0x78, !PT ;  /* 0x000000180d0d7812 */ /* 0x000fe400078e78a0 */
[----:B------:R-:W-:Y:S02]  /*13c40*/  MOV R23, 0xff800000 ;  /* 0xff80000000177802 */ /* 0x000fe40000000f00 */
[----:B------:R-:W-:Y:S01]  /*13c50*/  LOP3.LUT R13, R13, 0xf24, R20, 0xf8, !PT ;  /* 0x00000f240d0d7812 */ /* 0x000fe200078ef814 */
[----:B----4-:R-:W-:-:S04]  /*13c60*/  @P1 FMUL.FTZ R4, R7, 0.69314718246459960938 ;  /* 0x3f31721807041820 */ /* 0x010fc80000410000 */
[----:B-----5:R-:W-:Y:S01]  /*13c70*/  @P1 FFMA.FTZ R23, R5, R2, R4 ;  /* 0x0000000205171223 */ /* 0x020fe20000010004 */
[----:B-1----:R-:W-:-:S04]  /*13c80*/  @P0 FMUL.FTZ R7, R6, 0.69314718246459960938 ;  /* 0x3f31721806070820 */ /* 0x002fc80000410000 */
[----:B------:R-:W-:Y:S01]  /*13c90*/  @P0 FFMA.FTZ R22, R5, R0, R7 ;  /* 0x0000000005160223 */ /* 0x000fe20000010007 */
[----:B------:R-:W-:Y:S01]  /*13ca0*/  LEA R0, R13, UR6, 0x2 ;  /* 0x000000060d007c11 */ /* 0x000fe2000f8e10ff */
[----:B------:R-:W-:Y:S01]  /*13cb0*/  BAR.SYNC.DEFER_BLOCKING 0x0 ;  /* 0x0000000000007b1d */ /* 0x000fe20000010000 */
[----:B------:R-:W-:-:S05]  /*13cc0*/  LOP3.LUT P0, RZ, R3, 0x3, RZ, 0xc0, !PT ;  /* 0x0000000303ff7812 */ /* 0x000fca000780c0ff */
[----:B------:R1:W4:Y:S04]  /*13cd0*/  LDS.128 R16, [R0] ;  /* 0x0000000000107984 */ /* 0x0003280000000c00 */
[----:B------:R1:W1:Y:S01]  /*13ce0*/  LDS.128 R4, [R0+0x1800] ;  /* 0x0018000000047984 */ /* 0x0002620000000c00 */
[----:B------:R-:W-:Y:S01]  /*13cf0*/  BSSY.RECONVERGENT B0, `(.L_x_1408) ;  /* 0x0000011000007945 */ /* 0x000fe20003800200 */
[----:B--2---:R-:W-:-:S04]  /*13d00*/  IMAD R14, R14, UR8, R231 ;  /* 0x000000080e0e7c24 */ /* 0x004fc8000f8e02e7 */
[----:B---3--:R-:W-:-:S04]  /*13d10*/  IMAD R11, R14, R11, R228 ;  /* 0x0000000b0e0b7224 */ /* 0x008fc800078e02e4 */
[----:B------:R-:W-:Y:S02]  /*13d20*/  IMAD R26, R15, R11, R226 ;  /* 0x0000000b0f1a7224 */ /* 0x000fe400078e02e2 */
[----:B------:R2:W3:Y:S04]  /*13d30*/  LDS.128 R12, [R0+0x800] ;  /* 0x00080000000c7984 */ /* 0x0004e80000000c00 */
[----:B------:R2:W1:Y:S01]  /*13d40*/  LDS.128 R8, [R0+0x1000] ;  /* 0x0010000000087984 */ /* 0x0004620000000c00 */
[----:B----4-:R-:W-:Y:S05]  /*13d50*/  @P0 BRA `(.L_x_1409) ;  /* 0x0000000000280947 */ /* 0x010fea0003800000 */
[----:B-12---:R-:W-:Y:S01]  /*13d60*/  IMAD.IADD R0, R229, 0x1, -R226 ;  /* 0x00000001e5007824 */ /* 0x006fe200078e0ae2 */
[----:B------:R-:W-:Y:S01]  /*13d70*/  IADD3 R2, P0, PT, R26, R21, RZ ;  /* 0x000000151a027210 */ /* 0x000fe20007f1e0ff */
[----:B------:R-:W-:-:S03]  /*13d80*/  VIADD R25, R21, 0x8 ;  /* 0x0000000815197836 */ /* 0x000fc60000000000 */
[-C--:B------:R-:W-:Y:S02]  /*13d90*/  ISETP.GE.AND P2, PT, R21, R0.reuse, PT ;  /* 0x000000001500720c */ /* 0x080fe40003f46270 */
[----:B------:R-:W-:Y:S02]  /*13da0*/  ISETP.GE.AND P1, PT, R25, R0, PT ;  /* 0x000000001900720c */ /* 0x000fe40003f26270 */
[----:B------:R-:W-:Y:S02]  /*13db0*/  LEA.HI.X.SX32 R21, R26, RZ, 0x1, P0 ;  /* 0x000000ff1a157211 */ /* 0x000fe400000f0eff */
[----:B------:R-:W-:-:S04]  /*13dc0*/  LEA R28, P0, R2, R28, 0x2 ;  /* 0x0000001c021c7211 */ /* 0x000fc800078010ff */
[----:B------:R-:W-:-:S05]  /*13dd0*/  LEA.HI.X R29, R2, R29, R21, 0x2, P0 ;  /* 0x0000001d021d7211 */ /* 0x000fca00000f1415 */
[----:B------:R4:W-:Y:S04]  /*13de0*/  @!P2 ST.E desc[UR4][R28.64], R23 ;  /* 0x000000171c00a985 */ /* 0x0009e8000c101904 */
[----:B------:R4:W-:Y:S02]  /*13df0*/  @!P1 ST.E desc[UR4][R28.64+0x20], R22 ;  /* 0x000020161c009985 */ /* 0x0009e4000c101904 */
.L_x_1409:
[----:B------:R-:W-:Y:S05]  /*13e00*/  BSYNC.RECONVERGENT B0 ;  /* 0x0000000000007941 */ /* 0x000fea0003800200 */
.L_x_1408:
[----:B------:R-:W5:Y:S01]  /*13e10*/  LD.E R148, desc[UR4][R148.64+0xc0] ;  /* 0x0000c00494947980 */ /* 0x000f62000c101900 */
[----:B----4-:R-:W-:Y:S01]  /*13e20*/  LOP3.LUT R23, R20, 0x1c, RZ, 0xc0, !PT ;  /* 0x0000001c14177812 */ /* 0x010fe200078ec0ff */
[----:B------:R-:W-:Y:S01]  /*13e30*/  IMAD.IADD R226, R229, 0x1, -R226 ;  /* 0x00000001e5e27824 */ /* 0x000fe200078e0ae2 */
[----:B------:R-:W-:Y:S01]  /*13e40*/  SHF.R.U32.HI R3, RZ, 0x3, R3 ;  /* 0x00000003ff037819 */ /* 0x000fe20000011603 */
[----:B------:R-:W-:Y:S01]  /*13e50*/  IMAD R24, R26, R24, RZ ;  /* 0x000000181a187224 */ /* 0x000fe200078e02ff */
[----:B------:R-:W-:Y:S01]  /*13e60*/  LOP3.LUT R21, R20, 0xfe0, RZ, 0xc0, !PT ;  /* 0x00000fe014157812 */ /* 0x000fe200078ec0ff */
[----:B------:R-:W-:Y:S02]  /*13e70*/  IMAD.MOV.U32 R225, RZ, RZ, 0x0 ;  /* 0x00000000ffe17424 */ /* 0x000fe400078e00ff */
[----:B------:R-:W-:Y:S01]  /*13e80*/  VIADD R25, R3, 0x10 ;  /* 0x0000001003197836 */ /* 0x000fe20000000000 */
[----:B------:R-:W-:-:S04]  /*13e90*/  LOP3.LUT R21, R21, 0x1c, R20, 0xf8, !PT ;  /* 0x0000001c15157812 */ /* 0x000fc800078ef814 */
[----:B------:R-:W-:-:S04]  /*13ea0*/  IADD3 R21, P1, PT, R24, R21, RZ ;  /* 0x0000001518157210 */ /* 0x000fc80007f3e0ff */
[----:B------:R-:W-:Y:S02]  /*13eb0*/  LEA.HI.X.SX32 R24, R24, RZ, 0x1, P1 ;  /* 0x000000ff18187211 */ /* 0x000fe400008f0eff */
[----:B------:R-:W-:-:S04]  /*13ec0*/  LEA R20, P1, R21, R30, 0x2 ;  /* 0x0000001e15147211 */ /* 0x000fc800078210ff */
[----:B------:R-:W-:Y:S02]  /*13ed0*/  LEA.HI.X R21, R21, R31, R24, 0x2, P1 ;  /* 0x0000001f15157211 */ /* 0x000fe400008f1418 */
[----:B-----5:R-:W-:Y:S01]  /*13ee0*/  ISETP.GE.AND P0, PT, R23, R148, PT ;  /* 0x000000941700720c */ /* 0x020fe20003f06270 */
[----:B------:R-:W-:-:S03]  /*13ef0*/  VIADD R23, R3, 0x20 ;  /* 0x0000002003177836 */ /* 0x000fc60000000000 */
[CC--:B------:R-:W-:Y:S01]  /*13f00*/  ISETP.GE.OR P4, PT, R3.reuse, R226.reuse, P0 ;  /* 0x000000e20300720c */ /* 0x0c0fe20000786670 */
[----:B------:R-:W-:Y:S01]  /*13f10*/  VIADD R3, R3, 0x30 ;  /* 0x0000003003037836 */ /* 0x000fe20000000000 */
[-C--:B------:R-:W-:Y:S02]  /*13f20*/  ISETP.GE.OR P3, PT, R25, R226.reuse, P0 ;  /* 0x000000e21900720c */ /* 0x080fe40000766670 */
[-C--:B------:R-:W-:Y:S02]  /*13f30*/  ISETP.GE.OR P2, PT, R23, R226.reuse, P0 ;  /* 0x000000e21700720c */ /* 0x080fe40000746670 */
[----:B------:R-:W-:-:S07]  /*13f40*/  ISETP.GE.OR P0, PT, R3, R226, P0 ;  /* 0x000000e20300720c */ /* 0x000fce0000706670 */
[----:B------:R-:W-:Y:S04]  /*13f50*/  @!P4 ST.E.128 desc[UR4][R20.64], R16 ;  /* 0x000000101400c985 */ /* 0x000fe8000c101d04 */
[----:B---3--:R-:W-:Y:S04]  /*13f60*/  @!P3 ST.E.128 desc[UR4][R20.64+0x800], R12 ;  /* 0x0008000c1400b985 */ /* 0x008fe8000c101d04 */
[----:B-1----:R2:W-:Y:S02]  /*13f70*/  @!P2 ST.E.128 desc[UR4][R20.64+0x1000], R8 ;  /* 0x001000081400a985 */ /* 0x0025e4000c101d04 */
[----:B--2---:R-:W-:Y:S05]  /*13f80*/  @P0 RET.REL.NODEC R224 `(_ZN5flash24flash_fwd_splitkv_kernelI23Flash_fwd_kernel_traitsILi32ELi64ELi256ELi4ELb0ELb0EN7cutlass6half_tE19Flash_kernel_traitsILi32ELi64ELi256ELi4ES3_EELb0ELb0ELb0ELb0ELb0ELb0ELb1ELb1EEEvNS_16Flash_fwd_paramsE) ;  /* 0xfffffec0e01c0950 */ /* 0x004fea0003c3ffff */
[----:B------:R-:W-:Y:S01]  /*13f90*/  MOV R225, 0x0 ;  /* 0x0000000000e17802 */ /* 0x000fe20000000f00 */
[----:B------:R1:W-:Y:S03]  /*13fa0*/  ST.E.128 desc[UR4][R20.64+0x1800], R4 ;  /* 0x0018000414007985 */ /* 0x0003e6000c101d04 */
[----:B-1----:R-:W-:Y:S05]  /*13fb0*/  RET.REL.NODEC R224 `(_ZN5flash24flash_fwd_splitkv_kernelI23Flash_fwd_kernel_traitsILi32ELi64ELi256ELi4ELb0ELb0EN7cutlass6half_tE19Flash_kernel_traitsILi32ELi64ELi256ELi4ES3_EELb0ELb0ELb0ELb0ELb0ELb0ELb1ELb1EEEvNS_16Flash_fwd_paramsE) ;  /* 0xfffffec0e0107950 */ /* 0x002fea0003c3ffff */
.L_x_1407:
[----:B------:R-:W-:Y:S01]  /*13fc0*/  MOV R6, 0x2 ;  /* 0x0000000200067802 */ /* 0x000fe20000000f00 */
[----:B------:R-:W-:Y:S01]  /*13fd0*/  IMAD.MOV.U32 R3, RZ, RZ, 0x1f ;  /* 0x0000001fff037424 */ /* 0x000fe200078e00ff */
[----:B------:R-:W-:-:S07]  /*13fe0*/  MOV R8, 0xffffffff ;  /* 0xffffffff00087802 */ /* 0x000fce0000000f00 */
[----:B-----5:R-:W-:Y:S05]  /*13ff0*/  WARPSYNC.COLLECTIVE R8, `(.L_x_1410) ;  /* 0x0000000008087348 */ /* 0x020fea0003c00000 */
[----:B------:R1:W2:Y:S02]  /*14000*/  SHFL.BFLY P0, R12, R237, R6, R3 ;  /* 0x0c000006ed0c7389 */ /* 0x0002a40000000003 */
[----:B-12--5:R-:W-:Y:S05]  /*14010*/  ENDCOLLECTIVE ;  /* 0x000000000000791b */ /* 0x026fea0003800000 */
.L_x_1410:
[----:B------:R-:W-:Y:S02]  /*14020*/  IMAD.MOV.U32 R10, RZ, RZ, R12 ;  /* 0x000000ffff0a7224 */ /* 0x000fe400078e000c */
[----:B------:R-:W-:Y:S02]  /*14030*/  IMAD.MOV.U32 R6, RZ, RZ, 0x1 ;  /* 0x00000001ff067424 */ /* 0x000fe400078e00ff */
[----:B------:R-:W-:-:S05]  /*14040*/  FADD.FTZ R10, R10, R237 ;  /* 0x000000ed0a0a7221 */ /* 0x000fca0000010000 */
[----:B------:R-:W-:-:S07]  /*14050*/  MOV R237, R10 ;  /* 0x0000000a00ed7202 */ /* 0x000fce0000000f00 */
[----:B------:R-:W-:Y:S05]  /*14060*/  WARPSYNC.COLLECTIVE R8, `(.L_x_1411) ;  /* 0x0000000008087348 */ /* 0x000fea0003c00000 */
[----:B------:R1:W2:Y:S02]  /*14070*/  SHFL.BFLY P0, R12, R237, R6, R3 ;  /* 0x0c000006ed0c7389 */ /* 0x0002a40000000003 */
[----:B-12---:R-:W-:Y:S05]  /*14080*/  ENDCOLLECTIVE ;  /* 0x000000000000791b */ /* 0x006fea0003800000 */
.L_x_1411:
[----:B------:R-:W-:Y:S01]  /*14090*/  MOV R237, R236 ;  /* 0x000000ec00ed7202 */ /* 0x000fe20000000f00 */
[----:B------:R-:W-:Y:S01]  /*140a0*/  IMAD.MOV.U32 R6, RZ, RZ, 0x2 ;  /* 0x00000002ff067424 */ /* 0x000fe200078e00ff */
[----:B------:R-:W-:-:S07]  /*140b0*/  MOV R7, R12 ;  /* 0x0000000c00077202 */ /* 0x000fce0000000f00 */
[----:B------:R-:W-:Y:S05]  /*140c0*/  WARPSYNC.COLLECTIVE R8, `(.L_x_1412) ;  /* 0x0000000008087348 */ /* 0x000fea0003c00000 */
[----:B------:R1:W2:Y:S02]  /*140d0*/  SHFL.BFLY P0, R12, R237, R6, R3 ;  /* 0x0c000006ed0c7389 */ /* 0x0002a40000000003 */
[----:B-12---:R-:W-:Y:S05]  /*140e0*/  ENDCOLLECTIVE ;  /* 0x000000000000791b */ /* 0x006fea0003800000 */
.L_x_1412:
[----:B------:R-:W-:Y:S01]  /*140f0*/  FADD.FTZ R7, R10, R7 ;  /* 0x000000070a077221 */ /* 0x000fe20000010000 */
[----:B------:R-:W-:Y:S01]  /*14100*/  FADD.FTZ R9, R12, R236 ;  /* 0x000000ec0c097221 */ /* 0x000fe20000010000 */
[----:B------:R-:W-:-:S04]  /*14110*/  MOV R6, 0x1 ;  /* 0x0000000100067802 */ /* 0x000fc80000000f00 */
[----:B------:R-:W-:-:S07]  /*14120*/  MOV R237, R9 ;  /* 0x0000000900ed7202 */ /* 0x000fce0000000f00 */
[----:B------:R-:W-:Y:S05]  /*14130*/  WARPSYNC.COLLECTIVE R8, `(.L_x_1413) ;  /* 0x0000000008087348 */ /* 0x000fea0003c00000 */
[----:B------:R1:W2:Y:S02]  /*14140*/  SHFL.BFLY P0, R12, R237, R6, R3 ;  /* 0x0c000006ed0c7389 */ /* 0x0002a40000000003 */
[----:B-12---:R-:W-:Y:S05]  /*14150*/  ENDCOLLECTIVE ;  /* 0x000000000000791b */ /* 0x006fea0003800000 */
.L_x_1413:
[----:B------:R-:W-:Y:S05]  /*14160*/  BRA `(.L_x_1414) ;  /* 0xfffffff400c07947 */ /* 0x000fea000383ffff */
.L_x_1415:
        /* <DEDUP_REMOVED lines=9> */
.L_x_10232:


//--------------------- .text._ZN5flash24flash_fwd_splitkv_kernelI23Flash_fwd_kernel_traitsILi32ELi64ELi256ELi4ELb0ELb0EN7cutlass6half_tE19Flash_kernel_traitsILi32ELi64ELi256ELi4ES3_EELb0ELb0ELb0ELb0ELb0ELb1ELb1ELb1EEEvNS_16Flash_fwd_paramsE --------------------------
	.section	.text._ZN5flash24flash_fwd_splitkv_kernelI23Flash_fwd_kernel_traitsILi32ELi64ELi256ELi4ELb0ELb0EN7cutlass6half_tE19Flash_kernel_traitsILi32ELi64ELi256ELi4ES3_EELb0ELb0ELb0ELb0ELb0ELb1ELb1ELb1EEEvNS_16Flash_fwd_paramsE,"ax",@progbits
	.align	128
        .global         _ZN5flash24flash_fwd_splitkv_kernelI23Flash_fwd_kernel_traitsILi32ELi64ELi256ELi4ELb0ELb0EN7cutlass6half_tE19Flash_kernel_traitsILi32ELi64ELi256ELi4ES3_EELb0ELb0ELb0ELb0ELb0ELb1ELb1ELb1EEEvNS_16Flash_fwd_paramsE
        .type           _ZN5flash24flash_fwd_splitkv_kernelI23Flash_fwd_kernel_traitsILi32ELi64ELi256ELi4ELb0ELb0EN7cutlass6half_tE19Flash_kernel_traitsILi32ELi64ELi256ELi4ES3_EELb0ELb0ELb0ELb0ELb0ELb1ELb1ELb1EEEvNS_16Flash_fwd_paramsE,@function
        .size           _ZN5flash24flash_fwd_splitkv_kernelI23Flash_fwd_kernel_traitsILi32ELi64ELi256ELi4ELb0ELb0EN7cutlass6half_tE19Flash_kernel_traitsILi32ELi64ELi256ELi4ES3_EELb0ELb0ELb0ELb0ELb0ELb1ELb1ELb1EEEvNS_16Flash_fwd_paramsE,(.L_x_10233 - _ZN5flash24flash_fwd_splitkv_kernelI23Flash_fwd_kernel_traitsILi32ELi64ELi256ELi4ELb0ELb0EN7cutlass6half_tE19Flash_kernel_traitsILi32ELi64ELi256ELi4ES3_EELb0ELb0ELb0ELb0ELb0ELb1ELb1ELb1EEEvNS_16Flash_fwd_paramsE)
        .other          _ZN5flash24flash_fwd_splitkv_kernelI23Flash_fwd_kernel_traitsILi32ELi64ELi256ELi4ELb0ELb0EN7cutlass6half_tE19Flash_kernel_traitsILi32ELi64ELi256ELi4ES3_EELb0ELb0ELb0ELb0ELb0ELb1ELb1ELb1EEEvNS_16Flash_fwd_paramsE,@"STO_CUDA_ENTRY STV_DEFAULT"
_ZN5flash24flash_fwd_splitkv_kernelI23Flash_fwd_kernel_traitsILi32ELi64ELi256ELi4ELb0ELb0EN7cutlass6half_tE19Flash_kernel_traitsILi32ELi64ELi256ELi4ES3_EELb0ELb0ELb0ELb0ELb0ELb1ELb1ELb1EEEvNS_16Flash_fwd_paramsE:
.text._ZN5flash24flash_fwd_splitkv_kernelI23Flash_fwd_kernel_traitsILi32ELi64ELi256ELi4ELb0ELb0EN7cutlass6half_tE19Flash_kernel_traitsILi32ELi64ELi256ELi4ES3_EELb0ELb0ELb0ELb0ELb0ELb1ELb1ELb1EEEvNS_16Flash_fwd_paramsE:
        /* <DEDUP_REMOVED lines=10> */
[----:B------:R-:W1:Y:S08]  /*00a0*/  LDC R5, c[0x0][0x374] ;  /* 0x0000dd00ff057b82 */ /* 0x000e700000000800 */
[----:B------:R-:W1:Y:S01]  /*00b0*/  LDC.64 R148, c[0x0][0x348] ;  /* 0x0000d200ff947b82 */ /* 0x000e620000000a00 */
        /* <DEDUP_REMOVED lines=16> */
[----:B------:R-:W-:-:S04]  /*01c0*/  IMAD.MOV R183, RZ, RZ, -R184 ;  /* 0x000000ffffb77224 */ /* 0x000fc800078e0ab8 */
[----:B---34-:R-:W-:Y:S02]  /*01d0*/  IMAD R183, R0, R183, UR4 ;  /* 0x0000000400b77e24 */ /* 0x018fe4000f8e02b7 */
[----:B------:R-:W-:Y:S05]  /*01e0*/  CALL.REL.NOINC `($_ZN5flash24flash_fwd_splitkv_kernelI23Flash_fwd_kernel_traitsILi32ELi64ELi256ELi4ELb0ELb0EN7cutlass6half_tE19Flash_kernel_traitsILi32ELi64ELi256ELi4ES3_EELb0ELb0ELb0ELb0ELb0ELb1ELb1ELb1EEEvNS_16Flash_fwd_paramsE$_ZN5flash30compute_attn_1rowblock_splitkvI23Flash_fwd_kernel_traitsILi32ELi64ELi256ELi4ELb0ELb0EN7cutlass6half_tE19Flash_kernel_traitsILi32ELi64ELi256ELi4ES3_EELb0ELb0ELb0ELb0ELb0ELb1ELb1ELb1ENS_16Flash_fwd_paramsEEEvRKT8_iiiii) ;  /* 0x0000000000087944 */ /* 0x000fea0003c00000 */
[----:B------:R-:W-:Y:S05]  /*01f0*/  BSYNC.RECONVERGENT B3 ;  /* 0x0000000000037941 */ /* 0x000fea0003800200 */
.L_x_1416:
[----:B------:R-:W-:Y:S05]  /*0200*/  EXIT ;  /* 0x000000000000794d */ /* 0x000fea0003800000 */
        .type           $_ZN5flash24flash_fwd_splitkv_kernelI23Flash_fwd_kernel_traitsILi32ELi64ELi256ELi4ELb0ELb0EN7cutlass6half_tE19Flash_kernel_traitsILi32ELi64ELi256ELi4ES3_EELb0ELb0ELb0ELb0ELb0ELb1ELb1ELb1EEEvNS_16Flash_fwd_paramsE$_ZN5flash30compute_attn_1rowblock_splitkvI23Flash_fwd_kernel_traitsILi32ELi64ELi256ELi4ELb0ELb0EN7cutlass6half_tE19Flash_kernel_traitsILi32ELi64ELi256ELi4ES3_EELb0ELb0ELb0ELb0ELb0ELb1ELb1ELb1ENS_16Flash_fwd_paramsEEEvRKT8_iiiii,@function
        .size           $_ZN5flash24flash_fwd_splitkv_kernelI23Flash_fwd_kernel_traitsILi32ELi64ELi256ELi4ELb0ELb0EN7cutlass6half_tE19Flash_kernel_traitsILi32ELi64ELi256ELi4ES3_EELb0ELb0ELb0ELb0ELb0ELb1ELb1ELb1EEEvNS_16Flash_fwd_paramsE$_ZN5flash30compute_attn_1rowblock_splitkvI23Flash_fwd_kernel_traitsILi32ELi64ELi256ELi4ELb0ELb0EN7cutlass6half_tE19Flash_kernel_traitsILi32ELi64ELi256ELi4ES3_EELb0ELb0ELb0ELb0ELb0ELb1ELb1ELb1ENS_16Flash_fwd_paramsEEEvRKT8_iiiii,(.L_x_10233 - $_ZN5flash24flash_fwd_splitkv_kernelI23Flash_fwd_kernel_traitsILi32ELi64ELi256ELi4ELb0ELb0EN7cutlass6half_tE19Flash_kernel_traitsILi32ELi64ELi256ELi4ES3_EELb0ELb0ELb0ELb0ELb0ELb1ELb1ELb1EEEvNS_16Flash_fwd_paramsE$_ZN5flash30compute_attn_1rowblock_splitkvI23Flash_fwd_kernel_traitsILi32ELi64ELi256ELi4ELb0ELb0EN7cutlass6half_tE19Flash_kernel_traitsILi32ELi64ELi256ELi4ES3_EELb0ELb0ELb0ELb0ELb0ELb1ELb1ELb1ENS_16Flash_fwd_paramsEEEvRKT8_iiiii)
$_ZN5flash24flash_fwd_splitkv_kernelI23Flash_fwd_kernel_traitsILi32ELi64ELi256ELi4ELb0ELb0EN7cutlass6half_tE19Flash_kernel_traitsILi32ELi64ELi256ELi4ES3_EELb0ELb0ELb0ELb0ELb0ELb1ELb1ELb1EEEvNS_16Flash_fwd_paramsE$_ZN5flash30compute_attn_1rowblock_splitkvI23Flash_fwd_kernel_traitsILi32ELi64ELi256ELi4ELb0ELb0EN7cutlass6half_tE19Flash_kernel_traitsILi32ELi64ELi256ELi4ES3_EELb0ELb0ELb0ELb0ELb0ELb1ELb1ELb1ENS_16Flash_fwd_paramsEEEvRKT8_iiiii:
        /* <DEDUP_REMOVED lines=25> */
[C---:B------:R-:W-:Y:S02]  /*03a0*/  ISETP.NE.AND.EX P2, PT, R3.reuse, RZ, PT, P2 ;  /* 0x000000ff0300720c */ /* 0x040fe40003f45320 */
[----:B------:R-:W-:Y:S01]  /*03b0*/  IADD3 R14, P1, PT, R2, R58, RZ ;  /* 0x0000003a020e7210 */ /* 0x000fe20007f3e0ff */
[----:B------:R-:W-:Y:S01]  /*03c0*/  BSSY.RECONVERGENT B0, `(.L_x_1417) ;  /* 0x000000b000007945 */ /* 0x000fe20003800200 */
[----:B------:R-:W-:Y:S01]  /*03d0*/  ISETP.NE.U32.AND P0, PT, R8, RZ, PT ;  /* 0x000000ff0800720c */ /* 0x000fe20003f05070 */
[----:B------:R1:W5:Y:S02]  /*03e0*/  @P3 LD.E R0, desc[UR4][R12.64+0x4] ;  /* 0x000004040c003980 */ /* 0x000364000c101900 */
[----:B------:R-:W-:Y:S01]  /*03f0*/  IMAD.X R15, R3, 0x1, R57, P1 ;  /* 0x00000001030f7824 */ /* 0x000fe200008e0639 */
[----:B------:R-:W-:Y:S01]  /*0400*/  ISETP.NE.AND.EX P5, PT, R9, RZ, PT, P0 ;  /* 0x000000ff0900720c */ /* 0x000fe20003fa5300 */
[----:B-1----:R-:W-:-:S04]  /*0410*/  IMAD.MOV.U32 R12, RZ, RZ, -0x1 ;  /* 0xffffffffff0c7424 */ /* 0x002fc800078e00ff */
[----:B------:R-:W-:Y:S08]  /*0420*/  @!P2 BRA `(.L_x_1418) ;  /* 0x000000000010a947 */ /* 0x000ff00003800000 */
[----:B------:R-:W2:Y:S02]  /*0430*/  LD.E.U8 R2, desc[UR4][R148.64+0x1b2] ;  /* 0x0001b20494027980 */ /* 0x000ea4000c101100 */
[----:B--2---:R-:W-:-:S13]  /*0440*/  ISETP.NE.AND P0, PT, R2, RZ, PT ;  /* 0x000000ff0200720c */ /* 0x004fda0003f05270 */
[----:B------:R-:W-:Y:S05]  /*0450*/  @!P0 BRA `(.L_x_1418) ;  /* 0x0000000000048947 */ /* 0x000fea0003800000 */
[----:B------:R1:W5:Y:S02]  /*0460*/  LD.E R12, desc[UR4][R14.64] ;  /* 0x000000040e0c7980 */ /* 0x000364000c101900 */
.L_x_1418:
[----:B------:R-:W-:Y:S05]  /*0470*/  BSYNC.RECONVERGENT B0 ;  /* 0x0000000000007941 */ /* 0x000fea0003800200 */
.L_x_1417:
[----:B------:R-:W-:Y:S04]  /*0480*/  BSSY.RECONVERGENT B0, `(.L_x_1419) ;  /* 0x0000007000007945 */ /* 0x000fe80003800200 */
[----:B------:R-:W-:Y:S05]  /*0490*/  @!P4 BRA `(.L_x_1420) ;  /* 0x000000000014c947 */ /* 0x000fea0003800000 */
[----:B------:R-:W2:Y:S02]  /*04a0*/  LD.E.U8 R2, desc[UR4][R148.64+0x1b2] ;  /* 0x0001b20494027980 */ /* 0x000ea4000c101100 */
[----:B--2---:R-:W-:-:S13]  /*04b0*/  ISETP.NE.AND P0, PT, R2, RZ, PT ;  /* 0x000000ff0200720c */ /* 0x004fda0003f05270 */
[----:B-----5:R-:W2:Y:S02]  /*04c0*/  @P0 LD.E R56, desc[UR4][R14.64+0x4] ;  /* 0x000004040e380980 */ /* 0x020ea4000c101900 */
[----:B--2---:R-:W-:-:S06]  /*04d0*/  @P0 IADD3 R56, PT, PT, R56, -R12, RZ ;  /* 0x8000000c38380210 */ /* 0x004fcc0007ffe0ff */
[----:B------:R2:W5:Y:S02]  /*04e0*/  @!P0 LD.E R56, desc[UR4][R14.64] ;  /* 0x000000040e388980 */ /* 0x000564000c101900 */
.L_x_1420:
[----:B------:R-:W-:Y:S05]  /*04f0*/  BSYNC.RECONVERGENT B0 ;  /* 0x0000000000007941 */ /* 0x000fea0003800200 */
.L_x_1419:
[----:B------:R-:W-:Y:S01]  /*0500*/  BSSY.RECONVERGENT B1, `(.L_x_1421) ;  /* 0x0000012000017945 */ /* 0x000fe20003800200 */
[----:B-----5:R-:W-:Y:S02]  /*0510*/  @P3 IADD3 R182, PT, PT, R0, -R10, RZ ;  /* 0x8000000a00b63210 */ /* 0x020fe40007ffe0ff */
[----:B------:R-:W-:Y:S01]  /*0520*/  IADD3 R56, PT, PT, R56, -R11, RZ ;  /* 0x8000000b38387210 */ /* 0x000fe20007ffe0ff */
[----:B------:R-:W-:Y:S05]  /*0530*/  @!P5 BRA `(.L_x_1422) ;  /* 0x000000000014d947 */ /* 0x000fea0003800000 */
[----:B------:R-:W-:-:S05]  /*0540*/  IADD3 R2, P0, PT, R8, R58, RZ ;  /* 0x0000003a08027210 */ /* 0x000fca0007f1e0ff */
[----:B------:R-:W-:-:S05]  /*0550*/  IMAD.X R3, R9, 0x1, R57, P0 ;  /* 0x0000000109037824 */ /* 0x000fca00000e0639 */
[----:B------:R-:W3:Y:S02]  /*0560*/  LD.E R47, desc[UR4][R2.64] ;  /* 0x00000004022f7980 */ /* 0x000ee4000c101900 */
[----:B---3--:R-:W-:Y:S01]  /*0570*/  IADD3 R47, PT, PT, R47, -R11, RZ ;  /* 0x8000000b2f2f7210 */ /* 0x008fe20007ffe0ff */
[----:B------:R-:W-:Y:S05]  /*0580*/  BRA `(.L_x_1423) ;  /* 0x0000000000247947 */ /* 0x000fea0003800000 */
.L_x_1422:
[----:B------:R-:W3:Y:S01]  /*0590*/  LD.E.64 R2, desc[UR4][R148.64+0x108] ;  /* 0x0001080494027980 */ /* 0x000ee2000c101b00 */
[----:B------:R-:W-:Y:S01]  /*05a0*/  BSSY.RECONVERGENT B0, `(.L_x_1424) ;  /* 0x0000006000007945 */ /* 0x000fe20003800200 */
[----:B------:R-:W-:Y:S01]  /*05b0*/  IMAD.MOV.U32 R47, RZ, RZ, RZ ;  /* 0x000000ffff2f7224 */ /* 0x000fe200078e00ff */
[----:B---3--:R-:W-:-:S04]  /*05c0*/  ISETP.NE.U32.AND P0, PT, R2, RZ, PT ;  /* 0x000000ff0200720c */ /* 0x008fc80003f05070 */
[----:B------:R-:W-:-:S13]  /*05d0*/  ISETP.NE.AND.EX P0, PT, R3, RZ, PT, P0 ;  /* 0x000000ff0300720c */ /* 0x000fda0003f05300 */
[----:B------:R-:W-:Y:S05]  /*05e0*/  @!P0 BRA `(.L_x_1425) ;  /* 0x0000000000048947 */ /* 0x000fea0003800000 */
[----:B------:R3:W5:Y:S02]  /*05f0*/  LD.E R47, desc[UR4][R148.64+0xbc] ;  /* 0x0000bc04942f7980 */ /* 0x000764000c101900 */
.L_x_1425:
[----:B------:R-:W-:Y:S05]  /*0600*/  BSYNC.RECONVERGENT B0 ;  /* 0x0000000000007941 */ /* 0x000fea0003800200 */
.L_x_1424:
[----:B-----5:R-:W-:Y:S02]  /*0610*/  IADD3 R47, PT, PT, R56, R47, RZ ;  /* 0x0000002f382f7210 */ /* 0x020fe40007ffe0ff */
.L_x_1423:
[----:B------:R-:W-:Y:S05]  /*0620*/  BSYNC.RECONVERGENT B1 ;  /* 0x0000000000017941 */ /* 0x000fea0003800200 */
.L_x_1421:
[----:B------:R-:W-:Y:S01]  /*0630*/  IMAD.SHL.U32 R181, R7, 0x40, RZ ;  /* 0x0000004007b57824 */ /* 0x000fe200078e00ff */
[----:B------:R-:W-:Y:S01]  /*0640*/  MOV R2, R178 ;  /* 0x000000b200027202 */ /* 0x000fe20000000f00 */
[----:B------:R-:W-:-:S03]  /*0650*/  IMAD.MOV.U32 R3, RZ, RZ, 0x0 ;  /* 0x00000000ff037424 */ /* 0x000fc600078e00ff */
[----:B------:R-:W-:-:S13]  /*0660*/  ISETP.GT.AND P0, PT, R182, R181, PT ;  /* 0x000000b5b600720c */ /* 0x000fda0003f04270 */
[----:B-123--:R-:W-:Y:S05]  /*0670*/  @!P0 RET.REL.NODEC R2 `(_ZN5flash24flash_fwd_splitkv_kernelI23Flash_fwd_kernel_traitsILi32ELi64ELi256ELi4ELb0ELb0EN7cutlass6half_tE19Flash_kernel_traitsILi32ELi64ELi256ELi4ES3_EELb0ELb0ELb0ELb0ELb0ELb1ELb1ELb1EEEvNS_16Flash_fwd_paramsE) ;  /* 0xfffffff802608950 */ /* 0x00efea0003c3ffff */
        /* <DEDUP_REMOVED lines=45> */
[----:B--2---:R-:W-:-:S04]  /*0950*/  IMAD R2, R2, UR8, R184 ;  /* 0x0000000802027c24 */ /* 0x004fc8000f8e02b8 */
[----:B---3--:R-:W-:Y:S02]  /*0960*/  IMAD R5, R2, R5, R183 ;  /* 0x0000000502057224 */ /* 0x008fe400078e02b7 */
[----:B------:R-:W-:Y:S01]  /*0970*/  IMAD.SHL.U32 R2, R45, 0x4, RZ ;  /* 0x000000042d027824 */ /* 0x000fe200078e00ff */
[----:B------:R-:W-:Y:S01]  /*0980*/  SHF.R.U32.HI R45, RZ, 0x3, R45 ;  /* 0x00000003ff2d7819 */ /* 0x000fe2000001162d */
[--C-:B------:R-:W-:Y:S02]  /*0990*/  IMAD R3, R3, R5, R181.reuse ;  /* 0x0000000503037224 */ /* 0x100fe400078e02b5 */
[----:B------:R-:W-:Y:S01]  /*09a0*/  IMAD.IADD R181, R182, 0x1, -R181 ;  /* 0x00000001b6b57824 */ /* 0x000fe200078e0ab5 */
[C---:B------:R-:W-:Y:S01]  /*09b0*/  LOP3.LUT R5, R2.reuse, 0x1c, RZ, 0xc0, !PT ;  /* 0x0000001c02057812 */ /* 0x040fe200078ec0ff */
[----:B----4-:R-:W-:Y:S01]  /*09c0*/  IMAD R4, R3, R4, RZ ;  /* 0x0000000403047224 */ /* 0x010fe200078e02ff */
[----:B------:R-:W-:Y:S02]  /*09d0*/  LOP3.LUT R2, R2, 0xffc, RZ, 0xc0, !PT ;  /* 0x00000ffc02027812 */ /* 0x000fe400078ec0ff */
[----:B-----5:R-:W-:Y:S01]  /*09e0*/  ISETP.GE.AND P3, PT, R5, R0, PT ;  /* 0x000000000500720c */ /* 0x020fe20003f66270 */
[----:B------:R-:W-:Y:S01]  /*09f0*/  VIADD R0, R45, 0x10 ;  /* 0x000000102d007836 */ /* 0x000fe20000000000 */
[----:B------:R-:W-:-:S02]  /*0a00*/  IADD3 R2, P0, PT, R4, R2, RZ ;  /* 0x0000000204027210 */ /* 0x000fc40007f1e0ff */
[CC--:B------:R-:W-:Y:S02]  /*0a10*/  ISETP.GE.OR P5, PT, R45.reuse, R181.reuse, P3 ;  /* 0x000000b52d00720c */ /* 0x0c0fe40001fa6670 */
[----:B------:R-:W-:Y:S02]  /*0a20*/  LEA.HI.X.SX32 R4, R4, RZ, 0x1, P0 ;  /* 0x000000ff04047211 */ /* 0x000fe400000f0eff */
[----:B------:R-:W-:Y:S02]  /*0a30*/  LEA R6, P1, R2, R6, 0x2 ;  /* 0x0000000602067211 */ /* 0x000fe400078210ff */
[----:B------:R-:W-:Y:S02]  /*0a40*/  ISETP.GE.OR P6, PT, R0, R181, P3 ;  /* 0x000000b50000720c */ /* 0x000fe40001fc6670 */
[----:B------:R-:W-:Y:S01]  /*0a50*/  LEA.HI.X R7, R2, R7, R4, 0x2, P1 ;  /* 0x0000000702077211 */ /* 0x000fe200008f1404 */
[----:B------:R-:W-:Y:S01]  /*0a60*/  VIADD R2, R45, 0x20 ;  /* 0x000000202d027836 */ /* 0x000fe20000000000 */
[----:B------:R-:W-:-:S03]  /*0a70*/  ISETP.NE.AND P0, PT, R5, RZ, PT ;  /* 0x000000ff0500720c */ /* 0x000fc60003f05270 */
[----:B------:R-:W-:Y:S01]  /*0a80*/  @!P5 ST.E.128 desc[UR4][R6.64], RZ ;  /* 0x000000ff0600d985 */ /* 0x000fe2000c101d04 */
[-C--:B------:R-:W-:Y:S02]  /*0a90*/  ISETP.GE.OR P5, PT, R2, R181.reuse, P3 ;  /* 0x000000b50200720c */ /* 0x080fe40001fa6670 */
[-C--:B------:R-:W-:Y:S01]  /*0aa0*/  ISETP.GE.OR P2, PT, R0, R181.reuse, P0 ;  /* 0x000000b50000720c */ /* 0x080fe20000746670 */
[C---:B------:R-:W-:Y:S01]  /*0ab0*/  VIADD R0, R45.reuse, 0x30 ;  /* 0x000000302d007836 */ /* 0x040fe20000000000 */
[-C--:B------:R-:W-:Y:S01]  /*0ac0*/  ISETP.GE.OR P1, PT, R2, R181.reuse, P0 ;  /* 0x000000b50200720c */ /* 0x080fe20000726670 */
[----:B------:R-:W-:Y:S01]  /*0ad0*/  @!P6 ST.E.128 desc[UR4][R6.64+0x800], RZ ;  /* 0x000800ff0600e985 */ /* 0x000fe2000c101d04 */
[----:B------:R-:W-:Y:S02]  /*0ae0*/  ISETP.GE.OR P4, PT, R45, R181, P0 ;  /* 0x000000b52d00720c */ /* 0x000fe40000786670 */
[----:B------:R-:W-:Y:S02]  /*0af0*/  P2R R2, PR, RZ, 0x20 ;  /* 0x00000020ff027803 */ /* 0x000fe40000000000 */
[----:B------:R-:W-:-:S02]  /*0b00*/  IADD3 R45, P5, PT, R3, R45, RZ ;  /* 0x0000002d032d7210 */ /* 0x000fc40007fbe0ff */
[-C--:B------:R-:W-:Y:S02]  /*0b10*/  ISETP.GE.OR P6, PT, R0, R181.reuse, P3 ;  /* 0x000000b50000720c */ /* 0x080fe40001fc6670 */
[----:B------:R-:W-:Y:S02]  /*0b20*/  LEA.HI.X.SX32 R3, R3, RZ, 0x1, P5 ;  /* 0x000000ff03037211 */ /* 0x000fe400028f0eff */
[----:B------:R-:W-:Y:S01]  /*0b30*/  ISETP.NE.AND P5, PT, R2, RZ, PT ;  /* 0x000000ff0200720c */ /* 0x000fe20003fa5270 */
[----:B------:R-:W-:Y:S01]  /*0b40*/  @!P1 IMAD.MOV.U32 R2, RZ, RZ, -0x800000 ;  /* 0xff800000ff029424 */ /* 0x000fe200078e00ff */
[C---:B------:R-:W-:Y:S01]  /*0b50*/  LEA R8, P3, R45.reuse, R148, 0x2 ;  /* 0x000000942d087211 */ /* 0x040fe200078610ff */
[----:B------:R-:W-:Y:S01]  /*0b60*/  @!P4 IMAD.MOV.U32 R4, RZ, RZ, -0x800000 ;  /* 0xff800000ff04c424 */ /* 0x000fe200078e00ff */
[----:B------:R-:W-:Y:S02]  /*0b70*/  ISETP.GE.OR P0, PT, R0, R181, P0 ;  /* 0x000000b50000720c */ /* 0x000fe40000706670 */
[----:B------:R-:W-:Y:S01]  /*0b80*/  LEA.HI.X R9, R45, R149, R3, 0x2, P3 ;  /* 0x000000952d097211 */ /* 0x000fe200018f1403 */
[----:B------:R-:W-:-:S02]  /*0b90*/  @!P2 IMAD.MOV.U32 R3, RZ, RZ, -0x800000 ;  /* 0xff800000ff03a424 */ /* 0x000fc400078e00ff */
[----:B------:R-:W-:Y:S04]  /*0ba0*/  @!P6 ST.E.128 desc[UR4][R6.64+0x1800], RZ ;  /* 0x001800ff0600e985 */ /* 0x000fe8000c101d04 */
[----:B------:R-:W-:Y:S04]  /*0bb0*/  @!P5 ST.E.128 desc[UR4][R6.64+0x1000], RZ ;  /* 0x001000ff0600d985 */ /* 0x000fe8000c101d04 */
[----:B------:R1:W-:Y:S04]  /*0bc0*/  @!P2 ST.E desc[UR4][R8.64+0x40], R3 ;  /* 0x000040030800a985 */ /* 0x0003e8000c101904 */
[----:B------:R2:W-:Y:S04]  /*0bd0*/  @!P1 ST.E desc[UR4][R8.64+0x80], R2 ;  /* 0x0000800208009985 */ /* 0x0005e8000c101904 */
[----:B------:R3:W-:Y:S01]  /*0be0*/  @!P4 ST.E desc[UR4][R8.64], R4 ;  /* 0x000000040800c985 */ /* 0x0007e2000c101904 */
[----:B-1----:R-:W-:-:S02]  /*0bf0*/  IMAD.MOV.U32 R3, RZ, RZ, 0x0 ;  /* 0x00000000ff037424 */ /* 0x002fc400078e00ff */
[----:B--2---:R-:W-:-:S04]  /*0c00*/  IMAD.MOV.U32 R2, RZ, RZ, R178 ;  /* 0x000000ffff027224 */ /* 0x004fc800078e00b2 */
[----:B---3--:R-:W-:Y:S05]  /*0c10*/  @P0 RET.REL.NODEC R2 `(_ZN5flash24flash_fwd_splitkv_kernelI23Flash_fwd_kernel_traitsILi32ELi64ELi256ELi4ELb0ELb0EN7cutlass6half_tE19Flash_kernel_traitsILi32ELi64ELi256ELi4ES3_EELb0ELb0ELb0ELb0ELb0ELb1ELb1ELb1EEEvNS_16Flash_fwd_paramsE) ;  /* 0xfffffff002f80950 */ /* 0x008fea0003c3ffff */
[----:B------:R-:W-:Y:S02]  /*0c20*/  MOV R0, 0xff800000 ;  /* 0xff80000000007802 */ /* 0x000fe40000000f00 */
[----:B------:R-:W-:-:S03]  /*0c30*/  MOV R179, 0x0 ;  /* 0x0000000000b37802 */ /* 0x000fc60000000f00 */
[----:B------:R1:W-:Y:S02]  /*0c40*/  ST.E desc[UR4][R8.64+0xc0], R0 ;  /* 0x0000c00008007985 */ /* 0x0003e4000c101904 */
[----:B-1----:R-:W-:Y:S05]  /*0c50*/  RET.REL.NODEC R178 `(_ZN5flash24flash_fwd_splitkv_kernelI23Flash_fwd_kernel_traitsILi32ELi64ELi256ELi4ELb0ELb0EN7cutlass6half_tE19Flash_kernel_traitsILi32ELi64ELi256ELi4ES3_EELb0ELb0ELb0ELb0ELb0ELb1ELb1ELb1EEEvNS_16Flash_fwd_paramsE) ;  /* 0xfffffff0b2e87950 */ /* 0x002fea0003c3ffff */
.L_x_1426:
        /* <DEDUP_REMOVED lines=79> */
[----:B------:R-:W-:-:S04]  /*1150*/  @P2 VIADD R2, R2, 0x1 ;  /* 0x0000000102022836 */ /* 0x000fc80000000000 */
[----:B------:R-:W-:Y:S02]  /*1160*/  IMAD.MOV.U32 R5, RZ, RZ, R2 ;  /* 0x000000ffff057224 */ /* 0x000fe400078e0002 */
[----:B------:R-:W-:-:S03]  /*1170*/  IMAD R2, R171, R15, RZ ;  /* 0x0000000fab027224 */ /* 0x000fc600078e02ff */
[----:B------:R-:W-:Y:S02]  /*1180*/  @!P1 IADD3 R5, PT, PT, -R5, RZ, RZ ;  /* 0x000000ff05059210 */ /* 0x000fe40007ffe1ff */
[----:B------:R-:W-:Y:S02]  /*1190*/  @!P0 LOP3.LUT R5, RZ, R6, RZ, 0x33, !PT ;  /* 0x00000006ff058212 */ /* 0x000fe400078e33ff */
[----:B--2---:R-:W-:Y:S01]  /*11a0*/  SHF.R.S32.HI R3, RZ, 0x1f, R0 ;  /* 0x0000001fff037819 */ /* 0x004fe20000011400 */
[-C--:B---3--:R-:W-:Y:S02]  /*11b0*/  IMAD R4, R13, R0.reuse, RZ ;  /* 0x000000000d047224 */ /* 0x088fe400078e02ff */
[----:B------:R-:W-:-:S04]  /*11c0*/  IMAD.WIDE.U32 R8, R12, R0, RZ ;  /* 0x000000000c087225 */ /* 0x000fc800078e00ff */
[----:B------:R-:W-:Y:S01]  /*11d0*/  IMAD R4, R12, R3, R4 ;  /* 0x000000030c047224 */ /* 0x000fe200078e0204 */
[----:B------:R-:W-:-:S04]  /*11e0*/  SHF.R.S32.HI R13, RZ, 0x1f, R15 ;  /* 0x0000001fff0d7819 */ /* 0x000fc8000001140f */
[----:B------:R-:W-:Y:S01]  /*11f0*/  IADD3 R9, PT, PT, R9, R4, RZ ;  /* 0x0000000409097210 */ /* 0x000fe20007ffe0ff */
[----:B------:R-:W-:Y:S02]  /*1200*/  IMAD R2, R170, R13, R2 ;  /* 0x0000000daa027224 */ /* 0x000fe400078e0202 */
[----:B------:R-:W-:-:S04]  /*1210*/  IMAD.WIDE.U32 R8, R15, R170, R8 ;  /* 0x000000aa0f087225 */ /* 0x000fc800078e0008 */
        /* <DEDUP_REMOVED lines=13> */
.L_x_1428:
        /* <DEDUP_REMOVED lines=8> */
[----:B------:R-:W-:-:S02]  /*1370*/  MOV R22, RZ ;  /* 0x000000ff00167202 */ /* 0x000fc40000000f00 */
[----:B------:R-:W-:Y:S02]  /*1380*/  IABS R5, R183 ;  /* 0x000000b700057213 */ /* 0x000fe40000000000 */
[----:B------:R-:W-:Y:S02]  /*1390*/  @!P0 SHF.R.S32.HI R4, RZ, 0x1f, R11 ;  /* 0x0000001fff048819 */ /* 0x000fe4000001140b */
[----:B------:R-:W-:Y:S02]  /*13a0*/  CS2R R186, SRZ ;  /* 0x0000000000ba7805 */ /* 0x000fe4000001ff00 */
[----:B-1----:R-:W-:-:S04]  /*13b0*/  IABS R2, R6 ;  /* 0x0000000600027213 */ /* 0x002fc80000000000 */
        /* <DEDUP_REMOVED lines=8> */
[----:B--2---:R-:W-:Y:S02]  /*1440*/  @!P0 IMAD R0, R171, R11, RZ ;  /* 0x0000000bab008224 */ /* 0x004fe400078e02ff */
[----:B------:R-:W-:Y:S02]  /*1450*/  IMAD.MOV R3, RZ, RZ, -R3 ;  /* 0x000000ffff037224 */ /* 0x000fe400078e0a03 */
[----:B------:R-:W-:-:S04]  /*1460*/  IMAD.HI.U32 R8, R8, R5, RZ ;  /* 0x0000000508087227 */ /* 0x000fc800078e00ff */
[----:B------:R-:W-:Y:S02]  /*1470*/  @!P0 IMAD R0, R4, R170, R0 ;  /* 0x000000aa04008224 */ /* 0x000fe400078e0200 */
[----:B------:R-:W-:-:S04]  /*1480*/  @!P0 IMAD.WIDE.U32 R22, R170, R11, RZ ;  /* 0x0000000baa168225 */ /* 0x000fc800078e00ff */
[----:B------:R-:W-:Y:S01]  /*1490*/  IMAD R3, R8, R3, R5 ;  /* 0x0000000308037224 */ /* 0x000fe200078e0205 */
[----:B------:R-:W-:Y:S01]  /*14a0*/  @!P0 IADD3 R23, PT, PT, R23, R0, RZ ;  /* 0x0000000017178210 */ /* 0x000fe20007ffe0ff */
[----:B---3-5:R-:W-:Y:S01]  /*14b0*/  @!P0 IMAD R4, R15, R9, RZ ;  /* 0x000000090f048224 */ /* 0x028fe200078e02ff */
[----:B------:R-:W-:Y:S02]  /*14c0*/  @!P0 SHF.R.S32.HI R0, RZ, 0x1f, R9 ;  /* 0x0000001fff008819 */ /* 0x000fe40000011409 */
[----:B------:R-:W-:Y:S01]  /*14d0*/  ISETP.GT.U32.AND P1, PT, R2, R3, PT ;  /* 0x000000030200720c */ /* 0x000fe20003f24070 */
[----:B------:R-:W-:Y:S02]  /*14e0*/  @P0 IMAD.IADD R5, R11, 0x1, R12 ;  /* 0x000000010b050824 */ /* 0x000fe400078e020c */
[C---:B------:R-:W-:Y:S02]  /*14f0*/  @!P0 IMAD R4, R14.reuse, R0, R4 ;  /* 0x000000000e048224 */ /* 0x040fe400078e0204 */
[----:B------:R-:W-:-:S04]  /*1500*/  @!P0 IMAD.WIDE.U32 R14, R14, R9, R22 ;  /* 0x000000090e0e8225 */ /* 0x000fc800078e0016 */
[-C--:B------:R-:W-:Y:S02]  /*1510*/  @P0 IMAD R0, R171, R5.reuse, RZ ;  /* 0x00000005ab000224 */ /* 0x080fe400078e02ff */
[----:B------:R-:W-:Y:S01]  /*1520*/  @P0 IMAD.WIDE.U32 R22, R170, R5, RZ ;  /* 0x00000005aa160225 */ /* 0x000fe200078e00ff */
[----:B------:R-:W-:-:S03]  /*1530*/  @!P0 MOV R5, R14 ;  /* 0x0000000e00058202 */ /* 0x000fc60000000f00 */
[----:B------:R-:W-:Y:S01]  /*1540*/  @!P0 IMAD.IADD R4, R15, 0x1, R4 ;  /* 0x000000010f048824 */ /* 0x000fe200078e0204 */
[----:B------:R-:W-:Y:S01]  /*1550*/  @P0 MOV R5, R22 ;  /* 0x0000001600050202 */ /* 0x000fe20000000f00 */
[----:B------:R-:W-:Y:S01]  /*1560*/  @P0 IMAD.IADD R4, R23, 0x1, R0 ;  /* 0x0000000117040824 */ /* 0x000fe200078e0200 */
[----:B------:R-:W-:-:S04]  /*1570*/  @!P1 IADD3 R3, PT, PT, R3, -R2, RZ ;  /* 0x8000000203039210 */ /* 0x000fc80007ffe0ff */
[----:B------:R-:W-:Y:S02]  /*1580*/  LOP3.LUT R5, R5, R4, RZ, 0x3c, !PT ;  /* 0x0000000405057212 */ /* 0x000fe400078e3cff */
[----:B------:R-:W-:Y:S02]  /*1590*/  ISETP.GE.U32.AND P4, PT, R3, R2, PT ;  /* 0x000000020300720c */ /* 0x000fe40003f86070 */
[----:B------:R-:W-:Y:S02]  /*15a0*/  LOP3.LUT R2, R183, R6, RZ, 0x3c, !PT ;  /* 0x00000006b7027212 */ /* 0x000fe400078e3cff */
[----:B------:R-:W-:Y:S02]  /*15b0*/  LOP3.LUT R4, R5, R4, RZ, 0x3c, !PT ;  /* 0x0000000405047212 */ /* 0x000fe400078e3cff */
[----:B------:R-:W-:Y:S02]  /*15c0*/  ISETP.GE.AND P3, PT, R2, RZ, PT ;  /* 0x000000ff0200720c */ /* 0x000fe40003f66270 */
[----:B------:R-:W-:-:S02]  /*15d0*/  ISETP.NE.AND P2, PT, R6, RZ, PT ;  /* 0x000000ff0600720c */ /* 0x000fc40003f45270 */
[----:B------:R-:W-:Y:S02]  /*15e0*/  LEA R15, R44, 0xffffff00, 0x8 ;  /* 0xffffff002c0f7811 */ /* 0x000fe400078e40ff */
[----:B------:R-:W-:Y:S01]  /*15f0*/  LOP3.LUT R5, R5, R4, RZ, 0x3c, !PT ;  /* 0x0000000405057212 */ /* 0x000fe200078e3cff */
[----:B------:R-:W-:Y:S01]  /*1600*/  @!P0 IMAD R2, R173, R11, RZ ;  /* 0x0000000bad028224 */ /* 0x000fe200078e02ff */
[----:B------:R-:W-:Y:S02]  /*1610*/  @!P0 SHF.R.S32.HI R0, RZ, 0x1f, R11 ;  /* 0x0000001fff008819 */ /* 0x000fe4000001140b */
[----:B------:R-:W-:Y:S01]  /*1620*/  @!P1 IADD3 R8, PT, PT, R8, 0x1, RZ ;  /* 0x0000000108089810 */ /* 0x000fe20007ffe0ff */
[-C--:B------:R-:W-:Y:S01]  /*1630*/  IMAD R3, R171, R15.reuse, RZ ;  /* 0x0000000fab037224 */ /* 0x080fe200078e02ff */
[----:B------:R-:W-:Y:S01]  /*1640*/  SHF.R.S32.HI R13, RZ, 0x1f, R15 ;  /* 0x0000001fff0d7819 */ /* 0x000fe2000001140f */
[----:B------:R-:W-:-:S04]  /*1650*/  IMAD.WIDE.U32 R22, R170, R15, R4 ;  /* 0x0000000faa167225 */ /* 0x000fc800078e0004 */
[----:B------:R-:W-:Y:S02]  /*1660*/  @P4 VIADD R8, R8, 0x1 ;  /* 0x0000000108084836 */ /* 0x000fe40000000000 */
[----:B------:R-:W-:Y:S02]  /*1670*/  @!P0 IMAD R0, R0, R172, R2 ;  /* 0x000000ac00008224 */ /* 0x000fe400078e0202 */
[----:B------:R-:W-:Y:S01]  /*1680*/  @!P0 IMAD.WIDE.U32 R4, R172, R11, RZ ;  /* 0x0000000bac048225 */ /* 0x000fe200078e00ff */
[----:B------:R-:W-:-:S03]  /*1690*/  @!P3 IADD3 R8, PT, PT, -R8, RZ, RZ ;  /* 0x000000ff0808b210 */ /* 0x000fc60007ffe1ff */
[----:B------:R-:W-:Y:S01]  /*16a0*/  IMAD R3, R13, R170, R3 ;  /* 0x000000aa0d037224 */ /* 0x000fe200078e0203 */
[----:B------:R-:W-:Y:S01]  /*16b0*/  @!P0 IADD3 R25, PT, PT, R5, R0, RZ ;  /* 0x0000000005198210 */ /* 0x000fe20007ffe0ff */
[----:B----4-:R-:W-:Y:S01]  /*16c0*/  @!P0 IMAD R2, R17, R9, RZ ;  /* 0x0000000911028224 */ /* 0x010fe200078e02ff */
[----:B------:R-:W-:Y:S02]  /*16d0*/  @!P2 LOP3.LUT R8, RZ, R6, RZ, 0x33, !PT ;  /* 0x00000006ff08a212 */ /* 0x000fe400078e33ff */
[----:B------:R-:W-:Y:S02]  /*16e0*/  @!P0 SHF.R.S32.HI R0, RZ, 0x1f, R9 ;  /* 0x0000001fff008819 */ /* 0x000fe40000011409 */
[----:B------:R-:W-:Y:S02]  /*16f0*/  @!P0 MOV R24, R4 ;  /* 0x0000000400188202 */ /* 0x000fe40000000f00 */
[----:B------:R-:W-:Y:S01]  /*1700*/  IADD3 R23, PT, PT, R23, R3, RZ ;  /* 0x0000000317177210 */ /* 0x000fe20007ffe0ff */
[----:B------:R-:W-:Y:S01]  /*1710*/  @P0 IMAD.IADD R11, R11, 0x1, R12 ;  /* 0x000000010b0b0824 */ /* 0x000fe200078e020c */
[----:B------:R-:W-:Y:S01]  /*1720*/  SHF.R.S32.HI R4, RZ, 0x1f, R8 ;  /* 0x0000001fff047819 */ /* 0x000fe20000011408 */
[----:B------:R-:W-:-:S02]  /*1730*/  IMAD R3, R19, R8, RZ ;  /* 0x0000000813037224 */ /* 0x000fc400078e02ff */
[C---:B------:R-:W-:Y:S02]  /*1740*/  @!P0 IMAD R0, R16.reuse, R0, R2 ;  /* 0x0000000010008224 */ /* 0x040fe400078e0202 */
[----:B------:R-:W-:-:S04]  /*1750*/  @!P0 IMAD.WIDE.U32 R16, R16, R9, R24 ;  /* 0x0000000910108225 */ /* 0x000fc800078e0018 */
[----:B------:R-:W-:-:S04]  /*1760*/  IMAD.WIDE.U32 R8, R18, R8, R22 ;  /* 0x0000000812087225 */ /* 0x000fc800078e0016 */
[-C--:B------:R-:W-:Y:S02]  /*1770*/  @P0 IMAD R2, R173, R11.reuse, RZ ;  /* 0x0000000bad020224 */ /* 0x080fe400078e02ff */
        /* <DEDUP_REMOVED lines=8> */
.L_x_1429:
[----:B------:R-:W-:Y:S05]  /*1800*/  BSYNC.RECONVERGENT B0 ;  /* 0x0000000000007941 */ /* 0x000fea0003800200 */
.L_x_1427:
        /* <DEDUP_REMOVED lines=11> */
[----:B-1----:R-:W1:Y:S01]  /*18c0*/  MUFU.RCP R12, R12 ;  /* 0x0000000c000c7308 */ /* 0x002e620000001000 */
[----:B------:R-:W-:Y:S01]  /*18d0*/  IMAD.MOV.U32 R14, RZ, RZ, RZ ;  /* 0x000000ffff0e7224 */ /* 0x000fe200078e00ff */
[----:B------:R-:W-:-:S05]  /*18e0*/  MOV R30, RZ ;  /* 0x000000ff001e7202 */ /* 0x000fca0000000f00 */
[----:B------:R1:W5:Y:S02]  /*18f0*/  @P6 LD.E R14, desc[UR4][R20.64] ;  /* 0x00000004140e6980 */ /* 0x000364000c101900 */
[----:B-1----:R-:W-:-:S04]  /*1900*/  VIADD R12, R12, 0xffffffe ;  /* 0x0ffffffe0c0c7836 */ /* 0x002fc80000000000 */
[----:B------:R-:W1:Y:S02]  /*1910*/  F2I.FTZ.U32.TRUNC.NTZ R31, R12 ;  /* 0x0000000c001f7305 */ /* 0x000e64000021f000 */
[----:B-1----:R-:W-:-:S04]  /*1920*/  IMAD.MOV R12, RZ, RZ, -R31 ;  /* 0x000000ffff0c7224 */ /* 0x002fc800078e0a1f */
[----:B------:R-:W-:Y:S01]  /*1930*/  IMAD R21, R12, R0, RZ ;  /* 0x000000000c157224 */ /* 0x000fe200078e02ff */
[----:B------:R-:W-:Y:S02]  /*1940*/  IABS R20, R183 ;  /* 0x000000b700147213 */ /* 0x000fe40000000000 */
[----:B------:R-:W-:Y:S01]  /*1950*/  IABS R12, R6 ;  /* 0x00000006000c7213 */ /* 0x000fe20000000000 */
[----:B------:R-:W-:-:S04]  /*1960*/  IMAD.HI.U32 R21, R31, R21, R30 ;  /* 0x000000151f157227 */ /* 0x000fc800078e001e */
[----:B------:R-:W-:Y:S02]  /*1970*/  IMAD.MOV R12, RZ, RZ, -R12 ;  /* 0x000000ffff0c7224 */ /* 0x000fe400078e0a0c */
[----:B------:R-:W-:-:S04]  /*1980*/  IMAD.HI.U32 R21, R21, R20, RZ ;  /* 0x0000001415157227 */ /* 0x000fc800078e00ff */
[----:B------:R-:W-:-:S05]  /*1990*/  IMAD R20, R21, R12, R20 ;  /* 0x0000000c15147224 */ /* 0x000fca00078e0214 */
[----:B------:R-:W-:Y:S01]  /*19a0*/  ISETP.GT.U32.AND P1, PT, R0, R20, PT ;  /* 0x000000140000720c */ /* 0x000fe20003f24070 */
[----:B------:R-:W-:-:S05]  /*19b0*/  IMAD.SHL.U32 R46, R45, 0x8, RZ ;  /* 0x000000082d2e7824 */ /* 0x000fca00078e00ff */
[----:B------:R-:W-:-:S07]  /*19c0*/  LOP3.LUT R12, R46, 0x18, RZ, 0xc0, !PT ;  /* 0x000000182e0c7812 */ /* 0x000fce00078ec0ff */
[----:B------:R-:W-:Y:S01]  /*19d0*/  @!P1 IMAD.IADD R20, R20, 0x1, -R0 ;  /* 0x0000000114149824 */ /* 0x000fe200078e0a00 */
[----:B------:R-:W-:-:S04]  /*19e0*/  IADD3 R30, P2, PT, R12, R19, RZ ;  /* 0x000000130c1e7210 */ /* 0x000fc80007f5e0ff */
[----:B------:R-:W-:Y:S02]  /*19f0*/  ISETP.GE.U32.AND P3, PT, R20, R0, PT ;  /* 0x000000001400720c */ /* 0x000fe40003f66070 */
[----:B------:R-:W-:Y:S01]  /*1a00*/  LOP3.LUT R0, R183, R6, RZ, 0x3c, !PT ;  /* 0x00000006b7007212 */ /* 0x000fe200078e3cff */
[----:B------:R-:W-:Y:S01]  /*1a10*/  @!P1 VIADD R21, R21, 0x1 ;  /* 0x0000000115159836 */ /* 0x000fe20000000000 */
[----:B------:R-:W-:Y:S02]  /*1a20*/  IADD3.X R31, PT, PT, RZ, R18, RZ, P2, !PT ;  /* 0x00000012ff1f7210 */ /* 0x000fe400017fe4ff */
[----:B------:R-:W-:Y:S02]  /*1a30*/  ISETP.GE.AND P2, PT, R0, RZ, PT ;  /* 0x000000ff0000720c */ /* 0x000fe40003f46270 */
[----:B------:R-:W-:Y:S01]  /*1a40*/  ISETP.NE.AND P1, PT, R6, RZ, PT ;  /* 0x000000ff0600720c */ /* 0x000fe20003f25270 */
[----:B-----5:R-:W-:-:S04]  /*1a50*/  IMAD R19, R13, R172, RZ ;  /* 0x000000ac0d137224 */ /* 0x020fc800078e02ff */
[----:B------:R-:W-:-:S04]  /*1a60*/  @P3 VIADD R21, R21, 0x1 ;  /* 0x0000000115153836 */ /* 0x000fc80000000000 */
[----:B------:R-:W-:Y:S02]  /*1a70*/  IMAD.MOV.U32 R0, RZ, RZ, R21 ;  /* 0x000000ffff007224 */ /* 0x000fe400078e0015 */
[C---:B------:R-:W-:Y:S02]  /*1a80*/  IMAD R19, R15.reuse, R173, R19 ;  /* 0x000000ad0f137224 */ /* 0x040fe400078e0213 */
[----:B------:R-:W-:-:S04]  /*1a90*/  IMAD.WIDE.U32 R30, R15, R172, R30 ;  /* 0x000000ac0f1e7225 */ /* 0x000fc800078e001e */
[----:B------:R-:W-:Y:S01]  /*1aa0*/  @!P2 IMAD.MOV R0, RZ, RZ, -R0 ;  /* 0x000000ffff00a224 */ /* 0x000fe200078e0a00 */
[----:B------:R-:W-:-:S04]  /*1ab0*/  @!P1 LOP3.LUT R0, RZ, R6, RZ, 0x33, !PT ;  /* 0x00000006ff009212 */ /* 0x000fc800078e33ff */
[----:B------:R-:W-:Y:S01]  /*1ac0*/  SHF.R.S32.HI R6, RZ, 0x1f, R0 ;  /* 0x0000001fff067819 */ /* 0x000fe20000011400 */
[----:B------:R-:W1:Y:S01]  /*1ad0*/  S2UR UR6, SR_CgaCtaId ;  /* 0x00000000000679c3 */ /* 0x000e620000008800 */
[----:B------:R-:W-:Y:S02]  /*1ae0*/  SHF.R.U32.HI R110, RZ, 0x2, R45 ;  /* 0x00000002ff6e7819 */ /* 0x000fe4000001162d */
[----:B------:R-:W-:-:S03]  /*1af0*/  MOV R111, RZ ;  /* 0x000000ff006f7202 */ /* 0x000fc60000000f00 */
[-C--:B------:R-:W-:Y:S01]  /*1b00*/  IMAD R176, R173, R110.reuse, RZ ;  /* 0x0000006eadb07224 */ /* 0x080fe200078e02ff */
[----:B------:R-:W-:Y:S01]  /*1b10*/  UMOV UR7, 0x400 ;  /* 0x0000040000077882 */ /* 0x000fe20000000000 */
[----:B------:R-:W-:Y:S01]  /*1b20*/  IMAD R174, R171, R110, RZ ;  /* 0x0000006eabae7224 */ /* 0x000fe200078e02ff */
[----:B------:R-:W-:Y:S01]  /*1b30*/  LOP3.LUT R187, R187, R186, RZ, 0x3c, !PT ;  /* 0x000000babbbb7212 */ /* 0x000fe200078e3cff */
[----:B------:R-:W-:-:S03]  /*1b40*/  IMAD.SHL.U32 R49, R45, 0x4, RZ ;  /* 0x000000042d317824 */ /* 0x000fc600078e00ff */
[----:B------:R-:W-:Y:S01]  /*1b50*/  LOP3.LUT R186, R187, R186, RZ, 0x3c, !PT ;  /* 0x000000babbba7212 */ /* 0x000fe200078e3cff */
[----:B------:R-:W-:Y:S01]  /*1b60*/  IMAD.SHL.U32 R48, R170, 0x20, RZ ;  /* 0x00000020aa307824 */ /* 0x000fe200078e00ff */
[----:B------:R-:W-:Y:S01]  /*1b70*/  LEA R179, R44, 0xffffff00, 0x8 ;  /* 0xffffff002cb37811 */ /* 0x000fe200078e40ff */
[----:B-1----:R-:W-:Y:S01]  /*1b80*/  ULEA UR6, UR6, UR7, 0x18 ;  /* 0x0000000706067291 */ /* 0x002fe2000f8ec0ff */
[C---:B------:R-:W-:Y:S02]  /*1b90*/  SHF.L.U64.HI R52, R172.reuse, 0x5, R173 ;  /* 0x00000005ac347819 */ /* 0x040fe400000102ad */
[----:B------:R-:W-:Y:S02]  /*1ba0*/  SHF.L.U32 R51, R172, 0x5, RZ ;  /* 0x00000005ac337819 */ /* 0x000fe400000006ff */
[----:B------:R-:W-:Y:S02]  /*1bb0*/  SHF.L.U64.HI R50, R170, 0x5, R171 ;  /* 0x00000005aa327819 */ /* 0x000fe400000102ab */
[----:B------:R-:W-:-:S02]  /*1bc0*/  LOP3.LUT R59, R49, 0xc, RZ, 0xc0, !PT ;  /* 0x0000000c313b7812 */ /* 0x000fc400078ec0ff */
[----:B------:R-:W-:Y:S01]  /*1bd0*/  LOP3.LUT R187, R187, R186, RZ, 0x3c, !PT ;  /* 0x000000babbbb7212 */ /* 0x000fe200078e3cff */
[----:B--2---:R-:W-:-:S04]  /*1be0*/  @P0 IMAD.WIDE.U32 R20, R22, R10, RZ ;  /* 0x0000000a16140225 */ /* 0x004fc800078e00ff */
[----:B------:R-:W-:Y:S02]  /*1bf0*/  @P0 IMAD R18, R23, R10, RZ ;  /* 0x0000000a17120224 */ /* 0x000fe400078e02ff */
[----:B---3--:R-:W-:-:S04]  /*1c00*/  @!P0 IMAD.WIDE.U32 R32, R28, R184, RZ ;  /* 0x000000b81c208225 */ /* 0x008fc800078e00ff */
[----:B------:R-:W-:Y:S02]  /*1c10*/  @!P0 IMAD.MOV.U32 R10, RZ, RZ, R32 ;  /* 0x000000ffff0a8224 */ /* 0x000fe400078e0020 */
[----:B------:R-:W-:Y:S02]  /*1c20*/  @!P0 IMAD R15, R29, R184, RZ ;  /* 0x000000b81d0f8224 */ /* 0x000fe400078e02ff */
[----:B------:R-:W-:Y:S01]  /*1c30*/  @P0 IMAD.MOV.U32 R10, RZ, RZ, R20 ;  /* 0x000000ffff0a0224 */ /* 0x000fe200078e0014 */
[----:B------:R-:W-:Y:S01]  /*1c40*/  IADD3 R29, PT, PT, R31, R19, RZ ;  /* 0x000000131f1d7210 */ /* 0x000fe20007ffe0ff */
[----:B------:R-:W-:Y:S01]  /*1c50*/  @!P0 IMAD.IADD R19, R33, 0x1, R15 ;  /* 0x0000000121138824 */ /* 0x000fe200078e020f */
[----:B------:R-:W-:Y:S01]  /*1c60*/  MOV R28, R30 ;  /* 0x0000001e001c7202 */ /* 0x000fe20000000f00 */
[----:B------:R-:W-:Y:S01]  /*1c70*/  @P0 IMAD.IADD R19, R21, 0x1, R18 ;  /* 0x0000000115130824 */ /* 0x000fe200078e0212 */
[----:B------:R-:W-:Y:S01]  /*1c80*/  SHF.R.S32.HI R15, RZ, 0x1f, R183 ;  /* 0x0000001fff0f7819 */ /* 0x000fe200000114b7 */
[----:B------:R-:W-:Y:S01]  /*1c90*/  IMAD R20, R27, R0, RZ ;  /* 0x000000001b147224 */ /* 0x000fe200078e02ff */
[----:B------:R-:W-:Y:S01]  /*1ca0*/  IADD3 R30, P1, PT, R12, R10, RZ ;  /* 0x0000000a0c1e7210 */ /* 0x000fe20007f3e0ff */
[----:B------:R-:W-:Y:S01]  /*1cb0*/  IMAD R10, R25, R183, RZ ;  /* 0x000000b7190a7224 */ /* 0x000fe200078e02ff */
[----:B------:R-:W-:Y:S01]  /*1cc0*/  LOP3.LUT R18, R46, 0xc0, RZ, 0xc0, !PT ;  /* 0x000000c02e127812 */ /* 0x000fe200078ec0ff */
[----:B------:R-:W-:-:S04]  /*1cd0*/  IMAD.WIDE.U32 R28, R0, R26, R28 ;  /* 0x0000001a001c7225 */ /* 0x000fc800078e001c */
[----:B------:R-:W-:Y:S02]  /*1ce0*/  IMAD R20, R6, R26, R20 ;  /* 0x0000001a06147224 */ /* 0x000fe400078e0214 */
[----:B------:R-:W-:Y:S01]  /*1cf0*/  IMAD R10, R24, R15, R10 ;  /* 0x0000000f180a7224 */ /* 0x000fe200078e020a */
[----:B------:R-:W-:Y:S02]  /*1d00*/  LOP3.LUT R15, R18, 0x18, R45, 0xf8, !PT ;  /* 0x00000018120f7812 */ /* 0x000fe400078ef82d */
[----:B------:R-:W-:Y:S01]  /*1d10*/  IADD3 R18, P0, PT, R12, R5, RZ ;  /* 0x000000050c127210 */ /* 0x000fe20007f1e0ff */
[----:B------:R-:W-:Y:S01]  /*1d20*/  IMAD.IADD R21, R29, 0x1, R20 ;  /* 0x000000011d157824 */ /* 0x000fe200078e0214 */
[----:B------:R-:W-:Y:S01]  /*1d30*/  SHF.R.S32.HI R5, RZ, 0x1f, R56 ;  /* 0x0000001fff057819 */ /* 0x000fe20000011438 */
[----:B------:R-:W-:-:S03]  /*1d40*/  IMAD.MOV.U32 R20, RZ, RZ, R28 ;  /* 0x000000ffff147224 */ /* 0x000fc600078e001c */
[----:B------:R-:W-:Y:S01]  /*1d50*/  LEA.HI R5, R5, R56, RZ, 0x8 ;  /* 0x0000003805057211 */ /* 0x000fe200078f40ff */
[----:B------:R-:W-:-:S03]  /*1d60*/  IMAD.WIDE.U32 R20, R110, R172, R20 ;  /* 0x000000ac6e147225 */ /* 0x000fc600078e0014 */
[----:B------:R-:W-:Y:S01]  /*1d70*/  SHF.R.S32.HI R5, RZ, 0x8, R5 ;  /* 0x00000008ff057819 */ /* 0x000fe20000011405 */
[----:B------:R-:W-:Y:S01]  /*1d80*/  IMAD.X R31, RZ, RZ, R19, P1 ;  /* 0x000000ffff1f7224 */ /* 0x000fe200008e0613 */
[----:B------:R-:W-:Y:S02]  /*1d90*/  IADD3.X R19, PT, PT, RZ, R4, RZ, P0, !PT ;  /* 0x00000004ff137210 */ /* 0x000fe400007fe4ff */
[----:B------:R-:W-:Y:S02]  /*1da0*/  IADD3 R176, PT, PT, R21, R176, RZ ;  /* 0x000000b015b07210 */ /* 0x000fe40007ffe0ff */
[C---:B----4-:R-:W-:Y:S01]  /*1db0*/  LEA R177, P0, R20.reuse, R8, 0x1 ;  /* 0x0000000814b17211 */ /* 0x050fe200078008ff */
[----:B------:R-:W-:Y:S01]  /*1dc0*/  IMAD.WIDE.U32 R26, R7, 0x40, R110 ;  /* 0x00000040071a7825 */ /* 0x000fe200078e006e */
[----:B------:R-:W-:Y:S02]  /*1dd0*/  VIMNMX R53, PT, PT, R169, R5, !PT ;  /* 0x00000005a9357248 */ /* 0x000fe40007fe0100 */
[----:B------:R-:W-:Y:S01]  /*1de0*/  LEA.HI.X R176, R20, R9, R176, 0x1, P0 ;  /* 0x0000000914b07211 */ /* 0x000fe200000f0cb0 */
[----:B------:R-:W-:Y:S01]  /*1df0*/  IMAD.WIDE.U32 R24, R183, R24, R30 ;  /* 0x00000018b7187225 */ /* 0x000fe200078e001e */
[----:B------:R-:W-:-:S03]  /*1e00*/  ISETP.GT.AND P0, PT, R44, R53, PT ;  /* 0x000000352c00720c */ /* 0x000fc60003f04270 */
[----:B------:R-:W-:Y:S02]  /*1e10*/  IMAD R4, R27, R22, RZ ;  /* 0x000000161b047224 */ /* 0x000fe400078e02ff */
[----:B------:R-:W-:Y:S01]  /*1e20*/  IMAD.IADD R25, R25, 0x1, R10 ;  /* 0x0000000119197824 */ /* 0x000fe200078e020a */
[----:B------:R-:W-:Y:S01]  /*1e30*/  LOP3.LUT R15, R15, 0x18, R46, 0x78, !PT ;  /* 0x000000180f0f7812 */ /* 0x000fe200078e782e */
[C---:B------:R-:W-:Y:S01]  /*1e40*/  IMAD.SHL.U32 R54, R22.reuse, 0x20, RZ ;  /* 0x0000002016367824 */ /* 0x040fe200078e00ff */
[----:B------:R-:W-:Y:S01]  /*1e50*/  SHF.L.U64.HI R55, R22, 0x5, R23 ;  /* 0x0000000516377819 */ /* 0x000fe20000010217 */
[----:B------:R-:W-:Y:S02]  /*1e60*/  IMAD R4, R26, R23, R4 ;  /* 0x000000171a047224 */ /* 0x000fe400078e0204 */
[----:B------:R-:W-:Y:S01]  /*1e70*/  IMAD.WIDE.U32 R18, R110, R170, R18 ;  /* 0x000000aa6e127225 */ /* 0x000fe200078e0012 */
[----:B------:R-:W-:-:S03]  /*1e80*/  LOP3.LUT R46, R15, 0x1f20, R46, 0xf8, !PT ;  /* 0x00001f200f2e7812 */ /* 0x000fc600078ef82e */
[----:B------:R-:W-:Y:S01]  /*1e90*/  IMAD.WIDE.U32 R22, R26, R22, R24 ;  /* 0x000000161a167225 */ /* 0x000fe200078e0018 */
[----:B------:R-:W-:-:S03]  /*1ea0*/  LEA R175, P1, R18, R16, 0x1 ;  /* 0x0000001012af7211 */ /* 0x000fc600078208ff */
[----:B------:R-:W-:Y:S01]  /*1eb0*/  IMAD.IADD R174, R19, 0x1, R174 ;  /* 0x0000000113ae7824 */ /* 0x000fe200078e02ae */
[----:B------:R-:W-:Y:S01]  /*1ec0*/  LEA R108, P2, R22, R2, 0x1 ;  /* 0x00000002166c7211 */ /* 0x000fe200078408ff */
[----:B------:R-:W-:Y:S01]  /*1ed0*/  IMAD.IADD R4, R23, 0x1, R4 ;  /* 0x0000000117047824 */ /* 0x000fe200078e0204 */
[----:B------:R-:W-:Y:S02]  /*1ee0*/  LEA R46, R46, UR6, 0x1 ;  /* 0x000000062e2e7c11 */ /* 0x000fe4000f8e08ff */
[----:B------:R-:W-:Y:S02]  /*1ef0*/  LEA.HI.X R174, R18, R17, R174, 0x1, P1 ;  /* 0x0000001112ae7211 */ /* 0x000fe400008f0cae */
[----:B------:R-:W-:Y:S02]  /*1f00*/  LEA.HI.X R109, R22, R3, R4, 0x1, P2 ;  /* 0x00000003166d7211 */ /* 0x000fe400010f0c04 */
[----:B------:R-:W-:Y:S01]  /*1f10*/  LEA.HI R11, R11, R11, RZ, 0x1 ;  /* 0x0000000b0b0b7211 */ /* 0x000fe200078f08ff */
[----:B------:R-:W-:Y:S06]  /*1f20*/  @!P0 BRA `(.L_x_1430) ;  /* 0x0000006800388947 */ /* 0x000fec0003800000 */
        /* <DEDUP_REMOVED lines=13> */
[----:B------:R-:W-:Y:S01]  /*2000*/  SHF.R.S32.HI R11, RZ, 0x1, R11 ;  /* 0x00000001ff0b7819 */ /* 0x000fe2000001140b */
[C---:B------:R-:W-:Y:S01]  /*2010*/  VIADD R102, R110.reuse, 0x20 ;  /* 0x000000206e667836 */ /* 0x040fe20000000000 */
[----:B------:R-:W-:Y:S01]  /*2020*/  LOP3.LUT R72, R45, 0x3, RZ, 0xc0, !PT ;  /* 0x000000032d487812 */ /* 0x000fe200078ec0ff */
[----:B------:R-:W-:Y:S01]  /*2030*/  VIADD R100, R110, 0x60 ;  /* 0x000000606e647836 */ /* 0x000fe20000000000 */
[----:B------:R-:W-:Y:S01]  /*2040*/  LOP3.LUT R104, R104, 0xfffffff7, RZ, 0xc0, !PT ;  /* 0xfffffff768687812 */ /* 0x000fe200078ec0ff */
[----:B------:R-:W-:Y:S01]  /*2050*/  IMAD R14, R14, R11, RZ ;  /* 0x0000000b0e0e7224 */ /* 0x000fe200078e02ff */
[C---:B------:R-:W-:Y:S01]  /*2060*/  SHF.L.U32 R103, R11.reuse, 0x5, RZ ;  /* 0x000000050b677819 */ /* 0x040fe200000006ff */
[C---:B------:R-:W-:Y:S01]  /*2070*/  IMAD R95, R11.reuse, 0x60, RZ ;  /* 0x000000600b5f7824 */ /* 0x040fe200078e02ff */
[C---:B------:R-:W-:Y:S01]  /*2080*/  SHF.L.U32 R90, R11.reuse, 0x7, RZ ;  /* 0x000000070b5a7819 */ /* 0x040fe200000006ff */
[C---:B------:R-:W-:Y:S01]  /*2090*/  IMAD R94, R11.reuse, 0xa0, RZ ;  /* 0x000000a00b5e7824 */ /* 0x040fe200078e02ff */
[C---:B------:R-:W-:Y:S01]  /*20a0*/  IADD3 R101, PT, PT, R110.reuse, 0x40, RZ ;  /* 0x000000406e657810 */ /* 0x040fe20007ffe0ff */
[C---:B------:R-:W-:Y:S01]  /*20b0*/  IMAD R93, R11.reuse, 0xc0, RZ ;  /* 0x000000c00b5d7824 */ /* 0x040fe200078e02ff */
[C---:B------:R-:W-:Y:S01]  /*20c0*/  IADD3 R99, PT, PT, R110.reuse, 0x80, RZ ;  /* 0x000000806e637810 */ /* 0x040fe20007ffe0ff */
[C---:B------:R-:W-:Y:S01]  /*20d0*/  IMAD R92, R11.reuse, 0xe0, RZ ;  /* 0x000000e00b5c7824 */ /* 0x040fe200078e02ff */
[C---:B------:R-:W-:Y:S01]  /*20e0*/  IADD3 R97, PT, PT, R110.reuse, 0xc0, RZ ;  /* 0x000000c06e617810 */ /* 0x040fe20007ffe0ff */
[----:B------:R-:W-:Y:S01]  /*20f0*/  IMAD.SHL.U32 R91, R11, 0x40, RZ ;  /* 0x000000400b5b7824 */ /* 0x000fe200078e00ff */
[----:B------:R-:W-:Y:S01]  /*2100*/  MOV R87, R179 ;  /* 0x000000b300577202 */ /* 0x000fe20000000f00 */
[C---:B------:R-:W-:Y:S01]  /*2110*/  VIADD R98, R110.reuse, 0xa0 ;  /* 0x000000a06e627836 */ /* 0x040fe20000000000 */
[----:B------:R-:W-:Y:S01]  /*2120*/  MOV R75, R175 ;  /* 0x000000af004b7202 */ /* 0x000fe20000000f00 */
[----:B------:R-:W-:Y:S01]  /*2130*/  VIADD R96, R110, 0xe0 ;  /* 0x000000e06e607836 */ /* 0x000fe20000000000 */
[----:B------:R-:W-:Y:S01]  /*2140*/  MOV R77, R177 ;  /* 0x000000b1004d7202 */ /* 0x000fe20000000f00 */
[C---:B------:R-:W-:Y:S01]  /*2150*/  IMAD R89, R44.reuse, -0x100, R56 ;  /* 0xffffff002c597824 */ /* 0x040fe200078e0238 */
[----:B------:R-:W-:Y:S01]  /*2160*/  SHF.R.S32.HI R86, RZ, 0x1f, R103 ;  /* 0x0000001fff567819 */ /* 0x000fe20000011467 */
        /* <DEDUP_REMOVED lines=9> */
[----:B------:R-:W-:Y:S01]  /*2200*/  SHF.R.S32.HI R80, RZ, 0x1f, R92 ;  /* 0x0000001fff507819 */ /* 0x000fe2000001145c */
[----:B--2---:R-:W-:Y:S02]  /*2210*/  IMAD R7, R29, R184, RZ ;  /* 0x000000b81d077224 */ /* 0x004fe400078e02ff */
[----:B------:R-:W-:Y:S01]  /*2220*/  IMAD.WIDE.U32 R28, R184, R28, R12 ;  /* 0x0000001cb81c7225 */ /* 0x000fe200078e000c */
[----:B---3--:R-:W-:-:S03]  /*2230*/  SHF.L.U64.HI R60, R112, 0x6, R113 ;  /* 0x00000006703c7819 */ /* 0x008fc60000010271 */
[----:B------:R-:W-:Y:S02]  /*2240*/  IMAD.IADD R29, R29, 0x1, R7 ;  /* 0x000000011d1d7824 */ /* 0x000fe400078e0207 */
[----:B------:R-:W-:Y:S02]  /*2250*/  IMAD R9, R113, R179, RZ ;  /* 0x000000b371097224 */ /* 0x000fe400078e02ff */
[----:B------:R-:W-:-:S04]  /*2260*/  IMAD.WIDE.U32 R28, R179, R112, R28 ;  /* 0x00000070b31c7225 */ /* 0x000fc800078e001c */
[----:B------:R-:W-:Y:S02]  /*2270*/  IMAD R9, R112, R8, R9 ;  /* 0x0000000870097224 */ /* 0x000fe400078e0209 */
[----:B----4-:R-:W-:Y:S01]  /*2280*/  IMAD.WIDE.U32 R26, R184, R20, R12 ;  /* 0x00000014b81a7225 */ /* 0x010fe200078e000c */
[C---:B-----5:R-:W-:Y:S02]  /*2290*/  SHF.L.U64.HI R63, R114.reuse, 0x6, R115 ;  /* 0x00000006723f7819 */ /* 0x060fe40000010273 */
[----:B------:R-:W-:Y:S01]  /*22a0*/  IADD3 R29, PT, PT, R29, R9, RZ ;  /* 0x000000091d1d7210 */ /* 0x000fe20007ffe0ff */
[----:B------:R-:W-:Y:S01]  /*22b0*/  IMAD R7, R21, R184, RZ ;  /* 0x000000b815077224 */ /* 0x000fe200078e02ff */
[----:B------:R-:W-:Y:S01]  /*22c0*/  SHF.R.S32.HI R9, RZ, 0x1f, R56 ;  /* 0x0000001fff097819 */ /* 0x000fe20000011438 */
[----:B------:R-:W-:Y:S01]  /*22d0*/  IMAD R20, R23, R0, RZ ;  /* 0x0000000017147224 */ /* 0x000fe200078e02ff */
[C---:B------:R-:W-:Y:S01]  /*22e0*/  SHF.L.U32 R64, R114.reuse, 0x6, RZ ;  /* 0x0000000672407819 */ /* 0x040fe200000006ff */
[----:B------:R-:W-:Y:S01]  /*22f0*/  IMAD.IADD R27, R27, 0x1, R7 ;  /* 0x000000011b1b7824 */ /* 0x000fe200078e0207 */
[C-C-:B------:R-:W-:Y:S01]  /*2300*/  SHF.L.U64.HI R65, R114.reuse, 0x7, R115.reuse ;  /* 0x0000000772417819 */ /* 0x140fe20000010273 */
[----:B------:R-:W-:Y:S01]  /*2310*/  IMAD R7, R115, R179, RZ ;  /* 0x000000b373077224 */ /* 0x000fe200078e02ff */
[----:B------:R-:W-:Y:S01]  /*2320*/  SHF.L.U64.HI R78, R114, 0x5, R115 ;  /* 0x00000005724e7819 */ /* 0x000fe20000010273 */
[----:B------:R-:W-:Y:S01]  /*2330*/  IMAD R20, R22, R6, R20 ;  /* 0x0000000616147224 */ /* 0x000fe200078e0214 */
[----:B------:R-:W-:Y:S01]  /*2340*/  SHF.L.U32 R79, R114, 0x5, RZ ;  /* 0x00000005724f7819 */ /* 0x000fe200000006ff */
[----:B------:R-:W-:-:S04]  /*2350*/  IMAD.WIDE.U32 R28, R0, R22, R28 ;  /* 0x00000016001c7225 */ /* 0x000fc800078e001c */
[----:B------:R-:W-:Y:S01]  /*2360*/  IMAD R7, R114, R8, R7 ;  /* 0x0000000872077224 */ /* 0x000fe200078e0207 */
[----:B------:R-:W-:Y:S01]  /*2370*/  IADD3 R21, PT, PT, R29, R20, RZ ;  /* 0x000000141d157210 */ /* 0x000fe20007ffe0ff */
[----:B------:R-:W-:Y:S01]  /*2380*/  IMAD.WIDE.U32 R26, R179, R114, R26 ;  /* 0x00000072b31a7225 */ /* 0x000fe200078e001a */
[----:B------:R-:W-:-:S03]  /*2390*/  MOV R20, R28 ;  /* 0x0000001c00147202 */ /* 0x000fc60000000f00 */
[----:B------:R-:W-:Y:S02]  /*23a0*/  IMAD R22, R25, R0, RZ ;  /* 0x0000000019167224 */ /* 0x000fe400078e02ff */
[----:B------:R-:W-:Y:S02]  /*23b0*/  IMAD.IADD R27, R27, 0x1, R7 ;  /* 0x000000011b1b7824 */ /* 0x000fe400078e0207 */
[----:B------:R-:W-:Y:S01]  /*23c0*/  IMAD R22, R24, R6, R22 ;  /* 0x0000000618167224 */ /* 0x000fe200078e0216 */
[----:B------:R-:W-:Y:S01]  /*23d0*/  IADD3 R6, P0, PT, -R56, R110, RZ ;  /* 0x0000006e38067210 */ /* 0x000fe20007f1e1ff */
[----:B------:R-:W-:Y:S02]  /*23e0*/  IMAD R7, R110, R11, RZ ;  /* 0x0000000b6e077224 */ /* 0x000fe400078e02ff */
[----:B------:R-:W-:Y:S01]  /*23f0*/  IMAD.WIDE.U32 R24, R0, R24, R26 ;  /* 0x0000001800187225 */ /* 0x000fe200078e001a */
[----:B------:R-:W-:-:S03]  /*2400*/  SHF.R.S32.HI R0, RZ, 0x1f, R14 ;  /* 0x0000001fff007819 */ /* 0x000fc6000001140e */
[----:B------:R-:W-:Y:S01]  /*2410*/  IMAD R72, R72, 0x8, R7 ;  /* 0x0000000848487824 */ /* 0x000fe200078e0207 */
[----:B------:R-:W-:Y:S01]  /*2420*/  IADD3 R7, PT, PT, R59, R7, RZ ;  /* 0x000000073b077210 */ /* 0x000fe20007ffe0ff */
[----:B------:R-:W-:Y:S01]  /*2430*/  IMAD.X R9, RZ, RZ, ~R9, P0 ;  /* 0x000000ffff097224 */ /* 0x000fe200000e0e09 */
[----:B------:R-:W-:Y:S01]  /*2440*/  IADD3 R23, PT, PT, R25, R22, RZ ;  /* 0x0000001619177210 */ /* 0x000fe20007ffe0ff */
[----:B------:R-:W-:Y:S01]  /*2450*/  IMAD.WIDE.U32 R20, R112, R6, R20 ;  /* 0x0000000670147225 */ /* 0x000fe200078e0014 */
[----:B------:R-:W-:Y:S02]  /*2460*/  MOV R22, R24 ;  /* 0x0000001800167202 */ /* 0x000fe40000000f00 */
[C---:B------:R-:W-:Y:S01]  /*2470*/  IADD3 R73, P0, PT, R14.reuse, R72, RZ ;  /* 0x000000480e497210 */ /* 0x040fe20007f1e0ff */
[C---:B------:R-:W-:Y:S01]  /*2480*/  IMAD R67, R9.reuse, R112, RZ ;  /* 0x0000007009437224 */ /* 0x040fe200078e02ff */
[----:B------:R-:W-:Y:S01]  /*2490*/  IADD3 R14, P1, PT, R14, R7, RZ ;  /* 0x000000070e0e7210 */ /* 0x000fe20007f3e0ff */
[----:B------:R-:W-:Y:S01]  /*24a0*/  IMAD R9, R9, R114, RZ ;  /* 0x0000007209097224 */ /* 0x000fe200078e02ff */
[----:B------:R-:W-:Y:S01]  /*24b0*/  LEA.HI.X.SX32 R72, R72, R0, 0x1, P0 ;  /* 0x0000000048487211 */ /* 0x000fe200000f0eff */
[----:B------:R-:W-:Y:S01]  /*24c0*/  IMAD R67, R113, R6, R67 ;  /* 0x0000000671437224 */ /* 0x000fe200078e0243 */
[----:B------:R-:W-:Y:S01]  /*24d0*/  LEA.HI.X.SX32 R0, R7, R0, 0x1, P1 ;  /* 0x0000000007007211 */ /* 0x000fe200008f0eff */
[----:B------:R-:W-:Y:S01]  /*24e0*/  IMAD R9, R115, R6, R9 ;  /* 0x0000000673097224 */ /* 0x000fe200078e0209 */
[----:B------:R-:W-:Y:S01]  /*24f0*/  LEA R68, P1, R20, R18, 0x1 ;  /* 0x0000001214447211 */ /* 0x000fe200078208ff */
[----:B------:R-:W-:Y:S01]  /*2500*/  IMAD.WIDE.U32 R22, R114, R6, R22 ;  /* 0x0000000672167225 */ /* 0x000fe200078e0016 */
[----:B------:R-:W-:-:S02]  /*2510*/  IADD3 R67, PT, PT, R21, R67, RZ ;  /* 0x0000004315437210 */ /* 0x000fc40007ffe0ff */
[----:B------:R-:W-:Y:S01]  /*2520*/  SHF.L.U64.HI R0, R14, 0x1, R0 ;  /* 0x000000010e007819 */ /* 0x000fe20000010200 */
[----:B------:R-:W-:Y:S01]  /*2530*/  IMAD.IADD R9, R23, 0x1, R9 ;  /* 0x0000000117097824 */ /* 0x000fe200078e0209 */
[----:B------:R-:W-:Y:S01]  /*2540*/  LEA R10, P0, R22, R16, 0x1 ;  /* 0x00000010160a7211 */ /* 0x000fe200078008ff */
[----:B------:R-:W-:Y:S01]  /*2550*/  IMAD R62, R115, 0xc0, RZ ;  /* 0x000000c0733e7824 */ /* 0x000fe200078e02ff */
[----:B------:R-:W-:Y:S01]  /*2560*/  SHF.L.U32 R14, R14, 0x1, RZ ;  /* 0x000000010e0e7819 */ /* 0x000fe200000006ff */
[----:B------:R-:W-:Y:S01]  /*2570*/  IMAD.WIDE.U32 R116, R114, 0xc0, RZ ;  /* 0x000000c072747825 */ /* 0x000fe200078e00ff */
[----:B------:R-:W-:Y:S02]  /*2580*/  LEA.HI.X R67, R20, R19, R67, 0x1, P1 ;  /* 0x0000001314437211 */ /* 0x000fe400008f0c43 */
[----:B------:R-:W-:Y:S01]  /*2590*/  LEA.HI.X R9, R22, R17, R9, 0x1, P0 ;  /* 0x0000001116097211 */ /* 0x000fe200000f0c09 */
[----:B------:R-:W-:Y:S01]  /*25a0*/  IMAD.SHL.U32 R61, R112, 0x40, RZ ;  /* 0x00000040703d7824 */ /* 0x000fe200078e00ff */
[-C--:B------:R-:W-:Y:S01]  /*25b0*/  IADD3 R32, P1, PT, R4, R14.reuse, RZ ;  /* 0x0000000e04207210 */ /* 0x080fe20007f3e0ff */
[----:B------:R-:W-:Y:S01]  /*25c0*/  IMAD.SHL.U32 R66, R114, 0x80, RZ ;  /* 0x0000008072427824 */ /* 0x000fe200078e00ff */
[----:B------:R-:W-:Y:S01]  /*25d0*/  IADD3 R14, P0, PT, R2, R14, RZ ;  /* 0x0000000e020e7210 */ /* 0x000fe20007f1e0ff */
[----:B------:R-:W-:Y:S01]  /*25e0*/  IMAD.IADD R62, R117, 0x1, R62 ;  /* 0x00000001753e7824 */ /* 0x000fe200078e023e */
[C---:B------:R-:W-:Y:S01]  /*25f0*/  SHF.L.U64.HI R72, R73.reuse, 0x1, R72 ;  /* 0x0000000149487819 */ /* 0x040fe20000010248 */
[----:B------:R-:W-:Y:S01]  /*2600*/  IMAD.SHL.U32 R73, R73, 0x2, RZ ;  /* 0x0000000249497824 */ /* 0x000fe200078e00ff */
[----:B------:R-:W-:-:S02]  /*2610*/  IADD3.X R15, PT, PT, R3, R0, RZ, P0, !PT ;  /* 0x00000000030f7210 */ /* 0x000fc400007fe4ff */
[----:B------:R-:W-:Y:S02]  /*2620*/  ISETP.GE.AND P0, PT, R12, R180, PT ;  /* 0x000000b40c00720c */ /* 0x000fe40003f06270 */
[-C--:B------:R-:W-:Y:S02]  /*2630*/  IADD3 R71, P3, PT, R4, R73.reuse, RZ ;  /* 0x0000004904477210 */ /* 0x080fe40007f7e0ff */
[----:B------:R-:W-:Y:S02]  /*2640*/  IADD3 R73, P2, PT, R2, R73, RZ ;  /* 0x0000004902497210 */ /* 0x000fe40007f5e0ff */
[C---:B------:R-:W-:Y:S01]  /*2650*/  IADD3.X R33, PT, PT, R5.reuse, R0, RZ, P1, !PT ;  /* 0x0000000005217210 */ /* 0x040fe20000ffe4ff */
[--C-:B------:R-:W-:Y:S02]  /*2660*/  IMAD.X R70, R5, 0x1, R72.reuse, P3 ;  /* 0x0000000105467824 */ /* 0x100fe400018e0648 */
[----:B------:R-:W-:-:S04]  /*2670*/  IMAD.X R72, R3, 0x1, R72, P2 ;  /* 0x0000000103487824 */ /* 0x000fc800010e0648 */
[----:B------:R-:W-:-:S07]  /*2680*/  @P0 LOP3.LUT R104, R104, 0x8, RZ, 0xfc, !PT ;  /* 0x0000000868680812 */ /* 0x000fce00078efcff */
.L_x_1469:
[----:B------:R-:W-:Y:S01]  /*2690*/  LOP3.LUT P3, RZ, R104, 0x8, RZ, 0xc0, !PT ;  /* 0x0000000868ff7812 */ /* 0x000fe2000786c0ff */
[----:B------:R-:W-:Y:S01]  /*26a0*/  VIADD R88, R88, 0x100 ;  /* 0x0000010058587836 */ /* 0x000fe20000000000 */
[----:B------:R-:W-:Y:S01]  /*26b0*/  LOP3.LUT R104, R104, 0xffffffef, RZ, 0xc0, !PT ;  /* 0xffffffef68687812 */ /* 0x000fe200078ec0ff */
[----:B------:R-:W-:Y:S01]  /*26c0*/  VIADD R89, R89, 0x100 ;  /* 0x0000010059597836 */ /* 0x000fe20000000000 */
[----:B------:R-:W-:Y:S01]  /*26d0*/  UMOV UR6, URZ ;  /* 0x000000ff00067c82 */ /* 0x000fe20008000000 */
[----:B------:R-:W-:Y:S01]  /*26e0*/  BSSY.RECONVERGENT B1, `(.L_x_1431) ;  /* 0x00005a9000017945 */ /* 0x000fe20003800200 */
[-C--:B------:R-:W-:Y:S01]  /*26f0*/  ISETP.GE.OR P0, PT, R110, R88.reuse, P3 ;  /* 0x000000586e00720c */ /* 0x080fe20001f06670 */
[----:B------:R-:W-:Y:S01]  /*2700*/  IMAD.MOV.U32 R106, RZ, RZ, R87 ;  /* 0x000000ffff6a7224 */ /* 0x000fe200078e0057 */
[-C--:B------:R-:W-:Y:S01]  /*2710*/  ISETP.GE.OR P4, PT, R98, R88.reuse, P3 ;  /* 0x000000586200720c */ /* 0x080fe20001f86670 */
[----:B------:R-:W-:Y:S01]  /*2720*/  VIADD R87, R87, 0xffffff00 ;  /* 0xffffff0057577836 */ /* 0x000fe20000000000 */
        /* <DEDUP_REMOVED lines=11> */
[----:B------:R-:W-:Y:S01]  /*27e0*/  IMAD.X R21, R67, 0x1, R60, P0 ;  /* 0x0000000143157824 */ /* 0x000fe200000e063c */
        /* <DEDUP_REMOVED lines=71> */
[----:B------:R-:W-:Y:S11]  /*2c60*/  ISETP.GE.AND P0, PT, R96, R89, PT ;  /* 0x000000596000720c */ /* 0x000ff60003f06270 */
[----:B------:R-:W-:Y:S02]  /*2c70*/  @!UPT UIADD3 URZ, UPT, UPT, URZ, URZ, URZ ;  /* 0x000000fffffff290 */ /* 0x000fe4000fffe0ff */
[----:B------:R-:W-:Y:S02]  /*2c80*/  @P0 LOP3.LUT R104, R104, 0x10, RZ, 0xfc, !PT ;  /* 0x0000001068680812 */ /* 0x000fe400078efcff */
[----:B--2---:R-:W-:Y:S11]  /*2c90*/  ISETP.NE.AND P0, PT, R16, RZ, PT ;  /* 0x000000ff1000720c */ /* 0x004ff60003f05270 */
[----:B------:R-:W-:Y:S02]  /*2ca0*/  @!UPT UIADD3 URZ, UPT, UPT, URZ, URZ, URZ ;  /* 0x000000fffffff290 */ /* 0x000fe4000fffe0ff */
[----:B------:R-:W-:Y:S05]  /*2cb0*/  @P0 BRA `(.L_x_1432) ;  /* 0x0000000000f80947 */ /* 0x000fea0003800000 */
[C---:B------:R-:W-:Y:S02]  /*2cc0*/  LEA R18, P0, R79.reuse, R10, 0x1 ;  /* 0x0000000a4f127211 */ /* 0x040fe400078008ff */
[----:B------:R-:W-:Y:S02]  /*2cd0*/  LOP3.LUT R104, R104, 0xfffffff7, RZ, 0xc0, !PT ;  /* 0xfffffff768687812 */ /* 0x000fe400078ec0ff */
        /* <DEDUP_REMOVED lines=39> */
[----:B------:R-:W-:Y:S11]  /*2f50*/  ISETP.GE.AND P0, PT, R12, R180, PT ;  /* 0x000000b40c00720c */ /* 0x000ff60003f06270 */
[----:B------:R-:W-:Y:S02]  /*2f60*/  @!UPT UIADD3 URZ, UPT, UPT, URZ, URZ, URZ ;  /* 0x000000fffffff290 */ /* 0x000fe4000fffe0ff */
[----:B------:R-:W-:Y:S01]  /*2f70*/  @P0 LOP3.LUT R104, R104, 0x8, RZ, 0xfc, !PT ;  /* 0x0000000868680812 */ /* 0x000fe200078efcff */
        /* <DEDUP_REMOVED lines=18> */
.L_x_1432:
[----:B------:R-:W2:Y:S02]  /*30a0*/  LD.E.U8 R0, desc[UR4][R148.64+0x1b3] ;  /* 0x0001b30494007980 */ /* 0x000ea4000c101100 */
[----:B--2---:R-:W-:Y:S11]  /*30b0*/  ISETP.NE.AND P0, PT, R0, RZ, PT ;  /* 0x000000ff0000720c */ /* 0x004ff60003f05270 */
[----:B------:R-:W-:Y:S02]  /*30c0*/  @!UPT UIADD3 URZ, UPT, UPT, URZ, URZ, URZ ;  /* 0x000000fffffff290 */ /* 0x000fe4000fffe0ff */
[----:B------:R-:W-:Y:S05]  /*30d0*/  @!P0 BRA `(.L_x_1434) ;  /* 0x0000001c00cc8947 */ /* 0x000fea0003800000 */
[C---:B------:R-:W-:Y:S01]  /*30e0*/  LEA R30, P0, R48.reuse, R75, 0x1 ;  /* 0x0000004b301e7211 */ /* 0x040fe200078008ff */
        /* <DEDUP_REMOVED lines=72> */
.L_x_1436:
[----:B------:R-:W-:Y:S05]  /*3570*/  BSYNC.RECONVERGENT B0 ;  /* 0x0000000000007941 */ /* 0x000fea0003800200 */
.L_x_1435:
        /* <DEDUP_REMOVED lines=55> */
.L_x_1438:
[----:B------:R-:W-:Y:S05]  /*38f0*/  BSYNC.RECONVERGENT B0 ;  /* 0x0000000000007941 */ /* 0x000fea0003800200 */
.L_x_1437:
        /* <DEDUP_REMOVED lines=57> */
.L_x_1440:
[----:B------:R-:W-:Y:S05]  /*3c90*/  BSYNC.RECONVERGENT B0 ;  /* 0x0000000000007941 */ /* 0x000fea0003800200 */
.L_x_1439:
[-C--:B------:R-:W-:Y:S01]  /*3ca0*/  ISETP.GE.OR P3, PT, R99, R88.reuse, P2 ;  /* 0x000000586300720c */ /* 0x080fe20001766670 */
[----:B------:R-:W-:Y:S01]  /*3cb0*/  BSSY.RECONVERGENT B0, `(.L_x_1441) ;  /* 0x0000041000007945 */ /* 0x000fe20003800200 */
[-C--:B------:R-:W-:Y:S02]  /*3cc0*/  ISETP.GE.OR P1, PT, R98, R88.reuse, P2 ;  /* 0x000000586200720c */ /* 0x080fe40001726670 */
[----:B------:R-:W-:Y:S02]  /*3cd0*/  ISETP.GE.OR P0, PT, R97, R88, P2 ;  /* 0x000000586100720c */ /* 0x000fe40001706670 */
[-C--:B------:R-:W-:Y:S02]  /*3ce0*/  ISETP.LT.OR P2, PT, R100, R89.reuse, P4 ;  /* 0x000000596400720c */ /* 0x080fe40002741670 */
[----:B------:R-:W-:Y:S02]  /*3cf0*/  LOP3.LUT P5, RZ, R104, 0x10, RZ, 0xc0, !PT ;  /* 0x0000001068ff7812 */ /* 0x000fe400078ac0ff */
        /* <DEDUP_REMOVED lines=60> */
.L_x_1442:
[----:B------:R-:W-:Y:S05]  /*40c0*/  BSYNC.RECONVERGENT B0 ;  /* 0x0000000000007941 */ /* 0x000fea0003800200 */
.L_x_1441:
        /* <DEDUP_REMOVED lines=58> */
.L_x_1444:
[----:B------:R-:W-:Y:S05]  /*4470*/  BSYNC.RECONVERGENT B0 ;  /* 0x0000000000007941 */ /* 0x000fea0003800200 */
.L_x_1443:
        /* <DEDUP_REMOVED lines=57> */
.L_x_1446:
[----:B------:R-:W-:Y:S05]  /*4810*/  BSYNC.RECONVERGENT B0 ;  /* 0x0000000000007941 */ /* 0x000fea0003800200 */
.L_x_1445:
        /* <DEDUP_REMOVED lines=59> */
.L_x_1448:
[----:B------:R-:W-:Y:S05]  /*4bd0*/  BSYNC.RECONVERGENT B0 ;  /* 0x0000000000007941 */ /* 0x000fea0003800200 */
.L_x_1447:
        /* <DEDUP_REMOVED lines=59> */
.L_x_1450:
[----:B------:R-:W-:Y:S05]  /*4f90*/  BSYNC.RECONVERGENT B0 ;  /* 0x0000000000007941 */ /* 0x000fea0003800200 */
.L_x_1449:
[----:B------:R-:W5:Y:S02]  /*4fa0*/  LD.E R0, desc[UR4][R148.64+0xd0] ;  /* 0x0000d00494007980 */ /* 0x000f64000c101900 */
[----:B-----5:R-:W-:Y:S05]  /*4fb0*/  IMAD.U32 R0, R0, -0x80, RZ ;  /* 0xffffff8000007824 */ /* 0x020fea00078e00ff */
[C---:B------:R-:W-:Y:S02]  /*4fc0*/  LEA R14, P1, R0.reuse, R14, 0x1 ;  /* 0x0000000e000e7211 */ /* 0x040fe400078208ff */
[C---:B------:R-:W-:Y:S02]  /*4fd0*/  LEA R32, P0, R0.reuse, R32, 0x1 ;  /* 0x0000002000207211 */ /* 0x040fe400078008ff */
[C---:B------:R-:W-:Y:S02]  /*4fe0*/  LEA.HI.X.SX32 R15, R0.reuse, R15, 0x1, P1 ;  /* 0x0000000f000f7211 */ /* 0x040fe400008f0eff */
[----:B------:R-:W-:Y:S01]  /*4ff0*/  LEA.HI.X.SX32 R33, R0, R33, 0x1, P0 ;  /* 0x0000002100217211 */ /* 0x000fe200000f0eff */
[----:B------:R-:W-:Y:S05]  /*5000*/  BRA `(.L_x_1433) ;  /* 0x0000003000587947 */ /* 0x000fea0003800000 */
.L_x_1434:
        /* <DEDUP_REMOVED lines=35> */
[----:B------:R-:W-:Y:S02]  /*5240*/  @!P0 HADD2.F32 R5, -RZ, R6.H0_H0 ;  /* 0x20000006ff058230 */ /* 0x000fe40000004100 */
[--C-:B------:R-:W-:Y:S02]  /*5250*/  @!P0 HADD2.F32 R20, -RZ, R7.reuse.H0_H0 ;  /* 0x20000007ff148230 */ /* 0x100fe40000004100 */
[----:B------:R-:W-:Y:S02]  /*5260*/  @!P0 HADD2.F32 R19, -RZ, R7.H1_H1 ;  /* 0x30000007ff138230 */ /* 0x000fe40000004100 */
[----:B----4-:R-:W-:Y:S02]  /*5270*/  @!P0 HADD2.F32 R22, -RZ, R42.H0_H0 ;  /* 0x2000002aff168230 */ /* 0x010fe40000004100 */
[--C-:B------:R-:W-:Y:S02]  /*5280*/  @!P0 HADD2.F32 R7, -RZ, R43.reuse.H0_H0 ;  /* 0x2000002bff078230 */ /* 0x100fe40000004100 */
[----:B------:R-:W-:Y:S02]  /*5290*/  @!P0 HADD2.F32 R8, -RZ, R43.H1_H1 ;  /* 0x3000002bff088230 */ /* 0x000fe40000004100 */
[----:B------:R-:W-:Y:S01]  /*52a0*/  @!P2 FADD.FTZ R22, -R22, -RZ ;  /* 0x800000ff1616a221 */ /* 0x000fe20000010100 */
[----:B------:R-:W-:Y:S02]  /*52b0*/  @!P0 HADD2.F32 R26, -RZ, R40.H0_H0 ;  /* 0x20000028ff1a8230 */ /* 0x000fe40000004100 */
[----:B------:R-:W-:Y:S01]  /*52c0*/  @!P2 FADD.FTZ R7, -R7, -RZ ;  /* 0x800000ff0707a221 */ /* 0x000fe20000010100 */
[----:B------:R-:W-:Y:S02]  /*52d0*/  @!P0 HADD2.F32 R21, -RZ, R42.H1_H1 ;  /* 0x3000002aff158230 */ /* 0x000fe40000004100 */
        /* <DEDUP_REMOVED lines=11> */
[----:B------:R-:W-:Y:S01]  /*5390*/  @!P2 FADD.FTZ R24, -R24, -RZ ;  /* 0x800000ff1818a221 */ /* 0x000fe20000010100 */
[----:B------:R-:W-:Y:S01]  /*53a0*/  @!P0 FMUL.FTZ R7, R20, R7 ;  /* 0x0000000714078220 */ /* 0x000fe20000410000 */
[----:B------:R-:W-:Y:S02]  /*53b0*/  @!P0 HADD2.F32 R20, -RZ, R28.H0_H0 ;  /* 0x2000001cff148230 */ /* 0x000fe40000004100 */
[----:B------:R-:W-:Y:S01]  /*53c0*/  @!P0 FMUL.FTZ R8, R19, R8 ;  /* 0x0000000813088220 */ /* 0x000fe20000410000 */
[----:B------:R-:W-:Y:S02]  /*53d0*/  @!P0 HADD2.F32 R19, -RZ, R22.H0_H0 ;  /* 0x20000016ff138230 */ /* 0x000fe40000004100 */
[----:B------:R-:W-:Y:S01]  /*53e0*/  @!P2 FADD.FTZ R23, -R23, -RZ ;  /* 0x800000ff1717a221 */ /* 0x000fe20000010100 */
[----:B------:R-:W-:Y:S01]  /*53f0*/  @!P0 FMUL.FTZ R0, R0, R26 ;  /* 0x0000001a00008220 */ /* 0x000fe20000410000 */
[----:B------:R-:W-:Y:S01]  /*5400*/  @!P0 HADD2.F32 R26, -RZ, R30.H0_H0 ;  /* 0x2000001eff1a8230 */ /* 0x000fe20000004100 */
[----:B------:R-:W-:Y:S01]  /*5410*/  @!P0 MOV R30, R38 ;  /* 0x00000026001e8202 */ /* 0x000fe20000000f00 */
[----:B------:R-:W-:Y:S01]  /*5420*/  @!P0 FMUL.FTZ R6, R6, R21 ;  /* 0x0000001506068220 */ /* 0x000fe20000410000 */
[----:B------:R-:W-:Y:S02]  /*5430*/  @!P0 HADD2.F32 R21, -RZ, R22.H1_H1 ;  /* 0x30000016ff158230 */ /* 0x000fe40000004100 */
[----:B------:R-:W-:Y:S01]  /*5440*/  @!P0 FMUL.FTZ R2, R2, R25 ;  /* 0x0000001902028220 */ /* 0x000fe20000410000 */
        /* <DEDUP_REMOVED lines=8> */
[----:B------:R-:W-:Y:S01]  /*54d0*/  @!P0 HADD2.F32 R29, -RZ, R31.H1_H1 ;  /* 0x3000001fff1d8230 */ /* 0x000fe20000004100 */
[----:B------:R-:W-:Y:S01]  /*54e0*/  @!P0 MOV R31, R39 ;  /* 0x00000027001f8202 */ /* 0x000fe20000000f00 */
[--C-:B------:R-:W-:Y:S01]  /*54f0*/  @!P0 HADD2.F32 R23, -RZ, R34.reuse.H0_H0 ;  /* 0x20000022ff178230 */ /* 0x100fe20000004100 */
[----:B------:R-:W-:Y:S01]  /*5500*/  @!P0 F2FP.F16.F32.PACK_AB R0, R2, R0 ;  /* 0x000000000200823e */ /* 0x000fe200000000ff */
[----:B------:R-:W-:Y:S01]  /*5510*/  @!P0 HADD2.F32 R19, -RZ, R34.H1_H1 ;  /* 0x30000022ff138230 */ /* 0x000fe20000004100 */
        /* <DEDUP_REMOVED lines=20> */
.L_x_1452:
[----:B------:R-:W-:Y:S05]  /*5660*/  BSYNC.RECONVERGENT B0 ;  /* 0x0000000000007941 */ /* 0x000fea0003800200 */
.L_x_1451:
        /* <DEDUP_REMOVED lines=9> */
[----:B------:R-:W2:Y:S11]  /*5700*/  LD.E.128 R40, desc[UR4][R20.64] ;  /* 0x0000000414287980 */ /* 0x000eb6000c101d00 */
[----:B------:R-:W-:Y:S01]  /*5710*/  @!UPT UIADD3 URZ, UPT, UPT, URZ, URZ, URZ ;  /* 0x000000fffffff290 */ /* 0x000fe2000fffe0ff */
[----:B------:R-:W-:Y:S01]  /*5720*/  @!P0 IMAD.WIDE R4, R18, 0x2, R20 ;  /* 0x0000000212048825 */ /* 0x000fe200078e0214 */
[----:B-1----:R-:W-:Y:S02]  /*5730*/  @!P0 SEL R3, R17, RZ, P1 ;  /* 0x000000ff11038207 */ /* 0x002fe40000800000 */
        /* <DEDUP_REMOVED lines=20> */
[--C-:B------:R-:W-:Y:S02]  /*5880*/  @!P0 HADD2.F32 R5, -RZ, R6.reuse.H0_H0 ;  /* 0x20000006ff058230 */ /* 0x100fe40000004100 */
[--C-:B------:R-:W-:Y:S02]  /*5890*/  @!P0 HADD2.F32 R22, -RZ, R7.reuse.H0_H0 ;  /* 0x20000007ff168230 */ /* 0x100fe40000004100 */
[----:B------:R-:W-:Y:S02]  /*58a0*/  @!P0 HADD2.F32 R19, -RZ, R7.H1_H1 ;  /* 0x30000007ff138230 */ /* 0x000fe40000004100 */
        /* <DEDUP_REMOVED lines=15> */
[----:B-----5:R-:W-:Y:S02]  /*59a0*/  @!P0 HADD2.F32 R22, -RZ, R36.H0_H0 ;  /* 0x20000024ff168230 */ /* 0x020fe40000004100 */
[----:B------:R-:W-:Y:S01]  /*59b0*/  @!P2 FADD.FTZ R23, -R23, -RZ ;  /* 0x800000ff1717a221 */ /* 0x000fe20000010100 */
[----:B------:R-:W-:Y:S02]  /*59c0*/  @!P0 HADD2.F32 R29, -RZ, R38.H1_H1 ;  /* 0x30000026ff1d8230 */ /* 0x000fe40000004100 */
[----:B------:R-:W-:Y:S01]  /*59d0*/  @!P2 FADD.FTZ R28, -R28, -RZ ;  /* 0x800000ff1c1ca221 */ /* 0x000fe20000010100 */
[--C-:B------:R-:W-:Y:S02]  /*59e0*/  @!P0 HADD2.F32 R30, -RZ, R39.reuse.H0_H0 ;  /* 0x20000027ff1e8230 */ /* 0x100fe40000004100 */
[----:B------:R-:W-:Y:S01]  /*59f0*/  @!P0 FMUL.FTZ R8, R19, R8 ;  /* 0x0000000813088220 */ /* 0x000fe20000410000 */
[--C-:B------:R-:W-:Y:S02]  /*5a00*/  @!P0 HADD2.F32 R19, -RZ, R24.reuse.H0_H0 ;  /* 0x20000018ff138230 */ /* 0x100fe40000004100 */
[----:B------:R-:W-:Y:S01]  /*5a10*/  @!P2 FADD.FTZ R27, -R27, -RZ ;  /* 0x800000ff1b1ba221 */ /* 0x000fe20000010100 */
[----:B------:R-:W-:Y:S02]  /*5a20*/  @!P0 HADD2.F32 R31, -RZ, R39.H1_H1 ;  /* 0x30000027ff1f8230 */ /* 0x000fe40000004100 */
[----:B------:R-:W-:Y:S01]  /*5a30*/  @!P2 FADD.FTZ R26, -R26, -RZ ;  /* 0x800000ff1a1aa221 */ /* 0x000fe20000010100 */
[----:B------:R-:W-:Y:S01]  /*5a40*/  @!P2 FADD.FTZ R25, -R25, -RZ ;  /* 0x800000ff1919a221 */ /* 0x000fe20000010100 */
[----:B------:R-:W-:Y:S01]  /*5a50*/  @!P0 FMUL.FTZ R6, R6, R23 ;  /* 0x0000001706068220 */ /* 0x000fe20000410000 */
[----:B------:R-:W-:Y:S02]  /*5a60*/  @!P0 HADD2.F32 R23, -RZ, R24.H1_H1 ;  /* 0x30000018ff178230 */ /* 0x000fe40000004100 */
[----:B------:R-:W-:Y:S01]  /*5a70*/  @!P0 FMUL.FTZ R0, R0, R28 ;  /* 0x0000001c00008220 */ /* 0x000fe20000410000 */
[----:B------:R-:W-:Y:S01]  /*5a80*/  @!P0 HADD2.F32 R24, -RZ, R36.H1_H1 ;  /* 0x30000024ff188230 */ /* 0x000fe20000004100 */
[----:B------:R-:W-:Y:S01]  /*5a90*/  @!P0 MOV R36, R43 ;  /* 0x0000002b00248202 */ /* 0x000fe20000000f00 */
[----:B------:R-:W-:Y:S02]  /*5aa0*/  @!P0 HADD2.F32 R28, -RZ, R38.H0_H0 ;  /* 0x20000026ff1c8230 */ /* 0x000fe40000004100 */
        /* <DEDUP_REMOVED lines=11> */
[--C-:B------:R-:W-:Y:S02]  /*5b60*/  @!P0 HADD2.F32 R22, -RZ, R35.reuse.H0_H0 ;  /* 0x20000023ff168230 */ /* 0x100fe40000004100 */
[----:B------:R-:W-:Y:S01]  /*5b70*/  @!P0 HADD2.F32 R23, -RZ, R35.H1_H1 ;  /* 0x30000023ff178230 */ /* 0x000fe20000004100 */
[----:B------:R-:W-:Y:S01]  /*5b80*/  @!P0 MOV R40, R0 ;  /* 0x0000000000288202 */ /* 0x000fe20000000f00 */
        /* <DEDUP_REMOVED lines=14> */
.L_x_1454:
[----:B------:R-:W-:Y:S05]  /*5c70*/  BSYNC.RECONVERGENT B0 ;  /* 0x0000000000007941 */ /* 0x000fea0003800200 */
.L_x_1453:
        /* <DEDUP_REMOVED lines=48> */
[--C-:B------:R-:W-:Y:S02]  /*5f80*/  @!P0 HADD2.F32 R25, -RZ, R121.reuse.H1_H1 ;  /* 0x30000079ff198230 */ /* 0x100fe40000004100 */
[----:B------:R-:W-:Y:S01]  /*5f90*/  @!P2 FADD.FTZ R28, -R28, -RZ ;  /* 0x800000ff1c1ca221 */ /* 0x000fe20000010100 */
[----:B------:R-:W-:Y:S02]  /*5fa0*/  @!P0 HADD2.F32 R27, -RZ, R120.H1_H1 ;  /* 0x30000078ff1b8230 */ /* 0x000fe40000004100 */
[----:B------:R-:W-:Y:S01]  /*5fb0*/  @!P2 FADD.FTZ R23, -R23, -RZ ;  /* 0x800000ff1717a221 */ /* 0x000fe20000010100 */
[----:B------:R-:W-:Y:S02]  /*5fc0*/  @!P0 HADD2.F32 R6, -RZ, R6.H1_H1 ;  /* 0x30000006ff068230 */ /* 0x000fe40000004100 */
[----:B------:R-:W-:Y:S01]  /*5fd0*/  @!P2 FADD.FTZ R25, -R25, -RZ ;  /* 0x800000ff1919a221 */ /* 0x000fe20000010100 */
[----:B------:R-:W-:Y:S02]  /*5fe0*/  @!P0 HADD2.F32 R26, -RZ, R121.H0_H0 ;  /* 0x20000079ff1a8230 */ /* 0x000fe40000004100 */
[----:B------:R-:W-:Y:S01]  /*5ff0*/  @!P0 FMUL.FTZ R7, R22, R7 ;  /* 0x0000000716078220 */ /* 0x000fe20000410000 */
[----:B-----5:R-:W-:Y:S02]  /*6000*/  @!P0 HADD2.F32 R22, -RZ, R36.H0_H0 ;  /* 0x20000024ff168230 */ /* 0x020fe40000004100 */
[----:B------:R-:W-:Y:S01]  /*6010*/  @!P0 FMUL.FTZ R8, R19, R8 ;  /* 0x0000000813088220 */ /* 0x000fe20000410000 */
[----:B------:R-:W-:Y:S02]  /*6020*/  @!P0 HADD2.F32 R19, -RZ, R24.H0_H0 ;  /* 0x20000018ff138230 */ /* 0x000fe40000004100 */
[----:B------:R-:W-:Y:S01]  /*6030*/  @!P0 FMUL.FTZ R0, R0, R28 ;  /* 0x0000001c00008220 */ /* 0x000fe20000410000 */
[----:B------:R-:W-:Y:S02]  /*6040*/  @!P0 HADD2.F32 R28, -RZ, R38.H1_H1 ;  /* 0x30000026ff1c8230 */ /* 0x000fe40000004100 */
[----:B------:R-:W-:Y:S01]  /*6050*/  @!P2 FADD.FTZ R27, -R27, -RZ ;  /* 0x800000ff1b1ba221 */ /* 0x000fe20000010100 */
[--C-:B------:R-:W-:Y:S02]  /*6060*/  @!P0 HADD2.F32 R29, -RZ, R39.reuse.H0_H0 ;  /* 0x20000027ff1d8230 */ /* 0x100fe40000004100 */
[----:B------:R-:W-:Y:S01]  /*6070*/  @!P2 FADD.FTZ R26, -R26, -RZ ;  /* 0x800000ff1a1aa221 */ /* 0x000fe20000010100 */
[----:B------:R-:W-:Y:S02]  /*6080*/  @!P0 HADD2.F32 R30, -RZ, R39.H1_H1 ;  /* 0x30000027ff1e8230 */ /* 0x000fe40000004100 */
[----:B------:R-:W-:Y:S01]  /*6090*/  @!P0 FMUL.FTZ R6, R6, R23 ;  /* 0x0000001706068220 */ /* 0x000fe20000410000 */
[----:B------:R-:W-:Y:S02]  /*60a0*/  @!P0 HADD2.F32 R23, -RZ, R24.H1_H1 ;  /* 0x30000018ff178230 */ /* 0x000fe40000004100 */
[----:B------:R-:W-:Y:S01]  /*60b0*/  @!P0 FMUL.FTZ R4, R4, R25 ;  /* 0x0000001904048220 */ /* 0x000fe20000410000 */
[----:B------:R-:W-:Y:S02]  /*60c0*/  @!P0 HADD2.F32 R24, -RZ, R36.H1_H1 ;  /* 0x30000024ff188230 */ /* 0x000fe40000004100 */
[----:B------:R-:W-:Y:S01]  /*60d0*/  @!P0 FFMA.FTZ R0, R19, R22, R0 ;  /* 0x0000001613008223 */ /* 0x000fe20000010000 */
[----:B------:R-:W-:Y:S02]  /*60e0*/  @!P0 HADD2.F32 R25, -RZ, R37.H0_H0 ;  /* 0x20000025ff198230 */ /* 0x000fe40000004100 */
[----:B------:R-:W-:Y:S01]  /*60f0*/  @!P0 FMUL.FTZ R2, R2, R27 ;  /* 0x0000001b02028220 */ /* 0x000fe20000410000 */
[----:B------:R-:W-:Y:S02]  /*6100*/  @!P0 HADD2.F32 R19, -RZ, R31.H0_H0 ;  /* 0x2000001fff138230 */ /* 0x000fe40000004100 */
[----:B------:R-:W-:Y:S01]  /*6110*/  @!P0 FMUL.FTZ R3, R3, R26 ;  /* 0x0000001a03038220 */ /* 0x000fe20000410000 */
[----:B------:R-:W-:Y:S02]  /*6120*/  @!P0 HADD2.F32 R26, -RZ, R37.H1_H1 ;  /* 0x30000025ff1a8230 */ /* 0x000fe40000004100 */
[----:B------:R-:W-:Y:S01]  /*6130*/  @!P0 FFMA.FTZ R2, R23, R24, R2 ;  /* 0x0000001817028223 */ /* 0x000fe20000010002 */
[----:B------:R-:W-:Y:S02]  /*6140*/  @!P0 HADD2.F32 R22, -RZ, R31.H1_H1 ;  /* 0x3000001fff168230 */ /* 0x000fe40000004100 */
[----:B------:R-:W-:Y:S01]  /*6150*/  @!P0 FFMA.FTZ R3, R19, R25, R3 ;  /* 0x0000001913038223 */ /* 0x000fe20000010003 */
[----:B------:R-:W-:Y:S01]  /*6160*/  @!P0 HADD2.F32 R27, -RZ, R38.H0_H0 ;  /* 0x20000026ff1b8230 */ /* 0x000fe20000004100 */
        /* <DEDUP_REMOVED lines=10> */
[----:B------:R-:W-:Y:S01]  /*6210*/  @!P0 FFMA.FTZ R7, R24, R29, R7 ;  /* 0x0000001d18078223 */ /* 0x000fe20000010007 */
[----:B------:R-:W-:Y:S02]  /*6220*/  LEA R24, P2, R170, R118, 0x6 ;  /* 0x00000076aa187211 */ /* 0x000fe400078430ff */
[----:B------:R-:W-:Y:S01]  /*6230*/  @!P0 MOV R41, R3 ;  /* 0x0000000300298202 */ /* 0x000fe20000000f00 */
[----:B------:R-:W-:Y:S01]  /*6240*/  @!P0 FFMA.FTZ R8, R22, R30, R8 ;  /* 0x0000001e16088223 */ /* 0x000fe20000010008 */
[----:B------:R-:W-:Y:S02]  /*6250*/  @!P0 F2FP.F16.F32.PACK_AB R5, R6, R5 ;  /* 0x000000050605823e */ /* 0x000fe400000000ff */
[----:B------:R-:W-:Y:S02]  /*6260*/  LEA.HI.X R25, R170, R119, R171, 0x6, P2 ;  /* 0x00000077aa197211 */ /* 0x000fe400010f34ab */
[----:B------:R-:W-:Y:S02]  /*6270*/  @!P0 F2FP.F16.F32.PACK_AB R7, R8, R7 ;  /* 0x000000070807823e */ /* 0x000fe400000000ff */
[----:B------:R-:W-:Y:S02]  /*6280*/  @!P0 MOV R42, R5 ;  /* 0x00000005002a8202 */ /* 0x000fe40000000f00 */
[----:B------:R-:W-:Y:S05]  /*6290*/  @!P0 MOV R43, R7 ;  /* 0x00000007002b8202 */ /* 0x000fea0000000f00 */
[----:B------:R3:W-:Y:S02]  /*62a0*/  ST.E.128 desc[UR4][R24.64], R40 ;  /* 0x0000002818007985 */ /* 0x0007e4000c101d04 */
.L_x_1456:
[----:B------:R-:W-:Y:S05]  /*62b0*/  BSYNC.RECONVERGENT B0 ;  /* 0x0000000000007941 */ /* 0x000fea0003800200 */
.L_x_1455:
        /* <DEDUP_REMOVED lines=93> */
.L_x_1458:
[----:B------:R-:W-:Y:S05]  /*6890*/  BSYNC.RECONVERGENT B0 ;  /* 0x0000000000007941 */ /* 0x000fea0003800200 */
.L_x_1457:
        /* <DEDUP_REMOVED lines=55> */
[----:B------:R-:W-:Y:S02]  /*6c10*/  @!P0 HADD2.F32 R29, -RZ, R39.H0_H0 ;  /* 0x20000027ff1d8230 */ /* 0x000fe40000004100 */
[----:B------:R-:W-:Y:S01]  /*6c20*/  @!P0 FMUL.FTZ R6, R6, R23 ;  /* 0x0000001706068220 */ /* 0x000fe20000410000 */
[----:B------:R-:W-:Y:S02]  /*6c30*/  @!P0 HADD2.F32 R23, -RZ, R24.H1_H1 ;  /* 0x30000018ff178230 */ /* 0x000fe40000004100 */
[----:B------:R-:W-:Y:S01]  /*6c40*/  @!P2 FADD.FTZ R26, -R26, -RZ ;  /* 0x800000ff1a1aa221 */ /* 0x000fe20000010100 */
[----:B------:R-:W-:Y:S02]  /*6c50*/  @!P0 HADD2.F32 R24, -RZ, R36.H1_H1 ;  /* 0x30000024ff188230 */ /* 0x000fe40000004100 */
[----:B------:R-:W-:Y:S01]  /*6c60*/  @!P0 FMUL.FTZ R4, R4, R25 ;  /* 0x0000001904048220 */ /* 0x000fe20000410000 */
[----:B------:R-:W-:Y:S02]  /*6c70*/  @!P0 HADD2.F32 R25, -RZ, R37.H0_H0 ;  /* 0x20000025ff198230 */ /* 0x000fe40000004100 */
[----:B------:R-:W-:Y:S01]  /*6c80*/  @!P0 FFMA.FTZ R0, R19, R22, R0 ;  /* 0x0000001613008223 */ /* 0x000fe20000010000 */
[--C-:B------:R-:W-:Y:S02]  /*6c90*/  @!P0 HADD2.F32 R19, -RZ, R31.reuse.H0_H0 ;  /* 0x2000001fff138230 */ /* 0x100fe40000004100 */
[----:B------:R-:W-:Y:S01]  /*6ca0*/  @!P0 FMUL.FTZ R2, R2, R27 ;  /* 0x0000001b02028220 */ /* 0x000fe20000410000 */
[----:B------:R-:W-:Y:S01]  /*6cb0*/  @!P0 HADD2.F32 R22, -RZ, R31.H1_H1 ;  /* 0x3000001fff168230 */ /* 0x000fe20000004100 */
[----:B------:R-:W-:Y:S01]  /*6cc0*/  @!P0 MOV R31, R43 ;  /* 0x0000002b001f8202 */ /* 0x000fe20000000f00 */
[----:B------:R-:W-:Y:S02]  /*6cd0*/  @!P0 HADD2.F32 R27, -RZ, R38.H0_H0 ;  /* 0x20000026ff1b8230 */ /* 0x000fe40000004100 */
[----:B------:R-:W-:Y:S01]  /*6ce0*/  @!P0 FMUL.FTZ R3, R3, R26 ;  /* 0x0000001a03038220 */ /* 0x000fe20000410000 */
[----:B------:R-:W-:Y:S02]  /*6cf0*/  @!P0 HADD2.F32 R26, -RZ, R37.H1_H1 ;  /* 0x30000025ff1a8230 */ /* 0x000fe40000004100 */
[----:B------:R-:W-:Y:S01]  /*6d00*/  @!P0 FFMA.FTZ R2, R23, R24, R2 ;  /* 0x0000001817028223 */ /* 0x000fe20000010002 */
[--C-:B------:R-:W-:Y:S02]  /*6d10*/  @!P0 HADD2.F32 R23, -RZ, R34.reuse.H0_H0 ;  /* 0x20000022ff178230 */ /* 0x100fe40000004100 */
[----:B------:R-:W-:Y:S01]  /*6d20*/  @!P0 FFMA.FTZ R3, R19, R25, R3 ;  /* 0x0000001913038223 */ /* 0x000fe20000010003 */
[----:B------:R-:W-:Y:S02]  /*6d30*/  @!P0 HADD2.F32 R24, -RZ, R34.H1_H1 ;  /* 0x30000022ff188230 */ /* 0x000fe40000004100 */
[----:B------:R-:W-:Y:S01]  /*6d40*/  @!P0 FFMA.FTZ R4, R22, R26, R4 ;  /* 0x0000001a16048223 */ /* 0x000fe20000010004 */
[----:B------:R-:W-:Y:S01]  /*6d50*/  @!P0 F2FP.F16.F32.PACK_AB R0, R2, R0 ;  /* 0x000000000200823e */ /* 0x000fe200000000ff */
[----:B------:R-:W-:Y:S02]  /*6d60*/  @!P0 HADD2.F32 R19, -RZ, R31.H0_H0 ;  /* 0x2000001fff138230 */ /* 0x000fe40000004100 */
[----:B------:R-:W-:Y:S01]  /*6d70*/  @!P0 FFMA.FTZ R5, R23, R27, R5 ;  /* 0x0000001b17058223 */ /* 0x000fe20000010005 */
[----:B------:R-:W-:Y:S01]  /*6d80*/  @!P0 HADD2.F32 R30, -RZ, R39.H1_H1 ;  /* 0x30000027ff1e8230 */ /* 0x000fe20000004100 */
[----:B------:R-:W-:Y:S01]  /*6d90*/  @!P0 F2FP.F16.F32.PACK_AB R3, R4, R3 ;  /* 0x000000030403823e */ /* 0x000fe200000000ff */
[----:B------:R-:W-:Y:S01]  /*6da0*/  @!P0 HADD2.F32 R22, -RZ, R31.H1_H1 ;  /* 0x3000001fff168230 */ /* 0x000fe20000004100 */
[----:B------:R-:W-:Y:S01]  /*6db0*/  @!P0 MOV R40, R0 ;  /* 0x0000000000288202 */ /* 0x000fe20000000f00 */
[----:B------:R-:W-:Y:S01]  /*6dc0*/  @!P0 FFMA.FTZ R6, R24, R28, R6 ;  /* 0x0000001c18068223 */ /* 0x000fe20000010006 */
[----:B------:R-:W-:Y:S01]  /*6dd0*/  @!P0 MOV R41, R3 ;  /* 0x0000000300298202 */ /* 0x000fe20000000f00 */
[----:B------:R-:W-:Y:S01]  /*6de0*/  @!P0 FFMA.FTZ R7, R19, R29, R7 ;  /* 0x0000001d13078223 */ /* 0x000fe20000010007 */
[----:B------:R-:W-:Y:S01]  /*6df0*/  @!P0 FFMA.FTZ R8, R22, R30, R8 ;  /* 0x0000001e16088223 */ /* 0x000fe20000010008 */
        /* <DEDUP_REMOVED lines=8> */
.L_x_1460:
[----:B------:R-:W-:Y:S05]  /*6e80*/  BSYNC.RECONVERGENT B0 ;  /* 0x0000000000007941 */ /* 0x000fea0003800200 */
.L_x_1459:
        /* <DEDUP_REMOVED lines=99> */
.L_x_1462:
[----:B------:R-:W-:Y:S05]  /*74c0*/  BSYNC.RECONVERGENT B0 ;  /* 0x0000000000007941 */ /* 0x000fea0003800200 */
.L_x_1461:
        /* <DEDUP_REMOVED lines=95> */
.L_x_1464:
[----:B------:R-:W-:Y:S05]  /*7ac0*/  BSYNC.RECONVERGENT B0 ;  /* 0x0000000000007941 */ /* 0x000fea0003800200 */
.L_x_1463:
        /* <DEDUP_REMOVED lines=16> */
[----:B------:R-:W-:Y:S04]  /*7bd0*/  @!P0 IADD3 R36, P2, PT, R2, R71, RZ ;  /* 0x0000004702248210 */ /* 0x000fe80007f5e0ff */
[----:B------:R-:W-:Y:S02]  /*7be0*/  @!P0 IADD3.X R37, PT, PT, R0, R70, RZ, P2, !PT ;  /* 0x0000004600258210 */ /* 0x000fe400017fe4ff */
[----:B------:R-:W-:Y:S04]  /*7bf0*/  @!P0 IADD3 R2, P2, PT, R2, R73, RZ ;  /* 0x0000004902028210 */ /* 0x000fe80007f5e0ff */
[----:B------:R-:W2:Y:S01]  /*7c00*/  @!P0 LD.E.128 R36, desc[UR4][R36.64] ;  /* 0x0000000424248980 */ /* 0x000ea2000c101d00 */
[----:B------:R-:W-:Y:S02]  /*7c10*/  @!P0 IADD3.X R3, PT, PT, R0, R72, RZ, P2, !PT ;  /* 0x0000004800038210 */ /* 0x000fe400017fe4ff */
[----:B------:R-:W-:Y:S02]  /*7c20*/  PLOP3.LUT P2, PT, PT, PT, PT, 0x80, 0x8 ;  /* 0x000000000008781c */ /* 0x000fe40003f4f070 */
[----:B------:R-:W-:Y:S03]  /*7c30*/  @!P0 PLOP3.LUT P2, PT, P1, PT, PT, 0x80, 0x8 ;  /* 0x000000000008881c */ /* 0x000fe60000f4f070 */
[----:B---34-:R1:W3:Y:S01]  /*7c40*/  @!P0 LD.E.128 R24, desc[UR4][R2.64] ;  /* 0x0000000402188980 */ /* 0x0182e2000c101d00 */
        /* <DEDUP_REMOVED lines=9> */
[--C-:B------:R-:W-:Y:S02]  /*7ce0*/  @!P0 HADD2.F32 R19, -RZ, R38.reuse.H0_H0 ;  /* 0x20000026ff138230 */ /* 0x100fe40000004100 */
        /* <DEDUP_REMOVED lines=13> */
[----:B------:R-:W-:Y:S01]  /*7dc0*/  @!P2 FADD.FTZ R23, -R23, -RZ ;  /* 0x800000ff1717a221 */ /* 0x000fe20000010100 */
[----:B------:R-:W-:Y:S01]  /*7dd0*/  @!P2 FADD.FTZ R22, -R22, -RZ ;  /* 0x800000ff1616a221 */ /* 0x000fe20000010100 */
[----:B------:R-:W-:Y:S01]  /*7de0*/  @!P0 FMUL.FTZ R6, R6, R18 ;  /* 0x0000001206068220 */ /* 0x000fe20000410000 */
[--C-:B------:R-:W-:Y:S02]  /*7df0*/  @!P0 HADD2.F32 R18, -RZ, R19.reuse.H1_H1 ;  /* 0x30000013ff128230 */ /* 0x100fe40000004100 */
[----:B------:R-:W-:Y:S01]  /*7e00*/  @!P0 FMUL.FTZ R7, R17, R7 ;  /* 0x0000000711078220 */ /* 0x000fe20000410000 */
[--C-:B---3--:R-:W-:Y:S02]  /*7e10*/  @!P0 HADD2.F32 R17, -RZ, R24.reuse.H0_H0 ;  /* 0x20000018ff118230 */ /* 0x108fe40000004100 */
[----:B------:R-:W-:Y:S01]  /*7e20*/  @!P0 FMUL.FTZ R8, R16, R8 ;  /* 0x0000000810088220 */ /* 0x000fe20000410000 */
[----:B------:R-:W-:Y:S02]  /*7e30*/  @!P0 HADD2.F32 R16, -RZ, R19.H0_H0 ;  /* 0x20000013ff108230 */ /* 0x000fe40000004100 */
[----:B------:R-:W-:Y:S01]  /*7e40*/  @!P0 FMUL.FTZ R0, R0, R23 ;  /* 0x0000001700008220 */ /* 0x000fe20000410000 */
[----:B------:R-:W-:Y:S02]  /*7e50*/  @!P0 HADD2.F32 R19, -RZ, R24.H1_H1 ;  /* 0x30000018ff138230 */ /* 0x000fe40000004100 */
[----:B------:R-:W-:Y:S01]  /*7e60*/  @!P0 FMUL.FTZ R2, R2, R22 ;  /* 0x0000001602028220 */ /* 0x000fe20000410000 */
[--C-:B------:R-:W-:Y:S02]  /*7e70*/  @!P0 HADD2.F32 R22, -RZ, R26.reuse.H0_H0 ;  /* 0x2000001aff168230 */ /* 0x100fe40000004100 */
[----:B------:R-:W-:Y:S01]  /*7e80*/  @!P0 FFMA.FTZ R0, R16, R17, R0 ;  /* 0x0000001110008223 */ /* 0x000fe20000010000 */
[----:B------:R-:W-:Y:S01]  /*7e90*/  @!P0 HADD2.F32 R23, -RZ, R26.H1_H1 ;  /* 0x3000001aff178230 */ /* 0x000fe20000004100 */
[----:B------:R-:W-:Y:S01]  /*7ea0*/  @!P0 MOV R26, R30 ;  /* 0x0000001e001a8202 */ /* 0x000fe20000000f00 */
[----:B------:R-:W-:Y:S02]  /*7eb0*/  @!P0 HADD2.F32 R16, -RZ, R34.H0_H0 ;  /* 0x20000022ff108230 */ /* 0x000fe40000004100 */
[----:B------:R-:W-:Y:S01]  /*7ec0*/  @!P2 FADD.FTZ R20, -R20, -RZ ;  /* 0x800000ff1414a221 */ /* 0x000fe20000010100 */
[----:B------:R-:W-:Y:S01]  /*7ed0*/  @!P2 FADD.FTZ R21, -R21, -RZ ;  /* 0x800000ff1515a221 */ /* 0x000fe20000010100 */
[----:B------:R-:W-:Y:S01]  /*7ee0*/  @!P0 FFMA.FTZ R2, R18, R19, R2 ;  /* 0x0000001312028223 */ /* 0x000fe20000010002 */
[--C-:B------:R-:W-:Y:S02]  /*7ef0*/  @!P0 HADD2.F32 R18, -RZ, R26.reuse.H0_H0 ;  /* 0x2000001aff128230 */ /* 0x100fe40000004100 */
[----:B------:R-:W-:Y:S01]  /*7f00*/  @!P0 FMUL.FTZ R4, R4, R20 ;  /* 0x0000001404048220 */ /* 0x000fe20000410000 */
[----:B------:R-:W-:Y:S01]  /*7f10*/  @!P0 HADD2.F32 R19, -RZ, R26.H1_H1 ;  /* 0x3000001aff138230 */ /* 0x000fe20000004100 */
[----:B------:R-:W-:Y:S01]  /*7f20*/  @!P0 MOV R26, R31 ;  /* 0x0000001f001a8202 */ /* 0x000fe20000000f00 */
[----:B------:R-:W-:Y:S01]  /*7f30*/  @!P0 FMUL.FTZ R3, R3, R21 ;  /* 0x0000001503038220 */ /* 0x000fe20000410000 */
[----:B------:R-:W-:Y:S01]  /*7f40*/  @!P0 F2FP.F16.F32.PACK_AB R0, R2, R0 ;  /* 0x000000000200823e */ /* 0x000fe200000000ff */
[--C-:B------:R-:W-:Y:S02]  /*7f50*/  @!P0 HADD2.F32 R20, -RZ, R25.reuse.H0_H0 ;  /* 0x20000019ff148230 */ /* 0x100fe40000004100 */
[----:B------:R-:W-:Y:S01]  /*7f60*/  @!P0 HADD2.F32 R21, -RZ, R25.H1_H1 ;  /* 0x30000019ff158230 */ /* 0x000fe20000004100 */
[----:B------:R-:W-:Y:S01]  /*7f70*/  @!P0 MOV R28, R0 ;  /* 0x00000000001c8202 */ /* 0x000fe20000000f00 */
[----:B------:R-:W-:Y:S02]  /*7f80*/  @!P0 HADD2.F32 R17, -RZ, R34.H1_H1 ;  /* 0x30000022ff118230 */ /* 0x000fe40000004100 */
[----:B------:R-:W-:Y:S01]  /*7f90*/  @!P0 FFMA.FTZ R3, R16, R20, R3 ;  /* 0x0000001410038223 */ /* 0x000fe20000010003 */
[--C-:B------:R-:W-:Y:S02]  /*7fa0*/  @!P0 HADD2.F32 R24, -RZ, R27.reuse.H0_H0 ;  /* 0x2000001bff188230 */ /* 0x100fe40000004100 */
[--C-:B------:R-:W-:Y:S02]  /*7fb0*/  @!P0 HADD2.F32 R16, -RZ, R26.reuse.H0_H0 ;  /* 0x2000001aff108230 */ /* 0x100fe40000004100 */
[----:B------:R-:W-:Y:S01]  /*7fc0*/  @!P0 FFMA.FTZ R4, R17, R21, R4 ;  /* 0x0000001511048223 */ /* 0x000fe20000010004 */
[----:B------:R-:W-:Y:S02]  /*7fd0*/  @!P0 HADD2.F32 R25, -RZ, R27.H1_H1 ;  /* 0x3000001bff198230 */ /* 0x000fe40000004100 */
[----:B------:R-:W-:Y:S01]  /*7fe0*/  @!P0 FFMA.FTZ R5, R18, R22, R5 ;  /* 0x0000001612058223 */ /* 0x000fe20000010005 */
[----:B------:R-:W-:Y:S02]  /*7ff0*/  @!P0 HADD2.F32 R17, -RZ, R26.H1_H1 ;  /* 0x3000001aff118230 */ /* 0x000fe40000004100 */
[----:B------:R-:W-:Y:S01]  /*8000*/  @!P0 FFMA.FTZ R6, R19, R23, R6 ;  /* 0x0000001713068223 */ /* 0x000fe20000010006 */
[----:B------:R-:W-:Y:S01]  /*8010*/  @!P0 F2FP.F16.F32.PACK_AB R3, R4, R3 ;  /* 0x000000030403823e */ /* 0x000fe200000000ff */
[----:B------:R-:W-:Y:S01]  /*8020*/  @!P0 FFMA.FTZ R7, R16, R24, R7 ;  /* 0x0000001810078223 */ /* 0x000fe20000010007 */
[----:B------:R-:W-:Y:S02]  /*8030*/  IMAD R18, R171, 0x180, RZ ;  /* 0x00000180ab127824 */ /* 0x000fe400078e02ff */
[----:B------:R-:W-:Y:S01]  /*8040*/  @!P0 FFMA.FTZ R8, R17, R25, R8 ;  /* 0x0000001911088223 */ /* 0x000fe20000010008 */
[----:B------:R-:W-:Y:S02]  /*8050*/  @!P0 F2FP.F16.F32.PACK_AB R5, R6, R5 ;  /* 0x000000050605823e */ /* 0x000fe400000000ff */
[----:B------:R-:W-:Y:S02]  /*8060*/  @!P0 MOV R29, R3 ;  /* 0x00000003001d8202 */ /* 0x000fe40000000f00 */
[----:B------:R-:W-:Y:S02]  /*8070*/  @!P0 F2FP.F16.F32.PACK_AB R7, R8, R7 ;  /* 0x000000070807823e */ /* 0x000fe400000000ff */
[----:B------:R-:W-:Y:S02]  /*8080*/  IADD3 R119, PT, PT, R18, R119, RZ ;  /* 0x0000007712777210 */ /* 0x000fe40007ffe0ff */
[----:B------:R-:W-:Y:S02]  /*8090*/  @!P0 MOV R30, R5 ;  /* 0x00000005001e8202 */ /* 0x000fe40000000f00 */
[----:B------:R-:W-:Y:S05]  /*80a0*/  @!P0 MOV R31, R7 ;  /* 0x00000007001f8202 */ /* 0x000fea0000000f00 */
[----:B------:R1:W-:Y:S02]  /*80b0*/  ST.E.128 desc[UR4][R118.64], R28 ;  /* 0x0000001c76007985 */ /* 0x0003e4000c101d04 */
.L_x_1466:
[----:B------:R-:W-:Y:S05]  /*80c0*/  BSYNC.RECONVERGENT B0 ;  /* 0x0000000000007941 */ /* 0x000fea0003800200 */
.L_x_1465:
        /* <DEDUP_REMOVED lines=10> */
.L_x_1433:
[----:B------:R-:W-:Y:S05]  /*8170*/  BSYNC.RECONVERGENT B1 ;  /* 0x0000000000017941 */ /* 0x000fea0003800200 */
.L_x_1431:
        /* <DEDUP_REMOVED lines=48> */
[C---:B------:R-:W-:Y:S01]  /*8480*/  ISETP.GT.U32.AND P0, PT, R7.reuse, R3, PT ;  /* 0x000000030700720c */ /* 0x040fe20003f04070 */
        /* <DEDUP_REMOVED lines=52> */
.L_x_1468:
[----:B------:R-:W-:Y:S05]  /*87d0*/  BSYNC.RECONVERGENT B0 ;  /* 0x0000000000007941 */ /* 0x000fea0003800200 */
.L_x_1467:
[----:B------:R-:W-:Y:S11]  /*87e0*/  ISETP.GT.AND P0, PT, R69, R53, PT ;  /* 0x000000354500720c */ /* 0x000ff60003f04270 */
[----:B------:R-:W-:Y:S02]  /*87f0*/  @!UPT UIADD3 URZ, UPT, UPT, URZ, URZ, URZ ;  /* 0x000000fffffff290 */ /* 0x000fe4000fffe0ff */
[----:B------:R-:W-:Y:S05]  /*8800*/  @P0 BRA `(.L_x_1469) ;  /* 0xffffff9c00a00947 */ /* 0x000fea000383ffff */
.L_x_1430:
        /* <DEDUP_REMOVED lines=17> */
.L_x_1474:
[----:B------:R2:W-:Y:S02]  /*8920*/  STS.128 [R46], RZ ;  /* 0x000000ff2e007388 */ /* 0x0005e40000000c00 */
.L_x_1473:
[----:B------:R-:W-:Y:S05]  /*8930*/  BSYNC.RECONVERGENT B0 ;  /* 0x0000000000007941 */ /* 0x000fea0003800200 */
.L_x_1472:
        /* <DEDUP_REMOVED lines=13> */
.L_x_1471:
[----:B------:R-:W2:Y:S01]  /*8a10*/  LD.E.64 R2, desc[UR4][R148.64+0xf0] ;  /* 0x0000f00494027980 */ /* 0x000ea2000c101b00 */
[----:B------:R-:W-:-:S03]  /*8a20*/  IMAD.MOV.U32 R4, RZ, RZ, RZ ;  /* 0x000000ffff047224 */ /* 0x000fc600078e00ff */
[----:B------:R1:W5:Y:S04]  /*8a30*/  LD.E.64 R26, desc[UR4][R148.64+0x148] ;  /* 0x00014804941a7980 */ /* 0x000368000c101b00 */
[----:B------:R1:W5:Y:S01]  /*8a40*/  LD.E.64 R30, desc[UR4][R148.64+0x150] ;  /* 0x00015004941e7980 */ /* 0x000362000c101b00 */
[----:B--2---:R-:W-:-:S04]  /*8a50*/  ISETP.NE.U32.AND P0, PT, R2, RZ, PT ;  /* 0x000000ff0200720c */ /* 0x004fc80003f05070 */
[----:B------:R-:W-:-:S13]  /*8a60*/  ISETP.NE.AND.EX P0, PT, R3, RZ, PT, P0 ;  /* 0x000000ff0300720c */ /* 0x000fda0003f05300 */
[----:B------:R-:W-:-:S05]  /*8a70*/  @P0 IADD3 R2, P1, PT, R2, R58, RZ ;  /* 0x0000003a02020210 */ /* 0x000fca0007f3e0ff */
[----:B------:R-:W-:-:S05]  /*8a80*/  @P0 IMAD.X R3, R3, 0x1, R57, P1 ;  /* 0x0000000103030824 */ /* 0x000fca00008e0639 */
[----:B------:R-:W2:Y:S04]  /*8a90*/  @P0 LD.E R4, desc[UR4][R2.64] ;  /* 0x0000000402040980 */ /* 0x000ea8000c101900 */
[----:B------:R-:W3:Y:S01]  /*8aa0*/  LD.E.U8 R2, desc[UR4][R148.64+0x1b3] ;  /* 0x0001b30494027980 */ /* 0x000ee2000c101100 */
[----:B----4-:R-:W-:-:S04]  /*8ab0*/  LEA.HI R24, R0, R0, RZ, 0x1 ;  /* 0x0000000000187211 */ /* 0x010fc800078f08ff */
        /* <DEDUP_REMOVED lines=33> */
[----:B------:R-:W-:-:S02]  /*8cd0*/  HADD2.F32 R20, -RZ, R21.H0_H0 ;  /* 0x20000015ff147230 */ /* 0x000fc40000004100 */
[----:B------:R-:W-:Y:S02]  /*8ce0*/  HADD2.F32 R18, -RZ, R9.H1_H1 ;  /* 0x30000009ff127230 */ /* 0x000fe40000004100 */
        /* <DEDUP_REMOVED lines=14> */
[--C-:B------:R-:W-:Y:S02]  /*8dd0*/  HADD2.F32 R10, -RZ, R8.reuse.H1_H1 ;  /* 0x30000008ff0a7230 */ /* 0x100fe40000004100 */
        /* <DEDUP_REMOVED lines=22> */
.L_x_1481:
[----:B------:R-:W-:Y:S05]  /*8f40*/  BSYNC.RECONVERGENT B0 ;  /* 0x0000000000007941 */ /* 0x000fea0003800200 */
.L_x_1480:
[----:B-----5:R3:W-:Y:S01]  /*8f50*/  STS.128 [R46], R8 ;  /* 0x000000082e007388 */ /* 0x0207e20000000c00 */
[----:B------:R-:W-:Y:S05]  /*8f60*/  BRA `(.L_x_1478) ;  /* 0x0000000000047947 */ /* 0x000fea0003800000 */
.L_x_1479:
[----:B------:R2:W-:Y:S02]  /*8f70*/  STS.128 [R46], RZ ;  /* 0x000000ff2e007388 */ /* 0x0005e40000000c00 */
.L_x_1478:
[----:B------:R-:W-:Y:S05]  /*8f80*/  BSYNC.RECONVERGENT B1 ;  /* 0x0000000000017941 */ /* 0x000fea0003800200 */
.L_x_1477:
        /* <DEDUP_REMOVED lines=16> */
[----:B------:R-:W-:Y:S01]  /*9090*/  MOV R15, R10 ;  /* 0x0000000a000f7202 */ /* 0x000fe20000000f00 */
[----:B------:R-:W-:-:S02]  /*90a0*/  HADD2.F32 R11, -RZ, R0.H1_H1 ;  /* 0x30000000ff0b7230 */ /* 0x000fc40000004100 */
[----:B------:R-:W-:Y:S01]  /*90b0*/  HADD2.F32 R19, -RZ, R0.H0_H0 ;  /* 0x20000000ff137230 */ /* 0x000fe20000004100 */
[----:B-1----:R-:W-:-:S05]  /*90c0*/  MOV R17, R9 ;  /* 0x0000000900117202 */ /* 0x002fca0000000f00 */
[--C-:B------:R-:W-:Y:S02]  /*90d0*/  HADD2.F32 R16, -RZ, R17.reuse.H0_H0 ;  /* 0x20000011ff107230 */ /* 0x100fe40000004100 */
[----:B------:R-:W-:Y:S02]  /*90e0*/  HADD2.F32 R17, -RZ, R17.H1_H1 ;  /* 0x30000011ff117230 */ /* 0x000fe40000004100 */
[----:B---3--:R-:W-:Y:S02]  /*90f0*/  HADD2.F32 R7, -RZ, R3.H1_H1 ;  /* 0x30000003ff077230 */ /* 0x008fe40000004100 */
[----:B------:R-:W-:Y:S02]  /*9100*/  HADD2.F32 R8, -RZ, R2.H1_H1 ;  /* 0x30000002ff087230 */ /* 0x000fe40000004100 */
[----:B--2---:R-:W-:Y:S02]  /*9110*/  HADD2.F32 R9, -RZ, R5.H1_H1 ;  /* 0x30000005ff097230 */ /* 0x004fe40000004100 */
[----:B------:R-:W-:Y:S01]  /*9120*/  FMUL.FTZ R0, R11, R7 ;  /* 0x000000070b007220 */ /* 0x000fe20000410000 */
[----:B------:R-:W-:-:S02]  /*9130*/  HADD2.F32 R10, -RZ, R4.H1_H1 ;  /* 0x30000004ff0a7230 */ /* 0x000fc40000004100 */
[----:B------:R-:W-:Y:S01]  /*9140*/  FMUL.FTZ R18, R17, R8 ;  /* 0x0000000811127220 */ /* 0x000fe20000410000 */
[----:B------:R-:W-:Y:S02]  /*9150*/  HADD2.F32 R4, -RZ, R4.H0_H0 ;  /* 0x20000004ff047230 */ /* 0x000fe40000004100 */
[----:B------:R-:W-:Y:S01]  /*9160*/  FMUL.FTZ R11, R11, R9 ;  /* 0x000000090b0b7220 */ /* 0x000fe20000410000 */
[----:B------:R-:W-:Y:S02]  /*9170*/  HADD2.F32 R2, -RZ, R2.H0_H0 ;  /* 0x20000002ff027230 */ /* 0x000fe40000004100 */
[----:B------:R-:W-:Y:S01]  /*9180*/  FMUL.FTZ R17, R17, R10 ;  /* 0x0000000a11117220 */ /* 0x000fe20000410000 */
[----:B------:R-:W-:Y:S02]  /*9190*/  HADD2.F32 R3, -RZ, R3.H0_H0 ;  /* 0x20000003ff037230 */ /* 0x000fe40000004100 */
[----:B------:R-:W-:Y:S01]  /*91a0*/  FFMA.FTZ R11, R19, R7, R11 ;  /* 0x00000007130b7223 */ /* 0x000fe2000001000b */
[----:B------:R-:W-:-:S02]  /*91b0*/  HADD2.F32 R7, -RZ, R6.H1_H1 ;  /* 0x30000006ff077230 */ /* 0x000fc40000004100 */
[C---:B------:R-:W-:Y:S01]  /*91c0*/  FFMA.FTZ R17, R16.reuse, R8, R17 ;  /* 0x0000000810117223 */ /* 0x040fe20000010011 */
[----:B------:R-:W-:Y:S02]  /*91d0*/  HADD2.F32 R8, -RZ, R15.H1_H1 ;  /* 0x3000000fff087230 */ /* 0x000fe40000004100 */
[----:B------:R-:W-:Y:S01]  /*91e0*/  FFMA.FTZ R18, R16, R10, -R18 ;  /* 0x0000000a10127223 */ /* 0x000fe20000010812 */
[----:B------:R-:W-:Y:S02]  /*91f0*/  HADD2.F32 R5, -RZ, R5.H0_H0 ;  /* 0x20000005ff057230 */ /* 0x000fe40000004100 */
[----:B------:R-:W-:Y:S01]  /*9200*/  FFMA.FTZ R0, R19, R9, -R0 ;  /* 0x0000000913007223 */ /* 0x000fe20000010800 */
[----:B------:R-:W-:Y:S02]  /*9210*/  HADD2.F32 R6, -RZ, R6.H0_H0 ;  /* 0x20000006ff067230 */ /* 0x000fe40000004100 */
[C---:B------:R-:W-:Y:S01]  /*9220*/  FMUL.FTZ R9, R7.reuse, R2 ;  /* 0x0000000207097220 */ /* 0x040fe20000410000 */
[----:B------:R-:W-:Y:S01]  /*9230*/  FMUL.FTZ R10, R7, R4 ;  /* 0x00000004070a7220 */ /* 0x000fe20000410000 */
[----:B------:R-:W-:-:S02]  /*9240*/  HADD2.F32 R15, -RZ, R15.H0_H0 ;  /* 0x2000000fff0f7230 */ /* 0x000fc40000004100 */
[C---:B------:R-:W-:Y:S01]  /*9250*/  FMUL.FTZ R7, R8.reuse, R3 ;  /* 0x0000000308077220 */ /* 0x040fe20000410000 */
[-C--:B------:R-:W-:Y:S01]  /*9260*/  FMUL.FTZ R8, R8, R5.reuse ;  /* 0x0000000508087220 */ /* 0x080fe20000410000 */
[C---:B------:R-:W-:Y:S01]  /*9270*/  FFMA.FTZ R9, R6.reuse, R4, -R9 ;  /* 0x0000000406097223 */ /* 0x040fe20000010809 */
[----:B------:R-:W-:Y:S01]  /*9280*/  FFMA.FTZ R10, R6, R2, R10 ;  /* 0x00000002060a7223 */ /* 0x000fe2000001000a */
[C---:B------:R-:W-:Y:S01]  /*9290*/  FFMA.FTZ R7, R15.reuse, R5, -R7 ;  /* 0x000000050f077223 */ /* 0x040fe20000010807 */
[----:B------:R-:W-:Y:S01]  /*92a0*/  FFMA.FTZ R8, R15, R3, R8 ;  /* 0x000000030f087223 */ /* 0x000fe20000010008 */
[----:B------:R-:W-:Y:S02]  /*92b0*/  F2FP.F16.F32.PACK_AB R17, R17, R18 ;  /* 0x000000121111723e */ /* 0x000fe400000000ff */
[----:B------:R-:W-:Y:S02]  /*92c0*/  F2FP.F16.F32.PACK_AB R9, R10, R9 ;  /* 0x000000090a09723e */ /* 0x000fe400000000ff */
[----:B------:R-:W-:-:S02]  /*92d0*/  F2FP.F16.F32.PACK_AB R7, R8, R7 ;  /* 0x000000070807723e */ /* 0x000fc400000000ff */
[----:B------:R-:W-:Y:S02]  /*92e0*/  MOV R8, R9 ;  /* 0x0000000900087202 */ /* 0x000fe40000000f00 */
[----:B------:R-:W-:Y:S02]  /*92f0*/  F2FP.F16.F32.PACK_AB R11, R11, R0 ;  /* 0x000000000b0b723e */ /* 0x000fe400000000ff */
[----:B------:R-:W-:Y:S02]  /*9300*/  MOV R9, R17 ;  /* 0x0000001100097202 */ /* 0x000fe40000000f00 */
[----:B------:R-:W-:Y:S02]  /*9310*/  MOV R10, R7 ;  /* 0x00000007000a7202 */ /* 0x000fe40000000f00 */
.L_x_1483:
[----:B------:R-:W-:Y:S05]  /*9320*/  BSYNC.RECONVERGENT B0 ;  /* 0x0000000000007941 */ /* 0x000fea0003800200 */
.L_x_1482:
[----:B-----5:R3:W-:Y:S01]  /*9330*/  STS.128 [R46+0x800], R8 ;  /* 0x000800082e007388 */ /* 0x0207e20000000c00 */
[----:B------:R-:W-:Y:S05]  /*9340*/  BRA `(.L_x_1475) ;  /* 0x0000000c00207947 */ /* 0x000fea0003800000 */
.L_x_1476:
        /* <DEDUP_REMOVED lines=99> */
.L_x_1488:
[----:B------:R-:W-:Y:S05]  /*9980*/  BSYNC.RECONVERGENT B0 ;  /* 0x0000000000007941 */ /* 0x000fea0003800200 */
.L_x_1487:
[----:B-----5:R3:W-:Y:S01]  /*9990*/  STS.128 [R46], R20 ;  /* 0x000000142e007388 */ /* 0x0207e20000000c00 */
[----:B------:R-:W-:Y:S05]  /*99a0*/  BRA `(.L_x_1485) ;  /* 0x0000000000047947 */ /* 0x000fea0003800000 */
.L_x_1486:
[----:B------:R4:W-:Y:S02]  /*99b0*/  STS.128 [R46], RZ ;  /* 0x000000ff2e007388 */ /* 0x0009e40000000c00 */
.L_x_1485:
[----:B------:R-:W-:Y:S05]  /*99c0*/  BSYNC.RECONVERGENT B1 ;  /* 0x0000000000017941 */ /* 0x000fea0003800200 */
.L_x_1484:
        /* <DEDUP_REMOVED lines=71> */
[--C-:B------:R-:W-:Y:S02]  /*9e40*/  HADD2.F32 R10, -RZ, R11.reuse.H0_H0 ;  /* 0x2000000bff0a7230 */ /* 0x100fe40000004100 */
        /* <DEDUP_REMOVED lines=22> */
.L_x_1490:
[----:B------:R-:W-:Y:S05]  /*9fb0*/  BSYNC.RECONVERGENT B0 ;  /* 0x0000000000007941 */ /* 0x000fea0003800200 */
.L_x_1489:
[----:B-----5:R1:W-:Y:S02]  /*9fc0*/  STS.128 [R46+0x800], R20 ;  /* 0x000800142e007388 */ /* 0x0203e40000000c00 */
.L_x_1475:
[----:B------:R-:W-:Y:S05]  /*9fd0*/  BSYNC.RECONVERGENT B2 ;  /* 0x0000000000027941 */ /* 0x000fea0003800200 */
.L_x_1470:
        /* <DEDUP_REMOVED lines=13> */
.L_x_1493:
[----:B------:R1:W-:Y:S02]  /*a0b0*/  STS.128 [R46+0x1000], RZ ;  /* 0x001000ff2e007388 */ /* 0x0003e40000000c00 */
.L_x_1492:
[----:B------:R-:W-:Y:S05]  /*a0c0*/  BSYNC.RECONVERGENT B0 ;  /* 0x0000000000007941 */ /* 0x000fea0003800200 */
.L_x_1491:
        /* <DEDUP_REMOVED lines=12> */
.L_x_1496:
[----:B------:R3:W-:Y:S02]  /*a190*/  STS.128 [R46+0x1800], RZ ;  /* 0x001800ff2e007388 */ /* 0x0007e40000000c00 */
.L_x_1495:
[----:B------:R-:W-:Y:S05]  /*a1a0*/  BSYNC.RECONVERGENT B0 ;  /* 0x0000000000007941 */ /* 0x000fea0003800200 */
.L_x_1494:
        /* <DEDUP_REMOVED lines=13> */
.L_x_1499:
[----:B------:R1:W-:Y:S02]  /*a280*/  STS.128 [R46+0x2000], RZ ;  /* 0x002000ff2e007388 */ /* 0x0003e40000000c00 */
.L_x_1498:
[----:B------:R-:W-:Y:S05]  /*a290*/  BSYNC.RECONVERGENT B0 ;  /* 0x0000000000007941 */ /* 0x000fea0003800200 */
.L_x_1497:
        /* <DEDUP_REMOVED lines=13> */
.L_x_1502:
[----:B------:R1:W-:Y:S02]  /*a370*/  STS.128 [R46+0x2800], RZ ;  /* 0x002800ff2e007388 */ /* 0x0003e40000000c00 */
.L_x_1501:
[----:B------:R-:W-:Y:S05]  /*a380*/  BSYNC.RECONVERGENT B0 ;  /* 0x0000000000007941 */ /* 0x000fea0003800200 */
.L_x_1500:
[----:B------:R-:W-:Y:S01]  /*a390*/  IADD3 R5, PT, PT, R110, 0x80, RZ ;  /* 0x000000806e057810 */ /* 0x000fe20007ffe0ff */
[----:B------:R-:W-:Y:S03]  /*a3a0*/  BSSY.RECONVERGENT B0, `(.L_x_1503) ;  /* 0x0000011000007945 */ /* 0x000fe60003800200 */
[----:B------:R-:W-:-:S13]  /*a3b0*/  ISETP.GE.AND P0, PT, R5, R0, PT ;  /* 0x000000000500720c */ /* 0x000fda0003f06270 */
[----:B------:R-:W-:Y:S05]  /*a3c0*/  @P0 BRA `(.L_x_1504) ;  /* 0x0000000000380947 */ /* 0x000fea0003800000 */
[----:B------:R-:W-:-:S13]  /*a3d0*/  ISETP.GE.AND P0, PT, R12, R180, PT ;  /* 0x000000b40c00720c */ /* 0x000fda0003f06270 */
[----:B------:R-:W-:Y:S05]  /*a3e0*/  @P0 BRA `(.L_x_1505) ;  /* 0x00000000002c0947 */ /* 0x000fea0003800000 */
[----:B------:R-:W-:Y:S01]  /*a3f0*/  MOV R10, R8 ;  /* 0x00000008000a7202 */ /* 0x000fe20000000f00 */
[----:B-1----:R-:W-:Y:S01]  /*a400*/  IMAD R2, R171, 0xc0, RZ ;  /* 0x000000c0ab027824 */ /* 0x002fe200078e02ff */
[----:B------:R-:W-:-:S03]  /*a410*/  MOV R11, R9 ;  /* 0x00000009000b7202 */ /* 0x000fc60000000f00 */
[----:B------:R-:W-:-:S05]  /*a420*/  IMAD.WIDE.U32 R10, R170, 0xc0, R10 ;  /* 0x000000c0aa0a7825 */ /* 0x000fca00078e000a */
[----:B------:R-:W-:Y:S02]  /*a430*/  IADD3 R3, PT, PT, R2, R11, RZ ;  /* 0x0000000b02037210 */ /* 0x000fe40007ffe0ff */
[----:B------:R-:W-:-:S05]  /*a440*/  MOV R2, R10 ;  /* 0x0000000a00027202 */ /* 0x000fca0000000f00 */
[----:B------:R-:W-:Y:S01]  /*a450*/  @!PT LDS RZ, [RZ] ;  /* 0x00000000fffff984 */ /* 0x000fe20000000800 */
[----:B------:R-:W-:Y:S01]  /*a460*/  @!PT LDS RZ, [RZ] ;  /* 0x00000000fffff984 */ /* 0x000fe20000000800 */
[----:B------:R-:W-:Y:S01]  /*a470*/  @!PT LDS RZ, [RZ] ;  /* 0x00000000fffff984 */ /* 0x000fe20000000800 */
[----:B------:R1:W-:Y:S01]  /*a480*/  LDGSTS.E.BYPASS.LTC128B.128 [R46+0x3000], desc[UR4][R2.64] ;  /* 0x03000000022e7fae */ /* 0x0003e2000b981a04 */
[----:B------:R-:W-:Y:S05]  /*a490*/  BRA `(.L_x_1504) ;  /* 0x0000000000047947 */ /* 0x000fea0003800000 */
.L_x_1505:
[----:B------:R1:W-:Y:S02]  /*a4a0*/  STS.128 [R46+0x3000], RZ ;  /* 0x003000ff2e007388 */ /* 0x0003e40000000c00 */
.L_x_1504:
[----:B------:R-:W-:Y:S05]  /*a4b0*/  BSYNC.RECONVERGENT B0 ;  /* 0x0000000000007941 */ /* 0x000fea0003800200 */
.L_x_1503:
        /* <DEDUP_REMOVED lines=13> */
.L_x_1508:
[----:B------:R1:W-:Y:S02]  /*a590*/  STS.128 [R46+0x3800], RZ ;  /* 0x003800ff2e007388 */ /* 0x0003e40000000c00 */
.L_x_1507:
[----:B------:R-:W-:Y:S05]  /*a5a0*/  BSYNC.RECONVERGENT B0 ;  /* 0x0000000000007941 */ /* 0x000fea0003800200 */
.L_x_1506:
[----:B-1----:R-:W-:Y:S01]  /*a5b0*/  IADD3 R3, PT, PT, R110, 0xc0, RZ ;  /* 0x000000c06e037810 */ /* 0x002fe20007ffe0ff */
        /* <DEDUP_REMOVED lines=15> */
.L_x_1511:
[----:B------:R1:W-:Y:S02]  /*a6b0*/  STS.128 [R46+0x4000], RZ ;  /* 0x004000ff2e007388 */ /* 0x0003e40000000c00 */
.L_x_1510:
[----:B------:R-:W-:Y:S05]  /*a6c0*/  BSYNC.RECONVERGENT B0 ;  /* 0x0000000000007941 */ /* 0x000fea0003800200 */
.L_x_1509:
        /* <DEDUP_REMOVED lines=14> */
.L_x_1514:
[----:B------:R1:W-:Y:S02]  /*a7b0*/  STS.128 [R46+0x4800], RZ ;  /* 0x004800ff2e007388 */ /* 0x0003e40000000c00 */
.L_x_1513:
[----:B------:R-:W-:Y:S05]  /*a7c0*/  BSYNC.RECONVERGENT B0 ;  /* 0x0000000000007941 */ /* 0x000fea0003800200 */
.L_x_1512:
        /* <DEDUP_REMOVED lines=14> */
.L_x_1517:
[----:B------:R1:W-:Y:S01]  /*a8b0*/  STS.128 [R46+0x5000], RZ ;  /* 0x005000ff2e007388 */ /* 0x0003e20000000c00 */
[----:B------:R-:W-:Y:S05]  /*a8c0*/  BRA `(.L_x_1518) ;  /* 0x0000000000047947 */ /* 0x000fea0003800000 */
.L_x_1516:
[----:B------:R1:W-:Y:S02]  /*a8d0*/  STS.128 [R46+0x5000], RZ ;  /* 0x005000ff2e007388 */ /* 0x0003e40000000c00 */
.L_x_1518:
[----:B------:R-:W-:Y:S05]  /*a8e0*/  BSYNC.RECONVERGENT B0 ;  /* 0x0000000000007941 */ /* 0x000fea0003800200 */
.L_x_1515:
        /* <DEDUP_REMOVED lines=13> */
.L_x_1521:
[----:B------:R1:W-:Y:S02]  /*a9c0*/  STS.128 [R46+0x5800], RZ ;  /* 0x005800ff2e007388 */ /* 0x0003e40000000c00 */
.L_x_1520:
[----:B------:R-:W-:Y:S05]  /*a9d0*/  BSYNC.RECONVERGENT B0 ;  /* 0x0000000000007941 */ /* 0x000fea0003800200 */
.L_x_1519:
        /* <DEDUP_REMOVED lines=13> */
.L_x_1524:
[----:B------:R1:W-:Y:S02]  /*aab0*/  STS.128 [R46+0x6000], RZ ;  /* 0x006000ff2e007388 */ /* 0x0003e40000000c00 */
.L_x_1523:
[----:B------:R-:W-:Y:S05]  /*aac0*/  BSYNC.RECONVERGENT B0 ;  /* 0x0000000000007941 */ /* 0x000fea0003800200 */
.L_x_1522:
        /* <DEDUP_REMOVED lines=13> */
.L_x_1527:
[----:B------:R1:W-:Y:S02]  /*aba0*/  STS.128 [R46+0x6800], RZ ;  /* 0x006800ff2e007388 */ /* 0x0003e40000000c00 */
.L_x_1526:
[----:B------:R-:W-:Y:S05]  /*abb0*/  BSYNC.RECONVERGENT B0 ;  /* 0x0000000000007941 */ /* 0x000fea0003800200 */
.L_x_1525:
[----:B------:R-:W-:Y:S01]  /*abc0*/  ISETP.GE.AND P0, PT, R5, R0, PT ;  /* 0x000000000500720c */ /* 0x000fe20003f06270 */
[----:B------:R-:W-:-:S12]  /*abd0*/  BSSY.RECONVERGENT B0, `(.L_x_1528) ;  /* 0x0000010000007945 */ /* 0x000fd80003800200 */
[----:B------:R1:W-:Y:S01]  /*abe0*/  @P0 STS.128 [R46+0x7000], RZ ;  /* 0x007000ff2e000388 */ /* 0x0003e20000000c00 */
        /* <DEDUP_REMOVED lines=13> */
.L_x_1530:
[----:B------:R1:W-:Y:S02]  /*acc0*/  STS.128 [R46+0x7000], RZ ;  /* 0x007000ff2e007388 */ /* 0x0003e40000000c00 */
.L_x_1529:
[----:B------:R-:W-:Y:S05]  /*acd0*/  BSYNC.RECONVERGENT B0 ;  /* 0x0000000000007941 */ /* 0x000fea0003800200 */
.L_x_1528:
        /* <DEDUP_REMOVED lines=13> */
.L_x_1533:
[----:B------:R1:W-:Y:S02]  /*adb0*/  STS.128 [R46+0x7800], RZ ;  /* 0x007800ff2e007388 */ /* 0x0003e40000000c00 */
.L_x_1532:
[----:B------:R-:W-:Y:S05]  /*adc0*/  BSYNC.RECONVERGENT B0 ;  /* 0x0000000000007941 */ /* 0x000fea0003800200 */
.L_x_1531:
        /* <DEDUP_REMOVED lines=17> */
.L_x_1536:
[----:B------:R1:W-:Y:S02]  /*aee0*/  STS.128 [R46+0x8000], RZ ;  /* 0x008000ff2e007388 */ /* 0x0003e40000000c00 */
.L_x_1535:
[----:B------:R-:W-:Y:S05]  /*aef0*/  BSYNC.RECONVERGENT B0 ;  /* 0x0000000000007941 */ /* 0x000fea0003800200 */
.L_x_1534:
        /* <DEDUP_REMOVED lines=14> */
.L_x_1539:
[----:B------:R1:W-:Y:S02]  /*afe0*/  STS.128 [R46+0x8800], RZ ;  /* 0x008800ff2e007388 */ /* 0x0003e40000000c00 */
.L_x_1538:
[----:B------:R-:W-:Y:S05]  /*aff0*/  BSYNC.RECONVERGENT B0 ;  /* 0x0000000000007941 */ /* 0x000fea0003800200 */
.L_x_1537:
[----:B------:R-:W3:Y:S01]  /*b000*/  LD.E R58, desc[UR4][R148.64+0x18c] ;  /* 0x00018c04943a7980 */ /* 0x000ee2000c101900 */
[----:B------:R-:W2:Y:S01]  /*b010*/  S2UR UR6, SR_CgaCtaId ;  /* 0x00000000000679c3 */ /* 0x000ea20000008800 */
[--C-:B------:R-:W-:Y:S01]  /*b020*/  SHF.R.U32.HI R48, RZ, 0x1, R45.reuse ;  /* 0x00000001ff307819 */ /* 0x100fe2000001162d */
[C---:B------:R-:W-:Y:S01]  /*b030*/  IMAD.SHL.U32 R70, R45.reuse, 0x20, RZ ;  /* 0x000000202d467824 */ /* 0x040fe200078e00ff */
[----:B------:R-:W-:Y:S01]  /*b040*/  UMOV UR7, 0x400 ;  /* 0x0000040000077882 */ /* 0x000fe20000000000 */
[----:B------:R-:W-:Y:S01]  /*b050*/  IMAD.SHL.U32 R165, R45, 0x10, RZ ;  /* 0x000000102da57824 */ /* 0x000fe200078e00ff */
[----:B-1----:R-:W-:Y:S01]  /*b060*/  LOP3.LUT R2, R48, 0x8, RZ, 0xc0, !PT ;  /* 0x0000000830027812 */ /* 0x002fe200078ec0ff */
[----:B------:R-:W-:Y:S01]  /*b070*/  IMAD.MOV.U32 R95, RZ, RZ, 0x20 ;  /* 0x00000020ff5f7424 */ /* 0x000fe200078e00ff */
[----:B------:R-:W-:Y:S01]  /*b080*/  LOP3.LUT R4, R70, 0xc0, RZ, 0xc0, !PT ;  /* 0x000000c046047812 */ /* 0x000fe200078ec0ff */
[----:B------:R-:W-:Y:S01]  /*b090*/  VIADD R185, R44, 0xffffffff ;  /* 0xffffffff2cb97836 */ /* 0x000fe20000000000 */
[----:B------:R-:W-:Y:S01]  /*b0a0*/  LOP3.LUT R3, R165, 0x3e00, RZ, 0xc0, !PT ;  /* 0x00003e00a5037812 */ /* 0x000fe200078ec0ff */
[----:B------:R-:W0:Y:S01]  /*b0b0*/  LDGDEPBAR ;  /* 0x00000000000079af */ /* 0x000e220000000000 */
[----:B------:R-:W-:Y:S01]  /*b0c0*/  LOP3.LUT R2, R2, 0xc0, R70, 0xf8, !PT ;  /* 0x000000c002027812 */ /* 0x000fe200078ef846 */
[----:B------:R-:W-:Y:S01]  /*b0d0*/  BSSY.RECONVERGENT B1, `(.L_x_1540) ;  /* 0x0000308000017945 */ /* 0x000fe20003800200 */
[----:B------:R-:W-:-:S02]  /*b0e0*/  LOP3.LUT R4, R4, 0x8, R45, 0xf8, !PT ;  /* 0x0000000804047812 */ /* 0x000fc400078ef82d */
[----:B------:R-:W-:Y:S02]  /*b0f0*/  LOP3.LUT R0, R165, 0x100, RZ, 0xc0, !PT ;  /* 0x00000100a5007812 */ /* 0x000fe400078ec0ff */
[--C-:B------:R-:W-:Y:S02]  /*b100*/  LOP3.LUT R3, R3, 0x20, R70.reuse, 0xf8, !PT ;  /* 0x0000002003037812 */ /* 0x100fe400078ef846 */
[--C-:B------:R-:W-:Y:S02]  /*b110*/  LOP3.LUT R2, R2, 0x18, R49.reuse, 0x78, !PT ;  /* 0x0000001802027812 */ /* 0x100fe400078e7831 */
[----:B------:R-:W-:Y:S02]  /*b120*/  LOP3.LUT R49, R4, 0x18, R49, 0x78, !PT ;  /* 0x0000001804317812 */ /* 0x000fe400078e7831 */
[--C-:B------:R-:W-:Y:S01]  /*b130*/  LOP3.LUT R3, R3, 0x100, R70.reuse, 0xf8, !PT ;  /* 0x0000010003037812 */ /* 0x100fe200078ef846 */
[----:B--2---:R-:W-:Y:S01]  /*b140*/  ULEA UR6, UR6, UR7, 0x18 ;  /* 0x0000000706067291 */ /* 0x004fe2000f8ec0ff */
[----:B------:R-:W-:-:S02]  /*b150*/  LOP3.LUT R0, R0, 0x20, R70, 0xf8, !PT ;  /* 0x0000002000007812 */ /* 0x000fc400078ef846 */
[----:B------:R-:W-:Y:S02]  /*b160*/  LOP3.LUT R164, R3, R2, RZ, 0xfc, !PT ;  /* 0x0000000203a47212 */ /* 0x000fe400078efcff */
[----:B------:R-:W-:Y:S02]  /*b170*/  LOP3.LUT R0, R0, R49, RZ, 0xfc, !PT ;  /* 0x0000003100007212 */ /* 0x000fe400078efcff */
[----:B------:R-:W-:Y:S02]  /*b180*/  LEA R164, R164, UR6, 0x1 ;  /* 0x00000006a4a47c11 */ /* 0x000fe4000f8e08ff */
[----:B----4-:R-:W-:Y:S01]  /*b190*/  LEA R40, R0, UR6, 0x1 ;  /* 0x0000000600287c11 */ /* 0x010fe2000f8e08ff */
[----:B------:R-:W-:Y:S01]  /*b1a0*/  IMAD.SHL.U32 R0, R185, 0x100, RZ ;  /* 0x00000100b9007824 */ /* 0x000fe200078e00ff */
[----:B------:R-:W-:Y:S01]  /*b1b0*/  LOP3.LUT P0, RZ, R45, 0x4, RZ, 0xc0, !PT ;  /* 0x000000042dff7812 */ /* 0x000fe2000780c0ff */
[----:B------:R-:W-:Y:S03]  /*b1c0*/  LDSM.16.M88.4 R4, [R164] ;  /* 0x00000000a404783b */ /* 0x000fe60000000200 */
[----:B------:R-:W-:Y:S01]  /*b1d0*/  SEL R95, R95, 0xffffffe0, !P0 ;  /* 0xffffffe05f5f7807 */ /* 0x000fe20004000000 */
[----:B-----5:R-:W1:Y:S04]  /*b1e0*/  LDSM.16.M88.4 R28, [R40+0x1000] ;  /* 0x00100000281c783b */ /* 0x020e680000000200 */
[--C-:B------:R-:W-:Y:S01]  /*b1f0*/  IMAD.IADD R16, R164, 0x1, R95.reuse ;  /* 0x00000001a4107824 */ /* 0x100fe200078e025f */
[----:B------:R-:W2:Y:S01]  /*b200*/  LDSM.16.M88.4 R20, [R40+0x1400] ;  /* 0x001400002814783b */ /* 0x000ea20000000200 */
[----:B------:R-:W-:-:S04]  /*b210*/  IMAD.IADD R3, R40, 0x1, R95 ;  /* 0x0000000128037824 */ /* 0x000fc800078e025f */
[----:B------:R-:W-:Y:S04]  /*b220*/  LDSM.16.M88.4 R16, [R16] ;  /* 0x000000001010783b */ /* 0x000fe80000000200 */
[----:B------:R-:W4:Y:S04]  /*b230*/  LDSM.16.M88.4 R8, [R3+0x1000] ;  /* 0x001000000308783b */ /* 0x000f280000000200 */
[----:B------:R-:W4:Y:S04]  /*b240*/  LDSM.16.M88.4 R32, [R3+0x1400] ;  /* 0x001400000320783b */ /* 0x000f280000000200 */
[----:B------:R-:W-:Y:S04]  /*b250*/  LDSM.16.M88.4 R52, [R3+0x1800] ;  /* 0x001800000334783b */ /* 0x000fe80000000200 */
[----:B------:R-:W-:Y:S01]  /*b260*/  LDSM.16.M88.4 R72, [R3+0x2400] ;  /* 0x002400000348783b */ /* 0x000fe20000000200 */
[C---:B-1----:R-:W-:Y:S08]  /*b270*/  HMMA.16816.F32 R36, R4.reuse, R28, RZ ;  /* 0x0000001c0424723c */ /* 0x042ff000000018ff */
[C---:B------:R-:W-:Y:S08]  /*b280*/  HMMA.16816.F32 R28, R4.reuse, R30, RZ ;  /* 0x0000001e041c723c */ /* 0x040ff000000018ff */
[----:B--2---:R-:W-:Y:S08]  /*b290*/  HMMA.16816.F32 R24, R4, R20, RZ ;  /* 0x000000140418723c */ /* 0x004ff000000018ff */
[C---:B----4-:R-:W-:Y:S08]  /*b2a0*/  HMMA.16816.F32 R36, R16.reuse, R8, R36 ;  /* 0x000000081024723c */ /* 0x050ff00000001824 */
[----:B------:R-:W-:Y:S01]  /*b2b0*/  HMMA.16816.F32 R28, R16, R10, R28 ;  /* 0x0000000a101c723c */ /* 0x000fe2000000181c */
[----:B------:R-:W1:Y:S07]  /*b2c0*/  LDSM.16.M88.4 R8, [R40+0x1800] ;  /* 0x001800002808783b */ /* 0x000e6e0000000200 */
[----:B------:R-:W-:Y:S08]  /*b2d0*/  HMMA.16816.F32 R20, R4, R22, RZ ;  /* 0x000000160414723c */ /* 0x000ff000000018ff */
[----:B------:R-:W-:-:S12]  /*b2e0*/  HMMA.16816.F32 R24, R16, R32, R24 ;  /* 0x000000201018723c */ /* 0x000fd80000001818 */
[----:B------:R-:W-:Y:S08]  /*b2f0*/  HMMA.16816.F32 R20, R16, R34, R20 ;  /* 0x000000221014723c */ /* 0x000ff00000001814 */
[C---:B-1----:R-:W-:Y:S08]  /*b300*/  HMMA.16816.F32 R32, R4.reuse, R8, RZ ;  /* 0x000000080420723c */ /* 0x042ff000000018ff */
[----:B------:R-:W-:-:S12]  /*b310*/  HMMA.16816.F32 R8, R4, R10, RZ ;  /* 0x0000000a0408723c */ /* 0x000fd800000018ff */
[C---:B------:R-:W-:Y:S08]  /*b320*/  HMMA.16816.F32 R32, R16.reuse, R52, R32 ;  /* 0x000000341020723c */ /* 0x040ff00000001820 */
[----:B------:R-:W-:Y:S01]  /*b330*/  HMMA.16816.F32 R8, R16, R54, R8 ;  /* 0x000000361008723c */ /* 0x000fe20000001808 */
        /* <DEDUP_REMOVED lines=26> */
[----:B------:R-:W-:-:S02]  /*b4e0*/  FMUL.FTZ R11, R11, R58 ;  /* 0x0000003a0b0b7220 */ /* 0x000fc40000410000 */
[----:B------:R1:W-:Y:S08]  /*b4f0*/  MUFU.TANH R99, R31 ;  /* 0x0000001f00637308 */ /* 0x0003f00000002400 */
[----:B------:R-:W-:Y:S08]  /*b500*/  MUFU.TANH R98, R24 ;  /* 0x0000001800627308 */ /* 0x000ff00000002400 */
[----:B------:R-:W-:Y:S01]  /*b510*/  MUFU.TANH R94, R25 ;  /* 0x00000019005e7308 */ /* 0x000fe20000002400 */
[----:B-1----:R-:W1:Y:S07]  /*b520*/  LDSM.16.M88.4 R28, [R40+0x1c00] ;  /* 0x001c0000281c783b */ /* 0x002e6e0000000200 */
[----:B------:R2:W-:Y:S08]  /*b530*/  MUFU.TANH R76, R26 ;  /* 0x0000001a004c7308 */ /* 0x0005f00000002400 */
[----:B------:R-:W-:Y:S08]  /*b540*/  MUFU.TANH R93, R20 ;  /* 0x00000014005d7308 */ /* 0x000ff00000002400 */
[----:B------:R-:W-:Y:S01]  /*b550*/  MUFU.TANH R91, R21 ;  /* 0x00000015005b7308 */ /* 0x000fe20000002400 */
[----:B--2---:R-:W2:Y:S07]  /*b560*/  LDSM.16.M88.4 R24, [R3+0x1c00] ;  /* 0x001c00000318783b */ /* 0x004eae0000000200 */
[----:B------:R3:W-:Y:S08]  /*b570*/  MUFU.TANH R92, R23 ;  /* 0x00000017005c7308 */ /* 0x0007f00000002400 */
[----:B------:R-:W-:Y:S08]  /*b580*/  MUFU.TANH R97, R36 ;  /* 0x0000002400617308 */ /* 0x000ff00000002400 */
[----:B------:R-:W-:Y:S01]  /*b590*/  MUFU.TANH R96, R37 ;  /* 0x0000002500607308 */ /* 0x000fe20000002400 */
[----:B---3--:R-:W3:Y:S07]  /*b5a0*/  LDSM.16.M88.4 R20, [R40+0x2000] ;  /* 0x002000002814783b */ /* 0x008eee0000000200 */
[----:B------:R-:W4:Y:S08]  /*b5b0*/  MUFU.TANH R103, R38 ;  /* 0x0000002600677308 */ /* 0x000f300000002400 */
[----:B------:R1:W-:Y:S08]  /*b5c0*/  MUFU.TANH R77, R39 ;  /* 0x00000027004d7308 */ /* 0x0003f00000002400 */
[----:B------:R-:W-:Y:S08]  /*b5d0*/  MUFU.TANH R79, R32 ;  /* 0x00000020004f7308 */ /* 0x000ff00000002400 */
[----:B------:R-:W-:Y:S01]  /*b5e0*/  MUFU.TANH R81, R33 ;  /* 0x0000002100517308 */ /* 0x000fe20000002400 */
[C---:B-1----:R-:W-:Y:S07]  /*b5f0*/  HMMA.16816.F32 R36, R4.reuse, R28, RZ ;  /* 0x0000001c0424723c */ /* 0x042fee00000018ff */
[----:B------:R-:W-:Y:S01]  /*b600*/  MUFU.TANH R90, R34 ;  /* 0x00000022005a7308 */ /* 0x000fe20000002400 */
[----:B------:R-:W-:Y:S07]  /*b610*/  HMMA.16816.F32 R28, R4, R30, RZ ;  /* 0x0000001e041c723c */ /* 0x000fee00000018ff */
[----:B------:R1:W-:Y:S05]  /*b620*/  MUFU.TANH R89, R35 ;  /* 0x0000002300597308 */ /* 0x0003ea0000002400 */
[C---:B--2---:R-:W-:Y:S03]  /*b630*/  HMMA.16816.F32 R36, R16.reuse, R24, R36 ;  /* 0x000000181024723c */ /* 0x044fe60000001824 */
[----:B------:R-:W-:Y:S05]  /*b640*/  MUFU.TANH R85, R8 ;  /* 0x0000000800557308 */ /* 0x000fea0000002400 */
[----:B------:R-:W-:Y:S03]  /*b650*/  HMMA.16816.F32 R28, R16, R26, R28 ;  /* 0x0000001a101c723c */ /* 0x000fe6000000181c */
[----:B------:R-:W-:Y:S01]  /*b660*/  MUFU.TANH R84, R9 ;  /* 0x0000000900547308 */ /* 0x000fe20000002400 */
[----:B-1----:R-:W1:Y:S04]  /*b670*/  LDSM.16.M88.4 R32, [R3+0x2000] ;  /* 0x002000000320783b */ /* 0x002e680000000200 */
[C---:B---3--:R-:W-:Y:S03]  /*b680*/  HMMA.16816.F32 R24, R4.reuse, R20, RZ ;  /* 0x000000140418723c */ /* 0x048fe600000018ff */
[----:B------:R-:W-:Y:S01]  /*b690*/  MUFU.TANH R88, R10 ;  /* 0x0000000a00587308 */ /* 0x000fe20000002400 */
[-C--:B------:R-:W-:Y:S01]  /*b6a0*/  FMUL.FTZ R36, R36, R58.reuse ;  /* 0x0000003a24247220 */ /* 0x080fe20000410000 */
[-C--:B------:R-:W-:Y:S01]  /*b6b0*/  FMUL.FTZ R37, R37, R58.reuse ;  /* 0x0000003a25257220 */ /* 0x080fe20000410000 */
[-C--:B------:R-:W-:Y:S01]  /*b6c0*/  FMUL.FTZ R38, R38, R58.reuse ;  /* 0x0000003a26267220 */ /* 0x080fe20000410000 */
[-C--:B------:R-:W-:Y:S01]  /*b6d0*/  FMUL.FTZ R39, R39, R58.reuse ;  /* 0x0000003a27277220 */ /* 0x080fe20000410000 */
[----:B------:R-:W-:Y:S03]  /*b6e0*/  HMMA.16816.F32 R20, R4, R22, RZ ;  /* 0x000000160414723c */ /* 0x000fe600000018ff */
        /* <DEDUP_REMOVED lines=8> */
[----:B------:R-:W-:Y:S01]  /*b770*/  MUFU.TANH R80, R38 ;  /* 0x0000002600507308 */ /* 0x000fe20000002400 */
[C---:B-1----:R-:W-:Y:S07]  /*b780*/  HMMA.16816.F32 R24, R16.reuse, R32, R24 ;  /* 0x000000201018723c */ /* 0x042fee0000001818 */
[----:B------:R2:W-:Y:S01]  /*b790*/  MUFU.TANH R82, R39 ;  /* 0x0000002700527308 */ /* 0x0005e20000002400 */
[----:B------:R-:W-:Y:S01]  /*b7a0*/  HMMA.16816.F32 R20, R16, R34, R20 ;  /* 0x000000221014723c */ /* 0x000fe20000001814 */
[----:B------:R-:W1:Y:S06]  /*b7b0*/  LDSM.16.M88.4 R32, [R40+0x2800] ;  /* 0x002800002820783b */ /* 0x000e6c0000000200 */
[----:B------:R-:W-:Y:S04]  /*b7c0*/  MUFU.TANH R68, R28 ;  /* 0x0000001c00447308 */ /* 0x000fe80000002400 */
[-C--:B------:R-:W-:Y:S01]  /*b7d0*/  FMUL.FTZ R24, R24, R58.reuse ;  /* 0x0000003a18187220 */ /* 0x080fe20000410000 */
[-C--:B------:R-:W-:Y:S01]  /*b7e0*/  FMUL.FTZ R25, R25, R58.reuse ;  /* 0x0000003a19197220 */ /* 0x080fe20000410000 */
[-C--:B------:R-:W-:Y:S01]  /*b7f0*/  FMUL.FTZ R26, R26, R58.reuse ;  /* 0x0000003a1a1a7220 */ /* 0x080fe20000410000 */
[-C--:B------:R-:W-:Y:S01]  /*b800*/  FMUL.FTZ R27, R27, R58.reuse ;  /* 0x0000003a1b1b7220 */ /* 0x080fe20000410000 */
[----:B------:R-:W-:Y:S04]  /*b810*/  MUFU.TANH R64, R24 ;  /* 0x0000001800407308 */ /* 0x000fe80000002400 */
[-C--:B------:R-:W-:Y:S01]  /*b820*/  FMUL.FTZ R20, R20, R58.reuse ;  /* 0x0000003a14147220 */ /* 0x080fe20000410000 */
[-C--:B------:R-:W-:Y:S01]  /*b830*/  FMUL.FTZ R21, R21, R58.reuse ;  /* 0x0000003a15157220 */ /* 0x080fe20000410000 */
[-C--:B------:R-:W-:Y:S01]  /*b840*/  FMUL.FTZ R22, R22, R58.reuse ;  /* 0x0000003a16167220 */ /* 0x080fe20000410000 */
[----:B------:R-:W-:Y:S01]  /*b850*/  FMUL.FTZ R23, R23, R58 ;  /* 0x0000003a17177220 */ /* 0x000fe20000410000 */
[----:B------:R-:W-:Y:S01]  /*b860*/  MUFU.TANH R62, R25 ;  /* 0x00000019003e7308 */ /* 0x000fe20000002400 */
[C---:B--2---:R-:W-:Y:S07]  /*b870*/  HMMA.16816.F32 R36, R4.reuse, R8, RZ ;  /* 0x000000080424723c */ /* 0x044fee00000018ff */
[----:B------:R-:W-:Y:S01]  /*b880*/  MUFU.TANH R65, R26 ;  /* 0x0000001a00417308 */ /* 0x000fe20000002400 */
[----:B------:R-:W-:Y:S07]  /*b890*/  HMMA.16816.F32 R8, R4, R10, RZ ;  /* 0x0000000a0408723c */ /* 0x000fee00000018ff */
[----:B------:R2:W-:Y:S05]  /*b8a0*/  MUFU.TANH R63, R27 ;  /* 0x0000001b003f7308 */ /* 0x0005ea0000002400 */
[C---:B------:R-:W-:Y:S03]  /*b8b0*/  HMMA.16816.F32 R36, R16.reuse, R72, R36 ;  /* 0x000000481024723c */ /* 0x040fe60000001824 */
[----:B------:R-:W-:Y:S05]  /*b8c0*/  MUFU.TANH R66, R29 ;  /* 0x0000001d00427308 */ /* 0x000fea0000002400 */
[----:B------:R-:W-:Y:S01]  /*b8d0*/  HMMA.16816.F32 R8, R16, R74, R8 ;  /* 0x0000004a1008723c */ /* 0x000fe20000001808 */
[----:B------:R-:W-:-:S02]  /*b8e0*/  IMAD.SHL.U32 R75, R45, 0x2, RZ ;  /* 0x000000022d4b7824 */ /* 0x000fc400078e00ff */
[----:B------:R-:W-:Y:S01]  /*b8f0*/  MUFU.TANH R69, R30 ;  /* 0x0000001e00457308 */ /* 0x000fe20000002400 */
[----:B--2---:R-:W2:Y:S02]  /*b900*/  LDSM.16.M88.4 R24, [R3+0x2800] ;  /* 0x002800000318783b */ /* 0x004ea40000000200 */
[----:B------:R-:W-:-:S04]  /*b910*/  LOP3.LUT R75, R0, 0x6, R75, 0xf8, !PT ;  /* 0x00000006004b7812 */ /* 0x000fc800078ef84b */
[----:B------:R-:W-:Y:S01]  /*b920*/  ISETP.GE.AND P0, PT, R75, R47, PT ;  /* 0x0000002f4b00720c */ /* 0x000fe20003f06270 */
[----:B------:R1:W-:Y:S01]  /*b930*/  MUFU.TANH R67, R31 ;  /* 0x0000001f00437308 */ /* 0x0003e20000002400 */
[-C--:B------:R-:W-:Y:S01]  /*b940*/  FMUL.FTZ R36, R36, R58.reuse ;  /* 0x0000003a24247220 */ /* 0x080fe20000410000 */
[-C--:B------:R-:W-:Y:S01]  /*b950*/  FMUL.FTZ R37, R37, R58.reuse ;  /* 0x0000003a25257220 */ /* 0x080fe20000410000 */
[-C--:B------:R-:W-:Y:S01]  /*b960*/  FMUL.FTZ R38, R38, R58.reuse ;  /* 0x0000003a26267220 */ /* 0x080fe20000410000 */
[-C--:B------:R-:W-:Y:S01]  /*b970*/  FMUL.FTZ R39, R39, R58.reuse ;  /* 0x0000003a27277220 */ /* 0x080fe20000410000 */
[----:B----4-:R-:W-:Y:S02]  /*b980*/  FSEL R103, R103, -INF , !P0 ;  /* 0xff80000067677808 */ /* 0x010fe40004000000 */
[----:B------:R-:W-:Y:S01]  /*b990*/  FSEL R97, R97, -INF , !P0 ;  /* 0xff80000061617808 */ /* 0x000fe20004000000 */
[----:B------:R-:W-:Y:S01]  /*b9a0*/  MUFU.TANH R60, R20 ;  /* 0x00000014003c7308 */ /* 0x000fe20000002400 */
[-C--:B------:R-:W-:Y:S01]  /*b9b0*/  FMUL.FTZ R8, R8, R58.reuse ;  /* 0x0000003a08087220 */ /* 0x080fe20000410000 */
[-C--:B------:R-:W-:Y:S01]  /*b9c0*/  FMUL.FTZ R9, R9, R58.reuse ;  /* 0x0000003a09097220 */ /* 0x080fe20000410000 */
[-C--:B------:R-:W-:Y:S01]  /*b9d0*/  FMUL.FTZ R10, R10, R58.reuse ;  /* 0x0000003a0a0a7220 */ /* 0x080fe20000410000 */
[----:B------:R-:W-:-:S04]  /*b9e0*/  FMUL.FTZ R11, R11, R58 ;  /* 0x0000003a0b0b7220 */ /* 0x000fc80000410000 */
        /* <DEDUP_REMOVED lines=9> */
[----:B-1----:R-:W1:Y:S07]  /*ba80*/  LDSM.16.M88.4 R20, [R40+0x2c00] ;  /* 0x002c00002814783b */ /* 0x002e6e0000000200 */
[----:B------:R-:W-:Y:S01]  /*ba90*/  MUFU.TANH R56, R38 ;  /* 0x0000002600387308 */ /* 0x000fe20000002400 */
        /* <DEDUP_REMOVED lines=13> */
[C---:B-1----:R-:W-:Y:S07]  /*bb70*/  HMMA.16816.F32 R24, R4.reuse, R20, RZ ;  /* 0x000000140418723c */ /* 0x042fee00000018ff */
[----:B------:R1:W-:Y:S01]  /*bb80*/  MUFU.TANH R51, R11 ;  /* 0x0000000b00337308 */ /* 0x0003e20000002400 */
[----:B------:R-:W-:Y:S07]  /*bb90*/  HMMA.16816.F32 R20, R4, R22, RZ ;  /* 0x000000160414723c */ /* 0x000fee00000018ff */
[----:B------:R-:W-:Y:S08]  /*bba0*/  MUFU.TANH R49, R28 ;  /* 0x0000001c00317308 */ /* 0x000ff00000002400 */
[----:B------:R-:W-:Y:S01]  /*bbb0*/  MUFU.TANH R42, R29 ;  /* 0x0000001d002a7308 */ /* 0x000fe20000002400 */
[----:B-1----:R-:W1:Y:S07]  /*bbc0*/  LDSM.16.M88.4 R8, [R40+0x3000] ;  /* 0x003000002808783b */ /* 0x002e6e0000000200 */
[----:B------:R-:W-:Y:S01]  /*bbd0*/  MUFU.TANH R138, R30 ;  /* 0x0000001e008a7308 */ /* 0x000fe20000002400 */
[C---:B--2---:R-:W-:Y:S07]  /*bbe0*/  HMMA.16816.F32 R24, R16.reuse, R36, R24 ;  /* 0x000000241018723c */ /* 0x044fee0000001818 */
[----:B------:R2:W-:Y:S01]  /*bbf0*/  MUFU.TANH R43, R31 ;  /* 0x0000001f002b7308 */ /* 0x0005e20000002400 */
        /* <DEDUP_REMOVED lines=8> */
[----:B--2---:R-:W2:Y:S02]  /*bc80*/  LDSM.16.M88.4 R28, [R3+0x3000] ;  /* 0x00300000031c783b */ /* 0x004ea40000000200 */
[-C--:B------:R-:W-:Y:S01]  /*bc90*/  FMUL.FTZ R20, R20, R58.reuse ;  /* 0x0000003a14147220 */ /* 0x080fe20000410000 */
[-C--:B------:R-:W-:Y:S01]  /*bca0*/  FMUL.FTZ R21, R21, R58.reuse ;  /* 0x0000003a15157220 */ /* 0x080fe20000410000 */
[-C--:B------:R-:W-:Y:S02]  /*bcb0*/  FMUL.FTZ R22, R22, R58.reuse ;  /* 0x0000003a16167220 */ /* 0x080fe40000410000 */
[----:B------:R-:W-:Y:S01]  /*bcc0*/  MUFU.TANH R146, R34 ;  /* 0x0000002200927308 */ /* 0x000fe20000002400 */
[----:B------:R-:W-:-:S07]  /*bcd0*/  FMUL.FTZ R23, R23, R58 ;  /* 0x0000003a17177220 */ /* 0x000fce0000410000 */
        /* <DEDUP_REMOVED lines=9> */
[----:B------:R-:W-:Y:S01]  /*bd70*/  HMMA.16816.F32 R8, R16, R30, R8 ;  /* 0x0000001e1008723c */ /* 0x000fe20000001808 */
[----:B------:R-:W-:Y:S02]  /*bd80*/  LDSM.16.M88.4 R28, [R40+0x3800] ;  /* 0x00380000281c783b */ /* 0x000fe40000000200 */
[----:B------:R-:W-:Y:S02]  /*bd90*/  MUFU.TANH R195, R21 ;  /* 0x0000001500c37308 */ /* 0x000fe40000002400 */
[----:B-1----:R-:W1:Y:S06]  /*bda0*/  LDSM.16.M88.4 R24, [R3+0x3400] ;  /* 0x003400000318783b */ /* 0x002e6c0000000200 */
        /* <DEDUP_REMOVED lines=12> */
[----:B--2---:R-:W-:Y:S07]  /*be70*/  HMMA.16816.F32 R20, R4, R36, RZ ;  /* 0x000000240414723c */ /* 0x004fee00000018ff */
[----:B------:R-:W-:Y:S08]  /*be80*/  MUFU.TANH R191, R34 ;  /* 0x0000002200bf7308 */ /* 0x000ff00000002400 */
[----:B------:R2:W-:Y:S05]  /*be90*/  MUFU.TANH R168, R35 ;  /* 0x0000002300a87308 */ /* 0x0005ea0000002400 */
[----:B-1----:R-:W-:Y:S03]  /*bea0*/  HMMA.16816.F32 R20, R16, R24, R20 ;  /* 0x000000181014723c */ /* 0x002fe60000001814 */
[----:B------:R-:W-:Y:S08]  /*beb0*/  MUFU.TANH R160, R8 ;  /* 0x0000000800a07308 */ /* 0x000ff00000002400 */
[----:B------:R-:W-:Y:S01]  /*bec0*/  MUFU.TANH R159, R9 ;  /* 0x00000009009f7308 */ /* 0x000fe20000002400 */
[----:B--2---:R-:W-:Y:S01]  /*bed0*/  HMMA.16816.F32 R32, R4, R38, RZ ;  /* 0x000000260420723c */ /* 0x004fe200000018ff */
[----:B------:R-:W1:Y:S06]  /*bee0*/  LDSM.16.M88.4 R36, [R3+0x3800] ;  /* 0x003800000324783b */ /* 0x000e6c0000000200 */
[----:B------:R-:W-:Y:S01]  /*bef0*/  MUFU.TANH R167, R10 ;  /* 0x0000000a00a77308 */ /* 0x000fe20000002400 */
[-C--:B------:R-:W-:Y:S01]  /*bf00*/  FMUL.FTZ R20, R20, R58.reuse ;  /* 0x0000003a14147220 */ /* 0x080fe20000410000 */
[-C--:B------:R-:W-:Y:S01]  /*bf10*/  FMUL.FTZ R21, R21, R58.reuse ;  /* 0x0000003a15157220 */ /* 0x080fe20000410000 */
[-C--:B------:R-:W-:Y:S01]  /*bf20*/  FMUL.FTZ R22, R22, R58.reuse ;  /* 0x0000003a16167220 */ /* 0x080fe20000410000 */
[----:B------:R-:W-:-:S04]  /*bf30*/  FMUL.FTZ R23, R23, R58 ;  /* 0x0000003a17177220 */ /* 0x000fc80000410000 */
[----:B------:R2:W-:Y:S05]  /*bf40*/  MUFU.TANH R166, R11 ;  /* 0x0000000b00a67308 */ /* 0x0005ea0000002400 */
[----:B------:R-:W-:Y:S03]  /*bf50*/  HMMA.16816.F32 R32, R16, R26, R32 ;  /* 0x0000001a1020723c */ /* 0x000fe60000001820 */
[----:B------:R-:W-:Y:S05]  /*bf60*/  MUFU.TANH R152, R20 ;  /* 0x0000001400987308 */ /* 0x000fea0000002400 */
[C---:B------:R-:W-:Y:S03]  /*bf70*/  HMMA.16816.F32 R24, R4.reuse, R28, RZ ;  /* 0x0000001c0418723c */ /* 0x040fe600000018ff */
[----:B------:R-:W-:Y:S01]  /*bf80*/  MUFU.TANH R151, R21 ;  /* 0x0000001500977308 */ /* 0x000fe20000002400 */
[----:B--2---:R-:W2:Y:S04]  /*bf90*/  LDSM.16.M88.4 R8, [R40+0x3c00] ;  /* 0x003c00002808783b */ /* 0x004ea80000000200 */
[----:B------:R-:W-:Y:S03]  /*bfa0*/  HMMA.16816.F32 R28, R4, R30, RZ ;  /* 0x0000001e041c723c */ /* 0x000fe600000018ff */
[----:B------:R-:W-:Y:S01]  /*bfb0*/  MUFU.TANH R161, R22 ;  /* 0x0000001600a17308 */ /* 0x000fe20000002400 */
[-C--:B------:R-:W-:Y:S01]  /*bfc0*/  FMUL.FTZ R32, R32, R58.reuse ;  /* 0x0000003a20207220 */ /* 0x080fe20000410000 */
[-C--:B------:R-:W-:Y:S01]  /*bfd0*/  FMUL.FTZ R33, R33, R58.reuse ;  /* 0x0000003a21217220 */ /* 0x080fe20000410000 */
[-C--:B------:R-:W-:Y:S01]  /*bfe0*/  FMUL.FTZ R34, R34, R58.reuse ;  /* 0x0000003a22227220 */ /* 0x080fe20000410000 */
[----:B------:R-:W-:-:S04]  /*bff0*/  FMUL.FTZ R35, R35, R58 ;  /* 0x0000003a23237220 */ /* 0x000fc80000410000 */
[----:B------:R3:W-:Y:S01]  /*c000*/  MUFU.TANH R158, R23 ;  /* 0x00000017009e7308 */ /* 0x0007e20000002400 */
[C---:B-1----:R-:W-:Y:S07]  /*c010*/  HMMA.16816.F32 R24, R16.reuse, R36, R24 ;  /* 0x000000241018723c */ /* 0x042fee0000001818 */
[----:B------:R-:W-:Y:S01]  /*c020*/  MUFU.TANH R150, R32 ;  /* 0x0000002000967308 */ /* 0x000fe20000002400 */
[----:B------:R-:W-:Y:S07]  /*c030*/  HMMA.16816.F32 R36, R16, R38, R28 ;  /* 0x000000261024723c */ /* 0x000fee000000181c */
[----:B------:R-:W-:Y:S01]  /*c040*/  MUFU.TANH R143, R33 ;  /* 0x00000021008f7308 */ /* 0x000fe20000002400 */
[----:B---3--:R-:W1:Y:S03]  /*c050*/  LDSM.16.M88.4 R20, [R3+0x3c00] ;  /* 0x003c00000314783b */ /* 0x008e660000000200 */
[-C--:B------:R-:W-:Y:S01]  /*c060*/  FMUL.FTZ R24, R24, R58.reuse ;  /* 0x0000003a18187220 */ /* 0x080fe20000410000 */
[-C--:B------:R-:W-:Y:S01]  /*c070*/  FMUL.FTZ R25, R25, R58.reuse ;  /* 0x0000003a19197220 */ /* 0x080fe20000410000 */
[-C--:B------:R-:W-:Y:S01]  /*c080*/  FMUL.FTZ R26, R26, R58.reuse ;  /* 0x0000003a1a1a7220 */ /* 0x080fe20000410000 */
[-C--:B------:R-:W-:Y:S01]  /*c090*/  FMUL.FTZ R27, R27, R58.reuse ;  /* 0x0000003a1b1b7220 */ /* 0x080fe20000410000 */
[----:B------:R-:W-:Y:S01]  /*c0a0*/  MUFU.TANH R123, R24 ;  /* 0x00000018007b7308 */ /* 0x000fe20000002400 */
[C---:B--2---:R-:W-:Y:S03]  /*c0b0*/  HMMA.16816.F32 R28, R4.reuse, R8, RZ ;  /* 0x00000008041c723c */ /* 0x044fe600000018ff */
[-C--:B------:R-:W-:Y:S01]  /*c0c0*/  FMUL.FTZ R39, R39, R58.reuse ;  /* 0x0000003a27277220 */ /* 0x080fe20000410000 */
[-C--:B------:R-:W-:Y:S01]  /*c0d0*/  FMUL.FTZ R38, R38, R58.reuse ;  /* 0x0000003a26267220 */ /* 0x080fe20000410000 */
[-C--:B------:R-:W-:Y:S01]  /*c0e0*/  FMUL.FTZ R36, R36, R58.reuse ;  /* 0x0000003a24247220 */ /* 0x080fe20000410000 */
[----:B------:R-:W-:Y:S01]  /*c0f0*/  FMUL.FTZ R37, R37, R58 ;  /* 0x0000003a25257220 */ /* 0x000fe20000410000 */
[----:B------:R-:W-:Y:S01]  /*c100*/  MUFU.TANH R122, R25 ;  /* 0x00000019007a7308 */ /* 0x000fe20000002400 */
[----:B------:R-:W-:Y:S07]  /*c110*/  HMMA.16816.F32 R8, R4, R10, RZ ;  /* 0x0000000a0408723c */ /* 0x000fee00000018ff */
[----:B------:R-:W-:Y:S08]  /*c120*/  MUFU.TANH R125, R26 ;  /* 0x0000001a007d7308 */ /* 0x000ff00000002400 */
[----:B------:R2:W-:Y:S08]  /*c130*/  MUFU.TANH R124, R27 ;  /* 0x0000001b007c7308 */ /* 0x0005f00000002400 */
[----:B------:R-:W-:Y:S01]  /*c140*/  MUFU.TANH R156, R34 ;  /* 0x00000022009c7308 */ /* 0x000fe20000002400 */
[----:B-1----:R-:W-:Y:S01]  /*c150*/  HMMA.16816.F32 R28, R16, R20, R28 ;  /* 0x00000014101c723c */ /* 0x002fe2000000181c */
[----:B------:R-:W-:-:S02]  /*c160*/  LOP3.LUT R20, R75, 0x1, RZ, 0xfc, !PT ;  /* 0x000000014b147812 */ /* 0x000fc400078efcff */
[C---:B------:R-:W-:Y:S02]  /*c170*/  LOP3.LUT R21, R75.reuse, 0x8, RZ, 0xfc, !PT ;  /* 0x000000084b157812 */ /* 0x040fe400078efcff */
[-C--:B------:R-:W-:Y:S02]  /*c180*/  ISETP.GE.AND P1, PT, R20, R47.reuse, PT ;  /* 0x0000002f1400720c */ /* 0x080fe40003f26270 */
[----:B------:R1:W-:Y:S01]  /*c190*/  MUFU.TANH R144, R35 ;  /* 0x0000002300907308 */ /* 0x0003e20000002400 */
[----:B------:R-:W-:Y:S01]  /*c1a0*/  LOP3.LUT R20, R75, 0x9, RZ, 0xfc, !PT ;  /* 0x000000094b147812 */ /* 0x000fe200078efcff */
[----:B--2---:R-:W2:Y:S01]  /*c1b0*/  LDSM.16.M88.4 R24, [R40+0x4000] ;  /* 0x004000002818783b */ /* 0x004ea20000000200 */
[-C--:B------:R-:W-:Y:S02]  /*c1c0*/  ISETP.GE.AND P2, PT, R21, R47.reuse, PT ;  /* 0x0000002f1500720c */ /* 0x080fe40003f46270 */
[----:B------:R-:W-:Y:S02]  /*c1d0*/  ISETP.GE.AND P4, PT, R20, R47, PT ;  /* 0x0000002f1400720c */ /* 0x000fe40003f86270 */
[----:B------:R-:W-:Y:S01]  /*c1e0*/  HMMA.16816.F32 R20, R16, R22, R8 ;  /* 0x000000161014723c */ /* 0x000fe20000001808 */
[C---:B------:R-:W-:Y:S01]  /*c1f0*/  LOP3.LUT R8, R75.reuse, 0x10, RZ, 0xfc, !PT ;  /* 0x000000104b087812 */ /* 0x040fe200078efcff */
[----:B------:R-:W3:Y:S01]  /*c200*/  MUFU.TANH R15, R15 ;  /* 0x0000000f000f7308 */ /* 0x000ee20000002400 */
[----:B------:R-:W-:-:S02]  /*c210*/  LOP3.LUT R10, R75, 0x11, RZ, 0xfc, !PT ;  /* 0x000000114b0a7812 */ /* 0x000fc400078efcff */
[-C--:B------:R-:W-:Y:S01]  /*c220*/  ISETP.GE.AND P5, PT, R8, R47.reuse, PT ;  /* 0x0000002f0800720c */ /* 0x080fe20003fa6270 */
[-C--:B------:R-:W-:Y:S01]  /*c230*/  FMUL.FTZ R28, R28, R58.reuse ;  /* 0x0000003a1c1c7220 */ /* 0x080fe20000410000 */
[----:B------:R-:W-:Y:S01]  /*c240*/  LOP3.LUT R9, R75, 0x18, RZ, 0xfc, !PT ;  /* 0x000000184b097812 */ /* 0x000fe200078efcff */
[-C--:B------:R-:W-:Y:S01]  /*c250*/  FMUL.FTZ R29, R29, R58.reuse ;  /* 0x0000003a1d1d7220 */ /* 0x080fe20000410000 */
[----:B------:R-:W-:Y:S01]  /*c260*/  LOP3.LUT R8, R75, 0x19, RZ, 0xfc, !PT ;  /* 0x000000194b087812 */ /* 0x000fe200078efcff */
[----:B------:R-:W4:Y:S01]  /*c270*/  MUFU.TANH R14, R14 ;  /* 0x0000000e000e7308 */ /* 0x000f220000002400 */
[----:B-1----:R-:W1:Y:S01]  /*c280*/  LDSM.16.M88.4 R32, [R3+0x4000] ;  /* 0x004000000320783b */ /* 0x002e620000000200 */
[-C--:B------:R-:W-:Y:S01]  /*c290*/  ISETP.GE.AND P6, PT, R10, R47.reuse, PT ;  /* 0x0000002f0a00720c */ /* 0x080fe20003fc6270 */
[-C--:B------:R-:W-:Y:S01]  /*c2a0*/  FMUL.FTZ R30, R30, R58.reuse ;  /* 0x0000003a1e1e7220 */ /* 0x080fe20000410000 */
[-C--:B------:R-:W-:Y:S01]  /*c2b0*/  ISETP.GE.AND P3, PT, R9, R47.reuse, PT ;  /* 0x0000002f0900720c */ /* 0x080fe20003f66270 */
[----:B------:R-:W-:Y:S01]  /*c2c0*/  FMUL.FTZ R31, R31, R58 ;  /* 0x0000003a1f1f7220 */ /* 0x000fe20000410000 */
[----:B------:R-:W-:-:S02]  /*c2d0*/  ISETP.GE.AND P0, PT, R8, R47, PT ;  /* 0x0000002f0800720c */ /* 0x000fc40003f06270 */
[----:B------:R-:W-:Y:S01]  /*c2e0*/  FSEL R76, R76, -INF , !P5 ;  /* 0xff8000004c4c7808 */ /* 0x000fe20006800000 */
[-C--:B------:R-:W-:Y:S01]  /*c2f0*/  FMUL.FTZ R20, R20, R58.reuse ;  /* 0x0000003a14147220 */ /* 0x080fe20000410000 */
[----:B------:R-:W-:Y:S01]  /*c300*/  FSEL R74, R98, -INF , !P5 ;  /* 0xff800000624a7808 */ /* 0x000fe20006800000 */
[-C--:B------:R-:W-:Y:S01]  /*c310*/  FMUL.FTZ R21, R21, R58.reuse ;  /* 0x0000003a15157220 */ /* 0x080fe20000410000 */
[-C--:B------:R-:W-:Y:S01]  /*c320*/  FMUL.FTZ R22, R22, R58.reuse ;  /* 0x0000003a16167220 */ /* 0x080fe20000410000 */
[----:B------:R4:W-:Y:S01]  /*c330*/  MUFU.TANH R107, R20 ;  /* 0x00000014006b7308 */ /* 0x0009e20000002400 */
[----:B---3--:R-:W-:Y:S01]  /*c340*/  FSEL R15, R15, -INF , !P6 ;  /* 0xff8000000f0f7808 */ /* 0x008fe20007000000 */
[----:B------:R-:W-:Y:S01]  /*c350*/  FMUL.FTZ R117, R23, R58 ;  /* 0x0000003a17757220 */ /* 0x000fe20000410000 */
[----:B------:R-:W-:Y:S02]  /*c360*/  FSEL R102, R102, -INF , !P2 ;  /* 0xff80000066667808 */ /* 0x000fe40005000000 */
[----:B------:R-:W-:-:S02]  /*c370*/  FSEL R87, R87, -INF , !P2 ;  /* 0xff80000057577808 */ /* 0x000fc40005000000 */
[----:B------:R-:W-:Y:S01]  /*c380*/  FSEL R101, R99, -INF , !P4 ;  /* 0xff80000063657808 */ /* 0x000fe20006000000 */
[----:B------:R3:W-:Y:S01]  /*c390*/  MUFU.TANH R119, R39 ;  /* 0x0000002700777308 */ /* 0x0007e20000002400 */
[----:B------:R-:W-:Y:S02]  /*c3a0*/  FSEL R86, R86, -INF , !P4 ;  /* 0xff80000056567808 */ /* 0x000fe40006000000 */
[----:B------:R-:W-:Y:S01]  /*c3b0*/  FSEL R77, R77, -INF , !P1 ;  /* 0xff8000004d4d7808 */ /* 0x000fe20004800000 */
[----:B--2---:R-:W-:Y:S01]  /*c3c0*/  HMMA.16816.F32 R8, R4, R24, RZ ;  /* 0x000000180408723c */ /* 0x004fe200000018ff */
[C---:B------:R-:W-:Y:S02]  /*c3d0*/  LOP3.LUT R24, R75.reuse, 0x21, RZ, 0xfc, !PT ;  /* 0x000000214b187812 */ /* 0x040fe400078efcff */
[----:B------:R-:W-:Y:S01]  /*c3e0*/  FSEL R96, R96, -INF , !P1 ;  /* 0xff80000060607808 */ /* 0x000fe20004800000 */
[----:B------:R-:W-:Y:S01]  /*c3f0*/  MUFU.TANH R111, R21 ;  /* 0x00000015006f7308 */ /* 0x000fe20000002400 */
[----:B----4-:R-:W-:-:S04]  /*c400*/  LOP3.LUT R20, R75, 0x29, RZ, 0xfc, !PT ;  /* 0x000000294b147812 */ /* 0x010fc800078efcff */
[-C--:B------:R-:W-:Y:S02]  /*c410*/  ISETP.GE.AND P5, PT, R20, R47.reuse, PT ;  /* 0x0000002f1400720c */ /* 0x080fe40003fa6270 */
[----:B------:R-:W-:Y:S01]  /*c420*/  LOP3.LUT R20, R75, 0x30, RZ, 0xfc, !PT ;  /* 0x000000304b147812 */ /* 0x000fe200078efcff */
[----:B------:R2:W-:Y:S01]  /*c430*/  MUFU.TANH R115, R22 ;  /* 0x0000001600737308 */ /* 0x0005e20000002400 */
[----:B---3--:R-:W-:Y:S02]  /*c440*/  FSEL R39, R94, -INF , !P6 ;  /* 0xff8000005e277808 */ /* 0x008fe40007000000 */
[----:B------:R-:W-:Y:S02]  /*c450*/  ISETP.GE.AND P6, PT, R20, R47, PT ;  /* 0x0000002f1400720c */ /* 0x000fe40003fc6270 */
[----:B------:R-:W-:-:S03]  /*c460*/  FSEL R71, R71, -INF , !P5 ;  /* 0xff80000047477808 */ /* 0x000fc60006800000 */
[----:B-1----:R-:W-:Y:S01]  /*c470*/  HMMA.16816.F32 R8, R16, R32, R8 ;  /* 0x000000201008723c */ /* 0x002fe20000001808 */
[----:B------:R1:W-:Y:S01]  /*c480*/  MUFU.TANH R104, R28 ;  /* 0x0000001c00687308 */ /* 0x0003e20000002400 */
[----:B------:R-:W-:Y:S02]  /*c490*/  FSEL R80, R80, -INF , !P6 ;  /* 0xff80000050507808 */ /* 0x000fe40007000000 */
[----:B------:R-:W-:Y:S02]  /*c4a0*/  FSEL R98, R83, -INF , !P6 ;  /* 0xff80000053627808 */ /* 0x000fe40007000000 */
[----:B------:R-:W-:-:S03]  /*c4b0*/  LOP3.LUT R32, R75, 0x50, RZ, 0xfc, !PT ;  /* 0x000000504b207812 */ /* 0x000fc600078efcff */
[----:B------:R3:W4:Y:S01]  /*c4c0*/  MUFU.TANH R121, R38 ;  /* 0x0000002600797308 */ /* 0x0007220000002400 */
[----:B--2---:R-:W2:Y:S07]  /*c4d0*/  LDSM.16.M88.4 R20, [R40+0x4400] ;  /* 0x004400002814783b */ /* 0x004eae0000000200 */
[----:B------:R4:W-:Y:S01]  /*c4e0*/  MUFU.TANH R105, R29 ;  /* 0x0000001d00697308 */ /* 0x0009e20000002400 */
[----:B-1----:R-:W-:Y:S01]  /*c4f0*/  P2R R28, PR, RZ, 0x8 ;  /* 0x00000008ff1c7803 */ /* 0x002fe20000000000 */
[-C--:B------:R-:W-:Y:S01]  /*c500*/  FMUL.FTZ R8, R8, R58.reuse ;  /* 0x0000003a08087220 */ /* 0x080fe20000410000 */
[-C--:B------:R-:W-:Y:S01]  /*c510*/  ISETP.GE.AND P3, PT, R24, R47.reuse, PT ;  /* 0x0000002f1800720c */ /* 0x080fe20003f66270 */
[-C--:B------:R-:W-:Y:S01]  /*c520*/  FMUL.FTZ R9, R9, R58.reuse ;  /* 0x0000003a09097220 */ /* 0x080fe20000410000 */
[----:B------:R-:W-:Y:S01]  /*c530*/  LOP3.LUT R24, R75, 0x28, RZ, 0xfc, !PT ;  /* 0x000000284b187812 */ /* 0x000fe200078efcff */
[----:B------:R-:W-:Y:S01]  /*c540*/  FMUL.FTZ R10, R10, R58 ;  /* 0x0000003a0a0a7220 */ /* 0x000fe20000410000 */
[----:B------:R-:W-:Y:S01]  /*c550*/  ISETP.NE.AND P2, PT, R28, RZ, PT ;  /* 0x000000ff1c00720c */ /* 0x000fe20003f45270 */
[----:B------:R1:W2:Y:S01]  /*c560*/  MUFU.TANH R120, R36 ;  /* 0x0000002400787308 */ /* 0x0002a20000002400 */
[----:B------:R-:W-:-:S02]  /*c570*/  ISETP.GE.AND P4, PT, R24, R47, PT ;  /* 0x0000002f1800720c */ /* 0x000fc40003f86270 */
[----:B------:R-:W-:Y:S02]  /*c580*/  LOP3.LUT R24, R75, 0x31, RZ, 0xfc, !PT ;  /* 0x000000314b187812 */ /* 0x000fe400078efcff */
[----:B------:R-:W-:Y:S02]  /*c590*/  FSEL R14, R14, -INF , !P2 ;  /* 0xff8000000e0e7808 */ /* 0x000fe40005000000 */
[----:B---3--:R-:W-:Y:S01]  /*c5a0*/  FSEL R38, R93, -INF , !P2 ;  /* 0xff8000005d267808 */ /* 0x008fe20005000000 */
[----:B------:R3:W2:Y:S01]  /*c5b0*/  MUFU.TANH R118, R37 ;  /* 0x0000002500767308 */ /* 0x0006a20000002400 */
[C---:B----4-:R-:W-:Y:S02]  /*c5c0*/  LOP3.LUT R29, R75.reuse, 0x20, RZ, 0xfc, !PT ;  /* 0x000000204b1d7812 */ /* 0x050fe400078efcff */
[----:B------:R-:W-:Y:S02]  /*c5d0*/  LOP3.LUT R28, R75, 0x38, RZ, 0xfc, !PT ;  /* 0x000000384b1c7812 */ /* 0x000fe400078efcff */
[----:B------:R-:W-:-:S02]  /*c5e0*/  ISETP.GE.AND P2, PT, R24, R47, PT ;  /* 0x0000002f1800720c */ /* 0x000fc40003f46270 */
[----:B------:R-:W-:Y:S01]  /*c5f0*/  ISETP.GE.AND P1, PT, R29, R47, PT ;  /* 0x0000002f1d00720c */ /* 0x000fe20003f26270 */
[----:B------:R4:W-:Y:S01]  /*c600*/  MUFU.TANH R114, R8 ;  /* 0x0000000800727308 */ /* 0x0009e20000002400 */
[----:B------:R-:W-:Y:S01]  /*c610*/  P2R R29, PR, RZ, 0x4 ;  /* 0x00000004ff1d7803 */ /* 0x000fe20000000000 */
[----:B------:R-:W-:Y:S01]  /*c620*/  HMMA.16816.F32 R24, R4, R26, RZ ;  /* 0x0000001a0418723c */ /* 0x000fe200000018ff */
[----:B-1----:R-:W-:Y:S02]  /*c630*/  FSEL R36, R92, -INF , !P0 ;  /* 0xff8000005c247808 */ /* 0x002fe40004000000 */
[----:B------:R-:W-:Y:S02]  /*c640*/  FSEL R113, R90, -INF , !P1 ;  /* 0xff8000005a717808 */ /* 0x000fe40004800000 */
[----:B------:R-:W-:Y:S01]  /*c650*/  FSEL R79, R79, -INF , !P1 ;  /* 0xff8000004f4f7808 */ /* 0x000fe20004800000 */
[----:B------:R-:W1:Y:S01]  /*c660*/  MUFU.TANH R112, R30 ;  /* 0x0000001e00707308 */ /* 0x000e620000002400 */
[----:B------:R-:W-:-:S02]  /*c670*/  ISETP.NE.AND P1, PT, R29, RZ, PT ;  /* 0x000000ff1d00720c */ /* 0x000fc40003f25270 */
[----:B---3--:R-:W-:Y:S02]  /*c680*/  FSEL R37, R91, -INF , !P0 ;  /* 0xff8000005b257808 */ /* 0x008fe40004000000 */
[-C--:B------:R-:W-:Y:S02]  /*c690*/  ISETP.GE.AND P0, PT, R28, R47.reuse, PT ;  /* 0x0000002f1c00720c */ /* 0x080fe40003f06270 */
[----:B------:R-:W-:Y:S01]  /*c6a0*/  LOP3.LUT R28, R75, 0x39, RZ, 0xfc, !PT ;  /* 0x000000394b1c7812 */ /* 0x000fe200078efcff */
[----:B------:R3:W1:Y:S01]  /*c6b0*/  MUFU.TANH R106, R31 ;  /* 0x0000001f006a7308 */ /* 0x0006620000002400 */
[----:B------:R-:W-:Y:S02]  /*c6c0*/  FSEL R73, R89, -INF , !P3 ;  /* 0xff80000059497808 */ /* 0x000fe40005800000 */
[----:B----4-:R-:W-:Y:S02]  /*c6d0*/  LOP3.LUT R8, R75, 0x40, RZ, 0xfc, !PT ;  /* 0x000000404b087812 */ /* 0x010fe400078efcff */
[-C--:B------:R-:W-:Y:S01]  /*c6e0*/  ISETP.GE.AND P2, PT, R28, R47.reuse, PT ;  /* 0x0000002f1c00720c */ /* 0x080fe20003f46270 */
[----:B------:R-:W-:Y:S01]  /*c6f0*/  HMMA.16816.F32 R24, R16, R34, R24 ;  /* 0x000000221018723c */ /* 0x000fe20000001818 */
[----:B------:R-:W-:Y:S01]  /*c700*/  FSEL R81, R81, -INF , !P3 ;  /* 0xff80000051517808 */ /* 0x000fe20005800000 */
[----:B------:R-:W-:Y:S01]  /*c710*/  MUFU.TANH R116, R9 ;  /* 0x0000000900747308 */ /* 0x000fe20000002400 */
[----:B------:R-:W-:-:S02]  /*c720*/  ISETP.GE.AND P3, PT, R8, R47, PT ;  /* 0x0000002f0800720c */ /* 0x000fc40003f66270 */
[----:B------:R-:W-:Y:S02]  /*c730*/  LOP3.LUT R8, R75, 0x41, RZ, 0xfc, !PT ;  /* 0x000000414b087812 */ /* 0x000fe400078efcff */
[----:B------:R-:W-:Y:S02]  /*c740*/  FSEL R72, R88, -INF , !P4 ;  /* 0xff80000058487808 */ /* 0x000fe40006000000 */
[----:B------:R-:W-:Y:S01]  /*c750*/  FSEL R92, R85, -INF , !P4 ;  /* 0xff800000555c7808 */ /* 0x000fe20006000000 */
[----:B------:R-:W-:Y:S01]  /*c760*/  MUFU.TANH R117, R117 ;  /* 0x0000007500757308 */ /* 0x000fe20000002400 */
[-C--:B------:R-:W-:Y:S01]  /*c770*/  ISETP.GE.AND P4, PT, R8, R47.reuse, PT ;  /* 0x0000002f0800720c */ /* 0x080fe20003f86270 */
[----:B---3--:R-:W3:Y:S01]  /*c780*/  LDSM.16.M88.4 R28, [R3+0x4400] ;  /* 0x00440000031c783b */ /* 0x008ee20000000200 */
[----:B------:R-:W-:Y:S02]  /*c790*/  LOP3.LUT R8, R75, 0x48, RZ, 0xfc, !PT ;  /* 0x000000484b087812 */ /* 0x000fe400078efcff */
[----:B------:R-:W-:Y:S01]  /*c7a0*/  FSEL R91, R84, -INF , !P5 ;  /* 0xff800000545b7808 */ /* 0x000fe20006800000 */
[-C--:B------:R-:W-:Y:S01]  /*c7b0*/  FMUL.FTZ R84, R11, R58.reuse ;  /* 0x0000003a0b547220 */ /* 0x080fe20000410000 */
[-C--:B------:R-:W-:Y:S01]  /*c7c0*/  ISETP.GE.AND P5, PT, R8, R47.reuse, PT ;  /* 0x0000002f0800720c */ /* 0x080fe20003fa6270 */
[----:B------:R2:W-:Y:S01]  /*c7d0*/  MUFU.TANH R85, R10 ;  /* 0x0000000a00557308 */ /* 0x0005e20000002400 */
[----:B------:R-:W-:Y:S01]  /*c7e0*/  LOP3.LUT R8, R75, 0x49, RZ, 0xfc, !PT ;  /* 0x000000494b087812 */ /* 0x000fe200078efcff */
[-C--:B------:R-:W-:Y:S01]  /*c7f0*/  FMUL.FTZ R24, R24, R58.reuse ;  /* 0x0000003a18187220 */ /* 0x080fe20000410000 */
[----:B------:R-:W-:Y:S01]  /*c800*/  FSEL R90, R82, -INF , !P1 ;  /* 0xff800000525a7808 */ /* 0x000fe20004800000 */
[-C--:B------:R-:W-:Y:S01]  /*c810*/  FMUL.FTZ R25, R25, R58.reuse ;  /* 0x0000003a19197220 */ /* 0x080fe20000410000 */
[----:B------:R-:W-:Y:S01]  /*c820*/  ISETP.GE.AND P6, PT, R8, R47, PT ;  /* 0x0000002f0800720c */ /* 0x000fe20003fc6270 */
[----:B------:R-:W-:Y:S01]  /*c830*/  FMUL.FTZ R26, R26, R58 ;  /* 0x0000003a1a1a7220 */ /* 0x000fe20000410000 */
[----:B------:R-:W-:Y:S01]  /*c840*/  FSEL R100, R78, -INF , !P1 ;  /* 0xff8000004e647808 */ /* 0x000fe20004800000 */
[----:B------:R-:W-:Y:S01]  /*c850*/  MUFU.TANH R84, R84 ;  /* 0x0000005400547308 */ /* 0x000fe20000002400 */
[----:B------:R-:W-:-:S02]  /*c860*/  FSEL R99, R69, -INF , !P0 ;  /* 0xff80000045637808 */ /* 0x000fc40004000000 */
[----:B------:R-:W-:Y:S02]  /*c870*/  FSEL R110, R68, -INF , !P0 ;  /* 0xff800000446e7808 */ /* 0x000fe40004000000 */
[----:B------:R-:W-:Y:S02]  /*c880*/  FSEL R133, R65, -INF , !P3 ;  /* 0xff80000041857808 */ /* 0x000fe40005800000 */
[----:B------:R-:W-:Y:S01]  /*c890*/  FSEL R127, R64, -INF , !P3 ;  /* 0xff800000407f7808 */ /* 0x000fe20005800000 */
[----:B------:R-:W-:Y:S01]  /*c8a0*/  MUFU.TANH R68, R24 ;  /* 0x0000001800447308 */ /* 0x000fe20000002400 */
[----:B------:R-:W-:Y:S01]  /*c8b0*/  FSEL R126, R63, -INF , !P4 ;  /* 0xff8000003f7e7808 */ /* 0x000fe20006000000 */
[----:B--2---:R-:W-:Y:S01]  /*c8c0*/  HMMA.16816.F32 R8, R4, R20, RZ ;  /* 0x000000140408723c */ /* 0x004fe200000018ff */
[----:B------:R-:W-:Y:S02]  /*c8d0*/  LOP3.LUT R20, R75, 0x51, RZ, 0xfc, !PT ;  /* 0x000000514b147812 */ /* 0x000fe400078efcff */
[----:B------:R-:W-:-:S02]  /*c8e0*/  FSEL R129, R62, -INF , !P4 ;  /* 0xff8000003e817808 */ /* 0x000fc40006000000 */
[-C--:B------:R-:W-:Y:S01]  /*c8f0*/  ISETP.GE.AND P1, PT, R20, R47.reuse, PT ;  /* 0x0000002f1400720c */ /* 0x080fe20003f26270 */
[----:B------:R-:W-:Y:S01]  /*c900*/  MUFU.TANH R64, R25 ;  /* 0x0000001900407308 */ /* 0x000fe20000002400 */
[----:B------:R-:W-:Y:S02]  /*c910*/  LOP3.LUT R20, R75, 0x58, RZ, 0xfc, !PT ;  /* 0x000000584b147812 */ /* 0x000fe400078efcff */
[----:B------:R-:W-:Y:S02]  /*c920*/  FSEL R128, R61, -INF , !P5 ;  /* 0xff8000003d807808 */ /* 0x000fe40006800000 */
[----:B------:R-:W-:Y:S02]  /*c930*/  ISETP.GE.AND P0, PT, R20, R47, PT ;  /* 0x0000002f1400720c */ /* 0x000fe40003f06270 */
[----:B------:R-:W-:Y:S01]  /*c940*/  LOP3.LUT R20, R75, 0x59, RZ, 0xfc, !PT ;  /* 0x000000594b147812 */ /* 0x000fe200078efcff */
[----:B------:R2:W-:Y:S01]  /*c950*/  MUFU.TANH R82, R26 ;  /* 0x0000001a00527308 */ /* 0x0005e20000002400 */
[----:B------:R-:W-:-:S02]  /*c960*/  FSEL R132, R60, -INF , !P5 ;  /* 0xff8000003c847808 */ /* 0x000fc40006800000 */
[-C--:B------:R-:W-:Y:S02]  /*c970*/  ISETP.GE.AND P3, PT, R20, R47.reuse, PT ;  /* 0x0000002f1400720c */ /* 0x080fe40003f66270 */
[----:B------:R-:W-:Y:S01]  /*c980*/  LOP3.LUT R20, R75, 0x60, RZ, 0xfc, !PT ;  /* 0x000000604b147812 */ /* 0x000fe200078efcff */
[----:B---3--:R-:W-:Y:S01]  /*c990*/  HMMA.16816.F32 R8, R16, R28, R8 ;  /* 0x0000001c1008723c */ /* 0x008fe20000001808 */
[----:B------:R-:W-:Y:S01]  /*c9a0*/  FMUL.FTZ R29, R27, R58 ;  /* 0x0000003a1b1d7220 */ /* 0x000fe20000410000 */
[----:B------:R-:W-:Y:S02]  /*c9b0*/  FSEL R108, R67, -INF , !P2 ;  /* 0xff800000436c7808 */ /* 0x000fe40005000000 */
[----:B------:R-:W-:Y:S01]  /*c9c0*/  ISETP.GE.AND P4, PT, R20, R47, PT ;  /* 0x0000002f1400720c */ /* 0x000fe20003f86270 */
[----:B------:R-:W-:Y:S01]  /*c9d0*/  MUFU.TANH R60, R29 ;  /* 0x0000001d003c7308 */ /* 0x000fe20000002400 */
[----:B------:R-:W-:Y:S02]  /*c9e0*/  LOP3.LUT R20, R75, 0x61, RZ, 0xfc, !PT ;  /* 0x000000614b147812 */ /* 0x000fe400078efcff */
[----:B------:R-:W-:-:S02]  /*c9f0*/  FSEL R109, R66, -INF , !P2 ;  /* 0xff800000426d7808 */ /* 0x000fc40005000000 */
[-C--:B------:R-:W-:Y:S01]  /*ca00*/  ISETP.GE.AND P5, PT, R20, R47.reuse, PT ;  /* 0x0000002f1400720c */ /* 0x080fe20003fa6270 */
[----:B--2---:R-:W2:Y:S01]  /*ca10*/  LDSM.16.M88.4 R24, [R40+0x4800] ;  /* 0x004800002818783b */ /* 0x004ea20000000200 */
[----:B------:R-:W-:Y:S01]  /*ca20*/  HMMA.16816.F32 R20, R4, R22, RZ ;  /* 0x000000160414723c */ /* 0x000fe200000018ff */
[----:B------:R-:W-:Y:S02]  /*ca30*/  FSEL R130, R59, -INF , !P6 ;  /* 0xff8000003b827808 */ /* 0x000fe40007000000 */
[----:B------:R-:W-:Y:S02]  /*ca40*/  ISETP.GE.AND P2, PT, R32, R47, PT ;  /* 0x0000002f2000720c */ /* 0x000fe40003f46270 */
[----:B------:R-:W3:Y:S02]  /*ca50*/  LDSM.16.M88.4 R32, [R3+0x4800] ;  /* 0x004800000320783b */ /* 0x000ee40000000200 */
[-C--:B------:R-:W-:Y:S01]  /*ca60*/  FMUL.FTZ R8, R8, R58.reuse ;  /* 0x0000003a08087220 */ /* 0x080fe20000410000 */
[----:B------:R-:W-:Y:S01]  /*ca70*/  FSEL R157, R56, -INF , !P2 ;  /* 0xff800000389d7808 */ /* 0x000fe20005000000 */
[-C--:B------:R-:W-:Y:S01]  /*ca80*/  FMUL.FTZ R9, R9, R58.reuse ;  /* 0x0000003a09097220 */ /* 0x080fe20000410000 */
[----:B------:R-:W-:Y:S01]  /*ca90*/  FSEL R137, R55, -INF , !P2 ;  /* 0xff80000037897808 */ /* 0x000fe20005000000 */
[----:B------:R4:W1:Y:S01]  /*caa0*/  MUFU.TANH R59, R8 ;  /* 0x00000008003b7308 */ /* 0x0008620000002400 */
[----:B------:R-:W-:Y:S01]  /*cab0*/  FSEL R136, R54, -INF , !P1 ;  /* 0xff80000036887808 */ /* 0x000fe20004800000 */
[----:B------:R-:W-:Y:S01]  /*cac0*/  FMUL.FTZ R10, R10, R58 ;  /* 0x0000003a0a0a7220 */ /* 0x000fe20000410000 */
[----:B------:R-:W-:-:S02]  /*cad0*/  FSEL R139, R53, -INF , !P1 ;  /* 0xff800000358b7808 */ /* 0x000fc40004800000 */
[----:B------:R-:W-:Y:S02]  /*cae0*/  FSEL R135, R135, -INF , !P0 ;  /* 0xff80000087877808 */ /* 0x000fe40004000000 */
[----:B------:R-:W-:Y:S01]  /*caf0*/  FSEL R142, R52, -INF , !P0 ;  /* 0xff800000348e7808 */ /* 0x000fe20004000000 */
[----:B------:R-:W-:Y:S01]  /*cb00*/  MUFU.TANH R61, R9 ;  /* 0x00000009003d7308 */ /* 0x000fe20000002400 */
[----:B------:R-:W-:Y:S01]  /*cb10*/  LOP3.LUT R28, R75, 0x68, RZ, 0xfc, !PT ;  /* 0x000000684b1c7812 */ /* 0x000fe200078efcff */
[----:B------:R-:W-:Y:S01]  /*cb20*/  HMMA.16816.F32 R20, R16, R30, R20 ;  /* 0x0000001e1014723c */ /* 0x000fe20000001814 */
[----:B------:R-:W-:Y:S02]  /*cb30*/  FSEL R131, R57, -INF , !P6 ;  /* 0xff80000039837808 */ /* 0x000fe40007000000 */
[----:B------:R-:W-:Y:S02]  /*cb40*/  ISETP.GE.AND P6, PT, R28, R47, PT ;  /* 0x0000002f1c00720c */ /* 0x000fe40003fc6270 */
[----:B------:R-:W-:Y:S01]  /*cb50*/  FSEL R134, R51, -INF , !P3 ;  /* 0xff80000033867808 */ /* 0x000fe20005800000 */
[----:B------:R2:W1:Y:S01]  /*cb60*/  MUFU.TANH R53, R10 ;  /* 0x0000000a00357308 */ /* 0x0004620000002400 */
[----:B------:R-:W-:Y:S01]  /*cb70*/  FSEL R138, R138, -INF , !P4 ;  /* 0xff8000008a8a7808 */ /* 0x000fe20006000000 */
[----:B------:R-:W-:Y:S01]  /*cb80*/  FMUL.FTZ R51, R11, R58 ;  /* 0x0000003a0b337220 */ /* 0x000fe20000410000 */
[----:B----4-:R-:W-:-:S02]  /*cb90*/  LOP3.LUT R8, R75, 0x70, RZ, 0xfc, !PT ;  /* 0x000000704b087812 */ /* 0x010fc400078efcff */
[----:B------:R-:W-:Y:S02]  /*cba0*/  FSEL R145, R49, -INF , !P4 ;  /* 0xff80000031917808 */ /* 0x000fe40006000000 */
[-C--:B------:R-:W-:Y:S01]  /*cbb0*/  ISETP.GE.AND P2, PT, R8, R47.reuse, PT ;  /* 0x0000002f0800720c */ /* 0x080fe20003f46270 */
[----:B------:R-:W-:Y:S01]  /*cbc0*/  MUFU.TANH R51, R51 ;  /* 0x0000003300337308 */ /* 0x000fe20000002400 */
[C---:B------:R-:W-:Y:S02]  /*cbd0*/  LOP3.LUT R8, R75.reuse, 0x71, RZ, 0xfc, !PT ;  /* 0x000000714b087812 */ /* 0x040fe400078efcff */
[----:B------:R-:W-:Y:S02]  /*cbe0*/  LOP3.LUT R28, R75, 0x69, RZ, 0xfc, !PT ;  /* 0x000000694b1c7812 */ /* 0x000fe400078efcff */
[-C--:B------:R-:W-:Y:S01]  /*cbf0*/  ISETP.GE.AND P1, PT, R8, R47.reuse, PT ;  /* 0x0000002f0800720c */ /* 0x080fe20003f26270 */
[-C--:B------:R-:W-:Y:S01]  /*cc00*/  FMUL.FTZ R21, R21, R58.reuse ;  /* 0x0000003a15157220 */ /* 0x080fe20000410000 */
[C---:B------:R-:W-:Y:S01]  /*cc10*/  LOP3.LUT R8, R75.reuse, 0x78, RZ, 0xfc, !PT ;  /* 0x000000784b087812 */ /* 0x040fe200078efcff */
[-C--:B------:R-:W-:Y:S01]  /*cc20*/  FMUL.FTZ R22, R22, R58.reuse ;  /* 0x0000003a16167220 */ /* 0x080fe20000410000 */
[----:B------:R-:W-:Y:S01]  /*cc30*/  LOP3.LUT R29, R75, 0x80, RZ, 0xfc, !PT ;  /* 0x000000804b1d7812 */ /* 0x000fe200078efcff */
[----:B------:R-:W-:Y:S01]  /*cc40*/  FMUL.FTZ R23, R23, R58 ;  /* 0x0000003a17177220 */ /* 0x000fe20000410000 */
[----:B------:R-:W-:Y:S01]  /*cc50*/  ISETP.GE.AND P0, PT, R8, R47, PT ;  /* 0x0000002f0800720c */ /* 0x000fe20003f06270 */
[----:B------:R-:W-:Y:S01]  /*cc60*/  MUFU.TANH R49, R22 ;  /* 0x0000001600317308 */ /* 0x000fe20000002400 */
[----:B------:R-:W-:-:S02]  /*cc70*/  LOP3.LUT R8, R75, 0x79, RZ, 0xfc, !PT ;  /* 0x000000794b087812 */ /* 0x000fc400078efcff */
[----:B------:R-:W-:Y:S02]  /*cc80*/  FSEL R155, R41, -INF , !P6 ;  /* 0xff800000299b7808 */ /* 0x000fe40007000000 */
[-C--:B------:R-:W-:Y:S02]  /*cc90*/  ISETP.GE.AND P4, PT, R8, R47.reuse, PT ;  /* 0x0000002f0800720c */ /* 0x080fe40003f86270 */
[----:B--2---:R-:W-:Y:S01]  /*cca0*/  HMMA.16816.F32 R8, R4, R24, RZ ;  /* 0x000000180408723c */ /* 0x004fe200000018ff */
[----:B------:R-:W-:Y:S01]  /*ccb0*/  FSEL R141, R50, -INF , !P3 ;  /* 0xff800000328d7808 */ /* 0x000fe20005800000 */
[----:B------:R2:W-:Y:S01]  /*ccc0*/  MUFU.TANH R41, R21 ;  /* 0x0000001500297308 */ /* 0x0005e20000002400 */
[----:B------:R-:W-:Y:S01]  /*ccd0*/  FSEL R140, R43, -INF , !P5 ;  /* 0xff8000002b8c7808 */ /* 0x000fe20006800000 */
[----:B------:R-:W-:Y:S01]  /*cce0*/  FMUL.FTZ R43, R20, R58 ;  /* 0x0000003a142b7220 */ /* 0x000fe20000410000 */
[----:B------:R-:W-:Y:S02]  /*ccf0*/  FSEL R147, R42, -INF , !P5 ;  /* 0xff8000002a937808 */ /* 0x000fe40006800000 */
[----:B------:R-:W-:-:S02]  /*cd00*/  ISETP.GE.AND P5, PT, R29, R47, PT ;  /* 0x0000002f1d00720c */ /* 0x000fc40003fa6270 */
[----:B------:R-:W-:Y:S01]  /*cd10*/  ISETP.GE.AND P3, PT, R28, R47, PT ;  /* 0x0000002f1c00720c */ /* 0x000fe20003f66270 */
[----:B------:R4:W-:Y:S01]  /*cd20*/  MUFU.TANH R42, R23 ;  /* 0x00000017002a7308 */ /* 0x0009e20000002400 */
[----:B------:R1:W1:Y:S01]  /*cd30*/  LDSM.16.M88.4 R28, [R40+0x4c00] ;  /* 0x004c0000281c783b */ /* 0x0002620000000200 */
[----:B------:R-:W-:Y:S02]  /*cd40*/  FSEL R198, R198, -INF , !P2 ;  /* 0xff800000c6c67808 */ /* 0x000fe40005000000 */
[----:B------:R-:W-:Y:S02]  /*cd50*/  FSEL R192, R192, -INF , !P2 ;  /* 0xff800000c0c07808 */ /* 0x000fe40005000000 */
[----:B------:R-:W-:Y:S02]  /*cd60*/  FSEL R190, R190, -INF , !P1 ;  /* 0xff800000bebe7808 */ /* 0x000fe40004800000 */
[----:B------:R-:W-:Y:S01]  /*cd70*/  FSEL R194, R194, -INF , !P1 ;  /* 0xff800000c2c27808 */ /* 0x000fe20004800000 */
[----:B------:R-:W-:Y:S01]  /*cd80*/  MUFU.TANH R43, R43 ;  /* 0x0000002b002b7308 */ /* 0x000fe20000002400 */
[----:B--2---:R-:W-:Y:S01]  /*cd90*/  LOP3.LUT R21, R75, 0x90, RZ, 0xfc, !PT ;  /* 0x000000904b157812 */ /* 0x004fe200078efcff */
[----:B---3--:R-:W-:Y:S01]  /*cda0*/  HMMA.16816.F32 R8, R16, R32, R8 ;  /* 0x000000201008723c */ /* 0x008fe20000001808 */
[----:B------:R-:W-:-:S02]  /*cdb0*/  FSEL R193, R193, -INF , !P0 ;  /* 0xff800000c1c17808 */ /* 0x000fc40004000000 */
[-C--:B------:R-:W-:Y:S02]  /*cdc0*/  ISETP.GE.AND P2, PT, R21, R47.reuse, PT ;  /* 0x0000002f1500720c */ /* 0x080fe40003f46270 */
[----:B------:R-:W-:Y:S02]  /*cdd0*/  LOP3.LUT R21, R75, 0x91, RZ, 0xfc, !PT ;  /* 0x000000914b157812 */ /* 0x000fe400078efcff */
[----:B------:R-:W-:Y:S02]  /*cde0*/  FSEL R197, R197, -INF , !P0 ;  /* 0xff800000c5c57808 */ /* 0x000fe40004000000 */
[----:B------:R-:W-:Y:S02]  /*cdf0*/  ISETP.GE.AND P1, PT, R21, R47, PT ;  /* 0x0000002f1500720c */ /* 0x000fe40003f26270 */
[C---:B------:R-:W-:Y:S02]  /*ce00*/  LOP3.LUT R21, R75.reuse, 0x98, RZ, 0xfc, !PT ;  /* 0x000000984b157812 */ /* 0x040fe400078efcff */
[----:B------:R-:W-:-:S02]  /*ce10*/  LOP3.LUT R20, R75, 0x88, RZ, 0xfc, !PT ;  /* 0x000000884b147812 */ /* 0x000fc400078efcff */
[-C--:B------:R-:W-:Y:S02]  /*ce20*/  ISETP.GE.AND P0, PT, R21, R47.reuse, PT ;  /* 0x0000002f1500720c */ /* 0x080fe40003f06270 */
[----:B------:R-:W-:Y:S02]  /*ce30*/  LOP3.LUT R21, R75, 0x99, RZ, 0xfc, !PT ;  /* 0x000000994b157812 */ /* 0x000fe400078efcff */
[----:B------:R-:W-:Y:S01]  /*ce40*/  FSEL R196, R196, -INF , !P4 ;  /* 0xff800000c4c47808 */ /* 0x000fe20006000000 */
[-C--:B------:R-:W-:Y:S01]  /*ce50*/  FMUL.FTZ R32, R8, R58.reuse ;  /* 0x0000003a08207220 */ /* 0x080fe20000410000 */
[----:B------:R-:W-:Y:S01]  /*ce60*/  FSEL R195, R195, -INF , !P4 ;  /* 0xff800000c3c37808 */ /* 0x000fe20006000000 */
[-C--:B------:R-:W-:Y:S01]  /*ce70*/  FMUL.FTZ R9, R9, R58.reuse ;  /* 0x0000003a09097220 */ /* 0x080fe20000410000 */
[----:B------:R-:W-:Y:S01]  /*ce80*/  FSEL R191, R191, -INF , !P5 ;  /* 0xff800000bfbf7808 */ /* 0x000fe20006800000 */
[-C--:B------:R-:W-:Y:S01]  /*ce90*/  FMUL.FTZ R10, R10, R58.reuse ;  /* 0x0000003a0a0a7220 */ /* 0x080fe20000410000 */
[----:B------:R-:W-:Y:S01]  /*cea0*/  FSEL R163, R163, -INF , !P5 ;  /* 0xff800000a3a37808 */ /* 0x000fe20006800000 */
[----:B------:R-:W-:Y:S01]  /*ceb0*/  FMUL.FTZ R11, R11, R58 ;  /* 0x0000003a0b0b7220 */ /* 0x000fe20000410000 */
[-C--:B------:R-:W-:Y:S01]  /*cec0*/  ISETP.GE.AND P5, PT, R21, R47.reuse, PT ;  /* 0x0000002f1500720c */ /* 0x080fe20003fa6270 */
[----:B------:R-:W-:Y:S01]  /*ced0*/  MUFU.TANH R33, R9 ;  /* 0x0000000900217308 */ /* 0x000fe20000002400 */
[----:B------:R-:W-:-:S02]  /*cee0*/  ISETP.GE.AND P4, PT, R20, R47, PT ;  /* 0x0000002f1400720c */ /* 0x000fc40003f86270 */
[----:B----4-:R2:W3:Y:S01]  /*cef0*/  LDSM.16.M88.4 R20, [R3+0x4c00] ;  /* 0x004c00000314783b */ /* 0x0104e20000000200 */
[----:B------:R-:W-:Y:S01]  /*cf00*/  LOP3.LUT R24, R75, 0x81, RZ, 0xfc, !PT ;  /* 0x000000814b187812 */ /* 0x000fe200078efcff */
[----:B------:R-:W-:-:S04]  /*cf10*/  DEPBAR.LE SB0, 0x0 ;  /* 0x000080000000791a */ /* 0x000fc80000000000 */
[----:B------:R-:W-:Y:S01]  /*cf20*/  FSEL R146, R146, -INF , !P6 ;  /* 0xff80000092927808 */ /* 0x000fe20007000000 */
[----:B-1----:R-:W-:Y:S01]  /*cf30*/  MUFU.TANH R40, R10 ;  /* 0x0000000a00287308 */ /* 0x002fe20000002400 */
[----:B------:R-:W-:Y:S02]  /*cf40*/  ISETP.GE.AND P6, PT, R24, R47, PT ;  /* 0x0000002f1800720c */ /* 0x000fe40003fc6270 */
[----:B------:R-:W-:Y:S02]  /*cf50*/  LOP3.LUT R24, R75, 0x89, RZ, 0xfc, !PT ;  /* 0x000000894b187812 */ /* 0x000fe400078efcff */
[----:B------:R-:W-:Y:S02]  /*cf60*/  FSEL R153, R153, -INF , !P3 ;  /* 0xff80000099997808 */ /* 0x000fe40005800000 */
[----:B------:R-:W-:Y:S01]  /*cf70*/  FSEL R154, R154, -INF , !P3 ;  /* 0xff8000009a9a7808 */ /* 0x000fe20005800000 */
[----:B------:R1:W4:Y:S01]  /*cf80*/  MUFU.TANH R69, R11 ;  /* 0x0000000b00457308 */ /* 0x0003220000002400 */
[----:B------:R-:W-:-:S02]  /*cf90*/  FSEL R167, R167, -INF , !P4 ;  /* 0xff800000a7a77808 */ /* 0x000fc40006000000 */
[----:B------:R-:W-:Y:S02]  /*cfa0*/  FSEL R160, R160, -INF , !P4 ;  /* 0xff800000a0a07808 */ /* 0x000fe40006000000 */
[-C--:B------:R-:W-:Y:S02]  /*cfb0*/  ISETP.GE.AND P3, PT, R24, R47.reuse, PT ;  /* 0x0000002f1800720c */ /* 0x080fe40003f66270 */
[C---:B------:R-:W-:Y:S01]  /*cfc0*/  LOP3.LUT R8, R75.reuse, 0xa0, RZ, 0xfc, !PT ;  /* 0x000000a04b087812 */ /* 0x040fe200078efcff */
[----:B------:R-:W-:Y:S01]  /*cfd0*/  HMMA.16816.F32 R24, R4, R26, RZ ;  /* 0x0000001a0418723c */ /* 0x000fe200000018ff */
[----:B--2---:R-:W-:Y:S01]  /*cfe0*/  LOP3.LUT R3, R75, 0xa8, RZ, 0xfc, !PT ;  /* 0x000000a84b037812 */ /* 0x004fe200078efcff */
[----:B------:R-:W2:Y:S01]  /*cff0*/  MUFU.TANH R32, R32 ;  /* 0x0000002000207308 */ /* 0x000ea20000002400 */
[----:B------:R-:W-:Y:S02]  /*d000*/  FSEL R166, R166, -INF , !P3 ;  /* 0xff800000a6a67808 */ /* 0x000fe40005800000 */
[----:B------:R-:W-:-:S02]  /*d010*/  ISETP.GE.AND P4, PT, R3, R47, PT ;  /* 0x0000002f0300720c */ /* 0x000fc40003f86270 */
[----:B------:R-:W-:Y:S02]  /*d020*/  LOP3.LUT R3, R75, 0xa9, RZ, 0xfc, !PT ;  /* 0x000000a94b037812 */ /* 0x000fe400078efcff */
[----:B------:R-:W-:Y:S02]  /*d030*/  FSEL R159, R159, -INF , !P3 ;  /* 0xff8000009f9f7808 */ /* 0x000fe40005800000 */
[----:B------:R-:W-:Y:S02]  /*d040*/  ISETP.GE.AND P3, PT, R3, R47, PT ;  /* 0x0000002f0300720c */ /* 0x000fe40003f66270 */
[----:B------:R-:W-:Y:S02]  /*d050*/  LOP3.LUT R3, R75, 0xb0, RZ, 0xfc, !PT ;  /* 0x000000b04b037812 */ /* 0x000fe400078efcff */
[----:B------:R-:W-:Y:S02]  /*d060*/  FSEL R168, R168, -INF , !P6 ;  /* 0xff800000a8a87808 */ /* 0x000fe40007000000 */
[----:B------:R-:W-:-:S02]  /*d070*/  FSEL R162, R162, -INF , !P6 ;  /* 0xff800000a2a27808 */ /* 0x000fc40007000000 */
[-C--:B------:R-:W-:Y:S01]  /*d080*/  ISETP.GE.AND P6, PT, R8, R47.reuse, PT ;  /* 0x0000002f0800720c */ /* 0x080fe20003fc6270 */
[----:B------:R-:W-:Y:S01]  /*d090*/  HMMA.16816.F32 R24, R16, R34, R24 ;  /* 0x000000221018723c */ /* 0x000fe20000001818 */
[----:B------:R-:W-:Y:S02]  /*d0a0*/  FSEL R161, R161, -INF , !P2 ;  /* 0xff800000a1a17808 */ /* 0x000fe40005000000 */
[----:B------:R-:W-:Y:S02]  /*d0b0*/  FSEL R152, R152, -INF , !P2 ;  /* 0xff80000098987808 */ /* 0x000fe40005000000 */
[----:B------:R-:W-:Y:S02]  /*d0c0*/  ISETP.GE.AND P2, PT, R3, R47, PT ;  /* 0x0000002f0300720c */ /* 0x000fe40003f46270 */
[----:B------:R-:W-:Y:S01]  /*d0d0*/  LOP3.LUT R3, R75, 0xb1, RZ, 0xfc, !PT ;  /* 0x000000b14b037812 */ /* 0x000fe200078efcff */
[----:B-1----:R-:W-:Y:S01]  /*d0e0*/  HMMA.16816.F32 R8, R4, R28, RZ ;  /* 0x0000001c0408723c */ /* 0x002fe200000018ff */
[----:B------:R-:W-:-:S02]  /*d0f0*/  FSEL R158, R158, -INF , !P1 ;  /* 0xff8000009e9e7808 */ /* 0x000fc40004800000 */
[----:B------:R-:W-:Y:S02]  /*d100*/  FSEL R151, R151, -INF , !P1 ;  /* 0xff80000097977808 */ /* 0x000fe40004800000 */
[-C--:B------:R-:W-:Y:S02]  /*d110*/  ISETP.GE.AND P1, PT, R3, R47.reuse, PT ;  /* 0x0000002f0300720c */ /* 0x080fe40003f26270 */
[----:B------:R-:W-:Y:S01]  /*d120*/  LOP3.LUT R3, R75, 0xb8, RZ, 0xfc, !PT ;  /* 0x000000b84b037812 */ /* 0x000fe200078efcff */
[----:B------:R-:W-:Y:S01]  /*d130*/  HMMA.16816.F32 R4, R4, R30, RZ ;  /* 0x0000001e0404723c */ /* 0x000fe200000018ff */
[----:B------:R-:W-:Y:S02]  /*d140*/  FSEL R156, R156, -INF , !P0 ;  /* 0xff8000009c9c7808 */ /* 0x000fe40004000000 */
[----:B------:R-:W-:Y:S01]  /*d150*/  FSEL R150, R150, -INF , !P0 ;  /* 0xff80000096967808 */ /* 0x000fe20004000000 */
[-C--:B------:R-:W-:Y:S01]  /*d160*/  FMUL.FTZ R24, R24, R58.reuse ;  /* 0x0000003a18187220 */ /* 0x080fe20000410000 */
[----:B------:R-:W-:Y:S01]  /*d170*/  ISETP.GE.AND P0, PT, R3, R47, PT ;  /* 0x0000002f0300720c */ /* 0x000fe20003f06270 */
[-C--:B------:R-:W-:Y:S01]  /*d180*/  FMUL.FTZ R26, R26, R58.reuse ;  /* 0x0000003a1a1a7220 */ /* 0x080fe20000410000 */
[C---:B------:R-:W-:Y:S01]  /*d190*/  LOP3.LUT R50, R75.reuse, 0xa1, RZ, 0xfc, !PT ;  /* 0x000000a14b327812 */ /* 0x040fe200078efcff */
[----:B------:R1:W-:Y:S01]  /*d1a0*/  MUFU.TANH R66, R24 ;  /* 0x0000001800427308 */ /* 0x0003e20000002400 */
[----:B------:R-:W-:Y:S01]  /*d1b0*/  LOP3.LUT R3, R75, 0xb9, RZ, 0xfc, !PT ;  /* 0x000000b94b037812 */ /* 0x000fe200078efcff */
[----:B------:R-:W-:Y:S01]  /*d1c0*/  FMUL.FTZ R27, R27, R58 ;  /* 0x0000003a1b1b7220 */ /* 0x000fe20000410000 */
[----:B------:R-:W-:Y:S01]  /*d1d0*/  FSEL R144, R144, -INF , !P5 ;  /* 0xff80000090907808 */ /* 0x000fe20006800000 */
[----:B---3--:R-:W-:Y:S01]  /*d1e0*/  HMMA.16816.F32 R8, R16, R20, R8 ;  /* 0x000000141008723c */ /* 0x008fe20000001808 */
[----:B------:R-:W-:-:S02]  /*d1f0*/  FSEL R143, R143, -INF , !P5 ;  /* 0xff8000008f8f7808 */ /* 0x000fc40006800000 */
[----:B------:R-:W-:Y:S01]  /*d200*/  FSEL R125, R125, -INF , !P6 ;  /* 0xff8000007d7d7808 */ /* 0x000fe20007000000 */
[----:B------:R-:W3:Y:S01]  /*d210*/  MUFU.TANH R67, R26 ;  /* 0x0000001a00437308 */ /* 0x000ee20000002400 */
[----:B------:R-:W-:Y:S02]  /*d220*/  FSEL R123, R123, -INF , !P6 ;  /* 0xff8000007b7b7808 */ /* 0x000fe40007000000 */
[-C--:B------:R-:W-:Y:S01]  /*d230*/  ISETP.GE.AND P5, PT, R50, R47.reuse, PT ;  /* 0x0000002f3200720c */ /* 0x080fe20003fa6270 */
[----:B------:R-:W-:Y:S01]  /*d240*/  HMMA.16816.F32 R4, R16, R22, R4 ;  /* 0x000000161004723c */ /* 0x000fe20000001804 */
[----:B------:R-:W-:Y:S02]  /*d250*/  ISETP.GE.AND P6, PT, R3, R47, PT ;  /* 0x0000002f0300720c */ /* 0x000fe40003fc6270 */
[----:B------:R-:W-:Y:S01]  /*d260*/  LOP3.LUT R3, R75, 0xc0, RZ, 0xfc, !PT ;  /* 0x000000c04b037812 */ /* 0x000fe200078efcff */
[----:B------:R-:W3:Y:S01]  /*d270*/  MUFU.TANH R65, R27 ;  /* 0x0000001b00417308 */ /* 0x000ee20000002400 */
[----:B------:R-:W-:Y:S01]  /*d280*/  FSEL R124, R124, -INF , !P5 ;  /* 0xff8000007c7c7808 */ /* 0x000fe20006800000 */
[----:B-1----:R-:W-:Y:S01]  /*d290*/  FMUL.FTZ R24, R25, R58 ;  /* 0x0000003a19187220 */ /* 0x002fe20000410000 */
[----:B------:R-:W-:-:S02]  /*d2a0*/  FSEL R122, R122, -INF , !P5 ;  /* 0xff8000007a7a7808 */ /* 0x000fc40006800000 */
[-C--:B------:R-:W-:Y:S02]  /*d2b0*/  ISETP.GE.AND P5, PT, R3, R47.reuse, PT ;  /* 0x0000002f0300720c */ /* 0x080fe40003fa6270 */
[----:B------:R-:W-:Y:S01]  /*d2c0*/  LOP3.LUT R20, R75, 0xc1, RZ, 0xfc, !PT ;  /* 0x000000c14b147812 */ /* 0x000fe200078efcff */
[-C--:B------:R-:W-:Y:S01]  /*d2d0*/  FMUL.FTZ R62, R8, R58.reuse ;  /* 0x0000003a083e7220 */ /* 0x080fe20000410000 */
[----:B------:R-:W-:Y:S01]  /*d2e0*/  P2R R3, PR, RZ, 0x20 ;  /* 0x00000020ff037803 */ /* 0x000fe20000000000 */
[-C--:B------:R-:W-:Y:S01]  /*d2f0*/  FMUL.FTZ R9, R9, R58.reuse ;  /* 0x0000003a09097220 */ /* 0x080fe20000410000 */
[-C--:B------:R-:W-:Y:S01]  /*d300*/  ISETP.GE.AND P5, PT, R20, R47.reuse, PT ;  /* 0x0000002f1400720c */ /* 0x080fe20003fa6270 */
[-C--:B------:R-:W-:Y:S01]  /*d310*/  FMUL.FTZ R63, R10, R58.reuse ;  /* 0x0000003a0a3f7220 */ /* 0x080fe20000410000 */
[----:B------:R-:W-:Y:S01]  /*d320*/  LOP3.LUT R20, R75, 0xc8, RZ, 0xfc, !PT ;  /* 0x000000c84b147812 */ /* 0x000fe200078efcff */
[-C--:B------:R-:W-:Y:S01]  /*d330*/  FMUL.FTZ R16, R11, R58.reuse ;  /* 0x0000003a0b107220 */ /* 0x080fe20000410000 */
[----:B------:R-:W-:Y:S01]  /*d340*/  FSEL R121, R121, -INF , !P4 ;  /* 0xff80000079797808 */ /* 0x000fe20006000000 */
[-C--:B------:R-:W-:Y:S01]  /*d350*/  FMUL.FTZ R4, R4, R58.reuse ;  /* 0x0000003a04047220 */ /* 0x080fe20000410000 */
[----:B------:R-:W-:Y:S01]  /*d360*/  FSEL R120, R120, -INF , !P4 ;  /* 0xff80000078787808 */ /* 0x000fe20006000000 */
[----:B------:R-:W-:Y:S01]  /*d370*/  FMUL.FTZ R5, R5, R58 ;  /* 0x0000003a05057220 */ /* 0x000fe20000410000 */
[----:B------:R-:W-:Y:S01]  /*d380*/  ISETP.GE.AND P4, PT, R20, R47, PT ;  /* 0x0000002f1400720c */ /* 0x000fe20003f86270 */
[----:B------:R-:W1:Y:S01]  /*d390*/  MUFU.TANH R24, R24 ;  /* 0x0000001800187308 */ /* 0x000e620000002400 */
[----:B------:R-:W-:-:S02]  /*d3a0*/  LOP3.LUT R20, R75, 0xc9, RZ, 0xfc, !PT ;  /* 0x000000c94b147812 */ /* 0x000fc400078efcff */
[----:B------:R-:W-:Y:S02]  /*d3b0*/  FSEL R119, R119, -INF , !P3 ;  /* 0xff80000077777808 */ /* 0x000fe40005800000 */
[----:B------:R-:W-:Y:S02]  /*d3c0*/  FSEL R118, R118, -INF , !P3 ;  /* 0xff80000076767808 */ /* 0x000fe40005800000 */
[----:B------:R-:W-:Y:S01]  /*d3d0*/  ISETP.GE.AND P3, PT, R20, R47, PT ;  /* 0x0000002f1400720c */ /* 0x000fe20003f66270 */
[----:B------:R-:W-:Y:S01]  /*d3e0*/  MUFU.TANH R62, R62 ;  /* 0x0000003e003e7308 */ /* 0x000fe20000002400 */
[----:B------:R-:W-:Y:S02]  /*d3f0*/  LOP3.LUT R20, R75, 0xd0, RZ, 0xfc, !PT ;  /* 0x000000d04b147812 */ /* 0x000fe400078efcff */
[----:B------:R-:W-:Y:S02]  /*d400*/  FSEL R112, R112, -INF , !P2 ;  /* 0xff80000070707808 */ /* 0x000fe40005000000 */
[----:B------:R-:W-:-:S02]  /*d410*/  FSEL R104, R104, -INF , !P2 ;  /* 0xff80000068687808 */ /* 0x000fc40005000000 */
[----:B------:R-:W-:Y:S01]  /*d420*/  LOP3.LUT R8, R75, 0xd1, RZ, 0xfc, !PT ;  /* 0x000000d14b087812 */ /* 0x000fe200078efcff */
[----:B------:R-:W1:Y:S01]  /*d430*/  MUFU.TANH R63, R63 ;  /* 0x0000003f003f7308 */ /* 0x000e620000002400 */
[-C--:B------:R-:W-:Y:S02]  /*d440*/  ISETP.GE.AND P2, PT, R20, R47.reuse, PT ;  /* 0x0000002f1400720c */ /* 0x080fe40003f46270 */
[----:B------:R-:W-:Y:S02]  /*d450*/  FSEL R106, R106, -INF , !P1 ;  /* 0xff8000006a6a7808 */ /* 0x000fe40004800000 */
[----:B------:R-:W-:Y:S02]  /*d460*/  FSEL R94, R105, -INF , !P1 ;  /* 0xff800000695e7808 */ /* 0x000fe40004800000 */
[----:B------:R-:W-:Y:S01]  /*d470*/  ISETP.GE.AND P1, PT, R8, R47, PT ;  /* 0x0000002f0800720c */ /* 0x000fe20003f26270 */
[----:B------:R-:W-:Y:S01]  /*d480*/  MUFU.TANH R4, R4 ;  /* 0x0000000400047308 */ /* 0x000fe20000002400 */
[----:B------:R-:W-:-:S02]  /*d490*/  LOP3.LUT R8, R75, 0xd8, RZ, 0xfc, !PT ;  /* 0x000000d84b087812 */ /* 0x000fc400078efcff */
[----:B------:R-:W-:Y:S01]  /*d4a0*/  FSEL R52, R59, -INF , !P2 ;  /* 0xff8000003b347808 */ /* 0x000fe20005000000 */
[----:B------:R-:W-:Y:S01]  /*d4b0*/  FMUL.FTZ R59, R6, R58 ;  /* 0x0000003a063b7220 */ /* 0x000fe20000410000 */
[----:B------:R-:W-:Y:S02]  /*d4c0*/  LOP3.LUT R6, R75, 0xf1, RZ, 0xfc, !PT ;  /* 0x000000f14b067812 */ /* 0x000fe400078efcff */
[----:B------:R-:W-:Y:S02]  /*d4d0*/  FSEL R105, R115, -INF , !P0 ;  /* 0xff80000073697808 */ /* 0x000fe40004000000 */
[----:B------:R-:W-:Y:S01]  /*d4e0*/  FSEL R93, R107, -INF , !P0 ;  /* 0xff8000006b5d7808 */ /* 0x000fe20004000000 */
[----:B------:R-:W-:Y:S01]  /*d4f0*/  MUFU.TANH R59, R59 ;  /* 0x0000003b003b7308 */ /* 0x000fe20000002400 */
[----:B------:R-:W-:Y:S02]  /*d500*/  ISETP.GE.AND P0, PT, R8, R47, PT ;  /* 0x0000002f0800720c */ /* 0x000fe40003f06270 */
[----:B------:R-:W-:-:S02]  /*d510*/  FSEL R53, R53, -INF , !P2 ;  /* 0xff80000035357808 */ /* 0x000fc40005000000 */
[----:B------:R-:W-:Y:S01]  /*d520*/  ISETP.GE.AND P2, PT, R6, R47, PT ;  /* 0x0000002f0600720c */ /* 0x000fe20003f46270 */
[----:B------:R-:W-:Y:S01]  /*d530*/  FMUL.FTZ R6, R7, R58 ;  /* 0x0000003a07067220 */ /* 0x000fe20000410000 */
[----:B------:R-:W-:Y:S01]  /*d540*/  FSEL R89, R117, -INF , !P6 ;  /* 0xff80000075597808 */ /* 0x000fe20007000000 */
[----:B------:R4:W-:Y:S01]  /*d550*/  MUFU.TANH R8, R9 ;  /* 0x0000000900087308 */ /* 0x0009e20000002400 */
[----:B------:R-:W-:Y:S02]  /*d560*/  FSEL R88, R111, -INF , !P6 ;  /* 0xff8000006f587808 */ /* 0x000fe40007000000 */
[----:B------:R-:W-:Y:S02]  /*d570*/  FSEL R84, R84, -INF , !P5 ;  /* 0xff80000054547808 */ /* 0x000fe40006800000 */
[----:B------:R-:W-:Y:S02]  /*d580*/  FSEL R57, R116, -INF , !P5 ;  /* 0xff80000074397808 */ /* 0x000fe40006800000 */
[----:B------:R-:W-:Y:S01]  /*d590*/  ISETP.NE.AND P6, PT, R3, RZ, PT ;  /* 0x000000ff0300720c */ /* 0x000fe20003fc5270 */
[----:B------:R-:W-:Y:S01]  /*d5a0*/  MUFU.TANH R6, R6 ;  /* 0x0000000600067308 */ /* 0x000fe20000002400 */
[----:B------:R-:W-:-:S02]  /*d5b0*/  LOP3.LUT R11, R75, 0xe8, RZ, 0xfc, !PT ;  /* 0x000000e84b0b7812 */ /* 0x000fc400078efcff */
[----:B------:R-:W-:Y:S02]  /*d5c0*/  FSEL R56, R68, -INF , !P4 ;  /* 0xff80000044387808 */ /* 0x000fe40006000000 */
[----:B------:R-:W-:Y:S02]  /*d5d0*/  FSEL R85, R85, -INF , !P6 ;  /* 0xff80000055557808 */ /* 0x000fe40007000000 */
[----:B------:R-:W-:Y:S01]  /*d5e0*/  FSEL R83, R114, -INF , !P6 ;  /* 0xff80000072537808 */ /* 0x000fe20007000000 */
[----:B------:R3:W-:Y:S01]  /*d5f0*/  MUFU.TANH R7, R5 ;  /* 0x0000000500077308 */ /* 0x0007e20000002400 */
[C---:B------:R-:W-:Y:S02]  /*d600*/  LOP3.LUT R3, R75.reuse, 0xd9, RZ, 0xfc, !PT ;  /* 0x000000d94b037812 */ /* 0x040fe400078efcff */
[----:B----4-:R-:W-:Y:S02]  /*d610*/  LOP3.LUT R9, R75, 0xe1, RZ, 0xfc, !PT ;  /* 0x000000e14b097812 */ /* 0x010fe400078efcff */
[----:B------:R-:W-:-:S02]  /*d620*/  ISETP.GE.AND P6, PT, R11, R47, PT ;  /* 0x0000002f0b00720c */ /* 0x000fc40003fc6270 */
[----:B------:R-:W-:Y:S02]  /*d630*/  ISETP.GE.AND P5, PT, R9, R47, PT ;  /* 0x0000002f0900720c */ /* 0x000fe40003fa6270 */
[----:B------:R-:W4:Y:S01]  /*d640*/  MUFU.TANH R9, R16 ;  /* 0x0000001000097308 */ /* 0x000f220000002400 */
[----:B------:R-:W-:Y:S02]  /*d650*/  LOP3.LUT R11, R75, 0xe9, RZ, 0xfc, !PT ;  /* 0x000000e94b0b7812 */ /* 0x000fe400078efcff */
[----:B------:R-:W-:Y:S02]  /*d660*/  FSEL R69, R69, -INF , !P5 ;  /* 0xff80000045457808 */ /* 0x000fe40006800000 */
[----:B------:R-:W-:Y:S02]  /*d670*/  FSEL R68, R33, -INF , !P5 ;  /* 0xff80000021447808 */ /* 0x000fe40006800000 */
[----:B------:R-:W-:Y:S02]  /*d680*/  ISETP.GT.AND P5, PT, R185, R169, PT ;  /* 0x000000a9b900720c */ /* 0x000fe40003fa4270 */
[----:B------:R-:W-:-:S02]  /*d690*/  LOP3.LUT R10, R75, 0xe0, RZ, 0xfc, !PT ;  /* 0x000000e04b0a7812 */ /* 0x000fc400078efcff */
[----:B------:R-:W-:Y:S02]  /*d6a0*/  FSEL R51, R51, -INF , !P1 ;  /* 0xff80000033337808 */ /* 0x000fe40004800000 */
[----:B------:R-:W-:Y:S02]  /*d6b0*/  FSEL R50, R61, -INF , !P1 ;  /* 0xff8000003d327808 */ /* 0x000fe40004800000 */
[----:B------:R-:W-:Y:S02]  /*d6c0*/  FSEL R82, R82, -INF , !P4 ;  /* 0xff80000052527808 */ /* 0x000fe40006000000 */
[-C--:B------:R-:W-:Y:S02]  /*d6d0*/  ISETP.GE.AND P1, PT, R3, R47.reuse, PT ;  /* 0x0000002f0300720c */ /* 0x080fe40003f26270 */
[----:B------:R-:W-:Y:S02]  /*d6e0*/  ISETP.GE.AND P4, PT, R11, R47, PT ;  /* 0x0000002f0b00720c */ /* 0x000fe40003f86270 */
[----:B------:R-:W-:-:S02]  /*d6f0*/  FSEL R49, R49, -INF , !P0 ;  /* 0xff80000031317808 */ /* 0x000fc40004000000 */
[----:B------:R-:W-:Y:S02]  /*d700*/  FSEL R43, R43, -INF , !P0 ;  /* 0xff8000002b2b7808 */ /* 0x000fe40004000000 */
[C---:B------:R-:W-:Y:S02]  /*d710*/  LOP3.LUT R3, R75.reuse, 0xf8, RZ, 0xfc, !PT ;  /* 0x000000f84b037812 */ /* 0x040fe400078efcff */
[C---:B------:R-:W-:Y:S02]  /*d720*/  LOP3.LUT R11, R75.reuse, 0xf0, RZ, 0xfc, !PT ;  /* 0x000000f04b0b7812 */ /* 0x040fe400078efcff */
[----:B------:R-:W-:Y:S02]  /*d730*/  ISETP.GE.AND P0, PT, R10, R47, PT ;  /* 0x0000002f0a00720c */ /* 0x000fe40003f06270 */
[----:B------:R-:W-:Y:S02]  /*d740*/  LOP3.LUT R75, R75, 0xf9, RZ, 0xfc, !PT ;  /* 0x000000f94b4b7812 */ /* 0x000fe400078efcff */
[----:B------:R-:W-:-:S02]  /*d750*/  FSEL R42, R42, -INF , !P1 ;  /* 0xff8000002a2a7808 */ /* 0x000fc40004800000 */
[----:B------:R-:W-:Y:S02]  /*d760*/  FSEL R41, R41, -INF , !P1 ;  /* 0xff80000029297808 */ /* 0x000fe40004800000 */
[----:B------:R-:W-:Y:S02]  /*d770*/  ISETP.GE.AND P1, PT, R3, R47, PT ;  /* 0x0000002f0300720c */ /* 0x000fe40003f26270 */
[----:B------:R-:W-:Y:S02]  /*d780*/  FSEL R55, R60, -INF , !P3 ;  /* 0xff8000003c377808 */ /* 0x000fe40005800000 */
[----:B------:R-:W-:Y:S02]  /*d790*/  FSEL R54, R64, -INF , !P3 ;  /* 0xff80000040367808 */ /* 0x000fe40005800000 */
[----:B------:R-:W-:Y:S02]  /*d7a0*/  FSEL R40, R40, -INF , !P0 ;  /* 0xff80000028287808 */ /* 0x000fe40004000000 */
[----:B--2---:R-:W-:-:S02]  /*d7b0*/  FSEL R3, R32, -INF , !P0 ;  /* 0xff80000020037808 */ /* 0x004fc40004000000 */
[-C--:B------:R-:W-:Y:S02]  /*d7c0*/  ISETP.GE.AND P3, PT, R11, R47.reuse, PT ;  /* 0x0000002f0b00720c */ /* 0x080fe40003f66270 */
[----:B------:R-:W-:Y:S02]  /*d7d0*/  ISETP.GE.AND P0, PT, R75, R47, PT ;  /* 0x0000002f4b00720c */ /* 0x000fe40003f06270 */
[----:B---3--:R-:W-:Y:S02]  /*d7e0*/  SHF.R.U32.HI R5, RZ, 0x3, R45 ;  /* 0x00000003ff057819 */ /* 0x008fe4000001162d */
[----:B------:R-:W-:Y:S02]  /*d7f0*/  FSEL R67, R67, -INF , !P6 ;  /* 0xff80000043437808 */ /* 0x000fe40007000000 */
[----:B------:R-:W-:Y:S02]  /*d800*/  FSEL R66, R66, -INF , !P6 ;  /* 0xff80000042427808 */ /* 0x000fe40007000000 */
[----:B------:R-:W-:-:S02]  /*d810*/  FSEL R65, R65, -INF , !P4 ;  /* 0xff80000041417808 */ /* 0x000fc40006000000 */
[----:B-1----:R-:W-:Y:S02]  /*d820*/  FSEL R64, R24, -INF , !P4 ;  /* 0xff80000018407808 */ /* 0x002fe40006000000 */
[----:B------:R-:W-:Y:S02]  /*d830*/  FSEL R63, R63, -INF , !P3 ;  /* 0xff8000003f3f7808 */ /* 0x000fe40005800000 */
[----:B------:R-:W-:Y:S02]  /*d840*/  FSEL R62, R62, -INF , !P3 ;  /* 0xff8000003e3e7808 */ /* 0x000fe40005800000 */
[----:B----4-:R-:W-:Y:S02]  /*d850*/  FSEL R61, R9, -INF , !P2 ;  /* 0xff800000093d7808 */ /* 0x010fe40005000000 */
        /* <DEDUP_REMOVED lines=20> */
.L_x_1543:
[----:B------:R-:W2:Y:S01]  /*d9a0*/  LD.E R16, desc[UR4][R148.64+0x170] ;  /* 0x0001700494107980 */ /* 0x000ea2000c101900 */
[C---:B------:R-:W-:Y:S02]  /*d9b0*/  IADD3 R10, PT, PT, R0.reuse, -0x100, RZ ;  /* 0xffffff00000a7810 */ /* 0x040fe40007ffe0ff */
[----:B------:R-:W-:Y:S02]  /*d9c0*/  IABS R7, R0 ;  /* 0x0000000000077213 */ /* 0x000fe40000000000 */
[----:B------:R-:W-:Y:S02]  /*d9d0*/  IABS R4, R10 ;  /* 0x0000000a00047213 */ /* 0x000fe40000000000 */
[-C--:B--2---:R-:W-:Y:S02]  /*d9e0*/  IABS R8, R16.reuse ;  /* 0x0000001000087213 */ /* 0x084fe40000000000 */
[-C--:B------:R-:W-:Y:S02]  /*d9f0*/  IABS R6, R16.reuse ;  /* 0x0000001000067213 */ /* 0x080fe40000000000 */
[----:B------:R-:W1:Y:S01]  /*da00*/  I2F.RP R18, R8 ;  /* 0x0000000800127306 */ /* 0x000e620000209400 */
[----:B------:R-:W-:-:S02]  /*da10*/  LOP3.LUT R0, R0, R16, RZ, 0x3c, !PT ;  /* 0x0000001000007212 */ /* 0x000fc400078e3cff */
[----:B------:R-:W-:Y:S01]  /*da20*/  IMAD.MOV R6, RZ, RZ, -R6 ;  /* 0x000000ffff067224 */ /* 0x000fe200078e0a06 */
[----:B------:R-:W-:Y:S02]  /*da30*/  LOP3.LUT R10, R10, R16, RZ, 0x3c, !PT ;  /* 0x000000100a0a7212 */ /* 0x000fe400078e3cff */
[----:B------:R-:W-:Y:S02]  /*da40*/  ISETP.GE.AND P5, PT, R0, RZ, PT ;  /* 0x000000ff0000720c */ /* 0x000fe40003fa6270 */
[----:B------:R-:W-:Y:S01]  /*da50*/  ISETP.GE.AND P4, PT, R10, RZ, PT ;  /* 0x000000ff0a00720c */ /* 0x000fe20003f86270 */
        /* <DEDUP_REMOVED lines=23> */
[----:B------:R-:W-:Y:S02]  /*dbd0*/  IMAD.MOV.U32 R7, RZ, RZ, R9 ;  /* 0x000000ffff077224 */ /* 0x000fe400078e0009 */
[----:B------:R-:W2:Y:S02]  /*dbe0*/  LD.E.64 R8, desc[UR4][R148.64+0x38] ;  /* 0x0000380494087980 */ /* 0x000ea4000c101b00 */
[----:B------:R-:W-:Y:S01]  /*dbf0*/  @!P5 IMAD.MOV R11, RZ, RZ, -R11 ;  /* 0x000000ffff0bd224 */ /* 0x000fe200078e0a0b */
[----:B------:R-:W-:-:S04]  /*dc00*/  @!P4 IADD3 R7, PT, PT, -R7, RZ, RZ ;  /* 0x000000ff0707c210 */ /* 0x000fc80007ffe1ff */
[C---:B------:R-:W-:Y:S02]  /*dc10*/  SEL R7, R6.reuse, R7, !P0 ;  /* 0x0000000706077207 */ /* 0x040fe40004000000 */
[----:B------:R-:W-:-:S03]  /*dc20*/  SEL R6, R6, R11, !P0 ;  /* 0x0000000b06067207 */ /* 0x000fc60004000000 */
[----:B------:R-:W-:-:S04]  /*dc30*/  IMAD.WIDE R18, R7, 0x4, R186 ;  /* 0x0000000407127825 */ /* 0x000fc800078e02ba */
[C---:B------:R-:W-:Y:S01]  /*dc40*/  IMAD.WIDE R10, R6.reuse, 0x4, R186 ;  /* 0x00000004060a7825 */ /* 0x040fe200078e02ba */
        /* <DEDUP_REMOVED lines=19> */
.L_x_1544:
[----:B------:R-:W-:Y:S05]  /*dd80*/  BSYNC.RECONVERGENT B0 ;  /* 0x0000000000007941 */ /* 0x000fea0003800200 */
.L_x_1542:
        /* <DEDUP_REMOVED lines=60> */
.L_x_1541:
[----:B------:R-:W-:Y:S05]  /*e150*/  BSYNC.RECONVERGENT B1 ;  /* 0x0000000000017941 */ /* 0x000fea0003800200 */
.L_x_1540:
        /* <DEDUP_REMOVED lines=66> */
[----:B--2---:R-:W1:Y:S01]  /*e580*/  SHFL.BFLY PT, R7, R0, 0x2, 0x1f ;  /* 0x0c401f0000077f89 */ /* 0x004e6200000e0000 */
[----:B------:R-:W-:-:S02]  /*e590*/  IADD3 R44, PT, PT, R44, -0x2, RZ ;  /* 0xfffffffe2c2c7810 */ /* 0x000fc40007ffe0ff */
[----:B------:R-:W-:Y:S01]  /*e5a0*/  LOP3.LUT R5, R5, 0x100, RZ, 0xc0, !PT ;  /* 0x0000010005057812 */ /* 0x000fe200078ec0ff */
[----:B------:R-:W2:Y:S03]  /*e5b0*/  SHFL.BFLY PT, R6, R4, 0x2, 0x1f ;  /* 0x0c401f0004067f89 */ /* 0x000ea600000e0000 */
[----:B------:R-:W-:-:S04]  /*e5c0*/  LOP3.LUT R70, R5, 0x20, R70, 0xf8, !PT ;  /* 0x0000002005467812 */ /* 0x000fc800078ef846 */
[----:B------:R-:W-:-:S04]  /*e5d0*/  LOP3.LUT R70, R70, R2, RZ, 0xfc, !PT ;  /* 0x0000000246467212 */ /* 0x000fc800078efcff */
[----:B------:R-:W-:-:S04]  /*e5e0*/  LEA R70, R70, UR6, 0x1 ;  /* 0x0000000646467c11 */ /* 0x000fc8000f8e08ff */
[----:B------:R-:W-:Y:S01]  /*e5f0*/  IADD3 R46, PT, PT, R95, R70, RZ ;  /* 0x000000465f2e7210 */ /* 0x000fe20007ffe0ff */
[----:B------:R-:W-:Y:S01]  /*e600*/  LDSM.16.MT88.4 R20, [R70+0x5000] ;  /* 0x005000004614783b */ /* 0x000fe20000004200 */
[----:B-1----:R-:W-:-:S03]  /*e610*/  FMNMX.FTZ R7, R0, R7, !PT ;  /* 0x0000000700077209 */ /* 0x002fc60007810000 */
[----:B------:R-:W-:Y:S01]  /*e620*/  LDSM.16.MT88.4 R8, [R70+0x5400] ;  /* 0x005400004608783b */ /* 0x000fe20000004200 */
[----:B--2---:R-:W-:-:S03]  /*e630*/  FMNMX.FTZ R6, R4, R6, !PT ;  /* 0x0000000604067209 */ /* 0x004fc60007810000 */
[----:B------:R-:W1:Y:S04]  /*e640*/  SHFL.BFLY PT, R0, R7, 0x1, 0x1f ;  /* 0x0c201f0007007f89 */ /* 0x000e6800000e0000 */
[----:B------:R-:W2:Y:S04]  /*e650*/  SHFL.BFLY PT, R4, R6, 0x1, 0x1f ;  /* 0x0c201f0006047f89 */ /* 0x000ea800000e0000 */
[----:B------:R-:W-:Y:S01]  /*e660*/  LDSM.16.MT88.4 R32, [R70+0x5800] ;  /* 0x005800004620783b */ /* 0x000fe20000004200 */
[----:B-1----:R-:W-:-:S04]  /*e670*/  FMNMX.FTZ R0, R7, R0, !PT ;  /* 0x0000000007007209 */ /* 0x002fc80007810000 */
[----:B------:R-:W-:Y:S02]  /*e680*/  FSETP.NEU.FTZ.AND P0, PT, R0, -INF , PT ;  /* 0xff8000000000780b */ /* 0x000fe40003f1d000 */
[----:B--2---:R-:W-:Y:S01]  /*e690*/  FMNMX.FTZ R2, R6, R4, !PT ;  /* 0x0000000406027209 */ /* 0x004fe20007810000 */
        /* <DEDUP_REMOVED lines=31> */
[-CC-:B------:R-:W-:Y:S01]  /*e890*/  FFMA.FTZ R133, R133, R78.reuse, -R75.reuse ;  /* 0x0000004e85857223 */ /* 0x180fe2000001084b */
        /* <DEDUP_REMOVED lines=8> */
[C---:B---3--:R-:W-:Y:S01]  /*e920*/  F2FP.F16.F32.PACK_AB R15, R102.reuse, R107 ;  /* 0x0000006b660f723e */ /* 0x048fe200000000ff */
        /* <DEDUP_REMOVED lines=10> */
[-C--:B------:R-:W-:Y:S01]  /*e9d0*/  FFMA.FTZ R107, R104, R78.reuse, -R77 ;  /* 0x0000004e686b7223 */ /* 0x080fe2000001084d */
[-CC-:B------:R-:W-:Y:S01]  /*e9e0*/  FFMA.FTZ R112, R112, R78.reuse, -R75.reuse ;  /* 0x0000004e70707223 */ /* 0x180fe2000001084b */
[----:B-----5:R-:W-:Y:S01]  /*e9f0*/  FADD.FTZ R116, R111, R116 ;  /* 0x000000746f747221 */ /* 0x020fe20000010000 */
[----:B------:R-:W-:Y:S01]  /*ea00*/  MUFU.EX2 R86, R86 ;  /* 0x0000005600567308 */ /* 0x000fe20000000800 */
[-CC-:B------:R-:W-:Y:S01]  /*ea10*/  FFMA.FTZ R85, R85, R78.reuse, -R75.reuse ;  /* 0x0000004e55557223 */ /* 0x180fe2000001084b */
[C---:B---3--:R-:W-:Y:S01]  /*ea20*/  F2FP.F16.F32.PACK_AB R14, R103.reuse, R111 ;  /* 0x0000006f670e723e */ /* 0x048fe200000000ff */
[----:B------:R-:W-:Y:S01]  /*ea30*/  FADD.FTZ R116, R103, R116 ;  /* 0x0000007467747221 */ /* 0x000fe20000010000 */
[----:B------:R-:W2:Y:S01]  /*ea40*/  MUFU.EX2 R97, R97 ;  /* 0x0000006100617308 */ /* 0x000ea20000000800 */
[-C--:B------:R-:W-:Y:S01]  /*ea50*/  FFMA.FTZ R82, R82, R78.reuse, -R75 ;  /* 0x0000004e52527223 */ /* 0x080fe2000001084b */
[-C--:B------:R-:W-:Y:S01]  /*ea60*/  FFMA.FTZ R50, R50, R78.reuse, -R77 ;  /* 0x0000004e32327223 */ /* 0x080fe2000001084d */
[-C--:B------:R-:W-:Y:S01]  /*ea70*/  FFMA.FTZ R40, R40, R78.reuse, -R75 ;  /* 0x0000004e28287223 */ /* 0x080fe2000001084b */
[----:B------:R-:W3:Y:S01]  /*ea80*/  MUFU.EX2 R96, R96 ;  /* 0x0000006000607308 */ /* 0x000ee20000000800 */
[C---:B------:R-:W-:Y:S01]  /*ea90*/  HMMA.16816.F32 R24, R12.reuse, R20, RZ ;  /* 0x000000140c18723c */ /* 0x040fe200000018ff */
[-C--:B------:R-:W-:Y:S01]  /*eaa0*/  FFMA.FTZ R64, R64, R78.reuse, -R77 ;  /* 0x0000004e40407223 */ /* 0x080fe2000001084d */
[-CC-:B------:R-:W-:Y:S01]  /*eab0*/  FFMA.FTZ R65, R65, R78.reuse, -R75.reuse ;  /* 0x0000004e41417223 */ /* 0x180fe2000001084b */
[----:B------:R-:W-:Y:S01]  /*eac0*/  MUFU.EX2 R87, R87 ;  /* 0x0000005700577308 */ /* 0x000fe20000000800 */
[-C--:B------:R-:W-:Y:S01]  /*ead0*/  FFMA.FTZ R67, R67, R78.reuse, -R75 ;  /* 0x0000004e43437223 */ /* 0x080fe2000001084b */
[----:B------:R-:W-:Y:S01]  /*eae0*/  FFMA.FTZ R58, R58, R78, -R77 ;  /* 0x0000004e3a3a7223 */ /* 0x000fe2000001084d */
[----:B------:R-:W-:Y:S01]  /*eaf0*/  ISETP.GE.AND P0, PT, R44, R169, PT ;  /* 0x000000a92c00720c */ /* 0x000fe20003f06270 */
[----:B------:R-:W5:Y:S01]  /*eb00*/  MUFU.EX2 R76, R76 ;  /* 0x0000004c004c7308 */ /* 0x000f620000000800 */
[----:B------:R-:W-:Y:S01]  /*eb10*/  HMMA.16816.F32 R20, R12, R22, RZ ;  /* 0x000000160c14723c */ /* 0x000fe200000018ff */
[----:B--2---:R-:W-:-:S02]  /*eb20*/  FADD.FTZ R116, R97, R116 ;  /* 0x0000007461747221 */ /* 0x004fc40000010000 */
[----:B------:R-:W2:Y:S04]  /*eb30*/  MUFU.EX2 R74, R74 ;  /* 0x0000004a004a7308 */ /* 0x000ea80000000800 */
        /* <DEDUP_REMOVED lines=15> */
[----:B------:R-:W-:Y:S01]  /*ec30*/  FADD.FTZ R87, R76, R87 ;  /* 0x000000574c577221 */ /* 0x000fe20000010000 */
[-CC-:B------:R-:W-:Y:S01]  /*ec40*/  FFMA.FTZ R95, R89, R78.reuse, -R75.reuse ;  /* 0x0000004e595f7223 */ /* 0x180fe2000001084b */
        /* <DEDUP_REMOVED lines=117> */
[-CC-:B--2---:R-:W-:Y:S02]  /*f3a0*/  FFMA.FTZ R36, R139, R78.reuse, -R77.reuse ;  /* 0x0000004e8b247223 */ /* 0x184fe4000001084d */
        /* <DEDUP_REMOVED lines=26> */
[----:B----4-:R-:W-:Y:S01]  /*f550*/  FFMA.FTZ R8, R147, R78, -R77 ;  /* 0x0000004e93087223 */ /* 0x010fe2000001084d */
[----:B------:R-:W-:Y:S01]  /*f560*/  LDSM.16.MT88.4 R132, [R46+0x8c00] ;  /* 0x008c00002e84783b */ /* 0x000fe20000004200 */
[----:B------:R3:W-:Y:S01]  /*f570*/  MUFU.EX2 R147, R9 ;  /* 0x0000000900937308 */ /* 0x0007e20000000800 */
[----:B------:R-:W-:-:S03]  /*f580*/  FADD.FTZ R136, R138, R136 ;  /* 0x000000888a887221 */ /* 0x000fc60000010000 */
[----:B-1----:R-:W-:Y:S01]  /*f590*/  HMMA.16816.F32 R36, R32, R12, R36 ;  /* 0x0000000c2024723c */ /* 0x002fe20000001824 */
[----:B------:R-:W1:Y:S01]  /*f5a0*/  MUFU.EX2 R157, R157 ;  /* 0x0000009d009d7308 */ /* 0x000e620000000800 */
[----:B-----5:R-:W-:Y:S01]  /*f5b0*/  F2FP.F16.F32.PACK_AB R13, R146, R137 ;  /* 0x00000089920d723e */ /* 0x020fe200000000ff */
[----:B------:R-:W-:-:S04]  /*f5c0*/  FADD.FTZ R137, R137, R136 ;  /* 0x0000008889897221 */ /* 0x000fc80000010000 */
        /* <DEDUP_REMOVED lines=10> */
[-C--:B------:R-:W-:Y:S01]  /*f670*/  FFMA.FTZ R33, R159, R78.reuse, -R77 ;  /* 0x0000004e9f217223 */ /* 0x080fe2000001084d */
        /* <DEDUP_REMOVED lines=31> */
[C---:B---3--:R-:W-:Y:S01]  /*f870*/  F2FP.F16.F32.PACK_AB R13, R193.reuse, R190 ;  /* 0x000000bec10d723e */ /* 0x048fe200000000ff */
        /* <DEDUP_REMOVED lines=52> */
[C---:B--2---:R-:W-:Y:S01]  /*fbc0*/  F2FP.F16.F32.PACK_AB R17, R167.reuse, R168 ;  /* 0x000000a8a711723e */ /* 0x044fe200000000ff */
[----:B------:R-:W-:Y:S01]  /*fbd0*/  FADD.FTZ R167, R167, R192 ;  /* 0x000000c0a7a77221 */ /* 0x000fe20000010000 */
[C---:B---3--:R-:W-:Y:S01]  /*fbe0*/  F2FP.F16.F32.PACK_AB R16, R160.reuse, R162 ;  /* 0x000000a2a010723e */ /* 0x048fe200000000ff */
[----:B------:R-:W-:Y:S02]  /*fbf0*/  FADD.FTZ R160, R160, R195 ;  /* 0x000000c3a0a07221 */ /* 0x000fe40000010000 */
[----:B------:R-:W-:Y:S01]  /*fc00*/  FADD.FTZ R167, R166, R167 ;  /* 0x000000a7a6a77221 */ /* 0x000fe20000010000 */
[----:B-1----:R-:W1:Y:S01]  /*fc10*/  LDSM.16.MT88.4 R12, [R46+0x7400] ;  /* 0x007400002e0c783b */ /* 0x002e620000004200 */
[----:B------:R-:W-:-:S02]  /*fc20*/  FADD.FTZ R160, R159, R160 ;  /* 0x000000a09fa07221 */ /* 0x000fc40000010000 */
[----:B------:R-:W-:Y:S01]  /*fc30*/  FADD.FTZ R167, R161, R167 ;  /* 0x000000a7a1a77221 */ /* 0x000fe20000010000 */
[C---:B------:R-:W-:Y:S01]  /*fc40*/  HMMA.16816.F32 R24, R16.reuse, R8, R24 ;  /* 0x000000081018723c */ /* 0x040fe20000001818 */
[----:B-----5:R-:W-:Y:S01]  /*fc50*/  F2FP.F16.F32.PACK_AB R8, R150, R151 ;  /* 0x000000979608723e */ /* 0x020fe200000000ff */
        /* <DEDUP_REMOVED lines=12> */
[----:B------:R-:W-:Y:S01]  /*fd20*/  FADD.FTZ R191, R191, R156 ;  /* 0x0000009cbfbf7221 */ /* 0x000fe20000010000 */
[----:B------:R-:W-:Y:S02]  /*fd30*/  LDSM.16.MT88.4 R140, [R70+0x8c00] ;  /* 0x008c0000468c783b */ /* 0x000fe40000004200 */
[----:B------:R-:W-:-:S03]  /*fd40*/  FADD.FTZ R144, R144, R150 ;  /* 0x0000009690907221 */ /* 0x000fc60000010000 */
[----:B------:R-:W-:Y:S01]  /*fd50*/  HMMA.16816.F32 R28, R16, R6, R28 ;  /* 0x00000006101c723c */ /* 0x000fe2000000181c */
[----:B------:R-:W2:Y:S01]  /*fd60*/  LDSM.16.MT88.4 R4, [R70+0x7800] ;  /* 0x007800004604783b */ /* 0x000ea20000004200 */
[-CC-:B------:R-:W-:Y:S02]  /*fd70*/  FFMA.FTZ R16, R124, R78.reuse, -R75.reuse ;  /* 0x0000004e7c107223 */ /* 0x180fe4000001084b */
[----:B------:R-:W3:Y:S04]  /*fd80*/  MUFU.EX2 R124, R125 ;  /* 0x0000007d007c7308 */ /* 0x000ee80000000800 */
[C---:B----4-:R-:W-:Y:S01]  /*fd90*/  HMMA.16816.F32 R24, R8.reuse, R32, R24 ;  /* 0x000000200818723c */ /* 0x050fe20000001818 */
[-C--:B------:R-:W-:Y:S01]  /*fda0*/  FFMA.FTZ R33, R121, R78.reuse, -R75 ;  /* 0x0000004e79217223 */ /* 0x080fe2000001084b */
[-CC-:B------:R-:W-:Y:S01]  /*fdb0*/  FFMA.FTZ R121, R123, R78.reuse, -R77.reuse ;  /* 0x0000004e7b797223 */ /* 0x180fe2000001084d */
[----:B------:R4:W5:Y:S04]  /*fdc0*/  MUFU.EX2 R32, R16 ;  /* 0x0000001000207308 */ /* 0x0009680000000800 */
[----:B------:R-:W5:Y:S01]  /*fdd0*/  MUFU.EX2 R33, R33 ;  /* 0x0000002100217308 */ /* 0x000f620000000800 */
[C---:B------:R-:W-:Y:S01]  /*fde0*/  HMMA.16816.F32 R20, R8.reuse, R34, R20 ;  /* 0x000000220814723c */ /* 0x040fe20000001814 */
[----:B------:R-:W-:Y:S01]  /*fdf0*/  FFMA.FTZ R35, R120, R78, -R77 ;  /* 0x0000004e78237223 */ /* 0x000fe2000001084d */
[----:B---3--:R-:W-:Y:S01]  /*fe00*/  FADD.FTZ R191, R124, R191 ;  /* 0x000000bf7cbf7221 */ /* 0x008fe20000010000 */
[----:B------:R-:W-:Y:S04]  /*fe10*/  MUFU.EX2 R121, R121 ;  /* 0x0000007900797308 */ /* 0x000fe80000000800 */
[----:B------:R-:W3:Y:S01]  /*fe20*/  MUFU.EX2 R34, R122 ;  /* 0x0000007a00227308 */ /* 0x000ee20000000800 */
[----:B-1----:R-:W-:Y:S01]  /*fe30*/  HMMA.16816.F32 R36, R8, R12, R36 ;  /* 0x0000000c0824723c */ /* 0x002fe20000001824 */
[----:B----4-:R-:W1:Y:S01]  /*fe40*/  LDSM.16.MT88.4 R16, [R46+0x7800] ;  /* 0x007800002e10783b */ /* 0x010e620000004200 */
[C---:B-----5:R-:W-:Y:S01]  /*fe50*/  F2FP.F16.F32.PACK_AB R13, R32.reuse, R124 ;  /* 0x0000007c200d723e */ /* 0x060fe200000000ff */
[----:B------:R-:W4:Y:S01]  /*fe60*/  MUFU.EX2 R35, R35 ;  /* 0x0000002300237308 */ /* 0x000f220000000800 */
[----:B------:R-:W-:Y:S01]  /*fe70*/  FADD.FTZ R191, R32, R191 ;  /* 0x000000bf20bf7221 */ /* 0x000fe20000010000 */
[----:B------:R-:W-:-:S03]  /*fe80*/  FFMA.FTZ R32, R59, R78, -R75 ;  /* 0x0000004e3b207223 */ /* 0x000fc6000001084b */
[----:B------:R-:W-:Y:S01]  /*fe90*/  HMMA.16816.F32 R28, R8, R14, R28 ;  /* 0x0000000e081c723c */ /* 0x000fe2000000181c */
[-CC-:B------:R-:W-:Y:S01]  /*fea0*/  FFMA.FTZ R9, R106, R78.reuse, -R75.reuse ;  /* 0x0000004e6a097223 */ /* 0x180fe2000001084b */
[-C--:B------:R-:W-:Y:S01]  /*feb0*/  FFMA.FTZ R8, R105, R78.reuse, -R75 ;  /* 0x0000004e69087223 */ /* 0x080fe2000001084b */
[----:B------:R-:W-:Y:S01]  /*fec0*/  F2FP.F16.F32.PACK_AB R15, R119, R33 ;  /* 0x00000021770f723e */ /* 0x000fe200000000ff */
[----:B------:R-:W5:Y:S01]  /*fed0*/  MUFU.EX2 R106, R112 ;  /* 0x00000070006a7308 */ /* 0x000f620000000800 */
[----:B---3--:R-:W-:Y:S01]  /*fee0*/  F2FP.F16.F32.PACK_AB R12, R34, R121 ;  /* 0x00000079220c723e */ /* 0x008fe200000000ff */
[----:B------:R-:W-:Y:S01]  /*fef0*/  FADD.FTZ R144, R121, R144 ;  /* 0x0000009079907221 */ /* 0x000fe20000010000 */
[----:B------:R-:W-:Y:S01]  /*ff00*/  FADD.FTZ R33, R33, R191 ;  /* 0x000000bf21217221 */ /* 0x000fe20000010000 */
[----:B------:R-:W3:Y:S01]  /*ff10*/  MUFU.EX2 R105, R9 ;  /* 0x0000000900697308 */ /* 0x000ee20000000800 */
[----:B----4-:R-:W-:Y:S01]  /*ff20*/  F2FP.F16.F32.PACK_AB R14, R118, R35 ;  /* 0x00000023760e723e */ /* 0x010fe200000000ff */
[----:B------:R-:W-:Y:S01]  /*ff30*/  FADD.FTZ R144, R34, R144 ;  /* 0x0000009022907221 */ /* 0x000fe20000010000 */
[----:B------:R-:W-:Y:S01]  /*ff40*/  FADD.FTZ R33, R119, R33 ;  /* 0x0000002177217221 */ /* 0x000fe20000010000 */
[----:B------:R4:W-:Y:S01]  /*ff50*/  MUFU.EX2 R104, R8 ;  /* 0x0000000800687308 */ /* 0x0009e20000000800 */
[-CC-:B------:R-:W-:Y:S01]  /*ff60*/  FFMA.FTZ R34, R60, R78.reuse, -R77.reuse ;  /* 0x0000004e3c227223 */ /* 0x180fe2000001084d */
[----:B------:R-:W-:Y:S01]  /*ff70*/  FADD.FTZ R35, R35, R144 ;  /* 0x0000009023237221 */ /* 0x000fe20000010000 */
[-CC-:B------:R-:W-:Y:S01]  /*ff80*/  FFMA.FTZ R191, R45, R78.reuse, -R77.reuse ;  /* 0x0000004e2dbf7223 */ /* 0x180fe2000001084d */
[----:B--2---:R-:W-:Y:S01]  /*ff90*/  HMMA.16816.F32 R24, R12, R4, R24 ;  /* 0x000000040c18723c */ /* 0x004fe20000001818 */
[-CC-:B------:R-:W-:Y:S01]  /*ffa0*/  FFMA.FTZ R4, R94, R78.reuse, -R77.reuse ;  /* 0x0000004e5e047223 */ /* 0x180fe2000001084d */
[----:B------:R-:W-:Y:S01]  /*ffb0*/  FFMA.FTZ R5, R93, R78, -R77 ;  /* 0x0000004e5d057223 */ /* 0x000fe2000001084d */
[----:B------:R-:W2:Y:S01]  /*ffc0*/  MUFU.EX2 R94, R107 ;  /* 0x0000006b005e7308 */ /* 0x000ea20000000800 */
[----:B------:R-:W-:Y:S01]  /*ffd0*/  FADD.FTZ R35, R118, R35 ;  /* 0x0000002376237221 */ /* 0x000fe20000010000 */
[----:B-----5:R-:W-:-:S02]  /*ffe0*/  FADD.FTZ R33, R106, R33 ;  /* 0x000000216a217221 */ /* 0x020fc40000010000 */
[----:B------:R5:W-:Y:S01]  /*fff0*/  MUFU.EX2 R93, R4 ;  /* 0x00000004005d7308 */ /* 0x000be20000000800 */
[C---:B------:R-:W-:Y:S01]  /*10000*/  HMMA.16816.F32 R20, R12.reuse, R6, R20 ;  /* 0x000000060c14723c */ /* 0x040fe20000001814 */
[----:B----4-:R-:W4:Y:S02]  /*10010*/  LDSM.16.MT88.4 R8, [R70+0x7c00] ;  /* 0x007c00004608783b */ /* 0x010f240000004200 */
[----:B------:R-:W-:Y:S04]  /*10020*/  MUFU.EX2 R32, R32 ;  /* 0x0000002000207308 */ /* 0x000fe80000000800 */
[----:B------:R-:W-:Y:S01]  /*10030*/  MUFU.EX2 R34, R34 ;  /* 0x0000002200227308 */ /* 0x000fe20000000800 */
[C---:B-1----:R-:W-:Y:S01]  /*10040*/  HMMA.16816.F32 R36, R12.reuse, R16, R36 ;  /* 0x000000100c24723c */ /* 0x042fe20000001824 */
[----:B------:R-:W-:Y:S01]  /*10050*/  FFMA.FTZ R16, R84, R78, -R75 ;  /* 0x0000004e54107223 */ /* 0x000fe2000001084b */
[C---:B---3--:R-:W-:Y:S01]  /*10060*/  F2FP.F16.F32.PACK_AB R17, R105.reuse, R106 ;  /* 0x0000006a6911723e */ /* 0x048fe200000000ff */
[----:B------:R1:W3:Y:S01]  /*10070*/  MUFU.EX2 R84, R85 ;  /* 0x0000005500547308 */ /* 0x0002e20000000800 */
[----:B-----5:R-:W-:Y:S01]  /*10080*/  FFMA.FTZ R4, R88, R78, -R77 ;  /* 0x0000004e58047223 */ /* 0x020fe2000001084d */
[----:B--2---:R-:W-:Y:S01]  /*10090*/  FADD.FTZ R35, R94, R35 ;  /* 0x000000235e237221 */ /* 0x004fe20000010000 */
[----:B------:R-:W-:Y:S01]  /*100a0*/  FADD.FTZ R105, R105, R33 ;  /* 0x0000002169697221 */ /* 0x000fe20000010000 */
[----:B------:R-:W-:Y:S01]  /*100b0*/  MUFU.EX2 R88, R5 ;  /* 0x0000000500587308 */ /* 0x000fe20000000800 */
[----:B------:R-:W-:Y:S01]  /*100c0*/  HMMA.16816.F32 R28, R12, R18, R28 ;  /* 0x000000120c1c723c */ /* 0x000fe2000000181c */
[----:B------:R-:W-:Y:S01]  /*100d0*/  F2FP.F16.F32.PACK_AB R19, R95, R104 ;  /* 0x000000685f13723e */ /* 0x000fe200000000ff */
[----:B------:R-:W-:Y:S01]  /*100e0*/  LDSM.16.MT88.4 R12, [R70+0x8000] ;  /* 0x00800000460c783b */ /* 0x000fe20000004200 */
[----:B------:R2:W5:Y:S01]  /*100f0*/  MUFU.EX2 R89, R4 ;  /* 0x0000000400597308 */ /* 0x0005620000000800 */
[----:B------:R-:W-:Y:S01]  /*10100*/  FADD.FTZ R105, R104, R105 ;  /* 0x0000006968697221 */ /* 0x000fe20000010000 */
[----:B------:R-:W-:-:S02]  /*10110*/  FFMA.FTZ R33, R62, R78, -R77 ;  /* 0x0000004e3e217223 */ /* 0x000fc4000001084d */
[----:B------:R-:W-:Y:S01]  /*10120*/  MUFU.EX2 R191, R191 ;  /* 0x000000bf00bf7308 */ /* 0x000fe20000000800 */
[----:B------:R-:W-:Y:S01]  /*10130*/  FADD.FTZ R105, R95, R105 ;  /* 0x000000695f697221 */ /* 0x000fe20000010000 */
[----:B-1----:R-:W-:Y:S02]  /*10140*/  FFMA.FTZ R85, R83, R78, -R77 ;  /* 0x0000004e53557223 */ /* 0x002fe4000001084d */
[----:B------:R1:W-:Y:S01]  /*10150*/  MUFU.EX2 R83, R16 ;  /* 0x0000001000537308 */ /* 0x0003e20000000800 */
[----:B---3--:R-:W-:-:S03]  /*10160*/  FADD.FTZ R105, R84, R105 ;  /* 0x0000006954697221 */ /* 0x008fc60000010000 */
[----:B------:R-:W-:Y:S01]  /*10170*/  MUFU.EX2 R57, R85 ;  /* 0x0000005500397308 */ /* 0x000fe20000000800 */
[----:B--2---:R-:W2:Y:S01]  /*10180*/  LDSM.16.MT88.4 R4, [R46+0x7c00] ;  /* 0x007c00002e04783b */ /* 0x004ea20000004200 */
[----:B-----5:R-:W-:Y:S02]  /*10190*/  F2FP.F16.F32.PACK_AB R18, R89, R88 ;  /* 0x000000585912723e */ /* 0x020fe400000000ff */
[----:B------:R-:W-:Y:S01]  /*101a0*/  MUFU.EX2 R33, R33 ;  /* 0x0000002100217308 */ /* 0x000fe20000000800 */
[C---:B-1----:R-:W-:Y:S01]  /*101b0*/  F2FP.F16.F32.PACK_AB R16, R93.reuse, R94 ;  /* 0x0000005e5d10723e */ /* 0x042fe200000000ff */
[----:B------:R-:W-:-:S04]  /*101c0*/  FADD.FTZ R93, R93, R35 ;  /* 0x000000235d5d7221 */ /* 0x000fc80000010000 */
[----:B------:R-:W-:Y:S02]  /*101d0*/  FADD.FTZ R93, R88, R93 ;  /* 0x0000005d585d7221 */ /* 0x000fe40000010000 */
[----:B----4-:R-:W-:Y:S01]  /*101e0*/  HMMA.16816.F32 R24, R16, R8, R24 ;  /* 0x000000081018723c */ /* 0x010fe20000001818 */
[-CC-:B------:R-:W-:Y:S01]  /*101f0*/  FFMA.FTZ R8, R56, R78.reuse, -R77.reuse ;  /* 0x0000004e38087223 */ /* 0x180fe2000001084d */
[----:B------:R-:W-:Y:S01]  /*10200*/  FFMA.FTZ R9, R54, R78, -R77 ;  /* 0x0000004e36097223 */ /* 0x000fe2000001084d */
[----:B------:R-:W1:Y:S01]  /*10210*/  MUFU.EX2 R56, R74 ;  /* 0x0000004a00387308 */ /* 0x000e620000000800 */
[----:B------:R-:W-:-:S03]  /*10220*/  FADD.FTZ R93, R89, R93 ;  /* 0x0000005d595d7221 */ /* 0x000fc60000010000 */
[----:B------:R3:W-:Y:S01]  /*10230*/  MUFU.EX2 R54, R8 ;  /* 0x0000000800367308 */ /* 0x0007e20000000800 */
[C---:B------:R-:W-:Y:S01]  /*10240*/  HMMA.16816.F32 R20, R16.reuse, R10, R20 ;  /* 0x0000000a1014723c */ /* 0x040fe20000001814 */
[----:B---3--:R-:W-:Y:S02]  /*10250*/  FFMA.FTZ R8, R55, R78, -R75 ;  /* 0x0000004e37087223 */ /* 0x008fe4000001084b */
[----:B------:R-:W3:Y:S05]  /*10260*/  MUFU.EX2 R55, R9 ;  /* 0x0000000900377308 */ /* 0x000eea0000000800 */
[----:B--2---:R-:W-:Y:S01]  /*10270*/  HMMA.16816.F32 R36, R16, R4, R36 ;  /* 0x000000041024723c */ /* 0x004fe20000001824 */
[----:B-1----:R-:W-:Y:S01]  /*10280*/  F2FP.F16.F32.PACK_AB R4, R56, R57 ;  /* 0x000000393804723e */ /* 0x002fe200000000ff */
[----:B------:R1:W2:Y:S01]  /*10290*/  MUFU.EX2 R71, R8 ;  /* 0x0000000800477308 */ /* 0x0002a20000000800 */
[----:B------:R-:W-:Y:S01]  /*102a0*/  F2FP.F16.F32.PACK_AB R5, R83, R84 ;  /* 0x000000545305723e */ /* 0x000fe200000000ff */
[----:B------:R-:W-:Y:S01]  /*102b0*/  FADD.FTZ R57, R57, R93 ;  /* 0x0000005d39397221 */ /* 0x000fe20000010000 */
[----:B------:R-:W-:-:S03]  /*102c0*/  FADD.FTZ R83, R83, R105 ;  /* 0x0000006953537221 */ /* 0x000fc60000010000 */
[----:B------:R-:W-:Y:S01]  /*102d0*/  HMMA.16816.F32 R28, R16, R6, R28 ;  /* 0x00000006101c723c */ /* 0x000fe2000000181c */
[-C--:B------:R-:W-:Y:S01]  /*102e0*/  FFMA.FTZ R16, R49, R78.reuse, -R75 ;  /* 0x0000004e31107223 */ /* 0x080fe2000001084b */
[-C--:B------:R-:W-:Y:S01]  /*102f0*/  FFMA.FTZ R49, R43, R78.reuse, -R77 ;  /* 0x0000004e2b317223 */ /* 0x080fe2000001084d */
[--C-:B------:R-:W-:Y:S01]  /*10300*/  FFMA.FTZ R18, R53, R78, -R75.reuse ;  /* 0x0000004e35127223 */ /* 0x100fe2000001084b */
[----:B---3--:R-:W-:Y:S01]  /*10310*/  F2FP.F16.F32.PACK_AB R6, R55, R54 ;  /* 0x000000363706723e */ /* 0x008fe200000000ff */
[----:B------:R3:W-:Y:S01]  /*10320*/  MUFU.EX2 R43, R50 ;  /* 0x00000032002b7308 */ /* 0x0007e20000000800 */
[-C--:B------:R-:W-:Y:S01]  /*10330*/  FFMA.FTZ R17, R51, R78.reuse, -R75 ;  /* 0x0000004e33117223 */ /* 0x080fe2000001084b */
[--C-:B------:R-:W-:Y:S01]  /*10340*/  FFMA.FTZ R19, R52, R78, -R77.reuse ;  /* 0x0000004e34137223 */ /* 0x100fe2000001084d */
[----:B-1----:R-:W1:Y:S01]  /*10350*/  LDSM.16.MT88.4 R8, [R46+0x8000] ;  /* 0x008000002e08783b */ /* 0x002e620000004200 */
[----:B--2---:R-:W-:Y:S01]  /*10360*/  F2FP.F16.F32.PACK_AB R7, R71, R82 ;  /* 0x000000524707723e */ /* 0x004fe200000000ff */
[----:B------:R-:W2:Y:S01]  /*10370*/  MUFU.EX2 R18, R18 ;  /* 0x0000001200127308 */ /* 0x000ea20000000800 */
[-CC-:B------:R-:W-:Y:S01]  /*10380*/  FFMA.FTZ R51, R3, R78.reuse, -R77.reuse ;  /* 0x0000004e03337223 */ /* 0x180fe2000001084d */
[-CC-:B------:R-:W-:Y:S01]  /*10390*/  FFMA.FTZ R53, R68, R78.reuse, -R77.reuse ;  /* 0x0000004e44357223 */ /* 0x180fe2000001084d */
[-C--:B------:R-:W-:Y:S01]  /*103a0*/  FFMA.FTZ R52, R66, R78.reuse, -R77 ;  /* 0x0000004e42347223 */ /* 0x080fe2000001084d */
[----:B------:R-:W-:Y:S01]  /*103b0*/  MUFU.EX2 R17, R17 ;  /* 0x0000001100117308 */ /* 0x000fe20000000800 */
[----:B------:R-:W-:Y:S01]  /*103c0*/  FADD.FTZ R57, R56, R57 ;  /* 0x0000003938397221 */ /* 0x000fe20000010000 */
[C---:B------:R-:W-:Y:S01]  /*103d0*/  HMMA.16816.F32 R24, R4.reuse, R12, R24 ;  /* 0x0000000c0418723c */ /* 0x040fe20000001818 */
[----:B------:R-:W-:Y:S01]  /*103e0*/  FADD.FTZ R83, R82, R83 ;  /* 0x0000005352537221 */ /* 0x000fe20000010000 */
[----:B------:R-:W-:Y:S01]  /*103f0*/  MUFU.EX2 R16, R16 ;  /* 0x0000001000107308 */ /* 0x000fe20000000800 */
[----:B---3--:R-:W-:Y:S01]  /*10400*/  FFMA.FTZ R50, R41, R78, -R77 ;  /* 0x0000004e29327223 */ /* 0x008fe2000001084d */
[----:B------:R-:W-:Y:S01]  /*10410*/  FADD.FTZ R54, R54, R57 ;  /* 0x0000003936367221 */ /* 0x000fe20000010000 */
[----:B------:R-:W-:Y:S01]  /*10420*/  FADD.FTZ R71, R71, R83 ;  /* 0x0000005347477221 */ /* 0x000fe20000010000 */
[----:B------:R3:W-:Y:S02]  /*10430*/  MUFU.EX2 R41, R49 ;  /* 0x0000003100297308 */ /* 0x0007e40000000800 */
[----:B------:R-:W-:Y:S01]  /*10440*/  HMMA.16816.F32 R20, R4, R14, R20 ;  /* 0x0000000e0414723c */ /* 0x000fe20000001814 */
[----:B------:R-:W4:Y:S01]  /*10450*/  LDSM.16.MT88.4 R12, [R70+0x8400] ;  /* 0x00840000460c783b */ /* 0x000f220000004200 */
[----:B------:R-:W5:Y:S01]  /*10460*/  MUFU.EX2 R19, R19 ;  /* 0x0000001300137308 */ /* 0x000f620000000800 */
[----:B------:R-:W-:Y:S01]  /*10470*/  FADD.FTZ R54, R55, R54 ;  /* 0x0000003637367221 */ /* 0x000fe20000010000 */
[----:B--2---:R-:W-:-:S02]  /*10480*/  FADD.FTZ R71, R18, R71 ;  /* 0x0000004712477221 */ /* 0x004fc40000010000 */
[----:B------:R-:W-:Y:S04]  /*10490*/  MUFU.EX2 R3, R67 ;  /* 0x0000004300037308 */ /* 0x000fe80000000800 */
[----:B------:R-:W-:Y:S01]  /*104a0*/  MUFU.EX2 R51, R51 ;  /* 0x0000003300337308 */ /* 0x000fe20000000800 */
[----:B---3--:R-:W-:-:S03]  /*104b0*/  FFMA.FTZ R49, R42, R78, -R75 ;  /* 0x0000004e2a317223 */ /* 0x008fc6000001084b */
[----:B------:R2:W3:Y:S01]  /*104c0*/  MUFU.EX2 R42, R50 ;  /* 0x00000032002a7308 */ /* 0x0004e20000000800 */
[----:B-----5:R-:W-:-:S03]  /*104d0*/  FADD.FTZ R54, R19, R54 ;  /* 0x0000003613367221 */ /* 0x020fc60000010000 */
[----:B------:R-:W5:Y:S04]  /*104e0*/  MUFU.EX2 R49, R49 ;  /* 0x0000003100317308 */ /* 0x000f680000000800 */
[----:B------:R-:W4:Y:S01]  /*104f0*/  MUFU.EX2 R53, R53 ;  /* 0x0000003500357308 */ /* 0x000f220000000800 */
[----:B-1----:R-:W-:Y:S03]  /*10500*/  HMMA.16816.F32 R36, R4, R8, R36 ;  /* 0x000000080424723c */ /* 0x002fe60000001824 */
[----:B------:R-:W-:Y:S01]  /*10510*/  MUFU.EX2 R52, R52 ;  /* 0x0000003400347308 */ /* 0x000fe20000000800 */
[----:B--2---:R-:W-:-:S04]  /*10520*/  FFMA.FTZ R50, R69, R78, -R75 ;  /* 0x0000004e45327223 */ /* 0x004fc8000001084b */
[----:B------:R-:W-:Y:S01]  /*10530*/  HMMA.16816.F32 R28, R4, R10, R28 ;  /* 0x0000000a041c723c */ /* 0x000fe2000000181c */
[----:B------:R-:W1:Y:S01]  /*10540*/  LDSM.16.MT88.4 R8, [R46+0x8400] ;  /* 0x008400002e08783b */ /* 0x000e620000004200 */
[----:B------:R-:W-:Y:S01]  /*10550*/  F2FP.F16.F32.PACK_AB R4, R43, R19 ;  /* 0x000000132b04723e */ /* 0x000fe200000000ff */
[----:B------:R-:W2:Y:S01]  /*10560*/  MUFU.EX2 R50, R50 ;  /* 0x0000003200327308 */ /* 0x000ea20000000800 */
[C---:B------:R-:W-:Y:S01]  /*10570*/  F2FP.F16.F32.PACK_AB R5, R17.reuse, R18 ;  /* 0x000000121105723e */ /* 0x040fe200000000ff */
[----:B------:R-:W-:Y:S01]  /*10580*/  FADD.FTZ R17, R17, R71 ;  /* 0x0000004711117221 */ /* 0x000fe20000010000 */
[----:B---3--:R-:W-:Y:S01]  /*10590*/  F2FP.F16.F32.PACK_AB R6, R42, R41 ;  /* 0x000000292a06723e */ /* 0x008fe200000000ff */
[----:B------:R-:W-:Y:S01]  /*105a0*/  FADD.FTZ R43, R43, R54 ;  /* 0x000000362b2b7221 */ /* 0x000fe20000010000 */
[----:B-----5:R-:W-:Y:S01]  /*105b0*/  F2FP.F16.F32.PACK_AB R7, R49, R16 ;  /* 0x000000103107723e */ /* 0x020fe200000000ff */
[----:B------:R-:W-:Y:S02]  /*105c0*/  FADD.FTZ R17, R16, R17 ;  /* 0x0000001110117221 */ /* 0x000fe40000010000 */
[----:B------:R-:W-:-:S02]  /*105d0*/  FADD.FTZ R43, R41, R43 ;  /* 0x0000002b292b7221 */ /* 0x000fc40000010000 */
[----:B------:R-:W-:Y:S02]  /*105e0*/  FADD.FTZ R49, R49, R17 ;  /* 0x0000001131317221 */ /* 0x000fe40000010000 */
[----:B----4-:R-:W-:Y:S01]  /*105f0*/  HMMA.16816.F32 R24, R4, R12, R24 ;  /* 0x0000000c0418723c */ /* 0x010fe20000001818 */
[----:B------:R-:W-:Y:S01]  /*10600*/  FADD.FTZ R42, R42, R43 ;  /* 0x0000002b2a2a7221 */ /* 0x000fe20000010000 */
[----:B------:R-:W-:-:S03]  /*10610*/  FADD.FTZ R49, R40, R49 ;  /* 0x0000003128317221 */ /* 0x000fc60000010000 */
[----:B------:R-:W-:-:S03]  /*10620*/  FADD.FTZ R42, R51, R42 ;  /* 0x0000002a332a7221 */ /* 0x000fc60000010000 */
[C---:B------:R-:W-:Y:S01]  /*10630*/  HMMA.16816.F32 R20, R4.reuse, R14, R20 ;  /* 0x0000000e0414723c */ /* 0x040fe20000001814 */
[----:B------:R-:W3:Y:S07]  /*10640*/  LDSM.16.MT88.4 R12, [R70+0x8800] ;  /* 0x00880000460c783b */ /* 0x000eee0000004200 */
[----:B-1----:R-:W-:Y:S01]  /*10650*/  HMMA.16816.F32 R36, R4, R8, R36 ;  /* 0x000000080424723c */ /* 0x002fe20000001824 */
[C---:B------:R-:W-:Y:S01]  /*10660*/  F2FP.F16.F32.PACK_AB R8, R53.reuse, R51 ;  /* 0x000000333508723e */ /* 0x040fe200000000ff */
[----:B------:R-:W-:Y:S01]  /*10670*/  FADD.FTZ R53, R53, R42 ;  /* 0x0000002a35357221 */ /* 0x000fe20000010000 */
[C---:B--2---:R-:W-:Y:S01]  /*10680*/  F2FP.F16.F32.PACK_AB R9, R50.reuse, R40 ;  /* 0x000000283209723e */ /* 0x044fe200000000ff */
[----:B------:R-:W-:-:S02]  /*10690*/  FADD.FTZ R50, R50, R49 ;  /* 0x0000003132327221 */ /* 0x000fc40000010000 */
[----:B------:R-:W-:Y:S02]  /*106a0*/  FADD.FTZ R53, R52, R53 ;  /* 0x0000003534357221 */ /* 0x000fe40000010000 */
[----:B------:R-:W-:Y:S01]  /*106b0*/  HMMA.16816.F32 R28, R4, R10, R28 ;  /* 0x0000000a041c723c */ /* 0x000fe2000000181c */
[----:B------:R-:W1:Y:S01]  /*106c0*/  LDSM.16.MT88.4 R4, [R46+0x8800] ;  /* 0x008800002e04783b */ /* 0x000e620000004200 */
[C---:B------:R-:W-:Y:S01]  /*106d0*/  F2FP.F16.F32.PACK_AB R10, R64.reuse, R52 ;  /* 0x00000034400a723e */ /* 0x040fe200000000ff */
[----:B------:R-:W-:Y:S01]  /*106e0*/  FADD.FTZ R50, R3, R50 ;  /* 0x0000003203327221 */ /* 0x000fe20000010000 */
[C---:B------:R-:W-:Y:S01]  /*106f0*/  F2FP.F16.F32.PACK_AB R11, R65.reuse, R3 ;  /* 0x00000003410b723e */ /* 0x040fe200000000ff */
[----:B------:R-:W-:Y:S02]  /*10700*/  FADD.FTZ R64, R64, R53 ;  /* 0x0000003540407221 */ /* 0x000fe40000010000 */
[----:B------:R-:W-:Y:S02]  /*10710*/  FADD.FTZ R65, R65, R50 ;  /* 0x0000003241417221 */ /* 0x000fe40000010000 */
[----:B------:R-:W-:-:S04]  /*10720*/  FADD.FTZ R64, R33, R64 ;  /* 0x0000004021407221 */ /* 0x000fc80000010000 */
[----:B------:R-:W-:Y:S01]  /*10730*/  FADD.FTZ R64, R34, R64 ;  /* 0x0000004022407221 */ /* 0x000fe20000010000 */
[----:B---3--:R-:W-:Y:S01]  /*10740*/  HMMA.16816.F32 R24, R8, R12, R24 ;  /* 0x0000000c0818723c */ /* 0x008fe20000001818 */
[-CC-:B------:R-:W-:Y:S01]  /*10750*/  FFMA.FTZ R12, R63, R78.reuse, -R75.reuse ;  /* 0x0000004e3f0c7223 */ /* 0x180fe2000001084b */
[----:B------:R-:W-:-:S05]  /*10760*/  FFMA.FTZ R13, R61, R78, -R75 ;  /* 0x0000004e3d0d7223 */ /* 0x000fca000001084b */
[----:B------:R-:W2:Y:S01]  /*10770*/  MUFU.EX2 R12, R12 ;  /* 0x0000000c000c7308 */ /* 0x000ea20000000800 */
[----:B------:R-:W-:Y:S03]  /*10780*/  HMMA.16816.F32 R20, R8, R14, R20 ;  /* 0x0000000e0814723c */ /* 0x000fe60000001814 */
[----:B------:R-:W3:Y:S04]  /*10790*/  MUFU.EX2 R13, R13 ;  /* 0x0000000d000d7308 */ /* 0x000ee80000000800 */
[----:B------:R-:W4:Y:S01]  /*107a0*/  MUFU.EX2 R14, R58 ;  /* 0x0000003a000e7308 */ /* 0x000f220000000800 */
[----:B--2---:R-:W-:-:S04]  /*107b0*/  FADD.FTZ R65, R12, R65 ;  /* 0x000000410c417221 */ /* 0x004fc80000010000 */
[C---:B---3--:R-:W-:Y:S01]  /*107c0*/  FADD.FTZ R65, R13.reuse, R65 ;  /* 0x000000410d417221 */ /* 0x048fe20000010000 */
[----:B-1----:R-:W-:Y:S01]  /*107d0*/  HMMA.16816.F32 R36, R8, R4, R36 ;  /* 0x000000040824723c */ /* 0x002fe20000001824 */
[----:B------:R-:W-:Y:S02]  /*107e0*/  F2FP.F16.F32.PACK_AB R4, R34, R33 ;  /* 0x000000212204723e */ /* 0x000fe400000000ff */
[----:B------:R-:W-:Y:S01]  /*107f0*/  F2FP.F16.F32.PACK_AB R5, R13, R12 ;  /* 0x0000000c0d05723e */ /* 0x000fe200000000ff */
[----:B------:R-:W-:Y:S01]  /*10800*/  FADD.FTZ R65, R32, R65 ;  /* 0x0000004120417221 */ /* 0x000fe20000010000 */
[----:B----4-:R-:W-:-:S03]  /*10810*/  FADD.FTZ R64, R14, R64 ;  /* 0x000000400e407221 */ /* 0x010fc60000010000 */
[----:B------:R-:W-:Y:S01]  /*10820*/  HMMA.16816.F32 R28, R8, R6, R28 ;  /* 0x00000006081c723c */ /* 0x000fe2000000181c */
[C---:B------:R-:W-:Y:S01]  /*10830*/  F2FP.F16.F32.PACK_AB R6, R191.reuse, R14 ;  /* 0x0000000ebf06723e */ /* 0x040fe200000000ff */
[----:B------:R-:W-:Y:S01]  /*10840*/  FADD.FTZ R191, R191, R64 ;  /* 0x00000040bfbf7221 */ /* 0x000fe20000010000 */
[C---:B------:R-:W-:Y:S01]  /*10850*/  F2FP.F16.F32.PACK_AB R7, R190.reuse, R32 ;  /* 0x00000020be07723e */ /* 0x040fe200000000ff */
[----:B------:R-:W-:-:S06]  /*10860*/  FADD.FTZ R190, R190, R65 ;  /* 0x00000041bebe7221 */ /* 0x000fcc0000010000 */
[C---:B------:R-:W-:Y:S08]  /*10870*/  HMMA.16816.F32 R144, R4.reuse, R140, R24 ;  /* 0x0000008c0490723c */ /* 0x040ff00000001818 */
[C---:B------:R-:W-:Y:S08]  /*10880*/  HMMA.16816.F32 R136, R4.reuse, R132, R36 ;  /* 0x000000840488723c */ /* 0x040ff00000001824 */
[C---:B------:R-:W-:Y:S08]  /*10890*/  HMMA.16816.F32 R140, R4.reuse, R142, R20 ;  /* 0x0000008e048c723c */ /* 0x040ff00000001814 */
[----:B------:R-:W-:Y:S01]  /*108a0*/  HMMA.16816.F32 R132, R4, R134, R28 ;  /* 0x000000860484723c */ /* 0x000fe2000000181c */
[----:B------:R-:W-:-:S04]  /*108b0*/  NOP ;  /* 0x0000000000007918 */ /* 0x000fc80000000000 */
[----:B------:R-:W-:-:S15]  /*108c0*/  @!P0 BRA `(.L_x_1545) ;  /* 0x0000005400488947 */ /* 0x000fde0003800000 */
[----:B------:R-:W-:Y:S01]  /*108d0*/  ISETP.NE.U32.AND P0, PT, R188, RZ, PT ;  /* 0x000000ffbc00720c */ /* 0x000fe20003f05070 */
[----:B------:R-:W-:Y:S02]  /*108e0*/  IMAD.MOV.U32 R151, RZ, RZ, R0 ;  /* 0x000000ffff977224 */ /* 0x000fe400078e0000 */
[----:B------:R-:W-:Y:S01]  /*108f0*/  IMAD.MOV.U32 R150, RZ, RZ, R2 ;  /* 0x000000ffff967224 */ /* 0x000fe200078e0002 */
[----:B------:R-:W-:-:S13]  /*10900*/  ISETP.NE.AND.EX P3, PT, R189, RZ, PT, P0 ;  /* 0x000000ffbd00720c */ /* 0x000fda0003f65300 */
.L_x_1552:
        /* <DEDUP_REMOVED lines=19> */
[----:B------:R-:W-:Y:S02]  /*10a40*/  IABS R4, R3 ;  /* 0x0000000300047213 */ /* 0x000fe40000000000 */
        /* <DEDUP_REMOVED lines=15> */
[C---:B------:R-:W-:Y:S02]  /*10b40*/  IMAD R4, R9.reuse, R6, R4 ;  /* 0x0000000609047224 */ /* 0x040fe400078e0204 */
[----:B------:R-:W-:Y:S03]  /*10b50*/  IMAD.HI.U32 R10, R10, R7, RZ ;  /* 0x000000070a0a7227 */ /* 0x000fe600078e00ff */
[----:B------:R-:W-:Y:S01]  /*10b60*/  ISETP.GT.U32.AND P0, PT, R8, R4, PT ;  /* 0x000000040800720c */ /* 0x000fe20003f04070 */
[----:B------:R-:W-:Y:S05]  /*10b70*/  IMAD R7, R10, R6, R7 ;  /* 0x000000060a077224 */ /* 0x000fea00078e0207 */
[----:B------:R-:W-:Y:S07]  /*10b80*/  ISETP.GT.U32.AND P1, PT, R8, R7, PT ;  /* 0x000000070800720c */ /* 0x000fee0003f24070 */
[--C-:B------:R-:W-:Y:S02]  /*10b90*/  @!P0 IMAD.IADD R4, R4, 0x1, -R8.reuse ;  /* 0x0000000104048824 */ /* 0x100fe400078e0a08 */
[----:B------:R-:W-:Y:S01]  /*10ba0*/  @!P0 VIADD R9, R9, 0x1 ;  /* 0x0000000109098836 */ /* 0x000fe20000000000 */
[----:B------:R-:W-:Y:S02]  /*10bb0*/  ISETP.NE.AND P0, PT, R5, RZ, PT ;  /* 0x000000ff0500720c */ /* 0x000fe40003f05270 */
[-C--:B------:R-:W-:Y:S01]  /*10bc0*/  ISETP.GE.U32.AND P2, PT, R4, R8.reuse, PT ;  /* 0x000000080400720c */ /* 0x080fe20003f46070 */
[----:B------:R-:W-:Y:S01]  /*10bd0*/  @!P1 IMAD.IADD R7, R7, 0x1, -R8 ;  /* 0x0000000107079824 */ /* 0x000fe200078e0a08 */
[----:B------:R-:W-:Y:S02]  /*10be0*/  LOP3.LUT R4, R179, R5, RZ, 0x3c, !PT ;  /* 0x00000005b3047212 */ /* 0x000fe400078e3cff */
[----:B------:R-:W-:Y:S02]  /*10bf0*/  @!P1 IADD3 R10, PT, PT, R10, 0x1, RZ ;  /* 0x000000010a0a9810 */ /* 0x000fe40007ffe0ff */
[----:B------:R-:W-:Y:S02]  /*10c00*/  ISETP.GE.U32.AND P4, PT, R7, R8, PT ;  /* 0x000000080700720c */ /* 0x000fe40003f86070 */
[----:B------:R-:W-:Y:S05]  /*10c10*/  ISETP.GE.AND P6, PT, R4, RZ, PT ;  /* 0x000000ff0400720c */ /* 0x000fea0003fc6270 */
[----:B------:R-:W-:Y:S04]  /*10c20*/  @P2 VIADD R9, R9, 0x1 ;  /* 0x0000000109092836 */ /* 0x000fe80000000000 */
[----:B------:R-:W-:Y:S02]  /*10c30*/  @!P5 IMAD.MOV R9, RZ, RZ, -R9 ;  /* 0x000000ffff09d224 */ /* 0x000fe400078e0a09 */
[----:B------:R-:W-:Y:S03]  /*10c40*/  @P4 VIADD R10, R10, 0x1 ;  /* 0x000000010a0a4836 */ /* 0x000fe60000000000 */
[C---:B------:R-:W-:Y:S02]  /*10c50*/  SEL R4, R3.reuse, R9, !P0 ;  /* 0x0000000903047207 */ /* 0x040fe40004000000 */
[----:B------:R-:W-:Y:S01]  /*10c60*/  @!P6 IADD3 R10, PT, PT, -R10, RZ, RZ ;  /* 0x000000ff0a0ae210 */ /* 0x000fe20007ffe1ff */
[----:B------:R-:W2:Y:S01]  /*10c70*/  LD.E.64 R8, desc[UR4][R148.64+0x40] ;  /* 0x0000400494087980 */ /* 0x000ea2000c101b00 */
[C---:B------:R-:W-:Y:S02]  /*10c80*/  LEA R6, P1, R4.reuse, R186, 0x2 ;  /* 0x000000ba04067211 */ /* 0x040fe400078210ff */
[----:B------:R-:W-:Y:S02]  /*10c90*/  SEL R3, R3, R10, !P0 ;  /* 0x0000000a03037207 */ /* 0x000fe40004000000 */
[-C--:B------:R-:W-:Y:S02]  /*10ca0*/  LEA.HI.X.SX32 R7, R4, R187.reuse, 0x2, P1 ;  /* 0x000000bb04077211 */ /* 0x080fe400008f16ff */
[C---:B------:R-:W-:Y:S04]  /*10cb0*/  LEA R10, P0, R3.reuse, R186, 0x2 ;  /* 0x000000ba030a7211 */ /* 0x040fe800078010ff */
[----:B------:R-:W3:Y:S01]  /*10cc0*/  LD.E R7, desc[UR4][R6.64] ;  /* 0x0000000406077980 */ /* 0x000ee2000c101900 */
[C---:B------:R-:W-:Y:S01]  /*10cd0*/  LEA.HI.X.SX32 R11, R3.reuse, R187, 0x2, P0 ;  /* 0x000000bb030b7211 */ /* 0x040fe200000f16ff */
[----:B------:R-:W-:Y:S04]  /*10ce0*/  IMAD.IADD R3, R3, 0x1, -R4 ;  /* 0x0000000103037824 */ /* 0x000fe800078e0a04 */
[----:B------:R-:W-:Y:S05]  /*10cf0*/  IMAD R5, R5, R3, -0x100 ;  /* 0xffffff0005057424 */ /* 0x000fea00078e0203 */
[----:B------:R-:W-:Y:S01]  /*10d00*/  SHF.R.S32.HI R4, RZ, 0x1f, R5 ;  /* 0x0000001fff047819 */ /* 0x000fe20000011405 */
[----:B------:R-:W3:Y:S04]  /*10d10*/  LD.E R6, desc[UR4][R10.64] ;  /* 0x000000040a067980 */ /* 0x000ee8000c101900 */
[----:B------:R-:W4:Y:S01]  /*10d20*/  LD.E.64 R10, desc[UR4][R148.64+0x28] ;  /* 0x00002804940a7980 */ /* 0x000f22000c101b00 */
[-C--:B--2---:R-:W-:Y:S02]  /*10d30*/  IMAD R3, R9, R5.reuse, RZ ;  /* 0x0000000509037224 */ /* 0x084fe400078e02ff */
[C---:B------:R-:W-:Y:S04]  /*10d40*/  IMAD.WIDE.U32 R12, R8.reuse, R5, RZ ;  /* 0x00000005080c7225 */ /* 0x040fe800078e00ff */
[----:B------:R-:W-:Y:S05]  /*10d50*/  IMAD R3, R8, R4, R3 ;  /* 0x0000000408037224 */ /* 0x000fea00078e0203 */
[----:B------:R-:W-:Y:S01]  /*10d60*/  IADD3 R13, PT, PT, R13, R3, RZ ;  /* 0x000000030d0d7210 */ /* 0x000fe20007ffe0ff */
[----:B---3--:R-:W-:Y:S05]  /*10d70*/  IMAD.IADD R6, R7, 0x1, -R6 ;  /* 0x0000000107067824 */ /* 0x008fea00078e0a06 */
[----:B------:R-:W-:Y:S01]  /*10d80*/  SHF.R.S32.HI R4, RZ, 0x1f, R6 ;  /* 0x0000001fff047819 */ /* 0x000fe20000011406 */
[----:B----4-:R-:W-:Y:S02]  /*10d90*/  IMAD R3, R11, R6, RZ ;  /* 0x000000060b037224 */ /* 0x010fe400078e02ff */
[----:B------:R-:W-:Y:S04]  /*10da0*/  IMAD.WIDE.U32 R12, R6, R10, R12 ;  /* 0x0000000a060c7225 */ /* 0x000fe800078e000c */
[----:B------:R-:W-:Y:S01]  /*10db0*/  IMAD R3, R10, R4, R3 ;  /* 0x000000040a037224 */ /* 0x000fe200078e0203 */
[C---:B------:R-:W-:Y:S03]  /*10dc0*/  LEA R177, P0, R12.reuse, R2, 0x1 ;  /* 0x000000020cb17211 */ /* 0x040fe600078008ff */
[----:B------:R-:W-:Y:S05]  /*10dd0*/  IMAD.IADD R3, R13, 0x1, R3 ;  /* 0x000000010d037824 */ /* 0x000fea00078e0203 */
[----:B------:R-:W-:Y:S02]  /*10de0*/  LEA.HI.X R176, R12, R0, R3, 0x1, P0 ;  /* 0x000000000cb07211 */ /* 0x000fe400000f0c03 */
.L_x_1547:
[----:B------:R-:W-:Y:S05]  /*10df0*/  BSYNC.RECONVERGENT B0 ;  /* 0x0000000000007941 */ /* 0x000fea0003800200 */
.L_x_1546:
[----:B------:R-:W1:Y:S01]  /*10e00*/  S2UR UR7, SR_CgaCtaId ;  /* 0x00000000000779c3 */ /* 0x000e620000008800 */
[----:B------:R-:W-:Y:S01]  /*10e10*/  SHF.L.U32 R5, R166, 0x3, RZ ;  /* 0x00000003a6057819 */ /* 0x000fe200000006ff */
[----:B------:R-:W-:Y:S01]  /*10e20*/  UMOV UR9, 0x400 ;  /* 0x0000040000097882 */ /* 0x000fe20000000000 */
[----:B------:R-:W-:Y:S01]  /*10e30*/  SHF.L.U32 R0, R172, 0x6, RZ ;  /* 0x00000006ac007819 */ /* 0x000fe200000006ff */
[----:B------:R-:W-:Y:S01]  /*10e40*/  BSSY.RECONVERGENT B1, `(.L_x_1548) ;  /* 0x0000255000017945 */ /* 0x000fe20003800200 */
[C---:B------:R-:W-:Y:S02]  /*10e50*/  LOP3.LUT R195, R5.reuse, 0x18, RZ, 0xc0, !PT ;  /* 0x0000001805c37812 */ /* 0x040fe400078ec0ff */
[----:B------:R-:W-:Y:S02]  /*10e60*/  LOP3.LUT R4, R5, 0xc0, RZ, 0xc0, !PT ;  /* 0x000000c005047812 */ /* 0x000fe400078ec0ff */
[----:B------:R-:W-:Y:S02]  /*10e70*/  ISETP.GE.AND P0, PT, R195, R180, PT ;  /* 0x000000b4c300720c */ /* 0x000fe40003f06270 */
[--C-:B------:R-:W-:Y:S02]  /*10e80*/  LOP3.LUT R4, R4, 0x18, R166.reuse, 0xf8, !PT ;  /* 0x0000001804047812 */ /* 0x100fe400078ef8a6 */
[-C--:B------:R-:W-:Y:S02]  /*10e90*/  IADD3 R8, P1, PT, R0, R177.reuse, RZ ;  /* 0x000000b100087210 */ /* 0x080fe40007f3e0ff */
[----:B------:R-:W-:Y:S02]  /*10ea0*/  LOP3.LUT R4, R4, 0x18, R5, 0x78, !PT ;  /* 0x0000001804047812 */ /* 0x000fe400078e7805 */
[----:B------:R-:W-:Y:S02]  /*10eb0*/  SHF.L.U64.HI R2, R172, 0x6, R173 ;  /* 0x00000006ac027819 */ /* 0x000fe400000102ad */
[----:B------:R-:W-:Y:S02]  /*10ec0*/  LOP3.LUT R3, R4, 0x1f20, R5, 0xf8, !PT ;  /* 0x00001f2004037812 */ /* 0x000fe400078ef805 */
[-C--:B------:R-:W-:Y:S02]  /*10ed0*/  IADD3.X R9, PT, PT, R2, R176.reuse, RZ, P1, !PT ;  /* 0x000000b002097210 */ /* 0x080fe40000ffe4ff */
[----:B------:R-:W-:Y:S01]  /*10ee0*/  @!P0 MOV R14, R177 ;  /* 0x000000b1000e8202 */ /* 0x000fe20000000f00 */
[----:B-1----:R-:W-:Y:S01]  /*10ef0*/  ULEA UR6, UR7, UR9, 0x18 ;  /* 0x0000000907067291 */ /* 0x002fe2000f8ec0ff */
[----:B------:R-:W-:Y:S02]  /*10f00*/  @!P0 MOV R15, R176 ;  /* 0x000000b0000f8202 */ /* 0x000fe40000000f00 */
[----:B------:R-:W-:Y:S02]  /*10f10*/  LOP3.LUT R5, R5, 0x1f20, RZ, 0xc0, !PT ;  /* 0x00001f2005057812 */ /* 0x000fe400078ec0ff */
[----:B------:R-:W-:Y:S02]  /*10f20*/  IADD3 R6, P2, PT, R8, R0, RZ ;  /* 0x0000000008067210 */ /* 0x000fe40007f5e0ff */
[----:B------:R-:W-:Y:S02]  /*10f30*/  LEA R3, R3, UR6, 0x1 ;  /* 0x0000000603037c11 */ /* 0x000fe4000f8e08ff */
[----:B------:R-:W-:Y:S02]  /*10f40*/  IADD3 R5, PT, PT, R5, R4, RZ ;  /* 0x0000000405057210 */ /* 0x000fe40007ffe0ff */
[----:B------:R-:W-:Y:S01]  /*10f50*/  IADD3.X R7, PT, PT, R9, R2, RZ, P2, !PT ;  /* 0x0000000209077210 */ /* 0x000fe200017fe4ff */
[----:B------:R-:W-:Y:S01]  /*10f60*/  @!PT LDS RZ, [RZ] ;  /* 0x00000000fffff984 */ /* 0x000fe20000000800 */
[----:B------:R-:W-:Y:S01]  /*10f70*/  @!PT LDS RZ, [RZ] ;  /* 0x00000000fffff984 */ /* 0x000fe20000000800 */
[----:B------:R-:W-:Y:S01]  /*10f80*/  @!PT LDS RZ, [RZ] ;  /* 0x00000000fffff984 */ /* 0x000fe20000000800 */
[----:B------:R-:W-:Y:S01]  /*10f90*/  @!P0 LDGSTS.E.BYPASS.LTC128B.128 [R3+0x5000], desc[UR4][R14.64] ;  /* 0x050000000e038fae */ /* 0x000fe2000b981a04 */
[----:B------:R-:W-:Y:S02]  /*10fa0*/  LEA R197, R5, UR6, 0x1 ;  /* 0x0000000605c57c11 */ /* 0x000fe4000f8e08ff */
[----:B------:R-:W-:Y:S02]  /*10fb0*/  IADD3 R10, P1, PT, R6, R0, RZ ;  /* 0x00000000060a7210 */ /* 0x000fe40007f3e0ff */
[----:B------:R-:W-:Y:S02]  /*10fc0*/  SHF.L.U32 R168, R166, 0x5, RZ ;  /* 0x00000005a6a87819 */ /* 0x000fe400000006ff */
[----:B------:R-:W-:Y:S01]  /*10fd0*/  IADD3.X R11, PT, PT, R7, R2, RZ, P1, !PT ;  /* 0x00000002070b7210 */ /* 0x000fe20000ffe4ff */
[----:B------:R-:W-:Y:S01]  /*10fe0*/  @P0 STS.128 [R3+0x5000], RZ ;  /* 0x005000ff03000388 */ /* 0x000fe20000000c00 */
[----:B------:R-:W-:Y:S02]  /*10ff0*/  IADD3 R12, P2, PT, R10, R0, RZ ;  /* 0x000000000a0c7210 */ /* 0x000fe40007f5e0ff */
[----:B------:R-:W-:Y:S02]  /*11000*/  SHF.L.U32 R165, R166, 0x4, RZ ;  /* 0x00000004a6a57819 */ /* 0x000fe400000006ff */
[----:B------:R-:W-:Y:S02]  /*11010*/  IADD3.X R13, PT, PT, R11, R2, RZ, P2, !PT ;  /* 0x000000020b0d7210 */ /* 0x000fe400017fe4ff */
[----:B------:R-:W-:Y:S01]  /*11020*/  IADD3 R4, P1, PT, R12, R0, RZ ;  /* 0x000000000c047210 */ /* 0x000fe20007f3e0ff */
[----:B------:R-:W-:Y:S01]  /*11030*/  @!PT LDS RZ, [RZ] ;  /* 0x00000000fffff984 */ /* 0x000fe20000000800 */
[----:B------:R-:W-:Y:S01]  /*11040*/  @!PT LDS RZ, [RZ] ;  /* 0x00000000fffff984 */ /* 0x000fe20000000800 */
[----:B------:R-:W-:Y:S01]  /*11050*/  @!PT LDS RZ, [RZ] ;  /* 0x00000000fffff984 */ /* 0x000fe20000000800 */
[----:B------:R1:W-:Y:S01]  /*11060*/  @!P0 LDGSTS.E.BYPASS.LTC128B.128 [R3+0x5800], desc[UR4][R8.64] ;  /* 0x0580000008038fae */ /* 0x0003e2000b981a04 */
[----:B------:R-:W-:Y:S02]  /*11070*/  SHF.L.U32 R167, R166, 0x2, RZ ;  /* 0x00000002a6a77819 */ /* 0x000fe400000006ff */
[----:B------:R-:W-:Y:S02]  /*11080*/  IADD3.X R5, PT, PT, R13, R2, RZ, P1, !PT ;  /* 0x000000020d057210 */ /* 0x000fe40000ffe4ff */
[----:B------:R-:W-:Y:S02]  /*11090*/  LOP3.LUT R167, R167, 0x18, RZ, 0xc0, !PT ;  /* 0x00000018a7a77812 */ /* 0x000fe400078ec0ff */
[----:B------:R-:W-:Y:S01]  /*110a0*/  IADD3 R185, PT, PT, R185, -0x1, RZ ;  /* 0xffffffffb9b97810 */ /* 0x000fe20007ffe0ff */
[----:B------:R-:W-:Y:S08]  /*110b0*/  @P0 STS.128 [R3+0x5800], RZ ;  /* 0x005800ff03000388 */ /* 0x000ff00000000c00 */
[----:B------:R-:W-:Y:S01]  /*110c0*/  @!PT LDS RZ, [RZ] ;  /* 0x00000000fffff984 */ /* 0x000fe20000000800 */
[----:B------:R-:W-:Y:S01]  /*110d0*/  @!PT LDS RZ, [RZ] ;  /* 0x00000000fffff984 */ /* 0x000fe20000000800 */
[----:B------:R-:W-:Y:S01]  /*110e0*/  @!PT LDS RZ, [RZ] ;  /* 0x00000000fffff984 */ /* 0x000fe20000000800 */
[----:B------:R-:W-:Y:S08]  /*110f0*/  @!P0 LDGSTS.E.BYPASS.LTC128B.128 [R197+0x6000], desc[UR4][R6.64] ;  /* 0x0600000006c58fae */ /* 0x000ff0000b981a04 */
[----:B------:R-:W-:Y:S01]  /*11100*/  @P0 STS.128 [R197+0x6000], RZ ;  /* 0x006000ffc5000388 */ /* 0x000fe20000000c00 */
[----:B-1----:R-:W-:Y:S04]  /*11110*/  IADD3 R8, P2, PT, R4, R0, RZ ;  /* 0x0000000004087210 */ /* 0x002fe80007f5e0ff */
[----:B------:R-:W-:Y:S03]  /*11120*/  IADD3.X R9, PT, PT, R5, R2, RZ, P2, !PT ;  /* 0x0000000205097210 */ /* 0x000fe600017fe4ff */
[----:B------:R-:W-:Y:S01]  /*11130*/  @!PT LDS RZ, [RZ] ;  /* 0x00000000fffff984 */ /* 0x000fe20000000800 */
[----:B------:R-:W-:Y:S01]  /*11140*/  @!PT LDS RZ, [RZ] ;  /* 0x00000000fffff984 */ /* 0x000fe20000000800 */
[----:B------:R-:W-:Y:S01]  /*11150*/  @!PT LDS RZ, [RZ] ;  /* 0x00000000fffff984 */ /* 0x000fe20000000800 */
[----:B------:R-:W-:Y:S01]  /*11160*/  @!P0 LDGSTS.E.BYPASS.LTC128B.128 [R197+0x6800], desc[UR4][R10.64] ;  /* 0x068000000ac58fae */ /* 0x000fe2000b981a04 */
[----:B------:R-:W-:Y:S02]  /*11170*/  @!P0 IADD3 R14, P1, PT, R8, R0, RZ ;  /* 0x00000000080e8210 */ /* 0x000fe40007f3e0ff */
[----:B------:R-:W-:Y:S02]  /*11180*/  LOP3.LUT R0, R168, 0xc0, RZ, 0xc0, !PT ;  /* 0x000000c0a8007812 */ /* 0x000fe400078ec0ff */
[----:B------:R-:W-:Y:S02]  /*11190*/  @!P0 IADD3.X R15, PT, PT, R9, R2, RZ, P1, !PT ;  /* 0x00000002090f8210 */ /* 0x000fe40000ffe4ff */
[----:B------:R-:W-:Y:S01]  /*111a0*/  LOP3.LUT R2, R165, 0x100, RZ, 0xc0, !PT ;  /* 0x00000100a5027812 */ /* 0x000fe200078ec0ff */
[----:B------:R-:W-:Y:S01]  /*111b0*/  @P0 STS.128 [R197+0x6800], RZ ;  /* 0x006800ffc5000388 */ /* 0x000fe20000000c00 */
[----:B------:R-:W-:Y:S02]  /*111c0*/  LOP3.LUT R0, R0, 0x8, R166, 0xf8, !PT ;  /* 0x0000000800007812 */ /* 0x000fe400078ef8a6 */
[----:B------:R-:W-:Y:S04]  /*111d0*/  LOP3.LUT R2, R2, 0x20, R168, 0xf8, !PT ;  /* 0x0000002002027812 */ /* 0x000fe800078ef8a8 */
[----:B------:R-:W-:Y:S01]  /*111e0*/  LOP3.LUT R0, R2, R0, R167, 0xf6, !PT ;  /* 0x0000000002007212 */ /* 0x000fe200078ef6a7 */
[----:B------:R-:W-:Y:S01]  /*111f0*/  @!PT LDS RZ, [RZ] ;  /* 0x00000000fffff984 */ /* 0x000fe20000000800 */
[----:B------:R-:W-:Y:S01]  /*11200*/  @!PT LDS RZ, [RZ] ;  /* 0x00000000fffff984 */ /* 0x000fe20000000800 */
[----:B------:R-:W-:Y:S01]  /*11210*/  @!PT LDS RZ, [RZ] ;  /* 0x00000000fffff984 */ /* 0x000fe20000000800 */
[----:B------:R-:W-:Y:S03]  /*11220*/  @!P0 LDGSTS.E.BYPASS.LTC128B.128 [R197+0x7000], desc[UR4][R12.64] ;  /* 0x070000000cc58fae */ /* 0x000fe6000b981a04 */
[----:B------:R-:W-:Y:S02]  /*11230*/  LEA R152, R0, UR6, 0x1 ;  /* 0x0000000600987c11 */ /* 0x000fe4000f8e08ff */
[----:B------:R-:W-:Y:S03]  /*11240*/  MOV R0, 0x20 ;  /* 0x0000002000007802 */ /* 0x000fe60000000f00 */
        /* <DEDUP_REMOVED lines=17> */
[----:B------:R-:W-:Y:S02]  /*11360*/  SEL R0, R0, 0xffffffe0, !P0 ;  /* 0xffffffe000007807 */ /* 0x000fe40004000000 */
[----:B------:R-:W-:Y:S01]  /*11370*/  ISETP.GT.AND P0, PT, R185, R169, PT ;  /* 0x000000a9b900720c */ /* 0x000fe20003f04270 */
[----:B------:R-:W0:Y:S01]  /*11380*/  LDGDEPBAR ;  /* 0x00000000000079af */ /* 0x000e220000000000 */
[-C--:B------:R-:W-:Y:S02]  /*11390*/  IADD3 R156, PT, PT, R164, R0.reuse, RZ ;  /* 0x00000000a49c7210 */ /* 0x080fe40007ffe0ff */
[----:B------:R-:W-:Y:S05]  /*113a0*/  IADD3 R0, PT, PT, R152, R0, RZ ;  /* 0x0000000098007210 */ /* 0x000fea0007ffe0ff */
[----:B------:R-:W-:Y:S08]  /*113b0*/  LDSM.16.M88.4 R128, [R164] ;  /* 0x00000000a480783b */ /* 0x000ff00000000200 */
[----:B-1----:R-:W1:Y:S08]  /*113c0*/  LDSM.16.M88.4 R8, [R152+0x1000] ;  /* 0x001000009808783b */ /* 0x002e700000000200 */
[----:B------:R-:W3:Y:S04]  /*113d0*/  LD.E R199, desc[UR4][R148.64+0x18c] ;  /* 0x00018c0494c77980 */ /* 0x000ee8000c101900 */
[----:B------:R-:W2:Y:S08]  /*113e0*/  LDSM.16.M88.4 R16, [R152+0x1400] ;  /* 0x001400009810783b */ /* 0x000eb00000000200 */
[----:B------:R-:W4:Y:S08]  /*113f0*/  LDSM.16.M88.4 R24, [R152+0x1800] ;  /* 0x001800009818783b */ /* 0x000f300000000200 */
        /* <DEDUP_REMOVED lines=21> */
[----:B------:R-:W5:Y:S01]  /*11550*/  LDSM.16.M88.4 R120, [R152+0x4800] ;  /* 0x004800009878783b */ /* 0x000f620000000200 */
[C---:B-1----:R-:W-:Y:S07]  /*11560*/  HMMA.16816.F32 R44, R128.reuse, R48, RZ ;  /* 0x00000030802c723c */ /* 0x042fee00000018ff */
[----:B------:R-:W1:Y:S01]  /*11570*/  LDSM.16.M88.4 R152, [R152+0x4c00] ;  /* 0x004c00009898783b */ /* 0x000e620000000200 */
[C---:B------:R-:W-:Y:S07]  /*11580*/  HMMA.16816.F32 R48, R128.reuse, R50, RZ ;  /* 0x000000328030723c */ /* 0x040fee00000018ff */
[----:B------:R-:W-:Y:S01]  /*11590*/  LDSM.16.M88.4 R156, [R156] ;  /* 0x000000009c9c783b */ /* 0x000fe20000000200 */
[C---:B------:R-:W-:Y:S07]  /*115a0*/  HMMA.16816.F32 R52, R128.reuse, R56, RZ ;  /* 0x000000388034723c */ /* 0x040fee00000018ff */
[----:B------:R-:W1:Y:S01]  /*115b0*/  LDSM.16.M88.4 R160, [R0+0x1000] ;  /* 0x0010000000a0783b */ /* 0x000e620000000200 */
        /* <DEDUP_REMOVED lines=18> */
[----:B------:R-:W-:Y:S01]  /*116e0*/  HMMA.16816.F32 R128, R128, R154, RZ ;  /* 0x0000009a8080723c */ /* 0x000fe200000018ff */
[----:B------:R-:W1:Y:S07]  /*116f0*/  LDSM.16.M88.4 R152, [R0+0x1400] ;  /* 0x001400000098783b */ /* 0x000e6e0000000200 */
[C---:B------:R-:W-:Y:S08]  /*11700*/  HMMA.16816.F32 R4, R156.reuse, R160, R4 ;  /* 0x000000a09c04723c */ /* 0x040ff00000001804 */
[C---:B------:R-:W-:Y:S11]  /*11710*/  HMMA.16816.F32 R8, R156.reuse, R162, R8 ;  /* 0x000000a29c08723c */ /* 0x040ff60000001808 */
[-C--:B---3--:R-:W-:Y:S01]  /*11720*/  FMUL.FTZ R5, R5, R199.reuse ;  /* 0x000000c705057220 */ /* 0x088fe20000410000 */
[-C--:B------:R-:W-:Y:S01]  /*11730*/  FMUL.FTZ R6, R6, R199.reuse ;  /* 0x000000c706067220 */ /* 0x080fe20000410000 */
[-C--:B------:R-:W-:Y:S01]  /*11740*/  FMUL.FTZ R7, R7, R199.reuse ;  /* 0x000000c707077220 */ /* 0x080fe20000410000 */
[-C--:B------:R-:W-:Y:S01]  /*11750*/  FMUL.FTZ R4, R4, R199.reuse ;  /* 0x000000c704047220 */ /* 0x080fe20000410000 */
[----:B------:R-:W-:Y:S04]  /*11760*/  MUFU.TANH R2, R5 ;  /* 0x0000000500027308 */ /* 0x000fe80000002400 */
[-C--:B------:R-:W-:Y:S01]  /*11770*/  FMUL.FTZ R9, R9, R199.reuse ;  /* 0x000000c709097220 */ /* 0x080fe20000410000 */
[-C--:B------:R-:W-:Y:S01]  /*11780*/  FMUL.FTZ R10, R10, R199.reuse ;  /* 0x000000c70a0a7220 */ /* 0x080fe20000410000 */
[-C--:B------:R-:W-:Y:S01]  /*11790*/  FMUL.FTZ R11, R11, R199.reuse ;  /* 0x000000c70b0b7220 */ /* 0x080fe20000410000 */
[-C--:B------:R-:W-:Y:S03]  /*117a0*/  FMUL.FTZ R8, R8, R199.reuse ;  /* 0x000000c708087220 */ /* 0x080fe60000410000 */
[----:B------:R-:W2:Y:S01]  /*117b0*/  MUFU.TANH R4, R4 ;  /* 0x0000000400047308 */ /* 0x000ea20000002400 */
[C---:B-1----:R-:W-:Y:S08]  /*117c0*/  HMMA.16816.F32 R12, R156.reuse, R152, R12 ;  /* 0x000000989c0c723c */ /* 0x042ff0000000180c */
[C---:B------:R-:W-:Y:S01]  /*117d0*/  HMMA.16816.F32 R16, R156.reuse, R154, R16 ;  /* 0x0000009a9c10723c */ /* 0x040fe20000001810 */
[----:B--2---:R1:W-:Y:S10]  /*117e0*/  STL [R1+0x24], R4 ;  /* 0x0000240401007387 */ /* 0x0043f40000100800 */
[-C--:B------:R-:W-:Y:S01]  /*117f0*/  FMUL.FTZ R12, R12, R199.reuse ;  /* 0x000000c70c0c7220 */ /* 0x080fe20000410000 */
[----:B------:R2:W-:Y:S01]  /*11800*/  STL [R1+0x20], R2 ;  /* 0x0000200201007387 */ /* 0x0005e20000100800 */
[-C--:B------:R-:W-:Y:S01]  /*11810*/  FMUL.FTZ R14, R14, R199.reuse ;  /* 0x000000c70e0e7220 */ /* 0x080fe20000410000 */
[-C--:B------:R-:W-:Y:S01]  /*11820*/  FMUL.FTZ R15, R15, R199.reuse ;  /* 0x000000c70f0f7220 */ /* 0x080fe20000410000 */
[-C--:B------:R-:W-:Y:S04]  /*11830*/  FMUL.FTZ R13, R13, R199.reuse ;  /* 0x000000c70d0d7220 */ /* 0x080fe80000410000 */
[-C--:B------:R-:W-:Y:S01]  /*11840*/  FMUL.FTZ R16, R16, R199.reuse ;  /* 0x000000c710107220 */ /* 0x080fe20000410000 */
[-C--:B------:R-:W-:Y:S01]  /*11850*/  FMUL.FTZ R17, R17, R199.reuse ;  /* 0x000000c711117220 */ /* 0x080fe20000410000 */
[----:B-1----:R-:W1:Y:S10]  /*11860*/  MUFU.TANH R4, R6 ;  /* 0x0000000600047308 */ /* 0x002e740000002400 */
[----:B--2---:R2:W3:Y:S01]  /*11870*/  MUFU.TANH R2, R7 ;  /* 0x0000000700027308 */ /* 0x0044e20000002400 */
[----:B-1----:R-:W-:Y:S04]  /*11880*/  STL [R1+0x18], R4 ;  /* 0x0000180401007387 */ /* 0x002fe80000100800 */
[----:B--2---:R-:W1:Y:S08]  /*11890*/  LDSM.16.M88.4 R4, [R0+0x1800] ;  /* 0x001800000004783b */ /* 0x004e700000000200 */
[----:B---3--:R2:W-:Y:S02]  /*118a0*/  STL [R1+0x1c], R2 ;  /* 0x00001c0201007387 */ /* 0x0085e40000100800 */
[----:B--2---:R-:W2:Y:S01]  /*118b0*/  MUFU.TANH R2, R8 ;  /* 0x0000000800027308 */ /* 0x004ea20000002400 */
[C---:B-1----:R-:W-:Y:S09]  /*118c0*/  HMMA.16816.F32 R20, R156.reuse, R4, R20 ;  /* 0x000000049c14723c */ /* 0x042ff20000001814 */
[----:B------:R-:W-:Y:S01]  /*118d0*/  MUFU.TANH R8, R10 ;  /* 0x0000000a00087308 */ /* 0x000fe20000002400 */
[C---:B------:R-:W-:Y:S01]  /*118e0*/  HMMA.16816.F32 R24, R156.reuse, R6, R24 ;  /* 0x000000069c18723c */ /* 0x040fe20000001818 */
[----:B------:R-:W-:Y:S08]  /*118f0*/  LDSM.16.M88.4 R4, [R0+0x2000] ;  /* 0x002000000004783b */ /* 0x000ff00000000200 */
[----:B--2---:R1:W-:Y:S01]  /*11900*/  STL [R1+0x2c], R2 ;  /* 0x00002c0201007387 */ /* 0x0043e20000100800 */
[-C--:B------:R-:W-:Y:S01]  /*11910*/  FMUL.FTZ R21, R21, R199.reuse ;  /* 0x000000c715157220 */ /* 0x080fe20000410000 */
[-C--:B------:R-:W-:Y:S01]  /*11920*/  FMUL.FTZ R20, R20, R199.reuse ;  /* 0x000000c714147220 */ /* 0x080fe20000410000 */
[-C--:B------:R-:W-:Y:S01]  /*11930*/  FMUL.FTZ R22, R22, R199.reuse ;  /* 0x000000c716167220 */ /* 0x080fe20000410000 */
[-C--:B------:R-:W-:Y:S02]  /*11940*/  FMUL.FTZ R23, R23, R199.reuse ;  /* 0x000000c717177220 */ /* 0x080fe40000410000 */
[----:B------:R-:W-:Y:S04]  /*11950*/  MUFU.TANH R251, R20 ;  /* 0x0000001400fb7308 */ /* 0x000fe80000002400 */
[-C--:B------:R-:W-:Y:S01]  /*11960*/  FMUL.FTZ R26, R26, R199.reuse ;  /* 0x000000c71a1a7220 */ /* 0x080fe20000410000 */
[-C--:B------:R-:W-:Y:S01]  /*11970*/  FMUL.FTZ R27, R27, R199.reuse ;  /* 0x000000c71b1b7220 */ /* 0x080fe20000410000 */
[-C--:B------:R-:W-:Y:S01]  /*11980*/  FMUL.FTZ R24, R24, R199.reuse ;  /* 0x000000c718187220 */ /* 0x080fe20000410000 */
[-C--:B------:R-:W-:Y:S03]  /*11990*/  FMUL.FTZ R25, R25, R199.reuse ;  /* 0x000000c719197220 */ /* 0x080fe60000410000 */
[----:B------:R-:W-:Y:S10]  /*119a0*/  MUFU.TANH R250, R26 ;  /* 0x0000001a00fa7308 */ /* 0x000ff40000002400 */
[----:B------:R-:W-:Y:S10]  /*119b0*/  MUFU.TANH R252, R27 ;  /* 0x0000001b00fc7308 */ /* 0x000ff40000002400 */
[----:B-1----:R-:W1:Y:S10]  /*119c0*/  MUFU.TANH R2, R9 ;  /* 0x0000000900027308 */ /* 0x002e740000002400 */
[----:B------:R-:W-:Y:S10]  /*119d0*/  MUFU.TANH R238, R22 ;  /* 0x0000001600ee7308 */ /* 0x000ff40000002400 */
[----:B------:R-:W-:Y:S01]  /*119e0*/  MUFU.TANH R242, R23 ;  /* 0x0000001700f27308 */ /* 0x000fe20000002400 */
[----:B-1----:R1:W-:Y:S04]  /*119f0*/  STL [R1+0x30], R2 ;  /* 0x0000300201007387 */ /* 0x0023e80000100800 */
[----:B------:R2:W-:Y:S05]  /*11a00*/  STL [R1+0x34], R8 ;  /* 0x0000340801007387 */ /* 0x0005ea0000100800 */
[----:B------:R-:W-:Y:S10]  /*11a10*/  MUFU.TANH R24, R24 ;  /* 0x0000001800187308 */ /* 0x000ff40000002400 */
[----:B------:R-:W-:Y:S10]  /*11a20*/  MUFU.TANH R248, R25 ;  /* 0x0000001900f87308 */ /* 0x000ff40000002400 */
[----:B-1----:R-:W1:Y:S10]  /*11a30*/  MUFU.TANH R2, R11 ;  /* 0x0000000b00027308 */ /* 0x002e740000002400 */
[----:B--2---:R-:W2:Y:S01]  /*11a40*/  MUFU.TANH R8, R12 ;  /* 0x0000000c00087308 */ /* 0x004ea20000002400 */
[----:B-1----:R1:W-:Y:S04]  /*11a50*/  STL [R1+0x38], R2 ;  /* 0x0000380201007387 */ /* 0x0023e80000100800 */
[----:B--2---:R2:W-:Y:S05]  /*11a60*/  STL [R1+0x28], R8 ;  /* 0x0000280801007387 */ /* 0x0045ea0000100800 */
[----:B-1----:R-:W1:Y:S10]  /*11a70*/  MUFU.TANH R2, R13 ;  /* 0x0000000d00027308 */ /* 0x002e740000002400 */
[----:B--2---:R-:W2:Y:S01]  /*11a80*/  MUFU.TANH R8, R14 ;  /* 0x0000000e00087308 */ /* 0x004ea20000002400 */
[----:B-1----:R1:W-:Y:S04]  /*11a90*/  STL [R1+0x8], R2 ;  /* 0x0000080201007387 */ /* 0x0023e80000100800 */
[----:B--2---:R-:W-:Y:S04]  /*11aa0*/  STL [R1+0x10], R8 ;  /* 0x0000100801007387 */ /* 0x004fe80000100800 */
[----:B------:R-:W2:Y:S01]  /*11ab0*/  LDSM.16.M88.4 R8, [R0+0x1c00] ;  /* 0x001c00000008783b */ /* 0x000ea20000000200 */
[----:B-1----:R-:W1:Y:S07]  /*11ac0*/  MUFU.TANH R2, R15 ;  /* 0x0000000f00027308 */ /* 0x002e6e0000002400 */
[----:B-1----:R1:W-:Y:S01]  /*11ad0*/  STL [R1+0x4], R2 ;  /* 0x0000040201007387 */ /* 0x0023e20000100800 */
[C---:B--2---:R-:W-:Y:S08]  /*11ae0*/  HMMA.16816.F32 R28, R156.reuse, R8, R28 ;  /* 0x000000089c1c723c */ /* 0x044ff0000000181c */
[C---:B------:R-:W-:Y:S01]  /*11af0*/  HMMA.16816.F32 R32, R156.reuse, R10, R32 ;  /* 0x0000000a9c20723c */ /* 0x040fe20000001820 */
[----:B------:R-:W2:Y:S01]  /*11b00*/  LDSM.16.M88.4 R8, [R0+0x2400] ;  /* 0x002400000008783b */ /* 0x000ea20000000200 */
[----:B-1----:R-:W1:Y:S06]  /*11b10*/  MUFU.TANH R2, R16 ;  /* 0x0000001000027308 */ /* 0x002e6c0000002400 */
[C---:B------:R-:W-:Y:S03]  /*11b20*/  HMMA.16816.F32 R36, R156.reuse, R4, R36 ;  /* 0x000000049c24723c */ /* 0x040fe60000001824 */
[-C--:B------:R-:W-:Y:S01]  /*11b30*/  FMUL.FTZ R28, R28, R199.reuse ;  /* 0x000000c71c1c7220 */ /* 0x080fe20000410000 */
[-C--:B------:R-:W-:Y:S01]  /*11b40*/  FMUL.FTZ R29, R29, R199.reuse ;  /* 0x000000c71d1d7220 */ /* 0x080fe20000410000 */
[-C--:B------:R-:W-:Y:S01]  /*11b50*/  FMUL.FTZ R30, R30, R199.reuse ;  /* 0x000000c71e1e7220 */ /* 0x080fe20000410000 */
[-C--:B------:R-:W-:Y:S01]  /*11b60*/  FMUL.FTZ R31, R31, R199.reuse ;  /* 0x000000c71f1f7220 */ /* 0x080fe20000410000 */
[----:B------:R-:W-:Y:S01]  /*11b70*/  MUFU.TANH R249, R28 ;  /* 0x0000001c00f97308 */ /* 0x000fe20000002400 */
[C---:B------:R-:W-:Y:S01]  /*11b80*/  HMMA.16816.F32 R40, R156.reuse, R6, R40 ;  /* 0x000000069c28723c */ /* 0x040fe20000001828 */
[----:B------:R-:W3:Y:S02]  /*11b90*/  LDSM.16.M88.4 R4, [R0+0x2800] ;  /* 0x002800000004783b */ /* 0x000ee40000000200 */
[-C--:B------:R-:W-:Y:S01]  /*11ba0*/  FMUL.FTZ R32, R32, R199.reuse ;  /* 0x000000c720207220 */ /* 0x080fe20000410000 */
[-C--:B------:R-:W-:Y:S01]  /*11bb0*/  FMUL.FTZ R33, R33, R199.reuse ;  /* 0x000000c721217220 */ /* 0x080fe20000410000 */
[-C--:B------:R-:W-:Y:S01]  /*11bc0*/  FMUL.FTZ R34, R34, R199.reuse ;  /* 0x000000c722227220 */ /* 0x080fe20000410000 */
[-C--:B------:R-:W-:Y:S03]  /*11bd0*/  FMUL.FTZ R35, R35, R199.reuse ;  /* 0x000000c723237220 */ /* 0x080fe60000410000 */
[----:B------:R-:W-:Y:S01]  /*11be0*/  MUFU.TANH R246, R29 ;  /* 0x0000001d00f67308 */ /* 0x000fe20000002400 */
[----:B-1----:R1:W-:Y:S01]  /*11bf0*/  STL [R1+0xc], R2 ;  /* 0x00000c0201007387 */ /* 0x0023e20000100800 */
[-C--:B------:R-:W-:Y:S01]  /*11c00*/  FMUL.FTZ R16, R18, R199.reuse ;  /* 0x000000c712107220 */ /* 0x080fe20000410000 */
[-C--:B------:R-:W-:Y:S01]  /*11c10*/  FMUL.FTZ R36, R36, R199.reuse ;  /* 0x000000c724247220 */ /* 0x080fe20000410000 */
[-C--:B------:R-:W-:Y:S01]  /*11c20*/  FMUL.FTZ R37, R37, R199.reuse ;  /* 0x000000c725257220 */ /* 0x080fe20000410000 */
        /* <DEDUP_REMOVED lines=8> */
[C---:B--2---:R-:W-:Y:S09]  /*11cb0*/  HMMA.16816.F32 R44, R156.reuse, R8, R44 ;  /* 0x000000089c2c723c */ /* 0x044ff2000000182c */
[----:B------:R-:W-:Y:S01]  /*11cc0*/  MUFU.TANH R241, R31 ;  /* 0x0000001f00f17308 */ /* 0x000fe20000002400 */
[C---:B------:R-:W-:Y:S01]  /*11cd0*/  HMMA.16816.F32 R48, R156.reuse, R10, R48 ;  /* 0x0000000a9c30723c */ /* 0x040fe20000001830 */
[----:B------:R-:W2:Y:S08]  /*11ce0*/  LDSM.16.M88.4 R8, [R0+0x2c00] ;  /* 0x002c00000008783b */ /* 0x000eb00000000200 */
[----:B-1----:R1:W4:Y:S01]  /*11cf0*/  MUFU.TANH R2, R17 ;  /* 0x0000001100027308 */ /* 0x0023220000002400 */
[C---:B---3--:R-:W-:Y:S03]  /*11d00*/  HMMA.16816.F32 R52, R156.reuse, R4, R52 ;  /* 0x000000049c34723c */ /* 0x048fe60000001834 */
        /* <DEDUP_REMOVED lines=12> */
[-C--:B-1----:R-:W-:Y:S01]  /*11dd0*/  FMUL.FTZ R17, R19, R199.reuse ;  /* 0x000000c713117220 */ /* 0x082fe20000410000 */
[----:B----4-:R1:W-:Y:S01]  /*11de0*/  STL [R1+0x14], R2 ;  /* 0x0000140201007387 */ /* 0x0103e20000100800 */
        /* <DEDUP_REMOVED lines=10> */
[C---:B--2---:R-:W-:Y:S08]  /*11e90*/  HMMA.16816.F32 R60, R156.reuse, R8, R60 ;  /* 0x000000089c3c723c */ /* 0x044ff0000000183c */
[----:B------:R-:W-:Y:S01]  /*11ea0*/  MUFU.TANH R222, R53 ;  /* 0x0000003500de7308 */ /* 0x000fe20000002400 */
[C---:B------:R-:W-:Y:S01]  /*11eb0*/  HMMA.16816.F32 R64, R156.reuse, R10, R64 ;  /* 0x0000000a9c40723c */ /* 0x040fe20000001840 */
[----:B------:R-:W2:Y:S08]  /*11ec0*/  LDSM.16.M88.4 R8, [R0+0x3400] ;  /* 0x003400000008783b */ /* 0x000eb00000000200 */
[----:B-1----:R-:W1:Y:S01]  /*11ed0*/  MUFU.TANH R2, R21 ;  /* 0x0000001500027308 */ /* 0x002e620000002400 */
[C---:B---3--:R-:W-:Y:S03]  /*11ee0*/  HMMA.16816.F32 R68, R156.reuse, R4, R68 ;  /* 0x000000049c44723c */ /* 0x048fe60000001844 */
[-C--:B------:R-:W-:Y:S01]  /*11ef0*/  FMUL.FTZ R60, R60, R199.reuse ;  /* 0x000000c73c3c7220 */ /* 0x080fe20000410000 */
[-C--:B------:R-:W-:Y:S05]  /*11f00*/  FMUL.FTZ R63, R63, R199.reuse ;  /* 0x000000c73f3f7220 */ /* 0x080fea0000410000 */
[----:B------:R-:W3:Y:S01]  /*11f10*/  MUFU.TANH R223, R54 ;  /* 0x0000003600df7308 */ /* 0x000ee20000002400 */
[-C--:B------:R-:W-:Y:S01]  /*11f20*/  FMUL.FTZ R26, R61, R199.reuse ;  /* 0x000000c73d1a7220 */ /* 0x080fe20000410000 */
[-C--:B------:R-:W-:Y:S01]  /*11f30*/  FMUL.FTZ R27, R62, R199.reuse ;  /* 0x000000c73e1b7220 */ /* 0x080fe20000410000 */
[C---:B------:R-:W-:Y:S01]  /*11f40*/  HMMA.16816.F32 R72, R156.reuse, R6, R72 ;  /* 0x000000069c48723c */ /* 0x040fe20000001848 */
[----:B------:R-:W4:Y:S02]  /*11f50*/  LDSM.16.M88.4 R4, [R0+0x3800] ;  /* 0x003800000004783b */ /* 0x000f240000000200 */
[-C--:B------:R-:W-:Y:S01]  /*11f60*/  FMUL.FTZ R64, R64, R199.reuse ;  /* 0x000000c740407220 */ /* 0x080fe20000410000 */
[-C--:B------:R-:W-:Y:S03]  /*11f70*/  FMUL.FTZ R65, R65, R199.reuse ;  /* 0x000000c741417220 */ /* 0x080fe60000410000 */
[----:B------:R-:W2:Y:S01]  /*11f80*/  MUFU.TANH R220, R55 ;  /* 0x0000003700dc7308 */ /* 0x000ea20000002400 */
[-C--:B------:R-:W-:Y:S01]  /*11f90*/  FMUL.FTZ R66, R66, R199.reuse ;  /* 0x000000c742427220 */ /* 0x080fe20000410000 */
[-C--:B------:R-:W-:Y:S01]  /*11fa0*/  FMUL.FTZ R67, R67, R199.reuse ;  /* 0x000000c743437220 */ /* 0x080fe20000410000 */
[----:B-1----:R-:W-:Y:S01]  /*11fb0*/  STL [R1], R2 ;  /* 0x0000000201007387 */ /* 0x002fe20000100800 */
        /* <DEDUP_REMOVED lines=10> */
[C---:B--2---:R-:W-:Y:S07]  /*12060*/  HMMA.16816.F32 R76, R156.reuse, R8, R76 ;  /* 0x000000089c4c723c */ /* 0x044fee000000184c */
[----:B------:R-:W2:Y:S01]  /*12070*/  MUFU.TANH R215, R58 ;  /* 0x0000003a00d77308 */ /* 0x000ea20000002400 */
[C---:B------:R-:W-:Y:S01]  /*12080*/  HMMA.16816.F32 R80, R156.reuse, R10, R80 ;  /* 0x0000000a9c50723c */ /* 0x040fe20000001850 */
[----:B------:R-:W5:Y:S08]  /*12090*/  LDSM.16.M88.4 R8, [R0+0x3c00] ;  /* 0x003c00000008783b */ /* 0x000f700000000200 */
[----:B------:R-:W1:Y:S01]  /*120a0*/  MUFU.TANH R216, R59 ;  /* 0x0000003b00d87308 */ /* 0x000e620000002400 */
[C---:B----4-:R-:W-:Y:S03]  /*120b0*/  HMMA.16816.F32 R84, R156.reuse, R4, R84 ;  /* 0x000000049c54723c */ /* 0x050fe60000001854 */
[-C--:B------:R-:W-:Y:S06]  /*120c0*/  FMUL.FTZ R76, R76, R199.reuse ;  /* 0x000000c74c4c7220 */ /* 0x080fec0000410000 */
[----:B------:R-:W4:Y:S01]  /*120d0*/  MUFU.TANH R214, R60 ;  /* 0x0000003c00d67308 */ /* 0x000f220000002400 */
[-C--:B------:R-:W-:Y:S01]  /*120e0*/  FMUL.FTZ R77, R77, R199.reuse ;  /* 0x000000c74d4d7220 */ /* 0x080fe20000410000 */
[-C--:B------:R-:W-:Y:S01]  /*120f0*/  FMUL.FTZ R78, R78, R199.reuse ;  /* 0x000000c74e4e7220 */ /* 0x080fe20000410000 */
[-C--:B------:R-:W-:Y:S01]  /*12100*/  FMUL.FTZ R79, R79, R199.reuse ;  /* 0x000000c74f4f7220 */ /* 0x080fe20000410000 */
[C---:B------:R-:W-:Y:S01]  /*12110*/  HMMA.16816.F32 R88, R156.reuse, R6, R88 ;  /* 0x000000069c58723c */ /* 0x040fe20000001858 */
[----:B------:R-:W3:Y:S02]  /*12120*/  LDSM.16.M88.4 R4, [R0+0x4000] ;  /* 0x004000000004783b */ /* 0x000ee40000000200 */
        /* <DEDUP_REMOVED lines=13> */
[C---:B-----5:R-:W-:Y:S08]  /*12200*/  HMMA.16816.F32 R92, R156.reuse, R8, R92 ;  /* 0x000000089c5c723c */ /* 0x060ff0000000185c */
[----:B------:R5:W1:Y:S01]  /*12210*/  MUFU.TANH R153, R89 ;  /* 0x0000005900997308 */ /* 0x000a620000002400 */
[C---:B------:R-:W-:Y:S01]  /*12220*/  HMMA.16816.F32 R96, R156.reuse, R10, R96 ;  /* 0x0000000a9c60723c */ /* 0x040fe20000001860 */
[----:B------:R-:W2:Y:S08]  /*12230*/  LDSM.16.M88.4 R8, [R0+0x4400] ;  /* 0x004400000008783b */ /* 0x000eb00000000200 */
[----:B------:R-:W1:Y:S01]  /*12240*/  MUFU.TANH R209, R66 ;  /* 0x0000004200d17308 */ /* 0x000e620000002400 */
[C---:B---3--:R-:W-:Y:S09]  /*12250*/  HMMA.16816.F32 R100, R156.reuse, R4, R100 ;  /* 0x000000049c64723c */ /* 0x048ff20000001864 */
[----:B------:R-:W3:Y:S01]  /*12260*/  MUFU.TANH R210, R67 ;  /* 0x0000004300d27308 */ /* 0x000ee20000002400 */
[-C--:B-----5:R-:W-:Y:S01]  /*12270*/  FMUL.FTZ R89, R90, R199.reuse ;  /* 0x000000c75a597220 */ /* 0x0a0fe20000410000 */
[-C--:B------:R-:W-:Y:S01]  /*12280*/  FMUL.FTZ R90, R91, R199.reuse ;  /* 0x000000c75b5a7220 */ /* 0x080fe20000410000 */
[C---:B------:R-:W-:Y:S01]  /*12290*/  HMMA.16816.F32 R104, R156.reuse, R6, R104 ;  /* 0x000000069c68723c */ /* 0x040fe20000001868 */
[----:B------:R-:W5:Y:S06]  /*122a0*/  LDSM.16.M88.4 R4, [R0+0x4800] ;  /* 0x004800000004783b */ /* 0x000f6c0000000200 */
[----:B------:R-:W1:Y:S10]  /*122b0*/  MUFU.TANH R208, R68 ;  /* 0x0000004400d07308 */ /* 0x000e740000002400 */
[----:B------:R-:W1:Y:S10]  /*122c0*/  MUFU.TANH R206, R69 ;  /* 0x0000004500ce7308 */ /* 0x000e740000002400 */
[----:B------:R-:W1:Y:S01]  /*122d0*/  MUFU.TANH R207, R70 ;  /* 0x0000004600cf7308 */ /* 0x000e620000002400 */
[C---:B--2---:R-:W-:Y:S09]  /*122e0*/  HMMA.16816.F32 R108, R156.reuse, R8, R108 ;  /* 0x000000089c6c723c */ /* 0x044ff2000000186c */
[----:B------:R2:W1:Y:S01]  /*122f0*/  MUFU.TANH R205, R71 ;  /* 0x0000004700cd7308 */ /* 0x0004620000002400 */
[C---:B------:R-:W-:Y:S01]  /*12300*/  HMMA.16816.F32 R112, R156.reuse, R10, R112 ;  /* 0x0000000a9c70723c */ /* 0x040fe20000001870 */
[----:B------:R-:W4:Y:S01]  /*12310*/  LDSM.16.M88.4 R8, [R0+0x4c00] ;  /* 0x004c00000008783b */ /* 0x000f220000000200 */
[----:B------:R-:W-:Y:S07]  /*12320*/  DEPBAR.LE SB0, 0x0 ;  /* 0x000080000000791a */ /* 0x000fee0000000000 */
[----:B------:R3:W1:Y:S10]  /*12330*/  MUFU.TANH R204, R73 ;  /* 0x0000004900cc7308 */ /* 0x0006740000002400 */
[----:B------:R1:W1:Y:S01]  /*12340*/  MUFU.TANH R202, R75 ;  /* 0x0000004b00ca7308 */ /* 0x0002620000002400 */
[----:B------:R-:W-:Y:S01]  /*12350*/  BAR.SYNC.DEFER_BLOCKING 0x0 ;  /* 0x0000000000007b1d */ /* 0x000fe20000010000 */
[C---:B-----5:R-:W-:Y:S05]  /*12360*/  HMMA.16816.F32 R116, R156.reuse, R4, R116 ;  /* 0x000000049c74723c */ /* 0x060fea0000001874 */
[-C--:B--2---:R-:W-:Y:S03]  /*12370*/  FMUL.FTZ R71, R106, R199.reuse ;  /* 0x000000c76a477220 */ /* 0x084fe60000410000 */
[----:B------:R2:W2:Y:S01]  /*12380*/  MUFU.TANH R200, R76 ;  /* 0x0000004c00c87308 */ /* 0x0004a20000002400 */
[-C--:B------:R-:W-:Y:S01]  /*12390*/  FMUL.FTZ R65, R108, R199.reuse ;  /* 0x000000c76c417220 */ /* 0x080fe20000410000 */
[C---:B------:R-:W-:Y:S03]  /*123a0*/  HMMA.16816.F32 R120, R156.reuse, R6, R120 ;  /* 0x000000069c78723c */ /* 0x040fe60000001878 */
[-C--:B---3--:R-:W-:Y:S01]  /*123b0*/  FMUL.FTZ R73, R107, R199.reuse ;  /* 0x000000c76b497220 */ /* 0x088fe20000410000 */
        /* <DEDUP_REMOVED lines=12> */
[-C--:B--2---:R-:W-:Y:S01]  /*12480*/  FMUL.FTZ R76, R105, R199.reuse ;  /* 0x000000c7694c7220 */ /* 0x084fe20000410000 */
[C---:B----4-:R-:W-:Y:S03]  /*12490*/  HMMA.16816.F32 R124, R156.reuse, R8, R124 ;  /* 0x000000089c7c723c */ /* 0x050fe6000000187c */
[-C--:B------:R-:W-:Y:S01]  /*124a0*/  FMUL.FTZ R59, R118, R199.reuse ;  /* 0x000000c7763b7220 */ /* 0x080fe20000410000 */
[-C--:B------:R-:W-:Y:S03]  /*124b0*/  FMUL.FTZ R60, R119, R199.reuse ;  /* 0x000000c7773c7220 */ /* 0x080fe60000410000 */
[----:B------:R2:W4:Y:S01]  /*124c0*/  MUFU.TANH R194, R79 ;  /* 0x0000004f00c27308 */ /* 0x0005220000002400 */
[-C--:B------:R-:W-:Y:S01]  /*124d0*/  FMUL.FTZ R58, R120, R199.reuse ;  /* 0x000000c7783a7220 */ /* 0x080fe20000410000 */
[-C--:B---3--:R-:W-:Y:S01]  /*124e0*/  FMUL.FTZ R77, R103, R199.reuse ;  /* 0x000000c7674d7220 */ /* 0x088fe20000410000 */
[----:B------:R-:W-:Y:S03]  /*124f0*/  HMMA.16816.F32 R128, R156, R10, R128 ;  /* 0x0000000a9c80723c */ /* 0x000fe60000001880 */
[-C--:B------:R-:W-:Y:S01]  /*12500*/  FMUL.FTZ R55, R121, R199.reuse ;  /* 0x000000c779377220 */ /* 0x080fe20000410000 */
[-C--:B------:R-:W-:Y:S03]  /*12510*/  FMUL.FTZ R56, R122, R199.reuse ;  /* 0x000000c77a387220 */ /* 0x080fe60000410000 */
[----:B------:R3:W3:Y:S01]  /*12520*/  MUFU.TANH R192, R80 ;  /* 0x0000005000c07308 */ /* 0x0006e20000002400 */
[-C--:B------:R-:W-:Y:S01]  /*12530*/  FMUL.FTZ R54, R123, R199.reuse ;  /* 0x000000c77b367220 */ /* 0x080fe20000410000 */
[-C--:B-1----:R-:W-:Y:S01]  /*12540*/  FMUL.FTZ R78, R101, R199.reuse ;  /* 0x000000c7654e7220 */ /* 0x082fe20000410000 */
[-C--:B------:R-:W-:Y:S01]  /*12550*/  FMUL.FTZ R53, R124, R199.reuse ;  /* 0x000000c77c357220 */ /* 0x080fe20000410000 */
[-C--:B------:R-:W-:Y:S06]  /*12560*/  FMUL.FTZ R57, R125, R199.reuse ;  /* 0x000000c77d397220 */ /* 0x080fec0000410000 */
[----:B------:R1:W1:Y:S01]  /*12570*/  MUFU.TANH R193, R81 ;  /* 0x0000005100c17308 */ /* 0x0002620000002400 */
[-C--:B------:R-:W-:Y:S01]  /*12580*/  FMUL.FTZ R23, R126, R199.reuse ;  /* 0x000000c77e177220 */ /* 0x080fe20000410000 */
[-C--:B--2---:R-:W-:Y:S01]  /*12590*/  FMUL.FTZ R79, R102, R199.reuse ;  /* 0x000000c7664f7220 */ /* 0x084fe20000410000 */
[-C--:B------:R-:W-:Y:S01]  /*125a0*/  FMUL.FTZ R22, R127, R199.reuse ;  /* 0x000000c77f167220 */ /* 0x080fe20000410000 */
[-C--:B------:R-:W-:Y:S01]  /*125b0*/  FMUL.FTZ R51, R128, R199.reuse ;  /* 0x000000c780337220 */ /* 0x080fe20000410000 */
[-C--:B------:R-:W-:Y:S05]  /*125c0*/  FMUL.FTZ R52, R129, R199.reuse ;  /* 0x000000c781347220 */ /* 0x080fea0000410000 */
[----:B------:R2:W2:Y:S01]  /*125d0*/  MUFU.TANH R162, R82 ;  /* 0x0000005200a27308 */ /* 0x0004a20000002400 */
[-C--:B------:R-:W-:Y:S01]  /*125e0*/  FMUL.FTZ R21, R130, R199.reuse ;  /* 0x000000c782157220 */ /* 0x080fe20000410000 */
[-C--:B---3--:R-:W-:Y:S01]  /*125f0*/  FMUL.FTZ R80, R100, R199.reuse ;  /* 0x000000c764507220 */ /* 0x088fe20000410000 */
[-C--:B------:R-:W-:Y:S07]  /*12600*/  FMUL.FTZ R20, R131, R199.reuse ;  /* 0x000000c783147220 */ /* 0x080fee0000410000 */
[----:B------:R3:W3:Y:S01]  /*12610*/  MUFU.TANH R163, R83 ;  /* 0x0000005300a37308 */ /* 0x0006e20000002400 */
[-C--:B-1----:R-:W-:Y:S09]  /*12620*/  FMUL.FTZ R81, R98, R199.reuse ;  /* 0x000000c762517220 */ /* 0x082ff20000410000 */
[----:B------:R1:W1:Y:S01]  /*12630*/  MUFU.TANH R161, R84 ;  /* 0x0000005400a17308 */ /* 0x0002620000002400 */
[-C--:B--2---:R-:W-:Y:S09]  /*12640*/  FMUL.FTZ R82, R99, R199.reuse ;  /* 0x000000c763527220 */ /* 0x084ff20000410000 */
[----:B------:R2:W2:Y:S01]  /*12650*/  MUFU.TANH R155, R85 ;  /* 0x00000055009b7308 */ /* 0x0004a20000002400 */
[-C--:B---3--:R-:W-:Y:S09]  /*12660*/  FMUL.FTZ R83, R96, R199.reuse ;  /* 0x000000c760537220 */ /* 0x088ff20000410000 */
[----:B------:R3:W3:Y:S01]  /*12670*/  MUFU.TANH R160, R86 ;  /* 0x0000005600a07308 */ /* 0x0006e20000002400 */
[-C--:B-1----:R-:W-:Y:S09]  /*12680*/  FMUL.FTZ R84, R97, R199.reuse ;  /* 0x000000c761547220 */ /* 0x082ff20000410000 */
[----:B------:R1:W1:Y:S01]  /*12690*/  MUFU.TANH R154, R87 ;  /* 0x00000057009a7308 */ /* 0x0002620000002400 */
[-C--:B--2---:R-:W-:Y:S09]  /*126a0*/  FMUL.FTZ R85, R95, R199.reuse ;  /* 0x000000c75f557220 */ /* 0x084ff20000410000 */
[----:B------:R2:W2:Y:S01]  /*126b0*/  MUFU.TANH R152, R88 ;  /* 0x0000005800987308 */ /* 0x0004a20000002400 */
[-C--:B---3--:R-:W-:Y:S09]  /*126c0*/  FMUL.FTZ R86, R93, R199.reuse ;  /* 0x000000c75d567220 */ /* 0x088ff20000410000 */
[----:B------:R-:W3:Y:S01]  /*126d0*/  MUFU.TANH R17, R17 ;  /* 0x0000001100117308 */ /* 0x000ee20000002400 */
[-C--:B-1----:R-:W-:Y:S09]  /*126e0*/  FMUL.FTZ R87, R94, R199.reuse ;  /* 0x000000c75e577220 */ /* 0x082ff20000410000 */
[----:B------:R1:W1:Y:S01]  /*126f0*/  MUFU.TANH R244, R34 ;  /* 0x0000002200f47308 */ /* 0x0002620000002400 */
[----:B--2---:R-:W-:Y:S09]  /*12700*/  FMUL.FTZ R88, R92, R199 ;  /* 0x000000c75c587220 */ /* 0x004ff20000410000 */
        /* <DEDUP_REMOVED lines=89> */
[----:B------:R-:W-:Y:S04]  /*12ca0*/  LOP3.LUT R9, R9, R11, RZ, 0x3c, !PT ;  /* 0x0000000b09097212 */ /* 0x000fe800078e3cff */
[----:B------:R-:W-:Y:S02]  /*12cb0*/  ISETP.GE.AND P6, PT, R9, RZ, PT ;  /* 0x000000ff0900720c */ /* 0x000fe40003fc6270 */
        /* <DEDUP_REMOVED lines=21> */
[C---:B------:R-:W-:Y:S02]  /*12e10*/  ISETP.NE.AND P2, PT, R11.reuse, RZ, PT ;  /* 0x000000ff0b00720c */ /* 0x040fe40003f45270 */
        /* <DEDUP_REMOVED lines=28> */
.L_x_1551:
[----:B------:R-:W-:Y:S05]  /*12fe0*/  BSYNC.RECONVERGENT B0 ;  /* 0x0000000000007941 */ /* 0x000fea0003800200 */
.L_x_1550:
        /* <DEDUP_REMOVED lines=58> */
.L_x_1549:
[----:B------:R-:W-:Y:S05]  /*13390*/  BSYNC.RECONVERGENT B1 ;  /* 0x0000000000017941 */ /* 0x000fea0003800200 */
.L_x_1548:
[----:B---3--:R-:W2:Y:S01]  /*133a0*/  LDL.LU R13, [R1+0x24] ;  /* 0x00002400010d7983 */ /* 0x008ea20000300800 */
[----:B------:R-:W-:Y:S02]  /*133b0*/  MOV R44, R24 ;  /* 0x00000018002c7202 */ /* 0x000fe40000000f00 */
[----:B------:R-:W-:Y:S01]  /*133c0*/  SHF.R.U32.HI R48, RZ, 0x1, R166 ;  /* 0x00000001ff307819 */ /* 0x000fe200000116a6 */
[----:B------:R-:W2:Y:S01]  /*133d0*/  LDL.LU R12, [R1+0x20] ;  /* 0x00002000010c7983 */ /* 0x000ea20000300800 */
[----:B------:R-:W-:Y:S02]  /*133e0*/  LOP3.LUT R50, R168, 0x120, RZ, 0xc0, !PT ;  /* 0x00000120a8327812 */ /* 0x000fe400078ec0ff */
        /* <DEDUP_REMOVED lines=14> */
[----:B------:R-:W5:Y:S01]  /*134d0*/  LD.E R3, desc[UR4][R148.64+0xdc] ;  /* 0x0000dc0494037980 */ /* 0x000f62000c101900 */
        /* <DEDUP_REMOVED lines=68> */
[----:B------:R-:W1:Y:S01]  /*13920*/  SHFL.BFLY PT, R0, R2, 0x1, 0x1f ;  /* 0x0c201f0002007f89 */ /* 0x000e6200000e0000 */
[----:B------:R-:W-:Y:S07]  /*13930*/  LOP3.LUT R4, R48, 0x8, RZ, 0xc0, !PT ;  /* 0x0000000830047812 */ /* 0x000fee00078ec0ff */
[----:B------:R-:W2:Y:S01]  /*13940*/  SHFL.BFLY PT, R5, R6, 0x1, 0x1f ;  /* 0x0c201f0006057f89 */ /* 0x000ea200000e0000 */
[----:B------:R-:W-:Y:S04]  /*13950*/  LOP3.LUT R4, R4, 0xc0, R168, 0xf8, !PT ;  /* 0x000000c004047812 */ /* 0x000fe800078ef8a8 */
[----:B------:R-:W-:Y:S04]  /*13960*/  LOP3.LUT R50, R50, R4, R167, 0xf6, !PT ;  /* 0x0000000432327212 */ /* 0x000fe800078ef6a7 */
[----:B------:R-:W-:Y:S04]  /*13970*/  LEA R50, R50, UR6, 0x1 ;  /* 0x0000000632327c11 */ /* 0x000fe8000f8e08ff */
[C---:B------:R-:W-:Y:S02]  /*13980*/  IADD3 R4, PT, PT, R50.reuse, 0x5000, RZ ;  /* 0x0000500032047810 */ /* 0x040fe40007ffe0ff */
[----:B------:R-:W-:Y:S02]  /*13990*/  IADD3 R49, PT, PT, R50, 0x5020, RZ ;  /* 0x0000502032317810 */ /* 0x000fe40007ffe0ff */
[----:B-1----:R-:W-:Y:S02]  /*139a0*/  FMNMX.FTZ R0, R2, R0, !PT ;  /* 0x0000000002007209 */ /* 0x002fe40007810000 */
[----:B--2---:R-:W-:Y:S03]  /*139b0*/  FMNMX.FTZ R2, R6, R5, !PT ;  /* 0x0000000506027209 */ /* 0x004fe60007810000 */
[CC--:B------:R-:W-:Y:S01]  /*139c0*/  FMUL.FTZ R72, R3.reuse, R0.reuse ;  /* 0x0000000003487220 */ /* 0x0c0fe20000410000 */
[----:B------:R-:W-:Y:S01]  /*139d0*/  FADD.FTZ R24, -R0, R151 ;  /* 0x0000009700187221 */ /* 0x000fe20000010100 */
[----:B------:R-:W-:Y:S01]  /*139e0*/  MOV R151, R0 ;  /* 0x0000000000977202 */ /* 0x000fe20000000f00 */
[C---:B------:R-:W-:Y:S01]  /*139f0*/  FMUL.FTZ R74, R3.reuse, R2 ;  /* 0x00000002034a7220 */ /* 0x040fe20000410000 */
[C---:B------:R-:W-:Y:S01]  /*13a00*/  FSETP.NEU.FTZ.AND P0, PT, R2.reuse, -INF , PT ;  /* 0xff8000000200780b */ /* 0x040fe20003f1d000 */
[----:B------:R-:W-:Y:S01]  /*13a10*/  FADD.FTZ R25, -R2, R150 ;  /* 0x0000009602197221 */ /* 0x000fe20000010100 */
[C---:B------:R-:W-:Y:S01]  /*13a20*/  FMUL.FTZ R24, R3.reuse, R24 ;  /* 0x0000001803187220 */ /* 0x040fe20000410000 */
[----:B------:R-:W-:Y:S02]  /*13a30*/  MOV R150, R2 ;  /* 0x0000000200967202 */ /* 0x000fe40000000f00 */
[----:B------:R-:W-:Y:S01]  /*13a40*/  FSEL R74, R74, RZ, P0 ;  /* 0x000000ff4a4a7208 */ /* 0x000fe20000000000 */
[----:B------:R-:W-:Y:S01]  /*13a50*/  FMUL.FTZ R25, R3, R25 ;  /* 0x0000001903197220 */ /* 0x000fe20000410000 */
[----:B------:R-:W-:Y:S01]  /*13a60*/  FSETP.NEU.FTZ.AND P0, PT, R0, -INF , PT ;  /* 0xff8000000000780b */ /* 0x000fe20003f1d000 */
[----:B------:R-:W1:Y:S02]  /*13a70*/  MUFU.EX2 R24, R24 ;  /* 0x0000001800187308 */ /* 0x000e640000000800 */
[-CC-:B------:R-:W-:Y:S01]  /*13a80*/  FFMA.FTZ R98, R13, R3.reuse, -R74.reuse ;  /* 0x000000030d627223 */ /* 0x180fe2000001084a */
[----:B------:R-:W-:Y:S07]  /*13a90*/  FSEL R72, R72, RZ, P0 ;  /* 0x000000ff48487208 */ /* 0x000fee0000000000 */
[----:B------:R-:W2:Y:S01]  /*13aa0*/  MUFU.EX2 R25, R25 ;  /* 0x0000001900197308 */ /* 0x000ea20000000800 */
[-C--:B------:R-:W-:Y:S01]  /*13ab0*/  FFMA.FTZ R92, R12, R3.reuse, -R74 ;  /* 0x000000030c5c7223 */ /* 0x080fe2000001084a */
[----:B------:R-:W-:Y:S01]  /*13ac0*/  LOP3.LUT P0, RZ, R166, 0x4, RZ, 0xc0, !PT ;  /* 0x00000004a6ff7812 */ /* 0x000fe2000780c0ff */
[----:B------:R-:W3:Y:S07]  /*13ad0*/  LDSM.16.MT88.4 R12, [R50+0x5000] ;  /* 0x00500000320c783b */ /* 0x000eee0000004200 */
[----:B------:R-:W-:Y:S01]  /*13ae0*/  MUFU.EX2 R98, R98 ;  /* 0x0000006200627308 */ /* 0x000fe20000000800 */
[-CC-:B------:R-:W-:Y:S01]  /*13af0*/  FFMA.FTZ R100, R29, R3.reuse, -R72.reuse ;  /* 0x000000031d647223 */ /* 0x180fe20000010848 */
[-C--:B------:R-:W-:Y:S01]  /*13b00*/  FFMA.FTZ R95, R28, R3.reuse, -R72 ;  /* 0x000000031c5f7223 */ /* 0x080fe20000010848 */
[-CC-:B------:R-:W-:Y:S01]  /*13b10*/  FFMA.FTZ R91, R11, R3.reuse, -R74.reuse ;  /* 0x000000030b5b7223 */ /* 0x180fe2000001084a */
[-C--:B------:R-:W-:Y:S01]  /*13b20*/  FFMA.FTZ R93, R10, R3.reuse, -R74 ;  /* 0x000000030a5d7223 */ /* 0x080fe2000001084a */
[-CC-:B------:R-:W-:Y:S01]  /*13b30*/  FFMA.FTZ R97, R9, R3.reuse, -R72.reuse ;  /* 0x0000000309617223 */ /* 0x180fe20000010848 */
[-C--:B------:R-:W-:Y:S04]  /*13b40*/  FFMA.FTZ R94, R7, R3.reuse, -R72 ;  /* 0x00000003075e7223 */ /* 0x080fe80000010848 */
[----:B------:R-:W4:Y:S01]  /*13b50*/  MUFU.EX2 R92, R92 ;  /* 0x0000005c005c7308 */ /* 0x000f220000000800 */
[-C--:B------:R-:W-:Y:S01]  /*13b60*/  FFMA.FTZ R96, R37, R3.reuse, -R74 ;  /* 0x0000000325607223 */ /* 0x080fe2000001084a */
[----:B------:R-:W-:Y:S01]  /*13b70*/  FFMA.FTZ R105, R36, R3, -R72 ;  /* 0x0000000324697223 */ /* 0x000fe20000010848 */
[----:B-1----:R-:W-:Y:S01]  /*13b80*/  FMUL.FTZ R6, R24, R146 ;  /* 0x0000009218067220 */ /* 0x002fe20000410000 */
[----:B------:R-:W-:Y:S06]  /*13b90*/  @P0 IADD3 R49, PT, PT, R4, -0x20, RZ ;  /* 0xffffffe004310810 */ /* 0x000fec0007ffe0ff */
[----:B------:R-:W-:Y:S01]  /*13ba0*/  MUFU.EX2 R100, R100 ;  /* 0x0000006400647308 */ /* 0x000fe20000000800 */
[----:B------:R-:W-:Y:S01]  /*13bb0*/  LDSM.16.MT88.4 R36, [R50+0x5400] ;  /* 0x005400003224783b */ /* 0x000fe20000004200 */
[----:B------:R-:W-:Y:S01]  /*13bc0*/  FMUL.FTZ R7, R24, R147 ;  /* 0x0000009318077220 */ /* 0x000fe20000410000 */
[C---:B--2---:R-:W-:Y:S07]  /*13bd0*/  FMUL.FTZ R4, R25.reuse, R144 ;  /* 0x0000009019047220 */ /* 0x044fee0000410000 */
[----:B------:R-:W1:Y:S01]  /*13be0*/  MUFU.EX2 R95, R95 ;  /* 0x0000005f005f7308 */ /* 0x000e620000000800 */
[C---:B------:R-:W-:Y:S01]  /*13bf0*/  FMUL.FTZ R5, R25.reuse, R145 ;  /* 0x0000009119057220 */ /* 0x040fe20000410000 */
[----:B------:R-:W-:Y:S01]  /*13c00*/  FFMA.FTZ R102, R8, R3, -R74 ;  /* 0x0000000308667223 */ /* 0x000fe2000001084a */
[----:B------:R-:W-:Y:S07]  /*13c10*/  FMUL.FTZ R10, R24, R142 ;  /* 0x0000008e180a7220 */ /* 0x000fee0000410000 */
[----:B------:R-:W-:Y:S01]  /*13c20*/  MUFU.EX2 R91, R91 ;  /* 0x0000005b005b7308 */ /* 0x000fe20000000800 */
[----:B------:R-:W2:Y:S01]  /*13c30*/  LDSM.16.MT88.4 R32, [R49] ;  /* 0x000000003120783b */ /* 0x000ea20000004200 */
[----:B----4-:R-:W-:Y:S01]  /*13c40*/  F2FP.F16.F32.PACK_AB R28, R92, R98 ;  /* 0x000000625c1c723e */ /* 0x010fe200000000ff */
[----:B------:R-:W-:Y:S07]  /*13c50*/  FMUL.FTZ R11, R24, R143 ;  /* 0x0000008f180b7220 */ /* 0x000fee0000410000 */
[----:B------:R-:W4:Y:S01]  /*13c60*/  MUFU.EX2 R93, R93 ;  /* 0x0000005d005d7308 */ /* 0x000f220000000800 */
[C---:B------:R-:W-:Y:S01]  /*13c70*/  FMUL.FTZ R8, R25.reuse, R140 ;  /* 0x0000008c19087220 */ /* 0x040fe20000410000 */
[----:B------:R-:W-:Y:S01]  /*13c80*/  FMUL.FTZ R9, R25, R141 ;  /* 0x0000008d19097220 */ /* 0x000fe20000410000 */
[-C--:B------:R-:W-:Y:S07]  /*13c90*/  FFMA.FTZ R106, R40, R3.reuse, -R72 ;  /* 0x00000003286a7223 */ /* 0x080fee0000010848 */
[----:B------:R-:W-:Y:S01]  /*13ca0*/  MUFU.EX2 R97, R97 ;  /* 0x0000006100617308 */ /* 0x000fe20000000800 */
[-CC-:B------:R-:W-:Y:S01]  /*13cb0*/  FFMA.FTZ R99, R19, R3.reuse, -R74.reuse ;  /* 0x0000000313637223 */ /* 0x180fe2000001084a */
[----:B-1----:R-:W-:Y:S01]  /*13cc0*/  F2FP.F16.F32.PACK_AB R29, R95, R100 ;  /* 0x000000645f1d723e */ /* 0x002fe200000000ff */
[-C--:B------:R-:W-:Y:S07]  /*13cd0*/  FFMA.FTZ R101, R18, R3.reuse, -R74 ;  /* 0x0000000312657223 */ /* 0x080fee000001084a */
[----:B------:R-:W1:Y:S01]  /*13ce0*/  MUFU.EX2 R94, R94 ;  /* 0x0000005e005e7308 */ /* 0x000e620000000800 */
[-CC-:B------:R-:W-:Y:S01]  /*13cf0*/  FFMA.FTZ R104, R16, R3.reuse, -R72.reuse ;  /* 0x0000000310687223 */ /* 0x180fe20000010848 */
[----:B------:R-:W-:Y:S01]  /*13d00*/  FFMA.FTZ R103, R17, R3, -R72 ;  /* 0x0000000311677223 */ /* 0x000fe20000010848 */
[----:B------:R-:W5:Y:S07]  /*13d10*/  LDSM.16.MT88.4 R40, [R49+0x400] ;  /* 0x000400003128783b */ /* 0x000f6e0000004200 */
[----:B------:R-:W-:Y:S01]  /*13d20*/  MUFU.EX2 R96, R96 ;  /* 0x0000006000607308 */ /* 0x000fe20000000800 */
[C---:B------:R-:W-:Y:S01]  /*13d30*/  FMUL.FTZ R18, R24.reuse, R134 ;  /* 0x0000008618127220 */ /* 0x040fe20000410000 */
[----:B----4-:R-:W-:Y:S01]  /*13d40*/  F2FP.F16.F32.PACK_AB R30, R93, R91 ;  /* 0x0000005b5d1e723e */ /* 0x010fe200000000ff */
[----:B------:R-:W-:Y:S07]  /*13d50*/  FMUL.FTZ R19, R24, R135 ;  /* 0x0000008718137220 */ /* 0x000fee0000410000 */
[----:B------:R-:W4:Y:S01]  /*13d60*/  MUFU.EX2 R102, R102 ;  /* 0x0000006600667308 */ /* 0x000f220000000800 */
[C---:B------:R-:W-:Y:S01]  /*13d70*/  FMUL.FTZ R16, R25.reuse, R132 ;  /* 0x0000008419107220 */ /* 0x040fe20000410000 */
[----:B------:R-:W-:Y:S01]  /*13d80*/  FMUL.FTZ R17, R25, R133 ;  /* 0x0000008519117220 */ /* 0x000fe20000410000 */
[-CC-:B------:R-:W-:Y:S07]  /*13d90*/  FFMA.FTZ R107, R45, R3.reuse, -R74.reuse ;  /* 0x000000032d6b7223 */ /* 0x180fee000001084a */
[----:B------:R-:W-:Y:S01]  /*13da0*/  MUFU.EX2 R105, R105 ;  /* 0x0000006900697308 */ /* 0x000fe20000000800 */
[----:B------:R-:W-:Y:S01]  /*13db0*/  FFMA.FTZ R112, R44, R3, -R74 ;  /* 0x000000032c707223 */ /* 0x000fe2000001084a */
[----:B-1----:R-:W-:Y:S01]  /*13dc0*/  F2FP.F16.F32.PACK_AB R31, R94, R97 ;  /* 0x000000615e1f723e */ /* 0x002fe200000000ff */
[----:B------:R-:W-:Y:S01]  /*13dd0*/  LDSM.16.MT88.4 R44, [R50+0x6000] ;  /* 0x00600000322c783b */ /* 0x000fe20000004200 */
[-CC-:B------:R-:W-:Y:S01]  /*13de0*/  FFMA.FTZ R23, R23, R3.reuse, -R72.reuse ;  /* 0x0000000317177223 */ /* 0x180fe20000010848 */
[-C--:B------:R-:W-:Y:S01]  /*13df0*/  FFMA.FTZ R21, R21, R3.reuse, -R72 ;  /* 0x0000000315157223 */ /* 0x080fe20000010848 */
[-C--:B------:R-:W-:Y:S01]  /*13e00*/  FFMA.FTZ R108, R251, R3.reuse, -R74 ;  /* 0x00000003fb6c7223 */ /* 0x080fe2000001084a */
[-CC-:B------:R-:W-:Y:S01]  /*13e10*/  FFMA.FTZ R111, R238, R3.reuse, -R72.reuse ;  /* 0x00000003ee6f7223 */ /* 0x180fe20000010848 */
[----:B------:R-:W-:Y:S01]  /*13e20*/  FFMA.FTZ R113, R242, R3, -R72 ;  /* 0x00000003f2717223 */ /* 0x000fe20000010848 */
[C---:B---3--:R-:W-:Y:S01]  /*13e30*/  HMMA.16816.F32 R4, R28.reuse, R12, R4 ;  /* 0x0000000c1c04723c */ /* 0x048fe20000001804 */
[----:B------:R-:W1:Y:S01]  /*13e40*/  MUFU.EX2 R106, R106 ;  /* 0x0000006a006a7308 */ /* 0x000e620000000800 */
        /* <DEDUP_REMOVED lines=9> */
[-CC-:B------:R-:W-:Y:S01]  /*13ee0*/  FFMA.FTZ R115, R250, R3.reuse, -R72.reuse ;  /* 0x00000003fa737223 */ /* 0x180fe20000010848 */
[-C--:B------:R-:W-:Y:S01]  /*13ef0*/  FFMA.FTZ R110, R252, R3.reuse, -R72 ;  /* 0x00000003fc6e7223 */ /* 0x080fe20000010848 */
[-CC-:B------:R-:W-:Y:S07]  /*13f00*/  FFMA.FTZ R119, R249, R3.reuse, -R74.reuse ;  /* 0x00000003f9777223 */ /* 0x180fee000001084a */
[----:B------:R-:W-:Y:S01]  /*13f10*/  MUFU.EX2 R104, R104 ;  /* 0x0000006800687308 */ /* 0x000fe20000000800 */
[-C--:B------:R-:W-:Y:S01]  /*13f20*/  FFMA.FTZ R114, R246, R3.reuse, -R74 ;  /* 0x00000003f6727223 */ /* 0x080fe2000001084a */
[C---:B--2---:R-:W-:Y:S08]  /*13f30*/  HMMA.16816.F32 R12, R28.reuse, R32, R12 ;  /* 0x000000201c0c723c */ /* 0x044ff0000000180c */
[----:B------:R-:W2:Y:S01]  /*13f40*/  MUFU.EX2 R103, R103 ;  /* 0x0000006700677308 */ /* 0x000ea20000000800 */
[-CC-:B------:R-:W-:Y:S01]  /*13f50*/  FFMA.FTZ R120, R237, R3.reuse, -R72.reuse ;  /* 0x00000003ed787223 */ /* 0x180fe20000010848 */
[-C--:B------:R-:W-:Y:S01]  /*13f60*/  FFMA.FTZ R124, R241, R3.reuse, -R72 ;  /* 0x00000003f17c7223 */ /* 0x080fe20000010848 */
[-CC-:B------:R-:W-:Y:S01]  /*13f70*/  FFMA.FTZ R121, R236, R3.reuse, -R74.reuse ;  /* 0x00000003ec797223 */ /* 0x180fe2000001084a */
[-C--:B------:R-:W-:Y:S01]  /*13f80*/  FFMA.FTZ R117, R240, R3.reuse, -R74 ;  /* 0x00000003f0757223 */ /* 0x080fe2000001084a */
[-CC-:B------:R-:W-:Y:S01]  /*13f90*/  FFMA.FTZ R128, R244, R3.reuse, -R72.reuse ;  /* 0x00000003f4807223 */ /* 0x180fe20000010848 */
[----:B------:R-:W-:Y:S01]  /*13fa0*/  HMMA.16816.F32 R16, R28, R34, R16 ;  /* 0x000000221c10723c */ /* 0x000fe20000001810 */
[----:B------:R-:W5:Y:S03]  /*13fb0*/  LDSM.16.MT88.4 R32, [R50+0x5800] ;  /* 0x005800003220783b */ /* 0x000f660000004200 */
[----:B------:R-:W-:Y:S01]  /*13fc0*/  MUFU.EX2 R108, R108 ;  /* 0x0000006c006c7308 */ /* 0x000fe20000000800 */
[----:B----4-:R-:W-:Y:S01]  /*13fd0*/  F2FP.F16.F32.PACK_AB R28, R96, R102 ;  /* 0x00000066601c723e */ /* 0x010fe200000000ff */
[----:B------:R-:W-:Y:S01]  /*13fe0*/  FFMA.FTZ R122, R231, R3, -R72 ;  /* 0x00000003e77a7223 */ /* 0x000fe20000010848 */
[----:B-1----:R-:W-:Y:S07]  /*13ff0*/  F2FP.F16.F32.PACK_AB R29, R106, R105 ;  /* 0x000000696a1d723e */ /* 0x002fee00000000ff */
[----:B------:R-:W1:Y:S01]  /*14000*/  MUFU.EX2 R107, R107 ;  /* 0x0000006b006b7308 */ /* 0x000e620000000800 */
[----:B---3--:R-:W-:Y:S01]  /*14010*/  F2FP.F16.F32.PACK_AB R30, R101, R99 ;  /* 0x00000063651e723e */ /* 0x008fe200000000ff */
[-CC-:B------:R-:W-:Y:S01]  /*14020*/  FFMA.FTZ R118, R243, R3.reuse, -R74.reuse ;  /* 0x00000003f3767223 */ /* 0x180fe2000001084a */
[----:B--2---:R-:W-:Y:S01]  /*14030*/  F2FP.F16.F32.PACK_AB R31, R103, R104 ;  /* 0x00000068671f723e */ /* 0x004fe200000000ff */
[-C--:B------:R-:W-:Y:S01]  /*14040*/  FFMA.FTZ R116, R245, R3.reuse, -R74 ;  /* 0x00000003f5747223 */ /* 0x080fe2000001084a */
[-CC-:B------:R-:W-:Y:S01]  /*14050*/  FFMA.FTZ R130, R235, R3.reuse, -R72.reuse ;  /* 0x00000003eb827223 */ /* 0x180fe20000010848 */
[-C--:B------:R-:W-:Y:S01]  /*14060*/  FFMA.FTZ R123, R232, R3.reuse, -R72 ;  /* 0x00000003e87b7223 */ /* 0x080fe20000010848 */
[-CC-:B------:R-:W-:Y:S01]  /*14070*/  FFMA.FTZ R126, R247, R3.reuse, -R74.reuse ;  /* 0x00000003f77e7223 */ /* 0x180fe2000001084a */
[-C--:B------:R-:W-:Y:S01]  /*14080*/  FFMA.FTZ R125, R239, R3.reuse, -R74 ;  /* 0x00000003ef7d7223 */ /* 0x080fe2000001084a */
[-CC-:B------:R-:W-:Y:S01]  /*14090*/  FFMA.FTZ R127, R233, R3.reuse, -R72.reuse ;  /* 0x00000003e97f7223 */ /* 0x180fe20000010848 */
[C---:B------:R-:W-:Y:S01]  /*140a0*/  HMMA.16816.F32 R4, R28.reuse, R36, R4 ;  /* 0x000000241c04723c */ /* 0x040fe20000001804 */
[----:B------:R-:W-:Y:S02]  /*140b0*/  MUFU.EX2 R111, R111 ;  /* 0x0000006f006f7308 */ /* 0x000fe40000000800 */
[-C--:B------:R-:W-:Y:S01]  /*140c0*/  FFMA.FTZ R129, R234, R3.reuse, -R72 ;  /* 0x00000003ea817223 */ /* 0x080fe20000010848 */
[-C--:B------:R-:W-:Y:S01]  /*140d0*/  FFMA.FTZ R131, R227, R3.reuse, -R74 ;  /* 0x00000003e3837223 */ /* 0x080fe2000001084a */
[-CC-:B------:R-:W-:Y:S01]  /*140e0*/  FFMA.FTZ R134, R218, R3.reuse, -R72.reuse ;  /* 0x00000003da867223 */ /* 0x180fe20000010848 */
[-CC-:B------:R-:W-:Y:S01]  /*140f0*/  FFMA.FTZ R132, R221, R3.reuse, -R72.reuse ;  /* 0x00000003dd847223 */ /* 0x180fe20000010848 */
[-C--:B------:R-:W-:Y:S01]  /*14100*/  FFMA.FTZ R133, R226, R3.reuse, -R72 ;  /* 0x00000003e2857223 */ /* 0x080fe20000010848 */
[C---:B------:R-:W-:Y:S01]  /*14110*/  HMMA.16816.F32 R8, R28.reuse, R38, R8 ;  /* 0x000000261c08723c */ /* 0x040fe20000001808 */
[----:B------:R-:W2:Y:S02]  /*14120*/  LDSM.16.MT88.4 R36, [R49+0x800] ;  /* 0x000800003124783b */ /* 0x000ea40000004200 */
[----:B------:R-:W3:Y:S01]  /*14130*/  MUFU.EX2 R113, R113 ;  /* 0x0000007100717308 */ /* 0x000ee20000000800 */
[-CC-:B------:R-:W-:Y:S01]  /*14140*/  FFMA.FTZ R229, R229, R3.reuse, -R74.reuse ;  /* 0x00000003e5e57223 */ /* 0x180fe2000001084a */
[-CC-:B------:R-:W-:Y:S01]  /*14150*/  FFMA.FTZ R230, R230, R3.reuse, -R74.reuse ;  /* 0x00000003e6e67223 */ /* 0x180fe2000001084a */
[-CC-:B------:R-:W-:Y:S07]  /*14160*/  FFMA.FTZ R136, R225, R3.reuse, -R74.reuse ;  /* 0x00000003e1887223 */ /* 0x180fee000001084a */
[----:B------:R-:W-:Y:S01]  /*14170*/  MUFU.EX2 R112, R112 ;  /* 0x0000007000707308 */ /* 0x000fe20000000800 */
[-C--:B------:R-:W-:Y:S01]  /*14180*/  FFMA.FTZ R135, R222, R3.reuse, -R74 ;  /* 0x00000003de877223 */ /* 0x080fe2000001084a */
[C---:B-----5:R-:W-:Y:S08]  /*14190*/  HMMA.16816.F32 R12, R28.reuse, R40, R12 ;  /* 0x000000281c0c723c */ /* 0x060ff0000000180c */
[----:B------:R-:W4:Y:S01]  /*141a0*/  MUFU.EX2 R109, R109 ;  /* 0x0000006d006d7308 */ /* 0x000f220000000800 */
[-CC-:B------:R-:W-:Y:S01]  /*141b0*/  FFMA.FTZ R137, R223, R3.reuse, -R72.reuse ;  /* 0x00000003df897223 */ /* 0x180fe20000010848 */
[-C--:B------:R-:W-:Y:S01]  /*141c0*/  FFMA.FTZ R138, R220, R3.reuse, -R72 ;  /* 0x00000003dc8a7223 */ /* 0x080fe20000010848 */
[-C--:B------:R-:W-:Y:S07]  /*141d0*/  FFMA.FTZ R217, R217, R3.reuse, -R74 ;  /* 0x00000003d9d97223 */ /* 0x080fee000001084a */
[----:B------:R-:W-:Y:S01]  /*141e0*/  MUFU.EX2 R115, R115 ;  /* 0x0000007300737308 */ /* 0x000fe20000000800 */
[-CC-:B------:R-:W-:Y:S01]  /*141f0*/  FFMA.FTZ R215, R215, R3.reuse, -R72.reuse ;  /* 0x00000003d7d77223 */ /* 0x180fe20000010848 */
[----:B------:R-:W-:Y:S01]  /*14200*/  HMMA.16816.F32 R16, R28, R42, R16 ;  /* 0x0000002a1c10723c */ /* 0x000fe20000001810 */
[----:B------:R-:W5:Y:S07]  /*14210*/  LDSM.16.MT88.4 R40, [R50+0x5c00] ;  /* 0x005c00003228783b */ /* 0x000f6e0000004200 */
[----:B------:R-:W2:Y:S01]  /*14220*/  MUFU.EX2 R110, R110 ;  /* 0x0000006e006e7308 */ /* 0x000ea20000000800 */
[----:B-1----:R-:W-:Y:S01]  /*14230*/  F2FP.F16.F32.PACK_AB R28, R107, R108 ;  /* 0x0000006c6b1c723e */ /* 0x002fe200000000ff */
[----:B------:R-:W-:Y:S01]  /*14240*/  FFMA.FTZ R216, R216, R3, -R72 ;  /* 0x00000003d8d87223 */ /* 0x000fe20000010848 */
[----:B---3--:R-:W-:Y:S07]  /*14250*/  F2FP.F16.F32.PACK_AB R29, R113, R111 ;  /* 0x0000006f711d723e */ /* 0x008fee00000000ff */
[----:B------:R-:W-:Y:S01]  /*14260*/  MUFU.EX2 R119, R119 ;  /* 0x0000007700777308 */ /* 0x000fe20000000800 */
[-C--:B------:R-:W-:Y:S01]  /*14270*/  FFMA.FTZ R214, R214, R3.reuse, -R74 ;  /* 0x00000003d6d67223 */ /* 0x080fe2000001084a */
[----:B----4-:R-:W-:Y:S01]  /*14280*/  F2FP.F16.F32.PACK_AB R30, R109, R112 ;  /* 0x000000706d1e723e */ /* 0x010fe200000000ff */
[-CC-:B------:R-:W-:Y:S07]  /*14290*/  FFMA.FTZ R89, R89, R3.reuse, -R72.reuse ;  /* 0x0000000359597223 */ /* 0x180fee0000010848 */
[----:B------:R-:W1:Y:S01]  /*142a0*/  MUFU.EX2 R114, R114 ;  /* 0x0000007200727308 */ /* 0x000e620000000800 */
[-CC-:B------:R-:W-:Y:S01]  /*142b0*/  FFMA.FTZ R90, R90, R3.reuse, -R72.reuse ;  /* 0x000000035a5a7223 */ /* 0x180fe20000010848 */
[-C--:B------:R-:W-:Y:S01]  /*142c0*/  FFMA.FTZ R160, R160, R3.reuse, -R72 ;  /* 0x00000003a0a07223 */ /* 0x080fe20000010848 */
[-CC-:B------:R-:W-:Y:S07]  /*142d0*/  FFMA.FTZ R152, R152, R3.reuse, -R74.reuse ;  /* 0x0000000398987223 */ /* 0x180fee000001084a */
[----:B------:R-:W-:Y:S01]  /*142e0*/  MUFU.EX2 R120, R120 ;  /* 0x0000007800787308 */ /* 0x000fe20000000800 */
[--C-:B------:R-:W-:Y:S01]  /*142f0*/  FFMA.FTZ R88, R88, R3, -R74.reuse ;  /* 0x0000000358587223 */ /* 0x100fe2000001084a */
[----:B--2---:R-:W-:Y:S01]  /*14300*/  F2FP.F16.F32.PACK_AB R31, R110, R115 ;  /* 0x000000736e1f723e */ /* 0x004fe200000000ff */
[-CC-:B------:R-:W-:Y:S07]  /*14310*/  FFMA.FTZ R84, R84, R3.reuse, -R74.reuse ;  /* 0x0000000354547223 */ /* 0x180fee000001084a */
[----:B------:R-:W-:Y:S01]  /*14320*/  MUFU.EX2 R134, R134 ;  /* 0x0000008600867308 */ /* 0x000fe20000000800 */
[-C--:B------:R-:W-:Y:S01]  /*14330*/  FFMA.FTZ R76, R76, R3.reuse, -R74 ;  /* 0x000000034c4c7223 */ /* 0x080fe2000001084a */
[-CC-:B------:R-:W-:Y:S01]  /*14340*/  FFMA.FTZ R79, R79, R3.reuse, -R72.reuse ;  /* 0x000000034f4f7223 */ /* 0x180fe20000010848 */
[-C--:B------:R-:W-:Y:S07]  /*14350*/  FFMA.FTZ R77, R77, R3.reuse, -R72 ;  /* 0x000000034d4d7223 */ /* 0x080fee0000010848 */
[----:B------:R-:W-:Y:S01]  /*14360*/  MUFU.EX2 R132, R132 ;  /* 0x0000008400847308 */ /* 0x000fe20000000800 */
[C---:B------:R-:W-:Y:S09]  /*14370*/  HMMA.16816.F32 R4, R28.reuse, R32, R4 ;  /* 0x000000201c04723c */ /* 0x040ff20000001804 */
[----:B------:R-:W-:Y:S01]  /*14380*/  MUFU.EX2 R133, R133 ;  /* 0x0000008500857308 */ /* 0x000fe20000000800 */
[-C--:B------:R-:W-:Y:S01]  /*14390*/  FFMA.FTZ R75, R75, R3.reuse, -R74 ;  /* 0x000000034b4b7223 */ /* 0x080fe2000001084a */
[-C--:B------:R-:W-:Y:S01]  /*143a0*/  FFMA.FTZ R73, R73, R3.reuse, -R72 ;  /* 0x0000000349497223 */ /* 0x080fe20000010848 */
[-CC-:B------:R-:W-:Y:S01]  /*143b0*/  FFMA.FTZ R80, R80, R3.reuse, -R74.reuse ;  /* 0x0000000350507223 */ /* 0x180fe2000001084a */
[-C--:B------:R-:W-:Y:S01]  /*143c0*/  FFMA.FTZ R65, R65, R3.reuse, -R74 ;  /* 0x0000000341417223 */ /* 0x080fe2000001084a */
[C---:B------:R-:W-:Y:S01]  /*143d0*/  HMMA.16816.F32 R8, R28.reuse, R34, R8 ;  /* 0x000000221c08723c */ /* 0x040fe20000001808 */
[----:B------:R-:W2:Y:S04]  /*143e0*/  LDSM.16.MT88.4 R32, [R49+0xc00] ;  /* 0x000c00003120783b */ /* 0x000ea80000004200 */
[----:B------:R-:W3:Y:S01]  /*143f0*/  MUFU.EX2 R124, R124 ;  /* 0x0000007c007c7308 */ /* 0x000ee20000000800 */
[-C--:B------:R-:W-:Y:S01]  /*14400*/  FFMA.FTZ R64, R64, R3.reuse, -R72 ;  /* 0x0000000340407223 */ /* 0x080fe20000010848 */
[-CC-:B------:R-:W-:Y:S01]  /*14410*/  FFMA.FTZ R68, R68, R3.reuse, -R74.reuse ;  /* 0x0000000344447223 */ /* 0x180fe2000001084a */
[-CC-:B------:R-:W-:Y:S07]  /*14420*/  FFMA.FTZ R61, R61, R3.reuse, -R74.reuse ;  /* 0x000000033d3d7223 */ /* 0x180fee000001084a */
[----:B------:R-:W-:Y:S01]  /*14430*/  MUFU.EX2 R121, R121 ;  /* 0x0000007900797308 */ /* 0x000fe20000000800 */
[-CC-:B------:R-:W-:Y:S01]  /*14440*/  FFMA.FTZ R58, R58, R3.reuse, -R74.reuse ;  /* 0x000000033a3a7223 */ /* 0x180fe2000001084a */
[C---:B------:R-:W-:Y:S08]  /*14450*/  HMMA.16816.F32 R12, R28.reuse, R36, R12 ;  /* 0x000000241c0c723c */ /* 0x040ff0000000180c */
[----:B------:R-:W4:Y:S01]  /*14460*/  MUFU.EX2 R117, R117 ;  /* 0x0000007500757308 */ /* 0x000f220000000800 */
[-CC-:B------:R-:W-:Y:S01]  /*14470*/  FFMA.FTZ R55, R55, R3.reuse, -R74.reuse ;  /* 0x0000000337377223 */ /* 0x180fe2000001084a */
[----:B------:R-:W-:Y:S01]  /*14480*/  FFMA.FTZ R51, R51, R3, -R74 ;  /* 0x0000000333337223 */ /* 0x000fe2000001084a */
[----:B------:R-:W-:Y:S07]  /*14490*/  FFMA.FTZ R98, R25, R191, R98 ;  /* 0x000000bf19627223 */ /* 0x000fee0000010062 */
[----:B------:R-:W-:Y:S01]  /*144a0*/  MUFU.EX2 R128, R128 ;  /* 0x0000008000807308 */ /* 0x000fe20000000800 */
[----:B------:R-:W-:Y:S01]  /*144b0*/  FFMA.FTZ R100, R24, R190, R100 ;  /* 0x000000be18647223 */ /* 0x000fe20000010064 */
[----:B------:R-:W-:Y:S01]  /*144c0*/  HMMA.16816.F32 R16, R28, R38, R16 ;  /* 0x000000261c10723c */ /* 0x000fe20000001810 */
[----:B------:R-:W2:Y:S07]  /*144d0*/  LDSM.16.MT88.4 R36, [R49+0x1000] ;  /* 0x001000003124783b */ /* 0x000eae0000004200 */
[----:B------:R-:W5:Y:S01]  /*144e0*/  MUFU.EX2 R122, R122 ;  /* 0x0000007a007a7308 */ /* 0x000f620000000800 */
[----:B-1----:R-:W-:Y:S01]  /*144f0*/  F2FP.F16.F32.PACK_AB R28, R114, R119 ;  /* 0x00000077721c723e */ /* 0x002fe200000000ff */
[----:B------:R-:W-:Y:S01]  /*14500*/  FADD.FTZ R98, R92, R98 ;  /* 0x000000625c627221 */ /* 0x000fe20000010000 */
[----:B---3--:R-:W-:Y:S07]  /*14510*/  F2FP.F16.F32.PACK_AB R29, R124, R120 ;  /* 0x000000787c1d723e */ /* 0x008fee00000000ff */
[----:B------:R-:W-:Y:S01]  /*14520*/  MUFU.EX2 R118, R118 ;  /* 0x0000007600767308 */ /* 0x000fe20000000800 */
[----:B------:R-:W-:Y:S01]  /*14530*/  FFMA.FTZ R92, R219, R3, -R74 ;  /* 0x00000003db5c7223 */ /* 0x000fe2000001084a */
[----:B----4-:R-:W-:Y:S01]  /*14540*/  F2FP.F16.F32.PACK_AB R30, R117, R121 ;  /* 0x00000079751e723e */ /* 0x010fe200000000ff */
[----:B------:R-:W-:Y:S07]  /*14550*/  FADD.FTZ R98, R91, R98 ;  /* 0x000000625b627221 */ /* 0x000fee0000010000 */
[----:B------:R-:W1:Y:S01]  /*14560*/  MUFU.EX2 R116, R116 ;  /* 0x0000007400747308 */ /* 0x000e620000000800 */
[----:B------:R-:W-:Y:S01]  /*14570*/  FADD.FTZ R100, R95, R100 ;  /* 0x000000645f647221 */ /* 0x000fe20000010000 */
[----:B------:R-:W-:Y:S01]  /*14580*/  ISETP.GT.AND P0, PT, R185, R169, PT ;  /* 0x000000a9b900720c */ /* 0x000fe20003f04270 */
[----:B------:R-:W-:Y:S07]  /*14590*/  FADD.FTZ R93, R93, R98 ;  /* 0x000000625d5d7221 */ /* 0x000fee0000010000 */
[----:B------:R-:W-:Y:S01]  /*145a0*/  MUFU.EX2 R130, R130 ;  /* 0x0000008200827308 */ /* 0x000fe20000000800 */
[-C--:B------:R-:W-:Y:S01]  /*145b0*/  FFMA.FTZ R98, R210, R3.reuse, -R72 ;  /* 0x00000003d2627223 */ /* 0x080fe20000010848 */
[----:B-----5:R-:W-:Y:S01]  /*145c0*/  F2FP.F16.F32.PACK_AB R31, R122, R128 ;  /* 0x000000807a1f723e */ /* 0x020fe200000000ff */
[----:B------:R-:W-:Y:S01]  /*145d0*/  FADD.FTZ R102, R102, R93 ;  /* 0x0000005d66667221 */ /* 0x000fe20000010000 */
[-C--:B------:R-:W-:Y:S06]  /*145e0*/  FFMA.FTZ R93, R211, R3.reuse, -R74 ;  /* 0x00000003d35d7223 */ /* 0x080fec000001084a */
[----:B------:R-:W3:Y:S01]  /*145f0*/  MUFU.EX2 R123, R123 ;  /* 0x0000007b007b7308 */ /* 0x000ee20000000800 */
[----:B------:R-:W-:Y:S01]  /*14600*/  FADD.FTZ R97, R97, R100 ;  /* 0x0000006461617221 */ /* 0x000fe20000010000 */
        /* <DEDUP_REMOVED lines=8> */
[-C--:B------:R-:W-:Y:S01]  /*14690*/  FFMA.FTZ R99, R206, R3.reuse, -R74 ;  /* 0x00000003ce637223 */ /* 0x080fe2000001084a */
[C---:B------:R-:W-:Y:S07]  /*146a0*/  HMMA.16816.F32 R8, R28.reuse, R42, R8 ;  /* 0x0000002a1c08723c */ /* 0x040fee0000001808 */
[----:B------:R-:W4:Y:S01]  /*146b0*/  MUFU.EX2 R125, R125 ;  /* 0x0000007d007d7308 */ /* 0x000f220000000800 */
[----:B------:R-:W-:Y:S01]  /*146c0*/  LDSM.16.MT88.4 R40, [R49+0x1400] ;  /* 0x001400003128783b */ /* 0x000fe20000004200 */
[----:B------:R-:W-:Y:S01]  /*146d0*/  FADD.FTZ R97, R105, R97 ;  /* 0x0000006169617221 */ /* 0x000fe20000010000 */
[-C--:B------:R-:W-:Y:S07]  /*146e0*/  FFMA.FTZ R105, R201, R3.reuse, -R72 ;  /* 0x00000003c9697223 */ /* 0x080fee0000010848 */
[----:B------:R-:W-:Y:S01]  /*146f0*/  MUFU.EX2 R127, R127 ;  /* 0x0000007f007f7308 */ /* 0x000fe20000000800 */
[----:B------:R-:W-:Y:S01]  /*14700*/  FADD.FTZ R101, R101, R102 ;  /* 0x0000006665657221 */ /* 0x000fe20000010000 */
[-C--:B------:R-:W-:Y:S01]  /*14710*/  FFMA.FTZ R102, R204, R3.reuse, -R74 ;  /* 0x00000003cc667223 */ /* 0x080fe2000001084a */
[C---:B--2---:R-:W-:Y:S07]  /*14720*/  HMMA.16816.F32 R12, R28.reuse, R32, R12 ;  /* 0x000000201c0c723c */ /* 0x044fee000000180c */
[----:B------:R-:W2:Y:S01]  /*14730*/  MUFU.EX2 R129, R129 ;  /* 0x0000008100817308 */ /* 0x000ea20000000800 */
[----:B------:R-:W-:Y:S01]  /*14740*/  FADD.FTZ R106, R106, R97 ;  /* 0x000000616a6a7221 */ /* 0x000fe20000010000 */
[-C--:B------:R-:W-:Y:S08]  /*14750*/  FFMA.FTZ R97, R209, R3.reuse, -R72 ;  /* 0x00000003d1617223 */ /* 0x080ff00000010848 */
[----:B------:R-:W-:Y:S01]  /*14760*/  MUFU.EX2 R131, R131 ;  /* 0x0000008300837308 */ /* 0x000fe20000000800 */
[----:B------:R-:W-:Y:S01]  /*14770*/  FADD.FTZ R101, R108, R101 ;  /* 0x000000656c657221 */ /* 0x000fe20000010000 */
[-C--:B------:R-:W-:Y:S01]  /*14780*/  FFMA.FTZ R108, R193, R3.reuse, -R74 ;  /* 0x00000003c16c7223 */ /* 0x080fe2000001084a */
[----:B------:R-:W-:Y:S01]  /*14790*/  HMMA.16816.F32 R16, R28, R34, R16 ;  /* 0x000000221c10723c */ /* 0x000fe20000001810 */
[----:B------:R-:W5:Y:S06]  /*147a0*/  LDSM.16.MT88.4 R32, [R50+0x6400] ;  /* 0x006400003220783b */ /* 0x000f6c0000004200 */
[----:B------:R-:W-:Y:S01]  /*147b0*/  MUFU.EX2 R136, R136 ;  /* 0x0000008800887308 */ /* 0x000fe20000000800 */
[----:B-1----:R-:W-:Y:S01]  /*147c0*/  F2FP.F16.F32.PACK_AB R28, R116, R118 ;  /* 0x00000076741c723e */ /* 0x002fe200000000ff */
[----:B------:R-:W-:Y:S01]  /*147d0*/  FADD.FTZ R106, R104, R106 ;  /* 0x0000006a686a7221 */ /* 0x000fe20000010000 */
[----:B---3--:R-:W-:Y:S07]  /*147e0*/  F2FP.F16.F32.PACK_AB R29, R123, R130 ;  /* 0x000000827b1d723e */ /* 0x008fee00000000ff */
[----:B------:R-:W1:Y:S01]  /*147f0*/  MUFU.EX2 R135, R135 ;  /* 0x0000008700877308 */ /* 0x000e620000000800 */
[----:B----4-:R-:W-:Y:S01]  /*14800*/  F2FP.F16.F32.PACK_AB R30, R125, R126 ;  /* 0x0000007e7d1e723e */ /* 0x010fe200000000ff */
[----:B------:R-:W-:Y:S01]  /*14810*/  FFMA.FTZ R104, R207, R3, -R72 ;  /* 0x00000003cf687223 */ /* 0x000fe20000010848 */
[----:B--2---:R-:W-:Y:S07]  /*14820*/  F2FP.F16.F32.PACK_AB R31, R129, R127 ;  /* 0x0000007f811f723e */ /* 0x004fee00000000ff */
[----:B------:R-:W-:Y:S01]  /*14830*/  MUFU.EX2 R137, R137 ;  /* 0x0000008900897308 */ /* 0x000fe20000000800 */
[----:B------:R-:W-:Y:S01]  /*14840*/  FADD.FTZ R106, R103, R106 ;  /* 0x0000006a676a7221 */ /* 0x000fe20000010000 */
[-C--:B------:R-:W-:Y:S01]  /*14850*/  FFMA.FTZ R103, R205, R3.reuse, -R72 ;  /* 0x00000003cd677223 */ /* 0x080fe20000010848 */
[----:B------:R-:W-:Y:S01]  /*14860*/  FADD.FTZ R101, R107, R101 ;  /* 0x000000656b657221 */ /* 0x000fe20000010000 */
[-CC-:B------:R-:W-:Y:S06]  /*14870*/  FFMA.FTZ R107, R196, R3.reuse, -R74.reuse ;  /* 0x00000003c46b7223 */ /* 0x180fec000001084a */
[----:B------:R-:W2:Y:S01]  /*14880*/  MUFU.EX2 R138, R138 ;  /* 0x0000008a008a7308 */ /* 0x000ea20000000800 */
[C---:B------:R-:W-:Y:S03]  /*14890*/  HMMA.16816.F32 R4, R28.reuse, R44, R4 ;  /* 0x0000002c1c04723c */ /* 0x040fe60000001804 */
[-C--:B------:R-:W-:Y:S06]  /*148a0*/  FFMA.FTZ R44, R224, R3.reuse, -R74 ;  /* 0x00000003e02c7223 */ /* 0x080fec000001084a */
[----:B------:R-:W-:Y:S01]  /*148b0*/  MUFU.EX2 R45, R229 ;  /* 0x000000e5002d7308 */ /* 0x000fe20000000800 */
[----:B-1----:R-:W-:Y:S01]  /*148c0*/  F2FP.F16.F32.PACK_AB R24, R135, R136 ;  /* 0x000000888718723e */ /* 0x002fe200000000ff */
[----:B------:R-:W-:Y:S01]  /*148d0*/  FADD.FTZ R106, R111, R106 ;  /* 0x0000006a6f6a7221 */ /* 0x000fe20000010000 */
[-CC-:B------:R-:W-:Y:S01]  /*148e0*/  FFMA.FTZ R111, R194, R3.reuse, -R72.reuse ;  /* 0x00000003c26f7223 */ /* 0x180fe20000010848 */
[C---:B------:R-:W-:Y:S06]  /*148f0*/  HMMA.16816.F32 R8, R28.reuse, R46, R8 ;  /* 0x0000002e1c08723c */ /* 0x040fec0000001808 */
[----:B------:R-:W-:Y:S01]  /*14900*/  MUFU.EX2 R47, R230 ;  /* 0x000000e6002f7308 */ /* 0x000fe20000000800 */
[----:B------:R-:W-:Y:S01]  /*14910*/  FFMA.FTZ R46, R228, R3, -R72 ;  /* 0x00000003e42e7223 */ /* 0x000fe20000010848 */
[----:B------:R-:W-:Y:S08]  /*14920*/  FADD.FTZ R113, R113, R106 ;  /* 0x0000006a71717221 */ /* 0x000ff00000010000 */
[----:B------:R-:W1:Y:S01]  /*14930*/  MUFU.EX2 R44, R44 ;  /* 0x0000002c002c7308 */ /* 0x000e620000000800 */
[----:B--2---:R-:W-:Y:S01]  /*14940*/  F2FP.F16.F32.PACK_AB R25, R138, R137 ;  /* 0x000000898a19723e */ /* 0x004fe200000000ff */
[-C--:B------:R-:W-:Y:S01]  /*14950*/  FFMA.FTZ R106, R202, R3.reuse, -R72 ;  /* 0x00000003ca6a7223 */ /* 0x080fe20000010848 */
[C---:B------:R-:W-:Y:S07]  /*14960*/  HMMA.16816.F32 R12, R28.reuse, R36, R12 ;  /* 0x000000241c0c723c */ /* 0x040fee000000180c */
[----:B------:R-:W2:Y:S01]  /*14970*/  MUFU.EX2 R46, R46 ;  /* 0x0000002e002e7308 */ /* 0x000ea20000000800 */
[----:B------:R-:W-:Y:S01]  /*14980*/  FADD.FTZ R112, R112, R101 ;  /* 0x0000006570707221 */ /* 0x000fe20000010000 */
[-C--:B------:R-:W-:Y:S08]  /*14990*/  FFMA.FTZ R101, R208, R3.reuse, -R74 ;  /* 0x00000003d0657223 */ /* 0x080ff0000001084a */
[----:B------:R-:W-:Y:S01]  /*149a0*/  MUFU.EX2 R95, R217 ;  /* 0x000000d9005f7308 */ /* 0x000fe20000000800 */
[----:B------:R-:W-:Y:S01]  /*149b0*/  FADD.FTZ R115, R115, R113 ;  /* 0x0000007173737221 */ /* 0x000fe20000010000 */
[----:B------:R-:W-:Y:S01]  /*149c0*/  FFMA.FTZ R113, R163, R3, -R72 ;  /* 0x00000003a3717223 */ /* 0x000fe20000010848 */
[----:B------:R-:W-:Y:S01]  /*149d0*/  HMMA.16816.F32 R16, R28, R38, R16 ;  /* 0x000000261c10723c */ /* 0x000fe20000001810 */
[----:B------:R-:W3:Y:S06]  /*149e0*/  LDSM.16.MT88.4 R36, [R50+0x6800] ;  /* 0x006800003224783b */ /* 0x000eec0000004200 */
[----:B------:R-:W4:Y:S01]  /*149f0*/  MUFU.EX2 R92, R92 ;  /* 0x0000005c005c7308 */ /* 0x000f220000000800 */
[----:B------:R-:W-:Y:S01]  /*14a00*/  F2FP.F16.F32.PACK_AB R29, R132, R134 ;  /* 0x00000086841d723e */ /* 0x000fe200000000ff */
[----:B------:R-:W-:Y:S01]  /*14a10*/  FADD.FTZ R112, R109, R112 ;  /* 0x000000706d707221 */ /* 0x000fe20000010000 */
[----:B-1----:R-:W-:Y:S07]  /*14a20*/  F2FP.F16.F32.PACK_AB R30, R44, R47 ;  /* 0x0000002f2c1e723e */ /* 0x002fee00000000ff */
[----:B------:R-:W-:Y:S01]  /*14a30*/  MUFU.EX2 R91, R215 ;  /* 0x000000d7005b7308 */ /* 0x000fe20000000800 */
[----:B--2---:R-:W-:Y:S01]  /*14a40*/  F2FP.F16.F32.PACK_AB R31, R46, R133 ;  /* 0x000000852e1f723e */ /* 0x004fe200000000ff */
[--C-:B------:R-:W-:Y:S01]  /*14a50*/  FFMA.FTZ R109, R192, R3, -R74.reuse ;  /* 0x00000003c06d7223 */ /* 0x100fe2000001084a */
[----:B------:R-:W-:Y:S07]  /*14a60*/  F2FP.F16.F32.PACK_AB R28, R45, R131 ;  /* 0x000000832d1c723e */ /* 0x000fee00000000ff */
[----:B------:R-:W-:Y:S01]  /*14a70*/  MUFU.EX2 R94, R94 ;  /* 0x0000005e005e7308 */ /* 0x000fe20000000800 */
[----:B------:R-:W-:Y:S01]  /*14a80*/  FADD.FTZ R115, R110, R115 ;  /* 0x000000736e737221 */ /* 0x000fe20000010000 */
[-C--:B------:R-:W-:Y:S01]  /*14a90*/  FFMA.FTZ R110, R200, R3.reuse, -R74 ;  /* 0x00000003c86e7223 */ /* 0x080fe2000001084a */
[----:B------:R-:W-:Y:S07]  /*14aa0*/  FADD.FTZ R112, R119, R112 ;  /* 0x0000007077707221 */ /* 0x000fee0000010000 */
[----:B------:R-:W-:Y:S01]  /*14ab0*/  MUFU.EX2 R97, R97 ;  /* 0x0000006100617308 */ /* 0x000fe20000000800 */
[----:B------:R-:W-:Y:S01]  /*14ac0*/  FADD.FTZ R115, R120, R115 ;  /* 0x0000007378737221 */ /* 0x000fe20000010000 */
[C---:B-----5:R-:W-:Y:S08]  /*14ad0*/  HMMA.16816.F32 R4, R28.reuse, R32, R4 ;  /* 0x000000201c04723c */ /* 0x060ff00000001804 */
[----:B------:R-:W-:Y:S01]  /*14ae0*/  MUFU.EX2 R98, R98 ;  /* 0x0000006200627308 */ /* 0x000fe20000000800 */
[----:B------:R-:W-:Y:S01]  /*14af0*/  FADD.FTZ R112, R114, R112 ;  /* 0x0000007072707221 */ /* 0x000fe20000010000 */
[-C--:B------:R-:W-:Y:S01]  /*14b00*/  FFMA.FTZ R114, R162, R3.reuse, -R72 ;  /* 0x00000003a2727223 */ /* 0x080fe20000010848 */
[----:B------:R-:W-:Y:S01]  /*14b10*/  FADD.FTZ R124, R124, R115 ;  /* 0x000000737c7c7221 */ /* 0x000fe20000010000 */
[-C--:B------:R-:W-:Y:S06]  /*14b20*/  FFMA.FTZ R115, R161, R3.reuse, -R74 ;  /* 0x00000003a1737223 */ /* 0x080fec000001084a */
[----:B------:R-:W-:Y:S01]  /*14b30*/  MUFU.EX2 R101, R101 ;  /* 0x0000006500657308 */ /* 0x000fe20000000800 */
[C---:B------:R-:W-:Y:S01]  /*14b40*/  HMMA.16816.F32 R8, R28.reuse, R34, R8 ;  /* 0x000000221c08723c */ /* 0x040fe20000001808 */
[----:B------:R-:W1:Y:S08]  /*14b50*/  LDSM.16.MT88.4 R32, [R49+0x1800] ;  /* 0x001800003120783b */ /* 0x000e700000004200 */
[----:B------:R-:W-:Y:S01]  /*14b60*/  MUFU.EX2 R99, R99 ;  /* 0x0000006300637308 */ /* 0x000fe20000000800 */
[----:B------:R-:W-:Y:S01]  /*14b70*/  FADD.FTZ R121, R121, R112 ;  /* 0x0000007079797221 */ /* 0x000fe20000010000 */
[-C--:B------:R-:W-:Y:S01]  /*14b80*/  FFMA.FTZ R112, R198, R3.reuse, -R72 ;  /* 0x00000003c6707223 */ /* 0x080fe20000010848 */
[----:B------:R-:W-:Y:S07]  /*14b90*/  FADD.FTZ R124, R128, R124 ;  /* 0x0000007c807c7221 */ /* 0x000fee0000010000 */
[----:B------:R-:W-:Y:S01]  /*14ba0*/  MUFU.EX2 R104, R104 ;  /* 0x0000006800687308 */ /* 0x000fe20000000800 */
[C---:B------:R-:W-:Y:S09]  /*14bb0*/  HMMA.16816.F32 R12, R28.reuse, R40, R12 ;  /* 0x000000281c0c723c */ /* 0x040ff2000000180c */
[----:B------:R-:W2:Y:S01]  /*14bc0*/  MUFU.EX2 R40, R216 ;  /* 0x000000d800287308 */ /* 0x000ea20000000800 */
[----:B------:R-:W-:Y:S01]  /*14bd0*/  FFMA.FTZ R41, R26, R3, -R74 ;  /* 0x000000031a297223 */ /* 0x000fe2000001084a */
[----:B----4-:R-:W-:Y:S01]  /*14be0*/  F2FP.F16.F32.PACK_AB R26, R92, R95 ;  /* 0x0000005f5c1a723e */ /* 0x010fe200000000ff */
[----:B------:R-:W-:Y:S07]  /*14bf0*/  FADD.FTZ R117, R117, R121 ;  /* 0x0000007975757221 */ /* 0x000fee0000010000 */
[----:B------:R-:W-:Y:S01]  /*14c00*/  MUFU.EX2 R103, R103 ;  /* 0x0000006700677308 */ /* 0x000fe20000000800 */
[----:B------:R-:W-:Y:S03]  /*14c10*/  HMMA.16816.F32 R16, R28, R42, R16 ;  /* 0x0000002a1c10723c */ /* 0x000fe60000001810 */
[-C--:B------:R-:W-:Y:S01]  /*14c20*/  FFMA.FTZ R28, R27, R3.reuse, -R72 ;  /* 0x000000031b1c7223 */ /* 0x080fe20000010848 */
[----:B------:R-:W-:Y:S05]  /*14c30*/  FFMA.FTZ R43, R212, R3, -R74 ;  /* 0x00000003d42b7223 */ /* 0x000fea000001084a */
[----:B------:R-:W-:Y:S01]  /*14c40*/  MUFU.EX2 R41, R41 ;  /* 0x0000002900297308 */ /* 0x000fe20000000800 */
[----:B------:R-:W-:Y:S01]  /*14c50*/  FADD.FTZ R117, R118, R117 ;  /* 0x0000007576757221 */ /* 0x000fe20000010000 */
[----:B------:R-:W-:Y:S08]  /*14c60*/  FADD.FTZ R124, R122, R124 ;  /* 0x0000007c7a7c7221 */ /* 0x000ff00000010000 */
[----:B------:R4:W-:Y:S01]  /*14c70*/  MUFU.EX2 R96, R28 ;  /* 0x0000001c00607308 */ /* 0x0009e20000000800 */
[----:B--2---:R-:W-:Y:S01]  /*14c80*/  F2FP.F16.F32.PACK_AB R27, R40, R91 ;  /* 0x0000005b281b723e */ /* 0x004fe200000000ff */
[----:B------:R-:W-:Y:S01]  /*14c90*/  FADD.FTZ R117, R116, R117 ;  /* 0x0000007574757221 */ /* 0x000fe20000010000 */
[----:B------:R-:W-:Y:S07]  /*14ca0*/  FFMA.FTZ R116, R154, R3, -R72 ;  /* 0x000000039a747223 */ /* 0x000fee0000010848 */
[----:B------:R-:W2:Y:S01]  /*14cb0*/  MUFU.EX2 R42, R214 ;  /* 0x000000d6002a7308 */ /* 0x000ea20000000800 */
[----:B------:R-:W-:Y:S01]  /*14cc0*/  FADD.FTZ R130, R130, R124 ;  /* 0x0000007c82827221 */ /* 0x000fe20000010000 */
[----:B------:R-:W-:Y:S01]  /*14cd0*/  FADD.FTZ R126, R126, R117 ;  /* 0x000000757e7e7221 */ /* 0x000fe20000010000 */
[C---:B---3--:R-:W-:Y:S07]  /*14ce0*/  HMMA.16816.F32 R4, R24.reuse, R36, R4 ;  /* 0x000000241804723c */ /* 0x048fee0000001804 */
[----:B------:R-:W3:Y:S10]  /*14cf0*/  MUFU.EX2 R43, R43 ;  /* 0x0000002b002b7308 */ /* 0x000ef40000000800 */
[----:B------:R-:W-:Y:S01]  /*14d00*/  MUFU.EX2 R100, R100 ;  /* 0x0000006400647308 */ /* 0x000fe20000000800 */
[----:B----4-:R-:W4:Y:S01]  /*14d10*/  LDSM.16.MT88.4 R28, [R50+0x6c00] ;  /* 0x006c0000321c783b */ /* 0x010f220000004200 */
[----:B------:R-:W-:Y:S01]  /*14d20*/  FADD.FTZ R126, R125, R126 ;  /* 0x0000007e7d7e7221 */ /* 0x000fe20000010000 */
[C---:B------:R-:W-:Y:S07]  /*14d30*/  HMMA.16816.F32 R8, R24.reuse, R38, R8 ;  /* 0x000000261808723c */ /* 0x040fee0000001808 */
[----:B------:R-:W5:Y:S01]  /*14d40*/  MUFU.EX2 R102, R102 ;  /* 0x0000006600667308 */ /* 0x000f620000000800 */
[----:B------:R-:W-:Y:S09]  /*14d50*/  FADD.FTZ R130, R123, R130 ;  /* 0x000000827b827221 */ /* 0x000ff20000010000 */
[----:B------:R-:W-:Y:S01]  /*14d60*/  MUFU.EX2 R105, R105 ;  /* 0x0000006900697308 */ /* 0x000fe20000000800 */
[----:B------:R-:W5:Y:S01]  /*14d70*/  LDSM.16.MT88.4 R36, [R49+0x1c00] ;  /* 0x001c00003124783b */ /* 0x000f620000004200 */
[----:B------:R-:W-:Y:S01]  /*14d80*/  FADD.FTZ R130, R127, R130 ;  /* 0x000000827f827221 */ /* 0x000fe20000010000 */
[C---:B-1----:R-:W-:Y:S07]  /*14d90*/  HMMA.16816.F32 R12, R24.reuse, R32, R12 ;  /* 0x00000020180c723c */ /* 0x042fee000000180c */
[----:B------:R-:W1:Y:S01]  /*14da0*/  MUFU.EX2 R106, R106 ;  /* 0x0000006a006a7308 */ /* 0x000e620000000800 */
[----:B------:R-:W-:Y:S09]  /*14db0*/  FADD.FTZ R130, R129, R130 ;  /* 0x0000008281827221 */ /* 0x000ff20000010000 */
[----:B------:R-:W-:Y:S01]  /*14dc0*/  MUFU.EX2 R110, R110 ;  /* 0x0000006e006e7308 */ /* 0x000fe20000000800 */
[----:B------:R-:W-:Y:S01]  /*14dd0*/  FADD.FTZ R134, R134, R130 ;  /* 0x0000008286867221 */ /* 0x000fe20000010000 */
[----:B------:R-:W-:Y:S01]  /*14de0*/  HMMA.16816.F32 R16, R24, R34, R16 ;  /* 0x000000221810723c */ /* 0x000fe20000001810 */
[----:B------:R-:W1:Y:S07]  /*14df0*/  LDSM.16.MT88.4 R32, [R50+0x7000] ;  /* 0x007000003220783b */ /* 0x000e6e0000004200 */
[----:B------:R-:W1:Y:S01]  /*14e00*/  MUFU.EX2 R107, R107 ;  /* 0x0000006b006b7308 */ /* 0x000e620000000800 */
[----:B--2---:R-:W-:Y:S01]  /*14e10*/  F2FP.F16.F32.PACK_AB R24, R41, R42 ;  /* 0x0000002a2918723e */ /* 0x004fe200000000ff */
[----:B------:R-:W-:Y:S01]  /*14e20*/  FADD.FTZ R132, R132, R134 ;  /* 0x0000008684847221 */ /* 0x000fe20000010000 */
[----:B------:R-:W-:Y:S07]  /*14e30*/  F2FP.F16.F32.PACK_AB R25, R94, R96 ;  /* 0x000000605e19723e */ /* 0x000fee00000000ff */
[----:B------:R-:W-:Y:S01]  /*14e40*/  MUFU.EX2 R112, R112 ;  /* 0x0000007000707308 */ /* 0x000fe20000000800 */
[----:B---3--:R-:W-:Y:S01]  /*14e50*/  F2FP.F16.F32.PACK_AB R26, R43, R93 ;  /* 0x0000005d2b1a723e */ /* 0x008fe200000000ff */
[----:B------:R-:W-:Y:S01]  /*14e60*/  FADD.FTZ R132, R133, R132 ;  /* 0x0000008485847221 */ /* 0x000fe20000010000 */
[----:B------:R-:W-:Y:S07]  /*14e70*/  F2FP.F16.F32.PACK_AB R27, R98, R97 ;  /* 0x00000061621b723e */ /* 0x000fee00000000ff */
[----:B------:R-:W2:Y:S01]  /*14e80*/  MUFU.EX2 R111, R111 ;  /* 0x0000006f006f7308 */ /* 0x000ea20000000800 */
[----:B------:R-:W-:Y:S09]  /*14e90*/  FADD.FTZ R132, R46, R132 ;  /* 0x000000842e847221 */ /* 0x000ff20000010000 */
[----:B------:R-:W-:Y:S01]  /*14ea0*/  MUFU.EX2 R46, R152 ;  /* 0x00000098002e7308 */ /* 0x000fe20000000800 */
[----:B------:R-:W-:Y:S09]  /*14eb0*/  FADD.FTZ R137, R137, R132 ;  /* 0x0000008489897221 */ /* 0x000ff20000010000 */
[----:B------:R-:W-:Y:S01]  /*14ec0*/  MUFU.EX2 R109, R109 ;  /* 0x0000006d006d7308 */ /* 0x000fe20000000800 */
[----:B------:R-:W-:Y:S01]  /*14ed0*/  FADD.FTZ R137, R138, R137 ;  /* 0x000000898a897221 */ /* 0x000fe20000010000 */
[C---:B----4-:R-:W-:Y:S08]  /*14ee0*/  HMMA.16816.F32 R4, R24.reuse, R28, R4 ;  /* 0x0000001c1804723c */ /* 0x050ff00000001804 */
[----:B------:R-:W3:Y:S10]  /*14ef0*/  MUFU.EX2 R108, R108 ;  /* 0x0000006c006c7308 */ /* 0x000ef40000000800 */
[----:B------:R-:W-:Y:S01]  /*14f00*/  MUFU.EX2 R114, R114 ;  /* 0x0000007200727308 */ /* 0x000fe20000000800 */
[C---:B------:R-:W-:Y:S01]  /*14f10*/  HMMA.16816.F32 R8, R24.reuse, R30, R8 ;  /* 0x0000001e1808723c */ /* 0x040fe20000001808 */
[----:B------:R-:W4:Y:S08]  /*14f20*/  LDSM.16.MT88.4 R28, [R49+0x2000] ;  /* 0x00200000311c783b */ /* 0x000f300000004200 */
[----:B------:R-:W3:Y:S10]  /*14f30*/  MUFU.EX2 R113, R113 ;  /* 0x0000007100717308 */ /* 0x000ef40000000800 */
[----:B------:R-:W-:Y:S01]  /*14f40*/  MUFU.EX2 R115, R115 ;  /* 0x0000007300737308 */ /* 0x000fe20000000800 */
[C---:B-----5:R-:W-:Y:S09]  /*14f50*/  HMMA.16816.F32 R12, R24.reuse, R36, R12 ;  /* 0x00000024180c723c */ /* 0x060ff2000000180c */
[----:B------:R-:W-:Y:S10]  /*14f60*/  MUFU.EX2 R116, R116 ;  /* 0x0000007400747308 */ /* 0x000ff40000000800 */
[----:B------:R-:W-:Y:S01]  /*14f70*/  MUFU.EX2 R89, R89 ;  /* 0x0000005900597308 */ /* 0x000fe20000000800 */
[----:B------:R-:W-:Y:S01]  /*14f80*/  HMMA.16816.F32 R16, R24, R38, R16 ;  /* 0x000000261810723c */ /* 0x000fe20000001810 */
[----:B------:R-:W5:Y:S08]  /*14f90*/  LDSM.16.MT88.4 R36, [R50+0x7400] ;  /* 0x007400003224783b */ /* 0x000f700000004200 */
        /* <DEDUP_REMOVED lines=9> */
[----:B------:R-:W-:Y:S10]  /*15030*/  MUFU.EX2 R73, R73 ;  /* 0x0000004900497308 */ /* 0x000ff40000000800 */
[----:B------:R-:W-:Y:S01]  /*15040*/  MUFU.EX2 R64, R64 ;  /* 0x0000004000407308 */ /* 0x000fe20000000800 */
[C---:B------:R-:W-:Y:S01]  /*15050*/  HMMA.16816.F32 R8, R24.reuse, R34, R8 ;  /* 0x000000221808723c */ /* 0x040fe20000001808 */
[----:B------:R-:W1:Y:S08]  /*15060*/  LDSM.16.MT88.4 R32, [R49+0x2400] ;  /* 0x002400003120783b */ /* 0x000e700000004200 */
[----:B------:R-:W-:Y:S10]  /*15070*/  MUFU.EX2 R58, R58 ;  /* 0x0000003a003a7308 */ /* 0x000ff40000000800 */
[----:B------:R-:W-:Y:S01]  /*15080*/  MUFU.EX2 R55, R55 ;  /* 0x0000003700377308 */ /* 0x000fe20000000800 */
[C---:B----4-:R-:W-:Y:S03]  /*15090*/  HMMA.16816.F32 R12, R24.reuse, R28, R12 ;  /* 0x0000001c180c723c */ /* 0x050fe6000000180c */
[----:B------:R-:W-:Y:S04]  /*150a0*/  FADD.FTZ R28, R131, R126 ;  /* 0x0000007e831c7221 */ /* 0x000fe80000010000 */
[----:B------:R-:W-:Y:S01]  /*150b0*/  FADD.FTZ R28, R45, R28 ;  /* 0x0000001c2d1c7221 */ /* 0x000fe20000010000 */
[----:B------:R-:W-:Y:S03]  /*150c0*/  HMMA.16816.F32 R16, R24, R30, R16 ;  /* 0x0000001e1810723c */ /* 0x000fe60000001810 */
[----:B------:R-:W-:Y:S01]  /*150d0*/  FADD.FTZ R117, R47, R28 ;  /* 0x0000001c2f757221 */ /* 0x000fe20000010000 */
[----:B------:R-:W-:Y:S01]  /*150e0*/  F2FP.F16.F32.PACK_AB R24, R107, R110 ;  /* 0x0000006e6b18723e */ /* 0x000fe200000000ff */
[----:B------:R-:W4:Y:S01]  /*150f0*/  LDSM.16.MT88.4 R28, [R50+0x7800] ;  /* 0x00780000321c783b */ /* 0x000f220000004200 */
[----:B--2---:R-:W-:Y:S01]  /*15100*/  F2FP.F16.F32.PACK_AB R25, R111, R112 ;  /* 0x000000706f19723e */ /* 0x004fe200000000ff */
[----:B------:R-:W-:Y:S01]  /*15110*/  FADD.FTZ R117, R44, R117 ;  /* 0x000000752c757221 */ /* 0x000fe20000010000 */
[----:B---3--:R-:W-:Y:S01]  /*15120*/  F2FP.F16.F32.PACK_AB R26, R108, R109 ;  /* 0x0000006d6c1a723e */ /* 0x008fe200000000ff */
[-CC-:B------:R-:W-:Y:S01]  /*15130*/  FFMA.FTZ R45, R155, R3.reuse, -R74.reuse ;  /* 0x000000039b2d7223 */ /* 0x180fe2000001084a */
[----:B------:R-:W-:Y:S01]  /*15140*/  F2FP.F16.F32.PACK_AB R27, R113, R114 ;  /* 0x00000072711b723e */ /* 0x000fe200000000ff */
[-C--:B------:R-:W-:Y:S01]  /*15150*/  FFMA.FTZ R44, R153, R3.reuse, -R74 ;  /* 0x00000003992c7223 */ /* 0x080fe2000001084a */
[----:B------:R-:W-:Y:S01]  /*15160*/  MUFU.EX2 R47, R160 ;  /* 0x000000a0002f7308 */ /* 0x000fe20000000800 */
[----:B------:R-:W-:Y:S09]  /*15170*/  FADD.FTZ R117, R136, R117 ;  /* 0x0000007588757221 */ /* 0x000ff20000010000 */
[----:B------:R-:W2:Y:S01]  /*15180*/  MUFU.EX2 R45, R45 ;  /* 0x0000002d002d7308 */ /* 0x000ea20000000800 */
[C---:B-----5:R-:W-:Y:S09]  /*15190*/  HMMA.16816.F32 R4, R24.reuse, R36, R4 ;  /* 0x000000241804723c */ /* 0x060ff20000001804 */
[----:B------:R-:W3:Y:S01]  /*151a0*/  MUFU.EX2 R44, R44 ;  /* 0x0000002c002c7308 */ /* 0x000ee20000000800 */
[----:B------:R-:W-:Y:S01]  /*151b0*/  FADD.FTZ R135, R135, R117 ;  /* 0x0000007587877221 */ /* 0x000fe20000010000 */
[C---:B------:R-:W-:Y:S01]  /*151c0*/  HMMA.16816.F32 R8, R24.reuse, R38, R8 ;  /* 0x000000261808723c */ /* 0x040fe20000001808 */
[----:B------:R-:W5:Y:S02]  /*151d0*/  LDSM.16.MT88.4 R36, [R49+0x2800] ;  /* 0x002800003124783b */ /* 0x000f640000004200 */
[----:B------:R-:W-:Y:S04]  /*151e0*/  FADD.FTZ R95, R95, R135 ;  /* 0x000000875f5f7221 */ /* 0x000fe80000010000 */
[----:B------:R-:W-:Y:S01]  /*151f0*/  FADD.FTZ R95, R92, R95 ;  /* 0x0000005f5c5f7221 */ /* 0x000fe20000010000 */
[C---:B-1----:R-:W-:Y:S03]  /*15200*/  HMMA.16816.F32 R12, R24.reuse, R32, R12 ;  /* 0x00000020180c723c */ /* 0x042fe6000000180c */
[-CC-:B------:R-:W-:Y:S01]  /*15210*/  FFMA.FTZ R33, R87, R3.reuse, -R72.reuse ;  /* 0x0000000357217223 */ /* 0x180fe20000010848 */
[----:B------:R-:W-:Y:S01]  /*15220*/  FFMA.FTZ R87, R85, R3, -R72 ;  /* 0x0000000355577223 */ /* 0x000fe20000010848 */
[----:B------:R-:W-:Y:S01]  /*15230*/  FADD.FTZ R32, R91, R137 ;  /* 0x000000895b207221 */ /* 0x000fe20000010000 */
[----:B------:R-:W-:Y:S01]  /*15240*/  FADD.FTZ R95, R42, R95 ;  /* 0x0000005f2a5f7221 */ /* 0x000fe20000010000 */
[----:B------:R1:W-:Y:S01]  /*15250*/  MUFU.EX2 R85, R33 ;  /* 0x0000002100557308 */ /* 0x0003e20000000800 */
[----:B------:R-:W-:Y:S03]  /*15260*/  HMMA.16816.F32 R16, R24, R34, R16 ;  /* 0x000000221810723c */ /* 0x000fe60000001810 */
[----:B--2---:R-:W-:Y:S01]  /*15270*/  F2FP.F16.F32.PACK_AB R24, R45, R115 ;  /* 0x000000732d18723e */ /* 0x004fe200000000ff */
[----:B------:R-:W-:Y:S01]  /*15280*/  FADD.FTZ R32, R40, R32 ;  /* 0x0000002028207221 */ /* 0x000fe20000010000 */
[----:B------:R-:W-:Y:S01]  /*15290*/  F2FP.F16.F32.PACK_AB R25, R116, R47 ;  /* 0x0000002f7419723e */ /* 0x000fe200000000ff */
[----:B------:R-:W-:Y:S01]  /*152a0*/  FFMA.FTZ R40, R86, R3, -R74 ;  /* 0x0000000356287223 */ /* 0x000fe2000001084a */
[----:B---3--:R-:W-:Y:S01]  /*152b0*/  F2FP.F16.F32.PACK_AB R26, R44, R46 ;  /* 0x0000002e2c1a723e */ /* 0x008fe200000000ff */
[----:B------:R-:W-:Y:S01]  /*152c0*/  FADD.FTZ R96, R96, R32 ;  /* 0x0000002060607221 */ /* 0x000fe20000010000 */
[----:B------:R-:W-:Y:S01]  /*152d0*/  F2FP.F16.F32.PACK_AB R27, R90, R89 ;  /* 0x000000595a1b723e */ /* 0x000fe200000000ff */
[----:B------:R-:W-:Y:S02]  /*152e0*/  MUFU.EX2 R86, R88 ;  /* 0x0000005800567308 */ /* 0x000fe40000000800 */
[----:B------:R-:W-:Y:S01]  /*152f0*/  FADD.FTZ R96, R94, R96 ;  /* 0x000000605e607221 */ /* 0x000fe20000010000 */
[----:B-1----:R-:W1:Y:S07]  /*15300*/  LDSM.16.MT88.4 R32, [R50+0x7c00] ;  /* 0x007c00003220783b */ /* 0x002e6e0000004200 */
[----:B------:R-:W2:Y:S01]  /*15310*/  MUFU.EX2 R40, R40 ;  /* 0x0000002800287308 */ /* 0x000ea20000000800 */
[C---:B----4-:R-:W-:Y:S03]  /*15320*/  HMMA.16816.F32 R4, R24.reuse, R28, R4 ;  /* 0x0000001c1804723c */ /* 0x050fe60000001804 */
[-C--:B------:R-:W-:Y:S01]  /*15330*/  FFMA.FTZ R28, R83, R3.reuse, -R74 ;  /* 0x00000003531c7223 */ /* 0x080fe2000001084a */
[-CC-:B------:R-:W-:Y:S01]  /*15340*/  FFMA.FTZ R29, R81, R3.reuse, -R72.reuse ;  /* 0x00000003511d7223 */ /* 0x180fe20000010848 */
[----:B------:R-:W-:Y:S04]  /*15350*/  FFMA.FTZ R81, R82, R3, -R72 ;  /* 0x0000000352517223 */ /* 0x000fe80000010848 */
[----:B------:R-:W3:Y:S01]  /*15360*/  MUFU.EX2 R83, R87 ;  /* 0x0000005700537308 */ /* 0x000ee20000000800 */
[----:B------:R-:W-:Y:S01]  /*15370*/  FADD.FTZ R96, R97, R96 ;  /* 0x0000006061607221 */ /* 0x000fe20000010000 */
[C---:B------:R-:W-:Y:S08]  /*15380*/  HMMA.16816.F32 R8, R24.reuse, R30, R8 ;  /* 0x0000001e1808723c */ /* 0x040ff00000001808 */
[----:B------:R4:W-:Y:S01]  /*15390*/  MUFU.EX2 R42, R28 ;  /* 0x0000001c002a7308 */ /* 0x0009e20000000800 */
[----:B------:R-:W-:Y:S09]  /*153a0*/  FADD.FTZ R98, R98, R96 ;  /* 0x0000006062627221 */ /* 0x000ff20000010000 */
[----:B------:R-:W-:Y:S01]  /*153b0*/  MUFU.EX2 R82, R29 ;  /* 0x0000001d00527308 */ /* 0x000fe20000000800 */
[----:B------:R-:W-:Y:S01]  /*153c0*/  FADD.FTZ R104, R104, R98 ;  /* 0x0000006268687221 */ /* 0x000fe20000010000 */
[C---:B-----5:R-:W-:Y:S08]  /*153d0*/  HMMA.16816.F32 R12, R24.reuse, R36, R12 ;  /* 0x00000024180c723c */ /* 0x060ff0000000180c */
[----:B------:R-:W5:Y:S01]  /*153e0*/  MUFU.EX2 R81, R81 ;  /* 0x0000005100517308 */ /* 0x000f620000000800 */
[----:B------:R-:W-:Y:S04]  /*153f0*/  FADD.FTZ R104, R103, R104 ;  /* 0x0000006867687221 */ /* 0x000fe80000010000 */
[----:B------:R-:W-:Y:S01]  /*15400*/  FADD.FTZ R104, R105, R104 ;  /* 0x0000006869687221 */ /* 0x000fe20000010000 */
[----:B------:R-:W-:Y:S01]  /*15410*/  HMMA.16816.F32 R16, R24, R38, R16 ;  /* 0x000000261810723c */ /* 0x000fe20000001810 */
[----:B------:R-:W-:Y:S02]  /*15420*/  LDSM.16.MT88.4 R36, [R50+0x8000] ;  /* 0x008000003224783b */ /* 0x000fe40000004200 */
[----:B----4-:R-:W-:Y:S01]  /*15430*/  FADD.FTZ R28, R41, R95 ;  /* 0x0000005f291c7221 */ /* 0x010fe20000010000 */
[----:B--2---:R-:W-:Y:S01]  /*15440*/  F2FP.F16.F32.PACK_AB R24, R40, R86 ;  /* 0x000000562818723e */ /* 0x004fe200000000ff */
[----:B------:R-:W2:Y:S01]  /*15450*/  MUFU.EX2 R41, R84 ;  /* 0x0000005400297308 */ /* 0x000ea20000000800 */
[----:B---3--:R-:W-:Y:S01]  /*15460*/  F2FP.F16.F32.PACK_AB R25, R83, R85 ;  /* 0x000000555319723e */ /* 0x008fe200000000ff */
[----:B------:R-:W-:Y:S01]  /*15470*/  FADD.FTZ R93, R93, R28 ;  /* 0x0000001c5d5d7221 */ /* 0x000fe20000010000 */
[----:B-----5:R-:W-:Y:S01]  /*15480*/  F2FP.F16.F32.PACK_AB R27, R81, R82 ;  /* 0x00000052511b723e */ /* 0x020fe200000000ff */
[----:B------:R-:W3:Y:S01]  /*15490*/  LDSM.16.MT88.4 R28, [R49+0x2c00] ;  /* 0x002c0000311c783b */ /* 0x000ee20000004200 */
[----:B------:R-:W-:Y:S01]  /*154a0*/  FADD.FTZ R106, R106, R104 ;  /* 0x000000686a6a7221 */ /* 0x000fe20000010000 */
[----:B------:R-:W-:Y:S01]  /*154b0*/  FADD.FTZ R93, R43, R93 ;  /* 0x0000005d2b5d7221 */ /* 0x000fe20000010000 */
[-C--:B------:R-:W-:Y:S03]  /*154c0*/  FFMA.FTZ R43, R78, R3.reuse, -R74 ;  /* 0x000000034e2b7223 */ /* 0x080fe6000001084a */
[----:B------:R-:W-:Y:S01]  /*154d0*/  MUFU.EX2 R78, R80 ;  /* 0x00000050004e7308 */ /* 0x000fe20000000800 */
[----:B------:R-:W-:Y:S01]  /*154e0*/  FADD.FTZ R101, R101, R93 ;  /* 0x0000005d65657221 */ /* 0x000fe20000010000 */
[----:B------:R-:W-:Y:S08]  /*154f0*/  FADD.FTZ R106, R112, R106 ;  /* 0x0000006a706a7221 */ /* 0x000ff00000010000 */
[----:B------:R-:W4:Y:S01]  /*15500*/  MUFU.EX2 R43, R43 ;  /* 0x0000002b002b7308 */ /* 0x000f220000000800 */
[----:B--2---:R-:W-:Y:S01]  /*15510*/  F2FP.F16.F32.PACK_AB R26, R41, R42 ;  /* 0x0000002a291a723e */ /* 0x004fe200000000ff */
[----:B------:R-:W-:Y:S01]  /*15520*/  FADD.FTZ R106, R111, R106 ;  /* 0x0000006a6f6a7221 */ /* 0x000fe20000010000 */
[----:B------:R-:W-:Y:S03]  /*15530*/  FADD.FTZ R101, R99, R101 ;  /* 0x0000006563657221 */ /* 0x000fe60000010000 */
[----:B------:R-:W-:Y:S01]  /*15540*/  FADD.FTZ R114, R114, R106 ;  /* 0x0000006a72727221 */ /* 0x000fe20000010000 */
[----:B------:R-:W-:Y:S01]  /*15550*/  FADD.FTZ R101, R100, R101 ;  /* 0x0000006564657221 */ /* 0x000fe20000010000 */
[C---:B-1----:R-:W-:Y:S03]  /*15560*/  HMMA.16816.F32 R4, R24.reuse, R32, R4 ;  /* 0x000000201804723c */ /* 0x042fe60000001804 */
[-C--:B------:R-:W-:Y:S01]  /*15570*/  FFMA.FTZ R32, R71, R3.reuse, -R72 ;  /* 0x0000000347207223 */ /* 0x080fe20000010848 */
[----:B------:R-:W-:Y:S01]  /*15580*/  FADD.FTZ R114, R113, R114 ;  /* 0x0000007271727221 */ /* 0x000fe20000010000 */
[----:B------:R-:W1:Y:S01]  /*15590*/  MUFU.EX2 R71, R76 ;  /* 0x0000004c00477308 */ /* 0x000e620000000800 */
[----:B------:R-:W-:Y:S02]  /*155a0*/  FADD.FTZ R101, R102, R101 ;  /* 0x0000006566657221 */ /* 0x000fe40000010000 */
[C---:B------:R-:W-:Y:S07]  /*155b0*/  HMMA.16816.F32 R8, R24.reuse, R34, R8 ;  /* 0x000000221808723c */ /* 0x040fee0000001808 */
[----:B------:R2:W5:Y:S01]  /*155c0*/  MUFU.EX2 R76, R32 ;  /* 0x00000020004c7308 */ /* 0x0005620000000800 */
[----:B------:R-:W-:Y:S01]  /*155d0*/  FADD.FTZ R114, R47, R114 ;  /* 0x000000722f727221 */ /* 0x000fe20000010000 */
[----:B------:R-:W-:Y:S03]  /*155e0*/  FADD.FTZ R110, R110, R101 ;  /* 0x000000656e6e7221 */ /* 0x000fe60000010000 */
[----:B------:R-:W-:Y:S01]  /*155f0*/  FADD.FTZ R114, R116, R114 ;  /* 0x0000007274727221 */ /* 0x000fe20000010000 */
[----:B------:R-:W-:Y:S03]  /*15600*/  FADD.FTZ R107, R107, R110 ;  /* 0x0000006e6b6b7221 */ /* 0x000fe60000010000 */
[----:B------:R-:W-:Y:S01]  /*15610*/  FADD.FTZ R89, R89, R114 ;  /* 0x0000007259597221 */ /* 0x000fe20000010000 */
[----:B------:R-:W-:Y:S01]  /*15620*/  FADD.FTZ R107, R109, R107 ;  /* 0x0000006b6d6b7221 */ /* 0x000fe20000010000 */
[C---:B---3--:R-:W-:Y:S01]  /*15630*/  HMMA.16816.F32 R12, R24.reuse, R28, R12 ;  /* 0x0000001c180c723c */ /* 0x048fe2000000180c */
[----:B--2---:R-:W2:Y:S02]  /*15640*/  LDSM.16.MT88.4 R32, [R49+0x3000] ;  /* 0x003000003120783b */ /* 0x004ea40000004200 */
[-C--:B------:R-:W-:Y:S01]  /*15650*/  FFMA.FTZ R29, R69, R3.reuse, -R74 ;  /* 0x00000003451d7223 */ /* 0x080fe2000001084a */
[-CC-:B------:R-:W-:Y:S01]  /*15660*/  FFMA.FTZ R28, R70, R3.reuse, -R72.reuse ;  /* 0x00000003461c7223 */ /* 0x180fe20000010848 */
[----:B------:R-:W-:Y:S01]  /*15670*/  FFMA.FTZ R70, R67, R3, -R72 ;  /* 0x0000000343467223 */ /* 0x000fe20000010848 */
[----:B------:R-:W-:Y:S01]  /*15680*/  MUFU.EX2 R69, R65 ;  /* 0x0000004100457308 */ /* 0x000fe20000000800 */
[----:B------:R-:W-:Y:S01]  /*15690*/  FADD.FTZ R107, R108, R107 ;  /* 0x0000006b6c6b7221 */ /* 0x000fe20000010000 */
[----:B------:R-:W-:Y:S08]  /*156a0*/  HMMA.16816.F32 R16, R24, R30, R16 ;  /* 0x0000001e1810723c */ /* 0x000ff00000001810 */
[----:B------:R-:W3:Y:S01]  /*156b0*/  MUFU.EX2 R65, R29 ;  /* 0x0000001d00417308 */ /* 0x000ee20000000800 */
[----:B----4-:R-:W-:Y:S01]  /*156c0*/  F2FP.F16.F32.PACK_AB R24, R43, R78 ;  /* 0x0000004e2b18723e */ /* 0x010fe200000000ff */
[----:B------:R-:W-:Y:S01]  /*156d0*/  FADD.FTZ R115, R115, R107 ;  /* 0x0000006b73737221 */ /* 0x000fe20000010000 */
[----:B------:R-:W-:Y:S07]  /*156e0*/  F2FP.F16.F32.PACK_AB R25, R77, R79 ;  /* 0x0000004f4d19723e */ /* 0x000fee00000000ff */
[----:B------:R4:W-:Y:S01]  /*156f0*/  MUFU.EX2 R67, R28 ;  /* 0x0000001c00437308 */ /* 0x0009e20000000800 */
[----:B-1----:R-:W-:Y:S01]  /*15700*/  F2FP.F16.F32.PACK_AB R26, R71, R75 ;  /* 0x0000004b471a723e */ /* 0x002fe200000000ff */
[----:B------:R-:W-:Y:S01]  /*15710*/  FADD.FTZ R115, R45, R115 ;  /* 0x000000732d737221 */ /* 0x000fe20000010000 */
[----:B-----5:R-:W-:Y:S01]  /*15720*/  F2FP.F16.F32.PACK_AB R27, R73, R76 ;  /* 0x0000004c491b723e */ /* 0x020fe200000000ff */
[----:B------:R-:W-:Y:S04]  /*15730*/  FADD.FTZ R90, R90, R89 ;  /* 0x000000595a5a7221 */ /* 0x000fe80000010000 */
[----:B------:R-:W-:Y:S02]  /*15740*/  FADD.FTZ R90, R85, R90 ;  /* 0x0000005a555a7221 */ /* 0x000fe40000010000 */
[C---:B------:R-:W-:Y:S03]  /*15750*/  HMMA.16816.F32 R4, R24.reuse, R36, R4 ;  /* 0x000000241804723c */ /* 0x040fe60000001804 */
[-C--:B------:R-:W-:Y:S01]  /*15760*/  FFMA.FTZ R36, R66, R3.reuse, -R74 ;  /* 0x0000000342247223 */ /* 0x080fe2000001084a */
[----:B----4-:R-:W1:Y:S01]  /*15770*/  LDSM.16.MT88.4 R28, [R50+0x8400] ;  /* 0x00840000321c783b */ /* 0x010e620000004200 */
[----:B------:R-:W4:Y:S01]  /*15780*/  MUFU.EX2 R66, R70 ;  /* 0x0000004600427308 */ /* 0x000f220000000800 */
[----:B------:R-:W-:Y:S02]  /*15790*/  FADD.FTZ R90, R83, R90 ;  /* 0x0000005a535a7221 */ /* 0x000fe40000010000 */
[C---:B------:R-:W-:Y:S07]  /*157a0*/  HMMA.16816.F32 R8, R24.reuse, R38, R8 ;  /* 0x000000261808723c */ /* 0x040fee0000001808 */
[----:B------:R5:W-:Y:S01]  /*157b0*/  MUFU.EX2 R47, R36 ;  /* 0x00000024002f7308 */ /* 0x000be20000000800 */
[----:B------:R-:W-:Y:S04]  /*157c0*/  FADD.FTZ R82, R82, R90 ;  /* 0x0000005a52527221 */ /* 0x000fe80000010000 */
[----:B------:R-:W-:Y:S01]  /*157d0*/  FADD.FTZ R82, R81, R82 ;  /* 0x0000005251527221 */ /* 0x000fe20000010000 */
[C---:B--2---:R-:W-:Y:S03]  /*157e0*/  HMMA.16816.F32 R12, R24.reuse, R32, R12 ;  /* 0x00000020180c723c */ /* 0x044fe6000000180c */
[----:B------:R-:W-:Y:S01]  /*157f0*/  FADD.FTZ R32, R46, R115 ;  /* 0x000000732e207221 */ /* 0x000fe20000010000 */
[-C--:B------:R-:W-:Y:S01]  /*15800*/  FFMA.FTZ R33, R63, R3.reuse, -R74 ;  /* 0x000000033f217223 */ /* 0x080fe2000001084a */
[----:B------:R2:W-:Y:S01]  /*15810*/  MUFU.EX2 R46, R61 ;  /* 0x0000003d002e7308 */ /* 0x0005e20000000800 */
[-CC-:B-----5:R-:W-:Y:S01]  /*15820*/  FFMA.FTZ R36, R62, R3.reuse, -R72.reuse ;  /* 0x000000033e247223 */ /* 0x1a0fe20000010848 */
[-CC-:B------:R-:W-:Y:S01]  /*15830*/  FFMA.FTZ R63, R60, R3.reuse, -R72.reuse ;  /* 0x000000033c3f7223 */ /* 0x180fe20000010848 */
[----:B------:R-:W-:Y:S07]  /*15840*/  HMMA.16816.F32 R16, R24, R34, R16 ;  /* 0x000000221810723c */ /* 0x000fee0000001810 */
[----:B------:R-:W5:Y:S01]  /*15850*/  MUFU.EX2 R62, R68 ;  /* 0x00000044003e7308 */ /* 0x000f620000000800 */
[----:B------:R-:W-:Y:S01]  /*15860*/  FFMA.FTZ R34, R59, R3, -R72 ;  /* 0x000000033b227223 */ /* 0x000fe20000010848 */
[----:B---3--:R-:W-:Y:S08]  /*15870*/  F2FP.F16.F32.PACK_AB R24, R65, R69 ;  /* 0x000000454118723e */ /* 0x008ff000000000ff */
[----:B------:R3:W1:Y:S01]  /*15880*/  MUFU.EX2 R45, R36 ;  /* 0x00000024002d7308 */ /* 0x0006620000000800 */
[----:B----4-:R-:W-:Y:S01]  /*15890*/  F2FP.F16.F32.PACK_AB R25, R66, R67 ;  /* 0x000000434219723e */ /* 0x010fe200000000ff */
[----:B------:R-:W-:Y:S08]  /*158a0*/  FADD.FTZ R79, R79, R82 ;  /* 0x000000524f4f7221 */ /* 0x000ff00000010000 */
[----:B------:R-:W-:Y:S01]  /*158b0*/  MUFU.EX2 R59, R33 ;  /* 0x00000021003b7308 */ /* 0x000fe20000000800 */
[----:B--2---:R-:W-:Y:S01]  /*158c0*/  FADD.FTZ R61, R44, R32 ;  /* 0x000000202c3d7221 */ /* 0x004fe20000010000 */
[----:B------:R-:W-:Y:S08]  /*158d0*/  FADD.FTZ R79, R77, R79 ;  /* 0x0000004f4d4f7221 */ /* 0x000ff00000010000 */
[----:B------:R2:W4:Y:S01]  /*158e0*/  MUFU.EX2 R60, R34 ;  /* 0x00000022003c7308 */ /* 0x0005220000000800 */
[----:B-----5:R-:W-:Y:S01]  /*158f0*/  F2FP.F16.F32.PACK_AB R26, R62, R47 ;  /* 0x0000002f3e1a723e */ /* 0x020fe200000000ff */
[----:B------:R-:W-:Y:S08]  /*15900*/  FADD.FTZ R61, R86, R61 ;  /* 0x0000003d563d7221 */ /* 0x000ff00000010000 */
[----:B------:R-:W5:Y:S01]  /*15910*/  MUFU.EX2 R44, R63 ;  /* 0x0000003f002c7308 */ /* 0x000f620000000800 */
[----:B------:R-:W-:Y:S01]  /*15920*/  FADD.FTZ R79, R76, R79 ;  /* 0x0000004f4c4f7221 */ /* 0x000fe20000010000 */
[----:B---3--:R-:W3:Y:S01]  /*15930*/  LDSM.16.MT88.4 R36, [R49+0x3400] ;  /* 0x003400003124783b */ /* 0x008ee20000004200 */
[----:B-1----:R-:W-:Y:S02]  /*15940*/  F2FP.F16.F32.PACK_AB R27, R64, R45 ;  /* 0x0000002d401b723e */ /* 0x002fe400000000ff */
[----:B------:R-:W-:Y:S04]  /*15950*/  FADD.FTZ R79, R73, R79 ;  /* 0x0000004f494f7221 */ /* 0x000fe80000010000 */
[----:B------:R-:W-:Y:S01]  /*15960*/  FADD.FTZ R79, R67, R79 ;  /* 0x0000004f434f7221 */ /* 0x000fe20000010000 */
[C---:B------:R-:W-:Y:S01]  /*15970*/  HMMA.16816.F32 R4, R24.reuse, R28, R4 ;  /* 0x0000001c1804723c */ /* 0x040fe20000001804 */
[----:B--2---:R-:W1:Y:S02]  /*15980*/  LDSM.16.MT88.4 R32, [R50+0x8800] ;  /* 0x008800003220783b */ /* 0x004e640000004200 */
[-CC-:B------:R-:W-:Y:S01]  /*15990*/  FFMA.FTZ R28, R56, R3.reuse, -R72.reuse ;  /* 0x00000003381c7223 */ /* 0x180fe20000010848 */
[----:B------:R-:W-:Y:S01]  /*159a0*/  FADD.FTZ R56, R40, R61 ;  /* 0x0000003d28387221 */ /* 0x000fe20000010000 */
[-C--:B------:R-:W-:Y:S01]  /*159b0*/  FFMA.FTZ R61, R54, R3.reuse, -R72 ;  /* 0x00000003363d7223 */ /* 0x080fe20000010848 */
[-C--:B------:R-:W-:Y:S01]  /*159c0*/  FFMA.FTZ R54, R53, R3.reuse, -R74 ;  /* 0x0000000335367223 */ /* 0x080fe2000001084a */
[----:B------:R2:W-:Y:S01]  /*159d0*/  MUFU.EX2 R40, R28 ;  /* 0x0000001c00287308 */ /* 0x0005e20000000800 */
[C---:B------:R-:W-:Y:S09]  /*159e0*/  HMMA.16816.F32 R8, R24.reuse, R30, R8 ;  /* 0x0000001e1808723c */ /* 0x040ff20000001808 */
[----:B------:R-:W1:Y:S01]  /*159f0*/  MUFU.EX2 R53, R61 ;  /* 0x0000003d00357308 */ /* 0x000e620000000800 */
[----:B------:R-:W-:Y:S01]  /*15a00*/  FADD.FTZ R56, R42, R56 ;  /* 0x000000382a387221 */ /* 0x000fe20000010000 */
[----:B------:R-:W-:Y:S03]  /*15a10*/  FADD.FTZ R66, R66, R79 ;  /* 0x0000004f42427221 */ /* 0x000fe60000010000 */
[----:B------:R-:W-:Y:S01]  /*15a20*/  FADD.FTZ R41, R41, R56 ;  /* 0x0000003829297221 */ /* 0x000fe20000010000 */
[----:B------:R-:W-:Y:S03]  /*15a30*/  FADD.FTZ R66, R45, R66 ;  /* 0x000000422d427221 */ /* 0x000fe60000010000 */
[----:B------:R-:W-:Y:S01]  /*15a40*/  FADD.FTZ R41, R78, R41 ;  /* 0x000000294e297221 */ /* 0x000fe20000010000 */
[----:B--2---:R-:W2:Y:S01]  /*15a50*/  LDSM.16.MT88.4 R28, [R49+0x3800] ;  /* 0x00380000311c783b */ /* 0x004ea20000004200 */
[----:B------:R-:W-:Y:S02]  /*15a60*/  FADD.FTZ R64, R64, R66 ;  /* 0x0000004240407221 */ /* 0x000fe40000010000 */
[----:B------:R-:W-:Y:S02]  /*15a70*/  FADD.FTZ R41, R43, R41 ;  /* 0x000000292b297221 */ /* 0x000fe40000010000 */
[----:B----4-:R-:W-:Y:S02]  /*15a80*/  FADD.FTZ R64, R60, R64 ;  /* 0x000000403c407221 */ /* 0x010fe40000010000 */
[----:B------:R-:W-:Y:S01]  /*15a90*/  FADD.FTZ R75, R75, R41 ;  /* 0x000000294b4b7221 */ /* 0x000fe20000010000 */
[C---:B---3--:R-:W-:Y:S01]  /*15aa0*/  HMMA.16816.F32 R12, R24.reuse, R36, R12 ;  /* 0x00000024180c723c */ /* 0x048fe2000000180c */
[----:B------:R-:W-:Y:S02]  /*15ab0*/  MUFU.EX2 R37, R54 ;  /* 0x0000003600257308 */ /* 0x000fe40000000800 */
[-CC-:B------:R-:W-:Y:S01]  /*15ac0*/  FFMA.FTZ R36, R57, R3.reuse, -R74.reuse ;  /* 0x0000000339247223 */ /* 0x180fe2000001084a */
[-C--:B------:R-:W-:Y:S01]  /*15ad0*/  FFMA.FTZ R74, R52, R3.reuse, -R74 ;  /* 0x00000003344a7223 */ /* 0x080fe2000001084a */
[----:B------:R-:W-:Y:S03]  /*15ae0*/  FADD.FTZ R75, R71, R75 ;  /* 0x0000004b474b7221 */ /* 0x000fe60000010000 */
[----:B------:R-:W-:Y:S03]  /*15af0*/  HMMA.16816.F32 R16, R24, R38, R16 ;  /* 0x000000261810723c */ /* 0x000fe60000001810 */
[----:B------:R-:W-:Y:S01]  /*15b00*/  MUFU.EX2 R38, R23 ;  /* 0x0000001700267308 */ /* 0x000fe20000000800 */
[-CC-:B------:R-:W-:Y:S01]  /*15b10*/  FFMA.FTZ R39, R22, R3.reuse, -R72.reuse ;  /* 0x0000000316277223 */ /* 0x180fe20000010848 */
[----:B------:R-:W-:Y:S01]  /*15b20*/  FFMA.FTZ R72, R20, R3, -R72 ;  /* 0x0000000314487223 */ /* 0x000fe20000010848 */
[----:B------:R-:W-:Y:S07]  /*15b30*/  F2FP.F16.F32.PACK_AB R24, R59, R46 ;  /* 0x0000002e3b18723e */ /* 0x000fee00000000ff */
[----:B------:R3:W-:Y:S01]  /*15b40*/  MUFU.EX2 R3, R21 ;  /* 0x0000001500037308 */ /* 0x0007e20000000800 */
[C---:B-----5:R-:W-:Y:S01]  /*15b50*/  F2FP.F16.F32.PACK_AB R25, R44.reuse, R60 ;  /* 0x0000003c2c19723e */ /* 0x060fe200000000ff */
[----:B------:R-:W-:Y:S01]  /*15b60*/  FADD.FTZ R75, R69, R75 ;  /* 0x0000004b454b7221 */ /* 0x000fe20000010000 */
[----:B------:R-:W-:Y:S07]  /*15b70*/  F2FP.F16.F32.PACK_AB R26, R55, R58 ;  /* 0x0000003a371a723e */ /* 0x000fee00000000ff */
[----:B------:R-:W4:Y:S01]  /*15b80*/  MUFU.EX2 R36, R36 ;  /* 0x0000002400247308 */ /* 0x000f220000000800 */
[----:B-1----:R-:W-:Y:S01]  /*15b90*/  F2FP.F16.F32.PACK_AB R27, R53, R40 ;  /* 0x00000028351b723e */ /* 0x002fe200000000ff */
[----:B------:R-:W-:Y:S01]  /*15ba0*/  FADD.FTZ R65, R65, R75 ;  /* 0x0000004b41417221 */ /* 0x000fe20000010000 */
[----:B------:R-:W-:Y:S07]  /*15bb0*/  FADD.FTZ R44, R44, R64 ;  /* 0x000000402c2c7221 */ /* 0x000fee0000010000 */
[----:B------:R-:W1:Y:S01]  /*15bc0*/  MUFU.EX2 R39, R39 ;  /* 0x0000002700277308 */ /* 0x000e620000000800 */
[----:B------:R-:W-:Y:S01]  /*15bd0*/  FADD.FTZ R65, R47, R65 ;  /* 0x000000412f417221 */ /* 0x000fe20000010000 */
[----:B------:R-:W-:Y:S01]  /*15be0*/  FADD.FTZ R44, R40, R44 ;  /* 0x0000002c282c7221 */ /* 0x000fe20000010000 */
[C---:B------:R-:W-:Y:S07]  /*15bf0*/  HMMA.16816.F32 R4, R24.reuse, R32, R4 ;  /* 0x000000201804723c */ /* 0x040fee0000001804 */
[----:B------:R-:W-:Y:S01]  /*15c00*/  MUFU.EX2 R32, R51 ;  /* 0x0000003300207308 */ /* 0x000fe20000000800 */
[----:B---3--:R-:W3:Y:S01]  /*15c10*/  LDSM.16.MT88.4 R20, [R49+0x3c00] ;  /* 0x003c00003114783b */ /* 0x008ee20000004200 */
[----:B------:R-:W-:Y:S01]  /*15c20*/  FADD.FTZ R65, R62, R65 ;  /* 0x000000413e417221 */ /* 0x000fe20000010000 */
[----:B------:R-:W-:Y:S07]  /*15c30*/  FADD.FTZ R53, R53, R44 ;  /* 0x0000002c35357221 */ /* 0x000fee0000010000 */
[----:B------:R-:W5:Y:S01]  /*15c40*/  MUFU.EX2 R74, R74 ;  /* 0x0000004a004a7308 */ /* 0x000f620000000800 */
[----:B----4-:R-:W-:Y:S01]  /*15c50*/  F2FP.F16.F32.PACK_AB R132, R36, R37 ;  /* 0x000000252484723e */ /* 0x010fe200000000ff */
[----:B------:R-:W-:Y:S01]  /*15c60*/  FADD.FTZ R46, R46, R65 ;  /* 0x000000412e2e7221 */ /* 0x000fe20000010000 */
[C---:B------:R-:W-:Y:S07]  /*15c70*/  HMMA.16816.F32 R8, R24.reuse, R34, R8 ;  /* 0x000000221808723c */ /* 0x040fee0000001808 */
[----:B------:R-:W4:Y:S01]  /*15c80*/  MUFU.EX2 R72, R72 ;  /* 0x0000004800487308 */ /* 0x000f220000000800 */
[----:B-1----:R-:W-:Y:S01]  /*15c90*/  F2FP.F16.F32.PACK_AB R133, R39, R38 ;  /* 0x000000262785723e */ /* 0x002fe200000000ff */
[----:B------:R-:W-:Y:S01]  /*15ca0*/  FADD.FTZ R46, R59, R46 ;  /* 0x0000002e3b2e7221 */ /* 0x000fe20000010000 */
[----:B------:R-:W-:Y:S01]  /*15cb0*/  FADD.FTZ R53, R38, R53 ;  /* 0x0000003526357221 */ /* 0x000fe20000010000 */
[C---:B--2---:R-:W-:Y:S03]  /*15cc0*/  HMMA.16816.F32 R12, R24.reuse, R28, R12 ;  /* 0x0000001c180c723c */ /* 0x044fe6000000180c */
[----:B-----5:R-:W-:Y:S01]  /*15cd0*/  F2FP.F16.F32.PACK_AB R134, R74, R32 ;  /* 0x000000204a86723e */ /* 0x020fe200000000ff */
[----:B------:R-:W-:Y:S01]  /*15ce0*/  FADD.FTZ R58, R58, R46 ;  /* 0x0000002e3a3a7221 */ /* 0x000fe20000010000 */
[----:B------:R-:W-:Y:S01]  /*15cf0*/  FADD.FTZ R39, R39, R53 ;  /* 0x0000003527277221 */ /* 0x000fe20000010000 */
[----:B----4-:R-:W-:Y:S02]  /*15d00*/  F2FP.F16.F32.PACK_AB R135, R72, R3 ;  /* 0x000000034887723e */ /* 0x010fe400000000ff */
        /* <DEDUP_REMOVED lines=8> */
[----:B------:R-:W-:Y:S04]  /*15d90*/  FADD.FTZ R37, R32, R37 ;  /* 0x0000002520257221 */ /* 0x000fe80000010000 */
[----:B------:R-:W-:Y:S01]  /*15da0*/  FADD.FTZ R191, R74, R37 ;  /* 0x000000254abf7221 */ /* 0x000fe20000010000 */
[C---:B---3--:R-:W-:Y:S08]  /*15db0*/  HMMA.16816.F32 R136, R132.reuse, R20, R12 ;  /* 0x000000148488723c */ /* 0x048ff0000000180c */
[----:B------:R-:W-:Y:S01]  /*15dc0*/  HMMA.16816.F32 R132, R132, R22, R16 ;  /* 0x000000168484723c */ /* 0x000fe20000001810 */
[----:B------:R-:W-:Y:S08]  /*15dd0*/  @!UPT UIADD3 URZ, UPT, UPT, URZ, URZ, URZ ;  /* 0x000000fffffff290 */ /* 0x000ff0000fffe0ff */
[----:B------:R-:W-:Y:S11]  /*15de0*/  @P0 BRA `(.L_x_1552) ;  /* 0xffffffa800c80947 */ /* 0x000ff6000383ffff */
.L_x_1545:
        /* <DEDUP_REMOVED lines=12> */
.L_x_1560:
[----:B------:R-:W1:Y:S01]  /*15eb0*/  S2R R3, SR_TID.X ;  /* 0x0000000000037919 */ /* 0x000e620000002100 */
[----:B---3--:R-:W-:Y:S01]  /*15ec0*/  FADD.FTZ R6, R190, R6 ;  /* 0x00000006be067221 */ /* 0x008fe20000010000 */
[----:B------:R-:W3:Y:S01]  /*15ed0*/  MUFU.RCP R10, R7 ;  /* 0x00000007000a7308 */ /* 0x000ee20000001000 */
[----:B------:R-:W-:Y:S05]  /*15ee0*/  WARPSYNC.ALL ;  /* 0x0000000000007948 */ /* 0x000fea0003800000 */
[----:B------:R-:W-:Y:S01]  /*15ef0*/  BAR.SYNC.DEFER_BLOCKING 0x0 ;  /* 0x0000000000007b1d */ /* 0x000fe20000010000 */
[----:B------:R-:W-:Y:S02]  /*15f00*/  FSETP.NE.FTZ.AND P0, PT, R6, RZ, PT ;  /* 0x000000ff0600720b */ /* 0x000fe40003f15000 */
[----:B------:R-:W-:-:S03]  /*15f10*/  FSETP.NE.FTZ.AND P1, PT, R7, RZ, PT ;  /* 0x000000ff0700720b */ /* 0x000fc60003f35000 */
[----:B------:R-:W4:Y:S01]  /*15f20*/  MUFU.RCP R9, R6 ;  /* 0x0000000600097308 */ /* 0x000f220000001000 */
        /* <DEDUP_REMOVED lines=10> */
[----:B----4-:R-:W-:Y:S02]  /*15fd0*/  FSEL R9, R9, 1, P0 ;  /* 0x3f80000009097808 */ /* 0x010fe40000000000 */
        /* <DEDUP_REMOVED lines=8> */
[C---:B------:R-:W-:Y:S01]  /*16060*/  LOP3.LUT R11, R8.reuse, 0xc0, RZ, 0xc0, !PT ;  /* 0x000000c0080b7812 */ /* 0x040fe200078ec0ff */
[----:B------:R-:W-:Y:S01]  /*16070*/  FMUL.FTZ R139, R9, R139 ;  /* 0x0000008b098b7220 */ /* 0x000fe20000410000 */
[----:B------:R-:W-:Y:S01]  /*16080*/  LOP3.LUT R165, R165, 0x20, R8, 0xf8, !PT ;  /* 0x00000020a5a57812 */ /* 0x000fe200078ef808 */
[----:B------:R-:W-:Y:S01]  /*16090*/  FMUL.FTZ R134, R9, R134 ;  /* 0x0000008609867220 */ /* 0x000fe20000410000 */
        /* <DEDUP_REMOVED lines=8> */
[----:B------:R-:W-:Y:S02]  /*16120*/  STS.64 [R11], R144 ;  /* 0x000000900b007388 */ /* 0x000fe40000000a00 */
[----:B------:R-:W-:Y:S02]  /*16130*/  IADD3 R9, PT, PT, -R9, R8, RZ ;  /* 0x0000000809097210 */ /* 0x000fe40007ffe1ff */
[----:B------:R-:W-:Y:S04]  /*16140*/  STS.64 [R11+0x400], R146 ;  /* 0x000400920b007388 */ /* 0x000fe80000000a00 */
[----:B------:R-:W-:Y:S04]  /*16150*/  STS.64 [R10+0x20], R140 ;  /* 0x0000208c0a007388 */ /* 0x000fe80000000a00 */
[----:B------:R1:W-:Y:S04]  /*16160*/  STS.64 [R10+0x420], R142 ;  /* 0x0004208e0a007388 */ /* 0x0003e80000000a00 */
[----:B------:R-:W-:Y:S04]  /*16170*/  STS.64 [R8+0x40], R136 ;  /* 0x0000408808007388 */ /* 0x000fe80000000a00 */
[----:B------:R-:W-:Y:S04]  /*16180*/  STS.64 [R8+0x440], R138 ;  /* 0x0004408a08007388 */ /* 0x000fe80000000a00 */
[----:B------:R-:W-:Y:S04]  /*16190*/  STS.64 [R9+0x60], R132 ;  /* 0x0000608409007388 */ /* 0x000fe80000000a00 */
[----:B------:R3:W-:Y:S01]  /*161a0*/  STS.64 [R9+0x460], R134 ;  /* 0x0004608609007388 */ /* 0x0007e20000000a00 */
[----:B------:R-:W4:Y:S03]  /*161b0*/  @P1 MUFU.LG2 R7, R7 ;  /* 0x0000000700071308 */ /* 0x000f260000000c00 */
[----:B------:R2:W5:Y:S01]  /*161c0*/  LD.E R25, desc[UR4][R148.64+0xcc] ;  /* 0x0000cc0494197980 */ /* 0x000562000c101900 */
[----:B------:R-:W-:-:S03]  /*161d0*/  IMAD.SHL.U32 R20, R3, 0x4, RZ ;  /* 0x0000000403147824 */ /* 0x000fc600078e00ff */
[----:B------:R2:W5:Y:S04]  /*161e0*/  LD.E.64 R30, desc[UR4][R148.64+0x78] ;  /* 0x00007804941e7980 */ /* 0x000568000c101b00 */
[----:B-1----:R-:W2:Y:S01]  /*161f0*/  LD.E R10, desc[UR4][R148.64+0x60] ;  /* 0x00006004940a7980 */ /* 0x002ea2000c101900 */
[----:B------:R-:W1:Y:S03]  /*16200*/  @P0 MUFU.LG2 R6, R6 ;  /* 0x0000000600060308 */ /* 0x000e660000000c00 */
[----:B------:R2:W5:Y:S04]  /*16210*/  LD.E.64 R28, desc[UR4][R148.64+0xa8] ;  /* 0x0000a804941c7980 */ /* 0x000568000c101b00 */
[----:B---3--:R-:W3:Y:S01]  /*16220*/  LD.E.64 R8, desc[UR4][R148.64+0xb0] ;  /* 0x0000b00494087980 */ /* 0x008ee2000c101b00 */
[----:B------:R-:W-:-:S02]  /*16230*/  LOP3.LUT R11, R20, 0xd8, RZ, 0xc0, !PT ;  /* 0x000000d8140b7812 */ /* 0x000fc400078ec0ff */
[----:B------:R-:W-:Y:S02]  /*16240*/  LOP3.LUT R21, R48, 0x30, RZ, 0xc0, !PT ;  /* 0x0000003030157812 */ /* 0x000fe400078ec0ff */
[----:B------:R-:W-:Y:S02]  /*16250*/  LOP3.LUT R11, R11, 0x18, R48, 0x78, !PT ;  /* 0x000000180b0b7812 */ /* 0x000fe400078e7830 */
[----:B------:R-:W-:Y:S02]  /*16260*/  LOP3.LUT R21, R21, 0x7, R4, 0xf8, !PT ;  /* 0x0000000715157812 */ /* 0x000fe400078ef804 */
[----:B------:R-:W-:Y:S01]  /*16270*/  LOP3.LUT R4, R11, 0xf24, R20, 0xf8, !PT ;  /* 0x00000f240b047812 */ /* 0x000fe200078ef814 */
[----:B----4-:R-:W-:Y:S01]  /*16280*/  @P1 FMUL.FTZ R7, R7, 0.69314718246459960938 ;  /* 0x3f31721807071820 */ /* 0x010fe20000410000 */
[----:B-1----:R-:W-:Y:S02]  /*16290*/  @P0 FMUL.FTZ R6, R6, 0.69314718246459960938 ;  /* 0x3f31721806060820 */ /* 0x002fe40000410000 */
[----:B------:R-:W-:Y:S01]  /*162a0*/  LEA R4, R4, UR6, 0x2 ;  /* 0x0000000604047c11 */ /* 0x000fe2000f8e10ff */
[----:B------:R-:W-:Y:S01]  /*162b0*/  BAR.SYNC.DEFER_BLOCKING 0x0 ;  /* 0x0000000000007b1d */ /* 0x000fe20000010000 */
[----:B------:R-:W-:Y:S01]  /*162c0*/  MOV R23, 0xff800000 ;  /* 0xff80000000177802 */ /* 0x000fe20000000f00 */
[C---:B-----5:R-:W-:Y:S01]  /*162d0*/  @P1 FFMA.FTZ R23, R5.reuse, R2, R7 ;  /* 0x0000000205171223 */ /* 0x060fe20000010007 */
[----:B------:R-:W-:Y:S01]  /*162e0*/  MOV R22, 0xff800000 ;  /* 0xff80000000167802 */ /* 0x000fe20000000f00 */
[----:B------:R-:W-:-:S02]  /*162f0*/  @P0 FFMA.FTZ R22, R5, R0, R6 ;  /* 0x0000000005160223 */ /* 0x000fc40000010006 */
[----:B------:R1:W4:Y:S04]  /*16300*/  LDS.128 R16, [R4] ;  /* 0x0000000004107984 */ /* 0x0003280000000c00 */
[----:B------:R1:W1:Y:S01]  /*16310*/  LDS.128 R12, [R4+0x800] ;  /* 0x00080000040c7984 */ /* 0x0002620000000c00 */
[----:B------:R-:W-:Y:S01]  /*16320*/  LOP3.LUT P0, RZ, R3, 0x3, RZ, 0xc0, !PT ;  /* 0x0000000303ff7812 */ /* 0x000fe2000780c0ff */
[----:B------:R-:W-:Y:S01]  /*16330*/  BSSY.RECONVERGENT B0, `(.L_x_1554) ;  /* 0x0000011000007945 */ /* 0x000fe20003800200 */
[----:B---3--:R-:W-:-:S04]  /*16340*/  IMAD R8, R8, UR8, R184 ;  /* 0x0000000808087c24 */ /* 0x008fc8000f8e02b8 */
[----:B--2---:R-:W-:-:S04]  /*16350*/  IMAD R8, R8, R10, R183 ;  /* 0x0000000a08087224 */ /* 0x004fc800078e02b7 */
[----:B------:R-:W-:Y:S02]  /*16360*/  IMAD R26, R9, R8, R181 ;  /* 0x00000008091a7224 */ /* 0x000fe400078e02b5 */
[----:B------:R2:W3:Y:S04]  /*16370*/  LDS.128 R8, [R4+0x1000] ;  /* 0x0010000004087984 */ /* 0x0004e80000000c00 */
[----:B------:R-:W1:Y:S01]  /*16380*/  LDS.128 R4, [R4+0x1800] ;  /* 0x0018000004047984 */ /* 0x000e620000000c00 */
[----:B----4-:R-:W-:Y:S05]  /*16390*/  @P0 BRA `(.L_x_1555) ;  /* 0x0000000000280947 */ /* 0x010fea0003800000 */
[----:B------:R-:W-:Y:S01]  /*163a0*/  IMAD.IADD R0, R182, 0x1, -R181 ;  /* 0x00000001b6007824 */ /* 0x000fe200078e0ab5 */
        /* <DEDUP_REMOVED lines=9> */
.L_x_1555:
[----:B------:R-:W-:Y:S05]  /*16440*/  BSYNC.RECONVERGENT B0 ;  /* 0x0000000000007941 */ /* 0x000fea0003800200 */
.L_x_1554:
[----:B------:R-:W5:Y:S01]  /*16450*/  LD.E R148, desc[UR4][R148.64+0xc0] ;  /* 0x0000c00494947980 */ /* 0x000f62000c101900 */
[----:B------:R-:W-:Y:S01]  /*16460*/  LOP3.LUT R2, R20, 0x1c, RZ, 0xc0, !PT ;  /* 0x0000001c14027812 */ /* 0x000fe200078ec0ff */
[----:B------:R-:W-:Y:S01]  /*16470*/  IMAD.IADD R181, R182, 0x1, -R181 ;  /* 0x00000001b6b57824 */ /* 0x000fe200078e0ab5 */
[----:B------:R-:W-:Y:S01]  /*16480*/  LOP3.LUT R0, R20, 0xfe0, RZ, 0xc0, !PT ;  /* 0x00000fe014007812 */ /* 0x000fe200078ec0ff */
[----:B------:R-:W-:Y:S01]  /*16490*/  IMAD R25, R26, R25, RZ ;  /* 0x000000191a197224 */ /* 0x000fe200078e02ff */
[----:B------:R-:W-:Y:S02]  /*164a0*/  SHF.R.U32.HI R3, RZ, 0x3, R3 ;  /* 0x00000003ff037819 */ /* 0x000fe40000011603 */
[----:B------:R-:W-:-:S03]  /*164b0*/  LOP3.LUT R0, R0, 0x1c, R20, 0xf8, !PT ;  /* 0x0000001c00007812 */ /* 0x000fc600078ef814 */
[----:B------:R-:W-:Y:S01]  /*164c0*/  VIADD R20, R3, 0x10 ;  /* 0x0000001003147836 */ /* 0x000fe20000000000 */
[----:B------:R-:W-:-:S04]  /*164d0*/  IADD3 R0, P1, PT, R25, R0, RZ ;  /* 0x0000000019007210 */ /* 0x000fc80007f3e0ff */
[----:B------:R-:W-:Y:S02]  /*164e0*/  LEA.HI.X.SX32 R25, R25, RZ, 0x1, P1 ;  /* 0x000000ff19197211 */ /* 0x000fe400008f0eff */
[----:B-----5:R-:W-:Y:S01]  /*164f0*/  ISETP.GE.AND P0, PT, R2, R148, PT ;  /* 0x000000940200720c */ /* 0x020fe20003f06270 */
[----:B------:R-:W-:-:S03]  /*16500*/  VIADD R2, R3, 0x20 ;  /* 0x0000002003027836 */ /* 0x000fc60000000000 */
[CC--:B------:R-:W-:Y:S01]  /*16510*/  ISETP.GE.OR P4, PT, R3.reuse, R181.reuse, P0 ;  /* 0x000000b50300720c */ /* 0x0c0fe20000786670 */
[----:B------:R-:W-:Y:S01]  /*16520*/  VIADD R3, R3, 0x30 ;  /* 0x0000003003037836 */ /* 0x000fe20000000000 */
[-C--:B------:R-:W-:Y:S02]  /*16530*/  ISETP.GE.OR P3, PT, R20, R181.reuse, P0 ;  /* 0x000000b51400720c */ /* 0x080fe40000766670 */
[-C--:B------:R-:W-:Y:S01]  /*16540*/  ISETP.GE.OR P2, PT, R2, R181.reuse, P0 ;  /* 0x000000b50200720c */ /* 0x080fe20000746670 */
[----:B------:R-:W-:Y:S01]  /*16550*/  IMAD.MOV.U32 R2, RZ, RZ, R178 ;  /* 0x000000ffff027224 */ /* 0x000fe200078e00b2 */
[----:B------:R-:W-:Y:S01]  /*16560*/  ISETP.GE.OR P0, PT, R3, R181, P0 ;  /* 0x000000b50300720c */ /* 0x000fe20000706670 */
[----:B------:R-:W-:Y:S01]  /*16570*/  IMAD.MOV.U32 R3, RZ, RZ, 0x0 ;  /* 0x00000000ff037424 */ /* 0x000fe200078e00ff */
[----:B------:R-:W-:-:S04]  /*16580*/  LEA R20, P1, R0, R30, 0x2 ;  /* 0x0000001e00147211 */ /* 0x000fc800078210ff */
[----:B------:R-:W-:-:S05]  /*16590*/  LEA.HI.X R21, R0, R31, R25, 0x2, P1 ;  /* 0x0000001f00157211 */ /* 0x000fca00008f1419 */
[----:B------:R-:W-:Y:S04]  /*165a0*/  @!P4 ST.E.128 desc[UR4][R20.64], R16 ;  /* 0x000000101400c985 */ /* 0x000fe8000c101d04 */
[----:B-1----:R-:W-:Y:S04]  /*165b0*/  @!P3 ST.E.128 desc[UR4][R20.64+0x800], R12 ;  /* 0x0008000c1400b985 */ /* 0x002fe8000c101d04 */
[----:B---3--:R2:W-:Y:S02]  /*165c0*/  @!P2 ST.E.128 desc[UR4][R20.64+0x1000], R8 ;  /* 0x001000081400a985 */ /* 0x0085e4000c101d04 */
[----:B--2-4-:R-:W-:Y:S05]  /*165d0*/  @P0 RET.REL.NODEC R2 `(_ZN5flash24flash_fwd_splitkv_kernelI23Flash_fwd_kernel_traitsILi32ELi64ELi256ELi4ELb0ELb0EN7cutlass6half_tE19Flash_kernel_traitsILi32ELi64ELi256ELi4ES3_EELb0ELb0ELb0ELb0ELb0ELb1ELb1ELb1EEEvNS_16Flash_fwd_paramsE) ;  /* 0xfffffe9802880950 */ /* 0x014fea0003c3ffff */
[----:B------:R-:W-:Y:S01]  /*165e0*/  MOV R179, 0x0 ;  /* 0x0000000000b37802 */ /* 0x000fe20000000f00 */
[----:B------:R1:W-:Y:S03]  /*165f0*/  ST.E.128 desc[UR4][R20.64+0x1800], R4 ;  /* 0x0018000414007985 */ /* 0x0003e6000c101d04 */
[----:B-1----:R-:W-:Y:S05]  /*16600*/  RET.REL.NODEC R178 `(_ZN5flash24flash_fwd_splitkv_kernelI23Flash_fwd_kernel_traitsILi32ELi64ELi256ELi4ELb0ELb0EN7cutlass6half_tE19Flash_kernel_traitsILi32ELi64ELi256ELi4ES3_EELb0ELb0ELb0ELb0ELb0ELb1ELb1ELb1EEEvNS_16Flash_fwd_paramsE) ;  /* 0xfffffe98b27c7950 */ /* 0x002fea0003c3ffff */
.L_x_1553:
[----:B------:R-:W-:Y:S01]  /*16610*/  MOV R3, 0x1f ;  /* 0x0000001f00037802 */ /* 0x000fe20000000f00 */
[----:B------:R-:W-:Y:S01]  /*16620*/  IMAD.MOV.U32 R6, RZ, RZ, 0x2 ;  /* 0x00000002ff067424 */ /* 0x000fe200078e00ff */
[----:B------:R-:W-:Y:S01]  /*16630*/  MOV R9, R191 ;  /* 0x000000bf00097202 */ /* 0x000fe20000000f00 */
[----:B------:R-:W-:-:S07]  /*16640*/  IMAD.MOV.U32 R7, RZ, RZ, -0x1 ;  /* 0xffffffffff077424 */ /* 0x000fce00078e00ff */
[----:B-----5:R-:W-:Y:S05]  /*16650*/  WARPSYNC.COLLECTIVE R7, `(.L_x_1556) ;  /* 0x0000000007087348 */ /* 0x020fea0003c00000 */
[----:B------:R1:W2:Y:S02]  /*16660*/  SHFL.BFLY P0, R3, R9, R6, R3 ;  /* 0x0c00000609037389 */ /* 0x0002a40000000003 */
[----:B-12--5:R-:W-:Y:S05]  /*16670*/  ENDCOLLECTIVE ;  /* 0x000000000000791b */ /* 0x026fea0003800000 */
.L_x_1556:
        /* <DEDUP_REMOVED lines=8> */
.L_x_1557:
[----:B------:R-:W-:Y:S01]  /*16700*/  MOV R8, R3 ;  /* 0x0000000300087202 */ /* 0x000fe20000000f00 */
[----:B------:R-:W-:Y:S01]  /*16710*/  IMAD.MOV.U32 R6, RZ, RZ, 0x2 ;  /* 0x00000002ff067424 */ /* 0x000fe200078e00ff */
[----:B------:R-:W-:Y:S02]  /*16720*/  MOV R3, 0x1f ;  /* 0x0000001f00037802 */ /* 0x000fe40000000f00 */
[----:B------:R-:W-:-:S07]  /*16730*/  MOV R9, R190 ;  /* 0x000000be00097202 */ /* 0x000fce0000000f00 */
[----:B------:R-:W-:Y:S05]  /*16740*/  WARPSYNC.COLLECTIVE R7, `(.L_x_1558) ;  /* 0x0000000007087348 */ /* 0x000fea0003c00000 */
[----:B------:R1:W2:Y:S02]  /*16750*/  SHFL.BFLY P0, R3, R9, R6, R3 ;  /* 0x0c00000609037389 */ /* 0x0002a40000000003 */
[----:B-12---:R-:W-:Y:S05]  /*16760*/  ENDCOLLECTIVE ;  /* 0x000000000000791b */ /* 0x006fea0003800000 */
.L_x_1558:
[----:B------:R-:W-:Y:S01]  /*16770*/  FADD.FTZ R190, R3, R190 ;  /* 0x000000be03be7221 */ /* 0x000fe20000010000 */
[----:B------:R-:W-:Y:S01]  /*16780*/  MOV R3, 0x1f ;  /* 0x0000001f00037802 */ /* 0x000fe20000000f00 */
[----:B------:R-:W-:-:S03]  /*16790*/  IMAD.MOV.U32 R6, RZ, RZ, 0x1 ;  /* 0x00000001ff067424 */ /* 0x000fc600078e00ff */
[----:B------:R-:W-:-:S07]  /*167a0*/  MOV R9, R190 ;  /* 0x000000be00097202 */ /* 0x000fce0000000f00 */
[----:B------:R-:W-:Y:S05]  /*167b0*/  WARPSYNC.COLLECTIVE R7, `(.L_x_1559) ;  /* 0x0000000007087348 */ /* 0x000fea0003c00000 */
[----:B------:R1:W2:Y:S02]  /*167c0*/  SHFL.BFLY P0, R3, R9, R6, R3 ;  /* 0x0c00000609037389 */ /* 0x0002a40000000003 */
[----:B-12---:R-:W-:Y:S05]  /*167d0*/  ENDCOLLECTIVE ;  /* 0x000000000000791b */ /* 0x006fea0003800000 */
.L_x_1559:
[----:B------:R-:W-:Y:S01]  /*167e0*/  MOV R6, R3 ;  /* 0x0000000300067202 */ /* 0x000fe20000000f00 */
[----:B------:R-:W-:Y:S01]  /*167f0*/  FADD.FTZ R7, R191, R8 ;  /* 0x00000008bf077221 */ /* 0x000fe20000010000 */
[----:B------:R-:W-:Y:S06]  /*16800*/  BRA `(.L_x_1560) ;  /* 0xfffffff400a87947 */ /* 0x000fec000383ffff */
.L_x_1561:
        /* <DEDUP_REMOVED lines=15> */
.L_x_10233:


//--------------------- .text._ZN5flash24flash_fwd_splitkv_kernelI23Flash_fwd_kernel_traitsILi32ELi64ELi256ELi4ELb0ELb0EN7cutlass6half_tE19Flash_kernel_traitsILi32ELi64ELi256ELi4ES3_EELb0ELb1ELb0ELb0ELb0ELb0ELb0ELb0EEEvNS_16Flash_fwd_paramsE --------------------------
	.section	.text._ZN5flash24flash_fwd_splitkv_kernelI23Flash_fwd_kernel_traitsILi32ELi64ELi256ELi4ELb0ELb0EN7cutlass6half_tE19Flash_kernel_traitsILi32ELi64ELi256ELi4ES3_EELb0ELb1ELb0ELb0ELb0ELb0ELb0ELb0EEEvNS_16Flash_fwd_paramsE,"ax",@progbits
	.align	128
        .global         _ZN5flash24flash_fwd_splitkv_kernelI23Flash_fwd_kernel_traitsILi32ELi64ELi256ELi4ELb0ELb0EN7cutlass6half_tE19Flash_kernel_traitsILi32ELi64ELi256ELi4ES3_EELb0ELb1ELb0ELb0ELb0ELb0ELb0ELb0EEEvNS_16Flash_fwd_paramsE
        .type           _ZN5flash24flash_fwd_splitkv_kernelI23Flash_fwd_kernel_traitsILi32ELi64ELi256ELi4ELb0ELb0EN7cutlass6half_tE19Flash_kernel_traitsILi32ELi64ELi256ELi4ES3_EELb0ELb1ELb0ELb0ELb0ELb0ELb0ELb0EEEvNS_16Flash_fwd_paramsE,@function
        .size           _ZN5flash24flash_fwd_splitkv_kernelI23Flash_fwd_kernel_traitsILi32ELi64ELi256ELi4ELb0ELb0EN7cutlass6half_tE19Flash_kernel_traitsILi32ELi64ELi256ELi4ES3_EELb0ELb1ELb0ELb0ELb0ELb0ELb0ELb0EEEvNS_16Flash_fwd_paramsE,(.L_x_10234 - _ZN5flash24flash_fwd_splitkv_kernelI23Flash_fwd_kernel_traitsILi32ELi64ELi256ELi4ELb0ELb0EN7cutlass6half_tE19Flash_kernel_traitsILi32ELi64ELi256ELi4ES3_EELb0ELb1ELb0ELb0ELb0ELb0ELb0ELb0EEEvNS_16Flash_fwd_paramsE)
        .other          _ZN5flash24flash_fwd_splitkv_kernelI23Flash_fwd_kernel_traitsILi32ELi64ELi256ELi4ELb0ELb0EN7cutlass6half_tE19Flash_kernel_traitsILi32ELi64ELi256ELi4ES3_EELb0ELb1ELb0ELb0ELb0ELb0ELb0ELb0EEEvNS_16Flash_fwd_paramsE,@"STO_CUDA_ENTRY STV_DEFAULT"
_ZN5flash24flash_fwd_splitkv_kernelI23Flash_fwd_kernel_traitsILi32ELi64ELi256ELi4ELb0ELb0EN7cutlass6half_tE19Flash_kernel_traitsILi32ELi64ELi256ELi4ES3_EELb0ELb1ELb0ELb0ELb0ELb0ELb0ELb0EEEvNS_16Flash_fwd_paramsE:
.text._ZN5flash24flash_fwd_splitkv_kernelI23Flash_fwd_kernel_traitsILi32ELi64ELi256ELi4ELb0ELb0EN7cutlass6half_tE19Flash_kernel_traitsILi32ELi64ELi256ELi4ES3_EELb0ELb1ELb0ELb0ELb0ELb0ELb0ELb0EEEvNS_16Flash_fwd_paramsE:
[----:B------:R-:W-:Y:S01]  /*0000*/  LDC R1, c[0x0][0x37c] ;  /* 0x0000df00ff017b82 */ /* 0x000fe20000000800 */
[----:B------:R-:W1:Y:S07]  /*0010*/  S2R R233, SR_CTAID.X ;  /* 0x0000000000e97919 */ /* 0x000e6e0000002500 */
[----:B------:R-:W2:Y:S01]  /*0020*/  LDC.64 R2, c[0x0][0x348] ;  /* 0x0000d200ff027b82 */ /* 0x000ea20000000a00 */
[----:B------:R-:W-:Y:S01]  /*0030*/  BSSY.RECONVERGENT B3, `(.L_x_1562) ;  /* 0x0000005000037945 */ /* 0x000fe20003800200 */
[----:B------:R-:W-:Y:S01]  /*0040*/  MOV R230, 0x80 ;  /* 0x0000008000e67802 */ /* 0x000fe20000000f00 */
[----:B------:R-:W3:Y:S01]  /*0050*/  S2R R232, SR_CTAID.Y ;  /* 0x0000000000e87919 */ /* 0x000ee20000002600 */
[----:B------:R-:W4:Y:S05]  /*0060*/  S2R R231, SR_CTAID.Z ;  /* 0x0000000000e77919 */ /* 0x000f2a0000002700 */
[----:B-1234-:R-:W-:Y:S05]  /*0070*/  CALL.REL.NOINC `($_ZN5flash24flash_fwd_splitkv_kernelI23Flash_fwd_kernel_traitsILi32ELi64ELi256ELi4ELb0ELb0EN7cutlass6half_tE19Flash_kernel_traitsILi32ELi64ELi256ELi4ES3_EELb0ELb1ELb0ELb0ELb0ELb0ELb0ELb0EEEvNS_16Flash_fwd_paramsE$_ZN5flash30compute_attn_1rowblock_splitkvI23Flash_fwd_kernel_traitsILi32ELi64ELi256ELi4ELb0ELb0EN7cutlass6half_tE19Flash_kernel_traitsILi32ELi64ELi256ELi4ES3_EELb0ELb1ELb0ELb0ELb0ELb0ELb0ELb0ENS_16Flash_fwd_paramsEEEvRKT8_iiiii) ;  /* 0x0000000000087944 */ /* 0x01efea0003c00000 */
[----:B------:R-:W-:Y:S05]  /*0080*/  BSYNC.RECONVERGENT B3 ;  /* 0x0000000000037941 */ /* 0x000fea0003800200 */
.L_x_1562:
[----:B------:R-:W-:Y:S05]  /*0090*/  EXIT ;  /* 0x000000000000794d */ /* 0x000fea0003800000 */
        .type           $_ZN5flash24flash_fwd_splitkv_kernelI23Flash_fwd_kernel_traitsILi32ELi64ELi256ELi4ELb0ELb0EN7cutlass6half_tE19Flash_kernel_traitsILi32ELi64ELi256ELi4ES3_EELb0ELb1ELb0ELb0ELb0ELb0ELb0ELb0EEEvNS_16Flash_fwd_paramsE$_ZN5flash30compute_attn_1rowblock_splitkvI23Flash_fwd_kernel_traitsILi32ELi64ELi256ELi4ELb0ELb0EN7cutlass6half_tE19Flash_kernel_traitsILi32ELi64ELi256ELi4ES3_EELb0ELb1ELb0ELb0ELb0ELb0ELb0ELb0ENS_16Flash_fwd_paramsEEEvRKT8_iiiii,@function
        .size           $_ZN5flash24flash_fwd_splitkv_kernelI23Flash_fwd_kernel_traitsILi32ELi64ELi256ELi4ELb0ELb0EN7cutlass6half_tE19Flash_kernel_traitsILi32ELi64ELi256ELi4ES3_EELb0ELb1ELb0ELb0ELb0ELb0ELb0ELb0EEEvNS_16Flash_fwd_paramsE$_ZN5flash30compute_attn_1rowblock_splitkvI23Flash_fwd_kernel_traitsILi32ELi64ELi256ELi4ELb0ELb0EN7cutlass6half_tE19Flash_kernel_traitsILi32ELi64ELi256ELi4ES3_EELb0ELb1ELb0ELb0ELb0ELb0ELb0ELb0ENS_16Flash_fwd_paramsEEEvRKT8_iiiii,(.L_x_10234 - $_ZN5flash24flash_fwd_splitkv_kernelI23Flash_fwd_kernel_traitsILi32ELi64ELi256ELi4ELb0ELb0EN7cutlass6half_tE19Flash_kernel_traitsILi32ELi64ELi256ELi4ES3_EELb0ELb1ELb0ELb0ELb0ELb0ELb0ELb0EEEvNS_16Flash_fwd_paramsE$_ZN5flash30compute_attn_1rowblock_splitkvI23Flash_fwd_kernel_traitsILi32ELi64ELi256ELi4ELb0ELb0EN7cutlass6half_tE19Flash_kernel_traitsILi32ELi64ELi256ELi4ES3_EELb0ELb1ELb0ELb0ELb0ELb0ELb0ELb0ENS_16Flash_fwd_paramsEEEvRKT8_iiiii)
$_ZN5flash24flash_fwd_splitkv_kernelI23Flash_fwd_kernel_traitsILi32ELi64ELi256ELi4ELb0ELb0EN7cutlass6half_tE19Flash_kernel_traitsILi32ELi64ELi256ELi4ES3_EELb0ELb1ELb0ELb0ELb0ELb0ELb0ELb0EEEvNS_16Flash_fwd_paramsE$_ZN5flash30compute_attn_1rowblock_splitkvI23Flash_fwd_kernel_traitsILi32ELi64ELi256ELi4ELb0ELb0EN7cutlass6half_tE19Flash_kernel_traitsILi32ELi64ELi256ELi4ES3_EELb0ELb1ELb0ELb0ELb0ELb0ELb0ELb0ENS_16Flash_fwd_paramsEEEvRKT8_iiiii:
        /* <DEDUP_REMOVED lines=38> */
.L_x_1564:
[----:B------:R-:W-:Y:S05]  /*0300*/  BSYNC.RECONVERGENT B0 ;  /* 0x0000000000007941 */ /* 0x000fea0003800200 */
.L_x_1563:
[----:B------:R-:W-:Y:S04]  /*0310*/  BSSY.RECONVERGENT B0, `(.L_x_1565) ;  /* 0x0000007000007945 */ /* 0x000fe80003800200 */
[----:B------:R-:W-:Y:S05]  /*0320*/  @!P3 BRA `(.L_x_1566) ;  /* 0x000000000014b947 */ /* 0x000fea0003800000 */
[----:B------:R-:W3:Y:S02]  /*0330*/  LD.E.U8 R7, desc[UR4][R2.64+0x1b2] ;  /* 0x0001b20402077980 */ /* 0x000ee4000c101100 */
[----:B---3--:R-:W-:-:S13]  /*0340*/  ISETP.NE.AND P1, PT, R7, RZ, PT ;  /* 0x000000ff0700720c */ /* 0x008fda0003f25270 */
[----:B------:R-:W3:Y:S02]  /*0350*/  @P1 LD.E R10, desc[UR4][R16.64+0x4] ;  /* 0x00000404100a1980 */ /* 0x000ee4000c101900 */
[----:B---3-5:R-:W-:-:S06]  /*0360*/  @P1 IADD3 R221, PT, PT, R10, -R15, RZ ;  /* 0x8000000f0add1210 */ /* 0x028fcc0007ffe0ff */
[----:B------:R3:W5:Y:S02]  /*0370*/  @!P1 LD.E R221, desc[UR4][R16.64] ;  /* 0x0000000410dd9980 */ /* 0x000764000c101900 */
.L_x_1566:
[----:B------:R-:W-:Y:S05]  /*0380*/  BSYNC.RECONVERGENT B0 ;  /* 0x0000000000007941 */ /* 0x000fea0003800200 */
.L_x_1565:
        /* <DEDUP_REMOVED lines=8> */
.L_x_1568:
[----:B------:R-:W4:Y:S01]  /*0410*/  LD.E.64 R8, desc[UR4][R2.64+0x108] ;  /* 0x0001080402087980 */ /* 0x000f22000c101b00 */
[----:B------:R-:W-:Y:S01]  /*0420*/  BSSY.RECONVERGENT B0, `(.L_x_1570) ;  /* 0x0000006000007945 */ /* 0x000fe20003800200 */
[----:B------:R-:W-:Y:S01]  /*0430*/  IMAD.MOV.U32 R5, RZ, RZ, RZ ;  /* 0x000000ffff057224 */ /* 0x000fe200078e00ff */
[----:B----4-:R-:W-:-:S04]  /*0440*/  ISETP.NE.U32.AND P0, PT, R8, RZ, PT ;  /* 0x000000ff0800720c */ /* 0x010fc80003f05070 */
[----:B------:R-:W-:-:S13]  /*0450*/  ISETP.NE.AND.EX P0, PT, R9, RZ, PT, P0 ;  /* 0x000000ff0900720c */ /* 0x000fda0003f05300 */
[----:B------:R-:W-:Y:S05]  /*0460*/  @!P0 BRA `(.L_x_1571) ;  /* 0x0000000000048947 */ /* 0x000fea0003800000 */
[----:B------:R4:W5:Y:S02]  /*0470*/  LD.E R5, desc[UR4][R2.64+0xbc] ;  /* 0x0000bc0402057980 */ /* 0x000964000c101900 */
.L_x_1571:
[----:B------:R-:W-:Y:S05]  /*0480*/  BSYNC.RECONVERGENT B0 ;  /* 0x0000000000007941 */ /* 0x000fea0003800200 */
.L_x_1570:
[----:B-----5:R-:W-:Y:S02]  /*0490*/  IADD3 R221, PT, PT, R5, R221, -R12 ;  /* 0x000000dd05dd7210 */ /* 0x020fe40007ffe80c */
.L_x_1569:
[----:B------:R-:W-:Y:S05]  /*04a0*/  BSYNC.RECONVERGENT B1 ;  /* 0x0000000000017941 */ /* 0x000fea0003800200 */
.L_x_1567:
[----:B------:R-:W-:Y:S01]  /*04b0*/  IMAD.SHL.U32 R7, R233, 0x40, RZ ;  /* 0x00000040e9077824 */ /* 0x000fe200078e00ff */
[----:B------:R-:W-:Y:S01]  /*04c0*/  MOV R8, R230 ;  /* 0x000000e600087202 */ /* 0x000fe20000000f00 */
[----:B------:R-:W-:-:S03]  /*04d0*/  IMAD.MOV.U32 R9, RZ, RZ, 0x0 ;  /* 0x00000000ff097424 */ /* 0x000fc600078e00ff */
[----:B------:R-:W-:-:S13]  /*04e0*/  ISETP.GT.AND P0, PT, R6, R7, PT ;  /* 0x000000070600720c */ /* 0x000fda0003f04270 */
[----:B-1234-:R-:W-:Y:S05]  /*04f0*/  @!P0 RET.REL.NODEC R8 `(_ZN5flash24flash_fwd_splitkv_kernelI23Flash_fwd_kernel_traitsILi32ELi64ELi256ELi4ELb0ELb0EN7cutlass6half_tE19Flash_kernel_traitsILi32ELi64ELi256ELi4ES3_EELb0ELb1ELb0ELb0ELb0ELb0ELb0ELb0EEEvNS_16Flash_fwd_paramsE) ;  /* 0xfffffff808c08950 */ /* 0x01efea0003c3ffff */
[----:B------:R-:W2:Y:S04]  /*0500*/  LD.E R8, desc[UR4][R2.64+0x188] ;  /* 0x0001880402087980 */ /* 0x000ea8000c101900 */
[----:B------:R-:W3:Y:S04]  /*0510*/  LD.E R5, desc[UR4][R2.64+0x184] ;  /* 0x0001840402057980 */ /* 0x000ee8000c101900 */
[----:B------:R-:W4:Y:S01]  /*0520*/  LD.E R16, desc[UR4][R2.64+0xb8] ;  /* 0x0000b80402107980 */ /* 0x000f22000c101900 */
[----:B------:R-:W-:Y:S02]  /*0530*/  VIADD R10, R221, 0xff ;  /* 0x000000ffdd0a7836 */ /* 0x000fe40000000000 */
[----:B------:R-:W-:Y:S01]  /*0540*/  IMAD R9, R233, 0x40, -R6 ;  /* 0x00000040e9097824 */ /* 0x000fe200078e0a06 */
[----:B------:R-:W1:Y:S04]  /*0550*/  S2R R150, SR_TID.X ;  /* 0x0000000000967919 */ /* 0x000e680000002100 */
[----:B--2---:R-:W-:-:S02]  /*0560*/  IADD3 R8, PT, PT, R8, R9, R10 ;  /* 0x0000000908087210 */ /* 0x004fc40007ffe00a */
[----:B------:R-:W-:Y:S01]  /*0570*/  SHF.R.S32.HI R9, RZ, 0x1f, R10 ;  /* 0x0000001fff097819 */ /* 0x000fe2000001140a */
[----:B---3--:R-:W-:Y:S02]  /*0580*/  IMAD.IADD R14, R5, 0x1, R6 ;  /* 0x00000001050e7824 */ /* 0x008fe400078e0206 */
[----:B------:R-:W-:Y:S01]  /*0590*/  VIADD R8, R8, 0x40 ;  /* 0x0000004008087836 */ /* 0x000fe20000000000 */
[----:B------:R-:W-:Y:S01]  /*05a0*/  LEA.HI R9, R9, R10, RZ, 0x8 ;  /* 0x0000000a09097211 */ /* 0x000fe200078f40ff */
[----:B----4-:R-:W-:Y:S01]  /*05b0*/  VIADD R16, R16, 0xff ;  /* 0x000000ff10107836 */ /* 0x010fe20000000000 */
[----:B------:R-:W-:Y:S02]  /*05c0*/  IADD3 R14, PT, PT, -R14, R7, R221 ;  /* 0x000000070e0e7210 */ /* 0x000fe40007ffe1dd */
[----:B------:R-:W-:Y:S02]  /*05d0*/  SHF.R.S32.HI R5, RZ, 0x1f, R8 ;  /* 0x0000001fff057819 */ /* 0x000fe40000011408 */
[----:B------:R-:W-:-:S02]  /*05e0*/  SHF.R.S32.HI R13, RZ, 0x1f, R16 ;  /* 0x0000001fff0d7819 */ /* 0x000fc40000011410 */
[----:B------:R-:W-:Y:S02]  /*05f0*/  SHF.R.S32.HI R11, RZ, 0x1f, R14 ;  /* 0x0000001fff0b7819 */ /* 0x000fe4000001140e */
[----:B------:R-:W-:Y:S02]  /*0600*/  LEA.HI R13, R13, R16, RZ, 0x8 ;  /* 0x000000100d0d7211 */ /* 0x000fe400078f40ff */
[----:B------:R-:W-:Y:S02]  /*0610*/  LEA.HI R5, R5, R8, RZ, 0x8 ;  /* 0x0000000805057211 */ /* 0x000fe400078f40ff */
[----:B------:R-:W-:Y:S02]  /*0620*/  LEA.HI R11, R11, R14, RZ, 0x8 ;  /* 0x0000000e0b0b7211 */ /* 0x000fe400078f40ff */
[----:B------:R-:W-:Y:S02]  /*0630*/  SHF.R.S32.HI R9, RZ, 0x8, R9 ;  /* 0x00000008ff097819 */ /* 0x000fe40000011409 */
[----:B------:R-:W-:-:S02]  /*0640*/  SHF.R.S32.HI R148, RZ, 0x8, R13 ;  /* 0x00000008ff947819 */ /* 0x000fc4000001140d */
[----:B------:R-:W-:Y:S02]  /*0650*/  SHF.R.S32.HI R5, RZ, 0x8, R5 ;  /* 0x00000008ff057819 */ /* 0x000fe40000011405 */
[----:B------:R-:W-:Y:S02]  /*0660*/  SHF.R.S32.HI R11, RZ, 0x8, R11 ;  /* 0x00000008ff0b7819 */ /* 0x000fe4000001140b */
[----:B------:R-:W-:Y:S02]  /*0670*/  VIMNMX3 R148, R148, R9, R5, PT ;  /* 0x000000099494720f */ /* 0x000fe40003800105 */
[----:B------:R-:W-:-:S04]  /*0680*/  VIMNMX R225, PT, PT, RZ, R11, !PT ;  /* 0x0000000bffe17248 */ /* 0x000fc80007fe0100 */
[----:B------:R-:W-:-:S13]  /*0690*/  ISETP.GE.AND P0, PT, R225, R148, PT ;  /* 0x00000094e100720c */ /* 0x000fda0003f06270 */
[----:B-1----:R-:W-:Y:S05]  /*06a0*/  @!P0 BRA `(.L_x_1572) ;  /* 0x0000000400188947 */ /* 0x002fea0003800000 */
        /* <DEDUP_REMOVED lines=43> */
[----:B------:R-:W-:Y:S02]  /*0960*/  ISETP.GE.OR P4, PT, R7, R6, P4 ;  /* 0x000000060700720c */ /* 0x000fe40002786670 */
[----:B------:R-:W-:-:S04]  /*0970*/  IADD3 R5, P0, PT, R2, R3, RZ ;  /* 0x0000000302057210 */ /* 0x000fc80007f1e0ff */
[----:B------:R-:W-:Y:S02]  /*0980*/  LEA.HI.X.SX32 R2, R2, RZ, 0x1, P0 ;  /* 0x000000ff02027211 */ /* 0x000fe400000f0eff */
[----:B------:R-:W-:Y:S02]  /*0990*/  LEA R4, P0, R5, R20, 0x2 ;  /* 0x0000001405047211 */ /* 0x000fe400078010ff */
[----:B------:R-:W-:Y:S02]  /*09a0*/  ISETP.GE.OR P2, PT, R7, R6, P2 ;  /* 0x000000060700720c */ /* 0x000fe40001746670 */
[----:B------:R-:W-:Y:S02]  /*09b0*/  LEA.HI.X R5, R5, R21, R2, 0x2, P0 ;  /* 0x0000001505057211 */ /* 0x000fe400000f1402 */
[----:B------:R-:W-:Y:S01]  /*09c0*/  @!P3 MOV R0, 0x7f800000 ;  /* 0x7f8000000000b802 */ /* 0x000fe20000000f00 */
[----:B------:R-:W-:Y:S08]  /*09d0*/  @P4 BRA `(.L_x_1574) ;  /* 0x00000000002c4947 */ /* 0x000ff00003800000 */
[----:B------:R-:W-:Y:S01]  /*09e0*/  IADD3 R7, P0, PT, R3, 0x20, RZ ;  /* 0x0000002003077810 */ /* 0x000fe20007f1e0ff */
[----:B------:R-:W-:Y:S01]  /*09f0*/  IMAD.MOV.U32 R8, RZ, RZ, R12 ;  /* 0x000000ffff087224 */ /* 0x000fe200078e000c */
        /* <DEDUP_REMOVED lines=9> */
.L_x_1574:
[----:B------:R-:W-:Y:S05]  /*0a90*/  BSYNC.RECONVERGENT B0 ;  /* 0x0000000000007941 */ /* 0x000fea0003800200 */
.L_x_1573:
[----:B------:R-:W-:Y:S01]  /*0aa0*/  MOV R231, 0x0 ;  /* 0x0000000000e77802 */ /* 0x000fe20000000f00 */
[----:B------:R1:W-:Y:S03]  /*0ab0*/  @!P3 ST.E desc[UR4][R4.64], R0 ;  /* 0x000000000400b985 */ /* 0x0003e6000c101904 */
[----:B-12---:R-:W-:Y:S05]  /*0ac0*/  @P2 RET.REL.NODEC R230 `(_ZN5flash24flash_fwd_splitkv_kernelI23Flash_fwd_kernel_traitsILi32ELi64ELi256ELi4ELb0ELb0EN7cutlass6half_tE19Flash_kernel_traitsILi32ELi64ELi256ELi4ES3_EELb0ELb1ELb0ELb0ELb0ELb0ELb0ELb0EEEvNS_16Flash_fwd_paramsE) ;  /* 0xfffffff4e64c2950 */ /* 0x006fea0003c3ffff */
[----:B------:R-:W-:Y:S02]  /*0ad0*/  MOV R3, 0x7f800000 ;  /* 0x7f80000000037802 */ /* 0x000fe40000000f00 */
[----:B------:R-:W-:-:S03]  /*0ae0*/  MOV R231, 0x0 ;  /* 0x0000000000e77802 */ /* 0x000fc60000000f00 */
[----:B------:R1:W-:Y:S02]  /*0af0*/  ST.E desc[UR4][R4.64+0x80], R3 ;  /* 0x0000800304007985 */ /* 0x0003e4000c101904 */
[----:B-1----:R-:W-:Y:S05]  /*0b00*/  RET.REL.NODEC R230 `(_ZN5flash24flash_fwd_splitkv_kernelI23Flash_fwd_kernel_traitsILi32ELi64ELi256ELi4ELb0ELb0EN7cutlass6half_tE19Flash_kernel_traitsILi32ELi64ELi256ELi4ES3_EELb0ELb1ELb0ELb0ELb0ELb0ELb0ELb0EEEvNS_16Flash_fwd_paramsE) ;  /* 0xfffffff4e63c7950 */ /* 0x002fea0003c3ffff */
.L_x_1572:
        /* <DEDUP_REMOVED lines=13> */
[----:B-----5:R-:W3:Y:S01]  /*0be0*/  LD.E.64 R10, desc[UR4][R2.64+0x168] ;  /* 0x00016804020a7980 */ /* 0x020ee2000c101b00 */
[----:B------:R-:W-:Y:S02]  /*0bf0*/  MOV R206, R2 ;  /* 0x0000000200ce7202 */ /* 0x000fe40000000f00 */
[----:B------:R-:W-:-:S05]  /*0c00*/  MOV R207, R3 ;  /* 0x0000000300cf7202 */ /* 0x000fca0000000f00 */
        /* <DEDUP_REMOVED lines=32> */
[----:B------:R-:W-:Y:S01]  /*0e10*/  LEA R240, P0, R4, R242, 0x2 ;  /* 0x000000f204f07211 */ /* 0x000fe200078010ff */
[----:B------:R-:W-:-:S03]  /*0e20*/  IMAD.IADD R241, R5, 0x1, R0 ;  /* 0x0000000105f17824 */ /* 0x000fc600078e0200 */
[----:B------:R-:W-:Y:S02]  /*0e30*/  MOV R10, R9 ;  /* 0x00000009000a7202 */ /* 0x000fe40000000f00 */
        /* <DEDUP_REMOVED lines=30> */
[----:B------:R-:W-:-:S04]  /*1020*/  IMAD R4, R215, R13, RZ ;  /* 0x0000000dd7047224 */ /* 0x000fc800078e02ff */
[----:B------:R-:W-:Y:S01]  /*1030*/  @!P0 IMAD.MOV R9, RZ, RZ, -R9 ;  /* 0x000000ffff098224 */ /* 0x000fe200078e0a09 */
[----:B------:R-:W-:-:S05]  /*1040*/  @!P1 LOP3.LUT R9, RZ, R22, RZ, 0x33, !PT ;  /* 0x00000016ff099212 */ /* 0x000fca00078e33ff */
[----:B------:R-:W-:Y:S01]  /*1050*/  IMAD R11, R17, R9, RZ ;  /* 0x00000009110b7224 */ /* 0x000fe200078e02ff */
[----:B---3--:R-:W-:Y:S01]  /*1060*/  SHF.R.S32.HI R5, RZ, 0x1f, R0 ;  /* 0x0000001fff057819 */ /* 0x008fe20000011400 */
        /* <DEDUP_REMOVED lines=9> */
[----:B--2---:R-:W-:Y:S02]  /*1100*/  IMAD R4, R15, R0, RZ ;  /* 0x000000000f047224 */ /* 0x004fe400078e02ff */
[----:B------:R-:W-:Y:S02]  /*1110*/  IMAD R8, R16, R8, R11 ;  /* 0x0000000810087224 */ /* 0x000fe400078e020b */
[----:B------:R-:W-:-:S04]  /*1120*/  IMAD.WIDE.U32 R10, R9, R16, R20 ;  /* 0x00000010090a7225 */ /* 0x000fc800078e0014 */
[----:B------:R-:W-:-:S04]  /*1130*/  IMAD.WIDE.U32 R16, R14, R0, RZ ;  /* 0x000000000e107225 */ /* 0x000fc800078e00ff */
[----:B------:R-:W-:Y:S01]  /*1140*/  IMAD R4, R14, R5, R4 ;  /* 0x000000050e047224 */ /* 0x000fe200078e0204 */
[----:B------:R-:W-:Y:S01]  /*1150*/  MOV R12, R16 ;  /* 0x00000010000c7202 */ /* 0x000fe20000000f00 */
[----:B------:R-:W-:Y:S02]  /*1160*/  IMAD.IADD R0, R11, 0x1, R8 ;  /* 0x000000010b007824 */ /* 0x000fe400078e0208 */
[----:B------:R-:W-:Y:S01]  /*1170*/  IMAD.IADD R11, R17, 0x1, R4 ;  /* 0x00000001110b7824 */ /* 0x000fe200078e0204 */
[----:B------:R-:W-:Y:S05]  /*1180*/  BRA `(.L_x_1577) ;  /* 0x00000004003c7947 */ /* 0x000fea0003800000 */
.L_x_1576:
[----:B------:R-:W2:Y:S01]  /*1190*/  LD.E R22, desc[UR4][R2.64+0x68] ;  /* 0x0000680402167980 */ /* 0x000ea2000c101900 */
[----:B------:R-:W-:-:S03]  /*11a0*/  ISETP.NE.AND P2, PT, R15, -0x1, PT ;  /* 0xffffffff0f00780c */ /* 0x000fc60003f45270 */
[----:B------:R-:W3:Y:S01]  /*11b0*/  LD.E.64 R214, desc[UR4][R2.64+0x38] ;  /* 0x0000380402d67980 */ /* 0x000ee2000c101b00 */
[----:B------:R-:W-:Y:S02]  /*11c0*/  MOV R206, R2 ;  /* 0x0000000200ce7202 */ /* 0x000fe40000000f00 */
[----:B------:R-:W-:Y:S01]  /*11d0*/  MOV R207, R3 ;  /* 0x0000000300cf7202 */ /* 0x000fe20000000f00 */
[----:B------:R4:W5:Y:S04]  /*11e0*/  LD.E.64 R30, desc[UR4][R2.64+0x58] ;  /* 0x00005804021e7980 */ /* 0x000968000c101b00 */
[----:B------:R-:W4:Y:S04]  /*11f0*/  LD.E.64 R216, desc[UR4][R206.64+0x40] ;  /* 0x00004004ced87980 */ /* 0x000f28000c101b00 */
[----:B------:R-:W4:Y:S04]  /*1200*/  @!P2 LD.E.64 R20, desc[UR4][R2.64+0x20] ;  /* 0x000020040214a980 */ /* 0x000f28000c101b00 */
[----:B------:R-:W4:Y:S04]  /*1210*/  @!P2 LD.E.64 R18, desc[UR4][R2.64+0x28] ;  /* 0x000028040212a980 */ /* 0x000f28000c101b00 */
[----:B------:R-:W4:Y:S01]  /*1220*/  LD.E.64 R16, desc[UR4][R206.64+0x50] ;  /* 0x00005004ce107980 */ /* 0x000f22000c101b00 */
[----:B------:R-:W-:Y:S01]  /*1230*/  IMAD.MOV.U32 R24, RZ, RZ, RZ ;  /* 0x000000ffff187224 */ /* 0x000fe200078e00ff */
[----:B------:R-:W-:-:S02]  /*1240*/  LEA R13, R148, 0xffffff00, 0x8 ;  /* 0xffffff00940d7811 */ /* 0x000fc400078e40ff */
[----:B------:R-:W-:Y:S02]  /*1250*/  CS2R R240, SRZ ;  /* 0x0000000000f07805 */ /* 0x000fe4000001ff00 */
[----:B--2---:R-:W-:-:S04]  /*1260*/  IABS R0, R22 ;  /* 0x0000001600007213 */ /* 0x004fc80000000000 */
[----:B------:R-:W2:Y:S08]  /*1270*/  I2F.RP R10, R0 ;  /* 0x00000000000a7306 */ /* 0x000eb00000209400 */
[----:B--2---:R-:W2:Y:S02]  /*1280*/  MUFU.RCP R8, R10 ;  /* 0x0000000a00087308 */ /* 0x004ea40000001000 */
[----:B--2---:R-:W-:-:S06]  /*1290*/  VIADD R8, R8, 0xffffffe ;  /* 0x0ffffffe08087836 */ /* 0x004fcc0000000000 */
        /* <DEDUP_REMOVED lines=35> */
[----:B------:R-:W-:-:S03]  /*14d0*/  IMAD.WIDE.U32 R20, R214, R13, R8 ;  /* 0x0000000dd6147225 */ /* 0x000fc600078e0008 */
[----:B------:R-:W-:Y:S01]  /*14e0*/  @!P0 IADD3 R10, PT, PT, -R10, RZ, RZ ;  /* 0x000000ff0a0a8210 */ /* 0x000fe20007ffe1ff */
[----:B------:R-:W-:Y:S01]  /*14f0*/  IMAD R4, R215, R13, RZ ;  /* 0x0000000dd7047224 */ /* 0x000fe200078e02ff */
[----:B------:R-:W-:Y:S01]  /*1500*/  @!P1 LOP3.LUT R10, RZ, R22, RZ, 0x33, !PT ;  /* 0x00000016ff0a9212 */ /* 0x000fe200078e33ff */
[----:B------:R-:W-:Y:S01]  /*1510*/  @!P2 IMAD.WIDE.U32 R8, R216, R12, RZ ;  /* 0x0000000cd808a225 */ /* 0x000fe200078e00ff */
[----:B------:R-:W-:-:S03]  /*1520*/  @P2 IADD3 R12, PT, PT, R12, R15, RZ ;  /* 0x0000000f0c0c2210 */ /* 0x000fc60007ffe0ff */
[----:B------:R-:W-:Y:S01]  /*1530*/  @!P2 IMAD R0, R5, R216, R0 ;  /* 0x000000d80500a224 */ /* 0x000fe200078e0200 */
[----:B------:R-:W-:Y:S01]  /*1540*/  @!P2 SHF.R.S32.HI R5, RZ, 0x1f, R11 ;  /* 0x0000001fff05a819 */ /* 0x000fe2000001140b */
[----:B------:R-:W-:Y:S01]  /*1550*/  IMAD.IADD R21, R21, 0x1, R4 ;  /* 0x0000000115157824 */ /* 0x000fe200078e0204 */
[----:B------:R-:W-:Y:S01]  /*1560*/  @!P2 MOV R14, R8 ;  /* 0x00000008000ea202 */ /* 0x000fe20000000f00 */
[----:B------:R-:W-:Y:S01]  /*1570*/  @!P2 IMAD.IADD R15, R9, 0x1, R0 ;  /* 0x00000001090fa824 */ /* 0x000fe200078e0200 */
[----:B------:R-:W-:Y:S01]  /*1580*/  SHF.R.S32.HI R4, RZ, 0x1f, R10 ;  /* 0x0000001fff047819 */ /* 0x000fe2000001140a */
[----:B------:R-:W-:Y:S02]  /*1590*/  @!P2 IMAD R0, R19, R11, RZ ;  /* 0x0000000b1300a224 */ /* 0x000fe400078e02ff */
[----:B------:R-:W-:Y:S02]  /*15a0*/  IMAD R9, R17, R10, RZ ;  /* 0x0000000a11097224 */ /* 0x000fe400078e02ff */
[----:B------:R-:W-:-:S02]  /*15b0*/  @!P2 IMAD R0, R18, R5, R0 ;  /* 0x000000051200a224 */ /* 0x000fc400078e0200 */
[----:B------:R-:W-:-:S04]  /*15c0*/  @!P2 IMAD.WIDE.U32 R14, R18, R11, R14 ;  /* 0x0000000b120ea225 */ /* 0x000fc800078e000e */
        /* <DEDUP_REMOVED lines=11> */
.L_x_1577:
[----:B------:R-:W-:Y:S05]  /*1680*/  BSYNC.RECONVERGENT B0 ;  /* 0x0000000000007941 */ /* 0x000fea0003800200 */
.L_x_1575:
        /* <DEDUP_REMOVED lines=29> */
[----:B-----5:R-:W-:Y:S01]  /*1860*/  IMAD R16, R19, R216, RZ ;  /* 0x000000d813107224 */ /* 0x020fe200078e02ff */
[----:B------:R-:W-:-:S07]  /*1870*/  SHF.L.U32 R219, R150, 0x3, RZ ;  /* 0x0000000396db7819 */ /* 0x000fce00000006ff */
[----:B------:R-:W-:-:S04]  /*1880*/  @P3 VIADD R20, R20, 0x1 ;  /* 0x0000000114143836 */ /* 0x000fc80000000000 */
[----:B------:R-:W-:Y:S01]  /*1890*/  @!P1 IMAD.MOV R20, RZ, RZ, -R20 ;  /* 0x000000ffff149224 */ /* 0x000fe200078e0a14 */
[----:B------:R-:W-:Y:S01]  /*18a0*/  @!P2 LOP3.LUT R20, RZ, R22, RZ, 0x33, !PT ;  /* 0x00000016ff14a212 */ /* 0x000fe200078e33ff */
[----:B------:R-:W-:Y:S01]  /*18b0*/  IMAD R16, R13, R217, R16 ;  /* 0x000000d90d107224 */ /* 0x000fe200078e0210 */
        /* <DEDUP_REMOVED lines=8> */
[----:B------:R-:W-:Y:S01]  /*1940*/  IADD3.X R16, PT, PT, R16, R11, RZ, P2, P1 ;  /* 0x0000000b10107210 */ /* 0x000fe200017e24ff */
[----:B------:R-:W1:Y:S01]  /*1950*/  S2UR UR6, SR_CgaCtaId ;  /* 0x00000000000679c3 */ /* 0x000e620000008800 */
[----:B------:R-:W-:Y:S01]  /*1960*/  IADD3 R18, P1, PT, R12, R20, RZ ;  /* 0x000000140c127210 */ /* 0x000fe20007f3e0ff */
[----:B------:R-:W-:-:S05]  /*1970*/  IMAD.IADD R13, R21, 0x1, R13 ;  /* 0x00000001150d7824 */ /* 0x000fca00078e020d */
[----:B------:R-:W-:Y:S02]  /*1980*/  IADD3.X R19, PT, PT, R16, R13, RZ, P1, !PT ;  /* 0x0000000d10137210 */ /* 0x000fe40000ffe4ff */
[----:B------:R-:W-:-:S04]  /*1990*/  IADD3 R16, P1, PT, R220, R10, RZ ;  /* 0x0000000adc107210 */ /* 0x000fc80007f3e0ff */
[----:B------:R-:W-:Y:S02]  /*19a0*/  IADD3.X R17, PT, PT, RZ, R0, RZ, P1, !PT ;  /* 0x00000000ff117210 */ /* 0x000fe40000ffe4ff */
[----:B------:R-:W-:Y:S02]  /*19b0*/  SHF.R.U32.HI R22, RZ, 0x2, R150 ;  /* 0x00000002ff167819 */ /* 0x000fe40000011696 */
[----:B------:R-:W-:Y:S02]  /*19c0*/  IADD3 R218, PT, PT, -R7, R6, RZ ;  /* 0x0000000607da7210 */ /* 0x000fe40007ffe1ff */
[----:B------:R-:W-:Y:S01]  /*19d0*/  LOP3.LUT R237, R219, 0xc0, RZ, 0xc0, !PT ;  /* 0x000000c0dbed7812 */ /* 0x000fe200078ec0ff */
[----:B------:R-:W-:Y:S01]  /*19e0*/  IMAD R0, R217, R22, RZ ;  /* 0x00000016d9007224 */ /* 0x000fe200078e02ff */
[----:B------:R-:W-:Y:S01]  /*19f0*/  UMOV UR7, 0x400 ;  /* 0x0000040000077882 */ /* 0x000fe20000000000 */
[C---:B------:R-:W-:Y:S01]  /*1a00*/  IMAD.WIDE.U32 R18, R22.reuse, R216, R18 ;  /* 0x000000d816127225 */ /* 0x040fe200078e0012 */
[----:B------:R-:W-:Y:S01]  /*1a10*/  LOP3.LUT R237, R237, 0x18, R150, 0xf8, !PT ;  /* 0x00000018eded7812 */ /* 0x000fe200078ef896 */
[----:B-1----:R-:W-:Y:S01]  /*1a20*/  ULEA UR6, UR6, UR7, 0x18 ;  /* 0x0000000706067291 */ /* 0x002fe2000f8ec0ff */
[----:B------:R-:W-:Y:S01]  /*1a30*/  LOP3.LUT R236, R219, 0x1f20, RZ, 0xc0, !PT ;  /* 0x00001f20dbec7812 */ /* 0x000fe200078ec0ff */
[----:B------:R-:W-:Y:S01]  /*1a40*/  IMAD R227, R215, R22, RZ ;  /* 0x00000016d7e37224 */ /* 0x000fe200078e02ff */
[----:B------:R-:W-:Y:S01]  /*1a50*/  LOP3.LUT R239, R237, R220, RZ, 0x3c, !PT ;  /* 0x000000dcedef7212 */ /* 0x000fe200078e3cff */
[----:B------:R-:W-:Y:S01]  /*1a60*/  IMAD.WIDE.U32 R16, R22, R214, R16 ;  /* 0x000000d616107225 */ /* 0x000fe200078e0010 */
[----:B------:R-:W-:-:S02]  /*1a70*/  IADD3 R229, PT, PT, R19, R0, RZ ;  /* 0x0000000013e57210 */ /* 0x000fc40007ffe0ff */
[----:B------:R-:W-:Y:S01]  /*1a80*/  LOP3.LUT R239, R236, R239, RZ, 0xfc, !PT ;  /* 0x000000efecef7212 */ /* 0x000fe200078efcff */
[----:B------:R-:W-:Y:S01]  /*1a90*/  IMAD.IADD R227, R17, 0x1, R227 ;  /* 0x0000000111e37824 */ /* 0x000fe200078e02e3 */
[----:B------:R-:W-:Y:S01]  /*1aa0*/  MOV R23, RZ ;  /* 0x000000ff00177202 */ /* 0x000fe20000000f00 */
[----:B------:R-:W-:Y:S01]  /*1ab0*/  IMAD.U32 R210, RZ, RZ, UR6 ;  /* 0x00000006ffd27e24 */ /* 0x000fe2000f8e00ff */
[----:B------:R-:W-:Y:S03]  /*1ac0*/  BSSY.RECONVERGENT B0, `(.L_x_1578) ;  /* 0x0000029000007945 */ /* 0x000fe60003800200 */
[----:B------:R-:W-:Y:S02]  /*1ad0*/  IMAD R239, R239, 0x2, R210 ;  /* 0x00000002efef7824 */ /* 0x000fe400078e02d2 */
[----:B--2---:R-:W-:-:S04]  /*1ae0*/  @P0 IMAD.WIDE.U32 R20, R8, R238, RZ ;  /* 0x000000ee08140225 */ /* 0x004fc800078e00ff */
[----:B------:R-:W-:Y:S02]  /*1af0*/  @P0 IMAD R12, R9, R238, RZ ;  /* 0x000000ee090c0224 */ /* 0x000fe400078e02ff */
[-C--:B---3--:R-:W-:Y:S02]  /*1b00*/  @!P0 IMAD R11, R29, R232.reuse, RZ ;  /* 0x000000e81d0b8224 */ /* 0x088fe400078e02ff */
[----:B------:R-:W-:-:S04]  /*1b10*/  @!P0 IMAD.WIDE.U32 R28, R28, R232, RZ ;  /* 0x000000e81c1c8225 */ /* 0x000fc800078e00ff */
[----:B------:R-:W-:Y:S02]  /*1b20*/  @!P0 IMAD.MOV.U32 R10, RZ, RZ, R28 ;  /* 0x000000ffff0a8224 */ /* 0x000fe400078e001c */
[----:B------:R-:W-:Y:S02]  /*1b30*/  @P0 IMAD.MOV.U32 R10, RZ, RZ, R20 ;  /* 0x000000ffff0a0224 */ /* 0x000fe400078e0014 */
[----:B------:R-:W-:Y:S01]  /*1b40*/  @!P0 IMAD.IADD R11, R29, 0x1, R11 ;  /* 0x000000011d0b8824 */ /* 0x000fe200078e020b */
[----:B------:R-:W-:Y:S02]  /*1b50*/  @P0 IADD3 R11, PT, PT, R21, R12, RZ ;  /* 0x0000000c150b0210 */ /* 0x000fe40007ffe0ff */
[----:B------:R-:W-:-:S05]  /*1b60*/  IADD3 R10, P1, PT, R220, R10, RZ ;  /* 0x0000000adc0a7210 */ /* 0x000fca0007f3e0ff */
[----:B------:R-:W-:Y:S01]  /*1b70*/  IMAD.X R11, RZ, RZ, R11, P1 ;  /* 0x000000ffff0b7224 */ /* 0x000fe200008e060b */
[----:B------:R-:W-:Y:S01]  /*1b80*/  ISETP.GE.AND P1, PT, R22, R218, PT ;  /* 0x000000da1600720c */ /* 0x000fe20003f26270 */
[-C--:B------:R-:W-:Y:S01]  /*1b90*/  IMAD R0, R15, R231.reuse, RZ ;  /* 0x000000e70f007224 */ /* 0x080fe200078e02ff */
[----:B----4-:R-:W-:Y:S01]  /*1ba0*/  LEA R228, P2, R18, R26, 0x1 ;  /* 0x0000001a12e47211 */ /* 0x010fe200078408ff */
[----:B------:R-:W-:Y:S01]  /*1bb0*/  IMAD.WIDE.U32 R14, R14, R231, R10 ;  /* 0x000000e70e0e7225 */ /* 0x000fe200078e000a */
[----:B------:R-:W-:Y:S02]  /*1bc0*/  LEA R226, P3, R16, R24, 0x1 ;  /* 0x0000001810e27211 */ /* 0x000fe400078608ff */
[----:B------:R-:W-:Y:S01]  /*1bd0*/  LEA.HI.X R229, R18, R27, R229, 0x1, P2 ;  /* 0x0000001b12e57211 */ /* 0x000fe200010f0ce5 */
[----:B------:R-:W-:Y:S01]  /*1be0*/  @!P0 IMAD.MOV.U32 R10, RZ, RZ, R8 ;  /* 0x000000ffff0a8224 */ /* 0x000fe200078e0008 */
[----:B------:R-:W-:Y:S01]  /*1bf0*/  @!P0 MOV R11, R9 ;  /* 0x00000009000b8202 */ /* 0x000fe20000000f00 */
[----:B------:R-:W-:Y:S01]  /*1c00*/  @P0 IMAD.MOV.U32 R11, RZ, RZ, R9 ;  /* 0x000000ffff0b0224 */ /* 0x000fe200078e0009 */
[----:B------:R-:W-:Y:S01]  /*1c10*/  LEA.HI.X R227, R16, R25, R227, 0x1, P3 ;  /* 0x0000001910e37211 */ /* 0x000fe200018f0ce3 */
[----:B------:R-:W-:Y:S01]  /*1c20*/  IMAD.WIDE.U32 R18, R233, 0x40, R22 ;  /* 0x00000040e9127825 */ /* 0x000fe200078e0016 */
[----:B------:R-:W-:-:S02]  /*1c30*/  @P0 MOV R10, R8 ;  /* 0x00000008000a0202 */ /* 0x000fc40000000f00 */
        /* <DEDUP_REMOVED lines=16> */
.L_x_1580:
[----:B------:R1:W-:Y:S02]  /*1d40*/  STS.128 [R239], RZ ;  /* 0x000000ffef007388 */ /* 0x0003e40000000c00 */
.L_x_1579:
[----:B------:R-:W-:Y:S05]  /*1d50*/  BSYNC.RECONVERGENT B0 ;  /* 0x0000000000007941 */ /* 0x000fea0003800200 */
.L_x_1578:
[----:B--2---:R-:W-:Y:S01]  /*1d60*/  VIADD R16, R22, 0x20 ;  /* 0x0000002016107836 */ /* 0x004fe20000000000 */
[----:B------:R-:W-:Y:S01]  /*1d70*/  BSSY.RECONVERGENT B0, `(.L_x_1581) ;  /* 0x0000016000007945 */ /* 0x000fe20003800200 */
[----:B------:R-:W-:-:S03]  /*1d80*/  IMAD.SHL.U32 R0, R148, 0x100, RZ ;  /* 0x0000010094007824 */ /* 0x000fc600078e00ff */
[----:B------:R-:W-:Y:S02]  /*1d90*/  ISETP.GE.AND P0, PT, R16, R218, PT ;  /* 0x000000da1000720c */ /* 0x000fe40003f06270 */
[----:B------:R-:W-:-:S04]  /*1da0*/  IADD3 R7, PT, PT, R221, 0x100, -R0 ;  /* 0x00000100dd077810 */ /* 0x000fc80007ffe800 */
        /* <DEDUP_REMOVED lines=18> */
.L_x_1582:
[----:B------:R-:W-:Y:S05]  /*1ed0*/  BSYNC.RECONVERGENT B0 ;  /* 0x0000000000007941 */ /* 0x000fea0003800200 */
.L_x_1581:
        /* <DEDUP_REMOVED lines=11> */
.L_x_1585:
[----:B------:R4:W-:Y:S02]  /*1f90*/  STS.128 [R239+0x1000], RZ ;  /* 0x001000ffef007388 */ /* 0x0009e40000000c00 */
.L_x_1584:
[----:B------:R-:W-:Y:S05]  /*1fa0*/  BSYNC.RECONVERGENT B0 ;  /* 0x0000000000007941 */ /* 0x000fea0003800200 */
.L_x_1583:
        /* <DEDUP_REMOVED lines=21> */
.L_x_1587:
[----:B------:R-:W-:Y:S05]  /*2100*/  BSYNC.RECONVERGENT B0 ;  /* 0x0000000000007941 */ /* 0x000fea0003800200 */
.L_x_1586:
[----:B------:R-:W-:Y:S01]  /*2110*/  BSSY.RECONVERGENT B0, `(.L_x_1588) ;  /* 0x000000d000007945 */ /* 0x000fe20003800200 */
[----:B------:R-:W-:Y:S02]  /*2120*/  ISETP.GE.AND P2, PT, R10, R7, PT ;  /* 0x000000070a00720c */ /* 0x000fe40003f46270 */
[----:B------:R-:W-:Y:S01]  /*2130*/  IADD3 R14, PT, PT, R22, 0xe0, RZ ;  /* 0x000000e0160e7810 */ /* 0x000fe20007ffe0ff */
        /* <DEDUP_REMOVED lines=10> */
.L_x_1589:
[----:B------:R-:W-:Y:S05]  /*21e0*/  BSYNC.RECONVERGENT B0 ;  /* 0x0000000000007941 */ /* 0x000fea0003800200 */
.L_x_1588:
[----:B------:R-:W-:Y:S01]  /*21f0*/  BSSY.RECONVERGENT B0, `(.L_x_1590) ;  /* 0x000000c000007945 */ /* 0x000fe20003800200 */
[----:B------:R-:W-:-:S03]  /*2200*/  ISETP.GE.AND P1, PT, R14, R7, PT ;  /* 0x000000070e00720c */ /* 0x000fc60003f26270 */
[----:B------:R-:W-:Y:S10]  /*2210*/  @P0 BRA `(.L_x_1591) ;  /* 0x0000000000240947 */ /* 0x000ff40003800000 */
        /* <DEDUP_REMOVED lines=9> */
.L_x_1591:
[----:B------:R-:W-:Y:S05]  /*22b0*/  BSYNC.RECONVERGENT B0 ;  /* 0x0000000000007941 */ /* 0x000fea0003800200 */
.L_x_1590:
        /* <DEDUP_REMOVED lines=14> */
.L_x_1593:
[----:B------:R-:W-:Y:S05]  /*23a0*/  BSYNC.RECONVERGENT B0 ;  /* 0x0000000000007941 */ /* 0x000fea0003800200 */
.L_x_1592:
        /* <DEDUP_REMOVED lines=11> */
.L_x_1595:
[----:B------:R-:W-:Y:S05]  /*2460*/  BSYNC.RECONVERGENT B0 ;  /* 0x0000000000007941 */ /* 0x000fea0003800200 */
.L_x_1594:
        /* <DEDUP_REMOVED lines=14> */
.L_x_1597:
[----:B------:R-:W-:Y:S05]  /*2550*/  BSYNC.RECONVERGENT B0 ;  /* 0x0000000000007941 */ /* 0x000fea0003800200 */
.L_x_1596:
        /* <DEDUP_REMOVED lines=12> */
.L_x_1599:
[----:B------:R-:W-:Y:S05]  /*2620*/  BSYNC.RECONVERGENT B0 ;  /* 0x0000000000007941 */ /* 0x000fea0003800200 */
.L_x_1598:
[----:B------:R-:W0:Y:S04]  /*2630*/  LDGDEPBAR ;  /* 0x00000000000079af */ /* 0x000e280000000000 */
[----:B-1----:R1:W5:Y:S04]  /*2640*/  LD.E R5, desc[UR4][R2.64+0x184] ;  /* 0x0001840402057980 */ /* 0x002368000c101900 */
[----:B------:R1:W5:Y:S01]  /*2650*/  LD.E R4, desc[UR4][R2.64+0x188] ;  /* 0x0001880402047980 */ /* 0x000362000c101900 */
[C---:B------:R-:W-:Y:S02]  /*2660*/  SHF.L.U64.HI R9, R216.reuse, 0x5, R217 ;  /* 0x00000005d8097819 */ /* 0x040fe400000102d9 */
        /* <DEDUP_REMOVED lines=13> */
.L_x_1602:
[----:B------:R1:W-:Y:S01]  /*2740*/  STS.128 [R239+0x5000], RZ ;  /* 0x005000ffef007388 */ /* 0x0003e20000000c00 */
[----:B------:R-:W-:Y:S05]  /*2750*/  BRA `(.L_x_1603) ;  /* 0x0000000000047947 */ /* 0x000fea0003800000 */
.L_x_1601:
[----:B------:R1:W-:Y:S02]  /*2760*/  STS.128 [R239+0x5000], RZ ;  /* 0x005000ffef007388 */ /* 0x0003e40000000c00 */
.L_x_1603:
[----:B------:R-:W-:Y:S05]  /*2770*/  BSYNC.RECONVERGENT B0 ;  /* 0x0000000000007941 */ /* 0x000fea0003800200 */
.L_x_1600:
[----:B------:R-:W-:Y:S01]  /*2780*/  ISETP.GE.AND P1, PT, R16, R7, PT ;  /* 0x000000071000720c */ /* 0x000fe20003f26270 */
[----:B------:R-:W-:Y:S01]  /*2790*/  IMAD.SHL.U32 R21, R150, 0x20, RZ ;  /* 0x0000002096157824 */ /* 0x000fe200078e00ff */
[----:B------:R-:W-:Y:S01]  /*27a0*/  LEA R16, P2, R8, R228, 0x1 ;  /* 0x000000e408107211 */ /* 0x000fe200078408ff */
[----:B------:R-:W-:Y:S01]  /*27b0*/  IMAD.SHL.U32 R151, R150, 0x4, RZ ;  /* 0x0000000496977824 */ /* 0x000fe200078e00ff */
[----:B------:R-:W-:Y:S01]  /*27c0*/  SHF.R.U32.HI R208, RZ, 0x1, R150 ;  /* 0x00000001ffd07819 */ /* 0x000fe20000011696 */
[----:B------:R-:W-:Y:S01]  /*27d0*/  BSSY.RECONVERGENT B0, `(.L_x_1604) ;  /* 0x000001c000007945 */ /* 0x000fe20003800200 */
[----:B------:R-:W-:Y:S01]  /*27e0*/  LEA.HI.X R17, R8, R229, R9, 0x1, P2 ;  /* 0x000000e508117211 */ /* 0x000fe200010f0c09 */
[----:B------:R-:W-:Y:S01]  /*27f0*/  IMAD.SHL.U32 R8, R150, 0x10, RZ ;  /* 0x0000001096087824 */ /* 0x000fe200078e00ff */
[----:B------:R-:W-:Y:S02]  /*2800*/  ISETP.GE.AND P3, PT, R12, R7, PT ;  /* 0x000000070c00720c */ /* 0x000fe40003f66270 */
[----:B------:R-:W-:-:S02]  /*2810*/  LOP3.LUT R12, R208, 0x8, RZ, 0xc0, !PT ;  /* 0x00000008d00c7812 */ /* 0x000fc400078ec0ff */
[----:B------:R-:W-:Y:S01]  /*2820*/  LOP3.LUT R209, R8, 0x3e00, RZ, 0xc0, !PT ;  /* 0x00003e0008d17812 */ /* 0x000fe200078ec0ff */
[----:B------:R1:W-:Y:S01]  /*2830*/  @P1 STS.128 [R239+0x5800], RZ ;  /* 0x005800ffef001388 */ /* 0x0003e20000000c00 */
[----:B------:R-:W-:Y:S02]  /*2840*/  ISETP.GE.AND P2, PT, R10, R7, PT ;  /* 0x000000070a00720c */ /* 0x000fe40003f46270 */
[----:B------:R-:W-:Y:S02]  /*2850*/  LOP3.LUT R8, R8, 0x100, RZ, 0xc0, !PT ;  /* 0x0000010008087812 */ /* 0x000fe400078ec0ff */
[----:B------:R-:W-:Y:S02]  /*2860*/  LOP3.LUT R10, R151, 0x18, RZ, 0xc0, !PT ;  /* 0x00000018970a7812 */ /* 0x000fe400078ec0ff */
[----:B------:R-:W-:Y:S02]  /*2870*/  LOP3.LUT R11, R12, 0xc0, R21, 0xf8, !PT ;  /* 0x000000c00c0b7812 */ /* 0x000fe400078ef815 */
[----:B------:R-:W-:-:S02]  /*2880*/  LOP3.LUT R13, R21, 0xc0, RZ, 0xc0, !PT ;  /* 0x000000c0150d7812 */ /* 0x000fc400078ec0ff */
[--C-:B------:R-:W-:Y:S02]  /*2890*/  LOP3.LUT R12, R209, 0x20, R21.reuse, 0xf8, !PT ;  /* 0x00000020d10c7812 */ /* 0x100fe400078ef815 */
[-C--:B------:R-:W-:Y:S02]  /*28a0*/  ISETP.GE.AND P5, PT, R20, R7.reuse, PT ;  /* 0x000000071400720c */ /* 0x080fe40003fa6270 */
[----:B------:R-:W-:Y:S02]  /*28b0*/  LOP3.LUT R9, R8, 0x20, R21, 0xf8, !PT ;  /* 0x0000002008097812 */ /* 0x000fe400078ef815 */
[----:B------:R-:W-:Y:S02]  /*28c0*/  LOP3.LUT R20, R11, R10, RZ, 0x3c, !PT ;  /* 0x0000000a0b147212 */ /* 0x000fe400078e3cff */
[-C--:B------:R-:W-:Y:S02]  /*28d0*/  ISETP.GE.AND P0, PT, R24, R7.reuse, PT ;  /* 0x000000071800720c */ /* 0x080fe40003f06270 */
[----:B------:R-:W-:-:S02]  /*28e0*/  ISETP.GE.AND P4, PT, R18, R7, PT ;  /* 0x000000071200720c */ /* 0x000fc40003f86270 */
[----:B------:R-:W-:Y:S02]  /*28f0*/  LOP3.LUT R8, R13, 0x8, R150, 0xf8, !PT ;  /* 0x000000080d087812 */ /* 0x000fe400078ef896 */
[----:B------:R-:W-:Y:S01]  /*2900*/  LOP3.LUT R11, R12, 0x100, R21, 0xf8, !PT ;  /* 0x000001000c0b7812 */ /* 0x000fe200078ef815 */
[----:B-1----:R-:W-:Y:S08]  /*2910*/  @P1 BRA `(.L_x_1605) ;  /* 0x00000000001c1947 */ /* 0x002ff00003800000 */
[----:B------:R-:W-:-:S13]  /*2920*/  ISETP.GE.AND P1, PT, R220, R235, PT ;  /* 0x000000ebdc00720c */ /* 0x000fda0003f26270 */
[----:B------:R1:W-:Y:S01]  /*2930*/  @P1 STS.128 [R239+0x5800], RZ ;  /* 0x005800ffef001388 */ /* 0x0003e20000000c00 */
[----:B------:R-:W-:Y:S05]  /*2940*/  @P1 BRA `(.L_x_1605) ;  /* 0x0000000000101947 */ /* 0x000fea0003800000 */
[----:B------:R-:W-:Y:S01]  /*2950*/  @!PT LDS RZ, [RZ] ;  /* 0x00000000fffff984 */ /* 0x000fe20000000800 */
[----:B------:R-:W-:Y:S01]  /*2960*/  @!PT LDS RZ, [RZ] ;  /* 0x00000000fffff984 */ /* 0x000fe20000000800 */
[----:B------:R-:W-:Y:S01]  /*2970*/  @!PT LDS RZ, [RZ] ;  /* 0x00000000fffff984 */ /* 0x000fe20000000800 */
[----:B------:R1:W-:Y:S02]  /*2980*/  LDGSTS.E.BYPASS.LTC128B.128 [R239+0x5800], desc[UR4][R16.64] ;  /* 0x0580000010ef7fae */ /* 0x0003e4000b981a04 */
.L_x_1605:
[----:B------:R-:W-:Y:S05]  /*2990*/  BSYNC.RECONVERGENT B0 ;  /* 0x0000000000007941 */ /* 0x000fea0003800200 */
.L_x_1604:
[----:B------:R1:W-:Y:S01]  /*29a0*/  @P0 STS.128 [R239+0x6000], RZ ;  /* 0x006000ffef000388 */ /* 0x0003e20000000c00 */
[----:B------:R-:W-:Y:S01]  /*29b0*/  LOP3.LUT R9, R9, R8, R10, 0xf6, !PT ;  /* 0x0000000809097212 */ /* 0x000fe200078ef60a */
[----:B------:R-:W-:Y:S01]  /*29c0*/  BSSY.RECONVERGENT B0, `(.L_x_1606) ;  /* 0x000000f000007945 */ /* 0x000fe20003800200 */
[----:B------:R-:W-:Y:S02]  /*29d0*/  LOP3.LUT R11, R11, R20, RZ, 0xfc, !PT ;  /* 0x000000140b0b7212 */ /* 0x000fe400078efcff */
[----:B------:R-:W-:Y:S01]  /*29e0*/  ISETP.GE.AND P1, PT, R14, R7, PT ;  /* 0x000000070e00720c */ /* 0x000fe20003f26270 */
[--C-:B------:R-:W-:Y:S02]  /*29f0*/  IMAD R61, R9, 0x2, R210.reuse ;  /* 0x00000002093d7824 */ /* 0x100fe400078e02d2 */
[----:B------:R-:W-:Y:S01]  /*2a00*/  IMAD R44, R11, 0x2, R210 ;  /* 0x000000020b2c7824 */ /* 0x000fe200078e02d2 */
        /* <DEDUP_REMOVED lines=10> */
.L_x_1607:
[----:B------:R-:W-:Y:S05]  /*2ab0*/  BSYNC.RECONVERGENT B0 ;  /* 0x0000000000007941 */ /* 0x000fea0003800200 */
.L_x_1606:
        /* <DEDUP_REMOVED lines=12> */
.L_x_1609:
[----:B------:R-:W-:Y:S05]  /*2b80*/  BSYNC.RECONVERGENT B0 ;  /* 0x0000000000007941 */ /* 0x000fea0003800200 */
.L_x_1608:
        /* <DEDUP_REMOVED lines=15> */
.L_x_1611:
[----:B------:R-:W-:Y:S05]  /*2c80*/  BSYNC.RECONVERGENT B0 ;  /* 0x0000000000007941 */ /* 0x000fea0003800200 */
.L_x_1610:
        /* <DEDUP_REMOVED lines=12> */
.L_x_1613:
[----:B------:R-:W-:Y:S05]  /*2d50*/  BSYNC.RECONVERGENT B0 ;  /* 0x0000000000007941 */ /* 0x000fea0003800200 */
.L_x_1612:
        /* <DEDUP_REMOVED lines=15> */
.L_x_1615:
[----:B------:R-:W-:Y:S05]  /*2e50*/  BSYNC.RECONVERGENT B0 ;  /* 0x0000000000007941 */ /* 0x000fea0003800200 */
.L_x_1614:
        /* <DEDUP_REMOVED lines=13> */
.L_x_1617:
[----:B------:R-:W-:Y:S05]  /*2f30*/  BSYNC.RECONVERGENT B0 ;  /* 0x0000000000007941 */ /* 0x000fea0003800200 */
.L_x_1616:
[----:B-1----:R-:W-:Y:S01]  /*2f40*/  LDSM.16.M88.4 R8, [R44] ;  /* 0x000000002c08783b */ /* 0x002fe20000000200 */
[----:B------:R-:W-:Y:S01]  /*2f50*/  IMAD.MOV.U32 R104, RZ, RZ, 0x20 ;  /* 0x00000020ff687424 */ /* 0x000fe200078e00ff */
[C---:B------:R-:W-:Y:S01]  /*2f60*/  LOP3.LUT P0, R23, R150.reuse, 0x4, RZ, 0xc0, !PT ;  /* 0x0000000496177812 */ /* 0x040fe2000780c0ff */
[----:B------:R-:W-:Y:S01]  /*2f70*/  IMAD.SHL.U32 R204, R150, 0x2, RZ ;  /* 0x0000000296cc7824 */ /* 0x000fe200078e00ff */
[----:B------:R-:W1:Y:S01]  /*2f80*/  LDSM.16.M88.4 R24, [R61+0x1000] ;  /* 0x001000003d18783b */ /* 0x000e620000000200 */
[----:B------:R-:W-:Y:S01]  /*2f90*/  LOP3.LUT R7, R208, 0x1f0, RZ, 0xc0, !PT ;  /* 0x000001f0d0077812 */ /* 0x000fe200078ec0ff */
[----:B------:R-:W-:Y:S01]  /*2fa0*/  BSSY.RECONVERGENT B1, `(.L_x_1618) ;  /* 0x0000346000017945 */ /* 0x000fe20003800200 */
[----:B------:R-:W-:Y:S01]  /*2fb0*/  SEL R104, R104, 0xffffffe0, !P0 ;  /* 0xffffffe068687807 */ /* 0x000fe20004000000 */
[----:B------:R-:W2:Y:S01]  /*2fc0*/  LDSM.16.M88.4 R52, [R61+0x4c00] ;  /* 0x004c00003d34783b */ /* 0x000ea20000000200 */
[----:B-----5:R-:W-:Y:S02]  /*2fd0*/  IADD3 R5, PT, PT, R221, -R6, -R5 ;  /* 0x80000006dd057210 */ /* 0x020fe40007ffe805 */
[----:B------:R-:W-:Y:S01]  /*2fe0*/  LOP3.LUT R204, R204, 0x6, RZ, 0xc0, !PT ;  /* 0x00000006cccc7812 */ /* 0x000fe200078ec0ff */
[----:B------:R-:W-:Y:S01]  /*2ff0*/  IMAD.IADD R60, R44, 0x1, R104 ;  /* 0x000000012c3c7824 */ /* 0x000fe200078e0268 */
[----:B------:R-:W-:Y:S01]  /*3000*/  LDSM.16.M88.4 R36, [R61+0x1400] ;  /* 0x001400003d24783b */ /* 0x000fe20000000200 */
[----:B------:R-:W-:-:S03]  /*3010*/  IMAD.IADD R149, R104, 0x1, R61 ;  /* 0x0000000168957824 */ /* 0x000fc600078e023d */
[----:B------:R-:W-:Y:S04]  /*3020*/  LDSM.16.M88.4 R12, [R60] ;  /* 0x000000003c0c783b */ /* 0x000fe80000000200 */
[----:B------:R-:W3:Y:S04]  /*3030*/  LDSM.16.M88.4 R16, [R149+0x1000] ;  /* 0x001000009510783b */ /* 0x000ee80000000200 */
[----:B------:R-:W4:Y:S04]  /*3040*/  LDSM.16.M88.4 R64, [R149+0x4c00] ;  /* 0x004c00009540783b */ /* 0x000f280000000200 */
[----:B------:R-:W4:Y:S04]  /*3050*/  LDSM.16.M88.4 R48, [R149+0x1400] ;  /* 0x001400009530783b */ /* 0x000f280000000200 */
[----:B------:R-:W4:Y:S04]  /*3060*/  LDSM.16.M88.4 R32, [R61+0x1800] ;  /* 0x001800003d20783b */ /* 0x000f280000000200 */
[----:B------:R-:W4:Y:S04]  /*3070*/  LDSM.16.M88.4 R68, [R149+0x1800] ;  /* 0x001800009544783b */ /* 0x000f280000000200 */
[----:B------:R-:W0:Y:S01]  /*3080*/  LDGDEPBAR ;  /* 0x00000000000079af */ /* 0x000e220000000000 */
[C---:B-1----:R-:W-:Y:S08]  /*3090*/  HMMA.16816.F32 R72, R8.reuse, R24, RZ ;  /* 0x000000180848723c */ /* 0x042ff000000018ff */
[C---:B--2---:R-:W-:Y:S08]  /*30a0*/  HMMA.16816.F32 R40, R8.reuse, R54, RZ ;  /* 0x000000360828723c */ /* 0x044ff000000018ff */
[----:B------:R-:W-:Y:S08]  /*30b0*/  HMMA.16816.F32 R24, R8, R26, RZ ;  /* 0x0000001a0818723c */ /* 0x000ff000000018ff */
[----:B---3--:R-:W-:Y:S01]  /*30c0*/  HMMA.16816.F32 R72, R12, R16, R72 ;  /* 0x000000100c48723c */ /* 0x008fe20000001848 */
[----:B------:R-:W-:Y:S01]  /*30d0*/  LOP3.LUT R16, R7, 0x7, R22, 0xf8, !PT ;  /* 0x0000000707107812 */ /* 0x000fe200078ef816 */
[----:B------:R-:W-:Y:S01]  /*30e0*/  VIADD R22, R148, 0xffffffff ;  /* 0xffffffff94167836 */ /* 0x000fe20000000000 */
[----:B------:R-:W-:-:S03]  /*30f0*/  IADD3 R7, PT, PT, R4, R221, -R6 ;  /* 0x000000dd04077210 */ /* 0x000fc60007ffe806 */
[----:B------:R-:W-:Y:S02]  /*3100*/  IMAD R16, R233, 0x40, R16 ;  /* 0x00000040e9107824 */ /* 0x000fe400078e0210 */
[----:B----4-:R-:W-:Y:S01]  /*3110*/  HMMA.16816.F32 R40, R12, R66, R40 ;  /* 0x000000420c28723c */ /* 0x010fe20000001828 */
[----:B------:R-:W-:Y:S02]  /*3120*/  IMAD.SHL.U32 R103, R22, 0x100, RZ ;  /* 0x0000010016677824 */ /* 0x000fe400078e00ff */
[C---:B------:R-:W-:Y:S02]  /*3130*/  IMAD.IADD R59, R16.reuse, 0x1, R5 ;  /* 0x00000001103b7824 */ /* 0x040fe400078e0205 */
[----:B------:R-:W-:Y:S01]  /*3140*/  IMAD.IADD R16, R16, 0x1, R7 ;  /* 0x0000000110107824 */ /* 0x000fe200078e0207 */
[----:B------:R-:W-:Y:S01]  /*3150*/  LOP3.LUT R146, R103, R204, RZ, 0xfc, !PT ;  /* 0x000000cc67927212 */ /* 0x000fe200078efcff */
[----:B------:R-:W-:Y:S01]  /*3160*/  VIADD R46, R59, 0x8 ;  /* 0x000000083b2e7836 */ /* 0x000fe20000000000 */
[----:B------:R-:W-:Y:S01]  /*3170*/  HMMA.16816.F32 R4, R8, R36, RZ ;  /* 0x000000240804723c */ /* 0x000fe200000018ff */
[----:B------:R-:W-:-:S02]  /*3180*/  VIMNMX R224, PT, PT, RZ, R59, !PT ;  /* 0x0000003bffe07248 */ /* 0x000fc40007fe0100 */
[----:B------:R-:W-:Y:S01]  /*3190*/  VIADD R28, R146, 0xf9 ;  /* 0x000000f9921c7836 */ /* 0x000fe20000000000 */
[--C-:B------:R-:W-:Y:S01]  /*31a0*/  VIADDMNMX R223, R16, 0x1, R221.reuse, PT ;  /* 0x0000000110df7846 */ /* 0x100fe200038001dd */
[----:B------:R-:W-:Y:S01]  /*31b0*/  VIADD R54, R146, 0x20 ;  /* 0x0000002092367836 */ /* 0x000fe20000000000 */
[----:B------:R-:W-:Y:S01]  /*31c0*/  VIADDMNMX R221, R16, 0x9, R221, PT ;  /* 0x0000000910dd7846 */ /* 0x000fe200038001dd */
[C---:B------:R-:W-:Y:S01]  /*31d0*/  VIADD R16, R146.reuse, 0x1 ;  /* 0x0000000192107836 */ /* 0x040fe20000000000 */
[----:B------:R-:W-:Y:S01]  /*31e0*/  HMMA.16816.F32 R24, R12, R18, R24 ;  /* 0x000000120c18723c */ /* 0x000fe20000001818 */
[-C--:B------:R-:W-:Y:S01]  /*31f0*/  ISETP.GT.AND P5, PT, R59, R28.reuse, PT ;  /* 0x0000001c3b00720c */ /* 0x080fe20003fa4270 */
[----:B------:R-:W-:Y:S01]  /*3200*/  VIADD R18, R146, 0x8 ;  /* 0x0000000892127836 */ /* 0x000fe20000000000 */
[----:B------:R-:W-:Y:S02]  /*3210*/  ISETP.GT.AND P0, PT, R46, R28, PT ;  /* 0x0000001c2e00720c */ /* 0x000fe40003f04270 */
[----:B------:R-:W-:-:S02]  /*3220*/  ISETP.GE.AND P2, PT, R28, R223, PT ;  /* 0x000000df1c00720c */ /* 0x000fc40003f46270 */
[----:B------:R-:W-:Y:S01]  /*3230*/  ISETP.GT.AND P3, PT, R46, R146, PT ;  /* 0x000000922e00720c */ /* 0x000fe20003f64270 */
[----:B------:R-:W-:Y:S01]  /*3240*/  HMMA.16816.F32 R36, R8, R38, RZ ;  /* 0x000000260824723c */ /* 0x000fe200000018ff */
[----:B------:R-:W-:Y:S02]  /*3250*/  ISETP.GT.AND P4, PT, R59, R16, PT ;  /* 0x000000103b00720c */ /* 0x000fe40003f84270 */
[----:B------:R-:W-:Y:S02]  /*3260*/  FSEL R41, R41, -INF , !P5 ;  /* 0xff80000029297808 */ /* 0x000fe40006800000 */
[----:B------:R-:W-:Y:S02]  /*3270*/  FSEL R43, R43, -INF , !P0 ;  /* 0xff8000002b2b7808 */ /* 0x000fe40004000000 */
[----:B------:R-:W-:Y:S01]  /*3280*/  ISETP.GT.AND P0, PT, R59, R18, PT ;  /* 0x000000123b00720c */ /* 0x000fe20003f04270 */
[----:B------:R-:W-:Y:S01]  /*3290*/  HMMA.16816.F32 R4, R12, R48, R4 ;  /* 0x000000300c04723c */ /* 0x000fe20000001804 */
[----:B------:R-:W-:-:S02]  /*32a0*/  FSEL R74, R74, -INF , !P3 ;  /* 0xff8000004a4a7808 */ /* 0x000fc40005800000 */
[----:B------:R-:W-:Y:S02]  /*32b0*/  ISETP.GE.AND P5, PT, R16, R223, PT ;  /* 0x000000df1000720c */ /* 0x000fe40003fa6270 */
[----:B------:R-:W-:Y:S02]  /*32c0*/  FSEL R58, R41, -INF , !P2 ;  /* 0xff800000293a7808 */ /* 0x000fe40005000000 */
[----:B------:R-:W-:Y:S02]  /*32d0*/  FSEL R73, R73, -INF , !P4 ;  /* 0xff80000049497808 */ /* 0x000fe40006000000 */
[-C--:B------:R-:W-:Y:S02]  /*32e0*/  ISETP.GE.AND P1, PT, R28, R221.reuse, PT ;  /* 0x000000dd1c00720c */ /* 0x080fe40003f26270 */
[----:B------:R-:W-:Y:S01]  /*32f0*/  ISETP.GE.AND P3, PT, R16, R221, PT ;  /* 0x000000dd1000720c */ /* 0x000fe20003f66270 */
[----:B------:R-:W1:Y:S01]  /*3300*/  LDSM.16.M88.4 R28, [R61+0x1c00] ;  /* 0x001c00003d1c783b */ /* 0x000e620000000200 */
[----:B------:R-:W-:Y:S01]  /*3310*/  ISETP.GT.AND P2, PT, R46, R16, PT ;  /* 0x000000102e00720c */ /* 0x000fe20003f44270 */
[----:B------:R-:W-:Y:S01]  /*3320*/  VIADD R16, R146, 0x9 ;  /* 0x0000000992107836 */ /* 0x000fe20000000000 */
[----:B------:R-:W-:-:S02]  /*3330*/  ISETP.GE.AND P4, PT, R18, R223, PT ;  /* 0x000000df1200720c */ /* 0x000fc40003f86270 */
[----:B------:R-:W-:Y:S02]  /*3340*/  FSEL R24, R24, -INF , !P0 ;  /* 0xff80000018187808 */ /* 0x000fe40004000000 */
[----:B------:R-:W-:Y:S02]  /*3350*/  FSEL R158, R73, -INF , !P5 ;  /* 0xff800000499e7808 */ /* 0x000fe40006800000 */
[----:B------:R-:W-:Y:S02]  /*3360*/  FSEL R73, R75, -INF , !P2 ;  /* 0xff8000004b497808 */ /* 0x000fe40005000000 */
[----:B------:R-:W-:Y:S01]  /*3370*/  FSEL R154, R24, -INF , !P4 ;  /* 0xff800000189a7808 */ /* 0x000fe20006000000 */
[----:B------:R-:W-:Y:S01]  /*3380*/  VIADD R24, R146, 0x10 ;  /* 0x0000001092187836 */ /* 0x000fe20000000000 */
[----:B------:R-:W-:Y:S02]  /*3390*/  ISETP.GT.AND P5, PT, R46, R18, PT ;  /* 0x000000122e00720c */ /* 0x000fe40003fa4270 */
[----:B------:R-:W-:-:S02]  /*33a0*/  ISETP.GT.AND P2, PT, R59, R16, PT ;  /* 0x000000103b00720c */ /* 0x000fc40003f44270 */
[----:B------:R-:W-:Y:S02]  /*33b0*/  FSEL R45, R43, -INF , !P1 ;  /* 0xff8000002b2d7808 */ /* 0x000fe40004800000 */
[----:B------:R-:W-:Y:S02]  /*33c0*/  FSEL R73, R73, -INF , !P3 ;  /* 0xff80000049497808 */ /* 0x000fe40005800000 */
[----:B------:R-:W-:Y:S02]  /*33d0*/  ISETP.GE.AND P1, PT, R18, R221, PT ;  /* 0x000000dd1200720c */ /* 0x000fe40003f26270 */
[C---:B------:R-:W-:Y:S02]  /*33e0*/  ISETP.GE.AND P3, PT, R16.reuse, R223, PT ;  /* 0x000000df1000720c */ /* 0x040fe40003f66270 */
[----:B------:R-:W-:Y:S02]  /*33f0*/  ISETP.GE.AND P0, PT, R16, R221, PT ;  /* 0x000000dd1000720c */ /* 0x000fe40003f06270 */
[----:B------:R-:W-:-:S02]  /*3400*/  ISETP.GT.AND P4, PT, R46, R16, PT ;  /* 0x000000102e00720c */ /* 0x000fc40003f84270 */
[----:B------:R-:W-:Y:S01]  /*3410*/  HMMA.16816.F32 R16, R8, R32, RZ ;  /* 0x000000200810723c */ /* 0x000fe200000018ff */
[----:B------:R-:W-:Y:S01]  /*3420*/  FSEL R26, R26, -INF , !P5 ;  /* 0xff8000001a1a7808 */ /* 0x000fe20006800000 */
[----:B------:R-:W-:Y:S01]  /*3430*/  VIADD R32, R146, 0x11 ;  /* 0x0000001192207836 */ /* 0x000fe20000000000 */
[----:B------:R-:W-:Y:S02]  /*3440*/  FSEL R25, R25, -INF , !P2 ;  /* 0xff80000019197808 */ /* 0x000fe40005000000 */
[----:B------:R-:W-:Y:S02]  /*3450*/  ISETP.GT.AND P5, PT, R59, R24, PT ;  /* 0x000000183b00720c */ /* 0x000fe40003fa4270 */
[----:B------:R-:W-:Y:S02]  /*3460*/  FSEL R99, R26, -INF , !P1 ;  /* 0xff8000001a637808 */ /* 0x000fe40004800000 */
[----:B------:R-:W-:Y:S02]  /*3470*/  FSEL R110, R25, -INF , !P3 ;  /* 0xff800000196e7808 */ /* 0x000fe40005800000 */
[----:B------:R-:W-:-:S02]  /*3480*/  ISETP.GE.AND P2, PT, R24, R223, PT ;  /* 0x000000df1800720c */ /* 0x000fc40003f46270 */
[----:B------:R-:W-:Y:S02]  /*3490*/  ISETP.GE.AND P1, PT, R24, R221, PT ;  /* 0x000000dd1800720c */ /* 0x000fe40003f26270 */
[----:B------:R-:W-:Y:S02]  /*34a0*/  ISETP.GT.AND P3, PT, R46, R24, PT ;  /* 0x000000182e00720c */ /* 0x000fe40003f64270 */
[----:B------:R-:W-:Y:S02]  /*34b0*/  FSEL R97, R27, -INF , !P4 ;  /* 0xff8000001b617808 */ /* 0x000fe40006000000 */
[----:B------:R-:W-:Y:S01]  /*34c0*/  FSEL R4, R4, -INF , !P5 ;  /* 0xff80000004047808 */ /* 0x000fe20006800000 */
[----:B------:R-:W-:Y:S01]  /*34d0*/  HMMA.16816.F32 R24, R12, R50, R36 ;  /* 0x000000320c18723c */ /* 0x000fe20000001824 */
[----:B------:R-:W-:Y:S01]  /*34e0*/  ISETP.GT.AND P4, PT, R59, R32, PT ;  /* 0x000000203b00720c */ /* 0x000fe20003f84270 */
[----:B------:R-:W2:Y:S01]  /*34f0*/  LDSM.16.M88.4 R48, [R149+0x1c00] ;  /* 0x001c00009530783b */ /* 0x000ea20000000200 */
[----:B------:R-:W-:-:S02]  /*3500*/  FSEL R97, R97, -INF , !P0 ;  /* 0xff80000061617808 */ /* 0x000fc40004000000 */
[----:B------:R-:W-:Y:S01]  /*3510*/  FSEL R90, R4, -INF , !P2 ;  /* 0xff800000045a7808 */ /* 0x000fe20005000000 */
[----:B------:R-:W3:Y:S01]  /*3520*/  LDSM.16.M88.4 R36, [R61+0x2000] ;  /* 0x002000003d24783b */ /* 0x000ee20000000200 */
[C---:B------:R-:W-:Y:S01]  /*3530*/  ISETP.GE.AND P5, PT, R32.reuse, R223, PT ;  /* 0x000000df2000720c */ /* 0x040fe20003fa6270 */
[----:B------:R-:W-:Y:S01]  /*3540*/  HMMA.16816.F32 R16, R12, R68, R16 ;  /* 0x000000440c10723c */ /* 0x000fe20000001810 */
[----:B------:R-:W-:Y:S01]  /*3550*/  ISETP.GE.AND P0, PT, R32, R221, PT ;  /* 0x000000dd2000720c */ /* 0x000fe20003f06270 */
[----:B------:R-:W-:Y:S01]  /*3560*/  VIADD R4, R146, 0x19 ;  /* 0x0000001992047836 */ /* 0x000fe20000000000 */
[----:B------:R-:W-:Y:S01]  /*3570*/  ISETP.GT.AND P2, PT, R46, R32, PT ;  /* 0x000000202e00720c */ /* 0x000fe20003f44270 */
[----:B------:R-:W-:Y:S01]  /*3580*/  VIADD R32, R146, 0x18 ;  /* 0x0000001892207836 */ /* 0x000fe20000000000 */
[----:B------:R-:W-:Y:S02]  /*3590*/  FSEL R6, R6, -INF , !P3 ;  /* 0xff80000006067808 */ /* 0x000fe40005800000 */
[----:B------:R-:W-:-:S02]  /*35a0*/  FSEL R5, R5, -INF , !P4 ;  /* 0xff80000005057808 */ /* 0x000fc40006000000 */
[----:B------:R-:W-:Y:S02]  /*35b0*/  FSEL R81, R6, -INF , !P1 ;  /* 0xff80000006517808 */ /* 0x000fe40004800000 */
[----:B------:R-:W-:Y:S02]  /*35c0*/  FSEL R92, R5, -INF , !P5 ;  /* 0xff800000055c7808 */ /* 0x000fe40006800000 */
[-C--:B------:R-:W-:Y:S02]  /*35d0*/  ISETP.GT.AND P3, PT, R59, R32.reuse, PT ;  /* 0x000000203b00720c */ /* 0x080fe40003f64270 */
[C---:B------:R-:W-:Y:S02]  /*35e0*/  ISETP.GE.AND P4, PT, R32.reuse, R223, PT ;  /* 0x000000df2000720c */ /* 0x040fe40003f86270 */
[----:B------:R-:W-:Y:S02]  /*35f0*/  ISETP.GE.AND P1, PT, R32, R221, PT ;  /* 0x000000dd2000720c */ /* 0x000fe40003f26270 */
[----:B------:R-:W-:-:S02]  /*3600*/  ISETP.GT.AND P5, PT, R46, R32, PT ;  /* 0x000000202e00720c */ /* 0x000fc40003fa4270 */
[----:B------:R-:W-:Y:S01]  /*3610*/  HMMA.16816.F32 R32, R8, R34, RZ ;  /* 0x000000220820723c */ /* 0x000fe200000018ff */
[----:B------:R-:W-:Y:S02]  /*3620*/  FSEL R7, R7, -INF , !P2 ;  /* 0xff80000007077808 */ /* 0x000fe40005000000 */
[----:B------:R-:W-:Y:S02]  /*3630*/  FSEL R24, R24, -INF , !P3 ;  /* 0xff80000018187808 */ /* 0x000fe40005800000 */
[----:B------:R-:W-:Y:S02]  /*3640*/  FSEL R79, R7, -INF , !P0 ;  /* 0xff800000074f7808 */ /* 0x000fe40004000000 */
[----:B------:R-:W-:Y:S01]  /*3650*/  FSEL R88, R24, -INF , !P4 ;  /* 0xff80000018587808 */ /* 0x000fe20006000000 */
[----:B------:R-:W-:Y:S01]  /*3660*/  VIADD R24, R146, 0x21 ;  /* 0x0000002192187836 */ /* 0x000fe20000000000 */
[----:B------:R-:W-:Y:S02]  /*3670*/  ISETP.GT.AND P2, PT, R59, R4, PT ;  /* 0x000000043b00720c */ /* 0x000fe40003f44270 */
[----:B------:R-:W-:-:S02]  /*3680*/  ISETP.GE.AND P3, PT, R4, R223, PT ;  /* 0x000000df0400720c */ /* 0x000fc40003f66270 */
[----:B------:R-:W-:Y:S02]  /*3690*/  ISETP.GE.AND P0, PT, R4, R221, PT ;  /* 0x000000dd0400720c */ /* 0x000fe40003f06270 */
[----:B------:R-:W-:Y:S02]  /*36a0*/  ISETP.GT.AND P4, PT, R46, R4, PT ;  /* 0x000000042e00720c */ /* 0x000fe40003f84270 */
[----:B-1----:R-:W-:Y:S01]  /*36b0*/  HMMA.16816.F32 R4, R8, R28, RZ ;  /* 0x0000001c0804723c */ /* 0x002fe200000018ff */
[----:B------:R-:W-:Y:S02]  /*36c0*/  FSEL R26, R26, -INF , !P5 ;  /* 0xff8000001a1a7808 */ /* 0x000fe40006800000 */
[----:B------:R-:W-:Y:S02]  /*36d0*/  ISETP.GT.AND P5, PT, R59, R54, PT ;  /* 0x000000363b00720c */ /* 0x000fe40003fa4270 */
[----:B------:R-:W-:Y:S02]  /*36e0*/  FSEL R25, R25, -INF , !P2 ;  /* 0xff80000019197808 */ /* 0x000fe40005000000 */
[----:B------:R-:W-:Y:S01]  /*36f0*/  ISETP.GE.AND P2, PT, R54, R223, PT ;  /* 0x000000df3600720c */ /* 0x000fe20003f46270 */
[----:B------:R-:W-:Y:S01]  /*3700*/  HMMA.16816.F32 R32, R12, R70, R32 ;  /* 0x000000460c20723c */ /* 0x000fe20000001820 */
[----:B------:R-:W-:Y:S01]  /*3710*/  FSEL R27, R27, -INF , !P4 ;  /* 0xff8000001b1b7808 */ /* 0x000fe20006000000 */
[----:B------:R-:W1:Y:S01]  /*3720*/  LDSM.16.M88.4 R68, [R149+0x2000] ;  /* 0x002000009544783b */ /* 0x000e620000000200 */
[----:B------:R-:W-:-:S02]  /*3730*/  FSEL R16, R16, -INF , !P5 ;  /* 0xff80000010107808 */ /* 0x000fc40006800000 */
[----:B------:R-:W-:Y:S02]  /*3740*/  FSEL R84, R25, -INF , !P3 ;  /* 0xff80000019547808 */ /* 0x000fe40005800000 */
[----:B------:R-:W-:Y:S01]  /*3750*/  ISETP.GT.AND P3, PT, R46, R54, PT ;  /* 0x000000362e00720c */ /* 0x000fe20003f64270 */
[----:B------:R-:W-:Y:S01]  /*3760*/  HMMA.16816.F32 R28, R8, R30, RZ ;  /* 0x0000001e081c723c */ /* 0x000fe200000018ff */
[----:B------:R-:W-:Y:S02]  /*3770*/  ISETP.GT.AND P4, PT, R59, R24, PT ;  /* 0x000000183b00720c */ /* 0x000fe40003f84270 */
[----:B------:R-:W-:Y:S02]  /*3780*/  FSEL R41, R27, -INF , !P0 ;  /* 0xff8000001b297808 */ /* 0x000fe40004000000 */
[----:B------:R-:W-:Y:S01]  /*3790*/  FSEL R86, R16, -INF , !P2 ;  /* 0xff80000010567808 */ /* 0x000fe20005000000 */
[----:B------:R-:W-:Y:S01]  /*37a0*/  VIADD R16, R146, 0x29 ;  /* 0x0000002992107836 */ /* 0x000fe20000000000 */
[----:B------:R-:W-:Y:S01]  /*37b0*/  FSEL R43, R26, -INF , !P1 ;  /* 0xff8000001a2b7808 */ /* 0x000fe20004800000 */
[----:B--2---:R-:W-:Y:S01]  /*37c0*/  HMMA.16816.F32 R4, R12, R48, R4 ;  /* 0x000000300c04723c */ /* 0x004fe20000001804 */
[----:B------:R-:W-:Y:S01]  /*37d0*/  ISETP.GE.AND P5, PT, R24, R223, PT ;  /* 0x000000df1800720c */ /* 0x000fe20003fa6270 */
[----:B------:R-:W-:Y:S01]  /*37e0*/  VIADD R48, R146, 0x30 ;  /* 0x0000003092307836 */ /* 0x000fe20000000000 */
[----:B------:R-:W-:-:S02]  /*37f0*/  ISETP.GE.AND P0, PT, R24, R221, PT ;  /* 0x000000dd1800720c */ /* 0x000fc40003f06270 */
[----:B------:R-:W-:Y:S01]  /*3800*/  ISETP.GT.AND P2, PT, R46, R24, PT ;  /* 0x000000182e00720c */ /* 0x000fe20003f44270 */
[----:B------:R-:W-:Y:S01]  /*3810*/  VIADD R24, R146, 0x28 ;  /* 0x0000002892187836 */ /* 0x000fe20000000000 */
[----:B------:R-:W-:Y:S01]  /*3820*/  ISETP.GE.AND P1, PT, R54, R221, PT ;  /* 0x000000dd3600720c */ /* 0x000fe20003f26270 */
[----:B------:R-:W-:Y:S01]  /*3830*/  VIADD R54, R146, 0x60 ;  /* 0x0000006092367836 */ /* 0x000fe20000000000 */
[----:B------:R-:W-:Y:S02]  /*3840*/  FSEL R18, R18, -INF , !P3 ;  /* 0xff80000012127808 */ /* 0x000fe40005800000 */
[----:B------:R-:W-:Y:S01]  /*3850*/  FSEL R17, R17, -INF , !P4 ;  /* 0xff80000011117808 */ /* 0x000fe20006000000 */
[----:B------:R-:W-:Y:S01]  /*3860*/  HMMA.16816.F32 R28, R12, R50, R28 ;  /* 0x000000320c1c723c */ /* 0x000fe2000000181c */
[----:B------:R-:W-:Y:S02]  /*3870*/  FSEL R153, R18, -INF , !P1 ;  /* 0xff80000012997808 */ /* 0x000fe40004800000 */
[----:B------:R-:W-:-:S02]  /*3880*/  FSEL R186, R17, -INF , !P5 ;  /* 0xff80000011ba7808 */ /* 0x000fc40006800000 */
[-C--:B------:R-:W-:Y:S02]  /*3890*/  ISETP.GT.AND P3, PT, R59, R24.reuse, PT ;  /* 0x000000183b00720c */ /* 0x080fe40003f64270 */
[C---:B------:R-:W-:Y:S02]  /*38a0*/  ISETP.GE.AND P4, PT, R24.reuse, R223, PT ;  /* 0x000000df1800720c */ /* 0x040fe40003f86270 */
[----:B------:R-:W-:Y:S02]  /*38b0*/  ISETP.GE.AND P1, PT, R24, R221, PT ;  /* 0x000000dd1800720c */ /* 0x000fe40003f26270 */
[----:B------:R-:W-:Y:S02]  /*38c0*/  ISETP.GT.AND P5, PT, R46, R24, PT ;  /* 0x000000182e00720c */ /* 0x000fe40003fa4270 */
[----:B------:R-:W2:Y:S01]  /*38d0*/  LDSM.16.M88.4 R24, [R61+0x2400] ;  /* 0x002400003d18783b */ /* 0x000ea20000000200 */
[----:B------:R-:W-:Y:S02]  /*38e0*/  FSEL R19, R19, -INF , !P2 ;  /* 0xff80000013137808 */ /* 0x000fe40005000000 */
[----:B------:R-:W-:-:S02]  /*38f0*/  FSEL R32, R32, -INF , !P3 ;  /* 0xff80000020207808 */ /* 0x000fc40005800000 */
[----:B------:R-:W-:Y:S02]  /*3900*/  FSEL R85, R19, -INF , !P0 ;  /* 0xff80000013557808 */ /* 0x000fe40004000000 */
[----:B------:R-:W-:Y:S01]  /*3910*/  FSEL R96, R32, -INF , !P4 ;  /* 0xff80000020607808 */ /* 0x000fe20006000000 */
[----:B------:R-:W-:Y:S01]  /*3920*/  VIADD R32, R146, 0x31 ;  /* 0x0000003192207836 */ /* 0x000fe20000000000 */
[-C--:B------:R-:W-:Y:S02]  /*3930*/  ISETP.GT.AND P2, PT, R59, R16.reuse, PT ;  /* 0x000000103b00720c */ /* 0x080fe40003f44270 */
[C---:B------:R-:W-:Y:S02]  /*3940*/  ISETP.GE.AND P3, PT, R16.reuse, R223, PT ;  /* 0x000000df1000720c */ /* 0x040fe40003f66270 */
[----:B------:R-:W-:Y:S02]  /*3950*/  ISETP.GE.AND P0, PT, R16, R221, PT ;  /* 0x000000dd1000720c */ /* 0x000fe40003f06270 */
[----:B------:R-:W-:-:S02]  /*3960*/  ISETP.GT.AND P4, PT, R46, R16, PT ;  /* 0x000000102e00720c */ /* 0x000fc40003f84270 */
[C---:B---3--:R-:W-:Y:S01]  /*3970*/  HMMA.16816.F32 R16, R8.reuse, R36, RZ ;  /* 0x000000240810723c */ /* 0x048fe200000018ff */
[----:B------:R-:W-:Y:S02]  /*3980*/  FSEL R34, R34, -INF , !P5 ;  /* 0xff80000022227808 */ /* 0x000fe40006800000 */
[----:B------:R-:W-:Y:S02]  /*3990*/  FSEL R33, R33, -INF , !P2 ;  /* 0xff80000021217808 */ /* 0x000fe40005000000 */
[----:B------:R-:W-:Y:S02]  /*39a0*/  ISETP.GT.AND P5, PT, R59, R48, PT ;  /* 0x000000303b00720c */ /* 0x000fe40003fa4270 */
[----:B------:R-:W-:Y:S01]  /*39b0*/  FSEL R143, R34, -INF , !P1 ;  /* 0xff800000228f7808 */ /* 0x000fe20004800000 */
[----:B------:R-:W-:Y:S01]  /*39c0*/  HMMA.16816.F32 R36, R8, R38, RZ ;  /* 0x000000260824723c */ /* 0x000fe200000018ff */
[----:B------:R-:W-:Y:S02]  /*39d0*/  FSEL R94, R33, -INF , !P3 ;  /* 0xff800000215e7808 */ /* 0x000fe40005800000 */
[----:B------:R-:W-:-:S02]  /*39e0*/  ISETP.GE.AND P2, PT, R48, R223, PT ;  /* 0x000000df3000720c */ /* 0x000fc40003f46270 */
[----:B------:R-:W-:Y:S02]  /*39f0*/  ISETP.GE.AND P1, PT, R48, R221, PT ;  /* 0x000000dd3000720c */ /* 0x000fe40003f26270 */
[----:B------:R-:W-:Y:S02]  /*3a00*/  ISETP.GT.AND P3, PT, R46, R48, PT ;  /* 0x000000302e00720c */ /* 0x000fe40003f64270 */
[----:B------:R-:W-:Y:S01]  /*3a10*/  FSEL R35, R35, -INF , !P4 ;  /* 0xff80000023237808 */ /* 0x000fe20006000000 */
[----:B------:R-:W3:Y:S01]  /*3a20*/  LDSM.16.M88.4 R48, [R149+0x2400] ;  /* 0x002400009530783b */ /* 0x000ee20000000200 */
[----:B------:R-:W-:Y:S01]  /*3a30*/  FSEL R4, R4, -INF , !P5 ;  /* 0xff80000004047808 */ /* 0x000fe20006800000 */
[----:B-1----:R-:W-:Y:S01]  /*3a40*/  HMMA.16816.F32 R16, R12, R68, R16 ;  /* 0x000000440c10723c */ /* 0x002fe20000001810 */
[----:B------:R-:W-:Y:S02]  /*3a50*/  FSEL R77, R35, -INF , !P0 ;  /* 0xff800000234d7808 */ /* 0x000fe40004000000 */
[----:B------:R-:W-:Y:S01]  /*3a60*/  FSEL R100, R4, -INF , !P2 ;  /* 0xff80000004647808 */ /* 0x000fe20005000000 */
[----:B------:R-:W-:Y:S01]  /*3a70*/  VIADD R4, R146, 0x39 ;  /* 0x0000003992047836 */ /* 0x000fe20000000000 */
[----:B------:R-:W-:-:S02]  /*3a80*/  ISETP.GT.AND P4, PT, R59, R32, PT ;  /* 0x000000203b00720c */ /* 0x000fc40003f84270 */
[C---:B------:R-:W-:Y:S01]  /*3a90*/  ISETP.GE.AND P5, PT, R32.reuse, R223, PT ;  /* 0x000000df2000720c */ /* 0x040fe20003fa6270 */
[----:B------:R-:W-:Y:S01]  /*3aa0*/  HMMA.16816.F32 R36, R12, R70, R36 ;  /* 0x000000460c24723c */ /* 0x000fe20000001824 */
[----:B------:R-:W-:Y:S01]  /*3ab0*/  ISETP.GE.AND P0, PT, R32, R221, PT ;  /* 0x000000dd2000720c */ /* 0x000fe20003f06270 */
[----:B------:R-:W-:Y:S01]  /*3ac0*/  LDSM.16.M88.4 R68, [R149+0x2800] ;  /* 0x002800009544783b */ /* 0x000fe20000000200 */
[----:B------:R-:W-:Y:S01]  /*3ad0*/  ISETP.GT.AND P2, PT, R46, R32, PT ;  /* 0x000000202e00720c */ /* 0x000fe20003f44270 */
[----:B------:R-:W-:Y:S01]  /*3ae0*/  VIADD R32, R146, 0x38 ;  /* 0x0000003892207836 */ /* 0x000fe20000000000 */
[----:B------:R-:W-:Y:S02]  /*3af0*/  FSEL R6, R6, -INF , !P3 ;  /* 0xff80000006067808 */ /* 0x000fe40005800000 */
[----:B------:R-:W-:Y:S02]  /*3b00*/  FSEL R5, R5, -INF , !P4 ;  /* 0xff80000005057808 */ /* 0x000fe40006000000 */
[----:B------:R-:W-:-:S02]  /*3b10*/  ISETP.GT.AND P3, PT, R59, R32, PT ;  /* 0x000000203b00720c */ /* 0x000fc40003f64270 */
[----:B------:R-:W-:Y:S02]  /*3b20*/  FSEL R91, R6, -INF , !P1 ;  /* 0xff800000065b7808 */ /* 0x000fe40004800000 */
[----:B------:R-:W-:Y:S02]  /*3b30*/  FSEL R102, R5, -INF , !P5 ;  /* 0xff80000005667808 */ /* 0x000fe40006800000 */
[C---:B------:R-:W-:Y:S02]  /*3b40*/  ISETP.GE.AND P4, PT, R32.reuse, R223, PT ;  /* 0x000000df2000720c */ /* 0x040fe40003f86270 */
[----:B------:R-:W-:Y:S02]  /*3b50*/  ISETP.GE.AND P1, PT, R32, R221, PT ;  /* 0x000000dd2000720c */ /* 0x000fe40003f26270 */
[----:B------:R-:W-:Y:S02]  /*3b60*/  ISETP.GT.AND P5, PT, R46, R32, PT ;  /* 0x000000202e00720c */ /* 0x000fe40003fa4270 */
[----:B------:R-:W-:Y:S01]  /*3b70*/  FSEL R7, R7, -INF , !P2 ;  /* 0xff80000007077808 */ /* 0x000fe20005000000 */
[----:B------:R-:W1:Y:S01]  /*3b80*/  LDSM.16.M88.4 R32, [R61+0x2800] ;  /* 0x002800003d20783b */ /* 0x000e620000000200 */
        /* <DEDUP_REMOVED lines=8> */
[----:B--2---:R-:W-:Y:S01]  /*3c10*/  HMMA.16816.F32 R4, R8, R24, RZ ;  /* 0x000000180804723c */ /* 0x004fe200000018ff */
[----:B------:R-:W-:Y:S01]  /*3c20*/  FSEL R30, R30, -INF , !P5 ;  /* 0xff8000001e1e7808 */ /* 0x000fe20006800000 */
[----:B------:R-:W-:Y:S01]  /*3c30*/  VIADD R24, R146, 0x41 ;  /* 0x0000004192187836 */ /* 0x000fe20000000000 */
[----:B------:R-:W-:Y:S02]  /*3c40*/  ISETP.GT.AND P5, PT, R59, R28, PT ;  /* 0x0000001c3b00720c */ /* 0x000fe40003fa4270 */
[----:B------:R-:W-:Y:S02]  /*3c50*/  FSEL R29, R29, -INF , !P2 ;  /* 0xff8000001d1d7808 */ /* 0x000fe40005000000 */
[----:B------:R-:W-:Y:S02]  /*3c60*/  ISETP.GE.AND P2, PT, R28, R223, PT ;  /* 0x000000df1c00720c */ /* 0x000fe40003f46270 */
[----:B------:R-:W-:Y:S02]  /*3c70*/  FSEL R31, R31, -INF , !P4 ;  /* 0xff8000001f1f7808 */ /* 0x000fe40006000000 */
[----:B------:R-:W-:-:S02]  /*3c80*/  FSEL R16, R16, -INF , !P5 ;  /* 0xff80000010107808 */ /* 0x000fc40006800000 */
[----:B------:R-:W-:Y:S02]  /*3c90*/  FSEL R152, R29, -INF , !P3 ;  /* 0xff8000001d987808 */ /* 0x000fe40005800000 */
[----:B------:R-:W-:Y:S02]  /*3ca0*/  ISETP.GT.AND P3, PT, R46, R28, PT ;  /* 0x0000001c2e00720c */ /* 0x000fe40003f64270 */
[----:B------:R-:W-:Y:S02]  /*3cb0*/  ISETP.GT.AND P4, PT, R59, R24, PT ;  /* 0x000000183b00720c */ /* 0x000fe40003f84270 */
[----:B------:R-:W-:Y:S01]  /*3cc0*/  FSEL R141, R31, -INF , !P0 ;  /* 0xff8000001f8d7808 */ /* 0x000fe20004000000 */
[----:B---3--:R-:W-:Y:S01]  /*3cd0*/  HMMA.16816.F32 R4, R12, R48, R4 ;  /* 0x000000300c04723c */ /* 0x008fe20000001804 */
[----:B------:R-:W-:Y:S01]  /*3ce0*/  FSEL R182, R16, -INF , !P2 ;  /* 0xff80000010b67808 */ /* 0x000fe20005000000 */
[----:B------:R-:W-:Y:S01]  /*3cf0*/  VIADD R16, R146, 0x49 ;  /* 0x0000004992107836 */ /* 0x000fe20000000000 */
[----:B------:R-:W-:-:S02]  /*3d00*/  FSEL R101, R30, -INF , !P1 ;  /* 0xff8000001e657808 */ /* 0x000fc40004800000 */
[C---:B------:R-:W-:Y:S02]  /*3d10*/  ISETP.GE.AND P5, PT, R24.reuse, R223, PT ;  /* 0x000000df1800720c */ /* 0x040fe40003fa6270 */
[-C--:B------:R-:W-:Y:S02]  /*3d20*/  ISETP.GE.AND P0, PT, R24, R221.reuse, PT ;  /* 0x000000dd1800720c */ /* 0x080fe40003f06270 */
[----:B------:R-:W-:Y:S01]  /*3d30*/  ISETP.GT.AND P2, PT, R46, R24, PT ;  /* 0x000000182e00720c */ /* 0x000fe20003f44270 */
[----:B------:R-:W-:Y:S01]  /*3d40*/  VIADD R24, R146, 0x48 ;  /* 0x0000004892187836 */ /* 0x000fe20000000000 */
[----:B------:R-:W-:Y:S02]  /*3d50*/  ISETP.GE.AND P1, PT, R28, R221, PT ;  /* 0x000000dd1c00720c */ /* 0x000fe40003f26270 */
[----:B------:R-:W-:Y:S01]  /*3d60*/  FSEL R18, R18, -INF , !P3 ;  /* 0xff80000012127808 */ /* 0x000fe20005800000 */
[----:B------:R-:W2:Y:S01]  /*3d70*/  LDSM.16.M88.4 R28, [R61+0x2c00] ;  /* 0x002c00003d1c783b */ /* 0x000ea20000000200 */
        /* <DEDUP_REMOVED lines=10> */
[----:B------:R-:W-:Y:S01]  /*3e20*/  FSEL R178, R36, -INF , !P4 ;  /* 0xff80000024b27808 */ /* 0x000fe20006000000 */
[----:B------:R-:W-:Y:S01]  /*3e30*/  VIADD R36, R146, 0x50 ;  /* 0x0000005092247836 */ /* 0x000fe20000000000 */
[----:B------:R-:W-:Y:S02]  /*3e40*/  ISETP.GT.AND P2, PT, R59, R16, PT ;  /* 0x000000103b00720c */ /* 0x000fe40003f44270 */
[----:B------:R-:W-:Y:S02]  /*3e50*/  FSEL R179, R19, -INF , !P0 ;  /* 0xff80000013b37808 */ /* 0x000fe40004000000 */
[----:B------:R-:W-:-:S02]  /*3e60*/  ISETP.GE.AND P3, PT, R16, R223, PT ;  /* 0x000000df1000720c */ /* 0x000fc40003f66270 */
[----:B------:R-:W-:Y:S02]  /*3e70*/  ISETP.GE.AND P0, PT, R16, R221, PT ;  /* 0x000000dd1000720c */ /* 0x000fe40003f06270 */
[----:B------:R-:W-:Y:S02]  /*3e80*/  ISETP.GT.AND P4, PT, R46, R16, PT ;  /* 0x000000102e00720c */ /* 0x000fe40003f84270 */
[----:B------:R-:W-:Y:S01]  /*3e90*/  FSEL R38, R38, -INF , !P5 ;  /* 0xff80000026267808 */ /* 0x000fe20006800000 */
[----:B-1----:R-:W-:Y:S01]  /*3ea0*/  HMMA.16816.F32 R16, R8, R32, RZ ;  /* 0x000000200810723c */ /* 0x002fe200000018ff */
[----:B------:R-:W-:Y:S01]  /*3eb0*/  ISETP.GT.AND P5, PT, R59, R36, PT ;  /* 0x000000243b00720c */ /* 0x000fe20003fa4270 */
[----:B------:R-:W-:Y:S01]  /*3ec0*/  VIADD R32, R146, 0x51 ;  /* 0x0000005192207836 */ /* 0x000fe20000000000 */
[----:B------:R-:W-:Y:S02]  /*3ed0*/  FSEL R37, R37, -INF , !P2 ;  /* 0xff80000025257808 */ /* 0x000fe40005000000 */
[----:B------:R-:W-:-:S02]  /*3ee0*/  ISETP.GE.AND P2, PT, R36, R223, PT ;  /* 0x000000df2400720c */ /* 0x000fc40003f46270 */
[----:B------:R-:W-:Y:S01]  /*3ef0*/  FSEL R39, R39, -INF , !P4 ;  /* 0xff80000027277808 */ /* 0x000fe20006000000 */
[----:B------:R-:W-:Y:S01]  /*3f00*/  HMMA.16816.F32 R24, R12, R50, R24 ;  /* 0x000000320c18723c */ /* 0x000fe20000001818 */
[----:B------:R-:W-:Y:S01]  /*3f10*/  FSEL R4, R4, -INF , !P5 ;  /* 0xff80000004047808 */ /* 0x000fe20006800000 */
[----:B------:R-:W1:Y:S01]  /*3f20*/  LDSM.16.M88.4 R48, [R149+0x2c00] ;  /* 0x002c00009530783b */ /* 0x000e620000000200 */
[----:B------:R-:W-:Y:S02]  /*3f30*/  FSEL R176, R37, -INF , !P3 ;  /* 0xff80000025b07808 */ /* 0x000fe40005800000 */
[----:B------:R-:W-:Y:S02]  /*3f40*/  ISETP.GT.AND P3, PT, R46, R36, PT ;  /* 0x000000242e00720c */ /* 0x000fe40003f64270 */
[----:B------:R-:W-:Y:S02]  /*3f50*/  ISETP.GT.AND P4, PT, R59, R32, PT ;  /* 0x000000203b00720c */ /* 0x000fe40003f84270 */
[----:B------:R-:W-:-:S02]  /*3f60*/  FSEL R175, R39, -INF , !P0 ;  /* 0xff80000027af7808 */ /* 0x000fc40004000000 */
[----:B------:R-:W-:Y:S01]  /*3f70*/  FSEL R174, R4, -INF , !P2 ;  /* 0xff80000004ae7808 */ /* 0x000fe20005000000 */
[----:B------:R-:W-:Y:S01]  /*3f80*/  HMMA.16816.F32 R16, R12, R68, R16 ;  /* 0x000000440c10723c */ /* 0x000fe20000001810 */
[----:B------:R-:W-:Y:S01]  /*3f90*/  FSEL R177, R38, -INF , !P1 ;  /* 0xff80000026b17808 */ /* 0x000fe20004800000 */
[----:B------:R-:W-:Y:S01]  /*3fa0*/  VIADD R4, R146, 0x59 ;  /* 0x0000005992047836 */ /* 0x000fe20000000000 */
[C---:B------:R-:W-:Y:S02]  /*3fb0*/  ISETP.GE.AND P5, PT, R32.reuse, R223, PT ;  /* 0x000000df2000720c */ /* 0x040fe40003fa6270 */
[-C--:B------:R-:W-:Y:S02]  /*3fc0*/  ISETP.GE.AND P0, PT, R32, R221.reuse, PT ;  /* 0x000000dd2000720c */ /* 0x080fe40003f06270 */
[----:B------:R-:W-:Y:S01]  /*3fd0*/  ISETP.GT.AND P2, PT, R46, R32, PT ;  /* 0x000000202e00720c */ /* 0x000fe20003f44270 */
[----:B------:R-:W-:Y:S01]  /*3fe0*/  VIADD R32, R146, 0x58 ;  /* 0x0000005892207836 */ /* 0x000fe20000000000 */
[----:B------:R-:W-:-:S02]  /*3ff0*/  ISETP.GE.AND P1, PT, R36, R221, PT ;  /* 0x000000dd2400720c */ /* 0x000fc40003f26270 */
[----:B------:R-:W-:Y:S01]  /*4000*/  FSEL R6, R6, -INF , !P3 ;  /* 0xff80000006067808 */ /* 0x000fe20005800000 */
[----:B------:R-:W3:Y:S01]  /*4010*/  LDSM.16.M88.4 R36, [R61+0x3000] ;  /* 0x003000003d24783b */ /* 0x000ee20000000200 */
[----:B------:R-:W-:Y:S02]  /*4020*/  FSEL R5, R5, -INF , !P4 ;  /* 0xff80000005057808 */ /* 0x000fe40006000000 */
[----:B------:R-:W-:Y:S02]  /*4030*/  FSEL R173, R6, -INF , !P1 ;  /* 0xff80000006ad7808 */ /* 0x000fe40004800000 */
[----:B------:R-:W-:Y:S02]  /*4040*/  FSEL R172, R5, -INF , !P5 ;  /* 0xff80000005ac7808 */ /* 0x000fe40006800000 */
[----:B------:R-:W-:Y:S02]  /*4050*/  ISETP.GT.AND P3, PT, R59, R32, PT ;  /* 0x000000203b00720c */ /* 0x000fe40003f64270 */
[----:B------:R-:W-:-:S02]  /*4060*/  ISETP.GE.AND P4, PT, R32, R223, PT ;  /* 0x000000df2000720c */ /* 0x000fc40003f86270 */
[----:B------:R-:W-:Y:S02]  /*4070*/  ISETP.GE.AND P1, PT, R32, R221, PT ;  /* 0x000000dd2000720c */ /* 0x000fe40003f26270 */
[----:B------:R-:W-:Y:S02]  /*4080*/  ISETP.GT.AND P5, PT, R46, R32, PT ;  /* 0x000000202e00720c */ /* 0x000fe40003fa4270 */
[----:B------:R-:W-:Y:S01]  /*4090*/  HMMA.16816.F32 R32, R8, R34, RZ ;  /* 0x000000220820723c */ /* 0x000fe200000018ff */
[----:B------:R-:W-:Y:S02]  /*40a0*/  FSEL R7, R7, -INF , !P2 ;  /* 0xff80000007077808 */ /* 0x000fe40005000000 */
[----:B------:R-:W-:Y:S02]  /*40b0*/  FSEL R24, R24, -INF , !P3 ;  /* 0xff80000018187808 */ /* 0x000fe40005800000 */
[----:B------:R-:W-:Y:S02]  /*40c0*/  FSEL R171, R7, -INF , !P0 ;  /* 0xff80000007ab7808 */ /* 0x000fe40004000000 */
[----:B------:R-:W-:Y:S01]  /*40d0*/  FSEL R170, R24, -INF , !P4 ;  /* 0xff80000018aa7808 */ /* 0x000fe20006000000 */
[----:B------:R-:W-:Y:S01]  /*40e0*/  VIADD R24, R146, 0x61 ;  /* 0x0000006192187836 */ /* 0x000fe20000000000 */
[----:B------:R-:W-:-:S02]  /*40f0*/  ISETP.GT.AND P2, PT, R59, R4, PT ;  /* 0x000000043b00720c */ /* 0x000fc40003f44270 */
[C---:B------:R-:W-:Y:S02]  /*4100*/  ISETP.GE.AND P3, PT, R4.reuse, R223, PT ;  /* 0x000000df0400720c */ /* 0x040fe40003f66270 */
[----:B------:R-:W-:Y:S02]  /*4110*/  ISETP.GE.AND P0, PT, R4, R221, PT ;  /* 0x000000dd0400720c */ /* 0x000fe40003f06270 */
[----:B------:R-:W-:Y:S02]  /*4120*/  ISETP.GT.AND P4, PT, R46, R4, PT ;  /* 0x000000042e00720c */ /* 0x000fe40003f84270 */
[----:B--2---:R-:W-:Y:S01]  /*4130*/  HMMA.16816.F32 R4, R8, R28, RZ ;  /* 0x0000001c0804723c */ /* 0x004fe200000018ff */
[----:B------:R-:W-:Y:S02]  /*4140*/  FSEL R26, R26, -INF , !P5 ;  /* 0xff8000001a1a7808 */ /* 0x000fe40006800000 */
[----:B------:R-:W-:Y:S02]  /*4150*/  ISETP.GT.AND P5, PT, R59, R54, PT ;  /* 0x000000363b00720c */ /* 0x000fe40003fa4270 */
[----:B------:R-:W-:-:S02]  /*4160*/  FSEL R25, R25, -INF , !P2 ;  /* 0xff80000019197808 */ /* 0x000fc40005000000 */
[----:B------:R-:W-:Y:S01]  /*4170*/  ISETP.GE.AND P2, PT, R54, R223, PT ;  /* 0x000000df3600720c */ /* 0x000fe20003f46270 */
[----:B------:R-:W-:Y:S01]  /*4180*/  HMMA.16816.F32 R32, R12, R70, R32 ;  /* 0x000000460c20723c */ /* 0x000fe20000001820 */
[----:B------:R-:W-:Y:S01]  /*4190*/  FSEL R27, R27, -INF , !P4 ;  /* 0xff8000001b1b7808 */ /* 0x000fe20006000000 */
[----:B------:R-:W2:Y:S01]  /*41a0*/  LDSM.16.M88.4 R68, [R149+0x3000] ;  /* 0x003000009544783b */ /* 0x000ea20000000200 */
[----:B------:R-:W-:Y:S02]  /*41b0*/  FSEL R16, R16, -INF , !P5 ;  /* 0xff80000010107808 */ /* 0x000fe40006800000 */
[----:B------:R-:W-:Y:S02]  /*41c0*/  FSEL R167, R27, -INF , !P0 ;  /* 0xff8000001ba77808 */ /* 0x000fe40004000000 */
[----:B------:R-:W-:Y:S01]  /*41d0*/  FSEL R166, R16, -INF , !P2 ;  /* 0xff80000010a67808 */ /* 0x000fe20005000000 */
[----:B------:R-:W-:Y:S01]  /*41e0*/  HMMA.16816.F32 R28, R8, R30, RZ ;  /* 0x0000001e081c723c */ /* 0x000fe200000018ff */
[----:B------:R-:W-:Y:S01]  /*41f0*/  FSEL R168, R25, -INF , !P3 ;  /* 0xff80000019a87808 */ /* 0x000fe20005800000 */
[----:B------:R-:W-:Y:S01]  /*4200*/  VIADD R16, R146, 0x69 ;  /* 0x0000006992107836 */ /* 0x000fe20000000000 */
[----:B------:R-:W-:-:S02]  /*4210*/  ISETP.GT.AND P4, PT, R59, R24, PT ;  /* 0x000000183b00720c */ /* 0x000fc40003f84270 */
[C---:B------:R-:W-:Y:S02]  /*4220*/  ISETP.GE.AND P5, PT, R24.reuse, R223, PT ;  /* 0x000000df1800720c */ /* 0x040fe40003fa6270 */
[-C--:B------:R-:W-:Y:S01]  /*4230*/  ISETP.GE.AND P0, PT, R24, R221.reuse, PT ;  /* 0x000000dd1800720c */ /* 0x080fe20003f06270 */
[----:B-1----:R-:W-:Y:S01]  /*4240*/  HMMA.16816.F32 R4, R12, R48, R4 ;  /* 0x000000300c04723c */ /* 0x002fe20000001804 */
[----:B------:R-:W-:Y:S01]  /*4250*/  ISETP.GT.AND P2, PT, R46, R24, PT ;  /* 0x000000182e00720c */ /* 0x000fe20003f44270 */
[----:B------:R-:W-:Y:S01]  /*4260*/  VIADD R24, R146, 0x68 ;  /* 0x0000006892187836 */ /* 0x000fe20000000000 */
[----:B------:R-:W-:Y:S01]  /*4270*/  ISETP.GT.AND P3, PT, R46, R54, PT ;  /* 0x000000362e00720c */ /* 0x000fe20003f64270 */
[----:B------:R-:W-:Y:S01]  /*4280*/  VIADD R48, R146, 0x70 ;  /* 0x0000007092307836 */ /* 0x000fe20000000000 */
[----:B------:R-:W-:Y:S02]  /*4290*/  FSEL R169, R26, -INF , !P1 ;  /* 0xff8000001aa97808 */ /* 0x000fe40004800000 */
[----:B------:R-:W-:Y:S01]  /*42a0*/  ISETP.GE.AND P1, PT, R54, R221, PT ;  /* 0x000000dd3600720c */ /* 0x000fe20003f26270 */
[----:B------:R-:W-:Y:S01]  /*42b0*/  VIADD R54, R146, 0xa0 ;  /* 0x000000a092367836 */ /* 0x000fe20000000000 */
[----:B------:R-:W-:-:S02]  /*42c0*/  FSEL R18, R18, -INF , !P3 ;  /* 0xff80000012127808 */ /* 0x000fc40005800000 */
[----:B------:R-:W-:Y:S01]  /*42d0*/  FSEL R17, R17, -INF , !P4 ;  /* 0xff80000011117808 */ /* 0x000fe20006000000 */
[----:B------:R-:W-:Y:S01]  /*42e0*/  HMMA.16816.F32 R28, R12, R50, R28 ;  /* 0x000000320c1c723c */ /* 0x000fe2000000181c */
[----:B------:R-:W-:Y:S02]  /*42f0*/  ISETP.GT.AND P3, PT, R59, R24, PT ;  /* 0x000000183b00720c */ /* 0x000fe40003f64270 */
[----:B------:R-:W-:Y:S02]  /*4300*/  FSEL R165, R18, -INF , !P1 ;  /* 0xff80000012a57808 */ /* 0x000fe40004800000 */
[----:B------:R-:W-:Y:S02]  /*4310*/  FSEL R164, R17, -INF , !P5 ;  /* 0xff80000011a47808 */ /* 0x000fe40006800000 */
[C---:B------:R-:W-:Y:S02]  /*4320*/  ISETP.GE.AND P4, PT, R24.reuse, R223, PT ;  /* 0x000000df1800720c */ /* 0x040fe40003f86270 */
[----:B------:R-:W-:-:S02]  /*4330*/  ISETP.GE.AND P1, PT, R24, R221, PT ;  /* 0x000000dd1800720c */ /* 0x000fc40003f26270 */
[----:B------:R-:W-:Y:S02]  /*4340*/  ISETP.GT.AND P5, PT, R46, R24, PT ;  /* 0x000000182e00720c */ /* 0x000fe40003fa4270 */
[----:B------:R-:W-:Y:S01]  /*4350*/  FSEL R19, R19, -INF , !P2 ;  /* 0xff80000013137808 */ /* 0x000fe20005000000 */
[----:B------:R-:W1:Y:S01]  /*4360*/  LDSM.16.M88.4 R24, [R61+0x3400] ;  /* 0x003400003d18783b */ /* 0x000e620000000200 */
        /* <DEDUP_REMOVED lines=8> */
[----:B---3--:R-:W-:Y:S01]  /*43f0*/  HMMA.16816.F32 R16, R8, R36, RZ ;  /* 0x000000240810723c */ /* 0x008fe200000018ff */
[----:B------:R-:W-:Y:S02]  /*4400*/  FSEL R34, R34, -INF , !P5 ;  /* 0xff80000022227808 */ /* 0x000fe40006800000 */
[----:B------:R-:W-:Y:S02]  /*4410*/  ISETP.GT.AND P5, PT, R59, R48, PT ;  /* 0x000000303b00720c */ /* 0x000fe40003fa4270 */
[----:B------:R-:W-:-:S02]  /*4420*/  FSEL R33, R33, -INF , !P2 ;  /* 0xff80000021217808 */ /* 0x000fc40005000000 */
[----:B------:R-:W-:Y:S01]  /*4430*/  ISETP.GE.AND P2, PT, R48, R223, PT ;  /* 0x000000df3000720c */ /* 0x000fe20003f46270 */
[----:B------:R-:W-:Y:S01]  /*4440*/  HMMA.16816.F32 R36, R8, R38, RZ ;  /* 0x000000260824723c */ /* 0x000fe200000018ff */
[----:B------:R-:W-:Y:S02]  /*4450*/  FSEL R35, R35, -INF , !P4 ;  /* 0xff80000023237808 */ /* 0x000fe40006000000 */
[----:B------:R-:W-:Y:S02]  /*4460*/  FSEL R4, R4, -INF , !P5 ;  /* 0xff80000004047808 */ /* 0x000fe40006800000 */
[----:B------:R-:W-:Y:S02]  /*4470*/  FSEL R161, R34, -INF , !P1 ;  /* 0xff80000022a17808 */ /* 0x000fe40004800000 */
[----:B------:R-:W-:Y:S02]  /*4480*/  FSEL R160, R33, -INF , !P3 ;  /* 0xff80000021a07808 */ /* 0x000fe40005800000 */
[----:B------:R-:W-:-:S02]  /*4490*/  ISETP.GE.AND P1, PT, R48, R221, PT ;  /* 0x000000dd3000720c */ /* 0x000fc40003f26270 */
[----:B------:R-:W-:Y:S01]  /*44a0*/  ISETP.GT.AND P3, PT, R46, R48, PT ;  /* 0x000000302e00720c */ /* 0x000fe20003f64270 */
[C---:B--2---:R-:W-:Y:S01]  /*44b0*/  HMMA.16816.F32 R16, R12.reuse, R68, R16 ;  /* 0x000000440c10723c */ /* 0x044fe20000001810 */
[----:B------:R-:W-:Y:S01]  /*44c0*/  FSEL R159, R35, -INF , !P0 ;  /* 0xff800000239f7808 */ /* 0x000fe20004000000 */
[----:B------:R-:W2:Y:S01]  /*44d0*/  LDSM.16.M88.4 R48, [R149+0x3400] ;  /* 0x003400009530783b */ /* 0x000ea20000000200 */
[----:B------:R-:W-:Y:S01]  /*44e0*/  FSEL R144, R4, -INF , !P2 ;  /* 0xff80000004907808 */ /* 0x000fe20005000000 */
[----:B------:R-:W-:Y:S01]  /*44f0*/  VIADD R4, R146, 0x79 ;  /* 0x0000007992047836 */ /* 0x000fe20000000000 */
[-C--:B------:R-:W-:Y:S02]  /*4500*/  ISETP.GT.AND P4, PT, R59, R32.reuse, PT ;  /* 0x000000203b00720c */ /* 0x080fe40003f84270 */
[C---:B------:R-:W-:Y:S01]  /*4510*/  ISETP.GE.AND P5, PT, R32.reuse, R223, PT ;  /* 0x000000df2000720c */ /* 0x040fe20003fa6270 */
[----:B------:R-:W-:Y:S01]  /*4520*/  HMMA.16816.F32 R36, R12, R70, R36 ;  /* 0x000000460c24723c */ /* 0x000fe20000001824 */
[----:B------:R-:W-:Y:S01]  /*4530*/  ISETP.GE.AND P0, PT, R32, R221, PT ;  /* 0x000000dd2000720c */ /* 0x000fe20003f06270 */
[----:B------:R-:W-:Y:S01]  /*4540*/  LDSM.16.M88.4 R68, [R149+0x3800] ;  /* 0x003800009544783b */ /* 0x000fe20000000200 */
[----:B------:R-:W-:Y:S01]  /*4550*/  ISETP.GT.AND P2, PT, R46, R32, PT ;  /* 0x000000202e00720c */ /* 0x000fe20003f44270 */
[----:B------:R-:W-:Y:S01]  /*4560*/  VIADD R32, R146, 0x78 ;  /* 0x0000007892207836 */ /* 0x000fe20000000000 */
[----:B------:R-:W-:-:S02]  /*4570*/  FSEL R6, R6, -INF , !P3 ;  /* 0xff80000006067808 */ /* 0x000fc40005800000 */
[----:B------:R-:W-:Y:S02]  /*4580*/  FSEL R5, R5, -INF , !P4 ;  /* 0xff80000005057808 */ /* 0x000fe40006000000 */
[----:B------:R-:W-:Y:S02]  /*4590*/  ISETP.GT.AND P3, PT, R59, R32, PT ;  /* 0x000000203b00720c */ /* 0x000fe40003f64270 */
[----:B------:R-:W-:Y:S02]  /*45a0*/  ISETP.GE.AND P4, PT, R32, R223, PT ;  /* 0x000000df2000720c */ /* 0x000fe40003f86270 */
[----:B------:R-:W-:Y:S02]  /*45b0*/  FSEL R28, R28, -INF , !P3 ;  /* 0xff8000001c1c7808 */ /* 0x000fe40005800000 */
[----:B------:R-:W-:Y:S02]  /*45c0*/  FSEL R147, R6, -INF , !P1 ;  /* 0xff80000006937808 */ /* 0x000fe40004800000 */
[----:B------:R-:W-:-:S02]  /*45d0*/  FSEL R142, R5, -INF , !P5 ;  /* 0xff800000058e7808 */ /* 0x000fc40006800000 */
[----:B------:R-:W-:Y:S02]  /*45e0*/  ISETP.GE.AND P1, PT, R32, R221, PT ;  /* 0x000000dd2000720c */ /* 0x000fe40003f26270 */
[----:B------:R-:W-:Y:S02]  /*45f0*/  ISETP.GT.AND P5, PT, R46, R32, PT ;  /* 0x000000202e00720c */ /* 0x000fe40003fa4270 */
[----:B------:R-:W-:Y:S01]  /*4600*/  FSEL R7, R7, -INF , !P2 ;  /* 0xff80000007077808 */ /* 0x000fe20005000000 */
[----:B------:R-:W3:Y:S01]  /*4610*/  LDSM.16.M88.4 R32, [R61+0x3800] ;  /* 0x003800003d20783b */ /* 0x000ee20000000200 */
[----:B------:R-:W-:Y:S01]  /*4620*/  FSEL R140, R28, -INF , !P4 ;  /* 0xff8000001c8c7808 */ /* 0x000fe20006000000 */
[----:B------:R-:W-:Y:S01]  /*4630*/  VIADD R28, R146, 0x80 ;  /* 0x00000080921c7836 */ /* 0x000fe20000000000 */
[----:B------:R-:W-:Y:S02]  /*4640*/  ISETP.GT.AND P2, PT, R59, R4, PT ;  /* 0x000000043b00720c */ /* 0x000fe40003f44270 */
[----:B------:R-:W-:-:S02]  /*4650*/  FSEL R145, R7, -INF , !P0 ;  /* 0xff80000007917808 */ /* 0x000fc40004000000 */
[C---:B------:R-:W-:Y:S02]  /*4660*/  ISETP.GE.AND P3, PT, R4.reuse, R223, PT ;  /* 0x000000df0400720c */ /* 0x040fe40003f66270 */
[----:B------:R-:W-:Y:S02]  /*4670*/  ISETP.GE.AND P0, PT, R4, R221, PT ;  /* 0x000000dd0400720c */ /* 0x000fe40003f06270 */
[----:B------:R-:W-:Y:S02]  /*4680*/  ISETP.GT.AND P4, PT, R46, R4, PT ;  /* 0x000000042e00720c */ /* 0x000fe40003f84270 */
[----:B------:R-:W-:Y:S01]  /*4690*/  FSEL R30, R30, -INF , !P5 ;  /* 0xff8000001e1e7808 */ /* 0x000fe20006800000 */
[----:B-1----:R-:W-:Y:S01]  /*46a0*/  HMMA.16816.F32 R4, R8, R24, RZ ;  /* 0x000000180804723c */ /* 0x002fe200000018ff */
[----:B------:R-:W-:Y:S01]  /*46b0*/  ISETP.GT.AND P5, PT, R59, R28, PT ;  /* 0x0000001c3b00720c */ /* 0x000fe20003fa4270 */
[----:B------:R-:W-:Y:S01]  /*46c0*/  VIADD R24, R146, 0x81 ;  /* 0x0000008192187836 */ /* 0x000fe20000000000 */
[----:B------:R-:W-:-:S02]  /*46d0*/  FSEL R29, R29, -INF , !P2 ;  /* 0xff8000001d1d7808 */ /* 0x000fc40005000000 */
[----:B------:R-:W-:Y:S02]  /*46e0*/  ISETP.GE.AND P2, PT, R28, R223, PT ;  /* 0x000000df1c00720c */ /* 0x000fe40003f46270 */
[----:B------:R-:W-:Y:S02]  /*46f0*/  FSEL R31, R31, -INF , !P4 ;  /* 0xff8000001f1f7808 */ /* 0x000fe40006000000 */
[----:B------:R-:W-:Y:S02]  /*4700*/  FSEL R16, R16, -INF , !P5 ;  /* 0xff80000010107808 */ /* 0x000fe40006800000 */
[----:B------:R-:W-:Y:S02]  /*4710*/  FSEL R138, R29, -INF , !P3 ;  /* 0xff8000001d8a7808 */ /* 0x000fe40005800000 */
[----:B------:R-:W-:Y:S02]  /*4720*/  ISETP.GT.AND P3, PT, R46, R28, PT ;  /* 0x0000001c2e00720c */ /* 0x000fe40003f64270 */
[----:B------:R-:W-:-:S02]  /*4730*/  ISETP.GT.AND P4, PT, R59, R24, PT ;  /* 0x000000183b00720c */ /* 0x000fc40003f84270 */
[----:B------:R-:W-:Y:S02]  /*4740*/  FSEL R137, R31, -INF , !P0 ;  /* 0xff8000001f897808 */ /* 0x000fe40004000000 */
[----:B------:R-:W-:Y:S01]  /*4750*/  FSEL R136, R16, -INF , !P2 ;  /* 0xff80000010887808 */ /* 0x000fe20005000000 */
[----:B--2---:R-:W-:Y:S01]  /*4760*/  HMMA.16816.F32 R4, R12, R48, R4 ;  /* 0x000000300c04723c */ /* 0x004fe20000001804 */
        /* <DEDUP_REMOVED lines=8> */
[----:B------:R-:W1:Y:S01]  /*47f0*/  LDSM.16.M88.4 R28, [R61+0x3c00] ;  /* 0x003c00003d1c783b */ /* 0x000e620000000200 */
        /* <DEDUP_REMOVED lines=10> */
[----:B------:R-:W-:Y:S01]  /*48a0*/  FSEL R132, R36, -INF , !P4 ;  /* 0xff80000024847808 */ /* 0x000fe20006000000 */
[----:B------:R-:W-:Y:S01]  /*48b0*/  VIADD R36, R146, 0x90 ;  /* 0x0000009092247836 */ /* 0x000fe20000000000 */
[----:B------:R-:W-:-:S02]  /*48c0*/  ISETP.GT.AND P2, PT, R59, R16, PT ;  /* 0x000000103b00720c */ /* 0x000fc40003f44270 */
[----:B------:R-:W-:Y:S02]  /*48d0*/  FSEL R133, R19, -INF , !P0 ;  /* 0xff80000013857808 */ /* 0x000fe40004000000 */
[C---:B------:R-:W-:Y:S02]  /*48e0*/  ISETP.GE.AND P3, PT, R16.reuse, R223, PT ;  /* 0x000000df1000720c */ /* 0x040fe40003f66270 */
[----:B------:R-:W-:Y:S02]  /*48f0*/  ISETP.GE.AND P0, PT, R16, R221, PT ;  /* 0x000000dd1000720c */ /* 0x000fe40003f06270 */
[----:B------:R-:W-:Y:S02]  /*4900*/  ISETP.GT.AND P4, PT, R46, R16, PT ;  /* 0x000000102e00720c */ /* 0x000fe40003f84270 */
[----:B------:R-:W-:Y:S01]  /*4910*/  FSEL R38, R38, -INF , !P5 ;  /* 0xff80000026267808 */ /* 0x000fe20006800000 */
[----:B---3--:R-:W-:Y:S01]  /*4920*/  HMMA.16816.F32 R16, R8, R32, RZ ;  /* 0x000000200810723c */ /* 0x008fe200000018ff */
[----:B------:R-:W-:Y:S01]  /*4930*/  ISETP.GT.AND P5, PT, R59, R36, PT ;  /* 0x000000243b00720c */ /* 0x000fe20003fa4270 */
[----:B------:R-:W-:Y:S01]  /*4940*/  VIADD R32, R146, 0x91 ;  /* 0x0000009192207836 */ /* 0x000fe20000000000 */
[----:B------:R-:W-:-:S02]  /*4950*/  FSEL R37, R37, -INF , !P2 ;  /* 0xff80000025257808 */ /* 0x000fc40005000000 */
[----:B------:R-:W-:Y:S02]  /*4960*/  ISETP.GE.AND P2, PT, R36, R223, PT ;  /* 0x000000df2400720c */ /* 0x000fe40003f46270 */
[----:B------:R-:W-:Y:S01]  /*4970*/  FSEL R39, R39, -INF , !P4 ;  /* 0xff80000027277808 */ /* 0x000fe20006000000 */
[----:B------:R-:W-:Y:S01]  /*4980*/  HMMA.16816.F32 R24, R12, R50, R24 ;  /* 0x000000320c18723c */ /* 0x000fe20000001818 */
[----:B------:R-:W-:Y:S01]  /*4990*/  FSEL R4, R4, -INF , !P5 ;  /* 0xff80000004047808 */ /* 0x000fe20006800000 */
[----:B------:R-:W2:Y:S01]  /*49a0*/  LDSM.16.M88.4 R48, [R149+0x3c00] ;  /* 0x003c00009530783b */ /* 0x000ea20000000200 */
[----:B------:R-:W-:Y:S02]  /*49b0*/  FSEL R130, R37, -INF , !P3 ;  /* 0xff80000025827808 */ /* 0x000fe40005800000 */
[----:B------:R-:W-:Y:S02]  /*49c0*/  ISETP.GT.AND P3, PT, R46, R36, PT ;  /* 0x000000242e00720c */ /* 0x000fe40003f64270 */
[----:B------:R-:W-:-:S02]  /*49d0*/  ISETP.GT.AND P4, PT, R59, R32, PT ;  /* 0x000000203b00720c */ /* 0x000fc40003f84270 */
[----:B------:R-:W-:Y:S02]  /*49e0*/  FSEL R129, R39, -INF , !P0 ;  /* 0xff80000027817808 */ /* 0x000fe40004000000 */
[----:B------:R-:W-:Y:S01]  /*49f0*/  FSEL R128, R4, -INF , !P2 ;  /* 0xff80000004807808 */ /* 0x000fe20005000000 */
[----:B------:R-:W-:Y:S01]  /*4a00*/  VIADD R4, R146, 0x99 ;  /* 0x0000009992047836 */ /* 0x000fe20000000000 */
[----:B------:R-:W-:Y:S01]  /*4a10*/  FSEL R131, R38, -INF , !P1 ;  /* 0xff80000026837808 */ /* 0x000fe20004800000 */
[----:B------:R-:W-:Y:S01]  /*4a20*/  HMMA.16816.F32 R16, R12, R68, R16 ;  /* 0x000000440c10723c */ /* 0x000fe20000001810 */
        /* <DEDUP_REMOVED lines=24> */
[----:B-1----:R-:W-:Y:S01]  /*4bb0*/  HMMA.16816.F32 R4, R8, R28, RZ ;  /* 0x0000001c0804723c */ /* 0x002fe200000018ff */
[----:B------:R-:W-:Y:S02]  /*4bc0*/  FSEL R26, R26, -INF , !P5 ;  /* 0xff8000001a1a7808 */ /* 0x000fe40006800000 */
[----:B------:R-:W-:Y:S02]  /*4bd0*/  ISETP.GT.AND P5, PT, R59, R54, PT ;  /* 0x000000363b00720c */ /* 0x000fe40003fa4270 */
[----:B------:R-:W-:-:S02]  /*4be0*/  FSEL R25, R25, -INF , !P2 ;  /* 0xff80000019197808 */ /* 0x000fc40005000000 */
[----:B------:R-:W-:Y:S01]  /*4bf0*/  ISETP.GE.AND P2, PT, R54, R223, PT ;  /* 0x000000df3600720c */ /* 0x000fe20003f46270 */
[----:B------:R-:W-:Y:S01]  /*4c00*/  HMMA.16816.F32 R32, R12, R70, R32 ;  /* 0x000000460c20723c */ /* 0x000fe20000001820 */
[----:B------:R-:W-:Y:S01]  /*4c10*/  FSEL R27, R27, -INF , !P4 ;  /* 0xff8000001b1b7808 */ /* 0x000fe20006000000 */
[----:B------:R-:W1:Y:S01]  /*4c20*/  LDSM.16.M88.4 R68, [R149+0x4000] ;  /* 0x004000009544783b */ /* 0x000e620000000200 */
[----:B------:R-:W-:Y:S02]  /*4c30*/  FSEL R16, R16, -INF , !P5 ;  /* 0xff80000010107808 */ /* 0x000fe40006800000 */
[----:B------:R-:W-:Y:S02]  /*4c40*/  FSEL R122, R25, -INF , !P3 ;  /* 0xff800000197a7808 */ /* 0x000fe40005800000 */
[----:B------:R-:W-:Y:S01]  /*4c50*/  ISETP.GT.AND P3, PT, R46, R54, PT ;  /* 0x000000362e00720c */ /* 0x000fe20003f64270 */
[----:B------:R-:W-:Y:S01]  /*4c60*/  HMMA.16816.F32 R28, R8, R30, RZ ;  /* 0x0000001e081c723c */ /* 0x000fe200000018ff */
[----:B------:R-:W-:-:S02]  /*4c70*/  ISETP.GT.AND P4, PT, R59, R24, PT ;  /* 0x000000183b00720c */ /* 0x000fc40003f84270 */
[----:B------:R-:W-:Y:S02]  /*4c80*/  FSEL R121, R27, -INF , !P0 ;  /* 0xff8000001b797808 */ /* 0x000fe40004000000 */
[----:B------:R-:W-:Y:S01]  /*4c90*/  FSEL R120, R16, -INF , !P2 ;  /* 0xff80000010787808 */ /* 0x000fe20005000000 */
[----:B------:R-:W-:Y:S01]  /*4ca0*/  VIADD R16, R146, 0xa9 ;  /* 0x000000a992107836 */ /* 0x000fe20000000000 */
[C---:B------:R-:W-:Y:S01]  /*4cb0*/  ISETP.GE.AND P5, PT, R24.reuse, R223, PT ;  /* 0x000000df1800720c */ /* 0x040fe20003fa6270 */
[----:B--2---:R-:W-:Y:S01]  /*4cc0*/  HMMA.16816.F32 R4, R12, R48, R4 ;  /* 0x000000300c04723c */ /* 0x004fe20000001804 */
[----:B------:R-:W-:Y:S01]  /*4cd0*/  ISETP.GE.AND P0, PT, R24, R221, PT ;  /* 0x000000dd1800720c */ /* 0x000fe20003f06270 */
[----:B------:R-:W-:Y:S01]  /*4ce0*/  VIADD R48, R146, 0xb0 ;  /* 0x000000b092307836 */ /* 0x000fe20000000000 */
[----:B------:R-:W-:Y:S01]  /*4cf0*/  ISETP.GT.AND P2, PT, R46, R24, PT ;  /* 0x000000182e00720c */ /* 0x000fe20003f44270 */
[----:B------:R-:W-:Y:S01]  /*4d00*/  VIADD R24, R146, 0xa8 ;  /* 0x000000a892187836 */ /* 0x000fe20000000000 */
[----:B------:R-:W-:-:S02]  /*4d10*/  FSEL R123, R26, -INF , !P1 ;  /* 0xff8000001a7b7808 */ /* 0x000fc40004800000 */
[----:B------:R-:W-:Y:S01]  /*4d20*/  ISETP.GE.AND P1, PT, R54, R221, PT ;  /* 0x000000dd3600720c */ /* 0x000fe20003f26270 */
[----:B------:R-:W-:Y:S01]  /*4d30*/  VIADD R54, R146, 0xc0 ;  /* 0x000000c092367836 */ /* 0x000fe20000000000 */
[----:B------:R-:W-:Y:S02]  /*4d40*/  FSEL R18, R18, -INF , !P3 ;  /* 0xff80000012127808 */ /* 0x000fe40005800000 */
[----:B------:R-:W-:Y:S01]  /*4d50*/  FSEL R17, R17, -INF , !P4 ;  /* 0xff80000011117808 */ /* 0x000fe20006000000 */
[----:B------:R-:W-:Y:S01]  /*4d60*/  HMMA.16816.F32 R28, R12, R50, R28 ;  /* 0x000000320c1c723c */ /* 0x000fe2000000181c */
[----:B------:R-:W-:Y:S02]  /*4d70*/  ISETP.GT.AND P3, PT, R59, R24, PT ;  /* 0x000000183b00720c */ /* 0x000fe40003f64270 */
[----:B------:R-:W-:Y:S02]  /*4d80*/  FSEL R119, R18, -INF , !P1 ;  /* 0xff80000012777808 */ /* 0x000fe40004800000 */
[----:B------:R-:W-:-:S02]  /*4d90*/  FSEL R118, R17, -INF , !P5 ;  /* 0xff80000011767808 */ /* 0x000fc40006800000 */
[C---:B------:R-:W-:Y:S02]  /*4da0*/  ISETP.GE.AND P4, PT, R24.reuse, R223, PT ;  /* 0x000000df1800720c */ /* 0x040fe40003f86270 */
[----:B------:R-:W-:Y:S02]  /*4db0*/  ISETP.GE.AND P1, PT, R24, R221, PT ;  /* 0x000000dd1800720c */ /* 0x000fe40003f26270 */
[----:B------:R-:W-:Y:S02]  /*4dc0*/  ISETP.GT.AND P5, PT, R46, R24, PT ;  /* 0x000000182e00720c */ /* 0x000fe40003fa4270 */
[----:B------:R-:W2:Y:S01]  /*4dd0*/  LDSM.16.M88.4 R24, [R61+0x4400] ;  /* 0x004400003d18783b */ /* 0x000ea20000000200 */
[----:B------:R-:W-:Y:S02]  /*4de0*/  FSEL R19, R19, -INF , !P2 ;  /* 0xff80000013137808 */ /* 0x000fe40005000000 */
[----:B------:R-:W-:Y:S02]  /*4df0*/  FSEL R32, R32, -INF , !P3 ;  /* 0xff80000020207808 */ /* 0x000fe40005800000 */
[----:B------:R-:W-:-:S02]  /*4e00*/  FSEL R117, R19, -INF , !P0 ;  /* 0xff80000013757808 */ /* 0x000fc40004000000 */
[----:B------:R-:W-:Y:S01]  /*4e10*/  FSEL R116, R32, -INF , !P4 ;  /* 0xff80000020747808 */ /* 0x000fe20006000000 */
[----:B------:R-:W-:Y:S01]  /*4e20*/  VIADD R32, R146, 0xb1 ;  /* 0x000000b192207836 */ /* 0x000fe20000000000 */
[CC--:B------:R-:W-:Y:S02]  /*4e30*/  ISETP.GT.AND P2, PT, R59.reuse, R16.reuse, PT ;  /* 0x000000103b00720c */ /* 0x0c0fe40003f44270 */
[C---:B------:R-:W-:Y:S02]  /*4e40*/  ISETP.GE.AND P3, PT, R16.reuse, R223, PT ;  /* 0x000000df1000720c */ /* 0x040fe40003f66270 */
[----:B------:R-:W-:Y:S02]  /*4e50*/  ISETP.GE.AND P0, PT, R16, R221, PT ;  /* 0x000000dd1000720c */ /* 0x000fe40003f06270 */
[----:B------:R-:W-:Y:S02]  /*4e60*/  ISETP.GT.AND P4, PT, R46, R16, PT ;  /* 0x000000102e00720c */ /* 0x000fe40003f84270 */
[----:B------:R-:W-:Y:S01]  /*4e70*/  FSEL R34, R34, -INF , !P5 ;  /* 0xff80000022227808 */ /* 0x000fe20006800000 */
[----:B---3--:R-:W-:Y:S01]  /*4e80*/  HMMA.16816.F32 R16, R8, R36, RZ ;  /* 0x000000240810723c */ /* 0x008fe200000018ff */
[----:B------:R-:W-:-:S02]  /*4e90*/  ISETP.GT.AND P5, PT, R59, R48, PT ;  /* 0x000000303b00720c */ /* 0x000fc40003fa4270 */
[----:B------:R-:W-:Y:S02]  /*4ea0*/  FSEL R33, R33, -INF , !P2 ;  /* 0xff80000021217808 */ /* 0x000fe40005000000 */
[----:B------:R-:W-:Y:S02]  /*4eb0*/  ISETP.GE.AND P2, PT, R48, R223, PT ;  /* 0x000000df3000720c */ /* 0x000fe40003f46270 */
[----:B------:R-:W-:Y:S01]  /*4ec0*/  FSEL R35, R35, -INF , !P4 ;  /* 0xff80000023237808 */ /* 0x000fe20006000000 */
[----:B------:R-:W-:Y:S01]  /*4ed0*/  HMMA.16816.F32 R36, R8, R38, RZ ;  /* 0x000000260824723c */ /* 0x000fe200000018ff */
[----:B------:R-:W-:Y:S02]  /*4ee0*/  FSEL R4, R4, -INF , !P5 ;  /* 0xff80000004047808 */ /* 0x000fe40006800000 */
[----:B------:R-:W-:Y:S02]  /*4ef0*/  FSEL R113, R35, -INF , !P0 ;  /* 0xff80000023717808 */ /* 0x000fe40004000000 */
[----:B------:R-:W-:Y:S01]  /*4f00*/  FSEL R112, R4, -INF , !P2 ;  /* 0xff80000004707808 */ /* 0x000fe20005000000 */
[----:B------:R-:W-:Y:S01]  /*4f10*/  VIADD R4, R146, 0xb9 ;  /* 0x000000b992047836 */ /* 0x000fe20000000000 */
[----:B------:R-:W-:-:S02]  /*4f20*/  FSEL R114, R33, -INF , !P3 ;  /* 0xff80000021727808 */ /* 0x000fc40005800000 */
[-C--:B------:R-:W-:Y:S02]  /*4f30*/  ISETP.GT.AND P4, PT, R59, R32.reuse, PT ;  /* 0x000000203b00720c */ /* 0x080fe40003f84270 */
[C---:B------:R-:W-:Y:S01]  /*4f40*/  ISETP.GE.AND P5, PT, R32.reuse, R223, PT ;  /* 0x000000df2000720c */ /* 0x040fe20003fa6270 */
[C---:B-1----:R-:W-:Y:S01]  /*4f50*/  HMMA.16816.F32 R16, R12.reuse, R68, R16 ;  /* 0x000000440c10723c */ /* 0x042fe20000001810 */
[-C--:B------:R-:W-:Y:S02]  /*4f60*/  ISETP.GE.AND P0, PT, R32, R221.reuse, PT ;  /* 0x000000dd2000720c */ /* 0x080fe40003f06270 */
[----:B------:R-:W-:Y:S01]  /*4f70*/  ISETP.GT.AND P2, PT, R46, R32, PT ;  /* 0x000000202e00720c */ /* 0x000fe20003f44270 */
[----:B------:R-:W-:Y:S01]  /*4f80*/  VIADD R32, R146, 0xb8 ;  /* 0x000000b892207836 */ /* 0x000fe20000000000 */
[----:B------:R-:W-:Y:S02]  /*4f90*/  FSEL R115, R34, -INF , !P1 ;  /* 0xff80000022737808 */ /* 0x000fe40004800000 */
[----:B------:R-:W-:Y:S01]  /*4fa0*/  ISETP.GT.AND P3, PT, R46, R48, PT ;  /* 0x000000302e00720c */ /* 0x000fe20003f64270 */
[----:B------:R-:W-:Y:S01]  /*4fb0*/  HMMA.16816.F32 R36, R12, R70, R36 ;  /* 0x000000460c24723c */ /* 0x000fe20000001824 */
[----:B------:R-:W-:-:S02]  /*4fc0*/  ISETP.GE.AND P1, PT, R48, R221, PT ;  /* 0x000000dd3000720c */ /* 0x000fc40003f26270 */
[----:B------:R-:W1:Y:S01]  /*4fd0*/  LDSM.16.M88.4 R48, [R149+0x4400] ;  /* 0x004400009530783b */ /* 0x000e620000000200 */
[----:B------:R-:W-:Y:S02]  /*4fe0*/  FSEL R6, R6, -INF , !P3 ;  /* 0xff80000006067808 */ /* 0x000fe40005800000 */
[----:B------:R-:W-:Y:S02]  /*4ff0*/  ISETP.GT.AND P3, PT, R59, R32, PT ;  /* 0x000000203b00720c */ /* 0x000fe40003f64270 */
[----:B------:R-:W-:Y:S02]  /*5000*/  FSEL R5, R5, -INF , !P4 ;  /* 0xff80000005057808 */ /* 0x000fe40006000000 */
[----:B------:R-:W-:Y:S02]  /*5010*/  ISETP.GE.AND P4, PT, R32, R223, PT ;  /* 0x000000df2000720c */ /* 0x000fe40003f86270 */
[----:B------:R-:W-:Y:S02]  /*5020*/  FSEL R7, R7, -INF , !P2 ;  /* 0xff80000007077808 */ /* 0x000fe40005000000 */
[----:B------:R-:W-:-:S02]  /*5030*/  FSEL R28, R28, -INF , !P3 ;  /* 0xff8000001c1c7808 */ /* 0x000fc40005800000 */
[----:B------:R-:W-:Y:S02]  /*5040*/  FSEL R109, R7, -INF , !P0 ;  /* 0xff800000076d7808 */ /* 0x000fe40004000000 */
[----:B------:R-:W-:Y:S01]  /*5050*/  FSEL R106, R28, -INF , !P4 ;  /* 0xff8000001c6a7808 */ /* 0x000fe20006000000 */
[----:B------:R-:W-:Y:S01]  /*5060*/  VIADD R28, R146, 0xc1 ;  /* 0x000000c1921c7836 */ /* 0x000fe20000000000 */
[----:B------:R-:W-:Y:S02]  /*5070*/  FSEL R111, R6, -INF , !P1 ;  /* 0xff800000066f7808 */ /* 0x000fe40004800000 */
[----:B------:R-:W-:Y:S02]  /*5080*/  FSEL R108, R5, -INF , !P5 ;  /* 0xff800000056c7808 */ /* 0x000fe40006800000 */
[----:B------:R-:W-:Y:S02]  /*5090*/  ISETP.GT.AND P2, PT, R59, R4, PT ;  /* 0x000000043b00720c */ /* 0x000fe40003f44270 */
[----:B------:R-:W-:-:S02]  /*50a0*/  ISETP.GE.AND P3, PT, R4, R223, PT ;  /* 0x000000df0400720c */ /* 0x000fc40003f66270 */
[-C--:B------:R-:W-:Y:S02]  /*50b0*/  ISETP.GE.AND P0, PT, R4, R221.reuse, PT ;  /* 0x000000dd0400720c */ /* 0x080fe40003f06270 */
[C---:B------:R-:W-:Y:S02]  /*50c0*/  ISETP.GT.AND P4, PT, R46.reuse, R4, PT ;  /* 0x000000042e00720c */ /* 0x040fe40003f84270 */
[----:B------:R-:W3:Y:S01]  /*50d0*/  LDSM.16.M88.4 R4, [R61+0x4800] ;  /* 0x004800003d04783b */ /* 0x000ee20000000200 */
[----:B------:R-:W-:Y:S02]  /*50e0*/  ISETP.GT.AND P5, PT, R46, R32, PT ;  /* 0x000000202e00720c */ /* 0x000fe40003fa4270 */
[----:B------:R-:W-:Y:S02]  /*50f0*/  ISETP.GE.AND P1, PT, R32, R221, PT ;  /* 0x000000dd2000720c */ /* 0x000fe40003f26270 */
[----:B--2---:R-:W-:Y:S01]  /*5100*/  HMMA.16816.F32 R32, R8, R24, RZ ;  /* 0x000000180820723c */ /* 0x004fe200000018ff */
[----:B------:R-:W-:-:S02]  /*5110*/  FSEL R30, R30, -INF , !P5 ;  /* 0xff8000001e1e7808 */ /* 0x000fc40006800000 */
[----:B------:R-:W-:Y:S02]  /*5120*/  ISETP.GT.AND P5, PT, R59, R54, PT ;  /* 0x000000363b00720c */ /* 0x000fe40003fa4270 */
[----:B------:R-:W-:Y:S02]  /*5130*/  FSEL R29, R29, -INF , !P2 ;  /* 0xff8000001d1d7808 */ /* 0x000fe40005000000 */
[----:B------:R-:W-:Y:S01]  /*5140*/  ISETP.GE.AND P2, PT, R54, R223, PT ;  /* 0x000000df3600720c */ /* 0x000fe20003f46270 */
[----:B------:R-:W-:Y:S01]  /*5150*/  HMMA.16816.F32 R24, R8, R26, RZ ;  /* 0x0000001a0818723c */ /* 0x000fe200000018ff */
[----:B------:R-:W-:Y:S02]  /*5160*/  FSEL R31, R31, -INF , !P4 ;  /* 0xff8000001f1f7808 */ /* 0x000fe40006000000 */
[----:B------:R-:W-:Y:S02]  /*5170*/  FSEL R16, R16, -INF , !P5 ;  /* 0xff80000010107808 */ /* 0x000fe40006800000 */
[----:B------:R-:W-:-:S02]  /*5180*/  FSEL R95, R31, -INF , !P0 ;  /* 0xff8000001f5f7808 */ /* 0x000fc40004000000 */
[----:B------:R-:W-:Y:S01]  /*5190*/  FSEL R82, R16, -INF , !P2 ;  /* 0xff80000010527808 */ /* 0x000fe20005000000 */
[----:B------:R-:W-:Y:S01]  /*51a0*/  VIADD R16, R146, 0xc8 ;  /* 0x000000c892107836 */ /* 0x000fe20000000000 */
[----:B------:R-:W-:Y:S02]  /*51b0*/  FSEL R107, R30, -INF , !P1 ;  /* 0xff8000001e6b7808 */ /* 0x000fe40004800000 */
[----:B------:R-:W-:Y:S01]  /*51c0*/  FSEL R98, R29, -INF , !P3 ;  /* 0xff8000001d627808 */ /* 0x000fe20005800000 */
[----:B-1----:R-:W-:Y:S01]  /*51d0*/  HMMA.16816.F32 R32, R12, R48, R32 ;  /* 0x000000300c20723c */ /* 0x002fe20000001820 */
[----:B------:R-:W-:Y:S01]  /*51e0*/  ISETP.GT.AND P4, PT, R59, R28, PT ;  /* 0x0000001c3b00720c */ /* 0x000fe20003f84270 */
[----:B------:R-:W-:Y:S01]  /*51f0*/  VIADD R48, R146, 0xd0 ;  /* 0x000000d092307836 */ /* 0x000fe20000000000 */
[C---:B------:R-:W-:Y:S02]  /*5200*/  ISETP.GE.AND P5, PT, R28.reuse, R223, PT ;  /* 0x000000df1c00720c */ /* 0x040fe40003fa6270 */
[----:B------:R-:W-:-:S02]  /*5210*/  ISETP.GE.AND P0, PT, R28, R221, PT ;  /* 0x000000dd1c00720c */ /* 0x000fc40003f06270 */
[C---:B------:R-:W-:Y:S01]  /*5220*/  ISETP.GT.AND P2, PT, R46.reuse, R28, PT ;  /* 0x0000001c2e00720c */ /* 0x040fe20003f44270 */
[----:B------:R-:W-:Y:S01]  /*5230*/  HMMA.16816.F32 R24, R12, R50, R24 ;  /* 0x000000320c18723c */ /* 0x000fe20000001818 */
[----:B------:R-:W1:Y:S01]  /*5240*/  LDSM.16.M88.4 R28, [R149+0x4800] ;  /* 0x00480000951c783b */ /* 0x000e620000000200 */
[----:B------:R-:W-:Y:S01]  /*5250*/  ISETP.GT.AND P3, PT, R46, R54, PT ;  /* 0x000000362e00720c */ /* 0x000fe20003f64270 */
[----:B------:R-:W-:-:S04]  /*5260*/  DEPBAR.LE SB0, 0x0 ;  /* 0x000080000000791a */ /* 0x000fc80000000000 */
[----:B------:R-:W-:Y:S01]  /*5270*/  BAR.SYNC.DEFER_BLOCKING 0x0 ;  /* 0x0000000000007b1d */ /* 0x000fe20000010000 */
[----:B------:R-:W-:Y:S02]  /*5280*/  ISETP.GE.AND P1, PT, R54, R221, PT ;  /* 0x000000dd3600720c */ /* 0x000fe40003f26270 */
[----:B------:R-:W-:Y:S02]  /*5290*/  FSEL R18, R18, -INF , !P3 ;  /* 0xff80000012127808 */ /* 0x000fe40005800000 */
[----:B------:R-:W-:Y:S02]  /*52a0*/  FSEL R17, R17, -INF , !P4 ;  /* 0xff80000011117808 */ /* 0x000fe40006000000 */
[----:B------:R-:W-:Y:S02]  /*52b0*/  ISETP.GT.AND P3, PT, R59, R16, PT ;  /* 0x000000103b00720c */ /* 0x000fe40003f64270 */
[----:B------:R-:W-:Y:S02]  /*52c0*/  FSEL R89, R18, -INF , !P1 ;  /* 0xff80000012597808 */ /* 0x000fe40004800000 */
[----:B------:R-:W-:-:S02]  /*52d0*/  FSEL R80, R17, -INF , !P5 ;  /* 0xff80000011507808 */ /* 0x000fc40006800000 */
[C---:B------:R-:W-:Y:S02]  /*52e0*/  ISETP.GE.AND P4, PT, R16.reuse, R223, PT ;  /* 0x000000df1000720c */ /* 0x040fe40003f86270 */
[----:B------:R-:W-:Y:S02]  /*52f0*/  ISETP.GE.AND P1, PT, R16, R221, PT ;  /* 0x000000dd1000720c */ /* 0x000fe40003f26270 */
[----:B------:R-:W-:Y:S01]  /*5300*/  ISETP.GT.AND P5, PT, R46, R16, PT ;  /* 0x000000102e00720c */ /* 0x000fe20003fa4270 */
[----:B------:R-:W-:Y:S01]  /*5310*/  VIADD R16, R146, 0xc9 ;  /* 0x000000c992107836 */ /* 0x000fe20000000000 */
        /* <DEDUP_REMOVED lines=9> */
[----:B---3--:R-:W-:Y:S01]  /*53b0*/  HMMA.16816.F32 R16, R8, R4, RZ ;  /* 0x000000040810723c */ /* 0x008fe200000018ff */
[----:B------:R-:W-:Y:S01]  /*53c0*/  FSEL R38, R38, -INF , !P5 ;  /* 0xff80000026267808 */ /* 0x000fe20006800000 */
[----:B------:R-:W-:Y:S01]  /*53d0*/  VIADD R4, R146, 0xd1 ;  /* 0x000000d192047836 */ /* 0x000fe20000000000 */
[----:B------:R-:W-:-:S02]  /*53e0*/  ISETP.GT.AND P5, PT, R59, R48, PT ;  /* 0x000000303b00720c */ /* 0x000fc40003fa4270 */
[----:B------:R-:W-:Y:S02]  /*53f0*/  FSEL R37, R37, -INF , !P2 ;  /* 0xff80000025257808 */ /* 0x000fe40005000000 */
[----:B------:R-:W-:Y:S02]  /*5400*/  ISETP.GE.AND P2, PT, R48, R223, PT ;  /* 0x000000df3000720c */ /* 0x000fe40003f46270 */
[----:B------:R-:W-:Y:S02]  /*5410*/  FSEL R39, R39, -INF , !P4 ;  /* 0xff80000027277808 */ /* 0x000fe40006000000 */
[----:B------:R-:W-:Y:S02]  /*5420*/  FSEL R32, R32, -INF , !P5 ;  /* 0xff80000020207808 */ /* 0x000fe40006800000 */
[----:B------:R-:W-:Y:S02]  /*5430*/  FSEL R57, R39, -INF , !P0 ;  /* 0xff80000027397808 */ /* 0x000fe40004000000 */
[----:B------:R-:W-:Y:S01]  /*5440*/  FSEL R71, R32, -INF , !P2 ;  /* 0xff80000020477808 */ /* 0x000fe20005000000 */
[----:B------:R-:W-:Y:S01]  /*5450*/  VIADD R32, R146, 0xd9 ;  /* 0x000000d992207836 */ /* 0x000fe20000000000 */
[----:B------:R-:W-:-:S02]  /*5460*/  ISETP.GT.AND P4, PT, R59, R4, PT ;  /* 0x000000043b00720c */ /* 0x000fc40003f84270 */
[C---:B------:R-:W-:Y:S01]  /*5470*/  ISETP.GE.AND P5, PT, R4.reuse, R223, PT ;  /* 0x000000df0400720c */ /* 0x040fe20003fa6270 */
[----:B-1----:R-:W-:Y:S01]  /*5480*/  HMMA.16816.F32 R16, R12, R28, R16 ;  /* 0x0000001c0c10723c */ /* 0x002fe20000001810 */
[----:B------:R-:W-:Y:S01]  /*5490*/  ISETP.GE.AND P0, PT, R4, R221, PT ;  /* 0x000000dd0400720c */ /* 0x000fe20003f06270 */
[----:B------:R-:W-:Y:S01]  /*54a0*/  VIADD R28, R146, 0xe0 ;  /* 0x000000e0921c7836 */ /* 0x000fe20000000000 */
[C---:B------:R-:W-:Y:S02]  /*54b0*/  ISETP.GT.AND P2, PT, R46.reuse, R4, PT ;  /* 0x000000042e00720c */ /* 0x040fe40003f44270 */
[----:B------:R-:W-:Y:S02]  /*54c0*/  FSEL R76, R37, -INF , !P3 ;  /* 0xff800000254c7808 */ /* 0x000fe40005800000 */
[----:B------:R-:W-:Y:S01]  /*54d0*/  ISETP.GT.AND P3, PT, R46, R48, PT ;  /* 0x000000302e00720c */ /* 0x000fe20003f64270 */
[----:B------:R-:W-:Y:S01]  /*54e0*/  HMMA.16816.F32 R4, R8, R6, RZ ;  /* 0x000000060804723c */ /* 0x000fe200000018ff */
[----:B------:R-:W-:-:S02]  /*54f0*/  FSEL R33, R33, -INF , !P4 ;  /* 0xff80000021217808 */ /* 0x000fc40006000000 */
[----:B------:R-:W-:Y:S02]  /*5500*/  FSEL R34, R34, -INF , !P3 ;  /* 0xff80000022227808 */ /* 0x000fe40005800000 */
[----:B------:R-:W-:Y:S02]  /*5510*/  FSEL R70, R33, -INF , !P5 ;  /* 0xff80000021467808 */ /* 0x000fe40006800000 */
[-C--:B------:R-:W-:Y:S01]  /*5520*/  ISETP.GT.AND P3, PT, R59, R36.reuse, PT ;  /* 0x000000243b00720c */ /* 0x080fe20003f64270 */
[----:B------:R-:W-:Y:S01]  /*5530*/  HMMA.16816.F32 R8, R8, R52, RZ ;  /* 0x000000340808723c */ /* 0x000fe200000018ff */
[----:B------:R-:W-:Y:S02]  /*5540*/  ISETP.GT.AND P5, PT, R46, R36, PT ;  /* 0x000000242e00720c */ /* 0x000fe40003fa4270 */
[----:B------:R-:W-:Y:S02]  /*5550*/  FSEL R83, R38, -INF , !P1 ;  /* 0xff80000026537808 */ /* 0x000fe40004800000 */
[----:B------:R-:W-:-:S02]  /*5560*/  ISETP.GE.AND P1, PT, R48, R221, PT ;  /* 0x000000dd3000720c */ /* 0x000fc40003f26270 */
[----:B------:R-:W-:Y:S02]  /*5570*/  FSEL R35, R35, -INF , !P2 ;  /* 0xff80000023237808 */ /* 0x000fe40005000000 */
[C---:B------:R-:W-:Y:S02]  /*5580*/  ISETP.GT.AND P2, PT, R59.reuse, R32, PT ;  /* 0x000000203b00720c */ /* 0x040fe40003f44270 */
[----:B------:R-:W-:Y:S01]  /*5590*/  ISETP.GE.AND P4, PT, R36, R223, PT ;  /* 0x000000df2400720c */ /* 0x000fe20003f86270 */
[----:B------:R-:W-:Y:S01]  /*55a0*/  HMMA.16816.F32 R4, R12, R30, R4 ;  /* 0x0000001e0c04723c */ /* 0x000fe20000001804 */
[----:B------:R-:W-:Y:S02]  /*55b0*/  FSEL R24, R24, -INF , !P3 ;  /* 0xff80000018187808 */ /* 0x000fe40005800000 */
[----:B------:R-:W-:Y:S02]  /*55c0*/  FSEL R26, R26, -INF , !P5 ;  /* 0xff8000001a1a7808 */ /* 0x000fe40006800000 */
[----:B------:R-:W-:-:S02]  /*55d0*/  ISETP.GT.AND P5, PT, R59, R28, PT ;  /* 0x0000001c3b00720c */ /* 0x000fc40003fa4270 */
[----:B------:R-:W-:Y:S01]  /*55e0*/  FSEL R56, R34, -INF , !P1 ;  /* 0xff80000022387808 */ /* 0x000fe20004800000 */
[----:B------:R-:W-:Y:S01]  /*55f0*/  HMMA.16816.F32 R8, R12, R64, R8 ;  /* 0x000000400c08723c */ /* 0x000fe20000001808 */
[----:B------:R-:W-:Y:S01]  /*5600*/  ISETP.GE.AND P1, PT, R36, R221, PT ;  /* 0x000000dd2400720c */ /* 0x000fe20003f26270 */
[----:B------:R-:W-:Y:S01]  /*5610*/  VIADD R14, R146, 0xf0 ;  /* 0x000000f0920e7836 */ /* 0x000fe20000000000 */
[----:B------:R-:W-:Y:S01]  /*5620*/  ISETP.GE.AND P3, PT, R32, R223, PT ;  /* 0x000000df2000720c */ /* 0x000fe20003f66270 */
[----:B------:R-:W-:Y:S01]  /*5630*/  VIADD R12, R146, 0xf1 ;  /* 0x000000f1920c7836 */ /* 0x000fe20000000000 */
[----:B------:R-:W-:Y:S02]  /*5640*/  FSEL R25, R25, -INF , !P2 ;  /* 0xff80000019197808 */ /* 0x000fe40005000000 */
[----:B------:R-:W-:Y:S01]  /*5650*/  FSEL R69, R24, -INF , !P4 ;  /* 0xff80000018457808 */ /* 0x000fe20006000000 */
[----:B------:R-:W-:Y:S01]  /*5660*/  VIADD R24, R146, 0xe1 ;  /* 0x000000e192187836 */ /* 0x000fe20000000000 */
[----:B------:R-:W-:-:S02]  /*5670*/  ISETP.GT.AND P4, PT, R46, R32, PT ;  /* 0x000000202e00720c */ /* 0x000fc40003f84270 */
[----:B------:R-:W-:Y:S02]  /*5680*/  ISETP.GE.AND P2, PT, R28, R223, PT ;  /* 0x000000df1c00720c */ /* 0x000fe40003f46270 */
[----:B------:R-:W-:Y:S02]  /*5690*/  FSEL R16, R16, -INF , !P5 ;  /* 0xff80000010107808 */ /* 0x000fe40006800000 */
[----:B------:R-:W-:Y:S01]  /*56a0*/  FSEL R54, R26, -INF , !P1 ;  /* 0xff8000001a367808 */ /* 0x000fe20004800000 */
[----:B------:R-:W-:Y:S01]  /*56b0*/  VIADD R26, R146, 0xe8 ;  /* 0x000000e8921a7836 */ /* 0x000fe20000000000 */
[----:B------:R-:W-:Y:S02]  /*56c0*/  FSEL R68, R25, -INF , !P3 ;  /* 0xff80000019447808 */ /* 0x000fe40005800000 */
[----:B------:R-:W-:Y:S02]  /*56d0*/  ISETP.GT.AND P3, PT, R46, R28, PT ;  /* 0x0000001c2e00720c */ /* 0x000fe40003f64270 */
[----:B------:R-:W-:-:S02]  /*56e0*/  FSEL R27, R27, -INF , !P4 ;  /* 0xff8000001b1b7808 */ /* 0x000fc40006000000 */
[----:B------:R-:W-:Y:S01]  /*56f0*/  FSEL R67, R16, -INF , !P2 ;  /* 0xff80000010437808 */ /* 0x000fe20005000000 */
[----:B------:R-:W-:Y:S01]  /*5700*/  VIADD R16, R146, 0xe9 ;  /* 0x000000e992107836 */ /* 0x000fe20000000000 */
[CC--:B------:R-:W-:Y:S02]  /*5710*/  ISETP.GT.AND P4, PT, R59.reuse, R24.reuse, PT ;  /* 0x000000183b00720c */ /* 0x0c0fe40003f84270 */
[----:B------:R-:W-:Y:S02]  /*5720*/  ISETP.GT.AND P2, PT, R46, R24, PT ;  /* 0x000000182e00720c */ /* 0x000fe40003f44270 */
[----:B------:R-:W-:Y:S02]  /*5730*/  FSEL R18, R18, -INF , !P3 ;  /* 0xff80000012127808 */ /* 0x000fe40005800000 */
[----:B------:R-:W-:Y:S02]  /*5740*/  ISETP.GT.AND P3, PT, R59, R26, PT ;  /* 0x0000001a3b00720c */ /* 0x000fe40003f64270 */
[----:B------:R-:W-:-:S02]  /*5750*/  ISETP.GE.AND P5, PT, R24, R223, PT ;  /* 0x000000df1800720c */ /* 0x000fc40003fa6270 */
[----:B------:R-:W-:Y:S02]  /*5760*/  FSEL R17, R17, -INF , !P4 ;  /* 0xff80000011117808 */ /* 0x000fe40006000000 */
[----:B------:R-:W-:Y:S02]  /*5770*/  FSEL R19, R19, -INF , !P2 ;  /* 0xff80000013137808 */ /* 0x000fe40005000000 */
[----:B------:R-:W-:Y:S02]  /*5780*/  FSEL R55, R35, -INF , !P0 ;  /* 0xff80000023377808 */ /* 0x000fe40004000000 */
[----:B------:R-:W-:Y:S02]  /*5790*/  ISETP.GT.AND P2, PT, R59, R16, PT ;  /* 0x000000103b00720c */ /* 0x000fe40003f44270 */
[----:B------:R-:W-:Y:S02]  /*57a0*/  ISETP.GE.AND P0, PT, R32, R221, PT ;  /* 0x000000dd2000720c */ /* 0x000fe40003f06270 */
[----:B------:R-:W-:-:S02]  /*57b0*/  ISETP.GE.AND P4, PT, R26, R223, PT ;  /* 0x000000df1a00720c */ /* 0x000fc40003f86270 */
[----:B------:R-:W-:Y:S02]  /*57c0*/  FSEL R4, R4, -INF , !P3 ;  /* 0xff80000004047808 */ /* 0x000fe40005800000 */
[----:B------:R-:W-:Y:S02]  /*57d0*/  ISETP.GE.AND P1, PT, R28, R221, PT ;  /* 0x000000dd1c00720c */ /* 0x000fe40003f26270 */
[----:B------:R-:W-:Y:S02]  /*57e0*/  FSEL R66, R17, -INF , !P5 ;  /* 0xff80000011427808 */ /* 0x000fe40006800000 */
[----:B------:R-:W-:Y:S02]  /*57f0*/  ISETP.GT.AND P5, PT, R46, R26, PT ;  /* 0x0000001a2e00720c */ /* 0x000fe40003fa4270 */
[----:B------:R-:W-:Y:S02]  /*5800*/  ISETP.GE.AND P3, PT, R16, R223, PT ;  /* 0x000000df1000720c */ /* 0x000fe40003f66270 */
[----:B------:R-:W-:-:S02]  /*5810*/  FSEL R5, R5, -INF , !P2 ;  /* 0xff80000005057808 */ /* 0x000fc40005000000 */
[----:B------:R-:W-:Y:S02]  /*5820*/  FSEL R53, R27, -INF , !P0 ;  /* 0xff8000001b357808 */ /* 0x000fe40004000000 */
[-C--:B------:R-:W-:Y:S02]  /*5830*/  ISETP.GE.AND P0, PT, R24, R221.reuse, PT ;  /* 0x000000dd1800720c */ /* 0x080fe40003f06270 */
[----:B------:R-:W-:Y:S01]  /*5840*/  FSEL R65, R4, -INF , !P4 ;  /* 0xff80000004417808 */ /* 0x000fe20006000000 */
[----:B------:R-:W-:Y:S01]  /*5850*/  VIADD R4, R146, 0xf8 ;  /* 0x000000f892047836 */ /* 0x000fe20000000000 */
[----:B------:R-:W-:Y:S02]  /*5860*/  FSEL R52, R18, -INF , !P1 ;  /* 0xff80000012347808 */ /* 0x000fe40004800000 */
[----:B------:R-:W-:Y:S02]  /*5870*/  ISETP.GT.AND P4, PT, R46, R16, PT ;  /* 0x000000102e00720c */ /* 0x000fe40003f84270 */
[----:B------:R-:W-:-:S02]  /*5880*/  ISETP.GE.AND P1, PT, R26, R221, PT ;  /* 0x000000dd1a00720c */ /* 0x000fc40003f26270 */
[----:B------:R-:W-:Y:S02]  /*5890*/  FSEL R6, R6, -INF , !P5 ;  /* 0xff80000006067808 */ /* 0x000fe40006800000 */
[----:B------:R-:W-:Y:S02]  /*58a0*/  FSEL R64, R5, -INF , !P3 ;  /* 0xff80000005407808 */ /* 0x000fe40005800000 */
[-C--:B------:R-:W-:Y:S02]  /*58b0*/  ISETP.GT.AND P3, PT, R46, R14.reuse, PT ;  /* 0x0000000e2e00720c */ /* 0x080fe40003f64270 */
[----:B------:R-:W-:Y:S02]  /*58c0*/  FSEL R51, R19, -INF , !P0 ;  /* 0xff80000013337808 */ /* 0x000fe40004000000 */
[----:B------:R-:W-:Y:S02]  /*58d0*/  ISETP.GE.AND P0, PT, R16, R221, PT ;  /* 0x000000dd1000720c */ /* 0x000fe40003f06270 */
[----:B------:R-:W-:-:S02]  /*58e0*/  ISETP.GT.AND P5, PT, R59, R14, PT ;  /* 0x0000000e3b00720c */ /* 0x000fc40003fa4270 */
[----:B------:R-:W-:Y:S02]  /*58f0*/  FSEL R7, R7, -INF , !P4 ;  /* 0xff80000007077808 */ /* 0x000fe40006000000 */
[----:B------:R-:W-:Y:S02]  /*5900*/  FSEL R50, R6, -INF , !P1 ;  /* 0xff80000006327808 */ /* 0x000fe40004800000 */
[----:B------:R-:W-:Y:S02]  /*5910*/  ISETP.GE.AND P1, PT, R14, R221, PT ;  /* 0x000000dd0e00720c */ /* 0x000fe40003f26270 */
[----:B------:R-:W-:Y:S02]  /*5920*/  FSEL R10, R10, -INF , !P3 ;  /* 0xff8000000a0a7808 */ /* 0x000fe40005800000 */
[----:B------:R-:W-:Y:S02]  /*5930*/  FSEL R8, R8, -INF , !P5 ;  /* 0xff80000008087808 */ /* 0x000fe40006800000 */
[----:B------:R-:W-:-:S02]  /*5940*/  FSEL R49, R7, -INF , !P0 ;  /* 0xff80000007317808 */ /* 0x000fc40004000000 */
[----:B------:R-:W-:Y:S02]  /*5950*/  ISETP.GE.AND P2, PT, R14, R223, PT ;  /* 0x000000df0e00720c */ /* 0x000fe40003f46270 */
[----:B------:R-:W-:Y:S02]  /*5960*/  ISETP.GT.AND P5, PT, R46, R12, PT ;  /* 0x0000000c2e00720c */ /* 0x000fe40003fa4270 */
[C---:B------:R-:W-:Y:S02]  /*5970*/  ISETP.GT.AND P0, PT, R59.reuse, R4, PT ;  /* 0x000000043b00720c */ /* 0x040fe40003f04270 */
[----:B------:R-:W-:Y:S02]  /*5980*/  FSEL R48, R10, -INF , !P1 ;  /* 0xff8000000a307808 */ /* 0x000fe40004800000 */
[----:B------:R-:W-:Y:S02]  /*5990*/  ISETP.GT.AND P1, PT, R59, R146, PT ;  /* 0x000000923b00720c */ /* 0x000fe40003f24270 */
[----:B------:R-:W-:-:S02]  /*59a0*/  FSEL R11, R11, -INF , !P5 ;  /* 0xff8000000b0b7808 */ /* 0x000fc40006800000 */
[----:B------:R-:W-:Y:S02]  /*59b0*/  FSEL R63, R8, -INF , !P2 ;  /* 0xff800000083f7808 */ /* 0x000fe40005000000 */
[----:B------:R-:W-:Y:S02]  /*59c0*/  FSEL R40, R40, -INF , !P0 ;  /* 0xff80000028287808 */ /* 0x000fe40004000000 */
[----:B------:R-:W-:Y:S02]  /*59d0*/  ISETP.GE.AND P5, PT, R4, R223, PT ;  /* 0x000000df0400720c */ /* 0x000fe40003fa6270 */
[----:B------:R-:W-:Y:S02]  /*59e0*/  ISETP.GT.AND P2, PT, R46, R4, PT ;  /* 0x000000042e00720c */ /* 0x000fe40003f44270 */
[----:B------:R-:W-:Y:S02]  /*59f0*/  ISETP.GE.AND P0, PT, R4, R221, PT ;  /* 0x000000dd0400720c */ /* 0x000fe40003f06270 */
[----:B------:R-:W-:-:S02]  /*5a00*/  FSEL R4, R72, -INF , !P1 ;  /* 0xff80000048047808 */ /* 0x000fc40004800000 */
[----:B------:R-:W-:Y:S02]  /*5a10*/  ISETP.GT.AND P1, PT, R22, R225, PT ;  /* 0x000000e11600720c */ /* 0x000fe40003f24270 */
[----:B------:R-:W-:Y:S02]  /*5a20*/  ISETP.GT.AND P4, PT, R59, R12, PT ;  /* 0x0000000c3b00720c */ /* 0x000fe40003f84270 */
[----:B------:R-:W-:Y:S02]  /*5a30*/  ISETP.GE.AND P3, PT, R12, R223, PT ;  /* 0x000000df0c00720c */ /* 0x000fe40003f66270 */
[----:B------:R-:W-:Y:S02]  /*5a40*/  FSEL R9, R9, -INF , !P4 ;  /* 0xff80000009097808 */ /* 0x000fe40006000000 */
[----:B------:R-:W-:Y:S02]  /*5a50*/  FSEL R42, R42, -INF , !P2 ;  /* 0xff8000002a2a7808 */ /* 0x000fe40005000000 */
[----:B------:R-:W-:-:S02]  /*5a60*/  FSEL R62, R9, -INF , !P3 ;  /* 0xff800000093e7808 */ /* 0x000fc40005800000 */
[----:B------:R-:W-:Y:S02]  /*5a70*/  ISETP.GE.AND P4, PT, R12, R221, PT ;  /* 0x000000dd0c00720c */ /* 0x000fe40003f86270 */
[C---:B------:R-:W-:Y:S02]  /*5a80*/  ISETP.GE.AND P3, PT, R146.reuse, R223, PT ;  /* 0x000000df9200720c */ /* 0x040fe40003f66270 */
[----:B------:R-:W-:Y:S02]  /*5a90*/  ISETP.GE.AND P2, PT, R146, R221, PT ;  /* 0x000000dd9200720c */ /* 0x000fe40003f46270 */
[----:B------:R-:W-:Y:S02]  /*5aa0*/  VIMNMX R222, PT, PT, RZ, R46, !PT ;  /* 0x0000002effde7248 */ /* 0x000fe40007fe0100 */
        /* <DEDUP_REMOVED lines=19> */
.L_x_1621:
        /* <DEDUP_REMOVED lines=60> */
.L_x_1622:
[----:B------:R-:W-:Y:S05]  /*5fa0*/  BSYNC.RECONVERGENT B0 ;  /* 0x0000000000007941 */ /* 0x000fea0003800200 */
.L_x_1620:
[-C--:B------:R-:W-:Y:S01]  /*5fb0*/  ISETP.GE.AND P0, PT, R220, R235.reuse, PT ;  /* 0x000000ebdc00720c */ /* 0x080fe20003f06270 */
[----:B------:R-:W-:Y:S01]  /*5fc0*/  IMAD.SHL.U32 R7, R214, 0x40, RZ ;  /* 0x00000040d6077824 */ /* 0x000fe200078e00ff */
[----:B------:R-:W-:Y:S01]  /*5fd0*/  ISETP.GE.AND P1, PT, R220, R235, PT ;  /* 0x000000ebdc00720c */ /* 0x000fe20003f26270 */
[----:B------:R-:W-:Y:S01]  /*5fe0*/  BSSY.RECONVERGENT B0, `(.L_x_1623) ;  /* 0x0000040000007945 */ /* 0x000fe20003800200 */
[----:B------:R-:W-:Y:S02]  /*5ff0*/  SHF.L.U64.HI R6, R214, 0x6, R215 ;  /* 0x00000006d6067819 */ /* 0x000fe400000102d7 */
[----:B------:R-:W-:-:S05]  /*6000*/  IADD3 R8, P2, PT, R7, R226, RZ ;  /* 0x000000e207087210 */ /* 0x000fca0007f5e0ff */
[----:B------:R-:W-:Y:S02]  /*6010*/  IMAD.X R9, R6, 0x1, R227, P2 ;  /* 0x0000000106097824 */ /* 0x000fe400010e06e3 */
[----:B------:R-:W-:Y:S01]  /*6020*/  @!P0 IADD3 R12, P2, PT, R8, R7, RZ ;  /* 0x00000007080c8210 */ /* 0x000fe20007f5e0ff */
[----:B------:R-:W-:Y:S01]  /*6030*/  @!P0 IMAD R5, R215, 0xc0, RZ ;  /* 0x000000c0d7058824 */ /* 0x000fe200078e02ff */
[-C--:B------:R-:W-:Y:S01]  /*6040*/  @!P0 MOV R16, R8.reuse ;  /* 0x0000000800108202 */ /* 0x080fe20000000f00 */
[----:B------:R-:W-:Y:S01]  /*6050*/  @!PT LDS RZ, [RZ] ;  /* 0x00000000fffff984 */ /* 0x000fe20000000800 */
[----:B------:R-:W-:Y:S01]  /*6060*/  @!PT LDS RZ, [RZ] ;  /* 0x00000000fffff984 */ /* 0x000fe20000000800 */
[----:B------:R-:W-:Y:S01]  /*6070*/  @!PT LDS RZ, [RZ] ;  /* 0x00000000fffff984 */ /* 0x000fe20000000800 */
[----:B------:R1:W-:Y:S01]  /*6080*/  @!P1 LDGSTS.E.BYPASS.LTC128B.128 [R239+0x1000], desc[UR4][R226.64] ;  /* 0x01000000e2ef9fae */ /* 0x0003e2000b981a04 */
[----:B------:R-:W-:Y:S01]  /*6090*/  @!P0 IMAD.MOV.U32 R17, RZ, RZ, R9 ;  /* 0x000000ffff118224 */ /* 0x000fe200078e0009 */
[-C--:B------:R-:W-:Y:S01]  /*60a0*/  @!P0 MOV R7, R9.reuse ;  /* 0x0000000900078202 */ /* 0x080fe20000000f00 */
[----:B------:R-:W-:Y:S01]  /*60b0*/  @!P0 IMAD.X R13, R9, 0x1, R6, P2 ;  /* 0x00000001090d8824 */ /* 0x000fe200010e0606 */
[----:B------:R1:W-:Y:S01]  /*60c0*/  @P1 STS.128 [R239+0x1000], RZ ;  /* 0x001000ffef001388 */ /* 0x0003e20000000c00 */
[CC--:B------:R-:W-:Y:S01]  /*60d0*/  @!P0 LEA R10, P1, R214.reuse, R8.reuse, 0x7 ;  /* 0x00000008d60a8211 */ /* 0x0c0fe200078238ff */
[----:B------:R-:W-:Y:S01]  /*60e0*/  @!P0 IMAD.MOV.U32 R6, RZ, RZ, R8 ;  /* 0x000000ffff068224 */ /* 0x000fe200078e0008 */
[C---:B------:R-:W-:Y:S01]  /*60f0*/  @!P0 LEA R14, P2, R214.reuse, R8, 0x8 ;  /* 0x00000008d60e8211 */ /* 0x040fe200078440ff */
[C---:B------:R-:W-:Y:S01]  /*6100*/  @!P0 IMAD.WIDE.U32 R16, R214.reuse, 0xc0, R16 ;  /* 0x000000c0d6108825 */ /* 0x040fe200078e0010 */
[----:B------:R1:W-:Y:S01]  /*6110*/  @P0 STS.128 [R239+0x1800], RZ ;  /* 0x001800ffef000388 */ /* 0x0003e20000000c00 */
[----:B------:R-:W-:-:S02]  /*6120*/  @!P0 LEA.HI.X R11, R214, R9, R215, 0x7, P1 ;  /* 0x00000009d60b8211 */ /* 0x000fc400008f3cd7 */
[----:B------:R-:W-:Y:S01]  /*6130*/  @!P0 IMAD R0, R215, 0x140, RZ ;  /* 0x00000140d7008824 */ /* 0x000fe200078e02ff */
[----:B------:R-:W-:Y:S01]  /*6140*/  @!PT LDS RZ, [RZ] ;  /* 0x00000000fffff984 */ /* 0x000fe20000000800 */
[----:B------:R-:W-:Y:S01]  /*6150*/  @!PT LDS RZ, [RZ] ;  /* 0x00000000fffff984 */ /* 0x000fe20000000800 */
[----:B------:R-:W-:Y:S01]  /*6160*/  @!PT LDS RZ, [RZ] ;  /* 0x00000000fffff984 */ /* 0x000fe20000000800 */
[----:B------:R1:W-:Y:S01]  /*6170*/  @!P0 LDGSTS.E.BYPASS.LTC128B.128 [R239+0x1800], desc[UR4][R8.64] ;  /* 0x0180000008ef8fae */ /* 0x0003e2000b981a04 */
[C---:B------:R-:W-:Y:S01]  /*6180*/  @!P0 IMAD.WIDE.U32 R6, R214.reuse, 0x140, R6 ;  /* 0x00000140d6068825 */ /* 0x040fe200078e0006 */
[----:B------:R-:W-:Y:S02]  /*6190*/  @!P0 LEA.HI.X R15, R214, R9, R215, 0x8, P2 ;  /* 0x00000009d60f8211 */ /* 0x000fe400010f44d7 */
[----:B------:R1:W-:Y:S01]  /*61a0*/  @P0 STS.128 [R239+0x2000], RZ ;  /* 0x002000ffef000388 */ /* 0x0003e20000000c00 */
[----:B------:R-:W-:Y:S01]  /*61b0*/  @!P0 IMAD.IADD R17, R5, 0x1, R17 ;  /* 0x0000000105118824 */ /* 0x000fe200078e0211 */
[----:B------:R-:W-:Y:S02]  /*61c0*/  @!P0 IADD3 R7, PT, PT, R0, R7, RZ ;  /* 0x0000000700078210 */ /* 0x000fe40007ffe0ff */
        /* <DEDUP_REMOVED lines=33> */
.L_x_1624:
[----:B------:R-:W-:Y:S05]  /*63e0*/  BSYNC.RECONVERGENT B0 ;  /* 0x0000000000007941 */ /* 0x000fea0003800200 */
.L_x_1623:
[----:B------:R-:W0:Y:S02]  /*63f0*/  LDGDEPBAR ;  /* 0x00000000000079af */ /* 0x000e240000000000 */
.L_x_1619:
[----:B------:R-:W-:Y:S05]  /*6400*/  BSYNC.RECONVERGENT B1 ;  /* 0x0000000000017941 */ /* 0x000fea0003800200 */
.L_x_1618:
[----:B------:R-:W3:Y:S01]  /*6410*/  LD.E R75, desc[UR4][R2.64+0xdc] ;  /* 0x0000dc04024b7980 */ /* 0x000ee2000c101900 */
[----:B-12---:R-:W-:Y:S01]  /*6420*/  FMNMX3.FTZ R8, R156, R73, R99, !PT ;  /* 0x000000499c087276 */ /* 0x006fe20007810063 */
[----:B------:R-:W-:Y:S01]  /*6430*/  BSSY B2, `(.L_x_1625) ;  /* 0x00008cc000027945 */ /* 0x000fe20003800000 */
        /* <DEDUP_REMOVED lines=66> */
[----:B------:R-:W2:Y:S03]  /*6860*/  SHFL.BFLY PT, R6, R9, 0x2, 0x1f ;  /* 0x0c401f0009067f89 */ /* 0x000ea600000e0000 */
[----:B------:R-:W-:Y:S01]  /*6870*/  IADD3 R72, PT, PT, R104, R21, RZ ;  /* 0x0000001568487210 */ /* 0x000fe20007ffe0ff */
[----:B------:R-:W-:Y:S04]  /*6880*/  LDSM.16.MT88.4 R24, [R21+0x5000] ;  /* 0x005000001518783b */ /* 0x000fe80000004200 */
[----:B------:R-:W-:Y:S04]  /*6890*/  LDSM.16.MT88.4 R36, [R21+0x5800] ;  /* 0x005800001524783b */ /* 0x000fe80000004200 */
[----:B------:R-:W-:Y:S01]  /*68a0*/  LDSM.16.MT88.4 R32, [R72+0x5800] ;  /* 0x005800004820783b */ /* 0x000fe20000004200 */
[----:B-1----:R-:W-:-:S02]  /*68b0*/  FMNMX.FTZ R7, R8, R7, !PT ;  /* 0x0000000708077209 */ /* 0x002fc40007810000 */
[----:B--2---:R-:W-:-:S03]  /*68c0*/  FMNMX.FTZ R6, R9, R6, !PT ;  /* 0x0000000609067209 */ /* 0x004fc60007810000 */
[----:B------:R-:W1:Y:S04]  /*68d0*/  SHFL.BFLY PT, R0, R7, 0x1, 0x1f ;  /* 0x0c201f0007007f89 */ /* 0x000e6800000e0000 */
[----:B------:R-:W2:Y:S01]  /*68e0*/  SHFL.BFLY PT, R5, R6, 0x1, 0x1f ;  /* 0x0c201f0006057f89 */ /* 0x000ea200000e0000 */
        /* <DEDUP_REMOVED lines=15> */
[----:B------:R-:W1:Y:S01]  /*69e0*/  LDSM.16.MT88.4 R4, [R72+0x5000] ;  /* 0x005000004804783b */ /* 0x000e620000004200 */
        /* <DEDUP_REMOVED lines=18> */
[----:B------:R4:W-:Y:S01]  /*6b10*/  MUFU.EX2 R158, R8 ;  /* 0x00000008009e7308 */ /* 0x0009e20000000800 */
        /* <DEDUP_REMOVED lines=13> */
[----:B----4-:R-:W4:Y:S01]  /*6bf0*/  LDSM.16.MT88.4 R8, [R21+0x5400] ;  /* 0x005400001508783b */ /* 0x010f220000004200 */
[-CC-:B------:R-:W-:Y:S01]  /*6c00*/  FFMA.FTZ R161, R161, R75.reuse, -R74.reuse ;  /* 0x0000004ba1a17223 */ /* 0x180fe2000001084a */
[----:B------:R5:W-:Y:S01]  /*6c10*/  MUFU.EX2 R90, R43 ;  /* 0x0000002b005a7308 */ /* 0x000be20000000800 */
        /* <DEDUP_REMOVED lines=12> */
[----:B------:R-:W-:Y:S01]  /*6ce0*/  FADD.FTZ R155, R156, R155 ;  /* 0x0000009b9c9b7221 */ /* 0x000fe20000010000 */
[----:B-----5:R-:W2:Y:S01]  /*6cf0*/  LDSM.16.MT88.4 R40, [R72+0x5400] ;  /* 0x005400004828783b */ /* 0x020ea20000004200 */
[----:B------:R-:W-:Y:S01]  /*6d00*/  FADD.FTZ R157, R158, R157 ;  /* 0x0000009d9e9d7221 */ /* 0x000fe20000010000 */
[----:B------:R-:W3:Y:S01]  /*6d10*/  MUFU.EX2 R104, R104 ;  /* 0x0000006800687308 */ /* 0x000ee20000000800 */
[C---:B------:R-:W-:Y:S01]  /*6d20*/  HMMA.16816.F32 R28, R12.reuse, R24, RZ ;  /* 0x000000180c1c723c */ /* 0x040fe200000018ff */
[----:B------:R-:W-:Y:S01]  /*6d30*/  FADD.FTZ R146, R146, R155 ;  /* 0x0000009b92927221 */ /* 0x000fe20000010000 */
[----:B------:R-:W-:Y:S01]  /*6d40*/  FADD.FTZ R154, R154, R157 ;  /* 0x0000009d9a9a7221 */ /* 0x000fe20000010000 */
[----:B------:R-:W-:Y:S01]  /*6d50*/  MUFU.EX2 R92, R92 ;  /* 0x0000005c005c7308 */ /* 0x000fe20000000800 */
[-CC-:B------:R-:W-:Y:S01]  /*6d60*/  FFMA.FTZ R109, R109, R75.reuse, -R74.reuse ;  /* 0x0000004b6d6d7223 */ /* 0x180fe2000001084a */
[-C--:B------:R-:W-:Y:S01]  /*6d70*/  FFMA.FTZ R107, R107, R75.reuse, -R74 ;  /* 0x0000004b6b6b7223 */ /* 0x080fe2000001084a */
[----:B------:R-:W-:Y:S01]  /*6d80*/  FADD.FTZ R154, R105, R154 ;  /* 0x0000009a699a7221 */ /* 0x000fe20000010000 */
[----:B------:R-:W5:Y:S01]  /*6d90*/  MUFU.EX2 R81, R81 ;  /* 0x0000005100517308 */ /* 0x000f620000000800 */
[C---:B------:R-:W-:Y:S01]  /*6da0*/  HMMA.16816.F32 R24, R12.reuse, R26, RZ ;  /* 0x0000001a0c18723c */ /* 0x040fe200000018ff */
[-CC-:B------:R-:W-:Y:S01]  /*6db0*/  FFMA.FTZ R112, R112, R75.reuse, -R73.reuse ;  /* 0x0000004b70707223 */ /* 0x180fe20000010849 */
[-CC-:B------:R-:W-:Y:S01]  /*6dc0*/  FFMA.FTZ R105, R106, R75.reuse, -R73.reuse ;  /* 0x0000004b6a697223 */ /* 0x180fe20000010849 */
[----:B------:R-:W4:Y:S01]  /*6dd0*/  MUFU.EX2 R79, R79 ;  /* 0x0000004f004f7308 */ /* 0x000f220000000800 */
[-C--:B------:R-:W-:Y:S01]  /*6de0*/  FFMA.FTZ R89, R89, R75.reuse, -R74 ;  /* 0x0000004b59597223 */ /* 0x080fe2000001084a */
[-CC-:B------:R-:W-:Y:S01]  /*6df0*/  FFMA.FTZ R80, R80, R75.reuse, -R73.reuse ;  /* 0x0000004b50507223 */ /* 0x180fe20000010849 */
[--C-:B------:R-:W-:Y:S01]  /*6e00*/  FFMA.FTZ R68, R68, R75, -R73.reuse ;  /* 0x0000004b44447223 */ /* 0x100fe20000010849 */
[----:B------:R4:W-:Y:S01]  /*6e10*/  MUFU.EX2 R85, R153 ;  /* 0x0000009900557308 */ /* 0x0009e20000000800 */
[C---:B-1----:R-:W-:Y:S01]  /*6e20*/  HMMA.16816.F32 R16, R12.reuse, R4, RZ ;  /* 0x000000040c10723c */ /* 0x042fe200000018ff */
[C---:B---3--:R-:W-:Y:S01]  /*6e30*/  F2FP.F16.F32.PACK_AB R4, R104.reuse, R99 ;  /* 0x000000636804723e */ /* 0x048fe200000000ff */
[----:B------:R-:W-:Y:S01]  /*6e40*/  FADD.FTZ R99, R99, R154 ;  /* 0x0000009a63637221 */ /* 0x000fe20000010000 */
[----:B------:R-:W-:Y:S01]  /*6e50*/  F2FP.F16.F32.PACK_AB R5, R97, R110 ;  /* 0x0000006e6105723e */ /* 0x000fe200000000ff */
[----:B------:R-:W1:Y:S01]  /*6e60*/  MUFU.EX2 R84, R84 ;  /* 0x0000005400547308 */ /* 0x000e620000000800 */
[-C--:B------:R-:W-:Y:S01]  /*6e70*/  FFMA.FTZ R67, R67, R75.reuse, -R73 ;  /* 0x0000004b43437223 */ /* 0x080fe20000010849 */
[----:B------:R-:W-:Y:S01]  /*6e80*/  FADD.FTZ R99, R104, R99 ;  /* 0x0000006368637221 */ /* 0x000fe20000010000 */
[-CC-:B------:R-:W-:Y:S01]  /*6e90*/  FFMA.FTZ R50, R50, R75.reuse, -R74.reuse ;  /* 0x0000004b32327223 */ /* 0x180fe2000001084a */
[----:B------:R-:W-:Y:S01]  /*6ea0*/  HMMA.16816.F32 R12, R12, R6, RZ ;  /* 0x000000060c0c723c */ /* 0x000fe200000018ff */
[----:B-----5:R-:W-:Y:S01]  /*6eb0*/  F2FP.F16.F32.PACK_AB R6, R81, R92 ;  /* 0x0000005c5106723e */ /* 0x020fe200000000ff */
[----:B------:R3:W-:Y:S01]  /*6ec0*/  MUFU.EX2 R77, R143 ;  /* 0x0000008f004d7308 */ /* 0x0007e20000000800 */
[----:B----4-:R-:W-:Y:S01]  /*6ed0*/  F2FP.F16.F32.PACK_AB R7, R79, R90 ;  /* 0x0000005a4f07723e */ /* 0x010fe200000000ff */
[----:B------:R-:W-:Y:S01]  /*6ee0*/  FADD.FTZ R92, R92, R99 ;  /* 0x000000635c5c7221 */ /* 0x000fe20000010000 */
[-C--:B------:R-:W-:Y:S01]  /*6ef0*/  FFMA.FTZ R153, R93, R75.reuse, -R74 ;  /* 0x0000004b5d997223 */ /* 0x080fe2000001084a */
[----:B------:R-:W-:Y:S01]  /*6f00*/  MUFU.EX2 R88, R88 ;  /* 0x0000005800587308 */ /* 0x000fe20000000800 */
[-CC-:B------:R-:W-:Y:S01]  /*6f10*/  FFMA.FTZ R62, R62, R75.reuse, -R73.reuse ;  /* 0x0000004b3e3e7223 */ /* 0x180fe20000010849 */
[----:B------:R-:W-:Y:S01]  /*6f20*/  FADD.FTZ R92, R81, R92 ;  /* 0x0000005c515c7221 */ /* 0x000fe20000010000 */
[-CC-:B------:R-:W-:Y:S01]  /*6f30*/  FFMA.FTZ R247, R58, R75.reuse, -R73.reuse ;  /* 0x0000004b3af77223 */ /* 0x180fe20000010849 */
[C---:B------:R-:W-:Y:S01]  /*6f40*/  HMMA.16816.F32 R28, R4.reuse, R8, R28 ;  /* 0x00000008041c723c */ /* 0x040fe2000000181c */
[-CC-:B------:R-:W-:Y:S01]  /*6f50*/  FFMA.FTZ R8, R91, R75.reuse, -R74.reuse ;  /* 0x0000004b5b087223 */ /* 0x180fe2000001084a */
[-CC-:B------:R-:W-:Y:S01]  /*6f60*/  FFMA.FTZ R91, R86, R75.reuse, -R73.reuse ;  /* 0x0000004b565b7223 */ /* 0x180fe20000010849 */
[----:B------:R4:W-:Y:S01]  /*6f70*/  MUFU.EX2 R96, R186 ;  /* 0x000000ba00607308 */ /* 0x0009e20000000800 */
[-C--:B------:R-:W-:Y:S01]  /*6f80*/  FFMA.FTZ R245, R45, R75.reuse, -R74 ;  /* 0x0000004b2df57223 */ /* 0x080fe2000001084a */
[-CC-:B------:R-:W-:Y:S01]  /*6f90*/  FFMA.FTZ R59, R59, R75.reuse, -R73.reuse ;  /* 0x0000004b3b3b7223 */ /* 0x180fe20000010849 */
[----:B---3--:R-:W-:Y:S01]  /*6fa0*/  FFMA.FTZ R143, R102, R75, -R73 ;  /* 0x0000004b668f7223 */ /* 0x008fe20000010849 */
[----:B------:R3:W-:Y:S01]  /*6fb0*/  MUFU.EX2 R86, R8 ;  /* 0x0000000800567308 */ /* 0x0007e20000000800 */
[----:B------:R-:W-:Y:S01]  /*6fc0*/  HMMA.16816.F32 R24, R4, R10, R24 ;  /* 0x0000000a0418723c */ /* 0x000fe20000001818 */
[----:B------:R-:W-:-:S02]  /*6fd0*/  ISETP.GT.AND P0, PT, R22, R225, PT ;  /* 0x000000e11600720c */ /* 0x000fc40003f04270 */
[----:B------:R-:W5:Y:S04]  /*6fe0*/  MUFU.EX2 R91, R91 ;  /* 0x0000005b005b7308 */ /* 0x000f680000000800 */
[----:B------:R-:W-:Y:S01]  /*6ff0*/  MUFU.EX2 R94, R188 ;  /* 0x000000bc005e7308 */ /* 0x000fe20000000800 */
[C---:B--2---:R-:W-:Y:S01]  /*7000*/  HMMA.16816.F32 R16, R4.reuse, R40, R16 ;  /* 0x000000280410723c */ /* 0x044fe20000001810 */
[----:B-1----:R-:W-:Y:S01]  /*7010*/  F2FP.F16.F32.PACK_AB R41, R84, R85 ;  /* 0x000000555429723e */ /* 0x002fe200000000ff */
[-CC-:B----4-:R-:W-:Y:S01]  /*7020*/  FFMA.FTZ R186, R184, R75.reuse, -R73.reuse ;  /* 0x0000004bb8ba7223 */ /* 0x190fe20000010849 */
[----:B------:R-:W1:Y:S01]  /*7030*/  MUFU.EX2 R93, R187 ;  /* 0x000000bb005d7308 */ /* 0x000e620000000800 */
[----:B------:R-:W-:Y:S01]  /*7040*/  FFMA.FTZ R184, R152, R75, -R73 ;  /* 0x0000004b98b87223 */ /* 0x000fe20000010849 */
[----:B---3--:R-:W2:Y:S02]  /*7050*/  LDSM.16.MT88.4 R8, [R21+0x5c00] ;  /* 0x005c00001508783b */ /* 0x008ea40000004200 */
[----:B------:R3:W4:Y:S01]  /*7060*/  MUFU.EX2 R101, R153 ;  /* 0x0000009900657308 */ /* 0x0007220000000800 */
[----:B------:R-:W-:Y:S01]  /*7070*/  HMMA.16816.F32 R12, R4, R42, R12 ;  /* 0x0000002a040c723c */ /* 0x000fe2000000180c */
[----:B-----5:R-:W-:Y:S01]  /*7080*/  F2FP.F16.F32.PACK_AB R40, R96, R91 ;  /* 0x0000005b6028723e */ /* 0x020fe200000000ff */
[----:B------:R-:W5:Y:S01]  /*7090*/  LDSM.16.MT88.4 R4, [R72+0x5c00] ;  /* 0x005c00004804783b */ /* 0x000f620000004200 */
[----:B------:R-:W-:Y:S01]  /*70a0*/  F2FP.F16.F32.PACK_AB R43, R88, R77 ;  /* 0x0000004d582b723e */ /* 0x000fe200000000ff */
[----:B------:R4:W-:Y:S01]  /*70b0*/  MUFU.EX2 R100, R183 ;  /* 0x000000b700647308 */ /* 0x0009e20000000800 */
[----:B------:R-:W-:-:S03]  /*70c0*/  FADD.FTZ R91, R91, R92 ;  /* 0x0000005c5b5b7221 */ /* 0x000fc60000010000 */
[----:B------:R-:W-:Y:S01]  /*70d0*/  MUFU.EX2 R102, R185 ;  /* 0x000000b900667308 */ /* 0x000fe20000000800 */
[----:B-1----:R-:W-:Y:S01]  /*70e0*/  F2FP.F16.F32.PACK_AB R42, R93, R94 ;  /* 0x0000005e5d2a723e */ /* 0x002fe200000000ff */
[----:B------:R-:W-:Y:S02]  /*70f0*/  FADD.FTZ R91, R96, R91 ;  /* 0x0000005b605b7221 */ /* 0x000fe40000010000 */
[----:B------:R-:W1:Y:S01]  /*7100*/  MUFU.EX2 R143, R143 ;  /* 0x0000008f008f7308 */ /* 0x000e620000000800 */
[-C--:B---3--:R-:W-:Y:S01]  /*7110*/  FFMA.FTZ R153, R141, R75.reuse, -R74 ;  /* 0x0000004b8d997223 */ /* 0x088fe2000001084a */
[----:B------:R-:W-:Y:S02]  /*7120*/  FADD.FTZ R94, R94, R91 ;  /* 0x0000005b5e5e7221 */ /* 0x000fe40000010000 */
[----:B------:R3:W-:Y:S01]  /*7130*/  MUFU.EX2 R152, R186 ;  /* 0x000000ba00987308 */ /* 0x0007e20000000800 */
[----:B------:R-:W-:Y:S01]  /*7140*/  HMMA.16816.F32 R28, R40, R36, R28 ;  /* 0x00000024281c723c */ /* 0x000fe2000000181c */
[----:B----4-:R-:W-:Y:S01]  /*7150*/  F2FP.F16.F32.PACK_AB R37, R101, R86 ;  /* 0x000000566525723e */ /* 0x010fe200000000ff */
[----:B------:R-:W-:Y:S01]  /*7160*/  FFMA.FTZ R183, R170, R75, -R73 ;  /* 0x0000004baab77223 */ /* 0x000fe20000010849 */
[----:B------:R-:W4:Y:S01]  /*7170*/  MUFU.EX2 R141, R184 ;  /* 0x000000b8008d7308 */ /* 0x000f220000000800 */
[----:B------:R-:W-:-:S03]  /*7180*/  FADD.FTZ R93, R93, R94 ;  /* 0x0000005e5d5d7221 */ /* 0x000fc60000010000 */
[----:B------:R-:W2:Y:S01]  /*7190*/  MUFU.EX2 R153, R153 ;  /* 0x0000009900997308 */ /* 0x000ea20000000800 */
[C---:B------:R-:W-:Y:S01]  /*71a0*/  HMMA.16816.F32 R24, R40.reuse, R38, R24 ;  /* 0x000000262818723c */ /* 0x040fe20000001818 */
[----:B-1----:R-:W-:Y:S01]  /*71b0*/  F2FP.F16.F32.PACK_AB R36, R143, R102 ;  /* 0x000000668f24723e */ /* 0x002fe200000000ff */
[----:B------:R-:W-:Y:S01]  /*71c0*/  FADD.FTZ R102, R102, R93 ;  /* 0x0000005d66667221 */ /* 0x000fe20000010000 */
[----:B------:R-:W-:Y:S01]  /*71d0*/  MUFU.EX2 R177, R177 ;  /* 0x000000b100b17308 */ /* 0x000fe20000000800 */
[-C--:B---3--:R-:W-:Y:S02]  /*71e0*/  FFMA.FTZ R186, R167, R75.reuse, -R74 ;  /* 0x0000004ba7ba7223 */ /* 0x088fe4000001084a */
[----:B------:R-:W-:Y:S01]  /*71f0*/  FADD.FTZ R143, R143, R102 ;  /* 0x000000668f8f7221 */ /* 0x000fe20000010000 */
[----:B------:R-:W-:Y:S01]  /*7200*/  MUFU.EX2 R165, R165 ;  /* 0x000000a500a57308 */ /* 0x000fe20000000800 */
[----:B------:R-:W-:Y:S01]  /*7210*/  HMMA.16816.F32 R16, R40, R32, R16 ;  /* 0x000000202810723c */ /* 0x000fe20000001810 */
[----:B----4-:R-:W-:Y:S01]  /*7220*/  F2FP.F16.F32.PACK_AB R38, R141, R152 ;  /* 0x000000988d26723e */ /* 0x010fe200000000ff */
[----:B------:R-:W-:Y:S01]  /*7230*/  FFMA.FTZ R184, R179, R75, -R74 ;  /* 0x0000004bb3b87223 */ /* 0x000fe2000001084a */
[----:B------:R-:W-:Y:S01]  /*7240*/  MUFU.EX2 R186, R186 ;  /* 0x000000ba00ba7308 */ /* 0x000fe20000000800 */
[----:B------:R-:W-:Y:S01]  /*7250*/  FADD.FTZ R152, R152, R143 ;  /* 0x0000008f98987221 */ /* 0x000fe20000010000 */
[----:B--2---:R-:W-:-:S02]  /*7260*/  F2FP.F16.F32.PACK_AB R39, R153, R100 ;  /* 0x000000649927723e */ /* 0x004fc400000000ff */
[----:B------:R-:W-:Y:S01]  /*7270*/  MUFU.EX2 R161, R161 ;  /* 0x000000a100a17308 */ /* 0x000fe20000000800 */
[----:B------:R-:W-:Y:S01]  /*7280*/  HMMA.16816.F32 R32, R40, R34, R12 ;  /* 0x000000222820723c */ /* 0x000fe2000000180c */
[----:B------:R-:W1:Y:S01]  /*7290*/  LDSM.16.MT88.4 R12, [R21+0x6000] ;  /* 0x00600000150c783b */ /* 0x000e620000004200 */
[-CC-:B------:R-:W-:Y:S01]  /*72a0*/  FFMA.FTZ R40, R181, R75.reuse, -R74.reuse ;  /* 0x0000004bb5287223 */ /* 0x180fe2000001084a */
[-CC-:B------:R-:W-:Y:S01]  /*72b0*/  FFMA.FTZ R41, R178, R75.reuse, -R73.reuse ;  /* 0x0000004bb2297223 */ /* 0x180fe20000010849 */
[-CC-:B------:R-:W-:Y:S01]  /*72c0*/  FFMA.FTZ R181, R180, R75.reuse, -R73.reuse ;  /* 0x0000004bb4b57223 */ /* 0x180fe20000010849 */
[-C--:B------:R-:W-:Y:S01]  /*72d0*/  FFMA.FTZ R178, R175, R75.reuse, -R74 ;  /* 0x0000004bafb27223 */ /* 0x080fe2000001084a */
[----:B------:R2:W-:Y:S01]  /*72e0*/  MUFU.EX2 R179, R40 ;  /* 0x0000002800b37308 */ /* 0x0005e20000000800 */
[----:B------:R-:W-:Y:S01]  /*72f0*/  FADD.FTZ R141, R141, R152 ;  /* 0x000000988d8d7221 */ /* 0x000fe20000010000 */
[C---:B------:R-:W-:Y:S02]  /*7300*/  HMMA.16816.F32 R28, R36.reuse, R8, R28 ;  /* 0x00000008241c723c */ /* 0x040fe4000000181c */
[----:B------:R-:W-:Y:S04]  /*7310*/  MUFU.EX2 R184, R184 ;  /* 0x000000b800b87308 */ /* 0x000fe80000000800 */
[----:B------:R3:W-:Y:S02]  /*7320*/  MUFU.EX2 R180, R182 ;  /* 0x000000b600b47308 */ /* 0x0007e40000000800 */
[----:B------:R-:W-:Y:S01]  /*7330*/  HMMA.16816.F32 R24, R36, R10, R24 ;  /* 0x0000000a2418723c */ /* 0x000fe20000001818 */
[----:B------:R-:W4:Y:S01]  /*7340*/  LDSM.16.MT88.4 R8, [R72+0x6000] ;  /* 0x006000004808783b */ /* 0x000f220000004200 */
[----:B------:R-:W3:Y:S01]  /*7350*/  MUFU.EX2 R181, R181 ;  /* 0x000000b500b57308 */ /* 0x000ee20000000800 */
[----:B--2---:R-:W-:-:S03]  /*7360*/  FFMA.FTZ R40, R176, R75, -R73 ;  /* 0x0000004bb0287223 */ /* 0x004fc60000010849 */
[----:B------:R-:W-:Y:S02]  /*7370*/  MUFU.EX2 R176, R41 ;  /* 0x0000002900b07308 */ /* 0x000fe40000000800 */
[----:B-----5:R-:W-:Y:S02]  /*7380*/  HMMA.16816.F32 R16, R36, R4, R16 ;  /* 0x000000042410723c */ /* 0x020fe40000001810 */
[----:B------:R-:W2:Y:S01]  /*7390*/  MUFU.EX2 R175, R40 ;  /* 0x0000002800af7308 */ /* 0x000ea20000000800 */
[----:B---3--:R-:W-:-:S03]  /*73a0*/  FFMA.FTZ R182, R171, R75, -R74 ;  /* 0x0000004babb67223 */ /* 0x008fc6000001084a */
[----:B------:R-:W3:Y:S02]  /*73b0*/  MUFU.EX2 R178, R178 ;  /* 0x000000b200b27308 */ /* 0x000ee40000000800 */
[----:B------:R-:W-:Y:S01]  /*73c0*/  HMMA.16816.F32 R32, R36, R6, R32 ;  /* 0x000000062420723c */ /* 0x000fe20000001820 */
[----:B------:R-:W5:Y:S01]  /*73d0*/  LDSM.16.MT88.4 R4, [R21+0x6400] ;  /* 0x006400001504783b */ /* 0x000f620000004200 */
[----:B------:R-:W-:Y:S01]  /*73e0*/  F2FP.F16.F32.PACK_AB R36, R181, R180 ;  /* 0x000000b4b524723e */ /* 0x000fe200000000ff */
[----:B------:R1:W-:Y:S01]  /*73f0*/  MUFU.EX2 R171, R173 ;  /* 0x000000ad00ab7308 */ /* 0x0003e20000000800 */
[----:B------:R-:W-:Y:S01]  /*7400*/  F2FP.F16.F32.PACK_AB R37, R184, R179 ;  /* 0x000000b3b825723e */ /* 0x000fe200000000ff */
[----:B------:R-:W-:Y:S02]  /*7410*/  FADD.FTZ R180, R180, R141 ;  /* 0x0000008db4b47221 */ /* 0x000fe40000010000 */
[----:B------:R-:W-:Y:S01]  /*7420*/  MUFU.EX2 R182, R182 ;  /* 0x000000b600b67308 */ /* 0x000fe20000000800 */
[----:B--2---:R-:W-:Y:S01]  /*7430*/  F2FP.F16.F32.PACK_AB R38, R175, R176 ;  /* 0x000000b0af26723e */ /* 0x004fe200000000ff */
[-C--:B------:R-:W-:Y:S01]  /*7440*/  FFMA.FTZ R40, R169, R75.reuse, -R74 ;  /* 0x0000004ba9287223 */ /* 0x080fe2000001084a */
[-CC-:B------:R-:W-:Y:S01]  /*7450*/  FFMA.FTZ R169, R174, R75.reuse, -R73.reuse ;  /* 0x0000004baea97223 */ /* 0x180fe20000010849 */
[--C-:B------:R-:W-:Y:S01]  /*7460*/  FFMA.FTZ R174, R168, R75, -R73.reuse ;  /* 0x0000004ba8ae7223 */ /* 0x100fe20000010849 */
[----:B---3--:R-:W-:Y:S01]  /*7470*/  F2FP.F16.F32.PACK_AB R39, R178, R177 ;  /* 0x000000b1b227723e */ /* 0x008fe200000000ff */
[----:B------:R4:W-:Y:S01]  /*7480*/  MUFU.EX2 R167, R40 ;  /* 0x0000002800a77308 */ /* 0x0009e20000000800 */
[----:B------:R-:W-:Y:S01]  /*7490*/  FADD.FTZ R181, R181, R180 ;  /* 0x000000b4b5b57221 */ /* 0x000fe20000010000 */
[-C--:B-1----:R-:W-:Y:S01]  /*74a0*/  FFMA.FTZ R173, R172, R75.reuse, -R73 ;  /* 0x0000004bacad7223 */ /* 0x082fe20000010849 */
[----:B------:R-:W-:-:S03]  /*74b0*/  FFMA.FTZ R172, R163, R75, -R74 ;  /* 0x0000004ba3ac7223 */ /* 0x000fc6000001084a */
[----:B------:R-:W-:Y:S01]  /*74c0*/  HMMA.16816.F32 R28, R36, R12, R28 ;  /* 0x0000000c241c723c */ /* 0x000fe2000000181c */
[----:B------:R-:W-:Y:S01]  /*74d0*/  MUFU.EX2 R169, R169 ;  /* 0x000000a900a97308 */ /* 0x000fe20000000800 */
[----:B------:R-:W-:-:S03]  /*74e0*/  FADD.FTZ R176, R176, R181 ;  /* 0x000000b5b0b07221 */ /* 0x000fc60000010000 */
[----:B------:R1:W2:Y:S03]  /*74f0*/  MUFU.EX2 R170, R173 ;  /* 0x000000ad00aa7308 */ /* 0x0002a60000000800 */
[C---:B------:R-:W-:Y:S01]  /*7500*/  HMMA.16816.F32 R24, R36.reuse, R14, R24 ;  /* 0x0000000e2418723c */ /* 0x040fe20000001818 */
[----:B------:R-:W3:Y:S01]  /*7510*/  LDSM.16.MT88.4 R12, [R72+0x6400] ;  /* 0x00640000480c783b */ /* 0x000ee20000004200 */
[----:B------:R2:W-:Y:S04]  /*7520*/  MUFU.EX2 R168, R183 ;  /* 0x000000b700a87308 */ /* 0x0005e80000000800 */
[----:B------:R-:W5:Y:S02]  /*7530*/  MUFU.EX2 R163, R174 ;  /* 0x000000ae00a37308 */ /* 0x000f640000000800 */
[----:B----4-:R-:W-:Y:S01]  /*7540*/  HMMA.16816.F32 R40, R36, R8, R16 ;  /* 0x000000082428723c */ /* 0x010fe20000001810 */
[----:B------:R-:W4:Y:S01]  /*7550*/  LDSM.16.MT88.4 R16, [R21+0x6800] ;  /* 0x006800001510783b */ /* 0x000f220000004200 */
[----:B------:R-:W-:Y:S01]  /*7560*/  MUFU.EX2 R172, R172 ;  /* 0x000000ac00ac7308 */ /* 0x000fe20000000800 */
[----:B-1----:R-:W-:-:S03]  /*7570*/  FFMA.FTZ R173, R164, R75, -R73 ;  /* 0x0000004ba4ad7223 */ /* 0x002fc60000010849 */
[----:B------:R1:W-:Y:S02]  /*7580*/  MUFU.EX2 R164, R166 ;  /* 0x000000a600a47308 */ /* 0x0003e40000000800 */
[----:B------:R-:W-:Y:S01]  /*7590*/  HMMA.16816.F32 R32, R36, R10, R32 ;  /* 0x0000000a2420723c */ /* 0x000fe20000001820 */
[--C-:B--2---:R-:W-:Y:S01]  /*75a0*/  FFMA.FTZ R183, R162, R75, -R73.reuse ;  /* 0x0000004ba2b77223 */ /* 0x104fe20000010849 */
[----:B------:R-:W-:Y:S01]  /*75b0*/  F2FP.F16.F32.PACK_AB R36, R170, R169 ;  /* 0x000000a9aa24723e */ /* 0x000fe200000000ff */
[----:B------:R-:W2:Y:S01]  /*75c0*/  LDSM.16.MT88.4 R8, [R72+0x6800] ;  /* 0x006800004808783b */ /* 0x000ea20000004200 */
[----:B------:R-:W-:Y:S01]  /*75d0*/  F2FP.F16.F32.PACK_AB R37, R182, R171 ;  /* 0x000000abb625723e */ /* 0x000fe200000000ff */
[-CC-:B------:R-:W-:Y:S01]  /*75e0*/  FFMA.FTZ R162, R159, R75.reuse, -R74.reuse ;  /* 0x0000004b9fa27223 */ /* 0x180fe2000001084a */
[----:B-----5:R-:W-:Y:S01]  /*75f0*/  F2FP.F16.F32.PACK_AB R38, R163, R168 ;  /* 0x000000a8a326723e */ /* 0x020fe200000000ff */
[----:B------:R-:W-:Y:S01]  /*7600*/  FFMA.FTZ R174, R160, R75, -R73 ;  /* 0x0000004ba0ae7223 */ /* 0x000fe20000010849 */
[----:B------:R-:W-:Y:S01]  /*7610*/  F2FP.F16.F32.PACK_AB R39, R186, R167 ;  /* 0x000000a7ba27723e */ /* 0x000fe200000000ff */
[----:B------:R-:W5:Y:S01]  /*7620*/  MUFU.EX2 R173, R173 ;  /* 0x000000ad00ad7308 */ /* 0x000f620000000800 */
[----:B-1----:R-:W-:-:S03]  /*7630*/  FFMA.FTZ R166, R145, R75, -R74 ;  /* 0x0000004b91a67223 */ /* 0x002fc6000001084a */
[----:B------:R1:W-:Y:S02]  /*7640*/  MUFU.EX2 R160, R183 ;  /* 0x000000b700a07308 */ /* 0x0003e40000000800 */
[C---:B------:R-:W-:Y:S02]  /*7650*/  HMMA.16816.F32 R28, R36.reuse, R4, R28 ;  /* 0x00000004241c723c */ /* 0x040fe4000000181c */
[----:B------:R4:W4:Y:S04]  /*7660*/  MUFU.EX2 R159, R174 ;  /* 0x000000ae009f7308 */ /* 0x0009280000000800 */
[----:B------:R-:W2:Y:S02]  /*7670*/  MUFU.EX2 R162, R162 ;  /* 0x000000a200a27308 */ /* 0x000ea40000000800 */
[----:B------:R-:W-:Y:S01]  /*7680*/  HMMA.16816.F32 R24, R36, R6, R24 ;  /* 0x000000062418723c */ /* 0x000fe20000001818 */
[----:B------:R-:W2:Y:S01]  /*7690*/  LDSM.16.MT88.4 R4, [R21+0x6c00] ;  /* 0x006c00001504783b */ /* 0x000ea20000004200 */
[----:B------:R-:W-:Y:S01]  /*76a0*/  MUFU.EX2 R166, R166 ;  /* 0x000000a600a67308 */ /* 0x000fe20000000800 */
[----:B-1----:R-:W-:-:S03]  /*76b0*/  FFMA.FTZ R183, R132, R75, -R73 ;  /* 0x0000004b84b77223 */ /* 0x002fc60000010849 */
[----:B------:R-:W-:Y:S02]  /*76c0*/  MUFU.EX2 R139, R139 ;  /* 0x0000008b008b7308 */ /* 0x000fe40000000800 */
[C---:B---3--:R-:W-:Y:S01]  /*76d0*/  HMMA.16816.F32 R40, R36.reuse, R12, R40 ;  /* 0x0000000c2428723c */ /* 0x048fe20000001828 */
[----:B-----5:R-:W-:Y:S01]  /*76e0*/  F2FP.F16.F32.PACK_AB R12, R173, R164 ;  /* 0x000000a4ad0c723e */ /* 0x020fe200000000ff */
[--C-:B----4-:R-:W-:Y:S01]  /*76f0*/  FFMA.FTZ R174, R129, R75, -R74.reuse ;  /* 0x0000004b81ae7223 */ /* 0x110fe2000001084a */
[----:B------:R-:W-:Y:S01]  /*7700*/  F2FP.F16.F32.PACK_AB R13, R172, R165 ;  /* 0x000000a5ac0d723e */ /* 0x000fe200000000ff */
[----:B------:R-:W-:Y:S04]  /*7710*/  MUFU.EX2 R127, R127 ;  /* 0x0000007f007f7308 */ /* 0x000fe80000000800 */
[----:B------:R-:W-:Y:S01]  /*7720*/  HMMA.16816.F32 R32, R36, R14, R32 ;  /* 0x0000000e2420723c */ /* 0x000fe20000001820 */
[-CC-:B------:R-:W-:Y:S01]  /*7730*/  FFMA.FTZ R37, R147, R75.reuse, -R74.reuse ;  /* 0x0000004b93257223 */ /* 0x180fe2000001084a */
[-CC-:B------:R-:W-:Y:S01]  /*7740*/  FFMA.FTZ R36, R142, R75.reuse, -R73.reuse ;  /* 0x0000004b8e247223 */ /* 0x180fe20000010849 */
[----:B------:R-:W-:Y:S01]  /*7750*/  F2FP.F16.F32.PACK_AB R14, R159, R160 ;  /* 0x000000a09f0e723e */ /* 0x000fe200000000ff */
[--C-:B------:R-:W-:Y:S01]  /*7760*/  FFMA.FTZ R147, R144, R75, -R73.reuse ;  /* 0x0000004b90937223 */ /* 0x100fe20000010849 */
[----:B--2---:R-:W-:Y:S01]  /*7770*/  F2FP.F16.F32.PACK_AB R15, R162, R161 ;  /* 0x000000a1a20f723e */ /* 0x004fe200000000ff */
[-CC-:B------:R-:W-:Y:S01]  /*7780*/  FFMA.FTZ R142, R137, R75.reuse, -R74.reuse ;  /* 0x0000004b898e7223 */ /* 0x180fe2000001084a */
[----:B------:R1:W-:Y:S01]  /*7790*/  MUFU.EX2 R145, R37 ;  /* 0x0000002500917308 */ /* 0x0003e20000000800 */
[-C--:B------:R-:W-:Y:S01]  /*77a0*/  FFMA.FTZ R38, R140, R75.reuse, -R73 ;  /* 0x0000004b8c267223 */ /* 0x080fe20000010849 */
[----:B------:R-:W-:-:S02]  /*77b0*/  FFMA.FTZ R144, R133, R75, -R74 ;  /* 0x0000004b85907223 */ /* 0x000fc4000001084a */
[----:B------:R-:W-:Y:S01]  /*77c0*/  MUFU.EX2 R147, R147 ;  /* 0x0000009300937308 */ /* 0x000fe20000000800 */
[C---:B------:R-:W-:Y:S03]  /*77d0*/  HMMA.16816.F32 R28, R12.reuse, R16, R28 ;  /* 0x000000100c1c723c */ /* 0x040fe6000000181c */
[----:B------:R2:W3:Y:S04]  /*77e0*/  MUFU.EX2 R140, R36 ;  /* 0x00000024008c7308 */ /* 0x0004e80000000800 */
[----:B------:R-:W-:Y:S01]  /*77f0*/  MUFU.EX2 R142, R142 ;  /* 0x0000008e008e7308 */ /* 0x000fe20000000800 */
[C---:B------:R-:W-:Y:S01]  /*7800*/  HMMA.16816.F32 R24, R12.reuse, R18, R24 ;  /* 0x000000120c18723c */ /* 0x040fe20000001818 */
[-CC-:B-1----:R-:W-:Y:S01]  /*7810*/  FFMA.FTZ R37, R138, R75.reuse, -R73.reuse ;  /* 0x0000004b8a257223 */ /* 0x182fe20000010849 */
[----:B------:R-:W1:Y:S01]  /*7820*/  LDSM.16.MT88.4 R16, [R72+0x6c00] ;  /* 0x006c00004810783b */ /* 0x000e620000004200 */
[----:B------:R-:W-:Y:S04]  /*7830*/  MUFU.EX2 R138, R38 ;  /* 0x00000026008a7308 */ /* 0x000fe80000000800 */
[----:B------:R-:W4:Y:S01]  /*7840*/  MUFU.EX2 R137, R37 ;  /* 0x0000002500897308 */ /* 0x000f220000000800 */
[----:B------:R-:W-:Y:S01]  /*7850*/  HMMA.16816.F32 R40, R12, R8, R40 ;  /* 0x000000080c28723c */ /* 0x000fe20000001828 */
[-C--:B--2---:R-:W-:Y:S01]  /*7860*/  FFMA.FTZ R36, R131, R75.reuse, -R74 ;  /* 0x0000004b83247223 */ /* 0x084fe2000001084a */
[-CC-:B------:R-:W-:Y:S01]  /*7870*/  FFMA.FTZ R131, R136, R75.reuse, -R73.reuse ;  /* 0x0000004b88837223 */ /* 0x180fe20000010849 */
[----:B------:R2:W-:Y:S01]  /*7880*/  MUFU.EX2 R133, R135 ;  /* 0x0000008700857308 */ /* 0x0005e20000000800 */
[----:B------:R-:W-:-:S03]  /*7890*/  FFMA.FTZ R136, R130, R75, -R73 ;  /* 0x0000004b82887223 */ /* 0x000fc60000010849 */
[----:B------:R-:W-:Y:S01]  /*78a0*/  MUFU.EX2 R144, R144 ;  /* 0x0000009000907308 */ /* 0x000fe20000000800 */
[----:B------:R-:W-:Y:S01]  /*78b0*/  HMMA.16816.F32 R32, R12, R10, R32 ;  /* 0x0000000a0c20723c */ /* 0x000fe20000001820 */
[----:B---3--:R-:W-:Y:S01]  /*78c0*/  F2FP.F16.F32.PACK_AB R12, R140, R147 ;  /* 0x000000938c0c723e */ /* 0x008fe200000000ff */
[----:B------:R-:W3:Y:S01]  /*78d0*/  LDSM.16.MT88.4 R8, [R21+0x7000] ;  /* 0x007000001508783b */ /* 0x000ee20000004200 */
[----:B------:R-:W-:Y:S01]  /*78e0*/  F2FP.F16.F32.PACK_AB R13, R166, R145 ;  /* 0x00000091a60d723e */ /* 0x000fe200000000ff */
[----:B------:R5:W-:Y:S01]  /*78f0*/  MUFU.EX2 R129, R36 ;  /* 0x0000002400817308 */ /* 0x000be20000000800 */
[----:B----4-:R-:W-:Y:S02]  /*7900*/  F2FP.F16.F32.PACK_AB R14, R137, R138 ;  /* 0x0000008a890e723e */ /* 0x010fe400000000ff */
[----:B------:R-:W-:Y:S01]  /*7910*/  F2FP.F16.F32.PACK_AB R15, R142, R139 ;  /* 0x0000008b8e0f723e */ /* 0x000fe200000000ff */
[----:B------:R-:W-:Y:S01]  /*7920*/  MUFU.EX2 R174, R174 ;  /* 0x000000ae00ae7308 */ /* 0x000fe20000000800 */
[-C--:B--2---:R-:W-:Y:S01]  /*7930*/  FFMA.FTZ R135, R134, R75.reuse, -R73 ;  /* 0x0000004b86877223 */ /* 0x084fe20000010849 */
[----:B------:R-:W-:-:S02]  /*7940*/  FFMA.FTZ R134, R125, R75, -R74 ;  /* 0x0000004b7d867223 */ /* 0x000fc4000001084a */
[----:B------:R-:W-:Y:S02]  /*7950*/  MUFU.EX2 R131, R131 ;  /* 0x0000008300837308 */ /* 0x000fe40000000800 */
[C---:B------:R-:W-:Y:S02]  /*7960*/  HMMA.16816.F32 R28, R12.reuse, R4, R28 ;  /* 0x000000040c1c723c */ /* 0x040fe4000000181c */
[----:B------:R2:W4:Y:S01]  /*7970*/  MUFU.EX2 R132, R135 ;  /* 0x0000008700847308 */ /* 0x0005220000000800 */
[----:B-----5:R-:W-:Y:S03]  /*7980*/  LDSM.16.MT88.4 R36, [R21+0x7400] ;  /* 0x007400001524783b */ /* 0x020fe60000004200 */
[----:B------:R5:W-:Y:S02]  /*7990*/  MUFU.EX2 R130, R183 ;  /* 0x000000b700827308 */ /* 0x000be40000000800 */
[C---:B------:R-:W-:Y:S01]  /*79a0*/  HMMA.16816.F32 R24, R12.reuse, R6, R24 ;  /* 0x000000060c18723c */ /* 0x040fe20000001818 */
[----:B------:R-:W3:Y:S01]  /*79b0*/  LDSM.16.MT88.4 R4, [R72+0x7000] ;  /* 0x007000004804783b */ /* 0x000ee20000004200 */
[----:B------:R-:W5:Y:S04]  /*79c0*/  MUFU.EX2 R125, R136 ;  /* 0x00000088007d7308 */ /* 0x000f680000000800 */
[----:B------:R-:W3:Y:S02]  /*79d0*/  MUFU.EX2 R134, R134 ;  /* 0x0000008600867308 */ /* 0x000ee40000000800 */
[C---:B-1----:R-:W-:Y:S01]  /*79e0*/  HMMA.16816.F32 R40, R12.reuse, R16, R40 ;  /* 0x000000100c28723c */ /* 0x042fe20000001828 */
[--C-:B--2---:R-:W-:Y:S01]  /*79f0*/  FFMA.FTZ R135, R126, R75, -R73.reuse ;  /* 0x0000004b7e877223 */ /* 0x104fe20000010849 */
[----:B----4-:R-:W-:Y:S01]  /*7a00*/  F2FP.F16.F32.PACK_AB R16, R132, R131 ;  /* 0x000000838410723e */ /* 0x010fe200000000ff */
[----:B------:R-:W-:Y:S01]  /*7a10*/  MUFU.EX2 R123, R123 ;  /* 0x0000007b007b7308 */ /* 0x000fe20000000800 */
[--C-:B-----5:R-:W-:Y:S01]  /*7a20*/  FFMA.FTZ R183, R124, R75, -R73.reuse ;  /* 0x0000004b7cb77223 */ /* 0x120fe20000010849 */
[----:B------:R-:W-:Y:S01]  /*7a30*/  F2FP.F16.F32.PACK_AB R17, R144, R133 ;  /* 0x000000859011723e */ /* 0x000fe200000000ff */
[-C--:B------:R-:W-:Y:S01]  /*7a40*/  FFMA.FTZ R124, R121, R75.reuse, -R74 ;  /* 0x0000004b797c7223 */ /* 0x080fe2000001084a */
[----:B------:R-:W-:Y:S01]  /*7a50*/  MUFU.EX2 R126, R128 ;  /* 0x00000080007e7308 */ /* 0x000fe20000000800 */
[----:B------:R-:W-:Y:S01]  /*7a60*/  HMMA.16816.F32 R32, R12, R18, R32 ;  /* 0x000000120c20723c */ /* 0x000fe20000001820 */
[----:B------:R-:W-:Y:S01]  /*7a70*/  F2FP.F16.F32.PACK_AB R18, R125, R130 ;  /* 0x000000827d12723e */ /* 0x000fe200000000ff */
[----:B------:R-:W-:Y:S01]  /*7a80*/  FFMA.FTZ R136, R122, R75, -R73 ;  /* 0x0000004b7a887223 */ /* 0x000fe20000010849 */
[----:B------:R-:W-:Y:S01]  /*7a90*/  F2FP.F16.F32.PACK_AB R19, R174, R129 ;  /* 0x00000081ae13723e */ /* 0x000fe200000000ff */
[----:B------:R-:W1:Y:S01]  /*7aa0*/  MUFU.EX2 R135, R135 ;  /* 0x0000008700877308 */ /* 0x000e620000000800 */
[----:B------:R-:W2:Y:S03]  /*7ab0*/  LDSM.16.MT88.4 R12, [R72+0x7400] ;  /* 0x00740000480c783b */ /* 0x000ea60000004200 */
[----:B------:R-:W-:Y:S02]  /*7ac0*/  MUFU.EX2 R122, R183 ;  /* 0x000000b7007a7308 */ /* 0x000fe40000000800 */
[C---:B---3--:R-:W-:Y:S01]  /*7ad0*/  HMMA.16816.F32 R28, R16.reuse, R8, R28 ;  /* 0x00000008101c723c */ /* 0x048fe2000000181c */
[----:B------:R-:W-:Y:S01]  /*7ae0*/  F2FP.F16.F32.PACK_AB R9, R134, R127 ;  /* 0x0000007f8609723e */ /* 0x000fe200000000ff */
[----:B------:R-:W3:Y:S04]  /*7af0*/  MUFU.EX2 R121, R136 ;  /* 0x0000008800797308 */ /* 0x000ee80000000800 */
[----:B------:R-:W4:Y:S02]  /*7b00*/  MUFU.EX2 R124, R124 ;  /* 0x0000007c007c7308 */ /* 0x000f240000000800 */
[C---:B------:R-:W-:Y:S01]  /*7b10*/  HMMA.16816.F32 R24, R16.reuse, R10, R24 ;  /* 0x0000000a1018723c */ /* 0x040fe20000001818 */
[----:B-1----:R-:W-:Y:S01]  /*7b20*/  F2FP.F16.F32.PACK_AB R8, R135, R126 ;  /* 0x0000007e8708723e */ /* 0x002fe200000000ff */
[----:B------:R-:W-:Y:S04]  /*7b30*/  MUFU.EX2 R109, R109 ;  /* 0x0000006d006d7308 */ /* 0x000fe80000000800 */
[----:B------:R-:W-:Y:S02]  /*7b40*/  MUFU.EX2 R107, R107 ;  /* 0x0000006b006b7308 */ /* 0x000fe40000000800 */
[----:B------:R-:W-:Y:S01]  /*7b50*/  HMMA.16816.F32 R40, R16, R4, R40 ;  /* 0x000000041028723c */ /* 0x000fe20000001828 */
[----:B---3--:R-:W-:Y:S01]  /*7b60*/  F2FP.F16.F32.PACK_AB R10, R121, R122 ;  /* 0x0000007a790a723e */ /* 0x008fe200000000ff */
[----:B------:R-:W-:Y:S01]  /*7b70*/  MUFU.EX2 R50, R50 ;  /* 0x0000003200327308 */ /* 0x000fe20000000800 */
[----:B----4-:R-:W-:-:S03]  /*7b80*/  F2FP.F16.F32.PACK_AB R11, R124, R123 ;  /* 0x0000007b7c0b723e */ /* 0x010fc600000000ff */
[----:B------:R-:W-:Y:S02]  /*7b90*/  MUFU.EX2 R247, R247 ;  /* 0x000000f700f77308 */ /* 0x000fe40000000800 */
[----:B------:R-:W-:Y:S01]  /*7ba0*/  HMMA.16816.F32 R32, R16, R6, R32 ;  /* 0x000000061020723c */ /* 0x000fe20000001820 */
[----:B------:R-:W1:Y:S01]  /*7bb0*/  LDSM.16.MT88.4 R4, [R21+0x7800] ;  /* 0x007800001504783b */ /* 0x000e620000004200 */
[-CC-:B------:R-:W-:Y:S01]  /*7bc0*/  FFMA.FTZ R17, R119, R75.reuse, -R74.reuse ;  /* 0x0000004b77117223 */ /* 0x180fe2000001084a */
[-CC-:B------:R-:W-:Y:S01]  /*7bd0*/  FFMA.FTZ R16, R117, R75.reuse, -R74.reuse ;  /* 0x0000004b75107223 */ /* 0x180fe2000001084a */
[-CC-:B------:R-:W-:Y:S01]  /*7be0*/  FFMA.FTZ R119, R118, R75.reuse, -R73.reuse ;  /* 0x0000004b76777223 */ /* 0x180fe20000010849 */
[----:B------:R-:W-:Y:S03]  /*7bf0*/  MUFU.EX2 R245, R245 ;  /* 0x000000f500f57308 */ /* 0x000fe60000000800 */
[----:B------:R-:W-:Y:S01]  /*7c00*/  HMMA.16816.F32 R28, R8, R36, R28 ;  /* 0x00000024081c723c */ /* 0x000fe2000000181c */
[-CC-:B------:R-:W-:Y:S01]  /*7c10*/  FFMA.FTZ R37, R115, R75.reuse, -R74.reuse ;  /* 0x0000004b73257223 */ /* 0x180fe2000001084a */
[-CC-:B------:R-:W-:Y:S01]  /*7c20*/  FFMA.FTZ R115, R116, R75.reuse, -R73.reuse ;  /* 0x0000004b74737223 */ /* 0x180fe20000010849 */
[----:B------:R-:W-:Y:S01]  /*7c30*/  MUFU.EX2 R117, R17 ;  /* 0x0000001100757308 */ /* 0x000fe20000000800 */
[-C--:B------:R-:W-:Y:S01]  /*7c40*/  FFMA.FTZ R116, R111, R75.reuse, -R74 ;  /* 0x0000004b6f747223 */ /* 0x080fe2000001084a */
[----:B------:R-:W-:-:S02]  /*7c50*/  FFMA.FTZ R111, R108, R75, -R73 ;  /* 0x0000004b6c6f7223 */ /* 0x000fc40000010849 */
[----:B------:R3:W4:Y:S01]  /*7c60*/  MUFU.EX2 R36, R16 ;  /* 0x0000001000247308 */ /* 0x0007220000000800 */
[----:B------:R-:W-:Y:S01]  /*7c70*/  HMMA.16816.F32 R24, R8, R38, R24 ;  /* 0x000000260818723c */ /* 0x000fe20000001818 */
[-CC-:B------:R-:W-:Y:S01]  /*7c80*/  FFMA.FTZ R38, R114, R75.reuse, -R73.reuse ;  /* 0x0000004b72267223 */ /* 0x180fe20000010849 */
[-C--:B------:R-:W-:Y:S01]  /*7c90*/  FFMA.FTZ R114, R113, R75.reuse, -R74 ;  /* 0x0000004b71727223 */ /* 0x080fe2000001084a */
[----:B------:R-:W-:Y:S01]  /*7ca0*/  MUFU.EX2 R37, R37 ;  /* 0x0000002500257308 */ /* 0x000fe20000000800 */
[----:B------:R-:W-:-:S03]  /*7cb0*/  FFMA.FTZ R113, R98, R75, -R73 ;  /* 0x0000004b62717223 */ /* 0x000fc60000010849 */
[----:B------:R-:W-:Y:S01]  /*7cc0*/  MUFU.EX2 R118, R120 ;  /* 0x0000007800767308 */ /* 0x000fe20000000800 */
[C---:B--2---:R-:W-:Y:S03]  /*7cd0*/  HMMA.16816.F32 R40, R8.reuse, R12, R40 ;  /* 0x0000000c0828723c */ /* 0x044fe60000001828 */
[----:B------:R-:W2:Y:S01]  /*7ce0*/  MUFU.EX2 R39, R119 ;  /* 0x0000007700277308 */ /* 0x000ea20000000800 */
[----:B---3--:R-:W3:Y:S01]  /*7cf0*/  LDSM.16.MT88.4 R16, [R72+0x7800] ;  /* 0x007800004810783b */ /* 0x008ee20000004200 */
[----:B----4-:R-:W-:Y:S02]  /*7d00*/  F2FP.F16.F32.PACK_AB R13, R36, R117 ;  /* 0x00000075240d723e */ /* 0x010fe400000000ff */
[----:B------:R-:W-:Y:S01]  /*7d10*/  MUFU.EX2 R115, R115 ;  /* 0x0000007300737308 */ /* 0x000fe20000000800 */
[----:B------:R-:W-:Y:S01]  /*7d20*/  HMMA.16816.F32 R32, R8, R14, R32 ;  /* 0x0000000e0820723c */ /* 0x000fe20000001820 */
[----:B------:R-:W4:Y:S02]  /*7d30*/  LDSM.16.MT88.4 R8, [R21+0x7c00] ;  /* 0x007c00001508783b */ /* 0x000f240000004200 */
[----:B------:R-:W5:Y:S04]  /*7d40*/  MUFU.EX2 R38, R38 ;  /* 0x0000002600267308 */ /* 0x000f680000000800 */
[----:B------:R-:W1:Y:S01]  /*7d50*/  MUFU.EX2 R114, R114 ;  /* 0x0000007200727308 */ /* 0x000e620000000800 */
[----:B--2---:R-:W-:-:S03]  /*7d60*/  F2FP.F16.F32.PACK_AB R12, R39, R118 ;  /* 0x00000076270c723e */ /* 0x004fc600000000ff */
[----:B------:R-:W-:Y:S04]  /*7d70*/  MUFU.EX2 R116, R116 ;  /* 0x0000007400747308 */ /* 0x000fe80000000800 */
[----:B------:R-:W-:Y:S01]  /*7d80*/  MUFU.EX2 R108, R112 ;  /* 0x00000070006c7308 */ /* 0x000fe20000000800 */
[----:B-----5:R-:W-:-:S03]  /*7d90*/  F2FP.F16.F32.PACK_AB R14, R38, R115 ;  /* 0x00000073260e723e */ /* 0x020fc600000000ff */
[----:B------:R-:W-:Y:S01]  /*7da0*/  MUFU.EX2 R98, R105 ;  /* 0x0000006900627308 */ /* 0x000fe20000000800 */
[----:B-1----:R-:W-:-:S07]  /*7db0*/  F2FP.F16.F32.PACK_AB R15, R114, R37 ;  /* 0x00000025720f723e */ /* 0x002fce00000000ff */
[----:B------:R-:W-:Y:S01]  /*7dc0*/  HMMA.16816.F32 R28, R12, R4, R28 ;  /* 0x000000040c1c723c */ /* 0x000fe2000000181c */
[----:B------:R-:W-:Y:S02]  /*7dd0*/  FADD.FTZ R5, R103, R146 ;  /* 0x0000009267057221 */ /* 0x000fe40000010000 */
[----:B------:R-:W1:Y:S02]  /*7de0*/  MUFU.EX2 R103, R111 ;  /* 0x0000006f00677308 */ /* 0x000e640000000800 */
[----:B------:R-:W-:-:S03]  /*7df0*/  FADD.FTZ R110, R110, R5 ;  /* 0x000000056e6e7221 */ /* 0x000fc60000010000 */
[C---:B------:R-:W-:Y:S01]  /*7e00*/  HMMA.16816.F32 R24, R12.reuse, R6, R24 ;  /* 0x000000060c18723c */ /* 0x040fe20000001818 */
[----:B------:R-:W-:Y:S01]  /*7e10*/  FADD.FTZ R97, R97, R110 ;  /* 0x0000006e61617221 */ /* 0x000fe20000010000 */
[-CC-:B------:R-:W-:Y:S01]  /*7e20*/  FFMA.FTZ R110, R95, R75.reuse, -R74.reuse ;  /* 0x0000004b5f6e7223 */ /* 0x180fe2000001084a */
[----:B------:R-:W2:Y:S01]  /*7e30*/  LDSM.16.MT88.4 R4, [R72+0x7c00] ;  /* 0x007c00004804783b */ /* 0x000ea20000004200 */
[----:B------:R-:W5:Y:S01]  /*7e40*/  MUFU.EX2 R95, R113 ;  /* 0x00000071005f7308 */ /* 0x000f620000000800 */
[----:B------:R-:W-:Y:S01]  /*7e50*/  FADD.FTZ R106, R90, R97 ;  /* 0x000000615a6a7221 */ /* 0x000fe20000010000 */
[-CC-:B------:R-:W-:Y:S01]  /*7e60*/  FFMA.FTZ R90, R87, R75.reuse, -R74.reuse ;  /* 0x0000004b575a7223 */ /* 0x180fe2000001084a */
[-C--:B------:R-:W-:Y:S01]  /*7e70*/  FFMA.FTZ R97, R83, R75.reuse, -R74 ;  /* 0x0000004b53617223 */ /* 0x080fe2000001084a */
[----:B------:R-:W4:Y:S01]  /*7e80*/  MUFU.EX2 R104, R110 ;  /* 0x0000006e00687308 */ /* 0x000f220000000800 */
[----:B------:R-:W-:Y:S01]  /*7e90*/  FADD.FTZ R106, R79, R106 ;  /* 0x0000006a4f6a7221 */ /* 0x000fe20000010000 */
[C---:B---3--:R-:W-:Y:S01]  /*7ea0*/  HMMA.16816.F32 R40, R12.reuse, R16, R40 ;  /* 0x000000100c28723c */ /* 0x048fe20000001828 */
[----:B-1----:R-:W-:Y:S01]  /*7eb0*/  F2FP.F16.F32.PACK_AB R16, R103, R108 ;  /* 0x0000006c6710723e */ /* 0x002fe200000000ff */
[----:B------:R-:W-:Y:S01]  /*7ec0*/  FFMA.FTZ R83, R82, R75, -R73 ;  /* 0x0000004b52537223 */ /* 0x000fe20000010849 */
[----:B------:R-:W-:Y:S01]  /*7ed0*/  F2FP.F16.F32.PACK_AB R17, R109, R116 ;  /* 0x000000746d11723e */ /* 0x000fe200000000ff */
[----:B------:R-:W-:Y:S01]  /*7ee0*/  FADD.FTZ R85, R85, R106 ;  /* 0x0000006a55557221 */ /* 0x000fe20000010000 */
[----:B------:R-:W-:Y:S03]  /*7ef0*/  MUFU.EX2 R87, R89 ;  /* 0x0000005900577308 */ /* 0x000fe60000000800 */
[----:B------:R-:W-:Y:S01]  /*7f00*/  HMMA.16816.F32 R32, R12, R18, R32 ;  /* 0x000000120c20723c */ /* 0x000fe20000001820 */
[----:B-----5:R-:W-:Y:S01]  /*7f10*/  F2FP.F16.F32.PACK_AB R18, R95, R98 ;  /* 0x000000625f12723e */ /* 0x020fe200000000ff */
[----:B------:R-:W-:Y:S01]  /*7f20*/  FADD.FTZ R84, R84, R85 ;  /* 0x0000005554547221 */ /* 0x000fe20000010000 */
[----:B------:R-:W1:Y:S01]  /*7f30*/  LDSM.16.MT88.4 R12, [R21+0x8000] ;  /* 0x00800000150c783b */ /* 0x000e620000004200 */
[----:B----4-:R-:W-:Y:S01]  /*7f40*/  F2FP.F16.F32.PACK_AB R19, R104, R107 ;  /* 0x0000006b6813723e */ /* 0x010fe200000000ff */
[----:B------:R-:W3:Y:S04]  /*7f50*/  MUFU.EX2 R90, R90 ;  /* 0x0000005a005a7308 */ /* 0x000ee80000000800 */
[----:B------:R-:W-:Y:S02]  /*7f60*/  MUFU.EX2 R82, R97 ;  /* 0x0000006100527308 */ /* 0x000fe40000000800 */
[----:B------:R-:W-:Y:S01]  /*7f70*/  HMMA.16816.F32 R24, R16, R10, R24 ;  /* 0x0000000a1018723c */ /* 0x000fe20000001818 */
[----:B------:R-:W-:Y:S01]  /*7f80*/  FADD.FTZ R11, R77, R84 ;  /* 0x000000544d0b7221 */ /* 0x000fe20000010000 */
[----:B------:R-:W-:Y:S01]  /*7f90*/  FFMA.FTZ R10, R57, R75, -R74 ;  /* 0x0000004b390a7223 */ /* 0x000fe2000001084a */
[----:B------:R-:W-:Y:S02]  /*7fa0*/  MUFU.EX2 R79, R83 ;  /* 0x00000053004f7308 */ /* 0x000fe40000000800 */
[----:B------:R-:W-:-:S02]  /*7fb0*/  FADD.FTZ R11, R88, R11 ;  /* 0x0000000b580b7221 */ /* 0x000fc40000010000 */
[----:B------:R-:W-:Y:S01]  /*7fc0*/  MUFU.EX2 R77, R10 ;  /* 0x0000000a004d7308 */ /* 0x000fe20000000800 */
[----:B------:R-:W-:Y:S01]  /*7fd0*/  HMMA.16816.F32 R28, R16, R8, R28 ;  /* 0x00000008101c723c */ /* 0x000fe2000000181c */
[----:B------:R-:W-:Y:S01]  /*7fe0*/  FADD.FTZ R86, R86, R11 ;  /* 0x0000000b56567221 */ /* 0x000fe20000010000 */
[-CC-:B------:R-:W-:Y:S01]  /*7ff0*/  FFMA.FTZ R8, R78, R75.reuse, -R73.reuse ;  /* 0x0000004b4e087223 */ /* 0x180fe20000010849 */
[----:B------:R-:W-:Y:S01]  /*8000*/  FFMA.FTZ R9, R76, R75, -R73 ;  /* 0x0000004b4c097223 */ /* 0x000fe20000010849 */
[----:B------:R-:W4:Y:S01]  /*8010*/  MUFU.EX2 R78, R80 ;  /* 0x00000050004e7308 */ /* 0x000f220000000800 */
[----:B------:R-:W-:-:S03]  /*8020*/  FADD.FTZ R101, R101, R86 ;  /* 0x0000005665657221 */ /* 0x000fc60000010000 */
[C---:B--2---:R-:W-:Y:S01]  /*8030*/  HMMA.16816.F32 R40, R16.reuse, R4, R40 ;  /* 0x000000041028723c */ /* 0x044fe20000001828 */
[----:B------:R-:W-:Y:S01]  /*8040*/  FADD.FTZ R100, R100, R101 ;  /* 0x0000006564647221 */ /* 0x000fe20000010000 */
[----:B------:R-:W-:Y:S01]  /*8050*/  MUFU.EX2 R76, R8 ;  /* 0x00000008004c7308 */ /* 0x000fe20000000800 */
[----:B---3--:R-:W-:Y:S02]  /*8060*/  F2FP.F16.F32.PACK_AB R5, R90, R87 ;  /* 0x000000575a05723e */ /* 0x008fe400000000ff */
[----:B------:R-:W-:Y:S01]  /*8070*/  FADD.FTZ R100, R153, R100 ;  /* 0x0000006499647221 */ /* 0x000fe20000010000 */
[----:B------:R2:W3:Y:S02]  /*8080*/  MUFU.EX2 R57, R9 ;  /* 0x0000000900397308 */ /* 0x0004e40000000800 */
[----:B------:R-:W-:Y:S01]  /*8090*/  HMMA.16816.F32 R32, R16, R6, R32 ;  /* 0x000000061020723c */ /* 0x000fe20000001820 */
[----:B------:R-:W-:Y:S01]  /*80a0*/  FADD.FTZ R179, R179, R100 ;  /* 0x00000064b3b37221 */ /* 0x000fe20000010000 */
[----:B------:R-:W-:Y:S01]  /*80b0*/  FFMA.FTZ R16, R54, R75, -R74 ;  /* 0x0000004b36107223 */ /* 0x000fe2000001084a */
[----:B------:R-:W-:Y:S01]  /*80c0*/  FADD.FTZ R54, R175, R176 ;  /* 0x000000b0af367221 */ /* 0x000fe20000010000 */
[----:B----4-:R-:W-:Y:S01]  /*80d0*/  F2FP.F16.F32.PACK_AB R4, R78, R79 ;  /* 0x0000004f4e04723e */ /* 0x010fe200000000ff */
[----:B------:R-:W-:Y:S01]  /*80e0*/  FADD.FTZ R184, R184, R179 ;  /* 0x000000b3b8b87221 */ /* 0x000fe20000010000 */
[----:B------:R-:W-:Y:S01]  /*80f0*/  F2FP.F16.F32.PACK_AB R7, R77, R82 ;  /* 0x000000524d07723e */ /* 0x000fe200000000ff */
[----:B------:R-:W-:Y:S01]  /*8100*/  FADD.FTZ R169, R169, R54 ;  /* 0x00000036a9a97221 */ /* 0x000fe20000010000 */
[-C--:B------:R-:W-:Y:S01]  /*8110*/  FFMA.FTZ R18, R56, R75.reuse, -R74 ;  /* 0x0000004b38127223 */ /* 0x080fe2000001084a */
[----:B------:R-:W-:Y:S01]  /*8120*/  FADD.FTZ R177, R177, R184 ;  /* 0x000000b8b1b17221 */ /* 0x000fe20000010000 */
[-C--:B------:R-:W-:Y:S01]  /*8130*/  FFMA.FTZ R17, R55, R75.reuse, -R74 ;  /* 0x0000004b37117223 */ /* 0x080fe2000001084a */
[----:B------:R-:W-:Y:S01]  /*8140*/  FADD.FTZ R169, R170, R169 ;  /* 0x000000a9aaa97221 */ /* 0x000fe20000010000 */
[----:B--2---:R-:W2:Y:S01]  /*8150*/  LDSM.16.MT88.4 R8, [R72+0x8000] ;  /* 0x008000004808783b */ /* 0x004ea20000004200 */
[----:B------:R-:W-:Y:S01]  /*8160*/  FADD.FTZ R178, R178, R177 ;  /* 0x000000b1b2b27221 */ /* 0x000fe20000010000 */
[----:B---3--:R-:W-:Y:S01]  /*8170*/  F2FP.F16.F32.PACK_AB R6, R57, R76 ;  /* 0x0000004c3906723e */ /* 0x008fe200000000ff */
[----:B------:R-:W-:Y:S01]  /*8180*/  FADD.FTZ R168, R168, R169 ;  /* 0x000000a9a8a87221 */ /* 0x000fe20000010000 */
[-CC-:B------:R-:W-:Y:S01]  /*8190*/  FFMA.FTZ R19, R71, R75.reuse, -R73.reuse ;  /* 0x0000004b47137223 */ /* 0x180fe20000010849 */
[----:B------:R-:W-:Y:S01]  /*81a0*/  FADD.FTZ R171, R171, R178 ;  /* 0x000000b2abab7221 */ /* 0x000fe20000010000 */
[-CC-:B------:R-:W-:Y:S01]  /*81b0*/  FFMA.FTZ R56, R70, R75.reuse, -R73.reuse ;  /* 0x0000004b46387223 */ /* 0x180fe20000010849 */
[----:B------:R-:W-:Y:S01]  /*81c0*/  FADD.FTZ R163, R163, R168 ;  /* 0x000000a8a3a37221 */ /* 0x000fe20000010000 */
[-C--:B------:R-:W-:Y:S01]  /*81d0*/  FFMA.FTZ R54, R69, R75.reuse, -R73 ;  /* 0x0000004b45367223 */ /* 0x080fe20000010849 */
[----:B------:R-:W-:Y:S01]  /*81e0*/  FADD.FTZ R182, R182, R171 ;  /* 0x000000abb6b67221 */ /* 0x000fe20000010000 */
[C---:B-1----:R-:W-:Y:S01]  /*81f0*/  HMMA.16816.F32 R28, R4.reuse, R12, R28 ;  /* 0x0000000c041c723c */ /* 0x042fe2000000181c */
[----:B------:R-:W-:Y:S01]  /*8200*/  FADD.FTZ R164, R164, R163 ;  /* 0x000000a3a4a47221 */ /* 0x000fe20000010000 */
[-C--:B------:R-:W-:Y:S01]  /*8210*/  FFMA.FTZ R55, R53, R75.reuse, -R74 ;  /* 0x0000004b35377223 */ /* 0x080fe2000001084a */
[----:B------:R-:W-:Y:S01]  /*8220*/  FADD.FTZ R167, R167, R182 ;  /* 0x000000b6a7a77221 */ /* 0x000fe20000010000 */
[----:B------:R-:W-:Y:S01]  /*8230*/  MUFU.EX2 R18, R18 ;  /* 0x0000001200127308 */ /* 0x000fe20000000800 */
[----:B------:R-:W-:Y:S01]  /*8240*/  FADD.FTZ R173, R173, R164 ;  /* 0x000000a4adad7221 */ /* 0x000fe20000010000 */
[----:B------:R-:W-:Y:S01]  /*8250*/  FFMA.FTZ R70, R64, R75, -R73 ;  /* 0x0000004b40467223 */ /* 0x000fe20000010849 */
[----:B------:R-:W-:Y:S01]  /*8260*/  FADD.FTZ R186, R186, R167 ;  /* 0x000000a7baba7221 */ /* 0x000fe20000010000 */
[----:B------:R-:W-:Y:S01]  /*8270*/  HMMA.16816.F32 R24, R4, R14, R24 ;  /* 0x0000000e0418723c */ /* 0x000fe20000001818 */
[----:B------:R-:W-:Y:S01]  /*8280*/  FADD.FTZ R160, R160, R173 ;  /* 0x000000ada0a07221 */ /* 0x000fe20000010000 */
[----:B------:R-:W1:Y:S01]  /*8290*/  LDSM.16.MT88.4 R12, [R21+0x8400] ;  /* 0x00840000150c783b */ /* 0x000e620000004200 */
[----:B------:R-:W-:Y:S01]  /*82a0*/  FADD.FTZ R165, R165, R186 ;  /* 0x000000baa5a57221 */ /* 0x000fe20000010000 */
[----:B------:R-:W-:Y:S01]  /*82b0*/  MUFU.EX2 R17, R17 ;  /* 0x0000001100117308 */ /* 0x000fe20000000800 */
[----:B------:R-:W-:-:S02]  /*82c0*/  FADD.FTZ R160, R159, R160 ;  /* 0x000000a09fa07221 */ /* 0x000fc40000010000 */
[----:B------:R-:W-:Y:S01]  /*82d0*/  FADD.FTZ R172, R172, R165 ;  /* 0x000000a5acac7221 */ /* 0x000fe20000010000 */
[----:B------:R-:W-:Y:S01]  /*82e0*/  MUFU.EX2 R16, R16 ;  /* 0x0000001000107308 */ /* 0x000fe20000000800 */
[----:B------:R-:W-:Y:S02]  /*82f0*/  FADD.FTZ R147, R147, R160 ;  /* 0x000000a093937221 */ /* 0x000fe40000010000 */
[----:B------:R-:W-:Y:S01]  /*8300*/  FADD.FTZ R161, R161, R172 ;  /* 0x000000aca1a17221 */ /* 0x000fe20000010000 */
[----:B------:R-:W-:Y:S01]  /*8310*/  MUFU.EX2 R19, R19 ;  /* 0x0000001300137308 */ /* 0x000fe20000000800 */
[----:B------:R-:W-:Y:S02]  /*8320*/  FADD.FTZ R147, R140, R147 ;  /* 0x000000938c937221 */ /* 0x000fe40000010000 */
[----:B------:R-:W-:Y:S01]  /*8330*/  FADD.FTZ R162, R162, R161 ;  /* 0x000000a1a2a27221 */ /* 0x000fe20000010000 */
[----:B------:R-:W3:Y:S01]  /*8340*/  MUFU.EX2 R56, R56 ;  /* 0x0000003800387308 */ /* 0x000ee20000000800 */
[----:B------:R-:W-:-:S02]  /*8350*/  FADD.FTZ R138, R138, R147 ;  /* 0x000000938a8a7221 */ /* 0x000fc40000010000 */
[----:B------:R-:W-:Y:S01]  /*8360*/  FADD.FTZ R145, R145, R162 ;  /* 0x000000a291917221 */ /* 0x000fe20000010000 */
[----:B------:R-:W-:Y:S01]  /*8370*/  MUFU.EX2 R54, R54 ;  /* 0x0000003600367308 */ /* 0x000fe20000000800 */
[----:B------:R-:W-:Y:S01]  /*8380*/  FADD.FTZ R138, R137, R138 ;  /* 0x0000008a898a7221 */ /* 0x000fe20000010000 */
[C---:B--2---:R-:W-:Y:S01]  /*8390*/  HMMA.16816.F32 R40, R4.reuse, R8, R40 ;  /* 0x000000080428723c */ /* 0x044fe20000001828 */
[----:B------:R-:W-:Y:S01]  /*83a0*/  FADD.FTZ R166, R166, R145 ;  /* 0x00000091a6a67221 */ /* 0x000fe20000010000 */
[----:B------:R-:W2:Y:S01]  /*83b0*/  MUFU.EX2 R53, R68 ;  /* 0x0000004400357308 */ /* 0x000ea20000000800 */
[----:B------:R-:W-:Y:S02]  /*83c0*/  FADD.FTZ R69, R131, R138 ;  /* 0x0000008a83457221 */ /* 0x000fe40000010000 */
[----:B------:R-:W-:Y:S01]  /*83d0*/  FADD.FTZ R139, R139, R166 ;  /* 0x000000a68b8b7221 */ /* 0x000fe20000010000 */
[----:B------:R-:W4:Y:S01]  /*83e0*/  MUFU.EX2 R55, R55 ;  /* 0x0000003700377308 */ /* 0x000f220000000800 */
[----:B------:R-:W-:Y:S01]  /*83f0*/  FADD.FTZ R69, R132, R69 ;  /* 0x0000004584457221 */ /* 0x000fe20000010000 */
[----:B------:R-:W-:Y:S01]  /*8400*/  HMMA.16816.F32 R32, R4, R10, R32 ;  /* 0x0000000a0420723c */ /* 0x000fe20000001820 */
[----:B------:R-:W-:Y:S01]  /*8410*/  FADD.FTZ R142, R142, R139 ;  /* 0x0000008b8e8e7221 */ /* 0x000fe20000010000 */
[----:B------:R-:W5:Y:S01]  /*8420*/  LDSM.16.MT88.4 R8, [R72+0x8400] ;  /* 0x008400004808783b */ /* 0x000f620000004200 */
[----:B------:R-:W-:Y:S01]  /*8430*/  FADD.FTZ R130, R130, R69 ;  /* 0x0000004582827221 */ /* 0x000fe20000010000 */
[----:B---3--:R-:W-:Y:S01]  /*8440*/  F2FP.F16.F32.PACK_AB R4, R56, R19 ;  /* 0x000000133804723e */ /* 0x008fe200000000ff */
[----:B------:R-:W-:Y:S01]  /*8450*/  FADD.FTZ R133, R133, R142 ;  /* 0x0000008e85857221 */ /* 0x000fe20000010000 */
[----:B------:R-:W-:Y:S01]  /*8460*/  F2FP.F16.F32.PACK_AB R5, R17, R18 ;  /* 0x000000121105723e */ /* 0x000fe200000000ff */
[----:B------:R-:W-:Y:S01]  /*8470*/  FADD.FTZ R125, R125, R130 ;  /* 0x000000827d7d7221 */ /* 0x000fe20000010000 */
[----:B--2---:R-:W-:Y:S01]  /*8480*/  F2FP.F16.F32.PACK_AB R6, R53, R54 ;  /* 0x000000363506723e */ /* 0x004fe200000000ff */
[----:B------:R-:W-:Y:S01]  /*8490*/  FADD.FTZ R144, R144, R133 ;  /* 0x0000008590907221 */ /* 0x000fe20000010000 */
[-C--:B------:R-:W-:Y:S01]  /*84a0*/  FFMA.FTZ R68, R52, R75.reuse, -R74 ;  /* 0x0000004b34447223 */ /* 0x080fe2000001084a */
[----:B------:R-:W-:Y:S01]  /*84b0*/  FADD.FTZ R126, R126, R125 ;  /* 0x0000007d7e7e7221 */ /* 0x000fe20000010000 */
[----:B----4-:R-:W-:Y:S01]  /*84c0*/  F2FP.F16.F32.PACK_AB R7, R55, R16 ;  /* 0x000000103707723e */ /* 0x010fe200000000ff */
[----:B------:R-:W-:Y:S01]  /*84d0*/  FADD.FTZ R129, R129, R144 ;  /* 0x0000009081817221 */ /* 0x000fe20000010000 */
[-C--:B------:R-:W-:Y:S01]  /*84e0*/  FFMA.FTZ R52, R51, R75.reuse, -R74 ;  /* 0x0000004b33347223 */ /* 0x080fe2000001084a */
[----:B------:R-:W-:Y:S01]  /*84f0*/  FADD.FTZ R135, R135, R126 ;  /* 0x0000007e87877221 */ /* 0x000fe20000010000 */
[----:B------:R2:W-:Y:S01]  /*8500*/  MUFU.EX2 R51, R68 ;  /* 0x0000004400337308 */ /* 0x0005e20000000800 */
[----:B------:R-:W-:Y:S01]  /*8510*/  FADD.FTZ R174, R174, R129 ;  /* 0x00000081aeae7221 */ /* 0x000fe20000010000 */
[-C--:B------:R-:W-:Y:S01]  /*8520*/  FFMA.FTZ R69, R65, R75.reuse, -R73 ;  /* 0x0000004b41457223 */ /* 0x080fe20000010849 */
[C---:B-1----:R-:W-:Y:S01]  /*8530*/  HMMA.16816.F32 R28, R4.reuse, R12, R28 ;  /* 0x0000000c041c723c */ /* 0x042fe2000000181c */
[----:B------:R-:W-:Y:S01]  /*8540*/  FADD.FTZ R122, R122, R135 ;  /* 0x000000877a7a7221 */ /* 0x000fe20000010000 */
[----:B------:R-:W-:Y:S01]  /*8550*/  FADD.FTZ R127, R127, R174 ;  /* 0x000000ae7f7f7221 */ /* 0x000fe20000010000 */
[----:B------:R-:W1:Y:S01]  /*8560*/  MUFU.EX2 R52, R52 ;  /* 0x0000003400347308 */ /* 0x000e620000000800 */
[----:B------:R-:W-:Y:S01]  /*8570*/  LDSM.16.MT88.4 R140, [R21+0x8c00] ;  /* 0x008c0000158c783b */ /* 0x000fe20000004200 */
[----:B------:R-:W-:Y:S01]  /*8580*/  FADD.FTZ R121, R121, R122 ;  /* 0x0000007a79797221 */ /* 0x000fe20000010000 */
[----:B------:R-:W-:Y:S01]  /*8590*/  FADD.FTZ R134, R134, R127 ;  /* 0x0000007f86867221 */ /* 0x000fe20000010000 */
[----:B------:R-:W-:Y:S01]  /*85a0*/  MUFU.EX2 R64, R69 ;  /* 0x0000004500407308 */ /* 0x000fe20000000800 */
[----:B------:R-:W-:Y:S01]  /*85b0*/  HMMA.16816.F32 R24, R4, R14, R24 ;  /* 0x0000000e0418723c */ /* 0x000fe20000001818 */
[----:B------:R-:W3:Y:S01]  /*85c0*/  LDSM.16.MT88.4 R12, [R21+0x8800] ;  /* 0x00880000150c783b */ /* 0x000ee20000004200 */
[----:B------:R-:W-:Y:S01]  /*85d0*/  FADD.FTZ R123, R123, R134 ;  /* 0x000000867b7b7221 */ /* 0x000fe20000010000 */
[----:B------:R-:W-:Y:S01]  /*85e0*/  FADD.FTZ R118, R118, R121 ;  /* 0x0000007976767221 */ /* 0x000fe20000010000 */
[----:B--2---:R-:W-:Y:S01]  /*85f0*/  FFMA.FTZ R68, R66, R75, -R73 ;  /* 0x0000004b42447223 */ /* 0x004fe20000010849 */
[----:B------:R-:W-:Y:S01]  /*8600*/  LDSM.16.MT88.4 R132, [R72+0x8c00] ;  /* 0x008c00004884783b */ /* 0x000fe20000004200 */
[----:B------:R-:W-:Y:S01]  /*8610*/  FADD.FTZ R124, R124, R123 ;  /* 0x0000007b7c7c7221 */ /* 0x000fe20000010000 */
[----:B------:R2:W-:Y:S01]  /*8620*/  MUFU.EX2 R66, R67 ;  /* 0x0000004300427308 */ /* 0x0005e20000000800 */
[----:B------:R-:W-:-:S02]  /*8630*/  FADD.FTZ R118, R39, R118 ;  /* 0x0000007627767221 */ /* 0x000fc40000010000 */
[----:B------:R-:W-:Y:S01]  /*8640*/  FADD.FTZ R117, R117, R124 ;  /* 0x0000007c75757221 */ /* 0x000fe20000010000 */
[----:B------:R-:W4:Y:S01]  /*8650*/  MUFU.EX2 R65, R68 ;  /* 0x0000004400417308 */ /* 0x000f220000000800 */
[----:B------:R-:W-:Y:S02]  /*8660*/  FADD.FTZ R115, R115, R118 ;  /* 0x0000007673737221 */ /* 0x000fe40000010000 */
[----:B------:R-:W-:Y:S01]  /*8670*/  FADD.FTZ R36, R36, R117 ;  /* 0x0000007524247221 */ /* 0x000fe20000010000 */
[C---:B-----5:R-:W-:Y:S01]  /*8680*/  HMMA.16816.F32 R40, R4.reuse, R8, R40 ;  /* 0x000000080428723c */ /* 0x060fe20000001828 */
[----:B------:R-:W-:Y:S01]  /*8690*/  FADD.FTZ R115, R38, R115 ;  /* 0x0000007326737221 */ /* 0x000fe20000010000 */
[----:B-1----:R-:W-:Y:S01]  /*86a0*/  F2FP.F16.F32.PACK_AB R9, R52, R51 ;  /* 0x000000333409723e */ /* 0x002fe200000000ff */
[----:B------:R-:W-:Y:S01]  /*86b0*/  FADD.FTZ R37, R37, R36 ;  /* 0x0000002425257221 */ /* 0x000fe20000010000 */
[-CC-:B------:R-:W-:Y:S01]  /*86c0*/  FFMA.FTZ R36, R46, R75.reuse, -R74.reuse ;  /* 0x0000004b2e247223 */ /* 0x180fe2000001084a */
[----:B------:R-:W-:Y:S01]  /*86d0*/  FADD.FTZ R108, R108, R115 ;  /* 0x000000736c6c7221 */ /* 0x000fe20000010000 */
[-C--:B--2---:R-:W-:Y:S01]  /*86e0*/  FFMA.FTZ R67, R49, R75.reuse, -R74 ;  /* 0x0000004b31437223 */ /* 0x084fe2000001084a */
[----:B------:R-:W-:Y:S01]  /*86f0*/  FADD.FTZ R37, R114, R37 ;  /* 0x0000002572257221 */ /* 0x000fe20000010000 */
[----:B------:R-:W-:Y:S01]  /*8700*/  HMMA.16816.F32 R32, R4, R10, R32 ;  /* 0x0000000a0420723c */ /* 0x000fe20000001820 */
[----:B------:R-:W1:Y:S01]  /*8710*/  LDSM.16.MT88.4 R4, [R72+0x8800] ;  /* 0x008800004804783b */ /* 0x000e620000004200 */
[----:B------:R-:W2:Y:S01]  /*8720*/  MUFU.EX2 R49, R70 ;  /* 0x0000004600317308 */ /* 0x000ea20000000800 */
[----:B------:R-:W-:Y:S01]  /*8730*/  FADD.FTZ R38, R116, R37 ;  /* 0x0000002574267221 */ /* 0x000fe20000010000 */
[----:B------:R-:W-:Y:S01]  /*8740*/  FADD.FTZ R103, R103, R108 ;  /* 0x0000006c67677221 */ /* 0x000fe20000010000 */
[----:B----4-:R-:W-:Y:S01]  /*8750*/  F2FP.F16.F32.PACK_AB R8, R65, R66 ;  /* 0x000000424108723e */ /* 0x010fe200000000ff */
[----:B------:R-:W4:Y:S01]  /*8760*/  MUFU.EX2 R67, R67 ;  /* 0x0000004300437308 */ /* 0x000f220000000800 */
[----:B------:R-:W-:Y:S01]  /*8770*/  FADD.FTZ R38, R109, R38 ;  /* 0x000000266d267221 */ /* 0x000fe20000010000 */
[----:B------:R-:W-:Y:S01]  /*8780*/  FADD.FTZ R98, R98, R103 ;  /* 0x0000006762627221 */ /* 0x000fe20000010000 */
[----:B------:R-:W-:Y:S01]  /*8790*/  FFMA.FTZ R37, R63, R75, -R73 ;  /* 0x0000004b3f257223 */ /* 0x000fe20000010849 */
[----:B------:R-:W-:Y:S01]  /*87a0*/  MUFU.EX2 R36, R36 ;  /* 0x0000002400247308 */ /* 0x000fe20000000800 */
[----:B------:R-:W-:Y:S01]  /*87b0*/  FADD.FTZ R107, R107, R38 ;  /* 0x000000266b6b7221 */ /* 0x000fe20000010000 */
[----:B------:R-:W-:-:S02]  /*87c0*/  FADD.FTZ R98, R95, R98 ;  /* 0x000000625f627221 */ /* 0x000fc40000010000 */
[----:B------:R-:W-:Y:S01]  /*87d0*/  MUFU.EX2 R38, R62 ;  /* 0x0000003e00267308 */ /* 0x000fe20000000800 */
[----:B------:R-:W-:Y:S01]  /*87e0*/  FADD.FTZ R104, R104, R107 ;  /* 0x0000006b68687221 */ /* 0x000fe20000010000 */
[----:B--2---:R-:W-:Y:S01]  /*87f0*/  F2FP.F16.F32.PACK_AB R10, R49, R64 ;  /* 0x00000040310a723e */ /* 0x004fe200000000ff */
[----:B------:R-:W-:Y:S01]  /*8800*/  FADD.FTZ R79, R79, R98 ;  /* 0x000000624f4f7221 */ /* 0x000fe20000010000 */
[----:B------:R-:W2:Y:S01]  /*8810*/  MUFU.EX2 R37, R37 ;  /* 0x0000002500257308 */ /* 0x000ea20000000800 */
[----:B----4-:R-:W-:Y:S02]  /*8820*/  F2FP.F16.F32.PACK_AB R11, R67, R50 ;  /* 0x00000032430b723e */ /* 0x010fe400000000ff */
[----:B------:R-:W-:-:S04]  /*8830*/  FADD.FTZ R79, R78, R79 ;  /* 0x0000004f4e4f7221 */ /* 0x000fc80000010000 */
[----:B------:R-:W-:Y:S01]  /*8840*/  FADD.FTZ R76, R76, R79 ;  /* 0x0000004f4c4c7221 */ /* 0x000fe20000010000 */
[----:B---3--:R-:W-:Y:S01]  /*8850*/  HMMA.16816.F32 R24, R8, R14, R24 ;  /* 0x0000000e0818723c */ /* 0x008fe20000001818 */
[----:B------:R-:W-:Y:S02]  /*8860*/  FADD.FTZ R15, R87, R104 ;  /* 0x00000068570f7221 */ /* 0x000fe40000010000 */
[----:B------:R-:W-:Y:S01]  /*8870*/  FADD.FTZ R76, R57, R76 ;  /* 0x0000004c394c7221 */ /* 0x000fe20000010000 */
[----:B------:R-:W3:Y:S01]  /*8880*/  MUFU.EX2 R14, R59 ;  /* 0x0000003b000e7308 */ /* 0x000ee20000000800 */
[----:B------:R-:W-:-:S03]  /*8890*/  FADD.FTZ R15, R90, R15 ;  /* 0x0000000f5a0f7221 */ /* 0x000fc60000010000 */
[----:B------:R-:W-:Y:S01]  /*88a0*/  HMMA.16816.F32 R28, R8, R12, R28 ;  /* 0x0000000c081c723c */ /* 0x000fe2000000181c */
[----:B------:R-:W-:Y:S01]  /*88b0*/  FADD.FTZ R82, R82, R15 ;  /* 0x0000000f52527221 */ /* 0x000fe20000010000 */
[-CC-:B------:R-:W-:Y:S01]  /*88c0*/  FFMA.FTZ R12, R48, R75.reuse, -R74.reuse ;  /* 0x0000004b300c7223 */ /* 0x180fe2000001084a */
[----:B------:R-:W-:Y:S02]  /*88d0*/  FFMA.FTZ R13, R47, R75, -R74 ;  /* 0x0000004b2f0d7223 */ /* 0x000fe4000001084a */
[----:B------:R-:W-:-:S03]  /*88e0*/  FADD.FTZ R77, R77, R82 ;  /* 0x000000524d4d7221 */ /* 0x000fc60000010000 */
[C---:B-1----:R-:W-:Y:S01]  /*88f0*/  HMMA.16816.F32 R40, R8.reuse, R4, R40 ;  /* 0x000000040828723c */ /* 0x042fe20000001828 */
[----:B------:R-:W-:Y:S01]  /*8900*/  FADD.FTZ R18, R18, R77 ;  /* 0x0000004d12127221 */ /* 0x000fe20000010000 */
[----:B------:R-:W-:Y:S01]  /*8910*/  MUFU.EX2 R12, R12 ;  /* 0x0000000c000c7308 */ /* 0x000fe20000000800 */
[----:B--2---:R-:W-:Y:S02]  /*8920*/  F2FP.F16.F32.PACK_AB R4, R38, R37 ;  /* 0x000000252604723e */ /* 0x004fe400000000ff */
[----:B------:R-:W-:Y:S01]  /*8930*/  FADD.FTZ R17, R17, R18 ;  /* 0x0000001211117221 */ /* 0x000fe20000010000 */
[----:B------:R-:W1:Y:S02]  /*8940*/  MUFU.EX2 R13, R13 ;  /* 0x0000000d000d7308 */ /* 0x000e640000000800 */
[----:B------:R-:W-:Y:S01]  /*8950*/  HMMA.16816.F32 R32, R8, R6, R32 ;  /* 0x000000060820723c */ /* 0x000fe20000001820 */
[----:B------:R-:W-:Y:S01]  /*8960*/  FADD.FTZ R9, R19, R76 ;  /* 0x0000004c13097221 */ /* 0x000fe20000010000 */
[----:B------:R-:W-:Y:S01]  /*8970*/  FADD.FTZ R8, R16, R17 ;  /* 0x0000001110087221 */ /* 0x000fe20000010000 */
[----:B---3--:R-:W-:-:S02]  /*8980*/  F2FP.F16.F32.PACK_AB R6, R247, R14 ;  /* 0x0000000ef706723e */ /* 0x008fc400000000ff */
[----:B------:R-:W-:Y:S01]  /*8990*/  FADD.FTZ R9, R56, R9 ;  /* 0x0000000938097221 */ /* 0x000fe20000010000 */
[----:B------:R-:W-:Y:S01]  /*89a0*/  FADD.FTZ R8, R55, R8 ;  /* 0x0000000837087221 */ /* 0x000fe20000010000 */
[----:B------:R-:W-:Y:S02]  /*89b0*/  F2FP.F16.F32.PACK_AB R7, R245, R36 ;  /* 0x00000024f507723e */ /* 0x000fe400000000ff */
[----:B------:R-:W-:Y:S01]  /*89c0*/  FADD.FTZ R54, R54, R9 ;  /* 0x0000000936367221 */ /* 0x000fe20000010000 */
[----:B------:R-:W-:Y:S01]  /*89d0*/  FADD.FTZ R9, R51, R8 ;  /* 0x0000000833097221 */ /* 0x000fe20000010000 */
[----:B-1----:R-:W-:Y:S02]  /*89e0*/  F2FP.F16.F32.PACK_AB R5, R13, R12 ;  /* 0x0000000c0d05723e */ /* 0x002fe400000000ff */
        /* <DEDUP_REMOVED lines=17> */
[----:B------:R-:W-:Y:S02]  /*8b00*/  FADD.FTZ R14, R14, R37 ;  /* 0x000000250e0e7221 */ /* 0x000fe40000010000 */
[----:B------:R-:W-:Y:S02]  /*8b10*/  HMMA.16816.F32 R132, R4, R134, R32 ;  /* 0x000000860484723c */ /* 0x000fe40000001820 */
[----:B------:R-:W-:Y:S01]  /*8b20*/  FADD.FTZ R247, R247, R14 ;  /* 0x0000000ef7f77221 */ /* 0x000fe20000010000 */
[----:B------:R-:W-:-:S02]  /*8b30*/  NOP ;  /* 0x0000000000007918 */ /* 0x000fc40000000000 */
[----:B------:R-:W-:-:S15]  /*8b40*/  @!P0 BRA `(.L_x_1626) ;  /* 0x0000006400648947 */ /* 0x000fde0003800000 */
[----:B------:R-:W-:-:S04]  /*8b50*/  DEPBAR.LE SB0, 0x0 ;  /* 0x000080000000791a */ /* 0x000fc80000000000 */
[----:B------:R-:W-:Y:S05]  /*8b60*/  WARPSYNC.ALL ;  /* 0x0000000000007948 */ /* 0x000fea0003800000 */
[----:B------:R-:W-:Y:S01]  /*8b70*/  BSSY.RECONVERGENT B0, `(.L_x_1627) ;  /* 0x000004a000007945 */ /* 0x000fe20003800200 */
[----:B------:R-:W-:Y:S01]  /*8b80*/  IADD3 R22, PT, PT, R148, -0x2, RZ ;  /* 0xfffffffe94167810 */ /* 0x000fe20007ffe0ff */
[----:B------:R-:W-:Y:S06]  /*8b90*/  BAR.SYNC.DEFER_BLOCKING 0x0 ;  /* 0x0000000000007b1d */ /* 0x000fec0000010000 */
[----:B------:R-:W-:Y:S05]  /*8ba0*/  @!P6 BRA `(.L_x_1628) ;  /* 0x0000000000f8e947 */ /* 0x000fea0003800000 */
[----:B------:R-:W2:Y:S01]  /*8bb0*/  LD.E R11, desc[UR4][R2.64+0x170] ;  /* 0x00017004020b7980 */ /* 0x000ea2000c101900 */
[----:B------:R-:W-:-:S04]  /*8bc0*/  SHF.L.U32 R4, R22, 0x8, RZ ;  /* 0x0000000816047819 */ /* 0x000fc800000006ff */
[----:B------:R-:W-:Y:S01]  /*8bd0*/  IABS R5, R4 ;  /* 0x0000000400057213 */ /* 0x000fe20000000000 */
[C---:B------:R-:W-:Y:S01]  /*8be0*/  VIADD R12, R4.reuse, 0x100 ;  /* 0x00000100040c7836 */ /* 0x040fe20000000000 */
[-C--:B--2---:R-:W-:Y:S02]  /*8bf0*/  IABS R8, R11.reuse ;  /* 0x0000000b00087213 */ /* 0x084fe40000000000 */
[-C--:B------:R-:W-:Y:S02]  /*8c00*/  IABS R6, R11.reuse ;  /* 0x0000000b00067213 */ /* 0x080fe40000000000 */
[----:B------:R-:W1:Y:S01]  /*8c10*/  I2F.RP R9, R8 ;  /* 0x0000000800097306 */ /* 0x000e620000209400 */
[----:B------:R-:W-:Y:S02]  /*8c20*/  LOP3.LUT R4, R4, R11, RZ, 0x3c, !PT ;  /* 0x0000000b04047212 */ /* 0x000fe400078e3cff */
[----:B------:R-:W-:Y:S02]  /*8c30*/  IADD3 R6, PT, PT, RZ, -R6, RZ ;  /* 0x80000006ff067210 */ /* 0x000fe40007ffe0ff */
[----:B------:R-:W-:-:S02]  /*8c40*/  ISETP.GE.AND P0, PT, R4, RZ, PT ;  /* 0x000000ff0400720c */ /* 0x000fc40003f06270 */
[----:B------:R-:W-:Y:S01]  /*8c50*/  LOP3.LUT R4, RZ, R11, RZ, 0x33, !PT ;  /* 0x0000000bff047212 */ /* 0x000fe200078e33ff */
        /* <DEDUP_REMOVED lines=9> */
[----:B------:R-:W-:Y:S02]  /*8cf0*/  ISETP.GE.AND P2, PT, R12, RZ, PT ;  /* 0x000000ff0c00720c */ /* 0x000fe40003f46270 */
[----:B------:R-:W2:Y:S01]  /*8d00*/  LD.E.64 R12, desc[UR4][R206.64+0x28] ;  /* 0x00002804ce0c7980 */ /* 0x000ea2000c101b00 */
[----:B------:R-:W-:-:S04]  /*8d10*/  IMAD.HI.U32 R9, R10, R5, RZ ;  /* 0x000000050a097227 */ /* 0x000fc800078e00ff */
[----:B------:R-:W-:-:S04]  /*8d20*/  IMAD.HI.U32 R10, R10, R7, RZ ;  /* 0x000000070a0a7227 */ /* 0x000fc800078e00ff */
[-C--:B------:R-:W-:Y:S02]  /*8d30*/  IMAD R5, R9, R6.reuse, R5 ;  /* 0x0000000609057224 */ /* 0x080fe400078e0205 */
[----:B------:R-:W-:-:S03]  /*8d40*/  IMAD R7, R10, R6, R7 ;  /* 0x000000060a077224 */ /* 0x000fc600078e0207 */
[C---:B------:R-:W-:Y:S02]  /*8d50*/  ISETP.GT.U32.AND P1, PT, R8.reuse, R5, PT ;  /* 0x000000050800720c */ /* 0x040fe40003f24070 */
[----:B------:R-:W-:-:S11]  /*8d60*/  ISETP.GT.U32.AND P3, PT, R8, R7, PT ;  /* 0x000000070800720c */ /* 0x000fd60003f64070 */
[----:B------:R-:W-:Y:S02]  /*8d70*/  @!P1 IMAD.IADD R5, R5, 0x1, -R8 ;  /* 0x0000000105059824 */ /* 0x000fe400078e0a08 */
[-C--:B------:R-:W-:Y:S01]  /*8d80*/  @!P3 IADD3 R7, PT, PT, R7, -R8.reuse, RZ ;  /* 0x800000080707b210 */ /* 0x080fe20007ffe0ff */
[----:B------:R-:W-:Y:S01]  /*8d90*/  @!P1 VIADD R9, R9, 0x1 ;  /* 0x0000000109099836 */ /* 0x000fe20000000000 */
[----:B------:R-:W-:Y:S02]  /*8da0*/  @!P3 IADD3 R10, PT, PT, R10, 0x1, RZ ;  /* 0x000000010a0ab810 */ /* 0x000fe40007ffe0ff */
[-C--:B------:R-:W-:Y:S02]  /*8db0*/  ISETP.GE.U32.AND P4, PT, R5, R8.reuse, PT ;  /* 0x000000080500720c */ /* 0x080fe40003f86070 */
[----:B------:R-:W-:Y:S02]  /*8dc0*/  ISETP.GE.U32.AND P5, PT, R7, R8, PT ;  /* 0x000000080700720c */ /* 0x000fe40003fa6070 */
[----:B------:R-:W-:-:S09]  /*8dd0*/  ISETP.NE.AND P1, PT, R11, RZ, PT ;  /* 0x000000ff0b00720c */ /* 0x000fd20003f25270 */
[----:B------:R-:W-:Y:S02]  /*8de0*/  @P4 VIADD R9, R9, 0x1 ;  /* 0x0000000109094836 */ /* 0x000fe40000000000 */
[----:B------:R-:W-:Y:S02]  /*8df0*/  @P5 IADD3 R10, PT, PT, R10, 0x1, RZ ;  /* 0x000000010a0a5810 */ /* 0x000fe40007ffe0ff */
[----:B------:R-:W-:Y:S02]  /*8e00*/  @!P0 IMAD.MOV R9, RZ, RZ, -R9 ;  /* 0x000000ffff098224 */ /* 0x000fe400078e0a09 */
[----:B------:R-:W-:-:S03]  /*8e10*/  @!P2 IADD3 R10, PT, PT, -R10, RZ, RZ ;  /* 0x000000ff0a0aa210 */ /* 0x000fc60007ffe1ff */
        /* <DEDUP_REMOVED lines=21> */
[----:B------:R-:W-:Y:S01]  /*8f70*/  LEA.HI.X R229, R8, R229, R4, 0x1, P0 ;  /* 0x000000e508e57211 */ /* 0x000fe200000f0c04 */
[----:B------:R-:W-:Y:S05]  /*8f80*/  BRA `(.L_x_1629) ;  /* 0x0000000000207947 */ /* 0x000fea0003800000 */
.L_x_1628:
[----:B------:R-:W2:Y:S01]  /*8f90*/  LD.E R4, desc[UR4][R2.64+0x40] ;  /* 0x0000400402047980 */ /* 0x000ea2000c101900 */
[----:B------:R-:W-:Y:S02]  /*8fa0*/  UMOV UR6, URZ ;  /* 0x000000ff00067c82 */ /* 0x000fe40008000000 */
[----:B------:R-:W-:Y:S01]  /*8fb0*/  IADD3 R5, P0, PT, RZ, -UR6, RZ ;  /* 0x80000006ff057c10 */ /* 0x000fe2000ff1e0ff */
[----:B--2---:R-:W-:-:S04]  /*8fc0*/  IMAD.SHL.U32 R4, R4, 0x100, RZ ;  /* 0x0000010004047824 */ /* 0x004fc800078e00ff */
[----:B------:R-:W-:-:S05]  /*8fd0*/  IMAD.X R4, RZ, RZ, ~R4, P0 ;  /* 0x000000ffff047224 */ /* 0x000fca00000e0e04 */
[----:B------:R-:W-:-:S04]  /*8fe0*/  SHF.R.S64 R5, R5, 0x1f, R4 ;  /* 0x0000001f05057819 */ /* 0x000fc80000001004 */
[----:B------:R-:W-:-:S04]  /*8ff0*/  IADD3 R228, P0, PT, R5, R228, RZ ;  /* 0x000000e405e47210 */ /* 0x000fc80007f1e0ff */
[----:B------:R-:W-:-:S09]  /*9000*/  LEA.HI.X.SX32 R229, R4, R229, 0x1, P0 ;  /* 0x000000e504e57211 */ /* 0x000fd200000f0eff */
.L_x_1629:
[----:B------:R-:W-:Y:S05]  /*9010*/  BSYNC.RECONVERGENT B0 ;  /* 0x0000000000007941 */ /* 0x000fea0003800200 */
.L_x_1627:
[----:B------:R-:W-:Y:S01]  /*9020*/  IMAD.SHL.U32 R5, R216, 0x40, RZ ;  /* 0x00000040d8057824 */ /* 0x000fe200078e00ff */
[----:B------:R-:W-:Y:S01]  /*9030*/  ISETP.GE.AND P1, PT, R220, R235, PT ;  /* 0x000000ebdc00720c */ /* 0x000fe20003f26270 */
[----:B------:R-:W-:Y:S01]  /*9040*/  BSSY.RECONVERGENT B1, `(.L_x_1630) ;  /* 0x0000137000017945 */ /* 0x000fe20003800200 */
[----:B------:R-:W-:Y:S02]  /*9050*/  SHF.L.U64.HI R4, R216, 0x6, R217 ;  /* 0x00000006d8047819 */ /* 0x000fe400000102d9 */
[----:B------:R-:W-:-:S05]  /*9060*/  IADD3 R8, P0, PT, R5, R228, RZ ;  /* 0x000000e405087210 */ /* 0x000fca0007f1e0ff */
[----:B------:R-:W-:-:S04]  /*9070*/  IMAD.X R9, R4, 0x1, R229, P0 ;  /* 0x0000000104097824 */ /* 0x000fc800000e06e5 */
[----:B------:R-:W-:Y:S01]  /*9080*/  @!P1 IADD3 R10, P0, PT, R8, R5, RZ ;  /* 0x00000005080a9210 */ /* 0x000fe20007f1e0ff */
[--C-:B------:R-:W-:Y:S01]  /*9090*/  @!P1 IMAD.MOV.U32 R12, RZ, RZ, R8.reuse ;  /* 0x000000ffff0c9224 */ /* 0x100fe200078e0008 */
[-C--:B------:R-:W-:Y:S01]  /*90a0*/  @!P1 MOV R13, R9.reuse ;  /* 0x00000009000d9202 */ /* 0x080fe20000000f00 */
[--C-:B------:R-:W-:Y:S01]  /*90b0*/  @!P1 IMAD.MOV.U32 R16, RZ, RZ, R8.reuse ;  /* 0x000000ffff109224 */ /* 0x100fe200078e0008 */
[-C--:B------:R-:W-:Y:S01]  /*90c0*/  @!P1 MOV R17, R9.reuse ;  /* 0x0000000900119202 */ /* 0x080fe20000000f00 */
[----:B------:R-:W-:Y:S01]  /*90d0*/  @!P1 IMAD.MOV.U32 R14, RZ, RZ, R8 ;  /* 0x000000ffff0e9224 */ /* 0x000fe200078e0008 */
[----:B------:R-:W-:Y:S01]  /*90e0*/  @!P1 MOV R15, R9 ;  /* 0x00000009000f9202 */ /* 0x000fe20000000f00 */
[C---:B------:R-:W-:Y:S01]  /*90f0*/  @!P1 IMAD.WIDE.U32 R12, R216.reuse, 0x180, R12 ;  /* 0x00000180d80c9825 */ /* 0x040fe200078e000c */
[----:B------:R-:W-:Y:S01]  /*9100*/  @!P1 IADD3.X R11, PT, PT, R9, R4, RZ, P0, !PT ;  /* 0x00000004090b9210 */ /* 0x000fe200007fe4ff */
[----:B------:R-:W-:Y:S01]  /*9110*/  @P1 STS.128 [R239+0x5000], RZ ;  /* 0x005000ffef001388 */ /* 0x000fe20000000c00 */
[----:B------:R-:W-:Y:S01]  /*9120*/  @!P1 LEA R18, P2, R216, R8, 0x7 ;  /* 0x00000008d8129211 */ /* 0x000fe200078438ff */
[----:B------:R-:W-:-:S02]  /*9130*/  @!P1 IMAD R4, R217, 0x180, RZ ;  /* 0x00000180d9049824 */ /* 0x000fc400078e02ff */
[C---:B------:R-:W-:Y:S01]  /*9140*/  @!P1 IMAD R6, R217.reuse, 0xc0, RZ ;  /* 0x000000c0d9069824 */ /* 0x040fe200078e02ff */
[----:B------:R-:W-:Y:S01]  /*9150*/  @!PT LDS RZ, [RZ] ;  /* 0x00000000fffff984 */ /* 0x000fe20000000800 */
[----:B------:R-:W-:Y:S01]  /*9160*/  @!PT LDS RZ, [RZ] ;  /* 0x00000000fffff984 */ /* 0x000fe20000000800 */
[----:B------:R-:W-:Y:S01]  /*9170*/  @!PT LDS RZ, [RZ] ;  /* 0x00000000fffff984 */ /* 0x000fe20000000800 */
[----:B------:R-:W-:Y:S01]  /*9180*/  @!P1 LDGSTS.E.BYPASS.LTC128B.128 [R239+0x5000], desc[UR4][R228.64] ;  /* 0x05000000e4ef9fae */ /* 0x000fe2000b981a04 */
[----:B------:R-:W-:Y:S01]  /*9190*/  @!P1 IMAD R5, R217, 0x140, RZ ;  /* 0x00000140d9059824 */ /* 0x000fe200078e02ff */
[C---:B------:R-:W-:Y:S01]  /*91a0*/  @!P1 LEA.HI.X R19, R216.reuse, R9, R217, 0x7, P2 ;  /* 0x00000009d8139211 */ /* 0x040fe200010f3cd9 */
[C---:B------:R-:W-:Y:S01]  /*91b0*/  @!P1 IMAD.WIDE.U32 R16, R216.reuse, 0xc0, R16 ;  /* 0x000000c0d8109825 */ /* 0x040fe200078e0010 */
[----:B------:R-:W-:Y:S03]  /*91c0*/  @P1 STS.128 [R239+0x5800], RZ ;  /* 0x005800ffef001388 */ /* 0x000fe60000000c00 */
[----:B------:R-:W-:Y:S01]  /*91d0*/  @!P1 IMAD.WIDE.U32 R14, R216, 0x140, R14 ;  /* 0x00000140d80e9825 */ /* 0x000fe200078e000e */
[----:B------:R-:W-:Y:S01]  /*91e0*/  @!PT LDS RZ, [RZ] ;  /* 0x00000000fffff984 */ /* 0x000fe20000000800 */
[----:B------:R-:W-:Y:S01]  /*91f0*/  @!PT LDS RZ, [RZ] ;  /* 0x00000000fffff984 */ /* 0x000fe20000000800 */
[----:B------:R-:W-:Y:S01]  /*9200*/  @!PT LDS RZ, [RZ] ;  /* 0x00000000fffff984 */ /* 0x000fe20000000800 */
[----:B------:R-:W-:Y:S03]  /*9210*/  @!P1 LDGSTS.E.BYPASS.LTC128B.128 [R239+0x5800], desc[UR4][R8.64] ;  /* 0x0580000008ef9fae */ /* 0x000fe6000b981a04 */
[----:B------:R-:W-:Y:S01]  /*9220*/  @!P1 IMAD.IADD R31, R4, 0x1, R13 ;  /* 0x00000001041f9824 */ /* 0x000fe200078e020d */
[----:B------:R-:W-:Y:S01]  /*9230*/  @!P1 LEA R4, P0, R216, R8, 0x8 ;  /* 0x00000008d8049211 */ /* 0x000fe200078040ff */
[----:B------:R-:W-:Y:S01]  /*9240*/  @P1 STS.128 [R239+0x6000], RZ ;  /* 0x006000ffef001388 */ /* 0x000fe20000000c00 */
[----:B------:R-:W-:Y:S01]  /*9250*/  @!P1 IMAD.IADD R17, R6, 0x1, R17 ;  /* 0x0000000106119824 */ /* 0x000fe200078e0211 */
[----:B------:R-:W-:Y:S01]  /*9260*/  @!P1 IADD3 R29, PT, PT, R5, R15, RZ ;  /* 0x0000000f051d9210 */ /* 0x000fe20007ffe0ff */
[----:B------:R-:W-:Y:S01]  /*9270*/  @!P1 IMAD.MOV.U32 R30, RZ, RZ, R12 ;  /* 0x000000ffff1e9224 */ /* 0x000fe200078e000c */
[----:B------:R-:W-:Y:S01]  /*9280*/  @!PT LDS RZ, [RZ] ;  /* 0x00000000fffff984 */ /* 0x000fe20000000800 */
[----:B------:R-:W-:Y:S01]  /*9290*/  @!PT LDS RZ, [RZ] ;  /* 0x00000000fffff984 */ /* 0x000fe20000000800 */
[----:B------:R-:W-:Y:S01]  /*92a0*/  @!PT LDS RZ, [RZ] ;  /* 0x00000000fffff984 */ /* 0x000fe20000000800 */
[----:B------:R-:W-:Y:S01]  /*92b0*/  @!P1 LDGSTS.E.BYPASS.LTC128B.128 [R239+0x6000], desc[UR4][R10.64] ;  /* 0x060000000aef9fae */ /* 0x000fe2000b981a04 */
[----:B------:R-:W-:-:S02]  /*92c0*/  @!P1 LEA.HI.X R5, R216, R9, R217, 0x8, P0 ;  /* 0x00000009d8059211 */ /* 0x000fc400000f44d9 */
[----:B------:R-:W-:Y:S01]  /*92d0*/  @!P1 MOV R28, R14 ;  /* 0x0000000e001c9202 */ /* 0x000fe20000000f00 */
[----:B------:R-:W-:Y:S01]  /*92e0*/  @P1 STS.128 [R239+0x6800], RZ ;  /* 0x006800ffef001388 */ /* 0x000fe20000000c00 */
[----:B------:R-:W-:-:S03]  /*92f0*/  ISETP.GT.AND P0, PT, R22, R225, PT ;  /* 0x000000e11600720c */ /* 0x000fc60003f04270 */
        /* <DEDUP_REMOVED lines=25> */
[----:B------:R-:W3:Y:S04]  /*9490*/  LDSM.16.M88.4 R48, [R61+0x1000] ;  /* 0x001000003d30783b */ /* 0x000ee80000000200 */
[----:B------:R-:W4:Y:S04]  /*94a0*/  LDSM.16.M88.4 R40, [R61+0x1400] ;  /* 0x001400003d28783b */ /* 0x000f280000000200 */
[----:B------:R-:W5:Y:S04]  /*94b0*/  LDSM.16.M88.4 R32, [R61+0x1800] ;  /* 0x001800003d20783b */ /* 0x000f680000000200 */
[----:B------:R-:W2:Y:S04]  /*94c0*/  LDSM.16.M88.4 R24, [R61+0x1c00] ;  /* 0x001c00003d18783b */ /* 0x000ea80000000200 */
[----:B------:R-:W2:Y:S04]  /*94d0*/  LDSM.16.M88.4 R12, [R61+0x2000] ;  /* 0x002000003d0c783b */ /* 0x000ea80000000200 */
[----:B-1----:R-:W1:Y:S04]  /*94e0*/  LDSM.16.M88.4 R4, [R61+0x2400] ;  /* 0x002400003d04783b */ /* 0x002e680000000200 */
[----:B------:R-:W1:Y:S04]  /*94f0*/  LDSM.16.M88.4 R128, [R61+0x2800] ;  /* 0x002800003d80783b */ /* 0x000e680000000200 */
[----:B------:R-:W1:Y:S04]  /*9500*/  LDSM.16.M88.4 R120, [R61+0x2c00] ;  /* 0x002c00003d78783b */ /* 0x000e680000000200 */
[----:B------:R-:W1:Y:S04]  /*9510*/  LDSM.16.M88.4 R112, [R61+0x3000] ;  /* 0x003000003d70783b */ /* 0x000e680000000200 */
[----:B------:R-:W1:Y:S04]  /*9520*/  LDSM.16.M88.4 R104, [R61+0x3400] ;  /* 0x003400003d68783b */ /* 0x000e680000000200 */
[----:B------:R-:W1:Y:S01]  /*9530*/  LDSM.16.M88.4 R96, [R61+0x3800] ;  /* 0x003800003d60783b */ /* 0x000e620000000200 */
[C---:B---3--:R-:W-:Y:S03]  /*9540*/  HMMA.16816.F32 R52, R56.reuse, R48, RZ ;  /* 0x000000303834723c */ /* 0x048fe600000018ff */
[----:B------:R-:W3:Y:S04]  /*9550*/  LDSM.16.M88.4 R88, [R61+0x3c00] ;  /* 0x003c00003d58783b */ /* 0x000ee80000000200 */
[----:B------:R-:W3:Y:S01]  /*9560*/  LDSM.16.M88.4 R80, [R61+0x4000] ;  /* 0x004000003d50783b */ /* 0x000ee20000000200 */
[C---:B----4-:R-:W-:Y:S03]  /*9570*/  HMMA.16816.F32 R44, R56.reuse, R40, RZ ;  /* 0x00000028382c723c */ /* 0x050fe600000018ff */
[----:B------:R-:W4:Y:S04]  /*9580*/  LDSM.16.M88.4 R72, [R61+0x4400] ;  /* 0x004400003d48783b */ /* 0x000f280000000200 */
[----:B------:R-:W4:Y:S01]  /*9590*/  LDSM.16.M88.4 R64, [R61+0x4800] ;  /* 0x004800003d40783b */ /* 0x000f220000000200 */
[C---:B-----5:R-:W-:Y:S03]  /*95a0*/  HMMA.16816.F32 R36, R56.reuse, R32, RZ ;  /* 0x000000203824723c */ /* 0x060fe600000018ff */
[----:B------:R-:W5:Y:S04]  /*95b0*/  LDSM.16.M88.4 R176, [R61+0x4c00] ;  /* 0x004c00003db0783b */ /* 0x000f680000000200 */
[----:B------:R5:W-:Y:S01]  /*95c0*/  LDSM.16.M88.4 R196, [R60] ;  /* 0x000000003cc4783b */ /* 0x000be20000000200 */
[C---:B--2---:R-:W-:Y:S03]  /*95d0*/  HMMA.16816.F32 R28, R56.reuse, R24, RZ ;  /* 0x00000018381c723c */ /* 0x044fe600000018ff */
[----:B------:R-:W2:Y:S04]  /*95e0*/  LDSM.16.M88.4 R172, [R149+0x1000] ;  /* 0x0010000095ac783b */ /* 0x000ea80000000200 */
[----:B------:R-:W2:Y:S01]  /*95f0*/  LDSM.16.M88.4 R168, [R149+0x1400] ;  /* 0x0014000095a8783b */ /* 0x000ea20000000200 */
[C---:B------:R-:W-:Y:S03]  /*9600*/  HMMA.16816.F32 R16, R56.reuse, R12, RZ ;  /* 0x0000000c3810723c */ /* 0x040fe600000018ff */
        /* <DEDUP_REMOVED lines=12> */
[----:B------:R-:W0:Y:S05]  /*96d0*/  LDGDEPBAR ;  /* 0x00000000000079af */ /* 0x000e2a0000000000 */
[C---:B------:R-:W-:Y:S08]  /*96e0*/  HMMA.16816.F32 R12, R56.reuse, R14, RZ ;  /* 0x0000000e380c723c */ /* 0x040ff000000018ff */
[C---:B-1----:R-:W-:Y:S08]  /*96f0*/  HMMA.16816.F32 R8, R56.reuse, R4, RZ ;  /* 0x000000043808723c */ /* 0x042ff000000018ff */
[C---:B------:R-:W-:Y:S08]  /*9700*/  HMMA.16816.F32 R152, R56.reuse, R128, RZ ;  /* 0x000000803898723c */ /* 0x040ff000000018ff */
[C---:B------:R-:W-:Y:S08]  /*9710*/  HMMA.16816.F32 R124, R56.reuse, R120, RZ ;  /* 0x00000078387c723c */ /* 0x040ff000000018ff */
[C---:B------:R-:W-:Y:S08]  /*9720*/  HMMA.16816.F32 R116, R56.reuse, R112, RZ ;  /* 0x000000703874723c */ /* 0x040ff000000018ff */
[C---:B------:R-:W-:Y:S08]  /*9730*/  HMMA.16816.F32 R108, R56.reuse, R104, RZ ;  /* 0x00000068386c723c */ /* 0x040ff000000018ff */
[C---:B------:R-:W-:Y:S08]  /*9740*/  HMMA.16816.F32 R100, R56.reuse, R96, RZ ;  /* 0x000000603864723c */ /* 0x040ff000000018ff */
[C---:B---3--:R-:W-:Y:S08]  /*9750*/  HMMA.16816.F32 R92, R56.reuse, R88, RZ ;  /* 0x00000058385c723c */ /* 0x048ff000000018ff */
        /* <DEDUP_REMOVED lines=24> */
[----:B------:R-:W4:Y:S07]  /*98e0*/  LDSM.16.M88.4 R164, [R149+0x4400] ;  /* 0x0044000095a4783b */ /* 0x000f2e0000000200 */
[C---:B------:R-:W-:Y:S08]  /*98f0*/  HMMA.16816.F32 R28, R196.reuse, R160, R28 ;  /* 0x000000a0c41c723c */ /* 0x040ff0000000181c */
[C---:B------:R-:W-:Y:S01]  /*9900*/  HMMA.16816.F32 R24, R196.reuse, R162, R24 ;  /* 0x000000a2c418723c */ /* 0x040fe20000001818 */
[----:B------:R-:W5:Y:S07]  /*9910*/  LDSM.16.M88.4 R160, [R149+0x4800] ;  /* 0x0048000095a0783b */ /* 0x000f6e0000000200 */
[C---:B------:R-:W-:Y:S08]  /*9920*/  HMMA.16816.F32 R16, R196.reuse, R156, R16 ;  /* 0x0000009cc410723c */ /* 0x040ff00000001810 */
[----:B------:R-:W-:Y:S01]  /*9930*/  HMMA.16816.F32 R12, R196, R158, R12 ;  /* 0x0000009ec40c723c */ /* 0x000fe2000000180c */
[----:B------:R1:W5:Y:S01]  /*9940*/  LDSM.16.M88.4 R156, [R149+0x4c00] ;  /* 0x004c0000959c783b */ /* 0x0003620000000200 */
[----:B------:R-:W-:-:S06]  /*9950*/  DEPBAR.LE SB0, 0x0 ;  /* 0x000080000000791a */ /* 0x000fcc0000000000 */
[C---:B------:R-:W-:Y:S08]  /*9960*/  HMMA.16816.F32 R8, R196.reuse, R200, R8 ;  /* 0x000000c8c408723c */ /* 0x040ff00000001808 */
[C---:B------:R-:W-:Y:S08]  /*9970*/  HMMA.16816.F32 R4, R196.reuse, R202, R4 ;  /* 0x000000cac404723c */ /* 0x040ff00000001804 */
[----:B------:R-:W-:Y:S01]  /*9980*/  HMMA.16816.F32 R152, R196, R192, R152 ;  /* 0x000000c0c498723c */ /* 0x000fe20000001898 */
[----:B-1----:R-:W-:-:S07]  /*9990*/  SHF.L.U32 R149, R148, 0x8, RZ ;  /* 0x0000000894957819 */ /* 0x002fce00000006ff */
        /* <DEDUP_REMOVED lines=13> */
[C---:B----4-:R-:W-:Y:S08]  /*9a70*/  HMMA.16816.F32 R76, R196.reuse, R164, R76 ;  /* 0x000000a4c44c723c */ /* 0x050ff0000000184c */
[C---:B------:R-:W-:Y:S08]  /*9a80*/  HMMA.16816.F32 R72, R196.reuse, R166, R72 ;  /* 0x000000a6c448723c */ /* 0x040ff00000001848 */
[C---:B-----5:R-:W-:Y:S08]  /*9a90*/  HMMA.16816.F32 R68, R196.reuse, R160, R68 ;  /* 0x000000a0c444723c */ /* 0x060ff00000001844 */
[C---:B------:R-:W-:Y:S08]  /*9aa0*/  HMMA.16816.F32 R64, R196.reuse, R162, R64 ;  /* 0x000000a2c440723c */ /* 0x040ff00000001840 */
[C---:B------:R-:W-:Y:S08]  /*9ab0*/  HMMA.16816.F32 R60, R196.reuse, R156, R60 ;  /* 0x0000009cc43c723c */ /* 0x040ff0000000183c */
[----:B------:R-:W-:Y:S01]  /*9ac0*/  HMMA.16816.F32 R56, R196, R158, R56 ;  /* 0x0000009ec438723c */ /* 0x000fe20000001838 */
[----:B------:R-:W-:Y:S06]  /*9ad0*/  BAR.SYNC.DEFER_BLOCKING 0x0 ;  /* 0x0000000000007b1d */ /* 0x000fec0000010000 */
[----:B------:R-:W-:-:S13]  /*9ae0*/  @!P0 BRA `(.L_x_1631) ;  /* 0x0000000800308947 */ /* 0x000fda0003800000 */
[----:B------:R-:W-:Y:S04]  /*9af0*/  BSSY.RECONVERGENT B0, `(.L_x_1632) ;  /* 0x0000048000007945 */ /* 0x000fe80003800200 */
[----:B------:R-:W-:Y:S05]  /*9b00*/  @!P6 BRA `(.L_x_1633) ;  /* 0x0000000000f8e947 */ /* 0x000fea0003800000 */
[----:B------:R-:W2:Y:S01]  /*9b10*/  LD.E R164, desc[UR4][R2.64+0x170] ;  /* 0x0001700402a47980 */ /* 0x000ea2000c101900 */
[C---:B------:R-:W-:Y:S01]  /*9b20*/  VIADD R162, R149.reuse, 0xfffffd00 ;  /* 0xfffffd0095a27836 */ /* 0x040fe20000000000 */
[----:B------:R-:W-:-:S04]  /*9b30*/  IADD3 R157, PT, PT, R149, -0x200, RZ ;  /* 0xfffffe00959d7810 */ /* 0x000fc80007ffe0ff */
[----:B------:R-:W-:Y:S02]  /*9b40*/  IABS R158, R162 ;  /* 0x000000a2009e7213 */ /* 0x000fe40000000000 */
[----:B------:R-:W-:Y:S02]  /*9b50*/  IABS R156, R157 ;  /* 0x0000009d009c7213 */ /* 0x000fe40000000000 */
[-C--:B--2---:R-:W-:Y:S02]  /*9b60*/  IABS R160, R164.reuse ;  /* 0x000000a400a07213 */ /* 0x084fe40000000000 */
[-C--:B------:R-:W-:Y:S02]  /*9b70*/  IABS R159, R164.reuse ;  /* 0x000000a4009f7213 */ /* 0x080fe40000000000 */
[----:B------:R-:W1:Y:S01]  /*9b80*/  I2F.RP R161, R160 ;  /* 0x000000a000a17306 */ /* 0x000e620000209400 */
[----:B------:R-:W-:Y:S02]  /*9b90*/  LOP3.LUT R162, R162, R164, RZ, 0x3c, !PT ;  /* 0x000000a4a2a27212 */ /* 0x000fe400078e3cff */
[----:B------:R-:W-:-:S02]  /*9ba0*/  IADD3 R159, PT, PT, RZ, -R159, RZ ;  /* 0x8000009fff9f7210 */ /* 0x000fc40007ffe0ff */
[----:B------:R-:W-:-:S04]  /*9bb0*/  LOP3.LUT R157, R157, R164, RZ, 0x3c, !PT ;  /* 0x000000a49d9d7212 */ /* 0x000fc800078e3cff */
[----:B------:R-:W-:Y:S01]  /*9bc0*/  ISETP.GE.AND P4, PT, R157, RZ, PT ;  /* 0x000000ff9d00720c */ /* 0x000fe20003f86270 */
        /* <DEDUP_REMOVED lines=10> */
[-C--:B------:R-:W-:Y:S02]  /*9c70*/  IMAD R165, R161, R159.reuse, R158 ;  /* 0x0000009fa1a57224 */ /* 0x080fe400078e029e */
[----:B------:R-:W-:Y:S01]  /*9c80*/  IMAD R159, R163, R159, R156 ;  /* 0x0000009fa39f7224 */ /* 0x000fe200078e029c */
[----:B------:R-:W-:Y:S02]  /*9c90*/  LOP3.LUT R156, RZ, R164, RZ, 0x33, !PT ;  /* 0x000000a4ff9c7212 */ /* 0x000fe400078e33ff */
[C---:B------:R-:W-:Y:S02]  /*9ca0*/  ISETP.GT.U32.AND P3, PT, R160.reuse, R165, PT ;  /* 0x000000a5a000720c */ /* 0x040fe40003f64070 */
[----:B------:R-:W-:-:S11]  /*9cb0*/  ISETP.GT.U32.AND P2, PT, R160, R159, PT ;  /* 0x0000009fa000720c */ /* 0x000fd60003f44070 */
[----:B------:R-:W-:Y:S01]  /*9cc0*/  @!P3 IMAD.IADD R165, R165, 0x1, -R160 ;  /* 0x00000001a5a5b824 */ /* 0x000fe200078e0aa0 */
[----:B------:R-:W-:Y:S01]  /*9cd0*/  @!P3 IADD3 R161, PT, PT, R161, 0x1, RZ ;  /* 0x00000001a1a1b810 */ /* 0x000fe20007ffe0ff */
[----:B------:R-:W-:Y:S01]  /*9ce0*/  @!P2 VIADD R163, R163, 0x1 ;  /* 0x00000001a3a3a836 */ /* 0x000fe20000000000 */
[-C--:B------:R-:W-:Y:S02]  /*9cf0*/  @!P2 IADD3 R159, PT, PT, R159, -R160.reuse, RZ ;  /* 0x800000a09f9fa210 */ /* 0x080fe40007ffe0ff */
[-C--:B------:R-:W-:Y:S02]  /*9d00*/  ISETP.GE.U32.AND P5, PT, R165, R160.reuse, PT ;  /* 0x000000a0a500720c */ /* 0x080fe40003fa6070 */
[----:B------:R-:W-:Y:S02]  /*9d10*/  ISETP.GE.U32.AND P6, PT, R159, R160, PT ;  /* 0x000000a09f00720c */ /* 0x000fe40003fc6070 */
[----:B------:R-:W-:Y:S02]  /*9d20*/  ISETP.GE.AND P2, PT, R162, RZ, PT ;  /* 0x000000ffa200720c */ /* 0x000fe40003f46270 */
[----:B------:R-:W-:-:S07]  /*9d30*/  ISETP.NE.AND P3, PT, R164, RZ, PT ;  /* 0x000000ffa400720c */ /* 0x000fce0003f65270 */
        /* <DEDUP_REMOVED lines=27> */
.L_x_1633:
        /* <DEDUP_REMOVED lines=8> */
.L_x_1634:
[----:B------:R-:W-:Y:S05]  /*9f70*/  BSYNC.RECONVERGENT B0 ;  /* 0x0000000000007941 */ /* 0x000fea0003800200 */
.L_x_1632:
[C---:B------:R-:W-:Y:S01]  /*9f80*/  IMAD.SHL.U32 R159, R214.reuse, 0x40, RZ ;  /* 0x00000040d69f7824 */ /* 0x040fe200078e00ff */
[C---:B------:R-:W-:Y:S01]  /*9f90*/  SHF.L.U64.HI R158, R214.reuse, 0x6, R215 ;  /* 0x00000006d69e7819 */ /* 0x040fe200000102d7 */
[----:B------:R1:W-:Y:S01]  /*9fa0*/  @P1 STS.128 [R239+0x1000], RZ ;  /* 0x001000ffef001388 */ /* 0x0003e20000000c00 */
[----:B------:R-:W-:Y:S01]  /*9fb0*/  @!P1 IMAD R157, R215, 0xc0, RZ ;  /* 0x000000c0d79d9824 */ /* 0x000fe200078e02ff */
[----:B------:R-:W-:Y:S01]  /*9fc0*/  BSSY.RECONVERGENT B0, `(.L_x_1635) ;  /* 0x000003d000007945 */ /* 0x000fe20003800200 */
[----:B------:R-:W-:Y:S01]  /*9fd0*/  IADD3 R160, P2, PT, R159, R226, RZ ;  /* 0x000000e29fa07210 */ /* 0x000fe20007f5e0ff */
[----:B------:R-:W-:Y:S01]  /*9fe0*/  @!PT LDS RZ, [RZ] ;  /* 0x00000000fffff984 */ /* 0x000fe20000000800 */
[----:B------:R-:W-:Y:S01]  /*9ff0*/  @!PT LDS RZ, [RZ] ;  /* 0x00000000fffff984 */ /* 0x000fe20000000800 */
[----:B------:R-:W-:Y:S01]  /*a000*/  @!PT LDS RZ, [RZ] ;  /* 0x00000000fffff984 */ /* 0x000fe20000000800 */
[----:B------:R1:W-:Y:S01]  /*a010*/  @!P1 LDGSTS.E.BYPASS.LTC128B.128 [R239+0x1000], desc[UR4][R226.64] ;  /* 0x01000000e2ef9fae */ /* 0x0003e2000b981a04 */
[----:B------:R-:W-:Y:S02]  /*a020*/  @!P1 IMAD R156, R215, 0x140, RZ ;  /* 0x00000140d79c9824 */ /* 0x000fe400078e02ff */
[----:B------:R-:W-:Y:S01]  /*a030*/  @!P1 LEA R162, P3, R214, R160, 0x7 ;  /* 0x000000a0d6a29211 */ /* 0x000fe200078638ff */
[----:B------:R-:W-:Y:S01]  /*a040*/  IMAD.X R161, R158, 0x1, R227, P2 ;  /* 0x000000019ea17824 */ /* 0x000fe200010e06e3 */
[----:B------:R-:W-:Y:S01]  /*a050*/  @!P1 IADD3 R164, P2, PT, R160, R159, RZ ;  /* 0x0000009fa0a49210 */ /* 0x000fe20007f5e0ff */
[----:B------:R-:W-:Y:S01]  /*a060*/  @!P1 IMAD.MOV.U32 R168, RZ, RZ, R160 ;  /* 0x000000ffffa89224 */ /* 0x000fe200078e00a0 */
[----:B------:R1:W-:Y:S02]  /*a070*/  @P1 STS.128 [R239+0x1800], RZ ;  /* 0x001800ffef001388 */ /* 0x0003e40000000c00 */
[----:B------:R-:W-:-:S02]  /*a080*/  @!P1 MOV R169, R161 ;  /* 0x000000a100a99202 */ /* 0x000fc40000000f00 */
[----:B------:R-:W-:Y:S01]  /*a090*/  @!P1 IADD3.X R165, PT, PT, R161, R158, RZ, P2, !PT ;  /* 0x0000009ea1a59210 */ /* 0x000fe200017fe4ff */
[----:B------:R-:W-:Y:S01]  /*a0a0*/  @!P1 IMAD.MOV.U32 R158, RZ, RZ, R160 ;  /* 0x000000ffff9e9224 */ /* 0x000fe200078e00a0 */
[-C--:B------:R-:W-:Y:S01]  /*a0b0*/  @!P1 MOV R159, R161.reuse ;  /* 0x000000a1009f9202 */ /* 0x080fe20000000f00 */
[C---:B------:R-:W-:Y:S01]  /*a0c0*/  @!P1 IMAD.WIDE.U32 R168, R214.reuse, 0xc0, R168 ;  /* 0x000000c0d6a89825 */ /* 0x040fe200078e00a8 */
[C---:B------:R-:W-:Y:S01]  /*a0d0*/  @!P1 LEA R166, P2, R214.reuse, R160, 0x8 ;  /* 0x000000a0d6a69211 */ /* 0x040fe200078440ff */
[----:B------:R-:W-:Y:S01]  /*a0e0*/  @!PT LDS RZ, [RZ] ;  /* 0x00000000fffff984 */ /* 0x000fe20000000800 */
[----:B------:R-:W-:Y:S01]  /*a0f0*/  @!PT LDS RZ, [RZ] ;  /* 0x00000000fffff984 */ /* 0x000fe20000000800 */
[----:B------:R-:W-:Y:S01]  /*a100*/  @!PT LDS RZ, [RZ] ;  /* 0x00000000fffff984 */ /* 0x000fe20000000800 */
[----:B------:R1:W-:Y:S01]  /*a110*/  @!P1 LDGSTS.E.BYPASS.LTC128B.128 [R239+0x1800], desc[UR4][R160.64] ;  /* 0x01800000a0ef9fae */ /* 0x0003e2000b981a04 */
[CC--:B------:R-:W-:Y:S01]  /*a120*/  @!P1 LEA.HI.X R163, R214.reuse, R161.reuse, R215, 0x7, P3 ;  /* 0x000000a1d6a39211 */ /* 0x0c0fe200018f3cd7 */
[C---:B------:R-:W-:Y:S01]  /*a130*/  @!P1 IMAD.WIDE.U32 R158, R214.reuse, 0x140, R158 ;  /* 0x00000140d69e9825 */ /* 0x040fe200078e009e */
[----:B------:R-:W-:Y:S01]  /*a140*/  @!P1 LEA.HI.X R167, R214, R161, R215, 0x8, P2 ;  /* 0x000000a1d6a79211 */ /* 0x000fe200010f44d7 */
[----:B------:R1:W-:Y:S02]  /*a150*/  @P1 STS.128 [R239+0x2000], RZ ;  /* 0x002000ffef001388 */ /* 0x0003e40000000c00 */
[----:B------:R-:W-:Y:S01]  /*a160*/  @!P1 IMAD.IADD R169, R157, 0x1, R169 ;  /* 0x000000019da99824 */ /* 0x000fe200078e02a9 */
[----:B------:R-:W-:Y:S01]  /*a170*/  @!P1 IADD3 R159, PT, PT, R156, R159, RZ ;  /* 0x0000009f9c9f9210 */ /* 0x000fe20007ffe0ff */
        /* <DEDUP_REMOVED lines=33> */
.L_x_1636:
[----:B------:R-:W-:Y:S05]  /*a390*/  BSYNC.RECONVERGENT B0 ;  /* 0x0000000000007941 */ /* 0x000fea0003800200 */
.L_x_1635:
[----:B------:R-:W0:Y:S02]  /*a3a0*/  LDGDEPBAR ;  /* 0x00000000000079af */ /* 0x000e240000000000 */
.L_x_1631:
[----:B------:R-:W-:Y:S05]  /*a3b0*/  BSYNC.RECONVERGENT B1 ;  /* 0x0000000000017941 */ /* 0x000fea0003800200 */
.L_x_1630:
[----:B------:R-:W-:-:S05]  /*a3c0*/  LOP3.LUT R248, R149, R204, RZ, 0xfc, !PT ;  /* 0x000000cc95f87212 */ /* 0x000fca00078efcff */
[C---:B------:R-:W-:Y:S02]  /*a3d0*/  VIADD R149, R248.reuse, 0xfffffe00 ;  /* 0xfffffe00f8957836 */ /* 0x040fe40000000000 */
[----:B------:R-:W-:-:S03]  /*a3e0*/  VIADD R156, R248, 0xfffffe01 ;  /* 0xfffffe01f89c7836 */ /* 0x000fc60000000000 */
[C---:B------:R-:W-:Y:S02]  /*a3f0*/  ISETP.GE.AND P1, PT, R149.reuse, R224, PT ;  /* 0x000000e09500720c */ /* 0x040fe40003f26270 */
[C---:B------:R-:W-:Y:S02]  /*a400*/  ISETP.GE.AND P6, PT, R149.reuse, R223, PT ;  /* 0x000000df9500720c */ /* 0x040fe40003fc6270 */
[C---:B------:R-:W-:Y:S02]  /*a410*/  ISETP.GE.AND P2, PT, R149.reuse, R222, PT ;  /* 0x000000de9500720c */ /* 0x040fe40003f46270 */
[----:B------:R-:W-:Y:S01]  /*a420*/  ISETP.GE.AND P5, PT, R149, R221, PT ;  /* 0x000000dd9500720c */ /* 0x000fe20003fa6270 */
[----:B------:R-:W-:Y:S01]  /*a430*/  VIADD R149, R248, 0xfffffe08 ;  /* 0xfffffe08f8957836 */ /* 0x000fe20000000000 */
[----:B------:R-:W-:Y:S02]  /*a440*/  ISETP.GE.AND P4, PT, R156, R224, PT ;  /* 0x000000e09c00720c */ /* 0x000fe40003f86270 */
[----:B------:R-:W-:-:S02]  /*a450*/  FSEL R52, R52, -INF , P1 ;  /* 0xff80000034347808 */ /* 0x000fc40000800000 */
[----:B------:R-:W-:Y:S01]  /*a460*/  FSEL R206, R54, -INF , P2 ;  /* 0xff80000036ce7808 */ /* 0x000fe20001000000 */
[----:B------:R-:W-:Y:S01]  /*a470*/  VIADD R54, R248, 0xfffffe09 ;  /* 0xfffffe09f8367836 */ /* 0x000fe20000000000 */
[C---:B------:R-:W-:Y:S02]  /*a480*/  ISETP.GE.AND P1, PT, R156.reuse, R222, PT ;  /* 0x000000de9c00720c */ /* 0x040fe40003f26270 */
[----:B------:R-:W-:Y:S02]  /*a490*/  FSEL R53, R53, -INF , P4 ;  /* 0xff80000035357808 */ /* 0x000fe40002000000 */
[----:B------:R-:W-:Y:S02]  /*a4a0*/  ISETP.GE.AND P3, PT, R156, R223, PT ;  /* 0x000000df9c00720c */ /* 0x000fe40003f66270 */
[----:B------:R-:W-:Y:S01]  /*a4b0*/  FSEL R212, R52, -INF , !P6 ;  /* 0xff80000034d47808 */ /* 0x000fe20007000000 */
[----:B------:R-:W-:Y:S01]  /*a4c0*/  VIADD R52, R248, 0xfffffe10 ;  /* 0xfffffe10f8347836 */ /* 0x000fe20000000000 */
[----:B------:R-:W-:-:S02]  /*a4d0*/  ISETP.GE.AND P2, PT, R149, R224, PT ;  /* 0x000000e09500720c */ /* 0x000fc40003f46270 */
[----:B------:R-:W-:Y:S02]  /*a4e0*/  ISETP.GE.AND P4, PT, R149, R222, PT ;  /* 0x000000de9500720c */ /* 0x000fe40003f86270 */
[----:B------:R-:W-:Y:S02]  /*a4f0*/  FSEL R206, R206, -INF , !P5 ;  /* 0xff800000cece7808 */ /* 0x000fe40006800000 */
[----:B------:R-:W-:Y:S02]  /*a500*/  FSEL R55, R55, -INF , P1 ;  /* 0xff80000037377808 */ /* 0x000fe40000800000 */
[----:B------:R-:W-:Y:S02]  /*a510*/  ISETP.GE.AND P6, PT, R156, R221, PT ;  /* 0x000000dd9c00720c */ /* 0x000fe40003fc6270 */
[----:B------:R-:W-:Y:S02]  /*a520*/  ISETP.GE.AND P5, PT, R149, R223, PT ;  /* 0x000000df9500720c */ /* 0x000fe40003fa6270 */
[----:B------:R-:W-:-:S02]  /*a530*/  FSEL R244, R53, -INF , !P3 ;  /* 0xff80000035f47808 */ /* 0x000fc40005800000 */
[----:B------:R-:W-:Y:S02]  /*a540*/  ISETP.GE.AND P1, PT, R54, R224, PT ;  /* 0x000000e03600720c */ /* 0x000fe40003f26270 */
[----:B------:R-:W-:Y:S02]  /*a550*/  FSEL R48, R48, -INF , P2 ;  /* 0xff80000030307808 */ /* 0x000fe40001000000 */
[----:B------:R-:W-:Y:S01]  /*a560*/  FSEL R200, R50, -INF , P4 ;  /* 0xff80000032c87808 */ /* 0x000fe20002000000 */
[----:B------:R-:W-:Y:S01]  /*a570*/  VIADD R50, R248, 0xfffffe11 ;  /* 0xfffffe11f8327836 */ /* 0x000fe20000000000 */
[----:B------:R-:W-:Y:S02]  /*a580*/  ISETP.GE.AND P3, PT, R149, R221, PT ;  /* 0x000000dd9500720c */ /* 0x000fe40003f66270 */
[----:B------:R-:W-:Y:S02]  /*a590*/  ISETP.GE.AND P2, PT, R54, R222, PT ;  /* 0x000000de3600720c */ /* 0x000fe40003f46270 */
[----:B------:R-:W-:-:S02]  /*a5a0*/  ISETP.GE.AND P4, PT, R52, R224, PT ;  /* 0x000000e03400720c */ /* 0x000fc40003f86270 */
[----:B------:R-:W-:Y:S02]  /*a5b0*/  FSEL R198, R55, -INF , !P6 ;  /* 0xff80000037c67808 */ /* 0x000fe40007000000 */
[----:B------:R-:W-:Y:S01]  /*a5c0*/  FSEL R234, R48, -INF , !P5 ;  /* 0xff80000030ea7808 */ /* 0x000fe20006800000 */
[----:B------:R-:W-:Y:S01]  /*a5d0*/  VIADD R48, R248, 0xfffffe18 ;  /* 0xfffffe18f8307836 */ /* 0x000fe20000000000 */
[----:B------:R-:W-:Y:S02]  /*a5e0*/  FSEL R49, R49, -INF , P1 ;  /* 0xff80000031317808 */ /* 0x000fe40000800000 */
[C---:B------:R-:W-:Y:S02]  /*a5f0*/  ISETP.GE.AND P6, PT, R54.reuse, R223, PT ;  /* 0x000000df3600720c */ /* 0x040fe40003fc6270 */
[----:B------:R-:W-:Y:S02]  /*a600*/  ISETP.GE.AND P5, PT, R54, R221, PT ;  /* 0x000000dd3600720c */ /* 0x000fe40003fa6270 */
[----:B------:R-:W-:-:S02]  /*a610*/  FSEL R200, R200, -INF , !P3 ;  /* 0xff800000c8c87808 */ /* 0x000fc40005800000 */
[C---:B------:R-:W-:Y:S02]  /*a620*/  ISETP.GE.AND P1, PT, R52.reuse, R222, PT ;  /* 0x000000de3400720c */ /* 0x040fe40003f26270 */
[----:B------:R-:W-:Y:S02]  /*a630*/  FSEL R51, R51, -INF , P2 ;  /* 0xff80000033337808 */ /* 0x000fe40001000000 */
[----:B------:R-:W-:Y:S02]  /*a640*/  ISETP.GE.AND P3, PT, R52, R223, PT ;  /* 0x000000df3400720c */ /* 0x000fe40003f66270 */
[----:B------:R-:W-:Y:S02]  /*a650*/  ISETP.GE.AND P2, PT, R50, R224, PT ;  /* 0x000000e03200720c */ /* 0x000fe40003f46270 */
[----:B------:R-:W-:Y:S02]  /*a660*/  FSEL R44, R44, -INF , P4 ;  /* 0xff8000002c2c7808 */ /* 0x000fe40002000000 */
[----:B------:R-:W-:-:S02]  /*a670*/  FSEL R246, R49, -INF , !P6 ;  /* 0xff80000031f67808 */ /* 0x000fc40007000000 */
[----:B------:R-:W-:Y:S02]  /*a680*/  FSEL R202, R51, -INF , !P5 ;  /* 0xff80000033ca7808 */ /* 0x000fe40006800000 */
[----:B------:R-:W-:Y:S01]  /*a690*/  FSEL R188, R46, -INF , P1 ;  /* 0xff8000002ebc7808 */ /* 0x000fe20000800000 */
[----:B------:R-:W-:Y:S01]  /*a6a0*/  VIADD R46, R248, 0xfffffe19 ;  /* 0xfffffe19f82e7836 */ /* 0x000fe20000000000 */
[----:B------:R-:W-:Y:S02]  /*a6b0*/  ISETP.GE.AND P6, PT, R52, R221, PT ;  /* 0x000000dd3400720c */ /* 0x000fe40003fc6270 */
[C---:B------:R-:W-:Y:S02]  /*a6c0*/  ISETP.GE.AND P5, PT, R50.reuse, R223, PT ;  /* 0x000000df3200720c */ /* 0x040fe40003fa6270 */
[----:B------:R-:W-:Y:S02]  /*a6d0*/  ISETP.GE.AND P4, PT, R50, R222, PT ;  /* 0x000000de3200720c */ /* 0x000fe40003f86270 */
[----:B------:R-:W-:Y:S01]  /*a6e0*/  FSEL R194, R44, -INF , !P3 ;  /* 0xff8000002cc27808 */ /* 0x000fe20005800000 */
[----:B------:R-:W-:Y:S01]  /*a6f0*/  VIADD R44, R248, 0xfffffe20 ;  /* 0xfffffe20f82c7836 */ /* 0x000fe20000000000 */
[----:B------:R-:W-:-:S02]  /*a700*/  FSEL R45, R45, -INF , P2 ;  /* 0xff8000002d2d7808 */ /* 0x000fc40001000000 */
[C---:B------:R-:W-:Y:S02]  /*a710*/  ISETP.GE.AND P1, PT, R48.reuse, R224, PT ;  /* 0x000000e03000720c */ /* 0x040fe40003f26270 */
[----:B------:R-:W-:Y:S02]  /*a720*/  ISETP.GE.AND P2, PT, R48, R222, PT ;  /* 0x000000de3000720c */ /* 0x000fe40003f46270 */
[----:B------:R-:W-:Y:S02]  /*a730*/  ISETP.GE.AND P3, PT, R50, R221, PT ;  /* 0x000000dd3200720c */ /* 0x000fe40003f66270 */
[----:B------:R-:W-:Y:S02]  /*a740*/  FSEL R188, R188, -INF , !P6 ;  /* 0xff800000bcbc7808 */ /* 0x000fe40007000000 */
[----:B------:R-:W-:Y:S02]  /*a750*/  FSEL R196, R45, -INF , !P5 ;  /* 0xff8000002dc47808 */ /* 0x000fe40006800000 */
[----:B------:R-:W-:-:S02]  /*a760*/  FSEL R47, R47, -INF , P4 ;  /* 0xff8000002f2f7808 */ /* 0x000fc40002000000 */
[C---:B------:R-:W-:Y:S02]  /*a770*/  ISETP.GE.AND P6, PT, R48.reuse, R223, PT ;  /* 0x000000df3000720c */ /* 0x040fe40003fc6270 */
[----:B------:R-:W-:Y:S02]  /*a780*/  ISETP.GE.AND P5, PT, R48, R221, PT ;  /* 0x000000dd3000720c */ /* 0x000fe40003fa6270 */
[----:B------:R-:W-:Y:S02]  /*a790*/  ISETP.GE.AND P4, PT, R46, R224, PT ;  /* 0x000000e02e00720c */ /* 0x000fe40003f86270 */
[----:B------:R-:W-:Y:S02]  /*a7a0*/  FSEL R40, R40, -INF , P1 ;  /* 0xff80000028287808 */ /* 0x000fe40000800000 */
[----:B------:R-:W-:Y:S02]  /*a7b0*/  FSEL R42, R42, -INF , P2 ;  /* 0xff8000002a2a7808 */ /* 0x000fe40001000000 */
[----:B------:R-:W-:-:S02]  /*a7c0*/  ISETP.GE.AND P1, PT, R46, R222, PT ;  /* 0x000000de2e00720c */ /* 0x000fc40003f26270 */
[----:B------:R-:W-:Y:S02]  /*a7d0*/  ISETP.GE.AND P2, PT, R44, R224, PT ;  /* 0x000000e02c00720c */ /* 0x000fe40003f46270 */
[----:B------:R-:W-:Y:S02]  /*a7e0*/  FSEL R186, R47, -INF , !P3 ;  /* 0xff8000002fba7808 */ /* 0x000fe40005800000 */
[----:B------:R-:W-:Y:S01]  /*a7f0*/  ISETP.GE.AND P3, PT, R46, R223, PT ;  /* 0x000000df2e00720c */ /* 0x000fe20003f66270 */
[----:B------:R-:W3:Y:S01]  /*a800*/  LD.E R47, desc[UR4][R2.64+0xdc] ;  /* 0x0000dc04022f7980 */ /* 0x000ee2000c101900 */
[----:B------:R-:W-:Y:S01]  /*a810*/  FSEL R192, R40, -INF , !P6 ;  /* 0xff80000028c07808 */ /* 0x000fe20007000000 */
[----:B------:R-:W-:Y:S01]  /*a820*/  VIADD R40, R248, 0xfffffe21 ;  /* 0xfffffe21f8287836 */ /* 0x000fe20000000000 */
[----:B------:R-:W-:Y:S02]  /*a830*/  FSEL R41, R41, -INF , P4 ;  /* 0xff80000029297808 */ /* 0x000fe40002000000 */
[----:B------:R-:W-:-:S02]  /*a840*/  FSEL R182, R42, -INF , !P5 ;  /* 0xff8000002ab67808 */ /* 0x000fc40006800000 */
[----:B------:R-:W-:Y:S02]  /*a850*/  ISETP.GE.AND P6, PT, R46, R221, PT ;  /* 0x000000dd2e00720c */ /* 0x000fe40003fc6270 */
[----:B------:R-:W-:Y:S02]  /*a860*/  ISETP.GE.AND P5, PT, R44, R223, PT ;  /* 0x000000df2c00720c */ /* 0x000fe40003fa6270 */
[----:B------:R-:W-:Y:S02]  /*a870*/  FSEL R43, R43, -INF , P1 ;  /* 0xff8000002b2b7808 */ /* 0x000fe40000800000 */
[----:B------:R-:W-:Y:S02]  /*a880*/  FSEL R36, R36, -INF , P2 ;  /* 0xff80000024247808 */ /* 0x000fe40001000000 */
[----:B------:R-:W-:Y:S02]  /*a890*/  ISETP.GE.AND P4, PT, R44, R222, PT ;  /* 0x000000de2c00720c */ /* 0x000fe40003f86270 */
[----:B------:R-:W-:Y:S01]  /*a8a0*/  FSEL R190, R41, -INF , !P3 ;  /* 0xff80000029be7808 */ /* 0x000fe20005800000 */
[----:B------:R-:W-:Y:S01]  /*a8b0*/  VIADD R41, R248, 0xfffffe28 ;  /* 0xfffffe28f8297836 */ /* 0x000fe20000000000 */
[----:B------:R-:W-:-:S02]  /*a8c0*/  FSEL R184, R43, -INF , !P6 ;  /* 0xff8000002bb87808 */ /* 0x000fc40007000000 */
[----:B------:R-:W-:Y:S02]  /*a8d0*/  FSEL R36, R36, -INF , !P5 ;  /* 0xff80000024247808 */ /* 0x000fe40006800000 */
[C---:B------:R-:W-:Y:S02]  /*a8e0*/  ISETP.GE.AND P1, PT, R40.reuse, R224, PT ;  /* 0x000000e02800720c */ /* 0x040fe40003f26270 */
[C---:B------:R-:W-:Y:S02]  /*a8f0*/  ISETP.GE.AND P6, PT, R40.reuse, R223, PT ;  /* 0x000000df2800720c */ /* 0x040fe40003fc6270 */
[C---:B------:R-:W-:Y:S02]  /*a900*/  ISETP.GE.AND P2, PT, R40.reuse, R222, PT ;  /* 0x000000de2800720c */ /* 0x040fe40003f46270 */
[-C--:B------:R-:W-:Y:S01]  /*a910*/  ISETP.GE.AND P5, PT, R40, R221.reuse, PT ;  /* 0x000000dd2800720c */ /* 0x080fe20003fa6270 */
[----:B------:R-:W-:Y:S01]  /*a920*/  VIADD R40, R248, 0xfffffe29 ;  /* 0xfffffe29f8287836 */ /* 0x000fe20000000000 */
[----:B------:R-:W-:-:S02]  /*a930*/  ISETP.GE.AND P3, PT, R44, R221, PT ;  /* 0x000000dd2c00720c */ /* 0x000fc40003f66270 */
[----:B------:R-:W-:Y:S02]  /*a940*/  FSEL R38, R38, -INF , P4 ;  /* 0xff80000026267808 */ /* 0x000fe40002000000 */
[----:B------:R-:W-:Y:S02]  /*a950*/  ISETP.GE.AND P4, PT, R41, R224, PT ;  /* 0x000000e02900720c */ /* 0x000fe40003f86270 */
[----:B------:R-:W-:Y:S02]  /*a960*/  FSEL R37, R37, -INF , P1 ;  /* 0xff80000025257808 */ /* 0x000fe40000800000 */
[----:B------:R-:W-:Y:S01]  /*a970*/  FSEL R42, R38, -INF , !P3 ;  /* 0xff800000262a7808 */ /* 0x000fe20005800000 */
[----:B------:R-:W-:Y:S01]  /*a980*/  VIADD R38, R248, 0xfffffe30 ;  /* 0xfffffe30f8267836 */ /* 0x000fe20000000000 */
[----:B------:R-:W-:Y:S02]  /*a990*/  FSEL R39, R39, -INF , P2 ;  /* 0xff80000027277808 */ /* 0x000fe40001000000 */
[----:B------:R-:W-:-:S02]  /*a9a0*/  ISETP.GE.AND P1, PT, R41, R222, PT ;  /* 0x000000de2900720c */ /* 0x000fc40003f26270 */
[----:B------:R-:W-:Y:S02]  /*a9b0*/  ISETP.GE.AND P2, PT, R40, R224, PT ;  /* 0x000000e02800720c */ /* 0x000fe40003f46270 */
[----:B------:R-:W-:Y:S02]  /*a9c0*/  ISETP.GE.AND P3, PT, R41, R223, PT ;  /* 0x000000df2900720c */ /* 0x000fe40003f66270 */
[----:B------:R-:W-:Y:S02]  /*a9d0*/  FSEL R37, R37, -INF , !P6 ;  /* 0xff80000025257808 */ /* 0x000fe40007000000 */
[----:B------:R-:W-:Y:S02]  /*a9e0*/  FSEL R32, R32, -INF , P4 ;  /* 0xff80000020207808 */ /* 0x000fe40002000000 */
[----:B------:R-:W-:Y:S02]  /*a9f0*/  ISETP.GE.AND P6, PT, R41, R221, PT ;  /* 0x000000dd2900720c */ /* 0x000fe40003fc6270 */
[----:B------:R-:W-:Y:S01]  /*aa00*/  FSEL R41, R34, -INF , P1 ;  /* 0xff80000022297808 */ /* 0x000fe20000800000 */
[----:B------:R-:W-:Y:S01]  /*aa10*/  VIADD R34, R248, 0xfffffe31 ;  /* 0xfffffe31f8227836 */ /* 0x000fe20000000000 */
[----:B------:R-:W-:-:S02]  /*aa20*/  FSEL R33, R33, -INF , P2 ;  /* 0xff80000021217808 */ /* 0x000fc40001000000 */
[----:B------:R-:W-:Y:S02]  /*aa30*/  FSEL R174, R39, -INF , !P5 ;  /* 0xff80000027ae7808 */ /* 0x000fe40006800000 */
[----:B------:R-:W-:Y:S02]  /*aa40*/  ISETP.GE.AND P4, PT, R40, R222, PT ;  /* 0x000000de2800720c */ /* 0x000fe40003f86270 */
[C---:B------:R-:W-:Y:S02]  /*aa50*/  ISETP.GE.AND P1, PT, R38.reuse, R224, PT ;  /* 0x000000e02600720c */ /* 0x040fe40003f26270 */
[----:B------:R-:W-:Y:S02]  /*aa60*/  ISETP.GE.AND P2, PT, R38, R222, PT ;  /* 0x000000de2600720c */ /* 0x000fe40003f46270 */
[----:B------:R-:W-:Y:S02]  /*aa70*/  ISETP.GE.AND P5, PT, R40, R223, PT ;  /* 0x000000df2800720c */ /* 0x000fe40003fa6270 */
[----:B------:R-:W-:Y:S01]  /*aa80*/  FSEL R178, R32, -INF , !P3 ;  /* 0xff80000020b27808 */ /* 0x000fe20005800000 */
[----:B------:R-:W-:Y:S01]  /*aa90*/  VIADD R32, R248, 0xfffffe38 ;  /* 0xfffffe38f8207836 */ /* 0x000fe20000000000 */
[----:B------:R-:W-:-:S02]  /*aaa0*/  ISETP.GE.AND P3, PT, R40, R221, PT ;  /* 0x000000dd2800720c */ /* 0x000fc40003f66270 */
[----:B------:R-:W-:Y:S02]  /*aab0*/  FSEL R41, R41, -INF , !P6 ;  /* 0xff80000029297808 */ /* 0x000fe40007000000 */
[----:B------:R-:W-:Y:S02]  /*aac0*/  FSEL R35, R35, -INF , P4 ;  /* 0xff80000023237808 */ /* 0x000fe40002000000 */
[----:B------:R-:W-:Y:S02]  /*aad0*/  FSEL R28, R28, -INF , P1 ;  /* 0xff8000001c1c7808 */ /* 0x000fe40000800000 */
[----:B-1----:R-:W-:Y:S01]  /*aae0*/  FSEL R168, R30, -INF , P2 ;  /* 0xff8000001ea87808 */ /* 0x002fe20001000000 */
[----:B------:R-:W-:Y:S01]  /*aaf0*/  VIADD R30, R248, 0xfffffe39 ;  /* 0xfffffe39f81e7836 */ /* 0x000fe20000000000 */
[----:B------:R-:W-:Y:S02]  /*ab00*/  ISETP.GE.AND P6, PT, R38, R223, PT ;  /* 0x000000df2600720c */ /* 0x000fe40003fc6270 */
[----:B------:R-:W-:-:S02]  /*ab10*/  FSEL R180, R33, -INF , !P5 ;  /* 0xff80000021b47808 */ /* 0x000fc40006800000 */
[C---:B------:R-:W-:Y:S02]  /*ab20*/  ISETP.GE.AND P4, PT, R34.reuse, R224, PT ;  /* 0x000000e02200720c */ /* 0x040fe40003f86270 */
[----:B------:R-:W-:Y:S02]  /*ab30*/  ISETP.GE.AND P1, PT, R34, R222, PT ;  /* 0x000000de2200720c */ /* 0x000fe40003f26270 */
[----:B------:R-:W-:Y:S02]  /*ab40*/  ISETP.GE.AND P5, PT, R38, R221, PT ;  /* 0x000000dd2600720c */ /* 0x000fe40003fa6270 */
[----:B------:R-:W-:Y:S02]  /*ab50*/  ISETP.GE.AND P2, PT, R32, R224, PT ;  /* 0x000000e02000720c */ /* 0x000fe40003f46270 */
[----:B------:R-:W-:Y:S02]  /*ab60*/  FSEL R43, R35, -INF , !P3 ;  /* 0xff800000232b7808 */ /* 0x000fe40005800000 */
[----:B------:R-:W-:-:S02]  /*ab70*/  ISETP.GE.AND P3, PT, R34, R223, PT ;  /* 0x000000df2200720c */ /* 0x000fc40003f66270 */
[----:B------:R-:W-:Y:S01]  /*ab80*/  FSEL R176, R28, -INF , !P6 ;  /* 0xff8000001cb07808 */ /* 0x000fe20007000000 */
[----:B------:R-:W-:Y:S01]  /*ab90*/  VIADD R28, R248, 0xfffffe40 ;  /* 0xfffffe40f81c7836 */ /* 0x000fe20000000000 */
[----:B------:R-:W-:Y:S02]  /*aba0*/  FSEL R29, R29, -INF , P4 ;  /* 0xff8000001d1d7808 */ /* 0x000fe40002000000 */
[----:B------:R-:W-:Y:S02]  /*abb0*/  FSEL R31, R31, -INF , P1 ;  /* 0xff8000001f1f7808 */ /* 0x000fe40000800000 */
[----:B------:R-:W-:Y:S02]  /*abc0*/  ISETP.GE.AND P6, PT, R34, R221, PT ;  /* 0x000000dd2200720c */ /* 0x000fe40003fc6270 */
[----:B------:R-:W-:Y:S02]  /*abd0*/  FSEL R168, R168, -INF , !P5 ;  /* 0xff800000a8a87808 */ /* 0x000fe40006800000 */
[----:B------:R-:W-:-:S02]  /*abe0*/  ISETP.GE.AND P4, PT, R32, R222, PT ;  /* 0x000000de2000720c */ /* 0x000fc40003f86270 */
[----:B------:R-:W-:Y:S02]  /*abf0*/  ISETP.GE.AND P1, PT, R30, R224, PT ;  /* 0x000000e01e00720c */ /* 0x000fe40003f26270 */
[----:B------:R-:W-:Y:S02]  /*ac00*/  ISETP.GE.AND P5, PT, R32, R223, PT ;  /* 0x000000df2000720c */ /* 0x000fe40003fa6270 */
[----:B------:R-:W-:Y:S02]  /*ac10*/  FSEL R24, R24, -INF , P2 ;  /* 0xff80000018187808 */ /* 0x000fe40001000000 */
[----:B------:R-:W-:Y:S02]  /*ac20*/  FSEL R40, R29, -INF , !P3 ;  /* 0xff8000001d287808 */ /* 0x000fe40005800000 */
[----:B------:R-:W-:Y:S02]  /*ac30*/  ISETP.GE.AND P3, PT, R32, R221, PT ;  /* 0x000000dd2000720c */ /* 0x000fe40003f66270 */
[----:B------:R-:W-:-:S02]  /*ac40*/  FSEL R166, R31, -INF , !P6 ;  /* 0xff8000001fa67808 */ /* 0x000fc40007000000 */
[----:B------:R-:W-:Y:S01]  /*ac50*/  FSEL R162, R26, -INF , P4 ;  /* 0xff8000001aa27808 */ /* 0x000fe20002000000 */
[----:B------:R-:W-:Y:S01]  /*ac60*/  VIADD R26, R248, 0xfffffe41 ;  /* 0xfffffe41f81a7836 */ /* 0x000fe20000000000 */
[----:B------:R-:W-:Y:S02]  /*ac70*/  FSEL R25, R25, -INF , P1 ;  /* 0xff80000019197808 */ /* 0x000fe40000800000 */
[C---:B------:R-:W-:Y:S02]  /*ac80*/  ISETP.GE.AND P6, PT, R30.reuse, R223, PT ;  /* 0x000000df1e00720c */ /* 0x040fe40003fc6270 */
[----:B------:R-:W-:Y:S02]  /*ac90*/  ISETP.GE.AND P2, PT, R30, R222, PT ;  /* 0x000000de1e00720c */ /* 0x000fe40003f46270 */
[----:B------:R-:W-:Y:S01]  /*aca0*/  FSEL R172, R24, -INF , !P5 ;  /* 0xff80000018ac7808 */ /* 0x000fe20006800000 */
[----:B------:R-:W-:Y:S01]  /*acb0*/  VIADD R24, R248, 0xfffffe48 ;  /* 0xfffffe48f8187836 */ /* 0x000fe20000000000 */
[----:B------:R-:W-:-:S02]  /*acc0*/  ISETP.GE.AND P4, PT, R28, R224, PT ;  /* 0x000000e01c00720c */ /* 0x000fc40003f86270 */
[----:B------:R-:W-:Y:S02]  /*acd0*/  ISETP.GE.AND P1, PT, R28, R222, PT ;  /* 0x000000de1c00720c */ /* 0x000fe40003f26270 */
[----:B------:R-:W-:Y:S02]  /*ace0*/  FSEL R162, R162, -INF , !P3 ;  /* 0xff800000a2a27808 */ /* 0x000fe40005800000 */
[----:B------:R-:W-:Y:S02]  /*acf0*/  ISETP.GE.AND P5, PT, R30, R221, PT ;  /* 0x000000dd1e00720c */ /* 0x000fe40003fa6270 */
[----:B------:R-:W-:Y:S02]  /*ad00*/  ISETP.GE.AND P3, PT, R28, R223, PT ;  /* 0x000000df1c00720c */ /* 0x000fe40003f66270 */
[----:B------:R-:W-:Y:S02]  /*ad10*/  FSEL R170, R25, -INF , !P6 ;  /* 0xff80000019aa7808 */ /* 0x000fe40007000000 */
[----:B------:R-:W-:-:S02]  /*ad20*/  FSEL R27, R27, -INF , P2 ;  /* 0xff8000001b1b7808 */ /* 0x000fc40001000000 */
[----:B------:R-:W-:Y:S02]  /*ad30*/  FSEL R16, R16, -INF , P4 ;  /* 0xff80000010107808 */ /* 0x000fe40002000000 */
[----:B------:R-:W-:Y:S01]  /*ad40*/  FSEL R249, R18, -INF , P1 ;  /* 0xff80000012f97808 */ /* 0x000fe20000800000 */
[----:B------:R-:W-:Y:S01]  /*ad50*/  VIADD R18, R248, 0xfffffe49 ;  /* 0xfffffe49f8127836 */ /* 0x000fe20000000000 */
[----:B------:R-:W-:Y:S02]  /*ad60*/  ISETP.GE.AND P6, PT, R28, R221, PT ;  /* 0x000000dd1c00720c */ /* 0x000fe40003fc6270 */
[C---:B------:R-:W-:Y:S02]  /*ad70*/  ISETP.GE.AND P2, PT, R26.reuse, R224, PT ;  /* 0x000000e01a00720c */ /* 0x040fe40003f46270 */
[----:B------:R-:W-:Y:S02]  /*ad80*/  ISETP.GE.AND P4, PT, R26, R222, PT ;  /* 0x000000de1a00720c */ /* 0x000fe40003f86270 */
[----:B------:R-:W-:-:S02]  /*ad90*/  ISETP.GE.AND P1, PT, R24, R224, PT ;  /* 0x000000e01800720c */ /* 0x000fc40003f26270 */
[----:B------:R-:W-:Y:S02]  /*ada0*/  FSEL R164, R27, -INF , !P5 ;  /* 0xff8000001ba47808 */ /* 0x000fe40006800000 */
[----:B------:R-:W-:Y:S01]  /*adb0*/  FSEL R158, R16, -INF , !P3 ;  /* 0xff800000109e7808 */ /* 0x000fe20005800000 */
[----:B------:R-:W-:Y:S01]  /*adc0*/  VIADD R16, R248, 0xfffffe50 ;  /* 0xfffffe50f8107836 */ /* 0x000fe20000000000 */
[C---:B------:R-:W-:Y:S02]  /*add0*/  ISETP.GE.AND P5, PT, R26.reuse, R223, PT ;  /* 0x000000df1a00720c */ /* 0x040fe40003fa6270 */
[----:B------:R-:W-:Y:S02]  /*ade0*/  ISETP.GE.AND P3, PT, R26, R221, PT ;  /* 0x000000dd1a00720c */ /* 0x000fe40003f66270 */
[----:B------:R-:W-:Y:S02]  /*adf0*/  FSEL R17, R17, -INF , P2 ;  /* 0xff80000011117808 */ /* 0x000fe40001000000 */
[----:B------:R-:W-:-:S02]  /*ae00*/  FSEL R249, R249, -INF , !P6 ;  /* 0xff800000f9f97808 */ /* 0x000fc40007000000 */
[----:B------:R-:W-:Y:S02]  /*ae10*/  FSEL R19, R19, -INF , P4 ;  /* 0xff80000013137808 */ /* 0x000fe40002000000 */
[C---:B------:R-:W-:Y:S02]  /*ae20*/  ISETP.GE.AND P6, PT, R24.reuse, R223, PT ;  /* 0x000000df1800720c */ /* 0x040fe40003fc6270 */
[----:B------:R-:W-:Y:S02]  /*ae30*/  ISETP.GE.AND P2, PT, R24, R222, PT ;  /* 0x000000de1800720c */ /* 0x000fe40003f46270 */
[----:B------:R-:W-:Y:S02]  /*ae40*/  ISETP.GE.AND P4, PT, R18, R224, PT ;  /* 0x000000e01200720c */ /* 0x000fe40003f86270 */
[----:B------:R-:W-:Y:S02]  /*ae50*/  FSEL R12, R12, -INF , P1 ;  /* 0xff8000000c0c7808 */ /* 0x000fe40000800000 */
[----:B--2---:R-:W-:-:S02]  /*ae60*/  FSEL R160, R17, -INF , !P5 ;  /* 0xff80000011a07808 */ /* 0x004fc40006800000 */
[----:B------:R-:W-:Y:S02]  /*ae70*/  FSEL R183, R19, -INF , !P3 ;  /* 0xff80000013b77808 */ /* 0x000fe40005800000 */
[----:B------:R-:W-:Y:S02]  /*ae80*/  ISETP.GE.AND P5, PT, R24, R221, PT ;  /* 0x000000dd1800720c */ /* 0x000fe40003fa6270 */
[----:B------:R-:W-:Y:S01]  /*ae90*/  ISETP.GE.AND P3, PT, R18, R223, PT ;  /* 0x000000df1200720c */ /* 0x000fe20003f66270 */
[----:B------:R-:W-:Y:S01]  /*aea0*/  LDSM.16.MT88.4 R24, [R21+0x5400] ;  /* 0x005400001518783b */ /* 0x000fe20000004200 */
[----:B------:R-:W-:Y:S01]  /*aeb0*/  FSEL R251, R12, -INF , !P6 ;  /* 0xff8000000cfb7808 */ /* 0x000fe20007000000 */
[----:B------:R-:W-:Y:S01]  /*aec0*/  VIADD R12, R248, 0xfffffe58 ;  /* 0xfffffe58f80c7836 */ /* 0x000fe20000000000 */
[----:B------:R-:W-:Y:S01]  /*aed0*/  FSEL R211, R14, -INF , P2 ;  /* 0xff8000000ed37808 */ /* 0x000fe20001000000 */
[----:B------:R-:W-:Y:S01]  /*aee0*/  VIADD R14, R248, 0xfffffe51 ;  /* 0xfffffe51f80e7836 */ /* 0x000fe20000000000 */
[----:B------:R-:W-:-:S02]  /*aef0*/  FSEL R13, R13, -INF , P4 ;  /* 0xff8000000d0d7808 */ /* 0x000fc40002000000 */
[C---:B------:R-:W-:Y:S02]  /*af00*/  ISETP.GE.AND P2, PT, R16.reuse, R224, PT ;  /* 0x000000e01000720c */ /* 0x040fe40003f46270 */
[-C--:B------:R-:W-:Y:S02]  /*af10*/  ISETP.GE.AND P4, PT, R16, R222.reuse, PT ;  /* 0x000000de1000720c */ /* 0x080fe40003f86270 */
[----:B------:R-:W-:Y:S02]  /*af20*/  ISETP.GE.AND P1, PT, R18, R222, PT ;  /* 0x000000de1200720c */ /* 0x000fe40003f26270 */
[----:B------:R-:W-:Y:S02]  /*af30*/  FSEL R211, R211, -INF , !P5 ;  /* 0xff800000d3d37808 */ /* 0x000fe40006800000 */
[----:B------:R-:W-:Y:S02]  /*af40*/  FSEL R156, R13, -INF , !P3 ;  /* 0xff8000000d9c7808 */ /* 0x000fe40005800000 */
[----:B------:R-:W-:-:S02]  /*af50*/  ISETP.GE.AND P5, PT, R16, R223, PT ;  /* 0x000000df1000720c */ /* 0x000fc40003fa6270 */
[-C--:B------:R-:W-:Y:S02]  /*af60*/  ISETP.GE.AND P3, PT, R16, R221.reuse, PT ;  /* 0x000000dd1000720c */ /* 0x080fe40003f66270 */
[----:B------:R-:W-:Y:S02]  /*af70*/  FSEL R8, R8, -INF , P2 ;  /* 0xff80000008087808 */ /* 0x000fe40001000000 */
[----:B------:R-:W-:Y:S01]  /*af80*/  FSEL R195, R10, -INF , P4 ;  /* 0xff8000000ac37808 */ /* 0x000fe20002000000 */
[----:B------:R-:W-:Y:S01]  /*af90*/  VIADD R10, R248, 0xfffffe59 ;  /* 0xfffffe59f80a7836 */ /* 0x000fe20000000000 */
[----:B------:R-:W-:Y:S02]  /*afa0*/  ISETP.GE.AND P2, PT, R14, R222, PT ;  /* 0x000000de0e00720c */ /* 0x000fe40003f46270 */
[----:B------:R-:W-:Y:S02]  /*afb0*/  ISETP.GE.AND P4, PT, R12, R224, PT ;  /* 0x000000e00c00720c */ /* 0x000fe40003f86270 */
[----:B------:R-:W-:-:S02]  /*afc0*/  ISETP.GE.AND P6, PT, R18, R221, PT ;  /* 0x000000dd1200720c */ /* 0x000fc40003fc6270 */
[----:B------:R-:W-:Y:S01]  /*afd0*/  FSEL R15, R15, -INF , P1 ;  /* 0xff8000000f0f7808 */ /* 0x000fe20000800000 */
[----:B------:R-:W-:Y:S01]  /*afe0*/  LDSM.16.MT88.4 R16, [R21+0x5000] ;  /* 0x005000001510783b */ /* 0x000fe20000004200 */
[----:B------:R-:W-:Y:S02]  /*aff0*/  ISETP.GE.AND P1, PT, R14, R224, PT ;  /* 0x000000e00e00720c */ /* 0x000fe40003f26270 */
[----:B------:R-:W-:Y:S01]  /*b000*/  FSEL R207, R8, -INF , !P5 ;  /* 0xff80000008cf7808 */ /* 0x000fe20006800000 */
[----:B------:R-:W-:Y:S01]  /*b010*/  VIADD R8, R248, 0xfffffe60 ;  /* 0xfffffe60f8087836 */ /* 0x000fe20000000000 */
[----:B------:R-:W-:Y:S02]  /*b020*/  FSEL R195, R195, -INF , !P3 ;  /* 0xff800000c3c37808 */ /* 0x000fe40005800000 */
[----:B------:R-:W-:Y:S02]  /*b030*/  ISETP.GE.AND P5, PT, R14, R221, PT ;  /* 0x000000dd0e00720c */ /* 0x000fe40003fa6270 */
[----:B------:R-:W-:-:S02]  /*b040*/  ISETP.GE.AND P3, PT, R12, R223, PT ;  /* 0x000000df0c00720c */ /* 0x000fc40003f66270 */
[----:B------:R-:W-:Y:S02]  /*b050*/  FSEL R11, R11, -INF , P2 ;  /* 0xff8000000b0b7808 */ /* 0x000fe40001000000 */
[----:B------:R-:W-:Y:S02]  /*b060*/  FSEL R4, R4, -INF , P4 ;  /* 0xff80000004047808 */ /* 0x000fe40002000000 */
[----:B------:R-:W-:Y:S02]  /*b070*/  ISETP.GE.AND P2, PT, R10, R224, PT ;  /* 0x000000e00a00720c */ /* 0x000fe40003f46270 */
[----:B------:R-:W-:Y:S02]  /*b080*/  FSEL R213, R15, -INF , !P6 ;  /* 0xff8000000fd57808 */ /* 0x000fe40007000000 */
[----:B------:R-:W-:Y:S02]  /*b090*/  ISETP.GE.AND P6, PT, R14, R223, PT ;  /* 0x000000df0e00720c */ /* 0x000fe40003fc6270 */
[----:B------:R-:W-:-:S02]  /*b0a0*/  FSEL R9, R9, -INF , P1 ;  /* 0xff80000009097808 */ /* 0x000fc40000800000 */
[-C--:B------:R-:W-:Y:S02]  /*b0b0*/  ISETP.GE.AND P1, PT, R12, R222.reuse, PT ;  /* 0x000000de0c00720c */ /* 0x080fe40003f26270 */
[----:B------:R-:W-:Y:S02]  /*b0c0*/  FSEL R201, R11, -INF , !P5 ;  /* 0xff8000000bc97808 */ /* 0x000fe40006800000 */
[----:B------:R-:W-:Y:S01]  /*b0d0*/  FSEL R203, R4, -INF , !P3 ;  /* 0xff80000004cb7808 */ /* 0x000fe20005800000 */
[----:B------:R-:W-:Y:S01]  /*b0e0*/  VIADD R4, R248, 0xfffffe61 ;  /* 0xfffffe61f8047836 */ /* 0x000fe20000000000 */
[C---:B------:R-:W-:Y:S02]  /*b0f0*/  ISETP.GE.AND P5, PT, R10.reuse, R223, PT ;  /* 0x000000df0a00720c */ /* 0x040fe40003fa6270 */
[----:B------:R-:W-:Y:S02]  /*b100*/  ISETP.GE.AND P4, PT, R10, R222, PT ;  /* 0x000000de0a00720c */ /* 0x000fe40003f86270 */
[----:B------:R-:W-:-:S02]  /*b110*/  FSEL R5, R5, -INF , P2 ;  /* 0xff80000005057808 */ /* 0x000fc40001000000 */
[----:B------:R-:W-:Y:S02]  /*b120*/  FSEL R185, R9, -INF , !P6 ;  /* 0xff80000009b97808 */ /* 0x000fe40007000000 */
[-C--:B------:R-:W-:Y:S02]  /*b130*/  ISETP.GE.AND P6, PT, R12, R221.reuse, PT ;  /* 0x000000dd0c00720c */ /* 0x080fe40003fc6270 */
[----:B------:R-:W-:Y:S02]  /*b140*/  FSEL R6, R6, -INF , P1 ;  /* 0xff80000006067808 */ /* 0x000fe40000800000 */
[----:B------:R-:W-:Y:S02]  /*b150*/  ISETP.GE.AND P3, PT, R10, R221, PT ;  /* 0x000000dd0a00720c */ /* 0x000fe40003f66270 */
[----:B------:R-:W-:Y:S02]  /*b160*/  ISETP.GE.AND P1, PT, R8, R224, PT ;  /* 0x000000e00800720c */ /* 0x000fe40003f26270 */
[----:B------:R-:W-:Y:S01]  /*b170*/  FSEL R205, R5, -INF , !P5 ;  /* 0xff80000005cd7808 */ /* 0x000fe20006800000 */
[----:B------:R-:W-:Y:S01]  /*b180*/  VIADD R5, R248, 0xfffffe68 ;  /* 0xfffffe68f8057836 */ /* 0x000fe20000000000 */
[----:B------:R-:W-:-:S02]  /*b190*/  FSEL R7, R7, -INF , P4 ;  /* 0xff80000007077808 */ /* 0x000fc40002000000 */
[----:B------:R-:W-:Y:S02]  /*b1a0*/  ISETP.GE.AND P2, PT, R8, R222, PT ;  /* 0x000000de0800720c */ /* 0x000fe40003f46270 */
[----:B------:R-:W-:Y:S02]  /*b1b0*/  ISETP.GE.AND P4, PT, R4, R224, PT ;  /* 0x000000e00400720c */ /* 0x000fe40003f86270 */
[----:B------:R-:W-:Y:S02]  /*b1c0*/  FSEL R187, R6, -INF , !P6 ;  /* 0xff80000006bb7808 */ /* 0x000fe40007000000 */
[----:B------:R-:W-:Y:S02]  /*b1d0*/  ISETP.GE.AND P6, PT, R8, R223, PT ;  /* 0x000000df0800720c */ /* 0x000fe40003fc6270 */
[----:B------:R-:W-:Y:S02]  /*b1e0*/  FSEL R152, R152, -INF , P1 ;  /* 0xff80000098987808 */ /* 0x000fe40000800000 */
[----:B------:R-:W-:-:S02]  /*b1f0*/  FSEL R191, R7, -INF , !P3 ;  /* 0xff80000007bf7808 */ /* 0x000fc40005800000 */
[----:B------:R-:W-:Y:S02]  /*b200*/  ISETP.GE.AND P5, PT, R8, R221, PT ;  /* 0x000000dd0800720c */ /* 0x000fe40003fa6270 */
[----:B------:R-:W-:Y:S02]  /*b210*/  ISETP.GE.AND P3, PT, R4, R223, PT ;  /* 0x000000df0400720c */ /* 0x000fe40003f66270 */
[----:B------:R-:W-:Y:S02]  /*b220*/  FSEL R154, R154, -INF , P2 ;  /* 0xff8000009a9a7808 */ /* 0x000fe40001000000 */
[----:B------:R-:W-:Y:S02]  /*b230*/  FSEL R153, R153, -INF , P4 ;  /* 0xff80000099997808 */ /* 0x000fe40002000000 */
[----:B------:R-:W-:Y:S02]  /*b240*/  ISETP.GE.AND P1, PT, R4, R222, PT ;  /* 0x000000de0400720c */ /* 0x000fe40003f26270 */
[----:B------:R-:W-:-:S02]  /*b250*/  ISETP.GE.AND P2, PT, R5, R224, PT ;  /* 0x000000e00500720c */ /* 0x000fc40003f46270 */
[----:B------:R-:W-:Y:S02]  /*b260*/  FSEL R199, R152, -INF , !P6 ;  /* 0xff80000098c77808 */ /* 0x000fe40007000000 */
[----:B------:R-:W-:Y:S01]  /*b270*/  ISETP.GE.AND P6, PT, R4, R221, PT ;  /* 0x000000dd0400720c */ /* 0x000fe20003fc6270 */
[----:B------:R-:W-:Y:S01]  /*b280*/  VIADD R4, R248, 0xfffffe69 ;  /* 0xfffffe69f8047836 */ /* 0x000fe20000000000 */
[----:B------:R-:W-:Y:S02]  /*b290*/  FSEL R181, R154, -INF , !P5 ;  /* 0xff8000009ab57808 */ /* 0x000fe40006800000 */
[----:B------:R-:W-:Y:S02]  /*b2a0*/  FSEL R197, R153, -INF , !P3 ;  /* 0xff80000099c57808 */ /* 0x000fe40005800000 */
[C---:B------:R-:W-:Y:S02]  /*b2b0*/  ISETP.GE.AND P5, PT, R5.reuse, R223, PT ;  /* 0x000000df0500720c */ /* 0x040fe40003fa6270 */
[----:B------:R-:W-:-:S02]  /*b2c0*/  ISETP.GE.AND P4, PT, R5, R222, PT ;  /* 0x000000de0500720c */ /* 0x000fc40003f86270 */
[----:B------:R-:W-:Y:S01]  /*b2d0*/  ISETP.GE.AND P3, PT, R5, R221, PT ;  /* 0x000000dd0500720c */ /* 0x000fe20003f66270 */
[----:B------:R-:W-:Y:S01]  /*b2e0*/  VIADD R5, R248, 0xfffffe70 ;  /* 0xfffffe70f8057836 */ /* 0x000fe20000000000 */
[----:B------:R-:W-:Y:S02]  /*b2f0*/  FSEL R155, R155, -INF , P1 ;  /* 0xff8000009b9b7808 */ /* 0x000fe40000800000 */
[----:B------:R-:W-:Y:S02]  /*b300*/  FSEL R128, R128, -INF , P2 ;  /* 0xff80000080807808 */ /* 0x000fe40001000000 */
[----:B------:R-:W-:Y:S02]  /*b310*/  FSEL R179, R155, -INF , !P6 ;  /* 0xff8000009bb37808 */ /* 0x000fe40007000000 */
[----:B------:R-:W-:Y:S02]  /*b320*/  FSEL R193, R128, -INF , !P5 ;  /* 0xff80000080c17808 */ /* 0x000fe40006800000 */
[----:B------:R-:W-:-:S02]  /*b330*/  ISETP.GE.AND P1, PT, R4, R224, PT ;  /* 0x000000e00400720c */ /* 0x000fc40003f26270 */
[C---:B------:R-:W-:Y:S02]  /*b340*/  ISETP.GE.AND P6, PT, R4.reuse, R223, PT ;  /* 0x000000df0400720c */ /* 0x040fe40003fc6270 */
[C---:B------:R-:W-:Y:S02]  /*b350*/  ISETP.GE.AND P2, PT, R4.reuse, R222, PT ;  /* 0x000000de0400720c */ /* 0x040fe40003f46270 */
[----:B------:R-:W-:Y:S01]  /*b360*/  ISETP.GE.AND P5, PT, R4, R221, PT ;  /* 0x000000dd0400720c */ /* 0x000fe20003fa6270 */
[----:B------:R-:W-:Y:S01]  /*b370*/  VIADD R4, R248, 0xfffffe71 ;  /* 0xfffffe71f8047836 */ /* 0x000fe20000000000 */
[----:B------:R-:W-:Y:S02]  /*b380*/  FSEL R130, R130, -INF , P4 ;  /* 0xff80000082827808 */ /* 0x000fe40002000000 */
[----:B------:R-:W-:Y:S02]  /*b390*/  ISETP.GE.AND P4, PT, R5, R224, PT ;  /* 0x000000e00500720c */ /* 0x000fe40003f86270 */
[----:B------:R-:W-:-:S02]  /*b3a0*/  FSEL R129, R129, -INF , P1 ;  /* 0xff80000081817808 */ /* 0x000fc40000800000 */
[----:B------:R-:W-:Y:S02]  /*b3b0*/  FSEL R175, R130, -INF , !P3 ;  /* 0xff80000082af7808 */ /* 0x000fe40005800000 */
        /* <DEDUP_REMOVED lines=91> */
[----:B------:R-:W-:Y:S02]  /*b970*/  ISETP.GE.AND P5, PT, R5, R223, PT ;  /* 0x000000df0500720c */ /* 0x000fe40003fa6270 */
[----:B------:R-:W-:-:S02]  /*b980*/  FSEL R109, R111, -INF , P1 ;  /* 0xff8000006f6d7808 */ /* 0x000fc40000800000 */
[----:B------:R-:W-:Y:S02]  /*b990*/  FSEL R104, R104, -INF , P2 ;  /* 0xff80000068687808 */ /* 0x000fe40001000000 */
[C---:B------:R-:W-:Y:S02]  /*b9a0*/  ISETP.GE.AND P4, PT, R5.reuse, R222, PT ;  /* 0x000000de0500720c */ /* 0x040fe40003f86270 */
[----:B------:R-:W-:Y:S01]  /*b9b0*/  ISETP.GE.AND P3, PT, R5, R221, PT ;  /* 0x000000dd0500720c */ /* 0x000fe20003f66270 */
[----:B------:R-:W-:Y:S01]  /*b9c0*/  VIADD R5, R248, 0xfffffea0 ;  /* 0xfffffea0f8057836 */ /* 0x000fe20000000000 */
[----:B------:R-:W-:Y:S02]  /*b9d0*/  FSEL R109, R109, -INF , !P6 ;  /* 0xff8000006d6d7808 */ /* 0x000fe40007000000 */
[----:B------:R-:W-:Y:S02]  /*b9e0*/  FSEL R121, R104, -INF , !P5 ;  /* 0xff80000068797808 */ /* 0x000fe40006800000 */
[----:B------:R-:W-:-:S02]  /*b9f0*/  ISETP.GE.AND P1, PT, R4, R224, PT ;  /* 0x000000e00400720c */ /* 0x000fc40003f26270 */
[C---:B------:R-:W-:Y:S02]  /*ba00*/  ISETP.GE.AND P2, PT, R4.reuse, R223, PT ;  /* 0x000000df0400720c */ /* 0x040fe40003f46270 */
[CC--:B------:R-:W-:Y:S02]  /*ba10*/  ISETP.GE.AND P6, PT, R4.reuse, R222.reuse, PT ;  /* 0x000000de0400720c */ /* 0x0c0fe40003fc6270 */
[----:B------:R-:W-:Y:S01]  /*ba20*/  ISETP.GE.AND P5, PT, R4, R221, PT ;  /* 0x000000dd0400720c */ /* 0x000fe20003fa6270 */
[----:B------:R-:W-:Y:S01]  /*ba30*/  VIADD R4, R248, 0xfffffea1 ;  /* 0xfffffea1f8047836 */ /* 0x000fe20000000000 */
[----:B------:R-:W-:Y:S02]  /*ba40*/  FSEL R106, R106, -INF , P4 ;  /* 0xff8000006a6a7808 */ /* 0x000fe40002000000 */
[----:B------:R-:W-:Y:S02]  /*ba50*/  FSEL R115, R105, -INF , P1 ;  /* 0xff80000069737808 */ /* 0x000fe40000800000 */
[----:B------:R-:W-:-:S02]  /*ba60*/  ISETP.GE.AND P1, PT, R5, R222, PT ;  /* 0x000000de0500720c */ /* 0x000fc40003f26270 */
[----:B------:R-:W-:Y:S02]  /*ba70*/  FSEL R107, R107, -INF , P6 ;  /* 0xff8000006b6b7808 */ /* 0x000fe40003000000 */
[-C--:B------:R-:W-:Y:S02]  /*ba80*/  ISETP.GE.AND P4, PT, R5, R224.reuse, PT ;  /* 0x000000e00500720c */ /* 0x080fe40003f86270 */
[----:B------:R-:W-:Y:S02]  /*ba90*/  ISETP.GE.AND P6, PT, R4, R224, PT ;  /* 0x000000e00400720c */ /* 0x000fe40003fc6270 */
[----:B------:R-:W-:Y:S02]  /*baa0*/  FSEL R105, R106, -INF , !P3 ;  /* 0xff8000006a697808 */ /* 0x000fe40005800000 */
[----:B------:R-:W-:Y:S02]  /*bab0*/  FSEL R115, R115, -INF , !P2 ;  /* 0xff80000073737808 */ /* 0x000fe40005000000 */
[----:B------:R-:W-:-:S02]  /*bac0*/  ISETP.GE.AND P3, PT, R5, R223, PT ;  /* 0x000000df0500720c */ /* 0x000fc40003f66270 */
[----:B------:R-:W-:Y:S01]  /*bad0*/  ISETP.GE.AND P2, PT, R5, R221, PT ;  /* 0x000000dd0500720c */ /* 0x000fe20003f46270 */
[----:B------:R-:W-:Y:S01]  /*bae0*/  VIADD R5, R248, 0xfffffea8 ;  /* 0xfffffea8f8057836 */ /* 0x000fe20000000000 */
[----:B------:R-:W-:Y:S02]  /*baf0*/  FSEL R44, R102, -INF , P1 ;  /* 0xff800000662c7808 */ /* 0x000fe40000800000 */
[----:B------:R-:W-:Y:S02]  /*bb00*/  FSEL R46, R100, -INF , P4 ;  /* 0xff800000642e7808 */ /* 0x000fe40002000000 */
[C---:B------:R-:W-:Y:S02]  /*bb10*/  ISETP.GE.AND P1, PT, R4.reuse, R222, PT ;  /* 0x000000de0400720c */ /* 0x040fe40003f26270 */
[----:B------:R-:W-:Y:S02]  /*bb20*/  FSEL R45, R101, -INF , P6 ;  /* 0xff800000652d7808 */ /* 0x000fe40003000000 */
[----:B------:R-:W-:-:S02]  /*bb30*/  ISETP.GE.AND P4, PT, R4, R223, PT ;  /* 0x000000df0400720c */ /* 0x000fc40003f86270 */
[----:B------:R-:W-:Y:S01]  /*bb40*/  ISETP.GE.AND P6, PT, R4, R221, PT ;  /* 0x000000dd0400720c */ /* 0x000fe20003fc6270 */
[----:B------:R-:W-:Y:S01]  /*bb50*/  VIADD R4, R248, 0xfffffea9 ;  /* 0xfffffea9f8047836 */ /* 0x000fe20000000000 */
[----:B------:R-:W-:Y:S02]  /*bb60*/  FSEL R48, R103, -INF , P1 ;  /* 0xff80000067307808 */ /* 0x000fe40000800000 */
[----:B------:R-:W-:Y:S02]  /*bb70*/  ISETP.GE.AND P1, PT, R5, R224, PT ;  /* 0x000000e00500720c */ /* 0x000fe40003f26270 */
[----:B------:R-:W-:Y:S02]  /*bb80*/  FSEL R44, R44, -INF , !P2 ;  /* 0xff8000002c2c7808 */ /* 0x000fe40005000000 */
[----:B------:R-:W-:Y:S02]  /*bb90*/  FSEL R45, R45, -INF , !P4 ;  /* 0xff8000002d2d7808 */ /* 0x000fe40006000000 */
[----:B------:R-:W-:-:S02]  /*bba0*/  ISETP.GE.AND P2, PT, R5, R222, PT ;  /* 0x000000de0500720c */ /* 0x000fc40003f46270 */
[----:B------:R-:W-:Y:S02]  /*bbb0*/  ISETP.GE.AND P4, PT, R4, R224, PT ;  /* 0x000000e00400720c */ /* 0x000fe40003f86270 */
[----:B------:R-:W-:Y:S02]  /*bbc0*/  FSEL R46, R46, -INF , !P3 ;  /* 0xff8000002e2e7808 */ /* 0x000fe40005800000 */
[----:B------:R-:W-:Y:S02]  /*bbd0*/  FSEL R103, R107, -INF , !P5 ;  /* 0xff8000006b677808 */ /* 0x000fe40006800000 */
[C---:B------:R-:W-:Y:S02]  /*bbe0*/  ISETP.GE.AND P3, PT, R5.reuse, R223, PT ;  /* 0x000000df0500720c */ /* 0x040fe40003f66270 */
[----:B------:R-:W-:Y:S02]  /*bbf0*/  FSEL R50, R96, -INF , P1 ;  /* 0xff80000060327808 */ /* 0x000fe40000800000 */
[----:B------:R-:W-:Y:S01]  /*bc00*/  ISETP.GE.AND P5, PT, R5, R221, PT ;  /* 0x000000dd0500720c */ /* 0x000fe20003fa6270 */
[----:B------:R-:W-:Y:S01]  /*bc10*/  VIADD R5, R248, 0xfffffeb0 ;  /* 0xfffffeb0f8057836 */ /* 0x000fe20000000000 */
[----:B------:R-:W-:-:S02]  /*bc20*/  FSEL R48, R48, -INF , !P6 ;  /* 0xff80000030307808 */ /* 0x000fc40007000000 */
[----:B------:R-:W-:Y:S02]  /*bc30*/  ISETP.GE.AND P6, PT, R4, R223, PT ;  /* 0x000000df0400720c */ /* 0x000fe40003fc6270 */
[----:B------:R-:W-:Y:S02]  /*bc40*/  FSEL R52, R98, -INF , P2 ;  /* 0xff80000062347808 */ /* 0x000fe40001000000 */
[----:B------:R-:W-:Y:S02]  /*bc50*/  FSEL R49, R97, -INF , P4 ;  /* 0xff80000061317808 */ /* 0x000fe40002000000 */
[----:B------:R-:W-:Y:S02]  /*bc60*/  FSEL R50, R50, -INF , !P3 ;  /* 0xff80000032327808 */ /* 0x000fe40005800000 */
[C---:B------:R-:W-:Y:S02]  /*bc70*/  ISETP.GE.AND P1, PT, R4.reuse, R222, PT ;  /* 0x000000de0400720c */ /* 0x040fe40003f26270 */
[----:B------:R-:W-:Y:S01]  /*bc80*/  ISETP.GE.AND P3, PT, R4, R221, PT ;  /* 0x000000dd0400720c */ /* 0x000fe20003f66270 */
[----:B------:R-:W-:Y:S01]  /*bc90*/  VIADD R4, R248, 0xfffffeb1 ;  /* 0xfffffeb1f8047836 */ /* 0x000fe20000000000 */
[----:B------:R-:W-:-:S02]  /*bca0*/  FSEL R52, R52, -INF , !P5 ;  /* 0xff80000034347808 */ /* 0x000fc40006800000 */
[----:B------:R-:W-:Y:S02]  /*bcb0*/  FSEL R49, R49, -INF , !P6 ;  /* 0xff80000031317808 */ /* 0x000fe40007000000 */
[C---:B------:R-:W-:Y:S02]  /*bcc0*/  ISETP.GE.AND P2, PT, R5.reuse, R224, PT ;  /* 0x000000e00500720c */ /* 0x040fe40003f46270 */
[C---:B------:R-:W-:Y:S02]  /*bcd0*/  ISETP.GE.AND P5, PT, R5.reuse, R223, PT ;  /* 0x000000df0500720c */ /* 0x040fe40003fa6270 */
[C---:B------:R-:W-:Y:S02]  /*bce0*/  ISETP.GE.AND P4, PT, R5.reuse, R222, PT ;  /* 0x000000de0500720c */ /* 0x040fe40003f86270 */
[----:B------:R-:W-:Y:S01]  /*bcf0*/  ISETP.GE.AND P6, PT, R5, R221, PT ;  /* 0x000000dd0500720c */ /* 0x000fe20003fc6270 */
[----:B------:R-:W-:Y:S01]  /*bd00*/  VIADD R5, R248, 0xfffffeb8 ;  /* 0xfffffeb8f8057836 */ /* 0x000fe20000000000 */
[----:B------:R-:W-:-:S02]  /*bd10*/  FSEL R51, R99, -INF , P1 ;  /* 0xff80000063337808 */ /* 0x000fc40000800000 */
[----:B------:R-:W-:Y:S02]  /*bd20*/  ISETP.GE.AND P1, PT, R4, R224, PT ;  /* 0x000000e00400720c */ /* 0x000fe40003f26270 */
[----:B------:R-:W-:Y:S02]  /*bd30*/  FSEL R54, R92, -INF , P2 ;  /* 0xff8000005c367808 */ /* 0x000fe40001000000 */
[----:B------:R-:W-:Y:S02]  /*bd40*/  FSEL R92, R94, -INF , P4 ;  /* 0xff8000005e5c7808 */ /* 0x000fe40002000000 */
[----:B------:R-:W-:Y:S02]  /*bd50*/  ISETP.GE.AND P2, PT, R4, R222, PT ;  /* 0x000000de0400720c */ /* 0x000fe40003f46270 */
[----:B------:R-:W-:Y:S02]  /*bd60*/  ISETP.GE.AND P4, PT, R5, R224, PT ;  /* 0x000000e00500720c */ /* 0x000fe40003f86270 */
[----:B------:R-:W-:-:S02]  /*bd70*/  FSEL R51, R51, -INF , !P3 ;  /* 0xff80000033337808 */ /* 0x000fc40005800000 */
[----:B------:R-:W-:Y:S02]  /*bd80*/  ISETP.GE.AND P3, PT, R4, R223, PT ;  /* 0x000000df0400720c */ /* 0x000fe40003f66270 */
[----:B------:R-:W-:Y:S02]  /*bd90*/  FSEL R54, R54, -INF , !P5 ;  /* 0xff80000036367808 */ /* 0x000fe40006800000 */
[----:B------:R-:W-:Y:S02]  /*bda0*/  FSEL R53, R93, -INF , P1 ;  /* 0xff8000005d357808 */ /* 0x000fe40000800000 */
[----:B------:R-:W-:Y:S01]  /*bdb0*/  ISETP.GE.AND P5, PT, R4, R221, PT ;  /* 0x000000dd0400720c */ /* 0x000fe20003fa6270 */
[----:B------:R-:W-:Y:S01]  /*bdc0*/  VIADD R4, R248, 0xfffffeb9 ;  /* 0xfffffeb9f8047836 */ /* 0x000fe20000000000 */
[----:B------:R-:W-:Y:S02]  /*bdd0*/  FSEL R92, R92, -INF , !P6 ;  /* 0xff8000005c5c7808 */ /* 0x000fe40007000000 */
[----:B------:R-:W-:-:S02]  /*bde0*/  ISETP.GE.AND P6, PT, R5, R223, PT ;  /* 0x000000df0500720c */ /* 0x000fc40003fc6270 */
        /* <DEDUP_REMOVED lines=74> */
[----:B------:R-:W-:Y:S02]  /*c290*/  FSEL R77, R77, -INF , !P5 ;  /* 0xff8000004d4d7808 */ /* 0x000fe40006800000 */
[----:B------:R-:W-:Y:S02]  /*c2a0*/  FSEL R100, R72, -INF , P1 ;  /* 0xff80000048647808 */ /* 0x000fe40000800000 */
[C---:B------:R-:W-:Y:S02]  /*c2b0*/  ISETP.GE.AND P3, PT, R5.reuse, R223, PT ;  /* 0x000000df0500720c */ /* 0x040fe40003f66270 */
[----:B------:R-:W-:Y:S01]  /*c2c0*/  ISETP.GE.AND P5, PT, R5, R221, PT ;  /* 0x000000dd0500720c */ /* 0x000fe20003fa6270 */
[----:B------:R-:W-:Y:S01]  /*c2d0*/  VIADD R5, R248, 0xfffffee0 ;  /* 0xfffffee0f8057836 */ /* 0x000fe20000000000 */
[----:B------:R-:W-:Y:S02]  /*c2e0*/  FSEL R72, R79, -INF , !P6 ;  /* 0xff8000004f487808 */ /* 0x000fe40007000000 */
[----:B------:R-:W-:-:S02]  /*c2f0*/  ISETP.GE.AND P6, PT, R4, R223, PT ;  /* 0x000000df0400720c */ /* 0x000fc40003fc6270 */
[----:B------:R-:W-:Y:S02]  /*c300*/  FSEL R74, R74, -INF , P2 ;  /* 0xff8000004a4a7808 */ /* 0x000fe40001000000 */
[----:B------:R-:W-:Y:S02]  /*c310*/  FSEL R73, R73, -INF , P4 ;  /* 0xff80000049497808 */ /* 0x000fe40002000000 */
[----:B------:R-:W-:Y:S02]  /*c320*/  FSEL R74, R74, -INF , !P5 ;  /* 0xff8000004a4a7808 */ /* 0x000fe40006800000 */
[----:B------:R-:W-:Y:S02]  /*c330*/  FSEL R73, R73, -INF , !P6 ;  /* 0xff80000049497808 */ /* 0x000fe40007000000 */
[C---:B------:R-:W-:Y:S02]  /*c340*/  ISETP.GE.AND P2, PT, R5.reuse, R224, PT ;  /* 0x000000e00500720c */ /* 0x040fe40003f46270 */
[----:B------:R-:W-:-:S02]  /*c350*/  ISETP.GE.AND P5, PT, R5, R223, PT ;  /* 0x000000df0500720c */ /* 0x000fc40003fa6270 */
[C---:B------:R-:W-:Y:S02]  /*c360*/  ISETP.GE.AND P4, PT, R5.reuse, R222, PT ;  /* 0x000000de0500720c */ /* 0x040fe40003f86270 */
[----:B------:R-:W-:Y:S02]  /*c370*/  ISETP.GE.AND P6, PT, R5, R221, PT ;  /* 0x000000dd0500720c */ /* 0x000fe40003fc6270 */
        /* <DEDUP_REMOVED lines=22> */
[----:B------:R-:W-:Y:S02]  /*c4e0*/  FSEL R100, R100, -INF , !P3 ;  /* 0xff80000064647808 */ /* 0x000fe40005800000 */
[C---:B------:R-:W-:Y:S02]  /*c4f0*/  ISETP.GE.AND P1, PT, R4.reuse, R222, PT ;  /* 0x000000de0400720c */ /* 0x040fe40003f26270 */
[----:B------:R-:W-:Y:S01]  /*c500*/  ISETP.GE.AND P3, PT, R4, R221, PT ;  /* 0x000000dd0400720c */ /* 0x000fe20003f66270 */
[----:B------:R-:W-:Y:S01]  /*c510*/  VIADD R4, R248, 0xfffffee1 ;  /* 0xfffffee1f8047836 */ /* 0x000fe20000000000 */
[----:B------:R-:W-:Y:S02]  /*c520*/  FMNMX3.FTZ R8, R8, R187, R191, !PT ;  /* 0x000000bb08087276 */ /* 0x000fe400078100bf */
[----:B------:R-:W-:Y:S02]  /*c530*/  FMNMX3.FTZ R10, R10, R203, R205, !PT ;  /* 0x000000cb0a0a7276 */ /* 0x000fe400078100cd */
[----:B------:R-:W-:-:S02]  /*c540*/  FSEL R75, R75, -INF , P1 ;  /* 0xff8000004b4b7808 */ /* 0x000fc40000800000 */
[----:B------:R-:W-:Y:S02]  /*c550*/  FSEL R102, R68, -INF , P2 ;  /* 0xff80000044667808 */ /* 0x000fe40001000000 */
[----:B------:R-:W-:Y:S02]  /*c560*/  FMNMX3.FTZ R8, R8, R181, R179, !PT ;  /* 0x000000b508087276 */ /* 0x000fe400078100b3 */
[----:B------:R-:W-:Y:S02]  /*c570*/  ISETP.GE.AND P1, PT, R4, R224, PT ;  /* 0x000000e00400720c */ /* 0x000fe40003f26270 */
[----:B------:R-:W-:Y:S02]  /*c580*/  FMNMX3.FTZ R10, R10, R199, R197, !PT ;  /* 0x000000c70a0a7276 */ /* 0x000fe400078100c5 */
[----:B------:R-:W-:Y:S02]  /*c590*/  FSEL R68, R75, -INF , !P3 ;  /* 0xff8000004b447808 */ /* 0x000fe40005800000 */
[----:B------:R-:W-:-:S02]  /*c5a0*/  FSEL R102, R102, -INF , !P5 ;  /* 0xff80000066667808 */ /* 0x000fc40006800000 */
[----:B------:R-:W-:Y:S02]  /*c5b0*/  FMNMX3.FTZ R8, R8, R175, R177, !PT ;  /* 0x000000af08087276 */ /* 0x000fe400078100b1 */
[C---:B------:R-:W-:Y:S02]  /*c5c0*/  ISETP.GE.AND P3, PT, R4.reuse, R223, PT ;  /* 0x000000df0400720c */ /* 0x040fe40003f66270 */
[C---:B------:R-:W-:Y:S02]  /*c5d0*/  ISETP.GE.AND P2, PT, R4.reuse, R222, PT ;  /* 0x000000de0400720c */ /* 0x040fe40003f46270 */
[----:B------:R-:W-:Y:S01]  /*c5e0*/  ISETP.GE.AND P5, PT, R4, R221, PT ;  /* 0x000000dd0400720c */ /* 0x000fe20003fa6270 */
[----:B------:R-:W-:Y:S01]  /*c5f0*/  VIADD R4, R248, 0xfffffee8 ;  /* 0xfffffee8f8047836 */ /* 0x000fe20000000000 */
[----:B------:R-:W-:Y:S02]  /*c600*/  FSEL R70, R70, -INF , P4 ;  /* 0xff80000046467808 */ /* 0x000fe40002000000 */
[----:B------:R-:W-:-:S02]  /*c610*/  FSEL R69, R69, -INF , P1 ;  /* 0xff80000045457808 */ /* 0x000fc40000800000 */
[----:B------:R-:W-:Y:S02]  /*c620*/  FMNMX3.FTZ R10, R10, R193, R189, !PT ;  /* 0x000000c10a0a7276 */ /* 0x000fe400078100bd */
[----:B------:R-:W-:Y:S02]  /*c630*/  FMNMX3.FTZ R8, R8, R163, R159, !PT ;  /* 0x000000a308087276 */ /* 0x000fe4000781009f */
[----:B------:R-:W-:Y:S02]  /*c640*/  FSEL R70, R70, -INF , !P6 ;  /* 0xff80000046467808 */ /* 0x000fe40007000000 */
[----:B------:R-:W-:Y:S02]  /*c650*/  FSEL R69, R69, -INF , !P3 ;  /* 0xff80000045457808 */ /* 0x000fe40005800000 */
[----:B------:R-:W-:Y:S02]  /*c660*/  FMNMX3.FTZ R10, R10, R171, R173, !PT ;  /* 0x000000ab0a0a7276 */ /* 0x000fe400078100ad */
[----:B------:R-:W-:-:S02]  /*c670*/  ISETP.GE.AND P4, PT, R4, R224, PT ;  /* 0x000000e00400720c */ /* 0x000fc40003f86270 */
[C---:B------:R-:W-:Y:S02]  /*c680*/  ISETP.GE.AND P6, PT, R4.reuse, R223, PT ;  /* 0x000000df0400720c */ /* 0x040fe40003fc6270 */
        /* <DEDUP_REMOVED lines=12> */
[C---:B------:R-:W-:Y:S02]  /*c750*/  ISETP.GE.AND P5, PT, R4.reuse, R223, PT ;  /* 0x000000df0400720c */ /* 0x040fe40003fa6270 */
[C---:B------:R-:W-:Y:S02]  /*c760*/  ISETP.GE.AND P4, PT, R4.reuse, R222, PT ;  /* 0x000000de0400720c */ /* 0x040fe40003f86270 */
[----:B------:R-:W-:Y:S01]  /*c770*/  ISETP.GE.AND P6, PT, R4, R221, PT ;  /* 0x000000dd0400720c */ /* 0x000fe20003fc6270 */
[----:B------:R-:W-:Y:S01]  /*c780*/  VIADD R4, R248, 0xfffffef0 ;  /* 0xfffffef0f8047836 */ /* 0x000fe20000000000 */
[----:B------:R-:W-:Y:S02]  /*c790*/  FMNMX3.FTZ R8, R8, R117, R119, !PT ;  /* 0x0000007508087276 */ /* 0x000fe40007810077 */
[----:B------:R-:W-:Y:S02]  /*c7a0*/  FSEL R66, R66, -INF , P1 ;  /* 0xff80000042427808 */ /* 0x000fe40000800000 */
[----:B------:R-:W-:-:S02]  /*c7b0*/  FSEL R65, R65, -INF , P2 ;  /* 0xff80000041417808 */ /* 0x000fc40001000000 */
[----:B------:R-:W-:Y:S02]  /*c7c0*/  FMNMX3.FTZ R10, R10, R149, R153, !PT ;  /* 0x000000950a0a7276 */ /* 0x000fe40007810099 */
[----:B------:R-:W-:Y:S02]  /*c7d0*/  FMNMX3.FTZ R8, R8, R113, R109, !PT ;  /* 0x0000007108087276 */ /* 0x000fe4000781006d */
[----:B------:R-:W-:Y:S02]  /*c7e0*/  FSEL R66, R66, -INF , !P3 ;  /* 0xff80000042427808 */ /* 0x000fe40005800000 */
[----:B------:R-:W-:Y:S01]  /*c7f0*/  FSEL R65, R65, -INF , !P5 ;  /* 0xff80000041417808 */ /* 0x000fe20006800000 */
[----:B------:R-:W-:Y:S01]  /*c800*/  VIADD R5, R248, 0xfffffef1 ;  /* 0xfffffef1f8057836 */ /* 0x000fe20000000000 */
[C---:B------:R-:W-:Y:S02]  /*c810*/  ISETP.GE.AND P1, PT, R4.reuse, R224, PT ;  /* 0x000000e00400720c */ /* 0x040fe40003f26270 */
[----:B------:R-:W-:-:S02]  /*c820*/  ISETP.GE.AND P3, PT, R4, R223, PT ;  /* 0x000000df0400720c */ /* 0x000fc40003f66270 */
[C---:B------:R-:W-:Y:S02]  /*c830*/  ISETP.GE.AND P2, PT, R4.reuse, R222, PT ;  /* 0x000000de0400720c */ /* 0x040fe40003f46270 */
[----:B------:R-:W-:Y:S02]  /*c840*/  ISETP.GE.AND P5, PT, R4, R221, PT ;  /* 0x000000dd0400720c */ /* 0x000fe40003fa6270 */
[----:B------:R-:W-:Y:S02]  /*c850*/  FMNMX3.FTZ R10, R10, R131, R125, !PT ;  /* 0x000000830a0a7276 */ /* 0x000fe4000781007d */
[----:B------:R-:W-:Y:S02]  /*c860*/  FSEL R4, R67, -INF , P4 ;  /* 0xff80000043047808 */ /* 0x000fe40002000000 */
[----:B------:R-:W-:Y:S02]  /*c870*/  FMNMX3.FTZ R9, R8, R105, R103, !PT ;  /* 0x0000006908097276 */ /* 0x000fe40007810067 */
[----:B------:R-:W-:-:S02]  /*c880*/  FSEL R6, R60, -INF , P1 ;  /* 0xff8000003c067808 */ /* 0x000fc40000800000 */
[----:B------:R-:W-:Y:S02]  /*c890*/  FMNMX3.FTZ R7, R10, R121, R115, !PT ;  /* 0x000000790a077276 */ /* 0x000fe40007810073 */
[----:B------:R-:W-:Y:S02]  /*c8a0*/  FSEL R60, R4, -INF , !P6 ;  /* 0xff800000043c7808 */ /* 0x000fe40007000000 */
[----:B------:R-:W-:Y:S02]  /*c8b0*/  ISETP.GE.AND P4, PT, R5, R224, PT ;  /* 0x000000e00500720c */ /* 0x000fe40003f86270 */
[----:B------:R-:W-:Y:S02]  /*c8c0*/  FMNMX3.FTZ R4, R9, R44, R48, !PT ;  /* 0x0000002c09047276 */ /* 0x000fe40007810030 */
[----:B------:R-:W-:Y:S02]  /*c8d0*/  FMNMX3.FTZ R7, R7, R46, R45, !PT ;  /* 0x0000002e07077276 */ /* 0x000fe4000781002d */
[----:B------:R-:W-:-:S02]  /*c8e0*/  FSEL R67, R62, -INF , P2 ;  /* 0xff8000003e437808 */ /* 0x000fc40001000000 */
[----:B------:R-:W-:Y:S02]  /*c8f0*/  FSEL R62, R61, -INF , P4 ;  /* 0xff8000003d3e7808 */ /* 0x000fe40002000000 */
[----:B------:R-:W-:Y:S02]  /*c900*/  FMNMX3.FTZ R4, R4, R52, R51, !PT ;  /* 0x0000003404047276 */ /* 0x000fe40007810033 */
[C---:B------:R-:W-:Y:S02]  /*c910*/  ISETP.GE.AND P1, PT, R5.reuse, R223, PT ;  /* 0x000000df0500720c */ /* 0x040fe40003f26270 */
[C---:B------:R-:W-:Y:S02]  /*c920*/  ISETP.GE.AND P2, PT, R5.reuse, R222, PT ;  /* 0x000000de0500720c */ /* 0x040fe40003f46270 */
[----:B------:R-:W-:Y:S01]  /*c930*/  ISETP.GE.AND P4, PT, R5, R221, PT ;  /* 0x000000dd0500720c */ /* 0x000fe20003f86270 */
[----:B------:R-:W-:Y:S01]  /*c940*/  VIADD R5, R248, 0xfffffef8 ;  /* 0xfffffef8f8057836 */ /* 0x000fe20000000000 */
[----:B------:R-:W-:-:S02]  /*c950*/  FMNMX3.FTZ R7, R7, R50, R49, !PT ;  /* 0x0000003207077276 */ /* 0x000fc40007810031 */
[----:B------:R-:W-:Y:S02]  /*c960*/  FMNMX3.FTZ R9, R4, R92, R55, !PT ;  /* 0x0000005c04097276 */ /* 0x000fe40007810037 */
[----:B------:R-:W-:Y:S02]  /*c970*/  FSEL R63, R63, -INF , P2 ;  /* 0xff8000003f3f7808 */ /* 0x000fe40001000000 */
[----:B------:R-:W-:Y:S02]  /*c980*/  FMNMX3.FTZ R7, R7, R54, R53, !PT ;  /* 0x0000003607077276 */ /* 0x000fe40007810035 */
[----:B------:R-:W-:Y:S02]  /*c990*/  FSEL R61, R6, -INF , !P3 ;  /* 0xff800000063d7808 */ /* 0x000fe40005800000 */
[----:B------:R-:W-:Y:S02]  /*c9a0*/  FSEL R62, R62, -INF , !P1 ;  /* 0xff8000003e3e7808 */ /* 0x000fe40004800000 */
[----:B------:R-:W-:-:S02]  /*c9b0*/  ISETP.GE.AND P2, PT, R5, R224, PT ;  /* 0x000000e00500720c */ /* 0x000fc40003f46270 */
[C---:B------:R-:W-:Y:S02]  /*c9c0*/  ISETP.GE.AND P6, PT, R5.reuse, R223, PT ;  /* 0x000000df0500720c */ /* 0x040fe40003fc6270 */
[C---:B------:R-:W-:Y:S02]  /*c9d0*/  ISETP.GE.AND P1, PT, R5.reuse, R222, PT ;  /* 0x000000de0500720c */ /* 0x040fe40003f26270 */
[----:B------:R-:W-:Y:S02]  /*c9e0*/  ISETP.GE.AND P3, PT, R5, R221, PT ;  /* 0x000000dd0500720c */ /* 0x000fe40003f66270 */
[----:B------:R-:W-:Y:S02]  /*c9f0*/  FMNMX3.FTZ R5, R9, R90, R84, !PT ;  /* 0x0000005a09057276 */ /* 0x000fe40007810054 */
[----:B------:R-:W-:Y:S02]  /*ca00*/  FMNMX3.FTZ R7, R7, R88, R89, !PT ;  /* 0x0000005807077276 */ /* 0x000fe40007810059 */
[----:B------:R-:W-:-:S02]  /*ca10*/  FMNMX3.FTZ R5, R5, R86, R80, !PT ;  /* 0x0000005605057276 */ /* 0x000fc40007810050 */
[----:B------:R-:W-:Y:S02]  /*ca20*/  FMNMX3.FTZ R7, R7, R94, R85, !PT ;  /* 0x0000005e07077276 */ /* 0x000fe40007810055 */
[----:B------:R-:W-:Y:S02]  /*ca30*/  FMNMX3.FTZ R5, R5, R82, R76, !PT ;  /* 0x0000005205057276 */ /* 0x000fe4000781004c */
[----:B------:R-:W-:Y:S02]  /*ca40*/  FMNMX3.FTZ R6, R7, R96, R81, !PT ;  /* 0x0000006007067276 */ /* 0x000fe40007810051 */
[----:B------:R-:W-:Y:S01]  /*ca50*/  FMNMX3.FTZ R5, R5, R78, R72, !PT ;  /* 0x0000004e05057276 */ /* 0x000fe20007810048 */
[----:B------:R-:W-:Y:S01]  /*ca60*/  VIADD R248, R248, 0xfffffef9 ;  /* 0xfffffef9f8f87836 */ /* 0x000fe20000000000 */
[----:B------:R-:W-:Y:S02]  /*ca70*/  FMNMX3.FTZ R6, R6, R98, R77, !PT ;  /* 0x0000006206067276 */ /* 0x000fe4000781004d */
[----:B------:R-:W-:-:S02]  /*ca80*/  FMNMX3.FTZ R5, R5, R74, R68, !PT ;  /* 0x0000004a05057276 */ /* 0x000fc40007810044 */
[----:B------:R-:W-:Y:S02]  /*ca90*/  FSEL R56, R56, -INF , P2 ;  /* 0xff80000038387808 */ /* 0x000fe40001000000 */
[----:B------:R-:W-:Y:S02]  /*caa0*/  FMNMX3.FTZ R6, R6, R100, R73, !PT ;  /* 0x0000006406067276 */ /* 0x000fe40007810049 */
[----:B------:R-:W-:Y:S02]  /*cab0*/  ISETP.GE.AND P2, PT, R248, R224, PT ;  /* 0x000000e0f800720c */ /* 0x000fe40003f46270 */
[----:B------:R-:W-:Y:S02]  /*cac0*/  FSEL R58, R58, -INF , P1 ;  /* 0xff8000003a3a7808 */ /* 0x000fe40000800000 */
[----:B------:R-:W-:Y:S02]  /*cad0*/  ISETP.GE.AND P1, PT, R248, R222, PT ;  /* 0x000000def800720c */ /* 0x000fe40003f26270 */
[----:B------:R-:W-:-:S02]  /*cae0*/  FMNMX3.FTZ R5, R5, R70, R71, !PT ;  /* 0x0000004605057276 */ /* 0x000fc40007810047 */
[----:B------:R-:W-:Y:S02]  /*caf0*/  FMNMX3.FTZ R6, R6, R102, R69, !PT ;  /* 0x0000006606067276 */ /* 0x000fe40007810045 */
[----:B------:R-:W-:Y:S02]  /*cb00*/  FSEL R75, R57, -INF , P2 ;  /* 0xff800000394b7808 */ /* 0x000fe40001000000 */
[----:B------:R-:W-:Y:S02]  /*cb10*/  ISETP.GE.AND P2, PT, R248, R221, PT ;  /* 0x000000ddf800720c */ /* 0x000fe40003f46270 */
[----:B------:R-:W-:Y:S02]  /*cb20*/  FSEL R57, R59, -INF , P1 ;  /* 0xff8000003b397808 */ /* 0x000fe40000800000 */
[----:B------:R-:W-:Y:S02]  /*cb30*/  FSEL R67, R67, -INF , !P5 ;  /* 0xff80000043437808 */ /* 0x000fe40006800000 */
[----:B------:R-:W-:-:S02]  /*cb40*/  FSEL R63, R63, -INF , !P4 ;  /* 0xff8000003f3f7808 */ /* 0x000fc40006000000 */
[----:B------:R-:W-:Y:S02]  /*cb50*/  FMNMX3.FTZ R4, R5, R66, R60, !PT ;  /* 0x0000004205047276 */ /* 0x000fe4000781003c */
[----:B------:R-:W-:Y:S02]  /*cb60*/  FSEL R56, R56, -INF , !P6 ;  /* 0xff80000038387808 */ /* 0x000fe40007000000 */
[----:B------:R-:W-:Y:S02]  /*cb70*/  ISETP.GE.AND P6, PT, R248, R223, PT ;  /* 0x000000dff800720c */ /* 0x000fe40003fc6270 */
[----:B------:R-:W-:Y:S02]  /*cb80*/  FMNMX3.FTZ R6, R6, R64, R65, !PT ;  /* 0x0000004006067276 */ /* 0x000fe40007810041 */
[----:B------:R-:W-:Y:S02]  /*cb90*/  FSEL R59, R58, -INF , !P3 ;  /* 0xff8000003a3b7808 */ /* 0x000fe40005800000 */
[----:B------:R-:W-:-:S02]  /*cba0*/  FSEL R57, R57, -INF , !P2 ;  /* 0xff80000039397808 */ /* 0x000fc40005000000 */
[----:B------:R-:W-:Y:S02]  /*cbb0*/  FMNMX3.FTZ R4, R4, R67, R63, !PT ;  /* 0x0000004304047276 */ /* 0x000fe4000781003f */
[----:B------:R-:W-:Y:S02]  /*cbc0*/  FSEL R75, R75, -INF , !P6 ;  /* 0xff8000004b4b7808 */ /* 0x000fe40007000000 */
[----:B------:R-:W-:Y:S02]  /*cbd0*/  FMNMX3.FTZ R6, R6, R61, R62, !PT ;  /* 0x0000003d06067276 */ /* 0x000fe4000781003e */
[----:B------:R-:W-:Y:S02]  /*cbe0*/  FMNMX3.FTZ R4, R4, R59, R57, !PT ;  /* 0x0000003b04047276 */ /* 0x000fe40007810039 */
[----:B------:R-:W-:-:S03]  /*cbf0*/  FMNMX3.FTZ R6, R6, R56, R75, !PT ;  /* 0x0000003806067276 */ /* 0x000fc6000781004b */
[----:B------:R-:W1:Y:S04]  /*cc00*/  SHFL.BFLY PT, R5, R4, 0x2, 0x1f ;  /* 0x0c401f0004057f89 */ /* 0x000e6800000e0000 */
[----:B------:R-:W2:Y:S01]  /*cc10*/  SHFL.BFLY PT, R7, R6, 0x2, 0x1f ;  /* 0x0c401f0006077f89 */ /* 0x000ea200000e0000 */
[----:B-1----:R-:W-:Y:S02]  /*cc20*/  FMNMX.FTZ R5, R4, R5, !PT ;  /* 0x0000000504057209 */ /* 0x002fe40007810000 */
[----:B--2---:R-:W-:-:S03]  /*cc30*/  FMNMX.FTZ R7, R6, R7, !PT ;  /* 0x0000000706077209 */ /* 0x004fc60007810000 */
[----:B------:R-:W1:Y:S04]  /*cc40*/  SHFL.BFLY PT, R58, R5, 0x1, 0x1f ;  /* 0x0c201f00053a7f89 */ /* 0x000e6800000e0000 */
[----:B------:R-:W2:Y:S01]  /*cc50*/  SHFL.BFLY PT, R104, R7, 0x1, 0x1f ;  /* 0x0c201f0007687f89 */ /* 0x000ea200000e0000 */
[----:B-1----:R-:W-:Y:S02]  /*cc60*/  FMNMX.FTZ R58, R5, R58, !PT ;  /* 0x0000003a053a7209 */ /* 0x002fe40007810000 */
[----:B--2---:R-:W-:-:S03]  /*cc70*/  FMNMX.FTZ R104, R7, R104, !PT ;  /* 0x0000006807687209 */ /* 0x004fc60007810000 */
[----:B---3--:R-:W-:Y:S01]  /*cc80*/  FMUL.FTZ R106, R47, R58 ;  /* 0x0000003a2f6a7220 */ /* 0x008fe20000410000 */
[----:B------:R-:W-:Y:S02]  /*cc90*/  FSETP.NEU.FTZ.AND P1, PT, R58, -INF , PT ;  /* 0xff8000003a00780b */ /* 0x000fe40003f3d000 */
[----:B------:R-:W-:Y:S02]  /*cca0*/  FSETP.NEU.FTZ.AND P2, PT, R104, -INF , PT ;  /* 0xff8000006800780b */ /* 0x000fe40003f5d000 */
[----:B------:R-:W-:Y:S02]  /*ccb0*/  FSEL R106, R106, RZ, P1 ;  /* 0x000000ff6a6a7208 */ /* 0x000fe40000800000 */
[----:B------:R-:W-:Y:S02]  /*ccc0*/  FSEL R7, R104, RZ, P2 ;  /* 0x000000ff68077208 */ /* 0x000fe40001000000 */
[----:B------:R-:W-:Y:S02]  /*ccd0*/  FSEL R5, R58, RZ, P1 ;  /* 0x000000ff3a057208 */ /* 0x000fe40000800000 */
[----:B------:R-:W-:Y:S01]  /*cce0*/  ISETP.NE.AND P1, PT, R23, RZ, PT ;  /* 0x000000ff1700720c */ /* 0x000fe20003f25270 */
[----:B------:R-:W-:-:S02]  /*ccf0*/  FADD.FTZ R4, R20, -R7 ;  /* 0x8000000714047221 */ /* 0x000fc40000010000 */
[----:B------:R-:W-:Y:S02]  /*cd00*/  FADD.FTZ R0, R0, -R5 ;  /* 0x8000000500007221 */ /* 0x000fe40000010000 */
[----:B------:R-:W-:Y:S01]  /*cd10*/  FMUL.FTZ R99, R47, R4 ;  /* 0x000000042f637220 */ /* 0x000fe20000410000 */
[----:B------:R-:W-:Y:S02]  /*cd20*/  VIADD R4, R21, 0x5000 ;  /* 0x0000500015047836 */ /* 0x000fe40000000000 */
[----:B------:R-:W-:Y:S01]  /*cd30*/  FMUL.FTZ R97, R47, R0 ;  /* 0x000000002f617220 */ /* 0x000fe20000410000 */
[----:B------:R-:W-:Y:S02]  /*cd40*/  VIADD R0, R21, 0x5020 ;  /* 0x0000502015007836 */ /* 0x000fe40000000000 */
[----:B------:R-:W-:Y:S02]  /*cd50*/  FMUL.FTZ R108, R47, R104 ;  /* 0x000000682f6c7220 */ /* 0x000fe40000410000 */
[----:B------:R-:W-:-:S03]  /*cd60*/  @P1 VIADD R0, R4, 0xffffffe0 ;  /* 0xffffffe004001836 */ /* 0x000fc60000000000 */
[----:B------:R-:W-:Y:S02]  /*cd70*/  FSEL R108, R108, RZ, P2 ;  /* 0x000000ff6c6c7208 */ /* 0x000fe40001000000 */
[----:B------:R-:W1:Y:S03]  /*cd80*/  LDSM.16.MT88.4 R4, [R0] ;  /* 0x000000000004783b */ /* 0x000e660000004200 */
        /* <DEDUP_REMOVED lines=9> */
[----:B------:R-:W2:Y:S03]  /*ce20*/  LDSM.16.MT88.4 R32, [R0+0x400] ;  /* 0x000400000020783b */ /* 0x000ea60000004200 */
[----:B------:R-:W3:Y:S04]  /*ce30*/  MUFU.EX2 R91, R91 ;  /* 0x0000005b005b7308 */ /* 0x000ee80000000800 */
[----:B------:R-:W-:Y:S04]  /*ce40*/  MUFU.EX2 R110, R110 ;  /* 0x0000006e006e7308 */ /* 0x000fe80000000800 */
[----:B------:R-:W4:Y:S04]  /*ce50*/  MUFU.EX2 R79, R79 ;  /* 0x0000004f004f7308 */ /* 0x000f280000000800 */
[----:B------:R-:W-:Y:S04]  /*ce60*/  MUFU.EX2 R116, R116 ;  /* 0x0000007400747308 */ /* 0x000fe80000000800 */
[----:B------:R-:W5:Y:S04]  /*ce70*/  MUFU.EX2 R87, R87 ;  /* 0x0000005700577308 */ /* 0x000f680000000800 */
[----:B------:R-:W-:Y:S04]  /*ce80*/  MUFU.EX2 R20, R200 ;  /* 0x000000c800147308 */ /* 0x000fe80000000800 */
[----:B------:R-:W1:Y:S04]  /*ce90*/  MUFU.EX2 R23, R23 ;  /* 0x0000001700177308 */ /* 0x000e680000000800 */
[----:B------:R-:W2:Y:S04]  /*cea0*/  MUFU.EX2 R99, R99 ;  /* 0x0000006300637308 */ /* 0x000ea80000000800 */
[----:B------:R-:W2:Y:S01]  /*ceb0*/  MUFU.EX2 R97, R97 ;  /* 0x0000006100617308 */ /* 0x000ea20000000800 */
[----:B---3--:R-:W-:Y:S01]  /*cec0*/  F2FP.F16.F32.PACK_AB R8, R91, R118 ;  /* 0x000000765b08723e */ /* 0x008fe200000000ff */
[-CC-:B------:R-:W-:Y:S01]  /*ced0*/  FFMA.FTZ R83, R194, R47.reuse, -R108.reuse ;  /* 0x0000002fc2537223 */ /* 0x180fe2000001086c */
[----:B----4-:R-:W-:Y:S01]  /*cee0*/  F2FP.F16.F32.PACK_AB R10, R79, R110 ;  /* 0x0000006e4f0a723e */ /* 0x010fe200000000ff */
[-CC-:B------:R-:W-:Y:S01]  /*cef0*/  FFMA.FTZ R112, R196, R47.reuse, -R108.reuse ;  /* 0x0000002fc4707223 */ /* 0x180fe2000001086c */
[----:B-----5:R-:W-:Y:S01]  /*cf00*/  F2FP.F16.F32.PACK_AB R9, R87, R116 ;  /* 0x000000745709723e */ /* 0x020fe200000000ff */
[-CC-:B------:R-:W-:Y:S01]  /*cf10*/  FFMA.FTZ R114, R192, R47.reuse, -R108.reuse ;  /* 0x0000002fc0727223 */ /* 0x180fe2000001086c */
[----:B-1----:R-:W-:Y:S01]  /*cf20*/  F2FP.F16.F32.PACK_AB R11, R23, R20 ;  /* 0x00000014170b723e */ /* 0x002fe200000000ff */
[-C--:B------:R-:W-:Y:S01]  /*cf30*/  FFMA.FTZ R93, R190, R47.reuse, -R108 ;  /* 0x0000002fbe5d7223 */ /* 0x080fe2000001086c */
[--C-:B------:R-:W-:Y:S01]  /*cf40*/  FFMA.FTZ R95, R188, R47, -R106.reuse ;  /* 0x0000002fbc5f7223 */ /* 0x100fe2000001086a */
[-C--:B--2---:R-:W-:Y:S01]  /*cf50*/  FMUL.FTZ R12, R144, R99.reuse ;  /* 0x00000063900c7220 */ /* 0x084fe20000410000 */
[-C--:B------:R-:W-:Y:S01]  /*cf60*/  FMUL.FTZ R13, R145, R99.reuse ;  /* 0x00000063910d7220 */ /* 0x080fe20000410000 */
[-C--:B------:R-:W-:Y:S01]  /*cf70*/  FMUL.FTZ R140, R140, R99.reuse ;  /* 0x000000638c8c7220 */ /* 0x080fe20000410000 */
[----:B------:R-:W-:Y:S01]  /*cf80*/  FMUL.FTZ R141, R141, R99 ;  /* 0x000000638d8d7220 */ /* 0x000fe20000410000 */
[-C--:B------:R-:W-:Y:S01]  /*cf90*/  FMUL.FTZ R14, R146, R97.reuse ;  /* 0x00000061920e7220 */ /* 0x080fe20000410000 */
[-C--:B------:R-:W-:Y:S01]  /*cfa0*/  FMUL.FTZ R15, R147, R97.reuse ;  /* 0x00000061930f7220 */ /* 0x080fe20000410000 */
[-C--:B------:R-:W-:Y:S01]  /*cfb0*/  FMUL.FTZ R142, R142, R97.reuse ;  /* 0x000000618e8e7220 */ /* 0x080fe20000410000 */
[----:B------:R-:W-:Y:S01]  /*cfc0*/  FMUL.FTZ R143, R143, R97 ;  /* 0x000000618f8f7220 */ /* 0x000fe20000410000 */
[-CC-:B------:R-:W-:Y:S01]  /*cfd0*/  FFMA.FTZ R120, R186, R47.reuse, -R106.reuse ;  /* 0x0000002fba787223 */ /* 0x180fe2000001086a */
[-CC-:B------:R-:W-:Y:S01]  /*cfe0*/  FFMA.FTZ R101, R182, R47.reuse, -R106.reuse ;  /* 0x0000002fb6657223 */ /* 0x180fe2000001086a */
[----:B------:R-:W-:Y:S01]  /*cff0*/  FFMA.FTZ R122, R184, R47, -R106 ;  /* 0x0000002fb87a7223 */ /* 0x000fe2000001086a */
[----:B------:R-:W-:Y:S01]  /*d000*/  MUFU.EX2 R83, R83 ;  /* 0x0000005300537308 */ /* 0x000fe20000000800 */
[C---:B------:R-:W-:Y:S01]  /*d010*/  HMMA.16816.F32 R12, R8.reuse, R16, R12 ;  /* 0x00000010080c723c */ /* 0x040fe2000000180c */
[-C--:B------:R-:W-:Y:S01]  /*d020*/  FMUL.FTZ R28, R136, R99.reuse ;  /* 0x00000063881c7220 */ /* 0x080fe20000410000 */
[----:B------:R-:W-:Y:S01]  /*d030*/  FMUL.FTZ R29, R137, R99 ;  /* 0x00000063891d7220 */ /* 0x000fe20000410000 */
[----:B------:R-:W1:Y:S01]  /*d040*/  MUFU.EX2 R112, R112 ;  /* 0x0000007000707308 */ /* 0x000e620000000800 */
[-C--:B------:R-:W-:Y:S01]  /*d050*/  FMUL.FTZ R30, R138, R97.reuse ;  /* 0x000000618a1e7220 */ /* 0x080fe20000410000 */
[----:B------:R-:W-:Y:S01]  /*d060*/  FMUL.FTZ R31, R139, R97 ;  /* 0x000000618b1f7220 */ /* 0x000fe20000410000 */
[-C--:B------:R-:W-:Y:S01]  /*d070*/  FMUL.FTZ R132, R132, R99.reuse ;  /* 0x0000006384847220 */ /* 0x080fe20000410000 */
[----:B------:R-:W-:Y:S01]  /*d080*/  MUFU.EX2 R114, R114 ;  /* 0x0000007200727308 */ /* 0x000fe20000000800 */
[----:B------:R-:W-:Y:S01]  /*d090*/  HMMA.16816.F32 R16, R8, R18, R140 ;  /* 0x000000120810723c */ /* 0x000fe2000000188c */
[----:B------:R-:W-:Y:S01]  /*d0a0*/  FMUL.FTZ R133, R133, R99 ;  /* 0x0000006385857220 */ /* 0x000fe20000410000 */
[-C--:B------:R-:W-:Y:S01]  /*d0b0*/  FMUL.FTZ R134, R134, R97.reuse ;  /* 0x0000006186867220 */ /* 0x080fe20000410000 */
[----:B------:R-:W-:Y:S01]  /*d0c0*/  MUFU.EX2 R93, R93 ;  /* 0x0000005d005d7308 */ /* 0x000fe20000000800 */
[----:B------:R-:W-:-:S03]  /*d0d0*/  FMUL.FTZ R135, R135, R97 ;  /* 0x0000006187877220 */ /* 0x000fc60000410000 */
[----:B------:R-:W-:Y:S04]  /*d0e0*/  MUFU.EX2 R95, R95 ;  /* 0x0000005f005f7308 */ /* 0x000fe80000000800 */
[----:B------:R-:W2:Y:S04]  /*d0f0*/  MUFU.EX2 R120, R120 ;  /* 0x0000007800787308 */ /* 0x000ea80000000800 */
[----:B------:R-:W-:Y:S04]  /*d100*/  MUFU.EX2 R101, R101 ;  /* 0x0000006500657308 */ /* 0x000fe80000000800 */
[----:B------:R-:W3:Y:S01]  /*d110*/  MUFU.EX2 R122, R122 ;  /* 0x0000007a007a7308 */ /* 0x000ee20000000800 */
[----:B------:R-:W-:Y:S01]  /*d120*/  HMMA.16816.F32 R28, R8, R4, R28 ;  /* 0x00000004081c723c */ /* 0x000fe2000000181c */
[-CC-:B------:R-:W-:Y:S01]  /*d130*/  FFMA.FTZ R124, R36, R47.reuse, -R108.reuse ;  /* 0x0000002f247c7223 */ /* 0x180fe2000001086c */
[----:B------:R-:W-:-:S06]  /*d140*/  FFMA.FTZ R111, R37, R47, -R108 ;  /* 0x0000002f256f7223 */ /* 0x000fcc000001086c */
[----:B------:R-:W-:Y:S01]  /*d150*/  HMMA.16816.F32 R8, R8, R6, R132 ;  /* 0x000000060808723c */ /* 0x000fe20000001884 */
[----:B------:R-:W4:Y:S01]  /*d160*/  LDSM.16.MT88.4 R4, [R21+0x5800] ;  /* 0x005800001504783b */ /* 0x000f220000004200 */
[----:B-1----:R-:W-:Y:S02]  /*d170*/  F2FP.F16.F32.PACK_AB R36, R112, R83 ;  /* 0x000000537024723e */ /* 0x002fe400000000ff */
[----:B--2---:R-:W-:Y:S02]  /*d180*/  F2FP.F16.F32.PACK_AB R37, R120, R95 ;  /* 0x0000005f7825723e */ /* 0x004fe400000000ff */
[----:B------:R-:W-:Y:S02]  /*d190*/  F2FP.F16.F32.PACK_AB R38, R93, R114 ;  /* 0x000000725d26723e */ /* 0x000fe400000000ff */
[----:B---3--:R-:W-:Y:S01]  /*d1a0*/  F2FP.F16.F32.PACK_AB R39, R122, R101 ;  /* 0x000000657a27723e */ /* 0x008fe200000000ff */
[-CC-:B------:R-:W-:Y:S01]  /*d1b0*/  FFMA.FTZ R107, R178, R47.reuse, -R108.reuse ;  /* 0x0000002fb26b7223 */ /* 0x180fe2000001086c */
[-C--:B------:R-:W-:Y:S01]  /*d1c0*/  FFMA.FTZ R128, R180, R47.reuse, -R108 ;  /* 0x0000002fb4807223 */ /* 0x080fe2000001086c */
[-CC-:B------:R-:W-:Y:S01]  /*d1d0*/  FFMA.FTZ R126, R42, R47.reuse, -R106.reuse ;  /* 0x0000002f2a7e7223 */ /* 0x180fe2000001086a */
[-CC-:B------:R-:W-:Y:S01]  /*d1e0*/  FFMA.FTZ R135, R174, R47.reuse, -R106.reuse ;  /* 0x0000002fae877223 */ /* 0x180fe2000001086a */
[-CC-:B------:R-:W-:Y:S01]  /*d1f0*/  FFMA.FTZ R133, R41, R47.reuse, -R106.reuse ;  /* 0x0000002f29857223 */ /* 0x180fe2000001086a */
[-C--:B------:R-:W-:Y:S01]  /*d200*/  FFMA.FTZ R130, R43, R47.reuse, -R106 ;  /* 0x0000002f2b827223 */ /* 0x080fe2000001086a */
[C---:B------:R-:W-:Y:S01]  /*d210*/  HMMA.16816.F32 R12, R36.reuse, R24, R12 ;  /* 0x00000018240c723c */ /* 0x040fe2000000180c */
[----:B------:R-:W-:Y:S07]  /*d220*/  MUFU.EX2 R124, R124 ;  /* 0x0000007c007c7308 */ /* 0x000fee0000000800 */
[----:B------:R-:W-:Y:S01]  /*d230*/  HMMA.16816.F32 R16, R36, R26, R16 ;  /* 0x0000001a2410723c */ /* 0x000fe20000001810 */
[----:B------:R-:W1:Y:S01]  /*d240*/  LDSM.16.MT88.4 R24, [R0+0x800] ;  /* 0x000800000018783b */ /* 0x000e620000004200 */
[----:B------:R-:W2:Y:S01]  /*d250*/  MUFU.EX2 R111, R111 ;  /* 0x0000006f006f7308 */ /* 0x000ea20000000800 */
[----:B------:R-:W-:-:S03]  /*d260*/  FFMA.FTZ R134, R40, R47, -R108 ;  /* 0x0000002f28867223 */ /* 0x000fc6000001086c */
[----:B------:R-:W-:Y:S02]  /*d270*/  MUFU.EX2 R107, R107 ;  /* 0x0000006b006b7308 */ /* 0x000fe40000000800 */
[C---:B------:R-:W-:Y:S01]  /*d280*/  HMMA.16816.F32 R40, R36.reuse, R32, R28 ;  /* 0x000000202428723c */ /* 0x040fe2000000181c */
[----:B------:R-:W3:Y:S01]  /*d290*/  LDSM.16.MT88.4 R28, [R21+0x5c00] ;  /* 0x005c0000151c783b */ /* 0x000ee20000004200 */
[----:B------:R-:W5:Y:S04]  /*d2a0*/  MUFU.EX2 R128, R128 ;  /* 0x0000008000807308 */ /* 0x000f680000000800 */
[----:B------:R-:W-:Y:S04]  /*d2b0*/  MUFU.EX2 R126, R126 ;  /* 0x0000007e007e7308 */ /* 0x000fe80000000800 */
[----:B------:R-:W4:Y:S04]  /*d2c0*/  MUFU.EX2 R135, R135 ;  /* 0x0000008700877308 */ /* 0x000f280000000800 */
[----:B------:R-:W-:Y:S04]  /*d2d0*/  MUFU.EX2 R133, R133 ;  /* 0x0000008500857308 */ /* 0x000fe80000000800 */
[----:B------:R-:W1:Y:S01]  /*d2e0*/  MUFU.EX2 R130, R130 ;  /* 0x0000008200827308 */ /* 0x000e620000000800 */
[----:B------:R-:W-:Y:S01]  /*d2f0*/  HMMA.16816.F32 R32, R36, R34, R8 ;  /* 0x000000222420723c */ /* 0x000fe20000001808 */
[----:B--2---:R-:W-:Y:S01]  /*d300*/  F2FP.F16.F32.PACK_AB R36, R111, R124 ;  /* 0x0000007c6f24723e */ /* 0x004fe200000000ff */
[----:B------:R-:W2:Y:S01]  /*d310*/  LDSM.16.MT88.4 R8, [R0+0xc00] ;  /* 0x000c00000008783b */ /* 0x000ea20000004200 */
[----:B-----5:R-:W-:Y:S01]  /*d320*/  F2FP.F16.F32.PACK_AB R38, R128, R107 ;  /* 0x0000006b8026723e */ /* 0x020fe200000000ff */
[-CC-:B------:R-:W-:Y:S01]  /*d330*/  FFMA.FTZ R127, R176, R47.reuse, -R108.reuse ;  /* 0x0000002fb07f7223 */ /* 0x180fe2000001086c */
[----:B----4-:R-:W-:Y:S01]  /*d340*/  F2FP.F16.F32.PACK_AB R37, R135, R126 ;  /* 0x0000007e8725723e */ /* 0x010fe200000000ff */
[-CC-:B------:R-:W-:Y:S01]  /*d350*/  FFMA.FTZ R137, R172, R47.reuse, -R108.reuse ;  /* 0x0000002fac897223 */ /* 0x180fe2000001086c */
[-C--:B------:R-:W-:Y:S01]  /*d360*/  FFMA.FTZ R132, R170, R47.reuse, -R108 ;  /* 0x0000002faa847223 */ /* 0x080fe2000001086c */
[-CC-:B------:R-:W-:Y:S01]  /*d370*/  FFMA.FTZ R139, R168, R47.reuse, -R106.reuse ;  /* 0x0000002fa88b7223 */ /* 0x180fe2000001086a */
[-CC-:B------:R-:W-:Y:S01]  /*d380*/  FFMA.FTZ R138, R166, R47.reuse, -R106.reuse ;  /* 0x0000002fa68a7223 */ /* 0x180fe2000001086a */
[-CC-:B------:R-:W-:Y:S01]  /*d390*/  FFMA.FTZ R136, R162, R47.reuse, -R106.reuse ;  /* 0x0000002fa2887223 */ /* 0x180fe2000001086a */
[--C-:B------:R-:W-:Y:S01]  /*d3a0*/  FFMA.FTZ R141, R164, R47, -R106.reuse ;  /* 0x0000002fa48d7223 */ /* 0x100fe2000001086a */
[----:B-1----:R-:W-:Y:S01]  /*d3b0*/  F2FP.F16.F32.PACK_AB R39, R130, R133 ;  /* 0x000000858227723e */ /* 0x002fe200000000ff */
[----:B------:R-:W-:Y:S04]  /*d3c0*/  MUFU.EX2 R127, R127 ;  /* 0x0000007f007f7308 */ /* 0x000fe80000000800 */
[----:B------:R-:W1:Y:S02]  /*d3d0*/  MUFU.EX2 R134, R134 ;  /* 0x0000008600867308 */ /* 0x000e640000000800 */
[C---:B------:R-:W-:Y:S02]  /*d3e0*/  HMMA.16816.F32 R12, R36.reuse, R4, R12 ;  /* 0x00000004240c723c */ /* 0x040fe4000000180c */
[----:B------:R-:W-:Y:S04]  /*d3f0*/  MUFU.EX2 R137, R137 ;  /* 0x0000008900897308 */ /* 0x000fe80000000800 */
[----:B------:R-:W-:Y:S02]  /*d400*/  MUFU.EX2 R132, R132 ;  /* 0x0000008400847308 */ /* 0x000fe40000000800 */
[C---:B------:R-:W-:Y:S01]  /*d410*/  HMMA.16816.F32 R16, R36.reuse, R6, R16 ;  /* 0x000000062410723c */ /* 0x040fe20000001810 */
[----:B------:R-:W4:Y:S01]  /*d420*/  LDSM.16.MT88.4 R4, [R21+0x6000] ;  /* 0x006000001504783b */ /* 0x000f220000004200 */
[----:B------:R-:W-:Y:S04]  /*d430*/  MUFU.EX2 R139, R139 ;  /* 0x0000008b008b7308 */ /* 0x000fe80000000800 */
[----:B------:R-:W5:Y:S04]  /*d440*/  MUFU.EX2 R138, R138 ;  /* 0x0000008a008a7308 */ /* 0x000f680000000800 */
[----:B------:R-:W-:Y:S04]  /*d450*/  MUFU.EX2 R136, R136 ;  /* 0x0000008800887308 */ /* 0x000fe80000000800 */
[----:B------:R-:W3:Y:S01]  /*d460*/  MUFU.EX2 R141, R141 ;  /* 0x0000008d008d7308 */ /* 0x000ee20000000800 */
[C---:B------:R-:W-:Y:S01]  /*d470*/  HMMA.16816.F32 R40, R36.reuse, R24, R40 ;  /* 0x000000182428723c */ /* 0x040fe20000001828 */
[----:B------:R-:W-:Y:S01]  /*d480*/  FFMA.FTZ R146, R183, R47, -R106 ;  /* 0x0000002fb7927223 */ /* 0x000fe2000001086a */
[----:B-1----:R-:W-:Y:S01]  /*d490*/  F2FP.F16.F32.PACK_AB R24, R134, R127 ;  /* 0x0000007f8618723e */ /* 0x002fe200000000ff */
[-CC-:B------:R-:W-:Y:S01]  /*d4a0*/  FFMA.FTZ R140, R158, R47.reuse, -R108.reuse ;  /* 0x0000002f9e8c7223 */ /* 0x180fe2000001086c */
[--C-:B------:R-:W-:Y:S01]  /*d4b0*/  FFMA.FTZ R145, R160, R47, -R108.reuse ;  /* 0x0000002fa0917223 */ /* 0x100fe2000001086c */
[----:B-----5:R-:W-:Y:S01]  /*d4c0*/  F2FP.F16.F32.PACK_AB R25, R138, R139 ;  /* 0x0000008b8a19723e */ /* 0x020fe200000000ff */
[-CC-:B------:R-:W-:Y:S01]  /*d4d0*/  FFMA.FTZ R143, R251, R47.reuse, -R108.reuse ;  /* 0x0000002ffb8f7223 */ /* 0x180fe2000001086c */
[----:B------:R-:W-:Y:S01]  /*d4e0*/  FFMA.FTZ R142, R156, R47, -R108 ;  /* 0x0000002f9c8e7223 */ /* 0x000fe2000001086c */
[----:B------:R-:W-:Y:S01]  /*d4f0*/  HMMA.16816.F32 R32, R36, R26, R32 ;  /* 0x0000001a2420723c */ /* 0x000fe20000001820 */
[----:B------:R-:W-:Y:S01]  /*d500*/  F2FP.F16.F32.PACK_AB R26, R132, R137 ;  /* 0x00000089841a723e */ /* 0x000fe200000000ff */
[-CC-:B------:R-:W-:Y:S01]  /*d510*/  FFMA.FTZ R147, R249, R47.reuse, -R106.reuse ;  /* 0x0000002ff9937223 */ /* 0x180fe2000001086a */
[-CC-:B------:R-:W-:Y:S01]  /*d520*/  FFMA.FTZ R144, R211, R47.reuse, -R106.reuse ;  /* 0x0000002fd3907223 */ /* 0x180fe2000001086a */
[-C--:B------:R-:W-:Y:S01]  /*d530*/  FFMA.FTZ R183, R213, R47.reuse, -R106 ;  /* 0x0000002fd5b77223 */ /* 0x080fe2000001086a */
[----:B---3--:R-:W-:Y:S01]  /*d540*/  F2FP.F16.F32.PACK_AB R27, R141, R136 ;  /* 0x000000888d1b723e */ /* 0x008fe200000000ff */
[----:B------:R-:W-:Y:S04]  /*d550*/  MUFU.EX2 R140, R140 ;  /* 0x0000008c008c7308 */ /* 0x000fe80000000800 */
[----:B------:R-:W1:Y:S04]  /*d560*/  MUFU.EX2 R145, R145 ;  /* 0x0000009100917308 */ /* 0x000e680000000800 */
[----:B------:R-:W-:Y:S01]  /*d570*/  MUFU.EX2 R143, R143 ;  /* 0x0000008f008f7308 */ /* 0x000fe20000000800 */
[C---:B------:R-:W-:Y:S03]  /*d580*/  HMMA.16816.F32 R12, R24.reuse, R28, R12 ;  /* 0x0000001c180c723c */ /* 0x040fe6000000180c */
[----:B------:R-:W-:Y:S01]  /*d590*/  MUFU.EX2 R146, R146 ;  /* 0x0000009200927308 */ /* 0x000fe20000000800 */
[-CC-:B------:R-:W-:Y:S01]  /*d5a0*/  FFMA.FTZ R154, R185, R47.reuse, -R108.reuse ;  /* 0x0000002fb99a7223 */ /* 0x180fe2000001086c */
[-C--:B------:R-:W-:Y:S01]  /*d5b0*/  FFMA.FTZ R152, R203, R47.reuse, -R108 ;  /* 0x0000002fcb987223 */ /* 0x080fe2000001086c */
[-CC-:B------:R-:W-:Y:S01]  /*d5c0*/  FFMA.FTZ R158, R195, R47.reuse, -R106.reuse ;  /* 0x0000002fc39e7223 */ /* 0x180fe2000001086a */
[----:B------:R-:W-:Y:S01]  /*d5d0*/  MUFU.EX2 R142, R142 ;  /* 0x0000008e008e7308 */ /* 0x000fe20000000800 */
[C---:B------:R-:W-:Y:S01]  /*d5e0*/  HMMA.16816.F32 R16, R24.reuse, R30, R16 ;  /* 0x0000001e1810723c */ /* 0x040fe20000001810 */
[----:B------:R-:W3:Y:S02]  /*d5f0*/  LDSM.16.MT88.4 R28, [R0+0x1000] ;  /* 0x00100000001c783b */ /* 0x000ee40000004200 */
[----:B------:R-:W5:Y:S01]  /*d600*/  MUFU.EX2 R147, R147 ;  /* 0x0000009300937308 */ /* 0x000f620000000800 */
[-CC-:B------:R-:W-:Y:S01]  /*d610*/  FFMA.FTZ R160, R187, R47.reuse, -R106.reuse ;  /* 0x0000002fbba07223 */ /* 0x180fe2000001086a */
[-C--:B------:R-:W-:Y:S01]  /*d620*/  FFMA.FTZ R191, R191, R47.reuse, -R106 ;  /* 0x0000002fbfbf7223 */ /* 0x080fe2000001086a */
[-CC-:B------:R-:W-:Y:S01]  /*d630*/  FFMA.FTZ R207, R207, R47.reuse, -R108.reuse ;  /* 0x0000002fcfcf7223 */ /* 0x180fe2000001086c */
[----:B------:R-:W-:Y:S01]  /*d640*/  MUFU.EX2 R144, R144 ;  /* 0x0000009000907308 */ /* 0x000fe20000000800 */
[-C--:B------:R-:W-:Y:S01]  /*d650*/  FFMA.FTZ R205, R205, R47.reuse, -R108 ;  /* 0x0000002fcdcd7223 */ /* 0x080fe2000001086c */
[-C--:B------:R-:W-:Y:S01]  /*d660*/  FFMA.FTZ R201, R201, R47.reuse, -R106 ;  /* 0x0000002fc9c97223 */ /* 0x080fe2000001086a */
[----:B------:R-:W-:Y:S01]  /*d670*/  FFMA.FTZ R156, R199, R47, -R108 ;  /* 0x0000002fc79c7223 */ /* 0x000fe2000001086c */
[----:B------:R-:W4:Y:S01]  /*d680*/  MUFU.EX2 R183, R183 ;  /* 0x000000b700b77308 */ /* 0x000f220000000800 */
[C---:B--2---:R-:W-:Y:S01]  /*d690*/  HMMA.16816.F32 R40, R24.reuse, R8, R40 ;  /* 0x000000081828723c */ /* 0x044fe20000001828 */
[----:B------:R-:W-:Y:S07]  /*d6a0*/  LDSM.16.MT88.4 R36, [R21+0x6800] ;  /* 0x006800001524783b */ /* 0x000fee0000004200 */
[----:B------:R-:W-:Y:S01]  /*d6b0*/  HMMA.16816.F32 R32, R24, R10, R32 ;  /* 0x0000000a1820723c */ /* 0x000fe20000001820 */
[----:B-1----:R-:W-:Y:S01]  /*d6c0*/  F2FP.F16.F32.PACK_AB R24, R145, R140 ;  /* 0x0000008c9118723e */ /* 0x002fe200000000ff */
[----:B------:R-:W1:Y:S01]  /*d6d0*/  LDSM.16.MT88.4 R8, [R21+0x6400] ;  /* 0x006400001508783b */ /* 0x000e620000004200 */
[----:B-----5:R-:W-:-:S02]  /*d6e0*/  F2FP.F16.F32.PACK_AB R25, R146, R147 ;  /* 0x000000939219723e */ /* 0x020fc400000000ff */
[----:B------:R-:W-:Y:S02]  /*d6f0*/  F2FP.F16.F32.PACK_AB R26, R142, R143 ;  /* 0x0000008f8e1a723e */ /* 0x000fe400000000ff */
[----:B----4-:R-:W-:-:S07]  /*d700*/  F2FP.F16.F32.PACK_AB R27, R183, R144 ;  /* 0x00000090b71b723e */ /* 0x010fce00000000ff */
[C---:B------:R-:W-:Y:S08]  /*d710*/  HMMA.16816.F32 R12, R24.reuse, R4, R12 ;  /* 0x00000004180c723c */ /* 0x040ff0000000180c */
[C---:B------:R-:W-:Y:S01]  /*d720*/  HMMA.16816.F32 R16, R24.reuse, R6, R16 ;  /* 0x000000061810723c */ /* 0x040fe20000001810 */
[----:B------:R-:W2:Y:S01]  /*d730*/  LDSM.16.MT88.4 R4, [R0+0x1400] ;  /* 0x001400000004783b */ /* 0x000ea20000004200 */
[----:B------:R-:W-:Y:S04]  /*d740*/  MUFU.EX2 R185, R207 ;  /* 0x000000cf00b97308 */ /* 0x000fe80000000800 */
[----:B------:R-:W4:Y:S04]  /*d750*/  MUFU.EX2 R154, R154 ;  /* 0x0000009a009a7308 */ /* 0x000f280000000800 */
[----:B------:R-:W-:Y:S04]  /*d760*/  MUFU.EX2 R152, R152 ;  /* 0x0000009800987308 */ /* 0x000fe80000000800 */
[----:B------:R-:W-:Y:S04]  /*d770*/  MUFU.EX2 R199, R205 ;  /* 0x000000cd00c77308 */ /* 0x000fe80000000800 */
[----:B------:R-:W-:Y:S04]  /*d780*/  MUFU.EX2 R158, R158 ;  /* 0x0000009e009e7308 */ /* 0x000fe80000000800 */
[----:B------:R-:W5:Y:S04]  /*d790*/  MUFU.EX2 R187, R201 ;  /* 0x000000c900bb7308 */ /* 0x000f680000000800 */
[----:B------:R-:W-:Y:S04]  /*d7a0*/  MUFU.EX2 R160, R160 ;  /* 0x000000a000a07308 */ /* 0x000fe80000000800 */
[----:B------:R-:W1:Y:S01]  /*d7b0*/  MUFU.EX2 R191, R191 ;  /* 0x000000bf00bf7308 */ /* 0x000e620000000800 */
[C---:B---3--:R-:W-:Y:S08]  /*d7c0*/  HMMA.16816.F32 R40, R24.reuse, R28, R40 ;  /* 0x0000001c1828723c */ /* 0x048ff00000001828 */
[----:B------:R-:W-:Y:S01]  /*d7d0*/  HMMA.16816.F32 R32, R24, R30, R32 ;  /* 0x0000001e1820723c */ /* 0x000fe20000001820 */
[-C--:B------:R-:W-:Y:S01]  /*d7e0*/  FFMA.FTZ R162, R193, R47.reuse, -R108 ;  /* 0x0000002fc1a27223 */ /* 0x080fe2000001086c */
[--C-:B------:R-:W-:Y:S01]  /*d7f0*/  FFMA.FTZ R164, R181, R47, -R106.reuse ;  /* 0x0000002fb5a47223 */ /* 0x100fe2000001086a */
[----:B----4-:R-:W-:Y:S01]  /*d800*/  F2FP.F16.F32.PACK_AB R28, R154, R185 ;  /* 0x000000b99a1c723e */ /* 0x010fe200000000ff */
[-CC-:B------:R-:W-:Y:S01]  /*d810*/  FFMA.FTZ R166, R175, R47.reuse, -R106.reuse ;  /* 0x0000002fafa67223 */ /* 0x180fe2000001086a */
[----:B-----5:R-:W-:Y:S01]  /*d820*/  F2FP.F16.F32.PACK_AB R29, R187, R158 ;  /* 0x0000009ebb1d723e */ /* 0x020fe200000000ff */
[-C--:B------:R-:W-:Y:S01]  /*d830*/  FFMA.FTZ R177, R177, R47.reuse, -R106 ;  /* 0x0000002fb1b17223 */ /* 0x080fe2000001086a */
[----:B------:R-:W-:Y:S01]  /*d840*/  F2FP.F16.F32.PACK_AB R30, R199, R152 ;  /* 0x00000098c71e723e */ /* 0x000fe200000000ff */
[-CC-:B------:R-:W-:Y:S01]  /*d850*/  FFMA.FTZ R197, R197, R47.reuse, -R108.reuse ;  /* 0x0000002fc5c57223 */ /* 0x180fe2000001086c */
[----:B-1----:R-:W-:Y:S01]  /*d860*/  F2FP.F16.F32.PACK_AB R31, R191, R160 ;  /* 0x000000a0bf1f723e */ /* 0x002fe200000000ff */
[-C--:B------:R-:W-:Y:S01]  /*d870*/  FFMA.FTZ R189, R189, R47.reuse, -R108 ;  /* 0x0000002fbdbd7223 */ /* 0x080fe2000001086c */
[-C--:B------:R-:W-:Y:S01]  /*d880*/  FFMA.FTZ R179, R179, R47.reuse, -R106 ;  /* 0x0000002fb3b37223 */ /* 0x080fe2000001086a */
[----:B------:R-:W1:Y:S01]  /*d890*/  LDSM.16.MT88.4 R24, [R0+0x1800] ;  /* 0x001800000018783b */ /* 0x000e620000004200 */
[----:B------:R-:W-:Y:S03]  /*d8a0*/  MUFU.EX2 R156, R156 ;  /* 0x0000009c009c7308 */ /* 0x000fe60000000800 */
[C---:B------:R-:W-:Y:S01]  /*d8b0*/  HMMA.16816.F32 R12, R28.reuse, R8, R12 ;  /* 0x000000081c0c723c */ /* 0x040fe2000000180c */
[----:B------:R-:W3:Y:S04]  /*d8c0*/  MUFU.EX2 R193, R197 ;  /* 0x000000c500c17308 */ /* 0x000ee80000000800 */
[----:B------:R-:W-:Y:S04]  /*d8d0*/  MUFU.EX2 R162, R162 ;  /* 0x000000a200a27308 */ /* 0x000fe80000000800 */
[----:B------:R-:W-:Y:S04]  /*d8e0*/  MUFU.EX2 R181, R189 ;  /* 0x000000bd00b57308 */ /* 0x000fe80000000800 */
[----:B------:R-:W-:Y:S04]  /*d8f0*/  MUFU.EX2 R164, R164 ;  /* 0x000000a400a47308 */ /* 0x000fe80000000800 */
[----:B------:R-:W4:Y:S04]  /*d900*/  MUFU.EX2 R175, R179 ;  /* 0x000000b300af7308 */ /* 0x000f280000000800 */
[----:B------:R-:W-:Y:S04]  /*d910*/  MUFU.EX2 R166, R166 ;  /* 0x000000a600a67308 */ /* 0x000fe80000000800 */
[----:B------:R-:W5:Y:S01]  /*d920*/  MUFU.EX2 R177, R177 ;  /* 0x000000b100b17308 */ /* 0x000f620000000800 */
[C---:B--2---:R-:W-:Y:S08]  /*d930*/  HMMA.16816.F32 R40, R28.reuse, R4, R40 ;  /* 0x000000041c28723c */ /* 0x044ff00000001828 */
[C---:B------:R-:W-:Y:S01]  /*d940*/  HMMA.16816.F32 R32, R28.reuse, R6, R32 ;  /* 0x000000061c20723c */ /* 0x040fe20000001820 */
[----:B------:R-:W2:Y:S07]  /*d950*/  LDSM.16.MT88.4 R4, [R21+0x6c00] ;  /* 0x006c00001504783b */ /* 0x000eae0000004200 */
[----:B------:R-:W-:Y:S01]  /*d960*/  HMMA.16816.F32 R16, R28, R10, R16 ;  /* 0x0000000a1c10723c */ /* 0x000fe20000001810 */
[----:B---3--:R-:W-:Y:S01]  /*d970*/  F2FP.F16.F32.PACK_AB R8, R193, R156 ;  /* 0x0000009cc108723e */ /* 0x008fe200000000ff */
[-CC-:B------:R-:W-:Y:S01]  /*d980*/  FFMA.FTZ R168, R171, R47.reuse, -R108.reuse ;  /* 0x0000002faba87223 */ /* 0x180fe2000001086c */
[----:B----4-:R-:W-:Y:S01]  /*d990*/  F2FP.F16.F32.PACK_AB R9, R175, R164 ;  /* 0x000000a4af09723e */ /* 0x010fe200000000ff */
[-C--:B------:R-:W-:Y:S01]  /*d9a0*/  FFMA.FTZ R170, R169, R47.reuse, -R108 ;  /* 0x0000002fa9aa7223 */ /* 0x080fe2000001086c */
[----:B------:R-:W-:Y:S01]  /*d9b0*/  F2FP.F16.F32.PACK_AB R10, R181, R162 ;  /* 0x000000a2b50a723e */ /* 0x000fe200000000ff */
[-CC-:B------:R-:W-:Y:S01]  /*d9c0*/  FFMA.FTZ R172, R159, R47.reuse, -R106.reuse ;  /* 0x0000002f9fac7223 */ /* 0x180fe2000001086a */
[----:B-----5:R-:W-:Y:S01]  /*d9d0*/  F2FP.F16.F32.PACK_AB R11, R177, R166 ;  /* 0x000000a6b10b723e */ /* 0x020fe200000000ff */
[-CC-:B------:R-:W-:Y:S01]  /*d9e0*/  FFMA.FTZ R161, R161, R47.reuse, -R106.reuse ;  /* 0x0000002fa1a17223 */ /* 0x180fe2000001086a */
[-C--:B------:R-:W-:Y:S01]  /*d9f0*/  FFMA.FTZ R174, R165, R47.reuse, -R106 ;  /* 0x0000002fa5ae7223 */ /* 0x080fe2000001086a */
[-C--:B------:R-:W-:Y:S01]  /*da00*/  FFMA.FTZ R173, R173, R47.reuse, -R108 ;  /* 0x0000002fadad7223 */ /* 0x080fe2000001086c */
[-C--:B------:R-:W-:Y:S01]  /*da10*/  FFMA.FTZ R163, R163, R47.reuse, -R106 ;  /* 0x0000002fa3a37223 */ /* 0x080fe2000001086a */
[----:B------:R-:W3:Y:S02]  /*da20*/  LDSM.16.MT88.4 R28, [R0+0x1c00] ;  /* 0x001c0000001c783b */ /* 0x000ee40000004200 */
[C---:B------:R-:W-:Y:S01]  /*da30*/  HMMA.16816.F32 R12, R8.reuse, R36, R12 ;  /* 0x00000024080c723c */ /* 0x040fe2000000180c */
[----:B------:R-:W-:Y:S01]  /*da40*/  FFMA.FTZ R36, R167, R47, -R108 ;  /* 0x0000002fa7247223 */ /* 0x000fe2000001086c */
[----:B------:R-:W-:Y:S04]  /*da50*/  MUFU.EX2 R168, R168 ;  /* 0x000000a800a87308 */ /* 0x000fe80000000800 */
[----:B------:R-:W4:Y:S02]  /*da60*/  MUFU.EX2 R167, R173 ;  /* 0x000000ad00a77308 */ /* 0x000f240000000800 */
[C---:B------:R-:W-:Y:S02]  /*da70*/  HMMA.16816.F32 R16, R8.reuse, R38, R16 ;  /* 0x000000260810723c */ /* 0x040fe40000001810 */
[----:B------:R-:W-:Y:S04]  /*da80*/  MUFU.EX2 R169, R36 ;  /* 0x0000002400a97308 */ /* 0x000fe80000000800 */
[----:B------:R-:W-:Y:S04]  /*da90*/  MUFU.EX2 R170, R170 ;  /* 0x000000aa00aa7308 */ /* 0x000fe80000000800 */
[----:B------:R-:W-:Y:S04]  /*daa0*/  MUFU.EX2 R159, R163 ;  /* 0x000000a3009f7308 */ /* 0x000fe80000000800 */
[----:B------:R-:W5:Y:S04]  /*dab0*/  MUFU.EX2 R172, R172 ;  /* 0x000000ac00ac7308 */ /* 0x000f680000000800 */
[----:B------:R-:W-:Y:S04]  /*dac0*/  MUFU.EX2 R161, R161 ;  /* 0x000000a100a17308 */ /* 0x000fe80000000800 */
[----:B------:R-:W2:Y:S01]  /*dad0*/  MUFU.EX2 R174, R174 ;  /* 0x000000ae00ae7308 */ /* 0x000ea20000000800 */
[----:B-1----:R-:W-:Y:S01]  /*dae0*/  HMMA.16816.F32 R40, R8, R24, R40 ;  /* 0x000000180828723c */ /* 0x002fe20000001828 */
[----:B----4-:R-:W-:-:S02]  /*daf0*/  F2FP.F16.F32.PACK_AB R24, R167, R168 ;  /* 0x000000a8a718723e */ /* 0x010fc400000000ff */
[----:B-----5:R-:W-:-:S05]  /*db00*/  F2FP.F16.F32.PACK_AB R25, R172, R159 ;  /* 0x0000009fac19723e */ /* 0x020fca00000000ff */
[----:B------:R-:W-:Y:S01]  /*db10*/  HMMA.16816.F32 R32, R8, R26, R32 ;  /* 0x0000001a0820723c */ /* 0x000fe20000001820 */
[----:B------:R-:W1:Y:S01]  /*db20*/  LDSM.16.MT88.4 R8, [R21+0x7000] ;  /* 0x007000001508783b */ /* 0x000e620000004200 */
[----:B------:R-:W-:Y:S02]  /*db30*/  F2FP.F16.F32.PACK_AB R26, R170, R169 ;  /* 0x000000a9aa1a723e */ /* 0x000fe400000000ff */
[----:B--2---:R-:W-:Y:S01]  /*db40*/  F2FP.F16.F32.PACK_AB R27, R174, R161 ;  /* 0x000000a1ae1b723e */ /* 0x004fe200000000ff */
[-CC-:B------:R-:W-:Y:S01]  /*db50*/  FFMA.FTZ R176, R155, R47.reuse, -R108.reuse ;  /* 0x0000002f9bb07223 */ /* 0x180fe2000001086c */
[----:B------:R-:W-:-:S05]  /*db60*/  FFMA.FTZ R149, R149, R47, -R108 ;  /* 0x0000002f95957223 */ /* 0x000fca000001086c */
[----:B------:R-:W-:Y:S01]  /*db70*/  HMMA.16816.F32 R12, R24, R4, R12 ;  /* 0x00000004180c723c */ /* 0x000fe2000000180c */
[-C--:B------:R-:W-:Y:S01]  /*db80*/  FFMA.FTZ R178, R153, R47.reuse, -R108 ;  /* 0x0000002f99b27223 */ /* 0x080fe2000001086c */
[-CC-:B------:R-:W-:Y:S01]  /*db90*/  FFMA.FTZ R180, R129, R47.reuse, -R106.reuse ;  /* 0x0000002f81b47223 */ /* 0x180fe2000001086a */
[----:B------:R-:W-:-:S05]  /*dba0*/  FFMA.FTZ R117, R117, R47, -R106 ;  /* 0x0000002f75757223 */ /* 0x000fca000001086a */
[C---:B------:R-:W-:Y:S01]  /*dbb0*/  HMMA.16816.F32 R16, R24.reuse, R6, R16 ;  /* 0x000000061810723c */ /* 0x040fe20000001810 */
[----:B------:R-:W2:Y:S01]  /*dbc0*/  LDSM.16.MT88.4 R4, [R0+0x2000] ;  /* 0x002000000004783b */ /* 0x000ea20000004200 */
[-CC-:B------:R-:W-:Y:S01]  /*dbd0*/  FFMA.FTZ R182, R119, R47.reuse, -R106.reuse ;  /* 0x0000002f77b67223 */ /* 0x180fe2000001086a */
[-C--:B------:R-:W-:Y:S01]  /*dbe0*/  FFMA.FTZ R36, R123, R47.reuse, -R106 ;  /* 0x0000002f7b247223 */ /* 0x080fe2000001086a */
[-CC-:B------:R-:W-:Y:S01]  /*dbf0*/  FFMA.FTZ R157, R157, R47.reuse, -R108.reuse ;  /* 0x0000002f9d9d7223 */ /* 0x180fe2000001086c */
[----:B------:R-:W-:Y:S04]  /*dc00*/  MUFU.EX2 R176, R176 ;  /* 0x000000b000b07308 */ /* 0x000fe80000000800 */
[----:B------:R-:W4:Y:S04]  /*dc10*/  MUFU.EX2 R155, R157 ;  /* 0x0000009d009b7308 */ /* 0x000f280000000800 */
[----:B------:R-:W-:Y:S04]  /*dc20*/  MUFU.EX2 R149, R149 ;  /* 0x0000009500957308 */ /* 0x000fe80000000800 */
[----:B------:R-:W-:Y:S04]  /*dc30*/  MUFU.EX2 R178, R178 ;  /* 0x000000b200b27308 */ /* 0x000fe80000000800 */
[----:B------:R5:W-:Y:S04]  /*dc40*/  MUFU.EX2 R129, R36 ;  /* 0x0000002400817308 */ /* 0x000be80000000800 */
[----:B------:R-:W1:Y:S04]  /*dc50*/  MUFU.EX2 R180, R180 ;  /* 0x000000b400b47308 */ /* 0x000e680000000800 */
[----:B------:R-:W-:Y:S04]  /*dc60*/  MUFU.EX2 R117, R117 ;  /* 0x0000007500757308 */ /* 0x000fe80000000800 */
[----:B------:R-:W2:Y:S01]  /*dc70*/  MUFU.EX2 R182, R182 ;  /* 0x000000b600b67308 */ /* 0x000ea20000000800 */
[----:B-----5:R-:W5:Y:S01]  /*dc80*/  LDSM.16.MT88.4 R36, [R21+0x7400] ;  /* 0x007400001524783b */ /* 0x020f620000004200 */
[----:B---3--:R-:W-:Y:S01]  /*dc90*/  HMMA.16816.F32 R40, R24, R28, R40 ;  /* 0x0000001c1828723c */ /* 0x008fe20000001828 */
[-CC-:B------:R-:W-:Y:S01]  /*dca0*/  FFMA.FTZ R184, R125, R47.reuse, -R108.reuse ;  /* 0x0000002f7db87223 */ /* 0x180fe2000001086c */
[-C--:B------:R-:W-:Y:S01]  /*dcb0*/  FFMA.FTZ R186, R115, R47.reuse, -R108 ;  /* 0x0000002f73ba7223 */ /* 0x080fe2000001086c */
[----:B------:R-:W-:-:S05]  /*dcc0*/  FFMA.FTZ R188, R109, R47, -R106 ;  /* 0x0000002f6dbc7223 */ /* 0x000fca000001086a */
[----:B------:R-:W-:Y:S01]  /*dcd0*/  HMMA.16816.F32 R32, R24, R30, R32 ;  /* 0x0000001e1820723c */ /* 0x000fe20000001820 */
[----:B------:R-:W3:Y:S01]  /*dce0*/  LDSM.16.MT88.4 R24, [R0+0x2400] ;  /* 0x002400000018783b */ /* 0x000ee20000004200 */
[----:B----4-:R-:W-:Y:S01]  /*dcf0*/  F2FP.F16.F32.PACK_AB R28, R176, R155 ;  /* 0x0000009bb01c723e */ /* 0x010fe200000000ff */
[----:B------:R-:W-:Y:S01]  /*dd00*/  FFMA.FTZ R190, R103, R47, -R106 ;  /* 0x0000002f67be7223 */ /* 0x000fe2000001086a */
[----:B-1----:R-:W-:Y:S02]  /*dd10*/  F2FP.F16.F32.PACK_AB R29, R180, R129 ;  /* 0x00000081b41d723e */ /* 0x002fe400000000ff */
[----:B------:R-:W-:Y:S02]  /*dd20*/  F2FP.F16.F32.PACK_AB R30, R178, R149 ;  /* 0x00000095b21e723e */ /* 0x000fe400000000ff */
[----:B--2---:R-:W-:Y:S01]  /*dd30*/  F2FP.F16.F32.PACK_AB R31, R182, R117 ;  /* 0x00000075b61f723e */ /* 0x004fe200000000ff */
[-CC-:B------:R-:W-:Y:S01]  /*dd40*/  FFMA.FTZ R131, R131, R47.reuse, -R108.reuse ;  /* 0x0000002f83837223 */ /* 0x180fe2000001086c */
[-C--:B------:R-:W-:Y:S01]  /*dd50*/  FFMA.FTZ R121, R121, R47.reuse, -R108 ;  /* 0x0000002f79797223 */ /* 0x080fe2000001086c */
[-CC-:B------:R-:W-:Y:S01]  /*dd60*/  FFMA.FTZ R113, R113, R47.reuse, -R106.reuse ;  /* 0x0000002f71717223 */ /* 0x180fe2000001086a */
[----:B------:R-:W-:Y:S01]  /*dd70*/  FFMA.FTZ R105, R105, R47, -R106 ;  /* 0x0000002f69697223 */ /* 0x000fe2000001086a */
[----:B------:R-:W-:Y:S02]  /*dd80*/  MUFU.EX2 R123, R131 ;  /* 0x00000083007b7308 */ /* 0x000fe40000000800 */
[C---:B------:R-:W-:Y:S02]  /*dd90*/  HMMA.16816.F32 R12, R28.reuse, R8, R12 ;  /* 0x000000081c0c723c */ /* 0x040fe4000000180c */
[----:B------:R-:W1:Y:S04]  /*dda0*/  MUFU.EX2 R184, R184 ;  /* 0x000000b800b87308 */ /* 0x000e680000000800 */
[----:B------:R-:W-:Y:S04]  /*ddb0*/  MUFU.EX2 R115, R121 ;  /* 0x0000007900737308 */ /* 0x000fe80000000800 */
[----:B------:R-:W-:Y:S01]  /*ddc0*/  MUFU.EX2 R186, R186 ;  /* 0x000000ba00ba7308 */ /* 0x000fe20000000800 */
[C---:B------:R-:W-:Y:S01]  /*ddd0*/  HMMA.16816.F32 R16, R28.reuse, R10, R16 ;  /* 0x0000000a1c10723c */ /* 0x040fe20000001810 */
[----:B------:R-:W2:Y:S02]  /*dde0*/  LDSM.16.MT88.4 R8, [R21+0x7800] ;  /* 0x007800001508783b */ /* 0x000ea40000004200 */
[----:B------:R-:W-:Y:S04]  /*ddf0*/  MUFU.EX2 R109, R113 ;  /* 0x00000071006d7308 */ /* 0x000fe80000000800 */
[----:B------:R-:W4:Y:S04]  /*de00*/  MUFU.EX2 R188, R188 ;  /* 0x000000bc00bc7308 */ /* 0x000f280000000800 */
[----:B------:R-:W-:Y:S04]  /*de10*/  MUFU.EX2 R103, R105 ;  /* 0x0000006900677308 */ /* 0x000fe80000000800 */
[----:B------:R-:W5:Y:S01]  /*de20*/  MUFU.EX2 R190, R190 ;  /* 0x000000be00be7308 */ /* 0x000f620000000800 */
[----:B------:R-:W-:Y:S01]  /*de30*/  HMMA.16816.F32 R40, R28, R4, R40 ;  /* 0x000000041c28723c */ /* 0x000fe20000001828 */
[----:B-1----:R-:W-:-:S07]  /*de40*/  F2FP.F16.F32.PACK_AB R4, R184, R123 ;  /* 0x0000007bb804723e */ /* 0x002fce00000000ff */
[----:B------:R-:W-:Y:S01]  /*de50*/  HMMA.16816.F32 R32, R28, R6, R32 ;  /* 0x000000061c20723c */ /* 0x000fe20000001820 */
[----:B----4-:R-:W-:Y:S02]  /*de60*/  F2FP.F16.F32.PACK_AB R5, R188, R109 ;  /* 0x0000006dbc05723e */ /* 0x010fe400000000ff */
[----:B------:R-:W-:Y:S02]  /*de70*/  F2FP.F16.F32.PACK_AB R6, R186, R115 ;  /* 0x00000073ba06723e */ /* 0x000fe400000000ff */
[----:B-----5:R-:W-:Y:S01]  /*de80*/  F2FP.F16.F32.PACK_AB R7, R190, R103 ;  /* 0x00000067be07723e */ /* 0x020fe200000000ff */
[-CC-:B------:R-:W-:Y:S01]  /*de90*/  FFMA.FTZ R28, R45, R47.reuse, -R108.reuse ;  /* 0x0000002f2d1c7223 */ /* 0x180fe2000001086c */
[----:B------:R-:W-:-:S05]  /*dea0*/  FFMA.FTZ R46, R46, R47, -R108 ;  /* 0x0000002f2e2e7223 */ /* 0x000fca000001086c */
[C---:B------:R-:W-:Y:S01]  /*deb0*/  HMMA.16816.F32 R12, R4.reuse, R36, R12 ;  /* 0x00000024040c723c */ /* 0x040fe2000000180c */
[-CC-:B------:R-:W-:Y:S01]  /*dec0*/  FFMA.FTZ R37, R50, R47.reuse, -R108.reuse ;  /* 0x0000002f32257223 */ /* 0x180fe2000001086c */
[----:B------:R1:W-:Y:S01]  /*ded0*/  MUFU.EX2 R36, R28 ;  /* 0x0000001c00247308 */ /* 0x0003e20000000800 */
[-C--:B------:R-:W-:Y:S01]  /*dee0*/  FFMA.FTZ R50, R49, R47.reuse, -R108 ;  /* 0x0000002f31327223 */ /* 0x080fe2000001086c */
[-CC-:B------:R-:W-:Y:S02]  /*def0*/  FFMA.FTZ R49, R44, R47.reuse, -R106.reuse ;  /* 0x0000002f2c317223 */ /* 0x180fe4000001086a */
[----:B------:R4:W5:Y:S02]  /*df00*/  MUFU.EX2 R45, R46 ;  /* 0x0000002e002d7308 */ /* 0x0009640000000800 */
[C---:B------:R-:W-:Y:S01]  /*df10*/  HMMA.16816.F32 R16, R4.reuse, R38, R16 ;  /* 0x000000260410723c */ /* 0x040fe20000001810 */
[-CC-:B------:R-:W-:Y:S01]  /*df20*/  FFMA.FTZ R38, R48, R47.reuse, -R106.reuse ;  /* 0x0000002f30267223 */ /* 0x180fe2000001086a */
[-CC-:B------:R-:W-:Y:S01]  /*df30*/  FFMA.FTZ R39, R52, R47.reuse, -R106.reuse ;  /* 0x0000002f34277223 */ /* 0x180fe2000001086a */
[----:B-1----:R-:W1:Y:S01]  /*df40*/  LDSM.16.MT88.4 R28, [R0+0x2800] ;  /* 0x00280000001c783b */ /* 0x002e620000004200 */
[----:B----4-:R-:W-:Y:S01]  /*df50*/  FFMA.FTZ R46, R51, R47, -R106 ;  /* 0x0000002f332e7223 */ /* 0x010fe2000001086a */
[----:B------:R-:W-:Y:S03]  /*df60*/  MUFU.EX2 R37, R37 ;  /* 0x0000002500257308 */ /* 0x000fe60000000800 */
[----:B---3--:R-:W-:Y:S01]  /*df70*/  HMMA.16816.F32 R40, R4, R24, R40 ;  /* 0x000000180428723c */ /* 0x008fe20000001828 */
[----:B------:R3:W-:Y:S01]  /*df80*/  MUFU.EX2 R44, R50 ;  /* 0x00000032002c7308 */ /* 0x0007e20000000800 */
[----:B------:R-:W-:-:S03]  /*df90*/  FFMA.FTZ R118, R247, R99, R118 ;  /* 0x00000063f7767223 */ /* 0x000fc60000010076 */
[----:B------:R-:W-:Y:S03]  /*dfa0*/  MUFU.EX2 R49, R49 ;  /* 0x0000003100317308 */ /* 0x000fe60000000800 */
[----:B------:R-:W-:Y:S01]  /*dfb0*/  HMMA.16816.F32 R32, R4, R26, R32 ;  /* 0x0000001a0420723c */ /* 0x000fe20000001820 */
[----:B------:R-:W4:Y:S01]  /*dfc0*/  LDSM.16.MT88.4 R24, [R21+0x7c00] ;  /* 0x007c00001518783b */ /* 0x000f220000004200 */
[----:B------:R-:W2:Y:S04]  /*dfd0*/  MUFU.EX2 R38, R38 ;  /* 0x0000002600267308 */ /* 0x000ea80000000800 */
[----:B------:R-:W-:Y:S04]  /*dfe0*/  MUFU.EX2 R39, R39 ;  /* 0x0000002700277308 */ /* 0x000fe80000000800 */
[----:B------:R-:W1:Y:S01]  /*dff0*/  MUFU.EX2 R46, R46 ;  /* 0x0000002e002e7308 */ /* 0x000e620000000800 */
[----:B------:R-:W-:Y:S01]  /*e000*/  FFMA.FTZ R116, R245, R97, R116 ;  /* 0x00000061f5747223 */ /* 0x000fe20000010074 */
[----:B------:R-:W-:Y:S01]  /*e010*/  FADD.FTZ R91, R91, R118 ;  /* 0x000000765b5b7221 */ /* 0x000fe20000010000 */
[----:B------:R-:W-:-:S02]  /*e020*/  FFMA.FTZ R48, R53, R47, -R108 ;  /* 0x0000002f35307223 */ /* 0x000fc4000001086c */
[----:B------:R-:W-:Y:S01]  /*e030*/  FADD.FTZ R87, R87, R116 ;  /* 0x0000007457577221 */ /* 0x000fe20000010000 */
[----:B------:R-:W-:Y:S01]  /*e040*/  FADD.FTZ R110, R110, R91 ;  /* 0x0000005b6e6e7221 */ /* 0x000fe20000010000 */
[-CC-:B------:R-:W-:Y:S01]  /*e050*/  FFMA.FTZ R51, R54, R47.reuse, -R108.reuse ;  /* 0x0000002f36337223 */ /* 0x180fe2000001086c */
[--C-:B---3--:R-:W-:Y:S01]  /*e060*/  FFMA.FTZ R50, R88, R47, -R108.reuse ;  /* 0x0000002f58327223 */ /* 0x108fe2000001086c */
[----:B-----5:R-:W-:Y:S01]  /*e070*/  F2FP.F16.F32.PACK_AB R4, R36, R45 ;  /* 0x0000002d2404723e */ /* 0x020fe200000000ff */
[----:B------:R-:W-:Y:S01]  /*e080*/  FFMA.FTZ R53, R89, R47, -R108 ;  /* 0x0000002f59357223 */ /* 0x000fe2000001086c */
[----:B--2---:R-:W-:Y:S01]  /*e090*/  F2FP.F16.F32.PACK_AB R5, R38, R49 ;  /* 0x000000312605723e */ /* 0x004fe200000000ff */
[--C-:B------:R-:W-:Y:S01]  /*e0a0*/  FFMA.FTZ R52, R92, R47, -R106.reuse ;  /* 0x0000002f5c347223 */ /* 0x100fe2000001086a */
[----:B------:R-:W-:Y:S01]  /*e0b0*/  F2FP.F16.F32.PACK_AB R6, R44, R37 ;  /* 0x000000252c06723e */ /* 0x000fe200000000ff */
[----:B------:R-:W-:Y:S01]  /*e0c0*/  FFMA.FTZ R55, R55, R47, -R106 ;  /* 0x0000002f37377223 */ /* 0x000fe2000001086a */
[----:B-1----:R-:W-:Y:S01]  /*e0d0*/  F2FP.F16.F32.PACK_AB R7, R46, R39 ;  /* 0x000000272e07723e */ /* 0x002fe200000000ff */
[----:B------:R-:W-:Y:S01]  /*e0e0*/  FADD.FTZ R54, R20, R87 ;  /* 0x0000005714367221 */ /* 0x000fe20000010000 */
[----:B------:R-:W-:Y:S01]  /*e0f0*/  FADD.FTZ R110, R79, R110 ;  /* 0x0000006e4f6e7221 */ /* 0x000fe20000010000 */
[-CC-:B------:R-:W-:Y:S01]  /*e100*/  FFMA.FTZ R90, R90, R47.reuse, -R106.reuse ;  /* 0x0000002f5a5a7223 */ /* 0x180fe2000001086a */
[----:B------:R-:W-:Y:S01]  /*e110*/  FFMA.FTZ R79, R84, R47, -R106 ;  /* 0x0000002f544f7223 */ /* 0x000fe2000001086a */
[----:B------:R-:W-:Y:S01]  /*e120*/  FADD.FTZ R54, R23, R54 ;  /* 0x0000003617367221 */ /* 0x000fe20000010000 */
[----:B------:R-:W-:Y:S01]  /*e130*/  MUFU.EX2 R51, R51 ;  /* 0x0000003300337308 */ /* 0x000fe20000000800 */
[C---:B------:R-:W-:Y:S03]  /*e140*/  HMMA.16816.F32 R12, R4.reuse, R8, R12 ;  /* 0x00000008040c723c */ /* 0x040fe6000000180c */
[----:B------:R-:W1:Y:S04]  /*e150*/  MUFU.EX2 R48, R48 ;  /* 0x0000003000307308 */ /* 0x000e680000000800 */
[----:B------:R-:W-:Y:S04]  /*e160*/  MUFU.EX2 R50, R50 ;  /* 0x0000003200327308 */ /* 0x000fe80000000800 */
[----:B------:R-:W-:Y:S04]  /*e170*/  MUFU.EX2 R53, R53 ;  /* 0x0000003500357308 */ /* 0x000fe80000000800 */
[----:B------:R-:W-:Y:S04]  /*e180*/  MUFU.EX2 R52, R52 ;  /* 0x0000003400347308 */ /* 0x000fe80000000800 */
[----:B------:R-:W2:Y:S04]  /*e190*/  MUFU.EX2 R55, R55 ;  /* 0x0000003700377308 */ /* 0x000ea80000000800 */
[----:B------:R-:W-:Y:S04]  /*e1a0*/  MUFU.EX2 R20, R90 ;  /* 0x0000005a00147308 */ /* 0x000fe80000000800 */
[----:B------:R-:W3:Y:S01]  /*e1b0*/  MUFU.EX2 R23, R79 ;  /* 0x0000004f00177308 */ /* 0x000ee20000000800 */
[----:B------:R-:W-:Y:S01]  /*e1c0*/  HMMA.16816.F32 R16, R4, R10, R16 ;  /* 0x0000000a0410723c */ /* 0x000fe20000001810 */
[----:B------:R-:W5:Y:S01]  /*e1d0*/  LDSM.16.MT88.4 R8, [R0+0x2c00] ;  /* 0x002c00000008783b */ /* 0x000f620000004200 */
[----:B------:R-:W-:-:S06]  /*e1e0*/  FADD.FTZ R95, R95, R54 ;  /* 0x000000365f5f7221 */ /* 0x000fcc0000010000 */
[----:B------:R-:W-:Y:S01]  /*e1f0*/  HMMA.16816.F32 R40, R4, R28, R40 ;  /* 0x0000001c0428723c */ /* 0x000fe20000001828 */
[----:B------:R-:W-:Y:S01]  /*e200*/  FADD.FTZ R29, R83, R110 ;  /* 0x0000006e531d7221 */ /* 0x000fe20000010000 */
[----:B------:R-:W-:-:S06]  /*e210*/  FADD.FTZ R120, R120, R95 ;  /* 0x0000005f78787221 */ /* 0x000fcc0000010000 */
[----:B------:R-:W-:Y:S01]  /*e220*/  HMMA.16816.F32 R32, R4, R30, R32 ;  /* 0x0000001e0420723c */ /* 0x000fe20000001820 */
[----:B-1----:R-:W-:Y:S02]  /*e230*/  F2FP.F16.F32.PACK_AB R4, R48, R51 ;  /* 0x000000333004723e */ /* 0x002fe400000000ff */
[----:B--2---:R-:W-:Y:S02]  /*e240*/  F2FP.F16.F32.PACK_AB R5, R55, R52 ;  /* 0x000000343705723e */ /* 0x004fe400000000ff */
[----:B------:R-:W-:Y:S02]  /*e250*/  F2FP.F16.F32.PACK_AB R6, R53, R50 ;  /* 0x000000323506723e */ /* 0x000fe400000000ff */
[----:B---3--:R-:W-:Y:S01]  /*e260*/  F2FP.F16.F32.PACK_AB R7, R23, R20 ;  /* 0x000000141707723e */ /* 0x008fe200000000ff */
[----:B------:R-:W-:-:S04]  /*e270*/  FADD.FTZ R29, R112, R29 ;  /* 0x0000001d701d7221 */ /* 0x000fc80000010000 */
[----:B------:R-:W-:Y:S02]  /*e280*/  FADD.FTZ R114, R114, R29 ;  /* 0x0000001d72727221 */ /* 0x000fe40000010000 */
[C---:B----4-:R-:W-:Y:S01]  /*e290*/  HMMA.16816.F32 R12, R4.reuse, R24, R12 ;  /* 0x00000018040c723c */ /* 0x050fe2000000180c */
[----:B------:R-:W-:Y:S01]  /*e2a0*/  FADD.FTZ R25, R101, R120 ;  /* 0x0000007865197221 */ /* 0x000fe20000010000 */
[----:B------:R-:W-:Y:S01]  /*e2b0*/  FADD.FTZ R93, R93, R114 ;  /* 0x000000725d5d7221 */ /* 0x000fe20000010000 */
[----:B------:R-:W-:Y:S02]  /*e2c0*/  LDSM.16.MT88.4 R28, [R21+0x8000] ;  /* 0x00800000151c783b */ /* 0x000fe40000004200 */
        /* <DEDUP_REMOVED lines=10> */
[----:B-----5:R-:W-:Y:S01]  /*e370*/  HMMA.16816.F32 R40, R4, R8, R40 ;  /* 0x000000080428723c */ /* 0x020fe20000001828 */
[----:B------:R-:W-:Y:S02]  /*e380*/  FADD.FTZ R127, R127, R128 ;  /* 0x000000807f7f7221 */ /* 0x000fe40000010000 */
[----:B------:R-:W-:Y:S02]  /*e390*/  FADD.FTZ R9, R139, R130 ;  /* 0x000000828b097221 */ /* 0x000fe40000010000 */
[----:B------:R-:W-:Y:S02]  /*e3a0*/  FADD.FTZ R134, R134, R127 ;  /* 0x0000007f86867221 */ /* 0x000fe40000010000 */
[----:B------:R-:W-:Y:S02]  /*e3b0*/  FADD.FTZ R9, R138, R9 ;  /* 0x000000098a097221 */ /* 0x000fe40000010000 */
[----:B------:R-:W-:-:S02]  /*e3c0*/  FADD.FTZ R137, R137, R134 ;  /* 0x0000008689897221 */ /* 0x000fc40000010000 */
[----:B------:R-:W-:Y:S02]  /*e3d0*/  FADD.FTZ R136, R136, R9 ;  /* 0x0000000988887221 */ /* 0x000fe40000010000 */
[----:B------:R-:W-:Y:S02]  /*e3e0*/  FADD.FTZ R137, R132, R137 ;  /* 0x0000008984897221 */ /* 0x000fe40000010000 */
[----:B------:R-:W-:Y:S01]  /*e3f0*/  FADD.FTZ R136, R141, R136 ;  /* 0x000000888d887221 */ /* 0x000fe20000010000 */
[----:B------:R-:W-:Y:S01]  /*e400*/  HMMA.16816.F32 R32, R4, R10, R32 ;  /* 0x0000000a0420723c */ /* 0x000fe20000001820 */
[----:B------:R-:W-:Y:S01]  /*e410*/  FADD.FTZ R24, R140, R137 ;  /* 0x000000898c187221 */ /* 0x000fe20000010000 */
[----:B------:R-:W1:Y:S01]  /*e420*/  LDSM.16.MT88.4 R8, [R0+0x3000] ;  /* 0x003000000008783b */ /* 0x000e620000004200 */
[----:B------:R-:W-:Y:S02]  /*e430*/  FADD.FTZ R147, R147, R136 ;  /* 0x0000008893937221 */ /* 0x000fe40000010000 */
[----:B------:R-:W-:Y:S01]  /*e440*/  FADD.FTZ R24, R145, R24 ;  /* 0x0000001891187221 */ /* 0x000fe20000010000 */
[-CC-:B------:R-:W-:Y:S01]  /*e450*/  FFMA.FTZ R85, R85, R47.reuse, -R108.reuse ;  /* 0x0000002f55557223 */ /* 0x180fe2000001086c */
[----:B------:R-:W-:Y:S01]  /*e460*/  FADD.FTZ R147, R146, R147 ;  /* 0x0000009392937221 */ /* 0x000fe20000010000 */
[-C--:B------:R-:W-:Y:S01]  /*e470*/  FFMA.FTZ R84, R94, R47.reuse, -R108 ;  /* 0x0000002f5e547223 */ /* 0x080fe2000001086c */
[----:B------:R-:W-:Y:S01]  /*e480*/  FADD.FTZ R143, R143, R24 ;  /* 0x000000188f8f7221 */ /* 0x000fe20000010000 */
[-CC-:B------:R-:W-:Y:S01]  /*e490*/  FFMA.FTZ R54, R96, R47.reuse, -R108.reuse ;  /* 0x0000002f60367223 */ /* 0x180fe2000001086c */
[----:B------:R-:W-:Y:S01]  /*e4a0*/  FADD.FTZ R144, R144, R147 ;  /* 0x0000009390907221 */ /* 0x000fe20000010000 */
[----:B------:R2:W-:Y:S01]  /*e4b0*/  MUFU.EX2 R79, R85 ;  /* 0x00000055004f7308 */ /* 0x0005e20000000800 */
[----:B------:R-:W-:Y:S01]  /*e4c0*/  FADD.FTZ R142, R142, R143 ;  /* 0x0000008f8e8e7221 */ /* 0x000fe20000010000 */
[-C--:B------:R-:W-:Y:S01]  /*e4d0*/  FFMA.FTZ R81, R81, R47.reuse, -R108 ;  /* 0x0000002f51517223 */ /* 0x080fe2000001086c */
[----:B------:R-:W-:Y:S01]  /*e4e0*/  FADD.FTZ R183, R183, R144 ;  /* 0x00000090b7b77221 */ /* 0x000fe20000010000 */
[-C--:B------:R-:W-:Y:S01]  /*e4f0*/  FFMA.FTZ R83, R86, R47.reuse, -R106 ;  /* 0x0000002f56537223 */ /* 0x080fe2000001086a */
[----:B------:R-:W-:Y:S01]  /*e500*/  FADD.FTZ R185, R185, R142 ;  /* 0x0000008eb9b97221 */ /* 0x000fe20000010000 */
[-CC-:B------:R-:W-:Y:S01]  /*e510*/  FFMA.FTZ R80, R80, R47.reuse, -R106.reuse ;  /* 0x0000002f50507223 */ /* 0x180fe2000001086a */
[----:B------:R-:W-:Y:S01]  /*e520*/  FADD.FTZ R158, R158, R183 ;  /* 0x000000b79e9e7221 */ /* 0x000fe20000010000 */
[----:B------:R-:W-:Y:S01]  /*e530*/  FFMA.FTZ R82, R82, R47, -R106 ;  /* 0x0000002f52527223 */ /* 0x000fe2000001086a */
[----:B------:R-:W-:Y:S01]  /*e540*/  FADD.FTZ R185, R154, R185 ;  /* 0x000000b99ab97221 */ /* 0x000fe20000010000 */
[----:B------:R-:W3:Y:S01]  /*e550*/  MUFU.EX2 R84, R84 ;  /* 0x0000005400547308 */ /* 0x000ee20000000800 */
[----:B------:R-:W-:Y:S01]  /*e560*/  FADD.FTZ R187, R187, R158 ;  /* 0x0000009ebbbb7221 */ /* 0x000fe20000010000 */
[----:B------:R-:W4:Y:S01]  /*e570*/  LDSM.16.MT88.4 R24, [R21+0x8400] ;  /* 0x008400001518783b */ /* 0x000f220000004200 */
[----:B------:R-:W-:-:S02]  /*e580*/  FADD.FTZ R152, R152, R185 ;  /* 0x000000b998987221 */ /* 0x000fc40000010000 */
[----:B------:R-:W-:Y:S01]  /*e590*/  FADD.FTZ R160, R160, R187 ;  /* 0x000000bba0a07221 */ /* 0x000fe20000010000 */
[-C--:B--2---:R-:W-:Y:S01]  /*e5a0*/  FFMA.FTZ R85, R76, R47.reuse, -R106 ;  /* 0x0000002f4c557223 */ /* 0x084fe2000001086a */
[----:B------:R-:W-:Y:S01]  /*e5b0*/  FADD.FTZ R199, R199, R152 ;  /* 0x00000098c7c77221 */ /* 0x000fe20000010000 */
[----:B------:R-:W-:Y:S01]  /*e5c0*/  MUFU.EX2 R54, R54 ;  /* 0x0000003600367308 */ /* 0x000fe20000000800 */
[----:B------:R-:W-:Y:S01]  /*e5d0*/  FADD.FTZ R191, R191, R160 ;  /* 0x000000a0bfbf7221 */ /* 0x000fe20000010000 */
[-CC-:B------:R-:W-:Y:S01]  /*e5e0*/  FFMA.FTZ R78, R78, R47.reuse, -R106.reuse ;  /* 0x0000002f4e4e7223 */ /* 0x180fe2000001086a */
[----:B------:R-:W-:Y:S01]  /*e5f0*/  FADD.FTZ R156, R156, R199 ;  /* 0x000000c79c9c7221 */ /* 0x000fe20000010000 */
[----:B------:R-:W-:Y:S01]  /*e600*/  MUFU.EX2 R81, R81 ;  /* 0x0000005100517308 */ /* 0x000fe20000000800 */
[----:B------:R-:W-:Y:S01]  /*e610*/  FADD.FTZ R164, R164, R191 ;  /* 0x000000bfa4a47221 */ /* 0x000fe20000010000 */
[-C--:B------:R-:W-:Y:S01]  /*e620*/  FFMA.FTZ R74, R74, R47.reuse, -R106 ;  /* 0x0000002f4a4a7223 */ /* 0x080fe2000001086a */
[----:B------:R-:W-:Y:S01]  /*e630*/  FADD.FTZ R193, R193, R156 ;  /* 0x0000009cc1c17221 */ /* 0x000fe20000010000 */
[----:B------:R-:W-:Y:S01]  /*e640*/  MUFU.EX2 R83, R83 ;  /* 0x0000005300537308 */ /* 0x000fe20000000800 */
[----:B------:R-:W-:Y:S01]  /*e650*/  FADD.FTZ R175, R175, R164 ;  /* 0x000000a4afaf7221 */ /* 0x000fe20000010000 */
[-CC-:B------:R-:W-:Y:S01]  /*e660*/  FFMA.FTZ R64, R64, R47.reuse, -R108.reuse ;  /* 0x0000002f40407223 */ /* 0x180fe2000001086c */
[----:B------:R-:W-:Y:S01]  /*e670*/  FADD.FTZ R162, R162, R193 ;  /* 0x000000c1a2a27221 */ /* 0x000fe20000010000 */
[-C--:B------:R-:W-:Y:S01]  /*e680*/  FFMA.FTZ R65, R65, R47.reuse, -R108 ;  /* 0x0000002f41417223 */ /* 0x080fe2000001086c */
        /* <DEDUP_REMOVED lines=9> */
[----:B------:R-:W-:Y:S01]  /*e720*/  FFMA.FTZ R66, R66, R47, -R106 ;  /* 0x0000002f42427223 */ /* 0x000fe2000001086a */
[----:B------:R-:W-:Y:S01]  /*e730*/  FADD.FTZ R168, R167, R168 ;  /* 0x000000a8a7a87221 */ /* 0x000fe20000010000 */
[----:B------:R-:W-:Y:S01]  /*e740*/  LDSM.16.MT88.4 R140, [R21+0x8c00] ;  /* 0x008c0000158c783b */ /* 0x000fe20000004200 */
[----:B------:R-:W-:Y:S01]  /*e750*/  FADD.FTZ R172, R172, R159 ;  /* 0x0000009facac7221 */ /* 0x000fe20000010000 */
[----:B------:R-:W2:Y:S01]  /*e760*/  MUFU.EX2 R80, R80 ;  /* 0x0000005000507308 */ /* 0x000ea20000000800 */
[----:B------:R-:W-:Y:S01]  /*e770*/  FADD.FTZ R169, R169, R168 ;  /* 0x000000a8a9a97221 */ /* 0x000fe20000010000 */
[----:B------:R-:W-:Y:S01]  /*e780*/  LDSM.16.MT88.4 R132, [R0+0x3c00] ;  /* 0x003c00000084783b */ /* 0x000fe20000004200 */
[----:B------:R-:W-:Y:S01]  /*e790*/  FADD.FTZ R161, R161, R172 ;  /* 0x000000aca1a17221 */ /* 0x000fe20000010000 */
[----:B------:R-:W-:Y:S04]  /*e7a0*/  MUFU.EX2 R76, R82 ;  /* 0x00000052004c7308 */ /* 0x000fe80000000800 */
[----:B------:R-:W5:Y:S01]  /*e7b0*/  MUFU.EX2 R85, R85 ;  /* 0x0000005500557308 */ /* 0x000f620000000800 */
[----:B------:R-:W-:Y:S01]  /*e7c0*/  FADD.FTZ R170, R170, R169 ;  /* 0x000000a9aaaa7221 */ /* 0x000fe20000010000 */
[----:B------:R-:W-:-:S03]  /*e7d0*/  FADD.FTZ R174, R174, R161 ;  /* 0x000000a1aeae7221 */ /* 0x000fc60000010000 */
[----:B------:R-:W-:Y:S01]  /*e7e0*/  FADD.FTZ R155, R155, R170 ;  /* 0x000000aa9b9b7221 */ /* 0x000fe20000010000 */
[----:B------:R-:W-:Y:S01]  /*e7f0*/  FADD.FTZ R129, R129, R174 ;  /* 0x000000ae81817221 */ /* 0x000fe20000010000 */
[----:B---3--:R-:W-:Y:S02]  /*e800*/  F2FP.F16.F32.PACK_AB R4, R79, R84 ;  /* 0x000000544f04723e */ /* 0x008fe400000000ff */
[----:B------:R-:W-:Y:S01]  /*e810*/  FADD.FTZ R176, R176, R155 ;  /* 0x0000009bb0b07221 */ /* 0x000fe20000010000 */
[----:B------:R-:W-:Y:S01]  /*e820*/  FADD.FTZ R180, R180, R129 ;  /* 0x00000081b4b47221 */ /* 0x000fe20000010000 */
[----:B--2---:R-:W-:Y:S02]  /*e830*/  F2FP.F16.F32.PACK_AB R5, R80, R83 ;  /* 0x000000535005723e */ /* 0x004fe400000000ff */
[----:B------:R-:W-:Y:S02]  /*e840*/  F2FP.F16.F32.PACK_AB R6, R81, R54 ;  /* 0x000000365106723e */ /* 0x000fe400000000ff */
[----:B-----5:R-:W-:Y:S01]  /*e850*/  F2FP.F16.F32.PACK_AB R7, R85, R76 ;  /* 0x0000004c5507723e */ /* 0x020fe200000000ff */
[----:B------:R-:W-:Y:S01]  /*e860*/  FADD.FTZ R149, R149, R176 ;  /* 0x000000b095957221 */ /* 0x000fe20000010000 */
[----:B------:R-:W-:-:S03]  /*e870*/  FADD.FTZ R117, R117, R180 ;  /* 0x000000b475757221 */ /* 0x000fc60000010000 */
[----:B------:R-:W-:Y:S01]  /*e880*/  FADD.FTZ R178, R178, R149 ;  /* 0x00000095b2b27221 */ /* 0x000fe20000010000 */
[----:B------:R-:W-:Y:S01]  /*e890*/  FADD.FTZ R182, R182, R117 ;  /* 0x00000075b6b67221 */ /* 0x000fe20000010000 */
[----:B-1----:R-:W-:Y:S02]  /*e8a0*/  HMMA.16816.F32 R40, R4, R8, R40 ;  /* 0x000000080428723c */ /* 0x002fe40000001828 */
[----:B------:R-:W-:Y:S01]  /*e8b0*/  FADD.FTZ R123, R123, R178 ;  /* 0x000000b27b7b7221 */ /* 0x000fe20000010000 */
[----:B------:R-:W-:-:S05]  /*e8c0*/  FADD.FTZ R109, R109, R182 ;  /* 0x000000b66d6d7221 */ /* 0x000fca0000010000 */
[----:B------:R-:W-:Y:S01]  /*e8d0*/  HMMA.16816.F32 R32, R4, R10, R32 ;  /* 0x0000000a0420723c */ /* 0x000fe20000001820 */
[----:B------:R-:W1:Y:S01]  /*e8e0*/  LDSM.16.MT88.4 R8, [R0+0x3400] ;  /* 0x003400000008783b */ /* 0x000e620000004200 */
[----:B------:R-:W-:Y:S01]  /*e8f0*/  FADD.FTZ R184, R184, R123 ;  /* 0x0000007bb8b87221 */ /* 0x000fe20000010000 */
[----:B------:R-:W-:-:S05]  /*e900*/  FADD.FTZ R188, R188, R109 ;  /* 0x0000006dbcbc7221 */ /* 0x000fca0000010000 */
[----:B------:R-:W-:Y:S01]  /*e910*/  HMMA.16816.F32 R12, R4, R28, R12 ;  /* 0x0000001c040c723c */ /* 0x000fe2000000180c */
[-CC-:B------:R-:W-:Y:S01]  /*e920*/  FFMA.FTZ R29, R77, R47.reuse, -R108.reuse ;  /* 0x0000002f4d1d7223 */ /* 0x180fe2000001086c */
[-C--:B------:R-:W-:Y:S01]  /*e930*/  FFMA.FTZ R28, R100, R47.reuse, -R108 ;  /* 0x0000002f641c7223 */ /* 0x080fe2000001086c */
[----:B------:R-:W-:-:S05]  /*e940*/  FFMA.FTZ R77, R68, R47, -R106 ;  /* 0x0000002f444d7223 */ /* 0x000fca000001086a */
[----:B------:R-:W-:Y:S01]  /*e950*/  HMMA.16816.F32 R16, R4, R30, R16 ;  /* 0x0000001e0410723c */ /* 0x000fe20000001810 */
[-CC-:B------:R-:W-:Y:S01]  /*e960*/  FFMA.FTZ R31, R73, R47.reuse, -R108.reuse ;  /* 0x0000002f491f7223 */ /* 0x180fe2000001086c */
[-C--:B------:R-:W-:Y:S01]  /*e970*/  FFMA.FTZ R30, R98, R47.reuse, -R108 ;  /* 0x0000002f621e7223 */ /* 0x080fe2000001086c */
[----:B------:R-:W-:Y:S01]  /*e980*/  FFMA.FTZ R73, R72, R47, -R106 ;  /* 0x0000002f48497223 */ /* 0x000fe2000001086a */
[----:B------:R-:W-:Y:S01]  /*e990*/  MUFU.EX2 R29, R29 ;  /* 0x0000001d001d7308 */ /* 0x000fe20000000800 */
[----:B------:R-:W-:Y:S01]  /*e9a0*/  FADD.FTZ R115, R115, R184 ;  /* 0x000000b873737221 */ /* 0x000fe20000010000 */
[----:B------:R-:W-:Y:S02]  /*e9b0*/  FADD.FTZ R103, R103, R188 ;  /* 0x000000bc67677221 */ /* 0x000fe40000010000 */
[----:B------:R-:W2:Y:S04]  /*e9c0*/  MUFU.EX2 R30, R30 ;  /* 0x0000001e001e7308 */ /* 0x000ea80000000800 */
[----:B------:R-:W-:Y:S04]  /*e9d0*/  MUFU.EX2 R28, R28 ;  /* 0x0000001c001c7308 */ /* 0x000fe80000000800 */
[----:B------:R-:W-:Y:S04]  /*e9e0*/  MUFU.EX2 R31, R31 ;  /* 0x0000001f001f7308 */ /* 0x000fe80000000800 */
[----:B------:R-:W-:Y:S04]  /*e9f0*/  MUFU.EX2 R72, R78 ;  /* 0x0000004e00487308 */ /* 0x000fe80000000800 */
[----:B------:R-:W3:Y:S04]  /*ea00*/  MUFU.EX2 R73, R73 ;  /* 0x0000004900497308 */ /* 0x000ee80000000800 */
[----:B------:R-:W-:Y:S04]  /*ea10*/  MUFU.EX2 R68, R74 ;  /* 0x0000004a00447308 */ /* 0x000fe80000000800 */
[----:B------:R-:W5:Y:S01]  /*ea20*/  MUFU.EX2 R77, R77 ;  /* 0x0000004d004d7308 */ /* 0x000f620000000800 */
[----:B------:R-:W-:Y:S01]  /*ea30*/  FADD.FTZ R186, R186, R115 ;  /* 0x00000073baba7221 */ /* 0x000fe20000010000 */
[----:B------:R-:W-:-:S03]  /*ea40*/  FADD.FTZ R190, R190, R103 ;  /* 0x00000067bebe7221 */ /* 0x000fc60000010000 */
[----:B------:R-:W-:Y:S01]  /*ea50*/  FADD.FTZ R45, R45, R186 ;  /* 0x000000ba2d2d7221 */ /* 0x000fe20000010000 */
[----:B------:R-:W-:Y:S01]  /*ea60*/  FADD.FTZ R49, R49, R190 ;  /* 0x000000be31317221 */ /* 0x000fe20000010000 */
[----:B--2---:R-:W-:Y:S02]  /*ea70*/  F2FP.F16.F32.PACK_AB R4, R29, R30 ;  /* 0x0000001e1d04723e */ /* 0x004fe400000000ff */
[----:B------:R-:W-:Y:S01]  /*ea80*/  FADD.FTZ R36, R36, R45 ;  /* 0x0000002d24247221 */ /* 0x000fe20000010000 */
[----:B------:R-:W-:Y:S01]  /*ea90*/  FADD.FTZ R38, R38, R49 ;  /* 0x0000003126267221 */ /* 0x000fe20000010000 */
[----:B---3--:R-:W-:Y:S02]  /*eaa0*/  F2FP.F16.F32.PACK_AB R5, R73, R72 ;  /* 0x000000484905723e */ /* 0x008fe400000000ff */
[----:B------:R-:W-:Y:S02]  /*eab0*/  F2FP.F16.F32.PACK_AB R6, R31, R28 ;  /* 0x0000001c1f06723e */ /* 0x000fe400000000ff */
[----:B-----5:R-:W-:Y:S01]  /*eac0*/  F2FP.F16.F32.PACK_AB R7, R77, R68 ;  /* 0x000000444d07723e */ /* 0x020fe200000000ff */
[----:B------:R-:W-:Y:S01]  /*ead0*/  FADD.FTZ R37, R37, R36 ;  /* 0x0000002425257221 */ /* 0x000fe20000010000 */
[----:B------:R-:W-:-:S03]  /*eae0*/  FADD.FTZ R39, R39, R38 ;  /* 0x0000002627277221 */ /* 0x000fc60000010000 */
[----:B------:R-:W-:Y:S01]  /*eaf0*/  FADD.FTZ R44, R44, R37 ;  /* 0x000000252c2c7221 */ /* 0x000fe20000010000 */
[----:B------:R-:W-:Y:S01]  /*eb00*/  FADD.FTZ R39, R46, R39 ;  /* 0x000000272e277221 */ /* 0x000fe20000010000 */
[----:B----4-:R-:W-:Y:S02]  /*eb10*/  HMMA.16816.F32 R12, R4, R24, R12 ;  /* 0x00000018040c723c */ /* 0x010fe4000000180c */
[----:B------:R-:W-:Y:S01]  /*eb20*/  FADD.FTZ R51, R51, R44 ;  /* 0x0000002c33337221 */ /* 0x000fe20000010000 */
[----:B------:R-:W-:-:S05]  /*eb30*/  FADD.FTZ R52, R52, R39 ;  /* 0x0000002734347221 */ /* 0x000fca0000010000 */
[----:B------:R-:W-:Y:S01]  /*eb40*/  HMMA.16816.F32 R16, R4, R26, R16 ;  /* 0x0000001a0410723c */ /* 0x000fe20000001810 */
[----:B------:R-:W2:Y:S01]  /*eb50*/  LDSM.16.MT88.4 R24, [R21+0x8800] ;  /* 0x008800001518783b */ /* 0x000ea20000004200 */
[----:B------:R-:W-:Y:S01]  /*eb60*/  FADD.FTZ R51, R48, R51 ;  /* 0x0000003330337221 */ /* 0x000fe20000010000 */
[----:B------:R-:W-:-:S05]  /*eb70*/  FADD.FTZ R55, R55, R52 ;  /* 0x0000003437377221 */ /* 0x000fca0000010000 */
[----:B-1----:R-:W-:Y:S01]  /*eb80*/  HMMA.16816.F32 R40, R4, R8, R40 ;  /* 0x000000080428723c */ /* 0x002fe20000001828 */
[----:B------:R-:W-:Y:S01]  /*eb90*/  FADD.FTZ R50, R50, R51 ;  /* 0x0000003332327221 */ /* 0x000fe20000010000 */
[----:B------:R-:W-:-:S06]  /*eba0*/  FADD.FTZ R36, R20, R55 ;  /* 0x0000003714247221 */ /* 0x000fcc0000010000 */
[----:B------:R-:W-:Y:S01]  /*ebb0*/  HMMA.16816.F32 R32, R4, R10, R32 ;  /* 0x0000000a0420723c */ /* 0x000fe20000001820 */
[----:B------:R1:W3:Y:S01]  /*ebc0*/  LDSM.16.MT88.4 R4, [R0+0x3800] ;  /* 0x003800000004783b */ /* 0x0002e20000004200 */
[----:B------:R-:W-:Y:S01]  /*ebd0*/  FFMA.FTZ R74, R69, R47, -R108 ;  /* 0x0000002f454a7223 */ /* 0x000fe2000001086c */
[----:B------:R-:W-:Y:S01]  /*ebe0*/  FADD.FTZ R53, R53, R50 ;  /* 0x0000003235357221 */ /* 0x000fe20000010000 */
[----:B------:R-:W-:Y:S01]  /*ebf0*/  FADD.FTZ R38, R23, R36 ;  /* 0x0000002417267221 */ /* 0x000fe20000010000 */
[----:B------:R-:W-:Y:S02]  /*ec00*/  MUFU.EX2 R69, R102 ;  /* 0x0000006600457308 */ /* 0x000fe40000000800 */
[----:B------:R-:W-:Y:S01]  /*ec10*/  FADD.FTZ R84, R84, R53 ;  /* 0x0000003554547221 */ /* 0x000fe20000010000 */
[----:B------:R-:W-:Y:S01]  /*ec20*/  FADD.FTZ R83, R83, R38 ;  /* 0x0000002653537221 */ /* 0x000fe20000010000 */
[----:B------:R-:W4:Y:S04]  /*ec30*/  MUFU.EX2 R74, R74 ;  /* 0x0000004a004a7308 */ /* 0x000f280000000800 */
[----:B------:R-:W-:Y:S01]  /*ec40*/  MUFU.EX2 R64, R64 ;  /* 0x0000004000407308 */ /* 0x000fe20000000800 */
[----:B------:R-:W-:-:S03]  /*ec50*/  FADD.FTZ R79, R79, R84 ;  /* 0x000000544f4f7221 */ /* 0x000fc60000010000 */
[----:B------:R-:W-:Y:S01]  /*ec60*/  MUFU.EX2 R65, R65 ;  /* 0x0000004100417308 */ /* 0x000fe20000000800 */
[----:B------:R-:W-:-:S03]  /*ec70*/  FADD.FTZ R83, R80, R83 ;  /* 0x0000005350537221 */ /* 0x000fc60000010000 */
[----:B------:R-:W-:Y:S04]  /*ec80*/  MUFU.EX2 R70, R70 ;  /* 0x0000004600467308 */ /* 0x000fe80000000800 */
[----:B------:R-:W5:Y:S04]  /*ec90*/  MUFU.EX2 R71, R71 ;  /* 0x0000004700477308 */ /* 0x000f680000000800 */
[----:B------:R-:W-:Y:S04]  /*eca0*/  MUFU.EX2 R60, R66 ;  /* 0x00000042003c7308 */ /* 0x000fe80000000800 */
[----:B------:R-:W1:Y:S01]  /*ecb0*/  MUFU.EX2 R87, R87 ;  /* 0x0000005700577308 */ /* 0x000e620000000800 */
[----:B------:R-:W-:Y:S01]  /*ecc0*/  FADD.FTZ R54, R54, R79 ;  /* 0x0000004f36367221 */ /* 0x000fe20000010000 */
[----:B------:R-:W-:-:S03]  /*ecd0*/  FADD.FTZ R76, R76, R83 ;  /* 0x000000534c4c7221 */ /* 0x000fc60000010000 */
[----:B------:R-:W-:Y:S01]  /*ece0*/  FADD.FTZ R81, R81, R54 ;  /* 0x0000003651517221 */ /* 0x000fe20000010000 */
[----:B------:R-:W-:Y:S01]  /*ecf0*/  FADD.FTZ R85, R85, R76 ;  /* 0x0000004c55557221 */ /* 0x000fe20000010000 */
[----:B----4-:R-:W-:Y:S02]  /*ed00*/  F2FP.F16.F32.PACK_AB R8, R74, R69 ;  /* 0x000000454a08723e */ /* 0x010fe400000000ff */
[----:B-----5:R-:W-:Y:S01]  /*ed10*/  F2FP.F16.F32.PACK_AB R9, R71, R70 ;  /* 0x000000464709723e */ /* 0x020fe200000000ff */
[----:B------:R-:W-:Y:S01]  /*ed20*/  FADD.FTZ R30, R30, R81 ;  /* 0x000000511e1e7221 */ /* 0x000fe20000010000 */
[----:B------:R-:W-:Y:S01]  /*ed30*/  F2FP.F16.F32.PACK_AB R10, R65, R64 ;  /* 0x00000040410a723e */ /* 0x000fe200000000ff */
[----:B------:R-:W-:Y:S01]  /*ed40*/  FADD.FTZ R72, R72, R85 ;  /* 0x0000005548487221 */ /* 0x000fe20000010000 */
[----:B-1----:R-:W-:Y:S01]  /*ed50*/  F2FP.F16.F32.PACK_AB R11, R87, R60 ;  /* 0x0000003c570b723e */ /* 0x002fe200000000ff */
[----:B------:R-:W-:Y:S02]  /*ed60*/  FADD.FTZ R29, R29, R30 ;  /* 0x0000001e1d1d7221 */ /* 0x000fe40000010000 */
[----:B------:R-:W-:Y:S01]  /*ed70*/  FADD.FTZ R73, R73, R72 ;  /* 0x0000004849497221 */ /* 0x000fe20000010000 */
[-C--:B------:R-:W-:Y:S01]  /*ed80*/  FFMA.FTZ R247, R75, R47.reuse, -R108 ;  /* 0x0000002f4bf77223 */ /* 0x080fe2000001086c */
[-CC-:B------:R-:W-:Y:S01]  /*ed90*/  FFMA.FTZ R23, R59, R47.reuse, -R106.reuse ;  /* 0x0000002f3b177223 */ /* 0x180fe2000001086a */
[-C--:B------:R-:W-:Y:S01]  /*eda0*/  FFMA.FTZ R36, R57, R47.reuse, -R106 ;  /* 0x0000002f39247223 */ /* 0x080fe2000001086a */
[C---:B--2---:R-:W-:Y:S01]  /*edb0*/  HMMA.16816.F32 R12, R8.reuse, R24, R12 ;  /* 0x00000018080c723c */ /* 0x044fe2000000180c */
[-CC-:B------:R-:W-:Y:S01]  /*edc0*/  FFMA.FTZ R24, R61, R47.reuse, -R108.reuse ;  /* 0x0000002f3d187223 */ /* 0x180fe2000001086c */
[-CC-:B------:R-:W-:Y:S01]  /*edd0*/  FFMA.FTZ R25, R62, R47.reuse, -R108.reuse ;  /* 0x0000002f3e197223 */ /* 0x180fe2000001086c */
[----:B------:R-:W-:Y:S01]  /*ede0*/  FADD.FTZ R0, R28, R29 ;  /* 0x0000001d1c007221 */ /* 0x000fe20000010000 */
[----:B------:R-:W-:Y:S01]  /*edf0*/  FADD.FTZ R68, R68, R73 ;  /* 0x0000004944447221 */ /* 0x000fe20000010000 */
[-C--:B------:R-:W-:Y:S01]  /*ee00*/  FFMA.FTZ R56, R56, R47.reuse, -R108 ;  /* 0x0000002f38387223 */ /* 0x080fe2000001086c */
[-CC-:B------:R-:W-:Y:S01]  /*ee10*/  FFMA.FTZ R67, R67, R47.reuse, -R106.reuse ;  /* 0x0000002f43437223 */ /* 0x180fe2000001086a */
[----:B------:R-:W-:Y:S01]  /*ee20*/  FFMA.FTZ R63, R63, R47, -R106 ;  /* 0x0000002f3f3f7223 */ /* 0x000fe2000001086a */
[C---:B------:R-:W-:Y:S01]  /*ee30*/  HMMA.16816.F32 R16, R8.reuse, R26, R16 ;  /* 0x0000001a0810723c */ /* 0x040fe20000001810 */
[----:B------:R-:W-:Y:S01]  /*ee40*/  FADD.FTZ R0, R31, R0 ;  /* 0x000000001f007221 */ /* 0x000fe20000010000 */
[----:B------:R-:W-:Y:S01]  /*ee50*/  FADD.FTZ R77, R77, R68 ;  /* 0x000000444d4d7221 */ /* 0x000fe20000010000 */
[----:B------:R-:W-:Y:S04]  /*ee60*/  MUFU.EX2 R24, R24 ;  /* 0x0000001800187308 */ /* 0x000fe80000000800 */
[----:B------:R-:W1:Y:S01]  /*ee70*/  MUFU.EX2 R25, R25 ;  /* 0x0000001900197308 */ /* 0x000e620000000800 */
[----:B---3--:R-:W-:Y:S03]  /*ee80*/  HMMA.16816.F32 R40, R8, R4, R40 ;  /* 0x000000040828723c */ /* 0x008fe60000001828 */
[----:B------:R-:W-:Y:S01]  /*ee90*/  MUFU.EX2 R26, R56 ;  /* 0x00000038001a7308 */ /* 0x000fe20000000800 */
[----:B------:R-:W-:-:S03]  /*eea0*/  FADD.FTZ R70, R70, R77 ;  /* 0x0000004d46467221 */ /* 0x000fc60000010000 */
[----:B------:R-:W-:Y:S01]  /*eeb0*/  MUFU.EX2 R247, R247 ;  /* 0x000000f700f77308 */ /* 0x000fe20000000800 */
[----:B------:R-:W-:Y:S03]  /*eec0*/  HMMA.16816.F32 R32, R8, R6, R32 ;  /* 0x000000060820723c */ /* 0x000fe60000001820 */
[----:B------:R-:W-:Y:S01]  /*eed0*/  MUFU.EX2 R20, R67 ;  /* 0x0000004300147308 */ /* 0x000fe20000000800 */
[----:B------:R-:W-:-:S03]  /*eee0*/  FADD.FTZ R9, R69, R0 ;  /* 0x0000000045097221 */ /* 0x000fc60000010000 */
[----:B------:R-:W2:Y:S04]  /*eef0*/  MUFU.EX2 R21, R63 ;  /* 0x0000003f00157308 */ /* 0x000ea80000000800 */
[----:B------:R-:W-:Y:S04]  /*ef00*/  MUFU.EX2 R23, R23 ;  /* 0x0000001700177308 */ /* 0x000fe80000000800 */
[----:B------:R-:W3:Y:S01]  /*ef10*/  MUFU.EX2 R36, R36 ;  /* 0x0000002400247308 */ /* 0x000ee20000000800 */
[----:B------:R-:W-:Y:S01]  /*ef20*/  FADD.FTZ R9, R74, R9 ;  /* 0x000000094a097221 */ /* 0x000fe20000010000 */
[----:B------:R-:W-:-:S03]  /*ef30*/  FADD.FTZ R71, R71, R70 ;  /* 0x0000004647477221 */ /* 0x000fc60000010000 */
[----:B------:R-:W-:Y:S01]  /*ef40*/  FADD.FTZ R64, R64, R9 ;  /* 0x0000000940407221 */ /* 0x000fe20000010000 */
[----:B------:R-:W-:Y:S01]  /*ef50*/  FADD.FTZ R60, R60, R71 ;  /* 0x000000473c3c7221 */ /* 0x000fe20000010000 */
[----:B-1----:R-:W-:Y:S02]  /*ef60*/  F2FP.F16.F32.PACK_AB R4, R25, R24 ;  /* 0x000000181904723e */ /* 0x002fe400000000ff */
[----:B--2---:R-:W-:Y:S01]  /*ef70*/  F2FP.F16.F32.PACK_AB R5, R21, R20 ;  /* 0x000000141505723e */ /* 0x004fe200000000ff */
[----:B------:R-:W-:Y:S01]  /*ef80*/  FADD.FTZ R65, R65, R64 ;  /* 0x0000004041417221 */ /* 0x000fe20000010000 */
[----:B------:R-:W-:Y:S01]  /*ef90*/  F2FP.F16.F32.PACK_AB R6, R247, R26 ;  /* 0x0000001af706723e */ /* 0x000fe200000000ff */
[----:B------:R-:W-:Y:S01]  /*efa0*/  FADD.FTZ R87, R87, R60 ;  /* 0x0000003c57577221 */ /* 0x000fe20000010000 */
[----:B---3--:R-:W-:Y:S01]  /*efb0*/  F2FP.F16.F32.PACK_AB R7, R36, R23 ;  /* 0x000000172407723e */ /* 0x008fe200000000ff */
[----:B------:R-:W-:Y:S02]  /*efc0*/  FADD.FTZ R24, R24, R65 ;  /* 0x0000004118187221 */ /* 0x000fe40000010000 */
[----:B------:R-:W-:-:S02]  /*efd0*/  FADD.FTZ R20, R20, R87 ;  /* 0x0000005714147221 */ /* 0x000fc40000010000 */
[----:B------:R-:W-:Y:S02]  /*efe0*/  FADD.FTZ R25, R25, R24 ;  /* 0x0000001819197221 */ /* 0x000fe40000010000 */
[----:B------:R-:W-:Y:S02]  /*eff0*/  HMMA.16816.F32 R144, R4, R140, R12 ;  /* 0x0000008c0490723c */ /* 0x000fe4000000180c */
[----:B------:R-:W-:-:S06]  /*f000*/  FADD.FTZ R26, R26, R25 ;  /* 0x000000191a1a7221 */ /* 0x000fcc0000010000 */
[C---:B------:R-:W-:Y:S08]  /*f010*/  HMMA.16816.F32 R136, R4.reuse, R132, R40 ;  /* 0x000000840488723c */ /* 0x040ff00000001828 */
[C---:B------:R-:W-:Y:S08]  /*f020*/  HMMA.16816.F32 R140, R4.reuse, R142, R16 ;  /* 0x0000008e048c723c */ /* 0x040ff00000001810 */
[----:B------:R-:W-:Y:S01]  /*f030*/  HMMA.16816.F32 R132, R4, R134, R32 ;  /* 0x000000860484723c */ /* 0x000fe20000001820 */
[----:B------:R-:W-:Y:S01]  /*f040*/  FADD.FTZ R4, R21, R20 ;  /* 0x0000001415047221 */ /* 0x000fe20000010000 */
[----:B------:R-:W-:-:S03]  /*f050*/  IMAD.MOV.U32 R0, RZ, RZ, R58 ;  /* 0x000000ffff007224 */ /* 0x000fc600078e003a */
[----:B------:R-:W-:Y:S01]  /*f060*/  FADD.FTZ R23, R23, R4 ;  /* 0x0000000417177221 */ /* 0x000fe20000010000 */
[----:B------:R-:W-:Y:S02]  /*f070*/  IMAD.MOV.U32 R20, RZ, RZ, R104 ;  /* 0x000000ffff147224 */ /* 0x000fe400078e0068 */
[----:B------:R-:W-:Y:S01]  /*f080*/  FADD.FTZ R247, R247, R26 ;  /* 0x0000001af7f77221 */ /* 0x000fe20000010000 */
[----:B------:R-:W-:Y:S02]  /*f090*/  @P0 IMAD.MOV.U32 R0, RZ, RZ, R58 ;  /* 0x000000ffff000224 */ /* 0x000fe400078e003a */
[----:B------:R-:W-:Y:S01]  /*f0a0*/  FADD.FTZ R245, R36, R23 ;  /* 0x0000001724f57221 */ /* 0x000fe20000010000 */
[----:B------:R-:W-:Y:S02]  /*f0b0*/  @P0 IMAD.MOV.U32 R20, RZ, RZ, R104 ;  /* 0x000000ffff140224 */ /* 0x000fe400078e0068 */
[----:B------:R-:W-:Y:S01]  /*f0c0*/  @P0 VIADD R234, R148, 0xfffffffd ;  /* 0xfffffffd94ea0836 */ /* 0x000fe20000000000 */
[----:B------:R-:W-:Y:S06]  /*f0d0*/  @P0 BRA `(.L_x_1637) ;  /* 0x0000000000040947 */ /* 0x000fec0003800000 */
.L_x_1626:
[----:B------:R-:W-:-:S07]  /*f0e0*/  IADD3 R234, PT, PT, R22, -0x1, RZ ;  /* 0xffffffff16ea7810 */ /* 0x000fce0007ffe0ff */
.L_x_1637:
[----:B------:R-:W-:Y:S05]  /*f0f0*/  BSYNC B2 ;  /* 0x0000000000027941 */ /* 0x000fea0003800000 */
.L_x_1625:
[----:B------:R-:W-:-:S13]  /*f100*/  ISETP.GE.AND P0, PT, R234, R225, PT ;  /* 0x000000e1ea00720c */ /* 0x000fda0003f06270 */
[----:B------:R-:W-:Y:S05]  /*f110*/  @!P0 BRA `(.L_x_1638) ;  /* 0x0000006c00e48947 */ /* 0x000fea0003800000 */
[----:B------:R-:W-:Y:S01]  /*f120*/  ISETP.NE.U32.AND P1, PT, R242, RZ, PT ;  /* 0x000000fff200720c */ /* 0x000fe20003f25070 */
[----:B------:R-:W-:Y:S02]  /*f130*/  IMAD.MOV.U32 R148, RZ, RZ, R0 ;  /* 0x000000ffff947224 */ /* 0x000fe400078e0000 */
[----:B------:R-:W-:Y:S01]  /*f140*/  IMAD.MOV.U32 R149, RZ, RZ, R20 ;  /* 0x000000ffff957224 */ /* 0x000fe200078e0014 */
[----:B------:R-:W-:-:S13]  /*f150*/  ISETP.NE.AND.EX P1, PT, R243, RZ, PT, P1 ;  /* 0x000000fff300720c */ /* 0x000fda0003f25310 */
.L_x_1645:
[----:B------:R-:W-:Y:S04]  /*f160*/  DEPBAR.LE SB0, 0x0 ;  /* 0x000080000000791a */ /* 0x000fe80000000000 */
[----:B------:R-:W-:Y:S05]  /*f170*/  WARPSYNC.ALL ;  /* 0x0000000000007948 */ /* 0x000fea0003800000 */
[----:B------:R-:W-:Y:S01]  /*f180*/  BAR.SYNC.DEFER_BLOCKING 0x0 ;  /* 0x0000000000007b1d */ /* 0x000fe20000010000 */
[C---:B------:R-:W-:Y:S01]  /*f190*/  LOP3.LUT R237, R219.reuse, 0xc0, RZ, 0xc0, !PT ;  /* 0x000000c0dbed7812 */ /* 0x040fe200078ec0ff */
[----:B------:R-:W-:Y:S01]  /*f1a0*/  @!P1 IMAD.MOV.U32 R5, RZ, RZ, RZ ;  /* 0x000000ffff059224 */ /* 0x000fe200078e00ff */
[----:B------:R-:W-:Y:S01]  /*f1b0*/  LOP3.LUT R220, R219, 0x18, RZ, 0xc0, !PT ;  /* 0x00000018dbdc7812 */ /* 0x000fe200078ec0ff */
[----:B------:R-:W-:Y:S01]  /*f1c0*/  IMAD.MOV.U32 R4, RZ, RZ, R228 ;  /* 0x000000ffff047224 */ /* 0x000fe200078e00e4 */
[----:B------:R-:W-:Y:S01]  /*f1d0*/  LOP3.LUT R237, R237, 0x18, R150, 0xf8, !PT ;  /* 0x00000018eded7812 */ /* 0x000fe200078ef896 */
[----:B------:R-:W-:Y:S01]  /*f1e0*/  IMAD.MOV.U32 R0, RZ, RZ, R229 ;  /* 0x000000ffff007224 */ /* 0x000fe200078e00e5 */
[----:B------:R-:W-:Y:S01]  /*f1f0*/  @!P1 IADD3 R5, P0, PT, RZ, -R5, RZ ;  /* 0x80000005ff059210 */ /* 0x000fe20007f1e0ff */
[----:B------:R-:W1:Y:S01]  /*f200*/  S2R R150, SR_TID.X ;  /* 0x0000000000967919 */ /* 0x000e620000002100 */
[----:B------:R-:W-:Y:S01]  /*f210*/  BSSY.RECONVERGENT B0, `(.L_x_1639) ;  /* 0x0000047000007945 */ /* 0x000fe20003800200 */
[----:B------:R-:W2:Y:S02]  /*f220*/  @!P1 LD.E R6, desc[UR4][R2.64+0x40] ;  /* 0x0000400402069980 */ /* 0x000ea4000c101900 */
[----:B--2---:R-:W-:Y:S04]  /*f230*/  @!P1 IMAD.SHL.U32 R6, R6, 0x100, RZ ;  /* 0x0000010006069824 */ /* 0x004fe800078e00ff */
[----:B------:R-:W-:Y:S05]  /*f240*/  @!P1 IMAD.X R6, RZ, RZ, ~R6, P0 ;  /* 0x000000ffff069224 */ /* 0x000fea00000e0e06 */
[----:B------:R-:W-:Y:S04]  /*f250*/  @!P1 SHF.R.S64 R5, R5, 0x1f, R6 ;  /* 0x0000001f05059819 */ /* 0x000fe80000001006 */
[----:B------:R-:W-:Y:S04]  /*f260*/  @!P1 IADD3 R228, P0, PT, R228, R5, RZ ;  /* 0x00000005e4e49210 */ /* 0x000fe80007f1e0ff */
[----:B------:R-:W-:Y:S01]  /*f270*/  @!P1 LEA.HI.X.SX32 R229, R6, R229, 0x1, P0 ;  /* 0x000000e506e59211 */ /* 0x000fe200000f0eff */
[----:B-1----:R-:W-:Y:S08]  /*f280*/  @!P1 BRA `(.L_x_1640) ;  /* 0x0000000000fc9947 */ /* 0x002ff00003800000 */
[----:B------:R-:W2:Y:S04]  /*f290*/  LD.E R12, desc[UR4][R2.64+0x170] ;  /* 0x00017004020c7980 */ /* 0x000ea8000c101900 */
[----:B------:R-:W3:Y:S01]  /*f2a0*/  LD.E.64 R16, desc[UR4][R2.64+0x28] ;  /* 0x0000280402107980 */ /* 0x000ee2000c101b00 */
[-C--:B--2---:R-:W-:Y:S02]  /*f2b0*/  IABS R9, R12.reuse ;  /* 0x0000000c00097213 */ /* 0x084fe40000000000 */
[-C--:B------:R-:W-:Y:S02]  /*f2c0*/  IABS R7, R12.reuse ;  /* 0x0000000c00077213 */ /* 0x080fe40000000000 */
[----:B------:R-:W1:Y:S03]  /*f2d0*/  I2F.RP R14, R9 ;  /* 0x00000009000e7306 */ /* 0x000e660000209400 */
[----:B------:R-:W-:Y:S07]  /*f2e0*/  IMAD.MOV R7, RZ, RZ, -R7 ;  /* 0x000000ffff077224 */ /* 0x000fee00078e0a07 */
[----:B-1----:R-:W1:Y:S02]  /*f2f0*/  MUFU.RCP R5, R14 ;  /* 0x0000000e00057308 */ /* 0x002e640000001000 */
[----:B-1----:R-:W-:Y:S02]  /*f300*/  VIADD R10, R5, 0xffffffe ;  /* 0x0ffffffe050a7836 */ /* 0x002fe40000000000 */
[----:B------:R-:W-:Y:S06]  /*f310*/  IMAD.SHL.U32 R5, R234, 0x100, RZ ;  /* 0x00000100ea057824 */ /* 0x000fec00078e00ff */
[----:B------:R-:W1:Y:S01]  /*f320*/  F2I.FTZ.U32.TRUNC.NTZ R11, R10 ;  /* 0x0000000a000b7305 */ /* 0x000e62000021f000 */
[C---:B------:R-:W-:Y:S02]  /*f330*/  IADD3 R13, PT, PT, R5.reuse, 0x100, RZ ;  /* 0x00000100050d7810 */ /* 0x040fe40007ffe0ff */
[----:B------:R-:W-:Y:S02]  /*f340*/  IABS R6, R5 ;  /* 0x0000000500067213 */ /* 0x000fe40000000000 */
[-C--:B------:R-:W-:Y:S04]  /*f350*/  LOP3.LUT R5, R5, R12.reuse, RZ, 0x3c, !PT ;  /* 0x0000000c05057212 */ /* 0x080fe800078e3cff */
[----:B------:R-:W-:Y:S02]  /*f360*/  ISETP.GE.AND P0, PT, R5, RZ, PT ;  /* 0x000000ff0500720c */ /* 0x000fe40003f06270 */
[-C--:B------:R-:W-:Y:S01]  /*f370*/  LOP3.LUT R5, RZ, R12.reuse, RZ, 0x33, !PT ;  /* 0x0000000cff057212 */ /* 0x080fe200078e33ff */
        /* <DEDUP_REMOVED lines=48> */
.L_x_1640:
[----:B------:R-:W-:Y:S05]  /*f680*/  BSYNC.RECONVERGENT B0 ;  /* 0x0000000000007941 */ /* 0x000fea0003800200 */
.L_x_1639:
[----:B------:R-:W1:Y:S01]  /*f690*/  S2UR UR6, SR_CgaCtaId ;  /* 0x00000000000679c3 */ /* 0x000e620000008800 */
[----:B------:R-:W-:Y:S01]  /*f6a0*/  UMOV UR7, 0x400 ;  /* 0x0000040000077882 */ /* 0x000fe20000000000 */
[----:B------:R-:W-:Y:S01]  /*f6b0*/  LOP3.LUT R239, R237, R220, RZ, 0x3c, !PT ;  /* 0x000000dcedef7212 */ /* 0x000fe200078e3cff */
[----:B------:R-:W-:Y:S01]  /*f6c0*/  IMAD.SHL.U32 R95, R216, 0x40, RZ ;  /* 0x00000040d85f7824 */ /* 0x000fe200078e00ff */
[-C--:B------:R-:W-:Y:S01]  /*f6d0*/  ISETP.GE.AND P3, PT, R220, R235.reuse, PT ;  /* 0x000000ebdc00720c */ /* 0x080fe20003f66270 */
[----:B------:R-:W-:Y:S01]  /*f6e0*/  IMAD.SHL.U32 R209, R150, 0x10, RZ ;  /* 0x0000001096d17824 */ /* 0x000fe200078e00ff */
[----:B------:R-:W-:Y:S01]  /*f6f0*/  ISETP.GE.AND P2, PT, R220, R235, PT ;  /* 0x000000ebdc00720c */ /* 0x000fe20003f46270 */
[----:B------:R-:W-:Y:S01]  /*f700*/  IMAD.SHL.U32 R212, R150, 0x20, RZ ;  /* 0x0000002096d47824 */ /* 0x000fe200078e00ff */
[----:B------:R-:W-:Y:S01]  /*f710*/  LOP3.LUT R239, R236, R239, RZ, 0xfc, !PT ;  /* 0x000000efecef7212 */ /* 0x000fe200078efcff */
[----:B------:R-:W-:Y:S01]  /*f720*/  IMAD.SHL.U32 R151, R150, 0x4, RZ ;  /* 0x0000000496977824 */ /* 0x000fe200078e00ff */
[----:B------:R-:W-:Y:S01]  /*f730*/  IADD3 R100, P0, PT, R95, R228, RZ ;  /* 0x000000e45f647210 */ /* 0x000fe20007f1e0ff */
[----:B------:R-:W-:Y:S01]  /*f740*/  IMAD.MOV.U32 R192, RZ, RZ, 0x20 ;  /* 0x00000020ffc07424 */ /* 0x000fe200078e00ff */
[----:B------:R-:W-:Y:S01]  /*f750*/  SHF.L.U64.HI R94, R216, 0x6, R217 ;  /* 0x00000006d85e7819 */ /* 0x000fe200000102d9 */
[----:B------:R-:W-:Y:S01]  /*f760*/  BSSY.RECONVERGENT B1, `(.L_x_1641) ;  /* 0x000014b000017945 */ /* 0x000fe20003800200 */
[----:B------:R-:W-:Y:S02]  /*f770*/  SHF.R.U32.HI R208, RZ, 0x1, R150 ;  /* 0x00000001ffd07819 */ /* 0x000fe40000011696 */
[----:B------:R-:W-:Y:S01]  /*f780*/  LOP3.LUT R153, R209, 0x100, RZ, 0xc0, !PT ;  /* 0x00000100d1997812 */ /* 0x000fe200078ec0ff */
[----:B------:R-:W-:Y:S01]  /*f790*/  IMAD.X R101, R94, 0x1, R229, P0 ;  /* 0x000000015e657824 */ /* 0x000fe200000e06e5 */
[----:B------:R-:W-:Y:S01]  /*f7a0*/  LOP3.LUT R213, R150, 0x8, RZ, 0xc0, !PT ;  /* 0x0000000896d57812 */ /* 0x000fe200078ec0ff */
[----:B------:R-:W-:Y:S01]  /*f7b0*/  @!P2 IMAD.MOV.U32 R92, RZ, RZ, R100 ;  /* 0x000000ffff5ca224 */ /* 0x000fe200078e0064 */
[----:B------:R-:W-:Y:S01]  /*f7c0*/  @!P2 IADD3 R98, P0, PT, R100, R95, RZ ;  /* 0x0000005f6462a210 */ /* 0x000fe20007f1e0ff */
[----:B------:R-:W-:Y:S01]  /*f7d0*/  @!P2 IMAD.MOV.U32 R93, RZ, RZ, R101 ;  /* 0x000000ffff5da224 */ /* 0x000fe200078e0065 */
[CC--:B------:R-:W-:Y:S01]  /*f7e0*/  @!P2 LEA R102, P4, R216.reuse, R100.reuse, 0x7 ;  /* 0x00000064d866a211 */ /* 0x0c0fe200078838ff */
[----:B------:R-:W-:Y:S01]  /*f7f0*/  @!P2 IMAD R99, R217, 0x180, RZ ;  /* 0x00000180d963a824 */ /* 0x000fe200078e02ff */
[----:B-1----:R-:W-:Y:S01]  /*f800*/  ULEA UR6, UR6, UR7, 0x18 ;  /* 0x0000000706067291 */ /* 0x002fe2000f8ec0ff */
[----:B------:R-:W-:Y:S01]  /*f810*/  @!P2 IMAD.WIDE.U32 R92, R216, 0x180, R92 ;  /* 0x00000180d85ca825 */ /* 0x000fe200078e005c */
[----:B------:R-:W-:Y:S02]  /*f820*/  LOP3.LUT R211, R208, 0x8, RZ, 0xc0, !PT ;  /* 0x00000008d0d37812 */ /* 0x000fe400078ec0ff */
[----:B------:R-:W-:Y:S01]  /*f830*/  LOP3.LUT R209, R209, 0x3e00, RZ, 0xc0, !PT ;  /* 0x00003e00d1d17812 */ /* 0x000fe200078ec0ff */
[----:B------:R-:W-:Y:S01]  /*f840*/  @!P2 IMAD.IADD R93, R99, 0x1, R93 ;  /* 0x00000001635da824 */ /* 0x000fe200078e025d */
[--C-:B------:R-:W-:Y:S01]  /*f850*/  LOP3.LUT R152, R153, 0x20, R212.reuse, 0xf8, !PT ;  /* 0x0000002099987812 */ /* 0x100fe200078ef8d4 */
[----:B------:R-:W-:Y:S01]  /*f860*/  IMAD.U32 R210, RZ, RZ, UR6 ;  /* 0x00000006ffd27e24 */ /* 0x000fe2000f8e00ff */
[----:B------:R-:W-:Y:S01]  /*f870*/  LOP3.LUT R213, R213, 0xc0, R212, 0xf8, !PT ;  /* 0x000000c0d5d57812 */ /* 0x000fe200078ef8d4 */
[----:B------:R-:W-:Y:S01]  /*f880*/  @!P2 IMAD.MOV.U32 R96, RZ, RZ, R100 ;  /* 0x000000ffff60a224 */ /* 0x000fe200078e0064 */
[----:B------:R-:W-:Y:S01]  /*f890*/  LOP3.LUT R0, R151, 0x18, RZ, 0xc0, !PT ;  /* 0x0000001897007812 */ /* 0x000fe200078ec0ff */
[----:B------:R-:W-:Y:S01]  /*f8a0*/  IMAD R239, R239, 0x2, R210 ;  /* 0x00000002efef7824 */ /* 0x000fe200078e02d2 */
[--C-:B------:R-:W-:Y:S01]  /*f8b0*/  LOP3.LUT R211, R211, 0xc0, R212.reuse, 0xf8, !PT ;  /* 0x000000c0d3d37812 */ /* 0x100fe200078ef8d4 */
[----:B------:R-:W-:Y:S01]  /*f8c0*/  @!P2 IMAD.MOV.U32 R97, RZ, RZ, R101 ;  /* 0x000000ffff61a224 */ /* 0x000fe200078e0065 */
[----:B------:R-:W-:Y:S01]  /*f8d0*/  LOP3.LUT R153, R209, 0x20, R212, 0xf8, !PT ;  /* 0x00000020d1997812 */ /* 0x000fe200078ef8d4 */
[----:B------:R-:W-:Y:S01]  /*f8e0*/  @!P2 IMAD.X R99, R101, 0x1, R94, P0 ;  /* 0x000000016563a824 */ /* 0x000fe200000e065e */
[----:B------:R-:W-:Y:S01]  /*f8f0*/  @!PT LDS RZ, [RZ] ;  /* 0x00000000fffff984 */ /* 0x000fe20000000800 */
[----:B------:R-:W-:Y:S01]  /*f900*/  @!PT LDS RZ, [RZ] ;  /* 0x00000000fffff984 */ /* 0x000fe20000000800 */
[----:B------:R-:W-:Y:S01]  /*f910*/  @!PT LDS RZ, [RZ] ;  /* 0x00000000fffff984 */ /* 0x000fe20000000800 */
[----:B------:R-:W-:Y:S01]  /*f920*/  @!P3 LDGSTS.E.BYPASS.LTC128B.128 [R239+0x5000], desc[UR4][R228.64] ;  /* 0x05000000e4efbfae */ /* 0x000fe2000b981a04 */
[C---:B------:R-:W-:Y:S01]  /*f930*/  @!P2 IMAD.WIDE.U32 R96, R216.reuse, 0x140, R96 ;  /* 0x00000140d860a825 */ /* 0x040fe200078e0060 */
[C---:B------:R-:W-:Y:S03]  /*f940*/  @!P2 LEA R94, P0, R216.reuse, R100, 0x8 ;  /* 0x00000064d85ea211 */ /* 0x040fe600078040ff */
[----:B------:R-:W-:Y:S01]  /*f950*/  @P3 STS.128 [R239+0x5000], RZ ;  /* 0x005000ffef003388 */ /* 0x000fe20000000c00 */
[----:B------:R-:W-:Y:S01]  /*f960*/  @!P2 IMAD R103, R217, 0x140, RZ ;  /* 0x00000140d967a824 */ /* 0x000fe200078e02ff */
[CC--:B------:R-:W-:Y:S01]  /*f970*/  @!P2 LEA.HI.X R95, R216.reuse, R101.reuse, R217, 0x8, P0 ;  /* 0x00000065d85fa211 */ /* 0x0c0fe200000f44d9 */
[----:B------:R-:W-:Y:S02]  /*f980*/  @!P2 IMAD.WIDE.U32 R104, R216, 0xc0, R100 ;  /* 0x000000c0d868a825 */ /* 0x000fe400078e0064 */
[----:B------:R-:W-:Y:S01]  /*f990*/  @P2 STS.128 [R239+0x5800], RZ ;  /* 0x005800ffef002388 */ /* 0x000fe20000000c00 */
[----:B------:R-:W-:Y:S01]  /*f9a0*/  LOP3.LUT P0, RZ, R150, 0x4, RZ, 0xc0, !PT ;  /* 0x0000000496ff7812 */ /* 0x000fe2000780c0ff */
[----:B------:R-:W-:Y:S03]  /*f9b0*/  @!P2 IMAD.IADD R97, R103, 0x1, R97 ;  /* 0x000000016761a824 */ /* 0x000fe600078e0261 */
[----:B------:R-:W-:Y:S01]  /*f9c0*/  @!PT LDS RZ, [RZ] ;  /* 0x00000000fffff984 */ /* 0x000fe20000000800 */
[----:B------:R-:W-:Y:S01]  /*f9d0*/  @!PT LDS RZ, [RZ] ;  /* 0x00000000fffff984 */ /* 0x000fe20000000800 */
[----:B------:R-:W-:Y:S01]  /*f9e0*/  @!PT LDS RZ, [RZ] ;  /* 0x00000000fffff984 */ /* 0x000fe20000000800 */
[----:B------:R-:W-:Y:S01]  /*f9f0*/  @!P2 LDGSTS.E.BYPASS.LTC128B.128 [R239+0x5800], desc[UR4][R100.64] ;  /* 0x0580000064efafae */ /* 0x000fe2000b981a04 */
[----:B------:R-:W-:Y:S01]  /*fa00*/  @!P2 LEA.HI.X R103, R216, R101, R217, 0x7, P4 ;  /* 0x00000065d867a211 */ /* 0x000fe200020f3cd9 */
[----:B------:R-:W-:Y:S01]  /*fa10*/  @!P2 IMAD R107, R217, 0xc0, RZ ;  /* 0x000000c0d96ba824 */ /* 0x000fe200078e02ff */
[----:B------:R-:W-:Y:S02]  /*fa20*/  LOP3.LUT R213, R152, R213, R0, 0xf6, !PT ;  /* 0x000000d598d57212 */ /* 0x000fe400078ef600 */
[----:B------:R-:W-:Y:S01]  /*fa30*/  @P2 STS.128 [R239+0x6000], RZ ;  /* 0x006000ffef002388 */ /* 0x000fe20000000c00 */
[----:B------:R-:W-:Y:S01]  /*fa40*/  LOP3.LUT R211, R211, R0, RZ, 0x3c, !PT ;  /* 0x00000000d3d37212 */ /* 0x000fe200078e3cff */
[----:B------:R-:W-:Y:S01]  /*fa50*/  @!P2 IMAD.IADD R105, R107, 0x1, R105 ;  /* 0x000000016b69a824 */ /* 0x000fe200078e0269 */
[----:B------:R-:W-:Y:S02]  /*fa60*/  LOP3.LUT R0, R153, 0x100, R212, 0xf8, !PT ;  /* 0x0000010099007812 */ /* 0x000fe400078ef8d4 */
[----:B------:R-:W-:Y:S01]  /*fa70*/  @!PT LDS RZ, [RZ] ;  /* 0x00000000fffff984 */ /* 0x000fe20000000800 */
[----:B------:R-:W-:Y:S01]  /*fa80*/  @!PT LDS RZ, [RZ] ;  /* 0x00000000fffff984 */ /* 0x000fe20000000800 */
[----:B------:R-:W-:Y:S01]  /*fa90*/  @!PT LDS RZ, [RZ] ;  /* 0x00000000fffff984 */ /* 0x000fe20000000800 */
[----:B------:R-:W-:Y:S01]  /*faa0*/  @!P2 LDGSTS.E.BYPASS.LTC128B.128 [R239+0x6000], desc[UR4][R98.64] ;  /* 0x0600000062efafae */ /* 0x000fe2000b981a04 */
[--C-:B------:R-:W-:Y:S01]  /*fab0*/  IMAD R213, R213, 0x2, R210.reuse ;  /* 0x00000002d5d57824 */ /* 0x100fe200078e02d2 */
[----:B------:R-:W-:Y:S03]  /*fac0*/  SEL R192, R192, 0xffffffe0, !P0 ;  /* 0xffffffe0c0c07807 */ /* 0x000fe60004000000 */
[----:B------:R-:W-:Y:S01]  /*fad0*/  @P2 STS.128 [R239+0x6800], RZ ;  /* 0x006800ffef002388 */ /* 0x000fe20000000c00 */
[----:B------:R-:W-:Y:S02]  /*fae0*/  LOP3.LUT R153, R0, R211, RZ, 0xfc, !PT ;  /* 0x000000d300997212 */ /* 0x000fe400078efcff */
[----:B------:R-:W-:Y:S02]  /*faf0*/  ISETP.GT.AND P4, PT, R234, R225, PT ;  /* 0x000000e1ea00720c */ /* 0x000fe40003f84270 */
[----:B------:R-:W-:Y:S01]  /*fb00*/  @!PT LDS RZ, [RZ] ;  /* 0x00000000fffff984 */ /* 0x000fe20000000800 */
[----:B------:R-:W-:Y:S01]  /*fb10*/  @!PT LDS RZ, [RZ] ;  /* 0x00000000fffff984 */ /* 0x000fe20000000800 */
[----:B------:R-:W-:Y:S01]  /*fb20*/  @!PT LDS RZ, [RZ] ;  /* 0x00000000fffff984 */ /* 0x000fe20000000800 */
[----:B------:R-:W-:Y:S01]  /*fb30*/  @!P2 LDGSTS.E.BYPASS.LTC128B.128 [R239+0x6800], desc[UR4][R102.64] ;  /* 0x0680000066efafae */ /* 0x000fe2000b981a04 */
[----:B------:R-:W-:Y:S04]  /*fb40*/  IMAD R0, R153, 0x2, R210 ;  /* 0x0000000299007824 */ /* 0x000fe800078e02d2 */
[----:B------:R-:W-:Y:S01]  /*fb50*/  @P2 STS.128 [R239+0x7000], RZ ;  /* 0x007000ffef002388 */ /* 0x000fe20000000c00 */
[----:B------:R-:W-:Y:S04]  /*fb60*/  IMAD.IADD R200, R0, 0x1, R192 ;  /* 0x0000000100c87824 */ /* 0x000fe800078e02c0 */
        /* <DEDUP_REMOVED lines=124> */
[----:B------:R-:W-:Y:S01]  /*10330*/  BSSY.RECONVERGENT B0, `(.L_x_1643) ;  /* 0x000004d000007945 */ /* 0x000fe20003800200 */
[----:B------:R-:W-:Y:S02]  /*10340*/  SHF.L.U64.HI R152, R214, 0x6, R215 ;  /* 0x00000006d6987819 */ /* 0x000fe400000102d7 */
        /* <DEDUP_REMOVED lines=12> */
[----:B------:R-:W-:Y:S01]  /*10410*/  IMAD.SHL.U32 R154, R234, 0x100, RZ ;  /* 0x00000100ea9a7824 */ /* 0x000fe200078e00ff */
[----:B------:R-:W2:Y:S04]  /*10420*/  LD.E R161, desc[UR4][R2.64+0x170] ;  /* 0x0001700402a17980 */ /* 0x000ea8000c101900 */
[----:B------:R-:W-:Y:S01]  /*10430*/  IADD3 R159, PT, PT, R154, -0x100, RZ ;  /* 0xffffff009a9f7810 */ /* 0x000fe20007ffe0ff */
[----:B------:R-:W3:Y:S03]  /*10440*/  LD.E.64 R164, desc[UR4][R2.64+0x20] ;  /* 0x0000200402a47980 */ /* 0x000ee6000c101b00 */
[----:B------:R-:W-:Y:S02]  /*10450*/  IABS R155, R159 ;  /* 0x0000009f009b7213 */ /* 0x000fe40000000000 */
        /* <DEDUP_REMOVED lines=10> */
[--C-:B-1----:R-:W-:Y:S02]  /*10500*/  IMAD.MOV R160, RZ, RZ, -R163.reuse ;  /* 0x000000ffffa07224 */ /* 0x102fe400078e0aa3 */
[----:B------:R-:W-:Y:S02]  /*10510*/  IMAD.MOV.U32 R162, RZ, RZ, RZ ;  /* 0x000000ffffa27224 */ /* 0x000fe400078e00ff */
        /* <DEDUP_REMOVED lines=46> */
.L_x_1644:
[----:B------:R-:W-:Y:S05]  /*10800*/  BSYNC.RECONVERGENT B0 ;  /* 0x0000000000007941 */ /* 0x000fea0003800200 */
.L_x_1643:
[----:B------:R-:W-:Y:S01]  /*10810*/  @!PT LDS RZ, [RZ] ;  /* 0x00000000fffff984 */ /* 0x000fe20000000800 */
[----:B------:R-:W-:Y:S01]  /*10820*/  @!PT LDS RZ, [RZ] ;  /* 0x00000000fffff984 */ /* 0x000fe20000000800 */
[----:B------:R-:W-:Y:S01]  /*10830*/  @!PT LDS RZ, [RZ] ;  /* 0x00000000fffff984 */ /* 0x000fe20000000800 */
[----:B------:R1:W-:Y:S01]  /*10840*/  @!P3 LDGSTS.E.BYPASS.LTC128B.128 [R239+0x1000], desc[UR4][R226.64] ;  /* 0x01000000e2efbfae */ /* 0x0003e2000b981a04 */
[----:B------:R-:W-:Y:S01]  /*10850*/  IADD3 R154, P4, PT, R153, R226, RZ ;  /* 0x000000e2999a7210 */ /* 0x000fe20007f9e0ff */
[----:B------:R-:W-:Y:S01]  /*10860*/  @!P2 IMAD R0, R215, 0xc0, RZ ;  /* 0x000000c0d700a824 */ /* 0x000fe200078e02ff */
[----:B------:R-:W-:Y:S01]  /*10870*/  SHF.L.U32 R219, R150, 0x3, RZ ;  /* 0x0000000396db7819 */ /* 0x000fe200000006ff */
[----:B------:R1:W-:Y:S01]  /*10880*/  @P3 STS.128 [R239+0x1000], RZ ;  /* 0x001000ffef003388 */ /* 0x0003e20000000c00 */
[-C--:B------:R-:W-:Y:S01]  /*10890*/  @!P2 MOV R158, R154.reuse ;  /* 0x0000009a009ea202 */ /* 0x080fe20000000f00 */
[----:B------:R-:W-:Y:S01]  /*108a0*/  IMAD.X R155, R152, 0x1, R227, P4 ;  /* 0x00000001989b7824 */ /* 0x000fe200020e06e3 */
[----:B------:R-:W-:Y:S01]  /*108b0*/  @!P2 IADD3 R156, P4, PT, R154, R153, RZ ;  /* 0x000000999a9ca210 */ /* 0x000fe20007f9e0ff */
[----:B------:R1:W-:Y:S01]  /*108c0*/  @P2 STS.128 [R239+0x1800], RZ ;  /* 0x001800ffef002388 */ /* 0x0003e20000000c00 */
[-C--:B------:R-:W-:Y:S01]  /*108d0*/  @!P2 MOV R160, R154.reuse ;  /* 0x0000009a00a0a202 */ /* 0x080fe20000000f00 */
[C---:B------:R-:W-:Y:S01]  /*108e0*/  @!P2 IMAD.WIDE.U32 R162, R214.reuse, 0xc0, R154 ;  /* 0x000000c0d6a2a825 */ /* 0x040fe200078e009a */
[----:B------:R-:W-:Y:S01]  /*108f0*/  LOP3.LUT R236, R219, 0x1f20, RZ, 0xc0, !PT ;  /* 0x00001f20dbec7812 */ /* 0x000fe200078ec0ff */
[----:B------:R-:W-:Y:S01]  /*10900*/  @!PT LDS RZ, [RZ] ;  /* 0x00000000fffff984 */ /* 0x000fe20000000800 */
[----:B------:R-:W-:Y:S01]  /*10910*/  @!PT LDS RZ, [RZ] ;  /* 0x00000000fffff984 */ /* 0x000fe20000000800 */
[----:B------:R-:W-:Y:S01]  /*10920*/  @!PT LDS RZ, [RZ] ;  /* 0x00000000fffff984 */ /* 0x000fe20000000800 */
[----:B------:R1:W-:Y:S02]  /*10930*/  @!P2 LDGSTS.E.BYPASS.LTC128B.128 [R239+0x1800], desc[UR4][R154.64] ;  /* 0x018000009aefafae */ /* 0x0003e4000b981a04 */
[----:B------:R-:W-:Y:S01]  /*10940*/  @!P2 IMAD.X R157, R155, 0x1, R152, P4 ;  /* 0x000000019b9da824 */ /* 0x000fe200020e0698 */
[-C--:B------:R-:W-:Y:S01]  /*10950*/  @!P2 LEA R164, P4, R214, R154.reuse, 0x7 ;  /* 0x0000009ad6a4a211 */ /* 0x080fe200078838ff */
[----:B------:R1:W-:Y:S01]  /*10960*/  @P2 STS.128 [R239+0x2000], RZ ;  /* 0x002000ffef002388 */ /* 0x0003e20000000c00 */
[----:B------:R-:W-:Y:S01]  /*10970*/  @!P2 IADD3 R163, PT, PT, R0, R163, RZ ;  /* 0x000000a300a3a210 */ /* 0x000fe20007ffe0ff */
[----:B------:R-:W-:Y:S01]  /*10980*/  @!P2 IMAD.MOV.U32 R159, RZ, RZ, R155 ;  /* 0x000000ffff9fa224 */ /* 0x000fe200078e009b */
[C---:B------:R-:W-:Y:S01]  /*10990*/  @!P2 LEA.HI.X R165, R214.reuse, R155, R215, 0x7, P4 ;  /* 0x0000009bd6a5a211 */ /* 0x040fe200020f3cd7 */
[----:B------:R-:W-:Y:S01]  /*109a0*/  @!PT LDS RZ, [RZ] ;  /* 0x00000000fffff984 */ /* 0x000fe20000000800 */
[----:B------:R-:W-:Y:S01]  /*109b0*/  @!PT LDS RZ, [RZ] ;  /* 0x00000000fffff984 */ /* 0x000fe20000000800 */
[----:B------:R-:W-:Y:S01]  /*109c0*/  @!PT LDS RZ, [RZ] ;  /* 0x00000000fffff984 */ /* 0x000fe20000000800 */
[----:B------:R1:W-:Y:S01]  /*109d0*/  @!P2 LDGSTS.E.BYPASS.LTC128B.128 [R239+0x2000], desc[UR4][R156.64] ;  /* 0x020000009cefafae */ /* 0x0003e2000b981a04 */
[C---:B------:R-:W-:Y:S02]  /*109e0*/  @!P2 IMAD R152, R215.reuse, 0x180, RZ ;  /* 0x00000180d798a824 */ /* 0x040fe400078e02ff */
[----:B------:R-:W-:Y:S01]  /*109f0*/  @!P2 IMAD.WIDE.U32 R158, R214, 0x180, R158 ;  /* 0x00000180d69ea825 */ /* 0x000fe200078e009e */
[----:B------:R1:W-:Y:S03]  /*10a00*/  @P2 STS.128 [R239+0x2800], RZ ;  /* 0x002800ffef002388 */ /* 0x0003e60000000c00 */
[----:B------:R-:W-:Y:S01]  /*10a10*/  @!P2 IMAD.MOV.U32 R161, RZ, RZ, R155 ;  /* 0x000000ffffa1a224 */ /* 0x000fe200078e009b */
[----:B------:R-:W-:Y:S01]  /*10a20*/  @!PT LDS RZ, [RZ] ;  /* 0x00000000fffff984 */ /* 0x000fe20000000800 */
[----:B------:R-:W-:Y:S01]  /*10a30*/  @!PT LDS RZ, [RZ] ;  /* 0x00000000fffff984 */ /* 0x000fe20000000800 */
[----:B------:R-:W-:Y:S01]  /*10a40*/  @!PT LDS RZ, [RZ] ;  /* 0x00000000fffff984 */ /* 0x000fe20000000800 */
[----:B------:R1:W-:Y:S01]  /*10a50*/  @!P2 LDGSTS.E.BYPASS.LTC128B.128 [R239+0x2800], desc[UR4][R164.64] ;  /* 0x02800000a4efafae */ /* 0x0003e2000b981a04 */
[----:B------:R-:W-:Y:S01]  /*10a60*/  @!P2 IADD3 R159, PT, PT, R152, R159, RZ ;  /* 0x0000009f989fa210 */ /* 0x000fe20007ffe0ff */
[----:B------:R-:W-:Y:S01]  /*10a70*/  @!P2 IMAD R153, R215, 0x140, RZ ;  /* 0x00000140d799a824 */ /* 0x000fe200078e02ff */
[C---:B------:R-:W-:Y:S01]  /*10a80*/  @!P2 LEA R152, P3, R214.reuse, R154, 0x8 ;  /* 0x0000009ad698a211 */ /* 0x040fe200078640ff */
[----:B------:R1:W-:Y:S01]  /*10a90*/  @P2 STS.128 [R239+0x3000], RZ ;  /* 0x003000ffef002388 */ /* 0x0003e20000000c00 */
[C---:B------:R-:W-:Y:S03]  /*10aa0*/  @!P2 IMAD.WIDE.U32 R160, R214.reuse, 0x140, R160 ;  /* 0x00000140d6a0a825 */ /* 0x040fe600078e00a0 */
[----:B------:R-:W-:Y:S01]  /*10ab0*/  @!PT LDS RZ, [RZ] ;  /* 0x00000000fffff984 */ /* 0x000fe20000000800 */
[----:B------:R-:W-:Y:S01]  /*10ac0*/  @!PT LDS RZ, [RZ] ;  /* 0x00000000fffff984 */ /* 0x000fe20000000800 */
[----:B------:R-:W-:Y:S01]  /*10ad0*/  @!PT LDS RZ, [RZ] ;  /* 0x00000000fffff984 */ /* 0x000fe20000000800 */
[----:B------:R1:W-:Y:S01]  /*10ae0*/  @!P2 LDGSTS.E.BYPASS.LTC128B.128 [R239+0x3000], desc[UR4][R162.64] ;  /* 0x03000000a2efafae */ /* 0x0003e2000b981a04 */
[----:B------:R-:W-:Y:S01]  /*10af0*/  @!P2 IMAD.IADD R161, R153, 0x1, R161 ;  /* 0x0000000199a1a824 */ /* 0x000fe200078e02a1 */
        /* <DEDUP_REMOVED lines=17> */
.L_x_1642:
[----:B------:R-:W-:Y:S05]  /*10c10*/  BSYNC.RECONVERGENT B1 ;  /* 0x0000000000017941 */ /* 0x000fea0003800200 */
.L_x_1641:
[----:B-1----:R-:W-:Y:S01]  /*10c20*/  LOP3.LUT R153, R211, 0x120, R212, 0xf8, !PT ;  /* 0x00000120d3997812 */ /* 0x002fe200078ef8d4 */
[----:B------:R-:W-:Y:S04]  /*10c30*/  IMAD.SHL.U32 R204, R150, 0x2, RZ ;  /* 0x0000000296cc7824 */ /* 0x000fe800078e00ff */
[----:B------:R-:W-:Y:S01]  /*10c40*/  IMAD R153, R153, 0x2, R210 ;  /* 0x0000000299997824 */ /* 0x000fe200078e02d2 */
[----:B------:R-:W-:Y:S03]  /*10c50*/  LOP3.LUT R204, R204, 0x6, RZ, 0xc0, !PT ;  /* 0x00000006cccc7812 */ /* 0x000fe600078ec0ff */
[C---:B------:R-:W-:Y:S02]  /*10c60*/  VIADD R0, R153.reuse, 0x5000 ;  /* 0x0000500099007836 */ /* 0x040fe40000000000 */
[--C-:B------:R-:W-:Y:S02]  /*10c70*/  IMAD R178, R234, 0x100, R204.reuse ;  /* 0x00000100eab27824 */ /* 0x100fe400078e02cc */
[----:B------:R-:W-:Y:S02]  /*10c80*/  VIADD R152, R153, 0x5020 ;  /* 0x0000502099987836 */ /* 0x000fe40000000000 */
[C---:B------:R-:W-:Y:S01]  /*10c90*/  VIADD R176, R178.reuse, 0x1 ;  /* 0x00000001b2b07836 */ /* 0x040fe20000000000 */
[CC--:B------:R-:W-:Y:S01]  /*10ca0*/  ISETP.GE.AND P4, PT, R178.reuse, R223.reuse, PT ;  /* 0x000000dfb200720c */ /* 0x0c0fe20003f86270 */
[C---:B------:R-:W-:Y:S02]  /*10cb0*/  VIADD R175, R178.reuse, 0x8 ;  /* 0x00000008b2af7836 */ /* 0x040fe40000000000 */
[----:B------:R-:W-:Y:S01]  /*10cc0*/  VIADD R174, R178, 0x9 ;  /* 0x00000009b2ae7836 */ /* 0x000fe20000000000 */
[-C--:B------:R-:W-:Y:S01]  /*10cd0*/  ISETP.GE.AND P6, PT, R176, R224.reuse, PT ;  /* 0x000000e0b000720c */ /* 0x080fe20003fc6270 */
[----:B------:R-:W-:Y:S01]  /*10ce0*/  VIADD R154, R178, 0x18 ;  /* 0x00000018b29a7836 */ /* 0x000fe20000000000 */
[-C--:B------:R-:W-:Y:S01]  /*10cf0*/  ISETP.GE.AND P5, PT, R175, R224.reuse, PT ;  /* 0x000000e0af00720c */ /* 0x080fe20003fa6270 */
[----:B------:R-:W-:Y:S01]  /*10d00*/  @P0 VIADD R152, R0, 0xffffffe0 ;  /* 0xffffffe000980836 */ /* 0x000fe20000000000 */
[-C--:B------:R-:W-:Y:S01]  /*10d10*/  ISETP.GE.AND P3, PT, R174, R224.reuse, PT ;  /* 0x000000e0ae00720c */ /* 0x080fe20003f66270 */
[C---:B------:R-:W-:Y:S01]  /*10d20*/  VIADD R207, R178.reuse, 0x49 ;  /* 0x00000049b2cf7836 */ /* 0x040fe20000000000 */
[----:B------:R-:W-:Y:S01]  /*10d30*/  FSEL R5, R5, -INF , P6 ;  /* 0xff80000005057808 */ /* 0x000fe20003000000 */
[----:B------:R-:W-:Y:S01]  /*10d40*/  VIADD R168, R178, 0x20 ;  /* 0x00000020b2a87836 */ /* 0x000fe20000000000 */
[-C--:B------:R-:W-:Y:S01]  /*10d50*/  ISETP.GE.AND P6, PT, R154, R224.reuse, PT ;  /* 0x000000e09a00720c */ /* 0x080fe20003fc6270 */
[----:B------:R-:W-:Y:S01]  /*10d60*/  VIADD R163, R178, 0x29 ;  /* 0x00000029b2a37836 */ /* 0x000fe20000000000 */
[----:B------:R-:W-:Y:S01]  /*10d70*/  FSEL R154, R8, -INF , P5 ;  /* 0xff800000089a7808 */ /* 0x000fe20002800000 */
[C---:B------:R-:W-:Y:S01]  /*10d80*/  VIADD R177, R178.reuse, 0x50 ;  /* 0x00000050b2b17836 */ /* 0x040fe20000000000 */
[----:B------:R-:W-:Y:S01]  /*10d90*/  FSEL R8, R9, -INF , P3 ;  /* 0xff80000009087808 */ /* 0x000fe20001800000 */
[----:B------:R-:W-:Y:S01]  /*10da0*/  VIADD R183, R178, 0x51 ;  /* 0x00000051b2b77836 */ /* 0x000fe20000000000 */
[-C--:B------:R-:W-:Y:S01]  /*10db0*/  ISETP.GE.AND P3, PT, R168, R224.reuse, PT ;  /* 0x000000e0a800720c */ /* 0x080fe20003f66270 */
[----:B------:R-:W-:Y:S01]  /*10dc0*/  VIADD R205, R178, 0x59 ;  /* 0x00000059b2cd7836 */ /* 0x000fe20000000000 */
[----:B------:R-:W-:Y:S01]  /*10dd0*/  FSEL R16, R16, -INF , P6 ;  /* 0xff80000010107808 */ /* 0x000fe20003000000 */
[C---:B------:R-:W-:Y:S01]  /*10de0*/  VIADD R160, R178.reuse, 0x31 ;  /* 0x00000031b2a07836 */ /* 0x040fe20000000000 */
[-C--:B------:R-:W-:Y:S01]  /*10df0*/  ISETP.GE.AND P6, PT, R163, R224.reuse, PT ;  /* 0x000000e0a300720c */ /* 0x080fe20003fc6270 */
[C---:B------:R-:W-:Y:S01]  /*10e00*/  VIADD R170, R178.reuse, 0x19 ;  /* 0x00000019b2aa7836 */ /* 0x040fe20000000000 */
[CC--:B------:R-:W-:Y:S01]  /*10e10*/  ISETP.GE.AND P0, PT, R178.reuse, R224.reuse, PT ;  /* 0x000000e0b200720c */ /* 0x0c0fe20003f06270 */
[C---:B------:R-:W-:Y:S01]  /*10e20*/  VIADD R156, R178.reuse, 0x40 ;  /* 0x00000040b29c7836 */ /* 0x040fe20000000000 */
[----:B------:R-:W-:Y:S01]  /*10e30*/  FSEL R174, R25, -INF , P6 ;  /* 0xff80000019ae7808 */ /* 0x000fe20003000000 */
[----:B------:R-:W-:Y:S01]  /*10e40*/  VIADD R197, R178, 0x61 ;  /* 0x00000061b2c57836 */ /* 0x000fe20000000000 */
[-C--:B------:R-:W-:Y:S01]  /*10e50*/  ISETP.GE.AND P5, PT, R170, R224.reuse, PT ;  /* 0x000000e0aa00720c */ /* 0x080fe20003fa6270 */
[----:B------:R-:W-:Y:S01]  /*10e60*/  VIADD R161, R178, 0xf8 ;  /* 0x000000f8b2a17836 */ /* 0x000fe20000000000 */
[-C--:B------:R-:W-:Y:S01]  /*10e70*/  ISETP.GE.AND P6, PT, R156, R224.reuse, PT ;  /* 0x000000e09c00720c */ /* 0x080fe20003fc6270 */
[----:B------:R-:W-:Y:S01]  /*10e80*/  VIADD R179, R178, 0x48 ;  /* 0x00000048b2b37836 */ /* 0x000fe20000000000 */
[----:B------:R-:W-:Y:S01]  /*10e90*/  FSEL R4, R4, -INF , P0 ;  /* 0xff80000004047808 */ /* 0x000fe20000000000 */
[C---:B------:R-:W-:Y:S01]  /*10ea0*/  VIADD R181, R178.reuse, 0x58 ;  /* 0x00000058b2b57836 */ /* 0x040fe20000000000 */
[----:B------:R-:W-:Y:S01]  /*10eb0*/  FSEL R17, R17, -INF , P5 ;  /* 0xff80000011117808 */ /* 0x000fe20002800000 */
[----:B------:R-:W-:Y:S01]  /*10ec0*/  VIADD R201, R178, 0x68 ;  /* 0x00000068b2c97836 */ /* 0x000fe20000000000 */
[----:B------:R-:W-:Y:S01]  /*10ed0*/  FSEL R185, R36, -INF , P6 ;  /* 0xff80000024b97808 */ /* 0x000fe20003000000 */
[C---:B------:R-:W-:Y:S01]  /*10ee0*/  VIADD R195, R178.reuse, 0x71 ;  /* 0x00000071b2c37836 */ /* 0x040fe20000000000 */
[-C--:B------:R-:W-:Y:S01]  /*10ef0*/  ISETP.GE.AND P6, PT, R183, R224.reuse, PT ;  /* 0x000000e0b700720c */ /* 0x080fe20003fc6270 */
[----:B------:R-:W-:Y:S01]  /*10f00*/  VIADD R193, R178, 0x78 ;  /* 0x00000078b2c17836 */ /* 0x000fe20000000000 */
[----:B------:R-:W-:Y:S01]  /*10f10*/  FSEL R25, R4, -INF , !P4 ;  /* 0xff80000004197808 */ /* 0x000fe20006000000 */
[C---:B------:R-:W-:Y:S01]  /*10f20*/  VIADD R171, R178.reuse, 0x81 ;  /* 0x00000081b2ab7836 */ /* 0x040fe20000000000 */
[-C--:B------:R-:W-:Y:S01]  /*10f30*/  ISETP.GE.AND P4, PT, R205, R224.reuse, PT ;  /* 0x000000e0cd00720c */ /* 0x080fe20003f86270 */
[C---:B------:R-:W-:Y:S02]  /*10f40*/  VIADD R173, R178.reuse, 0x10 ;  /* 0x00000010b2ad7836 */ /* 0x040fe40000000000 */
[C---:B------:R-:W-:Y:S02]  /*10f50*/  VIADD R164, R178.reuse, 0x28 ;  /* 0x00000028b2a47836 */ /* 0x040fe40000000000 */
[C---:B------:R-:W-:Y:S01]  /*10f60*/  VIADD R159, R178.reuse, 0x38 ;  /* 0x00000038b29f7836 */ /* 0x040fe20000000000 */
[-C--:B------:R-:W-:Y:S01]  /*10f70*/  ISETP.GE.AND P2, PT, R173, R224.reuse, PT ;  /* 0x000000e0ad00720c */ /* 0x080fe20003f46270 */
[C---:B------:R-:W-:Y:S02]  /*10f80*/  VIADD R158, R178.reuse, 0x39 ;  /* 0x00000039b29e7836 */ /* 0x040fe40000000000 */
[----:B------:R-:W-:Y:S01]  /*10f90*/  VIADD R213, R178, 0x41 ;  /* 0x00000041b2d57836 */ /* 0x000fe20000000000 */
[----:B------:R-:W-:Y:S01]  /*10fa0*/  FSEL R249, R12, -INF , P2 ;  /* 0xff8000000cf97808 */ /* 0x000fe20001000000 */
[C---:B------:R-:W-:Y:S02]  /*10fb0*/  VIADD R191, R178.reuse, 0x60 ;  /* 0x00000060b2bf7836 */ /* 0x040fe40000000000 */
        /* <DEDUP_REMOVED lines=18> */
[----:B------:R-:W-:Y:S01]  /*110e0*/  VIADD R162, R178, 0x30 ;  /* 0x00000030b2a27836 */ /* 0x000fe20000000000 */
[-C--:B------:R-:W-:Y:S01]  /*110f0*/  ISETP.GE.AND P0, PT, R172, R224.reuse, PT ;  /* 0x000000e0ac00720c */ /* 0x080fe20003f06270 */
[----:B------:R-:W-:Y:S01]  /*11100*/  VIADD R203, R178, 0x69 ;  /* 0x00000069b2cb7836 */ /* 0x000fe20000000000 */
[-C--:B------:R-:W-:Y:S01]  /*11110*/  ISETP.GE.AND P2, PT, R166, R224.reuse, PT ;  /* 0x000000e0a600720c */ /* 0x080fe20003f46270 */
[----:B------:R-:W-:Y:S01]  /*11120*/  VIADD R189, R178, 0x79 ;  /* 0x00000079b2bd7836 */ /* 0x000fe20000000000 */
[-C--:B------:R-:W-:Y:S01]  /*11130*/  ISETP.GE.AND P5, PT, R162, R224.reuse, PT ;  /* 0x000000e0a200720c */ /* 0x080fe20003fa6270 */
[C---:B------:R-:W-:Y:S01]  /*11140*/  VIADD R251, R178.reuse, 0xb1 ;  /* 0x000000b1b2fb7836 */ /* 0x040fe20000000000 */
[----:B------:R-:W-:Y:S01]  /*11150*/  FSEL R246, R13, -INF , P0 ;  /* 0xff8000000df67808 */ /* 0x000fe20000000000 */
[----:B------:R-:W-:Y:S01]  /*11160*/  VIADD R250, R178, 0xb8 ;  /* 0x000000b8b2fa7836 */ /* 0x000fe20000000000 */
[----:B------:R-:W-:Y:S01]  /*11170*/  FSEL R175, R28, -INF , P5 ;  /* 0xff8000001caf7808 */ /* 0x000fe20002800000 */
[C---:B------:R-:W-:Y:S01]  /*11180*/  VIADD R244, R178.reuse, 0xc0 ;  /* 0x000000c0b2f47836 */ /* 0x040fe20000000000 */
[-C--:B------:R-:W-:Y:S01]  /*11190*/  ISETP.GE.AND P5, PT, R213, R224.reuse, PT ;  /* 0x000000e0d500720c */ /* 0x080fe20003fa6270 */
[----:B------:R-:W-:Y:S01]  /*111a0*/  VIADD R206, R178, 0xc1 ;  /* 0x000000c1b2ce7836 */ /* 0x000fe20000000000 */
[-C--:B------:R-:W-:Y:S01]  /*111b0*/  ISETP.GE.AND P0, PT, R164, R224.reuse, PT ;  /* 0x000000e0a400720c */ /* 0x080fe20003f06270 */
[C---:B------:R-:W-:Y:S01]  /*111c0*/  VIADD R202, R178.reuse, 0xc8 ;  /* 0x000000c8b2ca7836 */ /* 0x040fe20000000000 */
[----:B------:R-:W-:Y:S01]  /*111d0*/  FSEL R168, R37, -INF , P5 ;  /* 0xff80000025a87808 */ /* 0x000fe20002800000 */
[C---:B------:R-:W-:Y:S01]  /*111e0*/  VIADD R200, R178.reuse, 0xc9 ;  /* 0x000000c9b2c87836 */ /* 0x040fe20000000000 */
[-C--:B------:R-:W-:Y:S01]  /*111f0*/  ISETP.GE.AND P5, PT, R181, R224.reuse, PT ;  /* 0x000000e0b500720c */ /* 0x080fe20003fa6270 */
[C---:B------:R-:W-:Y:S01]  /*11200*/  VIADD R196, R178.reuse, 0xd1 ;  /* 0x000000d1b2c47836 */ /* 0x040fe20000000000 */
[----:B------:R-:W-:Y:S01]  /*11210*/  FSEL R176, R21, -INF , P2 ;  /* 0xff80000015b07808 */ /* 0x000fe20001000000 */
[C---:B------:R-:W-:Y:S01]  /*11220*/  VIADD R194, R178.reuse, 0xd8 ;  /* 0x000000d8b2c27836 */ /* 0x040fe20000000000 */
[-C--:B------:R-:W-:Y:S01]  /*11230*/  ISETP.GE.AND P2, PT, R159, R224.reuse, PT ;  /* 0x000000e09f00720c */ /* 0x080fe20003f46270 */
[----:B------:R-:W-:Y:S01]  /*11240*/  VIADD R186, R178, 0xe8 ;  /* 0x000000e8b2ba7836 */ /* 0x000fe20000000000 */
[----:B------:R-:W-:Y:S01]  /*11250*/  FSEL R163, R24, -INF , P0 ;  /* 0xff80000018a37808 */ /* 0x000fe20000000000 */
[----:B------:R-:W-:Y:S01]  /*11260*/  VIADD R252, R178, 0xb0 ;  /* 0x000000b0b2fc7836 */ /* 0x000fe20000000000 */
[-C--:B------:R-:W-:Y:S01]  /*11270*/  ISETP.GE.AND P0, PT, R158, R224.reuse, PT ;  /* 0x000000e09e00720c */ /* 0x080fe20003f06270 */
[----:B------:R-:W-:Y:S01]  /*11280*/  VIADD R248, R178, 0xb9 ;  /* 0x000000b9b2f87836 */ /* 0x000fe20000000000 */
[----:B------:R-:W-:Y:S01]  /*11290*/  FSEL R159, R48, -INF , P5 ;  /* 0xff800000309f7808 */ /* 0x000fe20002800000 */
[----:B------:R-:W-:Y:S01]  /*112a0*/  VIADD R198, R178, 0xd0 ;  /* 0x000000d0b2c67836 */ /* 0x000fe20000000000 */
[----:B------:R-:W-:Y:S01]  /*112b0*/  FSEL R178, R20, -INF , P3 ;  /* 0xff80000014b27808 */ /* 0x000fe20001800000 */
[----:B------:R-:W-:Y:S01]  /*112c0*/  IMAD R20, R234, 0x100, R204 ;  /* 0x00000100ea147824 */ /* 0x000fe200078e02cc */
[-C--:B------:R-:W-:Y:S01]  /*112d0*/  ISETP.GE.AND P3, PT, R160, R224.reuse, PT ;  /* 0x000000e0a000720c */ /* 0x080fe20003f66270 */
[----:B------:R-:W-:Y:S01]  /*112e0*/  IMAD.MOV.U32 R13, RZ, RZ, R8 ;  /* 0x000000ffff0d7224 */ /* 0x000fe200078e0008 */
[----:B------:R-:W-:Y:S01]  /*112f0*/  FSEL R160, R45, -INF , P6 ;  /* 0xff8000002da07808 */ /* 0x000fe20003000000 */
[----:B------:R-:W-:Y:S01]  /*11300*/  IMAD.MOV.U32 R45, RZ, RZ, R16 ;  /* 0x000000ffff2d7224 */ /* 0x000fe200078e0010 */
[----:B------:R-:W-:Y:S01]  /*11310*/  FSEL R172, R29, -INF , P3 ;  /* 0xff8000001dac7808 */ /* 0x000fe20001800000 */
[----:B------:R-:W-:Y:S01]  /*11320*/  VIADD R20, R20, 0xa1 ;  /* 0x000000a114147836 */ /* 0x000fe20000000000 */
[-C--:B------:R-:W-:Y:S01]  /*11330*/  ISETP.GE.AND P3, PT, R179, R224.reuse, PT ;  /* 0x000000e0b300720c */ /* 0x080fe20003f66270 */
[----:B------:R-:W-:Y:S01]  /*11340*/  IMAD.MOV.U32 R29, RZ, RZ, R5 ;  /* 0x000000ffff1d7224 */ /* 0x000fe200078e0005 */
[-C--:B------:R-:W-:Y:S01]  /*11350*/  ISETP.GE.AND P6, PT, R203, R224.reuse, PT ;  /* 0x000000e0cb00720c */ /* 0x080fe20003fc6270 */
[----:B------:R-:W-:Y:S01]  /*11360*/  IMAD.MOV.U32 R24, RZ, RZ, R13 ;  /* 0x000000ffff187224 */ /* 0x000fe200078e000d */
[----:B------:R-:W-:Y:S01]  /*11370*/  FSEL R166, R40, -INF , P3 ;  /* 0xff80000028a67808 */ /* 0x000fe20001800000 */
[----:B------:R-:W-:Y:S01]  /*11380*/  IMAD R8, R234, 0x100, R204 ;  /* 0x00000100ea087824 */ /* 0x000fe200078e02cc */
[-C--:B------:R-:W-:Y:S01]  /*11390*/  ISETP.GE.AND P3, PT, R191, R224.reuse, PT ;  /* 0x000000e0bf00720c */ /* 0x080fe20003f66270 */
[----:B------:R-:W-:Y:S01]  /*113a0*/  IMAD.MOV.U32 R9, RZ, RZ, R154 ;  /* 0x000000ffff097224 */ /* 0x000fe200078e009a */
[-C--:B------:R-:W-:Y:S01]  /*113b0*/  ISETP.GE.AND P5, PT, R199, R224.reuse, PT ;  /* 0x000000e0c700720c */ /* 0x080fe20003fa6270 */
[----:B------:R-:W-:Y:S01]  /*113c0*/  VIADD R8, R8, 0x99 ;  /* 0x0000009908087836 */ /* 0x000fe20000000000 */
[----:B------:R-:W-:Y:S01]  /*113d0*/  FSEL R156, R52, -INF , P3 ;  /* 0xff800000349c7808 */ /* 0x000fe20001800000 */
[----:B------:R-:W-:Y:S01]  /*113e0*/  IMAD.MOV.U32 R28, RZ, RZ, R9 ;  /* 0x000000ffff1c7224 */ /* 0x000fe200078e0009 */
[----:B------:R-:W-:Y:S01]  /*113f0*/  FSEL R52, R57, -INF , P6 ;  /* 0xff80000039347808 */ /* 0x000fe20003000000 */
[C-C-:B------:R-:W-:Y:S01]  /*11400*/  IMAD R13, R234.reuse, 0x100, R204.reuse ;  /* 0x00000100ea0d7824 */ /* 0x140fe200078e02cc */
[-C--:B------:R-:W-:Y:S01]  /*11410*/  ISETP.GE.AND P6, PT, R171, R224.reuse, PT ;  /* 0x000000e0ab00720c */ /* 0x080fe20003fc6270 */
[--C-:B------:R-:W-:Y:S01]  /*11420*/  IMAD R9, R234, 0x100, R204.reuse ;  /* 0x00000100ea097824 */ /* 0x100fe200078e02cc */
[----:B------:R-:W-:Y:S01]  /*11430*/  FSEL R173, R32, -INF , P2 ;  /* 0xff80000020ad7808 */ /* 0x000fe20001000000 */
[----:B------:R-:W-:Y:S01]  /*11440*/  VIADD R13, R13, 0x1 ;  /* 0x000000010d0d7836 */ /* 0x000fe20000000000 */
[----:B------:R-:W-:Y:S01]  /*11450*/  FSEL R36, R69, -INF , P6 ;  /* 0xff80000045247808 */ /* 0x000fe20003000000 */
[----:B------:R-:W-:Y:S01]  /*11460*/  VIADD R9, R9, 0x8 ;  /* 0x0000000809097836 */ /* 0x000fe20000000000 */
[-C--:B------:R-:W-:Y:S01]  /*11470*/  ISETP.GE.AND P6, PT, R8, R224.reuse, PT ;  /* 0x000000e00800720c */ /* 0x080fe20003fc6270 */
[C-C-:B------:R-:W-:Y:S01]  /*11480*/  IMAD R8, R234.reuse, 0x100, R204.reuse ;  /* 0x00000100ea087824 */ /* 0x140fe200078e02cc */
[----:B------:R-:W-:Y:S01]  /*11490*/  FSEL R158, R49, -INF , P4 ;  /* 0xff800000319e7808 */ /* 0x000fe20002000000 */
[--C-:B------:R-:W-:Y:S01]  /*114a0*/  IMAD R49, R234, 0x100, R204.reuse ;  /* 0x00000100ea317824 */ /* 0x100fe200078e02cc */
[-C--:B------:R-:W-:Y:S01]  /*114b0*/  ISETP.GE.AND P2, PT, R207, R224.reuse, PT ;  /* 0x000000e0cf00720c */ /* 0x080fe20003f46270 */
[----:B------:R-:W-:Y:S01]  /*114c0*/  VIADD R8, R8, 0xa0 ;  /* 0x000000a008087836 */ /* 0x000fe20000000000 */
[-C--:B------:R-:W-:Y:S01]  /*114d0*/  ISETP.GE.AND P4, PT, R195, R224.reuse, PT ;  /* 0x000000e0c300720c */ /* 0x080fe20003f86270 */
[----:B------:R-:W-:Y:S01]  /*114e0*/  VIADD R49, R49, 0x9 ;  /* 0x0000000931317836 */ /* 0x000fe20000000000 */
[----:B------:R-:W-:Y:S02]  /*114f0*/  FSEL R170, R33, -INF , P0 ;  /* 0xff80000021aa7808 */ /* 0x000fe40000000000 */
[-C--:B------:R-:W-:Y:S02]  /*11500*/  ISETP.GE.AND P0, PT, R177, R224.reuse, PT ;  /* 0x000000e0b100720c */ /* 0x080fe40003f06270 */
[----:B------:R-:W-:Y:S02]  /*11510*/  FSEL R60, R60, -INF , P5 ;  /* 0xff8000003c3c7808 */ /* 0x000fe40002800000 */
[-C--:B------:R-:W-:Y:S02]  /*11520*/  ISETP.GE.AND P5, PT, R169, R224.reuse, PT ;  /* 0x000000e0a900720c */ /* 0x080fe40003fa6270 */
[----:B------:R-:W-:Y:S02]  /*11530*/  FSEL R164, R41, -INF , P2 ;  /* 0xff80000029a47808 */ /* 0x000fe40001000000 */
[----:B------:R-:W-:Y:S02]  /*11540*/  FSEL R48, R61, -INF , P4 ;  /* 0xff8000003d307808 */ /* 0x000fe40002000000 */
[-C--:B------:R-:W-:Y:S02]  /*11550*/  ISETP.GE.AND P2, PT, R197, R224.reuse, PT ;  /* 0x000000e0c500720c */ /* 0x080fe40003f46270 */
[-C--:B------:R-:W-:Y:S02]  /*11560*/  ISETP.GE.AND P4, PT, R167, R224.reuse, PT ;  /* 0x000000e0a700720c */ /* 0x080fe40003f86270 */
[----:B------:R-:W-:Y:S01]  /*11570*/  FSEL R162, R44, -INF , P0 ;  /* 0xff8000002ca27808 */ /* 0x000fe20000000000 */
[----:B------:R-:W-:Y:S01]  /*11580*/  IMAD.MOV.U32 R44, RZ, RZ, R17 ;  /* 0x000000ffff2c7224 */ /* 0x000fe200078e0011 */
[-C--:B------:R-:W-:Y:S02]  /*11590*/  ISETP.GE.AND P0, PT, R201, R224.reuse, PT ;  /* 0x000000e0c900720c */ /* 0x080fe40003f06270 */
[----:B------:R-:W-:Y:S02]  /*115a0*/  FSEL R72, R72, -INF , P5 ;  /* 0xff80000048487808 */ /* 0x000fe40002800000 */
[-C--:B------:R-:W-:Y:S02]  /*115b0*/  ISETP.GE.AND P3, PT, R193, R224.reuse, PT ;  /* 0x000000e0c100720c */ /* 0x080fe40003f66270 */
[-C--:B------:R-:W-:Y:S02]  /*115c0*/  ISETP.GE.AND P5, PT, R8, R224.reuse, PT ;  /* 0x000000e00800720c */ /* 0x080fe40003fa6270 */
[----:B------:R-:W-:Y:S02]  /*115d0*/  FSEL R154, R53, -INF , P2 ;  /* 0xff800000359a7808 */ /* 0x000fe40001000000 */
[----:B------:R-:W-:Y:S02]  /*115e0*/  FSEL R8, R73, -INF , P4 ;  /* 0xff80000049087808 */ /* 0x000fe40002000000 */
[-C--:B------:R-:W-:Y:S02]  /*115f0*/  ISETP.GE.AND P2, PT, R189, R224.reuse, PT ;  /* 0x000000e0bd00720c */ /* 0x080fe40003f46270 */
[-C--:B------:R-:W-:Y:S02]  /*11600*/  ISETP.GE.AND P4, PT, R20, R224.reuse, PT ;  /* 0x000000e01400720c */ /* 0x080fe40003f86270 */
[----:B------:R-:W-:Y:S01]  /*11610*/  FSEL R12, R56, -INF , P0 ;  /* 0xff800000380c7808 */ /* 0x000fe20000000000 */
[--C-:B------:R-:W-:Y:S01]  /*11620*/  IMAD R56, R234, 0x100, R204.reuse ;  /* 0x00000100ea387824 */ /* 0x100fe200078e02cc */
[-C--:B------:R-:W-:Y:S02]  /*11630*/  ISETP.GE.AND P0, PT, R187, R224.reuse, PT ;  /* 0x000000e0bb00720c */ /* 0x080fe40003f06270 */
[----:B------:R-:W-:Y:S01]  /*11640*/  FSEL R64, R64, -INF , P3 ;  /* 0xff80000040407808 */ /* 0x000fe20001800000 */
[----:B------:R-:W-:Y:S01]  /*11650*/  VIADD R56, R56, 0x18 ;  /* 0x0000001838387836 */ /* 0x000fe20000000000 */
[----:B------:R-:W-:Y:S02]  /*11660*/  FSEL R21, R81, -INF , P6 ;  /* 0xff80000051157808 */ /* 0x000fe40003000000 */
[----:B------:R-:W-:Y:S02]  /*11670*/  FSEL R84, R84, -INF , P5 ;  /* 0xff80000054547808 */ /* 0x000fe40002800000 */
[-C--:B------:R-:W-:Y:S02]  /*11680*/  ISETP.GE.AND P3, PT, R165, R224.reuse, PT ;  /* 0x000000e0a500720c */ /* 0x080fe40003f66270 */
[-C--:B------:R-:W-:Y:S02]  /*11690*/  ISETP.GE.AND P6, PT, R251, R224.reuse, PT ;  /* 0x000000e0fb00720c */ /* 0x080fe40003fc6270 */
[-C--:B------:R-:W-:Y:S02]  /*116a0*/  ISETP.GE.AND P5, PT, R250, R224.reuse, PT ;  /* 0x000000e0fa00720c */ /* 0x080fe40003fa6270 */
[----:B------:R-:W-:Y:S02]  /*116b0*/  FSEL R40, R65, -INF , P2 ;  /* 0xff80000041287808 */ /* 0x000fe40001000000 */
[----:B------:R-:W-:Y:S02]  /*116c0*/  FSEL R20, R85, -INF , P4 ;  /* 0xff80000055147808 */ /* 0x000fe40002000000 */
[-C--:B------:R-:W-:Y:S02]  /*116d0*/  ISETP.GE.AND P2, PT, R157, R224.reuse, PT ;  /* 0x000000e09d00720c */ /* 0x080fe40003f46270 */
[-C--:B------:R-:W-:Y:S02]  /*116e0*/  ISETP.GE.AND P4, PT, R248, R224.reuse, PT ;  /* 0x000000e0f800720c */ /* 0x080fe40003f86270 */
[----:B------:R-:W-:Y:S02]  /*116f0*/  FSEL R68, R68, -INF , P0 ;  /* 0xff80000044447808 */ /* 0x000fe40000000000 */
[-C--:B------:R-:W-:Y:S02]  /*11700*/  ISETP.GE.AND P0, PT, R155, R224.reuse, PT ;  /* 0x000000e09b00720c */ /* 0x080fe40003f06270 */
[----:B------:R-:W-:Y:S02]  /*11710*/  FSEL R76, R76, -INF , P3 ;  /* 0xff8000004c4c7808 */ /* 0x000fe40001800000 */
[----:B------:R-:W-:Y:S01]  /*11720*/  FSEL R5, R93, -INF , P6 ;  /* 0xff8000005d057808 */ /* 0x000fe20003000000 */
[--C-:B------:R-:W-:Y:S01]  /*11730*/  IMAD R93, R234, 0x100, R204.reuse ;  /* 0x00000100ea5d7824 */ /* 0x100fe200078e02cc */
[----:B------:R-:W-:Y:S02]  /*11740*/  FSEL R81, R96, -INF , P5 ;  /* 0xff80000060517808 */ /* 0x000fe40002800000 */
[-C--:B------:R-:W-:Y:S01]  /*11750*/  ISETP.GE.AND P3, PT, R212, R224.reuse, PT ;  /* 0x000000e0d400720c */ /* 0x080fe20003f66270 */
[----:B------:R-:W-:Y:S01]  /*11760*/  VIADD R93, R93, 0xa0 ;  /* 0x000000a05d5d7836 */ /* 0x000fe20000000000 */
        /* <DEDUP_REMOVED lines=9> */
[----:B------:R-:W-:Y:S02]  /*11800*/  FSEL R41, R105, -INF , P6 ;  /* 0xff80000069297808 */ /* 0x000fe40003000000 */
[----:B------:R-:W-:Y:S02]  /*11810*/  FSEL R69, R108, -INF , P5 ;  /* 0xff8000006c457808 */ /* 0x000fe40002800000 */
[-C--:B------:R-:W-:Y:S02]  /*11820*/  ISETP.GE.AND P3, PT, R244, R224.reuse, PT ;  /* 0x000000e0f400720c */ /* 0x080fe40003f66270 */
[-C--:B------:R-:W-:Y:S02]  /*11830*/  ISETP.GE.AND P6, PT, R188, R224.reuse, PT ;  /* 0x000000e0bc00720c */ /* 0x080fe40003fc6270 */
[-C--:B------:R-:W-:Y:S02]  /*11840*/  ISETP.GE.AND P5, PT, R186, R224.reuse, PT ;  /* 0x000000e0ba00720c */ /* 0x080fe40003fa6270 */
[----:B------:R-:W-:Y:S01]  /*11850*/  FSEL R16, R89, -INF , P2 ;  /* 0xff80000059107808 */ /* 0x000fe20001000000 */
[--C-:B------:R-:W-:Y:S01]  /*11860*/  IMAD R89, R234, 0x100, R204.reuse ;  /* 0x00000100ea597824 */ /* 0x100fe200078e02cc */
[----:B------:R-:W-:Y:S02]  /*11870*/  FSEL R37, R109, -INF , P4 ;  /* 0xff8000006d257808 */ /* 0x000fe40002000000 */
[-C--:B------:R-:W-:Y:S01]  /*11880*/  ISETP.GE.AND P2, PT, R206, R224.reuse, PT ;  /* 0x000000e0ce00720c */ /* 0x080fe20003f46270 */
[----:B------:R-:W-:Y:S01]  /*11890*/  VIADD R89, R89, 0x19 ;  /* 0x0000001959597836 */ /* 0x000fe20000000000 */
        /* <DEDUP_REMOVED lines=10> */
[-C--:B------:R-:W-:Y:S01]  /*11940*/  ISETP.GE.AND P5, PT, R9, R223.reuse, PT ;  /* 0x000000df0900720c */ /* 0x080fe20003fa6270 */
[--C-:B------:R-:W-:Y:S01]  /*11950*/  IMAD R9, R234, 0x100, R204.reuse ;  /* 0x00000100ea097824 */ /* 0x100fe200078e02cc */
[----:B------:R-:W-:Y:S02]  /*11960*/  FSEL R97, R101, -INF , P2 ;  /* 0xff80000065617808 */ /* 0x000fe40001000000 */
[----:B------:R-:W-:Y:S01]  /*11970*/  FSEL R13, R121, -INF , P4 ;  /* 0xff800000790d7808 */ /* 0x000fe20002000000 */
[----:B------:R-:W-:Y:S01]  /*11980*/  VIADD R9, R9, 0x10 ;  /* 0x0000001009097836 */ /* 0x000fe20000000000 */
[-C--:B------:R-:W-:Y:S02]  /*11990*/  ISETP.GE.AND P2, PT, R192, R224.reuse, PT ;  /* 0x000000e0c000720c */ /* 0x080fe40003f46270 */
[-C--:B------:R-:W-:Y:S01]  /*119a0*/  ISETP.GE.AND P4, PT, R49, R223.reuse, PT ;  /* 0x000000df3100720c */ /* 0x080fe20003f86270 */
[--C-:B------:R-:W-:Y:S01]  /*119b0*/  IMAD R49, R234, 0x100, R204.reuse ;  /* 0x00000100ea317824 */ /* 0x100fe200078e02cc */
[----:B------:R-:W-:Y:S02]  /*119c0*/  FSEL R73, R104, -INF , P0 ;  /* 0xff80000068497808 */ /* 0x000fe40000000000 */
[-C--:B------:R-:W-:Y:S01]  /*119d0*/  ISETP.GE.AND P0, PT, R190, R224.reuse, PT ;  /* 0x000000e0be00720c */ /* 0x080fe20003f06270 */
[----:B------:R-:W-:Y:S01]  /*119e0*/  VIADD R49, R49, 0x11 ;  /* 0x0000001131317836 */ /* 0x000fe20000000000 */
[----:B------:R-:W-:Y:S02]  /*119f0*/  FSEL R65, R112, -INF , P3 ;  /* 0xff80000070417808 */ /* 0x000fe40001800000 */
[-C--:B------:R-:W-:Y:S02]  /*11a00*/  ISETP.GE.AND P3, PT, R182, R224.reuse, PT ;  /* 0x000000e0b600720c */ /* 0x080fe40003f66270 */
[----:B------:R-:W-:Y:S02]  /*11a10*/  FSEL R33, R113, -INF , P2 ;  /* 0xff80000071217808 */ /* 0x000fe40001000000 */
[-C--:B------:R-:W-:Y:S02]  /*11a20*/  ISETP.GE.AND P2, PT, R180, R224.reuse, PT ;  /* 0x000000e0b400720c */ /* 0x080fe40003f46270 */
[----:B------:R-:W-:Y:S02]  /*11a30*/  FSEL R61, R116, -INF , P0 ;  /* 0xff800000743d7808 */ /* 0x000fe40000000000 */
[----:B------:R-:W-:Y:S02]  /*11a40*/  ISETP.GE.AND P0, PT, R161, R224, PT ;  /* 0x000000e0a100720c */ /* 0x000fe40003f06270 */
[----:B------:R-:W-:Y:S02]  /*11a50*/  FSEL R53, R124, -INF , P3 ;  /* 0xff8000007c357808 */ /* 0x000fe40001800000 */
[-C--:B------:R-:W-:Y:S02]  /*11a60*/  ISETP.GE.AND P3, PT, R9, R223.reuse, PT ;  /* 0x000000df0900720c */ /* 0x080fe40003f66270 */
[----:B------:R-:W-:Y:S02]  /*11a70*/  FSEL R9, R125, -INF , P2 ;  /* 0xff8000007d097808 */ /* 0x000fe40001000000 */
[-C--:B------:R-:W-:Y:S02]  /*11a80*/  ISETP.GE.AND P2, PT, R49, R223.reuse, PT ;  /* 0x000000df3100720c */ /* 0x080fe40003f46270 */
[----:B------:R-:W-:Y:S02]  /*11a90*/  FSEL R49, R128, -INF , P0 ;  /* 0xff80000080317808 */ /* 0x000fe40000000000 */
[-C--:B------:R-:W-:Y:S01]  /*11aa0*/  ISETP.GE.AND P0, PT, R56, R223.reuse, PT ;  /* 0x000000df3800720c */ /* 0x080fe20003f06270 */
[--C-:B------:R-:W-:Y:S01]  /*11ab0*/  IMAD R56, R234, 0x100, R204.reuse ;  /* 0x00000100ea387824 */ /* 0x100fe200078e02cc */
[----:B------:R-:W-:Y:S02]  /*11ac0*/  FSEL R29, R29, -INF , !P6 ;  /* 0xff8000001d1d7808 */ /* 0x000fe40007000000 */
[-C--:B------:R-:W-:Y:S01]  /*11ad0*/  ISETP.GE.AND P6, PT, R89, R223.reuse, PT ;  /* 0x000000df5900720c */ /* 0x080fe20003fc6270 */
[----:B------:R-:W-:Y:S01]  /*11ae0*/  VIADD R56, R56, 0x20 ;  /* 0x0000002038387836 */ /* 0x000fe20000000000 */
[----:B------:R-:W-:Y:S01]  /*11af0*/  FSEL R28, R28, -INF , !P5 ;  /* 0xff8000001c1c7808 */ /* 0x000fe20006800000 */
        /* <DEDUP_REMOVED lines=24> */
[-C--:B------:R-:W-:Y:S01]  /*11c80*/  ISETP.GE.AND P2, PT, R213, R223.reuse, PT ;  /* 0x000000dfd500720c */ /* 0x080fe20003f46270 */
        /* <DEDUP_REMOVED lines=10> */
[----:B------:R-:W-:Y:S01]  /*11d30*/  IMAD R56, R234, 0x100, R204 ;  /* 0x00000100ea387824 */ /* 0x000fe200078e02cc */
[----:B------:R-:W-:Y:S02]  /*11d40*/  FSEL R173, R173, -INF , !P5 ;  /* 0xff800000adad7808 */ /* 0x000fe40006800000 */
[----:B------:R-:W-:Y:S01]  /*11d50*/  ISETP.GE.AND P4, PT, R89, R223, PT ;  /* 0x000000df5900720c */ /* 0x000fe20003f86270 */
[----:B------:R-:W-:Y:S01]  /*11d60*/  VIADD R56, R56, 0x40 ;  /* 0x0000004038387836 */ /* 0x000fe20000000000 */
[----:B------:R-:W-:Y:S02]  /*11d70*/  FMNMX3.FTZ R89, R149, R25, R29, !PT ;  /* 0x0000001995597276 */ /* 0x000fe4000781001d */
[----:B------:R-:W-:Y:S02]  /*11d80*/  FSEL R170, R170, -INF , !P4 ;  /* 0xff800000aaaa7808 */ /* 0x000fe40006000000 */
[-C--:B------:R-:W-:Y:S02]  /*11d90*/  ISETP.GE.AND P3, PT, R56, R223.reuse, PT ;  /* 0x000000df3800720c */ /* 0x080fe40003f66270 */
[----:B------:R-:W-:Y:S02]  /*11da0*/  FMNMX3.FTZ R56, R89, R28, R24, !PT ;  /* 0x0000001c59387276 */ /* 0x000fe40007810018 */
[----:B------:R-:W-:Y:S02]  /*11db0*/  ISETP.GE.AND P4, PT, R183, R223, PT ;  /* 0x000000dfb700720c */ /* 0x000fe40003f86270 */
[----:B------:R-:W-:Y:S02]  /*11dc0*/  FMNMX3.FTZ R56, R56, R249, R246, !PT ;  /* 0x000000f938387276 */ /* 0x000fe400078100f6 */
[----:B------:R-:W-:Y:S02]  /*11dd0*/  FSEL R160, R160, -INF , !P4 ;  /* 0xff800000a0a07808 */ /* 0x000fe40006000000 */
[----:B------:R-:W-:Y:S02]  /*11de0*/  FMNMX3.FTZ R89, R56, R45, R44, !PT ;  /* 0x0000002d38597276 */ /* 0x000fe4000781002c */
[----:B------:R-:W-:Y:S02]  /*11df0*/  ISETP.GE.AND P4, PT, R203, R223, PT ;  /* 0x000000dfcb00720c */ /* 0x000fe40003f86270 */
[----:B------:R-:W-:Y:S02]  /*11e00*/  FMNMX3.FTZ R56, R89, R178, R176, !PT ;  /* 0x000000b259387276 */ /* 0x000fe400078100b0 */
[----:B------:R-:W-:Y:S02]  /*11e10*/  FSEL R128, R52, -INF , !P4 ;  /* 0xff80000034807808 */ /* 0x000fe40006000000 */
[----:B------:R-:W-:Y:S02]  /*11e20*/  FMNMX3.FTZ R56, R56, R163, R174, !PT ;  /* 0x000000a338387276 */ /* 0x000fe400078100ae */
[----:B------:R-:W-:Y:S02]  /*11e30*/  FSEL R185, R185, -INF , !P3 ;  /* 0xff800000b9b97808 */ /* 0x000fe40005800000 */
[----:B------:R-:W-:Y:S02]  /*11e40*/  FMNMX3.FTZ R56, R56, R175, R172, !PT ;  /* 0x000000af38387276 */ /* 0x000fe400078100ac */
[----:B------:R-:W-:Y:S02]  /*11e50*/  FSEL R168, R168, -INF , !P2 ;  /* 0xff800000a8a87808 */ /* 0x000fe40005000000 */
[----:B------:R-:W-:Y:S02]  /*11e60*/  FMNMX3.FTZ R52, R56, R173, R170, !PT ;  /* 0x000000ad38347276 */ /* 0x000fe400078100aa */
[----:B------:R-:W-:Y:S02]  /*11e70*/  ISETP.GE.AND P5, PT, R177, R223, PT ;  /* 0x000000dfb100720c */ /* 0x000fe40003fa6270 */
[----:B------:R-:W-:Y:S02]  /*11e80*/  FSEL R166, R166, -INF , !P0 ;  /* 0xff800000a6a67808 */ /* 0x000fe40004000000 */
[----:B------:R-:W-:Y:S02]  /*11e90*/  FSEL R164, R164, -INF , !P6 ;  /* 0xff800000a4a47808 */ /* 0x000fe40007000000 */
[----:B------:R-:W-:Y:S02]  /*11ea0*/  FMNMX3.FTZ R89, R52, R185, R168, !PT ;  /* 0x000000b934597276 */ /* 0x000fe400078100a8 */
[-C--:B------:R-:W-:Y:S02]  /*11eb0*/  ISETP.GE.AND P3, PT, R181, R223.reuse, PT ;  /* 0x000000dfb500720c */ /* 0x080fe40003f66270 */
[-C--:B------:R-:W-:Y:S02]  /*11ec0*/  ISETP.GE.AND P2, PT, R205, R223.reuse, PT ;  /* 0x000000dfcd00720c */ /* 0x080fe40003f46270 */
[----:B------:R-:W-:Y:S02]  /*11ed0*/  FSEL R162, R162, -INF , !P5 ;  /* 0xff800000a2a27808 */ /* 0x000fe40006800000 */
[----:B------:R-:W-:Y:S02]  /*11ee0*/  FMNMX3.FTZ R89, R89, R166, R164, !PT ;  /* 0x000000a659597276 */ /* 0x000fe400078100a4 */
[-C--:B------:R-:W-:Y:S02]  /*11ef0*/  ISETP.GE.AND P0, PT, R191, R223.reuse, PT ;  /* 0x000000dfbf00720c */ /* 0x080fe40003f06270 */
[-C--:B------:R-:W-:Y:S02]  /*11f00*/  ISETP.GE.AND P6, PT, R197, R223.reuse, PT ;  /* 0x000000dfc500720c */ /* 0x080fe40003fc6270 */
[----:B------:R-:W-:Y:S02]  /*11f10*/  FSEL R159, R159, -INF , !P3 ;  /* 0xff8000009f9f7808 */ /* 0x000fe40005800000 */
        /* <DEDUP_REMOVED lines=8> */
[-C--:B------:R-:W-:Y:S02]  /*11fa0*/  ISETP.GE.AND P2, PT, R195, R223.reuse, PT ;  /* 0x000000dfc300720c */ /* 0x080fe40003f46270 */
[----:B------:R-:W-:Y:S02]  /*11fb0*/  FSEL R12, R12, -INF , !P5 ;  /* 0xff8000000c0c7808 */ /* 0x000fe40006800000 */
[----:B------:R-:W-:Y:S02]  /*11fc0*/  FMNMX3.FTZ R89, R89, R156, R154, !PT ;  /* 0x0000009c59597276 */ /* 0x000fe4000781009a */
[----:B------:R-:W-:Y:S02]  /*11fd0*/  FSEL R112, R36, -INF , !P4 ;  /* 0xff80000024707808 */ /* 0x000fe40006000000 */
[-C--:B------:R-:W-:Y:S02]  /*11fe0*/  ISETP.GE.AND P0, PT, R193, R223.reuse, PT ;  /* 0x000000dfc100720c */ /* 0x080fe40003f06270 */
[-C--:B------:R-:W-:Y:S02]  /*11ff0*/  ISETP.GE.AND P6, PT, R189, R223.reuse, PT ;  /* 0x000000dfbd00720c */ /* 0x080fe40003fc6270 */
[----:B------:R-:W-:Y:S02]  /*12000*/  FSEL R124, R60, -INF , !P3 ;  /* 0xff8000003c7c7808 */ /* 0x000fe40005800000 */
[----:B------:R-:W-:Y:S02]  /*12010*/  FSEL R121, R48, -INF , !P2 ;  /* 0xff80000030797808 */ /* 0x000fe40005000000 */
[----:B------:R-:W-:Y:S02]  /*12020*/  FMNMX3.FTZ R36, R89, R12, R128, !PT ;  /* 0x0000000c59247276 */ /* 0x000fe40007810080 */
[-C--:B------:R-:W-:Y:S01]  /*12030*/  ISETP.GE.AND P4, PT, R92, R223.reuse, PT ;  /* 0x000000df5c00720c */ /* 0x080fe20003f86270 */
[--C-:B------:R-:W-:Y:S01]  /*12040*/  IMAD R92, R234, 0x100, R204.reuse ;  /* 0x00000100ea5c7824 */ /* 0x100fe200078e02cc */
[-C--:B------:R-:W-:Y:S02]  /*12050*/  ISETP.GE.AND P5, PT, R187, R223.reuse, PT ;  /* 0x000000dfbb00720c */ /* 0x080fe40003fa6270 */
[----:B------:R-:W-:Y:S01]  /*12060*/  FSEL R120, R64, -INF , !P0 ;  /* 0xff80000040787808 */ /* 0x000fe20004000000 */
[----:B------:R-:W-:Y:S01]  /*12070*/  VIADD R92, R92, 0xa1 ;  /* 0x000000a15c5c7836 */ /* 0x000fe20000000000 */
[----:B------:R-:W-:Y:S01]  /*12080*/  FSEL R116, R40, -INF , !P6 ;  /* 0xff80000028747808 */ /* 0x000fe20007000000 */
[--C-:B------:R-:W-:Y:S01]  /*12090*/  IMAD R40, R234, 0x100, R204.reuse ;  /* 0x00000100ea287824 */ /* 0x100fe200078e02cc */
[----:B------:R-:W-:Y:S01]  /*120a0*/  FMNMX3.FTZ R89, R36, R124, R121, !PT ;  /* 0x0000007c24597276 */ /* 0x000fe20007810079 */
[----:B------:R-:W-:Y:S01]  /*120b0*/  IMAD R36, R234, 0x100, R204 ;  /* 0x00000100ea247824 */ /* 0x000fe200078e02cc */
[-C--:B------:R-:W-:Y:S01]  /*120c0*/  ISETP.GE.AND P2, PT, R167, R223.reuse, PT ;  /* 0x000000dfa700720c */ /* 0x080fe20003f46270 */
[----:B------:R-:W-:Y:S01]  /*120d0*/  VIADD R40, R40, 0x8 ;  /* 0x0000000828287836 */ /* 0x000fe20000000000 */
[----:B------:R-:W-:Y:S01]  /*120e0*/  FSEL R96, R21, -INF , !P4 ;  /* 0xff80000015607808 */ /* 0x000fe20006000000 */
[----:B------:R-:W-:Y:S01]  /*120f0*/  VIADD R36, R36, 0x1 ;  /* 0x0000000124247836 */ /* 0x000fe20000000000 */
[-C--:B------:R-:W-:Y:S02]  /*12100*/  ISETP.GE.AND P3, PT, R169, R223.reuse, PT ;  /* 0x000000dfa900720c */ /* 0x080fe40003f66270 */
[----:B------:R-:W-:Y:S02]  /*12110*/  FSEL R113, R68, -INF , !P5 ;  /* 0xff80000044717808 */ /* 0x000fe40006800000 */
[----:B------:R-:W-:Y:S02]  /*12120*/  FMNMX3.FTZ R21, R89, R120, R116, !PT ;  /* 0x0000007859157276 */ /* 0x000fe40007810074 */
[----:B------:R-:W-:Y:S02]  /*12130*/  FSEL R8, R8, -INF , !P2 ;  /* 0xff80000008087808 */ /* 0x000fe40005000000 */
[-C--:B------:R-:W-:Y:S02]  /*12140*/  ISETP.GE.AND P2, PT, R92, R223.reuse, PT ;  /* 0x000000df5c00720c */ /* 0x080fe40003f46270 */
[-C--:B------:R-:W-:Y:S02]  /*12150*/  ISETP.GE.AND P0, PT, R165, R223.reuse, PT ;  /* 0x000000dfa500720c */ /* 0x080fe40003f06270 */
[----:B------:R-:W-:Y:S02]  /*12160*/  ISETP.GE.AND P6, PT, R157, R223, PT ;  /* 0x000000df9d00720c */ /* 0x000fe40003fc6270 */
[----:B------:R-:W-:Y:S02]  /*12170*/  FSEL R108, R72, -INF , !P3 ;  /* 0xff800000486c7808 */ /* 0x000fe40005800000 */
[----:B------:R-:W-:Y:S02]  /*12180*/  FMNMX3.FTZ R21, R21, R113, R112, !PT ;  /* 0x0000007115157276 */ /* 0x000fe40007810070 */
[----:B------:R-:W-:Y:S02]  /*12190*/  FSEL R125, R20, -INF , !P2 ;  /* 0xff800000147d7808 */ /* 0x000fe40005000000 */
[-C--:B------:R-:W-:Y:S02]  /*121a0*/  ISETP.GE.AND P5, PT, R155, R223.reuse, PT ;  /* 0x000000df9b00720c */ /* 0x080fe40003fa6270 */
[----:B------:R-:W-:Y:S02]  /*121b0*/  FSEL R105, R76, -INF , !P0 ;  /* 0xff8000004c697808 */ /* 0x000fe40004000000 */
[----:B------:R-:W-:Y:S02]  /*121c0*/  FSEL R104, R32, -INF , !P6 ;  /* 0xff80000020687808 */ /* 0x000fe40007000000 */
[----:B------:R-:W-:Y:S02]  /*121d0*/  FMNMX3.FTZ R20, R21, R108, R8, !PT ;  /* 0x0000006c15147276 */ /* 0x000fe40007810008 */
[----:B------:R-:W-:Y:S02]  /*121e0*/  ISETP.GE.AND P6, PT, R211, R223, PT ;  /* 0x000000dfd300720c */ /* 0x000fe40003fc6270 */
[----:B------:R-:W-:Y:S02]  /*121f0*/  FSEL R100, R80, -INF , !P5 ;  /* 0xff80000050647808 */ /* 0x000fe40006800000 */
[----:B------:R-:W-:Y:S02]  /*12200*/  FMNMX3.FTZ R21, R20, R105, R104, !PT ;  /* 0x0000006914157276 */ /* 0x000fe40007810068 */
[----:B------:R-:W-:Y:S02]  /*12210*/  FSEL R117, R16, -INF , !P6 ;  /* 0xff80000010757808 */ /* 0x000fe40007000000 */
[----:B------:R-:W-:Y:S02]  /*12220*/  FMNMX3.FTZ R16, R21, R100, R96, !PT ;  /* 0x0000006415107276 */ /* 0x000fe40007810060 */
[-C--:B------:R-:W-:Y:S01]  /*12230*/  ISETP.GE.AND P3, PT, R93, R223.reuse, PT ;  /* 0x000000df5d00720c */ /* 0x080fe20003f66270 */
[----:B------:R-:W2:Y:S01]  /*12240*/  LD.E R21, desc[UR4][R2.64+0xdc] ;  /* 0x0000dc0402157980 */ /* 0x000ea2000c101900 */
[-C--:B------:R-:W-:Y:S02]  /*12250*/  ISETP.GE.AND P2, PT, R248, R223.reuse, PT ;  /* 0x000000dff800720c */ /* 0x080fe40003f46270 */
[-C--:B------:R-:W-:Y:S02]  /*12260*/  ISETP.GE.AND P0, PT, R212, R223.reuse, PT ;  /* 0x000000dfd400720c */ /* 0x080fe40003f06270 */
[----:B------:R-:W-:Y:S02]  /*12270*/  FSEL R93, R84, -INF , !P3 ;  /* 0xff800000545d7808 */ /* 0x000fe40005800000 */
[----:B------:R-:W-:Y:S02]  /*12280*/  FSEL R101, R4, -INF , !P2 ;  /* 0xff80000004657808 */ /* 0x000fe40005000000 */
[-C--:B------:R-:W-:Y:S02]  /*12290*/  ISETP.GE.AND P5, PT, R252, R223.reuse, PT ;  /* 0x000000dffc00720c */ /* 0x080fe40003fa6270 */
[----:B------:R-:W-:Y:S02]  /*122a0*/  ISETP.GE.AND P4, PT, R251, R223, PT ;  /* 0x000000dffb00720c */ /* 0x000fe40003f86270 */
[----:B------:R-:W-:Y:S02]  /*122b0*/  FSEL R89, R88, -INF , !P0 ;  /* 0xff80000058597808 */ /* 0x000fe40004000000 */
[----:B------:R-:W-:Y:S02]  /*122c0*/  FMNMX3.FTZ R4, R16, R93, R125, !PT ;  /* 0x0000005d10047276 */ /* 0x000fe4000781007d */
[----:B------:R-:W-:Y:S02]  /*122d0*/  ISETP.GE.AND P3, PT, R250, R223, PT ;  /* 0x000000dffa00720c */ /* 0x000fe40003f66270 */
[----:B------:R-:W-:Y:S02]  /*122e0*/  FSEL R85, R85, -INF , !P5 ;  /* 0xff80000055557808 */ /* 0x000fe40006800000 */
[----:B------:R-:W-:Y:S02]  /*122f0*/  FSEL R109, R5, -INF , !P4 ;  /* 0xff800000056d7808 */ /* 0x000fe40006000000 */
[----:B------:R-:W-:Y:S02]  /*12300*/  FMNMX3.FTZ R4, R4, R89, R117, !PT ;  /* 0x0000005904047276 */ /* 0x000fe40007810075 */
[-C--:B------:R-:W-:Y:S02]  /*12310*/  ISETP.GE.AND P0, PT, R244, R223.reuse, PT ;  /* 0x000000dff400720c */ /* 0x080fe40003f06270 */
[----:B------:R-:W-:Y:S02]  /*12320*/  ISETP.GE.AND P6, PT, R206, R223, PT ;  /* 0x000000dfce00720c */ /* 0x000fe40003fc6270 */
[----:B------:R-:W-:Y:S02]  /*12330*/  FSEL R81, R81, -INF , !P3 ;  /* 0xff80000051517808 */ /* 0x000fe40005800000 */
[----:B------:R-:W-:Y:S02]  /*12340*/  FMNMX3.FTZ R4, R4, R85, R109, !PT ;  /* 0x0000005504047276 */ /* 0x000fe4000781006d */
[-C--:B------:R-:W-:Y:S02]  /*12350*/  ISETP.GE.AND P5, PT, R202, R223.reuse, PT ;  /* 0x000000dfca00720c */ /* 0x080fe40003fa6270 */
[----:B------:R-:W-:Y:S02]  /*12360*/  ISETP.GE.AND P4, PT, R200, R223, PT ;  /* 0x000000dfc800720c */ /* 0x000fe40003f86270 */
[----:B------:R-:W-:Y:S02]  /*12370*/  FSEL R77, R77, -INF , !P0 ;  /* 0xff8000004d4d7808 */ /* 0x000fe40004000000 */
        /* <DEDUP_REMOVED lines=22> */
[----:B------:R-:W-:Y:S02]  /*124e0*/  ISETP.GE.AND P0, PT, R0, R224, PT ;  /* 0x000000e00000720c */ /* 0x000fe40003f06270 */
[-C--:B------:R-:W-:Y:S02]  /*124f0*/  ISETP.GE.AND P6, PT, R182, R223.reuse, PT ;  /* 0x000000dfb600720c */ /* 0x080fe40003fc6270 */
[----:B------:R-:W-:Y:S02]  /*12500*/  ISETP.GE.AND P5, PT, R180, R223, PT ;  /* 0x000000dfb400720c */ /* 0x000fe40003fa6270 */
[----:B------:R-:W-:Y:S02]  /*12510*/  FSEL R57, R57, -INF , !P3 ;  /* 0xff80000039397808 */ /* 0x000fe40005800000 */
[----:B------:R-:W-:Y:S02]  /*12520*/  FSEL R13, R13, -INF , !P2 ;  /* 0xff8000000d0d7808 */ /* 0x000fe40005000000 */
[----:B------:R-:W-:Y:S02]  /*12530*/  FMNMX3.FTZ R4, R4, R61, R17, !PT ;  /* 0x0000003d04047276 */ /* 0x000fe40007810011 */
[-C--:B------:R-:W-:Y:S02]  /*12540*/  ISETP.GE.AND P4, PT, R161, R223.reuse, PT ;  /* 0x000000dfa100720c */ /* 0x080fe40003f86270 */
[----:B------:R-:W-:Y:S02]  /*12550*/  ISETP.GE.AND P3, PT, R0, R223, PT ;  /* 0x000000df0000720c */ /* 0x000fe40003f66270 */
[----:B------:R-:W-:Y:S02]  /*12560*/  FSEL R5, R129, -INF , P0 ;  /* 0xff80000081057808 */ /* 0x000fe40000000000 */
[----:B------:R-:W-:Y:S02]  /*12570*/  FSEL R53, R53, -INF , !P6 ;  /* 0xff80000035357808 */ /* 0x000fe40007000000 */
[----:B------:R-:W-:Y:S02]  /*12580*/  FSEL R9, R9, -INF , !P5 ;  /* 0xff80000009097808 */ /* 0x000fe40006800000 */
[----:B------:R-:W-:Y:S02]  /*12590*/  FMNMX3.FTZ R4, R4, R57, R13, !PT ;  /* 0x0000003904047276 */ /* 0x000fe4000781000d */
[----:B------:R-:W-:Y:S02]  /*125a0*/  FSEL R49, R49, -INF , !P4 ;  /* 0xff80000031317808 */ /* 0x000fe40006000000 */
[----:B------:R-:W-:Y:S02]  /*125b0*/  FSEL R5, R5, -INF , !P3 ;  /* 0xff80000005057808 */ /* 0x000fe40005800000 */
[----:B------:R-:W-:Y:S02]  /*125c0*/  FMNMX3.FTZ R4, R4, R53, R9, !PT ;  /* 0x0000003504047276 */ /* 0x000fe40007810009 */
[----:B------:R-:W-:Y:S02]  /*125d0*/  ISETP.GE.AND P4, PT, R40, R222, PT ;  /* 0x000000de2800720c */ /* 0x000fe40003f86270 */
[----:B------:R-:W-:Y:S02]  /*125e0*/  FMNMX3.FTZ R16, R4, R49, R5, !PT ;  /* 0x0000003104107276 */ /* 0x000fe40007810005 */
[-C--:B------:R-:W-:Y:S01]  /*125f0*/  ISETP.GE.AND P2, PT, R40, R221.reuse, PT ;  /* 0x000000dd2800720c */ /* 0x080fe20003f46270 */
[--C-:B------:R-:W-:Y:S01]  /*12600*/  IMAD R40, R234, 0x100, R204.reuse ;  /* 0x00000100ea287824 */ /* 0x100fe200078e02cc */
[-C--:B------:R-:W-:Y:S01]  /*12610*/  ISETP.GE.AND P3, PT, R36, R221.reuse, PT ;  /* 0x000000dd2400720c */ /* 0x080fe20003f66270 */
[----:B------:R-:W1:Y:S02]  /*12620*/  SHFL.BFLY PT, R4, R16, 0x2, 0x1f ;  /* 0x0c401f0010047f89 */ /* 0x000e6400000e0000 */
[----:B------:R-:W-:Y:S01]  /*12630*/  VIADD R40, R40, 0x10 ;  /* 0x0000001028287836 */ /* 0x000fe20000000000 */
[----:B-1----:R-:W-:Y:S01]  /*12640*/  FMNMX.FTZ R129, R16, R4, !PT ;  /* 0x0000000410817209 */ /* 0x002fe20007810000 */
[--C-:B------:R-:W-:Y:S04]  /*12650*/  IMAD R16, R234, 0x100, R204.reuse ;  /* 0x00000100ea107824 */ /* 0x100fe800078e02cc */
[----:B------:R-:W1:Y:S01]  /*12660*/  SHFL.BFLY PT, R20, R129, 0x1, 0x1f ;  /* 0x0c201f0081147f89 */ /* 0x000e6200000e0000 */
[C---:B------:R-:W-:Y:S02]  /*12670*/  ISETP.GE.AND P6, PT, R16.reuse, R222, PT ;  /* 0x000000de1000720c */ /* 0x040fe40003fc6270 */
[C---:B------:R-:W-:Y:S01]  /*12680*/  ISETP.GE.AND P5, PT, R16.reuse, R221, PT ;  /* 0x000000dd1000720c */ /* 0x040fe20003fa6270 */
[----:B------:R-:W-:Y:S01]  /*12690*/  VIADD R16, R16, 0x19 ;  /* 0x0000001910107836 */ /* 0x000fe20000000000 */
[----:B-1----:R-:W-:Y:S01]  /*126a0*/  FMNMX.FTZ R20, R129, R20, !PT ;  /* 0x0000001481147209 */ /* 0x002fe20007810000 */
[--C-:B------:R-:W-:Y:S03]  /*126b0*/  IMAD R129, R234, 0x100, R204.reuse ;  /* 0x00000100ea817824 */ /* 0x100fe600078e02cc */
[C---:B------:R-:W-:Y:S01]  /*126c0*/  FSETP.NEU.FTZ.AND P0, PT, R20.reuse, -INF , PT ;  /* 0xff8000001400780b */ /* 0x040fe20003f1d000 */
[----:B------:R-:W-:Y:S03]  /*126d0*/  VIADD R129, R129, 0x29 ;  /* 0x0000002981817836 */ /* 0x000fe60000000000 */
[----:B------:R-:W-:Y:S05]  /*126e0*/  FSEL R4, R20, RZ, P0 ;  /* 0x000000ff14047208 */ /* 0x000fea0000000000 */
[----:B------:R-:W-:Y:S01]  /*126f0*/  FADD.FTZ R4, -R4, R149 ;  /* 0x0000009504047221 */ /* 0x000fe20000010100 */
[----:B--2---:R-:W-:Y:S05]  /*12700*/  FMUL.FTZ R48, R21, R20 ;  /* 0x0000001415307220 */ /* 0x004fea0000410000 */
[----:B------:R-:W-:Y:S02]  /*12710*/  FSEL R48, R48, RZ, P0 ;  /* 0x000000ff30307208 */ /* 0x000fe40000000000 */
[-C--:B------:R-:W-:Y:S01]  /*12720*/  ISETP.GE.AND P0, PT, R36, R222.reuse, PT ;  /* 0x000000de2400720c */ /* 0x080fe20003f06270 */
[----:B------:R-:W-:Y:S02]  /*12730*/  IMAD R36, R234, 0x100, R204 ;  /* 0x00000100ea247824 */ /* 0x000fe400078e02cc */
[-CC-:B------:R-:W-:Y:S01]  /*12740*/  FFMA.FTZ R68, R37, R21.reuse, -R48.reuse ;  /* 0x0000001525447223 */ /* 0x180fe20000010830 */
[----:B------:R-:W-:Y:S01]  /*12750*/  FSEL R37, R6, -INF , P6 ;  /* 0xff80000006257808 */ /* 0x000fe20003000000 */
[----:B------:R-:W-:Y:S01]  /*12760*/  VIADD R36, R36, 0x9 ;  /* 0x0000000924247836 */ /* 0x000fe20000000000 */
[-C--:B------:R-:W-:Y:S01]  /*12770*/  ISETP.GE.AND P6, PT, R40, R222.reuse, PT ;  /* 0x000000de2800720c */ /* 0x080fe20003fc6270 */
[-C--:B------:R-:W-:Y:S01]  /*12780*/  FFMA.FTZ R92, R125, R21.reuse, -R48 ;  /* 0x000000157d5c7223 */ /* 0x080fe20000010830 */
[----:B------:R-:W-:Y:S01]  /*12790*/  FSEL R125, R7, -INF , P0 ;  /* 0xff800000077d7808 */ /* 0x000fe20000000000 */
[--C-:B------:R-:W-:Y:S01]  /*127a0*/  IMAD R40, R234, 0x100, R204.reuse ;  /* 0x00000100ea287824 */ /* 0x100fe200078e02cc */
[-C--:B------:R-:W-:Y:S01]  /*127b0*/  ISETP.GE.AND P0, PT, R36, R222.reuse, PT ;  /* 0x000000de2400720c */ /* 0x080fe20003f06270 */
[----:B------:R-:W-:Y:S01]  /*127c0*/  IMAD R36, R234, 0x100, R204 ;  /* 0x00000100ea247824 */ /* 0x000fe200078e02cc */
[----:B------:R-:W-:Y:S01]  /*127d0*/  FSEL R37, R37, -INF , !P5 ;  /* 0xff80000025257808 */ /* 0x000fe20006800000 */
[----:B------:R-:W-:Y:S02]  /*127e0*/  VIADD R40, R40, 0x11 ;  /* 0x0000001128287836 */ /* 0x000fe40000000000 */
[-CC-:B------:R-:W-:Y:S01]  /*127f0*/  FFMA.FTZ R88, R117, R21.reuse, -R48.reuse ;  /* 0x0000001575587223 */ /* 0x180fe20000010830 */
[----:B------:R-:W-:Y:S01]  /*12800*/  FSEL R117, R10, -INF , P4 ;  /* 0xff8000000a757808 */ /* 0x000fe20002000000 */
[----:B------:R-:W-:Y:S02]  /*12810*/  VIADD R36, R36, 0x18 ;  /* 0x0000001824247836 */ /* 0x000fe40000000000 */
[-CC-:B------:R-:W-:Y:S01]  /*12820*/  FFMA.FTZ R32, R25, R21.reuse, -R48.reuse ;  /* 0x0000001519207223 */ /* 0x180fe20000010830 */
[-C--:B------:R-:W-:Y:S01]  /*12830*/  ISETP.GE.AND P4, PT, R40, R222.reuse, PT ;  /* 0x000000de2800720c */ /* 0x080fe20003f86270 */
[-CC-:B------:R-:W-:Y:S01]  /*12840*/  FFMA.FTZ R45, R45, R21.reuse, -R48.reuse ;  /* 0x000000152d2d7223 */ /* 0x180fe20000010830 */
[----:B------:R-:W-:Y:S01]  /*12850*/  FSEL R40, R11, -INF , P0 ;  /* 0xff8000000b287808 */ /* 0x000fe20000000000 */
[-CC-:B------:R-:W-:Y:S01]  /*12860*/  FFMA.FTZ R44, R44, R21.reuse, -R48.reuse ;  /* 0x000000152c2c7223 */ /* 0x180fe20000010830 */
[-C--:B------:R-:W-:Y:S01]  /*12870*/  ISETP.GE.AND P0, PT, R36, R222.reuse, PT ;  /* 0x000000de2400720c */ /* 0x080fe20003f06270 */
[-C--:B------:R-:W-:Y:S01]  /*12880*/  FFMA.FTZ R64, R33, R21.reuse, -R48 ;  /* 0x0000001521407223 */ /* 0x080fe20000010830 */
[----:B------:R-:W-:Y:S01]  /*12890*/  FSEL R11, R15, -INF , P4 ;  /* 0xff8000000f0b7808 */ /* 0x000fe20002000000 */
[--C-:B------:R-:W-:Y:S01]  /*128a0*/  IMAD R36, R234, 0x100, R204.reuse ;  /* 0x00000100ea247824 */ /* 0x100fe200078e02cc */
[-C--:B------:R-:W-:Y:S01]  /*128b0*/  ISETP.GE.AND P4, PT, R16, R222.reuse, PT ;  /* 0x000000de1000720c */ /* 0x080fe20003f86270 */
[----:B------:R-:W-:Y:S02]  /*128c0*/  IMAD R16, R234, 0x100, R204 ;  /* 0x00000100ea107824 */ /* 0x000fe400078e02cc */
[-CC-:B------:R-:W-:Y:S01]  /*128d0*/  FFMA.FTZ R72, R41, R21.reuse, -R48.reuse ;  /* 0x0000001529487223 */ /* 0x180fe20000010830 */
[----:B------:R-:W-:Y:S01]  /*128e0*/  FSEL R41, R14, -INF , P6 ;  /* 0xff8000000e297808 */ /* 0x000fe20003000000 */
[----:B------:R-:W-:Y:S01]  /*128f0*/  VIADD R36, R36, 0x20 ;  /* 0x0000002024247836 */ /* 0x000fe20000000000 */
[----:B------:R-:W-:Y:S01]  /*12900*/  FSEL R14, R18, -INF , P0 ;  /* 0xff800000120e7808 */ /* 0x000fe20000000000 */
[----:B------:R-:W-:Y:S01]  /*12910*/  VIADD R16, R16, 0x21 ;  /* 0x0000002110107836 */ /* 0x000fe20000000000 */
[----:B------:R-:W-:Y:S01]  /*12920*/  FSEL R15, R19, -INF , P4 ;  /* 0xff800000130f7808 */ /* 0x000fe20002000000 */
[-C--:B------:R-:W-:Y:S01]  /*12930*/  FFMA.FTZ R60, R17, R21.reuse, -R48 ;  /* 0x00000015113c7223 */ /* 0x080fe20000010830 */
[-C--:B------:R-:W-:Y:S01]  /*12940*/  ISETP.GE.AND P6, PT, R36, R222.reuse, PT ;  /* 0x000000de2400720c */ /* 0x080fe20003fc6270 */
[--C-:B------:R-:W-:Y:S01]  /*12950*/  IMAD R36, R234, 0x100, R204.reuse ;  /* 0x00000100ea247824 */ /* 0x100fe200078e02cc */
[-C--:B------:R-:W-:Y:S01]  /*12960*/  ISETP.GE.AND P0, PT, R16, R222.reuse, PT ;  /* 0x000000de1000720c */ /* 0x080fe20003f06270 */
[----:B------:R-:W-:Y:S02]  /*12970*/  IMAD R16, R234, 0x100, R204 ;  /* 0x00000100ea107824 */ /* 0x000fe400078e02cc */
[-CC-:B------:R-:W-:Y:S01]  /*12980*/  FFMA.FTZ R25, R8, R21.reuse, -R48.reuse ;  /* 0x0000001508197223 */ /* 0x180fe20000010830 */
[----:B------:R-:W-:Y:S01]  /*12990*/  VIADD R36, R36, 0x28 ;  /* 0x0000002824247836 */ /* 0x000fe20000000000 */
[----:B------:R-:W-:Y:S01]  /*129a0*/  FSEL R19, R23, -INF , P0 ;  /* 0xff80000017137808 */ /* 0x000fe20000000000 */
[----:B------:R-:W-:Y:S01]  /*129b0*/  VIADD R16, R16, 0x30 ;  /* 0x0000003010107836 */ /* 0x000fe20000000000 */
[-C--:B------:R-:W-:Y:S01]  /*129c0*/  ISETP.GE.AND P0, PT, R129, R222.reuse, PT ;  /* 0x000000de8100720c */ /* 0x080fe20003f06270 */
[-CC-:B------:R-:W-:Y:S01]  /*129d0*/  FFMA.FTZ R29, R29, R21.reuse, -R48.reuse ;  /* 0x000000151d1d7223 */ /* 0x180fe20000010830 */
[-C--:B------:R-:W-:Y:S01]  /*129e0*/  ISETP.GE.AND P4, PT, R36, R222.reuse, PT ;  /* 0x000000de2400720c */ /* 0x080fe20003f86270 */
[-CC-:B------:R-:W-:Y:S01]  /*129f0*/  FFMA.FTZ R28, R28, R21.reuse, -R48.reuse ;  /* 0x000000151c1c7223 */ /* 0x180fe20000010830 */
[----:B------:R-:W-:Y:S01]  /*12a00*/  FSEL R36, R22, -INF , P6 ;  /* 0xff80000016247808 */ /* 0x000fe20003000000 */
[-C--:B------:R-:W-:Y:S01]  /*12a10*/  FFMA.FTZ R24, R24, R21.reuse, -R48 ;  /* 0x0000001518187223 */ /* 0x080fe20000010830 */
[-C--:B------:R-:W-:Y:S01]  /*12a20*/  ISETP.GE.AND P6, PT, R16, R222.reuse, PT ;  /* 0x000000de1000720c */ /* 0x080fe20003fc6270 */
[--C-:B------:R-:W-:Y:S01]  /*12a30*/  IMAD R129, R234, 0x100, R204.reuse ;  /* 0x00000100ea817824 */ /* 0x100fe200078e02cc */
[----:B------:R-:W-:Y:S01]  /*12a40*/  FSEL R33, R26, -INF , P4 ;  /* 0xff8000001a217808 */ /* 0x000fe20002000000 */
[----:B------:R-:W-:Y:S01]  /*12a50*/  IMAD R16, R234, 0x100, R204 ;  /* 0x00000100ea107824 */ /* 0x000fe200078e02cc */
[----:B------:R-:W-:Y:S01]  /*12a60*/  FSEL R26, R27, -INF , P0 ;  /* 0xff8000001b1a7808 */ /* 0x000fe20000000000 */
[----:B------:R-:W-:Y:S01]  /*12a70*/  VIADD R129, R129, 0x31 ;  /* 0x0000003181817836 */ /* 0x000fe20000000000 */
[----:B------:R-:W-:Y:S01]  /*12a80*/  FSEL R30, R30, -INF , P6 ;  /* 0xff8000001e1e7808 */ /* 0x000fe20003000000 */
[----:B------:R-:W-:Y:S02]  /*12a90*/  VIADD R16, R16, 0x38 ;  /* 0x0000003810107836 */ /* 0x000fe40000000000 */
[-CC-:B------:R-:W-:Y:S01]  /*12aa0*/  FFMA.FTZ R163, R163, R21.reuse, -R48.reuse ;  /* 0x00000015a3a37223 */ /* 0x180fe20000010830 */
[-CC-:B------:R-:W-:Y:S01]  /*12ab0*/  FFMA.FTZ R164, R164, R21.reuse, -R48.reuse ;  /* 0x00000015a4a47223 */ /* 0x180fe20000010830 */
[-C--:B------:R-:W-:Y:S01]  /*12ac0*/  ISETP.GE.AND P4, PT, R129, R222.reuse, PT ;  /* 0x000000de8100720c */ /* 0x080fe20003f86270 */
[-C--:B------:R-:W-:Y:S01]  /*12ad0*/  FFMA.FTZ R162, R162, R21.reuse, -R48 ;  /* 0x00000015a2a27223 */ /* 0x080fe20000010830 */
[-C--:B------:R-:W-:Y:S01]  /*12ae0*/  ISETP.GE.AND P0, PT, R16, R222.reuse, PT ;  /* 0x000000de1000720c */ /* 0x080fe20003f06270 */
[----:B------:R-:W-:Y:S01]  /*12af0*/  IMAD R129, R234, 0x100, R204 ;  /* 0x00000100ea817824 */ /* 0x000fe200078e02cc */
[----:B------:R-:W-:Y:S01]  /*12b00*/  FSEL R23, R31, -INF , P4 ;  /* 0xff8000001f177808 */ /* 0x000fe20002000000 */
[----:B------:R-:W-:Y:S01]  /*12b10*/  MUFU.EX2 R164, R164 ;  /* 0x000000a400a47308 */ /* 0x000fe20000000800 */
[----:B------:R-:W-:Y:S01]  /*12b20*/  FSEL R34, R34, -INF , P0 ;  /* 0xff80000022227808 */ /* 0x000fe20000000000 */
[----:B------:R-:W-:Y:S01]  /*12b30*/  VIADD R129, R129, 0x39 ;  /* 0x0000003981817836 */ /* 0x000fe20000000000 */
[-C--:B------:R-:W-:Y:S07]  /*12b40*/  ISETP.GE.AND P0, PT, R213, R222.reuse, PT ;  /* 0x000000ded500720c */ /* 0x080fee0003f06270 */
[----:B------:R-:W-:Y:S01]  /*12b50*/  MUFU.EX2 R162, R162 ;  /* 0x000000a200a27308 */ /* 0x000fe20000000800 */
[-CC-:B------:R-:W-:Y:S01]  /*12b60*/  FFMA.FTZ R158, R158, R21.reuse, -R48.reuse ;  /* 0x000000159e9e7223 */ /* 0x180fe20000010830 */
[-CC-:B------:R-:W-:Y:S01]  /*12b70*/  FFMA.FTZ R156, R156, R21.reuse, -R48.reuse ;  /* 0x000000159c9c7223 */ /* 0x180fe20000010830 */
[-C--:B------:R-:W-:Y:S01]  /*12b80*/  ISETP.GE.AND P4, PT, R129, R222.reuse, PT ;  /* 0x000000de8100720c */ /* 0x080fe20003f86270 */
[-CC-:B------:R-:W-:Y:S01]  /*12b90*/  FFMA.FTZ R124, R124, R21.reuse, -R48.reuse ;  /* 0x000000157c7c7223 */ /* 0x180fe20000010830 */
[----:B------:R-:W-:Y:S01]  /*12ba0*/  FSEL R22, R39, -INF , P0 ;  /* 0xff80000027167808 */ /* 0x000fe20000000000 */
[-CC-:B------:R-:W-:Y:S01]  /*12bb0*/  FFMA.FTZ R121, R121, R21.reuse, -R48.reuse ;  /* 0x0000001579797223 */ /* 0x180fe20000010830 */
[-C--:B------:R-:W-:Y:S03]  /*12bc0*/  ISETP.GE.AND P0, PT, R207, R222.reuse, PT ;  /* 0x000000decf00720c */ /* 0x080fe60003f06270 */
[----:B------:R-:W-:Y:S01]  /*12bd0*/  MUFU.EX2 R158, R158 ;  /* 0x0000009e009e7308 */ /* 0x000fe20000000800 */
[----:B------:R-:W-:Y:S01]  /*12be0*/  FSEL R35, R35, -INF , P4 ;  /* 0xff80000023237808 */ /* 0x000fe20002000000 */
[-C--:B------:R-:W-:Y:S01]  /*12bf0*/  FFMA.FTZ R120, R120, R21.reuse, -R48 ;  /* 0x0000001578787223 */ /* 0x080fe20000010830 */
[-C--:B------:R-:W-:Y:S07]  /*12c00*/  ISETP.GE.AND P4, PT, R179, R222.reuse, PT ;  /* 0x000000deb300720c */ /* 0x080fee0003f86270 */
[----:B------:R-:W-:Y:S01]  /*12c10*/  MUFU.EX2 R156, R156 ;  /* 0x0000009c009c7308 */ /* 0x000fe20000000800 */
[----:B------:R-:W-:Y:S01]  /*12c20*/  FSEL R18, R43, -INF , P0 ;  /* 0xff8000002b127808 */ /* 0x000fe20000000000 */
[----:B------:R-:W-:Y:S01]  /*12c30*/  IMAD R16, R234, 0x100, R204 ;  /* 0x00000100ea107824 */ /* 0x000fe200078e02cc */
[-C--:B------:R-:W-:Y:S07]  /*12c40*/  ISETP.GE.AND P0, PT, R181, R222.reuse, PT ;  /* 0x000000deb500720c */ /* 0x080fee0003f06270 */
[----:B------:R-:W-:Y:S01]  /*12c50*/  MUFU.EX2 R124, R124 ;  /* 0x0000007c007c7308 */ /* 0x000fe20000000800 */
[----:B------:R-:W-:Y:S01]  /*12c60*/  FSEL R42, R42, -INF , P4 ;  /* 0xff8000002a2a7808 */ /* 0x000fe20002000000 */
[----:B------:R-:W-:Y:S01]  /*12c70*/  VIADD R16, R16, 0x40 ;  /* 0x0000004010107836 */ /* 0x000fe20000000000 */
[-C--:B------:R-:W-:Y:S07]  /*12c80*/  ISETP.GE.AND P4, PT, R183, R222.reuse, PT ;  /* 0x000000deb700720c */ /* 0x080fee0003f86270 */
[----:B------:R-:W-:Y:S01]  /*12c90*/  MUFU.EX2 R121, R121 ;  /* 0x0000007900797308 */ /* 0x000fe20000000800 */
[----:B------:R-:W-:Y:S01]  /*12ca0*/  FSEL R50, R50, -INF , P0 ;  /* 0xff80000032327808 */ /* 0x000fe20000000000 */
[-CC-:B------:R-:W-:Y:S01]  /*12cb0*/  FFMA.FTZ R116, R116, R21.reuse, -R48.reuse ;  /* 0x0000001574747223 */ /* 0x180fe20000010830 */
[-C--:B------:R-:W-:Y:S07]  /*12cc0*/  ISETP.GE.AND P0, PT, R197, R222.reuse, PT ;  /* 0x000000dec500720c */ /* 0x080fee0003f06270 */
[----:B------:R-:W-:Y:S01]  /*12cd0*/  MUFU.EX2 R120, R120 ;  /* 0x0000007800787308 */ /* 0x000fe20000000800 */
[-C--:B------:R-:W-:Y:S01]  /*12ce0*/  ISETP.GE.AND P6, PT, R16, R222.reuse, PT ;  /* 0x000000de1000720c */ /* 0x080fe20003fc6270 */
[-CC-:B------:R-:W-:Y:S01]  /*12cf0*/  FFMA.FTZ R112, R112, R21.reuse, -R48.reuse ;  /* 0x0000001570707223 */ /* 0x180fe20000010830 */
[----:B------:R-:W-:Y:S01]  /*12d00*/  FSEL R17, R47, -INF , P4 ;  /* 0xff8000002f117808 */ /* 0x000fe20002000000 */
[-CC-:B------:R-:W-:Y:S01]  /*12d10*/  FFMA.FTZ R108, R108, R21.reuse, -R48.reuse ;  /* 0x000000156c6c7223 */ /* 0x180fe20000010830 */
[-C--:B------:R-:W-:Y:S05]  /*12d20*/  ISETP.GE.AND P4, PT, R205, R222.reuse, PT ;  /* 0x000000decd00720c */ /* 0x080fea0003f86270 */
[----:B------:R-:W-:Y:S01]  /*12d30*/  MUFU.EX2 R92, R92 ;  /* 0x0000005c005c7308 */ /* 0x000fe20000000800 */
[----:B------:R-:W-:Y:S01]  /*12d40*/  FSEL R16, R55, -INF , P0 ;  /* 0xff80000037107808 */ /* 0x000fe20000000000 */
[-CC-:B------:R-:W-:Y:S01]  /*12d50*/  FFMA.FTZ R56, R13, R21.reuse, -R48.reuse ;  /* 0x000000150d387223 */ /* 0x180fe20000010830 */
[-C--:B------:R-:W-:Y:S07]  /*12d60*/  ISETP.GE.AND P0, PT, R203, R222.reuse, PT ;  /* 0x000000decb00720c */ /* 0x080fee0003f06270 */
        /* <DEDUP_REMOVED lines=26> */
[-C--:B------:R-:W-:Y:S01]  /*12f10*/  FFMA.FTZ R178, R178, R21.reuse, -R48 ;  /* 0x00000015b2b27223 */ /* 0x080fe20000010830 */
[-C--:B------:R-:W-:Y:S01]  /*12f20*/  ISETP.GE.AND P0, PT, R167, R222.reuse, PT ;  /* 0x000000dea700720c */ /* 0x080fe20003f06270 */
[----:B------:R-:W-:Y:S01]  /*12f30*/  IMAD R109, R234, 0x100, R204 ;  /* 0x00000100ea6d7824 */ /* 0x000fe200078e02cc */
[----:B------:R-:W-:Y:S05]  /*12f40*/  FSEL R46, R46, -INF , P6 ;  /* 0xff8000002e2e7808 */ /* 0x000fea0003000000 */
[----:B------:R-:W-:Y:S01]  /*12f50*/  MUFU.EX2 R68, R68 ;  /* 0x0000004400447308 */ /* 0x000fe20000000800 */
[-C--:B------:R-:W-:Y:S01]  /*12f60*/  ISETP.GE.AND P6, PT, R191, R222.reuse, PT ;  /* 0x000000debf00720c */ /* 0x080fe20003fc6270 */
[-CC-:B------:R-:W-:Y:S01]  /*12f70*/  FFMA.FTZ R176, R176, R21.reuse, -R48.reuse ;  /* 0x00000015b0b07223 */ /* 0x180fe20000010830 */
[----:B------:R-:W-:Y:S07]  /*12f80*/  FSEL R10, R67, -INF , P4 ;  /* 0xff800000430a7808 */ /* 0x000fee0002000000 */
[----:B------:R-:W-:Y:S01]  /*12f90*/  MUFU.EX2 R64, R64 ;  /* 0x0000004000407308 */ /* 0x000fe20000000800 */
[-C--:B------:R-:W-:Y:S01]  /*12fa0*/  ISETP.GE.AND P4, PT, R169, R222.reuse, PT ;  /* 0x000000dea900720c */ /* 0x080fe20003f86270 */
[-CC-:B------:R-:W-:Y:S01]  /*12fb0*/  FFMA.FTZ R174, R174, R21.reuse, -R48.reuse ;  /* 0x00000015aeae7223 */ /* 0x180fe20000010830 */
[----:B------:R-:W-:Y:S01]  /*12fc0*/  FSEL R8, R75, -INF , P0 ;  /* 0xff8000004b087808 */ /* 0x000fe20000000000 */
[-C--:B------:R-:W-:Y:S01]  /*12fd0*/  FFMA.FTZ R175, R175, R21.reuse, -R48 ;  /* 0x00000015afaf7223 */ /* 0x080fe20000010830 */
[-C--:B------:R-:W-:Y:S01]  /*12fe0*/  ISETP.GE.AND P0, PT, R155, R222.reuse, PT ;  /* 0x000000de9b00720c */ /* 0x080fe20003f06270 */
[----:B------:R-:W-:Y:S01]  /*12ff0*/  IMAD R129, R234, 0x100, R204 ;  /* 0x00000100ea817824 */ /* 0x000fe200078e02cc */
[----:B------:R-:W-:Y:S01]  /*13000*/  FSEL R54, R54, -INF , P6 ;  /* 0xff80000036367808 */ /* 0x000fe20003000000 */
[----:B------:R-:W-:Y:S01]  /*13010*/  VIADD R109, R109, 0xa1 ;  /* 0x000000a16d6d7836 */ /* 0x000fe20000000000 */
[-C--:B------:R-:W-:Y:S01]  /*13020*/  ISETP.GE.AND P6, PT, R199, R222.reuse, PT ;  /* 0x000000dec700720c */ /* 0x080fe20003fc6270 */
[----:B------:R-:W-:Y:S01]  /*13030*/  MUFU.EX2 R175, R175 ;  /* 0x000000af00af7308 */ /* 0x000fe20000000800 */
[----:B------:R-:W-:Y:S01]  /*13040*/  FSEL R74, R74, -INF , P4 ;  /* 0xff8000004a4a7808 */ /* 0x000fe20002000000 */
[-CC-:B------:R-:W-:Y:S01]  /*13050*/  FFMA.FTZ R172, R172, R21.reuse, -R48.reuse ;  /* 0x00000015acac7223 */ /* 0x180fe20000010830 */
[-C--:B------:R-:W-:Y:S01]  /*13060*/  ISETP.GE.AND P4, PT, R157, R222.reuse, PT ;  /* 0x000000de9d00720c */ /* 0x080fe20003f86270 */
[-CC-:B------:R-:W-:Y:S01]  /*13070*/  FFMA.FTZ R173, R173, R21.reuse, -R48.reuse ;  /* 0x00000015adad7223 */ /* 0x180fe20000010830 */
[----:B------:R-:W-:Y:S01]  /*13080*/  FSEL R82, R82, -INF , P0 ;  /* 0xff80000052527808 */ /* 0x000fe20000000000 */
[----:B------:R-:W-:Y:S01]  /*13090*/  VIADD R129, R129, 0x99 ;  /* 0x0000009981817836 */ /* 0x000fe20000000000 */
[-C--:B------:R-:W-:Y:S01]  /*130a0*/  ISETP.GE.AND P0, PT, R109, R222.reuse, PT ;  /* 0x000000de6d00720c */ /* 0x080fe20003f06270 */
[-CC-:B------:R-:W-:Y:S01]  /*130b0*/  FFMA.FTZ R170, R170, R21.reuse, -R48.reuse ;  /* 0x00000015aaaa7223 */ /* 0x180fe20000010830 */
[----:B------:R-:W-:Y:S01]  /*130c0*/  FSEL R62, R62, -INF , P6 ;  /* 0xff8000003e3e7808 */ /* 0x000fe20003000000 */
[----:B------:R-:W-:Y:S01]  /*130d0*/  MUFU.EX2 R173, R173 ;  /* 0x000000ad00ad7308 */ /* 0x000fe20000000800 */
[-C--:B------:R-:W-:Y:S01]  /*130e0*/  ISETP.GE.AND P6, PT, R187, R222.reuse, PT ;  /* 0x000000debb00720c */ /* 0x080fe20003fc6270 */
[-CC-:B------:R-:W-:Y:S01]  /*130f0*/  FFMA.FTZ R185, R185, R21.reuse, -R48.reuse ;  /* 0x00000015b9b97223 */ /* 0x180fe20000010830 */
[----:B------:R-:W-:Y:S01]  /*13100*/  FSEL R27, R79, -INF , P4 ;  /* 0xff8000004f1b7808 */ /* 0x000fe20002000000 */
[-CC-:B------:R-:W-:Y:S01]  /*13110*/  FFMA.FTZ R168, R168, R21.reuse, -R48.reuse ;  /* 0x00000015a8a87223 */ /* 0x180fe20000010830 */
[-C--:B------:R-:W-:Y:S01]  /*13120*/  ISETP.GE.AND P4, PT, R129, R222.reuse, PT ;  /* 0x000000de8100720c */ /* 0x080fe20003f86270 */
[-C--:B------:R-:W-:Y:S01]  /*13130*/  FFMA.FTZ R166, R166, R21.reuse, -R48 ;  /* 0x00000015a6a67223 */ /* 0x080fe20000010830 */
[----:B------:R-:W-:Y:S01]  /*13140*/  FSEL R6, R87, -INF , P0 ;  /* 0xff80000057067808 */ /* 0x000fe20000000000 */
[----:B------:R-:W-:Y:S01]  /*13150*/  IMAD R101, R234, 0x100, R204 ;  /* 0x00000100ea657824 */ /* 0x000fe200078e02cc */
[-C--:B------:R-:W-:Y:S01]  /*13160*/  ISETP.GE.AND P0, PT, R211, R222.reuse, PT ;  /* 0x000000ded300720c */ /* 0x080fe20003f06270 */
[----:B------:R-:W-:Y:S01]  /*13170*/  MUFU.EX2 R185, R185 ;  /* 0x000000b900b97308 */ /* 0x000fe20000000800 */
[----:B------:R-:W-:Y:S01]  /*13180*/  FSEL R70, R70, -INF , P6 ;  /* 0xff80000046467808 */ /* 0x000fe20003000000 */
[----:B------:R-:W-:Y:S01]  /*13190*/  VIADD R101, R101, 0xa0 ;  /* 0x000000a065657836 */ /* 0x000fe20000000000 */
[-C--:B------:R-:W-:Y:S01]  /*131a0*/  ISETP.GE.AND P6, PT, R165, R222.reuse, PT ;  /* 0x000000dea500720c */ /* 0x080fe20003fc6270 */
[-CC-:B------:R-:W-:Y:S01]  /*131b0*/  FFMA.FTZ R160, R160, R21.reuse, -R48.reuse ;  /* 0x00000015a0a07223 */ /* 0x180fe20000010830 */
[----:B------:R-:W-:Y:S01]  /*131c0*/  FSEL R7, R83, -INF , P4 ;  /* 0xff80000053077808 */ /* 0x000fe20002000000 */
[-CC-:B------:R-:W-:Y:S01]  /*131d0*/  FFMA.FTZ R159, R159, R21.reuse, -R48.reuse ;  /* 0x000000159f9f7223 */ /* 0x180fe20000010830 */
[-C--:B------:R-:W-:Y:S01]  /*131e0*/  ISETP.GE.AND P4, PT, R212, R222.reuse, PT ;  /* 0x000000ded400720c */ /* 0x080fe20003f86270 */
[-CC-:B------:R-:W-:Y:S01]  /*131f0*/  FFMA.FTZ R154, R154, R21.reuse, -R48.reuse ;  /* 0x000000159a9a7223 */ /* 0x180fe20000010830 */
[----:B------:R-:W-:Y:S01]  /*13200*/  FSEL R109, R91, -INF , P0 ;  /* 0xff8000005b6d7808 */ /* 0x000fe20000000000 */
[-CC-:B------:R-:W-:Y:S01]  /*13210*/  FFMA.FTZ R128, R128, R21.reuse, -R48.reuse ;  /* 0x0000001580807223 */ /* 0x180fe20000010830 */
[-C--:B------:R-:W-:Y:S01]  /*13220*/  ISETP.GE.AND P0, PT, R250, R222.reuse, PT ;  /* 0x000000defa00720c */ /* 0x080fe20003f06270 */
        /* <DEDUP_REMOVED lines=11> */
[-C--:B------:R-:W-:Y:S01]  /*132e0*/  ISETP.GE.AND P0, PT, R206, R222.reuse, PT ;  /* 0x000000dece00720c */ /* 0x080fe20003f06270 */
[-CC-:B------:R-:W-:Y:S01]  /*132f0*/  FFMA.FTZ R100, R100, R21.reuse, -R48.reuse ;  /* 0x0000001564647223 */ /* 0x180fe20000010830 */
[----:B------:R-:W-:Y:S01]  /*13300*/  FSEL R86, R86, -INF , P6 ;  /* 0xff80000056567808 */ /* 0x000fe20003000000 */
[-CC-:B------:R-:W-:Y:S01]  /*13310*/  FFMA.FTZ R96, R96, R21.reuse, -R48.reuse ;  /* 0x0000001560607223 */ /* 0x180fe20000010830 */
[-C--:B------:R-:W-:Y:S01]  /*13320*/  ISETP.GE.AND P6, PT, R252, R222.reuse, PT ;  /* 0x000000defc00720c */ /* 0x080fe20003fc6270 */
[-CC-:B------:R-:W-:Y:S01]  /*13330*/  FFMA.FTZ R93, R93, R21.reuse, -R48.reuse ;  /* 0x000000155d5d7223 */ /* 0x180fe20000010830 */
[----:B------:R-:W-:Y:S01]  /*13340*/  FSEL R43, R125, -INF , !P3 ;  /* 0xff8000007d2b7808 */ /* 0x000fe20005800000 */
[-CC-:B------:R-:W-:Y:S01]  /*13350*/  FFMA.FTZ R89, R89, R21.reuse, -R48.reuse ;  /* 0x0000001559597223 */ /* 0x180fe20000010830 */
[----:B------:R-:W-:Y:S01]  /*13360*/  FSEL R94, R94, -INF , P6 ;  /* 0xff8000005e5e7808 */ /* 0x000fe20003000000 */
[-CC-:B------:R-:W-:Y:S01]  /*13370*/  FFMA.FTZ R85, R85, R21.reuse, -R48.reuse ;  /* 0x0000001555557223 */ /* 0x180fe20000010830 */
[-C--:B------:R-:W-:Y:S01]  /*13380*/  ISETP.GE.AND P6, PT, R244, R222.reuse, PT ;  /* 0x000000def400720c */ /* 0x080fe20003fc6270 */
[-CC-:B------:R-:W-:Y:S01]  /*13390*/  FFMA.FTZ R81, R81, R21.reuse, -R48.reuse ;  /* 0x0000001551517223 */ /* 0x180fe20000010830 */
[-CC-:B------:R-:W-:Y:S01]  /*133a0*/  FFMA.FTZ R77, R77, R21.reuse, -R48.reuse ;  /* 0x000000154d4d7223 */ /* 0x180fe20000010830 */
[-CC-:B------:R-:W-:Y:S01]  /*133b0*/  FFMA.FTZ R76, R97, R21.reuse, -R48.reuse ;  /* 0x00000015614c7223 */ /* 0x180fe20000010830 */
[----:B------:R-:W-:Y:S01]  /*133c0*/  FSEL R97, R102, -INF , P6 ;  /* 0xff80000066617808 */ /* 0x000fe20003000000 */
[-CC-:B------:R-:W-:Y:S01]  /*133d0*/  FFMA.FTZ R73, R73, R21.reuse, -R48.reuse ;  /* 0x0000001549497223 */ /* 0x180fe20000010830 */
[-C--:B------:R-:W-:Y:S01]  /*133e0*/  ISETP.GE.AND P6, PT, R198, R222.reuse, PT ;  /* 0x000000dec600720c */ /* 0x080fe20003fc6270 */
[-CC-:B------:R-:W-:Y:S01]  /*133f0*/  FFMA.FTZ R69, R69, R21.reuse, -R48.reuse ;  /* 0x0000001545457223 */ /* 0x180fe20000010830 */
[-CC-:B------:R-:W-:Y:S01]  /*13400*/  FFMA.FTZ R65, R65, R21.reuse, -R48.reuse ;  /* 0x0000001541417223 */ /* 0x180fe20000010830 */
[-CC-:B------:R-:W-:Y:S01]  /*13410*/  FFMA.FTZ R61, R61, R21.reuse, -R48.reuse ;  /* 0x000000153d3d7223 */ /* 0x180fe20000010830 */
[-CC-:B------:R-:W-:Y:S01]  /*13420*/  FFMA.FTZ R57, R57, R21.reuse, -R48.reuse ;  /* 0x0000001539397223 */ /* 0x180fe20000010830 */
[-CC-:B------:R-:W-:Y:S01]  /*13430*/  FFMA.FTZ R53, R53, R21.reuse, -R48.reuse ;  /* 0x0000001535357223 */ /* 0x180fe20000010830 */
[-CC-:B------:R-:W-:Y:S01]  /*13440*/  FFMA.FTZ R49, R49, R21.reuse, -R48.reuse ;  /* 0x0000001531317223 */ /* 0x180fe20000010830 */
[----:B------:R-:W-:Y:S01]  /*13450*/  FFMA.FTZ R48, R5, R21, -R48 ;  /* 0x0000001505307223 */ /* 0x000fe20000010830 */
[----:B------:R-:W-:Y:S01]  /*13460*/  FSEL R5, R95, -INF , P4 ;  /* 0xff8000005f057808 */ /* 0x000fe20002000000 */
[C-C-:B------:R-:W-:Y:S01]  /*13470*/  IMAD R31, R234.reuse, 0x100, R204.reuse ;  /* 0x00000100ea1f7824 */ /* 0x140fe200078e02cc */
[----:B------:R-:W-:Y:S01]  /*13480*/  FSEL R95, R103, -INF , P0 ;  /* 0xff800000675f7808 */ /* 0x000fe20000000000 */
[--C-:B------:R-:W-:Y:S01]  /*13490*/  IMAD R39, R234, 0x100, R204.reuse ;  /* 0x00000100ea277824 */ /* 0x100fe200078e02cc */
[-C--:B------:R-:W-:Y:S01]  /*134a0*/  ISETP.GE.AND P0, PT, R200, R222.reuse, PT ;  /* 0x000000dec800720c */ /* 0x080fe20003f06270 */
[----:B------:R-:W-:Y:S01]  /*134b0*/  VIADD R31, R31, 0x9 ;  /* 0x000000091f1f7836 */ /* 0x000fe20000000000 */
[-C--:B------:R-:W-:Y:S01]  /*134c0*/  ISETP.GE.AND P4, PT, R248, R222.reuse, PT ;  /* 0x000000def800720c */ /* 0x080fe20003f86270 */
[----:B------:R-:W-:Y:S01]  /*134d0*/  VIADD R39, R39, 0x11 ;  /* 0x0000001127277836 */ /* 0x000fe20000000000 */
[----:B------:R-:W-:Y:S01]  /*134e0*/  FSEL R87, R107, -INF , P0 ;  /* 0xff8000006b577808 */ /* 0x000fe20000000000 */
[--C-:B------:R-:W-:Y:S01]  /*134f0*/  IMAD R47, R234, 0x100, R204.reuse ;  /* 0x00000100ea2f7824 */ /* 0x100fe200078e02cc */
[-C--:B------:R-:W-:Y:S01]  /*13500*/  ISETP.GE.AND P0, PT, R194, R222.reuse, PT ;  /* 0x000000dec200720c */ /* 0x080fe20003f06270 */
[--C-:B------:R-:W-:Y:S01]  /*13510*/  IMAD R98, R234, 0x100, R204.reuse ;  /* 0x00000100ea627824 */ /* 0x100fe200078e02cc */
[----:B------:R-:W-:Y:S01]  /*13520*/  FSEL R99, R99, -INF , P4 ;  /* 0xff80000063637808 */ /* 0x000fe20002000000 */
[----:B------:R-:W-:Y:S01]  /*13530*/  VIADD R47, R47, 0x28 ;  /* 0x000000282f2f7836 */ /* 0x000fe20000000000 */
[----:B------:R-:W-:Y:S01]  /*13540*/  FSEL R75, R114, -INF , P0 ;  /* 0xff800000724b7808 */ /* 0x000fe20000000000 */
[----:B------:R-:W-:Y:S01]  /*13550*/  VIADD R98, R98, 0x21 ;  /* 0x0000002162627836 */ /* 0x000fe20000000000 */
[-C--:B------:R-:W-:Y:S01]  /*13560*/  ISETP.GE.AND P0, PT, R188, R222.reuse, PT ;  /* 0x000000debc00720c */ /* 0x080fe20003f06270 */
[--C-:B------:R-:W-:Y:S01]  /*13570*/  IMAD R102, R234, 0x100, R204.reuse ;  /* 0x00000100ea667824 */ /* 0x100fe200078e02cc */
[-C--:B------:R-:W-:Y:S01]  /*13580*/  ISETP.GE.AND P4, PT, R202, R222.reuse, PT ;  /* 0x000000deca00720c */ /* 0x080fe20003f86270 */
[--C-:B------:R-:W-:Y:S01]  /*13590*/  IMAD R107, R234, 0x100, R204.reuse ;  /* 0x00000100ea6b7824 */ /* 0x100fe200078e02cc */
[----:B------:R-:W-:Y:S01]  /*135a0*/  FSEL R63, R119, -INF , P0 ;  /* 0xff800000773f7808 */ /* 0x000fe20000000000 */
[----:B------:R-:W-:Y:S01]  /*135b0*/  VIADD R102, R102, 0x39 ;  /* 0x0000003966667836 */ /* 0x000fe20000000000 */
[----:B------:R-:W-:Y:S01]  /*135c0*/  FSEL R91, R106, -INF , P4 ;  /* 0xff8000006a5b7808 */ /* 0x000fe20002000000 */
[--C-:B------:R-:W-:Y:S01]  /*135d0*/  IMAD R103, R234, 0x100, R204.reuse ;  /* 0x00000100ea677824 */ /* 0x100fe200078e02cc */
[-C--:B------:R-:W-:Y:S01]  /*135e0*/  ISETP.GE.AND P0, PT, R184, R222.reuse, PT ;  /* 0x000000deb800720c */ /* 0x080fe20003f06270 */
[----:B------:R-:W-:Y:S01]  /*135f0*/  VIADD R107, R107, 0xa0 ;  /* 0x000000a06b6b7836 */ /* 0x000fe20000000000 */
[-C--:B------:R-:W-:Y:S01]  /*13600*/  ISETP.GE.AND P4, PT, R196, R222.reuse, PT ;  /* 0x000000dec400720c */ /* 0x080fe20003f86270 */
[----:B------:R-:W-:Y:S01]  /*13610*/  VIADD R103, R103, 0xa1 ;  /* 0x000000a167677836 */ /* 0x000fe20000000000 */
[----:B------:R-:W-:Y:S01]  /*13620*/  FSEL R55, R123, -INF , P0 ;  /* 0xff8000007b377808 */ /* 0x000fe20000000000 */
[----:B------:R-:W-:Y:S01]  /*13630*/  MUFU.EX2 R105, R105 ;  /* 0x0000006900697308 */ /* 0x000fe20000000800 */
[----:B------:R-:W-:Y:S02]  /*13640*/  FSEL R79, R111, -INF , P4 ;  /* 0xff8000006f4f7808 */ /* 0x000fe40002000000 */
[----:B------:R-:W-:Y:S07]  /*13650*/  FSEL R83, R110, -INF , P6 ;  /* 0xff8000006e537808 */ /* 0x000fee0003000000 */
[----:B------:R-:W-:Y:S01]  /*13660*/  MUFU.EX2 R104, R104 ;  /* 0x0000006800687308 */ /* 0x000fe20000000800 */
[-C--:B------:R-:W-:Y:S01]  /*13670*/  ISETP.GE.AND P0, PT, R31, R221.reuse, PT ;  /* 0x000000dd1f00720c */ /* 0x080fe20003f06270 */
[--C-:B------:R-:W-:Y:S01]  /*13680*/  IMAD R31, R234, 0x100, R204.reuse ;  /* 0x00000100ea1f7824 */ /* 0x100fe200078e02cc */
[-C--:B------:R-:W-:Y:S07]  /*13690*/  ISETP.GE.AND P6, PT, R190, R222.reuse, PT ;  /* 0x000000debe00720c */ /* 0x080fee0003fc6270 */
[----:B------:R-:W-:Y:S01]  /*136a0*/  MUFU.EX2 R110, R172 ;  /* 0x000000ac006e7308 */ /* 0x000fe20000000800 */
[-C--:B------:R-:W-:Y:S01]  /*136b0*/  ISETP.GE.AND P4, PT, R192, R222.reuse, PT ;  /* 0x000000dec000720c */ /* 0x080fe20003f86270 */
[----:B------:R-:W-:Y:S01]  /*136c0*/  VIADD R31, R31, 0x10 ;  /* 0x000000101f1f7836 */ /* 0x000fe20000000000 */
[----:B------:R-:W-:Y:S07]  /*136d0*/  FSEL R67, R118, -INF , P6 ;  /* 0xff80000076437808 */ /* 0x000fee0003000000 */
[----:B------:R-:W-:Y:S01]  /*136e0*/  MUFU.EX2 R96, R96 ;  /* 0x0000006000607308 */ /* 0x000fe20000000800 */
[----:B------:R-:W-:Y:S02]  /*136f0*/  FSEL R71, R115, -INF , P4 ;  /* 0xff80000073477808 */ /* 0x000fe40002000000 */
[-C--:B------:R-:W-:Y:S07]  /*13700*/  ISETP.GE.AND P6, PT, R182, R222.reuse, PT ;  /* 0x000000deb600720c */ /* 0x080fee0003fc6270 */
[----:B------:R-:W-:Y:S01]  /*13710*/  MUFU.EX2 R93, R93 ;  /* 0x0000005d005d7308 */ /* 0x000fe20000000800 */
[-C--:B------:R-:W-:Y:S02]  /*13720*/  ISETP.GE.AND P4, PT, R186, R222.reuse, PT ;  /* 0x000000deba00720c */ /* 0x080fe40003f86270 */
[----:B------:R-:W-:Y:S07]  /*13730*/  FSEL R126, R126, -INF , P6 ;  /* 0xff8000007e7e7808 */ /* 0x000fee0003000000 */
[----:B------:R-:W-:Y:S01]  /*13740*/  MUFU.EX2 R89, R89 ;  /* 0x0000005900597308 */ /* 0x000fe20000000800 */
[----:B------:R-:W-:Y:S02]  /*13750*/  FSEL R59, R122, -INF , P4 ;  /* 0xff8000007a3b7808 */ /* 0x000fe40002000000 */
[-C--:B------:R-:W-:Y:S01]  /*13760*/  ISETP.GE.AND P6, PT, R31, R221.reuse, PT ;  /* 0x000000dd1f00720c */ /* 0x080fe20003fc6270 */
[--C-:B------:R-:W-:Y:S01]  /*13770*/  IMAD R31, R234, 0x100, R204.reuse ;  /* 0x00000100ea1f7824 */ /* 0x100fe200078e02cc */
[-C--:B------:R-:W-:Y:S05]  /*13780*/  ISETP.GE.AND P4, PT, R180, R222.reuse, PT ;  /* 0x000000deb400720c */ /* 0x080fea0003f86270 */
[----:B------:R-:W-:Y:S01]  /*13790*/  MUFU.EX2 R85, R85 ;  /* 0x0000005500557308 */ /* 0x000fe20000000800 */
[-C--:B------:R-:W-:Y:S01]  /*137a0*/  ISETP.GE.AND P5, PT, R39, R221.reuse, PT ;  /* 0x000000dd2700720c */ /* 0x080fe20003fa6270 */
[----:B------:R-:W-:Y:S01]  /*137b0*/  VIADD R31, R31, 0x18 ;  /* 0x000000181f1f7836 */ /* 0x000fe20000000000 */
[----:B------:R-:W-:Y:S01]  /*137c0*/  FSEL R106, R127, -INF , P4 ;  /* 0xff8000007f6a7808 */ /* 0x000fe20002000000 */
[--C-:B------:R-:W-:Y:S01]  /*137d0*/  IMAD R39, R234, 0x100, R204.reuse ;  /* 0x00000100ea277824 */ /* 0x100fe200078e02cc */
[----:B------:R-:W-:Y:S05]  /*137e0*/  ISETP.GE.AND P4, PT, R161, R222, PT ;  /* 0x000000dea100720c */ /* 0x000fea0003f86270 */
[----:B------:R-:W-:Y:S01]  /*137f0*/  MUFU.EX2 R81, R81 ;  /* 0x0000005100517308 */ /* 0x000fe20000000800 */
[----:B------:R-:W-:Y:S01]  /*13800*/  FSEL R41, R41, -INF , !P6 ;  /* 0xff80000029297808 */ /* 0x000fe20007000000 */
[----:B------:R-:W-:Y:S01]  /*13810*/  VIADD R39, R39, 0x19 ;  /* 0x0000001927277836 */ /* 0x000fe20000000000 */
[----:B------:R-:W-:Y:S07]  /*13820*/  FSEL R130, R130, -INF , P4 ;  /* 0xff80000082827808 */ /* 0x000fee0002000000 */
[----:B------:R-:W-:Y:S01]  /*13830*/  MUFU.EX2 R77, R77 ;  /* 0x0000004d004d7308 */ /* 0x000fe20000000800 */
[-C--:B------:R-:W-:Y:S01]  /*13840*/  ISETP.GE.AND P4, PT, R31, R221.reuse, PT ;  /* 0x000000dd1f00720c */ /* 0x080fe20003f86270 */
[C-C-:B------:R-:W-:Y:S01]  /*13850*/  IMAD R31, R234.reuse, 0x100, R204.reuse ;  /* 0x00000100ea1f7824 */ /* 0x140fe200078e02cc */
[-C--:B------:R-:W-:Y:S07]  /*13860*/  ISETP.GE.AND P3, PT, R39, R221.reuse, PT ;  /* 0x000000dd2700720c */ /* 0x080fee0003f66270 */
[----:B------:R-:W-:Y:S01]  /*13870*/  MUFU.EX2 R76, R76 ;  /* 0x0000004c004c7308 */ /* 0x000fe20000000800 */
[----:B------:R-:W-:Y:S01]  /*13880*/  FSEL R39, R117, -INF , !P2 ;  /* 0xff80000075277808 */ /* 0x000fe20005000000 */
[----:B------:R-:W-:Y:S01]  /*13890*/  VIADD R31, R31, 0x20 ;  /* 0x000000201f1f7836 */ /* 0x000fe20000000000 */
[-C--:B------:R-:W-:Y:S01]  /*138a0*/  ISETP.GE.AND P6, PT, R47, R221.reuse, PT ;  /* 0x000000dd2f00720c */ /* 0x080fe20003fc6270 */
[--C-:B------:R-:W-:Y:S01]  /*138b0*/  IMAD R47, R234, 0x100, R204.reuse ;  /* 0x00000100ea2f7824 */ /* 0x100fe200078e02cc */
[----:B------:R-:W-:Y:S05]  /*138c0*/  FSEL R14, R14, -INF , !P4 ;  /* 0xff8000000e0e7808 */ /* 0x000fea0006000000 */
[----:B------:R-:W-:Y:S01]  /*138d0*/  MUFU.EX2 R73, R73 ;  /* 0x0000004900497308 */ /* 0x000fe20000000800 */
[-C--:B------:R-:W-:Y:S01]  /*138e0*/  ISETP.GE.AND P2, PT, R31, R221.reuse, PT ;  /* 0x000000dd1f00720c */ /* 0x080fe20003f46270 */
[----:B------:R-:W-:Y:S01]  /*138f0*/  VIADD R47, R47, 0x30 ;  /* 0x000000302f2f7836 */ /* 0x000fe20000000000 */
[----:B------:R-:W-:Y:S07]  /*13900*/  FSEL R31, R40, -INF , !P0 ;  /* 0xff800000281f7808 */ /* 0x000fee0004000000 */
[----:B------:R-:W-:Y:S01]  /*13910*/  MUFU.EX2 R69, R69 ;  /* 0x0000004500457308 */ /* 0x000fe20000000800 */
[-C--:B------:R-:W-:Y:S01]  /*13920*/  ISETP.GE.AND P0, PT, R98, R221.reuse, PT ;  /* 0x000000dd6200720c */ /* 0x080fe20003f06270 */
[C-C-:B------:R-:W-:Y:S01]  /*13930*/  IMAD R98, R234.reuse, 0x100, R204.reuse ;  /* 0x00000100ea627824 */ /* 0x140fe200078e02cc */
[-C--:B------:R-:W-:Y:S01]  /*13940*/  ISETP.GE.AND P4, PT, R47, R221.reuse, PT ;  /* 0x000000dd2f00720c */ /* 0x080fe20003f86270 */
[--C-:B------:R-:W-:Y:S01]  /*13950*/  IMAD R47, R234, 0x100, R204.reuse ;  /* 0x00000100ea2f7824 */ /* 0x100fe200078e02cc */
[----:B------:R-:W-:Y:S01]  /*13960*/  FSEL R11, R11, -INF , !P5 ;  /* 0xff8000000b0b7808 */ /* 0x000fe20006800000 */
[----:B------:R-:W-:Y:S01]  /*13970*/  VIADD R98, R98, 0x29 ;  /* 0x0000002962627836 */ /* 0x000fe20000000000 */
[----:B------:R-:W-:Y:S01]  /*13980*/  FSEL R15, R15, -INF , !P3 ;  /* 0xff8000000f0f7808 */ /* 0x000fe20005800000 */
[----:B------:R-:W-:Y:S01]  /*13990*/  VIADD R47, R47, 0x31 ;  /* 0x000000312f2f7836 */ /* 0x000fe20000000000 */
[----:B------:R-:W-:Y:S01]  /*139a0*/  FSEL R19, R19, -INF , !P0 ;  /* 0xff80000013137808 */ /* 0x000fe20004000000 */
[----:B------:R-:W-:Y:S01]  /*139b0*/  MUFU.EX2 R65, R65 ;  /* 0x0000004100417308 */ /* 0x000fe20000000800 */
[-C--:B------:R-:W-:Y:S01]  /*139c0*/  ISETP.GE.AND P5, PT, R98, R221.reuse, PT ;  /* 0x000000dd6200720c */ /* 0x080fe20003fa6270 */
[--C-:B------:R-:W-:Y:S01]  /*139d0*/  IMAD R98, R234, 0x100, R204.reuse ;  /* 0x00000100ea627824 */ /* 0x100fe200078e02cc */
[-C--:B------:R-:W-:Y:S07]  /*139e0*/  ISETP.GE.AND P3, PT, R47, R221.reuse, PT ;  /* 0x000000dd2f00720c */ /* 0x080fee0003f66270 */
[----:B------:R-:W-:Y:S01]  /*139f0*/  MUFU.EX2 R61, R61 ;  /* 0x0000003d003d7308 */ /* 0x000fe20000000800 */
[----:B------:R-:W-:Y:S01]  /*13a00*/  FSEL R47, R36, -INF , !P2 ;  /* 0xff800000242f7808 */ /* 0x000fe20005000000 */
[----:B------:R-:W-:Y:S01]  /*13a10*/  VIADD R98, R98, 0x38 ;  /* 0x0000003862627836 */ /* 0x000fe20000000000 */
[-C--:B------:R-:W-:Y:S07]  /*13a20*/  ISETP.GE.AND P0, PT, R102, R221.reuse, PT ;  /* 0x000000dd6600720c */ /* 0x080fee0003f06270 */
[----:B------:R-:W-:Y:S01]  /*13a30*/  MUFU.EX2 R60, R60 ;  /* 0x0000003c003c7308 */ /* 0x000fe20000000800 */
[----:B------:R-:W-:Y:S02]  /*13a40*/  FSEL R102, R33, -INF , !P6 ;  /* 0xff80000021667808 */ /* 0x000fe40007000000 */
[-C--:B------:R-:W-:Y:S01]  /*13a50*/  ISETP.GE.AND P2, PT, R98, R221.reuse, PT ;  /* 0x000000dd6200720c */ /* 0x080fe20003f46270 */
[----:B------:R-:W-:Y:S06]  /*13a60*/  IMAD R98, R234, 0x100, R204 ;  /* 0x00000100ea627824 */ /* 0x000fec00078e02cc */
[----:B------:R-:W-:Y:S01]  /*13a70*/  MUFU.EX2 R57, R57 ;  /* 0x0000003900397308 */ /* 0x000fe20000000800 */
[----:B------:R-:W-:Y:S09]  /*13a80*/  VIADD R98, R98, 0x40 ;  /* 0x0000004062627836 */ /* 0x000ff20000000000 */
[----:B------:R-:W-:Y:S01]  /*13a90*/  MUFU.EX2 R56, R56 ;  /* 0x0000003800387308 */ /* 0x000fe20000000800 */
[-C--:B------:R-:W-:Y:S09]  /*13aa0*/  ISETP.GE.AND P6, PT, R98, R221.reuse, PT ;  /* 0x000000dd6200720c */ /* 0x080ff20003fc6270 */
[----:B------:R-:W-:Y:S01]  /*13ab0*/  MUFU.EX2 R53, R53 ;  /* 0x0000003500357308 */ /* 0x000fe20000000800 */
[----:B------:R-:W-:Y:S02]  /*13ac0*/  FSEL R98, R26, -INF , !P5 ;  /* 0xff8000001a627808 */ /* 0x000fe40006800000 */
[-C--:B------:R-:W-:Y:S07]  /*13ad0*/  ISETP.GE.AND P5, PT, R213, R221.reuse, PT ;  /* 0x000000ddd500720c */ /* 0x080fee0003fa6270 */
        /* <DEDUP_REMOVED lines=11> */
[-C--:B------:R-:W-:Y:S02]  /*13b90*/  ISETP.GE.AND P0, PT, R183, R221.reuse, PT ;  /* 0x000000ddb700720c */ /* 0x080fe40003f06270 */
[----:B------:R-:W-:Y:S02]  /*13ba0*/  FSEL R183, R38, -INF , !P6 ;  /* 0xff80000026b77808 */ /* 0x000fe40007000000 */
[----:B------:R-:W-:Y:S02]  /*13bb0*/  ISETP.GE.AND P6, PT, R181, R221, PT ;  /* 0x000000ddb500720c */ /* 0x000fe40003fc6270 */
[----:B------:R-:W-:Y:S02]  /*13bc0*/  FSEL R181, R22, -INF , !P5 ;  /* 0xff80000016b57808 */ /* 0x000fe40006800000 */
[----:B------:R-:W-:Y:S02]  /*13bd0*/  FMNMX3.FTZ R22, R148, R37, R43, !PT ;  /* 0x0000002594167276 */ /* 0x000fe4000781002b */
[----:B------:R-:W-:Y:S02]  /*13be0*/  ISETP.GE.AND P5, PT, R205, R221, PT ;  /* 0x000000ddcd00720c */ /* 0x000fe40003fa6270 */
[----:B------:R-:W-:Y:S02]  /*13bf0*/  FMNMX3.FTZ R22, R22, R39, R31, !PT ;  /* 0x0000002716167276 */ /* 0x000fe4000781001f */
[----:B------:R-:W-:Y:S02]  /*13c00*/  FSEL R205, R42, -INF , !P4 ;  /* 0xff8000002acd7808 */ /* 0x000fe40006000000 */
[----:B------:R-:W-:Y:S02]  /*13c10*/  FMNMX3.FTZ R22, R22, R41, R11, !PT ;  /* 0x0000002916167276 */ /* 0x000fe4000781000b */
[-C--:B------:R-:W-:Y:S02]  /*13c20*/  ISETP.GE.AND P4, PT, R191, R221.reuse, PT ;  /* 0x000000ddbf00720c */ /* 0x080fe40003f86270 */
[----:B------:R-:W-:Y:S02]  /*13c30*/  FSEL R191, R18, -INF , !P3 ;  /* 0xff80000012bf7808 */ /* 0x000fe40005800000 */
[-C--:B------:R-:W-:Y:S02]  /*13c40*/  ISETP.GE.AND P3, PT, R197, R221.reuse, PT ;  /* 0x000000ddc500720c */ /* 0x080fe40003f66270 */
[----:B------:R-:W-:Y:S02]  /*13c50*/  FMNMX3.FTZ R22, R22, R14, R15, !PT ;  /* 0x0000000e16167276 */ /* 0x000fe4000781000f */
        /* <DEDUP_REMOVED lines=17> */
[----:B------:R-:W-:Y:S02]  /*13d70*/  FSEL R193, R16, -INF , !P3 ;  /* 0xff80000010c17808 */ /* 0x000fe40005800000 */
[----:B------:R-:W-:Y:S02]  /*13d80*/  FMNMX3.FTZ R18, R18, R203, R199, !PT ;  /* 0x000000cb12127276 */ /* 0x000fe400078100c7 */
[-C--:B------:R-:W-:Y:S02]  /*13d90*/  ISETP.GE.AND P3, PT, R189, R221.reuse, PT ;  /* 0x000000ddbd00720c */ /* 0x080fe40003f66270 */
[----:B------:R-:W-:Y:S02]  /*13da0*/  FSEL R189, R58, -INF , !P2 ;  /* 0xff8000003abd7808 */ /* 0x000fe40005000000 */
[----:B------:R-:W-:Y:S01]  /*13db0*/  ISETP.GE.AND P2, PT, R187, R221, PT ;  /* 0x000000ddbb00720c */ /* 0x000fe20003f46270 */
[----:B------:R-:W-:Y:S01]  /*13dc0*/  MUFU.EX2 R58, R178 ;  /* 0x000000b2003a7308 */ /* 0x000fe20000000800 */
[----:B------:R-:W-:Y:S02]  /*13dd0*/  FMNMX3.FTZ R18, R18, R195, R193, !PT ;  /* 0x000000c312127276 */ /* 0x000fe400078100c1 */
[----:B------:R-:W-:Y:S02]  /*13de0*/  FSEL R187, R13, -INF , !P0 ;  /* 0xff8000000dbb7808 */ /* 0x000fe40004000000 */
[-C--:B------:R-:W-:Y:S02]  /*13df0*/  ISETP.GE.AND P0, PT, R171, R221.reuse, PT ;  /* 0x000000ddab00720c */ /* 0x080fe40003f06270 */
[----:B------:R-:W-:Y:S02]  /*13e00*/  FSEL R171, R62, -INF , !P6 ;  /* 0xff8000003eab7808 */ /* 0x000fe40007000000 */
[----:B------:R-:W-:Y:S01]  /*13e10*/  ISETP.GE.AND P6, PT, R169, R221, PT ;  /* 0x000000dda900720c */ /* 0x000fe20003fc6270 */
[----:B------:R-:W-:Y:S01]  /*13e20*/  MUFU.EX2 R62, R45 ;  /* 0x0000002d003e7308 */ /* 0x000fe20000000800 */
[----:B------:R-:W-:Y:S02]  /*13e30*/  FSEL R169, R12, -INF , !P5 ;  /* 0xff8000000ca97808 */ /* 0x000fe40006800000 */
[----:B------:R-:W-:Y:S02]  /*13e40*/  FMNMX3.FTZ R18, R18, R189, R187, !PT ;  /* 0x000000bd12127276 */ /* 0x000fe400078100bb */
[-C--:B------:R-:W-:Y:S02]  /*13e50*/  ISETP.GE.AND P5, PT, R167, R221.reuse, PT ;  /* 0x000000dda700720c */ /* 0x080fe40003fa6270 */
[----:B------:R-:W-:Y:S02]  /*13e60*/  FSEL R167, R66, -INF , !P4 ;  /* 0xff80000042a77808 */ /* 0x000fe40006000000 */
[----:B------:R-:W-:Y:S02]  /*13e70*/  ISETP.GE.AND P4, PT, R165, R221, PT ;  /* 0x000000dda500720c */ /* 0x000fe40003f86270 */
[----:B------:R-:W-:Y:S02]  /*13e80*/  FSEL R165, R10, -INF , !P3 ;  /* 0xff8000000aa57808 */ /* 0x000fe40005800000 */
[----:B------:R-:W-:Y:S02]  /*13e90*/  FMNMX3.FTZ R18, R18, R171, R169, !PT ;  /* 0x000000ab12127276 */ /* 0x000fe400078100a9 */
[-C--:B------:R-:W-:Y:S02]  /*13ea0*/  ISETP.GE.AND P3, PT, R157, R221.reuse, PT ;  /* 0x000000dd9d00720c */ /* 0x080fe40003f66270 */
[----:B------:R-:W-:Y:S02]  /*13eb0*/  FSEL R157, R70, -INF , !P2 ;  /* 0xff800000469d7808 */ /* 0x000fe40005000000 */
[----:B------:R-:W-:Y:S01]  /*13ec0*/  ISETP.GE.AND P2, PT, R155, R221, PT ;  /* 0x000000dd9b00720c */ /* 0x000fe20003f46270 */
[----:B------:R-:W-:Y:S01]  /*13ed0*/  MUFU.EX2 R70, R24 ;  /* 0x0000001800467308 */ /* 0x000fe20000000800 */
[----:B------:R-:W-:Y:S02]  /*13ee0*/  FSEL R155, R9, -INF , !P0 ;  /* 0xff800000099b7808 */ /* 0x000fe40004000000 */
[----:B------:R-:W-:Y:S02]  /*13ef0*/  FMNMX3.FTZ R18, R18, R167, R165, !PT ;  /* 0x000000a712127276 */ /* 0x000fe400078100a5 */
[----:B------:R-:W-:Y:S02]  /*13f00*/  ISETP.GE.AND P0, PT, R129, R221, PT ;  /* 0x000000dd8100720c */ /* 0x000fe40003f06270 */
[----:B------:R-:W-:Y:S02]  /*13f10*/  FSEL R127, R8, -INF , !P5 ;  /* 0xff800000087f7808 */ /* 0x000fe40006800000 */
[----:B------:R-:W-:Y:S02]  /*13f20*/  FSEL R129, R74, -INF , !P6 ;  /* 0xff8000004a817808 */ /* 0x000fe40007000000 */
[----:B------:R-:W-:Y:S02]  /*13f30*/  FMNMX3.FTZ R18, R18, R157, R155, !PT ;  /* 0x0000009d12127276 */ /* 0x000fe4000781009b */
[----:B------:R-:W-:Y:S02]  /*13f40*/  FSEL R27, R27, -INF , !P3 ;  /* 0xff8000001b1b7808 */ /* 0x000fe40005800000 */
[----:B------:R-:W-:Y:S02]  /*13f50*/  FSEL R125, R78, -INF , !P4 ;  /* 0xff8000004e7d7808 */ /* 0x000fe40006000000 */
[----:B------:R-:W-:Y:S02]  /*13f60*/  FMNMX3.FTZ R18, R18, R129, R127, !PT ;  /* 0x0000008112127276 */ /* 0x000fe4000781007f */
[----:B------:R-:W-:Y:S02]  /*13f70*/  ISETP.GE.AND P6, PT, R107, R221, PT ;  /* 0x000000dd6b00720c */ /* 0x000fe40003fc6270 */
[----:B------:R-:W-:Y:S02]  /*13f80*/  FSEL R123, R82, -INF , !P2 ;  /* 0xff800000527b7808 */ /* 0x000fe40005000000 */
[----:B------:R-:W-:Y:S01]  /*13f90*/  FMNMX3.FTZ R18, R18, R125, R27, !PT ;  /* 0x0000007d12127276 */ /* 0x000fe2000781001b */
[----:B------:R-:W-:Y:S01]  /*13fa0*/  MUFU.EX2 R82, R163 ;  /* 0x000000a300527308 */ /* 0x000fe20000000800 */
[-C--:B------:R-:W-:Y:S02]  /*13fb0*/  ISETP.GE.AND P5, PT, R103, R221.reuse, PT ;  /* 0x000000dd6700720c */ /* 0x080fe40003fa6270 */
[----:B------:R-:W-:Y:S02]  /*13fc0*/  FSEL R119, R7, -INF , !P0 ;  /* 0xff80000007777808 */ /* 0x000fe40004000000 */
[----:B------:R-:W-:Y:S02]  /*13fd0*/  FSEL R117, R86, -INF , !P6 ;  /* 0xff80000056757808 */ /* 0x000fe40007000000 */
[----:B------:R-:W-:Y:S02]  /*13fe0*/  ISETP.GE.AND P4, PT, R212, R221, PT ;  /* 0x000000ddd400720c */ /* 0x000fe40003f86270 */
[----:B------:R-:W-:Y:S02]  /*13ff0*/  FSEL R115, R6, -INF , !P5 ;  /* 0xff80000006737808 */ /* 0x000fe40006800000 */
[----:B------:R-:W-:Y:S02]  /*14000*/  FMNMX3.FTZ R18, R18, R123, R119, !PT ;  /* 0x0000007b12127276 */ /* 0x000fe40007810077 */
[-C--:B------:R-:W-:Y:S02]  /*14010*/  ISETP.GE.AND P3, PT, R211, R221.reuse, PT ;  /* 0x000000ddd300720c */ /* 0x080fe40003f66270 */
[----:B------:R-:W-:Y:S02]  /*14020*/  FSEL R111, R90, -INF , !P4 ;  /* 0xff8000005a6f7808 */ /* 0x000fe40006000000 */
[----:B------:R-:W-:Y:S02]  /*14030*/  ISETP.GE.AND P0, PT, R251, R221, PT ;  /* 0x000000ddfb00720c */ /* 0x000fe40003f06270 */
[----:B------:R-:W-:Y:S02]  /*14040*/  FSEL R109, R109, -INF , !P3 ;  /* 0xff8000006d6d7808 */ /* 0x000fe40005800000 */
[----:B------:R-:W-:Y:S02]  /*14050*/  FMNMX3.FTZ R18, R18, R117, R115, !PT ;  /* 0x0000007512127276 */ /* 0x000fe40007810073 */
[----:B------:R-:W-:Y:S02]  /*14060*/  ISETP.GE.AND P2, PT, R252, R221, PT ;  /* 0x000000ddfc00720c */ /* 0x000fe40003f46270 */
[----:B------:R-:W-:Y:S02]  /*14070*/  FSEL R103, R5, -INF , !P0 ;  /* 0xff80000005677808 */ /* 0x000fe40004000000 */
[----:B------:R-:W-:Y:S02]  /*14080*/  FSEL R107, R94, -INF , !P2 ;  /* 0xff8000005e6b7808 */ /* 0x000fe40005000000 */
[----:B------:R-:W-:Y:S01]  /*14090*/  FMNMX3.FTZ R18, R18, R111, R109, !PT ;  /* 0x0000006f12127276 */ /* 0x000fe2000781006d */
[----:B------:R-:W-:Y:S01]  /*140a0*/  MUFU.EX2 R94, R29 ;  /* 0x0000001d005e7308 */ /* 0x000fe20000000800 */
[-C--:B------:R-:W-:Y:S02]  /*140b0*/  ISETP.GE.AND P5, PT, R248, R221.reuse, PT ;  /* 0x000000ddf800720c */ /* 0x080fe40003fa6270 */
[-C--:B------:R-:W-:Y:S02]  /*140c0*/  ISETP.GE.AND P6, PT, R250, R221.reuse, PT ;  /* 0x000000ddfa00720c */ /* 0x080fe40003fc6270 */
[----:B------:R-:W-:Y:S02]  /*140d0*/  ISETP.GE.AND P3, PT, R206, R221, PT ;  /* 0x000000ddce00720c */ /* 0x000fe40003f66270 */
[----:B------:R-:W-:Y:S02]  /*140e0*/  FSEL R99, R99, -INF , !P5 ;  /* 0xff80000063637808 */ /* 0x000fe40006800000 */
[----:B------:R-:W-:Y:S02]  /*140f0*/  FMNMX3.FTZ R18, R18, R107, R103, !PT ;  /* 0x0000006b12127276 */ /* 0x000fe40007810067 */
[-C--:B------:R-:W-:Y:S02]  /*14100*/  ISETP.GE.AND P4, PT, R244, R221.reuse, PT ;  /* 0x000000ddf400720c */ /* 0x080fe40003f86270 */
[----:B------:R-:W-:Y:S02]  /*14110*/  FSEL R101, R101, -INF , !P6 ;  /* 0xff80000065657808 */ /* 0x000fe40007000000 */
[----:B------:R-:W-:Y:S02]  /*14120*/  FSEL R95, R95, -INF , !P3 ;  /* 0xff8000005f5f7808 */ /* 0x000fe40005800000 */
[----:B------:R-:W-:Y:S02]  /*14130*/  ISETP.GE.AND P2, PT, R202, R221, PT ;  /* 0x000000ddca00720c */ /* 0x000fe40003f46270 */
[----:B------:R-:W-:Y:S02]  /*14140*/  FSEL R97, R97, -INF , !P4 ;  /* 0xff80000061617808 */ /* 0x000fe40006000000 */
[----:B------:R-:W-:Y:S02]  /*14150*/  FMNMX3.FTZ R18, R18, R101, R99, !PT ;  /* 0x0000006512127276 */ /* 0x000fe40007810063 */
[----:B------:R-:W-:Y:S02]  /*14160*/  ISETP.GE.AND P0, PT, R200, R221, PT ;  /* 0x000000ddc800720c */ /* 0x000fe40003f06270 */
[----:B------:R-:W-:Y:S02]  /*14170*/  FMNMX3.FTZ R18, R18, R97, R95, !PT ;  /* 0x0000006112127276 */ /* 0x000fe4000781005f */
[----:B------:R-:W-:Y:S02]  /*14180*/  FSEL R91, R91, -INF , !P2 ;  /* 0xff8000005b5b7808 */ /* 0x000fe40005000000 */
[----:B------:R-:W-:Y:S02]  /*14190*/  FSEL R87, R87, -INF , !P0 ;  /* 0xff80000057577808 */ /* 0x000fe40004000000 */
[-C--:B------:R-:W-:Y:S02]  /*141a0*/  ISETP.GE.AND P6, PT, R198, R221.reuse, PT ;  /* 0x000000ddc600720c */ /* 0x080fe40003fc6270 */
[----:B------:R-:W-:Y:S02]  /*141b0*/  ISETP.GE.AND P5, PT, R196, R221, PT ;  /* 0x000000ddc400720c */ /* 0x000fe40003fa6270 */
[----:B------:R-:W-:Y:S02]  /*141c0*/  FMNMX3.FTZ R18, R18, R91, R87, !PT ;  /* 0x0000005b12127276 */ /* 0x000fe40007810057 */
[----:B------:R-:W-:Y:S02]  /*141d0*/  FSEL R83, R83, -INF , !P6 ;  /* 0xff80000053537808 */ /* 0x000fe40007000000 */
[----:B------:R-:W-:Y:S02]  /*141e0*/  FSEL R79, R79, -INF , !P5 ;  /* 0xff8000004f4f7808 */ /* 0x000fe40006800000 */
[-C--:B------:R-:W-:Y:S02]  /*141f0*/  ISETP.GE.AND P4, PT, R194, R221.reuse, PT ;  /* 0x000000ddc200720c */ /* 0x080fe40003f86270 */
[-C--:B------:R-:W-:Y:S02]  /*14200*/  ISETP.GE.AND P3, PT, R192, R221.reuse, PT ;  /* 0x000000ddc000720c */ /* 0x080fe40003f66270 */
[----:B------:R-:W-:Y:S02]  /*14210*/  ISETP.GE.AND P2, PT, R190, R221, PT ;  /* 0x000000ddbe00720c */ /* 0x000fe40003f46270 */
[----:B------:R-:W-:Y:S02]  /*14220*/  FMNMX3.FTZ R6, R18, R83, R79, !PT ;  /* 0x0000005312067276 */ /* 0x000fe4000781004f */
[----:B------:R-:W-:Y:S02]  /*14230*/  ISETP.GE.AND P0, PT, R188, R221, PT ;  /* 0x000000ddbc00720c */ /* 0x000fe40003f06270 */
[----:B------:R-:W-:Y:S02]  /*14240*/  FSEL R75, R75, -INF , !P4 ;  /* 0xff8000004b4b7808 */ /* 0x000fe40006000000 */
[----:B------:R-:W-:Y:S02]  /*14250*/  FSEL R71, R71, -INF , !P3 ;  /* 0xff80000047477808 */ /* 0x000fe40005800000 */
[----:B------:R-:W-:Y:S02]  /*14260*/  FSEL R67, R67, -INF , !P2 ;  /* 0xff80000043437808 */ /* 0x000fe40005000000 */
[----:B------:R-:W-:Y:S02]  /*14270*/  FSEL R63, R63, -INF , !P0 ;  /* 0xff8000003f3f7808 */ /* 0x000fe40004000000 */
[----:B------:R-:W-:Y:S02]  /*14280*/  FMNMX3.FTZ R6, R6, R75, R71, !PT ;  /* 0x0000004b06067276 */ /* 0x000fe40007810047 */
[-C--:B------:R-:W-:Y:S02]  /*14290*/  ISETP.GE.AND P6, PT, R186, R221.reuse, PT ;  /* 0x000000ddba00720c */ /* 0x080fe40003fc6270 */
[----:B------:R-:W-:Y:S02]  /*142a0*/  ISETP.GE.AND P5, PT, R184, R221, PT ;  /* 0x000000ddb800720c */ /* 0x000fe40003fa6270 */
[----:B------:R-:W-:Y:S02]  /*142b0*/  ISETP.GE.AND P0, PT, R0, R222, PT ;  /* 0x000000de0000720c */ /* 0x000fe40003f06270 */
[----:B------:R-:W-:Y:S02]  /*142c0*/  FMNMX3.FTZ R6, R6, R67, R63, !PT ;  /* 0x0000004306067276 */ /* 0x000fe4000781003f */
[-C--:B------:R-:W-:Y:S02]  /*142d0*/  ISETP.GE.AND P4, PT, R182, R221.reuse, PT ;  /* 0x000000ddb600720c */ /* 0x080fe40003f86270 */
[----:B------:R-:W-:Y:S02]  /*142e0*/  FSEL R59, R59, -INF , !P6 ;  /* 0xff8000003b3b7808 */ /* 0x000fe40007000000 */
[----:B------:R-:W-:Y:S02]  /*142f0*/  FSEL R55, R55, -INF , !P5 ;  /* 0xff80000037377808 */ /* 0x000fe40006800000 */
[-C--:B------:R-:W-:Y:S02]  /*14300*/  ISETP.GE.AND P3, PT, R180, R221.reuse, PT ;  /* 0x000000ddb400720c */ /* 0x080fe40003f66270 */
[-C--:B------:R-:W-:Y:S02]  /*14310*/  ISETP.GE.AND P6, PT, R0, R221.reuse, PT ;  /* 0x000000dd0000720c */ /* 0x080fe40003fc6270 */
[----:B------:R-:W-:Y:S02]  /*14320*/  ISETP.GE.AND P2, PT, R161, R221, PT ;  /* 0x000000dda100720c */ /* 0x000fe40003f46270 */
[----:B------:R-:W-:Y:S02]  /*14330*/  FSEL R22, R131, -INF , P0 ;  /* 0xff80000083167808 */ /* 0x000fe40000000000 */
[----:B------:R-:W-:Y:S01]  /*14340*/  FSEL R51, R126, -INF , !P4 ;  /* 0xff8000007e337808 */ /* 0x000fe20006000000 */
[----:B------:R1:W-:Y:S01]  /*14350*/  MUFU.EX2 R131, R32 ;  /* 0x0000002000837308 */ /* 0x0003e20000000800 */
[----:B------:R-:W-:Y:S01]  /*14360*/  FMNMX3.FTZ R0, R6, R59, R55, !PT ;  /* 0x0000003b06007276 */ /* 0x000fe20007810037 */
[----:B------:R-:W-:Y:S01]  /*14370*/  FMUL.FTZ R6, R21, R4 ;  /* 0x0000000415067220 */ /* 0x000fe20000410000 */
[----:B------:R-:W-:Y:S07]  /*14380*/  FSEL R50, R106, -INF , !P3 ;  /* 0xff8000006a327808 */ /* 0x000fee0005800000 */
[----:B------:R-:W-:Y:S01]  /*14390*/  MUFU.EX2 R126, R168 ;  /* 0x000000a8007e7308 */ /* 0x000fe20000000800 */
[----:B------:R-:W-:Y:S02]  /*143a0*/  FSEL R23, R130, -INF , !P2 ;  /* 0xff80000082177808 */ /* 0x000fe40005000000 */
[----:B------:R-:W-:Y:S07]  /*143b0*/  FSEL R22, R22, -INF , !P6 ;  /* 0xff80000016167808 */ /* 0x000fee0007000000 */
[----:B------:R-:W2:Y:S01]  /*143c0*/  MUFU.EX2 R6, R6 ;  /* 0x0000000600067308 */ /* 0x000ea20000000800 */
[----:B------:R-:W-:Y:S04]  /*143d0*/  FMNMX3.FTZ R0, R0, R51, R50, !PT ;  /* 0x0000003300007276 */ /* 0x000fe80007810032 */
[----:B------:R-:W-:Y:S01]  /*143e0*/  FMNMX3.FTZ R9, R0, R23, R22, !PT ;  /* 0x0000001700097276 */ /* 0x000fe20007810016 */
[----:B-1----:R-:W-:Y:S08]  /*143f0*/  LDSM.16.MT88.4 R32, [R153+0x5000] ;  /* 0x005000009920783b */ /* 0x002ff00000004200 */
[----:B------:R-:W1:Y:S01]  /*14400*/  SHFL.BFLY PT, R0, R9, 0x2, 0x1f ;  /* 0x0c401f0009007f89 */ /* 0x000e6200000e0000 */
[C---:B--2---:R-:W-:Y:S01]  /*14410*/  FMUL.FTZ R8, R6.reuse, R140 ;  /* 0x0000008c06087220 */ /* 0x044fe20000410000 */
[C---:B------:R-:W-:Y:S01]  /*14420*/  FMUL.FTZ R4, R6.reuse, R144 ;  /* 0x0000009006047220 */ /* 0x040fe20000410000 */
[C---:B------:R-:W-:Y:S01]  /*14430*/  FMUL.FTZ R5, R6.reuse, R145 ;  /* 0x0000009106057220 */ /* 0x040fe20000410000 */
[C---:B------:R-:W-:Y:S01]  /*14440*/  FMUL.FTZ R12, R6.reuse, R136 ;  /* 0x00000088060c7220 */ /* 0x040fe20000410000 */
[C---:B------:R-:W-:Y:S01]  /*14450*/  FMUL.FTZ R13, R6.reuse, R137 ;  /* 0x00000089060d7220 */ /* 0x040fe20000410000 */
[C---:B------:R-:W-:Y:S01]  /*14460*/  FMUL.FTZ R16, R6.reuse, R132 ;  /* 0x0000008406107220 */ /* 0x040fe20000410000 */
[C---:B------:R-:W-:Y:S01]  /*14470*/  FMUL.FTZ R17, R6.reuse, R133 ;  /* 0x0000008506117220 */ /* 0x040fe20000410000 */
[C---:B------:R-:W-:Y:S01]  /*14480*/  FFMA.FTZ R247, R6.reuse, R247, R131 ;  /* 0x000000f706f77223 */ /* 0x040fe20000010083 */
[----:B------:R-:W-:Y:S01]  /*14490*/  MUFU.EX2 R137, R249 ;  /* 0x000000f900897308 */ /* 0x000fe20000000800 */
[----:B-1----:R-:W-:Y:S01]  /*144a0*/  FMNMX.FTZ R7, R9, R0, !PT ;  /* 0x0000000009077209 */ /* 0x002fe20007810000 */
[----:B------:R-:W-:Y:S08]  /*144b0*/  FMUL.FTZ R9, R6, R141 ;  /* 0x0000008d06097220 */ /* 0x000ff00000410000 */
[----:B------:R1:W2:Y:S01]  /*144c0*/  MUFU.EX2 R141, R28 ;  /* 0x0000001c008d7308 */ /* 0x0002a20000000800 */
[----:B------:R-:W3:Y:S01]  /*144d0*/  SHFL.BFLY PT, R0, R7, 0x1, 0x1f ;  /* 0x0c201f0007007f89 */ /* 0x000ee200000e0000 */
[C---:B-1----:R-:W-:Y:S01]  /*144e0*/  F2FP.F16.F32.PACK_AB R28, R94.reuse, R131 ;  /* 0x000000835e1c723e */ /* 0x042fe200000000ff */
[----:B------:R-:W-:Y:S01]  /*144f0*/  FADD.FTZ R94, R94, R247 ;  /* 0x000000f75e5e7221 */ /* 0x000fe20000010000 */
[----:B--2---:R-:W-:Y:S06]  /*14500*/  F2FP.F16.F32.PACK_AB R30, R70, R141 ;  /* 0x0000008d461e723e */ /* 0x004fec00000000ff */
[----:B------:R-:W-:Y:S01]  /*14510*/  MUFU.EX2 R131, R44 ;  /* 0x0000002c00837308 */ /* 0x000fe20000000800 */
[----:B------:R-:W-:Y:S01]  /*14520*/  FADD.FTZ R141, R141, R94 ;  /* 0x0000005e8d8d7221 */ /* 0x000fe20000010000 */
[----:B---3--:R-:W-:Y:S04]  /*14530*/  FMNMX.FTZ R0, R7, R0, !PT ;  /* 0x0000000007007209 */ /* 0x008fe80007810000 */
[C---:B------:R-:W-:Y:S01]  /*14540*/  FSETP.NEU.FTZ.AND P0, PT, R0.reuse, -INF , PT ;  /* 0xff8000000000780b */ /* 0x040fe20003f1d000 */
[----:B------:R-:W-:Y:S03]  /*14550*/  FMUL.FTZ R54, R21, R0 ;  /* 0x0000000015367220 */ /* 0x000fe60000410000 */
[----:B------:R-:W-:Y:S02]  /*14560*/  FSEL R7, R0, RZ, P0 ;  /* 0x000000ff00077208 */ /* 0x000fe40000000000 */
[----:B------:R-:W-:Y:S02]  /*14570*/  FSEL R54, R54, RZ, P0 ;  /* 0x000000ff36367208 */ /* 0x000fe40000000000 */
[C---:B------:R-:W-:Y:S01]  /*14580*/  ISETP.GT.AND P0, PT, R234.reuse, R225, PT ;  /* 0x000000e1ea00720c */ /* 0x040fe20003f04270 */
[----:B------:R-:W-:Y:S01]  /*14590*/  FADD.FTZ R6, -R7, R148 ;  /* 0x0000009407067221 */ /* 0x000fe20000010100 */
[----:B------:R-:W-:Y:S02]  /*145a0*/  VIADD R234, R234, 0xffffffff ;  /* 0xffffffffeaea7836 */ /* 0x000fe40000000000 */
[-CC-:B------:R-:W-:Y:S01]  /*145b0*/  FFMA.FTZ R161, R37, R21.reuse, -R54.reuse ;  /* 0x0000001525a17223 */ /* 0x180fe20000010836 */
[-CC-:B------:R-:W-:Y:S01]  /*145c0*/  FFMA.FTZ R90, R43, R21.reuse, -R54.reuse ;  /* 0x000000152b5a7223 */ /* 0x180fe20000010836 */
[-CC-:B------:R-:W-:Y:S01]  /*145d0*/  FFMA.FTZ R133, R39, R21.reuse, -R54.reuse ;  /* 0x0000001527857223 */ /* 0x180fe20000010836 */
[-CC-:B------:R-:W-:Y:S01]  /*145e0*/  FFMA.FTZ R66, R31, R21.reuse, -R54.reuse ;  /* 0x000000151f427223 */ /* 0x180fe20000010836 */
[----:B------:R-:W-:Y:S01]  /*145f0*/  FMUL.FTZ R10, R21, R6 ;  /* 0x00000006150a7220 */ /* 0x000fe20000410000 */
[----:B------:R-:W1:Y:S01]  /*14600*/  LDSM.16.MT88.4 R36, [R152] ;  /* 0x000000009824783b */ /* 0x000e620000004200 */
[----:B------:R-:W-:Y:S01]  /*14610*/  MUFU.EX2 R161, R161 ;  /* 0x000000a100a17308 */ /* 0x000fe20000000800 */
[-CC-:B------:R-:W-:Y:S01]  /*14620*/  FFMA.FTZ R86, R41, R21.reuse, -R54.reuse ;  /* 0x0000001529567223 */ /* 0x180fe20000010836 */
[-CC-:B------:R-:W-:Y:S01]  /*14630*/  FFMA.FTZ R145, R11, R21.reuse, -R54.reuse ;  /* 0x000000150b917223 */ /* 0x180fe20000010836 */
[-CC-:B------:R-:W-:Y:S07]  /*14640*/  FFMA.FTZ R78, R15, R21.reuse, -R54.reuse ;  /* 0x000000150f4e7223 */ /* 0x180fee0000010836 */
[----:B------:R-:W2:Y:S01]  /*14650*/  MUFU.EX2 R24, R10 ;  /* 0x0000000a00187308 */ /* 0x000ea20000000800 */
[-CC-:B------:R-:W-:Y:S01]  /*14660*/  FFMA.FTZ R74, R19, R21.reuse, -R54.reuse ;  /* 0x00000015134a7223 */ /* 0x180fe20000010836 */
[-CC-:B------:R-:W-:Y:S01]  /*14670*/  FFMA.FTZ R132, R201, R21.reuse, -R54.reuse ;  /* 0x00000015c9847223 */ /* 0x180fe20000010836 */
[----:B------:R-:W3:Y:S07]  /*14680*/  LDSM.16.MT88.4 R40, [R153+0x5400] ;  /* 0x005400009928783b */ /* 0x000eee0000004200 */
[----:B------:R-:W4:Y:S01]  /*14690*/  MUFU.EX2 R90, R90 ;  /* 0x0000005a005a7308 */ /* 0x000f220000000800 */
[-CC-:B------:R-:W-:Y:S01]  /*146a0*/  FFMA.FTZ R118, R181, R21.reuse, -R54.reuse ;  /* 0x00000015b5767223 */ /* 0x180fe20000010836 */
[-CC-:B------:R-:W-:Y:S01]  /*146b0*/  FFMA.FTZ R191, R191, R21.reuse, -R54.reuse ;  /* 0x00000015bfbf7223 */ /* 0x180fe20000010836 */
[-CC-:B------:R-:W-:Y:S07]  /*146c0*/  FFMA.FTZ R165, R165, R21.reuse, -R54.reuse ;  /* 0x00000015a5a57223 */ /* 0x180fee0000010836 */
[----:B------:R-:W-:Y:S01]  /*146d0*/  MUFU.EX2 R133, R133 ;  /* 0x0000008500857308 */ /* 0x000fe20000000800 */
[-CC-:B------:R-:W-:Y:S01]  /*146e0*/  FFMA.FTZ R99, R99, R21.reuse, -R54.reuse ;  /* 0x0000001563637223 */ /* 0x180fe20000010836 */
[-CC-:B------:R-:W-:Y:S01]  /*146f0*/  FFMA.FTZ R97, R97, R21.reuse, -R54.reuse ;  /* 0x0000001561617223 */ /* 0x180fe20000010836 */
[-CC-:B------:R-:W-:Y:S07]  /*14700*/  FFMA.FTZ R106, R102, R21.reuse, -R54.reuse ;  /* 0x00000015666a7223 */ /* 0x180fee0000010836 */
[----:B------:R-:W5:Y:S01]  /*14710*/  MUFU.EX2 R66, R66 ;  /* 0x0000004200427308 */ /* 0x000f620000000800 */
[--C-:B------:R-:W-:Y:S01]  /*14720*/  FFMA.FTZ R102, R98, R21, -R54.reuse ;  /* 0x0000001562667223 */ /* 0x100fe20000010836 */
[C---:B--2---:R-:W-:Y:S01]  /*14730*/  FMUL.FTZ R6, R24.reuse, R146 ;  /* 0x0000009218067220 */ /* 0x044fe20000410000 */
[C---:B------:R-:W-:Y:S01]  /*14740*/  FMUL.FTZ R7, R24.reuse, R147 ;  /* 0x0000009318077220 */ /* 0x040fe20000410000 */
[C---:B------:R-:W-:Y:S01]  /*14750*/  FMUL.FTZ R10, R24.reuse, R142 ;  /* 0x0000008e180a7220 */ /* 0x040fe20000410000 */
[----:B------:R-:W-:Y:S01]  /*14760*/  FMUL.FTZ R11, R24, R143 ;  /* 0x0000008f180b7220 */ /* 0x000fe20000410000 */
[----:B----4-:R-:W-:Y:S01]  /*14770*/  F2FP.F16.F32.PACK_AB R29, R90, R161 ;  /* 0x000000a15a1d723e */ /* 0x010fe200000000ff */
[--C-:B------:R-:W-:Y:S01]  /*14780*/  FFMA.FTZ R143, R14, R21, -R54.reuse ;  /* 0x000000150e8f7223 */ /* 0x100fe20000010836 */
[C---:B------:R-:W-:Y:S01]  /*14790*/  FMUL.FTZ R14, R24.reuse, R138 ;  /* 0x0000008a180e7220 */ /* 0x040fe20000410000 */
[C---:B------:R-:W-:Y:S01]  /*147a0*/  FMUL.FTZ R15, R24.reuse, R139 ;  /* 0x0000008b180f7220 */ /* 0x040fe20000410000 */
[----:B------:R-:W-:Y:S01]  /*147b0*/  MUFU.EX2 R78, R78 ;  /* 0x0000004e004e7308 */ /* 0x000fe20000000800 */
[C---:B------:R-:W-:Y:S01]  /*147c0*/  FMUL.FTZ R18, R24.reuse, R134 ;  /* 0x0000008618127220 */ /* 0x040fe20000410000 */
[----:B------:R-:W-:Y:S01]  /*147d0*/  FMUL.FTZ R19, R24, R135 ;  /* 0x0000008718137220 */ /* 0x000fe20000410000 */
[--C-:B------:R-:W-:Y:S01]  /*147e0*/  FFMA.FTZ R134, R193, R21, -R54.reuse ;  /* 0x00000015c1867223 */ /* 0x100fe20000010836 */
[----:B-----5:R-:W-:Y:S06]  /*147f0*/  F2FP.F16.F32.PACK_AB R31, R66, R133 ;  /* 0x00000085421f723e */ /* 0x020fec00000000ff */
[----:B------:R-:W-:Y:S01]  /*14800*/  MUFU.EX2 R143, R143 ;  /* 0x0000008f008f7308 */ /* 0x000fe20000000800 */
[----:B------:R-:W-:Y:S01]  /*14810*/  FFMA.FTZ R161, R24, R245, R161 ;  /* 0x000000f518a17223 */ /* 0x000fe200000100a1 */
[-CC-:B------:R-:W-:Y:S01]  /*14820*/  FFMA.FTZ R24, R129, R21.reuse, -R54.reuse ;  /* 0x0000001581187223 */ /* 0x180fe20000010836 */
[-C--:B------:R-:W-:Y:S07]  /*14830*/  FFMA.FTZ R114, R207, R21.reuse, -R54 ;  /* 0x00000015cf727223 */ /* 0x080fee0000010836 */
[----:B------:R-:W-:Y:S01]  /*14840*/  MUFU.EX2 R74, R74 ;  /* 0x0000004a004a7308 */ /* 0x000fe20000000800 */
[----:B------:R-:W-:Y:S01]  /*14850*/  FADD.FTZ R90, R90, R161 ;  /* 0x000000a15a5a7221 */ /* 0x000fe20000010000 */
[C---:B------:R-:W-:Y:S08]  /*14860*/  HMMA.16816.F32 R4, R28.reuse, R32, R4 ;  /* 0x000000201c04723c */ /* 0x040ff00000001804 */
[----:B------:R-:W-:Y:S01]  /*14870*/  MUFU.EX2 R191, R191 ;  /* 0x000000bf00bf7308 */ /* 0x000fe20000000800 */
[----:B------:R-:W-:Y:S01]  /*14880*/  FADD.FTZ R133, R133, R90 ;  /* 0x0000005a85857221 */ /* 0x000fe20000010000 */
[----:B------:R-:W-:Y:S08]  /*14890*/  FADD.FTZ R90, R70, R141 ;  /* 0x0000008d465a7221 */ /* 0x000ff00000010000 */
[----:B------:R-:W-:Y:S01]  /*148a0*/  MUFU.EX2 R165, R165 ;  /* 0x000000a500a57308 */ /* 0x000fe20000000800 */
[C---:B------:R-:W-:Y:S01]  /*148b0*/  HMMA.16816.F32 R8, R28.reuse, R34, R8 ;  /* 0x000000221c08723c */ /* 0x040fe20000001808 */
[----:B------:R-:W2:Y:S08]  /*148c0*/  LDSM.16.MT88.4 R32, [R152+0x400] ;  /* 0x000400009820783b */ /* 0x000eb00000004200 */
[----:B------:R-:W-:Y:S01]  /*148d0*/  MUFU.EX2 R86, R86 ;  /* 0x0000005600567308 */ /* 0x000fe20000000800 */
[-CC-:B------:R-:W-:Y:S01]  /*148e0*/  FFMA.FTZ R177, R177, R21.reuse, -R54.reuse ;  /* 0x00000015b1b17223 */ /* 0x180fe20000010836 */
[-CC-:B------:R-:W-:Y:S01]  /*148f0*/  FFMA.FTZ R213, R213, R21.reuse, -R54.reuse ;  /* 0x00000015d5d57223 */ /* 0x180fe20000010836 */
[-CC-:B------:R-:W-:Y:S07]  /*14900*/  FFMA.FTZ R122, R205, R21.reuse, -R54.reuse ;  /* 0x00000015cd7a7223 */ /* 0x180fee0000010836 */
[----:B------:R-:W4:Y:S01]  /*14910*/  MUFU.EX2 R145, R145 ;  /* 0x0000009100917308 */ /* 0x000f220000000800 */
[C---:B-1----:R-:W-:Y:S03]  /*14920*/  HMMA.16816.F32 R12, R28.reuse, R36, R12 ;  /* 0x000000241c0c723c */ /* 0x042fe6000000180c */
[-CC-:B------:R-:W-:Y:S06]  /*14930*/  FFMA.FTZ R36, R47, R21.reuse, -R54.reuse ;  /* 0x000000152f247223 */ /* 0x180fec0000010836 */
[----:B------:R-:W-:Y:S01]  /*14940*/  MUFU.EX2 R99, R99 ;  /* 0x0000006300637308 */ /* 0x000fe20000000800 */
[----:B------:R-:W1:Y:S01]  /*14950*/  LDSM.16.MT88.4 R44, [R153+0x5800] ;  /* 0x00580000992c783b */ /* 0x000e620000004200 */
[-CC-:B------:R-:W-:Y:S01]  /*14960*/  FFMA.FTZ R130, R199, R21.reuse, -R54.reuse ;  /* 0x00000015c7827223 */ /* 0x180fe20000010836 */
[--C-:B------:R-:W-:Y:S01]  /*14970*/  FFMA.FTZ R203, R203, R21, -R54.reuse ;  /* 0x00000015cbcb7223 */ /* 0x100fe20000010836 */
[----:B------:R-:W-:Y:S06]  /*14980*/  HMMA.16816.F32 R16, R28, R38, R16 ;  /* 0x000000261c10723c */ /* 0x000fec0000001810 */
[----:B------:R5:W-:Y:S01]  /*14990*/  MUFU.EX2 R135, R36 ;  /* 0x0000002400877308 */ /* 0x000be20000000800 */
[----:B------:R-:W-:Y:S01]  /*149a0*/  F2FP.F16.F32.PACK_AB R28, R26, R137 ;  /* 0x000000891a1c723e */ /* 0x000fe200000000ff */
[-CC-:B------:R-:W-:Y:S01]  /*149b0*/  FFMA.FTZ R136, R187, R21.reuse, -R54.reuse ;  /* 0x00000015bb887223 */ /* 0x180fe20000010836 */
[----:B----4-:R-:W-:Y:S07]  /*149c0*/  F2FP.F16.F32.PACK_AB R29, R145, R86 ;  /* 0x00000056911d723e */ /* 0x010fee00000000ff */
[----:B------:R-:W4:Y:S01]  /*149d0*/  MUFU.EX2 R139, R176 ;  /* 0x000000b0008b7308 */ /* 0x000f220000000800 */
[----:B------:R-:W-:Y:S01]  /*149e0*/  F2FP.F16.F32.PACK_AB R30, R131, R62 ;  /* 0x0000003e831e723e */ /* 0x000fe200000000ff */
[--C-:B------:R-:W-:Y:S01]  /*149f0*/  FFMA.FTZ R189, R189, R21, -R54.reuse ;  /* 0x00000015bdbd7223 */ /* 0x100fe20000010836 */
[----:B------:R-:W-:Y:S07]  /*14a00*/  F2FP.F16.F32.PACK_AB R31, R78, R143 ;  /* 0x0000008f4e1f723e */ /* 0x000fee00000000ff */
[----:B------:R-:W1:Y:S01]  /*14a10*/  MUFU.EX2 R147, R174 ;  /* 0x000000ae00937308 */ /* 0x000e620000000800 */
[-CC-:B------:R-:W-:Y:S01]  /*14a20*/  FFMA.FTZ R157, R157, R21.reuse, -R54.reuse ;  /* 0x000000159d9d7223 */ /* 0x180fe20000010836 */
[-C--:B------:R-:W-:Y:S01]  /*14a30*/  FFMA.FTZ R94, R127, R21.reuse, -R54 ;  /* 0x000000157f5e7223 */ /* 0x080fe20000010836 */
[----:B------:R-:W-:Y:S07]  /*14a40*/  FADD.FTZ R133, R66, R133 ;  /* 0x0000008542857221 */ /* 0x000fee0000010000 */
[----:B------:R2:W-:Y:S01]  /*14a50*/  MUFU.EX2 R98, R106 ;  /* 0x0000006a00627308 */ /* 0x0005e20000000800 */
[----:B-----5:R-:W5:Y:S01]  /*14a60*/  LDSM.16.MT88.4 R36, [R152+0x800] ;  /* 0x000800009824783b */ /* 0x020f620000004200 */
[C---:B---3--:R-:W-:Y:S08]  /*14a70*/  HMMA.16816.F32 R4, R28.reuse, R40, R4 ;  /* 0x000000281c04723c */ /* 0x048ff00000001804 */
[----:B------:R-:W3:Y:S01]  /*14a80*/  MUFU.EX2 R163, R102 ;  /* 0x0000006600a37308 */ /* 0x000ee20000000800 */
[----:B------:R-:W-:Y:S01]  /*14a90*/  FADD.FTZ R137, R137, R90 ;  /* 0x0000005a89897221 */ /* 0x000fe20000010000 */
[-CC-:B------:R-:W-:Y:S01]  /*14aa0*/  FFMA.FTZ R123, R123, R21.reuse, -R54.reuse ;  /* 0x000000157b7b7223 */ /* 0x180fe20000010836 */
[-CC-:B------:R-:W-:Y:S07]  /*14ab0*/  FFMA.FTZ R117, R117, R21.reuse, -R54.reuse ;  /* 0x0000001575757223 */ /* 0x180fee0000010836 */
[----:B------:R-:W-:Y:S01]  /*14ac0*/  MUFU.EX2 R102, R170 ;  /* 0x000000aa00667308 */ /* 0x000fe20000000800 */
[-CC-:B------:R-:W-:Y:S01]  /*14ad0*/  FFMA.FTZ R111, R111, R21.reuse, -R54.reuse ;  /* 0x000000156f6f7223 */ /* 0x180fe20000010836 */
[C---:B------:R-:W-:Y:S01]  /*14ae0*/  HMMA.16816.F32 R8, R28.reuse, R42, R8 ;  /* 0x0000002a1c08723c */ /* 0x040fe20000001808 */
[----:B------:R-:W-:Y:S07]  /*14af0*/  LDSM.16.MT88.4 R40, [R152+0xc00] ;  /* 0x000c00009828783b */ /* 0x000fee0000004200 */
[----:B------:R-:W-:Y:S01]  /*14b00*/  MUFU.EX2 R114, R114 ;  /* 0x0000007200727308 */ /* 0x000fe20000000800 */
[-CC-:B------:R-:W-:Y:S01]  /*14b10*/  FFMA.FTZ R66, R103, R21.reuse, -R54.reuse ;  /* 0x0000001567427223 */ /* 0x180fe20000010836 */
[-CC-:B--2---:R-:W-:Y:S01]  /*14b20*/  FFMA.FTZ R106, R179, R21.reuse, -R54.reuse ;  /* 0x00000015b36a7223 */ /* 0x184fe20000010836 */
[-CC-:B------:R-:W-:Y:S07]  /*14b30*/  FFMA.FTZ R107, R107, R21.reuse, -R54.reuse ;  /* 0x000000156b6b7223 */ /* 0x180fee0000010836 */
[----:B------:R-:W-:Y:S01]  /*14b40*/  MUFU.EX2 R179, R213 ;  /* 0x000000d500b37308 */ /* 0x000fe20000000800 */
[-CC-:B------:R-:W-:Y:S01]  /*14b50*/  FFMA.FTZ R91, R91, R21.reuse, -R54.reuse ;  /* 0x000000155b5b7223 */ /* 0x180fe20000010836 */
[C---:B------:R-:W-:Y:S08]  /*14b60*/  HMMA.16816.F32 R12, R28.reuse, R32, R12 ;  /* 0x000000201c0c723c */ /* 0x040ff0000000180c */
[----:B------:R-:W2:Y:S01]  /*14b70*/  MUFU.EX2 R106, R106 ;  /* 0x0000006a006a7308 */ /* 0x000ea20000000800 */
[-CC-:B------:R-:W-:Y:S01]  /*14b80*/  FFMA.FTZ R71, R71, R21.reuse, -R54.reuse ;  /* 0x0000001547477223 */ /* 0x180fe20000010836 */
[-CC-:B------:R-:W-:Y:S01]  /*14b90*/  FFMA.FTZ R55, R55, R21.reuse, -R54.reuse ;  /* 0x0000001537377223 */ /* 0x180fe20000010836 */
[-CC-:B------:R-:W-:Y:S07]  /*14ba0*/  FFMA.FTZ R51, R51, R21.reuse, -R54.reuse ;  /* 0x0000001533337223 */ /* 0x180fee0000010836 */
[----:B------:R-:W2:Y:S01]  /*14bb0*/  MUFU.EX2 R177, R177 ;  /* 0x000000b100b17308 */ /* 0x000ea20000000800 */
[-CC-:B------:R-:W-:Y:S01]  /*14bc0*/  FFMA.FTZ R50, R50, R21.reuse, -R54.reuse ;  /* 0x0000001532327223 */ /* 0x180fe20000010836 */
[----:B------:R-:W-:Y:S01]  /*14bd0*/  HMMA.16816.F32 R16, R28, R34, R16 ;  /* 0x000000221c10723c */ /* 0x000fe20000001810 */
[----:B------:R-:W2:Y:S07]  /*14be0*/  LDSM.16.MT88.4 R32, [R153+0x5c00] ;  /* 0x005c00009920783b */ /* 0x000eae0000004200 */
[----:B------:R-:W-:Y:S01]  /*14bf0*/  MUFU.EX2 R118, R118 ;  /* 0x0000007600767308 */ /* 0x000fe20000000800 */
[----:B----4-:R-:W-:Y:S01]  /*14c00*/  F2FP.F16.F32.PACK_AB R28, R139, R58 ;  /* 0x0000003a8b1c723e */ /* 0x010fe200000000ff */
[----:B------:R-:W-:Y:S01]  /*14c10*/  FFMA.FTZ R23, R23, R21, -R54 ;  /* 0x0000001517177223 */ /* 0x000fe20000010836 */
[----:B------:R-:W-:Y:S07]  /*14c20*/  F2FP.F16.F32.PACK_AB R29, R74, R135 ;  /* 0x000000874a1d723e */ /* 0x000fee00000000ff */
[----:B------:R-:W-:Y:S01]  /*14c30*/  MUFU.EX2 R122, R122 ;  /* 0x0000007a007a7308 */ /* 0x000fe20000000800 */
[----:B-1----:R-:W-:Y:S01]  /*14c40*/  F2FP.F16.F32.PACK_AB R30, R147, R82 ;  /* 0x00000052931e723e */ /* 0x002fe200000000ff */
[----:B------:R-:W-:Y:S01]  /*14c50*/  IMAD.MOV.U32 R148, RZ, RZ, R0 ;  /* 0x000000ffff947224 */ /* 0x000fe200078e0000 */
[----:B---3--:R-:W-:Y:S07]  /*14c60*/  F2FP.F16.F32.PACK_AB R31, R163, R98 ;  /* 0x00000062a31f723e */ /* 0x008fee00000000ff */
[----:B------:R-:W-:Y:S10]  /*14c70*/  MUFU.EX2 R132, R132 ;  /* 0x0000008400847308 */ /* 0x000ff40000000800 */
[----:B------:R-:W-:Y:S01]  /*14c80*/  MUFU.EX2 R199, R203 ;  /* 0x000000cb00c77308 */ /* 0x000fe20000000800 */
[C---:B------:R-:W-:Y:S09]  /*14c90*/  HMMA.16816.F32 R4, R28.reuse, R44, R4 ;  /* 0x0000002c1c04723c */ /* 0x040ff20000001804 */
[----:B------:R-:W-:Y:S01]  /*14ca0*/  MUFU.EX2 R130, R130 ;  /* 0x0000008200827308 */ /* 0x000fe20000000800 */
[--C-:B------:R-:W-:Y:S09]  /*14cb0*/  FFMA.FTZ R44, R183, R21, -R54.reuse ;  /* 0x00000015b72c7223 */ /* 0x100ff20000010836 */
[----:B------:R-:W-:Y:S01]  /*14cc0*/  MUFU.EX2 R183, R166 ;  /* 0x000000a600b77308 */ /* 0x000fe20000000800 */
[C---:B------:R-:W-:Y:S09]  /*14cd0*/  HMMA.16816.F32 R8, R28.reuse, R46, R8 ;  /* 0x0000002e1c08723c */ /* 0x040ff20000001808 */
[----:B------:R1:W3:Y:S10]  /*14ce0*/  MUFU.EX2 R181, R44 ;  /* 0x0000002c00b57308 */ /* 0x0002f40000000800 */
[----:B------:R-:W-:Y:S01]  /*14cf0*/  MUFU.EX2 R134, R134 ;  /* 0x0000008600867308 */ /* 0x000fe20000000800 */
[C---:B-----5:R-:W-:Y:S09]  /*14d00*/  HMMA.16816.F32 R12, R28.reuse, R36, R12 ;  /* 0x000000241c0c723c */ /* 0x060ff2000000180c */
[----:B------:R-:W-:Y:S10]  /*14d10*/  MUFU.EX2 R187, R189 ;  /* 0x000000bd00bb7308 */ /* 0x000ff40000000800 */
[----:B------:R-:W-:Y:S01]  /*14d20*/  MUFU.EX2 R136, R136 ;  /* 0x0000008800887308 */ /* 0x000fe20000000800 */
[----:B------:R-:W-:Y:S01]  /*14d30*/  HMMA.16816.F32 R16, R28, R38, R16 ;  /* 0x000000261c10723c */ /* 0x000fe20000001810 */
[----:B------:R-:W4:Y:S08]  /*14d40*/  LDSM.16.MT88.4 R36, [R153+0x6000] ;  /* 0x006000009924783b */ /* 0x000f300000004200 */
[----:B------:R-:W-:Y:S01]  /*14d50*/  MUFU.EX2 R129, R25 ;  /* 0x0000001900817308 */ /* 0x000fe20000000800 */
[----:B------:R-:W-:Y:S01]  /*14d60*/  F2FP.F16.F32.PACK_AB R28, R110, R175 ;  /* 0x000000af6e1c723e */ /* 0x000fe200000000ff */
[--C-:B-1----:R-:W-:Y:S01]  /*14d70*/  FFMA.FTZ R44, R197, R21, -R54.reuse ;  /* 0x00000015c52c7223 */ /* 0x102fe20000010836 */
[----:B--2---:R-:W-:Y:S07]  /*14d80*/  F2FP.F16.F32.PACK_AB R29, R106, R179 ;  /* 0x000000b36a1d723e */ /* 0x004fee00000000ff */
[----:B------:R-:W1:Y:S01]  /*14d90*/  MUFU.EX2 R197, R160 ;  /* 0x000000a000c57308 */ /* 0x000e620000000800 */
[----:B------:R-:W-:Y:S02]  /*14da0*/  F2FP.F16.F32.PACK_AB R30, R102, R173 ;  /* 0x000000ad661e723e */ /* 0x000fe400000000ff */
[----:B------:R-:W-:Y:S07]  /*14db0*/  F2FP.F16.F32.PACK_AB R31, R177, R114 ;  /* 0x00000072b11f723e */ /* 0x000fee00000000ff */
[----:B------:R-:W2:Y:S10]  /*14dc0*/  MUFU.EX2 R201, R44 ;  /* 0x0000002c00c97308 */ /* 0x000eb40000000800 */
[----:B------:R5:W-:Y:S01]  /*14dd0*/  MUFU.EX2 R127, R24 ;  /* 0x00000018007f7308 */ /* 0x000be20000000800 */
[C---:B------:R-:W-:Y:S09]  /*14de0*/  HMMA.16816.F32 R4, R28.reuse, R32, R4 ;  /* 0x000000201c04723c */ /* 0x040ff20000001804 */
[----:B------:R-:W-:Y:S10]  /*14df0*/  MUFU.EX2 R70, R94 ;  /* 0x0000005e00467308 */ /* 0x000ff40000000800 */
[----:B------:R-:W-:Y:S01]  /*14e00*/  MUFU.EX2 R103, R107 ;  /* 0x0000006b00677308 */ /* 0x000fe20000000800 */
[C---:B------:R-:W-:Y:S01]  /*14e10*/  HMMA.16816.F32 R8, R28.reuse, R34, R8 ;  /* 0x000000221c08723c */ /* 0x040fe20000001808 */
[----:B------:R-:W1:Y:S08]  /*14e20*/  LDSM.16.MT88.4 R32, [R152+0x1000] ;  /* 0x001000009820783b */ /* 0x000e700000004200 */
[----:B------:R-:W-:Y:S01]  /*14e30*/  MUFU.EX2 R66, R66 ;  /* 0x0000004200427308 */ /* 0x000fe20000000800 */
[----:B-----5:R-:W-:Y:S09]  /*14e40*/  F2FP.F16.F32.PACK_AB R24, R112, R113 ;  /* 0x000000717018723e */ /* 0x020ff200000000ff */
[----:B------:R-:W-:Y:S01]  /*14e50*/  MUFU.EX2 R55, R55 ;  /* 0x0000003700377308 */ /* 0x000fe20000000800 */
[C---:B------:R-:W-:Y:S01]  /*14e60*/  HMMA.16816.F32 R12, R28.reuse, R40, R12 ;  /* 0x000000281c0c723c */ /* 0x040fe2000000180c */
[----:B------:R-:W-:Y:S08]  /*14e70*/  LDSM.16.MT88.4 R44, [R153+0x6800] ;  /* 0x00680000992c783b */ /* 0x000ff00000004200 */
[----:B------:R-:W-:Y:S10]  /*14e80*/  MUFU.EX2 R51, R51 ;  /* 0x0000003300337308 */ /* 0x000ff40000000800 */
[----:B------:R-:W-:Y:S01]  /*14e90*/  MUFU.EX2 R50, R50 ;  /* 0x0000003200327308 */ /* 0x000fe20000000800 */
[----:B------:R-:W-:Y:S01]  /*14ea0*/  HMMA.16816.F32 R16, R28, R42, R16 ;  /* 0x0000002a1c10723c */ /* 0x000fe20000001810 */
[----:B------:R-:W5:Y:S02]  /*14eb0*/  LDSM.16.MT88.4 R40, [R153+0x6400] ;  /* 0x006400009928783b */ /* 0x000f640000004200 */
[----:B------:R-:W-:Y:S02]  /*14ec0*/  F2FP.F16.F32.PACK_AB R28, R126, R185 ;  /* 0x000000b97e1c723e */ /* 0x000fe400000000ff */
[----:B---3--:R-:W-:Y:S02]  /*14ed0*/  F2FP.F16.F32.PACK_AB R29, R118, R181 ;  /* 0x000000b5761d723e */ /* 0x008fe400000000ff */
[----:B------:R-:W-:Y:S02]  /*14ee0*/  F2FP.F16.F32.PACK_AB R30, R164, R183 ;  /* 0x000000b7a41e723e */ /* 0x000fe400000000ff */
[----:B------:R-:W-:Y:S07]  /*14ef0*/  F2FP.F16.F32.PACK_AB R31, R191, R122 ;  /* 0x0000007abf1f723e */ /* 0x000fee00000000ff */
[C---:B----4-:R-:W-:Y:S08]  /*14f00*/  HMMA.16816.F32 R4, R28.reuse, R36, R4 ;  /* 0x000000241c04723c */ /* 0x050ff00000001804 */
[C---:B------:R-:W-:Y:S01]  /*14f10*/  HMMA.16816.F32 R8, R28.reuse, R38, R8 ;  /* 0x000000261c08723c */ /* 0x040fe20000001808 */
[----:B------:R-:W3:Y:S07]  /*14f20*/  LDSM.16.MT88.4 R36, [R152+0x1400] ;  /* 0x001400009824783b */ /* 0x000eee0000004200 */
[C---:B-1----:R-:W-:Y:S03]  /*14f30*/  HMMA.16816.F32 R12, R28.reuse, R32, R12 ;  /* 0x000000201c0c723c */ /* 0x042fe6000000180c */
[--C-:B------:R-:W-:Y:S02]  /*14f40*/  FFMA.FTZ R32, R195, R21, -R54.reuse ;  /* 0x00000015c3207223 */ /* 0x100fe40000010836 */
[----:B------:R-:W1:Y:S03]  /*14f50*/  MUFU.EX2 R195, R154 ;  /* 0x0000009a00c37308 */ /* 0x000e660000000800 */
[----:B------:R-:W-:Y:S07]  /*14f60*/  HMMA.16816.F32 R16, R28, R34, R16 ;  /* 0x000000221c10723c */ /* 0x000fee0000001810 */
[----:B------:R4:W1:Y:S01]  /*14f70*/  MUFU.EX2 R193, R32 ;  /* 0x0000002000c17308 */ /* 0x0008620000000800 */
[----:B------:R-:W-:Y:S02]  /*14f80*/  F2FP.F16.F32.PACK_AB R28, R197, R162 ;  /* 0x000000a2c51c723e */ /* 0x000fe400000000ff */
[----:B--2---:R-:W-:Y:S02]  /*14f90*/  F2FP.F16.F32.PACK_AB R29, R132, R201 ;  /* 0x000000c9841d723e */ /* 0x004fe400000000ff */
[----:B------:R-:W-:Y:S02]  /*14fa0*/  F2FP.F16.F32.PACK_AB R30, R158, R159 ;  /* 0x0000009f9e1e723e */ /* 0x000fe400000000ff */
[----:B------:R-:W-:Y:S01]  /*14fb0*/  F2FP.F16.F32.PACK_AB R31, R130, R199 ;  /* 0x000000c7821f723e */ /* 0x000fe200000000ff */
[----:B----4-:R-:W2:Y:S06]  /*14fc0*/  LDSM.16.MT88.4 R32, [R152+0x1800] ;  /* 0x001800009820783b */ /* 0x010eac0000004200 */
[C---:B-----5:R-:W-:Y:S08]  /*14fd0*/  HMMA.16816.F32 R4, R28.reuse, R40, R4 ;  /* 0x000000281c04723c */ /* 0x060ff00000001804 */
[C---:B------:R-:W-:Y:S01]  /*14fe0*/  HMMA.16816.F32 R8, R28.reuse, R42, R8 ;  /* 0x0000002a1c08723c */ /* 0x040fe20000001808 */
[----:B------:R-:W-:Y:S07]  /*14ff0*/  LDSM.16.MT88.4 R40, [R152+0x1c00] ;  /* 0x001c00009828783b */ /* 0x000fee0000004200 */
[C---:B---3--:R-:W-:Y:S08]  /*15000*/  HMMA.16816.F32 R12, R28.reuse, R36, R12 ;  /* 0x000000241c0c723c */ /* 0x048ff0000000180c */
[----:B------:R-:W-:Y:S01]  /*15010*/  HMMA.16816.F32 R16, R28, R38, R16 ;  /* 0x000000261c10723c */ /* 0x000fe20000001810 */
[----:B------:R-:W3:Y:S02]  /*15020*/  LDSM.16.MT88.4 R36, [R153+0x6c00] ;  /* 0x006c00009924783b */ /* 0x000ee40000004200 */
[----:B-1----:R-:W-:Y:S02]  /*15030*/  F2FP.F16.F32.PACK_AB R28, R195, R156 ;  /* 0x0000009cc31c723e */ /* 0x002fe400000000ff */
[----:B------:R-:W-:Y:S02]  /*15040*/  F2FP.F16.F32.PACK_AB R29, R134, R193 ;  /* 0x000000c1861d723e */ /* 0x000fe400000000ff */
[----:B------:R-:W-:Y:S02]  /*15050*/  F2FP.F16.F32.PACK_AB R30, R128, R149 ;  /* 0x00000095801e723e */ /* 0x000fe400000000ff */
[----:B------:R-:W-:Y:S07]  /*15060*/  F2FP.F16.F32.PACK_AB R31, R136, R187 ;  /* 0x000000bb881f723e */ /* 0x000fee00000000ff */
[C---:B------:R-:W-:Y:S03]  /*15070*/  HMMA.16816.F32 R4, R28.reuse, R44, R4 ;  /* 0x0000002c1c04723c */ /* 0x040fe60000001804 */
[-CC-:B------:R-:W-:Y:S01]  /*15080*/  FFMA.FTZ R45, R171, R21.reuse, -R54.reuse ;  /* 0x00000015ab2d7223 */ /* 0x180fe20000010836 */
[-CC-:B------:R-:W-:Y:S04]  /*15090*/  FFMA.FTZ R44, R169, R21.reuse, -R54.reuse ;  /* 0x00000015a92c7223 */ /* 0x180fe80000010836 */
[C---:B------:R-:W-:Y:S01]  /*150a0*/  HMMA.16816.F32 R8, R28.reuse, R46, R8 ;  /* 0x0000002e1c08723c */ /* 0x040fe20000001808 */
[----:B------:R-:W-:Y:S02]  /*150b0*/  MUFU.EX2 R45, R45 ;  /* 0x0000002d002d7308 */ /* 0x000fe40000000800 */
[--C-:B------:R-:W-:Y:S08]  /*150c0*/  FFMA.FTZ R46, R167, R21, -R54.reuse ;  /* 0x00000015a72e7223 */ /* 0x100ff00000010836 */
[----:B------:R-:W1:Y:S01]  /*150d0*/  MUFU.EX2 R44, R44 ;  /* 0x0000002c002c7308 */ /* 0x000e620000000800 */
[C---:B--2---:R-:W-:Y:S09]  /*150e0*/  HMMA.16816.F32 R12, R28.reuse, R32, R12 ;  /* 0x000000201c0c723c */ /* 0x044ff2000000180c */
[----:B------:R-:W2:Y:S10]  /*150f0*/  MUFU.EX2 R47, R116 ;  /* 0x00000074002f7308 */ /* 0x000eb40000000800 */
[----:B------:R-:W4:Y:S01]  /*15100*/  MUFU.EX2 R46, R46 ;  /* 0x0000002e002e7308 */ /* 0x000f220000000800 */
[----:B------:R-:W-:Y:S01]  /*15110*/  HMMA.16816.F32 R16, R28, R34, R16 ;  /* 0x000000221c10723c */ /* 0x000fe20000001810 */
[----:B------:R-:W5:Y:S02]  /*15120*/  LDSM.16.MT88.4 R32, [R153+0x7000] ;  /* 0x007000009920783b */ /* 0x000f640000004200 */
[----:B------:R-:W-:Y:S02]  /*15130*/  F2FP.F16.F32.PACK_AB R28, R121, R124 ;  /* 0x0000007c791c723e */ /* 0x000fe400000000ff */
[----:B-1----:R-:W-:Y:S02]  /*15140*/  F2FP.F16.F32.PACK_AB R29, R44, R45 ;  /* 0x0000002d2c1d723e */ /* 0x002fe400000000ff */
[----:B--2---:R-:W-:Y:S01]  /*15150*/  F2FP.F16.F32.PACK_AB R30, R47, R120 ;  /* 0x000000782f1e723e */ /* 0x004fe200000000ff */
[--C-:B------:R-:W-:Y:S02]  /*15160*/  FFMA.FTZ R116, R155, R21, -R54.reuse ;  /* 0x000000159b747223 */ /* 0x100fe40000010836 */
[----:B------:R-:W-:Y:S01]  /*15170*/  MUFU.EX2 R155, R157 ;  /* 0x0000009d009b7308 */ /* 0x000fe20000000800 */
[----:B----4-:R-:W-:Y:S09]  /*15180*/  F2FP.F16.F32.PACK_AB R31, R165, R46 ;  /* 0x0000002ea51f723e */ /* 0x010ff200000000ff */
[----:B------:R-:W1:Y:S01]  /*15190*/  MUFU.EX2 R116, R116 ;  /* 0x0000007400747308 */ /* 0x000e620000000800 */
[C---:B---3--:R-:W-:Y:S08]  /*151a0*/  HMMA.16816.F32 R4, R28.reuse, R36, R4 ;  /* 0x000000241c04723c */ /* 0x048ff00000001804 */
[C---:B------:R-:W-:Y:S01]  /*151b0*/  HMMA.16816.F32 R8, R28.reuse, R38, R8 ;  /* 0x000000261c08723c */ /* 0x040fe20000001808 */
[----:B------:R-:W2:Y:S02]  /*151c0*/  LDSM.16.MT88.4 R36, [R152+0x2000] ;  /* 0x002000009824783b */ /* 0x000ea40000004200 */
[----:B-1----:R-:W-:Y:S05]  /*151d0*/  F2FP.F16.F32.PACK_AB R25, R116, R155 ;  /* 0x0000009b7419723e */ /* 0x002fea00000000ff */
[C---:B------:R-:W-:Y:S03]  /*151e0*/  HMMA.16816.F32 R12, R28.reuse, R40, R12 ;  /* 0x000000281c0c723c */ /* 0x040fe6000000180c */
[----:B------:R-:W-:Y:S01]  /*151f0*/  FADD.FTZ R40, R86, R133 ;  /* 0x0000008556287221 */ /* 0x000fe20000010000 */
[----:B------:R-:W-:Y:S01]  /*15200*/  FADD.FTZ R133, R26, R137 ;  /* 0x000000891a857221 */ /* 0x000fe20000010000 */
[----:B------:R-:W-:Y:S01]  /*15210*/  F2FP.F16.F32.PACK_AB R26, R129, R108 ;  /* 0x0000006c811a723e */ /* 0x000fe200000000ff */
[-C--:B------:R-:W-:Y:S01]  /*15220*/  FFMA.FTZ R41, R125, R21.reuse, -R54 ;  /* 0x000000157d297223 */ /* 0x080fe20000010836 */
[----:B------:R-:W-:Y:S01]  /*15230*/  FADD.FTZ R40, R145, R40 ;  /* 0x0000002891287221 */ /* 0x000fe20000010000 */
[----:B------:R-:W-:Y:S01]  /*15240*/  HMMA.16816.F32 R16, R28, R42, R16 ;  /* 0x0000002a1c10723c */ /* 0x000fe20000001810 */
[----:B------:R-:W1:Y:S01]  /*15250*/  LDSM.16.MT88.4 R28, [R153+0x7400] ;  /* 0x00740000991c783b */ /* 0x000e620000004200 */
[----:B------:R-:W-:Y:S01]  /*15260*/  MUFU.EX2 R43, R100 ;  /* 0x00000064002b7308 */ /* 0x000fe20000000800 */
[----:B------:R-:W-:Y:S01]  /*15270*/  FFMA.FTZ R42, R27, R21, -R54 ;  /* 0x000000151b2a7223 */ /* 0x000fe20000010836 */
[----:B------:R-:W-:Y:S01]  /*15280*/  FADD.FTZ R143, R143, R40 ;  /* 0x000000288f8f7221 */ /* 0x000fe20000010000 */
[----:B------:R-:W-:Y:S07]  /*15290*/  F2FP.F16.F32.PACK_AB R27, R70, R127 ;  /* 0x0000007f461b723e */ /* 0x000fee00000000ff */
[----:B------:R-:W-:Y:S01]  /*152a0*/  MUFU.EX2 R41, R41 ;  /* 0x0000002900297308 */ /* 0x000fe20000000800 */
[----:B------:R-:W-:Y:S01]  /*152b0*/  FADD.FTZ R62, R62, R133 ;  /* 0x000000853e3e7221 */ /* 0x000fe20000010000 */
[----:B------:R-:W-:Y:S01]  /*152c0*/  FADD.FTZ R78, R78, R143 ;  /* 0x0000008f4e4e7221 */ /* 0x000fe20000010000 */
[----:B------:R-:W-:Y:S07]  /*152d0*/  F2FP.F16.F32.PACK_AB R133, R50, R51 ;  /* 0x000000333285723e */ /* 0x000fee00000000ff */
[----:B------:R3:W4:Y:S01]  /*152e0*/  MUFU.EX2 R40, R42 ;  /* 0x0000002a00287308 */ /* 0x0007220000000800 */
[----:B------:R-:W-:Y:S01]  /*152f0*/  LDSM.16.MT88.4 R140, [R153+0x8c00] ;  /* 0x008c0000998c783b */ /* 0x000fe20000004200 */
[C---:B-----5:R-:W-:Y:S05]  /*15300*/  HMMA.16816.F32 R4, R24.reuse, R32, R4 ;  /* 0x000000201804723c */ /* 0x060fea0000001804 */
[----:B------:R-:W-:Y:S01]  /*15310*/  FADD.FTZ R131, R131, R62 ;  /* 0x0000003e83837221 */ /* 0x000fe20000010000 */
[----:B------:R-:W-:Y:S01]  /*15320*/  FADD.FTZ R135, R135, R78 ;  /* 0x0000004e87877221 */ /* 0x000fe20000010000 */
[-CC-:B------:R-:W-:Y:S01]  /*15330*/  FFMA.FTZ R62, R109, R21.reuse, -R54.reuse ;  /* 0x000000156d3e7223 */ /* 0x180fe20000010836 */
[C---:B------:R-:W-:Y:S01]  /*15340*/  HMMA.16816.F32 R8, R24.reuse, R34, R8 ;  /* 0x000000221808723c */ /* 0x040fe20000001808 */
[----:B------:R-:W5:Y:S01]  /*15350*/  LDSM.16.MT88.4 R32, [R152+0x2400] ;  /* 0x002400009820783b */ /* 0x000f620000004200 */
[----:B------:R-:W-:Y:S01]  /*15360*/  MUFU.EX2 R109, R111 ;  /* 0x0000006f006d7308 */ /* 0x000fe20000000800 */
[----:B------:R-:W-:Y:S01]  /*15370*/  FADD.FTZ R58, R58, R131 ;  /* 0x000000833a3a7221 */ /* 0x000fe20000010000 */
[----:B---3--:R-:W-:Y:S01]  /*15380*/  FFMA.FTZ R42, R119, R21, -R54 ;  /* 0x00000015772a7223 */ /* 0x008fe20000010836 */
[----:B------:R-:W-:Y:S07]  /*15390*/  FADD.FTZ R135, R74, R135 ;  /* 0x000000874a877221 */ /* 0x000fee0000010000 */
[----:B------:R-:W-:Y:S01]  /*153a0*/  MUFU.EX2 R119, R123 ;  /* 0x0000007b00777308 */ /* 0x000fe20000000800 */
[----:B------:R-:W-:Y:S01]  /*153b0*/  FADD.FTZ R139, R139, R58 ;  /* 0x0000003a8b8b7221 */ /* 0x000fe20000010000 */
[C---:B--2---:R-:W-:Y:S08]  /*153c0*/  HMMA.16816.F32 R12, R24.reuse, R36, R12 ;  /* 0x00000024180c723c */ /* 0x044ff0000000180c */
[----:B------:R-:W2:Y:S01]  /*153d0*/  MUFU.EX2 R42, R42 ;  /* 0x0000002a002a7308 */ /* 0x000ea20000000800 */
[----:B------:R-:W-:Y:S01]  /*153e0*/  FADD.FTZ R58, R82, R139 ;  /* 0x0000008b523a7221 */ /* 0x000fe20000010000 */
[----:B------:R-:W-:Y:S08]  /*153f0*/  FADD.FTZ R98, R98, R135 ;  /* 0x0000008762627221 */ /* 0x000ff00000010000 */
[----:B------:R-:W-:Y:S01]  /*15400*/  MUFU.EX2 R62, R62 ;  /* 0x0000003e003e7308 */ /* 0x000fe20000000800 */
[----:B------:R-:W-:Y:S01]  /*15410*/  FADD.FTZ R58, R147, R58 ;  /* 0x0000003a933a7221 */ /* 0x000fe20000010000 */
[----:B------:R-:W-:Y:S01]  /*15420*/  HMMA.16816.F32 R16, R24, R38, R16 ;  /* 0x000000261810723c */ /* 0x000fe20000001810 */
[----:B------:R-:W3:Y:S02]  /*15430*/  LDSM.16.MT88.4 R36, [R153+0x7800] ;  /* 0x007800009924783b */ /* 0x000ee40000004200 */
[----:B------:R-:W-:Y:S01]  /*15440*/  FADD.FTZ R98, R163, R98 ;  /* 0x00000062a3627221 */ /* 0x000fe20000010000 */
[----:B------:R-:W-:Y:S01]  /*15450*/  FADD.FTZ R175, R175, R58 ;  /* 0x0000003aafaf7221 */ /* 0x000fe20000010000 */
[----:B------:R-:W-:Y:S01]  /*15460*/  F2FP.F16.F32.PACK_AB R24, R104, R105 ;  /* 0x000000696818723e */ /* 0x000fe200000000ff */
[----:B------:R-:W-:Y:S01]  /*15470*/  FFMA.FTZ R58, R115, R21, -R54 ;  /* 0x00000015733a7223 */ /* 0x000fe20000010836 */
[----:B----4-:R-:W-:Y:S01]  /*15480*/  F2FP.F16.F32.PACK_AB R25, R40, R41 ;  /* 0x000000292819723e */ /* 0x010fe200000000ff */
[----:B------:R-:W-:Y:S01]  /*15490*/  FADD.FTZ R179, R179, R98 ;  /* 0x00000062b3b37221 */ /* 0x000fe20000010000 */
[----:B------:R-:W-:Y:S01]  /*154a0*/  F2FP.F16.F32.PACK_AB R26, R96, R43 ;  /* 0x0000002b601a723e */ /* 0x000fe200000000ff */
[----:B------:R4:W-:Y:S01]  /*154b0*/  MUFU.EX2 R115, R117 ;  /* 0x0000007500737308 */ /* 0x0009e20000000800 */
[----:B--2---:R-:W-:Y:S01]  /*154c0*/  F2FP.F16.F32.PACK_AB R27, R42, R119 ;  /* 0x000000772a1b723e */ /* 0x004fe200000000ff */
[----:B------:R-:W-:Y:S01]  /*154d0*/  FADD.FTZ R110, R110, R175 ;  /* 0x000000af6e6e7221 */ /* 0x000fe20000010000 */
[----:B------:R-:W-:Y:S07]  /*154e0*/  FADD.FTZ R179, R106, R179 ;  /* 0x000000b36ab37221 */ /* 0x000fee0000010000 */
[----:B------:R-:W2:Y:S01]  /*154f0*/  MUFU.EX2 R58, R58 ;  /* 0x0000003a003a7308 */ /* 0x000ea20000000800 */
[----:B------:R-:W-:Y:S01]  /*15500*/  FADD.FTZ R173, R173, R110 ;  /* 0x0000006eadad7221 */ /* 0x000fe20000010000 */
[----:B------:R-:W-:Y:S01]  /*15510*/  FADD.FTZ R114, R114, R179 ;  /* 0x000000b372727221 */ /* 0x000fe20000010000 */
[C---:B-1----:R-:W-:Y:S03]  /*15520*/  HMMA.16816.F32 R4, R24.reuse, R28, R4 ;  /* 0x0000001c1804723c */ /* 0x042fe60000001804 */
[----:B------:R-:W-:Y:S01]  /*15530*/  FADD.FTZ R102, R102, R173 ;  /* 0x000000ad66667221 */ /* 0x000fe20000010000 */
[----:B------:R-:W-:Y:S03]  /*15540*/  FADD.FTZ R114, R177, R114 ;  /* 0x00000072b1727221 */ /* 0x000fe60000010000 */
[----:B------:R-:W-:Y:S01]  /*15550*/  FADD.FTZ R185, R185, R102 ;  /* 0x00000066b9b97221 */ /* 0x000fe20000010000 */
[C---:B------:R-:W-:Y:S01]  /*15560*/  HMMA.16816.F32 R8, R24.reuse, R30, R8 ;  /* 0x0000001e1808723c */ /* 0x040fe20000001808 */
[----:B------:R-:W1:Y:S02]  /*15570*/  LDSM.16.MT88.4 R28, [R152+0x2800] ;  /* 0x00280000981c783b */ /* 0x000e640000004200 */
[----:B----4-:R-:W-:Y:S01]  /*15580*/  FADD.FTZ R117, R181, R114 ;  /* 0x00000072b5757221 */ /* 0x010fe20000010000 */
[----:B------:R-:W-:Y:S03]  /*15590*/  FADD.FTZ R126, R126, R185 ;  /* 0x000000b97e7e7221 */ /* 0x000fe60000010000 */
[----:B------:R-:W-:Y:S01]  /*155a0*/  FADD.FTZ R117, R118, R117 ;  /* 0x0000007576757221 */ /* 0x000fe20000010000 */
[C---:B-----5:R-:W-:Y:S03]  /*155b0*/  HMMA.16816.F32 R12, R24.reuse, R32, R12 ;  /* 0x00000020180c723c */ /* 0x060fe6000000180c */
[----:B------:R-:W-:Y:S01]  /*155c0*/  FADD.FTZ R183, R183, R126 ;  /* 0x0000007eb7b77221 */ /* 0x000fe20000010000 */
[----:B------:R-:W-:Y:S03]  /*155d0*/  FADD.FTZ R32, R122, R117 ;  /* 0x000000757a207221 */ /* 0x000fe60000010000 */
[----:B------:R-:W-:Y:S01]  /*155e0*/  FADD.FTZ R33, R164, R183 ;  /* 0x000000b7a4217221 */ /* 0x000fe20000010000 */
[----:B------:R-:W-:Y:S03]  /*155f0*/  HMMA.16816.F32 R16, R24, R34, R16 ;  /* 0x000000221810723c */ /* 0x000fe60000001810 */
[----:B------:R-:W-:Y:S01]  /*15600*/  FADD.FTZ R32, R191, R32 ;  /* 0x00000020bf207221 */ /* 0x000fe20000010000 */
[----:B------:R-:W-:Y:S01]  /*15610*/  FADD.FTZ R74, R162, R33 ;  /* 0x00000021a24a7221 */ /* 0x000fe20000010000 */
[----:B------:R-:W-:Y:S02]  /*15620*/  F2FP.F16.F32.PACK_AB R24, R92, R93 ;  /* 0x0000005d5c18723e */ /* 0x000fe400000000ff */
[----:B------:R-:W-:Y:S01]  /*15630*/  FADD.FTZ R201, R201, R32 ;  /* 0x00000020c9c97221 */ /* 0x000fe20000010000 */
[----:B--2---:R-:W-:Y:S01]  /*15640*/  F2FP.F16.F32.PACK_AB R25, R58, R115 ;  /* 0x000000733a19723e */ /* 0x004fe200000000ff */
[----:B------:R-:W2:Y:S01]  /*15650*/  LDSM.16.MT88.4 R32, [R153+0x7c00] ;  /* 0x007c00009920783b */ /* 0x000ea20000004200 */
[----:B------:R-:W-:Y:S01]  /*15660*/  F2FP.F16.F32.PACK_AB R26, R88, R89 ;  /* 0x00000059581a723e */ /* 0x000fe200000000ff */
[----:B------:R-:W-:Y:S01]  /*15670*/  FADD.FTZ R74, R197, R74 ;  /* 0x0000004ac54a7221 */ /* 0x000fe20000010000 */
[----:B------:R-:W-:Y:S01]  /*15680*/  F2FP.F16.F32.PACK_AB R27, R62, R109 ;  /* 0x0000006d3e1b723e */ /* 0x000fe200000000ff */
[----:B------:R-:W-:Y:S04]  /*15690*/  FADD.FTZ R132, R132, R201 ;  /* 0x000000c984847221 */ /* 0x000fe80000010000 */
[----:B------:R-:W-:Y:S01]  /*156a0*/  FADD.FTZ R199, R199, R132 ;  /* 0x00000084c7c77221 */ /* 0x000fe20000010000 */
[----:B------:R-:W-:Y:S01]  /*156b0*/  F2FP.F16.F32.PACK_AB R132, R52, R53 ;  /* 0x000000353484723e */ /* 0x000fe200000000ff */
[C---:B---3--:R-:W-:Y:S03]  /*156c0*/  HMMA.16816.F32 R4, R24.reuse, R36, R4 ;  /* 0x000000241804723c */ /* 0x048fe60000001804 */
[----:B------:R-:W-:Y:S01]  /*156d0*/  FADD.FTZ R37, R159, R74 ;  /* 0x0000004a9f257221 */ /* 0x000fe20000010000 */
[-C--:B------:R-:W-:Y:S01]  /*156e0*/  FFMA.FTZ R74, R101, R21.reuse, -R54 ;  /* 0x00000015654a7223 */ /* 0x080fe20000010836 */
[----:B------:R-:W-:Y:S02]  /*156f0*/  FADD.FTZ R130, R130, R199 ;  /* 0x000000c782827221 */ /* 0x000fe40000010000 */
[----:B------:R-:W-:Y:S01]  /*15700*/  FADD.FTZ R37, R158, R37 ;  /* 0x000000259e257221 */ /* 0x000fe20000010000 */
[C---:B------:R-:W-:Y:S02]  /*15710*/  HMMA.16816.F32 R8, R24.reuse, R38, R8 ;  /* 0x000000261808723c */ /* 0x040fe40000001808 */
[----:B------:R-:W3:Y:S01]  /*15720*/  MUFU.EX2 R74, R74 ;  /* 0x0000004a004a7308 */ /* 0x000ee20000000800 */
[----:B------:R-:W-:Y:S01]  /*15730*/  FADD.FTZ R78, R156, R37 ;  /* 0x000000259c4e7221 */ /* 0x000fe20000010000 */
[----:B------:R-:W-:Y:S01]  /*15740*/  FADD.FTZ R193, R193, R130 ;  /* 0x00000082c1c17221 */ /* 0x000fe20000010000 */
[----:B------:R-:W4:Y:S02]  /*15750*/  LDSM.16.MT88.4 R36, [R152+0x2c00] ;  /* 0x002c00009824783b */ /* 0x000f240000004200 */
[----:B------:R-:W-:Y:S01]  /*15760*/  FADD.FTZ R78, R195, R78 ;  /* 0x0000004ec34e7221 */ /* 0x000fe20000010000 */
[C---:B-1----:R-:W-:Y:S03]  /*15770*/  HMMA.16816.F32 R12, R24.reuse, R28, R12 ;  /* 0x0000001c180c723c */ /* 0x042fe6000000180c */
[----:B------:R-:W-:Y:S01]  /*15780*/  FADD.FTZ R134, R134, R193 ;  /* 0x000000c186867221 */ /* 0x000fe20000010000 */
[----:B------:R-:W-:Y:S01]  /*15790*/  FADD.FTZ R149, R149, R78 ;  /* 0x0000004e95957221 */ /* 0x000fe20000010000 */
[----:B------:R-:W-:Y:S02]  /*157a0*/  FFMA.FTZ R78, R95, R21, -R54 ;  /* 0x000000155f4e7223 */ /* 0x000fe40000010836 */
[----:B------:R-:W-:Y:S01]  /*157b0*/  FADD.FTZ R187, R187, R134 ;  /* 0x00000086bbbb7221 */ /* 0x000fe20000010000 */
[----:B------:R-:W-:Y:S01]  /*157c0*/  HMMA.16816.F32 R16, R24, R30, R16 ;  /* 0x0000001e1810723c */ /* 0x000fe20000001810 */
[----:B------:R-:W1:Y:S01]  /*157d0*/  LDSM.16.MT88.4 R28, [R153+0x8000] ;  /* 0x00800000991c783b */ /* 0x000e620000004200 */
[----:B------:R-:W-:Y:S01]  /*157e0*/  MUFU.EX2 R95, R97 ;  /* 0x00000061005f7308 */ /* 0x000fe20000000800 */
[----:B------:R-:W-:Y:S01]  /*157f0*/  F2FP.F16.F32.PACK_AB R24, R84, R85 ;  /* 0x000000555418723e */ /* 0x000fe200000000ff */
[----:B------:R-:W-:Y:S01]  /*15800*/  FADD.FTZ R136, R136, R187 ;  /* 0x000000bb88887221 */ /* 0x000fe20000010000 */
[----:B------:R-:W-:Y:S01]  /*15810*/  F2FP.F16.F32.PACK_AB R25, R66, R103 ;  /* 0x000000674219723e */ /* 0x000fe200000000ff */
[----:B------:R-:W-:Y:S01]  /*15820*/  FADD.FTZ R149, R128, R149 ;  /* 0x0000009580957221 */ /* 0x000fe20000010000 */
[----:B------:R-:W-:Y:S01]  /*15830*/  F2FP.F16.F32.PACK_AB R26, R80, R81 ;  /* 0x00000051501a723e */ /* 0x000fe200000000ff */
[----:B------:R-:W-:Y:S01]  /*15840*/  FADD.FTZ R45, R45, R136 ;  /* 0x000000882d2d7221 */ /* 0x000fe20000010000 */
[----:B---3--:R-:W-:Y:S01]  /*15850*/  F2FP.F16.F32.PACK_AB R27, R99, R74 ;  /* 0x0000004a631b723e */ /* 0x008fe200000000ff */
[----:B------:R-:W-:Y:S02]  /*15860*/  FADD.FTZ R124, R124, R149 ;  /* 0x000000957c7c7221 */ /* 0x000fe40000010000 */
[----:B------:R-:W3:Y:S01]  /*15870*/  MUFU.EX2 R78, R78 ;  /* 0x0000004e004e7308 */ /* 0x000ee20000000800 */
[----:B------:R-:W-:Y:S01]  /*15880*/  F2FP.F16.F32.PACK_AB R134, R48, R49 ;  /* 0x000000313086723e */ /* 0x000fe200000000ff */
[----:B------:R-:W-:Y:S02]  /*15890*/  IMAD.MOV.U32 R149, RZ, RZ, R20 ;  /* 0x000000ffff957224 */ /* 0x000fe400078e0014 */
[----:B------:R-:W-:Y:S01]  /*158a0*/  FADD.FTZ R121, R121, R124 ;  /* 0x0000007c79797221 */ /* 0x000fe20000010000 */
[C---:B--2---:R-:W-:Y:S03]  /*158b0*/  HMMA.16816.F32 R4, R24.reuse, R32, R4 ;  /* 0x000000201804723c */ /* 0x044fe60000001804 */
[----:B------:R-:W-:Y:S01]  /*158c0*/  FADD.FTZ R33, R44, R45 ;  /* 0x0000002d2c217221 */ /* 0x000fe20000010000 */
[-C--:B------:R-:W-:Y:S01]  /*158d0*/  FFMA.FTZ R44, R87, R21.reuse, -R54 ;  /* 0x00000015572c7223 */ /* 0x080fe20000010836 */
[----:B------:R-:W-:Y:S01]  /*158e0*/  FADD.FTZ R120, R120, R121 ;  /* 0x0000007978787221 */ /* 0x000fe20000010000 */
[----:B------:R-:W-:Y:S01]  /*158f0*/  MUFU.EX2 R45, R91 ;  /* 0x0000005b002d7308 */ /* 0x000fe20000000800 */
[----:B------:R-:W-:Y:S01]  /*15900*/  FADD.FTZ R46, R46, R33 ;  /* 0x000000212e2e7221 */ /* 0x000fe20000010000 */
[C---:B------:R-:W-:Y:S01]  /*15910*/  HMMA.16816.F32 R8, R24.reuse, R34, R8 ;  /* 0x000000221808723c */ /* 0x040fe20000001808 */
[----:B------:R-:W2:Y:S07]  /*15920*/  LDSM.16.MT88.4 R32, [R152+0x3000] ;  /* 0x003000009820783b */ /* 0x000eae0000004200 */
[----:B------:R-:W5:Y:S01]  /*15930*/  MUFU.EX2 R44, R44 ;  /* 0x0000002c002c7308 */ /* 0x000f620000000800 */
[----:B------:R-:W-:Y:S01]  /*15940*/  FADD.FTZ R120, R47, R120 ;  /* 0x000000782f787221 */ /* 0x000fe20000010000 */
[-C--:B------:R-:W-:Y:S01]  /*15950*/  FFMA.FTZ R47, R79, R21.reuse, -R54 ;  /* 0x000000154f2f7223 */ /* 0x080fe20000010836 */
[----:B------:R-:W-:Y:S02]  /*15960*/  FADD.FTZ R46, R165, R46 ;  /* 0x0000002ea52e7221 */ /* 0x000fe40000010000 */
[----:B------:R-:W-:Y:S01]  /*15970*/  FADD.FTZ R113, R113, R120 ;  /* 0x0000007871717221 */ /* 0x000fe20000010000 */
[C---:B----4-:R-:W-:Y:S04]  /*15980*/  HMMA.16816.F32 R12, R24.reuse, R36, R12 ;  /* 0x00000024180c723c */ /* 0x050fe8000000180c */
[----:B------:R-:W-:Y:S01]  /*15990*/  MUFU.EX2 R47, R47 ;  /* 0x0000002f002f7308 */ /* 0x000fe20000000800 */
[----:B------:R-:W-:Y:S01]  /*159a0*/  FADD.FTZ R37, R112, R113 ;  /* 0x0000007170257221 */ /* 0x000fe20000010000 */
[----:B------:R-:W-:Y:S01]  /*159b0*/  FADD.FTZ R155, R155, R46 ;  /* 0x0000002e9b9b7221 */ /* 0x000fe20000010000 */
[----:B------:R-:W-:Y:S02]  /*159c0*/  FFMA.FTZ R46, R83, R21, -R54 ;  /* 0x00000015532e7223 */ /* 0x000fe40000010836 */
[----:B------:R-:W-:Y:S01]  /*159d0*/  FADD.FTZ R82, R108, R37 ;  /* 0x000000256c527221 */ /* 0x000fe20000010000 */
[----:B------:R-:W-:Y:S01]  /*159e0*/  HMMA.16816.F32 R16, R24, R38, R16 ;  /* 0x000000261810723c */ /* 0x000fe20000001810 */
[----:B------:R-:W4:Y:S02]  /*159f0*/  LDSM.16.MT88.4 R36, [R153+0x8400] ;  /* 0x008400009924783b */ /* 0x000f240000004200 */
[----:B------:R-:W-:Y:S01]  /*15a00*/  FADD.FTZ R116, R116, R155 ;  /* 0x0000009b74747221 */ /* 0x000fe20000010000 */
[----:B------:R-:W-:Y:S01]  /*15a10*/  F2FP.F16.F32.PACK_AB R24, R76, R77 ;  /* 0x0000004d4c18723e */ /* 0x000fe200000000ff */
[----:B------:R-:W2:Y:S01]  /*15a20*/  MUFU.EX2 R46, R46 ;  /* 0x0000002e002e7308 */ /* 0x000ea20000000800 */
[----:B---3--:R-:W-:Y:S01]  /*15a30*/  F2FP.F16.F32.PACK_AB R25, R78, R95 ;  /* 0x0000005f4e19723e */ /* 0x008fe200000000ff */
[----:B------:R-:W-:Y:S01]  /*15a40*/  FADD.FTZ R127, R127, R116 ;  /* 0x000000747f7f7221 */ /* 0x000fe20000010000 */
[----:B------:R-:W-:Y:S01]  /*15a50*/  F2FP.F16.F32.PACK_AB R26, R72, R73 ;  /* 0x00000049481a723e */ /* 0x000fe200000000ff */
[----:B------:R-:W-:Y:S01]  /*15a60*/  FADD.FTZ R82, R129, R82 ;  /* 0x0000005281527221 */ /* 0x000fe20000010000 */
[----:B-----5:R-:W-:Y:S01]  /*15a70*/  F2FP.F16.F32.PACK_AB R27, R44, R45 ;  /* 0x0000002d2c1b723e */ /* 0x020fe200000000ff */
[----:B------:R-:W-:Y:S02]  /*15a80*/  FADD.FTZ R70, R70, R127 ;  /* 0x0000007f46467221 */ /* 0x000fe40000010000 */
[----:B------:R-:W-:Y:S04]  /*15a90*/  FADD.FTZ R105, R105, R82 ;  /* 0x0000005269697221 */ /* 0x000fe80000010000 */
[C---:B-1----:R-:W-:Y:S03]  /*15aa0*/  HMMA.16816.F32 R4, R24.reuse, R28, R4 ;  /* 0x0000001c1804723c */ /* 0x042fe60000001804 */
[----:B------:R-:W-:Y:S01]  /*15ab0*/  FADD.FTZ R29, R41, R70 ;  /* 0x00000046291d7221 */ /* 0x000fe20000010000 */
[-C--:B------:R-:W-:Y:S01]  /*15ac0*/  FFMA.FTZ R41, R75, R21.reuse, -R54 ;  /* 0x000000154b297223 */ /* 0x080fe20000010836 */
[----:B------:R-:W-:Y:S02]  /*15ad0*/  FADD.FTZ R104, R104, R105 ;  /* 0x0000006968687221 */ /* 0x000fe40000010000 */
[----:B------:R-:W-:Y:S01]  /*15ae0*/  FADD.FTZ R70, R40, R29 ;  /* 0x0000001d28467221 */ /* 0x000fe20000010000 */
[C---:B------:R-:W-:Y:S01]  /*15af0*/  HMMA.16816.F32 R8, R24.reuse, R30, R8 ;  /* 0x0000001e1808723c */ /* 0x040fe20000001808 */
[----:B------:R-:W1:Y:S01]  /*15b00*/  LDSM.16.MT88.4 R28, [R152+0x3400] ;  /* 0x00340000981c783b */ /* 0x000e620000004200 */
[----:B------:R-:W-:Y:S01]  /*15b10*/  MUFU.EX2 R41, R41 ;  /* 0x0000002900297308 */ /* 0x000fe20000000800 */
[----:B------:R-:W-:Y:S01]  /*15b20*/  FADD.FTZ R119, R119, R70 ;  /* 0x0000004677777221 */ /* 0x000fe20000010000 */
[----:B------:R-:W-:Y:S08]  /*15b30*/  FADD.FTZ R43, R43, R104 ;  /* 0x000000682b2b7221 */ /* 0x000ff00000010000 */
[----:B------:R-:W3:Y:S01]  /*15b40*/  MUFU.EX2 R40, R71 ;  /* 0x0000004700287308 */ /* 0x000ee20000000800 */
[----:B------:R-:W-:Y:S01]  /*15b50*/  FADD.FTZ R42, R42, R119 ;  /* 0x000000772a2a7221 */ /* 0x000fe20000010000 */
[C---:B--2---:R-:W-:Y:S03]  /*15b60*/  HMMA.16816.F32 R12, R24.reuse, R32, R12 ;  /* 0x00000020180c723c */ /* 0x044fe6000000180c */
[----:B------:R-:W-:Y:S01]  /*15b70*/  FADD.FTZ R115, R115, R42 ;  /* 0x0000002a73737221 */ /* 0x000fe20000010000 */
[----:B------:R-:W-:Y:S01]  /*15b80*/  FADD.FTZ R96, R96, R43 ;  /* 0x0000002b60607221 */ /* 0x000fe20000010000 */
[-CC-:B------:R-:W-:Y:S01]  /*15b90*/  FFMA.FTZ R43, R67, R21.reuse, -R54.reuse ;  /* 0x00000015432b7223 */ /* 0x180fe20000010836 */
[----:B------:R-:W-:Y:S01]  /*15ba0*/  FFMA.FTZ R42, R63, R21, -R54 ;  /* 0x000000153f2a7223 */ /* 0x000fe20000010836 */
[----:B------:R-:W-:Y:S01]  /*15bb0*/  FADD.FTZ R58, R58, R115 ;  /* 0x000000733a3a7221 */ /* 0x000fe20000010000 */
[----:B------:R-:W-:Y:S01]  /*15bc0*/  HMMA.16816.F32 R16, R24, R34, R16 ;  /* 0x000000221810723c */ /* 0x000fe20000001810 */
[----:B------:R-:W2:Y:S02]  /*15bd0*/  LDSM.16.MT88.4 R32, [R153+0x8800] ;  /* 0x008800009920783b */ /* 0x000ea40000004200 */
[----:B------:R-:W-:Y:S01]  /*15be0*/  F2FP.F16.F32.PACK_AB R24, R68, R69 ;  /* 0x000000454418723e */ /* 0x000fe200000000ff */
[----:B------:R-:W-:Y:S01]  /*15bf0*/  FADD.FTZ R109, R109, R58 ;  /* 0x0000003a6d6d7221 */ /* 0x000fe20000010000 */
[----:B------:R-:W-:Y:S01]  /*15c00*/  F2FP.F16.F32.PACK_AB R25, R47, R46 ;  /* 0x0000002e2f19723e */ /* 0x000fe200000000ff */
[----:B------:R-:W-:Y:S01]  /*15c10*/  FFMA.FTZ R58, R59, R21, -R54 ;  /* 0x000000153b3a7223 */ /* 0x000fe20000010836 */
[----:B------:R-:W-:Y:S01]  /*15c20*/  F2FP.F16.F32.PACK_AB R26, R64, R65 ;  /* 0x00000041401a723e */ /* 0x000fe200000000ff */
[----:B------:R-:W-:Y:S01]  /*15c30*/  MUFU.EX2 R43, R43 ;  /* 0x0000002b002b7308 */ /* 0x000fe20000000800 */
[----:B---3--:R-:W-:Y:S01]  /*15c40*/  F2FP.F16.F32.PACK_AB R27, R40, R41 ;  /* 0x00000029281b723e */ /* 0x008fe200000000ff */
[----:B------:R-:W-:Y:S01]  /*15c50*/  FADD.FTZ R62, R62, R109 ;  /* 0x0000006d3e3e7221 */ /* 0x000fe20000010000 */
[----:B------:R-:W-:Y:S07]  /*15c60*/  FADD.FTZ R93, R93, R96 ;  /* 0x000000605d5d7221 */ /* 0x000fee0000010000 */
[----:B------:R-:W3:Y:S01]  /*15c70*/  MUFU.EX2 R42, R42 ;  /* 0x0000002a002a7308 */ /* 0x000ee20000000800 */
[----:B------:R-:W-:Y:S01]  /*15c80*/  FFMA.FTZ R54, R22, R21, -R54 ;  /* 0x0000001516367223 */ /* 0x000fe20000010836 */
[----:B------:R-:W-:Y:S01]  /*15c90*/  FADD.FTZ R59, R103, R62 ;  /* 0x0000003e673b7221 */ /* 0x000fe20000010000 */
[----:B------:R-:W-:Y:S01]  /*15ca0*/  FADD.FTZ R92, R92, R93 ;  /* 0x0000005d5c5c7221 */ /* 0x000fe20000010000 */
[C---:B----4-:R-:W-:Y:S06]  /*15cb0*/  HMMA.16816.F32 R4, R24.reuse, R36, R4 ;  /* 0x000000241804723c */ /* 0x050fec0000001804 */
[----:B------:R-:W4:Y:S01]  /*15cc0*/  MUFU.EX2 R58, R58 ;  /* 0x0000003a003a7308 */ /* 0x000f220000000800 */
[----:B------:R-:W-:Y:S01]  /*15cd0*/  FADD.FTZ R59, R66, R59 ;  /* 0x0000003b423b7221 */ /* 0x000fe20000010000 */
[----:B------:R-:W-:Y:S08]  /*15ce0*/  FADD.FTZ R89, R89, R92 ;  /* 0x0000005c59597221 */ /* 0x000ff00000010000 */
[----:B------:R-:W-:Y:S01]  /*15cf0*/  MUFU.EX2 R21, R23 ;  /* 0x0000001700157308 */ /* 0x000fe20000000800 */
[C---:B------:R-:W-:Y:S01]  /*15d00*/  HMMA.16816.F32 R8, R24.reuse, R38, R8 ;  /* 0x000000261808723c */ /* 0x040fe20000001808 */
[----:B------:R-:W5:Y:S08]  /*15d10*/  LDSM.16.MT88.4 R36, [R152+0x3800] ;  /* 0x003800009824783b */ /* 0x000f700000004200 */
[----:B------:R-:W2:Y:S01]  /*15d20*/  MUFU.EX2 R54, R54 ;  /* 0x0000003600367308 */ /* 0x000ea20000000800 */
[----:B------:R-:W-:Y:S04]  /*15d30*/  FADD.FTZ R88, R88, R89 ;  /* 0x0000005958587221 */ /* 0x000fe80000010000 */
[----:B------:R-:W-:Y:S01]  /*15d40*/  FADD.FTZ R85, R85, R88 ;  /* 0x0000005855557221 */ /* 0x000fe20000010000 */
[C---:B-1----:R-:W-:Y:S03]  /*15d50*/  HMMA.16816.F32 R12, R24.reuse, R28, R12 ;  /* 0x0000001c180c723c */ /* 0x042fe6000000180c */
[----:B------:R-:W-:Y:S01]  /*15d60*/  FADD.FTZ R28, R74, R59 ;  /* 0x0000003b4a1c7221 */ /* 0x000fe20000010000 */
[----:B------:R-:W-:Y:S03]  /*15d70*/  FADD.FTZ R84, R84, R85 ;  /* 0x0000005554547221 */ /* 0x000fe60000010000 */
[----:B------:R-:W-:Y:S01]  /*15d80*/  FADD.FTZ R28, R99, R28 ;  /* 0x0000001c631c7221 */ /* 0x000fe20000010000 */
[----:B------:R-:W-:Y:S03]  /*15d90*/  HMMA.16816.F32 R16, R24, R30, R16 ;  /* 0x0000001e1810723c */ /* 0x000fe60000001810 */
[----:B------:R-:W-:Y:S01]  /*15da0*/  F2FP.F16.F32.PACK_AB R24, R60, R61 ;  /* 0x0000003d3c18723e */ /* 0x000fe200000000ff */
[----:B------:R-:W-:Y:S01]  /*15db0*/  FADD.FTZ R95, R95, R28 ;  /* 0x0000001c5f5f7221 */ /* 0x000fe20000010000 */
[----:B---3--:R-:W-:Y:S01]  /*15dc0*/  F2FP.F16.F32.PACK_AB R25, R42, R43 ;  /* 0x0000002b2a19723e */ /* 0x008fe200000000ff */
[----:B------:R-:W-:Y:S01]  /*15dd0*/  FADD.FTZ R81, R81, R84 ;  /* 0x0000005451517221 */ /* 0x000fe20000010000 */
[----:B------:R-:W-:Y:S01]  /*15de0*/  F2FP.F16.F32.PACK_AB R26, R56, R57 ;  /* 0x00000039381a723e */ /* 0x000fe200000000ff */
[----:B------:R-:W1:Y:S01]  /*15df0*/  LDSM.16.MT88.4 R28, [R152+0x3c00] ;  /* 0x003c0000981c783b */ /* 0x000e620000004200 */
[----:B----4-:R-:W-:Y:S01]  /*15e00*/  F2FP.F16.F32.PACK_AB R27, R55, R58 ;  /* 0x0000003a371b723e */ /* 0x010fe200000000ff */
[----:B------:R-:W-:Y:S01]  /*15e10*/  FADD.FTZ R80, R80, R81 ;  /* 0x0000005150507221 */ /* 0x000fe20000010000 */
[----:B------:R-:W-:Y:S01]  /*15e20*/  FADD.FTZ R78, R78, R95 ;  /* 0x0000005f4e4e7221 */ /* 0x000fe20000010000 */
[----:B--2---:R-:W-:Y:S02]  /*15e30*/  F2FP.F16.F32.PACK_AB R135, R54, R21 ;  /* 0x000000153687723e */ /* 0x004fe400000000ff */
[----:B------:R-:W-:Y:S01]  /*15e40*/  FADD.FTZ R77, R77, R80 ;  /* 0x000000504d4d7221 */ /* 0x000fe20000010000 */
[----:B------:R-:W-:Y:S01]  /*15e50*/  FADD.FTZ R45, R45, R78 ;  /* 0x0000004e2d2d7221 */ /* 0x000fe20000010000 */
        /* <DEDUP_REMOVED lines=23> */
[C---:B-1----:R-:W-:Y:S03]  /*15fd0*/  HMMA.16816.F32 R136, R132.reuse, R28, R12 ;  /* 0x0000001c8488723c */ /* 0x042fe6000000180c */
        /* <DEDUP_REMOVED lines=13> */
.L_x_1638:
        /* <DEDUP_REMOVED lines=10> */
.L_x_1655:
[----:B----4-:R-:W-:Y:S01]  /*16150*/  FADD.FTZ R11, R10, R11 ;  /* 0x0000000b0a0b7221 */ /* 0x010fe20000010000 */
[----:B------:R-:W2:Y:S01]  /*16160*/  MUFU.RCP R4, R8 ;  /* 0x0000000800047308 */ /* 0x000ea20000001000 */
[----:B------:R-:W-:Y:S02]  /*16170*/  LOP3.LUT R209, R204, R209, RZ, 0xfc, !PT ;  /* 0x000000d1ccd17212 */ /* 0x000fe400078efcff */
[----:B------:R-:W-:Y:S02]  /*16180*/  SHF.L.U32 R6, R150, 0x3, RZ ;  /* 0x0000000396067819 */ /* 0x000fe400000006ff */
[----:B------:R-:W-:Y:S02]  /*16190*/  FSETP.NE.FTZ.AND P3, PT, R8, RZ, PT ;  /* 0x000000ff0800720b */ /* 0x000fe40003f75000 */
[----:B------:R-:W-:Y:S01]  /*161a0*/  FSETP.NE.FTZ.AND P2, PT, R11, RZ, PT ;  /* 0x000000ff0b00720b */ /* 0x000fe20003f55000 */
[----:B------:R-:W4:Y:S01]  /*161b0*/  MUFU.RCP R5, R11 ;  /* 0x0000000b00057308 */ /* 0x000f220000001000 */
[----:B------:R-:W-:-:S04]  /*161c0*/  LOP3.LUT R6, R209, 0x20, R6, 0xf8, !PT ;  /* 0x00000020d1067812 */ /* 0x000fc800078ef806 */
[----:B------:R-:W-:Y:S02]  /*161d0*/  LOP3.LUT R237, R6, R237, RZ, 0xfc, !PT ;  /* 0x000000ed06ed7212 */ /* 0x000fe400078efcff */
[----:B------:R-:W-:Y:S02]  /*161e0*/  LOP3.LUT R6, R151, 0x20, RZ, 0xc0, !PT ;  /* 0x0000002097067812 */ /* 0x000fe400078ec0ff */
[----:B------:R-:W-:Y:S02]  /*161f0*/  LEA R237, R237, R210, 0x1 ;  /* 0x000000d2eded7211 */ /* 0x000fe400078e08ff */
[----:B--2---:R-:W-:Y:S02]  /*16200*/  FSEL R4, R4, 1, P3 ;  /* 0x3f80000004047808 */ /* 0x004fe40001800000 */
[----:B------:R-:W-:-:S03]  /*16210*/  IADD3 R13, PT, PT, R237, -R6, RZ ;  /* 0x80000006ed0d7210 */ /* 0x000fc60007ffe0ff */
        /* <DEDUP_REMOVED lines=8> */
[----:B------:R-:W-:Y:S01]  /*162a0*/  FMUL.FTZ R133, R4, R133 ;  /* 0x0000008504857220 */ /* 0x000fe20000410000 */
[C---:B------:R-:W-:Y:S01]  /*162b0*/  FMUL.FTZ R146, R5.reuse, R146 ;  /* 0x0000009205927220 */ /* 0x040fe20000410000 */
[----:B------:R-:W-:Y:S01]  /*162c0*/  FMUL.FTZ R147, R5, R147 ;  /* 0x0000009305937220 */ /* 0x000fe20000410000 */
[----:B------:R-:W-:Y:S01]  /*162d0*/  LOP3.LUT R4, R151, 0x40, RZ, 0xc0, !PT ;  /* 0x0000004097047812 */ /* 0x000fe200078ec0ff */
[C---:B------:R-:W-:Y:S01]  /*162e0*/  FMUL.FTZ R142, R5.reuse, R142 ;  /* 0x0000008e058e7220 */ /* 0x040fe20000410000 */
[C---:B------:R-:W-:Y:S01]  /*162f0*/  FMUL.FTZ R143, R5.reuse, R143 ;  /* 0x0000008f058f7220 */ /* 0x040fe20000410000 */
[C---:B------:R-:W-:Y:S01]  /*16300*/  FMUL.FTZ R138, R5.reuse, R138 ;  /* 0x0000008a058a7220 */ /* 0x040fe20000410000 */
[C---:B------:R-:W-:Y:S01]  /*16310*/  FMUL.FTZ R139, R5.reuse, R139 ;  /* 0x0000008b058b7220 */ /* 0x040fe20000410000 */
[C---:B------:R-:W-:Y:S01]  /*16320*/  FMUL.FTZ R134, R5.reuse, R134 ;  /* 0x0000008605867220 */ /* 0x040fe20000410000 */
[----:B------:R-:W-:Y:S01]  /*16330*/  FMUL.FTZ R5, R5, R135 ;  /* 0x0000008705057220 */ /* 0x000fe20000410000 */
[----:B------:R-:W-:-:S02]  /*16340*/  IADD3 R9, PT, PT, R237, -R4, RZ ;  /* 0x80000004ed097210 */ /* 0x000fc40007ffe0ff */
[----:B------:R-:W-:Y:S02]  /*16350*/  F2FP.F16.F32.PACK_AB R144, R145, R144 ;  /* 0x000000909190723e */ /* 0x000fe400000000ff */
[----:B------:R-:W-:Y:S02]  /*16360*/  F2FP.F16.F32.PACK_AB R146, R147, R146 ;  /* 0x000000929392723e */ /* 0x000fe400000000ff */
[----:B------:R-:W-:Y:S01]  /*16370*/  F2FP.F16.F32.PACK_AB R140, R141, R140 ;  /* 0x0000008c8d8c723e */ /* 0x000fe200000000ff */
[----:B------:R-:W-:Y:S01]  /*16380*/  STS [R237], R144 ;  /* 0x00000090ed007388 */ /* 0x000fe20000000800 */
[----:B------:R-:W-:Y:S02]  /*16390*/  F2FP.F16.F32.PACK_AB R142, R143, R142 ;  /* 0x0000008e8f8e723e */ /* 0x000fe400000000ff */
[----:B------:R-:W-:Y:S01]  /*163a0*/  F2FP.F16.F32.PACK_AB R136, R137, R136 ;  /* 0x000000888988723e */ /* 0x000fe200000000ff */
[----:B------:R-:W-:Y:S01]  /*163b0*/  STS [R237+0x200], R146 ;  /* 0x00020092ed007388 */ /* 0x000fe20000000800 */
[----:B------:R-:W-:-:S02]  /*163c0*/  F2FP.F16.F32.PACK_AB R138, R139, R138 ;  /* 0x0000008a8b8a723e */ /* 0x000fc400000000ff */
[----:B------:R-:W-:Y:S01]  /*163d0*/  F2FP.F16.F32.PACK_AB R132, R133, R132 ;  /* 0x000000848584723e */ /* 0x000fe200000000ff */
[----:B------:R-:W-:Y:S01]  /*163e0*/  STS [R13+0x10], R140 ;  /* 0x0000108c0d007388 */ /* 0x000fe20000000800 */
[----:B------:R-:W-:Y:S02]  /*163f0*/  F2FP.F16.F32.PACK_AB R5, R5, R134 ;  /* 0x000000860505723e */ /* 0x000fe400000000ff */
[----:B------:R-:W-:Y:S01]  /*16400*/  IADD3 R6, PT, PT, -R6, R9, RZ ;  /* 0x0000000906067210 */ /* 0x000fe20007ffe1ff */
        /* <DEDUP_REMOVED lines=17> */
[----:B-----5:R-:W-:-:S07]  /*16520*/  @P2 FFMA.FTZ R12, R7, R0, R5 ;  /* 0x00000000070c2223 */ /* 0x020fce0000010005 */
        /* <DEDUP_REMOVED lines=12> */
.L_x_1648:
[----:B------:R-:W-:Y:S05]  /*165f0*/  BSYNC.RECONVERGENT B0 ;  /* 0x0000000000007941 */ /* 0x000fea0003800200 */
.L_x_1647:
[----:B------:R1:W5:Y:S01]  /*16600*/  @!P0 LD.E.64 R30, desc[UR4][R2.64+0x80] ;  /* 0x00008004021e8980 */ /* 0x000362000c101b00 */
[----:B------:R-:W-:Y:S05]  /*16610*/  WARPSYNC.ALL ;  /* 0x0000000000007948 */ /* 0x000fea0003800000 */
[----:B------:R1:W5:Y:S01]  /*16620*/  LD.E.64 R28, desc[UR4][R2.64+0x90] ;  /* 0x00009004021c7980 */ /* 0x000362000c101b00 */
[----:B------:R-:W-:Y:S01]  /*16630*/  LOP3.LUT P1, RZ, R150, 0x3, RZ, 0xc0, !PT ;  /* 0x0000000396ff7812 */ /* 0x000fe2000782c0ff */
[----:B------:R-:W-:Y:S01]  /*16640*/  IMAD.SHL.U32 R233, R233, 0x40, RZ ;  /* 0x00000040e9e97824 */ /* 0x000fe200078e00ff */
        /* <DEDUP_REMOVED lines=9> */
[----:B------:R-:W-:-:S03]  /*166e0*/  IMAD.IADD R14, R233, 0x1, R14 ;  /* 0x00000001e90e7824 */ /* 0x000fc600078e020e */
        /* <DEDUP_REMOVED lines=10> */
.L_x_1650:
[----:B------:R-:W-:Y:S05]  /*16790*/  BSYNC.RECONVERGENT B0 ;  /* 0x0000000000007941 */ /* 0x000fea0003800200 */
.L_x_1649:
[----:B-1----:R-:W2:Y:S01]  /*167a0*/  LD.E R3, desc[UR4][R2.64+0xc0] ;  /* 0x0000c00402037980 */ /* 0x002ea2000c101900 */
[-C--:B----45:R-:W-:Y:S01]  /*167b0*/  @!P0 IMAD R12, R31, R232.reuse, RZ ;  /* 0x000000e81f0c8224 */ /* 0x0b0fe200078e02ff */
[----:B------:R-:W-:Y:S01]  /*167c0*/  MOV R221, RZ ;  /* 0x000000ff00dd7202 */ /* 0x000fe20000000f00 */
[----:B------:R-:W-:-:S04]  /*167d0*/  @!P0 IMAD.WIDE.U32 R30, R30, R232, RZ ;  /* 0x000000e81e1e8225 */ /* 0x000fc800078e00ff */
[----:B------:R-:W-:Y:S01]  /*167e0*/  @!P0 IMAD.MOV.U32 R14, RZ, RZ, R30 ;  /* 0x000000ffff0e8224 */ /* 0x000fe200078e001e */
[----:B------:R-:W-:Y:S01]  /*167f0*/  @!P0 IADD3 R12, PT, PT, R31, R12, RZ ;  /* 0x0000000c1f0c8210 */ /* 0x000fe20007ffe0ff */
[----:B------:R-:W-:Y:S01]  /*16800*/  IMAD.WIDE.U32 R18, R233, R16, R220 ;  /* 0x00000010e9127225 */ /* 0x000fe200078e00dc */
[----:B------:R-:W-:-:S03]  /*16810*/  @P0 IADD3 R12, PT, PT, R23, R0, RZ ;  /* 0x00000000170c0210 */ /* 0x000fc60007ffe0ff */
        /* <DEDUP_REMOVED lines=8> */
[----:B------:R-:W-:Y:S02]  /*168a0*/  IADD3.X R19, PT, PT, R13, R233, R12, P1, P0 ;  /* 0x000000e90d137210 */ /* 0x000fe40000fe040c */
[----:B--2---:R-:W-:Y:S01]  /*168b0*/  ISETP.GE.AND P3, PT, R220, R3, PT ;  /* 0x00000003dc00720c */ /* 0x004fe20003f66270 */
[----:B------:R-:W-:-:S03]  /*168c0*/  VIADD R3, R15, 0x20 ;  /* 0x000000200f037836 */ /* 0x000fc60000000000 */
        /* <DEDUP_REMOVED lines=8> */
[----:B---3--:R-:W-:Y:S05]  /*16950*/  @P3 RET.REL.NODEC R230 `(_ZN5flash24flash_fwd_splitkv_kernelI23Flash_fwd_kernel_traitsILi32ELi64ELi256ELi4ELb0ELb0EN7cutlass6half_tE19Flash_kernel_traitsILi32ELi64ELi256ELi4ES3_EELb0ELb1ELb0ELb0ELb0ELb0ELb0ELb0EEEvNS_16Flash_fwd_paramsE) ;  /* 0xfffffe94e6a83950 */ /* 0x008fea0003c3ffff */
        /* <DEDUP_REMOVED lines=12> */
[----:B-1----:R-:W-:Y:S05]  /*16a20*/  RET.REL.NODEC R230 `(_ZN5flash24flash_fwd_splitkv_kernelI23Flash_fwd_kernel_traitsILi32ELi64ELi256ELi4ELb0ELb0EN7cutlass6half_tE19Flash_kernel_traitsILi32ELi64ELi256ELi4ES3_EELb0ELb1ELb0ELb0ELb0ELb0ELb0ELb0EEEvNS_16Flash_fwd_paramsE) ;  /* 0xfffffe94e6747950 */ /* 0x002fea0003c3ffff */
.L_x_1646:
[----:B------:R-:W-:Y:S01]  /*16a30*/  MOV R5, 0x2 ;  /* 0x0000000200057802 */ /* 0x000fe20000000f00 */
[----:B------:R-:W-:Y:S01]  /*16a40*/  IMAD.MOV.U32 R4, RZ, RZ, 0x1f ;  /* 0x0000001fff047424 */ /* 0x000fe200078e00ff */
[----:B------:R-:W-:-:S07]  /*16a50*/  MOV R6, 0xffffffff ;  /* 0xffffffff00067802 */ /* 0x000fce0000000f00 */
[----:B-1---5:R-:W-:Y:S05]  /*16a60*/  WARPSYNC.COLLECTIVE R6, `(.L_x_1651) ;  /* 0x0000000006087348 */ /* 0x022fea0003c00000 */
[----:B------:R2:W3:Y:S02]  /*16a70*/  SHFL.BFLY P0, R11, R247, R5, R4 ;  /* 0x0c000005f70b7389 */ /* 0x0004e40000000004 */
[----:B-123-5:R-:W-:Y:S05]  /*16a80*/  ENDCOLLECTIVE ;  /* 0x000000000000791b */ /* 0x02efea0003800000 */
.L_x_1651:
[----:B------:R-:W-:Y:S02]  /*16a90*/  IMAD.MOV.U32 R8, RZ, RZ, R11 ;  /* 0x000000ffff087224 */ /* 0x000fe400078e000b */
[----:B------:R-:W-:Y:S02]  /*16aa0*/  IMAD.MOV.U32 R5, RZ, RZ, 0x1 ;  /* 0x00000001ff057424 */ /* 0x000fe400078e00ff */
[----:B------:R-:W-:-:S05]  /*16ab0*/  FADD.FTZ R9, R8, R247 ;  /* 0x000000f708097221 */ /* 0x000fca0000010000 */
[----:B------:R-:W-:-:S07]  /*16ac0*/  MOV R247, R9 ;  /* 0x0000000900f77202 */ /* 0x000fce0000000f00 */
[----:B------:R-:W-:Y:S05]  /*16ad0*/  WARPSYNC.COLLECTIVE R6, `(.L_x_1652) ;  /* 0x0000000006087348 */ /* 0x000fea0003c00000 */
[----:B------:R1:W2:Y:S02]  /*16ae0*/  SHFL.BFLY P0, R11, R247, R5, R4 ;  /* 0x0c000005f70b7389 */ /* 0x0002a40000000004 */
[----:B-12---:R-:W-:Y:S05]  /*16af0*/  ENDCOLLECTIVE ;  /* 0x000000000000791b */ /* 0x006fea0003800000 */
.L_x_1652:
[----:B------:R-:W-:Y:S01]  /*16b00*/  MOV R247, R245 ;  /* 0x000000f500f77202 */ /* 0x000fe20000000f00 */
[----:B------:R-:W-:Y:S01]  /*16b10*/  IMAD.MOV.U32 R5, RZ, RZ, 0x2 ;  /* 0x00000002ff057424 */ /* 0x000fe200078e00ff */
[----:B------:R-:W-:-:S07]  /*16b20*/  MOV R8, R11 ;  /* 0x0000000b00087202 */ /* 0x000fce0000000f00 */
[----:B------:R-:W-:Y:S05]  /*16b30*/  WARPSYNC.COLLECTIVE R6, `(.L_x_1653) ;  /* 0x0000000006087348 */ /* 0x000fea0003c00000 */
[----:B------:R1:W2:Y:S02]  /*16b40*/  SHFL.BFLY P0, R11, R247, R5, R4 ;  /* 0x0c000005f70b7389 */ /* 0x0002a40000000004 */
[----:B-12---:R-:W-:Y:S05]  /*16b50*/  ENDCOLLECTIVE ;  /* 0x000000000000791b */ /* 0x006fea0003800000 */
.L_x_1653:
[----:B------:R-:W-:Y:S01]  /*16b60*/  FADD.FTZ R8, R9, R8 ;  /* 0x0000000809087221 */ /* 0x000fe20000010000 */
[----:B------:R-:W-:Y:S01]  /*16b70*/  FADD.FTZ R10, R11, R245 ;  /* 0x000000f50b0a7221 */ /* 0x000fe20000010000 */
[----:B------:R-:W-:-:S04]  /*16b80*/  MOV R5, 0x1 ;  /* 0x0000000100057802 */ /* 0x000fc80000000f00 */
[----:B------:R-:W-:-:S07]  /*16b90*/  MOV R247, R10 ;  /* 0x0000000a00f77202 */ /* 0x000fce0000000f00 */
[----:B------:R-:W-:Y:S05]  /*16ba0*/  WARPSYNC.COLLECTIVE R6, `(.L_x_1654) ;  /* 0x0000000006087348 */ /* 0x000fea0003c00000 */
[----:B------:R1:W2:Y:S02]  /*16bb0*/  SHFL.BFLY P0, R11, R247, R5, R4 ;  /* 0x0c000005f70b7389 */ /* 0x0002a40000000004 */
[----:B-12---:R-:W-:Y:S05]  /*16bc0*/  ENDCOLLECTIVE ;  /* 0x000000000000791b */ /* 0x006fea0003800000 */
.L_x_1654:
[----:B------:R-:W-:Y:S05]  /*16bd0*/  BRA `(.L_x_1655) ;  /* 0xfffffff4005c7947 */ /* 0x000fea000383ffff */
.L_x_1656:
        /* <DEDUP_REMOVED lines=10> */
.L_x_10234:


//--------------------- .text._ZN5flash24flash_fwd_splitkv_kernelI23Flash_fwd_kernel_traitsILi32ELi64ELi256ELi4ELb0ELb0EN7cutlass6half_tE19Flash_kernel_traitsILi32ELi64ELi256ELi4ES3_EELb0ELb1ELb0ELb0ELb0ELb1ELb0ELb0EEEvNS_16Flash_fwd_paramsE --------------------------
	.section	.text._ZN5flash24flash_fwd_splitkv_kernelI23Flash_fwd_kernel_traitsILi32ELi64ELi256ELi4ELb0ELb0EN7cutlass6half_tE19Flash_kernel_traitsILi32ELi64ELi256ELi4ES3_EELb0ELb1ELb0ELb0ELb0ELb1ELb0ELb0EEEvNS_16Flash_fwd_paramsE,"ax",@progbits
	.align	128
        .global         _ZN5flash24flash_fwd_splitkv_kernelI23Flash_fwd_kernel_traitsILi32ELi64ELi256ELi4ELb0ELb0EN7cutlass6half_tE19Flash_kernel_traitsILi32ELi64ELi256ELi4ES3_EELb0ELb1ELb0ELb0ELb0ELb1ELb0ELb0EEEvNS_16Flash_fwd_paramsE
        .type           _ZN5flash24flash_fwd_splitkv_kernelI23Flash_fwd_kernel_traitsILi32ELi64ELi256ELi4ELb0ELb0EN7cutlass6half_tE19Flash_kernel_traitsILi32ELi64ELi256ELi4ES3_EELb0ELb1ELb0ELb0ELb0ELb1ELb0ELb0EEEvNS_16Flash_fwd_paramsE,@function
        .size           _ZN5flash24flash_fwd_splitkv_kernelI23Flash_fwd_kernel_traitsILi32ELi64ELi256ELi4ELb0ELb0EN7cutlass6half_tE19Flash_kernel_traitsILi32ELi64ELi256ELi4ES3_EELb0ELb1ELb0ELb0ELb0ELb1ELb0ELb0EEEvNS_16Flash_fwd_paramsE,(.L_x_10235 - _ZN5flash24flash_fwd_splitkv_kernelI23Flash_fwd_kernel_traitsILi32ELi64ELi256ELi4ELb0ELb0EN7cutlass6half_tE19Flash_kernel_traitsILi32ELi64ELi256ELi4ES3_EELb0ELb1ELb0ELb0ELb0ELb1ELb0ELb0EEEvNS_16Flash_fwd_paramsE)
        .other          _ZN5flash24flash_fwd_splitkv_kernelI23Flash_fwd_kernel_traitsILi32ELi64ELi256ELi4ELb0ELb0EN7cutlass6half_tE19Flash_kernel_traitsILi32ELi64ELi256ELi4ES3_EELb0ELb1ELb0ELb0ELb0ELb1ELb0ELb0EEEvNS_16Flash_fwd_paramsE,@"STO_CUDA_ENTRY STV_DEFAULT"
_ZN5flash24flash_fwd_splitkv_kernelI23Flash_fwd_kernel_traitsILi32ELi64ELi256ELi4ELb0ELb0EN7cutlass6half_tE19Flash_kernel_traitsILi32ELi64ELi256ELi4ES3_EELb0ELb1ELb0ELb0ELb0ELb1ELb0ELb0EEEvNS_16Flash_fwd_paramsE:
.text._ZN5flash24flash_fwd_splitkv_kernelI23Flash_fwd_kernel_traitsILi32ELi64ELi256ELi4ELb0ELb0EN7cutlass6half_tE19Flash_kernel_traitsILi32ELi64ELi256ELi4ES3_EELb0ELb1ELb0ELb0ELb0ELb1ELb0ELb0EEEvNS_16Flash_fwd_paramsE:
[----:B------:R-:W-:Y:S01]  /*0000*/  LDC R1, c[0x0][0x37c] ;  /* 0x0000df00ff017b82 */ /* 0x000fe20000000800 */
[----:B------:R-:W1:Y:S07]  /*0010*/  S2R R189, SR_CTAID.X ;  /* 0x0000000000bd7919 */ /* 0x000e6e0000002500 */
[----:B------:R-:W2:Y:S01]  /*0020*/  LDC.64 R2, c[0x0][0x348] ;  /* 0x0000d200ff027b82 */ /* 0x000ea20000000a00 */
[----:B------:R-:W-:Y:S01]  /*0030*/  BSSY.RECONVERGENT B3, `(.L_x_1657) ;  /* 0x0000005000037945 */ /* 0x000fe20003800200 */
[----:B------:R-:W-:Y:S01]  /*0040*/  MOV R186, 0x80 ;  /* 0x0000008000ba7802 */ /* 0x000fe20000000f00 */
[----:B------:R-:W3:Y:S01]  /*0050*/  S2R R188, SR_CTAID.Y ;  /* 0x0000000000bc7919 */ /* 0x000ee20000002600 */
[----:B------:R-:W4:Y:S05]  /*0060*/  S2R R187, SR_CTAID.Z ;  /* 0x0000000000bb7919 */ /* 0x000f2a0000002700 */
[----:B-1234-:R-:W-:Y:S05]  /*0070*/  CALL.REL.NOINC `($_ZN5flash24flash_fwd_splitkv_kernelI23Flash_fwd_kernel_traitsILi32ELi64ELi256ELi4ELb0ELb0EN7cutlass6half_tE19Flash_kernel_traitsILi32ELi64ELi256ELi4ES3_EELb0ELb1ELb0ELb0ELb0ELb1ELb0ELb0EEEvNS_16Flash_fwd_paramsE$_ZN5flash30compute_attn_1rowblock_splitkvI23Flash_fwd_kernel_traitsILi32ELi64ELi256ELi4ELb0ELb0EN7cutlass6half_tE19Flash_kernel_traitsILi32ELi64ELi256ELi4ES3_EELb0ELb1ELb0ELb0ELb0ELb1ELb0ELb0ENS_16Flash_fwd_paramsEEEvRKT8_iiiii) ;  /* 0x0000000000087944 */ /* 0x01efea0003c00000 */
[----:B------:R-:W-:Y:S05]  /*0080*/  BSYNC.RECONVERGENT B3 ;  /* 0x0000000000037941 */ /* 0x000fea0003800200 */
.L_x_1657:
[----:B------:R-:W-:Y:S05]  /*0090*/  EXIT ;  /* 0x000000000000794d */ /* 0x000fea0003800000 */
        .type           $_ZN5flash24flash_fwd_splitkv_kernelI23Flash_fwd_kernel_traitsILi32ELi64ELi256ELi4ELb0ELb0EN7cutlass6half_tE19Flash_kernel_traitsILi32ELi64ELi256ELi4ES3_EELb0ELb1ELb0ELb0ELb0ELb1ELb0ELb0EEEvNS_16Flash_fwd_paramsE$_ZN5flash30compute_attn_1rowblock_splitkvI23Flash_fwd_kernel_traitsILi32ELi64ELi256ELi4ELb0ELb0EN7cutlass6half_tE19Flash_kernel_traitsILi32ELi64ELi256ELi4ES3_EELb0ELb1ELb0ELb0ELb0ELb1ELb0ELb0ENS_16Flash_fwd_paramsEEEvRKT8_iiiii,@function
        .size           $_ZN5flash24flash_fwd_splitkv_kernelI23Flash_fwd_kernel_traitsILi32ELi64ELi256ELi4ELb0ELb0EN7cutlass6half_tE19Flash_kernel_traitsILi32ELi64ELi256ELi4ES3_EELb0ELb1ELb0ELb0ELb0ELb1ELb0ELb0EEEvNS_16Flash_fwd_paramsE$_ZN5flash30compute_attn_1rowblock_splitkvI23Flash_fwd_kernel_traitsILi32ELi64ELi256ELi4ELb0ELb0EN7cutlass6half_tE19Flash_kernel_traitsILi32ELi64ELi256ELi4ES3_EELb0ELb1ELb0ELb0ELb0ELb1ELb0ELb0ENS_16Flash_fwd_paramsEEEvRKT8_iiiii,(.L_x_10235 - $_ZN5flash24flash_fwd_splitkv_kernelI23Flash_fwd_kernel_traitsILi32ELi64ELi256ELi4ELb0ELb0EN7cutlass6half_tE19Flash_kernel_traitsILi32ELi64ELi256ELi4ES3_EELb0ELb1ELb0ELb0ELb0ELb1ELb0ELb0EEEvNS_16Flash_fwd_paramsE$_ZN5flash30compute_attn_1rowblock_splitkvI23Flash_fwd_kernel_traitsILi32ELi64ELi256ELi4ELb0ELb0EN7cutlass6half_tE19Flash_kernel_traitsILi32ELi64ELi256ELi4ES3_EELb0ELb1ELb0ELb0ELb0ELb1ELb0ELb0ENS_16Flash_fwd_paramsEEEvRKT8_iiiii)
$_ZN5flash24flash_fwd_splitkv_kernelI23Flash_fwd_kernel_traitsILi32ELi64ELi256ELi4ELb0ELb0EN7cutlass6half_tE19Flash_kernel_traitsILi32ELi64ELi256ELi4ES3_EELb0ELb1ELb0ELb0ELb0ELb1ELb0ELb0EEEvNS_16Flash_fwd_paramsE$_ZN5flash30compute_attn_1rowblock_splitkvI23Flash_fwd_kernel_traitsILi32ELi64ELi256ELi4ELb0ELb0EN7cutlass6half_tE19Flash_kernel_traitsILi32ELi64ELi256ELi4ES3_EELb0ELb1ELb0ELb0ELb0ELb1ELb0ELb0ENS_16Flash_fwd_paramsEEEvRKT8_iiiii:
[----:B------:R-:W1:Y:S02]  /*00a0*/  LDCU.64 UR4, c[0x0][0x358] ;  /* 0x00006b00ff0477ac */ /* 0x000e640008000a00 */
[----:B-1----:R-:W2:Y:S04]  /*00b0*/  LD.E.64 R14, desc[UR4][R2.64+0xe0] ;  /* 0x0000e004020e7980 */ /* 0x002ea8000c101b00 */
[----:B------:R-:W3:Y:S04]  /*00c0*/  LD.E.64 R6, desc[UR4][R2.64+0xe8] ;  /* 0x0000e80402067980 */ /* 0x000ee8000c101b00 */
[----:B------:R-:W4:Y:S04]  /*00d0*/  LD.E.64 R10, desc[UR4][R2.64+0xf0] ;  /* 0x0000f004020a7980 */ /* 0x000f28000c101b00 */
[----:B------:R-:W4:Y:S01]  /*00e0*/  LD.E.64 R8, desc[UR4][R2.64+0xf8] ;  /* 0x0000f80402087980 */ /* 0x000f22000c101b00 */
[----:B------:R-:W-:Y:S01]  /*00f0*/  IMAD.MOV.U32 R194, RZ, RZ, -0x1 ;  /* 0xffffffffffc27424 */ /* 0x000fe200078e00ff */
[----:B--2---:R-:W-:-:S02]  /*0100*/  ISETP.NE.U32.AND P4, PT, R14, RZ, PT ;  /* 0x000000ff0e00720c */ /* 0x004fc40003f85070 */
[----:B---3--:R-:W-:Y:S02]  /*0110*/  ISETP.NE.U32.AND P3, PT, R6, RZ, PT ;  /* 0x000000ff0600720c */ /* 0x008fe40003f65070 */
[----:B------:R-:W-:Y:S02]  /*0120*/  ISETP.NE.AND.EX P4, PT, R15, RZ, PT, P4 ;  /* 0x000000ff0f00720c */ /* 0x000fe40003f85340 */
[----:B------:R-:W-:-:S11]  /*0130*/  ISETP.NE.AND.EX P3, PT, R7, RZ, PT, P3 ;  /* 0x000000ff0700720c */ /* 0x000fd60003f65330 */
[----:B------:R-:W5:Y:S04]  /*0140*/  @!P4 LD.E R50, desc[UR4][R2.64+0xb4] ;  /* 0x0000b4040232c980 */ /* 0x000f68000c101900 */
[----:B------:R-:W5:Y:S01]  /*0150*/  @!P3 LD.E R176, desc[UR4][R2.64+0xb8] ;  /* 0x0000b80402b0b980 */ /* 0x000f62000c101900 */
[----:B------:R-:W-:Y:S02]  /*0160*/  ISETP.NE.U32.AND P2, PT, R14, RZ, PT ;  /* 0x000000ff0e00720c */ /* 0x000fe40003f45070 */
[----:B----4-:R-:W-:Y:S02]  /*0170*/  ISETP.NE.U32.AND P1, PT, R10, RZ, PT ;  /* 0x000000ff0a00720c */ /* 0x010fe40003f25070 */
[----:B------:R-:W-:Y:S02]  /*0180*/  ISETP.NE.AND.EX P2, PT, R15, RZ, PT, P2 ;  /* 0x000000ff0f00720c */ /* 0x000fe40003f45320 */
[----:B------:R-:W-:Y:S01]  /*0190*/  ISETP.NE.AND.EX P1, PT, R11, RZ, PT, P1 ;  /* 0x000000ff0b00720c */ /* 0x000fe20003f25310 */
[----:B------:R-:W-:-:S04]  /*01a0*/  IMAD.WIDE.U32 R14, R188, 0x4, R14 ;  /* 0x00000004bc0e7825 */ /* 0x000fc800078e000e */
[----:B------:R-:W-:Y:S01]  /*01b0*/  IMAD.SHL.U32 R4, R188, 0x4, RZ ;  /* 0x00000004bc047824 */ /* 0x000fe200078e00ff */
[----:B------:R-:W-:Y:S01]  /*01c0*/  SHF.R.U32.HI R0, RZ, 0x1e, R188 ;  /* 0x0000001eff007819 */ /* 0x000fe200000116bc */
[----:B------:R-:W5:Y:S04]  /*01d0*/  @P4 LD.E R5, desc[UR4][R14.64+0x4] ;  /* 0x000004040e054980 */ /* 0x000f68000c101900 */
[----:B------:R1:W5:Y:S01]  /*01e0*/  @P2 LD.E R194, desc[UR4][R14.64] ;  /* 0x000000040ec22980 */ /* 0x000362000c101900 */
[----:B------:R-:W-:Y:S02]  /*01f0*/  ISETP.NE.U32.AND P2, PT, R6, RZ, PT ;  /* 0x000000ff0600720c */ /* 0x000fe40003f45070 */
[----:B------:R-:W-:Y:S02]  /*0200*/  @P1 IADD3 R12, P0, PT, R10, R4, RZ ;  /* 0x000000040a0c1210 */ /* 0x000fe40007f1e0ff */
[----:B------:R-:W-:Y:S01]  /*0210*/  ISETP.NE.AND.EX P2, PT, R7, RZ, PT, P2 ;  /* 0x000000ff0700720c */ /* 0x000fe20003f45320 */
[----:B------:R-:W-:-:S02]  /*0220*/  IMAD.MOV.U32 R10, RZ, RZ, RZ ;  /* 0x000000ffff0a7224 */ /* 0x000fc400078e00ff */
[----:B------:R-:W-:Y:S01]  /*0230*/  @P1 IMAD.X R13, R11, 0x1, R0, P0 ;  /* 0x000000010b0d1824 */ /* 0x000fe200000e0600 */
[----:B------:R-:W-:Y:S01]  /*0240*/  ISETP.NE.U32.AND P0, PT, R8, RZ, PT ;  /* 0x000000ff0800720c */ /* 0x000fe20003f05070 */
[----:B------:R-:W-:Y:S03]  /*0250*/  BSSY.RECONVERGENT B0, `(.L_x_1658) ;  /* 0x000000b000007945 */ /* 0x000fe60003800200 */
[----:B------:R2:W5:Y:S01]  /*0260*/  @P1 LD.E R10, desc[UR4][R12.64] ;  /* 0x000000040c0a1980 */ /* 0x000562000c101900 */
[----:B------:R-:W-:Y:S02]  /*0270*/  ISETP.NE.AND.EX P0, PT, R9, RZ, PT, P0 ;  /* 0x000000ff0900720c */ /* 0x000fe40003f05300 */
[----:B-1----:R-:W-:-:S05]  /*0280*/  IADD3 R14, P1, PT, R6, R4, RZ ;  /* 0x00000004060e7210 */ /* 0x002fca0007f3e0ff */
[----:B------:R-:W-:Y:S02]  /*0290*/  IMAD.X R15, R7, 0x1, R0, P1 ;  /* 0x00000001070f7824 */ /* 0x000fe400008e0600 */
[----:B--2---:R-:W-:Y:S01]  /*02a0*/  IMAD.MOV.U32 R12, RZ, RZ, -0x1 ;  /* 0xffffffffff0c7424 */ /* 0x004fe200078e00ff */
[----:B------:R-:W-:Y:S06]  /*02b0*/  @!P2 BRA `(.L_x_1659) ;  /* 0x000000000010a947 */ /* 0x000fec0003800000 */
[----:B------:R-:W2:Y:S02]  /*02c0*/  LD.E.U8 R6, desc[UR4][R2.64+0x1b2] ;  /* 0x0001b20402067980 */ /* 0x000ea4000c101100 */
[----:B--2---:R-:W-:-:S13]  /*02d0*/  ISETP.NE.AND P1, PT, R6, RZ, PT ;  /* 0x000000ff0600720c */ /* 0x004fda0003f25270 */
[----:B------:R-:W-:Y:S05]  /*02e0*/  @!P1 BRA `(.L_x_1659) ;  /* 0x0000000000049947 */ /* 0x000fea0003800000 */
[----:B------:R1:W5:Y:S02]  /*02f0*/  LD.E R12, desc[UR4][R14.64] ;  /* 0x000000040e0c7980 */ /* 0x000364000c101900 */
.L_x_1659:
[----:B------:R-:W-:Y:S05]  /*0300*/  BSYNC.RECONVERGENT B0 ;  /* 0x0000000000007941 */ /* 0x000fea0003800200 */
.L_x_1658:
[----:B------:R-:W-:Y:S04]  /*0310*/  BSSY.RECONVERGENT B0, `(.L_x_1660) ;  /* 0x0000007000007945 */ /* 0x000fe80003800200 */
[----:B------:R-:W-:Y:S05]  /*0320*/  @!P3 BRA `(.L_x_1661) ;  /* 0x000000000014b947 */ /* 0x000fea0003800000 */
[----:B------:R-:W2:Y:S02]  /*0330*/  LD.E.U8 R6, desc[UR4][R2.64+0x1b2] ;  /* 0x0001b20402067980 */ /* 0x000ea4000c101100 */
[----:B--2---:R-:W-:-:S13]  /*0340*/  ISETP.NE.AND P1, PT, R6, RZ, PT ;  /* 0x000000ff0600720c */ /* 0x004fda0003f25270 */
[----:B-----5:R-:W2:Y:S02]  /*0350*/  @P1 LD.E R176, desc[UR4][R14.64+0x4] ;  /* 0x000004040eb01980 */ /* 0x020ea4000c101900 */
[----:B--2---:R-:W-:-:S06]  /*0360*/  @P1 IADD3 R176, PT, PT, R176, -R12, RZ ;  /* 0x8000000cb0b01210 */ /* 0x004fcc0007ffe0ff */
[----:B------:R2:W5:Y:S02]  /*0370*/  @!P1 LD.E R176, desc[UR4][R14.64] ;  /* 0x000000040eb09980 */ /* 0x000564000c101900 */
.L_x_1661:
[----:B------:R-:W-:Y:S05]  /*0380*/  BSYNC.RECONVERGENT B0 ;  /* 0x0000000000007941 */ /* 0x000fea0003800200 */
.L_x_1660:
[----:B------:R-:W-:Y:S01]  /*0390*/  BSSY.RECONVERGENT B1, `(.L_x_1662) ;  /* 0x0000011000017945 */ /* 0x000fe20003800200 */
[----:B-----5:R-:W-:-:S03]  /*03a0*/  @P4 IADD3 R50, PT, PT, -R194, R5, RZ ;  /* 0x00000005c2324210 */ /* 0x020fc60007ffe1ff */
[----:B------:R-:W-:Y:S05]  /*03b0*/  @!P0 BRA `(.L_x_1663) ;  /* 0x0000000000148947 */ /* 0x000fea0003800000 */
[----:B------:R-:W-:-:S05]  /*03c0*/  IADD3 R176, P0, PT, R8, R4, RZ ;  /* 0x0000000408b07210 */ /* 0x000fca0007f1e0ff */
[----:B------:R-:W-:-:S05]  /*03d0*/  IMAD.X R177, R9, 0x1, R0, P0 ;  /* 0x0000000109b17824 */ /* 0x000fca00000e0600 */
[----:B------:R-:W3:Y:S02]  /*03e0*/  LD.E R176, desc[UR4][R176.64] ;  /* 0x00000004b0b07980 */ /* 0x000ee4000c101900 */
[----:B---3--:R-:W-:Y:S01]  /*03f0*/  IADD3 R176, PT, PT, R176, -R10, RZ ;  /* 0x8000000ab0b07210 */ /* 0x008fe20007ffe0ff */
[----:B------:R-:W-:Y:S05]  /*0400*/  BRA `(.L_x_1664) ;  /* 0x0000000000247947 */ /* 0x000fea0003800000 */
.L_x_1663:
[----:B------:R-:W3:Y:S01]  /*0410*/  LD.E.64 R6, desc[UR4][R2.64+0x108] ;  /* 0x0001080402067980 */ /* 0x000ee2000c101b00 */
[----:B------:R-:W-:Y:S01]  /*0420*/  BSSY.RECONVERGENT B0, `(.L_x_1665) ;  /* 0x0000006000007945 */ /* 0x000fe20003800200 */
[----:B------:R-:W-:Y:S01]  /*0430*/  IMAD.MOV.U32 R5, RZ, RZ, RZ ;  /* 0x000000ffff057224 */ /* 0x000fe200078e00ff */
[----:B---3--:R-:W-:-:S04]  /*0440*/  ISETP.NE.U32.AND P0, PT, R6, RZ, PT ;  /* 0x000000ff0600720c */ /* 0x008fc80003f05070 */
[----:B------:R-:W-:-:S13]  /*0450*/  ISETP.NE.AND.EX P0, PT, R7, RZ, PT, P0 ;  /* 0x000000ff0700720c */ /* 0x000fda0003f05300 */
[----:B------:R-:W-:Y:S05]  /*0460*/  @!P0 BRA `(.L_x_1666) ;  /* 0x0000000000048947 */ /* 0x000fea0003800000 */
[----:B------:R3:W5:Y:S02]  /*0470*/  LD.E R5, desc[UR4][R2.64+0xbc] ;  /* 0x0000bc0402057980 */ /* 0x000764000c101900 */
.L_x_1666:
[----:B------:R-:W-:Y:S05]  /*0480*/  BSYNC.RECONVERGENT B0 ;  /* 0x0000000000007941 */ /* 0x000fea0003800200 */
.L_x_1665:
[----:B-----5:R-:W-:Y:S02]  /*0490*/  IADD3 R176, PT, PT, R5, R176, -R10 ;  /* 0x000000b005b07210 */ /* 0x020fe40007ffe80a */
.L_x_1664:
[----:B------:R-:W-:Y:S05]  /*04a0*/  BSYNC.RECONVERGENT B1 ;  /* 0x0000000000017941 */ /* 0x000fea0003800200 */
.L_x_1662:
[----:B------:R-:W-:Y:S01]  /*04b0*/  IMAD.SHL.U32 R169, R189, 0x40, RZ ;  /* 0x00000040bda97824 */ /* 0x000fe200078e00ff */
[----:B------:R-:W-:Y:S01]  /*04c0*/  MOV R6, R186 ;  /* 0x000000ba00067202 */ /* 0x000fe20000000f00 */
[----:B------:R-:W-:-:S03]  /*04d0*/  IMAD.MOV.U32 R7, RZ, RZ, 0x0 ;  /* 0x00000000ff077424 */ /* 0x000fc600078e00ff */
[----:B------:R-:W-:-:S13]  /*04e0*/  ISETP.GT.AND P0, PT, R50, R169, PT ;  /* 0x000000a93200720c */ /* 0x000fda0003f04270 */
[----:B-123--:R-:W-:Y:S05]  /*04f0*/  @!P0 RET.REL.NODEC R6 `(_ZN5flash24flash_fwd_splitkv_kernelI23Flash_fwd_kernel_traitsILi32ELi64ELi256ELi4ELb0ELb0EN7cutlass6half_tE19Flash_kernel_traitsILi32ELi64ELi256ELi4ES3_EELb0ELb1ELb0ELb0ELb0ELb1ELb0ELb0EEEvNS_16Flash_fwd_paramsE) ;  /* 0xfffffff806c08950 */ /* 0x00efea0003c3ffff */
[----:B------:R-:W2:Y:S04]  /*0500*/  LD.E R5, desc[UR4][R2.64+0x188] ;  /* 0x0001880402057980 */ /* 0x000ea8000c101900 */
[----:B------:R-:W3:Y:S04]  /*0510*/  LD.E R11, desc[UR4][R2.64+0x184] ;  /* 0x00018404020b7980 */ /* 0x000ee8000c101900 */
[----:B------:R-:W4:Y:S01]  /*0520*/  LD.E R14, desc[UR4][R2.64+0xb8] ;  /* 0x0000b804020e7980 */ /* 0x000f22000c101900 */
[----:B------:R-:W-:Y:S02]  /*0530*/  VIADD R8, R176, 0xff ;  /* 0x000000ffb0087836 */ /* 0x000fe40000000000 */
[----:B------:R-:W-:Y:S01]  /*0540*/  IMAD R6, R189, 0x40, -R50 ;  /* 0x00000040bd067824 */ /* 0x000fe200078e0a32 */
[----:B------:R-:W1:Y:S02]  /*0550*/  S2R R150, SR_TID.X ;  /* 0x0000000000967919 */ /* 0x000e640000002100 */
[----:B------:R-:W-:-:S04]  /*0560*/  SHF.R.S32.HI R7, RZ, 0x1f, R8 ;  /* 0x0000001fff077819 */ /* 0x000fc80000011408 */
[----:B------:R-:W-:-:S04]  /*0570*/  LEA.HI R7, R7, R8, RZ, 0x8 ;  /* 0x0000000807077211 */ /* 0x000fc800078f40ff */
[----:B------:R-:W-:Y:S02]  /*0580*/  SHF.R.S32.HI R7, RZ, 0x8, R7 ;  /* 0x00000008ff077819 */ /* 0x000fe40000011407 */
[----:B--2---:R-:W-:Y:S01]  /*0590*/  IADD3 R6, PT, PT, R5, R6, R8 ;  /* 0x0000000605067210 */ /* 0x004fe20007ffe008 */
[----:B---3--:R-:W-:-:S04]  /*05a0*/  IMAD.IADD R11, R11, 0x1, R50 ;  /* 0x000000010b0b7824 */ /* 0x008fc800078e0232 */
[----:B------:R-:W-:Y:S02]  /*05b0*/  VIADD R6, R6, 0x40 ;  /* 0x0000004006067836 */ /* 0x000fe40000000000 */
[----:B----4-:R-:W-:Y:S01]  /*05c0*/  VIADD R14, R14, 0xff ;  /* 0x000000ff0e0e7836 */ /* 0x010fe20000000000 */
[----:B------:R-:W-:Y:S02]  /*05d0*/  IADD3 R11, PT, PT, -R11, R169, R176 ;  /* 0x000000a90b0b7210 */ /* 0x000fe40007ffe1b0 */
[----:B------:R-:W-:Y:S02]  /*05e0*/  SHF.R.S32.HI R5, RZ, 0x1f, R6 ;  /* 0x0000001fff057819 */ /* 0x000fe40000011406 */
[----:B------:R-:W-:Y:S02]  /*05f0*/  SHF.R.S32.HI R13, RZ, 0x1f, R14 ;  /* 0x0000001fff0d7819 */ /* 0x000fe4000001140e */
[----:B------:R-:W-:Y:S02]  /*0600*/  SHF.R.S32.HI R9, RZ, 0x1f, R11 ;  /* 0x0000001fff097819 */ /* 0x000fe4000001140b */
[----:B------:R-:W-:-:S02]  /*0610*/  LEA.HI R13, R13, R14, RZ, 0x8 ;  /* 0x0000000e0d0d7211 */ /* 0x000fc400078f40ff */
[----:B------:R-:W-:Y:S02]  /*0620*/  LEA.HI R5, R5, R6, RZ, 0x8 ;  /* 0x0000000605057211 */ /* 0x000fe400078f40ff */
[----:B------:R-:W-:Y:S02]  /*0630*/  LEA.HI R9, R9, R11, RZ, 0x8 ;  /* 0x0000000b09097211 */ /* 0x000fe400078f40ff */
[----:B------:R-:W-:Y:S02]  /*0640*/  SHF.R.S32.HI R13, RZ, 0x8, R13 ;  /* 0x00000008ff0d7819 */ /* 0x000fe4000001140d */
[----:B------:R-:W-:Y:S02]  /*0650*/  SHF.R.S32.HI R5, RZ, 0x8, R5 ;  /* 0x00000008ff057819 */ /* 0x000fe40000011405 */
[----:B------:R-:W-:Y:S02]  /*0660*/  SHF.R.S32.HI R9, RZ, 0x8, R9 ;  /* 0x00000008ff097819 */ /* 0x000fe40000011409 */
[----:B------:R-:W-:-:S02]  /*0670*/  VIMNMX3 R43, R13, R7, R5, PT ;  /* 0x000000070d2b720f */ /* 0x000fc40003800105 */
        /* <DEDUP_REMOVED lines=20> */
[-C--:B--2---:R-:W-:Y:S02]  /*07c0*/  @P0 IMAD R2, R13, R194.reuse, RZ ;  /* 0x000000c20d020224 */ /* 0x084fe400078e02ff */
[----:B------:R-:W-:Y:S01]  /*07d0*/  @P0 IMAD.WIDE.U32 R194, R12, R194, RZ ;  /* 0x000000c20cc20225 */ /* 0x000fe200078e00ff */
[----:B---3--:R-:W-:-:S03]  /*07e0*/  ISETP.GE.AND P4, PT, R14, R4, PT ;  /* 0x000000040e00720c */ /* 0x008fc60003f86270 */
[----:B-----5:R-:W-:-:S04]  /*07f0*/  @!P0 IMAD.WIDE.U32 R8, R18, R188, RZ ;  /* 0x000000bc12088225 */ /* 0x020fc800078e00ff */
[----:B------:R-:W-:Y:S02]  /*0800*/  @!P0 IMAD R3, R19, R188, RZ ;  /* 0x000000bc13038224 */ /* 0x000fe400078e02ff */
[----:B------:R-:W-:-:S04]  /*0810*/  IMAD.WIDE.U32 R18, R169, R12, R14 ;  /* 0x0000000ca9127225 */ /* 0x000fc800078e000e */
        /* <DEDUP_REMOVED lines=23> */
[C---:B------:R-:W-:Y:S02]  /*0990*/  LEA R4, P0, R2.reuse, R16, 0x2 ;  /* 0x0000001002047211 */ /* 0x040fe400078010ff */
[----:B------:R-:W-:Y:S02]  /*09a0*/  ISETP.GE.OR P2, PT, R3, R50, P2 ;  /* 0x000000320300720c */ /* 0x000fe40001746670 */
[----:B------:R-:W-:Y:S02]  /*09b0*/  LEA.HI.X R5, R2, R17, R5, 0x2, P0 ;  /* 0x0000001102057211 */ /* 0x000fe400000f1405 */
[----:B------:R-:W-:Y:S01]  /*09c0*/  @!P3 MOV R0, 0x7f800000 ;  /* 0x7f8000000000b802 */ /* 0x000fe20000000f00 */
        /* <DEDUP_REMOVED lines=11> */
.L_x_1669:
[----:B------:R-:W-:Y:S05]  /*0a80*/  BSYNC.RECONVERGENT B0 ;  /* 0x0000000000007941 */ /* 0x000fea0003800200 */
.L_x_1668:
[----:B------:R-:W-:Y:S01]  /*0a90*/  MOV R2, R186 ;  /* 0x000000ba00027202 */ /* 0x000fe20000000f00 */
[----:B------:R1:W-:Y:S01]  /*0aa0*/  @!P3 ST.E desc[UR4][R4.64], R0 ;  /* 0x000000000400b985 */ /* 0x0003e2000c101904 */
[----:B------:R-:W-:-:S04]  /*0ab0*/  MOV R3, 0x0 ;  /* 0x0000000000037802 */ /* 0x000fc80000000f00 */
[----:B-12---:R-:W-:Y:S05]  /*0ac0*/  @P2 RET.REL.NODEC R2 `(_ZN5flash24flash_fwd_splitkv_kernelI23Flash_fwd_kernel_traitsILi32ELi64ELi256ELi4ELb0ELb0EN7cutlass6half_tE19Flash_kernel_traitsILi32ELi64ELi256ELi4ES3_EELb0ELb1ELb0ELb0ELb0ELb1ELb0ELb0EEEvNS_16Flash_fwd_paramsE) ;  /* 0xfffffff4024c2950 */ /* 0x006fea0003c3ffff */
[----:B------:R-:W-:Y:S02]  /*0ad0*/  MOV R0, 0x7f800000 ;  /* 0x7f80000000007802 */ /* 0x000fe40000000f00 */
[----:B------:R-:W-:-:S03]  /*0ae0*/  MOV R187, 0x0 ;  /* 0x0000000000bb7802 */ /* 0x000fc60000000f00 */
[----:B------:R1:W-:Y:S02]  /*0af0*/  ST.E desc[UR4][R4.64+0x80], R0 ;  /* 0x0000800004007985 */ /* 0x0003e4000c101904 */
[----:B-1----:R-:W-:Y:S05]  /*0b00*/  RET.REL.NODEC R186 `(_ZN5flash24flash_fwd_splitkv_kernelI23Flash_fwd_kernel_traitsILi32ELi64ELi256ELi4ELb0ELb0EN7cutlass6half_tE19Flash_kernel_traitsILi32ELi64ELi256ELi4ES3_EELb0ELb1ELb0ELb0ELb0ELb1ELb0ELb0EEEvNS_16Flash_fwd_paramsE) ;  /* 0xfffffff4ba3c7950 */ /* 0x002fea0003c3ffff */
.L_x_1667:
        /* <DEDUP_REMOVED lines=85> */
[-C--:B------:R-:W-:Y:S02]  /*1060*/  IMAD R6, R17, R0.reuse, RZ ;  /* 0x0000000011067224 */ /* 0x080fe400078e02ff */
        /* <DEDUP_REMOVED lines=10> */
[----:B---3--:R-:W-:Y:S02]  /*1110*/  IMAD R4, R13, R0, RZ ;  /* 0x000000000d047224 */ /* 0x008fe400078e02ff */
        /* <DEDUP_REMOVED lines=8> */
.L_x_1671:
        /* <DEDUP_REMOVED lines=9> */
[----:B------:R-:W-:Y:S02]  /*1230*/  LEA R11, R43, 0xffffff00, 0x8 ;  /* 0xffffff002b0b7811 */ /* 0x000fe400078e40ff */
        /* <DEDUP_REMOVED lines=23> */
[-C--:B------:R-:W-:Y:S01]  /*13b0*/  @!P1 IADD3 R5, PT, PT, R5, -R0.reuse, RZ ;  /* 0x8000000005059210 */ /* 0x080fe20007ffe0ff */
[C---:B------:R-:W-:Y:S02]  /*13c0*/  @!P2 IMAD R6, R20.reuse, R7, R6 ;  /* 0x000000071406a224 */ /* 0x040fe400078e0206 */
[----:B------:R-:W-:Y:S01]  /*13d0*/  @!P2 IMAD.WIDE.U32 R22, R20, R9, R22 ;  /* 0x000000091416a225 */ /* 0x000fe200078e0016 */
[----:B------:R-:W-:-:S03]  /*13e0*/  ISETP.GE.U32.AND P3, PT, R5, R0, PT ;  /* 0x000000000500720c */ /* 0x000fc60003f66070 */
[-C--:B------:R-:W-:Y:S02]  /*13f0*/  @P2 IMAD R0, R171, R4.reuse, RZ ;  /* 0x00000004ab002224 */ /* 0x080fe400078e02ff */
[----:B------:R-:W-:Y:S01]  /*1400*/  @P2 IMAD.WIDE.U32 R20, R170, R4, RZ ;  /* 0x00000004aa142225 */ /* 0x000fe200078e00ff */
[----:B------:R-:W-:-:S03]  /*1410*/  @!P2 MOV R7, R22 ;  /* 0x000000160007a202 */ /* 0x000fc60000000f00 */
[----:B------:R-:W-:Y:S01]  /*1420*/  @!P2 IMAD.IADD R6, R23, 0x1, R6 ;  /* 0x000000011706a824 */ /* 0x000fe200078e0206 */
[----:B------:R-:W-:Y:S01]  /*1430*/  @P2 MOV R7, R20 ;  /* 0x0000001400072202 */ /* 0x000fe20000000f00 */
[----:B------:R-:W-:Y:S01]  /*1440*/  @P2 IMAD.IADD R6, R21, 0x1, R0 ;  /* 0x0000000115062824 */ /* 0x000fe200078e0200 */
[----:B------:R-:W-:Y:S01]  /*1450*/  LOP3.LUT R4, R187, R19, RZ, 0x3c, !PT ;  /* 0x00000013bb047212 */ /* 0x000fe200078e3cff */
[----:B------:R-:W-:Y:S01]  /*1460*/  @!P1 VIADD R8, R8, 0x1 ;  /* 0x0000000108089836 */ /* 0x000fe20000000000 */
[----:B------:R-:W-:Y:S02]  /*1470*/  ISETP.NE.AND P1, PT, R19, RZ, PT ;  /* 0x000000ff1300720c */ /* 0x000fe40003f25270 */
[-C--:B------:R-:W-:Y:S02]  /*1480*/  LOP3.LUT R7, R7, R6.reuse, RZ, 0x3c, !PT ;  /* 0x0000000607077212 */ /* 0x080fe400078e3cff */
[----:B------:R-:W-:Y:S02]  /*1490*/  ISETP.GE.AND P0, PT, R4, RZ, PT ;  /* 0x000000ff0400720c */ /* 0x000fe40003f06270 */
[----:B------:R-:W-:Y:S01]  /*14a0*/  LOP3.LUT R6, R7, R6, RZ, 0x3c, !PT ;  /* 0x0000000607067212 */ /* 0x000fe200078e3cff */
[----:B------:R-:W-:Y:S01]  /*14b0*/  @!P2 IMAD R4, R173, R10, RZ ;  /* 0x0000000aad04a224 */ /* 0x000fe200078e02ff */
[----:B------:R-:W-:-:S02]  /*14c0*/  @!P2 SHF.R.S32.HI R0, RZ, 0x1f, R10 ;  /* 0x0000001fff00a819 */ /* 0x000fc4000001140a */
[----:B------:R-:W-:Y:S01]  /*14d0*/  LOP3.LUT R7, R7, R6, RZ, 0x3c, !PT ;  /* 0x0000000607077212 */ /* 0x000fe200078e3cff */
[----:B------:R-:W-:Y:S01]  /*14e0*/  @!P2 IMAD.WIDE.U32 R20, R172, R10, RZ ;  /* 0x0000000aac14a225 */ /* 0x000fe200078e00ff */
[----:B------:R-:W-:-:S03]  /*14f0*/  @P3 IADD3 R8, PT, PT, R8, 0x1, RZ ;  /* 0x0000000108083810 */ /* 0x000fc60007ffe0ff */
[----:B------:R-:W-:Y:S02]  /*1500*/  @!P2 IMAD R0, R0, R172, R4 ;  /* 0x000000ac0000a224 */ /* 0x000fe400078e0204 */
[----:B------:R-:W-:Y:S01]  /*1510*/  IMAD.WIDE.U32 R6, R170, R11, R6 ;  /* 0x0000000baa067225 */ /* 0x000fe200078e0006 */
[----:B------:R-:W-:Y:S02]  /*1520*/  @!P0 IADD3 R8, PT, PT, -R8, RZ, RZ ;  /* 0x000000ff08088210 */ /* 0x000fe40007ffe1ff */
[----:B------:R-:W-:Y:S01]  /*1530*/  @!P1 LOP3.LUT R8, RZ, R19, RZ, 0x33, !PT ;  /* 0x00000013ff089212 */ /* 0x000fe200078e33ff */
[----:B------:R-:W-:Y:S02]  /*1540*/  IMAD R5, R171, R11, RZ ;  /* 0x0000000bab057224 */ /* 0x000fe400078e02ff */
[----:B------:R-:W-:Y:S01]  /*1550*/  @!P2 IMAD.IADD R21, R21, 0x1, R0 ;  /* 0x000000011515a824 */ /* 0x000fe200078e0200 */
[----:B------:R-:W-:Y:S01]  /*1560*/  @!P2 SHF.R.S32.HI R0, RZ, 0x1f, R9 ;  /* 0x0000001fff00a819 */ /* 0x000fe20000011409 */
[----:B------:R-:W-:Y:S01]  /*1570*/  @!P2 IMAD R4, R17, R9, RZ ;  /* 0x000000091104a224 */ /* 0x000fe200078e02ff */
[----:B------:R-:W-:Y:S01]  /*1580*/  @P2 IADD3 R10, PT, PT, R10, R12, RZ ;  /* 0x0000000c0a0a2210 */ /* 0x000fe20007ffe0ff */
[----:B------:R-:W-:Y:S01]  /*1590*/  IMAD.IADD R13, R7, 0x1, R5 ;  /* 0x00000001070d7824 */ /* 0x000fe200078e0205 */
[----:B------:R-:W-:Y:S01]  /*15a0*/  MOV R12, R6 ;  /* 0x00000006000c7202 */ /* 0x000fe20000000f00 */
[----:B------:R-:W-:Y:S01]  /*15b0*/  IMAD R5, R15, R8, RZ ;  /* 0x000000080f057224 */ /* 0x000fe200078e02ff */
[----:B------:R-:W-:Y:S01]  /*15c0*/  SHF.R.S32.HI R6, RZ, 0x1f, R8 ;  /* 0x0000001fff067819 */ /* 0x000fe20000011408 */
        /* <DEDUP_REMOVED lines=13> */
.L_x_1672:
[----:B------:R-:W-:Y:S05]  /*16a0*/  BSYNC.RECONVERGENT B0 ;  /* 0x0000000000007941 */ /* 0x000fea0003800200 */
.L_x_1670:
        /* <DEDUP_REMOVED lines=28> */
[----:B------:R-:W-:-:S05]  /*1870*/  ISETP.NE.AND P2, PT, R19, RZ, PT ;  /* 0x000000ff1300720c */ /* 0x000fca0003f45270 */
[----:B------:R-:W-:Y:S01]  /*1880*/  @P3 VIADD R18, R18, 0x1 ;  /* 0x0000000112123836 */ /* 0x000fe20000000000 */
[----:B------:R-:W-:Y:S01]  /*1890*/  SHF.L.U32 R175, R150, 0x3, RZ ;  /* 0x0000000396af7819 */ /* 0x000fe200000006ff */
[----:B-----5:R-:W-:-:S04]  /*18a0*/  IMAD R14, R17, R172, RZ ;  /* 0x000000ac110e7224 */ /* 0x020fc800078e02ff */
[----:B------:R-:W-:Y:S02]  /*18b0*/  @!P1 IMAD.MOV R18, RZ, RZ, -R18 ;  /* 0x000000ffff129224 */ /* 0x000fe400078e0a12 */
        /* <DEDUP_REMOVED lines=15> */
[----:B------:R-:W-:Y:S02]  /*19b0*/  IADD3 R14, P1, PT, R174, R6, RZ ;  /* 0x00000006ae0e7210 */ /* 0x000fe40007f3e0ff */
[----:B------:R-:W-:Y:S02]  /*19c0*/  SHF.R.U32.HI R62, RZ, 0x2, R150 ;  /* 0x00000002ff3e7819 */ /* 0x000fe40000011696 */
[----:B------:R-:W-:Y:S02]  /*19d0*/  IADD3.X R15, PT, PT, RZ, R0, RZ, P1, !PT ;  /* 0x00000000ff0f7210 */ /* 0x000fe40000ffe4ff */
[----:B------:R-:W-:Y:S01]  /*19e0*/  IADD3 R169, PT, PT, -R169, R50, RZ ;  /* 0x00000032a9a97210 */ /* 0x000fe20007ffe1ff */
[----:B------:R-:W-:Y:S01]  /*19f0*/  IMAD R0, R173, R62, RZ ;  /* 0x0000003ead007224 */ /* 0x000fe200078e02ff */
[----:B------:R-:W-:Y:S01]  /*1a00*/  LOP3.LUT R193, R175, 0xc0, RZ, 0xc0, !PT ;  /* 0x000000c0afc17812 */ /* 0x000fe200078ec0ff */
[----:B------:R-:W-:Y:S01]  /*1a10*/  IMAD.WIDE.U32 R16, R62, R172, R16 ;  /* 0x000000ac3e107225 */ /* 0x000fe200078e0010 */
[----:B------:R-:W-:-:S02]  /*1a20*/  UMOV UR7, 0x400 ;  /* 0x0000040000077882 */ /* 0x000fc40000000000 */
[----:B------:R-:W-:Y:S01]  /*1a30*/  LOP3.LUT R193, R193, 0x18, R150, 0xf8, !PT ;  /* 0x00000018c1c17812 */ /* 0x000fe200078ef896 */
[----:B------:R-:W-:Y:S01]  /*1a40*/  IMAD.IADD R0, R17, 0x1, R0 ;  /* 0x0000000111007824 */ /* 0x000fe200078e0200 */
[----:B------:R-:W-:Y:S01]  /*1a50*/  LOP3.LUT R183, R175, 0x1f20, RZ, 0xc0, !PT ;  /* 0x00001f20afb77812 */ /* 0x000fe200078ec0ff */
[----:B-1----:R-:W-:Y:S01]  /*1a60*/  ULEA UR6, UR6, UR7, 0x18 ;  /* 0x0000000706067291 */ /* 0x002fe2000f8ec0ff */
[----:B------:R-:W-:Y:S01]  /*1a70*/  IMAD R181, R171, R62, RZ ;  /* 0x0000003eabb57224 */ /* 0x000fe200078e02ff */
[----:B------:R-:W-:Y:S01]  /*1a80*/  LOP3.LUT R192, R193, R174, RZ, 0x3c, !PT ;  /* 0x000000aec1c07212 */ /* 0x000fe200078e3cff */
[----:B------:R-:W-:Y:S01]  /*1a90*/  IMAD.WIDE.U32 R14, R62, R170, R14 ;  /* 0x000000aa3e0e7225 */ /* 0x000fe200078e000e */
[----:B------:R-:W-:Y:S02]  /*1aa0*/  LOP3.LUT R197, R197, R196, RZ, 0x3c, !PT ;  /* 0x000000c4c5c57212 */ /* 0x000fe400078e3cff */
[----:B------:R-:W-:Y:S01]  /*1ab0*/  LOP3.LUT R192, R183, R192, RZ, 0xfc, !PT ;  /* 0x000000c0b7c07212 */ /* 0x000fe200078efcff */
[----:B------:R-:W-:Y:S01]  /*1ac0*/  IMAD.U32 R166, RZ, RZ, UR6 ;  /* 0x00000006ffa67e24 */ /* 0x000fe2000f8e00ff */
[----:B------:R-:W-:Y:S01]  /*1ad0*/  MOV R63, RZ ;  /* 0x000000ff003f7202 */ /* 0x000fe20000000f00 */
[----:B------:R-:W-:Y:S01]  /*1ae0*/  BSSY.RECONVERGENT B0, `(.L_x_1673) ;  /* 0x000002c000007945 */ /* 0x000fe20003800200 */
[----:B------:R-:W-:-:S02]  /*1af0*/  IADD3 R181, PT, PT, R15, R181, RZ ;  /* 0x000000b50fb57210 */ /* 0x000fc40007ffe0ff */
[----:B------:R-:W-:Y:S01]  /*1b00*/  LOP3.LUT R196, R197, R196, RZ, 0x3c, !PT ;  /* 0x000000c4c5c47212 */ /* 0x000fe200078e3cff */
[----:B------:R-:W-:-:S03]  /*1b10*/  IMAD R192, R192, 0x2, R166 ;  /* 0x00000002c0c07824 */ /* 0x000fc600078e02a6 */
[----:B------:R-:W-:Y:S01]  /*1b20*/  LOP3.LUT R197, R197, R196, RZ, 0x3c, !PT ;  /* 0x000000c4c5c57212 */ /* 0x000fe200078e3cff */
[----:B--2---:R-:W-:-:S04]  /*1b30*/  @P0 IMAD.WIDE.U32 R18, R4, R194, RZ ;  /* 0x000000c204120225 */ /* 0x004fc800078e00ff */
[----:B------:R-:W-:Y:S02]  /*1b40*/  @P0 IMAD R10, R5, R194, RZ ;  /* 0x000000c2050a0224 */ /* 0x000fe400078e02ff */
[-C--:B---3--:R-:W-:Y:S02]  /*1b50*/  @!P0 IMAD R7, R25, R188.reuse, RZ ;  /* 0x000000bc19078224 */ /* 0x088fe400078e02ff */
[----:B------:R-:W-:-:S04]  /*1b60*/  @!P0 IMAD.WIDE.U32 R24, R24, R188, RZ ;  /* 0x000000bc18188225 */ /* 0x000fc800078e00ff */
[----:B------:R-:W-:Y:S02]  /*1b70*/  @!P0 IMAD.MOV.U32 R6, RZ, RZ, R24 ;  /* 0x000000ffff068224 */ /* 0x000fe400078e0018 */
[----:B------:R-:W-:Y:S02]  /*1b80*/  @P0 IMAD.MOV.U32 R6, RZ, RZ, R18 ;  /* 0x000000ffff060224 */ /* 0x000fe400078e0012 */
[----:B------:R-:W-:Y:S02]  /*1b90*/  @!P0 IMAD.IADD R7, R25, 0x1, R7 ;  /* 0x0000000119078824 */ /* 0x000fe400078e0207 */
[----:B------:R-:W-:Y:S01]  /*1ba0*/  @P0 IMAD.IADD R7, R19, 0x1, R10 ;  /* 0x0000000113070824 */ /* 0x000fe200078e020a */
[----:B------:R-:W-:-:S05]  /*1bb0*/  IADD3 R6, P1, PT, R174, R6, RZ ;  /* 0x00000006ae067210 */ /* 0x000fca0007f3e0ff */
[----:B------:R-:W-:Y:S01]  /*1bc0*/  IMAD.X R7, RZ, RZ, R7, P1 ;  /* 0x000000ffff077224 */ /* 0x000fe200008e0607 */
[----:B------:R-:W-:Y:S02]  /*1bd0*/  ISETP.GE.AND P1, PT, R62, R169, PT ;  /* 0x000000a93e00720c */ /* 0x000fe40003f26270 */
[----:B------:R-:W-:-:S04]  /*1be0*/  LEA R185, P2, R16, R22, 0x1 ;  /* 0x0000001610b97211 */ /* 0x000fc800078408ff */
[----:B------:R-:W-:Y:S01]  /*1bf0*/  LEA.HI.X R184, R16, R23, R0, 0x1, P2 ;  /* 0x0000001710b87211 */ /* 0x000fe200010f0c00 */
[-C--:B----4-:R-:W-:Y:S01]  /*1c00*/  IMAD R0, R13, R187.reuse, RZ ;  /* 0x000000bb0d007224 */ /* 0x090fe200078e02ff */
[----:B------:R-:W-:Y:S01]  /*1c10*/  LEA R182, P3, R14, R20, 0x1 ;  /* 0x000000140eb67211 */ /* 0x000fe200078608ff */
[----:B------:R-:W-:Y:S01]  /*1c20*/  IMAD.WIDE.U32 R12, R12, R187, R6 ;  /* 0x000000bb0c0c7225 */ /* 0x000fe200078e0006 */
[----:B------:R-:W-:Y:S02]  /*1c30*/  @!P0 MOV R11, R5 ;  /* 0x00000005000b8202 */ /* 0x000fe40000000f00 */
[----:B------:R-:W-:Y:S01]  /*1c40*/  LEA.HI.X R181, R14, R21, R181, 0x1, P3 ;  /* 0x000000150eb57211 */ /* 0x000fe200018f0cb5 */
[----:B------:R-:W-:Y:S01]  /*1c50*/  @!P0 IMAD.MOV.U32 R10, RZ, RZ, R4 ;  /* 0x000000ffff0a8224 */ /* 0x000fe200078e0004 */
[----:B------:R-:W-:Y:S01]  /*1c60*/  @P0 MOV R10, R4 ;  /* 0x00000004000a0202 */ /* 0x000fe20000000f00 */
[----:B------:R-:W-:Y:S01]  /*1c70*/  @P0 IMAD.MOV.U32 R11, RZ, RZ, R5 ;  /* 0x000000ffff0b0224 */ /* 0x000fe200078e0005 */
[----:B------:R-:W-:Y:S01]  /*1c80*/  IADD3 R15, PT, PT, R13, R0, RZ ;  /* 0x000000000d0f7210 */ /* 0x000fe20007ffe0ff */
[----:B------:R-:W-:Y:S01]  /*1c90*/  IMAD.WIDE.U32 R16, R189, 0x40, R62 ;  /* 0x00000040bd107825 */ /* 0x000fe200078e003e */
        /* <DEDUP_REMOVED lines=15> */
.L_x_1675:
[----:B------:R1:W-:Y:S02]  /*1d90*/  STS.128 [R192], RZ ;  /* 0x000000ffc0007388 */ /* 0x0003e40000000c00 */
.L_x_1674:
[----:B------:R-:W-:Y:S05]  /*1da0*/  BSYNC.RECONVERGENT B0 ;  /* 0x0000000000007941 */ /* 0x000fea0003800200 */
.L_x_1673:
[----:B------:R-:W-:Y:S01]  /*1db0*/  VIADD R4, R62, 0x20 ;  /* 0x000000203e047836 */ /* 0x000fe20000000000 */
[----:B------:R-:W-:Y:S01]  /*1dc0*/  BSSY.RECONVERGENT B0, `(.L_x_1676) ;  /* 0x0000016000007945 */ /* 0x000fe20003800200 */
[----:B------:R-:W-:-:S03]  /*1dd0*/  IMAD.SHL.U32 R0, R43, 0x100, RZ ;  /* 0x000001002b007824 */ /* 0x000fc600078e00ff */
[----:B------:R-:W-:Y:S02]  /*1de0*/  ISETP.GE.AND P0, PT, R4, R169, PT ;  /* 0x000000a90400720c */ /* 0x000fe40003f06270 */
[----:B--2---:R-:W-:-:S04]  /*1df0*/  IADD3 R7, PT, PT, R176, 0x100, -R0 ;  /* 0x00000100b0077810 */ /* 0x004fc80007ffe800 */
[----:B------:R-:W-:-:S07]  /*1e00*/  ISETP.GE.AND P5, PT, R62, R7, PT ;  /* 0x000000073e00720c */ /* 0x000fce0003fa6270 */
[----:B------:R-:W-:Y:S06]  /*1e10*/  @P0 BRA `(.L_x_1677) ;  /* 0x0000000000400947 */ /* 0x000fec0003800000 */
[----:B------:R-:W-:-:S13]  /*1e20*/  ISETP.GE.AND P0, PT, R174, R191, PT ;  /* 0x000000bfae00720c */ /* 0x000fda0003f06270 */
[----:B------:R2:W-:Y:S01]  /*1e30*/  @P0 STS.128 [R192+0x800], RZ ;  /* 0x000800ffc0000388 */ /* 0x0005e20000000c00 */
[----:B------:R-:W-:Y:S05]  /*1e40*/  @P0 BRA `(.L_x_1677) ;  /* 0x0000000000340947 */ /* 0x000fea0003800000 */
[----:B------:R-:W-:Y:S02]  /*1e50*/  IADD3 R6, P0, PT, R16, 0x20, RZ ;  /* 0x0000002010067810 */ /* 0x000fe40007f1e0ff */
[----:B------:R-:W-:Y:S02]  /*1e60*/  MOV R13, R15 ;  /* 0x0000000f000d7202 */ /* 0x000fe40000000f00 */
[----:B------:R-:W-:Y:S01]  /*1e70*/  IADD3.X R5, PT, PT, RZ, R17, RZ, P0, !PT ;  /* 0x00000011ff057210 */ /* 0x000fe200007fe4ff */
        /* <DEDUP_REMOVED lines=10> */
.L_x_1677:
[----:B------:R-:W-:Y:S05]  /*1f20*/  BSYNC.RECONVERGENT B0 ;  /* 0x0000000000007941 */ /* 0x000fea0003800200 */
.L_x_1676:
[----:B------:R-:W-:Y:S01]  /*1f30*/  BSSY.RECONVERGENT B0, `(.L_x_1678) ;  /* 0x000000e000007945 */ /* 0x000fe20003800200 */
[C---:B------:R-:W-:Y:S02]  /*1f40*/  SHF.L.U64.HI R6, R170.reuse, 0x5, R171 ;  /* 0x00000005aa067819 */ /* 0x040fe400000102ab */
[----:B------:R-:W-:Y:S01]  /*1f50*/  SHF.L.U32 R5, R170, 0x5, RZ ;  /* 0x00000005aa057819 */ /* 0x000fe200000006ff */
        /* <DEDUP_REMOVED lines=10> */
.L_x_1680:
[----:B------:R4:W-:Y:S02]  /*2000*/  STS.128 [R192+0x1000], RZ ;  /* 0x001000ffc0007388 */ /* 0x0009e40000000c00 */
.L_x_1679:
[----:B------:R-:W-:Y:S05]  /*2010*/  BSYNC.RECONVERGENT B0 ;  /* 0x0000000000007941 */ /* 0x000fea0003800200 */
.L_x_1678:
[----:B------:R-:W-:Y:S01]  /*2020*/  ISETP.GE.AND P2, PT, R4, R7, PT ;  /* 0x000000070400720c */ /* 0x000fe20003f46270 */
[C---:B------:R-:W-:Y:S01]  /*2030*/  VIADD R13, R62.reuse, 0x40 ;  /* 0x000000403e0d7836 */ /* 0x040fe20000000000 */
[C---:B------:R-:W-:Y:S01]  /*2040*/  LEA R14, P0, R5.reuse, R182, 0x1 ;  /* 0x000000b6050e7211 */ /* 0x040fe200078008ff */
[C---:B------:R-:W-:Y:S01]  /*2050*/  VIADD R12, R62.reuse, 0x60 ;  /* 0x000000603e0c7836 */ /* 0x040fe20000000000 */
[----:B------:R-:W-:Y:S01]  /*2060*/  BSSY.RECONVERGENT B0, `(.L_x_1681) ;  /* 0x0000011000007945 */ /* 0x000fe20003800200 */
[C---:B------:R-:W-:Y:S01]  /*2070*/  VIADD R11, R62.reuse, 0x80 ;  /* 0x000000803e0b7836 */ /* 0x040fe20000000000 */
[----:B------:R-:W-:Y:S01]  /*2080*/  LEA.HI.X R15, R5, R181, R6, 0x1, P0 ;  /* 0x000000b5050f7211 */ /* 0x000fe200000f0c06 */
[C---:B------:R-:W-:Y:S01]  /*2090*/  VIADD R10, R62.reuse, 0xa0 ;  /* 0x000000a03e0a7836 */ /* 0x040fe20000000000 */
[-C--:B------:R-:W-:Y:S01]  /*20a0*/  ISETP.GE.AND P1, PT, R13, R7.reuse, PT ;  /* 0x000000070d00720c */ /* 0x080fe20003f26270 */
[----:B---34-:R-:W-:Y:S01]  /*20b0*/  VIADD R9, R62, 0xc0 ;  /* 0x000000c03e097836 */ /* 0x018fe20000000000 */
        /* <DEDUP_REMOVED lines=11> */
.L_x_1682:
[----:B------:R-:W-:Y:S05]  /*2170*/  BSYNC.RECONVERGENT B0 ;  /* 0x0000000000007941 */ /* 0x000fea0003800200 */
.L_x_1681:
        /* <DEDUP_REMOVED lines=13> */
.L_x_1684:
[----:B------:R-:W-:Y:S05]  /*2250*/  BSYNC.RECONVERGENT B0 ;  /* 0x0000000000007941 */ /* 0x000fea0003800200 */
.L_x_1683:
        /* <DEDUP_REMOVED lines=12> */
.L_x_1686:
[----:B------:R-:W-:Y:S05]  /*2320*/  BSYNC.RECONVERGENT B0 ;  /* 0x0000000000007941 */ /* 0x000fea0003800200 */
.L_x_1685:
        /* <DEDUP_REMOVED lines=14> */
.L_x_1688:
[----:B------:R-:W-:Y:S05]  /*2410*/  BSYNC.RECONVERGENT B0 ;  /* 0x0000000000007941 */ /* 0x000fea0003800200 */
.L_x_1687:
        /* <DEDUP_REMOVED lines=11> */
.L_x_1690:
[----:B------:R-:W-:Y:S05]  /*24d0*/  BSYNC.RECONVERGENT B0 ;  /* 0x0000000000007941 */ /* 0x000fea0003800200 */
.L_x_1689:
        /* <DEDUP_REMOVED lines=14> */
.L_x_1692:
[----:B------:R-:W-:Y:S05]  /*25c0*/  BSYNC.RECONVERGENT B0 ;  /* 0x0000000000007941 */ /* 0x000fea0003800200 */
.L_x_1691:
[----:B------:R-:W-:Y:S04]  /*25d0*/  BSSY.RECONVERGENT B0, `(.L_x_1693) ;  /* 0x000000c000007945 */ /* 0x000fe80003800200 */
[----:B------:R-:W-:Y:S05]  /*25e0*/  @P1 BRA `(.L_x_1694) ;  /* 0x0000000000281947 */ /* 0x000fea0003800000 */
[----:B------:R-:W-:-:S13]  /*25f0*/  ISETP.GE.AND P0, PT, R174, R191, PT ;  /* 0x000000bfae00720c */ /* 0x000fda0003f06270 */
[----:B------:R1:W-:Y:S01]  /*2600*/  @P0 STS.128 [R192+0x4800], RZ ;  /* 0x004800ffc0000388 */ /* 0x0003e20000000c00 */
[----:B------:R-:W-:Y:S05]  /*2610*/  @P0 BRA `(.L_x_1694) ;  /* 0x00000000001c0947 */ /* 0x000fea0003800000 */
[----:B------:R-:W-:Y:S02]  /*2620*/  IMAD R5, R171, 0x180, RZ ;  /* 0x00000180ab057824 */ /* 0x000fe400078e02ff */
[----:B----4-:R-:W-:-:S05]  /*2630*/  IMAD.WIDE.U32 R14, R170, 0x180, R14 ;  /* 0x00000180aa0e7825 */ /* 0x010fca00078e000e */
[----:B------:R-:W-:-:S05]  /*2640*/  IADD3 R15, PT, PT, R15, R5, RZ ;  /* 0x000000050f0f7210 */ /* 0x000fca0007ffe0ff */
[----:B------:R-:W-:Y:S01]  /*2650*/  @!PT LDS RZ, [RZ] ;  /* 0x00000000fffff984 */ /* 0x000fe20000000800 */
[----:B------:R-:W-:Y:S01]  /*2660*/  @!PT LDS RZ, [RZ] ;  /* 0x00000000fffff984 */ /* 0x000fe20000000800 */
[----:B------:R-:W-:Y:S01]  /*2670*/  @!PT LDS RZ, [RZ] ;  /* 0x00000000fffff984 */ /* 0x000fe20000000800 */
[----:B------:R4:W-:Y:S02]  /*2680*/  LDGSTS.E.BYPASS.LTC128B.128 [R192+0x4800], desc[UR4][R14.64] ;  /* 0x048000000ec07fae */ /* 0x0009e4000b981a04 */
.L_x_1694:
[----:B------:R-:W-:Y:S05]  /*2690*/  BSYNC.RECONVERGENT B0 ;  /* 0x0000000000007941 */ /* 0x000fea0003800200 */
.L_x_1693:
[----:B------:R-:W0:Y:S04]  /*26a0*/  LDGDEPBAR ;  /* 0x00000000000079af */ /* 0x000e280000000000 */
[----:B------:R1:W5:Y:S04]  /*26b0*/  LD.E R61, desc[UR4][R2.64+0x184] ;  /* 0x00018404023d7980 */ /* 0x000368000c101900 */
        /* <DEDUP_REMOVED lines=10> */
[----:B----4-:R-:W-:Y:S02]  /*2760*/  MOV R14, R185 ;  /* 0x000000b9000e7202 */ /* 0x010fe40000000f00 */
[----:B------:R-:W-:-:S05]  /*2770*/  MOV R15, R184 ;  /* 0x000000b8000f7202 */ /* 0x000fca0000000f00 */
[----:B------:R-:W-:Y:S01]  /*2780*/  @!PT LDS RZ, [RZ] ;  /* 0x00000000fffff984 */ /* 0x000fe20000000800 */
[----:B------:R-:W-:Y:S01]  /*2790*/  @!PT LDS RZ, [RZ] ;  /* 0x00000000fffff984 */ /* 0x000fe20000000800 */
[----:B------:R-:W-:Y:S01]  /*27a0*/  @!PT LDS RZ, [RZ] ;  /* 0x00000000fffff984 */ /* 0x000fe20000000800 */
[----:B------:R4:W-:Y:S01]  /*27b0*/  LDGSTS.E.BYPASS.LTC128B.128 [R192+0x5000], desc[UR4][R14.64] ;  /* 0x050000000ec07fae */ /* 0x0009e2000b981a04 */
[----:B------:R-:W-:Y:S05]  /*27c0*/  BRA `(.L_x_1698) ;  /* 0x00000000000c7947 */ /* 0x000fea0003800000 */
.L_x_1697:
[----:B------:R1:W-:Y:S01]  /*27d0*/  STS.128 [R192+0x5000], RZ ;  /* 0x005000ffc0007388 */ /* 0x0003e20000000c00 */
[----:B------:R-:W-:Y:S05]  /*27e0*/  BRA `(.L_x_1698) ;  /* 0x0000000000047947 */ /* 0x000fea0003800000 */
.L_x_1696:
[----:B------:R1:W-:Y:S02]  /*27f0*/  STS.128 [R192+0x5000], RZ ;  /* 0x005000ffc0007388 */ /* 0x0003e40000000c00 */
.L_x_1698:
[----:B------:R-:W-:Y:S05]  /*2800*/  BSYNC.RECONVERGENT B0 ;  /* 0x0000000000007941 */ /* 0x000fea0003800200 */
.L_x_1695:
[----:B------:R-:W-:Y:S01]  /*2810*/  ISETP.GE.AND P1, PT, R4, R7, PT ;  /* 0x000000070400720c */ /* 0x000fe20003f26270 */
[----:B------:R-:W-:Y:S01]  /*2820*/  BSSY.RECONVERGENT B0, `(.L_x_1699) ;  /* 0x0000011000007945 */ /* 0x000fe20003800200 */
[----:B------:R-:W-:Y:S02]  /*2830*/  LEA R4, P2, R5, R185, 0x1 ;  /* 0x000000b905047211 */ /* 0x000fe400078408ff */
[-C--:B------:R-:W-:Y:S02]  /*2840*/  ISETP.GE.AND P0, PT, R13, R7.reuse, PT ;  /* 0x000000070d00720c */ /* 0x080fe40003f06270 */
[----:B------:R-:W-:Y:S02]  /*2850*/  LEA.HI.X R5, R5, R184, R6, 0x1, P2 ;  /* 0x000000b805057211 */ /* 0x000fe400010f0c06 */
[-C--:B------:R-:W-:Y:S02]  /*2860*/  ISETP.GE.AND P5, PT, R12, R7.reuse, PT ;  /* 0x000000070c00720c */ /* 0x080fe40003fa6270 */
[----:B------:R-:W-:-:S02]  /*2870*/  ISETP.GE.AND P4, PT, R11, R7, PT ;  /* 0x000000070b00720c */ /* 0x000fc40003f86270 */
[-C--:B------:R-:W-:Y:S01]  /*2880*/  ISETP.GE.AND P3, PT, R10, R7.reuse, PT ;  /* 0x000000070a00720c */ /* 0x080fe20003f66270 */
[----:B------:R1:W-:Y:S01]  /*2890*/  @P1 STS.128 [R192+0x5800], RZ ;  /* 0x005800ffc0001388 */ /* 0x0003e20000000c00 */
        /* <DEDUP_REMOVED lines=9> */
.L_x_1700:
[----:B------:R-:W-:Y:S05]  /*2930*/  BSYNC.RECONVERGENT B0 ;  /* 0x0000000000007941 */ /* 0x000fea0003800200 */
.L_x_1699:
[----:B------:R1:W-:Y:S01]  /*2940*/  @P0 STS.128 [R192+0x6000], RZ ;  /* 0x006000ffc0000388 */ /* 0x0003e20000000c00 */
        /* <DEDUP_REMOVED lines=12> */
.L_x_1702:
[----:B------:R-:W-:Y:S05]  /*2a10*/  BSYNC.RECONVERGENT B0 ;  /* 0x0000000000007941 */ /* 0x000fea0003800200 */
.L_x_1701:
        /* <DEDUP_REMOVED lines=12> */
.L_x_1704:
[----:B------:R-:W-:Y:S05]  /*2ae0*/  BSYNC.RECONVERGENT B0 ;  /* 0x0000000000007941 */ /* 0x000fea0003800200 */
.L_x_1703:
        /* <DEDUP_REMOVED lines=15> */
[----:B------:R1:W-:Y:S02]  /*2be0*/  LDGSTS.E.BYPASS.LTC128B.128 [R192+0x7000], desc[UR4][R6.64] ;  /* 0x0700000006c07fae */ /* 0x0003e4000b981a04 */
.L_x_1706:
[----:B------:R-:W-:Y:S05]  /*2bf0*/  BSYNC.RECONVERGENT B0 ;  /* 0x0000000000007941 */ /* 0x000fea0003800200 */
.L_x_1705:
        /* <DEDUP_REMOVED lines=12> */
.L_x_1708:
[----:B------:R-:W-:Y:S05]  /*2cc0*/  BSYNC.RECONVERGENT B0 ;  /* 0x0000000000007941 */ /* 0x000fea0003800200 */
.L_x_1707:
        /* <DEDUP_REMOVED lines=16> */
.L_x_1710:
[----:B------:R-:W-:Y:S05]  /*2dd0*/  BSYNC.RECONVERGENT B0 ;  /* 0x0000000000007941 */ /* 0x000fea0003800200 */
.L_x_1709:
        /* <DEDUP_REMOVED lines=16> */
.L_x_1712:
[----:B------:R-:W-:Y:S05]  /*2ee0*/  BSYNC.RECONVERGENT B0 ;  /* 0x0000000000007941 */ /* 0x000fea0003800200 */
.L_x_1711:
[----:B------:R-:W2:Y:S01]  /*2ef0*/  LD.E R40, desc[UR4][R2.64+0x18c] ;  /* 0x00018c0402287980 */ /* 0x000ea2000c101900 */
[C---:B-1----:R-:W-:Y:S01]  /*2f00*/  IMAD.SHL.U32 R5, R150.reuse, 0x10, RZ ;  /* 0x0000001096057824 */ /* 0x042fe200078e00ff */
[----:B------:R-:W-:Y:S01]  /*2f10*/  SHF.R.U32.HI R164, RZ, 0x1, R150 ;  /* 0x00000001ffa47819 */ /* 0x000fe20000011696 */
[C---:B------:R-:W-:Y:S01]  /*2f20*/  IMAD.SHL.U32 R74, R150.reuse, 0x20, RZ ;  /* 0x00000020964a7824 */ /* 0x040fe200078e00ff */
[C---:B------:R-:W-:Y:S01]  /*2f30*/  LOP3.LUT P0, R21, R150.reuse, 0x4, RZ, 0xc0, !PT ;  /* 0x0000000496157812 */ /* 0x040fe2000780c0ff */
[----:B------:R-:W-:Y:S01]  /*2f40*/  IMAD.SHL.U32 R151, R150, 0x4, RZ ;  /* 0x0000000496977824 */ /* 0x000fe200078e00ff */
[----:B------:R-:W-:Y:S01]  /*2f50*/  LOP3.LUT R20, R164, 0x8, RZ, 0xc0, !PT ;  /* 0x00000008a4147812 */ /* 0x000fe200078ec0ff */
[----:B------:R-:W-:Y:S01]  /*2f60*/  IMAD.MOV.U32 R73, RZ, RZ, 0x20 ;  /* 0x00000020ff497424 */ /* 0x000fe200078e00ff */
[----:B------:R-:W-:Y:S01]  /*2f70*/  LOP3.LUT R165, R5, 0x3e00, RZ, 0xc0, !PT ;  /* 0x00003e0005a57812 */ /* 0x000fe200078ec0ff */
[----:B------:R-:W-:Y:S01]  /*2f80*/  VIADD R114, R43, 0xffffffff ;  /* 0xffffffff2b727836 */ /* 0x000fe20000000000 */
[----:B------:R-:W-:Y:S01]  /*2f90*/  LOP3.LUT R5, R5, 0x100, RZ, 0xc0, !PT ;  /* 0x0000010005057812 */ /* 0x000fe200078ec0ff */
[----:B------:R-:W0:Y:S01]  /*2fa0*/  LDGDEPBAR ;  /* 0x00000000000079af */ /* 0x000e220000000000 */
[----:B------:R-:W-:Y:S01]  /*2fb0*/  LOP3.LUT R6, R151, 0x18, RZ, 0xc0, !PT ;  /* 0x0000001897067812 */ /* 0x000fe200078ec0ff */
[----:B------:R-:W-:Y:S01]  /*2fc0*/  IMAD.SHL.U32 R77, R114, 0x100, RZ ;  /* 0x00000100724d7824 */ /* 0x000fe200078e00ff */
[--C-:B------:R-:W-:Y:S01]  /*2fd0*/  LOP3.LUT R20, R20, 0xc0, R74.reuse, 0xf8, !PT ;  /* 0x000000c014147812 */ /* 0x100fe200078ef84a */
[----:B------:R-:W-:Y:S01]  /*2fe0*/  BSSY.RECONVERGENT B1, `(.L_x_1713) ;  /* 0x0000456000017945 */ /* 0x000fe20003800200 */
[----:B------:R-:W-:-:S02]  /*2ff0*/  LOP3.LUT R7, R165, 0x20, R74, 0xf8, !PT ;  /* 0x00000020a5077812 */ /* 0x000fc400078ef84a */
[----:B------:R-:W-:Y:S02]  /*3000*/  LOP3.LUT R4, R74, 0xc0, RZ, 0xc0, !PT ;  /* 0x000000c04a047812 */ /* 0x000fe400078ec0ff */
[--C-:B------:R-:W-:Y:S02]  /*3010*/  LOP3.LUT R5, R5, 0x20, R74.reuse, 0xf8, !PT ;  /* 0x0000002005057812 */ /* 0x100fe400078ef84a */
[----:B------:R-:W-:Y:S02]  /*3020*/  LOP3.LUT R20, R20, R6, RZ, 0x3c, !PT ;  /* 0x0000000614147212 */ /* 0x000fe400078e3cff */
[----:B------:R-:W-:Y:S02]  /*3030*/  LOP3.LUT R7, R7, 0x100, R74, 0xf8, !PT ;  /* 0x0000010007077812 */ /* 0x000fe400078ef84a */
[----:B------:R-:W-:Y:S02]  /*3040*/  LOP3.LUT R4, R4, 0x8, R150, 0xf8, !PT ;  /* 0x0000000804047812 */ /* 0x000fe400078ef896 */
[----:B------:R-:W-:-:S02]  /*3050*/  LOP3.LUT R7, R7, R20, RZ, 0xfc, !PT ;  /* 0x0000001407077212 */ /* 0x000fc400078efcff */
[----:B------:R-:W-:Y:S02]  /*3060*/  LOP3.LUT R4, R5, R4, R6, 0xf6, !PT ;  /* 0x0000000405047212 */ /* 0x000fe400078ef606 */
[----:B------:R-:W-:Y:S01]  /*3070*/  SEL R73, R73, 0xffffffe0, !P0 ;  /* 0xffffffe049497807 */ /* 0x000fe20004000000 */
[--C-:B------:R-:W-:Y:S01]  /*3080*/  IMAD R42, R7, 0x2, R166.reuse ;  /* 0x00000002072a7824 */ /* 0x100fe200078e02a6 */
[----:B-----5:R-:W-:Y:S01]  /*3090*/  IADD3 R61, PT, PT, R176, -R50, -R61 ;  /* 0x80000032b03d7210 */ /* 0x020fe20007ffe83d */
[----:B------:R-:W-:Y:S01]  /*30a0*/  IMAD R23, R4, 0x2, R166 ;  /* 0x0000000204177824 */ /* 0x000fe200078e02a6 */
[----:B------:R-:W-:Y:S01]  /*30b0*/  IADD3 R49, PT, PT, R49, R176, -R50 ;  /* 0x000000b031317210 */ /* 0x000fe20007ffe832 */
[----:B------:R-:W-:Y:S01]  /*30c0*/  IMAD.IADD R41, R42, 0x1, R73 ;  /* 0x000000012a297824 */ /* 0x000fe200078e0249 */
[----:B------:R-:W-:Y:S01]  /*30d0*/  LDSM.16.M88.4 R4, [R42] ;  /* 0x000000002a04783b */ /* 0x000fe20000000200 */
[----:B------:R-:W-:Y:S02]  /*30e0*/  IMAD.IADD R22, R73, 0x1, R23 ;  /* 0x0000000149167824 */ /* 0x000fe400078e0217 */
[----:B------:R-:W-:Y:S01]  /*30f0*/  IMAD.SHL.U32 R50, R150, 0x2, RZ ;  /* 0x0000000296327824 */ /* 0x000fe200078e00ff */
[----:B------:R-:W1:Y:S04]  /*3100*/  LDSM.16.M88.4 R16, [R23+0x1000] ;  /* 0x001000001710783b */ /* 0x000e680000000200 */
[----:B------:R-:W-:Y:S01]  /*3110*/  LDSM.16.M88.4 R8, [R41] ;  /* 0x000000002908783b */ /* 0x000fe20000000200 */
[----:B------:R-:W-:-:S03]  /*3120*/  LOP3.LUT R50, R50, 0x6, RZ, 0xc0, !PT ;  /* 0x0000000632327812 */ /* 0x000fc600078ec0ff */
[----:B------:R-:W-:Y:S01]  /*3130*/  LDSM.16.M88.4 R24, [R22+0x1000] ;  /* 0x001000001618783b */ /* 0x000fe20000000200 */
[----:B------:R-:W-:-:S03]  /*3140*/  LOP3.LUT R115, R77, R50, RZ, 0xfc, !PT ;  /* 0x000000324d737212 */ /* 0x000fc600078efcff */
[----:B----4-:R-:W4:Y:S04]  /*3150*/  LDSM.16.M88.4 R12, [R23+0x1400] ;  /* 0x00140000170c783b */ /* 0x010f280000000200 */
[----:B------:R-:W3:Y:S04]  /*3160*/  LDSM.16.M88.4 R32, [R22+0x1400] ;  /* 0x001400001620783b */ /* 0x000ee80000000200 */
[----:B------:R-:W-:Y:S04]  /*3170*/  LDSM.16.M88.4 R36, [R22+0x1800] ;  /* 0x001800001624783b */ /* 0x000fe80000000200 */
[----:B------:R-:W-:Y:S04]  /*3180*/  LDSM.16.M88.4 R44, [R23+0x4c00] ;  /* 0x004c0000172c783b */ /* 0x000fe80000000200 */
[----:B------:R-:W-:Y:S01]  /*3190*/  LDSM.16.M88.4 R52, [R23+0x2000] ;  /* 0x002000001734783b */ /* 0x000fe20000000200 */
[C---:B-1----:R-:W-:Y:S08]  /*31a0*/  HMMA.16816.F32 R80, R4.reuse, R16, RZ ;  /* 0x000000100450723c */ /* 0x042ff000000018ff */
[C---:B------:R-:W-:Y:S08]  /*31b0*/  HMMA.16816.F32 R16, R4.reuse, R18, RZ ;  /* 0x000000120410723c */ /* 0x040ff000000018ff */
[----:B----4-:R-:W-:Y:S08]  /*31c0*/  HMMA.16816.F32 R28, R4, R12, RZ ;  /* 0x0000000c041c723c */ /* 0x010ff000000018ff */
[C---:B------:R-:W-:Y:S08]  /*31d0*/  HMMA.16816.F32 R80, R8.reuse, R24, R80 ;  /* 0x000000180850723c */ /* 0x040ff00000001850 */
[----:B------:R-:W-:Y:S01]  /*31e0*/  HMMA.16816.F32 R16, R8, R26, R16 ;  /* 0x0000001a0810723c */ /* 0x000fe20000001810 */
[----:B------:R-:W1:Y:S07]  /*31f0*/  LDSM.16.M88.4 R24, [R23+0x1800] ;  /* 0x001800001718783b */ /* 0x000e6e0000000200 */
[----:B------:R-:W-:Y:S08]  /*3200*/  HMMA.16816.F32 R12, R4, R14, RZ ;  /* 0x0000000e040c723c */ /* 0x000ff000000018ff */
[----:B---3--:R-:W-:-:S12]  /*3210*/  HMMA.16816.F32 R28, R8, R32, R28 ;  /* 0x00000020081c723c */ /* 0x008fd8000000181c */
[----:B------:R-:W-:Y:S08]  /*3220*/  HMMA.16816.F32 R12, R8, R34, R12 ;  /* 0x00000022080c723c */ /* 0x000ff0000000180c */
[C---:B-1----:R-:W-:Y:S08]  /*3230*/  HMMA.16816.F32 R32, R4.reuse, R24, RZ ;  /* 0x000000180420723c */ /* 0x042ff000000018ff */
[----:B------:R-:W-:-:S15]  /*3240*/  HMMA.16816.F32 R24, R4, R26, RZ ;  /* 0x0000001a0418723c */ /* 0x000fde00000018ff */
[----:B------:R-:W-:-:S05]  /*3250*/  NOP ;  /* 0x0000000000007918 */ /* 0x000fca0000000000 */
[----:B------:R-:W-:Y:S01]  /*3260*/  HMMA.16816.F32 R24, R8, R38, R24 ;  /* 0x000000260818723c */ /* 0x000fe20000001818 */
[-C--:B--2---:R-:W-:Y:S01]  /*3270*/  FMUL.FTZ R16, R16, R40.reuse ;  /* 0x0000002810107220 */ /* 0x084fe20000410000 */
        /* <DEDUP_REMOVED lines=15> */
[----:B------:R-:W-:-:S02]  /*3370*/  FMUL.FTZ R82, R82, R40 ;  /* 0x0000002852527220 */ /* 0x000fc40000410000 */
[-C--:B------:R-:W-:Y:S01]  /*3380*/  FMUL.FTZ R24, R24, R40.reuse ;  /* 0x0000002818187220 */ /* 0x080fe20000410000 */
[-C--:B------:R-:W-:Y:S01]  /*3390*/  FMUL.FTZ R25, R25, R40.reuse ;  /* 0x0000002819197220 */ /* 0x080fe20000410000 */
[-C--:B------:R-:W-:Y:S01]  /*33a0*/  FMUL.FTZ R26, R26, R40.reuse ;  /* 0x000000281a1a7220 */ /* 0x080fe20000410000 */
[-C--:B------:R-:W-:Y:S01]  /*33b0*/  FMUL.FTZ R27, R27, R40.reuse ;  /* 0x000000281b1b7220 */ /* 0x080fe20000410000 */
[----:B------:R-:W-:Y:S01]  /*33c0*/  MUFU.TANH R83, R18 ;  /* 0x0000001200537308 */ /* 0x000fe20000002400 */
[----:B------:R-:W-:-:S07]  /*33d0*/  FMUL.FTZ R80, R80, R40 ;  /* 0x0000002850507220 */ /* 0x000fce0000410000 */
[----:B------:R1:W-:Y:S08]  /*33e0*/  MUFU.TANH R89, R19 ;  /* 0x0000001300597308 */ /* 0x0003f00000002400 */
[----:B------:R-:W-:Y:S08]  /*33f0*/  MUFU.TANH R84, R28 ;  /* 0x0000001c00547308 */ /* 0x000ff00000002400 */
[----:B------:R-:W-:Y:S01]  /*3400*/  MUFU.TANH R56, R29 ;  /* 0x0000001d00387308 */ /* 0x000fe20000002400 */
[----:B-1----:R-:W1:Y:S07]  /*3410*/  LDSM.16.M88.4 R16, [R23+0x1c00] ;  /* 0x001c00001710783b */ /* 0x002e6e0000000200 */
[----:B------:R-:W-:Y:S08]  /*3420*/  MUFU.TANH R70, R30 ;  /* 0x0000001e00467308 */ /* 0x000ff00000002400 */
[----:B------:R2:W-:Y:S08]  /*3430*/  MUFU.TANH R51, R31 ;  /* 0x0000001f00337308 */ /* 0x0005f00000002400 */
[----:B------:R-:W-:Y:S08]  /*3440*/  MUFU.TANH R78, R12 ;  /* 0x0000000c004e7308 */ /* 0x000ff00000002400 */
[----:B------:R-:W-:Y:S01]  /*3450*/  MUFU.TANH R87, R13 ;  /* 0x0000000d00577308 */ /* 0x000fe20000002400 */
[----:B--2---:R-:W-:Y:S01]  /*3460*/  HMMA.16816.F32 R28, R8, R36, R32 ;  /* 0x00000024081c723c */ /* 0x004fe20000001820 */
[----:B------:R-:W2:Y:S04]  /*3470*/  LDSM.16.M88.4 R32, [R22+0x1c00] ;  /* 0x001c00001620783b */ /* 0x000ea80000000200 */
[----:B------:R-:W3:Y:S02]  /*3480*/  LDSM.16.M88.4 R36, [R22+0x4c00] ;  /* 0x004c00001624783b */ /* 0x000ee40000000200 */
[----:B------:R-:W-:Y:S08]  /*3490*/  MUFU.TANH R90, R14 ;  /* 0x0000000e005a7308 */ /* 0x000ff00000002400 */
[----:B------:R1:W-:Y:S04]  /*34a0*/  MUFU.TANH R81, R15 ;  /* 0x0000000f00517308 */ /* 0x0003e80000002400 */
[-C--:B------:R-:W-:Y:S01]  /*34b0*/  FMUL.FTZ R28, R28, R40.reuse ;  /* 0x000000281c1c7220 */ /* 0x080fe20000410000 */
[-C--:B------:R-:W-:Y:S01]  /*34c0*/  FMUL.FTZ R29, R29, R40.reuse ;  /* 0x000000281d1d7220 */ /* 0x080fe20000410000 */
[-C--:B------:R-:W-:Y:S01]  /*34d0*/  FMUL.FTZ R30, R30, R40.reuse ;  /* 0x000000281e1e7220 */ /* 0x080fe20000410000 */
[-C--:B------:R-:W-:Y:S01]  /*34e0*/  FMUL.FTZ R31, R31, R40.reuse ;  /* 0x000000281f1f7220 */ /* 0x080fe20000410000 */
[----:B------:R-:W-:Y:S08]  /*34f0*/  MUFU.TANH R113, R82 ;  /* 0x0000005200717308 */ /* 0x000ff00000002400 */
[----:B------:R-:W-:Y:S01]  /*3500*/  MUFU.TANH R64, R28 ;  /* 0x0000001c00407308 */ /* 0x000fe20000002400 */
[C---:B-1----:R-:W-:Y:S07]  /*3510*/  HMMA.16816.F32 R12, R4.reuse, R16, RZ ;  /* 0x00000010040c723c */ /* 0x042fee00000018ff */
[----:B------:R-:W-:Y:S01]  /*3520*/  MUFU.TANH R82, R29 ;  /* 0x0000001d00527308 */ /* 0x000fe20000002400 */
[----:B------:R-:W-:Y:S07]  /*3530*/  HMMA.16816.F32 R16, R4, R18, RZ ;  /* 0x000000120410723c */ /* 0x000fee00000018ff */
[----:B------:R-:W-:Y:S05]  /*3540*/  MUFU.TANH R86, R30 ;  /* 0x0000001e00567308 */ /* 0x000fea0000002400 */
[C---:B--2---:R-:W-:Y:S03]  /*3550*/  HMMA.16816.F32 R12, R8.reuse, R32, R12 ;  /* 0x00000020080c723c */ /* 0x044fe6000000180c */
[----:B------:R1:W-:Y:S05]  /*3560*/  MUFU.TANH R57, R31 ;  /* 0x0000001f00397308 */ /* 0x0003ea0000002400 */
[----:B------:R-:W-:Y:S03]  /*3570*/  HMMA.16816.F32 R16, R8, R34, R16 ;  /* 0x000000220810723c */ /* 0x000fe60000001810 */
[----:B------:R-:W-:Y:S05]  /*3580*/  MUFU.TANH R66, R24 ;  /* 0x0000001800427308 */ /* 0x000fea0000002400 */
[----:B------:R-:W-:Y:S03]  /*3590*/  HMMA.16816.F32 R32, R4, R46, RZ ;  /* 0x0000002e0420723c */ /* 0x000fe600000018ff */
[-C--:B------:R-:W-:Y:S01]  /*35a0*/  FMUL.FTZ R12, R12, R40.reuse ;  /* 0x000000280c0c7220 */ /* 0x080fe20000410000 */
[-C--:B------:R-:W-:Y:S01]  /*35b0*/  FMUL.FTZ R13, R13, R40.reuse ;  /* 0x000000280d0d7220 */ /* 0x080fe20000410000 */
[----:B-1----:R-:W1:Y:S01]  /*35c0*/  LDSM.16.M88.4 R28, [R22+0x2000] ;  /* 0x00200000161c783b */ /* 0x002e620000000200 */
[-C--:B------:R-:W-:Y:S01]  /*35d0*/  FMUL.FTZ R14, R14, R40.reuse ;  /* 0x000000280e0e7220 */ /* 0x080fe20000410000 */
[-C--:B------:R-:W-:Y:S01]  /*35e0*/  FMUL.FTZ R15, R15, R40.reuse ;  /* 0x000000280f0f7220 */ /* 0x080fe20000410000 */
[----:B------:R-:W-:Y:S03]  /*35f0*/  MUFU.TANH R92, R12 ;  /* 0x0000000c005c7308 */ /* 0x000fe60000002400 */
[-C--:B------:R-:W-:Y:S01]  /*3600*/  FMUL.FTZ R16, R16, R40.reuse ;  /* 0x0000002810107220 */ /* 0x080fe20000410000 */
[-C--:B------:R-:W-:Y:S01]  /*3610*/  FMUL.FTZ R17, R17, R40.reuse ;  /* 0x0000002811117220 */ /* 0x080fe20000410000 */
[-C--:B------:R-:W-:Y:S01]  /*3620*/  FMUL.FTZ R18, R18, R40.reuse ;  /* 0x0000002812127220 */ /* 0x080fe20000410000 */
[----:B------:R-:W-:-:S02]  /*3630*/  FMUL.FTZ R19, R19, R40 ;  /* 0x0000002813137220 */ /* 0x000fc40000410000 */
[----:B------:R-:W-:Y:S04]  /*3640*/  MUFU.TANH R60, R13 ;  /* 0x0000000d003c7308 */ /* 0x000fe80000002400 */
[----:B---3--:R-:W-:Y:S01]  /*3650*/  HMMA.16816.F32 R32, R8, R38, R32 ;  /* 0x000000260820723c */ /* 0x008fe20000001820 */
[----:B------:R-:W-:-:S03]  /*3660*/  VIADD R38, R115, 0x28 ;  /* 0x0000002873267836 */ /* 0x000fc60000000000 */
[----:B------:R-:W-:Y:S08]  /*3670*/  MUFU.TANH R85, R14 ;  /* 0x0000000e00557308 */ /* 0x000ff00000002400 */
[----:B------:R2:W-:Y:S07]  /*3680*/  MUFU.TANH R63, R15 ;  /* 0x0000000f003f7308 */ /* 0x0005ee0000002400 */
[-C--:B------:R-:W-:Y:S01]  /*3690*/  FMUL.FTZ R34, R34, R40.reuse ;  /* 0x0000002822227220 */ /* 0x080fe20000410000 */
[----:B------:R-:W-:Y:S01]  /*36a0*/  MUFU.TANH R59, R25 ;  /* 0x00000019003b7308 */ /* 0x000fe20000002400 */
[----:B------:R-:W-:-:S07]  /*36b0*/  FMUL.FTZ R32, R32, R40 ;  /* 0x0000002820207220 */ /* 0x000fce0000410000 */
[----:B------:R-:W-:Y:S01]  /*36c0*/  MUFU.TANH R69, R26 ;  /* 0x0000001a00457308 */ /* 0x000fe20000002400 */
[C---:B--2---:R-:W-:Y:S07]  /*36d0*/  HMMA.16816.F32 R12, R4.reuse, R52, RZ ;  /* 0x00000034040c723c */ /* 0x044fee00000018ff */
[----:B------:R2:W-:Y:S01]  /*36e0*/  MUFU.TANH R91, R27 ;  /* 0x0000001b005b7308 */ /* 0x0005e20000002400 */
[----:B------:R-:W-:Y:S07]  /*36f0*/  HMMA.16816.F32 R52, R4, R54, RZ ;  /* 0x000000360434723c */ /* 0x000fee00000018ff */
[----:B------:R3:W-:Y:S05]  /*3700*/  MUFU.TANH R79, R16 ;  /* 0x00000010004f7308 */ /* 0x0007ea0000002400 */
[----:B-1----:R-:W-:Y:S01]  /*3710*/  HMMA.16816.F32 R12, R8, R28, R12 ;  /* 0x0000001c080c723c */ /* 0x002fe2000000180c */
[-C--:B------:R-:W-:Y:S01]  /*3720*/  FMUL.FTZ R29, R33, R40.reuse ;  /* 0x00000028211d7220 */ /* 0x080fe20000410000 */
[----:B------:R-:W-:Y:S01]  /*3730*/  FMUL.FTZ R28, R35, R40 ;  /* 0x00000028231c7220 */ /* 0x000fe20000410000 */
[----:B------:R-:W-:Y:S01]  /*3740*/  MUFU.TANH R58, R17 ;  /* 0x00000011003a7308 */ /* 0x000fe20000002400 */
[----:B--2---:R-:W1:Y:S01]  /*3750*/  LDSM.16.M88.4 R24, [R23+0x2400] ;  /* 0x002400001718783b */ /* 0x004e620000000200 */
[----:B------:R-:W-:-:S03]  /*3760*/  VIADD R33, R115, 0xf9 ;  /* 0x000000f973217836 */ /* 0x000fc60000000000 */
[----:B------:R-:W-:Y:S01]  /*3770*/  HMMA.16816.F32 R52, R8, R30, R52 ;  /* 0x0000001e0834723c */ /* 0x000fe20000001834 */
[----:B------:R-:W-:Y:S02]  /*3780*/  VIADD R30, R115, 0x8 ;  /* 0x00000008731e7836 */ /* 0x000fe40000000000 */
[----:B------:R-:W2:Y:S01]  /*3790*/  MUFU.TANH R29, R29 ;  /* 0x0000001d001d7308 */ /* 0x000ea20000002400 */
[----:B---3--:R-:W-:-:S04]  /*37a0*/  LOP3.LUT R16, R164, 0x1f0, RZ, 0xc0, !PT ;  /* 0x000001f0a4107812 */ /* 0x008fc800078ec0ff */
[----:B------:R-:W-:-:S03]  /*37b0*/  LOP3.LUT R62, R16, 0x7, R62, 0xf8, !PT ;  /* 0x00000007103e7812 */ /* 0x000fc600078ef83e */
[----:B------:R-:W-:Y:S01]  /*37c0*/  MUFU.TANH R76, R18 ;  /* 0x00000012004c7308 */ /* 0x000fe20000002400 */
[-C--:B------:R-:W-:Y:S01]  /*37d0*/  FMUL.FTZ R88, R12, R40.reuse ;  /* 0x000000280c587220 */ /* 0x080fe20000410000 */
[----:B------:R-:W-:Y:S02]  /*37e0*/  IMAD R62, R189, 0x40, R62 ;  /* 0x00000040bd3e7824 */ /* 0x000fe400078e023e */
[-C--:B------:R-:W-:Y:S01]  /*37f0*/  FMUL.FTZ R13, R13, R40.reuse ;  /* 0x000000280d0d7220 */ /* 0x080fe20000410000 */
[----:B------:R-:W-:Y:S02]  /*3800*/  VIADD R12, R115, 0x1 ;  /* 0x00000001730c7836 */ /* 0x000fe40000000000 */
[-C--:B------:R-:W-:Y:S01]  /*3810*/  FMUL.FTZ R117, R14, R40.reuse ;  /* 0x000000280e757220 */ /* 0x080fe20000410000 */
[C---:B------:R-:W-:Y:S02]  /*3820*/  IMAD.IADD R49, R62.reuse, 0x1, R49 ;  /* 0x000000013e317824 */ /* 0x040fe400078e0231 */
[----:B------:R-:W-:Y:S01]  /*3830*/  FMUL.FTZ R72, R15, R40 ;  /* 0x000000280f487220 */ /* 0x000fe20000410000 */
[----:B------:R3:W-:Y:S01]  /*3840*/  MUFU.TANH R68, R19 ;  /* 0x0000001300447308 */ /* 0x0007e20000002400 */
[----:B------:R-:W-:-:S02]  /*3850*/  IMAD.IADD R62, R62, 0x1, R61 ;  /* 0x000000013e3e7824 */ /* 0x000fc400078e023d */
[-C--:B------:R-:W-:Y:S01]  /*3860*/  FMUL.FTZ R52, R52, R40.reuse ;  /* 0x0000002834347220 */ /* 0x080fe20000410000 */
[--C-:B------:R-:W-:Y:S01]  /*3870*/  VIADDMNMX R178, R49, 0x1, R176.reuse, PT ;  /* 0x0000000131b27846 */ /* 0x100fe200038001b0 */
[----:B------:R-:W-:Y:S01]  /*3880*/  FMUL.FTZ R53, R53, R40 ;  /* 0x0000002835357220 */ /* 0x000fe20000410000 */
[----:B------:R-:W-:Y:S01]  /*3890*/  VIADDMNMX R176, R49, 0x9, R176, PT ;  /* 0x0000000931b07846 */ /* 0x000fe200038001b0 */
[C---:B------:R-:W-:Y:S01]  /*38a0*/  VIADD R49, R62.reuse, 0x8 ;  /* 0x000000083e317836 */ /* 0x040fe20000000000 */
[-C--:B------:R-:W-:Y:S01]  /*38b0*/  ISETP.GT.AND P2, PT, R62, R33.reuse, PT ;  /* 0x000000213e00720c */ /* 0x080fe20003f44270 */
[----:B------:R-:W4:Y:S01]  /*38c0*/  MUFU.TANH R28, R28 ;  /* 0x0000001c001c7308 */ /* 0x000f220000002400 */
[----:B------:R-:W-:Y:S01]  /*38d0*/  ISETP.GE.AND P1, PT, R33, R178, PT ;  /* 0x000000b22100720c */ /* 0x000fe20003f26270 */
[-C--:B------:R-:W-:Y:S01]  /*38e0*/  FMUL.FTZ R54, R54, R40.reuse ;  /* 0x0000002836367220 */ /* 0x080fe20000410000 */
[----:B------:R-:W-:Y:S01]  /*38f0*/  ISETP.GT.AND P4, PT, R49, R33, PT ;  /* 0x000000213100720c */ /* 0x000fe20003f84270 */
[----:B------:R-:W-:Y:S01]  /*3900*/  FMUL.FTZ R55, R55, R40 ;  /* 0x0000002837377220 */ /* 0x000fe20000410000 */
[----:B--2---:R-:W-:-:S02]  /*3910*/  FSEL R29, R29, -INF , !P2 ;  /* 0xff8000001d1d7808 */ /* 0x004fc40005000000 */
[----:B------:R-:W-:Y:S01]  /*3920*/  ISETP.GT.AND P0, PT, R49, R115, PT ;  /* 0x000000733100720c */ /* 0x000fe20003f04270 */
[----:B------:R-:W2:Y:S01]  /*3930*/  MUFU.TANH R48, R48 ;  /* 0x0000003000307308 */ /* 0x000ea20000002400 */
[----:B------:R-:W-:Y:S01]  /*3940*/  ISETP.GT.AND P5, PT, R62, R12, PT ;  /* 0x0000000c3e00720c */ /* 0x000fe20003fa4270 */
[----:B---3--:R-:W3:Y:S01]  /*3950*/  LDSM.16.M88.4 R16, [R22+0x2400] ;  /* 0x002400001610783b */ /* 0x008ee20000000200 */
[----:B------:R-:W-:Y:S02]  /*3960*/  ISETP.GE.AND P3, PT, R33, R176, PT ;  /* 0x000000b02100720c */ /* 0x000fe40003f66270 */
[----:B------:R-:W-:Y:S01]  /*3970*/  FSEL R61, R29, -INF , !P1 ;  /* 0xff8000001d3d7808 */ /* 0x000fe20004800000 */
[----:B------:R-:W-:Y:S01]  /*3980*/  VIADD R29, R115, 0x9 ;  /* 0x00000009731d7836 */ /* 0x000fe20000000000 */
[----:B------:R-:W-:Y:S01]  /*3990*/  FSEL R113, R113, -INF , !P0 ;  /* 0xff80000071717808 */ /* 0x000fe20004000000 */
[----:B------:R-:W1:Y:S01]  /*39a0*/  MUFU.TANH R65, R65 ;  /* 0x0000004100417308 */ /* 0x000e620000002400 */
[----:B------:R-:W-:-:S02]  /*39b0*/  ISETP.GT.AND P1, PT, R49, R12, PT ;  /* 0x0000000c3100720c */ /* 0x000fc40003f24270 */
[----:B----4-:R-:W-:Y:S02]  /*39c0*/  FSEL R28, R28, -INF , !P4 ;  /* 0xff8000001c1c7808 */ /* 0x010fe40006000000 */
[----:B------:R-:W-:Y:S02]  /*39d0*/  ISETP.GT.AND P4, PT, R62, R30, PT ;  /* 0x0000001e3e00720c */ /* 0x000fe40003f84270 */
[C---:B------:R-:W-:Y:S01]  /*39e0*/  ISETP.GE.AND P2, PT, R12.reuse, R178, PT ;  /* 0x000000b20c00720c */ /* 0x040fe20003f46270 */
[----:B------:R4:W-:Y:S01]  /*39f0*/  MUFU.TANH R116, R13 ;  /* 0x0000000d00747308 */ /* 0x0009e20000002400 */
[----:B------:R-:W-:Y:S02]  /*3a00*/  ISETP.GE.AND P0, PT, R12, R176, PT ;  /* 0x000000b00c00720c */ /* 0x000fe40003f06270 */
[----:B--2---:R-:W-:Y:S02]  /*3a10*/  FSEL R108, R48, -INF , !P5 ;  /* 0xff800000306c7808 */ /* 0x004fe40006800000 */
[----:B------:R-:W-:-:S02]  /*3a20*/  FSEL R48, R28, -INF , !P3 ;  /* 0xff8000001c307808 */ /* 0x000fc40005800000 */
[----:B------:R-:W-:Y:S01]  /*3a30*/  ISETP.GE.AND P3, PT, R30, R178, PT ;  /* 0x000000b21e00720c */ /* 0x000fe20003f66270 */
[----:B------:R-:W-:Y:S01]  /*3a40*/  MUFU.TANH R112, R54 ;  /* 0x0000003600707308 */ /* 0x000fe20000002400 */
[----:B------:R-:W-:Y:S02]  /*3a50*/  FSEL R71, R71, -INF , !P4 ;  /* 0xff80000047477808 */ /* 0x000fe40006000000 */
[----:B-1----:R-:W-:Y:S02]  /*3a60*/  FSEL R65, R65, -INF , !P1 ;  /* 0xff80000041417808 */ /* 0x002fe40004800000 */
[----:B------:R-:W-:Y:S02]  /*3a70*/  FSEL R108, R108, -INF , !P2 ;  /* 0xff8000006c6c7808 */ /* 0x000fe40005000000 */
[----:B------:R-:W-:Y:S01]  /*3a80*/  FSEL R75, R65, -INF , !P0 ;  /* 0xff800000414b7808 */ /* 0x000fe20004000000 */
[----:B------:R-:W1:Y:S01]  /*3a90*/  MUFU.TANH R88, R88 ;  /* 0x0000005800587308 */ /* 0x000e620000002400 */
[----:B------:R-:W-:Y:S01]  /*3aa0*/  FSEL R106, R71, -INF , !P3 ;  /* 0xff800000476a7808 */ /* 0x000fe20005800000 */
[----:B----4-:R-:W-:Y:S01]  /*3ab0*/  HMMA.16816.F32 R12, R4, R24, RZ ;  /* 0x00000018040c723c */ /* 0x010fe200000018ff */
[----:B------:R-:W-:-:S02]  /*3ac0*/  ISETP.GE.AND P5, PT, R30, R176, PT ;  /* 0x000000b01e00720c */ /* 0x000fc40003fa6270 */
[----:B------:R-:W-:Y:S02]  /*3ad0*/  ISETP.GT.AND P2, PT, R49, R30, PT ;  /* 0x0000001e3100720c */ /* 0x000fe40003f44270 */
[-C--:B------:R-:W-:Y:S01]  /*3ae0*/  ISETP.GT.AND P1, PT, R62, R29.reuse, PT ;  /* 0x0000001d3e00720c */ /* 0x080fe20003f24270 */
[----:B------:R-:W-:Y:S01]  /*3af0*/  MUFU.TANH R65, R52 ;  /* 0x0000003400417308 */ /* 0x000fe20000002400 */
[C---:B------:R-:W-:Y:S01]  /*3b00*/  ISETP.GE.AND P4, PT, R29.reuse, R178, PT ;  /* 0x000000b21d00720c */ /* 0x040fe20003f86270 */
[----:B------:R-:W-:Y:S01]  /*3b10*/  HMMA.16816.F32 R24, R4, R26, RZ ;  /* 0x0000001a0418723c */ /* 0x000fe200000018ff */
[----:B------:R-:W-:Y:S02]  /*3b20*/  ISETP.GE.AND P0, PT, R29, R176, PT ;  /* 0x000000b01d00720c */ /* 0x000fe40003f06270 */
[----:B------:R-:W-:Y:S02]  /*3b30*/  ISETP.GT.AND P3, PT, R49, R29, PT ;  /* 0x0000001d3100720c */ /* 0x000fe40003f64270 */
[----:B------:R-:W2:Y:S01]  /*3b40*/  LDSM.16.M88.4 R28, [R23+0x2800] ;  /* 0x00280000171c783b */ /* 0x000ea20000000200 */
[----:B------:R-:W-:Y:S01]  /*3b50*/  FSEL R67, R67, -INF , !P1 ;  /* 0xff80000043437808 */ /* 0x000fe20004800000 */
[----:B------:R-:W-:Y:S01]  /*3b60*/  MUFU.TANH R71, R53 ;  /* 0x0000003500477308 */ /* 0x000fe20000002400 */
[----:B------:R-:W-:-:S02]  /*3b70*/  FSEL R83, R83, -INF , !P2 ;  /* 0xff80000053537808 */ /* 0x000fc40005000000 */
[----:B------:R-:W-:Y:S02]  /*3b80*/  FSEL R99, R67, -INF , !P4 ;  /* 0xff80000043637808 */ /* 0x000fe40006000000 */
[C---:B---3--:R-:W-:Y:S01]  /*3b90*/  HMMA.16816.F32 R12, R8.reuse, R16, R12 ;  /* 0x00000010080c723c */ /* 0x048fe2000000180c */
[----:B------:R-:W-:Y:S01]  /*3ba0*/  VIADD R17, R115, 0x10 ;  /* 0x0000001073117836 */ /* 0x000fe20000000000 */
[----:B------:R-:W-:Y:S01]  /*3bb0*/  FSEL R110, R83, -INF , !P5 ;  /* 0xff800000536e7808 */ /* 0x000fe20006800000 */
[----:B------:R3:W-:Y:S01]  /*3bc0*/  MUFU.TANH R67, R55 ;  /* 0x0000003700437308 */ /* 0x0007e20000002400 */
[----:B------:R-:W-:Y:S01]  /*3bd0*/  VIADD R16, R115, 0x11 ;  /* 0x0000001173107836 */ /* 0x000fe20000000000 */
[----:B------:R-:W-:Y:S02]  /*3be0*/  FSEL R89, R89, -INF , !P3 ;  /* 0xff80000059597808 */ /* 0x000fe40005800000 */
[----:B------:R-:W-:Y:S01]  /*3bf0*/  ISETP.GT.AND P2, PT, R62, R17, PT ;  /* 0x000000113e00720c */ /* 0x000fe20003f44270 */
[----:B------:R-:W-:Y:S01]  /*3c00*/  HMMA.16816.F32 R24, R8, R18, R24 ;  /* 0x000000120818723c */ /* 0x000fe20000001818 */
[----:B------:R-:W-:-:S02]  /*3c10*/  ISETP.GE.AND P5, PT, R17, R178, PT ;  /* 0x000000b21100720c */ /* 0x000fc40003fa6270 */
[----:B------:R-:W-:Y:S01]  /*3c20*/  FSEL R84, R84, -INF , !P2 ;  /* 0xff80000054547808 */ /* 0x000fe20005000000 */
[----:B------:R-:W4:Y:S01]  /*3c30*/  MUFU.TANH R117, R117 ;  /* 0x0000007500757308 */ /* 0x000f220000002400 */
[----:B------:R-:W-:Y:S02]  /*3c40*/  ISETP.GT.AND P3, PT, R62, R16, PT ;  /* 0x000000103e00720c */ /* 0x000fe40003f64270 */
[----:B------:R-:W-:Y:S02]  /*3c50*/  ISETP.GT.AND P4, PT, R49, R17, PT ;  /* 0x000000113100720c */ /* 0x000fe40003f84270 */
[----:B------:R-:W-:Y:S02]  /*3c60*/  FSEL R109, R89, -INF , !P0 ;  /* 0xff800000596d7808 */ /* 0x000fe40004000000 */
[----:B------:R-:W-:Y:S01]  /*3c70*/  FMUL.FTZ R111, R12, R40 ;  /* 0x000000280c6f7220 */ /* 0x000fe20000410000 */
[----:B------:R-:W-:Y:S01]  /*3c80*/  ISETP.GE.AND P1, PT, R17, R176, PT ;  /* 0x000000b01100720c */ /* 0x000fe20003f26270 */
[----:B---3--:R-:W3:Y:S01]  /*3c90*/  LDSM.16.M88.4 R52, [R22+0x2800] ;  /* 0x002800001634783b */ /* 0x008ee20000000200 */
[----:B------:R-:W-:Y:S01]  /*3ca0*/  FSEL R89, R84, -INF , !P5 ;  /* 0xff80000054597808 */ /* 0x000fe20006800000 */
[C---:B------:R-:W-:Y:S01]  /*3cb0*/  VIADD R12, R115.reuse, 0x18 ;  /* 0x00000018730c7836 */ /* 0x040fe20000000000 */
[----:B------:R-:W-:Y:S01]  /*3cc0*/  ISETP.GE.AND P0, PT, R16, R178, PT ;  /* 0x000000b21000720c */ /* 0x000fe20003f06270 */
[----:B------:R-:W-:Y:S01]  /*3cd0*/  VIADD R17, R115, 0x19 ;  /* 0x0000001973117836 */ /* 0x000fe20000000000 */
[----:B------:R-:W-:Y:S01]  /*3ce0*/  ISETP.GT.AND P5, PT, R49, R16, PT ;  /* 0x000000103100720c */ /* 0x000fe20003fa4270 */
[-C--:B------:R-:W-:Y:S01]  /*3cf0*/  FMUL.FTZ R13, R13, R40.reuse ;  /* 0x000000280d0d7220 */ /* 0x080fe20000410000 */
[----:B------:R-:W-:Y:S01]  /*3d00*/  FSEL R84, R56, -INF , !P3 ;  /* 0xff80000038547808 */ /* 0x000fe20005800000 */
[----:B------:R-:W-:Y:S01]  /*3d10*/  FMUL.FTZ R18, R15, R40 ;  /* 0x000000280f127220 */ /* 0x000fe20000410000 */
[----:B------:R-:W-:Y:S01]  /*3d20*/  FSEL R70, R70, -INF , !P4 ;  /* 0xff80000046467808 */ /* 0x000fe20006000000 */
[----:B------:R2:W-:Y:S01]  /*3d30*/  MUFU.TANH R56, R13 ;  /* 0x0000000d00387308 */ /* 0x0005e20000002400 */
[----:B------:R-:W-:Y:S01]  /*3d40*/  ISETP.GE.AND P2, PT, R16, R176, PT ;  /* 0x000000b01000720c */ /* 0x000fe20003f46270 */
[----:B------:R-:W-:Y:S01]  /*3d50*/  VIADD R16, R115, 0x20 ;  /* 0x0000002073107836 */ /* 0x000fe20000000000 */
[----:B------:R-:W-:Y:S01]  /*3d60*/  ISETP.GT.AND P4, PT, R62, R12, PT ;  /* 0x0000000c3e00720c */ /* 0x000fe20003f84270 */
[-C--:B------:R-:W-:Y:S01]  /*3d70*/  FMUL.FTZ R24, R24, R40.reuse ;  /* 0x0000002818187220 */ /* 0x080fe20000410000 */
[----:B------:R-:W-:Y:S01]  /*3d80*/  FSEL R84, R84, -INF , !P0 ;  /* 0xff80000054547808 */ /* 0x000fe20004000000 */
[-C--:B------:R-:W-:Y:S01]  /*3d90*/  FMUL.FTZ R25, R25, R40.reuse ;  /* 0x0000002819197220 */ /* 0x080fe20000410000 */
[----:B------:R-:W-:Y:S01]  /*3da0*/  FSEL R51, R51, -INF , !P5 ;  /* 0xff80000033337808 */ /* 0x000fe20006800000 */
[----:B------:R1:W-:Y:S01]  /*3db0*/  MUFU.TANH R105, R24 ;  /* 0x0000001800697308 */ /* 0x0003e20000002400 */
[----:B------:R-:W-:Y:S01]  /*3dc0*/  FSEL R98, R70, -INF , !P1 ;  /* 0xff80000046627808 */ /* 0x000fe20004800000 */
[----:B------:R-:W-:Y:S01]  /*3dd0*/  FMUL.FTZ R70, R14, R40 ;  /* 0x000000280e467220 */ /* 0x000fe20000410000 */
[----:B------:R-:W-:Y:S01]  /*3de0*/  ISETP.GT.AND P0, PT, R49, R12, PT ;  /* 0x0000000c3100720c */ /* 0x000fe20003f04270 */
[-C--:B------:R-:W-:Y:S01]  /*3df0*/  FMUL.FTZ R26, R26, R40.reuse ;  /* 0x000000281a1a7220 */ /* 0x080fe20000410000 */
[----:B------:R-:W-:Y:S01]  /*3e00*/  ISETP.GT.AND P5, PT, R62, R17, PT ;  /* 0x000000113e00720c */ /* 0x000fe20003fa4270 */
[----:B------:R-:W-:Y:S01]  /*3e10*/  FMUL.FTZ R27, R27, R40 ;  /* 0x000000281b1b7220 */ /* 0x000fe20000410000 */
[C---:B------:R-:W-:Y:S01]  /*3e20*/  ISETP.GE.AND P3, PT, R12.reuse, R178, PT ;  /* 0x000000b20c00720c */ /* 0x040fe20003f66270 */
[----:B------:R-:W4:Y:S01]  /*3e30*/  MUFU.TANH R72, R72 ;  /* 0x0000004800487308 */ /* 0x000f220000002400 */
[----:B------:R-:W-:-:S02]  /*3e40*/  ISETP.GE.AND P1, PT, R12, R176, PT ;  /* 0x000000b00c00720c */ /* 0x000fc40003f26270 */
[C---:B--2---:R-:W-:Y:S01]  /*3e50*/  HMMA.16816.F32 R12, R4.reuse, R28, RZ ;  /* 0x0000001c040c723c */ /* 0x044fe200000018ff */
[----:B------:R-:W-:Y:S02]  /*3e60*/  FSEL R78, R78, -INF , !P4 ;  /* 0xff8000004e4e7808 */ /* 0x000fe40006000000 */
[----:B------:R-:W-:Y:S02]  /*3e70*/  FSEL R95, R51, -INF , !P2 ;  /* 0xff800000335f7808 */ /* 0x000fe40005000000 */
[----:B------:R-:W-:Y:S01]  /*3e80*/  ISETP.GE.AND P2, PT, R17, R178, PT ;  /* 0x000000b21100720c */ /* 0x000fe20003f46270 */
[----:B------:R-:W-:Y:S01]  /*3e90*/  MUFU.TANH R51, R25 ;  /* 0x0000001900337308 */ /* 0x000fe20000002400 */
[----:B------:R-:W-:Y:S01]  /*3ea0*/  FSEL R90, R90, -INF , !P0 ;  /* 0xff8000005a5a7808 */ /* 0x000fe20004000000 */
[----:B-1----:R-:W-:Y:S01]  /*3eb0*/  VIADD R24, R115, 0x21 ;  /* 0x0000002173187836 */ /* 0x002fe20000000000 */
[----:B------:R-:W-:Y:S01]  /*3ec0*/  FSEL R47, R87, -INF , !P5 ;  /* 0xff800000572f7808 */ /* 0x000fe20006800000 */
[----:B------:R-:W-:Y:S01]  /*3ed0*/  HMMA.16816.F32 R28, R4, R30, RZ ;  /* 0x0000001e041c723c */ /* 0x000fe200000018ff */
[----:B------:R-:W-:-:S02]  /*3ee0*/  FSEL R83, R78, -INF , !P3 ;  /* 0xff8000004e537808 */ /* 0x000fc40005800000 */
[----:B------:R-:W-:Y:S01]  /*3ef0*/  FSEL R90, R90, -INF , !P1 ;  /* 0xff8000005a5a7808 */ /* 0x000fe20004800000 */
[----:B------:R1:W-:Y:S01]  /*3f00*/  MUFU.TANH R78, R18 ;  /* 0x00000012004e7308 */ /* 0x0003e20000002400 */
[----:B------:R-:W-:Y:S02]  /*3f10*/  FSEL R47, R47, -INF , !P2 ;  /* 0xff8000002f2f7808 */ /* 0x000fe40005000000 */
[----:B------:R-:W-:Y:S02]  /*3f20*/  ISETP.GE.AND P4, PT, R17, R176, PT ;  /* 0x000000b01100720c */ /* 0x000fe40003f86270 */
[----:B------:R-:W-:Y:S01]  /*3f30*/  ISETP.GT.AND P3, PT, R49, R17, PT ;  /* 0x000000113100720c */ /* 0x000fe20003f64270 */
[----:B---3--:R-:W-:Y:S01]  /*3f40*/  HMMA.16816.F32 R12, R8, R52, R12 ;  /* 0x00000034080c723c */ /* 0x008fe2000000180c */
[----:B------:R-:W-:Y:S01]  /*3f50*/  ISETP.GT.AND P0, PT, R62, R16, PT ;  /* 0x000000103e00720c */ /* 0x000fe20003f04270 */
[----:B------:R-:W-:Y:S01]  /*3f60*/  VIADD R52, R115, 0x31 ;  /* 0x0000003173347836 */ /* 0x000fe20000000000 */
[C---:B------:R-:W-:Y:S01]  /*3f70*/  ISETP.GE.AND P5, PT, R16.reuse, R178, PT ;  /* 0x000000b21000720c */ /* 0x040fe20003fa6270 */
[----:B------:R-:W2:Y:S01]  /*3f80*/  MUFU.TANH R111, R111 ;  /* 0x0000006f006f7308 */ /* 0x000ea20000002400 */
[----:B------:R-:W-:-:S02]  /*3f90*/  ISETP.GE.AND P1, PT, R16, R176, PT ;  /* 0x000000b01000720c */ /* 0x000fc40003f26270 */
[----:B------:R-:W-:Y:S02]  /*3fa0*/  ISETP.GT.AND P2, PT, R49, R16, PT ;  /* 0x000000103100720c */ /* 0x000fe40003f44270 */
[----:B------:R-:W-:Y:S01]  /*3fb0*/  FSEL R46, R81, -INF , !P3 ;  /* 0xff800000512e7808 */ /* 0x000fe20005800000 */
[----:B------:R-:W-:Y:S01]  /*3fc0*/  HMMA.16816.F32 R28, R8, R54, R28 ;  /* 0x00000036081c723c */ /* 0x000fe2000000181c */
[----:B------:R-:W-:Y:S01]  /*3fd0*/  FSEL R35, R64, -INF , !P0 ;  /* 0xff80000040237808 */ /* 0x000fe20004000000 */
[----:B-1----:R-:W1:Y:S01]  /*3fe0*/  LDSM.16.M88.4 R16, [R23+0x2c00] ;  /* 0x002c00001710783b */ /* 0x002e620000000200 */
[----:B------:R-:W-:Y:S01]  /*3ff0*/  FSEL R46, R46, -INF , !P4 ;  /* 0xff8000002e2e7808 */ /* 0x000fe20006000000 */
[----:B------:R-:W-:Y:S01]  /*4000*/  MUFU.TANH R64, R26 ;  /* 0x0000001a00407308 */ /* 0x000fe20000002400 */
[----:B------:R-:W-:Y:S02]  /*4010*/  FSEL R35, R35, -INF , !P5 ;  /* 0xff80000023237808 */ /* 0x000fe40006800000 */
[----:B------:R-:W-:-:S02]  /*4020*/  ISETP.GT.AND P3, PT, R62, R24, PT ;  /* 0x000000183e00720c */ /* 0x000fc40003f64270 */
[----:B------:R-:W-:Y:S01]  /*4030*/  ISETP.GE.AND P4, PT, R24, R178, PT ;  /* 0x000000b21800720c */ /* 0x000fe20003f86270 */
[----:B------:R-:W-:Y:S01]  /*4040*/  FMUL.FTZ R87, R12, R40 ;  /* 0x000000280c577220 */ /* 0x000fe20000410000 */
[----:B------:R-:W-:Y:S01]  /*4050*/  ISETP.GE.AND P0, PT, R24, R176, PT ;  /* 0x000000b01800720c */ /* 0x000fe20003f06270 */
[----:B------:R3:W-:Y:S01]  /*4060*/  MUFU.TANH R81, R27 ;  /* 0x0000001b00517308 */ /* 0x0007e20000002400 */
[----:B------:R-:W-:Y:S01]  /*4070*/  ISETP.GT.AND P5, PT, R49, R24, PT ;  /* 0x000000183100720c */ /* 0x000fe20003fa4270 */
[----:B------:R-:W-:Y:S01]  /*4080*/  VIADD R12, R115, 0x29 ;  /* 0x00000029730c7836 */ /* 0x000fe20000000000 */
[----:B------:R-:W-:Y:S01]  /*4090*/  FSEL R86, R86, -INF , !P2 ;  /* 0xff80000056567808 */ /* 0x000fe20005000000 */
[----:B------:R-:W-:Y:S01]  /*40a0*/  FMUL.FTZ R13, R13, R40 ;  /* 0x000000280d0d7220 */ /* 0x000fe20000410000 */
[----:B------:R-:W-:Y:S01]  /*40b0*/  ISETP.GT.AND P2, PT, R62, R38, PT ;  /* 0x000000263e00720c */ /* 0x000fe20003f44270 */
[-C--:B------:R-:W-:Y:S01]  /*40c0*/  FMUL.FTZ R39, R14, R40.reuse ;  /* 0x000000280e277220 */ /* 0x080fe20000410000 */
[----:B------:R-:W-:Y:S01]  /*40d0*/  FSEL R33, R82, -INF , !P3 ;  /* 0xff80000052217808 */ /* 0x000fe20005800000 */
[-C--:B------:R-:W-:Y:S01]  /*40e0*/  FMUL.FTZ R53, R15, R40.reuse ;  /* 0x000000280f357220 */ /* 0x080fe20000410000 */
[----:B------:R-:W-:Y:S01]  /*40f0*/  FSEL R86, R86, -INF , !P1 ;  /* 0xff80000056567808 */ /* 0x000fe20004800000 */
[----:B------:R-:W-:Y:S01]  /*4100*/  FMUL.FTZ R28, R28, R40 ;  /* 0x000000281c1c7220 */ /* 0x000fe20000410000 */
[----:B------:R-:W-:Y:S01]  /*4110*/  ISETP.GE.AND P1, PT, R38, R178, PT ;  /* 0x000000b22600720c */ /* 0x000fe20003f26270 */
[-C--:B------:R-:W-:Y:S01]  /*4120*/  FMUL.FTZ R29, R29, R40.reuse ;  /* 0x000000281d1d7220 */ /* 0x080fe20000410000 */
[----:B------:R-:W-:Y:S01]  /*4130*/  FSEL R57, R57, -INF , !P5 ;  /* 0xff80000039397808 */ /* 0x000fe20006800000 */
[-C--:B------:R-:W-:Y:S01]  /*4140*/  FMUL.FTZ R30, R30, R40.reuse ;  /* 0x000000281e1e7220 */ /* 0x080fe20000410000 */
[----:B------:R-:W-:Y:S01]  /*4150*/  FSEL R102, R66, -INF , !P2 ;  /* 0xff80000042667808 */ /* 0x000fe20005000000 */
[----:B------:R-:W-:Y:S01]  /*4160*/  FMUL.FTZ R31, R31, R40 ;  /* 0x000000281f1f7220 */ /* 0x000fe20000410000 */
[----:B------:R-:W-:Y:S01]  /*4170*/  FSEL R33, R33, -INF , !P4 ;  /* 0xff80000021217808 */ /* 0x000fe20006000000 */
[----:B---3--:R-:W3:Y:S01]  /*4180*/  LDSM.16.M88.4 R24, [R22+0x2c00] ;  /* 0x002c00001618783b */ /* 0x008ee20000000200 */
[----:B------:R-:W-:Y:S01]  /*4190*/  ISETP.GT.AND P4, PT, R49, R38, PT ;  /* 0x000000263100720c */ /* 0x000fe20003f84270 */
[----:B------:R1:W-:Y:S01]  /*41a0*/  MUFU.TANH R66, R13 ;  /* 0x0000000d00427308 */ /* 0x0003e20000002400 */
[----:B------:R-:W-:-:S02]  /*41b0*/  ISETP.GT.AND P5, PT, R62, R12, PT ;  /* 0x0000000c3e00720c */ /* 0x000fc40003fa4270 */
[----:B------:R-:W-:Y:S01]  /*41c0*/  ISETP.GE.AND P3, PT, R38, R176, PT ;  /* 0x000000b02600720c */ /* 0x000fe20003f66270 */
[----:B------:R-:W-:Y:S01]  /*41d0*/  VIADD R38, R115, 0x30 ;  /* 0x0000003073267836 */ /* 0x000fe20000000000 */
[----:B------:R-:W-:Y:S02]  /*41e0*/  FSEL R82, R57, -INF , !P0 ;  /* 0xff80000039527808 */ /* 0x000fe40004000000 */
[----:B------:R-:W-:Y:S01]  /*41f0*/  FSEL R102, R102, -INF , !P1 ;  /* 0xff80000066667808 */ /* 0x000fe20004800000 */
[----:B------:R-:W-:Y:S01]  /*4200*/  MUFU.TANH R57, R28 ;  /* 0x0000001c00397308 */ /* 0x000fe20000002400 */
[C---:B------:R-:W-:Y:S02]  /*4210*/  ISETP.GE.AND P2, PT, R12.reuse, R178, PT ;  /* 0x000000b20c00720c */ /* 0x040fe40003f46270 */
[----:B------:R-:W-:Y:S02]  /*4220*/  ISETP.GE.AND P0, PT, R12, R176, PT ;  /* 0x000000b00c00720c */ /* 0x000fe40003f06270 */
[----:B------:R-:W-:-:S02]  /*4230*/  ISETP.GT.AND P1, PT, R49, R12, PT ;  /* 0x0000000c3100720c */ /* 0x000fc40003f24270 */
[----:B------:R-:W-:Y:S01]  /*4240*/  FSEL R59, R59, -INF , !P5 ;  /* 0xff8000003b3b7808 */ /* 0x000fe20006800000 */
[----:B------:R-:W-:Y:S01]  /*4250*/  MUFU.TANH R94, R29 ;  /* 0x0000001d005e7308 */ /* 0x000fe20000002400 */
[----:B------:R-:W-:Y:S01]  /*4260*/  ISETP.GE.AND P5, PT, R38, R176, PT ;  /* 0x000000b02600720c */ /* 0x000fe20003fa6270 */
[----:B-1----:R-:W-:Y:S01]  /*4270*/  HMMA.16816.F32 R12, R4, R16, RZ ;  /* 0x00000010040c723c */ /* 0x002fe200000018ff */
[----:B------:R-:W-:Y:S02]  /*4280*/  FSEL R16, R69, -INF , !P4 ;  /* 0xff80000045107808 */ /* 0x000fe40006000000 */
[-C--:B------:R-:W-:Y:S02]  /*4290*/  ISETP.GT.AND P4, PT, R62, R38.reuse, PT ;  /* 0x000000263e00720c */ /* 0x080fe40003f84270 */
[----:B------:R-:W-:Y:S01]  /*42a0*/  FSEL R101, R59, -INF , !P2 ;  /* 0xff8000003b657808 */ /* 0x000fe20005000000 */
[----:B------:R1:W-:Y:S01]  /*42b0*/  MUFU.TANH R69, R39 ;  /* 0x0000002700457308 */ /* 0x0003e20000002400 */
[----:B------:R-:W-:-:S02]  /*42c0*/  ISETP.GT.AND P2, PT, R49, R38, PT ;  /* 0x000000263100720c */ /* 0x000fc40003f44270 */
[----:B------:R-:W-:Y:S02]  /*42d0*/  VIMNMX R177, PT, PT, RZ, R49, !PT ;  /* 0x00000031ffb17248 */ /* 0x000fe40007fe0100 */
[----:B------:R-:W-:Y:S02]  /*42e0*/  FSEL R85, R85, -INF , !P2 ;  /* 0xff80000055557808 */ /* 0x000fe40005000000 */
[----:B------:R-:W-:Y:S01]  /*42f0*/  VIMNMX R179, PT, PT, RZ, R62, !PT ;  /* 0x0000003effb37248 */ /* 0x000fe20007fe0100 */
[----:B------:R4:W-:Y:S01]  /*4300*/  MUFU.TANH R59, R53 ;  /* 0x00000035003b7308 */ /* 0x0009e20000002400 */
[----:B------:R-:W-:-:S05]  /*4310*/  FSEL R85, R85, -INF , !P5 ;  /* 0xff80000055557808 */ /* 0x000fca0006800000 */
[----:B---3--:R-:W-:Y:S01]  /*4320*/  HMMA.16816.F32 R12, R8, R24, R12 ;  /* 0x00000018080c723c */ /* 0x008fe2000000180c */
[C---:B------:R-:W-:Y:S01]  /*4330*/  VIADD R25, R115.reuse, 0x38 ;  /* 0x0000003873197836 */ /* 0x040fe20000000000 */
[----:B------:R-:W-:Y:S01]  /*4340*/  MUFU.TANH R104, R30 ;  /* 0x0000001e00687308 */ /* 0x000fe20000002400 */
[----:B------:R-:W-:Y:S01]  /*4350*/  VIADD R24, R115, 0x39 ;  /* 0x0000003973187836 */ /* 0x000fe20000000000 */
[----:B-1----:R-:W-:Y:S02]  /*4360*/  FSEL R39, R16, -INF , !P3 ;  /* 0xff80000010277808 */ /* 0x002fe40005800000 */
[----:B------:R-:W-:Y:S02]  /*4370*/  ISETP.GE.AND P3, PT, R38, R178, PT ;  /* 0x000000b22600720c */ /* 0x000fe40003f66270 */
[----:B------:R-:W-:Y:S01]  /*4380*/  FSEL R38, R91, -INF , !P1 ;  /* 0xff8000005b267808 */ /* 0x000fe20004800000 */
[----:B------:R-:W-:Y:S01]  /*4390*/  HMMA.16816.F32 R16, R4, R18, RZ ;  /* 0x000000120410723c */ /* 0x000fe200000018ff */
[----:B------:R-:W-:Y:S01]  /*43a0*/  FSEL R91, R92, -INF , !P4 ;  /* 0xff8000005c5b7808 */ /* 0x000fe20006000000 */
[----:B------:R-:W1:Y:S01]  /*43b0*/  MUFU.TANH R70, R70 ;  /* 0x0000004600467308 */ /* 0x000e620000002400 */
[----:B------:R-:W-:-:S02]  /*43c0*/  FSEL R38, R38, -INF , !P0 ;  /* 0xff80000026267808 */ /* 0x000fc40004000000 */
[----:B------:R-:W-:Y:S02]  /*43d0*/  FSEL R91, R91, -INF , !P3 ;  /* 0xff8000005b5b7808 */ /* 0x000fe40005800000 */
[----:B------:R-:W-:Y:S02]  /*43e0*/  ISETP.GT.AND P1, PT, R62, R52, PT ;  /* 0x000000343e00720c */ /* 0x000fe40003f24270 */
[C---:B------:R-:W-:Y:S01]  /*43f0*/  ISETP.GE.AND P4, PT, R52.reuse, R178, PT ;  /* 0x000000b23400720c */ /* 0x040fe20003f86270 */
[----:B------:R-:W-:Y:S01]  /*4400*/  FMUL.FTZ R13, R13, R40 ;  /* 0x000000280d0d7220 */ /* 0x000fe20000410000 */
[----:B------:R-:W-:Y:S01]  /*4410*/  ISETP.GE.AND P0, PT, R52, R176, PT ;  /* 0x000000b03400720c */ /* 0x000fe20003f06270 */
[----:B------:R-:W-:Y:S01]  /*4420*/  FMUL.FTZ R93, R14, R40 ;  /* 0x000000280e5d7220 */ /* 0x000fe20000410000 */
[----:B------:R-:W-:Y:S01]  /*4430*/  ISETP.GT.AND P3, PT, R49, R52, PT ;  /* 0x000000343100720c */ /* 0x000fe20003f64270 */
[----:B------:R-:W3:Y:S01]  /*4440*/  MUFU.TANH R87, R87 ;  /* 0x0000005700577308 */ /* 0x000ee20000002400 */
[----:B----4-:R-:W4:Y:S01]  /*4450*/  LDSM.16.M88.4 R52, [R23+0x3000] ;  /* 0x003000001734783b */ /* 0x010f220000000200 */
[----:B------:R-:W-:-:S02]  /*4460*/  ISETP.GT.AND P2, PT, R62, R25, PT ;  /* 0x000000193e00720c */ /* 0x000fc40003f44270 */
[----:B------:R-:W-:Y:S02]  /*4470*/  FSEL R63, R63, -INF , !P3 ;  /* 0xff8000003f3f7808 */ /* 0x000fe40005800000 */
[----:B------:R-:W-:Y:S01]  /*4480*/  FSEL R60, R60, -INF , !P1 ;  /* 0xff8000003c3c7808 */ /* 0x000fe20004800000 */
[----:B------:R-:W-:Y:S01]  /*4490*/  HMMA.16816.F32 R16, R8, R26, R16 ;  /* 0x0000001a0810723c */ /* 0x000fe20000001810 */
[----:B------:R-:W-:Y:S01]  /*44a0*/  FSEL R97, R63, -INF , !P0 ;  /* 0xff8000003f617808 */ /* 0x000fe20004000000 */
[----:B------:R-:W-:Y:S01]  /*44b0*/  MUFU.TANH R93, R93 ;  /* 0x0000005d005d7308 */ /* 0x000fe20000002400 */
[----:B------:R-:W-:Y:S02]  /*44c0*/  ISETP.GE.AND P5, PT, R25, R178, PT ;  /* 0x000000b21900720c */ /* 0x000fe40003fa6270 */
[----:B------:R-:W-:Y:S01]  /*44d0*/  FSEL R107, R79, -INF , !P2 ;  /* 0xff8000004f6b7808 */ /* 0x000fe20005000000 */
[----:B------:R-:W-:Y:S01]  /*44e0*/  FMUL.FTZ R79, R12, R40 ;  /* 0x000000280c4f7220 */ /* 0x000fe20000410000 */
[----:B------:R-:W-:Y:S01]  /*44f0*/  ISETP.GT.AND P3, PT, R62, R24, PT ;  /* 0x000000183e00720c */ /* 0x000fe20003f64270 */
[----:B------:R-:W-:Y:S01]  /*4500*/  VIADD R12, R115, 0x40 ;  /* 0x00000040730c7836 */ /* 0x000fe20000000000 */
[----:B------:R-:W-:Y:S01]  /*4510*/  FSEL R103, R60, -INF , !P4 ;  /* 0xff8000003c677808 */ /* 0x000fe20006000000 */
[----:B------:R2:W3:Y:S01]  /*4520*/  MUFU.TANH R63, R31 ;  /* 0x0000001f003f7308 */ /* 0x0004e20000002400 */
[----:B------:R-:W-:-:S02]  /*4530*/  ISETP.GT.AND P4, PT, R49, R25, PT ;  /* 0x000000193100720c */ /* 0x000fc40003f84270 */
[----:B------:R-:W-:Y:S01]  /*4540*/  ISETP.GE.AND P1, PT, R25, R176, PT ;  /* 0x000000b01900720c */ /* 0x000fe20003f26270 */
[----:B------:R-:W-:Y:S01]  /*4550*/  VIADD R25, R115, 0x41 ;  /* 0x0000004173197836 */ /* 0x000fe20000000000 */
[----:B------:R-:W-:Y:S02]  /*4560*/  FSEL R107, R107, -INF , !P5 ;  /* 0xff8000006b6b7808 */ /* 0x000fe40006800000 */
[----:B------:R-:W-:Y:S01]  /*4570*/  ISETP.GE.AND P0, PT, R24, R178, PT ;  /* 0x000000b21800720c */ /* 0x000fe20003f06270 */
[----:B------:R-:W3:Y:S01]  /*4580*/  MUFU.TANH R79, R79 ;  /* 0x0000004f004f7308 */ /* 0x000ee20000002400 */
[----:B------:R-:W-:Y:S01]  /*4590*/  ISETP.GT.AND P5, PT, R49, R24, PT ;  /* 0x000000183100720c */ /* 0x000fe20003fa4270 */
[-C--:B------:R-:W-:Y:S01]  /*45a0*/  FMUL.FTZ R16, R16, R40.reuse ;  /* 0x0000002810107220 */ /* 0x080fe20000410000 */
[----:B------:R-:W-:Y:S01]  /*45b0*/  FSEL R58, R58, -INF , !P3 ;  /* 0xff8000003a3a7808 */ /* 0x000fe20005800000 */
[-C--:B------:R-:W-:Y:S01]  /*45c0*/  FMUL.FTZ R17, R17, R40.reuse ;  /* 0x0000002811117220 */ /* 0x080fe20000410000 */
[----:B------:R-:W-:Y:S01]  /*45d0*/  FSEL R76, R76, -INF , !P4 ;  /* 0xff8000004c4c7808 */ /* 0x000fe20006000000 */
[----:B------:R-:W-:Y:S01]  /*45e0*/  FMUL.FTZ R18, R18, R40 ;  /* 0x0000002812127220 */ /* 0x000fe20000410000 */
[----:B------:R-:W-:Y:S01]  /*45f0*/  ISETP.GE.AND P2, PT, R24, R176, PT ;  /* 0x000000b01800720c */ /* 0x000fe20003f46270 */
[----:B------:R-:W-:Y:S01]  /*4600*/  VIADD R24, R115, 0x48 ;  /* 0x0000004873187836 */ /* 0x000fe20000000000 */
[----:B------:R-:W-:Y:S01]  /*4610*/  FSEL R100, R58, -INF , !P0 ;  /* 0xff8000003a647808 */ /* 0x000fe20004000000 */
[----:B--2---:R-:W2:Y:S01]  /*4620*/  LDSM.16.M88.4 R28, [R22+0x3000] ;  /* 0x00300000161c783b */ /* 0x004ea20000000200 */
[----:B------:R-:W-:Y:S01]  /*4630*/  FSEL R68, R68, -INF , !P5 ;  /* 0xff80000044447808 */ /* 0x000fe20006800000 */
[----:B------:R-:W-:Y:S01]  /*4640*/  FMUL.FTZ R58, R15, R40 ;  /* 0x000000280f3a7220 */ /* 0x000fe20000410000 */
[C---:B------:R-:W-:Y:S01]  /*4650*/  ISETP.GT.AND P4, PT, R62.reuse, R12, PT ;  /* 0x0000000c3e00720c */ /* 0x040fe20003f84270 */
[----:B------:R-:W-:Y:S01]  /*4660*/  FMUL.FTZ R19, R19, R40 ;  /* 0x0000002813137220 */ /* 0x000fe20000410000 */
[----:B------:R-:W-:Y:S01]  /*4670*/  ISETP.GT.AND P0, PT, R49, R12, PT ;  /* 0x0000000c3100720c */ /* 0x000fe20003f04270 */
[----:B------:R-:W-:Y:S01]  /*4680*/  MUFU.TANH R60, R17 ;  /* 0x00000011003c7308 */ /* 0x000fe20000002400 */
[----:B------:R-:W-:-:S02]  /*4690*/  ISETP.GT.AND P5, PT, R62, R25, PT ;  /* 0x000000193e00720c */ /* 0x000fc40003fa4270 */
[----:B------:R-:W-:Y:S02]  /*46a0*/  FSEL R92, R76, -INF , !P1 ;  /* 0xff8000004c5c7808 */ /* 0x000fe40004800000 */
[C---:B------:R-:W-:Y:S02]  /*46b0*/  ISETP.GE.AND P3, PT, R12.reuse, R178, PT ;  /* 0x000000b20c00720c */ /* 0x040fe40003f66270 */
[----:B------:R-:W-:Y:S01]  /*46c0*/  ISETP.GE.AND P1, PT, R12, R176, PT ;  /* 0x000000b00c00720c */ /* 0x000fe20003f26270 */
[----:B------:R4:W3:Y:S01]  /*46d0*/  MUFU.TANH R76, R13 ;  /* 0x0000000d004c7308 */ /* 0x0008e20000002400 */
[----:B------:R-:W-:Y:S02]  /*46e0*/  FSEL R96, R68, -INF , !P2 ;  /* 0xff80000044607808 */ /* 0x000fe40005000000 */
[----:B------:R-:W-:Y:S02]  /*46f0*/  FSEL R88, R88, -INF , !P4 ;  /* 0xff80000058587808 */ /* 0x000fe40006000000 */
[----:B------:R-:W-:-:S02]  /*4700*/  ISETP.GE.AND P2, PT, R25, R178, PT ;  /* 0x000000b21900720c */ /* 0x000fc40003f46270 */
[----:B------:R-:W-:Y:S01]  /*4710*/  FSEL R117, R117, -INF , !P0 ;  /* 0xff80000075757808 */ /* 0x000fe20004000000 */
[----:B------:R1:W-:Y:S01]  /*4720*/  MUFU.TANH R68, R16 ;  /* 0x0000001000447308 */ /* 0x0003e20000002400 */
[----:B------:R-:W-:Y:S02]  /*4730*/  FSEL R116, R116, -INF , !P5 ;  /* 0xff80000074747808 */ /* 0x000fe40006800000 */
[----:B------:R-:W-:Y:S02]  /*4740*/  FSEL R127, R88, -INF , !P3 ;  /* 0xff800000587f7808 */ /* 0x000fe40005800000 */
[----:B------:R-:W-:Y:S02]  /*4750*/  FSEL R139, R117, -INF , !P1 ;  /* 0xff800000758b7808 */ /* 0x000fe40004800000 */
[----:B------:R-:W-:Y:S01]  /*4760*/  FSEL R129, R116, -INF , !P2 ;  /* 0xff80000074817808 */ /* 0x000fe20005000000 */
[----:B------:R-:W3:Y:S01]  /*4770*/  MUFU.TANH R58, R58 ;  /* 0x0000003a003a7308 */ /* 0x000ee20000002400 */
[----:B------:R-:W-:Y:S01]  /*4780*/  ISETP.GE.AND P4, PT, R25, R176, PT ;  /* 0x000000b01900720c */ /* 0x000fe20003f86270 */
[----:B----4-:R-:W-:Y:S01]  /*4790*/  HMMA.16816.F32 R12, R4, R52, RZ ;  /* 0x00000034040c723c */ /* 0x010fe200000018ff */
[----:B------:R-:W-:-:S02]  /*47a0*/  ISETP.GT.AND P3, PT, R49, R25, PT ;  /* 0x000000193100720c */ /* 0x000fc40003f64270 */
[----:B------:R-:W-:Y:S02]  /*47b0*/  ISETP.GT.AND P0, PT, R62, R24, PT ;  /* 0x000000183e00720c */ /* 0x000fe40003f04270 */
[C---:B------:R-:W-:Y:S02]  /*47c0*/  ISETP.GE.AND P5, PT, R24.reuse, R178, PT ;  /* 0x000000b21800720c */ /* 0x040fe40003fa6270 */
[----:B------:R-:W-:Y:S01]  /*47d0*/  ISETP.GE.AND P1, PT, R24, R176, PT ;  /* 0x000000b01800720c */ /* 0x000fe20003f26270 */
[----:B-1----:R-:W-:Y:S01]  /*47e0*/  VIADD R16, R115, 0x49 ;  /* 0x0000004973107836 */ /* 0x002fe20000000000 */
[----:B------:R-:W-:Y:S01]  /*47f0*/  ISETP.GT.AND P2, PT, R49, R24, PT ;  /* 0x000000183100720c */ /* 0x000fe20003f44270 */
[----:B------:R-:W-:Y:S01]  /*4800*/  HMMA.16816.F32 R52, R4, R54, RZ ;  /* 0x000000360434723c */ /* 0x000fe200000018ff */
[----:B------:R-:W1:Y:S01]  /*4810*/  LDSM.16.M88.4 R24, [R23+0x3400] ;  /* 0x003400001718783b */ /* 0x000e620000000200 */
[----:B------:R-:W-:Y:S02]  /*4820*/  FSEL R72, R72, -INF , !P3 ;  /* 0xff80000048487808 */ /* 0x000fe40005800000 */
[----:B------:R-:W-:-:S02]  /*4830*/  FSEL R65, R65, -INF , !P0 ;  /* 0xff80000041417808 */ /* 0x000fc40004000000 */
[----:B------:R-:W-:Y:S02]  /*4840*/  FSEL R122, R72, -INF , !P4 ;  /* 0xff800000487a7808 */ /* 0x000fe40006000000 */
[----:B------:R-:W-:Y:S01]  /*4850*/  FSEL R135, R65, -INF , !P5 ;  /* 0xff80000041877808 */ /* 0x000fe20006800000 */
[----:B------:R-:W4:Y:S01]  /*4860*/  MUFU.TANH R72, R18 ;  /* 0x0000001200487308 */ /* 0x000f220000002400 */
[C---:B--2---:R-:W-:Y:S01]  /*4870*/  HMMA.16816.F32 R12, R8.reuse, R28, R12 ;  /* 0x0000001c080c723c */ /* 0x044fe2000000180c */
[----:B------:R-:W-:Y:S01]  /*4880*/  ISETP.GT.AND P3, PT, R62, R16, PT ;  /* 0x000000103e00720c */ /* 0x000fe20003f64270 */
[C---:B------:R-:W-:Y:S01]  /*4890*/  VIADD R28, R115.reuse, 0x50 ;  /* 0x00000050731c7836 */ /* 0x040fe20000000000 */
[C---:B------:R-:W-:Y:S01]  /*48a0*/  ISETP.GE.AND P4, PT, R16.reuse, R178, PT ;  /* 0x000000b21000720c */ /* 0x040fe20003f86270 */
[----:B------:R-:W-:Y:S01]  /*48b0*/  VIADD R29, R115, 0x58 ;  /* 0x00000058731d7836 */ /* 0x000fe20000000000 */
[----:B------:R-:W-:Y:S02]  /*48c0*/  ISETP.GE.AND P0, PT, R16, R176, PT ;  /* 0x000000b01000720c */ /* 0x000fe40003f06270 */
[----:B------:R-:W-:Y:S01]  /*48d0*/  ISETP.GT.AND P5, PT, R49, R16, PT ;  /* 0x000000103100720c */ /* 0x000fe20003fa4270 */
[----:B------:R2:W4:Y:S01]  /*48e0*/  MUFU.TANH R65, R19 ;  /* 0x0000001300417308 */ /* 0x0005220000002400 */
[----:B------:R-:W-:Y:S01]  /*48f0*/  FSEL R112, R112, -INF , !P2 ;  /* 0xff80000070707808 */ /* 0x000fe20005000000 */
[----:B------:R-:W-:Y:S01]  /*4900*/  HMMA.16816.F32 R52, R8, R30, R52 ;  /* 0x0000001e0834723c */ /* 0x000fe20000001834 */
[----:B------:R-:W-:-:S02]  /*4910*/  ISETP.GT.AND P2, PT, R62, R28, PT ;  /* 0x0000001c3e00720c */ /* 0x000fc40003f44270 */
[----:B------:R-:W-:Y:S02]  /*4920*/  FSEL R128, R112, -INF , !P1 ;  /* 0xff80000070807808 */ /* 0x000fe40004800000 */
[----:B------:R-:W-:Y:S02]  /*4930*/  FSEL R71, R71, -INF , !P3 ;  /* 0xff80000047477808 */ /* 0x000fe40005800000 */
[----:B------:R-:W-:Y:S02]  /*4940*/  FSEL R67, R67, -INF , !P5 ;  /* 0xff80000043437808 */ /* 0x000fe40006800000 */
[----:B------:R-:W-:Y:S01]  /*4950*/  FMUL.FTZ R88, R12, R40 ;  /* 0x000000280c587220 */ /* 0x000fe20000410000 */
[----:B------:R-:W-:Y:S01]  /*4960*/  ISETP.GE.AND P1, PT, R28, R178, PT ;  /* 0x000000b21c00720c */ /* 0x000fe20003f26270 */
[----:B------:R-:W-:Y:S01]  /*4970*/  VIADD R12, R115, 0x51 ;  /* 0x00000051730c7836 */ /* 0x000fe20000000000 */
[----:B------:R-:W-:Y:S01]  /*4980*/  FSEL R111, R111, -INF , !P2 ;  /* 0xff8000006f6f7808 */ /* 0x000fe20005000000 */
[-C--:B------:R-:W-:Y:S01]  /*4990*/  FMUL.FTZ R13, R13, R40.reuse ;  /* 0x000000280d0d7220 */ /* 0x080fe20000410000 */
[----:B------:R-:W-:Y:S01]  /*49a0*/  FSEL R134, R71, -INF , !P4 ;  /* 0xff80000047867808 */ /* 0x000fe20006000000 */
[----:B------:R-:W-:Y:S01]  /*49b0*/  FMUL.FTZ R71, R14, R40 ;  /* 0x000000280e477220 */ /* 0x000fe20000410000 */
[----:B--2---:R-:W2:Y:S01]  /*49c0*/  LDSM.16.M88.4 R16, [R22+0x3400] ;  /* 0x003400001610783b */ /* 0x004ea20000000200 */
[----:B------:R-:W-:Y:S01]  /*49d0*/  ISETP.GT.AND P4, PT, R49, R28, PT ;  /* 0x0000001c3100720c */ /* 0x000fe20003f84270 */
[-C--:B------:R-:W-:Y:S01]  /*49e0*/  FMUL.FTZ R30, R15, R40.reuse ;  /* 0x000000280f1e7220 */ /* 0x080fe20000410000 */
[----:B------:R-:W-:Y:S01]  /*49f0*/  FSEL R133, R67, -INF , !P0 ;  /* 0xff80000043857808 */ /* 0x000fe20004000000 */
[----:B------:R-:W-:Y:S01]  /*4a00*/  FMUL.FTZ R52, R52, R40 ;  /* 0x0000002834347220 */ /* 0x000fe20000410000 */
[----:B------:R-:W-:Y:S01]  /*4a10*/  FSEL R145, R111, -INF , !P1 ;  /* 0xff8000006f917808 */ /* 0x000fe20004800000 */
[----:B------:R1:W-:Y:S01]  /*4a20*/  MUFU.TANH R67, R13 ;  /* 0x0000000d00437308 */ /* 0x0003e20000002400 */
[----:B------:R-:W-:Y:S01]  /*4a30*/  ISETP.GT.AND P5, PT, R62, R12, PT ;  /* 0x0000000c3e00720c */ /* 0x000fe20003fa4270 */
[----:B------:R-:W-:Y:S01]  /*4a40*/  FMUL.FTZ R53, R53, R40 ;  /* 0x0000002835357220 */ /* 0x000fe20000410000 */
[----:B------:R-:W-:Y:S01]  /*4a50*/  ISETP.GE.AND P2, PT, R12, R178, PT ;  /* 0x000000b20c00720c */ /* 0x000fe20003f46270 */
[----:B------:R-:W-:Y:S01]  /*4a60*/  FMUL.FTZ R54, R54, R40 ;  /* 0x0000002836367220 */ /* 0x000fe20000410000 */
[----:B------:R-:W-:-:S02]  /*4a70*/  ISETP.GE.AND P0, PT, R12, R176, PT ;  /* 0x000000b00c00720c */ /* 0x000fc40003f06270 */
[----:B------:R-:W-:Y:S01]  /*4a80*/  ISETP.GT.AND P1, PT, R49, R12, PT ;  /* 0x0000000c3100720c */ /* 0x000fe20003f24270 */
[----:B------:R-:W4:Y:S01]  /*4a90*/  MUFU.TANH R88, R88 ;  /* 0x0000005800587308 */ /* 0x000f220000002400 */
[----:B------:R-:W-:Y:S01]  /*4aa0*/  ISETP.GE.AND P3, PT, R28, R176, PT ;  /* 0x000000b01c00720c */ /* 0x000fe20003f66270 */
[----:B------:R-:W-:Y:S01]  /*4ab0*/  VIADD R28, R115, 0x59 ;  /* 0x00000059731c7836 */ /* 0x000fe20000000000 */
[----:B------:R-:W-:Y:S02]  /*4ac0*/  FSEL R70, R70, -INF , !P4 ;  /* 0xff80000046467808 */ /* 0x000fe40006000000 */
[----:B------:R-:W-:Y:S02]  /*4ad0*/  ISETP.GT.AND P4, PT, R62, R29, PT ;  /* 0x0000001d3e00720c */ /* 0x000fe40003f84270 */
[----:B------:R-:W-:Y:S01]  /*4ae0*/  FSEL R215, R70, -INF , !P3 ;  /* 0xff80000046d77808 */ /* 0x000fe20005800000 */
[----:B------:R-:W4:Y:S01]  /*4af0*/  MUFU.TANH R71, R71 ;  /* 0x0000004700477308 */ /* 0x000f220000002400 */
[----:B------:R-:W-:Y:S01]  /*4b00*/  FSEL R56, R56, -INF , !P5 ;  /* 0xff80000038387808 */ /* 0x000fe20006800000 */
[----:B-1----:R-:W-:Y:S01]  /*4b10*/  HMMA.16816.F32 R12, R4, R24, RZ ;  /* 0x00000018040c723c */ /* 0x002fe200000018ff */
[----:B------:R-:W-:-:S02]  /*4b20*/  ISETP.GE.AND P3, PT, R29, R178, PT ;  /* 0x000000b21d00720c */ /* 0x000fc40003f66270 */
[----:B------:R-:W-:Y:S02]  /*4b30*/  FSEL R78, R78, -INF , !P1 ;  /* 0xff8000004e4e7808 */ /* 0x000fe40004800000 */
[----:B------:R-:W-:Y:S01]  /*4b40*/  FSEL R105, R105, -INF , !P4 ;  /* 0xff80000069697808 */ /* 0x000fe20006000000 */
[----:B------:R1:W4:Y:S01]  /*4b50*/  MUFU.TANH R70, R30 ;  /* 0x0000001e00467308 */ /* 0x0003220000002400 */
[----:B------:R-:W-:Y:S01]  /*4b60*/  FSEL R147, R56, -INF , !P2 ;  /* 0xff80000038937808 */ /* 0x000fe20005000000 */
[----:B------:R-:W-:Y:S01]  /*4b70*/  HMMA.16816.F32 R24, R4, R26, RZ ;  /* 0x0000001a0418723c */ /* 0x000fe200000018ff */
[----:B------:R-:W-:Y:S02]  /*4b80*/  FSEL R144, R78, -INF , !P0 ;  /* 0xff8000004e907808 */ /* 0x000fe40004000000 */
[----:B------:R-:W-:Y:S02]  /*4b90*/  FSEL R152, R105, -INF , !P3 ;  /* 0xff80000069987808 */ /* 0x000fe40005800000 */
[----:B------:R-:W-:Y:S01]  /*4ba0*/  ISETP.GE.AND P5, PT, R29, R176, PT ;  /* 0x000000b01d00720c */ /* 0x000fe20003fa6270 */
[----:B------:R-:W4:Y:S01]  /*4bb0*/  MUFU.TANH R78, R52 ;  /* 0x00000034004e7308 */ /* 0x000f220000002400 */
[----:B------:R-:W-:-:S02]  /*4bc0*/  ISETP.GT.AND P2, PT, R49, R29, PT ;  /* 0x0000001d3100720c */ /* 0x000fc40003f44270 */
[----:B------:R-:W-:Y:S02]  /*4bd0*/  ISETP.GT.AND P1, PT, R62, R28, PT ;  /* 0x0000001c3e00720c */ /* 0x000fe40003f24270 */
[C---:B------:R-:W-:Y:S01]  /*4be0*/  ISETP.GE.AND P4, PT, R28.reuse, R178, PT ;  /* 0x000000b21c00720c */ /* 0x040fe20003f86270 */
[C---:B--2---:R-:W-:Y:S01]  /*4bf0*/  HMMA.16816.F32 R12, R8.reuse, R16, R12 ;  /* 0x00000010080c723c */ /* 0x044fe2000000180c */
[----:B------:R-:W-:Y:S01]  /*4c00*/  ISETP.GE.AND P0, PT, R28, R176, PT ;  /* 0x000000b01c00720c */ /* 0x000fe20003f06270 */
[----:B------:R-:W-:Y:S01]  /*4c10*/  VIADD R17, R115, 0x60 ;  /* 0x0000006073117836 */ /* 0x000fe20000000000 */
[----:B------:R-:W-:Y:S01]  /*4c20*/  ISETP.GT.AND P3, PT, R49, R28, PT ;  /* 0x0000001c3100720c */ /* 0x000fe20003f64270 */
[----:B------:R-:W2:Y:S01]  /*4c30*/  MUFU.TANH R56, R53 ;  /* 0x0000003500387308 */ /* 0x000ea20000002400 */
[----:B-1----:R-:W1:Y:S01]  /*4c40*/  LDSM.16.M88.4 R28, [R23+0x3800] ;  /* 0x00380000171c783b */ /* 0x002e620000000200 */
[----:B------:R-:W-:Y:S01]  /*4c50*/  FSEL R64, R64, -INF , !P2 ;  /* 0xff80000040407808 */ /* 0x000fe20005000000 */
[----:B------:R-:W-:Y:S01]  /*4c60*/  VIADD R16, R115, 0x61 ;  /* 0x0000006173107836 */ /* 0x000fe20000000000 */
[----:B------:R-:W-:Y:S01]  /*4c70*/  FSEL R51, R51, -INF , !P1 ;  /* 0xff80000033337808 */ /* 0x000fe20004800000 */
[----:B------:R-:W-:Y:S01]  /*4c80*/  HMMA.16816.F32 R24, R8, R18, R24 ;  /* 0x000000120818723c */ /* 0x000fe20000001818 */
[----:B------:R-:W-:-:S02]  /*4c90*/  FSEL R143, R64, -INF , !P5 ;  /* 0xff800000408f7808 */ /* 0x000fc40006800000 */
[----:B------:R-:W-:Y:S01]  /*4ca0*/  FSEL R149, R51, -INF , !P4 ;  /* 0xff80000033957808 */ /* 0x000fe20006000000 */
[----:B------:R4:W2:Y:S01]  /*4cb0*/  MUFU.TANH R64, R54 ;  /* 0x0000003600407308 */ /* 0x0008a20000002400 */
[----:B------:R-:W-:Y:S01]  /*4cc0*/  FSEL R81, R81, -INF , !P3 ;  /* 0xff80000051517808 */ /* 0x000fe20005800000 */
[-C--:B------:R-:W-:Y:S01]  /*4cd0*/  FMUL.FTZ R51, R55, R40.reuse ;  /* 0x0000002837337220 */ /* 0x080fe20000410000 */
[-C--:B------:R-:W-:Y:S02]  /*4ce0*/  ISETP.GT.AND P3, PT, R49, R17.reuse, PT ;  /* 0x000000113100720c */ /* 0x080fe40003f64270 */
[----:B------:R-:W-:Y:S01]  /*4cf0*/  ISETP.GT.AND P2, PT, R62, R17, PT ;  /* 0x000000113e00720c */ /* 0x000fe20003f44270 */
[-C--:B------:R-:W-:Y:S01]  /*4d00*/  FMUL.FTZ R13, R13, R40.reuse ;  /* 0x000000280d0d7220 */ /* 0x080fe20000410000 */
[----:B------:R-:W-:Y:S01]  /*4d10*/  FSEL R69, R69, -INF , !P3 ;  /* 0xff80000045457808 */ /* 0x000fe20005800000 */
[----:B------:R-:W-:Y:S01]  /*4d20*/  FMUL.FTZ R14, R14, R40 ;  /* 0x000000280e0e7220 */ /* 0x000fe20000410000 */
[----:B------:R-:W-:Y:S01]  /*4d30*/  ISETP.GE.AND P1, PT, R17, R176, PT ;  /* 0x000000b01100720c */ /* 0x000fe20003f26270 */
[----:B------:R-:W-:Y:S01]  /*4d40*/  FMUL.FTZ R15, R15, R40 ;  /* 0x000000280f0f7220 */ /* 0x000fe20000410000 */
[----:B------:R-:W-:Y:S01]  /*4d50*/  ISETP.GE.AND P5, PT, R17, R178, PT ;  /* 0x000000b21100720c */ /* 0x000fe20003fa6270 */
[----:B------:R-:W2:Y:S01]  /*4d60*/  MUFU.TANH R51, R51 ;  /* 0x0000003300337308 */ /* 0x000ea20000002400 */
[----:B---3--:R-:W-:-:S02]  /*4d70*/  FSEL R87, R87, -INF , !P2 ;  /* 0xff80000057577808 */ /* 0x008fc40005000000 */
[----:B------:R-:W-:Y:S01]  /*4d80*/  ISETP.GT.AND P4, PT, R62, R16, PT ;  /* 0x000000103e00720c */ /* 0x000fe20003f84270 */
[-C--:B------:R-:W-:Y:S01]  /*4d90*/  FMUL.FTZ R24, R24, R40.reuse ;  /* 0x0000002818187220 */ /* 0x080fe20000410000 */
[----:B------:R-:W-:Y:S01]  /*4da0*/  FSEL R142, R81, -INF , !P0 ;  /* 0xff800000518e7808 */ /* 0x000fe20004000000 */
[----:B----4-:R-:W3:Y:S01]  /*4db0*/  LDSM.16.M88.4 R52, [R22+0x3800] ;  /* 0x003800001634783b */ /* 0x010ee20000000200 */
[----:B------:R-:W-:Y:S01]  /*4dc0*/  FMUL.FTZ R81, R12, R40 ;  /* 0x000000280c517220 */ /* 0x000fe20000410000 */
[----:B------:R-:W-:Y:S01]  /*4dd0*/  FSEL R146, R69, -INF , !P1 ;  /* 0xff80000045927808 */ /* 0x000fe20004800000 */
[----:B------:R-:W-:Y:S01]  /*4de0*/  VIADD R12, R115, 0x68 ;  /* 0x00000068730c7836 */ /* 0x000fe20000000000 */
[----:B------:R-:W-:Y:S01]  /*4df0*/  FSEL R153, R87, -INF , !P5 ;  /* 0xff80000057997808 */ /* 0x000fe20006800000 */
[----:B------:R4:W-:Y:S01]  /*4e00*/  MUFU.TANH R69, R13 ;  /* 0x0000000d00457308 */ /* 0x0009e20000002400 */
[----:B------:R-:W-:Y:S01]  /*4e10*/  ISETP.GE.AND P0, PT, R16, R178, PT ;  /* 0x000000b21000720c */ /* 0x000fe20003f06270 */
[----:B------:R-:W-:Y:S01]  /*4e20*/  FMUL.FTZ R25, R25, R40 ;  /* 0x0000002819197220 */ /* 0x000fe20000410000 */
[----:B------:R-:W-:Y:S01]  /*4e30*/  ISETP.GT.AND P5, PT, R49, R16, PT ;  /* 0x000000103100720c */ /* 0x000fe20003fa4270 */
[-C--:B------:R-:W-:Y:S01]  /*4e40*/  FMUL.FTZ R26, R26, R40.reuse ;  /* 0x000000281a1a7220 */ /* 0x080fe20000410000 */
[----:B------:R-:W-:Y:S01]  /*4e50*/  FSEL R66, R66, -INF , !P4 ;  /* 0xff80000042427808 */ /* 0x000fe20006000000 */
[----:B------:R-:W-:Y:S01]  /*4e60*/  FMUL.FTZ R27, R27, R40 ;  /* 0x000000281b1b7220 */ /* 0x000fe20000410000 */
[----:B------:R-:W-:Y:S01]  /*4e70*/  ISETP.GE.AND P2, PT, R16, R176, PT ;  /* 0x000000b01000720c */ /* 0x000fe20003f46270 */
[----:B------:R-:W-:Y:S01]  /*4e80*/  MUFU.TANH R87, R14 ;  /* 0x0000000e00577308 */ /* 0x000fe20000002400 */
[----:B------:R-:W-:Y:S01]  /*4e90*/  ISETP.GT.AND P3, PT, R62, R12, PT ;  /* 0x0000000c3e00720c */ /* 0x000fe20003f64270 */
[----:B-1----:R-:W-:Y:S01]  /*4ea0*/  HMMA.16816.F32 R16, R4, R28, RZ ;  /* 0x0000001c0410723c */ /* 0x002fe200000018ff */
[----:B------:R-:W-:-:S02]  /*4eb0*/  FSEL R155, R66, -INF , !P0 ;  /* 0xff800000429b7808 */ /* 0x000fc40004000000 */
[----:B------:R-:W-:Y:S02]  /*4ec0*/  FSEL R59, R59, -INF , !P5 ;  /* 0xff8000003b3b7808 */ /* 0x000fe40006800000 */
[----:B------:R-:W-:Y:S01]  /*4ed0*/  ISETP.GT.AND P0, PT, R49, R12, PT ;  /* 0x0000000c3100720c */ /* 0x000fe20003f04270 */
[----:B------:R-:W-:Y:S01]  /*4ee0*/  MUFU.TANH R66, R25 ;  /* 0x0000001900427308 */ /* 0x000fe20000002400 */
[C---:B------:R-:W-:Y:S01]  /*4ef0*/  ISETP.GE.AND P1, PT, R12.reuse, R178, PT ;  /* 0x000000b20c00720c */ /* 0x040fe20003f26270 */
[C---:B----4-:R-:W-:Y:S01]  /*4f00*/  VIADD R13, R115.reuse, 0x69 ;  /* 0x00000069730d7836 */ /* 0x050fe20000000000 */
[----:B------:R-:W-:Y:S01]  /*4f10*/  ISETP.GE.AND P4, PT, R12, R176, PT ;  /* 0x000000b00c00720c */ /* 0x000fe20003f86270 */
[----:B------:R-:W-:Y:S01]  /*4f20*/  VIADD R12, R115, 0x70 ;  /* 0x00000070730c7836 */ /* 0x000fe20000000000 */
[----:B------:R-:W-:Y:S01]  /*4f30*/  FSEL R57, R57, -INF , !P3 ;  /* 0xff80000039397808 */ /* 0x000fe20005800000 */
[----:B------:R-:W-:Y:S01]  /*4f40*/  HMMA.16816.F32 R28, R4, R30, RZ ;  /* 0x0000001e041c723c */ /* 0x000fe200000018ff */
[----:B------:R-:W-:Y:S01]  /*4f50*/  ISETP.GT.AND P5, PT, R62, R13, PT ;  /* 0x0000000d3e00720c */ /* 0x000fe20003fa4270 */
[----:B------:R-:W1:Y:S01]  /*4f60*/  MUFU.TANH R81, R81 ;  /* 0x0000005100517308 */ /* 0x000e620000002400 */
[----:B------:R-:W-:-:S02]  /*4f70*/  FSEL R148, R59, -INF , !P2 ;  /* 0xff8000003b947808 */ /* 0x000fc40005000000 */
[----:B------:R-:W-:Y:S02]  /*4f80*/  ISETP.GE.AND P2, PT, R13, R178, PT ;  /* 0x000000b20d00720c */ /* 0x000fe40003f46270 */
[----:B------:R-:W-:Y:S02]  /*4f90*/  FSEL R104, R104, -INF , !P0 ;  /* 0xff80000068687808 */ /* 0x000fe40004000000 */
[----:B------:R-:W-:Y:S01]  /*4fa0*/  FSEL R94, R94, -INF , !P5 ;  /* 0xff8000005e5e7808 */ /* 0x000fe20006800000 */
[----:B------:R4:W-:Y:S01]  /*4fb0*/  MUFU.TANH R59, R24 ;  /* 0x00000018003b7308 */ /* 0x0009e20000002400 */
[----:B------:R-:W-:Y:S02]  /*4fc0*/  FSEL R212, R57, -INF , !P1 ;  /* 0xff80000039d47808 */ /* 0x000fe40004800000 */
[----:B------:R-:W-:Y:S01]  /*4fd0*/  FSEL R154, R104, -INF , !P4 ;  /* 0xff800000689a7808 */ /* 0x000fe20006000000 */
[C---:B---3--:R-:W-:Y:S01]  /*4fe0*/  HMMA.16816.F32 R16, R8.reuse, R52, R16 ;  /* 0x000000340810723c */ /* 0x048fe20000001810 */
[----:B------:R-:W-:Y:S01]  /*4ff0*/  FSEL R211, R94, -INF , !P2 ;  /* 0xff8000005ed37808 */ /* 0x000fe20005000000 */
[----:B------:R-:W-:Y:S01]  /*5000*/  VIADD R52, R115, 0x78 ;  /* 0x0000007873347836 */ /* 0x000fe20000000000 */
[----:B------:R-:W-:Y:S01]  /*5010*/  ISETP.GE.AND P3, PT, R13, R176, PT ;  /* 0x000000b00d00720c */ /* 0x000fe20003f66270 */
[----:B------:R3:W1:Y:S01]  /*5020*/  MUFU.TANH R57, R15 ;  /* 0x0000000f00397308 */ /* 0x0006620000002400 */
[----:B------:R-:W-:Y:S01]  /*5030*/  ISETP.GT.AND P1, PT, R49, R13, PT ;  /* 0x0000000d3100720c */ /* 0x000fe20003f24270 */
[----:B------:R-:W-:Y:S01]  /*5040*/  VIADD R53, R115, 0x80 ;  /* 0x0000008073357836 */ /* 0x000fe20000000000 */
[----:B------:R-:W-:Y:S01]  /*5050*/  ISETP.GT.AND P0, PT, R62, R12, PT ;  /* 0x0000000c3e00720c */ /* 0x000fe20003f04270 */
[----:B------:R-:W-:Y:S01]  /*5060*/  HMMA.16816.F32 R28, R8, R54, R28 ;  /* 0x00000036081c723c */ /* 0x000fe2000000181c */
[----:B------:R-:W-:-:S02]  /*5070*/  ISETP.GE.AND P5, PT, R12, R178, PT ;  /* 0x000000b20c00720c */ /* 0x000fc40003fa6270 */
[----:B------:R-:W-:Y:S02]  /*5080*/  ISETP.GE.AND P4, PT, R12, R176, PT ;  /* 0x000000b00c00720c */ /* 0x000fe40003f86270 */
[----:B------:R-:W-:Y:S01]  /*5090*/  ISETP.GT.AND P2, PT, R49, R12, PT ;  /* 0x0000000c3100720c */ /* 0x000fe20003f44270 */
[----:B----4-:R-:W-:Y:S01]  /*50a0*/  VIADD R24, R115, 0x71 ;  /* 0x0000007173187836 */ /* 0x010fe20000000000 */
[----:B------:R-:W-:Y:S02]  /*50b0*/  FSEL R63, R63, -INF , !P1 ;  /* 0xff8000003f3f7808 */ /* 0x000fe40004800000 */
[----:B------:R-:W-:Y:S02]  /*50c0*/  FSEL R209, R79, -INF , !P0 ;  /* 0xff8000004fd17808 */ /* 0x000fe40004000000 */
[----:B------:R-:W-:Y:S01]  /*50d0*/  FSEL R210, R63, -INF , !P3 ;  /* 0xff8000003fd27808 */ /* 0x000fe20005800000 */
[----:B------:R-:W4:Y:S01]  /*50e0*/  MUFU.TANH R79, R26 ;  /* 0x0000001a004f7308 */ /* 0x000f220000002400 */
[----:B------:R-:W-:Y:S01]  /*50f0*/  FSEL R93, R93, -INF , !P2 ;  /* 0xff8000005d5d7808 */ /* 0x000fe20005000000 */
[----:B---3--:R-:W3:Y:S01]  /*5100*/  LDSM.16.M88.4 R12, [R23+0x3c00] ;  /* 0x003c0000170c783b */ /* 0x008ee20000000200 */
[----:B------:R-:W-:Y:S01]  /*5110*/  ISETP.GT.AND P1, PT, R62, R24, PT ;  /* 0x000000183e00720c */ /* 0x000fe20003f24270 */
[----:B------:R-:W-:Y:S01]  /*5120*/  FMUL.FTZ R17, R17, R40 ;  /* 0x0000002811117220 */ /* 0x000fe20000410000 */
[----:B------:R-:W-:Y:S01]  /*5130*/  ISETP.GE.AND P3, PT, R24, R178, PT ;  /* 0x000000b21800720c */ /* 0x000fe20003f66270 */
[----:B------:R-:W-:Y:S01]  /*5140*/  FMUL.FTZ R55, R18, R40 ;  /* 0x0000002812377220 */ /* 0x000fe20000410000 */
[----:B------:R-:W-:Y:S01]  /*5150*/  ISETP.GE.AND P0, PT, R24, R176, PT ;  /* 0x000000b01800720c */ /* 0x000fe20003f06270 */
[----:B------:R2:W-:Y:S01]  /*5160*/  MUFU.TANH R63, R27 ;  /* 0x0000001b003f7308 */ /* 0x0005e20000002400 */
[----:B------:R-:W-:Y:S01]  /*5170*/  ISETP.GT.AND P2, PT, R49, R24, PT ;  /* 0x000000183100720c */ /* 0x000fe20003f44270 */
[-C--:B------:R-:W-:Y:S01]  /*5180*/  FMUL.FTZ R54, R19, R40.reuse ;  /* 0x0000002813367220 */ /* 0x080fe20000410000 */
[----:B------:R-:W-:Y:S01]  /*5190*/  FSEL R209, R209, -INF , !P5 ;  /* 0xff800000d1d17808 */ /* 0x000fe20006800000 */
[----:B------:R-:W-:Y:S01]  /*51a0*/  FMUL.FTZ R28, R28, R40 ;  /* 0x000000281c1c7220 */ /* 0x000fe20000410000 */
[----:B------:R-:W-:Y:S01]  /*51b0*/  ISETP.GT.AND P5, PT, R62, R52, PT ;  /* 0x000000343e00720c */ /* 0x000fe20003fa4270 */
[-C--:B------:R-:W-:Y:S01]  /*51c0*/  FMUL.FTZ R29, R29, R40.reuse ;  /* 0x000000281d1d7220 */ /* 0x080fe20000410000 */
[----:B------:R-:W-:Y:S01]  /*51d0*/  FSEL R208, R76, -INF , !P1 ;  /* 0xff8000004cd07808 */ /* 0x000fe20004800000 */
[-C--:B------:R-:W-:Y:S01]  /*51e0*/  FMUL.FTZ R76, R16, R40.reuse ;  /* 0x00000028104c7220 */ /* 0x080fe20000410000 */
[----:B------:R-:W-:Y:S01]  /*51f0*/  FSEL R214, R93, -INF , !P4 ;  /* 0xff8000005dd67808 */ /* 0x000fe20006000000 */
[----:B------:R-:W-:Y:S01]  /*5200*/  VIADD R16, R115, 0x79 ;  /* 0x0000007973107836 */ /* 0x000fe20000000000 */
[----:B------:R-:W-:Y:S01]  /*5210*/  FSEL R58, R58, -INF , !P2 ;  /* 0xff8000003a3a7808 */ /* 0x000fe20005000000 */
[----:B------:R-:W-:Y:S01]  /*5220*/  FMUL.FTZ R30, R30, R40 ;  /* 0x000000281e1e7220 */ /* 0x000fe20000410000 */
[----:B------:R-:W-:Y:S01]  /*5230*/  ISETP.GE.AND P4, PT, R52, R178, PT ;  /* 0x000000b23400720c */ /* 0x000fe20003f86270 */
[----:B------:R-:W-:Y:S01]  /*5240*/  FMUL.FTZ R31, R31, R40 ;  /* 0x000000281f1f7220 */ /* 0x000fe20000410000 */
[----:B------:R-:W-:Y:S01]  /*5250*/  FSEL R68, R68, -INF , !P5 ;  /* 0xff80000044447808 */ /* 0x000fe20006800000 */
[----:B------:R-:W4:Y:S01]  /*5260*/  MUFU.TANH R76, R76 ;  /* 0x0000004c004c7308 */ /* 0x000f220000002400 */
[----:B------:R-:W-:Y:S01]  /*5270*/  FSEL R208, R208, -INF , !P3 ;  /* 0xff800000d0d07808 */ /* 0x000fe20005800000 */
[----:B--2---:R-:W2:Y:S01]  /*5280*/  LDSM.16.M88.4 R24, [R22+0x3c00] ;  /* 0x003c00001618783b */ /* 0x004ea20000000200 */
[----:B------:R-:W-:-:S02]  /*5290*/  ISETP.GT.AND P3, PT, R49, R52, PT ;  /* 0x000000343100720c */ /* 0x000fc40003f64270 */
[----:B------:R-:W-:Y:S02]  /*52a0*/  FSEL R213, R58, -INF , !P0 ;  /* 0xff8000003ad57808 */ /* 0x000fe40004000000 */
[----:B------:R-:W-:Y:S01]  /*52b0*/  FSEL R206, R68, -INF , !P4 ;  /* 0xff80000044ce7808 */ /* 0x000fe20006000000 */
[----:B------:R3:W-:Y:S01]  /*52c0*/  MUFU.TANH R58, R17 ;  /* 0x00000011003a7308 */ /* 0x0007e20000002400 */
[----:B------:R-:W-:Y:S02]  /*52d0*/  ISETP.GT.AND P2, PT, R62, R16, PT ;  /* 0x000000103e00720c */ /* 0x000fe40003f44270 */
[C---:B------:R-:W-:Y:S02]  /*52e0*/  ISETP.GE.AND P5, PT, R16.reuse, R178, PT ;  /* 0x000000b21000720c */ /* 0x040fe40003fa6270 */
[----:B------:R-:W-:Y:S02]  /*52f0*/  ISETP.GE.AND P0, PT, R16, R176, PT ;  /* 0x000000b01000720c */ /* 0x000fe40003f06270 */
[----:B------:R-:W-:Y:S01]  /*5300*/  ISETP.GT.AND P4, PT, R49, R16, PT ;  /* 0x000000103100720c */ /* 0x000fe20003f84270 */
[----:B------:R-:W-:Y:S01]  /*5310*/  MUFU.TANH R68, R29 ;  /* 0x0000001d00447308 */ /* 0x000fe20000002400 */
[----:B------:R-:W-:-:S02]  /*5320*/  FSEL R207, R72, -INF , !P3 ;  /* 0xff80000048cf7808 */ /* 0x000fc40005800000 */
[----:B------:R-:W-:Y:S02]  /*5330*/  ISETP.GT.AND P3, PT, R62, R53, PT ;  /* 0x000000353e00720c */ /* 0x000fe40003f64270 */
[----:B------:R-:W-:Y:S01]  /*5340*/  ISETP.GE.AND P1, PT, R52, R176, PT ;  /* 0x000000b03400720c */ /* 0x000fe20003f26270 */
[----:B------:R-:W-:Y:S01]  /*5350*/  VIADD R52, R115, 0x81 ;  /* 0x0000008173347836 */ /* 0x000fe20000000000 */
[----:B------:R-:W-:Y:S01]  /*5360*/  FSEL R60, R60, -INF , !P2 ;  /* 0xff8000003c3c7808 */ /* 0x000fe20005000000 */
[----:B------:R-:W4:Y:S01]  /*5370*/  MUFU.TANH R72, R55 ;  /* 0x0000003700487308 */ /* 0x000f220000002400 */
[----:B------:R-:W-:Y:S01]  /*5380*/  ISETP.GE.AND P2, PT, R53, R178, PT ;  /* 0x000000b23500720c */ /* 0x000fe20003f46270 */
[----:B---3--:R-:W-:Y:S01]  /*5390*/  HMMA.16816.F32 R16, R4, R12, RZ ;  /* 0x0000000c0410723c */ /* 0x008fe200000018ff */
[----:B------:R-:W-:Y:S02]  /*53a0*/  FSEL R65, R65, -INF , !P4 ;  /* 0xff80000041417808 */ /* 0x000fe40006000000 */
[----:B------:R-:W-:-:S02]  /*53b0*/  FSEL R88, R88, -INF , !P3 ;  /* 0xff80000058587808 */ /* 0x000fc40005800000 */
[----:B------:R-:W-:Y:S02]  /*53c0*/  FSEL R207, R207, -INF , !P1 ;  /* 0xff800000cfcf7808 */ /* 0x000fe40004800000 */
[----:B------:R-:W-:Y:S01]  /*53d0*/  FSEL R205, R60, -INF , !P5 ;  /* 0xff8000003ccd7808 */ /* 0x000fe20006800000 */
[----:B------:R-:W-:Y:S01]  /*53e0*/  HMMA.16816.F32 R12, R4, R14, RZ ;  /* 0x0000000e040c723c */ /* 0x000fe200000018ff */
[----:B------:R-:W-:Y:S01]  /*53f0*/  FSEL R204, R65, -INF , !P0 ;  /* 0xff80000041cc7808 */ /* 0x000fe20004000000 */
[----:B------:R3:W4:Y:S01]  /*5400*/  MUFU.TANH R60, R54 ;  /* 0x00000036003c7308 */ /* 0x0007220000002400 */
[----:B------:R-:W-:Y:S02]  /*5410*/  FSEL R195, R88, -INF , !P2 ;  /* 0xff80000058c37808 */ /* 0x000fe40005000000 */
[----:B------:R-:W-:Y:S02]  /*5420*/  ISETP.GE.AND P1, PT, R53, R176, PT ;  /* 0x000000b03500720c */ /* 0x000fe40003f26270 */
[----:B------:R-:W-:-:S02]  /*5430*/  ISETP.GT.AND P5, PT, R49, R53, PT ;  /* 0x000000353100720c */ /* 0x000fc40003fa4270 */
[----:B------:R-:W-:Y:S01]  /*5440*/  ISETP.GT.AND P4, PT, R62, R52, PT ;  /* 0x000000343e00720c */ /* 0x000fe20003f84270 */
[----:B------:R-:W4:Y:S01]  /*5450*/  MUFU.TANH R65, R28 ;  /* 0x0000001c00417308 */ /* 0x000f220000002400 */
[C---:B------:R-:W-:Y:S01]  /*5460*/  ISETP.GE.AND P3, PT, R52.reuse, R178, PT ;  /* 0x000000b23400720c */ /* 0x040fe20003f66270 */
[C---:B--2---:R-:W-:Y:S01]  /*5470*/  HMMA.16816.F32 R16, R8.reuse, R24, R16 ;  /* 0x000000180810723c */ /* 0x044fe20000001810 */
[----:B------:R-:W-:Y:S01]  /*5480*/  ISETP.GE.AND P0, PT, R52, R176, PT ;  /* 0x000000b03400720c */ /* 0x000fe20003f06270 */
[----:B------:R-:W-:Y:S01]  /*5490*/  VIADD R25, R115, 0x88 ;  /* 0x0000008873197836 */ /* 0x000fe20000000000 */
[----:B------:R-:W-:Y:S01]  /*54a0*/  ISETP.GT.AND P2, PT, R49, R52, PT ;  /* 0x000000343100720c */ /* 0x000fe20003f44270 */
[----:B------:R-:W-:Y:S01]  /*54b0*/  VIADD R24, R115, 0x89 ;  /* 0x0000008973187836 */ /* 0x000fe20000000000 */
[----:B------:R-:W-:Y:S02]  /*54c0*/  FSEL R71, R71, -INF , !P5 ;  /* 0xff80000047477808 */ /* 0x000fe40006800000 */
[----:B------:R-:W-:Y:S01]  /*54d0*/  FSEL R70, R70, -INF , !P2 ;  /* 0xff80000046467808 */ /* 0x000fe20005000000 */
[----:B---3--:R-:W2:Y:S01]  /*54e0*/  LDSM.16.M88.4 R52, [R23+0x4000] ;  /* 0x004000001734783b */ /* 0x008ea20000000200 */
[----:B------:R-:W-:Y:S01]  /*54f0*/  FSEL R203, R71, -INF , !P1 ;  /* 0xff80000047cb7808 */ /* 0x000fe20004800000 */
[----:B------:R-:W-:Y:S01]  /*5500*/  HMMA.16816.F32 R12, R8, R26, R12 ;  /* 0x0000001a080c723c */ /* 0x000fe2000000180c */
[----:B------:R-:W-:Y:S01]  /*5510*/  FSEL R202, R70, -INF , !P0 ;  /* 0xff80000046ca7808 */ /* 0x000fe20004000000 */
[----:B------:R-:W3:Y:S01]  /*5520*/  MUFU.TANH R71, R30 ;  /* 0x0000001e00477308 */ /* 0x000ee20000002400 */
[----:B------:R-:W-:-:S02]  /*5530*/  ISETP.GT.AND P5, PT, R62, R25, PT ;  /* 0x000000193e00720c */ /* 0x000fc40003fa4270 */
[----:B------:R-:W-:Y:S02]  /*5540*/  FSEL R67, R67, -INF , !P4 ;  /* 0xff80000043437808 */ /* 0x000fe40006000000 */
[----:B------:R-:W-:Y:S02]  /*5550*/  ISETP.GE.AND P4, PT, R25, R178, PT ;  /* 0x000000b21900720c */ /* 0x000fe40003f86270 */
[----:B------:R-:W-:Y:S01]  /*5560*/  FSEL R78, R78, -INF , !P5 ;  /* 0xff8000004e4e7808 */ /* 0x000fe20006800000 */
[----:B------:R1:W3:Y:S01]  /*5570*/  MUFU.TANH R70, R31 ;  /* 0x0000001f00467308 */ /* 0x0002e20000002400 */
[----:B------:R-:W-:Y:S01]  /*5580*/  ISETP.GT.AND P2, PT, R62, R24, PT ;  /* 0x000000183e00720c */ /* 0x000fe20003f44270 */
[-C--:B------:R-:W-:Y:S01]  /*5590*/  FMUL.FTZ R17, R17, R40.reuse ;  /* 0x0000002811117220 */ /* 0x080fe20000410000 */
[----:B------:R-:W-:Y:S01]  /*55a0*/  FSEL R190, R67, -INF , !P3 ;  /* 0xff80000043be7808 */ /* 0x000fe20005800000 */
[----:B------:R-:W-:Y:S01]  /*55b0*/  FMUL.FTZ R67, R16, R40 ;  /* 0x0000002810437220 */ /* 0x000fe20000410000 */
[----:B------:R-:W-:Y:S01]  /*55c0*/  ISETP.GE.AND P1, PT, R25, R176, PT ;  /* 0x000000b01900720c */ /* 0x000fe20003f26270 */
[----:B------:R-:W-:Y:S01]  /*55d0*/  VIADD R16, R115, 0x90 ;  /* 0x0000009073107836 */ /* 0x000fe20000000000 */
[----:B------:R-:W-:Y:S01]  /*55e0*/  ISETP.GT.AND P3, PT, R49, R25, PT ;  /* 0x000000193100720c */ /* 0x000fe20003f64270 */
[----:B------:R-:W-:Y:S01]  /*55f0*/  VIADD R25, R115, 0x91 ;  /* 0x0000009173197836 */ /* 0x000fe20000000000 */
[----:B------:R-:W-:Y:S01]  /*5600*/  FSEL R167, R78, -INF , !P4 ;  /* 0xff8000004ea77808 */ /* 0x000fe20006000000 */
[----:B------:R-:W-:Y:S01]  /*5610*/  FMUL.FTZ R26, R19, R40 ;  /* 0x00000028131a7220 */ /* 0x000fe20000410000 */
[----:B------:R-:W-:Y:S01]  /*5620*/  ISETP.GE.AND P5, PT, R24, R178, PT ;  /* 0x000000b21800720c */ /* 0x000fe20003fa6270 */
[----:B------:R-:W-:Y:S01]  /*5630*/  FMUL.FTZ R78, R18, R40 ;  /* 0x00000028124e7220 */ /* 0x000fe20000410000 */
[----:B------:R-:W-:Y:S01]  /*5640*/  ISETP.GT.AND P4, PT, R49, R24, PT ;  /* 0x000000183100720c */ /* 0x000fe20003f84270 */
[-C--:B------:R-:W-:Y:S01]  /*5650*/  FMUL.FTZ R12, R12, R40.reuse ;  /* 0x000000280c0c7220 */ /* 0x080fe20000410000 */
[----:B------:R-:W-:Y:S01]  /*5660*/  FSEL R56, R56, -INF , !P2 ;  /* 0xff80000038387808 */ /* 0x000fe20005000000 */
[----:B------:R-:W-:Y:S01]  /*5670*/  FMUL.FTZ R13, R13, R40 ;  /* 0x000000280d0d7220 */ /* 0x000fe20000410000 */
[----:B------:R-:W-:Y:S01]  /*5680*/  FSEL R64, R64, -INF , !P3 ;  /* 0xff80000040407808 */ /* 0x000fe20005800000 */
[----:B-1----:R-:W1:Y:S01]  /*5690*/  LDSM.16.M88.4 R28, [R22+0x4000] ;  /* 0x00400000161c783b */ /* 0x002e620000000200 */
[----:B------:R-:W-:Y:S01]  /*56a0*/  ISETP.GT.AND P3, PT, R62, R16, PT ;  /* 0x000000103e00720c */ /* 0x000fe20003f64270 */
[----:B------:R-:W-:Y:S01]  /*56b0*/  FMUL.FTZ R14, R14, R40 ;  /* 0x000000280e0e7220 */ /* 0x000fe20000410000 */
[----:B------:R-:W-:Y:S01]  /*56c0*/  FSEL R163, R56, -INF , !P5 ;  /* 0xff80000038a37808 */ /* 0x000fe20006800000 */
[----:B------:R-:W3:Y:S01]  /*56d0*/  MUFU.TANH R67, R67 ;  /* 0x0000004300437308 */ /* 0x000ee20000002400 */
[----:B------:R-:W-:-:S02]  /*56e0*/  FSEL R51, R51, -INF , !P4 ;  /* 0xff80000033337808 */ /* 0x000fc40006000000 */
[----:B------:R-:W-:Y:S02]  /*56f0*/  ISETP.GT.AND P5, PT, R49, R16, PT ;  /* 0x000000103100720c */ /* 0x000fe40003fa4270 */
[----:B------:R-:W-:Y:S02]  /*5700*/  ISETP.GT.AND P4, PT, R62, R25, PT ;  /* 0x000000193e00720c */ /* 0x000fe40003f84270 */
[----:B------:R-:W-:Y:S01]  /*5710*/  ISETP.GE.AND P0, PT, R24, R176, PT ;  /* 0x000000b01800720c */ /* 0x000fe20003f06270 */
[----:B------:R-:W-:Y:S01]  /*5720*/  VIADD R24, R115, 0x98 ;  /* 0x0000009873187836 */ /* 0x000fe20000000000 */
[----:B------:R-:W-:Y:S01]  /*5730*/  FSEL R201, R64, -INF , !P1 ;  /* 0xff80000040c97808 */ /* 0x000fe20004800000 */
[----:B------:R4:W-:Y:S01]  /*5740*/  MUFU.TANH R56, R12 ;  /* 0x0000000c00387308 */ /* 0x0009e20000002400 */
[----:B------:R-:W-:Y:S02]  /*5750*/  FSEL R81, R81, -INF , !P3 ;  /* 0xff80000051517808 */ /* 0x000fe40005800000 */
[----:B------:R-:W-:-:S02]  /*5760*/  ISETP.GE.AND P1, PT, R16, R178, PT ;  /* 0x000000b21000720c */ /* 0x000fc40003f26270 */
[----:B------:R-:W-:Y:S02]  /*5770*/  ISETP.GE.AND P2, PT, R16, R176, PT ;  /* 0x000000b01000720c */ /* 0x000fe40003f46270 */
[----:B------:R-:W-:Y:S01]  /*5780*/  ISETP.GE.AND P3, PT, R25, R178, PT ;  /* 0x000000b21900720c */ /* 0x000fe20003f66270 */
[----:B------:R2:W-:Y:S01]  /*5790*/  MUFU.TANH R64, R17 ;  /* 0x0000001100407308 */ /* 0x0005e20000002400 */
[----:B------:R-:W-:Y:S02]  /*57a0*/  FSEL R87, R87, -INF , !P5 ;  /* 0xff80000057577808 */ /* 0x000fe40006800000 */
[----:B------:R-:W-:Y:S02]  /*57b0*/  FSEL R69, R69, -INF , !P4 ;  /* 0xff80000045457808 */ /* 0x000fe40006000000 */
[----:B------:R-:W-:Y:S02]  /*57c0*/  FSEL R200, R51, -INF , !P0 ;  /* 0xff80000033c87808 */ /* 0x000fe40004000000 */
[----:B------:R-:W-:Y:S01]  /*57d0*/  FSEL R160, R81, -INF , !P1 ;  /* 0xff80000051a07808 */ /* 0x000fe20004800000 */
[----:B------:R3:W-:Y:S01]  /*57e0*/  MUFU.TANH R51, R26 ;  /* 0x0000001a00337308 */ /* 0x0007e20000002400 */
[----:B------:R-:W-:Y:S01]  /*57f0*/  FSEL R168, R87, -INF , !P2 ;  /* 0xff80000057a87808 */ /* 0x000fe20005000000 */
[----:B----4-:R-:W-:Y:S01]  /*5800*/  VIADD R12, R115, 0x99 ;  /* 0x00000099730c7836 */ /* 0x010fe20000000000 */
[----:B------:R-:W-:-:S02]  /*5810*/  FSEL R159, R69, -INF , !P3 ;  /* 0xff800000459f7808 */ /* 0x000fc40005800000 */
[----:B------:R-:W-:Y:S02]  /*5820*/  ISETP.GE.AND P0, PT, R25, R176, PT ;  /* 0x000000b01900720c */ /* 0x000fe40003f06270 */
[C---:B------:R-:W-:Y:S01]  /*5830*/  ISETP.GT.AND P1, PT, R49.reuse, R25, PT ;  /* 0x000000193100720c */ /* 0x040fe20003f24270 */
[----:B------:R-:W-:Y:S01]  /*5840*/  MUFU.TANH R69, R14 ;  /* 0x0000000e00457308 */ /* 0x000fe20000002400 */
[----:B------:R-:W-:Y:S01]  /*5850*/  ISETP.GT.AND P5, PT, R62, R24, PT ;  /* 0x000000183e00720c */ /* 0x000fe20003fa4270 */
[----:B--2---:R-:W-:Y:S01]  /*5860*/  HMMA.16816.F32 R16, R4, R52, RZ ;  /* 0x000000340410723c */ /* 0x004fe200000018ff */
[C---:B------:R-:W-:Y:S02]  /*5870*/  ISETP.GE.AND P2, PT, R24.reuse, R178, PT ;  /* 0x000000b21800720c */ /* 0x040fe40003f46270 */
[----:B------:R-:W-:Y:S02]  /*5880*/  ISETP.GE.AND P4, PT, R24, R176, PT ;  /* 0x000000b01800720c */ /* 0x000fe40003f86270 */
[----:B------:R-:W-:Y:S01]  /*5890*/  ISETP.GT.AND P3, PT, R49, R24, PT ;  /* 0x000000183100720c */ /* 0x000fe20003f64270 */
[----:B------:R-:W2:Y:S01]  /*58a0*/  MUFU.TANH R78, R78 ;  /* 0x0000004e004e7308 */ /* 0x000ea20000002400 */
[----:B------:R-:W-:Y:S01]  /*58b0*/  FSEL R162, R57, -INF , !P1 ;  /* 0xff80000039a27808 */ /* 0x000fe20004800000 */
[----:B---3--:R-:W3:Y:S01]  /*58c0*/  LDSM.16.M88.4 R24, [R23+0x4400] ;  /* 0x004400001718783b */ /* 0x008ee20000000200 */
[----:B------:R-:W-:-:S02]  /*58d0*/  FSEL R59, R59, -INF , !P5 ;  /* 0xff8000003b3b7808 */ /* 0x000fc40006800000 */
[----:B------:R-:W-:Y:S02]  /*58e0*/  FSEL R162, R162, -INF , !P0 ;  /* 0xff800000a2a27808 */ /* 0x000fe40004000000 */
[----:B------:R-:W-:Y:S01]  /*58f0*/  FSEL R158, R59, -INF , !P2 ;  /* 0xff8000003b9e7808 */ /* 0x000fe20005000000 */
[----:B------:R4:W2:Y:S01]  /*5900*/  MUFU.TANH R57, R13 ;  /* 0x0000000d00397308 */ /* 0x0008a20000002400 */
[----:B------:R-:W-:Y:S01]  /*5910*/  ISETP.GT.AND P1, PT, R62, R12, PT ;  /* 0x0000000c3e00720c */ /* 0x000fe20003f24270 */
[----:B------:R-:W-:Y:S01]  /*5920*/  FMUL.FTZ R59, R15, R40 ;  /* 0x000000280f3b7220 */ /* 0x000fe20000410000 */
[C---:B------:R-:W-:Y:S02]  /*5930*/  ISETP.GE.AND P5, PT, R12.reuse, R178, PT ;  /* 0x000000b20c00720c */ /* 0x040fe40003fa6270 */
[----:B------:R-:W-:Y:S01]  /*5940*/  ISETP.GE.AND P0, PT, R12, R176, PT ;  /* 0x000000b00c00720c */ /* 0x000fe20003f06270 */
[----:B-1----:R-:W-:Y:S01]  /*5950*/  HMMA.16816.F32 R16, R8, R28, R16 ;  /* 0x0000001c0810723c */ /* 0x002fe20000001810 */
[----:B------:R-:W-:Y:S01]  /*5960*/  ISETP.GT.AND P2, PT, R49, R12, PT ;  /* 0x0000000c3100720c */ /* 0x000fe20003f44270 */
[----:B------:R-:W-:Y:S01]  /*5970*/  VIADD R29, R115, 0xa0 ;  /* 0x000000a0731d7836 */ /* 0x000fe20000000000 */
[----:B------:R-:W-:Y:S01]  /*5980*/  FSEL R79, R79, -INF , !P3 ;  /* 0xff8000004f4f7808 */ /* 0x000fe20005800000 */
[----:B------:R-:W-:Y:S01]  /*5990*/  VIADD R28, R115, 0xa1 ;  /* 0x000000a1731c7836 */ /* 0x000fe20000000000 */
[----:B------:R-:W-:Y:S01]  /*59a0*/  FSEL R66, R66, -INF , !P1 ;  /* 0xff80000042427808 */ /* 0x000fe20004800000 */
[----:B------:R-:W1:Y:S01]  /*59b0*/  MUFU.TANH R59, R59 ;  /* 0x0000003b003b7308 */ /* 0x000e620000002400 */
[----:B------:R-:W-:-:S02]  /*59c0*/  ISETP.GT.AND P3, PT, R62, R29, PT ;  /* 0x0000001d3e00720c */ /* 0x000fc40003f64270 */
[----:B------:R-:W-:Y:S02]  /*59d0*/  FSEL R161, R79, -INF , !P4 ;  /* 0xff8000004fa17808 */ /* 0x000fe40006000000 */
[----:B------:R-:W-:Y:S01]  /*59e0*/  FSEL R157, R66, -INF , !P5 ;  /* 0xff800000429d7808 */ /* 0x000fe20006800000 */
[----:B----4-:R-:W-:Y:S01]  /*59f0*/  HMMA.16816.F32 R12, R4, R54, RZ ;  /* 0x00000036040c723c */ /* 0x010fe200000018ff */
[----:B------:R-:W4:Y:S01]  /*5a00*/  LDSM.16.M88.4 R52, [R22+0x4400] ;  /* 0x004400001634783b */ /* 0x000f220000000200 */
[C---:B------:R-:W-:Y:S02]  /*5a10*/  ISETP.GE.AND P4, PT, R29.reuse, R178, PT ;  /* 0x000000b21d00720c */ /* 0x040fe40003f86270 */
[----:B------:R-:W-:Y:S02]  /*5a20*/  ISETP.GE.AND P1, PT, R29, R176, PT ;  /* 0x000000b01d00720c */ /* 0x000fe40003f26270 */
[----:B------:R-:W-:Y:S01]  /*5a30*/  ISETP.GT.AND P5, PT, R49, R29, PT ;  /* 0x0000001d3100720c */ /* 0x000fe20003fa4270 */
[-C--:B------:R-:W-:Y:S01]  /*5a40*/  FMUL.FTZ R16, R16, R40.reuse ;  /* 0x0000002810107220 */ /* 0x080fe20000410000 */
[----:B------:R-:W-:Y:S01]  /*5a50*/  FSEL R76, R76, -INF , !P3 ;  /* 0xff8000004c4c7808 */ /* 0x000fe20005800000 */
[----:B------:R-:W-:Y:S01]  /*5a60*/  FMUL.FTZ R17, R17, R40 ;  /* 0x0000002811117220 */ /* 0x000fe20000410000 */
[----:B------:R-:W-:Y:S01]  /*5a70*/  VIADD R29, R115, 0xa8 ;  /* 0x000000a8731d7836 */ /* 0x000fe20000000000 */
[----:B------:R-:W-:-:S02]  /*5a80*/  FSEL R156, R63, -INF , !P2 ;  /* 0xff8000003f9c7808 */ /* 0x000fc40005000000 */
[----:B------:R-:W1:Y:S01]  /*5a90*/  MUFU.TANH R63, R16 ;  /* 0x00000010003f7308 */ /* 0x000e620000002400 */
[----:B------:R-:W-:Y:S02]  /*5aa0*/  FSEL R138, R76, -INF , !P4 ;  /* 0xff8000004c8a7808 */ /* 0x000fe40006000000 */
[----:B------:R-:W-:Y:S02]  /*5ab0*/  FSEL R141, R72, -INF , !P5 ;  /* 0xff800000488d7808 */ /* 0x000fe40006800000 */
[----:B------:R-:W-:Y:S02]  /*5ac0*/  ISETP.GT.AND P2, PT, R62, R28, PT ;  /* 0x0000001c3e00720c */ /* 0x000fe40003f44270 */
[----:B------:R-:W-:Y:S01]  /*5ad0*/  HMMA.16816.F32 R12, R8, R30, R12 ;  /* 0x0000001e080c723c */ /* 0x000fe2000000180c */
[----:B------:R3:W-:Y:S01]  /*5ae0*/  MUFU.TANH R66, R17 ;  /* 0x0000001100427308 */ /* 0x0007e20000002400 */
[-C--:B------:R-:W-:Y:S01]  /*5af0*/  FMUL.FTZ R31, R18, R40.reuse ;  /* 0x00000028121f7220 */ /* 0x080fe20000410000 */
[----:B------:R-:W-:Y:S01]  /*5b00*/  FMUL.FTZ R30, R19, R40 ;  /* 0x00000028131e7220 */ /* 0x000fe20000410000 */
[----:B------:R-:W-:-:S02]  /*5b10*/  ISETP.GT.AND P4, PT, R49, R28, PT ;  /* 0x0000001c3100720c */ /* 0x000fc40003f84270 */
[----:B------:R-:W-:Y:S02]  /*5b20*/  ISETP.GT.AND P5, PT, R62, R29, PT ;  /* 0x0000001d3e00720c */ /* 0x000fe40003fa4270 */
[----:B------:R-:W-:Y:S01]  /*5b30*/  FSEL R156, R156, -INF , !P0 ;  /* 0xff8000009c9c7808 */ /* 0x000fe20004000000 */
[----:B------:R-:W1:Y:S01]  /*5b40*/  MUFU.TANH R72, R31 ;  /* 0x0000001f00487308 */ /* 0x000e620000002400 */
[C---:B------:R-:W-:Y:S02]  /*5b50*/  ISETP.GE.AND P0, PT, R28.reuse, R178, PT ;  /* 0x000000b21c00720c */ /* 0x040fe40003f06270 */
[----:B------:R-:W-:Y:S01]  /*5b60*/  ISETP.GE.AND P3, PT, R28, R176, PT ;  /* 0x000000b01c00720c */ /* 0x000fe20003f66270 */
[----:B------:R-:W-:Y:S01]  /*5b70*/  VIADD R28, R115, 0xa9 ;  /* 0x000000a9731c7836 */ /* 0x000fe20000000000 */
[----:B------:R-:W-:Y:S02]  /*5b80*/  FSEL R141, R141, -INF , !P1 ;  /* 0xff8000008d8d7808 */ /* 0x000fe40004800000 */
[----:B------:R-:W-:-:S02]  /*5b90*/  FSEL R58, R58, -INF , !P2 ;  /* 0xff8000003a3a7808 */ /* 0x000fc40005000000 */
[----:B------:R-:W-:Y:S01]  /*5ba0*/  ISETP.GE.AND P1, PT, R29, R178, PT ;  /* 0x000000b21d00720c */ /* 0x000fe20003f26270 */
[----:B---3--:R-:W-:Y:S01]  /*5bb0*/  HMMA.16816.F32 R16, R4, R24, RZ ;  /* 0x000000180410723c */ /* 0x008fe200000018ff */
[----:B------:R-:W-:Y:S01]  /*5bc0*/  FSEL R140, R60, -INF , !P4 ;  /* 0xff8000003c8c7808 */ /* 0x000fe20006000000 */
[-C--:B------:R-:W-:Y:S01]  /*5bd0*/  FMUL.FTZ R13, R13, R40.reuse ;  /* 0x000000280d0d7220 */ /* 0x080fe20000410000 */
[----:B------:R-:W-:Y:S01]  /*5be0*/  FSEL R65, R65, -INF , !P5 ;  /* 0xff80000041417808 */ /* 0x000fe20006800000 */
[----:B------:R3:W1:Y:S01]  /*5bf0*/  MUFU.TANH R60, R30 ;  /* 0x0000001e003c7308 */ /* 0x0006620000002400 */
[----:B------:R-:W-:Y:S01]  /*5c00*/  FSEL R137, R58, -INF , !P0 ;  /* 0xff8000003a897808 */ /* 0x000fe20004000000 */
[-C--:B------:R-:W-:Y:S01]  /*5c10*/  FMUL.FTZ R58, R12, R40.reuse ;  /* 0x000000280c3a7220 */ /* 0x080fe20000410000 */
[----:B------:R-:W-:Y:S01]  /*5c20*/  FSEL R140, R140, -INF , !P3 ;  /* 0xff8000008c8c7808 */ /* 0x000fe20005800000 */
[----:B------:R-:W-:Y:S01]  /*5c30*/  VIADD R12, R115, 0xb0 ;  /* 0x000000b0730c7836 */ /* 0x000fe20000000000 */
[----:B------:R-:W-:Y:S01]  /*5c40*/  FSEL R132, R65, -INF , !P1 ;  /* 0xff80000041847808 */ /* 0x000fe20004800000 */
[----:B------:R-:W-:Y:S01]  /*5c50*/  FMUL.FTZ R14, R14, R40 ;  /* 0x000000280e0e7220 */ /* 0x000fe20000410000 */
[----:B------:R-:W-:Y:S01]  /*5c60*/  ISETP.GE.AND P2, PT, R29, R176, PT ;  /* 0x000000b01d00720c */ /* 0x000fe20003f46270 */
[----:B------:R-:W-:Y:S01]  /*5c70*/  VIADD R24, R115, 0xb1 ;  /* 0x000000b173187836 */ /* 0x000fe20000000000 */
[----:B------:R-:W-:Y:S01]  /*5c80*/  ISETP.GT.AND P0, PT, R49, R29, PT ;  /* 0x0000001d3100720c */ /* 0x000fe20003f04270 */
[----:B------:R-:W1:Y:S01]  /*5c90*/  MUFU.TANH R58, R58 ;  /* 0x0000003a003a7308 */ /* 0x000e620000002400 */
[----:B------:R-:W-:-:S02]  /*5ca0*/  ISETP.GT.AND P4, PT, R62, R28, PT ;  /* 0x0000001c3e00720c */ /* 0x000fc40003f84270 */
[C---:B------:R-:W-:Y:S02]  /*5cb0*/  ISETP.GE.AND P3, PT, R28.reuse, R178, PT ;  /* 0x000000b21c00720c */ /* 0x040fe40003f66270 */
[----:B------:R-:W-:Y:S01]  /*5cc0*/  ISETP.GE.AND P5, PT, R28, R176, PT ;  /* 0x000000b01c00720c */ /* 0x000fe20003fa6270 */
[----:B----4-:R-:W-:Y:S01]  /*5cd0*/  HMMA.16816.F32 R16, R8, R52, R16 ;  /* 0x000000340810723c */ /* 0x010fe20000001810 */
[----:B------:R-:W-:Y:S01]  /*5ce0*/  ISETP.GT.AND P1, PT, R49, R28, PT ;  /* 0x0000001c3100720c */ /* 0x000fe20003f24270 */
[----:B------:R-:W-:Y:S01]  /*5cf0*/  MUFU.TANH R53, R13 ;  /* 0x0000000d00357308 */ /* 0x000fe20000002400 */
[----:B---3--:R-:W3:Y:S01]  /*5d00*/  LDSM.16.M88.4 R28, [R23+0x4800] ;  /* 0x00480000171c783b */ /* 0x008ee20000000200 */
[----:B------:R-:W-:Y:S01]  /*5d10*/  FSEL R68, R68, -INF , !P4 ;  /* 0xff80000044447808 */ /* 0x000fe20006000000 */
[----:B------:R-:W-:Y:S01]  /*5d20*/  FMUL.FTZ R52, R15, R40 ;  /* 0x000000280f347220 */ /* 0x000fe20000410000 */
[----:B------:R-:W-:Y:S02]  /*5d30*/  FSEL R71, R71, -INF , !P0 ;  /* 0xff80000047477808 */ /* 0x000fe40004000000 */
[----:B------:R-:W-:-:S02]  /*5d40*/  FSEL R131, R68, -INF , !P3 ;  /* 0xff80000044837808 */ /* 0x000fc40005800000 */
[----:B------:R-:W-:Y:S01]  /*5d50*/  FSEL R136, R71, -INF , !P2 ;  /* 0xff80000047887808 */ /* 0x000fe20005000000 */
[----:B------:R4:W1:Y:S01]  /*5d60*/  MUFU.TANH R68, R14 ;  /* 0x0000000e00447308 */ /* 0x0008620000002400 */
[----:B------:R-:W-:Y:S01]  /*5d70*/  ISETP.GT.AND P0, PT, R62, R12, PT ;  /* 0x0000000c3e00720c */ /* 0x000fe20003f04270 */
[----:B------:R-:W-:Y:S01]  /*5d80*/  VIADD R71, R115, 0xb8 ;  /* 0x000000b873477836 */ /* 0x000fe20000000000 */
[C---:B------:R-:W-:Y:S02]  /*5d90*/  ISETP.GE.AND P4, PT, R12.reuse, R178, PT ;  /* 0x000000b20c00720c */ /* 0x040fe40003f86270 */
[----:B------:R-:W-:Y:S02]  /*5da0*/  ISETP.GE.AND P2, PT, R12, R176, PT ;  /* 0x000000b00c00720c */ /* 0x000fe40003f46270 */
[----:B------:R-:W-:Y:S01]  /*5db0*/  ISETP.GT.AND P3, PT, R49, R12, PT ;  /* 0x0000000c3100720c */ /* 0x000fe20003f64270 */
[-C--:B------:R-:W-:Y:S01]  /*5dc0*/  FMUL.FTZ R16, R16, R40.reuse ;  /* 0x0000002810107220 */ /* 0x080fe20000410000 */
[----:B------:R-:W-:Y:S01]  /*5dd0*/  FSEL R70, R70, -INF , !P1 ;  /* 0xff80000046467808 */ /* 0x000fe20004800000 */
[-C--:B------:R-:W-:Y:S01]  /*5de0*/  FMUL.FTZ R17, R17, R40.reuse ;  /* 0x0000002811117220 */ /* 0x080fe20000410000 */
[----:B------:R-:W-:Y:S01]  /*5df0*/  FSEL R67, R67, -INF , !P0 ;  /* 0xff80000043437808 */ /* 0x000fe20004000000 */
[----:B------:R1:W3:Y:S01]  /*5e00*/  MUFU.TANH R65, R16 ;  /* 0x0000001000417308 */ /* 0x0002e20000002400 */
[----:B------:R-:W-:Y:S01]  /*5e10*/  FSEL R130, R70, -INF , !P5 ;  /* 0xff80000046827808 */ /* 0x000fe20006800000 */
[----:B------:R-:W-:Y:S01]  /*5e20*/  FMUL.FTZ R18, R18, R40 ;  /* 0x0000002812127220 */ /* 0x000fe20000410000 */
[----:B--2---:R-:W-:-:S02]  /*5e30*/  FSEL R78, R78, -INF , !P3 ;  /* 0xff8000004e4e7808 */ /* 0x004fc40005800000 */
[----:B------:R-:W-:Y:S01]  /*5e40*/  ISETP.GT.AND P1, PT, R62, R24, PT ;  /* 0x000000183e00720c */ /* 0x000fe20003f24270 */
[----:B----4-:R-:W-:Y:S01]  /*5e50*/  HMMA.16816.F32 R12, R4, R26, RZ ;  /* 0x0000001a040c723c */ /* 0x010fe200000018ff */
[C---:B------:R-:W-:Y:S01]  /*5e60*/  ISETP.GE.AND P5, PT, R24.reuse, R178, PT ;  /* 0x000000b21800720c */ /* 0x040fe20003fa6270 */
[----:B------:R-:W2:Y:S01]  /*5e70*/  MUFU.TANH R52, R52 ;  /* 0x0000003400347308 */ /* 0x000ea20000002400 */
[----:B------:R-:W-:Y:S02]  /*5e80*/  ISETP.GE.AND P0, PT, R24, R176, PT ;  /* 0x000000b01800720c */ /* 0x000fe40003f06270 */
[----:B------:R-:W-:Y:S02]  /*5e90*/  ISETP.GT.AND P3, PT, R49, R24, PT ;  /* 0x000000183100720c */ /* 0x000fe40003f64270 */
[----:B------:R-:W4:Y:S01]  /*5ea0*/  LDSM.16.M88.4 R24, [R22+0x4800] ;  /* 0x004800001618783b */ /* 0x000f220000000200 */
[----:B------:R-:W-:Y:S01]  /*5eb0*/  FSEL R116, R67, -INF , !P4 ;  /* 0xff80000043747808 */ /* 0x000fe20006000000 */
[----:B------:R-:W-:-:S04]  /*5ec0*/  DEPBAR.LE SB0, 0x0 ;  /* 0x000080000000791a */ /* 0x000fc80000000000 */
[----:B------:R-:W-:Y:S01]  /*5ed0*/  BAR.SYNC.DEFER_BLOCKING 0x0 ;  /* 0x0000000000007b1d */ /* 0x000fe20000010000 */
[----:B------:R-:W-:Y:S01]  /*5ee0*/  ISETP.GT.AND P4, PT, R62, R71, PT ;  /* 0x000000473e00720c */ /* 0x000fe20003f84270 */
[----:B-1----:R-:W-:Y:S01]  /*5ef0*/  VIADD R16, R115, 0xb9 ;  /* 0x000000b973107836 */ /* 0x002fe20000000000 */
[----:B------:R-:W-:Y:S02]  /*5f00*/  FSEL R121, R78, -INF , !P2 ;  /* 0xff8000004e797808 */ /* 0x000fe40005000000 */
[----:B------:R-:W-:Y:S02]  /*5f10*/  FSEL R51, R51, -INF , !P3 ;  /* 0xff80000033337808 */ /* 0x000fe40005800000 */
[----:B------:R-:W-:Y:S01]  /*5f20*/  HMMA.16816.F32 R12, R8, R54, R12 ;  /* 0x00000036080c723c */ /* 0x000fe2000000180c */
[----:B------:R-:W-:Y:S01]  /*5f30*/  ISETP.GE.AND P2, PT, R71, R178, PT ;  /* 0x000000b24700720c */ /* 0x000fe20003f46270 */
[----:B------:R-:W-:Y:S01]  /*5f40*/  MUFU.TANH R54, R17 ;  /* 0x0000001100367308 */ /* 0x000fe20000002400 */
[----:B------:R-:W-:Y:S01]  /*5f50*/  FSEL R64, R64, -INF , !P1 ;  /* 0xff80000040407808 */ /* 0x000fe20004800000 */
[----:B------:R-:W-:Y:S01]  /*5f60*/  VIADD R55, R115, 0xc1 ;  /* 0x000000c173377836 */ /* 0x000fe20000000000 */
[----:B------:R-:W-:-:S02]  /*5f70*/  FSEL R56, R56, -INF , !P4 ;  /* 0xff80000038387808 */ /* 0x000fc40006000000 */
[----:B------:R-:W-:Y:S01]  /*5f80*/  FSEL R112, R64, -INF , !P5 ;  /* 0xff80000040707808 */ /* 0x000fe20006800000 */
[----:B------:R-:W-:Y:S01]  /*5f90*/  FMUL.FTZ R64, R19, R40 ;  /* 0x0000002813407220 */ /* 0x000fe20000410000 */
[----:B------:R-:W-:Y:S02]  /*5fa0*/  FSEL R120, R51, -INF , !P0 ;  /* 0xff80000033787808 */ /* 0x000fe40004000000 */
[----:B------:R-:W-:Y:S01]  /*5fb0*/  FSEL R111, R56, -INF , !P2 ;  /* 0xff800000386f7808 */ /* 0x000fe20005000000 */
[----:B------:R3:W1:Y:S01]  /*5fc0*/  MUFU.TANH R51, R18 ;  /* 0x0000001200337308 */ /* 0x0006620000002400 */
[----:B------:R-:W-:Y:S01]  /*5fd0*/  ISETP.GT.AND P3, PT, R62, R16, PT ;  /* 0x000000103e00720c */ /* 0x000fe20003f64270 */
[----:B------:R-:W-:Y:S01]  /*5fe0*/  VIADD R56, R115, 0xc0 ;  /* 0x000000c073387836 */ /* 0x000fe20000000000 */
[C---:B------:R-:W-:Y:S02]  /*5ff0*/  ISETP.GE.AND P4, PT, R16.reuse, R178, PT ;  /* 0x000000b21000720c */ /* 0x040fe40003f86270 */
[----:B------:R-:W-:-:S02]  /*6000*/  ISETP.GE.AND P0, PT, R16, R176, PT ;  /* 0x000000b01000720c */ /* 0x000fc40003f06270 */
[C---:B------:R-:W-:Y:S01]  /*6010*/  ISETP.GT.AND P2, PT, R49.reuse, R16, PT ;  /* 0x000000103100720c */ /* 0x040fe20003f44270 */
[-C--:B------:R-:W-:Y:S01]  /*6020*/  FMUL.FTZ R12, R12, R40.reuse ;  /* 0x000000280c0c7220 */ /* 0x080fe20000410000 */
[----:B------:R-:W-:Y:S01]  /*6030*/  ISETP.GT.AND P5, PT, R49, R71, PT ;  /* 0x000000473100720c */ /* 0x000fe20003fa4270 */
[-C--:B------:R-:W-:Y:S01]  /*6040*/  FMUL.FTZ R13, R13, R40.reuse ;  /* 0x000000280d0d7220 */ /* 0x080fe20000410000 */
[----:B------:R-:W-:Y:S01]  /*6050*/  FSEL R57, R57, -INF , !P3 ;  /* 0xff80000039397808 */ /* 0x000fe20005800000 */
[----:B------:R-:W-:Y:S01]  /*6060*/  FMUL.FTZ R14, R14, R40 ;  /* 0x000000280e0e7220 */ /* 0x000fe20000410000 */
[----:B------:R-:W-:Y:S02]  /*6070*/  FSEL R69, R69, -INF , !P5 ;  /* 0xff80000045457808 */ /* 0x000fe40006800000 */
[----:B------:R-:W-:Y:S02]  /*6080*/  ISETP.GE.AND P1, PT, R71, R176, PT ;  /* 0x000000b04700720c */ /* 0x000fe40003f26270 */
[----:B------:R-:W-:Y:S01]  /*6090*/  ISETP.GT.AND P5, PT, R62, R56, PT ;  /* 0x000000383e00720c */ /* 0x000fe20003fa4270 */
[----:B---3--:R-:W-:Y:S01]  /*60a0*/  HMMA.16816.F32 R16, R4, R28, RZ ;  /* 0x0000001c0410723c */ /* 0x008fe200000018ff */
[----:B------:R-:W-:Y:S01]  /*60b0*/  FSEL R105, R57, -INF , !P4 ;  /* 0xff80000039697808 */ /* 0x000fe20006000000 */
[----:B------:R3:W-:Y:S01]  /*60c0*/  MUFU.TANH R29, R12 ;  /* 0x0000000c001d7308 */ /* 0x0007e20000002400 */
[----:B------:R-:W-:Y:S01]  /*60d0*/  FSEL R59, R59, -INF , !P2 ;  /* 0xff8000003b3b7808 */ /* 0x000fe20005000000 */
[----:B------:R-:W-:Y:S01]  /*60e0*/  FMUL.FTZ R57, R15, R40 ;  /* 0x000000280f397220 */ /* 0x000fe20000410000 */
[----:B------:R-:W-:-:S02]  /*60f0*/  ISETP.GT.AND P4, PT, R49, R56, PT ;  /* 0x000000383100720c */ /* 0x000fc40003f84270 */
[----:B------:R-:W-:Y:S02]  /*6100*/  ISETP.GT.AND P2, PT, R62, R55, PT ;  /* 0x000000373e00720c */ /* 0x000fe40003f44270 */
[----:B------:R-:W-:Y:S01]  /*6110*/  FSEL R119, R69, -INF , !P1 ;  /* 0xff80000045777808 */ /* 0x000fe20004800000 */
[----:B------:R-:W1:Y:S01]  /*6120*/  MUFU.TANH R28, R64 ;  /* 0x00000040001c7308 */ /* 0x000e620000002400 */
[----:B------:R-:W-:Y:S02]  /*6130*/  FSEL R63, R63, -INF , !P5 ;  /* 0xff8000003f3f7808 */ /* 0x000fe40006800000 */
[----:B------:R-:W-:Y:S02]  /*6140*/  ISETP.GE.AND P1, PT, R56, R176, PT ;  /* 0x000000b03800720c */ /* 0x000fe40003f26270 */
[----:B------:R-:W-:Y:S02]  /*6150*/  ISETP.GE.AND P5, PT, R55, R178, PT ;  /* 0x000000b23700720c */ /* 0x000fe40003fa6270 */
[----:B------:R-:W-:-:S02]  /*6160*/  FSEL R72, R72, -INF , !P4 ;  /* 0xff80000048487808 */ /* 0x000fc40006000000 */
[----:B------:R-:W-:Y:S01]  /*6170*/  FSEL R66, R66, -INF , !P2 ;  /* 0xff80000042427808 */ /* 0x000fe20005000000 */
[----:B---3--:R-:W-:Y:S01]  /*6180*/  VIADD R12, R115, 0xc8 ;  /* 0x000000c8730c7836 */ /* 0x008fe20000000000 */
[----:B----4-:R-:W-:Y:S01]  /*6190*/  HMMA.16816.F32 R16, R8, R24, R16 ;  /* 0x000000180810723c */ /* 0x010fe20000001810 */
[----:B------:R-:W-:Y:S01]  /*61a0*/  FSEL R94, R72, -INF , !P1 ;  /* 0xff800000485e7808 */ /* 0x000fe20004800000 */
[----:B------:R-:W3:Y:S01]  /*61b0*/  MUFU.TANH R24, R13 ;  /* 0x0000000d00187308 */ /* 0x000ee20000002400 */
[----:B------:R-:W-:Y:S02]  /*61c0*/  FSEL R81, R66, -INF , !P5 ;  /* 0xff80000042517808 */ /* 0x000fe40006800000 */
[----:B------:R-:W-:Y:S02]  /*61d0*/  ISETP.GT.AND P4, PT, R62, R12, PT ;  /* 0x0000000c3e00720c */ /* 0x000fe40003f84270 */
[C---:B------:R-:W-:Y:S02]  /*61e0*/  ISETP.GE.AND P2, PT, R12.reuse, R178, PT ;  /* 0x000000b20c00720c */ /* 0x040fe40003f46270 */
[----:B------:R-:W-:Y:S01]  /*61f0*/  ISETP.GE.AND P1, PT, R12, R176, PT ;  /* 0x000000b00c00720c */ /* 0x000fe20003f26270 */
[----:B------:R4:W3:Y:S01]  /*6200*/  MUFU.TANH R25, R14 ;  /* 0x0000000e00197308 */ /* 0x0008e20000002400 */
[----:B------:R-:W-:-:S02]  /*6210*/  ISETP.GT.AND P5, PT, R49, R12, PT ;  /* 0x0000000c3100720c */ /* 0x000fc40003fa4270 */
[----:B------:R-:W-:Y:S01]  /*6220*/  ISETP.GE.AND P3, PT, R56, R178, PT ;  /* 0x000000b23800720c */ /* 0x000fe20003f66270 */
[----:B------:R-:W-:Y:S01]  /*6230*/  VIADD R56, R115, 0xc9 ;  /* 0x000000c973387836 */ /* 0x000fe20000000000 */
[----:B------:R-:W-:Y:S02]  /*6240*/  FSEL R104, R59, -INF , !P0 ;  /* 0xff8000003b687808 */ /* 0x000fe40004000000 */
[----:B------:R-:W-:Y:S02]  /*6250*/  FSEL R88, R63, -INF , !P3 ;  /* 0xff8000003f587808 */ /* 0x000fe40005800000 */
[----:B------:R-:W-:Y:S01]  /*6260*/  ISETP.GT.AND P3, PT, R49, R55, PT ;  /* 0x000000373100720c */ /* 0x000fe20003f64270 */
[----:B------:R-:W-:Y:S01]  /*6270*/  FMUL.FTZ R16, R16, R40 ;  /* 0x0000002810107220 */ /* 0x000fe20000410000 */
[----:B------:R-:W-:Y:S01]  /*6280*/  ISETP.GE.AND P0, PT, R55, R176, PT ;  /* 0x000000b03700720c */ /* 0x000fe20003f06270 */
[----:B------:R-:W-:Y:S01]  /*6290*/  VIADD R55, R115, 0xd0 ;  /* 0x000000d073377836 */ /* 0x000fe20000000000 */
[----:B------:R-:W-:Y:S01]  /*62a0*/  FSEL R60, R60, -INF , !P3 ;  /* 0xff8000003c3c7808 */ /* 0x000fe20005800000 */
[----:B------:R-:W-:Y:S01]  /*62b0*/  FMUL.FTZ R17, R17, R40 ;  /* 0x0000002811117220 */ /* 0x000fe20000410000 */
[----:B------:R-:W-:Y:S01]  /*62c0*/  ISETP.GT.AND P3, PT, R62, R56, PT ;  /* 0x000000383e00720c */ /* 0x000fe20003f64270 */
[----:B------:R-:W-:Y:S01]  /*62d0*/  FMUL.FTZ R18, R18, R40 ;  /* 0x0000002812127220 */ /* 0x000fe20000410000 */
[----:B------:R-:W-:Y:S01]  /*62e0*/  FSEL R58, R58, -INF , !P4 ;  /* 0xff8000003a3a7808 */ /* 0x000fe20006000000 */
[C---:B----4-:R-:W-:Y:S01]  /*62f0*/  HMMA.16816.F32 R12, R4.reuse, R30, RZ ;  /* 0x0000001e040c723c */ /* 0x050fe200000018ff */
[----:B------:R-:W-:Y:S01]  /*6300*/  ISETP.GE.AND P4, PT, R56, R178, PT ;  /* 0x000000b23800720c */ /* 0x000fe20003f86270 */
[----:B------:R-:W-:Y:S01]  /*6310*/  VIADD R31, R115, 0xd1 ;  /* 0x000000d1731f7836 */ /* 0x000fe20000000000 */
[----:B------:R-:W-:Y:S01]  /*6320*/  FSEL R68, R68, -INF , !P5 ;  /* 0xff80000044447808 */ /* 0x000fe20006800000 */
[----:B------:R-:W4:Y:S01]  /*6330*/  MUFU.TANH R30, R57 ;  /* 0x00000039001e7308 */ /* 0x000f220000002400 */
[----:B------:R-:W-:Y:S01]  /*6340*/  FSEL R53, R53, -INF , !P3 ;  /* 0xff80000035357808 */ /* 0x000fe20005800000 */
[----:B------:R-:W-:Y:S01]  /*6350*/  FMUL.FTZ R19, R19, R40 ;  /* 0x0000002813137220 */ /* 0x000fe20000410000 */
[----:B------:R-:W-:Y:S01]  /*6360*/  FSEL R79, R58, -INF , !P2 ;  /* 0xff8000003a4f7808 */ /* 0x000fe20005000000 */
[----:B------:R-:W-:Y:S01]  /*6370*/  HMMA.16816.F32 R4, R4, R44, RZ ;  /* 0x0000002c0404723c */ /* 0x000fe200000018ff */
[----:B------:R-:W-:-:S02]  /*6380*/  ISETP.GT.AND P5, PT, R62, R55, PT ;  /* 0x000000373e00720c */ /* 0x000fc40003fa4270 */
[----:B------:R-:W-:Y:S01]  /*6390*/  ISETP.GT.AND P2, PT, R49, R56, PT ;  /* 0x000000383100720c */ /* 0x000fe20003f44270 */
[----:B------:R-:W4:Y:S01]  /*63a0*/  MUFU.TANH R16, R16 ;  /* 0x0000001000107308 */ /* 0x000f220000002400 */
[----:B------:R-:W-:Y:S02]  /*63b0*/  FSEL R78, R53, -INF , !P4 ;  /* 0xff800000354e7808 */ /* 0x000fe40006000000 */
[----:B------:R-:W-:Y:S02]  /*63c0*/  ISETP.GE.AND P3, PT, R55, R178, PT ;  /* 0x000000b23700720c */ /* 0x000fe40003f66270 */
[----:B------:R-:W-:Y:S02]  /*63d0*/  ISETP.GT.AND P4, PT, R49, R55, PT ;  /* 0x000000373100720c */ /* 0x000fe40003f84270 */
[----:B------:R-:W-:Y:S01]  /*63e0*/  FSEL R65, R65, -INF , !P5 ;  /* 0xff80000041417808 */ /* 0x000fe20006800000 */
[----:B------:R-:W-:Y:S01]  /*63f0*/  HMMA.16816.F32 R12, R8, R26, R12 ;  /* 0x0000001a080c723c */ /* 0x000fe2000000180c */
[C---:B------:R-:W-:Y:S01]  /*6400*/  VIADD R27, R115.reuse, 0xd8 ;  /* 0x000000d8731b7836 */ /* 0x040fe20000000000 */
[----:B--2---:R-:W-:Y:S01]  /*6410*/  FSEL R52, R52, -INF , !P2 ;  /* 0xff80000034347808 */ /* 0x004fe20005000000 */
[----:B------:R-:W-:Y:S01]  /*6420*/  MUFU.TANH R17, R17 ;  /* 0x0000001100117308 */ /* 0x000fe20000002400 */
[----:B------:R-:W-:Y:S01]  /*6430*/  ISETP.GT.AND P2, PT, R62, R31, PT ;  /* 0x0000001f3e00720c */ /* 0x000fe20003f44270 */
[----:B------:R-:W-:Y:S01]  /*6440*/  VIADD R26, R115, 0xd9 ;  /* 0x000000d9731a7836 */ /* 0x000fe20000000000 */
[----:B------:R-:W-:-:S02]  /*6450*/  FSEL R72, R65, -INF , !P3 ;  /* 0xff80000041487808 */ /* 0x000fc40005800000 */
[----:B------:R-:W-:Y:S01]  /*6460*/  HMMA.16816.F32 R4, R8, R36, R4 ;  /* 0x000000240804723c */ /* 0x000fe20000001804 */
[----:B-1----:R-:W-:Y:S01]  /*6470*/  FSEL R51, R51, -INF , !P4 ;  /* 0xff80000033337808 */ /* 0x002fe20006000000 */
[----:B------:R-:W-:Y:S01]  /*6480*/  VIADD R11, R115, 0xe1 ;  /* 0x000000e1730b7836 */ /* 0x000fe20000000000 */
[----:B------:R-:W-:Y:S01]  /*6490*/  FSEL R87, R68, -INF , !P1 ;  /* 0xff80000044577808 */ /* 0x000fe20004800000 */
[----:B------:R-:W1:Y:S01]  /*64a0*/  MUFU.TANH R18, R18 ;  /* 0x0000001200127308 */ /* 0x000e620000002400 */
[----:B------:R-:W-:Y:S01]  /*64b0*/  ISETP.GT.AND P3, PT, R49, R31, PT ;  /* 0x0000001f3100720c */ /* 0x000fe20003f64270 */
[----:B------:R-:W-:Y:S01]  /*64c0*/  VIADD R10, R115, 0xe8 ;  /* 0x000000e8730a7836 */ /* 0x000fe20000000000 */
[----:B------:R-:W-:Y:S02]  /*64d0*/  ISETP.GT.AND P4, PT, R62, R27, PT ;  /* 0x0000001b3e00720c */ /* 0x000fe40003f84270 */
[----:B------:R-:W-:Y:S02]  /*64e0*/  ISETP.GE.AND P1, PT, R55, R176, PT ;  /* 0x000000b03700720c */ /* 0x000fe40003f26270 */
[----:B------:R-:W-:Y:S01]  /*64f0*/  ISETP.GE.AND P5, PT, R31, R178, PT ;  /* 0x000000b21f00720c */ /* 0x000fe20003fa6270 */
[-C--:B------:R-:W-:Y:S01]  /*6500*/  FMUL.FTZ R8, R14, R40.reuse ;  /* 0x000000280e087220 */ /* 0x080fe20000410000 */
[----:B------:R-:W-:Y:S01]  /*6510*/  FSEL R54, R54, -INF , !P2 ;  /* 0xff80000036367808 */ /* 0x000fe20005000000 */
[----:B------:R-:W-:Y:S01]  /*6520*/  FMUL.FTZ R12, R12, R40 ;  /* 0x000000280c0c7220 */ /* 0x000fe20000410000 */
[----:B------:R-:W-:Y:S01]  /*6530*/  FSEL R93, R60, -INF , !P0 ;  /* 0xff8000003c5d7808 */ /* 0x000fe20004000000 */
[----:B------:R-:W2:Y:S01]  /*6540*/  MUFU.TANH R19, R19 ;  /* 0x0000001300137308 */ /* 0x000ea20000002400 */
[----:B------:R-:W-:Y:S01]  /*6550*/  ISETP.GE.AND P2, PT, R27, R178, PT ;  /* 0x000000b21b00720c */ /* 0x000fe20003f46270 */
[-C--:B------:R-:W-:Y:S01]  /*6560*/  FMUL.FTZ R9, R15, R40.reuse ;  /* 0x000000280f097220 */ /* 0x080fe20000410000 */
[----:B------:R-:W-:Y:S01]  /*6570*/  FSEL R28, R28, -INF , !P3 ;  /* 0xff8000001c1c7808 */ /* 0x000fe20005800000 */
[-C--:B------:R-:W-:Y:S01]  /*6580*/  FMUL.FTZ R4, R4, R40.reuse ;  /* 0x0000002804047220 */ /* 0x080fe20000410000 */
[----:B------:R-:W-:Y:S01]  /*6590*/  FSEL R29, R29, -INF , !P4 ;  /* 0xff8000001d1d7808 */ /* 0x000fe20006000000 */
[----:B------:R-:W-:Y:S01]  /*65a0*/  FMUL.FTZ R5, R5, R40 ;  /* 0x0000002805057220 */ /* 0x000fe20000410000 */
[----:B------:R-:W-:Y:S01]  /*65b0*/  FSEL R60, R51, -INF , !P1 ;  /* 0xff800000333c7808 */ /* 0x000fe20004800000 */
[----:B------:R-:W2:Y:S01]  /*65c0*/  MUFU.TANH R8, R8 ;  /* 0x0000000800087308 */ /* 0x000ea20000002400 */
[----:B------:R-:W-:-:S02]  /*65d0*/  FSEL R71, R54, -INF , !P5 ;  /* 0xff80000036477808 */ /* 0x000fc40006800000 */
[----:B------:R-:W-:Y:S02]  /*65e0*/  ISETP.GT.AND P3, PT, R62, R26, PT ;  /* 0x0000001a3e00720c */ /* 0x000fe40003f64270 */
[----:B------:R-:W-:Y:S02]  /*65f0*/  ISETP.GE.AND P1, PT, R27, R176, PT ;  /* 0x000000b01b00720c */ /* 0x000fe40003f26270 */
[----:B------:R-:W-:Y:S01]  /*6600*/  ISETP.GT.AND P5, PT, R49, R27, PT ;  /* 0x0000001b3100720c */ /* 0x000fe20003fa4270 */
[----:B------:R-:W-:Y:S01]  /*6610*/  FMUL.FTZ R27, R13, R40 ;  /* 0x000000280d1b7220 */ /* 0x000fe20000410000 */
[----:B------:R-:W-:Y:S01]  /*6620*/  ISETP.GE.AND P0, PT, R56, R176, PT ;  /* 0x000000b03800720c */ /* 0x000fe20003f06270 */
[----:B------:R-:W-:Y:S01]  /*6630*/  VIADD R13, R115, 0xe0 ;  /* 0x000000e0730d7836 */ /* 0x000fe20000000000 */
[----:B------:R-:W-:Y:S01]  /*6640*/  FSEL R70, R29, -INF , !P2 ;  /* 0xff8000001d467808 */ /* 0x000fe20005000000 */
[----:B------:R-:W2:Y:S01]  /*6650*/  MUFU.TANH R12, R12 ;  /* 0x0000000c000c7308 */ /* 0x000ea20000002400 */
[----:B------:R-:W-:-:S02]  /*6660*/  ISETP.GE.AND P4, PT, R26, R178, PT ;  /* 0x000000b21a00720c */ /* 0x000fc40003f86270 */
[----:B------:R-:W-:Y:S02]  /*6670*/  ISETP.GT.AND P2, PT, R49, R26, PT ;  /* 0x0000001a3100720c */ /* 0x000fe40003f44270 */
[----:B---3--:R-:W-:Y:S02]  /*6680*/  FSEL R24, R24, -INF , !P3 ;  /* 0xff80000018187808 */ /* 0x008fe40005800000 */
[----:B------:R-:W-:Y:S01]  /*6690*/  FSEL R76, R52, -INF , !P0 ;  /* 0xff800000344c7808 */ /* 0x000fe20004000000 */
[----:B------:R-:W3:Y:S01]  /*66a0*/  MUFU.TANH R27, R27 ;  /* 0x0000001b001b7308 */ /* 0x000ee20000002400 */
[----:B------:R-:W-:Y:S02]  /*66b0*/  ISETP.GE.AND P0, PT, R31, R176, PT ;  /* 0x000000b01f00720c */ /* 0x000fe40003f06270 */
[----:B------:R-:W-:Y:S02]  /*66c0*/  FSEL R25, R25, -INF , !P5 ;  /* 0xff80000019197808 */ /* 0x000fe40006800000 */
[----:B------:R-:W-:-:S02]  /*66d0*/  ISETP.GT.AND P5, PT, R62, R13, PT ;  /* 0x0000000d3e00720c */ /* 0x000fc40003fa4270 */
[----:B------:R-:W-:Y:S01]  /*66e0*/  FSEL R69, R24, -INF , !P4 ;  /* 0xff80000018457808 */ /* 0x000fe20006000000 */
[----:B------:R-:W3:Y:S01]  /*66f0*/  MUFU.TANH R4, R4 ;  /* 0x0000000400047308 */ /* 0x000ee20000002400 */
[----:B----4-:R-:W-:Y:S02]  /*6700*/  FSEL R30, R30, -INF , !P2 ;  /* 0xff8000001e1e7808 */ /* 0x010fe40005000000 */
[----:B------:R-:W-:Y:S02]  /*6710*/  ISETP.GT.AND P4, PT, R49, R13, PT ;  /* 0x0000000d3100720c */ /* 0x000fe40003f84270 */
[----:B------:R-:W-:Y:S02]  /*6720*/  ISETP.GT.AND P2, PT, R62, R11, PT ;  /* 0x0000000b3e00720c */ /* 0x000fe40003f44270 */
[----:B------:R-:W-:Y:S01]  /*6730*/  FSEL R59, R28, -INF , !P0 ;  /* 0xff8000001c3b7808 */ /* 0x000fe20004000000 */
[----:B------:R-:W4:Y:S01]  /*6740*/  MUFU.TANH R9, R9 ;  /* 0x0000000900097308 */ /* 0x000f220000002400 */
[----:B------:R-:W-:-:S02]  /*6750*/  ISETP.GE.AND P0, PT, R26, R176, PT ;  /* 0x000000b01a00720c */ /* 0x000fc40003f06270 */
[----:B------:R-:W-:Y:S02]  /*6760*/  FSEL R58, R25, -INF , !P1 ;  /* 0xff800000193a7808 */ /* 0x000fe40004800000 */
[C---:B------:R-:W-:Y:S02]  /*6770*/  ISETP.GE.AND P3, PT, R13.reuse, R178, PT ;  /* 0x000000b20d00720c */ /* 0x040fe40003f66270 */
[----:B------:R-:W-:Y:S01]  /*6780*/  FSEL R16, R16, -INF , !P5 ;  /* 0xff80000010107808 */ /* 0x000fe20006800000 */
[----:B------:R-:W-:Y:S01]  /*6790*/  MUFU.TANH R5, R5 ;  /* 0x0000000500057308 */ /* 0x000fe20000002400 */
[----:B------:R-:W-:Y:S01]  /*67a0*/  ISETP.GE.AND P1, PT, R13, R176, PT ;  /* 0x000000b00d00720c */ /* 0x000fe20003f26270 */
[----:B------:R-:W-:Y:S01]  /*67b0*/  FMUL.FTZ R13, R6, R40 ;  /* 0x00000028060d7220 */ /* 0x000fe20000410000 */
[----:B------:R-:W-:Y:S01]  /*67c0*/  ISETP.GE.AND P5, PT, R11, R178, PT ;  /* 0x000000b20b00720c */ /* 0x000fe20003fa6270 */
[----:B------:R-:W-:Y:S01]  /*67d0*/  VIADD R6, R115, 0xf0 ;  /* 0x000000f073067836 */ /* 0x000fe20000000000 */
[----:B-1----:R-:W-:-:S02]  /*67e0*/  FSEL R18, R18, -INF , !P4 ;  /* 0xff80000012127808 */ /* 0x002fc40006000000 */
[----:B------:R-:W-:Y:S02]  /*67f0*/  FSEL R17, R17, -INF , !P2 ;  /* 0xff80000011117808 */ /* 0x000fe40005000000 */
[----:B------:R-:W-:Y:S02]  /*6800*/  FSEL R57, R30, -INF , !P0 ;  /* 0xff8000001e397808 */ /* 0x000fe40004000000 */
[----:B------:R-:W-:Y:S02]  /*6810*/  FSEL R68, R16, -INF , !P3 ;  /* 0xff80000010447808 */ /* 0x000fe40005800000 */
[----:B------:R-:W-:Y:S02]  /*6820*/  ISETP.GE.AND P0, PT, R11, R176, PT ;  /* 0x000000b00b00720c */ /* 0x000fe40003f06270 */
[----:B------:R-:W-:Y:S01]  /*6830*/  ISETP.GT.AND P3, PT, R49, R11, PT ;  /* 0x0000000b3100720c */ /* 0x000fe20003f64270 */
[----:B------:R-:W-:Y:S01]  /*6840*/  FMUL.FTZ R11, R7, R40 ;  /* 0x00000028070b7220 */ /* 0x000fe20000410000 */
[----:B------:R-:W-:Y:S01]  /*6850*/  FSEL R56, R18, -INF , !P1 ;  /* 0xff80000012387808 */ /* 0x000fe20004800000 */
[----:B------:R-:W1:Y:S01]  /*6860*/  MUFU.TANH R7, R13 ;  /* 0x0000000d00077308 */ /* 0x000e620000002400 */
[----:B------:R-:W-:Y:S01]  /*6870*/  FSEL R67, R17, -INF , !P5 ;  /* 0xff80000011437808 */ /* 0x000fe20006800000 */
[----:B------:R-:W-:Y:S01]  /*6880*/  IMAD.MOV.U32 R40, RZ, RZ, R114 ;  /* 0x000000ffff287224 */ /* 0x000fe200078e0072 */
[----:B------:R-:W-:-:S02]  /*6890*/  ISETP.GT.AND P4, PT, R62, R10, PT ;  /* 0x0000000a3e00720c */ /* 0x000fc40003f84270 */
[C---:B------:R-:W-:Y:S02]  /*68a0*/  ISETP.GE.AND P1, PT, R10.reuse, R178, PT ;  /* 0x000000b20a00720c */ /* 0x040fe40003f26270 */
[----:B------:R-:W-:Y:S02]  /*68b0*/  ISETP.GE.AND P2, PT, R10, R176, PT ;  /* 0x000000b00a00720c */ /* 0x000fe40003f46270 */
[----:B------:R-:W-:Y:S01]  /*68c0*/  ISETP.GT.AND P5, PT, R49, R10, PT ;  /* 0x0000000a3100720c */ /* 0x000fe20003fa4270 */
[----:B------:R-:W-:Y:S01]  /*68d0*/  VIADD R10, R115, 0xe9 ;  /* 0x000000e9730a7836 */ /* 0x000fe20000000000 */
[----:B--2---:R-:W-:Y:S02]  /*68e0*/  FSEL R19, R19, -INF , !P3 ;  /* 0xff80000013137808 */ /* 0x004fe40005800000 */
[----:B------:R-:W-:Y:S02]  /*68f0*/  FSEL R54, R8, -INF , !P5 ;  /* 0xff80000008367808 */ /* 0x000fe40006800000 */
[C---:B------:R-:W-:Y:S01]  /*6900*/  ISETP.GT.AND P3, PT, R62.reuse, R10, PT ;  /* 0x0000000a3e00720c */ /* 0x040fe20003f64270 */
[----:B------:R-:W2:Y:S01]  /*6910*/  MUFU.TANH R8, R11 ;  /* 0x0000000b00087308 */ /* 0x000ea20000002400 */
[----:B------:R-:W-:-:S02]  /*6920*/  ISETP.GT.AND P5, PT, R62, R6, PT ;  /* 0x000000063e00720c */ /* 0x000fc40003fa4270 */
[----:B------:R-:W-:Y:S02]  /*6930*/  FSEL R12, R12, -INF , !P4 ;  /* 0xff8000000c0c7808 */ /* 0x000fe40006000000 */
[----:B------:R-:W-:Y:S02]  /*6940*/  FSEL R55, R19, -INF , !P0 ;  /* 0xff80000013377808 */ /* 0x000fe40004000000 */
[----:B------:R-:W-:Y:S02]  /*6950*/  ISETP.GE.AND P0, PT, R10, R178, PT ;  /* 0x000000b20a00720c */ /* 0x000fe40003f06270 */
[----:B---3--:R-:W-:Y:S02]  /*6960*/  FSEL R27, R27, -INF , !P3 ;  /* 0xff8000001b1b7808 */ /* 0x008fe40005800000 */
[----:B------:R-:W-:Y:S02]  /*6970*/  FSEL R64, R4, -INF , !P5 ;  /* 0xff80000004407808 */ /* 0x000fe40006800000 */
[----:B------:R-:W-:Y:S01]  /*6980*/  FSEL R66, R12, -INF , !P1 ;  /* 0xff8000000c427808 */ /* 0x000fe20004800000 */
[----:B------:R-:W3:Y:S01]  /*6990*/  MUFU.TANH R4, R34 ;  /* 0x0000002200047308 */ /* 0x000ee20000002400 */
[----:B------:R-:W-:-:S02]  /*69a0*/  ISETP.GE.AND P4, PT, R10, R176, PT ;  /* 0x000000b00a00720c */ /* 0x000fc40003f86270 */
[----:B------:R-:W-:Y:S01]  /*69b0*/  ISETP.GT.AND P1, PT, R49, R10, PT ;  /* 0x0000000a3100720c */ /* 0x000fe20003f24270 */
[----:B------:R-:W-:Y:S01]  /*69c0*/  VIADD R10, R115, 0xf1 ;  /* 0x000000f1730a7836 */ /* 0x000fe20000000000 */
[----:B------:R-:W-:Y:S02]  /*69d0*/  FSEL R65, R27, -INF , !P0 ;  /* 0xff8000001b417808 */ /* 0x000fe40004000000 */
[----:B------:R-:W-:Y:S02]  /*69e0*/  ISETP.GT.AND P0, PT, R49, R6, PT ;  /* 0x000000063100720c */ /* 0x000fe40003f04270 */
[----:B----4-:R-:W-:Y:S01]  /*69f0*/  FSEL R53, R9, -INF , !P1 ;  /* 0xff80000009357808 */ /* 0x010fe20004800000 */
[----:B------:R-:W-:Y:S01]  /*6a00*/  VIADD R9, R115, 0xf8 ;  /* 0x000000f873097836 */ /* 0x000fe20000000000 */
[----:B------:R-:W-:Y:S02]  /*6a10*/  ISETP.GT.AND P1, PT, R62, R10, PT ;  /* 0x0000000a3e00720c */ /* 0x000fe40003f24270 */
[----:B-1----:R-:W-:-:S02]  /*6a20*/  FSEL R7, R7, -INF , !P0 ;  /* 0xff80000007077808 */ /* 0x002fc40004000000 */
[----:B------:R-:W-:Y:S02]  /*6a30*/  FSEL R54, R54, -INF , !P2 ;  /* 0xff80000036367808 */ /* 0x000fe40005000000 */
[----:B------:R-:W-:Y:S02]  /*6a40*/  ISETP.GT.AND P0, PT, R49, R10, PT ;  /* 0x0000000a3100720c */ /* 0x000fe40003f04270 */
[C---:B------:R-:W-:Y:S02]  /*6a50*/  ISETP.GE.AND P2, PT, R6.reuse, R178, PT ;  /* 0x000000b20600720c */ /* 0x040fe40003f46270 */
[----:B------:R-:W-:Y:S02]  /*6a60*/  ISETP.GE.AND P3, PT, R6, R176, PT ;  /* 0x000000b00600720c */ /* 0x000fe40003f66270 */
[----:B------:R-:W1:Y:S01]  /*6a70*/  MUFU.TANH R6, R32 ;  /* 0x0000002000067308 */ /* 0x000e620000002400 */
[----:B------:R-:W-:Y:S02]  /*6a80*/  FSEL R63, R5, -INF , !P1 ;  /* 0xff800000053f7808 */ /* 0x000fe40004800000 */
[----:B--2---:R-:W-:-:S02]  /*6a90*/  FSEL R8, R8, -INF , !P0 ;  /* 0xff80000008087808 */ /* 0x004fc40004000000 */
[----:B------:R-:W-:Y:S02]  /*6aa0*/  ISETP.GT.AND P0, PT, R49, R9, PT ;  /* 0x000000093100720c */ /* 0x000fe40003f04270 */
[----:B------:R-:W-:Y:S01]  /*6ab0*/  FSEL R53, R53, -INF , !P4 ;  /* 0xff80000035357808 */ /* 0x000fe20006000000 */
[----:B------:R-:W2:Y:S01]  /*6ac0*/  MUFU.TANH R5, R80 ;  /* 0x0000005000057308 */ /* 0x000ea20000002400 */
[----:B---3--:R-:W-:Y:S02]  /*6ad0*/  FSEL R4, R4, -INF , !P0 ;  /* 0xff80000004047808 */ /* 0x008fe40004000000 */
[----:B------:R-:W-:Y:S02]  /*6ae0*/  ISETP.GT.AND P0, PT, R114, R180, PT ;  /* 0x000000b47200720c */ /* 0x000fe40003f04270 */
[----:B------:R-:W-:Y:S02]  /*6af0*/  ISETP.GE.AND P4, PT, R10, R178, PT ;  /* 0x000000b20a00720c */ /* 0x000fe40003f86270 */
[----:B------:R-:W-:-:S02]  /*6b00*/  FSEL R64, R64, -INF , !P2 ;  /* 0xff80000040407808 */ /* 0x000fc40005000000 */
[-C--:B------:R-:W-:Y:S02]  /*6b10*/  ISETP.GE.AND P5, PT, R10, R176.reuse, PT ;  /* 0x000000b00a00720c */ /* 0x080fe40003fa6270 */
[C---:B------:R-:W-:Y:S02]  /*6b20*/  ISETP.GT.AND P2, PT, R62.reuse, R9, PT ;  /* 0x000000093e00720c */ /* 0x040fe40003f44270 */
[----:B------:R-:W-:Y:S02]  /*6b30*/  FSEL R63, R63, -INF , !P4 ;  /* 0xff8000003f3f7808 */ /* 0x000fe40006000000 */
[----:B------:R-:W-:Y:S02]  /*6b40*/  ISETP.GT.AND P4, PT, R62, R115, PT ;  /* 0x000000733e00720c */ /* 0x000fe40003f84270 */
[----:B------:R-:W-:Y:S02]  /*6b50*/  FSEL R52, R7, -INF , !P3 ;  /* 0xff80000007347808 */ /* 0x000fe40005800000 */
[----:B------:R-:W-:-:S02]  /*6b60*/  ISETP.GE.AND P1, PT, R9, R176, PT ;  /* 0x000000b00900720c */ /* 0x000fc40003f26270 */
[----:B------:R-:W-:Y:S02]  /*6b70*/  FSEL R51, R8, -INF , !P5 ;  /* 0xff80000008337808 */ /* 0x000fe40006800000 */
[----:B-1----:R-:W-:Y:S02]  /*6b80*/  FSEL R6, R6, -INF , !P2 ;  /* 0xff80000006067808 */ /* 0x002fe40005000000 */
[-C--:B------:R-:W-:Y:S02]  /*6b90*/  ISETP.GE.AND P3, PT, R9, R178.reuse, PT ;  /* 0x000000b20900720c */ /* 0x080fe40003f66270 */
[C---:B------:R-:W-:Y:S02]  /*6ba0*/  ISETP.GE.AND P5, PT, R115.reuse, R178, PT ;  /* 0x000000b27300720c */ /* 0x040fe40003fa6270 */
[----:B------:R-:W-:Y:S02]  /*6bb0*/  ISETP.GE.AND P2, PT, R115, R176, PT ;  /* 0x000000b07300720c */ /* 0x000fe40003f46270 */
[----:B--2---:R-:W-:-:S02]  /*6bc0*/  FSEL R5, R5, -INF , !P4 ;  /* 0xff80000005057808 */ /* 0x004fc40006000000 */
[----:B------:R-:W-:Y:S02]  /*6bd0*/  FSEL R49, R4, -INF , !P1 ;  /* 0xff80000004317808 */ /* 0x000fe40004800000 */
        /* <DEDUP_REMOVED lines=17> */
.L_x_1716:
        /* <DEDUP_REMOVED lines=20> */
[----:B------:R-:W-:Y:S02]  /*6e30*/  IMAD R0, R9, R7, R0 ;  /* 0x0000000709007224 */ /* 0x000fe400078e0200 */
[----:B------:R-:W-:-:S03]  /*6e40*/  IMAD.HI.U32 R11, R11, R8, RZ ;  /* 0x000000080b0b7227 */ /* 0x000fc600078e00ff */
[----:B------:R-:W-:Y:S01]  /*6e50*/  ISETP.GT.U32.AND P1, PT, R5, R0, PT ;  /* 0x000000000500720c */ /* 0x000fe20003f24070 */
[----:B------:R-:W-:-:S05]  /*6e60*/  IMAD R7, R11, R7, R8 ;  /* 0x000000070b077224 */ /* 0x000fca00078e0208 */
[----:B------:R-:W-:-:S07]  /*6e70*/  ISETP.GT.U32.AND P3, PT, R5, R7, PT ;  /* 0x000000070500720c */ /* 0x000fce0003f64070 */
[-C--:B------:R-:W-:Y:S02]  /*6e80*/  @!P1 IADD3 R0, PT, PT, R0, -R5.reuse, RZ ;  /* 0x8000000500009210 */ /* 0x080fe40007ffe0ff */
[----:B------:R-:W-:Y:S02]  /*6e90*/  @!P1 IADD3 R9, PT, PT, R9, 0x1, RZ ;  /* 0x0000000109099810 */ /* 0x000fe40007ffe0ff */
[----:B------:R-:W-:Y:S02]  /*6ea0*/  ISETP.GE.U32.AND P4, PT, R0, R5, PT ;  /* 0x000000050000720c */ /* 0x000fe40003f86070 */
[----:B------:R-:W-:Y:S01]  /*6eb0*/  @!P3 IMAD.IADD R7, R7, 0x1, -R5 ;  /* 0x000000010707b824 */ /* 0x000fe200078e0a05 */
[----:B------:R-:W-:Y:S01]  /*6ec0*/  ISETP.NE.AND P1, PT, R6, RZ, PT ;  /* 0x000000ff0600720c */ /* 0x000fe20003f25270 */
[----:B------:R-:W-:-:S03]  /*6ed0*/  @!P3 VIADD R11, R11, 0x1 ;  /* 0x000000010b0bb836 */ /* 0x000fc60000000000 */
[----:B------:R-:W-:Y:S02]  /*6ee0*/  ISETP.GE.U32.AND P5, PT, R7, R5, PT ;  /* 0x000000050700720c */ /* 0x000fe40003fa6070 */
[----:B------:R-:W-:-:S04]  /*6ef0*/  LOP3.LUT R7, RZ, R6, RZ, 0x33, !PT ;  /* 0x00000006ff077212 */ /* 0x000fc800078e33ff */
[----:B------:R-:W-:-:S04]  /*6f00*/  @P4 IADD3 R9, PT, PT, R9, 0x1, RZ ;  /* 0x0000000109094810 */ /* 0x000fc80007ffe0ff */
[----:B------:R-:W-:-:S03]  /*6f10*/  MOV R8, R9 ;  /* 0x0000000900087202 */ /* 0x000fc60000000f00 */
[----:B------:R-:W-:Y:S02]  /*6f20*/  @P5 VIADD R11, R11, 0x1 ;  /* 0x000000010b0b5836 */ /* 0x000fe40000000000 */
[----:B------:R-:W-:-:S03]  /*6f30*/  @!P0 IMAD.MOV R8, RZ, RZ, -R8 ;  /* 0x000000ffff088224 */ /* 0x000fc600078e0a08 */
[----:B------:R-:W-:Y:S02]  /*6f40*/  @!P2 IADD3 R11, PT, PT, -R11, RZ, RZ ;  /* 0x000000ff0b0ba210 */ /* 0x000fe40007ffe1ff */
[C---:B------:R-:W-:Y:S02]  /*6f50*/  SEL R8, R7.reuse, R8, !P1 ;  /* 0x0000000807087207 */ /* 0x040fe40004800000 */
[----:B------:R-:W-:Y:S02]  /*6f60*/  SEL R7, R7, R11, !P1 ;  /* 0x0000000b07077207 */ /* 0x000fe40004800000 */
[----:B------:R-:W2:Y:S01]  /*6f70*/  LD.E.64 R10, desc[UR4][R2.64+0x38] ;  /* 0x00003804020a7980 */ /* 0x000ea2000c101b00 */
[----:B------:R-:W-:-:S04]  /*6f80*/  IMAD.WIDE R14, R8, 0x4, R196 ;  /* 0x00000004080e7825 */ /* 0x000fc800078e02c4 */
[C---:B------:R-:W-:Y:S01]  /*6f90*/  IMAD.WIDE R12, R7.reuse, 0x4, R196 ;  /* 0x00000004070c7825 */ /* 0x040fe200078e02c4 */
[----:B------:R-:W3:Y:S04]  /*6fa0*/  LD.E R5, desc[UR4][R14.64] ;  /* 0x000000040e057980 */ /* 0x000ee8000c101900 */
[----:B------:R-:W3:Y:S04]  /*6fb0*/  LD.E R0, desc[UR4][R12.64] ;  /* 0x000000040c007980 */ /* 0x000ee8000c101900 */
[----:B------:R-:W4:Y:S01]  /*6fc0*/  LD.E.64 R12, desc[UR4][R2.64+0x20] ;  /* 0x00002004020c7980 */ /* 0x000f22000c101b00 */
[----:B------:R-:W-:-:S04]  /*6fd0*/  IMAD.IADD R8, R7, 0x1, -R8 ;  /* 0x0000000107087824 */ /* 0x000fc800078e0a08 */
[----:B------:R-:W-:-:S05]  /*6fe0*/  IMAD R8, R6, R8, -0x100 ;  /* 0xffffff0006087424 */ /* 0x000fca00078e0208 */
[----:B------:R-:W-:Y:S01]  /*6ff0*/  SHF.R.S32.HI R7, RZ, 0x1f, R8 ;  /* 0x0000001fff077819 */ /* 0x000fe20000011408 */
[-C--:B--2---:R-:W-:Y:S02]  /*7000*/  IMAD R6, R11, R8.reuse, RZ ;  /* 0x000000080b067224 */ /* 0x084fe400078e02ff */
[----:B------:R-:W-:-:S04]  /*7010*/  IMAD.WIDE.U32 R8, R10, R8, RZ ;  /* 0x000000080a087225 */ /* 0x000fc800078e00ff */
[----:B------:R-:W-:Y:S01]  /*7020*/  IMAD R6, R10, R7, R6 ;  /* 0x000000070a067224 */ /* 0x000fe200078e0206 */
[----:B---3--:R-:W-:-:S03]  /*7030*/  IADD3 R0, PT, PT, R5, -R0, RZ ;  /* 0x8000000005007210 */ /* 0x008fc60007ffe0ff */
[----:B------:R-:W-:Y:S01]  /*7040*/  IMAD.IADD R9, R9, 0x1, R6 ;  /* 0x0000000109097824 */ /* 0x000fe200078e0206 */
[----:B------:R-:W-:Y:S01]  /*7050*/  SHF.R.S32.HI R6, RZ, 0x1f, R0 ;  /* 0x0000001fff067819 */ /* 0x000fe20000011400 */
[----:B----4-:R-:W-:Y:S02]  /*7060*/  IMAD R5, R13, R0, RZ ;  /* 0x000000000d057224 */ /* 0x010fe400078e02ff */
[----:B------:R-:W-:-:S04]  /*7070*/  IMAD.WIDE.U32 R8, R0, R12, R8 ;  /* 0x0000000c00087225 */ /* 0x000fc800078e0008 */
[----:B------:R-:W-:Y:S01]  /*7080*/  IMAD R5, R12, R6, R5 ;  /* 0x000000060c057224 */ /* 0x000fe200078e0205 */
[----:B------:R-:W-:-:S04]  /*7090*/  LEA R182, P0, R8, R182, 0x1 ;  /* 0x000000b608b67211 */ /* 0x000fc800078008ff */
[----:B------:R-:W-:-:S04]  /*70a0*/  IADD3 R5, PT, PT, R9, R5, RZ ;  /* 0x0000000509057210 */ /* 0x000fc80007ffe0ff */
[----:B------:R-:W-:Y:S02]  /*70b0*/  LEA.HI.X R181, R8, R181, R5, 0x1, P0 ;  /* 0x000000b508b57211 */ /* 0x000fe400000f0c05 */
.L_x_1717:
[----:B------:R-:W-:Y:S05]  /*70c0*/  BSYNC.RECONVERGENT B0 ;  /* 0x0000000000007941 */ /* 0x000fea0003800200 */
.L_x_1715:
[-C--:B------:R-:W-:Y:S01]  /*70d0*/  ISETP.GE.AND P1, PT, R174, R191.reuse, PT ;  /* 0x000000bfae00720c */ /* 0x080fe20003f26270 */
[----:B------:R-:W-:Y:S01]  /*70e0*/  IMAD.SHL.U32 R0, R170, 0x40, RZ ;  /* 0x00000040aa007824 */ /* 0x000fe200078e00ff */
[----:B------:R-:W-:Y:S01]  /*70f0*/  ISETP.GE.AND P0, PT, R174, R191, PT ;  /* 0x000000bfae00720c */ /* 0x000fe20003f06270 */
[----:B------:R-:W-:Y:S01]  /*7100*/  BSSY.RECONVERGENT B0, `(.L_x_1718) ;  /* 0x0000042000007945 */ /* 0x000fe20003800200 */
[----:B------:R-:W-:Y:S02]  /*7110*/  SHF.L.U64.HI R6, R170, 0x6, R171 ;  /* 0x00000006aa067819 */ /* 0x000fe400000102ab */
[----:B------:R-:W-:-:S05]  /*7120*/  IADD3 R8, P2, PT, R0, R182, RZ ;  /* 0x000000b600087210 */ /* 0x000fca0007f5e0ff */
[----:B------:R-:W-:Y:S02]  /*7130*/  IMAD.X R9, R6, 0x1, R181, P2 ;  /* 0x0000000106097824 */ /* 0x000fe400010e06b5 */
[----:B------:R-:W-:Y:S01]  /*7140*/  @!P1 IMAD.MOV.U32 R10, RZ, RZ, R182 ;  /* 0x000000ffff0a9224 */ /* 0x000fe200078e00b6 */
[----:B------:R-:W-:Y:S01]  /*7150*/  @!P1 MOV R11, R181 ;  /* 0x000000b5000b9202 */ /* 0x000fe20000000f00 */
[----:B------:R-:W-:Y:S01]  /*7160*/  @!P0 IMAD.MOV.U32 R17, RZ, RZ, R9 ;  /* 0x000000ffff118224 */ /* 0x000fe200078e0009 */
[----:B------:R-:W-:Y:S01]  /*7170*/  @!P0 IADD3 R12, P2, PT, R8, R0, RZ ;  /* 0x00000000080c8210 */ /* 0x000fe20007f5e0ff */
[----:B------:R-:W-:Y:S01]  /*7180*/  @!P0 IMAD R5, R171, 0xc0, RZ ;  /* 0x000000c0ab058824 */ /* 0x000fe200078e02ff */
[-C--:B------:R-:W-:Y:S01]  /*7190*/  @!P0 MOV R16, R8.reuse ;  /* 0x0000000800108202 */ /* 0x080fe20000000f00 */
[----:B------:R-:W-:Y:S01]  /*71a0*/  @!PT LDS RZ, [RZ] ;  /* 0x00000000fffff984 */ /* 0x000fe20000000800 */
[----:B------:R-:W-:Y:S01]  /*71b0*/  @!PT LDS RZ, [RZ] ;  /* 0x00000000fffff984 */ /* 0x000fe20000000800 */
[----:B------:R-:W-:Y:S01]  /*71c0*/  @!PT LDS RZ, [RZ] ;  /* 0x00000000fffff984 */ /* 0x000fe20000000800 */
[----:B------:R1:W-:Y:S01]  /*71d0*/  @!P1 LDGSTS.E.BYPASS.LTC128B.128 [R192+0x1000], desc[UR4][R10.64] ;  /* 0x010000000ac09fae */ /* 0x0003e2000b981a04 */
[----:B------:R-:W-:Y:S01]  /*71e0*/  @!P0 MOV R7, R9 ;  /* 0x0000000900078202 */ /* 0x000fe20000000f00 */
[----:B------:R-:W-:Y:S01]  /*71f0*/  @!P0 IMAD.X R13, R9, 0x1, R6, P2 ;  /* 0x00000001090d8824 */ /* 0x000fe200010e0606 */
[----:B------:R-:W-:Y:S01]  /*7200*/  @!P0 LEA R14, P2, R170, R8, 0x8 ;  /* 0x00000008aa0e8211 */ /* 0x000fe200078440ff */
[----:B------:R2:W-:Y:S01]  /*7210*/  @P1 STS.128 [R192+0x1000], RZ ;  /* 0x001000ffc0001388 */ /* 0x0005e20000000c00 */
[----:B------:R-:W-:-:S02]  /*7220*/  @!P0 IMAD.MOV.U32 R6, RZ, RZ, R8 ;  /* 0x000000ffff068224 */ /* 0x000fc400078e0008 */
[C---:B------:R-:W-:Y:S01]  /*7230*/  @!P0 IMAD.WIDE.U32 R16, R170.reuse, 0xc0, R16 ;  /* 0x000000c0aa108825 */ /* 0x040fe200078e0010 */
[----:B------:R2:W-:Y:S01]  /*7240*/  @P0 STS.128 [R192+0x1800], RZ ;  /* 0x001800ffc0000388 */ /* 0x0005e20000000c00 */
[C---:B------:R-:W-:Y:S02]  /*7250*/  @!P0 LEA.HI.X R15, R170.reuse, R9, R171, 0x8, P2 ;  /* 0x00000009aa0f8211 */ /* 0x040fe400010f44ab */
[----:B------:R-:W-:Y:S01]  /*7260*/  @!P0 IMAD R0, R171, 0x140, RZ ;  /* 0x00000140ab008824 */ /* 0x000fe200078e02ff */
[----:B------:R-:W-:Y:S01]  /*7270*/  @!PT LDS RZ, [RZ] ;  /* 0x00000000fffff984 */ /* 0x000fe20000000800 */
[----:B------:R-:W-:Y:S01]  /*7280*/  @!PT LDS RZ, [RZ] ;  /* 0x00000000fffff984 */ /* 0x000fe20000000800 */
[----:B------:R-:W-:Y:S01]  /*7290*/  @!PT LDS RZ, [RZ] ;  /* 0x00000000fffff984 */ /* 0x000fe20000000800 */
[----:B------:R2:W-:Y:S01]  /*72a0*/  @!P0 LDGSTS.E.BYPASS.LTC128B.128 [R192+0x1800], desc[UR4][R8.64] ;  /* 0x0180000008c08fae */ /* 0x0005e2000b981a04 */
[----:B------:R-:W-:-:S03]  /*72b0*/  @!P0 IMAD.WIDE.U32 R6, R170, 0x140, R6 ;  /* 0x00000140aa068825 */ /* 0x000fc600078e0006 */
[----:B------:R2:W-:Y:S01]  /*72c0*/  @P0 STS.128 [R192+0x2000], RZ ;  /* 0x002000ffc0000388 */ /* 0x0005e20000000c00 */
[----:B------:R-:W-:Y:S01]  /*72d0*/  @!P0 IMAD.IADD R17, R5, 0x1, R17 ;  /* 0x0000000105118824 */ /* 0x000fe200078e0211 */
[----:B------:R-:W-:Y:S02]  /*72e0*/  @!P0 IADD3 R7, PT, PT, R0, R7, RZ ;  /* 0x0000000700078210 */ /* 0x000fe40007ffe0ff */
[----:B------:R-:W-:Y:S01]  /*72f0*/  @!PT LDS RZ, [RZ] ;  /* 0x00000000fffff984 */ /* 0x000fe20000000800 */
[----:B------:R-:W-:Y:S01]  /*7300*/  @!PT LDS RZ, [RZ] ;  /* 0x00000000fffff984 */ /* 0x000fe20000000800 */
[----:B------:R-:W-:Y:S01]  /*7310*/  @!PT LDS RZ, [RZ] ;  /* 0x00000000fffff984 */ /* 0x000fe20000000800 */
[----:B------:R2:W-:Y:S04]  /*7320*/  @!P0 LDGSTS.E.BYPASS.LTC128B.128 [R192+0x2000], desc[UR4][R12.64] ;  /* 0x020000000cc08fae */ /* 0x0005e8000b981a04 */
[----:B------:R2:W-:Y:S01]  /*7330*/  @P0 STS.128 [R192+0x2800], RZ ;  /* 0x002800ffc0000388 */ /* 0x0005e20000000c00 */
[----:B-1----:R-:W-:-:S04]  /*7340*/  @!P0 LEA R10, P1, R170, R8, 0x7 ;  /* 0x00000008aa0a8211 */ /* 0x002fc800078238ff */
[----:B------:R-:W-:-:S05]  /*7350*/  @!P0 LEA.HI.X R11, R170, R9, R171, 0x7, P1 ;  /* 0x00000009aa0b8211 */ /* 0x000fca00008f3cab */
        /* <DEDUP_REMOVED lines=22> */
[----:B--2---:R-:W-:-:S05]  /*74c0*/  IMAD.WIDE.U32 R8, R170, 0x180, R8 ;  /* 0x00000180aa087825 */ /* 0x004fca00078e0008 */
[----:B------:R-:W-:-:S05]  /*74d0*/  IADD3 R9, PT, PT, R0, R9, RZ ;  /* 0x0000000900097210 */ /* 0x000fca0007ffe0ff */
[----:B------:R-:W-:Y:S01]  /*74e0*/  @!PT LDS RZ, [RZ] ;  /* 0x00000000fffff984 */ /* 0x000fe20000000800 */
[----:B------:R-:W-:Y:S01]  /*74f0*/  @!PT LDS RZ, [RZ] ;  /* 0x00000000fffff984 */ /* 0x000fe20000000800 */
[----:B------:R-:W-:Y:S01]  /*7500*/  @!PT LDS RZ, [RZ] ;  /* 0x00000000fffff984 */ /* 0x000fe20000000800 */
[----:B------:R1:W-:Y:S02]  /*7510*/  LDGSTS.E.BYPASS.LTC128B.128 [R192+0x4800], desc[UR4][R8.64] ;  /* 0x0480000008c07fae */ /* 0x0003e4000b981a04 */
.L_x_1719:
[----:B------:R-:W-:Y:S05]  /*7520*/  BSYNC.RECONVERGENT B0 ;  /* 0x0000000000007941 */ /* 0x000fea0003800200 */
.L_x_1718:
[----:B------:R-:W0:Y:S02]  /*7530*/  LDGDEPBAR ;  /* 0x00000000000079af */ /* 0x000e240000000000 */
.L_x_1714:
[----:B------:R-:W-:Y:S05]  /*7540*/  BSYNC.RECONVERGENT B1 ;  /* 0x0000000000017941 */ /* 0x000fea0003800200 */
.L_x_1713:
[----:B------:R-:W3:Y:S01]  /*7550*/  LD.E R77, desc[UR4][R2.64+0xdc] ;  /* 0x0000dc04024d7980 */ /* 0x000ee2000c101900 */
[----:B------:R-:W-:Y:S01]  /*7560*/  FMNMX3.FTZ R0, R113, R75, R110, !PT ;  /* 0x0000004b71007276 */ /* 0x000fe2000781006e */
[----:B------:R-:W-:Y:S01]  /*7570*/  BSSY B2, `(.L_x_1720) ;  /* 0x00009ea000027945 */ /* 0x000fe20003800000 */
[----:B--2---:R-:W-:Y:S02]  /*7580*/  FMNMX3.FTZ R6, R4, R108, R106, !PT ;  /* 0x0000006c04067276 */ /* 0x004fe4000781006a */
        /* <DEDUP_REMOVED lines=63> */
[----:B------:R-:W2:Y:S03]  /*7980*/  SHFL.BFLY PT, R5, R0, 0x2, 0x1f ;  /* 0x0c401f0000057f89 */ /* 0x000ea600000e0000 */
[----:B------:R-:W-:Y:S01]  /*7990*/  LEA R80, R80, R166, 0x1 ;  /* 0x000000a650507211 */ /* 0x000fe200078e08ff */
[----:B------:R-:W4:Y:S03]  /*79a0*/  SHFL.BFLY PT, R7, R6, 0x2, 0x1f ;  /* 0x0c401f0006077f89 */ /* 0x000f2600000e0000 */
[----:B------:R-:W-:Y:S01]  /*79b0*/  IADD3 R73, PT, PT, R73, R80, RZ ;  /* 0x0000005049497210 */ /* 0x000fe20007ffe0ff */
[----:B------:R-:W-:Y:S04]  /*79c0*/  LDSM.16.MT88.4 R24, [R80+0x5000] ;  /* 0x005000005018783b */ /* 0x000fe80000004200 */
[----:B-1----:R-:W-:Y:S01]  /*79d0*/  LDSM.16.MT88.4 R8, [R80+0x5400] ;  /* 0x005400005008783b */ /* 0x002fe20000004200 */
[----:B--2---:R-:W-:-:S02]  /*79e0*/  FMNMX.FTZ R5, R0, R5, !PT ;  /* 0x0000000500057209 */ /* 0x004fc40007810000 */
[----:B----4-:R-:W-:-:S03]  /*79f0*/  FMNMX.FTZ R7, R6, R7, !PT ;  /* 0x0000000706077209 */ /* 0x010fc60007810000 */
[----:B------:R-:W1:Y:S04]  /*7a00*/  SHFL.BFLY PT, R0, R5, 0x1, 0x1f ;  /* 0x0c201f0005007f89 */ /* 0x000e6800000e0000 */
[----:B------:R-:W2:Y:S01]  /*7a10*/  SHFL.BFLY PT, R6, R7, 0x1, 0x1f ;  /* 0x0c201f0007067f89 */ /* 0x000ea200000e0000 */
[----:B-1----:R-:W-:-:S04]  /*7a20*/  FMNMX.FTZ R0, R5, R0, !PT ;  /* 0x0000000005007209 */ /* 0x002fc80007810000 */
[----:B------:R-:W-:Y:S02]  /*7a30*/  FSETP.NEU.FTZ.AND P0, PT, R0, -INF , PT ;  /* 0xff8000000000780b */ /* 0x000fe40003f1d000 */
[----:B--2---:R-:W-:Y:S01]  /*7a40*/  FMNMX.FTZ R20, R7, R6, !PT ;  /* 0x0000000607147209 */ /* 0x004fe20007810000 */
[----:B---3--:R-:W-:-:S05]  /*7a50*/  FMUL.FTZ R5, R77, R0 ;  /* 0x000000004d057220 */ /* 0x008fca0000410000 */
[----:B------:R-:W-:Y:S01]  /*7a60*/  FSEL R74, R5, RZ, P0 ;  /* 0x000000ff054a7208 */ /* 0x000fe20000000000 */
[----:B------:R-:W-:Y:S01]  /*7a70*/  FMUL.FTZ R5, R77, R20 ;  /* 0x000000144d057220 */ /* 0x000fe20000410000 */
        /* <DEDUP_REMOVED lines=19> */
[----:B------:R-:W3:Y:S01]  /*7bb0*/  LDSM.16.MT88.4 R44, [R73+0x5400] ;  /* 0x00540000492c783b */ /* 0x000ee20000004200 */
[----:B------:R-:W-:Y:S01]  /*7bc0*/  MUFU.EX2 R117, R117 ;  /* 0x0000007500757308 */ /* 0x000fe20000000800 */
[-CC-:B------:R-:W-:Y:S01]  /*7bd0*/  FFMA.FTZ R95, R90, R77.reuse, -R74.reuse ;  /* 0x0000004d5a5f7223 */ /* 0x180fe2000001084a */
[-CC-:B------:R-:W-:Y:S01]  /*7be0*/  FFMA.FTZ R108, R89, R77.reuse, -R75.reuse ;  /* 0x0000004d596c7223 */ /* 0x180fe2000001084b */
        /* <DEDUP_REMOVED lines=8> */
[-C--:B------:R-:W-:Y:S01]  /*7c70*/  FFMA.FTZ R98, R35, R77.reuse, -R75 ;  /* 0x0000004d23627223 */ /* 0x080fe2000001084b */
[----:B------:R-:W2:Y:S01]  /*7c80*/  MUFU.EX2 R125, R125 ;  /* 0x0000007d007d7308 */ /* 0x000ea20000000800 */
[-CC-:B------:R-:W-:Y:S01]  /*7c90*/  FFMA.FTZ R85, R85, R77.reuse, -R74.reuse ;  /* 0x0000004d55557223 */ /* 0x180fe2000001084a */
[-CC-:B------:R-:W-:Y:S01]  /*7ca0*/  FFMA.FTZ R109, R96, R77.reuse, -R74.reuse ;  /* 0x0000004d606d7223 */ /* 0x180fe2000001084a */
[-CC-:B------:R-:W-:Y:S01]  /*7cb0*/  FFMA.FTZ R139, R139, R77.reuse, -R74.reuse ;  /* 0x0000004d8b8b7223 */ /* 0x180fe2000001084a */
[----:B------:R-:W1:Y:S01]  /*7cc0*/  MUFU.EX2 R118, R118 ;  /* 0x0000007600767308 */ /* 0x000e620000000800 */
[--C-:B------:R-:W-:Y:S01]  /*7cd0*/  FFMA.FTZ R215, R215, R77, -R74.reuse ;  /* 0x0000004dd7d77223 */ /* 0x100fe2000001084a */
[----:B----4-:R-:W-:Y:S01]  /*7ce0*/  F2FP.F16.F32.PACK_AB R15, R114, R117 ;  /* 0x00000075720f723e */ /* 0x010fe200000000ff */
[-CC-:B------:R-:W-:Y:S01]  /*7cf0*/  FFMA.FTZ R214, R214, R77.reuse, -R74.reuse ;  /* 0x0000004dd6d67223 */ /* 0x180fe2000001084a */
[----:B------:R-:W4:Y:S01]  /*7d00*/  MUFU.EX2 R115, R115 ;  /* 0x0000007300737308 */ /* 0x000f220000000800 */
[-CC-:B------:R-:W-:Y:S01]  /*7d10*/  FFMA.FTZ R203, R203, R77.reuse, -R74.reuse ;  /* 0x0000004dcbcb7223 */ /* 0x180fe2000001084a */
[----:B------:R-:W-:Y:S01]  /*7d20*/  FADD.FTZ R123, R124, R123 ;  /* 0x0000007b7c7b7221 */ /* 0x000fe20000010000 */
[-CC-:B------:R-:W-:Y:S01]  /*7d30*/  FFMA.FTZ R130, R130, R77.reuse, -R74.reuse ;  /* 0x0000004d82827223 */ /* 0x180fe2000001084a */
[----:B------:R-:W-:Y:S01]  /*7d40*/  MUFU.EX2 R113, R113 ;  /* 0x0000007100717308 */ /* 0x000fe20000000800 */
[-CC-:B------:R-:W-:Y:S01]  /*7d50*/  FFMA.FTZ R141, R141, R77.reuse, -R74.reuse ;  /* 0x0000004d8d8d7223 */ /* 0x180fe2000001084a */
        /* <DEDUP_REMOVED lines=25> */
[-C--:B------:R-:W-:Y:S01]  /*7ef0*/  FFMA.FTZ R54, R54, R77.reuse, -R74 ;  /* 0x0000004d36367223 */ /* 0x080fe2000001084a */
[----:B------:R-:W1:Y:S01]  /*7f00*/  MUFU.EX2 R83, R83 ;  /* 0x0000005300537308 */ /* 0x000e620000000800 */
[----:B------:R-:W-:Y:S01]  /*7f10*/  FFMA.FTZ R62, R62, R77, -R75 ;  /* 0x0000004d3e3e7223 */ /* 0x000fe2000001084b */
[----:B------:R-:W-:-:S02]  /*7f20*/  ISETP.GT.AND P0, PT, R40, R180, PT ;  /* 0x000000b42800720c */ /* 0x000fc40003f04270 */
[----:B------:R-:W3:Y:S01]  /*7f30*/  MUFU.EX2 R90, R90 ;  /* 0x0000005a005a7308 */ /* 0x000ee20000000800 */
[----:B------:R-:W-:Y:S01]  /*7f40*/  HMMA.16816.F32 R16, R12, R4, RZ ;  /* 0x000000040c10723c */ /* 0x000fe200000018ff */
[C---:B--2---:R-:W-:Y:S01]  /*7f50*/  F2FP.F16.F32.PACK_AB R4, R110.reuse, R108 ;  /* 0x0000006c6e04723e */ /* 0x044fe200000000ff */
[----:B------:R-:W-:Y:S01]  /*7f60*/  FADD.FTZ R110, R110, R125 ;  /* 0x0000007d6e6e7221 */ /* 0x000fe20000010000 */
[----:B------:R-:W-:Y:S01]  /*7f70*/  F2FP.F16.F32.PACK_AB R5, R106, R113 ;  /* 0x000000716a05723e */ /* 0x000fe200000000ff */
[----:B------:R-:W-:Y:S01]  /*7f80*/  MUFU.EX2 R89, R89 ;  /* 0x0000005900597308 */ /* 0x000fe20000000800 */
[----:B------:R-:W-:-:S03]  /*7f90*/  FADD.FTZ R113, R113, R123 ;  /* 0x0000007b71717221 */ /* 0x000fc60000010000 */
[----:B------:R-:W-:Y:S01]  /*7fa0*/  HMMA.16816.F32 R12, R12, R6, RZ ;  /* 0x000000060c0c723c */ /* 0x000fe200000018ff */
[----:B----4-:R-:W-:Y:S01]  /*7fb0*/  F2FP.F16.F32.PACK_AB R6, R84, R99 ;  /* 0x000000635406723e */ /* 0x010fe200000000ff */
[----:B------:R-:W-:Y:S01]  /*7fc0*/  MUFU.EX2 R82, R82 ;  /* 0x0000005200527308 */ /* 0x000fe20000000800 */
[----:B-1----:R-:W-:Y:S01]  /*7fd0*/  F2FP.F16.F32.PACK_AB R7, R83, R95 ;  /* 0x0000005f5307723e */ /* 0x002fe200000000ff */
[----:B------:R-:W-:Y:S01]  /*7fe0*/  FADD.FTZ R113, R106, R113 ;  /* 0x000000716a717221 */ /* 0x000fe20000010000 */
[----:B------:R-:W-:Y:S01]  /*7ff0*/  FADD.FTZ R99, R99, R110 ;  /* 0x0000006e63637221 */ /* 0x000fe20000010000 */
[----:B------:R-:W-:Y:S01]  /*8000*/  MUFU.EX2 R86, R86 ;  /* 0x0000005600567308 */ /* 0x000fe20000000800 */
[-CC-:B------:R-:W-:Y:S01]  /*8010*/  FFMA.FTZ R106, R104, R77.reuse, -R74.reuse ;  /* 0x0000004d686a7223 */ /* 0x180fe2000001084a */
[----:B------:R-:W-:Y:S01]  /*8020*/  FADD.FTZ R95, R95, R113 ;  /* 0x000000715f5f7221 */ /* 0x000fe20000010000 */
[----:B------:R-:W-:Y:S01]  /*8030*/  FADD.FTZ R99, R84, R99 ;  /* 0x0000006354637221 */ /* 0x000fe20000010000 */
[C---:B------:R-:W-:Y:S01]  /*8040*/  HMMA.16816.F32 R28, R4.reuse, R8, R28 ;  /* 0x00000008041c723c */ /* 0x040fe2000000181c */
[-CC-:B------:R-:W-:Y:S01]  /*8050*/  FFMA.FTZ R8, R33, R77.reuse, -R75.reuse ;  /* 0x0000004d21087223 */ /* 0x180fe2000001084b */
[-C--:B------:R-:W-:Y:S01]  /*8060*/  FFMA.FTZ R9, R101, R77.reuse, -R75 ;  /* 0x0000004d65097223 */ /* 0x080fe2000001084b */
[----:B------:R-:W1:Y:S01]  /*8070*/  MUFU.EX2 R98, R98 ;  /* 0x0000006200627308 */ /* 0x000e620000000800 */
[----:B------:R-:W2:Y:S01]  /*8080*/  LDSM.16.MT88.4 R32, [R73+0x5800] ;  /* 0x005800004920783b */ /* 0x000ea20000004200 */
[----:B------:R-:W-:Y:S01]  /*8090*/  FADD.FTZ R95, R83, R95 ;  /* 0x0000005f535f7221 */ /* 0x000fe20000010000 */
[-CC-:B------:R-:W-:Y:S01]  /*80a0*/  FFMA.FTZ R83, R81, R77.reuse, -R75.reuse ;  /* 0x0000004d51537223 */ /* 0x180fe2000001084b */
[----:B------:R-:W-:Y:S01]  /*80b0*/  MUFU.EX2 R85, R85 ;  /* 0x0000005500557308 */ /* 0x000fe20000000800 */
[C---:B------:R-:W-:Y:S01]  /*80c0*/  HMMA.16816.F32 R24, R4.reuse, R10, R24 ;  /* 0x0000000a0418723c */ /* 0x040fe20000001818 */
[-C--:B------:R-:W-:Y:S01]  /*80d0*/  FFMA.FTZ R10, R102, R77.reuse, -R75 ;  /* 0x0000004d660a7223 */ /* 0x080fe2000001084b */
[----:B---3--:R-:W-:Y:S01]  /*80e0*/  FADD.FTZ R95, R90, R95 ;  /* 0x0000005f5a5f7221 */ /* 0x008fe20000010000 */
[----:B------:R3:W4:Y:S04]  /*80f0*/  MUFU.EX2 R102, R8 ;  /* 0x0000000800667308 */ /* 0x0007280000000800 */
[----:B------:R-:W-:Y:S01]  /*8100*/  MUFU.EX2 R101, R10 ;  /* 0x0000000a00657308 */ /* 0x000fe20000000800 */
[----:B------:R-:W-:Y:S01]  /*8110*/  HMMA.16816.F32 R16, R4, R44, R16 ;  /* 0x0000002c0410723c */ /* 0x000fe20000001810 */
[-C--:B------:R-:W-:Y:S01]  /*8120*/  FFMA.FTZ R44, R92, R77.reuse, -R74 ;  /* 0x0000004d5c2c7223 */ /* 0x080fe2000001084a */
[----:B------:R-:W-:Y:S01]  /*8130*/  FFMA.FTZ R45, R91, R77, -R75 ;  /* 0x0000004d5b2d7223 */ /* 0x000fe2000001084b */
[----:B------:R-:W-:Y:S01]  /*8140*/  MUFU.EX2 R109, R109 ;  /* 0x0000006d006d7308 */ /* 0x000fe20000000800 */
[----:B-1----:R-:W-:-:S03]  /*8150*/  FADD.FTZ R99, R98, R99 ;  /* 0x0000006362637221 */ /* 0x002fc60000010000 */
[----:B------:R1:W-:Y:S01]  /*8160*/  MUFU.EX2 R91, R44 ;  /* 0x0000002c005b7308 */ /* 0x0003e20000000800 */
[----:B------:R-:W-:Y:S01]  /*8170*/  HMMA.16816.F32 R12, R4, R46, R12 ;  /* 0x0000002e040c723c */ /* 0x000fe2000000180c */
[-C--:B---3--:R-:W-:Y:S01]  /*8180*/  FFMA.FTZ R8, R97, R77.reuse, -R74 ;  /* 0x0000004d61087223 */ /* 0x088fe2000001084a */
[-CC-:B------:R-:W-:Y:S01]  /*8190*/  FFMA.FTZ R5, R107, R77.reuse, -R75.reuse ;  /* 0x0000004d6b057223 */ /* 0x180fe2000001084b */
[----:B------:R-:W3:Y:S01]  /*81a0*/  MUFU.EX2 R97, R9 ;  /* 0x0000000900617308 */ /* 0x000ee20000000800 */
[----:B------:R-:W-:Y:S01]  /*81b0*/  F2FP.F16.F32.PACK_AB R47, R86, R82 ;  /* 0x00000052562f723e */ /* 0x000fe200000000ff */
[-C--:B------:R-:W-:Y:S01]  /*81c0*/  FFMA.FTZ R4, R100, R77.reuse, -R75 ;  /* 0x0000004d64047223 */ /* 0x080fe2000001084b */
[----:B----4-:R-:W-:Y:S01]  /*81d0*/  FADD.FTZ R99, R102, R99 ;  /* 0x0000006366637221 */ /* 0x010fe20000010000 */
[----:B------:R4:W-:Y:S04]  /*81e0*/  MUFU.EX2 R92, R8 ;  /* 0x00000008005c7308 */ /* 0x0009e80000000800 */
[----:B------:R-:W-:Y:S01]  /*81f0*/  MUFU.EX2 R100, R5 ;  /* 0x0000000500647308 */ /* 0x000fe20000000800 */
[----:B-1----:R-:W-:-:S03]  /*8200*/  FFMA.FTZ R44, R103, R77, -R75 ;  /* 0x0000004d672c7223 */ /* 0x002fc6000001084b */
[----:B------:R1:W-:Y:S01]  /*8210*/  MUFU.EX2 R103, R45 ;  /* 0x0000002d00677308 */ /* 0x0003e20000000800 */
[----:B---3--:R-:W-:Y:S01]  /*8220*/  F2FP.F16.F32.PACK_AB R46, R97, R101 ;  /* 0x00000065612e723e */ /* 0x008fe200000000ff */
[----:B------:R-:W-:Y:S02]  /*8230*/  FADD.FTZ R101, R101, R99 ;  /* 0x0000006365657221 */ /* 0x000fe40000010000 */
[----:B------:R3:W2:Y:S01]  /*8240*/  MUFU.EX2 R107, R44 ;  /* 0x0000002c006b7308 */ /* 0x0006a20000000800 */
[----:B----4-:R-:W4:Y:S01]  /*8250*/  LDSM.16.MT88.4 R8, [R80+0x5c00] ;  /* 0x005c00005008783b */ /* 0x010f220000004200 */
[----:B------:R-:W-:Y:S02]  /*8260*/  FADD.FTZ R101, R97, R101 ;  /* 0x0000006561657221 */ /* 0x000fe40000010000 */
[----:B------:R5:W2:Y:S04]  /*8270*/  MUFU.EX2 R96, R4 ;  /* 0x0000000400607308 */ /* 0x000aa80000000800 */
[----:B------:R-:W-:Y:S01]  /*8280*/  MUFU.EX2 R130, R130 ;  /* 0x0000008200827308 */ /* 0x000fe20000000800 */
[C---:B-1----:R-:W-:Y:S01]  /*8290*/  F2FP.F16.F32.PACK_AB R45, R89.reuse, R90 ;  /* 0x0000005a592d723e */ /* 0x042fe200000000ff */
[----:B------:R-:W-:-:S02]  /*82a0*/  FADD.FTZ R89, R89, R95 ;  /* 0x0000005f59597221 */ /* 0x000fc40000010000 */
[----:B------:R-:W-:Y:S01]  /*82b0*/  MUFU.EX2 R106, R106 ;  /* 0x0000006a006a7308 */ /* 0x000fe20000000800 */
[----:B---3--:R-:W-:Y:S01]  /*82c0*/  F2FP.F16.F32.PACK_AB R44, R102, R98 ;  /* 0x00000062662c723e */ /* 0x008fe200000000ff */
[----:B------:R-:W-:Y:S02]  /*82d0*/  FADD.FTZ R89, R82, R89 ;  /* 0x0000005952597221 */ /* 0x000fe40000010000 */
[----:B------:R-:W-:Y:S01]  /*82e0*/  MUFU.EX2 R87, R87 ;  /* 0x0000005700577308 */ /* 0x000fe20000000800 */
[----:B-----5:R-:W1:Y:S01]  /*82f0*/  LDSM.16.MT88.4 R4, [R73+0x5c00] ;  /* 0x005c00004904783b */ /* 0x020e620000004200 */
[----:B------:R-:W-:Y:S02]  /*8300*/  FADD.FTZ R89, R86, R89 ;  /* 0x0000005956597221 */ /* 0x000fe40000010000 */
[----:B------:R-:W-:Y:S01]  /*8310*/  MUFU.EX2 R54, R54 ;  /* 0x0000003600367308 */ /* 0x000fe20000000800 */
[----:B------:R-:W-:Y:S01]  /*8320*/  HMMA.16816.F32 R28, R44, R36, R28 ;  /* 0x000000242c1c723c */ /* 0x000fe2000000181c */
[----:B--2---:R-:W-:Y:S01]  /*8330*/  F2FP.F16.F32.PACK_AB R36, R107, R103 ;  /* 0x000000676b24723e */ /* 0x004fe200000000ff */
[----:B------:R-:W-:Y:S01]  /*8340*/  FADD.FTZ R103, R103, R101 ;  /* 0x0000006567677221 */ /* 0x000fe20000010000 */
[----:B------:R-:W-:Y:S01]  /*8350*/  F2FP.F16.F32.PACK_AB R37, R92, R85 ;  /* 0x000000555c25723e */ /* 0x000fe200000000ff */
[----:B------:R-:W-:-:S02]  /*8360*/  FADD.FTZ R85, R85, R89 ;  /* 0x0000005955557221 */ /* 0x000fc40000010000 */
[----:B------:R-:W-:Y:S02]  /*8370*/  FADD.FTZ R103, R107, R103 ;  /* 0x000000676b677221 */ /* 0x000fe40000010000 */
        /* <DEDUP_REMOVED lines=9> */
[----:B----4-:R-:W-:Y:S01]  /*8410*/  HMMA.16816.F32 R28, R36, R8, R28 ;  /* 0x00000008241c723c */ /* 0x010fe2000000181c */
[-C--:B------:R-:W-:Y:S01]  /*8420*/  FFMA.FTZ R8, R128, R77.reuse, -R74 ;  /* 0x0000004d80087223 */ /* 0x080fe2000001084a */
[----:B------:R-:W-:-:S03]  /*8430*/  FFMA.FTZ R9, R127, R77, -R75 ;  /* 0x0000004d7f097223 */ /* 0x000fc6000001084b */
[----:B------:R2:W-:Y:S03]  /*8440*/  MUFU.EX2 R127, R8 ;  /* 0x00000008007f7308 */ /* 0x0005e60000000800 */
[----:B------:R-:W-:Y:S01]  /*8450*/  HMMA.16816.F32 R32, R44, R34, R12 ;  /* 0x000000222c20723c */ /* 0x000fe2000000180c */
[----:B------:R-:W3:Y:S01]  /*8460*/  LDSM.16.MT88.4 R12, [R80+0x6000] ;  /* 0x00600000500c783b */ /* 0x000ee20000004200 */
[-C--:B------:R-:W-:Y:S01]  /*8470*/  FFMA.FTZ R44, R122, R77.reuse, -R74 ;  /* 0x0000004d7a2c7223 */ /* 0x080fe2000001084a */
[-CC-:B------:R-:W-:Y:S01]  /*8480*/  FFMA.FTZ R45, R152, R77.reuse, -R75.reuse ;  /* 0x0000004d982d7223 */ /* 0x180fe2000001084b */
[----:B------:R4:W5:Y:S04]  /*8490*/  MUFU.EX2 R122, R139 ;  /* 0x0000008b007a7308 */ /* 0x0009680000000800 */
[----:B------:R-:W-:Y:S01]  /*84a0*/  HMMA.16816.F32 R24, R36, R10, R24 ;  /* 0x0000000a2418723c */ /* 0x000fe20000001818 */
[----:B------:R5:W5:Y:S01]  /*84b0*/  MUFU.EX2 R128, R44 ;  /* 0x0000002c00807308 */ /* 0x000b620000000800 */
[----:B--2---:R-:W-:-:S03]  /*84c0*/  FFMA.FTZ R8, R129, R77, -R75 ;  /* 0x0000004d81087223 */ /* 0x004fc6000001084b */
[----:B------:R2:W-:Y:S03]  /*84d0*/  MUFU.EX2 R129, R9 ;  /* 0x0000000900817308 */ /* 0x0005e60000000800 */
[C---:B-1----:R-:W-:Y:S01]  /*84e0*/  HMMA.16816.F32 R16, R36.reuse, R4, R16 ;  /* 0x000000042410723c */ /* 0x042fe20000001810 */
[-CC-:B------:R-:W-:Y:S01]  /*84f0*/  FFMA.FTZ R5, R144, R77.reuse, -R74.reuse ;  /* 0x0000004d90057223 */ /* 0x180fe2000001084a */
[-CC-:B----4-:R-:W-:Y:S01]  /*8500*/  FFMA.FTZ R139, R133, R77.reuse, -R74.reuse ;  /* 0x0000004d858b7223 */ /* 0x190fe2000001084a */
[-CC-:B------:R-:W-:Y:S01]  /*8510*/  FFMA.FTZ R4, R143, R77.reuse, -R74.reuse ;  /* 0x0000004d8f047223 */ /* 0x180fe2000001084a */
[----:B------:R1:W-:Y:S01]  /*8520*/  MUFU.EX2 R144, R215 ;  /* 0x000000d700907308 */ /* 0x0003e20000000800 */
[----:B-----5:R-:W-:Y:S01]  /*8530*/  FADD.FTZ R91, R122, R91 ;  /* 0x0000005b7a5b7221 */ /* 0x020fe20000010000 */
[-C--:B------:R-:W-:Y:S02]  /*8540*/  FFMA.FTZ R44, R142, R77.reuse, -R74 ;  /* 0x0000004d8e2c7223 */ /* 0x080fe4000001084a */
[----:B------:R-:W4:Y:S01]  /*8550*/  MUFU.EX2 R139, R139 ;  /* 0x0000008b008b7308 */ /* 0x000f220000000800 */
[----:B------:R-:W-:Y:S01]  /*8560*/  HMMA.16816.F32 R32, R36, R6, R32 ;  /* 0x000000062420723c */ /* 0x000fe20000001820 */
[C---:B------:R-:W-:Y:S01]  /*8570*/  F2FP.F16.F32.PACK_AB R37, R128.reuse, R122 ;  /* 0x0000007a8025723e */ /* 0x040fe200000000ff */
[----:B--2---:R-:W-:Y:S01]  /*8580*/  FFMA.FTZ R9, R135, R77, -R75 ;  /* 0x0000004d87097223 */ /* 0x004fe2000001084b */
[----:B------:R-:W-:Y:S01]  /*8590*/  MUFU.EX2 R143, R5 ;  /* 0x00000005008f7308 */ /* 0x000fe20000000800 */
[----:B------:R-:W-:-:S03]  /*85a0*/  FADD.FTZ R128, R128, R91 ;  /* 0x0000005b80807221 */ /* 0x000fc60000010000 */
[----:B------:R2:W5:Y:S01]  /*85b0*/  MUFU.EX2 R135, R8 ;  /* 0x0000000800877308 */ /* 0x0005620000000800 */
[----:B------:R-:W-:Y:S01]  /*85c0*/  FADD.FTZ R128, R127, R128 ;  /* 0x000000807f807221 */ /* 0x000fe20000010000 */
[----:B-1----:R-:W-:Y:S02]  /*85d0*/  FFMA.FTZ R215, R148, R77, -R74 ;  /* 0x0000004d94d77223 */ /* 0x002fe4000001084a */
[----:B------:R1:W-:Y:S01]  /*85e0*/  MUFU.EX2 R142, R4 ;  /* 0x00000004008e7308 */ /* 0x0003e20000000800 */
[C---:B----4-:R-:W-:Y:S01]  /*85f0*/  F2FP.F16.F32.PACK_AB R39, R139.reuse, R127 ;  /* 0x0000007f8b27723e */ /* 0x050fe200000000ff */
[----:B------:R-:W-:Y:S01]  /*8600*/  FADD.FTZ R128, R139, R128 ;  /* 0x000000808b807221 */ /* 0x000fe20000010000 */
[----:B--2---:R-:W-:Y:S01]  /*8610*/  FFMA.FTZ R8, R134, R77, -R75 ;  /* 0x0000004d86087223 */ /* 0x004fe2000001084b */
[----:B-----5:R-:W-:Y:S01]  /*8620*/  F2FP.F16.F32.PACK_AB R36, R135, R129 ;  /* 0x000000818724723e */ /* 0x020fe200000000ff */
[----:B------:R-:W2:Y:S01]  /*8630*/  MUFU.EX2 R134, R9 ;  /* 0x0000000900867308 */ /* 0x000ea20000000800 */
[----:B------:R-:W-:Y:S01]  /*8640*/  FADD.FTZ R129, R129, R103 ;  /* 0x0000006781817221 */ /* 0x000fe20000010000 */
[----:B-1----:R-:W-:Y:S02]  /*8650*/  LDSM.16.MT88.4 R4, [R80+0x6400] ;  /* 0x006400005004783b */ /* 0x002fe40000004200 */
[----:B------:R1:W4:Y:S01]  /*8660*/  MUFU.EX2 R133, R8 ;  /* 0x0000000800857308 */ /* 0x0003220000000800 */
[----:B------:R-:W-:-:S04]  /*8670*/  FADD.FTZ R129, R135, R129 ;  /* 0x0000008187817221 */ /* 0x000fc80000010000 */
[----:B--2---:R-:W-:Y:S01]  /*8680*/  FADD.FTZ R129, R134, R129 ;  /* 0x0000008186817221 */ /* 0x004fe20000010000 */
[----:B-1----:R-:W1:Y:S01]  /*8690*/  LDSM.16.MT88.4 R8, [R73+0x6000] ;  /* 0x006000004908783b */ /* 0x002e620000004200 */
[C---:B----4-:R-:W-:Y:S02]  /*86a0*/  F2FP.F16.F32.PACK_AB R38, R133.reuse, R134 ;  /* 0x000000868526723e */ /* 0x050fe400000000ff */
[----:B------:R-:W-:-:S05]  /*86b0*/  FADD.FTZ R133, R133, R129 ;  /* 0x0000008185857221 */ /* 0x000fca0000010000 */
[C---:B---3--:R-:W-:Y:S01]  /*86c0*/  HMMA.16816.F32 R28, R36.reuse, R12, R28 ;  /* 0x0000000c241c723c */ /* 0x048fe2000000181c */
        /* <DEDUP_REMOVED lines=87> */
[-C--:B-1----:R-:W-:Y:S01]  /*8c40*/  FFMA.FTZ R203, R156, R77.reuse, -R74 ;  /* 0x0000004d9ccb7223 */ /* 0x082fe2000001084a */
[----:B------:R-:W-:Y:S01]  /*8c50*/  FADD.FTZ R209, R209, R213 ;  /* 0x000000d5d1d17221 */ /* 0x000fe20000010000 */
        /* <DEDUP_REMOVED lines=9> */
[----:B------:R-:W-:Y:S03]  /*8cf0*/  MUFU.EX2 R203, R203 ;  /* 0x000000cb00cb7308 */ /* 0x000fe60000000800 */
        /* <DEDUP_REMOVED lines=38> */
[----:B------:R-:W-:Y:S01]  /*8f60*/  FFMA.FTZ R200, R61, R77, -R75 ;  /* 0x0000004d3dc87223 */ /* 0x000fe2000001084b */
[----:B-1----:R-:W1:Y:S01]  /*8f70*/  LDSM.16.MT88.4 R12, [R73+0x7400] ;  /* 0x00740000490c783b */ /* 0x002e620000004200 */
[----:B------:R-:W-:Y:S01]  /*8f80*/  FADD.FTZ R167, R163, R167 ;  /* 0x000000a7a3a77221 */ /* 0x000fe20000010000 */
[----:B------:R-:W-:Y:S01]  /*8f90*/  FADD.FTZ R201, R168, R201 ;  /* 0x000000c9a8c97221 */ /* 0x000fe20000010000 */
[C---:B------:R-:W-:Y:S01]  /*8fa0*/  HMMA.16816.F32 R28, R16.reuse, R8, R28 ;  /* 0x00000008101c723c */ /* 0x040fe2000000181c */
[----:B-----5:R-:W-:Y:S01]  /*8fb0*/  F2FP.F16.F32.PACK_AB R8, R158, R159 ;  /* 0x0000009f9e08723e */ /* 0x020fe200000000ff */
[----:B------:R-:W-:Y:S01]  /*8fc0*/  FADD.FTZ R167, R162, R167 ;  /* 0x000000a7a2a77221 */ /* 0x000fe20000010000 */
[----:B------:R-:W-:Y:S01]  /*8fd0*/  F2FP.F16.F32.PACK_AB R9, R161, R195 ;  /* 0x000000c3a109723e */ /* 0x000fe200000000ff */
[----:B------:R-:W-:Y:S01]  /*8fe0*/  FADD.FTZ R201, R195, R201 ;  /* 0x000000c9c3c97221 */ /* 0x000fe20000010000 */
[----:B------:R-:W-:Y:S01]  /*8ff0*/  FFMA.FTZ R195, R48, R77, -R74 ;  /* 0x0000004d30c37223 */ /* 0x000fe2000001084a */
[----:B------:R-:W-:Y:S01]  /*9000*/  FADD.FTZ R167, R159, R167 ;  /* 0x000000a79fa77221 */ /* 0x000fe20000010000 */
[----:B------:R-:W-:Y:S01]  /*9010*/  MUFU.EX2 R200, R200 ;  /* 0x000000c800c87308 */ /* 0x000fe20000000800 */
[----:B------:R-:W-:Y:S01]  /*9020*/  HMMA.16816.F32 R24, R16, R10, R24 ;  /* 0x0000000a1018723c */ /* 0x000fe20000001818 */
[----:B------:R-:W-:Y:S01]  /*9030*/  F2FP.F16.F32.PACK_AB R10, R156, R157 ;  /* 0x0000009d9c0a723e */ /* 0x000fe200000000ff */
[----:B------:R-:W-:Y:S01]  /*9040*/  FADD.FTZ R161, R161, R201 ;  /* 0x000000c9a1a17221 */ /* 0x000fe20000010000 */
[----:B------:R-:W-:Y:S01]  /*9050*/  F2FP.F16.F32.PACK_AB R11, R203, R160 ;  /* 0x000000a0cb0b723e */ /* 0x000fe200000000ff */
[----:B------:R-:W-:Y:S01]  /*9060*/  FADD.FTZ R158, R158, R167 ;  /* 0x000000a79e9e7221 */ /* 0x000fe20000010000 */
[----:B------:R-:W-:Y:S01]  /*9070*/  MUFU.EX2 R195, R195 ;  /* 0x000000c300c37308 */ /* 0x000fe20000000800 */
[----:B------:R-:W-:-:S02]  /*9080*/  FADD.FTZ R161, R160, R161 ;  /* 0x000000a1a0a17221 */ /* 0x000fc40000010000 */
[----:B------:R-:W-:Y:S01]  /*9090*/  HMMA.16816.F32 R44, R16, R4, R44 ;  /* 0x00000004102c723c */ /* 0x000fe2000000182c */
[----:B------:R-:W-:Y:S01]  /*90a0*/  FADD.FTZ R158, R157, R158 ;  /* 0x0000009e9d9e7221 */ /* 0x000fe20000010000 */
[----:B------:R-:W-:-:S03]  /*90b0*/  FADD.FTZ R203, R203, R161 ;  /* 0x000000a1cbcb7221 */ /* 0x000fc60000010000 */
[----:B------:R-:W-:-:S03]  /*90c0*/  FADD.FTZ R156, R156, R158 ;  /* 0x0000009e9c9c7221 */ /* 0x000fc60000010000 */
[----:B------:R-:W-:Y:S01]  /*90d0*/  HMMA.16816.F32 R32, R16, R6, R32 ;  /* 0x000000061020723c */ /* 0x000fe20000001820 */
[----:B------:R-:W2:Y:S01]  /*90e0*/  LDSM.16.MT88.4 R4, [R80+0x7800] ;  /* 0x007800005004783b */ /* 0x000ea20000004200 */
[-CC-:B------:R-:W-:Y:S02]  /*90f0*/  FFMA.FTZ R16, R140, R77.reuse, -R74.reuse ;  /* 0x0000004d8c107223 */ /* 0x180fe4000001084a */
[----:B------:R-:W3:Y:S04]  /*9100*/  MUFU.EX2 R140, R141 ;  /* 0x0000008d008c7308 */ /* 0x000ee80000000800 */
[C---:B----4-:R-:W-:Y:S01]  /*9110*/  HMMA.16816.F32 R28, R8.reuse, R36, R28 ;  /* 0x00000024081c723c */ /* 0x050fe2000000181c */
[-CC-:B------:R-:W-:Y:S01]  /*9120*/  FFMA.FTZ R37, R136, R77.reuse, -R74.reuse ;  /* 0x0000004d88257223 */ /* 0x180fe2000001084a */
[-CC-:B------:R-:W-:Y:S01]  /*9130*/  FFMA.FTZ R136, R138, R77.reuse, -R75.reuse ;  /* 0x0000004d8a887223 */ /* 0x180fe2000001084b */
[----:B------:R4:W5:Y:S04]  /*9140*/  MUFU.EX2 R36, R16 ;  /* 0x0000001000247308 */ /* 0x0009680000000800 */
[----:B------:R-:W5:Y:S01]  /*9150*/  MUFU.EX2 R37, R37 ;  /* 0x0000002500257308 */ /* 0x000f620000000800 */
[C---:B------:R-:W-:Y:S01]  /*9160*/  HMMA.16816.F32 R24, R8.reuse, R38, R24 ;  /* 0x000000260818723c */ /* 0x040fe20000001818 */
[-C--:B------:R-:W-:Y:S01]  /*9170*/  FFMA.FTZ R38, R131, R77.reuse, -R75 ;  /* 0x0000004d83267223 */ /* 0x080fe2000001084b */
[----:B---3--:R-:W-:Y:S01]  /*9180*/  FADD.FTZ R203, R140, R203 ;  /* 0x000000cb8ccb7221 */ /* 0x008fe20000010000 */
[----:B------:R-:W-:Y:S04]  /*9190*/  MUFU.EX2 R136, R136 ;  /* 0x0000008800887308 */ /* 0x000fe80000000800 */
[----:B------:R-:W3:Y:S01]  /*91a0*/  MUFU.EX2 R39, R137 ;  /* 0x0000008900277308 */ /* 0x000ee20000000800 */
[C---:B-1----:R-:W-:Y:S01]  /*91b0*/  HMMA.16816.F32 R44, R8.reuse, R12, R44 ;  /* 0x0000000c082c723c */ /* 0x042fe2000000182c */
[----:B----4-:R-:W1:Y:S01]  /*91c0*/  LDSM.16.MT88.4 R16, [R73+0x7800] ;  /* 0x007800004910783b */ /* 0x010e620000004200 */
[C---:B-----5:R-:W-:Y:S01]  /*91d0*/  F2FP.F16.F32.PACK_AB R13, R36.reuse, R140 ;  /* 0x0000008c240d723e */ /* 0x060fe200000000ff */
[----:B------:R4:W-:Y:S01]  /*91e0*/  MUFU.EX2 R131, R132 ;  /* 0x0000008400837308 */ /* 0x0009e20000000800 */
[----:B------:R-:W-:Y:S01]  /*91f0*/  FADD.FTZ R203, R36, R203 ;  /* 0x000000cb24cb7221 */ /* 0x000fe20000010000 */
[----:B------:R-:W-:Y:S01]  /*9200*/  LDSM.16.MT88.4 R140, [R80+0x8c00] ;  /* 0x008c0000508c783b */ /* 0x000fe20000004200 */
[-CC-:B------:R-:W-:Y:S01]  /*9210*/  FFMA.FTZ R36, R49, R77.reuse, -R74.reuse ;  /* 0x0000004d31247223 */ /* 0x180fe2000001084a */
[----:B------:R-:W5:Y:S01]  /*9220*/  MUFU.EX2 R38, R38 ;  /* 0x0000002600267308 */ /* 0x000f620000000800 */
[----:B------:R-:W-:Y:S01]  /*9230*/  HMMA.16816.F32 R32, R8, R14, R32 ;  /* 0x0000000e0820723c */ /* 0x000fe20000001820 */
[-CC-:B------:R-:W-:Y:S01]  /*9240*/  FFMA.FTZ R9, R120, R77.reuse, -R74.reuse ;  /* 0x0000004d78097223 */ /* 0x180fe2000001084a */
[----:B------:R-:W-:Y:S01]  /*9250*/  FFMA.FTZ R8, R119, R77, -R74 ;  /* 0x0000004d77087223 */ /* 0x000fe2000001084a */
[----:B------:R-:W-:Y:S01]  /*9260*/  F2FP.F16.F32.PACK_AB R15, R130, R37 ;  /* 0x00000025820f723e */ /* 0x000fe200000000ff */
[----:B------:R-:W2:Y:S01]  /*9270*/  MUFU.EX2 R120, R121 ;  /* 0x0000007900787308 */ /* 0x000ea20000000800 */
[----:B---3--:R-:W-:Y:S01]  /*9280*/  F2FP.F16.F32.PACK_AB R12, R39, R136 ;  /* 0x00000088270c723e */ /* 0x008fe200000000ff */
[----:B------:R-:W-:Y:S01]  /*9290*/  FADD.FTZ R156, R136, R156 ;  /* 0x0000009c889c7221 */ /* 0x000fe20000010000 */
[----:B------:R-:W-:Y:S01]  /*92a0*/  FADD.FTZ R37, R37, R203 ;  /* 0x000000cb25257221 */ /* 0x000fe20000010000 */
[----:B------:R-:W3:Y:S01]  /*92b0*/  MUFU.EX2 R119, R9 ;  /* 0x0000000900777308 */ /* 0x000ee20000000800 */
[----:B----4-:R-:W-:Y:S01]  /*92c0*/  LDSM.16.MT88.4 R132, [R73+0x8c00] ;  /* 0x008c00004984783b */ /* 0x010fe20000004200 */
[----:B------:R-:W-:Y:S01]  /*92d0*/  FADD.FTZ R156, R39, R156 ;  /* 0x0000009c279c7221 */ /* 0x000fe20000010000 */
[----:B------:R-:W-:Y:S01]  /*92e0*/  FADD.FTZ R37, R130, R37 ;  /* 0x0000002582257221 */ /* 0x000fe20000010000 */
[----:B------:R4:W-:Y:S01]  /*92f0*/  MUFU.EX2 R116, R8 ;  /* 0x0000000800747308 */ /* 0x0009e20000000800 */
[----:B-----5:R-:W-:Y:S01]  /*9300*/  F2FP.F16.F32.PACK_AB R14, R38, R131 ;  /* 0x00000083260e723e */ /* 0x020fe200000000ff */
[----:B------:R-:W-:-:S02]  /*9310*/  FADD.FTZ R131, R131, R156 ;  /* 0x0000009c83837221 */ /* 0x000fc40000010000 */
[----:B------:R-:W-:Y:S02]  /*9320*/  MUFU.EX2 R36, R36 ;  /* 0x0000002400247308 */ /* 0x000fe40000000800 */
[----:B------:R-:W-:Y:S01]  /*9330*/  FADD.FTZ R131, R38, R131 ;  /* 0x0000008326837221 */ /* 0x000fe20000010000 */
[----:B--2---:R-:W-:Y:S01]  /*9340*/  FADD.FTZ R37, R120, R37 ;  /* 0x0000002578257221 */ /* 0x004fe20000010000 */
[C---:B------:R-:W-:Y:S01]  /*9350*/  HMMA.16816.F32 R28, R12.reuse, R4, R28 ;  /* 0x000000040c1c723c */ /* 0x040fe2000000181c */
[-CC-:B------:R-:W-:Y:S01]  /*9360*/  FFMA.FTZ R4, R112, R77.reuse, -R75.reuse ;  /* 0x0000004d70047223 */ /* 0x180fe2000001084b */
[-CC-:B------:R-:W-:Y:S01]  /*9370*/  FFMA.FTZ R5, R111, R77.reuse, -R75.reuse ;  /* 0x0000004d6f057223 */ /* 0x180fe2000001084b */
[----:B------:R-:W2:Y:S01]  /*9380*/  MUFU.EX2 R112, R117 ;  /* 0x0000007500707308 */ /* 0x000ea20000000800 */
[-C--:B------:R-:W-:Y:S01]  /*9390*/  FFMA.FTZ R38, R63, R77.reuse, -R75 ;  /* 0x0000004d3f267223 */ /* 0x080fe2000001084b */
[----:B----4-:R-:W4:Y:S02]  /*93a0*/  LDSM.16.MT88.4 R8, [R80+0x7c00] ;  /* 0x007c00005008783b */ /* 0x010f240000004200 */
[----:B------:R5:W-:Y:S01]  /*93b0*/  MUFU.EX2 R111, R4 ;  /* 0x00000004006f7308 */ /* 0x000be20000000800 */
[C---:B------:R-:W-:Y:S03]  /*93c0*/  HMMA.16816.F32 R24, R12.reuse, R6, R24 ;  /* 0x000000060c18723c */ /* 0x040fe60000001818 */
[----:B------:R-:W-:Y:S05]  /*93d0*/  MUFU.EX2 R38, R38 ;  /* 0x0000002600267308 */ /* 0x000fea0000000800 */
[C---:B-1----:R-:W-:Y:S01]  /*93e0*/  HMMA.16816.F32 R44, R12.reuse, R16, R44 ;  /* 0x000000100c2c723c */ /* 0x042fe2000000182c */
[-C--:B------:R-:W-:Y:S01]  /*93f0*/  FFMA.FTZ R16, R93, R77.reuse, -R74 ;  /* 0x0000004d5d107223 */ /* 0x080fe2000001084a */
[----:B---3--:R-:W-:Y:S01]  /*9400*/  F2FP.F16.F32.PACK_AB R17, R119, R120 ;  /* 0x000000787711723e */ /* 0x008fe200000000ff */
[----:B------:R1:W3:Y:S01]  /*9410*/  MUFU.EX2 R93, R94 ;  /* 0x0000005e005d7308 */ /* 0x0002e20000000800 */
[----:B--2---:R-:W-:Y:S01]  /*9420*/  FADD.FTZ R131, R112, R131 ;  /* 0x0000008370837221 */ /* 0x004fe20000010000 */
[-C--:B-----5:R-:W-:Y:S01]  /*9430*/  FFMA.FTZ R4, R105, R77.reuse, -R75 ;  /* 0x0000004d69047223 */ /* 0x0a0fe2000001084b */
[----:B------:R-:W-:Y:S01]  /*9440*/  FADD.FTZ R119, R119, R37 ;  /* 0x0000002577777221 */ /* 0x000fe20000010000 */
[----:B------:R-:W-:Y:S01]  /*9450*/  MUFU.EX2 R105, R5 ;  /* 0x0000000500697308 */ /* 0x000fe20000000800 */
[----:B------:R-:W-:Y:S01]  /*9460*/  HMMA.16816.F32 R32, R12, R18, R32 ;  /* 0x000000120c20723c */ /* 0x000fe20000001820 */
[----:B------:R-:W-:Y:S01]  /*9470*/  F2FP.F16.F32.PACK_AB R19, R106, R116 ;  /* 0x000000746a13723e */ /* 0x000fe200000000ff */
[----:B------:R-:W-:Y:S01]  /*9480*/  LDSM.16.MT88.4 R12, [R80+0x8000] ;  /* 0x00800000500c783b */ /* 0x000fe20000004200 */
[----:B------:R2:W5:Y:S01]  /*9490*/  MUFU.EX2 R104, R4 ;  /* 0x0000000400687308 */ /* 0x0005620000000800 */
[----:B------:R-:W-:Y:S01]  /*94a0*/  FADD.FTZ R119, R116, R119 ;  /* 0x0000007774777221 */ /* 0x000fe20000010000 */
[----:B------:R-:W-:-:S03]  /*94b0*/  FFMA.FTZ R37, R64, R77, -R75 ;  /* 0x0000004d40257223 */ /* 0x000fc6000001084b */
        /* <DEDUP_REMOVED lines=23> */
[C---:B------:R-:W-:Y:S01]  /*9630*/  F2FP.F16.F32.PACK_AB R5, R88.reuse, R93 ;  /* 0x0000005d5805723e */ /* 0x040fe200000000ff */
[----:B------:R-:W-:Y:S01]  /*9640*/  FADD.FTZ R81, R81, R111 ;  /* 0x0000006f51517221 */ /* 0x000fe20000010000 */
[----:B------:R-:W-:-:S03]  /*9650*/  FADD.FTZ R88, R88, R119 ;  /* 0x0000007758587221 */ /* 0x000fc60000010000 */
[----:B------:R-:W-:Y:S01]  /*9660*/  HMMA.16816.F32 R32, R16, R6, R32 ;  /* 0x000000061020723c */ /* 0x000fe20000001820 */
[-CC-:B------:R-:W-:Y:S01]  /*9670*/  FFMA.FTZ R18, R60, R77.reuse, -R74.reuse ;  /* 0x0000004d3c127223 */ /* 0x180fe2000001084a */
[-CC-:B------:R-:W-:Y:S01]  /*9680*/  FFMA.FTZ R17, R59, R77.reuse, -R74.reuse ;  /* 0x0000004d3b117223 */ /* 0x180fe2000001084a */
[-CC-:B------:R-:W-:Y:S01]  /*9690*/  FFMA.FTZ R16, R58, R77.reuse, -R74.reuse ;  /* 0x0000004d3a107223 */ /* 0x180fe2000001084a */
[----:B---3--:R-:W-:Y:S01]  /*96a0*/  F2FP.F16.F32.PACK_AB R6, R76, R78 ;  /* 0x0000004e4c06723e */ /* 0x008fe200000000ff */
[-CC-:B------:R-:W-:Y:S01]  /*96b0*/  FFMA.FTZ R19, R72, R77.reuse, -R75.reuse ;  /* 0x0000004d48137223 */ /* 0x180fe2000001084b */
[-CC-:B------:R-:W-:Y:S01]  /*96c0*/  FFMA.FTZ R59, R71, R77.reuse, -R75.reuse ;  /* 0x0000004d473b7223 */ /* 0x180fe2000001084b */
[----:B------:R-:W-:Y:S01]  /*96d0*/  FFMA.FTZ R58, R70, R77, -R75 ;  /* 0x0000004d463a7223 */ /* 0x000fe2000001084b */
[----:B-1----:R-:W1:Y:S01]  /*96e0*/  LDSM.16.MT88.4 R8, [R73+0x8000] ;  /* 0x008000004908783b */ /* 0x002e620000004200 */
[----:B--2---:R-:W-:Y:S01]  /*96f0*/  F2FP.F16.F32.PACK_AB R7, R82, R87 ;  /* 0x000000575207723e */ /* 0x004fe200000000ff */
[----:B------:R-:W-:Y:S01]  /*9700*/  FFMA.FTZ R60, R57, R77, -R74 ;  /* 0x0000004d393c7223 */ /* 0x000fe2000001084a */
[----:B------:R-:W2:Y:S01]  /*9710*/  MUFU.EX2 R18, R18 ;  /* 0x0000001200127308 */ /* 0x000ea20000000800 */
[----:B------:R-:W-:Y:S01]  /*9720*/  FADD.FTZ R81, R79, R81 ;  /* 0x000000514f517221 */ /* 0x000fe20000010000 */
[----:B------:R-:W-:-:S02]  /*9730*/  FADD.FTZ R88, R87, R88 ;  /* 0x0000005857587221 */ /* 0x000fc40000010000 */
[----:B------:R-:W-:Y:S01]  /*9740*/  MUFU.EX2 R17, R17 ;  /* 0x0000001100117308 */ /* 0x000fe20000000800 */
[C---:B------:R-:W-:Y:S01]  /*9750*/  HMMA.16816.F32 R28, R4.reuse, R12, R28 ;  /* 0x0000000c041c723c */ /* 0x040fe2000000181c */
[----:B------:R-:W-:Y:S01]  /*9760*/  FADD.FTZ R78, R78, R81 ;  /* 0x000000514e4e7221 */ /* 0x000fe20000010000 */
[----:B------:R-:W-:Y:S01]  /*9770*/  FADD.FTZ R82, R82, R88 ;  /* 0x0000005852527221 */ /* 0x000fe20000010000 */
[----:B------:R-:W-:Y:S02]  /*9780*/  MUFU.EX2 R16, R16 ;  /* 0x0000001000107308 */ /* 0x000fe40000000800 */
[----:B------:R-:W-:Y:S02]  /*9790*/  FADD.FTZ R78, R76, R78 ;  /* 0x0000004e4c4e7221 */ /* 0x000fe40000010000 */
[----:B------:R-:W3:Y:S01]  /*97a0*/  MUFU.EX2 R19, R19 ;  /* 0x0000001300137308 */ /* 0x000ee20000000800 */
[----:B------:R-:W-:Y:S01]  /*97b0*/  HMMA.16816.F32 R24, R4, R14, R24 ;  /* 0x0000000e0418723c */ /* 0x000fe20000001818 */
[----:B------:R-:W4:Y:S01]  /*97c0*/  LDSM.16.MT88.4 R12, [R80+0x8400] ;  /* 0x00840000500c783b */ /* 0x000f220000004200 */
[----:B--2---:R-:W-:Y:S01]  /*97d0*/  FADD.FTZ R82, R18, R82 ;  /* 0x0000005212527221 */ /* 0x004fe20000010000 */
[----:B------:R-:W2:Y:S04]  /*97e0*/  MUFU.EX2 R59, R59 ;  /* 0x0000003b003b7308 */ /* 0x000ea80000000800 */
[----:B------:R-:W-:Y:S04]  /*97f0*/  MUFU.EX2 R58, R58 ;  /* 0x0000003a003a7308 */ /* 0x000fe80000000800 */
[----:B------:R5:W2:Y:S01]  /*9800*/  MUFU.EX2 R57, R69 ;  /* 0x0000004500397308 */ /* 0x000aa20000000800 */
[----:B---3--:R-:W-:-:S03]  /*9810*/  FADD.FTZ R78, R19, R78 ;  /* 0x0000004e134e7221 */ /* 0x008fc60000010000 */
[----:B------:R-:W3:Y:S01]  /*9820*/  MUFU.EX2 R60, R60 ;  /* 0x0000003c003c7308 */ /* 0x000ee20000000800 */
[C---:B-1----:R-:W-:Y:S01]  /*9830*/  HMMA.16816.F32 R44, R4.reuse, R8, R44 ;  /* 0x00000008042c723c */ /* 0x042fe2000000182c */
[----:B-----5:R-:W-:Y:S02]  /*9840*/  FFMA.FTZ R69, R67, R77, -R75 ;  /* 0x0000004d43457223 */ /* 0x020fe4000001084b */
[----:B------:R1:W5:Y:S05]  /*9850*/  MUFU.EX2 R67, R68 ;  /* 0x0000004400437308 */ /* 0x00036a0000000800 */
[----:B------:R-:W-:Y:S01]  /*9860*/  HMMA.16816.F32 R32, R4, R10, R32 ;  /* 0x0000000a0420723c */ /* 0x000fe20000001820 */
[----:B------:R-:W5:Y:S01]  /*9870*/  LDSM.16.MT88.4 R8, [R73+0x8400] ;  /* 0x008400004908783b */ /* 0x000f620000004200 */
[C---:B--2---:R-:W-:Y:S01]  /*9880*/  F2FP.F16.F32.PACK_AB R4, R59.reuse, R19 ;  /* 0x000000133b04723e */ /* 0x044fe200000000ff */
[----:B------:R-:W-:Y:S01]  /*9890*/  FADD.FTZ R59, R59, R78 ;  /* 0x0000004e3b3b7221 */ /* 0x000fe20000010000 */
[C---:B------:R-:W-:Y:S01]  /*98a0*/  F2FP.F16.F32.PACK_AB R5, R17.reuse, R18 ;  /* 0x000000121105723e */ /* 0x040fe200000000ff */
[----:B------:R-:W-:Y:S01]  /*98b0*/  FADD.FTZ R17, R17, R82 ;  /* 0x0000005211117221 */ /* 0x000fe20000010000 */
[C---:B------:R-:W-:Y:S01]  /*98c0*/  F2FP.F16.F32.PACK_AB R6, R57.reuse, R58 ;  /* 0x0000003a3906723e */ /* 0x040fe200000000ff */
[----:B------:R-:W-:Y:S01]  /*98d0*/  FADD.FTZ R59, R58, R59 ;  /* 0x0000003b3a3b7221 */ /* 0x000fe20000010000 */
[----:B---3--:R-:W-:Y:S01]  /*98e0*/  F2FP.F16.F32.PACK_AB R7, R60, R16 ;  /* 0x000000103c07723e */ /* 0x008fe200000000ff */
[----:B-1----:R-:W-:Y:S01]  /*98f0*/  FFMA.FTZ R68, R66, R77, -R75 ;  /* 0x0000004d42447223 */ /* 0x002fe2000001084b */
[----:B------:R-:W-:Y:S01]  /*9900*/  FADD.FTZ R17, R16, R17 ;  /* 0x0000001110117221 */ /* 0x000fe20000010000 */
[----:B------:R1:W-:Y:S01]  /*9910*/  MUFU.EX2 R66, R69 ;  /* 0x0000004500427308 */ /* 0x0003e20000000800 */
[----:B------:R-:W-:-:S02]  /*9920*/  FADD.FTZ R57, R57, R59 ;  /* 0x0000003b39397221 */ /* 0x000fc40000010000 */
[----:B------:R-:W-:Y:S01]  /*9930*/  FADD.FTZ R60, R60, R17 ;  /* 0x000000113c3c7221 */ /* 0x000fe20000010000 */
[C---:B----4-:R-:W-:Y:S01]  /*9940*/  HMMA.16816.F32 R28, R4.reuse, R12, R28 ;  /* 0x0000000c041c723c */ /* 0x050fe2000000181c */
[-C--:B------:R-:W-:Y:S01]  /*9950*/  FFMA.FTZ R12, R55, R77.reuse, -R74 ;  /* 0x0000004d370c7223 */ /* 0x080fe2000001084a */
[----:B-----5:R-:W-:Y:S01]  /*9960*/  FADD.FTZ R57, R67, R57 ;  /* 0x0000003943397221 */ /* 0x020fe20000010000 */
[----:B------:R-:W2:Y:S04]  /*9970*/  MUFU.EX2 R55, R56 ;  /* 0x0000003800377308 */ /* 0x000ea80000000800 */
[----:B------:R3:W4:Y:S01]  /*9980*/  MUFU.EX2 R56, R12 ;  /* 0x0000000c00387308 */ /* 0x0007220000000800 */
[----:B------:R-:W-:Y:S01]  /*9990*/  HMMA.16816.F32 R24, R4, R14, R24 ;  /* 0x0000000e0418723c */ /* 0x000fe20000001818 */
[----:B-1----:R-:W-:-:S02]  /*99a0*/  FFMA.FTZ R69, R65, R77, -R75 ;  /* 0x0000004d41457223 */ /* 0x002fc4000001084b */
[----:B------:R1:W5:Y:S01]  /*99b0*/  MUFU.EX2 R65, R68 ;  /* 0x0000004400417308 */ /* 0x0003620000000800 */
[----:B--2---:R-:W-:Y:S01]  /*99c0*/  FADD.FTZ R60, R55, R60 ;  /* 0x0000003c373c7221 */ /* 0x004fe20000010000 */
[----:B---3--:R-:W2:Y:S03]  /*99d0*/  LDSM.16.MT88.4 R12, [R80+0x8800] ;  /* 0x00880000500c783b */ /* 0x008ea60000004200 */
[C---:B------:R-:W-:Y:S01]  /*99e0*/  HMMA.16816.F32 R44, R4.reuse, R8, R44 ;  /* 0x00000008042c723c */ /* 0x040fe2000000182c */
[----:B-1----:R-:W-:Y:S01]  /*99f0*/  FFMA.FTZ R68, R53, R77, -R74 ;  /* 0x0000004d35447223 */ /* 0x002fe2000001084a */
[----:B------:R-:W-:Y:S01]  /*9a00*/  F2FP.F16.F32.PACK_AB R8, R66, R67 ;  /* 0x000000434208723e */ /* 0x000fe200000000ff */
        /* <DEDUP_REMOVED lines=49> */
[----:B------:R-:W-:-:S05]  /*9d20*/  VIADD R12, R4, 0x100 ;  /* 0x00000100040c7836 */ /* 0x000fca0000000000 */
[----:B------:R-:W-:Y:S02]  /*9d30*/  IABS R7, R12 ;  /* 0x0000000c00077213 */ /* 0x000fe40000000000 */
[-C--:B--2---:R-:W-:Y:S02]  /*9d40*/  IABS R8, R11.reuse ;  /* 0x0000000b00087213 */ /* 0x084fe40000000000 */
[-C--:B------:R-:W-:Y:S02]  /*9d50*/  IABS R6, R11.reuse ;  /* 0x0000000b00067213 */ /* 0x080fe40000000000 */
[----:B------:R-:W1:Y:S01]  /*9d60*/  I2F.RP R14, R8 ;  /* 0x00000008000e7306 */ /* 0x000e620000209400 */
[-C--:B------:R-:W-:Y:S02]  /*9d70*/  LOP3.LUT R4, R4, R11.reuse, RZ, 0x3c, !PT ;  /* 0x0000000b04047212 */ /* 0x080fe400078e3cff */
[----:B------:R-:W-:Y:S02]  /*9d80*/  IADD3 R6, PT, PT, RZ, -R6, RZ ;  /* 0x80000006ff067210 */ /* 0x000fe40007ffe0ff */
[----:B------:R-:W-:-:S02]  /*9d90*/  LOP3.LUT R12, R12, R11, RZ, 0x3c, !PT ;  /* 0x0000000b0c0c7212 */ /* 0x000fc400078e3cff */
        /* <DEDUP_REMOVED lines=15> */
[----:B------:R-:W-:Y:S02]  /*9e90*/  @!P1 IMAD.IADD R5, R5, 0x1, -R8 ;  /* 0x0000000105059824 */ /* 0x000fe400078e0a08 */
[----:B------:R-:W-:Y:S01]  /*9ea0*/  @!P1 VIADD R9, R9, 0x1 ;  /* 0x0000000109099836 */ /* 0x000fe20000000000 */
[----:B------:R-:W-:Y:S02]  /*9eb0*/  ISETP.NE.AND P1, PT, R11, RZ, PT ;  /* 0x000000ff0b00720c */ /* 0x000fe40003f25270 */
[-C--:B------:R-:W-:Y:S02]  /*9ec0*/  ISETP.GE.U32.AND P4, PT, R5, R8.reuse, PT ;  /* 0x000000080500720c */ /* 0x080fe40003f86070 */
[-C--:B------:R-:W-:Y:S02]  /*9ed0*/  @!P3 IADD3 R6, PT, PT, R6, -R8.reuse, RZ ;  /* 0x800000080606b210 */ /* 0x080fe40007ffe0ff */
[----:B------:R-:W-:Y:S02]  /*9ee0*/  @!P3 IADD3 R10, PT, PT, R10, 0x1, RZ ;  /* 0x000000010a0ab810 */ /* 0x000fe40007ffe0ff */
[----:B------:R-:W-:-:S02]  /*9ef0*/  ISETP.GE.U32.AND P5, PT, R6, R8, PT ;  /* 0x000000080600720c */ /* 0x000fc40003fa6070 */
[----:B------:R-:W-:-:S05]  /*9f00*/  LOP3.LUT R6, RZ, R11, RZ, 0x33, !PT ;  /* 0x0000000bff067212 */ /* 0x000fca00078e33ff */
[----:B------:R-:W-:-:S04]  /*9f10*/  @P4 VIADD R9, R9, 0x1 ;  /* 0x0000000109094836 */ /* 0x000fc80000000000 */
[----:B------:R-:W-:Y:S02]  /*9f20*/  IMAD.MOV.U32 R7, RZ, RZ, R9 ;  /* 0x000000ffff077224 */ /* 0x000fe400078e0009 */
[----:B------:R-:W-:Y:S01]  /*9f30*/  @P5 IADD3 R10, PT, PT, R10, 0x1, RZ ;  /* 0x000000010a0a5810 */ /* 0x000fe20007ffe0ff */
[----:B------:R-:W2:Y:S02]  /*9f40*/  LD.E.64 R8, desc[UR4][R2.64+0x40] ;  /* 0x0000400402087980 */ /* 0x000ea4000c101b00 */
[----:B------:R-:W-:Y:S02]  /*9f50*/  @!P0 IADD3 R7, PT, PT, -R7, RZ, RZ ;  /* 0x000000ff07078210 */ /* 0x000fe40007ffe1ff */
[----:B------:R-:W-:Y:S02]  /*9f60*/  @!P2 IMAD.MOV R10, RZ, RZ, -R10 ;  /* 0x000000ffff0aa224 */ /* 0x000fe400078e0a0a */
[----:B------:R-:W-:-:S03]  /*9f70*/  SEL R7, R6, R7, !P1 ;  /* 0x0000000706077207 */ /* 0x000fc60004800000 */
[----:B------:R-:W-:Y:S02]  /*9f80*/  SEL R6, R6, R10, !P1 ;  /* 0x0000000a06067207 */ /* 0x000fe40004800000 */
        /* <DEDUP_REMOVED lines=20> */
[----:B------:R-:W-:Y:S01]  /*a0d0*/  LEA.HI.X R184, R8, R184, R5, 0x1, P0 ;  /* 0x000000b808b87211 */ /* 0x000fe200000f0c05 */
[----:B------:R-:W-:Y:S05]  /*a0e0*/  BRA `(.L_x_1724) ;  /* 0x0000000000207947 */ /* 0x000fea0003800000 */
.L_x_1723:
        /* <DEDUP_REMOVED lines=8> */
.L_x_1724:
[----:B------:R-:W-:Y:S05]  /*a170*/  BSYNC.RECONVERGENT B0 ;  /* 0x0000000000007941 */ /* 0x000fea0003800200 */
.L_x_1722:
[----:B------:R-:W-:Y:S02]  /*a180*/  ISETP.GE.AND P1, PT, R174, R191, PT ;  /* 0x000000bfae00720c */ /* 0x000fe40003f26270 */
[C---:B------:R-:W-:Y:S02]  /*a190*/  SHF.L.U32 R5, R172.reuse, 0x6, RZ ;  /* 0x00000006ac057819 */ /* 0x040fe400000006ff */
[----:B------:R-:W-:Y:S02]  /*a1a0*/  SHF.L.U64.HI R4, R172, 0x6, R173 ;  /* 0x00000006ac047819 */ /* 0x000fe400000102ad */
[----:B------:R-:W-:-:S04]  /*a1b0*/  IADD3 R8, P0, PT, R5, R185, RZ ;  /* 0x000000b905087210 */ /* 0x000fc80007f1e0ff */
[----:B------:R-:W-:-:S03]  /*a1c0*/  IADD3.X R9, PT, PT, R4, R184, RZ, P0, !PT ;  /* 0x000000b804097210 */ /* 0x000fc600007fe4ff */
[----:B------:R-:W-:Y:S01]  /*a1d0*/  @!P1 MOV R10, R185 ;  /* 0x000000b9000a9202 */ /* 0x000fe20000000f00 */
[----:B------:R-:W-:Y:S01]  /*a1e0*/  @P1 STS.128 [R192+0x5000], RZ ;  /* 0x005000ffc0001388 */ /* 0x000fe20000000c00 */
[----:B------:R-:W-:Y:S01]  /*a1f0*/  @!P1 MOV R11, R184 ;  /* 0x000000b8000b9202 */ /* 0x000fe20000000f00 */
[----:B------:R-:W-:Y:S01]  /*a200*/  @!P1 IMAD R6, R173, 0xc0, RZ ;  /* 0x000000c0ad069824 */ /* 0x000fe200078e02ff */
[-C--:B------:R-:W-:Y:S02]  /*a210*/  @!P1 MOV R12, R8.reuse ;  /* 0x00000008000c9202 */ /* 0x080fe40000000f00 */
[-C--:B------:R-:W-:Y:S01]  /*a220*/  @!P1 MOV R13, R9.reuse ;  /* 0x00000009000d9202 */ /* 0x080fe20000000f00 */
[----:B------:R-:W-:Y:S01]  /*a230*/  @!PT LDS RZ, [RZ] ;  /* 0x00000000fffff984 */ /* 0x000fe20000000800 */
[----:B------:R-:W-:Y:S01]  /*a240*/  @!PT LDS RZ, [RZ] ;  /* 0x00000000fffff984 */ /* 0x000fe20000000800 */
[----:B------:R-:W-:Y:S01]  /*a250*/  @!PT LDS RZ, [RZ] ;  /* 0x00000000fffff984 */ /* 0x000fe20000000800 */
[----:B------:R1:W-:Y:S01]  /*a260*/  @!P1 LDGSTS.E.BYPASS.LTC128B.128 [R192+0x5000], desc[UR4][R10.64] ;  /* 0x050000000ac09fae */ /* 0x0003e2000b981a04 */
[-C--:B------:R-:W-:Y:S02]  /*a270*/  @!P1 MOV R16, R8.reuse ;  /* 0x0000000800109202 */ /* 0x080fe40000000f00 */
[-C--:B------:R-:W-:Y:S01]  /*a280*/  @!P1 MOV R17, R9.reuse ;  /* 0x0000000900119202 */ /* 0x080fe20000000f00 */
[----:B------:R-:W-:Y:S01]  /*a290*/  @P1 STS.128 [R192+0x5800], RZ ;  /* 0x005800ffc0001388 */ /* 0x000fe20000000c00 */
[----:B------:R-:W-:Y:S01]  /*a2a0*/  @!P1 MOV R14, R8 ;  /* 0x00000008000e9202 */ /* 0x000fe20000000f00 */
[C---:B------:R-:W-:Y:S01]  /*a2b0*/  @!P1 IMAD.WIDE.U32 R12, R172.reuse, 0x180, R12 ;  /* 0x00000180ac0c9825 */ /* 0x040fe200078e000c */
[----:B------:R-:W-:Y:S01]  /*a2c0*/  @!P1 MOV R15, R9 ;  /* 0x00000009000f9202 */ /* 0x000fe20000000f00 */
[----:B------:R-:W-:Y:S01]  /*a2d0*/  @!PT LDS RZ, [RZ] ;  /* 0x00000000fffff984 */ /* 0x000fe20000000800 */
[----:B------:R-:W-:Y:S01]  /*a2e0*/  @!PT LDS RZ, [RZ] ;  /* 0x00000000fffff984 */ /* 0x000fe20000000800 */
[----:B------:R-:W-:Y:S01]  /*a2f0*/  @!PT LDS RZ, [RZ] ;  /* 0x00000000fffff984 */ /* 0x000fe20000000800 */
[----:B------:R-:W-:Y:S02]  /*a300*/  @!P1 LDGSTS.E.BYPASS.LTC128B.128 [R192+0x5800], desc[UR4][R8.64] ;  /* 0x0580000008c09fae */ /* 0x000fe4000b981a04 */
[----:B------:R-:W-:-:S02]  /*a310*/  @!P1 IMAD.WIDE.U32 R16, R172, 0xc0, R16 ;  /* 0x000000c0ac109825 */ /* 0x000fc400078e0010 */
[----:B------:R-:W-:Y:S02]  /*a320*/  @P1 STS.128 [R192+0x6000], RZ ;  /* 0x006000ffc0001388 */ /* 0x000fe40000000c00 */
[----:B------:R-:W-:Y:S01]  /*a330*/  @!P1 IMAD.WIDE.U32 R14, R172, 0x140, R14 ;  /* 0x00000140ac0e9825 */ /* 0x000fe200078e000e */
[----:B------:R-:W-:Y:S02]  /*a340*/  @!P1 IADD3 R7, PT, PT, R6, R17, RZ ;  /* 0x0000001106079210 */ /* 0x000fe40007ffe0ff */
[----:B------:R-:W-:Y:S02]  /*a350*/  @!P1 MOV R6, R16 ;  /* 0x0000001000069202 */ /* 0x000fe40000000f00 */
[----:B-1----:R-:W-:Y:S01]  /*a360*/  @!P1 IADD3 R10, P0, PT, R8, R5, RZ ;  /* 0x00000005080a9210 */ /* 0x002fe20007f1e0ff */
[----:B------:R-:W-:-:S03]  /*a370*/  @!P1 IMAD R5, R173, 0x140, RZ ;  /* 0x00000140ad059824 */ /* 0x000fc600078e02ff */
[----:B------:R-:W-:Y:S01]  /*a380*/  @!P1 IADD3.X R11, PT, PT, R9, R4, RZ, P0, !PT ;  /* 0x00000004090b9210 */ /* 0x000fe200007fe4ff */
[----:B------:R-:W-:Y:S01]  /*a390*/  @!P1 IMAD R4, R173, 0x180, RZ ;  /* 0x00000180ad049824 */ /* 0x000fe200078e02ff */
[----:B------:R-:W-:-:S03]  /*a3a0*/  @!P1 IADD3 R15, PT, PT, R5, R15, RZ ;  /* 0x0000000f050f9210 */ /* 0x000fc60007ffe0ff */
[----:B------:R-:W-:Y:S01]  /*a3b0*/  @!PT LDS RZ, [RZ] ;  /* 0x00000000fffff984 */ /* 0x000fe20000000800 */
[----:B------:R-:W-:Y:S01]  /*a3c0*/  @!PT LDS RZ, [RZ] ;  /* 0x00000000fffff984 */ /* 0x000fe20000000800 */
[----:B------:R-:W-:Y:S01]  /*a3d0*/  @!PT LDS RZ, [RZ] ;  /* 0x00000000fffff984 */ /* 0x000fe20000000800 */
[----:B------:R1:W-:Y:S01]  /*a3e0*/  @!P1 LDGSTS.E.BYPASS.LTC128B.128 [R192+0x6000], desc[UR4][R10.64] ;  /* 0x060000000ac09fae */ /* 0x0003e2000b981a04 */
[----:B------:R-:W-:Y:S02]  /*a3f0*/  @!P1 IADD3 R13, PT, PT, R4, R13, RZ ;  /* 0x0000000d040d9210 */ /* 0x000fe40007ffe0ff */
[CC--:B------:R-:W-:Y:S01]  /*a400*/  @!P1 LEA R4, P0, R172.reuse, R8.reuse, 0x8 ;  /* 0x00000008ac049211 */ /* 0x0c0fe200078040ff */
[----:B------:R-:W-:Y:S03]  /*a410*/  @P1 STS.128 [R192+0x6800], RZ ;  /* 0x006800ffc0001388 */ /* 0x000fe60000000c00 */
[C---:B------:R-:W-:Y:S02]  /*a420*/  @!P1 LEA.HI.X R5, R172.reuse, R9, R173, 0x8, P0 ;  /* 0x00000009ac059211 */ /* 0x040fe400000f44ad */
[----:B-1----:R-:W-:-:S04]  /*a430*/  @!P1 LEA R10, P2, R172, R8, 0x7 ;  /* 0x00000008ac0a9211 */ /* 0x002fc800078438ff */
[----:B------:R-:W-:-:S05]  /*a440*/  @!P1 LEA.HI.X R11, R172, R9, R173, 0x7, P2 ;  /* 0x00000009ac0b9211 */ /* 0x000fca00010f3cad */
        /* <DEDUP_REMOVED lines=24> */
[----:B------:R-:W3:Y:S01]  /*a5d0*/  LD.E R44, desc[UR4][R2.64+0x18c] ;  /* 0x00018c04022c7980 */ /* 0x000ee2000c101900 */
[----:B------:R-:W-:Y:S01]  /*a5e0*/  ISETP.GT.AND P0, PT, R40, R180, PT ;  /* 0x000000b42800720c */ /* 0x000fe20003f04270 */
[----:B------:R-:W-:Y:S02]  /*a5f0*/  BSSY.RECONVERGENT B1, `(.L_x_1725) ;  /* 0x00001f9000017945 */ /* 0x000fe40003800200 */
[----:B------:R-:W-:Y:S04]  /*a600*/  LDSM.16.M88.4 R24, [R41] ;  /* 0x000000002918783b */ /* 0x000fe80000000200 */
[----:B-1----:R-:W-:Y:S04]  /*a610*/  LDSM.16.M88.4 R4, [R42] ;  /* 0x000000002a04783b */ /* 0x002fe80000000200 */
[----:B------:R-:W-:Y:S04]  /*a620*/  LDSM.16.M88.4 R32, [R22+0x1000] ;  /* 0x001000001620783b */ /* 0x000fe80000000200 */
[----:B------:R-:W-:Y:S04]  /*a630*/  LDSM.16.M88.4 R8, [R23+0x1400] ;  /* 0x001400001708783b */ /* 0x000fe80000000200 */
[----:B------:R-:W-:Y:S04]  /*a640*/  LDSM.16.M88.4 R28, [R22+0x1400] ;  /* 0x00140000161c783b */ /* 0x000fe80000000200 */
[----:B--2---:R-:W1:Y:S04]  /*a650*/  LDSM.16.M88.4 R12, [R23+0x1000] ;  /* 0x00100000170c783b */ /* 0x004e680000000200 */
[----:B------:R-:W2:Y:S04]  /*a660*/  LDSM.16.M88.4 R36, [R23+0x1800] ;  /* 0x001800001724783b */ /* 0x000ea80000000200 */
[----:B------:R-:W0:Y:S01]  /*a670*/  LDGDEPBAR ;  /* 0x00000000000079af */ /* 0x000e220000000000 */
[C---:B-1----:R-:W-:Y:S08]  /*a680*/  HMMA.16816.F32 R16, R4.reuse, R12, RZ ;  /* 0x0000000c0410723c */ /* 0x042ff000000018ff */
[----:B------:R-:W-:-:S12]  /*a690*/  HMMA.16816.F32 R12, R4, R14, RZ ;  /* 0x0000000e040c723c */ /* 0x000fd800000018ff */
[C---:B------:R-:W-:Y:S08]  /*a6a0*/  HMMA.16816.F32 R16, R24.reuse, R32, R16 ;  /* 0x000000201810723c */ /* 0x040ff00000001810 */
[----:B------:R-:W-:Y:S08]  /*a6b0*/  HMMA.16816.F32 R12, R24, R34, R12 ;  /* 0x00000022180c723c */ /* 0x000ff0000000180c */
[C---:B------:R-:W-:Y:S08]  /*a6c0*/  HMMA.16816.F32 R32, R4.reuse, R8, RZ ;  /* 0x000000080420723c */ /* 0x040ff000000018ff */
[----:B------:R-:W-:-:S12]  /*a6d0*/  HMMA.16816.F32 R8, R4, R10, RZ ;  /* 0x0000000a0408723c */ /* 0x000fd800000018ff */
[C---:B------:R-:W-:Y:S08]  /*a6e0*/  HMMA.16816.F32 R32, R24.reuse, R28, R32 ;  /* 0x0000001c1820723c */ /* 0x040ff00000001820 */
[----:B------:R-:W-:Y:S01]  /*a6f0*/  HMMA.16816.F32 R8, R24, R30, R8 ;  /* 0x0000001e1808723c */ /* 0x000fe20000001808 */
[----:B------:R-:W-:Y:S01]  /*a700*/  LDSM.16.M88.4 R28, [R23+0x1c00] ;  /* 0x001c0000171c783b */ /* 0x000fe20000000200 */
[-C--:B---3--:R-:W-:Y:S01]  /*a710*/  FMUL.FTZ R16, R16, R44.reuse ;  /* 0x0000002c10107220 */ /* 0x088fe20000410000 */
[-C--:B------:R-:W-:Y:S01]  /*a720*/  FMUL.FTZ R17, R17, R44.reuse ;  /* 0x0000002c11117220 */ /* 0x080fe20000410000 */
[-C--:B------:R-:W-:Y:S01]  /*a730*/  FMUL.FTZ R18, R18, R44.reuse ;  /* 0x0000002c12127220 */ /* 0x080fe20000410000 */
[-C--:B------:R-:W-:Y:S01]  /*a740*/  FMUL.FTZ R19, R19, R44.reuse ;  /* 0x0000002c13137220 */ /* 0x080fe20000410000 */
[----:B------:R-:W1:Y:S01]  /*a750*/  MUFU.TANH R51, R16 ;  /* 0x0000001000337308 */ /* 0x000e620000002400 */
[-C--:B------:R-:W-:Y:S01]  /*a760*/  FMUL.FTZ R12, R12, R44.reuse ;  /* 0x0000002c0c0c7220 */ /* 0x080fe20000410000 */
[-C--:B------:R-:W-:Y:S01]  /*a770*/  FMUL.FTZ R13, R13, R44.reuse ;  /* 0x0000002c0d0d7220 */ /* 0x080fe20000410000 */
[-C--:B------:R-:W-:Y:S01]  /*a780*/  FMUL.FTZ R14, R14, R44.reuse ;  /* 0x0000002c0e0e7220 */ /* 0x080fe20000410000 */
[-C--:B------:R-:W-:Y:S01]  /*a790*/  FMUL.FTZ R15, R15, R44.reuse ;  /* 0x0000002c0f0f7220 */ /* 0x080fe20000410000 */
[-C--:B------:R-:W-:Y:S01]  /*a7a0*/  FMUL.FTZ R32, R32, R44.reuse ;  /* 0x0000002c20207220 */ /* 0x080fe20000410000 */
[-C--:B------:R-:W-:Y:S01]  /*a7b0*/  FMUL.FTZ R33, R33, R44.reuse ;  /* 0x0000002c21217220 */ /* 0x080fe20000410000 */
[-C--:B------:R-:W-:Y:S01]  /*a7c0*/  FMUL.FTZ R34, R34, R44.reuse ;  /* 0x0000002c22227220 */ /* 0x080fe20000410000 */
[----:B------:R-:W3:Y:S01]  /*a7d0*/  MUFU.TANH R49, R17 ;  /* 0x0000001100317308 */ /* 0x000ee20000002400 */
[----:B------:R-:W-:-:S04]  /*a7e0*/  FMUL.FTZ R35, R35, R44 ;  /* 0x0000002c23237220 */ /* 0x000fc80000410000 */
[-C--:B------:R-:W-:Y:S01]  /*a7f0*/  FMUL.FTZ R8, R8, R44.reuse ;  /* 0x0000002c08087220 */ /* 0x080fe20000410000 */
[-C--:B------:R-:W-:Y:S01]  /*a800*/  FMUL.FTZ R9, R9, R44.reuse ;  /* 0x0000002c09097220 */ /* 0x080fe20000410000 */
[-C--:B------:R-:W-:Y:S01]  /*a810*/  FMUL.FTZ R10, R10, R44.reuse ;  /* 0x0000002c0a0a7220 */ /* 0x080fe20000410000 */
[-C--:B------:R-:W-:Y:S01]  /*a820*/  FMUL.FTZ R11, R11, R44.reuse ;  /* 0x0000002c0b0b7220 */ /* 0x080fe20000410000 */
[----:B------:R-:W4:Y:S08]  /*a830*/  MUFU.TANH R48, R18 ;  /* 0x0000001200307308 */ /* 0x000f300000002400 */
[----:B------:R5:W1:Y:S08]  /*a840*/  MUFU.TANH R47, R19 ;  /* 0x00000013002f7308 */ /* 0x000a700000002400 */
[----:B------:R-:W1:Y:S08]  /*a850*/  MUFU.TANH R46, R12 ;  /* 0x0000000c002e7308 */ /* 0x000e700000002400 */
[----:B------:R-:W1:Y:S01]  /*a860*/  MUFU.TANH R45, R13 ;  /* 0x0000000d002d7308 */ /* 0x000e620000002400 */
[----:B-----5:R-:W5:Y:S07]  /*a870*/  LDSM.16.M88.4 R16, [R22+0x1800] ;  /* 0x001800001610783b */ /* 0x020f6e0000000200 */
[----:B------:R-:W1:Y:S08]  /*a880*/  MUFU.TANH R42, R14 ;  /* 0x0000000e002a7308 */ /* 0x000e700000002400 */
[----:B------:R2:W1:Y:S08]  /*a890*/  MUFU.TANH R41, R15 ;  /* 0x0000000f00297308 */ /* 0x0004700000002400 */
[----:B------:R-:W1:Y:S08]  /*a8a0*/  MUFU.TANH R52, R32 ;  /* 0x0000002000347308 */ /* 0x000e700000002400 */
[----:B------:R-:W1:Y:S01]  /*a8b0*/  MUFU.TANH R53, R33 ;  /* 0x0000002100357308 */ /* 0x000e620000002400 */
[C---:B--2---:R-:W-:Y:S07]  /*a8c0*/  HMMA.16816.F32 R12, R4.reuse, R36, RZ ;  /* 0x00000024040c723c */ /* 0x044fee00000018ff */
[----:B------:R-:W2:Y:S01]  /*a8d0*/  MUFU.TANH R54, R34 ;  /* 0x0000002200367308 */ /* 0x000ea20000002400 */
[----:B------:R-:W-:Y:S07]  /*a8e0*/  HMMA.16816.F32 R36, R4, R38, RZ ;  /* 0x000000260424723c */ /* 0x000fee00000018ff */
[----:B------:R3:W1:Y:S05]  /*a8f0*/  MUFU.TANH R55, R35 ;  /* 0x0000002300377308 */ /* 0x00066a0000002400 */
[C---:B-----5:R-:W-:Y:S03]  /*a900*/  HMMA.16816.F32 R12, R24.reuse, R16, R12 ;  /* 0x00000010180c723c */ /* 0x060fe6000000180c */
[----:B------:R-:W1:Y:S05]  /*a910*/  MUFU.TANH R56, R8 ;  /* 0x0000000800387308 */ /* 0x000e6a0000002400 */
[----:B------:R-:W-:Y:S01]  /*a920*/  HMMA.16816.F32 R36, R24, R18, R36 ;  /* 0x000000121824723c */ /* 0x000fe20000001824 */
[----:B------:R-:W-:Y:S02]  /*a930*/  LDSM.16.M88.4 R16, [R23+0x2000] ;  /* 0x002000001710783b */ /* 0x000fe40000000200 */
[----:B------:R-:W1:Y:S02]  /*a940*/  MUFU.TANH R57, R9 ;  /* 0x0000000900397308 */ /* 0x000e640000002400 */
[----:B---3--:R-:W3:Y:S06]  /*a950*/  LDSM.16.M88.4 R32, [R22+0x1c00] ;  /* 0x001c00001620783b */ /* 0x008eec0000000200 */
[----:B------:R-:W1:Y:S01]  /*a960*/  MUFU.TANH R58, R10 ;  /* 0x0000000a003a7308 */ /* 0x000e620000002400 */
[-C--:B------:R-:W-:Y:S01]  /*a970*/  FMUL.FTZ R12, R12, R44.reuse ;  /* 0x0000002c0c0c7220 */ /* 0x080fe20000410000 */
[-C--:B------:R-:W-:Y:S01]  /*a980*/  FMUL.FTZ R13, R13, R44.reuse ;  /* 0x0000002c0d0d7220 */ /* 0x080fe20000410000 */
[-C--:B------:R-:W-:Y:S01]  /*a990*/  FMUL.FTZ R14, R14, R44.reuse ;  /* 0x0000002c0e0e7220 */ /* 0x080fe20000410000 */
[----:B------:R-:W-:-:S04]  /*a9a0*/  FMUL.FTZ R15, R15, R44 ;  /* 0x0000002c0f0f7220 */ /* 0x000fc80000410000 */
[----:B------:R5:W1:Y:S01]  /*a9b0*/  MUFU.TANH R59, R11 ;  /* 0x0000000b003b7308 */ /* 0x000a620000002400 */
[-C--:B------:R-:W-:Y:S01]  /*a9c0*/  FMUL.FTZ R36, R36, R44.reuse ;  /* 0x0000002c24247220 */ /* 0x080fe20000410000 */
[-C--:B------:R-:W-:Y:S01]  /*a9d0*/  FMUL.FTZ R37, R37, R44.reuse ;  /* 0x0000002c25257220 */ /* 0x080fe20000410000 */
[-C--:B------:R-:W-:Y:S01]  /*a9e0*/  FMUL.FTZ R38, R38, R44.reuse ;  /* 0x0000002c26267220 */ /* 0x080fe20000410000 */
[----:B------:R-:W-:-:S04]  /*a9f0*/  FMUL.FTZ R39, R39, R44 ;  /* 0x0000002c27277220 */ /* 0x000fc80000410000 */
[----:B------:R-:W1:Y:S08]  /*aa00*/  MUFU.TANH R60, R12 ;  /* 0x0000000c003c7308 */ /* 0x000e700000002400 */
[----:B------:R-:W1:Y:S01]  /*aa10*/  MUFU.TANH R61, R13 ;  /* 0x0000000d003d7308 */ /* 0x000e620000002400 */
[C---:B-----5:R-:W-:Y:S07]  /*aa20*/  HMMA.16816.F32 R8, R4.reuse, R28, RZ ;  /* 0x0000001c0408723c */ /* 0x060fee00000018ff */
[----:B------:R-:W1:Y:S01]  /*aa30*/  MUFU.TANH R62, R14 ;  /* 0x0000000e003e7308 */ /* 0x000e620000002400 */
[----:B------:R-:W-:Y:S07]  /*aa40*/  HMMA.16816.F32 R28, R4, R30, RZ ;  /* 0x0000001e041c723c */ /* 0x000fee00000018ff */
[----:B------:R5:W1:Y:S05]  /*aa50*/  MUFU.TANH R63, R15 ;  /* 0x0000000f003f7308 */ /* 0x000a6a0000002400 */
[C---:B---3--:R-:W-:Y:S03]  /*aa60*/  HMMA.16816.F32 R8, R24.reuse, R32, R8 ;  /* 0x000000201808723c */ /* 0x048fe60000001808 */
[----:B------:R-:W3:Y:S05]  /*aa70*/  MUFU.TANH R64, R36 ;  /* 0x0000002400407308 */ /* 0x000eea0000002400 */
[----:B------:R-:W-:Y:S03]  /*aa80*/  HMMA.16816.F32 R28, R24, R34, R28 ;  /* 0x00000022181c723c */ /* 0x000fe6000000181c */
[----:B------:R-:W1:Y:S01]  /*aa90*/  MUFU.TANH R65, R37 ;  /* 0x0000002500417308 */ /* 0x000e620000002400 */
[----:B-----5:R-:W5:Y:S04]  /*aaa0*/  LDSM.16.M88.4 R12, [R22+0x2000] ;  /* 0x00200000160c783b */ /* 0x020f680000000200 */
[C---:B------:R-:W-:Y:S03]  /*aab0*/  HMMA.16816.F32 R32, R4.reuse, R16, RZ ;  /* 0x000000100420723c */ /* 0x040fe600000018ff */
[----:B------:R-:W1:Y:S01]  /*aac0*/  MUFU.TANH R66, R38 ;  /* 0x0000002600427308 */ /* 0x000e620000002400 */
[-C--:B------:R-:W-:Y:S01]  /*aad0*/  FMUL.FTZ R8, R8, R44.reuse ;  /* 0x0000002c08087220 */ /* 0x080fe20000410000 */
[-C--:B------:R-:W-:Y:S01]  /*aae0*/  FMUL.FTZ R9, R9, R44.reuse ;  /* 0x0000002c09097220 */ /* 0x080fe20000410000 */
[-C--:B------:R-:W-:Y:S01]  /*aaf0*/  FMUL.FTZ R10, R10, R44.reuse ;  /* 0x0000002c0a0a7220 */ /* 0x080fe20000410000 */
[-C--:B------:R-:W-:Y:S01]  /*ab00*/  FMUL.FTZ R11, R11, R44.reuse ;  /* 0x0000002c0b0b7220 */ /* 0x080fe20000410000 */
[----:B------:R-:W-:Y:S03]  /*ab10*/  HMMA.16816.F32 R16, R4, R18, RZ ;  /* 0x000000120410723c */ /* 0x000fe600000018ff */
[----:B------:R4:W1:Y:S01]  /*ab20*/  MUFU.TANH R67, R39 ;  /* 0x0000002700437308 */ /* 0x0008620000002400 */
[-C--:B------:R-:W-:Y:S01]  /*ab30*/  FMUL.FTZ R28, R28, R44.reuse ;  /* 0x0000002c1c1c7220 */ /* 0x080fe20000410000 */
[-C--:B------:R-:W-:Y:S01]  /*ab40*/  FMUL.FTZ R29, R29, R44.reuse ;  /* 0x0000002c1d1d7220 */ /* 0x080fe20000410000 */
[-C--:B------:R-:W-:Y:S01]  /*ab50*/  FMUL.FTZ R30, R30, R44.reuse ;  /* 0x0000002c1e1e7220 */ /* 0x080fe20000410000 */
[----:B------:R-:W-:-:S04]  /*ab60*/  FMUL.FTZ R31, R31, R44 ;  /* 0x0000002c1f1f7220 */ /* 0x000fc80000410000 */
[----:B------:R-:W1:Y:S08]  /*ab70*/  MUFU.TANH R68, R8 ;  /* 0x0000000800447308 */ /* 0x000e700000002400 */
[----:B------:R-:W1:Y:S01]  /*ab80*/  MUFU.TANH R69, R9 ;  /* 0x0000000900457308 */ /* 0x000e620000002400 */
[----:B----4-:R-:W4:Y:S07]  /*ab90*/  LDSM.16.M88.4 R36, [R23+0x2400] ;  /* 0x002400001724783b */ /* 0x010f2e0000000200 */
[----:B------:R-:W1:Y:S01]  /*aba0*/  MUFU.TANH R70, R10 ;  /* 0x0000000a00467308 */ /* 0x000e620000002400 */
[C---:B-----5:R-:W-:Y:S07]  /*abb0*/  HMMA.16816.F32 R32, R24.reuse, R12, R32 ;  /* 0x0000000c1820723c */ /* 0x060fee0000001820 */
[----:B------:R5:W1:Y:S01]  /*abc0*/  MUFU.TANH R71, R11 ;  /* 0x0000000b00477308 */ /* 0x000a620000002400 */
[----:B------:R-:W-:Y:S07]  /*abd0*/  HMMA.16816.F32 R16, R24, R14, R16 ;  /* 0x0000000e1810723c */ /* 0x000fee0000001810 */
[----:B------:R-:W1:Y:S04]  /*abe0*/  MUFU.TANH R72, R28 ;  /* 0x0000001c00487308 */ /* 0x000e680000002400 */
[-C--:B------:R-:W-:Y:S01]  /*abf0*/  FMUL.FTZ R32, R32, R44.reuse ;  /* 0x0000002c20207220 */ /* 0x080fe20000410000 */
[-C--:B------:R-:W-:Y:S01]  /*ac00*/  FMUL.FTZ R33, R33, R44.reuse ;  /* 0x0000002c21217220 */ /* 0x080fe20000410000 */
[----:B------:R-:W-:-:S02]  /*ac10*/  FMUL.FTZ R34, R34, R44 ;  /* 0x0000002c22227220 */ /* 0x000fc40000410000 */
[----:B------:R-:W1:Y:S01]  /*ac20*/  MUFU.TANH R73, R29 ;  /* 0x0000001d00497308 */ /* 0x000e620000002400 */
[-C--:B------:R-:W-:Y:S01]  /*ac30*/  FMUL.FTZ R35, R35, R44.reuse ;  /* 0x0000002c23237220 */ /* 0x080fe20000410000 */
[----:B-----5:R-:W5:Y:S02]  /*ac40*/  LDSM.16.M88.4 R8, [R22+0x2400] ;  /* 0x002400001608783b */ /* 0x020f640000000200 */
[-C--:B------:R-:W-:Y:S01]  /*ac50*/  FMUL.FTZ R16, R16, R44.reuse ;  /* 0x0000002c10107220 */ /* 0x080fe20000410000 */
[-C--:B------:R-:W-:Y:S01]  /*ac60*/  FMUL.FTZ R17, R17, R44.reuse ;  /* 0x0000002c11117220 */ /* 0x080fe20000410000 */
[-C--:B------:R-:W-:Y:S02]  /*ac70*/  FMUL.FTZ R18, R18, R44.reuse ;  /* 0x0000002c12127220 */ /* 0x080fe40000410000 */
[----:B------:R-:W1:Y:S01]  /*ac80*/  MUFU.TANH R74, R30 ;  /* 0x0000001e004a7308 */ /* 0x000e620000002400 */
[-C--:B------:R-:W-:Y:S01]  /*ac90*/  FMUL.FTZ R19, R19, R44.reuse ;  /* 0x0000002c13137220 */ /* 0x080fe20000410000 */
[C---:B----4-:R-:W-:Y:S06]  /*aca0*/  HMMA.16816.F32 R12, R4.reuse, R36, RZ ;  /* 0x00000024040c723c */ /* 0x050fec00000018ff */
[----:B------:R4:W1:Y:S02]  /*acb0*/  MUFU.TANH R75, R31 ;  /* 0x0000001f004b7308 */ /* 0x0008640000002400 */
[----:B------:R-:W-:Y:S06]  /*acc0*/  HMMA.16816.F32 R36, R4, R38, RZ ;  /* 0x000000260424723c */ /* 0x000fec00000018ff */
[----:B------:R-:W1:Y:S08]  /*acd0*/  MUFU.TANH R76, R32 ;  /* 0x00000020004c7308 */ /* 0x000e700000002400 */
[----:B------:R-:W1:Y:S01]  /*ace0*/  MUFU.TANH R77, R33 ;  /* 0x00000021004d7308 */ /* 0x000e620000002400 */
[----:B----4-:R-:W4:Y:S07]  /*acf0*/  LDSM.16.M88.4 R28, [R23+0x2800] ;  /* 0x00280000171c783b */ /* 0x010f2e0000000200 */
[----:B------:R-:W1:Y:S01]  /*ad00*/  MUFU.TANH R78, R34 ;  /* 0x00000022004e7308 */ /* 0x000e620000002400 */
[C---:B-----5:R-:W-:Y:S07]  /*ad10*/  HMMA.16816.F32 R12, R24.reuse, R8, R12 ;  /* 0x00000008180c723c */ /* 0x060fee000000180c */
[----:B------:R5:W1:Y:S01]  /*ad20*/  MUFU.TANH R79, R35 ;  /* 0x00000023004f7308 */ /* 0x000a620000002400 */
[----:B------:R-:W-:Y:S01]  /*ad30*/  HMMA.16816.F32 R36, R24, R10, R36 ;  /* 0x0000000a1824723c */ /* 0x000fe20000001824 */
[----:B------:R-:W-:Y:S06]  /*ad40*/  LDSM.16.M88.4 R8, [R23+0x2c00] ;  /* 0x002c00001708783b */ /* 0x000fec0000000200 */
[----:B------:R-:W1:Y:S04]  /*ad50*/  MUFU.TANH R81, R16 ;  /* 0x0000001000517308 */ /* 0x000e680000002400 */
[-C--:B------:R-:W-:Y:S01]  /*ad60*/  FMUL.FTZ R12, R12, R44.reuse ;  /* 0x0000002c0c0c7220 */ /* 0x080fe20000410000 */
[-C--:B------:R-:W-:Y:S01]  /*ad70*/  FMUL.FTZ R13, R13, R44.reuse ;  /* 0x0000002c0d0d7220 */ /* 0x080fe20000410000 */
[-C--:B------:R-:W-:Y:S01]  /*ad80*/  FMUL.FTZ R14, R14, R44.reuse ;  /* 0x0000002c0e0e7220 */ /* 0x080fe20000410000 */
[-C--:B------:R-:W-:Y:S01]  /*ad90*/  FMUL.FTZ R15, R15, R44.reuse ;  /* 0x0000002c0f0f7220 */ /* 0x080fe20000410000 */
[----:B------:R-:W1:Y:S01]  /*ada0*/  MUFU.TANH R82, R17 ;  /* 0x0000001100527308 */ /* 0x000e620000002400 */
[----:B-----5:R-:W5:Y:S03]  /*adb0*/  LDSM.16.M88.4 R32, [R22+0x2800] ;  /* 0x002800001620783b */ /* 0x020f660000000200 */
[-C--:B------:R-:W-:Y:S01]  /*adc0*/  FMUL.FTZ R36, R36, R44.reuse ;  /* 0x0000002c24247220 */ /* 0x080fe20000410000 */
[-C--:B------:R-:W-:Y:S01]  /*add0*/  FMUL.FTZ R37, R37, R44.reuse ;  /* 0x0000002c25257220 */ /* 0x080fe20000410000 */
[-C--:B------:R-:W-:Y:S01]  /*ade0*/  FMUL.FTZ R38, R38, R44.reuse ;  /* 0x0000002c26267220 */ /* 0x080fe20000410000 */
[-C--:B------:R-:W-:Y:S01]  /*adf0*/  FMUL.FTZ R39, R39, R44.reuse ;  /* 0x0000002c27277220 */ /* 0x080fe20000410000 */
[----:B------:R-:W1:Y:S08]  /*ae00*/  MUFU.TANH R83, R18 ;  /* 0x0000001200537308 */ /* 0x000e700000002400 */
[----:B------:R4:W1:Y:S08]  /*ae10*/  MUFU.TANH R84, R19 ;  /* 0x0000001300547308 */ /* 0x0008700000002400 */
[----:B------:R-:W1:Y:S08]  /*ae20*/  MUFU.TANH R85, R12 ;  /* 0x0000000c00557308 */ /* 0x000e700000002400 */
[----:B------:R-:W1:Y:S01]  /*ae30*/  MUFU.TANH R86, R13 ;  /* 0x0000000d00567308 */ /* 0x000e620000002400 */
[C---:B----4-:R-:W-:Y:S07]  /*ae40*/  HMMA.16816.F32 R16, R4.reuse, R28, RZ ;  /* 0x0000001c0410723c */ /* 0x050fee00000018ff */
[----:B------:R-:W4:Y:S01]  /*ae50*/  MUFU.TANH R87, R14 ;  /* 0x0000000e00577308 */ /* 0x000f220000002400 */
[----:B------:R-:W-:Y:S07]  /*ae60*/  HMMA.16816.F32 R28, R4, R30, RZ ;  /* 0x0000001e041c723c */ /* 0x000fee00000018ff */
[----:B------:R2:W1:Y:S05]  /*ae70*/  MUFU.TANH R88, R15 ;  /* 0x0000000f00587308 */ /* 0x00046a0000002400 */
[C---:B-----5:R-:W-:Y:S03]  /*ae80*/  HMMA.16816.F32 R16, R24.reuse, R32, R16 ;  /* 0x000000201810723c */ /* 0x060fe60000001810 */
[----:B------:R-:W1:Y:S05]  /*ae90*/  MUFU.TANH R89, R36 ;  /* 0x0000002400597308 */ /* 0x000e6a0000002400 */
[----:B------:R-:W-:Y:S03]  /*aea0*/  HMMA.16816.F32 R28, R24, R34, R28 ;  /* 0x00000022181c723c */ /* 0x000fe6000000181c */
[----:B------:R-:W1:Y:S01]  /*aeb0*/  MUFU.TANH R90, R37 ;  /* 0x00000025005a7308 */ /* 0x000e620000002400 */
[----:B--2---:R-:W2:Y:S04]  /*aec0*/  LDSM.16.M88.4 R12, [R22+0x2c00] ;  /* 0x002c0000160c783b */ /* 0x004ea80000000200 */
        /* <DEDUP_REMOVED lines=14> */
[----:B-----5:R-:W5:Y:S07]  /*afb0*/  LDSM.16.M88.4 R36, [R23+0x3000] ;  /* 0x003000001724783b */ /* 0x020f6e0000000200 */
[----:B------:R-:W1:Y:S01]  /*afc0*/  MUFU.TANH R96, R18 ;  /* 0x0000001200607308 */ /* 0x000e620000002400 */
[C---:B--2---:R-:W-:Y:S07]  /*afd0*/  HMMA.16816.F32 R32, R24.reuse, R12, R32 ;  /* 0x0000000c1820723c */ /* 0x044fee0000001820 */
        /* <DEDUP_REMOVED lines=8> */
[----:B--2---:R-:W2:Y:S02]  /*b060*/  LDSM.16.M88.4 R16, [R22+0x3000] ;  /* 0x003000001610783b */ /* 0x004ea40000000200 */
[-C--:B------:R-:W-:Y:S01]  /*b070*/  FMUL.FTZ R8, R8, R44.reuse ;  /* 0x0000002c08087220 */ /* 0x080fe20000410000 */
[-C--:B------:R-:W-:Y:S01]  /*b080*/  FMUL.FTZ R9, R9, R44.reuse ;  /* 0x0000002c09097220 */ /* 0x080fe20000410000 */
[-C--:B------:R-:W-:Y:S02]  /*b090*/  FMUL.FTZ R10, R10, R44.reuse ;  /* 0x0000002c0a0a7220 */ /* 0x080fe40000410000 */
[----:B------:R-:W1:Y:S01]  /*b0a0*/  MUFU.TANH R99, R30 ;  /* 0x0000001e00637308 */ /* 0x000e620000002400 */
[-C--:B------:R-:W-:Y:S01]  /*b0b0*/  FMUL.FTZ R11, R11, R44.reuse ;  /* 0x0000002c0b0b7220 */ /* 0x080fe20000410000 */
[C---:B-----5:R-:W-:Y:S06]  /*b0c0*/  HMMA.16816.F32 R12, R4.reuse, R36, RZ ;  /* 0x00000024040c723c */ /* 0x060fec00000018ff */
[----:B------:R5:W1:Y:S02]  /*b0d0*/  MUFU.TANH R100, R31 ;  /* 0x0000001f00647308 */ /* 0x000a640000002400 */
[----:B------:R-:W-:Y:S06]  /*b0e0*/  HMMA.16816.F32 R36, R4, R38, RZ ;  /* 0x000000260424723c */ /* 0x000fec00000018ff */
[----:B------:R-:W1:Y:S08]  /*b0f0*/  MUFU.TANH R104, R32 ;  /* 0x0000002000687308 */ /* 0x000e700000002400 */
[----:B------:R-:W1:Y:S01]  /*b100*/  MUFU.TANH R102, R33 ;  /* 0x0000002100667308 */ /* 0x000e620000002400 */
[----:B-----5:R-:W5:Y:S07]  /*b110*/  LDSM.16.M88.4 R28, [R23+0x3400] ;  /* 0x00340000171c783b */ /* 0x020f6e0000000200 */
[----:B------:R-:W1:Y:S01]  /*b120*/  MUFU.TANH R103, R34 ;  /* 0x0000002200677308 */ /* 0x000e620000002400 */
[C---:B--2---:R-:W-:Y:S07]  /*b130*/  HMMA.16816.F32 R12, R24.reuse, R16, R12 ;  /* 0x00000010180c723c */ /* 0x044fee000000180c */
[----:B------:R2:W1:Y:S01]  /*b140*/  MUFU.TANH R101, R35 ;  /* 0x0000002300657308 */ /* 0x0004620000002400 */
[----:B------:R-:W-:Y:S01]  /*b150*/  HMMA.16816.F32 R36, R24, R18, R36 ;  /* 0x000000121824723c */ /* 0x000fe20000001824 */
[----:B------:R-:W-:Y:S06]  /*b160*/  LDSM.16.M88.4 R16, [R23+0x3800] ;  /* 0x003800001710783b */ /* 0x000fec0000000200 */
        /* <DEDUP_REMOVED lines=11> */
[----:B------:R-:W-:-:S07]  /*b220*/  FMUL.FTZ R39, R39, R44 ;  /* 0x0000002c27277220 */ /* 0x000fce0000410000 */
[----:B------:R5:W1:Y:S08]  /*b230*/  MUFU.TANH R106, R11 ;  /* 0x0000000b006a7308 */ /* 0x000a700000002400 */
[----:B------:R-:W1:Y:S08]  /*b240*/  MUFU.TANH R109, R12 ;  /* 0x0000000c006d7308 */ /* 0x000e700000002400 */
[----:B------:R-:W1:Y:S01]  /*b250*/  MUFU.TANH R111, R13 ;  /* 0x0000000d006f7308 */ /* 0x000e620000002400 */
[C---:B-----5:R-:W-:Y:S07]  /*b260*/  HMMA.16816.F32 R8, R4.reuse, R28, RZ ;  /* 0x0000001c0408723c */ /* 0x060fee00000018ff */
[----:B------:R-:W1:Y:S01]  /*b270*/  MUFU.TANH R112, R14 ;  /* 0x0000000e00707308 */ /* 0x000e620000002400 */
[----:B------:R-:W-:Y:S07]  /*b280*/  HMMA.16816.F32 R28, R4, R30, RZ ;  /* 0x0000001e041c723c */ /* 0x000fee00000018ff */
[----:B------:R5:W1:Y:S05]  /*b290*/  MUFU.TANH R110, R15 ;  /* 0x0000000f006e7308 */ /* 0x000a6a0000002400 */
[C---:B--2---:R-:W-:Y:S03]  /*b2a0*/  HMMA.16816.F32 R8, R24.reuse, R32, R8 ;  /* 0x000000201808723c */ /* 0x044fe60000001808 */
[----:B------:R-:W2:Y:S05]  /*b2b0*/  MUFU.TANH R113, R36 ;  /* 0x0000002400717308 */ /* 0x000eaa0000002400 */
        /* <DEDUP_REMOVED lines=17> */
[----:B---3--:R-:W3:Y:S07]  /*b3d0*/  LDSM.16.M88.4 R36, [R23+0x3c00] ;  /* 0x003c00001724783b */ /* 0x008eee0000000200 */
        /* <DEDUP_REMOVED lines=16> */
[C---:B---3--:R-:W-:Y:S06]  /*b4e0*/  HMMA.16816.F32 R12, R4.reuse, R36, RZ ;  /* 0x00000024040c723c */ /* 0x048fec00000018ff */
[----:B------:R3:W1:Y:S02]  /*b4f0*/  MUFU.TANH R124, R31 ;  /* 0x0000001f007c7308 */ /* 0x0006640000002400 */
[----:B------:R-:W-:Y:S06]  /*b500*/  HMMA.16816.F32 R36, R4, R38, RZ ;  /* 0x000000260424723c */ /* 0x000fec00000018ff */
[----:B------:R-:W1:Y:S08]  /*b510*/  MUFU.TANH R126, R32 ;  /* 0x00000020007e7308 */ /* 0x000e700000002400 */
[----:B------:R-:W1:Y:S01]  /*b520*/  MUFU.TANH R125, R33 ;  /* 0x00000021007d7308 */ /* 0x000e620000002400 */
[----:B---3--:R-:W3:Y:S07]  /*b530*/  LDSM.16.M88.4 R28, [R23+0x4000] ;  /* 0x00400000171c783b */ /* 0x008eee0000000200 */
        /* <DEDUP_REMOVED lines=20> */
[C---:B---3--:R-:W-:Y:S07]  /*b680*/  HMMA.16816.F32 R16, R4.reuse, R28, RZ ;  /* 0x0000001c0410723c */ /* 0x048fee00000018ff */
[----:B------:R-:W3:Y:S01]  /*b690*/  MUFU.TANH R242, R14 ;  /* 0x0000000e00f27308 */ /* 0x000ee20000002400 */
[----:B------:R-:W-:Y:S07]  /*b6a0*/  HMMA.16816.F32 R28, R4, R30, RZ ;  /* 0x0000001e041c723c */ /* 0x000fee00000018ff */
[----:B------:R4:W1:Y:S05]  /*b6b0*/  MUFU.TANH R240, R15 ;  /* 0x0000000f00f07308 */ /* 0x00086a0000002400 */
[C---:B-----5:R-:W-:Y:S03]  /*b6c0*/  HMMA.16816.F32 R16, R24.reuse, R32, R16 ;  /* 0x000000201810723c */ /* 0x060fe60000001810 */
[----:B------:R-:W1:Y:S05]  /*b6d0*/  MUFU.TANH R244, R36 ;  /* 0x0000002400f47308 */ /* 0x000e6a0000002400 */
[----:B------:R-:W-:Y:S03]  /*b6e0*/  HMMA.16816.F32 R28, R24, R34, R28 ;  /* 0x00000022181c723c */ /* 0x000fe6000000181c */
[----:B------:R-:W1:Y:S01]  /*b6f0*/  MUFU.TANH R246, R37 ;  /* 0x0000002500f67308 */ /* 0x000e620000002400 */
        /* <DEDUP_REMOVED lines=17> */
[C---:B----4-:R-:W-:Y:S07]  /*b810*/  HMMA.16816.F32 R32, R24.reuse, R12, R32 ;  /* 0x0000000c1820723c */ /* 0x050fee0000001820 */
[----:B------:R4:W1:Y:S01]  /*b820*/  MUFU.TANH R148, R19 ;  /* 0x0000001300947308 */ /* 0x0008620000002400 */
[----:B------:R-:W-:Y:S07]  /*b830*/  HMMA.16816.F32 R8, R24, R14, R8 ;  /* 0x0000000e1808723c */ /* 0x000fee0000001808 */
[----:B------:R-:W1:Y:S04]  /*b840*/  MUFU.TANH R159, R28 ;  /* 0x0000001c009f7308 */ /* 0x000e680000002400 */
[-C--:B------:R-:W-:Y:S01]  /*b850*/  FMUL.FTZ R32, R32, R44.reuse ;  /* 0x0000002c20207220 */ /* 0x080fe20000410000 */
[-C--:B------:R-:W-:Y:S01]  /*b860*/  FMUL.FTZ R33, R33, R44.reuse ;  /* 0x0000002c21217220 */ /* 0x080fe20000410000 */
[----:B------:R-:W-:-:S02]  /*b870*/  FMUL.FTZ R34, R34, R44 ;  /* 0x0000002c22227220 */ /* 0x000fc40000410000 */
[----:B------:R-:W1:Y:S01]  /*b880*/  MUFU.TANH R131, R29 ;  /* 0x0000001d00837308 */ /* 0x000e620000002400 */
[----:B----4-:R-:W4:Y:S03]  /*b890*/  LDSM.16.M88.4 R16, [R22+0x4800] ;  /* 0x004800001610783b */ /* 0x010f260000000200 */
        /* <DEDUP_REMOVED lines=10> */
[----:B-----5:R5:W2:Y:S07]  /*b940*/  LDSM.16.M88.4 R28, [R23+0x4c00] ;  /* 0x004c0000171c783b */ /* 0x020aae0000000200 */
[----:B------:R3:W1:Y:S01]  /*b950*/  MUFU.TANH R161, R34 ;  /* 0x0000002200a17308 */ /* 0x0006620000002400 */
[C---:B----4-:R-:W-:Y:S07]  /*b960*/  HMMA.16816.F32 R12, R24.reuse, R16, R12 ;  /* 0x00000010180c723c */ /* 0x050fee000000180c */
[----:B------:R-:W4:Y:S01]  /*b970*/  MUFU.TANH R16, R8 ;  /* 0x0000000800107308 */ /* 0x000f220000002400 */
[----:B------:R-:W-:Y:S07]  /*b980*/  HMMA.16816.F32 R36, R24, R18, R36 ;  /* 0x000000121824723c */ /* 0x000fee0000001824 */
[----:B------:R-:W1:Y:S01]  /*b990*/  MUFU.TANH R152, R10 ;  /* 0x0000000a00987308 */ /* 0x000e620000002400 */
[----:B-----5:R-:W-:-:S02]  /*b9a0*/  FMUL.FTZ R23, R35, R44 ;  /* 0x0000002c23177220 */ /* 0x020fc40000410000 */
[----:B---3--:R3:W5:Y:S01]  /*b9b0*/  LDSM.16.M88.4 R32, [R22+0x4c00] ;  /* 0x004c00001620783b */ /* 0x0087620000000200 */
[----:B------:R-:W-:-:S04]  /*b9c0*/  DEPBAR.LE SB0, 0x0 ;  /* 0x000080000000791a */ /* 0x000fc80000000000 */
[----:B------:R-:W1:Y:S01]  /*b9d0*/  MUFU.TANH R17, R11 ;  /* 0x0000000b00117308 */ /* 0x000e620000002400 */
[-C--:B------:R-:W-:Y:S01]  /*b9e0*/  FMUL.FTZ R14, R14, R44.reuse ;  /* 0x0000002c0e0e7220 */ /* 0x080fe20000410000 */
[-C--:B------:R-:W-:Y:S01]  /*b9f0*/  FMUL.FTZ R12, R12, R44.reuse ;  /* 0x0000002c0c0c7220 */ /* 0x080fe20000410000 */
[-C--:B------:R-:W-:Y:S01]  /*ba00*/  FMUL.FTZ R13, R13, R44.reuse ;  /* 0x0000002c0d0d7220 */ /* 0x080fe20000410000 */
[-C--:B------:R-:W-:Y:S01]  /*ba10*/  FMUL.FTZ R19, R37, R44.reuse ;  /* 0x0000002c25137220 */ /* 0x080fe20000410000 */
[-C--:B------:R-:W-:Y:S01]  /*ba20*/  FMUL.FTZ R38, R38, R44.reuse ;  /* 0x0000002c26267220 */ /* 0x080fe20000410000 */
[-C--:B------:R-:W-:Y:S02]  /*ba30*/  FMUL.FTZ R39, R39, R44.reuse ;  /* 0x0000002c27277220 */ /* 0x080fe40000410000 */
[----:B------:R4:W1:Y:S08]  /*ba40*/  MUFU.TANH R18, R14 ;  /* 0x0000000e00127308 */ /* 0x0008700000002400 */
[----:B------:R-:W1:Y:S08]  /*ba50*/  MUFU.TANH R23, R23 ;  /* 0x0000001700177308 */ /* 0x000e700000002400 */
[----:B---3--:R2:W3:Y:S01]  /*ba60*/  MUFU.TANH R22, R9 ;  /* 0x0000000900167308 */ /* 0x0084e20000002400 */
[-C--:B----4-:R-:W-:Y:S01]  /*ba70*/  FMUL.FTZ R14, R15, R44.reuse ;  /* 0x0000002c0f0e7220 */ /* 0x090fe20000410000 */
[----:B------:R-:W-:-:S06]  /*ba80*/  FMUL.FTZ R15, R36, R44 ;  /* 0x0000002c240f7220 */ /* 0x000fcc0000410000 */
[----:B------:R-:W4:Y:S08]  /*ba90*/  MUFU.TANH R12, R12 ;  /* 0x0000000c000c7308 */ /* 0x000f300000002400 */
[----:B------:R-:W1:Y:S01]  /*baa0*/  MUFU.TANH R13, R13 ;  /* 0x0000000d000d7308 */ /* 0x000e620000002400 */
[C---:B--2---:R-:W-:Y:S07]  /*bab0*/  HMMA.16816.F32 R8, R4.reuse, R28, RZ ;  /* 0x0000001c0408723c */ /* 0x044fee00000018ff */
[----:B------:R-:W2:Y:S01]  /*bac0*/  MUFU.TANH R14, R14 ;  /* 0x0000000e000e7308 */ /* 0x000ea20000002400 */
[----:B------:R-:W-:Y:S07]  /*bad0*/  HMMA.16816.F32 R4, R4, R30, RZ ;  /* 0x0000001e0404723c */ /* 0x000fee00000018ff */
[----:B------:R-:W1:Y:S05]  /*bae0*/  MUFU.TANH R15, R15 ;  /* 0x0000000f000f7308 */ /* 0x000e6a0000002400 */
[C---:B-----5:R-:W-:Y:S03]  /*baf0*/  HMMA.16816.F32 R8, R24.reuse, R32, R8 ;  /* 0x000000201808723c */ /* 0x060fe60000001808 */
[----:B------:R-:W1:Y:S05]  /*bb00*/  MUFU.TANH R19, R19 ;  /* 0x0000001300137308 */ /* 0x000e6a0000002400 */
[----:B------:R-:W-:Y:S03]  /*bb10*/  HMMA.16816.F32 R4, R24, R34, R4 ;  /* 0x000000221804723c */ /* 0x000fe60000001804 */
[----:B------:R-:W1:Y:S08]  /*bb20*/  MUFU.TANH R158, R38 ;  /* 0x00000026009e7308 */ /* 0x000e700000002400 */
[----:B------:R-:W1:Y:S01]  /*bb30*/  MUFU.TANH R157, R39 ;  /* 0x00000027009d7308 */ /* 0x000e620000002400 */
[-C--:B------:R-:W-:Y:S01]  /*bb40*/  FMUL.FTZ R10, R10, R44.reuse ;  /* 0x0000002c0a0a7220 */ /* 0x080fe20000410000 */
[-C--:B------:R-:W-:Y:S01]  /*bb50*/  FMUL.FTZ R8, R8, R44.reuse ;  /* 0x0000002c08087220 */ /* 0x080fe20000410000 */
[----:B------:R-:W-:-:S05]  /*bb60*/  FMUL.FTZ R9, R9, R44 ;  /* 0x0000002c09097220 */ /* 0x000fca0000410000 */
[----:B------:R5:W1:Y:S01]  /*bb70*/  MUFU.TANH R35, R10 ;  /* 0x0000000a00237308 */ /* 0x000a620000002400 */
[-C--:B------:R-:W-:Y:S01]  /*bb80*/  FMUL.FTZ R5, R5, R44.reuse ;  /* 0x0000002c05057220 */ /* 0x080fe20000410000 */
[-C--:B------:R-:W-:Y:S01]  /*bb90*/  FMUL.FTZ R6, R6, R44.reuse ;  /* 0x0000002c06067220 */ /* 0x080fe20000410000 */
[-C--:B------:R-:W-:Y:S01]  /*bba0*/  FMUL.FTZ R7, R7, R44.reuse ;  /* 0x0000002c07077220 */ /* 0x080fe20000410000 */
[----:B------:R-:W-:-:S04]  /*bbb0*/  FMUL.FTZ R4, R4, R44 ;  /* 0x0000002c04047220 */ /* 0x000fc80000410000 */
[----:B------:R-:W1:Y:S08]  /*bbc0*/  MUFU.TANH R8, R8 ;  /* 0x0000000800087308 */ /* 0x000e700000002400 */
[----:B------:R-:W1:Y:S01]  /*bbd0*/  MUFU.TANH R34, R9 ;  /* 0x0000000900227308 */ /* 0x000e620000002400 */
[----:B-----5:R-:W-:-:S07]  /*bbe0*/  FMUL.FTZ R10, R11, R44 ;  /* 0x0000002c0b0a7220 */ /* 0x020fce0000410000 */
[----:B------:R-:W1:Y:S08]  /*bbf0*/  MUFU.TANH R10, R10 ;  /* 0x0000000a000a7308 */ /* 0x000e700000002400 */
[----:B------:R-:W1:Y:S08]  /*bc00*/  MUFU.TANH R155, R5 ;  /* 0x00000005009b7308 */ /* 0x000e700000002400 */
[----:B------:R-:W1:Y:S08]  /*bc10*/  MUFU.TANH R154, R6 ;  /* 0x00000006009a7308 */ /* 0x000e700000002400 */
[----:B------:R-:W1:Y:S08]  /*bc20*/  MUFU.TANH R156, R7 ;  /* 0x00000007009c7308 */ /* 0x000e700000002400 */
[----:B------:R5:W1:Y:S02]  /*bc30*/  MUFU.TANH R153, R4 ;  /* 0x0000000400997308 */ /* 0x000a640000002400 */
[----:B-----5:R-:W-:Y:S01]  /*bc40*/  SHF.L.U32 R4, R43, 0x8, RZ ;  /* 0x000000082b047819 */ /* 0x020fe200000006ff */
[----:B------:R-:W-:Y:S06]  /*bc50*/  BAR.SYNC.DEFER_BLOCKING 0x0 ;  /* 0x0000000000007b1d */ /* 0x000fec0000010000 */
[----:B-1234-:R-:W-:Y:S05]  /*bc60*/  @!P0 BRA `(.L_x_1726) ;  /* 0x0000000800448947 */ /* 0x01efea0003800000 */
        /* <DEDUP_REMOVED lines=27> */
[----:B------:R-:W-:Y:S01]  /*be20*/  @!P3 IMAD.IADD R7, R7, 0x1, -R11 ;  /* 0x000000010707b824 */ /* 0x000fe200078e0a0b */
[----:B------:R-:W-:Y:S02]  /*be30*/  @!P3 IADD3 R24, PT, PT, R24, 0x1, RZ ;  /* 0x000000011818b810 */ /* 0x000fe40007ffe0ff */
[----:B------:R-:W-:Y:S02]  /*be40*/  ISETP.NE.AND P3, PT, R27, RZ, PT ;  /* 0x000000ff1b00720c */ /* 0x000fe40003f65270 */
[-C--:B------:R-:W-:Y:S01]  /*be50*/  ISETP.GE.U32.AND P5, PT, R7, R11.reuse, PT ;  /* 0x0000000b0700720c */ /* 0x080fe20003fa6070 */
[----:B------:R-:W-:Y:S01]  /*be60*/  @!P2 VIADD R26, R26, 0x1 ;  /* 0x000000011a1aa836 */ /* 0x000fe20000000000 */
[-C--:B------:R-:W-:Y:S02]  /*be70*/  @!P2 IADD3 R5, PT, PT, R5, -R11.reuse, RZ ;  /* 0x8000000b0505a210 */ /* 0x080fe40007ffe0ff */
[----:B------:R-:W-:Y:S02]  /*be80*/  ISETP.GE.AND P2, PT, R25, RZ, PT ;  /* 0x000000ff1900720c */ /* 0x000fe40003f46270 */
        /* <DEDUP_REMOVED lines=32> */
.L_x_1728:
        /* <DEDUP_REMOVED lines=8> */
.L_x_1729:
[----:B------:R-:W-:Y:S05]  /*c110*/  BSYNC.RECONVERGENT B0 ;  /* 0x0000000000007941 */ /* 0x000fea0003800200 */
.L_x_1727:
[C---:B------:R-:W-:Y:S01]  /*c120*/  IMAD.SHL.U32 R5, R170.reuse, 0x40, RZ ;  /* 0x00000040aa057824 */ /* 0x040fe200078e00ff */
[----:B------:R-:W-:Y:S01]  /*c130*/  SHF.L.U64.HI R7, R170, 0x6, R171 ;  /* 0x00000006aa077819 */ /* 0x000fe200000102ab */
[--C-:B------:R-:W-:Y:S01]  /*c140*/  @!P1 IMAD.MOV.U32 R27, RZ, RZ, R181.reuse ;  /* 0x000000ffff1b9224 */ /* 0x100fe200078e00b5 */
[-C--:B------:R-:W-:Y:S01]  /*c150*/  @!P1 MOV R26, R182.reuse ;  /* 0x000000b6001a9202 */ /* 0x080fe20000000f00 */
[----:B------:R1:W-:Y:S01]  /*c160*/  @P1 STS.128 [R192+0x1000], RZ ;  /* 0x001000ffc0001388 */ /* 0x0003e20000000c00 */
[----:B------:R-:W-:Y:S01]  /*c170*/  IADD3 R24, P2, PT, R5, R182, RZ ;  /* 0x000000b605187210 */ /* 0x000fe20007f5e0ff */
[----:B------:R-:W-:Y:S01]  /*c180*/  @!P1 IMAD R6, R171, 0xc0, RZ ;  /* 0x000000c0ab069824 */ /* 0x000fe200078e02ff */
[----:B------:R-:W-:Y:S01]  /*c190*/  BSSY.RECONVERGENT B0, `(.L_x_1730) ;  /* 0x000003d000007945 */ /* 0x000fe20003800200 */
[----:B------:R-:W-:Y:S01]  /*c1a0*/  @!PT LDS RZ, [RZ] ;  /* 0x00000000fffff984 */ /* 0x000fe20000000800 */
[----:B------:R-:W-:Y:S01]  /*c1b0*/  @!PT LDS RZ, [RZ] ;  /* 0x00000000fffff984 */ /* 0x000fe20000000800 */
[----:B------:R-:W-:Y:S01]  /*c1c0*/  @!PT LDS RZ, [RZ] ;  /* 0x00000000fffff984 */ /* 0x000fe20000000800 */
[----:B------:R2:W-:Y:S02]  /*c1d0*/  @!P1 LDGSTS.E.BYPASS.LTC128B.128 [R192+0x1000], desc[UR4][R26.64] ;  /* 0x010000001ac09fae */ /* 0x0005e4000b981a04 */
[----:B------:R-:W-:Y:S01]  /*c1e0*/  IMAD.X R25, R7, 0x1, R181, P2 ;  /* 0x0000000107197824 */ /* 0x000fe200010e06b5 */
[----:B------:R-:W-:Y:S01]  /*c1f0*/  @!P1 IADD3 R28, P2, PT, R24, R5, RZ ;  /* 0x00000005181c9210 */ /* 0x000fe20007f5e0ff */
[--C-:B------:R-:W-:Y:S01]  /*c200*/  @!P1 IMAD.MOV.U32 R36, RZ, RZ, R24.reuse ;  /* 0x000000ffff249224 */ /* 0x100fe200078e0018 */
[----:B------:R1:W-:Y:S01]  /*c210*/  @P1 STS.128 [R192+0x1800], RZ ;  /* 0x001800ffc0001388 */ /* 0x0003e20000000c00 */
[----:B------:R-:W-:Y:S01]  /*c220*/  @!P1 IMAD.MOV.U32 R30, RZ, RZ, R24 ;  /* 0x000000ffff1e9224 */ /* 0x000fe200078e0018 */
[-C--:B------:R-:W-:Y:S01]  /*c230*/  @!P1 MOV R37, R25.reuse ;  /* 0x0000001900259202 */ /* 0x080fe20000000f00 */
[----:B------:R-:W-:Y:S01]  /*c240*/  @!P1 IMAD R5, R171, 0x140, RZ ;  /* 0x00000140ab059824 */ /* 0x000fe200078e02ff */
[----:B------:R-:W-:Y:S01]  /*c250*/  @!P1 MOV R31, R25 ;  /* 0x00000019001f9202 */ /* 0x000fe20000000f00 */
[----:B------:R-:W-:Y:S01]  /*c260*/  @!PT LDS RZ, [RZ] ;  /* 0x00000000fffff984 */ /* 0x000fe20000000800 */
[----:B------:R-:W-:Y:S01]  /*c270*/  @!PT LDS RZ, [RZ] ;  /* 0x00000000fffff984 */ /* 0x000fe20000000800 */
[----:B------:R-:W-:Y:S01]  /*c280*/  @!PT LDS RZ, [RZ] ;  /* 0x00000000fffff984 */ /* 0x000fe20000000800 */
[----:B------:R1:W-:Y:S01]  /*c290*/  @!P1 LDGSTS.E.BYPASS.LTC128B.128 [R192+0x1800], desc[UR4][R24.64] ;  /* 0x0180000018c09fae */ /* 0x0003e2000b981a04 */
[----:B------:R-:W-:Y:S01]  /*c2a0*/  @!P1 IADD3.X R29, PT, PT, R25, R7, RZ, P2, !PT ;  /* 0x00000007191d9210 */ /* 0x000fe200017fe4ff */
[C---:B------:R-:W-:Y:S01]  /*c2b0*/  @!P1 IMAD.WIDE.U32 R36, R170.reuse, 0xc0, R36 ;  /* 0x000000c0aa249825 */ /* 0x040fe200078e0024 */
[CC--:B------:R-:W-:Y:S01]  /*c2c0*/  @!P1 LEA R32, P2, R170.reuse, R24.reuse, 0x8 ;  /* 0x00000018aa209211 */ /* 0x0c0fe200078440ff */
[----:B------:R1:W-:Y:S02]  /*c2d0*/  @P1 STS.128 [R192+0x2000], RZ ;  /* 0x002000ffc0001388 */ /* 0x0003e40000000c00 */
[C---:B------:R-:W-:Y:S01]  /*c2e0*/  @!P1 IMAD.WIDE.U32 R30, R170.reuse, 0x140, R30 ;  /* 0x00000140aa1e9825 */ /* 0x040fe200078e001e */
[----:B------:R-:W-:Y:S01]  /*c2f0*/  @!P1 LEA.HI.X R33, R170, R25, R171, 0x8, P2 ;  /* 0x00000019aa219211 */ /* 0x000fe200010f44ab */
[----:B------:R-:W-:Y:S01]  /*c300*/  @!PT LDS RZ, [RZ] ;  /* 0x00000000fffff984 */ /* 0x000fe20000000800 */
[----:B------:R-:W-:Y:S01]  /*c310*/  @!PT LDS RZ, [RZ] ;  /* 0x00000000fffff984 */ /* 0x000fe20000000800 */
[----:B------:R-:W-:Y:S01]  /*c320*/  @!PT LDS RZ, [RZ] ;  /* 0x00000000fffff984 */ /* 0x000fe20000000800 */
[----:B------:R1:W-:Y:S02]  /*c330*/  @!P1 LDGSTS.E.BYPASS.LTC128B.128 [R192+0x2000], desc[UR4][R28.64] ;  /* 0x020000001cc09fae */ /* 0x0003e4000b981a04 */
[----:B------:R-:W-:Y:S01]  /*c340*/  @!P1 IMAD.IADD R7, R6, 0x1, R37 ;  /* 0x0000000106079824 */ /* 0x000fe200078e0225 */
[----:B------:R-:W-:Y:S01]  /*c350*/  @!P1 IADD3 R31, PT, PT, R5, R31, RZ ;  /* 0x0000001f051f9210 */ /* 0x000fe20007ffe0ff */
[----:B------:R-:W-:Y:S01]  /*c360*/  @!P1 IMAD.MOV.U32 R6, RZ, RZ, R36 ;  /* 0x000000ffff069224 */ /* 0x000fe200078e0024 */
[----:B------:R1:W-:Y:S01]  /*c370*/  @P1 STS.128 [R192+0x2800], RZ ;  /* 0x002800ffc0001388 */ /* 0x0003e20000000c00 */
[----:B--2---:R-:W-:-:S04]  /*c380*/  @!P1 LEA R26, P3, R170, R24, 0x7 ;  /* 0x00000018aa1a9211 */ /* 0x004fc800078638ff */
        /* <DEDUP_REMOVED lines=29> */
.L_x_1731:
[----:B------:R-:W-:Y:S05]  /*c560*/  BSYNC.RECONVERGENT B0 ;  /* 0x0000000000007941 */ /* 0x000fea0003800200 */
.L_x_1730:
[----:B------:R-:W0:Y:S02]  /*c570*/  LDGDEPBAR ;  /* 0x00000000000079af */ /* 0x000e240000000000 */
.L_x_1726:
[----:B------:R-:W-:Y:S05]  /*c580*/  BSYNC.RECONVERGENT B1 ;  /* 0x0000000000017941 */ /* 0x000fea0003800200 */
.L_x_1725:
[----:B-12---:R-:W-:-:S05]  /*c590*/  LOP3.LUT R24, R4, R50, RZ, 0xfc, !PT ;  /* 0x0000003204187212 */ /* 0x006fca00078efcff */
[C---:B------:R-:W-:Y:S02]  /*c5a0*/  VIADD R4, R24.reuse, 0xfffffe00 ;  /* 0xfffffe0018047836 */ /* 0x040fe40000000000 */
[C---:B------:R-:W-:Y:S02]  /*c5b0*/  VIADD R5, R24.reuse, 0xfffffe01 ;  /* 0xfffffe0118057836 */ /* 0x040fe40000000000 */
[----:B------:R-:W-:Y:S01]  /*c5c0*/  VIADD R6, R24, 0xfffffe10 ;  /* 0xfffffe1018067836 */ /* 0x000fe20000000000 */
[----:B------:R-:W-:Y:S01]  /*c5d0*/  ISETP.GE.AND P1, PT, R4, R179, PT ;  /* 0x000000b30400720c */ /* 0x000fe20003f26270 */
[----:B------:R-:W-:Y:S01]  /*c5e0*/  VIADD R25, R24, 0xfffffe11 ;  /* 0xfffffe1118197836 */ /* 0x000fe20000000000 */
[C---:B------:R-:W-:Y:S02]  /*c5f0*/  ISETP.GE.AND P4, PT, R4.reuse, R178, PT ;  /* 0x000000b20400720c */ /* 0x040fe40003f86270 */
[C---:B------:R-:W-:Y:S02]  /*c600*/  ISETP.GE.AND P2, PT, R4.reuse, R177, PT ;  /* 0x000000b10400720c */ /* 0x040fe40003f46270 */
[----:B------:R-:W-:Y:S01]  /*c610*/  ISETP.GE.AND P6, PT, R4, R176, PT ;  /* 0x000000b00400720c */ /* 0x000fe20003fc6270 */
[----:B------:R-:W-:Y:S01]  /*c620*/  VIADD R4, R24, 0xfffffe08 ;  /* 0xfffffe0818047836 */ /* 0x000fe20000000000 */
[----:B------:R-:W-:-:S02]  /*c630*/  ISETP.GE.AND P5, PT, R5, R179, PT ;  /* 0x000000b30500720c */ /* 0x000fc40003fa6270 */
[----:B------:R-:W-:Y:S01]  /*c640*/  FSEL R9, R51, -INF , P1 ;  /* 0xff80000033097808 */ /* 0x000fe20000800000 */
[----:B------:R-:W-:Y:S01]  /*c650*/  IMAD.MOV.U32 R51, RZ, RZ, R156 ;  /* 0x000000ffff337224 */ /* 0x000fe200078e009c */
[----:B------:R-:W-:Y:S02]  /*c660*/  ISETP.GE.AND P3, PT, R5, R178, PT ;  /* 0x000000b20500720c */ /* 0x000fe40003f66270 */
[----:B------:R-:W-:Y:S01]  /*c670*/  FSEL R7, R48, -INF , P2 ;  /* 0xff80000030077808 */ /* 0x000fe20001000000 */
[----:B------:R-:W-:Y:S01]  /*c680*/  IMAD.MOV.U32 R48, RZ, RZ, R154 ;  /* 0x000000ffff307224 */ /* 0x000fe200078e009a */
[----:B------:R-:W-:Y:S01]  /*c690*/  FSEL R44, R49, -INF , P5 ;  /* 0xff800000312c7808 */ /* 0x000fe20002800000 */
[----:B------:R-:W-:Y:S01]  /*c6a0*/  IMAD.MOV.U32 R49, RZ, RZ, R155 ;  /* 0x000000ffff317224 */ /* 0x000fe200078e009b */
[----:B------:R-:W-:Y:S02]  /*c6b0*/  FSEL R9, R9, -INF , !P4 ;  /* 0xff80000009097808 */ /* 0x000fe40006000000 */
[----:B------:R-:W-:-:S02]  /*c6c0*/  ISETP.GE.AND P1, PT, R5, R177, PT ;  /* 0x000000b10500720c */ /* 0x000fc40003f26270 */
[----:B------:R-:W-:Y:S01]  /*c6d0*/  ISETP.GE.AND P4, PT, R5, R176, PT ;  /* 0x000000b00500720c */ /* 0x000fe20003f86270 */
[----:B------:R-:W-:Y:S01]  /*c6e0*/  VIADD R5, R24, 0xfffffe09 ;  /* 0xfffffe0918057836 */ /* 0x000fe20000000000 */
[----:B------:R-:W-:Y:S02]  /*c6f0*/  ISETP.GE.AND P2, PT, R4, R179, PT ;  /* 0x000000b30400720c */ /* 0x000fe40003f46270 */
[----:B------:R-:W-:Y:S02]  /*c700*/  FSEL R7, R7, -INF , !P6 ;  /* 0xff80000007077808 */ /* 0x000fe40007000000 */
[----:B------:R-:W-:Y:S02]  /*c710*/  FSEL R44, R44, -INF , !P3 ;  /* 0xff8000002c2c7808 */ /* 0x000fe40005800000 */
[C---:B------:R-:W-:Y:S02]  /*c720*/  ISETP.GE.AND P6, PT, R4.reuse, R178, PT ;  /* 0x000000b20400720c */ /* 0x040fe40003fc6270 */
[----:B------:R-:W-:-:S02]  /*c730*/  ISETP.GE.AND P5, PT, R4, R177, PT ;  /* 0x000000b10400720c */ /* 0x000fc40003fa6270 */
[----:B------:R-:W-:Y:S02]  /*c740*/  ISETP.GE.AND P3, PT, R4, R176, PT ;  /* 0x000000b00400720c */ /* 0x000fe40003f66270 */
[----:B------:R-:W-:Y:S01]  /*c750*/  FSEL R4, R47, -INF , P1 ;  /* 0xff8000002f047808 */ /* 0x000fe20000800000 */
[----:B------:R-:W-:Y:S01]  /*c760*/  IMAD.MOV.U32 R47, RZ, RZ, R153 ;  /* 0x000000ffff2f7224 */ /* 0x000fe200078e0099 */
[----:B------:R-:W-:Y:S02]  /*c770*/  FSEL R11, R46, -INF , P2 ;  /* 0xff8000002e0b7808 */ /* 0x000fe40001000000 */
[----:B------:R-:W-:Y:S01]  /*c780*/  ISETP.GE.AND P1, PT, R5, R179, PT ;  /* 0x000000b30500720c */ /* 0x000fe20003f26270 */
[----:B------:R-:W2:Y:S01]  /*c790*/  LD.E R46, desc[UR4][R2.64+0xdc] ;  /* 0x0000dc04022e7980 */ /* 0x000ea2000c101900 */
[----:B------:R-:W-:Y:S02]  /*c7a0*/  FSEL R4, R4, -INF , !P4 ;  /* 0xff80000004047808 */ /* 0x000fe40006000000 */
[----:B------:R-:W-:-:S02]  /*c7b0*/  FSEL R11, R11, -INF , !P6 ;  /* 0xff8000000b0b7808 */ /* 0x000fc40007000000 */
[C---:B------:R-:W-:Y:S02]  /*c7c0*/  ISETP.GE.AND P4, PT, R5.reuse, R178, PT ;  /* 0x000000b20500720c */ /* 0x040fe40003f86270 */
[C---:B------:R-:W-:Y:S02]  /*c7d0*/  ISETP.GE.AND P2, PT, R5.reuse, R177, PT ;  /* 0x000000b10500720c */ /* 0x040fe40003f46270 */
[----:B------:R-:W-:Y:S02]  /*c7e0*/  ISETP.GE.AND P6, PT, R5, R176, PT ;  /* 0x000000b00500720c */ /* 0x000fe40003fc6270 */
[----:B------:R-:W-:Y:S02]  /*c7f0*/  FSEL R5, R42, -INF , P5 ;  /* 0xff8000002a057808 */ /* 0x000fe40002800000 */
[----:B------:R-:W-:Y:S02]  /*c800*/  FSEL R45, R45, -INF , P1 ;  /* 0xff8000002d2d7808 */ /* 0x000fe40000800000 */
[----:B------:R-:W-:-:S02]  /*c810*/  ISETP.GE.AND P5, PT, R6, R179, PT ;  /* 0x000000b30600720c */ /* 0x000fc40003fa6270 */
[----:B------:R-:W-:Y:S02]  /*c820*/  FSEL R5, R5, -INF , !P3 ;  /* 0xff80000005057808 */ /* 0x000fe40005800000 */
[----:B------:R-:W-:Y:S01]  /*c830*/  FSEL R32, R45, -INF , !P4 ;  /* 0xff8000002d207808 */ /* 0x000fe20006000000 */
[----:B------:R-:W-:Y:S01]  /*c840*/  IMAD.MOV.U32 R45, RZ, RZ, R24 ;  /* 0x000000ffff2d7224 */ /* 0x000fe200078e0018 */
[C---:B------:R-:W-:Y:S02]  /*c850*/  ISETP.GE.AND P3, PT, R6.reuse, R178, PT ;  /* 0x000000b20600720c */ /* 0x040fe40003f66270 */
[C---:B------:R-:W-:Y:S01]  /*c860*/  ISETP.GE.AND P1, PT, R6.reuse, R177, PT ;  /* 0x000000b10600720c */ /* 0x040fe20003f26270 */
[C---:B------:R-:W-:Y:S01]  /*c870*/  VIADD R24, R45.reuse, 0xfffffe18 ;  /* 0xfffffe182d187836 */ /* 0x040fe20000000000 */
[----:B------:R-:W-:Y:S01]  /*c880*/  ISETP.GE.AND P4, PT, R6, R176, PT ;  /* 0x000000b00600720c */ /* 0x000fe20003f86270 */
[----:B------:R-:W-:Y:S01]  /*c890*/  VIADD R26, R45, 0xfffffe19 ;  /* 0xfffffe192d1a7836 */ /* 0x000fe20000000000 */
[----:B------:R-:W-:Y:S01]  /*c8a0*/  FSEL R6, R41, -INF , P2 ;  /* 0xff80000029067808 */ /* 0x000fe20001000000 */
[C---:B------:R-:W-:Y:S01]  /*c8b0*/  VIADD R29, R45.reuse, 0xfffffe20 ;  /* 0xfffffe202d1d7836 */ /* 0x040fe20000000000 */
[----:B------:R-:W-:Y:S01]  /*c8c0*/  FSEL R30, R52, -INF , P5 ;  /* 0xff800000341e7808 */ /* 0x000fe20002800000 */
[----:B------:R-:W-:Y:S01]  /*c8d0*/  VIADD R37, R45, 0xfffffe28 ;  /* 0xfffffe282d257836 */ /* 0x000fe20000000000 */
[----:B------:R-:W-:Y:S01]  /*c8e0*/  ISETP.GE.AND P2, PT, R25, R179, PT ;  /* 0x000000b31900720c */ /* 0x000fe20003f46270 */
[C---:B------:R-:W-:Y:S01]  /*c8f0*/  VIADD R36, R45.reuse, 0xfffffe29 ;  /* 0xfffffe292d247836 */ /* 0x040fe20000000000 */
[----:B------:R-:W-:Y:S01]  /*c900*/  FSEL R6, R6, -INF , !P6 ;  /* 0xff80000006067808 */ /* 0x000fe20007000000 */
[C---:B------:R-:W-:Y:S01]  /*c910*/  VIADD R38, R45.reuse, 0xfffffe31 ;  /* 0xfffffe312d267836 */ /* 0x040fe20000000000 */
[----:B------:R-:W-:Y:S01]  /*c920*/  FSEL R30, R30, -INF , !P3 ;  /* 0xff8000001e1e7808 */ /* 0x000fe20005800000 */
[----:B------:R-:W-:Y:S01]  /*c930*/  VIADD R42, R45, 0xfffffe38 ;  /* 0xfffffe382d2a7836 */ /* 0x000fe20000000000 */
[----:B------:R-:W-:Y:S01]  /*c940*/  ISETP.GE.AND P6, PT, R25, R178, PT ;  /* 0x000000b21900720c */ /* 0x000fe20003fc6270 */
[----:B------:R-:W-:Y:S01]  /*c950*/  VIADD R41, R45, 0xfffffe39 ;  /* 0xfffffe392d297836 */ /* 0x000fe20000000000 */
[C---:B------:R-:W-:Y:S01]  /*c960*/  ISETP.GE.AND P5, PT, R25.reuse, R177, PT ;  /* 0x000000b11900720c */ /* 0x040fe20003fa6270 */
[----:B------:R-:W-:Y:S01]  /*c970*/  IMAD.MOV.U32 R52, RZ, RZ, R157 ;  /* 0x000000ffff347224 */ /* 0x000fe200078e009d */
[----:B------:R-:W-:-:S02]  /*c980*/  ISETP.GE.AND P3, PT, R25, R176, PT ;  /* 0x000000b01900720c */ /* 0x000fc40003f66270 */
[----:B------:R-:W-:Y:S01]  /*c990*/  FSEL R25, R54, -INF , P1 ;  /* 0xff80000036197808 */ /* 0x000fe20000800000 */
[----:B------:R-:W-:Y:S01]  /*c9a0*/  IMAD.MOV.U32 R54, RZ, RZ, R158 ;  /* 0x000000ffff367224 */ /* 0x000fe200078e009e */
[----:B------:R-:W-:Y:S01]  /*c9b0*/  FSEL R31, R53, -INF , P2 ;  /* 0xff800000351f7808 */ /* 0x000fe20001000000 */
[----:B------:R-:W-:Y:S01]  /*c9c0*/  IMAD.MOV.U32 R53, RZ, RZ, R152 ;  /* 0x000000ffff357224 */ /* 0x000fe200078e0098 */
[C---:B------:R-:W-:Y:S02]  /*c9d0*/  ISETP.GE.AND P1, PT, R24.reuse, R179, PT ;  /* 0x000000b31800720c */ /* 0x040fe40003f26270 */
[----:B------:R-:W-:Y:S02]  /*c9e0*/  FSEL R25, R25, -INF , !P4 ;  /* 0xff80000019197808 */ /* 0x000fe40006000000 */
[----:B------:R-:W-:Y:S02]  /*c9f0*/  FSEL R31, R31, -INF , !P6 ;  /* 0xff8000001f1f7808 */ /* 0x000fe40007000000 */
[----:B------:R-:W-:-:S02]  /*ca00*/  ISETP.GE.AND P4, PT, R24, R178, PT ;  /* 0x000000b21800720c */ /* 0x000fc40003f86270 */
[C---:B------:R-:W-:Y:S02]  /*ca10*/  ISETP.GE.AND P2, PT, R24.reuse, R177, PT ;  /* 0x000000b11800720c */ /* 0x040fe40003f46270 */
[----:B------:R-:W-:Y:S02]  /*ca20*/  ISETP.GE.AND P6, PT, R24, R176, PT ;  /* 0x000000b01800720c */ /* 0x000fe40003fc6270 */
[----:B------:R-:W-:Y:S01]  /*ca30*/  FSEL R24, R55, -INF , P5 ;  /* 0xff80000037187808 */ /* 0x000fe20002800000 */
[----:B------:R-:W-:Y:S01]  /*ca40*/  IMAD.MOV.U32 R55, RZ, RZ, R32 ;  /* 0x000000ffff377224 */ /* 0x000fe200078e0020 */
[----:B------:R-:W-:Y:S01]  /*ca50*/  FSEL R27, R56, -INF , P1 ;  /* 0xff800000381b7808 */ /* 0x000fe20000800000 */
[----:B------:R-:W-:Y:S01]  /*ca60*/  VIADD R32, R45, 0xfffffe21 ;  /* 0xfffffe212d207836 */ /* 0x000fe20000000000 */
[----:B------:R-:W-:Y:S01]  /*ca70*/  ISETP.GE.AND P5, PT, R26, R179, PT ;  /* 0x000000b31a00720c */ /* 0x000fe20003fa6270 */
[----:B------:R-:W-:Y:S01]  /*ca80*/  IMAD.MOV.U32 R56, RZ, RZ, R160 ;  /* 0x000000ffff387224 */ /* 0x000fe200078e00a0 */
[----:B------:R-:W-:-:S02]  /*ca90*/  FSEL R24, R24, -INF , !P3 ;  /* 0xff80000018187808 */ /* 0x000fc40005800000 */
[----:B------:R-:W-:Y:S02]  /*caa0*/  FSEL R27, R27, -INF , !P4 ;  /* 0xff8000001b1b7808 */ /* 0x000fe40006000000 */
[C---:B------:R-:W-:Y:S02]  /*cab0*/  ISETP.GE.AND P3, PT, R26.reuse, R178, PT ;  /* 0x000000b21a00720c */ /* 0x040fe40003f66270 */
[C---:B------:R-:W-:Y:S02]  /*cac0*/  ISETP.GE.AND P1, PT, R26.reuse, R177, PT ;  /* 0x000000b11a00720c */ /* 0x040fe40003f26270 */
[----:B------:R-:W-:Y:S02]  /*cad0*/  ISETP.GE.AND P4, PT, R26, R176, PT ;  /* 0x000000b01a00720c */ /* 0x000fe40003f86270 */
[----:B------:R-:W-:Y:S01]  /*cae0*/  FSEL R28, R58, -INF , P2 ;  /* 0xff8000003a1c7808 */ /* 0x000fe20001000000 */
[----:B------:R-:W-:Y:S01]  /*caf0*/  IMAD.MOV.U32 R58, RZ, RZ, R161 ;  /* 0x000000ffff3a7224 */ /* 0x000fe200078e00a1 */
[----:B------:R-:W-:Y:S01]  /*cb00*/  FSEL R26, R57, -INF , P5 ;  /* 0xff800000391a7808 */ /* 0x000fe20002800000 */
[----:B------:R-:W-:Y:S01]  /*cb10*/  IMAD.MOV.U32 R57, RZ, RZ, R149 ;  /* 0x000000ffff397224 */ /* 0x000fe200078e0095 */
[----:B------:R-:W-:-:S02]  /*cb20*/  ISETP.GE.AND P2, PT, R29, R179, PT ;  /* 0x000000b31d00720c */ /* 0x000fc40003f46270 */
[----:B------:R-:W-:Y:S02]  /*cb30*/  FSEL R28, R28, -INF , !P6 ;  /* 0xff8000001c1c7808 */ /* 0x000fe40007000000 */
        /* <DEDUP_REMOVED lines=11> */
[----:B------:R-:W-:Y:S01]  /*cbf0*/  FSEL R39, R62, -INF , P5 ;  /* 0xff8000003e277808 */ /* 0x000fe20002800000 */
[----:B------:R-:W-:Y:S01]  /*cc00*/  IMAD.MOV.U32 R62, RZ, RZ, R148 ;  /* 0x000000ffff3e7224 */ /* 0x000fe200078e0094 */
[C---:B------:R-:W-:Y:S02]  /*cc10*/  ISETP.GE.AND P4, PT, R32.reuse, R178, PT ;  /* 0x000000b22000720c */ /* 0x040fe40003f86270 */
[C---:B------:R-:W-:Y:S02]  /*cc20*/  ISETP.GE.AND P2, PT, R32.reuse, R177, PT ;  /* 0x000000b12000720c */ /* 0x040fe40003f46270 */
[----:B------:R-:W-:-:S02]  /*cc30*/  ISETP.GE.AND P6, PT, R32, R176, PT ;  /* 0x000000b02000720c */ /* 0x000fc40003fc6270 */
[----:B------:R-:W-:Y:S02]  /*cc40*/  ISETP.GE.AND P5, PT, R37, R179, PT ;  /* 0x000000b32500720c */ /* 0x000fe40003fa6270 */
[----:B------:R-:W-:Y:S01]  /*cc50*/  FSEL R32, R61, -INF , P1 ;  /* 0xff8000003d207808 */ /* 0x000fe20000800000 */
[----:B------:R-:W-:Y:S01]  /*cc60*/  IMAD.MOV.U32 R61, RZ, RZ, R128 ;  /* 0x000000ffff3d7224 */ /* 0x000fe200078e0080 */
[----:B------:R-:W-:Y:S02]  /*cc70*/  FSEL R39, R39, -INF , !P3 ;  /* 0xff80000027277808 */ /* 0x000fe40005800000 */
[----:B------:R-:W-:Y:S02]  /*cc80*/  ISETP.GE.AND P3, PT, R37, R178, PT ;  /* 0x000000b22500720c */ /* 0x000fe40003f66270 */
[----:B------:R-:W-:Y:S02]  /*cc90*/  FSEL R63, R63, -INF , P2 ;  /* 0xff8000003f3f7808 */ /* 0x000fe40001000000 */
[----:B------:R-:W-:-:S02]  /*cca0*/  FSEL R64, R64, -INF , P5 ;  /* 0xff80000040407808 */ /* 0x000fc40002800000 */
[----:B------:R-:W-:Y:S02]  /*ccb0*/  FSEL R32, R32, -INF , !P4 ;  /* 0xff80000020207808 */ /* 0x000fe40006000000 */
[C---:B------:R-:W-:Y:S02]  /*ccc0*/  ISETP.GE.AND P1, PT, R37.reuse, R177, PT ;  /* 0x000000b12500720c */ /* 0x040fe40003f26270 */
[----:B------:R-:W-:Y:S01]  /*ccd0*/  ISETP.GE.AND P4, PT, R37, R176, PT ;  /* 0x000000b02500720c */ /* 0x000fe20003f86270 */
[----:B------:R-:W-:Y:S01]  /*cce0*/  VIADD R37, R45, 0xfffffe30 ;  /* 0xfffffe302d257836 */ /* 0x000fe20000000000 */
[----:B------:R-:W-:Y:S02]  /*ccf0*/  ISETP.GE.AND P2, PT, R36, R179, PT ;  /* 0x000000b32400720c */ /* 0x000fe40003f46270 */
[----:B------:R-:W-:Y:S01]  /*cd00*/  FSEL R243, R63, -INF , !P6 ;  /* 0xff8000003ff37808 */ /* 0x000fe20007000000 */
[----:B------:R-:W-:Y:S01]  /*cd10*/  IMAD.MOV.U32 R63, RZ, RZ, R127 ;  /* 0x000000ffff3f7224 */ /* 0x000fe200078e007f */
[----:B------:R-:W-:Y:S01]  /*cd20*/  FSEL R251, R64, -INF , !P3 ;  /* 0xff80000040fb7808 */ /* 0x000fe20005800000 */
[----:B------:R-:W-:Y:S01]  /*cd30*/  IMAD.MOV.U32 R64, RZ, RZ, R159 ;  /* 0x000000ffff407224 */ /* 0x000fe200078e009f */
[----:B------:R-:W-:-:S02]  /*cd40*/  ISETP.GE.AND P6, PT, R36, R178, PT ;  /* 0x000000b22400720c */ /* 0x000fc40003fc6270 */
[C---:B------:R-:W-:Y:S02]  /*cd50*/  ISETP.GE.AND P5, PT, R36.reuse, R177, PT ;  /* 0x000000b12400720c */ /* 0x040fe40003fa6270 */
[----:B------:R-:W-:Y:S02]  /*cd60*/  ISETP.GE.AND P3, PT, R36, R176, PT ;  /* 0x000000b02400720c */ /* 0x000fe40003f66270 */
[----:B------:R-:W-:Y:S02]  /*cd70*/  FSEL R36, R66, -INF , P1 ;  /* 0xff80000042247808 */ /* 0x000fe40000800000 */
[----:B------:R-:W-:Y:S02]  /*cd80*/  FSEL R65, R65, -INF , P2 ;  /* 0xff80000041417808 */ /* 0x000fe40001000000 */
[----:B------:R-:W-:Y:S02]  /*cd90*/  ISETP.GE.AND P1, PT, R37, R179, PT ;  /* 0x000000b32500720c */ /* 0x000fe40003f26270 */
[----:B------:R-:W-:-:S02]  /*cda0*/  FSEL R36, R36, -INF , !P4 ;  /* 0xff80000024247808 */ /* 0x000fc40006000000 */
[----:B------:R-:W-:Y:S02]  /*cdb0*/  FSEL R252, R65, -INF , !P6 ;  /* 0xff80000041fc7808 */ /* 0x000fe40007000000 */
[C---:B------:R-:W-:Y:S02]  /*cdc0*/  ISETP.GE.AND P4, PT, R37.reuse, R178, PT ;  /* 0x000000b22500720c */ /* 0x040fe40003f86270 */
[C---:B------:R-:W-:Y:S02]  /*cdd0*/  ISETP.GE.AND P2, PT, R37.reuse, R177, PT ;  /* 0x000000b12500720c */ /* 0x040fe40003f46270 */
[----:B------:R-:W-:Y:S02]  /*cde0*/  ISETP.GE.AND P6, PT, R37, R176, PT ;  /* 0x000000b02500720c */ /* 0x000fe40003fc6270 */
[----:B------:R-:W-:Y:S02]  /*cdf0*/  FSEL R37, R67, -INF , P5 ;  /* 0xff80000043257808 */ /* 0x000fe40002800000 */
[----:B------:R-:W-:-:S02]  /*ce00*/  FSEL R68, R68, -INF , P1 ;  /* 0xff80000044447808 */ /* 0x000fc40000800000 */
[----:B------:R-:W-:Y:S02]  /*ce10*/  ISETP.GE.AND P5, PT, R38, R179, PT ;  /* 0x000000b32600720c */ /* 0x000fe40003fa6270 */
[----:B------:R-:W-:Y:S02]  /*ce20*/  FSEL R37, R37, -INF , !P3 ;  /* 0xff80000025257808 */ /* 0x000fe40005800000 */
[----:B------:R-:W-:Y:S02]  /*ce30*/  FSEL R247, R68, -INF , !P4 ;  /* 0xff80000044f77808 */ /* 0x000fe40006000000 */
[C---:B------:R-:W-:Y:S02]  /*ce40*/  ISETP.GE.AND P3, PT, R38.reuse, R178, PT ;  /* 0x000000b22600720c */ /* 0x040fe40003f66270 */
[C---:B------:R-:W-:Y:S02]  /*ce50*/  ISETP.GE.AND P1, PT, R38.reuse, R177, PT ;  /* 0x000000b12600720c */ /* 0x040fe40003f26270 */
[----:B------:R-:W-:-:S02]  /*ce60*/  ISETP.GE.AND P4, PT, R38, R176, PT ;  /* 0x000000b02600720c */ /* 0x000fc40003f86270 */
[----:B------:R-:W-:Y:S02]  /*ce70*/  FSEL R70, R70, -INF , P2 ;  /* 0xff80000046467808 */ /* 0x000fe40001000000 */
[----:B------:R-:W-:Y:S02]  /*ce80*/  FSEL R38, R69, -INF , P5 ;  /* 0xff80000045267808 */ /* 0x000fe40002800000 */
[----:B------:R-:W-:Y:S02]  /*ce90*/  ISETP.GE.AND P2, PT, R42, R179, PT ;  /* 0x000000b32a00720c */ /* 0x000fe40003f46270 */
[----:B------:R-:W-:Y:S02]  /*cea0*/  FSEL R232, R70, -INF , !P6 ;  /* 0xff80000046e87808 */ /* 0x000fe40007000000 */
[----:B------:R-:W-:Y:S02]  /*ceb0*/  FSEL R38, R38, -INF , !P3 ;  /* 0xff80000026267808 */ /* 0x000fe40005800000 */
[----:B------:R-:W-:-:S02]  /*cec0*/  ISETP.GE.AND P6, PT, R42, R178, PT ;  /* 0x000000b22a00720c */ /* 0x000fc40003fc6270 */
[C---:B------:R-:W-:Y:S02]  /*ced0*/  ISETP.GE.AND P5, PT, R42.reuse, R177, PT ;  /* 0x000000b12a00720c */ /* 0x040fe40003fa6270 */
[----:B------:R-:W-:Y:S01]  /*cee0*/  ISETP.GE.AND P3, PT, R42, R176, PT ;  /* 0x000000b02a00720c */ /* 0x000fe20003f66270 */
[----:B------:R-:W-:Y:S01]  /*cef0*/  VIADD R42, R45, 0xfffffe40 ;  /* 0xfffffe402d2a7836 */ /* 0x000fe20000000000 */
[----:B------:R-:W-:Y:S02]  /*cf00*/  FSEL R71, R71, -INF , P1 ;  /* 0xff80000047477808 */ /* 0x000fe40000800000 */
[----:B------:R-:W-:Y:S02]  /*cf10*/  FSEL R72, R72, -INF , P2 ;  /* 0xff80000048487808 */ /* 0x000fe40001000000 */
[----:B------:R-:W-:Y:S02]  /*cf20*/  ISETP.GE.AND P1, PT, R41, R179, PT ;  /* 0x000000b32900720c */ /* 0x000fe40003f26270 */
[----:B------:R-:W-:-:S02]  /*cf30*/  FSEL R128, R71, -INF , !P4 ;  /* 0xff80000047807808 */ /* 0x000fc40006000000 */
[----:B------:R-:W-:Y:S02]  /*cf40*/  FSEL R238, R72, -INF , !P6 ;  /* 0xff80000048ee7808 */ /* 0x000fe40007000000 */
[----:B------:R-:W-:Y:S02]  /*cf50*/  FSEL R74, R74, -INF , P5 ;  /* 0xff8000004a4a7808 */ /* 0x000fe40002800000 */
[C---:B------:R-:W-:Y:S02]  /*cf60*/  ISETP.GE.AND P4, PT, R41.reuse, R178, PT ;  /* 0x000000b22900720c */ /* 0x040fe40003f86270 */
[C---:B------:R-:W-:Y:S02]  /*cf70*/  ISETP.GE.AND P2, PT, R41.reuse, R177, PT ;  /* 0x000000b12900720c */ /* 0x040fe40003f46270 */
[----:B------:R-:W-:Y:S01]  /*cf80*/  ISETP.GE.AND P6, PT, R41, R176, PT ;  /* 0x000000b02900720c */ /* 0x000fe20003fc6270 */
[----:B------:R-:W-:Y:S01]  /*cf90*/  VIADD R41, R45, 0xfffffe41 ;  /* 0xfffffe412d297836 */ /* 0x000fe20000000000 */
[----:B------:R-:W-:-:S02]  /*cfa0*/  ISETP.GE.AND P5, PT, R42, R179, PT ;  /* 0x000000b32a00720c */ /* 0x000fc40003fa6270 */
[----:B------:R-:W-:Y:S02]  /*cfb0*/  FSEL R73, R73, -INF , P1 ;  /* 0xff80000049497808 */ /* 0x000fe40000800000 */
[----:B------:R-:W-:Y:S02]  /*cfc0*/  FSEL R127, R74, -INF , !P3 ;  /* 0xff8000004a7f7808 */ /* 0x000fe40005800000 */
[----:B------:R-:W-:Y:S02]  /*cfd0*/  ISETP.GE.AND P3, PT, R42, R178, PT ;  /* 0x000000b22a00720c */ /* 0x000fe40003f66270 */
[----:B------:R-:W-:Y:S02]  /*cfe0*/  FSEL R233, R73, -INF , !P4 ;  /* 0xff80000049e97808 */ /* 0x000fe40006000000 */
[----:B------:R-:W-:Y:S02]  /*cff0*/  FSEL R75, R75, -INF , P2 ;  /* 0xff8000004b4b7808 */ /* 0x000fe40001000000 */
[----:B------:R-:W-:-:S02]  /*d000*/  FSEL R76, R76, -INF , P5 ;  /* 0xff8000004c4c7808 */ /* 0x000fc40002800000 */
[C---:B------:R-:W-:Y:S02]  /*d010*/  ISETP.GE.AND P1, PT, R42.reuse, R177, PT ;  /* 0x000000b12a00720c */ /* 0x040fe40003f26270 */
[----:B------:R-:W-:Y:S01]  /*d020*/  ISETP.GE.AND P4, PT, R42, R176, PT ;  /* 0x000000b02a00720c */ /* 0x000fe20003f86270 */
[----:B------:R-:W-:Y:S01]  /*d030*/  VIADD R42, R45, 0xfffffe48 ;  /* 0xfffffe482d2a7836 */ /* 0x000fe20000000000 */
        /* <DEDUP_REMOVED lines=108> */
[C---:B------:R-:W-:Y:S02]  /*d700*/  ISETP.GE.AND P2, PT, R41.reuse, R179, PT ;  /* 0x000000b32900720c */ /* 0x040fe40003f46270 */
        /* <DEDUP_REMOVED lines=118> */
[----:B------:R-:W-:Y:S02]  /*de70*/  FSEL R115, R129, -INF , P5 ;  /* 0xff80000081737808 */ /* 0x000fe40002800000 */
[----:B------:R-:W-:Y:S02]  /*de80*/  FSEL R125, R125, -INF , !P6 ;  /* 0xff8000007d7d7808 */ /* 0x000fe40007000000 */
        /* <DEDUP_REMOVED lines=96> */
[----:B------:R-:W-:Y:S02]  /*e490*/  ISETP.GE.AND P5, PT, R41, R177, PT ;  /* 0x000000b12900720c */ /* 0x000fe40003fa6270 */
[----:B------:R-:W-:Y:S02]  /*e4a0*/  FSEL R60, R60, -INF , !P6 ;  /* 0xff8000003c3c7808 */ /* 0x000fe40007000000 */
[----:B------:R-:W-:-:S02]  /*e4b0*/  FSEL R75, R75, -INF , !P3 ;  /* 0xff8000004b4b7808 */ /* 0x000fc40005800000 */
[C---:B------:R-:W-:Y:S02]  /*e4c0*/  ISETP.GE.AND P6, PT, R41.reuse, R178, PT ;  /* 0x000000b22900720c */ /* 0x040fe40003fc6270 */
[----:B------:R-:W-:Y:S01]  /*e4d0*/  ISETP.GE.AND P3, PT, R41, R176, PT ;  /* 0x000000b02900720c */ /* 0x000fe20003f66270 */
[----:B------:R-:W-:Y:S01]  /*e4e0*/  VIADD R41, R45, 0xfffffed9 ;  /* 0xfffffed92d297836 */ /* 0x000fe20000000000 */
[----:B------:R-:W-:Y:S02]  /*e4f0*/  FSEL R59, R58, -INF , P1 ;  /* 0xff8000003a3b7808 */ /* 0x000fe40000800000 */
[----:B------:R-:W-:Y:S02]  /*e500*/  FSEL R74, R56, -INF , P2 ;  /* 0xff800000384a7808 */ /* 0x000fe40001000000 */
[----:B------:R-:W-:Y:S01]  /*e510*/  FSEL R58, R23, -INF , P5 ;  /* 0xff800000173a7808 */ /* 0x000fe20002800000 */
[----:B------:R-:W-:Y:S01]  /*e520*/  VIADD R23, R45, 0xfffffee0 ;  /* 0xfffffee02d177836 */ /* 0x000fe20000000000 */
[----:B------:R-:W-:-:S02]  /*e530*/  ISETP.GE.AND P1, PT, R42, R179, PT ;  /* 0x000000b32a00720c */ /* 0x000fc40003f26270 */
[----:B------:R-:W-:Y:S02]  /*e540*/  ISETP.GE.AND P2, PT, R42, R177, PT ;  /* 0x000000b12a00720c */ /* 0x000fe40003f46270 */
[----:B------:R-:W-:Y:S02]  /*e550*/  FSEL R59, R59, -INF , !P4 ;  /* 0xff8000003b3b7808 */ /* 0x000fe40006000000 */
[----:B------:R-:W-:Y:S02]  /*e560*/  FSEL R58, R58, -INF , !P3 ;  /* 0xff8000003a3a7808 */ /* 0x000fe40005800000 */
[----:B------:R-:W-:Y:S02]  /*e570*/  ISETP.GE.AND P4, PT, R42, R178, PT ;  /* 0x000000b22a00720c */ /* 0x000fe40003f86270 */
[----:B------:R-:W-:Y:S02]  /*e580*/  ISETP.GE.AND P5, PT, R41, R179, PT ;  /* 0x000000b32900720c */ /* 0x000fe40003fa6270 */
[----:B------:R-:W-:-:S02]  /*e590*/  FSEL R16, R16, -INF , P1 ;  /* 0xff80000010107808 */ /* 0x000fc40000800000 */
[----:B------:R-:W-:Y:S02]  /*e5a0*/  ISETP.GE.AND P3, PT, R41, R177, PT ;  /* 0x000000b12900720c */ /* 0x000fe40003f66270 */
[----:B------:R-:W-:Y:S02]  /*e5b0*/  FSEL R57, R53, -INF , P2 ;  /* 0xff80000035397808 */ /* 0x000fe40001000000 */
[----:B------:R-:W-:Y:S01]  /*e5c0*/  ISETP.GE.AND P2, PT, R23, R179, PT ;  /* 0x000000b31700720c */ /* 0x000fe20003f46270 */
[----:B------:R-:W-:Y:S01]  /*e5d0*/  IMAD.MOV.U32 R81, RZ, RZ, R55 ;  /* 0x000000ffff517224 */ /* 0x000fe200078e0037 */
[----:B------:R-:W-:Y:S01]  /*e5e0*/  FSEL R73, R16, -INF , !P4 ;  /* 0xff80000010497808 */ /* 0x000fe20006000000 */
[----:B------:R-:W-:Y:S01]  /*e5f0*/  VIADD R16, R45, 0xfffffee1 ;  /* 0xfffffee12d107836 */ /* 0x000fe20000000000 */
[----:B------:R-:W-:Y:S02]  /*e600*/  FSEL R22, R22, -INF , P5 ;  /* 0xff80000016167808 */ /* 0x000fe40002800000 */
[----:B------:R-:W-:-:S02]  /*e610*/  FSEL R56, R17, -INF , P3 ;  /* 0xff80000011387808 */ /* 0x000fc40001800000 */
[----:B------:R-:W-:Y:S02]  /*e620*/  ISETP.GE.AND P4, PT, R41, R176, PT ;  /* 0x000000b02900720c */ /* 0x000fe40003f86270 */
[----:B------:R-:W-:Y:S02]  /*e630*/  ISETP.GE.AND P5, PT, R23, R178, PT ;  /* 0x000000b21700720c */ /* 0x000fe40003fa6270 */
[----:B------:R-:W-:Y:S02]  /*e640*/  FSEL R12, R12, -INF , P2 ;  /* 0xff8000000c0c7808 */ /* 0x000fe40001000000 */
[----:B------:R-:W-:Y:S02]  /*e650*/  FMNMX3.FTZ R17, R20, R9, R44, !PT ;  /* 0x0000000914117276 */ /* 0x000fe4000781002c */
[----:B------:R-:W-:Y:S02]  /*e660*/  FSEL R56, R56, -INF , !P4 ;  /* 0xff80000038387808 */ /* 0x000fe40006000000 */
[----:B------:R-:W-:-:S02]  /*e670*/  FMNMX3.FTZ R17, R17, R11, R81, !PT ;  /* 0x0000000b11117276 */ /* 0x000fc40007810051 */
[----:B------:R-:W-:Y:S02]  /*e680*/  FSEL R71, R12, -INF , !P5 ;  /* 0xff8000000c477808 */ /* 0x000fe40006800000 */
[C---:B------:R-:W-:Y:S02]  /*e690*/  ISETP.GE.AND P3, PT, R16.reuse, R179, PT ;  /* 0x000000b31000720c */ /* 0x040fe40003f66270 */
[C---:B------:R-:W-:Y:S02]  /*e6a0*/  ISETP.GE.AND P4, PT, R16.reuse, R178, PT ;  /* 0x000000b21000720c */ /* 0x040fe40003f86270 */
[C---:B------:R-:W-:Y:S02]  /*e6b0*/  ISETP.GE.AND P2, PT, R16.reuse, R177, PT ;  /* 0x000000b11000720c */ /* 0x040fe40003f46270 */
[----:B------:R-:W-:Y:S02]  /*e6c0*/  ISETP.GE.AND P5, PT, R16, R176, PT ;  /* 0x000000b01000720c */ /* 0x000fe40003fa6270 */
[----:B------:R-:W-:-:S02]  /*e6d0*/  FMNMX3.FTZ R16, R0, R7, R4, !PT ;  /* 0x0000000700107276 */ /* 0x000fc40007810004 */
[----:B------:R-:W-:Y:S02]  /*e6e0*/  FMNMX3.FTZ R17, R17, R30, R31, !PT ;  /* 0x0000001e11117276 */ /* 0x000fe4000781001f */
[----:B------:R-:W-:Y:S02]  /*e6f0*/  FMNMX3.FTZ R16, R16, R5, R6, !PT ;  /* 0x0000000510107276 */ /* 0x000fe40007810006 */
[----:B------:R-:W-:Y:S02]  /*e700*/  FMNMX3.FTZ R17, R17, R27, R26, !PT ;  /* 0x0000001b11117276 */ /* 0x000fe4000781001a */
[----:B------:R-:W-:Y:S02]  /*e710*/  FMNMX3.FTZ R16, R16, R25, R24, !PT ;  /* 0x0000001910107276 */ /* 0x000fe40007810018 */
[----:B------:R-:W-:Y:S02]  /*e720*/  FMNMX3.FTZ R17, R17, R33, R32, !PT ;  /* 0x0000002111117276 */ /* 0x000fe40007810020 */
[----:B------:R-:W-:-:S02]  /*e730*/  FMNMX3.FTZ R16, R16, R28, R29, !PT ;  /* 0x0000001c10107276 */ /* 0x000fc4000781001d */
[----:B------:R-:W-:Y:S02]  /*e740*/  FSEL R70, R13, -INF , P3 ;  /* 0xff8000000d467808 */ /* 0x000fe40001800000 */
[----:B------:R-:W-:Y:S02]  /*e750*/  FMNMX3.FTZ R13, R17, R251, R252, !PT ;  /* 0x000000fb110d7276 */ /* 0x000fe400078100fc */
[----:B------:R-:W-:Y:S02]  /*e760*/  FMNMX3.FTZ R16, R16, R39, R243, !PT ;  /* 0x0000002710107276 */ /* 0x000fe400078100f3 */
[----:B------:R-:W-:Y:S02]  /*e770*/  FMNMX3.FTZ R13, R13, R247, R38, !PT ;  /* 0x000000f70d0d7276 */ /* 0x000fe40007810026 */
[----:B------:R-:W-:Y:S01]  /*e780*/  FMNMX3.FTZ R16, R16, R36, R37, !PT ;  /* 0x0000002410107276 */ /* 0x000fe20007810025 */
[----:B------:R-:W-:Y:S01]  /*e790*/  IMAD.MOV.U32 R53, RZ, RZ, R54 ;  /* 0x000000ffff357224 */ /* 0x000fe200078e0036 */
[----:B------:R-:W-:-:S02]  /*e7a0*/  FMNMX3.FTZ R13, R13, R238, R233, !PT ;  /* 0x000000ee0d0d7276 */ /* 0x000fc400078100e9 */
[----:B------:R-:W-:Y:S02]  /*e7b0*/  FSEL R54, R14, -INF , P2 ;  /* 0xff8000000e367808 */ /* 0x000fe40001000000 */
[----:B------:R-:W-:Y:S02]  /*e7c0*/  FMNMX3.FTZ R14, R16, R232, R128, !PT ;  /* 0x000000e8100e7276 */ /* 0x000fe40007810080 */
[----:B------:R-:W-:Y:S02]  /*e7d0*/  FMNMX3.FTZ R13, R13, R229, R230, !PT ;  /* 0x000000e50d0d7276 */ /* 0x000fe400078100e6 */
[----:B------:R-:W-:Y:S02]  /*e7e0*/  FMNMX3.FTZ R14, R14, R127, R130, !PT ;  /* 0x0000007f0e0e7276 */ /* 0x000fe40007810082 */
[----:B------:R-:W-:Y:S02]  /*e7f0*/  FMNMX3.FTZ R13, R13, R227, R228, !PT ;  /* 0x000000e30d0d7276 */ /* 0x000fe400078100e4 */
[----:B------:R-:W-:-:S02]  /*e800*/  FMNMX3.FTZ R14, R14, R226, R223, !PT ;  /* 0x000000e20e0e7276 */ /* 0x000fc400078100df */
[----:B------:R-:W-:Y:S02]  /*e810*/  FMNMX3.FTZ R13, R13, R222, R221, !PT ;  /* 0x000000de0d0d7276 */ /* 0x000fe400078100dd */
[----:B------:R-:W-:Y:S02]  /*e820*/  FSEL R74, R74, -INF , !P6 ;  /* 0xff8000004a4a7808 */ /* 0x000fe40007000000 */
[----:B------:R-:W-:Y:S02]  /*e830*/  ISETP.GE.AND P6, PT, R42, R176, PT ;  /* 0x000000b02a00720c */ /* 0x000fe40003fc6270 */
[----:B------:R-:W-:Y:S02]  /*e840*/  FMNMX3.FTZ R14, R14, R224, R225, !PT ;  /* 0x000000e00e0e7276 */ /* 0x000fe400078100e1 */
[----:B------:R-:W-:Y:S02]  /*e850*/  FMNMX3.FTZ R13, R13, R219, R220, !PT ;  /* 0x000000db0d0d7276 */ /* 0x000fe400078100dc */
[----:B------:R-:W-:-:S02]  /*e860*/  ISETP.GE.AND P1, PT, R41, R178, PT ;  /* 0x000000b22900720c */ /* 0x000fc40003f26270 */
[----:B------:R-:W-:Y:S02]  /*e870*/  FSEL R57, R57, -INF , !P6 ;  /* 0xff80000039397808 */ /* 0x000fe40007000000 */
[----:B------:R-:W-:Y:S01]  /*e880*/  FMNMX3.FTZ R14, R14, R216, R217, !PT ;  /* 0x000000d80e0e7276 */ /* 0x000fe200078100d9 */
[----:B------:R-:W-:Y:S01]  /*e890*/  VIADD R12, R45, 0xfffffee8 ;  /* 0xfffffee82d0c7836 */ /* 0x000fe20000000000 */
[----:B------:R-:W-:Y:S02]  /*e8a0*/  ISETP.GE.AND P6, PT, R23, R177, PT ;  /* 0x000000b11700720c */ /* 0x000fe40003fc6270 */
[----:B------:R-:W-:Y:S02]  /*e8b0*/  FMNMX3.FTZ R13, R13, R218, R206, !PT ;  /* 0x000000da0d0d7276 */ /* 0x000fe400078100ce */
[----:B------:R-:W-:Y:S02]  /*e8c0*/  FSEL R72, R22, -INF , !P1 ;  /* 0xff80000016487808 */ /* 0x000fe40004800000 */
[----:B------:R-:W-:-:S02]  /*e8d0*/  FMNMX3.FTZ R14, R14, R161, R215, !PT ;  /* 0x000000a10e0e7276 */ /* 0x000fc400078100d7 */
[----:B------:R-:W-:Y:S02]  /*e8e0*/  ISETP.GE.AND P1, PT, R23, R176, PT ;  /* 0x000000b01700720c */ /* 0x000fe40003f26270 */
[----:B------:R-:W-:Y:S02]  /*e8f0*/  FSEL R18, R18, -INF , P6 ;  /* 0xff80000012127808 */ /* 0x000fe40003000000 */
[----:B------:R-:W-:Y:S02]  /*e900*/  FMNMX3.FTZ R13, R13, R167, R163, !PT ;  /* 0x000000a70d0d7276 */ /* 0x000fe400078100a3 */
[----:B------:R-:W-:Y:S02]  /*e910*/  ISETP.GE.AND P6, PT, R12, R179, PT ;  /* 0x000000b30c00720c */ /* 0x000fe40003fc6270 */
[----:B------:R-:W-:Y:S02]  /*e920*/  FMNMX3.FTZ R14, R14, R162, R204, !PT ;  /* 0x000000a20e0e7276 */ /* 0x000fe400078100cc */
[----:B------:R-:W-:-:S02]  /*e930*/  FSEL R55, R18, -INF , !P1 ;  /* 0xff80000012377808 */ /* 0x000fc40004800000 */
[----:B------:R-:W-:Y:S02]  /*e940*/  FSEL R70, R70, -INF , !P4 ;  /* 0xff80000046467808 */ /* 0x000fe40006000000 */
[C---:B------:R-:W-:Y:S02]  /*e950*/  ISETP.GE.AND P1, PT, R12.reuse, R178, PT ;  /* 0x000000b20c00720c */ /* 0x040fe40003f26270 */
[C---:B------:R-:W-:Y:S02]  /*e960*/  ISETP.GE.AND P3, PT, R12.reuse, R177, PT ;  /* 0x000000b10c00720c */ /* 0x040fe40003f66270 */
[----:B------:R-:W-:Y:S01]  /*e970*/  ISETP.GE.AND P4, PT, R12, R176, PT ;  /* 0x000000b00c00720c */ /* 0x000fe20003f86270 */
[----:B------:R-:W-:Y:S01]  /*e980*/  VIADD R12, R45, 0xfffffee9 ;  /* 0xfffffee92d0c7836 */ /* 0x000fe20000000000 */
[----:B------:R-:W-:Y:S02]  /*e990*/  FMNMX3.FTZ R13, R13, R214, R213, !PT ;  /* 0x000000d60d0d7276 */ /* 0x000fe400078100d5 */
[----:B------:R-:W-:-:S02]  /*e9a0*/  FSEL R15, R15, -INF , P6 ;  /* 0xff8000000f0f7808 */ /* 0x000fc40003000000 */
[----:B------:R-:W-:Y:S02]  /*e9b0*/  FMNMX3.FTZ R14, R14, R203, R202, !PT ;  /* 0x000000cb0e0e7276 */ /* 0x000fe400078100ca */
[----:B------:R-:W-:Y:S02]  /*e9c0*/  FMNMX3.FTZ R13, R13, R212, R211, !PT ;  /* 0x000000d40d0d7276 */ /* 0x000fe400078100d3 */
[----:B------:R-:W-:Y:S02]  /*e9d0*/  FSEL R54, R54, -INF , !P5 ;  /* 0xff80000036367808 */ /* 0x000fe40006800000 */
[----:B------:R-:W-:Y:S02]  /*e9e0*/  FSEL R69, R15, -INF , !P1 ;  /* 0xff8000000f457808 */ /* 0x000fe40004800000 */
[C---:B------:R-:W-:Y:S02]  /*e9f0*/  ISETP.GE.AND P2, PT, R12.reuse, R179, PT ;  /* 0x000000b30c00720c */ /* 0x040fe40003f46270 */
[----:B------:R-:W-:-:S02]  /*ea00*/  ISETP.GE.AND P5, PT, R12, R178, PT ;  /* 0x000000b20c00720c */ /* 0x000fc40003fa6270 */
[C---:B------:R-:W-:Y:S02]  /*ea10*/  ISETP.GE.AND P6, PT, R12.reuse, R177, PT ;  /* 0x000000b10c00720c */ /* 0x040fe40003fc6270 */
[----:B------:R-:W-:Y:S01]  /*ea20*/  ISETP.GE.AND P1, PT, R12, R176, PT ;  /* 0x000000b00c00720c */ /* 0x000fe20003f26270 */
[----:B------:R-:W-:Y:S01]  /*ea30*/  VIADD R12, R45, 0xfffffef0 ;  /* 0xfffffef02d0c7836 */ /* 0x000fe20000000000 */
[----:B------:R-:W-:Y:S02]  /*ea40*/  FMNMX3.FTZ R14, R14, R210, R209, !PT ;  /* 0x000000d20e0e7276 */ /* 0x000fe400078100d1 */
[----:B------:R-:W-:Y:S02]  /*ea50*/  FMNMX3.FTZ R13, R13, R205, R201, !PT ;  /* 0x000000cd0d0d7276 */ /* 0x000fe400078100c9 */
[----:B------:R-:W-:Y:S02]  /*ea60*/  FSEL R53, R53, -INF , P3 ;  /* 0xff80000035357808 */ /* 0x000fe40001800000 */
[----:B------:R-:W-:-:S02]  /*ea70*/  FSEL R19, R19, -INF , P2 ;  /* 0xff80000013137808 */ /* 0x000fc40001000000 */
[----:B------:R-:W-:Y:S02]  /*ea80*/  FMNMX3.FTZ R14, R14, R208, R207, !PT ;  /* 0x000000d00e0e7276 */ /* 0x000fe400078100cf */
[----:B------:R-:W-:Y:S02]  /*ea90*/  ISETP.GE.AND P3, PT, R12, R179, PT ;  /* 0x000000b30c00720c */ /* 0x000fe40003f66270 */
[----:B------:R-:W-:Y:S02]  /*eaa0*/  FMNMX3.FTZ R13, R13, R190, R168, !PT ;  /* 0x000000be0d0d7276 */ /* 0x000fe400078100a8 */
[----:B------:R-:W-:Y:S02]  /*eab0*/  FSEL R53, R53, -INF , !P4 ;  /* 0xff80000035357808 */ /* 0x000fe40006000000 */
[----:B------:R-:W-:Y:S02]  /*eac0*/  FSEL R68, R19, -INF , !P5 ;  /* 0xff80000013447808 */ /* 0x000fe40006800000 */
[----:B------:R-:W-:Y:S01]  /*ead0*/  FMNMX3.FTZ R14, R14, R159, R158, !PT ;  /* 0x0000009f0e0e7276 */ /* 0x000fe2000781009e */
[----:B------:R-:W-:Y:S01]  /*eae0*/  LDSM.16.MT88.4 R16, [R80+0x5000] ;  /* 0x005000005010783b */ /* 0x000fe20000004200 */
[----:B------:R-:W-:-:S02]  /*eaf0*/  ISETP.GE.AND P4, PT, R12, R178, PT ;  /* 0x000000b20c00720c */ /* 0x000fc40003f86270 */
[C---:B------:R-:W-:Y:S02]  /*eb00*/  ISETP.GE.AND P2, PT, R12.reuse, R177, PT ;  /* 0x000000b10c00720c */ /* 0x040fe40003f46270 */
[----:B------:R-:W-:Y:S01]  /*eb10*/  ISETP.GE.AND P5, PT, R12, R176, PT ;  /* 0x000000b00c00720c */ /* 0x000fe20003fa6270 */
[----:B------:R-:W-:Y:S01]  /*eb20*/  VIADD R12, R45, 0xfffffef1 ;  /* 0xfffffef12d0c7836 */ /* 0x000fe20000000000 */
[----:B------:R-:W-:Y:S02]  /*eb30*/  FSEL R52, R52, -INF , P6 ;  /* 0xff80000034347808 */ /* 0x000fe40003000000 */
[----:B------:R-:W-:Y:S02]  /*eb40*/  FMNMX3.FTZ R13, R13, R160, R157, !PT ;  /* 0x000000a00d0d7276 */ /* 0x000fe4000781009d */
[----:B------:R-:W-:Y:S02]  /*eb50*/  FSEL R67, R8, -INF , P3 ;  /* 0xff80000008437808 */ /* 0x000fe40001800000 */
[----:B------:R-:W-:-:S02]  /*eb60*/  FMNMX3.FTZ R8, R14, R156, R155, !PT ;  /* 0x0000009c0e087276 */ /* 0x000fc4000781009b */
[----:B------:R-:W-:Y:S02]  /*eb70*/  FSEL R52, R52, -INF , !P1 ;  /* 0xff80000034347808 */ /* 0x000fe40004800000 */
[----:B------:R-:W-:Y:S02]  /*eb80*/  FMNMX3.FTZ R13, R13, R154, R153, !PT ;  /* 0x0000009a0d0d7276 */ /* 0x000fe40007810099 */
[----:B------:R-:W-:Y:S02]  /*eb90*/  FSEL R67, R67, -INF , !P4 ;  /* 0xff80000043437808 */ /* 0x000fe40006000000 */
[C---:B------:R-:W-:Y:S02]  /*eba0*/  ISETP.GE.AND P6, PT, R12.reuse, R179, PT ;  /* 0x000000b30c00720c */ /* 0x040fe40003fc6270 */
[C---:B------:R-:W-:Y:S02]  /*ebb0*/  ISETP.GE.AND P1, PT, R12.reuse, R178, PT ;  /* 0x000000b20c00720c */ /* 0x040fe40003f26270 */
[----:B------:R-:W-:-:S02]  /*ebc0*/  ISETP.GE.AND P3, PT, R12, R177, PT ;  /* 0x000000b10c00720c */ /* 0x000fc40003f66270 */
[----:B------:R-:W-:Y:S02]  /*ebd0*/  ISETP.GE.AND P4, PT, R12, R176, PT ;  /* 0x000000b00c00720c */ /* 0x000fe40003f86270 */
        /* <DEDUP_REMOVED lines=11> */
[----:B------:R-:W-:-:S02]  /*ec90*/  FSEL R34, R34, -INF , P6 ;  /* 0xff80000022227808 */ /* 0x000fc40003000000 */
[----:B------:R-:W-:Y:S02]  /*eca0*/  FMNMX3.FTZ R12, R12, R86, R85, !PT ;  /* 0x000000560c0c7276 */ /* 0x000fe40007810055 */
[----:B------:R-:W-:Y:S02]  /*ecb0*/  FMNMX3.FTZ R14, R13, R77, R76, !PT ;  /* 0x0000004d0d0e7276 */ /* 0x000fe4000781004c */
[----:B------:R-:W-:Y:S02]  /*ecc0*/  FSEL R35, R35, -INF , P2 ;  /* 0xff80000023237808 */ /* 0x000fe40001000000 */
[----:B------:R-:W-:Y:S02]  /*ecd0*/  FSEL R66, R34, -INF , !P1 ;  /* 0xff80000022427808 */ /* 0x000fe40004800000 */
[----:B------:R-:W-:Y:S02]  /*ece0*/  FSEL R10, R10, -INF , P3 ;  /* 0xff8000000a0a7808 */ /* 0x000fe40001800000 */
[----:B------:R-:W-:-:S02]  /*ecf0*/  ISETP.GE.AND P2, PT, R8, R179, PT ;  /* 0x000000b30800720c */ /* 0x000fc40003f46270 */
[C---:B------:R-:W-:Y:S02]  /*ed00*/  ISETP.GE.AND P6, PT, R8.reuse, R178, PT ;  /* 0x000000b20800720c */ /* 0x040fe40003fc6270 */
[C---:B------:R-:W-:Y:S02]  /*ed10*/  ISETP.GE.AND P1, PT, R8.reuse, R177, PT ;  /* 0x000000b10800720c */ /* 0x040fe40003f26270 */
[----:B------:R-:W-:Y:S01]  /*ed20*/  ISETP.GE.AND P3, PT, R8, R176, PT ;  /* 0x000000b00800720c */ /* 0x000fe20003f66270 */
[----:B------:R-:W-:Y:S01]  /*ed30*/  VIADD R8, R45, 0xfffffef9 ;  /* 0xfffffef92d087836 */ /* 0x000fe20000000000 */
[----:B------:R-:W-:Y:S02]  /*ed40*/  FMNMX3.FTZ R13, R12, R63, R62, !PT ;  /* 0x0000003f0c0d7276 */ /* 0x000fe4000781003e */
[----:B------:R-:W-:Y:S02]  /*ed50*/  FMNMX3.FTZ R12, R14, R75, R74, !PT ;  /* 0x0000004b0e0c7276 */ /* 0x000fe4000781004a */
[----:B------:R-:W-:-:S02]  /*ed60*/  FMNMX3.FTZ R13, R13, R61, R60, !PT ;  /* 0x0000003d0d0d7276 */ /* 0x000fc4000781003c */
[----:B------:R-:W-:Y:S02]  /*ed70*/  FSEL R65, R47, -INF , P2 ;  /* 0xff8000002f417808 */ /* 0x000fe40001000000 */
[----:B------:R-:W-:Y:S02]  /*ed80*/  ISETP.GE.AND P2, PT, R8, R179, PT ;  /* 0x000000b30800720c */ /* 0x000fe40003f46270 */
[----:B------:R-:W-:Y:S02]  /*ed90*/  FMNMX3.FTZ R12, R12, R73, R72, !PT ;  /* 0x000000490c0c7276 */ /* 0x000fe40007810048 */
[----:B------:R-:W-:Y:S02]  /*eda0*/  FMNMX3.FTZ R13, R13, R59, R58, !PT ;  /* 0x0000003b0d0d7276 */ /* 0x000fe4000781003a */
[----:B------:R-:W-:Y:S02]  /*edb0*/  FSEL R65, R65, -INF , !P6 ;  /* 0xff80000041417808 */ /* 0x000fe40007000000 */
[----:B------:R-:W-:-:S02]  /*edc0*/  FSEL R48, R48, -INF , P1 ;  /* 0xff80000030307808 */ /* 0x000fc40000800000 */
[----:B------:R-:W-:Y:S02]  /*edd0*/  FMNMX3.FTZ R12, R12, R71, R70, !PT ;  /* 0x000000470c0c7276 */ /* 0x000fe40007810046 */
[----:B------:R-:W-:Y:S02]  /*ede0*/  FSEL R64, R49, -INF , P2 ;  /* 0xff80000031407808 */ /* 0x000fe40001000000 */
[C---:B------:R-:W-:Y:S02]  /*edf0*/  ISETP.GE.AND P6, PT, R8.reuse, R178, PT ;  /* 0x000000b20800720c */ /* 0x040fe40003fc6270 */
[C---:B------:R-:W-:Y:S02]  /*ee00*/  ISETP.GE.AND P1, PT, R8.reuse, R177, PT ;  /* 0x000000b10800720c */ /* 0x040fe40003f26270 */
[----:B------:R-:W-:Y:S02]  /*ee10*/  ISETP.GE.AND P2, PT, R8, R176, PT ;  /* 0x000000b00800720c */ /* 0x000fe40003f46270 */
[----:B------:R-:W-:-:S02]  /*ee20*/  FMNMX3.FTZ R8, R13, R57, R56, !PT ;  /* 0x000000390d087276 */ /* 0x000fc40007810038 */
[----:B------:R-:W-:Y:S02]  /*ee30*/  FMNMX3.FTZ R12, R12, R69, R68, !PT ;  /* 0x000000450c0c7276 */ /* 0x000fe40007810044 */
[----:B------:R-:W-:Y:S02]  /*ee40*/  FMNMX3.FTZ R8, R8, R55, R54, !PT ;  /* 0x0000003708087276 */ /* 0x000fe40007810036 */
[----:B------:R-:W-:Y:S02]  /*ee50*/  FSEL R64, R64, -INF , !P6 ;  /* 0xff80000040407808 */ /* 0x000fe40007000000 */
[----:B------:R-:W-:Y:S02]  /*ee60*/  FMNMX3.FTZ R12, R12, R67, R66, !PT ;  /* 0x000000430c0c7276 */ /* 0x000fe40007810042 */
[----:B------:R-:W-:Y:S02]  /*ee70*/  FSEL R47, R51, -INF , P1 ;  /* 0xff800000332f7808 */ /* 0x000fe40000800000 */
[----:B------:R-:W-:-:S02]  /*ee80*/  FSEL R51, R35, -INF , !P5 ;  /* 0xff80000023337808 */ /* 0x000fc40006800000 */
[----:B------:R-:W-:Y:S02]  /*ee90*/  FSEL R49, R10, -INF , !P4 ;  /* 0xff8000000a317808 */ /* 0x000fe40006000000 */
[----:B------:R-:W-:Y:S02]  /*eea0*/  FMNMX3.FTZ R8, R8, R53, R52, !PT ;  /* 0x0000003508087276 */ /* 0x000fe40007810034 */
[----:B------:R-:W-:Y:S02]  /*eeb0*/  FMNMX3.FTZ R10, R12, R65, R64, !PT ;  /* 0x000000410c0a7276 */ /* 0x000fe40007810040 */
[----:B------:R-:W-:Y:S02]  /*eec0*/  FSEL R48, R48, -INF , !P3 ;  /* 0xff80000030307808 */ /* 0x000fe40005800000 */
[----:B------:R-:W-:Y:S02]  /*eed0*/  FSEL R47, R47, -INF , !P2 ;  /* 0xff8000002f2f7808 */ /* 0x000fe40005000000 */
[----:B------:R-:W-:Y:S01]  /*eee0*/  FMNMX3.FTZ R8, R8, R51, R49, !PT ;  /* 0x0000003308087276 */ /* 0x000fe20007810031 */
[----:B------:R-:W1:Y:S03]  /*eef0*/  SHFL.BFLY PT, R13, R10, 0x2, 0x1f ;  /* 0x0c401f000a0d7f89 */ /* 0x000e6600000e0000 */
[----:B------:R-:W-:-:S05]  /*ef00*/  FMNMX3.FTZ R12, R8, R48, R47, !PT ;  /* 0x00000030080c7276 */ /* 0x000fca000781002f */
[----:B------:R-:W3:Y:S01]  /*ef10*/  SHFL.BFLY PT, R8, R12, 0x2, 0x1f ;  /* 0x0c401f000c087f89 */ /* 0x000ee200000e0000 */
[----:B-1----:R-:W-:-:S05]  /*ef20*/  FMNMX.FTZ R10, R10, R13, !PT ;  /* 0x0000000d0a0a7209 */ /* 0x002fca0007810000 */
[----:B------:R-:W1:Y:S01]  /*ef30*/  SHFL.BFLY PT, R42, R10, 0x1, 0x1f ;  /* 0x0c201f000a2a7f89 */ /* 0x000e6200000e0000 */
[----:B---3--:R-:W-:-:S05]  /*ef40*/  FMNMX.FTZ R8, R12, R8, !PT ;  /* 0x000000080c087209 */ /* 0x008fca0007810000 */
[----:B------:R-:W3:Y:S01]  /*ef50*/  SHFL.BFLY PT, R41, R8, 0x1, 0x1f ;  /* 0x0c201f0008297f89 */ /* 0x000ee200000e0000 */
[----:B-1----:R-:W-:-:S04]  /*ef60*/  FMNMX.FTZ R42, R10, R42, !PT ;  /* 0x0000002a0a2a7209 */ /* 0x002fc80007810000 */
[----:B------:R-:W-:Y:S01]  /*ef70*/  FSETP.NEU.FTZ.AND P2, PT, R42, -INF , PT ;  /* 0xff8000002a00780b */ /* 0x000fe20003f5d000 */
[----:B--2---:R-:W-:Y:S01]  /*ef80*/  FMUL.FTZ R45, R46, R42 ;  /* 0x0000002a2e2d7220 */ /* 0x004fe20000410000 */
[----:B---3--:R-:W-:-:S04]  /*ef90*/  FMNMX.FTZ R41, R8, R41, !PT ;  /* 0x0000002908297209 */ /* 0x008fc80007810000 */
[----:B------:R-:W-:Y:S02]  /*efa0*/  FSEL R45, R45, RZ, P2 ;  /* 0x000000ff2d2d7208 */ /* 0x000fe40001000000 */
[----:B------:R-:W-:Y:S01]  /*efb0*/  FSETP.NEU.FTZ.AND P1, PT, R41, -INF , PT ;  /* 0xff8000002900780b */ /* 0x000fe20003f3d000 */
[----:B------:R-:W-:Y:S02]  /*efc0*/  FMUL.FTZ R8, R46, R41 ;  /* 0x000000292e087220 */ /* 0x000fe40000410000 */
[----:B------:R-:W-:-:S03]  /*efd0*/  FFMA.FTZ R92, R44, R46, -R45 ;  /* 0x0000002e2c5c7223 */ /* 0x000fc6000001082d */
[----:B------:R-:W-:-:S05]  /*efe0*/  FSEL R44, R8, RZ, P1 ;  /* 0x000000ff082c7208 */ /* 0x000fca0000800000 */
[-CC-:B------:R-:W-:Y:S01]  /*eff0*/  FFMA.FTZ R90, R4, R46.reuse, -R44.reuse ;  /* 0x0000002e045a7223 */ /* 0x180fe2000001082c */
[----:B------:R-:W-:Y:S02]  /*f000*/  FSEL R4, R41, RZ, P1 ;  /* 0x000000ff29047208 */ /* 0x000fe40000800000 */
[----:B------:R-:W-:Y:S01]  /*f010*/  ISETP.NE.AND P1, PT, R21, RZ, PT ;  /* 0x000000ff1500720c */ /* 0x000fe20003f25270 */
[----:B------:R-:W-:Y:S01]  /*f020*/  FFMA.FTZ R98, R7, R46, -R44 ;  /* 0x0000002e07627223 */ /* 0x000fe2000001082c */
[----:B------:R-:W-:Y:S01]  /*f030*/  FSEL R7, R42, RZ, P2 ;  /* 0x000000ff2a077208 */ /* 0x000fe20001000000 */
[----:B------:R-:W-:-:S04]  /*f040*/  FADD.FTZ R4, R0, -R4 ;  /* 0x8000000400047221 */ /* 0x000fc80000010000 */
[----:B------:R-:W-:Y:S01]  /*f050*/  FADD.FTZ R7, R20, -R7 ;  /* 0x8000000714077221 */ /* 0x000fe20000010000 */
[----:B------:R-:W-:Y:S01]  /*f060*/  FMUL.FTZ R102, R46, R4 ;  /* 0x000000042e667220 */ /* 0x000fe20000410000 */
[----:B------:R-:W-:Y:S02]  /*f070*/  VIADD R4, R80, 0x5000 ;  /* 0x0000500050047836 */ /* 0x000fe40000000000 */
[-CC-:B------:R-:W-:Y:S01]  /*f080*/  FFMA.FTZ R88, R5, R46.reuse, -R44.reuse ;  /* 0x0000002e05587223 */ /* 0x180fe2000001082c */
[----:B------:R-:W-:Y:S01]  /*f090*/  FMUL.FTZ R7, R46, R7 ;  /* 0x000000072e077220 */ /* 0x000fe20000410000 */
[----:B------:R-:W-:Y:S02]  /*f0a0*/  VIADD R0, R80, 0x5020 ;  /* 0x0000502050007836 */ /* 0x000fe40000000000 */
[-CC-:B------:R-:W-:Y:S01]  /*f0b0*/  FFMA.FTZ R87, R6, R46.reuse, -R44.reuse ;  /* 0x0000002e06577223 */ /* 0x180fe2000001082c */
[----:B------:R-:W-:Y:S01]  /*f0c0*/  @P1 VIADD R0, R4, 0xffffffe0 ;  /* 0xffffffe004001836 */ /* 0x000fe20000000000 */
[----:B------:R1:W-:Y:S01]  /*f0d0*/  MUFU.EX2 R103, R7 ;  /* 0x0000000700677308 */ /* 0x0003e20000000800 */
[-CC-:B------:R-:W-:Y:S01]  /*f0e0*/  FFMA.FTZ R99, R9, R46.reuse, -R45.reuse ;  /* 0x0000002e09637223 */ /* 0x180fe2000001082d */
[-CC-:B------:R-:W-:Y:S01]  /*f0f0*/  FFMA.FTZ R91, R11, R46.reuse, -R45.reuse ;  /* 0x0000002e0b5b7223 */ /* 0x180fe2000001082d */
[-CC-:B------:R-:W-:Y:S01]  /*f100*/  FFMA.FTZ R84, R81, R46.reuse, -R45.reuse ;  /* 0x0000002e51547223 */ /* 0x180fe2000001082d */
[----:B------:R-:W-:Y:S01]  /*f110*/  MUFU.EX2 R92, R92 ;  /* 0x0000005c005c7308 */ /* 0x000fe20000000800 */
[----:B------:R-:W-:Y:S04]  /*f120*/  LDSM.16.MT88.4 R20, [R80+0x5400] ;  /* 0x005400005014783b */ /* 0x000fe80000004200 */
[----:B-1----:R-:W1:Y:S01]  /*f130*/  LDSM.16.MT88.4 R4, [R0] ;  /* 0x000000000004783b */ /* 0x002e620000004200 */
[----:B------:R-:W2:Y:S04]  /*f140*/  MUFU.EX2 R99, R99 ;  /* 0x0000006300637308 */ /* 0x000ea80000000800 */
[----:B------:R-:W-:Y:S04]  /*f150*/  MUFU.EX2 R91, R91 ;  /* 0x0000005b005b7308 */ /* 0x000fe80000000800 */
[----:B------:R-:W3:Y:S04]  /*f160*/  MUFU.EX2 R84, R84 ;  /* 0x0000005400547308 */ /* 0x000ee80000000800 */
[----:B------:R-:W-:Y:S04]  /*f170*/  MUFU.EX2 R98, R98 ;  /* 0x0000006200627308 */ /* 0x000fe80000000800 */
[----:B------:R-:W4:Y:S04]  /*f180*/  MUFU.EX2 R90, R90 ;  /* 0x0000005a005a7308 */ /* 0x000f280000000800 */
[----:B------:R-:W-:Y:S04]  /*f190*/  MUFU.EX2 R88, R88 ;  /* 0x0000005800587308 */ /* 0x000fe80000000800 */
[----:B------:R-:W5:Y:S04]  /*f1a0*/  MUFU.EX2 R87, R87 ;  /* 0x0000005700577308 */ /* 0x000f680000000800 */
[----:B------:R-:W1:Y:S01]  /*f1b0*/  MUFU.EX2 R102, R102 ;  /* 0x0000006600667308 */ /* 0x000e620000000800 */
[-CC-:B------:R-:W-:Y:S01]  /*f1c0*/  FFMA.FTZ R82, R30, R46.reuse, -R45.reuse ;  /* 0x0000002e1e527223 */ /* 0x180fe2000001082d */
[-C--:B------:R-:W-:Y:S01]  /*f1d0*/  FFMA.FTZ R89, R31, R46.reuse, -R45 ;  /* 0x0000002e1f597223 */ /* 0x080fe2000001082d */
[-CC-:B------:R-:W-:Y:S01]  /*f1e0*/  FFMA.FTZ R95, R28, R46.reuse, -R44.reuse ;  /* 0x0000002e1c5f7223 */ /* 0x180fe2000001082c */
[----:B------:R-:W-:-:S02]  /*f1f0*/  FFMA.FTZ R96, R29, R46, -R44 ;  /* 0x0000002e1d607223 */ /* 0x000fc4000001082c */
[----:B------:R-:W1:Y:S01]  /*f200*/  LDSM.16.MT88.4 R28, [R0+0x400] ;  /* 0x00040000001c783b */ /* 0x000e620000004200 */
[----:B--2---:R-:W-:Y:S01]  /*f210*/  F2FP.F16.F32.PACK_AB R8, R92, R99 ;  /* 0x000000635c08723e */ /* 0x004fe200000000ff */
[----:B------:R-:W-:Y:S01]  /*f220*/  FMUL.FTZ R12, R144, R103 ;  /* 0x00000067900c7220 */ /* 0x000fe20000410000 */
[----:B---3--:R-:W-:Y:S01]  /*f230*/  F2FP.F16.F32.PACK_AB R10, R84, R91 ;  /* 0x0000005b540a723e */ /* 0x008fe200000000ff */
[-C--:B------:R-:W-:Y:S01]  /*f240*/  FMUL.FTZ R13, R145, R103.reuse ;  /* 0x00000067910d7220 */ /* 0x080fe20000410000 */
[----:B----4-:R-:W-:Y:S01]  /*f250*/  F2FP.F16.F32.PACK_AB R9, R90, R98 ;  /* 0x000000625a09723e */ /* 0x010fe200000000ff */
[--C-:B------:R-:W-:Y:S01]  /*f260*/  FFMA.FTZ R83, R27, R46, -R45.reuse ;  /* 0x0000002e1b537223 */ /* 0x100fe2000001082d */
[----:B-----5:R-:W-:Y:S01]  /*f270*/  F2FP.F16.F32.PACK_AB R11, R87, R88 ;  /* 0x00000058570b723e */ /* 0x020fe200000000ff */
[-C--:B-1----:R-:W-:Y:S01]  /*f280*/  FMUL.FTZ R14, R146, R102.reuse ;  /* 0x00000066920e7220 */ /* 0x082fe20000410000 */
[-C--:B------:R-:W-:Y:S01]  /*f290*/  FMUL.FTZ R15, R147, R102.reuse ;  /* 0x00000066930f7220 */ /* 0x080fe20000410000 */
[-C--:B------:R-:W-:Y:S01]  /*f2a0*/  FMUL.FTZ R140, R140, R103.reuse ;  /* 0x000000678c8c7220 */ /* 0x080fe20000410000 */
[-C--:B------:R-:W-:Y:S01]  /*f2b0*/  FMUL.FTZ R141, R141, R103.reuse ;  /* 0x000000678d8d7220 */ /* 0x080fe20000410000 */
[-C--:B------:R-:W-:Y:S01]  /*f2c0*/  FMUL.FTZ R142, R142, R102.reuse ;  /* 0x000000668e8e7220 */ /* 0x080fe20000410000 */
[----:B------:R-:W-:Y:S01]  /*f2d0*/  FMUL.FTZ R143, R143, R102 ;  /* 0x000000668f8f7220 */ /* 0x000fe20000410000 */
[-C--:B------:R-:W-:Y:S01]  /*f2e0*/  FFMA.FTZ R81, R26, R46.reuse, -R45 ;  /* 0x0000002e1a517223 */ /* 0x080fe2000001082d */
[-CC-:B------:R-:W-:Y:S01]  /*f2f0*/  FFMA.FTZ R101, R25, R46.reuse, -R44.reuse ;  /* 0x0000002e19657223 */ /* 0x180fe2000001082c */
[----:B------:R-:W-:Y:S01]  /*f300*/  FFMA.FTZ R97, R24, R46, -R44 ;  /* 0x0000002e18617223 */ /* 0x000fe2000001082c */
[----:B------:R-:W-:Y:S01]  /*f310*/  MUFU.EX2 R82, R82 ;  /* 0x0000005200527308 */ /* 0x000fe20000000800 */
[C---:B------:R-:W-:Y:S01]  /*f320*/  HMMA.16816.F32 R12, R8.reuse, R16, R12 ;  /* 0x00000010080c723c */ /* 0x040fe2000000180c */
[-C--:B------:R-:W-:Y:S01]  /*f330*/  FMUL.FTZ R24, R136, R103.reuse ;  /* 0x0000006788187220 */ /* 0x080fe20000410000 */
[-C--:B------:R-:W-:Y:S01]  /*f340*/  FMUL.FTZ R25, R137, R103.reuse ;  /* 0x0000006789197220 */ /* 0x080fe20000410000 */
[----:B------:R-:W1:Y:S01]  /*f350*/  MUFU.EX2 R89, R89 ;  /* 0x0000005900597308 */ /* 0x000e620000000800 */
[-C--:B------:R-:W-:Y:S01]  /*f360*/  FMUL.FTZ R26, R138, R102.reuse ;  /* 0x000000668a1a7220 */ /* 0x080fe20000410000 */
[-C--:B------:R-:W-:Y:S01]  /*f370*/  FMUL.FTZ R27, R139, R102.reuse ;  /* 0x000000668b1b7220 */ /* 0x080fe20000410000 */
        /* <DEDUP_REMOVED lines=21> */
[-CC-:B------:R-:W-:Y:S01]  /*f4d0*/  FFMA.FTZ R112, R252, R46.reuse, -R45.reuse ;  /* 0x0000002efc707223 */ /* 0x180fe2000001082d */
        /* <DEDUP_REMOVED lines=22> */
[--C-:B------:R-:W-:Y:S01]  /*f640*/  FFMA.FTZ R111, R247, R46, -R45.reuse ;  /* 0x0000002ef76f7223 */ /* 0x100fe2000001082d */
[----:B----4-:R-:W-:Y:S01]  /*f650*/  F2FP.F16.F32.PACK_AB R33, R118, R110 ;  /* 0x0000006e7621723e */ /* 0x010fe200000000ff */
[-CC-:B------:R-:W-:Y:S01]  /*f660*/  FFMA.FTZ R123, R238, R46.reuse, -R45.reuse ;  /* 0x0000002eee7b7223 */ /* 0x180fe2000001082d */
[-CC-:B------:R-:W-:Y:S01]  /*f670*/  FFMA.FTZ R122, R233, R46.reuse, -R45.reuse ;  /* 0x0000002ee97a7223 */ /* 0x180fe2000001082d */
[-CC-:B------:R-:W-:Y:S01]  /*f680*/  FFMA.FTZ R129, R232, R46.reuse, -R44.reuse ;  /* 0x0000002ee8817223 */ /* 0x180fe2000001082c */
[-CC-:B------:R-:W-:Y:S01]  /*f690*/  FFMA.FTZ R128, R128, R46.reuse, -R44.reuse ;  /* 0x0000002e80807223 */ /* 0x180fe2000001082c */
[-CC-:B------:R-:W-:Y:S01]  /*f6a0*/  FFMA.FTZ R127, R127, R46.reuse, -R44.reuse ;  /* 0x0000002e7f7f7223 */ /* 0x180fe2000001082c */
[-CC-:B------:R-:W-:Y:S01]  /*f6b0*/  FFMA.FTZ R130, R130, R46.reuse, -R44.reuse ;  /* 0x0000002e82827223 */ /* 0x180fe2000001082c */
        /* <DEDUP_REMOVED lines=13> */
[----:B-1----:R-:W-:Y:S01]  /*f790*/  F2FP.F16.F32.PACK_AB R20, R124, R111 ;  /* 0x0000006f7c14723e */ /* 0x002fe200000000ff */
[-CC-:B------:R-:W-:Y:S01]  /*f7a0*/  FFMA.FTZ R132, R229, R46.reuse, -R45.reuse ;  /* 0x0000002ee5847223 */ /* 0x180fe2000001082d */
[-CC-:B------:R-:W-:Y:S01]  /*f7b0*/  FFMA.FTZ R135, R230, R46.reuse, -R45.reuse ;  /* 0x0000002ee6877223 */ /* 0x180fe2000001082d */
[-CC-:B------:R-:W-:Y:S01]  /*f7c0*/  FFMA.FTZ R134, R227, R46.reuse, -R45.reuse ;  /* 0x0000002ee3867223 */ /* 0x180fe2000001082d */
[----:B-----5:R-:W-:Y:S01]  /*f7d0*/  F2FP.F16.F32.PACK_AB R21, R128, R129 ;  /* 0x000000818015723e */ /* 0x020fe200000000ff */
[-CC-:B------:R-:W-:Y:S01]  /*f7e0*/  FFMA.FTZ R133, R228, R46.reuse, -R45.reuse ;  /* 0x0000002ee4857223 */ /* 0x180fe2000001082d */
[-CC-:B------:R-:W-:Y:S01]  /*f7f0*/  FFMA.FTZ R138, R226, R46.reuse, -R44.reuse ;  /* 0x0000002ee28a7223 */ /* 0x180fe2000001082c */
[----:B------:R-:W-:Y:S01]  /*f800*/  HMMA.16816.F32 R28, R32, R22, R28 ;  /* 0x00000016201c723c */ /* 0x000fe2000000181c */
[----:B------:R-:W-:Y:S01]  /*f810*/  F2FP.F16.F32.PACK_AB R22, R122, R123 ;  /* 0x0000007b7a16723e */ /* 0x000fe200000000ff */
[-CC-:B------:R-:W-:Y:S01]  /*f820*/  FFMA.FTZ R137, R223, R46.reuse, -R44.reuse ;  /* 0x0000002edf897223 */ /* 0x180fe2000001082c */
[-CC-:B------:R-:W-:Y:S01]  /*f830*/  FFMA.FTZ R136, R224, R46.reuse, -R44.reuse ;  /* 0x0000002ee0887223 */ /* 0x180fe2000001082c */
[-CC-:B------:R-:W-:Y:S01]  /*f840*/  FFMA.FTZ R139, R225, R46.reuse, -R44.reuse ;  /* 0x0000002ee18b7223 */ /* 0x180fe2000001082c */
[----:B---3--:R-:W-:Y:S01]  /*f850*/  F2FP.F16.F32.PACK_AB R23, R130, R127 ;  /* 0x0000007f8217723e */ /* 0x008fe200000000ff */
[----:B------:R-:W-:Y:S01]  /*f860*/  MUFU.EX2 R132, R132 ;  /* 0x0000008400847308 */ /* 0x000fe20000000800 */
[-CC-:B------:R-:W-:Y:S01]  /*f870*/  FFMA.FTZ R142, R222, R46.reuse, -R45.reuse ;  /* 0x0000002ede8e7223 */ /* 0x180fe2000001082d */
[-CC-:B------:R-:W-:Y:S01]  /*f880*/  FFMA.FTZ R141, R221, R46.reuse, -R45.reuse ;  /* 0x0000002edd8d7223 */ /* 0x180fe2000001082d */
[-CC-:B------:R-:W-:Y:S01]  /*f890*/  FFMA.FTZ R140, R219, R46.reuse, -R45.reuse ;  /* 0x0000002edb8c7223 */ /* 0x180fe2000001082d */
[----:B------:R-:W1:Y:S01]  /*f8a0*/  MUFU.EX2 R135, R135 ;  /* 0x0000008700877308 */ /* 0x000e620000000800 */
[-C--:B------:R-:W-:Y:S01]  /*f8b0*/  FFMA.FTZ R145, R220, R46.reuse, -R45 ;  /* 0x0000002edc917223 */ /* 0x080fe2000001082d */
[C---:B------:R-:W-:Y:S01]  /*f8c0*/  HMMA.16816.F32 R12, R20.reuse, R24, R12 ;  /* 0x00000018140c723c */ /* 0x040fe2000000180c */
[-CC-:B------:R-:W-:Y:S01]  /*f8d0*/  FFMA.FTZ R143, R216, R46.reuse, -R44.reuse ;  /* 0x0000002ed88f7223 */ /* 0x180fe2000001082c */
[----:B------:R-:W-:Y:S01]  /*f8e0*/  MUFU.EX2 R134, R134 ;  /* 0x0000008600867308 */ /* 0x000fe20000000800 */
[-CC-:B------:R-:W-:Y:S01]  /*f8f0*/  FFMA.FTZ R147, R161, R46.reuse, -R44.reuse ;  /* 0x0000002ea1937223 */ /* 0x180fe2000001082c */
[-CC-:B------:R-:W-:Y:S01]  /*f900*/  FFMA.FTZ R146, R215, R46.reuse, -R44.reuse ;  /* 0x0000002ed7927223 */ /* 0x180fe2000001082c */
[----:B------:R-:W-:Y:S01]  /*f910*/  FFMA.FTZ R217, R217, R46, -R44 ;  /* 0x0000002ed9d97223 */ /* 0x000fe2000001082c */
[----:B------:R-:W-:Y:S01]  /*f920*/  MUFU.EX2 R133, R133 ;  /* 0x0000008500857308 */ /* 0x000fe20000000800 */
[----:B------:R-:W-:Y:S01]  /*f930*/  LDSM.16.MT88.4 R32, [R80+0x6800] ;  /* 0x006800005020783b */ /* 0x000fe20000004200 */
[C---:B------:R-:W-:Y:S02]  /*f940*/  HMMA.16816.F32 R16, R20.reuse, R26, R16 ;  /* 0x0000001a1410723c */ /* 0x040fe40000001810 */
[----:B------:R-:W-:Y:S01]  /*f950*/  MUFU.EX2 R138, R138 ;  /* 0x0000008a008a7308 */ /* 0x000fe20000000800 */
[----:B------:R-:W3:Y:S03]  /*f960*/  LDSM.16.MT88.4 R24, [R0+0x1000] ;  /* 0x001000000018783b */ /* 0x000ee60000004200 */
[----:B------:R-:W5:Y:S04]  /*f970*/  MUFU.EX2 R137, R137 ;  /* 0x0000008900897308 */ /* 0x000f680000000800 */
[----:B------:R-:W-:Y:S04]  /*f980*/  MUFU.EX2 R136, R136 ;  /* 0x0000008800887308 */ /* 0x000fe80000000800 */
[----:B------:R-:W4:Y:S01]  /*f990*/  MUFU.EX2 R139, R139 ;  /* 0x0000008b008b7308 */ /* 0x000f220000000800 */
[C---:B--2---:R-:W-:Y:S08]  /*f9a0*/  HMMA.16816.F32 R36, R20.reuse, R8, R36 ;  /* 0x000000081424723c */ /* 0x044ff00000001824 */
[----:B------:R-:W-:Y:S01]  /*f9b0*/  HMMA.16816.F32 R28, R20, R10, R28 ;  /* 0x0000000a141c723c */ /* 0x000fe2000000181c */
[----:B-1----:R-:W-:Y:S01]  /*f9c0*/  F2FP.F16.F32.PACK_AB R20, R135, R132 ;  /* 0x000000848714723e */ /* 0x002fe200000000ff */
[----:B------:R-:W-:Y:S01]  /*f9d0*/  LDSM.16.MT88.4 R8, [R80+0x6400] ;  /* 0x006400005008783b */ /* 0x000fe20000004200 */
[----:B-----5:R-:W-:-:S02]  /*f9e0*/  F2FP.F16.F32.PACK_AB R21, R137, R138 ;  /* 0x0000008a8915723e */ /* 0x020fc400000000ff */
[----:B------:R-:W-:Y:S02]  /*f9f0*/  F2FP.F16.F32.PACK_AB R22, R133, R134 ;  /* 0x000000868516723e */ /* 0x000fe400000000ff */
[----:B----4-:R-:W-:-:S07]  /*fa00*/  F2FP.F16.F32.PACK_AB R23, R139, R136 ;  /* 0x000000888b17723e */ /* 0x010fce00000000ff */
[C---:B------:R-:W-:Y:S08]  /*fa10*/  HMMA.16816.F32 R12, R20.reuse, R4, R12 ;  /* 0x00000004140c723c */ /* 0x040ff0000000180c */
[C---:B------:R-:W-:Y:S01]  /*fa20*/  HMMA.16816.F32 R16, R20.reuse, R6, R16 ;  /* 0x000000061410723c */ /* 0x040fe20000001810 */
[----:B------:R-:W1:Y:S01]  /*fa30*/  LDSM.16.MT88.4 R4, [R0+0x1400] ;  /* 0x001400000004783b */ /* 0x000e620000004200 */
[----:B------:R-:W-:Y:S04]  /*fa40*/  MUFU.EX2 R142, R142 ;  /* 0x0000008e008e7308 */ /* 0x000fe80000000800 */
[----:B------:R-:W-:Y:S02]  /*fa50*/  MUFU.EX2 R141, R141 ;  /* 0x0000008d008d7308 */ /* 0x000fe40000000800 */
[C---:B---3--:R-:W-:Y:S02]  /*fa60*/  HMMA.16816.F32 R36, R20.reuse, R24, R36 ;  /* 0x000000181424723c */ /* 0x048fe40000001824 */
[----:B------:R-:W-:Y:S04]  /*fa70*/  MUFU.EX2 R140, R140 ;  /* 0x0000008c008c7308 */ /* 0x000fe80000000800 */
[----:B------:R-:W2:Y:S02]  /*fa80*/  MUFU.EX2 R145, R145 ;  /* 0x0000009100917308 */ /* 0x000ea40000000800 */
[----:B------:R-:W-:Y:S02]  /*fa90*/  HMMA.16816.F32 R28, R20, R26, R28 ;  /* 0x0000001a141c723c */ /* 0x000fe4000000181c */
[----:B------:R-:W-:Y:S04]  /*faa0*/  MUFU.EX2 R143, R143 ;  /* 0x0000008f008f7308 */ /* 0x000fe80000000800 */
[----:B------:R-:W-:Y:S04]  /*fab0*/  MUFU.EX2 R161, R217 ;  /* 0x000000d900a17308 */ /* 0x000fe80000000800 */
[----:B------:R-:W-:Y:S04]  /*fac0*/  MUFU.EX2 R147, R147 ;  /* 0x0000009300937308 */ /* 0x000fe80000000800 */
[----:B------:R-:W3:Y:S01]  /*fad0*/  MUFU.EX2 R146, R146 ;  /* 0x0000009200927308 */ /* 0x000ee20000000800 */
[-CC-:B------:R-:W-:Y:S01]  /*fae0*/  FFMA.FTZ R24, R167, R46.reuse, -R45.reuse ;  /* 0x0000002ea7187223 */ /* 0x180fe2000001082d */
[-CC-:B------:R-:W-:Y:S01]  /*faf0*/  FFMA.FTZ R206, R206, R46.reuse, -R45.reuse ;  /* 0x0000002ecece7223 */ /* 0x180fe2000001082d */
[-C--:B------:R-:W-:Y:S01]  /*fb00*/  FFMA.FTZ R25, R163, R46.reuse, -R45 ;  /* 0x0000002ea3197223 */ /* 0x080fe2000001082d */
[-CC-:B------:R-:W-:Y:S01]  /*fb10*/  FFMA.FTZ R21, R204, R46.reuse, -R44.reuse ;  /* 0x0000002ecc157223 */ /* 0x180fe2000001082c */
[----:B------:R4:W-:Y:S01]  /*fb20*/  MUFU.EX2 R163, R24 ;  /* 0x0000001800a37308 */ /* 0x0009e20000000800 */
[----:B------:R-:W-:-:S03]  /*fb30*/  FFMA.FTZ R20, R203, R46, -R44 ;  /* 0x0000002ecb147223 */ /* 0x000fc6000001082c */
[----:B------:R5:W-:Y:S01]  /*fb40*/  MUFU.EX2 R167, R206 ;  /* 0x000000ce00a77308 */ /* 0x000be20000000800 */
[----:B--2---:R-:W-:Y:S01]  /*fb50*/  F2FP.F16.F32.PACK_AB R26, R145, R140 ;  /* 0x0000008c911a723e */ /* 0x004fe200000000ff */
[-C--:B------:R-:W-:Y:S02]  /*fb60*/  FFMA.FTZ R144, R218, R46.reuse, -R45 ;  /* 0x0000002eda907223 */ /* 0x080fe4000001082d */
[----:B------:R-:W-:Y:S01]  /*fb70*/  MUFU.EX2 R203, R21 ;  /* 0x0000001500cb7308 */ /* 0x000fe20000000800 */
[----:B---3--:R-:W-:Y:S01]  /*fb80*/  F2FP.F16.F32.PACK_AB R27, R146, R147 ;  /* 0x00000093921b723e */ /* 0x008fe200000000ff */
[-CC-:B----4-:R-:W-:Y:S02]  /*fb90*/  FFMA.FTZ R24, R162, R46.reuse, -R44.reuse ;  /* 0x0000002ea2187223 */ /* 0x190fe4000001082c */
[----:B------:R2:W-:Y:S01]  /*fba0*/  MUFU.EX2 R162, R25 ;  /* 0x0000001900a27308 */ /* 0x0005e20000000800 */
[----:B-----5:R-:W-:-:S03]  /*fbb0*/  FFMA.FTZ R206, R202, R46, -R44 ;  /* 0x0000002ecace7223 */ /* 0x020fc6000001082c */
[----:B------:R3:W-:Y:S04]  /*fbc0*/  MUFU.EX2 R204, R24 ;  /* 0x0000001800cc7308 */ /* 0x0007e80000000800 */
[----:B------:R4:W-:Y:S01]  /*fbd0*/  MUFU.EX2 R202, R20 ;  /* 0x0000001400ca7308 */ /* 0x0009e20000000800 */
[----:B--2---:R-:W-:Y:S02]  /*fbe0*/  F2FP.F16.F32.PACK_AB R25, R161, R143 ;  /* 0x0000008fa119723e */ /* 0x004fe400000000ff */
[----:B---3--:R-:W-:Y:S01]  /*fbf0*/  F2FP.F16.F32.PACK_AB R24, R141, R142 ;  /* 0x0000008e8d18723e */ /* 0x008fe200000000ff */
[----:B----4-:R-:W2:Y:S01]  /*fc00*/  LDSM.16.MT88.4 R20, [R0+0x1800] ;  /* 0x001800000014783b */ /* 0x010ea20000004200 */
[----:B------:R-:W3:Y:S05]  /*fc10*/  MUFU.EX2 R144, R144 ;  /* 0x0000009000907308 */ /* 0x000eea0000000800 */
[C---:B-1----:R-:W-:Y:S01]  /*fc20*/  HMMA.16816.F32 R36, R24.reuse, R4, R36 ;  /* 0x000000041824723c */ /* 0x042fe20000001824 */
[----:B------:R-:W1:Y:S07]  /*fc30*/  MUFU.EX2 R206, R206 ;  /* 0x000000ce00ce7308 */ /* 0x000e6e0000000800 */
[C---:B------:R-:W-:Y:S01]  /*fc40*/  HMMA.16816.F32 R28, R24.reuse, R6, R28 ;  /* 0x00000006181c723c */ /* 0x040fe2000000181c */
[----:B------:R-:W4:Y:S07]  /*fc50*/  LDSM.16.MT88.4 R4, [R80+0x6c00] ;  /* 0x006c00005004783b */ /* 0x000f2e0000004200 */
[C---:B------:R-:W-:Y:S08]  /*fc60*/  HMMA.16816.F32 R12, R24.reuse, R8, R12 ;  /* 0x00000008180c723c */ /* 0x040ff0000000180c */
[----:B------:R-:W-:Y:S01]  /*fc70*/  HMMA.16816.F32 R16, R24, R10, R16 ;  /* 0x0000000a1810723c */ /* 0x000fe20000001810 */
[-CC-:B------:R-:W-:Y:S01]  /*fc80*/  FFMA.FTZ R24, R213, R46.reuse, -R45.reuse ;  /* 0x0000002ed5187223 */ /* 0x180fe2000001082d */
[-CC-:B------:R-:W-:Y:S01]  /*fc90*/  FFMA.FTZ R26, R212, R46.reuse, -R45.reuse ;  /* 0x0000002ed41a7223 */ /* 0x180fe2000001082d */
[----:B------:R-:W-:-:S02]  /*fca0*/  FFMA.FTZ R25, R211, R46, -R45 ;  /* 0x0000002ed3197223 */ /* 0x000fc4000001082d */
[----:B------:R5:W-:Y:S01]  /*fcb0*/  MUFU.EX2 R212, R24 ;  /* 0x0000001800d47308 */ /* 0x000be20000000800 */
[----:B------:R-:W-:Y:S01]  /*fcc0*/  FFMA.FTZ R214, R214, R46, -R45 ;  /* 0x0000002ed6d67223 */ /* 0x000fe2000001082d */
[----:B---3--:R-:W-:Y:S02]  /*fcd0*/  F2FP.F16.F32.PACK_AB R8, R167, R144 ;  /* 0x00000090a708723e */ /* 0x008fe400000000ff */
[----:B------:R-:W-:Y:S01]  /*fce0*/  F2FP.F16.F32.PACK_AB R9, R203, R204 ;  /* 0x000000cccb09723e */ /* 0x000fe200000000ff */
[----:B------:R3:W2:Y:S01]  /*fcf0*/  MUFU.EX2 R213, R214 ;  /* 0x000000d600d57308 */ /* 0x0006a20000000800 */
[----:B------:R-:W-:Y:S01]  /*fd00*/  F2FP.F16.F32.PACK_AB R10, R162, R163 ;  /* 0x000000a3a20a723e */ /* 0x000fe200000000ff */
[--C-:B-----5:R-:W-:Y:S02]  /*fd10*/  FFMA.FTZ R24, R210, R46, -R44.reuse ;  /* 0x0000002ed2187223 */ /* 0x120fe4000001082c */
[----:B------:R5:W-:Y:S01]  /*fd20*/  MUFU.EX2 R210, R25 ;  /* 0x0000001900d27308 */ /* 0x000be20000000800 */
[----:B-1----:R-:W-:Y:S01]  /*fd30*/  F2FP.F16.F32.PACK_AB R11, R206, R202 ;  /* 0x000000cace0b723e */ /* 0x002fe200000000ff */
[----:B---3--:R-:W-:-:S02]  /*fd40*/  FFMA.FTZ R214, R207, R46, -R44 ;  /* 0x0000002ecfd67223 */ /* 0x008fc4000001082c */
[----:B------:R-:W-:Y:S01]  /*fd50*/  MUFU.EX2 R211, R26 ;  /* 0x0000001a00d37308 */ /* 0x000fe20000000800 */
[----:B-----5:R-:W-:-:S03]  /*fd60*/  FFMA.FTZ R25, R209, R46, -R44 ;  /* 0x0000002ed1197223 */ /* 0x020fc6000001082c */
[----:B------:R1:W-:Y:S01]  /*fd70*/  MUFU.EX2 R209, R24 ;  /* 0x0000001800d17308 */ /* 0x0003e20000000800 */
[----:B------:R-:W-:Y:S03]  /*fd80*/  HMMA.16816.F32 R12, R8, R32, R12 ;  /* 0x00000020080c723c */ /* 0x000fe6000000180c */
[----:B------:R-:W-:Y:S01]  /*fd90*/  MUFU.EX2 R214, R214 ;  /* 0x000000d600d67308 */ /* 0x000fe20000000800 */
[----:B-1----:R-:W-:-:S03]  /*fda0*/  FFMA.FTZ R24, R208, R46, -R44 ;  /* 0x0000002ed0187223 */ /* 0x002fc6000001082c */
[----:B------:R-:W1:Y:S04]  /*fdb0*/  MUFU.EX2 R208, R25 ;  /* 0x0000001900d07308 */ /* 0x000e680000000800 */
[----:B------:R3:W5:Y:S01]  /*fdc0*/  MUFU.EX2 R207, R24 ;  /* 0x0000001800cf7308 */ /* 0x0007620000000800 */
[C---:B------:R-:W-:Y:S01]  /*fdd0*/  HMMA.16816.F32 R16, R8.reuse, R34, R16 ;  /* 0x000000220810723c */ /* 0x040fe20000001810 */
[----:B---3--:R-:W3:Y:S07]  /*fde0*/  LDSM.16.MT88.4 R24, [R0+0x1c00] ;  /* 0x001c00000018783b */ /* 0x008eee0000004200 */
[----:B--2---:R-:W-:Y:S01]  /*fdf0*/  HMMA.16816.F32 R36, R8, R20, R36 ;  /* 0x000000140824723c */ /* 0x004fe20000001824 */
[----:B------:R-:W-:-:S02]  /*fe00*/  F2FP.F16.F32.PACK_AB R20, R212, R213 ;  /* 0x000000d5d414723e */ /* 0x000fc400000000ff */
[----:B-1----:R-:W-:-:S05]  /*fe10*/  F2FP.F16.F32.PACK_AB R21, R208, R209 ;  /* 0x000000d1d015723e */ /* 0x002fca00000000ff */
[----:B------:R-:W-:Y:S01]  /*fe20*/  HMMA.16816.F32 R28, R8, R22, R28 ;  /* 0x00000016081c723c */ /* 0x000fe2000000181c */
[----:B------:R-:W-:Y:S01]  /*fe30*/  F2FP.F16.F32.PACK_AB R22, R210, R211 ;  /* 0x000000d3d216723e */ /* 0x000fe200000000ff */
[-CC-:B------:R-:W-:Y:S01]  /*fe40*/  FFMA.FTZ R9, R201, R46.reuse, -R45.reuse ;  /* 0x0000002ec9097223 */ /* 0x180fe2000001082d */
[----:B-----5:R-:W-:Y:S01]  /*fe50*/  F2FP.F16.F32.PACK_AB R23, R214, R207 ;  /* 0x000000cfd617723e */ /* 0x020fe200000000ff */
[-CC-:B------:R-:W-:Y:S01]  /*fe60*/  FFMA.FTZ R8, R190, R46.reuse, -R45.reuse ;  /* 0x0000002ebe087223 */ /* 0x180fe2000001082d */
[-CC-:B------:R-:W-:Y:S01]  /*fe70*/  FFMA.FTZ R32, R168, R46.reuse, -R45.reuse ;  /* 0x0000002ea8207223 */ /* 0x180fe2000001082d */
[----:B------:R-:W-:Y:S04]  /*fe80*/  MUFU.EX2 R190, R9 ;  /* 0x0000000900be7308 */ /* 0x000fe80000000800 */
[----:B------:R1:W-:Y:S01]  /*fe90*/  MUFU.EX2 R168, R8 ;  /* 0x0000000800a87308 */ /* 0x0003e20000000800 */
[C---:B----4-:R-:W-:Y:S01]  /*fea0*/  HMMA.16816.F32 R12, R20.reuse, R4, R12 ;  /* 0x00000004140c723c */ /* 0x050fe2000000180c */
[-C--:B------:R-:W-:Y:S01]  /*feb0*/  FFMA.FTZ R5, R160, R46.reuse, -R45 ;  /* 0x0000002ea0057223 */ /* 0x080fe2000001082d */
[-CC-:B------:R-:W-:Y:S01]  /*fec0*/  FFMA.FTZ R4, R159, R46.reuse, -R44.reuse ;  /* 0x0000002e9f047223 */ /* 0x180fe2000001082c */
[----:B------:R2:W4:Y:S04]  /*fed0*/  MUFU.EX2 R160, R32 ;  /* 0x0000002000a07308 */ /* 0x0005280000000800 */
[----:B------:R-:W-:Y:S01]  /*fee0*/  MUFU.EX2 R159, R5 ;  /* 0x00000005009f7308 */ /* 0x000fe20000000800 */
[----:B-1----:R-:W1:Y:S01]  /*fef0*/  LDSM.16.MT88.4 R8, [R80+0x7000] ;  /* 0x007000005008783b */ /* 0x002e620000004200 */
[----:B------:R-:W-:Y:S01]  /*ff00*/  HMMA.16816.F32 R16, R20, R6, R16 ;  /* 0x000000061410723c */ /* 0x000fe20000001810 */
[----:B--2---:R-:W-:-:S02]  /*ff10*/  FFMA.FTZ R32, R158, R46, -R44 ;  /* 0x0000002e9e207223 */ /* 0x004fc4000001082c */
[----:B------:R2:W-:Y:S01]  /*ff20*/  MUFU.EX2 R158, R4 ;  /* 0x00000004009e7308 */ /* 0x0005e20000000800 */
[-CC-:B------:R-:W-:Y:S01]  /*ff30*/  FFMA.FTZ R34, R156, R46.reuse, -R44.reuse ;  /* 0x0000002e9c227223 */ /* 0x180fe2000001082c */
[-CC-:B------:R-:W-:Y:S02]  /*ff40*/  FFMA.FTZ R33, R155, R46.reuse, -R44.reuse ;  /* 0x0000002e9b217223 */ /* 0x180fe4000001082c */
[----:B------:R5:W-:Y:S01]  /*ff50*/  MUFU.EX2 R156, R32 ;  /* 0x00000020009c7308 */ /* 0x000be20000000800 */
[-CC-:B------:R-:W-:Y:S01]  /*ff60*/  FFMA.FTZ R205, R205, R46.reuse, -R45.reuse ;  /* 0x0000002ecdcd7223 */ /* 0x180fe2000001082d */
[----:B--2---:R-:W2:Y:S01]  /*ff70*/  LDSM.16.MT88.4 R4, [R0+0x2000] ;  /* 0x002000000004783b */ /* 0x004ea20000004200 */
[C---:B---3--:R-:W-:Y:S01]  /*ff80*/  HMMA.16816.F32 R36, R20.reuse, R24, R36 ;  /* 0x000000181424723c */ /* 0x048fe20000001824 */
[-CC-:B-----5:R-:W-:Y:S01]  /*ff90*/  FFMA.FTZ R32, R157, R46.reuse, -R45.reuse ;  /* 0x0000002e9d207223 */ /* 0x1a0fe2000001082d */
[-CC-:B------:R-:W-:Y:S01]  /*ffa0*/  FFMA.FTZ R24, R154, R46.reuse, -R45.reuse ;  /* 0x0000002e9a187223 */ /* 0x180fe2000001082d */
[----:B------:R-:W-:Y:S04]  /*ffb0*/  MUFU.EX2 R201, R205 ;  /* 0x000000cd00c97308 */ /* 0x000fe80000000800 */
[----:B------:R-:W-:Y:S04]  /*ffc0*/  MUFU.EX2 R155, R34 ;  /* 0x00000022009b7308 */ /* 0x000fe80000000800 */
[----:B------:R-:W3:Y:S04]  /*ffd0*/  MUFU.EX2 R157, R33 ;  /* 0x00000021009d7308 */ /* 0x000ee80000000800 */
[----:B------:R5:W2:Y:S01]  /*ffe0*/  MUFU.EX2 R154, R32 ;  /* 0x00000020009a7308 */ /* 0x000aa20000000800 */
[-C--:B------:R-:W-:Y:S01]  /*fff0*/  FFMA.FTZ R25, R153, R46.reuse, -R45 ;  /* 0x0000002e99197223 */ /* 0x080fe2000001082d */
[----:B------:R-:W-:Y:S02]  /*10000*/  HMMA.16816.F32 R28, R20, R26, R28 ;  /* 0x0000001a141c723c */ /* 0x000fe4000000181c */
[----:B------:R4:W-:Y:S01]  /*10010*/  MUFU.EX2 R153, R24 ;  /* 0x0000001800997308 */ /* 0x0009e20000000800 */
[----:B-----5:R-:W5:Y:S01]  /*10020*/  LDSM.16.MT88.4 R32, [R80+0x7400] ;  /* 0x007400005020783b */ /* 0x020f620000004200 */
[-CC-:B------:R-:W-:Y:S01]  /*10030*/  FFMA.FTZ R21, R149, R46.reuse, -R44.reuse ;  /* 0x0000002e95157223 */ /* 0x180fe2000001082c */
[--C-:B----4-:R-:W-:Y:S01]  /*10040*/  FFMA.FTZ R24, R152, R46, -R44.reuse ;  /* 0x0000002e98187223 */ /* 0x110fe2000001082c */
[----:B------:R-:W-:Y:S01]  /*10050*/  F2FP.F16.F32.PACK_AB R26, R160, R168 ;  /* 0x000000a8a01a723e */ /* 0x000fe200000000ff */
[----:B------:R4:W-:Y:S01]  /*10060*/  MUFU.EX2 R152, R25 ;  /* 0x0000001900987308 */ /* 0x0009e20000000800 */
[----:B---3--:R-:W-:Y:S01]  /*10070*/  F2FP.F16.F32.PACK_AB R27, R157, R155 ;  /* 0x0000009b9d1b723e */ /* 0x008fe200000000ff */
[----:B------:R-:W-:-:S02]  /*10080*/  FFMA.FTZ R205, R131, R46, -R44 ;  /* 0x0000002e83cd7223 */ /* 0x000fc4000001082c */
[----:B------:R3:W-:Y:S01]  /*10090*/  MUFU.EX2 R149, R24 ;  /* 0x0000001800957308 */ /* 0x0007e20000000800 */
[----:B------:R-:W-:Y:S01]  /*100a0*/  FFMA.FTZ R20, R148, R46, -R44 ;  /* 0x0000002e94147223 */ /* 0x000fe2000001082c */
[----:B------:R-:W-:Y:S01]  /*100b0*/  FFMA.FTZ R99, R200, R103, R99 ;  /* 0x00000067c8637223 */ /* 0x000fe20000010063 */
[----:B------:R-:W-:Y:S01]  /*100c0*/  FFMA.FTZ R102, R195, R102, R98 ;  /* 0x00000066c3667223 */ /* 0x000fe20000010062 */
[----:B------:R-:W2:Y:S01]  /*100d0*/  MUFU.EX2 R148, R21 ;  /* 0x0000001500947308 */ /* 0x000ea20000000800 */
[----:B----4-:R-:W-:Y:S02]  /*100e0*/  F2FP.F16.F32.PACK_AB R25, R156, R158 ;  /* 0x0000009e9c19723e */ /* 0x010fe400000000ff */
[----:B---3--:R-:W-:Y:S01]  /*100f0*/  F2FP.F16.F32.PACK_AB R24, R190, R201 ;  /* 0x000000c9be18723e */ /* 0x008fe200000000ff */
[----:B------:R3:W-:Y:S01]  /*10100*/  MUFU.EX2 R131, R20 ;  /* 0x0000001400837308 */ /* 0x0007e20000000800 */
[----:B------:R-:W-:Y:S01]  /*10110*/  FADD.FTZ R99, R92, R99 ;  /* 0x000000635c637221 */ /* 0x000fe20000010000 */
[----:B------:R-:W-:-:S02]  /*10120*/  FADD.FTZ R102, R90, R102 ;  /* 0x000000665a667221 */ /* 0x000fc40000010000 */
[----:B------:R-:W4:Y:S02]  /*10130*/  MUFU.EX2 R205, R205 ;  /* 0x000000cd00cd7308 */ /* 0x000f240000000800 */
[C---:B-1----:R-:W-:Y:S01]  /*10140*/  HMMA.16816.F32 R12, R24.reuse, R8, R12 ;  /* 0x00000008180c723c */ /* 0x042fe2000000180c */
[----:B------:R-:W-:Y:S01]  /*10150*/  FADD.FTZ R91, R91, R99 ;  /* 0x000000635b5b7221 */ /* 0x000fe20000010000 */
[----:B------:R-:W-:Y:S01]  /*10160*/  FADD.FTZ R102, R88, R102 ;  /* 0x0000006658667221 */ /* 0x000fe20000010000 */
[----:B---3--:R-:W1:Y:S05]  /*10170*/  LDSM.16.MT88.4 R20, [R0+0x2400] ;  /* 0x002400000014783b */ /* 0x008e6a0000004200 */
[----:B------:R-:W-:Y:S01]  /*10180*/  HMMA.16816.F32 R16, R24, R10, R16 ;  /* 0x0000000a1810723c */ /* 0x000fe20000001810 */
[----:B------:R-:W-:Y:S01]  /*10190*/  FADD.FTZ R91, R84, R91 ;  /* 0x0000005b545b7221 */ /* 0x000fe20000010000 */
[----:B------:R-:W-:-:S06]  /*101a0*/  FADD.FTZ R87, R87, R102 ;  /* 0x0000006657577221 */ /* 0x000fcc0000010000 */
[----:B--2---:R-:W-:Y:S01]  /*101b0*/  HMMA.16816.F32 R36, R24, R4, R36 ;  /* 0x000000041824723c */ /* 0x004fe20000001824 */
[----:B------:R-:W-:Y:S01]  /*101c0*/  FADD.FTZ R91, R82, R91 ;  /* 0x0000005b525b7221 */ /* 0x000fe20000010000 */
[----:B------:R-:W-:-:S06]  /*101d0*/  FADD.FTZ R101, R101, R87 ;  /* 0x0000005765657221 */ /* 0x000fcc0000010000 */
[----:B------:R-:W-:Y:S01]  /*101e0*/  HMMA.16816.F32 R28, R24, R6, R28 ;  /* 0x00000006181c723c */ /* 0x000fe2000000181c */
[----:B------:R-:W2:Y:S01]  /*101f0*/  LDSM.16.MT88.4 R4, [R80+0x7800] ;  /* 0x007800005004783b */ /* 0x000ea20000004200 */
[----:B------:R-:W-:Y:S02]  /*10200*/  F2FP.F16.F32.PACK_AB R8, R154, R159 ;  /* 0x0000009f9a08723e */ /* 0x000fe400000000ff */
[----:B------:R-:W-:Y:S02]  /*10210*/  F2FP.F16.F32.PACK_AB R9, R148, R149 ;  /* 0x000000959409723e */ /* 0x000fe400000000ff */
[----:B------:R-:W-:Y:S02]  /*10220*/  F2FP.F16.F32.PACK_AB R10, R152, R153 ;  /* 0x00000099980a723e */ /* 0x000fe400000000ff */
[----:B----4-:R-:W-:Y:S01]  /*10230*/  F2FP.F16.F32.PACK_AB R11, R205, R131 ;  /* 0x00000083cd0b723e */ /* 0x010fe200000000ff */
[----:B------:R-:W-:Y:S01]  /*10240*/  FADD.FTZ R89, R89, R91 ;  /* 0x0000005b59597221 */ /* 0x000fe20000010000 */
[----:B------:R-:W-:Y:S01]  /*10250*/  FADD.FTZ R101, R97, R101 ;  /* 0x0000006561657221 */ /* 0x000fe20000010000 */
[----:B------:R-:W-:-:S02]  /*10260*/  FFMA.FTZ R24, R125, R46, -R45 ;  /* 0x0000002e7d187223 */ /* 0x000fc4000001082d */
[----:B------:R-:W-:Y:S01]  /*10270*/  FADD.FTZ R89, R83, R89 ;  /* 0x0000005953597221 */ /* 0x000fe20000010000 */
[----:B------:R-:W-:Y:S01]  /*10280*/  FADD.FTZ R101, R95, R101 ;  /* 0x000000655f657221 */ /* 0x000fe20000010000 */
[----:B-----5:R-:W-:Y:S01]  /*10290*/  HMMA.16816.F32 R12, R8, R32, R12 ;  /* 0x00000020080c723c */ /* 0x020fe2000000180c */
[-CC-:B------:R-:W-:Y:S01]  /*102a0*/  FFMA.FTZ R33, R121, R46.reuse, -R45.reuse ;  /* 0x0000002e79217223 */ /* 0x180fe2000001082d */
[-C--:B------:R-:W-:Y:S01]  /*102b0*/  FFMA.FTZ R113, R113, R46.reuse, -R44 ;  /* 0x0000002e71717223 */ /* 0x080fe2000001082c */
[----:B------:R3:W-:Y:S01]  /*102c0*/  MUFU.EX2 R32, R24 ;  /* 0x0000001800207308 */ /* 0x0007e20000000800 */
[-CC-:B------:R-:W-:Y:S01]  /*102d0*/  FFMA.FTZ R126, R126, R46.reuse, -R45.reuse ;  /* 0x0000002e7e7e7223 */ /* 0x180fe2000001082d */
[----:B------:R-:W-:-:S03]  /*102e0*/  FFMA.FTZ R120, R120, R46, -R45 ;  /* 0x0000002e78787223 */ /* 0x000fc6000001082d */
[----:B------:R-:W-:Y:S01]  /*102f0*/  HMMA.16816.F32 R16, R8, R34, R16 ;  /* 0x000000220810723c */ /* 0x000fe20000001810 */
[-CC-:B------:R-:W-:Y:S01]  /*10300*/  FFMA.FTZ R34, R115, R46.reuse, -R44.reuse ;  /* 0x0000002e73227223 */ /* 0x180fe2000001082c */
[-CC-:B------:R-:W-:Y:S01]  /*10310*/  FFMA.FTZ R35, R114, R46.reuse, -R44.reuse ;  /* 0x0000002e72237223 */ /* 0x180fe2000001082c */
[----:B------:R-:W-:Y:S01]  /*10320*/  FADD.FTZ R89, R81, R89 ;  /* 0x0000005951597221 */ /* 0x000fe20000010000 */
[----:B------:R-:W-:Y:S01]  /*10330*/  FADD.FTZ R96, R96, R101 ;  /* 0x0000006560607221 */ /* 0x000fe20000010000 */
[----:B------:R-:W4:Y:S01]  /*10340*/  MUFU.EX2 R125, R126 ;  /* 0x0000007e007d7308 */ /* 0x000f220000000800 */
[----:B---3--:R-:W-:-:S03]  /*10350*/  FFMA.FTZ R24, R119, R46, -R44 ;  /* 0x0000002e77187223 */ /* 0x008fc6000001082c */
[----:B------:R-:W-:Y:S01]  /*10360*/  MUFU.EX2 R33, R33 ;  /* 0x0000002100217308 */ /* 0x000fe20000000800 */
[----:B------:R-:W-:Y:S01]  /*10370*/  FADD.FTZ R89, R109, R89 ;  /* 0x000000596d597221 */ /* 0x000fe20000010000 */
[----:B------:R-:W-:Y:S02]  /*10380*/  FADD.FTZ R96, R110, R96 ;  /* 0x000000606e607221 */ /* 0x000fe40000010000 */
[----:B------:R-:W-:Y:S04]  /*10390*/  MUFU.EX2 R119, R120 ;  /* 0x0000007800777308 */ /* 0x000fe80000000800 */
[----:B------:R3:W-:Y:S04]  /*103a0*/  MUFU.EX2 R115, R24 ;  /* 0x0000001800737308 */ /* 0x0007e80000000800 */
[----:B------:R-:W5:Y:S04]  /*103b0*/  MUFU.EX2 R34, R34 ;  /* 0x0000002200227308 */ /* 0x000f680000000800 */
[----:B------:R-:W-:Y:S04]  /*103c0*/  MUFU.EX2 R35, R35 ;  /* 0x0000002300237308 */ /* 0x000fe80000000800 */
[----:B------:R-:W2:Y:S01]  /*103d0*/  MUFU.EX2 R113, R113 ;  /* 0x0000007100717308 */ /* 0x000ea20000000800 */
[----:B------:R-:W-:Y:S01]  /*103e0*/  FADD.FTZ R108, R108, R89 ;  /* 0x000000596c6c7221 */ /* 0x000fe20000010000 */
[----:B------:R-:W-:Y:S01]  /*103f0*/  FADD.FTZ R118, R118, R96 ;  /* 0x0000006076767221 */ /* 0x000fe20000010000 */
[----:B---3--:R-:W3:Y:S02]  /*10400*/  LDSM.16.MT88.4 R24, [R0+0x2800] ;  /* 0x002800000018783b */ /* 0x008ee40000004200 */
[----:B------:R-:W-:Y:S01]  /*10410*/  FADD.FTZ R108, R107, R108 ;  /* 0x0000006c6b6c7221 */ /* 0x000fe20000010000 */
[----:B------:R-:W-:Y:S01]  /*10420*/  FADD.FTZ R118, R117, R118 ;  /* 0x0000007675767221 */ /* 0x000fe20000010000 */
[----:B-1----:R-:W-:Y:S02]  /*10430*/  HMMA.16816.F32 R36, R8, R20, R36 ;  /* 0x000000140824723c */ /* 0x002fe40000001824 */
[----:B------:R-:W-:Y:S01]  /*10440*/  FADD.FTZ R112, R112, R108 ;  /* 0x0000006c70707221 */ /* 0x000fe20000010000 */
[----:B------:R-:W-:-:S05]  /*10450*/  FADD.FTZ R116, R116, R118 ;  /* 0x0000007674747221 */ /* 0x000fca0000010000 */
[----:B------:R-:W-:Y:S01]  /*10460*/  HMMA.16816.F32 R28, R8, R22, R28 ;  /* 0x00000016081c723c */ /* 0x000fe2000000181c */
[----:B----4-:R-:W-:Y:S02]  /*10470*/  F2FP.F16.F32.PACK_AB R8, R32, R125 ;  /* 0x0000007d2008723e */ /* 0x010fe400000000ff */
[----:B-----5:R-:W-:Y:S02]  /*10480*/  F2FP.F16.F32.PACK_AB R9, R34, R115 ;  /* 0x000000732209723e */ /* 0x020fe400000000ff */
[----:B------:R-:W-:Y:S02]  /*10490*/  F2FP.F16.F32.PACK_AB R10, R119, R33 ;  /* 0x00000021770a723e */ /* 0x000fe400000000ff */
[----:B--2---:R-:W-:Y:S01]  /*104a0*/  F2FP.F16.F32.PACK_AB R11, R113, R35 ;  /* 0x00000023710b723e */ /* 0x004fe200000000ff */
[----:B------:R-:W-:Y:S01]  /*104b0*/  FADD.FTZ R112, R111, R112 ;  /* 0x000000706f707221 */ /* 0x000fe20000010000 */
[----:B------:R-:W-:-:S03]  /*104c0*/  FADD.FTZ R116, R129, R116 ;  /* 0x0000007481747221 */ /* 0x000fc60000010000 */
[----:B------:R-:W-:Y:S01]  /*104d0*/  FADD.FTZ R112, R124, R112 ;  /* 0x000000707c707221 */ /* 0x000fe20000010000 */
[----:B------:R-:W-:Y:S01]  /*104e0*/  FADD.FTZ R128, R128, R116 ;  /* 0x0000007480807221 */ /* 0x000fe20000010000 */
[C---:B------:R-:W-:Y:S01]  /*104f0*/  HMMA.16816.F32 R12, R8.reuse, R4, R12 ;  /* 0x00000004080c723c */ /* 0x040fe2000000180c */
[-C--:B------:R-:W-:Y:S01]  /*10500*/  FFMA.FTZ R4, R94, R46.reuse, -R44 ;  /* 0x0000002e5e047223 */ /* 0x080fe2000001082c */
[----:B------:R-:W-:Y:S01]  /*10510*/  FADD.FTZ R123, R123, R112 ;  /* 0x000000707b7b7221 */ /* 0x000fe20000010000 */
[----:B------:R-:W-:Y:S01]  /*10520*/  FADD.FTZ R128, R127, R128 ;  /* 0x000000807f807221 */ /* 0x000fe20000010000 */
[-CC-:B------:R-:W-:Y:S01]  /*10530*/  FFMA.FTZ R21, R105, R46.reuse, -R45.reuse ;  /* 0x0000002e69157223 */ /* 0x180fe2000001082d */
[----:B------:R1:W-:Y:S01]  /*10540*/  MUFU.EX2 R90, R4 ;  /* 0x00000004005a7308 */ /* 0x0003e20000000800 */
[-C--:B------:R-:W-:Y:S01]  /*10550*/  FFMA.FTZ R20, R104, R46.reuse, -R45 ;  /* 0x0000002e68147223 */ /* 0x080fe2000001082d */
[----:B------:R-:W-:Y:S01]  /*10560*/  FADD.FTZ R123, R122, R123 ;  /* 0x0000007b7a7b7221 */ /* 0x000fe20000010000 */
[----:B------:R-:W-:Y:S01]  /*10570*/  FADD.FTZ R128, R130, R128 ;  /* 0x0000008082807221 */ /* 0x000fe20000010000 */
[----:B------:R-:W-:Y:S01]  /*10580*/  MUFU.EX2 R104, R21 ;  /* 0x0000001500687308 */ /* 0x000fe20000000800 */
[----:B------:R-:W-:Y:S01]  /*10590*/  HMMA.16816.F32 R16, R8, R6, R16 ;  /* 0x000000060810723c */ /* 0x000fe20000001810 */
[----:B------:R-:W-:Y:S01]  /*105a0*/  FADD.FTZ R123, R132, R123 ;  /* 0x0000007b847b7221 */ /* 0x000fe20000010000 */
[----:B------:R-:W-:Y:S01]  /*105b0*/  FADD.FTZ R138, R138, R128 ;  /* 0x000000808a8a7221 */ /* 0x000fe20000010000 */
[----:B------:R2:W-:Y:S01]  /*105c0*/  MUFU.EX2 R98, R20 ;  /* 0x0000001400627308 */ /* 0x0005e20000000800 */
[----:B-1----:R-:W-:-:S04]  /*105d0*/  FFMA.FTZ R4, R86, R46, -R44 ;  /* 0x0000002e56047223 */ /* 0x002fc8000001082c */
[----:B------:R1:W-:Y:S01]  /*105e0*/  MUFU.EX2 R84, R4 ;  /* 0x0000000400547308 */ /* 0x0003e20000000800 */
[----:B------:R-:W-:Y:S01]  /*105f0*/  FADD.FTZ R135, R135, R123 ;  /* 0x0000007b87877221 */ /* 0x000fe20000010000 */
[----:B--2---:R-:W2:Y:S01]  /*10600*/  LDSM.16.MT88.4 R20, [R80+0x7c00] ;  /* 0x007c00005014783b */ /* 0x004ea20000004200 */
[----:B------:R-:W-:Y:S02]  /*10610*/  FADD.FTZ R138, R137, R138 ;  /* 0x0000008a898a7221 */ /* 0x000fe40000010000 */
[----:B------:R-:W-:Y:S01]  /*10620*/  FADD.FTZ R135, R134, R135 ;  /* 0x0000008786877221 */ /* 0x000fe20000010000 */
[----:B-1----:R-:W1:Y:S01]  /*10630*/  LDSM.16.MT88.4 R4, [R0+0x2c00] ;  /* 0x002c00000004783b */ /* 0x002e620000004200 */
[----:B------:R-:W-:Y:S02]  /*10640*/  FADD.FTZ R138, R136, R138 ;  /* 0x0000008a888a7221 */ /* 0x000fe40000010000 */
[----:B------:R-:W-:Y:S01]  /*10650*/  FADD.FTZ R135, R133, R135 ;  /* 0x0000008785877221 */ /* 0x000fe20000010000 */
[-C--:B------:R-:W-:Y:S01]  /*10660*/  FFMA.FTZ R85, R85, R46.reuse, -R44 ;  /* 0x0000002e55557223 */ /* 0x080fe2000001082c */
[----:B------:R-:W-:Y:S01]  /*10670*/  FADD.FTZ R139, R139, R138 ;  /* 0x0000008a8b8b7221 */ /* 0x000fe20000010000 */
[-CC-:B------:R-:W-:Y:S01]  /*10680*/  FFMA.FTZ R106, R106, R46.reuse, -R45.reuse ;  /* 0x0000002e6a6a7223 */ /* 0x180fe2000001082d */
[-C--:B------:R-:W-:Y:S01]  /*10690*/  FFMA.FTZ R100, R100, R46.reuse, -R45 ;  /* 0x0000002e64647223 */ /* 0x080fe2000001082d */
[-C--:B------:R-:W-:Y:S01]  /*106a0*/  FFMA.FTZ R93, R93, R46.reuse, -R44 ;  /* 0x0000002e5d5d7223 */ /* 0x080fe2000001082c */
[----:B------:R-:W-:Y:S01]  /*106b0*/  FADD.FTZ R142, R142, R135 ;  /* 0x000000878e8e7221 */ /* 0x000fe20000010000 */
[----:B------:R-:W-:Y:S01]  /*106c0*/  FADD.FTZ R139, R143, R139 ;  /* 0x0000008b8f8b7221 */ /* 0x000fe20000010000 */
[----:B------:R-:W4:Y:S01]  /*106d0*/  MUFU.EX2 R105, R106 ;  /* 0x0000006a00697308 */ /* 0x000f220000000800 */
[----:B---3--:R-:W-:Y:S01]  /*106e0*/  HMMA.16816.F32 R36, R8, R24, R36 ;  /* 0x000000180824723c */ /* 0x008fe20000001824 */
[----:B------:R-:W-:Y:S01]  /*106f0*/  FADD.FTZ R142, R141, R142 ;  /* 0x0000008e8d8e7221 */ /* 0x000fe20000010000 */
[----:B------:R-:W-:Y:S01]  /*10700*/  FADD.FTZ R139, R161, R139 ;  /* 0x0000008ba18b7221 */ /* 0x000fe20000010000 */
[----:B------:R-:W-:Y:S01]  /*10710*/  MUFU.EX2 R94, R100 ;  /* 0x00000064005e7308 */ /* 0x000fe20000000800 */
[----:B------:R-:W-:-:S03]  /*10720*/  FFMA.FTZ R79, R79, R46, -R45 ;  /* 0x0000002e4f4f7223 */ /* 0x000fc6000001082d */
[----:B------:R-:W3:Y:S01]  /*10730*/  MUFU.EX2 R86, R93 ;  /* 0x0000005d00567308 */ /* 0x000ee20000000800 */
[----:B------:R-:W-:Y:S03]  /*10740*/  HMMA.16816.F32 R28, R8, R26, R28 ;  /* 0x0000001a081c723c */ /* 0x000fe6000000181c */
[----:B------:R-:W5:Y:S01]  /*10750*/  MUFU.EX2 R85, R85 ;  /* 0x0000005500557308 */ /* 0x000f620000000800 */
[----:B------:R-:W-:Y:S01]  /*10760*/  FADD.FTZ R142, R140, R142 ;  /* 0x0000008e8c8e7221 */ /* 0x000fe20000010000 */
[----:B------:R-:W-:Y:S01]  /*10770*/  FADD.FTZ R139, R147, R139 ;  /* 0x0000008b938b7221 */ /* 0x000fe20000010000 */
[-C--:B------:R-:W-:Y:S01]  /*10780*/  FFMA.FTZ R25, R78, R46.reuse, -R45 ;  /* 0x0000002e4e197223 */ /* 0x080fe2000001082d */
[-C--:B------:R-:W-:Y:S01]  /*10790*/  FFMA.FTZ R59, R59, R46.reuse, -R44 ;  /* 0x0000002e3b3b7223 */ /* 0x080fe2000001082c */
[----:B------:R-:W-:Y:S01]  /*107a0*/  FADD.FTZ R142, R145, R142 ;  /* 0x0000008e918e7221 */ /* 0x000fe20000010000 */
[----:B------:R-:W-:Y:S01]  /*107b0*/  FADD.FTZ R139, R146, R139 ;  /* 0x0000008b928b7221 */ /* 0x000fe20000010000 */
[----:B------:R-:W-:Y:S01]  /*107c0*/  FFMA.FTZ R24, R77, R46, -R45 ;  /* 0x0000002e4d187223 */ /* 0x000fe2000001082d */
[----:B------:R2:W-:Y:S01]  /*107d0*/  MUFU.EX2 R78, R79 ;  /* 0x0000004f004e7308 */ /* 0x0005e20000000800 */
[----:B------:R-:W-:Y:S01]  /*107e0*/  FADD.FTZ R144, R144, R142 ;  /* 0x0000008e90907221 */ /* 0x000fe20000010000 */
[----:B------:R-:W-:Y:S01]  /*107f0*/  FADD.FTZ R204, R204, R139 ;  /* 0x0000008bcccc7221 */ /* 0x000fe20000010000 */
[----:B----4-:R-:W-:Y:S01]  /*10800*/  F2FP.F16.F32.PACK_AB R8, R104, R105 ;  /* 0x000000696808723e */ /* 0x010fe200000000ff */
[----:B------:R-:W4:Y:S01]  /*10810*/  MUFU.EX2 R77, R25 ;  /* 0x00000019004d7308 */ /* 0x000f220000000800 */
[----:B---3--:R-:W-:Y:S01]  /*10820*/  F2FP.F16.F32.PACK_AB R9, R86, R90 ;  /* 0x0000005a5609723e */ /* 0x008fe200000000ff */
[--C-:B------:R-:W-:Y:S01]  /*10830*/  FFMA.FTZ R71, R71, R46, -R45.reuse ;  /* 0x0000002e47477223 */ /* 0x100fe2000001082d */
[----:B------:R-:W-:Y:S01]  /*10840*/  F2FP.F16.F32.PACK_AB R10, R94, R98 ;  /* 0x000000625e0a723e */ /* 0x000fe200000000ff */
[----:B------:R-:W-:Y:S01]  /*10850*/  LDSM.16.MT88.4 R132, [R0+0x3c00] ;  /* 0x003c00000084783b */ /* 0x000fe20000004200 */
[----:B-----5:R-:W-:Y:S01]  /*10860*/  F2FP.F16.F32.PACK_AB R11, R85, R84 ;  /* 0x00000054550b723e */ /* 0x020fe200000000ff */
[----:B------:R-:W-:Y:S01]  /*10870*/  FADD.FTZ R144, R167, R144 ;  /* 0x00000090a7907221 */ /* 0x000fe20000010000 */
[----:B------:R-:W-:Y:S01]  /*10880*/  FADD.FTZ R204, R203, R204 ;  /* 0x000000cccbcc7221 */ /* 0x000fe20000010000 */
[----:B------:R-:W-:Y:S01]  /*10890*/  LDSM.16.MT88.4 R140, [R80+0x8c00] ;  /* 0x008c0000508c783b */ /* 0x000fe20000004200 */
[----:B--2---:R-:W-:-:S02]  /*108a0*/  FFMA.FTZ R79, R76, R46, -R45 ;  /* 0x0000002e4c4f7223 */ /* 0x004fc4000001082d */
[----:B------:R2:W-:Y:S01]  /*108b0*/  MUFU.EX2 R76, R24 ;  /* 0x00000018004c7308 */ /* 0x0005e20000000800 */
[----:B------:R-:W-:Y:S01]  /*108c0*/  FADD.FTZ R163, R163, R144 ;  /* 0x00000090a3a37221 */ /* 0x000fe20000010000 */
[----:B------:R-:W-:Y:S01]  /*108d0*/  FADD.FTZ R202, R202, R204 ;  /* 0x000000cccaca7221 */ /* 0x000fe20000010000 */
[C---:B------:R-:W-:Y:S02]  /*108e0*/  HMMA.16816.F32 R12, R8.reuse, R20, R12 ;  /* 0x00000014080c723c */ /* 0x040fe4000000180c */
[----:B------:R-:W-:Y:S01]  /*108f0*/  FADD.FTZ R163, R162, R163 ;  /* 0x000000a3a2a37221 */ /* 0x000fe20000010000 */
[----:B------:R-:W-:Y:S01]  /*10900*/  FADD.FTZ R202, R206, R202 ;  /* 0x000000caceca7221 */ /* 0x000fe20000010000 */
[----:B--2---:R-:W2:Y:S04]  /*10910*/  LDSM.16.MT88.4 R24, [R80+0x8000] ;  /* 0x008000005018783b */ /* 0x004ea80000004200 */
[----:B------:R-:W-:Y:S01]  /*10920*/  HMMA.16816.F32 R16, R8, R22, R16 ;  /* 0x000000160810723c */ /* 0x000fe20000001810 */
[----:B------:R-:W-:-:S07]  /*10930*/  FFMA.FTZ R20, R63, R46, -R44 ;  /* 0x0000002e3f147223 */ /* 0x000fce000001082c */
[C---:B-1----:R-:W-:Y:S01]  /*10940*/  HMMA.16816.F32 R36, R8.reuse, R4, R36 ;  /* 0x000000040824723c */ /* 0x042fe20000001824 */
[----:B------:R1:W-:Y:S07]  /*10950*/  MUFU.EX2 R63, R79 ;  /* 0x0000004f003f7308 */ /* 0x0003ee0000000800 */
[----:B------:R-:W-:Y:S01]  /*10960*/  HMMA.16816.F32 R28, R8, R6, R28 ;  /* 0x00000006081c723c */ /* 0x000fe2000000181c */
[----:B------:R-:W3:Y:S01]  /*10970*/  LDSM.16.MT88.4 R8, [R0+0x3000] ;  /* 0x003000000008783b */ /* 0x000ee20000004200 */
[----:B------:R-:W-:Y:S01]  /*10980*/  FADD.FTZ R213, R213, R163 ;  /* 0x000000a3d5d57221 */ /* 0x000fe20000010000 */
[----:B------:R-:W-:Y:S01]  /*10990*/  FADD.FTZ R209, R209, R202 ;  /* 0x000000cad1d17221 */ /* 0x000fe20000010000 */
[----:B------:R-:W-:-:S02]  /*109a0*/  FFMA.FTZ R21, R62, R46, -R44 ;  /* 0x0000002e3e157223 */ /* 0x000fc4000001082c */
[----:B------:R5:W-:Y:S01]  /*109b0*/  MUFU.EX2 R62, R20 ;  /* 0x00000014003e7308 */ /* 0x000be20000000800 */
[----:B-1----:R-:W-:Y:S01]  /*109c0*/  FFMA.FTZ R79, R60, R46, -R44 ;  /* 0x0000002e3c4f7223 */ /* 0x002fe2000001082c */
[----:B------:R-:W-:Y:S01]  /*109d0*/  FADD.FTZ R213, R212, R213 ;  /* 0x000000d5d4d57221 */ /* 0x000fe20000010000 */
[----:B------:R-:W-:-:S03]  /*109e0*/  FADD.FTZ R209, R208, R209 ;  /* 0x000000d1d0d17221 */ /* 0x000fc60000010000 */
[----:B------:R-:W-:Y:S01]  /*109f0*/  FADD.FTZ R211, R211, R213 ;  /* 0x000000d5d3d37221 */ /* 0x000fe20000010000 */
[----:B------:R-:W-:Y:S01]  /*10a00*/  MUFU.EX2 R79, R79 ;  /* 0x0000004f004f7308 */ /* 0x000fe20000000800 */
[----:B------:R-:W-:Y:S01]  /*10a10*/  FADD.FTZ R207, R207, R209 ;  /* 0x000000d1cfcf7221 */ /* 0x000fe20000010000 */
[----:B-----5:R-:W-:Y:S02]  /*10a20*/  FFMA.FTZ R20, R61, R46, -R44 ;  /* 0x0000002e3d147223 */ /* 0x020fe4000001082c */
[----:B------:R-:W1:Y:S04]  /*10a30*/  MUFU.EX2 R61, R21 ;  /* 0x00000015003d7308 */ /* 0x000e680000000800 */
[----:B------:R5:W2:Y:S01]  /*10a40*/  MUFU.EX2 R60, R20 ;  /* 0x00000014003c7308 */ /* 0x000aa20000000800 */
[----:B------:R-:W-:Y:S01]  /*10a50*/  FADD.FTZ R211, R210, R211 ;  /* 0x000000d3d2d37221 */ /* 0x000fe20000010000 */
[----:B------:R-:W-:-:S03]  /*10a60*/  FADD.FTZ R207, R214, R207 ;  /* 0x000000cfd6cf7221 */ /* 0x000fc60000010000 */
[----:B------:R-:W-:Y:S01]  /*10a70*/  FADD.FTZ R211, R201, R211 ;  /* 0x000000d3c9d37221 */ /* 0x000fe20000010000 */
[----:B------:R-:W-:Y:S01]  /*10a80*/  FADD.FTZ R207, R158, R207 ;  /* 0x000000cf9ecf7221 */ /* 0x000fe20000010000 */
[----:B----4-:R-:W-:Y:S02]  /*10a90*/  F2FP.F16.F32.PACK_AB R4, R77, R78 ;  /* 0x0000004e4d04723e */ /* 0x010fe400000000ff */
[----:B------:R-:W-:Y:S01]  /*10aa0*/  FADD.FTZ R190, R190, R211 ;  /* 0x000000d3bebe7221 */ /* 0x000fe20000010000 */
[----:B------:R-:W-:Y:S01]  /*10ab0*/  FADD.FTZ R156, R156, R207 ;  /* 0x000000cf9c9c7221 */ /* 0x000fe20000010000 */
[----:B-1----:R-:W-:Y:S02]  /*10ac0*/  F2FP.F16.F32.PACK_AB R5, R61, R62 ;  /* 0x0000003e3d05723e */ /* 0x002fe400000000ff */
[----:B------:R-:W-:Y:S01]  /*10ad0*/  F2FP.F16.F32.PACK_AB R6, R63, R76 ;  /* 0x0000004c3f06723e */ /* 0x000fe200000000ff */
[----:B-----5:R-:W1:Y:S01]  /*10ae0*/  LDSM.16.MT88.4 R20, [R80+0x8400] ;  /* 0x008400005014783b */ /* 0x020e620000004200 */
[----:B--2---:R-:W-:Y:S01]  /*10af0*/  F2FP.F16.F32.PACK_AB R7, R79, R60 ;  /* 0x0000003c4f07723e */ /* 0x004fe200000000ff */
[----:B------:R-:W-:Y:S01]  /*10b00*/  FADD.FTZ R190, R168, R190 ;  /* 0x000000bea8be7221 */ /* 0x000fe20000010000 */
[----:B------:R-:W-:-:S03]  /*10b10*/  FADD.FTZ R156, R155, R156 ;  /* 0x0000009c9b9c7221 */ /* 0x000fc60000010000 */
[----:B------:R-:W-:Y:S01]  /*10b20*/  FADD.FTZ R190, R160, R190 ;  /* 0x000000bea0be7221 */ /* 0x000fe20000010000 */
[----:B------:R-:W-:Y:S01]  /*10b30*/  FADD.FTZ R156, R157, R156 ;  /* 0x0000009c9d9c7221 */ /* 0x000fe20000010000 */
[C---:B------:R-:W-:Y:S01]  /*10b40*/  HMMA.16816.F32 R16, R4.reuse, R26, R16 ;  /* 0x0000001a0410723c */ /* 0x040fe20000001810 */
[-CC-:B------:R-:W-:Y:S01]  /*10b50*/  FFMA.FTZ R26, R72, R46.reuse, -R45.reuse ;  /* 0x0000002e481a7223 */ /* 0x180fe2000001082d */
[-C--:B------:R-:W-:Y:S01]  /*10b60*/  FFMA.FTZ R72, R58, R46.reuse, -R44 ;  /* 0x0000002e3a487223 */ /* 0x080fe2000001082c */
[----:B------:R-:W-:Y:S01]  /*10b70*/  FADD.FTZ R190, R159, R190 ;  /* 0x000000be9fbe7221 */ /* 0x000fe20000010000 */
[----:B------:R2:W-:Y:S01]  /*10b80*/  MUFU.EX2 R58, R59 ;  /* 0x0000003b003a7308 */ /* 0x0005e20000000800 */
[----:B------:R-:W-:Y:S01]  /*10b90*/  FADD.FTZ R156, R149, R156 ;  /* 0x0000009c959c7221 */ /* 0x000fe20000010000 */
[-CC-:B------:R-:W-:Y:S02]  /*10ba0*/  FFMA.FTZ R27, R75, R46.reuse, -R45.reuse ;  /* 0x0000002e4b1b7223 */ /* 0x180fe4000001082d */
[----:B------:R-:W-:Y:S01]  /*10bb0*/  HMMA.16816.F32 R12, R4, R24, R12 ;  /* 0x00000018040c723c */ /* 0x000fe2000000180c */
[-CC-:B------:R-:W-:Y:S01]  /*10bc0*/  FFMA.FTZ R25, R74, R46.reuse, -R45.reuse ;  /* 0x0000002e4a197223 */ /* 0x180fe2000001082d */
[----:B------:R-:W-:Y:S01]  /*10bd0*/  FFMA.FTZ R24, R73, R46, -R45 ;  /* 0x0000002e49187223 */ /* 0x000fe2000001082d */
[----:B------:R-:W-:Y:S01]  /*10be0*/  FADD.FTZ R154, R154, R190 ;  /* 0x000000be9a9a7221 */ /* 0x000fe20000010000 */
[----:B------:R-:W-:-:S04]  /*10bf0*/  FADD.FTZ R148, R148, R156 ;  /* 0x0000009c94947221 */ /* 0x000fc80000010000 */
[C---:B---3--:R-:W-:Y:S01]  /*10c00*/  HMMA.16816.F32 R36, R4.reuse, R8, R36 ;  /* 0x000000080424723c */ /* 0x048fe20000001824 */
[----:B--2---:R-:W-:Y:S02]  /*10c10*/  FFMA.FTZ R59, R57, R46, -R44 ;  /* 0x0000002e393b7223 */ /* 0x004fe4000001082c */
[----:B------:R2:W-:Y:S05]  /*10c20*/  MUFU.EX2 R57, R72 ;  /* 0x0000004800397308 */ /* 0x0005ea0000000800 */
[----:B------:R-:W-:Y:S01]  /*10c30*/  HMMA.16816.F32 R28, R4, R10, R28 ;  /* 0x0000000a041c723c */ /* 0x000fe2000000181c */
[----:B------:R-:W3:Y:S01]  /*10c40*/  LDSM.16.MT88.4 R8, [R0+0x3400] ;  /* 0x003400000008783b */ /* 0x000ee20000004200 */
[----:B------:R-:W-:Y:S01]  /*10c50*/  MUFU.EX2 R27, R27 ;  /* 0x0000001b001b7308 */ /* 0x000fe20000000800 */
[----:B------:R-:W-:Y:S01]  /*10c60*/  FADD.FTZ R154, R153, R154 ;  /* 0x0000009a999a7221 */ /* 0x000fe20000010000 */
[----:B------:R-:W-:-:S02]  /*10c70*/  FADD.FTZ R148, R131, R148 ;  /* 0x0000009483947221 */ /* 0x000fc40000010000 */
[----:B------:R-:W4:Y:S01]  /*10c80*/  MUFU.EX2 R25, R25 ;  /* 0x0000001900197308 */ /* 0x000f220000000800 */
[----:B--2---:R-:W-:-:S03]  /*10c90*/  FFMA.FTZ R72, R56, R46, -R44 ;  /* 0x0000002e38487223 */ /* 0x004fc6000001082c */
[----:B------:R-:W-:Y:S04]  /*10ca0*/  MUFU.EX2 R24, R24 ;  /* 0x0000001800187308 */ /* 0x000fe80000000800 */
[----:B------:R-:W-:Y:S04]  /*10cb0*/  MUFU.EX2 R56, R59 ;  /* 0x0000003b00387308 */ /* 0x000fe80000000800 */
[----:B------:R-:W2:Y:S04]  /*10cc0*/  MUFU.EX2 R26, R26 ;  /* 0x0000001a001a7308 */ /* 0x000ea80000000800 */
[----:B------:R-:W5:Y:S01]  /*10cd0*/  MUFU.EX2 R59, R72 ;  /* 0x00000048003b7308 */ /* 0x000f620000000800 */
[----:B------:R-:W-:Y:S01]  /*10ce0*/  FADD.FTZ R152, R152, R154 ;  /* 0x0000009a98987221 */ /* 0x000fe20000010000 */
[----:B------:R-:W-:-:S03]  /*10cf0*/  FADD.FTZ R205, R205, R148 ;  /* 0x00000094cdcd7221 */ /* 0x000fc60000010000 */
[----:B------:R-:W-:Y:S01]  /*10d00*/  FADD.FTZ R152, R125, R152 ;  /* 0x000000987d987221 */ /* 0x000fe20000010000 */
[----:B------:R-:W-:Y:S01]  /*10d10*/  FADD.FTZ R205, R115, R205 ;  /* 0x000000cd73cd7221 */ /* 0x000fe20000010000 */
[----:B----4-:R-:W-:Y:S02]  /*10d20*/  F2FP.F16.F32.PACK_AB R4, R25, R27 ;  /* 0x0000001b1904723e */ /* 0x010fe400000000ff */
[----:B------:R-:W-:Y:S01]  /*10d30*/  FADD.FTZ R152, R32, R152 ;  /* 0x0000009820987221 */ /* 0x000fe20000010000 */
[----:B------:R-:W-:Y:S01]  /*10d40*/  FADD.FTZ R34, R34, R205 ;  /* 0x000000cd22227221 */ /* 0x000fe20000010000 */
[----:B------:R-:W-:Y:S02]  /*10d50*/  F2FP.F16.F32.PACK_AB R5, R57, R58 ;  /* 0x0000003a3905723e */ /* 0x000fe400000000ff */
[----:B--2---:R-:W-:Y:S02]  /*10d60*/  F2FP.F16.F32.PACK_AB R6, R26, R24 ;  /* 0x000000181a06723e */ /* 0x004fe400000000ff */
[----:B-----5:R-:W-:Y:S01]  /*10d70*/  F2FP.F16.F32.PACK_AB R7, R59, R56 ;  /* 0x000000383b07723e */ /* 0x020fe200000000ff */
[----:B------:R-:W-:Y:S01]  /*10d80*/  FADD.FTZ R33, R33, R152 ;  /* 0x0000009821217221 */ /* 0x000fe20000010000 */
[----:B------:R-:W-:-:S03]  /*10d90*/  FADD.FTZ R34, R35, R34 ;  /* 0x0000002223227221 */ /* 0x000fc60000010000 */
[----:B------:R-:W-:Y:S01]  /*10da0*/  FADD.FTZ R33, R119, R33 ;  /* 0x0000002177217221 */ /* 0x000fe20000010000 */
[----:B------:R-:W-:Y:S01]  /*10db0*/  FADD.FTZ R34, R113, R34 ;  /* 0x0000002271227221 */ /* 0x000fe20000010000 */
[C---:B-1----:R-:W-:Y:S01]  /*10dc0*/  HMMA.16816.F32 R12, R4.reuse, R20, R12 ;  /* 0x00000014040c723c */ /* 0x042fe2000000180c */
[-CC-:B------:R-:W-:Y:S01]  /*10dd0*/  FFMA.FTZ R20, R70, R46.reuse, -R45.reuse ;  /* 0x0000002e46147223 */ /* 0x180fe2000001082d */
[-C--:B------:R-:W-:Y:S01]  /*10de0*/  FFMA.FTZ R21, R69, R46.reuse, -R45 ;  /* 0x0000002e45157223 */ /* 0x080fe2000001082d */
[----:B------:R1:W-:Y:S01]  /*10df0*/  MUFU.EX2 R70, R71 ;  /* 0x0000004700467308 */ /* 0x0003e20000000800 */
[----:B------:R-:W-:Y:S01]  /*10e00*/  FADD.FTZ R33, R105, R33 ;  /* 0x0000002169217221 */ /* 0x000fe20000010000 */
[----:B------:R-:W-:Y:S02]  /*10e10*/  FADD.FTZ R34, R90, R34 ;  /* 0x000000225a227221 */ /* 0x000fe40000010000 */
[----:B------:R-:W2:Y:S01]  /*10e20*/  MUFU.EX2 R69, R20 ;  /* 0x0000001400457308 */ /* 0x000ea20000000800 */
[----:B------:R-:W-:Y:S01]  /*10e30*/  HMMA.16816.F32 R16, R4, R22, R16 ;  /* 0x000000160410723c */ /* 0x000fe20000001810 */
[----:B------:R-:W-:Y:S01]  /*10e40*/  FADD.FTZ R33, R104, R33 ;  /* 0x0000002168217221 */ /* 0x000fe20000010000 */
[----:B------:R-:W-:Y:S01]  /*10e50*/  FADD.FTZ R34, R86, R34 ;  /* 0x0000002256227221 */ /* 0x000fe20000010000 */
[----:B-1----:R-:W-:-:S02]  /*10e60*/  FFMA.FTZ R71, R68, R46, -R45 ;  /* 0x0000002e44477223 */ /* 0x002fc4000001082d */
[----:B------:R1:W-:Y:S01]  /*10e70*/  MUFU.EX2 R68, R21 ;  /* 0x0000001500447308 */ /* 0x0003e20000000800 */
[----:B------:R-:W-:Y:S01]  /*10e80*/  FADD.FTZ R33, R98, R33 ;  /* 0x0000002162217221 */ /* 0x000fe20000010000 */
[----:B------:R-:W-:Y:S01]  /*10e90*/  FADD.FTZ R34, R84, R34 ;  /* 0x0000002254227221 */ /* 0x000fe20000010000 */
[-C--:B------:R-:W-:Y:S01]  /*10ea0*/  FFMA.FTZ R72, R55, R46.reuse, -R44 ;  /* 0x0000002e37487223 */ /* 0x080fe2000001082c */
[C---:B---3--:R-:W-:Y:S01]  /*10eb0*/  HMMA.16816.F32 R36, R4.reuse, R8, R36 ;  /* 0x000000080424723c */ /* 0x048fe20000001824 */
[----:B------:R3:W-:Y:S01]  /*10ec0*/  MUFU.EX2 R55, R71 ;  /* 0x0000004700377308 */ /* 0x0007e20000000800 */
[----:B-1----:R-:W1:Y:S06]  /*10ed0*/  LDSM.16.MT88.4 R20, [R80+0x8800] ;  /* 0x008800005014783b */ /* 0x002e6c0000004200 */
[----:B------:R-:W-:Y:S01]  /*10ee0*/  HMMA.16816.F32 R28, R4, R10, R28 ;  /* 0x0000000a041c723c */ /* 0x000fe2000000181c */
[----:B------:R-:W-:Y:S01]  /*10ef0*/  FADD.FTZ R33, R94, R33 ;  /* 0x000000215e217221 */ /* 0x000fe20000010000 */
[----:B------:R-:W-:Y:S01]  /*10f00*/  FADD.FTZ R34, R85, R34 ;  /* 0x0000002255227221 */ /* 0x000fe20000010000 */
[----:B------:R-:W4:Y:S01]  /*10f10*/  LDSM.16.MT88.4 R4, [R0+0x3800] ;  /* 0x003800000004783b */ /* 0x000f220000004200 */
[----:B---3--:R-:W-:-:S02]  /*10f20*/  FFMA.FTZ R71, R54, R46, -R44 ;  /* 0x0000002e36477223 */ /* 0x008fc4000001082c */
[----:B------:R3:W-:Y:S01]  /*10f30*/  MUFU.EX2 R54, R72 ;  /* 0x0000004800367308 */ /* 0x0007e20000000800 */
[----:B------:R-:W-:Y:S01]  /*10f40*/  FADD.FTZ R78, R78, R33 ;  /* 0x000000214e4e7221 */ /* 0x000fe20000010000 */
[----:B------:R-:W-:-:S03]  /*10f50*/  FADD.FTZ R62, R62, R34 ;  /* 0x000000223e3e7221 */ /* 0x000fc60000010000 */
[----:B------:R-:W-:Y:S01]  /*10f60*/  FADD.FTZ R77, R77, R78 ;  /* 0x0000004e4d4d7221 */ /* 0x000fe20000010000 */
[----:B------:R-:W-:Y:S01]  /*10f70*/  FADD.FTZ R62, R61, R62 ;  /* 0x0000003e3d3e7221 */ /* 0x000fe20000010000 */
[-C--:B---3--:R-:W-:Y:S02]  /*10f80*/  FFMA.FTZ R72, R53, R46.reuse, -R44 ;  /* 0x0000002e35487223 */ /* 0x088fe4000001082c */
[----:B------:R3:W5:Y:S01]  /*10f90*/  MUFU.EX2 R53, R71 ;  /* 0x0000004700357308 */ /* 0x0007620000000800 */
[----:B------:R-:W-:Y:S01]  /*10fa0*/  FADD.FTZ R77, R76, R77 ;  /* 0x0000004d4c4d7221 */ /* 0x000fe20000010000 */
[----:B------:R-:W-:Y:S01]  /*10fb0*/  FADD.FTZ R60, R60, R62 ;  /* 0x0000003e3c3c7221 */ /* 0x000fe20000010000 */
[----:B---3--:R-:W-:Y:S02]  /*10fc0*/  FFMA.FTZ R71, R52, R46, -R44 ;  /* 0x0000002e34477223 */ /* 0x008fe4000001082c */
[----:B------:R-:W-:Y:S04]  /*10fd0*/  MUFU.EX2 R52, R72 ;  /* 0x0000004800347308 */ /* 0x000fe80000000800 */
[----:B------:R-:W3:Y:S01]  /*10fe0*/  MUFU.EX2 R71, R71 ;  /* 0x0000004700477308 */ /* 0x000ee20000000800 */
[----:B------:R-:W-:Y:S01]  /*10ff0*/  FADD.FTZ R63, R63, R77 ;  /* 0x0000004d3f3f7221 */ /* 0x000fe20000010000 */
[----:B------:R-:W-:-:S03]  /*11000*/  FADD.FTZ R60, R79, R60 ;  /* 0x0000003c4f3c7221 */ /* 0x000fc60000010000 */
[----:B------:R-:W-:Y:S01]  /*11010*/  FADD.FTZ R63, R27, R63 ;  /* 0x0000003f1b3f7221 */ /* 0x000fe20000010000 */
[----:B------:R-:W-:Y:S01]  /*11020*/  FADD.FTZ R60, R58, R60 ;  /* 0x0000003c3a3c7221 */ /* 0x000fe20000010000 */
[----:B--2---:R-:W-:Y:S02]  /*11030*/  F2FP.F16.F32.PACK_AB R8, R69, R70 ;  /* 0x000000464508723e */ /* 0x004fe400000000ff */
[----:B-----5:R-:W-:Y:S01]  /*11040*/  F2FP.F16.F32.PACK_AB R9, R53, R54 ;  /* 0x000000363509723e */ /* 0x020fe200000000ff */
[----:B------:R-:W-:Y:S01]  /*11050*/  FADD.FTZ R25, R25, R63 ;  /* 0x0000003f19197221 */ /* 0x000fe20000010000 */
[----:B------:R-:W-:Y:S01]  /*11060*/  F2FP.F16.F32.PACK_AB R10, R55, R68 ;  /* 0x00000044370a723e */ /* 0x000fe200000000ff */
[----:B------:R-:W-:Y:S01]  /*11070*/  FADD.FTZ R57, R57, R60 ;  /* 0x0000003c39397221 */ /* 0x000fe20000010000 */
[----:B---3--:R-:W-:Y:S01]  /*11080*/  F2FP.F16.F32.PACK_AB R11, R71, R52 ;  /* 0x00000034470b723e */ /* 0x008fe200000000ff */
[----:B------:R-:W-:Y:S02]  /*11090*/  FADD.FTZ R25, R24, R25 ;  /* 0x0000001918197221 */ /* 0x000fe40000010000 */
[----:B------:R-:W-:Y:S01]  /*110a0*/  FADD.FTZ R57, R56, R57 ;  /* 0x0000003938397221 */ /* 0x000fe20000010000 */
[-C--:B------:R-:W-:Y:S01]  /*110b0*/  FFMA.FTZ R200, R64, R46.reuse, -R45 ;  /* 0x0000002e40c87223 */ /* 0x080fe2000001082d */
[-CC-:B------:R-:W-:Y:S01]  /*110c0*/  FFMA.FTZ R32, R49, R46.reuse, -R44.reuse ;  /* 0x0000002e31207223 */ /* 0x180fe2000001082c */
[----:B------:R-:W-:Y:S01]  /*110d0*/  FADD.FTZ R26, R26, R25 ;  /* 0x000000191a1a7221 */ /* 0x000fe20000010000 */
[----:B------:R-:W-:Y:S01]  /*110e0*/  FADD.FTZ R59, R59, R57 ;  /* 0x000000393b3b7221 */ /* 0x000fe20000010000 */
[----:B-1----:R-:W-:Y:S01]  /*110f0*/  HMMA.16816.F32 R12, R8, R20, R12 ;  /* 0x00000014080c723c */ /* 0x002fe2000000180c */
[-CC-:B------:R-:W-:Y:S01]  /*11100*/  FFMA.FTZ R20, R67, R46.reuse, -R45.reuse ;  /* 0x0000002e43147223 */ /* 0x180fe2000001082d */
[-CC-:B------:R-:W-:Y:S01]  /*11110*/  FFMA.FTZ R21, R66, R46.reuse, -R45.reuse ;  /* 0x0000002e42157223 */ /* 0x180fe2000001082d */
[-C--:B------:R-:W-:Y:S01]  /*11120*/  FFMA.FTZ R195, R47, R46.reuse, -R44 ;  /* 0x0000002e2fc37223 */ /* 0x080fe2000001082c */
[----:B------:R-:W-:-:S04]  /*11130*/  FFMA.FTZ R65, R65, R46, -R45 ;  /* 0x0000002e41417223 */ /* 0x000fc8000001082d */
[C---:B------:R-:W-:Y:S01]  /*11140*/  HMMA.16816.F32 R16, R8.reuse, R22, R16 ;  /* 0x000000160810723c */ /* 0x040fe20000001810 */
[-CC-:B------:R-:W-:Y:S01]  /*11150*/  FFMA.FTZ R23, R51, R46.reuse, -R44.reuse ;  /* 0x0000002e33177223 */ /* 0x180fe2000001082c */
[----:B------:R-:W-:Y:S01]  /*11160*/  FFMA.FTZ R48, R48, R46, -R44 ;  /* 0x0000002e30307223 */ /* 0x000fe2000001082c */
[----:B------:R-:W-:Y:S01]  /*11170*/  FADD.FTZ R26, R70, R26 ;  /* 0x0000001a461a7221 */ /* 0x000fe20000010000 */
[----:B------:R-:W-:Y:S01]  /*11180*/  FADD.FTZ R59, R54, R59 ;  /* 0x0000003b363b7221 */ /* 0x000fe20000010000 */
[----:B------:R-:W-:Y:S02]  /*11190*/  MUFU.EX2 R20, R20 ;  /* 0x0000001400147308 */ /* 0x000fe40000000800 */
[----:B------:R-:W-:Y:S02]  /*111a0*/  FADD.FTZ R69, R69, R26 ;  /* 0x0000001a45457221 */ /* 0x000fe40000010000 */
[----:B------:R-:W-:Y:S01]  /*111b0*/  MUFU.EX2 R23, R23 ;  /* 0x0000001700177308 */ /* 0x000fe20000000800 */
[----:B----4-:R-:W-:Y:S01]  /*111c0*/  HMMA.16816.F32 R36, R8, R4, R36 ;  /* 0x000000040824723c */ /* 0x010fe20000001824 */
[----:B------:R-:W-:-:S02]  /*111d0*/  FADD.FTZ R53, R53, R59 ;  /* 0x0000003b35357221 */ /* 0x000fc40000010000 */
[----:B------:R-:W1:Y:S04]  /*111e0*/  MUFU.EX2 R21, R21 ;  /* 0x0000001500157308 */ /* 0x000e680000000800 */
[----:B------:R-:W-:Y:S01]  /*111f0*/  MUFU.EX2 R22, R65 ;  /* 0x0000004100167308 */ /* 0x000fe20000000800 */
[----:B------:R-:W-:Y:S03]  /*11200*/  HMMA.16816.F32 R28, R8, R6, R28 ;  /* 0x00000006081c723c */ /* 0x000fe6000000181c */
[----:B------:R-:W-:Y:S04]  /*11210*/  MUFU.EX2 R200, R200 ;  /* 0x000000c800c87308 */ /* 0x000fe80000000800 */
        /* <DEDUP_REMOVED lines=8> */
[----:B------:R-:W-:Y:S01]  /*112a0*/  FADD.FTZ R55, R20, R55 ;  /* 0x0000003714377221 */ /* 0x000fe20000010000 */
[----:B------:R-:W-:Y:S01]  /*112b0*/  FADD.FTZ R71, R23, R71 ;  /* 0x0000004717477221 */ /* 0x000fe20000010000 */
[----:B--2---:R-:W-:Y:S02]  /*112c0*/  F2FP.F16.F32.PACK_AB R5, R32, R23 ;  /* 0x000000172005723e */ /* 0x004fe400000000ff */
[----:B------:R-:W-:Y:S02]  /*112d0*/  F2FP.F16.F32.PACK_AB R6, R200, R22 ;  /* 0x00000016c806723e */ /* 0x000fe400000000ff */
[----:B---3--:R-:W-:Y:S01]  /*112e0*/  F2FP.F16.F32.PACK_AB R7, R195, R33 ;  /* 0x00000021c307723e */ /* 0x008fe200000000ff */
[----:B------:R-:W-:Y:S01]  /*112f0*/  FADD.FTZ R55, R21, R55 ;  /* 0x0000003715377221 */ /* 0x000fe20000010000 */
[----:B------:R-:W-:-:S03]  /*11300*/  FADD.FTZ R71, R32, R71 ;  /* 0x0000004720477221 */ /* 0x000fc60000010000 */
[----:B------:R-:W-:Y:S01]  /*11310*/  FADD.FTZ R55, R22, R55 ;  /* 0x0000003716377221 */ /* 0x000fe20000010000 */
[----:B------:R-:W-:Y:S01]  /*11320*/  FADD.FTZ R71, R33, R71 ;  /* 0x0000004721477221 */ /* 0x000fe20000010000 */
[C---:B------:R-:W-:Y:S01]  /*11330*/  HMMA.16816.F32 R144, R4.reuse, R140, R12 ;  /* 0x0000008c0490723c */ /* 0x040fe2000000180c */
[----:B------:R-:W-:Y:S02]  /*11340*/  IMAD.MOV.U32 R0, RZ, RZ, R41 ;  /* 0x000000ffff007224 */ /* 0x000fe400078e0029 */
[----:B------:R-:W-:Y:S01]  /*11350*/  FADD.FTZ R200, R200, R55 ;  /* 0x00000037c8c87221 */ /* 0x000fe20000010000 */
[----:B------:R-:W-:Y:S02]  /*11360*/  IMAD.MOV.U32 R20, RZ, RZ, R42 ;  /* 0x000000ffff147224 */ /* 0x000fe400078e002a */
[----:B------:R-:W-:Y:S02]  /*11370*/  FADD.FTZ R195, R195, R71 ;  /* 0x00000047c3c37221 */ /* 0x000fe40000010000 */
[----:B------:R-:W-:Y:S01]  /*11380*/  HMMA.16816.F32 R136, R4, R132, R36 ;  /* 0x000000840488723c */ /* 0x000fe20000001824 */
[----:B------:R-:W-:-:S02]  /*11390*/  @P0 IMAD.MOV.U32 R0, RZ, RZ, R41 ;  /* 0x000000ffff000224 */ /* 0x000fc400078e0029 */
[----:B------:R-:W-:Y:S02]  /*113a0*/  @P0 IMAD.MOV.U32 R20, RZ, RZ, R42 ;  /* 0x000000ffff140224 */ /* 0x000fe400078e002a */
[----:B------:R-:W-:-:S03]  /*113b0*/  @P0 VIADD R190, R43, 0xfffffffd ;  /* 0xfffffffd2bbe0836 */ /* 0x000fc60000000000 */
[C---:B------:R-:W-:Y:S08]  /*113c0*/  HMMA.16816.F32 R140, R4.reuse, R142, R16 ;  /* 0x0000008e048c723c */ /* 0x040ff00000001810 */
[----:B------:R-:W-:Y:S01]  /*113d0*/  HMMA.16816.F32 R132, R4, R134, R28 ;  /* 0x000000860484723c */ /* 0x000fe2000000181c */
[----:B------:R-:W-:-:S04]  /*113e0*/  NOP ;  /* 0x0000000000007918 */ /* 0x000fc80000000000 */
[----:B------:R-:W-:-:S15]  /*113f0*/  @P0 BRA `(.L_x_1732) ;  /* 0x0000000000040947 */ /* 0x000fde0003800000 */
.L_x_1721:
[----:B------:R-:W-:-:S07]  /*11400*/  IADD3 R190, PT, PT, R40, -0x1, RZ ;  /* 0xffffffff28be7810 */ /* 0x000fce0007ffe0ff */
.L_x_1732:
[----:B------:R-:W-:Y:S05]  /*11410*/  BSYNC B2 ;  /* 0x0000000000027941 */ /* 0x000fea0003800000 */
.L_x_1720:
[----:B------:R-:W-:-:S13]  /*11420*/  ISETP.GE.AND P0, PT, R190, R180, PT ;  /* 0x000000b4be00720c */ /* 0x000fda0003f06270 */
[----:B------:R-:W-:Y:S05]  /*11430*/  @!P0 BRA `(.L_x_1733) ;  /* 0x0000007c00a08947 */ /* 0x000fea0003800000 */
[----:B------:R-:W-:Y:S01]  /*11440*/  ISETP.NE.U32.AND P1, PT, R198, RZ, PT ;  /* 0x000000ffc600720c */ /* 0x000fe20003f25070 */
[----:B------:R-:W-:Y:S02]  /*11450*/  IMAD.MOV.U32 R148, RZ, RZ, R0 ;  /* 0x000000ffff947224 */ /* 0x000fe400078e0000 */
[----:B------:R-:W-:Y:S01]  /*11460*/  IMAD.MOV.U32 R149, RZ, RZ, R20 ;  /* 0x000000ffff957224 */ /* 0x000fe200078e0014 */
[----:B------:R-:W-:-:S13]  /*11470*/  ISETP.NE.AND.EX P1, PT, R199, RZ, PT, P1 ;  /* 0x000000ffc700720c */ /* 0x000fda0003f25310 */
.L_x_1740:
        /* <DEDUP_REMOVED lines=14> */
[----:B------:R-:W-:Y:S08]  /*11560*/  @!P1 BRA `(.L_x_1735) ;  /* 0x0000000000fc9947 */ /* 0x000ff00003800000 */
[----:B------:R-:W-:Y:S01]  /*11570*/  IMAD.SHL.U32 R5, R190, 0x100, RZ ;  /* 0x00000100be057824 */ /* 0x000fe200078e00ff */
[----:B------:R-:W2:Y:S04]  /*11580*/  LD.E R12, desc[UR4][R2.64+0x170] ;  /* 0x00017004020c7980 */ /* 0x000ea8000c101900 */
[C---:B------:R-:W-:Y:S01]  /*11590*/  IADD3 R13, PT, PT, R5.reuse, 0x100, RZ ;  /* 0x00000100050d7810 */ /* 0x040fe20007ffe0ff */
[----:B------:R-:W3:Y:S01]  /*115a0*/  LD.E.64 R16, desc[UR4][R2.64+0x28] ;  /* 0x0000280402107980 */ /* 0x000ee2000c101b00 */
[----:B------:R-:W-:Y:S02]  /*115b0*/  IABS R6, R5 ;  /* 0x0000000500067213 */ /* 0x000fe40000000000 */
[----:B------:R-:W-:Y:S02]  /*115c0*/  IABS R8, R13 ;  /* 0x0000000d00087213 */ /* 0x000fe40000000000 */
[-C--:B--2---:R-:W-:Y:S02]  /*115d0*/  IABS R9, R12.reuse ;  /* 0x0000000c00097213 */ /* 0x084fe40000000000 */
[-C--:B------:R-:W-:Y:S02]  /*115e0*/  IABS R7, R12.reuse ;  /* 0x0000000c00077213 */ /* 0x080fe40000000000 */
[----:B------:R-:W1:Y:S01]  /*115f0*/  I2F.RP R10, R9 ;  /* 0x00000009000a7306 */ /* 0x000e620000209400 */
[-C--:B------:R-:W-:Y:S02]  /*11600*/  LOP3.LUT R5, R5, R12.reuse, RZ, 0x3c, !PT ;  /* 0x0000000c05057212 */ /* 0x080fe400078e3cff */
[----:B------:R-:W-:Y:S01]  /*11610*/  IMAD.MOV R7, RZ, RZ, -R7 ;  /* 0x000000ffff077224 */ /* 0x000fe200078e0a07 */
[-C--:B------:R-:W-:Y:S02]  /*11620*/  LOP3.LUT R13, R13, R12.reuse, RZ, 0x3c, !PT ;  /* 0x0000000c0d0d7212 */ /* 0x080fe400078e3cff */
[----:B------:R-:W-:Y:S02]  /*11630*/  ISETP.GE.AND P0, PT, R5, RZ, PT ;  /* 0x000000ff0500720c */ /* 0x000fe40003f06270 */
[----:B------:R-:W-:Y:S02]  /*11640*/  ISETP.GE.AND P3, PT, R13, RZ, PT ;  /* 0x000000ff0d00720c */ /* 0x000fe40003f66270 */
[----:B------:R-:W-:Y:S01]  /*11650*/  LOP3.LUT R5, RZ, R12, RZ, 0x33, !PT ;  /* 0x0000000cff057212 */ /* 0x000fe200078e33ff */
        /* <DEDUP_REMOVED lines=48> */
.L_x_1735:
[----:B------:R-:W-:Y:S05]  /*11960*/  BSYNC.RECONVERGENT B0 ;  /* 0x0000000000007941 */ /* 0x000fea0003800200 */
.L_x_1734:
[----:B------:R-:W-:Y:S01]  /*11970*/  LOP3.LUT R174, R175, 0x18, RZ, 0xc0, !PT ;  /* 0x00000018afae7812 */ /* 0x000fe200078ec0ff */
[----:B------:R-:W1:Y:S01]  /*11980*/  S2UR UR6, SR_CgaCtaId ;  /* 0x00000000000679c3 */ /* 0x000e620000008800 */
[----:B------:R-:W-:Y:S01]  /*11990*/  SHF.L.U32 R6, R172, 0x6, RZ ;  /* 0x00000006ac067819 */ /* 0x000fe200000006ff */
[----:B------:R-:W-:Y:S01]  /*119a0*/  UMOV UR7, 0x400 ;  /* 0x0000040000077882 */ /* 0x000fe20000000000 */
[CC--:B------:R-:W-:Y:S01]  /*119b0*/  ISETP.GE.AND P3, PT, R174.reuse, R191.reuse, PT ;  /* 0x000000bfae00720c */ /* 0x0c0fe20003f66270 */
[----:B------:R-:W-:Y:S01]  /*119c0*/  BSSY.RECONVERGENT B1, `(.L_x_1736) ;  /* 0x0000258000017945 */ /* 0x000fe20003800200 */
[----:B------:R-:W-:Y:S02]  /*119d0*/  ISETP.GE.AND P2, PT, R174, R191, PT ;  /* 0x000000bfae00720c */ /* 0x000fe40003f46270 */
[-C--:B------:R-:W-:Y:S02]  /*119e0*/  IADD3 R8, P0, PT, R6, R185.reuse, RZ ;  /* 0x000000b906087210 */ /* 0x080fe40007f1e0ff */
[C---:B------:R-:W-:Y:S02]  /*119f0*/  SHF.L.U64.HI R7, R172.reuse, 0x6, R173 ;  /* 0x00000006ac077819 */ /* 0x040fe400000102ad */
[----:B------:R-:W-:Y:S02]  /*11a00*/  MOV R168, 0x20 ;  /* 0x0000002000a87802 */ /* 0x000fe40000000f00 */
[-C--:B------:R-:W-:Y:S02]  /*11a10*/  IADD3.X R9, PT, PT, R7, R184.reuse, RZ, P0, !PT ;  /* 0x000000b807097210 */ /* 0x080fe400007fe4ff */
[----:B------:R-:W-:Y:S02]  /*11a20*/  LOP3.LUT R193, R175, 0xc0, RZ, 0xc0, !PT ;  /* 0x000000c0afc17812 */ /* 0x000fe400078ec0ff */
[----:B------:R-:W-:Y:S01]  /*11a30*/  @!P3 MOV R16, R185 ;  /* 0x000000b90010b202 */ /* 0x000fe20000000f00 */
[--C-:B------:R-:W-:Y:S01]  /*11a40*/  @!P2 IMAD.WIDE.U32 R12, R172, 0x140, R8.reuse ;  /* 0x00000140ac0ca825 */ /* 0x100fe200078e0008 */
[----:B------:R-:W-:Y:S02]  /*11a50*/  @!P3 MOV R17, R184 ;  /* 0x000000b80011b202 */ /* 0x000fe40000000f00 */
[----:B------:R-:W-:Y:S01]  /*11a60*/  @!P2 IADD3 R6, P0, PT, R8, R6, RZ ;  /* 0x000000060806a210 */ /* 0x000fe20007f1e0ff */
[----:B------:R-:W-:Y:S01]  /*11a70*/  @!P2 IMAD.WIDE.U32 R14, R172, 0xc0, R8 ;  /* 0x000000c0ac0ea825 */ /* 0x000fe200078e0008 */
[-C--:B------:R-:W-:Y:S01]  /*11a80*/  @!P2 MOV R10, R8.reuse ;  /* 0x00000008000aa202 */ /* 0x080fe20000000f00 */
[----:B-1----:R-:W-:Y:S01]  /*11a90*/  ULEA UR6, UR6, UR7, 0x18 ;  /* 0x0000000706067291 */ /* 0x002fe2000f8ec0ff */
[----:B------:R-:W-:Y:S01]  /*11aa0*/  @!P2 IADD3.X R7, PT, PT, R9, R7, RZ, P0, !PT ;  /* 0x000000070907a210 */ /* 0x000fe200007fe4ff */
[C---:B------:R-:W-:Y:S01]  /*11ab0*/  @!P2 IMAD R4, R173.reuse, 0x140, RZ ;  /* 0x00000140ad04a824 */ /* 0x040fe200078e02ff */
[----:B------:R-:W-:Y:S01]  /*11ac0*/  @!P2 MOV R11, R9 ;  /* 0x00000009000ba202 */ /* 0x000fe20000000f00 */
[----:B------:R-:W-:Y:S01]  /*11ad0*/  @!P2 IMAD R5, R173, 0xc0, RZ ;  /* 0x000000c0ad05a824 */ /* 0x000fe200078e02ff */
[----:B------:R-:W-:Y:S01]  /*11ae0*/  LOP3.LUT R193, R193, 0x18, R150, 0xf8, !PT ;  /* 0x00000018c1c17812 */ /* 0x000fe200078ef896 */
[----:B------:R-:W-:Y:S01]  /*11af0*/  @!P2 IMAD R0, R173, 0x180, RZ ;  /* 0x00000180ad00a824 */ /* 0x000fe200078e02ff */
[----:B------:R-:W-:Y:S01]  /*11b00*/  @!P2 IADD3 R13, PT, PT, R4, R13, RZ ;  /* 0x0000000d040da210 */ /* 0x000fe20007ffe0ff */
[C---:B------:R-:W-:Y:S01]  /*11b10*/  @!P2 IMAD.WIDE.U32 R10, R172.reuse, 0x180, R10 ;  /* 0x00000180ac0aa825 */ /* 0x040fe200078e000a */
[C---:B------:R-:W-:Y:S01]  /*11b20*/  @!P2 LEA R4, P4, R172.reuse, R8, 0x7 ;  /* 0x00000008ac04a211 */ /* 0x040fe200078838ff */
[----:B------:R-:W1:Y:S01]  /*11b30*/  S2R R150, SR_TID.X ;  /* 0x0000000000967919 */ /* 0x000e620000002100 */
[----:B------:R-:W-:Y:S02]  /*11b40*/  @!P2 IADD3 R15, PT, PT, R5, R15, RZ ;  /* 0x0000000f050fa210 */ /* 0x000fe40007ffe0ff */
[----:B------:R-:W-:Y:S02]  /*11b50*/  @!P2 LEA.HI.X R5, R172, R9, R173, 0x7, P4 ;  /* 0x00000009ac05a211 */ /* 0x000fe400020f3cad */
[----:B------:R-:W-:Y:S02]  /*11b60*/  @!P2 IADD3 R11, PT, PT, R0, R11, RZ ;  /* 0x0000000b000ba210 */ /* 0x000fe40007ffe0ff */
[----:B------:R-:W-:Y:S02]  /*11b70*/  MOV R166, UR6 ;  /* 0x0000000600a67c02 */ /* 0x000fe40008000f00 */
[----:B------:R-:W-:Y:S02]  /*11b80*/  LOP3.LUT R192, R193, R174, RZ, 0x3c, !PT ;  /* 0x000000aec1c07212 */ /* 0x000fe400078e3cff */
[----:B------:R-:W-:Y:S02]  /*11b90*/  ISETP.GT.AND P4, PT, R190, R180, PT ;  /* 0x000000b4be00720c */ /* 0x000fe40003f84270 */
[----:B------:R-:W-:Y:S04]  /*11ba0*/  LOP3.LUT R192, R183, R192, RZ, 0xfc, !PT ;  /* 0x000000c0b7c07212 */ /* 0x000fe800078efcff */
[----:B------:R-:W-:Y:S05]  /*11bb0*/  LEA R192, R192, R166, 0x1 ;  /* 0x000000a6c0c07211 */ /* 0x000fea00078e08ff */
[----:B------:R-:W-:Y:S01]  /*11bc0*/  @!PT LDS RZ, [RZ] ;  /* 0x00000000fffff984 */ /* 0x000fe20000000800 */
[----:B------:R-:W-:Y:S01]  /*11bd0*/  @!PT LDS RZ, [RZ] ;  /* 0x00000000fffff984 */ /* 0x000fe20000000800 */
[----:B------:R-:W-:Y:S01]  /*11be0*/  @!PT LDS RZ, [RZ] ;  /* 0x00000000fffff984 */ /* 0x000fe20000000800 */
[----:B------:R-:W-:Y:S08]  /*11bf0*/  @!P3 LDGSTS.E.BYPASS.LTC128B.128 [R192+0x5000], desc[UR4][R16.64] ;  /* 0x0500000010c0bfae */ /* 0x000ff0000b981a04 */
[----:B------:R-:W-:Y:S01]  /*11c00*/  @P3 STS.128 [R192+0x5000], RZ ;  /* 0x005000ffc0003388 */ /* 0x000fe20000000c00 */
[C---:B-1----:R-:W-:Y:S02]  /*11c10*/  SHF.L.U32 R151, R150.reuse, 0x2, RZ ;  /* 0x0000000296977819 */ /* 0x042fe400000006ff */
[----:B------:R-:W-:Y:S02]  /*11c20*/  SHF.L.U32 R167, R150, 0x5, RZ ;  /* 0x0000000596a77819 */ /* 0x000fe400000006ff */
[----:B------:R-:W-:Y:S03]  /*11c30*/  SHF.R.U32.HI R164, RZ, 0x1, R150 ;  /* 0x00000001ffa47819 */ /* 0x000fe60000011696 */
[----:B------:R-:W-:Y:S01]  /*11c40*/  @P2 STS.128 [R192+0x5800], RZ ;  /* 0x005800ffc0002388 */ /* 0x000fe20000000c00 */
[----:B------:R-:W-:Y:S04]  /*11c50*/  LOP3.LUT R0, R164, 0x8, RZ, 0xc0, !PT ;  /* 0x00000008a4007812 */ /* 0x000fe800078ec0ff */
[----:B------:R-:W-:Y:S03]  /*11c60*/  LOP3.LUT R0, R0, 0xc0, R167, 0xf8, !PT ;  /* 0x000000c000007812 */ /* 0x000fe600078ef8a7 */
        /* <DEDUP_REMOVED lines=10> */
[C---:B-1----:R-:W-:Y:S04]  /*11d10*/  @!P2 LEA R8, P0, R172.reuse, R8, 0x8 ;  /* 0x00000008ac08a211 */ /* 0x042fe800078040ff */
[----:B------:R-:W-:Y:S03]  /*11d20*/  @!P2 LEA.HI.X R9, R172, R9, R173, 0x8, P0 ;  /* 0x00000009ac09a211 */ /* 0x000fe600000f44ad */
[----:B------:R-:W-:Y:S01]  /*11d30*/  @!PT LDS RZ, [RZ] ;  /* 0x00000000fffff984 */ /* 0x000fe20000000800 */
[----:B------:R-:W-:Y:S01]  /*11d40*/  @!PT LDS RZ, [RZ] ;  /* 0x00000000fffff984 */ /* 0x000fe20000000800 */
[----:B------:R-:W-:Y:S01]  /*11d50*/  @!PT LDS RZ, [RZ] ;  /* 0x00000000fffff984 */ /* 0x000fe20000000800 */
[----:B------:R1:W-:Y:S01]  /*11d60*/  @!P2 LDGSTS.E.BYPASS.LTC128B.128 [R192+0x6800], desc[UR4][R4.64] ;  /* 0x0680000004c0afae */ /* 0x0003e2000b981a04 */
[----:B------:R-:W-:Y:S04]  /*11d70*/  LOP3.LUT P0, RZ, R150, 0x4, RZ, 0xc0, !PT ;  /* 0x0000000496ff7812 */ /* 0x000fe8000780c0ff */
[----:B------:R-:W-:Y:S03]  /*11d80*/  SEL R168, R168, 0xffffffe0, !P0 ;  /* 0xffffffe0a8a87807 */ /* 0x000fe60004000000 */
[----:B------:R-:W-:Y:S01]  /*11d90*/  @P2 STS.128 [R192+0x7000], RZ ;  /* 0x007000ffc0002388 */ /* 0x000fe20000000c00 */
[----:B--2---:R-:W-:Y:S04]  /*11da0*/  SHF.L.U32 R6, R150, 0x4, RZ ;  /* 0x0000000496067819 */ /* 0x004fe800000006ff */
[C---:B------:R-:W-:Y:S03]  /*11db0*/  LOP3.LUT R165, R6.reuse, 0x3e00, RZ, 0xc0, !PT ;  /* 0x00003e0006a57812 */ /* 0x040fe600078ec0ff */
[----:B------:R-:W-:Y:S01]  /*11dc0*/  @!PT LDS RZ, [RZ] ;  /* 0x00000000fffff984 */ /* 0x000fe20000000800 */
[----:B------:R-:W-:Y:S01]  /*11dd0*/  @!PT LDS RZ, [RZ] ;  /* 0x00000000fffff984 */ /* 0x000fe20000000800 */
[----:B------:R-:W-:Y:S01]  /*11de0*/  @!PT LDS RZ, [RZ] ;  /* 0x00000000fffff984 */ /* 0x000fe20000000800 */
[----:B------:R-:W-:Y:S01]  /*11df0*/  @!P2 LDGSTS.E.BYPASS.LTC128B.128 [R192+0x7000], desc[UR4][R14.64] ;  /* 0x070000000ec0afae */ /* 0x000fe2000b981a04 */
[----:B------:R-:W-:Y:S02]  /*11e00*/  LOP3.LUT R6, R6, 0x100, RZ, 0xc0, !PT ;  /* 0x0000010006067812 */ /* 0x000fe400078ec0ff */
[--C-:B------:R-:W-:Y:S02]  /*11e10*/  LOP3.LUT R156, R165, 0x20, R167.reuse, 0xf8, !PT ;  /* 0x00000020a59c7812 */ /* 0x100fe400078ef8a7 */
[--C-:B------:R-:W-:Y:S02]  /*11e20*/  LOP3.LUT R6, R6, 0x20, R167.reuse, 0xf8, !PT ;  /* 0x0000002006067812 */ /* 0x100fe400078ef8a7 */
[--C-:B------:R-:W-:Y:S01]  /*11e30*/  LOP3.LUT R156, R156, 0x100, R167.reuse, 0xf8, !PT ;  /* 0x000001009c9c7812 */ /* 0x100fe200078ef8a7 */
[----:B------:R-:W-:Y:S01]  /*11e40*/  @P2 STS.128 [R192+0x7800], RZ ;  /* 0x007800ffc0002388 */ /* 0x000fe20000000c00 */
[----:B-1----:R-:W-:Y:S02]  /*11e50*/  LOP3.LUT R4, R151, 0x18, RZ, 0xc0, !PT ;  /* 0x0000001897047812 */ /* 0x002fe400078ec0ff */
[----:B------:R-:W-:Y:S02]  /*11e60*/  LOP3.LUT R5, R150, 0x8, RZ, 0xc0, !PT ;  /* 0x0000000896057812 */ /* 0x000fe400078ec0ff */
[----:B------:R-:W-:Y:S03]  /*11e70*/  LOP3.LUT R0, R0, R4, RZ, 0x3c, !PT ;  /* 0x0000000400007212 */ /* 0x000fe600078e3cff */
[----:B------:R-:W-:Y:S01]  /*11e80*/  @!PT LDS RZ, [RZ] ;  /* 0x00000000fffff984 */ /* 0x000fe20000000800 */
[----:B------:R-:W-:Y:S01]  /*11e90*/  @!PT LDS RZ, [RZ] ;  /* 0x00000000fffff984 */ /* 0x000fe20000000800 */
[----:B------:R-:W-:Y:S01]  /*11ea0*/  @!PT LDS RZ, [RZ] ;  /* 0x00000000fffff984 */ /* 0x000fe20000000800 */
[----:B------:R-:W-:Y:S01]  /*11eb0*/  @!P2 LDGSTS.E.BYPASS.LTC128B.128 [R192+0x7800], desc[UR4][R8.64] ;  /* 0x0780000008c0afae */ /* 0x000fe2000b981a04 */
[----:B------:R-:W-:Y:S02]  /*11ec0*/  LOP3.LUT R5, R5, 0xc0, R167, 0xf8, !PT ;  /* 0x000000c005057812 */ /* 0x000fe400078ef8a7 */
[----:B------:R-:W-:Y:S02]  /*11ed0*/  LOP3.LUT R156, R156, R0, RZ, 0xfc, !PT ;  /* 0x000000009c9c7212 */ /* 0x000fe400078efcff */
[----:B------:R-:W-:Y:S02]  /*11ee0*/  LOP3.LUT R5, R6, R5, R4, 0xf6, !PT ;  /* 0x0000000506057212 */ /* 0x000fe400078ef604 */
[-C--:B------:R-:W-:Y:S01]  /*11ef0*/  LEA R156, R156, R166.reuse, 0x1 ;  /* 0x000000a69c9c7211 */ /* 0x080fe200078e08ff */
[----:B------:R-:W-:Y:S01]  /*11f00*/  @P2 STS.128 [R192+0x8000], RZ ;  /* 0x008000ffc0002388 */ /* 0x000fe20000000c00 */
[----:B------:R-:W-:Y:S07]  /*11f10*/  LEA R152, R5, R166, 0x1 ;  /* 0x000000a605987211 */ /* 0x000fee00078e08ff */
        /* <DEDUP_REMOVED lines=9> */
[----:B------:R2:W-:Y:S08]  /*11fb0*/  LDSM.16.M88.4 R128, [R156] ;  /* 0x000000009c80783b */ /* 0x0005f00000000200 */
[----:B------:R-:W0:Y:S08]  /*11fc0*/  LDGDEPBAR ;  /* 0x00000000000079af */ /* 0x000e300000000000 */
[----:B------:R-:W3:Y:S04]  /*11fd0*/  LD.E R201, desc[UR4][R2.64+0x18c] ;  /* 0x00018c0402c97980 */ /* 0x000ee8000c101900 */
[----:B------:R-:W-:Y:S01]  /*11fe0*/  LDSM.16.M88.4 R16, [R152+0x1400] ;  /* 0x001400009810783b */ /* 0x000fe20000000200 */
[----:B--2---:R-:W-:Y:S07]  /*11ff0*/  IADD3 R156, PT, PT, R156, R168, RZ ;  /* 0x000000a89c9c7210 */ /* 0x004fee0007ffe0ff */
[----:B-1----:R-:W1:Y:S01]  /*12000*/  LDSM.16.M88.4 R8, [R152+0x1000] ;  /* 0x001000009808783b */ /* 0x002e620000000200 */
[----:B------:R-:W-:Y:S07]  /*12010*/  IADD3 R168, PT, PT, R168, R152, RZ ;  /* 0x00000098a8a87210 */ /* 0x000fee0007ffe0ff */
        /* <DEDUP_REMOVED lines=61> */
[C---:B-1----:R-:W-:Y:S09]  /*123f0*/  HMMA.16816.F32 R12, R156.reuse, R152, R12 ;  /* 0x000000989c0c723c */ /* 0x042ff2000000180c */
[----:B------:R-:W1:Y:S01]  /*12400*/  MUFU.TANH R160, R6 ;  /* 0x0000000600a07308 */ /* 0x000e620000002400 */
[C---:B------:R-:W-:Y:S09]  /*12410*/  HMMA.16816.F32 R16, R156.reuse, R154, R16 ;  /* 0x0000009a9c10723c */ /* 0x040ff20000001810 */
[----:B------:R4:W1:Y:S01]  /*12420*/  MUFU.TANH R161, R7 ;  /* 0x0000000700a17308 */ /* 0x0008620000002400 */
[-C--:B------:R-:W-:Y:S01]  /*12430*/  FMUL.FTZ R13, R13, R201.reuse ;  /* 0x000000c90d0d7220 */ /* 0x080fe20000410000 */
[-C--:B------:R-:W-:Y:S08]  /*12440*/  FMUL.FTZ R12, R12, R201.reuse ;  /* 0x000000c90c0c7220 */ /* 0x080ff00000410000 */
[----:B------:R-:W1:Y:S01]  /*12450*/  MUFU.TANH R202, R8 ;  /* 0x0000000800ca7308 */ /* 0x000e620000002400 */
[-C--:B------:R-:W-:Y:S01]  /*12460*/  FMUL.FTZ R16, R16, R201.reuse ;  /* 0x000000c910107220 */ /* 0x080fe20000410000 */
[-C--:B------:R-:W-:Y:S08]  /*12470*/  FMUL.FTZ R17, R17, R201.reuse ;  /* 0x000000c911117220 */ /* 0x080ff00000410000 */
[----:B------:R-:W1:Y:S01]  /*12480*/  MUFU.TANH R203, R9 ;  /* 0x0000000900cb7308 */ /* 0x000e620000002400 */
[----:B----4-:R-:W4:Y:S09]  /*12490*/  LDSM.16.M88.4 R4, [R168+0x1800] ;  /* 0x00180000a804783b */ /* 0x010f320000000200 */
[----:B------:R-:W1:Y:S10]  /*124a0*/  MUFU.TANH R152, R10 ;  /* 0x0000000a00987308 */ /* 0x000e740000002400 */
[----:B------:R5:W1:Y:S10]  /*124b0*/  MUFU.TANH R153, R11 ;  /* 0x0000000b00997308 */ /* 0x000a740000002400 */
[----:B------:R2:W1:Y:S10]  /*124c0*/  MUFU.TANH R155, R13 ;  /* 0x0000000d009b7308 */ /* 0x0004740000002400 */
[----:B------:R3:W1:Y:S01]  /*124d0*/  MUFU.TANH R154, R12 ;  /* 0x0000000c009a7308 */ /* 0x0006620000002400 */
[----:B-----5:R-:W5:Y:S09]  /*124e0*/  LDSM.16.M88.4 R8, [R168+0x1c00] ;  /* 0x001c0000a808783b */ /* 0x020f720000000200 */
[----:B------:R1:W1:Y:S01]  /*124f0*/  MUFU.TANH R204, R16 ;  /* 0x0000001000cc7308 */ /* 0x0002620000002400 */
[C---:B----4-:R-:W-:Y:S03]  /*12500*/  HMMA.16816.F32 R20, R156.reuse, R4, R20 ;  /* 0x000000049c14723c */ /* 0x050fe60000001814 */
[-C--:B--2---:R-:W-:Y:S01]  /*12510*/  FMUL.FTZ R13, R15, R201.reuse ;  /* 0x000000c90f0d7220 */ /* 0x084fe20000410000 */
[-C--:B------:R-:W-:Y:S05]  /*12520*/  FMUL.FTZ R15, R19, R201.reuse ;  /* 0x000000c9130f7220 */ /* 0x080fea0000410000 */
[----:B------:R2:W4:Y:S01]  /*12530*/  MUFU.TANH R205, R17 ;  /* 0x0000001100cd7308 */ /* 0x0005220000002400 */
[C---:B------:R-:W-:Y:S01]  /*12540*/  HMMA.16816.F32 R24, R156.reuse, R6, R24 ;  /* 0x000000069c18723c */ /* 0x040fe20000001818 */
[----:B------:R-:W4:Y:S02]  /*12550*/  LDSM.16.M88.4 R4, [R168+0x2000] ;  /* 0x00200000a804783b */ /* 0x000f240000000200 */
[-C--:B---3--:R-:W-:Y:S01]  /*12560*/  FMUL.FTZ R12, R14, R201.reuse ;  /* 0x000000c90e0c7220 */ /* 0x088fe20000410000 */
[-C--:B------:R-:W-:Y:S05]  /*12570*/  FMUL.FTZ R14, R18, R201.reuse ;  /* 0x000000c9120e7220 */ /* 0x080fea0000410000 */
[----:B------:R-:W3:Y:S01]  /*12580*/  MUFU.TANH R13, R13 ;  /* 0x0000000d000d7308 */ /* 0x000ee20000002400 */
[-C--:B-1----:R-:W-:Y:S01]  /*12590*/  FMUL.FTZ R16, R22, R201.reuse ;  /* 0x000000c916107220 */ /* 0x082fe20000410000 */
[-C--:B------:R-:W-:Y:S01]  /*125a0*/  FMUL.FTZ R20, R20, R201.reuse ;  /* 0x000000c914147220 */ /* 0x080fe20000410000 */
[-C--:B------:R-:W-:Y:S07]  /*125b0*/  FMUL.FTZ R21, R21, R201.reuse ;  /* 0x000000c915157220 */ /* 0x080fee0000410000 */
[----:B------:R-:W1:Y:S01]  /*125c0*/  MUFU.TANH R12, R12 ;  /* 0x0000000c000c7308 */ /* 0x000e620000002400 */
[-C--:B--2---:R-:W-:Y:S01]  /*125d0*/  FMUL.FTZ R17, R23, R201.reuse ;  /* 0x000000c917117220 */ /* 0x084fe20000410000 */
[-C--:B------:R-:W-:Y:S01]  /*125e0*/  FMUL.FTZ R24, R24, R201.reuse ;  /* 0x000000c918187220 */ /* 0x080fe20000410000 */
[-C--:B------:R-:W-:Y:S01]  /*125f0*/  FMUL.FTZ R19, R27, R201.reuse ;  /* 0x000000c91b137220 */ /* 0x080fe20000410000 */
[-C--:B------:R-:W-:Y:S06]  /*12600*/  FMUL.FTZ R18, R26, R201.reuse ;  /* 0x000000c91a127220 */ /* 0x080fec0000410000 */
[----:B------:R-:W2:Y:S01]  /*12610*/  MUFU.TANH R14, R14 ;  /* 0x0000000e000e7308 */ /* 0x000ea20000002400 */
[-C--:B------:R-:W-:Y:S01]  /*12620*/  FMUL.FTZ R25, R25, R201.reuse ;  /* 0x000000c919197220 */ /* 0x080fe20000410000 */
[C---:B-----5:R-:W-:Y:S08]  /*12630*/  HMMA.16816.F32 R28, R156.reuse, R8, R28 ;  /* 0x000000089c1c723c */ /* 0x060ff0000000181c */
[----:B------:R5:W1:Y:S01]  /*12640*/  MUFU.TANH R206, R24 ;  /* 0x0000001800ce7308 */ /* 0x000a620000002400 */
[C---:B------:R-:W-:Y:S01]  /*12650*/  HMMA.16816.F32 R32, R156.reuse, R10, R32 ;  /* 0x0000000a9c20723c */ /* 0x040fe20000001820 */
[----:B------:R-:W3:Y:S08]  /*12660*/  LDSM.16.M88.4 R8, [R168+0x2400] ;  /* 0x00240000a808783b */ /* 0x000ef00000000200 */
[----:B------:R-:W1:Y:S01]  /*12670*/  MUFU.TANH R15, R15 ;  /* 0x0000000f000f7308 */ /* 0x000e620000002400 */
[C---:B----4-:R-:W-:Y:S03]  /*12680*/  HMMA.16816.F32 R36, R156.reuse, R4, R36 ;  /* 0x000000049c24723c */ /* 0x050fe60000001824 */
[-C--:B------:R-:W-:Y:S01]  /*12690*/  FMUL.FTZ R29, R29, R201.reuse ;  /* 0x000000c91d1d7220 */ /* 0x080fe20000410000 */
[-C--:B------:R-:W-:Y:S05]  /*126a0*/  FMUL.FTZ R22, R30, R201.reuse ;  /* 0x000000c91e167220 */ /* 0x080fea0000410000 */
[----:B------:R-:W4:Y:S01]  /*126b0*/  MUFU.TANH R20, R20 ;  /* 0x0000001400147308 */ /* 0x000f220000002400 */
[-C--:B------:R-:W-:Y:S01]  /*126c0*/  FMUL.FTZ R23, R31, R201.reuse ;  /* 0x000000c91f177220 */ /* 0x080fe20000410000 */
[-C--:B------:R-:W-:Y:S01]  /*126d0*/  FMUL.FTZ R26, R28, R201.reuse ;  /* 0x000000c91c1a7220 */ /* 0x080fe20000410000 */
[C---:B------:R-:W-:Y:S01]  /*126e0*/  HMMA.16816.F32 R40, R156.reuse, R6, R40 ;  /* 0x000000069c28723c */ /* 0x040fe20000001828 */
[----:B------:R-:W2:Y:S02]  /*126f0*/  LDSM.16.M88.4 R4, [R168+0x2800] ;  /* 0x00280000a804783b */ /* 0x000ea40000000200 */
[-C--:B------:R-:W-:Y:S01]  /*12700*/  FMUL.FTZ R33, R33, R201.reuse ;  /* 0x000000c921217220 */ /* 0x080fe20000410000 */
[-C--:B------:R-:W-:Y:S03]  /*12710*/  FMUL.FTZ R32, R32, R201.reuse ;  /* 0x000000c920207220 */ /* 0x080fe60000410000 */
[----:B------:R1:W1:Y:S01]  /*12720*/  MUFU.TANH R207, R29 ;  /* 0x0000001d00cf7308 */ /* 0x0002620000002400 */
[-C--:B------:R-:W-:Y:S01]  /*12730*/  FMUL.FTZ R27, R35, R201.reuse ;  /* 0x000000c9231b7220 */ /* 0x080fe20000410000 */
[-C--:B-----5:R-:W-:Y:S01]  /*12740*/  FMUL.FTZ R24, R34, R201.reuse ;  /* 0x000000c922187220 */ /* 0x0a0fe20000410000 */
[-C--:B------:R-:W-:Y:S01]  /*12750*/  FMUL.FTZ R36, R36, R201.reuse ;  /* 0x000000c924247220 */ /* 0x080fe20000410000 */
[-C--:B------:R-:W-:Y:S06]  /*12760*/  FMUL.FTZ R37, R37, R201.reuse ;  /* 0x000000c925257220 */ /* 0x080fec0000410000 */
[----:B------:R5:W2:Y:S01]  /*12770*/  MUFU.TANH R209, R33 ;  /* 0x0000002100d17308 */ /* 0x000aa20000002400 */
[-C--:B------:R-:W-:Y:S01]  /*12780*/  FMUL.FTZ R28, R38, R201.reuse ;  /* 0x000000c9261c7220 */ /* 0x080fe20000410000 */
[-C--:B------:R-:W-:Y:S01]  /*12790*/  FMUL.FTZ R40, R40, R201.reuse ;  /* 0x000000c928287220 */ /* 0x080fe20000410000 */
[-C--:B------:R-:W-:Y:S07]  /*127a0*/  FMUL.FTZ R41, R41, R201.reuse ;  /* 0x000000c929297220 */ /* 0x080fee0000410000 */
[----:B------:R-:W2:Y:S01]  /*127b0*/  MUFU.TANH R210, R36 ;  /* 0x0000002400d27308 */ /* 0x000ea20000002400 */
[-C--:B------:R-:W-:Y:S01]  /*127c0*/  FMUL.FTZ R30, R42, R201.reuse ;  /* 0x000000c92a1e7220 */ /* 0x080fe20000410000 */
[-C--:B-1----:R-:W-:Y:S01]  /*127d0*/  FMUL.FTZ R29, R39, R201.reuse ;  /* 0x000000c9271d7220 */ /* 0x082fe20000410000 */
[C---:B---3--:R-:W-:Y:S03]  /*127e0*/  HMMA.16816.F32 R44, R156.reuse, R8, R44 ;  /* 0x000000089c2c723c */ /* 0x048fe6000000182c */
[-C--:B------:R-:W-:Y:S04]  /*127f0*/  FMUL.FTZ R31, R43, R201.reuse ;  /* 0x000000c92b1f7220 */ /* 0x080fe80000410000 */
[----:B------:R1:W3:Y:S01]  /*12800*/  MUFU.TANH R208, R32 ;  /* 0x0000002000d07308 */ /* 0x0002e20000002400 */
[C---:B------:R-:W-:Y:S01]  /*12810*/  HMMA.16816.F32 R48, R156.reuse, R10, R48 ;  /* 0x0000000a9c30723c */ /* 0x040fe20000001830 */
[----:B------:R-:W4:Y:S08]  /*12820*/  LDSM.16.M88.4 R8, [R168+0x2c00] ;  /* 0x002c0000a808783b */ /* 0x000f300000000200 */
[----:B------:R-:W3:Y:S01]  /*12830*/  MUFU.TANH R212, R40 ;  /* 0x0000002800d47308 */ /* 0x000ee20000002400 */
[C---:B--2---:R-:W-:Y:S03]  /*12840*/  HMMA.16816.F32 R52, R156.reuse, R4, R52 ;  /* 0x000000049c34723c */ /* 0x044fe60000001834 */
[-C--:B-----5:R-:W-:Y:S06]  /*12850*/  FMUL.FTZ R33, R47, R201.reuse ;  /* 0x000000c92f217220 */ /* 0x0a0fec0000410000 */
[----:B------:R2:W2:Y:S01]  /*12860*/  MUFU.TANH R211, R37 ;  /* 0x0000002500d37308 */ /* 0x0004a20000002400 */
[-C--:B------:R-:W-:Y:S01]  /*12870*/  FMUL.FTZ R43, R44, R201.reuse ;  /* 0x000000c92c2b7220 */ /* 0x080fe20000410000 */
[-C--:B-1----:R-:W-:Y:S01]  /*12880*/  FMUL.FTZ R32, R46, R201.reuse ;  /* 0x000000c92e207220 */ /* 0x082fe20000410000 */
[-C--:B------:R-:W-:Y:S01]  /*12890*/  FMUL.FTZ R45, R45, R201.reuse ;  /* 0x000000c92d2d7220 */ /* 0x080fe20000410000 */
[C---:B------:R-:W-:Y:S01]  /*128a0*/  HMMA.16816.F32 R56, R156.reuse, R6, R56 ;  /* 0x000000069c38723c */ /* 0x040fe20000001838 */
[----:B------:R-:W1:Y:S02]  /*128b0*/  LDSM.16.M88.4 R4, [R168+0x3000] ;  /* 0x00300000a804783b */ /* 0x000e640000000200 */
[-C--:B------:R-:W-:Y:S03]  /*128c0*/  FMUL.FTZ R35, R51, R201.reuse ;  /* 0x000000c933237220 */ /* 0x080fe60000410000 */
[----:B------:R5:W1:Y:S01]  /*128d0*/  MUFU.TANH R213, R41 ;  /* 0x0000002900d57308 */ /* 0x000a620000002400 */
[-C--:B------:R-:W-:Y:S01]  /*128e0*/  FMUL.FTZ R34, R50, R201.reuse ;  /* 0x000000c932227220 */ /* 0x080fe20000410000 */
[-C--:B------:R-:W-:Y:S01]  /*128f0*/  FMUL.FTZ R48, R48, R201.reuse ;  /* 0x000000c930307220 */ /* 0x080fe20000410000 */
[-C--:B------:R-:W-:Y:S01]  /*12900*/  FMUL.FTZ R49, R49, R201.reuse ;  /* 0x000000c931317220 */ /* 0x080fe20000410000 */
[-C--:B------:R-:W-:Y:S06]  /*12910*/  FMUL.FTZ R36, R54, R201.reuse ;  /* 0x000000c936247220 */ /* 0x080fec0000410000 */
[----:B------:R-:W1:Y:S01]  /*12920*/  MUFU.TANH R21, R21 ;  /* 0x0000001500157308 */ /* 0x000e620000002400 */
[-C--:B------:R-:W-:Y:S01]  /*12930*/  FMUL.FTZ R51, R52, R201.reuse ;  /* 0x000000c934337220 */ /* 0x080fe20000410000 */
[-C--:B------:R-:W-:Y:S01]  /*12940*/  FMUL.FTZ R52, R53, R201.reuse ;  /* 0x000000c935347220 */ /* 0x080fe20000410000 */
[-C--:B--2---:R-:W-:Y:S01]  /*12950*/  FMUL.FTZ R37, R55, R201.reuse ;  /* 0x000000c937257220 */ /* 0x084fe20000410000 */
[-C--:B------:R-:W-:Y:S06]  /*12960*/  FMUL.FTZ R54, R56, R201.reuse ;  /* 0x000000c938367220 */ /* 0x080fec0000410000 */
[----:B------:R-:W2:Y:S01]  /*12970*/  MUFU.TANH R16, R16 ;  /* 0x0000001000107308 */ /* 0x000ea20000002400 */
[-C--:B------:R-:W-:Y:S01]  /*12980*/  FMUL.FTZ R39, R59, R201.reuse ;  /* 0x000000c93b277220 */ /* 0x080fe20000410000 */
[-C--:B------:R-:W-:Y:S01]  /*12990*/  FMUL.FTZ R38, R58, R201.reuse ;  /* 0x000000c93a267220 */ /* 0x080fe20000410000 */
[-C--:B------:R-:W-:Y:S01]  /*129a0*/  FMUL.FTZ R55, R57, R201.reuse ;  /* 0x000000c939377220 */ /* 0x080fe20000410000 */
[C---:B----4-:R-:W-:Y:S06]  /*129b0*/  HMMA.16816.F32 R60, R156.reuse, R8, R60 ;  /* 0x000000089c3c723c */ /* 0x050fec000000183c */
[----:B------:R-:W4:Y:S02]  /*129c0*/  MUFU.TANH R17, R17 ;  /* 0x0000001100117308 */ /* 0x000f240000002400 */
[C---:B------:R-:W-:Y:S01]  /*129d0*/  HMMA.16816.F32 R64, R156.reuse, R10, R64 ;  /* 0x0000000a9c40723c */ /* 0x040fe20000001840 */
[----:B------:R-:W3:Y:S07]  /*129e0*/  LDSM.16.M88.4 R8, [R168+0x3400] ;  /* 0x00340000a808783b */ /* 0x000eee0000000200 */
[----:B------:R-:W2:Y:S01]  /*129f0*/  MUFU.TANH R25, R25 ;  /* 0x0000001900197308 */ /* 0x000ea20000002400 */
[C---:B-1----:R-:W-:Y:S09]  /*12a00*/  HMMA.16816.F32 R68, R156.reuse, R4, R68 ;  /* 0x000000049c44723c */ /* 0x042ff20000001844 */
[----:B------:R-:W1:Y:S01]  /*12a10*/  MUFU.TANH R18, R18 ;  /* 0x0000001200127308 */ /* 0x000e620000002400 */
[-C--:B------:R-:W-:Y:S01]  /*12a20*/  FMUL.FTZ R40, R62, R201.reuse ;  /* 0x000000c93e287220 */ /* 0x080fe20000410000 */
[-C--:B------:R-:W-:Y:S01]  /*12a30*/  FMUL.FTZ R59, R60, R201.reuse ;  /* 0x000000c93c3b7220 */ /* 0x080fe20000410000 */
[-C--:B------:R-:W-:Y:S01]  /*12a40*/  FMUL.FTZ R60, R61, R201.reuse ;  /* 0x000000c93d3c7220 */ /* 0x080fe20000410000 */
[-C--:B-----5:R-:W-:Y:S01]  /*12a50*/  FMUL.FTZ R41, R63, R201.reuse ;  /* 0x000000c93f297220 */ /* 0x0a0fe20000410000 */
[C---:B------:R-:W-:Y:S01]  /*12a60*/  HMMA.16816.F32 R72, R156.reuse, R6, R72 ;  /* 0x000000069c48723c */ /* 0x040fe20000001848 */
[----:B------:R-:W5:Y:S04]  /*12a70*/  LDSM.16.M88.4 R4, [R168+0x3800] ;  /* 0x00380000a804783b */ /* 0x000f680000000200 */
        /* <DEDUP_REMOVED lines=15> */
[C---:B---3--:R-:W-:Y:S05]  /*12b70*/  HMMA.16816.F32 R76, R156.reuse, R8, R76 ;  /* 0x000000089c4c723c */ /* 0x048fea000000184c */
[----:B------:R-:W3:Y:S03]  /*12b80*/  MUFU.TANH R23, R23 ;  /* 0x0000001700177308 */ /* 0x000ee60000002400 */
[C---:B------:R-:W-:Y:S01]  /*12b90*/  HMMA.16816.F32 R80, R156.reuse, R10, R80 ;  /* 0x0000000a9c50723c */ /* 0x040fe20000001850 */
[----:B------:R-:W4:Y:S06]  /*12ba0*/  LDSM.16.M88.4 R8, [R168+0x3c00] ;  /* 0x003c0000a808783b */ /* 0x000f2c0000000200 */
[----:B------:R-:W1:Y:S01]  /*12bb0*/  MUFU.TANH R24, R24 ;  /* 0x0000001800187308 */ /* 0x000e620000002400 */
[C---:B-----5:R-:W-:Y:S09]  /*12bc0*/  HMMA.16816.F32 R84, R156.reuse, R4, R84 ;  /* 0x000000049c54723c */ /* 0x060ff20000001854 */
[----:B------:R-:W1:Y:S01]  /*12bd0*/  MUFU.TANH R27, R27 ;  /* 0x0000001b001b7308 */ /* 0x000e620000002400 */
[-C--:B------:R-:W-:Y:S01]  /*12be0*/  FMUL.FTZ R75, R76, R201.reuse ;  /* 0x000000c94c4b7220 */ /* 0x080fe20000410000 */
[-C--:B------:R-:W-:Y:S01]  /*12bf0*/  FMUL.FTZ R76, R77, R201.reuse ;  /* 0x000000c94d4c7220 */ /* 0x080fe20000410000 */
[-C--:B------:R-:W-:Y:S01]  /*12c00*/  FMUL.FTZ R58, R79, R201.reuse ;  /* 0x000000c94f3a7220 */ /* 0x080fe20000410000 */
[-C--:B------:R-:W-:Y:S01]  /*12c10*/  FMUL.FTZ R57, R78, R201.reuse ;  /* 0x000000c94e397220 */ /* 0x080fe20000410000 */
        /* <DEDUP_REMOVED lines=17> */
[C---:B----4-:R-:W-:Y:S05]  /*12d30*/  HMMA.16816.F32 R92, R156.reuse, R8, R92 ;  /* 0x000000089c5c723c */ /* 0x050fea000000185c */
[----:B------:R-:W4:Y:S03]  /*12d40*/  MUFU.TANH R31, R31 ;  /* 0x0000001f001f7308 */ /* 0x000f260000002400 */
[C---:B------:R-:W-:Y:S01]  /*12d50*/  HMMA.16816.F32 R96, R156.reuse, R10, R96 ;  /* 0x0000000a9c60723c */ /* 0x040fe20000001860 */
[----:B------:R-:W2:Y:S06]  /*12d60*/  LDSM.16.M88.4 R8, [R168+0x4400] ;  /* 0x00440000a808783b */ /* 0x000eac0000000200 */
[----:B------:R-:W1:Y:S01]  /*12d70*/  MUFU.TANH R43, R43 ;  /* 0x0000002b002b7308 */ /* 0x000e620000002400 */
[C---:B-----5:R-:W-:Y:S09]  /*12d80*/  HMMA.16816.F32 R100, R156.reuse, R4, R100 ;  /* 0x000000049c64723c */ /* 0x060ff20000001864 */
[----:B------:R-:W1:Y:S01]  /*12d90*/  MUFU.TANH R45, R45 ;  /* 0x0000002d002d7308 */ /* 0x000e620000002400 */
[-C--:B------:R-:W-:Y:S01]  /*12da0*/  FMUL.FTZ R91, R92, R201.reuse ;  /* 0x000000c95c5b7220 */ /* 0x080fe20000410000 */
[-C--:B------:R-:W-:Y:S01]  /*12db0*/  FMUL.FTZ R73, R94, R201.reuse ;  /* 0x000000c95e497220 */ /* 0x080fe20000410000 */
[-C--:B------:R-:W-:Y:S01]  /*12dc0*/  FMUL.FTZ R74, R95, R201.reuse ;  /* 0x000000c95f4a7220 */ /* 0x080fe20000410000 */
[-C--:B------:R-:W-:Y:S01]  /*12dd0*/  FMUL.FTZ R92, R93, R201.reuse ;  /* 0x000000c95d5c7220 */ /* 0x080fe20000410000 */
[C---:B------:R-:W-:Y:S05]  /*12de0*/  HMMA.16816.F32 R104, R156.reuse, R6, R104 ;  /* 0x000000069c68723c */ /* 0x040fea0000001868 */
[----:B------:R-:W1:Y:S01]  /*12df0*/  MUFU.TANH R32, R32 ;  /* 0x0000002000207308 */ /* 0x000e620000002400 */
[----:B------:R-:W5:Y:S01]  /*12e00*/  LDSM.16.M88.4 R4, [R168+0x4800] ;  /* 0x00480000a804783b */ /* 0x000f620000000200 */
        /* <DEDUP_REMOVED lines=14> */
[C---:B--2---:R-:W-:Y:S05]  /*12ef0*/  HMMA.16816.F32 R108, R156.reuse, R8, R108 ;  /* 0x000000089c6c723c */ /* 0x044fea000000186c */
[----:B------:R-:W2:Y:S03]  /*12f00*/  MUFU.TANH R215, R49 ;  /* 0x0000003100d77308 */ /* 0x000ea60000002400 */
[C---:B------:R-:W-:Y:S07]  /*12f10*/  HMMA.16816.F32 R112, R156.reuse, R10, R112 ;  /* 0x0000000a9c70723c */ /* 0x040fee0000001870 */
[----:B------:R-:W1:Y:S01]  /*12f20*/  MUFU.TANH R34, R34 ;  /* 0x0000002200227308 */ /* 0x000e620000002400 */
[----:B------:R-:W3:Y:S01]  /*12f30*/  LDSM.16.M88.4 R8, [R168+0x4c00] ;  /* 0x004c0000a808783b */ /* 0x000ee20000000200 */
[----:B------:R-:W-:Y:S08]  /*12f40*/  DEPBAR.LE SB0, 0x0 ;  /* 0x000080000000791a */ /* 0x000ff00000000000 */
[----:B------:R-:W1:Y:S01]  /*12f50*/  MUFU.TANH R35, R35 ;  /* 0x0000002300237308 */ /* 0x000e620000002400 */
[----:B------:R-:W-:Y:S01]  /*12f60*/  BAR.SYNC.DEFER_BLOCKING 0x0 ;  /* 0x0000000000007b1d */ /* 0x000fe20000010000 */
[C---:B-----5:R-:W-:Y:S05]  /*12f70*/  HMMA.16816.F32 R116, R156.reuse, R4, R116 ;  /* 0x000000049c74723c */ /* 0x060fea0000001874 */
[-C--:B------:R-:W-:Y:S03]  /*12f80*/  FMUL.FTZ R89, R110, R201.reuse ;  /* 0x000000c96e597220 */ /* 0x080fe60000410000 */
[----:B------:R-:W1:Y:S01]  /*12f90*/  MUFU.TANH R51, R51 ;  /* 0x0000003300337308 */ /* 0x000e620000002400 */
[-C--:B------:R-:W-:Y:S01]  /*12fa0*/  FMUL.FTZ R106, R108, R201.reuse ;  /* 0x000000c96c6a7220 */ /* 0x080fe20000410000 */
[C---:B------:R-:W-:Y:S03]  /*12fb0*/  HMMA.16816.F32 R120, R156.reuse, R6, R120 ;  /* 0x000000069c78723c */ /* 0x040fe60000001878 */
[-C--:B------:R-:W-:Y:S01]  /*12fc0*/  FMUL.FTZ R94, R115, R201.reuse ;  /* 0x000000c9735e7220 */ /* 0x080fe20000410000 */
[-C--:B------:R-:W-:Y:S01]  /*12fd0*/  FMUL.FTZ R90, R111, R201.reuse ;  /* 0x000000c96f5a7220 */ /* 0x080fe20000410000 */
[-C--:B------:R-:W-:Y:S03]  /*12fe0*/  FMUL.FTZ R110, R112, R201.reuse ;  /* 0x000000c9706e7220 */ /* 0x080fe60000410000 */
[----:B------:R-:W1:Y:S01]  /*12ff0*/  MUFU.TANH R52, R52 ;  /* 0x0000003400347308 */ /* 0x000e620000002400 */
[-C--:B------:R-:W-:Y:S01]  /*13000*/  FMUL.FTZ R93, R114, R201.reuse ;  /* 0x000000c9725d7220 */ /* 0x080fe20000410000 */
[-C--:B------:R-:W-:Y:S01]  /*13010*/  FMUL.FTZ R108, R109, R201.reuse ;  /* 0x000000c96d6c7220 */ /* 0x080fe20000410000 */
[-C--:B------:R-:W-:Y:S01]  /*13020*/  FMUL.FTZ R111, R113, R201.reuse ;  /* 0x000000c9716f7220 */ /* 0x080fe20000410000 */
[-C--:B------:R-:W-:Y:S01]  /*13030*/  FMUL.FTZ R116, R116, R201.reuse ;  /* 0x000000c974747220 */ /* 0x080fe20000410000 */
[-C--:B------:R-:W-:Y:S01]  /*13040*/  FMUL.FTZ R112, R117, R201.reuse ;  /* 0x000000c975707220 */ /* 0x080fe20000410000 */
[-C--:B------:R-:W-:Y:S04]  /*13050*/  FMUL.FTZ R97, R118, R201.reuse ;  /* 0x000000c976617220 */ /* 0x080fe80000410000 */
[----:B------:R-:W1:Y:S01]  /*13060*/  MUFU.TANH R36, R36 ;  /* 0x0000002400247308 */ /* 0x000e620000002400 */
[-C--:B------:R-:W-:Y:S01]  /*13070*/  FMUL.FTZ R100, R119, R201.reuse ;  /* 0x000000c977647220 */ /* 0x080fe20000410000 */
[-C--:B------:R-:W-:Y:S01]  /*13080*/  FMUL.FTZ R123, R123, R201.reuse ;  /* 0x000000c97b7b7220 */ /* 0x080fe20000410000 */
[-C--:B------:R-:W-:Y:S01]  /*13090*/  FMUL.FTZ R115, R122, R201.reuse ;  /* 0x000000c97a737220 */ /* 0x080fe20000410000 */
[-C--:B------:R-:W-:Y:S06]  /*130a0*/  FMUL.FTZ R114, R120, R201.reuse ;  /* 0x000000c978727220 */ /* 0x080fec0000410000 */
[----:B------:R5:W1:Y:S01]  /*130b0*/  MUFU.TANH R6, R116 ;  /* 0x0000007400067308 */ /* 0x000a620000002400 */
[C---:B---3--:R-:W-:Y:S09]  /*130c0*/  HMMA.16816.F32 R124, R156.reuse, R8, R124 ;  /* 0x000000089c7c723c */ /* 0x048ff2000000187c */
[----:B------:R3:W1:Y:S01]  /*130d0*/  MUFU.TANH R168, R123 ;  /* 0x0000007b00a87308 */ /* 0x0006620000002400 */
[----:B------:R-:W-:Y:S09]  /*130e0*/  HMMA.16816.F32 R128, R156, R10, R128 ;  /* 0x0000000a9c80723c */ /* 0x000ff20000001880 */
[----:B------:R-:W1:Y:S01]  /*130f0*/  MUFU.TANH R37, R37 ;  /* 0x0000002500257308 */ /* 0x000e620000002400 */
[-C--:B-----5:R-:W-:Y:S01]  /*13100*/  FMUL.FTZ R116, R121, R201.reuse ;  /* 0x000000c979747220 */ /* 0x0a0fe20000410000 */
[-C--:B------:R-:W-:Y:S01]  /*13110*/  FMUL.FTZ R121, R124, R201.reuse ;  /* 0x000000c97c797220 */ /* 0x080fe20000410000 */
[-C--:B------:R-:W-:Y:S01]  /*13120*/  FMUL.FTZ R122, R125, R201.reuse ;  /* 0x000000c97d7a7220 */ /* 0x080fe20000410000 */
[-C--:B------:R-:W-:Y:S01]  /*13130*/  FMUL.FTZ R126, R126, R201.reuse ;  /* 0x000000c97e7e7220 */ /* 0x080fe20000410000 */
[-C--:B------:R-:W-:Y:S05]  /*13140*/  FMUL.FTZ R127, R127, R201.reuse ;  /* 0x000000c97f7f7220 */ /* 0x080fea0000410000 */
[----:B------:R-:W1:Y:S01]  /*13150*/  MUFU.TANH R54, R54 ;  /* 0x0000003600367308 */ /* 0x000e620000002400 */
[-C--:B---3--:R-:W-:Y:S01]  /*13160*/  FMUL.FTZ R123, R128, R201.reuse ;  /* 0x000000c9807b7220 */ /* 0x088fe20000410000 */
[-C--:B------:R-:W-:Y:S01]  /*13170*/  FMUL.FTZ R124, R129, R201.reuse ;  /* 0x000000c9817c7220 */ /* 0x080fe20000410000 */
[-C--:B------:R-:W-:Y:S01]  /*13180*/  FMUL.FTZ R4, R131, R201.reuse ;  /* 0x000000c983047220 */ /* 0x080fe20000410000 */
[----:B------:R-:W-:Y:S06]  /*13190*/  FMUL.FTZ R130, R130, R201 ;  /* 0x000000c982827220 */ /* 0x000fec0000410000 */
[----:B------:R-:W3:Y:S10]  /*131a0*/  MUFU.TANH R55, R55 ;  /* 0x0000003700377308 */ /* 0x000ef40000002400 */
        /* <DEDUP_REMOVED lines=66> */
[----:B------:R1:W1:Y:S10]  /*135d0*/  MUFU.TANH R218, R126 ;  /* 0x0000007e00da7308 */ /* 0x0002740000002400 */
[----:B------:R1:W1:Y:S10]  /*135e0*/  MUFU.TANH R219, R127 ;  /* 0x0000007f00db7308 */ /* 0x0002740000002400 */
[----:B------:R-:W1:Y:S10]  /*135f0*/  MUFU.TANH R123, R123 ;  /* 0x0000007b007b7308 */ /* 0x000e740000002400 */
[----:B------:R-:W1:Y:S10]  /*13600*/  MUFU.TANH R124, R124 ;  /* 0x0000007c007c7308 */ /* 0x000e740000002400 */
[----:B------:R1:W1:Y:S10]  /*13610*/  MUFU.TANH R220, R130 ;  /* 0x0000008200dc7308 */ /* 0x0002740000002400 */
[----:B------:R-:W1:Y:S01]  /*13620*/  MUFU.TANH R4, R4 ;  /* 0x0000000400047308 */ /* 0x000e620000002400 */
[----:B--234-:R-:W-:Y:S05]  /*13630*/  @!P4 BRA `(.L_x_1737) ;  /* 0x000000080040c947 */ /* 0x01cfea0003800000 */
[----:B------:R-:W-:Y:S01]  /*13640*/  ISETP.NE.U32.AND P1, PT, R198, RZ, PT ;  /* 0x000000ffc600720c */ /* 0x000fe20003f25070 */
[----:B------:R-:W-:Y:S01]  /*13650*/  BSSY.RECONVERGENT B0, `(.L_x_1738) ;  /* 0x000004d000007945 */ /* 0x000fe20003800200 */
[C---:B------:R-:W-:Y:S02]  /*13660*/  SHF.L.U64.HI R8, R170.reuse, 0x6, R171 ;  /* 0x00000006aa087819 */ /* 0x040fe400000102ab */
        /* <DEDUP_REMOVED lines=14> */
[C---:B------:R-:W-:Y:S02]  /*13750*/  IADD3 R50, PT, PT, R9.reuse, -0x100, RZ ;  /* 0xffffff0009327810 */ /* 0x040fe40007ffe0ff */
[----:B------:R-:W-:Y:S02]  /*13760*/  IABS R5, R9 ;  /* 0x0000000900057213 */ /* 0x000fe40000000000 */
        /* <DEDUP_REMOVED lines=15> */
[----:B------:R-:W-:Y:S04]  /*13860*/  IMAD.HI.U32 R49, R101, R10, RZ ;  /* 0x0000000a65317227 */ /* 0x000fe800078e00ff */
[----:B------:R-:W-:Y:S02]  /*13870*/  IMAD R10, R49, R11, R10 ;  /* 0x0000000b310a7224 */ /* 0x000fe400078e020a */
[----:B------:R-:W-:Y:S03]  /*13880*/  IMAD.HI.U32 R101, R101, R5, RZ ;  /* 0x0000000565657227 */ /* 0x000fe600078e00ff */
[C---:B------:R-:W-:Y:S01]  /*13890*/  ISETP.GT.U32.AND P6, PT, R48.reuse, R10, PT ;  /* 0x0000000a3000720c */ /* 0x040fe20003fc4070 */
        /* <DEDUP_REMOVED lines=14> */
[C---:B------:R-:W-:Y:S04]  /*13980*/  ISETP.NE.AND P6, PT, R102.reuse, RZ, PT ;  /* 0x000000ff6600720c */ /* 0x040fe80003fc5270 */
[----:B------:R-:W-:Y:S03]  /*13990*/  SEL R49, R5, R49, !P6 ;  /* 0x0000003105317207 */ /* 0x000fe60007000000 */
[----:B------:R-:W-:Y:S02]  /*139a0*/  @!P5 IADD3 R101, PT, PT, -R101, RZ, RZ ;  /* 0x000000ff6565d210 */ /* 0x000fe40007ffe1ff */
[-C--:B-1----:R-:W-:Y:S02]  /*139b0*/  LEA R126, P5, R49, R196.reuse, 0x2 ;  /* 0x000000c4317e7211 */ /* 0x082fe400078a10ff */
[----:B------:R-:W-:Y:S02]  /*139c0*/  SEL R101, R5, R101, !P6 ;  /* 0x0000006505657207 */ /* 0x000fe40007000000 */
[-C--:B------:R-:W-:Y:S02]  /*139d0*/  LEA.HI.X.SX32 R127, R49, R197.reuse, 0x2, P5 ;  /* 0x000000c5317f7211 */ /* 0x080fe400028f16ff */
[C---:B------:R-:W-:Y:S01]  /*139e0*/  LEA R10, P4, R101.reuse, R196, 0x2 ;  /* 0x000000c4650a7211 */ /* 0x040fe200078810ff */
[C---:B------:R-:W-:Y:S02]  /*139f0*/  IMAD.IADD R49, R101.reuse, 0x1, -R49 ;  /* 0x0000000165317824 */ /* 0x040fe400078e0a31 */
[----:B------:R-:W3:Y:S01]  /*13a00*/  LD.E R9, desc[UR4][R126.64] ;  /* 0x000000047e097980 */ /* 0x000ee2000c101900 */
[----:B------:R-:W-:Y:S01]  /*13a10*/  LEA.HI.X.SX32 R11, R101, R197, 0x2, P4 ;  /* 0x000000c5650b7211 */ /* 0x000fe200020f16ff */
[----:B------:R-:W-:Y:S04]  /*13a20*/  IMAD R102, R102, R49, -0x100 ;  /* 0xffffff0066667424 */ /* 0x000fe800078e0231 */
[----:B------:R1:W3:Y:S04]  /*13a30*/  LD.E R5, desc[UR4][R10.64] ;  /* 0x000000040a057980 */ /* 0x0002e8000c101900 */
[----:B------:R-:W4:Y:S01]  /*13a40*/  LD.E.64 R126, desc[UR4][R2.64+0x20] ;  /* 0x00002004027e7980 */ /* 0x000f22000c101b00 */
[----:B-1----:R-:W-:Y:S01]  /*13a50*/  SHF.R.S32.HI R11, RZ, 0x1f, R102 ;  /* 0x0000001fff0b7819 */ /* 0x002fe20000011466 */
        /* <DEDUP_REMOVED lines=12> */
.L_x_1739:
[----:B------:R-:W-:Y:S05]  /*13b20*/  BSYNC.RECONVERGENT B0 ;  /* 0x0000000000007941 */ /* 0x000fea0003800200 */
.L_x_1738:
[----:B------:R-:W-:Y:S01]  /*13b30*/  @!P3 IMAD.MOV.U32 R183, RZ, RZ, R181 ;  /* 0x000000ffffb7b224 */ /* 0x000fe200078e00b5 */
[----:B------:R-:W-:Y:S01]  /*13b40*/  IADD3 R10, P4, PT, R7, R182, RZ ;  /* 0x000000b6070a7210 */ /* 0x000fe20007f9e0ff */
[----:B------:R-:W-:Y:S02]  /*13b50*/  @!P2 IMAD R5, R171, 0xc0, RZ ;  /* 0x000000c0ab05a824 */ /* 0x000fe400078e02ff */
[----:B------:R-:W-:Y:S01]  /*13b60*/  IMAD.SHL.U32 R175, R150, 0x8, RZ ;  /* 0x0000000896af7824 */ /* 0x000fe200078e00ff */
[----:B------:R-:W-:Y:S01]  /*13b70*/  @!PT LDS RZ, [RZ] ;  /* 0x00000000fffff984 */ /* 0x000fe20000000800 */
[----:B------:R-:W-:Y:S01]  /*13b80*/  @!PT LDS RZ, [RZ] ;  /* 0x00000000fffff984 */ /* 0x000fe20000000800 */
[----:B------:R-:W-:Y:S01]  /*13b90*/  @!PT LDS RZ, [RZ] ;  /* 0x00000000fffff984 */ /* 0x000fe20000000800 */
[----:B------:R2:W-:Y:S01]  /*13ba0*/  @!P3 LDGSTS.E.BYPASS.LTC128B.128 [R192+0x1000], desc[UR4][R182.64] ;  /* 0x01000000b6c0bfae */ /* 0x0005e2000b981a04 */
[----:B------:R-:W-:Y:S02]  /*13bb0*/  IADD3.X R11, PT, PT, R8, R181, RZ, P4, !PT ;  /* 0x000000b5080b7210 */ /* 0x000fe400027fe4ff */
[----:B------:R-:W-:Y:S01]  /*13bc0*/  @!P2 IADD3 R48, P4, PT, R10, R7, RZ ;  /* 0x000000070a30a210 */ /* 0x000fe20007f9e0ff */
[----:B------:R3:W-:Y:S01]  /*13bd0*/  @P3 STS.128 [R192+0x1000], RZ ;  /* 0x001000ffc0003388 */ /* 0x0007e20000000c00 */
[-C--:B------:R-:W-:Y:S01]  /*13be0*/  @!P2 MOV R118, R10.reuse ;  /* 0x0000000a0076a202 */ /* 0x080fe20000000f00 */
[C---:B------:R-:W-:Y:S01]  /*13bf0*/  @!P2 IMAD.WIDE.U32 R128, R170.reuse, 0xc0, R10 ;  /* 0x000000c0aa80a825 */ /* 0x040fe200078e000a */
[-C--:B-1----:R-:W-:Y:S01]  /*13c00*/  @!P2 MOV R126, R10.reuse ;  /* 0x0000000a007ea202 */ /* 0x082fe20000000f00 */
[----:B------:R3:W-:Y:S02]  /*13c10*/  @P2 STS.128 [R192+0x1800], RZ ;  /* 0x001800ffc0002388 */ /* 0x0007e40000000c00 */
[----:B------:R-:W-:Y:S01]  /*13c20*/  @!P2 IMAD.X R49, R11, 0x1, R8, P4 ;  /* 0x000000010b31a824 */ /* 0x000fe200020e0608 */
[----:B------:R-:W-:Y:S01]  /*13c30*/  @!P2 IADD3 R129, PT, PT, R5, R129, RZ ;  /* 0x000000810581a210 */ /* 0x000fe20007ffe0ff */
[----:B------:R-:W-:Y:S01]  /*13c40*/  @!PT LDS RZ, [RZ] ;  /* 0x00000000fffff984 */ /* 0x000fe20000000800 */
[----:B------:R-:W-:Y:S01]  /*13c50*/  @!PT LDS RZ, [RZ] ;  /* 0x00000000fffff984 */ /* 0x000fe20000000800 */
[----:B------:R-:W-:Y:S01]  /*13c60*/  @!PT LDS RZ, [RZ] ;  /* 0x00000000fffff984 */ /* 0x000fe20000000800 */
[----:B------:R-:W-:Y:S01]  /*13c70*/  @!P2 LDGSTS.E.BYPASS.LTC128B.128 [R192+0x1800], desc[UR4][R10.64] ;  /* 0x018000000ac0afae */ /* 0x000fe2000b981a04 */
[----:B------:R-:W-:Y:S02]  /*13c80*/  @!P2 IMAD.MOV.U32 R119, RZ, RZ, R11 ;  /* 0x000000ffff77a224 */ /* 0x000fe400078e000b */
[C---:B------:R-:W-:Y:S01]  /*13c90*/  @!P2 IMAD R8, R171.reuse, 0x180, RZ ;  /* 0x00000180ab08a824 */ /* 0x040fe200078e02ff */
        /* <DEDUP_REMOVED lines=10> */
[CC--:B------:R-:W-:Y:S01]  /*13d40*/  @!P2 LEA R8, P3, R170.reuse, R10.reuse, 0x8 ;  /* 0x0000000aaa08a211 */ /* 0x0c0fe200078640ff */
[C---:B------:R-:W-:Y:S01]  /*13d50*/  @!P2 IMAD.WIDE.U32 R126, R170.reuse, 0x140, R126 ;  /* 0x00000140aa7ea825 */ /* 0x040fe200078e007e */
[----:B--2---:R-:W-:Y:S02]  /*13d60*/  LOP3.LUT R183, R175, 0x1f20, RZ, 0xc0, !PT ;  /* 0x00001f20afb77812 */ /* 0x004fe400078ec0ff */
[CC--:B------:R-:W-:Y:S01]  /*13d70*/  @!P2 LEA.HI.X R9, R170.reuse, R11.reuse, R171, 0x8, P3 ;  /* 0x0000000baa09a211 */ /* 0x0c0fe200018f44ab */
[----:B------:R-:W-:Y:S01]  /*13d80*/  @!P2 IMAD.IADD R127, R7, 0x1, R127 ;  /* 0x00000001077fa824 */ /* 0x000fe200078e027f */
[C---:B-1----:R-:W-:Y:S04]  /*13d90*/  @!P2 LEA R48, P4, R170.reuse, R10, 0x7 ;  /* 0x0000000aaa30a211 */ /* 0x042fe800078838ff */
        /* <DEDUP_REMOVED lines=26> */
.L_x_1737:
[----:B------:R-:W-:Y:S05]  /*13f40*/  BSYNC.RECONVERGENT B1 ;  /* 0x0000000000017941 */ /* 0x000fea0003800200 */
.L_x_1736:
[----:B---3--:R-:W-:Y:S01]  /*13f50*/  LOP3.LUT R49, R0, 0x120, R167, 0xf8, !PT ;  /* 0x0000012000317812 */ /* 0x008fe200078ef8a7 */
[----:B------:R-:W-:Y:S04]  /*13f60*/  IMAD.SHL.U32 R50, R150, 0x2, RZ ;  /* 0x0000000296327824 */ /* 0x000fe800078e00ff */
[----:B------:R-:W-:Y:S01]  /*13f70*/  IMAD R49, R49, 0x2, R166 ;  /* 0x0000000231317824 */ /* 0x000fe200078e02a6 */
[----:B------:R-:W-:Y:S03]  /*13f80*/  LOP3.LUT R50, R50, 0x6, RZ, 0xc0, !PT ;  /* 0x0000000632327812 */ /* 0x000fe600078ec0ff */
[C---:B------:R-:W-:Y:S02]  /*13f90*/  VIADD R0, R49.reuse, 0x5000 ;  /* 0x0000500031007836 */ /* 0x040fe40000000000 */
[----:B------:R-:W-:Y:S02]  /*13fa0*/  IMAD R167, R190, 0x100, R50 ;  /* 0x00000100bea77824 */ /* 0x000fe400078e0232 */
        /* <DEDUP_REMOVED lines=8> */
[----:B------:R-:W-:Y:S01]  /*14030*/  VIADD R217, R167, 0x10 ;  /* 0x00000010a7d97836 */ /* 0x000fe20000000000 */
[-C--:B------:R-:W-:Y:S01]  /*14040*/  ISETP.GE.AND P3, PT, R221, R179.reuse, PT ;  /* 0x000000b3dd00720c */ /* 0x080fe20003f66270 */
[----:B------:R-:W-:Y:S01]  /*14050*/  VIADD R156, R167, 0x19 ;  /* 0x00000019a79c7836 */ /* 0x000fe20000000000 */
[----:B------:R-:W-:Y:S01]  /*14060*/  FSEL R229, R163, -INF , P6 ;  /* 0xff800000a3e57808 */ /* 0x000fe20003000000 */
[----:B------:R-:W-:Y:S01]  /*14070*/  VIADD R158, R167, 0x20 ;  /* 0x00000020a79e7836 */ /* 0x000fe20000000000 */
[-C--:B------:R-:W-:Y:S01]  /*14080*/  ISETP.GE.AND P6, PT, R157, R179.reuse, PT ;  /* 0x000000b39d00720c */ /* 0x080fe20003fc6270 */
[----:B------:R-:W-:Y:S01]  /*14090*/  @P0 VIADD R48, R0, 0xffffffe0 ;  /* 0xffffffe000300836 */ /* 0x000fe20000000000 */
[CC--:B------:R-:W-:Y:S01]  /*140a0*/  ISETP.GE.AND P0, PT, R167.reuse, R179.reuse, PT ;  /* 0x000000b3a700720c */ /* 0x0c0fe20003f06270 */
[----:B------:R-:W-:Y:S01]  /*140b0*/  VIADD R109, R167, 0x98 ;  /* 0x00000098a76d7836 */ /* 0x000fe20000000000 */
[-C--:B------:R-:W-:Y:S01]  /*140c0*/  ISETP.GE.AND P2, PT, R217, R179.reuse, PT ;  /* 0x000000b3d900720c */ /* 0x080fe20003f46270 */
[C---:B------:R-:W-:Y:S01]  /*140d0*/  VIADD R105, R167.reuse, 0xa0 ;  /* 0x000000a0a7697836 */ /* 0x040fe20000000000 */
[----:B------:R-:W-:Y:S01]  /*140e0*/  FSEL R157, R202, -INF , P5 ;  /* 0xff800000ca9d7808 */ /* 0x000fe20002800000 */
[C---:B------:R-:W-:Y:S01]  /*140f0*/  VIADD R216, R167.reuse, 0x11 ;  /* 0x00000011a7d87836 */ /* 0x040fe20000000000 */
[-C--:B------:R-:W-:Y:S01]  /*14100*/  ISETP.GE.AND P5, PT, R156, R179.reuse, PT ;  /* 0x000000b39c00720c */ /* 0x080fe20003fa6270 */
[----:B------:R-:W-:Y:S01]  /*14110*/  VIADD R159, R167, 0x21 ;  /* 0x00000021a79f7836 */ /* 0x000fe20000000000 */
[----:B------:R-:W-:Y:S01]  /*14120*/  FSEL R156, R203, -INF , P3 ;  /* 0xff800000cb9c7808 */ /* 0x000fe20001800000 */
[C---:B------:R-:W-:Y:S01]  /*14130*/  VIADD R252, R167.reuse, 0x29 ;  /* 0x00000029a7fc7836 */ /* 0x040fe20000000000 */
[-C--:B------:R-:W-:Y:S01]  /*14140*/  ISETP.GE.AND P3, PT, R158, R179.reuse, PT ;  /* 0x000000b39e00720c */ /* 0x080fe20003f66270 */
[C---:B------:R-:W-:Y:S01]  /*14150*/  VIADD R102, R167.reuse, 0xa1 ;  /* 0x000000a1a7667836 */ /* 0x040fe20000000000 */
[----:B------:R-:W-:Y:S01]  /*14160*/  FSEL R239, R162, -INF , P0 ;  /* 0xff800000a2ef7808 */ /* 0x000fe20000000000 */
[C---:B------:R-:W-:Y:S01]  /*14170*/  VIADD R101, R167.reuse, 0xa9 ;  /* 0x000000a9a7657836 */ /* 0x040fe20000000000 */
[----:B------:R-:W-:Y:S01]  /*14180*/  FSEL R158, R154, -INF , P2 ;  /* 0xff8000009a9e7808 */ /* 0x000fe20001000000 */
[C---:B------:R-:W-:Y:S01]  /*14190*/  VIADD R131, R167.reuse, 0xb8 ;  /* 0x000000b8a7837836 */ /* 0x040fe20000000000 */
[-C--:B------:R-:W-:Y:S01]  /*141a0*/  ISETP.GE.AND P0, PT, R216, R179.reuse, PT ;  /* 0x000000b3d800720c */ /* 0x080fe20003f06270 */
[----:B------:R-:W-:Y:S01]  /*141b0*/  VIADD R128, R167, 0xc1 ;  /* 0x000000c1a7807836 */ /* 0x000fe20000000000 */
[-C--:B------:R-:W-:Y:S01]  /*141c0*/  ISETP.GE.AND P2, PT, R159, R179.reuse, PT ;  /* 0x000000b39f00720c */ /* 0x080fe20003f46270 */
[C---:B-1----:R-:W-:Y:S01]  /*141d0*/  VIADD R127, R167.reuse, 0x28 ;  /* 0x00000028a77f7836 */ /* 0x042fe20000000000 */
[----:B------:R-:W-:Y:S01]  /*141e0*/  FSEL R159, R204, -INF , P6 ;  /* 0xff800000cc9f7808 */ /* 0x000fe20003000000 */
[C---:B------:R-:W-:Y:S01]  /*141f0*/  VIADD R250, R167.reuse, 0x31 ;  /* 0x00000031a7fa7836 */ /* 0x040fe20000000000 */
[-C--:B------:R-:W-:Y:S01]  /*14200*/  ISETP.GE.AND P6, PT, R252, R179.reuse, PT ;  /* 0x000000b3fc00720c */ /* 0x080fe20003fc6270 */
[----:B------:R-:W-:Y:S01]  /*14210*/  VIADD R251, R167, 0x30 ;  /* 0x00000030a7fb7836 */ /* 0x000fe20000000000 */
[----:B------:R-:W-:Y:S01]  /*14220*/  FSEL R154, R205, -INF , P5 ;  /* 0xff800000cd9a7808 */ /* 0x000fe20002800000 */
[----:B------:R-:W-:Y:S01]  /*14230*/  VIADD R224, R167, 0x40 ;  /* 0x00000040a7e07836 */ /* 0x000fe20000000000 */
[----:B------:R-:W-:Y:S01]  /*14240*/  FSEL R155, R155, -INF , P0 ;  /* 0xff8000009b9b7808 */ /* 0x000fe20000000000 */
        /* <DEDUP_REMOVED lines=12> */
[----:B------:R-:W-:Y:S01]  /*14310*/  IMAD.MOV.U32 R21, RZ, RZ, R154 ;  /* 0x000000ffff157224 */ /* 0x000fe200078e009a */
[-C--:B------:R-:W-:Y:S01]  /*14320*/  ISETP.GE.AND P6, PT, R224, R179.reuse, PT ;  /* 0x000000b3e000720c */ /* 0x080fe20003fc6270 */
        /* <DEDUP_REMOVED lines=10> */
[C---:B------:R-:W-:Y:S01]  /*143d0*/  VIADD R247, R167.reuse, 0x50 ;  /* 0x00000050a7f77836 */ /* 0x040fe20000000000 */
[-C--:B------:R-:W-:Y:S01]  /*143e0*/  ISETP.GE.AND P3, PT, R222, R179.reuse, PT ;  /* 0x000000b3de00720c */ /* 0x080fe20003f66270 */
[C---:B------:R-:W-:Y:S01]  /*143f0*/  VIADD R232, R167.reuse, 0x89 ;  /* 0x00000089a7e87836 */ /* 0x040fe20000000000 */
[----:B------:R-:W-:Y:S01]  /*14400*/  FSEL R162, R210, -INF , P6 ;  /* 0xff800000d2a27808 */ /* 0x000fe20003000000 */
[----:B------:R-:W-:Y:S01]  /*14410*/  VIADD R243, R167, 0x60 ;  /* 0x00000060a7f37836 */ /* 0x000fe20000000000 */
[-C--:B------:R-:W-:Y:S01]  /*14420*/  ISETP.GE.AND P5, PT, R223, R179.reuse, PT ;  /* 0x000000b3df00720c */ /* 0x080fe20003fa6270 */
[C---:B------:R-:W-:Y:S01]  /*14430*/  VIADD R107, R167.reuse, 0x99 ;  /* 0x00000099a76b7836 */ /* 0x040fe20000000000 */
        /* <DEDUP_REMOVED lines=11> */
[----:B------:R-:W-:Y:S01]  /*144f0*/  VIADD R242, R167, 0x61 ;  /* 0x00000061a7f27836 */ /* 0x000fe20000000000 */
[-C--:B------:R-:W-:Y:S01]  /*14500*/  ISETP.GE.AND P3, PT, R243, R179.reuse, PT ;  /* 0x000000b3f300720c */ /* 0x080fe20003f66270 */
[----:B------:R-:W-:Y:S01]  /*14510*/  IMAD.MOV.U32 R206, RZ, RZ, R159 ;  /* 0x000000ffffce7224 */ /* 0x000fe200078e009f */
[----:B------:R-:W-:Y:S01]  /*14520*/  FSEL R159, R211, -INF , P5 ;  /* 0xff800000d39f7808 */ /* 0x000fe20002800000 */
[----:B------:R-:W-:Y:S01]  /*14530*/  VIADD R226, R167, 0xb1 ;  /* 0x000000b1a7e27836 */ /* 0x000fe20000000000 */
[----:B------:R-:W-:Y:S01]  /*14540*/  FSEL R205, R45, -INF , P6 ;  /* 0xff8000002dcd7808 */ /* 0x000fe20003000000 */
[----:B------:R-:W-:Y:S01]  /*14550*/  VIADD R236, R167, 0x78 ;  /* 0x00000078a7ec7836 */ /* 0x000fe20000000000 */
[-C--:B------:R-:W-:Y:S01]  /*14560*/  ISETP.GE.AND P5, PT, R245, R179.reuse, PT ;  /* 0x000000b3f500720c */ /* 0x080fe20003fa6270 */
[C---:B------:R-:W-:Y:S01]  /*14570*/  VIADD R11, R167.reuse, 0xe1 ;  /* 0x000000e1a70b7836 */ /* 0x040fe20000000000 */
[-C--:B------:R-:W-:Y:S01]  /*14580*/  ISETP.GE.AND P6, PT, R240, R179.reuse, PT ;  /* 0x000000b3f000720c */ /* 0x080fe20003fc6270 */
[----:B------:R-:W-:Y:S01]  /*14590*/  VIADD R238, R167, 0x70 ;  /* 0x00000070a7ee7836 */ /* 0x000fe20000000000 */
[----:B------:R-:W-:Y:S01]  /*145a0*/  FSEL R239, R239, -INF , !P4 ;  /* 0xff800000efef7808 */ /* 0x000fe20006000000 */
        /* <DEDUP_REMOVED lines=8> */
[----:B------:R-:W-:Y:S01]  /*14630*/  IMAD.MOV.U32 R43, RZ, RZ, R156 ;  /* 0x000000ffff2b7224 */ /* 0x000fe200078e009c */
[----:B------:R-:W-:Y:S01]  /*14640*/  FSEL R163, R51, -INF , P3 ;  /* 0xff80000033a37808 */ /* 0x000fe20001800000 */
[C---:B------:R-:W-:Y:S01]  /*14650*/  VIADD R241, R167.reuse, 0x68 ;  /* 0x00000068a7f17836 */ /* 0x040fe20000000000 */
[----:B------:R-:W-:Y:S01]  /*14660*/  FSEL R202, R214, -INF , P5 ;  /* 0xff800000d6ca7808 */ /* 0x000fe20002800000 */
[----:B------:R-:W-:Y:S01]  /*14670*/  VIADD R7, R167, 0xf1 ;  /* 0x000000f1a7077836 */ /* 0x000fe20000000000 */
[-C--:B------:R-:W-:Y:S01]  /*14680*/  ISETP.GE.AND P3, PT, R236, R179.reuse, PT ;  /* 0x000000b3ec00720c */ /* 0x080fe20003f66270 */
[----:B------:R-:W-:Y:S01]  /*14690*/  IMAD.MOV.U32 R45, RZ, RZ, R157 ;  /* 0x000000ffff2d7224 */ /* 0x000fe200078e009d */
[----:B------:R-:W-:Y:S01]  /*146a0*/  FSEL R156, R55, -INF , P6 ;  /* 0xff800000379c7808 */ /* 0x000fe20003000000 */
[C---:B------:R-:W-:Y:S01]  /*146b0*/  VIADD R235, R167.reuse, 0x80 ;  /* 0x00000080a7eb7836 */ /* 0x040fe20000000000 */
[-C--:B------:R-:W-:Y:S01]  /*146c0*/  ISETP.GE.AND P5, PT, R238, R179.reuse, PT ;  /* 0x000000b3ee00720c */ /* 0x080fe20003fa6270 */
[C---:B------:R-:W-:Y:S01]  /*146d0*/  VIADD R233, R167.reuse, 0x88 ;  /* 0x00000088a7e97836 */ /* 0x040fe20000000000 */
[-C--:B------:R-:W-:Y:S01]  /*146e0*/  ISETP.GE.AND P6, PT, R234, R179.reuse, PT ;  /* 0x000000b3ea00720c */ /* 0x080fe20003fc6270 */
[----:B------:R-:W-:Y:S01]  /*146f0*/  VIADD R230, R167, 0x91 ;  /* 0x00000091a7e67836 */ /* 0x000fe20000000000 */
[-C--:B------:R-:W-:Y:S01]  /*14700*/  ISETP.GE.AND P0, PT, R241, R179.reuse, PT ;  /* 0x000000b3f100720c */ /* 0x080fe20003f06270 */
[C---:B------:R-:W-:Y:S02]  /*14710*/  VIADD R130, R167.reuse, 0xb9 ;  /* 0x000000b9a7827836 */ /* 0x040fe40000000000 */
[C---:B------:R-:W-:Y:S01]  /*14720*/  VIADD R129, R167.reuse, 0xc0 ;  /* 0x000000c0a7817836 */ /* 0x040fe20000000000 */
[----:B------:R-:W-:Y:S01]  /*14730*/  FSEL R157, R54, -INF , P0 ;  /* 0xff800000369d7808 */ /* 0x000fe20000000000 */
[----:B------:R-:W-:Y:S01]  /*14740*/  VIADD R126, R167, 0xc8 ;  /* 0x000000c8a77e7836 */ /* 0x000fe20000000000 */
[-C--:B------:R-:W-:Y:S01]  /*14750*/  ISETP.GE.AND P0, PT, R235, R179.reuse, PT ;  /* 0x000000b3eb00720c */ /* 0x080fe20003f06270 */
[C---:B------:R-:W-:Y:S02]  /*14760*/  VIADD R120, R167.reuse, 0xd0 ;  /* 0x000000d0a7787836 */ /* 0x040fe40000000000 */
[----:B------:R-:W-:Y:S01]  /*14770*/  VIADD R119, R167, 0xd1 ;  /* 0x000000d1a7777836 */ /* 0x000fe20000000000 */
[----:B------:R-:W-:Y:S01]  /*14780*/  FSEL R210, R67, -INF , P0 ;  /* 0xff80000043d27808 */ /* 0x000fe20000000000 */
[----:B------:R-:W-:Y:S01]  /*14790*/  VIADD R118, R167, 0xd8 ;  /* 0x000000d8a7767836 */ /* 0x000fe20000000000 */
[-C--:B------:R-:W-:Y:S01]  /*147a0*/  ISETP.GE.AND P0, PT, R109, R179.reuse, PT ;  /* 0x000000b36d00720c */ /* 0x080fe20003f06270 */
[C---:B------:R-:W-:Y:S02]  /*147b0*/  VIADD R5, R167.reuse, 0xf8 ;  /* 0x000000f8a7057836 */ /* 0x040fe40000000000 */
[C---:B------:R-:W-:Y:S02]  /*147c0*/  VIADD R0, R167.reuse, 0xf9 ;  /* 0x000000f9a7007836 */ /* 0x040fe40000000000 */
[----:B------:R-:W-:Y:S01]  /*147d0*/  VIADD R113, R167, 0xe0 ;  /* 0x000000e0a7717836 */ /* 0x000fe20000000000 */
[----:B------:R-:W-:Y:S01]  /*147e0*/  FSEL R167, R215, -INF , P4 ;  /* 0xff800000d7a77808 */ /* 0x000fe20002000000 */
[----:B------:R-:W-:Y:S01]  /*147f0*/  IMAD.MOV.U32 R25, RZ, RZ, R158 ;  /* 0x000000ffff197224 */ /* 0x000fe200078e009e */
[-C--:B------:R-:W-:Y:S01]  /*14800*/  ISETP.GE.AND P4, PT, R237, R179.reuse, PT ;  /* 0x000000b3ed00720c */ /* 0x080fe20003f86270 */
[----:B------:R-:W-:Y:S01]  /*14810*/  IMAD.MOV.U32 R67, RZ, RZ, R20 ;  /* 0x000000ffff437224 */ /* 0x000fe200078e0014 */
[----:B------:R-:W-:Y:S01]  /*14820*/  FSEL R158, R52, -INF , P2 ;  /* 0xff800000349e7808 */ /* 0x000fe20001000000 */
[----:B------:R-:W-:Y:S01]  /*14830*/  IMAD.MOV.U32 R55, RZ, RZ, R25 ;  /* 0x000000ffff377224 */ /* 0x000fe200078e0019 */
        /* <DEDUP_REMOVED lines=12> */
[-C--:B------:R-:W-:Y:S02]  /*14900*/  ISETP.GE.AND P4, PT, R232, R179.reuse, PT ;  /* 0x000000b3e800720c */ /* 0x080fe40003f86270 */
[----:B------:R-:W-:Y:S02]  /*14910*/  FSEL R26, R75, -INF , P3 ;  /* 0xff8000004b1a7808 */ /* 0x000fe40001800000 */
[-C--:B------:R-:W-:Y:S02]  /*14920*/  ISETP.GE.AND P3, PT, R228, R179.reuse, PT ;  /* 0x000000b3e400720c */ /* 0x080fe40003f66270 */
[----:B------:R-:W-:Y:S02]  /*14930*/  FSEL R154, R80, -INF , P6 ;  /* 0xff800000509a7808 */ /* 0x000fe40003000000 */
[-C--:B------:R-:W-:Y:S02]  /*14940*/  ISETP.GE.AND P2, PT, R201, R179.reuse, PT ;  /* 0x000000b3c900720c */ /* 0x080fe40003f46270 */
[-C--:B------:R-:W-:Y:S02]  /*14950*/  ISETP.GE.AND P6, PT, R226, R179.reuse, PT ;  /* 0x000000b3e200720c */ /* 0x080fe40003fc6270 */
[-C--:B------:R-:W-:Y:S02]  /*14960*/  ISETP.GE.AND P5, PT, R233, R179.reuse, PT ;  /* 0x000000b3e900720c */ /* 0x080fe40003fa6270 */
[----:B------:R-:W-:Y:S02]  /*14970*/  FSEL R207, R72, -INF , P4 ;  /* 0xff80000048cf7808 */ /* 0x000fe40002000000 */
[-C--:B------:R-:W-:Y:S02]  /*14980*/  ISETP.GE.AND P4, PT, R102, R179.reuse, PT ;  /* 0x000000b36600720c */ /* 0x080fe40003f86270 */
[----:B------:R-:W-:Y:S02]  /*14990*/  FSEL R21, R87, -INF , P3 ;  /* 0xff80000057157808 */ /* 0x000fe40001800000 */
[----:B------:R-:W-:Y:S02]  /*149a0*/  FSEL R214, R64, -INF , P2 ;  /* 0xff80000040d67808 */ /* 0x000fe40001000000 */
[----:B------:R-:W-:Y:S01]  /*149b0*/  FSEL R87, R92, -INF , P6 ;  /* 0xff8000005c577808 */ /* 0x000fe20003000000 */
[----:B------:R-:W-:Y:S01]  /*149c0*/  IMAD.MOV.U32 R92, RZ, RZ, R54 ;  /* 0x000000ffff5c7224 */ /* 0x000fe200078e0036 */
[-C--:B------:R-:W-:Y:S01]  /*149d0*/  ISETP.GE.AND P2, PT, R230, R179.reuse, PT ;  /* 0x000000b3e600720c */ /* 0x080fe20003f46270 */
[--C-:B------:R-:W-:Y:S01]  /*149e0*/  IMAD R54, R190, 0x100, R50.reuse ;  /* 0x00000100be367824 */ /* 0x100fe200078e0232 */
[----:B------:R-:W-:Y:S02]  /*149f0*/  FSEL R208, R71, -INF , P5 ;  /* 0xff80000047d07808 */ /* 0x000fe40002800000 */
[-C--:B------:R-:W-:Y:S01]  /*14a00*/  ISETP.GE.AND P6, PT, R125, R179.reuse, PT ;  /* 0x000000b37d00720c */ /* 0x080fe20003fc6270 */
[----:B------:R-:W-:Y:S01]  /*14a10*/  VIADD R54, R54, 0x9 ;  /* 0x0000000936367836 */ /* 0x000fe20000000000 */
[-C--:B------:R-:W-:Y:S02]  /*14a20*/  ISETP.GE.AND P5, PT, R105, R179.reuse, PT ;  /* 0x000000b36900720c */ /* 0x080fe40003fa6270 */
[----:B------:R-:W-:Y:S02]  /*14a30*/  FSEL R51, R84, -INF , P4 ;  /* 0xff80000054337808 */ /* 0x000fe40002000000 */
[-C--:B------:R-:W-:Y:S02]  /*14a40*/  ISETP.GE.AND P4, PT, R130, R179.reuse, PT ;  /* 0x000000b38200720c */ /* 0x080fe40003f86270 */
[----:B------:R-:W-:Y:S02]  /*14a50*/  FSEL R25, R76, -INF , P2 ;  /* 0xff8000004c197808 */ /* 0x000fe40001000000 */
[----:B------:R-:W-:Y:S01]  /*14a60*/  FSEL R75, R104, -INF , P6 ;  /* 0xff800000684b7808 */ /* 0x000fe20003000000 */
[----:B------:R-:W-:Y:S01]  /*14a70*/  IMAD.MOV.U32 R104, RZ, RZ, R55 ;  /* 0x000000ffff687224 */ /* 0x000fe200078e0037 */
[-C--:B------:R-:W-:Y:S01]  /*14a80*/  ISETP.GE.AND P2, PT, R101, R179.reuse, PT ;  /* 0x000000b36500720c */ /* 0x080fe20003f46270 */
[--C-:B------:R-:W-:Y:S01]  /*14a90*/  IMAD R55, R190, 0x100, R50.reuse ;  /* 0x00000100be377824 */ /* 0x100fe200078e0232 */
[----:B------:R-:W-:Y:S02]  /*14aa0*/  FSEL R64, R83, -INF , P5 ;  /* 0xff80000053407808 */ /* 0x000fe40002800000 */
[----:B------:R-:W-:Y:S01]  /*14ab0*/  FSEL R83, R96, -INF , P4 ;  /* 0xff80000060537808 */ /* 0x000fe20002000000 */
[----:B------:R-:W-:Y:S01]  /*14ac0*/  IMAD.MOV.U32 R96, RZ, RZ, R63 ;  /* 0x000000ffff607224 */ /* 0x000fe200078e003f */
[-C--:B------:R-:W-:Y:S01]  /*14ad0*/  ISETP.GE.AND P4, PT, R119, R179.reuse, PT ;  /* 0x000000b37700720c */ /* 0x080fe20003f86270 */
[----:B------:R-:W-:Y:S01]  /*14ae0*/  VIADD R55, R55, 0x1 ;  /* 0x0000000137377836 */ /* 0x000fe20000000000 */
        /* <DEDUP_REMOVED lines=8> */
[-C--:B------:R-:W-:Y:S02]  /*14b70*/  ISETP.GE.AND P4, PT, R9, R179.reuse, PT ;  /* 0x000000b30900720c */ /* 0x080fe40003f86270 */
[----:B------:R-:W-:Y:S01]  /*14b80*/  FSEL R84, R95, -INF , P5 ;  /* 0xff8000005f547808 */ /* 0x000fe20002800000 */
[----:B------:R-:W-:Y:S01]  /*14b90*/  IMAD.MOV.U32 R95, RZ, RZ, R67 ;  /* 0x000000ffff5f7224 */ /* 0x000fe200078e0043 */
[----:B------:R-:W-:Y:S01]  /*14ba0*/  FSEL R79, R99, -INF , P2 ;  /* 0xff800000634f7808 */ /* 0x000fe20001000000 */
[----:B------:R-:W-:Y:S01]  /*14bb0*/  IMAD.MOV.U32 R99, RZ, RZ, R59 ;  /* 0x000000ffff637224 */ /* 0x000fe200078e003b */
[----:B------:R-:W-:Y:S02]  /*14bc0*/  FSEL R63, R112, -INF , P6 ;  /* 0xff800000703f7808 */ /* 0x000fe40003000000 */
[-C--:B------:R-:W-:Y:S02]  /*14bd0*/  ISETP.GE.AND P5, PT, R120, R179.reuse, PT ;  /* 0x000000b37800720c */ /* 0x080fe40003fa6270 */
[-C--:B------:R-:W-:Y:S01]  /*14be0*/  ISETP.GE.AND P6, PT, R55, R178.reuse, PT ;  /* 0x000000b23700720c */ /* 0x080fe20003fc6270 */
[C-C-:B------:R-:W-:Y:S01]  /*14bf0*/  IMAD R55, R190.reuse, 0x100, R50.reuse ;  /* 0x00000100be377824 */ /* 0x140fe200078e0232 */
[----:B------:R-:W-:Y:S01]  /*14c00*/  FSEL R88, R91, -INF , P0 ;  /* 0xff8000005b587808 */ /* 0x000fe20000000000 */
[----:B------:R-:W-:Y:S01]  /*14c10*/  IMAD R91, R190, 0x100, R50 ;  /* 0x00000100be5b7824 */ /* 0x000fe200078e0232 */
[----:B------:R-:W-:Y:S01]  /*14c20*/  FSEL R80, R98, -INF , P3 ;  /* 0xff80000062507808 */ /* 0x000fe20001800000 */
[----:B------:R-:W-:Y:S01]  /*14c30*/  VIADD R55, R55, 0x8 ;  /* 0x0000000837377836 */ /* 0x000fe20000000000 */
[----:B------:R-:W-:Y:S01]  /*14c40*/  FSEL R59, R116, -INF , P4 ;  /* 0xff800000743b7808 */ /* 0x000fe20002000000 */
[----:B------:R-:W-:Y:S01]  /*14c50*/  IMAD.MOV.U32 R98, RZ, RZ, R60 ;  /* 0x000000ffff627224 */ /* 0x000fe200078e003c */
[-C--:B------:R-:W-:Y:S01]  /*14c60*/  ISETP.GE.AND P0, PT, R126, R179.reuse, PT ;  /* 0x000000b37e00720c */ /* 0x080fe20003f06270 */
[----:B------:R-:W-:Y:S01]  /*14c70*/  VIADD R91, R91, 0x11 ;  /* 0x000000115b5b7836 */ /* 0x000fe20000000000 */
[-C--:B------:R-:W-:Y:S02]  /*14c80*/  ISETP.GE.AND P3, PT, R118, R179.reuse, PT ;  /* 0x000000b37600720c */ /* 0x080fe40003f66270 */
[-C--:B------:R-:W-:Y:S01]  /*14c90*/  ISETP.GE.AND P4, PT, R54, R178.reuse, PT ;  /* 0x000000b23600720c */ /* 0x080fe20003f86270 */
[--C-:B------:R-:W-:Y:S01]  /*14ca0*/  IMAD R54, R190, 0x100, R50.reuse ;  /* 0x00000100be367824 */ /* 0x100fe200078e0232 */
[-C--:B------:R-:W-:Y:S02]  /*14cb0*/  ISETP.GE.AND P2, PT, R117, R179.reuse, PT ;  /* 0x000000b37500720c */ /* 0x080fe40003f46270 */
[----:B------:R-:W-:Y:S01]  /*14cc0*/  FSEL R72, R106, -INF , P5 ;  /* 0xff8000006a487808 */ /* 0x000fe20002800000 */
[----:B------:R-:W-:Y:S01]  /*14cd0*/  VIADD R54, R54, 0x10 ;  /* 0x0000001036367836 */ /* 0x000fe20000000000 */
[-C--:B------:R-:W-:Y:S01]  /*14ce0*/  ISETP.GE.AND P5, PT, R10, R179.reuse, PT ;  /* 0x000000b30a00720c */ /* 0x080fe20003fa6270 */
[C-C-:B------:R-:W-:Y:S01]  /*14cf0*/  IMAD R106, R190.reuse, 0x100, R50.reuse ;  /* 0x00000100be6a7824 */ /* 0x140fe200078e0232 */
[----:B------:R-:W-:Y:S01]  /*14d00*/  FSEL R76, R103, -INF , P0 ;  /* 0xff800000674c7808 */ /* 0x000fe20000000000 */
[----:B------:R-:W-:Y:S01]  /*14d10*/  IMAD R103, R190, 0x100, R50 ;  /* 0x00000100be677824 */ /* 0x000fe200078e0232 */
[----:B------:R-:W-:Y:S01]  /*14d20*/  FSEL R68, R110, -INF , P3 ;  /* 0xff8000006e447808 */ /* 0x000fe20001800000 */
[----:B------:R-:W-:Y:S01]  /*14d30*/  VIADD R106, R106, 0x19 ;  /* 0x000000196a6a7836 */ /* 0x000fe20000000000 */
[-C--:B------:R-:W-:Y:S01]  /*14d40*/  ISETP.GE.AND P0, PT, R113, R179.reuse, PT ;  /* 0x000000b37100720c */ /* 0x080fe20003f06270 */
[----:B------:R-:W-:Y:S01]  /*14d50*/  VIADD R103, R103, 0x18 ;  /* 0x0000001867677836 */ /* 0x000fe20000000000 */
[-C--:B------:R-:W-:Y:S02]  /*14d60*/  ISETP.GE.AND P3, PT, R8, R179.reuse, PT ;  /* 0x000000b30800720c */ /* 0x080fe40003f66270 */
[----:B------:R-:W-:Y:S02]  /*14d70*/  FSEL R67, R111, -INF , P2 ;  /* 0xff8000006f437808 */ /* 0x000fe40001000000 */
[-C--:B------:R-:W-:Y:S02]  /*14d80*/  ISETP.GE.AND P2, PT, R7, R179.reuse, PT ;  /* 0x000000b30700720c */ /* 0x080fe40003f46270 */
[----:B------:R-:W-:Y:S02]  /*14d90*/  FSEL R60, R114, -INF , P5 ;  /* 0xff800000723c7808 */ /* 0x000fe40002800000 */
[-C--:B------:R-:W-:Y:S02]  /*14da0*/  ISETP.GE.AND P5, PT, R55, R178.reuse, PT ;  /* 0x000000b23700720c */ /* 0x080fe40003fa6270 */
[----:B------:R-:W-:Y:S02]  /*14db0*/  FSEL R6, R6, -INF , P0 ;  /* 0xff80000006067808 */ /* 0x000fe40000000000 */
[----:B------:R-:W-:Y:S02]  /*14dc0*/  FSEL R55, R121, -INF , P3 ;  /* 0xff80000079377808 */ /* 0x000fe40001800000 */
[----:B------:R-:W-:Y:S02]  /*14dd0*/  ISETP.GE.AND P0, PT, R5, R179, PT ;  /* 0x000000b30500720c */ /* 0x000fe40003f06270 */
[-C--:B------:R-:W-:Y:S02]  /*14de0*/  ISETP.GE.AND P3, PT, R54, R178.reuse, PT ;  /* 0x000000b23600720c */ /* 0x080fe40003f66270 */
[----:B------:R-:W-:Y:S02]  /*14df0*/  FSEL R54, R122, -INF , P2 ;  /* 0xff8000007a367808 */ /* 0x000fe40001000000 */
[-C--:B------:R-:W-:Y:S01]  /*14e00*/  ISETP.GE.AND P2, PT, R91, R178.reuse, PT ;  /* 0x000000b25b00720c */ /* 0x080fe20003f46270 */
[----:B------:R-:W-:Y:S01]  /*14e10*/  IMAD.MOV.U32 R91, RZ, RZ, R52 ;  /* 0x000000ffff5b7224 */ /* 0x000fe200078e0034 */
[----:B------:R-:W-:Y:S02]  /*14e20*/  FSEL R52, R123, -INF , P0 ;  /* 0xff8000007b347808 */ /* 0x000fe40000000000 */
[-C--:B------:R-:W-:Y:S01]  /*14e30*/  ISETP.GE.AND P0, PT, R103, R178.reuse, PT ;  /* 0x000000b26700720c */ /* 0x080fe20003f06270 */
[--C-:B------:R-:W-:Y:S01]  /*14e40*/  IMAD R103, R190, 0x100, R50.reuse ;  /* 0x00000100be677824 */ /* 0x100fe200078e0232 */
[----:B------:R-:W-:Y:S02]  /*14e50*/  FSEL R45, R45, -INF , !P5 ;  /* 0xff8000002d2d7808 */ /* 0x000fe40006800000 */
[----:B------:R-:W-:Y:S01]  /*14e60*/  FSEL R122, R104, -INF , !P3 ;  /* 0xff800000687a7808 */ /* 0x000fe20005800000 */
[----:B------:R-:W-:Y:S01]  /*14e70*/  VIADD R103, R103, 0x20 ;  /* 0x0000002067677836 */ /* 0x000fe20000000000 */
[----:B------:R-:W-:Y:S02]  /*14e80*/  FSEL R229, R229, -INF , !P6 ;  /* 0xff800000e5e57808 */ /* 0x000fe40007000000 */
[-C--:B------:R-:W-:Y:S01]  /*14e90*/  ISETP.GE.AND P6, PT, R106, R178.reuse, PT ;  /* 0x000000b26a00720c */ /* 0x080fe20003fc6270 */
[C-C-:B------:R-:W-:Y:S01]  /*14ea0*/  IMAD R106, R190.reuse, 0x100, R50.reuse ;  /* 0x00000100be6a7824 */ /* 0x140fe200078e0232 */
[-C--:B------:R-:W-:Y:S01]  /*14eb0*/  ISETP.GE.AND P5, PT, R103, R178.reuse, PT ;  /* 0x000000b26700720c */ /* 0x080fe20003fa6270 */
[----:B------:R-:W-:Y:S01]  /*14ec0*/  IMAD R103, R190, 0x100, R50 ;  /* 0x00000100be677824 */ /* 0x000fe200078e0232 */
[----:B------:R-:W-:Y:S01]  /*14ed0*/  FSEL R43, R43, -INF , !P4 ;  /* 0xff8000002b2b7808 */ /* 0x000fe20006000000 */
[----:B------:R-:W-:Y:S01]  /*14ee0*/  VIADD R106, R106, 0x21 ;  /* 0x000000216a6a7836 */ /* 0x000fe20000000000 */
[----:B------:R-:W-:Y:S01]  /*14ef0*/  FSEL R112, R99, -INF , !P2 ;  /* 0xff80000063707808 */ /* 0x000fe20005000000 */
[----:B------:R-:W-:Y:S01]  /*14f00*/  VIADD R103, R103, 0x28 ;  /* 0x0000002867677836 */ /* 0x000fe20000000000 */
[----:B------:R-:W-:Y:S02]  /*14f10*/  FSEL R111, R98, -INF , !P0 ;  /* 0xff800000626f7808 */ /* 0x000fe40004000000 */
[-C--:B------:R-:W-:Y:S02]  /*14f20*/  ISETP.GE.AND P4, PT, R106, R178.reuse, PT ;  /* 0x000000b26a00720c */ /* 0x080fe40003f86270 */
[-C--:B------:R-:W-:Y:S02]  /*14f30*/  ISETP.GE.AND P3, PT, R103, R178.reuse, PT ;  /* 0x000000b26700720c */ /* 0x080fe40003f66270 */
[----:B------:R-:W-:Y:S02]  /*14f40*/  FSEL R116, R96, -INF , !P6 ;  /* 0xff80000060747808 */ /* 0x000fe40007000000 */
[----:B------:R-:W-:Y:S01]  /*14f50*/  FSEL R121, R92, -INF , !P3 ;  /* 0xff8000005c797808 */ /* 0x000fe20005800000 */
[----:B------:R-:W-:Y:S01]  /*14f60*/  IMAD.MOV.U32 R92, RZ, RZ, R91 ;  /* 0x000000ffff5c7224 */ /* 0x000fe200078e005b */
[----:B------:R-:W-:Y:S02]  /*14f70*/  FMNMX3.FTZ R91, R149, R239, R229, !PT ;  /* 0x000000ef955b7276 */ /* 0x000fe400078100e5 */
[----:B------:R-:W-:Y:S02]  /*14f80*/  ISETP.GE.AND P2, PT, R252, R178, PT ;  /* 0x000000b2fc00720c */ /* 0x000fe40003f46270 */
[----:B------:R-:W-:Y:S02]  /*14f90*/  FMNMX3.FTZ R91, R91, R45, R43, !PT ;  /* 0x0000002d5b5b7276 */ /* 0x000fe4000781002b */
[----:B------:R-:W-:Y:S02]  /*14fa0*/  FSEL R110, R95, -INF , !P5 ;  /* 0xff8000005f6e7808 */ /* 0x000fe40006800000 */
[----:B------:R-:W-:Y:S02]  /*14fb0*/  FMNMX3.FTZ R91, R91, R122, R112, !PT ;  /* 0x0000007a5b5b7276 */ /* 0x000fe40007810070 */
[----:B------:R-:W-:Y:S02]  /*14fc0*/  FSEL R127, R127, -INF , !P4 ;  /* 0xff8000007f7f7808 */ /* 0x000fe40006000000 */
[----:B------:R-:W-:Y:S02]  /*14fd0*/  FMNMX3.FTZ R91, R91, R111, R116, !PT ;  /* 0x0000006f5b5b7276 */ /* 0x000fe40007810074 */
[-C--:B------:R-:W-:Y:S02]  /*14fe0*/  ISETP.GE.AND P0, PT, R251, R178.reuse, PT ;  /* 0x000000b2fb00720c */ /* 0x080fe40003f06270 */
[----:B------:R-:W-:Y:S02]  /*14ff0*/  ISETP.GE.AND P6, PT, R250, R178, PT ;  /* 0x000000b2fa00720c */ /* 0x000fe40003fc6270 */
[----:B------:R-:W-:Y:S02]  /*15000*/  FSEL R221, R221, -INF , !P2 ;  /* 0xff800000dddd7808 */ /* 0x000fe40005000000 */
[----:B------:R-:W-:Y:S02]  /*15010*/  FMNMX3.FTZ R91, R91, R110, R127, !PT ;  /* 0x0000006e5b5b7276 */ /* 0x000fe4000781007f */
[-C--:B------:R-:W-:Y:S02]  /*15020*/  ISETP.GE.AND P5, PT, R249, R178.reuse, PT ;  /* 0x000000b2f900720c */ /* 0x080fe40003fa6270 */
[-C--:B------:R-:W-:Y:S02]  /*15030*/  ISETP.GE.AND P4, PT, R225, R178.reuse, PT ;  /* 0x000000b2e100720c */ /* 0x080fe40003f86270 */
[----:B------:R-:W-:Y:S02]  /*15040*/  FSEL R217, R217, -INF , !P0 ;  /* 0xff800000d9d97808 */ /* 0x000fe40004000000 */
        /* <DEDUP_REMOVED lines=45> */
[----:B------:R-:W-:Y:S01]  /*15320*/  FSEL R114, R214, -INF , !P6 ;  /* 0xff800000d6727808 */ /* 0x000fe20007000000 */
[--C-:B------:R-:W-:Y:S01]  /*15330*/  IMAD R214, R190, 0x100, R50.reuse ;  /* 0x00000100bed67824 */ /* 0x100fe200078e0232 */
[----:B------:R-:W-:Y:S02]  /*15340*/  FMNMX3.FTZ R91, R91, R204, R155, !PT ;  /* 0x000000cc5b5b7276 */ /* 0x000fe4000781009b */
[-C--:B------:R-:W-:Y:S01]  /*15350*/  ISETP.GE.AND P0, PT, R231, R178.reuse, PT ;  /* 0x000000b2e700720c */ /* 0x080fe20003f06270 */
[----:B------:R-:W-:Y:S01]  /*15360*/  VIADD R214, R214, 0x1 ;  /* 0x00000001d6d67836 */ /* 0x000fe20000000000 */
[-C--:B------:R-:W-:Y:S02]  /*15370*/  ISETP.GE.AND P3, PT, R233, R178.reuse, PT ;  /* 0x000000b2e900720c */ /* 0x080fe40003f66270 */
[-C--:B------:R-:W-:Y:S02]  /*15380*/  ISETP.GE.AND P2, PT, R232, R178.reuse, PT ;  /* 0x000000b2e800720c */ /* 0x080fe40003f46270 */
[----:B------:R-:W-:Y:S01]  /*15390*/  FSEL R108, R210, -INF , !P5 ;  /* 0xff800000d26c7808 */ /* 0x000fe20006800000 */
[C-C-:B------:R-:W-:Y:S01]  /*153a0*/  IMAD R210, R190.reuse, 0x100, R50.reuse ;  /* 0x00000100bed27824 */ /* 0x140fe200078e0232 */
[----:B------:R-:W-:Y:S01]  /*153b0*/  FSEL R106, R209, -INF , !P4 ;  /* 0xff800000d16a7808 */ /* 0x000fe20006000000 */
[----:B------:R-:W-:Y:S01]  /*153c0*/  IMAD R209, R190, 0x100, R50 ;  /* 0x00000100bed17824 */ /* 0x000fe200078e0232 */
[----:B------:R-:W-:Y:S02]  /*153d0*/  FMNMX3.FTZ R91, R91, R123, R114, !PT ;  /* 0x0000007b5b5b7276 */ /* 0x000fe40007810072 */
[-C--:B------:R-:W-:Y:S01]  /*153e0*/  ISETP.GE.AND P6, PT, R230, R178.reuse, PT ;  /* 0x000000b2e600720c */ /* 0x080fe20003fc6270 */
[----:B------:R-:W-:Y:S01]  /*153f0*/  VIADD R209, R209, 0x11 ;  /* 0x00000011d1d17836 */ /* 0x000fe20000000000 */
[----:B------:R-:W-:Y:S02]  /*15400*/  FSEL R26, R26, -INF , !P0 ;  /* 0xff8000001a1a7808 */ /* 0x000fe40004000000 */
[----:B------:R-:W-:Y:S02]  /*15410*/  ISETP.GE.AND P0, PT, R228, R178, PT ;  /* 0x000000b2e400720c */ /* 0x000fe40003f06270 */
[----:B------:R-:W-:Y:S02]  /*15420*/  FSEL R104, R208, -INF , !P3 ;  /* 0xff800000d0687808 */ /* 0x000fe40005800000 */
[----:B------:R-:W-:Y:S02]  /*15430*/  FSEL R103, R207, -INF , !P2 ;  /* 0xff800000cf677808 */ /* 0x000fe40005000000 */
[----:B------:R-:W-:Y:S02]  /*15440*/  FMNMX3.FTZ R91, R91, R108, R106, !PT ;  /* 0x0000006c5b5b7276 */ /* 0x000fe4000781006a */
[----:B------:R-:W-:Y:S02]  /*15450*/  FSEL R25, R25, -INF , !P6 ;  /* 0xff80000019197808 */ /* 0x000fe40007000000 */
        /* <DEDUP_REMOVED lines=9> */
[-C--:B------:R-:W-:Y:S02]  /*154f0*/  ISETP.GE.AND P2, PT, R102, R178.reuse, PT ;  /* 0x000000b26600720c */ /* 0x080fe40003f46270 */
[----:B------:R-:W-:Y:S02]  /*15500*/  FSEL R99, R206, -INF , !P5 ;  /* 0xff800000ce637808 */ /* 0x000fe40006800000 */
[----:B------:R-:W-:Y:S02]  /*15510*/  FSEL R98, R154, -INF , !P4 ;  /* 0xff8000009a627808 */ /* 0x000fe40006000000 */
[----:B------:R-:W-:Y:S02]  /*15520*/  FSEL R96, R64, -INF , !P3 ;  /* 0xff80000040607808 */ /* 0x000fe40005800000 */
[----:B------:R-:W-:Y:S02]  /*15530*/  FSEL R95, R51, -INF , !P2 ;  /* 0xff800000335f7808 */ /* 0x000fe40005000000 */
[----:B------:R-:W-:Y:S02]  /*15540*/  FMNMX3.FTZ R20, R20, R99, R98, !PT ;  /* 0x0000006314147276 */ /* 0x000fe40007810062 */
[-C--:B------:R-:W-:Y:S02]  /*15550*/  ISETP.GE.AND P5, PT, R227, R178.reuse, PT ;  /* 0x000000b2e300720c */ /* 0x080fe40003fa6270 */
[----:B------:R-:W-:Y:S02]  /*15560*/  ISETP.GE.AND P4, PT, R226, R178, PT ;  /* 0x000000b2e200720c */ /* 0x000fe40003f86270 */
        /* <DEDUP_REMOVED lines=23> */
[----:B------:R-:W-:Y:S02]  /*156e0*/  ISETP.GE.AND P6, PT, R117, R178, PT ;  /* 0x000000b27500720c */ /* 0x000fe40003fc6270 */
[----:B------:R-:W-:Y:S02]  /*156f0*/  FSEL R72, R72, -INF , !P3 ;  /* 0xff80000048487808 */ /* 0x000fe40005800000 */
[----:B------:R-:W-:Y:S02]  /*15700*/  FSEL R71, R71, -INF , !P2 ;  /* 0xff80000047477808 */ /* 0x000fe40005000000 */
[----:B------:R-:W-:Y:S02]  /*15710*/  FMNMX3.FTZ R20, R20, R76, R75, !PT ;  /* 0x0000004c14147276 */ /* 0x000fe4000781004b */
[----:B------:R-:W-:Y:S02]  /*15720*/  FSEL R64, R6, -INF , !P5 ;  /* 0xff80000006407808 */ /* 0x000fe40006800000 */
        /* <DEDUP_REMOVED lines=25> */
[CC--:B------:R-:W-:Y:S02]  /*158c0*/  ISETP.GE.AND P6, PT, R214.reuse, R177.reuse, PT ;  /* 0x000000b1d600720c */ /* 0x0c0fe40003fc6270 */
[----:B------:R-:W-:Y:S01]  /*158d0*/  ISETP.GE.AND P3, PT, R214, R176, PT ;  /* 0x000000b0d600720c */ /* 0x000fe20003f66270 */
[----:B------:R-:W1:Y:S01]  /*158e0*/  SHFL.BFLY PT, R6, R20, 0x2, 0x1f ;  /* 0x0c401f0014067f89 */ /* 0x000e6200000e0000 */
[--C-:B------:R-:W-:Y:S04]  /*158f0*/  IMAD R214, R190, 0x100, R50.reuse ;  /* 0x00000100bed67824 */ /* 0x100fe800078e0232 */
[----:B------:R-:W-:Y:S01]  /*15900*/  VIADD R214, R214, 0x9 ;  /* 0x00000009d6d67836 */ /* 0x000fe20000000000 */
[----:B-1----:R-:W-:Y:S05]  /*15910*/  FMNMX.FTZ R6, R20, R6, !PT ;  /* 0x0000000614067209 */ /* 0x002fea0007810000 */
[----:B------:R-:W1:Y:S02]  /*15920*/  SHFL.BFLY PT, R20, R6, 0x1, 0x1f ;  /* 0x0c201f0006147f89 */ /* 0x000e6400000e0000 */
[----:B-1----:R-:W-:Y:S04]  /*15930*/  FMNMX.FTZ R20, R6, R20, !PT ;  /* 0x0000001406147209 */ /* 0x002fe80007810000 */
[C---:B------:R-:W-:Y:S04]  /*15940*/  FSETP.NEU.FTZ.AND P0, PT, R20.reuse, -INF , PT ;  /* 0xff8000001400780b */ /* 0x040fe80003f1d000 */
[----:B------:R-:W-:Y:S05]  /*15950*/  FSEL R6, R20, RZ, P0 ;  /* 0x000000ff14067208 */ /* 0x000fea0000000000 */
[----:B------:R-:W-:Y:S01]  /*15960*/  FADD.FTZ R6, -R6, R149 ;  /* 0x0000009506067221 */ /* 0x000fe20000010100 */
[C---:B--2---:R-:W-:Y:S03]  /*15970*/  FMUL.FTZ R51, R21.reuse, R20 ;  /* 0x0000001415337220 */ /* 0x044fe60000410000 */
[----:B------:R-:W-:Y:S02]  /*15980*/  FMUL.FTZ R6, R21, R6 ;  /* 0x0000000615067220 */ /* 0x000fe40000410000 */
[----:B------:R-:W-:Y:S02]  /*15990*/  FSEL R51, R51, RZ, P0 ;  /* 0x000000ff33337208 */ /* 0x000fe40000000000 */
[C---:B------:R-:W-:Y:S01]  /*159a0*/  ISETP.GE.AND P0, PT, R210.reuse, R177, PT ;  /* 0x000000b1d200720c */ /* 0x040fe20003f06270 */
[----:B------:R-:W-:Y:S01]  /*159b0*/  VIADD R210, R210, 0x8 ;  /* 0x00000008d2d27836 */ /* 0x000fe20000000000 */
[----:B------:R-:W-:Y:S01]  /*159c0*/  MUFU.EX2 R6, R6 ;  /* 0x0000000600067308 */ /* 0x000fe20000000800 */
[-CC-:B------:R-:W-:Y:S01]  /*159d0*/  FFMA.FTZ R45, R45, R21.reuse, -R51.reuse ;  /* 0x000000152d2d7223 */ /* 0x180fe20000010833 */
[----:B------:R-:W-:Y:S01]  /*159e0*/  FSEL R206, R160, -INF , P0 ;  /* 0xff800000a0ce7808 */ /* 0x000fe20000000000 */
[--C-:B------:R-:W-:Y:S01]  /*159f0*/  FFMA.FTZ R43, R43, R21, -R51.reuse ;  /* 0x000000152b2b7223 */ /* 0x100fe20000010833 */
[----:B------:R-:W-:Y:S01]  /*15a00*/  ISETP.GE.AND P5, PT, R210, R177, PT ;  /* 0x000000b1d200720c */ /* 0x000fe20003fa6270 */
[-CC-:B------:R-:W-:Y:S01]  /*15a10*/  FFMA.FTZ R149, R204, R21.reuse, -R51.reuse ;  /* 0x00000015cc957223 */ /* 0x180fe20000010833 */
[----:B------:R-:W-:Y:S01]  /*15a20*/  ISETP.GE.AND P2, PT, R210, R176, PT ;  /* 0x000000b0d200720c */ /* 0x000fe20003f46270 */
[--C-:B------:R-:W-:Y:S01]  /*15a30*/  IMAD R210, R190, 0x100, R50.reuse ;  /* 0x00000100bed27824 */ /* 0x100fe200078e0232 */
[----:B------:R-:W-:Y:S01]  /*15a40*/  FSEL R204, R161, -INF , P6 ;  /* 0xff800000a1cc7808 */ /* 0x000fe20003000000 */
[--C-:B------:R-:W-:Y:S01]  /*15a50*/  FFMA.FTZ R216, R216, R21, -R51.reuse ;  /* 0x00000015d8d87223 */ /* 0x100fe20000010833 */
[----:B------:R-:W-:Y:S01]  /*15a60*/  ISETP.GE.AND P0, PT, R214, R177, PT ;  /* 0x000000b1d600720c */ /* 0x000fe20003f06270 */
[----:B------:R-:W-:Y:S01]  /*15a70*/  VIADD R210, R210, 0x10 ;  /* 0x00000010d2d27836 */ /* 0x000fe20000000000 */
[----:B------:R-:W-:Y:S01]  /*15a80*/  FSEL R161, R152, -INF , P5 ;  /* 0xff80000098a17808 */ /* 0x000fe20002800000 */
[----:B------:R-:W-:Y:S01]  /*15a90*/  MUFU.EX2 R149, R149 ;  /* 0x0000009500957308 */ /* 0x000fe20000000800 */
[----:B------:R-:W-:Y:S01]  /*15aa0*/  FSEL R160, R153, -INF , P0 ;  /* 0xff80000099a07808 */ /* 0x000fe20000000000 */
[--C-:B------:R-:W-:Y:S01]  /*15ab0*/  FFMA.FTZ R215, R215, R21, -R51.reuse ;  /* 0x00000015d7d77223 */ /* 0x100fe20000010833 */
[-C--:B------:R-:W-:Y:S01]  /*15ac0*/  ISETP.GE.AND P6, PT, R210, R177.reuse, PT ;  /* 0x000000b1d200720c */ /* 0x080fe20003fc6270 */
[C-C-:B------:R-:W-:Y:S01]  /*15ad0*/  IMAD R210, R190.reuse, 0x100, R50.reuse ;  /* 0x00000100bed27824 */ /* 0x140fe200078e0232 */
[----:B------:R-:W-:Y:S01]  /*15ae0*/  ISETP.GE.AND P5, PT, R209, R177, PT ;  /* 0x000000b1d100720c */ /* 0x000fe20003fa6270 */
[--C-:B------:R-:W-:Y:S02]  /*15af0*/  IMAD R209, R190, 0x100, R50.reuse ;  /* 0x00000100bed17824 */ /* 0x100fe400078e0232 */
[-CC-:B------:R-:W-:Y:S01]  /*15b00*/  FFMA.FTZ R213, R213, R21.reuse, -R51.reuse ;  /* 0x00000015d5d57223 */ /* 0x180fe20000010833 */
[----:B------:R-:W-:Y:S02]  /*15b10*/  VIADD R210, R210, 0x18 ;  /* 0x00000018d2d27836 */ /* 0x000fe40000000000 */
[-CC-:B------:R-:W-:Y:S01]  /*15b20*/  FFMA.FTZ R162, R162, R21.reuse, -R51.reuse ;  /* 0x00000015a2a27223 */ /* 0x180fe20000010833 */
[-CC-:B------:R-:W-:Y:S01]  /*15b30*/  FFMA.FTZ R167, R167, R21.reuse, -R51.reuse ;  /* 0x00000015a7a77223 */ /* 0x180fe20000010833 */
[-CC-:B------:R-:W-:Y:S01]  /*15b40*/  FFMA.FTZ R158, R158, R21.reuse, -R51.reuse ;  /* 0x000000159e9e7223 */ /* 0x180fe20000010833 */
[--C-:B------:R-:W-:Y:S01]  /*15b50*/  FFMA.FTZ R124, R155, R21, -R51.reuse ;  /* 0x000000159b7c7223 */ /* 0x100fe20000010833 */
[----:B------:R-:W-:Y:S01]  /*15b60*/  ISETP.GE.AND P0, PT, R210, R177, PT ;  /* 0x000000b1d200720c */ /* 0x000fe20003f06270 */
[--C-:B------:R-:W-:Y:S01]  /*15b70*/  IMAD R210, R190, 0x100, R50.reuse ;  /* 0x00000100bed27824 */ /* 0x100fe200078e0232 */
[----:B------:R-:W-:Y:S01]  /*15b80*/  FSEL R155, R12, -INF , P6 ;  /* 0xff8000000c9b7808 */ /* 0x000fe20003000000 */
[-CC-:B------:R-:W-:Y:S01]  /*15b90*/  FFMA.FTZ R123, R123, R21.reuse, -R51.reuse ;  /* 0x000000157b7b7223 */ /* 0x180fe20000010833 */
[----:B------:R-:W-:Y:S01]  /*15ba0*/  FSEL R153, R14, -INF , P0 ;  /* 0xff8000000e997808 */ /* 0x000fe20000000000 */
[----:B------:R-:W-:Y:S01]  /*15bb0*/  VIADD R210, R210, 0x20 ;  /* 0x00000020d2d27836 */ /* 0x000fe20000000000 */
[----:B------:R-:W-:Y:S01]  /*15bc0*/  FSEL R14, R206, -INF , !P4 ;  /* 0xff800000ce0e7808 */ /* 0x000fe20006000000 */
[--C-:B------:R-:W-:Y:S01]  /*15bd0*/  FFMA.FTZ R114, R114, R21, -R51.reuse ;  /* 0x0000001572727223 */ /* 0x100fe20000010833 */
[----:B------:R-:W-:Y:S01]  /*15be0*/  ISETP.GE.AND P4, PT, R247, R177, PT ;  /* 0x000000b1f700720c */ /* 0x000fe20003f86270 */
        /* <DEDUP_REMOVED lines=53> */
[----:B------:R-:W-:Y:S01]  /*15f40*/  VIADD R209, R209, 0x19 ;  /* 0x00000019d1d17836 */ /* 0x000fe20000000000 */
[-C--:B------:R-:W-:Y:S01]  /*15f50*/  ISETP.GE.AND P5, PT, R210, R177.reuse, PT ;  /* 0x000000b1d200720c */ /* 0x080fe20003fa6270 */
[C-C-:B------:R-:W-:Y:S01]  /*15f60*/  IMAD R210, R190.reuse, 0x100, R50.reuse ;  /* 0x00000100bed27824 */ /* 0x140fe200078e0232 */
[----:B------:R-:W-:Y:S02]  /*15f70*/  MUFU.EX2 R162, R162 ;  /* 0x000000a200a27308 */ /* 0x000fe40000000800 */
[-C--:B------:R-:W-:Y:S01]  /*15f80*/  ISETP.GE.AND P6, PT, R209, R177.reuse, PT ;  /* 0x000000b1d100720c */ /* 0x080fe20003fc6270 */
[----:B------:R-:W-:Y:S01]  /*15f90*/  IMAD R209, R190, 0x100, R50 ;  /* 0x00000100bed17824 */ /* 0x000fe200078e0232 */
[----:B------:R-:W-:Y:S01]  /*15fa0*/  FSEL R152, R16, -INF , P5 ;  /* 0xff80000010987808 */ /* 0x000fe20002800000 */
[----:B------:R-:W-:Y:S01]  /*15fb0*/  VIADD R210, R210, 0x28 ;  /* 0x00000028d2d27836 */ /* 0x000fe20000000000 */
[----:B------:R-:W-:Y:S01]  /*15fc0*/  FSEL R15, R15, -INF , P6 ;  /* 0xff8000000f0f7808 */ /* 0x000fe20003000000 */
[----:B------:R-:W-:Y:S01]  /*15fd0*/  VIADD R209, R209, 0x21 ;  /* 0x00000021d1d17836 */ /* 0x000fe20000000000 */
[-C--:B------:R-:W-:Y:S02]  /*15fe0*/  ISETP.GE.AND P5, PT, R252, R177.reuse, PT ;  /* 0x000000b1fc00720c */ /* 0x080fe40003fa6270 */
[----:B------:R-:W-:Y:S01]  /*15ff0*/  MUFU.EX2 R124, R124 ;  /* 0x0000007c007c7308 */ /* 0x000fe20000000800 */
[-C--:B------:R-:W-:Y:S02]  /*16000*/  ISETP.GE.AND P6, PT, R210, R177.reuse, PT ;  /* 0x000000b1d200720c */ /* 0x080fe40003fc6270 */
[-C--:B------:R-:W-:Y:S07]  /*16010*/  ISETP.GE.AND P0, PT, R209, R177.reuse, PT ;  /* 0x000000b1d100720c */ /* 0x080fee0003f06270 */
[----:B------:R-:W-:Y:S01]  /*16020*/  MUFU.EX2 R123, R123 ;  /* 0x0000007b007b7308 */ /* 0x000fe20000000800 */
[----:B------:R-:W-:Y:S02]  /*16030*/  FSEL R16, R18, -INF , P6 ;  /* 0xff80000012107808 */ /* 0x000fe40003000000 */
[-C--:B------:R-:W-:Y:S07]  /*16040*/  ISETP.GE.AND P6, PT, R250, R177.reuse, PT ;  /* 0x000000b1fa00720c */ /* 0x080fee0003fc6270 */
[----:B------:R-:W-:Y:S01]  /*16050*/  MUFU.EX2 R114, R114 ;  /* 0x0000007200727308 */ /* 0x000fe20000000800 */
[----:B------:R-:W-:Y:S02]  /*16060*/  FSEL R17, R17, -INF , P0 ;  /* 0xff80000011117808 */ /* 0x000fe40000000000 */
[-C--:B------:R-:W-:Y:S07]  /*16070*/  ISETP.GE.AND P0, PT, R251, R177.reuse, PT ;  /* 0x000000b1fb00720c */ /* 0x080fee0003f06270 */
[----:B------:R-:W-:Y:S01]  /*16080*/  MUFU.EX2 R99, R99 ;  /* 0x0000006300637308 */ /* 0x000fe20000000800 */
[----:B------:R-:W-:Y:S02]  /*16090*/  FSEL R23, R23, -INF , P6 ;  /* 0xff80000017177808 */ /* 0x000fe40003000000 */
[-C--:B------:R-:W-:Y:S07]  /*160a0*/  ISETP.GE.AND P6, PT, R224, R177.reuse, PT ;  /* 0x000000b1e000720c */ /* 0x080fee0003fc6270 */
[----:B------:R-:W1:Y:S01]  /*160b0*/  MUFU.EX2 R239, R239 ;  /* 0x000000ef00ef7308 */ /* 0x000e620000000800 */
[----:B------:R-:W-:Y:S02]  /*160c0*/  FSEL R22, R22, -INF , P0 ;  /* 0xff80000016167808 */ /* 0x000fe40000000000 */
[-C--:B------:R-:W-:Y:S07]  /*160d0*/  ISETP.GE.AND P0, PT, R225, R177.reuse, PT ;  /* 0x000000b1e100720c */ /* 0x080fee0003f06270 */
[----:B------:R-:W-:Y:S01]  /*160e0*/  MUFU.EX2 R122, R122 ;  /* 0x0000007a007a7308 */ /* 0x000fe20000000800 */
[----:B------:R-:W-:Y:S02]  /*160f0*/  FSEL R28, R28, -INF , P6 ;  /* 0xff8000001c1c7808 */ /* 0x000fe40003000000 */
[-C--:B------:R-:W-:Y:S07]  /*16100*/  ISETP.GE.AND P6, PT, R222, R177.reuse, PT ;  /* 0x000000b1de00720c */ /* 0x080fee0003fc6270 */
[----:B------:R-:W-:Y:S01]  /*16110*/  MUFU.EX2 R112, R112 ;  /* 0x0000007000707308 */ /* 0x000fe20000000800 */
[----:B------:R-:W-:Y:S02]  /*16120*/  FSEL R13, R19, -INF , P5 ;  /* 0xff800000130d7808 */ /* 0x000fe40002800000 */
[----:B------:R-:W-:Y:S07]  /*16130*/  FSEL R27, R27, -INF , P0 ;  /* 0xff8000001b1b7808 */ /* 0x000fee0000000000 */
[----:B------:R-:W-:Y:S01]  /*16140*/  MUFU.EX2 R111, R111 ;  /* 0x0000006f006f7308 */ /* 0x000fe20000000800 */
[-C--:B------:R-:W-:Y:S01]  /*16150*/  ISETP.GE.AND P5, PT, R249, R177.reuse, PT ;  /* 0x000000b1f900720c */ /* 0x080fe20003fa6270 */
[----:B-1----:R-:W-:Y:S01]  /*16160*/  FFMA.FTZ R200, R6, R200, R239 ;  /* 0x000000c806c87223 */ /* 0x002fe200000100ef */
        /* <DEDUP_REMOVED lines=17> */
[----:B------:R-:W-:Y:S01]  /*16280*/  FSEL R18, R31, -INF , P5 ;  /* 0xff8000001f127808 */ /* 0x000fe20002800000 */
[----:B------:R-:W-:Y:S01]  /*16290*/  IMAD.MOV.U32 R31, RZ, RZ, R19 ;  /* 0x000000ffff1f7224 */ /* 0x000fe200078e0013 */
[----:B------:R-:W-:Y:S07]  /*162a0*/  FSEL R210, R32, -INF , P4 ;  /* 0xff80000020d27808 */ /* 0x000fee0002000000 */
        /* <DEDUP_REMOVED lines=26> */
[----:B------:R-:W-:Y:S01]  /*16450*/  FSEL R30, R41, -INF , P4 ;  /* 0xff800000291e7808 */ /* 0x000fe20002000000 */
[----:B------:R-:W-:Y:S01]  /*16460*/  IMAD.MOV.U32 R41, RZ, RZ, R31 ;  /* 0x000000ffff297224 */ /* 0x000fe200078e001f */
[-C--:B------:R-:W-:Y:S05]  /*16470*/  ISETP.GE.AND P5, PT, R201, R177.reuse, PT ;  /* 0x000000b1c900720c */ /* 0x080fea0003fa6270 */
[----:B------:R-:W-:Y:S01]  /*16480*/  MUFU.EX2 R98, R98 ;  /* 0x0000006200627308 */ /* 0x000fe20000000800 */
[-C--:B------:R-:W-:Y:S02]  /*16490*/  ISETP.GE.AND P4, PT, R235, R177.reuse, PT ;  /* 0x000000b1eb00720c */ /* 0x080fe40003f86270 */
[----:B------:R-:W-:Y:S07]  /*164a0*/  FSEL R42, R57, -INF , P6 ;  /* 0xff800000392a7808 */ /* 0x000fee0003000000 */
[----:B------:R-:W-:Y:S01]  /*164b0*/  MUFU.EX2 R96, R96 ;  /* 0x0000006000607308 */ /* 0x000fe20000000800 */
[-C--:B------:R-:W-:Y:S02]  /*164c0*/  ISETP.GE.AND P6, PT, R107, R177.reuse, PT ;  /* 0x000000b16b00720c */ /* 0x080fe40003fc6270 */
[----:B------:R-:W-:Y:S01]  /*164d0*/  FSEL R32, R44, -INF , P5 ;  /* 0xff8000002c207808 */ /* 0x000fe20002800000 */
[----:B------:R-:W-:Y:S01]  /*164e0*/  IMAD.MOV.U32 R44, RZ, RZ, R39 ;  /* 0x000000ffff2c7224 */ /* 0x000fe200078e0027 */
[----:B------:R-:W-:Y:S05]  /*164f0*/  FSEL R31, R46, -INF , P4 ;  /* 0xff8000002e1f7808 */ /* 0x000fea0002000000 */
[----:B------:R-:W-:Y:S01]  /*16500*/  MUFU.EX2 R95, R95 ;  /* 0x0000005f005f7308 */ /* 0x000fe20000000800 */
[-C--:B------:R-:W-:Y:S02]  /*16510*/  ISETP.GE.AND P5, PT, R233, R177.reuse, PT ;  /* 0x000000b1e900720c */ /* 0x080fe40003fa6270 */
[-C--:B------:R-:W-:Y:S01]  /*16520*/  ISETP.GE.AND P4, PT, R232, R177.reuse, PT ;  /* 0x000000b1e800720c */ /* 0x080fe20003f86270 */
[----:B------:R-:W-:Y:S01]  /*16530*/  IMAD.MOV.U32 R57, RZ, RZ, R31 ;  /* 0x000000ffff397224 */ /* 0x000fe200078e001f */
[----:B------:R-:W-:Y:S05]  /*16540*/  FSEL R38, R62, -INF , P6 ;  /* 0xff8000003e267808 */ /* 0x000fea0003000000 */
[----:B------:R-:W-:Y:S01]  /*16550*/  MUFU.EX2 R92, R92 ;  /* 0x0000005c005c7308 */ /* 0x000fe20000000800 */
[-C--:B------:R-:W-:Y:S02]  /*16560*/  ISETP.GE.AND P6, PT, R228, R177.reuse, PT ;  /* 0x000000b1e400720c */ /* 0x080fe40003fc6270 */
[----:B------:R-:W-:Y:S07]  /*16570*/  FSEL R53, R53, -INF , P5 ;  /* 0xff80000035357808 */ /* 0x000fee0002800000 */
[----:B------:R-:W-:Y:S01]  /*16580*/  MUFU.EX2 R91, R91 ;  /* 0x0000005b005b7308 */ /* 0x000fe20000000800 */
[----:B------:R-:W-:Y:S01]  /*16590*/  FSEL R46, R56, -INF , P4 ;  /* 0xff800000382e7808 */ /* 0x000fe20002000000 */
[----:B------:R-:W-:Y:S01]  /*165a0*/  IMAD.MOV.U32 R56, RZ, RZ, R32 ;  /* 0x000000ffff387224 */ /* 0x000fe200078e0020 */
[-C--:B------:R-:W-:Y:S07]  /*165b0*/  ISETP.GE.AND P5, PT, R230, R177.reuse, PT ;  /* 0x000000b1e600720c */ /* 0x080fee0003fa6270 */
[----:B------:R-:W-:Y:S01]  /*165c0*/  MUFU.EX2 R88, R88 ;  /* 0x0000005800587308 */ /* 0x000fe20000000800 */
[-C--:B------:R-:W-:Y:S02]  /*165d0*/  ISETP.GE.AND P4, PT, R109, R177.reuse, PT ;  /* 0x000000b16d00720c */ /* 0x080fe40003f86270 */
[----:B------:R-:W-:Y:S07]  /*165e0*/  FSEL R35, R69, -INF , P6 ;  /* 0xff80000045237808 */ /* 0x000fee0003000000 */
        /* <DEDUP_REMOVED lines=27> */
[----:B------:R-:W-:Y:S01]  /*167a0*/  FSEL R74, R86, -INF , P6 ;  /* 0xff800000564a7808 */ /* 0x000fe20003000000 */
[----:B------:R-:W-:Y:S01]  /*167b0*/  IMAD.MOV.U32 R86, RZ, RZ, R57 ;  /* 0x000000ffff567224 */ /* 0x000fe200078e0039 */
[-C--:B------:R-:W-:Y:S05]  /*167c0*/  ISETP.GE.AND P6, PT, R118, R177.reuse, PT ;  /* 0x000000b17600720c */ /* 0x080fea0003fc6270 */
[----:B------:R-:W-:Y:S01]  /*167d0*/  MUFU.EX2 R68, R68 ;  /* 0x0000004400447308 */ /* 0x000fe20000000800 */
[----:B------:R-:W-:Y:S02]  /*167e0*/  FSEL R31, R77, -INF , P5 ;  /* 0xff8000004d1f7808 */ /* 0x000fe40002800000 */
[----:B------:R-:W-:Y:S07]  /*167f0*/  FSEL R30, R78, -INF , P4 ;  /* 0xff8000004e1e7808 */ /* 0x000fee0002000000 */
[----:B------:R-:W-:Y:S01]  /*16800*/  MUFU.EX2 R67, R67 ;  /* 0x0000004300437308 */ /* 0x000fe20000000800 */
[-C--:B------:R-:W-:Y:S02]  /*16810*/  ISETP.GE.AND P5, PT, R128, R177.reuse, PT ;  /* 0x000000b18000720c */ /* 0x080fe40003fa6270 */
[-C--:B------:R-:W-:Y:S07]  /*16820*/  ISETP.GE.AND P4, PT, R126, R177.reuse, PT ;  /* 0x000000b17e00720c */ /* 0x080fee0003f86270 */
[----:B------:R-:W-:Y:S01]  /*16830*/  MUFU.EX2 R64, R64 ;  /* 0x0000004000407308 */ /* 0x000fe20000000800 */
[----:B------:R-:W-:Y:S01]  /*16840*/  FSEL R69, R93, -INF , P6 ;  /* 0xff8000005d457808 */ /* 0x000fe20003000000 */
[----:B------:R-:W-:Y:S01]  /*16850*/  IMAD.MOV.U32 R93, RZ, RZ, R41 ;  /* 0x000000ffff5d7224 */ /* 0x000fe200078e0029 */
[-C--:B------:R-:W-:Y:S01]  /*16860*/  ISETP.GE.AND P6, PT, R11, R177.reuse, PT ;  /* 0x000000b10b00720c */ /* 0x080fe20003fc6270 */
[----:B------:R-:W-:Y:S01]  /*16870*/  IMAD R41, R190, 0x100, R50 ;  /* 0x00000100be297824 */ /* 0x000fe200078e0232 */
[----:B------:R-:W-:Y:S05]  /*16880*/  FSEL R78, R82, -INF , P5 ;  /* 0xff800000524e7808 */ /* 0x000fea0002800000 */
[----:B------:R-:W-:Y:S01]  /*16890*/  MUFU.EX2 R63, R63 ;  /* 0x0000003f003f7308 */ /* 0x000fe20000000800 */
[----:B------:R-:W-:Y:S01]  /*168a0*/  FSEL R77, R85, -INF , P4 ;  /* 0xff800000554d7808 */ /* 0x000fe20002000000 */
[----:B------:R-:W-:Y:S01]  /*168b0*/  VIADD R41, R41, 0x21 ;  /* 0x0000002129297836 */ /* 0x000fe20000000000 */
[-C--:B------:R-:W-:Y:S07]  /*168c0*/  ISETP.GE.AND P5, PT, R120, R177.reuse, PT ;  /* 0x000000b17800720c */ /* 0x080fee0003fa6270 */
[----:B------:R-:W-:Y:S01]  /*168d0*/  MUFU.EX2 R60, R60 ;  /* 0x0000003c003c7308 */ /* 0x000fe20000000800 */
[-C--:B------:R-:W-:Y:S02]  /*168e0*/  ISETP.GE.AND P4, PT, R119, R177.reuse, PT ;  /* 0x000000b17700720c */ /* 0x080fe40003f86270 */
[----:B------:R-:W-:Y:S01]  /*168f0*/  FSEL R62, R100, -INF , P6 ;  /* 0xff800000643e7808 */ /* 0x000fe20003000000 */
[----:B------:R-:W-:Y:S01]  /*16900*/  IMAD.MOV.U32 R100, RZ, RZ, R24 ;  /* 0x000000ffff647224 */ /* 0x000fe200078e0018 */
[----:B------:R-:W-:Y:S01]  /*16910*/  FSEL R73, R89, -INF , P5 ;  /* 0xff80000059497808 */ /* 0x000fe20002800000 */
[----:B------:R-:W-:Y:S01]  /*16920*/  IMAD R24, R190, 0x100, R50 ;  /* 0x00000100be187824 */ /* 0x000fe200078e0232 */
[----:B------:R-:W-:Y:S01]  /*16930*/  FSEL R70, R90, -INF , P4 ;  /* 0xff8000005a467808 */ /* 0x000fe20002000000 */
[----:B------:R-:W-:Y:S01]  /*16940*/  IMAD.MOV.U32 R89, RZ, RZ, R56 ;  /* 0x000000ffff597224 */ /* 0x000fe200078e0038 */
[-C--:B------:R-:W-:Y:S01]  /*16950*/  ISETP.GE.AND P5, PT, R117, R177.reuse, PT ;  /* 0x000000b17500720c */ /* 0x080fe20003fa6270 */
[----:B------:R-:W-:Y:S01]  /*16960*/  VIADD R24, R24, 0x10 ;  /* 0x0000001018187836 */ /* 0x000fe20000000000 */
[-C--:B------:R-:W-:Y:S01]  /*16970*/  ISETP.GE.AND P4, PT, R113, R177.reuse, PT ;  /* 0x000000b17100720c */ /* 0x080fe20003f86270 */
[----:B------:R-:W-:Y:S01]  /*16980*/  IMAD.MOV.U32 R90, RZ, RZ, R61 ;  /* 0x000000ffff5a7224 */ /* 0x000fe200078e003d */
[-C--:B------:R-:W-:Y:S01]  /*16990*/  ISETP.GE.AND P6, PT, R8, R177.reuse, PT ;  /* 0x000000b10800720c */ /* 0x080fe20003fc6270 */
[----:B------:R-:W-:Y:S01]  /*169a0*/  MUFU.EX2 R59, R59 ;  /* 0x0000003b003b7308 */ /* 0x000fe20000000800 */
[----:B------:R-:W-:Y:S01]  /*169b0*/  FSEL R66, R94, -INF , P5 ;  /* 0xff8000005e427808 */ /* 0x000fe20002800000 */
[----:B------:R-:W-:Y:S01]  /*169c0*/  IMAD.MOV.U32 R94, RZ, RZ, R29 ;  /* 0x000000ffff5e7224 */ /* 0x000fe200078e001d */
[----:B------:R-:W-:Y:S01]  /*169d0*/  FSEL R65, R97, -INF , P4 ;  /* 0xff80000061417808 */ /* 0x000fe20002000000 */
[----:B------:R-:W-:Y:S01]  /*169e0*/  IMAD.MOV.U32 R97, RZ, RZ, R28 ;  /* 0x000000ffff617224 */ /* 0x000fe200078e001c */
[-C--:B------:R-:W-:Y:S01]  /*169f0*/  ISETP.GE.AND P5, PT, R10, R177.reuse, PT ;  /* 0x000000b10a00720c */ /* 0x080fe20003fa6270 */
[--C-:B------:R-:W-:Y:S01]  /*16a00*/  IMAD R28, R190, 0x100, R50.reuse ;  /* 0x00000100be1c7824 */ /* 0x100fe200078e0232 */
[----:B------:R-:W-:Y:S01]  /*16a10*/  FSEL R56, R218, -INF , P6 ;  /* 0xff800000da387808 */ /* 0x000fe20003000000 */
[----:B------:R-:W-:Y:S01]  /*16a20*/  IMAD.MOV.U32 R218, RZ, RZ, R97 ;  /* 0x000000ffffda7224 */ /* 0x000fe200078e0061 */
[-C--:B------:R-:W-:Y:S01]  /*16a30*/  ISETP.GE.AND P6, PT, R24, R176.reuse, PT ;  /* 0x000000b01800720c */ /* 0x080fe20003fc6270 */
[--C-:B------:R-:W-:Y:S01]  /*16a40*/  IMAD R24, R190, 0x100, R50.reuse ;  /* 0x00000100be187824 */ /* 0x100fe200078e0232 */
[-C--:B------:R-:W-:Y:S01]  /*16a50*/  ISETP.GE.AND P4, PT, R9, R177.reuse, PT ;  /* 0x000000b10900720c */ /* 0x080fe20003f86270 */
[----:B------:R-:W-:Y:S01]  /*16a60*/  VIADD R28, R28, 0x11 ;  /* 0x000000111c1c7836 */ /* 0x000fe20000000000 */
[----:B------:R-:W-:Y:S01]  /*16a70*/  FSEL R61, R115, -INF , P5 ;  /* 0xff800000733d7808 */ /* 0x000fe20002800000 */
[----:B------:R-:W-:Y:S01]  /*16a80*/  VIADD R24, R24, 0x18 ;  /* 0x0000001818187836 */ /* 0x000fe20000000000 */
[-C--:B------:R-:W-:Y:S01]  /*16a90*/  ISETP.GE.AND P5, PT, R7, R177.reuse, PT ;  /* 0x000000b10700720c */ /* 0x080fe20003fa6270 */
[----:B------:R-:W-:Y:S01]  /*16aa0*/  IMAD R115, R190, 0x100, R50 ;  /* 0x00000100be737824 */ /* 0x000fe200078e0232 */
[----:B------:R-:W-:Y:S01]  /*16ab0*/  FSEL R57, R168, -INF , P4 ;  /* 0xff800000a8397808 */ /* 0x000fe20002000000 */
[----:B------:R-:W-:Y:S01]  /*16ac0*/  IMAD.MOV.U32 R97, RZ, RZ, R44 ;  /* 0x000000ffff617224 */ /* 0x000fe200078e002c */
[----:B------:R-:W-:Y:S01]  /*16ad0*/  ISETP.GE.AND P4, PT, R5, R177, PT ;  /* 0x000000b10500720c */ /* 0x000fe20003f86270 */
[----:B------:R-:W-:Y:S01]  /*16ae0*/  VIADD R115, R115, 0x28 ;  /* 0x0000002873737836 */ /* 0x000fe20000000000 */
[----:B------:R-:W-:Y:S01]  /*16af0*/  FSEL R82, R219, -INF , P5 ;  /* 0xff800000db527808 */ /* 0x000fe20002800000 */
[----:B------:R-:W-:Y:S01]  /*16b00*/  IMAD.MOV.U32 R168, RZ, RZ, R18 ;  /* 0x000000ffffa87224 */ /* 0x000fe200078e0012 */
[-C--:B------:R-:W-:Y:S01]  /*16b10*/  ISETP.GE.AND P5, PT, R28, R176.reuse, PT ;  /* 0x000000b01c00720c */ /* 0x080fe20003fa6270 */
[--C-:B------:R-:W-:Y:S01]  /*16b20*/  IMAD R28, R190, 0x100, R50.reuse ;  /* 0x00000100be1c7824 */ /* 0x100fe200078e0232 */
[----:B------:R-:W-:Y:S01]  /*16b30*/  FSEL R85, R220, -INF , P4 ;  /* 0xff800000dc557808 */ /* 0x000fe20002000000 */
[----:B------:R-:W-:Y:S01]  /*16b40*/  MUFU.EX2 R55, R55 ;  /* 0x0000003700377308 */ /* 0x000fe20000000800 */
[-C--:B------:R-:W-:Y:S01]  /*16b50*/  ISETP.GE.AND P4, PT, R24, R176.reuse, PT ;  /* 0x000000b01800720c */ /* 0x080fe20003f86270 */
[----:B------:R-:W-:Y:S01]  /*16b60*/  IMAD R24, R190, 0x100, R50 ;  /* 0x00000100be187824 */ /* 0x000fe200078e0232 */
[----:B------:R-:W-:Y:S01]  /*16b70*/  FSEL R29, R204, -INF , !P3 ;  /* 0xff800000cc1d7808 */ /* 0x000fe20005800000 */
[----:B------:R-:W-:Y:S01]  /*16b80*/  VIADD R28, R28, 0x19 ;  /* 0x000000191c1c7836 */ /* 0x000fe20000000000 */
[----:B------:R-:W-:Y:S01]  /*16b90*/  FSEL R44, R153, -INF , !P4 ;  /* 0xff800000992c7808 */ /* 0x000fe20006000000 */
[----:B------:R-:W-:Y:S01]  /*16ba0*/  VIADD R24, R24, 0x20 ;  /* 0x0000002018187836 */ /* 0x000fe20000000000 */
[-C--:B------:R-:W-:Y:S01]  /*16bb0*/  ISETP.GE.AND P4, PT, R251, R176.reuse, PT ;  /* 0x000000b0fb00720c */ /* 0x080fe20003f86270 */
[----:B------:R-:W-:Y:S01]  /*16bc0*/  IMAD.MOV.U32 R204, RZ, RZ, R93 ;  /* 0x000000ffffcc7224 */ /* 0x000fe200078e005d */
[-C--:B------:R-:W-:Y:S01]  /*16bd0*/  ISETP.GE.AND P3, PT, R28, R176.reuse, PT ;  /* 0x000000b01c00720c */ /* 0x080fe20003f66270 */
[----:B------:R-:W-:Y:S01]  /*16be0*/  IMAD.MOV.U32 R93, RZ, RZ, R90 ;  /* 0x000000ffff5d7224 */ /* 0x000fe200078e005a */
[----:B------:R-:W-:Y:S01]  /*16bf0*/  FSEL R28, R161, -INF , !P2 ;  /* 0xff800000a11c7808 */ /* 0x000fe20005000000 */
[----:B------:R-:W-:Y:S01]  /*16c00*/  IMAD.MOV.U32 R90, RZ, RZ, R19 ;  /* 0x000000ffff5a7224 */ /* 0x000fe200078e0013 */
[-C--:B------:R-:W-:Y:S01]  /*16c10*/  ISETP.GE.AND P2, PT, R24, R176.reuse, PT ;  /* 0x000000b01800720c */ /* 0x080fe20003f46270 */
[----:B------:R-:W-:Y:S01]  /*16c20*/  IMAD.MOV.U32 R251, RZ, RZ, R82 ;  /* 0x000000fffffb7224 */ /* 0x000fe200078e0052 */
[----:B------:R-:W-:Y:S01]  /*16c30*/  FSEL R24, R160, -INF , !P0 ;  /* 0xff800000a0187808 */ /* 0x000fe20004000000 */
[----:B------:R-:W-:Y:S01]  /*16c40*/  MUFU.EX2 R54, R54 ;  /* 0x0000003600367308 */ /* 0x000fe20000000800 */
[----:B------:R-:W-:Y:S02]  /*16c50*/  FSEL R19, R152, -INF , !P2 ;  /* 0xff80000098137808 */ /* 0x000fe40005000000 */
[-C--:B------:R-:W-:Y:S07]  /*16c60*/  ISETP.GE.AND P2, PT, R249, R176.reuse, PT ;  /* 0x000000b0f900720c */ /* 0x080fee0003f46270 */
[----:B------:R-:W-:Y:S01]  /*16c70*/  MUFU.EX2 R52, R52 ;  /* 0x0000003400347308 */ /* 0x000fe20000000800 */
[----:B------:R-:W-:Y:S02]  /*16c80*/  ISETP.GE.AND P0, PT, R41, R176, PT ;  /* 0x000000b02900720c */ /* 0x000fe40003f06270 */
[----:B------:R-:W-:Y:S07]  /*16c90*/  FSEL R41, R155, -INF , !P6 ;  /* 0xff8000009b297808 */ /* 0x000fee0007000000 */
[----:B------:R-:W-:Y:S01]  /*16ca0*/  MUFU.EX2 R51, R51 ;  /* 0x0000003300337308 */ /* 0x000fe20000000800 */
[----:B------:R-:W-:Y:S02]  /*16cb0*/  FSEL R220, R12, -INF , !P2 ;  /* 0xff8000000cdc7808 */ /* 0x000fe40005000000 */
[----:B------:R-:W-:Y:S02]  /*16cc0*/  FMNMX3.FTZ R12, R148, R14, R29, !PT ;  /* 0x0000000e940c7276 */ /* 0x000fe4000781001d */
[----:B------:R-:W-:Y:S01]  /*16cd0*/  ISETP.GE.AND P6, PT, R115, R176, PT ;  /* 0x000000b07300720c */ /* 0x000fe20003fc6270 */
[----:B------:R-:W-:Y:S01]  /*16ce0*/  IMAD.MOV.U32 R115, RZ, RZ, R100 ;  /* 0x000000ffff737224 */ /* 0x000fe200078e0064 */
[----:B------:R-:W-:Y:S01]  /*16cf0*/  FMNMX3.FTZ R12, R12, R28, R24, !PT ;  /* 0x0000001c0c0c7276 */ /* 0x000fe20007810018 */
[----:B------:R-:W-:Y:S01]  /*16d00*/  IMAD.MOV.U32 R100, RZ, RZ, R94 ;  /* 0x000000ffff647224 */ /* 0x000fe200078e005e */
[----:B------:R-:W-:Y:S01]  /*16d10*/  FSEL R15, R15, -INF , !P3 ;  /* 0xff8000000f0f7808 */ /* 0x000fe20005800000 */
[----:B------:R-:W-:Y:S01]  /*16d20*/  IMAD.MOV.U32 R94, RZ, RZ, R40 ;  /* 0x000000ffff5e7224 */ /* 0x000fe200078e0028 */
[----:B------:R-:W-:Y:S02]  /*16d30*/  FSEL R40, R154, -INF , !P5 ;  /* 0xff8000009a287808 */ /* 0x000fe40006800000 */
[----:B------:R-:W-:Y:S01]  /*16d40*/  FSEL R18, R17, -INF , !P0 ;  /* 0xff80000011127808 */ /* 0x000fe20004000000 */
[----:B------:R-:W-:Y:S01]  /*16d50*/  FMUL.FTZ R17, R6, R133 ;  /* 0x0000008506117220 */ /* 0x000fe20000410000 */
[----:B------:R-:W-:Y:S02]  /*16d60*/  FMNMX3.FTZ R12, R12, R41, R40, !PT ;  /* 0x000000290c0c7276 */ /* 0x000fe40007810028 */
[----:B------:R-:W-:Y:S01]  /*16d70*/  ISETP.GE.AND P5, PT, R252, R176, PT ;  /* 0x000000b0fc00720c */ /* 0x000fe20003fa6270 */
[----:B------:R-:W-:Y:S01]  /*16d80*/  IMAD.MOV.U32 R252, RZ, RZ, R85 ;  /* 0x000000fffffc7224 */ /* 0x000fe200078e0055 */
[----:B------:R-:W-:Y:S02]  /*16d90*/  FMNMX3.FTZ R12, R12, R44, R15, !PT ;  /* 0x0000002c0c0c7276 */ /* 0x000fe4000781000f */
[----:B------:R-:W-:Y:S02]  /*16da0*/  ISETP.GE.AND P0, PT, R225, R176, PT ;  /* 0x000000b0e100720c */ /* 0x000fe40003f06270 */
[----:B------:R-:W-:Y:S01]  /*16db0*/  FSEL R225, R16, -INF , !P6 ;  /* 0xff80000010e17808 */ /* 0x000fe20007000000 */
[----:B------:R-:W-:Y:S01]  /*16dc0*/  FMUL.FTZ R16, R6, R132 ;  /* 0x0000008406107220 */ /* 0x000fe20000410000 */
[-C--:B------:R-:W-:Y:S02]  /*16dd0*/  ISETP.GE.AND P6, PT, R224, R176.reuse, PT ;  /* 0x000000b0e000720c */ /* 0x080fe40003fc6270 */
[----:B------:R-:W-:Y:S01]  /*16de0*/  FSEL R224, R13, -INF , !P5 ;  /* 0xff8000000de07808 */ /* 0x000fe20006800000 */
[----:B------:R-:W-:Y:S01]  /*16df0*/  FMUL.FTZ R13, R6, R137 ;  /* 0x00000089060d7220 */ /* 0x000fe20000410000 */
[----:B------:R-:W-:Y:S01]  /*16e00*/  FMNMX3.FTZ R12, R12, R19, R18, !PT ;  /* 0x000000130c0c7276 */ /* 0x000fe20007810012 */
[----:B------:R-:W-:Y:S01]  /*16e10*/  MUFU.EX2 R137, R213 ;  /* 0x000000d500897308 */ /* 0x000fe20000000800 */
[-C--:B------:R-:W-:Y:S02]  /*16e20*/  ISETP.GE.AND P3, PT, R250, R176.reuse, PT ;  /* 0x000000b0fa00720c */ /* 0x080fe40003f66270 */
[-C--:B------:R-:W-:Y:S02]  /*16e30*/  ISETP.GE.AND P5, PT, R223, R176.reuse, PT ;  /* 0x000000b0df00720c */ /* 0x080fe40003fa6270 */
[----:B------:R-:W-:Y:S02]  /*16e40*/  FSEL R223, R22, -INF , !P4 ;  /* 0xff80000016df7808 */ /* 0x000fe40006000000 */
[-C--:B------:R-:W-:Y:S02]  /*16e50*/  ISETP.GE.AND P4, PT, R222, R176.reuse, PT ;  /* 0x000000b0de00720c */ /* 0x080fe40003f86270 */
        /* <DEDUP_REMOVED lines=8> */
[----:B------:R-:W-:Y:S02]  /*16ee0*/  FSEL R161, R168, -INF , !P3 ;  /* 0xff800000a8a17808 */ /* 0x000fe40005800000 */
        /* <DEDUP_REMOVED lines=16> */
[----:B------:R-:W-:Y:S02]  /*16ff0*/  FMNMX3.FTZ R12, R12, R209, R208, !PT ;  /* 0x000000d10c0c7276 */ /* 0x000fe400078100d0 */
[-C--:B------:R-:W-:Y:S02]  /*17000*/  ISETP.GE.AND P2, PT, R241, R176.reuse, PT ;  /* 0x000000b0f100720c */ /* 0x080fe40003f46270 */
        /* <DEDUP_REMOVED lines=9> */
[-C--:B------:R-:W-:Y:S02]  /*170a0*/  ISETP.GE.AND P4, PT, R236, R176.reuse, PT ;  /* 0x000000b0ec00720c */ /* 0x080fe40003f86270 */
[----:B------:R-:W-:Y:S02]  /*170b0*/  FMNMX3.FTZ R12, R12, R201, R168, !PT ;  /* 0x000000c90c0c7276 */ /* 0x000fe400078100a8 */
[-C--:B------:R-:W-:Y:S02]  /*170c0*/  ISETP.GE.AND P2, PT, R235, R176.reuse, PT ;  /* 0x000000b0eb00720c */ /* 0x080fe40003f46270 */
[-C--:B------:R-:W-:Y:S02]  /*170d0*/  ISETP.GE.AND P0, PT, R234, R176.reuse, PT ;  /* 0x000000b0ea00720c */ /* 0x080fe40003f06270 */
[----:B------:R-:W-:Y:S02]  /*170e0*/  FSEL R153, R90, -INF , !P4 ;  /* 0xff8000005a997808 */ /* 0x000fe40006000000 */
[----:B------:R-:W-:Y:S02]  /*170f0*/  FSEL R152, R89, -INF , !P3 ;  /* 0xff80000059987808 */ /* 0x000fe40005800000 */
[----:B------:R-:W-:Y:S02]  /*17100*/  FMNMX3.FTZ R12, R12, R155, R154, !PT ;  /* 0x0000009b0c0c7276 */ /* 0x000fe4000781009a */
[----:B------:R-:W-:Y:S02]  /*17110*/  FSEL R115, R86, -INF , !P2 ;  /* 0xff80000056737808 */ /* 0x000fe40005000000 */
[-C--:B------:R-:W-:Y:S02]  /*17120*/  ISETP.GE.AND P6, PT, R233, R176.reuse, PT ;  /* 0x000000b0e900720c */ /* 0x080fe40003fc6270 */
[-C--:B------:R-:W-:Y:S02]  /*17130*/  ISETP.GE.AND P2, PT, R109, R176.reuse, PT ;  /* 0x000000b06d00720c */ /* 0x080fe40003f46270 */
[----:B------:R-:W-:Y:S02]  /*17140*/  FSEL R109, R47, -INF , !P0 ;  /* 0xff8000002f6d7808 */ /* 0x000fe40004000000 */
[-C--:B------:R-:W-:Y:S02]  /*17150*/  ISETP.GE.AND P5, PT, R232, R176.reuse, PT ;  /* 0x000000b0e800720c */ /* 0x080fe40003fa6270 */
[----:B------:R-:W-:Y:S02]  /*17160*/  FMNMX3.FTZ R12, R12, R153, R152, !PT ;  /* 0x000000990c0c7276 */ /* 0x000fe40007810098 */
[-C--:B------:R-:W-:Y:S02]  /*17170*/  ISETP.GE.AND P0, PT, R107, R176.reuse, PT ;  /* 0x000000b06b00720c */ /* 0x080fe40003f06270 */
[----:B------:R-:W-:Y:S02]  /*17180*/  FSEL R107, R53, -INF , !P6 ;  /* 0xff800000356b7808 */ /* 0x000fe40007000000 */
[-C--:B------:R-:W-:Y:S02]  /*17190*/  ISETP.GE.AND P6, PT, R105, R176.reuse, PT ;  /* 0x000000b06900720c */ /* 0x080fe40003fc6270 */
[----:B------:R-:W-:Y:S02]  /*171a0*/  FSEL R105, R46, -INF , !P5 ;  /* 0xff8000002e697808 */ /* 0x000fe40006800000 */
[-C--:B------:R-:W-:Y:S02]  /*171b0*/  ISETP.GE.AND P4, PT, R231, R176.reuse, PT ;  /* 0x000000b0e700720c */ /* 0x080fe40003f86270 */
[-C--:B------:R-:W-:Y:S02]  /*171c0*/  ISETP.GE.AND P3, PT, R230, R176.reuse, PT ;  /* 0x000000b0e600720c */ /* 0x080fe40003f66270 */
[----:B------:R-:W-:Y:S02]  /*171d0*/  FMNMX3.FTZ R12, R12, R115, R109, !PT ;  /* 0x000000730c0c7276 */ /* 0x000fe4000781006d */
        /* <DEDUP_REMOVED lines=10> */
[-C--:B------:R-:W-:Y:S01]  /*17280*/  ISETP.GE.AND P4, PT, R228, R176.reuse, PT ;  /* 0x000000b0e400720c */ /* 0x080fe20003f86270 */
[----:B------:R-:W-:Y:S01]  /*17290*/  LDSM.16.MT88.4 R36, [R48] ;  /* 0x000000003024783b */ /* 0x000fe20000004200 */
[----:B------:R-:W-:Y:S02]  /*172a0*/  FMNMX3.FTZ R12, R12, R101, R100, !PT ;  /* 0x000000650c0c7276 */ /* 0x000fe40007810064 */
[----:B------:R-:W-:Y:S02]  /*172b0*/  FSEL R93, R35, -INF , !P4 ;  /* 0xff800000235d7808 */ /* 0x000fe40006000000 */
[----:B------:R-:W-:Y:S02]  /*172c0*/  FSEL R90, R34, -INF , !P3 ;  /* 0xff800000225a7808 */ /* 0x000fe40005800000 */
[-C--:B------:R-:W-:Y:S02]  /*172d0*/  ISETP.GE.AND P2, PT, R227, R176.reuse, PT ;  /* 0x000000b0e300720c */ /* 0x080fe40003f46270 */
[-C--:B------:R-:W-:Y:S02]  /*172e0*/  ISETP.GE.AND P0, PT, R226, R176.reuse, PT ;  /* 0x000000b0e200720c */ /* 0x080fe40003f06270 */
[----:B------:R-:W-:Y:S02]  /*172f0*/  FMNMX3.FTZ R12, R12, R97, R94, !PT ;  /* 0x000000610c0c7276 */ /* 0x000fe4000781005e */
[----:B------:R-:W-:Y:S02]  /*17300*/  FSEL R89, R33, -INF , !P2 ;  /* 0xff80000021597808 */ /* 0x000fe40005000000 */
[----:B------:R-:W-:Y:S02]  /*17310*/  FSEL R86, R32, -INF , !P0 ;  /* 0xff80000020567808 */ /* 0x000fe40004000000 */
[-C--:B------:R-:W-:Y:S01]  /*17320*/  ISETP.GE.AND P6, PT, R131, R176.reuse, PT ;  /* 0x000000b08300720c */ /* 0x080fe20003fc6270 */
[----:B------:R-:W-:Y:S01]  /*17330*/  LDSM.16.MT88.4 R32, [R49+0x5000] ;  /* 0x005000003120783b */ /* 0x000fe20000004200 */
[-C--:B------:R-:W-:Y:S02]  /*17340*/  ISETP.GE.AND P5, PT, R130, R176.reuse, PT ;  /* 0x000000b08200720c */ /* 0x080fe40003fa6270 */
[----:B------:R-:W-:Y:S02]  /*17350*/  FMNMX3.FTZ R12, R12, R93, R90, !PT ;  /* 0x0000005d0c0c7276 */ /* 0x000fe4000781005a */
[-C--:B------:R-:W-:Y:S02]  /*17360*/  ISETP.GE.AND P3, PT, R128, R176.reuse, PT ;  /* 0x000000b08000720c */ /* 0x080fe40003f66270 */
[----:B------:R-:W-:Y:S01]  /*17370*/  FSEL R85, R31, -INF , !P6 ;  /* 0xff8000001f557808 */ /* 0x000fe20007000000 */
[----:B------:R-:W-:Y:S01]  /*17380*/  MUFU.EX2 R128, R45 ;  /* 0x0000002d00807308 */ /* 0x000fe20000000800 */
[----:B------:R-:W-:Y:S02]  /*17390*/  FSEL R82, R30, -INF , !P5 ;  /* 0xff8000001e527808 */ /* 0x000fe40006800000 */
[-C--:B------:R-:W-:Y:S02]  /*173a0*/  ISETP.GE.AND P4, PT, R129, R176.reuse, PT ;  /* 0x000000b08100720c */ /* 0x080fe40003f86270 */
[----:B------:R-:W-:Y:S05]  /*173b0*/  FMNMX3.FTZ R12, R12, R89, R86, !PT ;  /* 0x000000590c0c7276 */ /* 0x000fea0007810056 */
[----:B------:R-:W1:Y:S01]  /*173c0*/  MUFU.EX2 R129, R229 ;  /* 0x000000e500817308 */ /* 0x000e620000000800 */
[-C--:B------:R-:W-:Y:S02]  /*173d0*/  ISETP.GE.AND P0, PT, R125, R176.reuse, PT ;  /* 0x000000b07d00720c */ /* 0x080fe40003f06270 */
[----:B------:R-:W-:Y:S02]  /*173e0*/  FSEL R78, R78, -INF , !P3 ;  /* 0xff8000004e4e7808 */ /* 0x000fe40005800000 */
[-C--:B------:R-:W-:Y:S02]  /*173f0*/  ISETP.GE.AND P2, PT, R126, R176.reuse, PT ;  /* 0x000000b07e00720c */ /* 0x080fe40003f46270 */
[----:B------:R-:W-:Y:S02]  /*17400*/  FMNMX3.FTZ R12, R12, R85, R82, !PT ;  /* 0x000000550c0c7276 */ /* 0x000fe40007810052 */
[----:B------:R-:W-:Y:S02]  /*17410*/  FSEL R81, R81, -INF , !P4 ;  /* 0xff80000051517808 */ /* 0x000fe40006000000 */
[-C--:B------:R-:W-:Y:S02]  /*17420*/  ISETP.GE.AND P6, PT, R120, R176.reuse, PT ;  /* 0x000000b07800720c */ /* 0x080fe40003fc6270 */
[-C--:B------:R-:W-:Y:S01]  /*17430*/  ISETP.GE.AND P5, PT, R119, R176.reuse, PT ;  /* 0x000000b07700720c */ /* 0x080fe20003fa6270 */
[----:B-1----:R-:W-:Y:S01]  /*17440*/  FADD.FTZ R200, R129, R200 ;  /* 0x000000c881c87221 */ /* 0x002fe20000010000 */
[----:B------:R-:W-:Y:S02]  /*17450*/  FSEL R74, R74, -INF , !P0 ;  /* 0xff8000004a4a7808 */ /* 0x000fe40004000000 */
[----:B------:R-:W-:Y:S02]  /*17460*/  FSEL R77, R77, -INF , !P2 ;  /* 0xff8000004d4d7808 */ /* 0x000fe40005000000 */
[----:B------:R-:W-:Y:S02]  /*17470*/  FMNMX3.FTZ R12, R12, R81, R78, !PT ;  /* 0x000000510c0c7276 */ /* 0x000fe4000781004e */
[-C--:B------:R-:W-:Y:S02]  /*17480*/  ISETP.GE.AND P3, PT, R117, R176.reuse, PT ;  /* 0x000000b07500720c */ /* 0x080fe40003f66270 */
[-C--:B------:R-:W-:Y:S01]  /*17490*/  ISETP.GE.AND P4, PT, R118, R176.reuse, PT ;  /* 0x000000b07600720c */ /* 0x080fe20003f86270 */
[----:B------:R-:W1:Y:S01]  /*174a0*/  MUFU.EX2 R117, R43 ;  /* 0x0000002b00757308 */ /* 0x000e620000000800 */
[----:B------:R-:W-:Y:S02]  /*174b0*/  FSEL R73, R73, -INF , !P6 ;  /* 0xff80000049497808 */ /* 0x000fe40007000000 */
[----:B------:R-:W-:Y:S02]  /*174c0*/  FSEL R70, R70, -INF , !P5 ;  /* 0xff80000046467808 */ /* 0x000fe40006800000 */
[----:B------:R-:W-:Y:S02]  /*174d0*/  FMNMX3.FTZ R12, R12, R77, R74, !PT ;  /* 0x0000004d0c0c7276 */ /* 0x000fe4000781004a */
[-C--:B------:R-:W-:Y:S02]  /*174e0*/  ISETP.GE.AND P2, PT, R113, R176.reuse, PT ;  /* 0x000000b07100720c */ /* 0x080fe40003f46270 */
[-C--:B------:R-:W-:Y:S02]  /*174f0*/  ISETP.GE.AND P0, PT, R11, R176.reuse, PT ;  /* 0x000000b00b00720c */ /* 0x080fe40003f06270 */
[----:B------:R-:W-:Y:S02]  /*17500*/  FMNMX3.FTZ R12, R12, R73, R70, !PT ;  /* 0x000000490c0c7276 */ /* 0x000fe40007810046 */
[----:B------:R-:W-:Y:S02]  /*17510*/  FSEL R69, R69, -INF , !P4 ;  /* 0xff80000045457808 */ /* 0x000fe40006000000 */
[----:B------:R-:W-:Y:S02]  /*17520*/  FSEL R66, R66, -INF , !P3 ;  /* 0xff80000042427808 */ /* 0x000fe40005800000 */
[----:B------:R-:W-:Y:S02]  /*17530*/  FSEL R65, R65, -INF , !P2 ;  /* 0xff80000041417808 */ /* 0x000fe40005000000 */
[-C--:B------:R-:W-:Y:S02]  /*17540*/  ISETP.GE.AND P2, PT, R5, R176.reuse, PT ;  /* 0x000000b00500720c */ /* 0x080fe40003f46270 */
[-C--:B------:R-:W-:Y:S02]  /*17550*/  ISETP.GE.AND P6, PT, R10, R176.reuse, PT ;  /* 0x000000b00a00720c */ /* 0x080fe40003fc6270 */
[----:B------:R-:W-:Y:S01]  /*17560*/  ISETP.GE.AND P5, PT, R9, R176, PT ;  /* 0x000000b00900720c */ /* 0x000fe20003fa6270 */
[----:B------:R-:W-:Y:S01]  /*17570*/  FMUL.FTZ R9, R6, R141 ;  /* 0x0000008d06097220 */ /* 0x000fe20000410000 */
[----:B------:R-:W-:Y:S01]  /*17580*/  FMNMX3.FTZ R5, R12, R69, R66, !PT ;  /* 0x000000450c057276 */ /* 0x000fe20007810042 */
[----:B------:R-:W-:Y:S01]  /*17590*/  FMUL.FTZ R12, R6, R136 ;  /* 0x00000088060c7220 */ /* 0x000fe20000410000 */
[----:B------:R-:W-:Y:S01]  /*175a0*/  FSEL R62, R62, -INF , !P0 ;  /* 0xff8000003e3e7808 */ /* 0x000fe20004000000 */
[----:B------:R-:W-:Y:S01]  /*175b0*/  MUFU.EX2 R141, R215 ;  /* 0x000000d7008d7308 */ /* 0x000fe20000000800 */
[----:B------:R-:W-:Y:S01]  /*175c0*/  ISETP.GE.AND P4, PT, R8, R176, PT ;  /* 0x000000b00800720c */ /* 0x000fe20003f86270 */
[----:B------:R-:W-:Y:S01]  /*175d0*/  FMUL.FTZ R8, R6, R140 ;  /* 0x0000008c06087220 */ /* 0x000fe20000410000 */
[-C--:B------:R-:W-:Y:S02]  /*175e0*/  ISETP.GE.AND P3, PT, R7, R176.reuse, PT ;  /* 0x000000b00700720c */ /* 0x080fe40003f66270 */
[----:B------:R-:W-:Y:S02]  /*175f0*/  FMNMX3.FTZ R5, R5, R65, R62, !PT ;  /* 0x0000004105057276 */ /* 0x000fe4000781003e */
[C---:B------:R-:W-:Y:S02]  /*17600*/  ISETP.GE.AND P0, PT, R0.reuse, R177, PT ;  /* 0x000000b10000720c */ /* 0x040fe40003f06270 */
[----:B------:R-:W-:Y:S02]  /*17610*/  FSEL R61, R61, -INF , !P6 ;  /* 0xff8000003d3d7808 */ /* 0x000fe40007000000 */
[----:B------:R-:W-:Y:S02]  /*17620*/  FSEL R57, R57, -INF , !P5 ;  /* 0xff80000039397808 */ /* 0x000fe40006800000 */
[----:B------:R-:W-:Y:S02]  /*17630*/  ISETP.GE.AND P6, PT, R0, R176, PT ;  /* 0x000000b00000720c */ /* 0x000fe40003fc6270 */
[----:B------:R-:W-:Y:S02]  /*17640*/  FSEL R53, R251, -INF , !P3 ;  /* 0xff800000fb357808 */ /* 0x000fe40005800000 */
[----:B------:R-:W-:Y:S01]  /*17650*/  FMNMX3.FTZ R0, R5, R61, R57, !PT ;  /* 0x0000003d05007276 */ /* 0x000fe20007810039 */
[----:B------:R-:W-:Y:S01]  /*17660*/  FMUL.FTZ R5, R6, R145 ;  /* 0x0000009106057220 */ /* 0x000fe20000410000 */
[----:B------:R-:W-:Y:S02]  /*17670*/  FSEL R4, R4, -INF , P0 ;  /* 0xff80000004047808 */ /* 0x000fe40000000000 */
[----:B------:R-:W-:Y:S02]  /*17680*/  FSEL R56, R56, -INF , !P4 ;  /* 0xff80000038387808 */ /* 0x000fe40006000000 */
[----:B------:R-:W-:Y:S02]  /*17690*/  FSEL R23, R252, -INF , !P2 ;  /* 0xff800000fc177808 */ /* 0x000fe40005000000 */
[----:B------:R-:W-:Y:S02]  /*176a0*/  FSEL R22, R4, -INF , !P6 ;  /* 0xff80000004167808 */ /* 0x000fe40007000000 */
[----:B------:R-:W-:Y:S02]  /*176b0*/  FMNMX3.FTZ R0, R0, R56, R53, !PT ;  /* 0x0000003800007276 */ /* 0x000fe40007810035 */
[C---:B-1----:R-:W-:Y:S01]  /*176c0*/  F2FP.F16.F32.PACK_AB R30, R117.reuse, R128 ;  /* 0x00000080751e723e */ /* 0x042fe200000000ff */
[----:B------:R-:W-:Y:S01]  /*176d0*/  FADD.FTZ R128, R128, R200 ;  /* 0x000000c880807221 */ /* 0x000fe20000010000 */
[----:B------:R-:W-:Y:S03]  /*176e0*/  FMNMX3.FTZ R0, R0, R23, R22, !PT ;  /* 0x0000001700007276 */ /* 0x000fe60007810016 */
[----:B------:R-:W-:Y:S02]  /*176f0*/  FADD.FTZ R128, R117, R128 ;  /* 0x0000008075807221 */ /* 0x000fe40000010000 */
[----:B------:R-:W1:Y:S02]  /*17700*/  SHFL.BFLY PT, R4, R0, 0x2, 0x1f ;  /* 0x0c401f0000047f89 */ /* 0x000e6400000e0000 */
[----:B-1----:R-:W-:Y:S06]  /*17710*/  FMNMX.FTZ R4, R0, R4, !PT ;  /* 0x0000000400047209 */ /* 0x002fec0007810000 */
[----:B------:R-:W1:Y:S02]  /*17720*/  SHFL.BFLY PT, R0, R4, 0x1, 0x1f ;  /* 0x0c201f0004007f89 */ /* 0x000e6400000e0000 */
[----:B-1----:R-:W-:Y:S01]  /*17730*/  FMNMX.FTZ R0, R4, R0, !PT ;  /* 0x0000000004007209 */ /* 0x002fe20007810000 */
[----:B------:R-:W-:Y:S03]  /*17740*/  FMUL.FTZ R4, R6, R144 ;  /* 0x0000009006047220 */ /* 0x000fe60000410000 */
[C---:B------:R-:W-:Y:S01]  /*17750*/  FSETP.NEU.FTZ.AND P0, PT, R0.reuse, -INF , PT ;  /* 0xff8000000000780b */ /* 0x040fe20003f1d000 */
[----:B------:R-:W-:Y:S03]  /*17760*/  FMUL.FTZ R58, R21, R0 ;  /* 0x00000000153a7220 */ /* 0x000fe60000410000 */
[----:B------:R-:W-:Y:S02]  /*17770*/  FSEL R6, R0, RZ, P0 ;  /* 0x000000ff00067208 */ /* 0x000fe40000000000 */
[----:B------:R-:W-:Y:S02]  /*17780*/  FSEL R58, R58, RZ, P0 ;  /* 0x000000ff3a3a7208 */ /* 0x000fe40000000000 */
[----:B------:R-:W-:Y:S01]  /*17790*/  ISETP.GT.AND P0, PT, R190, R180, PT ;  /* 0x000000b4be00720c */ /* 0x000fe20003f04270 */
[----:B------:R-:W-:Y:S01]  /*177a0*/  FADD.FTZ R6, -R6, R148 ;  /* 0x0000009406067221 */ /* 0x000fe20000010100 */
[----:B------:R-:W-:Y:S02]  /*177b0*/  VIADD R190, R190, 0xffffffff ;  /* 0xffffffffbebe7836 */ /* 0x000fe40000000000 */
[-CC-:B------:R-:W-:Y:S01]  /*177c0*/  FFMA.FTZ R136, R14, R21.reuse, -R58.reuse ;  /* 0x000000150e887223 */ /* 0x180fe2000001083a */
[-CC-:B------:R-:W-:Y:S01]  /*177d0*/  FFMA.FTZ R126, R29, R21.reuse, -R58.reuse ;  /* 0x000000151d7e7223 */ /* 0x180fe2000001083a */
[-CC-:B------:R-:W-:Y:S01]  /*177e0*/  FFMA.FTZ R120, R28, R21.reuse, -R58.reuse ;  /* 0x000000151c787223 */ /* 0x180fe2000001083a */
[-CC-:B------:R-:W-:Y:S01]  /*177f0*/  FFMA.FTZ R113, R24, R21.reuse, -R58.reuse ;  /* 0x0000001518717223 */ /* 0x180fe2000001083a */
[----:B------:R-:W-:Y:S01]  /*17800*/  FMUL.FTZ R6, R21, R6 ;  /* 0x0000000615067220 */ /* 0x000fe20000410000 */
[-CC-:B------:R-:W-:Y:S01]  /*17810*/  FFMA.FTZ R125, R41, R21.reuse, -R58.reuse ;  /* 0x00000015297d7223 */ /* 0x180fe2000001083a */
[----:B------:R-:W-:Y:S01]  /*17820*/  MUFU.EX2 R136, R136 ;  /* 0x0000008800887308 */ /* 0x000fe20000000800 */
[--C-:B------:R-:W-:Y:S01]  /*17830*/  FFMA.FTZ R132, R40, R21, -R58.reuse ;  /* 0x0000001528847223 */ /* 0x100fe2000001083a */
[----:B------:R-:W-:Y:S01]  /*17840*/  F2FP.F16.F32.PACK_AB R28, R129, R239 ;  /* 0x000000ef811c723e */ /* 0x000fe200000000ff */
[----:B------:R-:W1:Y:S07]  /*17850*/  LDSM.16.MT88.4 R40, [R49+0x5400] ;  /* 0x005400003128783b */ /* 0x000e6e0000004200 */
[----:B------:R-:W2:Y:S01]  /*17860*/  MUFU.EX2 R126, R126 ;  /* 0x0000007e007e7308 */ /* 0x000ea20000000800 */
[-CC-:B------:R-:W-:Y:S01]  /*17870*/  FFMA.FTZ R131, R44, R21.reuse, -R58.reuse ;  /* 0x000000152c837223 */ /* 0x180fe2000001083a */
[-CC-:B------:R-:W-:Y:S01]  /*17880*/  FFMA.FTZ R119, R15, R21.reuse, -R58.reuse ;  /* 0x000000150f777223 */ /* 0x180fe2000001083a */
[-CC-:B------:R-:W-:Y:S07]  /*17890*/  FFMA.FTZ R130, R19, R21.reuse, -R58.reuse ;  /* 0x0000001513827223 */ /* 0x180fee000001083a */
[----:B------:R-:W-:Y:S01]  /*178a0*/  MUFU.EX2 R120, R120 ;  /* 0x0000007800787308 */ /* 0x000fe20000000800 */
[-CC-:B------:R-:W-:Y:S01]  /*178b0*/  FFMA.FTZ R118, R18, R21.reuse, -R58.reuse ;  /* 0x0000001512767223 */ /* 0x180fe2000001083a */
[-CC-:B------:R-:W-:Y:S01]  /*178c0*/  FFMA.FTZ R140, R220, R21.reuse, -R58.reuse ;  /* 0x00000015dc8c7223 */ /* 0x180fe2000001083a */
[----:B------:R-:W-:Y:S07]  /*178d0*/  LDSM.16.MT88.4 R44, [R49+0x5800] ;  /* 0x00580000312c783b */ /* 0x000fee0000004200 */
[----:B------:R-:W3:Y:S01]  /*178e0*/  MUFU.EX2 R113, R113 ;  /* 0x0000007100717308 */ /* 0x000ee20000000800 */
[-CC-:B------:R-:W-:Y:S01]  /*178f0*/  FFMA.FTZ R148, R218, R21.reuse, -R58.reuse ;  /* 0x00000015da947223 */ /* 0x180fe2000001083a */
[-CC-:B------:R-:W-:Y:S01]  /*17900*/  FFMA.FTZ R144, R160, R21.reuse, -R58.reuse ;  /* 0x00000015a0907223 */ /* 0x180fe2000001083a */
[-CC-:B------:R-:W-:Y:S07]  /*17910*/  FFMA.FTZ R133, R225, R21.reuse, -R58.reuse ;  /* 0x00000015e1857223 */ /* 0x180fee000001083a */
[----:B------:R-:W4:Y:S01]  /*17920*/  MUFU.EX2 R24, R6 ;  /* 0x0000000600187308 */ /* 0x000f220000000800 */
[-CC-:B------:R-:W-:Y:S01]  /*17930*/  FFMA.FTZ R145, R214, R21.reuse, -R58.reuse ;  /* 0x00000015d6917223 */ /* 0x180fe2000001083a */
[----:B--2---:R-:W-:Y:S01]  /*17940*/  F2FP.F16.F32.PACK_AB R29, R126, R136 ;  /* 0x000000887e1d723e */ /* 0x004fe200000000ff */
[-CC-:B------:R-:W-:Y:S07]  /*17950*/  FFMA.FTZ R161, R161, R21.reuse, -R58.reuse ;  /* 0x00000015a1a17223 */ /* 0x180fee000001083a */
[----:B------:R-:W-:Y:S01]  /*17960*/  MUFU.EX2 R125, R125 ;  /* 0x0000007d007d7308 */ /* 0x000fe20000000800 */
[-CC-:B------:R-:W-:Y:S01]  /*17970*/  FFMA.FTZ R210, R210, R21.reuse, -R58.reuse ;  /* 0x00000015d2d27223 */ /* 0x180fe2000001083a */
[-CC-:B------:R-:W-:Y:S01]  /*17980*/  FFMA.FTZ R204, R204, R21.reuse, -R58.reuse ;  /* 0x00000015cccc7223 */ /* 0x180fe2000001083a */
[-CC-:B------:R-:W-:Y:S07]  /*17990*/  FFMA.FTZ R201, R201, R21.reuse, -R58.reuse ;  /* 0x00000015c9c97223 */ /* 0x180fee000001083a */
[----:B------:R-:W2:Y:S01]  /*179a0*/  MUFU.EX2 R132, R132 ;  /* 0x0000008400847308 */ /* 0x000ea20000000800 */
[-CC-:B------:R-:W-:Y:S01]  /*179b0*/  FFMA.FTZ R168, R168, R21.reuse, -R58.reuse ;  /* 0x00000015a8a87223 */ /* 0x180fe2000001083a */
[----:B---3--:R-:W-:Y:S01]  /*179c0*/  F2FP.F16.F32.PACK_AB R31, R113, R120 ;  /* 0x00000078711f723e */ /* 0x008fe200000000ff */
[-CC-:B------:R-:W-:Y:S07]  /*179d0*/  FFMA.FTZ R115, R115, R21.reuse, -R58.reuse ;  /* 0x0000001573737223 */ /* 0x180fee000001083a */
[----:B------:R-:W-:Y:S01]  /*179e0*/  MUFU.EX2 R131, R131 ;  /* 0x0000008300837308 */ /* 0x000fe20000000800 */
[--C-:B------:R-:W-:Y:S01]  /*179f0*/  FFMA.FTZ R109, R109, R21, -R58.reuse ;  /* 0x000000156d6d7223 */ /* 0x100fe2000001083a */
[C---:B----4-:R-:W-:Y:S01]  /*17a00*/  FMUL.FTZ R6, R24.reuse, R146 ;  /* 0x0000009218067220 */ /* 0x050fe20000410000 */
[C---:B------:R-:W-:Y:S01]  /*17a10*/  FMUL.FTZ R7, R24.reuse, R147 ;  /* 0x0000009318077220 */ /* 0x040fe20000410000 */
[C---:B------:R-:W-:Y:S01]  /*17a20*/  FMUL.FTZ R10, R24.reuse, R142 ;  /* 0x0000008e180a7220 */ /* 0x040fe20000410000 */
[C---:B------:R-:W-:Y:S01]  /*17a30*/  FMUL.FTZ R11, R24.reuse, R143 ;  /* 0x0000008f180b7220 */ /* 0x040fe20000410000 */
[C---:B------:R-:W-:Y:S01]  /*17a40*/  FMUL.FTZ R14, R24.reuse, R138 ;  /* 0x0000008a180e7220 */ /* 0x040fe20000410000 */
[C---:B------:R-:W-:Y:S01]  /*17a50*/  FMUL.FTZ R15, R24.reuse, R139 ;  /* 0x0000008b180f7220 */ /* 0x040fe20000410000 */
[C---:B------:R-:W-:Y:S01]  /*17a60*/  FMUL.FTZ R18, R24.reuse, R134 ;  /* 0x0000008618127220 */ /* 0x040fe20000410000 */
[C---:B------:R-:W-:Y:S01]  /*17a70*/  FMUL.FTZ R19, R24.reuse, R135 ;  /* 0x0000008718137220 */ /* 0x040fe20000410000 */
[C---:B------:R-:W-:Y:S01]  /*17a80*/  HMMA.16816.F32 R4, R28.reuse, R32, R4 ;  /* 0x000000201c04723c */ /* 0x040fe20000001804 */
[----:B------:R-:W-:Y:S04]  /*17a90*/  MUFU.EX2 R139, R216 ;  /* 0x000000d8008b7308 */ /* 0x000fe80000000800 */
[----:B------:R-:W-:Y:S06]  /*17aa0*/  FFMA.FTZ R143, R219, R21, -R58 ;  /* 0x00000015db8f7223 */ /* 0x000fec000001083a */
[----:B------:R-:W-:Y:S01]  /*17ab0*/  MUFU.EX2 R140, R140 ;  /* 0x0000008c008c7308 */ /* 0x000fe20000000800 */
[----:B------:R-:W-:Y:S01]  /*17ac0*/  FFMA.FTZ R136, R24, R195, R136 ;  /* 0x000000c318887223 */ /* 0x000fe20000010088 */
[C---:B------:R-:W-:Y:S01]  /*17ad0*/  HMMA.16816.F32 R8, R28.reuse, R34, R8 ;  /* 0x000000221c08723c */ /* 0x040fe20000001808 */
[----:B------:R-:W3:Y:S07]  /*17ae0*/  LDSM.16.MT88.4 R32, [R48+0x400] ;  /* 0x000400003020783b */ /* 0x000eee0000004200 */
[----:B------:R-:W4:Y:S01]  /*17af0*/  MUFU.EX2 R119, R119 ;  /* 0x0000007700777308 */ /* 0x000f220000000800 */
[----:B------:R-:W-:Y:S01]  /*17b00*/  F2FP.F16.F32.PACK_AB R24, R106, R108 ;  /* 0x0000006c6a18723e */ /* 0x000fe200000000ff */
[-CC-:B------:R-:W-:Y:S01]  /*17b10*/  FFMA.FTZ R135, R224, R21.reuse, -R58.reuse ;  /* 0x00000015e0877223 */ /* 0x180fe2000001083a */
[-CC-:B------:R-:W-:Y:S07]  /*17b20*/  FFMA.FTZ R146, R223, R21.reuse, -R58.reuse ;  /* 0x00000015df927223 */ /* 0x180fee000001083a */
[----:B------:R-:W-:Y:S01]  /*17b30*/  MUFU.EX2 R143, R143 ;  /* 0x0000008f008f7308 */ /* 0x000fe20000000800 */
[-CC-:B------:R-:W-:Y:S01]  /*17b40*/  FFMA.FTZ R138, R222, R21.reuse, -R58.reuse ;  /* 0x00000015de8a7223 */ /* 0x180fe2000001083a */
[C---:B------:R-:W-:Y:S08]  /*17b50*/  HMMA.16816.F32 R12, R28.reuse, R36, R12 ;  /* 0x000000241c0c723c */ /* 0x040ff0000000180c */
[----:B------:R-:W-:Y:S01]  /*17b60*/  MUFU.EX2 R148, R148 ;  /* 0x0000009400947308 */ /* 0x000fe20000000800 */
[-CC-:B------:R-:W-:Y:S01]  /*17b70*/  FFMA.FTZ R107, R107, R21.reuse, -R58.reuse ;  /* 0x000000156b6b7223 */ /* 0x180fe2000001083a */
[-CC-:B------:R-:W-:Y:S01]  /*17b80*/  FFMA.FTZ R105, R105, R21.reuse, -R58.reuse ;  /* 0x0000001569697223 */ /* 0x180fe2000001083a */
[-CC-:B------:R-:W-:Y:S07]  /*17b90*/  FFMA.FTZ R101, R101, R21.reuse, -R58.reuse ;  /* 0x0000001565657223 */ /* 0x180fee000001083a */
[----:B------:R-:W-:Y:S01]  /*17ba0*/  MUFU.EX2 R144, R144 ;  /* 0x0000009000907308 */ /* 0x000fe20000000800 */
[-CC-:B------:R-:W-:Y:S01]  /*17bb0*/  FFMA.FTZ R100, R100, R21.reuse, -R58.reuse ;  /* 0x0000001564647223 */ /* 0x180fe2000001083a */
[----:B------:R-:W-:Y:S01]  /*17bc0*/  HMMA.16816.F32 R16, R28, R38, R16 ;  /* 0x000000261c10723c */ /* 0x000fe20000001810 */
[----:B------:R-:W5:Y:S07]  /*17bd0*/  LDSM.16.MT88.4 R36, [R48+0x800] ;  /* 0x000800003024783b */ /* 0x000f6e0000004200 */
[----:B------:R-:W-:Y:S01]  /*17be0*/  MUFU.EX2 R130, R130 ;  /* 0x0000008200827308 */ /* 0x000fe20000000800 */
[----:B------:R-:W-:Y:S01]  /*17bf0*/  F2FP.F16.F32.PACK_AB R28, R112, R122 ;  /* 0x0000007a701c723e */ /* 0x000fe200000000ff */
[--C-:B------:R-:W-:Y:S01]  /*17c00*/  FFMA.FTZ R102, R102, R21, -R58.reuse ;  /* 0x0000001566667223 */ /* 0x100fe2000001083a */
[----:B--2---:R-:W-:Y:S07]  /*17c10*/  F2FP.F16.F32.PACK_AB R29, R132, R125 ;  /* 0x0000007d841d723e */ /* 0x004fee00000000ff */
[----:B------:R-:W2:Y:S01]  /*17c20*/  MUFU.EX2 R118, R118 ;  /* 0x0000007600767308 */ /* 0x000ea20000000800 */
[----:B------:R-:W-:Y:S01]  /*17c30*/  F2FP.F16.F32.PACK_AB R30, R116, R111 ;  /* 0x0000006f741e723e */ /* 0x000fe200000000ff */
[--C-:B------:R-:W-:Y:S01]  /*17c40*/  FFMA.FTZ R97, R97, R21, -R58.reuse ;  /* 0x0000001561617223 */ /* 0x100fe2000001083a */
[----:B----4-:R-:W-:Y:S07]  /*17c50*/  F2FP.F16.F32.PACK_AB R31, R119, R131 ;  /* 0x00000083771f723e */ /* 0x010fee00000000ff */
[----:B------:R-:W4:Y:S01]  /*17c60*/  MUFU.EX2 R134, R221 ;  /* 0x000000dd00867308 */ /* 0x000f220000000800 */
[-CC-:B------:R-:W-:Y:S01]  /*17c70*/  FFMA.FTZ R94, R94, R21.reuse, -R58.reuse ;  /* 0x000000155e5e7223 */ /* 0x180fe2000001083a */
[-CC-:B------:R-:W-:Y:S01]  /*17c80*/  FFMA.FTZ R93, R93, R21.reuse, -R58.reuse ;  /* 0x000000155d5d7223 */ /* 0x180fe2000001083a */
[-CC-:B------:R-:W-:Y:S07]  /*17c90*/  FFMA.FTZ R90, R90, R21.reuse, -R58.reuse ;  /* 0x000000155a5a7223 */ /* 0x180fee000001083a */
[----:B------:R-:W-:Y:S01]  /*17ca0*/  MUFU.EX2 R133, R133 ;  /* 0x0000008500857308 */ /* 0x000fe20000000800 */
[-CC-:B------:R-:W-:Y:S01]  /*17cb0*/  FFMA.FTZ R89, R89, R21.reuse, -R58.reuse ;  /* 0x0000001559597223 */ /* 0x180fe2000001083a */
[C---:B-1----:R-:W-:Y:S08]  /*17cc0*/  HMMA.16816.F32 R4, R28.reuse, R40, R4 ;  /* 0x000000281c04723c */ /* 0x042ff00000001804 */
[----:B------:R-:W1:Y:S01]  /*17cd0*/  MUFU.EX2 R135, R135 ;  /* 0x0000008700877308 */ /* 0x000e620000000800 */
[-CC-:B------:R-:W-:Y:S01]  /*17ce0*/  FFMA.FTZ R86, R86, R21.reuse, -R58.reuse ;  /* 0x0000001556567223 */ /* 0x180fe2000001083a */
[-CC-:B------:R-:W-:Y:S01]  /*17cf0*/  FFMA.FTZ R85, R85, R21.reuse, -R58.reuse ;  /* 0x0000001555557223 */ /* 0x180fe2000001083a */
[-CC-:B------:R-:W-:Y:S07]  /*17d00*/  FFMA.FTZ R81, R81, R21.reuse, -R58.reuse ;  /* 0x0000001551517223 */ /* 0x180fee000001083a */
[----:B------:R-:W5:Y:S01]  /*17d10*/  MUFU.EX2 R142, R217 ;  /* 0x000000d9008e7308 */ /* 0x000f620000000800 */
[-CC-:B------:R-:W-:Y:S01]  /*17d20*/  FFMA.FTZ R78, R78, R21.reuse, -R58.reuse ;  /* 0x000000154e4e7223 */ /* 0x180fe2000001083a */
[C---:B------:R-:W-:Y:S01]  /*17d30*/  HMMA.16816.F32 R8, R28.reuse, R42, R8 ;  /* 0x0000002a1c08723c */ /* 0x040fe20000001808 */
[----:B------:R-:W-:Y:S07]  /*17d40*/  LDSM.16.MT88.4 R40, [R48+0xc00] ;  /* 0x000c00003028783b */ /* 0x000fee0000004200 */
[----:B------:R-:W-:Y:S01]  /*17d50*/  MUFU.EX2 R146, R146 ;  /* 0x0000009200927308 */ /* 0x000fe20000000800 */
[-CC-:B------:R-:W-:Y:S01]  /*17d60*/  FFMA.FTZ R74, R74, R21.reuse, -R58.reuse ;  /* 0x000000154a4a7223 */ /* 0x180fe2000001083a */
[-C--:B------:R-:W-:Y:S01]  /*17d70*/  FFMA.FTZ R69, R69, R21.reuse, -R58 ;  /* 0x0000001545457223 */ /* 0x080fe2000001083a */
[----:B------:R-:W-:Y:S07]  /*17d80*/  FADD.FTZ R122, R122, R128 ;  /* 0x000000807a7a7221 */ /* 0x000fee0000010000 */
[----:B------:R-:W5:Y:S01]  /*17d90*/  MUFU.EX2 R138, R138 ;  /* 0x0000008a008a7308 */ /* 0x000f620000000800 */
[----:B------:R-:W-:Y:S01]  /*17da0*/  FADD.FTZ R136, R126, R136 ;  /* 0x000000887e887221 */ /* 0x000fe20000010000 */
[C---:B---3--:R-:W-:Y:S08]  /*17db0*/  HMMA.16816.F32 R12, R28.reuse, R32, R12 ;  /* 0x000000201c0c723c */ /* 0x048ff0000000180c */
[----:B------:R-:W-:Y:S01]  /*17dc0*/  MUFU.EX2 R160, R212 ;  /* 0x000000d400a07308 */ /* 0x000fe20000000800 */
[----:B------:R-:W-:Y:S01]  /*17dd0*/  FADD.FTZ R112, R112, R122 ;  /* 0x0000007a70707221 */ /* 0x000fe20000010000 */
[----:B------:R-:W-:Y:S01]  /*17de0*/  FADD.FTZ R136, R120, R136 ;  /* 0x0000008878887221 */ /* 0x000fe20000010000 */
[----:B------:R-:W-:Y:S07]  /*17df0*/  FFMA.FTZ R61, R61, R21, -R58 ;  /* 0x000000153d3d7223 */ /* 0x000fee000001083a */
[----:B------:R-:W3:Y:S01]  /*17e00*/  MUFU.EX2 R147, R211 ;  /* 0x000000d300937308 */ /* 0x000ee20000000800 */
[----:B------:R-:W-:Y:S01]  /*17e10*/  FADD.FTZ R112, R111, R112 ;  /* 0x000000706f707221 */ /* 0x000fe20000010000 */
[----:B------:R-:W-:Y:S01]  /*17e20*/  HMMA.16816.F32 R16, R28, R34, R16 ;  /* 0x000000221c10723c */ /* 0x000fe20000001810 */
[----:B------:R-:W3:Y:S07]  /*17e30*/  LDSM.16.MT88.4 R32, [R49+0x5c00] ;  /* 0x005c00003120783b */ /* 0x000eee0000004200 */
[----:B------:R-:W-:Y:S01]  /*17e40*/  MUFU.EX2 R145, R145 ;  /* 0x0000009100917308 */ /* 0x000fe20000000800 */
[----:B------:R-:W-:Y:S01]  /*17e50*/  F2FP.F16.F32.PACK_AB R28, R127, R110 ;  /* 0x0000006e7f1c723e */ /* 0x000fe200000000ff */
[----:B------:R-:W-:Y:S01]  /*17e60*/  FADD.FTZ R116, R116, R112 ;  /* 0x0000007074747221 */ /* 0x000fe20000010000 */
[----:B--2---:R-:W-:Y:S07]  /*17e70*/  F2FP.F16.F32.PACK_AB R29, R118, R130 ;  /* 0x00000082761d723e */ /* 0x004fee00000000ff */
[----:B------:R-:W2:Y:S01]  /*17e80*/  MUFU.EX2 R161, R161 ;  /* 0x000000a100a17308 */ /* 0x000ea20000000800 */
[----:B----4-:R-:W-:Y:S01]  /*17e90*/  F2FP.F16.F32.PACK_AB R30, R134, R121 ;  /* 0x00000079861e723e */ /* 0x010fe200000000ff */
[----:B------:R-:W-:Y:S01]  /*17ea0*/  FADD.FTZ R116, R110, R116 ;  /* 0x000000746e747221 */ /* 0x000fe20000010000 */
[----:B-1----:R-:W-:Y:S07]  /*17eb0*/  F2FP.F16.F32.PACK_AB R31, R135, R133 ;  /* 0x00000085871f723e */ /* 0x002fee00000000ff */
[----:B------:R-:W1:Y:S01]  /*17ec0*/  MUFU.EX2 R210, R210 ;  /* 0x000000d200d27308 */ /* 0x000e620000000800 */
[----:B------:R-:W-:Y:S01]  /*17ed0*/  FADD.FTZ R113, R113, R136 ;  /* 0x0000008871717221 */ /* 0x000fe20000010000 */
[----:B------:R-:W-:Y:S01]  /*17ee0*/  FADD.FTZ R127, R127, R116 ;  /* 0x000000747f7f7221 */ /* 0x000fe20000010000 */
[-CC-:B------:R-:W-:Y:S07]  /*17ef0*/  FFMA.FTZ R57, R57, R21.reuse, -R58.reuse ;  /* 0x0000001539397223 */ /* 0x180fee000001083a */
[----:B------:R-:W4:Y:S01]  /*17f00*/  MUFU.EX2 R204, R204 ;  /* 0x000000cc00cc7308 */ /* 0x000f220000000800 */
[----:B------:R-:W-:Y:S01]  /*17f10*/  FADD.FTZ R113, R125, R113 ;  /* 0x000000717d717221 */ /* 0x000fe20000010000 */
[C---:B------:R-:W-:Y:S08]  /*17f20*/  HMMA.16816.F32 R4, R28.reuse, R44, R4 ;  /* 0x0000002c1c04723c */ /* 0x040ff00000001804 */
[----:B------:R-:W-:Y:S01]  /*17f30*/  MUFU.EX2 R201, R201 ;  /* 0x000000c900c97308 */ /* 0x000fe20000000800 */
[-CC-:B------:R-:W-:Y:S01]  /*17f40*/  FFMA.FTZ R44, R209, R21.reuse, -R58.reuse ;  /* 0x00000015d12c7223 */ /* 0x180fe2000001083a */
[----:B------:R-:W-:Y:S01]  /*17f50*/  FADD.FTZ R127, R121, R127 ;  /* 0x0000007f797f7221 */ /* 0x000fe20000010000 */
[----:B------:R-:W-:Y:S07]  /*17f60*/  FADD.FTZ R132, R132, R113 ;  /* 0x0000007184847221 */ /* 0x000fee0000010000 */
[----:B------:R2:W4:Y:S01]  /*17f70*/  MUFU.EX2 R209, R167 ;  /* 0x000000a700d17308 */ /* 0x0005220000000800 */
[-C--:B------:R-:W-:Y:S01]  /*17f80*/  FFMA.FTZ R56, R56, R21.reuse, -R58 ;  /* 0x0000001538387223 */ /* 0x080fe2000001083a */
[C---:B------:R-:W-:Y:S08]  /*17f90*/  HMMA.16816.F32 R8, R28.reuse, R46, R8 ;  /* 0x0000002e1c08723c */ /* 0x040ff00000001808 */
[----:B------:R-:W-:Y:S01]  /*17fa0*/  MUFU.EX2 R168, R168 ;  /* 0x000000a800a87308 */ /* 0x000fe20000000800 */
[----:B------:R-:W-:Y:S01]  /*17fb0*/  FADD.FTZ R134, R134, R127 ;  /* 0x0000007f86867221 */ /* 0x000fe20000010000 */
[----:B------:R-:W-:Y:S01]  /*17fc0*/  FADD.FTZ R132, R131, R132 ;  /* 0x0000008483847221 */ /* 0x000fe20000010000 */
[-C--:B------:R-:W-:Y:S07]  /*17fd0*/  FFMA.FTZ R23, R23, R21.reuse, -R58 ;  /* 0x0000001517177223 */ /* 0x080fee000001083a */
[----:B------:R-:W-:Y:S01]  /*17fe0*/  MUFU.EX2 R115, R115 ;  /* 0x0000007300737308 */ /* 0x000fe20000000800 */
[C---:B-----5:R-:W-:Y:S09]  /*17ff0*/  HMMA.16816.F32 R12, R28.reuse, R36, R12 ;  /* 0x000000241c0c723c */ /* 0x060ff2000000180c */
[----:B------:R-:W-:Y:S01]  /*18000*/  MUFU.EX2 R109, R109 ;  /* 0x0000006d006d7308 */ /* 0x000fe20000000800 */
[----:B------:R-:W-:Y:S01]  /*18010*/  FADD.FTZ R119, R119, R132 ;  /* 0x0000008477777221 */ /* 0x000fe20000010000 */
[----:B--2---:R-:W-:Y:S01]  /*18020*/  FFMA.FTZ R167, R208, R21, -R58 ;  /* 0x00000015d0a77223 */ /* 0x004fe2000001083a */
[----:B------:R-:W-:Y:S07]  /*18030*/  F2FP.F16.F32.PACK_AB R132, R54, R55 ;  /* 0x000000373684723e */ /* 0x000fee00000000ff */
[----:B------:R2:W-:Y:S01]  /*18040*/  MUFU.EX2 R208, R44 ;  /* 0x0000002c00d07308 */ /* 0x0005e20000000800 */
[----:B------:R-:W-:Y:S01]  /*18050*/  FADD.FTZ R119, R130, R119 ;  /* 0x0000007782777221 */ /* 0x000fe20000010000 */
[----:B------:R-:W-:Y:S01]  /*18060*/  HMMA.16816.F32 R16, R28, R38, R16 ;  /* 0x000000261c10723c */ /* 0x000fe20000001810 */
[----:B------:R-:W5:Y:S07]  /*18070*/  LDSM.16.MT88.4 R36, [R49+0x6000] ;  /* 0x006000003124783b */ /* 0x000f6e0000004200 */
[----:B------:R-:W4:Y:S01]  /*18080*/  MUFU.EX2 R167, R167 ;  /* 0x000000a700a77308 */ /* 0x000f220000000800 */
[----:B------:R-:W-:Y:S01]  /*18090*/  F2FP.F16.F32.PACK_AB R31, R143, R140 ;  /* 0x0000008c8f1f723e */ /* 0x000fe200000000ff */
[----:B------:R-:W-:Y:S01]  /*180a0*/  FADD.FTZ R119, R118, R119 ;  /* 0x0000007776777221 */ /* 0x000fe20000010000 */
[----:B------:R-:W-:Y:S01]  /*180b0*/  F2FP.F16.F32.PACK_AB R28, R139, R142 ;  /* 0x0000008e8b1c723e */ /* 0x000fe200000000ff */
[----:B------:R-:W-:Y:S01]  /*180c0*/  FADD.FTZ R142, R142, R134 ;  /* 0x000000868e8e7221 */ /* 0x000fe20000010000 */
[----:B------:R-:W-:Y:S05]  /*180d0*/  F2FP.F16.F32.PACK_AB R29, R138, R146 ;  /* 0x000000928a1d723e */ /* 0x000fea00000000ff */
[----:B------:R-:W-:Y:S01]  /*180e0*/  MUFU.EX2 R107, R107 ;  /* 0x0000006b006b7308 */ /* 0x000fe20000000800 */
[----:B------:R-:W-:Y:S01]  /*180f0*/  F2FP.F16.F32.PACK_AB R30, R137, R141 ;  /* 0x0000008d891e723e */ /* 0x000fe200000000ff */
[----:B------:R-:W-:Y:S01]  /*18100*/  FADD.FTZ R142, R139, R142 ;  /* 0x0000008e8b8e7221 */ /* 0x000fe20000010000 */
[----:B------:R-:W-:Y:S01]  /*18110*/  FADD.FTZ R133, R133, R119 ;  /* 0x0000007785857221 */ /* 0x000fe20000010000 */
[----:B--2---:R-:W-:Y:S06]  /*18120*/  LDSM.16.MT88.4 R44, [R49+0x6800] ;  /* 0x00680000312c783b */ /* 0x004fec0000004200 */
[----:B------:R-:W-:Y:S01]  /*18130*/  MUFU.EX2 R105, R105 ;  /* 0x0000006900697308 */ /* 0x000fe20000000800 */
[----:B------:R-:W-:Y:S01]  /*18140*/  FADD.FTZ R141, R141, R142 ;  /* 0x0000008e8d8d7221 */ /* 0x000fe20000010000 */
[----:B------:R-:W-:Y:S01]  /*18150*/  FADD.FTZ R133, R135, R133 ;  /* 0x0000008587857221 */ /* 0x000fe20000010000 */
[C---:B---3--:R-:W-:Y:S07]  /*18160*/  HMMA.16816.F32 R4, R28.reuse, R32, R4 ;  /* 0x000000201c04723c */ /* 0x048fee0000001804 */
[----:B------:R-:W-:Y:S01]  /*18170*/  MUFU.EX2 R101, R101 ;  /* 0x0000006500657308 */ /* 0x000fe20000000800 */
[----:B------:R-:W-:Y:S01]  /*18180*/  FADD.FTZ R141, R137, R141 ;  /* 0x0000008d898d7221 */ /* 0x000fe20000010000 */
[----:B------:R-:W-:Y:S08]  /*18190*/  FADD.FTZ R146, R146, R133 ;  /* 0x0000008592927221 */ /* 0x000ff00000010000 */
[----:B------:R-:W-:Y:S01]  /*181a0*/  MUFU.EX2 R100, R100 ;  /* 0x0000006400647308 */ /* 0x000fe20000000800 */
[----:B------:R-:W-:Y:S01]  /*181b0*/  F2FP.F16.F32.PACK_AB R134, R51, R52 ;  /* 0x000000343386723e */ /* 0x000fe200000000ff */
[C---:B------:R-:W-:Y:S01]  /*181c0*/  HMMA.16816.F32 R8, R28.reuse, R34, R8 ;  /* 0x000000221c08723c */ /* 0x040fe20000001808 */
[----:B------:R-:W2:Y:S07]  /*181d0*/  LDSM.16.MT88.4 R32, [R48+0x1000] ;  /* 0x001000003020783b */ /* 0x000eae0000004200 */
[----:B------:R-:W-:Y:S01]  /*181e0*/  MUFU.EX2 R97, R97 ;  /* 0x0000006100617308 */ /* 0x000fe20000000800 */
[----:B------:R-:W-:Y:S09]  /*181f0*/  FADD.FTZ R146, R138, R146 ;  /* 0x000000928a927221 */ /* 0x000ff20000010000 */
[----:B------:R-:W-:Y:S01]  /*18200*/  MUFU.EX2 R94, R94 ;  /* 0x0000005e005e7308 */ /* 0x000fe20000000800 */
[----:B------:R-:W-:Y:S01]  /*18210*/  FADD.FTZ R140, R140, R146 ;  /* 0x000000928c8c7221 */ /* 0x000fe20000010000 */
[C---:B------:R-:W-:Y:S08]  /*18220*/  HMMA.16816.F32 R12, R28.reuse, R40, R12 ;  /* 0x000000281c0c723c */ /* 0x040ff0000000180c */
[----:B------:R-:W-:Y:S01]  /*18230*/  MUFU.EX2 R93, R93 ;  /* 0x0000005d005d7308 */ /* 0x000fe20000000800 */
[----:B------:R-:W-:Y:S09]  /*18240*/  FADD.FTZ R140, R143, R140 ;  /* 0x0000008c8f8c7221 */ /* 0x000ff20000010000 */
[----:B------:R-:W-:Y:S01]  /*18250*/  MUFU.EX2 R90, R90 ;  /* 0x0000005a005a7308 */ /* 0x000fe20000000800 */
[----:B------:R-:W-:Y:S01]  /*18260*/  FADD.FTZ R140, R148, R140 ;  /* 0x0000008c948c7221 */ /* 0x000fe20000010000 */
[----:B------:R-:W-:Y:S01]  /*18270*/  HMMA.16816.F32 R16, R28, R42, R16 ;  /* 0x0000002a1c10723c */ /* 0x000fe20000001810 */
[----:B------:R-:W3:Y:S07]  /*18280*/  LDSM.16.MT88.4 R40, [R49+0x6400] ;  /* 0x006400003128783b */ /* 0x000eee0000004200 */
[----:B------:R-:W-:Y:S01]  /*18290*/  MUFU.EX2 R89, R89 ;  /* 0x0000005900597308 */ /* 0x000fe20000000800 */
[----:B------:R-:W-:Y:S01]  /*182a0*/  F2FP.F16.F32.PACK_AB R28, R159, R162 ;  /* 0x000000a29f1c723e */ /* 0x000fe200000000ff */
[----:B------:R-:W-:Y:S01]  /*182b0*/  FADD.FTZ R162, R162, R141 ;  /* 0x0000008da2a27221 */ /* 0x000fe20000010000 */
[C---:B------:R-:W-:Y:S01]  /*182c0*/  F2FP.F16.F32.PACK_AB R29, R144.reuse, R148 ;  /* 0x00000094901d723e */ /* 0x040fe200000000ff */
[----:B------:R-:W-:Y:S01]  /*182d0*/  FADD.FTZ R144, R144, R140 ;  /* 0x0000008c90907221 */ /* 0x000fe20000010000 */
[----:B------:R-:W-:Y:S05]  /*182e0*/  F2FP.F16.F32.PACK_AB R30, R147, R160 ;  /* 0x000000a0931e723e */ /* 0x000fea00000000ff */
[----:B------:R-:W-:Y:S01]  /*182f0*/  MUFU.EX2 R86, R86 ;  /* 0x0000005600567308 */ /* 0x000fe20000000800 */
[----:B------:R-:W-:Y:S01]  /*18300*/  F2FP.F16.F32.PACK_AB R31, R161, R145 ;  /* 0x00000091a11f723e */ /* 0x000fe200000000ff */
[----:B------:R-:W-:Y:S01]  /*18310*/  LDSM.16.MT88.4 R140, [R49+0x8c00] ;  /* 0x008c0000318c783b */ /* 0x000fe20000004200 */
[----:B------:R-:W-:Y:S07]  /*18320*/  FADD.FTZ R144, R145, R144 ;  /* 0x0000009091907221 */ /* 0x000fee0000010000 */
[----:B------:R-:W-:Y:S01]  /*18330*/  MUFU.EX2 R81, R81 ;  /* 0x0000005100517308 */ /* 0x000fe20000000800 */
[----:B------:R-:W-:Y:S01]  /*18340*/  FADD.FTZ R162, R159, R162 ;  /* 0x000000a29fa27221 */ /* 0x000fe20000010000 */
[----:B------:R-:W-:Y:S02]  /*18350*/  IMAD.MOV.U32 R148, RZ, RZ, R0 ;  /* 0x000000ffff947224 */ /* 0x000fe400078e0000 */
[----:B------:R-:W-:Y:S01]  /*18360*/  FADD.FTZ R161, R161, R144 ;  /* 0x00000090a1a17221 */ /* 0x000fe20000010000 */
[C---:B-----5:R-:W-:Y:S05]  /*18370*/  HMMA.16816.F32 R4, R28.reuse, R36, R4 ;  /* 0x000000241c04723c */ /* 0x060fea0000001804 */
[----:B------:R-:W-:Y:S01]  /*18380*/  MUFU.EX2 R78, R78 ;  /* 0x0000004e004e7308 */ /* 0x000fe20000000800 */
[----:B-1----:R-:W-:Y:S01]  /*18390*/  FADD.FTZ R161, R210, R161 ;  /* 0x000000a1d2a17221 */ /* 0x002fe20000010000 */
[----:B------:R-:W-:Y:S08]  /*183a0*/  FADD.FTZ R160, R160, R162 ;  /* 0x000000a2a0a07221 */ /* 0x000ff00000010000 */
[----:B------:R-:W-:Y:S01]  /*183b0*/  MUFU.EX2 R61, R61 ;  /* 0x0000003d003d7308 */ /* 0x000fe20000000800 */
[C---:B------:R-:W-:Y:S01]  /*183c0*/  HMMA.16816.F32 R8, R28.reuse, R38, R8 ;  /* 0x000000261c08723c */ /* 0x040fe20000001808 */
[----:B------:R-:W1:Y:S08]  /*183d0*/  LDSM.16.MT88.4 R36, [R48+0x1400] ;  /* 0x001400003024783b */ /* 0x000e700000004200 */
[----:B------:R-:W-:Y:S01]  /*183e0*/  MUFU.EX2 R57, R57 ;  /* 0x0000003900397308 */ /* 0x000fe20000000800 */
[----:B------:R-:W-:Y:S04]  /*183f0*/  FADD.FTZ R147, R147, R160 ;  /* 0x000000a093937221 */ /* 0x000fe80000010000 */
[----:B------:R-:W-:Y:S01]  /*18400*/  FADD.FTZ R147, R203, R147 ;  /* 0x00000093cb937221 */ /* 0x000fe20000010000 */
[C---:B--2---:R-:W-:Y:S03]  /*18410*/  HMMA.16816.F32 R12, R28.reuse, R32, R12 ;  /* 0x000000201c0c723c */ /* 0x044fe6000000180c */
[----:B------:R-:W-:Y:S02]  /*18420*/  FFMA.FTZ R32, R207, R21, -R58 ;  /* 0x00000015cf207223 */ /* 0x000fe4000001083a */
[----:B------:R2:W5:Y:S03]  /*18430*/  MUFU.EX2 R207, R158 ;  /* 0x0000009e00cf7308 */ /* 0x0005660000000800 */
[----:B------:R-:W-:Y:S03]  /*18440*/  HMMA.16816.F32 R16, R28, R34, R16 ;  /* 0x000000221c10723c */ /* 0x000fe60000001810 */
[C---:B------:R-:W-:Y:S01]  /*18450*/  F2FP.F16.F32.PACK_AB R28, R205.reuse, R203 ;  /* 0x000000cbcd1c723e */ /* 0x040fe200000000ff */
[----:B------:R-:W-:Y:S01]  /*18460*/  FADD.FTZ R205, R205, R147 ;  /* 0x00000093cdcd7221 */ /* 0x000fe20000010000 */
[C---:B----4-:R-:W-:Y:S01]  /*18470*/  F2FP.F16.F32.PACK_AB R29, R204.reuse, R210 ;  /* 0x000000d2cc1d723e */ /* 0x050fe200000000ff */
[----:B------:R-:W-:Y:S01]  /*18480*/  FADD.FTZ R204, R204, R161 ;  /* 0x000000a1cccc7221 */ /* 0x000fe20000010000 */
[----:B------:R-:W-:Y:S01]  /*18490*/  F2FP.F16.F32.PACK_AB R30, R209, R202 ;  /* 0x000000cad11e723e */ /* 0x000fe200000000ff */
[----:B------:R-:W-:Y:S01]  /*184a0*/  FADD.FTZ R205, R202, R205 ;  /* 0x000000cdcacd7221 */ /* 0x000fe20000010000 */
[----:B------:R-:W-:Y:S01]  /*184b0*/  F2FP.F16.F32.PACK_AB R31, R167, R208 ;  /* 0x000000d0a71f723e */ /* 0x000fe200000000ff */
[----:B------:R-:W-:Y:S01]  /*184c0*/  FADD.FTZ R204, R208, R204 ;  /* 0x000000ccd0cc7221 */ /* 0x000fe20000010000 */
[----:B--2---:R-:W-:Y:S01]  /*184d0*/  FFMA.FTZ R158, R206, R21, -R58 ;  /* 0x00000015ce9e7223 */ /* 0x004fe2000001083a */
[----:B------:R-:W-:Y:S01]  /*184e0*/  FADD.FTZ R209, R209, R205 ;  /* 0x000000cdd1d17221 */ /* 0x000fe20000010000 */
[----:B------:R2:W-:Y:S01]  /*184f0*/  MUFU.EX2 R206, R32 ;  /* 0x0000002000ce7308 */ /* 0x0005e20000000800 */
[----:B------:R-:W-:Y:S02]  /*18500*/  FADD.FTZ R204, R167, R204 ;  /* 0x000000cca7cc7221 */ /* 0x000fe40000010000 */
[C---:B---3--:R-:W-:Y:S07]  /*18510*/  HMMA.16816.F32 R4, R28.reuse, R40, R4 ;  /* 0x000000281c04723c */ /* 0x048fee0000001804 */
[----:B------:R-:W3:Y:S01]  /*18520*/  MUFU.EX2 R158, R158 ;  /* 0x0000009e009e7308 */ /* 0x000ee20000000800 */
[----:B------:R-:W-:Y:S01]  /*18530*/  FADD.FTZ R209, R163, R209 ;  /* 0x000000d1a3d17221 */ /* 0x000fe20000010000 */
[C---:B------:R-:W-:Y:S01]  /*18540*/  HMMA.16816.F32 R8, R28.reuse, R42, R8 ;  /* 0x0000002a1c08723c */ /* 0x040fe20000001808 */
[----:B------:R-:W-:Y:S07]  /*18550*/  LDSM.16.MT88.4 R40, [R48+0x1c00] ;  /* 0x001c00003028783b */ /* 0x000fee0000004200 */
[C---:B-1----:R-:W-:Y:S01]  /*18560*/  HMMA.16816.F32 R12, R28.reuse, R36, R12 ;  /* 0x000000241c0c723c */ /* 0x042fe2000000180c */
[----:B--2---:R-:W1:Y:S07]  /*18570*/  LDSM.16.MT88.4 R32, [R48+0x1800] ;  /* 0x001800003020783b */ /* 0x004e6e0000004200 */
[----:B------:R-:W-:Y:S01]  /*18580*/  HMMA.16816.F32 R16, R28, R38, R16 ;  /* 0x000000261c10723c */ /* 0x000fe20000001810 */
[----:B------:R-:W2:Y:S02]  /*18590*/  LDSM.16.MT88.4 R36, [R49+0x6c00] ;  /* 0x006c00003124783b */ /* 0x000ea40000004200 */
[C---:B-----5:R-:W-:Y:S01]  /*185a0*/  F2FP.F16.F32.PACK_AB R28, R207.reuse, R163 ;  /* 0x000000a3cf1c723e */ /* 0x060fe200000000ff */
[----:B------:R-:W-:Y:S01]  /*185b0*/  FADD.FTZ R207, R207, R209 ;  /* 0x000000d1cfcf7221 */ /* 0x000fe20000010000 */
[----:B---3--:R-:W-:Y:S01]  /*185c0*/  F2FP.F16.F32.PACK_AB R29, R158, R206 ;  /* 0x000000ce9e1d723e */ /* 0x008fe200000000ff */
[----:B------:R-:W-:Y:S01]  /*185d0*/  FADD.FTZ R206, R206, R204 ;  /* 0x000000cccece7221 */ /* 0x000fe20000010000 */
[----:B------:R-:W-:Y:S01]  /*185e0*/  F2FP.F16.F32.PACK_AB R30, R156, R157 ;  /* 0x0000009d9c1e723e */ /* 0x000fe200000000ff */
[----:B------:R-:W-:Y:S01]  /*185f0*/  FADD.FTZ R157, R157, R207 ;  /* 0x000000cf9d9d7221 */ /* 0x000fe20000010000 */
[----:B------:R-:W-:Y:S01]  /*18600*/  F2FP.F16.F32.PACK_AB R31, R168, R201 ;  /* 0x000000c9a81f723e */ /* 0x000fe200000000ff */
[----:B------:R-:W-:Y:S02]  /*18610*/  FADD.FTZ R206, R158, R206 ;  /* 0x000000ce9ece7221 */ /* 0x000fe40000010000 */
[----:B------:R-:W-:Y:S02]  /*18620*/  FADD.FTZ R157, R156, R157 ;  /* 0x0000009d9c9d7221 */ /* 0x000fe40000010000 */
[----:B------:R-:W-:Y:S02]  /*18630*/  FADD.FTZ R201, R201, R206 ;  /* 0x000000cec9c97221 */ /* 0x000fe40000010000 */
[C---:B------:R-:W-:Y:S03]  /*18640*/  HMMA.16816.F32 R4, R28.reuse, R44, R4 ;  /* 0x0000002c1c04723c */ /* 0x040fe60000001804 */
[-CC-:B------:R-:W-:Y:S01]  /*18650*/  FFMA.FTZ R45, R155, R21.reuse, -R58.reuse ;  /* 0x000000159b2d7223 */ /* 0x180fe2000001083a */
[-CC-:B------:R-:W-:Y:S01]  /*18660*/  FFMA.FTZ R44, R154, R21.reuse, -R58.reuse ;  /* 0x000000159a2c7223 */ /* 0x180fe2000001083a */
[----:B------:R-:W-:Y:S03]  /*18670*/  FADD.FTZ R201, R168, R201 ;  /* 0x000000c9a8c97221 */ /* 0x000fe60000010000 */
[C---:B------:R-:W-:Y:S01]  /*18680*/  HMMA.16816.F32 R8, R28.reuse, R46, R8 ;  /* 0x0000002e1c08723c */ /* 0x040fe20000001808 */
[----:B------:R-:W-:Y:S02]  /*18690*/  MUFU.EX2 R45, R45 ;  /* 0x0000002d002d7308 */ /* 0x000fe40000000800 */
[-CC-:B------:R-:W-:Y:S01]  /*186a0*/  FFMA.FTZ R46, R153, R21.reuse, -R58.reuse ;  /* 0x00000015992e7223 */ /* 0x180fe2000001083a */
[--C-:B------:R-:W-:Y:S07]  /*186b0*/  FFMA.FTZ R47, R152, R21, -R58.reuse ;  /* 0x00000015982f7223 */ /* 0x100fee000001083a */
[----:B------:R-:W3:Y:S01]  /*186c0*/  MUFU.EX2 R44, R44 ;  /* 0x0000002c002c7308 */ /* 0x000ee20000000800 */
[C---:B-1----:R-:W-:Y:S09]  /*186d0*/  HMMA.16816.F32 R12, R28.reuse, R32, R12 ;  /* 0x000000201c0c723c */ /* 0x042ff2000000180c */
[----:B------:R-:W-:Y:S10]  /*186e0*/  MUFU.EX2 R46, R46 ;  /* 0x0000002e002e7308 */ /* 0x000ff40000000800 */
[----:B------:R-:W1:Y:S01]  /*186f0*/  MUFU.EX2 R47, R47 ;  /* 0x0000002f002f7308 */ /* 0x000e620000000800 */
[----:B------:R-:W-:Y:S01]  /*18700*/  HMMA.16816.F32 R16, R28, R34, R16 ;  /* 0x000000221c10723c */ /* 0x000fe20000001810 */
[----:B------:R-:W4:Y:S02]  /*18710*/  LDSM.16.MT88.4 R32, [R49+0x7000] ;  /* 0x007000003120783b */ /* 0x000f240000004200 */
[----:B------:R-:W-:Y:S01]  /*18720*/  F2FP.F16.F32.PACK_AB R28, R124, R149 ;  /* 0x000000957c1c723e */ /* 0x000fe200000000ff */
[----:B------:R-:W-:Y:S01]  /*18730*/  FADD.FTZ R149, R149, R157 ;  /* 0x0000009d95957221 */ /* 0x000fe20000010000 */
[----:B---3--:R-:W-:Y:S01]  /*18740*/  F2FP.F16.F32.PACK_AB R29, R44, R45 ;  /* 0x0000002d2c1d723e */ /* 0x008fe200000000ff */
[----:B------:R-:W-:Y:S01]  /*18750*/  FADD.FTZ R45, R45, R201 ;  /* 0x000000c92d2d7221 */ /* 0x000fe20000010000 */
[----:B------:R-:W-:Y:S01]  /*18760*/  F2FP.F16.F32.PACK_AB R30, R114, R123 ;  /* 0x0000007b721e723e */ /* 0x000fe200000000ff */
[----:B------:R-:W-:Y:S02]  /*18770*/  FADD.FTZ R149, R124, R149 ;  /* 0x000000957c957221 */ /* 0x000fe40000010000 */
[----:B------:R-:W-:Y:S01]  /*18780*/  FADD.FTZ R44, R44, R45 ;  /* 0x0000002d2c2c7221 */ /* 0x000fe20000010000 */
[----:B-1----:R-:W-:Y:S01]  /*18790*/  F2FP.F16.F32.PACK_AB R31, R47, R46 ;  /* 0x0000002e2f1f723e */ /* 0x002fe200000000ff */
[-C--:B------:R-:W-:Y:S01]  /*187a0*/  FFMA.FTZ R45, R77, R21.reuse, -R58 ;  /* 0x000000154d2d7223 */ /* 0x080fe2000001083a */
[----:B------:R-:W-:Y:S01]  /*187b0*/  FADD.FTZ R123, R123, R149 ;  /* 0x000000957b7b7221 */ /* 0x000fe20000010000 */
[----:B------:R-:W-:Y:S01]  /*187c0*/  FADD.FTZ R46, R46, R44 ;  /* 0x0000002c2e2e7221 */ /* 0x000fe20000010000 */
[----:B------:R-:W-:Y:S01]  /*187d0*/  IMAD.MOV.U32 R149, RZ, RZ, R20 ;  /* 0x000000ffff957224 */ /* 0x000fe200078e0014 */
[----:B------:R-:W-:Y:S01]  /*187e0*/  MUFU.EX2 R44, R74 ;  /* 0x0000004a002c7308 */ /* 0x000fe20000000800 */
[----:B------:R-:W-:Y:S01]  /*187f0*/  FADD.FTZ R123, R114, R123 ;  /* 0x0000007b727b7221 */ /* 0x000fe20000010000 */
[C---:B--2---:R-:W-:Y:S08]  /*18800*/  HMMA.16816.F32 R4, R28.reuse, R36, R4 ;  /* 0x000000241c04723c */ /* 0x044ff00000001804 */
[----:B------:R-:W-:Y:S01]  /*18810*/  MUFU.EX2 R45, R45 ;  /* 0x0000002d002d7308 */ /* 0x000fe20000000800 */
[----:B------:R-:W-:Y:S01]  /*18820*/  FADD.FTZ R47, R47, R46 ;  /* 0x0000002e2f2f7221 */ /* 0x000fe20000010000 */
[-C--:B------:R-:W-:Y:S01]  /*18830*/  FFMA.FTZ R46, R73, R21.reuse, -R58 ;  /* 0x00000015492e7223 */ /* 0x080fe2000001083a */
[----:B------:R-:W-:Y:S02]  /*18840*/  FADD.FTZ R108, R108, R123 ;  /* 0x0000007b6c6c7221 */ /* 0x000fe40000010000 */
[----:B------:R-:W-:Y:S01]  /*18850*/  FADD.FTZ R47, R115, R47 ;  /* 0x0000002f732f7221 */ /* 0x000fe20000010000 */
[C---:B------:R-:W-:Y:S01]  /*18860*/  HMMA.16816.F32 R8, R28.reuse, R38, R8 ;  /* 0x000000261c08723c */ /* 0x040fe20000001808 */
[----:B------:R-:W1:Y:S03]  /*18870*/  LDSM.16.MT88.4 R36, [R48+0x2000] ;  /* 0x002000003024783b */ /* 0x000e660000004200 */
[----:B------:R-:W-:Y:S01]  /*18880*/  MUFU.EX2 R46, R46 ;  /* 0x0000002e002e7308 */ /* 0x000fe20000000800 */
[----:B------:R-:W-:Y:S04]  /*18890*/  FADD.FTZ R106, R106, R108 ;  /* 0x0000006c6a6a7221 */ /* 0x000fe80000010000 */
[----:B------:R-:W-:Y:S01]  /*188a0*/  FADD.FTZ R106, R104, R106 ;  /* 0x0000006a686a7221 */ /* 0x000fe20000010000 */
[C---:B------:R-:W-:Y:S04]  /*188b0*/  HMMA.16816.F32 R12, R28.reuse, R40, R12 ;  /* 0x000000281c0c723c */ /* 0x040fe8000000180c */
[----:B------:R2:W-:Y:S10]  /*188c0*/  MUFU.EX2 R41, R25 ;  /* 0x0000001900297308 */ /* 0x0005f40000000800 */
[----:B------:R3:W-:Y:S01]  /*188d0*/  MUFU.EX2 R40, R26 ;  /* 0x0000001a00287308 */ /* 0x0007e20000000800 */
[----:B------:R-:W-:Y:S01]  /*188e0*/  HMMA.16816.F32 R16, R28, R42, R16 ;  /* 0x0000002a1c10723c */ /* 0x000fe20000001810 */
[----:B------:R-:W5:Y:S08]  /*188f0*/  LDSM.16.MT88.4 R28, [R49+0x7400] ;  /* 0x00740000311c783b */ /* 0x000f700000004200 */
[----:B------:R4:W1:Y:S01]  /*18900*/  MUFU.EX2 R43, R102 ;  /* 0x00000066002b7308 */ /* 0x0008620000000800 */
[--C-:B------:R-:W-:Y:S01]  /*18910*/  FFMA.FTZ R42, R27, R21, -R58.reuse ;  /* 0x000000151b2a7223 */ /* 0x100fe2000001083a */
[----:B------:R-:W-:Y:S02]  /*18920*/  F2FP.F16.F32.PACK_AB R27, R105, R107 ;  /* 0x0000006b691b723e */ /* 0x000fe400000000ff */
[C---:B--2---:R-:W-:Y:S01]  /*18930*/  F2FP.F16.F32.PACK_AB R25, R109.reuse, R115 ;  /* 0x000000736d19723e */ /* 0x044fe200000000ff */
[----:B------:R-:W-:Y:S05]  /*18940*/  FADD.FTZ R109, R109, R47 ;  /* 0x0000002f6d6d7221 */ /* 0x000fea0000010000 */
[----:B------:R-:W2:Y:S01]  /*18950*/  MUFU.EX2 R42, R42 ;  /* 0x0000002a002a7308 */ /* 0x000ea20000000800 */
[-C--:B------:R-:W-:Y:S01]  /*18960*/  FFMA.FTZ R47, R70, R21.reuse, -R58 ;  /* 0x00000015462f7223 */ /* 0x080fe2000001083a */
[C---:B---3--:R-:W-:Y:S01]  /*18970*/  F2FP.F16.F32.PACK_AB R26, R103.reuse, R104 ;  /* 0x00000068671a723e */ /* 0x048fe200000000ff */
[----:B------:R-:W-:Y:S01]  /*18980*/  FADD.FTZ R103, R103, R106 ;  /* 0x0000006a67677221 */ /* 0x000fe20000010000 */
[----:B------:R-:W-:Y:S06]  /*18990*/  FADD.FTZ R109, R107, R109 ;  /* 0x0000006d6b6d7221 */ /* 0x000fec0000010000 */
[----:B------:R-:W-:Y:S01]  /*189a0*/  MUFU.EX2 R47, R47 ;  /* 0x0000002f002f7308 */ /* 0x000fe20000000800 */
[--C-:B----4-:R-:W-:Y:S01]  /*189b0*/  FFMA.FTZ R102, R82, R21, -R58.reuse ;  /* 0x0000001552667223 */ /* 0x110fe2000001083a */
[C---:B------:R-:W-:Y:S08]  /*189c0*/  HMMA.16816.F32 R4, R24.reuse, R32, R4 ;  /* 0x000000201804723c */ /* 0x040ff00000001804 */
[----:B------:R-:W-:Y:S01]  /*189d0*/  MUFU.EX2 R82, R85 ;  /* 0x0000005500527308 */ /* 0x000fe20000000800 */
[----:B------:R-:W-:Y:S09]  /*189e0*/  FADD.FTZ R105, R105, R109 ;  /* 0x0000006d69697221 */ /* 0x000ff20000010000 */
[----:B------:R-:W3:Y:S01]  /*189f0*/  MUFU.EX2 R85, R102 ;  /* 0x0000006600557308 */ /* 0x000ee20000000800 */
[C---:B------:R-:W-:Y:S01]  /*18a00*/  HMMA.16816.F32 R8, R24.reuse, R34, R8 ;  /* 0x000000221808723c */ /* 0x040fe20000001808 */
[----:B------:R-:W4:Y:S02]  /*18a10*/  LDSM.16.MT88.4 R32, [R48+0x2400] ;  /* 0x002400003020783b */ /* 0x000f240000004200 */
[----:B-1----:R-:W-:Y:S04]  /*18a20*/  FADD.FTZ R105, R43, R105 ;  /* 0x000000692b697221 */ /* 0x002fe80000010000 */
[C---:B--2---:R-:W-:Y:S01]  /*18a30*/  FADD.FTZ R105, R42.reuse, R105 ;  /* 0x000000692a697221 */ /* 0x044fe20000010000 */
[C---:B------:R-:W-:Y:S08]  /*18a40*/  HMMA.16816.F32 R12, R24.reuse, R36, R12 ;  /* 0x00000024180c723c */ /* 0x040ff0000000180c */
[----:B------:R-:W-:Y:S01]  /*18a50*/  HMMA.16816.F32 R16, R24, R38, R16 ;  /* 0x000000261810723c */ /* 0x000fe20000001810 */
[----:B------:R-:W1:Y:S02]  /*18a60*/  LDSM.16.MT88.4 R36, [R49+0x7800] ;  /* 0x007800003124783b */ /* 0x000e640000004200 */
[----:B------:R-:W-:Y:S02]  /*18a70*/  F2FP.F16.F32.PACK_AB R24, R41, R40 ;  /* 0x000000282918723e */ /* 0x000fe400000000ff */
[----:B------:R-:W-:Y:S01]  /*18a80*/  F2FP.F16.F32.PACK_AB R25, R42, R43 ;  /* 0x0000002b2a19723e */ /* 0x000fe200000000ff */
[--C-:B------:R-:W-:Y:S01]  /*18a90*/  FFMA.FTZ R43, R65, R21, -R58.reuse ;  /* 0x00000015412b7223 */ /* 0x100fe2000001083a */
[----:B------:R-:W-:Y:S01]  /*18aa0*/  F2FP.F16.F32.PACK_AB R26, R98, R99 ;  /* 0x00000063621a723e */ /* 0x000fe200000000ff */
[----:B------:R-:W-:Y:S01]  /*18ab0*/  FFMA.FTZ R42, R62, R21, -R58 ;  /* 0x000000153e2a7223 */ /* 0x000fe2000001083a */
[C---:B------:R-:W-:Y:S01]  /*18ac0*/  F2FP.F16.F32.PACK_AB R27, R100.reuse, R101 ;  /* 0x00000065641b723e */ /* 0x040fe200000000ff */
[----:B------:R-:W-:Y:S02]  /*18ad0*/  FADD.FTZ R101, R101, R105 ;  /* 0x0000006965657221 */ /* 0x000fe40000010000 */
[----:B------:R-:W-:Y:S02]  /*18ae0*/  MUFU.EX2 R43, R43 ;  /* 0x0000002b002b7308 */ /* 0x000fe40000000800 */
[----:B------:R-:W-:Y:S02]  /*18af0*/  FADD.FTZ R101, R100, R101 ;  /* 0x0000006564657221 */ /* 0x000fe40000010000 */
[C---:B-----5:R-:W-:Y:S06]  /*18b00*/  HMMA.16816.F32 R4, R24.reuse, R28, R4 ;  /* 0x0000001c1804723c */ /* 0x060fec0000001804 */
[----:B------:R-:W-:Y:S02]  /*18b10*/  MUFU.EX2 R42, R42 ;  /* 0x0000002a002a7308 */ /* 0x000fe40000000800 */
[C---:B------:R-:W-:Y:S01]  /*18b20*/  HMMA.16816.F32 R8, R24.reuse, R30, R8 ;  /* 0x0000001e1808723c */ /* 0x040fe20000001808 */
[----:B------:R-:W2:Y:S07]  /*18b30*/  LDSM.16.MT88.4 R28, [R48+0x2800] ;  /* 0x00280000301c783b */ /* 0x000eae0000004200 */
[C---:B----4-:R-:W-:Y:S08]  /*18b40*/  HMMA.16816.F32 R12, R24.reuse, R32, R12 ;  /* 0x00000020180c723c */ /* 0x050ff0000000180c */
[----:B------:R-:W-:Y:S01]  /*18b50*/  HMMA.16816.F32 R16, R24, R34, R16 ;  /* 0x000000221810723c */ /* 0x000fe20000001810 */
[----:B------:R-:W4:Y:S02]  /*18b60*/  LDSM.16.MT88.4 R32, [R49+0x7c00] ;  /* 0x007c00003120783b */ /* 0x000f240000004200 */
[----:B------:R-:W-:Y:S02]  /*18b70*/  F2FP.F16.F32.PACK_AB R24, R95, R96 ;  /* 0x000000605f18723e */ /* 0x000fe400000000ff */
[----:B------:R-:W-:Y:S01]  /*18b80*/  F2FP.F16.F32.PACK_AB R25, R94, R97 ;  /* 0x000000615e19723e */ /* 0x000fe200000000ff */
[----:B------:R-:W-:Y:S01]  /*18b90*/  FADD.FTZ R97, R97, R101 ;  /* 0x0000006561617221 */ /* 0x000fe20000010000 */
[----:B------:R-:W-:Y:S02]  /*18ba0*/  F2FP.F16.F32.PACK_AB R26, R91, R92 ;  /* 0x0000005c5b1a723e */ /* 0x000fe400000000ff */
[----:B------:R-:W-:Y:S01]  /*18bb0*/  F2FP.F16.F32.PACK_AB R27, R90, R93 ;  /* 0x0000005d5a1b723e */ /* 0x000fe200000000ff */
[----:B------:R-:W-:Y:S04]  /*18bc0*/  FADD.FTZ R97, R94, R97 ;  /* 0x000000615e617221 */ /* 0x000fe80000010000 */
[----:B------:R-:W-:Y:S02]  /*18bd0*/  FADD.FTZ R93, R93, R97 ;  /* 0x000000615d5d7221 */ /* 0x000fe40000010000 */
[C---:B-1----:R-:W-:Y:S03]  /*18be0*/  HMMA.16816.F32 R4, R24.reuse, R36, R4 ;  /* 0x000000241804723c */ /* 0x042fe60000001804 */
[----:B------:R-:W-:Y:S04]  /*18bf0*/  FADD.FTZ R93, R90, R93 ;  /* 0x0000005d5a5d7221 */ /* 0x000fe80000010000 */
[----:B------:R-:W-:Y:S01]  /*18c00*/  FADD.FTZ R93, R89, R93 ;  /* 0x0000005d595d7221 */ /* 0x000fe20000010000 */
[C---:B------:R-:W-:Y:S01]  /*18c10*/  HMMA.16816.F32 R8, R24.reuse, R38, R8 ;  /* 0x000000261808723c */ /* 0x040fe20000001808 */
[----:B------:R-:W1:Y:S07]  /*18c20*/  LDSM.16.MT88.4 R36, [R48+0x2c00] ;  /* 0x002c00003024783b */ /* 0x000e6e0000004200 */
[C---:B--2---:R-:W-:Y:S08]  /*18c30*/  HMMA.16816.F32 R12, R24.reuse, R28, R12 ;  /* 0x0000001c180c723c */ /* 0x044ff0000000180c */
[----:B------:R-:W-:Y:S01]  /*18c40*/  HMMA.16816.F32 R16, R24, R30, R16 ;  /* 0x0000001e1810723c */ /* 0x000fe20000001810 */
[----:B------:R-:W2:Y:S02]  /*18c50*/  LDSM.16.MT88.4 R28, [R49+0x8000] ;  /* 0x00800000311c783b */ /* 0x000ea40000004200 */
[----:B------:R-:W-:Y:S02]  /*18c60*/  F2FP.F16.F32.PACK_AB R24, R87, R88 ;  /* 0x000000585718723e */ /* 0x000fe400000000ff */
[C---:B------:R-:W-:Y:S01]  /*18c70*/  F2FP.F16.F32.PACK_AB R25, R86.reuse, R89 ;  /* 0x000000595619723e */ /* 0x040fe200000000ff */
[----:B------:R-:W-:Y:S01]  /*18c80*/  FADD.FTZ R86, R86, R93 ;  /* 0x0000005d56567221 */ /* 0x000fe20000010000 */
[----:B------:R-:W-:Y:S02]  /*18c90*/  F2FP.F16.F32.PACK_AB R26, R83, R84 ;  /* 0x00000054531a723e */ /* 0x000fe400000000ff */
[C---:B---3--:R-:W-:Y:S01]  /*18ca0*/  F2FP.F16.F32.PACK_AB R27, R85.reuse, R82 ;  /* 0x00000052551b723e */ /* 0x048fe200000000ff */
[----:B------:R-:W-:Y:S04]  /*18cb0*/  FADD.FTZ R86, R82, R86 ;  /* 0x0000005652567221 */ /* 0x000fe80000010000 */
[----:B------:R-:W-:Y:S02]  /*18cc0*/  FADD.FTZ R85, R85, R86 ;  /* 0x0000005655557221 */ /* 0x000fe40000010000 */
[C---:B----4-:R-:W-:Y:S03]  /*18cd0*/  HMMA.16816.F32 R4, R24.reuse, R32, R4 ;  /* 0x000000201804723c */ /* 0x050fe60000001804 */
[----:B------:R-:W-:Y:S04]  /*18ce0*/  FADD.FTZ R85, R81, R85 ;  /* 0x0000005551557221 */ /* 0x000fe80000010000 */
[C---:B------:R-:W-:Y:S01]  /*18cf0*/  FADD.FTZ R85, R78.reuse, R85 ;  /* 0x000000554e557221 */ /* 0x040fe20000010000 */
[C---:B------:R-:W-:Y:S01]  /*18d00*/  HMMA.16816.F32 R8, R24.reuse, R34, R8 ;  /* 0x000000221808723c */ /* 0x040fe20000001808 */
[----:B------:R-:W3:Y:S07]  /*18d10*/  LDSM.16.MT88.4 R32, [R48+0x3000] ;  /* 0x003000003020783b */ /* 0x000eee0000004200 */
[C---:B-1----:R-:W-:Y:S08]  /*18d20*/  HMMA.16816.F32 R12, R24.reuse, R36, R12 ;  /* 0x00000024180c723c */ /* 0x042ff0000000180c */
[----:B------:R-:W-:Y:S01]  /*18d30*/  HMMA.16816.F32 R16, R24, R38, R16 ;  /* 0x000000261810723c */ /* 0x000fe20000001810 */
[----:B------:R-:W1:Y:S02]  /*18d40*/  LDSM.16.MT88.4 R36, [R49+0x8400] ;  /* 0x008400003124783b */ /* 0x000e640000004200 */
[----:B------:R-:W-:Y:S02]  /*18d50*/  F2FP.F16.F32.PACK_AB R24, R79, R80 ;  /* 0x000000504f18723e */ /* 0x000fe400000000ff */
[----:B------:R-:W-:Y:S02]  /*18d60*/  F2FP.F16.F32.PACK_AB R25, R78, R81 ;  /* 0x000000514e19723e */ /* 0x000fe400000000ff */
[----:B------:R-:W-:Y:S02]  /*18d70*/  F2FP.F16.F32.PACK_AB R26, R75, R76 ;  /* 0x0000004c4b1a723e */ /* 0x000fe400000000ff */
[C---:B------:R-:W-:Y:S01]  /*18d80*/  F2FP.F16.F32.PACK_AB R27, R44.reuse, R45 ;  /* 0x0000002d2c1b723e */ /* 0x040fe200000000ff */
[----:B------:R-:W-:Y:S04]  /*18d90*/  FADD.FTZ R45, R45, R85 ;  /* 0x000000552d2d7221 */ /* 0x000fe80000010000 */
[----:B------:R-:W-:Y:S02]  /*18da0*/  FADD.FTZ R45, R44, R45 ;  /* 0x0000002d2c2d7221 */ /* 0x000fe40000010000 */
[C---:B--2---:R-:W-:Y:S03]  /*18db0*/  HMMA.16816.F32 R4, R24.reuse, R28, R4 ;  /* 0x0000001c1804723c */ /* 0x044fe60000001804 */
[----:B------:R-:W-:Y:S01]  /*18dc0*/  FADD.FTZ R28, R40, R103 ;  /* 0x00000067281c7221 */ /* 0x000fe20000010000 */
[----:B------:R-:W-:Y:S01]  /*18dd0*/  FFMA.FTZ R40, R66, R21, -R58 ;  /* 0x0000001542287223 */ /* 0x000fe2000001083a */
[----:B------:R-:W-:Y:S02]  /*18de0*/  FADD.FTZ R45, R46, R45 ;  /* 0x0000002d2e2d7221 */ /* 0x000fe40000010000 */
[----:B------:R-:W-:Y:S01]  /*18df0*/  FADD.FTZ R28, R41, R28 ;  /* 0x0000001c291c7221 */ /* 0x000fe20000010000 */
[C---:B------:R-:W-:Y:S01]  /*18e00*/  HMMA.16816.F32 R8, R24.reuse, R30, R8 ;  /* 0x0000001e1808723c */ /* 0x040fe20000001808 */
[----:B------:R-:W-:Y:S02]  /*18e10*/  MUFU.EX2 R41, R69 ;  /* 0x0000004500297308 */ /* 0x000fe40000000800 */
[----:B------:R-:W-:Y:S02]  /*18e20*/  FADD.FTZ R99, R99, R28 ;  /* 0x0000001c63637221 */ /* 0x000fe40000010000 */
[----:B------:R-:W2:Y:S06]  /*18e30*/  LDSM.16.MT88.4 R28, [R48+0x3400] ;  /* 0x00340000301c783b */ /* 0x000eac0000004200 */
[----:B------:R-:W4:Y:S01]  /*18e40*/  MUFU.EX2 R40, R40 ;  /* 0x0000002800287308 */ /* 0x000f220000000800 */
[----:B------:R-:W-:Y:S01]  /*18e50*/  FADD.FTZ R98, R98, R99 ;  /* 0x0000006362627221 */ /* 0x000fe20000010000 */
[C---:B---3--:R-:W-:Y:S03]  /*18e60*/  HMMA.16816.F32 R12, R24.reuse, R32, R12 ;  /* 0x00000020180c723c */ /* 0x048fe6000000180c */
[----:B------:R-:W-:Y:S04]  /*18e70*/  FADD.FTZ R96, R96, R98 ;  /* 0x0000006260607221 */ /* 0x000fe80000010000 */
[----:B------:R-:W-:Y:S01]  /*18e80*/  FADD.FTZ R96, R95, R96 ;  /* 0x000000605f607221 */ /* 0x000fe20000010000 */
[----:B------:R-:W-:Y:S01]  /*18e90*/  HMMA.16816.F32 R16, R24, R34, R16 ;  /* 0x000000221810723c */ /* 0x000fe20000001810 */
[----:B------:R3:W5:Y:S02]  /*18ea0*/  LDSM.16.MT88.4 R32, [R49+0x8800] ;  /* 0x008800003120783b */ /* 0x0007640000004200 */
[----:B------:R-:W-:Y:S01]  /*18eb0*/  F2FP.F16.F32.PACK_AB R24, R71, R72 ;  /* 0x000000484718723e */ /* 0x000fe200000000ff */
[----:B------:R-:W-:Y:S01]  /*18ec0*/  FADD.FTZ R92, R92, R96 ;  /* 0x000000605c5c7221 */ /* 0x000fe20000010000 */
[C---:B------:R-:W-:Y:S01]  /*18ed0*/  F2FP.F16.F32.PACK_AB R25, R47.reuse, R46 ;  /* 0x0000002e2f19723e */ /* 0x040fe200000000ff */
[----:B------:R-:W-:Y:S01]  /*18ee0*/  FADD.FTZ R47, R47, R45 ;  /* 0x0000002d2f2f7221 */ /* 0x000fe20000010000 */
[----:B------:R-:W-:Y:S01]  /*18ef0*/  F2FP.F16.F32.PACK_AB R26, R67, R68 ;  /* 0x00000044431a723e */ /* 0x000fe200000000ff */
[----:B------:R-:W-:Y:S01]  /*18f00*/  FADD.FTZ R92, R91, R92 ;  /* 0x0000005c5b5c7221 */ /* 0x000fe20000010000 */
[----:B----4-:R-:W-:Y:S01]  /*18f10*/  F2FP.F16.F32.PACK_AB R27, R40, R41 ;  /* 0x00000029281b723e */ /* 0x010fe200000000ff */
[----:B------:R-:W-:Y:S02]  /*18f20*/  FADD.FTZ R47, R41, R47 ;  /* 0x0000002f292f7221 */ /* 0x000fe40000010000 */
[----:B------:R-:W-:Y:S02]  /*18f30*/  FADD.FTZ R88, R88, R92 ;  /* 0x0000005c58587221 */ /* 0x000fe40000010000 */
[----:B------:R-:W-:Y:S02]  /*18f40*/  FADD.FTZ R47, R40, R47 ;  /* 0x0000002f282f7221 */ /* 0x000fe40000010000 */
[C---:B-1----:R-:W-:Y:S03]  /*18f50*/  HMMA.16816.F32 R4, R24.reuse, R36, R4 ;  /* 0x000000241804723c */ /* 0x042fe60000001804 */
[----:B------:R-:W-:Y:S04]  /*18f60*/  FADD.FTZ R88, R87, R88 ;  /* 0x0000005857587221 */ /* 0x000fe80000010000 */
[----:B------:R-:W-:Y:S01]  /*18f70*/  FADD.FTZ R84, R84, R88 ;  /* 0x0000005854547221 */ /* 0x000fe20000010000 */
[C---:B------:R-:W-:Y:S01]  /*18f80*/  HMMA.16816.F32 R8, R24.reuse, R38, R8 ;  /* 0x000000261808723c */ /* 0x040fe20000001808 */
[----:B------:R-:W1:Y:S02]  /*18f90*/  LDSM.16.MT88.4 R36, [R48+0x3800] ;  /* 0x003800003024783b */ /* 0x000e640000004200 */
[----:B------:R-:W-:Y:S04]  /*18fa0*/  FADD.FTZ R83, R83, R84 ;  /* 0x0000005453537221 */ /* 0x000fe80000010000 */
[----:B------:R-:W-:Y:S01]  /*18fb0*/  FADD.FTZ R83, R80, R83 ;  /* 0x0000005350537221 */ /* 0x000fe20000010000 */
[C---:B--2---:R-:W-:Y:S03]  /*18fc0*/  HMMA.16816.F32 R12, R24.reuse, R28, R12 ;  /* 0x0000001c180c723c */ /* 0x044fe6000000180c */
[-CC-:B------:R-:W-:Y:S01]  /*18fd0*/  FFMA.FTZ R28, R53, R21.reuse, -R58.reuse ;  /* 0x00000015351c7223 */ /* 0x180fe2000001083a */
[----:B------:R-:W-:Y:S01]  /*18fe0*/  FFMA.FTZ R58, R22, R21, -R58 ;  /* 0x00000015163a7223 */ /* 0x000fe2000001083a */
[----:B------:R-:W-:Y:S01]  /*18ff0*/  MUFU.EX2 R53, R56 ;  /* 0x0000003800357308 */ /* 0x000fe20000000800 */
[----:B------:R-:W-:Y:S02]  /*19000*/  FADD.FTZ R79, R79, R83 ;  /* 0x000000534f4f7221 */ /* 0x000fe40000010000 */
[----:B------:R-:W-:Y:S07]  /*19010*/  HMMA.16816.F32 R16, R24, R30, R16 ;  /* 0x0000001e1810723c */ /* 0x000fee0000001810 */
[----:B---3--:R2:W3:Y:S01]  /*19020*/  MUFU.EX2 R49, R28 ;  /* 0x0000001c00317308 */ /* 0x0084e20000000800 */
[----:B------:R-:W-:Y:S01]  /*19030*/  F2FP.F16.F32.PACK_AB R24, R63, R64 ;  /* 0x000000403f18723e */ /* 0x000fe200000000ff */
[----:B------:R-:W-:Y:S01]  /*19040*/  FADD.FTZ R79, R76, R79 ;  /* 0x0000004f4c4f7221 */ /* 0x000fe20000010000 */
[----:B------:R-:W-:Y:S07]  /*19050*/  F2FP.F16.F32.PACK_AB R25, R42, R43 ;  /* 0x0000002b2a19723e */ /* 0x000fee00000000ff */
[----:B------:R-:W-:Y:S01]  /*19060*/  MUFU.EX2 R21, R23 ;  /* 0x0000001700157308 */ /* 0x000fe20000000800 */
[----:B------:R-:W-:Y:S01]  /*19070*/  F2FP.F16.F32.PACK_AB R26, R59, R60 ;  /* 0x0000003c3b1a723e */ /* 0x000fe200000000ff */
[----:B------:R-:W-:Y:S01]  /*19080*/  FADD.FTZ R79, R75, R79 ;  /* 0x0000004f4b4f7221 */ /* 0x000fe20000010000 */
[----:B------:R-:W-:Y:S07]  /*19090*/  F2FP.F16.F32.PACK_AB R27, R57, R61 ;  /* 0x0000003d391b723e */ /* 0x000fee00000000ff */
[----:B------:R-:W4:Y:S01]  /*190a0*/  MUFU.EX2 R58, R58 ;  /* 0x0000003a003a7308 */ /* 0x000f220000000800 */
[----:B------:R-:W-:Y:S01]  /*190b0*/  FADD.FTZ R43, R43, R47 ;  /* 0x0000002f2b2b7221 */ /* 0x000fe20000010000 */
[----:B------:R-:W-:Y:S01]  /*190c0*/  FADD.FTZ R79, R72, R79 ;  /* 0x0000004f484f7221 */ /* 0x000fe20000010000 */
[----:B--2---:R-:W2:Y:S01]  /*190d0*/  LDSM.16.MT88.4 R28, [R48+0x3c00] ;  /* 0x003c0000301c783b */ /* 0x004ea20000004200 */
[C---:B-----5:R-:W-:Y:S03]  /*190e0*/  HMMA.16816.F32 R4, R24.reuse, R32, R4 ;  /* 0x000000201804723c */ /* 0x060fe60000001804 */
[----:B---3--:R-:W-:Y:S01]  /*190f0*/  F2FP.F16.F32.PACK_AB R133, R49, R53 ;  /* 0x000000353185723e */ /* 0x008fe200000000ff */
[----:B------:R-:W-:Y:S01]  /*19100*/  FADD.FTZ R71, R71, R79 ;  /* 0x0000004f47477221 */ /* 0x000fe20000010000 */
[----:B------:R-:W-:Y:S03]  /*19110*/  FADD.FTZ R43, R42, R43 ;  /* 0x0000002b2a2b7221 */ /* 0x000fe60000010000 */
[C---:B------:R-:W-:Y:S03]  /*19120*/  HMMA.16816.F32 R8, R24.reuse, R34, R8 ;  /* 0x000000221808723c */ /* 0x040fe60000001808 */
[----:B----4-:R-:W-:Y:S01]  /*19130*/  F2FP.F16.F32.PACK_AB R135, R58, R21 ;  /* 0x000000153a87723e */ /* 0x010fe200000000ff */
[----:B------:R-:W-:Y:S01]  /*19140*/  FADD.FTZ R71, R68, R71 ;  /* 0x0000004744477221 */ /* 0x000fe20000010000 */
[----:B------:R-:W-:Y:S03]  /*19150*/  FADD.FTZ R61, R61, R43 ;  /* 0x0000002b3d3d7221 */ /* 0x000fe60000010000 */
        /* <DEDUP_REMOVED lines=19> */
[----:B------:R-:W-:Y:S01]  /*19290*/  HMMA.16816.F32 R132, R132, R30, R16 ;  /* 0x0000001e8484723c */ /* 0x000fe20000001810 */
[----:B------:R-:W-:Y:S08]  /*192a0*/  @!UPT UIADD3 URZ, UPT, UPT, URZ, URZ, URZ ;  /* 0x000000fffffff290 */ /* 0x000ff0000fffe0ff */
[----:B------:R-:W-:Y:S11]  /*192b0*/  @P0 BRA `(.L_x_1740) ;  /* 0xffffff8000700947 */ /* 0x000ff6000383ffff */
.L_x_1733:
        /* <DEDUP_REMOVED lines=11> */
.L_x_1750:
[----:B----4-:R-:W-:Y:S01]  /*19370*/  FADD.FTZ R4, R195, R4 ;  /* 0x00000004c3047221 */ /* 0x010fe20000010000 */
[----:B------:R-:W2:Y:S01]  /*19380*/  MUFU.RCP R5, R9 ;  /* 0x0000000900057308 */ /* 0x000ea20000001000 */
[----:B------:R-:W-:Y:S02]  /*19390*/  LOP3.LUT R50, R50, R165, RZ, 0xfc, !PT ;  /* 0x000000a532327212 */ /* 0x000fe400078efcff */
[----:B------:R-:W-:Y:S02]  /*193a0*/  SHF.L.U32 R8, R150, 0x3, RZ ;  /* 0x0000000396087819 */ /* 0x000fe400000006ff */
[----:B------:R-:W-:Y:S02]  /*193b0*/  FSETP.NE.FTZ.AND P3, PT, R9, RZ, PT ;  /* 0x000000ff0900720b */ /* 0x000fe40003f75000 */
[----:B------:R-:W-:Y:S01]  /*193c0*/  FSETP.NE.FTZ.AND P2, PT, R4, RZ, PT ;  /* 0x000000ff0400720b */ /* 0x000fe20003f55000 */
[----:B------:R-:W4:Y:S01]  /*193d0*/  MUFU.RCP R6, R4 ;  /* 0x0000000400067308 */ /* 0x000f220000001000 */
[----:B------:R-:W-:-:S02]  /*193e0*/  LOP3.LUT R8, R50, 0x20, R8, 0xf8, !PT ;  /* 0x0000002032087812 */ /* 0x000fc400078ef808 */
[C---:B------:R-:W-:Y:S02]  /*193f0*/  LOP3.LUT R10, R151.reuse, 0x40, RZ, 0xc0, !PT ;  /* 0x00000040970a7812 */ /* 0x040fe400078ec0ff */
[----:B------:R-:W-:Y:S02]  /*19400*/  LOP3.LUT R8, R8, R193, RZ, 0xfc, !PT ;  /* 0x000000c108087212 */ /* 0x000fe400078efcff */
[----:B------:R-:W-:Y:S02]  /*19410*/  LOP3.LUT R151, R151, 0x20, RZ, 0xc0, !PT ;  /* 0x0000002097977812 */ /* 0x000fe400078ec0ff */
[----:B------:R-:W-:Y:S02]  /*19420*/  LEA R8, R8, R166, 0x1 ;  /* 0x000000a608087211 */ /* 0x000fe400078e08ff */
[----:B--2---:R-:W-:Y:S02]  /*19430*/  FSEL R5, R5, 1, P3 ;  /* 0x3f80000005057808 */ /* 0x004fe40001800000 */
[----:B------:R-:W-:-:S02]  /*19440*/  IADD3 R10, PT, PT, R8, -R10, RZ ;  /* 0x8000000a080a7210 */ /* 0x000fc40007ffe0ff */
[----:B------:R-:W-:Y:S01]  /*19450*/  IADD3 R11, PT, PT, R8, -R151, RZ ;  /* 0x80000097080b7210 */ /* 0x000fe20007ffe0ff */
        /* <DEDUP_REMOVED lines=16> */
[----:B------:R-:W-:Y:S01]  /*19560*/  FMUL.FTZ R6, R6, R135 ;  /* 0x0000008706067220 */ /* 0x000fe20000410000 */
[----:B------:R-:W-:-:S02]  /*19570*/  F2FP.F16.F32.PACK_AB R144, R145, R144 ;  /* 0x000000909190723e */ /* 0x000fc400000000ff */
[----:B------:R-:W-:Y:S02]  /*19580*/  F2FP.F16.F32.PACK_AB R146, R147, R146 ;  /* 0x000000929392723e */ /* 0x000fe400000000ff */
[----:B------:R-:W-:Y:S01]  /*19590*/  F2FP.F16.F32.PACK_AB R140, R141, R140 ;  /* 0x0000008c8d8c723e */ /* 0x000fe200000000ff */
[----:B------:R-:W-:Y:S01]  /*195a0*/  STS [R8], R144 ;  /* 0x0000009008007388 */ /* 0x000fe20000000800 */
[----:B------:R-:W-:Y:S02]  /*195b0*/  F2FP.F16.F32.PACK_AB R142, R143, R142 ;  /* 0x0000008e8f8e723e */ /* 0x000fe400000000ff */
[----:B------:R-:W-:Y:S01]  /*195c0*/  F2FP.F16.F32.PACK_AB R136, R137, R136 ;  /* 0x000000888988723e */ /* 0x000fe200000000ff */
[----:B------:R-:W-:Y:S01]  /*195d0*/  STS [R8+0x200], R146 ;  /* 0x0002009208007388 */ /* 0x000fe20000000800 */
[----:B------:R-:W-:Y:S02]  /*195e0*/  F2FP.F16.F32.PACK_AB R138, R139, R138 ;  /* 0x0000008a8b8a723e */ /* 0x000fe400000000ff */
[----:B------:R-:W-:Y:S01]  /*195f0*/  F2FP.F16.F32.PACK_AB R5, R5, R132 ;  /* 0x000000840505723e */ /* 0x000fe200000000ff */
[----:B------:R-:W-:Y:S01]  /*19600*/  STS [R11+0x10], R140 ;  /* 0x0000108c0b007388 */ /* 0x000fe20000000800 */
[----:B------:R-:W-:-:S02]  /*19610*/  F2FP.F16.F32.PACK_AB R6, R6, R134 ;  /* 0x000000860606723e */ /* 0x000fc400000000ff */
[----:B------:R-:W-:Y:S01]  /*19620*/  IADD3 R151, PT, PT, -R151, R10, RZ ;  /* 0x0000000a97977210 */ /* 0x000fe20007ffe1ff */
[----:B------:R-:W-:Y:S04]  /*19630*/  STS [R11+0x210], R142 ;  /* 0x0002108e0b007388 */ /* 0x000fe80000000800 */
[----:B------:R-:W-:Y:S04]  /*19640*/  STS [R10+0x20], R136 ;  /* 0x000020880a007388 */ /* 0x000fe80000000800 */
[----:B------:R-:W-:Y:S04]  /*19650*/  STS [R10+0x220], R138 ;  /* 0x0002208a0a007388 */ /* 0x000fe80000000800 */
[----:B------:R2:W-:Y:S04]  /*19660*/  STS [R151+0x30], R5 ;  /* 0x0000300597007388 */ /* 0x0005e80000000800 */
[----:B------:R4:W-:Y:S04]  /*19670*/  STS [R151+0x230], R6 ;  /* 0x0002300697007388 */ /* 0x0009e80000000800 */
[----:B------:R-:W3:Y:S04]  /*19680*/  LD.E.64 R12, desc[UR4][R2.64+0x88] ;  /* 0x00008804020c7980 */ /* 0x000ee8000c101b00 */
[----:B--2---:R-:W2:Y:S01]  /*19690*/  LD.E.U8 R5, desc[UR4][R2.64+0x1c8] ;  /* 0x0001c80402057980 */ /* 0x004ea2000c101100 */
[----:B------:R-:W1:Y:S01]  /*196a0*/  @P2 MUFU.LG2 R4, R4 ;  /* 0x0000000400042308 */ /* 0x000e620000000c00 */
[----:B--2---:R-:W-:-:S13]  /*196b0*/  ISETP.NE.AND P1, PT, R5, RZ, PT ;  /* 0x000000ff0500720c */ /* 0x004fda0003f25270 */
[----:B------:R-:W2:Y:S04]  /*196c0*/  @!P1 LD.E R5, desc[UR4][R2.64+0x60] ;  /* 0x0000600402059980 */ /* 0x000ea8000c101900 */
[----:B------:R-:W2:Y:S01]  /*196d0*/  @!P1 LD.E R10, desc[UR4][R2.64+0xb4] ;  /* 0x0000b404020a9980 */ /* 0x000ea2000c101900 */
[----:B----4-:R-:W4:Y:S01]  /*196e0*/  @P3 MUFU.LG2 R6, R9 ;  /* 0x0000000900063308 */ /* 0x010f220000000c00 */
[----:B------:R-:W-:Y:S01]  /*196f0*/  ISETP.NE.AND P0, PT, R194, -0x1, PT ;  /* 0xffffffffc200780c */ /* 0x000fe20003f05270 */
[----:B-1----:R-:W-:Y:S01]  /*19700*/  @P2 FMUL.FTZ R4, R4, 0.69314718246459960938 ;  /* 0x3f31721804042820 */ /* 0x002fe20000410000 */
[----:B------:R-:W-:Y:S01]  /*19710*/  BSSY.RECONVERGENT B0, `(.L_x_1742) ;  /* 0x0000010000007945 */ /* 0x000fe20003800200 */
[----:B------:R-:W-:Y:S02]  /*19720*/  MOV R8, 0x7f800000 ;  /* 0x7f80000000087802 */ /* 0x000fe40000000f00 */
[----:B-----5:R-:W-:-:S08]  /*19730*/  @P2 FFMA.FTZ R8, R7, R0, R4 ;  /* 0x0000000007082223 */ /* 0x020fd00000010004 */
[-C--:B---3--:R-:W-:Y:S02]  /*19740*/  @P0 IMAD R0, R13, R194.reuse, RZ ;  /* 0x000000c20d000224 */ /* 0x088fe400078e02ff */
[----:B----4-:R-:W-:Y:S01]  /*19750*/  @P3 FMUL.FTZ R6, R6, 0.69314718246459960938 ;  /* 0x3f31721806063820 */ /* 0x010fe20000410000 */
[----:B------:R-:W-:Y:S01]  /*19760*/  MOV R9, 0x7f800000 ;  /* 0x7f80000000097802 */ /* 0x000fe20000000f00 */
[----:B------:R-:W-:-:S04]  /*19770*/  @P0 IMAD.WIDE.U32 R16, R12, R194, RZ ;  /* 0x000000c20c100225 */ /* 0x000fc800078e00ff */
[----:B------:R-:W-:Y:S01]  /*19780*/  @P3 FFMA.FTZ R9, R7, R20, R6 ;  /* 0x0000001407093223 */ /* 0x000fe20000010006 */
[----:B--2---:R-:W-:-:S04]  /*19790*/  @!P1 IMAD R5, R5, R188, R187 ;  /* 0x000000bc05059224 */ /* 0x004fc800078e02bb */
[----:B------:R-:W-:Y:S01]  /*197a0*/  @!P1 IMAD R10, R5, R10, RZ ;  /* 0x0000000a050a9224 */ /* 0x000fe200078e02ff */
[----:B------:R-:W-:Y:S06]  /*197b0*/  @!P1 BRA `(.L_x_1743) ;  /* 0x0000000000149947 */ /* 0x000fec0003800000 */
[----:B------:R-:W2:Y:S04]  /*197c0*/  @!P0 LD.E R4, desc[UR4][R2.64+0xb4] ;  /* 0x0000b40402048980 */ /* 0x000ea8000c101900 */
[----:B------:R-:W3:Y:S01]  /*197d0*/  LD.E R5, desc[UR4][R2.64+0xd4] ;  /* 0x0000d40402057980 */ /* 0x000ee2000c101900 */
[----:B--2---:R-:W-:Y:S02]  /*197e0*/  @!P0 IMAD R194, R4, R188, RZ ;  /* 0x000000bc04c28224 */ /* 0x004fe400078e02ff */
[----:B---3--:R-:W-:-:S05]  /*197f0*/  IMAD R5, R5, R187, RZ ;  /* 0x000000bb05057224 */ /* 0x008fca00078e02ff */
[----:B------:R-:W-:Y:S02]  /*19800*/  IADD3 R10, PT, PT, R5, R194, RZ ;  /* 0x000000c2050a7210 */ /* 0x000fe40007ffe0ff */
.L_x_1743:
[----:B------:R-:W-:Y:S05]  /*19810*/  BSYNC.RECONVERGENT B0 ;  /* 0x0000000000007941 */ /* 0x000fea0003800200 */
.L_x_1742:
[----:B------:R1:W5:Y:S01]  /*19820*/  @!P0 LD.E.64 R24, desc[UR4][R2.64+0x80] ;  /* 0x0000800402188980 */ /* 0x000362000c101b00 */
[----:B------:R-:W-:Y:S05]  /*19830*/  WARPSYNC.ALL ;  /* 0x0000000000007948 */ /* 0x000fea0003800000 */
[----:B------:R1:W5:Y:S01]  /*19840*/  LD.E.64 R22, desc[UR4][R2.64+0x90] ;  /* 0x0000900402167980 */ /* 0x000362000c101b00 */
[----:B------:R-:W-:Y:S01]  /*19850*/  LOP3.LUT P1, RZ, R150, 0x3, RZ, 0xc0, !PT ;  /* 0x0000000396ff7812 */ /* 0x000fe2000782c0ff */
[----:B------:R-:W-:Y:S02]  /*19860*/  IMAD.SHL.U32 R189, R189, 0x40, RZ ;  /* 0x00000040bdbd7824 */ /* 0x000fe400078e00ff */
[----:B------:R1:W5:Y:S04]  /*19870*/  LD.E.64 R20, desc[UR4][R2.64+0x70] ;  /* 0x0000700402147980 */ /* 0x000368000c101b00 */
[----:B------:R1:W5:Y:S01]  /*19880*/  LD.E.64 R18, desc[UR4][R2.64+0xa0] ;  /* 0x0000a00402127980 */ /* 0x000362000c101b00 */
[----:B------:R-:W-:Y:S01]  /*19890*/  BSSY.RECONVERGENT B0, `(.L_x_1744) ;  /* 0x0000012000007945 */ /* 0x000fe20003800200 */
[----:B------:R-:W-:Y:S01]  /*198a0*/  SHF.R.U32.HI R150, RZ, 0x2, R150 ;  /* 0x00000002ff967819 */ /* 0x000fe20000011696 */
[----:B------:R-:W-:Y:S06]  /*198b0*/  BAR.SYNC.DEFER_BLOCKING 0x0 ;  /* 0x0000000000007b1d */ /* 0x000fec0000010000 */
[----:B------:R1:W2:Y:S04]  /*198c0*/  LDS.128 R4, [R192] ;  /* 0x00000000c0047984 */ /* 0x0002a80000000c00 */
[----:B------:R-:W3:Y:S01]  /*198d0*/  LDS.128 R192, [R192+0x800] ;  /* 0x00080000c0c07984 */ /* 0x000ee20000000c00 */
        /* <DEDUP_REMOVED lines=13> */
.L_x_1745:
[----:B------:R-:W-:Y:S05]  /*199b0*/  BSYNC.RECONVERGENT B0 ;  /* 0x0000000000007941 */ /* 0x000fea0003800200 */
.L_x_1744:
[----:B-1----:R1:W2:Y:S01]  /*199c0*/  LD.E R3, desc[UR4][R2.64+0xc0] ;  /* 0x0000c00402037980 */ /* 0x0022a2000c101900 */
[----:B------:R-:W-:Y:S01]  /*199d0*/  MOV R10, R174 ;  /* 0x000000ae000a7202 */ /* 0x000fe20000000f00 */
[----:B------:R-:W-:Y:S02]  /*199e0*/  IMAD.MOV.U32 R11, RZ, RZ, RZ ;  /* 0x000000ffff0b7224 */ /* 0x000fe400078e00ff */
[----:B----45:R-:W-:Y:S01]  /*199f0*/  @!P0 IMAD.WIDE.U32 R8, R24, R188, RZ ;  /* 0x000000bc18088225 */ /* 0x030fe200078e00ff */
[----:B------:R-:W-:-:S03]  /*19a00*/  @P0 MOV R8, R16 ;  /* 0x0000001000080202 */ /* 0x000fc60000000f00 */
[----:B------:R-:W-:-:S04]  /*19a10*/  IMAD.WIDE.U32 R10, R189, R12, R10 ;  /* 0x0000000cbd0a7225 */ /* 0x000fc800078e000a */
[----:B------:R-:W-:-:S05]  /*19a20*/  IMAD R189, R13, R189, RZ ;  /* 0x000000bd0dbd7224 */ /* 0x000fca00078e02ff */
[----:B------:R-:W-:Y:S01]  /*19a30*/  IADD3 R189, PT, PT, R11, R189, RZ ;  /* 0x000000bd0bbd7210 */ /* 0x000fe20007ffe0ff */
[----:B-1----:R-:W-:-:S05]  /*19a40*/  @!P0 IMAD R2, R25, R188, RZ ;  /* 0x000000bc19028224 */ /* 0x002fca00078e02ff */
[----:B------:R-:W-:Y:S01]  /*19a50*/  @!P0 IADD3 R2, PT, PT, R9, R2, RZ ;  /* 0x0000000209028210 */ /* 0x000fe20007ffe0ff */
[----:B------:R-:W-:Y:S01]  /*19a60*/  @P0 IMAD.IADD R2, R17, 0x1, R0 ;  /* 0x0000000111020824 */ /* 0x000fe200078e0200 */
[----:B------:R-:W-:Y:S02]  /*19a70*/  IADD3 R0, PT, PT, R150, 0x20, RZ ;  /* 0x0000002096007810 */ /* 0x000fe40007ffe0ff */
[----:B--2---:R-:W-:Y:S01]  /*19a80*/  ISETP.GE.AND P3, PT, R174, R3, PT ;  /* 0x00000003ae00720c */ /* 0x004fe20003f66270 */
[-C--:B------:R-:W-:Y:S02]  /*19a90*/  IMAD R3, R23, R187.reuse, RZ ;  /* 0x000000bb17037224 */ /* 0x080fe400078e02ff */
[----:B------:R-:W-:Y:S01]  /*19aa0*/  IMAD.WIDE.U32 R22, R22, R187, RZ ;  /* 0x000000bb16167225 */ /* 0x000fe200078e00ff */
[-C--:B------:R-:W-:Y:S02]  /*19ab0*/  ISETP.GE.OR P2, PT, R150, R169.reuse, P3 ;  /* 0x000000a99600720c */ /* 0x080fe40001f46670 */
[----:B------:R-:W-:Y:S01]  /*19ac0*/  ISETP.GE.OR P3, PT, R0, R169, P3 ;  /* 0x000000a90000720c */ /* 0x000fe20001f66670 */
[----:B------:R-:W-:Y:S01]  /*19ad0*/  IMAD.IADD R3, R23, 0x1, R3 ;  /* 0x0000000117037824 */ /* 0x000fe200078e0203 */
[----:B------:R-:W-:-:S04]  /*19ae0*/  IADD3 R8, P1, P0, R22, R10, R8 ;  /* 0x0000000a16087210 */ /* 0x000fc8000783e008 */
[----:B------:R-:W-:Y:S01]  /*19af0*/  IADD3.X R9, PT, PT, R3, R189, R2, P1, P0 ;  /* 0x000000bd03097210 */ /* 0x000fe20000fe0402 */
[----:B------:R-:W-:-:S04]  /*19b00*/  IMAD.MOV.U32 R3, RZ, RZ, 0x0 ;  /* 0x00000000ff037424 */ /* 0x000fc800078e00ff */
[----:B------:R-:W-:Y:S02]  /*19b10*/  @!P2 IMAD R2, R13, R150, RZ ;  /* 0x000000960d02a224 */ /* 0x000fe400078e02ff */
[----:B------:R-:W-:-:S04]  /*19b20*/  @!P2 IMAD.WIDE.U32 R10, R150, R12, R8 ;  /* 0x0000000c960aa225 */ /* 0x000fc800078e0008 */
[----:B------:R-:W-:Y:S01]  /*19b30*/  @!P2 IMAD.IADD R2, R11, 0x1, R2 ;  /* 0x000000010b02a824 */ /* 0x000fe200078e0202 */
[----:B------:R-:W-:-:S04]  /*19b40*/  @!P2 LEA R14, P0, R10, R20, 0x1 ;  /* 0x000000140a0ea211 */ /* 0x000fc800078008ff */
[----:B------:R-:W-:Y:S02]  /*19b50*/  @!P2 LEA.HI.X R15, R10, R21, R2, 0x1, P0 ;  /* 0x000000150a0fa211 */ /* 0x000fe400000f0c02 */
[----:B------:R-:W-:-:S03]  /*19b60*/  MOV R2, R186 ;  /* 0x000000ba00027202 */ /* 0x000fc60000000f00 */
[----:B------:R3:W-:Y:S02]  /*19b70*/  @!P2 ST.E.128 desc[UR4][R14.64], R4 ;  /* 0x000000040e00a985 */ /* 0x0007e4000c101d04 */
[----:B---3--:R-:W-:Y:S05]  /*19b80*/  @P3 RET.REL.NODEC R2 `(_ZN5flash24flash_fwd_splitkv_kernelI23Flash_fwd_kernel_traitsILi32ELi64ELi256ELi4ELb0ELb0EN7cutlass6half_tE19Flash_kernel_traitsILi32ELi64ELi256ELi4ES3_EELb0ELb1ELb0ELb0ELb0ELb1ELb0ELb0EEEvNS_16Flash_fwd_paramsE) ;  /* 0xfffffe64021c3950 */ /* 0x008fea0003c3ffff */
        /* <DEDUP_REMOVED lines=12> */
[----:B-1----:R-:W-:Y:S05]  /*19c50*/  RET.REL.NODEC R186 `(_ZN5flash24flash_fwd_splitkv_kernelI23Flash_fwd_kernel_traitsILi32ELi64ELi256ELi4ELb0ELb0EN7cutlass6half_tE19Flash_kernel_traitsILi32ELi64ELi256ELi4ES3_EELb0ELb1ELb0ELb0ELb0ELb1ELb0ELb0EEEvNS_16Flash_fwd_paramsE) ;  /* 0xfffffe60bae87950 */ /* 0x002fea0003c3ffff */
.L_x_1741:
[----:B------:R-:W-:Y:S01]  /*19c60*/  MOV R4, 0x1f ;  /* 0x0000001f00047802 */ /* 0x000fe20000000f00 */
[----:B------:R-:W-:Y:S01]  /*19c70*/  IMAD.MOV.U32 R5, RZ, RZ, 0x2 ;  /* 0x00000002ff057424 */ /* 0x000fe200078e00ff */
[----:B------:R-:W-:Y:S01]  /*19c80*/  MOV R8, R200 ;  /* 0x000000c800087202 */ /* 0x000fe20000000f00 */
[----:B------:R-:W-:-:S07]  /*19c90*/  IMAD.MOV.U32 R6, RZ, RZ, -0x1 ;  /* 0xffffffffff067424 */ /* 0x000fce00078e00ff */
[----:B-1---5:R-:W-:Y:S05]  /*19ca0*/  WARPSYNC.COLLECTIVE R6, `(.L_x_1746) ;  /* 0x0000000006087348 */ /* 0x022fea0003c00000 */
[----:B------:R2:W3:Y:S02]  /*19cb0*/  SHFL.BFLY P0, R4, R8, R5, R4 ;  /* 0x0c00000508047389 */ /* 0x0004e40000000004 */
[----:B-123-5:R-:W-:Y:S05]  /*19cc0*/  ENDCOLLECTIVE ;  /* 0x000000000000791b */ /* 0x02efea0003800000 */
.L_x_1746:
        /* <DEDUP_REMOVED lines=8> */
.L_x_1747:
        /* <DEDUP_REMOVED lines=8> */
.L_x_1748:
[----:B------:R-:W-:Y:S01]  /*19dd0*/  FADD.FTZ R195, R4, R195 ;  /* 0x000000c304c37221 */ /* 0x000fe20000010000 */
[----:B------:R-:W-:Y:S02]  /*19de0*/  MOV R4, 0x1f ;  /* 0x0000001f00047802 */ /* 0x000fe40000000f00 */
[----:B------:R-:W-:Y:S01]  /*19df0*/  MOV R5, 0x1 ;  /* 0x0000000100057802 */ /* 0x000fe20000000f00 */
[----:B------:R-:W-:-:S07]  /*19e00*/  IMAD.MOV.U32 R8, RZ, RZ, R195 ;  /* 0x000000ffff087224 */ /* 0x000fce00078e00c3 */
[----:B------:R-:W-:Y:S05]  /*19e10*/  WARPSYNC.COLLECTIVE R6, `(.L_x_1749) ;  /* 0x0000000006087348 */ /* 0x000fea0003c00000 */
[----:B------:R1:W2:Y:S02]  /*19e20*/  SHFL.BFLY P0, R4, R8, R5, R4 ;  /* 0x0c00000508047389 */ /* 0x0002a40000000004 */
[----:B-12---:R-:W-:Y:S05]  /*19e30*/  ENDCOLLECTIVE ;  /* 0x000000000000791b */ /* 0x006fea0003800000 */
.L_x_1749:
[----:B------:R-:W-:Y:S05]  /*19e40*/  BRA `(.L_x_1750) ;  /* 0xfffffff400487947 */ /* 0x000fea000383ffff */
.L_x_1751:
        /* <DEDUP_REMOVED lines=11> */
.L_x_10235:


//--------------------- .text._ZN5flash24flash_fwd_splitkv_kernelI23Flash_fwd_kernel_traitsILi32ELi64ELi256ELi4ELb0ELb0EN7cutlass6half_tE19Flash_kernel_traitsILi32ELi64ELi256ELi4ES3_EELb0ELb1ELb0ELb0ELb0ELb0ELb0ELb1EEEvNS_16Flash_fwd_paramsE --------------------------
	.section	.text._ZN5flash24flash_fwd_splitkv_kernelI23Flash_fwd_kernel_traitsILi32ELi64ELi256ELi4ELb0ELb0EN7cutlass6half_tE19Flash_kernel_traitsILi32ELi64ELi256ELi4ES3_EELb0ELb1ELb0ELb0ELb0ELb0ELb0ELb1EEEvNS_16Flash_fwd_paramsE,"ax",@progbits
	.align	128
        .global         _ZN5flash24flash_fwd_splitkv_kernelI23Flash_fwd_kernel_traitsILi32ELi64ELi256ELi4ELb0ELb0EN7cutlass6half_tE19Flash_kernel_traitsILi32ELi64ELi256ELi4ES3_EELb0ELb1ELb0ELb0ELb0ELb0ELb0ELb1EEEvNS_16Flash_fwd_paramsE
        .type           _ZN5flash24flash_fwd_splitkv_kernelI23Flash_fwd_kernel_traitsILi32ELi64ELi256ELi4ELb0ELb0EN7cutlass6half_tE19Flash_kernel_traitsILi32ELi64ELi256ELi4ES3_EELb0ELb1ELb0ELb0ELb0ELb0ELb0ELb1EEEvNS_16Flash_fwd_paramsE,@function
        .size           _ZN5flash24flash_fwd_splitkv_kernelI23Flash_fwd_kernel_traitsILi32ELi64ELi256ELi4ELb0ELb0EN7cutlass6half_tE19Flash_kernel_traitsILi32ELi64ELi256ELi4ES3_EELb0ELb1ELb0ELb0ELb0ELb0ELb0ELb1EEEvNS_16Flash_fwd_paramsE,(.L_x_10236 - _ZN5flash24flash_fwd_splitkv_kernelI23Flash_fwd_kernel_traitsILi32ELi64ELi256ELi4ELb0ELb0EN7cutlass6half_tE19Flash_kernel_traitsILi32ELi64ELi256ELi4ES3_EELb0ELb1ELb0ELb0ELb0ELb0ELb0ELb1EEEvNS_16Flash_fwd_paramsE)
        .other          _ZN5flash24flash_fwd_splitkv_kernelI23Flash_fwd_kernel_traitsILi32ELi64ELi256ELi4ELb0ELb0EN7cutlass6half_tE19Flash_kernel_traitsILi32ELi64ELi256ELi4ES3_EELb0ELb1ELb0ELb0ELb0ELb0ELb0ELb1EEEvNS_16Flash_fwd_paramsE,@"STO_CUDA_ENTRY STV_DEFAULT"
_ZN5flash24flash_fwd_splitkv_kernelI23Flash_fwd_kernel_traitsILi32ELi64ELi256ELi4ELb0ELb0EN7cutlass6half_tE19Flash_kernel_traitsILi32ELi64ELi256ELi4ES3_EELb0ELb1ELb0ELb0ELb0ELb0ELb0ELb1EEEvNS_16Flash_fwd_paramsE:
.text._ZN5flash24flash_fwd_splitkv_kernelI23Flash_fwd_kernel_traitsILi32ELi64ELi256ELi4ELb0ELb0EN7cutlass6half_tE19Flash_kernel_traitsILi32ELi64ELi256ELi4ES3_EELb0ELb1ELb0ELb0ELb0ELb0ELb0ELb1EEEvNS_16Flash_fwd_paramsE:
[----:B------:R-:W1:Y:S08]  /*0000*/  LDC R1, c[0x0][0x37c] ;  /* 0x0000df00ff017b82 */ /* 0x000e700000000800 */
[----:B------:R-:W2:Y:S01]  /*0010*/  LDC.64 R134, c[0x0][0x348] ;  /* 0x0000d200ff867b82 */ /* 0x000ea20000000a00 */
[----:B------:R-:W-:Y:S01]  /*0020*/  BSSY.RECONVERGENT B3, `(.L_x_1752) ;  /* 0x0000003000037945 */ /* 0x000fe20003800200 */
[----:B-1----:R-:W-:-:S06]  /*0030*/  IADD3 R1, PT, PT, R1, -0x28, RZ ;  /* 0xffffffd801017810 */ /* 0x002fcc0007ffe0ff */
[----:B--2---:R-:W-:Y:S05]  /*0040*/  CALL.REL.NOINC `($_ZN5flash24flash_fwd_splitkv_kernelI23Flash_fwd_kernel_traitsILi32ELi64ELi256ELi4ELb0ELb0EN7cutlass6half_tE19Flash_kernel_traitsILi32ELi64ELi256ELi4ES3_EELb0ELb1ELb0ELb0ELb0ELb0ELb0ELb1EEEvNS_16Flash_fwd_paramsE$_ZN5flash30compute_attn_1rowblock_splitkvI23Flash_fwd_kernel_traitsILi32ELi64ELi256ELi4ELb0ELb0EN7cutlass6half_tE19Flash_kernel_traitsILi32ELi64ELi256ELi4ES3_EELb0ELb1ELb0ELb0ELb0ELb0ELb0ELb1ENS_16Flash_fwd_paramsEEEvRKT8_iiiii) ;  /* 0x0000000000087944 */ /* 0x004fea0003c00000 */
[----:B------:R-:W-:Y:S05]  /*0050*/  BSYNC.RECONVERGENT B3 ;  /* 0x0000000000037941 */ /* 0x000fea0003800200 */
.L_x_1752:
[----:B------:R-:W-:Y:S05]  /*0060*/  EXIT ;  /* 0x000000000000794d */ /* 0x000fea0003800000 */
        .type           $_ZN5flash24flash_fwd_splitkv_kernelI23Flash_fwd_kernel_traitsILi32ELi64ELi256ELi4ELb0ELb0EN7cutlass6half_tE19Flash_kernel_traitsILi32ELi64ELi256ELi4ES3_EELb0ELb1ELb0ELb0ELb0ELb0ELb0ELb1EEEvNS_16Flash_fwd_paramsE$_ZN5flash30compute_attn_1rowblock_splitkvI23Flash_fwd_kernel_traitsILi32ELi64ELi256ELi4ELb0ELb0EN7cutlass6half_tE19Flash_kernel_traitsILi32ELi64ELi256ELi4ES3_EELb0ELb1ELb0ELb0ELb0ELb0ELb0ELb1ENS_16Flash_fwd_paramsEEEvRKT8_iiiii,@function
        .size           $_ZN5flash24flash_fwd_splitkv_kernelI23Flash_fwd_kernel_traitsILi32ELi64ELi256ELi4ELb0ELb0EN7cutlass6half_tE19Flash_kernel_traitsILi32ELi64ELi256ELi4ES3_EELb0ELb1ELb0ELb0ELb0ELb0ELb0ELb1EEEvNS_16Flash_fwd_paramsE$_ZN5flash30compute_attn_1rowblock_splitkvI23Flash_fwd_kernel_traitsILi32ELi64ELi256ELi4ELb0ELb0EN7cutlass6half_tE19Flash_kernel_traitsILi32ELi64ELi256ELi4ES3_EELb0ELb1ELb0ELb0ELb0ELb0ELb0ELb1ENS_16Flash_fwd_paramsEEEvRKT8_iiiii,(.L_x_10236 - $_ZN5flash24flash_fwd_splitkv_kernelI23Flash_fwd_kernel_traitsILi32ELi64ELi256ELi4ELb0ELb0EN7cutlass6half_tE19Flash_kernel_traitsILi32ELi64ELi256ELi4ES3_EELb0ELb1ELb0ELb0ELb0ELb0ELb0ELb1EEEvNS_16Flash_fwd_paramsE$_ZN5flash30compute_attn_1rowblock_splitkvI23Flash_fwd_kernel_traitsILi32ELi64ELi256ELi4ELb0ELb0EN7cutlass6half_tE19Flash_kernel_traitsILi32ELi64ELi256ELi4ES3_EELb0ELb1ELb0ELb0ELb0ELb0ELb0ELb1ENS_16Flash_fwd_paramsEEEvRKT8_iiiii)
$_ZN5flash24flash_fwd_splitkv_kernelI23Flash_fwd_kernel_traitsILi32ELi64ELi256ELi4ELb0ELb0EN7cutlass6half_tE19Flash_kernel_traitsILi32ELi64ELi256ELi4ES3_EELb0ELb1ELb0ELb0ELb0ELb0ELb0ELb1EEEvNS_16Flash_fwd_paramsE$_ZN5flash30compute_attn_1rowblock_splitkvI23Flash_fwd_kernel_traitsILi32ELi64ELi256ELi4ELb0ELb0EN7cutlass6half_tE19Flash_kernel_traitsILi32ELi64ELi256ELi4ES3_EELb0ELb1ELb0ELb0ELb0ELb0ELb0ELb1ENS_16Flash_fwd_paramsEEEvRKT8_iiiii:
[----:B------:R-:W1:Y:S02]  /*0070*/  LDCU.64 UR4, c[0x0][0x358] ;  /* 0x00006b00ff0477ac */ /* 0x000e640008000a00 */
[----:B-1----:R-:W2:Y:S04]  /*0080*/  LD.E.64 R4, desc[UR4][R134.64+0xe0] ;  /* 0x0000e00486047980 */ /* 0x002ea8000c101b00 */
[----:B------:R-:W3:Y:S04]  /*0090*/  LD.E.64 R2, desc[UR4][R134.64+0xe8] ;  /* 0x0000e80486027980 */ /* 0x000ee8000c101b00 */
[----:B------:R-:W4:Y:S01]  /*00a0*/  LD.E.64 R6, desc[UR4][R134.64+0xf0] ;  /* 0x0000f00486067980 */ /* 0x000f22000c101b00 */
[----:B------:R-:W1:Y:S01]  /*00b0*/  S2R R37, SR_CTAID.Y ;  /* 0x0000000000257919 */ /* 0x000e620000002600 */
[----:B------:R-:W-:-:S02]  /*00c0*/  IMAD.MOV.U32 R31, RZ, RZ, -0x1 ;  /* 0xffffffffff1f7424 */ /* 0x000fc400078e00ff */
[----:B------:R-:W4:Y:S01]  /*00d0*/  LD.E.64 R8, desc[UR4][R134.64+0xf8] ;  /* 0x0000f80486087980 */ /* 0x000f22000c101b00 */
[----:B------:R-:W-:Y:S02]  /*00e0*/  IMAD.MOV.U32 R12, RZ, RZ, RZ ;  /* 0x000000ffff0c7224 */ /* 0x000fe400078e00ff */
[----:B-1----:R-:W-:Y:S01]  /*00f0*/  IMAD.SHL.U32 R116, R37, 0x4, RZ ;  /* 0x0000000425747824 */ /* 0x002fe200078e00ff */
[----:B------:R-:W-:Y:S02]  /*0100*/  SHF.R.U32.HI R117, RZ, 0x1e, R37 ;  /* 0x0000001eff757819 */ /* 0x000fe40000011625 */
[C---:B--2---:R-:W-:Y:S02]  /*0110*/  ISETP.NE.U32.AND P1, PT, R4.reuse, RZ, PT ;  /* 0x000000ff0400720c */ /* 0x044fe40003f25070 */
[----:B------:R-:W-:Y:S02]  /*0120*/  ISETP.NE.U32.AND P5, PT, R4, RZ, PT ;  /* 0x000000ff0400720c */ /* 0x000fe40003fa5070 */
[----:B------:R-:W-:-:S02]  /*0130*/  ISETP.NE.AND.EX P1, PT, R5, RZ, PT, P1 ;  /* 0x000000ff0500720c */ /* 0x000fc40003f25310 */
[----:B------:R-:W-:Y:S01]  /*0140*/  ISETP.NE.AND.EX P5, PT, R5, RZ, PT, P5 ;  /* 0x000000ff0500720c */ /* 0x000fe20003fa5350 */
[----:B------:R-:W-:Y:S01]  /*0150*/  IMAD.WIDE.U32 R4, R37, 0x4, R4 ;  /* 0x0000000425047825 */ /* 0x000fe200078e0004 */
[----:B---3--:R-:W-:Y:S02]  /*0160*/  ISETP.NE.U32.AND P3, PT, R2, RZ, PT ;  /* 0x000000ff0200720c */ /* 0x008fe40003f65070 */
[C---:B----4-:R-:W-:Y:S02]  /*0170*/  ISETP.NE.U32.AND P4, PT, R6.reuse, RZ, PT ;  /* 0x000000ff0600720c */ /* 0x050fe40003f85070 */
[----:B------:R-:W-:Y:S02]  /*0180*/  ISETP.NE.AND.EX P3, PT, R3, RZ, PT, P3 ;  /* 0x000000ff0300720c */ /* 0x000fe40003f65330 */
[C---:B------:R-:W-:Y:S02]  /*0190*/  ISETP.NE.AND.EX P4, PT, R7.reuse, RZ, PT, P4 ;  /* 0x000000ff0700720c */ /* 0x040fe40003f85340 */
[----:B------:R-:W-:Y:S01]  /*01a0*/  IADD3 R32, P0, PT, R6, R116, RZ ;  /* 0x0000007406207210 */ /* 0x000fe20007f1e0ff */
[----:B------:R-:W2:Y:S04]  /*01b0*/  @P1 LD.E R31, desc[UR4][R4.64] ;  /* 0x00000004041f1980 */ /* 0x000ea8000c101900 */
[----:B------:R-:W3:Y:S01]  /*01c0*/  @!P5 LD.E R10, desc[UR4][R134.64+0xb4] ;  /* 0x0000b404860ad980 */ /* 0x000ee2000c101900 */
[----:B------:R-:W-:-:S03]  /*01d0*/  IMAD.X R33, R7, 0x1, R117, P0 ;  /* 0x0000000107217824 */ /* 0x000fc600000e0675 */
[----:B------:R1:W5:Y:S04]  /*01e0*/  @!P3 LD.E R0, desc[UR4][R134.64+0xb8] ;  /* 0x0000b8048600b980 */ /* 0x000368000c101900 */
[----:B------:R1:W5:Y:S04]  /*01f0*/  @P4 LD.E R12, desc[UR4][R32.64] ;  /* 0x00000004200c4980 */ /* 0x000368000c101900 */
[----:B------:R1:W5:Y:S01]  /*0200*/  @P5 LD.E R5, desc[UR4][R4.64+0x4] ;  /* 0x0000040404055980 */ /* 0x000362000c101900 */
[----:B------:R-:W-:-:S04]  /*0210*/  ISETP.NE.U32.AND P2, PT, R2, RZ, PT ;  /* 0x000000ff0200720c */ /* 0x000fc80003f45070 */
[C---:B------:R-:W-:Y:S02]  /*0220*/  ISETP.NE.AND.EX P2, PT, R3.reuse, RZ, PT, P2 ;  /* 0x000000ff0300720c */ /* 0x040fe40003f45320 */
[----:B------:R-:W-:Y:S01]  /*0230*/  IADD3 R2, P1, PT, R2, R116, RZ ;  /* 0x0000007402027210 */ /* 0x000fe20007f3e0ff */
[----:B------:R-:W-:Y:S01]  /*0240*/  BSSY.RECONVERGENT B0, `(.L_x_1753) ;  /* 0x000000c000007945 */ /* 0x000fe20003800200 */
[----:B------:R-:W-:Y:S01]  /*0250*/  ISETP.NE.U32.AND P0, PT, R8, RZ, PT ;  /* 0x000000ff0800720c */ /* 0x000fe20003f05070 */
[----:B------:R-:W-:Y:S02]  /*0260*/  IMAD.MOV.U32 R14, RZ, RZ, -0x1 ;  /* 0xffffffffff0e7424 */ /* 0x000fe400078e00ff */
[----:B------:R-:W-:Y:S01]  /*0270*/  IMAD.X R3, R3, 0x1, R117, P1 ;  /* 0x0000000103037824 */ /* 0x000fe200008e0675 */
[----:B------:R-:W-:Y:S01]  /*0280*/  ISETP.NE.AND.EX P0, PT, R9, RZ, PT, P0 ;  /* 0x000000ff0900720c */ /* 0x000fe20003f05300 */
[----:B--2---:R1:W-:Y:S04]  /*0290*/  STL [R1+0x18], R31 ;  /* 0x0000181f01007387 */ /* 0x0043e80000100800 */
[----:B---3--:R1:W-:Y:S01]  /*02a0*/  @!P5 STL [R1+0x1c], R10 ;  /* 0x00001c0a0100d387 */ /* 0x0083e20000100800 */
[----:B------:R-:W-:Y:S07]  /*02b0*/  @!P2 BRA `(.L_x_1754) ;  /* 0x000000000010a947 */ /* 0x000fee0003800000 */
[----:B-1----:R-:W2:Y:S02]  /*02c0*/  LD.E.U8 R4, desc[UR4][R134.64+0x1b2] ;  /* 0x0001b20486047980 */ /* 0x002ea4000c101100 */
[----:B--2---:R-:W-:-:S13]  /*02d0*/  ISETP.NE.AND P1, PT, R4, RZ, PT ;  /* 0x000000ff0400720c */ /* 0x004fda0003f25270 */
[----:B------:R-:W-:Y:S05]  /*02e0*/  @!P1 BRA `(.L_x_1754) ;  /* 0x0000000000049947 */ /* 0x000fea0003800000 */
[----:B------:R2:W5:Y:S02]  /*02f0*/  LD.E R14, desc[UR4][R2.64] ;  /* 0x00000004020e7980 */ /* 0x000564000c101900 */
.L_x_1754:
[----:B------:R-:W-:Y:S05]  /*0300*/  BSYNC.RECONVERGENT B0 ;  /* 0x0000000000007941 */ /* 0x000fea0003800200 */
.L_x_1753:
[----:B------:R-:W-:Y:S04]  /*0310*/  BSSY.RECONVERGENT B0, `(.L_x_1755) ;  /* 0x0000007000007945 */ /* 0x000fe80003800200 */
[----:B------:R-:W-:Y:S05]  /*0320*/  @!P3 BRA `(.L_x_1756) ;  /* 0x000000000014b947 */ /* 0x000fea0003800000 */
[----:B-----5:R-:W3:Y:S02]  /*0330*/  LD.E.U8 R0, desc[UR4][R134.64+0x1b2] ;  /* 0x0001b20486007980 */ /* 0x020ee4000c101100 */
[----:B---3--:R-:W-:-:S13]  /*0340*/  ISETP.NE.AND P1, PT, R0, RZ, PT ;  /* 0x000000ff0000720c */ /* 0x008fda0003f25270 */
[----:B------:R-:W3:Y:S02]  /*0350*/  @P1 LD.E R0, desc[UR4][R2.64+0x4] ;  /* 0x0000040402001980 */ /* 0x000ee4000c101900 */
[----:B---3--:R-:W-:-:S06]  /*0360*/  @P1 IADD3 R0, PT, PT, R0, -R14, RZ ;  /* 0x8000000e00001210 */ /* 0x008fcc0007ffe0ff */
[----:B------:R3:W5:Y:S02]  /*0370*/  @!P1 LD.E R0, desc[UR4][R2.64] ;  /* 0x0000000402009980 */ /* 0x000764000c101900 */
.L_x_1756:
[----:B------:R-:W-:Y:S05]  /*0380*/  BSYNC.RECONVERGENT B0 ;  /* 0x0000000000007941 */ /* 0x000fea0003800200 */
.L_x_1755:
[----:B------:R-:W-:Y:S01]  /*0390*/  MOV R20, R10 ;  /* 0x0000000a00147202 */ /* 0x000fe20000000f00 */
[----:B------:R-:W-:Y:S01]  /*03a0*/  BSSY.RECONVERGENT B1, `(.L_x_1757) ;  /* 0x0000013000017945 */ /* 0x000fe20003800200 */
[----:B-----5:R-:W-:Y:S02]  /*03b0*/  @P5 IADD3 R20, PT, PT, -R31, R5, RZ ;  /* 0x000000051f145210 */ /* 0x020fe40007ffe1ff */
[----:B------:R-:W-:-:S03]  /*03c0*/  IADD3 R88, PT, PT, R0, -R12, RZ ;  /* 0x8000000c00587210 */ /* 0x000fc60007ffe0ff */
[----:B------:R4:W-:Y:S01]  /*03d0*/  @P5 STL [R1+0x1c], R20 ;  /* 0x00001c1401005387 */ /* 0x0009e20000100800 */
[----:B------:R-:W-:Y:S05]  /*03e0*/  @!P0 BRA `(.L_x_1758) ;  /* 0x0000000000148947 */ /* 0x000fea0003800000 */
[----:B--23--:R-:W-:-:S05]  /*03f0*/  IADD3 R2, P0, PT, R8, R116, RZ ;  /* 0x0000007408027210 */ /* 0x00cfca0007f1e0ff */
[----:B------:R-:W-:-:S05]  /*0400*/  IMAD.X R3, R9, 0x1, R117, P0 ;  /* 0x0000000109037824 */ /* 0x000fca00000e0675 */
[----:B------:R-:W2:Y:S02]  /*0410*/  LD.E R2, desc[UR4][R2.64] ;  /* 0x0000000402027980 */ /* 0x000ea4000c101900 */
[----:B--2---:R-:W-:Y:S01]  /*0420*/  IADD3 R217, PT, PT, R2, -R12, RZ ;  /* 0x8000000c02d97210 */ /* 0x004fe20007ffe0ff */
[----:B------:R-:W-:Y:S05]  /*0430*/  BRA `(.L_x_1759) ;  /* 0x0000000000247947 */ /* 0x000fea0003800000 */
.L_x_1758:
[----:B--23--:R-:W2:Y:S01]  /*0440*/  LD.E.64 R2, desc[UR4][R134.64+0x108] ;  /* 0x0001080486027980 */ /* 0x00cea2000c101b00 */
[----:B------:R-:W-:Y:S01]  /*0450*/  BSSY.RECONVERGENT B0, `(.L_x_1760) ;  /* 0x0000006000007945 */ /* 0x000fe20003800200 */
[----:B------:R-:W-:Y:S01]  /*0460*/  IMAD.MOV.U32 R0, RZ, RZ, RZ ;  /* 0x000000ffff007224 */ /* 0x000fe200078e00ff */
[----:B--2---:R-:W-:-:S04]  /*0470*/  ISETP.NE.U32.AND P0, PT, R2, RZ, PT ;  /* 0x000000ff0200720c */ /* 0x004fc80003f05070 */
[----:B------:R-:W-:-:S13]  /*0480*/  ISETP.NE.AND.EX P0, PT, R3, RZ, PT, P0 ;  /* 0x000000ff0300720c */ /* 0x000fda0003f05300 */
[----:B------:R-:W-:Y:S05]  /*0490*/  @!P0 BRA `(.L_x_1761) ;  /* 0x0000000000048947 */ /* 0x000fea0003800000 */
[----:B------:R2:W5:Y:S02]  /*04a0*/  LD.E R0, desc[UR4][R134.64+0xbc] ;  /* 0x0000bc0486007980 */ /* 0x000564000c101900 */
.L_x_1761:
[----:B------:R-:W-:Y:S05]  /*04b0*/  BSYNC.RECONVERGENT B0 ;  /* 0x0000000000007941 */ /* 0x000fea0003800200 */
.L_x_1760:
[----:B-----5:R-:W-:Y:S02]  /*04c0*/  IADD3 R217, PT, PT, R88, R0, RZ ;  /* 0x0000000058d97210 */ /* 0x020fe40007ffe0ff */
.L_x_1759:
[----:B------:R-:W-:Y:S05]  /*04d0*/  BSYNC.RECONVERGENT B1 ;  /* 0x0000000000017941 */ /* 0x000fea0003800200 */
.L_x_1757:
[----:B------:R-:W3:Y:S01]  /*04e0*/  S2R R39, SR_CTAID.X ;  /* 0x0000000000277919 */ /* 0x000ee20000002500 */
[----:B------:R-:W-:Y:S01]  /*04f0*/  MOV R19, 0x50 ;  /* 0x0000005000137802 */ /* 0x000fe20000000f00 */
[----:B------:R-:W-:-:S03]  /*0500*/  IMAD.MOV.U32 R3, RZ, RZ, 0x0 ;  /* 0x00000000ff037424 */ /* 0x000fc600078e00ff */
[----:B------:R-:W-:Y:S01]  /*0510*/  MOV R2, R19 ;  /* 0x0000001300027202 */ /* 0x000fe20000000f00 */
[----:B---3--:R-:W-:-:S05]  /*0520*/  IMAD.SHL.U32 R114, R39, 0x40, RZ ;  /* 0x0000004027727824 */ /* 0x008fca00078e00ff */
[----:B------:R-:W-:-:S13]  /*0530*/  ISETP.GT.AND P0, PT, R20, R114, PT ;  /* 0x000000721400720c */ /* 0x000fda0003f04270 */
[----:B-12-4-:R-:W-:Y:S05]  /*0540*/  @!P0 RET.REL.NODEC R2 `(_ZN5flash24flash_fwd_splitkv_kernelI23Flash_fwd_kernel_traitsILi32ELi64ELi256ELi4ELb0ELb0EN7cutlass6half_tE19Flash_kernel_traitsILi32ELi64ELi256ELi4ES3_EELb0ELb1ELb0ELb0ELb0ELb0ELb0ELb1EEEvNS_16Flash_fwd_paramsE) ;  /* 0xfffffff802ac8950 */ /* 0x016fea0003c3ffff */
[----:B------:R-:W2:Y:S04]  /*0550*/  LD.E R2, desc[UR4][R134.64+0x188] ;  /* 0x0001880486027980 */ /* 0x000ea8000c101900 */
[----:B------:R-:W3:Y:S04]  /*0560*/  LD.E R3, desc[UR4][R134.64+0x184] ;  /* 0x0001840486037980 */ /* 0x000ee8000c101900 */
[----:B------:R-:W4:Y:S01]  /*0570*/  LD.E R4, desc[UR4][R134.64+0xb8] ;  /* 0x0000b80486047980 */ /* 0x000f22000c101900 */
[----:B------:R-:W-:Y:S02]  /*0580*/  VIADD R6, R217, 0xff ;  /* 0x000000ffd9067836 */ /* 0x000fe40000000000 */
[----:B------:R-:W-:Y:S01]  /*0590*/  IMAD R0, R39, 0x40, -R20 ;  /* 0x0000004027007824 */ /* 0x000fe200078e0a14 */
[----:B------:R-:W1:Y:S02]  /*05a0*/  S2R R212, SR_TID.X ;  /* 0x0000000000d47919 */ /* 0x000e640000002100 */
[----:B------:R-:W-:-:S04]  /*05b0*/  SHF.R.S32.HI R5, RZ, 0x1f, R6 ;  /* 0x0000001fff057819 */ /* 0x000fc80000011406 */
[----:B------:R-:W-:Y:S02]  /*05c0*/  LEA.HI R5, R5, R6, RZ, 0x8 ;  /* 0x0000000605057211 */ /* 0x000fe400078f40ff */
        /* <DEDUP_REMOVED lines=14> */
[----:B------:R-:W-:-:S02]  /*06b0*/  SHF.R.S32.HI R2, RZ, 0x8, R2 ;  /* 0x00000008ff027819 */ /* 0x000fc40000011402 */
[----:B------:R-:W-:Y:S02]  /*06c0*/  VIMNMX3 R36, R4, R3, R0, PT ;  /* 0x000000030424720f */ /* 0x000fe40003800100 */
[----:B------:R-:W-:-:S03]  /*06d0*/  VIMNMX R38, PT, PT, RZ, R2, !PT ;  /* 0x00000002ff267248 */ /* 0x000fc60007fe0100 */
[----:B------:R2:W-:Y:S01]  /*06e0*/  STL [R1+0x14], R36 ;  /* 0x0000142401007387 */ /* 0x0005e20000100800 */
[----:B------:R-:W-:-:S03]  /*06f0*/  ISETP.GE.AND P0, PT, R38, R36, PT ;  /* 0x000000242600720c */ /* 0x000fc60003f06270 */
[----:B------:R2:W-:Y:S10]  /*0700*/  STL [R1+0x8], R38 ;  /* 0x0000082601007387 */ /* 0x0005f40000100800 */
[----:B-1----:R-:W-:Y:S05]  /*0710*/  @!P0 BRA `(.L_x_1762) ;  /* 0x0000000400248947 */ /* 0x002fea0003800000 */
[----:B------:R-:W-:Y:S01]  /*0720*/  ISETP.NE.AND P0, PT, R31, -0x1, PT ;  /* 0xffffffff1f00780c */ /* 0x000fe20003f05270 */
[----:B------:R-:W3:Y:S04]  /*0730*/  LD.E.64 R2, desc[UR4][R134.64+0x88] ;  /* 0x0000880486027980 */ /* 0x000ee8000c101b00 */
[----:B------:R-:W4:Y:S04]  /*0740*/  LD.E R16, desc[UR4][R134.64+0xc0] ;  /* 0x0000c00486107980 */ /* 0x000f28000c101900 */
[----:B------:R-:W5:Y:S04]  /*0750*/  LD.E.64 R10, desc[UR4][R134.64+0x90] ;  /* 0x00009004860a7980 */ /* 0x000f68000c101b00 */
[----:B------:R-:W2:Y:S04]  /*0760*/  @!P0 LD.E.64 R4, desc[UR4][R134.64+0x80] ;  /* 0x0000800486048980 */ /* 0x000ea8000c101b00 */
[----:B------:R-:W5:Y:S04]  /*0770*/  LD.E.64 R14, desc[UR4][R134.64+0x70] ;  /* 0x00007004860e7980 */ /* 0x000f68000c101b00 */
[----:B------:R-:W5:Y:S04]  /*0780*/  LD.E R17, desc[UR4][R134.64+0x60] ;  /* 0x0000600486117980 */ /* 0x000f68000c101900 */
[----:B------:R-:W5:Y:S04]  /*0790*/  LD.E R18, desc[UR4][R134.64+0xb4] ;  /* 0x0000b40486127980 */ /* 0x000f68000c101900 */
[----:B------:R-:W5:Y:S01]  /*07a0*/  LD.E.64 R134, desc[UR4][R134.64+0xa0] ;  /* 0x0000a00486867980 */ /* 0x000f62000c101b00 */
[----:B------:R-:W-:Y:S01]  /*07b0*/  IMAD.SHL.U32 R8, R212, 0x8, RZ ;  /* 0x00000008d4087824 */ /* 0x000fe200078e00ff */
[----:B------:R-:W-:Y:S01]  /*07c0*/  SHF.R.U32.HI R212, RZ, 0x2, R212 ;  /* 0x00000002ffd47819 */ /* 0x000fe200000116d4 */
[----:B------:R-:W-:Y:S01]  /*07d0*/  BSSY.RECONVERGENT B0, `(.L_x_1763) ;  /* 0x0000034000007945 */ /* 0x000fe20003800200 */
[----:B---3--:R-:W-:-:S02]  /*07e0*/  @P0 IMAD R13, R3, R31, RZ ;  /* 0x0000001f030d0224 */ /* 0x008fc400078e02ff */
[----:B--2---:R-:W-:Y:S01]  /*07f0*/  @!P0 IMAD.WIDE.U32 R6, R4, R37, RZ ;  /* 0x0000002504068225 */ /* 0x004fe200078e00ff */
[----:B------:R-:W-:-:S03]  /*0800*/  LOP3.LUT R4, R8, 0x18, RZ, 0xc0, !PT ;  /* 0x0000001808047812 */ /* 0x000fc600078ec0ff */
[----:B------:R-:W-:Y:S02]  /*0810*/  @!P0 IMAD R0, R5, R37, RZ ;  /* 0x0000002505008224 */ /* 0x000fe400078e02ff */
[----:B------:R-:W-:-:S04]  /*0820*/  @P0 IMAD.WIDE.U32 R8, R2, R31, RZ ;  /* 0x0000001f02080225 */ /* 0x000fc800078e00ff */
[----:B------:R-:W-:Y:S01]  /*0830*/  IMAD.MOV.U32 R5, RZ, RZ, RZ ;  /* 0x000000ffff057224 */ /* 0x000fe200078e00ff */
[----:B------:R-:W-:Y:S01]  /*0840*/  @!P0 IADD3 R0, PT, PT, R7, R0, RZ ;  /* 0x0000000007008210 */ /* 0x000fe20007ffe0ff */
[----:B------:R-:W-:Y:S02]  /*0850*/  @!P0 IMAD.MOV.U32 R12, RZ, RZ, R6 ;  /* 0x000000ffff0c8224 */ /* 0x000fe400078e0006 */
[----:B------:R-:W-:-:S04]  /*0860*/  IMAD.WIDE.U32 R6, R114, R2, R4 ;  /* 0x0000000272067225 */ /* 0x000fc800078e0004 */
[----:B------:R-:W-:Y:S01]  /*0870*/  @P0 IMAD.MOV.U32 R12, RZ, RZ, R8 ;  /* 0x000000ffff0c0224 */ /* 0x000fe200078e0008 */
[----:B------:R-:W-:-:S04]  /*0880*/  @P0 IADD3 R0, PT, PT, R9, R13, RZ ;  /* 0x0000000d09000210 */ /* 0x000fc80007ffe0ff */
[----:B------:R-:W-:Y:S01]  /*0890*/  IADD3 R8, P0, PT, R12, R6, RZ ;  /* 0x000000060c087210 */ /* 0x000fe20007f1e0ff */
[----:B------:R-:W-:Y:S02]  /*08a0*/  IMAD.IADD R12, R20, 0x1, -R114 ;  /* 0x00000001140c7824 */ /* 0x000fe400078e0a72 */
[----:B------:R-:W5:Y:S01]  /*08b0*/  S2R R20, SR_CTAID.Z ;  /* 0x0000000000147919 */ /* 0x000f620000002700 */
[----:B----4-:R-:W-:Y:S01]  /*08c0*/  ISETP.GE.AND P4, PT, R4, R16, PT ;  /* 0x000000100400720c */ /* 0x010fe20003f86270 */
[----:B------:R-:W-:-:S03]  /*08d0*/  IMAD R5, R3, R114, RZ ;  /* 0x0000007203057224 */ /* 0x000fc600078e02ff */
[----:B------:R-:W-:Y:S02]  /*08e0*/  ISETP.GE.OR P5, PT, R212, R12, P4 ;  /* 0x0000000cd400720c */ /* 0x000fe400027a6670 */
[----:B------:R-:W-:Y:S02]  /*08f0*/  IADD3.X R9, PT, PT, R0, R7, R5, P0, !PT ;  /* 0x0000000700097210 */ /* 0x000fe400007fe405 */
[----:B------:R-:W-:-:S04]  /*0900*/  ISETP.NE.AND P2, PT, R4, RZ, PT ;  /* 0x000000ff0400720c */ /* 0x000fc80003f45270 */
[----:B------:R-:W-:Y:S01]  /*0910*/  ISETP.GE.OR P3, PT, R212, R12, P2 ;  /* 0x0000000cd400720c */ /* 0x000fe20001766670 */
[-C--:B-----5:R-:W-:Y:S02]  /*0920*/  IMAD R5, R11, R20.reuse, RZ ;  /* 0x000000140b057224 */ /* 0x0a0fe400078e02ff */
[----:B------:R-:W-:-:S05]  /*0930*/  IMAD.WIDE.U32 R8, R10, R20, R8 ;  /* 0x000000140a087225 */ /* 0x000fca00078e0008 */
[----:B------:R-:W-:Y:S02]  /*0940*/  IADD3 R5, PT, PT, R9, R5, RZ ;  /* 0x0000000509057210 */ /* 0x000fe40007ffe0ff */
[----:B------:R-:W-:Y:S01]  /*0950*/  @!P5 MOV R4, R8 ;  /* 0x000000080004d202 */ /* 0x000fe20000000f00 */
[----:B------:R-:W-:-:S04]  /*0960*/  @!P5 IMAD R10, R3, R212, RZ ;  /* 0x000000d4030ad224 */ /* 0x000fc800078e02ff */
[----:B------:R-:W-:-:S04]  /*0970*/  @!P5 IMAD.WIDE.U32 R6, R2, R212, R4 ;  /* 0x000000d40206d225 */ /* 0x000fc800078e0004 */
[----:B------:R-:W-:Y:S02]  /*0980*/  VIADD R11, R212, 0x20 ;  /* 0x00000020d40b7836 */ /* 0x000fe40000000000 */
[----:B------:R-:W-:Y:S01]  /*0990*/  @!P5 IMAD.IADD R7, R7, 0x1, R10 ;  /* 0x000000010707d824 */ /* 0x000fe200078e020a */
[C---:B------:R-:W-:Y:S02]  /*09a0*/  @!P5 LEA R10, P1, R6.reuse, R14, 0x1 ;  /* 0x0000000e060ad211 */ /* 0x040fe400078208ff */
[CC--:B------:R-:W-:Y:S02]  /*09b0*/  ISETP.GE.OR P2, PT, R11.reuse, R12.reuse, P2 ;  /* 0x0000000c0b00720c */ /* 0x0c0fe40001746670 */
[----:B------:R-:W-:Y:S02]  /*09c0*/  ISETP.GE.OR P4, PT, R11, R12, P4 ;  /* 0x0000000c0b00720c */ /* 0x000fe40002786670 */
[----:B------:R-:W-:Y:S01]  /*09d0*/  @!P5 LEA.HI.X R11, R6, R15, R7, 0x1, P1 ;  /* 0x0000000f060bd211 */ /* 0x000fe200008f0c07 */
[----:B------:R-:W-:-:S04]  /*09e0*/  IMAD R0, R17, R37, R20 ;  /* 0x0000002511007224 */ /* 0x000fc800078e0214 */
[----:B------:R1:W-:Y:S01]  /*09f0*/  @!P5 ST.E.128 desc[UR4][R10.64], RZ ;  /* 0x000000ff0a00d985 */ /* 0x0003e2000c101d04 */
[----:B------:R-:W-:-:S05]  /*0a00*/  IMAD R0, R18, R0, R114 ;  /* 0x0000000012007224 */ /* 0x000fca00078e0272 */
[----:B------:R-:W-:-:S04]  /*0a10*/  IADD3 R13, P0, PT, R0, R212, RZ ;  /* 0x000000d4000d7210 */ /* 0x000fc80007f1e0ff */
[----:B------:R-:W-:Y:S02]  /*0a20*/  LEA.HI.X.SX32 R0, R0, RZ, 0x1, P0 ;  /* 0x000000ff00007211 */ /* 0x000fe400000f0eff */
[C---:B------:R-:W-:Y:S02]  /*0a30*/  LEA R12, P0, R13.reuse, R134, 0x2 ;  /* 0x000000860d0c7211 */ /* 0x040fe400078010ff */
[----:B------:R-:W-:Y:S02]  /*0a40*/  @!P3 MOV R7, 0x7f800000 ;  /* 0x7f8000000007b802 */ /* 0x000fe40000000f00 */
[----:B------:R-:W-:Y:S01]  /*0a50*/  LEA.HI.X R13, R13, R135, R0, 0x2, P0 ;  /* 0x000000870d0d7211 */ /* 0x000fe200000f1400 */
[----:B------:R-:W-:Y:S08]  /*0a60*/  @P4 BRA `(.L_x_1764) ;  /* 0x0000000000284947 */ /* 0x000ff00003800000 */
[----:B------:R-:W-:-:S04]  /*0a70*/  IADD3 R0, P0, PT, R212, 0x20, RZ ;  /* 0x00000020d4007810 */ /* 0x000fc80007f1e0ff */
[----:B------:R-:W-:-:S05]  /*0a80*/  IADD3.X R4, PT, PT, RZ, RZ, RZ, P0, !PT ;  /* 0x000000ffff047210 */ /* 0x000fca00007fe4ff */
[----:B------:R-:W-:Y:S01]  /*0a90*/  IMAD R6, R4, R2, RZ ;  /* 0x0000000204067224 */ /* 0x000fe200078e02ff */
[----:B------:R-:W-:-:S03]  /*0aa0*/  MOV R4, R8 ;  /* 0x0000000800047202 */ /* 0x000fc60000000f00 */
[-C--:B------:R-:W-:Y:S02]  /*0ab0*/  IMAD R3, R3, R0.reuse, R6 ;  /* 0x0000000003037224 */ /* 0x080fe400078e0206 */
[----:B------:R-:W-:-:S03]  /*0ac0*/  IMAD.WIDE.U32 R4, R2, R0, R4 ;  /* 0x0000000002047225 */ /* 0x000fc600078e0004 */
[----:B------:R-:W-:Y:S02]  /*0ad0*/  LEA R2, P0, R4, R14, 0x1 ;  /* 0x0000000e04027211 */ /* 0x000fe400078008ff */
[----:B------:R-:W-:-:S04]  /*0ae0*/  IADD3 R3, PT, PT, R5, R3, RZ ;  /* 0x0000000305037210 */ /* 0x000fc80007ffe0ff */
[----:B------:R-:W-:-:S05]  /*0af0*/  LEA.HI.X R3, R4, R15, R3, 0x1, P0 ;  /* 0x0000000f04037211 */ /* 0x000fca00000f0c03 */
[----:B------:R2:W-:Y:S02]  /*0b00*/  ST.E.128 desc[UR4][R2.64], RZ ;  /* 0x000000ff02007985 */ /* 0x0005e4000c101d04 */
.L_x_1764:
[----:B------:R-:W-:Y:S05]  /*0b10*/  BSYNC.RECONVERGENT B0 ;  /* 0x0000000000007941 */ /* 0x000fea0003800200 */
.L_x_1763:
[----:B--2---:R-:W-:Y:S01]  /*0b20*/  MOV R2, R19 ;  /* 0x0000001300027202 */ /* 0x004fe20000000f00 */
[----:B------:R1:W-:Y:S01]  /*0b30*/  @!P3 ST.E desc[UR4][R12.64], R7 ;  /* 0x000000070c00b985 */ /* 0x0003e2000c101904 */
[----:B------:R-:W-:-:S04]  /*0b40*/  MOV R3, 0x0 ;  /* 0x0000000000037802 */ /* 0x000fc80000000f00 */
[----:B-1----:R-:W-:Y:S05]  /*0b50*/  @P2 RET.REL.NODEC R2 `(_ZN5flash24flash_fwd_splitkv_kernelI23Flash_fwd_kernel_traitsILi32ELi64ELi256ELi4ELb0ELb0EN7cutlass6half_tE19Flash_kernel_traitsILi32ELi64ELi256ELi4ES3_EELb0ELb1ELb0ELb0ELb0ELb0ELb0ELb1EEEvNS_16Flash_fwd_paramsE) ;  /* 0xfffffff402282950 */ /* 0x002fea0003c3ffff */
[----:B------:R-:W-:Y:S02]  /*0b60*/  MOV R0, 0x7f800000 ;  /* 0x7f80000000007802 */ /* 0x000fe40000000f00 */
[----:B------:R-:W-:Y:S02]  /*0b70*/  MOV R2, R19 ;  /* 0x0000001300027202 */ /* 0x000fe40000000f00 */
[----:B------:R-:W-:Y:S01]  /*0b80*/  MOV R3, 0x0 ;  /* 0x0000000000037802 */ /* 0x000fe20000000f00 */
[----:B------:R1:W-:Y:S03]  /*0b90*/  ST.E desc[UR4][R12.64+0x80], R0 ;  /* 0x000080000c007985 */ /* 0x0003e6000c101904 */
[----:B-1----:R-:W-:Y:S05]  /*0ba0*/  RET.REL.NODEC R2 `(_ZN5flash24flash_fwd_splitkv_kernelI23Flash_fwd_kernel_traitsILi32ELi64ELi256ELi4ELb0ELb0EN7cutlass6half_tE19Flash_kernel_traitsILi32ELi64ELi256ELi4ES3_EELb0ELb1ELb0ELb0ELb0ELb0ELb0ELb1EEEvNS_16Flash_fwd_paramsE) ;  /* 0xfffffff402147950 */ /* 0x002fea0003c3ffff */
.L_x_1762:
[----:B------:R-:W3:Y:S04]  /*0bb0*/  LD.E.64 R2, desc[UR4][R134.64+0x158] ;  /* 0x0001580486027980 */ /* 0x000ee8000c101b00 */
[----:B------:R-:W4:Y:S01]  /*0bc0*/  LD.E.64 R20, desc[UR4][R134.64+0x160] ;  /* 0x0001600486147980 */ /* 0x000f22000c101b00 */
[----:B------:R-:W-:Y:S01]  /*0bd0*/  IMAD.MOV.U32 R8, RZ, RZ, R37 ;  /* 0x000000ffff087224 */ /* 0x000fe200078e0025 */
[----:B---3--:R-:W-:-:S04]  /*0be0*/  ISETP.NE.U32.AND P1, PT, R2, RZ, PT ;  /* 0x000000ff0200720c */ /* 0x008fc80003f25070 */
[----:B------:R-:W-:-:S13]  /*0bf0*/  ISETP.NE.AND.EX P1, PT, R3, RZ, PT, P1 ;  /* 0x000000ff0300720c */ /* 0x000fda0003f25310 */
[----:B------:R-:W-:-:S05]  /*0c00*/  @P1 IADD3 R2, P0, PT, R2, R116, RZ ;  /* 0x0000007402021210 */ /* 0x000fca0007f1e0ff */
[----:B------:R-:W-:-:S05]  /*0c10*/  @P1 IMAD.X R3, R3, 0x1, R117, P0 ;  /* 0x0000000103031824 */ /* 0x000fca00000e0675 */
[----:B------:R1:W5:Y:S01]  /*0c20*/  @P1 LD.E R8, desc[UR4][R2.64] ;  /* 0x0000000402081980 */ /* 0x000362000c101900 */
[----:B----4-:R-:W-:-:S03]  /*0c30*/  ISETP.NE.U32.AND P0, PT, R20, RZ, PT ;  /* 0x000000ff1400720c */ /* 0x010fc60003f05070 */
[----:B------:R1:W-:Y:S01]  /*0c40*/  STL.64 [R1], R20 ;  /* 0x0000001401007387 */ /* 0x0003e20000100a00 */
[----:B------:R-:W3:Y:S01]  /*0c50*/  S2R R40, SR_CTAID.Z ;  /* 0x0000000000287919 */ /* 0x000ee20000002700 */
[----:B------:R-:W-:Y:S01]  /*0c60*/  ISETP.NE.AND.EX P0, PT, R21, RZ, PT, P0 ;  /* 0x000000ff1500720c */ /* 0x000fe20003f05300 */
[----:B------:R-:W-:-:S12]  /*0c70*/  BSSY.RECONVERGENT B0, `(.L_x_1765) ;  /* 0x00000b6000007945 */ /* 0x000fd80003800200 */
[----:B------:R-:W-:Y:S05]  /*0c80*/  @!P0 BRA `(.L_x_1766) ;  /* 0x0000000400888947 */ /* 0x000fea0003800000 */
[----:B------:R-:W4:Y:S04]  /*0c90*/  LD.E R13, desc[UR4][R134.64+0x170] ;  /* 0x00017004860d7980 */ /* 0x000f28000c101900 */
[----:B------:R-:W2:Y:S01]  /*0ca0*/  LD.E.64 R6, desc[UR4][R134.64+0x168] ;  /* 0x0001680486067980 */ /* 0x000ea2000c101b00 */
[----:B------:R-:W-:Y:S02]  /*0cb0*/  MOV R10, R134 ;  /* 0x00000086000a7202 */ /* 0x000fe40000000f00 */
[----:B------:R-:W-:-:S05]  /*0cc0*/  MOV R11, R135 ;  /* 0x00000087000b7202 */ /* 0x000fca0000000f00 */
[----:B------:R-:W3:Y:S01]  /*0cd0*/  LD.E R16, desc[UR4][R10.64+0x68] ;  /* 0x000068040a107980 */ /* 0x000ee2000c101900 */
[----:B------:R-:W-:-:S03]  /*0ce0*/  LEA R18, R36, 0xffffff00, 0x8 ;  /* 0xffffff0024127811 */ /* 0x000fc600078e40ff */
[----:B------:R-:W3:Y:S01]  /*0cf0*/  LD.E.64 R218, desc[UR4][R10.64+0x38] ;  /* 0x000038040ada7980 */ /* 0x000ee2000c101b00 */
[----:B------:R-:W-:-:S03]  /*0d00*/  IABS R4, R18 ;  /* 0x0000001200047213 */ /* 0x000fc60000000000 */
[----:B------:R-:W3:Y:S04]  /*0d10*/  LD.E.64 R14, desc[UR4][R10.64+0x28] ;  /* 0x000028040a0e7980 */ /* 0x000ee8000c101b00 */
[----:B------:R-:W5:Y:S04]  /*0d20*/  LD.E.64 R28, desc[UR4][R10.64+0x58] ;  /* 0x000058040a1c7980 */ /* 0x000f68000c101b00 */
[----:B------:R-:W5:Y:S01]  /*0d30*/  LD.E.64 R242, desc[UR4][R10.64+0x40] ;  /* 0x000040040af27980 */ /* 0x000f62000c101b00 */
[----:B----4-:R-:W-:-:S04]  /*0d40*/  IABS R5, R13 ;  /* 0x0000000d00057213 */ /* 0x010fc80000000000 */
[----:B-1----:R-:W1:Y:S08]  /*0d50*/  I2F.RP R2, R5 ;  /* 0x0000000500027306 */ /* 0x002e700000209400 */
[----:B-1----:R-:W1:Y:S02]  /*0d60*/  MUFU.RCP R2, R2 ;  /* 0x0000000200027308 */ /* 0x002e640000001000 */
[----:B-1----:R-:W-:-:S06]  /*0d70*/  VIADD R2, R2, 0xffffffe ;  /* 0x0ffffffe02027836 */ /* 0x002fcc0000000000 */
[----:B------:R-:W1:Y:S01]  /*0d80*/  F2I.FTZ.U32.TRUNC.NTZ R3, R2 ;  /* 0x0000000200037305 */ /* 0x000e62000021f000 */
[----:B-----5:R-:W-:Y:S02]  /*0d90*/  IABS R8, R13 ;  /* 0x0000000d00087213 */ /* 0x020fe40000000000 */
[----:B-1----:R-:W-:Y:S01]  /*0da0*/  IADD3 R0, PT, PT, RZ, -R3, RZ ;  /* 0x80000003ff007210 */ /* 0x002fe20007ffe0ff */
[----:B------:R-:W-:-:S04]  /*0db0*/  IMAD.MOV.U32 R2, RZ, RZ, RZ ;  /* 0x000000ffff027224 */ /* 0x000fc800078e00ff */
[----:B------:R-:W-:-:S04]  /*0dc0*/  IMAD R0, R0, R5, RZ ;  /* 0x0000000500007224 */ /* 0x000fc800078e02ff */
[----:B------:R-:W-:Y:S01]  /*0dd0*/  IMAD.HI.U32 R3, R3, R0, R2 ;  /* 0x0000000003037227 */ /* 0x000fe200078e0002 */
[----:B------:R-:W-:-:S03]  /*0de0*/  MOV R0, R4 ;  /* 0x0000000400007202 */ /* 0x000fc60000000f00 */
[----:B------:R-:W-:Y:S02]  /*0df0*/  IMAD.MOV R2, RZ, RZ, -R8 ;  /* 0x000000ffff027224 */ /* 0x000fe400078e0a08 */
[----:B------:R-:W-:Y:S01]  /*0e00*/  IMAD.HI.U32 R4, R3, R0, RZ ;  /* 0x0000000003047227 */ /* 0x000fe200078e00ff */
[----:B------:R-:W4:Y:S03]  /*0e10*/  LD.E.64 R8, desc[UR4][R10.64+0x50] ;  /* 0x000050040a087980 */ /* 0x000f26000c101b00 */
        /* <DEDUP_REMOVED lines=9> */
[----:B------:R-:W-:Y:S02]  /*0eb0*/  IMAD R0, R7, R37, RZ ;  /* 0x0000002507007224 */ /* 0x000fe400078e02ff */
[----:B------:R-:W2:Y:S02]  /*0ec0*/  LD.E.64 R6, desc[UR4][R10.64+0x20] ;  /* 0x000020040a067980 */ /* 0x000ea4000c101b00 */
        /* <DEDUP_REMOVED lines=9> */
[----:B------:R-:W-:-:S05]  /*0f60*/  IMAD.WIDE R2, R5, 0x4, R2 ;  /* 0x0000000405027825 */ /* 0x000fca00078e0202 */
[----:B------:R1:W4:Y:S01]  /*0f70*/  LD.E R12, desc[UR4][R2.64] ;  /* 0x00000004020c7980 */ /* 0x000322000c101900 */
[----:B---3--:R-:W-:-:S04]  /*0f80*/  IABS R4, R16 ;  /* 0x0000001000047213 */ /* 0x008fc80000000000 */
[----:B-1----:R-:W1:Y:S08]  /*0f90*/  I2F.RP R2, R4 ;  /* 0x0000000400027306 */ /* 0x002e700000209400 */
[----:B-1----:R-:W1:Y:S02]  /*0fa0*/  MUFU.RCP R2, R2 ;  /* 0x0000000200027308 */ /* 0x002e640000001000 */
[----:B-1----:R-:W-:-:S06]  /*0fb0*/  IADD3 R2, PT, PT, R2, 0xffffffe, RZ ;  /* 0x0ffffffe02027810 */ /* 0x002fcc0007ffe0ff */
[----:B------:R-:W1:Y:S01]  /*0fc0*/  F2I.FTZ.U32.TRUNC.NTZ R3, R2 ;  /* 0x0000000200037305 */ /* 0x000e62000021f000 */
[----:B------:R-:W-:Y:S02]  /*0fd0*/  IABS R19, R40 ;  /* 0x0000002800137213 */ /* 0x000fe40000000000 */
[----:B------:R-:W-:Y:S01]  /*0fe0*/  IABS R17, R16 ;  /* 0x0000001000117213 */ /* 0x000fe20000000000 */
[----:B-1----:R-:W-:Y:S01]  /*0ff0*/  IMAD.MOV R0, RZ, RZ, -R3 ;  /* 0x000000ffff007224 */ /* 0x002fe200078e0a03 */
[----:B------:R-:W-:-:S03]  /*1000*/  MOV R2, RZ ;  /* 0x000000ff00027202 */ /* 0x000fc60000000f00 */
[----:B------:R-:W-:-:S04]  /*1010*/  IMAD R0, R0, R4, RZ ;  /* 0x0000000400007224 */ /* 0x000fc800078e02ff */
[----:B------:R-:W-:Y:S01]  /*1020*/  IMAD.HI.U32 R2, R3, R0, R2 ;  /* 0x0000000003027227 */ /* 0x000fe200078e0002 */
[----:B------:R-:W-:-:S03]  /*1030*/  IADD3 R0, PT, PT, RZ, -R17, RZ ;  /* 0x80000011ff007210 */ /* 0x000fc60007ffe0ff */
[----:B------:R-:W-:-:S04]  /*1040*/  IMAD.MOV.U32 R3, RZ, RZ, R19 ;  /* 0x000000ffff037224 */ /* 0x000fc800078e0013 */
        /* <DEDUP_REMOVED lines=11> */
[----:B------:R-:W-:Y:S01]  /*1100*/  @P2 IADD3 R2, PT, PT, R2, 0x1, RZ ;  /* 0x0000000102022810 */ /* 0x000fe20007ffe0ff */
[----:B------:R-:W-:Y:S01]  /*1110*/  IMAD R4, R219, R13, RZ ;  /* 0x0000000ddb047224 */ /* 0x000fe200078e02ff */
[----:B------:R-:W-:Y:S02]  /*1120*/  SHF.R.S32.HI R17, RZ, 0x1f, R13 ;  /* 0x0000001fff117819 */ /* 0x000fe4000001140d */
[----:B------:R-:W-:-:S03]  /*1130*/  MOV R0, R2 ;  /* 0x0000000200007202 */ /* 0x000fc60000000f00 */
[----:B------:R-:W-:Y:S01]  /*1140*/  IMAD R4, R218, R17, R4 ;  /* 0x00000011da047224 */ /* 0x000fe200078e0204 */
[----:B------:R-:W-:Y:S02]  /*1150*/  @!P0 IADD3 R0, PT, PT, -R0, RZ, RZ ;  /* 0x000000ff00008210 */ /* 0x000fe40007ffe1ff */
[----:B------:R-:W-:-:S04]  /*1160*/  @!P1 LOP3.LUT R0, RZ, R16, RZ, 0x33, !PT ;  /* 0x00000010ff009212 */ /* 0x000fc800078e33ff */
[----:B------:R-:W-:Y:S02]  /*1170*/  SHF.R.S32.HI R5, RZ, 0x1f, R0 ;  /* 0x0000001fff057819 */ /* 0x000fe40000011400 */
[----:B----4-:R-:W-:Y:S01]  /*1180*/  SHF.R.S32.HI R19, RZ, 0x1f, R12 ;  /* 0x0000001fff137819 */ /* 0x010fe2000001140c */
[----:B--2---:R-:W-:-:S04]  /*1190*/  IMAD R3, R7, R12, RZ ;  /* 0x0000000c07037224 */ /* 0x004fc800078e02ff */
[C---:B------:R-:W-:Y:S02]  /*11a0*/  IMAD R3, R6.reuse, R19, R3 ;  /* 0x0000001306037224 */ /* 0x040fe400078e0203 */
[----:B------:R-:W-:-:S04]  /*11b0*/  IMAD.WIDE.U32 R6, R6, R12, RZ ;  /* 0x0000000c06067225 */ /* 0x000fc800078e00ff */
[----:B------:R-:W-:Y:S02]  /*11c0*/  IMAD.IADD R3, R7, 0x1, R3 ;  /* 0x0000000107037824 */ /* 0x000fe400078e0203 */
[----:B------:R-:W-:-:S04]  /*11d0*/  IMAD.MOV.U32 R2, RZ, RZ, R6 ;  /* 0x000000ffff027224 */ /* 0x000fc800078e0006 */
[----:B------:R-:W-:-:S04]  /*11e0*/  IMAD.WIDE.U32 R2, R13, R218, R2 ;  /* 0x000000da0d027225 */ /* 0x000fc800078e0002 */
[----:B------:R-:W-:Y:S02]  /*11f0*/  IMAD.IADD R3, R3, 0x1, R4 ;  /* 0x0000000103037824 */ /* 0x000fe400078e0204 */
[----:B------:R-:W-:Y:S02]  /*1200*/  IMAD R4, R9, R0, RZ ;  /* 0x0000000009047224 */ /* 0x000fe400078e02ff */
[----:B------:R-:W-:Y:S02]  /*1210*/  IMAD R7, R15, R12, RZ ;  /* 0x0000000c0f077224 */ /* 0x000fe400078e02ff */
[----:B------:R-:W-:Y:S02]  /*1220*/  IMAD R6, R8, R5, R4 ;  /* 0x0000000508067224 */ /* 0x000fe400078e0204 */
[----:B------:R-:W-:-:S04]  /*1230*/  IMAD.WIDE.U32 R2, R0, R8, R2 ;  /* 0x0000000800027225 */ /* 0x000fc800078e0002 */
[----:B------:R-:W-:Y:S01]  /*1240*/  IMAD.WIDE.U32 R4, R14, R12, RZ ;  /* 0x0000000c0e047225 */ /* 0x000fe200078e00ff */
[----:B------:R-:W-:-:S03]  /*1250*/  IADD3 R30, PT, PT, R3, R6, RZ ;  /* 0x00000006031e7210 */ /* 0x000fc60007ffe0ff */
[----:B------:R-:W-:Y:S01]  /*1260*/  IMAD R14, R14, R19, R7 ;  /* 0x000000130e0e7224 */ /* 0x000fe200078e0207 */
[----:B------:R-:W-:Y:S01]  /*1270*/  MOV R6, R4 ;  /* 0x0000000400067202 */ /* 0x000fe20000000f00 */
[----:B------:R-:W-:Y:S02]  /*1280*/  IMAD.MOV.U32 R19, RZ, RZ, R2 ;  /* 0x000000ffff137224 */ /* 0x000fe400078e0002 */
[----:B------:R-:W-:Y:S01]  /*1290*/  IMAD.IADD R7, R5, 0x1, R14 ;  /* 0x0000000105077824 */ /* 0x000fe200078e020e */
[----:B------:R-:W-:Y:S05]  /*12a0*/  BRA `(.L_x_1767) ;  /* 0x0000000400487947 */ /* 0x000fea0003800000 */
.L_x_1766:
[----:B------:R-:W4:Y:S01]  /*12b0*/  LD.E R16, desc[UR4][R134.64+0x68] ;  /* 0x0000680486107980 */ /* 0x000f22000c101900 */
[----:B------:R-:W-:-:S03]  /*12c0*/  ISETP.NE.AND P2, PT, R14, -0x1, PT ;  /* 0xffffffff0e00780c */ /* 0x000fc60003f45270 */
[----:B------:R-:W2:Y:S01]  /*12d0*/  LD.E.64 R218, desc[UR4][R134.64+0x38] ;  /* 0x0000380486da7980 */ /* 0x000ea2000c101b00 */
[----:B------:R-:W-:Y:S01]  /*12e0*/  MOV R10, R134 ;  /* 0x00000086000a7202 */ /* 0x000fe20000000f00 */
[----:B------:R-:W-:Y:S02]  /*12f0*/  IMAD.MOV.U32 R11, RZ, RZ, R135 ;  /* 0x000000ffff0b7224 */ /* 0x000fe400078e0087 */
[----:B------:R2:W5:Y:S04]  /*1300*/  LD.E.64 R28, desc[UR4][R134.64+0x58] ;  /* 0x00005804861c7980 */ /* 0x000568000c101b00 */
[----:B------:R-:W2:Y:S04]  /*1310*/  LD.E.64 R242, desc[UR4][R10.64+0x40] ;  /* 0x000040040af27980 */ /* 0x000ea8000c101b00 */
[----:B------:R-:W2:Y:S04]  /*1320*/  @!P2 LD.E.64 R4, desc[UR4][R134.64+0x20] ;  /* 0x000020048604a980 */ /* 0x000ea8000c101b00 */
[----:B------:R-:W2:Y:S04]  /*1330*/  @!P2 LD.E.64 R18, desc[UR4][R134.64+0x28] ;  /* 0x000028048612a980 */ /* 0x000ea8000c101b00 */
[----:B-1----:R-:W2:Y:S01]  /*1340*/  LD.E.64 R20, desc[UR4][R10.64+0x50] ;  /* 0x000050040a147980 */ /* 0x002ea2000c101b00 */
[----:B---3--:R-:W-:-:S02]  /*1350*/  IABS R9, R40 ;  /* 0x0000002800097213 */ /* 0x008fc40000000000 */
[----:B-----5:R-:W-:Y:S02]  /*1360*/  @!P2 SHF.R.S32.HI R13, RZ, 0x1f, R8 ;  /* 0x0000001fff0da819 */ /* 0x020fe40000011408 */
[----:B------:R-:W-:Y:S02]  /*1370*/  CS2R R240, SRZ ;  /* 0x0000000000f07805 */ /* 0x000fe4000001ff00 */
[----:B------:R-:W-:Y:S02]  /*1380*/  MOV R17, RZ ;  /* 0x000000ff00117202 */ /* 0x000fe40000000f00 */
[----:B----4-:R-:W-:-:S04]  /*1390*/  IABS R0, R16 ;  /* 0x0000001000007213 */ /* 0x010fc80000000000 */
[----:B------:R-:W1:Y:S08]  /*13a0*/  I2F.RP R2, R0 ;  /* 0x0000000000027306 */ /* 0x000e700000209400 */
[----:B-1----:R-:W1:Y:S02]  /*13b0*/  MUFU.RCP R2, R2 ;  /* 0x0000000200027308 */ /* 0x002e640000001000 */
[----:B-1----:R-:W-:-:S06]  /*13c0*/  IADD3 R2, PT, PT, R2, 0xffffffe, RZ ;  /* 0x0ffffffe02027810 */ /* 0x002fcc0007ffe0ff */
[----:B------:R-:W1:Y:S01]  /*13d0*/  F2I.FTZ.U32.TRUNC.NTZ R3, R2 ;  /* 0x0000000200037305 */ /* 0x000e62000021f000 */
[----:B------:R-:W-:Y:S01]  /*13e0*/  IABS R7, R16 ;  /* 0x0000001000077213 */ /* 0x000fe20000000000 */
[----:B-1----:R-:W-:-:S04]  /*13f0*/  IMAD.MOV R2, RZ, RZ, -R3 ;  /* 0x000000ffff027224 */ /* 0x002fc800078e0a03 */
[----:B------:R-:W-:Y:S01]  /*1400*/  IMAD R6, R2, R0, RZ ;  /* 0x0000000002067224 */ /* 0x000fe200078e02ff */
[----:B------:R-:W-:-:S05]  /*1410*/  MOV R2, RZ ;  /* 0x000000ff00027202 */ /* 0x000fca0000000f00 */
[----:B------:R-:W-:Y:S01]  /*1420*/  IMAD.HI.U32 R6, R3, R6, R2 ;  /* 0x0000000603067227 */ /* 0x000fe200078e0002 */
[----:B------:R-:W-:-:S03]  /*1430*/  IADD3 R2, PT, PT, RZ, -R7, RZ ;  /* 0x80000007ff027210 */ /* 0x000fc60007ffe0ff */
[----:B------:R-:W-:-:S04]  /*1440*/  IMAD.MOV.U32 R3, RZ, RZ, R9 ;  /* 0x000000ffff037224 */ /* 0x000fc800078e0009 */
[----:B------:R-:W-:-:S04]  /*1450*/  IMAD.HI.U32 R7, R6, R3, RZ ;  /* 0x0000000306077227 */ /* 0x000fc800078e00ff */
[----:B------:R-:W-:Y:S01]  /*1460*/  IMAD R6, R7, R2, R3 ;  /* 0x0000000207067224 */ /* 0x000fe200078e0203 */
[----:B------:R-:W-:Y:S01]  /*1470*/  @!P2 SHF.R.S32.HI R3, RZ, 0x1f, R12 ;  /* 0x0000001fff03a819 */ /* 0x000fe2000001140c */
[----:B--2---:R-:W-:-:S03]  /*1480*/  @!P2 IMAD R2, R219, R12, RZ ;  /* 0x0000000cdb02a224 */ /* 0x004fc600078e02ff */
[----:B------:R-:W-:Y:S01]  /*1490*/  ISETP.GT.U32.AND P1, PT, R0, R6, PT ;  /* 0x000000060000720c */ /* 0x000fe20003f24070 */
[----:B------:R-:W-:Y:S02]  /*14a0*/  @!P2 IMAD R9, R3, R218, R2 ;  /* 0x000000da0309a224 */ /* 0x000fe400078e0202 */
[----:B------:R-:W-:-:S04]  /*14b0*/  @!P2 IMAD.WIDE.U32 R2, R218, R12, RZ ;  /* 0x0000000cda02a225 */ /* 0x000fc800078e00ff */
[----:B------:R-:W-:Y:S02]  /*14c0*/  @!P2 IMAD R5, R5, R8, RZ ;  /* 0x000000080505a224 */ /* 0x000fe400078e02ff */
[----:B------:R-:W-:Y:S02]  /*14d0*/  @!P2 IMAD.IADD R3, R3, 0x1, R9 ;  /* 0x000000010303a824 */ /* 0x000fe400078e0209 */
[----:B------:R-:W-:Y:S02]  /*14e0*/  @!P2 IMAD R13, R4, R13, R5 ;  /* 0x0000000d040da224 */ /* 0x000fe400078e0205 */
[----:B------:R-:W-:Y:S01]  /*14f0*/  @!P1 IMAD.IADD R6, R6, 0x1, -R0 ;  /* 0x0000000106069824 */ /* 0x000fe200078e0a00 */
[----:B------:R-:W-:Y:S01]  /*1500*/  @P2 IADD3 R9, PT, PT, R12, R14, RZ ;  /* 0x0000000e0c092210 */ /* 0x000fe20007ffe0ff */
[----:B------:R-:W-:-:S03]  /*1510*/  @!P2 IMAD.WIDE.U32 R4, R4, R8, R2 ;  /* 0x000000080404a225 */ /* 0x000fc600078e0002 */
[----:B------:R-:W-:Y:S01]  /*1520*/  ISETP.GE.U32.AND P3, PT, R6, R0, PT ;  /* 0x000000000600720c */ /* 0x000fe20003f66070 */
[----:B------:R-:W-:Y:S01]  /*1530*/  @P2 IMAD R6, R219, R9, RZ ;  /* 0x00000009db062224 */ /* 0x000fe200078e02ff */
[----:B------:R-:W-:Y:S01]  /*1540*/  @!P2 IADD3 R0, PT, PT, R5, R13, RZ ;  /* 0x0000000d0500a210 */ /* 0x000fe20007ffe0ff */
[----:B------:R-:W-:Y:S01]  /*1550*/  @P2 IMAD.WIDE.U32 R2, R218, R9, RZ ;  /* 0x00000009da022225 */ /* 0x000fe200078e00ff */
[----:B------:R-:W-:Y:S02]  /*1560*/  LOP3.LUT R5, R40, R16, RZ, 0x3c, !PT ;  /* 0x0000001028057212 */ /* 0x000fe400078e3cff */
[----:B------:R-:W-:Y:S01]  /*1570*/  @!P1 IADD3 R7, PT, PT, R7, 0x1, RZ ;  /* 0x0000000107079810 */ /* 0x000fe20007ffe0ff */
[----:B------:R-:W-:Y:S01]  /*1580*/  @P2 IMAD.MOV.U32 R4, RZ, RZ, R2 ;  /* 0x000000ffff042224 */ /* 0x000fe200078e0002 */
[----:B------:R-:W-:Y:S02]  /*1590*/  ISETP.GE.AND P0, PT, R5, RZ, PT ;  /* 0x000000ff0500720c */ /* 0x000fe40003f06270 */
[----:B------:R-:W-:-:S02]  /*15a0*/  @P2 IADD3 R0, PT, PT, R3, R6, RZ ;  /* 0x0000000603002210 */ /* 0x000fc40007ffe0ff */
[----:B------:R-:W-:Y:S01]  /*15b0*/  ISETP.NE.AND P1, PT, R16, RZ, PT ;  /* 0x000000ff1000720c */ /* 0x000fe20003f25270 */
[----:B------:R-:W-:Y:S01]  /*15c0*/  @!P2 IMAD R6, R243, R12, RZ ;  /* 0x0000000cf306a224 */ /* 0x000fe200078e02ff */
[----:B------:R-:W-:Y:S01]  /*15d0*/  LEA R13, R36, 0xffffff00, 0x8 ;  /* 0xffffff00240d7811 */ /* 0x000fe200078e40ff */
[----:B------:R-:W-:Y:S01]  /*15e0*/  IMAD.MOV.U32 R3, RZ, RZ, R0 ;  /* 0x000000ffff037224 */ /* 0x000fe200078e0000 */
[----:B------:R-:W-:Y:S02]  /*15f0*/  @!P2 SHF.R.S32.HI R5, RZ, 0x1f, R12 ;  /* 0x0000001fff05a819 */ /* 0x000fe4000001140c */
[----:B------:R-:W-:Y:S02]  /*1600*/  MOV R2, R4 ;  /* 0x0000000400027202 */ /* 0x000fe40000000f00 */
[----:B------:R-:W-:Y:S01]  /*1610*/  @P3 IADD3 R7, PT, PT, R7, 0x1, RZ ;  /* 0x0000000107073810 */ /* 0x000fe20007ffe0ff */
[-C--:B------:R-:W-:Y:S02]  /*1620*/  IMAD R9, R219, R13.reuse, RZ ;  /* 0x0000000ddb097224 */ /* 0x080fe400078e02ff */
[----:B------:R-:W-:Y:S01]  /*1630*/  IMAD.WIDE.U32 R2, R218, R13, R2 ;  /* 0x0000000dda027225 */ /* 0x000fe200078e0002 */
[----:B------:R-:W-:-:S03]  /*1640*/  MOV R0, R7 ;  /* 0x0000000700007202 */ /* 0x000fc60000000f00 */
[----:B------:R-:W-:Y:S02]  /*1650*/  @!P2 IMAD R4, R5, R242, R6 ;  /* 0x000000f20504a224 */ /* 0x000fe400078e0206 */
[----:B------:R-:W-:Y:S01]  /*1660*/  @!P2 IMAD.WIDE.U32 R6, R242, R12, RZ ;  /* 0x0000000cf206a225 */ /* 0x000fe200078e00ff */
[----:B------:R-:W-:Y:S02]  /*1670*/  @!P0 IADD3 R0, PT, PT, -R0, RZ, RZ ;  /* 0x000000ff00008210 */ /* 0x000fe40007ffe1ff */
[----:B------:R-:W-:Y:S01]  /*1680*/  @!P1 LOP3.LUT R0, RZ, R16, RZ, 0x33, !PT ;  /* 0x00000010ff009212 */ /* 0x000fe200078e33ff */
[----:B------:R-:W-:Y:S01]  /*1690*/  IMAD.IADD R5, R3, 0x1, R9 ;  /* 0x0000000103057824 */ /* 0x000fe200078e0209 */
[----:B------:R-:W-:Y:S01]  /*16a0*/  @P2 IADD3 R9, PT, PT, R12, R14, RZ ;  /* 0x0000000e0c092210 */ /* 0x000fe20007ffe0ff */
[----:B------:R-:W-:Y:S01]  /*16b0*/  @!P2 IMAD.IADD R3, R7, 0x1, R4 ;  /* 0x000000010703a824 */ /* 0x000fe200078e0204 */
[----:B------:R-:W-:Y:S01]  /*16c0*/  MOV R4, R2 ;  /* 0x0000000200047202 */ /* 0x000fe20000000f00 */
[----:B------:R-:W-:Y:S01]  /*16d0*/  @!P2 IMAD R12, R19, R8, RZ ;  /* 0x00000008130ca224 */ /* 0x000fe200078e02ff */
[----:B------:R-:W-:-:S02]  /*16e0*/  @!P2 SHF.R.S32.HI R7, RZ, 0x1f, R8 ;  /* 0x0000001fff07a819 */ /* 0x000fc40000011408 */
[----:B------:R-:W-:Y:S01]  /*16f0*/  @!P2 MOV R2, R6 ;  /* 0x000000060002a202 */ /* 0x000fe20000000f00 */
[----:B------:R-:W-:Y:S01]  /*1700*/  IMAD R14, R21, R0, RZ ;  /* 0x00000000150e7224 */ /* 0x000fe200078e02ff */
[----:B------:R-:W-:Y:S01]  /*1710*/  SHF.R.S32.HI R15, RZ, 0x1f, R0 ;  /* 0x0000001fff0f7819 */ /* 0x000fe20000011400 */
[C---:B------:R-:W-:Y:S02]  /*1720*/  @!P2 IMAD R12, R18.reuse, R7, R12 ;  /* 0x00000007120ca224 */ /* 0x040fe400078e020c */
[----:B------:R-:W-:-:S04]  /*1730*/  @!P2 IMAD.WIDE.U32 R6, R18, R8, R2 ;  /* 0x000000081206a225 */ /* 0x000fc800078e0002 */
[----:B------:R-:W-:-:S04]  /*1740*/  IMAD.WIDE.U32 R4, R20, R0, R4 ;  /* 0x0000000014047225 */ /* 0x000fc800078e0004 */
[----:B------:R-:W-:Y:S02]  /*1750*/  IMAD R14, R20, R15, R14 ;  /* 0x0000000f140e7224 */ /* 0x000fe400078e020e */
[----:B------:R-:W-:-:S04]  /*1760*/  @P2 IMAD.WIDE.U32 R2, R242, R9, RZ ;  /* 0x00000009f2022225 */ /* 0x000fc800078e00ff */
[----:B------:R-:W-:Y:S01]  /*1770*/  @P2 IMAD R0, R243, R9, RZ ;  /* 0x00000009f3002224 */ /* 0x000fe200078e02ff */
[----:B------:R-:W-:Y:S01]  /*1780*/  MOV R19, R4 ;  /* 0x0000000400137202 */ /* 0x000fe20000000f00 */
[----:B------:R-:W-:Y:S01]  /*1790*/  @!P2 IMAD.IADD R7, R7, 0x1, R12 ;  /* 0x000000010707a824 */ /* 0x000fe200078e020c */
[----:B------:R-:W-:Y:S01]  /*17a0*/  IADD3 R30, PT, PT, R5, R14, RZ ;  /* 0x0000000e051e7210 */ /* 0x000fe20007ffe0ff */
[----:B------:R-:W-:Y:S01]  /*17b0*/  @P2 IMAD.IADD R7, R3, 0x1, R0 ;  /* 0x0000000103072824 */ /* 0x000fe200078e0200 */
[----:B------:R-:W-:Y:S02]  /*17c0*/  @P2 MOV R6, R2 ;  /* 0x0000000200062202 */ /* 0x000fe40000000f00 */
.L_x_1767:
[----:B------:R-:W-:Y:S05]  /*17d0*/  BSYNC.RECONVERGENT B0 ;  /* 0x0000000000007941 */ /* 0x000fea0003800200 */
.L_x_1765:
[----:B------:R-:W-:Y:S01]  /*17e0*/  ISETP.NE.AND P0, PT, R31, -0x1, PT ;  /* 0xffffffff1f00780c */ /* 0x000fe20003f05270 */
[----:B------:R-:W2:Y:S04]  /*17f0*/  LD.E.64 R14, desc[UR4][R134.64+0x30] ;  /* 0x00003004860e7980 */ /* 0x000ea8000c101b00 */
[----:B------:R-:W3:Y:S04]  /*1800*/  LD.E.64 R20, desc[UR4][R134.64+0x48] ;  /* 0x0000480486147980 */ /* 0x000ee8000c101b00 */
[----:B------:R1:W4:Y:S04]  /*1810*/  LD.E.64 R24, desc[UR4][R10.64] ;  /* 0x000000040a187980 */ /* 0x000328000c101b00 */
[----:B------:R-:W3:Y:S04]  /*1820*/  @!P0 LD.E.64 R8, desc[UR4][R134.64+0x18] ;  /* 0x0000180486088980 */ /* 0x000ee8000c101b00 */
[----:B------:R-:W4:Y:S04]  /*1830*/  LD.E.64 R26, desc[UR4][R134.64+0x10] ;  /* 0x00001004861a7980 */ /* 0x000f28000c101b00 */
[----:B------:R-:W4:Y:S04]  /*1840*/  LD.E.64 R22, desc[UR4][R134.64+0x8] ;  /* 0x0000080486167980 */ /* 0x000f28000c101b00 */
[----:B------:R-:W4:Y:S04]  /*1850*/  LD.E R35, desc[UR4][R134.64+0xd0] ;  /* 0x0000d00486237980 */ /* 0x000f28000c101900 */
[----:B------:R1:W5:Y:S01]  /*1860*/  LD.E R252, desc[UR4][R134.64+0xc0] ;  /* 0x0000c00486fc7980 */ /* 0x000362000c101900 */
[----:B------:R-:W-:-:S04]  /*1870*/  IABS R4, R16 ;  /* 0x0000001000047213 */ /* 0x000fc80000000000 */
[----:B------:R-:W1:Y:S08]  /*1880*/  I2F.RP R2, R4 ;  /* 0x0000000400027306 */ /* 0x000e700000209400 */
[----:B-1----:R-:W1:Y:S02]  /*1890*/  MUFU.RCP R2, R2 ;  /* 0x0000000200027308 */ /* 0x002e640000001000 */
[----:B-1----:R-:W-:-:S06]  /*18a0*/  VIADD R2, R2, 0xffffffe ;  /* 0x0ffffffe02027836 */ /* 0x002fcc0000000000 */
[----:B------:R-:W1:Y:S01]  /*18b0*/  F2I.FTZ.U32.TRUNC.NTZ R3, R2 ;  /* 0x0000000200037305 */ /* 0x000e62000021f000 */
[----:B------:R-:W-:Y:S02]  /*18c0*/  IABS R10, R40 ;  /* 0x00000028000a7213 */ /* 0x000fe40000000000 */
[----:B------:R-:W-:Y:S01]  /*18d0*/  IABS R5, R16 ;  /* 0x0000001000057213 */ /* 0x000fe20000000000 */
[----:B-1----:R-:W-:Y:S01]  /*18e0*/  IMAD.MOV R0, RZ, RZ, -R3 ;  /* 0x000000ffff007224 */ /* 0x002fe200078e0a03 */
[----:B------:R-:W-:-:S03]  /*18f0*/  MOV R2, RZ ;  /* 0x000000ff00027202 */ /* 0x000fc60000000f00 */
[----:B------:R-:W-:-:S04]  /*1900*/  IMAD R0, R0, R4, RZ ;  /* 0x0000000400007224 */ /* 0x000fc800078e02ff */
[----:B------:R-:W-:-:S04]  /*1910*/  IMAD.HI.U32 R2, R3, R0, R2 ;  /* 0x0000000003027227 */ /* 0x000fc800078e0002 */
[----:B------:R-:W-:Y:S02]  /*1920*/  IMAD.MOV.U32 R3, RZ, RZ, R10 ;  /* 0x000000ffff037224 */ /* 0x000fe400078e000a */
[----:B------:R-:W-:Y:S02]  /*1930*/  IMAD.MOV R0, RZ, RZ, -R5 ;  /* 0x000000ffff007224 */ /* 0x000fe400078e0a05 */
[----:B------:R-:W-:-:S04]  /*1940*/  IMAD.HI.U32 R5, R2, R3, RZ ;  /* 0x0000000302057227 */ /* 0x000fc800078e00ff */
[----:B------:R-:W-:-:S05]  /*1950*/  IMAD R0, R5, R0, R3 ;  /* 0x0000000005007224 */ /* 0x000fca00078e0203 */
[----:B------:R-:W-:Y:S01]  /*1960*/  ISETP.GT.U32.AND P3, PT, R4, R0, PT ;  /* 0x000000000400720c */ /* 0x000fe20003f64070 */
[----:B------:R-:W-:Y:S02]  /*1970*/  IMAD.MOV.U32 R34, RZ, RZ, RZ ;  /* 0x000000ffff227224 */ /* 0x000fe400078e00ff */
[----:B------:R-:W-:Y:S01]  /*1980*/  IMAD.SHL.U32 R250, R212, 0x8, RZ ;  /* 0x00000008d4fa7824 */ /* 0x000fe200078e00ff */
[----:B------:R-:W1:Y:S03]  /*1990*/  S2R R199, SR_CgaCtaId ;  /* 0x0000000000c77919 */ /* 0x000e660000008800 */
[----:B------:R1:W5:Y:S06]  /*19a0*/  @P4 LD.E R34, desc[UR4][R32.64] ;  /* 0x0000000420224980 */ /* 0x00036c000c101900 */
[----:B------:R-:W-:-:S02]  /*19b0*/  @!P3 IADD3 R0, PT, PT, R0, -R4, RZ ;  /* 0x800000040000b210 */ /* 0x000fc40007ffe0ff */
[----:B------:R-:W-:Y:S02]  /*19c0*/  LOP3.LUT R12, R250, 0x18, RZ, 0xc0, !PT ;  /* 0x00000018fa0c7812 */ /* 0x000fe400078ec0ff */
[----:B------:R-:W-:Y:S02]  /*19d0*/  ISETP.GE.U32.AND P4, PT, R0, R4, PT ;  /* 0x000000040000720c */ /* 0x000fe40003f86070 */
[----:B------:R-:W-:Y:S02]  /*19e0*/  LOP3.LUT R0, R40, R16, RZ, 0x3c, !PT ;  /* 0x0000001028007212 */ /* 0x000fe400078e3cff */
[----:B------:R-:W-:Y:S01]  /*19f0*/  IADD3 R2, P1, PT, R12, R6, RZ ;  /* 0x000000060c027210 */ /* 0x000fe20007f3e0ff */
[----:B------:R-:W-:Y:S01]  /*1a00*/  @!P3 VIADD R5, R5, 0x1 ;  /* 0x000000010505b836 */ /* 0x000fe20000000000 */
[----:B------:R-:W-:Y:S02]  /*1a10*/  ISETP.GE.AND P2, PT, R0, RZ, PT ;  /* 0x000000ff0000720c */ /* 0x000fe40003f46270 */
[----:B------:R-:W-:-:S02]  /*1a20*/  IADD3.X R3, PT, PT, RZ, R7, RZ, P1, !PT ;  /* 0x00000007ff037210 */ /* 0x000fc40000ffe4ff */
[----:B------:R-:W-:Y:S01]  /*1a30*/  ISETP.NE.AND P1, PT, R16, RZ, PT ;  /* 0x000000ff1000720c */ /* 0x000fe20003f25270 */
[-C--:B------:R-:W-:Y:S02]  /*1a40*/  IMAD R0, R17, R242.reuse, RZ ;  /* 0x000000f211007224 */ /* 0x080fe400078e02ff */
[----:B------:R-:W-:Y:S02]  /*1a50*/  @P4 VIADD R5, R5, 0x1 ;  /* 0x0000000105054836 */ /* 0x000fe40000000000 */
[C---:B------:R-:W-:Y:S02]  /*1a60*/  IMAD R10, R13.reuse, R243, R0 ;  /* 0x000000f30d0a7224 */ /* 0x040fe400078e0200 */
[----:B------:R-:W-:Y:S02]  /*1a70*/  IMAD.MOV.U32 R18, RZ, RZ, R5 ;  /* 0x000000ffff127224 */ /* 0x000fe400078e0005 */
[----:B------:R-:W-:-:S03]  /*1a80*/  IMAD.WIDE.U32 R2, R13, R242, R2 ;  /* 0x000000f20d027225 */ /* 0x000fc600078e0002 */
[----:B------:R-:W-:Y:S02]  /*1a90*/  @!P2 IADD3 R18, PT, PT, -R18, RZ, RZ ;  /* 0x000000ff1212a210 */ /* 0x000fe40007ffe1ff */
[----:B------:R-:W-:Y:S02]  /*1aa0*/  @!P1 LOP3.LUT R18, RZ, R16, RZ, 0x33, !PT ;  /* 0x00000010ff129212 */ /* 0x000fe400078e33ff */
[----:B------:R-:W-:-:S03]  /*1ab0*/  IADD3 R3, PT, PT, R3, R10, RZ ;  /* 0x0000000a03037210 */ /* 0x000fc60007ffe0ff */
[----:B------:R-:W-:Y:S01]  /*1ac0*/  IMAD R10, R29, R18, RZ ;  /* 0x000000121d0a7224 */ /* 0x000fe200078e02ff */
[----:B------:R-:W-:Y:S01]  /*1ad0*/  SHF.R.U32.HI R60, RZ, 0x2, R212 ;  /* 0x00000002ff3c7819 */ /* 0x000fe200000116d4 */
[----:B------:R-:W-:Y:S01]  /*1ae0*/  IMAD.MOV.U32 R61, RZ, RZ, RZ ;  /* 0x000000ffff3d7224 */ /* 0x000fe200078e00ff */
[----:B------:R-:W-:-:S03]  /*1af0*/  LOP3.LUT R241, R241, R240, RZ, 0x3c, !PT ;  /* 0x000000f0f1f17212 */ /* 0x000fc600078e3cff */
[----:B------:R-:W-:Y:S01]  /*1b00*/  IMAD R16, R219, R60, RZ ;  /* 0x0000003cdb107224 */ /* 0x000fe200078e02ff */
[----:B------:R-:W-:Y:S01]  /*1b10*/  SHF.L.U32 R118, R212, 0x2, RZ ;  /* 0x00000002d4767819 */ /* 0x000fe200000006ff */
[----:B------:R-:W-:Y:S01]  /*1b20*/  IMAD.SHL.U32 R198, R36, 0x100, RZ ;  /* 0x0000010024c67824 */ /* 0x000fe200078e00ff */
[----:B------:R-:W-:Y:S01]  /*1b30*/  LOP3.LUT R240, R241, R240, RZ, 0x3c, !PT ;  /* 0x000000f0f1f07212 */ /* 0x000fe200078e3cff */
[C---:B------:R-:W-:Y:S01]  /*1b40*/  IMAD.SHL.U32 R83, R242.reuse, 0x20, RZ ;  /* 0x00000020f2537824 */ /* 0x040fe200078e00ff */
[----:B------:R-:W-:Y:S01]  /*1b50*/  SHF.L.U64.HI R85, R242, 0x5, R243 ;  /* 0x00000005f2557819 */ /* 0x000fe200000102f3 */
[C---:B------:R-:W-:Y:S01]  /*1b60*/  IMAD.SHL.U32 R72, R218.reuse, 0x20, RZ ;  /* 0x00000020da487824 */ /* 0x040fe200078e00ff */
[----:B------:R-:W-:Y:S02]  /*1b70*/  SHF.L.U64.HI R80, R218, 0x5, R219 ;  /* 0x00000005da507819 */ /* 0x000fe400000102db */
[----:B------:R-:W-:Y:S02]  /*1b80*/  IADD3 R89, PT, PT, R198, -0x100, RZ ;  /* 0xffffff00c6597810 */ /* 0x000fe40007ffe0ff */
[----:B------:R-:W-:-:S02]  /*1b90*/  LOP3.LUT R115, R118, 0xc, RZ, 0xc0, !PT ;  /* 0x0000000c76737812 */ /* 0x000fc400078ec0ff */
[----:B------:R-:W-:Y:S01]  /*1ba0*/  LOP3.LUT R241, R241, R240, RZ, 0x3c, !PT ;  /* 0x000000f0f1f17212 */ /* 0x000fe200078e3cff */
[----:B--2---:R-:W-:-:S04]  /*1bb0*/  @P0 IMAD.WIDE.U32 R4, R14, R31, RZ ;  /* 0x0000001f0e040225 */ /* 0x004fc800078e00ff */
[----:B---3--:R-:W-:-:S04]  /*1bc0*/  @!P0 IMAD.WIDE.U32 R6, R8, R37, RZ ;  /* 0x0000002508068225 */ /* 0x008fc800078e00ff */
[----:B------:R-:W-:Y:S02]  /*1bd0*/  @P0 IMAD.MOV.U32 R6, RZ, RZ, R4 ;  /* 0x000000ffff060224 */ /* 0x000fe400078e0004 */
[----:B------:R-:W-:Y:S02]  /*1be0*/  @!P0 IMAD R0, R9, R37, RZ ;  /* 0x0000002509008224 */ /* 0x000fe400078e02ff */
[----:B------:R-:W-:Y:S01]  /*1bf0*/  @P0 IMAD R8, R15, R31, RZ ;  /* 0x0000001f0f080224 */ /* 0x000fe200078e02ff */
[----:B------:R-:W-:Y:S01]  /*1c00*/  IADD3 R6, P1, PT, R12, R6, RZ ;  /* 0x000000060c067210 */ /* 0x000fe20007f3e0ff */
[----:B------:R-:W-:Y:S01]  /*1c10*/  @!P0 IMAD.IADD R0, R7, 0x1, R0 ;  /* 0x0000000107008824 */ /* 0x000fe200078e0200 */
[----:B------:R-:W-:Y:S01]  /*1c20*/  SHF.R.S32.HI R31, RZ, 0x1f, R18 ;  /* 0x0000001fff1f7819 */ /* 0x000fe20000011412 */
[----:B------:R-:W-:Y:S02]  /*1c30*/  @P0 IMAD.IADD R0, R5, 0x1, R8 ;  /* 0x0000000105000824 */ /* 0x000fe400078e0208 */
[----:B------:R-:W-:Y:S01]  /*1c40*/  IMAD.WIDE.U32 R4, R18, R28, R2 ;  /* 0x0000001c12047225 */ /* 0x000fe200078e0002 */
[----:B------:R-:W-:-:S03]  /*1c50*/  MOV R2, 0x400 ;  /* 0x0000040000027802 */ /* 0x000fc60000000f00 */
[----:B------:R-:W-:Y:S01]  /*1c60*/  IMAD.X R7, RZ, RZ, R0, P1 ;  /* 0x000000ffff077224 */ /* 0x000fe200008e0600 */
[----:B-1----:R-:W-:Y:S01]  /*1c70*/  LEA R199, R199, R2, 0x18 ;  /* 0x00000002c7c77211 */ /* 0x002fe200078ec0ff */
[----:B------:R-:W-:Y:S02]  /*1c80*/  IMAD R10, R31, R28, R10 ;  /* 0x0000001c1f0a7224 */ /* 0x000fe400078e020a */
[----:B------:R-:W-:Y:S02]  /*1c90*/  @!P0 IMAD.MOV.U32 R2, RZ, RZ, R14 ;  /* 0x000000ffff028224 */ /* 0x000fe400078e000e */
[----:B------:R-:W-:Y:S01]  /*1ca0*/  @!P0 IMAD.MOV.U32 R3, RZ, RZ, R15 ;  /* 0x000000ffff038224 */ /* 0x000fe200078e000f */
[----:B------:R-:W-:Y:S01]  /*1cb0*/  @P0 MOV R3, R15 ;  /* 0x0000000f00030202 */ /* 0x000fe20000000f00 */
[-C--:B------:R-:W-:Y:S02]  /*1cc0*/  IMAD R0, R21, R40.reuse, RZ ;  /* 0x0000002815007224 */ /* 0x080fe400078e02ff */
[----:B------:R-:W-:Y:S01]  /*1cd0*/  IMAD.WIDE.U32 R8, R20, R40, R6 ;  /* 0x0000002814087225 */ /* 0x000fe200078e0006 */
[----:B------:R-:W-:-:S03]  /*1ce0*/  IADD3 R11, PT, PT, R5, R10, RZ ;  /* 0x0000000a050b7210 */ /* 0x000fc60007ffe0ff */
[----:B------:R-:W-:Y:S02]  /*1cf0*/  @P0 IMAD.MOV.U32 R2, RZ, RZ, R14 ;  /* 0x000000ffff020224 */ /* 0x000fe400078e000e */
[----:B------:R-:W-:Y:S01]  /*1d00*/  IMAD.WIDE.U32 R14, R39, 0x40, R60 ;  /* 0x00000040270e7825 */ /* 0x000fe200078e003c */
[----:B------:R-:W-:-:S03]  /*1d10*/  MOV R10, R4 ;  /* 0x00000004000a7202 */ /* 0x000fc60000000f00 */
[----:B------:R-:W-:Y:S02]  /*1d20*/  IMAD.IADD R5, R9, 0x1, R0 ;  /* 0x0000000109057824 */ /* 0x000fe400078e0200 */
[----:B------:R-:W-:Y:S02]  /*1d30*/  IMAD.MOV.U32 R4, RZ, RZ, R8 ;  /* 0x000000ffff047224 */ /* 0x000fe400078e0008 */
[-C--:B------:R-:W-:Y:S01]  /*1d40*/  IMAD R0, R15, R2.reuse, RZ ;  /* 0x000000020f007224 */ /* 0x080fe200078e02ff */
[----:B------:R-:W-:Y:S01]  /*1d50*/  SHF.L.U64.HI R100, R2, 0x5, R3 ;  /* 0x0000000502647819 */ /* 0x000fe20000010203 */
[----:B------:R-:W-:Y:S01]  /*1d60*/  IMAD.WIDE.U32 R4, R14, R2, R4 ;  /* 0x000000020e047225 */ /* 0x000fe200078e0004 */
[----:B------:R-:W-:-:S03]  /*1d70*/  IADD3 R6, P0, PT, R12, R19, RZ ;  /* 0x000000130c067210 */ /* 0x000fc60007f1e0ff */
[----:B------:R-:W-:Y:S02]  /*1d80*/  IMAD R0, R14, R3, R0 ;  /* 0x000000030e007224 */ /* 0x000fe400078e0200 */
[----:B------:R-:W-:Y:S02]  /*1d90*/  IMAD.SHL.U32 R90, R2, 0x20, RZ ;  /* 0x00000020025a7824 */ /* 0x000fe400078e00ff */
[----:B------:R-:W-:Y:S02]  /*1da0*/  IMAD R8, R243, R60, RZ ;  /* 0x0000003cf3087224 */ /* 0x000fe400078e02ff */
[----:B------:R-:W-:Y:S01]  /*1db0*/  IMAD.WIDE.U32 R2, R60, R242, R10 ;  /* 0x000000f23c027225 */ /* 0x000fe200078e000a */
[----:B------:R-:W-:Y:S02]  /*1dc0*/  IADD3 R0, PT, PT, R5, R0, RZ ;  /* 0x0000000005007210 */ /* 0x000fe40007ffe0ff */
[----:B----4-:R-:W-:Y:S01]  /*1dd0*/  LEA R86, P2, R4, R24, 0x1 ;  /* 0x0000001804567211 */ /* 0x010fe200078408ff */
[----:B------:R-:W-:Y:S01]  /*1de0*/  IMAD.IADD R3, R3, 0x1, R8 ;  /* 0x0000000103037824 */ /* 0x000fe200078e0208 */
[----:B------:R-:W-:-:S02]  /*1df0*/  IADD3.X R7, PT, PT, RZ, R30, RZ, P0, !PT ;  /* 0x0000001eff077210 */ /* 0x000fc400007fe4ff */
[----:B------:R-:W-:Y:S02]  /*1e00*/  SHF.R.S32.HI R9, RZ, 0x1f, R88 ;  /* 0x0000001fff097819 */ /* 0x000fe40000011458 */
[----:B------:R-:W-:Y:S02]  /*1e10*/  LEA R248, P0, R2, R26, 0x1 ;  /* 0x0000001a02f87211 */ /* 0x000fe400078008ff */
[----:B------:R-:W-:Y:S02]  /*1e20*/  LEA.HI.X R87, R4, R25, R0, 0x1, P2 ;  /* 0x0000001904577211 */ /* 0x000fe400010f0c00 */
[----:B------:R-:W-:Y:S02]  /*1e30*/  LEA.HI R0, R9, R88, RZ, 0x8 ;  /* 0x0000005809007211 */ /* 0x000fe400078f40ff */
[----:B------:R-:W-:Y:S02]  /*1e40*/  LEA.HI.X R247, R2, R27, R3, 0x1, P0 ;  /* 0x0000001b02f77211 */ /* 0x000fe400000f0c03 */
[----:B------:R-:W-:-:S02]  /*1e50*/  LOP3.LUT R3, R250, 0x1f20, RZ, 0xc0, !PT ;  /* 0x00001f20fa037812 */ /* 0x000fc400078ec0ff */
[----:B------:R-:W-:-:S03]  /*1e60*/  SHF.R.S32.HI R0, RZ, 0x8, R0 ;  /* 0x00000008ff007819 */ /* 0x000fc60000011400 */
[----:B------:R1:W-:Y:S01]  /*1e70*/  STL [R1+0xc], R3 ;  /* 0x00000c0301007387 */ /* 0x0003e20000100800 */
[----:B------:R-:W-:Y:S02]  /*1e80*/  VIMNMX R81, PT, PT, R38, R0, !PT ;  /* 0x0000000026517248 */ /* 0x000fe40007fe0100 */
[----:B------:R-:W-:Y:S02]  /*1e90*/  LOP3.LUT R2, R250, 0xc0, RZ, 0xc0, !PT ;  /* 0x000000c0fa027812 */ /* 0x000fe400078ec0ff */
[----:B------:R-:W-:Y:S01]  /*1ea0*/  ISETP.GT.U32.AND P0, PT, R36, R81, PT ;  /* 0x000000512400720c */ /* 0x000fe20003f04070 */
[----:B------:R-:W-:Y:S01]  /*1eb0*/  IMAD.WIDE.U32 R6, R60, R218, R6 ;  /* 0x000000da3c067225 */ /* 0x000fe200078e0006 */
[----:B------:R-:W-:-:S03]  /*1ec0*/  LOP3.LUT R0, R2, 0x18, R212, 0xf8, !PT ;  /* 0x0000001802007812 */ /* 0x000fc600078ef8d4 */
[----:B------:R-:W-:Y:S01]  /*1ed0*/  IMAD.IADD R7, R7, 0x1, R16 ;  /* 0x0000000107077824 */ /* 0x000fe200078e0210 */
[----:B------:R-:W-:Y:S02]  /*1ee0*/  LOP3.LUT R2, R3, R0, R12, 0xf6, !PT ;  /* 0x0000000003027212 */ /* 0x000fe400078ef60c */
[----:B------:R-:W-:Y:S02]  /*1ef0*/  LEA R246, P1, R6, R22, 0x1 ;  /* 0x0000001606f67211 */ /* 0x000fe400078208ff */
[----:B------:R-:W-:Y:S01]  /*1f00*/  LEA.HI R0, R35, R35, RZ, 0x1 ;  /* 0x0000002323007211 */ /* 0x000fe200078f08ff */
[----:B------:R-:W-:Y:S01]  /*1f10*/  IMAD R78, R2, 0x2, R199 ;  /* 0x00000002024e7824 */ /* 0x000fe200078e02c7 */
[----:B------:R-:W-:Y:S01]  /*1f20*/  LEA.HI.X R245, R6, R23, R7, 0x1, P1 ;  /* 0x0000001706f57211 */ /* 0x000fe200008f0c07 */
[----:B------:R-:W-:Y:S08]  /*1f30*/  @!P0 BRA `(.L_x_1768) ;  /* 0x0000006800708947 */ /* 0x000ff00003800000 */
[----:B-1----:R-:W2:Y:S04]  /*1f40*/  LD.E.64 R2, desc[UR4][R134.64+0x120] ;  /* 0x0001200486027980 */ /* 0x002ea8000c101b00 */
        /* <DEDUP_REMOVED lines=10> */
[----:B------:R-:W-:Y:S01]  /*1ff0*/  SHF.R.S32.HI R24, RZ, 0x1, R0 ;  /* 0x00000001ff187819 */ /* 0x000fe20000011400 */
[C---:B------:R-:W-:Y:S01]  /*2000*/  VIADD R62, R60.reuse, 0x20 ;  /* 0x000000203c3e7836 */ /* 0x040fe20000000000 */
[C---:B------:R-:W-:Y:S01]  /*2010*/  IADD3 R64, PT, PT, R60.reuse, 0x40, RZ ;  /* 0x000000403c407810 */ /* 0x040fe20007ffe0ff */
[----:B------:R-:W-:Y:S01]  /*2020*/  VIADD R70, R60, 0x60 ;  /* 0x000000603c467836 */ /* 0x000fe20000000000 */
[C---:B------:R-:W-:Y:S01]  /*2030*/  SHF.L.U32 R82, R24.reuse, 0x5, RZ ;  /* 0x0000000518527819 */ /* 0x040fe200000006ff */
[C---:B------:R-:W-:Y:S01]  /*2040*/  IMAD R96, R24.reuse, 0x60, RZ ;  /* 0x0000006018607824 */ /* 0x040fe200078e02ff */
[C---:B------:R-:W-:Y:S01]  /*2050*/  SHF.L.U32 R91, R24.reuse, 0x7, RZ ;  /* 0x00000007185b7819 */ /* 0x040fe200000006ff */
[----:B------:R-:W-:Y:S01]  /*2060*/  IMAD R95, R24, 0xa0, RZ ;  /* 0x000000a0185f7824 */ /* 0x000fe200078e02ff */
[----:B------:R-:W-:Y:S01]  /*2070*/  IADD3 R63, PT, PT, R60, 0x80, RZ ;  /* 0x000000803c3f7810 */ /* 0x000fe20007ffe0ff */
[----:B------:R-:W-:Y:S01]  /*2080*/  IMAD R94, R24, 0xc0, RZ ;  /* 0x000000c0185e7824 */ /* 0x000fe200078e02ff */
[----:B------:R-:W-:Y:S01]  /*2090*/  IADD3 R68, PT, PT, R60, 0xc0, RZ ;  /* 0x000000c03c447810 */ /* 0x000fe20007ffe0ff */
[----:B------:R-:W-:Y:S01]  /*20a0*/  IMAD R93, R24, 0xe0, RZ ;  /* 0x000000e0185d7824 */ /* 0x000fe200078e02ff */
[----:B------:R-:W-:Y:S01]  /*20b0*/  IADD3 R49, PT, PT, R88, -R198, RZ ;  /* 0x800000c658317210 */ /* 0x000fe20007ffe0ff */
[----:B------:R-:W-:Y:S01]  /*20c0*/  IMAD.SHL.U32 R92, R24, 0x40, RZ ;  /* 0x00000040185c7824 */ /* 0x000fe200078e00ff */
[----:B------:R-:W-:Y:S01]  /*20d0*/  MOV R71, R89 ;  /* 0x0000005900477202 */ /* 0x000fe20000000f00 */
[C---:B------:R-:W-:Y:S01]  /*20e0*/  VIADD R69, R60.reuse, 0xa0 ;  /* 0x000000a03c457836 */ /* 0x040fe20000000000 */
[----:B------:R-:W-:Y:S01]  /*20f0*/  MOV R55, R246 ;  /* 0x000000f600377202 */ /* 0x000fe20000000f00 */
[----:B------:R-:W-:Y:S01]  /*2100*/  VIADD R67, R60, 0xe0 ;  /* 0x000000e03c437836 */ /* 0x000fe20000000000 */
[----:B------:R-:W-:Y:S01]  /*2110*/  MOV R66, R248 ;  /* 0x000000f800427202 */ /* 0x000fe20000000f00 */
[----:B------:R-:W-:Y:S01]  /*2120*/  IMAD.IADD R48, R217, 0x1, -R198 ;  /* 0x00000001d9307824 */ /* 0x000fe200078e0ac6 */
        /* <DEDUP_REMOVED lines=13> */
[----:B---3--:R-:W-:Y:S01]  /*2200*/  IMAD.WIDE.U32 R6, R37, R4, R12 ;  /* 0x0000000425067225 */ /* 0x008fe200078e000c */
[----:B----4-:R-:W-:-:S03]  /*2210*/  SHF.L.U64.HI R106, R52, 0x6, R53 ;  /* 0x00000006346a7819 */ /* 0x010fc60000010235 */
[----:B------:R-:W-:Y:S01]  /*2220*/  IMAD R19, R5, R37, RZ ;  /* 0x0000002505137224 */ /* 0x000fe200078e02ff */
[C---:B------:R-:W-:Y:S01]  /*2230*/  SHF.L.U64.HI R101, R50.reuse, 0x6, R51 ;  /* 0x0000000632657819 */ /* 0x040fe20000010233 */
[----:B------:R-:W-:Y:S01]  /*2240*/  IMAD.WIDE.U32 R4, R89, R52, R2 ;  /* 0x0000003459047225 */ /* 0x000fe200078e0002 */
[----:B------:R-:W-:Y:S02]  /*2250*/  MOV R2, R6 ;  /* 0x0000000600027202 */ /* 0x000fe40000000f00 */
[----:B------:R-:W-:Y:S01]  /*2260*/  IADD3 R3, PT, PT, R7, R19, RZ ;  /* 0x0000001307037210 */ /* 0x000fe20007ffe0ff */
[-C--:B------:R-:W-:Y:S01]  /*2270*/  IMAD R6, R51, R89.reuse, RZ ;  /* 0x0000005933067224 */ /* 0x080fe200078e02ff */
[C---:B------:R-:W-:Y:S01]  /*2280*/  SHF.L.U32 R102, R50.reuse, 0x6, RZ ;  /* 0x0000000632667819 */ /* 0x040fe200000006ff */
[----:B------:R-:W-:Y:S01]  /*2290*/  IMAD R20, R53, R89, RZ ;  /* 0x0000005935147224 */ /* 0x000fe200078e02ff */
[C---:B------:R-:W-:Y:S01]  /*22a0*/  SHF.L.U64.HI R103, R50.reuse, 0x7, R51 ;  /* 0x0000000732677819 */ /* 0x040fe20000010233 */
[----:B------:R-:W-:Y:S01]  /*22b0*/  IMAD.WIDE.U32 R2, R89, R50, R2 ;  /* 0x0000003259027225 */ /* 0x000fe200078e0002 */
[----:B------:R-:W-:-:S02]  /*22c0*/  SHF.L.U64.HI R105, R50, 0x5, R51 ;  /* 0x0000000532697819 */ /* 0x000fc40000010233 */
[----:B------:R-:W-:Y:S01]  /*22d0*/  SHF.L.U32 R97, R50, 0x5, RZ ;  /* 0x0000000532617819 */ /* 0x000fe200000006ff */
[----:B-----5:R-:W-:Y:S01]  /*22e0*/  IMAD.IADD R19, R89, 0x1, R34 ;  /* 0x0000000159137824 */ /* 0x020fe200078e0222 */
[----:B------:R-:W-:Y:S01]  /*22f0*/  IADD3 R3, PT, PT, R3, R6, RZ ;  /* 0x0000000603037210 */ /* 0x000fe20007ffe0ff */
[-C--:B------:R-:W-:Y:S02]  /*2300*/  IMAD R7, R9, R18.reuse, RZ ;  /* 0x0000001209077224 */ /* 0x080fe400078e02ff */
[----:B------:R-:W-:Y:S02]  /*2310*/  IMAD R0, R11, R18, RZ ;  /* 0x000000120b007224 */ /* 0x000fe400078e02ff */
[----:B------:R-:W-:Y:S02]  /*2320*/  IMAD.IADD R5, R5, 0x1, R20 ;  /* 0x0000000105057824 */ /* 0x000fe400078e0214 */
[----:B------:R-:W-:Y:S02]  /*2330*/  IMAD R6, R60, R24, R115 ;  /* 0x000000183c067224 */ /* 0x000fe400078e0273 */
[-C--:B------:R-:W-:Y:S01]  /*2340*/  IMAD R21, R8, R31.reuse, R7 ;  /* 0x0000001f08157224 */ /* 0x080fe200078e0207 */
[----:B------:R-:W-:Y:S01]  /*2350*/  SHF.R.S32.HI R7, RZ, 0x1f, R88 ;  /* 0x0000001fff077819 */ /* 0x000fe20000011458 */
[----:B------:R-:W-:Y:S01]  /*2360*/  IMAD R20, R10, R31, R0 ;  /* 0x0000001f0a147224 */ /* 0x000fe200078e0200 */
[----:B------:R-:W-:Y:S01]  /*2370*/  IADD3 R0, P0, PT, -R88, R60, RZ ;  /* 0x0000003c58007210 */ /* 0x000fe20007f1e1ff */
[----:B------:R-:W-:-:S02]  /*2380*/  IMAD R11, R19, R24, RZ ;  /* 0x00000018130b7224 */ /* 0x000fc400078e02ff */
[C---:B------:R-:W-:Y:S01]  /*2390*/  IMAD.WIDE.U32 R4, R18.reuse, R8, R4 ;  /* 0x0000000812047225 */ /* 0x040fe200078e0004 */
[----:B------:R-:W-:Y:S02]  /*23a0*/  IADD3.X R7, PT, PT, RZ, ~R7, RZ, P0, !PT ;  /* 0x80000007ff077210 */ /* 0x000fe400007fe4ff */
[----:B------:R-:W-:Y:S01]  /*23b0*/  IADD3 R9, P1, PT, R11, R6, RZ ;  /* 0x000000060b097210 */ /* 0x000fe20007f3e0ff */
[----:B------:R-:W-:Y:S02]  /*23c0*/  IMAD.IADD R8, R115, 0x1, R6 ;  /* 0x0000000173087824 */ /* 0x000fe400078e0206 */
[----:B------:R-:W-:Y:S01]  /*23d0*/  IMAD.WIDE.U32 R2, R18, R10, R2 ;  /* 0x0000000a12027225 */ /* 0x000fe200078e0002 */
[----:B------:R-:W-:Y:S02]  /*23e0*/  SHF.R.S32.HI R18, RZ, 0x1f, R11 ;  /* 0x0000001fff127819 */ /* 0x000fe4000001140b */
[----:B------:R-:W-:Y:S01]  /*23f0*/  IADD3 R10, P0, PT, R11, R8, RZ ;  /* 0x000000080b0a7210 */ /* 0x000fe20007f1e0ff */
[----:B------:R-:W-:Y:S01]  /*2400*/  IMAD.IADD R5, R5, 0x1, R21 ;  /* 0x0000000105057824 */ /* 0x000fe200078e0215 */
[----:B------:R-:W-:Y:S01]  /*2410*/  LEA.HI.X.SX32 R11, R6, R18, 0x1, P1 ;  /* 0x00000012060b7211 */ /* 0x000fe200008f0eff */
[----:B------:R-:W-:Y:S01]  /*2420*/  IMAD R6, R7, R52, RZ ;  /* 0x0000003407067224 */ /* 0x000fe200078e02ff */
[----:B------:R-:W-:Y:S01]  /*2430*/  IADD3 R3, PT, PT, R3, R20, RZ ;  /* 0x0000001403037210 */ /* 0x000fe20007ffe0ff */
[----:B------:R-:W-:Y:S01]  /*2440*/  IMAD R25, R7, R50, RZ ;  /* 0x0000003207197224 */ /* 0x000fe200078e02ff */
[----:B------:R-:W-:Y:S01]  /*2450*/  LEA.HI.X.SX32 R56, R8, R18, 0x1, P0 ;  /* 0x0000001208387211 */ /* 0x000fe200000f0eff */
[----:B------:R-:W-:-:S02]  /*2460*/  IMAD R6, R53, R0, R6 ;  /* 0x0000000035067224 */ /* 0x000fc400078e0206 */
[-C--:B------:R-:W-:Y:S01]  /*2470*/  IMAD.WIDE.U32 R4, R52, R0.reuse, R4 ;  /* 0x0000000034047225 */ /* 0x080fe200078e0004 */
[C---:B------:R-:W-:Y:S02]  /*2480*/  SHF.L.U64.HI R56, R10.reuse, 0x1, R56 ;  /* 0x000000010a387819 */ /* 0x040fe40000010238 */
[----:B------:R-:W-:Y:S01]  /*2490*/  SHF.L.U32 R10, R10, 0x1, RZ ;  /* 0x000000010a0a7819 */ /* 0x000fe200000006ff */
[----:B------:R-:W-:Y:S01]  /*24a0*/  IMAD R25, R51, R0, R25 ;  /* 0x0000000033197224 */ /* 0x000fe200078e0219 */
[----:B------:R-:W-:Y:S01]  /*24b0*/  IADD3 R5, PT, PT, R5, R6, RZ ;  /* 0x0000000605057210 */ /* 0x000fe20007ffe0ff */
[----:B------:R-:W-:Y:S01]  /*24c0*/  IMAD.WIDE.U32 R2, R50, R0, R2 ;  /* 0x0000000032027225 */ /* 0x000fe200078e0002 */
[----:B------:R-:W-:Y:S02]  /*24d0*/  SHF.L.U64.HI R0, R9, 0x1, R11 ;  /* 0x0000000109007819 */ /* 0x000fe4000001020b */
[----:B------:R-:W-:Y:S01]  /*24e0*/  LEA R75, P1, R4, R22, 0x1 ;  /* 0x00000016044b7211 */ /* 0x000fe200078208ff */
[----:B------:R-:W-:Y:S01]  /*24f0*/  IMAD.IADD R25, R3, 0x1, R25 ;  /* 0x0000000103197824 */ /* 0x000fe200078e0219 */
[----:B------:R-:W-:Y:S01]  /*2500*/  LEA R26, P0, R2, R26, 0x1 ;  /* 0x0000001a021a7211 */ /* 0x000fe200078008ff */
[----:B------:R-:W-:Y:S01]  /*2510*/  IMAD.SHL.U32 R9, R9, 0x2, RZ ;  /* 0x0000000209097824 */ /* 0x000fe200078e00ff */
[----:B------:R-:W-:Y:S01]  /*2520*/  LEA.HI.X R74, R4, R23, R5, 0x1, P1 ;  /* 0x00000017044a7211 */ /* 0x000fe200008f0c05 */
[----:B------:R-:W-:Y:S01]  /*2530*/  IMAD.WIDE.U32 R98, R50, 0xc0, RZ ;  /* 0x000000c032627825 */ /* 0x000fe200078e00ff */
[----:B------:R-:W-:-:S02]  /*2540*/  LEA.HI.X R25, R2, R27, R25, 0x1, P0 ;  /* 0x0000001b02197211 */ /* 0x000fc400000f0c19 */
[-C--:B------:R-:W-:Y:S01]  /*2550*/  IADD3 R44, P1, PT, R14, R9.reuse, RZ ;  /* 0x000000090e2c7210 */ /* 0x080fe20007f3e0ff */
[----:B------:R-:W-:Y:S01]  /*2560*/  IMAD.SHL.U32 R107, R52, 0x40, RZ ;  /* 0x00000040346b7824 */ /* 0x000fe200078e00ff */
[----:B------:R-:W-:Y:S01]  /*2570*/  IADD3 R28, P0, PT, R16, R9, RZ ;  /* 0x00000009101c7210 */ /* 0x000fe20007f1e0ff */
[----:B------:R-:W-:Y:S01]  /*2580*/  IMAD.SHL.U32 R104, R50, 0x80, RZ ;  /* 0x0000008032687824 */ /* 0x000fe200078e00ff */
[-C--:B------:R-:W-:Y:S01]  /*2590*/  IADD3 R58, P3, PT, R14, R10.reuse, RZ ;  /* 0x0000000a0e3a7210 */ /* 0x080fe20007f7e0ff */
[--C-:B------:R-:W-:Y:S01]  /*25a0*/  IMAD.X R45, R15, 0x1, R0.reuse, P1 ;  /* 0x000000010f2d7824 */ /* 0x100fe200008e0600 */
[----:B------:R-:W-:Y:S01]  /*25b0*/  IADD3 R59, P2, PT, R16, R10, RZ ;  /* 0x0000000a103b7210 */ /* 0x000fe20007f5e0ff */
[----:B------:R-:W-:Y:S01]  /*25c0*/  IMAD.X R29, R17, 0x1, R0, P0 ;  /* 0x00000001111d7824 */ /* 0x000fe200000e0600 */
[-C--:B------:R-:W-:Y:S01]  /*25d0*/  IADD3.X R57, PT, PT, R15, R56.reuse, RZ, P3, !PT ;  /* 0x000000380f397210 */ /* 0x080fe20001ffe4ff */
[----:B------:R-:W-:Y:S01]  /*25e0*/  IMAD R0, R51, 0xc0, RZ ;  /* 0x000000c033007824 */ /* 0x000fe200078e02ff */
[----:B------:R-:W-:-:S02]  /*25f0*/  IADD3.X R56, PT, PT, R17, R56, RZ, P2, !PT ;  /* 0x0000003811387210 */ /* 0x000fc400017fe4ff */
[----:B------:R-:W-:Y:S01]  /*2600*/  ISETP.GE.AND P3, PT, R12, R252, PT ;  /* 0x000000fc0c00720c */ /* 0x000fe20003f66270 */
[----:B------:R-:W-:-:S12]  /*2610*/  IMAD.IADD R77, R99, 0x1, R0 ;  /* 0x00000001634d7824 */ /* 0x000fd800078e0200 */
.L_x_1807:
[----:B------:R-:W-:Y:S01]  /*2620*/  VIADD R48, R48, 0x100 ;  /* 0x0000010030307836 */ /* 0x000fe20000000000 */
[----:B------:R-:W-:Y:S01]  /*2630*/  UMOV UR6, URZ ;  /* 0x000000ff00067c82 */ /* 0x000fe20008000000 */
[----:B------:R-:W-:Y:S01]  /*2640*/  VIADD R49, R49, 0x100 ;  /* 0x0000010031317836 */ /* 0x000fe20000000000 */
[----:B------:R-:W-:Y:S01]  /*2650*/  BSSY.RECONVERGENT B1, `(.L_x_1769) ;  /* 0x00005c2000017945 */ /* 0x000fe20003800200 */
[----:B------:R-:W-:Y:S01]  /*2660*/  VIADD R73, R73, 0xffffffff ;  /* 0xffffffff49497836 */ /* 0x000fe20000000000 */
[----:B------:R-:W-:Y:S01]  /*2670*/  ISETP.GE.OR P5, PT, R60, R48, P3 ;  /* 0x000000303c00720c */ /* 0x000fe20001fa6670 */
[----:B------:R-:W-:Y:S01]  /*2680*/  IMAD.MOV.U32 R76, RZ, RZ, R71 ;  /* 0x000000ffff4c7224 */ /* 0x000fe200078e0047 */
[----:B------:R-:W-:Y:S01]  /*2690*/  ISETP.GE.AND P3, PT, R12, R252, PT ;  /* 0x000000fc0c00720c */ /* 0x000fe20003f66270 */
[----:B------:R-:W-:Y:S01]  /*26a0*/  VIADD R71, R71, 0xffffff00 ;  /* 0xffffff0047477836 */ /* 0x000fe20000000000 */
[-C--:B------:R-:W-:Y:S02]  /*26b0*/  ISETP.LT.OR P5, PT, R60, R49.reuse, P5 ;  /* 0x000000313c00720c */ /* 0x080fe40002fa1670 */
[CC--:B------:R-:W-:Y:S04]  /*26c0*/  ISETP.GE.OR P0, PT, R62.reuse, R48.reuse, P3 ;  /* 0x000000303e00720c */ /* 0x0c0fe80001f06670 */
[----:B------:R-:W-:Y:S02]  /*26d0*/  ISETP.LT.OR P2, PT, R62, R49, P0 ;  /* 0x000000313e00720c */ /* 0x000fe40000741670 */
[----:B------:R-:W-:Y:S02]  /*26e0*/  IADD3 R4, P0, PT, R75, R107, RZ ;  /* 0x0000006b4b047210 */ /* 0x000fe40007f1e0ff */
[----:B------:R-:W-:Y:S03]  /*26f0*/  P2R R23, PR, RZ, 0x4 ;  /* 0x00000004ff177803 */ /* 0x000fe60000000000 */
[----:B------:R-:W-:Y:S02]  /*2700*/  @!P5 IMAD.MOV.U32 R2, RZ, RZ, R75 ;  /* 0x000000ffff02d224 */ /* 0x000fe400078e004b */
[----:B------:R-:W-:Y:S02]  /*2710*/  @!P5 IMAD.MOV.U32 R3, RZ, RZ, R74 ;  /* 0x000000ffff03d224 */ /* 0x000fe400078e004a */
[--C-:B------:R-:W-:Y:S01]  /*2720*/  IMAD.X R5, R74, 0x1, R106.reuse, P0 ;  /* 0x000000014a057824 */ /* 0x100fe200000e066a */
[CC--:B------:R-:W-:Y:S02]  /*2730*/  ISETP.GE.OR P0, PT, R64.reuse, R48.reuse, P3 ;  /* 0x000000304000720c */ /* 0x0c0fe40001f06670 */
[----:B------:R1:W2:Y:S02]  /*2740*/  @!P5 LD.E.128 R8, desc[UR4][R2.64] ;  /* 0x000000040208d980 */ /* 0x0002a4000c101d00 */
[----:B------:R-:W-:Y:S04]  /*2750*/  ISETP.LT.OR P4, PT, R64, R49, P0 ;  /* 0x000000314000720c */ /* 0x000fe80000781670 */
[----:B------:R-:W-:Y:S09]  /*2760*/  P2R R22, PR, RZ, 0x10 ;  /* 0x00000010ff167803 */ /* 0x000ff20000000000 */
[----:B------:R-:W-:Y:S05]  /*2770*/  @!P4 IADD3 R6, P0, PT, R4, R107, RZ ;  /* 0x0000006b0406c210 */ /* 0x000fea0007f1e0ff */
[----:B------:R-:W-:Y:S01]  /*2780*/  @!P4 IMAD.X R7, R5, 0x1, R106, P0 ;  /* 0x000000010507c824 */ /* 0x000fe200000e066a */
[C---:B------:R-:W-:Y:S01]  /*2790*/  ISETP.GE.OR P0, PT, R70.reuse, R48, P3 ;  /* 0x000000304600720c */ /* 0x040fe20001f06670 */
[----:B-1----:R-:W-:Y:S02]  /*27a0*/  @!P5 IMAD.MOV.U32 R2, RZ, RZ, R66 ;  /* 0x000000ffff02d224 */ /* 0x002fe400078e0042 */
[----:B------:R-:W-:Y:S05]  /*27b0*/  @!P5 IMAD.MOV.U32 R3, RZ, RZ, R65 ;  /* 0x000000ffff03d224 */ /* 0x000fea00078e0041 */
[----:B--2---:R1:W-:Y:S04]  /*27c0*/  @!P5 ST.E.128 desc[UR4][R2.64], R8 ;  /* 0x000000080200d985 */ /* 0x0043e8000c101d04 */
[----:B-1----:R-:W2:Y:S01]  /*27d0*/  @!P2 LD.E.128 R8, desc[UR4][R4.64] ;  /* 0x000000040408a980 */ /* 0x002ea2000c101d00 */
[C---:B------:R-:W-:Y:S04]  /*27e0*/  LEA R2, P1, R83.reuse, R66, 0x1 ;  /* 0x0000004253027211 */ /* 0x040fe800078208ff */
[----:B------:R-:W-:Y:S05]  /*27f0*/  LEA.HI.X R3, R83, R65, R85, 0x1, P1 ;  /* 0x0000004153037211 */ /* 0x000fea00008f0c55 */
[----:B--2---:R1:W-:Y:S01]  /*2800*/  @!P2 ST.E.128 desc[UR4][R2.64], R8 ;  /* 0x000000080200a985 */ /* 0x0043e2000c101d04 */
[----:B------:R-:W-:Y:S03]  /*2810*/  ISETP.LT.OR P2, PT, R70, R49, P0 ;  /* 0x000000314600720c */ /* 0x000fe60000741670 */
[----:B------:R2:W3:Y:S01]  /*2820*/  @!P4 LD.E.128 R16, desc[UR4][R6.64] ;  /* 0x000000040610c980 */ /* 0x0004e2000c101d00 */
[----:B------:R-:W-:Y:S09]  /*2830*/  P2R R21, PR, RZ, 0x4 ;  /* 0x00000004ff157803 */ /* 0x000ff20000000000 */
[----:B--2---:R-:W-:Y:S02]  /*2840*/  @!P2 LEA R6, P0, R52, R4, 0x7 ;  /* 0x000000043406a211 */ /* 0x004fe400078038ff */
[----:B-1----:R-:W-:Y:S02]  /*2850*/  @!P4 LEA R8, P1, R242, R2, 0x6 ;  /* 0x00000002f208c211 */ /* 0x002fe400078230ff */
[----:B------:R-:W-:Y:S02]  /*2860*/  @!P2 LEA.HI.X R7, R52, R5, R53, 0x7, P0 ;  /* 0x000000053407a211 */ /* 0x000fe400000f3c35 */
[C-C-:B------:R-:W-:Y:S05]  /*2870*/  @!P4 LEA.HI.X R9, R242.reuse, R3, R243.reuse, 0x6, P1 ;  /* 0x00000003f209c211 */ /* 0x140fea00008f34f3 */
[----:B---3--:R1:W-:Y:S01]  /*2880*/  @!P4 ST.E.128 desc[UR4][R8.64], R16 ;  /* 0x000000100800c985 */ /* 0x0083e2000c101d04 */
[C---:B------:R-:W-:Y:S04]  /*2890*/  ISETP.GE.OR P4, PT, R69.reuse, R48, P3 ;  /* 0x000000304500720c */ /* 0x040fe80001f86670 */
[----:B------:R-:W-:Y:S01]  /*28a0*/  ISETP.LT.OR P4, PT, R69, R49, P4 ;  /* 0x000000314500720c */ /* 0x000fe20002781670 */
[----:B-1----:R1:W2:Y:S01]  /*28b0*/  @!P2 LD.E.128 R16, desc[UR4][R6.64] ;  /* 0x000000040610a980 */ /* 0x0022a2000c101d00 */
[C---:B------:R-:W-:Y:S04]  /*28c0*/  @!P2 LEA R8, P0, R242.reuse, R2, 0x7 ;  /* 0x00000002f208a211 */ /* 0x040fe800078038ff */
[----:B------:R-:W-:Y:S07]  /*28d0*/  @!P2 LEA.HI.X R9, R242, R3, R243, 0x7, P0 ;  /* 0x00000003f209a211 */ /* 0x000fee00000f3cf3 */
[C---:B------:R-:W-:Y:S04]  /*28e0*/  @!P4 LEA R10, P0, R52.reuse, R4, 0x8 ;  /* 0x00000004340ac211 */ /* 0x040fe800078040ff */
[----:B------:R-:W-:Y:S02]  /*28f0*/  @!P4 LEA.HI.X R11, R52, R5, R53, 0x8, P0 ;  /* 0x00000005340bc211 */ /* 0x000fe400000f4435 */
[C---:B------:R-:W-:Y:S04]  /*2900*/  @!P4 LEA R14, P0, R242.reuse, R2, 0x8 ;  /* 0x00000002f20ec211 */ /* 0x040fe800078040ff */
[----:B------:R-:W-:Y:S02]  /*2910*/  @!P4 LEA.HI.X R15, R242, R3, R243, 0x8, P0 ;  /* 0x00000003f20fc211 */ /* 0x000fe400000f44f3 */
[CC--:B------:R-:W-:Y:S04]  /*2920*/  ISETP.GE.OR P0, PT, R63.reuse, R48.reuse, P3 ;  /* 0x000000303f00720c */ /* 0x0c0fe80001f06670 */
[-C--:B------:R-:W-:Y:S02]  /*2930*/  ISETP.LT.OR P1, PT, R63, R49.reuse, P0 ;  /* 0x000000313f00720c */ /* 0x080fe40000721670 */
[CC--:B------:R-:W-:Y:S02]  /*2940*/  ISETP.GE.OR P0, PT, R67.reuse, R48.reuse, P3 ;  /* 0x000000304300720c */ /* 0x0c0fe40001f06670 */
[----:B------:R-:W-:Y:S02]  /*2950*/  P2R R20, PR, RZ, 0x2 ;  /* 0x00000002ff147803 */ /* 0x000fe40000000000 */
[-C--:B------:R-:W-:Y:S07]  /*2960*/  ISETP.LT.OR P0, PT, R67, R49.reuse, P0 ;  /* 0x000000314300720c */ /* 0x080fee0000701670 */
[----:B------:R-:W-:Y:S02]  /*2970*/  @!P1 IMAD R0, R53, 0xc0, RZ ;  /* 0x000000c035009824 */ /* 0x000fe400078e02ff */
        /* <DEDUP_REMOVED lines=8> */
[C---:B------:R-:W-:Y:S03]  /*2a00*/  ISETP.GE.OR P1, PT, R68.reuse, R48, P3 ;  /* 0x000000304400720c */ /* 0x040fe60001f26670 */
[----:B------:R-:W2:Y:S01]  /*2a10*/  @!P4 LD.E.128 R8, desc[UR4][R10.64] ;  /* 0x000000040a08c980 */ /* 0x000ea2000c101d00 */
[----:B------:R-:W-:Y:S11]  /*2a20*/  ISETP.LT.OR P1, PT, R68, R49, P1 ;  /* 0x000000314400720c */ /* 0x000ff60000f21670 */
[----:B------:R-:W-:Y:S02]  /*2a30*/  @!UPT UIADD3 URZ, UPT, UPT, URZ, URZ, URZ ;  /* 0x000000fffffff290 */ /* 0x000fe4000fffe0ff */
[----:B------:R-:W-:Y:S02]  /*2a40*/  @!P1 IMAD R0, R53, 0x140, RZ ;  /* 0x0000014035009824 */ /* 0x000fe400078e02ff */
[C---:B-1----:R-:W-:Y:S04]  /*2a50*/  @!P1 IMAD.WIDE.U32 R6, R52.reuse, 0x140, R4 ;  /* 0x0000014034069825 */ /* 0x042fe800078e0004 */
[----:B------:R-:W-:Y:S02]  /*2a60*/  @!P1 IMAD.IADD R7, R7, 0x1, R0 ;  /* 0x0000000107079824 */ /* 0x000fe400078e0200 */
[----:B------:R-:W-:Y:S04]  /*2a70*/  @!P0 IMAD.WIDE.U32 R4, R52, 0x180, R4 ;  /* 0x0000018034048825 */ /* 0x000fe800078e0004 */
[----:B------:R-:W-:Y:S01]  /*2a80*/  @!P1 IMAD R0, R243, 0x140, RZ ;  /* 0x00000140f3009824 */ /* 0x000fe200078e02ff */
[----:B--2---:R1:W-:Y:S04]  /*2a90*/  @!P4 ST.E.128 desc[UR4][R14.64], R8 ;  /* 0x000000080e00c985 */ /* 0x0043e8000c101d04 */
[----:B-1----:R1:W2:Y:S01]  /*2aa0*/  @!P1 LD.E.128 R8, desc[UR4][R6.64] ;  /* 0x0000000406089980 */ /* 0x0022a2000c101d00 */
[----:B------:R-:W-:Y:S04]  /*2ab0*/  @!P0 IMAD R14, R53, 0x180, RZ ;  /* 0x00000180350e8824 */ /* 0x000fe800078e02ff */
[----:B------:R-:W-:Y:S02]  /*2ac0*/  @!P0 IMAD.IADD R5, R5, 0x1, R14 ;  /* 0x0000000105058824 */ /* 0x000fe400078e020e */
[C---:B-1----:R-:W-:Y:S04]  /*2ad0*/  @!P1 IMAD.WIDE.U32 R6, R242.reuse, 0x140, R2 ;  /* 0x00000140f2069825 */ /* 0x042fe800078e0002 */
[----:B------:R-:W-:Y:S02]  /*2ae0*/  @!P1 IMAD.IADD R7, R7, 0x1, R0 ;  /* 0x0000000107079824 */ /* 0x000fe400078e0200 */
[----:B------:R-:W-:Y:S02]  /*2af0*/  @!P0 IMAD R0, R243, 0x180, RZ ;  /* 0x00000180f3008824 */ /* 0x000fe400078e02ff */
[----:B------:R-:W-:Y:S04]  /*2b00*/  @!P0 IMAD.WIDE.U32 R2, R242, 0x180, R2 ;  /* 0x00000180f2028825 */ /* 0x000fe800078e0002 */
[----:B------:R-:W-:Y:S01]  /*2b10*/  @!P0 IMAD.IADD R3, R3, 0x1, R0 ;  /* 0x0000000103038824 */ /* 0x000fe200078e0200 */
[----:B--2---:R1:W-:Y:S04]  /*2b20*/  @!P1 ST.E.128 desc[UR4][R6.64], R8 ;  /* 0x0000000806009985 */ /* 0x0043e8000c101d04 */
[----:B-1----:R-:W2:Y:S04]  /*2b30*/  @!P0 LD.E.128 R4, desc[UR4][R4.64] ;  /* 0x0000000404048980 */ /* 0x002ea8000c101d00 */
[----:B--2---:R1:W-:Y:S04]  /*2b40*/  @!P0 ST.E.128 desc[UR4][R2.64], R4 ;  /* 0x0000000402008985 */ /* 0x0043e8000c101d04 */
[----:B------:R-:W2:Y:S04]  /*2b50*/  LD.E R0, desc[UR4][R134.64+0x130] ;  /* 0x0001300486007980 */ /* 0x000ea8000c101900 */
[----:B------:R-:W3:Y:S01]  /*2b60*/  LD.E R14, desc[UR4][R134.64+0xd0] ;  /* 0x0000d004860e7980 */ /* 0x000ee2000c101900 */
[----:B-1----:R-:W-:Y:S01]  /*2b70*/  IADD3 R2, P2, PT, RZ, -UR6, RZ ;  /* 0x80000006ff027c10 */ /* 0x002fe2000ff5e0ff */
[----:B--2---:R-:W-:Y:S01]  /*2b80*/  IMAD.SHL.U32 R0, R0, 0x100, RZ ;  /* 0x0000010000007824 */ /* 0x004fe200078e00ff */
[----:B---3--:R-:W-:Y:S03]  /*2b90*/  ISETP.NE.AND P6, PT, R14, RZ, PT ;  /* 0x000000ff0e00720c */ /* 0x008fe60003fc5270 */
[----:B------:R-:W-:Y:S05]  /*2ba0*/  IMAD.X R0, RZ, RZ, ~R0, P2 ;  /* 0x000000ffff007224 */ /* 0x000fea00010e0e00 */
[----:B------:R-:W-:Y:S04]  /*2bb0*/  SHF.R.S64 R2, R2, 0x1f, R0 ;  /* 0x0000001f02027819 */ /* 0x000fe80000001000 */
[----:B------:R-:W-:Y:S04]  /*2bc0*/  IADD3 R75, P2, PT, R75, R2, RZ ;  /* 0x000000024b4b7210 */ /* 0x000fe80007f5e0ff */
[----:B------:R-:W-:Y:S02]  /*2bd0*/  LEA.HI.X.SX32 R74, R0, R74, 0x1, P2 ;  /* 0x0000004a004a7211 */ /* 0x000fe400010f0eff */
[----:B------:R-:W-:Y:S01]  /*2be0*/  ISETP.GT.AND P2, PT, R73, R81, PT ;  /* 0x000000514900720c */ /* 0x000fe20003f44270 */
[----:B------:R-:W-:Y:S01]  /*2bf0*/  @!UPT UIADD3 URZ, UPT, UPT, URZ, URZ, URZ ;  /* 0x000000fffffff290 */ /* 0x000fe2000fffe0ff */
[----:B------:R-:W-:Y:S11]  /*2c00*/  @P6 BRA `(.L_x_1770) ;  /* 0x0000000000fc6947 */ /* 0x000ff60003800000 */
[----:B------:R-:W-:Y:S01]  /*2c10*/  @!P5 IMAD.MOV.U32 R27, RZ, RZ, R25 ;  /* 0x000000ffff1bd224 */ /* 0x000fe200078e0019 */
[C---:B------:R-:W-:Y:S01]  /*2c20*/  LEA R2, P6, R97.reuse, R26, 0x1 ;  /* 0x0000001a61027211 */ /* 0x040fe200078c08ff */
[----:B------:R-:W-:Y:S01]  /*2c30*/  @!P5 IMAD.MOV.U32 R6, RZ, RZ, R55 ;  /* 0x000000ffff06d224 */ /* 0x000fe200078e0037 */
[----:B------:R-:W-:Y:S01]  /*2c40*/  P2R R0, PR, RZ, 0x8 ;  /* 0x00000008ff007803 */ /* 0x000fe20000000000 */
[----:B------:R-:W-:Y:S01]  /*2c50*/  @!P5 IMAD.MOV.U32 R7, RZ, RZ, R54 ;  /* 0x000000ffff07d224 */ /* 0x000fe200078e0036 */
[----:B------:R-:W2:Y:S01]  /*2c60*/  @!P5 LD.E.128 R8, desc[UR4][R26.64] ;  /* 0x000000041a08d980 */ /* 0x000ea2000c101d00 */
[----:B------:R-:W-:Y:S02]  /*2c70*/  ISETP.NE.AND P3, PT, R22, RZ, PT ;  /* 0x000000ff1600720c */ /* 0x000fe40003f65270 */
[----:B------:R-:W-:Y:S02]  /*2c80*/  LEA.HI.X R3, R97, R25, R105, 0x1, P6 ;  /* 0x0000001961037211 */ /* 0x000fe400030f0c69 */
[C---:B------:R-:W-:Y:S02]  /*2c90*/  LEA R4, P6, R72.reuse, R55, 0x1 ;  /* 0x0000003748047211 */ /* 0x040fe400078c08ff */
[----:B------:R-:W-:Y:S02]  /*2ca0*/  P2R R30, PR, RZ, 0x4 ;  /* 0x00000004ff1e7803 */ /* 0x000fe40000000000 */
[----:B------:R-:W-:Y:S02]  /*2cb0*/  LEA.HI.X R5, R72, R54, R80, 0x1, P6 ;  /* 0x0000003648057211 */ /* 0x000fe400030f0c50 */
[----:B------:R-:W-:Y:S02]  /*2cc0*/  ISETP.NE.AND P2, PT, R21, RZ, PT ;  /* 0x000000ff1500720c */ /* 0x000fe40003f45270 */
[----:B------:R-:W-:Y:S01]  /*2cd0*/  ISETP.NE.AND P6, PT, R20, RZ, PT ;  /* 0x000000ff1400720c */ /* 0x000fe20003fc5270 */
[----:B--2---:R1:W-:Y:S02]  /*2ce0*/  @!P5 ST.E.128 desc[UR4][R6.64], R8 ;  /* 0x000000080600d985 */ /* 0x0043e4000c101d04 */
[----:B-1----:R-:W-:Y:S05]  /*2cf0*/  @!P3 IADD3 R8, P5, PT, R2, R102, RZ ;  /* 0x000000660208b210 */ /* 0x002fea0007fbe0ff */
[----:B------:R-:W-:Y:S01]  /*2d00*/  @!P3 IMAD.X R9, R3, 0x1, R101, P5 ;  /* 0x000000010309b824 */ /* 0x000fe200028e0665 */
[C---:B------:R-:W-:Y:S04]  /*2d10*/  @!P3 LEA R6, P5, R218.reuse, R4, 0x6 ;  /* 0x00000004da06b211 */ /* 0x040fe800078a30ff */
[-C--:B------:R-:W-:Y:S02]  /*2d20*/  @!P3 LEA.HI.X R7, R218, R5.reuse, R219, 0x6, P5 ;  /* 0x00000005da07b211 */ /* 0x080fe400028f34db */
[----:B------:R-:W-:Y:S11]  /*2d30*/  ISETP.NE.AND P5, PT, R23, RZ, PT ;  /* 0x000000ff1700720c */ /* 0x000ff60003fa5270 */
[----:B------:R-:W-:Y:S02]  /*2d40*/  @!UPT UIADD3 URZ, UPT, UPT, URZ, URZ, URZ ;  /* 0x000000fffffff290 */ /* 0x000fe4000fffe0ff */
[----:B------:R-:W2:Y:S04]  /*2d50*/  @!P5 LD.E.128 R16, desc[UR4][R2.64] ;  /* 0x000000040210d980 */ /* 0x000ea8000c101d00 */
[----:B--2---:R1:W-:Y:S01]  /*2d60*/  @!P5 ST.E.128 desc[UR4][R4.64], R16 ;  /* 0x000000100400d985 */ /* 0x0043e2000c101d04 */
[----:B------:R-:W-:Y:S03]  /*2d70*/  @!P2 IADD3 R14, P5, PT, R2, R104, RZ ;  /* 0x00000068020ea210 */ /* 0x000fe60007fbe0ff */
[----:B------:R-:W2:Y:S02]  /*2d80*/  @!P3 LD.E.128 R20, desc[UR4][R8.64] ;  /* 0x000000040814b980 */ /* 0x000ea4000c101d00 */
[----:B------:R-:W-:Y:S01]  /*2d90*/  @!P2 IMAD.X R15, R3, 0x1, R103, P5 ;  /* 0x00000001030fa824 */ /* 0x000fe200028e0667 */
[C---:B------:R-:W-:Y:S04]  /*2da0*/  @!P2 LEA R10, P5, R218.reuse, R4, 0x7 ;  /* 0x00000004da0aa211 */ /* 0x040fe800078a38ff */
[----:B------:R-:W-:Y:S01]  /*2db0*/  @!P2 LEA.HI.X R11, R218, R5, R219, 0x7, P5 ;  /* 0x00000005da0ba211 */ /* 0x000fe200028f3cdb */
[----:B--2---:R2:W-:Y:S01]  /*2dc0*/  @!P3 ST.E.128 desc[UR4][R6.64], R20 ;  /* 0x000000140600b985 */ /* 0x0045e2000c101d04 */
[----:B------:R-:W-:Y:S01]  /*2dd0*/  ISETP.NE.AND P3, PT, R0, RZ, PT ;  /* 0x000000ff0000720c */ /* 0x000fe20003f65270 */
[----:B------:R-:W-:Y:S02]  /*2de0*/  @!P6 IMAD R0, R219, 0xc0, RZ ;  /* 0x000000c0db00e824 */ /* 0x000fe400078e02ff */
[----:B-1----:R-:W3:Y:S01]  /*2df0*/  @!P2 LD.E.128 R16, desc[UR4][R14.64] ;  /* 0x000000040e10a980 */ /* 0x002ee2000c101d00 */
[----:B--2---:R-:W-:Y:S05]  /*2e00*/  @!P6 IADD3 R6, P5, PT, R2, R98, RZ ;  /* 0x000000620206e210 */ /* 0x004fea0007fbe0ff */
[----:B------:R-:W-:Y:S01]  /*2e10*/  @!P6 IMAD.X R7, R3, 0x1, R77, P5 ;  /* 0x000000010307e824 */ /* 0x000fe200028e064d */
[C---:B------:R-:W-:Y:S04]  /*2e20*/  @!P4 LEA R8, P5, R50.reuse, R2, 0x8 ;  /* 0x000000023208c211 */ /* 0x040fe800078a40ff */
[----:B------:R-:W-:Y:S01]  /*2e30*/  @!P4 LEA.HI.X R9, R50, R3, R51, 0x8, P5 ;  /* 0x000000033209c211 */ /* 0x000fe200028f4433 */
[----:B---3--:R1:W-:Y:S01]  /*2e40*/  @!P2 ST.E.128 desc[UR4][R10.64], R16 ;  /* 0x000000100a00a985 */ /* 0x0083e2000c101d04 */
[----:B------:R-:W-:Y:S03]  /*2e50*/  ISETP.NE.AND P2, PT, R30, RZ, PT ;  /* 0x000000ff1e00720c */ /* 0x000fe60003f45270 */
[----:B-1----:R1:W2:Y:S02]  /*2e60*/  @!P6 LD.E.128 R16, desc[UR4][R6.64] ;  /* 0x000000040610e980 */ /* 0x0022a4000c101d00 */
[----:B-1----:R-:W-:Y:S04]  /*2e70*/  @!P6 IMAD.WIDE.U32 R6, R218, 0xc0, R4 ;  /* 0x000000c0da06e825 */ /* 0x002fe800078e0004 */
[----:B------:R-:W-:Y:S02]  /*2e80*/  @!P6 IMAD.IADD R7, R7, 0x1, R0 ;  /* 0x000000010707e824 */ /* 0x000fe400078e0200 */
[----:B------:R-:W-:Y:S03]  /*2e90*/  @!P1 IMAD R0, R51, 0x140, RZ ;  /* 0x0000014033009824 */ /* 0x000fe600078e02ff */
[----:B--2---:R1:W-:Y:S04]  /*2ea0*/  @!P6 ST.E.128 desc[UR4][R6.64], R16 ;  /* 0x000000100600e985 */ /* 0x0043e8000c101d04 */
[----:B-1----:R1:W2:Y:S01]  /*2eb0*/  @!P4 LD.E.128 R16, desc[UR4][R8.64] ;  /* 0x000000040810c980 */ /* 0x0022a2000c101d00 */
[----:B------:R-:W-:Y:S04]  /*2ec0*/  @!P1 IMAD.WIDE.U32 R6, R50, 0x140, R2 ;  /* 0x0000014032069825 */ /* 0x000fe800078e0002 */
[----:B------:R-:W-:Y:S02]  /*2ed0*/  @!P1 IMAD.IADD R7, R7, 0x1, R0 ;  /* 0x0000000107079824 */ /* 0x000fe400078e0200 */
[----:B------:R-:W-:Y:S01]  /*2ee0*/  @!P1 IMAD R0, R219, 0x140, RZ ;  /* 0x00000140db009824 */ /* 0x000fe200078e02ff */
[C---:B-1----:R-:W-:Y:S04]  /*2ef0*/  @!P4 LEA R8, P5, R218.reuse, R4, 0x8 ;  /* 0x00000004da08c211 */ /* 0x042fe800078a40ff */
[C---:B------:R-:W-:Y:S05]  /*2f00*/  @!P4 LEA.HI.X R9, R218.reuse, R5, R219, 0x8, P5 ;  /* 0x00000005da09c211 */ /* 0x040fea00028f44db */
        /* <DEDUP_REMOVED lines=15> */
.L_x_1770:
[----:B------:R-:W2:Y:S02]  /*3000*/  LD.E.U8 R0, desc[UR4][R134.64+0x1b3] ;  /* 0x0001b30486007980 */ /* 0x000ea4000c101100 */
[----:B--2---:R-:W-:Y:S11]  /*3010*/  ISETP.NE.AND P0, PT, R0, RZ, PT ;  /* 0x000000ff0000720c */ /* 0x004ff60003f05270 */
[----:B------:R-:W-:Y:S02]  /*3020*/  @!UPT UIADD3 URZ, UPT, UPT, URZ, URZ, URZ ;  /* 0x000000fffffff290 */ /* 0x000fe4000fffe0ff */
[----:B------:R-:W-:Y:S05]  /*3030*/  @!P0 BRA `(.L_x_1772) ;  /* 0x0000001c00fc8947 */ /* 0x000fea0003800000 */
[----:B------:R-:W-:Y:S01]  /*3040*/  LEA R36, P0, R72, R55, 0x1 ;  /* 0x0000003748247211 */ /* 0x000fe200078008ff */
[----:B------:R-:W2:Y:S01]  /*3050*/  LD.E R0, desc[UR4][R134.64+0xc0] ;  /* 0x0000c00486007980 */ /* 0x000ea2000c101900 */
[C---:B------:R-:W-:Y:S01]  /*3060*/  LEA R34, P4, R97.reuse, R26, 0x1 ;  /* 0x0000001a61227211 */ /* 0x040fe200078808ff */
[----:B------:R-:W-:Y:S01]  /*3070*/  IMAD.SHL.U32 R30, R82, 0x2, RZ ;  /* 0x00000002521e7824 */ /* 0x000fe200078e00ff */
[----:B------:R-:W-:Y:S01]  /*3080*/  LEA.HI.X R37, R72, R54, R80, 0x1, P0 ;  /* 0x0000003648257211 */ /* 0x000fe200000f0c50 */
[----:B------:R-:W-:Y:S01]  /*3090*/  BSSY.RECONVERGENT B0, `(.L_x_1773) ;  /* 0x0000043000007945 */ /* 0x000fe20003800200 */
[----:B------:R-:W-:Y:S02]  /*30a0*/  LEA.HI.X R35, R97, R25, R105, 0x1, P4 ;  /* 0x0000001961237211 */ /* 0x000fe400020f0c69 */
[-C--:B------:R-:W-:Y:S02]  /*30b0*/  IADD3 R18, P6, PT, R28, R30.reuse, RZ ;  /* 0x0000001e1c127210 */ /* 0x080fe40007fde0ff */
[----:B------:R-:W-:Y:S02]  /*30c0*/  IADD3 R30, P5, PT, R44, R30, RZ ;  /* 0x0000001e2c1e7210 */ /* 0x000fe40007fbe0ff */
[----:B--2---:R-:W-:Y:S02]  /*30d0*/  ISETP.GE.AND P1, PT, R12, R0, PT ;  /* 0x000000000c00720c */ /* 0x004fe40003f26270 */
[----:B------:R-:W-:Y:S02]  /*30e0*/  SHF.L.U64.HI R0, R82, 0x1, R84 ;  /* 0x0000000152007819 */ /* 0x000fe40000010254 */
[-C--:B------:R-:W-:Y:S02]  /*30f0*/  ISETP.GE.OR P0, PT, R60, R48.reuse, P1 ;  /* 0x000000303c00720c */ /* 0x080fe40000f06670 */
[-C--:B------:R-:W-:Y:S01]  /*3100*/  ISETP.GE.OR P4, PT, R62, R48.reuse, P1 ;  /* 0x000000303e00720c */ /* 0x080fe20000f86670 */
[--C-:B------:R-:W-:Y:S01]  /*3110*/  IMAD.X R19, R29, 0x1, R0.reuse, P6 ;  /* 0x000000011d137824 */ /* 0x100fe200030e0600 */
[----:B------:R-:W-:Y:S01]  /*3120*/  ISETP.LT.OR P0, PT, R60, R49, P0 ;  /* 0x000000313c00720c */ /* 0x000fe20000701670 */
[----:B------:R-:W-:Y:S01]  /*3130*/  IMAD.X R31, R45, 0x1, R0, P5 ;  /* 0x000000012d1f7824 */ /* 0x000fe200028e0600 */
[-C--:B------:R-:W-:Y:S02]  /*3140*/  ISETP.GE.OR P5, PT, R64, R48.reuse, P1 ;  /* 0x000000304000720c */ /* 0x080fe40000fa6670 */
[----:B------:R-:W-:Y:S02]  /*3150*/  P2R R33, PR, RZ, 0x10 ;  /* 0x00000010ff217803 */ /* 0x000fe40000000000 */
[----:B------:R-:W-:Y:S07]  /*3160*/  ISETP.GE.OR P6, PT, R70, R48, P1 ;  /* 0x000000304600720c */ /* 0x000fee0000fc6670 */
[----:B------:R-:W-:Y:S06]  /*3170*/  @P0 BRA `(.L_x_1774) ;  /* 0x0000000000d00947 */ /* 0x000fec0003800000 */
        /* <DEDUP_REMOVED lines=9> */
[----:B------:R-:W-:Y:S01]  /*3210*/  @!P0 HADD2.F32 R22, -RZ, R23.H0_H0 ;  /* 0x20000017ff168230 */ /* 0x000fe20000004100 */
[----:B------:R-:W-:Y:S01]  /*3220*/  @!P0 MOV R6, R11 ;  /* 0x0000000b00068202 */ /* 0x000fe20000000f00 */
[----:B------:R-:W-:Y:S02]  /*3230*/  @!P0 HADD2.F32 R0, -RZ, R4.H1_H1 ;  /* 0x30000004ff008230 */ /* 0x000fe40000004100 */
[--C-:B----4-:R-:W-:Y:S02]  /*3240*/  @!P0 HADD2.F32 R17, -RZ, R3.reuse.H0_H0 ;  /* 0x20000003ff118230 */ /* 0x110fe40000004100 */
[----:B------:R-:W-:Y:S02]  /*3250*/  @!P0 HADD2.F32 R16, -RZ, R3.H1_H1 ;  /* 0x30000003ff108230 */ /* 0x000fe40000004100 */
[--C-:B------:R-:W-:Y:S02]  /*3260*/  @!P0 HADD2.F32 R5, -RZ, R2.reuse.H0_H0 ;  /* 0x20000002ff058230 */ /* 0x100fe40000004100 */
[----:B------:R-:W-:Y:S01]  /*3270*/  @!P0 HADD2.F32 R15, -RZ, R2.H1_H1 ;  /* 0x30000002ff0f8230 */ /* 0x000fe20000004100 */
[----:B------:R-:W-:Y:S01]  /*3280*/  @!P0 MOV R2, R9 ;  /* 0x0000000900028202 */ /* 0x000fe20000000f00 */
[----:B------:R-:W-:Y:S02]  /*3290*/  @!P0 HADD2.F32 R3, -RZ, R4.H0_H0 ;  /* 0x20000004ff038230 */ /* 0x000fe40000004100 */
[C---:B------:R-:W-:Y:S01]  /*32a0*/  @!P0 FMUL.FTZ R4, R0.reuse, R20 ;  /* 0x0000001400048220 */ /* 0x040fe20000410000 */
[-C--:B------:R-:W-:Y:S01]  /*32b0*/  @!P0 FMUL.FTZ R0, R0, R5.reuse ;  /* 0x0000000500008220 */ /* 0x080fe20000410000 */
[----:B------:R-:W-:Y:S02]  /*32c0*/  @!P0 HADD2.F32 R23, -RZ, R23.H1_H1 ;  /* 0x30000017ff178230 */ /* 0x000fe40000004100 */
[----:B------:R-:W-:Y:S01]  /*32d0*/  @!P0 FFMA.FTZ R32, R3, R5, -R4 ;  /* 0x0000000503208223 */ /* 0x000fe20000010804 */
[--C-:B------:R-:W-:Y:S02]  /*32e0*/  @!P0 HADD2.F32 R5, -RZ, R2.reuse.H1_H1 ;  /* 0x30000002ff058230 */ /* 0x100fe40000004100 */
[----:B------:R-:W-:Y:S01]  /*32f0*/  @!P0 FFMA.FTZ R0, R20, R3, R0 ;  /* 0x0000000314008223 */ /* 0x000fe20000010000 */
[----:B------:R-:W-:Y:S02]  /*3300*/  @!P0 HADD2.F32 R20, -RZ, R2.H0_H0 ;  /* 0x20000002ff148230 */ /* 0x000fe40000004100 */
[--C-:B------:R-:W-:Y:S02]  /*3310*/  @!P0 HADD2.F32 R3, -RZ, R7.reuse.H1_H1 ;  /* 0x30000007ff038230 */ /* 0x100fe40000004100 */
[C---:B------:R-:W-:Y:S01]  /*3320*/  @!P0 FMUL.FTZ R27, R5.reuse, R21 ;  /* 0x00000015051b8220 */ /* 0x040fe20000410000 */
[--C-:B------:R-:W-:Y:S02]  /*3330*/  @!P0 HADD2.F32 R4, -RZ, R6.reuse.H1_H1 ;  /* 0x30000006ff048230 */ /* 0x100fe40000004100 */
[-C--:B------:R-:W-:Y:S01]  /*3340*/  @!P0 FMUL.FTZ R2, R5, R15.reuse ;  /* 0x0000000f05028220 */ /* 0x080fe20000410000 */
[----:B------:R-:W-:Y:S02]  /*3350*/  @!P0 HADD2.F32 R5, -RZ, R7.H0_H0 ;  /* 0x20000007ff058230 */ /* 0x000fe40000004100 */
[----:B------:R-:W-:Y:S01]  /*3360*/  @!P0 FFMA.FTZ R27, R20, R15, -R27 ;  /* 0x0000000f141b8223 */ /* 0x000fe2000001081b */
[C---:B------:R-:W-:Y:S01]  /*3370*/  @!P0 FMUL.FTZ R15, R3.reuse, R22 ;  /* 0x00000016030f8220 */ /* 0x040fe20000410000 */
[----:B------:R-:W-:Y:S01]  /*3380*/  @!P0 FMUL.FTZ R3, R3, R17 ;  /* 0x0000001103038220 */ /* 0x000fe20000410000 */
[----:B------:R-:W-:Y:S02]  /*3390*/  @!P0 HADD2.F32 R6, -RZ, R6.H0_H0 ;  /* 0x20000006ff068230 */ /* 0x000fe40000004100 */
[C---:B------:R-:W-:Y:S01]  /*33a0*/  @!P0 FMUL.FTZ R7, R4.reuse, R23 ;  /* 0x0000001704078220 */ /* 0x040fe20000410000 */
[----:B------:R-:W-:Y:S01]  /*33b0*/  @!P0 FMUL.FTZ R4, R4, R16 ;  /* 0x0000001004048220 */ /* 0x000fe20000410000 */
[----:B------:R-:W-:Y:S01]  /*33c0*/  @!P0 FFMA.FTZ R2, R21, R20, R2 ;  /* 0x0000001415028223 */ /* 0x000fe20000010002 */
[----:B------:R-:W-:Y:S01]  /*33d0*/  @!P0 FFMA.FTZ R3, R22, R5, R3 ;  /* 0x0000000516038223 */ /* 0x000fe20000010003 */
[----:B------:R-:W-:Y:S01]  /*33e0*/  @!P0 FFMA.FTZ R15, R5, R17, -R15 ;  /* 0x00000011050f8223 */ /* 0x000fe2000001080f */
[----:B------:R-:W-:Y:S01]  /*33f0*/  @!P0 F2FP.F16.F32.PACK_AB R5, R0, R32 ;  /* 0x000000200005823e */ /* 0x000fe200000000ff */
[----:B------:R-:W-:Y:S01]  /*3400*/  @!P0 FFMA.FTZ R7, R6, R16, -R7 ;  /* 0x0000001006078223 */ /* 0x000fe20000010807 */
[----:B------:R-:W-:Y:S01]  /*3410*/  @!P0 F2FP.F16.F32.PACK_AB R2, R2, R27 ;  /* 0x0000001b0202823e */ /* 0x000fe200000000ff */
[----:B------:R-:W-:Y:S01]  /*3420*/  @!P0 FFMA.FTZ R4, R23, R6, R4 ;  /* 0x0000000617048223 */ /* 0x000fe20000010004 */
[----:B------:R-:W-:Y:S02]  /*3430*/  @!P0 F2FP.F16.F32.PACK_AB R0, R3, R15 ;  /* 0x0000000f0300823e */ /* 0x000fe400000000ff */
[----:B------:R-:W-:Y:S02]  /*3440*/  @!P0 MOV R9, R2 ;  /* 0x0000000200098202 */ /* 0x000fe40000000f00 */
[----:B------:R-:W-:Y:S02]  /*3450*/  @!P0 F2FP.F16.F32.PACK_AB R4, R4, R7 ;  /* 0x000000070404823e */ /* 0x000fe400000000ff */
[----:B------:R-:W-:Y:S02]  /*3460*/  @!P0 MOV R8, R5 ;  /* 0x0000000500088202 */ /* 0x000fe40000000f00 */
[----:B------:R-:W-:Y:S02]  /*3470*/  MOV R2, R55 ;  /* 0x0000003700027202 */ /* 0x000fe40000000f00 */
[----:B------:R-:W-:Y:S02]  /*3480*/  MOV R3, R54 ;  /* 0x0000003600037202 */ /* 0x000fe40000000f00 */
[----:B------:R-:W-:Y:S02]  /*3490*/  @!P0 MOV R10, R0 ;  /* 0x00000000000a8202 */ /* 0x000fe40000000f00 */
[----:B------:R-:W-:Y:S05]  /*34a0*/  @!P0 MOV R11, R4 ;  /* 0x00000004000b8202 */ /* 0x000fea0000000f00 */
[----:B------:R1:W-:Y:S02]  /*34b0*/  ST.E.128 desc[UR4][R2.64], R8 ;  /* 0x0000000802007985 */ /* 0x0003e4000c101d04 */
.L_x_1774:
[----:B------:R-:W-:Y:S05]  /*34c0*/  BSYNC.RECONVERGENT B0 ;  /* 0x0000000000007941 */ /* 0x000fea0003800200 */
.L_x_1773:
[----:B------:R-:W-:Y:S01]  /*34d0*/  ISETP.NE.AND P0, PT, R33, RZ, PT ;  /* 0x000000ff2100720c */ /* 0x000fe20003f05270 */
[----:B------:R-:W-:Y:S01]  /*34e0*/  BSSY.RECONVERGENT B0, `(.L_x_1775) ;  /* 0x0000038000007945 */ /* 0x000fe20003800200 */
[----:B------:R-:W-:Y:S02]  /*34f0*/  ISETP.GE.OR P4, PT, R63, R48, P1 ;  /* 0x000000303f00720c */ /* 0x000fe40000f86670 */
[-C--:B------:R-:W-:Y:S02]  /*3500*/  ISETP.LT.OR P0, PT, R62, R49.reuse, P0 ;  /* 0x000000313e00720c */ /* 0x080fe40000701670 */
[-C--:B------:R-:W-:Y:S02]  /*3510*/  ISETP.LT.OR P5, PT, R64, R49.reuse, P5 ;  /* 0x000000314000720c */ /* 0x080fe40002fa1670 */
        /* <DEDUP_REMOVED lines=29> */
[----:B------:R-:W-:Y:S01]  /*36f0*/  @!P0 F2FP.F16.F32.PACK_AB R0, R0, R32 ;  /* 0x000000200000823e */ /* 0x000fe200000000ff */
[--C-:B------:R-:W-:Y:S02]  /*3700*/  @!P0 HADD2.F32 R4, -RZ, R6.reuse.H1_H1 ;  /* 0x30000006ff048230 */ /* 0x100fe40000004100 */
[-C--:B------:R-:W-:Y:S01]  /*3710*/  @!P0 FMUL.FTZ R2, R5, R15.reuse ;  /* 0x0000000f05028220 */ /* 0x080fe20000410000 */
[----:B------:R-:W-:Y:S01]  /*3720*/  @!P0 FFMA.FTZ R27, R20, R15, -R27 ;  /* 0x0000000f141b8223 */ /* 0x000fe2000001081b */
[----:B------:R-:W-:Y:S01]  /*3730*/  @!P0 MOV R8, R0 ;  /* 0x0000000000088202 */ /* 0x000fe20000000f00 */
[----:B------:R-:W-:Y:S02]  /*3740*/  @!P0 HADD2.F32 R5, -RZ, R7.H0_H0 ;  /* 0x20000007ff058230 */ /* 0x000fe40000004100 */
[C---:B------:R-:W-:Y:S01]  /*3750*/  @!P0 FMUL.FTZ R15, R3.reuse, R22 ;  /* 0x00000016030f8220 */ /* 0x040fe20000410000 */
[----:B------:R-:W-:Y:S02]  /*3760*/  @!P0 HADD2.F32 R6, -RZ, R6.H0_H0 ;  /* 0x20000006ff068230 */ /* 0x000fe40000004100 */
[C---:B------:R-:W-:Y:S01]  /*3770*/  @!P0 FMUL.FTZ R7, R4.reuse, R23 ;  /* 0x0000001704078220 */ /* 0x040fe20000410000 */
[-C--:B------:R-:W-:Y:S01]  /*3780*/  @!P0 FMUL.FTZ R3, R3, R17.reuse ;  /* 0x0000001103038220 */ /* 0x080fe20000410000 */
[----:B------:R-:W-:Y:S01]  /*3790*/  @!P0 FMUL.FTZ R4, R4, R16 ;  /* 0x0000001004048220 */ /* 0x000fe20000410000 */
[----:B------:R-:W-:Y:S01]  /*37a0*/  @!P0 FFMA.FTZ R2, R21, R20, R2 ;  /* 0x0000001415028223 */ /* 0x000fe20000010002 */
[----:B------:R-:W-:Y:S01]  /*37b0*/  @!P0 FFMA.FTZ R15, R5, R17, -R15 ;  /* 0x00000011050f8223 */ /* 0x000fe2000001080f */
[----:B------:R-:W-:Y:S01]  /*37c0*/  @!P0 FFMA.FTZ R3, R22, R5, R3 ;  /* 0x0000000516038223 */ /* 0x000fe20000010003 */
[----:B------:R-:W-:Y:S01]  /*37d0*/  @!P0 FFMA.FTZ R7, R6, R16, -R7 ;  /* 0x0000001006078223 */ /* 0x000fe20000010807 */
[----:B------:R-:W-:Y:S01]  /*37e0*/  @!P0 FFMA.FTZ R4, R23, R6, R4 ;  /* 0x0000000617048223 */ /* 0x000fe20000010004 */
[----:B------:R-:W-:Y:S02]  /*37f0*/  @!P0 F2FP.F16.F32.PACK_AB R2, R2, R27 ;  /* 0x0000001b0202823e */ /* 0x000fe400000000ff */
[----:B------:R-:W-:Y:S02]  /*3800*/  @!P0 F2FP.F16.F32.PACK_AB R3, R3, R15 ;  /* 0x0000000f0303823e */ /* 0x000fe400000000ff */
[----:B------:R-:W-:Y:S02]  /*3810*/  @!P0 F2FP.F16.F32.PACK_AB R4, R4, R7 ;  /* 0x000000070404823e */ /* 0x000fe400000000ff */
[----:B------:R-:W-:Y:S02]  /*3820*/  @!P0 MOV R9, R2 ;  /* 0x0000000200098202 */ /* 0x000fe40000000f00 */
[----:B------:R-:W-:Y:S02]  /*3830*/  @!P0 MOV R10, R3 ;  /* 0x00000003000a8202 */ /* 0x000fe40000000f00 */
[----:B------:R-:W-:Y:S05]  /*3840*/  @!P0 MOV R11, R4 ;  /* 0x00000004000b8202 */ /* 0x000fea0000000f00 */
[----:B------:R2:W-:Y:S02]  /*3850*/  ST.E.128 desc[UR4][R36.64], R8 ;  /* 0x0000000824007985 */ /* 0x0005e4000c101d04 */
.L_x_1776:
[----:B------:R-:W-:Y:S05]  /*3860*/  BSYNC.RECONVERGENT B0 ;  /* 0x0000000000007941 */ /* 0x000fea0003800200 */
.L_x_1775:
        /* <DEDUP_REMOVED lines=41> */
[----:B------:R-:W-:Y:S01]  /*3b00*/  @!P0 FMUL.FTZ R3, R3, R17 ;  /* 0x0000001103038220 */ /* 0x000fe20000410000 */
[----:B------:R-:W-:Y:S01]  /*3b10*/  @!P0 FMUL.FTZ R4, R4, R16 ;  /* 0x0000001004048220 */ /* 0x000fe20000410000 */
[----:B------:R-:W-:Y:S01]  /*3b20*/  @!P0 FFMA.FTZ R2, R21, R20, R2 ;  /* 0x0000001415028223 */ /* 0x000fe20000010002 */
[----:B------:R-:W-:Y:S01]  /*3b30*/  @!P0 FFMA.FTZ R16, R6, R16, -R7 ;  /* 0x0000001006108223 */ /* 0x000fe20000010807 */
[----:B------:R-:W-:Y:S01]  /*3b40*/  @!P0 FFMA.FTZ R3, R22, R5, R3 ;  /* 0x0000000516038223 */ /* 0x000fe20000010003 */
[----:B------:R-:W-:Y:S01]  /*3b50*/  @!P0 FFMA.FTZ R4, R23, R6, R4 ;  /* 0x0000000617048223 */ /* 0x000fe20000010004 */
[----:B------:R-:W-:Y:S01]  /*3b60*/  LEA R6, P5, R218, R36, 0x6 ;  /* 0x00000024da067211 */ /* 0x000fe200078a30ff */
[----:B------:R-:W-:Y:S01]  /*3b70*/  @!P0 FFMA.FTZ R15, R5, R17, -R15 ;  /* 0x00000011050f8223 */ /* 0x000fe2000001080f */
[----:B------:R-:W-:Y:S02]  /*3b80*/  @!P0 F2FP.F16.F32.PACK_AB R2, R2, R27 ;  /* 0x0000001b0202823e */ /* 0x000fe400000000ff */
[----:B------:R-:W-:Y:S02]  /*3b90*/  @!P0 F2FP.F16.F32.PACK_AB R4, R4, R16 ;  /* 0x000000100404823e */ /* 0x000fe400000000ff */
[----:B------:R-:W-:Y:S02]  /*3ba0*/  @!P0 F2FP.F16.F32.PACK_AB R3, R3, R15 ;  /* 0x0000000f0303823e */ /* 0x000fe400000000ff */
[----:B------:R-:W-:Y:S02]  /*3bb0*/  LEA.HI.X R7, R218, R37, R219, 0x6, P5 ;  /* 0x00000025da077211 */ /* 0x000fe400028f34db */
[----:B------:R-:W-:Y:S02]  /*3bc0*/  @!P0 MOV R9, R2 ;  /* 0x0000000200098202 */ /* 0x000fe40000000f00 */
[----:B------:R-:W-:Y:S02]  /*3bd0*/  @!P0 MOV R10, R3 ;  /* 0x00000003000a8202 */ /* 0x000fe40000000f00 */
[----:B------:R-:W-:Y:S05]  /*3be0*/  @!P0 MOV R11, R4 ;  /* 0x00000004000b8202 */ /* 0x000fea0000000f00 */
[----:B------:R3:W-:Y:S02]  /*3bf0*/  ST.E.128 desc[UR4][R6.64], R8 ;  /* 0x0000000806007985 */ /* 0x0007e4000c101d04 */
.L_x_1778:
[----:B------:R-:W-:Y:S05]  /*3c00*/  BSYNC.RECONVERGENT B0 ;  /* 0x0000000000007941 */ /* 0x000fea0003800200 */
.L_x_1777:
[----:B------:R-:W-:Y:S01]  /*3c10*/  ISETP.GE.OR P5, PT, R69, R48, P1 ;  /* 0x000000304500720c */ /* 0x000fe20000fa6670 */
[----:B------:R-:W-:Y:S04]  /*3c20*/  BSSY.RECONVERGENT B0, `(.L_x_1779) ;  /* 0x0000039000007945 */ /* 0x000fe80003800200 */
[----:B------:R-:W-:Y:S08]  /*3c30*/  @P6 BRA `(.L_x_1780) ;  /* 0x0000000000dc6947 */ /* 0x000ff00003800000 */
        /* <DEDUP_REMOVED lines=55> */
.L_x_1780:
[----:B------:R-:W-:Y:S05]  /*3fb0*/  BSYNC.RECONVERGENT B0 ;  /* 0x0000000000007941 */ /* 0x000fea0003800200 */
.L_x_1779:
[-C--:B------:R-:W-:Y:S01]  /*3fc0*/  ISETP.LT.OR P6, PT, R63, R49.reuse, P4 ;  /* 0x000000313f00720c */ /* 0x080fe200027c1670 */
[----:B------:R-:W-:Y:S01]  /*3fd0*/  BSSY.RECONVERGENT B0, `(.L_x_1781) ;  /* 0x0000042000007945 */ /* 0x000fe20003800200 */
[CC--:B------:R-:W-:Y:S02]  /*3fe0*/  ISETP.GE.OR P0, PT, R68.reuse, R48.reuse, P1 ;  /* 0x000000304400720c */ /* 0x0c0fe40000f06670 */
[----:B------:R-:W-:Y:S02]  /*3ff0*/  ISETP.GE.OR P1, PT, R67, R48, P1 ;  /* 0x000000304300720c */ /* 0x000fe40000f26670 */
[-C--:B------:R-:W-:Y:S02]  /*4000*/  ISETP.LT.OR P5, PT, R69, R49.reuse, P5 ;  /* 0x000000314500720c */ /* 0x080fe40002fa1670 */
[-C--:B------:R-:W-:Y:S02]  /*4010*/  ISETP.LT.OR P4, PT, R68, R49.reuse, P0 ;  /* 0x000000314400720c */ /* 0x080fe40000781670 */
[----:B------:R-:W-:Y:S03]  /*4020*/  ISETP.LT.OR P1, PT, R67, R49, P1 ;  /* 0x000000314300720c */ /* 0x000fe60000f21670 */
[----:B------:R-:W-:Y:S10]  /*4030*/  @P6 BRA `(.L_x_1782) ;  /* 0x0000000000ec6947 */ /* 0x000ff40003800000 */
        /* <DEDUP_REMOVED lines=34> */
[----:B------:R-:W-:Y:S02]  /*4260*/  @!P0 HADD2.F32 R6, -RZ, R6.H0_H0 ;  /* 0x20000006ff068230 */ /* 0x000fe40000004100 */
[C---:B------:R-:W-:Y:S01]  /*4270*/  @!P0 FMUL.FTZ R15, R3.reuse, R22 ;  /* 0x00000016030f8220 */ /* 0x040fe20000410000 */
[C---:B------:R-:W-:Y:S01]  /*4280*/  @!P0 FMUL.FTZ R7, R4.reuse, R23 ;  /* 0x0000001704078220 */ /* 0x040fe20000410000 */
[-C--:B------:R-:W-:Y:S01]  /*4290*/  @!P0 FMUL.FTZ R3, R3, R17.reuse ;  /* 0x0000001103038220 */ /* 0x080fe20000410000 */
[-C--:B------:R-:W-:Y:S01]  /*42a0*/  @!P0 FMUL.FTZ R4, R4, R16.reuse ;  /* 0x0000001004048220 */ /* 0x080fe20000410000 */
[----:B------:R-:W-:Y:S01]  /*42b0*/  @!P0 FFMA.FTZ R15, R5, R17, -R15 ;  /* 0x00000011050f8223 */ /* 0x000fe2000001080f */
[----:B------:R-:W-:Y:S01]  /*42c0*/  MOV R17, R37 ;  /* 0x0000002500117202 */ /* 0x000fe20000000f00 */
[----:B------:R-:W-:Y:S01]  /*42d0*/  @!P0 FFMA.FTZ R7, R6, R16, -R7 ;  /* 0x0000001006078223 */ /* 0x000fe20000010807 */
[----:B------:R-:W-:Y:S01]  /*42e0*/  MOV R16, R36 ;  /* 0x0000002400107202 */ /* 0x000fe20000000f00 */
[----:B------:R-:W-:Y:S01]  /*42f0*/  @!P0 FFMA.FTZ R2, R21, R20, R2 ;  /* 0x0000001415028223 */ /* 0x000fe20000010002 */
[----:B------:R-:W-:Y:S01]  /*4300*/  @!P0 FFMA.FTZ R3, R22, R5, R3 ;  /* 0x0000000516038223 */ /* 0x000fe20000010003 */
[----:B------:R-:W-:Y:S01]  /*4310*/  @!P0 FFMA.FTZ R4, R23, R6, R4 ;  /* 0x0000000617048223 */ /* 0x000fe20000010004 */
[----:B------:R-:W-:Y:S01]  /*4320*/  @!P0 F2FP.F16.F32.PACK_AB R6, R0, R32 ;  /* 0x000000200006823e */ /* 0x000fe200000000ff */
[----:B------:R-:W-:Y:S01]  /*4330*/  IMAD R20, R219, 0xc0, RZ ;  /* 0x000000c0db147824 */ /* 0x000fe200078e02ff */
[----:B------:R-:W-:Y:S01]  /*4340*/  @!P0 F2FP.F16.F32.PACK_AB R2, R2, R27 ;  /* 0x0000001b0202823e */ /* 0x000fe200000000ff */
[----:B------:R-:W-:Y:S01]  /*4350*/  IMAD.WIDE.U32 R16, R218, 0xc0, R16 ;  /* 0x000000c0da107825 */ /* 0x000fe200078e0010 */
[----:B------:R-:W-:Y:S02]  /*4360*/  @!P0 F2FP.F16.F32.PACK_AB R3, R3, R15 ;  /* 0x0000000f0303823e */ /* 0x000fe400000000ff */
[----:B------:R-:W-:Y:S02]  /*4370*/  @!P0 F2FP.F16.F32.PACK_AB R0, R4, R7 ;  /* 0x000000070400823e */ /* 0x000fe400000000ff */
[----:B------:R-:W-:Y:S02]  /*4380*/  IADD3 R5, PT, PT, R20, R17, RZ ;  /* 0x0000001114057210 */ /* 0x000fe40007ffe0ff */
[----:B------:R-:W-:Y:S02]  /*4390*/  MOV R4, R16 ;  /* 0x0000001000047202 */ /* 0x000fe40000000f00 */
[----:B------:R-:W-:Y:S02]  /*43a0*/  @!P0 MOV R8, R6 ;  /* 0x0000000600088202 */ /* 0x000fe40000000f00 */
[----:B------:R-:W-:Y:S02]  /*43b0*/  @!P0 MOV R9, R2 ;  /* 0x0000000200098202 */ /* 0x000fe40000000f00 */
[----:B------:R-:W-:Y:S02]  /*43c0*/  @!P0 MOV R10, R3 ;  /* 0x00000003000a8202 */ /* 0x000fe40000000f00 */
[----:B------:R-:W-:Y:S05]  /*43d0*/  @!P0 MOV R11, R0 ;  /* 0x00000000000b8202 */ /* 0x000fea0000000f00 */
[----:B------:R1:W-:Y:S02]  /*43e0*/  ST.E.128 desc[UR4][R4.64], R8 ;  /* 0x0000000804007985 */ /* 0x0003e4000c101d04 */
.L_x_1782:
[----:B------:R-:W-:Y:S05]  /*43f0*/  BSYNC.RECONVERGENT B0 ;  /* 0x0000000000007941 */ /* 0x000fea0003800200 */
.L_x_1781:
        /* <DEDUP_REMOVED lines=57> */
.L_x_1784:
[----:B------:R-:W-:Y:S05]  /*4790*/  BSYNC.RECONVERGENT B0 ;  /* 0x0000000000007941 */ /* 0x000fea0003800200 */
.L_x_1783:
[----:B------:R-:W-:Y:S04]  /*47a0*/  BSSY.RECONVERGENT B0, `(.L_x_1785) ;  /* 0x0000040000007945 */ /* 0x000fe80003800200 */
[----:B------:R-:W-:Y:S05]  /*47b0*/  @P4 BRA `(.L_x_1786) ;  /* 0x0000000000f84947 */ /* 0x000fea0003800000 */
[----:B------:R-:W-:Y:S01]  /*47c0*/  IMAD R0, R51, 0x140, RZ ;  /* 0x0000014033007824 */ /* 0x000fe200078e02ff */
[----:B-1234-:R-:W-:Y:S02]  /*47d0*/  MOV R8, R34 ;  /* 0x0000002200087202 */ /* 0x01efe40000000f00 */
[----:B------:R-:W-:Y:S02]  /*47e0*/  MOV R9, R35 ;  /* 0x0000002300097202 */ /* 0x000fe40000000f00 */
[----:B------:R-:W-:Y:S01]  /*47f0*/  ISETP.GE.AND P0, PT, R12, R14, PT ;  /* 0x0000000e0c00720c */ /* 0x000fe20003f06270 */
[----:B------:R-:W-:Y:S05]  /*4800*/  IMAD.WIDE.U32 R8, R50, 0x140, R8 ;  /* 0x0000014032087825 */ /* 0x000fea00078e0008 */
[----:B------:R-:W-:Y:S07]  /*4810*/  IADD3 R9, PT, PT, R0, R9, RZ ;  /* 0x0000000900097210 */ /* 0x000fee0007ffe0ff */
[C---:B------:R-:W-:Y:S01]  /*4820*/  @!P0 IMAD.WIDE R4, R24.reuse, 0x140, R30 ;  /* 0x0000014018048825 */ /* 0x040fe200078e021e */
[----:B------:R-:W2:Y:S03]  /*4830*/  LD.E.128 R8, desc[UR4][R8.64] ;  /* 0x0000000408087980 */ /* 0x000ea6000c101d00 */
[----:B------:R-:W-:Y:S05]  /*4840*/  @!P0 IMAD.WIDE R2, R24, 0x140, R18 ;  /* 0x0000014018028825 */ /* 0x000fea00078e0212 */
        /* <DEDUP_REMOVED lines=53> */
.L_x_1786:
[----:B------:R-:W-:Y:S05]  /*4ba0*/  BSYNC.RECONVERGENT B0 ;  /* 0x0000000000007941 */ /* 0x000fea0003800200 */
.L_x_1785:
        /* <DEDUP_REMOVED lines=17> */
[----:B------:R-:W-:Y:S02]  /*4cc0*/  @!P0 HADD2.F32 R19, -RZ, R7.H0_H0 ;  /* 0x20000007ff138230 */ /* 0x000fe40000004100 */
        /* <DEDUP_REMOVED lines=8> */
[----:B------:R-:W-:Y:S01]  /*4d50*/  @!P0 HADD2.F32 R20, -RZ, R7.H1_H1 ;  /* 0x30000007ff148230 */ /* 0x000fe20000004100 */
[----:B------:R-:W-:Y:S01]  /*4d60*/  @!P0 MOV R7, R10 ;  /* 0x0000000a00078202 */ /* 0x000fe20000000f00 */
[-C--:B------:R-:W-:Y:S01]  /*4d70*/  @!P0 FMUL.FTZ R0, R0, R5.reuse ;  /* 0x0000000500008220 */ /* 0x080fe20000410000 */
[----:B------:R-:W-:Y:S01]  /*4d80*/  @!P0 FFMA.FTZ R23, R3, R5, -R4 ;  /* 0x0000000503178223 */ /* 0x000fe20000010804 */
[--C-:B------:R-:W-:Y:S02]  /*4d90*/  @!P0 HADD2.F32 R5, -RZ, R2.reuse.H1_H1 ;  /* 0x30000002ff058230 */ /* 0x100fe40000004100 */
[----:B------:R-:W-:Y:S01]  /*4da0*/  @!P0 FFMA.FTZ R0, R17, R3, R0 ;  /* 0x0000000311008223 */ /* 0x000fe20000010000 */
[----:B------:R-:W-:Y:S02]  /*4db0*/  @!P0 HADD2.F32 R17, -RZ, R2.H0_H0 ;  /* 0x20000002ff118230 */ /* 0x000fe40000004100 */
[C---:B------:R-:W-:Y:S01]  /*4dc0*/  @!P0 FMUL.FTZ R21, R5.reuse, R18 ;  /* 0x0000001205158220 */ /* 0x040fe20000410000 */
[--C-:B------:R-:W-:Y:S02]  /*4dd0*/  @!P0 HADD2.F32 R3, -RZ, R7.reuse.H1_H1 ;  /* 0x30000007ff038230 */ /* 0x100fe40000004100 */
[-C--:B------:R-:W-:Y:S01]  /*4de0*/  @!P0 FMUL.FTZ R2, R5, R14.reuse ;  /* 0x0000000e05028220 */ /* 0x080fe20000410000 */
[--C-:B------:R-:W-:Y:S02]  /*4df0*/  @!P0 HADD2.F32 R4, -RZ, R6.reuse.H1_H1 ;  /* 0x30000006ff048230 */ /* 0x100fe40000004100 */
[----:B------:R-:W-:Y:S01]  /*4e00*/  @!P0 FFMA.FTZ R21, R17, R14, -R21 ;  /* 0x0000000e11158223 */ /* 0x000fe20000010815 */
[----:B------:R-:W-:Y:S02]  /*4e10*/  @!P0 HADD2.F32 R5, -RZ, R7.H0_H0 ;  /* 0x20000007ff058230 */ /* 0x000fe40000004100 */
[C---:B------:R-:W-:Y:S01]  /*4e20*/  @!P0 FMUL.FTZ R14, R3.reuse, R19 ;  /* 0x00000013030e8220 */ /* 0x040fe20000410000 */
[----:B------:R-:W-:Y:S02]  /*4e30*/  @!P0 HADD2.F32 R6, -RZ, R6.H0_H0 ;  /* 0x20000006ff068230 */ /* 0x000fe40000004100 */
        /* <DEDUP_REMOVED lines=23> */
.L_x_1788:
[----:B------:R-:W-:Y:S05]  /*4fb0*/  BSYNC.RECONVERGENT B0 ;  /* 0x0000000000007941 */ /* 0x000fea0003800200 */
.L_x_1787:
[----:B------:R-:W5:Y:S02]  /*4fc0*/  LD.E R0, desc[UR4][R134.64+0xd0] ;  /* 0x0000d00486007980 */ /* 0x000f64000c101900 */
[----:B-----5:R-:W-:Y:S05]  /*4fd0*/  IMAD.U32 R0, R0, -0x80, RZ ;  /* 0xffffff8000007824 */ /* 0x020fea00078e00ff */
[C---:B------:R-:W-:Y:S02]  /*4fe0*/  LEA R28, P1, R0.reuse, R28, 0x1 ;  /* 0x0000001c001c7211 */ /* 0x040fe400078208ff */
[C---:B------:R-:W-:Y:S02]  /*4ff0*/  LEA R44, P0, R0.reuse, R44, 0x1 ;  /* 0x0000002c002c7211 */ /* 0x040fe400078008ff */
[C---:B------:R-:W-:Y:S02]  /*5000*/  LEA.HI.X.SX32 R29, R0.reuse, R29, 0x1, P1 ;  /* 0x0000001d001d7211 */ /* 0x040fe400008f0eff */
[----:B------:R-:W-:Y:S01]  /*5010*/  LEA.HI.X.SX32 R45, R0, R45, 0x1, P0 ;  /* 0x0000002d002d7211 */ /* 0x000fe200000f0eff */
[----:B------:R-:W-:Y:S05]  /*5020*/  BRA `(.L_x_1771) ;  /* 0x0000003000907947 */ /* 0x000fea0003800000 */
.L_x_1772:
[----:B------:R-:W2:Y:S01]  /*5030*/  LD.E R0, desc[UR4][R134.64+0xc0] ;  /* 0x0000c00486007980 */ /* 0x000ea2000c101900 */
[----:B------:R-:W-:Y:S01]  /*5040*/  BSSY.RECONVERGENT B0, `(.L_x_1789) ;  /* 0x0000064000007945 */ /* 0x000fe20003800200 */
[----:B--2---:R-:W-:Y:S02]  /*5050*/  ISETP.GE.AND P4, PT, R12, R0, PT ;  /* 0x000000000c00720c */ /* 0x004fe40003f86270 */
[----:B------:R-:W-:Y:S02]  /*5060*/  LEA.HI R0, R14, R14, RZ, 0x1 ;  /* 0x0000000e0e007211 */ /* 0x000fe400078f08ff */
[C---:B------:R-:W-:Y:S02]  /*5070*/  ISETP.GE.OR P0, PT, R60.reuse, R48, P4 ;  /* 0x000000303c00720c */ /* 0x040fe40002706670 */
[----:B------:R-:W-:Y:S02]  /*5080*/  SHF.R.S32.HI R0, RZ, 0x1, R0 ;  /* 0x00000001ff007819 */ /* 0x000fe40000011400 */
[----:B------:R-:W-:Y:S02]  /*5090*/  ISETP.LT.OR P0, PT, R60, R49, P0 ;  /* 0x000000313c00720c */ /* 0x000fe40000701670 */
[----:B------:R-:W-:Y:S01]  /*50a0*/  ISETP.GE.AND P1, PT, R12, R0, PT ;  /* 0x000000000c00720c */ /* 0x000fe20003f26270 */
[----:B------:R-:W-:Y:S05]  /*50b0*/  IMAD.MOV R15, RZ, RZ, -R0 ;  /* 0x000000ffff0f7224 */ /* 0x000fea00078e0a00 */
[----:B------:R-:W-:Y:S02]  /*50c0*/  SEL R23, R0, R15, !P1 ;  /* 0x0000000f00177207 */ /* 0x000fe40004800000 */
[----:B------:R-:W-:Y:S03]  /*50d0*/  SHF.R.S32.HI R79, RZ, 0x1f, R15 ;  /* 0x0000001fff4f7819 */ /* 0x000fe6000001140f */
[----:B------:R-:W-:Y:S05]  /*50e0*/  @P0 BRA `(.L_x_1790) ;  /* 0x0000000400640947 */ /* 0x000fea0003800000 */
[----:B------:R-:W-:Y:S02]  /*50f0*/  ISETP.GE.AND P0, PT, R12, R14, PT ;  /* 0x0000000e0c00720c */ /* 0x000fe40003f06270 */
[----:B------:R-:W-:Y:S02]  /*5100*/  MOV R8, R26 ;  /* 0x0000001a00087202 */ /* 0x000fe40000000f00 */
[----:B------:R-:W-:Y:S05]  /*5110*/  MOV R9, R25 ;  /* 0x0000001900097202 */ /* 0x000fea0000000f00 */
[----:B------:R-:W2:Y:S04]  /*5120*/  LD.E.128 R32, desc[UR4][R8.64] ;  /* 0x0000000408207980 */ /* 0x000ea8000c101d00 */
[----:B------:R-:W-:Y:S01]  /*5130*/  @!P0 IMAD.WIDE R2, R23, 0x2, R8 ;  /* 0x0000000217028825 */ /* 0x000fe200078e0208 */
[----:B------:R-:W-:Y:S02]  /*5140*/  @!P0 SEL R0, R15, RZ, P1 ;  /* 0x000000ff0f008207 */ /* 0x000fe40000800000 */
[----:B------:R-:W-:Y:S02]  /*5150*/  @!P0 SEL R4, R79, RZ, P1 ;  /* 0x000000ff4f048207 */ /* 0x000fe40000800000 */
[C---:B------:R-:W-:Y:S02]  /*5160*/  @!P0 SHF.L.U32 R16, R0.reuse, 0x1, RZ ;  /* 0x0000000100108819 */ /* 0x040fe400000006ff */
[----:B------:R-:W-:Y:S02]  /*5170*/  @!P0 SHF.L.U64.HI R0, R0, 0x1, R4 ;  /* 0x0000000100008819 */ /* 0x000fe40000010204 */
[----:B------:R1:W3:Y:S01]  /*5180*/  @!P0 LD.E.128 R4, desc[UR4][R2.64] ;  /* 0x0000000402048980 */ /* 0x0002e2000c101d00 */
[----:B------:R-:W-:Y:S04]  /*5190*/  @!P0 IADD3 R10, P5, PT, R16, R58, RZ ;  /* 0x0000003a100a8210 */ /* 0x000fe80007fbe0ff */
[----:B------:R-:W-:Y:S05]  /*51a0*/  @!P0 IADD3.X R11, PT, PT, R0, R57, RZ, P5, !PT ;  /* 0x00000039000b8210 */ /* 0x000fea0002ffe4ff */
[----:B------:R3:W4:Y:S01]  /*51b0*/  @!P0 LD.E.128 R36, desc[UR4][R10.64] ;  /* 0x000000040a248980 */ /* 0x000722000c101d00 */
[----:B-1----:R-:W-:Y:S04]  /*51c0*/  @!P0 IADD3 R2, P5, PT, R16, R59, RZ ;  /* 0x0000003b10028210 */ /* 0x002fe80007fbe0ff */
[----:B------:R-:W-:Y:S02]  /*51d0*/  @!P0 IADD3.X R3, PT, PT, R0, R56, RZ, P5, !PT ;  /* 0x0000003800038210 */ /* 0x000fe40002ffe4ff */
[----:B------:R-:W-:Y:S02]  /*51e0*/  PLOP3.LUT P5, PT, PT, PT, PT, 0x80, 0x8 ;  /* 0x000000000008781c */ /* 0x000fe40003faf070 */
[----:B------:R-:W-:Y:S01]  /*51f0*/  @!P0 PLOP3.LUT P5, PT, P1, PT, PT, 0x80, 0x8 ;  /* 0x000000000008881c */ /* 0x000fe20000faf070 */
[----:B------:R1:W5:Y:S01]  /*5200*/  @!P0 LD.E.128 R40, desc[UR4][R2.64] ;  /* 0x0000000402288980 */ /* 0x000362000c101d00 */
[--C-:B---3--:R-:W-:Y:S01]  /*5210*/  @!P0 HADD2.F32 R10, -RZ, R4.reuse.H0_H0 ;  /* 0x20000004ff0a8230 */ /* 0x108fe20000004100 */
[----:B--2---:R-:W-:Y:S01]  /*5220*/  @!P0 MOV R31, R34 ;  /* 0x00000022001f8202 */ /* 0x004fe20000000f00 */
[----:B------:R-:W-:Y:S01]  /*5230*/  @!P0 HADD2.F32 R9, -RZ, R4.H1_H1 ;  /* 0x30000004ff098230 */ /* 0x000fe20000004100 */
[----:B------:R-:W-:Y:S01]  /*5240*/  @!P0 MOV R30, R35 ;  /* 0x00000023001e8202 */ /* 0x000fe20000000f00 */
[--C-:B------:R-:W-:Y:S02]  /*5250*/  @!P0 HADD2.F32 R16, -RZ, R5.reuse.H0_H0 ;  /* 0x20000005ff108230 */ /* 0x100fe40000004100 */
[----:B------:R-:W-:Y:S02]  /*5260*/  @!P0 HADD2.F32 R11, -RZ, R5.H1_H1 ;  /* 0x30000005ff0b8230 */ /* 0x000fe40000004100 */
[----:B------:R-:W-:Y:S02]  /*5270*/  @!P0 HADD2.F32 R18, -RZ, R6.H0_H0 ;  /* 0x20000006ff128230 */ /* 0x000fe40000004100 */
[--C-:B----4-:R-:W-:Y:S02]  /*5280*/  @!P0 HADD2.F32 R0, -RZ, R36.reuse.H0_H0 ;  /* 0x20000024ff008230 */ /* 0x110fe40000004100 */
[----:B-1----:R-:W-:Y:S01]  /*5290*/  @!P0 HADD2.F32 R2, -RZ, R36.H1_H1 ;  /* 0x30000024ff028230 */ /* 0x002fe20000004100 */
[----:B------:R-:W-:Y:S01]  /*52a0*/  @!P0 MOV R36, R33 ;  /* 0x0000002100248202 */ /* 0x000fe20000000f00 */
[--C-:B------:R-:W-:Y:S02]  /*52b0*/  @!P0 HADD2.F32 R4, -RZ, R37.reuse.H1_H1 ;  /* 0x30000025ff048230 */ /* 0x100fe40000004100 */
[----:B------:R-:W-:Y:S01]  /*52c0*/  @!P5 FADD.FTZ R0, -R0, -RZ ;  /* 0x800000ff0000d221 */ /* 0x000fe20000010100 */
[----:B------:R-:W-:Y:S02]  /*52d0*/  @!P0 HADD2.F32 R3, -RZ, R37.H0_H0 ;  /* 0x20000025ff038230 */ /* 0x000fe40000004100 */
[----:B------:R-:W-:Y:S01]  /*52e0*/  @!P5 FADD.FTZ R2, -R2, -RZ ;  /* 0x800000ff0202d221 */ /* 0x000fe20000010100 */
[----:B------:R-:W-:Y:S02]  /*52f0*/  @!P0 HADD2.F32 R17, -RZ, R6.H1_H1 ;  /* 0x30000006ff118230 */ /* 0x000fe40000004100 */
[----:B------:R-:W-:Y:S01]  /*5300*/  @!P0 FMUL.FTZ R0, R10, R0 ;  /* 0x000000000a008220 */ /* 0x000fe20000410000 */
[--C-:B------:R-:W-:Y:S01]  /*5310*/  @!P0 HADD2.F32 R5, -RZ, R38.reuse.H0_H0 ;  /* 0x20000026ff058230 */ /* 0x100fe20000004100 */
[----:B------:R-:W-:Y:S01]  /*5320*/  @!P0 MOV R10, R32 ;  /* 0x00000020000a8202 */ /* 0x000fe20000000f00 */
[----:B------:R-:W-:Y:S02]  /*5330*/  @!P0 HADD2.F32 R6, -RZ, R38.H1_H1 ;  /* 0x30000026ff068230 */ /* 0x000fe40000004100 */
[----:B------:R-:W-:Y:S01]  /*5340*/  @!P5 FADD.FTZ R4, -R4, -RZ ;  /* 0x800000ff0404d221 */ /* 0x000fe20000010100 */
[--C-:B------:R-:W-:Y:S02]  /*5350*/  @!P0 HADD2.F32 R20, -RZ, R7.reuse.H0_H0 ;  /* 0x20000007ff148230 */ /* 0x100fe40000004100 */
[----:B------:R-:W-:Y:S01]  /*5360*/  @!P0 FMUL.FTZ R2, R9, R2 ;  /* 0x0000000209028220 */ /* 0x000fe20000410000 */
[----:B------:R-:W-:Y:S02]  /*5370*/  @!P0 HADD2.F32 R19, -RZ, R7.H1_H1 ;  /* 0x30000007ff138230 */ /* 0x000fe40000004100 */
[----:B------:R-:W-:Y:S01]  /*5380*/  @!P0 FMUL.FTZ R4, R11, R4 ;  /* 0x000000040b048220 */ /* 0x000fe20000410000 */
[--C-:B------:R-:W-:Y:S02]  /*5390*/  @!P0 HADD2.F32 R8, -RZ, R39.reuse.H1_H1 ;  /* 0x30000027ff088230 */ /* 0x100fe40000004100 */
[----:B------:R-:W-:Y:S01]  /*53a0*/  @!P5 FADD.FTZ R3, -R3, -RZ ;  /* 0x800000ff0303d221 */ /* 0x000fe20000010100 */
[----:B------:R-:W-:Y:S02]  /*53b0*/  @!P0 HADD2.F32 R7, -RZ, R39.H0_H0 ;  /* 0x20000027ff078230 */ /* 0x000fe40000004100 */
[----:B------:R-:W-:Y:S01]  /*53c0*/  @!P5 FADD.FTZ R5, -R5, -RZ ;  /* 0x800000ff0505d221 */ /* 0x000fe20000010100 */
[--C-:B------:R-:W-:Y:S02]  /*53d0*/  @!P0 HADD2.F32 R9, -RZ, R10.reuse.H0_H0 ;  /* 0x2000000aff098230 */ /* 0x100fe40000004100 */
[----:B------:R-:W-:Y:S01]  /*53e0*/  @!P0 FMUL.FTZ R3, R16, R3 ;  /* 0x0000000310038220 */ /* 0x000fe20000410000 */
[----:B------:R-:W-:Y:S02]  /*53f0*/  @!P0 HADD2.F32 R11, -RZ, R10.H1_H1 ;  /* 0x3000000aff0b8230 */ /* 0x000fe40000004100 */
[----:B------:R-:W-:Y:S01]  /*5400*/  @!P5 FADD.FTZ R6, -R6, -RZ ;  /* 0x800000ff0606d221 */ /* 0x000fe20000010100 */
[--C-:B-----5:R-:W-:Y:S02]  /*5410*/  @!P0 HADD2.F32 R10, -RZ, R40.reuse.H0_H0 ;  /* 0x20000028ff0a8230 */ /* 0x120fe40000004100 */
[----:B------:R-:W-:Y:S01]  /*5420*/  @!P5 FADD.FTZ R8, -R8, -RZ ;  /* 0x800000ff0808d221 */ /* 0x000fe20000010100 */
[----:B------:R-:W-:Y:S02]  /*5430*/  @!P0 HADD2.F32 R16, -RZ, R40.H1_H1 ;  /* 0x30000028ff108230 */ /* 0x000fe40000004100 */
[----:B------:R-:W-:Y:S01]  /*5440*/  @!P5 FADD.FTZ R7, -R7, -RZ ;  /* 0x800000ff0707d221 */ /* 0x000fe20000010100 */
[----:B------:R-:W-:Y:S02]  /*5450*/  @!P0 HADD2.F32 R21, -RZ, R42.H1_H1 ;  /* 0x3000002aff158230 */ /* 0x000fe40000004100 */
[----:B------:R-:W-:Y:S01]  /*5460*/  @!P0 FMUL.FTZ R5, R18, R5 ;  /* 0x0000000512058220 */ /* 0x000fe20000410000 */
[--C-:B------:R-:W-:Y:S02]  /*5470*/  @!P0 HADD2.F32 R18, -RZ, R41.reuse.H0_H0 ;  /* 0x20000029ff128230 */ /* 0x100fe40000004100 */
[----:B------:R-:W-:Y:S01]  /*5480*/  @!P0 FMUL.FTZ R6, R17, R6 ;  /* 0x0000000611068220 */ /* 0x000fe20000410000 */
[--C-:B------:R-:W-:Y:S02]  /*5490*/  @!P0 HADD2.F32 R17, -RZ, R36.reuse.H0_H0 ;  /* 0x20000024ff118230 */ /* 0x100fe40000004100 */
[----:B------:R-:W-:Y:S01]  /*54a0*/  @!P0 FFMA.FTZ R0, R9, R10, R0 ;  /* 0x0000000a09008223 */ /* 0x000fe20000010000 */
[----:B------:R-:W-:Y:S01]  /*54b0*/  @!P0 FMUL.FTZ R8, R19, R8 ;  /* 0x0000000813088220 */ /* 0x000fe20000410000 */
[----:B------:R-:W-:Y:S01]  /*54c0*/  @!P0 FMUL.FTZ R7, R20, R7 ;  /* 0x0000000714078220 */ /* 0x000fe20000410000 */
[----:B------:R-:W-:Y:S02]  /*54d0*/  @!P0 HADD2.F32 R19, -RZ, R41.H1_H1 ;  /* 0x30000029ff138230 */ /* 0x000fe40000004100 */
[----:B------:R-:W-:Y:S01]  /*54e0*/  @!P0 FFMA.FTZ R2, R11, R16, R2 ;  /* 0x000000100b028223 */ /* 0x000fe20000010002 */
[----:B------:R-:W-:Y:S02]  /*54f0*/  @!P0 HADD2.F32 R9, -RZ, R36.H1_H1 ;  /* 0x30000024ff098230 */ /* 0x000fe40000004100 */
[----:B------:R-:W-:Y:S01]  /*5500*/  @!P0 FFMA.FTZ R3, R17, R18, R3 ;  /* 0x0000001211038223 */ /* 0x000fe20000010003 */
[----:B------:R-:W-:Y:S01]  /*5510*/  @!P0 HADD2.F32 R20, -RZ, R42.H0_H0 ;  /* 0x2000002aff148230 */ /* 0x000fe20000004100 */
[----:B------:R-:W-:Y:S01]  /*5520*/  @!P0 F2FP.F16.F32.PACK_AB R0, R2, R0 ;  /* 0x000000000200823e */ /* 0x000fe200000000ff */
[--C-:B------:R-:W-:Y:S01]  /*5530*/  @!P0 HADD2.F32 R10, -RZ, R31.reuse.H0_H0 ;  /* 0x2000001fff0a8230 */ /* 0x100fe20000004100 */
[----:B------:R-:W-:Y:S01]  /*5540*/  MOV R2, R55 ;  /* 0x0000003700027202 */ /* 0x000fe20000000f00 */
[----:B------:R-:W-:Y:S01]  /*5550*/  @!P0 HADD2.F32 R11, -RZ, R31.H1_H1 ;  /* 0x3000001fff0b8230 */ /* 0x000fe20000004100 */
[----:B------:R-:W-:Y:S01]  /*5560*/  @!P0 MOV R32, R0 ;  /* 0x0000000000208202 */ /* 0x000fe20000000f00 */
[--C-:B------:R-:W-:Y:S02]  /*5570*/  @!P0 HADD2.F32 R22, -RZ, R43.reuse.H0_H0 ;  /* 0x2000002bff168230 */ /* 0x100fe40000004100 */
[----:B------:R-:W-:Y:S01]  /*5580*/  @!P0 FFMA.FTZ R4, R9, R19, R4 ;  /* 0x0000001309048223 */ /* 0x000fe20000010004 */
[--C-:B------:R-:W-:Y:S02]  /*5590*/  @!P0 HADD2.F32 R16, -RZ, R30.reuse.H0_H0 ;  /* 0x2000001eff108230 */ /* 0x100fe40000004100 */
[----:B------:R-:W-:Y:S01]  /*55a0*/  @!P0 FFMA.FTZ R5, R10, R20, R5 ;  /* 0x000000140a058223 */ /* 0x000fe20000010005 */
[----:B------:R-:W-:Y:S02]  /*55b0*/  @!P0 HADD2.F32 R27, -RZ, R43.H1_H1 ;  /* 0x3000002bff1b8230 */ /* 0x000fe40000004100 */
[----:B------:R-:W-:Y:S01]  /*55c0*/  @!P0 FFMA.FTZ R6, R11, R21, R6 ;  /* 0x000000150b068223 */ /* 0x000fe20000010006 */
[----:B------:R-:W-:Y:S01]  /*55d0*/  @!P0 F2FP.F16.F32.PACK_AB R3, R4, R3 ;  /* 0x000000030403823e */ /* 0x000fe200000000ff */
[----:B------:R-:W-:Y:S02]  /*55e0*/  @!P0 HADD2.F32 R17, -RZ, R30.H1_H1 ;  /* 0x3000001eff118230 */ /* 0x000fe40000004100 */
[----:B------:R-:W-:Y:S01]  /*55f0*/  @!P0 FFMA.FTZ R7, R16, R22, R7 ;  /* 0x0000001610078223 */ /* 0x000fe20000010007 */
[----:B------:R-:W-:Y:S02]  /*5600*/  @!P0 F2FP.F16.F32.PACK_AB R5, R6, R5 ;  /* 0x000000050605823e */ /* 0x000fe400000000ff */
[----:B------:R-:W-:Y:S01]  /*5610*/  @!P0 MOV R33, R3 ;  /* 0x0000000300218202 */ /* 0x000fe20000000f00 */
[----:B------:R-:W-:Y:S01]  /*5620*/  @!P0 FFMA.FTZ R8, R17, R27, R8 ;  /* 0x0000001b11088223 */ /* 0x000fe20000010008 */
[----:B------:R-:W-:Y:S02]  /*5630*/  MOV R3, R54 ;  /* 0x0000003600037202 */ /* 0x000fe40000000f00 */
[----:B------:R-:W-:Y:S02]  /*5640*/  @!P0 MOV R34, R5 ;  /* 0x0000000500228202 */ /* 0x000fe40000000f00 */
[----:B------:R-:W-:Y:S04]  /*5650*/  @!P0 F2FP.F16.F32.PACK_AB R7, R8, R7 ;  /* 0x000000070807823e */ /* 0x000fe800000000ff */
[----:B------:R-:W-:Y:S05]  /*5660*/  @!P0 MOV R35, R7 ;  /* 0x0000000700238202 */ /* 0x000fea0000000f00 */
[----:B------:R1:W-:Y:S02]  /*5670*/  ST.E.128 desc[UR4][R2.64], R32 ;  /* 0x0000002002007985 */ /* 0x0003e4000c101d04 */
.L_x_1790:
[----:B------:R-:W-:Y:S05]  /*5680*/  BSYNC.RECONVERGENT B0 ;  /* 0x0000000000007941 */ /* 0x000fea0003800200 */
.L_x_1789:
        /* <DEDUP_REMOVED lines=11> */
[----:B------:R-:W-:Y:S02]  /*5740*/  @!P0 SEL R0, R15, RZ, P1 ;  /* 0x000000ff0f008207 */ /* 0x000fe40000800000 */
[----:B-1----:R-:W-:Y:S02]  /*5750*/  @!P0 SEL R2, R79, RZ, P1 ;  /* 0x000000ff4f028207 */ /* 0x002fe40000800000 */
[----:B------:R-:W-:Y:S04]  /*5760*/  @!P0 IADD3 R0, P5, PT, R82, R0, RZ ;  /* 0x0000000052008210 */ /* 0x000fe80007fbe0ff */
[----:B------:R-:W-:Y:S01]  /*5770*/  @!P0 IADD3.X R4, PT, PT, R84, R2, RZ, P5, !PT ;  /* 0x0000000254048210 */ /* 0x000fe20002ffe4ff */
[----:B------:R-:W-:Y:S01]  /*5780*/  @!P0 IMAD.WIDE R2, R23, 0x2, R10 ;  /* 0x0000000217028825 */ /* 0x000fe200078e020a */
[C---:B------:R-:W-:Y:S02]  /*5790*/  @!P0 SHF.L.U32 R16, R0.reuse, 0x1, RZ ;  /* 0x0000000100108819 */ /* 0x040fe400000006ff */
[----:B------:R-:W-:Y:S02]  /*57a0*/  @!P0 SHF.L.U64.HI R0, R0, 0x1, R4 ;  /* 0x0000000100008819 */ /* 0x000fe40000010204 */
[----:B------:R1:W3:Y:S01]  /*57b0*/  @!P0 LD.E.128 R4, desc[UR4][R2.64] ;  /* 0x0000000402048980 */ /* 0x0002e2000c101d00 */
[----:B------:R-:W-:Y:S04]  /*57c0*/  @!P0 IADD3 R8, P5, PT, R16, R58, RZ ;  /* 0x0000003a10088210 */ /* 0x000fe80007fbe0ff */
[----:B------:R-:W-:Y:S05]  /*57d0*/  @!P0 IADD3.X R9, PT, PT, R0, R57, RZ, P5, !PT ;  /* 0x0000003900098210 */ /* 0x000fea0002ffe4ff */
[----:B------:R4:W5:Y:S01]  /*57e0*/  @!P0 LD.E.128 R32, desc[UR4][R8.64] ;  /* 0x0000000408208980 */ /* 0x000962000c101d00 */
[----:B-1----:R-:W-:Y:S04]  /*57f0*/  @!P0 IADD3 R2, P5, PT, R16, R59, RZ ;  /* 0x0000003b10028210 */ /* 0x002fe80007fbe0ff */
[----:B------:R-:W-:Y:S02]  /*5800*/  @!P0 IADD3.X R3, PT, PT, R0, R56, RZ, P5, !PT ;  /* 0x0000003800038210 */ /* 0x000fe40002ffe4ff */
[----:B------:R-:W-:Y:S02]  /*5810*/  PLOP3.LUT P5, PT, PT, PT, PT, 0x80, 0x8 ;  /* 0x000000000008781c */ /* 0x000fe40003faf070 */
[----:B------:R-:W-:Y:S01]  /*5820*/  @!P0 PLOP3.LUT P5, PT, P1, PT, PT, 0x80, 0x8 ;  /* 0x000000000008881c */ /* 0x000fe20000faf070 */
[----:B------:R1:W2:Y:S01]  /*5830*/  @!P0 LD.E.128 R40, desc[UR4][R2.64] ;  /* 0x0000000402288980 */ /* 0x0002a2000c101d00 */
[--C-:B---3--:R-:W-:Y:S02]  /*5840*/  @!P0 HADD2.F32 R16, -RZ, R4.reuse.H0_H0 ;  /* 0x20000004ff108230 */ /* 0x108fe40000004100 */
[----:B----4-:R-:W-:Y:S02]  /*5850*/  @!P0 HADD2.F32 R9, -RZ, R4.H1_H1 ;  /* 0x30000004ff098230 */ /* 0x010fe40000004100 */
[--C-:B------:R-:W-:Y:S02]  /*5860*/  @!P0 HADD2.F32 R18, -RZ, R5.reuse.H0_H0 ;  /* 0x20000005ff128230 */ /* 0x100fe40000004100 */
[----:B------:R-:W-:Y:S02]  /*5870*/  @!P0 HADD2.F32 R17, -RZ, R5.H1_H1 ;  /* 0x30000005ff118230 */ /* 0x000fe40000004100 */
[----:B------:R-:W-:Y:S02]  /*5880*/  @!P0 HADD2.F32 R20, -RZ, R6.H0_H0 ;  /* 0x20000006ff148230 */ /* 0x000fe40000004100 */
[--C-:B-----5:R-:W-:Y:S02]  /*5890*/  @!P0 HADD2.F32 R0, -RZ, R32.reuse.H0_H0 ;  /* 0x20000020ff008230 */ /* 0x120fe40000004100 */
[----:B-1----:R-:W-:Y:S01]  /*58a0*/  @!P0 HADD2.F32 R2, -RZ, R32.H1_H1 ;  /* 0x30000020ff028230 */ /* 0x002fe20000004100 */
[----:B--2---:R-:W-:Y:S01]  /*58b0*/  @!P0 MOV R32, R39 ;  /* 0x0000002700208202 */ /* 0x004fe20000000f00 */
[--C-:B------:R-:W-:Y:S02]  /*58c0*/  @!P0 HADD2.F32 R4, -RZ, R33.reuse.H1_H1 ;  /* 0x30000021ff048230 */ /* 0x100fe40000004100 */
[----:B------:R-:W-:Y:S01]  /*58d0*/  @!P5 FADD.FTZ R0, -R0, -RZ ;  /* 0x800000ff0000d221 */ /* 0x000fe20000010100 */
[----:B------:R-:W-:Y:S01]  /*58e0*/  @!P0 HADD2.F32 R3, -RZ, R33.H0_H0 ;  /* 0x20000021ff038230 */ /* 0x000fe20000004100 */
[----:B------:R-:W-:Y:S01]  /*58f0*/  @!P0 MOV R33, R38 ;  /* 0x0000002600218202 */ /* 0x000fe20000000f00 */
[----:B------:R-:W-:Y:S02]  /*5900*/  @!P0 HADD2.F32 R19, -RZ, R6.H1_H1 ;  /* 0x30000006ff138230 */ /* 0x000fe40000004100 */
[----:B------:R-:W-:Y:S01]  /*5910*/  @!P0 FMUL.FTZ R0, R16, R0 ;  /* 0x0000000010008220 */ /* 0x000fe20000410000 */
[--C-:B------:R-:W-:Y:S01]  /*5920*/  @!P0 HADD2.F32 R5, -RZ, R34.reuse.H0_H0 ;  /* 0x20000022ff058230 */ /* 0x100fe20000004100 */
[----:B------:R-:W-:Y:S01]  /*5930*/  @!P0 MOV R16, R36 ;  /* 0x0000002400108202 */ /* 0x000fe20000000f00 */
[----:B------:R-:W-:Y:S02]  /*5940*/  @!P0 HADD2.F32 R6, -RZ, R34.H1_H1 ;  /* 0x30000022ff068230 */ /* 0x000fe40000004100 */
[----:B------:R-:W-:Y:S01]  /*5950*/  @!P5 FADD.FTZ R2, -R2, -RZ ;  /* 0x800000ff0202d221 */ /* 0x000fe20000010100 */
[--C-:B------:R-:W-:Y:S02]  /*5960*/  @!P0 HADD2.F32 R22, -RZ, R7.reuse.H0_H0 ;  /* 0x20000007ff168230 */ /* 0x100fe40000004100 */
[----:B------:R-:W-:Y:S01]  /*5970*/  @!P5 FADD.FTZ R4, -R4, -RZ ;  /* 0x800000ff0404d221 */ /* 0x000fe20000010100 */
[----:B------:R-:W-:Y:S01]  /*5980*/  @!P0 HADD2.F32 R21, -RZ, R7.H1_H1 ;  /* 0x30000007ff158230 */ /* 0x000fe20000004100 */
[----:B------:R-:W-:Y:S01]  /*5990*/  @!P0 MOV R34, R37 ;  /* 0x0000002500228202 */ /* 0x000fe20000000f00 */
[--C-:B------:R-:W-:Y:S02]  /*59a0*/  @!P0 HADD2.F32 R8, -RZ, R35.reuse.H1_H1 ;  /* 0x30000023ff088230 */ /* 0x100fe40000004100 */
[----:B------:R-:W-:Y:S01]  /*59b0*/  @!P0 FMUL.FTZ R2, R9, R2 ;  /* 0x0000000209028220 */ /* 0x000fe20000410000 */
[----:B------:R-:W-:Y:S02]  /*59c0*/  @!P0 HADD2.F32 R7, -RZ, R35.H0_H0 ;  /* 0x20000023ff078230 */ /* 0x000fe40000004100 */
[----:B------:R-:W-:Y:S01]  /*59d0*/  @!P5 FADD.FTZ R3, -R3, -RZ ;  /* 0x800000ff0303d221 */ /* 0x000fe20000010100 */
[--C-:B------:R-:W-:Y:S02]  /*59e0*/  @!P0 HADD2.F32 R9, -RZ, R16.reuse.H0_H0 ;  /* 0x20000010ff098230 */ /* 0x100fe40000004100 */
[----:B------:R-:W-:Y:S01]  /*59f0*/  @!P0 FMUL.FTZ R4, R17, R4 ;  /* 0x0000000411048220 */ /* 0x000fe20000410000 */
[----:B------:R-:W-:Y:S02]  /*5a00*/  @!P0 HADD2.F32 R17, -RZ, R16.H1_H1 ;  /* 0x30000010ff118230 */ /* 0x000fe40000004100 */
[----:B------:R-:W-:Y:S01]  /*5a10*/  @!P5 FADD.FTZ R5, -R5, -RZ ;  /* 0x800000ff0505d221 */ /* 0x000fe20000010100 */
[----:B------:R-:W-:Y:S02]  /*5a20*/  @!P0 HADD2.F32 R16, -RZ, R40.H0_H0 ;  /* 0x20000028ff108230 */ /* 0x000fe40000004100 */
[----:B------:R-:W-:Y:S01]  /*5a30*/  @!P5 FADD.FTZ R6, -R6, -RZ ;  /* 0x800000ff0606d221 */ /* 0x000fe20000010100 */
[----:B------:R-:W-:Y:S02]  /*5a40*/  @!P0 HADD2.F32 R27, -RZ, R42.H1_H1 ;  /* 0x3000002aff1b8230 */ /* 0x000fe40000004100 */
[----:B------:R-:W-:Y:S01]  /*5a50*/  @!P0 FMUL.FTZ R3, R18, R3 ;  /* 0x0000000312038220 */ /* 0x000fe20000410000 */
[----:B------:R-:W-:Y:S02]  /*5a60*/  @!P0 HADD2.F32 R18, -RZ, R40.H1_H1 ;  /* 0x30000028ff128230 */ /* 0x000fe40000004100 */
[----:B------:R-:W-:Y:S01]  /*5a70*/  @!P5 FADD.FTZ R8, -R8, -RZ ;  /* 0x800000ff0808d221 */ /* 0x000fe20000010100 */
[--C-:B------:R-:W-:Y:S02]  /*5a80*/  @!P0 HADD2.F32 R30, -RZ, R43.reuse.H0_H0 ;  /* 0x2000002bff1e8230 */ /* 0x100fe40000004100 */
        /* <DEDUP_REMOVED lines=25> */
[----:B------:R-:W-:Y:S01]  /*5c20*/  @!P0 MOV R37, R3 ;  /* 0x0000000300258202 */ /* 0x000fe20000000f00 */
[----:B------:R-:W-:Y:S02]  /*5c30*/  @!P0 FFMA.FTZ R8, R19, R31, R8 ;  /* 0x0000001f13088223 */ /* 0x000fe40000010008 */
[----:B------:R-:W-:Y:S03]  /*5c40*/  @!P0 F2FP.F16.F32.PACK_AB R5, R6, R5 ;  /* 0x000000050605823e */ /* 0x000fe600000000ff */
[----:B------:R-:W-:Y:S02]  /*5c50*/  @!P0 F2FP.F16.F32.PACK_AB R7, R8, R7 ;  /* 0x000000070807823e */ /* 0x000fe400000000ff */
[----:B------:R-:W-:Y:S02]  /*5c60*/  @!P0 MOV R38, R5 ;  /* 0x0000000500268202 */ /* 0x000fe40000000f00 */
[----:B------:R-:W-:Y:S05]  /*5c70*/  @!P0 MOV R39, R7 ;  /* 0x0000000700278202 */ /* 0x000fea0000000f00 */
[----:B------:R2:W-:Y:S02]  /*5c80*/  ST.E.128 desc[UR4][R46.64], R36 ;  /* 0x000000242e007985 */ /* 0x0005e4000c101d04 */
.L_x_1792:
[----:B------:R-:W-:Y:S05]  /*5c90*/  BSYNC.RECONVERGENT B0 ;  /* 0x0000000000007941 */ /* 0x000fea0003800200 */
.L_x_1791:
[-C--:B------:R-:W-:Y:S01]  /*5ca0*/  ISETP.GE.OR P0, PT, R64, R48.reuse, P4 ;  /* 0x000000304000720c */ /* 0x080fe20002706670 */
[----:B------:R-:W-:Y:S01]  /*5cb0*/  BSSY.RECONVERGENT B0, `(.L_x_1793) ;  /* 0x0000060000007945 */ /* 0x000fe20003800200 */
[----:B------:R-:W-:Y:S02]  /*5cc0*/  ISETP.GE.OR P6, PT, R70, R48, P4 ;  /* 0x000000304600720c */ /* 0x000fe400027c6670 */
[----:B------:R-:W-:Y:S11]  /*5cd0*/  ISETP.LT.OR P0, PT, R64, R49, P0 ;  /* 0x000000314000720c */ /* 0x000ff60000701670 */
[----:B------:R-:W-:Y:S02]  /*5ce0*/  @!UPT UIADD3 URZ, UPT, UPT, URZ, URZ, URZ ;  /* 0x000000fffffff290 */ /* 0x000fe4000fffe0ff */
[----:B------:R-:W-:Y:S05]  /*5cf0*/  @P0 BRA `(.L_x_1794) ;  /* 0x00000004006c0947 */ /* 0x000fea0003800000 */
[----:B------:R-:W-:Y:S02]  /*5d00*/  ISETP.GE.AND P0, PT, R12, R14, PT ;  /* 0x0000000e0c00720c */ /* 0x000fe40003f06270 */
[----:B-1----:R-:W-:Y:S04]  /*5d10*/  IADD3 R2, P5, PT, R10, R102, RZ ;  /* 0x000000660a027210 */ /* 0x002fe80007fbe0ff */
[----:B------:R-:W-:Y:S05]  /*5d20*/  IADD3.X R3, PT, PT, R11, R101, RZ, P5, !PT ;  /* 0x000000650b037210 */ /* 0x000fea0002ffe4ff */
[----:B------:R-:W3:Y:S02]  /*5d30*/  LD.E.128 R32, desc[UR4][R2.64] ;  /* 0x0000000402207980 */ /* 0x000ee4000c101d00 */
[----:B------:R-:W-:Y:S02]  /*5d40*/  @!P0 SEL R0, R15, RZ, P1 ;  /* 0x000000ff0f008207 */ /* 0x000fe40000800000 */
[----:B------:R-:W-:Y:S02]  /*5d50*/  @!P0 SEL R4, R79, RZ, P1 ;  /* 0x000000ff4f048207 */ /* 0x000fe40000800000 */
[----:B------:R-:W-:Y:S04]  /*5d60*/  @!P0 IADD3 R0, P5, PT, R92, R0, RZ ;  /* 0x000000005c008210 */ /* 0x000fe80007fbe0ff */
[----:B------:R-:W-:Y:S01]  /*5d70*/  @!P0 IADD3.X R6, PT, PT, R113, R4, RZ, P5, !PT ;  /* 0x0000000471068210 */ /* 0x000fe20002ffe4ff */
[----:B------:R-:W-:Y:S01]  /*5d80*/  @!P0 IMAD.WIDE R4, R23, 0x2, R2 ;  /* 0x0000000217048825 */ /* 0x000fe200078e0202 */
[C---:B------:R-:W-:Y:S02]  /*5d90*/  @!P0 SHF.L.U32 R16, R0.reuse, 0x1, RZ ;  /* 0x0000000100108819 */ /* 0x040fe400000006ff */
[----:B------:R-:W-:Y:S02]  /*5da0*/  @!P0 SHF.L.U64.HI R0, R0, 0x1, R6 ;  /* 0x0000000100008819 */ /* 0x000fe40000010206 */
[----:B------:R-:W-:Y:S01]  /*5db0*/  @!P0 IADD3 R8, P5, PT, R16, R58, RZ ;  /* 0x0000003a10088210 */ /* 0x000fe20007fbe0ff */
[----:B------:R-:W4:Y:S03]  /*5dc0*/  @!P0 LD.E.128 R4, desc[UR4][R4.64] ;  /* 0x0000000404048980 */ /* 0x000f26000c101d00 */
[----:B------:R-:W-:Y:S05]  /*5dd0*/  @!P0 IADD3.X R9, PT, PT, R0, R57, RZ, P5, !PT ;  /* 0x0000003900098210 */ /* 0x000fea0002ffe4ff */
[----:B--2---:R1:W2:Y:S02]  /*5de0*/  @!P0 LD.E.128 R36, desc[UR4][R8.64] ;  /* 0x0000000408248980 */ /* 0x0042a4000c101d00 */
[----:B-1----:R-:W-:Y:S04]  /*5df0*/  @!P0 IADD3 R8, P5, PT, R16, R59, RZ ;  /* 0x0000003b10088210 */ /* 0x002fe80007fbe0ff */
[----:B------:R-:W-:Y:S02]  /*5e00*/  @!P0 IADD3.X R9, PT, PT, R0, R56, RZ, P5, !PT ;  /* 0x0000003800098210 */ /* 0x000fe40002ffe4ff */
[----:B------:R-:W-:Y:S02]  /*5e10*/  PLOP3.LUT P5, PT, PT, PT, PT, 0x80, 0x8 ;  /* 0x000000000008781c */ /* 0x000fe40003faf070 */
[----:B------:R-:W-:Y:S01]  /*5e20*/  @!P0 PLOP3.LUT P5, PT, P1, PT, PT, 0x80, 0x8 ;  /* 0x000000000008881c */ /* 0x000fe20000faf070 */
[----:B------:R1:W5:Y:S01]  /*5e30*/  @!P0 LD.E.128 R40, desc[UR4][R8.64] ;  /* 0x0000000408288980 */ /* 0x000362000c101d00 */
[--C-:B----4-:R-:W-:Y:S01]  /*5e40*/  @!P0 HADD2.F32 R16, -RZ, R4.reuse.H0_H0 ;  /* 0x20000004ff108230 */ /* 0x110fe20000004100 */
[----:B---3--:R-:W-:Y:S01]  /*5e50*/  @!P0 MOV R31, R35 ;  /* 0x00000023001f8202 */ /* 0x008fe20000000f00 */
[----:B-1----:R-:W-:Y:S02]  /*5e60*/  @!P0 HADD2.F32 R9, -RZ, R4.H1_H1 ;  /* 0x30000004ff098230 */ /* 0x002fe40000004100 */
[----:B------:R-:W-:Y:S02]  /*5e70*/  @!P0 HADD2.F32 R17, -RZ, R5.H1_H1 ;  /* 0x30000005ff118230 */ /* 0x000fe40000004100 */
[----:B------:R-:W-:Y:S02]  /*5e80*/  @!P0 HADD2.F32 R20, -RZ, R6.H0_H0 ;  /* 0x20000006ff148230 */ /* 0x000fe40000004100 */
[--C-:B--2---:R-:W-:Y:S02]  /*5e90*/  @!P0 HADD2.F32 R0, -RZ, R36.reuse.H0_H0 ;  /* 0x20000024ff008230 */ /* 0x104fe40000004100 */
[----:B------:R-:W-:Y:S01]  /*5ea0*/  @!P0 HADD2.F32 R2, -RZ, R36.H1_H1 ;  /* 0x30000024ff028230 */ /* 0x000fe20000004100 */
[----:B------:R-:W-:Y:S01]  /*5eb0*/  @!P0 MOV R36, R34 ;  /* 0x0000002200248202 */ /* 0x000fe20000000f00 */
[--C-:B------:R-:W-:Y:S02]  /*5ec0*/  @!P0 HADD2.F32 R4, -RZ, R37.reuse.H1_H1 ;  /* 0x30000025ff048230 */ /* 0x100fe40000004100 */
[----:B------:R-:W-:Y:S01]  /*5ed0*/  @!P5 FADD.FTZ R0, -R0, -RZ ;  /* 0x800000ff0000d221 */ /* 0x000fe20000010100 */
[----:B------:R-:W-:Y:S02]  /*5ee0*/  @!P0 HADD2.F32 R19, -RZ, R6.H1_H1 ;  /* 0x30000006ff138230 */ /* 0x000fe40000004100 */
[----:B------:R-:W-:Y:S01]  /*5ef0*/  @!P5 FADD.FTZ R2, -R2, -RZ ;  /* 0x800000ff0202d221 */ /* 0x000fe20000010100 */
[----:B------:R-:W-:Y:S02]  /*5f00*/  @!P0 HADD2.F32 R3, -RZ, R37.H0_H0 ;  /* 0x20000025ff038230 */ /* 0x000fe40000004100 */
[----:B------:R-:W-:Y:S01]  /*5f10*/  @!P0 FMUL.FTZ R0, R16, R0 ;  /* 0x0000000010008220 */ /* 0x000fe20000410000 */
[--C-:B------:R-:W-:Y:S02]  /*5f20*/  @!P0 HADD2.F32 R6, -RZ, R38.reuse.H1_H1 ;  /* 0x30000026ff068230 */ /* 0x100fe40000004100 */
[----:B------:R-:W-:Y:S01]  /*5f30*/  @!P5 FADD.FTZ R4, -R4, -RZ ;  /* 0x800000ff0404d221 */ /* 0x000fe20000010100 */
[----:B------:R-:W-:Y:S01]  /*5f40*/  @!P0 HADD2.F32 R18, -RZ, R5.H0_H0 ;  /* 0x20000005ff128230 */ /* 0x000fe20000004100 */
[----:B------:R-:W-:Y:S01]  /*5f50*/  @!P0 MOV R16, R32 ;  /* 0x0000002000108202 */ /* 0x000fe20000000f00 */
[----:B------:R-:W-:Y:S02]  /*5f60*/  @!P0 HADD2.F32 R5, -RZ, R38.H0_H0 ;  /* 0x20000026ff058230 */ /* 0x000fe40000004100 */
[----:B------:R-:W-:Y:S01]  /*5f70*/  @!P0 FMUL.FTZ R2, R9, R2 ;  /* 0x0000000209028220 */ /* 0x000fe20000410000 */
[--C-:B------:R-:W-:Y:S02]  /*5f80*/  @!P0 HADD2.F32 R22, -RZ, R7.reuse.H0_H0 ;  /* 0x20000007ff168230 */ /* 0x100fe40000004100 */
[----:B------:R-:W-:Y:S01]  /*5f90*/  @!P0 FMUL.FTZ R4, R17, R4 ;  /* 0x0000000411048220 */ /* 0x000fe20000410000 */
[--C-:B------:R-:W-:Y:S02]  /*5fa0*/  @!P0 HADD2.F32 R9, -RZ, R16.reuse.H0_H0 ;  /* 0x20000010ff098230 */ /* 0x100fe40000004100 */
[----:B------:R-:W-:Y:S01]  /*5fb0*/  @!P5 FADD.FTZ R3, -R3, -RZ ;  /* 0x800000ff0303d221 */ /* 0x000fe20000010100 */
[----:B------:R-:W-:Y:S02]  /*5fc0*/  @!P0 HADD2.F32 R17, -RZ, R16.H1_H1 ;  /* 0x30000010ff118230 */ /* 0x000fe40000004100 */
[----:B------:R-:W-:Y:S01]  /*5fd0*/  @!P5 FADD.FTZ R6, -R6, -RZ ;  /* 0x800000ff0606d221 */ /* 0x000fe20000010100 */
[----:B------:R-:W-:Y:S01]  /*5fe0*/  @!P0 HADD2.F32 R21, -RZ, R7.H1_H1 ;  /* 0x30000007ff158230 */ /* 0x000fe20000004100 */
[----:B------:R-:W-:Y:S01]  /*5ff0*/  @!P0 MOV R37, R33 ;  /* 0x0000002100258202 */ /* 0x000fe20000000f00 */
[--C-:B------:R-:W-:Y:S02]  /*6000*/  @!P0 HADD2.F32 R8, -RZ, R39.reuse.H1_H1 ;  /* 0x30000027ff088230 */ /* 0x100fe40000004100 */
[----:B------:R-:W-:Y:S01]  /*6010*/  @!P5 FADD.FTZ R5, -R5, -RZ ;  /* 0x800000ff0505d221 */ /* 0x000fe20000010100 */
[----:B------:R-:W-:Y:S02]  /*6020*/  @!P0 HADD2.F32 R7, -RZ, R39.H0_H0 ;  /* 0x20000027ff078230 */ /* 0x000fe40000004100 */
[----:B------:R-:W-:Y:S01]  /*6030*/  @!P0 FMUL.FTZ R3, R18, R3 ;  /* 0x0000000312038220 */ /* 0x000fe20000410000 */
[----:B------:R-:W-:Y:S01]  /*6040*/  @!P0 FMUL.FTZ R6, R19, R6 ;  /* 0x0000000613068220 */ /* 0x000fe20000410000 */
[----:B------:R-:W-:Y:S01]  /*6050*/  @!P5 FADD.FTZ R8, -R8, -RZ ;  /* 0x800000ff0808d221 */ /* 0x000fe20000010100 */
[----:B------:R-:W-:Y:S01]  /*6060*/  @!P0 FMUL.FTZ R5, R20, R5 ;  /* 0x0000000514058220 */ /* 0x000fe20000410000 */
[----:B------:R-:W-:Y:S02]  /*6070*/  @!P5 FADD.FTZ R7, -R7, -RZ ;  /* 0x800000ff0707d221 */ /* 0x000fe40000010100 */
[----:B------:R-:W-:Y:S01]  /*6080*/  @!P0 FMUL.FTZ R8, R21, R8 ;  /* 0x0000000815088220 */ /* 0x000fe20000410000 */
[--C-:B-----5:R-:W-:Y:S02]  /*6090*/  @!P0 HADD2.F32 R16, -RZ, R40.reuse.H0_H0 ;  /* 0x20000028ff108230 */ /* 0x120fe40000004100 */
[----:B------:R-:W-:Y:S01]  /*60a0*/  @!P0 FMUL.FTZ R7, R22, R7 ;  /* 0x0000000716078220 */ /* 0x000fe20000410000 */
[----:B------:R-:W-:Y:S02]  /*60b0*/  @!P0 HADD2.F32 R18, -RZ, R40.H1_H1 ;  /* 0x30000028ff128230 */ /* 0x000fe40000004100 */
[----:B------:R-:W-:Y:S02]  /*60c0*/  @!P0 HADD2.F32 R19, -RZ, R41.H0_H0 ;  /* 0x20000029ff138230 */ /* 0x000fe40000004100 */
[----:B------:R-:W-:Y:S01]  /*60d0*/  @!P0 FFMA.FTZ R0, R9, R16, R0 ;  /* 0x0000001009008223 */ /* 0x000fe20000010000 */
[----:B------:R-:W-:Y:S02]  /*60e0*/  @!P0 HADD2.F32 R9, -RZ, R37.H0_H0 ;  /* 0x20000025ff098230 */ /* 0x000fe40000004100 */
[----:B------:R-:W-:Y:S01]  /*60f0*/  @!P0 FFMA.FTZ R2, R17, R18, R2 ;  /* 0x0000001211028223 */ /* 0x000fe20000010002 */
[----:B------:R-:W-:Y:S02]  /*6100*/  @!P0 HADD2.F32 R20, -RZ, R41.H1_H1 ;  /* 0x30000029ff148230 */ /* 0x000fe40000004100 */
[----:B------:R-:W-:Y:S02]  /*6110*/  @!P0 HADD2.F32 R16, -RZ, R37.H1_H1 ;  /* 0x30000025ff108230 */ /* 0x000fe40000004100 */
[----:B------:R-:W-:Y:S01]  /*6120*/  @!P0 FFMA.FTZ R3, R9, R19, R3 ;  /* 0x0000001309038223 */ /* 0x000fe20000010003 */
[----:B------:R-:W-:Y:S01]  /*6130*/  @!P0 F2FP.F16.F32.PACK_AB R0, R2, R0 ;  /* 0x000000000200823e */ /* 0x000fe200000000ff */
[----:B------:R-:W-:Y:S02]  /*6140*/  @!P0 HADD2.F32 R21, -RZ, R42.H0_H0 ;  /* 0x2000002aff158230 */ /* 0x000fe40000004100 */
[----:B------:R-:W-:Y:S01]  /*6150*/  @!P0 HADD2.F32 R9, -RZ, R36.H0_H0 ;  /* 0x20000024ff098230 */ /* 0x000fe20000004100 */
[----:B------:R-:W-:Y:S01]  /*6160*/  @!P0 MOV R32, R0 ;  /* 0x0000000000208202 */ /* 0x000fe20000000f00 */
        /* <DEDUP_REMOVED lines=10> */
[----:B------:R-:W-:Y:S02]  /*6210*/  @!P0 HADD2.F32 R16, -RZ, R31.H1_H1 ;  /* 0x3000001fff108230 */ /* 0x000fe40000004100 */
        /* <DEDUP_REMOVED lines=9> */
.L_x_1794:
[----:B------:R-:W-:Y:S05]  /*62b0*/  BSYNC.RECONVERGENT B0 ;  /* 0x0000000000007941 */ /* 0x000fea0003800200 */
.L_x_1793:
[-C--:B------:R-:W-:Y:S01]  /*62c0*/  ISETP.LT.OR P5, PT, R70, R49.reuse, P6 ;  /* 0x000000314600720c */ /* 0x080fe200037a1670 */
[----:B------:R-:W-:Y:S01]  /*62d0*/  BSSY.RECONVERGENT B0, `(.L_x_1795) ;  /* 0x000005f000007945 */ /* 0x000fe20003800200 */
[C---:B------:R-:W-:Y:S04]  /*62e0*/  ISETP.GE.OR P0, PT, R63.reuse, R48, P4 ;  /* 0x000000303f00720c */ /* 0x040fe80002706670 */
[----:B------:R-:W-:Y:S07]  /*62f0*/  ISETP.LT.OR P6, PT, R63, R49, P0 ;  /* 0x000000313f00720c */ /* 0x000fee00007c1670 */
[----:B------:R-:W-:Y:S06]  /*6300*/  @P5 BRA `(.L_x_1796) ;  /* 0x00000004006c5947 */ /* 0x000fec0003800000 */
[----:B------:R-:W-:Y:S02]  /*6310*/  ISETP.GE.AND P0, PT, R12, R14, PT ;  /* 0x0000000e0c00720c */ /* 0x000fe40003f06270 */
[----:B-1----:R-:W-:Y:S04]  /*6320*/  IADD3 R2, P5, PT, R10, R104, RZ ;  /* 0x000000680a027210 */ /* 0x002fe80007fbe0ff */
[----:B------:R-:W-:Y:S05]  /*6330*/  IADD3.X R3, PT, PT, R11, R103, RZ, P5, !PT ;  /* 0x000000670b037210 */ /* 0x000fea0002ffe4ff */
[----:B---3--:R-:W3:Y:S02]  /*6340*/  LD.E.128 R32, desc[UR4][R2.64] ;  /* 0x0000000402207980 */ /* 0x008ee4000c101d00 */
        /* <DEDUP_REMOVED lines=87> */
.L_x_1796:
[----:B------:R-:W-:Y:S05]  /*68c0*/  BSYNC.RECONVERGENT B0 ;  /* 0x0000000000007941 */ /* 0x000fea0003800200 */
.L_x_1795:
[----:B------:R-:W-:Y:S04]  /*68d0*/  BSSY.RECONVERGENT B0, `(.L_x_1797) ;  /* 0x0000061000007945 */ /* 0x000fe80003800200 */
[----:B------:R-:W-:Y:S05]  /*68e0*/  @P6 BRA `(.L_x_1798) ;  /* 0x00000004007c6947 */ /* 0x000fea0003800000 */
[----:B------:R-:W-:Y:S02]  /*68f0*/  ISETP.GE.AND P0, PT, R12, R14, PT ;  /* 0x0000000e0c00720c */ /* 0x000fe40003f06270 */
[----:B-1----:R-:W-:Y:S04]  /*6900*/  IADD3 R2, P5, PT, R10, R98, RZ ;  /* 0x000000620a027210 */ /* 0x002fe80007fbe0ff */
[----:B------:R-:W-:Y:S05]  /*6910*/  IADD3.X R3, PT, PT, R11, R77, RZ, P5, !PT ;  /* 0x0000004d0b037210 */ /* 0x000fea0002ffe4ff */
[----:B---34-:R-:W3:Y:S02]  /*6920*/  LD.E.128 R32, desc[UR4][R2.64] ;  /* 0x0000000402207980 */ /* 0x018ee4000c101d00 */
        /* <DEDUP_REMOVED lines=10> */
[----:B------:R1:W5:Y:S02]  /*69d0*/  @!P0 LD.E.128 R40, desc[UR4][R8.64] ;  /* 0x0000000408288980 */ /* 0x000364000c101d00 */
[----:B-1----:R-:W-:Y:S04]  /*69e0*/  @!P0 IADD3 R8, P5, PT, R16, R59, RZ ;  /* 0x0000003b10088210 */ /* 0x002fe80007fbe0ff */
[----:B------:R-:W-:Y:S02]  /*69f0*/  @!P0 IADD3.X R9, PT, PT, R0, R56, RZ, P5, !PT ;  /* 0x0000003800098210 */ /* 0x000fe40002ffe4ff */
[----:B------:R-:W-:Y:S02]  /*6a00*/  PLOP3.LUT P5, PT, PT, PT, PT, 0x80, 0x8 ;  /* 0x000000000008781c */ /* 0x000fe40003faf070 */
[----:B------:R-:W-:Y:S01]  /*6a10*/  @!P0 PLOP3.LUT P5, PT, P1, PT, PT, 0x80, 0x8 ;  /* 0x000000000008881c */ /* 0x000fe20000faf070 */
[----:B--2---:R1:W2:Y:S01]  /*6a20*/  @!P0 LD.E.128 R36, desc[UR4][R8.64] ;  /* 0x0000000408248980 */ /* 0x0042a2000c101d00 */
[--C-:B----4-:R-:W-:Y:S01]  /*6a30*/  @!P0 HADD2.F32 R16, -RZ, R4.reuse.H0_H0 ;  /* 0x20000004ff108230 */ /* 0x110fe20000004100 */
[----:B---3--:R-:W-:Y:S01]  /*6a40*/  @!P0 MOV R31, R33 ;  /* 0x00000021001f8202 */ /* 0x008fe20000000f00 */
[----:B-1----:R-:W-:Y:S02]  /*6a50*/  @!P0 HADD2.F32 R9, -RZ, R4.H1_H1 ;  /* 0x30000004ff098230 */ /* 0x002fe40000004100 */
[----:B------:R-:W-:Y:S02]  /*6a60*/  @!P0 HADD2.F32 R17, -RZ, R5.H1_H1 ;  /* 0x30000005ff118230 */ /* 0x000fe40000004100 */
[----:B------:R-:W-:Y:S02]  /*6a70*/  @!P0 HADD2.F32 R20, -RZ, R6.H0_H0 ;  /* 0x20000006ff148230 */ /* 0x000fe40000004100 */
[--C-:B-----5:R-:W-:Y:S02]  /*6a80*/  @!P0 HADD2.F32 R0, -RZ, R40.reuse.H0_H0 ;  /* 0x20000028ff008230 */ /* 0x120fe40000004100 */
[----:B------:R-:W-:Y:S02]  /*6a90*/  @!P0 HADD2.F32 R2, -RZ, R40.H1_H1 ;  /* 0x30000028ff028230 */ /* 0x000fe40000004100 */
[--C-:B------:R-:W-:Y:S02]  /*6aa0*/  @!P0 HADD2.F32 R4, -RZ, R41.reuse.H1_H1 ;  /* 0x30000029ff048230 */ /* 0x100fe40000004100 */
[----:B------:R-:W-:Y:S01]  /*6ab0*/  @!P5 FADD.FTZ R0, -R0, -RZ ;  /* 0x800000ff0000d221 */ /* 0x000fe20000010100 */
[----:B------:R-:W-:Y:S02]  /*6ac0*/  @!P0 HADD2.F32 R3, -RZ, R41.H0_H0 ;  /* 0x20000029ff038230 */ /* 0x000fe40000004100 */
[----:B------:R-:W-:Y:S01]  /*6ad0*/  @!P5 FADD.FTZ R2, -R2, -RZ ;  /* 0x800000ff0202d221 */ /* 0x000fe20000010100 */
[----:B------:R-:W-:Y:S02]  /*6ae0*/  @!P0 HADD2.F32 R19, -RZ, R6.H1_H1 ;  /* 0x30000006ff138230 */ /* 0x000fe40000004100 */
[----:B------:R-:W-:Y:S01]  /*6af0*/  @!P0 FMUL.FTZ R0, R16, R0 ;  /* 0x0000000010008220 */ /* 0x000fe20000410000 */
[----:B------:R-:W-:Y:S01]  /*6b00*/  @!P0 HADD2.F32 R18, -RZ, R5.H0_H0 ;  /* 0x20000005ff128230 */ /* 0x000fe20000004100 */
[----:B------:R-:W-:Y:S01]  /*6b10*/  @!P0 MOV R16, R32 ;  /* 0x0000002000108202 */ /* 0x000fe20000000f00 */
[--C-:B------:R-:W-:Y:S02]  /*6b20*/  @!P0 HADD2.F32 R6, -RZ, R42.reuse.H1_H1 ;  /* 0x3000002aff068230 */ /* 0x100fe40000004100 */
[----:B------:R-:W-:Y:S01]  /*6b30*/  @!P5 FADD.FTZ R4, -R4, -RZ ;  /* 0x800000ff0404d221 */ /* 0x000fe20000010100 */
[----:B------:R-:W-:Y:S02]  /*6b40*/  @!P0 HADD2.F32 R5, -RZ, R42.H0_H0 ;  /* 0x2000002aff058230 */ /* 0x000fe40000004100 */
[----:B------:R-:W-:Y:S01]  /*6b50*/  @!P0 FMUL.FTZ R2, R9, R2 ;  /* 0x0000000209028220 */ /* 0x000fe20000410000 */
[--C-:B------:R-:W-:Y:S02]  /*6b60*/  @!P0 HADD2.F32 R9, -RZ, R16.reuse.H0_H0 ;  /* 0x20000010ff098230 */ /* 0x100fe40000004100 */
[----:B------:R-:W-:Y:S01]  /*6b70*/  @!P0 FMUL.FTZ R4, R17, R4 ;  /* 0x0000000411048220 */ /* 0x000fe20000410000 */
[----:B------:R-:W-:Y:S02]  /*6b80*/  @!P0 HADD2.F32 R17, -RZ, R16.H1_H1 ;  /* 0x30000010ff118230 */ /* 0x000fe40000004100 */
[----:B------:R-:W-:Y:S01]  /*6b90*/  @!P5 FADD.FTZ R3, -R3, -RZ ;  /* 0x800000ff0303d221 */ /* 0x000fe20000010100 */
[--C-:B------:R-:W-:Y:S02]  /*6ba0*/  @!P0 HADD2.F32 R22, -RZ, R7.reuse.H0_H0 ;  /* 0x20000007ff168230 */ /* 0x100fe40000004100 */
[----:B------:R-:W-:Y:S01]  /*6bb0*/  @!P5 FADD.FTZ R6, -R6, -RZ ;  /* 0x800000ff0606d221 */ /* 0x000fe20000010100 */
[----:B------:R-:W-:Y:S02]  /*6bc0*/  @!P0 HADD2.F32 R21, -RZ, R7.H1_H1 ;  /* 0x30000007ff158230 */ /* 0x000fe40000004100 */
[----:B------:R-:W-:Y:S01]  /*6bd0*/  @!P0 FMUL.FTZ R3, R18, R3 ;  /* 0x0000000312038220 */ /* 0x000fe20000410000 */
[--C-:B------:R-:W-:Y:S02]  /*6be0*/  @!P0 HADD2.F32 R8, -RZ, R43.reuse.H1_H1 ;  /* 0x3000002bff088230 */ /* 0x100fe40000004100 */
[----:B------:R-:W-:Y:S01]  /*6bf0*/  @!P0 FMUL.FTZ R6, R19, R6 ;  /* 0x0000000613068220 */ /* 0x000fe20000410000 */
[----:B------:R-:W-:Y:S02]  /*6c00*/  @!P0 HADD2.F32 R7, -RZ, R43.H0_H0 ;  /* 0x2000002bff078230 */ /* 0x000fe40000004100 */
[----:B------:R-:W-:Y:S01]  /*6c10*/  @!P5 FADD.FTZ R5, -R5, -RZ ;  /* 0x800000ff0505d221 */ /* 0x000fe20000010100 */
[----:B------:R-:W-:Y:S03]  /*6c20*/  @!P5 FADD.FTZ R8, -R8, -RZ ;  /* 0x800000ff0808d221 */ /* 0x000fe60000010100 */
[----:B------:R-:W-:Y:S01]  /*6c30*/  @!P0 FMUL.FTZ R5, R20, R5 ;  /* 0x0000000514058220 */ /* 0x000fe20000410000 */
[----:B------:R-:W-:Y:S01]  /*6c40*/  @!P5 FADD.FTZ R7, -R7, -RZ ;  /* 0x800000ff0707d221 */ /* 0x000fe20000010100 */
[----:B------:R-:W-:Y:S01]  /*6c50*/  @!P0 FMUL.FTZ R8, R21, R8 ;  /* 0x0000000815088220 */ /* 0x000fe20000410000 */
[--C-:B--2---:R-:W-:Y:S02]  /*6c60*/  @!P0 HADD2.F32 R16, -RZ, R36.reuse.H0_H0 ;  /* 0x20000024ff108230 */ /* 0x104fe40000004100 */
[----:B------:R-:W-:Y:S01]  /*6c70*/  @!P0 HADD2.F32 R18, -RZ, R36.H1_H1 ;  /* 0x30000024ff128230 */ /* 0x000fe20000004100 */
[----:B------:R-:W-:Y:S01]  /*6c80*/  @!P0 MOV R36, R34 ;  /* 0x0000002200248202 */ /* 0x000fe20000000f00 */
[----:B------:R-:W-:Y:S02]  /*6c90*/  @!P0 HADD2.F32 R19, -RZ, R37.H0_H0 ;  /* 0x20000025ff138230 */ /* 0x000fe40000004100 */
[----:B------:R-:W-:Y:S01]  /*6ca0*/  @!P0 FFMA.FTZ R0, R9, R16, R0 ;  /* 0x0000001009008223 */ /* 0x000fe20000010000 */
[--C-:B------:R-:W-:Y:S02]  /*6cb0*/  @!P0 HADD2.F32 R9, -RZ, R31.reuse.H0_H0 ;  /* 0x2000001fff098230 */ /* 0x100fe40000004100 */
[----:B------:R-:W-:Y:S01]  /*6cc0*/  @!P0 FFMA.FTZ R2, R17, R18, R2 ;  /* 0x0000001211028223 */ /* 0x000fe20000010002 */
[----:B------:R-:W-:Y:S01]  /*6cd0*/  @!P0 HADD2.F32 R16, -RZ, R31.H1_H1 ;  /* 0x3000001fff108230 */ /* 0x000fe20000004100 */
[----:B------:R-:W-:Y:S01]  /*6ce0*/  @!P0 MOV R31, R35 ;  /* 0x00000023001f8202 */ /* 0x000fe20000000f00 */
[----:B------:R-:W-:Y:S02]  /*6cf0*/  @!P0 HADD2.F32 R20, -RZ, R37.H1_H1 ;  /* 0x30000025ff148230 */ /* 0x000fe40000004100 */
[----:B------:R-:W-:Y:S01]  /*6d00*/  @!P0 FMUL.FTZ R7, R22, R7 ;  /* 0x0000000716078220 */ /* 0x000fe20000410000 */
[----:B------:R-:W-:Y:S01]  /*6d10*/  @!P0 F2FP.F16.F32.PACK_AB R0, R2, R0 ;  /* 0x000000000200823e */ /* 0x000fe200000000ff */
[----:B------:R-:W-:Y:S02]  /*6d20*/  @!P0 HADD2.F32 R17, -RZ, R36.H0_H0 ;  /* 0x20000024ff118230 */ /* 0x000fe40000004100 */
[----:B------:R-:W-:Y:S01]  /*6d30*/  @!P0 FFMA.FTZ R3, R9, R19, R3 ;  /* 0x0000001309038223 */ /* 0x000fe20000010003 */
[----:B------:R-:W-:Y:S01]  /*6d40*/  MOV R19, R47 ;  /* 0x0000002f00137202 */ /* 0x000fe20000000f00 */
[--C-:B------:R-:W-:Y:S01]  /*6d50*/  @!P0 HADD2.F32 R21, -RZ, R38.reuse.H0_H0 ;  /* 0x20000026ff158230 */ /* 0x100fe20000004100 */
[----:B------:R-:W-:Y:S01]  /*6d60*/  @!P0 MOV R32, R0 ;  /* 0x0000000000208202 */ /* 0x000fe20000000f00 */
[----:B------:R-:W-:Y:S02]  /*6d70*/  @!P0 HADD2.F32 R22, -RZ, R38.H1_H1 ;  /* 0x30000026ff168230 */ /* 0x000fe40000004100 */
[----:B------:R-:W-:Y:S01]  /*6d80*/  @!P0 FFMA.FTZ R4, R16, R20, R4 ;  /* 0x0000001410048223 */ /* 0x000fe20000010004 */
[----:B------:R-:W-:Y:S02]  /*6d90*/  @!P0 HADD2.F32 R18, -RZ, R36.H1_H1 ;  /* 0x30000024ff128230 */ /* 0x000fe40000004100 */
[----:B------:R-:W-:Y:S01]  /*6da0*/  @!P0 FFMA.FTZ R5, R17, R21, R5 ;  /* 0x0000001511058223 */ /* 0x000fe20000010005 */
[----:B------:R-:W-:Y:S01]  /*6db0*/  @!P0 HADD2.F32 R27, -RZ, R39.H0_H0 ;  /* 0x20000027ff1b8230 */ /* 0x000fe20000004100 */
[----:B------:R-:W-:Y:S01]  /*6dc0*/  @!P0 F2FP.F16.F32.PACK_AB R4, R4, R3 ;  /* 0x000000030404823e */ /* 0x000fe200000000ff */
[----:B------:R-:W-:Y:S02]  /*6dd0*/  @!P0 HADD2.F32 R9, -RZ, R31.H0_H0 ;  /* 0x2000001fff098230 */ /* 0x000fe40000004100 */
[----:B------:R-:W-:Y:S01]  /*6de0*/  @!P0 FFMA.FTZ R6, R18, R22, R6 ;  /* 0x0000001612068223 */ /* 0x000fe20000010006 */
[----:B------:R-:W-:Y:S01]  /*6df0*/  MOV R18, R46 ;  /* 0x0000002e00127202 */ /* 0x000fe20000000f00 */
[----:B------:R-:W-:Y:S01]  /*6e00*/  @!P0 HADD2.F32 R30, -RZ, R39.H1_H1 ;  /* 0x30000027ff1e8230 */ /* 0x000fe20000004100 */
[----:B------:R-:W-:Y:S01]  /*6e10*/  @!P0 MOV R33, R4 ;  /* 0x0000000400218202 */ /* 0x000fe20000000f00 */
[----:B------:R-:W-:Y:S01]  /*6e20*/  @!P0 HADD2.F32 R16, -RZ, R31.H1_H1 ;  /* 0x3000001fff108230 */ /* 0x000fe20000004100 */
[----:B------:R-:W-:Y:S01]  /*6e30*/  @!P0 F2FP.F16.F32.PACK_AB R5, R6, R5 ;  /* 0x000000050605823e */ /* 0x000fe200000000ff */
[----:B------:R-:W-:Y:S01]  /*6e40*/  @!P0 FFMA.FTZ R7, R9, R27, R7 ;  /* 0x0000001b09078223 */ /* 0x000fe20000010007 */
[----:B------:R-:W-:Y:S02]  /*6e50*/  IMAD R17, R219, 0xc0, RZ ;  /* 0x000000c0db117824 */ /* 0x000fe400078e02ff */
[----:B------:R-:W-:Y:S01]  /*6e60*/  @!P0 MOV R34, R5 ;  /* 0x0000000500228202 */ /* 0x000fe20000000f00 */
[----:B------:R-:W-:Y:S01]  /*6e70*/  @!P0 FFMA.FTZ R8, R16, R30, R8 ;  /* 0x0000001e10088223 */ /* 0x000fe20000010008 */
[----:B------:R-:W-:Y:S04]  /*6e80*/  IMAD.WIDE.U32 R18, R218, 0xc0, R18 ;  /* 0x000000c0da127825 */ /* 0x000fe800078e0012 */
[----:B------:R-:W-:Y:S02]  /*6e90*/  @!P0 F2FP.F16.F32.PACK_AB R7, R8, R7 ;  /* 0x000000070807823e */ /* 0x000fe400000000ff */
[----:B------:R-:W-:Y:S02]  /*6ea0*/  IADD3 R3, PT, PT, R17, R19, RZ ;  /* 0x0000001311037210 */ /* 0x000fe40007ffe0ff */
[----:B------:R-:W-:Y:S02]  /*6eb0*/  MOV R2, R18 ;  /* 0x0000001200027202 */ /* 0x000fe40000000f00 */
[----:B------:R-:W-:Y:S05]  /*6ec0*/  @!P0 MOV R35, R7 ;  /* 0x0000000700238202 */ /* 0x000fea0000000f00 */
[----:B------:R1:W-:Y:S02]  /*6ed0*/  ST.E.128 desc[UR4][R2.64], R32 ;  /* 0x0000002002007985 */ /* 0x0003e4000c101d04 */
.L_x_1798:
[----:B------:R-:W-:Y:S05]  /*6ee0*/  BSYNC.RECONVERGENT B0 ;  /* 0x0000000000007941 */ /* 0x000fea0003800200 */
.L_x_1797:
        /* <DEDUP_REMOVED lines=99> */
.L_x_1800:
[----:B------:R-:W-:Y:S05]  /*7520*/  BSYNC.RECONVERGENT B0 ;  /* 0x0000000000007941 */ /* 0x000fea0003800200 */
.L_x_1799:
[----:B------:R-:W-:Y:S04]  /*7530*/  BSSY.RECONVERGENT B0, `(.L_x_1801) ;  /* 0x0000064000007945 */ /* 0x000fe80003800200 */
[----:B------:R-:W-:Y:S05]  /*7540*/  @P6 BRA `(.L_x_1802) ;  /* 0x0000000400886947 */ /* 0x000fea0003800000 */
[----:B------:R-:W-:Y:S01]  /*7550*/  IMAD R4, R51, 0x140, RZ ;  /* 0x0000014033047824 */ /* 0x000fe200078e02ff */
[----:B------:R-:W-:Y:S02]  /*7560*/  ISETP.GE.AND P0, PT, R12, R14, PT ;  /* 0x0000000e0c00720c */ /* 0x000fe40003f06270 */
[----:B-1----:R-:W-:Y:S02]  /*7570*/  MOV R2, R10 ;  /* 0x0000000a00027202 */ /* 0x002fe40000000f00 */
[----:B------:R-:W-:Y:S03]  /*7580*/  MOV R3, R11 ;  /* 0x0000000b00037202 */ /* 0x000fe60000000f00 */
[----:B------:R-:W-:Y:S06]  /*7590*/  IMAD.WIDE.U32 R2, R50, 0x140, R2 ;  /* 0x0000014032027825 */ /* 0x000fec00078e0002 */
[----:B------:R-:W-:Y:S02]  /*75a0*/  @!P0 SEL R0, R15, RZ, P1 ;  /* 0x000000ff0f008207 */ /* 0x000fe40000800000 */
[----:B------:R-:W-:Y:S02]  /*75b0*/  @!P0 SEL R6, R79, RZ, P1 ;  /* 0x000000ff4f068207 */ /* 0x000fe40000800000 */
[----:B------:R-:W-:Y:S02]  /*75c0*/  @!P0 IADD3 R0, P5, PT, R94, R0, RZ ;  /* 0x000000005e008210 */ /* 0x000fe40007fbe0ff */
[----:B------:R-:W-:Y:S02]  /*75d0*/  IADD3 R3, PT, PT, R4, R3, RZ ;  /* 0x0000000304037210 */ /* 0x000fe40007ffe0ff */
[----:B------:R-:W-:Y:S02]  /*75e0*/  @!P0 IADD3.X R6, PT, PT, R109, R6, RZ, P5, !PT ;  /* 0x000000066d068210 */ /* 0x000fe40002ffe4ff */
[C---:B------:R-:W-:Y:S01]  /*75f0*/  @!P0 SHF.L.U32 R16, R0.reuse, 0x1, RZ ;  /* 0x0000000100108819 */ /* 0x040fe200000006ff */
[----:B------:R-:W-:Y:S01]  /*7600*/  @!P0 IMAD.WIDE R4, R23, 0x2, R2 ;  /* 0x0000000217048825 */ /* 0x000fe200078e0202 */
[----:B------:R-:W-:Y:S01]  /*7610*/  @!P0 SHF.L.U64.HI R0, R0, 0x1, R6 ;  /* 0x0000000100008819 */ /* 0x000fe20000010206 */
[----:B---34-:R-:W3:Y:S01]  /*7620*/  LD.E.128 R32, desc[UR4][R2.64] ;  /* 0x0000000402207980 */ /* 0x018ee2000c101d00 */
[----:B------:R-:W-:Y:S04]  /*7630*/  @!P0 IADD3 R8, P5, PT, R16, R58, RZ ;  /* 0x0000003a10088210 */ /* 0x000fe80007fbe0ff */
[----:B------:R-:W-:Y:S03]  /*7640*/  @!P0 IADD3.X R9, PT, PT, R0, R57, RZ, P5, !PT ;  /* 0x0000003900098210 */ /* 0x000fe60002ffe4ff */
[----:B------:R-:W4:Y:S08]  /*7650*/  @!P0 LD.E.128 R4, desc[UR4][R4.64] ;  /* 0x0000000404048980 */ /* 0x000f30000c101d00 */
        /* <DEDUP_REMOVED lines=81> */
.L_x_1802:
[----:B------:R-:W-:Y:S05]  /*7b70*/  BSYNC.RECONVERGENT B0 ;  /* 0x0000000000007941 */ /* 0x000fea0003800200 */
.L_x_1801:
        /* <DEDUP_REMOVED lines=8> */
[----:B------:R-:W-:Y:S02]  /*7c00*/  IADD3 R3, PT, PT, R4, R3, RZ ;  /* 0x0000000304037210 */ /* 0x000fe40007ffe0ff */
[----:B------:R-:W-:Y:S02]  /*7c10*/  @!P0 SEL R4, R79, RZ, P1 ;  /* 0x000000ff4f048207 */ /* 0x000fe40000800000 */
[----:B------:R-:W-:Y:S01]  /*7c20*/  @!P0 IADD3 R0, P4, PT, R93, R0, RZ ;  /* 0x000000005d008210 */ /* 0x000fe20007f9e0ff */
[----:B---34-:R-:W3:Y:S03]  /*7c30*/  LD.E.128 R32, desc[UR4][R2.64] ;  /* 0x0000000402207980 */ /* 0x018ee6000c101d00 */
        /* <DEDUP_REMOVED lines=13> */
[--C-:B----4-:R-:W-:Y:S02]  /*7d10*/  @!P0 HADD2.F32 R10, -RZ, R4.reuse.H0_H0 ;  /* 0x20000004ff0a8230 */ /* 0x110fe40000004100 */
        /* <DEDUP_REMOVED lines=12> */
[----:B---3--:R-:W-:Y:S01]  /*7de0*/  @!P0 MOV R10, R32 ;  /* 0x00000020000a8202 */ /* 0x008fe20000000f00 */
        /* <DEDUP_REMOVED lines=8> */
[--C-:B------:R-:W-:Y:S01]  /*7e70*/  @!P0 HADD2.F32 R18, -RZ, R7.reuse.H0_H0 ;  /* 0x20000007ff128230 */ /* 0x100fe20000004100 */
[----:B------:R-:W-:Y:S01]  /*7e80*/  @!P0 MOV R21, R33 ;  /* 0x0000002100158202 */ /* 0x000fe20000000f00 */
[----:B------:R-:W-:Y:S01]  /*7e90*/  @!P0 HADD2.F32 R17, -RZ, R7.H1_H1 ;  /* 0x30000007ff118230 */ /* 0x000fe20000004100 */
[----:B------:R-:W-:Y:S01]  /*7ea0*/  @!P0 MOV R22, R34 ;  /* 0x0000002200168202 */ /* 0x000fe20000000f00 */
[--C-:B------:R-:W-:Y:S02]  /*7eb0*/  @!P0 HADD2.F32 R8, -RZ, R23.reuse.H1_H1 ;  /* 0x30000017ff088230 */ /* 0x100fe40000004100 */
[----:B------:R-:W-:Y:S01]  /*7ec0*/  @!P0 FMUL.FTZ R3, R14, R3 ;  /* 0x000000030e038220 */ /* 0x000fe20000410000 */
[----:B------:R-:W-:Y:S02]  /*7ed0*/  @!P0 HADD2.F32 R7, -RZ, R23.H0_H0 ;  /* 0x20000017ff078230 */ /* 0x000fe40000004100 */
[----:B------:R-:W-:Y:S01]  /*7ee0*/  @!P4 FADD.FTZ R6, -R6, -RZ ;  /* 0x800000ff0606c221 */ /* 0x000fe20000010100 */
[----:B------:R-:W-:Y:S01]  /*7ef0*/  @!P4 FADD.FTZ R5, -R5, -RZ ;  /* 0x800000ff0505c221 */ /* 0x000fe20000010100 */
[----:B------:R-:W-:Y:S02]  /*7f00*/  @!P4 FADD.FTZ R8, -R8, -RZ ;  /* 0x800000ff0808c221 */ /* 0x000fe40000010100 */
[----:B------:R-:W-:Y:S01]  /*7f10*/  @!P0 FMUL.FTZ R6, R15, R6 ;  /* 0x000000060f068220 */ /* 0x000fe20000410000 */
[----:B------:R-:W-:Y:S01]  /*7f20*/  @!P0 FMUL.FTZ R5, R16, R5 ;  /* 0x0000000510058220 */ /* 0x000fe20000410000 */
[----:B------:R-:W-:Y:S01]  /*7f30*/  @!P0 FMUL.FTZ R8, R17, R8 ;  /* 0x0000000811088220 */ /* 0x000fe20000410000 */
[--C-:B--2---:R-:W-:Y:S02]  /*7f40*/  @!P0 HADD2.F32 R10, -RZ, R36.reuse.H0_H0 ;  /* 0x20000024ff0a8230 */ /* 0x104fe40000004100 */
[----:B------:R-:W-:Y:S01]  /*7f50*/  @!P4 FADD.FTZ R7, -R7, -RZ ;  /* 0x800000ff0707c221 */ /* 0x000fe20000010100 */
[----:B------:R-:W-:Y:S02]  /*7f60*/  @!P0 HADD2.F32 R14, -RZ, R36.H1_H1 ;  /* 0x30000024ff0e8230 */ /* 0x000fe40000004100 */
        /* <DEDUP_REMOVED lines=37> */
.L_x_1804:
[----:B------:R-:W-:Y:S05]  /*81c0*/  BSYNC.RECONVERGENT B0 ;  /* 0x0000000000007941 */ /* 0x000fea0003800200 */
.L_x_1803:
        /* <DEDUP_REMOVED lines=10> */
.L_x_1771:
[----:B------:R-:W-:Y:S05]  /*8270*/  BSYNC.RECONVERGENT B1 ;  /* 0x0000000000017941 */ /* 0x000fea0003800200 */
.L_x_1769:
[----:B-1----:R-:W5:Y:S01]  /*8280*/  LDL.64 R2, [R1] ;  /* 0x0000000001027983 */ /* 0x002f620000100a00 */
[----:B------:R-:W-:Y:S01]  /*8290*/  UMOV UR6, URZ ;  /* 0x000000ff00067c82 */ /* 0x000fe20008000000 */
[----:B------:R-:W-:Y:S01]  /*82a0*/  BSSY.RECONVERGENT B0, `(.L_x_1805) ;  /* 0x0000064000007945 */ /* 0x000fe20003800200 */
[----:B------:R-:W-:Y:S01]  /*82b0*/  IADD3 R0, P0, PT, RZ, -UR6, RZ ;  /* 0x80000006ff007c10 */ /* 0x000fe2000ff1e0ff */
[----:B------:R-:W2:Y:S01]  /*82c0*/  LD.E R4, desc[UR4][R134.64+0x128] ;  /* 0x0001280486047980 */ /* 0x000ea2000c101900 */
[----:B-----5:R-:W-:Y:S04]  /*82d0*/  ISETP.NE.U32.AND P5, PT, R2, RZ, PT ;  /* 0x000000ff0200720c */ /* 0x020fe80003fa5070 */
[----:B------:R-:W-:Y:S01]  /*82e0*/  ISETP.NE.AND.EX P5, PT, R3, RZ, PT, P5 ;  /* 0x000000ff0300720c */ /* 0x000fe20003fa5350 */
[----:B--2---:R-:W-:Y:S04]  /*82f0*/  IMAD.SHL.U32 R4, R4, 0x100, RZ ;  /* 0x0000010004047824 */ /* 0x004fe800078e00ff */
[----:B------:R-:W-:Y:S05]  /*8300*/  IMAD.X R4, RZ, RZ, ~R4, P0 ;  /* 0x000000ffff047224 */ /* 0x000fea00000e0e04 */
[----:B------:R-:W-:Y:S03]  /*8310*/  SHF.R.S64 R5, R0, 0x1f, R4 ;  /* 0x0000001f00057819 */ /* 0x000fe60000001004 */
[----:B------:R-:W2:Y:S01]  /*8320*/  @!P5 LD.E R3, desc[UR4][R134.64+0x40] ;  /* 0x000040048603d980 */ /* 0x000ea2000c101900 */
[----:B------:R-:W-:Y:S03]  /*8330*/  IADD3 R26, P4, PT, R26, R5, RZ ;  /* 0x000000051a1a7210 */ /* 0x000fe60007f9e0ff */
[----:B------:R-:W5:Y:S01]  /*8340*/  @!P5 LD.E R2, desc[UR4][R134.64+0x38] ;  /* 0x000038048602d980 */ /* 0x000f62000c101900 */
[----:B------:R-:W-:Y:S01]  /*8350*/  LEA.HI.X.SX32 R25, R4, R25, 0x1, P4 ;  /* 0x0000001904197211 */ /* 0x000fe200020f0eff */
[----:B--2---:R-:W-:Y:S02]  /*8360*/  @!P5 IMAD.SHL.U32 R3, R3, 0x100, RZ ;  /* 0x000001000303d824 */ /* 0x004fe400078e00ff */
[----:B-----5:R-:W-:Y:S02]  /*8370*/  @!P5 IMAD.SHL.U32 R2, R2, 0x100, RZ ;  /* 0x000001000202d824 */ /* 0x020fe400078e00ff */
[----:B------:R-:W-:Y:S02]  /*8380*/  @!P5 IMAD.X R3, RZ, RZ, ~R3, P0 ;  /* 0x000000ffff03d224 */ /* 0x000fe400000e0e03 */
[----:B------:R-:W-:Y:S03]  /*8390*/  @!P5 IMAD.X R2, RZ, RZ, ~R2, P0 ;  /* 0x000000ffff02d224 */ /* 0x000fe600000e0e02 */
[C---:B---34-:R-:W-:Y:S02]  /*83a0*/  @!P5 SHF.R.S64 R6, R0.reuse, 0x1f, R3 ;  /* 0x0000001f0006d819 */ /* 0x058fe40000001003 */
[----:B------:R-:W-:Y:S02]  /*83b0*/  @!P5 SHF.R.S64 R0, R0, 0x1f, R2 ;  /* 0x0000001f0000d819 */ /* 0x000fe40000001002 */
[----:B------:R-:W-:Y:S02]  /*83c0*/  @!P5 IADD3 R66, P1, PT, R6, R66, RZ ;  /* 0x000000420642d210 */ /* 0x000fe40007f3e0ff */
[----:B------:R-:W-:Y:S02]  /*83d0*/  @!P5 IADD3 R55, P0, PT, R0, R55, RZ ;  /* 0x000000370037d210 */ /* 0x000fe40007f1e0ff */
[----:B------:R-:W-:Y:S02]  /*83e0*/  @!P5 LEA.HI.X.SX32 R65, R3, R65, 0x1, P1 ;  /* 0x000000410341d211 */ /* 0x000fe400008f0eff */
[----:B------:R-:W-:Y:S01]  /*83f0*/  @!P5 LEA.HI.X.SX32 R54, R2, R54, 0x1, P0 ;  /* 0x000000360236d211 */ /* 0x000fe200000f0eff */
[----:B------:R-:W-:Y:S08]  /*8400*/  @!P5 BRA `(.L_x_1806) ;  /* 0x000000040034d947 */ /* 0x000ff00003800000 */
[----:B------:R-:W-:Y:S11]  /*8410*/  ISETP.GT.AND P0, PT, R73, R81, PT ;  /* 0x000000514900720c */ /* 0x000ff60003f04270 */
[----:B------:R-:W-:Y:S02]  /*8420*/  @!UPT UIADD3 URZ, UPT, UPT, URZ, URZ, URZ ;  /* 0x000000fffffff290 */ /* 0x000fe4000fffe0ff */
[----:B------:R-:W-:Y:S05]  /*8430*/  @!P0 BRA `(.L_x_1806) ;  /* 0x0000000400288947 */ /* 0x000fea0003800000 */
[----:B------:R-:W2:Y:S01]  /*8440*/  LD.E R2, desc[UR4][R134.64+0x170] ;  /* 0x0001700486027980 */ /* 0x000ea2000c101900 */
[----:B------:R-:W-:Y:S02]  /*8450*/  IABS R3, R76 ;  /* 0x0000004c00037213 */ /* 0x000fe40000000000 */
[----:B------:R-:W-:Y:S01]  /*8460*/  IABS R5, R71 ;  /* 0x0000004700057213 */ /* 0x000fe20000000000 */
[----:B------:R-:W3:Y:S01]  /*8470*/  LD.E.64 R14, desc[UR4][R134.64+0x28] ;  /* 0x00002804860e7980 */ /* 0x000ee2000c101b00 */
[-C--:B--2---:R-:W-:Y:S02]  /*8480*/  IABS R4, R2.reuse ;  /* 0x0000000200047213 */ /* 0x084fe40000000000 */
[----:B------:R-:W-:Y:S02]  /*8490*/  IABS R8, R2 ;  /* 0x0000000200087213 */ /* 0x000fe40000000000 */
[----:B------:R-:W1:Y:S03]  /*84a0*/  I2F.RP R6, R4 ;  /* 0x0000000400067306 */ /* 0x000e660000209400 */
        /* <DEDUP_REMOVED lines=8> */
[----:B------:R-:W-:Y:S02]  /*8530*/  IMAD.MOV.U32 R6, RZ, RZ, R3 ;  /* 0x000000ffff067224 */ /* 0x000fe400078e0003 */
[C---:B------:R-:W-:Y:S04]  /*8540*/  IMAD.HI.U32 R0, R7.reuse, R5, RZ ;  /* 0x0000000507007227 */ /* 0x040fe800078e00ff */
[----:B------:R-:W-:Y:S04]  /*8550*/  IMAD.HI.U32 R3, R7, R6, RZ ;  /* 0x0000000607037227 */ /* 0x000fe800078e00ff */
[CC--:B------:R-:W-:Y:S02]  /*8560*/  IMAD R6, R3.reuse, R8.reuse, R6 ;  /* 0x0000000803067224 */ /* 0x0c0fe400078e0206 */
[----:B------:R-:W-:Y:S03]  /*8570*/  IMAD R5, R0, R8, R5 ;  /* 0x0000000800057224 */ /* 0x000fe600078e0205 */
[C---:B------:R-:W-:Y:S02]  /*8580*/  ISETP.GT.U32.AND P0, PT, R4.reuse, R6, PT ;  /* 0x000000060400720c */ /* 0x040fe40003f04070 */
[----:B------:R-:W-:Y:S11]  /*8590*/  ISETP.GT.U32.AND P4, PT, R4, R5, PT ;  /* 0x000000050400720c */ /* 0x000ff60003f84070 */
[----:B------:R-:W-:Y:S01]  /*85a0*/  @!P0 IADD3 R3, PT, PT, R3, 0x1, RZ ;  /* 0x0000000103038810 */ /* 0x000fe20007ffe0ff */
[----:B------:R-:W-:Y:S01]  /*85b0*/  @!P0 IMAD.IADD R6, R6, 0x1, -R4 ;  /* 0x0000000106068824 */ /* 0x000fe200078e0a04 */
[-C--:B------:R-:W-:Y:S01]  /*85c0*/  @!P4 IADD3 R5, PT, PT, R5, -R4.reuse, RZ ;  /* 0x800000040505c210 */ /* 0x080fe20007ffe0ff */
[----:B------:R-:W-:Y:S01]  /*85d0*/  @!P4 VIADD R0, R0, 0x1 ;  /* 0x000000010000c836 */ /* 0x000fe20000000000 */
[----:B------:R-:W-:Y:S02]  /*85e0*/  ISETP.NE.AND P0, PT, R2, RZ, PT ;  /* 0x000000ff0200720c */ /* 0x000fe40003f05270 */
[-C--:B------:R-:W-:Y:S02]  /*85f0*/  ISETP.GE.U32.AND P5, PT, R5, R4.reuse, PT ;  /* 0x000000040500720c */ /* 0x080fe40003fa6070 */
[----:B------:R-:W-:Y:S02]  /*8600*/  ISETP.GE.U32.AND P6, PT, R6, R4, PT ;  /* 0x000000040600720c */ /* 0x000fe40003fc6070 */
[-C--:B------:R-:W-:Y:S01]  /*8610*/  LOP3.LUT R4, R71, R2.reuse, RZ, 0x3c, !PT ;  /* 0x0000000247047212 */ /* 0x080fe200078e3cff */
[----:B------:R-:W2:Y:S01]  /*8620*/  LD.E.64 R6, desc[UR4][R134.64+0x40] ;  /* 0x0000400486067980 */ /* 0x000ea2000c101b00 */
[-C--:B------:R-:W-:Y:S02]  /*8630*/  LOP3.LUT R5, R76, R2.reuse, RZ, 0x3c, !PT ;  /* 0x000000024c057212 */ /* 0x080fe400078e3cff */
[----:B------:R-:W-:Y:S02]  /*8640*/  ISETP.GE.AND P1, PT, R4, RZ, PT ;  /* 0x000000ff0400720c */ /* 0x000fe40003f26270 */
[----:B------:R-:W-:Y:S02]  /*8650*/  ISETP.GE.AND P4, PT, R5, RZ, PT ;  /* 0x000000ff0500720c */ /* 0x000fe40003f86270 */
[----:B------:R-:W-:Y:S01]  /*8660*/  LOP3.LUT R5, RZ, R2, RZ, 0x33, !PT ;  /* 0x00000002ff057212 */ /* 0x000fe200078e33ff */
[----:B------:R-:W-:Y:S02]  /*8670*/  @P5 VIADD R0, R0, 0x1 ;  /* 0x0000000100005836 */ /* 0x000fe40000000000 */
[----:B------:R-:W-:Y:S06]  /*8680*/  @P6 VIADD R3, R3, 0x1 ;  /* 0x0000000103036836 */ /* 0x000fec0000000000 */
[----:B------:R-:W-:Y:S02]  /*8690*/  @!P1 IADD3 R0, PT, PT, -R0, RZ, RZ ;  /* 0x000000ff00009210 */ /* 0x000fe40007ffe1ff */
[----:B------:R-:W-:Y:S02]  /*86a0*/  @!P4 IMAD.MOV R3, RZ, RZ, -R3 ;  /* 0x000000ffff03c224 */ /* 0x000fe400078e0a03 */
[C---:B------:R-:W-:Y:S03]  /*86b0*/  SEL R4, R5.reuse, R0, !P0 ;  /* 0x0000000005047207 */ /* 0x040fe60004000000 */
[----:B------:R-:W-:Y:S02]  /*86c0*/  SEL R0, R5, R3, !P0 ;  /* 0x0000000305007207 */ /* 0x000fe40004000000 */
[-C--:B------:R-:W-:Y:S02]  /*86d0*/  LEA R10, P1, R4, R240.reuse, 0x2 ;  /* 0x000000f0040a7211 */ /* 0x080fe400078210ff */
[----:B------:R-:W-:Y:S02]  /*86e0*/  LEA R8, P0, R0, R240, 0x2 ;  /* 0x000000f000087211 */ /* 0x000fe400078010ff */
[-C--:B------:R-:W-:Y:S02]  /*86f0*/  LEA.HI.X.SX32 R11, R4, R241.reuse, 0x2, P1 ;  /* 0x000000f1040b7211 */ /* 0x080fe400008f16ff */
[C---:B------:R-:W-:Y:S01]  /*8700*/  LEA.HI.X.SX32 R9, R0.reuse, R241, 0x2, P0 ;  /* 0x000000f100097211 */ /* 0x040fe200000f16ff */
[----:B------:R-:W-:Y:S02]  /*8710*/  IMAD.IADD R0, R0, 0x1, -R4 ;  /* 0x0000000100007824 */ /* 0x000fe400078e0a04 */
[----:B------:R-:W4:Y:S02]  /*8720*/  LD.E R5, desc[UR4][R10.64] ;  /* 0x000000040a057980 */ /* 0x000f24000c101900 */
[----:B------:R-:W-:Y:S02]  /*8730*/  IMAD R0, R0, R2, -0x100 ;  /* 0xffffff0000007424 */ /* 0x000fe400078e0202 */
[----:B------:R-:W4:Y:S03]  /*8740*/  LD.E R3, desc[UR4][R8.64] ;  /* 0x0000000408037980 */ /* 0x000f26000c101900 */
[----:B------:R-:W-:Y:S01]  /*8750*/  SHF.R.S32.HI R16, RZ, 0x1f, R0 ;  /* 0x0000001fff107819 */ /* 0x000fe20000011400 */
[----:B------:R-:W5:Y:S06]  /*8760*/  LD.E.64 R10, desc[UR4][R134.64+0x38] ;  /* 0x00003804860a7980 */ /* 0x000f6c000c101b00 */
[----:B------:R-:W5:Y:S01]  /*8770*/  LD.E.64 R8, desc[UR4][R134.64+0x20] ;  /* 0x0000200486087980 */ /* 0x000f62000c101b00 */
[----:B--2---:R-:W-:Y:S04]  /*8780*/  IMAD R2, R7, R0, RZ ;  /* 0x0000000007027224 */ /* 0x004fe800078e02ff */
[C---:B------:R-:W-:Y:S01]  /*8790*/  IMAD R7, R6.reuse, R16, R2 ;  /* 0x0000001006077224 */ /* 0x040fe200078e0202 */
[----:B----4-:R-:W-:Y:S01]  /*87a0*/  IADD3 R17, PT, PT, R5, -R3, RZ ;  /* 0x8000000305117210 */ /* 0x010fe20007ffe0ff */
[----:B------:R-:W-:Y:S03]  /*87b0*/  IMAD.WIDE.U32 R4, R6, R0, RZ ;  /* 0x0000000006047225 */ /* 0x000fe600078e00ff */
[----:B------:R-:W-:Y:S01]  /*87c0*/  SHF.R.S32.HI R18, RZ, 0x1f, R17 ;  /* 0x0000001fff127819 */ /* 0x000fe20000011411 */
[----:B------:R-:W-:Y:S02]  /*87d0*/  IMAD.IADD R5, R5, 0x1, R7 ;  /* 0x0000000105057824 */ /* 0x000fe400078e0207 */
[----:B---3--:R-:W-:Y:S03]  /*87e0*/  IMAD.WIDE.U32 R4, R17, R14, R4 ;  /* 0x0000000e11047225 */ /* 0x008fe600078e0004 */
[----:B------:R-:W-:Y:S01]  /*87f0*/  LEA R66, P1, R4, R66, 0x1 ;  /* 0x0000004204427211 */ /* 0x000fe200078208ff */
[-C--:B-----5:R-:W-:Y:S04]  /*8800*/  IMAD R2, R9, R17.reuse, RZ ;  /* 0x0000001109027224 */ /* 0x0a0fe800078e02ff */
[C---:B------:R-:W-:Y:S02]  /*8810*/  IMAD R6, R8.reuse, R18, R2 ;  /* 0x0000001208067224 */ /* 0x040fe400078e0202 */
[-C--:B------:R-:W-:Y:S04]  /*8820*/  IMAD.WIDE.U32 R2, R8, R17.reuse, RZ ;  /* 0x0000001108027225 */ /* 0x080fe800078e00ff */
[----:B------:R-:W-:Y:S01]  /*8830*/  IMAD R17, R15, R17, RZ ;  /* 0x000000110f117224 */ /* 0x000fe200078e02ff */
[----:B------:R-:W-:Y:S01]  /*8840*/  IADD3 R3, PT, PT, R3, R6, RZ ;  /* 0x0000000603037210 */ /* 0x000fe20007ffe0ff */
[----:B------:R-:W-:Y:S02]  /*8850*/  IMAD R6, R11, R0, RZ ;  /* 0x000000000b067224 */ /* 0x000fe400078e02ff */
        /* <DEDUP_REMOVED lines=8> */
.L_x_1806:
[----:B------:R-:W-:Y:S05]  /*88e0*/  BSYNC.RECONVERGENT B0 ;  /* 0x0000000000007941 */ /* 0x000fea0003800200 */
.L_x_1805:
[----:B------:R-:W-:Y:S05]  /*88f0*/  @P2 BRA `(.L_x_1807) ;  /* 0xffffff9c00482947 */ /* 0x000fea000383ffff */
.L_x_1768:
[----:B------:R-:W-:Y:S05]  /*8900*/  WARPSYNC.ALL ;  /* 0x0000000000007948 */ /* 0x000fea0003800000 */
[----:B------:R-:W-:Y:S06]  /*8910*/  BAR.SYNC.DEFER_BLOCKING 0x0 ;  /* 0x0000000000007b1d */ /* 0x000fec0000010000 */
[----:B------:R2:W5:Y:S04]  /*8920*/  LDL R46, [R1+0x1c] ;  /* 0x00001c00012e7983 */ /* 0x0005680000100800 */
[----:B------:R-:W3:Y:S01]  /*8930*/  LD.E R30, desc[UR4][R134.64+0xd0] ;  /* 0x0000d004861e7980 */ /* 0x000ee2000c101900 */
[----:B------:R-:W-:Y:S01]  /*8940*/  BSSY.RECONVERGENT B2, `(.L_x_1808) ;  /* 0x000018e000027945 */ /* 0x000fe20003800200 */
[----:B---3--:R-:W-:-:S13]  /*8950*/  ISETP.NE.AND P0, PT, R30, RZ, PT ;  /* 0x000000ff1e00720c */ /* 0x008fda0003f05270 */
[----:B--2---:R-:W-:Y:S05]  /*8960*/  @P0 BRA `(.L_x_1809) ;  /* 0x0000000000680947 */ /* 0x004fea0003800000 */
[----:B-----5:R-:W-:Y:S01]  /*8970*/  IADD3 R0, PT, PT, -R114, R46, RZ ;  /* 0x0000002e72007210 */ /* 0x020fe20007ffe1ff */
        /* <DEDUP_REMOVED lines=10> */
.L_x_1812:
[----:B------:R3:W-:Y:S02]  /*8a20*/  STS.128 [R78], RZ ;  /* 0x000000ff4e007388 */ /* 0x0007e40000000c00 */
.L_x_1811:
[----:B------:R-:W-:Y:S05]  /*8a30*/  BSYNC.RECONVERGENT B0 ;  /* 0x0000000000007941 */ /* 0x000fea0003800200 */
.L_x_1810:
[----:B------:R-:W-:-:S04]  /*8a40*/  IADD3 R28, PT, PT, R60, 0x20, RZ ;  /* 0x000000203c1c7810 */ /* 0x000fc80007ffe0ff */
[----:B------:R-:W-:-:S13]  /*8a50*/  ISETP.GE.AND P0, PT, R28, R0, PT ;  /* 0x000000001c00720c */ /* 0x000fda0003f06270 */
[----:B------:R-:W-:Y:S05]  /*8a60*/  @P0 BRA `(.L_x_1813) ;  /* 0x0000001400ec0947 */ /* 0x000fea0003800000 */
[----:B------:R-:W-:-:S13]  /*8a70*/  ISETP.GE.AND P0, PT, R12, R252, PT ;  /* 0x000000fc0c00720c */ /* 0x000fda0003f06270 */
[----:B------:R4:W-:Y:S01]  /*8a80*/  @P0 STS.128 [R78+0x800], RZ ;  /* 0x000800ff4e000388 */ /* 0x0009e20000000c00 */
[----:B------:R-:W-:Y:S05]  /*8a90*/  @P0 BRA `(.L_x_1813) ;  /* 0x0000001400e00947 */ /* 0x000fea0003800000 */
[----:B------:R-:W-:-:S04]  /*8aa0*/  LEA R2, P0, R90, R86, 0x1 ;  /* 0x000000565a027211 */ /* 0x000fc800078008ff */
[----:B-1----:R-:W-:-:S05]  /*8ab0*/  LEA.HI.X R3, R90, R87, R100, 0x1, P0 ;  /* 0x000000575a037211 */ /* 0x002fca00000f0c64 */
[----:B------:R-:W-:Y:S01]  /*8ac0*/  @!PT LDS RZ, [RZ] ;  /* 0x00000000fffff984 */ /* 0x000fe20000000800 */
[----:B------:R-:W-:Y:S01]  /*8ad0*/  @!PT LDS RZ, [RZ] ;  /* 0x00000000fffff984 */ /* 0x000fe20000000800 */
[----:B------:R-:W-:Y:S01]  /*8ae0*/  @!PT LDS RZ, [RZ] ;  /* 0x00000000fffff984 */ /* 0x000fe20000000800 */
[----:B------:R1:W-:Y:S01]  /*8af0*/  LDGSTS.E.BYPASS.LTC128B.128 [R78+0x800], desc[UR4][R2.64] ;  /* 0x00800000024e7fae */ /* 0x0003e2000b981a04 */
[----:B------:R-:W-:Y:S05]  /*8b00*/  BRA `(.L_x_1813) ;  /* 0x0000001400c47947 */ /* 0x000fea0003800000 */
.L_x_1809:
[----:B-1----:R-:W2:Y:S01]  /*8b10*/  LD.E.64 R2, desc[UR4][R134.64+0xf0] ;  /* 0x0000f00486027980 */ /* 0x002ea2000c101b00 */
[----:B------:R-:W-:-:S03]  /*8b20*/  IMAD.MOV.U32 R4, RZ, RZ, RZ ;  /* 0x000000ffff047224 */ /* 0x000fc600078e00ff */
[----:B------:R-:W3:Y:S04]  /*8b30*/  LD.E.U8 R5, desc[UR4][R134.64+0x1b3] ;  /* 0x0001b30486057980 */ /* 0x000ee8000c101100 */
[----:B------:R-:W5:Y:S04]  /*8b40*/  LD.E.64 R26, desc[UR4][R134.64+0x148] ;  /* 0x00014804861a7980 */ /* 0x000f68000c101b00 */
[----:B------:R-:W5:Y:S01]  /*8b50*/  LD.E.64 R24, desc[UR4][R134.64+0x150] ;  /* 0x0001500486187980 */ /* 0x000f62000c101b00 */
[----:B--2---:R-:W-:-:S04]  /*8b60*/  ISETP.NE.U32.AND P1, PT, R2, RZ, PT ;  /* 0x000000ff0200720c */ /* 0x004fc80003f25070 */
[----:B------:R-:W-:-:S13]  /*8b70*/  ISETP.NE.AND.EX P1, PT, R3, RZ, PT, P1 ;  /* 0x000000ff0300720c */ /* 0x000fda0003f25310 */
[----:B------:R-:W-:-:S05]  /*8b80*/  @P1 IADD3 R2, P0, PT, R2, R116, RZ ;  /* 0x0000007402021210 */ /* 0x000fca0007f1e0ff */
[----:B------:R-:W-:-:S05]  /*8b90*/  @P1 IMAD.X R3, R3, 0x1, R117, P0 ;  /* 0x0000000103031824 */ /* 0x000fca00000e0675 */
[----:B------:R1:W2:Y:S01]  /*8ba0*/  @P1 LD.E R4, desc[UR4][R2.64] ;  /* 0x0000000402041980 */ /* 0x0002a2000c101900 */
[----:B------:R-:W-:-:S04]  /*8bb0*/  LEA.HI R0, R30, R30, RZ, 0x1 ;  /* 0x0000001e1e007211 */ /* 0x000fc800078f08ff */
[----:B------:R-:W-:Y:S02]  /*8bc0*/  SHF.R.S32.HI R0, RZ, 0x1, R0 ;  /* 0x00000001ff007819 */ /* 0x000fe40000011400 */
[----:B---3--:R-:W-:-:S03]  /*8bd0*/  ISETP.NE.AND P2, PT, R5, RZ, PT ;  /* 0x000000ff0500720c */ /* 0x008fc60003f45270 */
[----:B-----5:R-:W-:Y:S02]  /*8be0*/  IMAD.SHL.U32 R34, R0, 0x20, RZ ;  /* 0x0000002000227824 */ /* 0x020fe400078e00ff */
[----:B-1----:R-:W-:-:S04]  /*8bf0*/  IMAD R2, R60, R0, R115 ;  /* 0x000000003c027224 */ /* 0x002fc800078e0273 */
[----:B------:R-:W-:Y:S01]  /*8c00*/  IMAD.IADD R3, R115, 0x1, R2 ;  /* 0x0000000173037824 */ /* 0x000fe200078e0202 */
[----:B--2---:R-:W-:-:S05]  /*8c10*/  IADD3 R4, PT, PT, R4, R88, R114 ;  /* 0x0000005804047210 */ /* 0x004fca0007ffe072 */
[----:B------:R-:W-:-:S05]  /*8c20*/  IMAD R4, R4, R0, RZ ;  /* 0x0000000004047224 */ /* 0x000fca00078e02ff */
[----:B------:R-:W-:Y:S02]  /*8c30*/  SHF.R.S32.HI R5, RZ, 0x1f, R4 ;  /* 0x0000001fff057819 */ /* 0x000fe40000011404 */
[C---:B------:R-:W-:Y:S02]  /*8c40*/  IADD3 R15, P1, PT, R4.reuse, R2, RZ ;  /* 0x00000002040f7210 */ /* 0x040fe40007f3e0ff */
[----:B------:R-:W-:Y:S02]  /*8c50*/  IADD3 R37, P0, PT, R4, R3, RZ ;  /* 0x0000000304257210 */ /* 0x000fe40007f1e0ff */
[-C--:B------:R-:W-:Y:S02]  /*8c60*/  LEA.HI.X.SX32 R21, R2, R5.reuse, 0x1, P1 ;  /* 0x0000000502157211 */ /* 0x080fe400008f0eff */
[----:B------:R-:W-:Y:S01]  /*8c70*/  LEA.HI.X.SX32 R36, R3, R5, 0x1, P0 ;  /* 0x0000000503247211 */ /* 0x000fe200000f0eff */
[----:B------:R-:W-:Y:S08]  /*8c80*/  @!P2 BRA `(.L_x_1814) ;  /* 0x000000080030a947 */ /* 0x000ff00003800000 */
[----:B------:R1:W5:Y:S01]  /*8c90*/  LD.E R19, desc[UR4][R134.64+0xc0] ;  /* 0x0000c00486137980 */ /* 0x000362000c101900 */
[----:B------:R-:W-:Y:S01]  /*8ca0*/  IADD3 R18, PT, PT, -R114, R46, RZ ;  /* 0x0000002e72127210 */ /* 0x000fe20007ffe1ff */
[----:B------:R-:W-:Y:S03]  /*8cb0*/  BSSY.RECONVERGENT B1, `(.L_x_1815) ;  /* 0x0000045000017945 */ /* 0x000fe60003800200 */
[----:B------:R-:W-:-:S13]  /*8cc0*/  ISETP.GE.AND P0, PT, R60, R18, PT ;  /* 0x000000123c00720c */ /* 0x000fda0003f06270 */
[----:B------:R-:W-:Y:S05]  /*8cd0*/  @P0 BRA `(.L_x_1816) ;  /* 0x0000000400080947 */ /* 0x000fea0003800000 */
[----:B-----5:R-:W-:-:S13]  /*8ce0*/  ISETP.GE.AND P0, PT, R12, R19, PT ;  /* 0x000000130c00720c */ /* 0x020fda0003f06270 */
[----:B------:R-:W-:Y:S05]  /*8cf0*/  @P0 BRA `(.L_x_1817) ;  /* 0x0000000000fc0947 */ /* 0x000fea0003800000 */
[----:B------:R-:W-:Y:S01]  /*8d00*/  IMAD.MOV.U32 R4, RZ, RZ, R86 ;  /* 0x000000ffff047224 */ /* 0x000fe200078e0056 */
[----:B------:R-:W-:-:S06]  /*8d10*/  MOV R5, R87 ;  /* 0x0000005700057202 */ /* 0x000fcc0000000f00 */
[----:B------:R-:W5:Y:S01]  /*8d20*/  LD.E.128 R4, desc[UR4][R4.64] ;  /* 0x0000000404047980 */ /* 0x000f62000c101d00 */
[----:B------:R-:W-:Y:S01]  /*8d30*/  ISETP.GE.AND P0, PT, R12, R30, PT ;  /* 0x0000001e0c00720c */ /* 0x000fe20003f06270 */
[----:B------:R-:W-:-:S12]  /*8d40*/  BSSY.RECONVERGENT B0, `(.L_x_1818) ;  /* 0x0000038000007945 */ /* 0x000fd80003800200 */
[----:B------:R-:W-:Y:S05]  /*8d50*/  @P0 BRA `(.L_x_1819) ;  /* 0x0000000000d80947 */ /* 0x000fea0003800000 */
[C---:B------:R-:W-:Y:S02]  /*8d60*/  SHF.L.U32 R2, R15.reuse, 0x1, RZ ;  /* 0x000000010f027819 */ /* 0x040fe400000006ff */
[----:B------:R-:W-:Y:S02]  /*8d70*/  SHF.L.U64.HI R0, R15, 0x1, R21 ;  /* 0x000000010f007819 */ /* 0x000fe40000010215 */
[-C--:B------:R-:W-:Y:S02]  /*8d80*/  IADD3 R8, P1, PT, R26, R2.reuse, RZ ;  /* 0x000000021a087210 */ /* 0x080fe40007f3e0ff */
[----:B------:R-:W-:Y:S02]  /*8d90*/  IADD3 R2, P0, PT, R24, R2, RZ ;  /* 0x0000000218027210 */ /* 0x000fe40007f1e0ff */
[-C--:B------:R-:W-:Y:S02]  /*8da0*/  IADD3.X R9, PT, PT, R27, R0.reuse, RZ, P1, !PT ;  /* 0x000000001b097210 */ /* 0x080fe40000ffe4ff */
[----:B------:R-:W-:-:S04]  /*8db0*/  IADD3.X R3, PT, PT, R25, R0, RZ, P0, !PT ;  /* 0x0000000019037210 */ /* 0x000fc800007fe4ff */
[----:B------:R-:W2:Y:S04]  /*8dc0*/  LD.E.64 R8, desc[UR4][R8.64] ;  /* 0x0000000408087980 */ /* 0x000ea8000c101b00 */
[----:B------:R3:W4:Y:S02]  /*8dd0*/  LD.E.64 R10, desc[UR4][R2.64] ;  /* 0x00000004020a7980 */ /* 0x000724000c101b00 */
[----:B---3-5:R-:W-:Y:S02]  /*8de0*/  MOV R3, R5 ;  /* 0x0000000500037202 */ /* 0x028fe40000000f00 */
[----:B------:R-:W-:Y:S02]  /*8df0*/  MOV R2, R7 ;  /* 0x0000000700027202 */ /* 0x000fe40000000f00 */
[----:B------:R-:W-:Y:S01]  /*8e00*/  MOV R7, R4 ;  /* 0x0000000400077202 */ /* 0x000fe20000000f00 */
[----:B------:R-:W-:-:S02]  /*8e10*/  HADD2.F32 R4, -RZ, R3.H0_H0 ;  /* 0x20000003ff047230 */ /* 0x000fc40000004100 */
[----:B------:R-:W-:Y:S02]  /*8e20*/  HADD2.F32 R3, -RZ, R3.H1_H1 ;  /* 0x30000003ff037230 */ /* 0x000fe40000004100 */
[--C-:B------:R-:W-:Y:S01]  /*8e30*/  HADD2.F32 R0, -RZ, R2.reuse.H1_H1 ;  /* 0x30000002ff007230 */ /* 0x100fe20000004100 */
[----:B------:R-:W-:Y:S01]  /*8e40*/  MOV R5, R6 ;  /* 0x0000000600057202 */ /* 0x000fe20000000f00 */
[----:B------:R-:W-:Y:S02]  /*8e50*/  HADD2.F32 R2, -RZ, R2.H0_H0 ;  /* 0x20000002ff027230 */ /* 0x000fe40000004100 */
[----:B--2---:R-:W-:Y:S02]  /*8e60*/  HADD2.F32 R20, -RZ, R8.H1_H1 ;  /* 0x30000008ff147230 */ /* 0x004fe40000004100 */
[----:B------:R-:W-:Y:S02]  /*8e70*/  HADD2.F32 R16, -RZ, R9.H1_H1 ;  /* 0x30000009ff107230 */ /* 0x000fe40000004100 */
[----:B----4-:R-:W-:-:S02]  /*8e80*/  HADD2.F32 R17, -RZ, R10.H1_H1 ;  /* 0x3000000aff117230 */ /* 0x010fc40000004100 */
[----:B------:R-:W-:Y:S02]  /*8e90*/  HADD2.F32 R22, -RZ, R11.H1_H1 ;  /* 0x3000000bff167230 */ /* 0x000fe40000004100 */
[C---:B------:R-:W-:Y:S01]  /*8ea0*/  FMUL.FTZ R6, R3.reuse, R20 ;  /* 0x0000001403067220 */ /* 0x040fe20000410000 */
[----:B------:R-:W-:Y:S02]  /*8eb0*/  FMUL.FTZ R14, R3, R17 ;  /* 0x00000011030e7220 */ /* 0x000fe40000410000 */
[C---:B------:R-:W-:Y:S01]  /*8ec0*/  FMUL.FTZ R3, R0.reuse, R22 ;  /* 0x0000001600037220 */ /* 0x040fe20000410000 */
[----:B------:R-:W-:Y:S01]  /*8ed0*/  FMUL.FTZ R0, R0, R16 ;  /* 0x0000001000007220 */ /* 0x000fe20000410000 */
[----:B------:R-:W-:Y:S01]  /*8ee0*/  FFMA.FTZ R20, R4, R20, -R14 ;  /* 0x0000001404147223 */ /* 0x000fe2000001080e */
[----:B------:R-:W-:Y:S02]  /*8ef0*/  HADD2.F32 R8, -RZ, R8.H0_H0 ;  /* 0x20000008ff087230 */ /* 0x000fe40000004100 */
[C---:B------:R-:W-:Y:S01]  /*8f00*/  FFMA.FTZ R16, R2.reuse, R16, -R3 ;  /* 0x0000001002107223 */ /* 0x040fe20000010803 */
[----:B------:R-:W-:Y:S01]  /*8f10*/  FFMA.FTZ R14, R2, R22, R0 ;  /* 0x00000016020e7223 */ /* 0x000fe20000010000 */
[----:B------:R-:W-:-:S02]  /*8f20*/  HADD2.F32 R3, -RZ, R7.H1_H1 ;  /* 0x30000007ff037230 */ /* 0x000fc40000004100 */
[----:B------:R-:W-:Y:S02]  /*8f30*/  HADD2.F32 R10, -RZ, R10.H0_H0 ;  /* 0x2000000aff0a7230 */ /* 0x000fe40000004100 */
[----:B------:R-:W-:Y:S02]  /*8f40*/  HADD2.F32 R11, -RZ, R11.H0_H0 ;  /* 0x2000000bff0b7230 */ /* 0x000fe40000004100 */
[----:B------:R-:W-:Y:S02]  /*8f50*/  HADD2.F32 R0, -RZ, R5.H1_H1 ;  /* 0x30000005ff007230 */ /* 0x000fe40000004100 */
[----:B------:R-:W-:Y:S02]  /*8f60*/  HADD2.F32 R9, -RZ, R9.H0_H0 ;  /* 0x20000009ff097230 */ /* 0x000fe40000004100 */
[----:B------:R-:W-:Y:S01]  /*8f70*/  FFMA.FTZ R17, R4, R17, R6 ;  /* 0x0000001104117223 */ /* 0x000fe20000010006 */
[----:B------:R-:W-:Y:S02]  /*8f80*/  HADD2.F32 R2, -RZ, R5.H0_H0 ;  /* 0x20000005ff027230 */ /* 0x000fe40000004100 */
[----:B------:R-:W-:Y:S01]  /*8f90*/  FMUL.FTZ R6, R3, R10 ;  /* 0x0000000a03067220 */ /* 0x000fe20000410000 */
[----:B------:R-:W-:-:S02]  /*8fa0*/  HADD2.F32 R4, -RZ, R7.H0_H0 ;  /* 0x20000007ff047230 */ /* 0x000fc40000004100 */
[-C--:B------:R-:W-:Y:S01]  /*8fb0*/  FMUL.FTZ R5, R3, R8.reuse ;  /* 0x0000000803057220 */ /* 0x080fe20000410000 */
        /* <DEDUP_REMOVED lines=9> */
[----:B------:R-:W-:Y:S02]  /*9050*/  F2FP.F16.F32.PACK_AB R7, R0, R3 ;  /* 0x000000030007723e */ /* 0x000fe400000000ff */
[----:B------:R-:W-:Y:S02]  /*9060*/  LOP3.LUT R5, R5, R4, RZ, 0x3c, !PT ;  /* 0x0000000405057212 */ /* 0x000fe400078e3cff */
[----:B------:R-:W-:Y:S02]  /*9070*/  LOP3.LUT R7, R7, R6, RZ, 0x3c, !PT ;  /* 0x0000000607077212 */ /* 0x000fe400078e3cff */
[----:B------:R-:W-:Y:S02]  /*9080*/  LOP3.LUT R4, R5, R4, RZ, 0x3c, !PT ;  /* 0x0000000405047212 */ /* 0x000fe400078e3cff */
[----:B------:R-:W-:Y:S02]  /*9090*/  LOP3.LUT R6, R7, R6, RZ, 0x3c, !PT ;  /* 0x0000000607067212 */ /* 0x000fe400078e3cff */
[----:B------:R-:W-:-:S02]  /*90a0*/  LOP3.LUT R5, R5, R4, RZ, 0x3c, !PT ;  /* 0x0000000405057212 */ /* 0x000fc400078e3cff */
[----:B------:R-:W-:Y:S02]  /*90b0*/  LOP3.LUT R7, R7, R6, RZ, 0x3c, !PT ;  /* 0x0000000607077212 */ /* 0x000fe400078e3cff */
.L_x_1819:
[----:B------:R-:W-:Y:S05]  /*90c0*/  BSYNC.RECONVERGENT B0 ;  /* 0x0000000000007941 */ /* 0x000fea0003800200 */
.L_x_1818:
[----:B-----5:R3:W-:Y:S01]  /*90d0*/  STS.128 [R78], R4 ;  /* 0x000000044e007388 */ /* 0x0207e20000000c00 */
[----:B------:R-:W-:Y:S05]  /*90e0*/  BRA `(.L_x_1816) ;  /* 0x0000000000047947 */ /* 0x000fea0003800000 */
.L_x_1817:
[----:B------:R2:W-:Y:S02]  /*90f0*/  STS.128 [R78], RZ ;  /* 0x000000ff4e007388 */ /* 0x0005e40000000c00 */
.L_x_1816:
[----:B------:R-:W-:Y:S05]  /*9100*/  BSYNC.RECONVERGENT B1 ;  /* 0x0000000000017941 */ /* 0x000fea0003800200 */
.L_x_1815:
[----:B------:R-:W-:-:S04]  /*9110*/  IADD3 R28, PT, PT, R60, 0x20, RZ ;  /* 0x000000203c1c7810 */ /* 0x000fc80007ffe0ff */
[----:B------:R-:W-:-:S13]  /*9120*/  ISETP.GE.AND P0, PT, R28, R18, PT ;  /* 0x000000121c00720c */ /* 0x000fda0003f06270 */
[----:B------:R-:W-:Y:S05]  /*9130*/  @P0 BRA `(.L_x_1813) ;  /* 0x0000001000380947 */ /* 0x000fea0003800000 */
[----:B-----5:R-:W-:-:S13]  /*9140*/  ISETP.GE.AND P0, PT, R12, R19, PT ;  /* 0x000000130c00720c */ /* 0x020fda0003f06270 */
        /* <DEDUP_REMOVED lines=8> */
[----:B------:R-:W-:-:S04]  /*91d0*/  IADD3 R0, P0, PT, R34, R15, RZ ;  /* 0x0000000f22007210 */ /* 0x000fc80007f1e0ff */
[----:B------:R-:W-:Y:S02]  /*91e0*/  LEA.HI.X.SX32 R2, R34, R21, 0x1, P0 ;  /* 0x0000001522027211 */ /* 0x000fe400000f0eff */
[C---:B------:R-:W-:Y:S02]  /*91f0*/  SHF.L.U32 R3, R0.reuse, 0x1, RZ ;  /* 0x0000000100037819 */ /* 0x040fe400000006ff */
[----:B------:R-:W-:Y:S02]  /*9200*/  SHF.L.U64.HI R0, R0, 0x1, R2 ;  /* 0x0000000100007819 */ /* 0x000fe40000010202 */
[-C--:B------:R-:W-:Y:S02]  /*9210*/  IADD3 R8, P1, PT, R26, R3.reuse, RZ ;  /* 0x000000031a087210 */ /* 0x080fe40007f3e0ff */
[----:B------:R-:W-:Y:S02]  /*9220*/  IADD3 R2, P0, PT, R24, R3, RZ ;  /* 0x0000000318027210 */ /* 0x000fe40007f1e0ff */
[----:B------:R-:W-:-:S02]  /*9230*/  IADD3.X R9, PT, PT, R27, R0, RZ, P1, !PT ;  /* 0x000000001b097210 */ /* 0x000fc40000ffe4ff */
[----:B------:R-:W-:-:S04]  /*9240*/  IADD3.X R3, PT, PT, R25, R0, RZ, P0, !PT ;  /* 0x0000000019037210 */ /* 0x000fc800007fe4ff */
[----:B------:R-:W3:Y:S04]  /*9250*/  LD.E.64 R8, desc[UR4][R8.64] ;  /* 0x0000000408087980 */ /* 0x000ee8000c101b00 */
[----:B------:R1:W2:Y:S01]  /*9260*/  LD.E.64 R10, desc[UR4][R2.64] ;  /* 0x00000004020a7980 */ /* 0x0002a2000c101b00 */
[----:B-----5:R-:W-:-:S05]  /*9270*/  MOV R0, R5 ;  /* 0x0000000500007202 */ /* 0x020fca0000000f00 */
[--C-:B-1----:R-:W-:Y:S02]  /*9280*/  HADD2.F32 R2, -RZ, R0.reuse.H0_H0 ;  /* 0x20000000ff027230 */ /* 0x102fe40000004100 */
[----:B------:R-:W-:Y:S02]  /*9290*/  HADD2.F32 R0, -RZ, R0.H1_H1 ;  /* 0x30000000ff007230 */ /* 0x000fe40000004100 */
[--C-:B------:R-:W-:Y:S02]  /*92a0*/  HADD2.F32 R3, -RZ, R4.reuse.H1_H1 ;  /* 0x30000004ff037230 */ /* 0x100fe40000004100 */
[----:B------:R-:W-:Y:S02]  /*92b0*/  HADD2.F32 R4, -RZ, R4.H0_H0 ;  /* 0x20000004ff047230 */ /* 0x000fe40000004100 */
[----:B---3--:R-:W-:Y:S02]  /*92c0*/  HADD2.F32 R15, -RZ, R8.H1_H1 ;  /* 0x30000008ff0f7230 */ /* 0x008fe40000004100 */
[----:B--2---:R-:W-:-:S02]  /*92d0*/  HADD2.F32 R14, -RZ, R10.H1_H1 ;  /* 0x3000000aff0e7230 */ /* 0x004fc40000004100 */
[----:B------:R-:W-:Y:S02]  /*92e0*/  HADD2.F32 R16, -RZ, R10.H0_H0 ;  /* 0x2000000aff107230 */ /* 0x000fe40000004100 */
[----:B------:R-:W-:Y:S02]  /*92f0*/  HADD2.F32 R10, -RZ, R8.H0_H0 ;  /* 0x20000008ff0a7230 */ /* 0x000fe40000004100 */
[C---:B------:R-:W-:Y:S01]  /*9300*/  FMUL.FTZ R8, R0.reuse, R14 ;  /* 0x0000000e00087220 */ /* 0x040fe20000410000 */
[C---:B------:R-:W-:Y:S02]  /*9310*/  FMUL.FTZ R5, R3.reuse, R16 ;  /* 0x0000001003057220 */ /* 0x040fe40000410000 */
[----:B------:R-:W-:Y:S01]  /*9320*/  FMUL.FTZ R3, R3, R10 ;  /* 0x0000000a03037220 */ /* 0x000fe20000410000 */
[-C--:B------:R-:W-:Y:S01]  /*9330*/  FMUL.FTZ R0, R0, R15.reuse ;  /* 0x0000000f00007220 */ /* 0x080fe20000410000 */
[----:B------:R-:W-:Y:S01]  /*9340*/  FFMA.FTZ R15, R2, R15, -R8 ;  /* 0x0000000f020f7223 */ /* 0x000fe20000010808 */
[----:B------:R-:W-:-:S02]  /*9350*/  HADD2.F32 R17, -RZ, R9.H1_H1 ;  /* 0x30000009ff117230 */ /* 0x000fc40000004100 */
[----:B------:R-:W-:Y:S01]  /*9360*/  FFMA.FTZ R8, R4, R16, R3 ;  /* 0x0000001004087223 */ /* 0x000fe20000010003 */
[----:B------:R-:W-:Y:S02]  /*9370*/  HADD2.F32 R16, -RZ, R9.H0_H0 ;  /* 0x20000009ff107230 */ /* 0x000fe40000004100 */
[----:B------:R-:W-:Y:S01]  /*9380*/  FFMA.FTZ R14, R2, R14, R0 ;  /* 0x0000000e020e7223 */ /* 0x000fe20000010000 */
[----:B------:R-:W-:Y:S02]  /*9390*/  HADD2.F32 R3, -RZ, R6.H1_H1 ;  /* 0x30000006ff037230 */ /* 0x000fe40000004100 */
[--C-:B------:R-:W-:Y:S02]  /*93a0*/  HADD2.F32 R9, -RZ, R11.reuse.H0_H0 ;  /* 0x2000000bff097230 */ /* 0x100fe40000004100 */
[----:B------:R-:W-:Y:S02]  /*93b0*/  HADD2.F32 R11, -RZ, R11.H1_H1 ;  /* 0x3000000bff0b7230 */ /* 0x000fe40000004100 */
[----:B------:R-:W-:-:S02]  /*93c0*/  HADD2.F32 R0, -RZ, R7.H1_H1 ;  /* 0x30000007ff007230 */ /* 0x000fc40000004100 */
[----:B------:R-:W-:Y:S01]  /*93d0*/  FFMA.FTZ R10, R4, R10, -R5 ;  /* 0x0000000a040a7223 */ /* 0x000fe20000010805 */
[----:B------:R-:W-:Y:S02]  /*93e0*/  HADD2.F32 R4, -RZ, R6.H0_H0 ;  /* 0x20000006ff047230 */ /* 0x000fe40000004100 */
[C---:B------:R-:W-:Y:S01]  /*93f0*/  FMUL.FTZ R6, R3.reuse, R9 ;  /* 0x0000000903067220 */ /* 0x040fe20000410000 */
[-C--:B------:R-:W-:Y:S01]  /*9400*/  FMUL.FTZ R5, R3, R16.reuse ;  /* 0x0000001003057220 */ /* 0x080fe20000410000 */
[----:B------:R-:W-:Y:S02]  /*9410*/  HADD2.F32 R2, -RZ, R7.H0_H0 ;  /* 0x20000007ff027230 */ /* 0x000fe40000004100 */
[C---:B------:R-:W-:Y:S01]  /*9420*/  FMUL.FTZ R3, R0.reuse, R11 ;  /* 0x0000000b00037220 */ /* 0x040fe20000410000 */
[----:B------:R-:W-:Y:S01]  /*9430*/  FMUL.FTZ R0, R0, R17 ;  /* 0x0000001100007220 */ /* 0x000fe20000410000 */
        /* <DEDUP_REMOVED lines=8> */
[----:B------:R-:W-:Y:S02]  /*94c0*/  LOP3.LUT R5, R5, R4, RZ, 0x3c, !PT ;  /* 0x0000000405057212 */ /* 0x000fe400078e3cff */
[----:B------:R-:W-:Y:S02]  /*94d0*/  LOP3.LUT R7, R7, R6, RZ, 0x3c, !PT ;  /* 0x0000000607077212 */ /* 0x000fe400078e3cff */
[----:B------:R-:W-:-:S02]  /*94e0*/  LOP3.LUT R4, R5, R4, RZ, 0x3c, !PT ;  /* 0x0000000405047212 */ /* 0x000fc400078e3cff */
[----:B------:R-:W-:Y:S02]  /*94f0*/  LOP3.LUT R6, R7, R6, RZ, 0x3c, !PT ;  /* 0x0000000607067212 */ /* 0x000fe400078e3cff */
[----:B------:R-:W-:Y:S02]  /*9500*/  LOP3.LUT R5, R5, R4, RZ, 0x3c, !PT ;  /* 0x0000000405057212 */ /* 0x000fe400078e3cff */
[----:B------:R-:W-:Y:S02]  /*9510*/  LOP3.LUT R7, R7, R6, RZ, 0x3c, !PT ;  /* 0x0000000607077212 */ /* 0x000fe400078e3cff */
.L_x_1821:
[----:B------:R-:W-:Y:S05]  /*9520*/  BSYNC.RECONVERGENT B0 ;  /* 0x0000000000007941 */ /* 0x000fea0003800200 */
.L_x_1820:
[----:B-----5:R3:W-:Y:S01]  /*9530*/  STS.128 [R78+0x800], R4 ;  /* 0x000800044e007388 */ /* 0x0207e20000000c00 */
[----:B------:R-:W-:Y:S05]  /*9540*/  BRA `(.L_x_1813) ;  /* 0x0000000c00347947 */ /* 0x000fea0003800000 */
.L_x_1814:
        /* <DEDUP_REMOVED lines=17> */
[----:B------:R-:W-:Y:S02]  /*9660*/  SEL R0, R31, RZ, P2 ;  /* 0x000000ff1f007207 */ /* 0x000fe40001000000 */
[----:B------:R-:W-:Y:S02]  /*9670*/  SEL R8, R44, RZ, P2 ;  /* 0x000000ff2c087207 */ /* 0x000fe40001000000 */
[----:B------:R-:W-:-:S04]  /*9680*/  IADD3 R0, P0, PT, R0, R37, RZ ;  /* 0x0000002500007210 */ /* 0x000fc80007f1e0ff */
[----:B------:R-:W-:Y:S01]  /*9690*/  IADD3.X R10, PT, PT, R8, R36, RZ, P0, !PT ;  /* 0x00000024080a7210 */ /* 0x000fe200007fe4ff */
[----:B------:R-:W-:Y:S01]  /*96a0*/  IMAD.WIDE R8, R35, 0x2, R2 ;  /* 0x0000000223087825 */ /* 0x000fe200078e0202 */
[C---:B------:R-:W-:Y:S02]  /*96b0*/  SHF.L.U32 R14, R0.reuse, 0x1, RZ ;  /* 0x00000001000e7819 */ /* 0x040fe400000006ff */
[----:B------:R-:W-:Y:S02]  /*96c0*/  SHF.L.U64.HI R0, R0, 0x1, R10 ;  /* 0x0000000100007819 */ /* 0x000fe4000001020a */
[----:B--2---:R-:W-:Y:S01]  /*96d0*/  IADD3 R2, P0, PT, R24, R14, RZ ;  /* 0x0000000e18027210 */ /* 0x004fe20007f1e0ff */
[----:B------:R-:W2:Y:S03]  /*96e0*/  LD.E.128 R8, desc[UR4][R8.64] ;  /* 0x0000000408087980 */ /* 0x000ea6000c101d00 */
[----:B------:R-:W-:-:S05]  /*96f0*/  IADD3.X R3, PT, PT, R25, R0, RZ, P0, !PT ;  /* 0x0000000019037210 */ /* 0x000fca00007fe4ff */
[----:B------:R3:W4:Y:S02]  /*9700*/  LD.E.128 R16, desc[UR4][R2.64] ;  /* 0x0000000402107980 */ /* 0x000724000c101d00 */
[----:B---3--:R-:W-:-:S04]  /*9710*/  IADD3 R2, P0, PT, R26, R14, RZ ;  /* 0x0000000e1a027210 */ /* 0x008fc80007f1e0ff */
[----:B------:R-:W-:-:S05]  /*9720*/  IADD3.X R3, PT, PT, R27, R0, RZ, P0, !PT ;  /* 0x000000001b037210 */ /* 0x000fca00007fe4ff */
[----:B------:R4:W3:Y:S01]  /*9730*/  LD.E.128 R20, desc[UR4][R2.64] ;  /* 0x0000000402147980 */ /* 0x0008e2000c101d00 */
[----:B-----5:R-:W-:Y:S02]  /*9740*/  MOV R28, R5 ;  /* 0x00000005001c7202 */ /* 0x020fe40000000f00 */
[----:B------:R-:W-:Y:S02]  /*9750*/  MOV R14, R4 ;  /* 0x00000004000e7202 */ /* 0x000fe40000000f00 */
[----:B------:R-:W-:Y:S02]  /*9760*/  MOV R29, R7 ;  /* 0x00000007001d7202 */ /* 0x000fe40000000f00 */
[----:B------:R-:W-:Y:S01]  /*9770*/  MOV R15, R6 ;  /* 0x00000006000f7202 */ /* 0x000fe20000000f00 */
[--C-:B--2---:R-:W-:Y:S02]  /*9780*/  HADD2.F32 R39, -RZ, R8.reuse.H0_H0 ;  /* 0x20000008ff277230 */ /* 0x104fe40000004100 */
[----:B------:R-:W-:-:S02]  /*9790*/  HADD2.F32 R38, -RZ, R8.H1_H1 ;  /* 0x30000008ff267230 */ /* 0x000fc40000004100 */
[----:B------:R-:W-:Y:S02]  /*97a0*/  HADD2.F32 R41, -RZ, R10.H0_H0 ;  /* 0x2000000aff297230 */ /* 0x000fe40000004100 */
[----:B------:R-:W-:Y:S02]  /*97b0*/  HADD2.F32 R40, -RZ, R9.H0_H0 ;  /* 0x20000009ff287230 */ /* 0x000fe40000004100 */
[--C-:B----4-:R-:W-:Y:S02]  /*97c0*/  HADD2.F32 R3, -RZ, R18.reuse.H1_H1 ;  /* 0x30000012ff037230 */ /* 0x110fe40000004100 */
[----:B------:R-:W-:Y:S02]  /*97d0*/  HADD2.F32 R5, -RZ, R17.H1_H1 ;  /* 0x30000011ff057230 */ /* 0x000fe40000004100 */
[----:B------:R-:W-:Y:S02]  /*97e0*/  HADD2.F32 R4, -RZ, R18.H0_H0 ;  /* 0x20000012ff047230 */ /* 0x000fe40000004100 */
[----:B------:R-:W-:Y:S01]  /*97f0*/  @!P2 FADD.FTZ R3, -R3, -RZ ;  /* 0x800000ff0303a221 */ /* 0x000fe20000010100 */
[----:B------:R-:W-:-:S02]  /*9800*/  HADD2.F32 R2, -RZ, R19.H0_H0 ;  /* 0x20000013ff027230 */ /* 0x000fc40000004100 */
[----:B------:R-:W-:Y:S01]  /*9810*/  @!P2 FADD.FTZ R5, -R5, -RZ ;  /* 0x800000ff0505a221 */ /* 0x000fe20000010100 */
[----:B------:R-:W-:Y:S02]  /*9820*/  HADD2.F32 R0, -RZ, R19.H1_H1 ;  /* 0x30000013ff007230 */ /* 0x000fe40000004100 */
[----:B------:R-:W-:Y:S01]  /*9830*/  @!P2 FADD.FTZ R4, -R4, -RZ ;  /* 0x800000ff0404a221 */ /* 0x000fe20000010100 */
[--C-:B------:R-:W-:Y:S02]  /*9840*/  HADD2.F32 R8, -RZ, R16.reuse.H0_H0 ;  /* 0x20000010ff087230 */ /* 0x100fe40000004100 */
[----:B------:R-:W-:Y:S01]  /*9850*/  @!P2 FADD.FTZ R2, -R2, -RZ ;  /* 0x800000ff0202a221 */ /* 0x000fe20000010100 */
[----:B------:R-:W-:Y:S02]  /*9860*/  HADD2.F32 R7, -RZ, R16.H1_H1 ;  /* 0x30000010ff077230 */ /* 0x000fe40000004100 */
[----:B------:R-:W-:Y:S01]  /*9870*/  @!P2 FADD.FTZ R0, -R0, -RZ ;  /* 0x800000ff0000a221 */ /* 0x000fe20000010100 */
[----:B------:R-:W-:-:S02]  /*9880*/  HADD2.F32 R10, -RZ, R10.H1_H1 ;  /* 0x3000000aff0a7230 */ /* 0x000fc40000004100 */
[----:B------:R-:W-:Y:S01]  /*9890*/  @!P2 FADD.FTZ R8, -R8, -RZ ;  /* 0x800000ff0808a221 */ /* 0x000fe20000010100 */
[----:B------:R-:W-:Y:S02]  /*98a0*/  HADD2.F32 R6, -RZ, R17.H0_H0 ;  /* 0x20000011ff067230 */ /* 0x000fe40000004100 */
[----:B------:R-:W-:Y:S01]  /*98b0*/  @!P2 FADD.FTZ R7, -R7, -RZ ;  /* 0x800000ff0707a221 */ /* 0x000fe20000010100 */
[----:B------:R-:W-:Y:S02]  /*98c0*/  HADD2.F32 R9, -RZ, R9.H1_H1 ;  /* 0x30000009ff097230 */ /* 0x000fe40000004100 */
[----:B------:R-:W-:Y:S01]  /*98d0*/  FMUL.FTZ R16, R41, R4 ;  /* 0x0000000429107220 */ /* 0x000fe20000410000 */
[--C-:B------:R-:W-:Y:S02]  /*98e0*/  HADD2.F32 R43, -RZ, R11.reuse.H0_H0 ;  /* 0x2000000bff2b7230 */ /* 0x100fe40000004100 */
[----:B------:R-:W-:Y:S01]  /*98f0*/  @!P2 FADD.FTZ R6, -R6, -RZ ;  /* 0x800000ff0606a221 */ /* 0x000fe20000010100 */
[----:B------:R-:W-:-:S02]  /*9900*/  HADD2.F32 R42, -RZ, R11.H1_H1 ;  /* 0x3000000bff2a7230 */ /* 0x000fc40000004100 */
[----:B------:R-:W-:Y:S01]  /*9910*/  FMUL.FTZ R11, R10, R3 ;  /* 0x000000030a0b7220 */ /* 0x000fe20000410000 */
[----:B------:R-:W-:Y:S01]  /*9920*/  FMUL.FTZ R17, R9, R5 ;  /* 0x0000000509117220 */ /* 0x000fe20000410000 */
[----:B------:R-:W-:Y:S01]  /*9930*/  FMUL.FTZ R10, R43, R2 ;  /* 0x000000022b0a7220 */ /* 0x000fe20000410000 */
[--C-:B------:R-:W-:Y:S02]  /*9940*/  HADD2.F32 R3, -RZ, R14.reuse.H0_H0 ;  /* 0x2000000eff037230 */ /* 0x100fe40000004100 */
[----:B------:R-:W-:Y:S01]  /*9950*/  FMUL.FTZ R9, R42, R0 ;  /* 0x000000002a097220 */ /* 0x000fe20000410000 */
[----:B------:R-:W-:Y:S02]  /*9960*/  HADD2.F32 R2, -RZ, R14.H1_H1 ;  /* 0x3000000eff027230 */ /* 0x000fe40000004100 */
[----:B------:R-:W-:Y:S01]  /*9970*/  FMUL.FTZ R8, R39, R8 ;  /* 0x0000000827087220 */ /* 0x000fe20000410000 */
[----:B------:R-:W-:Y:S01]  /*9980*/  FMUL.FTZ R7, R38, R7 ;  /* 0x0000000726077220 */ /* 0x000fe20000410000 */
[----:B------:R-:W-:-:S02]  /*9990*/  HADD2.F32 R0, -RZ, R28.H0_H0 ;  /* 0x2000001cff007230 */ /* 0x000fc40000004100 */
[----:B------:R-:W-:Y:S01]  /*99a0*/  FMUL.FTZ R6, R40, R6 ;  /* 0x0000000628067220 */ /* 0x000fe20000410000 */
[--C-:B---3--:R-:W-:Y:S02]  /*99b0*/  HADD2.F32 R4, -RZ, R20.reuse.H0_H0 ;  /* 0x20000014ff047230 */ /* 0x108fe40000004100 */
[----:B------:R-:W-:Y:S02]  /*99c0*/  HADD2.F32 R5, -RZ, R20.H1_H1 ;  /* 0x30000014ff057230 */ /* 0x000fe40000004100 */
[--C-:B------:R-:W-:Y:S02]  /*99d0*/  HADD2.F32 R14, -RZ, R21.reuse.H0_H0 ;  /* 0x20000015ff0e7230 */ /* 0x100fe40000004100 */
[----:B------:R-:W-:Y:S01]  /*99e0*/  FFMA.FTZ R8, R3, R4, R8 ;  /* 0x0000000403087223 */ /* 0x000fe20000010008 */
[----:B------:R-:W-:Y:S02]  /*99f0*/  HADD2.F32 R21, -RZ, R21.H1_H1 ;  /* 0x30000015ff157230 */ /* 0x000fe40000004100 */
[----:B------:R-:W-:Y:S01]  /*9a00*/  FFMA.FTZ R5, R2, R5, R7 ;  /* 0x0000000502057223 */ /* 0x000fe20000010007 */
[----:B------:R-:W-:-:S02]  /*9a10*/  HADD2.F32 R18, -RZ, R22.H0_H0 ;  /* 0x20000016ff127230 */ /* 0x000fc40000004100 */
[----:B------:R-:W-:Y:S01]  /*9a20*/  FFMA.FTZ R7, R0, R14, R6 ;  /* 0x0000000e00077223 */ /* 0x000fe20000010006 */
[--C-:B------:R-:W-:Y:S02]  /*9a30*/  HADD2.F32 R19, -RZ, R23.reuse.H0_H0 ;  /* 0x20000017ff137230 */ /* 0x100fe40000004100 */
[----:B------:R-:W-:Y:S01]  /*9a40*/  HADD2.F32 R4, -RZ, R28.H1_H1 ;  /* 0x3000001cff047230 */ /* 0x000fe20000004100 */
[----:B------:R-:W-:Y:S01]  /*9a50*/  F2FP.F16.F32.PACK_AB R5, R5, R8 ;  /* 0x000000080505723e */ /* 0x000fe200000000ff */
[----:B------:R-:W-:Y:S02]  /*9a60*/  HADD2.F32 R22, -RZ, R22.H1_H1 ;  /* 0x30000016ff167230 */ /* 0x000fe40000004100 */
[----:B------:R-:W-:Y:S02]  /*9a70*/  HADD2.F32 R23, -RZ, R23.H1_H1 ;  /* 0x30000017ff177230 */ /* 0x000fe40000004100 */
[----:B------:R-:W-:Y:S01]  /*9a80*/  FFMA.FTZ R4, R4, R21, R17 ;  /* 0x0000001504047223 */ /* 0x000fe20000010011 */
[----:B------:R-:W-:-:S02]  /*9a90*/  HADD2.F32 R3, -RZ, R15.H0_H0 ;  /* 0x2000000fff037230 */ /* 0x000fc40000004100 */
[----:B------:R-:W-:Y:S02]  /*9aa0*/  HADD2.F32 R2, -RZ, R15.H1_H1 ;  /* 0x3000000fff027230 */ /* 0x000fe40000004100 */
[--C-:B------:R-:W-:Y:S02]  /*9ab0*/  HADD2.F32 R0, -RZ, R29.reuse.H0_H0 ;  /* 0x2000001dff007230 */ /* 0x100fe40000004100 */
[----:B------:R-:W-:Y:S01]  /*9ac0*/  FFMA.FTZ R3, R3, R18, R16 ;  /* 0x0000001203037223 */ /* 0x000fe20000010010 */
[----:B------:R-:W-:Y:S02]  /*9ad0*/  HADD2.F32 R6, -RZ, R29.H1_H1 ;  /* 0x3000001dff067230 */ /* 0x000fe40000004100 */
[----:B------:R-:W-:Y:S01]  /*9ae0*/  FFMA.FTZ R2, R2, R22, R11 ;  /* 0x0000001602027223 */ /* 0x000fe2000001000b */
[----:B------:R-:W-:Y:S01]  /*9af0*/  F2FP.F16.F32.PACK_AB R4, R4, R7 ;  /* 0x000000070404723e */ /* 0x000fe200000000ff */
[----:B------:R-:W-:Y:S01]  /*9b00*/  FFMA.FTZ R0, R0, R19, R10 ;  /* 0x0000001300007223 */ /* 0x000fe2000001000a */
[----:B------:R-:W-:-:S02]  /*9b10*/  FFMA.FTZ R6, R6, R23, R9 ;  /* 0x0000001706067223 */ /* 0x000fc40000010009 */
[----:B------:R-:W-:Y:S02]  /*9b20*/  F2FP.F16.F32.PACK_AB R7, R2, R3 ;  /* 0x000000030207723e */ /* 0x000fe400000000ff */
[----:B------:R-:W-:Y:S02]  /*9b30*/  LOP3.LUT R5, R5, R4, RZ, 0x3c, !PT ;  /* 0x0000000405057212 */ /* 0x000fe400078e3cff */
[----:B------:R-:W-:Y:S02]  /*9b40*/  F2FP.F16.F32.PACK_AB R6, R6, R0 ;  /* 0x000000000606723e */ /* 0x000fe400000000ff */
[----:B------:R-:W-:Y:S02]  /*9b50*/  LOP3.LUT R4, R5, R4, RZ, 0x3c, !PT ;  /* 0x0000000405047212 */ /* 0x000fe400078e3cff */
[----:B------:R-:W-:Y:S02]  /*9b60*/  LOP3.LUT R7, R7, R6, RZ, 0x3c, !PT ;  /* 0x0000000607077212 */ /* 0x000fe400078e3cff */
[----:B------:R-:W-:-:S02]  /*9b70*/  LOP3.LUT R5, R5, R4, RZ, 0x3c, !PT ;  /* 0x0000000405057212 */ /* 0x000fc400078e3cff */
[----:B------:R-:W-:-:S04]  /*9b80*/  LOP3.LUT R6, R7, R6, RZ, 0x3c, !PT ;  /* 0x0000000607067212 */ /* 0x000fc800078e3cff */
[----:B------:R-:W-:Y:S02]  /*9b90*/  LOP3.LUT R7, R7, R6, RZ, 0x3c, !PT ;  /* 0x0000000607077212 */ /* 0x000fe400078e3cff */
.L_x_1826:
[----:B------:R-:W-:Y:S05]  /*9ba0*/  BSYNC.RECONVERGENT B0 ;  /* 0x0000000000007941 */ /* 0x000fea0003800200 */
.L_x_1825:
[----:B-----5:R3:W-:Y:S01]  /*9bb0*/  STS.128 [R78], R4 ;  /* 0x000000044e007388 */ /* 0x0207e20000000c00 */
[----:B------:R-:W-:Y:S05]  /*9bc0*/  BRA `(.L_x_1823) ;  /* 0x0000000000047947 */ /* 0x000fea0003800000 */
.L_x_1824:
[----:B------:R2:W-:Y:S02]  /*9bd0*/  STS.128 [R78], RZ ;  /* 0x000000ff4e007388 */ /* 0x0005e40000000c00 */
.L_x_1823:
[----:B------:R-:W-:Y:S05]  /*9be0*/  BSYNC.RECONVERGENT B1 ;  /* 0x0000000000017941 */ /* 0x000fea0003800200 */
.L_x_1822:
[----:B------:R-:W-:-:S04]  /*9bf0*/  IADD3 R28, PT, PT, R60, 0x20, RZ ;  /* 0x000000203c1c7810 */ /* 0x000fc80007ffe0ff */
[----:B------:R-:W-:-:S13]  /*9c00*/  ISETP.GE.AND P0, PT, R28, R32, PT ;  /* 0x000000201c00720c */ /* 0x000fda0003f06270 */
[----:B------:R-:W-:Y:S05]  /*9c10*/  @P0 BRA `(.L_x_1813) ;  /* 0x0000000400800947 */ /* 0x000fea0003800000 */
[----:B-----5:R-:W-:-:S13]  /*9c20*/  ISETP.GE.AND P0, PT, R12, R33, PT ;  /* 0x000000210c00720c */ /* 0x020fda0003f06270 */
[----:B------:R4:W-:Y:S01]  /*9c30*/  @P0 STS.128 [R78+0x800], RZ ;  /* 0x000800ff4e000388 */ /* 0x0009e20000000c00 */
[----:B------:R-:W-:Y:S05]  /*9c40*/  @P0 BRA `(.L_x_1813) ;  /* 0x0000000400740947 */ /* 0x000fea0003800000 */
[----:B--2---:R-:W-:-:S04]  /*9c50*/  LEA R2, P0, R90, R86, 0x1 ;  /* 0x000000565a027211 */ /* 0x004fc800078008ff */
[----:B------:R-:W-:-:S05]  /*9c60*/  LEA.HI.X R3, R90, R87, R100, 0x1, P0 ;  /* 0x000000575a037211 */ /* 0x000fca00000f0c64 */
[----:B---3--:R2:W5:Y:S01]  /*9c70*/  LD.E.128 R4, desc[UR4][R2.64] ;  /* 0x0000000402047980 */ /* 0x008562000c101d00 */
[----:B------:R-:W-:Y:S01]  /*9c80*/  ISETP.GE.AND P0, PT, R12, R30, PT ;  /* 0x0000001e0c00720c */ /* 0x000fe20003f06270 */
[----:B------:R-:W-:-:S12]  /*9c90*/  BSSY.RECONVERGENT B0, `(.L_x_1827) ;  /* 0x0000057000007945 */ /* 0x000fd80003800200 */
[----:B------:R-:W-:Y:S05]  /*9ca0*/  @P0 BRA `(.L_x_1828) ;  /* 0x0000000400540947 */ /* 0x000fea0003800000 */
[----:B------:R-:W-:Y:S02]  /*9cb0*/  SEL R0, R31, RZ, P2 ;  /* 0x000000ff1f007207 */ /* 0x000fe40001000000 */
[----:B------:R-:W-:Y:S02]  /*9cc0*/  SEL R8, R44, RZ, P2 ;  /* 0x000000ff2c087207 */ /* 0x000fe40001000000 */
[--C-:B------:R-:W-:Y:S02]  /*9cd0*/  SHF.R.S32.HI R10, RZ, 0x1f, R34.reuse ;  /* 0x0000001fff0a7819 */ /* 0x100fe40000011422 */
[----:B------:R-:W-:-:S04]  /*9ce0*/  IADD3 R0, P1, P0, R0, R37, R34 ;  /* 0x0000002500007210 */ /* 0x000fc8000783e022 */
[----:B------:R-:W-:Y:S01]  /*9cf0*/  IADD3.X R10, PT, PT, R8, R36, R10, P1, P0 ;  /* 0x00000024080a7210 */ /* 0x000fe20000fe040a */
        /* <DEDUP_REMOVED lines=80> */
.L_x_1828:
[----:B------:R-:W-:Y:S05]  /*a200*/  BSYNC.RECONVERGENT B0 ;  /* 0x0000000000007941 */ /* 0x000fea0003800200 */
.L_x_1827:
[----:B-----5:R3:W-:Y:S02]  /*a210*/  STS.128 [R78+0x800], R4 ;  /* 0x000800044e007388 */ /* 0x0207e40000000c00 */
.L_x_1813:
[----:B------:R-:W-:Y:S05]  /*a220*/  BSYNC.RECONVERGENT B2 ;  /* 0x0000000000027941 */ /* 0x000fea0003800200 */
.L_x_1808:
[----:B------:R-:W-:Y:S01]  /*a230*/  IADD3 R0, PT, PT, -R89, R217, RZ ;  /* 0x000000d959007210 */ /* 0x000fe20007ffe1ff */
[----:B------:R-:W-:Y:S03]  /*a240*/  BSSY.RECONVERGENT B0, `(.L_x_1829) ;  /* 0x000000d000007945 */ /* 0x000fe60003800200 */
[----:B------:R-:W-:-:S13]  /*a250*/  ISETP.GE.AND P2, PT, R60, R0, PT ;  /* 0x000000003c00720c */ /* 0x000fda0003f46270 */
[----:B------:R-:W-:Y:S05]  /*a260*/  @P2 BRA `(.L_x_1830) ;  /* 0x0000000000282947 */ /* 0x000fea0003800000 */
[----:B------:R-:W-:-:S13]  /*a270*/  ISETP.GE.AND P0, PT, R12, R252, PT ;  /* 0x000000fc0c00720c */ /* 0x000fda0003f06270 */
[----:B------:R-:W-:Y:S05]  /*a280*/  @P0 BRA `(.L_x_1831) ;  /* 0x00000000001c0947 */ /* 0x000fea0003800000 */
[----:B-12---:R-:W-:Y:S02]  /*a290*/  MOV R2, R246 ;  /* 0x000000f600027202 */ /* 0x006fe40000000f00 */
[----:B------:R-:W-:-:S05]  /*a2a0*/  MOV R3, R245 ;  /* 0x000000f500037202 */ /* 0x000fca0000000f00 */
[----:B------:R-:W-:Y:S01]  /*a2b0*/  @!PT LDS RZ, [RZ] ;  /* 0x00000000fffff984 */ /* 0x000fe20000000800 */
[----:B------:R-:W-:Y:S01]  /*a2c0*/  @!PT LDS RZ, [RZ] ;  /* 0x00000000fffff984 */ /* 0x000fe20000000800 */
[----:B------:R-:W-:Y:S01]  /*a2d0*/  @!PT LDS RZ, [RZ] ;  /* 0x00000000fffff984 */ /* 0x000fe20000000800 */
[----:B------:R1:W-:Y:S01]  /*a2e0*/  LDGSTS.E.BYPASS.LTC128B.128 [R78+0x1000], desc[UR4][R2.64] ;  /* 0x01000000024e7fae */ /* 0x0003e2000b981a04 */
[----:B------:R-:W-:Y:S05]  /*a2f0*/  BRA `(.L_x_1830) ;  /* 0x0000000000047947 */ /* 0x000fea0003800000 */
.L_x_1831:
[----:B------:R1:W-:Y:S02]  /*a300*/  STS.128 [R78+0x1000], RZ ;  /* 0x001000ff4e007388 */ /* 0x0003e40000000c00 */
.L_x_1830:
[----:B------:R-:W-:Y:S05]  /*a310*/  BSYNC.RECONVERGENT B0 ;  /* 0x0000000000007941 */ /* 0x000fea0003800200 */
.L_x_1829:
[----:B------:R-:W-:Y:S01]  /*a320*/  ISETP.GE.AND P1, PT, R28, R0, PT ;  /* 0x000000001c00720c */ /* 0x000fe20003f26270 */
[C---:B-12---:R-:W-:Y:S01]  /*a330*/  IMAD.SHL.U32 R2, R72.reuse, 0x2, RZ ;  /* 0x0000000248027824 */ /* 0x046fe200078e00ff */
[----:B------:R-:W-:Y:S01]  /*a340*/  SHF.L.U64.HI R3, R72, 0x1, R80 ;  /* 0x0000000148037819 */ /* 0x000fe20000010250 */
[----:B------:R-:W-:Y:S03]  /*a350*/  BSSY.RECONVERGENT B0, `(.L_x_1832) ;  /* 0x000000c000007945 */ /* 0x000fe60003800200 */
[----:B------:R-:W-:-:S05]  /*a360*/  IADD3 R2, P0, PT, R2, R246, RZ ;  /* 0x000000f602027210 */ /* 0x000fca0007f1e0ff */
[----:B------:R-:W-:Y:S02]  /*a370*/  IMAD.X R3, R3, 0x1, R245, P0 ;  /* 0x0000000103037824 */ /* 0x000fe400000e06f5 */
[----:B------:R-:W-:Y:S06]  /*a380*/  @P1 BRA `(.L_x_1833) ;  /* 0x0000000000201947 */ /* 0x000fec0003800000 */
[----:B------:R-:W-:-:S13]  /*a390*/  ISETP.GE.AND P0, PT, R12, R252, PT ;  /* 0x000000fc0c00720c */ /* 0x000fda0003f06270 */
[----:B------:R-:W-:Y:S05]  /*a3a0*/  @P0 BRA `(.L_x_1834) ;  /* 0x0000000000140947 */ /* 0x000fea0003800000 */
[----:B------:R-:W-:Y:S01]  /*a3b0*/  @!PT LDS RZ, [RZ] ;  /* 0x00000000fffff984 */ /* 0x000fe20000000800 */
[----:B------:R-:W-:Y:S01]  /*a3c0*/  @!PT LDS RZ, [RZ] ;  /* 0x00000000fffff984 */ /* 0x000fe20000000800 */
[----:B------:R-:W-:Y:S01]  /*a3d0*/  @!PT LDS RZ, [RZ] ;  /* 0x00000000fffff984 */ /* 0x000fe20000000800 */
[----:B------:R2:W-:Y:S01]  /*a3e0*/  LDGSTS.E.BYPASS.LTC128B.128 [R78+0x1800], desc[UR4][R2.64] ;  /* 0x01800000024e7fae */ /* 0x0005e2000b981a04 */
[----:B------:R-:W-:Y:S05]  /*a3f0*/  BRA `(.L_x_1833) ;  /* 0x0000000000047947 */ /* 0x000fea0003800000 */
.L_x_1834:
[----:B------:R1:W-:Y:S02]  /*a400*/  STS.128 [R78+0x1800], RZ ;  /* 0x001800ff4e007388 */ /* 0x0003e40000000c00 */
.L_x_1833:
[----:B------:R-:W-:Y:S05]  /*a410*/  BSYNC.RECONVERGENT B0 ;  /* 0x0000000000007941 */ /* 0x000fea0003800200 */
.L_x_1832:
[----:B------:R-:W-:Y:S01]  /*a420*/  IADD3 R14, PT, PT, R60, 0x40, RZ ;  /* 0x000000403c0e7810 */ /* 0x000fe20007ffe0ff */
[----:B------:R-:W-:Y:S03]  /*a430*/  BSSY.RECONVERGENT B0, `(.L_x_1835) ;  /* 0x000000d000007945 */ /* 0x000fe60003800200 */
[----:B------:R-:W-:-:S13]  /*a440*/  ISETP.GE.AND P0, PT, R14, R0, PT ;  /* 0x000000000e00720c */ /* 0x000fda0003f06270 */
[----:B------:R-:W-:Y:S05]  /*a450*/  @P0 BRA `(.L_x_1836) ;  /* 0x0000000000280947 */ /* 0x000fea0003800000 */
[----:B------:R-:W-:-:S13]  /*a460*/  ISETP.GE.AND P0, PT, R12, R252, PT ;  /* 0x000000fc0c00720c */ /* 0x000fda0003f06270 */
[----:B------:R-:W-:Y:S05]  /*a470*/  @P0 BRA `(.L_x_1837) ;  /* 0x00000000001c0947 */ /* 0x000fea0003800000 */
[----:B---3--:R-:W-:-:S04]  /*a480*/  LEA R4, P0, R218, R2, 0x6 ;  /* 0x00000002da047211 */ /* 0x008fc800078030ff */
[----:B------:R-:W-:-:S05]  /*a490*/  LEA.HI.X R5, R218, R3, R219, 0x6, P0 ;  /* 0x00000003da057211 */ /* 0x000fca00000f34db */
[----:B------:R-:W-:Y:S01]  /*a4a0*/  @!PT LDS RZ, [RZ] ;  /* 0x00000000fffff984 */ /* 0x000fe20000000800 */
[----:B------:R-:W-:Y:S01]  /*a4b0*/  @!PT LDS RZ, [RZ] ;  /* 0x00000000fffff984 */ /* 0x000fe20000000800 */
[----:B------:R-:W-:Y:S01]  /*a4c0*/  @!PT LDS RZ, [RZ] ;  /* 0x00000000fffff984 */ /* 0x000fe20000000800 */
[----:B------:R3:W-:Y:S01]  /*a4d0*/  LDGSTS.E.BYPASS.LTC128B.128 [R78+0x2000], desc[UR4][R4.64] ;  /* 0x02000000044e7fae */ /* 0x0007e2000b981a04 */
[----:B------:R-:W-:Y:S05]  /*a4e0*/  BRA `(.L_x_1836) ;  /* 0x0000000000047947 */ /* 0x000fea0003800000 */
.L_x_1837:
[----:B------:R1:W-:Y:S02]  /*a4f0*/  STS.128 [R78+0x2000], RZ ;  /* 0x002000ff4e007388 */ /* 0x0003e40000000c00 */
.L_x_1836:
[----:B------:R-:W-:Y:S05]  /*a500*/  BSYNC.RECONVERGENT B0 ;  /* 0x0000000000007941 */ /* 0x000fea0003800200 */
.L_x_1835:
        /* <DEDUP_REMOVED lines=13> */
.L_x_1840:
[----:B------:R1:W-:Y:S02]  /*a5e0*/  STS.128 [R78+0x2800], RZ ;  /* 0x002800ff4e007388 */ /* 0x0003e40000000c00 */
.L_x_1839:
[----:B------:R-:W-:Y:S05]  /*a5f0*/  BSYNC.RECONVERGENT B0 ;  /* 0x0000000000007941 */ /* 0x000fea0003800200 */
.L_x_1838:
[----:B------:R-:W-:Y:S01]  /*a600*/  IADD3 R10, PT, PT, R60, 0x80, RZ ;  /* 0x000000803c0a7810 */ /* 0x000fe20007ffe0ff */
[----:B------:R-:W-:Y:S03]  /*a610*/  BSSY.RECONVERGENT B0, `(.L_x_1841) ;  /* 0x0000010000007945 */ /* 0x000fe60003800200 */
[----:B------:R-:W-:-:S13]  /*a620*/  ISETP.GE.AND P0, PT, R10, R0, PT ;  /* 0x000000000a00720c */ /* 0x000fda0003f06270 */
[----:B------:R-:W-:Y:S05]  /*a630*/  @P0 BRA `(.L_x_1842) ;  /* 0x0000000000340947 */ /* 0x000fea0003800000 */
[----:B------:R-:W-:-:S13]  /*a640*/  ISETP.GE.AND P0, PT, R12, R252, PT ;  /* 0x000000fc0c00720c */ /* 0x000fda0003f06270 */
[----:B------:R-:W-:Y:S05]  /*a650*/  @P0 BRA `(.L_x_1843) ;  /* 0x0000000000280947 */ /* 0x000fea0003800000 */
[----:B---3--:R-:W-:Y:S01]  /*a660*/  MOV R4, R2 ;  /* 0x0000000200047202 */ /* 0x008fe20000000f00 */
        /* <DEDUP_REMOVED lines=9> */
.L_x_1843:
[----:B------:R1:W-:Y:S02]  /*a700*/  STS.128 [R78+0x3000], RZ ;  /* 0x003000ff4e007388 */ /* 0x0003e40000000c00 */
.L_x_1842:
[----:B------:R-:W-:Y:S05]  /*a710*/  BSYNC.RECONVERGENT B0 ;  /* 0x0000000000007941 */ /* 0x000fea0003800200 */
.L_x_1841:
        /* <DEDUP_REMOVED lines=13> */
.L_x_1846:
[----:B------:R1:W-:Y:S02]  /*a7f0*/  STS.128 [R78+0x3800], RZ ;  /* 0x003800ff4e007388 */ /* 0x0003e40000000c00 */
.L_x_1845:
[----:B------:R-:W-:Y:S05]  /*a800*/  BSYNC.RECONVERGENT B0 ;  /* 0x0000000000007941 */ /* 0x000fea0003800200 */
.L_x_1844:
        /* <DEDUP_REMOVED lines=16> */
.L_x_1849:
[----:B------:R1:W-:Y:S02]  /*a910*/  STS.128 [R78+0x4000], RZ ;  /* 0x004000ff4e007388 */ /* 0x0003e40000000c00 */
.L_x_1848:
[----:B------:R-:W-:Y:S05]  /*a920*/  BSYNC.RECONVERGENT B0 ;  /* 0x0000000000007941 */ /* 0x000fea0003800200 */
.L_x_1847:
[----:B---3--:R-:W-:Y:S01]  /*a930*/  IADD3 R7, PT, PT, R60, 0xe0, RZ ;  /* 0x000000e03c077810 */ /* 0x008fe20007ffe0ff */
        /* <DEDUP_REMOVED lines=13> */
.L_x_1852:
[----:B------:R3:W-:Y:S02]  /*aa10*/  STS.128 [R78+0x4800], RZ ;  /* 0x004800ff4e007388 */ /* 0x0007e40000000c00 */
.L_x_1851:
[----:B------:R-:W-:Y:S05]  /*aa20*/  BSYNC.RECONVERGENT B0 ;  /* 0x0000000000007941 */ /* 0x000fea0003800200 */
.L_x_1850:
[----:B------:R-:W0:Y:S01]  /*aa30*/  LDGDEPBAR ;  /* 0x00000000000079af */ /* 0x000e220000000000 */
[----:B------:R-:W-:Y:S03]  /*aa40*/  BSSY.RECONVERGENT B0, `(.L_x_1853) ;  /* 0x0000012000007945 */ /* 0x000fe60003800200 */
[----:B------:R1:W5:Y:S04]  /*aa50*/  LD.E R36, desc[UR4][R134.64+0x184] ;  /* 0x0001840486247980 */ /* 0x000368000c101900 */
[----:B------:R1:W5:Y:S01]  /*aa60*/  LD.E R15, desc[UR4][R134.64+0x188] ;  /* 0x00018804860f7980 */ /* 0x000362000c101900 */
[----:B------:R-:W-:-:S04]  /*aa70*/  DEPBAR.LE SB0, 0x0 ;  /* 0x000080000000791a */ /* 0x000fc80000000000 */
[----:B------:R-:W-:Y:S06]  /*aa80*/  BAR.SYNC.DEFER_BLOCKING 0x0 ;  /* 0x0000000000007b1d */ /* 0x000fec0000010000 */
[----:B------:R-:W-:Y:S05]  /*aa90*/  @P2 BRA `(.L_x_1854) ;  /* 0x00000000002c2947 */ /* 0x000fea0003800000 */
[----:B------:R-:W-:-:S13]  /*aaa0*/  ISETP.GE.AND P0, PT, R12, R252, PT ;  /* 0x000000fc0c00720c */ /* 0x000fda0003f06270 */
[----:B------:R-:W-:Y:S05]  /*aab0*/  @P0 BRA `(.L_x_1855) ;  /* 0x00000000001c0947 */ /* 0x000fea0003800000 */
[----:B--2---:R-:W-:Y:S02]  /*aac0*/  MOV R2, R248 ;  /* 0x000000f800027202 */ /* 0x004fe40000000f00 */
[----:B------:R-:W-:-:S05]  /*aad0*/  MOV R3, R247 ;  /* 0x000000f700037202 */ /* 0x000fca0000000f00 */
[----:B------:R-:W-:Y:S01]  /*aae0*/  @!PT LDS RZ, [RZ] ;  /* 0x00000000fffff984 */ /* 0x000fe20000000800 */
[----:B------:R-:W-:Y:S01]  /*aaf0*/  @!PT LDS RZ, [RZ] ;  /* 0x00000000fffff984 */ /* 0x000fe20000000800 */
[----:B------:R-:W-:Y:S01]  /*ab00*/  @!PT LDS RZ, [RZ] ;  /* 0x00000000fffff984 */ /* 0x000fe20000000800 */
[----:B------:R2:W-:Y:S01]  /*ab10*/  LDGSTS.E.BYPASS.LTC128B.128 [R78+0x5000], desc[UR4][R2.64] ;  /* 0x05000000024e7fae */ /* 0x0005e2000b981a04 */
[----:B------:R-:W-:Y:S05]  /*ab20*/  BRA `(.L_x_1856) ;  /* 0x00000000000c7947 */ /* 0x000fea0003800000 */
.L_x_1855:
[----:B------:R1:W-:Y:S01]  /*ab30*/  STS.128 [R78+0x5000], RZ ;  /* 0x005000ff4e007388 */ /* 0x0003e20000000c00 */
[----:B------:R-:W-:Y:S05]  /*ab40*/  BRA `(.L_x_1856) ;  /* 0x0000000000047947 */ /* 0x000fea0003800000 */
.L_x_1854:
[----:B------:R1:W-:Y:S02]  /*ab50*/  STS.128 [R78+0x5000], RZ ;  /* 0x005000ff4e007388 */ /* 0x0003e40000000c00 */
.L_x_1856:
[----:B------:R-:W-:Y:S05]  /*ab60*/  BSYNC.RECONVERGENT B0 ;  /* 0x0000000000007941 */ /* 0x000fea0003800200 */
.L_x_1853:
        /* <DEDUP_REMOVED lines=13> */
.L_x_1859:
[----:B------:R1:W-:Y:S02]  /*ac40*/  STS.128 [R78+0x5800], RZ ;  /* 0x005800ff4e007388 */ /* 0x0003e40000000c00 */
.L_x_1858:
[----:B------:R-:W-:Y:S05]  /*ac50*/  BSYNC.RECONVERGENT B0 ;  /* 0x0000000000007941 */ /* 0x000fea0003800200 */
.L_x_1857:
        /* <DEDUP_REMOVED lines=13> */
.L_x_1862:
[----:B------:R1:W-:Y:S02]  /*ad30*/  STS.128 [R78+0x6000], RZ ;  /* 0x006000ff4e007388 */ /* 0x0003e40000000c00 */
.L_x_1861:
[----:B------:R-:W-:Y:S05]  /*ad40*/  BSYNC.RECONVERGENT B0 ;  /* 0x0000000000007941 */ /* 0x000fea0003800200 */
.L_x_1860:
        /* <DEDUP_REMOVED lines=13> */
.L_x_1865:
[----:B------:R1:W-:Y:S02]  /*ae20*/  STS.128 [R78+0x6800], RZ ;  /* 0x006800ff4e007388 */ /* 0x0003e40000000c00 */
.L_x_1864:
[----:B------:R-:W-:Y:S05]  /*ae30*/  BSYNC.RECONVERGENT B0 ;  /* 0x0000000000007941 */ /* 0x000fea0003800200 */
.L_x_1863:
        /* <DEDUP_REMOVED lines=16> */
.L_x_1868:
[----:B------:R1:W-:Y:S02]  /*af40*/  STS.128 [R78+0x7000], RZ ;  /* 0x007000ff4e007388 */ /* 0x0003e40000000c00 */
.L_x_1867:
[----:B------:R-:W-:Y:S05]  /*af50*/  BSYNC.RECONVERGENT B0 ;  /* 0x0000000000007941 */ /* 0x000fea0003800200 */
.L_x_1866:
        /* <DEDUP_REMOVED lines=13> */
.L_x_1871:
[----:B------:R1:W-:Y:S02]  /*b030*/  STS.128 [R78+0x7800], RZ ;  /* 0x007800ff4e007388 */ /* 0x0003e40000000c00 */
.L_x_1870:
[----:B------:R-:W-:Y:S05]  /*b040*/  BSYNC.RECONVERGENT B0 ;  /* 0x0000000000007941 */ /* 0x000fea0003800200 */
.L_x_1869:
        /* <DEDUP_REMOVED lines=16> */
.L_x_1874:
[----:B------:R1:W-:Y:S02]  /*b150*/  STS.128 [R78+0x8000], RZ ;  /* 0x008000ff4e007388 */ /* 0x0003e40000000c00 */
.L_x_1873:
[----:B------:R-:W-:Y:S05]  /*b160*/  BSYNC.RECONVERGENT B0 ;  /* 0x0000000000007941 */ /* 0x000fea0003800200 */
.L_x_1872:
        /* <DEDUP_REMOVED lines=14> */
.L_x_1877:
[----:B------:R1:W-:Y:S02]  /*b250*/  STS.128 [R78+0x8800], RZ ;  /* 0x008800ff4e007388 */ /* 0x0003e40000000c00 */
.L_x_1876:
[----:B------:R-:W-:Y:S05]  /*b260*/  BSYNC.RECONVERGENT B0 ;  /* 0x0000000000007941 */ /* 0x000fea0003800200 */
.L_x_1875:
[----:B------:R-:W2:Y:S01]  /*b270*/  LDL R238, [R1+0x14] ;  /* 0x0000140001ee7983 */ /* 0x000ea20000100800 */
[----:B------:R-:W-:Y:S01]  /*b280*/  SHF.R.U32.HI R209, RZ, 0x1, R212 ;  /* 0x00000001ffd17819 */ /* 0x000fe200000116d4 */
[C---:B------:R-:W-:Y:S02]  /*b290*/  IMAD.SHL.U32 R200, R212.reuse, 0x20, RZ ;  /* 0x00000020d4c87824 */ /* 0x040fe400078e00ff */
[----:B-1----:R-:W-:Y:S01]  /*b2a0*/  IMAD.SHL.U32 R4, R212, 0x10, RZ ;  /* 0x00000010d4047824 */ /* 0x002fe200078e00ff */
[----:B------:R-:W-:Y:S01]  /*b2b0*/  LOP3.LUT R0, R209, 0x8, RZ, 0xc0, !PT ;  /* 0x00000008d1007812 */ /* 0x000fe200078ec0ff */
[----:B------:R-:W-:Y:S01]  /*b2c0*/  IMAD.MOV.U32 R38, RZ, RZ, 0x20 ;  /* 0x00000020ff267424 */ /* 0x000fe200078e00ff */
[----:B------:R-:W-:Y:S01]  /*b2d0*/  LOP3.LUT R3, R200, 0xc0, RZ, 0xc0, !PT ;  /* 0x000000c0c8037812 */ /* 0x000fe200078ec0ff */
[----:B------:R-:W1:Y:S01]  /*b2e0*/  S2R R14, SR_CTAID.X ;  /* 0x00000000000e7919 */ /* 0x000e620000002500 */
[----:B------:R-:W-:Y:S02]  /*b2f0*/  LOP3.LUT R210, R4, 0x3e00, RZ, 0xc0, !PT ;  /* 0x00003e0004d27812 */ /* 0x000fe400078ec0ff */
[----:B------:R-:W-:Y:S01]  /*b300*/  LOP3.LUT R2, R0, 0xc0, R200, 0xf8, !PT ;  /* 0x000000c000027812 */ /* 0x000fe200078ef8c8 */
[----:B------:R-:W-:Y:S01]  /*b310*/  IMAD.SHL.U32 R251, R212, 0x2, RZ ;  /* 0x00000002d4fb7824 */ /* 0x000fe200078e00ff */
[----:B------:R-:W-:Y:S01]  /*b320*/  LOP3.LUT R0, R3, 0x8, R212, 0xf8, !PT ;  /* 0x0000000803007812 */ /* 0x000fe200078ef8d4 */
[----:B------:R-:W0:Y:S01]  /*b330*/  LDGDEPBAR ;  /* 0x00000000000079af */ /* 0x000e220000000000 */
[----:B------:R-:W-:-:S02]  /*b340*/  LOP3.LUT R3, R210, 0x20, R200, 0xf8, !PT ;  /* 0x00000020d2037812 */ /* 0x000fc400078ef8c8 */
[----:B------:R-:W-:Y:S02]  /*b350*/  LOP3.LUT R5, R4, 0x100, RZ, 0xc0, !PT ;  /* 0x0000010004057812 */ /* 0x000fe400078ec0ff */
[--C-:B------:R-:W-:Y:S02]  /*b360*/  LOP3.LUT R65, R2, 0x18, R118.reuse, 0x78, !PT ;  /* 0x0000001802417812 */ /* 0x100fe400078e7876 */
[----:B------:R-:W-:Y:S02]  /*b370*/  LOP3.LUT R4, R0, 0x18, R118, 0x78, !PT ;  /* 0x0000001800047812 */ /* 0x000fe400078e7876 */
[--C-:B------:R-:W-:Y:S02]  /*b380*/  LOP3.LUT R2, R3, 0x100, R200.reuse, 0xf8, !PT ;  /* 0x0000010003027812 */ /* 0x100fe400078ef8c8 */
[----:B------:R-:W-:Y:S02]  /*b390*/  LOP3.LUT R0, R5, 0x20, R200, 0xf8, !PT ;  /* 0x0000002005007812 */ /* 0x000fe400078ef8c8 */
[----:B------:R-:W-:-:S02]  /*b3a0*/  LOP3.LUT R2, R2, R65, RZ, 0xfc, !PT ;  /* 0x0000004102027212 */ /* 0x000fc400078efcff */
[----:B------:R-:W-:-:S03]  /*b3b0*/  LOP3.LUT R0, R0, R4, RZ, 0xfc, !PT ;  /* 0x0000000400007212 */ /* 0x000fc600078efcff */
[--C-:B------:R-:W-:Y:S02]  /*b3c0*/  IMAD R197, R2, 0x2, R199.reuse ;  /* 0x0000000202c57824 */ /* 0x100fe400078e02c7 */
[----:B------:R-:W-:Y:S01]  /*b3d0*/  IMAD R61, R0, 0x2, R199 ;  /* 0x00000002003d7824 */ /* 0x000fe200078e02c7 */
[----:B------:R-:W-:Y:S02]  /*b3e0*/  LOP3.LUT P0, R0, R212, 0x4, RZ, 0xc0, !PT ;  /* 0x00000004d4007812 */ /* 0x000fe4000780c0ff */
[----:B------:R-:W-:Y:S04]  /*b3f0*/  LDSM.16.M88.4 R8, [R197] ;  /* 0x00000000c508783b */ /* 0x000fe80000000200 */
[----:B------:R-:W3:Y:S04]  /*b400*/  LDSM.16.M88.4 R20, [R61+0x1000] ;  /* 0x001000003d14783b */ /* 0x000ee80000000200 */
[----:B------:R-:W4:Y:S01]  /*b410*/  LDSM.16.M88.4 R72, [R61+0x4c00] ;  /* 0x004c00003d48783b */ /* 0x000f220000000200 */
[----:B------:R-:W-:-:S03]  /*b420*/  SEL R38, R38, 0xffffffe0, !P0 ;  /* 0xffffffe026267807 */ /* 0x000fc60004000000 */
[----:B-----5:R-:W-:Y:S02]  /*b430*/  LDSM.16.M88.4 R32, [R61+0x1400] ;  /* 0x001400003d20783b */ /* 0x020fe40000000200 */
[----:B------:R-:W-:Y:S02]  /*b440*/  IMAD.IADD R237, R197, 0x1, R38 ;  /* 0x00000001c5ed7824 */ /* 0x000fe400078e0226 */
[----:B------:R-:W-:Y:S01]  /*b450*/  IMAD.IADD R64, R38, 0x1, R61 ;  /* 0x0000000126407824 */ /* 0x000fe200078e023d */
[----:B------:R-:W-:Y:S01]  /*b460*/  IADD3 R2, PT, PT, R15, R217, -R46 ;  /* 0x000000d90f027210 */ /* 0x000fe20007ffe82e */
[----:B------:R-:W-:Y:S04]  /*b470*/  LDSM.16.M88.4 R48, [R61+0x1c00] ;  /* 0x001c00003d30783b */ /* 0x000fe80000000200 */
[----:B------:R-:W-:Y:S04]  /*b480*/  LDSM.16.M88.4 R4, [R237] ;  /* 0x00000000ed04783b */ /* 0x000fe80000000200 */
[----:B------:R-:W1:Y:S04]  /*b490*/  LDSM.16.M88.4 R28, [R64+0x1000] ;  /* 0x00100000401c783b */ /* 0x000e680000000200 */
[----:B------:R-:W1:Y:S01]  /*b4a0*/  LDSM.16.M88.4 R84, [R64+0x4c00] ;  /* 0x004c00004054783b */ /* 0x000e620000000200 */
[----:B------:R-:W-:-:S03]  /*b4b0*/  IADD3 R3, PT, PT, R217, -R46, -R36 ;  /* 0x8000002ed9037210 */ /* 0x000fc60007ffe824 */
[----:B------:R-:W1:Y:S04]  /*b4c0*/  LDSM.16.M88.4 R40, [R64+0x1400] ;  /* 0x001400004028783b */ /* 0x000e680000000200 */
[----:B------:R1:W-:Y:S04]  /*b4d0*/  STL [R1+0x20], R0 ;  /* 0x0000200001007387 */ /* 0x0003e80000100800 */
[----:B------:R-:W1:Y:S01]  /*b4e0*/  LDSM.16.M88.4 R44, [R61+0x1800] ;  /* 0x001800003d2c783b */ /* 0x000e620000000200 */
[C---:B---3--:R-:W-:Y:S03]  /*b4f0*/  HMMA.16816.F32 R16, R8.reuse, R20, RZ ;  /* 0x000000140810723c */ /* 0x048fe600000018ff */
[----:B------:R-:W-:Y:S01]  /*b500*/  LOP3.LUT R251, R251, 0x6, RZ, 0xc0, !PT ;  /* 0x00000006fbfb7812 */ /* 0x000fe200078ec0ff */
[----:B------:R-:W-:Y:S04]  /*b510*/  LDSM.16.M88.4 R56, [R64+0x1c00] ;  /* 0x001c00004038783b */ /* 0x000fe80000000200 */
[----:B------:R-:W-:Y:S01]  /*b520*/  LDSM.16.M88.4 R52, [R64+0x2000] ;  /* 0x002000004034783b */ /* 0x000fe20000000200 */
[C---:B----4-:R-:W-:Y:S03]  /*b530*/  HMMA.16816.F32 R24, R8.reuse, R74, RZ ;  /* 0x0000004a0818723c */ /* 0x050fe600000018ff */
[----:B------:R-:W3:Y:S05]  /*b540*/  LDL R244, [R1+0x8] ;  /* 0x0000080001f47983 */ /* 0x000eea0000100800 */
[----:B------:R-:W-:Y:S01]  /*b550*/  HMMA.16816.F32 R20, R8, R22, RZ ;  /* 0x000000160814723c */ /* 0x000fe200000018ff */
[----:B-1----:R-:W-:-:S04]  /*b560*/  LOP3.LUT R0, R209, 0x1f0, RZ, 0xc0, !PT ;  /* 0x000001f0d1007812 */ /* 0x002fc800078ec0ff */
[----:B------:R-:W-:-:S03]  /*b570*/  LOP3.LUT R0, R0, 0x7, R60, 0xf8, !PT ;  /* 0x0000000700007812 */ /* 0x000fc600078ef83c */
[----:B------:R-:W-:Y:S05]  /*b580*/  HMMA.16816.F32 R68, R4, R28, R16 ;  /* 0x0000001c0444723c */ /* 0x000fea0000001810 */
[----:B------:R-:W-:-:S03]  /*b590*/  IMAD R0, R14, 0x40, R0 ;  /* 0x000000400e007824 */ /* 0x000fc600078e0200 */
[----:B------:R-:W-:Y:S03]  /*b5a0*/  HMMA.16816.F32 R80, R4, R86, R24 ;  /* 0x000000560450723c */ /* 0x000fe60000001818 */
[C---:B------:R-:W-:Y:S02]  /*b5b0*/  IMAD.IADD R2, R0.reuse, 0x1, R2 ;  /* 0x0000000100027824 */ /* 0x040fe400078e0202 */
[----:B------:R-:W-:-:S03]  /*b5c0*/  IMAD.IADD R0, R0, 0x1, R3 ;  /* 0x0000000100007824 */ /* 0x000fc600078e0203 */
[----:B------:R-:W-:Y:S03]  /*b5d0*/  HMMA.16816.F32 R16, R8, R32, RZ ;  /* 0x000000200810723c */ /* 0x000fe600000018ff */
[C-C-:B------:R-:W-:Y:S02]  /*b5e0*/  VIADDMNMX R213, R2.reuse, 0x1, R217.reuse, PT ;  /* 0x0000000102d57846 */ /* 0x140fe400038001d9 */
[----:B------:R-:W-:Y:S01]  /*b5f0*/  VIADDMNMX R217, R2, 0x9, R217, PT ;  /* 0x0000000902d97846 */ /* 0x000fe200038001d9 */
[----:B------:R-:W-:Y:S02]  /*b600*/  VIADD R2, R0, 0x8 ;  /* 0x0000000800027836 */ /* 0x000fe40000000000 */
[----:B------:R-:W-:Y:S08]  /*b610*/  HMMA.16816.F32 R24, R4, R30, R20 ;  /* 0x0000001e0418723c */ /* 0x000ff00000001814 */
[----:B------:R-:W-:Y:S01]  /*b620*/  HMMA.16816.F32 R20, R8, R34, RZ ;  /* 0x000000220814723c */ /* 0x000fe200000018ff */
[----:B------:R-:W1:Y:S07]  /*b630*/  LDSM.16.M88.4 R32, [R64+0x1800] ;  /* 0x001800004020783b */ /* 0x000e6e0000000200 */
[----:B------:R-:W-:Y:S08]  /*b640*/  HMMA.16816.F32 R28, R4, R40, R16 ;  /* 0x00000028041c723c */ /* 0x000ff00000001810 */
[----:B------:R-:W-:Y:S08]  /*b650*/  HMMA.16816.F32 R16, R8, R44, RZ ;  /* 0x0000002c0810723c */ /* 0x000ff000000018ff */
[----:B------:R-:W-:Y:S08]  /*b660*/  HMMA.16816.F32 R40, R4, R42, R20 ;  /* 0x0000002a0428723c */ /* 0x000ff00000001814 */
[----:B------:R-:W-:Y:S01]  /*b670*/  HMMA.16816.F32 R20, R8, R46, RZ ;  /* 0x0000002e0814723c */ /* 0x000fe200000018ff */
[----:B------:R-:W4:Y:S02]  /*b680*/  LDSM.16.M88.4 R44, [R61+0x2000] ;  /* 0x002000003d2c783b */ /* 0x000f240000000200 */
[----:B--2---:R-:W-:-:S04]  /*b690*/  VIADD R39, R238, 0xffffffff ;  /* 0xffffffffee277836 */ /* 0x004fc80000000000 */
[----:B------:R-:W-:-:S05]  /*b6a0*/  IMAD.SHL.U32 R37, R39, 0x100, RZ ;  /* 0x0000010027257824 */ /* 0x000fca00078e00ff */
[----:B------:R-:W-:-:S05]  /*b6b0*/  LOP3.LUT R36, R37, R251, RZ, 0xfc, !PT ;  /* 0x000000fb25247212 */ /* 0x000fca00078efcff */
[----:B------:R-:W-:Y:S01]  /*b6c0*/  VIADD R3, R36, 0xf9 ;  /* 0x000000f924037836 */ /* 0x000fe20000000000 */
[----:B------:R-:W-:-:S04]  /*b6d0*/  ISETP.GT.AND P2, PT, R2, R36, PT ;  /* 0x000000240200720c */ /* 0x000fc80003f44270 */
[----:B------:R-:W-:Y:S02]  /*b6e0*/  ISETP.GT.AND P1, PT, R0, R3, PT ;  /* 0x000000030000720c */ /* 0x000fe40003f24270 */
[C---:B------:R-:W-:Y:S02]  /*b6f0*/  ISETP.GE.AND P4, PT, R3.reuse, R213, PT ;  /* 0x000000d50300720c */ /* 0x040fe40003f86270 */
[----:B------:R-:W-:Y:S02]  /*b700*/  ISETP.GT.AND P3, PT, R2, R3, PT ;  /* 0x000000030200720c */ /* 0x000fe40003f64270 */
[----:B------:R-:W-:Y:S01]  /*b710*/  ISETP.GE.AND P0, PT, R3, R217, PT ;  /* 0x000000d90300720c */ /* 0x000fe20003f06270 */
[----:B------:R-:W-:Y:S01]  /*b720*/  VIADD R3, R36, 0x1 ;  /* 0x0000000124037836 */ /* 0x000fe20000000000 */
[----:B------:R-:W-:Y:S02]  /*b730*/  FSEL R196, R70, -INF , !P2 ;  /* 0xff80000046c47808 */ /* 0x000fe40005000000 */
[----:B------:R-:W-:-:S02]  /*b740*/  FSEL R15, R81, -INF , !P1 ;  /* 0xff800000510f7808 */ /* 0x000fc40004800000 */
[----:B------:R-:W-:Y:S02]  /*b750*/  ISETP.GT.AND P5, PT, R0, R3, PT ;  /* 0x000000030000720c */ /* 0x000fe40003fa4270 */
[C---:B------:R-:W-:Y:S02]  /*b760*/  ISETP.GE.AND P6, PT, R3.reuse, R213, PT ;  /* 0x000000d50300720c */ /* 0x040fe40003fc6270 */
[----:B------:R-:W-:Y:S02]  /*b770*/  ISETP.GE.AND P2, PT, R3, R217, PT ;  /* 0x000000d90300720c */ /* 0x000fe40003f46270 */
[----:B------:R-:W-:Y:S01]  /*b780*/  ISETP.GT.AND P1, PT, R2, R3, PT ;  /* 0x000000030200720c */ /* 0x000fe20003f24270 */
[----:B------:R-:W-:Y:S01]  /*b790*/  VIADD R3, R36, 0x8 ;  /* 0x0000000824037836 */ /* 0x000fe20000000000 */
[----:B------:R-:W-:Y:S02]  /*b7a0*/  FSEL R14, R83, -INF , !P3 ;  /* 0xff800000530e7808 */ /* 0x000fe40005800000 */
[----:B------:R-:W-:-:S02]  /*b7b0*/  FSEL R235, R15, -INF , !P4 ;  /* 0xff8000000feb7808 */ /* 0x000fc40006000000 */
[----:B------:R-:W-:Y:S02]  /*b7c0*/  FSEL R236, R14, -INF , !P0 ;  /* 0xff8000000eec7808 */ /* 0x000fe40004000000 */
[----:B------:R-:W-:Y:S02]  /*b7d0*/  FSEL R15, R69, -INF , !P5 ;  /* 0xff800000450f7808 */ /* 0x000fe40006800000 */
[----:B------:R-:W-:Y:S02]  /*b7e0*/  ISETP.GT.AND P3, PT, R0, R3, PT ;  /* 0x000000030000720c */ /* 0x000fe40003f64270 */
[C---:B------:R-:W-:Y:S02]  /*b7f0*/  ISETP.GE.AND P4, PT, R3.reuse, R213, PT ;  /* 0x000000d50300720c */ /* 0x040fe40003f86270 */
[----:B------:R-:W-:Y:S02]  /*b800*/  ISETP.GE.AND P0, PT, R3, R217, PT ;  /* 0x000000d90300720c */ /* 0x000fe40003f06270 */
[----:B------:R-:W-:Y:S01]  /*b810*/  ISETP.GT.AND P5, PT, R2, R3, PT ;  /* 0x000000030200720c */ /* 0x000fe20003fa4270 */
[----:B------:R-:W-:Y:S01]  /*b820*/  VIADD R3, R36, 0x9 ;  /* 0x0000000924037836 */ /* 0x000fe20000000000 */
[----:B------:R-:W-:-:S02]  /*b830*/  FSEL R14, R71, -INF , !P1 ;  /* 0xff800000470e7808 */ /* 0x000fc40004800000 */
[----:B------:R-:W-:Y:S02]  /*b840*/  FSEL R138, R15, -INF , !P6 ;  /* 0xff8000000f8a7808 */ /* 0x000fe40007000000 */
[----:B------:R-:W-:Y:S02]  /*b850*/  FSEL R121, R14, -INF , !P2 ;  /* 0xff8000000e797808 */ /* 0x000fe40005000000 */
[----:B------:R-:W-:Y:S02]  /*b860*/  FSEL R15, R24, -INF , !P3 ;  /* 0xff800000180f7808 */ /* 0x000fe40005800000 */
[----:B------:R-:W-:Y:S02]  /*b870*/  ISETP.GT.AND P1, PT, R0, R3, PT ;  /* 0x000000030000720c */ /* 0x000fe40003f24270 */
[C---:B------:R-:W-:Y:S02]  /*b880*/  ISETP.GE.AND P6, PT, R3.reuse, R213, PT ;  /* 0x000000d50300720c */ /* 0x040fe40003fc6270 */
[----:B------:R-:W-:-:S02]  /*b890*/  ISETP.GE.AND P2, PT, R3, R217, PT ;  /* 0x000000d90300720c */ /* 0x000fc40003f46270 */
[----:B------:R-:W-:Y:S01]  /*b8a0*/  ISETP.GT.AND P3, PT, R2, R3, PT ;  /* 0x000000030200720c */ /* 0x000fe20003f64270 */
[----:B------:R-:W-:Y:S01]  /*b8b0*/  VIADD R3, R36, 0x10 ;  /* 0x0000001024037836 */ /* 0x000fe20000000000 */
[----:B------:R-:W-:Y:S02]  /*b8c0*/  FSEL R14, R26, -INF , !P5 ;  /* 0xff8000001a0e7808 */ /* 0x000fe40006800000 */
[----:B------:R-:W-:Y:S02]  /*b8d0*/  FSEL R108, R15, -INF , !P4 ;  /* 0xff8000000f6c7808 */ /* 0x000fe40006000000 */
[----:B------:R-:W-:Y:S02]  /*b8e0*/  FSEL R94, R14, -INF , !P0 ;  /* 0xff8000000e5e7808 */ /* 0x000fe40004000000 */
[----:B------:R-:W-:Y:S02]  /*b8f0*/  FSEL R15, R25, -INF , !P1 ;  /* 0xff800000190f7808 */ /* 0x000fe40004800000 */
[----:B------:R-:W-:-:S02]  /*b900*/  ISETP.GT.AND P4, PT, R0, R3, PT ;  /* 0x000000030000720c */ /* 0x000fc40003f84270 */
[C---:B------:R-:W-:Y:S02]  /*b910*/  ISETP.GE.AND P5, PT, R3.reuse, R213, PT ;  /* 0x000000d50300720c */ /* 0x040fe40003fa6270 */
[----:B------:R-:W-:Y:S02]  /*b920*/  ISETP.GE.AND P0, PT, R3, R217, PT ;  /* 0x000000d90300720c */ /* 0x000fe40003f06270 */
[----:B------:R-:W-:Y:S01]  /*b930*/  ISETP.GT.AND P1, PT, R2, R3, PT ;  /* 0x000000030200720c */ /* 0x000fe20003f24270 */
[----:B------:R-:W-:Y:S01]  /*b940*/  VIADD R3, R36, 0x11 ;  /* 0x0000001124037836 */ /* 0x000fe20000000000 */
[----:B------:R-:W-:Y:S02]  /*b950*/  FSEL R14, R27, -INF , !P3 ;  /* 0xff8000001b0e7808 */ /* 0x000fe40005800000 */
[----:B------:R-:W-:Y:S02]  /*b960*/  FSEL R140, R15, -INF , !P6 ;  /* 0xff8000000f8c7808 */ /* 0x000fe40007000000 */
[----:B------:R-:W-:-:S02]  /*b970*/  FSEL R127, R14, -INF , !P2 ;  /* 0xff8000000e7f7808 */ /* 0x000fc40005000000 */
[----:B------:R-:W-:Y:S02]  /*b980*/  FSEL R15, R28, -INF , !P4 ;  /* 0xff8000001c0f7808 */ /* 0x000fe40006000000 */
[----:B------:R-:W-:Y:S02]  /*b990*/  ISETP.GT.AND P3, PT, R0, R3, PT ;  /* 0x000000030000720c */ /* 0x000fe40003f64270 */
[C---:B------:R-:W-:Y:S02]  /*b9a0*/  ISETP.GE.AND P6, PT, R3.reuse, R213, PT ;  /* 0x000000d50300720c */ /* 0x040fe40003fc6270 */
[----:B------:R-:W-:Y:S02]  /*b9b0*/  ISETP.GE.AND P2, PT, R3, R217, PT ;  /* 0x000000d90300720c */ /* 0x000fe40003f46270 */
[----:B------:R-:W-:Y:S01]  /*b9c0*/  ISETP.GT.AND P4, PT, R2, R3, PT ;  /* 0x000000030200720c */ /* 0x000fe20003f84270 */
[----:B------:R-:W-:Y:S01]  /*b9d0*/  VIADD R3, R36, 0x18 ;  /* 0x0000001824037836 */ /* 0x000fe20000000000 */
[----:B------:R-:W-:Y:S01]  /*b9e0*/  FSEL R14, R30, -INF , !P1 ;  /* 0xff8000001e0e7808 */ /* 0x000fe20004800000 */
[----:B-1----:R-:W-:Y:S05]  /*b9f0*/  HMMA.16816.F32 R24, R4, R32, R16 ;  /* 0x000000200418723c */ /* 0x002fea0000001810 */
        /* <DEDUP_REMOVED lines=8> */
[----:B------:R-:W-:Y:S01]  /*ba80*/  FSEL R14, R31, -INF , !P4 ;  /* 0xff8000001f0e7808 */ /* 0x000fe20006000000 */
[----:B------:R-:W-:Y:S03]  /*ba90*/  HMMA.16816.F32 R16, R8, R48, RZ ;  /* 0x000000300810723c */ /* 0x000fe600000018ff */
        /* <DEDUP_REMOVED lines=9> */
[----:B------:R-:W-:Y:S05]  /*bb30*/  HMMA.16816.F32 R32, R4, R34, R20 ;  /* 0x000000220420723c */ /* 0x000fea0000001814 */
[----:B------:R-:W-:-:S02]  /*bb40*/  FSEL R125, R15, -INF , !P5 ;  /* 0xff8000000f7d7808 */ /* 0x000fc40006800000 */
[----:B------:R-:W-:Y:S02]  /*bb50*/  FSEL R87, R14, -INF , !P0 ;  /* 0xff8000000e577808 */ /* 0x000fe40004000000 */
[----:B------:R-:W-:Y:S01]  /*bb60*/  FSEL R15, R41, -INF , !P4 ;  /* 0xff800000290f7808 */ /* 0x000fe20006000000 */
[----:B------:R-:W-:Y:S01]  /*bb70*/  HMMA.16816.F32 R20, R8, R50, RZ ;  /* 0x000000320814723c */ /* 0x000fe200000018ff */
[----:B------:R-:W1:Y:S02]  /*bb80*/  LDSM.16.M88.4 R48, [R61+0x2400] ;  /* 0x002400003d30783b */ /* 0x000e640000000200 */
        /* <DEDUP_REMOVED lines=25> */
[----:B----4-:R-:W-:Y:S03]  /*bd20*/  HMMA.16816.F32 R16, R8, R44, RZ ;  /* 0x0000002c0810723c */ /* 0x010fe600000018ff */
[----:B------:R-:W-:-:S02]  /*bd30*/  FSEL R159, R15, -INF , !P6 ;  /* 0xff8000000f9f7808 */ /* 0x000fc40007000000 */
[----:B------:R-:W-:Y:S02]  /*bd40*/  FSEL R100, R14, -INF , !P2 ;  /* 0xff8000000e647808 */ /* 0x000fe40005000000 */
[----:B------:R-:W-:Y:S02]  /*bd50*/  FSEL R15, R32, -INF , !P4 ;  /* 0xff800000200f7808 */ /* 0x000fe40006000000 */
[----:B------:R-:W-:Y:S01]  /*bd60*/  ISETP.GT.AND P3, PT, R0, R3, PT ;  /* 0x000000030000720c */ /* 0x000fe20003f64270 */
[----:B------:R-:W-:Y:S05]  /*bd70*/  HMMA.16816.F32 R40, R4, R58, R20 ;  /* 0x0000003a0428723c */ /* 0x000fea0000001814 */
[C---:B------:R-:W-:Y:S01]  /*bd80*/  ISETP.GE.AND P6, PT, R3.reuse, R213, PT ;  /* 0x000000d50300720c */ /* 0x040fe20003fc6270 */
[----:B------:R-:W2:Y:S01]  /*bd90*/  LDSM.16.M88.4 R56, [R64+0x2400] ;  /* 0x002400004038783b */ /* 0x000ea20000000200 */
[----:B------:R-:W-:-:S02]  /*bda0*/  ISETP.GE.AND P2, PT, R3, R217, PT ;  /* 0x000000d90300720c */ /* 0x000fc40003f46270 */
[----:B------:R-:W-:Y:S01]  /*bdb0*/  ISETP.GT.AND P4, PT, R2, R3, PT ;  /* 0x000000030200720c */ /* 0x000fe20003f84270 */
[----:B------:R-:W-:Y:S01]  /*bdc0*/  VIADD R3, R36, 0x30 ;  /* 0x0000003024037836 */ /* 0x000fe20000000000 */
[----:B------:R-:W-:Y:S01]  /*bdd0*/  FSEL R14, R34, -INF , !P1 ;  /* 0xff800000220e7808 */ /* 0x000fe20004800000 */
[----:B------:R-:W-:Y:S03]  /*bde0*/  HMMA.16816.F32 R20, R8, R46, RZ ;  /* 0x0000002e0814723c */ /* 0x000fe600000018ff */
[----:B------:R-:W-:Y:S01]  /*bdf0*/  FSEL R155, R15, -INF , !P5 ;  /* 0xff8000000f9b7808 */ /* 0x000fe20006800000 */
[----:B------:R-:W4:Y:S01]  /*be00*/  LDSM.16.M88.4 R44, [R61+0x2800] ;  /* 0x002800003d2c783b */ /* 0x000f220000000200 */
        /* <DEDUP_REMOVED lines=27> */
[----:B-1----:R-:W-:Y:S03]  /*bfc0*/  HMMA.16816.F32 R16, R8, R48, RZ ;  /* 0x000000300810723c */ /* 0x002fe600000018ff */
[----:B------:R-:W-:-:S02]  /*bfd0*/  FSEL R120, R15, -INF , !P6 ;  /* 0xff8000000f787808 */ /* 0x000fc40007000000 */
[----:B------:R-:W-:Y:S02]  /*bfe0*/  FSEL R79, R14, -INF , !P2 ;  /* 0xff8000000e4f7808 */ /* 0x000fe40005000000 */
[----:B------:R-:W-:Y:S02]  /*bff0*/  FSEL R15, R40, -INF , !P3 ;  /* 0xff800000280f7808 */ /* 0x000fe40005800000 */
[----:B------:R-:W-:Y:S01]  /*c000*/  ISETP.GT.AND P1, PT, R0, R3, PT ;  /* 0x000000030000720c */ /* 0x000fe20003f24270 */
[----:B------:R-:W-:Y:S05]  /*c010*/  HMMA.16816.F32 R32, R4, R54, R20 ;  /* 0x000000360420723c */ /* 0x000fea0000001814 */
[C---:B------:R-:W-:Y:S01]  /*c020*/  ISETP.GE.AND P6, PT, R3.reuse, R213, PT ;  /* 0x000000d50300720c */ /* 0x040fe20003fc6270 */
[----:B------:R-:W1:Y:S01]  /*c030*/  LDSM.16.M88.4 R52, [R64+0x2800] ;  /* 0x002800004034783b */ /* 0x000e620000000200 */
[----:B------:R-:W-:-:S02]  /*c040*/  ISETP.GE.AND P2, PT, R3, R217, PT ;  /* 0x000000d90300720c */ /* 0x000fc40003f46270 */
[----:B------:R-:W-:Y:S01]  /*c050*/  ISETP.GT.AND P3, PT, R2, R3, PT ;  /* 0x000000030200720c */ /* 0x000fe20003f64270 */
[----:B------:R-:W-:Y:S01]  /*c060*/  VIADD R3, R36, 0x40 ;  /* 0x0000004024037836 */ /* 0x000fe20000000000 */
[----:B------:R-:W-:Y:S01]  /*c070*/  FSEL R14, R42, -INF , !P4 ;  /* 0xff8000002a0e7808 */ /* 0x000fe20006000000 */
[----:B------:R-:W-:Y:S03]  /*c080*/  HMMA.16816.F32 R20, R8, R50, RZ ;  /* 0x000000320814723c */ /* 0x000fe600000018ff */
[----:B------:R-:W-:Y:S01]  /*c090*/  FSEL R97, R15, -INF , !P5 ;  /* 0xff8000000f617808 */ /* 0x000fe20006800000 */
[----:B------:R-:W3:Y:S01]  /*c0a0*/  LDSM.16.M88.4 R48, [R61+0x2c00] ;  /* 0x002c00003d30783b */ /* 0x000ee20000000200 */
        /* <DEDUP_REMOVED lines=17> */
[----:B--2---:R-:W-:Y:S05]  /*c1c0*/  HMMA.16816.F32 R28, R4, R56, R16 ;  /* 0x00000038041c723c */ /* 0x004fea0000001810 */
        /* <DEDUP_REMOVED lines=51> */
[----:B---3--:R-:W-:Y:S03]  /*c500*/  HMMA.16816.F32 R16, R8, R48, RZ ;  /* 0x000000300810723c */ /* 0x008fe600000018ff */
        /* <DEDUP_REMOVED lines=62> */
[----:B------:R-:W-:Y:S03]  /*c8f0*/  HMMA.16816.F32 R20, R8, R46, RZ ;  /* 0x0000002e0814723c */ /* 0x000fe600000018ff */
[----:B------:R-:W-:Y:S01]  /*c900*/  FSEL R92, R15, -INF , !P6 ;  /* 0xff8000000f5c7808 */ /* 0x000fe20007000000 */
[----:B------:R-:W4:Y:S01]  /*c910*/  LDSM.16.M88.4 R44, [R61+0x3800] ;  /* 0x003800003d2c783b */ /* 0x000f220000000200 */
        /* <DEDUP_REMOVED lines=29> */
[----:B------:R-:W-:Y:S01]  /*caf0*/  FSEL R132, R15, -INF , !P5 ;  /* 0xff8000000f847808 */ /* 0x000fe20006800000 */
[----:B------:R-:W-:Y:S01]  /*cb00*/  LDSM.16.M88.4 R52, [R64+0x3c00] ;  /* 0x003c00004034783b */ /* 0x000fe20000000200 */
        /* <DEDUP_REMOVED lines=9> */
[----:B------:R-:W-:Y:S01]  /*cba0*/  FSEL R117, R15, -INF , !P6 ;  /* 0xff8000000f757808 */ /* 0x000fe20007000000 */
[----:B------:R-:W1:Y:S01]  /*cbb0*/  LDSM.16.M88.4 R48, [R64+0x3800] ;  /* 0x003800004030783b */ /* 0x000e620000000200 */
        /* <DEDUP_REMOVED lines=21> */
[----:B------:R-:W-:Y:S02]  /*cd10*/  FSEL R14, R34, -INF , !P1 ;  /* 0xff800000220e7808 */ /* 0x000fe40004800000 */
[-C--:B------:R-:W-:Y:S02]  /*cd20*/  ISETP.GT.AND P3, PT, R0, R3.reuse, PT ;  /* 0x000000030000720c */ /* 0x080fe40003f64270 */
[----:B------:R-:W-:-:S02]  /*cd30*/  ISETP.GT.AND P4, PT, R2, R3, PT ;  /* 0x000000030200720c */ /* 0x000fc40003f84270 */
[C---:B------:R-:W-:Y:S02]  /*cd40*/  ISETP.GE.AND P6, PT, R3.reuse, R213, PT ;  /* 0x000000d50300720c */ /* 0x040fe40003fc6270 */
[----:B------:R-:W-:Y:S01]  /*cd50*/  ISETP.GE.AND P2, PT, R3, R217, PT ;  /* 0x000000d90300720c */ /* 0x000fe20003f46270 */
[----:B------:R-:W-:Y:S01]  /*cd60*/  VIADD R3, R36, 0x90 ;  /* 0x0000009024037836 */ /* 0x000fe20000000000 */
[----:B------:R-:W-:Y:S02]  /*cd70*/  FSEL R151, R15, -INF , !P5 ;  /* 0xff8000000f977808 */ /* 0x000fe40006800000 */
[----:B------:R-:W-:Y:S01]  /*cd80*/  FSEL R81, R14, -INF , !P0 ;  /* 0xff8000000e517808 */ /* 0x000fe20004000000 */
[----:B------:R-:W-:Y:S03]  /*cd90*/  HMMA.16816.F32 R40, R4, R58, R20 ;  /* 0x0000003a0428723c */ /* 0x000fe60000001814 */
[----:B------:R-:W-:-:S02]  /*cda0*/  FSEL R15, R33, -INF , !P3 ;  /* 0xff800000210f7808 */ /* 0x000fc40005800000 */
[----:B------:R-:W-:Y:S02]  /*cdb0*/  FSEL R14, R35, -INF , !P4 ;  /* 0xff800000230e7808 */ /* 0x000fe40006000000 */
[----:B------:R-:W2:Y:S01]  /*cdc0*/  LDSM.16.M88.4 R32, [R61+0x3c00] ;  /* 0x003c00003d20783b */ /* 0x000ea20000000200 */
        /* <DEDUP_REMOVED lines=22> */
[----:B------:R-:W-:Y:S01]  /*cf30*/  FSEL R14, R31, -INF , !P1 ;  /* 0xff8000001f0e7808 */ /* 0x000fe20004800000 */
[----:B----4-:R-:W-:Y:S03]  /*cf40*/  HMMA.16816.F32 R16, R8, R44, RZ ;  /* 0x0000002c0810723c */ /* 0x010fe600000018ff */
[----:B------:R-:W-:Y:S02]  /*cf50*/  FSEL R116, R15, -INF , !P6 ;  /* 0xff8000000f747808 */ /* 0x000fe40007000000 */
[----:B------:R-:W-:Y:S02]  /*cf60*/  FSEL R76, R14, -INF , !P2 ;  /* 0xff8000000e4c7808 */ /* 0x000fe40005000000 */
[----:B------:R-:W-:-:S02]  /*cf70*/  FSEL R15, R40, -INF , !P3 ;  /* 0xff800000280f7808 */ /* 0x000fc40005800000 */
[----:B------:R-:W-:Y:S02]  /*cf80*/  FSEL R14, R42, -INF , !P4 ;  /* 0xff8000002a0e7808 */ /* 0x000fe40006000000 */
[-C--:B------:R-:W-:Y:S02]  /*cf90*/  ISETP.GT.AND P1, PT, R0, R3.reuse, PT ;  /* 0x000000030000720c */ /* 0x080fe40003f24270 */
[----:B------:R-:W-:Y:S01]  /*cfa0*/  ISETP.GT.AND P3, PT, R2, R3, PT ;  /* 0x000000030200720c */ /* 0x000fe20003f64270 */
[----:B------:R-:W-:Y:S01]  /*cfb0*/  HMMA.16816.F32 R20, R8, R46, RZ ;  /* 0x0000002e0814723c */ /* 0x000fe200000018ff */
[----:B------:R-:W-:Y:S01]  /*cfc0*/  FSEL R95, R15, -INF , !P5 ;  /* 0xff8000000f5f7808 */ /* 0x000fe20006800000 */
[----:B------:R-:W-:Y:S01]  /*cfd0*/  LDSM.16.M88.4 R44, [R64+0x4000] ;  /* 0x00400000402c783b */ /* 0x000fe20000000200 */
[----:B------:R-:W-:Y:S02]  /*cfe0*/  FSEL R60, R14, -INF , !P0 ;  /* 0xff8000000e3c7808 */ /* 0x000fe40004000000 */
[----:B------:R-:W-:-:S02]  /*cff0*/  FSEL R15, R41, -INF , !P1 ;  /* 0xff800000290f7808 */ /* 0x000fc40004800000 */
[----:B------:R-:W-:Y:S02]  /*d000*/  FSEL R14, R43, -INF , !P3 ;  /* 0xff8000002b0e7808 */ /* 0x000fe40005800000 */
[----:B------:R-:W3:Y:S01]  /*d010*/  LDSM.16.M88.4 R40, [R61+0x4000] ;  /* 0x004000003d28783b */ /* 0x000ee20000000200 */
[----:B-1----:R-:W-:Y:S05]  /*d020*/  HMMA.16816.F32 R24, R4, R48, R16 ;  /* 0x000000300418723c */ /* 0x002fea0000001810 */
[C---:B------:R-:W-:Y:S02]  /*d030*/  ISETP.GE.AND P6, PT, R3.reuse, R213, PT ;  /* 0x000000d50300720c */ /* 0x040fe40003fc6270 */
[----:B------:R-:W-:Y:S01]  /*d040*/  ISETP.GE.AND P2, PT, R3, R217, PT ;  /* 0x000000d90300720c */ /* 0x000fe20003f46270 */
[----:B--2---:R-:W-:Y:S03]  /*d050*/  HMMA.16816.F32 R16, R8, R32, RZ ;  /* 0x000000200810723c */ /* 0x004fe600000018ff */
[----:B------:R-:W-:-:S05]  /*d060*/  VIADD R3, R36, 0xa0 ;  /* 0x000000a024037836 */ /* 0x000fca0000000000 */
[----:B------:R-:W-:Y:S05]  /*d070*/  HMMA.16816.F32 R28, R4, R50, R20 ;  /* 0x00000032041c723c */ /* 0x000fea0000001814 */
[----:B------:R-:W-:Y:S01]  /*d080*/  ISETP.GT.AND P4, PT, R0, R3, PT ;  /* 0x000000030000720c */ /* 0x000fe20003f84270 */
[----:B------:R-:W1:Y:S02]  /*d090*/  LDSM.16.M88.4 R48, [R61+0x4400] ;  /* 0x004400003d30783b */ /* 0x000e640000000200 */
[----:B------:R-:W-:Y:S03]  /*d0a0*/  HMMA.16816.F32 R20, R8, R34, RZ ;  /* 0x000000220814723c */ /* 0x000fe600000018ff */
[----:B------:R-:W-:-:S02]  /*d0b0*/  ISETP.GE.AND P5, PT, R3, R213, PT ;  /* 0x000000d50300720c */ /* 0x000fc40003fa6270 */
[----:B------:R-:W-:Y:S02]  /*d0c0*/  ISETP.GE.AND P0, PT, R3, R217, PT ;  /* 0x000000d90300720c */ /* 0x000fe40003f06270 */
[----:B------:R-:W-:Y:S01]  /*d0d0*/  ISETP.GT.AND P1, PT, R2, R3, PT ;  /* 0x000000030200720c */ /* 0x000fe20003f24270 */
[----:B------:R-:W-:Y:S01]  /*d0e0*/  VIADD R3, R36, 0xa1 ;  /* 0x000000a124037836 */ /* 0x000fe20000000000 */
        /* <DEDUP_REMOVED lines=22> */
[----:B------:R-:W-:Y:S01]  /*d250*/  FSEL R15, R28, -INF , !P1 ;  /* 0xff8000001c0f7808 */ /* 0x000fe20004800000 */
[----:B------:R-:W-:Y:S05]  /*d260*/  HMMA.16816.F32 R24, R4, R54, R20 ;  /* 0x000000360418723c */ /* 0x000fea0000001814 */
[----:B------:R-:W-:Y:S02]  /*d270*/  ISETP.GT.AND P4, PT, R0, R3, PT ;  /* 0x000000030000720c */ /* 0x000fe40003f84270 */
[----:B------:R-:W-:-:S02]  /*d280*/  ISETP.GE.AND P6, PT, R3, R213, PT ;  /* 0x000000d50300720c */ /* 0x000fc40003fc6270 */
[----:B------:R-:W-:Y:S01]  /*d290*/  ISETP.GE.AND P2, PT, R3, R217, PT ;  /* 0x000000d90300720c */ /* 0x000fe20003f46270 */
[----:B------:R-:W-:Y:S03]  /*d2a0*/  HMMA.16816.F32 R20, R8, R42, RZ ;  /* 0x0000002a0814723c */ /* 0x000fe600000018ff */
[----:B------:R-:W-:Y:S01]  /*d2b0*/  ISETP.GT.AND P1, PT, R2, R3, PT ;  /* 0x000000030200720c */ /* 0x000fe20003f24270 */
[----:B------:R-:W-:Y:S01]  /*d2c0*/  VIADD R3, R36, 0xb0 ;  /* 0x000000b024037836 */ /* 0x000fe20000000000 */
[----:B------:R-:W-:Y:S01]  /*d2d0*/  FSEL R14, R30, -INF , !P3 ;  /* 0xff8000001e0e7808 */ /* 0x000fe20005800000 */
[----:B------:R-:W2:Y:S01]  /*d2e0*/  LDSM.16.M88.4 R40, [R64+0x4400] ;  /* 0x004400004028783b */ /* 0x000ea20000000200 */
        /* <DEDUP_REMOVED lines=15> */
[----:B------:R-:W-:Y:S02]  /*d3e0*/  FSEL R163, R15, -INF , !P5 ;  /* 0xff8000000fa37808 */ /* 0x000fe40006800000 */
[----:B------:R-:W-:Y:S01]  /*d3f0*/  FSEL R128, R14, -INF , !P0 ;  /* 0xff8000000e807808 */ /* 0x000fe20004000000 */
[----:B------:R-:W-:Y:S05]  /*d400*/  HMMA.16816.F32 R28, R4, R44, R16 ;  /* 0x0000002c041c723c */ /* 0x000fea0000001810 */
[----:B------:R-:W-:Y:S02]  /*d410*/  FSEL R15, R33, -INF , !P1 ;  /* 0xff800000210f7808 */ /* 0x000fe40004800000 */
[----:B------:R-:W-:-:S02]  /*d420*/  FSEL R14, R35, -INF , !P3 ;  /* 0xff800000230e7808 */ /* 0x000fc40005800000 */
[----:B------:R-:W-:Y:S01]  /*d430*/  HMMA.16816.F32 R32, R4, R46, R20 ;  /* 0x0000002e0420723c */ /* 0x000fe20000001814 */
[----:B------:R-:W3:Y:S02]  /*d440*/  LDSM.16.M88.4 R44, [R61+0x4800] ;  /* 0x004800003d2c783b */ /* 0x000ee40000000200 */
[C---:B------:R-:W-:Y:S02]  /*d450*/  ISETP.GE.AND P6, PT, R3.reuse, R213, PT ;  /* 0x000000d50300720c */ /* 0x040fe40003fc6270 */
[----:B------:R-:W-:Y:S01]  /*d460*/  ISETP.GE.AND P2, PT, R3, R217, PT ;  /* 0x000000d90300720c */ /* 0x000fe20003f46270 */
[----:B------:R-:W-:Y:S01]  /*d470*/  VIADD R3, R36, 0xb8 ;  /* 0x000000b824037836 */ /* 0x000fe20000000000 */
[----:B------:R-:W-:Y:S01]  /*d480*/  FSEL R160, R15, -INF , !P6 ;  /* 0xff8000000fa07808 */ /* 0x000fe20007000000 */
[----:B-1----:R-:W-:Y:S03]  /*d490*/  HMMA.16816.F32 R16, R8, R48, RZ ;  /* 0x000000300810723c */ /* 0x002fe600000018ff */
[----:B------:R-:W-:-:S02]  /*d4a0*/  ISETP.GT.AND P4, PT, R0, R3, PT ;  /* 0x000000030000720c */ /* 0x000fc40003f84270 */
[C---:B------:R-:W-:Y:S02]  /*d4b0*/  ISETP.GE.AND P5, PT, R3.reuse, R213, PT ;  /* 0x000000d50300720c */ /* 0x040fe40003fa6270 */
[----:B------:R-:W-:Y:S02]  /*d4c0*/  ISETP.GE.AND P0, PT, R3, R217, PT ;  /* 0x000000d90300720c */ /* 0x000fe40003f06270 */
[----:B------:R-:W-:Y:S01]  /*d4d0*/  ISETP.GT.AND P1, PT, R2, R3, PT ;  /* 0x000000030200720c */ /* 0x000fe20003f24270 */
[----:B------:R-:W-:Y:S01]  /*d4e0*/  VIADD R3, R36, 0xb9 ;  /* 0x000000b924037836 */ /* 0x000fe20000000000 */
[----:B------:R-:W-:Y:S01]  /*d4f0*/  HMMA.16816.F32 R20, R8, R50, RZ ;  /* 0x000000320814723c */ /* 0x000fe200000018ff */
[----:B------:R-:W-:Y:S01]  /*d500*/  FSEL R104, R14, -INF , !P2 ;  /* 0xff8000000e687808 */ /* 0x000fe20005000000 */
[----:B------:R-:W1:Y:S01]  /*d510*/  LDSM.16.M88.4 R48, [R64+0x4800] ;  /* 0x004800004030783b */ /* 0x000e620000000200 */
[----:B------:R-:W-:Y:S01]  /*d520*/  FSEL R15, R24, -INF , !P4 ;  /* 0xff800000180f7808 */ /* 0x000fe20006000000 */
[----:B------:R-:W-:Y:S01]  /*d530*/  IMAD.MOV.U32 R239, RZ, RZ, R39 ;  /* 0x000000ffffef7224 */ /* 0x000fe200078e0027 */
[----:B------:R-:W-:-:S03]  /*d540*/  ISETP.GT.AND P3, PT, R0, R3, PT ;  /* 0x000000030000720c */ /* 0x000fc60003f64270 */
[----:B------:R-:W-:-:S04]  /*d550*/  DEPBAR.LE SB0, 0x0 ;  /* 0x000080000000791a */ /* 0x000fc80000000000 */
[C---:B------:R-:W-:Y:S02]  /*d560*/  ISETP.GE.AND P6, PT, R3.reuse, R213, PT ;  /* 0x000000d50300720c */ /* 0x040fe40003fc6270 */
[----:B------:R-:W-:Y:S01]  /*d570*/  ISETP.GE.AND P2, PT, R3, R217, PT ;  /* 0x000000d90300720c */ /* 0x000fe20003f46270 */
[----:B------:R-:W-:Y:S01]  /*d580*/  BAR.SYNC.DEFER_BLOCKING 0x0 ;  /* 0x0000000000007b1d */ /* 0x000fe20000010000 */
        /* <DEDUP_REMOVED lines=21> */
[----:B--2---:R-:W-:Y:S05]  /*d6e0*/  HMMA.16816.F32 R24, R4, R40, R16 ;  /* 0x000000280418723c */ /* 0x004fea0000001810 */
[----:B------:R-:W-:Y:S02]  /*d6f0*/  FSEL R173, R15, -INF , !P5 ;  /* 0xff8000000fad7808 */ /* 0x000fe40006800000 */
[----:B------:R-:W-:-:S02]  /*d700*/  FSEL R162, R14, -INF , !P0 ;  /* 0xff8000000ea27808 */ /* 0x000fc40004000000 */
[----:B------:R-:W-:Y:S02]  /*d710*/  FSEL R15, R29, -INF , !P4 ;  /* 0xff8000001d0f7808 */ /* 0x000fe40006000000 */
[----:B------:R-:W-:Y:S01]  /*d720*/  ISETP.GT.AND P3, PT, R0, R3, PT ;  /* 0x000000030000720c */ /* 0x000fe20003f64270 */
[----:B---3--:R-:W-:Y:S03]  /*d730*/  HMMA.16816.F32 R16, R8, R44, RZ ;  /* 0x0000002c0810723c */ /* 0x008fe600000018ff */
        /* <DEDUP_REMOVED lines=14> */
[----:B------:R-:W-:Y:S05]  /*d820*/  HMMA.16816.F32 R40, R4, R42, R20 ;  /* 0x0000002a0428723c */ /* 0x000fea0000001814 */
        /* <DEDUP_REMOVED lines=22> */
[----:B------:R-:W-:Y:S01]  /*d990*/  FSEL R15, R25, -INF , !P3 ;  /* 0xff800000190f7808 */ /* 0x000fe20005800000 */
[----:B------:R-:W-:Y:S03]  /*d9a0*/  HMMA.16816.F32 R16, R8, R72, RZ ;  /* 0x000000480810723c */ /* 0x000fe600000018ff */
        /* <DEDUP_REMOVED lines=14> */
[----:B------:R-:W-:Y:S01]  /*da90*/  FSEL R3, R42, -INF , !P3 ;  /* 0xff8000002a037808 */ /* 0x000fe20005800000 */
[----:B------:R-:W-:Y:S05]  /*daa0*/  HMMA.16816.F32 R20, R4, R50, R20 ;  /* 0x000000320414723c */ /* 0x000fea0000001814 */
[----:B------:R-:W-:-:S02]  /*dab0*/  FSEL R9, R41, -INF , !P4 ;  /* 0xff80000029097808 */ /* 0x000fc40006000000 */
[----:B------:R-:W-:Y:S01]  /*dac0*/  FSEL R175, R3, -INF , !P0 ;  /* 0xff80000003af7808 */ /* 0x000fe20004000000 */
[----:B------:R-:W-:Y:S01]  /*dad0*/  VIADD R3, R36, 0xe1 ;  /* 0x000000e124037836 */ /* 0x000fe20000000000 */
[-C--:B------:R-:W-:Y:S02]  /*dae0*/  ISETP.GT.AND P3, PT, R0, R14.reuse, PT ;  /* 0x0000000e0000720c */ /* 0x080fe40003f64270 */
[----:B------:R-:W-:Y:S02]  /*daf0*/  FSEL R8, R43, -INF , !P1 ;  /* 0xff8000002b087808 */ /* 0x000fe40004800000 */
[----:B------:R-:W-:Y:S02]  /*db00*/  ISETP.GT.AND P4, PT, R2, R14, PT ;  /* 0x0000000e0200720c */ /* 0x000fe40003f84270 */
[----:B------:R-:W-:Y:S02]  /*db10*/  FSEL R177, R9, -INF , !P6 ;  /* 0xff80000009b17808 */ /* 0x000fe40007000000 */
[----:B------:R-:W-:-:S02]  /*db20*/  FSEL R9, R28, -INF , !P3 ;  /* 0xff8000001c097808 */ /* 0x000fc40005800000 */
[----:B------:R-:W-:Y:S01]  /*db30*/  FSEL R178, R8, -INF , !P2 ;  /* 0xff80000008b27808 */ /* 0x000fe20005000000 */
[----:B------:R-:W-:Y:S03]  /*db40*/  HMMA.16816.F32 R16, R4, R84, R16 ;  /* 0x000000540410723c */ /* 0x000fe60000001810 */
[----:B------:R-:W-:Y:S02]  /*db50*/  ISETP.GT.AND P1, PT, R0, R3, PT ;  /* 0x000000030000720c */ /* 0x000fe40003f24270 */
[C---:B------:R-:W-:Y:S02]  /*db60*/  ISETP.GE.AND P6, PT, R3.reuse, R213, PT ;  /* 0x000000d50300720c */ /* 0x040fe40003fc6270 */
[----:B------:R-:W-:Y:S02]  /*db70*/  ISETP.GE.AND P3, PT, R3, R217, PT ;  /* 0x000000d90300720c */ /* 0x000fe40003f66270 */
[----:B------:R-:W-:-:S02]  /*db80*/  ISETP.GT.AND P2, PT, R2, R3, PT ;  /* 0x000000030200720c */ /* 0x000fc40003f44270 */
[----:B------:R-:W-:Y:S02]  /*db90*/  ISETP.GE.AND P0, PT, R14, R217, PT ;  /* 0x000000d90e00720c */ /* 0x000fe40003f06270 */
[----:B------:R-:W-:Y:S01]  /*dba0*/  FSEL R3, R30, -INF , !P4 ;  /* 0xff8000001e037808 */ /* 0x000fe20006000000 */
[----:B------:R-:W-:Y:S01]  /*dbb0*/  VIADD R10, R36, 0xe8 ;  /* 0x000000e8240a7836 */ /* 0x000fe20000000000 */
[----:B------:R-:W-:Y:S02]  /*dbc0*/  FSEL R180, R15, -INF , !P5 ;  /* 0xff8000000fb47808 */ /* 0x000fe40006800000 */
[----:B------:R-:W-:Y:S02]  /*dbd0*/  ISETP.GE.AND P5, PT, R14, R213, PT ;  /* 0x000000d50e00720c */ /* 0x000fe40003fa6270 */
[----:B------:R-:W-:Y:S02]  /*dbe0*/  FSEL R186, R3, -INF , !P0 ;  /* 0xff80000003ba7808 */ /* 0x000fe40004000000 */
[----:B------:R-:W-:-:S02]  /*dbf0*/  FSEL R3, R31, -INF , !P2 ;  /* 0xff8000001f037808 */ /* 0x000fc40005000000 */
[----:B------:R-:W-:Y:S01]  /*dc00*/  FSEL R189, R9, -INF , !P5 ;  /* 0xff80000009bd7808 */ /* 0x000fe20006800000 */
[----:B------:R-:W-:Y:S01]  /*dc10*/  VIADD R9, R36, 0xe9 ;  /* 0x000000e924097836 */ /* 0x000fe20000000000 */
[-C--:B------:R-:W-:Y:S02]  /*dc20*/  ISETP.GT.AND P4, PT, R0, R10.reuse, PT ;  /* 0x0000000a0000720c */ /* 0x080fe40003f84270 */
[----:B------:R-:W-:Y:S02]  /*dc30*/  FSEL R8, R29, -INF , !P1 ;  /* 0xff8000001d087808 */ /* 0x000fe40004800000 */
[----:B------:R-:W-:Y:S01]  /*dc40*/  FSEL R183, R3, -INF , !P3 ;  /* 0xff80000003b77808 */ /* 0x000fe20005800000 */
[----:B------:R-:W-:Y:S01]  /*dc50*/  VIADD R3, R36, 0xf0 ;  /* 0x000000f024037836 */ /* 0x000fe20000000000 */
[----:B------:R-:W-:Y:S02]  /*dc60*/  ISETP.GT.AND P1, PT, R2, R10, PT ;  /* 0x0000000a0200720c */ /* 0x000fe40003f24270 */
[----:B------:R-:W-:-:S02]  /*dc70*/  ISETP.GE.AND P5, PT, R10, R213, PT ;  /* 0x000000d50a00720c */ /* 0x000fc40003fa6270 */
[----:B------:R-:W-:Y:S01]  /*dc80*/  FSEL R188, R8, -INF , !P6 ;  /* 0xff80000008bc7808 */ /* 0x000fe20007000000 */
[----:B------:R-:W-:Y:S01]  /*dc90*/  VIADD R8, R36, 0xf1 ;  /* 0x000000f124087836 */ /* 0x000fe20000000000 */
[----:B------:R-:W-:Y:S02]  /*dca0*/  FSEL R5, R20, -INF , !P4 ;  /* 0xff80000014057808 */ /* 0x000fe40006000000 */
[-C--:B------:R-:W-:Y:S02]  /*dcb0*/  ISETP.GT.AND P2, PT, R0, R9.reuse, PT ;  /* 0x000000090000720c */ /* 0x080fe40003f44270 */
[----:B------:R-:W-:Y:S02]  /*dcc0*/  ISETP.GT.AND P4, PT, R2, R9, PT ;  /* 0x000000090200720c */ /* 0x000fe40003f84270 */
[----:B------:R-:W-:Y:S02]  /*dcd0*/  ISETP.GE.AND P0, PT, R10, R217, PT ;  /* 0x000000d90a00720c */ /* 0x000fe40003f06270 */
[----:B------:R-:W-:-:S02]  /*dce0*/  FSEL R4, R22, -INF , !P1 ;  /* 0xff80000016047808 */ /* 0x000fc40004800000 */
[-C--:B------:R-:W-:Y:S02]  /*dcf0*/  ISETP.GT.AND P1, PT, R0, R3.reuse, PT ;  /* 0x000000030000720c */ /* 0x080fe40003f24270 */
[----:B------:R-:W-:Y:S02]  /*dd00*/  FSEL R187, R5, -INF , !P5 ;  /* 0xff80000005bb7808 */ /* 0x000fe40006800000 */
[----:B------:R-:W-:Y:S02]  /*dd10*/  FSEL R7, R21, -INF , !P2 ;  /* 0xff80000015077808 */ /* 0x000fe40005000000 */
[----:B------:R-:W-:Y:S02]  /*dd20*/  FSEL R5, R23, -INF , !P4 ;  /* 0xff80000017057808 */ /* 0x000fe40006000000 */
[----:B------:R-:W-:Y:S02]  /*dd30*/  FSEL R85, R4, -INF , !P0 ;  /* 0xff80000004557808 */ /* 0x000fe40004000000 */
[----:B------:R-:W-:-:S02]  /*dd40*/  ISETP.GT.AND P2, PT, R2, R3, PT ;  /* 0x000000030200720c */ /* 0x000fc40003f44270 */
[-C--:B------:R-:W-:Y:S02]  /*dd50*/  ISETP.GT.AND P4, PT, R0, R8.reuse, PT ;  /* 0x000000080000720c */ /* 0x080fe40003f84270 */
[C---:B------:R-:W-:Y:S02]  /*dd60*/  ISETP.GE.AND P5, PT, R3.reuse, R213, PT ;  /* 0x000000d50300720c */ /* 0x040fe40003fa6270 */
[----:B------:R-:W-:Y:S01]  /*dd70*/  ISETP.GE.AND P0, PT, R3, R217, PT ;  /* 0x000000d90300720c */ /* 0x000fe20003f06270 */
[----:B------:R-:W-:Y:S01]  /*dd80*/  VIADD R3, R36, 0xf8 ;  /* 0x000000f824037836 */ /* 0x000fe20000000000 */
[----:B------:R-:W-:Y:S02]  /*dd90*/  FSEL R6, R16, -INF , !P1 ;  /* 0xff80000010067808 */ /* 0x000fe40004800000 */
[----:B------:R-:W-:Y:S02]  /*dda0*/  ISETP.GT.AND P1, PT, R2, R8, PT ;  /* 0x000000080200720c */ /* 0x000fe40003f24270 */
[----:B------:R-:W-:-:S02]  /*ddb0*/  ISETP.GE.AND P6, PT, R9, R213, PT ;  /* 0x000000d50900720c */ /* 0x000fc40003fc6270 */
[----:B------:R-:W-:Y:S02]  /*ddc0*/  ISETP.GE.AND P3, PT, R9, R217, PT ;  /* 0x000000d90900720c */ /* 0x000fe40003f66270 */
[----:B------:R-:W-:Y:S02]  /*ddd0*/  FSEL R4, R18, -INF , !P2 ;  /* 0xff80000012047808 */ /* 0x000fe40005000000 */
[----:B------:R-:W-:Y:S02]  /*dde0*/  FSEL R9, R17, -INF , !P4 ;  /* 0xff80000011097808 */ /* 0x000fe40006000000 */
[C---:B------:R-:W-:Y:S02]  /*ddf0*/  ISETP.GE.AND P2, PT, R8.reuse, R213, PT ;  /* 0x000000d50800720c */ /* 0x040fe40003f46270 */
[----:B------:R-:W-:Y:S02]  /*de00*/  ISETP.GE.AND P4, PT, R8, R217, PT ;  /* 0x000000d90800720c */ /* 0x000fe40003f86270 */
[----:B------:R-:W-:-:S02]  /*de10*/  FSEL R8, R19, -INF , !P1 ;  /* 0xff80000013087808 */ /* 0x000fc40004800000 */
[-C--:B------:R-:W-:Y:S02]  /*de20*/  ISETP.GT.AND P1, PT, R0, R3.reuse, PT ;  /* 0x000000030000720c */ /* 0x080fe40003f24270 */
[----:B------:R-:W-:Y:S02]  /*de30*/  FSEL R184, R7, -INF , !P6 ;  /* 0xff80000007b87808 */ /* 0x000fe40007000000 */
[----:B------:R-:W-:Y:S02]  /*de40*/  FSEL R7, R80, -INF , !P1 ;  /* 0xff80000050077808 */ /* 0x000fe40004800000 */
[----:B------:R-:W-:Y:S02]  /*de50*/  ISETP.GT.AND P1, PT, R2, R3, PT ;  /* 0x000000030200720c */ /* 0x000fe40003f24270 */
[----:B------:R-:W-:Y:S01]  /*de60*/  FSEL R185, R5, -INF , !P3 ;  /* 0xff80000005b97808 */ /* 0x000fe20005800000 */
[----:B------:R1:W-:Y:S01]  /*de70*/  STL [R1+0x10], R239 ;  /* 0x000010ef01007387 */ /* 0x0003e20000100800 */
[----:B------:R-:W-:-:S02]  /*de80*/  FSEL R5, R82, -INF , !P1 ;  /* 0xff80000052057808 */ /* 0x000fc40004800000 */
[----:B------:R-:W-:Y:S02]  /*de90*/  ISETP.GT.AND P1, PT, R0, R36, PT ;  /* 0x000000240000720c */ /* 0x000fe40003f24270 */
[C---:B------:R-:W-:Y:S02]  /*dea0*/  ISETP.GE.AND P6, PT, R3.reuse, R213, PT ;  /* 0x000000d50300720c */ /* 0x040fe40003fc6270 */
[----:B------:R-:W-:Y:S02]  /*deb0*/  ISETP.GE.AND P3, PT, R3, R217, PT ;  /* 0x000000d90300720c */ /* 0x000fe40003f66270 */
[----:B------:R-:W-:Y:S02]  /*dec0*/  FSEL R3, R68, -INF , !P1 ;  /* 0xff80000044037808 */ /* 0x000fe40004800000 */
[----:B------:R-:W-:Y:S02]  /*ded0*/  ISETP.GT.AND P1, PT, R39, R244, PT ;  /* 0x000000f42700720c */ /* 0x000fe40003f24270 */
[----:B------:R-:W-:-:S02]  /*dee0*/  FSEL R194, R6, -INF , !P5 ;  /* 0xff80000006c27808 */ /* 0x000fc40006800000 */
[----:B------:R-:W-:Y:S01]  /*def0*/  FSEL R192, R4, -INF , !P0 ;  /* 0xff80000004c07808 */ /* 0x000fe20004000000 */
[----:B------:R-:W-:Y:S01]  /*df00*/  BSSY.RECONVERGENT B1, `(.L_x_1878) ;  /* 0x0000094000017945 */ /* 0x000fe20003800200 */
[C---:B------:R-:W-:Y:S02]  /*df10*/  ISETP.GE.AND P5, PT, R36.reuse, R213, PT ;  /* 0x000000d52400720c */ /* 0x040fe40003fa6270 */
[----:B------:R-:W-:Y:S02]  /*df20*/  ISETP.GE.AND P0, PT, R36, R217, PT ;  /* 0x000000d92400720c */ /* 0x000fe40003f06270 */
[----:B------:R-:W-:Y:S02]  /*df30*/  FSEL R195, R9, -INF , !P2 ;  /* 0xff80000009c37808 */ /* 0x000fe40005000000 */
[----:B------:R-:W-:Y:S02]  /*df40*/  VIMNMX R214, PT, PT, RZ, R0, !PT ;  /* 0x00000000ffd67248 */ /* 0x000fe40007fe0100 */
[----:B------:R-:W-:-:S02]  /*df50*/  VIMNMX R215, PT, PT, RZ, R2, !PT ;  /* 0x00000002ffd77248 */ /* 0x000fc40007fe0100 */
[----:B------:R-:W-:Y:S02]  /*df60*/  FSEL R190, R8, -INF , !P4 ;  /* 0xff80000008be7808 */ /* 0x000fe40006000000 */
[----:B------:R-:W-:Y:S02]  /*df70*/  FSEL R193, R7, -INF , !P6 ;  /* 0xff80000007c17808 */ /* 0x000fe40007000000 */
[----:B------:R-:W-:Y:S02]  /*df80*/  FSEL R191, R5, -INF , !P3 ;  /* 0xff80000005bf7808 */ /* 0x000fe40005800000 */
[----:B------:R-:W-:Y:S02]  /*df90*/  FSEL R16, R3, -INF , !P5 ;  /* 0xff80000003107808 */ /* 0x000fe40006800000 */
[----:B------:R-:W-:Y:S01]  /*dfa0*/  FSEL R15, R196, -INF , !P0 ;  /* 0xff800000c40f7808 */ /* 0x000fe20004000000 */
[----:B-1----:R-:W-:Y:S06]  /*dfb0*/  @!P1 BRA `(.L_x_1879) ;  /* 0x0000000800209947 */ /* 0x002fec0003800000 */
[----:B------:R-:W2:Y:S01]  /*dfc0*/  LDL.64 R202, [R1] ;  /* 0x0000000001ca7983 */ /* 0x000ea20000100a00 */
[----:B------:R-:W-:Y:S01]  /*dfd0*/  BSSY.RECONVERGENT B0, `(.L_x_1880) ;  /* 0x000004a000007945 */ /* 0x000fe20003800200 */
[----:B--2---:R-:W-:-:S04]  /*dfe0*/  ISETP.NE.U32.AND P0, PT, R202, RZ, PT ;  /* 0x000000ffca00720c */ /* 0x004fc80003f05070 */
        /* <DEDUP_REMOVED lines=11> */
.L_x_1881:
[----:B------:R-:W2:Y:S01]  /*e0a0*/  LD.E R2, desc[UR4][R134.64+0x170] ;  /* 0x0001700486027980 */ /* 0x000ea2000c101900 */
[----:B------:R-:W-:Y:S02]  /*e0b0*/  IADD3 R8, PT, PT, R198, -0x200, RZ ;  /* 0xfffffe00c6087810 */ /* 0x000fe40007ffe0ff */
[----:B------:R-:W-:Y:S02]  /*e0c0*/  IABS R7, R37 ;  /* 0x0000002500077213 */ /* 0x000fe40000000000 */
[----:B------:R-:W-:Y:S02]  /*e0d0*/  IABS R6, R8 ;  /* 0x0000000800067213 */ /* 0x000fe40000000000 */
[-C--:B--2---:R-:W-:Y:S02]  /*e0e0*/  IABS R0, R2.reuse ;  /* 0x0000000200007213 */ /* 0x084fe40000000000 */
[----:B------:R-:W-:Y:S02]  /*e0f0*/  IABS R9, R2 ;  /* 0x0000000200097213 */ /* 0x000fe40000000000 */
[----:B------:R-:W1:Y:S08]  /*e100*/  I2F.RP R4, R0 ;  /* 0x0000000000047306 */ /* 0x000e700000209400 */
[----:B-1----:R-:W1:Y:S02]  /*e110*/  MUFU.RCP R4, R4 ;  /* 0x0000000400047308 */ /* 0x002e640000001000 */
[----:B-1----:R-:W-:-:S06]  /*e120*/  VIADD R4, R4, 0xffffffe ;  /* 0x0ffffffe04047836 */ /* 0x002fcc0000000000 */
[----:B------:R-:W1:Y:S02]  /*e130*/  F2I.FTZ.U32.TRUNC.NTZ R5, R4 ;  /* 0x0000000400057305 */ /* 0x000e64000021f000 */
[----:B-1----:R-:W-:Y:S02]  /*e140*/  IMAD.MOV R3, RZ, RZ, -R5 ;  /* 0x000000ffff037224 */ /* 0x002fe400078e0a05 */
[----:B------:R-:W-:Y:S02]  /*e150*/  IMAD.MOV.U32 R4, RZ, RZ, RZ ;  /* 0x000000ffff047224 */ /* 0x000fe400078e00ff */
[----:B------:R-:W-:-:S04]  /*e160*/  IMAD R3, R3, R0, RZ ;  /* 0x0000000003037224 */ /* 0x000fc800078e02ff */
[----:B------:R-:W-:-:S04]  /*e170*/  IMAD.HI.U32 R4, R5, R3, R4 ;  /* 0x0000000305047227 */ /* 0x000fc800078e0004 */
[----:B------:R-:W-:Y:S01]  /*e180*/  IMAD.MOV.U32 R5, RZ, RZ, R6 ;  /* 0x000000ffff057224 */ /* 0x000fe200078e0006 */
[----:B------:R-:W-:-:S03]  /*e190*/  IADD3 R6, PT, PT, RZ, -R9, RZ ;  /* 0x80000009ff067210 */ /* 0x000fc60007ffe0ff */
        /* <DEDUP_REMOVED lines=12> */
[----:B------:R-:W-:-:S02]  /*e260*/  LOP3.LUT R0, R8, R2, RZ, 0x3c, !PT ;  /* 0x0000000208007212 */ /* 0x000fc400078e3cff */
[-C--:B------:R-:W-:Y:S02]  /*e270*/  LOP3.LUT R5, R37, R2.reuse, RZ, 0x3c, !PT ;  /* 0x0000000225057212 */ /* 0x080fe400078e3cff */
[----:B------:R-:W-:Y:S02]  /*e280*/  ISETP.GE.AND P0, PT, R0, RZ, PT ;  /* 0x000000ff0000720c */ /* 0x000fe40003f06270 */
[----:B------:R-:W-:Y:S02]  /*e290*/  ISETP.GE.AND P2, PT, R5, RZ, PT ;  /* 0x000000ff0500720c */ /* 0x000fe40003f46270 */
[----:B------:R-:W-:Y:S01]  /*e2a0*/  ISETP.NE.AND P1, PT, R2, RZ, PT ;  /* 0x000000ff0200720c */ /* 0x000fe20003f25270 */
[----:B------:R-:W-:Y:S01]  /*e2b0*/  @P4 VIADD R3, R3, 0x1 ;  /* 0x0000000103034836 */ /* 0x000fe20000000000 */
[----:B------:R-:W-:Y:S02]  /*e2c0*/  LOP3.LUT R0, RZ, R2, RZ, 0x33, !PT ;  /* 0x00000002ff007212 */ /* 0x000fe400078e33ff */
[----:B------:R-:W-:-:S05]  /*e2d0*/  @P5 IADD3 R4, PT, PT, R4, 0x1, RZ ;  /* 0x0000000104045810 */ /* 0x000fca0007ffe0ff */
[----:B------:R-:W-:Y:S02]  /*e2e0*/  @!P0 IMAD.MOV R3, RZ, RZ, -R3 ;  /* 0x000000ffff038224 */ /* 0x000fe400078e0a03 */
[----:B------:R-:W-:-:S03]  /*e2f0*/  @!P2 IADD3 R4, PT, PT, -R4, RZ, RZ ;  /* 0x000000ff0404a210 */ /* 0x000fc60007ffe1ff */
        /* <DEDUP_REMOVED lines=8> */
[----:B------:R-:W-:-:S04]  /*e380*/  IMAD.IADD R0, R0, 0x1, -R3 ;  /* 0x0000000100007824 */ /* 0x000fc800078e0a03 */
[----:B------:R-:W-:-:S05]  /*e390*/  IMAD R2, R2, R0, -0x100 ;  /* 0xffffff0002027424 */ /* 0x000fca00078e0200 */
[----:B-1----:R-:W-:Y:S01]  /*e3a0*/  SHF.R.S32.HI R8, RZ, 0x1f, R2 ;  /* 0x0000001fff087819 */ /* 0x002fe20000011402 */
[-C--:B--2---:R-:W-:Y:S02]  /*e3b0*/  IMAD R0, R5, R2.reuse, RZ ;  /* 0x0000000205007224 */ /* 0x084fe400078e02ff */
[----:B------:R-:W-:-:S04]  /*e3c0*/  IMAD.WIDE.U32 R2, R4, R2, RZ ;  /* 0x0000000204027225 */ /* 0x000fc800078e00ff */
[----:B------:R-:W-:-:S04]  /*e3d0*/  IMAD R4, R4, R8, R0 ;  /* 0x0000000804047224 */ /* 0x000fc800078e0200 */
[----:B------:R-:W-:Y:S01]  /*e3e0*/  IMAD.IADD R3, R3, 0x1, R4 ;  /* 0x0000000103037824 */ /* 0x000fe200078e0204 */
[----:B---3--:R-:W-:-:S04]  /*e3f0*/  IADD3 R0, PT, PT, R10, -R9, RZ ;  /* 0x800000090a007210 */ /* 0x008fc80007ffe0ff */
[----:B------:R-:W-:Y:S01]  /*e400*/  SHF.R.S32.HI R5, RZ, 0x1f, R0 ;  /* 0x0000001fff057819 */ /* 0x000fe20000011400 */
[----:B----4-:R-:W-:Y:S02]  /*e410*/  IMAD R4, R7, R0, RZ ;  /* 0x0000000007047224 */ /* 0x010fe400078e02ff */
[----:B------:R-:W-:-:S04]  /*e420*/  IMAD.WIDE.U32 R2, R0, R6, R2 ;  /* 0x0000000600027225 */ /* 0x000fc800078e0002 */
[----:B------:R-:W-:Y:S01]  /*e430*/  IMAD R0, R6, R5, R4 ;  /* 0x0000000506007224 */ /* 0x000fe200078e0204 */
[----:B------:R-:W-:-:S04]  /*e440*/  LEA R246, P0, R2, R246, 0x1 ;  /* 0x000000f602f67211 */ /* 0x000fc800078008ff */
[----:B------:R-:W-:-:S04]  /*e450*/  IADD3 R0, PT, PT, R3, R0, RZ ;  /* 0x0000000003007210 */ /* 0x000fc80007ffe0ff */
[----:B------:R-:W-:Y:S02]  /*e460*/  LEA.HI.X R245, R2, R245, R0, 0x1, P0 ;  /* 0x000000f502f57211 */ /* 0x000fe400000f0c00 */
.L_x_1882:
[----:B------:R-:W-:Y:S05]  /*e470*/  BSYNC.RECONVERGENT B0 ;  /* 0x0000000000007941 */ /* 0x000fea0003800200 */
.L_x_1880:
[----:B------:R-:W-:Y:S01]  /*e480*/  IMAD.SHL.U32 R14, R218, 0x40, RZ ;  /* 0x00000040da0e7824 */ /* 0x000fe200078e00ff */
[----:B------:R-:W-:Y:S02]  /*e490*/  ISETP.GE.AND P0, PT, R12, R252, PT ;  /* 0x000000fc0c00720c */ /* 0x000fe40003f06270 */
[----:B------:R-:W-:Y:S02]  /*e4a0*/  SHF.L.U64.HI R0, R218, 0x6, R219 ;  /* 0x00000006da007819 */ /* 0x000fe400000102db */
[----:B------:R-:W-:-:S04]  /*e4b0*/  IADD3 R2, P1, PT, R14, R246, RZ ;  /* 0x000000f60e027210 */ /* 0x000fc80007f3e0ff */
[----:B------:R-:W-:Y:S01]  /*e4c0*/  IADD3 R10, P2, PT, R2, R14, RZ ;  /* 0x0000000e020a7210 */ /* 0x000fe20007f5e0ff */
[----:B------:R-:W-:-:S03]  /*e4d0*/  IMAD.X R3, R0, 0x1, R245, P1 ;  /* 0x0000000100037824 */ /* 0x000fc600008e06f5 */
[-C--:B------:R-:W-:Y:S01]  /*e4e0*/  IADD3 R8, P1, PT, R10, R14.reuse, RZ ;  /* 0x0000000e0a087210 */ /* 0x080fe20007f3e0ff */
[----:B------:R-:W-:Y:S02]  /*e4f0*/  IMAD.X R11, R3, 0x1, R0, P2 ;  /* 0x00000001030b7824 */ /* 0x000fe400010e0600 */
[----:B------:R-:W-:Y:S01]  /*e500*/  @!P0 IMAD.MOV.U32 R4, RZ, RZ, R246 ;  /* 0x000000ffff048224 */ /* 0x000fe200078e00f6 */
[----:B------:R-:W-:Y:S01]  /*e510*/  IADD3 R6, P2, PT, R8, R14, RZ ;  /* 0x0000000e08067210 */ /* 0x000fe20007f5e0ff */
[----:B------:R-:W-:Y:S01]  /*e520*/  @!P0 IMAD.MOV.U32 R5, RZ, RZ, R245 ;  /* 0x000000ffff058224 */ /* 0x000fe200078e00f5 */
[----:B------:R-:W-:-:S04]  /*e530*/  IADD3.X R9, PT, PT, R11, R0, RZ, P1, !PT ;  /* 0x000000000b097210 */ /* 0x000fc80000ffe4ff */
        /* <DEDUP_REMOVED lines=28> */
[----:B------:R2:W-:Y:S01]  /*e700*/  @P0 STS.128 [R78+0x3000], RZ ;  /* 0x003000ff4e000388 */ /* 0x0005e20000000c00 */
[----:B------:R-:W-:-:S03]  /*e710*/  IADD3.X R3, PT, PT, R5, R0, RZ, P2, !PT ;  /* 0x0000000005037210 */ /* 0x000fc600017fe4ff */
        /* <DEDUP_REMOVED lines=18> */
.L_x_1879:
[----:B------:R-:W-:Y:S05]  /*e840*/  BSYNC.RECONVERGENT B1 ;  /* 0x0000000000017941 */ /* 0x000fea0003800200 */
.L_x_1878:
[----:B------:R-:W3:Y:S01]  /*e850*/  LD.E R0, desc[UR4][R134.64+0xdc] ;  /* 0x0000dc0486007980 */ /* 0x000ee2000c101900 */
[----:B------:R-:W-:Y:S01]  /*e860*/  FMNMX3.FTZ R20, R15, R121, R94, !PT ;  /* 0x000000790f147276 */ /* 0x000fe2000781005e */
        /* <DEDUP_REMOVED lines=63> */
[----:B------:R-:W-:-:S03]  /*ec60*/  FMNMX.FTZ R21, R235, R21, !PT ;  /* 0x00000015eb157209 */ /* 0x000fc60007810000 */
[----:B--2---:R-:W1:Y:S04]  /*ec70*/  SHFL.BFLY PT, R2, R20, 0x2, 0x1f ;  /* 0x0c401f0014027f89 */ /* 0x004e6800000e0000 */
[----:B------:R-:W2:Y:S01]  /*ec80*/  SHFL.BFLY PT, R3, R21, 0x2, 0x1f ;  /* 0x0c401f0015037f89 */ /* 0x000ea200000e0000 */
[----:B-1----:R-:W-:Y:S02]  /*ec90*/  FMNMX.FTZ R20, R20, R2, !PT ;  /* 0x0000000214147209 */ /* 0x002fe40007810000 */
[----:B--2---:R-:W-:-:S03]  /*eca0*/  FMNMX.FTZ R21, R21, R3, !PT ;  /* 0x0000000315157209 */ /* 0x004fc60007810000 */
[----:B------:R-:W1:Y:S04]  /*ecb0*/  SHFL.BFLY PT, R2, R20, 0x1, 0x1f ;  /* 0x0c201f0014027f89 */ /* 0x000e6800000e0000 */
[----:B------:R-:W2:Y:S01]  /*ecc0*/  SHFL.BFLY PT, R4, R21, 0x1, 0x1f ;  /* 0x0c201f0015047f89 */ /* 0x000ea200000e0000 */
[----:B-1----:R-:W-:Y:S02]  /*ecd0*/  FMNMX.FTZ R20, R20, R2, !PT ;  /* 0x0000000214147209 */ /* 0x002fe40007810000 */
[----:B------:R-:W-:Y:S02]  /*ece0*/  LOP3.LUT R2, R65, 0x120, R200, 0xf8, !PT ;  /* 0x0000012041027812 */ /* 0x000fe400078ef8c8 */
[----:B------:R-:W-:Y:S02]  /*ecf0*/  FSETP.NEU.FTZ.AND P0, PT, R20, -INF , PT ;  /* 0xff8000001400780b */ /* 0x000fe40003f1d000 */
[----:B--2---:R-:W-:-:S02]  /*ed00*/  FMNMX.FTZ R21, R21, R4, !PT ;  /* 0x0000000415157209 */ /* 0x004fc40007810000 */
[----:B------:R-:W-:-:S05]  /*ed10*/  LEA R65, R2, R199, 0x1 ;  /* 0x000000c702417211 */ /* 0x000fca00078e08ff */
[----:B------:R-:W1:Y:S04]  /*ed20*/  LDSM.16.MT88.4 R24, [R65+0x5000] ;  /* 0x005000004118783b */ /* 0x000e680000004200 */
[----:B------:R-:W-:Y:S04]  /*ed30*/  LDSM.16.MT88.4 R48, [R65+0x5800] ;  /* 0x005800004130783b */ /* 0x000fe80000004200 */
[----:B------:R-:W-:Y:S01]  /*ed40*/  LDSM.16.MT88.4 R52, [R65+0x5c00] ;  /* 0x005c00004134783b */ /* 0x000fe20000004200 */
[C---:B---3--:R-:W-:Y:S01]  /*ed50*/  FMUL.FTZ R3, R0.reuse, R20 ;  /* 0x0000001400037220 */ /* 0x048fe20000410000 */
[----:B------:R-:W-:-:S04]  /*ed60*/  FMUL.FTZ R5, R0, R21 ;  /* 0x0000001500057220 */ /* 0x000fc80000410000 */
[----:B------:R-:W-:Y:S02]  /*ed70*/  FSEL R3, R3, RZ, P0 ;  /* 0x000000ff03037208 */ /* 0x000fe40000000000 */
[----:B------:R-:W-:-:S03]  /*ed80*/  FSETP.NEU.FTZ.AND P0, PT, R21, -INF , PT ;  /* 0xff8000001500780b */ /* 0x000fc60003f1d000 */
[-CC-:B------:R-:W-:Y:S01]  /*ed90*/  FFMA.FTZ R2, R15, R0.reuse, -R3.reuse ;  /* 0x000000000f027223 */ /* 0x180fe20000010803 */
[----:B------:R-:W-:Y:S01]  /*eda0*/  FSEL R5, R5, RZ, P0 ;  /* 0x000000ff05057208 */ /* 0x000fe20000000000 */
[-CC-:B------:R-:W-:Y:S01]  /*edb0*/  FFMA.FTZ R4, R94, R0.reuse, -R3.reuse ;  /* 0x000000005e047223 */ /* 0x180fe20000010803 */
[----:B------:R-:W-:Y:S01]  /*edc0*/  IADD3 R15, PT, PT, R38, R65, RZ ;  /* 0x00000041260f7210 */ /* 0x000fe20007ffe0ff */
[----:B------:R2:W-:Y:S01]  /*edd0*/  MUFU.EX2 R23, R2 ;  /* 0x0000000200177308 */ /* 0x0005e20000000800 */
[-CC-:B------:R-:W-:Y:S01]  /*ede0*/  FFMA.FTZ R6, R121, R0.reuse, -R3.reuse ;  /* 0x0000000079067223 */ /* 0x180fe20000010803 */
[----:B------:R-:W-:Y:S02]  /*edf0*/  LDSM.16.MT88.4 R36, [R65+0x5400] ;  /* 0x005400004124783b */ /* 0x000fe40000004200 */
[----:B------:R3:W-:Y:S02]  /*ee00*/  MUFU.EX2 R72, R4 ;  /* 0x0000000400487308 */ /* 0x0007e40000000800 */
[----:B------:R-:W-:Y:S02]  /*ee10*/  LDSM.16.MT88.4 R44, [R15+0x5400] ;  /* 0x005400000f2c783b */ /* 0x000fe40000004200 */
[----:B------:R4:W5:Y:S02]  /*ee20*/  MUFU.EX2 R7, R6 ;  /* 0x0000000600077308 */ /* 0x0009640000000800 */
[----:B------:R-:W-:Y:S01]  /*ee30*/  LDSM.16.MT88.4 R56, [R15+0x5c00] ;  /* 0x005c00000f38783b */ /* 0x000fe20000004200 */
[----:B--2---:R-:W-:-:S04]  /*ee40*/  FFMA.FTZ R2, R127, R0, -R3 ;  /* 0x000000007f027223 */ /* 0x004fc80000010803 */
[----:B------:R2:W1:Y:S01]  /*ee50*/  MUFU.EX2 R208, R2 ;  /* 0x0000000200d07308 */ /* 0x0004620000000800 */
[-CC-:B---3--:R-:W-:Y:S02]  /*ee60*/  FFMA.FTZ R4, R16, R0.reuse, -R5.reuse ;  /* 0x0000000010047223 */ /* 0x188fe40000010805 */
[----:B------:R-:W3:Y:S01]  /*ee70*/  LDSM.16.MT88.4 R16, [R15+0x5000] ;  /* 0x005000000f10783b */ /* 0x000ee20000004200 */
[-C--:B----4-:R-:W-:Y:S01]  /*ee80*/  FFMA.FTZ R6, R161, R0.reuse, -R5 ;  /* 0x00000000a1067223 */ /* 0x090fe20000010805 */
[----:B------:R4:W-:Y:S01]  /*ee90*/  MUFU.EX2 R22, R4 ;  /* 0x0000000400167308 */ /* 0x0009e20000000800 */
[----:B-----5:R-:W-:Y:S01]  /*eea0*/  F2FP.F16.F32.PACK_AB R9, R7, R23 ;  /* 0x000000170709723e */ /* 0x020fe200000000ff */
[----:B------:R-:W-:Y:S02]  /*eeb0*/  FADD.FTZ R7, R23, R7 ;  /* 0x0000000717077221 */ /* 0x000fe40000010000 */
[----:B------:R5:W-:Y:S02]  /*eec0*/  MUFU.EX2 R205, R6 ;  /* 0x0000000600cd7308 */ /* 0x000be40000000800 */
[----:B------:R-:W-:Y:S01]  /*eed0*/  FADD.FTZ R7, R72, R7 ;  /* 0x0000000748077221 */ /* 0x000fe20000010000 */
[----:B--2---:R-:W-:Y:S01]  /*eee0*/  FFMA.FTZ R2, R138, R0, -R5 ;  /* 0x000000008a027223 */ /* 0x004fe20000010805 */
[----:B-1----:R-:W-:-:S03]  /*eef0*/  F2FP.F16.F32.PACK_AB R11, R208, R72 ;  /* 0x00000048d00b723e */ /* 0x002fc600000000ff */
[----:B------:R1:W2:Y:S01]  /*ef00*/  MUFU.EX2 R14, R2 ;  /* 0x00000002000e7308 */ /* 0x0002a20000000800 */
[----:B----4-:R-:W-:-:S04]  /*ef10*/  FFMA.FTZ R4, R108, R0, -R5 ;  /* 0x000000006c047223 */ /* 0x010fc80000010805 */
[----:B------:R4:W4:Y:S01]  /*ef20*/  MUFU.EX2 R68, R4 ;  /* 0x0000000400447308 */ /* 0x0009220000000800 */
[----:B-----5:R-:W-:-:S04]  /*ef30*/  FFMA.FTZ R6, R125, R0, -R5 ;  /* 0x000000007d067223 */ /* 0x020fc80000010805 */
[----:B------:R5:W-:Y:S01]  /*ef40*/  MUFU.EX2 R221, R6 ;  /* 0x0000000600dd7308 */ /* 0x000be20000000800 */
[----:B-1----:R-:W-:Y:S01]  /*ef50*/  FFMA.FTZ R2, R140, R0, -R5 ;  /* 0x000000008c027223 */ /* 0x002fe20000010805 */
[----:B--2---:R-:W-:Y:S01]  /*ef60*/  F2FP.F16.F32.PACK_AB R8, R14, R22 ;  /* 0x000000160e08723e */ /* 0x004fe200000000ff */
[----:B------:R-:W-:Y:S02]  /*ef70*/  FADD.FTZ R14, R22, R14 ;  /* 0x0000000e160e7221 */ /* 0x000fe40000010000 */
[----:B------:R1:W2:Y:S01]  /*ef80*/  MUFU.EX2 R204, R2 ;  /* 0x0000000200cc7308 */ /* 0x0002a20000000800 */
[----:B----4-:R-:W-:Y:S01]  /*ef90*/  FFMA.FTZ R4, R129, R0, -R3 ;  /* 0x0000000081047223 */ /* 0x010fe20000010803 */
[----:B------:R-:W-:-:S03]  /*efa0*/  FADD.FTZ R14, R68, R14 ;  /* 0x0000000e440e7221 */ /* 0x000fc60000010000 */
[----:B------:R4:W-:Y:S01]  /*efb0*/  MUFU.EX2 R138, R4 ;  /* 0x00000004008a7308 */ /* 0x0009e20000000800 */
[----:B-----5:R-:W-:-:S04]  /*efc0*/  FFMA.FTZ R6, R97, R0, -R5 ;  /* 0x0000000061067223 */ /* 0x020fc80000010805 */
[----:B------:R5:W-:Y:S01]  /*efd0*/  MUFU.EX2 R211, R6 ;  /* 0x0000000600d37308 */ /* 0x000be20000000800 */
[----:B-1----:R-:W-:Y:S01]  /*efe0*/  FFMA.FTZ R2, R102, R0, -R3 ;  /* 0x0000000066027223 */ /* 0x002fe20000010803 */
[----:B--2---:R-:W-:-:S03]  /*eff0*/  F2FP.F16.F32.PACK_AB R10, R204, R68 ;  /* 0x00000044cc0a723e */ /* 0x004fc600000000ff */
[----:B------:R1:W2:Y:S01]  /*f000*/  MUFU.EX2 R206, R2 ;  /* 0x0000000200ce7308 */ /* 0x0002a20000000800 */
[----:B----4-:R-:W-:-:S03]  /*f010*/  FFMA.FTZ R4, R87, R0, -R3 ;  /* 0x0000000057047223 */ /* 0x010fc60000010803 */
[----:B------:R-:W-:Y:S01]  /*f020*/  HMMA.16816.F32 R32, R8, R24, RZ ;  /* 0x000000180820723c */ /* 0x000fe200000018ff */
[----:B------:R4:W-:Y:S02]  /*f030*/  MUFU.EX2 R225, R4 ;  /* 0x0000000400e17308 */ /* 0x0009e40000000800 */
[----:B-----5:R-:W-:-:S04]  /*f040*/  FFMA.FTZ R6, R136, R0, -R5 ;  /* 0x0000000088067223 */ /* 0x020fc80000010805 */
[----:B------:R5:W-:Y:S01]  /*f050*/  MUFU.EX2 R198, R6 ;  /* 0x0000000600c67308 */ /* 0x000be20000000800 */
[----:B------:R-:W-:Y:S01]  /*f060*/  HMMA.16816.F32 R28, R8, R26, RZ ;  /* 0x0000001a081c723c */ /* 0x000fe200000018ff */
[----:B-1----:R-:W-:-:S04]  /*f070*/  FFMA.FTZ R2, R139, R0, -R5 ;  /* 0x000000008b027223 */ /* 0x002fc80000010805 */
[----:B------:R1:W1:Y:S01]  /*f080*/  MUFU.EX2 R139, R2 ;  /* 0x00000002008b7308 */ /* 0x0002620000000800 */
[-CC-:B----4-:R-:W-:Y:S02]  /*f090*/  FFMA.FTZ R4, R103, R0.reuse, -R5.reuse ;  /* 0x0000000067047223 */ /* 0x190fe40000010805 */
[----:B---3--:R-:W-:Y:S02]  /*f0a0*/  HMMA.16816.F32 R24, R8, R16, RZ ;  /* 0x000000100818723c */ /* 0x008fe400000018ff */
[----:B------:R3:W4:Y:S01]  /*f0b0*/  MUFU.EX2 R233, R4 ;  /* 0x0000000400e97308 */ /* 0x0007220000000800 */
[----:B-----5:R-:W-:-:S05]  /*f0c0*/  FFMA.FTZ R6, R96, R0, -R5 ;  /* 0x0000000060067223 */ /* 0x020fca0000010805 */
[----:B------:R-:W-:Y:S01]  /*f0d0*/  HMMA.16816.F32 R16, R8, R18, RZ ;  /* 0x000000120810723c */ /* 0x000fe200000018ff */
[----:B--2---:R-:W-:Y:S01]  /*f0e0*/  F2FP.F16.F32.PACK_AB R9, R206, R138 ;  /* 0x0000008ace09723e */ /* 0x004fe200000000ff */
[----:B-1----:R-:W-:Y:S01]  /*f0f0*/  FFMA.FTZ R2, R101, R0, -R3 ;  /* 0x0000000065027223 */ /* 0x002fe20000010803 */
[----:B------:R-:W-:-:S03]  /*f100*/  F2FP.F16.F32.PACK_AB R8, R139, R205 ;  /* 0x000000cd8b08723e */ /* 0x000fc600000000ff */
[----:B------:R1:W2:Y:S01]  /*f110*/  MUFU.EX2 R229, R2 ;  /* 0x0000000200e57308 */ /* 0x0002a20000000800 */
[----:B---3--:R-:W-:Y:S01]  /*f120*/  FFMA.FTZ R4, R100, R0, -R3 ;  /* 0x0000000064047223 */ /* 0x008fe20000010803 */
[----:B----4-:R-:W-:-:S03]  /*f130*/  F2FP.F16.F32.PACK_AB R10, R233, R221 ;  /* 0x000000dde90a723e */ /* 0x010fc600000000ff */
[----:B------:R3:W-:Y:S01]  /*f140*/  MUFU.EX2 R230, R4 ;  /* 0x0000000400e67308 */ /* 0x0007e20000000800 */
[----:B-1----:R-:W-:Y:S01]  /*f150*/  FFMA.FTZ R2, R124, R0, -R3 ;  /* 0x000000007c027223 */ /* 0x002fe20000010803 */
[----:B--2---:R-:W-:-:S03]  /*f160*/  F2FP.F16.F32.PACK_AB R11, R229, R225 ;  /* 0x000000e1e50b723e */ /* 0x004fc600000000ff */
[----:B------:R1:W2:Y:S01]  /*f170*/  MUFU.EX2 R228, R2 ;  /* 0x0000000200e47308 */ /* 0x0002a20000000800 */
[----:B---3--:R-:W-:-:S03]  /*f180*/  FFMA.FTZ R4, R69, R0, -R3 ;  /* 0x0000000045047223 */ /* 0x008fc60000010803 */
[C---:B------:R-:W-:Y:S01]  /*f190*/  HMMA.16816.F32 R40, R8.reuse, R36, R32 ;  /* 0x000000240828723c */ /* 0x040fe20000001820 */
[----:B------:R3:W-:Y:S07]  /*f1a0*/  MUFU.EX2 R232, R4 ;  /* 0x0000000400e87308 */ /* 0x0007ee0000000800 */
[----:B------:R-:W-:Y:S01]  /*f1b0*/  HMMA.16816.F32 R28, R8, R38, R28 ;  /* 0x00000026081c723c */ /* 0x000fe2000000181c */
[----:B------:R-:W4:Y:S02]  /*f1c0*/  LDSM.16.MT88.4 R36, [R15+0x5800] ;  /* 0x005800000f24783b */ /* 0x000f240000004200 */
[----:B-1----:R-:W-:-:S04]  /*f1d0*/  FFMA.FTZ R2, R86, R0, -R3 ;  /* 0x0000000056027223 */ /* 0x002fc80000010803 */
[----:B------:R1:W5:Y:S01]  /*f1e0*/  MUFU.EX2 R234, R2 ;  /* 0x0000000200ea7308 */ /* 0x0003620000000800 */
[----:B---3--:R-:W-:Y:S01]  /*f1f0*/  FFMA.FTZ R4, R169, R0, -R5 ;  /* 0x00000000a9047223 */ /* 0x008fe20000010805 */
[C---:B------:R-:W-:Y:S03]  /*f200*/  HMMA.16816.F32 R32, R8.reuse, R44, R24 ;  /* 0x0000002c0820723c */ /* 0x040fe60000001818 */
[----:B------:R3:W-:Y:S05]  /*f210*/  MUFU.EX2 R216, R4 ;  /* 0x0000000400d87308 */ /* 0x0007ea0000000800 */
[----:B------:R-:W-:Y:S03]  /*f220*/  HMMA.16816.F32 R16, R8, R46, R16 ;  /* 0x0000002e0810723c */ /* 0x000fe60000001810 */
[----:B--2---:R-:W-:Y:S01]  /*f230*/  F2FP.F16.F32.PACK_AB R9, R230, R228 ;  /* 0x000000e4e609723e */ /* 0x004fe200000000ff */
[----:B------:R-:W-:Y:S01]  /*f240*/  LDSM.16.MT88.4 R44, [R15+0x6000] ;  /* 0x006000000f2c783b */ /* 0x000fe20000004200 */
[----:B-1----:R-:W-:Y:S01]  /*f250*/  FFMA.FTZ R2, R74, R0, -R3 ;  /* 0x000000004a027223 */ /* 0x002fe20000010803 */
[----:B-----5:R-:W-:-:S03]  /*f260*/  F2FP.F16.F32.PACK_AB R11, R232, R234 ;  /* 0x000000eae80b723e */ /* 0x020fc600000000ff */
[----:B------:R1:W-:Y:S01]  /*f270*/  MUFU.EX2 R231, R2 ;  /* 0x0000000200e77308 */ /* 0x0003e20000000800 */
[----:B---3--:R-:W-:-:S04]  /*f280*/  FFMA.FTZ R4, R155, R0, -R5 ;  /* 0x000000009b047223 */ /* 0x008fc80000010805 */
[----:B------:R2:W-:Y:S01]  /*f290*/  MUFU.EX2 R223, R4 ;  /* 0x0000000400df7308 */ /* 0x0005e20000000800 */
[----:B-1----:R-:W-:-:S04]  /*f2a0*/  FFMA.FTZ R2, R159, R0, -R5 ;  /* 0x000000009f027223 */ /* 0x002fc80000010805 */
[----:B------:R1:W3:Y:S01]  /*f2b0*/  MUFU.EX2 R220, R2 ;  /* 0x0000000200dc7308 */ /* 0x0002e20000000800 */
[----:B--2---:R-:W-:-:S04]  /*f2c0*/  FFMA.FTZ R4, R79, R0, -R3 ;  /* 0x000000004f047223 */ /* 0x004fc80000010803 */
[----:B------:R2:W-:Y:S01]  /*f2d0*/  MUFU.EX2 R227, R4 ;  /* 0x0000000400e37308 */ /* 0x0005e20000000800 */
[----:B-1----:R-:W-:Y:S01]  /*f2e0*/  FFMA.FTZ R2, R137, R0, -R5 ;  /* 0x0000000089027223 */ /* 0x002fe20000010805 */
[----:B---3--:R-:W-:-:S03]  /*f2f0*/  F2FP.F16.F32.PACK_AB R8, R220, R216 ;  /* 0x000000d8dc08723e */ /* 0x008fc600000000ff */
[----:B------:R1:W3:Y:S01]  /*f300*/  MUFU.EX2 R224, R2 ;  /* 0x0000000200e07308 */ /* 0x0002e20000000800 */
[----:B--2---:R-:W-:-:S04]  /*f310*/  FFMA.FTZ R4, R146, R0, -R5 ;  /* 0x0000000092047223 */ /* 0x004fc80000010805 */
[----:B------:R2:W-:Y:S01]  /*f320*/  MUFU.EX2 R207, R4 ;  /* 0x0000000400cf7308 */ /* 0x0005e20000000800 */
[----:B-1----:R-:W-:Y:S01]  /*f330*/  FFMA.FTZ R2, R63, R0, -R3 ;  /* 0x000000003f027223 */ /* 0x002fe20000010803 */
[----:B---3--:R-:W-:-:S03]  /*f340*/  F2FP.F16.F32.PACK_AB R10, R224, R223 ;  /* 0x000000dfe00a723e */ /* 0x008fc600000000ff */
[----:B------:R1:W-:Y:S01]  /*f350*/  MUFU.EX2 R226, R2 ;  /* 0x0000000200e27308 */ /* 0x0003e20000000800 */
[----:B--2---:R-:W-:-:S03]  /*f360*/  FFMA.FTZ R4, R93, R0, -R5 ;  /* 0x000000005d047223 */ /* 0x004fc60000010805 */
[C---:B------:R-:W-:Y:S01]  /*f370*/  HMMA.16816.F32 R24, R8.reuse, R48, R40 ;  /* 0x000000300818723c */ /* 0x040fe20000001828 */
[----:B------:R2:W3:Y:S01]  /*f380*/  MUFU.EX2 R222, R4 ;  /* 0x0000000400de7308 */ /* 0x0004e20000000800 */
[----:B------:R-:W5:Y:S06]  /*f390*/  LDSM.16.MT88.4 R40, [R65+0x6000] ;  /* 0x006000004128783b */ /* 0x000f6c0000004200 */
[----:B------:R-:W-:Y:S01]  /*f3a0*/  HMMA.16816.F32 R28, R8, R50, R28 ;  /* 0x00000032081c723c */ /* 0x000fe2000000181c */
[----:B------:R-:W5:Y:S02]  /*f3b0*/  LDSM.16.MT88.4 R48, [R65+0x6400] ;  /* 0x006400004130783b */ /* 0x000f640000004200 */
[----:B-1----:R-:W-:-:S02]  /*f3c0*/  FFMA.FTZ R2, R120, R0, -R5 ;  /* 0x0000000078027223 */ /* 0x002fc40000010805 */
[----:B------:R1:W-:Y:S01]  /*f3d0*/  MUFU.EX2 R120, R6 ;  /* 0x0000000600787308 */ /* 0x0003e20000000800 */
[----:B--2---:R-:W-:-:S03]  /*f3e0*/  FFMA.FTZ R4, R114, R0, -R3 ;  /* 0x0000000072047223 */ /* 0x004fc60000010803 */
[----:B------:R2:W2:Y:S01]  /*f3f0*/  MUFU.EX2 R137, R2 ;  /* 0x0000000200897308 */ /* 0x0004a20000000800 */
[C---:B----4-:R-:W-:Y:S03]  /*f400*/  HMMA.16816.F32 R32, R8.reuse, R36, R32 ;  /* 0x000000240820723c */ /* 0x050fe60000001820 */
[----:B------:R4:W-:Y:S05]  /*f410*/  MUFU.EX2 R200, R4 ;  /* 0x0000000400c87308 */ /* 0x0009ea0000000800 */
[----:B------:R-:W-:Y:S03]  /*f420*/  HMMA.16816.F32 R16, R8, R38, R16 ;  /* 0x000000260810723c */ /* 0x000fe60000001810 */
[----:B------:R-:W-:Y:S01]  /*f430*/  F2FP.F16.F32.PACK_AB R9, R227, R231 ;  /* 0x000000e7e309723e */ /* 0x000fe200000000ff */
[-C--:B-1----:R-:W-:Y:S01]  /*f440*/  FFMA.FTZ R6, R132, R0.reuse, -R5 ;  /* 0x0000000084067223 */ /* 0x082fe20000010805 */
[----:B---3--:R-:W-:Y:S01]  /*f450*/  F2FP.F16.F32.PACK_AB R10, R222, R211 ;  /* 0x000000d3de0a723e */ /* 0x008fe200000000ff */
[----:B--2---:R-:W-:Y:S01]  /*f460*/  FFMA.FTZ R2, R90, R0, -R3 ;  /* 0x000000005a027223 */ /* 0x004fe20000010803 */
[----:B------:R-:W-:Y:S01]  /*f470*/  F2FP.F16.F32.PACK_AB R8, R137, R207 ;  /* 0x000000cf8908723e */ /* 0x000fe200000000ff */
[----:B------:R1:W-:Y:S01]  /*f480*/  MUFU.EX2 R108, R6 ;  /* 0x00000006006c7308 */ /* 0x0003e20000000800 */
[----:B------:R-:W-:Y:S01]  /*f490*/  MOV R132, R244 ;  /* 0x000000f400847202 */ /* 0x000fe20000000f00 */
[----:B----4-:R-:W-:-:S02]  /*f4a0*/  FFMA.FTZ R4, R166, R0, -R5 ;  /* 0x00000000a6047223 */ /* 0x010fc40000010805 */
[----:B------:R2:W3:Y:S01]  /*f4b0*/  MUFU.EX2 R203, R2 ;  /* 0x0000000200cb7308 */ /* 0x0004e20000000800 */
[----:B------:R-:W-:-:S03]  /*f4c0*/  ISETP.GT.AND P0, PT, R239, R132, PT ;  /* 0x00000084ef00720c */ /* 0x000fc60003f04270 */
[----:B------:R4:W-:Y:S01]  /*f4d0*/  MUFU.EX2 R196, R4 ;  /* 0x0000000400c47308 */ /* 0x0009e20000000800 */
[-C--:B-1----:R-:W-:Y:S01]  /*f4e0*/  FFMA.FTZ R6, R95, R0.reuse, -R5 ;  /* 0x000000005f067223 */ /* 0x082fe20000010805 */
[----:B--2---:R-:W-:Y:S01]  /*f4f0*/  FFMA.FTZ R2, R143, R0, -R3 ;  /* 0x000000008f027223 */ /* 0x004fe20000010803 */
[----:B---3--:R-:W-:-:S03]  /*f500*/  F2FP.F16.F32.PACK_AB R11, R203, R226 ;  /* 0x000000e2cb0b723e */ /* 0x008fc600000000ff */
[----:B------:R1:W2:Y:S01]  /*f510*/  MUFU.EX2 R202, R2 ;  /* 0x0000000200ca7308 */ /* 0x0002a20000000800 */
[----:B----4-:R-:W-:-:S03]  /*f520*/  FFMA.FTZ R4, R119, R0, -R5 ;  /* 0x0000000077047223 */ /* 0x010fc60000010805 */
[C---:B------:R-:W-:Y:S01]  /*f530*/  HMMA.16816.F32 R36, R8.reuse, R52, R24 ;  /* 0x000000340824723c */ /* 0x040fe20000001818 */
[----:B------:R3:W4:Y:S07]  /*f540*/  MUFU.EX2 R199, R4 ;  /* 0x0000000400c77308 */ /* 0x00072e0000000800 */
[----:B------:R-:W-:Y:S01]  /*f550*/  HMMA.16816.F32 R28, R8, R54, R28 ;  /* 0x00000036081c723c */ /* 0x000fe2000000181c */
[----:B------:R-:W-:Y:S02]  /*f560*/  LDSM.16.MT88.4 R52, [R65+0x6800] ;  /* 0x006800004134783b */ /* 0x000fe40000004200 */
[----:B-1----:R-:W-:-:S04]  /*f570*/  FFMA.FTZ R2, R107, R0, -R3 ;  /* 0x000000006b027223 */ /* 0x002fc80000010803 */
[----:B------:R1:W-:Y:S01]  /*f580*/  MUFU.EX2 R201, R2 ;  /* 0x0000000200c97308 */ /* 0x0003e20000000800 */
[----:B---3--:R-:W-:Y:S01]  /*f590*/  FFMA.FTZ R4, R99, R0, -R3 ;  /* 0x0000000063047223 */ /* 0x008fe20000010803 */
[C---:B------:R-:W-:Y:S03]  /*f5a0*/  HMMA.16816.F32 R24, R8.reuse, R56, R32 ;  /* 0x000000380818723c */ /* 0x040fe60000001820 */
[----:B------:R3:W-:Y:S05]  /*f5b0*/  MUFU.EX2 R159, R4 ;  /* 0x00000004009f7308 */ /* 0x0007ea0000000800 */
[----:B------:R-:W-:Y:S03]  /*f5c0*/  HMMA.16816.F32 R16, R8, R58, R16 ;  /* 0x0000003a0810723c */ /* 0x000fe60000001810 */
[----:B--2---:R-:W-:Y:S01]  /*f5d0*/  F2FP.F16.F32.PACK_AB R9, R200, R202 ;  /* 0x000000cac809723e */ /* 0x004fe200000000ff */
[----:B------:R-:W-:Y:S01]  /*f5e0*/  LDSM.16.MT88.4 R56, [R15+0x6800] ;  /* 0x006800000f38783b */ /* 0x000fe20000004200 */
[----:B----4-:R-:W-:Y:S01]  /*f5f0*/  F2FP.F16.F32.PACK_AB R10, R199, R198 ;  /* 0x000000c6c70a723e */ /* 0x010fe200000000ff */
[----:B-1----:R-:W-:-:S04]  /*f600*/  FFMA.FTZ R2, R154, R0, -R5 ;  /* 0x000000009a027223 */ /* 0x002fc80000010805 */
[----:B------:R1:W2:Y:S01]  /*f610*/  MUFU.EX2 R169, R2 ;  /* 0x0000000200a97308 */ /* 0x0002a20000000800 */
[----:B---3--:R-:W-:-:S04]  /*f620*/  FFMA.FTZ R4, R67, R0, -R3 ;  /* 0x0000000043047223 */ /* 0x008fc80000010803 */
[----:B------:R3:W-:Y:S01]  /*f630*/  MUFU.EX2 R154, R4 ;  /* 0x00000004009a7308 */ /* 0x0007e20000000800 */
[----:B-1----:R-:W-:Y:S01]  /*f640*/  FFMA.FTZ R2, R113, R0, -R3 ;  /* 0x0000000071027223 */ /* 0x002fe20000010803 */
[----:B--2---:R-:W-:-:S03]  /*f650*/  F2FP.F16.F32.PACK_AB R8, R169, R196 ;  /* 0x000000c4a908723e */ /* 0x004fc600000000ff */
[----:B------:R1:W2:Y:S01]  /*f660*/  MUFU.EX2 R161, R2 ;  /* 0x0000000200a17308 */ /* 0x0002a20000000800 */
[----:B---3--:R-:W-:-:S04]  /*f670*/  FFMA.FTZ R4, R168, R0, -R5 ;  /* 0x00000000a8047223 */ /* 0x008fc80000010805 */
[----:B------:R3:W-:Y:S01]  /*f680*/  MUFU.EX2 R140, R4 ;  /* 0x00000004008c7308 */ /* 0x0007e20000000800 */
[----:B-1----:R-:W-:Y:S01]  /*f690*/  FFMA.FTZ R2, R123, R0, -R3 ;  /* 0x000000007b027223 */ /* 0x002fe20000010803 */
[----:B--2---:R-:W-:-:S03]  /*f6a0*/  F2FP.F16.F32.PACK_AB R11, R161, R201 ;  /* 0x000000c9a10b723e */ /* 0x004fc600000000ff */
[----:B------:R1:W2:Y:S01]  /*f6b0*/  MUFU.EX2 R146, R2 ;  /* 0x0000000200927308 */ /* 0x0002a20000000800 */
[----:B---3--:R-:W-:-:S03]  /*f6c0*/  FFMA.FTZ R4, R153, R0, -R5 ;  /* 0x0000000099047223 */ /* 0x008fc60000010805 */
[C---:B-----5:R-:W-:Y:S01]  /*f6d0*/  HMMA.16816.F32 R36, R8.reuse, R40, R36 ;  /* 0x000000280824723c */ /* 0x060fe20000001824 */
[----:B------:R3:W-:Y:S07]  /*f6e0*/  MUFU.EX2 R127, R4 ;  /* 0x00000004007f7308 */ /* 0x0007ee0000000800 */
[----:B------:R-:W-:Y:S01]  /*f6f0*/  HMMA.16816.F32 R28, R8, R42, R28 ;  /* 0x0000002a081c723c */ /* 0x000fe2000000181c */
[----:B------:R-:W4:Y:S02]  /*f700*/  LDSM.16.MT88.4 R40, [R15+0x6400] ;  /* 0x006400000f28783b */ /* 0x000f240000004200 */
[----:B-1----:R-:W-:-:S04]  /*f710*/  FFMA.FTZ R2, R83, R0, -R3 ;  /* 0x0000000053027223 */ /* 0x002fc80000010803 */
[----:B------:R1:W5:Y:S01]  /*f720*/  MUFU.EX2 R166, R2 ;  /* 0x0000000200a67308 */ /* 0x0003620000000800 */
[--C-:B---3--:R-:W-:Y:S01]  /*f730*/  FFMA.FTZ R4, R77, R0, -R3.reuse ;  /* 0x000000004d047223 */ /* 0x108fe20000010803 */
        /* <DEDUP_REMOVED lines=17> */
[-CC-:B--2---:R-:W-:Y:S01]  /*f850*/  FFMA.FTZ R4, R112, R0.reuse, -R3.reuse ;  /* 0x0000000070047223 */ /* 0x184fe20000010803 */
[----:B-1----:R-:W-:Y:S01]  /*f860*/  FFMA.FTZ R2, R62, R0, -R3 ;  /* 0x000000003e027223 */ /* 0x002fe20000010803 */
[----:B---3--:R-:W-:-:S03]  /*f870*/  F2FP.F16.F32.PACK_AB R10, R129, R127 ;  /* 0x0000007f810a723e */ /* 0x008fc600000000ff */
[----:B------:R1:W-:Y:S04]  /*f880*/  MUFU.EX2 R133, R2 ;  /* 0x0000000200857308 */ /* 0x0003e80000000800 */
[C---:B------:R-:W-:Y:S08]  /*f890*/  HMMA.16816.F32 R24, R8.reuse, R48, R36 ;  /* 0x000000300818723c */ /* 0x040ff00000001824 */
[----:B----4-:R-:W-:Y:S03]  /*f8a0*/  HMMA.16816.F32 R32, R8, R40, R32 ;  /* 0x000000280820723c */ /* 0x010fe60000001820 */
[----:B-1----:R-:W-:-:S02]  /*f8b0*/  FFMA.FTZ R2, R118, R0, -R5 ;  /* 0x0000000076027223 */ /* 0x002fc40000010805 */
[----:B------:R1:W-:Y:S04]  /*f8c0*/  MUFU.EX2 R118, R4 ;  /* 0x0000000400767308 */ /* 0x0003e80000000800 */
[----:B------:R2:W3:Y:S01]  /*f8d0*/  MUFU.EX2 R121, R2 ;  /* 0x0000000200797308 */ /* 0x0004e20000000800 */
[C---:B------:R-:W-:Y:S01]  /*f8e0*/  HMMA.16816.F32 R16, R8.reuse, R42, R16 ;  /* 0x0000002a0810723c */ /* 0x040fe20000001810 */
[----:B------:R-:W4:Y:S07]  /*f8f0*/  LDSM.16.MT88.4 R40, [R65+0x6c00] ;  /* 0x006c00004128783b */ /* 0x000f2e0000004200 */
[----:B------:R-:W-:Y:S03]  /*f900*/  HMMA.16816.F32 R28, R8, R50, R28 ;  /* 0x00000032081c723c */ /* 0x000fe6000000181c */
[----:B-1----:R-:W-:Y:S01]  /*f910*/  FFMA.FTZ R4, R165, R0, -R5 ;  /* 0x00000000a5047223 */ /* 0x002fe20000010805 */
[----:B------:R-:W-:Y:S01]  /*f920*/  F2FP.F16.F32.PACK_AB R9, R143, R155 ;  /* 0x0000009b8f09723e */ /* 0x000fe200000000ff */
[----:B------:R-:W1:Y:S01]  /*f930*/  LDSM.16.MT88.4 R48, [R65+0x7000] ;  /* 0x007000004130783b */ /* 0x000e620000004200 */
[----:B------:R-:W-:Y:S01]  /*f940*/  F2FP.F16.F32.PACK_AB R10, R123, R120 ;  /* 0x000000787b0a723e */ /* 0x000fe200000000ff */
[----:B--2---:R-:W-:Y:S01]  /*f950*/  FFMA.FTZ R2, R89, R0, -R3 ;  /* 0x0000000059027223 */ /* 0x004fe20000010803 */
[----:B------:R2:W-:Y:S01]  /*f960*/  MUFU.EX2 R107, R4 ;  /* 0x00000004006b7308 */ /* 0x0005e20000000800 */
[----:B---3--:R-:W-:-:S03]  /*f970*/  F2FP.F16.F32.PACK_AB R8, R121, R124 ;  /* 0x0000007c7908723e */ /* 0x008fc600000000ff */
[----:B------:R3:W5:Y:S04]  /*f980*/  MUFU.EX2 R119, R2 ;  /* 0x0000000200777308 */ /* 0x0007680000000800 */
[----:B------:R4:W-:Y:S01]  /*f990*/  MUFU.EX2 R89, R6 ;  /* 0x0000000600597308 */ /* 0x0009e20000000800 */
[-C--:B--2---:R-:W-:Y:S01]  /*f9a0*/  FFMA.FTZ R4, R117, R0.reuse, -R5 ;  /* 0x0000000075047223 */ /* 0x084fe20000010805 */
[----:B---3--:R-:W-:Y:S01]  /*f9b0*/  FFMA.FTZ R2, R142, R0, -R3 ;  /* 0x000000008e027223 */ /* 0x008fe20000010803 */
[----:B-----5:R-:W-:-:S03]  /*f9c0*/  F2FP.F16.F32.PACK_AB R11, R119, R133 ;  /* 0x00000085770b723e */ /* 0x020fc600000000ff */
[----:B------:R2:W3:Y:S01]  /*f9d0*/  MUFU.EX2 R113, R2 ;  /* 0x0000000200717308 */ /* 0x0004e20000000800 */
[----:B----4-:R-:W-:-:S03]  /*f9e0*/  FFMA.FTZ R6, R130, R0, -R5 ;  /* 0x0000000082067223 */ /* 0x010fc60000010805 */
[C---:B------:R-:W-:Y:S01]  /*f9f0*/  HMMA.16816.F32 R36, R8.reuse, R52, R24 ;  /* 0x000000340824723c */ /* 0x040fe20000001818 */
[----:B------:R4:W-:Y:S07]  /*fa00*/  MUFU.EX2 R79, R6 ;  /* 0x00000006004f7308 */ /* 0x0009ee0000000800 */
[----:B------:R-:W-:Y:S01]  /*fa10*/  HMMA.16816.F32 R24, R8, R54, R28 ;  /* 0x000000360818723c */ /* 0x000fe2000000181c */
[----:B------:R-:W-:Y:S02]  /*fa20*/  LDSM.16.MT88.4 R52, [R65+0x7400] ;  /* 0x007400004134783b */ /* 0x000fe40000004200 */
[----:B--2---:R-:W-:-:S04]  /*fa30*/  FFMA.FTZ R2, R106, R0, -R3 ;  /* 0x000000006a027223 */ /* 0x004fc80000010803 */
[----:B------:R2:W-:Y:S01]  /*fa40*/  MUFU.EX2 R114, R2 ;  /* 0x0000000200727308 */ /* 0x0005e20000000800 */
[-C--:B----4-:R-:W-:Y:S01]  /*fa50*/  FFMA.FTZ R6, R75, R0.reuse, -R3 ;  /* 0x000000004b067223 */ /* 0x090fe20000010803 */
[C---:B------:R-:W-:Y:S03]  /*fa60*/  HMMA.16816.F32 R28, R8.reuse, R56, R32 ;  /* 0x00000038081c723c */ /* 0x040fe60000001820 */
[----:B------:R4:W-:Y:S05]  /*fa70*/  MUFU.EX2 R75, R6 ;  /* 0x00000006004b7308 */ /* 0x0009ea0000000800 */
[----:B------:R-:W-:Y:S03]  /*fa80*/  HMMA.16816.F32 R16, R8, R58, R16 ;  /* 0x0000003a0810723c */ /* 0x000fe60000001810 */
[----:B---3--:R-:W-:Y:S01]  /*fa90*/  F2FP.F16.F32.PACK_AB R9, R118, R113 ;  /* 0x000000717609723e */ /* 0x008fe200000000ff */
[----:B--2---:R-:W-:-:S04]  /*faa0*/  FFMA.FTZ R2, R152, R0, -R5 ;  /* 0x0000000098027223 */ /* 0x004fc80000010805 */
[----:B------:R2:W3:Y:S01]  /*fab0*/  MUFU.EX2 R112, R2 ;  /* 0x0000000200707308 */ /* 0x0004e20000000800 */
[----:B----4-:R-:W-:Y:S01]  /*fac0*/  FADD.FTZ R6, R208, R7 ;  /* 0x00000007d0067221 */ /* 0x010fe20000010000 */
[----:B------:R-:W-:Y:S01]  /*fad0*/  FADD.FTZ R7, R204, R14 ;  /* 0x0000000ecc077221 */ /* 0x000fe20000010000 */
[-CC-:B--2---:R-:W-:Y:S01]  /*fae0*/  FFMA.FTZ R2, R111, R0.reuse, -R3.reuse ;  /* 0x000000006f027223 */ /* 0x184fe20000010803 */
[----:B---3--:R-:W-:Y:S01]  /*faf0*/  F2FP.F16.F32.PACK_AB R8, R112, R107 ;  /* 0x0000006b7008723e */ /* 0x008fe200000000ff */
[----:B------:R2:W3:Y:S04]  /*fb00*/  MUFU.EX2 R111, R4 ;  /* 0x00000004006f7308 */ /* 0x0004e80000000800 */
[----:B------:R4:W5:Y:S01]  /*fb10*/  MUFU.EX2 R106, R2 ;  /* 0x00000002006a7308 */ /* 0x0009620000000800 */
[--C-:B--2---:R-:W-:Y:S01]  /*fb20*/  FFMA.FTZ R4, R98, R0, -R3.reuse ;  /* 0x0000000062047223 */ /* 0x104fe20000010803 */
[----:B---3--:R-:W-:Y:S01]  /*fb30*/  F2FP.F16.F32.PACK_AB R10, R111, R108 ;  /* 0x0000006c6f0a723e */ /* 0x008fe200000000ff */
[----:B----4-:R-:W-:-:S02]  /*fb40*/  FFMA.FTZ R2, R122, R0, -R3 ;  /* 0x000000007a027223 */ /* 0x010fc40000010803 */
[----:B------:R2:W-:Y:S01]  /*fb50*/  MUFU.EX2 R100, R4 ;  /* 0x0000000400647308 */ /* 0x0005e20000000800 */
[----:B-----5:R-:W-:-:S03]  /*fb60*/  F2FP.F16.F32.PACK_AB R11, R106, R114 ;  /* 0x000000726a0b723e */ /* 0x020fc600000000ff */
[----:B------:R3:W4:Y:S04]  /*fb70*/  MUFU.EX2 R99, R2 ;  /* 0x0000000200637308 */ /* 0x0007280000000800 */
[----:B------:R-:W-:Y:S03]  /*fb80*/  HMMA.16816.F32 R36, R8, R40, R36 ;  /* 0x000000280824723c */ /* 0x000fe60000001824 */
[----:B--2---:R-:W-:-:S05]  /*fb90*/  FFMA.FTZ R4, R66, R0, -R3 ;  /* 0x0000000042047223 */ /* 0x004fca0000010803 */
[C---:B------:R-:W-:Y:S01]  /*fba0*/  HMMA.16816.F32 R32, R8.reuse, R42, R24 ;  /* 0x0000002a0820723c */ /* 0x040fe20000001818 */
[----:B------:R-:W2:Y:S02]  /*fbb0*/  LDSM.16.MT88.4 R40, [R15+0x7000] ;  /* 0x007000000f28783b */ /* 0x000ea40000004200 */
[-C--:B---3--:R-:W-:Y:S01]  /*fbc0*/  FFMA.FTZ R2, R81, R0.reuse, -R3 ;  /* 0x0000000051027223 */ /* 0x088fe20000010803 */
[----:B------:R3:W-:Y:S04]  /*fbd0*/  MUFU.EX2 R101, R4 ;  /* 0x0000000400657308 */ /* 0x0007e80000000800 */
[----:B------:R5:W1:Y:S01]  /*fbe0*/  MUFU.EX2 R103, R2 ;  /* 0x0000000200677308 */ /* 0x000a620000000800 */
[C---:B------:R-:W-:Y:S08]  /*fbf0*/  HMMA.16816.F32 R28, R8.reuse, R44, R28 ;  /* 0x0000002c081c723c */ /* 0x040ff0000000181c */
[----:B------:R-:W-:Y:S03]  /*fc00*/  HMMA.16816.F32 R16, R8, R46, R16 ;  /* 0x0000002e0810723c */ /* 0x000fe60000001810 */
[-C--:B---3--:R-:W-:Y:S01]  /*fc10*/  FFMA.FTZ R4, R167, R0.reuse, -R5 ;  /* 0x00000000a7047223 */ /* 0x088fe20000010805 */
[----:B------:R-:W3:Y:S01]  /*fc20*/  LDSM.16.MT88.4 R44, [R15+0x7400] ;  /* 0x007400000f2c783b */ /* 0x000ee20000004200 */
[----:B----4-:R-:W-:Y:S01]  /*fc30*/  F2FP.F16.F32.PACK_AB R9, R100, R99 ;  /* 0x000000636409723e */ /* 0x010fe200000000ff */
[----:B-----5:R-:W-:Y:S01]  /*fc40*/  FFMA.FTZ R2, R70, R0, -R3 ;  /* 0x0000000046027223 */ /* 0x020fe20000010803 */
[----:B------:R4:W-:Y:S01]  /*fc50*/  MUFU.EX2 R93, R4 ;  /* 0x00000004005d7308 */ /* 0x0009e20000000800 */
[----:B-1----:R-:W-:-:S03]  /*fc60*/  F2FP.F16.F32.PACK_AB R11, R101, R103 ;  /* 0x00000067650b723e */ /* 0x002fc600000000ff */
[----:B------:R1:W-:Y:S01]  /*fc70*/  MUFU.EX2 R102, R2 ;  /* 0x0000000200667308 */ /* 0x0003e20000000800 */
[-CC-:B----4-:R-:W-:Y:S01]  /*fc80*/  FFMA.FTZ R4, R151, R0.reuse, -R5.reuse ;  /* 0x0000000097047223 */ /* 0x190fe20000010805 */
[----:B-1----:R-:W-:-:S03]  /*fc90*/  FFMA.FTZ R2, R157, R0, -R5 ;  /* 0x000000009d027223 */ /* 0x002fc60000010805 */
[----:B------:R1:W-:Y:S04]  /*fca0*/  MUFU.EX2 R96, R4 ;  /* 0x0000000400607308 */ /* 0x0003e80000000800 */
[----:B------:R4:W5:Y:S01]  /*fcb0*/  MUFU.EX2 R90, R2 ;  /* 0x00000002005a7308 */ /* 0x0009620000000800 */
[-C--:B-1----:R-:W-:Y:S01]  /*fcc0*/  FFMA.FTZ R4, R76, R0.reuse, -R3 ;  /* 0x000000004c047223 */ /* 0x082fe20000010803 */
[----:B----4-:R-:W-:-:S03]  /*fcd0*/  FFMA.FTZ R2, R131, R0, -R5 ;  /* 0x0000000083027223 */ /* 0x010fc60000010805 */
[----:B------:R1:W-:Y:S01]  /*fce0*/  MUFU.EX2 R94, R4 ;  /* 0x00000004005e7308 */ /* 0x0003e20000000800 */
[----:B-----5:R-:W-:-:S03]  /*fcf0*/  F2FP.F16.F32.PACK_AB R8, R90, R93 ;  /* 0x0000005d5a08723e */ /* 0x020fc600000000ff */
[----:B------:R4:W5:Y:S01]  /*fd00*/  MUFU.EX2 R97, R2 ;  /* 0x0000000200617308 */ /* 0x0009620000000800 */
[-C--:B-1----:R-:W-:Y:S01]  /*fd10*/  FFMA.FTZ R4, R144, R0.reuse, -R5 ;  /* 0x0000000090047223 */ /* 0x082fe20000010805 */
[----:B----4-:R-:W-:-:S03]  /*fd20*/  FFMA.FTZ R2, R60, R0, -R3 ;  /* 0x000000003c027223 */ /* 0x010fc60000010803 */
[----:B------:R1:W-:Y:S01]  /*fd30*/  MUFU.EX2 R92, R4 ;  /* 0x00000004005c7308 */ /* 0x0003e20000000800 */
[----:B-----5:R-:W-:-:S03]  /*fd40*/  F2FP.F16.F32.PACK_AB R10, R97, R96 ;  /* 0x00000060610a723e */ /* 0x020fc600000000ff */
[----:B------:R4:W-:Y:S04]  /*fd50*/  MUFU.EX2 R98, R2 ;  /* 0x0000000200627308 */ /* 0x0009e80000000800 */
[----:B------:R-:W-:Y:S01]  /*fd60*/  HMMA.16816.F32 R24, R8, R48, R36 ;  /* 0x000000300818723c */ /* 0x000fe20000001824 */
[----:B------:R-:W5:Y:S02]  /*fd70*/  LDSM.16.MT88.4 R36, [R65+0x7800] ;  /* 0x007800004124783b */ /* 0x000f640000004200 */
[----:B-1----:R-:W-:-:S05]  /*fd80*/  FFMA.FTZ R4, R91, R0, -R5 ;  /* 0x000000005b047223 */ /* 0x002fca0000010805 */
[----:B------:R-:W-:Y:S01]  /*fd90*/  HMMA.16816.F32 R32, R8, R50, R32 ;  /* 0x000000320820723c */ /* 0x000fe20000001820 */
[----:B------:R-:W-:Y:S02]  /*fda0*/  LDSM.16.MT88.4 R48, [R65+0x7c00] ;  /* 0x007c00004130783b */ /* 0x000fe40000004200 */
[----:B----4-:R-:W-:-:S04]  /*fdb0*/  FFMA.FTZ R2, R116, R0, -R5 ;  /* 0x0000000074027223 */ /* 0x010fc80000010805 */
[----:B------:R1:W4:Y:S01]  /*fdc0*/  MUFU.EX2 R87, R2 ;  /* 0x0000000200577308 */ /* 0x0003220000000800 */
[C---:B--2---:R-:W-:Y:S08]  /*fdd0*/  HMMA.16816.F32 R28, R8.reuse, R40, R28 ;  /* 0x00000028081c723c */ /* 0x044ff0000000181c */
[----:B------:R-:W-:Y:S01]  /*fde0*/  HMMA.16816.F32 R16, R8, R42, R16 ;  /* 0x0000002a0810723c */ /* 0x000fe20000001810 */
[----:B------:R-:W2:Y:S02]  /*fdf0*/  LDSM.16.MT88.4 R40, [R15+0x7800] ;  /* 0x007800000f28783b */ /* 0x000ea40000004200 */
[----:B------:R-:W-:Y:S01]  /*fe00*/  F2FP.F16.F32.PACK_AB R9, R94, R102 ;  /* 0x000000665e09723e */ /* 0x000fe200000000ff */
[--C-:B-1----:R-:W-:Y:S01]  /*fe10*/  FFMA.FTZ R2, R88, R0, -R3.reuse ;  /* 0x0000000058027223 */ /* 0x102fe20000010803 */
[----:B----4-:R-:W-:Y:S01]  /*fe20*/  F2FP.F16.F32.PACK_AB R8, R87, R92 ;  /* 0x0000005c5708723e */ /* 0x010fe200000000ff */
[----:B------:R1:W4:Y:S04]  /*fe30*/  MUFU.EX2 R88, R4 ;  /* 0x0000000400587308 */ /* 0x0003280000000800 */
[----:B------:R3:W5:Y:S01]  /*fe40*/  MUFU.EX2 R86, R2 ;  /* 0x0000000200567308 */ /* 0x0007620000000800 */
[-CC-:B-1----:R-:W-:Y:S01]  /*fe50*/  FFMA.FTZ R4, R110, R0.reuse, -R3.reuse ;  /* 0x000000006e047223 */ /* 0x182fe20000010803 */
[----:B----4-:R-:W-:Y:S01]  /*fe60*/  F2FP.F16.F32.PACK_AB R10, R88, R89 ;  /* 0x00000059580a723e */ /* 0x010fe200000000ff */
[----:B---3--:R-:W-:-:S02]  /*fe70*/  FFMA.FTZ R2, R141, R0, -R3 ;  /* 0x000000008d027223 */ /* 0x008fc40000010803 */
[----:B------:R1:W-:Y:S01]  /*fe80*/  MUFU.EX2 R84, R4 ;  /* 0x0000000400547308 */ /* 0x0003e20000000800 */
[----:B-----5:R-:W-:-:S03]  /*fe90*/  F2FP.F16.F32.PACK_AB R11, R86, R98 ;  /* 0x00000062560b723e */ /* 0x020fc600000000ff */
[----:B------:R3:W4:Y:S04]  /*fea0*/  MUFU.EX2 R82, R2 ;  /* 0x0000000200527308 */ /* 0x0007280000000800 */
[----:B------:R-:W-:Y:S03]  /*feb0*/  HMMA.16816.F32 R24, R8, R52, R24 ;  /* 0x000000340818723c */ /* 0x000fe60000001818 */
[----:B-1----:R-:W-:-:S05]  /*fec0*/  FFMA.FTZ R4, R164, R0, -R5 ;  /* 0x00000000a4047223 */ /* 0x002fca0000010805 */
[C---:B------:R-:W-:Y:S03]  /*fed0*/  HMMA.16816.F32 R32, R8.reuse, R54, R32 ;  /* 0x000000360820723c */ /* 0x040fe60000001820 */
[-C--:B---3--:R-:W-:Y:S01]  /*fee0*/  FFMA.FTZ R2, R105, R0.reuse, -R3 ;  /* 0x0000000069027223 */ /* 0x088fe20000010803 */
[----:B------:R1:W-:Y:S04]  /*fef0*/  MUFU.EX2 R77, R4 ;  /* 0x00000004004d7308 */ /* 0x0003e80000000800 */
[----:B------:R3:W-:Y:S01]  /*ff00*/  MUFU.EX2 R83, R2 ;  /* 0x0000000200537308 */ /* 0x0007e20000000800 */
[C---:B------:R-:W-:Y:S08]  /*ff10*/  HMMA.16816.F32 R28, R8.reuse, R44, R28 ;  /* 0x0000002c081c723c */ /* 0x040ff0000000181c */
[----:B------:R-:W-:Y:S03]  /*ff20*/  HMMA.16816.F32 R16, R8, R46, R16 ;  /* 0x0000002e0810723c */ /* 0x000fe60000001810 */
[--C-:B-1----:R-:W-:Y:S01]  /*ff30*/  FFMA.FTZ R4, R115, R0, -R5.reuse ;  /* 0x0000000073047223 */ /* 0x102fe20000010805 */
[----:B------:R-:W1:Y:S01]  /*ff40*/  LDSM.16.MT88.4 R44, [R15+0x7c00] ;  /* 0x007c00000f2c783b */ /* 0x000e620000004200 */
[----:B----4-:R-:W-:Y:S01]  /*ff50*/  F2FP.F16.F32.PACK_AB R9, R84, R82 ;  /* 0x000000525409723e */ /* 0x010fe200000000ff */
[-C--:B---3--:R-:W-:Y:S01]  /*ff60*/  FFMA.FTZ R2, R150, R0.reuse, -R5 ;  /* 0x0000000096027223 */ /* 0x088fe20000010805 */
[----:B------:R3:W4:Y:S04]  /*ff70*/  MUFU.EX2 R81, R4 ;  /* 0x0000000400517308 */ /* 0x0007280000000800 */
[----:B------:R5:W2:Y:S01]  /*ff80*/  MUFU.EX2 R80, R2 ;  /* 0x0000000200507308 */ /* 0x000aa20000000800 */
[-CC-:B---3--:R-:W-:Y:S01]  /*ff90*/  FFMA.FTZ R4, R128, R0.reuse, -R3.reuse ;  /* 0x0000000080047223 */ /* 0x188fe20000010803 */
[----:B----4-:R-:W-:Y:S01]  /*ffa0*/  F2FP.F16.F32.PACK_AB R10, R81, R79 ;  /* 0x0000004f510a723e */ /* 0x010fe200000000ff */
[----:B-----5:R-:W-:-:S02]  /*ffb0*/  FFMA.FTZ R2, R109, R0, -R3 ;  /* 0x000000006d027223 */ /* 0x020fc40000010803 */
[----:B------:R3:W-:Y:S01]  /*ffc0*/  MUFU.EX2 R73, R4 ;  /* 0x0000000400497308 */ /* 0x0007e20000000800 */
[----:B--2---:R-:W-:-:S03]  /*ffd0*/  F2FP.F16.F32.PACK_AB R8, R80, R77 ;  /* 0x0000004d5008723e */ /* 0x004fc600000000ff */
[----:B------:R2:W4:Y:S01]  /*ffe0*/  MUFU.EX2 R76, R2 ;  /* 0x00000002004c7308 */ /* 0x0005220000000800 */
[-C--:B---3--:R-:W-:Y:S01]  /*fff0*/  FFMA.FTZ R4, R160, R0.reuse, -R5 ;  /* 0x00000000a0047223 */ /* 0x088fe20000010805 */
[----:B--2---:R-:W-:-:S03]  /*10000*/  FFMA.FTZ R2, R104, R0, -R3 ;  /* 0x0000000068027223 */ /* 0x004fc60000010803 */
[----:B------:R2:W-:Y:S01]  /*10010*/  MUFU.EX2 R23, R4 ;  /* 0x0000000400177308 */ /* 0x0005e20000000800 */
[----:B----4-:R-:W-:-:S03]  /*10020*/  F2FP.F16.F32.PACK_AB R11, R76, R83 ;  /* 0x000000534c0b723e */ /* 0x010fc600000000ff */
[----:B------:R3:W4:Y:S04]  /*10030*/  MUFU.EX2 R74, R2 ;  /* 0x00000002004a7308 */ /* 0x0007280000000800 */
[----:B------:R-:W-:Y:S03]  /*10040*/  HMMA.16816.F32 R24, R8, R36, R24 ;  /* 0x000000240818723c */ /* 0x000fe60000001818 */
[----:B--2---:R-:W-:Y:S01]  /*10050*/  FADD.FTZ R4, R138, R6 ;  /* 0x000000068a047221 */ /* 0x004fe20000010000 */
[----:B------:R-:W-:-:S04]  /*10060*/  FFMA.FTZ R6, R148, R0, -R5 ;  /* 0x0000000094067223 */ /* 0x000fc80000010805 */
[C---:B------:R-:W-:Y:S03]  /*10070*/  HMMA.16816.F32 R36, R8.reuse, R38, R32 ;  /* 0x000000260824723c */ /* 0x040fe60000001820 */
[-C--:B---3--:R-:W-:Y:S01]  /*10080*/  FFMA.FTZ R2, R163, R0.reuse, -R5 ;  /* 0x00000000a3027223 */ /* 0x088fe20000010805 */
[----:B------:R2:W-:Y:S04]  /*10090*/  MUFU.EX2 R72, R6 ;  /* 0x0000000600487308 */ /* 0x0005e80000000800 */
[----:B------:R3:W5:Y:S01]  /*100a0*/  MUFU.EX2 R22, R2 ;  /* 0x0000000200167308 */ /* 0x0007620000000800 */
[C---:B------:R-:W-:Y:S08]  /*100b0*/  HMMA.16816.F32 R32, R8.reuse, R40, R28 ;  /* 0x000000280820723c */ /* 0x040ff0000000181c */
[----:B------:R-:W-:Y:S03]  /*100c0*/  HMMA.16816.F32 R16, R8, R42, R16 ;  /* 0x0000002a0810723c */ /* 0x000fe60000001810 */
[-C--:B--2---:R-:W-:Y:S01]  /*100d0*/  FFMA.FTZ R6, R162, R0.reuse, -R3 ;  /* 0x00000000a2067223 */ /* 0x084fe20000010803 */
[----:B----4-:R-:W-:Y:S01]  /*100e0*/  F2FP.F16.F32.PACK_AB R9, R74, R73 ;  /* 0x000000494a09723e */ /* 0x010fe200000000ff */
[----:B------:R-:W2:Y:S01]  /*100f0*/  LDSM.16.MT88.4 R40, [R65+0x8000] ;  /* 0x008000004128783b */ /* 0x000ea20000004200 */
[----:B---3--:R-:W-:Y:S01]  /*10100*/  FFMA.FTZ R2, R149, R0, -R5 ;  /* 0x0000000095027223 */ /* 0x008fe20000010805 */
[----:B------:R3:W-:Y:S01]  /*10110*/  MUFU.EX2 R69, R6 ;  /* 0x0000000600457308 */ /* 0x0007e20000000800 */
[----:B-----5:R-:W-:-:S03]  /*10120*/  F2FP.F16.F32.PACK_AB R8, R23, R22 ;  /* 0x000000161708723e */ /* 0x020fc600000000ff */
[----:B------:R4:W5:Y:S01]  /*10130*/  MUFU.EX2 R71, R2 ;  /* 0x0000000200477308 */ /* 0x0009620000000800 */
[-C--:B---3--:R-:W-:Y:S01]  /*10140*/  FFMA.FTZ R6, R173, R0.reuse, -R5 ;  /* 0x00000000ad067223 */ /* 0x088fe20000010805 */
[----:B----4-:R-:W-:Y:S01]  /*10150*/  FADD.FTZ R2, R205, R7 ;  /* 0x00000007cd027221 */ /* 0x010fe20000010000 */
[----:B------:R-:W-:Y:S01]  /*10160*/  FADD.FTZ R7, R206, R4 ;  /* 0x00000004ce077221 */ /* 0x000fe20000010000 */
[-C--:B------:R-:W-:Y:S01]  /*10170*/  FFMA.FTZ R4, R156, R0.reuse, -R3 ;  /* 0x000000009c047223 */ /* 0x080fe20000010803 */
[----:B------:R3:W-:Y:S01]  /*10180*/  MUFU.EX2 R60, R6 ;  /* 0x00000006003c7308 */ /* 0x0007e20000000800 */
[----:B------:R-:W-:Y:S01]  /*10190*/  FADD.FTZ R2, R139, R2 ;  /* 0x000000028b027221 */ /* 0x000fe20000010000 */
[----:B------:R-:W-:Y:S01]  /*101a0*/  FADD.FTZ R7, R225, R7 ;  /* 0x00000007e1077221 */ /* 0x000fe20000010000 */
[----:B-----5:R-:W-:Y:S01]  /*101b0*/  F2FP.F16.F32.PACK_AB R10, R72, R71 ;  /* 0x00000047480a723e */ /* 0x020fe200000000ff */
[----:B------:R4:W5:Y:S01]  /*101c0*/  MUFU.EX2 R68, R4 ;  /* 0x0000000400447308 */ /* 0x0009620000000800 */
[----:B------:R-:W-:Y:S01]  /*101d0*/  FADD.FTZ R14, R221, R2 ;  /* 0x00000002dd0e7221 */ /* 0x000fe20000010000 */
[----:B------:R-:W-:-:S04]  /*101e0*/  FFMA.FTZ R2, R126, R0, -R3 ;  /* 0x000000007e027223 */ /* 0x000fc80000010803 */
[----:B------:R1:W-:Y:S01]  /*101f0*/  MUFU.EX2 R70, R2 ;  /* 0x0000000200467308 */ /* 0x0003e20000000800 */
[----:B---3--:R-:W-:Y:S01]  /*10200*/  FADD.FTZ R6, R233, R14 ;  /* 0x0000000ee9067221 */ /* 0x008fe20000010000 */
[-CC-:B------:R-:W-:Y:S01]  /*10210*/  FFMA.FTZ R14, R176, R0.reuse, -R3.reuse ;  /* 0x00000000b00e7223 */ /* 0x180fe20000010803 */
[-C--:B----4-:R-:W-:Y:S01]  /*10220*/  FFMA.FTZ R4, R147, R0.reuse, -R3 ;  /* 0x0000000093047223 */ /* 0x090fe20000010803 */
[----:B-----5:R-:W-:Y:S02]  /*10230*/  F2FP.F16.F32.PACK_AB R11, R68, R75 ;  /* 0x0000004b440b723e */ /* 0x020fe400000000ff */
[----:B------:R3:W-:Y:S04]  /*10240*/  MUFU.EX2 R57, R14 ;  /* 0x0000000e00397308 */ /* 0x0007e80000000800 */
[----:B------:R4:W5:Y:S01]  /*10250*/  MUFU.EX2 R67, R4 ;  /* 0x0000000400437308 */ /* 0x0009620000000800 */
[----:B-1----:R-:W-:Y:S01]  /*10260*/  FADD.FTZ R2, R229, R7 ;  /* 0x00000007e5027221 */ /* 0x002fe20000010000 */
[----:B------:R-:W-:Y:S03]  /*10270*/  HMMA.16816.F32 R28, R8, R50, R36 ;  /* 0x00000032081c723c */ /* 0x000fe60000001824 */
[----:B------:R-:W-:Y:S01]  /*10280*/  FFMA.FTZ R7, R171, R0, -R5 ;  /* 0x00000000ab077223 */ /* 0x000fe20000010805 */
[----:B------:R-:W-:-:S03]  /*10290*/  FADD.FTZ R2, R228, R2 ;  /* 0x00000002e4027221 */ /* 0x000fc60000010000 */
[----:B------:R1:W-:Y:S01]  /*102a0*/  MUFU.EX2 R63, R7 ;  /* 0x00000007003f7308 */ /* 0x0003e20000000800 */
[----:B------:R-:W-:Y:S01]  /*102b0*/  FADD.FTZ R2, R230, R2 ;  /* 0x00000002e6027221 */ /* 0x000fe20000010000 */
[----:B------:R-:W-:Y:S03]  /*102c0*/  HMMA.16816.F32 R36, R8, R44, R32 ;  /* 0x0000002c0824723c */ /* 0x000fe60000001820 */
[-C--:B---3--:R-:W-:Y:S01]  /*102d0*/  FFMA.FTZ R14, R183, R0.reuse, -R3 ;  /* 0x00000000b70e7223 */ /* 0x088fe20000010803 */
[----:B------:R-:W-:Y:S01]  /*102e0*/  FADD.FTZ R2, R234, R2 ;  /* 0x00000002ea027221 */ /* 0x000fe20000010000 */
[----:B----4-:R-:W-:-:S03]  /*102f0*/  FFMA.FTZ R4, R174, R0, -R5 ;  /* 0x00000000ae047223 */ /* 0x010fc60000010805 */
[----:B------:R-:W-:Y:S01]  /*10300*/  FADD.FTZ R2, R232, R2 ;  /* 0x00000002e8027221 */ /* 0x000fe20000010000 */
[----:B------:R3:W4:Y:S01]  /*10310*/  MUFU.EX2 R66, R4 ;  /* 0x0000000400427308 */ /* 0x0007220000000800 */
[----:B------:R-:W-:Y:S01]  /*10320*/  HMMA.16816.F32 R32, R8, R46, R16 ;  /* 0x0000002e0820723c */ /* 0x000fe20000001810 */
[----:B------:R-:W2:Y:S02]  /*10330*/  LDSM.16.MT88.4 R16, [R15+0x8000] ;  /* 0x008000000f10783b */ /* 0x000ea40000004200 */
[----:B------:R-:W-:Y:S01]  /*10340*/  FADD.FTZ R2, R231, R2 ;  /* 0x00000002e7027221 */ /* 0x000fe20000010000 */
[----:B-1----:R-:W-:-:S03]  /*10350*/  FFMA.FTZ R7, R172, R0, -R3 ;  /* 0x00000000ac077223 */ /* 0x002fc60000010803 */
[----:B------:R-:W-:Y:S01]  /*10360*/  FADD.FTZ R2, R227, R2 ;  /* 0x00000002e3027221 */ /* 0x000fe20000010000 */
[----:B------:R-:W1:Y:S01]  /*10370*/  MUFU.EX2 R59, R7 ;  /* 0x00000007003b7308 */ /* 0x000e620000000800 */
[----:B------:R-:W-:Y:S03]  /*10380*/  HMMA.16816.F32 R24, R8, R48, R24 ;  /* 0x000000300818723c */ /* 0x000fe60000001818 */
[----:B-----5:R-:W-:Y:S01]  /*10390*/  F2FP.F16.F32.PACK_AB R9, R67, R69 ;  /* 0x000000454309723e */ /* 0x020fe200000000ff */
[----:B------:R-:W-:Y:S01]  /*103a0*/  FADD.FTZ R2, R226, R2 ;  /* 0x00000002e2027221 */ /* 0x000fe20000010000 */
[----:B------:R5:W-:Y:S01]  /*103b0*/  MUFU.EX2 R48, R14 ;  /* 0x0000000e00307308 */ /* 0x000be20000000800 */
[----:B---3--:R-:W-:Y:S02]  /*103c0*/  FADD.FTZ R4, R216, R6 ;  /* 0x00000006d8047221 */ /* 0x008fe40000010000 */
[----:B------:R-:W-:Y:S01]  /*103d0*/  FADD.FTZ R2, R203, R2 ;  /* 0x00000002cb027221 */ /* 0x000fe20000010000 */
[----:B------:R-:W-:Y:S01]  /*103e0*/  FFMA.FTZ R6, R170, R0, -R5 ;  /* 0x00000000aa067223 */ /* 0x000fe20000010805 */
[----:B----4-:R-:W-:Y:S01]  /*103f0*/  F2FP.F16.F32.PACK_AB R8, R66, R60 ;  /* 0x0000003c4208723e */ /* 0x010fe200000000ff */
[----:B------:R-:W-:Y:S01]  /*10400*/  FADD.FTZ R4, R220, R4 ;  /* 0x00000004dc047221 */ /* 0x000fe20000010000 */
[----:B------:R-:W-:Y:S01]  /*10410*/  FADD.FTZ R2, R202, R2 ;  /* 0x00000002ca027221 */ /* 0x000fe20000010000 */
[----:B------:R3:W4:Y:S02]  /*10420*/  MUFU.EX2 R62, R6 ;  /* 0x00000006003e7308 */ /* 0x0007240000000800 */
[----:B------:R-:W-:Y:S01]  /*10430*/  FADD.FTZ R4, R223, R4 ;  /* 0x00000004df047221 */ /* 0x000fe20000010000 */
[----:B------:R-:W-:Y:S01]  /*10440*/  FADD.FTZ R2, R200, R2 ;  /* 0x00000002c8027221 */ /* 0x000fe20000010000 */
[----:B-1----:R-:W-:Y:S01]  /*10450*/  F2FP.F16.F32.PACK_AB R11, R59, R70 ;  /* 0x000000463b0b723e */ /* 0x002fe200000000ff */
[-CC-:B------:R-:W-:Y:S01]  /*10460*/  FFMA.FTZ R7, R175, R0.reuse, -R3.reuse ;  /* 0x00000000af077223 */ /* 0x180fe20000010803 */
[----:B------:R-:W-:Y:S01]  /*10470*/  FADD.FTZ R4, R224, R4 ;  /* 0x00000004e0047221 */ /* 0x000fe20000010000 */
[----:B------:R-:W-:Y:S01]  /*10480*/  FADD.FTZ R2, R201, R2 ;  /* 0x00000002c9027221 */ /* 0x000fe20000010000 */
[----:B-----5:R-:W-:Y:S01]  /*10490*/  FFMA.FTZ R14, R190, R0, -R3 ;  /* 0x00000000be0e7223 */ /* 0x020fe20000010803 */
[----:B------:R1:W-:Y:S01]  /*104a0*/  MUFU.EX2 R58, R7 ;  /* 0x00000007003a7308 */ /* 0x0003e20000000800 */
[----:B------:R-:W-:Y:S01]  /*104b0*/  FADD.FTZ R4, R207, R4 ;  /* 0x00000004cf047221 */ /* 0x000fe20000010000 */
[----:B------:R-:W-:-:S03]  /*104c0*/  FADD.FTZ R2, R161, R2 ;  /* 0x00000002a1027221 */ /* 0x000fc60000010000 */
[----:B------:R-:W-:Y:S01]  /*104d0*/  FADD.FTZ R4, R137, R4 ;  /* 0x0000000489047221 */ /* 0x000fe20000010000 */
[----:B------:R-:W-:Y:S01]  /*104e0*/  FADD.FTZ R2, R146, R2 ;  /* 0x0000000292027221 */ /* 0x000fe20000010000 */
[-C--:B---3--:R-:W-:Y:S01]  /*104f0*/  FFMA.FTZ R6, R179, R0.reuse, -R3 ;  /* 0x00000000b3067223 */ /* 0x088fe20000010803 */
[----:B----4-:R-:W-:Y:S01]  /*10500*/  F2FP.F16.F32.PACK_AB R10, R62, R63 ;  /* 0x0000003f3e0a723e */ /* 0x010fe200000000ff */
[----:B------:R-:W-:Y:S01]  /*10510*/  FADD.FTZ R4, R211, R4 ;  /* 0x00000004d3047221 */ /* 0x000fe20000010000 */
[----:B------:R-:W-:Y:S01]  /*10520*/  FADD.FTZ R2, R159, R2 ;  /* 0x000000029f027221 */ /* 0x000fe20000010000 */
[----:B------:R3:W-:Y:S02]  /*10530*/  MUFU.EX2 R56, R6 ;  /* 0x0000000600387308 */ /* 0x0007e40000000800 */
[----:B------:R-:W-:Y:S01]  /*10540*/  FADD.FTZ R4, R222, R4 ;  /* 0x00000004de047221 */ /* 0x000fe20000010000 */
[----:B------:R-:W-:Y:S01]  /*10550*/  FADD.FTZ R2, R166, R2 ;  /* 0x00000002a6027221 */ /* 0x000fe20000010000 */
[----:B--2---:R-:W-:Y:S01]  /*10560*/  HMMA.16816.F32 R136, R8, R40, R24 ;  /* 0x000000280888723c */ /* 0x004fe20000001818 */
[----:B------:R-:W2:Y:S01]  /*10570*/  LDSM.16.MT88.4 R24, [R65+0x8400] ;  /* 0x008400004118783b */ /* 0x000ea20000004200 */
[----:B------:R-:W-:Y:S01]  /*10580*/  FADD.FTZ R4, R196, R4 ;  /* 0x00000004c4047221 */ /* 0x000fe20000010000 */
[----:B------:R-:W-:Y:S01]  /*10590*/  FADD.FTZ R2, R154, R2 ;  /* 0x000000029a027221 */ /* 0x000fe20000010000 */
[----:B-1----:R-:W-:-:S02]  /*105a0*/  FFMA.FTZ R7, R181, R0, -R5 ;  /* 0x00000000b5077223 */ /* 0x002fc40000010805 */
[----:B------:R-:W-:Y:S01]  /*105b0*/  FADD.FTZ R4, R169, R4 ;  /* 0x00000004a9047221 */ /* 0x000fe20000010000 */
[----:B------:R-:W-:Y:S01]  /*105c0*/  FADD.FTZ R2, R155, R2 ;  /* 0x000000029b027221 */ /* 0x000fe20000010000 */
[C---:B------:R-:W-:Y:S01]  /*105d0*/  HMMA.16816.F32 R40, R8.reuse, R42, R28 ;  /* 0x0000002a0828723c */ /* 0x040fe2000000181c */
[----:B------:R1:W-:Y:S02]  /*105e0*/  MUFU.EX2 R52, R7 ;  /* 0x0000000700347308 */ /* 0x0003e40000000800 */
[----:B------:R-:W-:Y:S01]  /*105f0*/  FADD.FTZ R4, R198, R4 ;  /* 0x00000004c6047221 */ /* 0x000fe20000010000 */
[----:B------:R-:W-:Y:S01]  /*10600*/  FADD.FTZ R2, R143, R2 ;  /* 0x000000028f027221 */ /* 0x000fe20000010000 */
[-CC-:B---3--:R-:W-:Y:S02]  /*10610*/  FFMA.FTZ R6, R182, R0.reuse, -R5.reuse ;  /* 0x00000000b6067223 */ /* 0x188fe40000010805 */
[----:B------:R-:W-:Y:S01]  /*10620*/  FADD.FTZ R4, R199, R4 ;  /* 0x00000004c7047221 */ /* 0x000fe20000010000 */
[----:B------:R-:W-:Y:S01]  /*10630*/  FADD.FTZ R2, R133, R2 ;  /* 0x0000000285027221 */ /* 0x000fe20000010000 */
[----:B------:R3:W4:Y:S01]  /*10640*/  MUFU.EX2 R53, R6 ;  /* 0x0000000600357308 */ /* 0x0007220000000800 */
[C---:B------:R-:W-:Y:S03]  /*10650*/  HMMA.16816.F32 R36, R8.reuse, R16, R36 ;  /* 0x000000100824723c */ /* 0x040fe60000001824 */
[----:B------:R-:W-:Y:S01]  /*10660*/  FADD.FTZ R4, R140, R4 ;  /* 0x000000048c047221 */ /* 0x000fe20000010000 */
[----:B------:R-:W-:Y:S01]  /*10670*/  FADD.FTZ R2, R119, R2 ;  /* 0x0000000277027221 */ /* 0x000fe20000010000 */
[----:B------:R-:W-:Y:S02]  /*10680*/  LDSM.16.MT88.4 R140, [R65+0x8800] ;  /* 0x00880000418c783b */ /* 0x000fe40000004200 */
[----:B------:R-:W-:Y:S01]  /*10690*/  FADD.FTZ R4, R125, R4 ;  /* 0x000000047d047221 */ /* 0x000fe20000010000 */
[----:B------:R-:W-:Y:S01]  /*106a0*/  FADD.FTZ R2, R113, R2 ;  /* 0x0000000271027221 */ /* 0x000fe20000010000 */
[-CC-:B-1----:R-:W-:Y:S01]  /*106b0*/  FFMA.FTZ R7, R177, R0.reuse, -R5.reuse ;  /* 0x00000000b1077223 */ /* 0x182fe20000010805 */
[----:B------:R-:W-:Y:S03]  /*106c0*/  HMMA.16816.F32 R28, R8, R18, R32 ;  /* 0x00000012081c723c */ /* 0x000fe60000001820 */
[----:B------:R-:W-:Y:S01]  /*106d0*/  FADD.FTZ R4, R127, R4 ;  /* 0x000000047f047221 */ /* 0x000fe20000010000 */
[----:B------:R-:W-:Y:S01]  /*106e0*/  FADD.FTZ R2, R118, R2 ;  /* 0x0000000276027221 */ /* 0x000fe20000010000 */
[----:B------:R-:W1:Y:S01]  /*106f0*/  LDSM.16.MT88.4 R16, [R15+0x8400] ;  /* 0x008400000f10783b */ /* 0x000e620000004200 */
[----:B------:R5:W-:Y:S01]  /*10700*/  MUFU.EX2 R54, R7 ;  /* 0x0000000700367308 */ /* 0x000be20000000800 */
[----:B------:R-:W-:Y:S01]  /*10710*/  FADD.FTZ R4, R129, R4 ;  /* 0x0000000481047221 */ /* 0x000fe20000010000 */
[----:B------:R-:W-:Y:S01]  /*10720*/  FADD.FTZ R2, R114, R2 ;  /* 0x0000000272027221 */ /* 0x000fe20000010000 */
[----:B---3--:R-:W-:Y:S01]  /*10730*/  FFMA.FTZ R6, R180, R0, -R5 ;  /* 0x00000000b4067223 */ /* 0x008fe20000010805 */
[----:B----4-:R-:W-:Y:S01]  /*10740*/  F2FP.F16.F32.PACK_AB R8, R52, R53 ;  /* 0x000000353408723e */ /* 0x010fe200000000ff */
[----:B------:R-:W-:Y:S01]  /*10750*/  FADD.FTZ R4, R124, R4 ;  /* 0x000000047c047221 */ /* 0x000fe20000010000 */
[----:B------:R-:W-:Y:S01]  /*10760*/  FADD.FTZ R2, R106, R2 ;  /* 0x000000026a027221 */ /* 0x000fe20000010000 */
[----:B------:R3:W4:Y:S01]  /*10770*/  MUFU.EX2 R55, R6 ;  /* 0x0000000600377308 */ /* 0x0007220000000800 */
[----:B------:R-:W-:Y:S01]  /*10780*/  F2FP.F16.F32.PACK_AB R9, R57, R56 ;  /* 0x000000383909723e */ /* 0x000fe200000000ff */
[----:B------:R-:W-:Y:S01]  /*10790*/  FADD.FTZ R4, R121, R4 ;  /* 0x0000000479047221 */ /* 0x000fe20000010000 */
[----:B------:R-:W-:Y:S01]  /*107a0*/  FADD.FTZ R2, R99, R2 ;  /* 0x0000000263027221 */ /* 0x000fe20000010000 */
[----:B------:R2:W-:Y:S02]  /*107b0*/  MUFU.EX2 R33, R14 ;  /* 0x0000000e00217308 */ /* 0x0005e40000000800 */
[----:B------:R-:W-:Y:S01]  /*107c0*/  FADD.FTZ R4, R120, R4 ;  /* 0x0000000478047221 */ /* 0x000fe20000010000 */
[----:B------:R-:W-:Y:S01]  /*107d0*/  FADD.FTZ R2, R100, R2 ;  /* 0x0000000264027221 */ /* 0x000fe20000010000 */
[----:B-----5:R-:W-:-:S02]  /*107e0*/  FFMA.FTZ R7, R85, R0, -R3 ;  /* 0x0000000055077223 */ /* 0x020fc40000010803 */
[----:B------:R-:W-:Y:S01]  /*107f0*/  FADD.FTZ R4, R123, R4 ;  /* 0x000000047b047221 */ /* 0x000fe20000010000 */
[----:B------:R-:W-:Y:S01]  /*10800*/  FADD.FTZ R2, R103, R2 ;  /* 0x0000000267027221 */ /* 0x000fe20000010000 */
[----:B------:R5:W-:Y:S02]  /*10810*/  MUFU.EX2 R50, R7 ;  /* 0x0000000700327308 */ /* 0x000be40000000800 */
[----:B------:R-:W-:Y:S01]  /*10820*/  FADD.FTZ R4, R107, R4 ;  /* 0x000000046b047221 */ /* 0x000fe20000010000 */
[----:B------:R-:W-:Y:S01]  /*10830*/  FADD.FTZ R2, R101, R2 ;  /* 0x0000000265027221 */ /* 0x000fe20000010000 */
[-C--:B---3--:R-:W-:Y:S01]  /*10840*/  FFMA.FTZ R6, R178, R0.reuse, -R3 ;  /* 0x00000000b2067223 */ /* 0x088fe20000010803 */
[----:B----4-:R-:W-:Y:S01]  /*10850*/  F2FP.F16.F32.PACK_AB R10, R54, R55 ;  /* 0x00000037360a723e */ /* 0x010fe200000000ff */
[----:B------:R-:W-:Y:S01]  /*10860*/  FADD.FTZ R4, R112, R4 ;  /* 0x0000000470047221 */ /* 0x000fe20000010000 */
[----:B------:R-:W-:Y:S01]  /*10870*/  FADD.FTZ R2, R102, R2 ;  /* 0x0000000266027221 */ /* 0x000fe20000010000 */
[----:B------:R3:W4:Y:S01]  /*10880*/  MUFU.EX2 R51, R6 ;  /* 0x0000000600337308 */ /* 0x0007220000000800 */
[----:B--2---:R-:W-:Y:S01]  /*10890*/  FFMA.FTZ R14, R193, R0, -R5 ;  /* 0x00000000c10e7223 */ /* 0x004fe20000010805 */
[----:B------:R-:W-:Y:S01]  /*108a0*/  FADD.FTZ R4, R108, R4 ;  /* 0x000000046c047221 */ /* 0x000fe20000010000 */
[----:B------:R-:W-:-:S03]  /*108b0*/  FADD.FTZ R2, R94, R2 ;  /* 0x000000025e027221 */ /* 0x000fc60000010000 */
[----:B------:R-:W-:Y:S01]  /*108c0*/  FADD.FTZ R4, R111, R4 ;  /* 0x000000046f047221 */ /* 0x000fe20000010000 */
[----:B------:R-:W-:Y:S01]  /*108d0*/  FADD.FTZ R2, R98, R2 ;  /* 0x0000000262027221 */ /* 0x000fe20000010000 */
[-C--:B-----5:R-:W-:Y:S01]  /*108e0*/  FFMA.FTZ R7, R188, R0.reuse, -R5 ;  /* 0x00000000bc077223 */ /* 0x0a0fe20000010805 */
[----:B------:R-:W-:Y:S01]  /*108f0*/  MUFU.EX2 R14, R14 ;  /* 0x0000000e000e7308 */ /* 0x000fe20000000800 */
[----:B------:R-:W-:Y:S01]  /*10900*/  FADD.FTZ R4, R93, R4 ;  /* 0x000000045d047221 */ /* 0x000fe20000010000 */
[----:B------:R-:W-:Y:S02]  /*10910*/  FADD.FTZ R2, R86, R2 ;  /* 0x0000000256027221 */ /* 0x000fe40000010000 */
[----:B------:R2:W-:Y:S01]  /*10920*/  MUFU.EX2 R44, R7 ;  /* 0x00000007002c7308 */ /* 0x0005e20000000800 */
[----:B------:R-:W-:Y:S01]  /*10930*/  FADD.FTZ R4, R90, R4 ;  /* 0x000000045a047221 */ /* 0x000fe20000010000 */
[----:B---3--:R-:W-:Y:S01]  /*10940*/  FFMA.FTZ R6, R186, R0, -R3 ;  /* 0x00000000ba067223 */ /* 0x008fe20000010803 */
[----:B------:R-:W-:Y:S01]  /*10950*/  FADD.FTZ R2, R82, R2 ;  /* 0x0000000252027221 */ /* 0x000fe20000010000 */
[----:B----4-:R-:W-:Y:S01]  /*10960*/  F2FP.F16.F32.PACK_AB R11, R51, R58 ;  /* 0x0000003a330b723e */ /* 0x010fe200000000ff */
[----:B------:R-:W-:Y:S01]  /*10970*/  FADD.FTZ R4, R96, R4 ;  /* 0x0000000460047221 */ /* 0x000fe20000010000 */
[----:B------:R3:W-:Y:S01]  /*10980*/  MUFU.EX2 R49, R6 ;  /* 0x0000000600317308 */ /* 0x0007e20000000800 */
[----:B------:R-:W-:-:S02]  /*10990*/  FADD.FTZ R2, R84, R2 ;  /* 0x0000000254027221 */ /* 0x000fc40000010000 */
[----:B------:R-:W-:Y:S02]  /*109a0*/  FADD.FTZ R4, R97, R4 ;  /* 0x0000000461047221 */ /* 0x000fe40000010000 */
[----:B------:R-:W-:Y:S01]  /*109b0*/  FADD.FTZ R2, R83, R2 ;  /* 0x0000000253027221 */ /* 0x000fe20000010000 */
[C---:B------:R-:W-:Y:S03]  /*109c0*/  HMMA.16816.F32 R136, R8.reuse, R24, R136 ;  /* 0x000000180888723c */ /* 0x040fe60000001888 */
[----:B------:R-:W-:Y:S01]  /*109d0*/  FADD.FTZ R4, R92, R4 ;  /* 0x000000045c047221 */ /* 0x000fe20000010000 */
[-CC-:B--2---:R-:W-:Y:S01]  /*109e0*/  FFMA.FTZ R7, R184, R0.reuse, -R5.reuse ;  /* 0x00000000b8077223 */ /* 0x184fe20000010805 */
[----:B------:R-:W-:Y:S02]  /*109f0*/  FADD.FTZ R2, R76, R2 ;  /* 0x000000024c027221 */ /* 0x000fe40000010000 */
[----:B------:R-:W-:Y:S01]  /*10a00*/  FADD.FTZ R4, R87, R4 ;  /* 0x0000000457047221 */ /* 0x000fe20000010000 */
[----:B------:R2:W-:Y:S01]  /*10a10*/  MUFU.EX2 R46, R7 ;  /* 0x00000007002e7308 */ /* 0x0005e20000000800 */
[----:B------:R-:W-:Y:S01]  /*10a20*/  FADD.FTZ R2, R73, R2 ;  /* 0x0000000249027221 */ /* 0x000fe20000010000 */
[----:B---3--:R-:W-:Y:S01]  /*10a30*/  FFMA.FTZ R6, R189, R0, -R5 ;  /* 0x00000000bd067223 */ /* 0x008fe20000010805 */
[----:B------:R-:W-:Y:S01]  /*10a40*/  FADD.FTZ R4, R89, R4 ;  /* 0x0000000459047221 */ /* 0x000fe20000010000 */
[----:B------:R-:W-:Y:S03]  /*10a50*/  HMMA.16816.F32 R40, R8, R26, R40 ;  /* 0x0000001a0828723c */ /* 0x000fe60000001828 */
[----:B------:R-:W-:Y:S01]  /*10a60*/  FADD.FTZ R2, R74, R2 ;  /* 0x000000024a027221 */ /* 0x000fe20000010000 */
[----:B------:R3:W4:Y:S01]  /*10a70*/  MUFU.EX2 R45, R6 ;  /* 0x00000006002d7308 */ /* 0x0007220000000800 */
[----:B------:R-:W-:-:S02]  /*10a80*/  FADD.FTZ R4, R88, R4 ;  /* 0x0000000458047221 */ /* 0x000fc40000010000 */
[----:B------:R-:W-:Y:S02]  /*10a90*/  FADD.FTZ R2, R75, R2 ;  /* 0x000000024b027221 */ /* 0x000fe40000010000 */
[----:B------:R-:W-:Y:S01]  /*10aa0*/  FADD.FTZ R4, R77, R4 ;  /* 0x000000044d047221 */ /* 0x000fe20000010000 */
[----:B-1----:R-:W-:Y:S03]  /*10ab0*/  HMMA.16816.F32 R36, R8, R16, R36 ;  /* 0x000000100824723c */ /* 0x002fe60000001824 */
[----:B------:R-:W-:Y:S01]  /*10ac0*/  FADD.FTZ R2, R68, R2 ;  /* 0x0000000244027221 */ /* 0x000fe20000010000 */
[----:B--2---:R-:W-:Y:S01]  /*10ad0*/  FFMA.FTZ R7, R191, R0, -R3 ;  /* 0x00000000bf077223 */ /* 0x004fe20000010803 */
[----:B------:R-:W-:-:S03]  /*10ae0*/  FADD.FTZ R4, R80, R4 ;  /* 0x0000000450047221 */ /* 0x000fc60000010000 */
[----:B------:R1:W-:Y:S01]  /*10af0*/  MUFU.EX2 R32, R7 ;  /* 0x0000000700207308 */ /* 0x0003e20000000800 */
[----:B------:R-:W-:Y:S01]  /*10b00*/  FADD.FTZ R4, R79, R4 ;  /* 0x000000044f047221 */ /* 0x000fe20000010000 */
[-CC-:B---3--:R-:W-:Y:S01]  /*10b10*/  FFMA.FTZ R6, R187, R0.reuse, -R5.reuse ;  /* 0x00000000bb067223 */ /* 0x188fe20000010805 */
[----:B------:R-:W-:Y:S01]  /*10b20*/  HMMA.16816.F32 R24, R8, R18, R28 ;  /* 0x000000120818723c */ /* 0x000fe2000000181c */
[----:B------:R-:W2:Y:S02]  /*10b30*/  LDSM.16.MT88.4 R16, [R15+0x8800] ;  /* 0x008800000f10783b */ /* 0x000ea40000004200 */
[----:B------:R-:W-:Y:S01]  /*10b40*/  FADD.FTZ R4, R81, R4 ;  /* 0x0000000451047221 */ /* 0x000fe20000010000 */
[----:B------:R3:W5:Y:S01]  /*10b50*/  MUFU.EX2 R47, R6 ;  /* 0x00000006002f7308 */ /* 0x0007620000000800 */
[----:B----4-:R-:W-:Y:S01]  /*10b60*/  F2FP.F16.F32.PACK_AB R8, R44, R45 ;  /* 0x0000002d2c08723e */ /* 0x010fe200000000ff */
[----:B------:R-:W4:Y:S01]  /*10b70*/  LDSM.16.MT88.4 R28, [R65+0x8c00] ;  /* 0x008c0000411c783b */ /* 0x000f220000004200 */
[----:B------:R-:W-:Y:S01]  /*10b80*/  FADD.FTZ R4, R22, R4 ;  /* 0x0000000416047221 */ /* 0x000fe20000010000 */
[----:B------:R-:W-:Y:S01]  /*10b90*/  F2FP.F16.F32.PACK_AB R9, R48, R49 ;  /* 0x000000313009723e */ /* 0x000fe200000000ff */
[----:B-1----:R-:W-:-:S04]  /*10ba0*/  FFMA.FTZ R7, R195, R0, -R5 ;  /* 0x00000000c3077223 */ /* 0x002fc80000010805 */
[----:B------:R-:W-:Y:S01]  /*10bb0*/  MUFU.EX2 R22, R7 ;  /* 0x0000000700167308 */ /* 0x000fe20000000800 */
[----:B---3--:R-:W-:Y:S01]  /*10bc0*/  FFMA.FTZ R6, R185, R0, -R3 ;  /* 0x00000000b9067223 */ /* 0x008fe20000010803 */
[----:B-----5:R-:W-:-:S03]  /*10bd0*/  F2FP.F16.F32.PACK_AB R10, R46, R47 ;  /* 0x0000002f2e0a723e */ /* 0x020fc600000000ff */
[----:B------:R1:W3:Y:S02]  /*10be0*/  MUFU.EX2 R35, R6 ;  /* 0x0000000600237308 */ /* 0x0002e40000000800 */
[-CC-:B-1----:R-:W-:Y:S01]  /*10bf0*/  FFMA.FTZ R6, R192, R0.reuse, -R3.reuse ;  /* 0x00000000c0067223 */ /* 0x182fe20000010803 */
[----:B------:R-:W-:Y:S01]  /*10c00*/  FFMA.FTZ R3, R236, R0, -R3 ;  /* 0x00000000ec037223 */ /* 0x000fe20000010803 */
[----:B---3--:R-:W-:Y:S02]  /*10c10*/  F2FP.F16.F32.PACK_AB R11, R35, R50 ;  /* 0x00000032230b723e */ /* 0x008fe400000000ff */
[----:B------:R1:W3:Y:S04]  /*10c20*/  MUFU.EX2 R34, R6 ;  /* 0x0000000600227308 */ /* 0x0002e80000000800 */
[----:B------:R-:W5:Y:S01]  /*10c30*/  MUFU.EX2 R3, R3 ;  /* 0x0000000300037308 */ /* 0x000f620000000800 */
[C---:B------:R-:W-:Y:S08]  /*10c40*/  HMMA.16816.F32 R136, R8.reuse, R140, R136 ;  /* 0x0000008c0888723c */ /* 0x040ff00000001888 */
[C---:B------:R-:W-:Y:S03]  /*10c50*/  HMMA.16816.F32 R140, R8.reuse, R142, R40 ;  /* 0x0000008e088c723c */ /* 0x040fe60000001828 */
[----:B-1----:R-:W-:Y:S01]  /*10c60*/  FADD.FTZ R6, R23, R4 ;  /* 0x0000000417067221 */ /* 0x002fe20000010000 */
[-CC-:B------:R-:W-:Y:S01]  /*10c70*/  FFMA.FTZ R4, R194, R0.reuse, -R5.reuse ;  /* 0x00000000c2047223 */ /* 0x180fe20000010805 */
[----:B------:R-:W-:Y:S01]  /*10c80*/  FFMA.FTZ R5, R235, R0, -R5 ;  /* 0x00000000eb057223 */ /* 0x000fe20000010805 */
[----:B------:R-:W-:Y:S01]  /*10c90*/  FADD.FTZ R0, R69, R2 ;  /* 0x0000000245007221 */ /* 0x000fe20000010000 */
[----:B---3--:R-:W-:Y:S01]  /*10ca0*/  F2FP.F16.F32.PACK_AB R149, R33, R34 ;  /* 0x000000222195723e */ /* 0x008fe200000000ff */
[----:B------:R1:W3:Y:S01]  /*10cb0*/  MUFU.EX2 R23, R4 ;  /* 0x0000000400177308 */ /* 0x0002e20000000800 */
[----:B-----5:R-:W-:Y:S01]  /*10cc0*/  F2FP.F16.F32.PACK_AB R151, R3, R32 ;  /* 0x000000200397723e */ /* 0x020fe200000000ff */
[----:B------:R-:W-:Y:S01]  /*10cd0*/  FADD.FTZ R0, R67, R0 ;  /* 0x0000000043007221 */ /* 0x000fe20000010000 */
[----:B--2---:R-:W-:Y:S01]  /*10ce0*/  HMMA.16816.F32 R144, R8, R16, R36 ;  /* 0x000000100890723c */ /* 0x004fe20000001824 */
[----:B------:R-:W2:Y:S02]  /*10cf0*/  MUFU.EX2 R244, R5 ;  /* 0x0000000500f47308 */ /* 0x000ea40000000800 */
[----:B------:R-:W-:-:S04]  /*10d00*/  FADD.FTZ R0, R70, R0 ;  /* 0x0000000046007221 */ /* 0x000fc80000010000 */
[----:B------:R-:W-:Y:S01]  /*10d10*/  FADD.FTZ R0, R59, R0 ;  /* 0x000000003b007221 */ /* 0x000fe20000010000 */
[----:B------:R-:W-:Y:S03]  /*10d20*/  HMMA.16816.F32 R8, R8, R18, R24 ;  /* 0x000000120808723c */ /* 0x000fe60000001818 */
[----:B-1----:R-:W-:Y:S01]  /*10d30*/  FADD.FTZ R4, R71, R6 ;  /* 0x0000000647047221 */ /* 0x002fe20000010000 */
[----:B------:R-:W-:Y:S01]  /*10d40*/  FADD.FTZ R0, R56, R0 ;  /* 0x0000000038007221 */ /* 0x000fe20000010000 */
[----:B---3--:R-:W-:Y:S02]  /*10d50*/  F2FP.F16.F32.PACK_AB R148, R22, R23 ;  /* 0x000000171694723e */ /* 0x008fe400000000ff */
[----:B------:R-:W-:Y:S01]  /*10d60*/  FADD.FTZ R4, R72, R4 ;  /* 0x0000000448047221 */ /* 0x000fe20000010000 */
[----:B------:R-:W-:Y:S01]  /*10d70*/  FADD.FTZ R0, R57, R0 ;  /* 0x0000000039007221 */ /* 0x000fe20000010000 */
[----:B--2---:R-:W-:-:S02]  /*10d80*/  F2FP.F16.F32.PACK_AB R150, R244, R14 ;  /* 0x0000000ef496723e */ /* 0x004fc400000000ff */
[----:B------:R-:W-:Y:S01]  /*10d90*/  FADD.FTZ R2, R60, R4 ;  /* 0x000000043c027221 */ /* 0x000fe20000010000 */
[----:B------:R-:W-:Y:S01]  /*10da0*/  FADD.FTZ R0, R58, R0 ;  /* 0x000000003a007221 */ /* 0x000fe20000010000 */
[----:B------:R-:W1:Y:S02]  /*10db0*/  LDSM.16.MT88.4 R4, [R15+0x8c00] ;  /* 0x008c00000f04783b */ /* 0x000e640000004200 */
[----:B------:R-:W-:Y:S01]  /*10dc0*/  FADD.FTZ R2, R66, R2 ;  /* 0x0000000242027221 */ /* 0x000fe20000010000 */
[----:B------:R-:W-:Y:S01]  /*10dd0*/  FADD.FTZ R0, R51, R0 ;  /* 0x0000000033007221 */ /* 0x000fe20000010000 */
[----:B----4-:R-:W-:Y:S05]  /*10de0*/  HMMA.16816.F32 R136, R148, R28, R136 ;  /* 0x0000001c9488723c */ /* 0x010fea0000001888 */
[----:B------:R-:W-:Y:S01]  /*10df0*/  FADD.FTZ R2, R63, R2 ;  /* 0x000000023f027221 */ /* 0x000fe20000010000 */
[----:B------:R-:W-:-:S03]  /*10e00*/  FADD.FTZ R0, R49, R0 ;  /* 0x0000000031007221 */ /* 0x000fc60000010000 */
[----:B------:R-:W-:Y:S01]  /*10e10*/  FADD.FTZ R2, R62, R2 ;  /* 0x000000023e027221 */ /* 0x000fe20000010000 */
[----:B------:R-:W-:Y:S01]  /*10e20*/  FADD.FTZ R0, R48, R0 ;  /* 0x0000000030007221 */ /* 0x000fe20000010000 */
[----:B------:R-:W-:Y:S03]  /*10e30*/  HMMA.16816.F32 R140, R148, R30, R140 ;  /* 0x0000001e948c723c */ /* 0x000fe6000000188c */
        /* <DEDUP_REMOVED lines=13> */
[----:B-1----:R-:W-:Y:S03]  /*10f10*/  HMMA.16816.F32 R144, R148, R4, R144 ;  /* 0x000000049490723c */ /* 0x002fe60000001890 */
[----:B------:R-:W-:-:S04]  /*10f20*/  FADD.FTZ R2, R46, R2 ;  /* 0x000000022e027221 */ /* 0x000fc80000010000 */
[----:B------:R-:W-:Y:S01]  /*10f30*/  FADD.FTZ R2, R23, R2 ;  /* 0x0000000217027221 */ /* 0x000fe20000010000 */
[----:B------:R-:W-:Y:S03]  /*10f40*/  HMMA.16816.F32 R148, R148, R6, R8 ;  /* 0x000000069494723c */ /* 0x000fe60000001808 */
[----:B------:R-:W-:-:S04]  /*10f50*/  FADD.FTZ R2, R22, R2 ;  /* 0x0000000216027221 */ /* 0x000fc80000010000 */
[----:B------:R-:W-:-:S04]  /*10f60*/  FADD.FTZ R2, R14, R2 ;  /* 0x000000020e027221 */ /* 0x000fc80000010000 */
[----:B------:R-:W-:Y:S01]  /*10f70*/  FADD.FTZ R244, R244, R2 ;  /* 0x00000002f4f47221 */ /* 0x000fe20000010000 */
[----:B------:R-:W-:Y:S08]  /*10f80*/  @!P0 BRA `(.L_x_1884) ;  /* 0x0000006400708947 */ /* 0x000ff00003800000 */
[----:B------:R-:W2:Y:S01]  /*10f90*/  LDL.64 R152, [R1] ;  /* 0x0000000001987983 */ /* 0x000ea20000100a00 */
[----:B------:R-:W-:Y:S01]  /*10fa0*/  VIADD R22, R238, 0xfffffffe ;  /* 0xfffffffeee167836 */ /* 0x000fe20000000000 */
[----:B------:R-:W-:-:S04]  /*10fb0*/  DEPBAR.LE SB0, 0x0 ;  /* 0x000080000000791a */ /* 0x000fc80000000000 */
[----:B------:R1:W-:Y:S01]  /*10fc0*/  STL [R1+0x10], R22 ;  /* 0x0000101601007387 */ /* 0x0003e20000100800 */
[----:B------:R-:W-:Y:S05]  /*10fd0*/  WARPSYNC.ALL ;  /* 0x0000000000007948 */ /* 0x000fea0003800000 */
[----:B------:R-:W-:Y:S01]  /*10fe0*/  BSSY.RECONVERGENT B0, `(.L_x_1885) ;  /* 0x000004c000007945 */ /* 0x000fe20003800200 */
[----:B------:R-:W-:Y:S01]  /*10ff0*/  BAR.SYNC.DEFER_BLOCKING 0x0 ;  /* 0x0000000000007b1d */ /* 0x000fe20000010000 */
[----:B--2---:R-:W-:-:S04]  /*11000*/  ISETP.NE.U32.AND P1, PT, R152, RZ, PT ;  /* 0x000000ff9800720c */ /* 0x004fc80003f25070 */
[----:B------:R-:W-:-:S13]  /*11010*/  ISETP.NE.AND.EX P1, PT, R153, RZ, PT, P1 ;  /* 0x000000ff9900720c */ /* 0x000fda0003f25310 */
[----:B-1----:R-:W-:Y:S05]  /*11020*/  @!P1 BRA `(.L_x_1886) ;  /* 0x0000000000fc9947 */ /* 0x002fea0003800000 */
        /* <DEDUP_REMOVED lines=8> */
[----:B------:R-:W-:-:S04]  /*110b0*/  LOP3.LUT R8, R8, R2, RZ, 0x3c, !PT ;  /* 0x0000000208087212 */ /* 0x000fc800078e3cff */
[----:B------:R-:W-:-:S03]  /*110c0*/  ISETP.GE.AND P0, PT, R8, RZ, PT ;  /* 0x000000ff0800720c */ /* 0x000fc60003f06270 */
[----:B-1----:R-:W1:Y:S02]  /*110d0*/  MUFU.RCP R4, R4 ;  /* 0x0000000400047308 */ /* 0x002e640000001000 */
[----:B-1----:R-:W-:-:S06]  /*110e0*/  VIADD R4, R4, 0xffffffe ;  /* 0x0ffffffe04047836 */ /* 0x002fcc0000000000 */
[----:B------:R-:W1:Y:S02]  /*110f0*/  F2I.FTZ.U32.TRUNC.NTZ R5, R4 ;  /* 0x0000000400057305 */ /* 0x000e64000021f000 */
[----:B-1----:R-:W-:Y:S02]  /*11100*/  IMAD.MOV R3, RZ, RZ, -R5 ;  /* 0x000000ffff037224 */ /* 0x002fe400078e0a05 */
[----:B------:R-:W-:Y:S02]  /*11110*/  IMAD.MOV.U32 R4, RZ, RZ, RZ ;  /* 0x000000ffff047224 */ /* 0x000fe400078e00ff */
[----:B------:R-:W-:-:S04]  /*11120*/  IMAD R3, R3, R0, RZ ;  /* 0x0000000003037224 */ /* 0x000fc800078e02ff */
[----:B------:R-:W-:Y:S01]  /*11130*/  IMAD.HI.U32 R4, R5, R3, R4 ;  /* 0x0000000305047227 */ /* 0x000fe200078e0004 */
[----:B------:R-:W-:-:S03]  /*11140*/  MOV R5, R6 ;  /* 0x0000000600057202 */ /* 0x000fc60000000f00 */
[----:B------:R-:W-:Y:S02]  /*11150*/  IMAD.MOV R6, RZ, RZ, -R10 ;  /* 0x000000ffff067224 */ /* 0x000fe400078e0a0a */
        /* <DEDUP_REMOVED lines=13> */
[----:B------:R-:W-:Y:S02]  /*11230*/  ISETP.NE.AND P2, PT, R2, RZ, PT ;  /* 0x000000ff0200720c */ /* 0x000fe40003f45270 */
[----:B------:R-:W-:Y:S02]  /*11240*/  ISETP.GE.AND P3, PT, R0, RZ, PT ;  /* 0x000000ff0000720c */ /* 0x000fe40003f66270 */
[----:B------:R-:W-:-:S03]  /*11250*/  LOP3.LUT R0, RZ, R2, RZ, 0x33, !PT ;  /* 0x00000002ff007212 */ /* 0x000fc600078e33ff */
[----:B------:R-:W-:Y:S02]  /*11260*/  @P5 VIADD R3, R3, 0x1 ;  /* 0x0000000103035836 */ /* 0x000fe40000000000 */
[----:B------:R-:W-:Y:S02]  /*11270*/  @P6 IADD3 R4, PT, PT, R4, 0x1, RZ ;  /* 0x0000000104046810 */ /* 0x000fe40007ffe0ff */
[----:B------:R-:W-:-:S04]  /*11280*/  @!P0 IMAD.MOV R3, RZ, RZ, -R3 ;  /* 0x000000ffff038224 */ /* 0x000fc800078e0a03 */
[----:B------:R-:W-:Y:S02]  /*11290*/  @!P3 IADD3 R4, PT, PT, -R4, RZ, RZ ;  /* 0x000000ff0404b210 */ /* 0x000fe40007ffe1ff */
        /* <DEDUP_REMOVED lines=24> */
.L_x_1886:
        /* <DEDUP_REMOVED lines=8> */
.L_x_1887:
[----:B------:R-:W-:Y:S05]  /*114a0*/  BSYNC.RECONVERGENT B0 ;  /* 0x0000000000007941 */ /* 0x000fea0003800200 */
.L_x_1885:
[----:B------:R-:W-:Y:S01]  /*114b0*/  ISETP.GE.AND P0, PT, R12, R252, PT ;  /* 0x000000fc0c00720c */ /* 0x000fe20003f06270 */
[C---:B------:R-:W-:Y:S01]  /*114c0*/  IMAD.SHL.U32 R12, R242.reuse, 0x40, RZ ;  /* 0x00000040f20c7824 */ /* 0x040fe200078e00ff */
[----:B------:R-:W-:Y:S01]  /*114d0*/  SHF.L.U64.HI R0, R242, 0x6, R243 ;  /* 0x00000006f2007819 */ /* 0x000fe200000102f3 */
[----:B------:R-:W-:Y:S03]  /*114e0*/  BSSY.RECONVERGENT B1, `(.L_x_1888) ;  /* 0x000012e000017945 */ /* 0x000fe60003800200 */
[----:B------:R-:W-:-:S04]  /*114f0*/  IADD3 R2, P2, PT, R12, R248, RZ ;  /* 0x000000f80c027210 */ /* 0x000fc80007f5e0ff */
[-C--:B------:R-:W-:Y:S01]  /*11500*/  IADD3 R10, P3, PT, R2, R12.reuse, RZ ;  /* 0x0000000c020a7210 */ /* 0x080fe20007f7e0ff */
[--C-:B------:R-:W-:Y:S02]  /*11510*/  IMAD.X R3, R0, 0x1, R247.reuse, P2 ;  /* 0x0000000100037824 */ /* 0x100fe400010e06f7 */
[----:B------:R-:W-:Y:S01]  /*11520*/  @!P0 IMAD.MOV.U32 R4, RZ, RZ, R248 ;  /* 0x000000ffff048224 */ /* 0x000fe200078e00f8 */
[-C--:B------:R-:W-:Y:S01]  /*11530*/  IADD3 R8, P2, PT, R10, R12.reuse, RZ ;  /* 0x0000000c0a087210 */ /* 0x080fe20007f5e0ff */
[--C-:B------:R-:W-:Y:S02]  /*11540*/  IMAD.X R11, R3, 0x1, R0.reuse, P3 ;  /* 0x00000001030b7824 */ /* 0x100fe400018e0600 */
[----:B------:R-:W-:Y:S01]  /*11550*/  @!P0 IMAD.MOV.U32 R5, RZ, RZ, R247 ;  /* 0x000000ffff058224 */ /* 0x000fe200078e00f7 */
[----:B------:R-:W-:Y:S01]  /*11560*/  IADD3 R6, P3, PT, R8, R12, RZ ;  /* 0x0000000c08067210 */ /* 0x000fe20007f7e0ff */
[----:B------:R-:W-:-:S03]  /*11570*/  IMAD.X R9, R11, 0x1, R0, P2 ;  /* 0x000000010b097824 */ /* 0x000fc600010e0600 */
[----:B------:R-:W-:Y:S01]  /*11580*/  @!PT LDS RZ, [RZ] ;  /* 0x00000000fffff984 */ /* 0x000fe20000000800 */
[----:B------:R-:W-:Y:S01]  /*11590*/  @!PT LDS RZ, [RZ] ;  /* 0x00000000fffff984 */ /* 0x000fe20000000800 */
[----:B------:R-:W-:Y:S01]  /*115a0*/  @!PT LDS RZ, [RZ] ;  /* 0x00000000fffff984 */ /* 0x000fe20000000800 */
[----:B------:R1:W-:Y:S02]  /*115b0*/  @!P0 LDGSTS.E.BYPASS.LTC128B.128 [R78+0x5000], desc[UR4][R4.64] ;  /* 0x05000000044e8fae */ /* 0x0003e4000b981a04 */
[----:B------:R-:W-:Y:S02]  /*115c0*/  IADD3.X R7, PT, PT, R9, R0, RZ, P3, !PT ;  /* 0x0000000009077210 */ /* 0x000fe40001ffe4ff */
        /* <DEDUP_REMOVED lines=14> */
[----:B------:R-:W-:Y:S01]  /*116b0*/  @!P0 LDGSTS.E.BYPASS.LTC128B.128 [R78+0x6800], desc[UR4][R8.64] ;  /* 0x06800000084e8fae */ /* 0x000fe2000b981a04 */
[----:B-1----:R-:W-:-:S03]  /*116c0*/  IADD3 R4, P2, PT, R6, R12, RZ ;  /* 0x0000000c06047210 */ /* 0x002fc60007f5e0ff */
[----:B------:R-:W-:Y:S02]  /*116d0*/  @P0 STS.128 [R78+0x6800], RZ ;  /* 0x006800ff4e000388 */ /* 0x000fe40000000c00 */
[----:B------:R-:W-:Y:S02]  /*116e0*/  IMAD.X R5, R7, 0x1, R0, P2 ;  /* 0x0000000107057824 */ /* 0x000fe400010e0600 */
[----:B------:R-:W-:Y:S01]  /*116f0*/  @!PT LDS RZ, [RZ] ;  /* 0x00000000fffff984 */ /* 0x000fe20000000800 */
[----:B------:R-:W-:Y:S01]  /*11700*/  @!PT LDS RZ, [RZ] ;  /* 0x00000000fffff984 */ /* 0x000fe20000000800 */
[----:B------:R-:W-:Y:S01]  /*11710*/  @!PT LDS RZ, [RZ] ;  /* 0x00000000fffff984 */ /* 0x000fe20000000800 */
[----:B------:R-:W-:Y:S01]  /*11720*/  @!P0 LDGSTS.E.BYPASS.LTC128B.128 [R78+0x7000], desc[UR4][R6.64] ;  /* 0x07000000064e8fae */ /* 0x000fe2000b981a04 */
[----:B--2---:R-:W-:-:S03]  /*11730*/  IADD3 R2, P3, PT, R4, R12, RZ ;  /* 0x0000000c04027210 */ /* 0x004fc60007f7e0ff */
[----:B------:R-:W-:Y:S02]  /*11740*/  @P0 STS.128 [R78+0x7000], RZ ;  /* 0x007000ff4e000388 */ /* 0x000fe40000000c00 */
[----:B------:R-:W-:Y:S02]  /*11750*/  IMAD.X R3, R5, 0x1, R0, P3 ;  /* 0x0000000105037824 */ /* 0x000fe400018e0600 */
[----:B------:R-:W-:Y:S01]  /*11760*/  @!PT LDS RZ, [RZ] ;  /* 0x00000000fffff984 */ /* 0x000fe20000000800 */
[----:B------:R-:W-:Y:S01]  /*11770*/  @!PT LDS RZ, [RZ] ;  /* 0x00000000fffff984 */ /* 0x000fe20000000800 */
[----:B------:R-:W-:Y:S01]  /*11780*/  @!PT LDS RZ, [RZ] ;  /* 0x00000000fffff984 */ /* 0x000fe20000000800 */
[----:B------:R-:W-:Y:S01]  /*11790*/  @!P0 LDGSTS.E.BYPASS.LTC128B.128 [R78+0x7800], desc[UR4][R4.64] ;  /* 0x07800000044e8fae */ /* 0x000fe2000b981a04 */
[----:B---3--:R-:W-:-:S03]  /*117a0*/  @!P0 IADD3 R10, P2, PT, R2, R12, RZ ;  /* 0x0000000c020a8210 */ /* 0x008fc60007f5e0ff */
[----:B------:R-:W-:Y:S02]  /*117b0*/  @P0 STS.128 [R78+0x7800], RZ ;  /* 0x007800ff4e000388 */ /* 0x000fe40000000c00 */
[----:B------:R-:W-:Y:S02]  /*117c0*/  @!P0 IMAD.X R11, R3, 0x1, R0, P2 ;  /* 0x00000001030b8824 */ /* 0x000fe400010e0600 */
[----:B------:R-:W-:Y:S01]  /*117d0*/  @!PT LDS RZ, [RZ] ;  /* 0x00000000fffff984 */ /* 0x000fe20000000800 */
[----:B------:R-:W-:Y:S01]  /*117e0*/  @!PT LDS RZ, [RZ] ;  /* 0x00000000fffff984 */ /* 0x000fe20000000800 */
[----:B------:R-:W-:Y:S01]  /*117f0*/  @!PT LDS RZ, [RZ] ;  /* 0x00000000fffff984 */ /* 0x000fe20000000800 */
[----:B------:R-:W-:Y:S01]  /*11800*/  @!P0 LDGSTS.E.BYPASS.LTC128B.128 [R78+0x8000], desc[UR4][R2.64] ;  /* 0x08000000024e8fae */ /* 0x000fe2000b981a04 */
[----:B------:R-:W-:-:S03]  /*11810*/  ISETP.GT.AND P2, PT, R22, R132, PT ;  /* 0x000000841600720c */ /* 0x000fc60003f44270 */
[----:B------:R-:W-:Y:S04]  /*11820*/  @P0 STS.128 [R78+0x8000], RZ ;  /* 0x008000ff4e000388 */ /* 0x000fe80000000c00 */
[----:B------:R-:W-:Y:S01]  /*11830*/  @!PT LDS RZ, [RZ] ;  /* 0x00000000fffff984 */ /* 0x000fe20000000800 */
[----:B------:R-:W-:Y:S01]  /*11840*/  @!PT LDS RZ, [RZ] ;  /* 0x00000000fffff984 */ /* 0x000fe20000000800 */
[----:B------:R-:W-:Y:S01]  /*11850*/  @!PT LDS RZ, [RZ] ;  /* 0x00000000fffff984 */ /* 0x000fe20000000800 */
[----:B------:R1:W-:Y:S04]  /*11860*/  @!P0 LDGSTS.E.BYPASS.LTC128B.128 [R78+0x8800], desc[UR4][R10.64] ;  /* 0x088000000a4e8fae */ /* 0x0003e8000b981a04 */
[----:B------:R-:W-:Y:S04]  /*11870*/  @P0 STS.128 [R78+0x8800], RZ ;  /* 0x008800ff4e000388 */ /* 0x000fe80000000c00 */
[----:B------:R-:W-:Y:S04]  /*11880*/  LDSM.16.M88.4 R36, [R61+0x1000] ;  /* 0x001000003d24783b */ /* 0x000fe80000000200 */
[----:B------:R-:W-:Y:S04]  /*11890*/  LDSM.16.M88.4 R32, [R61+0x1400] ;  /* 0x001400003d20783b */ /* 0x000fe80000000200 */
[----:B------:R-:W-:Y:S04]  /*118a0*/  LDSM.16.M88.4 R28, [R61+0x1800] ;  /* 0x001800003d1c783b */ /* 0x000fe80000000200 */
[----:B------:R-:W-:Y:S04]  /*118b0*/  LDSM.16.M88.4 R24, [R61+0x1c00] ;  /* 0x001c00003d18783b */ /* 0x000fe80000000200 */
[----:B------:R-:W-:Y:S04]  /*118c0*/  LDSM.16.M88.4 R16, [R61+0x2000] ;  /* 0x002000003d10783b */ /* 0x000fe80000000200 */
[----:B-1----:R-:W1:Y:S04]  /*118d0*/  LDSM.16.M88.4 R8, [R197] ;  /* 0x00000000c508783b */ /* 0x002e680000000200 */
[----:B------:R-:W2:Y:S04]  /*118e0*/  LDSM.16.M88.4 R12, [R61+0x2400] ;  /* 0x002400003d0c783b */ /* 0x000ea80000000200 */
[----:B------:R-:W3:Y:S04]  /*118f0*/  LDSM.16.M88.4 R4, [R61+0x2800] ;  /* 0x002800003d04783b */ /* 0x000ee80000000200 */
[----:B------:R-:W4:Y:S04]  /*11900*/  LDSM.16.M88.4 R40, [R61+0x3c00] ;  /* 0x003c00003d28783b */ /* 0x000f280000000200 */
[----:B------:R-:W-:Y:S04]  /*11910*/  LDSM.16.M88.4 R52, [R61+0x2c00] ;  /* 0x002c00003d34783b */ /* 0x000fe80000000200 */
[----:B------:R-:W-:Y:S04]  /*11920*/  LDSM.16.M88.4 R48, [R61+0x3000] ;  /* 0x003000003d30783b */ /* 0x000fe80000000200 */
[----:B------:R-:W-:Y:S04]  /*11930*/  LDSM.16.M88.4 R44, [R61+0x3400] ;  /* 0x003400003d2c783b */ /* 0x000fe80000000200 */
[----:B------:R-:W-:Y:S04]  /*11940*/  LDSM.16.M88.4 R56, [R61+0x3800] ;  /* 0x003800003d38783b */ /* 0x000fe80000000200 */
[----:B------:R-:W-:Y:S04]  /*11950*/  LDSM.16.M88.4 R80, [R64+0x2000] ;  /* 0x002000004050783b */ /* 0x000fe80000000200 */
[----:B------:R-:W0:Y:S01]  /*11960*/  LDGDEPBAR ;  /* 0x00000000000079af */ /* 0x000e220000000000 */
[C---:B-1----:R-:W-:Y:S08]  /*11970*/  HMMA.16816.F32 R128, R8.reuse, R36, RZ ;  /* 0x000000240880723c */ /* 0x042ff000000018ff */
[C---:B------:R-:W-:Y:S01]  /*11980*/  HMMA.16816.F32 R120, R8.reuse, R38, RZ ;  /* 0x000000260878723c */ /* 0x040fe200000018ff */
[----:B------:R-:W1:Y:S07]  /*11990*/  LDSM.16.M88.4 R36, [R61+0x4000] ;  /* 0x004000003d24783b */ /* 0x000e6e0000000200 */
        /* <DEDUP_REMOVED lines=8> */
[----:B------:R-:W5:Y:S04]  /*11a20*/  LDSM.16.M88.4 R24, [R61+0x4c00] ;  /* 0x004c00003d18783b */ /* 0x000f680000000200 */
[----:B------:R-:W-:Y:S03]  /*11a30*/  LDSM.16.M88.4 R60, [R64+0x1800] ;  /* 0x00180000403c783b */ /* 0x000fe60000000200 */
        /* <DEDUP_REMOVED lines=8> */
[----:B------:R-:W2:Y:S07]  /*11ac0*/  LDSM.16.M88.4 R4, [R237] ;  /* 0x00000000ed04783b */ /* 0x000eae0000000200 */
[C---:B----4-:R-:W-:Y:S08]  /*11ad0*/  HMMA.16816.F32 R124, R8.reuse, R40, RZ ;  /* 0x00000028087c723c */ /* 0x050ff000000018ff */
        /* <DEDUP_REMOVED lines=16> */
[----:B------:R-:W4:Y:S07]  /*11be0*/  LDSM.16.M88.4 R56, [R64+0x1c00] ;  /* 0x001c00004038783b */ /* 0x000f2e0000000200 */
[C---:B-----5:R-:W-:Y:S08]  /*11bf0*/  HMMA.16816.F32 R96, R8.reuse, R32, RZ ;  /* 0x000000200860723c */ /* 0x060ff000000018ff */
[C---:B------:R-:W-:Y:S01]  /*11c00*/  HMMA.16816.F32 R92, R8.reuse, R34, RZ ;  /* 0x00000022085c723c */ /* 0x040fe200000018ff */
[----:B------:R-:W5:Y:S07]  /*11c10*/  LDSM.16.M88.4 R32, [R64+0x3800] ;  /* 0x003800004020783b */ /* 0x000f6e0000000200 */
[C---:B------:R-:W-:Y:S08]  /*11c20*/  HMMA.16816.F32 R88, R8.reuse, R28, RZ ;  /* 0x0000001c0858723c */ /* 0x040ff000000018ff */
[C---:B------:R-:W-:Y:S01]  /*11c30*/  HMMA.16816.F32 R84, R8.reuse, R30, RZ ;  /* 0x0000001e0854723c */ /* 0x040fe200000018ff */
[----:B------:R-:W5:Y:S07]  /*11c40*/  LDSM.16.M88.4 R28, [R64+0x3c00] ;  /* 0x003c0000401c783b */ /* 0x000f6e0000000200 */
[C---:B------:R-:W-:Y:S08]  /*11c50*/  HMMA.16816.F32 R72, R8.reuse, R24, RZ ;  /* 0x000000180848723c */ /* 0x040ff000000018ff */
[----:B------:R-:W-:Y:S01]  /*11c60*/  HMMA.16816.F32 R68, R8, R26, RZ ;  /* 0x0000001a0844723c */ /* 0x000fe200000018ff */
[----:B------:R-:W5:Y:S04]  /*11c70*/  LDSM.16.M88.4 R24, [R64+0x4000] ;  /* 0x004000004018783b */ /* 0x000f680000000200 */
[----:B------:R-:W-:Y:S03]  /*11c80*/  LDSM.16.M88.4 R8, [R64+0x4c00] ;  /* 0x004c00004008783b */ /* 0x000fe60000000200 */
[C---:B--2---:R-:W-:Y:S08]  /*11c90*/  HMMA.16816.F32 R128, R4.reuse, R16, R128 ;  /* 0x000000100480723c */ /* 0x044ff00000001880 */
[C---:B------:R-:W-:Y:S01]  /*11ca0*/  HMMA.16816.F32 R120, R4.reuse, R18, R120 ;  /* 0x000000120478723c */ /* 0x040fe20000001878 */
[----:B------:R-:W2:Y:S07]  /*11cb0*/  LDSM.16.M88.4 R16, [R64+0x4400] ;  /* 0x004400004010783b */ /* 0x000eae0000000200 */
[C---:B------:R-:W-:Y:S08]  /*11cc0*/  HMMA.16816.F32 R112, R4.reuse, R12, R112 ;  /* 0x0000000c0470723c */ /* 0x040ff00000001870 */
[----:B------:R-:W-:Y:S01]  /*11cd0*/  HMMA.16816.F32 R104, R4, R14, R104 ;  /* 0x0000000e0468723c */ /* 0x000fe20000001868 */
[----:B------:R-:W2:Y:S01]  /*11ce0*/  LDSM.16.M88.4 R12, [R64+0x4800] ;  /* 0x00480000400c783b */ /* 0x000ea20000000200 */
[----:B------:R-:W-:-:S06]  /*11cf0*/  DEPBAR.LE SB0, 0x0 ;  /* 0x000080000000791a */ /* 0x000fcc0000000000 */
[----:B------:R-:W-:Y:S05]  /*11d00*/  HMMA.16816.F32 R172, R4, R62, R172 ;  /* 0x0000003e04ac723c */ /* 0x000fea00000018ac */
[----:B------:R-:W-:-:S03]  /*11d10*/  MOV R63, R238 ;  /* 0x000000ee003f7202 */ /* 0x000fc60000000f00 */
[C---:B---3--:R-:W-:Y:S08]  /*11d20*/  HMMA.16816.F32 R188, R4.reuse, R40, R188 ;  /* 0x0000002804bc723c */ /* 0x048ff000000018bc */
[C---:B------:R-:W-:Y:S08]  /*11d30*/  HMMA.16816.F32 R180, R4.reuse, R42, R180 ;  /* 0x0000002a04b4723c */ /* 0x040ff000000018b4 */
[C---:B-1----:R-:W-:Y:S08]  /*11d40*/  HMMA.16816.F32 R176, R4.reuse, R36, R176 ;  /* 0x0000002404b0723c */ /* 0x042ff000000018b0 */
[C---:B------:R-:W-:Y:S08]  /*11d50*/  HMMA.16816.F32 R168, R4.reuse, R38, R168 ;  /* 0x0000002604a8723c */ /* 0x040ff000000018a8 */
[C---:B------:R-:W-:Y:S08]  /*11d60*/  HMMA.16816.F32 R164, R4.reuse, R60, R164 ;  /* 0x0000003c04a4723c */ /* 0x040ff000000018a4 */
[C---:B----4-:R-:W-:Y:S08]  /*11d70*/  HMMA.16816.F32 R160, R4.reuse, R56, R160 ;  /* 0x0000003804a0723c */ /* 0x050ff000000018a0 */
        /* <DEDUP_REMOVED lines=9> */
[C---:B-----5:R-:W-:Y:S08]  /*11e10*/  HMMA.16816.F32 R156, R4.reuse, R32, R156 ;  /* 0x00000020049c723c */ /* 0x060ff0000000189c */
        /* <DEDUP_REMOVED lines=8> */
[----:B------:R-:W-:Y:S03]  /*11ea0*/  HMMA.16816.F32 R36, R4, R14, R84 ;  /* 0x0000000e0424723c */ /* 0x000fe60000001854 */
[----:B------:R-:W-:-:S05]  /*11eb0*/  IMAD.SHL.U32 R14, R63, 0x100, RZ ;  /* 0x000001003f0e7824 */ /* 0x000fca00078e00ff */
[C---:B------:R-:W-:Y:S08]  /*11ec0*/  HMMA.16816.F32 R40, R4.reuse, R8, R72 ;  /* 0x000000080428723c */ /* 0x040ff00000001848 */
[----:B------:R-:W-:Y:S01]  /*11ed0*/  HMMA.16816.F32 R236, R4, R10, R68 ;  /* 0x0000000a04ec723c */ /* 0x000fe20000001844 */
[----:B------:R-:W-:Y:S07]  /*11ee0*/  BAR.SYNC.DEFER_BLOCKING 0x0 ;  /* 0x0000000000007b1d */ /* 0x000fee0000010000 */
[----:B------:R-:W-:-:S12]  /*11ef0*/  @!P2 BRA `(.L_x_1889) ;  /* 0x000000080030a947 */ /* 0x000fd80003800000 */
[----:B------:R-:W-:Y:S04]  /*11f00*/  BSSY.RECONVERGENT B0, `(.L_x_1890) ;  /* 0x000004c000007945 */ /* 0x000fe80003800200 */
[----:B------:R-:W-:Y:S05]  /*11f10*/  @!P1 BRA `(.L_x_1891) ;  /* 0x0000000400089947 */ /* 0x000fea0003800000 */
[----:B------:R-:W2:Y:S01]  /*11f20*/  LD.E R2, desc[UR4][R134.64+0x170] ;  /* 0x0001700486027980 */ /* 0x000ea2000c101900 */
[C---:B------:R-:W-:Y:S01]  /*11f30*/  VIADD R9, R14.reuse, 0xfffffd00 ;  /* 0xfffffd000e097836 */ /* 0x040fe20000000000 */
[----:B------:R-:W-:Y:S01]  /*11f40*/  IADD3 R8, PT, PT, R14, -0x200, RZ ;  /* 0xfffffe000e087810 */ /* 0x000fe20007ffe0ff */
[----:B------:R-:W-:-:S03]  /*11f50*/  IMAD.MOV.U32 R4, RZ, RZ, RZ ;  /* 0x000000ffff047224 */ /* 0x000fc600078e00ff */
        /* <DEDUP_REMOVED lines=8> */
[----:B-1----:R-:W-:-:S04]  /*11fe0*/  IMAD.MOV R3, RZ, RZ, -R5 ;  /* 0x000000ffff037224 */ /* 0x002fc800078e0a05 */
[----:B------:R-:W-:-:S04]  /*11ff0*/  IMAD R3, R3, R0, RZ ;  /* 0x0000000003037224 */ /* 0x000fc800078e02ff */
[----:B------:R-:W-:Y:S01]  /*12000*/  IMAD.HI.U32 R4, R5, R3, R4 ;  /* 0x0000000305047227 */ /* 0x000fe200078e0004 */
[----:B------:R-:W-:Y:S02]  /*12010*/  MOV R5, R6 ;  /* 0x0000000600057202 */ /* 0x000fe40000000f00 */
[----:B------:R-:W-:Y:S01]  /*12020*/  MOV R6, R7 ;  /* 0x0000000700067202 */ /* 0x000fe20000000f00 */
[----:B------:R-:W-:-:S04]  /*12030*/  IMAD.MOV R3, RZ, RZ, -R10 ;  /* 0x000000ffff037224 */ /* 0x000fc800078e0a0a */
[----:B------:R-:W-:Y:S02]  /*12040*/  IMAD.MOV.U32 R7, RZ, RZ, R3 ;  /* 0x000000ffff077224 */ /* 0x000fe400078e0003 */
[----:B------:R-:W-:-:S04]  /*12050*/  IMAD.HI.U32 R3, R4, R5, RZ ;  /* 0x0000000504037227 */ /* 0x000fc800078e00ff */
[----:B------:R-:W-:-:S04]  /*12060*/  IMAD.HI.U32 R4, R4, R6, RZ ;  /* 0x0000000604047227 */ /* 0x000fc800078e00ff */
[-C--:B------:R-:W-:Y:S02]  /*12070*/  IMAD R6, R4, R7.reuse, R6 ;  /* 0x0000000704067224 */ /* 0x080fe400078e0206 */
[----:B------:R-:W-:-:S03]  /*12080*/  IMAD R5, R3, R7, R5 ;  /* 0x0000000703057224 */ /* 0x000fc600078e0205 */
        /* <DEDUP_REMOVED lines=8> */
[-C--:B------:R-:W-:Y:S02]  /*12110*/  LOP3.LUT R0, R9, R2.reuse, RZ, 0x3c, !PT ;  /* 0x0000000209007212 */ /* 0x080fe400078e3cff */
[----:B------:R-:W-:-:S02]  /*12120*/  LOP3.LUT R5, R8, R2, RZ, 0x3c, !PT ;  /* 0x0000000208057212 */ /* 0x000fc400078e3cff */
[----:B------:R-:W-:Y:S02]  /*12130*/  ISETP.GE.AND P1, PT, R0, RZ, PT ;  /* 0x000000ff0000720c */ /* 0x000fe40003f26270 */
[----:B------:R-:W-:Y:S02]  /*12140*/  ISETP.GE.AND P4, PT, R5, RZ, PT ;  /* 0x000000ff0500720c */ /* 0x000fe40003f86270 */
[----:B------:R-:W-:Y:S01]  /*12150*/  ISETP.NE.AND P3, PT, R2, RZ, PT ;  /* 0x000000ff0200720c */ /* 0x000fe20003f65270 */
[----:B------:R-:W-:Y:S02]  /*12160*/  @P6 VIADD R4, R4, 0x1 ;  /* 0x0000000104046836 */ /* 0x000fe40000000000 */
[----:B------:R-:W-:-:S03]  /*12170*/  @P5 IADD3 R3, PT, PT, R3, 0x1, RZ ;  /* 0x0000000103035810 */ /* 0x000fc60007ffe0ff */
[----:B------:R-:W-:Y:S02]  /*12180*/  MOV R0, R4 ;  /* 0x0000000400007202 */ /* 0x000fe40000000f00 */
[----:B------:R-:W-:Y:S01]  /*12190*/  LOP3.LUT R4, RZ, R2, RZ, 0x33, !PT ;  /* 0x00000002ff047212 */ /* 0x000fe200078e33ff */
        /* <DEDUP_REMOVED lines=26> */
.L_x_1891:
        /* <DEDUP_REMOVED lines=8> */
.L_x_1892:
[----:B------:R-:W-:Y:S05]  /*123c0*/  BSYNC.RECONVERGENT B0 ;  /* 0x0000000000007941 */ /* 0x000fea0003800200 */
.L_x_1890:
[C---:B------:R-:W-:Y:S01]  /*123d0*/  IMAD.SHL.U32 R2, R218.reuse, 0x20, RZ ;  /* 0x00000020da027824 */ /* 0x040fe200078e00ff */
[C-C-:B------:R-:W-:Y:S01]  /*123e0*/  SHF.L.U64.HI R3, R218.reuse, 0x5, R219.reuse ;  /* 0x00000005da037819 */ /* 0x140fe200000102db */
[C---:B------:R-:W-:Y:S01]  /*123f0*/  IMAD.SHL.U32 R13, R218.reuse, 0x40, RZ ;  /* 0x00000040da0d7824 */ /* 0x040fe200078e00ff */
[----:B------:R-:W-:Y:S01]  /*12400*/  SHF.L.U64.HI R12, R218, 0x6, R219 ;  /* 0x00000006da0c7819 */ /* 0x000fe200000102db */
[C---:B------:R-:W-:Y:S01]  /*12410*/  IMAD.SHL.U32 R0, R2.reuse, 0x2, RZ ;  /* 0x0000000202007824 */ /* 0x040fe200078e00ff */
[----:B------:R-:W-:Y:S01]  /*12420*/  SHF.L.U64.HI R3, R2, 0x1, R3 ;  /* 0x0000000102037819 */ /* 0x000fe20000010203 */
[----:B------:R-:W-:Y:S02]  /*12430*/  @!P0 IMAD.MOV.U32 R4, RZ, RZ, R246 ;  /* 0x000000ffff048224 */ /* 0x000fe400078e00f6 */
[----:B------:R-:W-:Y:S01]  /*12440*/  @!P0 IMAD.MOV.U32 R5, RZ, RZ, R245 ;  /* 0x000000ffff058224 */ /* 0x000fe200078e00f5 */
[-C--:B------:R-:W-:Y:S02]  /*12450*/  IADD3 R10, P5, P4, R13, R246.reuse, R0 ;  /* 0x000000f60d0a7210 */ /* 0x080fe40007cbe000 */
[----:B------:R-:W-:-:S02]  /*12460*/  @!P0 IADD3 R2, P1, PT, R0, R246, RZ ;  /* 0x000000f600028210 */ /* 0x000fc40007f3e0ff */
[----:B------:R-:W-:Y:S01]  /*12470*/  IADD3 R8, P3, PT, R10, R13, RZ ;  /* 0x0000000d0a087210 */ /* 0x000fe20007f7e0ff */
[----:B------:R-:W-:Y:S01]  /*12480*/  @!PT LDS RZ, [RZ] ;  /* 0x00000000fffff984 */ /* 0x000fe20000000800 */
[----:B------:R-:W-:Y:S01]  /*12490*/  @!PT LDS RZ, [RZ] ;  /* 0x00000000fffff984 */ /* 0x000fe20000000800 */
[----:B------:R-:W-:Y:S01]  /*124a0*/  @!PT LDS RZ, [RZ] ;  /* 0x00000000fffff984 */ /* 0x000fe20000000800 */
[----:B------:R1:W-:Y:S01]  /*124b0*/  @!P0 LDGSTS.E.BYPASS.LTC128B.128 [R78+0x1000], desc[UR4][R4.64] ;  /* 0x01000000044e8fae */ /* 0x0003e2000b981a04 */
[----:B------:R-:W-:Y:S01]  /*124c0*/  IADD3.X R11, PT, PT, R12, R245, R3, P5, P4 ;  /* 0x000000f50c0b7210 */ /* 0x000fe20002fe8403 */
[----:B------:R-:W-:Y:S01]  /*124d0*/  @!P0 IMAD.X R3, R3, 0x1, R245, P1 ;  /* 0x0000000103038824 */ /* 0x000fe200008e06f5 */
[----:B------:R-:W-:Y:S01]  /*124e0*/  IADD3 R6, P1, PT, R8, R13, RZ ;  /* 0x0000000d08067210 */ /* 0x000fe20007f3e0ff */
[----:B------:R2:W-:Y:S02]  /*124f0*/  @P0 STS.128 [R78+0x1000], RZ ;  /* 0x001000ff4e000388 */ /* 0x0005e40000000c00 */
[--C-:B------:R-:W-:Y:S02]  /*12500*/  IMAD.X R9, R11, 0x1, R12.reuse, P3 ;  /* 0x000000010b097824 */ /* 0x100fe400018e060c */
[----:B------:R-:W-:Y:S01]  /*12510*/  @!PT LDS RZ, [RZ] ;  /* 0x00000000fffff984 */ /* 0x000fe20000000800 */
[----:B------:R-:W-:Y:S01]  /*12520*/  @!PT LDS RZ, [RZ] ;  /* 0x00000000fffff984 */ /* 0x000fe20000000800 */
[----:B------:R-:W-:Y:S01]  /*12530*/  @!PT LDS RZ, [RZ] ;  /* 0x00000000fffff984 */ /* 0x000fe20000000800 */
[----:B------:R3:W-:Y:S02]  /*12540*/  @!P0 LDGSTS.E.BYPASS.LTC128B.128 [R78+0x1800], desc[UR4][R2.64] ;  /* 0x01800000024e8fae */ /* 0x0007e4000b981a04 */
[----:B------:R-:W-:-:S02]  /*12550*/  IMAD.X R7, R9, 0x1, R12, P1 ;  /* 0x0000000109077824 */ /* 0x000fc400008e060c */
        /* <DEDUP_REMOVED lines=38> */
.L_x_1889:
[----:B------:R-:W-:Y:S05]  /*127c0*/  BSYNC.RECONVERGENT B1 ;  /* 0x0000000000017941 */ /* 0x000fea0003800200 */
.L_x_1888:
[----:B--2---:R-:W-:Y:S01]  /*127d0*/  LOP3.LUT R7, R14, R251, RZ, 0xfc, !PT ;  /* 0x000000fb0e077212 */ /* 0x004fe200078efcff */
[----:B------:R-:W2:Y:S04]  /*127e0*/  LDL.LU R19, [R1+0x20] ;  /* 0x0000200001137983 */ /* 0x000ea80000300800 */
[C---:B------:R-:W-:Y:S02]  /*127f0*/  VIADD R2, R7.reuse, 0xfffffe00 ;  /* 0xfffffe0007027836 */ /* 0x040fe40000000000 */
[C---:B------:R-:W-:Y:S02]  /*12800*/  VIADD R0, R7.reuse, 0xfffffe01 ;  /* 0xfffffe0107007836 */ /* 0x040fe40000000000 */
[C---:B------:R-:W-:Y:S01]  /*12810*/  VIADD R3, R7.reuse, 0xfffffe08 ;  /* 0xfffffe0807037836 */ /* 0x040fe20000000000 */
[C---:B------:R-:W-:Y:S01]  /*12820*/  ISETP.GE.AND P0, PT, R2.reuse, R214, PT ;  /* 0x000000d60200720c */ /* 0x040fe20003f06270 */
[C---:B------:R-:W-:Y:S01]  /*12830*/  VIADD R4, R7.reuse, 0xfffffe09 ;  /* 0xfffffe0907047836 */ /* 0x040fe20000000000 */
[C---:B------:R-:W-:Y:S01]  /*12840*/  ISETP.GE.AND P6, PT, R2.reuse, R213, PT ;  /* 0x000000d50200720c */ /* 0x040fe20003fc6270 */
[----:B------:R-:W-:Y:S01]  /*12850*/  VIADD R5, R7, 0xfffffe99 ;  /* 0xfffffe9907057836 */ /* 0x000fe20000000000 */
[----:B------:R-:W-:-:S02]  /*12860*/  ISETP.GE.AND P1, PT, R2, R215, PT ;  /* 0x000000d70200720c */ /* 0x000fc40003f26270 */
[----:B------:R-:W-:Y:S02]  /*12870*/  ISETP.GE.AND P5, PT, R2, R217, PT ;  /* 0x000000d90200720c */ /* 0x000fe40003fa6270 */
[----:B------:R-:W-:Y:S02]  /*12880*/  FSEL R2, R128, -INF , P0 ;  /* 0xff80000080027808 */ /* 0x000fe40000000000 */
[----:B------:R-:W-:Y:S02]  /*12890*/  ISETP.GE.AND P4, PT, R0, R214, PT ;  /* 0x000000d60000720c */ /* 0x000fe40003f86270 */
[----:B------:R-:W-:Y:S02]  /*128a0*/  FSEL R14, R2, -INF , !P6 ;  /* 0xff800000020e7808 */ /* 0x000fe40007000000 */
[C---:B------:R-:W-:Y:S02]  /*128b0*/  ISETP.GE.AND P3, PT, R0.reuse, R213, PT ;  /* 0x000000d50000720c */ /* 0x040fe40003f66270 */
[----:B------:R-:W-:-:S02]  /*128c0*/  ISETP.GE.AND P0, PT, R0, R215, PT ;  /* 0x000000d70000720c */ /* 0x000fc40003f06270 */
[----:B------:R-:W-:Y:S02]  /*128d0*/  ISETP.GE.AND P6, PT, R0, R217, PT ;  /* 0x000000d90000720c */ /* 0x000fe40003fc6270 */
[----:B------:R-:W-:Y:S02]  /*128e0*/  FSEL R0, R130, -INF , P1 ;  /* 0xff80000082007808 */ /* 0x000fe40000800000 */
[----:B------:R-:W-:Y:S02]  /*128f0*/  FSEL R2, R129, -INF , P4 ;  /* 0xff80000081027808 */ /* 0x000fe40002000000 */
[----:B------:R-:W-:Y:S02]  /*12900*/  ISETP.GE.AND P1, PT, R3, R214, PT ;  /* 0x000000d60300720c */ /* 0x000fe40003f26270 */
[----:B------:R-:W-:Y:S02]  /*12910*/  FSEL R15, R0, -INF , !P5 ;  /* 0xff800000000f7808 */ /* 0x000fe40006800000 */
[----:B------:R-:W-:-:S02]  /*12920*/  FSEL R13, R2, -INF , !P3 ;  /* 0xff800000020d7808 */ /* 0x000fc40005800000 */
[C---:B------:R-:W-:Y:S02]  /*12930*/  ISETP.GE.AND P5, PT, R3.reuse, R213, PT ;  /* 0x000000d50300720c */ /* 0x040fe40003fa6270 */
[C---:B------:R-:W-:Y:S02]  /*12940*/  ISETP.GE.AND P4, PT, R3.reuse, R215, PT ;  /* 0x000000d70300720c */ /* 0x040fe40003f86270 */
[----:B------:R-:W-:Y:S01]  /*12950*/  ISETP.GE.AND P3, PT, R3, R217, PT ;  /* 0x000000d90300720c */ /* 0x000fe20003f66270 */
[----:B------:R-:W-:Y:S01]  /*12960*/  VIADD R3, R7, 0xfffffe10 ;  /* 0xfffffe1007037836 */ /* 0x000fe20000000000 */
[----:B------:R-:W-:Y:S02]  /*12970*/  FSEL R0, R131, -INF , P0 ;  /* 0xff80000083007808 */ /* 0x000fe40000000000 */
[----:B------:R-:W-:Y:S02]  /*12980*/  FSEL R2, R120, -INF , P1 ;  /* 0xff80000078027808 */ /* 0x000fe40000800000 */
[----:B------:R-:W-:-:S02]  /*12990*/  ISETP.GE.AND P0, PT, R4, R214, PT ;  /* 0x000000d60400720c */ /* 0x000fc40003f06270 */
[----:B------:R-:W-:Y:S02]  /*129a0*/  FSEL R18, R0, -INF , !P6 ;  /* 0xff80000000127808 */ /* 0x000fe40007000000 */
[----:B------:R-:W-:Y:S02]  /*129b0*/  FSEL R12, R2, -INF , !P5 ;  /* 0xff800000020c7808 */ /* 0x000fe40006800000 */
[C---:B------:R-:W-:Y:S02]  /*129c0*/  ISETP.GE.AND P6, PT, R4.reuse, R213, PT ;  /* 0x000000d50400720c */ /* 0x040fe40003fc6270 */
[C---:B------:R-:W-:Y:S02]  /*129d0*/  ISETP.GE.AND P1, PT, R4.reuse, R215, PT ;  /* 0x000000d70400720c */ /* 0x040fe40003f26270 */
[----:B------:R-:W-:Y:S01]  /*129e0*/  ISETP.GE.AND P5, PT, R4, R217, PT ;  /* 0x000000d90400720c */ /* 0x000fe20003fa6270 */
[----:B------:R-:W-:Y:S01]  /*129f0*/  VIADD R4, R7, 0xfffffe11 ;  /* 0xfffffe1107047836 */ /* 0x000fe20000000000 */
[----:B------:R-:W-:-:S02]  /*12a00*/  FSEL R0, R122, -INF , P4 ;  /* 0xff8000007a007808 */ /* 0x000fc40002000000 */
[----:B------:R-:W-:Y:S02]  /*12a10*/  FSEL R2, R121, -INF , P0 ;  /* 0xff80000079027808 */ /* 0x000fe40000000000 */
[C---:B------:R-:W-:Y:S02]  /*12a20*/  ISETP.GE.AND P4, PT, R3.reuse, R214, PT ;  /* 0x000000d60300720c */ /* 0x040fe40003f86270 */
        /* <DEDUP_REMOVED lines=26> */
[----:B------:R-:W-:Y:S02]  /*12bd0*/  ISETP.GE.AND P4, PT, R4, R214, PT ;  /* 0x000000d60400720c */ /* 0x000fe40003f86270 */
        /* <DEDUP_REMOVED lines=272> */
[----:B------:R-:W-:Y:S02]  /*13ce0*/  ISETP.GE.AND P3, PT, R4, R213, PT ;  /* 0x000000d50400720c */ /* 0x000fe40003f66270 */
[----:B------:R-:W-:-:S02]  /*13cf0*/  FSEL R0, R178, -INF , P1 ;  /* 0xff800000b2007808 */ /* 0x000fc40000800000 */
[----:B------:R-:W-:Y:S02]  /*13d00*/  FSEL R2, R177, -INF , P4 ;  /* 0xff800000b1027808 */ /* 0x000fe40002000000 */
[----:B------:R-:W-:Y:S02]  /*13d10*/  ISETP.GE.AND P0, PT, R4, R215, PT ;  /* 0x000000d70400720c */ /* 0x000fe40003f06270 */
[C---:B------:R-:W-:Y:S02]  /*13d20*/  ISETP.GE.AND P1, PT, R3.reuse, R214, PT ;  /* 0x000000d60300720c */ /* 0x040fe40003f26270 */
[----:B------:R-:W-:Y:S02]  /*13d30*/  FSEL R178, R0, -INF , !P5 ;  /* 0xff80000000b27808 */ /* 0x000fe40006800000 */
[----:B------:R-:W-:Y:S02]  /*13d40*/  FSEL R177, R2, -INF , !P3 ;  /* 0xff80000002b17808 */ /* 0x000fe40005800000 */
[----:B------:R-:W-:-:S02]  /*13d50*/  ISETP.GE.AND P5, PT, R3, R213, PT ;  /* 0x000000d50300720c */ /* 0x000fc40003fa6270 */
[----:B------:R-:W-:Y:S02]  /*13d60*/  FSEL R0, R179, -INF , P0 ;  /* 0xff800000b3007808 */ /* 0x000fe40000000000 */
[----:B------:R-:W-:Y:S02]  /*13d70*/  FSEL R2, R168, -INF , P1 ;  /* 0xff800000a8027808 */ /* 0x000fe40000800000 */
[----:B------:R-:W-:Y:S01]  /*13d80*/  ISETP.GE.AND P6, PT, R4, R217, PT ;  /* 0x000000d90400720c */ /* 0x000fe20003fc6270 */
[----:B------:R-:W-:Y:S01]  /*13d90*/  VIADD R4, R7, 0xfffffea0 ;  /* 0xfffffea007047836 */ /* 0x000fe20000000000 */
[----:B------:R-:W-:Y:S02]  /*13da0*/  ISETP.GE.AND P4, PT, R3, R215, PT ;  /* 0x000000d70300720c */ /* 0x000fe40003f86270 */
[----:B------:R-:W-:Y:S02]  /*13db0*/  ISETP.GE.AND P0, PT, R5, R214, PT ;  /* 0x000000d60500720c */ /* 0x000fe40003f06270 */
[----:B------:R-:W-:-:S02]  /*13dc0*/  ISETP.GE.AND P3, PT, R3, R217, PT ;  /* 0x000000d90300720c */ /* 0x000fc40003f66270 */
[----:B------:R-:W-:Y:S02]  /*13dd0*/  FSEL R168, R2, -INF , !P5 ;  /* 0xff80000002a87808 */ /* 0x000fe40006800000 */
[----:B------:R-:W-:Y:S02]  /*13de0*/  ISETP.GE.AND P1, PT, R5, R213, PT ;  /* 0x000000d50500720c */ /* 0x000fe40003f26270 */
[----:B------:R-:W-:Y:S02]  /*13df0*/  FSEL R2, R170, -INF , P4 ;  /* 0xff800000aa027808 */ /* 0x000fe40002000000 */
[----:B------:R-:W-:Y:S02]  /*13e00*/  FSEL R3, R169, -INF , P0 ;  /* 0xff800000a9037808 */ /* 0x000fe40000000000 */
[----:B------:R-:W-:Y:S01]  /*13e10*/  FSEL R179, R0, -INF , !P6 ;  /* 0xff80000000b37808 */ /* 0x000fe20007000000 */
[----:B------:R-:W-:Y:S01]  /*13e20*/  VIADD R0, R7, 0xfffffea1 ;  /* 0xfffffea107007836 */ /* 0x000fe20000000000 */
[----:B------:R-:W-:-:S02]  /*13e30*/  ISETP.GE.AND P0, PT, R4, R215, PT ;  /* 0x000000d70400720c */ /* 0x000fc40003f06270 */
[----:B------:R-:W-:Y:S01]  /*13e40*/  FSEL R183, R2, -INF , !P3 ;  /* 0xff80000002b77808 */ /* 0x000fe20005800000 */
[----:B------:R-:W-:Y:S01]  /*13e50*/  VIADD R2, R7, 0xfffffea8 ;  /* 0xfffffea807027836 */ /* 0x000fe20000000000 */
[----:B------:R-:W-:Y:S02]  /*13e60*/  FSEL R169, R3, -INF , !P1 ;  /* 0xff80000003a97808 */ /* 0x000fe40004800000 */
[----:B------:R-:W-:Y:S02]  /*13e70*/  ISETP.GE.AND P6, PT, R5, R215, PT ;  /* 0x000000d70500720c */ /* 0x000fe40003fc6270 */
[C---:B------:R-:W-:Y:S02]  /*13e80*/  ISETP.GE.AND P4, PT, R4.reuse, R214, PT ;  /* 0x000000d60400720c */ /* 0x040fe40003f86270 */
[C---:B------:R-:W-:Y:S02]  /*13e90*/  ISETP.GE.AND P3, PT, R4.reuse, R213, PT ;  /* 0x000000d50400720c */ /* 0x040fe40003f66270 */
[----:B------:R-:W-:-:S02]  /*13ea0*/  ISETP.GE.AND P1, PT, R4, R217, PT ;  /* 0x000000d90400720c */ /* 0x000fc40003f26270 */
[----:B------:R-:W-:Y:S02]  /*13eb0*/  FSEL R4, R158, -INF , P0 ;  /* 0xff8000009e047808 */ /* 0x000fe40000000000 */
[C---:B------:R-:W-:Y:S02]  /*13ec0*/  ISETP.GE.AND P0, PT, R0.reuse, R215, PT ;  /* 0x000000d70000720c */ /* 0x040fe40003f06270 */
[----:B------:R-:W-:Y:S02]  /*13ed0*/  ISETP.GE.AND P5, PT, R5, R217, PT ;  /* 0x000000d90500720c */ /* 0x000fe40003fa6270 */
[----:B------:R-:W-:Y:S02]  /*13ee0*/  FSEL R5, R171, -INF , P6 ;  /* 0xff800000ab057808 */ /* 0x000fe40003000000 */
[----:B------:R-:W-:Y:S02]  /*13ef0*/  ISETP.GE.AND P6, PT, R0, R214, PT ;  /* 0x000000d60000720c */ /* 0x000fe40003fc6270 */
[----:B------:R-:W-:-:S02]  /*13f00*/  FSEL R8, R156, -INF , P4 ;  /* 0xff8000009c087808 */ /* 0x000fc40002000000 */
[----:B------:R-:W-:Y:S02]  /*13f10*/  FSEL R3, R159, -INF , P0 ;  /* 0xff8000009f037808 */ /* 0x000fe40000000000 */
[----:B------:R-:W-:Y:S02]  /*13f20*/  ISETP.GE.AND P0, PT, R2, R214, PT ;  /* 0x000000d60200720c */ /* 0x000fe40003f06270 */
[----:B------:R-:W-:Y:S02]  /*13f30*/  FSEL R6, R157, -INF , P6 ;  /* 0xff8000009d067808 */ /* 0x000fe40003000000 */
[----:B------:R-:W-:Y:S02]  /*13f40*/  FSEL R170, R5, -INF , !P5 ;  /* 0xff80000005aa7808 */ /* 0x000fe40006800000 */
[----:B------:R-:W-:Y:S02]  /*13f50*/  FSEL R171, R8, -INF , !P3 ;  /* 0xff80000008ab7808 */ /* 0x000fe40005800000 */
[----:B------:R-:W-:-:S02]  /*13f60*/  FSEL R191, R4, -INF , !P1 ;  /* 0xff80000004bf7808 */ /* 0x000fc40004800000 */
[C---:B------:R-:W-:Y:S02]  /*13f70*/  ISETP.GE.AND P4, PT, R0.reuse, R213, PT ;  /* 0x000000d50000720c */ /* 0x040fe40003f86270 */
[----:B------:R-:W-:Y:S01]  /*13f80*/  ISETP.GE.AND P6, PT, R0, R217, PT ;  /* 0x000000d90000720c */ /* 0x000fe20003fc6270 */
[----:B------:R-:W-:Y:S01]  /*13f90*/  VIADD R0, R7, 0xfffffea9 ;  /* 0xfffffea907007836 */ /* 0x000fe20000000000 */
[C---:B------:R-:W-:Y:S02]  /*13fa0*/  ISETP.GE.AND P3, PT, R2.reuse, R213, PT ;  /* 0x000000d50200720c */ /* 0x040fe40003f66270 */
[C---:B------:R-:W-:Y:S02]  /*13fb0*/  ISETP.GE.AND P1, PT, R2.reuse, R215, PT ;  /* 0x000000d70200720c */ /* 0x040fe40003f26270 */
[----:B------:R-:W-:Y:S02]  /*13fc0*/  ISETP.GE.AND P5, PT, R2, R217, PT ;  /* 0x000000d90200720c */ /* 0x000fe40003fa6270 */
[----:B------:R-:W-:-:S02]  /*13fd0*/  FSEL R2, R152, -INF , P0 ;  /* 0xff80000098027808 */ /* 0x000fc40000000000 */
[----:B------:R-:W-:Y:S02]  /*13fe0*/  FSEL R163, R6, -INF , !P4 ;  /* 0xff80000006a37808 */ /* 0x000fe40006000000 */
[----:B------:R-:W-:Y:S02]  /*13ff0*/  FSEL R192, R3, -INF , !P6 ;  /* 0xff80000003c07808 */ /* 0x000fe40007000000 */
[----:B------:R-:W-:Y:S01]  /*14000*/  FSEL R188, R2, -INF , !P3 ;  /* 0xff80000002bc7808 */ /* 0x000fe20005800000 */
[----:B------:R-:W-:Y:S01]  /*14010*/  VIADD R2, R7, 0xfffffeb0 ;  /* 0xfffffeb007027836 */ /* 0x000fe20000000000 */
[C---:B------:R-:W-:Y:S02]  /*14020*/  ISETP.GE.AND P4, PT, R0.reuse, R214, PT ;  /* 0x000000d60000720c */ /* 0x040fe40003f86270 */
[C---:B------:R-:W-:Y:S02]  /*14030*/  ISETP.GE.AND P6, PT, R0.reuse, R213, PT ;  /* 0x000000d50000720c */ /* 0x040fe40003fc6270 */
[----:B------:R-:W-:-:S02]  /*14040*/  ISETP.GE.AND P0, PT, R0, R215, PT ;  /* 0x000000d70000720c */ /* 0x000fc40003f06270 */
[----:B------:R-:W-:Y:S02]  /*14050*/  ISETP.GE.AND P3, PT, R0, R217, PT ;  /* 0x000000d90000720c */ /* 0x000fe40003f66270 */
[----:B------:R-:W3:Y:S01]  /*14060*/  LD.E R0, desc[UR4][R134.64+0xdc] ;  /* 0x0000dc0486007980 */ /* 0x000ee2000c101900 */
[----:B------:R-:W-:Y:S01]  /*14070*/  FSEL R3, R154, -INF , P1 ;  /* 0xff8000009a037808 */ /* 0x000fe20000800000 */
[----:B------:R-:W-:Y:S01]  /*14080*/  VIADD R5, R7, 0xfffffeb1 ;  /* 0xfffffeb107057836 */ /* 0x000fe20000000000 */
[----:B------:R-:W-:Y:S02]  /*14090*/  FSEL R4, R153, -INF , P4 ;  /* 0xff80000099047808 */ /* 0x000fe40002000000 */
[----:B------:R-:W-:Y:S02]  /*140a0*/  ISETP.GE.AND P1, PT, R2, R214, PT ;  /* 0x000000d60200720c */ /* 0x000fe40003f26270 */
[----:B------:R-:W-:Y:S02]  /*140b0*/  FSEL R190, R3, -INF , !P5 ;  /* 0xff80000003be7808 */ /* 0x000fe40006800000 */
[----:B------:R-:W-:Y:S01]  /*140c0*/  FSEL R187, R4, -INF , !P6 ;  /* 0xff80000004bb7808 */ /* 0x000fe20007000000 */
[----:B------:R-:W-:Y:S01]  /*140d0*/  VIADD R4, R7, 0xfffffeb8 ;  /* 0xfffffeb807047836 */ /* 0x000fe20000000000 */
        /* <DEDUP_REMOVED lines=10> */
[----:B------:R-:W-:Y:S01]  /*14180*/  ISETP.GE.AND P5, PT, R5, R217, PT ;  /* 0x000000d90500720c */ /* 0x000fe20003fa6270 */
[----:B------:R-:W-:Y:S01]  /*14190*/  VIADD R5, R7, 0xfffffeb9 ;  /* 0xfffffeb907057836 */ /* 0x000fe20000000000 */
[----:B------:R-:W-:Y:S02]  /*141a0*/  FSEL R2, R126, -INF , P4 ;  /* 0xff8000007e027808 */ /* 0x000fe40002000000 */
[----:B------:R-:W-:-:S02]  /*141b0*/  FSEL R3, R125, -INF , P0 ;  /* 0xff8000007d037808 */ /* 0x000fc40000000000 */
[----:B------:R-:W-:Y:S02]  /*141c0*/  ISETP.GE.AND P4, PT, R4, R214, PT ;  /* 0x000000d60400720c */ /* 0x000fe40003f86270 */
        /* <DEDUP_REMOVED lines=74> */
[----:B------:R-:W-:Y:S02]  /*14670*/  ISETP.GE.AND P3, PT, R4, R213, PT ;  /* 0x000000d50400720c */ /* 0x000fe40003f66270 */
[----:B------:R-:W-:Y:S02]  /*14680*/  FSEL R2, R99, -INF , P4 ;  /* 0xff80000063027808 */ /* 0x000fe40002000000 */
[----:B------:R-:W-:Y:S02]  /*14690*/  FSEL R3, R92, -INF , P0 ;  /* 0xff8000005c037808 */ /* 0x000fe40000000000 */
[----:B------:R-:W-:Y:S02]  /*146a0*/  ISETP.GE.AND P4, PT, R5, R214, PT ;  /* 0x000000d60500720c */ /* 0x000fe40003f86270 */
[----:B------:R-:W-:Y:S02]  /*146b0*/  ISETP.GE.AND P1, PT, R4, R215, PT ;  /* 0x000000d70400720c */ /* 0x000fe40003f26270 */
[----:B------:R-:W-:-:S02]  /*146c0*/  FSEL R226, R2, -INF , !P6 ;  /* 0xff80000002e27808 */ /* 0x000fc40007000000 */
[----:B------:R-:W-:Y:S02]  /*146d0*/  FSEL R221, R3, -INF , !P3 ;  /* 0xff80000003dd7808 */ /* 0x000fe40005800000 */
[----:B------:R-:W-:Y:S02]  /*146e0*/  ISETP.GE.AND P6, PT, R5, R213, PT ;  /* 0x000000d50500720c */ /* 0x000fe40003fc6270 */
[----:B------:R-:W-:Y:S02]  /*146f0*/  FSEL R3, R93, -INF , P4 ;  /* 0xff8000005d037808 */ /* 0x000fe40002000000 */
[----:B------:R-:W-:Y:S01]  /*14700*/  ISETP.GE.AND P5, PT, R4, R217, PT ;  /* 0x000000d90400720c */ /* 0x000fe20003fa6270 */
[----:B------:R-:W-:Y:S01]  /*14710*/  VIADD R4, R7, 0xfffffee0 ;  /* 0xfffffee007047836 */ /* 0x000fe20000000000 */
[----:B------:R-:W-:Y:S02]  /*14720*/  ISETP.GE.AND P0, PT, R5, R215, PT ;  /* 0x000000d70500720c */ /* 0x000fe40003f06270 */
[----:B------:R-:W-:-:S02]  /*14730*/  FSEL R2, R94, -INF , P1 ;  /* 0xff8000005e027808 */ /* 0x000fc40000800000 */
[----:B------:R-:W-:Y:S02]  /*14740*/  FSEL R220, R3, -INF , !P6 ;  /* 0xff80000003dc7808 */ /* 0x000fe40007000000 */
[----:B------:R-:W-:Y:S01]  /*14750*/  ISETP.GE.AND P3, PT, R5, R217, PT ;  /* 0x000000d90500720c */ /* 0x000fe20003f66270 */
[----:B------:R-:W-:Y:S01]  /*14760*/  VIADD R5, R7, 0xfffffee1 ;  /* 0xfffffee107057836 */ /* 0x000fe20000000000 */
[----:B------:R-:W-:Y:S02]  /*14770*/  FSEL R225, R2, -INF , !P5 ;  /* 0xff80000002e17808 */ /* 0x000fe40006800000 */
[----:B------:R-:W-:Y:S02]  /*14780*/  FSEL R3, R95, -INF , P0 ;  /* 0xff8000005f037808 */ /* 0x000fe40000000000 */
[----:B------:R-:W-:Y:S02]  /*14790*/  FMNMX3.FTZ R2, R21, R14, R13, !PT ;  /* 0x0000000e15027276 */ /* 0x000fe4000781000d */
[----:B------:R-:W-:-:S02]  /*147a0*/  FSEL R224, R3, -INF , !P3 ;  /* 0xff80000003e07808 */ /* 0x000fc40005800000 */
        /* <DEDUP_REMOVED lines=23> */
[----:B------:R-:W-:-:S02]  /*14920*/  ISETP.GE.AND P1, PT, R4, R214, PT ;  /* 0x000000d60400720c */ /* 0x000fc40003f26270 */
[----:B------:R-:W-:Y:S02]  /*14930*/  FMNMX3.FTZ R2, R2, R81, R77, !PT ;  /* 0x0000005102027276 */ /* 0x000fe4000781004d */
[----:B------:R-:W-:Y:S02]  /*14940*/  FMNMX3.FTZ R3, R3, R78, R80, !PT ;  /* 0x0000004e03037276 */ /* 0x000fe40007810050 */
[C---:B------:R-:W-:Y:S02]  /*14950*/  ISETP.GE.AND P5, PT, R4.reuse, R213, PT ;  /* 0x000000d50400720c */ /* 0x040fe40003fa6270 */
[C---:B------:R-:W-:Y:S02]  /*14960*/  ISETP.GE.AND P4, PT, R4.reuse, R215, PT ;  /* 0x000000d70400720c */ /* 0x040fe40003f86270 */
[----:B------:R-:W-:Y:S02]  /*14970*/  ISETP.GE.AND P6, PT, R4, R217, PT ;  /* 0x000000d90400720c */ /* 0x000fe40003fc6270 */
[----:B------:R-:W-:-:S02]  /*14980*/  FSEL R4, R88, -INF , P1 ;  /* 0xff80000058047808 */ /* 0x000fc40000800000 */
[----:B------:R-:W-:Y:S02]  /*14990*/  FMNMX3.FTZ R2, R2, R83, R84, !PT ;  /* 0x0000005302027276 */ /* 0x000fe40007810054 */
[----:B------:R-:W-:Y:S02]  /*149a0*/  FMNMX3.FTZ R3, R3, R164, R86, !PT ;  /* 0x000000a403037276 */ /* 0x000fe40007810056 */
[----:B------:R-:W-:Y:S02]  /*149b0*/  FSEL R132, R4, -INF , !P5 ;  /* 0xff80000004847808 */ /* 0x000fe40006800000 */
[----:B------:R-:W-:Y:S02]  /*149c0*/  FSEL R4, R90, -INF , P4 ;  /* 0xff8000005a047808 */ /* 0x000fe40002000000 */
[----:B------:R-:W-:Y:S02]  /*149d0*/  FMNMX3.FTZ R2, R2, R85, R82, !PT ;  /* 0x0000005502027276 */ /* 0x000fe40007810052 */
[----:B------:R-:W-:-:S02]  /*149e0*/  ISETP.GE.AND P0, PT, R5, R214, PT ;  /* 0x000000d60500720c */ /* 0x000fc40003f06270 */
[----:B------:R-:W-:Y:S02]  /*149f0*/  FMNMX3.FTZ R3, R3, R165, R87, !PT ;  /* 0x000000a503037276 */ /* 0x000fe40007810057 */
[----:B------:R-:W-:Y:S02]  /*14a00*/  FSEL R133, R4, -INF , !P6 ;  /* 0xff80000004857808 */ /* 0x000fe40007000000 */
[----:B------:R-:W-:Y:S02]  /*14a10*/  FMNMX3.FTZ R2, R2, R172, R173, !PT ;  /* 0x000000ac02027276 */ /* 0x000fe400078100ad */
[C---:B------:R-:W-:Y:S02]  /*14a20*/  ISETP.GE.AND P3, PT, R5.reuse, R213, PT ;  /* 0x000000d50500720c */ /* 0x040fe40003f66270 */
[C---:B------:R-:W-:Y:S02]  /*14a30*/  ISETP.GE.AND P1, PT, R5.reuse, R215, PT ;  /* 0x000000d70500720c */ /* 0x040fe40003f26270 */
[----:B------:R-:W-:Y:S01]  /*14a40*/  ISETP.GE.AND P5, PT, R5, R217, PT ;  /* 0x000000d90500720c */ /* 0x000fe20003fa6270 */
[----:B------:R-:W-:Y:S01]  /*14a50*/  VIADD R5, R7, 0xfffffee8 ;  /* 0xfffffee807057836 */ /* 0x000fe20000000000 */
[----:B------:R-:W-:-:S02]  /*14a60*/  FSEL R4, R89, -INF , P0 ;  /* 0xff80000059047808 */ /* 0x000fc40000000000 */
[----:B------:R-:W-:Y:S02]  /*14a70*/  FMNMX3.FTZ R3, R3, R184, R175, !PT ;  /* 0x000000b803037276 */ /* 0x000fe400078100af */
[----:B------:R-:W-:Y:S02]  /*14a80*/  FMNMX3.FTZ R2, R2, R167, R166, !PT ;  /* 0x000000a702027276 */ /* 0x000fe400078100a6 */
[----:B------:R-:W-:Y:S02]  /*14a90*/  FSEL R232, R4, -INF , !P3 ;  /* 0xff80000004e87808 */ /* 0x000fe40005800000 */
[----:B------:R-:W-:Y:S02]  /*14aa0*/  FMNMX3.FTZ R3, R3, R180, R174, !PT ;  /* 0x000000b403037276 */ /* 0x000fe400078100ae */
[----:B------:R-:W-:Y:S02]  /*14ab0*/  FSEL R4, R91, -INF , P1 ;  /* 0xff8000005b047808 */ /* 0x000fe40000800000 */
[----:B------:R-:W-:-:S02]  /*14ac0*/  ISETP.GE.AND P4, PT, R5, R214, PT ;  /* 0x000000d60500720c */ /* 0x000fc40003f86270 */
[----:B------:R-:W-:Y:S02]  /*14ad0*/  FMNMX3.FTZ R2, R2, R186, R185, !PT ;  /* 0x000000ba02027276 */ /* 0x000fe400078100b9 */
[----:B------:R-:W-:Y:S02]  /*14ae0*/  FMNMX3.FTZ R3, R3, R176, R177, !PT ;  /* 0x000000b003037276 */ /* 0x000fe400078100b1 */
[----:B------:R-:W-:Y:S02]  /*14af0*/  FSEL R128, R4, -INF , !P5 ;  /* 0xff80000004807808 */ /* 0x000fe40006800000 */
        /* <DEDUP_REMOVED lines=14> */
[----:B------:R-:W-:Y:S02]  /*14be0*/  ISETP.GE.AND P5, PT, R5, R213, PT ;  /* 0x000000d50500720c */ /* 0x000fe40003fa6270 */
[----:B------:R-:W-:Y:S02]  /*14bf0*/  FSEL R4, R37, -INF , P1 ;  /* 0xff80000025047808 */ /* 0x000fe40000800000 */
[----:B------:R-:W-:-:S02]  /*14c00*/  FMNMX3.FTZ R3, R3, R188, R187, !PT ;  /* 0x000000bc03037276 */ /* 0x000fc400078100bb */
[----:B------:R-:W-:Y:S02]  /*14c10*/  FMNMX3.FTZ R2, R2, R191, R192, !PT ;  /* 0x000000bf02027276 */ /* 0x000fe400078100c0 */
[C---:B------:R-:W-:Y:S02]  /*14c20*/  ISETP.GE.AND P4, PT, R5.reuse, R215, PT ;  /* 0x000000d70500720c */ /* 0x040fe40003f86270 */
[----:B------:R-:W-:Y:S01]  /*14c30*/  ISETP.GE.AND P6, PT, R5, R217, PT ;  /* 0x000000d90500720c */ /* 0x000fe20003fc6270 */
[C---:B------:R-:W-:Y:S01]  /*14c40*/  VIADD R5, R7.reuse, 0xfffffef0 ;  /* 0xfffffef007057836 */ /* 0x040fe20000000000 */
[----:B------:R-:W-:Y:S01]  /*14c50*/  FSEL R229, R4, -INF , !P5 ;  /* 0xff80000004e57808 */ /* 0x000fe20006800000 */
[----:B------:R-:W-:Y:S01]  /*14c60*/  VIADD R4, R7, 0xfffffef1 ;  /* 0xfffffef107047836 */ /* 0x000fe20000000000 */
[----:B------:R-:W-:Y:S02]  /*14c70*/  FMNMX3.FTZ R3, R3, R196, R195, !PT ;  /* 0x000000c403037276 */ /* 0x000fe400078100c3 */
[----:B------:R-:W-:-:S02]  /*14c80*/  FMNMX3.FTZ R2, R2, R190, R189, !PT ;  /* 0x000000be02027276 */ /* 0x000fc400078100bd */
[----:B------:R-:W-:Y:S02]  /*14c90*/  FMNMX3.FTZ R3, R3, R193, R194, !PT ;  /* 0x000000c103037276 */ /* 0x000fe400078100c2 */
[----:B------:R-:W-:Y:S02]  /*14ca0*/  FSEL R6, R39, -INF , P4 ;  /* 0xff80000027067808 */ /* 0x000fe40002000000 */
[CC--:B------:R-:W-:Y:S01]  /*14cb0*/  ISETP.GE.AND P0, PT, R5.reuse, R214.reuse, PT ;  /* 0x000000d60500720c */ /* 0x0c0fe20003f06270 */
[----:B------:R-:W-:Y:S01]  /*14cc0*/  LDSM.16.MT88.4 R36, [R65+0x5400] ;  /* 0x005400004124783b */ /* 0x000fe20000004200 */
[----:B------:R-:W-:Y:S02]  /*14cd0*/  ISETP.GE.AND P1, PT, R5, R215, PT ;  /* 0x000000d70500720c */ /* 0x000fe40003f26270 */
[----:B------:R-:W-:Y:S02]  /*14ce0*/  ISETP.GE.AND P4, PT, R4, R214, PT ;  /* 0x000000d60400720c */ /* 0x000fe40003f86270 */
[----:B------:R-:W-:-:S02]  /*14cf0*/  FMNMX3.FTZ R2, R2, R201, R198, !PT ;  /* 0x000000c902027276 */ /* 0x000fc400078100c6 */
[----:B------:R-:W-:Y:S02]  /*14d00*/  FMNMX3.FTZ R3, R3, R206, R205, !PT ;  /* 0x000000ce03037276 */ /* 0x000fe400078100cd */
[C---:B------:R-:W-:Y:S02]  /*14d10*/  ISETP.GE.AND P3, PT, R5.reuse, R213, PT ;  /* 0x000000d50500720c */ /* 0x040fe40003f66270 */
[----:B------:R-:W-:Y:S02]  /*14d20*/  ISETP.GE.AND P5, PT, R5, R217, PT ;  /* 0x000000d90500720c */ /* 0x000fe40003fa6270 */
[----:B------:R-:W-:Y:S02]  /*14d30*/  FSEL R8, R40, -INF , P0 ;  /* 0xff80000028087808 */ /* 0x000fe40000000000 */
[----:B------:R-:W-:Y:S02]  /*14d40*/  FSEL R10, R42, -INF , P1 ;  /* 0xff8000002a0a7808 */ /* 0x000fe40000800000 */
[----:B------:R-:W-:-:S02]  /*14d50*/  FSEL R5, R41, -INF , P4 ;  /* 0xff80000029057808 */ /* 0x000fc40002000000 */
[C---:B------:R-:W-:Y:S02]  /*14d60*/  ISETP.GE.AND P0, PT, R4.reuse, R213, PT ;  /* 0x000000d50400720c */ /* 0x040fe40003f06270 */
[C---:B------:R-:W-:Y:S02]  /*14d70*/  ISETP.GE.AND P1, PT, R4.reuse, R215, PT ;  /* 0x000000d70400720c */ /* 0x040fe40003f26270 */
[----:B------:R-:W-:Y:S01]  /*14d80*/  ISETP.GE.AND P4, PT, R4, R217, PT ;  /* 0x000000d90400720c */ /* 0x000fe20003f86270 */
[C---:B------:R-:W-:Y:S01]  /*14d90*/  VIADD R4, R7.reuse, 0xfffffef8 ;  /* 0xfffffef807047836 */ /* 0x040fe20000000000 */
[----:B------:R-:W-:Y:S01]  /*14da0*/  FMNMX3.FTZ R2, R2, R202, R200, !PT ;  /* 0x000000ca02027276 */ /* 0x000fe200078100c8 */
[----:B------:R-:W-:Y:S01]  /*14db0*/  VIADD R7, R7, 0xfffffef9 ;  /* 0xfffffef907077836 */ /* 0x000fe20000000000 */
[----:B------:R-:W-:Y:S02]  /*14dc0*/  FMNMX3.FTZ R3, R3, R203, R204, !PT ;  /* 0x000000cb03037276 */ /* 0x000fe400078100cc */
[----:B------:R-:W-:-:S02]  /*14dd0*/  FMNMX3.FTZ R2, R2, R211, R207, !PT ;  /* 0x000000d302027276 */ /* 0x000fc400078100cf */
[----:B------:R-:W-:Y:S02]  /*14de0*/  FSEL R199, R5, -INF , !P0 ;  /* 0xff80000005c77808 */ /* 0x000fe40004000000 */
[----:B------:R-:W-:Y:S02]  /*14df0*/  FMNMX3.FTZ R3, R3, R223, R222, !PT ;  /* 0x000000df03037276 */ /* 0x000fe400078100de */
[C---:B------:R-:W-:Y:S02]  /*14e00*/  ISETP.GE.AND P0, PT, R4.reuse, R215, PT ;  /* 0x000000d70400720c */ /* 0x040fe40003f06270 */
[----:B------:R-:W-:Y:S02]  /*14e10*/  FSEL R9, R43, -INF , P1 ;  /* 0xff8000002b097808 */ /* 0x000fe40000800000 */
[----:B------:R-:W-:Y:S02]  /*14e20*/  ISETP.GE.AND P1, PT, R4, R214, PT ;  /* 0x000000d60400720c */ /* 0x000fe40003f26270 */
[----:B------:R-:W-:-:S02]  /*14e30*/  FMNMX3.FTZ R2, R2, R216, R208, !PT ;  /* 0x000000d802027276 */ /* 0x000fc400078100d0 */
[----:B------:R-:W-:Y:S02]  /*14e40*/  FSEL R228, R6, -INF , !P6 ;  /* 0xff80000006e47808 */ /* 0x000fe40007000000 */
[----:B------:R-:W-:Y:S02]  /*14e50*/  FMNMX3.FTZ R3, R3, R221, R220, !PT ;  /* 0x000000dd03037276 */ /* 0x000fe400078100dc */
[----:B------:R-:W-:Y:S02]  /*14e60*/  FSEL R27, R8, -INF , !P3 ;  /* 0xff800000081b7808 */ /* 0x000fe40005800000 */
[----:B------:R-:W-:Y:S01]  /*14e70*/  FSEL R6, R238, -INF , P0 ;  /* 0xff800000ee067808 */ /* 0x000fe20000000000 */
[----:B------:R-:W-:Y:S01]  /*14e80*/  IMAD.MOV.U32 R238, RZ, RZ, R63 ;  /* 0x000000ffffee7224 */ /* 0x000fe200078e003f */
[C---:B------:R-:W-:Y:S02]  /*14e90*/  ISETP.GE.AND P6, PT, R4.reuse, R213, PT ;  /* 0x000000d50400720c */ /* 0x040fe40003fc6270 */
[----:B------:R-:W-:-:S02]  /*14ea0*/  ISETP.GE.AND P3, PT, R4, R217, PT ;  /* 0x000000d90400720c */ /* 0x000fc40003f66270 */
[C---:B------:R-:W-:Y:S02]  /*14eb0*/  ISETP.GE.AND P0, PT, R7.reuse, R215, PT ;  /* 0x000000d70700720c */ /* 0x040fe40003f06270 */
[----:B------:R-:W-:Y:S02]  /*14ec0*/  FSEL R4, R236, -INF , P1 ;  /* 0xff800000ec047808 */ /* 0x000fe40000800000 */
[----:B------:R-:W-:Y:S02]  /*14ed0*/  FMNMX3.FTZ R2, R2, R227, R226, !PT ;  /* 0x000000e302027276 */ /* 0x000fe400078100e2 */
[----:B------:R-:W-:Y:S02]  /*14ee0*/  ISETP.GE.AND P1, PT, R7, R214, PT ;  /* 0x000000d60700720c */ /* 0x000fe40003f26270 */
[----:B------:R-:W-:Y:S02]  /*14ef0*/  FMNMX3.FTZ R3, R3, R132, R232, !PT ;  /* 0x0000008403037276 */ /* 0x000fe400078100e8 */
[----:B------:R-:W-:Y:S01]  /*14f00*/  FSEL R5, R239, -INF , P0 ;  /* 0xff800000ef057808 */ /* 0x000fe20000000000 */
[----:B------:R-:W-:Y:S01]  /*14f10*/  IMAD.MOV.U32 R239, RZ, RZ, R27 ;  /* 0x000000ffffef7224 */ /* 0x000fe200078e001b */
[----:B------:R-:W-:-:S02]  /*14f20*/  FSEL R231, R4, -INF , !P6 ;  /* 0xff80000004e77808 */ /* 0x000fc40007000000 */
[----:B------:R-:W-:Y:S02]  /*14f30*/  FMNMX3.FTZ R2, R2, R225, R224, !PT ;  /* 0x000000e102027276 */ /* 0x000fe400078100e0 */
[----:B------:R-:W-:Y:S02]  /*14f40*/  ISETP.GE.AND P6, PT, R7, R213, PT ;  /* 0x000000d50700720c */ /* 0x000fe40003fc6270 */
[----:B------:R-:W-:Y:S02]  /*14f50*/  FSEL R4, R237, -INF , P1 ;  /* 0xff800000ed047808 */ /* 0x000fe40000800000 */
[----:B------:R-:W-:Y:S02]  /*14f60*/  FMNMX3.FTZ R3, R3, R230, R229, !PT ;  /* 0x000000e603037276 */ /* 0x000fe400078100e5 */
[----:B------:R-:W-:Y:S02]  /*14f70*/  FMNMX3.FTZ R2, R2, R133, R128, !PT ;  /* 0x0000008502027276 */ /* 0x000fe40007810080 */
[----:B------:R-:W-:-:S02]  /*14f80*/  FSEL R197, R4, -INF , !P6 ;  /* 0xff80000004c57808 */ /* 0x000fc40007000000 */
[----:B------:R-:W-:Y:S02]  /*14f90*/  FMNMX3.FTZ R3, R3, R239, R199, !PT ;  /* 0x000000ef03037276 */ /* 0x000fe400078100c7 */
[----:B------:R-:W-:Y:S02]  /*14fa0*/  FMNMX3.FTZ R4, R2, R233, R228, !PT ;  /* 0x000000e902047276 */ /* 0x000fe400078100e4 */
[----:B------:R-:W-:Y:S02]  /*14fb0*/  FMNMX3.FTZ R2, R3, R231, R197, !PT ;  /* 0x000000e703027276 */ /* 0x000fe400078100c5 */
[----:B------:R-:W-:Y:S02]  /*14fc0*/  ISETP.GE.AND P1, PT, R7, R217, PT ;  /* 0x000000d90700720c */ /* 0x000fe40003f26270 */
[----:B------:R-:W-:Y:S01]  /*14fd0*/  FSEL R234, R10, -INF , !P5 ;  /* 0xff8000000aea7808 */ /* 0x000fe20006800000 */
[----:B------:R-:W1:Y:S01]  /*14fe0*/  SHFL.BFLY PT, R3, R2, 0x2, 0x1f ;  /* 0x0c401f0002037f89 */ /* 0x000e6200000e0000 */
[----:B------:R-:W-:-:S02]  /*14ff0*/  FSEL R235, R9, -INF , !P4 ;  /* 0xff80000009eb7808 */ /* 0x000fc40006000000 */
[----:B------:R-:W-:Y:S02]  /*15000*/  FSEL R236, R6, -INF , !P3 ;  /* 0xff80000006ec7808 */ /* 0x000fe40005800000 */
[----:B------:R-:W-:Y:S02]  /*15010*/  FSEL R237, R5, -INF , !P1 ;  /* 0xff80000005ed7808 */ /* 0x000fe40004800000 */
[----:B------:R-:W-:-:S04]  /*15020*/  FMNMX3.FTZ R4, R4, R234, R235, !PT ;  /* 0x000000ea04047276 */ /* 0x000fc800078100eb */
[----:B------:R-:W-:-:S05]  /*15030*/  FMNMX3.FTZ R4, R4, R236, R237, !PT ;  /* 0x000000ec04047276 */ /* 0x000fca00078100ed */
[----:B------:R-:W4:Y:S01]  /*15040*/  SHFL.BFLY PT, R5, R4, 0x2, 0x1f ;  /* 0x0c401f0004057f89 */ /* 0x000f2200000e0000 */
[----:B-1----:R-:W-:-:S05]  /*15050*/  FMNMX.FTZ R3, R2, R3, !PT ;  /* 0x0000000302037209 */ /* 0x002fca0007810000 */
[----:B------:R-:W1:Y:S01]  /*15060*/  SHFL.BFLY PT, R6, R3, 0x1, 0x1f ;  /* 0x0c201f0003067f89 */ /* 0x000e6200000e0000 */
[----:B----4-:R-:W-:-:S05]  /*15070*/  FMNMX.FTZ R2, R4, R5, !PT ;  /* 0x0000000504027209 */ /* 0x010fca0007810000 */
[----:B------:R-:W4:Y:S01]  /*15080*/  SHFL.BFLY PT, R4, R2, 0x1, 0x1f ;  /* 0x0c201f0002047f89 */ /* 0x000f2200000e0000 */
[----:B-1----:R-:W-:-:S04]  /*15090*/  FMNMX.FTZ R96, R3, R6, !PT ;  /* 0x0000000603607209 */ /* 0x002fc80007810000 */
[----:B------:R-:W-:Y:S01]  /*150a0*/  FSETP.NEU.FTZ.AND P1, PT, R96, -INF , PT ;  /* 0xff8000006000780b */ /* 0x000fe20003f3d000 */
[----:B---3--:R-:W-:-:S05]  /*150b0*/  FMUL.FTZ R5, R0, R96 ;  /* 0x0000006000057220 */ /* 0x008fca0000410000 */
[----:B------:R-:W-:Y:S02]  /*150c0*/  FSEL R5, R5, RZ, P1 ;  /* 0x000000ff05057208 */ /* 0x000fe40000800000 */
[----:B----4-:R-:W-:-:S03]  /*150d0*/  FMNMX.FTZ R95, R2, R4, !PT ;  /* 0x00000004025f7209 */ /* 0x010fc60007810000 */
[-CC-:B------:R-:W-:Y:S01]  /*150e0*/  FFMA.FTZ R2, R14, R0.reuse, -R5.reuse ;  /* 0x000000000e027223 */ /* 0x180fe20000010805 */
[----:B------:R-:W-:Y:S01]  /*150f0*/  FFMA.FTZ R4, R13, R0, -R5 ;  /* 0x000000000d047223 */ /* 0x000fe20000010805 */
[C---:B------:R-:W-:Y:S01]  /*15100*/  FSETP.NEU.FTZ.AND P0, PT, R95.reuse, -INF , PT ;  /* 0xff8000005f00780b */ /* 0x040fe20003f1d000 */
[----:B------:R-:W-:Y:S01]  /*15110*/  FMUL.FTZ R3, R0, R95 ;  /* 0x0000005f00037220 */ /* 0x000fe20000410000 */
[----:B------:R1:W-:Y:S02]  /*15120*/  MUFU.EX2 R70, R2 ;  /* 0x0000000200467308 */ /* 0x0003e40000000800 */
[----:B------:R-:W-:Y:S02]  /*15130*/  FSEL R8, R95, RZ, P0 ;  /* 0x000000ff5f087208 */ /* 0x000fe40000000000 */
[----:B------:R-:W-:Y:S01]  /*15140*/  FSEL R3, R3, RZ, P0 ;  /* 0x000000ff03037208 */ /* 0x000fe20000000000 */
[----:B------:R3:W-:Y:S01]  /*15150*/  MUFU.EX2 R158, R4 ;  /* 0x00000004009e7308 */ /* 0x0007e20000000800 */
[----:B--2---:R-:W-:-:S03]  /*15160*/  ISETP.NE.AND P0, PT, R19, RZ, PT ;  /* 0x000000ff1300720c */ /* 0x004fc60003f05270 */
[----:B------:R-:W-:-:S04]  /*15170*/  FFMA.FTZ R7, R17, R0, -R3 ;  /* 0x0000000011077223 */ /* 0x000fc80000010803 */
[----:B------:R2:W-:Y:S01]  /*15180*/  MUFU.EX2 R157, R7 ;  /* 0x00000007009d7308 */ /* 0x0005e20000000800 */
[----:B-1----:R-:W-:-:S04]  /*15190*/  FFMA.FTZ R2, R12, R0, -R5 ;  /* 0x000000000c027223 */ /* 0x002fc80000010805 */
[----:B------:R1:W-:Y:S01]  /*151a0*/  MUFU.EX2 R160, R2 ;  /* 0x0000000200a07308 */ /* 0x0003e20000000800 */
[----:B---3--:R-:W-:-:S04]  /*151b0*/  FFMA.FTZ R4, R11, R0, -R5 ;  /* 0x000000000b047223 */ /* 0x008fc80000010805 */
[----:B------:R3:W4:Y:S01]  /*151c0*/  MUFU.EX2 R161, R4 ;  /* 0x0000000400a17308 */ /* 0x0007220000000800 */
[-C--:B--2---:R-:W-:Y:S01]  /*151d0*/  FFMA.FTZ R7, R193, R0.reuse, -R5 ;  /* 0x00000000c1077223 */ /* 0x084fe20000010805 */
[-CC-:B-1----:R-:W-:Y:S02]  /*151e0*/  FFMA.FTZ R2, R15, R0.reuse, -R3.reuse ;  /* 0x000000000f027223 */ /* 0x182fe40000010803 */
[----:B------:R-:W1:Y:S02]  /*151f0*/  LDSM.16.MT88.4 R12, [R65+0x5000] ;  /* 0x00500000410c783b */ /* 0x000e640000004200 */
[----:B------:R2:W-:Y:S01]  /*15200*/  MUFU.EX2 R64, R2 ;  /* 0x0000000200407308 */ /* 0x0005e20000000800 */
[----:B---3--:R-:W-:Y:S01]  /*15210*/  FFMA.FTZ R4, R18, R0, -R3 ;  /* 0x0000000012047223 */ /* 0x008fe20000010803 */
[----:B----4-:R-:W-:-:S03]  /*15220*/  F2FP.F16.F32.PACK_AB R10, R161, R160 ;  /* 0x000000a0a10a723e */ /* 0x010fc600000000ff */
[----:B------:R3:W4:Y:S01]  /*15230*/  MUFU.EX2 R153, R4 ;  /* 0x0000000400997308 */ /* 0x0007220000000800 */
[----:B--2---:R-:W-:-:S05]  /*15240*/  FSEL R2, R96, RZ, P1 ;  /* 0x000000ff60027208 */ /* 0x004fca0000800000 */
[----:B------:R-:W-:Y:S01]  /*15250*/  FADD.FTZ R6, R21, -R2 ;  /* 0x8000000215067221 */ /* 0x000fe20000010000 */
[----:B------:R-:W-:Y:S01]  /*15260*/  FFMA.FTZ R2, R16, R0, -R3 ;  /* 0x0000000010027223 */ /* 0x000fe20000010803 */
[----:B---3--:R-:W-:Y:S01]  /*15270*/  FADD.FTZ R4, R20, -R8 ;  /* 0x8000000814047221 */ /* 0x008fe20000010000 */
[----:B------:R-:W-:Y:S02]  /*15280*/  VIADD R20, R65, 0x5020 ;  /* 0x0000502041147836 */ /* 0x000fe40000000000 */
[C---:B------:R-:W-:Y:S01]  /*15290*/  FMUL.FTZ R6, R0.reuse, R6 ;  /* 0x0000000600067220 */ /* 0x040fe20000410000 */
[----:B------:R2:W3:Y:S01]  /*152a0*/  MUFU.EX2 R156, R2 ;  /* 0x00000002009c7308 */ /* 0x0004e20000000800 */
[----:B------:R-:W-:Y:S01]  /*152b0*/  FMUL.FTZ R4, R0, R4 ;  /* 0x0000000400047220 */ /* 0x000fe20000410000 */
[----:B------:R-:W-:Y:S02]  /*152c0*/  F2FP.F16.F32.PACK_AB R8, R158, R70 ;  /* 0x000000469e08723e */ /* 0x000fe400000000ff */
[----:B------:R5:W1:Y:S01]  /*152d0*/  MUFU.EX2 R57, R6 ;  /* 0x0000000600397308 */ /* 0x000a620000000800 */
[----:B----4-:R-:W-:-:S03]  /*152e0*/  F2FP.F16.F32.PACK_AB R9, R153, R64 ;  /* 0x000000409909723e */ /* 0x010fc600000000ff */
[----:B------:R4:W4:Y:S01]  /*152f0*/  MUFU.EX2 R56, R4 ;  /* 0x0000000400387308 */ /* 0x0009220000000800 */
[----:B--2---:R-:W-:Y:S01]  /*15300*/  VIADD R2, R65, 0x5000 ;  /* 0x0000500041027836 */ /* 0x004fe20000000000 */
[----:B---3--:R-:W-:-:S03]  /*15310*/  F2FP.F16.F32.PACK_AB R11, R156, R157 ;  /* 0x0000009d9c0b723e */ /* 0x008fc600000000ff */
[----:B------:R-:W-:Y:S02]  /*15320*/  @P0 VIADD R20, R2, 0xffffffe0 ;  /* 0xffffffe002140836 */ /* 0x000fe40000000000 */
[-CC-:B------:R-:W-:Y:S01]  /*15330*/  FFMA.FTZ R2, R22, R0.reuse, -R5.reuse ;  /* 0x0000000016027223 */ /* 0x180fe20000010805 */
[-CC-:B-----5:R-:W-:Y:S01]  /*15340*/  FFMA.FTZ R6, R23, R0.reuse, -R5.reuse ;  /* 0x0000000017067223 */ /* 0x1a0fe20000010805 */
[-C--:B-1----:R-:W-:Y:S01]  /*15350*/  FMUL.FTZ R140, R140, R57.reuse ;  /* 0x000000398c8c7220 */ /* 0x082fe20000410000 */
[----:B----4-:R-:W-:Y:S01]  /*15360*/  FFMA.FTZ R4, R24, R0, -R5 ;  /* 0x0000000018047223 */ /* 0x010fe20000010805 */
[----:B------:R-:W1:Y:S01]  /*15370*/  LDSM.16.MT88.4 R16, [R20] ;  /* 0x000000001410783b */ /* 0x000e620000004200 */
[----:B------:R2:W-:Y:S01]  /*15380*/  MUFU.EX2 R152, R2 ;  /* 0x0000000200987308 */ /* 0x0005e20000000800 */
[-C--:B------:R-:W-:Y:S01]  /*15390*/  FMUL.FTZ R141, R141, R57.reuse ;  /* 0x000000398d8d7220 */ /* 0x080fe20000410000 */
[-C--:B------:R-:W-:Y:S01]  /*153a0*/  FMUL.FTZ R142, R142, R56.reuse ;  /* 0x000000388e8e7220 */ /* 0x080fe20000410000 */
[-C--:B------:R-:W-:Y:S01]  /*153b0*/  FMUL.FTZ R143, R143, R56.reuse ;  /* 0x000000388f8f7220 */ /* 0x080fe20000410000 */
[----:B------:R3:W4:Y:S01]  /*153c0*/  MUFU.EX2 R155, R4 ;  /* 0x00000004009b7308 */ /* 0x0007220000000800 */
        /* <DEDUP_REMOVED lines=8> */
[----:B------:R5:W-:Y:S01]  /*15450*/  MUFU.EX2 R159, R6 ;  /* 0x00000006009f7308 */ /* 0x000be20000000800 */
[-C--:B--2---:R-:W-:Y:S01]  /*15460*/  FFMA.FTZ R2, R26, R0.reuse, -R3 ;  /* 0x000000001a027223 */ /* 0x084fe20000010803 */
[----:B------:R-:W2:Y:S01]  /*15470*/  LDSM.16.MT88.4 R40, [R20+0x400] ;  /* 0x000400001428783b */ /* 0x000ea20000004200 */
[-C--:B------:R-:W-:Y:S01]  /*15480*/  FMUL.FTZ R148, R148, R57.reuse ;  /* 0x0000003994947220 */ /* 0x080fe20000410000 */
[----:B------:R-:W-:Y:S01]  /*15490*/  FMUL.FTZ R149, R149, R57 ;  /* 0x0000003995957220 */ /* 0x000fe20000410000 */
[----:B---3--:R-:W-:Y:S01]  /*154a0*/  FFMA.FTZ R4, R25, R0, -R5 ;  /* 0x0000000019047223 */ /* 0x008fe20000010805 */
[----:B------:R3:W-:Y:S01]  /*154b0*/  MUFU.EX2 R63, R2 ;  /* 0x00000002003f7308 */ /* 0x0007e20000000800 */
[C---:B------:R-:W-:Y:S05]  /*154c0*/  HMMA.16816.F32 R24, R8.reuse, R14, R140 ;  /* 0x0000000e0818723c */ /* 0x040fea000000188c */
[-C--:B------:R-:W-:Y:S01]  /*154d0*/  FMUL.FTZ R150, R150, R56.reuse ;  /* 0x0000003896967220 */ /* 0x080fe20000410000 */
[----:B------:R-:W-:Y:S01]  /*154e0*/  FMUL.FTZ R151, R151, R56 ;  /* 0x0000003897977220 */ /* 0x000fe20000410000 */
[----:B------:R4:W1:Y:S01]  /*154f0*/  MUFU.EX2 R162, R4 ;  /* 0x0000000400a27308 */ /* 0x0008620000000800 */
[-CC-:B-----5:R-:W-:Y:S01]  /*15500*/  FFMA.FTZ R6, R29, R0.reuse, -R3.reuse ;  /* 0x000000001d067223 */ /* 0x1a0fe20000010803 */
[----:B------:R-:W-:Y:S03]  /*15510*/  HMMA.16816.F32 R136, R8, R12, R136 ;  /* 0x0000000c0888723c */ /* 0x000fe60000001888 */
[----:B------:R5:W2:Y:S01]  /*15520*/  MUFU.EX2 R141, R6 ;  /* 0x00000006008d7308 */ /* 0x000aa20000000800 */
[-CC-:B---3--:R-:W-:Y:S01]  /*15530*/  FFMA.FTZ R2, R28, R0.reuse, -R3.reuse ;  /* 0x000000001c027223 */ /* 0x188fe20000010803 */
[----:B----4-:R-:W-:-:S03]  /*15540*/  FFMA.FTZ R4, R30, R0, -R3 ;  /* 0x000000001e047223 */ /* 0x010fc60000010803 */
[C---:B-1----:R-:W-:Y:S01]  /*15550*/  HMMA.16816.F32 R28, R8.reuse, R16, R144 ;  /* 0x00000010081c723c */ /* 0x042fe20000001890 */
[----:B------:R1:W-:Y:S02]  /*15560*/  MUFU.EX2 R146, R2 ;  /* 0x0000000200927308 */ /* 0x0003e40000000800 */
[----:B------:R-:W-:Y:S02]  /*15570*/  IMAD.MOV.U32 R147, RZ, RZ, R128 ;  /* 0x000000ffff937224 */ /* 0x000fe400078e0080 */
[----:B------:R-:W3:Y:S01]  /*15580*/  MUFU.EX2 R154, R4 ;  /* 0x00000004009a7308 */ /* 0x000ee20000000800 */
[-C--:B-----5:R-:W-:Y:S02]  /*15590*/  FFMA.FTZ R6, R54, R0.reuse, -R3 ;  /* 0x0000000036067223 */ /* 0x0a0fe40000010803 */
[----:B------:R-:W-:Y:S03]  /*155a0*/  HMMA.16816.F32 R12, R8, R18, R148 ;  /* 0x00000012080c723c */ /* 0x000fe60000001894 */
[----:B------:R-:W-:Y:S01]  /*155b0*/  F2FP.F16.F32.PACK_AB R8, R152, R155 ;  /* 0x0000009b9808723e */ /* 0x000fe200000000ff */
[----:B------:R-:W-:Y:S01]  /*155c0*/  IMAD.MOV.U32 R150, RZ, RZ, R132 ;  /* 0x000000ffff967224 */ /* 0x000fe200078e0084 */
[----:B------:R-:W-:Y:S01]  /*155d0*/  F2FP.F16.F32.PACK_AB R10, R162, R159 ;  /* 0x0000009fa20a723e */ /* 0x000fe200000000ff */
[----:B------:R-:W-:Y:S01]  /*155e0*/  IMAD.MOV.U32 R151, RZ, RZ, R133 ;  /* 0x000000ffff977224 */ /* 0x000fe200078e0085 */
[----:B--2---:R-:W-:Y:S01]  /*155f0*/  F2FP.F16.F32.PACK_AB R9, R141, R63 ;  /* 0x0000003f8d09723e */ /* 0x004fe200000000ff */
[----:B------:R2:W-:Y:S01]  /*15600*/  MUFU.EX2 R128, R6 ;  /* 0x0000000600807308 */ /* 0x0005e20000000800 */
[--C-:B-1----:R-:W-:Y:S01]  /*15610*/  FFMA.FTZ R2, R32, R0, -R5.reuse ;  /* 0x0000000020027223 */ /* 0x102fe20000010805 */
[----:B---3--:R-:W-:Y:S01]  /*15620*/  F2FP.F16.F32.PACK_AB R11, R146, R154 ;  /* 0x0000009a920b723e */ /* 0x008fe200000000ff */
[----:B------:R-:W-:-:S02]  /*15630*/  FFMA.FTZ R4, R34, R0, -R5 ;  /* 0x0000000022047223 */ /* 0x000fc40000010805 */
[----:B------:R1:W-:Y:S04]  /*15640*/  MUFU.EX2 R140, R2 ;  /* 0x00000002008c7308 */ /* 0x0003e80000000800 */
[----:B------:R3:W4:Y:S01]  /*15650*/  MUFU.EX2 R143, R4 ;  /* 0x00000004008f7308 */ /* 0x0007220000000800 */
[----:B------:R-:W-:Y:S03]  /*15660*/  HMMA.16816.F32 R16, R8, R36, R136 ;  /* 0x000000240810723c */ /* 0x000fe60000001888 */
[----:B--2---:R-:W-:-:S04]  /*15670*/  FFMA.FTZ R6, R68, R0, -R3 ;  /* 0x0000000044067223 */ /* 0x004fc80000010803 */
[----:B------:R2:W-:Y:S01]  /*15680*/  MUFU.EX2 R119, R6 ;  /* 0x0000000600777308 */ /* 0x0005e20000000800 */
[C---:B------:R-:W-:Y:S03]  /*15690*/  HMMA.16816.F32 R24, R8.reuse, R38, R24 ;  /* 0x000000260818723c */ /* 0x040fe60000001818 */
[-CC-:B-1----:R-:W-:Y:S01]  /*156a0*/  FFMA.FTZ R2, R35, R0.reuse, -R5.reuse ;  /* 0x0000000023027223 */ /* 0x182fe20000010805 */
[----:B------:R-:W1:Y:S01]  /*156b0*/  LDSM.16.MT88.4 R36, [R20+0x800] ;  /* 0x000800001424783b */ /* 0x000e620000004200 */
[-C--:B---3--:R-:W-:Y:S02]  /*156c0*/  FFMA.FTZ R4, R33, R0.reuse, -R5 ;  /* 0x0000000021047223 */ /* 0x088fe40000010805 */
[----:B------:R3:W-:Y:S01]  /*156d0*/  MUFU.EX2 R145, R2 ;  /* 0x0000000200917308 */ /* 0x0007e20000000800 */
[----:B------:R-:W5:Y:S01]  /*156e0*/  LDSM.16.MT88.4 R32, [R65+0x5800] ;  /* 0x005800004120783b */ /* 0x000f620000004200 */
[----:B------:R-:W-:Y:S02]  /*156f0*/  HMMA.16816.F32 R28, R8, R40, R28 ;  /* 0x00000028081c723c */ /* 0x000fe4000000181c */
[----:B------:R3:W3:Y:S01]  /*15700*/  MUFU.EX2 R142, R4 ;  /* 0x00000004008e7308 */ /* 0x0006e20000000800 */
[----:B--2---:R-:W-:-:S05]  /*15710*/  FFMA.FTZ R6, R84, R0, -R3 ;  /* 0x0000000054067223 */ /* 0x004fca0000010803 */
[----:B------:R-:W-:Y:S03]  /*15720*/  HMMA.16816.F32 R12, R8, R42, R12 ;  /* 0x0000002a080c723c */ /* 0x000fe6000000180c */
[----:B----4-:R-:W-:Y:S01]  /*15730*/  F2FP.F16.F32.PACK_AB R8, R143, R140 ;  /* 0x0000008c8f08723e */ /* 0x010fe200000000ff */
[----:B------:R-:W-:Y:S01]  /*15740*/  LDSM.16.MT88.4 R40, [R20+0x1000] ;  /* 0x001000001428783b */ /* 0x000fe20000004200 */
[----:B------:R2:W-:Y:S01]  /*15750*/  MUFU.EX2 R105, R6 ;  /* 0x0000000600697308 */ /* 0x0005e20000000800 */
[----:B---3--:R-:W-:-:S04]  /*15760*/  FFMA.FTZ R2, R44, R0, -R5 ;  /* 0x000000002c027223 */ /* 0x008fc80000010805 */
[----:B------:R3:W-:Y:S01]  /*15770*/  MUFU.EX2 R144, R2 ;  /* 0x0000000200907308 */ /* 0x0007e20000000800 */
[----:B------:R-:W-:Y:S01]  /*15780*/  FFMA.FTZ R4, R47, R0, -R3 ;  /* 0x000000002f047223 */ /* 0x000fe20000010803 */
[----:B------:R-:W-:-:S03]  /*15790*/  F2FP.F16.F32.PACK_AB R10, R142, R145 ;  /* 0x000000918e0a723e */ /* 0x000fc600000000ff */
[----:B------:R4:W-:Y:S01]  /*157a0*/  MUFU.EX2 R132, R4 ;  /* 0x0000000400847308 */ /* 0x0009e20000000800 */
[----:B--2---:R-:W-:-:S04]  /*157b0*/  FFMA.FTZ R6, R173, R0, -R3 ;  /* 0x00000000ad067223 */ /* 0x004fc80000010803 */
[----:B------:R2:W-:Y:S01]  /*157c0*/  MUFU.EX2 R91, R6 ;  /* 0x00000006005b7308 */ /* 0x0005e20000000800 */
[----:B---3--:R-:W-:-:S04]  /*157d0*/  FFMA.FTZ R2, R45, R0, -R3 ;  /* 0x000000002d027223 */ /* 0x008fc80000010803 */
[----:B------:R3:W1:Y:S01]  /*157e0*/  MUFU.EX2 R131, R2 ;  /* 0x0000000200837308 */ /* 0x0006620000000800 */
[----:B----4-:R-:W-:-:S04]  /*157f0*/  FFMA.FTZ R4, R51, R0, -R3 ;  /* 0x0000000033047223 */ /* 0x010fc80000010803 */
[----:B------:R4:W-:Y:S01]  /*15800*/  MUFU.EX2 R136, R4 ;  /* 0x0000000400887308 */ /* 0x0009e20000000800 */
[-CC-:B--2---:R-:W-:Y:S01]  /*15810*/  FFMA.FTZ R6, R179, R0.reuse, -R3.reuse ;  /* 0x00000000b3067223 */ /* 0x184fe20000010803 */
[----:B---3--:R-:W-:Y:S01]  /*15820*/  FFMA.FTZ R2, R49, R0, -R3 ;  /* 0x0000000031027223 */ /* 0x008fe20000010803 */
[----:B-1----:R-:W-:-:S03]  /*15830*/  F2FP.F16.F32.PACK_AB R9, R131, R132 ;  /* 0x000000848309723e */ /* 0x002fc600000000ff */
[----:B------:R1:W2:Y:S01]  /*15840*/  MUFU.EX2 R133, R2 ;  /* 0x0000000200857308 */ /* 0x0002a20000000800 */
[-CC-:B----4-:R-:W-:Y:S02]  /*15850*/  FFMA.FTZ R4, R46, R0.reuse, -R5.reuse ;  /* 0x000000002e047223 */ /* 0x190fe40000010805 */
[----:B------:R-:W3:Y:S02]  /*15860*/  LDSM.16.MT88.4 R44, [R65+0x5c00] ;  /* 0x005c0000412c783b */ /* 0x000ee40000004200 */
[----:B------:R4:W5:Y:S01]  /*15870*/  MUFU.EX2 R138, R4 ;  /* 0x00000004008a7308 */ /* 0x0009620000000800 */
[----:B-1----:R-:W-:Y:S01]  /*15880*/  FFMA.FTZ R2, R48, R0, -R5 ;  /* 0x0000000030027223 */ /* 0x002fe20000010805 */
[----:B--2---:R-:W-:-:S03]  /*15890*/  F2FP.F16.F32.PACK_AB R11, R133, R136 ;  /* 0x00000088850b723e */ /* 0x004fc600000000ff */
[----:B------:R1:W-:Y:S01]  /*158a0*/  MUFU.EX2 R137, R2 ;  /* 0x0000000200897308 */ /* 0x0003e20000000800 */
[-C--:B----4-:R-:W-:Y:S02]  /*158b0*/  FFMA.FTZ R4, R50, R0.reuse, -R5 ;  /* 0x0000000032047223 */ /* 0x090fe40000010805 */
[----:B------:R-:W2:Y:S01]  /*158c0*/  LDSM.16.MT88.4 R48, [R20+0xc00] ;  /* 0x000c00001430783b */ /* 0x000ea20000004200 */
[C---:B------:R-:W-:Y:S01]  /*158d0*/  HMMA.16816.F32 R28, R8.reuse, R36, R28 ;  /* 0x00000024081c723c */ /* 0x040fe2000000181c */
[----:B------:R4:W3:Y:S07]  /*158e0*/  MUFU.EX2 R139, R4 ;  /* 0x00000004008b7308 */ /* 0x0008ee0000000800 */
[----:B------:R-:W-:Y:S01]  /*158f0*/  HMMA.16816.F32 R12, R8, R38, R12 ;  /* 0x00000026080c723c */ /* 0x000fe2000000180c */
[----:B------:R-:W2:Y:S02]  /*15900*/  LDSM.16.MT88.4 R36, [R65+0x6000] ;  /* 0x006000004124783b */ /* 0x000ea40000004200 */
[----:B-1----:R-:W-:-:S04]  /*15910*/  FFMA.FTZ R2, R52, R0, -R3 ;  /* 0x0000000034027223 */ /* 0x002fc80000010803 */
[----:B------:R1:W1:Y:S01]  /*15920*/  MUFU.EX2 R127, R2 ;  /* 0x00000002007f7308 */ /* 0x0002620000000800 */
[----:B----4-:R-:W-:Y:S01]  /*15930*/  FFMA.FTZ R4, R55, R0, -R3 ;  /* 0x0000000037047223 */ /* 0x010fe20000010803 */
[C---:B-----5:R-:W-:Y:S03]  /*15940*/  HMMA.16816.F32 R16, R8.reuse, R32, R16 ;  /* 0x000000200810723c */ /* 0x060fe60000001810 */
[----:B------:R4:W-:Y:S05]  /*15950*/  MUFU.EX2 R130, R4 ;  /* 0x0000000400827308 */ /* 0x0009ea0000000800 */
[----:B------:R-:W-:Y:S03]  /*15960*/  HMMA.16816.F32 R24, R8, R34, R24 ;  /* 0x000000220818723c */ /* 0x000fe60000001818 */
[----:B------:R-:W-:-:S02]  /*15970*/  F2FP.F16.F32.PACK_AB R8, R138, R144 ;  /* 0x000000908a08723e */ /* 0x000fc400000000ff */
[----:B---3--:R-:W-:Y:S01]  /*15980*/  F2FP.F16.F32.PACK_AB R10, R139, R137 ;  /* 0x000000898b0a723e */ /* 0x008fe200000000ff */
[-C--:B-1----:R-:W-:Y:S01]  /*15990*/  FFMA.FTZ R2, R53, R0.reuse, -R3 ;  /* 0x0000000035027223 */ /* 0x082fe20000010803 */
[----:B------:R-:W-:Y:S01]  /*159a0*/  F2FP.F16.F32.PACK_AB R9, R128, R127 ;  /* 0x0000007f8009723e */ /* 0x000fe200000000ff */
[----:B------:R-:W-:Y:S02]  /*159b0*/  LDSM.16.MT88.4 R52, [R20+0x1800] ;  /* 0x001800001434783b */ /* 0x000fe40000004200 */
[----:B------:R1:W3:Y:S01]  /*159c0*/  MUFU.EX2 R129, R2 ;  /* 0x0000000200817308 */ /* 0x0002e20000000800 */
[----:B----4-:R-:W-:-:S04]  /*159d0*/  FFMA.FTZ R4, R58, R0, -R5 ;  /* 0x000000003a047223 */ /* 0x010fc80000010805 */
[----:B------:R4:W-:Y:S01]  /*159e0*/  MUFU.EX2 R123, R4 ;  /* 0x00000004007b7308 */ /* 0x0009e20000000800 */
[----:B-1----:R-:W-:Y:S01]  /*159f0*/  FFMA.FTZ R2, R59, R0, -R5 ;  /* 0x000000003b027223 */ /* 0x002fe20000010805 */
[----:B---3--:R-:W-:-:S03]  /*15a00*/  F2FP.F16.F32.PACK_AB R11, R129, R130 ;  /* 0x00000082810b723e */ /* 0x008fc600000000ff */
[----:B------:R1:W3:Y:S01]  /*15a10*/  MUFU.EX2 R124, R2 ;  /* 0x00000002007c7308 */ /* 0x0002e20000000800 */
[----:B----4-:R-:W-:-:S03]  /*15a20*/  FFMA.FTZ R4, R60, R0, -R5 ;  /* 0x000000003c047223 */ /* 0x010fc60000010805 */
[C---:B------:R-:W-:Y:S01]  /*15a30*/  HMMA.16816.F32 R32, R8.reuse, R44, R16 ;  /* 0x0000002c0820723c */ /* 0x040fe20000001810 */
[----:B------:R4:W-:Y:S07]  /*15a40*/  MUFU.EX2 R126, R4 ;  /* 0x00000004007e7308 */ /* 0x0009ee0000000800 */
[----:B------:R-:W-:Y:S01]  /*15a50*/  HMMA.16816.F32 R24, R8, R46, R24 ;  /* 0x0000002e0818723c */ /* 0x000fe20000001818 */
[----:B------:R-:W5:Y:S02]  /*15a60*/  LDSM.16.MT88.4 R44, [R65+0x6400] ;  /* 0x00640000412c783b */ /* 0x000f640000004200 */
[----:B-1----:R-:W-:-:S04]  /*15a70*/  FFMA.FTZ R2, R61, R0, -R5 ;  /* 0x000000003d027223 */ /* 0x002fc80000010805 */
[----:B------:R1:W1:Y:S01]  /*15a80*/  MUFU.EX2 R125, R2 ;  /* 0x00000002007d7308 */ /* 0x0002620000000800 */
[--C-:B----4-:R-:W-:Y:S01]  /*15a90*/  FFMA.FTZ R4, R67, R0, -R3.reuse ;  /* 0x0000000043047223 */ /* 0x110fe20000010803 */
[C---:B--2---:R-:W-:Y:S03]  /*15aa0*/  HMMA.16816.F32 R16, R8.reuse, R48, R28 ;  /* 0x000000300810723c */ /* 0x044fe6000000181c */
[----:B------:R2:W-:Y:S05]  /*15ab0*/  MUFU.EX2 R122, R4 ;  /* 0x00000004007a7308 */ /* 0x0005ea0000000800 */
[----:B------:R-:W-:Y:S03]  /*15ac0*/  HMMA.16816.F32 R12, R8, R50, R12 ;  /* 0x00000032080c723c */ /* 0x000fe6000000180c */
[----:B---3--:R-:W-:Y:S01]  /*15ad0*/  F2FP.F16.F32.PACK_AB R8, R123, R124 ;  /* 0x0000007c7b08723e */ /* 0x008fe200000000ff */
[----:B------:R-:W-:Y:S01]  /*15ae0*/  LDSM.16.MT88.4 R48, [R65+0x6800] ;  /* 0x006800004130783b */ /* 0x000fe20000004200 */
[----:B-1----:R-:W-:Y:S01]  /*15af0*/  FFMA.FTZ R2, R62, R0, -R3 ;  /* 0x000000003e027223 */ /* 0x002fe20000010803 */
[----:B------:R-:W-:-:S03]  /*15b00*/  F2FP.F16.F32.PACK_AB R10, R126, R125 ;  /* 0x0000007d7e0a723e */ /* 0x000fc600000000ff */
[----:B------:R1:W3:Y:S01]  /*15b10*/  MUFU.EX2 R114, R2 ;  /* 0x0000000200727308 */ /* 0x0002e20000000800 */
[----:B--2---:R-:W-:-:S04]  /*15b20*/  FFMA.FTZ R4, R71, R0, -R5 ;  /* 0x0000000047047223 */ /* 0x004fc80000010805 */
[----:B------:R2:W-:Y:S01]  /*15b30*/  MUFU.EX2 R117, R4 ;  /* 0x0000000400757308 */ /* 0x0005e20000000800 */
[----:B-1----:R-:W-:Y:S01]  /*15b40*/  FFMA.FTZ R2, R66, R0, -R3 ;  /* 0x0000000042027223 */ /* 0x002fe20000010803 */
[----:B---3--:R-:W-:-:S03]  /*15b50*/  F2FP.F16.F32.PACK_AB R9, R119, R114 ;  /* 0x000000727709723e */ /* 0x008fc600000000ff */
[----:B------:R-:W1:Y:S01]  /*15b60*/  MUFU.EX2 R118, R2 ;  /* 0x0000000200767308 */ /* 0x000e620000000800 */
[----:B--2---:R-:W-:-:S04]  /*15b70*/  FFMA.FTZ R4, R72, R0, -R5 ;  /* 0x0000000048047223 */ /* 0x004fc80000010805 */
[----:B------:R2:W-:Y:S01]  /*15b80*/  MUFU.EX2 R116, R4 ;  /* 0x0000000400747308 */ /* 0x0005e20000000800 */
[----:B-1----:R-:W-:Y:S01]  /*15b90*/  F2FP.F16.F32.PACK_AB R11, R118, R122 ;  /* 0x0000007a760b723e */ /* 0x002fe200000000ff */
[----:B------:R-:W-:-:S04]  /*15ba0*/  FFMA.FTZ R2, R69, R0, -R5 ;  /* 0x0000000045027223 */ /* 0x000fc80000010805 */
[----:B------:R1:W3:Y:S01]  /*15bb0*/  MUFU.EX2 R111, R2 ;  /* 0x00000002006f7308 */ /* 0x0002e20000000800 */
[-C--:B--2---:R-:W-:Y:S01]  /*15bc0*/  FFMA.FTZ R4, R79, R0.reuse, -R3 ;  /* 0x000000004f047223 */ /* 0x084fe20000010803 */
[C---:B------:R-:W-:Y:S03]  /*15bd0*/  HMMA.16816.F32 R32, R8.reuse, R36, R32 ;  /* 0x000000240820723c */ /* 0x040fe60000001820 */
[----:B------:R2:W-:Y:S05]  /*15be0*/  MUFU.EX2 R109, R4 ;  /* 0x00000004006d7308 */ /* 0x0005ea0000000800 */
[----:B------:R-:W-:Y:S01]  /*15bf0*/  HMMA.16816.F32 R24, R8, R38, R24 ;  /* 0x000000260818723c */ /* 0x000fe20000001818 */
[----:B------:R-:W4:Y:S02]  /*15c00*/  LDSM.16.MT88.4 R36, [R20+0x1400] ;  /* 0x001400001424783b */ /* 0x000f240000004200 */
[----:B-1----:R-:W-:-:S04]  /*15c10*/  FFMA.FTZ R2, R73, R0, -R5 ;  /* 0x0000000049027223 */ /* 0x002fc80000010805 */
[----:B------:R1:W5:Y:S01]  /*15c20*/  MUFU.EX2 R121, R2 ;  /* 0x0000000200797308 */ /* 0x0003620000000800 */
[-C--:B--2---:R-:W-:Y:S01]  /*15c30*/  FFMA.FTZ R4, R81, R0.reuse, -R3 ;  /* 0x0000000051047223 */ /* 0x084fe20000010803 */
[C---:B------:R-:W-:Y:S03]  /*15c40*/  HMMA.16816.F32 R28, R8.reuse, R40, R16 ;  /* 0x00000028081c723c */ /* 0x040fe60000001810 */
[----:B------:R2:W-:Y:S05]  /*15c50*/  MUFU.EX2 R108, R4 ;  /* 0x00000004006c7308 */ /* 0x0005ea0000000800 */
[----:B------:R-:W-:Y:S03]  /*15c60*/  HMMA.16816.F32 R12, R8, R42, R12 ;  /* 0x0000002a080c723c */ /* 0x000fe6000000180c */
[----:B---3--:R-:W-:Y:S01]  /*15c70*/  F2FP.F16.F32.PACK_AB R8, R117, R111 ;  /* 0x0000006f7508723e */ /* 0x008fe200000000ff */
[----:B------:R-:W-:Y:S01]  /*15c80*/  LDSM.16.MT88.4 R40, [R20+0x1c00] ;  /* 0x001c00001428783b */ /* 0x000fe20000004200 */
[-CC-:B-1----:R-:W-:Y:S01]  /*15c90*/  FFMA.FTZ R2, R74, R0.reuse, -R5.reuse ;  /* 0x000000004a027223 */ /* 0x182fe20000010805 */
[----:B-----5:R-:W-:Y:S01]  /*15ca0*/  F2FP.F16.F32.PACK_AB R10, R116, R121 ;  /* 0x00000079740a723e */ /* 0x020fe200000000ff */
[----:B------:R1:W-:Y:S01]  /*15cb0*/  MUFU.EX2 R74, R7 ;  /* 0x00000007004a7308 */ /* 0x0003e20000000800 */
[----:B--2---:R-:W-:-:S03]  /*15cc0*/  FFMA.FTZ R4, R76, R0, -R5 ;  /* 0x000000004c047223 */ /* 0x004fc60000010805 */
[----:B------:R2:W-:Y:S04]  /*15cd0*/  MUFU.EX2 R120, R2 ;  /* 0x0000000200787308 */ /* 0x0005e80000000800 */
[----:B------:R3:W-:Y:S01]  /*15ce0*/  MUFU.EX2 R112, R4 ;  /* 0x0000000400707308 */ /* 0x0007e20000000800 */
[-CC-:B-1----:R-:W-:Y:S01]  /*15cf0*/  FFMA.FTZ R7, R201, R0.reuse, -R3.reuse ;  /* 0x00000000c9077223 */ /* 0x182fe20000010803 */
[----:B--2---:R-:W-:-:S03]  /*15d00*/  FFMA.FTZ R2, R75, R0, -R3 ;  /* 0x000000004b027223 */ /* 0x004fc60000010803 */
[----:B------:R1:W-:Y:S01]  /*15d10*/  MUFU.EX2 R67, R7 ;  /* 0x0000000700437308 */ /* 0x0003e20000000800 */
[----:B---3--:R-:W-:-:S03]  /*15d20*/  FFMA.FTZ R4, R80, R0, -R5 ;  /* 0x0000000050047223 */ /* 0x008fc60000010805 */
[----:B------:R2:W3:Y:S04]  /*15d30*/  MUFU.EX2 R107, R2 ;  /* 0x00000002006b7308 */ /* 0x0004e80000000800 */
[----:B------:R5:W-:Y:S01]  /*15d40*/  MUFU.EX2 R115, R4 ;  /* 0x0000000400737308 */ /* 0x000be20000000800 */
[-CC-:B-1----:R-:W-:Y:S01]  /*15d50*/  FFMA.FTZ R7, R202, R0.reuse, -R3.reuse ;  /* 0x00000000ca077223 */ /* 0x182fe20000010803 */
[-CC-:B--2---:R-:W-:Y:S01]  /*15d60*/  FFMA.FTZ R2, R77, R0.reuse, -R3.reuse ;  /* 0x000000004d027223 */ /* 0x184fe20000010803 */
[----:B---3--:R-:W-:Y:S02]  /*15d70*/  F2FP.F16.F32.PACK_AB R9, R107, R109 ;  /* 0x0000006d6b09723e */ /* 0x008fe400000000ff */
[----:B------:R1:W-:Y:S01]  /*15d80*/  MUFU.EX2 R66, R7 ;  /* 0x0000000700427308 */ /* 0x0003e20000000800 */
[----:B-----5:R-:W-:-:S03]  /*15d90*/  FFMA.FTZ R4, R85, R0, -R3 ;  /* 0x0000000055047223 */ /* 0x020fc60000010803 */
[----:B------:R2:W3:Y:S04]  /*15da0*/  MUFU.EX2 R110, R2 ;  /* 0x00000002006e7308 */ /* 0x0004e80000000800 */
[----:B------:R5:W-:Y:S01]  /*15db0*/  MUFU.EX2 R106, R4 ;  /* 0x00000004006a7308 */ /* 0x000be20000000800 */
[-CC-:B-1----:R-:W-:Y:S01]  /*15dc0*/  FFMA.FTZ R7, R203, R0.reuse, -R5.reuse ;  /* 0x00000000cb077223 */ /* 0x182fe20000010805 */
[--C-:B--2---:R-:W-:Y:S01]  /*15dd0*/  FFMA.FTZ R2, R78, R0, -R5.reuse ;  /* 0x000000004e027223 */ /* 0x104fe20000010805 */
[----:B---3--:R-:W-:Y:S01]  /*15de0*/  F2FP.F16.F32.PACK_AB R11, R110, R108 ;  /* 0x0000006c6e0b723e */ /* 0x008fe200000000ff */
[----:B------:R1:W-:Y:S01]  /*15df0*/  MUFU.EX2 R78, R6 ;  /* 0x00000006004e7308 */ /* 0x0003e20000000800 */
[----:B-----5:R-:W-:-:S03]  /*15e00*/  FFMA.FTZ R4, R86, R0, -R5 ;  /* 0x0000000056047223 */ /* 0x020fc60000010805 */
[----:B------:R2:W3:Y:S02]  /*15e10*/  MUFU.EX2 R113, R2 ;  /* 0x0000000200717308 */ /* 0x0004e40000000800 */
[C---:B------:R-:W-:Y:S02]  /*15e20*/  HMMA.16816.F32 R16, R8.reuse, R44, R32 ;  /* 0x0000002c0810723c */ /* 0x040fe40000001820 */
[----:B------:R5:W-:Y:S06]  /*15e30*/  MUFU.EX2 R100, R4 ;  /* 0x0000000400647308 */ /* 0x000bec0000000800 */
[----:B----4-:R-:W-:Y:S03]  /*15e40*/  HMMA.16816.F32 R28, R8, R36, R28 ;  /* 0x00000024081c723c */ /* 0x010fe6000000181c */
[-CC-:B-1----:R-:W-:Y:S01]  /*15e50*/  FFMA.FTZ R6, R192, R0.reuse, -R3.reuse ;  /* 0x00000000c0067223 */ /* 0x182fe20000010803 */
[----:B--2---:R-:W-:-:S03]  /*15e60*/  FFMA.FTZ R2, R83, R0, -R3 ;  /* 0x0000000053027223 */ /* 0x004fc60000010803 */
[----:B------:R1:W-:Y:S01]  /*15e70*/  MUFU.EX2 R22, R6 ;  /* 0x0000000600167308 */ /* 0x0003e20000000800 */
[----:B------:R-:W-:Y:S03]  /*15e80*/  HMMA.16816.F32 R12, R8, R38, R12 ;  /* 0x00000026080c723c */ /* 0x000fe6000000180c */
[----:B------:R2:W4:Y:S01]  /*15e90*/  MUFU.EX2 R103, R2 ;  /* 0x0000000200677308 */ /* 0x0005220000000800 */
[----:B------:R-:W4:Y:S01]  /*15ea0*/  LDSM.16.MT88.4 R36, [R65+0x6c00] ;  /* 0x006c00004124783b */ /* 0x000f220000004200 */
[----:B-----5:R-:W-:-:S04]  /*15eb0*/  FFMA.FTZ R4, R87, R0, -R5 ;  /* 0x0000000057047223 */ /* 0x020fc80000010805 */
[----:B------:R5:W-:Y:S01]  /*15ec0*/  MUFU.EX2 R102, R4 ;  /* 0x0000000400667308 */ /* 0x000be20000000800 */
[----:B------:R-:W-:Y:S03]  /*15ed0*/  HMMA.16816.F32 R24, R8, R46, R24 ;  /* 0x0000002e0818723c */ /* 0x000fe60000001818 */
[----:B------:R-:W-:Y:S01]  /*15ee0*/  F2FP.F16.F32.PACK_AB R8, R112, R120 ;  /* 0x000000787008723e */ /* 0x000fe200000000ff */
[----:B------:R-:W5:Y:S01]  /*15ef0*/  LDSM.16.MT88.4 R44, [R65+0x7000] ;  /* 0x00700000412c783b */ /* 0x000f620000004200 */
[----:B---3--:R-:W-:Y:S01]  /*15f00*/  F2FP.F16.F32.PACK_AB R10, R115, R113 ;  /* 0x00000071730a723e */ /* 0x008fe200000000ff */
[----:B-1----:R-:W-:Y:S01]  /*15f10*/  FFMA.FTZ R6, R249, R56, R64 ;  /* 0x00000038f9067223 */ /* 0x002fe20000010040 */
[----:B--2---:R-:W-:Y:S01]  /*15f20*/  FFMA.FTZ R2, R82, R0, -R3 ;  /* 0x0000000052027223 */ /* 0x004fe20000010803 */
[----:B----4-:R-:W-:-:S03]  /*15f30*/  F2FP.F16.F32.PACK_AB R9, R105, R103 ;  /* 0x000000676909723e */ /* 0x010fc600000000ff */
[----:B------:R1:W2:Y:S01]  /*15f40*/  MUFU.EX2 R104, R2 ;  /* 0x0000000200687308 */ /* 0x0002a20000000800 */
[----:B-----5:R-:W-:-:S04]  /*15f50*/  FFMA.FTZ R4, R167, R0, -R3 ;  /* 0x00000000a7047223 */ /* 0x020fc80000010803 */
        /* <DEDUP_REMOVED lines=8> */
[----:B------:R-:W-:Y:S02]  /*15fe0*/  LDSM.16.MT88.4 R48, [R65+0x7400] ;  /* 0x007400004130783b */ /* 0x000fe40000004200 */
[----:B-1----:R-:W-:-:S04]  /*15ff0*/  FFMA.FTZ R2, R165, R0, -R5 ;  /* 0x00000000a5027223 */ /* 0x002fc80000010805 */
[----:B------:R1:W4:Y:S01]  /*16000*/  MUFU.EX2 R101, R2 ;  /* 0x0000000200657308 */ /* 0x0003220000000800 */
[-C--:B---3--:R-:W-:Y:S01]  /*16010*/  FFMA.FTZ R4, R174, R0.reuse, -R5 ;  /* 0x00000000ae047223 */ /* 0x088fe20000010805 */
[C---:B------:R-:W-:Y:S03]  /*16020*/  HMMA.16816.F32 R24, R8.reuse, R52, R28 ;  /* 0x000000340818723c */ /* 0x040fe6000000181c */
[----:B------:R3:W-:Y:S05]  /*16030*/  MUFU.EX2 R92, R4 ;  /* 0x00000004005c7308 */ /* 0x0007ea0000000800 */
[----:B------:R-:W-:Y:S03]  /*16040*/  HMMA.16816.F32 R12, R8, R54, R12 ;  /* 0x00000036080c723c */ /* 0x000fe6000000180c */
[----:B--2---:R-:W-:Y:S01]  /*16050*/  F2FP.F16.F32.PACK_AB R8, R100, R99 ;  /* 0x000000636408723e */ /* 0x004fe200000000ff */
[----:B------:R-:W-:Y:S01]  /*16060*/  LDSM.16.MT88.4 R52, [R65+0x7c00] ;  /* 0x007c00004134783b */ /* 0x000fe20000004200 */
[----:B-1----:R-:W-:Y:S01]  /*16070*/  FFMA.FTZ R2, R172, R0, -R3 ;  /* 0x00000000ac027223 */ /* 0x002fe20000010803 */
[----:B----4-:R-:W-:-:S03]  /*16080*/  F2FP.F16.F32.PACK_AB R10, R102, R101 ;  /* 0x00000065660a723e */ /* 0x010fc600000000ff */
        /* <DEDUP_REMOVED lines=18> */
[-CC-:B---3--:R-:W-:Y:S01]  /*161b0*/  FFMA.FTZ R4, R169, R0.reuse, -R5.reuse ;  /* 0x00000000a9047223 */ /* 0x188fe20000010805 */
[C---:B------:R-:W-:Y:S03]  /*161c0*/  HMMA.16816.F32 R24, R8.reuse, R40, R24 ;  /* 0x000000280818723c */ /* 0x040fe60000001818 */
[----:B------:R3:W-:Y:S05]  /*161d0*/  MUFU.EX2 R90, R4 ;  /* 0x00000004005a7308 */ /* 0x0007ea0000000800 */
[----:B------:R-:W-:Y:S01]  /*161e0*/  HMMA.16816.F32 R12, R8, R42, R12 ;  /* 0x0000002a080c723c */ /* 0x000fe2000000180c */
[----:B------:R-:W4:Y:S02]  /*161f0*/  LDSM.16.MT88.4 R40, [R20+0x2400] ;  /* 0x002400001428783b */ /* 0x000f240000004200 */
[----:B--2---:R-:W-:Y:S01]  /*16200*/  F2FP.F16.F32.PACK_AB R8, R88, R87 ;  /* 0x000000575808723e */ /* 0x004fe200000000ff */
        /* <DEDUP_REMOVED lines=16> */
[----:B------:R1:W3:Y:S01]  /*16310*/  MUFU.EX2 R89, R2 ;  /* 0x0000000200597308 */ /* 0x0002e20000000800 */
[----:B--2---:R-:W-:-:S03]  /*16320*/  FFMA.FTZ R4, R190, R0, -R3 ;  /* 0x00000000be047223 */ /* 0x004fc60000010803 */
[C---:B------:R-:W-:Y:S01]  /*16330*/  HMMA.16816.F32 R16, R8.reuse, R44, R32 ;  /* 0x0000002c0810723c */ /* 0x040fe20000001820 */
[----:B------:R2:W-:Y:S07]  /*16340*/  MUFU.EX2 R72, R4 ;  /* 0x0000000400487308 */ /* 0x0005ee0000000800 */
[----:B----4-:R-:W-:Y:S03]  /*16350*/  HMMA.16816.F32 R12, R8, R38, R12 ;  /* 0x00000026080c723c */ /* 0x010fe6000000180c */
[----:B-1----:R-:W-:-:S04]  /*16360*/  FFMA.FTZ R2, R178, R0, -R3 ;  /* 0x00000000b2027223 */ /* 0x002fc80000010803 */
[----:B------:R1:W4:Y:S01]  /*16370*/  MUFU.EX2 R23, R2 ;  /* 0x0000000200177308 */ /* 0x0003220000000800 */
[-C--:B--2---:R-:W-:Y:S01]  /*16380*/  FFMA.FTZ R4, R196, R0.reuse, -R5 ;  /* 0x00000000c4047223 */ /* 0x084fe20000010805 */
[C---:B------:R-:W-:Y:S01]  /*16390*/  HMMA.16816.F32 R24, R8.reuse, R36, R24 ;  /* 0x000000240818723c */ /* 0x040fe20000001818 */
[----:B------:R-:W2:Y:S02]  /*163a0*/  LDSM.16.MT88.4 R36, [R65+0x7800] ;  /* 0x007800004124783b */ /* 0x000ea40000004200 */
[----:B------:R5:W-:Y:S05]  /*163b0*/  MUFU.EX2 R68, R4 ;  /* 0x0000000400447308 */ /* 0x000bea0000000800 */
[----:B------:R-:W-:Y:S03]  /*163c0*/  HMMA.16816.F32 R28, R8, R46, R28 ;  /* 0x0000002e081c723c */ /* 0x000fe6000000181c */
[----:B------:R-:W-:Y:S01]  /*163d0*/  F2FP.F16.F32.PACK_AB R8, R84, R97 ;  /* 0x000000615408723e */ /* 0x000fe200000000ff */
[----:B------:R-:W2:Y:S01]  /*163e0*/  LDSM.16.MT88.4 R44, [R20+0x2800] ;  /* 0x00280000142c783b */ /* 0x000ea20000004200 */
[----:B-1----:R-:W-:Y:S01]  /*163f0*/  FFMA.FTZ R2, R170, R0, -R3 ;  /* 0x00000000aa027223 */ /* 0x002fe20000010803 */
[----:B---3--:R-:W-:-:S02]  /*16400*/  F2FP.F16.F32.PACK_AB R10, R90, R89 ;  /* 0x000000595a0a723e */ /* 0x008fc400000000ff */
[----:B----4-:R-:W-:Y:S01]  /*16410*/  F2FP.F16.F32.PACK_AB R9, R78, R23 ;  /* 0x000000174e09723e */ /* 0x010fe200000000ff */
[----:B------:R1:W3:Y:S01]  /*16420*/  MUFU.EX2 R79, R2 ;  /* 0x00000002004f7308 */ /* 0x0002e20000000800 */
[-CC-:B-----5:R-:W-:Y:S01]  /*16430*/  FFMA.FTZ R4, R194, R0.reuse, -R5.reuse ;  /* 0x00000000c2047223 */ /* 0x1a0fe20000010805 */
[----:B-1----:R-:W-:Y:S01]  /*16440*/  FFMA.FTZ R2, R171, R0, -R5 ;  /* 0x00000000ab027223 */ /* 0x002fe20000010805 */
[----:B---3--:R-:W-:-:S03]  /*16450*/  F2FP.F16.F32.PACK_AB R11, R79, R82 ;  /* 0x000000524f0b723e */ /* 0x008fc600000000ff */
[----:B------:R1:W3:Y:S04]  /*16460*/  MUFU.EX2 R73, R2 ;  /* 0x0000000200497308 */ /* 0x0002e80000000800 */
[C---:B------:R-:W-:Y:S08]  /*16470*/  HMMA.16816.F32 R32, R8.reuse, R48, R16 ;  /* 0x000000300820723c */ /* 0x040ff00000001810 */
[----:B------:R-:W-:Y:S03]  /*16480*/  HMMA.16816.F32 R16, R8, R42, R12 ;  /* 0x0000002a0810723c */ /* 0x000fe6000000180c */
[----:B-1----:R-:W-:-:S04]  /*16490*/  FFMA.FTZ R2, R188, R0, -R5 ;  /* 0x00000000bc027223 */ /* 0x002fc80000010805 */
[----:B------:R1:W4:Y:S01]  /*164a0*/  MUFU.EX2 R76, R2 ;  /* 0x00000002004c7308 */ /* 0x0003220000000800 */
[C---:B------:R-:W-:Y:S01]  /*164b0*/  HMMA.16816.F32 R28, R8.reuse, R50, R28 ;  /* 0x00000032081c723c */ /* 0x040fe2000000181c */
[----:B------:R-:W5:Y:S07]  /*164c0*/  LDSM.16.MT88.4 R48, [R20+0x2c00] ;  /* 0x002c00001430783b */ /* 0x000f6e0000004200 */
[----:B------:R-:W-:Y:S03]  /*164d0*/  HMMA.16816.F32 R24, R8, R40, R24 ;  /* 0x000000280818723c */ /* 0x000fe60000001818 */
[----:B---3--:R-:W-:Y:S01]  /*164e0*/  F2FP.F16.F32.PACK_AB R8, R75, R73 ;  /* 0x000000494b08723e */ /* 0x008fe200000000ff */
[----:B-1----:R-:W-:Y:S01]  /*164f0*/  FFMA.FTZ R2, R191, R0, -R3 ;  /* 0x00000000bf027223 */ /* 0x002fe20000010803 */
[----:B----4-:R-:W-:-:S03]  /*16500*/  F2FP.F16.F32.PACK_AB R10, R77, R76 ;  /* 0x0000004c4d0a723e */ /* 0x010fc600000000ff */
[----:B------:R1:W3:Y:S02]  /*16510*/  MUFU.EX2 R21, R2 ;  /* 0x0000000200157308 */ /* 0x0002e40000000800 */
[----:B-1----:R-:W-:Y:S01]  /*16520*/  FFMA.FTZ R2, R189, R0, -R3 ;  /* 0x00000000bd027223 */ /* 0x002fe20000010803 */
[----:B---3--:R-:W-:-:S03]  /*16530*/  F2FP.F16.F32.PACK_AB R9, R22, R21 ;  /* 0x000000151609723e */ /* 0x008fc600000000ff */
[----:B------:R1:W3:Y:S02]  /*16540*/  MUFU.EX2 R71, R2 ;  /* 0x0000000200477308 */ /* 0x0002e40000000800 */
[----:B-1----:R-:W-:Y:S01]  /*16550*/  FFMA.FTZ R2, R195, R0, -R5 ;  /* 0x00000000c3027223 */ /* 0x002fe20000010805 */
[----:B---3--:R-:W-:-:S03]  /*16560*/  F2FP.F16.F32.PACK_AB R11, R71, R72 ;  /* 0x00000048470b723e */ /* 0x008fc600000000ff */
[----:B------:R1:W3:Y:S04]  /*16570*/  MUFU.EX2 R69, R2 ;  /* 0x0000000200457308 */ /* 0x0002e80000000800 */
[C---:B--2---:R-:W-:Y:S08]  /*16580*/  HMMA.16816.F32 R28, R8.reuse, R38, R28 ;  /* 0x00000026081c723c */ /* 0x044ff0000000181c */
[----:B------:R-:W-:Y:S01]  /*16590*/  HMMA.16816.F32 R40, R8, R36, R32 ;  /* 0x000000240828723c */ /* 0x000fe20000001820 */
[----:B------:R-:W2:Y:S02]  /*165a0*/  LDSM.16.MT88.4 R36, [R65+0x8000] ;  /* 0x008000004124783b */ /* 0x000ea40000004200 */
[----:B-1----:R-:W-:-:S02]  /*165b0*/  FFMA.FTZ R2, R244, R57, R70 ;  /* 0x00000039f4027223 */ /* 0x002fc40000010046 */
[----:B------:R1:W4:Y:S03]  /*165c0*/  MUFU.EX2 R70, R4 ;  /* 0x0000000400467308 */ /* 0x0003260000000800 */
[C---:B------:R-:W-:Y:S08]  /*165d0*/  HMMA.16816.F32 R32, R8.reuse, R44, R24 ;  /* 0x0000002c0820723c */ /* 0x040ff00000001818 */
[----:B------:R-:W-:Y:S03]  /*165e0*/  HMMA.16816.F32 R16, R8, R46, R16 ;  /* 0x0000002e0810723c */ /* 0x000fe60000001810 */
[----:B---3--:R-:W-:Y:S01]  /*165f0*/  F2FP.F16.F32.PACK_AB R8, R69, R68 ;  /* 0x000000444508723e */ /* 0x008fe200000000ff */
[----:B-1----:R-:W-:Y:S01]  /*16600*/  FADD.FTZ R4, R158, R2 ;  /* 0x000000029e047221 */ /* 0x002fe20000010000 */
[----:B------:R-:W-:Y:S01]  /*16610*/  FADD.FTZ R2, R153, R6 ;  /* 0x0000000699027221 */ /* 0x000fe20000010000 */
[----:B------:R-:W-:Y:S01]  /*16620*/  FFMA.FTZ R6, R198, R0, -R3 ;  /* 0x00000000c6067223 */ /* 0x000fe20000010803 */
[----:B----4-:R-:W-:Y:S01]  /*16630*/  F2FP.F16.F32.PACK_AB R10, R70, R74 ;  /* 0x0000004a460a723e */ /* 0x010fe200000000ff */
[----:B------:R-:W-:Y:S01]  /*16640*/  FADD.FTZ R4, R160, R4 ;  /* 0x00000004a0047221 */ /* 0x000fe20000010000 */
[----:B------:R-:W-:Y:S01]  /*16650*/  FADD.FTZ R2, R157, R2 ;  /* 0x000000029d027221 */ /* 0x000fe20000010000 */
[----:B------:R1:W3:Y:S02]  /*16660*/  MUFU.EX2 R64, R6 ;  /* 0x0000000600407308 */ /* 0x0002e40000000800 */
[----:B------:R-:W-:Y:S01]  /*16670*/  FADD.FTZ R4, R161, R4 ;  /* 0x00000004a1047221 */ /* 0x000fe20000010000 */
[----:B------:R-:W-:-:S03]  /*16680*/  FADD.FTZ R2, R156, R2 ;  /* 0x000000029c027221 */ /* 0x000fc60000010000 */
[----:B------:R-:W-:-:S04]  /*16690*/  FADD.FTZ R4, R155, R4 ;  /* 0x000000049b047221 */ /* 0x000fc80000010000 */
[----:B------:R-:W-:Y:S01]  /*166a0*/  FADD.FTZ R12, R152, R4 ;  /* 0x00000004980c7221 */ /* 0x000fe20000010000 */
[-C--:B------:R-:W-:Y:S01]  /*166b0*/  FFMA.FTZ R4, R206, R0.reuse, -R5 ;  /* 0x00000000ce047223 */ /* 0x080fe20000010805 */
[----:B-1----:R-:W-:-:S03]  /*166c0*/  FFMA.FTZ R6, R200, R0, -R3 ;  /* 0x00000000c8067223 */ /* 0x002fc60000010803 */
[----:B------:R1:W-:Y:S01]  /*166d0*/  MUFU.EX2 R59, R4 ;  /* 0x00000004003b7308 */ /* 0x0003e20000000800 */
[----:B---3--:R-:W-:-:S03]  /*166e0*/  F2FP.F16.F32.PACK_AB R9, R64, R67 ;  /* 0x000000434009723e */ /* 0x008fc600000000ff */
[----:B------:R3:W4:Y:S01]  /*166f0*/  MUFU.EX2 R62, R6 ;  /* 0x00000006003e7308 */ /* 0x0007220000000800 */
[-CC-:B-1----:R-:W-:Y:S01]  /*16700*/  FFMA.FTZ R4, R204, R0.reuse, -R5.reuse ;  /* 0x00000000cc047223 */ /* 0x182fe20000010805 */
[----:B---3--:R-:W-:Y:S01]  /*16710*/  FADD.FTZ R6, R63, R2 ;  /* 0x000000023f067221 */ /* 0x008fe20000010000 */
[----:B------:R-:W-:Y:S02]  /*16720*/  FFMA.FTZ R2, R205, R0, -R5 ;  /* 0x00000000cd027223 */ /* 0x000fe40000010805 */
[----:B------:R-:W-:Y:S01]  /*16730*/  MUFU.EX2 R60, R4 ;  /* 0x00000004003c7308 */ /* 0x000fe20000000800 */
[----:B----4-:R-:W-:-:S03]  /*16740*/  F2FP.F16.F32.PACK_AB R11, R62, R66 ;  /* 0x000000423e0b723e */ /* 0x010fc600000000ff */
[----:B------:R1:W3:Y:S04]  /*16750*/  MUFU.EX2 R61, R2 ;  /* 0x00000002003d7308 */ /* 0x0002e80000000800 */
[----:B------:R4:W2:Y:S01]  /*16760*/  MUFU.EX2 R63, R7 ;  /* 0x00000007003f7308 */ /* 0x0008a20000000800 */
[C---:B------:R-:W-:Y:S08]  /*16770*/  HMMA.16816.F32 R24, R8.reuse, R54, R28 ;  /* 0x000000360818723c */ /* 0x040ff0000000181c */
[----:B-----5:R-:W-:Y:S03]  /*16780*/  HMMA.16816.F32 R28, R8, R48, R32 ;  /* 0x00000030081c723c */ /* 0x020fe60000001820 */
[----:B-1----:R-:W-:Y:S01]  /*16790*/  FADD.FTZ R2, R141, R6 ;  /* 0x000000068d027221 */ /* 0x002fe20000010000 */
[----:B------:R-:W-:-:S03]  /*167a0*/  FADD.FTZ R6, R159, R12 ;  /* 0x0000000c9f067221 */ /* 0x000fc60000010000 */
[----:B------:R-:W-:Y:S01]  /*167b0*/  FADD.FTZ R2, R154, R2 ;  /* 0x000000029a027221 */ /* 0x000fe20000010000 */
[----:B------:R-:W-:Y:S01]  /*167c0*/  FADD.FTZ R4, R162, R6 ;  /* 0x00000006a2047221 */ /* 0x000fe20000010000 */
[-CC-:B----4-:R-:W-:Y:S01]  /*167d0*/  FFMA.FTZ R7, R211, R0.reuse, -R3.reuse ;  /* 0x00000000d3077223 */ /* 0x190fe20000010803 */
[-CC-:B------:R-:W-:Y:S01]  /*167e0*/  FFMA.FTZ R6, R207, R0.reuse, -R3.reuse ;  /* 0x00000000cf067223 */ /* 0x180fe20000010803 */
[----:B------:R-:W-:Y:S01]  /*167f0*/  FADD.FTZ R2, R146, R2 ;  /* 0x0000000292027221 */ /* 0x000fe20000010000 */
[----:B------:R-:W-:Y:S01]  /*16800*/  FADD.FTZ R4, R140, R4 ;  /* 0x000000048c047221 */ /* 0x000fe20000010000 */
[----:B------:R1:W-:Y:S01]  /*16810*/  MUFU.EX2 R56, R7 ;  /* 0x0000000700387308 */ /* 0x0003e20000000800 */
[C---:B------:R-:W-:Y:S03]  /*16820*/  HMMA.16816.F32 R12, R8.reuse, R52, R40 ;  /* 0x00000034080c723c */ /* 0x040fe60000001828 */
[----:B------:R-:W-:Y:S01]  /*16830*/  FADD.FTZ R2, R132, R2 ;  /* 0x0000000284027221 */ /* 0x000fe20000010000 */
[----:B------:R-:W-:Y:S01]  /*16840*/  FADD.FTZ R4, R143, R4 ;  /* 0x000000048f047221 */ /* 0x000fe20000010000 */
[----:B------:R4:W5:Y:S02]  /*16850*/  MUFU.EX2 R58, R6 ;  /* 0x00000006003a7308 */ /* 0x0009640000000800 */
[----:B------:R-:W-:Y:S01]  /*16860*/  FADD.FTZ R2, R131, R2 ;  /* 0x0000000283027221 */ /* 0x000fe20000010000 */
[----:B------:R-:W-:Y:S01]  /*16870*/  FADD.FTZ R4, R145, R4 ;  /* 0x0000000491047221 */ /* 0x000fe20000010000 */
[----:B------:R-:W-:Y:S03]  /*16880*/  HMMA.16816.F32 R32, R8, R50, R16 ;  /* 0x000000320820723c */ /* 0x000fe60000001810 */
[----:B------:R-:W-:Y:S01]  /*16890*/  FADD.FTZ R2, R136, R2 ;  /* 0x0000000288027221 */ /* 0x000fe20000010000 */
[----:B------:R-:W-:Y:S01]  /*168a0*/  FADD.FTZ R4, R142, R4 ;  /* 0x000000048e047221 */ /* 0x000fe20000010000 */
[----:B---3--:R-:W-:Y:S01]  /*168b0*/  F2FP.F16.F32.PACK_AB R8, R61, R59 ;  /* 0x0000003b3d08723e */ /* 0x008fe200000000ff */
[----:B------:R-:W3:Y:S01]  /*168c0*/  LDSM.16.MT88.4 R16, [R20+0x3000] ;  /* 0x003000001410783b */ /* 0x000ee20000004200 */
[----:B------:R-:W-:Y:S01]  /*168d0*/  FADD.FTZ R2, R133, R2 ;  /* 0x0000000285027221 */ /* 0x000fe20000010000 */
[----:B------:R-:W-:Y:S01]  /*168e0*/  FADD.FTZ R4, R144, R4 ;  /* 0x0000000490047221 */ /* 0x000fe20000010000 */
[-CC-:B-1----:R-:W-:Y:S01]  /*168f0*/  FFMA.FTZ R7, R216, R0.reuse, -R3.reuse ;  /* 0x00000000d8077223 */ /* 0x182fe20000010803 */
[----:B--2---:R-:W-:Y:S01]  /*16900*/  F2FP.F16.F32.PACK_AB R10, R60, R63 ;  /* 0x0000003f3c0a723e */ /* 0x004fe200000000ff */
[----:B------:R-:W-:Y:S01]  /*16910*/  FADD.FTZ R2, R127, R2 ;  /* 0x000000027f027221 */ /* 0x000fe20000010000 */
[----:B------:R-:W-:Y:S01]  /*16920*/  FADD.FTZ R4, R138, R4 ;  /* 0x000000048a047221 */ /* 0x000fe20000010000 */
[----:B----4-:R-:W-:Y:S01]  /*16930*/  FFMA.FTZ R6, R208, R0, -R3 ;  /* 0x00000000d0067223 */ /* 0x010fe20000010803 */
[----:B------:R1:W-:Y:S01]  /*16940*/  MUFU.EX2 R57, R7 ;  /* 0x0000000700397308 */ /* 0x0003e20000000800 */
[----:B------:R-:W-:Y:S01]  /*16950*/  FADD.FTZ R2, R128, R2 ;  /* 0x0000000280027221 */ /* 0x000fe20000010000 */
[----:B------:R-:W-:Y:S01]  /*16960*/  FADD.FTZ R4, R137, R4 ;  /* 0x0000000489047221 */ /* 0x000fe20000010000 */
[----:B-----5:R-:W-:Y:S01]  /*16970*/  F2FP.F16.F32.PACK_AB R9, R58, R56 ;  /* 0x000000383a09723e */ /* 0x020fe200000000ff */
[----:B------:R-:W2:Y:S01]  /*16980*/  MUFU.EX2 R55, R6 ;  /* 0x0000000600377308 */ /* 0x000ea20000000800 */
[----:B------:R-:W-:Y:S01]  /*16990*/  FADD.FTZ R2, R130, R2 ;  /* 0x0000000282027221 */ /* 0x000fe20000010000 */
[----:B------:R-:W-:Y:S01]  /*169a0*/  FADD.FTZ R4, R139, R4 ;  /* 0x000000048b047221 */ /* 0x000fe20000010000 */
[----:B------:R-:W-:Y:S02]  /*169b0*/  LDSM.16.MT88.4 R140, [R65+0x8c00] ;  /* 0x008c0000418c783b */ /* 0x000fe40000004200 */
[----:B------:R-:W-:Y:S01]  /*169c0*/  FADD.FTZ R2, R129, R2 ;  /* 0x0000000281027221 */ /* 0x000fe20000010000 */
[----:B------:R-:W-:-:S03]  /*169d0*/  FADD.FTZ R4, R124, R4 ;  /* 0x000000047c047221 */ /* 0x000fc60000010000 */
[----:B------:R-:W-:Y:S01]  /*169e0*/  FADD.FTZ R2, R114, R2 ;  /* 0x0000000272027221 */ /* 0x000fe20000010000 */
[----:B------:R-:W-:Y:S01]  /*169f0*/  FADD.FTZ R4, R123, R4 ;  /* 0x000000047b047221 */ /* 0x000fe20000010000 */
[-CC-:B-1----:R-:W-:Y:S02]  /*16a00*/  FFMA.FTZ R7, R221, R0.reuse, -R5.reuse ;  /* 0x00000000dd077223 */ /* 0x182fe40000010805 */
[----:B------:R-:W-:Y:S01]  /*16a10*/  FADD.FTZ R2, R119, R2 ;  /* 0x0000000277027221 */ /* 0x000fe20000010000 */
[----:B------:R-:W-:Y:S01]  /*16a20*/  FADD.FTZ R4, R125, R4 ;  /* 0x000000047d047221 */ /* 0x000fe20000010000 */
[----:B--2---:R-:W-:Y:S01]  /*16a30*/  F2FP.F16.F32.PACK_AB R11, R55, R57 ;  /* 0x00000039370b723e */ /* 0x004fe200000000ff */
[-CC-:B------:R-:W-:Y:S01]  /*16a40*/  FFMA.FTZ R6, R223, R0.reuse, -R5.reuse ;  /* 0x00000000df067223 */ /* 0x180fe20000010805 */
[----:B------:R-:W-:Y:S01]  /*16a50*/  FADD.FTZ R2, R122, R2 ;  /* 0x000000027a027221 */ /* 0x000fe20000010000 */
[----:B------:R-:W-:Y:S01]  /*16a60*/  FADD.FTZ R4, R126, R4 ;  /* 0x000000047e047221 */ /* 0x000fe20000010000 */
[----:B------:R1:W-:Y:S02]  /*16a70*/  MUFU.EX2 R54, R7 ;  /* 0x0000000700367308 */ /* 0x0003e40000000800 */
[----:B------:R-:W-:Y:S01]  /*16a80*/  FADD.FTZ R2, R118, R2 ;  /* 0x0000000276027221 */ /* 0x000fe20000010000 */
[----:B------:R-:W-:Y:S03]  /*16a90*/  HMMA.16816.F32 R40, R8, R36, R12 ;  /* 0x000000240828723c */ /* 0x000fe6000000180c */
[----:B------:R-:W-:Y:S01]  /*16aa0*/  FADD.FTZ R4, R111, R4 ;  /* 0x000000046f047221 */ /* 0x000fe20000010000 */
[----:B------:R-:W-:Y:S01]  /*16ab0*/  FFMA.FTZ R12, R222, R0, -R5 ;  /* 0x00000000de0c7223 */ /* 0x000fe20000010805 */
[----:B------:R-:W-:Y:S01]  /*16ac0*/  FADD.FTZ R2, R109, R2 ;  /* 0x000000026d027221 */ /* 0x000fe20000010000 */
[----:B------:R2:W-:Y:S01]  /*16ad0*/  MUFU.EX2 R51, R6 ;  /* 0x0000000600337308 */ /* 0x0005e20000000800 */
[----:B------:R-:W-:-:S02]  /*16ae0*/  FADD.FTZ R4, R117, R4 ;  /* 0x0000000475047221 */ /* 0x000fc40000010000 */
[----:B------:R-:W-:Y:S01]  /*16af0*/  FADD.FTZ R2, R107, R2 ;  /* 0x000000026b027221 */ /* 0x000fe20000010000 */
[----:B------:R4:W5:Y:S01]  /*16b00*/  MUFU.EX2 R52, R12 ;  /* 0x0000000c00347308 */ /* 0x0009620000000800 */
[----:B------:R-:W-:Y:S01]  /*16b10*/  FADD.FTZ R4, R121, R4 ;  /* 0x0000000479047221 */ /* 0x000fe20000010000 */
[C---:B------:R-:W-:Y:S03]  /*16b20*/  HMMA.16816.F32 R36, R8.reuse, R38, R24 ;  /* 0x000000260824723c */ /* 0x040fe60000001818 */
[----:B------:R-:W-:Y:S01]  /*16b30*/  FADD.FTZ R2, R108, R2 ;  /* 0x000000026c027221 */ /* 0x000fe20000010000 */
[-C--:B-1----:R-:W-:Y:S01]  /*16b40*/  FFMA.FTZ R7, R227, R0.reuse, -R3 ;  /* 0x00000000e3077223 */ /* 0x082fe20000010803 */
[----:B------:R-:W-:Y:S02]  /*16b50*/  FADD.FTZ R4, R116, R4 ;  /* 0x0000000474047221 */ /* 0x000fe40000010000 */
[----:B------:R-:W-:Y:S01]  /*16b60*/  FADD.FTZ R2, R110, R2 ;  /* 0x000000026e027221 */ /* 0x000fe20000010000 */
[----:B------:R1:W-:Y:S01]  /*16b70*/  MUFU.EX2 R49, R7 ;  /* 0x0000000700317308 */ /* 0x0003e20000000800 */
[----:B------:R-:W-:Y:S01]  /*16b80*/  FADD.FTZ R4, R120, R4 ;  /* 0x0000000478047221 */ /* 0x000fe20000010000 */
[----:B--2---:R-:W-:Y:S01]  /*16b90*/  FFMA.FTZ R6, R220, R0, -R5 ;  /* 0x00000000dc067223 */ /* 0x004fe20000010805 */
[----:B------:R-:W-:Y:S01]  /*16ba0*/  FADD.FTZ R2, R103, R2 ;  /* 0x0000000267027221 */ /* 0x000fe20000010000 */
[----:B---3--:R-:W-:Y:S03]  /*16bb0*/  HMMA.16816.F32 R28, R8, R16, R28 ;  /* 0x00000010081c723c */ /* 0x008fe6000000181c */
[----:B------:R-:W-:Y:S01]  /*16bc0*/  FADD.FTZ R4, R112, R4 ;  /* 0x0000000470047221 */ /* 0x000fe20000010000 */
[----:B----4-:R-:W2:Y:S01]  /*16bd0*/  LDSM.16.MT88.4 R12, [R65+0x8400] ;  /* 0x00840000410c783b */ /* 0x010ea20000004200 */
[----:B------:R3:W4:Y:S01]  /*16be0*/  MUFU.EX2 R53, R6 ;  /* 0x0000000600357308 */ /* 0x0007220000000800 */
[----:B------:R-:W-:Y:S01]  /*16bf0*/  FADD.FTZ R2, R105, R2 ;  /* 0x0000000269027221 */ /* 0x000fe20000010000 */
[----:B------:R-:W-:-:S03]  /*16c00*/  FADD.FTZ R4, R113, R4 ;  /* 0x0000000471047221 */ /* 0x000fc60000010000 */
[----:B------:R-:W-:Y:S01]  /*16c10*/  FADD.FTZ R2, R106, R2 ;  /* 0x000000026a027221 */ /* 0x000fe20000010000 */
[----:B------:R-:W-:Y:S01]  /*16c20*/  FADD.FTZ R4, R115, R4 ;  /* 0x0000000473047221 */ /* 0x000fe20000010000 */
[-CC-:B-1----:R-:W-:Y:S01]  /*16c30*/  FFMA.FTZ R7, R225, R0.reuse, -R3.reuse ;  /* 0x00000000e1077223 */ /* 0x182fe20000010803 */
[----:B------:R-:W-:Y:S03]  /*16c40*/  HMMA.16816.F32 R24, R8, R18, R32 ;  /* 0x000000120818723c */ /* 0x000fe60000001820 */
[----:B------:R-:W-:Y:S01]  /*16c50*/  FADD.FTZ R2, R104, R2 ;  /* 0x0000000268027221 */ /* 0x000fe20000010000 */
[----:B------:R-:W-:Y:S01]  /*16c60*/  FADD.FTZ R4, R99, R4 ;  /* 0x0000000463047221 */ /* 0x000fe20000010000 */
[----:B------:R1:W-:Y:S01]  /*16c70*/  MUFU.EX2 R50, R7 ;  /* 0x0000000700327308 */ /* 0x0003e20000000800 */
[----:B-----5:R-:W-:Y:S01]  /*16c80*/  F2FP.F16.F32.PACK_AB R8, R52, R51 ;  /* 0x000000333408723e */ /* 0x020fe200000000ff */
[----:B------:R-:W-:Y:S01]  /*16c90*/  FADD.FTZ R2, R85, R2 ;  /* 0x0000000255027221 */ /* 0x000fe20000010000 */
[----:B---3--:R-:W-:Y:S01]  /*16ca0*/  FFMA.FTZ R6, R226, R0, -R3 ;  /* 0x00000000e2067223 */ /* 0x008fe20000010803 */
[----:B------:R-:W-:Y:S01]  /*16cb0*/  FADD.FTZ R4, R100, R4 ;  /* 0x0000000464047221 */ /* 0x000fe20000010000 */
[----:B----4-:R-:W-:Y:S01]  /*16cc0*/  F2FP.F16.F32.PACK_AB R10, R53, R54 ;  /* 0x00000036350a723e */ /* 0x010fe200000000ff */
[----:B------:R-:W-:Y:S01]  /*16cd0*/  FADD.FTZ R2, R91, R2 ;  /* 0x000000025b027221 */ /* 0x000fe20000010000 */
[----:B------:R3:W4:Y:S01]  /*16ce0*/  MUFU.EX2 R48, R6 ;  /* 0x0000000600307308 */ /* 0x0007220000000800 */
[----:B------:R-:W-:Y:S01]  /*16cf0*/  FADD.FTZ R4, R101, R4 ;  /* 0x0000000465047221 */ /* 0x000fe20000010000 */
[----:B------:R-:W5:Y:S01]  /*16d00*/  LDSM.16.MT88.4 R16, [R20+0x3400] ;  /* 0x003400001410783b */ /* 0x000f620000004200 */
[----:B------:R-:W-:-:S02]  /*16d10*/  FADD.FTZ R2, R94, R2 ;  /* 0x000000025e027221 */ /* 0x000fc40000010000 */
[----:B------:R-:W-:Y:S02]  /*16d20*/  FADD.FTZ R4, R102, R4 ;  /* 0x0000000466047221 */ /* 0x000fe40000010000 */
[----:B------:R-:W-:Y:S01]  /*16d30*/  FADD.FTZ R2, R93, R2 ;  /* 0x000000025d027221 */ /* 0x000fe20000010000 */
[-C--:B-1----:R-:W-:Y:S01]  /*16d40*/  FFMA.FTZ R7, R230, R0.reuse, -R5 ;  /* 0x00000000e6077223 */ /* 0x082fe20000010805 */
[----:B------:R-:W-:Y:S02]  /*16d50*/  FADD.FTZ R4, R87, R4 ;  /* 0x0000000457047221 */ /* 0x000fe40000010000 */
[----:B------:R-:W-:Y:S01]  /*16d60*/  FADD.FTZ R2, R81, R2 ;  /* 0x0000000251027221 */ /* 0x000fe20000010000 */
[----:B------:R1:W-:Y:S01]  /*16d70*/  MUFU.EX2 R46, R7 ;  /* 0x00000007002e7308 */ /* 0x0003e20000000800 */
[----:B------:R-:W-:Y:S01]  /*16d80*/  FADD.FTZ R4, R88, R4 ;  /* 0x0000000458047221 */ /* 0x000fe20000010000 */
[----:B---3--:R-:W-:Y:S01]  /*16d90*/  FFMA.FTZ R6, R224, R0, -R3 ;  /* 0x00000000e0067223 */ /* 0x008fe20000010803 */
[----:B----4-:R-:W-:Y:S01]  /*16da0*/  F2FP.F16.F32.PACK_AB R9, R48, R49 ;  /* 0x000000313009723e */ /* 0x010fe200000000ff */
[----:B------:R-:W-:Y:S01]  /*16db0*/  FADD.FTZ R2, R80, R2 ;  /* 0x0000000250027221 */ /* 0x000fe20000010000 */
[----:B------:R-:W-:Y:S01]  /*16dc0*/  FADD.FTZ R4, R98, R4 ;  /* 0x0000000462047221 */ /* 0x000fe20000010000 */
[----:B------:R-:W3:Y:S02]  /*16dd0*/  MUFU.EX2 R47, R6 ;  /* 0x00000006002f7308 */ /* 0x000ee40000000800 */
[----:B------:R-:W-:Y:S01]  /*16de0*/  FADD.FTZ R2, R83, R2 ;  /* 0x0000000253027221 */ /* 0x000fe20000010000 */
[----:B------:R-:W-:-:S03]  /*16df0*/  FADD.FTZ R4, R92, R4 ;  /* 0x000000045c047221 */ /* 0x000fc60000010000 */
[----:B------:R-:W-:Y:S01]  /*16e00*/  FADD.FTZ R2, R86, R2 ;  /* 0x0000000256027221 */ /* 0x000fe20000010000 */
[----:B------:R-:W-:Y:S01]  /*16e10*/  FADD.FTZ R4, R97, R4 ;  /* 0x0000000461047221 */ /* 0x000fe20000010000 */
[----:B-1----:R-:W-:Y:S02]  /*16e20*/  FFMA.FTZ R7, R151, R0, -R3 ;  /* 0x0000000097077223 */ /* 0x002fe40000010803 */
[----:B------:R-:W-:Y:S01]  /*16e30*/  FADD.FTZ R2, R23, R2 ;  /* 0x0000000217027221 */ /* 0x000fe20000010000 */
[----:B------:R-:W-:Y:S01]  /*16e40*/  FADD.FTZ R4, R84, R4 ;  /* 0x0000000454047221 */ /* 0x000fe20000010000 */
[----:B---3--:R-:W-:Y:S01]  /*16e50*/  F2FP.F16.F32.PACK_AB R11, R47, R50 ;  /* 0x000000322f0b723e */ /* 0x008fe200000000ff */
[-CC-:B------:R-:W-:Y:S01]  /*16e60*/  FFMA.FTZ R6, R150, R0.reuse, -R5.reuse ;  /* 0x0000000096067223 */ /* 0x180fe20000010805 */
[----:B------:R-:W-:Y:S01]  /*16e70*/  FADD.FTZ R2, R78, R2 ;  /* 0x000000024e027221 */ /* 0x000fe20000010000 */
[----:B------:R-:W-:Y:S02]  /*16e80*/  FADD.FTZ R4, R89, R4 ;  /* 0x0000000459047221 */ /* 0x000fe40000010000 */
[----:B------:R1:W-:Y:S01]  /*16e90*/  MUFU.EX2 R44, R6 ;  /* 0x00000006002c7308 */ /* 0x0003e20000000800 */
[----:B------:R-:W-:Y:S01]  /*16ea0*/  FADD.FTZ R2, R82, R2 ;  /* 0x0000000252027221 */ /* 0x000fe20000010000 */
[----:B--2---:R-:W-:Y:S03]  /*16eb0*/  HMMA.16816.F32 R32, R8, R12, R40 ;  /* 0x0000000c0820723c */ /* 0x004fe60000001828 */
[----:B------:R-:W-:Y:S01]  /*16ec0*/  FFMA.FTZ R12, R232, R0, -R5 ;  /* 0x00000000e80c7223 */ /* 0x000fe20000010805 */
[----:B------:R-:W-:Y:S01]  /*16ed0*/  FADD.FTZ R4, R90, R4 ;  /* 0x000000045a047221 */ /* 0x000fe20000010000 */
[----:B------:R-:W-:-:S03]  /*16ee0*/  FADD.FTZ R2, R79, R2 ;  /* 0x000000024f027221 */ /* 0x000fc60000010000 */
[----:B------:R-:W-:Y:S01]  /*16ef0*/  FADD.FTZ R4, R73, R4 ;  /* 0x0000000449047221 */ /* 0x000fe20000010000 */
[----:B------:R-:W-:Y:S01]  /*16f00*/  FADD.FTZ R2, R21, R2 ;  /* 0x0000000215027221 */ /* 0x000fe20000010000 */
[----:B------:R-:W-:Y:S01]  /*16f10*/  HMMA.16816.F32 R40, R8, R14, R36 ;  /* 0x0000000e0828723c */ /* 0x000fe20000001824 */
[----:B------:R2:W3:Y:S02]  /*16f20*/  MUFU.EX2 R39, R12 ;  /* 0x0000000c00277308 */ /* 0x0004e40000000800 */
[----:B------:R-:W-:Y:S01]  /*16f30*/  FADD.FTZ R4, R75, R4 ;  /* 0x000000044b047221 */ /* 0x000fe20000010000 */
[----:B------:R-:W-:Y:S01]  /*16f40*/  FADD.FTZ R2, R22, R2 ;  /* 0x0000000216027221 */ /* 0x000fe20000010000 */
[----:B-1----:R-:W-:Y:S01]  /*16f50*/  FFMA.FTZ R6, R229, R0, -R5 ;  /* 0x00000000e5067223 */ /* 0x002fe20000010805 */
[----:B------:R1:W-:Y:S01]  /*16f60*/  MUFU.EX2 R37, R7 ;  /* 0x0000000700257308 */ /* 0x0003e20000000800 */
[----:B------:R-:W-:Y:S01]  /*16f70*/  FADD.FTZ R4, R76, R4 ;  /* 0x000000044c047221 */ /* 0x000fe20000010000 */
[----:B------:R-:W-:-:S02]  /*16f80*/  FADD.FTZ R2, R72, R2 ;  /* 0x0000000248027221 */ /* 0x000fc40000010000 */
[----:B------:R4:W3:Y:S01]  /*16f90*/  MUFU.EX2 R45, R6 ;  /* 0x00000006002d7308 */ /* 0x0008e20000000800 */
[----:B------:R-:W-:Y:S01]  /*16fa0*/  FADD.FTZ R4, R77, R4 ;  /* 0x000000044d047221 */ /* 0x000fe20000010000 */
[----:B------:R-:W-:Y:S01]  /*16fb0*/  FADD.FTZ R2, R71, R2 ;  /* 0x0000000247027221 */ /* 0x000fe20000010000 */
[----:B--2---:R-:W2:Y:S03]  /*16fc0*/  LDSM.16.MT88.4 R12, [R65+0x8800] ;  /* 0x00880000410c783b */ /* 0x004ea60000004200 */
[----:B------:R-:W-:Y:S01]  /*16fd0*/  FADD.FTZ R2, R67, R2 ;  /* 0x0000000243027221 */ /* 0x000fe20000010000 */
[----:B-1----:R-:W-:-:S03]  /*16fe0*/  FFMA.FTZ R7, R233, R0, -R3 ;  /* 0x00000000e9077223 */ /* 0x002fc60000010803 */
[----:B------:R-:W-:Y:S01]  /*16ff0*/  FADD.FTZ R2, R64, R2 ;  /* 0x0000000240027221 */ /* 0x000fe20000010000 */
[----:B----4-:R-:W-:Y:S01]  /*17000*/  FFMA.FTZ R6, R147, R0, -R3 ;  /* 0x0000000093067223 */ /* 0x010fe20000010803 */
[----:B------:R1:W-:Y:S01]  /*17010*/  MUFU.EX2 R38, R7 ;  /* 0x0000000700267308 */ /* 0x0003e20000000800 */
[C---:B-----5:R-:W-:Y:S03]  /*17020*/  HMMA.16816.F32 R144, R8.reuse, R16, R28 ;  /* 0x000000100890723c */ /* 0x060fe6000000181c */
[----:B------:R-:W-:Y:S01]  /*17030*/  FADD.FTZ R2, R66, R2 ;  /* 0x0000000242027221 */ /* 0x000fe20000010000 */
[----:B------:R4:W5:Y:S04]  /*17040*/  MUFU.EX2 R36, R6 ;  /* 0x0000000600247308 */ /* 0x0009680000000800 */
[----:B------:R-:W-:Y:S03]  /*17050*/  HMMA.16816.F32 R28, R8, R18, R24 ;  /* 0x00000012081c723c */ /* 0x000fe60000001818 */
[----:B---3--:R-:W-:Y:S01]  /*17060*/  F2FP.F16.F32.PACK_AB R8, R39, R44 ;  /* 0x0000002c2708723e */ /* 0x008fe200000000ff */
[----:B------:R-:W3:Y:S01]  /*17070*/  LDSM.16.MT88.4 R16, [R20+0x3800] ;  /* 0x003800001410783b */ /* 0x000ee20000004200 */
[----:B------:R-:W-:Y:S01]  /*17080*/  F2FP.F16.F32.PACK_AB R10, R45, R46 ;  /* 0x0000002e2d0a723e */ /* 0x000fe200000000ff */
[----:B-1----:R-:W-:-:S02]  /*17090*/  FFMA.FTZ R7, R199, R0, -R5 ;  /* 0x00000000c7077223 */ /* 0x002fc40000010805 */
[----:B------:R1:W3:Y:S01]  /*170a0*/  LDSM.16.MT88.4 R24, [R20+0x3c00] ;  /* 0x003c00001418783b */ /* 0x0002e20000004200 */
[-CC-:B----4-:R-:W-:Y:S01]  /*170b0*/  FFMA.FTZ R6, R228, R0.reuse, -R3.reuse ;  /* 0x00000000e4067223 */ /* 0x190fe20000010803 */
[----:B-----5:R-:W-:Y:S01]  /*170c0*/  F2FP.F16.F32.PACK_AB R9, R36, R37 ;  /* 0x000000252409723e */ /* 0x020fe200000000ff */
[----:B------:R4:W-:Y:S04]  /*170d0*/  MUFU.EX2 R21, R7 ;  /* 0x0000000700157308 */ /* 0x0009e80000000800 */
[----:B------:R-:W5:Y:S01]  /*170e0*/  MUFU.EX2 R23, R6 ;  /* 0x0000000600177308 */ /* 0x000f620000000800 */
[----:B----4-:R-:W-:Y:S01]  /*170f0*/  FFMA.FTZ R7, R235, R0, -R3 ;  /* 0x00000000eb077223 */ /* 0x010fe20000010803 */
[----:B-----5:R-:W-:Y:S01]  /*17100*/  F2FP.F16.F32.PACK_AB R11, R23, R38 ;  /* 0x00000026170b723e */ /* 0x020fe200000000ff */
[----:B------:R-:W-:-:S04]  /*17110*/  FFMA.FTZ R6, R239, R0, -R5 ;  /* 0x00000000ef067223 */ /* 0x000fc80000010805 */
[----:B------:R-:W-:Y:S01]  /*17120*/  MUFU.EX2 R7, R7 ;  /* 0x0000000700077308 */ /* 0x000fe20000000800 */
[--C-:B-1----:R-:W-:Y:S02]  /*17130*/  IMAD.MOV.U32 R20, RZ, RZ, R95.reuse ;  /* 0x000000ffff147224 */ /* 0x102fe400078e005f */
[----:B------:R-:W-:Y:S01]  /*17140*/  @P2 IMAD.MOV.U32 R20, RZ, RZ, R95 ;  /* 0x000000ffff142224 */ /* 0x000fe200078e005f */
[----:B------:R1:W4:Y:S01]  /*17150*/  MUFU.EX2 R22, R6 ;  /* 0x0000000600167308 */ /* 0x0003220000000800 */
[----:B--2---:R-:W-:Y:S03]  /*17160*/  HMMA.16816.F32 R136, R8, R12, R32 ;  /* 0x0000000c0888723c */ /* 0x004fe60000001820 */
[----:B------:R-:W-:Y:S01]  /*17170*/  FFMA.FTZ R12, R231, R0, -R5 ;  /* 0x00000000e70c7223 */ /* 0x000fe20000010805 */
[----:B------:R-:W-:-:S04]  /*17180*/  @P2 VIADD R239, R238, 0xfffffffd ;  /* 0xfffffffdeeef2836 */ /* 0x000fc80000000000 */
[----:B------:R-:W-:Y:S01]  /*17190*/  HMMA.16816.F32 R32, R8, R14, R40 ;  /* 0x0000000e0820723c */ /* 0x000fe20000001828 */
[----:B------:R-:W-:Y:S02]  /*171a0*/  MUFU.EX2 R14, R12 ;  /* 0x0000000c000e7308 */ /* 0x000fe40000000800 */
[-C--:B-1----:R-:W-:Y:S01]  /*171b0*/  FFMA.FTZ R6, R197, R0.reuse, -R5 ;  /* 0x00000000c5067223 */ /* 0x082fe20000010805 */
[----:B------:R-:W-:Y:S01]  /*171c0*/  FADD.FTZ R5, R68, R4 ;  /* 0x0000000444057221 */ /* 0x000fe20000010000 */
[----:B------:R-:W-:-:S03]  /*171d0*/  FFMA.FTZ R4, R234, R0, -R3 ;  /* 0x00000000ea047223 */ /* 0x000fc60000010803 */
[C---:B---3--:R-:W-:Y:S01]  /*171e0*/  HMMA.16816.F32 R144, R8.reuse, R16, R144 ;  /* 0x000000100890723c */ /* 0x048fe20000001890 */
[----:B------:R1:W2:Y:S02]  /*171f0*/  MUFU.EX2 R13, R6 ;  /* 0x00000006000d7308 */ /* 0x0002a40000000800 */
[----:B------:R-:W-:Y:S01]  /*17200*/  FADD.FTZ R5, R69, R5 ;  /* 0x0000000545057221 */ /* 0x000fe20000010000 */
[----:B----4-:R-:W-:Y:S01]  /*17210*/  F2FP.F16.F32.PACK_AB R148, R21, R22 ;  /* 0x000000161594723e */ /* 0x010fe200000000ff */
[----:B------:R3:W4:Y:S02]  /*17220*/  MUFU.EX2 R12, R4 ;  /* 0x00000004000c7308 */ /* 0x0007240000000800 */
[----:B------:R-:W-:Y:S01]  /*17230*/  FADD.FTZ R5, R74, R5 ;  /* 0x000000054a057221 */ /* 0x000fe20000010000 */
[----:B------:R-:W-:Y:S03]  /*17240*/  HMMA.16816.F32 R8, R8, R18, R28 ;  /* 0x000000120808723c */ /* 0x000fe6000000181c */
[----:B------:R-:W-:Y:S01]  /*17250*/  FADD.FTZ R5, R70, R5 ;  /* 0x0000000546057221 */ /* 0x000fe20000010000 */
[-CC-:B-1----:R-:W-:Y:S01]  /*17260*/  FFMA.FTZ R6, R236, R0.reuse, -R3.reuse ;  /* 0x00000000ec067223 */ /* 0x182fe20000010803 */
[----:B------:R-:W-:Y:S01]  /*17270*/  FFMA.FTZ R3, R237, R0, -R3 ;  /* 0x00000000ed037223 */ /* 0x000fe20000010803 */
[----:B--2---:R-:W-:Y:S01]  /*17280*/  F2FP.F16.F32.PACK_AB R150, R13, R14 ;  /* 0x0000000e0d96723e */ /* 0x004fe200000000ff */
[----:B---3--:R-:W-:Y:S01]  /*17290*/  FADD.FTZ R4, R62, R2 ;  /* 0x000000023e047221 */ /* 0x008fe20000010000 */
[----:B------:R-:W-:-:S02]  /*172a0*/  FADD.FTZ R2, R59, R5 ;  /* 0x000000053b027221 */ /* 0x000fc40000010000 */
[----:B------:R-:W-:Y:S01]  /*172b0*/  MUFU.EX2 R6, R6 ;  /* 0x0000000600067308 */ /* 0x000fe20000000800 */
[----:B----4-:R-:W-:Y:S01]  /*172c0*/  F2FP.F16.F32.PACK_AB R149, R7, R12 ;  /* 0x0000000c0795723e */ /* 0x010fe200000000ff */
[----:B------:R-:W-:Y:S01]  /*172d0*/  FADD.FTZ R0, R56, R4 ;  /* 0x0000000438007221 */ /* 0x000fe20000010000 */
[----:B------:R-:W-:Y:S01]  /*172e0*/  FADD.FTZ R2, R61, R2 ;  /* 0x000000023d027221 */ /* 0x000fe20000010000 */
[----:B------:R-:W1:Y:S02]  /*172f0*/  MUFU.EX2 R3, R3 ;  /* 0x0000000300037308 */ /* 0x000e640000000800 */
        /* <DEDUP_REMOVED lines=10> */
[----:B------:R-:W-:-:S03]  /*173a0*/  FADD.FTZ R2, R54, R2 ;  /* 0x0000000236027221 */ /* 0x000fc60000010000 */
[----:B------:R-:W-:Y:S01]  /*173b0*/  FADD.FTZ R0, R50, R0 ;  /* 0x0000000032007221 */ /* 0x000fe20000010000 */
[----:B------:R-:W-:Y:S01]  /*173c0*/  FADD.FTZ R2, R53, R2 ;  /* 0x0000000235027221 */ /* 0x000fe20000010000 */
[----:B------:R-:W-:Y:S05]  /*173d0*/  HMMA.16816.F32 R136, R148, R140, R136 ;  /* 0x0000008c9488723c */ /* 0x000fea0000001888 */
        /* <DEDUP_REMOVED lines=15> */
[----:B------:R-:W-:Y:S02]  /*174d0*/  IMAD.MOV.U32 R21, RZ, RZ, R96 ;  /* 0x000000ffff157224 */ /* 0x000fe400078e0060 */
[----:B------:R-:W-:Y:S01]  /*174e0*/  FADD.FTZ R0, R7, R0 ;  /* 0x0000000007007221 */ /* 0x000fe20000010000 */
[----:B------:R-:W-:Y:S01]  /*174f0*/  FADD.FTZ R2, R14, R2 ;  /* 0x000000020e027221 */ /* 0x000fe20000010000 */
[----:B------:R-:W-:Y:S02]  /*17500*/  @P2 IMAD.MOV.U32 R21, RZ, RZ, R96 ;  /* 0x000000ffff152224 */ /* 0x000fe400078e0060 */
[----:B------:R-:W-:Y:S01]  /*17510*/  FADD.FTZ R0, R6, R0 ;  /* 0x0000000006007221 */ /* 0x000fe20000010000 */
[----:B------:R-:W-:-:S03]  /*17520*/  FADD.FTZ R244, R13, R2 ;  /* 0x000000020df47221 */ /* 0x000fc60000010000 */
[----:B------:R-:W-:Y:S01]  /*17530*/  FADD.FTZ R249, R3, R0 ;  /* 0x0000000003f97221 */ /* 0x000fe20000010000 */
[----:B------:R-:W-:Y:S06]  /*17540*/  @P2 BRA `(.L_x_1893) ;  /* 0x0000000000082947 */ /* 0x000fec0003800000 */
.L_x_1884:
[----:B------:R-:W2:Y:S02]  /*17550*/  LDL.LU R0, [R1+0x10] ;  /* 0x0000100001007983 */ /* 0x000ea40000300800 */
[----:B--2---:R-:W-:Y:S02]  /*17560*/  IADD3 R239, PT, PT, R0, -0x1, RZ ;  /* 0xffffffff00ef7810 */ /* 0x004fe40007ffe0ff */
.L_x_1893:
[----:B------:R-:W-:Y:S05]  /*17570*/  BSYNC B2 ;  /* 0x0000000000027941 */ /* 0x000fea0003800000 */
.L_x_1883:
[----:B------:R-:W2:Y:S02]  /*17580*/  LDL R0, [R1+0x8] ;  /* 0x0000080001007983 */ /* 0x000ea40000100800 */
[----:B--2---:R-:W-:-:S13]  /*17590*/  ISETP.GE.AND P0, PT, R239, R0, PT ;  /* 0x00000000ef00720c */ /* 0x004fda0003f06270 */
[----:B------:R-:W-:Y:S05]  /*175a0*/  @!P0 BRA `(.L_x_1894) ;  /* 0x0000006800088947 */ /* 0x000fea0003800000 */
[----:B------:R-:W2:Y:S01]  /*175b0*/  LDL.64 R2, [R1] ;  /* 0x0000000001027983 */ /* 0x000ea20000100a00 */
[----:B------:R-:W-:Y:S02]  /*175c0*/  IMAD.MOV.U32 R133, RZ, RZ, R20 ;  /* 0x000000ffff857224 */ /* 0x000fe400078e0014 */
[----:B------:R-:W-:Y:S01]  /*175d0*/  IMAD.MOV.U32 R132, RZ, RZ, R21 ;  /* 0x000000ffff847224 */ /* 0x000fe200078e0015 */
[----:B--2---:R-:W-:-:S04]  /*175e0*/  ISETP.NE.U32.AND P2, PT, R2, RZ, PT ;  /* 0x000000ff0200720c */ /* 0x004fc80003f45070 */
[----:B------:R-:W-:-:S13]  /*175f0*/  ISETP.NE.AND.EX P2, PT, R3, RZ, PT, P2 ;  /* 0x000000ff0300720c */ /* 0x000fda0003f45320 */
.L_x_1901:
[----:B------:R-:W-:Y:S04]  /*17600*/  DEPBAR.LE SB0, 0x0 ;  /* 0x000080000000791a */ /* 0x000fe80000000000 */
[----:B------:R-:W-:Y:S05]  /*17610*/  WARPSYNC.ALL ;  /* 0x0000000000007948 */ /* 0x000fea0003800000 */
[----:B------:R-:W-:Y:S01]  /*17620*/  BAR.SYNC.DEFER_BLOCKING 0x0 ;  /* 0x0000000000007b1d */ /* 0x000fe20000010000 */
[----:B------:R-:W-:Y:S01]  /*17630*/  LOP3.LUT R0, R250, 0xc0, RZ, 0xc0, !PT ;  /* 0x000000c0fa007812 */ /* 0x000fe200078ec0ff */
[----:B------:R-:W-:Y:S02]  /*17640*/  IMAD.MOV.U32 R12, RZ, RZ, R248 ;  /* 0x000000ffff0c7224 */ /* 0x000fe400078e00f8 */
[----:B------:R-:W-:Y:S01]  /*17650*/  IMAD.MOV.U32 R11, RZ, RZ, R247 ;  /* 0x000000ffff0b7224 */ /* 0x000fe200078e00f7 */
[----:B------:R-:W-:Y:S01]  /*17660*/  LOP3.LUT R14, R0, 0x18, R212, 0xf8, !PT ;  /* 0x00000018000e7812 */ /* 0x000fe200078ef8d4 */
[----:B------:R-:W-:Y:S01]  /*17670*/  @!P2 IMAD.MOV.U32 R0, RZ, RZ, RZ ;  /* 0x000000ffff00a224 */ /* 0x000fe200078e00ff */
[----:B------:R-:W1:Y:S01]  /*17680*/  S2R R212, SR_TID.X ;  /* 0x0000000000d47919 */ /* 0x000e620000002100 */
[----:B------:R-:W-:Y:S03]  /*17690*/  BSSY.RECONVERGENT B0, `(.L_x_1895) ;  /* 0x0000048000007945 */ /* 0x000fe60003800200 */
[----:B------:R-:W-:Y:S01]  /*176a0*/  @!P2 IADD3 R2, P0, PT, RZ, -R0, RZ ;  /* 0x80000000ff02a210 */ /* 0x000fe20007f1e0ff */
[----:B------:R-:W2:Y:S02]  /*176b0*/  @!P2 LD.E R3, desc[UR4][R134.64+0x40] ;  /* 0x000040048603a980 */ /* 0x000ea4000c101900 */
[----:B--2---:R-:W-:Y:S04]  /*176c0*/  @!P2 IMAD.SHL.U32 R0, R3, 0x100, RZ ;  /* 0x000001000300a824 */ /* 0x004fe800078e00ff */
[----:B------:R-:W-:Y:S05]  /*176d0*/  @!P2 IMAD.X R0, RZ, RZ, ~R0, P0 ;  /* 0x000000ffff00a224 */ /* 0x000fea00000e0e00 */
[----:B------:R-:W-:Y:S04]  /*176e0*/  @!P2 SHF.R.S64 R2, R2, 0x1f, R0 ;  /* 0x0000001f0202a819 */ /* 0x000fe80000001000 */
[----:B------:R-:W-:Y:S04]  /*176f0*/  @!P2 IADD3 R248, P0, PT, R248, R2, RZ ;  /* 0x00000002f8f8a210 */ /* 0x000fe80007f1e0ff */
[----:B------:R-:W-:Y:S01]  /*17700*/  @!P2 LEA.HI.X.SX32 R247, R0, R247, 0x1, P0 ;  /* 0x000000f700f7a211 */ /* 0x000fe200000f0eff */
[----:B-1----:R-:W-:Y:S08]  /*17710*/  @!P2 BRA `(.L_x_1896) ;  /* 0x0000000000fca947 */ /* 0x002ff00003800000 */
[----:B------:R-:W-:Y:S01]  /*17720*/  IMAD.SHL.U32 R9, R239, 0x100, RZ ;  /* 0x00000100ef097824 */ /* 0x000fe200078e00ff */
[----:B------:R-:W2:Y:S04]  /*17730*/  LD.E R2, desc[UR4][R134.64+0x170] ;  /* 0x0001700486027980 */ /* 0x000ea8000c101900 */
[C---:B------:R-:W-:Y:S02]  /*17740*/  IADD3 R10, PT, PT, R9.reuse, 0x100, RZ ;  /* 0x00000100090a7810 */ /* 0x040fe40007ffe0ff */
[----:B------:R-:W-:Y:S02]  /*17750*/  IABS R8, R9 ;  /* 0x0000000900087213 */ /* 0x000fe40000000000 */
[----:B------:R-:W-:Y:S02]  /*17760*/  IABS R6, R10 ;  /* 0x0000000a00067213 */ /* 0x000fe40000000000 */
[-C--:B--2---:R-:W-:Y:S02]  /*17770*/  IABS R0, R2.reuse ;  /* 0x0000000200007213 */ /* 0x084fe40000000000 */
[-C--:B------:R-:W-:Y:S02]  /*17780*/  IABS R7, R2.reuse ;  /* 0x0000000200077213 */ /* 0x080fe40000000000 */
[----:B------:R-:W1:Y:S01]  /*17790*/  I2F.RP R4, R0 ;  /* 0x0000000000047306 */ /* 0x000e620000209400 */
[----:B------:R-:W-:Y:S02]  /*177a0*/  LOP3.LUT R9, R9, R2, RZ, 0x3c, !PT ;  /* 0x0000000209097212 */ /* 0x000fe400078e3cff */
[----:B------:R-:W-:Y:S02]  /*177b0*/  IMAD.MOV R7, RZ, RZ, -R7 ;  /* 0x000000ffff077224 */ /* 0x000fe400078e0a07 */
[----:B------:R-:W-:Y:S05]  /*177c0*/  ISETP.GE.AND P0, PT, R9, RZ, PT ;  /* 0x000000ff0900720c */ /* 0x000fea0003f06270 */
        /* <DEDUP_REMOVED lines=20> */
[-C--:B------:R-:W-:Y:S04]  /*17910*/  LOP3.LUT R0, R10, R2.reuse, RZ, 0x3c, !PT ;  /* 0x000000020a007212 */ /* 0x080fe800078e3cff */
[----:B------:R-:W-:Y:S02]  /*17920*/  ISETP.GE.AND P3, PT, R0, RZ, PT ;  /* 0x000000ff0000720c */ /* 0x000fe40003f66270 */
[----:B------:R-:W-:Y:S03]  /*17930*/  LOP3.LUT R0, RZ, R2, RZ, 0x33, !PT ;  /* 0x00000002ff007212 */ /* 0x000fe600078e33ff */
[----:B------:R-:W-:Y:S02]  /*17940*/  @P5 IADD3 R3, PT, PT, R3, 0x1, RZ ;  /* 0x0000000103035810 */ /* 0x000fe40007ffe0ff */
[----:B------:R-:W-:Y:S03]  /*17950*/  @P6 VIADD R4, R4, 0x1 ;  /* 0x0000000104046836 */ /* 0x000fe60000000000 */
[----:B------:R-:W-:Y:S03]  /*17960*/  @!P0 IMAD.MOV R3, RZ, RZ, -R3 ;  /* 0x000000ffff038224 */ /* 0x000fe600078e0a03 */
[----:B------:R-:W-:Y:S02]  /*17970*/  @!P3 IADD3 R4, PT, PT, -R4, RZ, RZ ;  /* 0x000000ff0404b210 */ /* 0x000fe40007ffe1ff */
[C---:B------:R-:W-:Y:S02]  /*17980*/  SEL R3, R0.reuse, R3, !P1 ;  /* 0x0000000300037207 */ /* 0x040fe40004800000 */
[----:B------:R-:W-:Y:S02]  /*17990*/  SEL R0, R0, R4, !P1 ;  /* 0x0000000400007207 */ /* 0x000fe40004800000 */
[CC--:B------:R-:W-:Y:S01]  /*179a0*/  LEA R8, P1, R3.reuse, R240.reuse, 0x2 ;  /* 0x000000f003087211 */ /* 0x0c0fe200078210ff */
[----:B------:R-:W2:Y:S01]  /*179b0*/  LD.E.64 R4, desc[UR4][R134.64+0x40] ;  /* 0x0000400486047980 */ /* 0x000ea2000c101b00 */
[C---:B------:R-:W-:Y:S02]  /*179c0*/  LEA R6, P0, R0.reuse, R240, 0x2 ;  /* 0x000000f000067211 */ /* 0x040fe400078010ff */
[-C--:B------:R-:W-:Y:S02]  /*179d0*/  LEA.HI.X.SX32 R9, R3, R241.reuse, 0x2, P1 ;  /* 0x000000f103097211 */ /* 0x080fe400008f16ff */
[C---:B------:R-:W-:Y:S01]  /*179e0*/  LEA.HI.X.SX32 R7, R0.reuse, R241, 0x2, P0 ;  /* 0x000000f100077211 */ /* 0x040fe200000f16ff */
[----:B------:R-:W-:Y:S02]  /*179f0*/  IMAD.IADD R0, R0, 0x1, -R3 ;  /* 0x0000000100007824 */ /* 0x000fe400078e0a03 */
[----:B------:R1:W3:Y:S02]  /*17a00*/  LD.E R10, desc[UR4][R8.64] ;  /* 0x00000004080a7980 */ /* 0x0002e4000c101900 */
[----:B------:R-:W-:Y:S02]  /*17a10*/  IMAD R2, R2, R0, -0x100 ;  /* 0xffffff0002027424 */ /* 0x000fe400078e0200 */
[----:B------:R-:W3:Y:S03]  /*17a20*/  LD.E R9, desc[UR4][R6.64] ;  /* 0x0000000406097980 */ /* 0x000ee6000c101900 */
[----:B-1----:R-:W-:Y:S01]  /*17a30*/  SHF.R.S32.HI R8, RZ, 0x1f, R2 ;  /* 0x0000001fff087819 */ /* 0x002fe20000011402 */
        /* <DEDUP_REMOVED lines=13> */
.L_x_1896:
[----:B------:R-:W-:Y:S05]  /*17b10*/  BSYNC.RECONVERGENT B0 ;  /* 0x0000000000007941 */ /* 0x000fea0003800200 */
.L_x_1895:
[----:B------:R-:W2:Y:S01]  /*17b20*/  LDL R7, [R1+0xc] ;  /* 0x00000c0001077983 */ /* 0x000ea20000100800 */
[----:B------:R-:W1:Y:S01]  /*17b30*/  S2UR UR6, SR_CgaCtaId ;  /* 0x00000000000679c3 */ /* 0x000e620000008800 */
[----:B------:R-:W-:Y:S01]  /*17b40*/  LOP3.LUT R0, R250, 0x18, RZ, 0xc0, !PT ;  /* 0x00000018fa007812 */ /* 0x000fe200078ec0ff */
[----:B------:R-:W-:Y:S01]  /*17b50*/  UMOV UR7, 0x400 ;  /* 0x0000040000077882 */ /* 0x000fe20000000000 */
[----:B------:R-:W-:Y:S01]  /*17b60*/  LOP3.LUT R6, R14, 0x18, R250, 0x78, !PT ;  /* 0x000000180e067812 */ /* 0x000fe200078e78fa */
[----:B------:R-:W-:Y:S01]  /*17b70*/  IMAD.SHL.U32 R13, R242, 0x40, RZ ;  /* 0x00000040f20d7824 */ /* 0x000fe200078e00ff */
[----:B------:R-:W-:Y:S01]  /*17b80*/  ISETP.GE.AND P0, PT, R0, R252, PT ;  /* 0x000000fc0000720c */ /* 0x000fe20003f06270 */
[----:B------:R-:W-:Y:S01]  /*17b90*/  IMAD.SHL.U32 R5, R212, 0x10, RZ ;  /* 0x00000010d4057824 */ /* 0x000fe200078e00ff */
[----:B------:R-:W-:Y:S01]  /*17ba0*/  SHF.L.U64.HI R12, R242, 0x6, R243 ;  /* 0x00000006f20c7819 */ /* 0x000fe200000102f3 */
[C---:B------:R-:W-:Y:S01]  /*17bb0*/  IMAD.SHL.U32 R211, R212.reuse, 0x20, RZ ;  /* 0x00000020d4d37824 */ /* 0x040fe200078e00ff */
[----:B------:R-:W-:Y:S01]  /*17bc0*/  IADD3 R10, P1, PT, R13, R248, RZ ;  /* 0x000000f80d0a7210 */ /* 0x000fe20007f3e0ff */
[----:B------:R-:W-:Y:S01]  /*17bd0*/  IMAD.SHL.U32 R4, R212, 0x4, RZ ;  /* 0x00000004d4047824 */ /* 0x000fe200078e00ff */
[----:B------:R-:W-:Y:S01]  /*17be0*/  SHF.R.U32.HI R209, RZ, 0x1, R212 ;  /* 0x00000001ffd17819 */ /* 0x000fe200000116d4 */
[----:B------:R-:W3:Y:S01]  /*17bf0*/  LDL R220, [R1+0x8] ;  /* 0x0000080001dc7983 */ /* 0x000ee20000100800 */
[----:B------:R-:W-:Y:S01]  /*17c00*/  LOP3.LUT R2, R5, 0x100, RZ, 0xc0, !PT ;  /* 0x0000010005027812 */ /* 0x000fe200078ec0ff */
[----:B------:R-:W-:Y:S01]  /*17c10*/  IMAD.X R11, R12, 0x1, R247, P1 ;  /* 0x000000010c0b7824 */ /* 0x000fe200008e06f7 */
[----:B------:R-:W-:Y:S01]  /*17c20*/  IADD3 R8, P1, PT, R10, R13, RZ ;  /* 0x0000000d0a087210 */ /* 0x000fe20007f3e0ff */
[----:B------:R-:W-:Y:S01]  /*17c30*/  BSSY.RECONVERGENT B1, `(.L_x_1897) ;  /* 0x0000142000017945 */ /* 0x000fe20003800200 */
[----:B------:R-:W-:Y:S02]  /*17c40*/  LOP3.LUT R3, R212, 0x8, RZ, 0xc0, !PT ;  /* 0x00000008d4037812 */ /* 0x000fe400078ec0ff */
[----:B------:R-:W-:Y:S01]  /*17c50*/  LOP3.LUT R0, R209, 0x8, RZ, 0xc0, !PT ;  /* 0x00000008d1007812 */ /* 0x000fe200078ec0ff */
[----:B------:R-:W-:Y:S01]  /*17c60*/  IMAD.X R9, R11, 0x1, R12, P1 ;  /* 0x000000010b097824 */ /* 0x000fe200008e060c */
[--C-:B------:R-:W-:Y:S02]  /*17c70*/  LOP3.LUT R3, R3, 0xc0, R211.reuse, 0xf8, !PT ;  /* 0x000000c003037812 */ /* 0x100fe400078ef8d3 */
[----:B------:R-:W-:Y:S02]  /*17c80*/  LOP3.LUT R4, R4, 0x18, RZ, 0xc0, !PT ;  /* 0x0000001804047812 */ /* 0x000fe400078ec0ff */
[--C-:B------:R-:W-:Y:S02]  /*17c90*/  LOP3.LUT R2, R2, 0x20, R211.reuse, 0xf8, !PT ;  /* 0x0000002002027812 */ /* 0x100fe400078ef8d3 */
[--C-:B------:R-:W-:Y:S02]  /*17ca0*/  LOP3.LUT R0, R0, 0xc0, R211.reuse, 0xf8, !PT ;  /* 0x000000c000007812 */ /* 0x100fe400078ef8d3 */
[----:B------:R-:W-:Y:S02]  /*17cb0*/  LOP3.LUT R2, R2, R3, R4, 0xf6, !PT ;  /* 0x0000000302027212 */ /* 0x000fe400078ef604 */
[----:B------:R-:W-:Y:S02]  /*17cc0*/  LOP3.LUT R208, R0, R4, RZ, 0x3c, !PT ;  /* 0x0000000400d07212 */ /* 0x000fe400078e3cff */
[----:B------:R-:W-:Y:S04]  /*17cd0*/  LOP3.LUT R210, R5, 0x3e00, RZ, 0xc0, !PT ;  /* 0x00003e0005d27812 */ /* 0x000fe800078ec0ff */
[--C-:B------:R-:W-:Y:S04]  /*17ce0*/  LOP3.LUT R0, R210, 0x20, R211.reuse, 0xf8, !PT ;  /* 0x00000020d2007812 */ /* 0x100fe800078ef8d3 */
[----:B------:R-:W-:Y:S04]  /*17cf0*/  LOP3.LUT R0, R0, 0x100, R211, 0xf8, !PT ;  /* 0x0000010000007812 */ /* 0x000fe800078ef8d3 */
[----:B------:R-:W-:Y:S02]  /*17d00*/  LOP3.LUT R0, R0, R208, RZ, 0xfc, !PT ;  /* 0x000000d000007212 */ /* 0x000fe400078efcff */
[----:B---3--:R-:W-:Y:S01]  /*17d10*/  ISETP.GT.AND P3, PT, R239, R220, PT ;  /* 0x000000dcef00720c */ /* 0x008fe20003f64270 */
[----:B-1----:R-:W-:Y:S01]  /*17d20*/  ULEA UR6, UR6, UR7, 0x18 ;  /* 0x0000000706067291 */ /* 0x002fe2000f8ec0ff */
[----:B--2---:R-:W-:Y:S01]  /*17d30*/  LOP3.LUT R6, R7, R6, RZ, 0xfc, !PT ;  /* 0x0000000607067212 */ /* 0x004fe200078efcff */
[----:B------:R-:W-:Y:S04]  /*17d40*/  @!P0 IMAD.MOV.U32 R7, RZ, RZ, R247 ;  /* 0x000000ffff078224 */ /* 0x000fe800078e00f7 */
[----:B------:R-:W-:Y:S01]  /*17d50*/  LEA R216, R6, UR6, 0x1 ;  /* 0x0000000606d87c11 */ /* 0x000fe2000f8e08ff */
[----:B------:R-:W-:Y:S01]  /*17d60*/  @!P0 IMAD.MOV.U32 R6, RZ, RZ, R248 ;  /* 0x000000ffff068224 */ /* 0x000fe200078e00f8 */
[----:B------:R-:W-:Y:S01]  /*17d70*/  LEA R3, R0, UR6, 0x1 ;  /* 0x0000000600037c11 */ /* 0x000fe2000f8e08ff */
[----:B------:R-:W-:Y:S01]  /*17d80*/  IMAD.MOV.U32 R0, RZ, RZ, 0x20 ;  /* 0x00000020ff007424 */ /* 0x000fe200078e00ff */
[----:B------:R-:W-:Y:S02]  /*17d90*/  LEA R152, R2, UR6, 0x1 ;  /* 0x0000000602987c11 */ /* 0x000fe4000f8e08ff */
        /* <DEDUP_REMOVED lines=15> */
[-C--:B-1----:R-:W-:Y:S05]  /*17e90*/  IADD3 R6, P1, PT, R8, R13.reuse, RZ ;  /* 0x0000000d08067210 */ /* 0x082fea0007f3e0ff */
[--C-:B------:R-:W-:Y:S01]  /*17ea0*/  IMAD.X R7, R9, 0x1, R12.reuse, P1 ;  /* 0x0000000109077824 */ /* 0x100fe200008e060c */
[-C--:B--2---:R-:W-:Y:S04]  /*17eb0*/  IADD3 R10, P1, PT, R6, R13.reuse, RZ ;  /* 0x0000000d060a7210 */ /* 0x084fe80007f3e0ff */
[----:B------:R-:W-:Y:S01]  /*17ec0*/  @!PT LDS RZ, [RZ] ;  /* 0x00000000fffff984 */ /* 0x000fe20000000800 */
[----:B------:R-:W-:Y:S01]  /*17ed0*/  @!PT LDS RZ, [RZ] ;  /* 0x00000000fffff984 */ /* 0x000fe20000000800 */
[----:B------:R-:W-:Y:S01]  /*17ee0*/  @!PT LDS RZ, [RZ] ;  /* 0x00000000fffff984 */ /* 0x000fe20000000800 */
[----:B------:R1:W-:Y:S01]  /*17ef0*/  @!P0 LDGSTS.E.BYPASS.LTC128B.128 [R216+0x6800], desc[UR4][R6.64] ;  /* 0x0680000006d88fae */ /* 0x0003e2000b981a04 */
[--C-:B------:R-:W-:Y:S04]  /*17f00*/  IMAD.X R11, R7, 0x1, R12.reuse, P1 ;  /* 0x00000001070b7824 */ /* 0x100fe800008e060c */
[----:B------:R-:W-:Y:S01]  /*17f10*/  @P0 STS.128 [R216+0x6800], RZ ;  /* 0x006800ffd8000388 */ /* 0x000fe20000000c00 */
[-C--:B---3--:R-:W-:Y:S04]  /*17f20*/  IADD3 R8, P1, PT, R10, R13.reuse, RZ ;  /* 0x0000000d0a087210 */ /* 0x088fe80007f3e0ff */
[----:B------:R-:W-:Y:S01]  /*17f30*/  @!PT LDS RZ, [RZ] ;  /* 0x00000000fffff984 */ /* 0x000fe20000000800 */
[----:B------:R-:W-:Y:S01]  /*17f40*/  @!PT LDS RZ, [RZ] ;  /* 0x00000000fffff984 */ /* 0x000fe20000000800 */
[----:B------:R-:W-:Y:S01]  /*17f50*/  @!PT LDS RZ, [RZ] ;  /* 0x00000000fffff984 */ /* 0x000fe20000000800 */
[----:B------:R-:W-:Y:S01]  /*17f60*/  @!P0 LDGSTS.E.BYPASS.LTC128B.128 [R216+0x7000], desc[UR4][R10.64] ;  /* 0x070000000ad88fae */ /* 0x000fe2000b981a04 */
[--C-:B------:R-:W-:Y:S04]  /*17f70*/  IMAD.X R9, R11, 0x1, R12.reuse, P1 ;  /* 0x000000010b097824 */ /* 0x100fe800008e060c */
[----:B------:R-:W-:Y:S01]  /*17f80*/  @P0 STS.128 [R216+0x7000], RZ ;  /* 0x007000ffd8000388 */ /* 0x000fe20000000c00 */
[-C--:B------:R-:W-:Y:S04]  /*17f90*/  IADD3 R4, P1, PT, R8, R13.reuse, RZ ;  /* 0x0000000d08047210 */ /* 0x080fe80007f3e0ff */
[----:B------:R-:W-:Y:S01]  /*17fa0*/  @!PT LDS RZ, [RZ] ;  /* 0x00000000fffff984 */ /* 0x000fe20000000800 */
[----:B------:R-:W-:Y:S01]  /*17fb0*/  @!PT LDS RZ, [RZ] ;  /* 0x00000000fffff984 */ /* 0x000fe20000000800 */
[----:B------:R-:W-:Y:S01]  /*17fc0*/  @!PT LDS RZ, [RZ] ;  /* 0x00000000fffff984 */ /* 0x000fe20000000800 */
[----:B------:R2:W-:Y:S01]  /*17fd0*/  @!P0 LDGSTS.E.BYPASS.LTC128B.128 [R216+0x7800], desc[UR4][R8.64] ;  /* 0x0780000008d88fae */ /* 0x0005e2000b981a04 */
[--C-:B------:R-:W-:Y:S04]  /*17fe0*/  IMAD.X R5, R9, 0x1, R12.reuse, P1 ;  /* 0x0000000109057824 */ /* 0x100fe800008e060c */
[----:B------:R-:W-:Y:S05]  /*17ff0*/  @P0 STS.128 [R216+0x7800], RZ ;  /* 0x007800ffd8000388 */ /* 0x000fea0000000c00 */
[----:B------:R-:W-:Y:S01]  /*18000*/  @!PT LDS RZ, [RZ] ;  /* 0x00000000fffff984 */ /* 0x000fe20000000800 */
[----:B------:R-:W-:Y:S01]  /*18010*/  @!PT LDS RZ, [RZ] ;  /* 0x00000000fffff984 */ /* 0x000fe20000000800 */
[----:B------:R-:W-:Y:S01]  /*18020*/  @!PT LDS RZ, [RZ] ;  /* 0x00000000fffff984 */ /* 0x000fe20000000800 */
[----:B------:R-:W-:Y:S01]  /*18030*/  @!P0 LDGSTS.E.BYPASS.LTC128B.128 [R216+0x8000], desc[UR4][R4.64] ;  /* 0x0800000004d88fae */ /* 0x000fe2000b981a04 */
[----:B-1----:R-:W-:Y:S04]  /*18040*/  @!P0 IADD3 R6, P1, PT, R4, R13, RZ ;  /* 0x0000000d04068210 */ /* 0x002fe80007f3e0ff */
[----:B------:R-:W-:Y:S01]  /*18050*/  @P0 STS.128 [R216+0x8000], RZ ;  /* 0x008000ffd8000388 */ /* 0x000fe20000000c00 */
[----:B------:R-:W-:Y:S01]  /*18060*/  @!P0 IMAD.X R7, R5, 0x1, R12, P1 ;  /* 0x0000000105078824 */ /* 0x000fe200008e060c */
[----:B------:R-:W-:Y:S04]  /*18070*/  LOP3.LUT P1, RZ, R212, 0x4, RZ, 0xc0, !PT ;  /* 0x00000004d4ff7812 */ /* 0x000fe8000782c0ff */
[----:B------:R-:W-:Y:S01]  /*18080*/  @!PT LDS RZ, [RZ] ;  /* 0x00000000fffff984 */ /* 0x000fe20000000800 */
[----:B------:R-:W-:Y:S01]  /*18090*/  @!PT LDS RZ, [RZ] ;  /* 0x00000000fffff984 */ /* 0x000fe20000000800 */
[----:B------:R-:W-:Y:S01]  /*180a0*/  @!PT LDS RZ, [RZ] ;  /* 0x00000000fffff984 */ /* 0x000fe20000000800 */
[----:B------:R1:W-:Y:S01]  /*180b0*/  @!P0 LDGSTS.E.BYPASS.LTC128B.128 [R216+0x8800], desc[UR4][R6.64] ;  /* 0x0880000006d88fae */ /* 0x0003e2000b981a04 */
[----:B------:R-:W-:Y:S04]  /*180c0*/  SEL R0, R0, 0xffffffe0, !P1 ;  /* 0xffffffe000007807 */ /* 0x000fe80004800000 */
[----:B------:R-:W-:Y:S01]  /*180d0*/  @P0 STS.128 [R216+0x8800], RZ ;  /* 0x008800ffd8000388 */ /* 0x000fe20000000c00 */
[--C-:B------:R-:W-:Y:S04]  /*180e0*/  IMAD.IADD R156, R3, 0x1, R0.reuse ;  /* 0x00000001039c7824 */ /* 0x100fe800078e0200 */
[----:B------:R-:W-:Y:S01]  /*180f0*/  LDSM.16.M88.4 R128, [R3] ;  /* 0x000000000380783b */ /* 0x000fe20000000200 */
[----:B------:R-:W-:Y:S04]  /*18100*/  IMAD.IADD R0, R152, 0x1, R0 ;  /* 0x0000000198007824 */ /* 0x000fe800078e0200 */
[----:B--2---:R-:W1:Y:S05]  /*18110*/  LDSM.16.M88.4 R8, [R152+0x1000] ;  /* 0x001000009808783b */ /* 0x004e6a0000000200 */
[----:B------:R-:W2:Y:S05]  /*18120*/  LDSM.16.M88.4 R16, [R152+0x1400] ;  /* 0x001400009810783b */ /* 0x000eaa0000000200 */
[----:B------:R-:W3:Y:S05]  /*18130*/  LDSM.16.M88.4 R24, [R152+0x1800] ;  /* 0x001800009818783b */ /* 0x000eea0000000200 */
[----:B------:R-:W0:Y:S05]  /*18140*/  LDGDEPBAR ;  /* 0x00000000000079af */ /* 0x000e2a0000000000 */
[----:B------:R-:W4:Y:S05]  /*18150*/  LDSM.16.M88.4 R32, [R152+0x1c00] ;  /* 0x001c00009820783b */ /* 0x000f2a0000000200 */
[----:B------:R-:W5:Y:S05]  /*18160*/  LDSM.16.M88.4 R40, [R152+0x2000] ;  /* 0x002000009828783b */ /* 0x000f6a0000000200 */
[----:B------:R-:W5:Y:S05]  /*18170*/  LDSM.16.M88.4 R48, [R152+0x2400] ;  /* 0x002400009830783b */ /* 0x000f6a0000000200 */
[----:B------:R-:W5:Y:S05]  /*18180*/  LDSM.16.M88.4 R56, [R152+0x2800] ;  /* 0x002800009838783b */ /* 0x000f6a0000000200 */
[----:B------:R-:W5:Y:S01]  /*18190*/  LDSM.16.M88.4 R64, [R152+0x2c00] ;  /* 0x002c00009840783b */ /* 0x000f620000000200 */
[C---:B-1----:R-:W-:Y:S04]  /*181a0*/  HMMA.16816.F32 R4, R128.reuse, R8, RZ ;  /* 0x000000088004723c */ /* 0x042fe800000018ff */
[----:B------:R-:W1:Y:S04]  /*181b0*/  LDSM.16.M88.4 R72, [R152+0x3000] ;  /* 0x003000009848783b */ /* 0x000e680000000200 */
[C---:B------:R-:W-:Y:S01]  /*181c0*/  HMMA.16816.F32 R8, R128.reuse, R10, RZ ;  /* 0x0000000a8008723c */ /* 0x040fe200000018ff */
[----:B------:R-:W1:Y:S05]  /*181d0*/  LDSM.16.M88.4 R80, [R152+0x3400] ;  /* 0x003400009850783b */ /* 0x000e6a0000000200 */
[----:B------:R-:W1:Y:S02]  /*181e0*/  LDSM.16.M88.4 R88, [R152+0x3800] ;  /* 0x003800009858783b */ /* 0x000e640000000200 */
[C---:B--2---:R-:W-:Y:S03]  /*181f0*/  HMMA.16816.F32 R12, R128.reuse, R16, RZ ;  /* 0x00000010800c723c */ /* 0x044fe600000018ff */
[----:B------:R-:W2:Y:S05]  /*18200*/  LDSM.16.M88.4 R96, [R152+0x3c00] ;  /* 0x003c00009860783b */ /* 0x000eaa0000000200 */
[C---:B------:R-:W-:Y:S01]  /*18210*/  HMMA.16816.F32 R16, R128.reuse, R18, RZ ;  /* 0x000000128010723c */ /* 0x040fe200000018ff */
[----:B------:R-:W2:Y:S05]  /*18220*/  LDSM.16.M88.4 R104, [R152+0x4000] ;  /* 0x004000009868783b */ /* 0x000eaa0000000200 */
[----:B------:R-:W2:Y:S02]  /*18230*/  LDSM.16.M88.4 R112, [R152+0x4400] ;  /* 0x004400009870783b */ /* 0x000ea40000000200 */
[C---:B---3--:R-:W-:Y:S03]  /*18240*/  HMMA.16816.F32 R20, R128.reuse, R24, RZ ;  /* 0x000000188014723c */ /* 0x048fe600000018ff */
[----:B------:R-:W3:Y:S05]  /*18250*/  LDSM.16.M88.4 R120, [R152+0x4800] ;  /* 0x004800009878783b */ /* 0x000eea0000000200 */
[C---:B------:R-:W-:Y:S01]  /*18260*/  HMMA.16816.F32 R24, R128.reuse, R26, RZ ;  /* 0x0000001a8018723c */ /* 0x040fe200000018ff */
[----:B------:R-:W3:Y:S05]  /*18270*/  LDSM.16.M88.4 R152, [R152+0x4c00] ;  /* 0x004c00009898783b */ /* 0x000eea0000000200 */
[----:B------:R-:W-:Y:S02]  /*18280*/  LDSM.16.M88.4 R156, [R156] ;  /* 0x000000009c9c783b */ /* 0x000fe40000000200 */
[C---:B----4-:R-:W-:Y:S03]  /*18290*/  HMMA.16816.F32 R28, R128.reuse, R32, RZ ;  /* 0x00000020801c723c */ /* 0x050fe600000018ff */
[----:B------:R-:W4:Y:S05]  /*182a0*/  LDSM.16.M88.4 R160, [R0+0x1000] ;  /* 0x0010000000a0783b */ /* 0x000f2a0000000200 */
[C---:B------:R-:W-:Y:S01]  /*182b0*/  HMMA.16816.F32 R32, R128.reuse, R34, RZ ;  /* 0x000000228020723c */ /* 0x040fe200000018ff */
[----:B------:R-:W4:Y:S05]  /*182c0*/  LDSM.16.M88.4 R164, [R0+0x1400] ;  /* 0x0014000000a4783b */ /* 0x000f2a0000000200 */
[----:B------:R-:W4:Y:S02]  /*182d0*/  LDSM.16.M88.4 R168, [R0+0x1800] ;  /* 0x0018000000a8783b */ /* 0x000f240000000200 */
[C---:B-----5:R-:W-:Y:S03]  /*182e0*/  HMMA.16816.F32 R36, R128.reuse, R40, RZ ;  /* 0x000000288024723c */ /* 0x060fe600000018ff */
        /* <DEDUP_REMOVED lines=26> */
[C---:B------:R-:W-:Y:S08]  /*18490*/  HMMA.16816.F32 R108, R128.reuse, R112, RZ ;  /* 0x00000070806c723c */ /* 0x040ff000000018ff */
[C---:B------:R-:W-:Y:S08]  /*184a0*/  HMMA.16816.F32 R112, R128.reuse, R114, RZ ;  /* 0x000000728070723c */ /* 0x040ff000000018ff */
[C---:B---3--:R-:W-:Y:S08]  /*184b0*/  HMMA.16816.F32 R116, R128.reuse, R120, RZ ;  /* 0x000000788074723c */ /* 0x048ff000000018ff */
[C---:B------:R-:W-:Y:S08]  /*184c0*/  HMMA.16816.F32 R120, R128.reuse, R122, RZ ;  /* 0x0000007a8078723c */ /* 0x040ff000000018ff */
[C---:B------:R-:W-:Y:S08]  /*184d0*/  HMMA.16816.F32 R124, R128.reuse, R152, RZ ;  /* 0x00000098807c723c */ /* 0x040ff000000018ff */
[----:B------:R-:W-:Y:S01]  /*184e0*/  HMMA.16816.F32 R128, R128, R154, RZ ;  /* 0x0000009a8080723c */ /* 0x000fe200000018ff */
[----:B------:R-:W1:Y:S07]  /*184f0*/  LDSM.16.M88.4 R152, [R0+0x1c00] ;  /* 0x001c00000098783b */ /* 0x000e6e0000000200 */
[C---:B----4-:R-:W-:Y:S08]  /*18500*/  HMMA.16816.F32 R4, R156.reuse, R160, R4 ;  /* 0x000000a09c04723c */ /* 0x050ff00000001804 */
        /* <DEDUP_REMOVED lines=38> */
[----:B------:R-:W2:Y:S01]  /*18770*/  LDL.64 R222, [R1] ;  /* 0x0000000001de7983 */ /* 0x000ea20000100a00 */
[----:B------:R-:W-:Y:S01]  /*18780*/  BSSY.RECONVERGENT B0, `(.L_x_1899) ;  /* 0x000004e000007945 */ /* 0x000fe20003800200 */
[----:B------:R-:W-:Y:S01]  /*18790*/  IMAD.SHL.U32 R160, R218, 0x20, RZ ;  /* 0x00000020daa07824 */ /* 0x000fe200078e00ff */
        /* <DEDUP_REMOVED lines=8> */
[----:B------:R-:W-:Y:S01]  /*18820*/  @!P2 SHF.R.S64 R2, R3, 0x1f, R0 ;  /* 0x0000001f0302a819 */ /* 0x000fe20000001000 */
[----:B------:R-:W-:Y:S03]  /*18830*/  IMAD.SHL.U32 R3, R218, 0x40, RZ ;  /* 0x00000040da037824 */ /* 0x000fe600078e00ff */
[----:B------:R-:W-:Y:S04]  /*18840*/  @!P2 IADD3 R246, P3, PT, R2, R246, RZ ;  /* 0x000000f602f6a210 */ /* 0x000fe80007f7e0ff */
        /* <DEDUP_REMOVED lines=9> */
[----:B------:R-:W1:Y:S01]  /*188e0*/  I2F.RP R152, R0 ;  /* 0x0000000000987306 */ /* 0x000e620000209400 */
[-C--:B------:R-:W-:Y:S02]  /*188f0*/  LOP3.LUT R158, R158, R2.reuse, RZ, 0x3c, !PT ;  /* 0x000000029e9e7212 */ /* 0x080fe400078e3cff */
[----:B------:R-:W-:Y:S07]  /*18900*/  LOP3.LUT R157, R157, R2, RZ, 0x3c, !PT ;  /* 0x000000029d9d7212 */ /* 0x000fee00078e3cff */
[----:B-1----:R-:W1:Y:S02]  /*18910*/  MUFU.RCP R152, R152 ;  /* 0x0000009800987308 */ /* 0x002e640000001000 */
[----:B-1----:R-:W-:Y:S08]  /*18920*/  VIADD R152, R152, 0xffffffe ;  /* 0x0ffffffe98987836 */ /* 0x002ff00000000000 */
[----:B------:R-:W1:Y:S02]  /*18930*/  F2I.FTZ.U32.TRUNC.NTZ R153, R152 ;  /* 0x0000009800997305 */ /* 0x000e64000021f000 */
[--C-:B-1----:R-:W-:Y:S04]  /*18940*/  IMAD.MOV R152, RZ, RZ, -R153.reuse ;  /* 0x000000ffff987224 */ /* 0x102fe800078e0a99 */
[----:B------:R-:W-:Y:S02]  /*18950*/  IMAD R156, R152, R0, RZ ;  /* 0x00000000989c7224 */ /* 0x000fe400078e02ff */
[----:B------:R-:W-:Y:S04]  /*18960*/  IMAD.MOV.U32 R152, RZ, RZ, RZ ;  /* 0x000000ffff987224 */ /* 0x000fe800078e00ff */
[----:B------:R-:W-:Y:S04]  /*18970*/  IMAD.HI.U32 R153, R153, R156, R152 ;  /* 0x0000009c99997227 */ /* 0x000fe800078e0098 */
[----:B------:R-:W-:Y:S02]  /*18980*/  IMAD.MOV R156, RZ, RZ, -R159 ;  /* 0x000000ffff9c7224 */ /* 0x000fe400078e0a9f */
[C---:B------:R-:W-:Y:S04]  /*18990*/  IMAD.HI.U32 R152, R153.reuse, R154, RZ ;  /* 0x0000009a99987227 */ /* 0x040fe800078e00ff */
[----:B------:R-:W-:Y:S02]  /*189a0*/  IMAD R154, R152, R156, R154 ;  /* 0x0000009c989a7224 */ /* 0x000fe400078e029a */
[----:B------:R-:W-:Y:S03]  /*189b0*/  IMAD.HI.U32 R153, R153, R155, RZ ;  /* 0x0000009b99997227 */ /* 0x000fe600078e00ff */
[C---:B------:R-:W-:Y:S01]  /*189c0*/  ISETP.GT.U32.AND P3, PT, R0.reuse, R154, PT ;  /* 0x0000009a0000720c */ /* 0x040fe20003f64070 */
[C---:B------:R-:W-:Y:S05]  /*189d0*/  IMAD R155, R153.reuse, R156, R155 ;  /* 0x0000009c999b7224 */ /* 0x040fea00078e029b */
[----:B------:R-:W-:Y:S07]  /*189e0*/  ISETP.GT.U32.AND P4, PT, R0, R155, PT ;  /* 0x0000009b0000720c */ /* 0x000fee0003f84070 */
[----:B------:R-:W-:Y:S02]  /*189f0*/  @!P3 IMAD.IADD R154, R154, 0x1, -R0 ;  /* 0x000000019a9ab824 */ /* 0x000fe400078e0a00 */
[----:B------:R-:W-:Y:S01]  /*18a00*/  @!P3 VIADD R152, R152, 0x1 ;  /* 0x000000019898b836 */ /* 0x000fe20000000000 */
[----:B------:R-:W-:Y:S02]  /*18a10*/  ISETP.GE.AND P3, PT, R158, RZ, PT ;  /* 0x000000ff9e00720c */ /* 0x000fe40003f66270 */
[-C--:B------:R-:W-:Y:S01]  /*18a20*/  ISETP.GE.U32.AND P5, PT, R154, R0.reuse, PT ;  /* 0x000000009a00720c */ /* 0x080fe20003fa6070 */
[----:B------:R-:W-:Y:S01]  /*18a30*/  @!P4 VIADD R153, R153, 0x1 ;  /* 0x000000019999c836 */ /* 0x000fe20000000000 */
[-C--:B------:R-:W-:Y:S02]  /*18a40*/  @!P4 IADD3 R155, PT, PT, R155, -R0.reuse, RZ ;  /* 0x800000009b9bc210 */ /* 0x080fe40007ffe0ff */
[----:B------:R-:W-:Y:S02]  /*18a50*/  ISETP.GE.AND P4, PT, R157, RZ, PT ;  /* 0x000000ff9d00720c */ /* 0x000fe40003f86270 */
[----:B------:R-:W-:Y:S02]  /*18a60*/  ISETP.GE.U32.AND P6, PT, R155, R0, PT ;  /* 0x000000009b00720c */ /* 0x000fe40003fc6070 */
[----:B------:R-:W-:Y:S01]  /*18a70*/  LOP3.LUT R0, RZ, R2, RZ, 0x33, !PT ;  /* 0x00000002ff007212 */ /* 0x000fe200078e33ff */
[----:B------:R-:W2:Y:S04]  /*18a80*/  LD.E.64 R154, desc[UR4][R134.64+0x38] ;  /* 0x00003804869a7980 */ /* 0x000ea8000c101b00 */
[----:B------:R-:W-:Y:S02]  /*18a90*/  @P5 IADD3 R152, PT, PT, R152, 0x1, RZ ;  /* 0x0000000198985810 */ /* 0x000fe40007ffe0ff */
[----:B------:R-:W-:Y:S03]  /*18aa0*/  ISETP.NE.AND P5, PT, R2, RZ, PT ;  /* 0x000000ff0200720c */ /* 0x000fe60003fa5270 */
[----:B------:R-:W-:Y:S02]  /*18ab0*/  @!P3 IMAD.MOV R152, RZ, RZ, -R152 ;  /* 0x000000ffff98b224 */ /* 0x000fe400078e0a98 */
[----:B------:R-:W-:Y:S03]  /*18ac0*/  @P6 VIADD R153, R153, 0x1 ;  /* 0x0000000199996836 */ /* 0x000fe60000000000 */
[----:B------:R-:W-:Y:S02]  /*18ad0*/  SEL R152, R0, R152, !P5 ;  /* 0x0000009800987207 */ /* 0x000fe40006800000 */
[----:B------:R-:W-:Y:S02]  /*18ae0*/  @!P4 IADD3 R153, PT, PT, -R153, RZ, RZ ;  /* 0x000000ff9999c210 */ /* 0x000fe40007ffe1ff */
[-C--:B------:R-:W-:Y:S02]  /*18af0*/  LEA R158, P4, R152, R240.reuse, 0x2 ;  /* 0x000000f0989e7211 */ /* 0x080fe400078810ff */
[----:B------:R-:W-:Y:S02]  /*18b00*/  SEL R153, R0, R153, !P5 ;  /* 0x0000009900997207 */ /* 0x000fe40006800000 */
[-C--:B------:R-:W-:Y:S02]  /*18b10*/  LEA.HI.X.SX32 R159, R152, R241.reuse, 0x2, P4 ;  /* 0x000000f1989f7211 */ /* 0x080fe400020f16ff */
[C---:B------:R-:W-:Y:S01]  /*18b20*/  LEA R156, P3, R153.reuse, R240, 0x2 ;  /* 0x000000f0999c7211 */ /* 0x040fe200078610ff */
[C---:B------:R-:W-:Y:S02]  /*18b30*/  IMAD.IADD R152, R153.reuse, 0x1, -R152 ;  /* 0x0000000199987824 */ /* 0x040fe400078e0a98 */
[----:B------:R1:W3:Y:S01]  /*18b40*/  LD.E R161, desc[UR4][R158.64] ;  /* 0x000000049ea17980 */ /* 0x0002e2000c101900 */
[----:B------:R-:W-:Y:S01]  /*18b50*/  LEA.HI.X.SX32 R157, R153, R241, 0x2, P3 ;  /* 0x000000f1999d7211 */ /* 0x000fe200018f16ff */
[----:B------:R-:W-:Y:S04]  /*18b60*/  IMAD R2, R2, R152, -0x100 ;  /* 0xffffff0002027424 */ /* 0x000fe800078e0298 */
[----:B------:R-:W3:Y:S01]  /*18b70*/  LD.E R159, desc[UR4][R156.64] ;  /* 0x000000049c9f7980 */ /* 0x000ee2000c101900 */
[----:B-1----:R-:W-:Y:S03]  /*18b80*/  SHF.R.S32.HI R158, RZ, 0x1f, R2 ;  /* 0x0000001fff9e7819 */ /* 0x002fe60000011402 */
        /* <DEDUP_REMOVED lines=13> */
.L_x_1900:
[----:B------:R-:W-:Y:S05]  /*18c60*/  BSYNC.RECONVERGENT B0 ;  /* 0x0000000000007941 */ /* 0x000fea0003800200 */
.L_x_1899:
[----:B------:R-:W-:Y:S01]  /*18c70*/  @!P0 IMAD.MOV.U32 R154, RZ, RZ, R246 ;  /* 0x000000ffff9a8224 */ /* 0x000fe200078e00f6 */
[----:B------:R-:W-:Y:S01]  /*18c80*/  LEA R152, P3, R160, R246, 0x1 ;  /* 0x000000f6a0987211 */ /* 0x000fe200078608ff */
[----:B------:R-:W-:Y:S01]  /*18c90*/  @!P0 IMAD.MOV.U32 R155, RZ, RZ, R245 ;  /* 0x000000ffff9b8224 */ /* 0x000fe200078e00f5 */
[--C-:B------:R-:W-:Y:S01]  /*18ca0*/  SHF.L.U64.HI R2, R218, 0x5, R219.reuse ;  /* 0x00000005da027819 */ /* 0x100fe200000102db */
[----:B------:R-:W-:Y:S01]  /*18cb0*/  IMAD.SHL.U32 R250, R212, 0x8, RZ ;  /* 0x00000008d4fa7824 */ /* 0x000fe200078e00ff */
[----:B------:R-:W-:Y:S02]  /*18cc0*/  IADD3 R158, P4, PT, R3, R152, RZ ;  /* 0x00000098039e7210 */ /* 0x000fe40007f9e0ff */
[----:B------:R-:W-:Y:S01]  /*18cd0*/  @!PT LDS RZ, [RZ] ;  /* 0x00000000fffff984 */ /* 0x000fe20000000800 */
[----:B------:R-:W-:Y:S01]  /*18ce0*/  @!PT LDS RZ, [RZ] ;  /* 0x00000000fffff984 */ /* 0x000fe20000000800 */
[----:B------:R-:W-:Y:S01]  /*18cf0*/  @!PT LDS RZ, [RZ] ;  /* 0x00000000fffff984 */ /* 0x000fe20000000800 */
[----:B------:R1:W-:Y:S01]  /*18d00*/  @!P0 LDGSTS.E.BYPASS.LTC128B.128 [R216+0x1000], desc[UR4][R154.64] ;  /* 0x010000009ad88fae */ /* 0x0003e2000b981a04 */
[----:B------:R-:W-:Y:S02]  /*18d10*/  LEA.HI.X R153, R160, R245, R2, 0x1, P3 ;  /* 0x000000f5a0997211 */ /* 0x000fe400018f0c02 */
[-C--:B------:R-:W-:Y:S01]  /*18d20*/  IADD3 R156, P3, PT, R158, R3.reuse, RZ ;  /* 0x000000039e9c7210 */ /* 0x080fe20007f7e0ff */
[----:B------:R2:W-:Y:S01]  /*18d30*/  @P0 STS.128 [R216+0x1000], RZ ;  /* 0x001000ffd8000388 */ /* 0x0005e20000000c00 */
[----:B------:R-:W-:Y:S03]  /*18d40*/  SHF.L.U64.HI R0, R218, 0x6, R219 ;  /* 0x00000006da007819 */ /* 0x000fe600000102db */
[----:B------:R-:W-:Y:S01]  /*18d50*/  @!PT LDS RZ, [RZ] ;  /* 0x00000000fffff984 */ /* 0x000fe20000000800 */
[----:B------:R-:W-:Y:S01]  /*18d60*/  @!PT LDS RZ, [RZ] ;  /* 0x00000000fffff984 */ /* 0x000fe20000000800 */
[----:B------:R-:W-:Y:S01]  /*18d70*/  @!PT LDS RZ, [RZ] ;  /* 0x00000000fffff984 */ /* 0x000fe20000000800 */
[----:B------:R3:W-:Y:S02]  /*18d80*/  @!P0 LDGSTS.E.BYPASS.LTC128B.128 [R216+0x1800], desc[UR4][R152.64] ;  /* 0x0180000098d88fae */ /* 0x0007e4000b981a04 */
[----:B------:R-:W-:Y:S02]  /*18d90*/  IMAD.X R159, R0, 0x1, R153, P4 ;  /* 0x00000001009f7824 */ /* 0x000fe400020e0699 */
        /* <DEDUP_REMOVED lines=11> */
[-C--:B-1----:R-:W-:Y:S03]  /*18e50*/  IADD3 R154, P4, PT, R156, R3.reuse, RZ ;  /* 0x000000039c9a7210 */ /* 0x082fe60007f9e0ff */
[----:B------:R2:W-:Y:S02]  /*18e60*/  @P0 STS.128 [R216+0x2800], RZ ;  /* 0x002800ffd8000388 */ /* 0x0005e40000000c00 */
[--C-:B------:R-:W-:Y:S01]  /*18e70*/  IMAD.X R155, R157, 0x1, R0.reuse, P4 ;  /* 0x000000019d9b7824 */ /* 0x100fe200020e0600 */
[-C--:B---3--:R-:W-:Y:S04]  /*18e80*/  IADD3 R152, P3, PT, R154, R3.reuse, RZ ;  /* 0x000000039a987210 */ /* 0x088fe80007f7e0ff */
[----:B------:R-:W-:Y:S01]  /*18e90*/  @!PT LDS RZ, [RZ] ;  /* 0x00000000fffff984 */ /* 0x000fe20000000800 */
[----:B------:R-:W-:Y:S01]  /*18ea0*/  @!PT LDS RZ, [RZ] ;  /* 0x00000000fffff984 */ /* 0x000fe20000000800 */
[----:B------:R-:W-:Y:S01]  /*18eb0*/  @!PT LDS RZ, [RZ] ;  /* 0x00000000fffff984 */ /* 0x000fe20000000800 */
[----:B------:R2:W-:Y:S01]  /*18ec0*/  @!P0 LDGSTS.E.BYPASS.LTC128B.128 [R216+0x3000], desc[UR4][R154.64] ;  /* 0x030000009ad88fae */ /* 0x0005e2000b981a04 */
[-C--:B------:R-:W-:Y:S01]  /*18ed0*/  IADD3 R2, P4, PT, R152, R3.reuse, RZ ;  /* 0x0000000398027210 */ /* 0x080fe20007f9e0ff */
[--C-:B------:R-:W-:Y:S02]  /*18ee0*/  IMAD.X R153, R155, 0x1, R0.reuse, P3 ;  /* 0x000000019b997824 */ /* 0x100fe400018e0600 */
[----:B------:R2:W-:Y:S01]  /*18ef0*/  @P0 STS.128 [R216+0x3000], RZ ;  /* 0x003000ffd8000388 */ /* 0x0005e20000000c00 */
[----:B----4-:R-:W-:Y:S01]  /*18f00*/  @!P0 IADD3 R158, P3, PT, R2, R3, RZ ;  /* 0x00000003029e8210 */ /* 0x010fe20007f7e0ff */
[--C-:B------:R-:W-:Y:S02]  /*18f10*/  IMAD.X R3, R153, 0x1, R0.reuse, P4 ;  /* 0x0000000199037824 */ /* 0x100fe400020e0600 */
[----:B------:R-:W-:Y:S01]  /*18f20*/  @!PT LDS RZ, [RZ] ;  /* 0x00000000fffff984 */ /* 0x000fe20000000800 */
[----:B------:R-:W-:Y:S01]  /*18f30*/  @!PT LDS RZ, [RZ] ;  /* 0x00000000fffff984 */ /* 0x000fe20000000800 */
[----:B------:R-:W-:Y:S01]  /*18f40*/  @!PT LDS RZ, [RZ] ;  /* 0x00000000fffff984 */ /* 0x000fe20000000800 */
[----:B------:R2:W-:Y:S02]  /*18f50*/  @!P0 LDGSTS.E.BYPASS.LTC128B.128 [R216+0x3800], desc[UR4][R152.64] ;  /* 0x0380000098d88fae */ /* 0x0005e4000b981a04 */
[----:B------:R-:W-:Y:S02]  /*18f60*/  @!P0 IMAD.X R159, R3, 0x1, R0, P3 ;  /* 0x00000001039f8824 */ /* 0x000fe400018e0600 */
[----:B------:R2:W-:Y:S01]  /*18f70*/  @P0 STS.128 [R216+0x3800], RZ ;  /* 0x003800ffd8000388 */ /* 0x0005e20000000c00 */
[----:B------:R-:W-:Y:S03]  /*18f80*/  LOP3.LUT R0, R250, 0x1f20, RZ, 0xc0, !PT ;  /* 0x00001f20fa007812 */ /* 0x000fe600078ec0ff */
        /* <DEDUP_REMOVED lines=10> */
[----:B------:R-:W0:Y:S04]  /*19030*/  LDGDEPBAR ;  /* 0x00000000000079af */ /* 0x000e280000000000 */
[----:B------:R2:W-:Y:S02]  /*19040*/  STL [R1+0xc], R0 ;  /* 0x00000c0001007387 */ /* 0x0005e40000100800 */
.L_x_1898:
[----:B------:R-:W-:Y:S05]  /*19050*/  BSYNC.RECONVERGENT B1 ;  /* 0x0000000000017941 */ /* 0x000fea0003800200 */
.L_x_1897:
[----:B------:R-:W-:Y:S05]  /*19060*/  IMAD.SHL.U32 R251, R212, 0x2, RZ ;  /* 0x00000002d4fb7824 */ /* 0x000fea00078e00ff */
[----:B------:R-:W-:Y:S05]  /*19070*/  LOP3.LUT R251, R251, 0x6, RZ, 0xc0, !PT ;  /* 0x00000006fbfb7812 */ /* 0x000fea00078ec0ff */
[----:B--2---:R-:W-:Y:S04]  /*19080*/  IMAD R0, R239, 0x100, R251 ;  /* 0x00000100ef007824 */ /* 0x004fe800078e02fb */
[C---:B------:R-:W-:Y:S01]  /*19090*/  VIADD R187, R0.reuse, 0x40 ;  /* 0x0000004000bb7836 */ /* 0x040fe20000000000 */
[CC--:B------:R-:W-:Y:S01]  /*190a0*/  ISETP.GE.AND P5, PT, R0.reuse, R215.reuse, PT ;  /* 0x000000d70000720c */ /* 0x0c0fe20003fa6270 */
[C---:B------:R-:W-:Y:S01]  /*190b0*/  VIADD R156, R0.reuse, 0x8 ;  /* 0x00000008009c7836 */ /* 0x040fe20000000000 */
[CC--:B------:R-:W-:Y:S01]  /*190c0*/  ISETP.GE.AND P3, PT, R0.reuse, R214.reuse, PT ;  /* 0x000000d60000720c */ /* 0x0c0fe20003f66270 */
[----:B------:R-:W-:Y:S01]  /*190d0*/  VIADD R2, R0, 0x1 ;  /* 0x0000000100027836 */ /* 0x000fe20000000000 */
        /* <DEDUP_REMOVED lines=31> */
[----:B------:R-:W-:Y:S01]  /*192d0*/  VIADD R159, R0, 0x60 ;  /* 0x00000060009f7836 */ /* 0x000fe20000000000 */
[-C--:B------:R-:W-:Y:S01]  /*192e0*/  ISETP.GE.AND P5, PT, R194, R215.reuse, PT ;  /* 0x000000d7c200720c */ /* 0x080fe20003fa6270 */
[C---:B------:R-:W-:Y:S01]  /*192f0*/  VIADD R202, R0.reuse, 0x20 ;  /* 0x0000002000ca7836 */ /* 0x040fe20000000000 */
        /* <DEDUP_REMOVED lines=38> */
[-C--:B------:R-:W-:Y:S02]  /*19560*/  ISETP.GE.AND P5, PT, R190, R214.reuse, PT ;  /* 0x000000d6be00720c */ /* 0x080fe40003fa6270 */
[----:B------:R-:W-:Y:S01]  /*19570*/  FSEL R172, R28, -INF , P0 ;  /* 0xff8000001cac7808 */ /* 0x000fe20000000000 */
[----:B------:R-:W-:Y:S01]  /*19580*/  VIADD R28, R0, 0xd9 ;  /* 0x000000d9001c7836 */ /* 0x000fe20000000000 */
[-C--:B------:R-:W-:Y:S02]  /*19590*/  ISETP.GE.AND P0, PT, R205, R215.reuse, PT ;  /* 0x000000d7cd00720c */ /* 0x080fe40003f06270 */
[----:B------:R-:W-:Y:S02]  /*195a0*/  FSEL R186, R32, -INF , P5 ;  /* 0xff80000020ba7808 */ /* 0x000fe40002800000 */
[-C--:B------:R-:W-:Y:S02]  /*195b0*/  ISETP.GE.AND P6, PT, R2, R214.reuse, PT ;  /* 0x000000d60200720c */ /* 0x080fe40003fc6270 */
[-C--:B------:R-:W-:Y:S02]  /*195c0*/  ISETP.GE.AND P5, PT, R183, R215.reuse, PT ;  /* 0x000000d7b700720c */ /* 0x080fe40003fa6270 */
[----:B------:R-:W-:Y:S01]  /*195d0*/  FSEL R226, R31, -INF , P0 ;  /* 0xff8000001fe27808 */ /* 0x000fe20000000000 */
[C---:B------:R-:W-:Y:S01]  /*195e0*/  VIADD R31, R0.reuse, 0x90 ;  /* 0x00000090001f7836 */ /* 0x040fe20000000000 */
[-C--:B------:R-:W-:Y:S02]  /*195f0*/  ISETP.GE.AND P0, PT, R183, R214.reuse, PT ;  /* 0x000000d6b700720c */ /* 0x080fe40003f06270 */
[----:B------:R-:W-:Y:S01]  /*19600*/  FSEL R216, R5, -INF , P6 ;  /* 0xff80000005d87808 */ /* 0x000fe20003000000 */
[C---:B------:R-:W-:Y:S01]  /*19610*/  VIADD R5, R0.reuse, 0xa9 ;  /* 0x000000a900057836 */ /* 0x040fe20000000000 */
[----:B------:R-:W-:Y:S01]  /*19620*/  FSEL R224, R35, -INF , P5 ;  /* 0xff80000023e07808 */ /* 0x000fe20002800000 */
[----:B------:R-:W-:Y:S01]  /*19630*/  VIADD R35, R0, 0xe0 ;  /* 0x000000e000237836 */ /* 0x000fe20000000000 */
[-C--:B------:R-:W-:Y:S02]  /*19640*/  ISETP.GE.AND P6, PT, R156, R215.reuse, PT ;  /* 0x000000d79c00720c */ /* 0x080fe40003fc6270 */
[-C--:B------:R-:W-:Y:S02]  /*19650*/  ISETP.GE.AND P5, PT, R187, R215.reuse, PT ;  /* 0x000000d7bb00720c */ /* 0x080fe40003fa6270 */
[----:B------:R-:W-:Y:S02]  /*19660*/  FSEL R185, R33, -INF , P0 ;  /* 0xff80000021b97808 */ /* 0x000fe40000000000 */
[-C--:B------:R-:W-:Y:S02]  /*19670*/  ISETP.GE.AND P0, PT, R187, R214.reuse, PT ;  /* 0x000000d6bb00720c */ /* 0x080fe40003f06270 */
[----:B------:R-:W-:Y:S01]  /*19680*/  FSEL R237, R10, -INF , P6 ;  /* 0xff8000000aed7808 */ /* 0x000fe20003000000 */
[----:B------:R-:W-:Y:S01]  /*19690*/  IMAD.MOV.U32 R10, RZ, RZ, R220 ;  /* 0x000000ffff0a7224 */ /* 0x000fe200078e00dc */
[----:B------:R-:W-:Y:S02]  /*196a0*/  FSEL R223, R38, -INF , P5 ;  /* 0xff80000026df7808 */ /* 0x000fe40002800000 */
[-C--:B------:R-:W-:Y:S02]  /*196b0*/  ISETP.GE.AND P6, PT, R207, R214.reuse, PT ;  /* 0x000000d6cf00720c */ /* 0x080fe40003fc6270 */
[-C--:B------:R-:W-:Y:S02]  /*196c0*/  ISETP.GE.AND P5, PT, R181, R214.reuse, PT ;  /* 0x000000d6b500720c */ /* 0x080fe40003fa6270 */
[----:B------:R-:W-:Y:S02]  /*196d0*/  FSEL R184, R36, -INF , P0 ;  /* 0xff80000024b87808 */ /* 0x000fe40000000000 */
[-C--:B------:R-:W-:Y:S02]  /*196e0*/  ISETP.GE.AND P0, PT, R189, R215.reuse, PT ;  /* 0x000000d7bd00720c */ /* 0x080fe40003f06270 */
[----:B------:R-:W-:Y:S01]  /*196f0*/  FSEL R196, R13, -INF , P6 ;  /* 0xff8000000dc47808 */ /* 0x000fe20003000000 */
[----:B------:R-:W-:Y:S01]  /*19700*/  VIADD R13, R0, 0xc8 ;  /* 0x000000c8000d7836 */ /* 0x000fe20000000000 */
[----:B------:R-:W-:Y:S01]  /*19710*/  FSEL R165, R40, -INF , P5 ;  /* 0xff80000028a57808 */ /* 0x000fe20002800000 */
[----:B------:R-:W-:Y:S01]  /*19720*/  VIADD R40, R0, 0xe9 ;  /* 0x000000e900287836 */ /* 0x000fe20000000000 */
[-C--:B------:R-:W-:Y:S02]  /*19730*/  ISETP.GE.AND P6, PT, R199, R215.reuse, PT ;  /* 0x000000d7c700720c */ /* 0x080fe40003fc6270 */
[-C--:B------:R-:W-:Y:S02]  /*19740*/  ISETP.GE.AND P5, PT, R175, R215.reuse, PT ;  /* 0x000000d7af00720c */ /* 0x080fe40003fa6270 */
[----:B------:R-:W-:Y:S02]  /*19750*/  FSEL R222, R39, -INF , P0 ;  /* 0xff80000027de7808 */ /* 0x000fe40000000000 */
[-C--:B------:R-:W-:Y:S02]  /*19760*/  ISETP.GE.AND P0, PT, R175, R214.reuse, PT ;  /* 0x000000d6af00720c */ /* 0x080fe40003f06270 */
[----:B------:R-:W-:Y:S02]  /*19770*/  FSEL R233, R18, -INF , P6 ;  /* 0xff80000012e97808 */ /* 0x000fe40003000000 */
[----:B------:R-:W-:Y:S01]  /*19780*/  FSEL R220, R43, -INF , P5 ;  /* 0xff8000002bdc7808 */ /* 0x000fe20002800000 */
[----:B------:R-:W-:Y:S01]  /*19790*/  VIADD R43, R0, 0xf9 ;  /* 0x000000f9002b7836 */ /* 0x000fe20000000000 */
[-C--:B------:R-:W-:Y:S02]  /*197a0*/  ISETP.GE.AND P6, PT, R206, R214.reuse, PT ;  /* 0x000000d6ce00720c */ /* 0x080fe40003fc6270 */
[CC--:B------:R-:W-:Y:S02]  /*197b0*/  ISETP.GE.AND P5, PT, R174.reuse, R215.reuse, PT ;  /* 0x000000d7ae00720c */ /* 0x0c0fe40003fa6270 */
        /* <DEDUP_REMOVED lines=8> */
[----:B------:R-:W-:Y:S01]  /*19840*/  FSEL R180, R44, -INF , P0 ;  /* 0xff8000002cb47808 */ /* 0x000fe20000000000 */
[----:B------:R-:W-:Y:S01]  /*19850*/  VIADD R44, R0, 0xf8 ;  /* 0x000000f8002c7836 */ /* 0x000fe20000000000 */
        /* <DEDUP_REMOVED lines=11> */
[C---:B------:R-:W-:Y:S01]  /*19910*/  VIADD R29, R0.reuse, 0xd1 ;  /* 0x000000d1001d7836 */ /* 0x040fe20000000000 */
        /* <DEDUP_REMOVED lines=9> */
[----:B------:R-:W-:Y:S02]  /*199b0*/  FSEL R163, R54, -INF , P5 ;  /* 0xff80000036a37808 */ /* 0x000fe40002800000 */
[-C--:B------:R-:W-:Y:S02]  /*199c0*/  ISETP.GE.AND P6, PT, R189, R214.reuse, PT ;  /* 0x000000d6bd00720c */ /* 0x080fe40003fc6270 */
[-C--:B------:R-:W-:Y:S02]  /*199d0*/  ISETP.GE.AND P5, PT, R154, R214.reuse, PT ;  /* 0x000000d69a00720c */ /* 0x080fe40003fa6270 */
[----:B------:R-:W-:Y:S01]  /*199e0*/  FSEL R168, R52, -INF , P0 ;  /* 0xff80000034a87808 */ /* 0x000fe20000000000 */
[----:B------:R-:W-:Y:S01]  /*199f0*/  VIADD R52, R0, 0x78 ;  /* 0x0000007800347836 */ /* 0x000fe20000000000 */
[-C--:B------:R-:W-:Y:S02]  /*19a00*/  ISETP.GE.AND P0, PT, R158, R215.reuse, PT ;  /* 0x000000d79e00720c */ /* 0x080fe40003f06270 */
[----:B------:R-:W-:Y:S02]  /*19a10*/  FSEL R182, R37, -INF , P6 ;  /* 0xff80000025b67808 */ /* 0x000fe40003000000 */
[----:B------:R-:W-:Y:S02]  /*19a20*/  FSEL R157, R56, -INF , P5 ;  /* 0xff800000389d7808 */ /* 0x000fe40002800000 */
        /* <DEDUP_REMOVED lines=9> */
[CC--:B------:R-:W-:Y:S02]  /*19ac0*/  ISETP.GE.AND P5, PT, R152.reuse, R215.reuse, PT ;  /* 0x000000d79800720c */ /* 0x0c0fe40003fa6270 */
[----:B------:R-:W-:Y:S02]  /*19ad0*/  FSEL R155, R57, -INF , P0 ;  /* 0xff800000399b7808 */ /* 0x000fe40000000000 */
[-C--:B------:R-:W-:Y:S02]  /*19ae0*/  ISETP.GE.AND P0, PT, R152, R214.reuse, PT ;  /* 0x000000d69800720c */ /* 0x080fe40003f06270 */
[----:B------:R-:W-:Y:S01]  /*19af0*/  FSEL R179, R45, -INF , P6 ;  /* 0xff8000002db37808 */ /* 0x000fe20003000000 */
[----:B------:R-:W-:Y:S01]  /*19b00*/  VIADD R45, R0, 0xe8 ;  /* 0x000000e8002d7836 */ /* 0x000fe20000000000 */
[----:B------:R-:W-:Y:S02]  /*19b10*/  FSEL R62, R62, -INF , P5 ;  /* 0xff8000003e3e7808 */ /* 0x000fe40002800000 */
[-C--:B------:R-:W-:Y:S02]  /*19b20*/  ISETP.GE.AND P6, PT, R167, R215.reuse, PT ;  /* 0x000000d7a700720c */ /* 0x080fe40003fc6270 */
[-C--:B------:R-:W-:Y:S02]  /*19b30*/  ISETP.GE.AND P5, PT, R52, R214.reuse, PT ;  /* 0x000000d63400720c */ /* 0x080fe40003fa6270 */
[----:B------:R-:W-:Y:S02]  /*19b40*/  FSEL R60, R60, -INF , P0 ;  /* 0xff8000003c3c7808 */ /* 0x000fe40000000000 */
[-C--:B------:R-:W-:Y:S02]  /*19b50*/  ISETP.GE.AND P0, PT, R55, R215.reuse, PT ;  /* 0x000000d73700720c */ /* 0x080fe40003f06270 */
[----:B------:R-:W-:Y:S01]  /*19b60*/  FSEL R170, R50, -INF , P6 ;  /* 0xff80000032aa7808 */ /* 0x000fe20003000000 */
[----:B------:R-:W-:Y:S01]  /*19b70*/  VIADD R50, R0, 0x80 ;  /* 0x0000008000327836 */ /* 0x000fe20000000000 */
[----:B------:R-:W-:Y:S02]  /*19b80*/  FSEL R64, R64, -INF , P5 ;  /* 0xff80000040407808 */ /* 0x000fe40002800000 */
[-C--:B------:R-:W-:Y:S02]  /*19b90*/  ISETP.GE.AND P5, PT, R51, R215.reuse, PT ;  /* 0x000000d73300720c */ /* 0x080fe40003fa6270 */
[----:B------:R-:W-:Y:S02]  /*19ba0*/  FSEL R63, R63, -INF , P0 ;  /* 0xff8000003f3f7808 */ /* 0x000fe40000000000 */
[-C--:B------:R-:W-:Y:S02]  /*19bb0*/  ISETP.GE.AND P0, PT, R51, R214.reuse, PT ;  /* 0x000000d63300720c */ /* 0x080fe40003f06270 */
[----:B------:R-:W-:Y:S02]  /*19bc0*/  FSEL R67, R67, -INF , P5 ;  /* 0xff80000043437808 */ /* 0x000fe40002800000 */
[CC--:B------:R-:W-:Y:S02]  /*19bd0*/  ISETP.GE.AND P5, PT, R50.reuse, R215.reuse, PT ;  /* 0x000000d73200720c */ /* 0x0c0fe40003fa6270 */
[----:B------:R-:W-:Y:S02]  /*19be0*/  FSEL R65, R65, -INF , P0 ;  /* 0xff80000041417808 */ /* 0x000fe40000000000 */
[-C--:B------:R-:W-:Y:S02]  /*19bf0*/  ISETP.GE.AND P0, PT, R50, R214.reuse, PT ;  /* 0x000000d63200720c */ /* 0x080fe40003f06270 */
        /* <DEDUP_REMOVED lines=8> */
[-C--:B------:R-:W-:Y:S02]  /*19c80*/  ISETP.GE.AND P6, PT, R158, R214.reuse, PT ;  /* 0x000000d69e00720c */ /* 0x080fe40003fc6270 */
[----:B------:R-:W-:Y:S02]  /*19c90*/  FSEL R75, R75, -INF , P5 ;  /* 0xff8000004b4b7808 */ /* 0x000fe40002800000 */
        /* <DEDUP_REMOVED lines=12> */
[CC--:B------:R-:W-:Y:S02]  /*19d60*/  ISETP.GE.AND P5, PT, R22.reuse, R215.reuse, PT ;  /* 0x000000d71600720c */ /* 0x0c0fe40003fa6270 */
        /* <DEDUP_REMOVED lines=17> */
[----:B------:R-:W-:Y:S02]  /*19e80*/  ISETP.GE.AND P5, PT, R5, R215, PT ;  /* 0x000000d70500720c */ /* 0x000fe40003fa6270 */
[----:B------:R-:W-:Y:S02]  /*19e90*/  FSEL R87, R87, -INF , P0 ;  /* 0xff80000057577808 */ /* 0x000fe40000000000 */
[----:B------:R-:W-:Y:S02]  /*19ea0*/  FSEL R74, R74, -INF , P6 ;  /* 0xff8000004a4a7808 */ /* 0x000fe40003000000 */
[-C--:B------:R-:W-:Y:S02]  /*19eb0*/  ISETP.GE.AND P0, PT, R5, R214.reuse, PT ;  /* 0x000000d60500720c */ /* 0x080fe40003f06270 */
[----:B------:R-:W-:Y:S01]  /*19ec0*/  FSEL R200, R4, -INF , P3 ;  /* 0xff80000004c87808 */ /* 0x000fe20001800000 */
[----:B------:R-:W-:Y:S01]  /*19ed0*/  VIADD R4, R0, 0xb9 ;  /* 0x000000b900047836 */ /* 0x000fe20000000000 */
[-C--:B------:R-:W-:Y:S02]  /*19ee0*/  ISETP.GE.AND P6, PT, R30, R214.reuse, PT ;  /* 0x000000d61e00720c */ /* 0x080fe40003fc6270 */
[C---:B------:R-:W-:Y:S02]  /*19ef0*/  ISETP.GE.AND P3, PT, R2.reuse, R213, PT ;  /* 0x000000d50200720c */ /* 0x040fe40003f66270 */
[----:B------:R-:W-:Y:S01]  /*19f00*/  ISETP.GE.AND P4, PT, R2, R217, PT ;  /* 0x000000d90200720c */ /* 0x000fe20003f86270 */
[----:B------:R-:W-:Y:S01]  /*19f10*/  VIADD R2, R0, 0xb8 ;  /* 0x000000b800027836 */ /* 0x000fe20000000000 */
        /* <DEDUP_REMOVED lines=46> */
[CC--:B------:R-:W-:Y:S02]  /*1a200*/  ISETP.GE.AND P0, PT, R29.reuse, R215.reuse, PT ;  /* 0x000000d71d00720c */ /* 0x0c0fe40003f06270 */
        /* <DEDUP_REMOVED lines=30> */
[----:B------:R-:W-:Y:S02]  /*1a3f0*/  ISETP.GE.AND P6, PT, R47, R215, PT ;  /* 0x000000d72f00720c */ /* 0x000fe40003fc6270 */
[----:B------:R-:W-:Y:S02]  /*1a400*/  FSEL R126, R126, -INF , P5 ;  /* 0xff8000007e7e7808 */ /* 0x000fe40002800000 */
[C---:B------:R-:W-:Y:S02]  /*1a410*/  ISETP.GE.AND P5, PT, R0.reuse, R217, PT ;  /* 0x000000d90000720c */ /* 0x040fe40003fa6270 */
[----:B------:R-:W-:Y:S02]  /*1a420*/  FSEL R123, R123, -INF , P0 ;  /* 0xff8000007b7b7808 */ /* 0x000fe40000000000 */
[----:B------:R-:W-:Y:S01]  /*1a430*/  ISETP.GE.AND P0, PT, R0, R213, PT ;  /* 0x000000d50000720c */ /* 0x000fe20003f06270 */
[----:B------:R-:W-:Y:S01]  /*1a440*/  IMAD.MOV.U32 R0, RZ, RZ, R10 ;  /* 0x000000ffff007224 */ /* 0x000fe200078e000a */
[----:B------:R-:W-:Y:S02]  /*1a450*/  FSEL R127, R127, -INF , P6 ;  /* 0xff8000007f7f7808 */ /* 0x000fe40003000000 */
[-C--:B------:R-:W-:Y:S02]  /*1a460*/  ISETP.GE.AND P6, PT, R44, R214.reuse, PT ;  /* 0x000000d62c00720c */ /* 0x080fe40003fc6270 */
[----:B------:R-:W-:Y:S02]  /*1a470*/  FSEL R10, R6, -INF , !P5 ;  /* 0xff800000060a7808 */ /* 0x000fe40006800000 */
[----:B------:R-:W-:Y:S02]  /*1a480*/  ISETP.GE.AND P5, PT, R44, R215, PT ;  /* 0x000000d72c00720c */ /* 0x000fe40003fa6270 */
[----:B------:R-:W-:Y:S02]  /*1a490*/  FSEL R128, R128, -INF , P6 ;  /* 0xff80000080807808 */ /* 0x000fe40003000000 */
[-C--:B------:R-:W-:Y:S02]  /*1a4a0*/  ISETP.GE.AND P6, PT, R156, R213.reuse, PT ;  /* 0x000000d59c00720c */ /* 0x080fe40003fc6270 */
[----:B------:R-:W-:Y:S02]  /*1a4b0*/  FSEL R130, R130, -INF , P5 ;  /* 0xff80000082827808 */ /* 0x000fe40002800000 */
[-C--:B------:R-:W-:Y:S02]  /*1a4c0*/  ISETP.GE.AND P5, PT, R195, R213.reuse, PT ;  /* 0x000000d5c300720c */ /* 0x080fe40003fa6270 */
[----:B------:R-:W-:Y:S02]  /*1a4d0*/  FSEL R6, R204, -INF , !P6 ;  /* 0xff800000cc067808 */ /* 0x000fe40007000000 */
[-C--:B------:R-:W-:Y:S02]  /*1a4e0*/  ISETP.GE.AND P6, PT, R207, R213.reuse, PT ;  /* 0x000000d5cf00720c */ /* 0x080fe40003fc6270 */
[----:B------:R-:W-:Y:S02]  /*1a4f0*/  FSEL R19, R216, -INF , !P3 ;  /* 0xff800000d8137808 */ /* 0x000fe40005800000 */
[----:B------:R-:W-:Y:S02]  /*1a500*/  FSEL R7, R7, -INF , !P5 ;  /* 0xff80000007077808 */ /* 0x000fe40006800000 */
[-C--:B------:R-:W-:Y:S02]  /*1a510*/  ISETP.GE.AND P3, PT, R203, R213.reuse, PT ;  /* 0x000000d5cb00720c */ /* 0x080fe40003f66270 */
[-C--:B------:R-:W-:Y:S02]  /*1a520*/  ISETP.GE.AND P5, PT, R199, R213.reuse, PT ;  /* 0x000000d5c700720c */ /* 0x080fe40003fa6270 */
[----:B------:R-:W-:Y:S02]  /*1a530*/  FSEL R32, R196, -INF , !P6 ;  /* 0xff800000c4207808 */ /* 0x000fe40007000000 */
[-C--:B------:R-:W-:Y:S02]  /*1a540*/  ISETP.GE.AND P6, PT, R202, R213.reuse, PT ;  /* 0x000000d5ca00720c */ /* 0x080fe40003fc6270 */
[----:B------:R-:W-:Y:S02]  /*1a550*/  FSEL R18, R197, -INF , !P3 ;  /* 0xff800000c5127808 */ /* 0x000fe40005800000 */
[----:B------:R-:W-:Y:S02]  /*1a560*/  FSEL R37, R193, -INF , !P5 ;  /* 0xff800000c1257808 */ /* 0x000fe40006800000 */
[----:B------:R-:W-:Y:S02]  /*1a570*/  FSEL R24, R200, -INF , !P0 ;  /* 0xff800000c8187808 */ /* 0x000fe40004000000 */
[-C--:B------:R-:W-:Y:S02]  /*1a580*/  ISETP.GE.AND P3, PT, R194, R213.reuse, PT ;  /* 0x000000d5c200720c */ /* 0x080fe40003f66270 */
[-C--:B------:R-:W-:Y:S02]  /*1a590*/  ISETP.GE.AND P5, PT, R206, R213.reuse, PT ;  /* 0x000000d5ce00720c */ /* 0x080fe40003fa6270 */
[----:B------:R-:W-:Y:S02]  /*1a5a0*/  ISETP.GE.AND P0, PT, R43, R214, PT ;  /* 0x000000d62b00720c */ /* 0x000fe40003f06270 */
[----:B------:R-:W-:Y:S02]  /*1a5b0*/  FSEL R53, R188, -INF , !P6 ;  /* 0xff800000bc357808 */ /* 0x000fe40007000000 */
[----:B------:R-:W-:Y:S02]  /*1a5c0*/  ISETP.GE.AND P6, PT, R198, R213, PT ;  /* 0x000000d5c600720c */ /* 0x000fe40003fc6270 */
[----:B------:R-:W-:Y:S02]  /*1a5d0*/  FSEL R27, R238, -INF , !P4 ;  /* 0xff800000ee1b7808 */ /* 0x000fe40006000000 */
[----:B------:R-:W-:Y:S02]  /*1a5e0*/  FSEL R38, R192, -INF , !P3 ;  /* 0xff800000c0267808 */ /* 0x000fe40005800000 */
[----:B------:R-:W-:Y:S02]  /*1a5f0*/  FSEL R54, R17, -INF , !P5 ;  /* 0xff80000011367808 */ /* 0x000fe40006800000 */
[-C--:B------:R-:W-:Y:S02]  /*1a600*/  ISETP.GE.AND P4, PT, R203, R217.reuse, PT ;  /* 0x000000d9cb00720c */ /* 0x080fe40003f86270 */
[----:B------:R-:W-:Y:S02]  /*1a610*/  FSEL R129, R129, -INF , P0 ;  /* 0xff80000081817808 */ /* 0x000fe40000000000 */
[----:B------:R-:W-:Y:S02]  /*1a620*/  ISETP.GE.AND P3, PT, R195, R217, PT ;  /* 0x000000d9c300720c */ /* 0x000fe40003f66270 */
[----:B------:R-:W-:Y:S02]  /*1a630*/  ISETP.GE.AND P5, PT, R191, R213, PT ;  /* 0x000000d5bf00720c */ /* 0x000fe40003fa6270 */
[-C--:B------:R-:W-:Y:S02]  /*1a640*/  ISETP.GE.AND P0, PT, R156, R217.reuse, PT ;  /* 0x000000d99c00720c */ /* 0x080fe40003f06270 */
[----:B------:R-:W-:Y:S02]  /*1a650*/  FSEL R156, R16, -INF , !P6 ;  /* 0xff800000109c7808 */ /* 0x000fe40007000000 */
[----:B------:R-:W-:Y:S02]  /*1a660*/  ISETP.GE.AND P6, PT, R207, R217, PT ;  /* 0x000000d9cf00720c */ /* 0x000fe40003fc6270 */
[----:B------:R-:W-:Y:S02]  /*1a670*/  FSEL R33, R235, -INF , !P4 ;  /* 0xff800000eb217808 */ /* 0x000fe40006000000 */
[----:B------:R-:W-:Y:S02]  /*1a680*/  FSEL R162, R162, -INF , !P5 ;  /* 0xff800000a2a27808 */ /* 0x000fe40006800000 */
[----:B------:R-:W-:Y:S02]  /*1a690*/  FSEL R17, R236, -INF , !P3 ;  /* 0xff800000ec117808 */ /* 0x000fe40005800000 */
[-C--:B------:R-:W-:Y:S02]  /*1a6a0*/  ISETP.GE.AND P4, PT, R183, R213.reuse, PT ;  /* 0x000000d5b700720c */ /* 0x080fe40003f86270 */
[----:B------:R-:W-:Y:S02]  /*1a6b0*/  ISETP.GE.AND P5, PT, R201, R213, PT ;  /* 0x000000d5c900720c */ /* 0x000fe40003fa6270 */
[----:B------:R-:W-:Y:S02]  /*1a6c0*/  ISETP.GE.AND P3, PT, R199, R217, PT ;  /* 0x000000d9c700720c */ /* 0x000fe40003f66270 */
[----:B------:R-:W-:Y:S02]  /*1a6d0*/  FSEL R16, R237, -INF , !P0 ;  /* 0xff800000ed107808 */ /* 0x000fe40004000000 */
[----:B------:R-:W-:Y:S02]  /*1a6e0*/  FSEL R36, R234, -INF , !P6 ;  /* 0xff800000ea247808 */ /* 0x000fe40007000000 */
[----:B------:R-:W-:Y:S02]  /*1a6f0*/  ISETP.GE.AND P0, PT, R205, R213, PT ;  /* 0x000000d5cd00720c */ /* 0x000fe40003f06270 */
[----:B------:R-:W-:Y:S02]  /*1a700*/  ISETP.GE.AND P6, PT, R202, R217, PT ;  /* 0x000000d9ca00720c */ /* 0x000fe40003fc6270 */
[----:B------:R-:W-:Y:S02]  /*1a710*/  FSEL R185, R185, -INF , !P4 ;  /* 0xff800000b9b97808 */ /* 0x000fe40006000000 */
[----:B------:R-:W-:Y:S02]  /*1a720*/  FSEL R172, R172, -INF , !P5 ;  /* 0xff800000acac7808 */ /* 0x000fe40006800000 */
[----:B------:R-:W-:Y:S02]  /*1a730*/  ISETP.GE.AND P4, PT, R187, R213, PT ;  /* 0x000000d5bb00720c */ /* 0x000fe40003f86270 */
[----:B------:R-:W-:Y:S02]  /*1a740*/  FSEL R39, R233, -INF , !P3 ;  /* 0xff800000e9277808 */ /* 0x000fe40005800000 */
[----:B------:R-:W-:Y:S02]  /*1a750*/  ISETP.GE.AND P5, PT, R194, R217, PT ;  /* 0x000000d9c200720c */ /* 0x000fe40003fa6270 */
[-C--:B------:R-:W-:Y:S02]  /*1a760*/  ISETP.GE.AND P3, PT, R189, R213.reuse, PT ;  /* 0x000000d5bd00720c */ /* 0x080fe40003f66270 */
[----:B------:R-:W-:Y:S02]  /*1a770*/  FSEL R177, R177, -INF , !P0 ;  /* 0xff800000b1b17808 */ /* 0x000fe40004000000 */
[----:B------:R-:W-:Y:S02]  /*1a780*/  FSEL R56, R231, -INF , !P6 ;  /* 0xff800000e7387808 */ /* 0x000fe40007000000 */
[-C--:B------:R-:W-:Y:S02]  /*1a790*/  ISETP.GE.AND P0, PT, R190, R213.reuse, PT ;  /* 0x000000d5be00720c */ /* 0x080fe40003f06270 */
[----:B------:R-:W-:Y:S02]  /*1a7a0*/  FSEL R188, R184, -INF , !P4 ;  /* 0xff800000b8bc7808 */ /* 0x000fe40006000000 */
[----:B------:R-:W-:Y:S02]  /*1a7b0*/  ISETP.GE.AND P6, PT, R175, R213, PT ;  /* 0x000000d5af00720c */ /* 0x000fe40003fc6270 */
[----:B------:R-:W-:Y:S02]  /*1a7c0*/  FSEL R41, R232, -INF , !P5 ;  /* 0xff800000e8297808 */ /* 0x000fe40006800000 */
[----:B------:R-:W-:Y:S02]  /*1a7d0*/  FSEL R184, R182, -INF , !P3 ;  /* 0xff800000b6b87808 */ /* 0x000fe40005800000 */
[----:B------:R-:W-:Y:S02]  /*1a7e0*/  ISETP.GE.AND P5, PT, R198, R217, PT ;  /* 0x000000d9c600720c */ /* 0x000fe40003fa6270 */
[----:B------:R-:W-:Y:S02]  /*1a7f0*/  ISETP.GE.AND P3, PT, R181, R213, PT ;  /* 0x000000d5b500720c */ /* 0x000fe40003f66270 */
[-C--:B------:R-:W-:Y:S02]  /*1a800*/  ISETP.GE.AND P4, PT, R191, R217.reuse, PT ;  /* 0x000000d9bf00720c */ /* 0x080fe40003f86270 */
[----:B------:R-:W-:Y:S02]  /*1a810*/  FSEL R186, R186, -INF , !P0 ;  /* 0xff800000baba7808 */ /* 0x000fe40004000000 */
[----:B------:R-:W-:Y:S02]  /*1a820*/  FSEL R192, R164, -INF , !P6 ;  /* 0xff800000a4c07808 */ /* 0x000fe40007000000 */
[----:B------:R-:W-:Y:S02]  /*1a830*/  ISETP.GE.AND P0, PT, R206, R217, PT ;  /* 0x000000d9ce00720c */ /* 0x000fe40003f06270 */
[-C--:B------:R-:W-:Y:S02]  /*1a840*/  ISETP.GE.AND P6, PT, R174, R213.reuse, PT ;  /* 0x000000d5ae00720c */ /* 0x080fe40003fc6270 */
[----:B------:R-:W-:Y:S02]  /*1a850*/  FSEL R191, R165, -INF , !P3 ;  /* 0xff800000a5bf7808 */ /* 0x000fe40005800000 */
[----:B------:R-:W-:Y:S02]  /*1a860*/  FSEL R164, R229, -INF , !P5 ;  /* 0xff800000e5a47808 */ /* 0x000fe40006800000 */
[----:B------:R-:W-:Y:S02]  /*1a870*/  ISETP.GE.AND P5, PT, R173, R213, PT ;  /* 0x000000d5ad00720c */ /* 0x000fe40003fa6270 */
[----:B------:R-:W-:Y:S02]  /*1a880*/  FSEL R165, R228, -INF , !P4 ;  /* 0xff800000e4a57808 */ /* 0x000fe40006000000 */
[-C--:B------:R-:W-:Y:S02]  /*1a890*/  ISETP.GE.AND P4, PT, R190, R217.reuse, PT ;  /* 0x000000d9be00720c */ /* 0x080fe40003f86270 */
[----:B------:R-:W-:Y:S02]  /*1a8a0*/  FSEL R57, R230, -INF , !P0 ;  /* 0xff800000e6397808 */ /* 0x000fe40004000000 */
[----:B------:R-:W-:Y:S02]  /*1a8b0*/  FSEL R190, R180, -INF , !P6 ;  /* 0xff800000b4be7808 */ /* 0x000fe40007000000 */
[-C--:B------:R-:W-:Y:S02]  /*1a8c0*/  ISETP.GE.AND P0, PT, R201, R217.reuse, PT ;  /* 0x000000d9c900720c */ /* 0x080fe40003f06270 */
[----:B------:R-:W-:Y:S02]  /*1a8d0*/  ISETP.GE.AND P6, PT, R183, R217, PT ;  /* 0x000000d9b700720c */ /* 0x000fe40003fc6270 */
[----:B------:R-:W-:Y:S02]  /*1a8e0*/  FSEL R183, R179, -INF , !P5 ;  /* 0xff800000b3b77808 */ /* 0x000fe40006800000 */
[----:B------:R-:W-:Y:S02]  /*1a8f0*/  ISETP.GE.AND P5, PT, R167, R213, PT ;  /* 0x000000d5a700720c */ /* 0x000fe40003fa6270 */
[----:B------:R-:W-:Y:S02]  /*1a900*/  FSEL R179, R227, -INF , !P0 ;  /* 0xff800000e3b37808 */ /* 0x000fe40004000000 */
[-C--:B------:R-:W-:Y:S02]  /*1a910*/  ISETP.GE.AND P0, PT, R187, R217.reuse, PT ;  /* 0x000000d9bb00720c */ /* 0x080fe40003f06270 */
[----:B------:R-:W-:Y:S02]  /*1a920*/  FSEL R187, R3, -INF , !P5 ;  /* 0xff80000003bb7808 */ /* 0x000fe40006800000 */
[-C--:B------:R-:W-:Y:S01]  /*1a930*/  ISETP.GE.AND P3, PT, R205, R217.reuse, PT ;  /* 0x000000d9cd00720c */ /* 0x080fe20003f66270 */
[----:B------:R-:W2:Y:S01]  /*1a940*/  LD.E R3, desc[UR4][R134.64+0xdc] ;  /* 0x0000dc0486037980 */ /* 0x000ea2000c101900 */
[----:B------:R-:W-:Y:S02]  /*1a950*/  ISETP.GE.AND P5, PT, R189, R217, PT ;  /* 0x000000d9bd00720c */ /* 0x000fe40003fa6270 */
[----:B------:R-:W-:Y:S02]  /*1a960*/  FSEL R180, R226, -INF , !P3 ;  /* 0xff800000e2b47808 */ /* 0x000fe40005800000 */
[-C--:B------:R-:W-:Y:S02]  /*1a970*/  ISETP.GE.AND P3, PT, R160, R213.reuse, PT ;  /* 0x000000d5a000720c */ /* 0x080fe40003f66270 */
[----:B------:R-:W-:Y:S02]  /*1a980*/  FSEL R182, R224, -INF , !P6 ;  /* 0xff800000e0b67808 */ /* 0x000fe40007000000 */
[----:B------:R-:W-:Y:S02]  /*1a990*/  FSEL R189, R171, -INF , !P3 ;  /* 0xff800000abbd7808 */ /* 0x000fe40005800000 */
[-C--:B------:R-:W-:Y:S02]  /*1a9a0*/  ISETP.GE.AND P3, PT, R159, R213.reuse, PT ;  /* 0x000000d59f00720c */ /* 0x080fe40003f66270 */
[----:B------:R-:W-:Y:S02]  /*1a9b0*/  FSEL R171, R225, -INF , !P4 ;  /* 0xff800000e1ab7808 */ /* 0x000fe40006000000 */
[----:B------:R-:W-:Y:S02]  /*1a9c0*/  ISETP.GE.AND P4, PT, R158, R213, PT ;  /* 0x000000d59e00720c */ /* 0x000fe40003f86270 */
[-C--:B------:R-:W-:Y:S02]  /*1a9d0*/  ISETP.GE.AND P6, PT, R181, R217.reuse, PT ;  /* 0x000000d9b500720c */ /* 0x080fe40003fc6270 */
[----:B------:R-:W-:Y:S02]  /*1a9e0*/  FSEL R181, R168, -INF , !P3 ;  /* 0xff800000a8b57808 */ /* 0x000fe40005800000 */
[----:B------:R-:W-:Y:S02]  /*1a9f0*/  ISETP.GE.AND P3, PT, R175, R217, PT ;  /* 0x000000d9af00720c */ /* 0x000fe40003f66270 */
[----:B------:R-:W-:Y:S02]  /*1aa00*/  FSEL R175, R166, -INF , !P4 ;  /* 0xff800000a6af7808 */ /* 0x000fe40006000000 */
        /* <DEDUP_REMOVED lines=13> */
[----:B------:R-:W-:Y:S01]  /*1aae0*/  FSEL R167, R60, -INF , !P0 ;  /* 0xff8000003ca77808 */ /* 0x000fe20004000000 */
[----:B------:R-:W-:Y:S01]  /*1aaf0*/  IMAD.MOV.U32 R60, RZ, RZ, R0 ;  /* 0x000000ffff3c7224 */ /* 0x000fe200078e0000 */
[----:B------:R-:W-:Y:S02]  /*1ab00*/  ISETP.GE.AND P0, PT, R160, R217, PT ;  /* 0x000000d9a000720c */ /* 0x000fe40003f06270 */
[----:B------:R-:W-:Y:S02]  /*1ab10*/  FSEL R160, R61, -INF , !P6 ;  /* 0xff8000003da07808 */ /* 0x000fe40007000000 */
[----:B------:R-:W-:Y:S02]  /*1ab20*/  ISETP.GE.AND P6, PT, R52, R213, PT ;  /* 0x000000d53400720c */ /* 0x000fe40003fc6270 */
[----:B------:R-:W-:Y:S02]  /*1ab30*/  FSEL R176, R176, -INF , !P4 ;  /* 0xff800000b0b07808 */ /* 0x000fe40006000000 */
[-C--:B------:R-:W-:Y:S02]  /*1ab40*/  ISETP.GE.AND P4, PT, R159, R217.reuse, PT ;  /* 0x000000d99f00720c */ /* 0x080fe40003f86270 */
[----:B------:R-:W-:Y:S02]  /*1ab50*/  FSEL R194, R64, -INF , !P6 ;  /* 0xff80000040c27808 */ /* 0x000fe40007000000 */
[----:B------:R-:W-:Y:S02]  /*1ab60*/  FSEL R178, R178, -INF , !P5 ;  /* 0xff800000b2b27808 */ /* 0x000fe40006800000 */
[----:B------:R-:W-:Y:S02]  /*1ab70*/  ISETP.GE.AND P6, PT, R158, R217, PT ;  /* 0x000000d99e00720c */ /* 0x000fe40003fc6270 */
[----:B------:R-:W-:Y:S02]  /*1ab80*/  FSEL R163, R163, -INF , !P4 ;  /* 0xff800000a3a37808 */ /* 0x000fe40006000000 */
[-C--:B------:R-:W-:Y:S02]  /*1ab90*/  ISETP.GE.AND P5, PT, R51, R213.reuse, PT ;  /* 0x000000d53300720c */ /* 0x080fe40003fa6270 */
[----:B------:R-:W-:Y:S02]  /*1aba0*/  ISETP.GE.AND P4, PT, R34, R213, PT ;  /* 0x000000d52200720c */ /* 0x000fe40003f86270 */
[----:B------:R-:W-:Y:S02]  /*1abb0*/  FSEL R169, R169, -INF , !P0 ;  /* 0xff800000a9a97808 */ /* 0x000fe40004000000 */
[----:B------:R-:W-:Y:S02]  /*1abc0*/  FSEL R161, R161, -INF , !P6 ;  /* 0xff800000a1a17808 */ /* 0x000fe40007000000 */
[----:B------:R-:W-:Y:S02]  /*1abd0*/  FSEL R195, R65, -INF , !P5 ;  /* 0xff80000041c37808 */ /* 0x000fe40006800000 */
[-C--:B------:R-:W-:Y:S02]  /*1abe0*/  ISETP.GE.AND P0, PT, R154, R217.reuse, PT ;  /* 0x000000d99a00720c */ /* 0x080fe40003f06270 */
[----:B------:R-:W-:Y:S02]  /*1abf0*/  ISETP.GE.AND P6, PT, R152, R217, PT ;  /* 0x000000d99800720c */ /* 0x000fe40003fc6270 */
[----:B------:R-:W-:Y:S02]  /*1ac00*/  FSEL R203, R73, -INF , !P4 ;  /* 0xff80000049cb7808 */ /* 0x000fe40006000000 */
[-C--:B------:R-:W-:Y:S02]  /*1ac10*/  ISETP.GE.AND P5, PT, R50, R213.reuse, PT ;  /* 0x000000d53200720c */ /* 0x080fe40003fa6270 */
[----:B------:R-:W-:Y:S02]  /*1ac20*/  FSEL R170, R170, -INF , !P3 ;  /* 0xff800000aaaa7808 */ /* 0x000fe40005800000 */
[-C--:B------:R-:W-:Y:S02]  /*1ac30*/  ISETP.GE.AND P4, PT, R31, R213.reuse, PT ;  /* 0x000000d51f00720c */ /* 0x080fe40003f86270 */
[-C--:B------:R-:W-:Y:S02]  /*1ac40*/  ISETP.GE.AND P3, PT, R49, R213.reuse, PT ;  /* 0x000000d53100720c */ /* 0x080fe40003f66270 */
[----:B------:R-:W-:Y:S02]  /*1ac50*/  FSEL R152, R58, -INF , !P0 ;  /* 0xff8000003a987808 */ /* 0x000fe40004000000 */
        /* <DEDUP_REMOVED lines=8> */
[CC--:B------:R-:W-:Y:S02]  /*1ace0*/  ISETP.GE.AND P3, PT, R42.reuse, R213.reuse, PT ;  /* 0x000000d52a00720c */ /* 0x0c0fe40003f66270 */
[----:B------:R-:W-:Y:S02]  /*1acf0*/  FSEL R216, R77, -INF , !P0 ;  /* 0xff8000004dd87808 */ /* 0x000fe40004000000 */
[----:B------:R-:W-:Y:S02]  /*1ad00*/  FSEL R222, R81, -INF , !P6 ;  /* 0xff80000051de7808 */ /* 0x000fe40007000000 */
[----:B------:R-:W-:Y:S02]  /*1ad10*/  FSEL R153, R59, -INF , !P5 ;  /* 0xff8000003b997808 */ /* 0x000fe40006800000 */
[-C--:B------:R-:W-:Y:S02]  /*1ad20*/  ISETP.GE.AND P0, PT, R25, R213.reuse, PT ;  /* 0x000000d51900720c */ /* 0x080fe40003f06270 */
[----:B------:R-:W-:Y:S02]  /*1ad30*/  ISETP.GE.AND P6, PT, R21, R213, PT ;  /* 0x000000d51500720c */ /* 0x000fe40003fc6270 */
[----:B------:R-:W-:Y:S02]  /*1ad40*/  FSEL R193, R67, -INF , !P4 ;  /* 0xff80000043c17808 */ /* 0x000fe40006000000 */
[-C--:B------:R-:W-:Y:S02]  /*1ad50*/  ISETP.GE.AND P4, PT, R42, R217.reuse, PT ;  /* 0x000000d92a00720c */ /* 0x080fe40003f86270 */
[-C--:B------:R-:W-:Y:S02]  /*1ad60*/  ISETP.GE.AND P5, PT, R52, R217.reuse, PT ;  /* 0x000000d93400720c */ /* 0x080fe40003fa6270 */
[----:B------:R-:W-:Y:S02]  /*1ad70*/  FSEL R202, R72, -INF , !P3 ;  /* 0xff80000048ca7808 */ /* 0x000fe40005800000 */
[-C--:B------:R-:W-:Y:S02]  /*1ad80*/  ISETP.GE.AND P3, PT, R55, R217.reuse, PT ;  /* 0x000000d93700720c */ /* 0x080fe40003f66270 */
[----:B------:R-:W-:Y:S02]  /*1ad90*/  FSEL R223, R84, -INF , !P6 ;  /* 0xff80000054df7808 */ /* 0x000fe40007000000 */
[----:B------:R-:W-:Y:S02]  /*1ada0*/  FSEL R221, R80, -INF , !P0 ;  /* 0xff80000050dd7808 */ /* 0x000fe40004000000 */
[-C--:B------:R-:W-:Y:S02]  /*1adb0*/  ISETP.GE.AND P6, PT, R34, R217.reuse, PT ;  /* 0x000000d92200720c */ /* 0x080fe40003fc6270 */
[----:B------:R-:W-:Y:S02]  /*1adc0*/  ISETP.GE.AND P0, PT, R49, R217, PT ;  /* 0x000000d93100720c */ /* 0x000fe40003f06270 */
[----:B------:R-:W-:Y:S02]  /*1add0*/  FSEL R159, R66, -INF , !P5 ;  /* 0xff800000429f7808 */ /* 0x000fe40006800000 */
[----:B------:R-:W-:Y:S02]  /*1ade0*/  FSEL R199, R74, -INF , !P4 ;  /* 0xff8000004ac77808 */ /* 0x000fe40006000000 */
[-C--:B------:R-:W-:Y:S02]  /*1adf0*/  ISETP.GE.AND P5, PT, R20, R213.reuse, PT ;  /* 0x000000d51400720c */ /* 0x080fe40003fa6270 */
        /* <DEDUP_REMOVED lines=8> */
[----:B------:R-:W-:Y:S02]  /*1ae80*/  FSEL R228, R93, -INF , !P4 ;  /* 0xff8000005de47808 */ /* 0x000fe40006000000 */
[-C--:B------:R-:W-:Y:S02]  /*1ae90*/  ISETP.GE.AND P5, PT, R12, R213.reuse, PT ;  /* 0x000000d50c00720c */ /* 0x080fe40003fa6270 */
[-C--:B------:R-:W-:Y:S02]  /*1aea0*/  ISETP.GE.AND P4, PT, R2, R213.reuse, PT ;  /* 0x000000d50200720c */ /* 0x080fe40003f86270 */
[----:B------:R-:W-:Y:S02]  /*1aeb0*/  FMNMX3.FTZ R0, R132, R24, R19, !PT ;  /* 0x0000001884007276 */ /* 0x000fe40007810013 */
[----:B------:R-:W-:Y:S02]  /*1aec0*/  FSEL R196, R70, -INF , !P3 ;  /* 0xff80000046c47808 */ /* 0x000fe40005800000 */
[-C--:B------:R-:W-:Y:S02]  /*1aed0*/  ISETP.GE.AND P3, PT, R5, R213.reuse, PT ;  /* 0x000000d50500720c */ /* 0x080fe40003f66270 */
[----:B------:R-:W-:Y:S02]  /*1aee0*/  FSEL R207, R82, -INF , !P6 ;  /* 0xff80000052cf7808 */ /* 0x000fe40007000000 */
[----:B------:R-:W-:Y:S02]  /*1aef0*/  FSEL R204, R78, -INF , !P0 ;  /* 0xff8000004ecc7808 */ /* 0x000fe40004000000 */
[-C--:B------:R-:W-:Y:S02]  /*1af00*/  ISETP.GE.AND P6, PT, R15, R213.reuse, PT ;  /* 0x000000d50f00720c */ /* 0x080fe40003fc6270 */
[----:B------:R-:W-:Y:S02]  /*1af10*/  FSEL R225, R88, -INF , !P5 ;  /* 0xff80000058e17808 */ /* 0x000fe40006800000 */
[----:B------:R-:W-:Y:S02]  /*1af20*/  FMNMX3.FTZ R0, R0, R6, R7, !PT ;  /* 0x0000000600007276 */ /* 0x000fe40007810007 */
[----:B------:R-:W-:Y:S02]  /*1af30*/  ISETP.GE.AND P0, PT, R4, R213, PT ;  /* 0x000000d50400720c */ /* 0x000fe40003f06270 */
[----:B------:R-:W-:Y:S02]  /*1af40*/  FSEL R229, R96, -INF , !P4 ;  /* 0xff80000060e57808 */ /* 0x000fe40006000000 */
[-C--:B------:R-:W-:Y:S02]  /*1af50*/  ISETP.GE.AND P5, PT, R30, R217.reuse, PT ;  /* 0x000000d91e00720c */ /* 0x080fe40003fa6270 */
[----:B------:R-:W-:Y:S02]  /*1af60*/  ISETP.GE.AND P4, PT, R20, R217, PT ;  /* 0x000000d91400720c */ /* 0x000fe40003f86270 */
[----:B------:R-:W-:Y:S02]  /*1af70*/  FSEL R226, R89, -INF , !P3 ;  /* 0xff80000059e27808 */ /* 0x000fe40005800000 */
[-C--:B------:R-:W-:Y:S02]  /*1af80*/  ISETP.GE.AND P3, PT, R9, R213.reuse, PT ;  /* 0x000000d50900720c */ /* 0x080fe40003f66270 */
[----:B------:R-:W-:Y:S02]  /*1af90*/  FMNMX3.FTZ R0, R0, R18, R32, !PT ;  /* 0x0000001200007276 */ /* 0x000fe40007810020 */
[----:B------:R-:W-:Y:S02]  /*1afa0*/  FSEL R230, R97, -INF , !P0 ;  /* 0xff80000061e67808 */ /* 0x000fe40004000000 */
        /* <DEDUP_REMOVED lines=8> */
[----:B------:R-:W-:Y:S02]  /*1b030*/  FMNMX3.FTZ R0, R0, R37, R38, !PT ;  /* 0x0000002500007276 */ /* 0x000fe40007810026 */
[----:B------:R-:W-:Y:S02]  /*1b040*/  FSEL R231, R100, -INF , !P0 ;  /* 0xff80000064e77808 */ /* 0x000fe40004000000 */
[----:B------:R-:W-:Y:S02]  /*1b050*/  FSEL R100, R86, -INF , !P5 ;  /* 0xff80000056647808 */ /* 0x000fe40006800000 */
[----:B------:R-:W-:Y:S02]  /*1b060*/  FSEL R234, R105, -INF , !P4 ;  /* 0xff80000069ea7808 */ /* 0x000fe40006000000 */
[----:B------:R-:W-:Y:S02]  /*1b070*/  ISETP.GE.AND P5, PT, R13, R213, PT ;  /* 0x000000d50d00720c */ /* 0x000fe40003fa6270 */
[----:B------:R-:W-:Y:S02]  /*1b080*/  FSEL R220, R83, -INF , !P3 ;  /* 0xff80000053dc7808 */ /* 0x000fe40005800000 */
[-C--:B------:R-:W-:Y:S02]  /*1b090*/  ISETP.GE.AND P4, PT, R2, R217.reuse, PT ;  /* 0x000000d90200720c */ /* 0x080fe40003f86270 */
[----:B------:R-:W-:Y:S02]  /*1b0a0*/  ISETP.GE.AND P3, PT, R12, R217, PT ;  /* 0x000000d90c00720c */ /* 0x000fe40003f66270 */
[----:B------:R-:W-:Y:S02]  /*1b0b0*/  FMNMX3.FTZ R2, R0, R53, R54, !PT ;  /* 0x0000003500027276 */ /* 0x000fe40007810036 */
[----:B------:R-:W-:Y:S02]  /*1b0c0*/  FMNMX3.FTZ R0, R133, R10, R27, !PT ;  /* 0x0000000a85007276 */ /* 0x000fe4000781001b */
[----:B------:R-:W-:Y:S02]  /*1b0d0*/  FSEL R233, R104, -INF , !P5 ;  /* 0xff80000068e97808 */ /* 0x000fe40006800000 */
[----:B------:R-:W-:Y:S02]  /*1b0e0*/  FSEL R104, R90, -INF , !P3 ;  /* 0xff8000005a687808 */ /* 0x000fe40005800000 */
[----:B------:R-:W-:Y:S02]  /*1b0f0*/  FMNMX3.FTZ R0, R0, R16, R17, !PT ;  /* 0x0000001000007276 */ /* 0x000fe40007810011 */
[----:B------:R-:W-:Y:S02]  /*1b100*/  ISETP.GE.AND P3, PT, R23, R213, PT ;  /* 0x000000d51700720c */ /* 0x000fe40003f66270 */
[----:B------:R-:W-:Y:S02]  /*1b110*/  FMNMX3.FTZ R2, R2, R156, R162, !PT ;  /* 0x0000009c02027276 */ /* 0x000fe400078100a2 */
[----:B------:R-:W-:Y:S02]  /*1b120*/  FMNMX3.FTZ R0, R0, R33, R36, !PT ;  /* 0x0000002100007276 */ /* 0x000fe40007810024 */
[----:B------:R-:W-:Y:S02]  /*1b130*/  FSEL R235, R108, -INF , !P3 ;  /* 0xff8000006ceb7808 */ /* 0x000fe40005800000 */
[----:B------:R-:W-:Y:S02]  /*1b140*/  ISETP.GE.AND P3, PT, R4, R217, PT ;  /* 0x000000d90400720c */ /* 0x000fe40003f66270 */
        /* <DEDUP_REMOVED lines=31> */
[----:B------:R-:W-:Y:S02]  /*1b340*/  ISETP.GE.AND P0, PT, R5, R217, PT ;  /* 0x000000d90500720c */ /* 0x000fe40003f06270 */
[----:B------:R-:W-:Y:S02]  /*1b350*/  FMNMX3.FTZ R0, R0, R204, R205, !PT ;  /* 0x000000cc00007276 */ /* 0x000fe400078100cd */
[----:B------:R-:W-:Y:S02]  /*1b360*/  FMNMX3.FTZ R4, R4, R227, R228, !PT ;  /* 0x000000e304047276 */ /* 0x000fe400078100e4 */
[----:B------:R-:W-:Y:S02]  /*1b370*/  FSEL R105, R91, -INF , !P0 ;  /* 0xff8000005b697808 */ /* 0x000fe40004000000 */
[----:B------:R-:W-:Y:S02]  /*1b380*/  ISETP.GE.AND P6, PT, R9, R217, PT ;  /* 0x000000d90900720c */ /* 0x000fe40003fc6270 */
[----:B------:R-:W-:Y:S02]  /*1b390*/  FMNMX3.FTZ R0, R0, R207, R220, !PT ;  /* 0x000000cf00007276 */ /* 0x000fe400078100dc */
[----:B------:R-:W-:Y:S02]  /*1b3a0*/  ISETP.GE.AND P0, PT, R29, R213, PT ;  /* 0x000000d51d00720c */ /* 0x000fe40003f06270 */
[----:B------:R-:W-:Y:S02]  /*1b3b0*/  ISETP.GE.AND P5, PT, R11, R217, PT ;  /* 0x000000d90b00720c */ /* 0x000fe40003fa6270 */
[----:B------:R-:W-:Y:S02]  /*1b3c0*/  FMNMX3.FTZ R4, R4, R229, R230, !PT ;  /* 0x000000e504047276 */ /* 0x000fe400078100e6 */
[----:B------:R-:W-:Y:S02]  /*1b3d0*/  FSEL R108, R94, -INF , !P6 ;  /* 0xff8000005e6c7808 */ /* 0x000fe40007000000 */
[----:B------:R-:W-:Y:S02]  /*1b3e0*/  FMNMX3.FTZ R0, R0, R100, R101, !PT ;  /* 0x0000006400007276 */ /* 0x000fe40007810065 */
[----:B------:R-:W-:Y:S02]  /*1b3f0*/  ISETP.GE.AND P6, PT, R26, R213, PT ;  /* 0x000000d51a00720c */ /* 0x000fe40003fc6270 */
[----:B------:R-:W-:Y:S02]  /*1b400*/  FSEL R236, R109, -INF , !P0 ;  /* 0xff8000006dec7808 */ /* 0x000fe40004000000 */
[----:B------:R-:W-:Y:S02]  /*1b410*/  FSEL R109, R95, -INF , !P5 ;  /* 0xff8000005f6d7808 */ /* 0x000fe40006800000 */
[----:B------:R-:W-:Y:S02]  /*1b420*/  FMNMX3.FTZ R4, R4, R231, R232, !PT ;  /* 0x000000e704047276 */ /* 0x000fe400078100e8 */
[----:B------:R-:W-:Y:S02]  /*1b430*/  ISETP.GE.AND P5, PT, R28, R213, PT ;  /* 0x000000d51c00720c */ /* 0x000fe40003fa6270 */
[----:B------:R-:W-:Y:S02]  /*1b440*/  FMNMX3.FTZ R0, R0, R104, R105, !PT ;  /* 0x0000006800007276 */ /* 0x000fe40007810069 */
[----:B------:R-:W-:Y:S02]  /*1b450*/  FSEL R238, R112, -INF , !P6 ;  /* 0xff80000070ee7808 */ /* 0x000fe40007000000 */
[----:B------:R-:W-:Y:S02]  /*1b460*/  ISETP.GE.AND P0, PT, R8, R217, PT ;  /* 0x000000d90800720c */ /* 0x000fe40003f06270 */
[----:B------:R-:W-:Y:S02]  /*1b470*/  FSEL R112, R98, -INF , !P4 ;  /* 0xff80000062707808 */ /* 0x000fe40006000000 */
[----:B------:R-:W-:Y:S02]  /*1b480*/  FMNMX3.FTZ R4, R4, R233, R234, !PT ;  /* 0x000000e904047276 */ /* 0x000fe400078100ea */
[----:B------:R-:W-:Y:S02]  /*1b490*/  ISETP.GE.AND P4, PT, R35, R213, PT ;  /* 0x000000d52300720c */ /* 0x000fe40003f86270 */
[----:B------:R-:W-:Y:S02]  /*1b4a0*/  FSEL R237, R113, -INF , !P5 ;  /* 0xff80000071ed7808 */ /* 0x000fe40006800000 */
[----:B------:R-:W-:Y:S02]  /*1b4b0*/  ISETP.GE.AND P6, PT, R15, R217, PT ;  /* 0x000000d90f00720c */ /* 0x000fe40003fc6270 */
[----:B------:R-:W-:Y:S02]  /*1b4c0*/  FSEL R113, R99, -INF , !P3 ;  /* 0xff80000063717808 */ /* 0x000fe40005800000 */
[----:B------:R-:W-:Y:S02]  /*1b4d0*/  FMNMX3.FTZ R0, R0, R108, R109, !PT ;  /* 0x0000006c00007276 */ /* 0x000fe4000781006d */
[----:B------:R-:W-:Y:S02]  /*1b4e0*/  ISETP.GE.AND P3, PT, R48, R213, PT ;  /* 0x000000d53000720c */ /* 0x000fe40003f66270 */
[----:B------:R-:W-:Y:S02]  /*1b4f0*/  ISETP.GE.AND P5, PT, R13, R217, PT ;  /* 0x000000d90d00720c */ /* 0x000fe40003fa6270 */
[----:B------:R-:W-:Y:S02]  /*1b500*/  FSEL R102, R102, -INF , !P0 ;  /* 0xff80000066667808 */ /* 0x000fe40004000000 */
[----:B------:R-:W-:Y:S02]  /*1b510*/  FMNMX3.FTZ R4, R4, R235, R236, !PT ;  /* 0x000000eb04047276 */ /* 0x000fe400078100ec */
[----:B------:R-:W-:Y:S02]  /*1b520*/  FSEL R116, R116, -INF , !P4 ;  /* 0xff80000074747808 */ /* 0x000fe40006000000 */
[----:B------:R-:W-:Y:S02]  /*1b530*/  ISETP.GE.AND P0, PT, R45, R213, PT ;  /* 0x000000d52d00720c */ /* 0x000fe40003f06270 */
[-C--:B------:R-:W-:Y:S02]  /*1b540*/  ISETP.GE.AND P4, PT, R14, R217.reuse, PT ;  /* 0x000000d90e00720c */ /* 0x080fe40003f86270 */
[----:B------:R-:W-:Y:S02]  /*1b550*/  FSEL R103, R103, -INF , !P6 ;  /* 0xff80000067677808 */ /* 0x000fe40007000000 */
[----:B------:R-:W-:Y:S02]  /*1b560*/  FMNMX3.FTZ R0, R0, R112, R113, !PT ;  /* 0x0000007000007276 */ /* 0x000fe40007810071 */
[----:B------:R-:W-:Y:S02]  /*1b570*/  FSEL R117, R117, -INF , !P3 ;  /* 0xff80000075757808 */ /* 0x000fe40005800000 */
[----:B------:R-:W-:Y:S02]  /*1b580*/  FSEL R106, R106, -INF , !P5 ;  /* 0xff8000006a6a7808 */ /* 0x000fe40006800000 */
[----:B------:R-:W-:Y:S02]  /*1b590*/  ISETP.GE.AND P3, PT, R23, R217, PT ;  /* 0x000000d91700720c */ /* 0x000fe40003f66270 */
[-C--:B------:R-:W-:Y:S02]  /*1b5a0*/  ISETP.GE.AND P6, PT, R40, R213.reuse, PT ;  /* 0x000000d52800720c */ /* 0x080fe40003fc6270 */
[----:B------:R-:W-:Y:S02]  /*1b5b0*/  FMNMX3.FTZ R4, R4, R238, R237, !PT ;  /* 0x000000ee04047276 */ /* 0x000fe400078100ed */
[----:B------:R-:W-:Y:S02]  /*1b5c0*/  FSEL R120, R120, -INF , !P0 ;  /* 0xff80000078787808 */ /* 0x000fe40004000000 */
[----:B------:R-:W-:Y:S02]  /*1b5d0*/  ISETP.GE.AND P5, PT, R46, R213, PT ;  /* 0x000000d52e00720c */ /* 0x000fe40003fa6270 */
[----:B------:R-:W-:Y:S02]  /*1b5e0*/  ISETP.GE.AND P0, PT, R29, R217, PT ;  /* 0x000000d91d00720c */ /* 0x000fe40003f06270 */
[----:B------:R-:W-:Y:S02]  /*1b5f0*/  FSEL R107, R107, -INF , !P4 ;  /* 0xff8000006b6b7808 */ /* 0x000fe40006000000 */
[----:B------:R-:W-:Y:S02]  /*1b600*/  FMNMX3.FTZ R0, R0, R102, R103, !PT ;  /* 0x0000006600007276 */ /* 0x000fe40007810067 */
[-C--:B------:R-:W-:Y:S02]  /*1b610*/  ISETP.GE.AND P4, PT, R47, R213.reuse, PT ;  /* 0x000000d52f00720c */ /* 0x080fe40003f86270 */
[----:B------:R-:W-:Y:S02]  /*1b620*/  FSEL R121, R121, -INF , !P6 ;  /* 0xff80000079797808 */ /* 0x000fe40007000000 */
[----:B------:R-:W-:Y:S02]  /*1b630*/  FSEL R110, R110, -INF , !P3 ;  /* 0xff8000006e6e7808 */ /* 0x000fe40005800000 */
[----:B------:R-:W-:Y:S02]  /*1b640*/  FMNMX3.FTZ R4, R4, R116, R117, !PT ;  /* 0x0000007404047276 */ /* 0x000fe40007810075 */
[----:B------:R-:W-:Y:S02]  /*1b650*/  FSEL R124, R124, -INF , !P5 ;  /* 0xff8000007c7c7808 */ /* 0x000fe40006800000 */
[----:B------:R-:W-:Y:S02]  /*1b660*/  ISETP.GE.AND P3, PT, R44, R213, PT ;  /* 0x000000d52c00720c */ /* 0x000fe40003f66270 */
[-C--:B------:R-:W-:Y:S02]  /*1b670*/  ISETP.GE.AND P5, PT, R28, R217.reuse, PT ;  /* 0x000000d91c00720c */ /* 0x080fe40003fa6270 */
[----:B------:R-:W-:Y:S02]  /*1b680*/  FSEL R111, R111, -INF , !P0 ;  /* 0xff8000006f6f7808 */ /* 0x000fe40004000000 */
[----:B------:R-:W-:Y:S02]  /*1b690*/  ISETP.GE.AND P6, PT, R26, R217, PT ;  /* 0x000000d91a00720c */ /* 0x000fe40003fc6270 */
[----:B------:R-:W-:Y:S02]  /*1b6a0*/  FMNMX3.FTZ R0, R0, R106, R107, !PT ;  /* 0x0000006a00007276 */ /* 0x000fe4000781006b */
[----:B------:R-:W-:Y:S02]  /*1b6b0*/  ISETP.GE.AND P0, PT, R43, R213, PT ;  /* 0x000000d52b00720c */ /* 0x000fe40003f06270 */
[----:B------:R-:W-:Y:S02]  /*1b6c0*/  FSEL R125, R125, -INF , !P4 ;  /* 0xff8000007d7d7808 */ /* 0x000fe40006000000 */
[----:B------:R-:W-:Y:S02]  /*1b6d0*/  FMNMX3.FTZ R4, R4, R120, R121, !PT ;  /* 0x0000007804047276 */ /* 0x000fe40007810079 */
[----:B------:R-:W-:Y:S02]  /*1b6e0*/  FSEL R128, R128, -INF , !P3 ;  /* 0xff80000080807808 */ /* 0x000fe40005800000 */
[-C--:B------:R-:W-:Y:S02]  /*1b6f0*/  ISETP.GE.AND P4, PT, R35, R217.reuse, PT ;  /* 0x000000d92300720c */ /* 0x080fe40003f86270 */
[----:B------:R-:W-:Y:S02]  /*1b700*/  FSEL R114, R114, -INF , !P6 ;  /* 0xff80000072727808 */ /* 0x000fe40007000000 */
[-C--:B------:R-:W-:Y:S02]  /*1b710*/  ISETP.GE.AND P3, PT, R48, R217.reuse, PT ;  /* 0x000000d93000720c */ /* 0x080fe40003f66270 */
[----:B------:R-:W-:Y:S02]  /*1b720*/  FSEL R115, R115, -INF , !P5 ;  /* 0xff80000073737808 */ /* 0x000fe40006800000 */
[----:B------:R-:W-:Y:S02]  /*1b730*/  FMNMX3.FTZ R0, R0, R110, R111, !PT ;  /* 0x0000006e00007276 */ /* 0x000fe4000781006f */
[----:B------:R-:W-:Y:S02]  /*1b740*/  FSEL R129, R129, -INF , !P0 ;  /* 0xff80000081817808 */ /* 0x000fe40004000000 */
[----:B------:R-:W-:Y:S02]  /*1b750*/  FMNMX3.FTZ R4, R4, R124, R125, !PT ;  /* 0x0000007c04047276 */ /* 0x000fe4000781007d */
[-C--:B------:R-:W-:Y:S02]  /*1b760*/  ISETP.GE.AND P0, PT, R45, R217.reuse, PT ;  /* 0x000000d92d00720c */ /* 0x080fe40003f06270 */
[----:B------:R-:W-:Y:S02]  /*1b770*/  ISETP.GE.AND P6, PT, R40, R217, PT ;  /* 0x000000d92800720c */ /* 0x000fe40003fc6270 */
[----:B------:R-:W-:Y:S02]  /*1b780*/  FSEL R119, R119, -INF , !P3 ;  /* 0xff80000077777808 */ /* 0x000fe40005800000 */
[----:B------:R-:W-:Y:S02]  /*1b790*/  FSEL R118, R118, -INF , !P4 ;  /* 0xff80000076767808 */ /* 0x000fe40006000000 */
[----:B------:R-:W-:Y:S02]  /*1b7a0*/  FMNMX3.FTZ R0, R0, R114, R115, !PT ;  /* 0x0000007200007276 */ /* 0x000fe40007810073 */
[----:B------:R-:W-:Y:S02]  /*1b7b0*/  FMNMX3.FTZ R4, R4, R128, R129, !PT ;  /* 0x0000008004047276 */ /* 0x000fe40007810081 */
[----:B------:R-:W-:Y:S02]  /*1b7c0*/  FSEL R122, R122, -INF , !P0 ;  /* 0xff8000007a7a7808 */ /* 0x000fe40004000000 */
[----:B------:R-:W-:Y:S01]  /*1b7d0*/  ISETP.GE.AND P0, PT, R43, R215, PT ;  /* 0x000000d72b00720c */ /* 0x000fe20003f06270 */
[----:B------:R-:W1:Y:S01]  /*1b7e0*/  SHFL.BFLY PT, R21, R4, 0x2, 0x1f ;  /* 0x0c401f0004157f89 */ /* 0x000e6200000e0000 */
[----:B------:R-:W-:Y:S02]  /*1b7f0*/  FSEL R123, R123, -INF , !P6 ;  /* 0xff8000007b7b7808 */ /* 0x000fe40007000000 */
[-C--:B------:R-:W-:Y:S02]  /*1b800*/  ISETP.GE.AND P5, PT, R46, R217.reuse, PT ;  /* 0x000000d92e00720c */ /* 0x080fe40003fa6270 */
[-C--:B------:R-:W-:Y:S02]  /*1b810*/  ISETP.GE.AND P4, PT, R47, R217.reuse, PT ;  /* 0x000000d92f00720c */ /* 0x080fe40003f86270 */
[----:B------:R-:W-:Y:S02]  /*1b820*/  FMNMX3.FTZ R0, R0, R118, R119, !PT ;  /* 0x0000007600007276 */ /* 0x000fe40007810077 */
[-C--:B------:R-:W-:Y:S02]  /*1b830*/  ISETP.GE.AND P6, PT, R43, R217.reuse, PT ;  /* 0x000000d92b00720c */ /* 0x080fe40003fc6270 */
[----:B------:R-:W-:Y:S02]  /*1b840*/  ISETP.GE.AND P3, PT, R44, R217, PT ;  /* 0x000000d92c00720c */ /* 0x000fe40003f66270 */
[----:B------:R-:W-:Y:S01]  /*1b850*/  FSEL R23, R131, -INF , P0 ;  /* 0xff80000083177808 */ /* 0x000fe20000000000 */
[----:B------:R-:W-:Y:S01]  /*1b860*/  IMAD.MOV.U32 R131, RZ, RZ, R60 ;  /* 0x000000ffff837224 */ /* 0x000fe200078e003c */
[----:B------:R-:W-:Y:S02]  /*1b870*/  FSEL R126, R126, -INF , !P5 ;  /* 0xff8000007e7e7808 */ /* 0x000fe40006800000 */
[----:B------:R-:W-:Y:S02]  /*1b880*/  FSEL R127, R127, -INF , !P4 ;  /* 0xff8000007f7f7808 */ /* 0x000fe40006000000 */
[----:B------:R-:W-:Y:S02]  /*1b890*/  FMNMX3.FTZ R0, R0, R122, R123, !PT ;  /* 0x0000007a00007276 */ /* 0x000fe4000781007b */
[----:B------:R-:W-:Y:S02]  /*1b8a0*/  FSEL R22, R130, -INF , !P3 ;  /* 0xff80000082167808 */ /* 0x000fe40005800000 */
[----:B------:R-:W-:Y:S02]  /*1b8b0*/  FSEL R23, R23, -INF , !P6 ;  /* 0xff80000017177808 */ /* 0x000fe40007000000 */
[----:B------:R-:W-:Y:S02]  /*1b8c0*/  FMNMX3.FTZ R0, R0, R126, R127, !PT ;  /* 0x0000007e00007276 */ /* 0x000fe4000781007f */
[----:B-1----:R-:W-:Y:S02]  /*1b8d0*/  FMNMX.FTZ R21, R4, R21, !PT ;  /* 0x0000001504157209 */ /* 0x002fe40007810000 */
[----:B------:R-:W-:Y:S03]  /*1b8e0*/  FMNMX3.FTZ R0, R0, R22, R23, !PT ;  /* 0x0000001600007276 */ /* 0x000fe60007810017 */
[----:B------:R-:W1:Y:S08]  /*1b8f0*/  SHFL.BFLY PT, R5, R21, 0x1, 0x1f ;  /* 0x0c201f0015057f89 */ /* 0x000e7000000e0000 */
[----:B------:R-:W3:Y:S01]  /*1b900*/  SHFL.BFLY PT, R2, R0, 0x2, 0x1f ;  /* 0x0c401f0000027f89 */ /* 0x000ee200000e0000 */
[----:B-1----:R-:W-:Y:S02]  /*1b910*/  FMNMX.FTZ R21, R21, R5, !PT ;  /* 0x0000000515157209 */ /* 0x002fe40007810000 */
[----:B---3--:R-:W-:Y:S03]  /*1b920*/  FMNMX.FTZ R0, R0, R2, !PT ;  /* 0x0000000200007209 */ /* 0x008fe60007810000 */
[----:B--2---:R-:W-:Y:S01]  /*1b930*/  FMUL.FTZ R46, R3, R21 ;  /* 0x00000015032e7220 */ /* 0x004fe20000410000 */
[----:B------:R-:W-:Y:S02]  /*1b940*/  FSETP.NEU.FTZ.AND P0, PT, R21, -INF , PT ;  /* 0xff8000001500780b */ /* 0x000fe40003f1d000 */
[----:B------:R-:W-:Y:S01]  /*1b950*/  LOP3.LUT R2, R208, 0x120, R211, 0xf8, !PT ;  /* 0x00000120d0027812 */ /* 0x000fe200078ef8d3 */
[----:B------:R-:W1:Y:S01]  /*1b960*/  SHFL.BFLY PT, R4, R0, 0x1, 0x1f ;  /* 0x0c201f0000047f89 */ /* 0x000e6200000e0000 */
[----:B------:R-:W-:Y:S02]  /*1b970*/  FSEL R46, R46, RZ, P0 ;  /* 0x000000ff2e2e7208 */ /* 0x000fe40000000000 */
[----:B------:R-:W-:Y:S03]  /*1b980*/  LEA R45, R2, UR6, 0x1 ;  /* 0x00000006022d7c11 */ /* 0x000fe6000f8e08ff */
[-CC-:B------:R-:W-:Y:S01]  /*1b990*/  FFMA.FTZ R24, R24, R3.reuse, -R46.reuse ;  /* 0x0000000318187223 */ /* 0x180fe2000001082e */
[-CC-:B------:R-:W-:Y:S01]  /*1b9a0*/  FFMA.FTZ R8, R32, R3.reuse, -R46.reuse ;  /* 0x0000000320087223 */ /* 0x180fe2000001082e */
[C---:B------:R-:W-:Y:S01]  /*1b9b0*/  VIADD R2, R45.reuse, 0x5000 ;  /* 0x000050002d027836 */ /* 0x040fe20000000000 */
[----:B------:R-:W2:Y:S01]  /*1b9c0*/  LDSM.16.MT88.4 R12, [R45+0x5000] ;  /* 0x005000002d0c783b */ /* 0x000ea20000004200 */
[----:B------:R-:W-:Y:S01]  /*1b9d0*/  VIADD R44, R45, 0x5020 ;  /* 0x000050202d2c7836 */ /* 0x000fe20000000000 */
[----:B------:R-:W-:Y:S01]  /*1b9e0*/  MUFU.EX2 R75, R8 ;  /* 0x00000008004b7308 */ /* 0x000fe20000000800 */
[----:B------:R-:W-:Y:S01]  /*1b9f0*/  @P1 VIADD R44, R2, 0xffffffe0 ;  /* 0xffffffe0022c1836 */ /* 0x000fe20000000000 */
[----:B------:R-:W-:Y:S01]  /*1ba00*/  FSEL R2, R21, RZ, P0 ;  /* 0x000000ff15027208 */ /* 0x000fe20000000000 */
[-CC-:B------:R-:W-:Y:S07]  /*1ba10*/  FFMA.FTZ R9, R18, R3.reuse, -R46.reuse ;  /* 0x0000000312097223 */ /* 0x180fee000001082e */
[----:B------:R-:W-:Y:S01]  /*1ba20*/  MUFU.EX2 R24, R24 ;  /* 0x0000001800187308 */ /* 0x000fe20000000800 */
[-C--:B------:R-:W-:Y:S01]  /*1ba30*/  FFMA.FTZ R40, R54, R3.reuse, -R46 ;  /* 0x0000000336287223 */ /* 0x080fe2000001082e */
[----:B------:R-:W3:Y:S01]  /*1ba40*/  LDSM.16.MT88.4 R28, [R44] ;  /* 0x000000002c1c783b */ /* 0x000ee20000004200 */
[----:B------:R-:W-:Y:S07]  /*1ba50*/  FADD.FTZ R2, -R2, R132 ;  /* 0x0000008402027221 */ /* 0x000fee0000010100 */
[----:B------:R4:W-:Y:S01]  /*1ba60*/  MUFU.EX2 R76, R9 ;  /* 0x00000009004c7308 */ /* 0x0009e20000000800 */
[----:B------:R-:W-:Y:S02]  /*1ba70*/  IMAD.MOV.U32 R132, RZ, RZ, R21 ;  /* 0x000000ffff847224 */ /* 0x000fe400078e0015 */
[----:B------:R-:W-:Y:S07]  /*1ba80*/  FMUL.FTZ R2, R3, R2 ;  /* 0x0000000203027220 */ /* 0x000fee0000410000 */
[----:B------:R-:W-:Y:S01]  /*1ba90*/  MUFU.EX2 R51, R40 ;  /* 0x0000002800337308 */ /* 0x000fe20000000800 */
[----:B-1----:R-:W-:Y:S01]  /*1baa0*/  FMNMX.FTZ R20, R0, R4, !PT ;  /* 0x0000000400147209 */ /* 0x002fe20007810000 */
[-CC-:B------:R-:W-:Y:S01]  /*1bab0*/  FFMA.FTZ R4, R6, R3.reuse, -R46.reuse ;  /* 0x0000000306047223 */ /* 0x180fe2000001082e */
[-C--:B------:R-:W-:Y:S02]  /*1bac0*/  FFMA.FTZ R0, R19, R3.reuse, -R46 ;  /* 0x0000000313007223 */ /* 0x080fe4000001082e */
[----:B------:R-:W-:Y:S05]  /*1bad0*/  FSETP.NEU.FTZ.AND P0, PT, R20, -INF , PT ;  /* 0xff8000001400780b */ /* 0x000fea0003f1d000 */
[----:B------:R1:W-:Y:S01]  /*1bae0*/  MUFU.EX2 R82, R4 ;  /* 0x0000000400527308 */ /* 0x0003e20000000800 */
[----:B------:R-:W-:Y:S09]  /*1baf0*/  FMUL.FTZ R48, R3, R20 ;  /* 0x0000001403307220 */ /* 0x000ff20000410000 */
[----:B------:R5:W-:Y:S01]  /*1bb00*/  MUFU.EX2 R80, R0 ;  /* 0x0000000000507308 */ /* 0x000be20000000800 */
[----:B------:R-:W-:Y:S09]  /*1bb10*/  FSEL R48, R48, RZ, P0 ;  /* 0x000000ff30307208 */ /* 0x000ff20000000000 */
[----:B------:R-:W2:Y:S01]  /*1bb20*/  MUFU.EX2 R2, R2 ;  /* 0x0000000200027308 */ /* 0x000ea20000000800 */
[-CC-:B------:R-:W-:Y:S01]  /*1bb30*/  FFMA.FTZ R5, R27, R3.reuse, -R48.reuse ;  /* 0x000000031b057223 */ /* 0x180fe20000010830 */
[-CC-:B----4-:R-:W-:Y:S01]  /*1bb40*/  FFMA.FTZ R9, R33, R3.reuse, -R48.reuse ;  /* 0x0000000321097223 */ /* 0x190fe20000010830 */
[-CC-:B------:R-:W-:Y:S01]  /*1bb50*/  FFMA.FTZ R18, R41, R3.reuse, -R48.reuse ;  /* 0x0000000329127223 */ /* 0x180fe20000010830 */
[-CC-:B-1----:R-:W-:Y:S06]  /*1bb60*/  FFMA.FTZ R4, R10, R3.reuse, -R48.reuse ;  /* 0x000000030a047223 */ /* 0x182fec0000010830 */
[----:B------:R1:W-:Y:S01]  /*1bb70*/  MUFU.EX2 R63, R5 ;  /* 0x00000005003f7308 */ /* 0x0003e20000000800 */
[----:B------:R-:W4:Y:S01]  /*1bb80*/  LDSM.16.MT88.4 R32, [R45+0x5400] ;  /* 0x005400002d20783b */ /* 0x000f220000004200 */
[-C--:B------:R-:W-:Y:S01]  /*1bb90*/  FFMA.FTZ R40, R165, R3.reuse, -R48 ;  /* 0x00000003a5287223 */ /* 0x080fe20000010830 */
[-C--:B-----5:R-:W-:Y:S07]  /*1bba0*/  FFMA.FTZ R0, R7, R3.reuse, -R46 ;  /* 0x0000000307007223 */ /* 0x0a0fee000001082e */
[----:B------:R5:W3:Y:S01]  /*1bbb0*/  MUFU.EX2 R58, R4 ;  /* 0x00000004003a7308 */ /* 0x000ae20000000800 */
[-CC-:B------:R-:W-:Y:S01]  /*1bbc0*/  FFMA.FTZ R47, R157, R3.reuse, -R48.reuse ;  /* 0x000000039d2f7223 */ /* 0x180fe20000010830 */
[----:B------:R-:W-:Y:S01]  /*1bbd0*/  FFMA.FTZ R22, R22, R3, -R48 ;  /* 0x0000000316167223 */ /* 0x000fe20000010830 */
[----:B--2---:R-:W-:Y:S07]  /*1bbe0*/  FFMA.FTZ R84, R2, R244, R24 ;  /* 0x000000f402547223 */ /* 0x004fee0000010018 */
[----:B------:R2:W2:Y:S01]  /*1bbf0*/  MUFU.EX2 R85, R0 ;  /* 0x0000000000557308 */ /* 0x0004a20000000800 */
[----:B------:R-:W-:Y:S01]  /*1bc00*/  F2FP.F16.F32.PACK_AB R24, R80, R24 ;  /* 0x000000185018723e */ /* 0x000fe200000000ff */
[C---:B------:R-:W-:Y:S08]  /*1bc10*/  FMUL.FTZ R8, R2.reuse, R140 ;  /* 0x0000008c02087220 */ /* 0x040ff00000410000 */
[----:B------:R4:W-:Y:S01]  /*1bc20*/  MUFU.EX2 R59, R9 ;  /* 0x00000009003b7308 */ /* 0x0009e20000000800 */
[----:B-1----:R-:W-:Y:S09]  /*1bc30*/  FMUL.FTZ R5, R2, R137 ;  /* 0x0000008902057220 */ /* 0x002ff20000410000 */
[----:B------:R-:W-:Y:S01]  /*1bc40*/  MUFU.EX2 R62, R18 ;  /* 0x00000012003e7308 */ /* 0x000fe20000000800 */
[-CC-:B-----5:R-:W-:Y:S01]  /*1bc50*/  FFMA.FTZ R4, R16, R3.reuse, -R48.reuse ;  /* 0x0000000310047223 */ /* 0x1a0fe20000010830 */
[----:B---3--:R-:W-:Y:S01]  /*1bc60*/  F2FP.F16.F32.PACK_AB R25, R63, R58 ;  /* 0x0000003a3f19723e */ /* 0x008fe200000000ff */
[----:B------:R-:W-:Y:S07]  /*1bc70*/  FFMA.FTZ R16, R39, R3, -R48 ;  /* 0x0000000327107223 */ /* 0x000fee0000010830 */
[----:B------:R1:W-:Y:S01]  /*1bc80*/  MUFU.EX2 R55, R40 ;  /* 0x0000002800377308 */ /* 0x0003e20000000800 */
[----:B--2---:R-:W-:Y:S02]  /*1bc90*/  FSEL R0, R20, RZ, P0 ;  /* 0x000000ff14007208 */ /* 0x004fe40000000000 */
[----:B------:R-:W-:Y:S07]  /*1bca0*/  F2FP.F16.F32.PACK_AB R26, R85, R82 ;  /* 0x00000052551a723e */ /* 0x000fee00000000ff */
[----:B------:R2:W-:Y:S01]  /*1bcb0*/  MUFU.EX2 R72, R4 ;  /* 0x0000000400487308 */ /* 0x0005e20000000800 */
[----:B----4-:R-:W-:Y:S01]  /*1bcc0*/  FMUL.FTZ R9, R2, R141 ;  /* 0x0000008d02097220 */ /* 0x010fe20000410000 */
[----:B------:R-:W-:Y:S01]  /*1bcd0*/  FADD.FTZ R0, -R0, R133 ;  /* 0x0000008500007221 */ /* 0x000fe20000010100 */
[C---:B------:R-:W-:Y:S07]  /*1bce0*/  ISETP.GT.AND P0, PT, R239.reuse, R131, PT ;  /* 0x00000083ef00720c */ /* 0x040fee0003f04270 */
[----:B------:R3:W-:Y:S01]  /*1bcf0*/  MUFU.EX2 R70, R16 ;  /* 0x0000001000467308 */ /* 0x0007e20000000800 */
[----:B------:R-:W-:Y:S02]  /*1bd00*/  VIADD R239, R239, 0xffffffff ;  /* 0xffffffffefef7836 */ /* 0x000fe40000000000 */
[----:B------:R-:W-:Y:S01]  /*1bd10*/  FMUL.FTZ R0, R3, R0 ;  /* 0x0000000003007220 */ /* 0x000fe20000410000 */
[----:B------:R-:W-:Y:S06]  /*1bd20*/  IMAD.MOV.U32 R133, RZ, RZ, R20 ;  /* 0x000000ffff857224 */ /* 0x000fec00078e0014 */
[----:B------:R-:W-:Y:S01]  /*1bd30*/  MUFU.EX2 R96, R47 ;  /* 0x0000002f00607308 */ /* 0x000fe20000000800 */
[-CC-:B-1----:R-:W-:Y:S09]  /*1bd40*/  FFMA.FTZ R40, R180, R3.reuse, -R48.reuse ;  /* 0x00000003b4287223 */ /* 0x182ff20000010830 */
[----:B------:R-:W1:Y:S01]  /*1bd50*/  MUFU.EX2 R0, R0 ;  /* 0x0000000000007308 */ /* 0x000e620000000800 */
[--C-:B--2---:R-:W-:Y:S01]  /*1bd60*/  FFMA.FTZ R4, R17, R3, -R48.reuse ;  /* 0x0000000311047223 */ /* 0x104fe20000010830 */
[C---:B------:R-:W-:Y:S08]  /*1bd70*/  FMUL.FTZ R17, R2.reuse, R149 ;  /* 0x0000009502117220 */ /* 0x040ff00000410000 */
[----:B------:R2:W-:Y:S01]  /*1bd80*/  MUFU.EX2 R61, R40 ;  /* 0x00000028003d7308 */ /* 0x0005e20000000800 */
[----:B---3--:R-:W-:Y:S09]  /*1bd90*/  FMUL.FTZ R16, R2, R148 ;  /* 0x0000009402107220 */ /* 0x008ff20000410000 */
[----:B------:R-:W3:Y:S10]  /*1bda0*/  MUFU.EX2 R66, R4 ;  /* 0x0000000400427308 */ /* 0x000ef40000000800 */
[----:B------:R-:W-:Y:S01]  /*1bdb0*/  MUFU.EX2 R22, R22 ;  /* 0x0000001600167308 */ /* 0x000fe20000000800 */
[C---:B-1----:R-:W-:Y:S01]  /*1bdc0*/  FMUL.FTZ R6, R0.reuse, R138 ;  /* 0x0000008a00067220 */ /* 0x042fe20000410000 */
[C---:B------:R-:W-:Y:S01]  /*1bdd0*/  FMUL.FTZ R7, R0.reuse, R139 ;  /* 0x0000008b00077220 */ /* 0x040fe20000410000 */
[C---:B------:R-:W-:Y:S01]  /*1bde0*/  FMUL.FTZ R10, R0.reuse, R142 ;  /* 0x0000008e000a7220 */ /* 0x040fe20000410000 */
[C---:B------:R-:W-:Y:S01]  /*1bdf0*/  FMUL.FTZ R11, R0.reuse, R143 ;  /* 0x0000008f000b7220 */ /* 0x040fe20000410000 */
[C---:B------:R-:W-:Y:S01]  /*1be00*/  FMUL.FTZ R18, R0.reuse, R150 ;  /* 0x0000009600127220 */ /* 0x040fe20000410000 */
[----:B------:R-:W-:Y:S01]  /*1be10*/  FMUL.FTZ R19, R0, R151 ;  /* 0x0000009700137220 */ /* 0x000fe20000410000 */
[-CC-:B--2---:R-:W-:Y:S01]  /*1be20*/  FFMA.FTZ R40, R171, R3.reuse, -R48.reuse ;  /* 0x00000003ab287223 */ /* 0x184fe20000010830 */
[----:B------:R-:W-:Y:S01]  /*1be30*/  LDSM.16.MT88.4 R140, [R45+0x8c00] ;  /* 0x008c00002d8c783b */ /* 0x000fe20000004200 */
[----:B---3--:R-:W-:Y:S01]  /*1be40*/  F2FP.F16.F32.PACK_AB R27, R66, R72 ;  /* 0x00000048421b723e */ /* 0x008fe200000000ff */
[----:B------:R-:W-:Y:S01]  /*1be50*/  FMUL.FTZ R4, R2, R136 ;  /* 0x0000008802047220 */ /* 0x000fe20000410000 */
[----:B------:R1:W-:Y:S06]  /*1be60*/  MUFU.EX2 R54, R40 ;  /* 0x0000002800367308 */ /* 0x0003ec0000000800 */
[C---:B------:R-:W-:Y:S05]  /*1be70*/  HMMA.16816.F32 R4, R24.reuse, R12, R4 ;  /* 0x0000000c1804723c */ /* 0x040fea0000001804 */
[-C--:B------:R-:W-:Y:S01]  /*1be80*/  FFMA.FTZ R13, R36, R3.reuse, -R48 ;  /* 0x00000003240d7223 */ /* 0x080fe20000010830 */
[--C-:B------:R-:W-:Y:S02]  /*1be90*/  FFMA.FTZ R12, R37, R3, -R46.reuse ;  /* 0x00000003250c7223 */ /* 0x100fe4000001082e */
[C---:B------:R-:W-:Y:S01]  /*1bea0*/  HMMA.16816.F32 R8, R24.reuse, R14, R8 ;  /* 0x0000000e1808723c */ /* 0x040fe20000001808 */
[----:B------:R2:W3:Y:S02]  /*1beb0*/  MUFU.EX2 R74, R13 ;  /* 0x0000000d004a7308 */ /* 0x0004e40000000800 */
[C---:B------:R-:W-:Y:S01]  /*1bec0*/  FMUL.FTZ R14, R0.reuse, R146 ;  /* 0x00000092000e7220 */ /* 0x040fe20000410000 */
[----:B------:R-:W-:Y:S07]  /*1bed0*/  FMUL.FTZ R15, R0, R147 ;  /* 0x00000093000f7220 */ /* 0x000fee0000410000 */
[----:B------:R4:W-:Y:S01]  /*1bee0*/  MUFU.EX2 R71, R12 ;  /* 0x0000000c00477308 */ /* 0x0009e20000000800 */
[-CC-:B-1----:R-:W-:Y:S09]  /*1bef0*/  FFMA.FTZ R40, R188, R3.reuse, -R46.reuse ;  /* 0x00000003bc287223 */ /* 0x182ff2000001082e */
[----:B------:R1:W-:Y:S01]  /*1bf00*/  MUFU.EX2 R81, R40 ;  /* 0x0000002800517308 */ /* 0x0003e20000000800 */
[--C-:B--2---:R-:W-:Y:S02]  /*1bf10*/  FFMA.FTZ R13, R38, R3, -R46.reuse ;  /* 0x00000003260d7223 */ /* 0x104fe4000001082e */
[----:B------:R-:W2:Y:S07]  /*1bf20*/  LDSM.16.MT88.4 R36, [R44+0x400] ;  /* 0x000400002c24783b */ /* 0x000eae0000004200 */
[----:B------:R5:W3:Y:S01]  /*1bf30*/  MUFU.EX2 R83, R13 ;  /* 0x0000000d00537308 */ /* 0x000ae20000000800 */
[C---:B----4-:R-:W-:Y:S01]  /*1bf40*/  FMUL.FTZ R12, R2.reuse, R144 ;  /* 0x00000090020c7220 */ /* 0x050fe20000410000 */
[----:B-1----:R-:W-:Y:S01]  /*1bf50*/  LDSM.16.MT88.4 R40, [R45+0x6000] ;  /* 0x006000002d28783b */ /* 0x002fe20000004200 */
[----:B-----5:R-:W-:Y:S01]  /*1bf60*/  FMUL.FTZ R13, R2, R145 ;  /* 0x00000091020d7220 */ /* 0x020fe20000410000 */
[-C--:B------:R-:W-:Y:S06]  /*1bf70*/  FFMA.FTZ R2, R53, R3.reuse, -R46 ;  /* 0x0000000335027223 */ /* 0x080fec000001082e */
[----:B------:R1:W4:Y:S01]  /*1bf80*/  MUFU.EX2 R53, R2 ;  /* 0x0000000200357308 */ /* 0x0003220000000800 */
[C---:B------:R-:W-:Y:S08]  /*1bf90*/  HMMA.16816.F32 R12, R24.reuse, R28, R12 ;  /* 0x0000001c180c723c */ /* 0x040ff0000000180c */
[----:B------:R-:W-:Y:S01]  /*1bfa0*/  HMMA.16816.F32 R16, R24, R30, R16 ;  /* 0x0000001e1810723c */ /* 0x000fe20000001810 */
[----:B------:R-:W5:Y:S02]  /*1bfb0*/  LDSM.16.MT88.4 R28, [R45+0x5800] ;  /* 0x005800002d1c783b */ /* 0x000f640000004200 */
[----:B------:R-:W-:Y:S01]  /*1bfc0*/  F2FP.F16.F32.PACK_AB R24, R75, R76 ;  /* 0x0000004c4b18723e */ /* 0x000fe200000000ff */
[--C-:B-1----:R-:W-:Y:S01]  /*1bfd0*/  FFMA.FTZ R2, R57, R3, -R48.reuse ;  /* 0x0000000339027223 */ /* 0x102fe20000010830 */
[----:B---3--:R-:W-:Y:S02]  /*1bfe0*/  F2FP.F16.F32.PACK_AB R25, R74, R59 ;  /* 0x0000003b4a19723e */ /* 0x008fe400000000ff */
[----:B------:R-:W-:Y:S02]  /*1bff0*/  F2FP.F16.F32.PACK_AB R26, R83, R71 ;  /* 0x00000047531a723e */ /* 0x000fe400000000ff */
[----:B------:R-:W-:Y:S07]  /*1c000*/  F2FP.F16.F32.PACK_AB R27, R62, R70 ;  /* 0x000000463e1b723e */ /* 0x000fee00000000ff */
[C---:B------:R-:W-:Y:S03]  /*1c010*/  HMMA.16816.F32 R4, R24.reuse, R32, R4 ;  /* 0x000000201804723c */ /* 0x040fe60000001804 */
[-C--:B------:R-:W-:Y:S01]  /*1c020*/  FFMA.FTZ R32, R56, R3.reuse, -R48 ;  /* 0x0000000338207223 */ /* 0x080fe20000010830 */
[-C--:B------:R-:W-:Y:S01]  /*1c030*/  FFMA.FTZ R33, R156, R3.reuse, -R46 ;  /* 0x000000039c217223 */ /* 0x080fe2000001082e */
[----:B------:R1:W-:Y:S03]  /*1c040*/  MUFU.EX2 R56, R2 ;  /* 0x0000000200387308 */ /* 0x0003e60000000800 */
[C---:B------:R-:W-:Y:S07]  /*1c050*/  HMMA.16816.F32 R8, R24.reuse, R34, R8 ;  /* 0x000000221808723c */ /* 0x040fee0000001808 */
[----:B------:R3:W5:Y:S10]  /*1c060*/  MUFU.EX2 R49, R32 ;  /* 0x0000002000317308 */ /* 0x0007740000000800 */
[----:B------:R-:W-:Y:S01]  /*1c070*/  MUFU.EX2 R52, R33 ;  /* 0x0000002100347308 */ /* 0x000fe20000000800 */
[C---:B--2---:R-:W-:Y:S03]  /*1c080*/  HMMA.16816.F32 R12, R24.reuse, R36, R12 ;  /* 0x00000024180c723c */ /* 0x044fe6000000180c */
[-C--:B-1----:R-:W-:Y:S01]  /*1c090*/  FFMA.FTZ R2, R164, R3.reuse, -R48 ;  /* 0x00000003a4027223 */ /* 0x082fe20000010830 */
[-CC-:B------:R-:W-:Y:S05]  /*1c0a0*/  FFMA.FTZ R36, R177, R3.reuse, -R46.reuse ;  /* 0x00000003b1247223 */ /* 0x180fea000001082e */
[----:B------:R1:W2:Y:S01]  /*1c0b0*/  MUFU.EX2 R50, R2 ;  /* 0x0000000200327308 */ /* 0x0002a20000000800 */
[----:B------:R-:W-:Y:S03]  /*1c0c0*/  HMMA.16816.F32 R16, R24, R38, R16 ;  /* 0x000000261810723c */ /* 0x000fe60000001810 */
[--C-:B---3--:R-:W-:Y:S06]  /*1c0d0*/  FFMA.FTZ R32, R162, R3, -R46.reuse ;  /* 0x00000003a2207223 */ /* 0x108fec000001082e */
[----:B------:R3:W-:Y:S01]  /*1c0e0*/  MUFU.EX2 R65, R36 ;  /* 0x0000002400417308 */ /* 0x0007e20000000800 */
[----:B----4-:R-:W-:Y:S02]  /*1c0f0*/  F2FP.F16.F32.PACK_AB R24, R51, R53 ;  /* 0x000000353318723e */ /* 0x010fe400000000ff */
[----:B-----5:R-:W-:Y:S07]  /*1c100*/  F2FP.F16.F32.PACK_AB R25, R56, R49 ;  /* 0x000000313819723e */ /* 0x020fee00000000ff */
[----:B------:R-:W4:Y:S01]  /*1c110*/  MUFU.EX2 R73, R32 ;  /* 0x0000002000497308 */ /* 0x000f220000000800 */
[-C--:B-1----:R-:W-:Y:S01]  /*1c120*/  FFMA.FTZ R2, R172, R3.reuse, -R46 ;  /* 0x00000003ac027223 */ /* 0x082fe2000001082e */
[----:B--2---:R-:W-:Y:S08]  /*1c130*/  F2FP.F16.F32.PACK_AB R27, R55, R50 ;  /* 0x00000032371b723e */ /* 0x004ff000000000ff */
[----:B------:R1:W2:Y:S01]  /*1c140*/  MUFU.EX2 R60, R2 ;  /* 0x00000002003c7308 */ /* 0x0002a20000000800 */
[----:B---3--:R-:W-:Y:S01]  /*1c150*/  LDSM.16.MT88.4 R36, [R45+0x5c00] ;  /* 0x005c00002d24783b */ /* 0x008fe20000004200 */
[----:B----4-:R-:W-:Y:S07]  /*1c160*/  F2FP.F16.F32.PACK_AB R26, R73, R52 ;  /* 0x00000034491a723e */ /* 0x010fee00000000ff */
[----:B------:R-:W3:Y:S01]  /*1c170*/  LDSM.16.MT88.4 R32, [R44+0x800] ;  /* 0x000800002c20783b */ /* 0x000ee20000004200 */
[C---:B------:R-:W-:Y:S03]  /*1c180*/  HMMA.16816.F32 R4, R24.reuse, R28, R4 ;  /* 0x0000001c1804723c */ /* 0x040fe60000001804 */
[-C--:B-1----:R-:W-:Y:S01]  /*1c190*/  FFMA.FTZ R2, R179, R3.reuse, -R48 ;  /* 0x00000003b3027223 */ /* 0x082fe20000010830 */
[-CC-:B------:R-:W-:Y:S03]  /*1c1a0*/  FFMA.FTZ R28, R186, R3.reuse, -R46.reuse ;  /* 0x00000003ba1c7223 */ /* 0x180fe6000001082e */
[----:B------:R1:W4:Y:S01]  /*1c1b0*/  MUFU.EX2 R57, R2 ;  /* 0x0000000200397308 */ /* 0x0003220000000800 */
[C---:B------:R-:W-:Y:S09]  /*1c1c0*/  HMMA.16816.F32 R8, R24.reuse, R30, R8 ;  /* 0x0000001e1808723c */ /* 0x040ff20000001808 */
[----:B------:R5:W-:Y:S01]  /*1c1d0*/  MUFU.EX2 R64, R28 ;  /* 0x0000001c00407308 */ /* 0x000be20000000800 */
[-C--:B-1----:R-:W-:Y:S09]  /*1c1e0*/  FFMA.FTZ R2, R185, R3.reuse, -R46 ;  /* 0x00000003b9027223 */ /* 0x082ff2000001082e */
[----:B------:R1:W4:Y:S01]  /*1c1f0*/  MUFU.EX2 R92, R2 ;  /* 0x00000002005c7308 */ /* 0x0003220000000800 */
[----:B-----5:R-:W5:Y:S01]  /*1c200*/  LDSM.16.MT88.4 R28, [R44+0xc00] ;  /* 0x000c00002c1c783b */ /* 0x020f620000004200 */
[C---:B---3--:R-:W-:Y:S03]  /*1c210*/  HMMA.16816.F32 R12, R24.reuse, R32, R12 ;  /* 0x00000020180c723c */ /* 0x048fe6000000180c */
[-CC-:B-1----:R-:W-:Y:S01]  /*1c220*/  FFMA.FTZ R2, R182, R3.reuse, -R48.reuse ;  /* 0x00000003b6027223 */ /* 0x182fe20000010830 */
[-C--:B------:R-:W-:Y:S01]  /*1c230*/  FFMA.FTZ R32, R166, R3.reuse, -R48 ;  /* 0x00000003a6207223 */ /* 0x080fe20000010830 */
[--C-:B------:R-:W-:Y:S03]  /*1c240*/  FFMA.FTZ R33, R191, R3, -R46.reuse ;  /* 0x00000003bf217223 */ /* 0x100fe6000001082e */
[----:B------:R1:W3:Y:S01]  /*1c250*/  MUFU.EX2 R79, R2 ;  /* 0x00000002004f7308 */ /* 0x0002e20000000800 */
[----:B------:R-:W-:Y:S09]  /*1c260*/  HMMA.16816.F32 R16, R24, R34, R16 ;  /* 0x000000221810723c */ /* 0x000ff20000001810 */
[----:B------:R5:W-:Y:S01]  /*1c270*/  MUFU.EX2 R89, R32 ;  /* 0x0000002000597308 */ /* 0x000be20000000800 */
[----:B--2---:R-:W-:Y:S02]  /*1c280*/  F2FP.F16.F32.PACK_AB R24, R65, R60 ;  /* 0x0000003c4118723e */ /* 0x004fe400000000ff */
[----:B----4-:R-:W-:Y:S07]  /*1c290*/  F2FP.F16.F32.PACK_AB R25, R61, R57 ;  /* 0x000000393d19723e */ /* 0x010fee00000000ff */
[----:B------:R-:W-:Y:S01]  /*1c2a0*/  MUFU.EX2 R94, R33 ;  /* 0x00000021005e7308 */ /* 0x000fe20000000800 */
[----:B------:R-:W-:Y:S01]  /*1c2b0*/  F2FP.F16.F32.PACK_AB R26, R92, R64 ;  /* 0x000000405c1a723e */ /* 0x000fe200000000ff */
[-CC-:B-1----:R-:W-:Y:S01]  /*1c2c0*/  FFMA.FTZ R2, R184, R3.reuse, -R46.reuse ;  /* 0x00000003b8027223 */ /* 0x182fe2000001082e */
[----:B---3--:R-:W-:Y:S07]  /*1c2d0*/  F2FP.F16.F32.PACK_AB R27, R79, R54 ;  /* 0x000000364f1b723e */ /* 0x008fee00000000ff */
[----:B------:R1:W2:Y:S01]  /*1c2e0*/  MUFU.EX2 R93, R2 ;  /* 0x00000002005d7308 */ /* 0x0002a20000000800 */
[-CC-:B-----5:R-:W-:Y:S01]  /*1c2f0*/  FFMA.FTZ R32, R192, R3.reuse, -R46.reuse ;  /* 0x00000003c0207223 */ /* 0x1a0fe2000001082e */
[C---:B------:R-:W-:Y:S08]  /*1c300*/  HMMA.16816.F32 R4, R24.reuse, R36, R4 ;  /* 0x000000241804723c */ /* 0x040ff00000001804 */
[----:B------:R3:W4:Y:S01]  /*1c310*/  MUFU.EX2 R98, R32 ;  /* 0x0000002000627308 */ /* 0x0007220000000800 */
[-C--:B------:R-:W-:Y:S01]  /*1c320*/  FFMA.FTZ R37, R183, R3.reuse, -R46 ;  /* 0x00000003b7257223 */ /* 0x080fe2000001082e */
[-CC-:B------:R-:W-:Y:S08]  /*1c330*/  FFMA.FTZ R36, R178, R3.reuse, -R48.reuse ;  /* 0x00000003b2247223 */ /* 0x180ff00000010830 */
[----:B------:R5:W-:Y:S01]  /*1c340*/  MUFU.EX2 R69, R37 ;  /* 0x0000002500457308 */ /* 0x000be20000000800 */
[C---:B------:R-:W-:Y:S03]  /*1c350*/  HMMA.16816.F32 R8, R24.reuse, R38, R8 ;  /* 0x000000261808723c */ /* 0x040fe60000001808 */
[-C--:B-1----:R-:W-:Y:S06]  /*1c360*/  FFMA.FTZ R2, R168, R3.reuse, -R48 ;  /* 0x00000003a8027223 */ /* 0x082fec0000010830 */
[----:B------:R1:W-:Y:S01]  /*1c370*/  MUFU.EX2 R67, R36 ;  /* 0x0000002400437308 */ /* 0x0003e20000000800 */
[----:B---3--:R-:W3:Y:S01]  /*1c380*/  LDSM.16.MT88.4 R32, [R44+0x1000] ;  /* 0x001000002c20783b */ /* 0x008ee20000004200 */
[C---:B------:R-:W-:Y:S08]  /*1c390*/  HMMA.16816.F32 R12, R24.reuse, R28, R12 ;  /* 0x0000001c180c723c */ /* 0x040ff0000000180c */
[----:B------:R4:W4:Y:S01]  /*1c3a0*/  MUFU.EX2 R99, R2 ;  /* 0x0000000200637308 */ /* 0x0009220000000800 */
[--C-:B-----5:R-:W-:Y:S01]  /*1c3b0*/  FFMA.FTZ R37, R187, R3, -R46.reuse ;  /* 0x00000003bb257223 */ /* 0x120fe2000001082e */
[----:B------:R-:W-:Y:S01]  /*1c3c0*/  HMMA.16816.F32 R16, R24, R30, R16 ;  /* 0x0000001e1810723c */ /* 0x000fe20000001810 */
[----:B------:R-:W5:Y:S07]  /*1c3d0*/  LDSM.16.MT88.4 R28, [R45+0x6400] ;  /* 0x006400002d1c783b */ /* 0x000f6e0000004200 */
[----:B------:R-:W-:Y:S01]  /*1c3e0*/  MUFU.EX2 R86, R37 ;  /* 0x0000002500567308 */ /* 0x000fe20000000800 */
[----:B--2---:R-:W-:Y:S01]  /*1c3f0*/  F2FP.F16.F32.PACK_AB R24, R93, R81 ;  /* 0x000000515d18723e */ /* 0x004fe200000000ff */
[-C--:B-1----:R-:W-:Y:S01]  /*1c400*/  FFMA.FTZ R36, R189, R3.reuse, -R46 ;  /* 0x00000003bd247223 */ /* 0x082fe2000001082e */
[----:B----4-:R-:W-:Y:S01]  /*1c410*/  F2FP.F16.F32.PACK_AB R26, R98, R94 ;  /* 0x0000005e621a723e */ /* 0x010fe200000000ff */
[----:B------:R-:W-:Y:S01]  /*1c420*/  FFMA.FTZ R2, R155, R3, -R48 ;  /* 0x000000039b027223 */ /* 0x000fe20000010830 */
[----:B------:R-:W-:Y:S05]  /*1c430*/  F2FP.F16.F32.PACK_AB R25, R99, R89 ;  /* 0x000000596319723e */ /* 0x000fea00000000ff */
[----:B------:R1:W-:Y:S10]  /*1c440*/  MUFU.EX2 R97, R36 ;  /* 0x0000002400617308 */ /* 0x0003f40000000800 */
[----:B------:R2:W4:Y:S01]  /*1c450*/  MUFU.EX2 R95, R2 ;  /* 0x00000002005f7308 */ /* 0x0005220000000800 */
[----:B-1----:R-:W1:Y:S01]  /*1c460*/  LDSM.16.MT88.4 R36, [R44+0x1400] ;  /* 0x001400002c24783b */ /* 0x002e620000004200 */
[----:B--2---:R-:W-:Y:S01]  /*1c470*/  FFMA.FTZ R2, R190, R3, -R46 ;  /* 0x00000003be027223 */ /* 0x004fe2000001082e */
[----:B----4-:R-:W-:Y:S07]  /*1c480*/  F2FP.F16.F32.PACK_AB R27, R96, R95 ;  /* 0x0000005f601b723e */ /* 0x010fee00000000ff */
[----:B------:R2:W4:Y:S01]  /*1c490*/  MUFU.EX2 R47, R2 ;  /* 0x00000002002f7308 */ /* 0x0005220000000800 */
[C---:B------:R-:W-:Y:S03]  /*1c4a0*/  HMMA.16816.F32 R4, R24.reuse, R40, R4 ;  /* 0x000000281804723c */ /* 0x040fe60000001804 */
[-CC-:B------:R-:W-:Y:S01]  /*1c4b0*/  FFMA.FTZ R40, R169, R3.reuse, -R48.reuse ;  /* 0x00000003a9287223 */ /* 0x180fe20000010830 */
[-CC-:B------:R-:W-:Y:S05]  /*1c4c0*/  FFMA.FTZ R41, R153, R3.reuse, -R48.reuse ;  /* 0x0000000399297223 */ /* 0x180fea0000010830 */
[----:B------:R5:W-:Y:S01]  /*1c4d0*/  MUFU.EX2 R91, R40 ;  /* 0x00000028005b7308 */ /* 0x000be20000000800 */
[C---:B------:R-:W-:Y:S03]  /*1c4e0*/  HMMA.16816.F32 R8, R24.reuse, R42, R8 ;  /* 0x0000002a1808723c */ /* 0x040fe60000001808 */
[-C--:B--2---:R-:W-:Y:S06]  /*1c4f0*/  FFMA.FTZ R2, R176, R3.reuse, -R48 ;  /* 0x00000003b0027223 */ /* 0x084fec0000010830 */
[----:B------:R2:W1:Y:S01]  /*1c500*/  MUFU.EX2 R68, R2 ;  /* 0x0000000200447308 */ /* 0x0004620000000800 */
[C---:B---3--:R-:W-:Y:S03]  /*1c510*/  HMMA.16816.F32 R12, R24.reuse, R32, R12 ;  /* 0x00000020180c723c */ /* 0x048fe6000000180c */
[----:B------:R-:W-:Y:S01]  /*1c520*/  FFMA.FTZ R32, R175, R3, -R46 ;  /* 0x00000003af207223 */ /* 0x000fe2000001082e */
[----:B-----5:R-:W-:Y:S01]  /*1c530*/  FFMA.FTZ R40, R0, R249, R58 ;  /* 0x000000f900287223 */ /* 0x020fe2000001003a */
[--C-:B------:R-:W-:Y:S04]  /*1c540*/  FFMA.FTZ R0, R161, R3, -R48.reuse ;  /* 0x00000003a1007223 */ /* 0x100fe80000010830 */
[----:B------:R3:W-:Y:S01]  /*1c550*/  MUFU.EX2 R90, R32 ;  /* 0x00000020005a7308 */ /* 0x0007e20000000800 */
[----:B------:R-:W-:Y:S09]  /*1c560*/  HMMA.16816.F32 R16, R24, R34, R16 ;  /* 0x000000221810723c */ /* 0x000ff20000001810 */
[----:B------:R5:W-:Y:S01]  /*1c570*/  MUFU.EX2 R77, R0 ;  /* 0x00000000004d7308 */ /* 0x000be20000000800 */
[----:B----4-:R-:W-:Y:S01]  /*1c580*/  F2FP.F16.F32.PACK_AB R24, R69, R47 ;  /* 0x0000002f4518723e */ /* 0x010fe200000000ff */
[----:B--2---:R-:W-:Y:S01]  /*1c590*/  FFMA.FTZ R2, R170, R3, -R48 ;  /* 0x00000003aa027223 */ /* 0x004fe20000010830 */
[----:B-1----:R-:W-:Y:S02]  /*1c5a0*/  F2FP.F16.F32.PACK_AB R25, R68, R67 ;  /* 0x000000434419723e */ /* 0x002fe400000000ff */
[----:B------:R-:W-:Y:S05]  /*1c5b0*/  F2FP.F16.F32.PACK_AB R26, R97, R86 ;  /* 0x00000056611a723e */ /* 0x000fea00000000ff */
[----:B------:R1:W2:Y:S01]  /*1c5c0*/  MUFU.EX2 R43, R2 ;  /* 0x00000002002b7308 */ /* 0x0002a20000000800 */
[----:B---3--:R-:W3:Y:S01]  /*1c5d0*/  LDSM.16.MT88.4 R32, [R45+0x6800] ;  /* 0x006800002d20783b */ /* 0x008ee20000004200 */
[----:B-----5:R-:W-:Y:S01]  /*1c5e0*/  FADD.FTZ R0, R80, R84 ;  /* 0x0000005450007221 */ /* 0x020fe20000010000 */
[----:B-1----:R-:W-:Y:S01]  /*1c5f0*/  FFMA.FTZ R2, R181, R3, -R46 ;  /* 0x00000003b5027223 */ /* 0x002fe2000001082e */
[----:B--2---:R-:W-:Y:S06]  /*1c600*/  F2FP.F16.F32.PACK_AB R27, R91, R43 ;  /* 0x0000002b5b1b723e */ /* 0x004fec00000000ff */
[----:B------:R1:W2:Y:S01]  /*1c610*/  MUFU.EX2 R78, R2 ;  /* 0x00000002004e7308 */ /* 0x0002a20000000800 */
[C---:B------:R-:W-:Y:S03]  /*1c620*/  HMMA.16816.F32 R4, R24.reuse, R28, R4 ;  /* 0x0000001c1804723c */ /* 0x040fe60000001804 */
[----:B------:R-:W-:Y:S01]  /*1c630*/  FADD.FTZ R29, R63, R40 ;  /* 0x000000283f1d7221 */ /* 0x000fe20000010000 */
[-C--:B------:R-:W-:Y:S01]  /*1c640*/  FFMA.FTZ R40, R173, R3.reuse, -R46 ;  /* 0x00000003ad287223 */ /* 0x080fe2000001082e */
[----:B------:R-:W-:Y:S02]  /*1c650*/  FADD.FTZ R28, R82, R0 ;  /* 0x00000000521c7221 */ /* 0x000fe40000010000 */
[----:B------:R-:W-:Y:S01]  /*1c660*/  FADD.FTZ R0, R72, R29 ;  /* 0x0000001d48007221 */ /* 0x000fe20000010000 */
[C---:B------:R-:W-:Y:S01]  /*1c670*/  HMMA.16816.F32 R8, R24.reuse, R30, R8 ;  /* 0x0000001e1808723c */ /* 0x040fe20000001808 */
[----:B------:R4:W-:Y:S02]  /*1c680*/  MUFU.EX2 R84, R40 ;  /* 0x0000002800547308 */ /* 0x0009e40000000800 */
[-C--:B-1----:R-:W-:Y:S08]  /*1c690*/  FFMA.FTZ R2, R163, R3.reuse, -R48 ;  /* 0x00000003a3027223 */ /* 0x082ff00000010830 */
[----:B------:R1:W5:Y:S01]  /*1c6a0*/  MUFU.EX2 R87, R2 ;  /* 0x0000000200577308 */ /* 0x0003620000000800 */
[C---:B------:R-:W-:Y:S03]  /*1c6b0*/  HMMA.16816.F32 R12, R24.reuse, R36, R12 ;  /* 0x00000024180c723c */ /* 0x040fe6000000180c */
[-C--:B------:R-:W-:Y:S01]  /*1c6c0*/  FFMA.FTZ R36, R167, R3.reuse, -R46 ;  /* 0x00000003a7247223 */ /* 0x080fe2000001082e */
[----:B----4-:R-:W-:Y:S04]  /*1c6d0*/  FADD.FTZ R40, R85, R28 ;  /* 0x0000001c55287221 */ /* 0x010fe80000010000 */
[----:B------:R-:W-:Y:S01]  /*1c6e0*/  HMMA.16816.F32 R16, R24, R38, R16 ;  /* 0x000000261810723c */ /* 0x000fe20000001810 */
[----:B------:R4:W-:Y:S01]  /*1c6f0*/  MUFU.EX2 R85, R41 ;  /* 0x0000002900557308 */ /* 0x0009e20000000800 */
[----:B------:R-:W3:Y:S01]  /*1c700*/  LDSM.16.MT88.4 R28, [R44+0x1800] ;  /* 0x001800002c1c783b */ /* 0x000ee20000004200 */
[----:B--2---:R-:W-:Y:S01]  /*1c710*/  F2FP.F16.F32.PACK_AB R24, R90, R78 ;  /* 0x0000004e5a18723e */ /* 0x004fe200000000ff */
[----:B-1----:R-:W-:Y:S01]  /*1c720*/  FFMA.FTZ R2, R174, R3, -R46 ;  /* 0x00000003ae027223 */ /* 0x002fe2000001082e */
[----:B-----5:R-:W-:Y:S06]  /*1c730*/  F2FP.F16.F32.PACK_AB R25, R77, R87 ;  /* 0x000000574d19723e */ /* 0x020fec00000000ff */
[----:B------:R1:W2:Y:S01]  /*1c740*/  MUFU.EX2 R88, R2 ;  /* 0x0000000200587308 */ /* 0x0002a20000000800 */
[-CC-:B----4-:R-:W-:Y:S01]  /*1c750*/  FFMA.FTZ R41, R158, R3.reuse, -R48.reuse ;  /* 0x000000039e297223 */ /* 0x190fe20000010830 */
[-C--:B-1----:R-:W-:Y:S01]  /*1c760*/  FFMA.FTZ R2, R152, R3.reuse, -R48 ;  /* 0x0000000398027223 */ /* 0x082fe20000010830 */
[----:B--2---:R-:W-:Y:S07]  /*1c770*/  F2FP.F16.F32.PACK_AB R26, R84, R88 ;  /* 0x00000058541a723e */ /* 0x004fee00000000ff */
[----:B------:R1:W2:Y:S02]  /*1c780*/  MUFU.EX2 R72, R2 ;  /* 0x0000000200487308 */ /* 0x0002a40000000800 */
[----:B-1----:R-:W-:Y:S01]  /*1c790*/  FADD.FTZ R2, R66, R0 ;  /* 0x0000000042027221 */ /* 0x002fe20000010000 */
[----:B------:R-:W-:Y:S01]  /*1c7a0*/  FADD.FTZ R0, R76, R40 ;  /* 0x000000284c007221 */ /* 0x000fe20000010000 */
[----:B--2---:R-:W-:Y:S06]  /*1c7b0*/  F2FP.F16.F32.PACK_AB R27, R85, R72 ;  /* 0x00000048551b723e */ /* 0x004fec00000000ff */
[----:B------:R1:W-:Y:S01]  /*1c7c0*/  MUFU.EX2 R66, R36 ;  /* 0x0000002400427308 */ /* 0x0003e20000000800 */
[----:B------:R-:W-:Y:S01]  /*1c7d0*/  FADD.FTZ R40, R59, R2 ;  /* 0x000000023b287221 */ /* 0x000fe20000010000 */
[-C--:B------:R-:W-:Y:S01]  /*1c7e0*/  FFMA.FTZ R2, R160, R3.reuse, -R46 ;  /* 0x00000003a0027223 */ /* 0x080fe2000001082e */
[----:B------:R-:W-:Y:S01]  /*1c7f0*/  FADD.FTZ R42, R75, R0 ;  /* 0x000000004b2a7221 */ /* 0x000fe20000010000 */
[-C--:B------:R-:W-:Y:S01]  /*1c800*/  FFMA.FTZ R0, R154, R3.reuse, -R48 ;  /* 0x000000039a007223 */ /* 0x080fe20000010830 */
[----:B------:R-:W-:Y:S01]  /*1c810*/  FADD.FTZ R40, R74, R40 ;  /* 0x000000284a287221 */ /* 0x000fe20000010000 */
[C---:B---3--:R-:W-:Y:S04]  /*1c820*/  HMMA.16816.F32 R4, R24.reuse, R32, R4 ;  /* 0x000000201804723c */ /* 0x048fe80000001804 */
[----:B------:R2:W3:Y:S01]  /*1c830*/  MUFU.EX2 R80, R2 ;  /* 0x0000000200507308 */ /* 0x0004e20000000800 */
[----:B------:R-:W-:Y:S09]  /*1c840*/  FADD.FTZ R42, R71, R42 ;  /* 0x0000002a472a7221 */ /* 0x000ff20000010000 */
[----:B------:R4:W-:Y:S01]  /*1c850*/  MUFU.EX2 R74, R0 ;  /* 0x00000000004a7308 */ /* 0x0009e20000000800 */
[----:B------:R-:W-:Y:S01]  /*1c860*/  FADD.FTZ R33, R83, R42 ;  /* 0x0000002a53217221 */ /* 0x000fe20000010000 */
[C---:B------:R-:W-:Y:S01]  /*1c870*/  HMMA.16816.F32 R8, R24.reuse, R34, R8 ;  /* 0x000000221808723c */ /* 0x040fe20000001808 */
[----:B-1----:R-:W1:Y:S07]  /*1c880*/  LDSM.16.MT88.4 R36, [R45+0x6c00] ;  /* 0x006c00002d24783b */ /* 0x002e6e0000004200 */
[----:B------:R5:W3:Y:S01]  /*1c890*/  MUFU.EX2 R75, R41 ;  /* 0x00000029004b7308 */ /* 0x000ae20000000800 */
[-C--:B--2---:R-:W-:Y:S01]  /*1c8a0*/  FFMA.FTZ R2, R194, R3.reuse, -R46 ;  /* 0x00000003c2027223 */ /* 0x084fe2000001082e */
[C---:B------:R-:W-:Y:S08]  /*1c8b0*/  HMMA.16816.F32 R12, R24.reuse, R28, R12 ;  /* 0x0000001c180c723c */ /* 0x040ff0000000180c */
[----:B------:R2:W-:Y:S01]  /*1c8c0*/  MUFU.EX2 R83, R2 ;  /* 0x0000000200537308 */ /* 0x0005e20000000800 */
[----:B----4-:R-:W-:Y:S01]  /*1c8d0*/  FADD.FTZ R0, R70, R40 ;  /* 0x0000002846007221 */ /* 0x010fe20000010000 */
[-CC-:B------:R-:W-:Y:S01]  /*1c8e0*/  FFMA.FTZ R40, R195, R3.reuse, -R46.reuse ;  /* 0x00000003c3287223 */ /* 0x180fe2000001082e */
[-C--:B------:R-:W-:Y:S01]  /*1c8f0*/  FFMA.FTZ R28, R198, R3.reuse, -R46 ;  /* 0x00000003c61c7223 */ /* 0x080fe2000001082e */
[----:B------:R-:W-:Y:S06]  /*1c900*/  HMMA.16816.F32 R16, R24, R30, R16 ;  /* 0x0000001e1810723c */ /* 0x000fec0000001810 */
[----:B------:R4:W1:Y:S01]  /*1c910*/  MUFU.EX2 R76, R40 ;  /* 0x00000028004c7308 */ /* 0x0008620000000800 */
[----:B------:R-:W-:Y:S01]  /*1c920*/  FADD.FTZ R32, R62, R0 ;  /* 0x000000003e207221 */ /* 0x000fe20000010000 */
[----:B------:R-:W-:Y:S01]  /*1c930*/  FADD.FTZ R0, R53, R33 ;  /* 0x0000002135007221 */ /* 0x000fe20000010000 */
[-CC-:B-----5:R-:W-:Y:S01]  /*1c940*/  FFMA.FTZ R41, R193, R3.reuse, -R48.reuse ;  /* 0x00000003c1297223 */ /* 0x1a0fe20000010830 */
[----:B---3--:R-:W-:Y:S06]  /*1c950*/  F2FP.F16.F32.PACK_AB R24, R80, R66 ;  /* 0x000000425018723e */ /* 0x008fec00000000ff */
[----:B------:R-:W-:Y:S01]  /*1c960*/  MUFU.EX2 R59, R28 ;  /* 0x0000001c003b7308 */ /* 0x000fe20000000800 */
[----:B------:R-:W-:Y:S01]  /*1c970*/  F2FP.F16.F32.PACK_AB R25, R75, R74 ;  /* 0x0000004a4b19723e */ /* 0x000fe200000000ff */
[----:B--2---:R-:W-:Y:S08]  /*1c980*/  FFMA.FTZ R2, R159, R3, -R48 ;  /* 0x000000039f027223 */ /* 0x004ff00000010830 */
[----:B------:R2:W-:Y:S10]  /*1c990*/  MUFU.EX2 R71, R41 ;  /* 0x0000002900477308 */ /* 0x0005f40000000800 */
[----:B------:R3:W5:Y:S01]  /*1c9a0*/  MUFU.EX2 R62, R2 ;  /* 0x00000002003e7308 */ /* 0x0007620000000800 */
[----:B----4-:R-:W-:Y:S01]  /*1c9b0*/  FADD.FTZ R40, R49, R32 ;  /* 0x0000002031287221 */ /* 0x010fe20000010000 */
[----:B-1----:R-:W-:Y:S01]  /*1c9c0*/  F2FP.F16.F32.PACK_AB R26, R76, R83 ;  /* 0x000000534c1a723e */ /* 0x002fe200000000ff */
[----:B------:R-:W1:Y:S01]  /*1c9d0*/  LDSM.16.MT88.4 R32, [R44+0x1c00] ;  /* 0x001c00002c20783b */ /* 0x000e620000004200 */
[-C--:B--2---:R-:W-:Y:S07]  /*1c9e0*/  FFMA.FTZ R41, R197, R3.reuse, -R48 ;  /* 0x00000003c5297223 */ /* 0x084fee0000010830 */
[----:B------:R-:W2:Y:S01]  /*1c9f0*/  LDSM.16.MT88.4 R28, [R45+0x7000] ;  /* 0x007000002d1c783b */ /* 0x000ea20000004200 */
[----:B---3--:R-:W-:Y:S01]  /*1ca00*/  FADD.FTZ R2, R51, R0 ;  /* 0x0000000033027221 */ /* 0x008fe20000010000 */
[----:B------:R-:W-:Y:S01]  /*1ca10*/  FADD.FTZ R0, R56, R40 ;  /* 0x0000002838007221 */ /* 0x000fe20000010000 */
[----:B-----5:R-:W-:Y:S01]  /*1ca20*/  F2FP.F16.F32.PACK_AB R27, R71, R62 ;  /* 0x0000003e471b723e */ /* 0x020fe200000000ff */
[----:B------:R3:W-:Y:S01]  /*1ca30*/  MUFU.EX2 R63, R41 ;  /* 0x00000029003f7308 */ /* 0x0007e20000000800 */
[----:B------:R-:W-:Y:S01]  /*1ca40*/  FADD.FTZ R40, R52, R2 ;  /* 0x0000000234287221 */ /* 0x000fe20000010000 */
[-C--:B------:R-:W-:Y:S01]  /*1ca50*/  FFMA.FTZ R2, R200, R3.reuse, -R46 ;  /* 0x00000003c8027223 */ /* 0x080fe2000001082e */
[----:B------:R-:W-:Y:S01]  /*1ca60*/  FADD.FTZ R42, R50, R0 ;  /* 0x00000000322a7221 */ /* 0x000fe20000010000 */
[-C--:B------:R-:W-:Y:S01]  /*1ca70*/  FFMA.FTZ R0, R196, R3.reuse, -R48 ;  /* 0x00000003c4007223 */ /* 0x080fe20000010830 */
[----:B------:R-:W-:Y:S01]  /*1ca80*/  FADD.FTZ R40, R73, R40 ;  /* 0x0000002849287221 */ /* 0x000fe20000010000 */
[C---:B------:R-:W-:Y:S04]  /*1ca90*/  HMMA.16816.F32 R4, R24.reuse, R36, R4 ;  /* 0x000000241804723c */ /* 0x040fe80000001804 */
[----:B------:R4:W5:Y:S01]  /*1caa0*/  MUFU.EX2 R70, R2 ;  /* 0x0000000200467308 */ /* 0x0009620000000800 */
[----:B------:R-:W-:Y:S09]  /*1cab0*/  FADD.FTZ R42, R55, R42 ;  /* 0x0000002a372a7221 */ /* 0x000ff20000010000 */
[----:B------:R5:W2:Y:S01]  /*1cac0*/  MUFU.EX2 R58, R0 ;  /* 0x00000000003a7308 */ /* 0x000aa20000000800 */
[----:B------:R-:W-:Y:S01]  /*1cad0*/  FADD.FTZ R37, R57, R42 ;  /* 0x0000002a39257221 */ /* 0x000fe20000010000 */
[C---:B------:R-:W-:Y:S03]  /*1cae0*/  HMMA.16816.F32 R8, R24.reuse, R38, R8 ;  /* 0x000000261808723c */ /* 0x040fe60000001808 */
[-C--:B---3--:R-:W-:Y:S01]  /*1caf0*/  FFMA.FTZ R41, R201, R3.reuse, -R48 ;  /* 0x00000003c9297223 */ /* 0x088fe20000010830 */
[-C--:B----4-:R-:W-:Y:S04]  /*1cb00*/  FFMA.FTZ R2, R202, R3.reuse, -R46 ;  /* 0x00000003ca027223 */ /* 0x090fe8000001082e */
[----:B------:R3:W-:Y:S01]  /*1cb10*/  MUFU.EX2 R73, R2 ;  /* 0x0000000200497308 */ /* 0x0007e20000000800 */
[C---:B-1----:R-:W-:Y:S03]  /*1cb20*/  HMMA.16816.F32 R12, R24.reuse, R32, R12 ;  /* 0x00000020180c723c */ /* 0x042fe6000000180c */
[----:B-----5:R-:W-:Y:S01]  /*1cb30*/  FADD.FTZ R0, R60, R40 ;  /* 0x000000283c007221 */ /* 0x020fe20000010000 */
[-CC-:B------:R-:W-:Y:S01]  /*1cb40*/  FFMA.FTZ R40, R203, R3.reuse, -R46.reuse ;  /* 0x00000003cb287223 */ /* 0x180fe2000001082e */
[----:B------:R-:W-:Y:S02]  /*1cb50*/  FFMA.FTZ R32, R206, R3, -R46 ;  /* 0x00000003ce207223 */ /* 0x000fe4000001082e */
[----:B------:R-:W-:Y:S01]  /*1cb60*/  FADD.FTZ R36, R65, R0 ;  /* 0x0000000041247221 */ /* 0x000fe20000010000 */
[----:B------:R-:W-:Y:S01]  /*1cb70*/  HMMA.16816.F32 R16, R24, R34, R16 ;  /* 0x000000221810723c */ /* 0x000fe20000001810 */
[----:B------:R1:W4:Y:S02]  /*1cb80*/  MUFU.EX2 R65, R40 ;  /* 0x0000002800417308 */ /* 0x0003240000000800 */
[----:B------:R-:W-:Y:S01]  /*1cb90*/  FADD.FTZ R0, R61, R37 ;  /* 0x000000253d007221 */ /* 0x000fe20000010000 */
[----:B------:R-:W-:Y:S01]  /*1cba0*/  F2FP.F16.F32.PACK_AB R24, R70, R59 ;  /* 0x0000003b4618723e */ /* 0x000fe200000000ff */
[----:B---3--:R-:W-:Y:S01]  /*1cbb0*/  FFMA.FTZ R2, R199, R3, -R48 ;  /* 0x00000003c7027223 */ /* 0x008fe20000010830 */
[----:B--2---:R-:W-:Y:S05]  /*1cbc0*/  F2FP.F16.F32.PACK_AB R25, R63, R58 ;  /* 0x0000003a3f19723e */ /* 0x004fea00000000ff */
[----:B------:R-:W-:Y:S10]  /*1cbd0*/  MUFU.EX2 R52, R32 ;  /* 0x0000002000347308 */ /* 0x000ff40000000800 */
[----:B------:R2:W-:Y:S01]  /*1cbe0*/  MUFU.EX2 R61, R2 ;  /* 0x00000002003d7308 */ /* 0x0005e20000000800 */
[----:B-1----:R-:W-:Y:S01]  /*1cbf0*/  FADD.FTZ R40, R64, R36 ;  /* 0x0000002440287221 */ /* 0x002fe20000010000 */
[----:B----4-:R-:W-:Y:S08]  /*1cc00*/  F2FP.F16.F32.PACK_AB R26, R65, R73 ;  /* 0x00000049411a723e */ /* 0x010ff000000000ff */
[----:B------:R-:W1:Y:S01]  /*1cc10*/  MUFU.EX2 R64, R41 ;  /* 0x0000002900407308 */ /* 0x000e620000000800 */
[----:B------:R-:W3:Y:S01]  /*1cc20*/  LDSM.16.MT88.4 R36, [R44+0x2000] ;  /* 0x002000002c24783b */ /* 0x000ee20000004200 */
[----:B--2---:R-:W-:Y:S01]  /*1cc30*/  FADD.FTZ R2, R54, R0 ;  /* 0x0000000036027221 */ /* 0x004fe20000010000 */
[----:B------:R-:W-:Y:S06]  /*1cc40*/  FADD.FTZ R0, R92, R40 ;  /* 0x000000285c007221 */ /* 0x000fec0000010000 */
[----:B------:R-:W2:Y:S01]  /*1cc50*/  LDSM.16.MT88.4 R32, [R45+0x7400] ;  /* 0x007400002d20783b */ /* 0x000ea20000004200 */
[----:B------:R-:W-:Y:S01]  /*1cc60*/  FADD.FTZ R40, R79, R2 ;  /* 0x000000024f287221 */ /* 0x000fe20000010000 */
[-C--:B------:R-:W-:Y:S01]  /*1cc70*/  FFMA.FTZ R2, R216, R3.reuse, -R46 ;  /* 0x00000003d8027223 */ /* 0x080fe2000001082e */
[----:B------:R-:W-:Y:S01]  /*1cc80*/  FADD.FTZ R42, R81, R0 ;  /* 0x00000000512a7221 */ /* 0x000fe20000010000 */
[----:B------:R-:W-:Y:S01]  /*1cc90*/  FFMA.FTZ R0, R204, R3, -R48 ;  /* 0x00000003cc007223 */ /* 0x000fe20000010830 */
[----:B------:R-:W-:Y:S01]  /*1cca0*/  FADD.FTZ R40, R89, R40 ;  /* 0x0000002859287221 */ /* 0x000fe20000010000 */
[----:B------:R4:W5:Y:S01]  /*1ccb0*/  MUFU.EX2 R82, R2 ;  /* 0x0000000200527308 */ /* 0x0009620000000800 */
[----:B-1----:R-:W-:Y:S01]  /*1ccc0*/  F2FP.F16.F32.PACK_AB R27, R64, R61 ;  /* 0x0000003d401b723e */ /* 0x002fe200000000ff */
[----:B------:R-:W-:Y:S01]  /*1ccd0*/  FADD.FTZ R42, R93, R42 ;  /* 0x0000002a5d2a7221 */ /* 0x000fe20000010000 */
[-C--:B------:R-:W-:Y:S07]  /*1cce0*/  FFMA.FTZ R41, R205, R3.reuse, -R48 ;  /* 0x00000003cd297223 */ /* 0x080fee0000010830 */
[----:B------:R1:W-:Y:S01]  /*1ccf0*/  MUFU.EX2 R51, R0 ;  /* 0x0000000000337308 */ /* 0x0003e20000000800 */
[C---:B------:R-:W-:Y:S09]  /*1cd00*/  HMMA.16816.F32 R4, R24.reuse, R28, R4 ;  /* 0x0000001c1804723c */ /* 0x040ff20000001804 */
[----:B------:R5:W2:Y:S01]  /*1cd10*/  MUFU.EX2 R56, R41 ;  /* 0x0000002900387308 */ /* 0x000aa20000000800 */
[----:B------:R-:W-:Y:S01]  /*1cd20*/  FADD.FTZ R29, R94, R42 ;  /* 0x0000002a5e1d7221 */ /* 0x000fe20000010000 */
[-C--:B----4-:R-:W-:Y:S01]  /*1cd30*/  FFMA.FTZ R2, R221, R3.reuse, -R46 ;  /* 0x00000003dd027223 */ /* 0x090fe2000001082e */
[C---:B------:R-:W-:Y:S07]  /*1cd40*/  HMMA.16816.F32 R8, R24.reuse, R30, R8 ;  /* 0x0000001e1808723c */ /* 0x040fee0000001808 */
[----:B------:R4:W-:Y:S01]  /*1cd50*/  MUFU.EX2 R55, R2 ;  /* 0x0000000200377308 */ /* 0x0009e20000000800 */
[----:B-1----:R-:W-:Y:S01]  /*1cd60*/  FADD.FTZ R0, R99, R40 ;  /* 0x0000002863007221 */ /* 0x002fe20000010000 */
[-C--:B------:R-:W-:Y:S03]  /*1cd70*/  FFMA.FTZ R40, R222, R3.reuse, -R46 ;  /* 0x00000003de287223 */ /* 0x080fe6000001082e */
[----:B------:R-:W-:Y:S01]  /*1cd80*/  FADD.FTZ R28, R95, R0 ;  /* 0x000000005f1c7221 */ /* 0x000fe20000010000 */
[C---:B---3--:R-:W-:Y:S04]  /*1cd90*/  HMMA.16816.F32 R12, R24.reuse, R36, R12 ;  /* 0x00000024180c723c */ /* 0x048fe8000000180c */
[----:B------:R1:W3:Y:S01]  /*1cda0*/  MUFU.EX2 R60, R40 ;  /* 0x00000028003c7308 */ /* 0x0002e20000000800 */
[----:B------:R-:W-:Y:S01]  /*1cdb0*/  FADD.FTZ R0, R98, R29 ;  /* 0x0000001d62007221 */ /* 0x000fe20000010000 */
[-C--:B-----5:R-:W-:Y:S01]  /*1cdc0*/  FFMA.FTZ R41, R220, R3.reuse, -R48 ;  /* 0x00000003dc297223 */ /* 0x0a0fe20000010830 */
[-C--:B------:R-:W-:Y:S01]  /*1cdd0*/  FFMA.FTZ R36, R223, R3.reuse, -R46 ;  /* 0x00000003df247223 */ /* 0x080fe2000001082e */
[----:B------:R-:W-:Y:S06]  /*1cde0*/  HMMA.16816.F32 R16, R24, R38, R16 ;  /* 0x000000261810723c */ /* 0x000fec0000001810 */
[----:B------:R5:W-:Y:S01]  /*1cdf0*/  MUFU.EX2 R81, R41 ;  /* 0x0000002900517308 */ /* 0x000be20000000800 */
[----:B----4-:R-:W-:Y:S01]  /*1ce00*/  FFMA.FTZ R2, R207, R3, -R48 ;  /* 0x00000003cf027223 */ /* 0x010fe20000010830 */
[----:B------:R-:W-:Y:S08]  /*1ce10*/  F2FP.F16.F32.PACK_AB R24, R82, R52 ;  /* 0x000000345218723e */ /* 0x000ff000000000ff */
[----:B------:R4:W-:Y:S01]  /*1ce20*/  MUFU.EX2 R50, R36 ;  /* 0x0000002400327308 */ /* 0x0009e20000000800 */
[----:B--2---:R-:W-:Y:S01]  /*1ce30*/  F2FP.F16.F32.PACK_AB R25, R56, R51 ;  /* 0x000000333819723e */ /* 0x004fe200000000ff */
[----:B-1----:R-:W-:Y:S01]  /*1ce40*/  FADD.FTZ R40, R96, R28 ;  /* 0x0000001c60287221 */ /* 0x002fe20000010000 */
[----:B---3--:R-:W-:Y:S07]  /*1ce50*/  F2FP.F16.F32.PACK_AB R26, R60, R55 ;  /* 0x000000373c1a723e */ /* 0x008fee00000000ff */
[----:B------:R1:W2:Y:S01]  /*1ce60*/  MUFU.EX2 R57, R2 ;  /* 0x0000000200397308 */ /* 0x0002a20000000800 */
[----:B------:R-:W3:Y:S01]  /*1ce70*/  LDSM.16.MT88.4 R28, [R44+0x2400] ;  /* 0x002400002c1c783b */ /* 0x000ee20000004200 */
[----:B-----5:R-:W-:Y:S07]  /*1ce80*/  FFMA.FTZ R41, R101, R3, -R48 ;  /* 0x0000000365297223 */ /* 0x020fee0000010830 */
[----:B----4-:R-:W4:Y:S01]  /*1ce90*/  LDSM.16.MT88.4 R36, [R45+0x7800] ;  /* 0x007800002d24783b */ /* 0x010f220000004200 */
[----:B------:R5:W-:Y:S01]  /*1cea0*/  MUFU.EX2 R49, R41 ;  /* 0x0000002900317308 */ /* 0x000be20000000800 */
[----:B-1----:R-:W-:Y:S01]  /*1ceb0*/  FADD.FTZ R2, R47, R0 ;  /* 0x000000002f027221 */ /* 0x002fe20000010000 */
[----:B------:R-:W-:Y:S01]  /*1cec0*/  FADD.FTZ R0, R67, R40 ;  /* 0x0000002843007221 */ /* 0x000fe20000010000 */
[----:B--2---:R-:W-:Y:S02]  /*1ced0*/  F2FP.F16.F32.PACK_AB R27, R81, R57 ;  /* 0x00000039511b723e */ /* 0x004fe400000000ff */
[----:B------:R-:W-:Y:S01]  /*1cee0*/  FADD.FTZ R40, R69, R2 ;  /* 0x0000000245287221 */ /* 0x000fe20000010000 */
[-C--:B------:R-:W-:Y:S01]  /*1cef0*/  FFMA.FTZ R2, R224, R3.reuse, -R46 ;  /* 0x00000003e0027223 */ /* 0x080fe2000001082e */
[----:B------:R-:W-:Y:S01]  /*1cf00*/  FADD.FTZ R42, R68, R0 ;  /* 0x00000000442a7221 */ /* 0x000fe20000010000 */
[-C--:B------:R-:W-:Y:S01]  /*1cf10*/  FFMA.FTZ R0, R100, R3.reuse, -R48 ;  /* 0x0000000364007223 */ /* 0x080fe20000010830 */
[----:B------:R-:W-:Y:S01]  /*1cf20*/  FADD.FTZ R40, R86, R40 ;  /* 0x0000002856287221 */ /* 0x000fe20000010000 */
[C---:B------:R-:W-:Y:S01]  /*1cf30*/  HMMA.16816.F32 R4, R24.reuse, R32, R4 ;  /* 0x000000201804723c */ /* 0x040fe20000001804 */
[----:B------:R1:W2:Y:S02]  /*1cf40*/  MUFU.EX2 R79, R2 ;  /* 0x00000002004f7308 */ /* 0x0002a40000000800 */
[----:B------:R-:W-:Y:S01]  /*1cf50*/  FADD.FTZ R42, R43, R42 ;  /* 0x0000002a2b2a7221 */ /* 0x000fe20000010000 */
[-C--:B-----5:R-:W-:Y:S07]  /*1cf60*/  FFMA.FTZ R41, R105, R3.reuse, -R48 ;  /* 0x0000000369297223 */ /* 0x0a0fee0000010830 */
[----:B------:R5:W4:Y:S01]  /*1cf70*/  MUFU.EX2 R43, R0 ;  /* 0x00000000002b7308 */ /* 0x000b220000000800 */
[----:B------:R-:W-:Y:S01]  /*1cf80*/  FADD.FTZ R33, R91, R42 ;  /* 0x0000002a5b217221 */ /* 0x000fe20000010000 */
[C---:B------:R-:W-:Y:S03]  /*1cf90*/  HMMA.16816.F32 R8, R24.reuse, R34, R8 ;  /* 0x000000221808723c */ /* 0x040fe60000001808 */
[-C--:B-1----:R-:W-:Y:S05]  /*1cfa0*/  FFMA.FTZ R2, R225, R3.reuse, -R46 ;  /* 0x00000003e1027223 */ /* 0x082fea000001082e */
[C---:B---3--:R-:W-:Y:S01]  /*1cfb0*/  HMMA.16816.F32 R12, R24.reuse, R28, R12 ;  /* 0x0000001c180c723c */ /* 0x048fe2000000180c */
[----:B------:R1:W-:Y:S02]  /*1cfc0*/  MUFU.EX2 R54, R2 ;  /* 0x0000000200367308 */ /* 0x0003e40000000800 */
[----:B-----5:R-:W-:Y:S01]  /*1cfd0*/  FADD.FTZ R0, R97, R40 ;  /* 0x0000002861007221 */ /* 0x020fe20000010000 */
[-CC-:B------:R-:W-:Y:S01]  /*1cfe0*/  FFMA.FTZ R40, R226, R3.reuse, -R46.reuse ;  /* 0x00000003e2287223 */ /* 0x180fe2000001082e */
[----:B------:R-:W-:Y:S02]  /*1cff0*/  FFMA.FTZ R28, R227, R3, -R46 ;  /* 0x00000003e31c7223 */ /* 0x000fe4000001082e */
[----:B------:R-:W-:Y:S01]  /*1d000*/  FADD.FTZ R32, R78, R0 ;  /* 0x000000004e207221 */ /* 0x000fe20000010000 */
[----:B------:R-:W-:Y:S03]  /*1d010*/  HMMA.16816.F32 R16, R24, R30, R16 ;  /* 0x0000001e1810723c */ /* 0x000fe60000001810 */
[----:B------:R3:W5:Y:S01]  /*1d020*/  MUFU.EX2 R53, R40 ;  /* 0x0000002800357308 */ /* 0x0007620000000800 */
[----:B------:R-:W-:Y:S01]  /*1d030*/  FADD.FTZ R0, R87, R33 ;  /* 0x0000002157007221 */ /* 0x000fe20000010000 */
[----:B--2---:R-:W-:Y:S08]  /*1d040*/  F2FP.F16.F32.PACK_AB R24, R79, R50 ;  /* 0x000000324f18723e */ /* 0x004ff000000000ff */
[----:B------:R-:W-:Y:S01]  /*1d050*/  MUFU.EX2 R69, R28 ;  /* 0x0000001c00457308 */ /* 0x000fe20000000800 */
[----:B----4-:R-:W-:Y:S01]  /*1d060*/  F2FP.F16.F32.PACK_AB R25, R49, R43 ;  /* 0x0000002b3119723e */ /* 0x010fe200000000ff */
[-C--:B-1----:R-:W-:Y:S08]  /*1d070*/  FFMA.FTZ R2, R104, R3.reuse, -R48 ;  /* 0x0000000368027223 */ /* 0x082ff00000010830 */
[----:B------:R1:W-:Y:S01]  /*1d080*/  MUFU.EX2 R47, R2 ;  /* 0x00000002002f7308 */ /* 0x0003e20000000800 */
[----:B---3--:R-:W-:Y:S01]  /*1d090*/  FADD.FTZ R40, R90, R32 ;  /* 0x000000205a287221 */ /* 0x008fe20000010000 */
[----:B-----5:R-:W-:Y:S01]  /*1d0a0*/  F2FP.F16.F32.PACK_AB R26, R53, R54 ;  /* 0x00000036351a723e */ /* 0x020fe200000000ff */
[----:B------:R-:W2:Y:S01]  /*1d0b0*/  LDSM.16.MT88.4 R32, [R44+0x2800] ;  /* 0x002800002c20783b */ /* 0x000ea20000004200 */
[----:B-1----:R-:W-:Y:S01]  /*1d0c0*/  FADD.FTZ R2, R77, R0 ;  /* 0x000000004d027221 */ /* 0x002fe20000010000 */
[----:B------:R-:W-:Y:S05]  /*1d0d0*/  FADD.FTZ R0, R88, R40 ;  /* 0x0000002858007221 */ /* 0x000fea0000010000 */
[----:B------:R-:W1:Y:S01]  /*1d0e0*/  MUFU.EX2 R77, R41 ;  /* 0x00000029004d7308 */ /* 0x000e620000000800 */
[----:B------:R-:W3:Y:S01]  /*1d0f0*/  LDSM.16.MT88.4 R28, [R45+0x7c00] ;  /* 0x007c00002d1c783b */ /* 0x000ee20000004200 */
[----:B------:R-:W-:Y:S01]  /*1d100*/  FADD.FTZ R40, R72, R2 ;  /* 0x0000000248287221 */ /* 0x000fe20000010000 */
[-C--:B------:R-:W-:Y:S01]  /*1d110*/  FFMA.FTZ R2, R228, R3.reuse, -R46 ;  /* 0x00000003e4027223 */ /* 0x080fe2000001082e */
[----:B------:R-:W-:Y:S01]  /*1d120*/  FADD.FTZ R42, R84, R0 ;  /* 0x00000000542a7221 */ /* 0x000fe20000010000 */
[----:B------:R-:W-:Y:S01]  /*1d130*/  FFMA.FTZ R0, R108, R3, -R48 ;  /* 0x000000036c007223 */ /* 0x000fe20000010830 */
[----:B------:R-:W-:Y:S04]  /*1d140*/  FADD.FTZ R40, R85, R40 ;  /* 0x0000002855287221 */ /* 0x000fe80000010000 */
[----:B------:R4:W5:Y:S01]  /*1d150*/  MUFU.EX2 R78, R2 ;  /* 0x00000002004e7308 */ /* 0x0009620000000800 */
[----:B------:R-:W-:Y:S09]  /*1d160*/  FADD.FTZ R42, R66, R42 ;  /* 0x0000002a422a7221 */ /* 0x000ff20000010000 */
[----:B------:R2:W-:Y:S01]  /*1d170*/  MUFU.EX2 R72, R0 ;  /* 0x0000000000487308 */ /* 0x0005e20000000800 */
[----:B-1----:R-:W-:Y:S01]  /*1d180*/  F2FP.F16.F32.PACK_AB R27, R77, R47 ;  /* 0x0000002f4d1b723e */ /* 0x002fe200000000ff */
[-C--:B------:R-:W-:Y:S08]  /*1d190*/  FFMA.FTZ R41, R109, R3.reuse, -R48 ;  /* 0x000000036d297223 */ /* 0x080ff00000010830 */
[----:B------:R1:W3:Y:S01]  /*1d1a0*/  MUFU.EX2 R68, R41 ;  /* 0x0000002900447308 */ /* 0x0002e20000000800 */
[C---:B------:R-:W-:Y:S03]  /*1d1b0*/  HMMA.16816.F32 R4, R24.reuse, R36, R4 ;  /* 0x000000241804723c */ /* 0x040fe60000001804 */
[-C--:B----4-:R-:W-:Y:S01]  /*1d1c0*/  FFMA.FTZ R2, R229, R3.reuse, -R46 ;  /* 0x00000003e5027223 */ /* 0x090fe2000001082e */
[----:B--2---:R-:W-:Y:S01]  /*1d1d0*/  FADD.FTZ R0, R74, R40 ;  /* 0x000000284a007221 */ /* 0x004fe20000010000 */
[-C--:B------:R-:W-:Y:S01]  /*1d1e0*/  FFMA.FTZ R40, R230, R3.reuse, -R46 ;  /* 0x00000003e6287223 */ /* 0x080fe2000001082e */
[----:B------:R-:W-:Y:S03]  /*1d1f0*/  FADD.FTZ R37, R80, R42 ;  /* 0x0000002a50257221 */ /* 0x000fe60000010000 */
[----:B------:R2:W-:Y:S01]  /*1d200*/  MUFU.EX2 R74, R2 ;  /* 0x00000002004a7308 */ /* 0x0005e20000000800 */
[C---:B------:R-:W-:Y:S09]  /*1d210*/  HMMA.16816.F32 R8, R24.reuse, R38, R8 ;  /* 0x000000261808723c */ /* 0x040ff20000001808 */
[----:B------:R4:W3:Y:S01]  /*1d220*/  MUFU.EX2 R80, R40 ;  /* 0x0000002800507308 */ /* 0x0008e20000000800 */
[----:B------:R-:W-:Y:S01]  /*1d230*/  FADD.FTZ R36, R75, R0 ;  /* 0x000000004b247221 */ /* 0x000fe20000010000 */
[----:B------:R-:W-:Y:S01]  /*1d240*/  FADD.FTZ R0, R83, R37 ;  /* 0x0000002553007221 */ /* 0x000fe20000010000 */
[-C--:B-1----:R-:W-:Y:S01]  /*1d250*/  FFMA.FTZ R41, R113, R3.reuse, -R48 ;  /* 0x0000000371297223 */ /* 0x082fe20000010830 */
[C---:B------:R-:W-:Y:S06]  /*1d260*/  HMMA.16816.F32 R12, R24.reuse, R32, R12 ;  /* 0x00000020180c723c */ /* 0x040fec000000180c */
[----:B------:R1:W-:Y:S01]  /*1d270*/  MUFU.EX2 R66, R41 ;  /* 0x0000002900427308 */ /* 0x0003e20000000800 */
[-C--:B------:R-:W-:Y:S01]  /*1d280*/  FFMA.FTZ R32, R231, R3.reuse, -R46 ;  /* 0x00000003e7207223 */ /* 0x080fe2000001082e */
[----:B--2---:R-:W-:Y:S01]  /*1d290*/  FFMA.FTZ R2, R112, R3, -R48 ;  /* 0x0000000370027223 */ /* 0x004fe20000010830 */
[----:B------:R-:W-:Y:S07]  /*1d2a0*/  HMMA.16816.F32 R16, R24, R34, R16 ;  /* 0x000000221810723c */ /* 0x000fee0000001810 */
[----:B------:R2:W2:Y:S01]  /*1d2b0*/  MUFU.EX2 R67, R2 ;  /* 0x0000000200437308 */ /* 0x0004a20000000800 */
[----:B----4-:R-:W-:Y:S01]  /*1d2c0*/  FADD.FTZ R40, R62, R36 ;  /* 0x000000243e287221 */ /* 0x010fe20000010000 */
[----:B-----5:R-:W-:Y:S01]  /*1d2d0*/  F2FP.F16.F32.PACK_AB R24, R78, R69 ;  /* 0x000000454e18723e */ /* 0x020fe200000000ff */
[----:B------:R-:W4:Y:S01]  /*1d2e0*/  LDSM.16.MT88.4 R36, [R44+0x2c00] ;  /* 0x002c00002c24783b */ /* 0x000f220000004200 */
[----:B---3--:R-:W-:Y:S06]  /*1d2f0*/  F2FP.F16.F32.PACK_AB R25, R68, R72 ;  /* 0x000000484419723e */ /* 0x008fec00000000ff */
[----:B------:R3:W-:Y:S01]  /*1d300*/  MUFU.EX2 R62, R32 ;  /* 0x00000020003e7308 */ /* 0x0007e20000000800 */
[----:B------:R-:W-:Y:S01]  /*1d310*/  F2FP.F16.F32.PACK_AB R26, R80, R74 ;  /* 0x0000004a501a723e */ /* 0x000fe200000000ff */
[----:B-1----:R-:W-:Y:S01]  /*1d320*/  FFMA.FTZ R41, R103, R3, -R48 ;  /* 0x0000000367297223 */ /* 0x002fe20000010830 */
[----:B--2---:R-:W-:Y:S01]  /*1d330*/  FADD.FTZ R2, R76, R0 ;  /* 0x000000004c027221 */ /* 0x004fe20000010000 */
[----:B------:R-:W-:Y:S01]  /*1d340*/  FADD.FTZ R0, R71, R40 ;  /* 0x0000002847007221 */ /* 0x000fe20000010000 */
[----:B------:R-:W-:Y:S02]  /*1d350*/  F2FP.F16.F32.PACK_AB R27, R66, R67 ;  /* 0x00000043421b723e */ /* 0x000fe400000000ff */
[----:B------:R-:W-:Y:S01]  /*1d360*/  FADD.FTZ R40, R59, R2 ;  /* 0x000000023b287221 */ /* 0x000fe20000010000 */
[-C--:B------:R-:W-:Y:S01]  /*1d370*/  FFMA.FTZ R2, R232, R3.reuse, -R46 ;  /* 0x00000003e8027223 */ /* 0x080fe2000001082e */
[----:B------:R-:W-:Y:S01]  /*1d380*/  FADD.FTZ R42, R58, R0 ;  /* 0x000000003a2a7221 */ /* 0x000fe20000010000 */
[-C--:B------:R-:W-:Y:S01]  /*1d390*/  FFMA.FTZ R0, R102, R3.reuse, -R48 ;  /* 0x0000000366007223 */ /* 0x080fe20000010830 */
[----:B------:R-:W-:Y:S01]  /*1d3a0*/  FADD.FTZ R40, R70, R40 ;  /* 0x0000002846287221 */ /* 0x000fe20000010000 */
[C---:B------:R-:W-:Y:S01]  /*1d3b0*/  HMMA.16816.F32 R4, R24.reuse, R28, R4 ;  /* 0x0000001c1804723c */ /* 0x040fe20000001804 */
[----:B------:R1:W2:Y:S01]  /*1d3c0*/  MUFU.EX2 R76, R2 ;  /* 0x00000002004c7308 */ /* 0x0002a20000000800 */
[----:B---3--:R-:W3:Y:S01]  /*1d3d0*/  LDSM.16.MT88.4 R32, [R45+0x8000] ;  /* 0x008000002d20783b */ /* 0x008ee20000004200 */
[----:B------:R-:W-:Y:S08]  /*1d3e0*/  FADD.FTZ R42, R63, R42 ;  /* 0x0000002a3f2a7221 */ /* 0x000ff00000010000 */
[----:B------:R5:W-:Y:S01]  /*1d3f0*/  MUFU.EX2 R71, R0 ;  /* 0x0000000000477308 */ /* 0x000be20000000800 */
[----:B------:R-:W-:Y:S01]  /*1d400*/  FADD.FTZ R29, R61, R42 ;  /* 0x0000002a3d1d7221 */ /* 0x000fe20000010000 */
[C---:B------:R-:W-:Y:S08]  /*1d410*/  HMMA.16816.F32 R8, R24.reuse, R30, R8 ;  /* 0x0000001e1808723c */ /* 0x040ff00000001808 */
[----:B------:R2:W3:Y:S01]  /*1d420*/  MUFU.EX2 R70, R41 ;  /* 0x0000002900467308 */ /* 0x0004e20000000800 */
[-C--:B-1----:R-:W-:Y:S01]  /*1d430*/  FFMA.FTZ R2, R233, R3.reuse, -R46 ;  /* 0x00000003e9027223 */ /* 0x082fe2000001082e */
[----:B-----5:R-:W-:Y:S01]  /*1d440*/  FADD.FTZ R0, R73, R40 ;  /* 0x0000002849007221 */ /* 0x020fe20000010000 */
[-C--:B------:R-:W-:Y:S01]  /*1d450*/  FFMA.FTZ R40, R234, R3.reuse, -R46 ;  /* 0x00000003ea287223 */ /* 0x080fe2000001082e */
[C---:B----4-:R-:W-:Y:S06]  /*1d460*/  HMMA.16816.F32 R12, R24.reuse, R36, R12 ;  /* 0x00000024180c723c */ /* 0x050fec000000180c */
[----:B------:R1:W-:Y:S01]  /*1d470*/  MUFU.EX2 R73, R2 ;  /* 0x0000000200497308 */ /* 0x0003e20000000800 */
[----:B------:R-:W-:Y:S01]  /*1d480*/  FADD.FTZ R28, R65, R0 ;  /* 0x00000000411c7221 */ /* 0x000fe20000010000 */
[----:B------:R-:W-:Y:S08]  /*1d490*/  FADD.FTZ R0, R64, R29 ;  /* 0x0000001d40007221 */ /* 0x000ff00000010000 */
[----:B------:R4:W5:Y:S01]  /*1d4a0*/  MUFU.EX2 R75, R40 ;  /* 0x00000028004b7308 */ /* 0x0009620000000800 */
[-C--:B--2---:R-:W-:Y:S01]  /*1d4b0*/  FFMA.FTZ R41, R107, R3.reuse, -R48 ;  /* 0x000000036b297223 */ /* 0x084fe20000010830 */
[----:B------:R-:W-:Y:S01]  /*1d4c0*/  FFMA.FTZ R36, R235, R3, -R46 ;  /* 0x00000003eb247223 */ /* 0x000fe2000001082e */
[----:B------:R-:W-:Y:S07]  /*1d4d0*/  HMMA.16816.F32 R16, R24, R38, R16 ;  /* 0x000000261810723c */ /* 0x000fee0000001810 */
[----:B------:R2:W-:Y:S01]  /*1d4e0*/  MUFU.EX2 R65, R41 ;  /* 0x0000002900417308 */ /* 0x0005e20000000800 */
[----:B------:R-:W-:Y:S02]  /*1d4f0*/  F2FP.F16.F32.PACK_AB R24, R76, R62 ;  /* 0x0000003e4c18723e */ /* 0x000fe400000000ff */
[----:B---3--:R-:W-:Y:S07]  /*1d500*/  F2FP.F16.F32.PACK_AB R25, R70, R71 ;  /* 0x000000474619723e */ /* 0x008fee00000000ff */
[----:B------:R3:W-:Y:S01]  /*1d510*/  MUFU.EX2 R61, R36 ;  /* 0x00000024003d7308 */ /* 0x0007e20000000800 */
[----:B-1----:R-:W-:Y:S09]  /*1d520*/  FFMA.FTZ R2, R106, R3, -R48 ;  /* 0x000000036a027223 */ /* 0x002ff20000010830 */
[----:B------:R1:W1:Y:S01]  /*1d530*/  MUFU.EX2 R64, R2 ;  /* 0x0000000200407308 */ /* 0x0002620000000800 */
[----:B----4-:R-:W-:Y:S01]  /*1d540*/  FADD.FTZ R40, R52, R28 ;  /* 0x0000001c34287221 */ /* 0x010fe20000010000 */
[----:B-----5:R-:W-:Y:S01]  /*1d550*/  F2FP.F16.F32.PACK_AB R26, R75, R73 ;  /* 0x000000494b1a723e */ /* 0x020fe200000000ff */
[----:B------:R-:W4:Y:S01]  /*1d560*/  LDSM.16.MT88.4 R28, [R44+0x3000] ;  /* 0x003000002c1c783b */ /* 0x000f220000004200 */
[-C--:B--2---:R-:W-:Y:S07]  /*1d570*/  FFMA.FTZ R41, R111, R3.reuse, -R48 ;  /* 0x000000036f297223 */ /* 0x084fee0000010830 */
[----:B---3--:R-:W2:Y:S01]  /*1d580*/  LDSM.16.MT88.4 R36, [R45+0x8400] ;  /* 0x008400002d24783b */ /* 0x008ea20000004200 */
[----:B-1----:R-:W-:Y:S01]  /*1d590*/  FADD.FTZ R2, R51, R0 ;  /* 0x0000000033027221 */ /* 0x002fe20000010000 */
[----:B------:R-:W-:Y:S01]  /*1d5a0*/  FADD.FTZ R0, R82, R40 ;  /* 0x0000002852007221 */ /* 0x000fe20000010000 */
[----:B------:R-:W-:Y:S02]  /*1d5b0*/  F2FP.F16.F32.PACK_AB R27, R65, R64 ;  /* 0x00000040411b723e */ /* 0x000fe400000000ff */
[----:B------:R-:W-:Y:S01]  /*1d5c0*/  FADD.FTZ R40, R56, R2 ;  /* 0x0000000238287221 */ /* 0x000fe20000010000 */
[----:B------:R-:W-:Y:S01]  /*1d5d0*/  FADD.FTZ R42, R55, R0 ;  /* 0x00000000372a7221 */ /* 0x000fe20000010000 */
[-C--:B------:R-:W-:Y:S01]  /*1d5e0*/  FFMA.FTZ R0, R110, R3.reuse, -R48 ;  /* 0x000000036e007223 */ /* 0x080fe20000010830 */
[-C--:B------:R-:W-:Y:S01]  /*1d5f0*/  FFMA.FTZ R2, R236, R3.reuse, -R46 ;  /* 0x00000003ec027223 */ /* 0x080fe2000001082e */
[----:B------:R-:W-:Y:S01]  /*1d600*/  FADD.FTZ R40, R57, R40 ;  /* 0x0000002839287221 */ /* 0x000fe20000010000 */
[C---:B------:R-:W-:Y:S01]  /*1d610*/  HMMA.16816.F32 R4, R24.reuse, R32, R4 ;  /* 0x000000201804723c */ /* 0x040fe20000001804 */
[----:B------:R1:W-:Y:S02]  /*1d620*/  MUFU.EX2 R59, R0 ;  /* 0x00000000003b7308 */ /* 0x0003e40000000800 */
[----:B------:R-:W-:Y:S08]  /*1d630*/  FADD.FTZ R42, R60, R42 ;  /* 0x0000002a3c2a7221 */ /* 0x000ff00000010000 */
[----:B------:R3:W5:Y:S01]  /*1d640*/  MUFU.EX2 R63, R2 ;  /* 0x00000002003f7308 */ /* 0x0007620000000800 */
[----:B------:R-:W-:Y:S01]  /*1d650*/  FADD.FTZ R33, R50, R42 ;  /* 0x0000002a32217221 */ /* 0x000fe20000010000 */
[C---:B------:R-:W-:Y:S08]  /*1d660*/  HMMA.16816.F32 R8, R24.reuse, R34, R8 ;  /* 0x000000221808723c */ /* 0x040ff00000001808 */
[----:B------:R5:W2:Y:S01]  /*1d670*/  MUFU.EX2 R57, R41 ;  /* 0x0000002900397308 */ /* 0x000aa20000000800 */
[-C--:B------:R-:W-:Y:S01]  /*1d680*/  FFMA.FTZ R42, R124, R3.reuse, -R46 ;  /* 0x000000037c2a7223 */ /* 0x080fe2000001082e */
[----:B-1----:R-:W-:Y:S01]  /*1d690*/  FADD.FTZ R0, R81, R40 ;  /* 0x0000002851007221 */ /* 0x002fe20000010000 */
[-CC-:B------:R-:W-:Y:S07]  /*1d6a0*/  FFMA.FTZ R40, R237, R3.reuse, -R46.reuse ;  /* 0x00000003ed287223 */ /* 0x180fee000001082e */
[----:B------:R-:W-:Y:S01]  /*1d6b0*/  MUFU.EX2 R42, R42 ;  /* 0x0000002a002a7308 */ /* 0x000fe20000000800 */
[-C--:B---3--:R-:W-:Y:S01]  /*1d6c0*/  FFMA.FTZ R2, R238, R3.reuse, -R46 ;  /* 0x00000003ee027223 */ /* 0x088fe2000001082e */
[C---:B----4-:R-:W-:Y:S08]  /*1d6d0*/  HMMA.16816.F32 R12, R24.reuse, R28, R12 ;  /* 0x0000001c180c723c */ /* 0x050ff0000000180c */
[----:B------:R1:W-:Y:S01]  /*1d6e0*/  MUFU.EX2 R58, R40 ;  /* 0x00000028003a7308 */ /* 0x0003e20000000800 */
[----:B------:R-:W-:Y:S01]  /*1d6f0*/  FADD.FTZ R32, R43, R0 ;  /* 0x000000002b207221 */ /* 0x000fe20000010000 */
[-C--:B------:R-:W-:Y:S08]  /*1d700*/  FFMA.FTZ R0, R114, R3.reuse, -R48 ;  /* 0x0000000372007223 */ /* 0x080ff00000010830 */
[----:B------:R3:W4:Y:S01]  /*1d710*/  MUFU.EX2 R60, R2 ;  /* 0x00000002003c7308 */ /* 0x0007220000000800 */
[----:B------:R-:W-:Y:S01]  /*1d720*/  FFMA.FTZ R28, R117, R3, -R46 ;  /* 0x00000003751c7223 */ /* 0x000fe2000001082e */
[----:B-----5:R-:W-:Y:S01]  /*1d730*/  FADD.FTZ R41, R49, R32 ;  /* 0x0000002031297221 */ /* 0x020fe20000010000 */
[----:B------:R-:W-:Y:S07]  /*1d740*/  HMMA.16816.F32 R16, R24, R30, R16 ;  /* 0x0000001e1810723c */ /* 0x000fee0000001810 */
[----:B------:R5:W-:Y:S01]  /*1d750*/  MUFU.EX2 R56, R0 ;  /* 0x0000000000387308 */ /* 0x000be20000000800 */
[----:B------:R-:W-:Y:S01]  /*1d760*/  F2FP.F16.F32.PACK_AB R24, R63, R61 ;  /* 0x0000003d3f18723e */ /* 0x000fe200000000ff */
[----:B------:R-:W-:Y:S08]  /*1d770*/  FADD.FTZ R41, R47, R41 ;  /* 0x000000292f297221 */ /* 0x000ff00000010000 */
[----:B------:R5:W-:Y:S01]  /*1d780*/  MUFU.EX2 R52, R28 ;  /* 0x0000001c00347308 */ /* 0x000be20000000800 */
[----:B--2---:R-:W-:Y:S01]  /*1d790*/  F2FP.F16.F32.PACK_AB R25, R57, R59 ;  /* 0x0000003b3919723e */ /* 0x004fe200000000ff */
[-C--:B-1----:R-:W-:Y:S01]  /*1d7a0*/  FFMA.FTZ R40, R115, R3.reuse, -R48 ;  /* 0x0000000373287223 */ /* 0x082fe20000010830 */
[----:B---3--:R-:W-:Y:S07]  /*1d7b0*/  FADD.FTZ R2, R79, R33 ;  /* 0x000000214f027221 */ /* 0x008fee0000010000 */
[----:B------:R1:W2:Y:S01]  /*1d7c0*/  MUFU.EX2 R55, R40 ;  /* 0x0000002800377308 */ /* 0x0002a20000000800 */
[----:B------:R-:W3:Y:S01]  /*1d7d0*/  LDSM.16.MT88.4 R32, [R44+0x3400] ;  /* 0x003400002c20783b */ /* 0x000ee20000004200 */
[----:B----4-:R-:W-:Y:S01]  /*1d7e0*/  F2FP.F16.F32.PACK_AB R26, R58, R60 ;  /* 0x0000003c3a1a723e */ /* 0x010fe200000000ff */
[-C--:B-----5:R-:W-:Y:S01]  /*1d7f0*/  FFMA.FTZ R0, R116, R3.reuse, -R46 ;  /* 0x0000000374007223 */ /* 0x0a0fe2000001082e */
[----:B------:R-:W-:Y:S06]  /*1d800*/  FADD.FTZ R2, R54, R2 ;  /* 0x0000000236027221 */ /* 0x000fec0000010000 */
[----:B------:R4:W5:Y:S01]  /*1d810*/  MUFU.EX2 R54, R0 ;  /* 0x0000000000367308 */ /* 0x0009620000000800 */
[----:B------:R-:W5:Y:S01]  /*1d820*/  LDSM.16.MT88.4 R28, [R45+0x8800] ;  /* 0x008800002d1c783b */ /* 0x000f620000004200 */
[----:B-1----:R-:W-:Y:S01]  /*1d830*/  FADD.FTZ R40, R53, R2 ;  /* 0x0000000235287221 */ /* 0x002fe20000010000 */
[-C--:B------:R-:W-:Y:S01]  /*1d840*/  FFMA.FTZ R2, R119, R3.reuse, -R48 ;  /* 0x0000000377027223 */ /* 0x080fe20000010830 */
[----:B--2---:R-:W-:Y:S02]  /*1d850*/  F2FP.F16.F32.PACK_AB R27, R55, R56 ;  /* 0x00000038371b723e */ /* 0x004fe400000000ff */
[----:B------:R-:W-:Y:S04]  /*1d860*/  FADD.FTZ R40, R69, R40 ;  /* 0x0000002845287221 */ /* 0x000fe80000010000 */
[----:B------:R1:W-:Y:S01]  /*1d870*/  MUFU.EX2 R53, R2 ;  /* 0x0000000200357308 */ /* 0x0003e20000000800 */
[-CC-:B----4-:R-:W-:Y:S01]  /*1d880*/  FFMA.FTZ R0, R118, R3.reuse, -R48.reuse ;  /* 0x0000000376007223 */ /* 0x190fe20000010830 */
[C---:B------:R-:W-:Y:S08]  /*1d890*/  HMMA.16816.F32 R4, R24.reuse, R36, R4 ;  /* 0x000000241804723c */ /* 0x040ff00000001804 */
[----:B------:R2:W4:Y:S01]  /*1d8a0*/  MUFU.EX2 R51, R0 ;  /* 0x0000000000337308 */ /* 0x0005220000000800 */
[-C--:B------:R-:W-:Y:S01]  /*1d8b0*/  FFMA.FTZ R37, R122, R3.reuse, -R48 ;  /* 0x000000037a257223 */ /* 0x080fe20000010830 */
[----:B------:R-:W-:Y:S08]  /*1d8c0*/  FADD.FTZ R36, R78, R40 ;  /* 0x000000284e247221 */ /* 0x000ff00000010000 */
[----:B------:R-:W-:Y:S01]  /*1d8d0*/  MUFU.EX2 R43, R37 ;  /* 0x00000025002b7308 */ /* 0x000fe20000000800 */
[C---:B------:R-:W-:Y:S03]  /*1d8e0*/  HMMA.16816.F32 R8, R24.reuse, R38, R8 ;  /* 0x000000261808723c */ /* 0x040fe60000001808 */
[-CC-:B-1----:R-:W-:Y:S06]  /*1d8f0*/  FFMA.FTZ R2, R121, R3.reuse, -R46.reuse ;  /* 0x0000000379027223 */ /* 0x182fec000001082e */
[----:B------:R1:W-:Y:S01]  /*1d900*/  MUFU.EX2 R49, R2 ;  /* 0x0000000200317308 */ /* 0x0003e20000000800 */
[----:B--2---:R-:W-:Y:S01]  /*1d910*/  FADD.FTZ R0, R77, R41 ;  /* 0x000000294d007221 */ /* 0x004fe20000010000 */
[-C--:B------:R-:W-:Y:S01]  /*1d920*/  FFMA.FTZ R41, R120, R3.reuse, -R46 ;  /* 0x0000000378297223 */ /* 0x080fe2000001082e */
[C---:B---3--:R-:W-:Y:S07]  /*1d930*/  HMMA.16816.F32 R12, R24.reuse, R32, R12 ;  /* 0x00000020180c723c */ /* 0x048fee000000180c */
[----:B------:R2:W3:Y:S01]  /*1d940*/  MUFU.EX2 R50, R41 ;  /* 0x0000002900327308 */ /* 0x0004e20000000800 */
[----:B------:R-:W-:Y:S01]  /*1d950*/  FADD.FTZ R0, R72, R0 ;  /* 0x0000000048007221 */ /* 0x000fe20000010000 */
[-C--:B------:R-:W-:Y:S01]  /*1d960*/  FFMA.FTZ R32, R126, R3.reuse, -R48 ;  /* 0x000000037e207223 */ /* 0x080fe20000010830 */
[----:B------:R-:W-:Y:S07]  /*1d970*/  HMMA.16816.F32 R16, R24, R34, R16 ;  /* 0x000000221810723c */ /* 0x000fee0000001810 */
[----:B------:R-:W-:Y:S01]  /*1d980*/  MUFU.EX2 R34, R32 ;  /* 0x0000002000227308 */ /* 0x000fe20000000800 */
[----:B------:R-:W-:Y:S01]  /*1d990*/  FADD.FTZ R40, R68, R0 ;  /* 0x0000000044287221 */ /* 0x000fe20000010000 */
[-C--:B------:R-:W-:Y:S01]  /*1d9a0*/  FFMA.FTZ R0, R123, R3.reuse, -R48 ;  /* 0x000000037b007223 */ /* 0x080fe20000010830 */
[----:B-1----:R-:W-:Y:S01]  /*1d9b0*/  FFMA.FTZ R2, R125, R3, -R46 ;  /* 0x000000037d027223 */ /* 0x002fe2000001082e */
[----:B-----5:R-:W-:Y:S01]  /*1d9c0*/  F2FP.F16.F32.PACK_AB R24, R52, R54 ;  /* 0x000000363418723e */ /* 0x020fe200000000ff */
[----:B------:R-:W-:Y:S05]  /*1d9d0*/  FADD.FTZ R40, R67, R40 ;  /* 0x0000002843287221 */ /* 0x000fea0000010000 */
[----:B------:R1:W5:Y:S01]  /*1d9e0*/  MUFU.EX2 R47, R0 ;  /* 0x00000000002f7308 */ /* 0x0003620000000800 */
[----:B--2---:R-:W-:Y:S01]  /*1d9f0*/  FADD.FTZ R41, R74, R36 ;  /* 0x000000244a297221 */ /* 0x004fe20000010000 */
[----:B----4-:R-:W-:Y:S01]  /*1da00*/  F2FP.F16.F32.PACK_AB R25, R53, R51 ;  /* 0x000000333519723e */ /* 0x010fe200000000ff */
[----:B------:R-:W2:Y:S01]  /*1da10*/  LDSM.16.MT88.4 R36, [R44+0x3800] ;  /* 0x003800002c24783b */ /* 0x000ea20000004200 */
[----:B---3--:R-:W-:Y:S01]  /*1da20*/  F2FP.F16.F32.PACK_AB R26, R49, R50 ;  /* 0x00000032311a723e */ /* 0x008fe200000000ff */
[----:B------:R-:W-:Y:S01]  /*1da30*/  FADD.FTZ R40, R66, R40 ;  /* 0x0000002842287221 */ /* 0x000fe20000010000 */
[----:B-1----:R-:W-:Y:S01]  /*1da40*/  FADD.FTZ R0, R80, R41 ;  /* 0x0000002950007221 */ /* 0x002fe20000010000 */
[----:B-----5:R-:W-:Y:S03]  /*1da50*/  F2FP.F16.F32.PACK_AB R27, R47, R43 ;  /* 0x0000002b2f1b723e */ /* 0x020fe600000000ff */
[----:B------:R1:W3:Y:S01]  /*1da60*/  MUFU.EX2 R41, R2 ;  /* 0x0000000200297308 */ /* 0x0002e20000000800 */
[----:B------:R-:W-:Y:S01]  /*1da70*/  FADD.FTZ R33, R62, R0 ;  /* 0x000000003e217221 */ /* 0x000fe20000010000 */
[-CC-:B------:R-:W-:Y:S01]  /*1da80*/  FFMA.FTZ R0, R127, R3.reuse, -R48.reuse ;  /* 0x000000037f007223 */ /* 0x180fe20000010830 */
[-C--:B------:R-:W-:Y:S01]  /*1da90*/  FFMA.FTZ R48, R23, R3.reuse, -R48 ;  /* 0x0000000317307223 */ /* 0x080fe20000010830 */
[C---:B------:R-:W-:Y:S06]  /*1daa0*/  HMMA.16816.F32 R4, R24.reuse, R28, R4 ;  /* 0x0000001c1804723c */ /* 0x040fec0000001804 */
[----:B------:R4:W5:Y:S01]  /*1dab0*/  MUFU.EX2 R35, R0 ;  /* 0x0000000000237308 */ /* 0x0009620000000800 */
[----:B------:R-:W-:Y:S09]  /*1dac0*/  FADD.FTZ R32, R76, R33 ;  /* 0x000000214c207221 */ /* 0x000ff20000010000 */
[----:B------:R-:W2:Y:S01]  /*1dad0*/  MUFU.EX2 R48, R48 ;  /* 0x0000003000307308 */ /* 0x000ea20000000800 */
[C---:B------:R-:W-:Y:S01]  /*1dae0*/  HMMA.16816.F32 R8, R24.reuse, R30, R8 ;  /* 0x0000001e1808723c */ /* 0x040fe20000001808 */
[----:B------:R-:W2:Y:S02]  /*1daf0*/  LDSM.16.MT88.4 R28, [R44+0x3c00] ;  /* 0x003c00002c1c783b */ /* 0x000ea40000004200 */
[-CC-:B-1----:R-:W-:Y:S01]  /*1db00*/  FFMA.FTZ R2, R128, R3.reuse, -R46.reuse ;  /* 0x0000000380027223 */ /* 0x182fe2000001082e */
[----:B------:R-:W-:Y:S01]  /*1db10*/  FFMA.FTZ R46, R129, R3, -R46 ;  /* 0x00000003812e7223 */ /* 0x000fe2000001082e */
[----:B---3--:R-:W-:Y:S04]  /*1db20*/  F2FP.F16.F32.PACK_AB R148, R41, R42 ;  /* 0x0000002a2994723e */ /* 0x008fe800000000ff */
[----:B------:R1:W-:Y:S01]  /*1db30*/  MUFU.EX2 R33, R2 ;  /* 0x0000000200217308 */ /* 0x0003e20000000800 */
[----:B----4-:R-:W-:Y:S01]  /*1db40*/  FADD.FTZ R0, R71, R40 ;  /* 0x0000002847007221 */ /* 0x010fe20000010000 */
[----:B-----5:R-:W-:Y:S08]  /*1db50*/  F2FP.F16.F32.PACK_AB R149, R35, R34 ;  /* 0x000000222395723e */ /* 0x020ff000000000ff */
[----:B------:R-:W3:Y:S01]  /*1db60*/  MUFU.EX2 R46, R46 ;  /* 0x0000002e002e7308 */ /* 0x000ee20000000800 */
[----:B------:R-:W-:Y:S01]  /*1db70*/  FADD.FTZ R0, R70, R0 ;  /* 0x0000000046007221 */ /* 0x000fe20000010000 */
[C---:B--2---:R-:W-:Y:S03]  /*1db80*/  HMMA.16816.F32 R12, R24.reuse, R36, R12 ;  /* 0x00000024180c723c */ /* 0x044fe6000000180c */
[----:B------:R-:W-:Y:S01]  /*1db90*/  FADD.FTZ R0, R64, R0 ;  /* 0x0000000040007221 */ /* 0x000fe20000010000 */
[----:B------:R-:W-:Y:S03]  /*1dba0*/  F2FP.F16.F32.PACK_AB R151, R48, R22 ;  /* 0x000000163097723e */ /* 0x000fe600000000ff */
[----:B------:R-:W-:Y:S01]  /*1dbb0*/  FADD.FTZ R0, R65, R0 ;  /* 0x0000000041007221 */ /* 0x000fe20000010000 */
[----:B------:R-:W-:Y:S03]  /*1dbc0*/  HMMA.16816.F32 R16, R24, R38, R16 ;  /* 0x000000261810723c */ /* 0x000fe60000001810 */
[----:B-1----:R-:W-:Y:S01]  /*1dbd0*/  FADD.FTZ R2, R73, R32 ;  /* 0x0000002049027221 */ /* 0x002fe20000010000 */
[----:B---3--:R-:W-:Y:S01]  /*1dbe0*/  F2FP.F16.F32.PACK_AB R150, R46, R33 ;  /* 0x000000212e96723e */ /* 0x008fe200000000ff */
[----:B------:R-:W-:Y:S02]  /*1dbf0*/  FADD.FTZ R0, R59, R0 ;  /* 0x000000003b007221 */ /* 0x000fe40000010000 */
[----:B------:R-:W-:Y:S04]  /*1dc00*/  FADD.FTZ R2, R75, R2 ;  /* 0x000000024b027221 */ /* 0x000fe80000010000 */
[C---:B------:R-:W-:Y:S05]  /*1dc10*/  HMMA.16816.F32 R136, R148.reuse, R140, R4 ;  /* 0x0000008c9488723c */ /* 0x040fea0000001804 */
[----:B------:R-:W-:Y:S03]  /*1dc20*/  FADD.FTZ R2, R61, R2 ;  /* 0x000000023d027221 */ /* 0x000fe60000010000 */
[C---:B------:R-:W-:Y:S03]  /*1dc30*/  HMMA.16816.F32 R140, R148.reuse, R142, R8 ;  /* 0x0000008e948c723c */ /* 0x040fe60000001808 */
[----:B------:R-:W-:Y:S01]  /*1dc40*/  FADD.FTZ R3, R63, R2 ;  /* 0x000000023f037221 */ /* 0x000fe20000010000 */
[----:B------:R-:W-:Y:S03]  /*1dc50*/  FADD.FTZ R2, R57, R0 ;  /* 0x0000000039027221 */ /* 0x000fe60000010000 */
[----:B------:R-:W-:Y:S01]  /*1dc60*/  FADD.FTZ R0, R60, R3 ;  /* 0x000000033c007221 */ /* 0x000fe20000010000 */
[----:B------:R-:W-:Y:S01]  /*1dc70*/  FADD.FTZ R2, R56, R2 ;  /* 0x0000000238027221 */ /* 0x000fe20000010000 */
[C---:B------:R-:W-:Y:S03]  /*1dc80*/  HMMA.16816.F32 R144, R148.reuse, R28, R12 ;  /* 0x0000001c9490723c */ /* 0x040fe6000000180c */
        /* <DEDUP_REMOVED lines=20> */
.L_x_1894:
        /* <DEDUP_REMOVED lines=10> */
.L_x_1911:
[----:B------:R-:W2:Y:S01]  /*1de70*/  S2R R30, SR_TID.X ;  /* 0x00000000001e7919 */ /* 0x000ea20000002100 */
[----:B----4-:R-:W-:Y:S01]  /*1de80*/  FADD.FTZ R13, R2, R3 ;  /* 0x00000003020d7221 */ /* 0x010fe20000010000 */
[----:B------:R-:W4:Y:S01]  /*1de90*/  S2R R4, SR_CgaCtaId ;  /* 0x0000000000047919 */ /* 0x000f220000008800 */
[----:B------:R-:W3:Y:S01]  /*1dea0*/  MUFU.RCP R0, R14 ;  /* 0x0000000e00007308 */ /* 0x000ee20000001000 */
[----:B------:R-:W4:Y:S01]  /*1deb0*/  LDL R19, [R1+0x18] ;  /* 0x0000180001137983 */ /* 0x000f220000100800 */
[----:B------:R-:W-:Y:S02]  /*1dec0*/  FSETP.NE.FTZ.AND P3, PT, R14, RZ, PT ;  /* 0x000000ff0e00720b */ /* 0x000fe40003f75000 */
[----:B------:R-:W-:-:S04]  /*1ded0*/  FSETP.NE.FTZ.AND P2, PT, R13, RZ, PT ;  /* 0x000000ff0d00720b */ /* 0x000fc80003f55000 */
[----:B------:R-:W1:Y:S01]  /*1dee0*/  MUFU.RCP R3, R13 ;  /* 0x0000000d00037308 */ /* 0x000e620000001000 */
[----:B------:R-:W-:Y:S02]  /*1def0*/  LOP3.LUT R210, R251, R210, RZ, 0xfc, !PT ;  /* 0x000000d2fbd27212 */ /* 0x000fe400078efcff */
[----:B------:R-:W-:Y:S02]  /*1df00*/  MOV R16, 0x400 ;  /* 0x0000040000107802 */ /* 0x000fe40000000f00 */
[----:B---3--:R-:W-:-:S05]  /*1df10*/  FSEL R2, R0, 1, P3 ;  /* 0x3f80000000027808 */ /* 0x008fca0001800000 */
[C---:B------:R-:W-:Y:S01]  /*1df20*/  FMUL.FTZ R136, R2.reuse, R136 ;  /* 0x0000008802887220 */ /* 0x040fe20000410000 */
[C---:B------:R-:W-:Y:S01]  /*1df30*/  FMUL.FTZ R140, R2.reuse, R140 ;  /* 0x0000008c028c7220 */ /* 0x040fe20000410000 */
[C---:B------:R-:W-:Y:S01]  /*1df40*/  FMUL.FTZ R11, R2.reuse, R141 ;  /* 0x0000008d020b7220 */ /* 0x040fe20000410000 */
[----:B-1----:R-:W-:Y:S01]  /*1df50*/  FSEL R0, R3, 1, P2 ;  /* 0x3f80000003007808 */ /* 0x002fe20001000000 */
[----:B------:R-:W-:Y:S01]  /*1df60*/  FMUL.FTZ R144, R2, R144 ;  /* 0x0000009002907220 */ /* 0x000fe20000410000 */
[----:B--2---:R-:W-:Y:S01]  /*1df70*/  SHF.L.U32 R31, R30, 0x3, RZ ;  /* 0x000000031e1f7819 */ /* 0x004fe200000006ff */
[----:B------:R-:W-:Y:S01]  /*1df80*/  FMUL.FTZ R9, R2, R145 ;  /* 0x0000009102097220 */ /* 0x000fe20000410000 */
[----:B------:R-:W-:Y:S01]  /*1df90*/  SHF.L.U32 R17, R30, 0x2, RZ ;  /* 0x000000021e117819 */ /* 0x000fe200000006ff */
[C---:B------:R-:W-:Y:S01]  /*1dfa0*/  FMUL.FTZ R138, R0.reuse, R138 ;  /* 0x0000008a008a7220 */ /* 0x040fe20000410000 */
[----:B------:R-:W-:Y:S01]  /*1dfb0*/  LOP3.LUT R12, R31, 0xc0, RZ, 0xc0, !PT ;  /* 0x000000c01f0c7812 */ /* 0x000fe200078ec0ff */
[C---:B------:R-:W-:Y:S01]  /*1dfc0*/  FMUL.FTZ R3, R0.reuse, R139 ;  /* 0x0000008b00037220 */ /* 0x040fe20000410000 */
[C---:B------:R-:W-:Y:S01]  /*1dfd0*/  FMUL.FTZ R142, R0.reuse, R142 ;  /* 0x0000008e008e7220 */ /* 0x040fe20000410000 */
[C---:B------:R-:W-:Y:S01]  /*1dfe0*/  FMUL.FTZ R10, R0.reuse, R143 ;  /* 0x0000008f000a7220 */ /* 0x040fe20000410000 */
[C---:B------:R-:W-:Y:S01]  /*1dff0*/  FMUL.FTZ R146, R0.reuse, R146 ;  /* 0x0000009200927220 */ /* 0x040fe20000410000 */
[C---:B------:R-:W-:Y:S01]  /*1e000*/  FMUL.FTZ R8, R0.reuse, R147 ;  /* 0x0000009300087220 */ /* 0x040fe20000410000 */
[C---:B------:R-:W-:Y:S01]  /*1e010*/  FMUL.FTZ R150, R0.reuse, R150 ;  /* 0x0000009600967220 */ /* 0x040fe20000410000 */
[----:B------:R-:W-:Y:S01]  /*1e020*/  FMUL.FTZ R6, R0, R151 ;  /* 0x0000009700067220 */ /* 0x000fe20000410000 */
[----:B------:R-:W-:Y:S01]  /*1e030*/  LOP3.LUT R0, R210, 0x20, R31, 0xf8, !PT ;  /* 0x00000020d2007812 */ /* 0x000fe200078ef81f */
[----:B------:R-:W-:Y:S01]  /*1e040*/  FMUL.FTZ R148, R2, R148 ;  /* 0x0000009402947220 */ /* 0x000fe20000410000 */
[----:B------:R-:W-:Y:S01]  /*1e050*/  LOP3.LUT R12, R12, 0x18, R30, 0xf8, !PT ;  /* 0x000000180c0c7812 */ /* 0x000fe200078ef81e */
[----:B------:R-:W-:Y:S01]  /*1e060*/  FMUL.FTZ R7, R2, R149 ;  /* 0x0000009502077220 */ /* 0x000fe20000410000 */
[----:B----4-:R-:W-:Y:S01]  /*1e070*/  LEA R16, R4, R16, 0x18 ;  /* 0x0000001004107211 */ /* 0x010fe200078ec0ff */
[----:B------:R-:W-:Y:S01]  /*1e080*/  FMUL.FTZ R4, R2, R137 ;  /* 0x0000008902047220 */ /* 0x000fe20000410000 */
[----:B------:R-:W-:-:S02]  /*1e090*/  LOP3.LUT R0, R0, R12, RZ, 0xfc, !PT ;  /* 0x0000000c00007212 */ /* 0x000fc400078efcff */
[C---:B------:R-:W-:Y:S02]  /*1e0a0*/  LOP3.LUT R2, R17.reuse, 0x40, RZ, 0xc0, !PT ;  /* 0x0000004011027812 */ /* 0x040fe400078ec0ff */
[----:B------:R-:W-:Y:S01]  /*1e0b0*/  LOP3.LUT R17, R17, 0x20, RZ, 0xc0, !PT ;  /* 0x0000002011117812 */ /* 0x000fe200078ec0ff */
[----:B------:R-:W-:Y:S01]  /*1e0c0*/  IMAD R0, R0, 0x2, R16 ;  /* 0x0000000200007824 */ /* 0x000fe200078e0210 */
[----:B------:R-:W-:Y:S02]  /*1e0d0*/  F2FP.F16.F32.PACK_AB R4, R4, R136 ;  /* 0x000000880404723e */ /* 0x000fe400000000ff */
[----:B------:R-:W-:Y:S01]  /*1e0e0*/  F2FP.F16.F32.PACK_AB R3, R3, R138 ;  /* 0x0000008a0303723e */ /* 0x000fe200000000ff */
[C---:B------:R-:W-:Y:S01]  /*1e0f0*/  IMAD.IADD R5, R0.reuse, 0x1, -R17 ;  /* 0x0000000100057824 */ /* 0x040fe200078e0a11 */
[----:B------:R-:W-:Y:S01]  /*1e100*/  IADD3 R2, PT, PT, R0, -R2, RZ ;  /* 0x8000000200027210 */ /* 0x000fe20007ffe0ff */
[----:B------:R-:W-:Y:S01]  /*1e110*/  STS [R0], R4 ;  /* 0x0000000400007388 */ /* 0x000fe20000000800 */
[----:B------:R-:W-:-:S02]  /*1e120*/  F2FP.F16.F32.PACK_AB R11, R11, R140 ;  /* 0x0000008c0b0b723e */ /* 0x000fc400000000ff */
[----:B------:R-:W-:Y:S01]  /*1e130*/  F2FP.F16.F32.PACK_AB R10, R10, R142 ;  /* 0x0000008e0a0a723e */ /* 0x000fe200000000ff */
[----:B------:R1:W-:Y:S01]  /*1e140*/  STS [R0+0x200], R3 ;  /* 0x0002000300007388 */ /* 0x0003e20000000800 */
[----:B------:R-:W-:Y:S02]  /*1e150*/  F2FP.F16.F32.PACK_AB R9, R9, R144 ;  /* 0x000000900909723e */ /* 0x000fe400000000ff */
[----:B------:R-:W-:Y:S01]  /*1e160*/  F2FP.F16.F32.PACK_AB R8, R8, R146 ;  /* 0x000000920808723e */ /* 0x000fe200000000ff */
[----:B------:R-:W-:Y:S01]  /*1e170*/  STS [R5+0x10], R11 ;  /* 0x0000100b05007388 */ /* 0x000fe20000000800 */
[----:B------:R-:W-:Y:S02]  /*1e180*/  F2FP.F16.F32.PACK_AB R7, R7, R148 ;  /* 0x000000940707723e */ /* 0x000fe400000000ff */
[----:B------:R-:W-:Y:S01]  /*1e190*/  F2FP.F16.F32.PACK_AB R6, R6, R150 ;  /* 0x000000960606723e */ /* 0x000fe200000000ff */
[----:B------:R-:W-:Y:S04]  /*1e1a0*/  STS [R5+0x210], R10 ;  /* 0x0002100a05007388 */ /* 0x000fe80000000800 */
[----:B------:R-:W-:Y:S04]  /*1e1b0*/  STS [R2+0x20], R9 ;  /* 0x0000200902007388 */ /* 0x000fe80000000800 */
[----:B------:R-:W-:Y:S01]  /*1e1c0*/  STS [R2+0x220], R8 ;  /* 0x0002200802007388 */ /* 0x000fe20000000800 */
[----:B-1----:R-:W-:-:S05]  /*1e1d0*/  IADD3 R0, PT, PT, -R17, R2, RZ ;  /* 0x0000000211007210 */ /* 0x002fca0007ffe1ff */
[----:B------:R-:W-:Y:S04]  /*1e1e0*/  STS [R0+0x30], R7 ;  /* 0x0000300700007388 */ /* 0x000fe80000000800 */
[----:B------:R1:W-:Y:S04]  /*1e1f0*/  STS [R0+0x230], R6 ;  /* 0x0002300600007388 */ /* 0x0003e80000000800 */
[----:B-1----:R-:W2:Y:S04]  /*1e200*/  LD.E.U8 R0, desc[UR4][R134.64+0x1c8] ;  /* 0x0001c80486007980 */ /* 0x002ea8000c101100 */
[----:B------:R-:W3:Y:S01]  /*1e210*/  LD.E.64 R6, desc[UR4][R134.64+0x88] ;  /* 0x0000880486067980 */ /* 0x000ee2000c101b00 */
[----:B------:R-:W1:Y:S01]  /*1e220*/  S2R R32, SR_CTAID.Z ;  /* 0x0000000000207919 */ /* 0x000e620000002700 */
[----:B------:R-:W1:Y:S01]  /*1e230*/  S2R R34, SR_CTAID.Y ;  /* 0x0000000000227919 */ /* 0x000e620000002600 */
[----:B--2---:R-:W-:-:S13]  /*1e240*/  ISETP.NE.AND P1, PT, R0, RZ, PT ;  /* 0x000000ff0000720c */ /* 0x004fda0003f25270 */
[----:B------:R-:W1:Y:S04]  /*1e250*/  @!P1 LD.E R4, desc[UR4][R134.64+0x60] ;  /* 0x0000600486049980 */ /* 0x000e68000c101900 */
[----:B------:R-:W2:Y:S01]  /*1e260*/  @!P1 LD.E R5, desc[UR4][R134.64+0xb4] ;  /* 0x0000b40486059980 */ /* 0x000ea2000c101900 */
[----:B------:R-:W4:Y:S08]  /*1e270*/  @P3 MUFU.LG2 R3, R14 ;  /* 0x0000000e00033308 */ /* 0x000f300000000c00 */
[----:B------:R-:W3:Y:S01]  /*1e280*/  @P2 MUFU.LG2 R2, R13 ;  /* 0x0000000d00022308 */ /* 0x000ee20000000c00 */
[----:B------:R-:W-:-:S02]  /*1e290*/  ISETP.NE.AND P0, PT, R19, -0x1, PT ;  /* 0xffffffff1300780c */ /* 0x000fc40003f05270 */
[----:B------:R-:W-:Y:S01]  /*1e2a0*/  LOP3.LUT R0, R12, 0x18, R31, 0x78, !PT ;  /* 0x000000180c007812 */ /* 0x000fe200078e781f */
[----:B------:R-:W-:-:S03]  /*1e2b0*/  IMAD.MOV.U32 R18, RZ, RZ, 0x7f800000 ;  /* 0x7f800000ff127424 */ /* 0x000fc600078e00ff */
[----:B------:R-:W-:Y:S01]  /*1e2c0*/  LOP3.LUT R0, R0, 0x1f20, R31, 0xf8, !PT ;  /* 0x00001f2000007812 */ /* 0x000fe200078ef81f */
[----:B----4-:R-:W-:Y:S01]  /*1e2d0*/  @P3 FMUL.FTZ R8, R3, 0.69314718246459960938 ;  /* 0x3f31721803083820 */ /* 0x010fe20000410000 */
[----:B------:R-:W-:Y:S01]  /*1e2e0*/  BSSY.RECONVERGENT B0, `(.L_x_1903) ;  /* 0x0000011000007945 */ /* 0x000fe20003800200 */
[----:B------:R-:W-:Y:S02]  /*1e2f0*/  MOV R17, 0x7f800000 ;  /* 0x7f80000000117802 */ /* 0x000fe40000000f00 */
[----:B-----5:R-:W-:Y:S01]  /*1e300*/  @P3 FFMA.FTZ R18, R15, R21, R8 ;  /* 0x000000150f123223 */ /* 0x020fe20000010008 */
[----:B---3--:R-:W-:Y:S01]  /*1e310*/  @P2 FMUL.FTZ R3, R2, 0.69314718246459960938 ;  /* 0x3f31721802032820 */ /* 0x008fe20000410000 */
[----:B------:R-:W-:Y:S02]  /*1e320*/  IMAD R8, R0, 0x2, R16 ;  /* 0x0000000200087824 */ /* 0x000fe400078e0210 */
[-C--:B------:R-:W-:Y:S02]  /*1e330*/  @P0 IMAD R28, R7, R19.reuse, RZ ;  /* 0x00000013071c0224 */ /* 0x080fe400078e02ff */
[----:B------:R-:W-:Y:S01]  /*1e340*/  @P2 FFMA.FTZ R17, R15, R20, R3 ;  /* 0x000000140f112223 */ /* 0x000fe20000010003 */
[----:B------:R-:W-:-:S04]  /*1e350*/  @P0 IMAD.WIDE.U32 R14, R6, R19, RZ ;  /* 0x00000013060e0225 */ /* 0x000fc800078e00ff */
[----:B-1----:R-:W-:-:S04]  /*1e360*/  @!P1 IMAD R2, R4, R34, R32 ;  /* 0x0000002204029224 */ /* 0x002fc800078e0220 */
[----:B--2---:R-:W-:Y:S01]  /*1e370*/  @!P1 IMAD R0, R2, R5, RZ ;  /* 0x0000000502009224 */ /* 0x004fe200078e02ff */
[----:B------:R-:W-:Y:S06]  /*1e380*/  @!P1 BRA `(.L_x_1904) ;  /* 0x0000000000189947 */ /* 0x000fec0003800000 */
[----:B------:R-:W2:Y:S04]  /*1e390*/  @!P0 LD.E R0, desc[UR4][R134.64+0xb4] ;  /* 0x0000b40486008980 */ /* 0x000ea8000c101900 */
[----:B------:R-:W3:Y:S01]  /*1e3a0*/  LD.E R2, desc[UR4][R134.64+0xd4] ;  /* 0x0000d40486027980 */ /* 0x000ee2000c101900 */
[----:B--2---:R-:W-:Y:S02]  /*1e3b0*/  @!P0 IMAD R19, R0, R34, RZ ;  /* 0x0000002200138224 */ /* 0x004fe400078e02ff */
[----:B---3--:R-:W-:-:S03]  /*1e3c0*/  IMAD R0, R2, R32, RZ ;  /* 0x0000002002007224 */ /* 0x008fc600078e02ff */
[----:B------:R1:W-:Y:S02]  /*1e3d0*/  @!P0 STL [R1+0x18], R19 ;  /* 0x0000181301008387 */ /* 0x0003e40000100800 */
[----:B------:R-:W-:Y:S02]  /*1e3e0*/  IADD3 R0, PT, PT, R0, R19, RZ ;  /* 0x0000001300007210 */ /* 0x000fe40007ffe0ff */
.L_x_1904:
[----:B------:R-:W-:Y:S05]  /*1e3f0*/  BSYNC.RECONVERGENT B0 ;  /* 0x0000000000007941 */ /* 0x000fea0003800200 */
.L_x_1903:
[----:B------:R2:W5:Y:S01]  /*1e400*/  LDL R33, [R1+0x1c] ;  /* 0x00001c0001217983 */ /* 0x0005620000100800 */
[----:B------:R-:W3:Y:S01]  /*1e410*/  S2R R2, SR_CTAID.X ;  /* 0x0000000000027919 */ /* 0x000ee20000002500 */
[----:B------:R-:W-:Y:S05]  /*1e420*/  WARPSYNC.ALL ;  /* 0x0000000000007948 */ /* 0x000fea0003800000 */
[----:B------:R2:W5:Y:S04]  /*1e430*/  @!P0 LD.E.64 R4, desc[UR4][R134.64+0x80] ;  /* 0x0000800486048980 */ /* 0x000568000c101b00 */
[----:B------:R2:W5:Y:S04]  /*1e440*/  LD.E.64 R10, desc[UR4][R134.64+0x90] ;  /* 0x00009004860a7980 */ /* 0x000568000c101b00 */
[----:B------:R2:W5:Y:S01]  /*1e450*/  LD.E.64 R12, desc[UR4][R134.64+0x70] ;  /* 0x00007004860c7980 */ /* 0x000562000c101b00 */
[----:B---3--:R-:W-:-:S03]  /*1e460*/  IMAD.SHL.U32 R29, R2, 0x40, RZ ;  /* 0x00000040021d7824 */ /* 0x008fc600078e00ff */
[----:B------:R2:W5:Y:S01]  /*1e470*/  LD.E.64 R2, desc[UR4][R134.64+0xa0] ;  /* 0x0000a00486027980 */ /* 0x000562000c101b00 */
[----:B------:R-:W-:Y:S01]  /*1e480*/  BAR.SYNC.DEFER_BLOCKING 0x0 ;  /* 0x0000000000007b1d */ /* 0x000fe20000010000 */
[----:B------:R-:W-:-:S05]  /*1e490*/  LOP3.LUT P1, RZ, R30, 0x3, RZ, 0xc0, !PT ;  /* 0x000000031eff7812 */ /* 0x000fca000782c0ff */
[----:B------:R2:W3:Y:S04]  /*1e4a0*/  LDS.128 R20, [R8] ;  /* 0x0000000008147984 */ /* 0x0004e80000000c00 */
[----:B------:R2:W4:Y:S01]  /*1e4b0*/  LDS.128 R24, [R8+0x800] ;  /* 0x0008000008187984 */ /* 0x0005220000000c00 */
[----:B------:R-:W-:Y:S01]  /*1e4c0*/  BSSY.RECONVERGENT B0, `(.L_x_1905) ;  /* 0x0000010000007945 */ /* 0x000fe20003800200 */
[----:B------:R-:W-:-:S03]  /*1e4d0*/  SHF.R.U32.HI R30, RZ, 0x2, R30 ;  /* 0x00000002ff1e7819 */ /* 0x000fc6000001161e */
[----:B------:R-:W-:Y:S05]  /*1e4e0*/  @P1 BRA `(.L_x_1906) ;  /* 0x0000000000341947 */ /* 0x000fea0003800000 */
[----:B--2---:R-:W-:-:S04]  /*1e4f0*/  LOP3.LUT R8, R209, 0x30, RZ, 0xc0, !PT ;  /* 0x00000030d1087812 */ /* 0x004fc800078ec0ff */
[----:B------:R-:W-:Y:S01]  /*1e500*/  LOP3.LUT R16, R8, 0x7, R30, 0xf8, !PT ;  /* 0x0000000708107812 */ /* 0x000fe200078ef81e */
[----:B------:R-:W-:Y:S02]  /*1e510*/  IMAD.IADD R8, R29, 0x1, R0 ;  /* 0x000000011d087824 */ /* 0x000fe400078e0200 */
[----:B-----5:R-:W-:Y:S02]  /*1e520*/  IMAD.IADD R0, R33, 0x1, -R29 ;  /* 0x0000000121007824 */ /* 0x020fe400078e0a1d */
[C---:B-1----:R-:W-:Y:S01]  /*1e530*/  VIADD R19, R16.reuse, 0x8 ;  /* 0x0000000810137836 */ /* 0x042fe20000000000 */
[C---:B------:R-:W-:Y:S02]  /*1e540*/  IADD3 R9, P1, PT, R16.reuse, R8, RZ ;  /* 0x0000000810097210 */ /* 0x040fe40007f3e0ff */
[-C--:B------:R-:W-:Y:S02]  /*1e550*/  ISETP.GE.AND P3, PT, R16, R0.reuse, PT ;  /* 0x000000001000720c */ /* 0x080fe40003f66270 */
[----:B------:R-:W-:-:S02]  /*1e560*/  ISETP.GE.AND P2, PT, R19, R0, PT ;  /* 0x000000001300720c */ /* 0x000fc40003f46270 */
[----:B------:R-:W-:Y:S02]  /*1e570*/  LEA.HI.X.SX32 R0, R8, RZ, 0x1, P1 ;  /* 0x000000ff08007211 */ /* 0x000fe400008f0eff */
[----:B------:R-:W-:-:S04]  /*1e580*/  LEA R2, P1, R9, R2, 0x2 ;  /* 0x0000000209027211 */ /* 0x000fc800078210ff */
[----:B------:R-:W-:-:S05]  /*1e590*/  LEA.HI.X R3, R9, R3, R0, 0x2, P1 ;  /* 0x0000000309037211 */ /* 0x000fca00008f1400 */
[----:B------:R1:W-:Y:S04]  /*1e5a0*/  @!P3 ST.E desc[UR4][R2.64], R18 ;  /* 0x000000120200b985 */ /* 0x0003e8000c101904 */
[----:B------:R1:W-:Y:S02]  /*1e5b0*/  @!P2 ST.E desc[UR4][R2.64+0x20], R17 ;  /* 0x000020110200a985 */ /* 0x0003e4000c101904 */
.L_x_1906:
[----:B------:R-:W-:Y:S05]  /*1e5c0*/  BSYNC.RECONVERGENT B0 ;  /* 0x0000000000007941 */ /* 0x000fea0003800200 */
.L_x_1905:
[----:B-1---5:R-:W3:Y:S01]  /*1e5d0*/  LD.E R3, desc[UR4][R134.64+0xc0] ;  /* 0x0000c00486037980 */ /* 0x022ee2000c101900 */
[----:B------:R-:W-:Y:S01]  /*1e5e0*/  LOP3.LUT R2, R31, 0x18, RZ, 0xc0, !PT ;  /* 0x000000181f027812 */ /* 0x000fe200078ec0ff */
[-C--:B------:R-:W-:Y:S01]  /*1e5f0*/  @!P0 IMAD R0, R5, R34.reuse, RZ ;  /* 0x0000002205008224 */ /* 0x080fe200078e02ff */
[----:B------:R-:W-:Y:S01]  /*1e600*/  IADD3 R9, PT, PT, -R29, R33, RZ ;  /* 0x000000211d097210 */ /* 0x000fe20007ffe1ff */
[----:B------:R-:W-:Y:S01]  /*1e610*/  @!P0 IMAD.WIDE.U32 R4, R4, R34, RZ ;  /* 0x0000002204048225 */ /* 0x000fe200078e00ff */
[----:B------:R-:W-:-:S03]  /*1e620*/  MOV R16, 0x50 ;  /* 0x0000005000107802 */ /* 0x000fc60000000f00 */
[----:B------:R-:W-:Y:S02]  /*1e630*/  @!P0 IMAD.IADD R5, R5, 0x1, R0 ;  /* 0x0000000105058824 */ /* 0x000fe400078e0200 */
[----:B------:R-:W-:Y:S01]  /*1e640*/  @!P0 IMAD.MOV.U32 R0, RZ, RZ, R4 ;  /* 0x000000ffff008224 */ /* 0x000fe200078e0004 */
[----:B------:R-:W-:Y:S01]  /*1e650*/  @P0 MOV R0, R14 ;  /* 0x0000000e00000202 */ /* 0x000fe20000000f00 */
[----:B------:R-:W-:Y:S02]  /*1e660*/  IMAD R4, R7, R29, RZ ;  /* 0x0000001d07047224 */ /* 0x000fe400078e02ff */
[-C--:B--2---:R-:W-:Y:S02]  /*1e670*/  IMAD R8, R11, R32.reuse, RZ ;  /* 0x000000200b087224 */ /* 0x084fe400078e02ff */
[----:B------:R-:W-:-:S04]  /*1e680*/  IMAD.WIDE.U32 R10, R10, R32, RZ ;  /* 0x000000200a0a7225 */ /* 0x000fc800078e00ff */
[----:B------:R-:W-:Y:S01]  /*1e690*/  @P0 IMAD.IADD R5, R15, 0x1, R28 ;  /* 0x000000010f050824 */ /* 0x000fe200078e021c */
[----:B---3--:R-:W-:Y:S01]  /*1e6a0*/  ISETP.GE.AND P3, PT, R2, R3, PT ;  /* 0x000000030200720c */ /* 0x008fe20003f66270 */
[----:B------:R-:W-:-:S03]  /*1e6b0*/  IMAD.MOV.U32 R3, RZ, RZ, RZ ;  /* 0x000000ffff037224 */ /* 0x000fc600078e00ff */
[----:B------:R-:W-:Y:S01]  /*1e6c0*/  ISETP.GE.OR P2, PT, R30, R9, P3 ;  /* 0x000000091e00720c */ /* 0x000fe20001f46670 */
[----:B------:R-:W-:-:S05]  /*1e6d0*/  IMAD.WIDE.U32 R2, R29, R6, R2 ;  /* 0x000000061d027225 */ /* 0x000fca00078e0002 */
[----:B------:R-:W-:Y:S01]  /*1e6e0*/  IADD3 R4, PT, PT, R3, R4, RZ ;  /* 0x0000000403047210 */ /* 0x000fe20007ffe0ff */
[----:B------:R-:W-:Y:S01]  /*1e6f0*/  IMAD.IADD R3, R11, 0x1, R8 ;  /* 0x000000010b037824 */ /* 0x000fe200078e0208 */
[----:B------:R-:W-:Y:S02]  /*1e700*/  IADD3 R2, P1, P0, R10, R2, R0 ;  /* 0x000000020a027210 */ /* 0x000fe4000783e000 */
[----:B------:R-:W-:Y:S02]  /*1e710*/  IADD3 R10, PT, PT, R30, 0x20, RZ ;  /* 0x000000201e0a7810 */ /* 0x000fe40007ffe0ff */
[----:B------:R-:W-:Y:S01]  /*1e720*/  IADD3.X R3, PT, PT, R3, R4, R5, P1, P0 ;  /* 0x0000000403037210 */ /* 0x000fe20000fe0405 */
[----:B------:R-:W-:Y:S01]  /*1e730*/  @!P2 IMAD R0, R7, R30, RZ ;  /* 0x0000001e0700a224 */ /* 0x000fe200078e02ff */
[----:B------:R-:W-:Y:S01]  /*1e740*/  ISETP.GE.OR P3, PT, R10, R9, P3 ;  /* 0x000000090a00720c */ /* 0x000fe20001f66670 */
[----:B------:R-:W-:-:S04]  /*1e750*/  @!P2 IMAD.WIDE.U32 R4, R30, R6, R2 ;  /* 0x000000061e04a225 */ /* 0x000fc800078e0002 */
[----:B------:R-:W-:Y:S01]  /*1e760*/  @!P2 IMAD.IADD R0, R5, 0x1, R0 ;  /* 0x000000010500a824 */ /* 0x000fe200078e0200 */
[C---:B------:R-:W-:Y:S02]  /*1e770*/  @!P2 LEA R8, P0, R4.reuse, R12, 0x1 ;  /* 0x0000000c0408a211 */ /* 0x040fe400078008ff */
[----:B------:R-:W-:Y:S02]  /*1e780*/  MOV R5, 0x0 ;  /* 0x0000000000057802 */ /* 0x000fe40000000f00 */
[----:B------:R-:W-:Y:S02]  /*1e790*/  @!P2 LEA.HI.X R9, R4, R13, R0, 0x1, P0 ;  /* 0x0000000d0409a211 */ /* 0x000fe400000f0c00 */
[----:B------:R-:W-:-:S03]  /*1e7a0*/  MOV R4, R16 ;  /* 0x0000001000047202 */ /* 0x000fc60000000f00 */
[----:B------:R4:W-:Y:S02]  /*1e7b0*/  @!P2 ST.E.128 desc[UR4][R8.64], R20 ;  /* 0x000000140800a985 */ /* 0x0009e4000c101d04 */
[----:B----4-:R-:W-:Y:S05]  /*1e7c0*/  @P3 RET.REL.NODEC R4 `(_ZN5flash24flash_fwd_splitkv_kernelI23Flash_fwd_kernel_traitsILi32ELi64ELi256ELi4ELb0ELb0EN7cutlass6half_tE19Flash_kernel_traitsILi32ELi64ELi256ELi4ES3_EELb0ELb1ELb0ELb0ELb0ELb0ELb0ELb1EEEvNS_16Flash_fwd_paramsE) ;  /* 0xfffffe18040c3950 */ /* 0x010fea0003c3ffff */
[----:B------:R-:W-:-:S05]  /*1e7d0*/  IADD3 R0, P0, PT, R30, 0x20, RZ ;  /* 0x000000201e007810 */ /* 0x000fca0007f1e0ff */
[----:B------:R-:W-:-:S04]  /*1e7e0*/  IMAD.X R4, RZ, RZ, RZ, P0 ;  /* 0x000000ffff047224 */ /* 0x000fc800000e06ff */
[----:B------:R-:W-:Y:S02]  /*1e7f0*/  IMAD R8, R4, R6, RZ ;  /* 0x0000000604087224 */ /* 0x000fe400078e02ff */
[----:B------:R-:W-:-:S04]  /*1e800*/  IMAD.WIDE.U32 R4, R6, R0, R2 ;  /* 0x0000000006047225 */ /* 0x000fc800078e0002 */
[----:B------:R-:W-:Y:S01]  /*1e810*/  IMAD R0, R7, R0, R8 ;  /* 0x0000000007007224 */ /* 0x000fe200078e0208 */
[----:B------:R-:W-:-:S03]  /*1e820*/  LEA R2, P0, R4, R12, 0x1 ;  /* 0x0000000c04027211 */ /* 0x000fc600078008ff */
[----:B------:R-:W-:-:S05]  /*1e830*/  IMAD.IADD R0, R5, 0x1, R0 ;  /* 0x0000000105007824 */ /* 0x000fca00078e0200 */
[----:B------:R-:W-:-:S05]  /*1e840*/  LEA.HI.X R3, R4, R13, R0, 0x1, P0 ;  /* 0x0000000d04037211 */ /* 0x000fca00000f0c00 */
[----:B------:R1:W-:Y:S02]  /*1e850*/  ST.E.128 desc[UR4][R2.64], R24 ;  /* 0x0000001802007985 */ /* 0x0003e4000c101d04 */
[----:B-1----:R-:W-:Y:S02]  /*1e860*/  MOV R2, R16 ;  /* 0x0000001000027202 */ /* 0x002fe40000000f00 */
[----:B------:R-:W-:-:S04]  /*1e870*/  MOV R3, 0x0 ;  /* 0x0000000000037802 */ /* 0x000fc80000000f00 */
[----:B------:R-:W-:Y:S05]  /*1e880*/  RET.REL.NODEC R2 `(_ZN5flash24flash_fwd_splitkv_kernelI23Flash_fwd_kernel_traitsILi32ELi64ELi256ELi4ELb0ELb0EN7cutlass6half_tE19Flash_kernel_traitsILi32ELi64ELi256ELi4ES3_EELb0ELb1ELb0ELb0ELb0ELb0ELb0ELb1EEEvNS_16Flash_fwd_paramsE) ;  /* 0xfffffe1402dc7950 */ /* 0x000fea0003c3ffff */
.L_x_1902:
[----:B------:R-:W-:Y:S01]  /*1e890*/  IMAD.MOV.U32 R0, RZ, RZ, 0x2 ;  /* 0x00000002ff007424 */ /* 0x000fe200078e00ff */
[----:B------:R-:W-:Y:S01]  /*1e8a0*/  MOV R2, R244 ;  /* 0x000000f400027202 */ /* 0x000fe20000000f00 */
[----:B------:R-:W-:Y:S01]  /*1e8b0*/  IMAD.MOV.U32 R4, RZ, RZ, -0x1 ;  /* 0xffffffffff047424 */ /* 0x000fe200078e00ff */
[----:B------:R-:W-:-:S07]  /*1e8c0*/  MOV R3, 0x1f ;  /* 0x0000001f00037802 */ /* 0x000fce0000000f00 */
[----:B-1---5:R-:W-:Y:S05]  /*1e8d0*/  WARPSYNC.COLLECTIVE R4, `(.L_x_1907) ;  /* 0x0000000004087348 */ /* 0x022fea0003c00000 */
[----:B------:R2:W3:Y:S02]  /*1e8e0*/  SHFL.BFLY P0, R0, R2, R0, R3 ;  /* 0x0c00000002007389 */ /* 0x0004e40000000003 */
[----:B-123-5:R-:W-:Y:S05]  /*1e8f0*/  ENDCOLLECTIVE ;  /* 0x000000000000791b */ /* 0x02efea0003800000 */
.L_x_1907:
[----:B------:R-:W-:Y:S02]  /*1e900*/  MOV R5, R0 ;  /* 0x0000000000057202 */ /* 0x000fe40000000f00 */
[----:B------:R-:W-:-:S03]  /*1e910*/  MOV R0, 0x1 ;  /* 0x0000000100007802 */ /* 0x000fc60000000f00 */
[----:B------:R-:W-:-:S04]  /*1e920*/  FADD.FTZ R5, R5, R244 ;  /* 0x000000f405057221 */ /* 0x000fc80000010000 */
[----:B------:R-:W-:-:S07]  /*1e930*/  IMAD.MOV.U32 R2, RZ, RZ, R5 ;  /* 0x000000ffff027224 */ /* 0x000fce00078e0005 */
[----:B------:R-:W-:Y:S05]  /*1e940*/  WARPSYNC.COLLECTIVE R4, `(.L_x_1908) ;  /* 0x0000000004087348 */ /* 0x000fea0003c00000 */
[----:B------:R1:W2:Y:S02]  /*1e950*/  SHFL.BFLY P0, R0, R2, R0, R3 ;  /* 0x0c00000002007389 */ /* 0x0002a40000000003 */
[----:B-12---:R-:W-:Y:S05]  /*1e960*/  ENDCOLLECTIVE ;  /* 0x000000000000791b */ /* 0x006fea0003800000 */
.L_x_1908:
[----:B------:R-:W-:Y:S01]  /*1e970*/  IMAD.MOV.U32 R14, RZ, RZ, R0 ;  /* 0x000000ffff0e7224 */ /* 0x000fe200078e0000 */
[----:B------:R-:W-:Y:S02]  /*1e980*/  MOV R0, 0x2 ;  /* 0x0000000200007802 */ /* 0x000fe40000000f00 */
[----:B------:R-:W-:Y:S01]  /*1e990*/  MOV R2, R249 ;  /* 0x000000f900027202 */ /* 0x000fe20000000f00 */
[----:B------:R-:W-:-:S07]  /*1e9a0*/  FADD.FTZ R14, R5, R14 ;  /* 0x0000000e050e7221 */ /* 0x000fce0000010000 */
[----:B------:R-:W-:Y:S05]  /*1e9b0*/  WARPSYNC.COLLECTIVE R4, `(.L_x_1909) ;  /* 0x0000000004087348 */ /* 0x000fea0003c00000 */
[----:B------:R1:W2:Y:S02]  /*1e9c0*/  SHFL.BFLY P0, R0, R2, R0, R3 ;  /* 0x0c00000002007389 */ /* 0x0002a40000000003 */
[----:B-12---:R-:W-:Y:S05]  /*1e9d0*/  ENDCOLLECTIVE ;  /* 0x000000000000791b */ /* 0x006fea0003800000 */
.L_x_1909:
[----:B------:R-:W-:Y:S01]  /*1e9e0*/  IMAD.MOV.U32 R2, RZ, RZ, R0 ;  /* 0x000000ffff027224 */ /* 0x000fe200078e0000 */
[----:B------:R-:W-:-:S03]  /*1e9f0*/  MOV R0, 0x1 ;  /* 0x0000000100007802 */ /* 0x000fc60000000f00 */
[----:B------:R-:W-:-:S07]  /*1ea00*/  FADD.FTZ R2, R2, R249 ;  /* 0x000000f902027221 */ /* 0x000fce0000010000 */
[----:B------:R-:W-:Y:S05]  /*1ea10*/  WARPSYNC.COLLECTIVE R4, `(.L_x_1910) ;  /* 0x0000000004087348 */ /* 0x000fea0003c00000 */
[----:B------:R1:W2:Y:S02]  /*1ea20*/  SHFL.BFLY P0, R0, R2, R0, R3 ;  /* 0x0c00000002007389 */ /* 0x0002a40000000003 */
[----:B-12---:R-:W-:Y:S05]  /*1ea30*/  ENDCOLLECTIVE ;  /* 0x000000000000791b */ /* 0x006fea0003800000 */
.L_x_1910:
[----:B------:R-:W-:Y:S01]  /*1ea40*/  MOV R3, R0 ;  /* 0x0000000000037202 */ /* 0x000fe20000000f00 */
[----:B------:R-:W-:Y:S06]  /*1ea50*/  BRA `(.L_x_1911) ;  /* 0xfffffff400047947 */ /* 0x000fec000383ffff */
.L_x_1912:
        /* <DEDUP_REMOVED lines=10> */
.L_x_10236:


//--------------------- .text._ZN5flash24flash_fwd_splitkv_kernelI23Flash_fwd_kernel_traitsILi32ELi64ELi256ELi4ELb0ELb0EN7cutlass6half_tE19Flash_kernel_traitsILi32ELi64ELi256ELi4ES3_EELb0ELb1ELb0ELb0ELb0ELb1ELb0ELb1EEEvNS_16Flash_fwd_paramsE --------------------------
	.section	.text._ZN5flash24flash_fwd_splitkv_kernelI23Flash_fwd_kernel_traitsILi32ELi64ELi256ELi4ELb0ELb0EN7cutlass6half_tE19Flash_kernel_traitsILi32ELi64ELi256ELi4ES3_EELb0ELb1ELb0ELb0ELb0ELb1ELb0ELb1EEEvNS_16Flash_fwd_paramsE,"ax",@progbits
	.align	128
        .global         _ZN5flash24flash_fwd_splitkv_kernelI23Flash_fwd_kernel_traitsILi32ELi64ELi256ELi4ELb0ELb0EN7cutlass6half_tE19Flash_kernel_traitsILi32ELi64ELi256ELi4ES3_EELb0ELb1ELb0ELb0ELb0ELb1ELb0ELb1EEEvNS_16Flash_fwd_paramsE
        .type           _ZN5flash24flash_fwd_splitkv_kernelI23Flash_fwd_kernel_traitsILi32ELi64ELi256ELi4ELb0ELb0EN7cutlass6half_tE19Flash_kernel_traitsILi32ELi64ELi256ELi4ES3_EELb0ELb1ELb0ELb0ELb0ELb1ELb0ELb1EEEvNS_16Flash_fwd_paramsE,@function
        .size           _ZN5flash24flash_fwd_splitkv_kernelI23Flash_fwd_kernel_traitsILi32ELi64ELi256ELi4ELb0ELb0EN7cutlass6half_tE19Flash_kernel_traitsILi32ELi64ELi256ELi4ES3_EELb0ELb1ELb0ELb0ELb0ELb1ELb0ELb1EEEvNS_16Flash_fwd_paramsE,(.L_x_10237 - _ZN5flash24flash_fwd_splitkv_kernelI23Flash_fwd_kernel_traitsILi32ELi64ELi256ELi4ELb0ELb0EN7cutlass6half_tE19Flash_kernel_traitsILi32ELi64ELi256ELi4ES3_EELb0ELb1ELb0ELb0ELb0ELb1ELb0ELb1EEEvNS_16Flash_fwd_paramsE)
        .other          _ZN5flash24flash_fwd_splitkv_kernelI23Flash_fwd_kernel_traitsILi32ELi64ELi256ELi4ELb0ELb0EN7cutlass6half_tE19Flash_kernel_traitsILi32ELi64ELi256ELi4ES3_EELb0ELb1ELb0ELb0ELb0ELb1ELb0ELb1EEEvNS_16Flash_fwd_paramsE,@"STO_CUDA_ENTRY STV_DEFAULT"
_ZN5flash24flash_fwd_splitkv_kernelI23Flash_fwd_kernel_traitsILi32ELi64ELi256ELi4ELb0ELb0EN7cutlass6half_tE19Flash_kernel_traitsILi32ELi64ELi256ELi4ES3_EELb0ELb1ELb0ELb0ELb0ELb1ELb0ELb1EEEvNS_16Flash_fwd_paramsE:
.text._ZN5flash24flash_fwd_splitkv_kernelI23Flash_fwd_kernel_traitsILi32ELi64ELi256ELi4ELb0ELb0EN7cutlass6half_tE19Flash_kernel_traitsILi32ELi64ELi256ELi4ES3_EELb0ELb1ELb0ELb0ELb0ELb1ELb0ELb1EEEvNS_16Flash_fwd_paramsE:
        /* <DEDUP_REMOVED lines=8> */
[----:B-1-34-:R-:W-:Y:S05]  /*0080*/  CALL.REL.NOINC `($_ZN5flash24flash_fwd_splitkv_kernelI23Flash_fwd_kernel_traitsILi32ELi64ELi256ELi4ELb0ELb0EN7cutlass6half_tE19Flash_kernel_traitsILi32ELi64ELi256ELi4ES3_EELb0ELb1ELb0ELb0ELb0ELb1ELb0ELb1EEEvNS_16Flash_fwd_paramsE$_ZN5flash30compute_attn_1rowblock_splitkvI23Flash_fwd_kernel_traitsILi32ELi64ELi256ELi4ELb0ELb0EN7cutlass6half_tE19Flash_kernel_traitsILi32ELi64ELi256ELi4ES3_EELb0ELb1ELb0ELb0ELb0ELb1ELb0ELb1ENS_16Flash_fwd_paramsEEEvRKT8_iiiii) ;  /* 0x0000000000087944 */ /* 0x01afea0003c00000 */
[----:B------:R-:W-:Y:S05]  /*0090*/  BSYNC.RECONVERGENT B3 ;  /* 0x0000000000037941 */ /* 0x000fea0003800200 */
.L_x_1913:
[----:B------:R-:W-:Y:S05]  /*00a0*/  EXIT ;  /* 0x000000000000794d */ /* 0x000fea0003800000 */
        .type           $_ZN5flash24flash_fwd_splitkv_kernelI23Flash_fwd_kernel_traitsILi32ELi64ELi256ELi4ELb0ELb0EN7cutlass6half_tE19Flash_kernel_traitsILi32ELi64ELi256ELi4ES3_EELb0ELb1ELb0ELb0ELb0ELb1ELb0ELb1EEEvNS_16Flash_fwd_paramsE$_ZN5flash30compute_attn_1rowblock_splitkvI23Flash_fwd_kernel_traitsILi32ELi64ELi256ELi4ELb0ELb0EN7cutlass6half_tE19Flash_kernel_traitsILi32ELi64ELi256ELi4ES3_EELb0ELb1ELb0ELb0ELb0ELb1ELb0ELb1ENS_16Flash_fwd_paramsEEEvRKT8_iiiii,@function
        .size           $_ZN5flash24flash_fwd_splitkv_kernelI23Flash_fwd_kernel_traitsILi32ELi64ELi256ELi4ELb0ELb0EN7cutlass6half_tE19Flash_kernel_traitsILi32ELi64ELi256ELi4ES3_EELb0ELb1ELb0ELb0ELb0ELb1ELb0ELb1EEEvNS_16Flash_fwd_paramsE$_ZN5flash30compute_attn_1rowblock_splitkvI23Flash_fwd_kernel_traitsILi32ELi64ELi256ELi4ELb0ELb0EN7cutlass6half_tE19Flash_kernel_traitsILi32ELi64ELi256ELi4ES3_EELb0ELb1ELb0ELb0ELb0ELb1ELb0ELb1ENS_16Flash_fwd_paramsEEEvRKT8_iiiii,(.L_x_10237 - $_ZN5flash24flash_fwd_splitkv_kernelI23Flash_fwd_kernel_traitsILi32ELi64ELi256ELi4ELb0ELb0EN7cutlass6half_tE19Flash_kernel_traitsILi32ELi64ELi256ELi4ES3_EELb0ELb1ELb0ELb0ELb0ELb1ELb0ELb1EEEvNS_16Flash_fwd_paramsE$_ZN5flash30compute_attn_1rowblock_splitkvI23Flash_fwd_kernel_traitsILi32ELi64ELi256ELi4ELb0ELb0EN7cutlass6half_tE19Flash_kernel_traitsILi32ELi64ELi256ELi4ES3_EELb0ELb1ELb0ELb0ELb0ELb1ELb0ELb1ENS_16Flash_fwd_paramsEEEvRKT8_iiiii)
$_ZN5flash24flash_fwd_splitkv_kernelI23Flash_fwd_kernel_traitsILi32ELi64ELi256ELi4ELb0ELb0EN7cutlass6half_tE19Flash_kernel_traitsILi32ELi64ELi256ELi4ES3_EELb0ELb1ELb0ELb0ELb0ELb1ELb0ELb1EEEvNS_16Flash_fwd_paramsE$_ZN5flash30compute_attn_1rowblock_splitkvI23Flash_fwd_kernel_traitsILi32ELi64ELi256ELi4ELb0ELb0EN7cutlass6half_tE19Flash_kernel_traitsILi32ELi64ELi256ELi4ES3_EELb0ELb1ELb0ELb0ELb0ELb1ELb0ELb1ENS_16Flash_fwd_paramsEEEvRKT8_iiiii:
        /* <DEDUP_REMOVED lines=16> */
[----:B------:R-:W-:Y:S02]  /*01b0*/  IADD3 R20, P0, PT, R8, R60, RZ ;  /* 0x0000003c08147210 */ /* 0x000fe40007f1e0ff */
[----:B------:R-:W-:Y:S01]  /*01c0*/  ISETP.NE.AND.EX P1, PT, R7, RZ, PT, P1 ;  /* 0x000000ff0700720c */ /* 0x000fe20003f25310 */
[----:B------:R-:W-:Y:S02]  /*01d0*/  IMAD.WIDE.U32 R6, R180, 0x4, R6 ;  /* 0x00000004b4067825 */ /* 0x000fe400078e0006 */
[----:B------:R-:W5:Y:S02]  /*01e0*/  @!P5 LD.E R184, desc[UR4][R148.64+0xb4] ;  /* 0x0000b40494b8d980 */ /* 0x000f64000c101900 */
[----:B------:R-:W-:-:S02]  /*01f0*/  IMAD.X R21, R9, 0x1, R59, P0 ;  /* 0x0000000109157824 */ /* 0x000fc400000e063b */
        /* <DEDUP_REMOVED lines=17> */
.L_x_1915:
[----:B------:R-:W-:Y:S05]  /*0310*/  BSYNC.RECONVERGENT B0 ;  /* 0x0000000000007941 */ /* 0x000fea0003800200 */
.L_x_1914:
[----:B------:R-:W-:Y:S04]  /*0320*/  BSSY.RECONVERGENT B0, `(.L_x_1916) ;  /* 0x0000007000007945 */ /* 0x000fe80003800200 */
[----:B------:R-:W-:Y:S05]  /*0330*/  @!P3 BRA `(.L_x_1917) ;  /* 0x000000000014b947 */ /* 0x000fea0003800000 */
[----:B------:R-:W2:Y:S02]  /*0340*/  LD.E.U8 R2, desc[UR4][R148.64+0x1b2] ;  /* 0x0001b20494027980 */ /* 0x000ea4000c101100 */
[----:B--2---:R-:W-:-:S13]  /*0350*/  ISETP.NE.AND P1, PT, R2, RZ, PT ;  /* 0x000000ff0200720c */ /* 0x004fda0003f25270 */
[----:B-----5:R-:W2:Y:S02]  /*0360*/  @P1 LD.E R58, desc[UR4][R6.64+0x4] ;  /* 0x00000404063a1980 */ /* 0x020ea4000c101900 */
[----:B--2---:R-:W-:-:S06]  /*0370*/  @P1 IADD3 R58, PT, PT, R58, -R13, RZ ;  /* 0x8000000d3a3a1210 */ /* 0x004fcc0007ffe0ff */
[----:B------:R2:W5:Y:S02]  /*0380*/  @!P1 LD.E R58, desc[UR4][R6.64] ;  /* 0x00000004063a9980 */ /* 0x000564000c101900 */
.L_x_1917:
[----:B------:R-:W-:Y:S05]  /*0390*/  BSYNC.RECONVERGENT B0 ;  /* 0x0000000000007941 */ /* 0x000fea0003800200 */
.L_x_1916:
        /* <DEDUP_REMOVED lines=9> */
.L_x_1919:
[----:B------:R-:W3:Y:S01]  /*0430*/  LD.E.64 R2, desc[UR4][R148.64+0x108] ;  /* 0x0001080494027980 */ /* 0x000ee2000c101b00 */
[----:B------:R-:W-:Y:S01]  /*0440*/  BSSY.RECONVERGENT B0, `(.L_x_1921) ;  /* 0x0000006000007945 */ /* 0x000fe20003800200 */
[----:B------:R-:W-:Y:S01]  /*0450*/  IMAD.MOV.U32 R49, RZ, RZ, RZ ;  /* 0x000000ffff317224 */ /* 0x000fe200078e00ff */
[----:B---3--:R-:W-:-:S04]  /*0460*/  ISETP.NE.U32.AND P0, PT, R2, RZ, PT ;  /* 0x000000ff0200720c */ /* 0x008fc80003f05070 */
[----:B------:R-:W-:-:S13]  /*0470*/  ISETP.NE.AND.EX P0, PT, R3, RZ, PT, P0 ;  /* 0x000000ff0300720c */ /* 0x000fda0003f05300 */
[----:B------:R-:W-:Y:S05]  /*0480*/  @!P0 BRA `(.L_x_1922) ;  /* 0x0000000000048947 */ /* 0x000fea0003800000 */
[----:B------:R3:W5:Y:S02]  /*0490*/  LD.E R49, desc[UR4][R148.64+0xbc] ;  /* 0x0000bc0494317980 */ /* 0x000764000c101900 */
.L_x_1922:
[----:B------:R-:W-:Y:S05]  /*04a0*/  BSYNC.RECONVERGENT B0 ;  /* 0x0000000000007941 */ /* 0x000fea0003800200 */
.L_x_1921:
[----:B-----5:R-:W-:Y:S02]  /*04b0*/  IADD3 R49, PT, PT, R58, R49, RZ ;  /* 0x000000313a317210 */ /* 0x020fe40007ffe0ff */
.L_x_1920:
[----:B------:R-:W-:Y:S05]  /*04c0*/  BSYNC.RECONVERGENT B1 ;  /* 0x0000000000017941 */ /* 0x000fea0003800200 */
.L_x_1918:
[----:B------:R-:W-:Y:S01]  /*04d0*/  IMAD.SHL.U32 R62, R181, 0x40, RZ ;  /* 0x00000040b53e7824 */ /* 0x000fe200078e00ff */
[----:B------:R-:W-:Y:S01]  /*04e0*/  MOV R2, R178 ;  /* 0x000000b200027202 */ /* 0x000fe20000000f00 */
[----:B------:R-:W-:-:S03]  /*04f0*/  IMAD.MOV.U32 R3, RZ, RZ, 0x0 ;  /* 0x00000000ff037424 */ /* 0x000fc600078e00ff */
[----:B------:R-:W-:-:S13]  /*0500*/  ISETP.GT.AND P0, PT, R184, R62, PT ;  /* 0x0000003eb800720c */ /* 0x000fda0003f04270 */
[----:B-123--:R-:W-:Y:S05]  /*0510*/  @!P0 RET.REL.NODEC R2 `(_ZN5flash24flash_fwd_splitkv_kernelI23Flash_fwd_kernel_traitsILi32ELi64ELi256ELi4ELb0ELb0EN7cutlass6half_tE19Flash_kernel_traitsILi32ELi64ELi256ELi4ES3_EELb0ELb1ELb0ELb0ELb0ELb1ELb0ELb1EEEvNS_16Flash_fwd_paramsE) ;  /* 0xfffffff802b88950 */ /* 0x00efea0003c3ffff */
        /* <DEDUP_REMOVED lines=88> */
.L_x_1925:
[----:B------:R-:W-:Y:S05]  /*0aa0*/  BSYNC.RECONVERGENT B0 ;  /* 0x0000000000007941 */ /* 0x000fea0003800200 */
.L_x_1924:
[----:B------:R-:W-:Y:S01]  /*0ab0*/  MOV R2, R178 ;  /* 0x000000b200027202 */ /* 0x000fe20000000f00 */
[----:B------:R1:W-:Y:S01]  /*0ac0*/  @!P3 ST.E desc[UR4][R16.64], R0 ;  /* 0x000000001000b985 */ /* 0x0003e2000c101904 */
[----:B------:R-:W-:-:S04]  /*0ad0*/  MOV R3, 0x0 ;  /* 0x0000000000037802 */ /* 0x000fc80000000f00 */
[----:B-12---:R-:W-:Y:S05]  /*0ae0*/  @P2 RET.REL.NODEC R2 `(_ZN5flash24flash_fwd_splitkv_kernelI23Flash_fwd_kernel_traitsILi32ELi64ELi256ELi4ELb0ELb0EN7cutlass6half_tE19Flash_kernel_traitsILi32ELi64ELi256ELi4ES3_EELb0ELb1ELb0ELb0ELb0ELb1ELb0ELb1EEEvNS_16Flash_fwd_paramsE) ;  /* 0xfffffff402442950 */ /* 0x006fea0003c3ffff */
[----:B------:R-:W-:Y:S02]  /*0af0*/  MOV R0, 0x7f800000 ;  /* 0x7f80000000007802 */ /* 0x000fe40000000f00 */
[----:B------:R-:W-:-:S03]  /*0b00*/  MOV R179, 0x0 ;  /* 0x0000000000b37802 */ /* 0x000fc60000000f00 */
[----:B------:R1:W-:Y:S02]  /*0b10*/  ST.E desc[UR4][R16.64+0x80], R0 ;  /* 0x0000800010007985 */ /* 0x0003e4000c101904 */
[----:B-1----:R-:W-:Y:S05]  /*0b20*/  RET.REL.NODEC R178 `(_ZN5flash24flash_fwd_splitkv_kernelI23Flash_fwd_kernel_traitsILi32ELi64ELi256ELi4ELb0ELb0EN7cutlass6half_tE19Flash_kernel_traitsILi32ELi64ELi256ELi4ES3_EELb0ELb1ELb0ELb0ELb0ELb1ELb0ELb1EEEvNS_16Flash_fwd_paramsE) ;  /* 0xfffffff4b2347950 */ /* 0x002fea0003c3ffff */
.L_x_1923:
        /* <DEDUP_REMOVED lines=13> */
[----:B------:R-:W3:Y:S01]  /*0c00*/  LD.E.64 R12, desc[UR4][R148.64+0x168] ;  /* 0x00016804940c7980 */ /* 0x000ee2000c101b00 */
[----:B-1----:R-:W-:Y:S02]  /*0c10*/  IMAD.MOV.U32 R2, RZ, RZ, R148 ;  /* 0x000000ffff027224 */ /* 0x002fe400078e0094 */
[----:B------:R-:W-:-:S05]  /*0c20*/  IMAD.MOV.U32 R3, RZ, RZ, R149 ;  /* 0x000000ffff037224 */ /* 0x000fca00078e0095 */
[----:B------:R-:W4:Y:S01]  /*0c30*/  LD.E R5, desc[UR4][R2.64+0x68] ;  /* 0x0000680402057980 */ /* 0x000f22000c101900 */
[----:B------:R-:W-:-:S03]  /*0c40*/  LEA R6, R44, 0xffffff00, 0x8 ;  /* 0xffffff002c067811 */ /* 0x000fc600078e40ff */
[----:B------:R-:W4:Y:S01]  /*0c50*/  LD.E.64 R16, desc[UR4][R2.64+0x20] ;  /* 0x0000200402107980 */ /* 0x000f22000c101b00 */
[----:B------:R-:W-:-:S03]  /*0c60*/  IABS R4, R6 ;  /* 0x0000000600047213 */ /* 0x000fc60000000000 */
[----:B------:R-:W4:Y:S04]  /*0c70*/  LD.E.64 R168, desc[UR4][R2.64+0x38] ;  /* 0x0000380402a87980 */ /* 0x000f28000c101b00 */
[----:B------:R-:W5:Y:S04]  /*0c80*/  LD.E.64 R24, desc[UR4][R2.64+0x58] ;  /* 0x0000580402187980 */ /* 0x000f68000c101b00 */
[----:B------:R-:W5:Y:S01]  /*0c90*/  LD.E.64 R170, desc[UR4][R2.64+0x40] ;  /* 0x0000400402aa7980 */ /* 0x000f62000c101b00 */
[----:B--2---:R-:W-:-:S04]  /*0ca0*/  IABS R7, R11 ;  /* 0x0000000b00077213 */ /* 0x004fc80000000000 */
[----:B------:R-:W1:Y:S08]  /*0cb0*/  I2F.RP R14, R7 ;  /* 0x00000007000e7306 */ /* 0x000e700000209400 */
[----:B-1----:R-:W1:Y:S02]  /*0cc0*/  MUFU.RCP R14, R14 ;  /* 0x0000000e000e7308 */ /* 0x002e640000001000 */
[----:B-1----:R-:W-:-:S06]  /*0cd0*/  IADD3 R14, PT, PT, R14, 0xffffffe, RZ ;  /* 0x0ffffffe0e0e7810 */ /* 0x002fcc0007ffe0ff */
        /* <DEDUP_REMOVED lines=30> */
[----:B------:R4:W2:Y:S02]  /*0ec0*/  LD.E R0, desc[UR4][R8.64] ;  /* 0x0000000408007980 */ /* 0x0008a4000c101900 */
[----:B----4-:R-:W-:-:S04]  /*0ed0*/  IABS R9, R5 ;  /* 0x0000000500097213 */ /* 0x010fc80000000000 */
[----:B------:R-:W1:Y:S08]  /*0ee0*/  I2F.RP R4, R9 ;  /* 0x0000000900047306 */ /* 0x000e700000209400 */
        /* <DEDUP_REMOVED lines=47> */
.L_x_1927:
[----:B------:R-:W2:Y:S01]  /*11e0*/  LD.E R5, desc[UR4][R148.64+0x68] ;  /* 0x0000680494057980 */ /* 0x000ea2000c101900 */
[----:B------:R-:W-:-:S03]  /*11f0*/  ISETP.NE.AND P2, PT, R13, -0x1, PT ;  /* 0xffffffff0d00780c */ /* 0x000fc60003f45270 */
[----:B------:R-:W3:Y:S01]  /*1200*/  LD.E.64 R168, desc[UR4][R148.64+0x38] ;  /* 0x0000380494a87980 */ /* 0x000ee2000c101b00 */
[----:B-1----:R-:W-:Y:S01]  /*1210*/  MOV R2, R148 ;  /* 0x0000009400027202 */ /* 0x002fe20000000f00 */
[----:B------:R-:W-:Y:S02]  /*1220*/  IMAD.MOV.U32 R3, RZ, RZ, R149 ;  /* 0x000000ffff037224 */ /* 0x000fe400078e0095 */
[----:B------:R1:W5:Y:S04]  /*1230*/  LD.E.64 R24, desc[UR4][R148.64+0x58] ;  /* 0x0000580494187980 */ /* 0x000368000c101b00 */
[----:B------:R-:W4:Y:S04]  /*1240*/  LD.E.64 R170, desc[UR4][R2.64+0x40] ;  /* 0x0000400402aa7980 */ /* 0x000f28000c101b00 */
[----:B------:R-:W4:Y:S04]  /*1250*/  @!P2 LD.E.64 R18, desc[UR4][R148.64+0x20] ;  /* 0x000020049412a980 */ /* 0x000f28000c101b00 */
[----:B------:R-:W4:Y:S04]  /*1260*/  @!P2 LD.E.64 R16, desc[UR4][R148.64+0x28] ;  /* 0x000028049410a980 */ /* 0x000f28000c101b00 */
[----:B------:R-:W4:Y:S01]  /*1270*/  LD.E.64 R14, desc[UR4][R2.64+0x50] ;  /* 0x00005004020e7980 */ /* 0x000f22000c101b00 */
[----:B------:R-:W-:-:S02]  /*1280*/  MOV R8, RZ ;  /* 0x000000ff00087202 */ /* 0x000fc40000000f00 */
[----:B------:R-:W-:Y:S02]  /*1290*/  @!P2 SHF.R.S32.HI R7, RZ, 0x1f, R12 ;  /* 0x0000001fff07a819 */ /* 0x000fe4000001140c */
[----:B------:R-:W-:Y:S02]  /*12a0*/  CS2R R186, SRZ ;  /* 0x0000000000ba7805 */ /* 0x000fe4000001ff00 */
[----:B--2---:R-:W-:-:S04]  /*12b0*/  IABS R0, R5 ;  /* 0x0000000500007213 */ /* 0x004fc80000000000 */
[----:B------:R-:W2:Y:S08]  /*12c0*/  I2F.RP R4, R0 ;  /* 0x0000000000047306 */ /* 0x000eb00000209400 */
[----:B--2---:R-:W2:Y:S02]  /*12d0*/  MUFU.RCP R4, R4 ;  /* 0x0000000400047308 */ /* 0x004ea40000001000 */
[----:B--2---:R-:W-:-:S06]  /*12e0*/  IADD3 R4, PT, PT, R4, 0xffffffe, RZ ;  /* 0x0ffffffe04047810 */ /* 0x004fcc0007ffe0ff */
[----:B------:R-:W2:Y:S01]  /*12f0*/  F2I.FTZ.U32.TRUNC.NTZ R9, R4 ;  /* 0x0000000400097305 */ /* 0x000ea2000021f000 */
[----:B------:R-:W-:Y:S01]  /*1300*/  IABS R6, R5 ;  /* 0x0000000500067213 */ /* 0x000fe20000000000 */
[----:B--2---:R-:W-:-:S04]  /*1310*/  IMAD.MOV R4, RZ, RZ, -R9 ;  /* 0x000000ffff047224 */ /* 0x004fc800078e0a09 */
        /* <DEDUP_REMOVED lines=25> */
[----:B------:R-:W-:-:S03]  /*14b0*/  @!P1 VIADD R10, R10, 0x1 ;  /* 0x000000010a0a9836 */ /* 0x000fc60000000000 */
[-C--:B------:R-:W-:Y:S02]  /*14c0*/  LOP3.LUT R9, R9, R8.reuse, RZ, 0x3c, !PT ;  /* 0x0000000809097212 */ /* 0x080fe400078e3cff */
[----:B------:R-:W-:Y:S02]  /*14d0*/  ISETP.GE.AND P0, PT, R4, RZ, PT ;  /* 0x000000ff0400720c */ /* 0x000fe40003f06270 */
[----:B------:R-:W-:Y:S02]  /*14e0*/  ISETP.NE.AND P1, PT, R5, RZ, PT ;  /* 0x000000ff0500720c */ /* 0x000fe40003f25270 */
[C---:B------:R-:W-:Y:S02]  /*14f0*/  LOP3.LUT R8, R9.reuse, R8, RZ, 0x3c, !PT ;  /* 0x0000000809087212 */ /* 0x040fe400078e3cff */
[----:B------:R-:W-:Y:S02]  /*1500*/  LEA R6, R44, 0xffffff00, 0x8 ;  /* 0xffffff002c067811 */ /* 0x000fe400078e40ff */
[----:B------:R-:W-:Y:S01]  /*1510*/  LOP3.LUT R9, R9, R8, RZ, 0x3c, !PT ;  /* 0x0000000809097212 */ /* 0x000fe200078e3cff */
[----:B------:R-:W-:Y:S01]  /*1520*/  @!P2 IMAD R4, R171, R12, RZ ;  /* 0x0000000cab04a224 */ /* 0x000fe200078e02ff */
[----:B------:R-:W-:-:S02]  /*1530*/  @!P2 SHF.R.S32.HI R0, RZ, 0x1f, R12 ;  /* 0x0000001fff00a819 */ /* 0x000fc4000001140c */
[----:B------:R-:W-:Y:S01]  /*1540*/  @P3 IADD3 R10, PT, PT, R10, 0x1, RZ ;  /* 0x000000010a0a3810 */ /* 0x000fe20007ffe0ff */
[----:B------:R-:W-:-:S03]  /*1550*/  IMAD.WIDE.U32 R18, R168, R6, R8 ;  /* 0x00000006a8127225 */ /* 0x000fc600078e0008 */
[----:B------:R-:W-:Y:S01]  /*1560*/  @!P0 IADD3 R10, PT, PT, -R10, RZ, RZ ;  /* 0x000000ff0a0a8210 */ /* 0x000fe20007ffe1ff */
[----:B------:R-:W-:Y:S01]  /*1570*/  @!P2 IMAD.WIDE.U32 R8, R170, R12, RZ ;  /* 0x0000000caa08a225 */ /* 0x000fe200078e00ff */
[----:B------:R-:W-:-:S03]  /*1580*/  @!P1 LOP3.LUT R10, RZ, R5, RZ, 0x33, !PT ;  /* 0x00000005ff0a9212 */ /* 0x000fc600078e33ff */
[----:B------:R-:W-:Y:S02]  /*1590*/  @!P2 IMAD R0, R0, R170, R4 ;  /* 0x000000aa0000a224 */ /* 0x000fe400078e0204 */
[----:B------:R-:W-:Y:S01]  /*15a0*/  IMAD R7, R169, R6, RZ ;  /* 0x00000006a9077224 */ /* 0x000fe200078e02ff */
[----:B------:R-:W-:Y:S01]  /*15b0*/  @!P2 MOV R22, R8 ;  /* 0x000000080016a202 */ /* 0x000fe20000000f00 */
[----:B------:R-:W-:Y:S01]  /*15c0*/  @!P2 IMAD.IADD R23, R9, 0x1, R0 ;  /* 0x000000010917a824 */ /* 0x000fe200078e0200 */
[----:B------:R-:W-:Y:S01]  /*15d0*/  @!P2 SHF.R.S32.HI R0, RZ, 0x1f, R11 ;  /* 0x0000001fff00a819 */ /* 0x000fe2000001140b */
[----:B------:R-:W-:Y:S01]  /*15e0*/  IMAD.IADD R19, R19, 0x1, R7 ;  /* 0x0000000113137824 */ /* 0x000fe200078e0207 */
[----:B------:R-:W-:Y:S01]  /*15f0*/  SHF.R.S32.HI R8, RZ, 0x1f, R10 ;  /* 0x0000001fff087819 */ /* 0x000fe2000001140a */
[----:B------:R-:W-:Y:S01]  /*1600*/  @!P2 IMAD R4, R17, R11, RZ ;  /* 0x0000000b1104a224 */ /* 0x000fe200078e02ff */
[----:B------:R-:W-:Y:S01]  /*1610*/  @P2 IADD3 R12, PT, PT, R12, R13, RZ ;  /* 0x0000000d0c0c2210 */ /* 0x000fe20007ffe0ff */
[----:B------:R-:W-:-:S02]  /*1620*/  IMAD R7, R15, R10, RZ ;  /* 0x0000000a0f077224 */ /* 0x000fc400078e02ff */
[----:B------:R-:W-:-:S04]  /*1630*/  IMAD.WIDE.U32 R18, R14, R10, R18 ;  /* 0x0000000a0e127225 */ /* 0x000fc800078e0012 */
[----:B------:R-:W-:Y:S02]  /*1640*/  @!P2 IMAD R0, R16, R0, R4 ;  /* 0x000000001000a224 */ /* 0x000fe400078e0204 */
[----:B------:R-:W-:Y:S02]  /*1650*/  IMAD R14, R14, R8, R7 ;  /* 0x000000080e0e7224 */ /* 0x000fe400078e0207 */
[----:B------:R-:W-:-:S04]  /*1660*/  @!P2 IMAD.WIDE.U32 R16, R16, R11, R22 ;  /* 0x0000000b1010a225 */ /* 0x000fc800078e0016 */
[-C--:B------:R-:W-:Y:S02]  /*1670*/  @P2 IMAD R8, R171, R12.reuse, RZ ;  /* 0x0000000cab082224 */ /* 0x080fe400078e02ff */
[----:B------:R-:W-:Y:S01]  /*1680*/  @P2 IMAD.WIDE.U32 R12, R170, R12, RZ ;  /* 0x0000000caa0c2225 */ /* 0x000fe200078e00ff */
[----:B------:R-:W-:Y:S02]  /*1690*/  @!P2 IADD3 R7, PT, PT, R17, R0, RZ ;  /* 0x000000001107a210 */ /* 0x000fe40007ffe0ff */
[----:B------:R-:W-:Y:S01]  /*16a0*/  MOV R4, R18 ;  /* 0x0000001200047202 */ /* 0x000fe20000000f00 */
[----:B------:R-:W-:Y:S01]  /*16b0*/  @!P2 IMAD.MOV.U32 R11, RZ, RZ, R16 ;  /* 0x000000ffff0ba224 */ /* 0x000fe200078e0010 */
[----:B------:R-:W-:Y:S01]  /*16c0*/  IADD3 R0, PT, PT, R19, R14, RZ ;  /* 0x0000000e13007210 */ /* 0x000fe20007ffe0ff */
[----:B------:R-:W-:Y:S01]  /*16d0*/  @P2 IMAD.IADD R7, R13, 0x1, R8 ;  /* 0x000000010d072824 */ /* 0x000fe200078e0208 */
[----:B------:R-:W-:Y:S02]  /*16e0*/  @P2 MOV R11, R12 ;  /* 0x0000000c000b2202 */ /* 0x000fe40000000f00 */
[----:B-1----:R-:W-:-:S02]  /*16f0*/  MOV R9, RZ ;  /* 0x000000ff00097202 */ /* 0x002fc40000000f00 */
.L_x_1928:
[----:B------:R-:W-:Y:S05]  /*1700*/  BSYNC.RECONVERGENT B0 ;  /* 0x0000000000007941 */ /* 0x000fea0003800200 */
.L_x_1926:
[----:B------:R-:W-:Y:S01]  /*1710*/  ISETP.NE.AND P0, PT, R185, -0x1, PT ;  /* 0xffffffffb900780c */ /* 0x000fe20003f05270 */
[----:B------:R-:W2:Y:S04]  /*1720*/  LD.E.64 R18, desc[UR4][R148.64+0x30] ;  /* 0x0000300494127980 */ /* 0x000ea8000c101b00 */
[----:B------:R-:W3:Y:S04]  /*1730*/  LD.E.64 R22, desc[UR4][R148.64+0x48] ;  /* 0x0000480494167980 */ /* 0x000ee8000c101b00 */
[----:B------:R-:W4:Y:S04]  /*1740*/  LD.E.64 R16, desc[UR4][R2.64] ;  /* 0x0000000402107980 */ /* 0x000f28000c101b00 */
[----:B------:R-:W3:Y:S04]  /*1750*/  @!P0 LD.E.64 R26, desc[UR4][R148.64+0x18] ;  /* 0x00001804941a8980 */ /* 0x000ee8000c101b00 */
[----:B------:R-:W4:Y:S04]  /*1760*/  LD.E.64 R14, desc[UR4][R148.64+0x8] ;  /* 0x00000804940e7980 */ /* 0x000f28000c101b00 */
[----:B------:R-:W4:Y:S04]  /*1770*/  LD.E R13, desc[UR4][R148.64+0xd0] ;  /* 0x0000d004940d7980 */ /* 0x000f28000c101900 */
[----:B------:R-:W5:Y:S04]  /*1780*/  LD.E R182, desc[UR4][R148.64+0xc0] ;  /* 0x0000c00494b67980 */ /* 0x000f68000c101900 */
[----:B------:R-:W4:Y:S01]  /*1790*/  LD.E.64 R2, desc[UR4][R148.64+0x10] ;  /* 0x0000100494027980 */ /* 0x000f22000c101b00 */
[----:B------:R-:W-:-:S04]  /*17a0*/  IABS R10, R5 ;  /* 0x00000005000a7213 */ /* 0x000fc80000000000 */
[----:B------:R-:W1:Y:S08]  /*17b0*/  I2F.RP R8, R10 ;  /* 0x0000000a00087306 */ /* 0x000e700000209400 */
[----:B-1----:R-:W1:Y:S02]  /*17c0*/  MUFU.RCP R8, R8 ;  /* 0x0000000800087308 */ /* 0x002e640000001000 */
[----:B-1----:R-:W-:-:S06]  /*17d0*/  VIADD R8, R8, 0xffffffe ;  /* 0x0ffffffe08087836 */ /* 0x002fcc0000000000 */
[----:B------:R-:W1:Y:S01]  /*17e0*/  F2I.FTZ.U32.TRUNC.NTZ R29, R8 ;  /* 0x00000008001d7305 */ /* 0x000e62000021f000 */
[----:B------:R-:W-:Y:S01]  /*17f0*/  IMAD.MOV.U32 R77, RZ, RZ, RZ ;  /* 0x000000ffff4d7224 */ /* 0x000fe200078e00ff */
[----:B------:R-:W-:Y:S02]  /*1800*/  MOV R28, RZ ;  /* 0x000000ff001c7202 */ /* 0x000fe40000000f00 */
[----:B------:R-:W-:-:S03]  /*1810*/  IABS R12, R179 ;  /* 0x000000b3000c7213 */ /* 0x000fc60000000000 */
[----:B------:R1:W5:Y:S02]  /*1820*/  @P4 LD.E R77, desc[UR4][R20.64] ;  /* 0x00000004144d4980 */ /* 0x000364000c101900 */
[----:B-1----:R-:W-:-:S04]  /*1830*/  IMAD.MOV R8, RZ, RZ, -R29 ;  /* 0x000000ffff087224 */ /* 0x002fc800078e0a1d */
[----:B------:R-:W-:-:S04]  /*1840*/  IMAD R8, R8, R10, RZ ;  /* 0x0000000a08087224 */ /* 0x000fc800078e02ff */
[----:B------:R-:W-:Y:S01]  /*1850*/  IMAD.HI.U32 R8, R29, R8, R28 ;  /* 0x000000081d087227 */ /* 0x000fe200078e001c */
[----:B------:R-:W-:-:S05]  /*1860*/  IABS R20, R5 ;  /* 0x0000000500147213 */ /* 0x000fca0000000000 */
[----:B------:R-:W-:-:S04]  /*1870*/  IMAD.HI.U32 R8, R8, R12, RZ ;  /* 0x0000000c08087227 */ /* 0x000fc800078e00ff */
[----:B------:R-:W-:-:S04]  /*1880*/  IMAD.MOV R20, RZ, RZ, -R20 ;  /* 0x000000ffff147224 */ /* 0x000fc800078e0a14 */
[----:B------:R-:W-:-:S05]  /*1890*/  IMAD R12, R8, R20, R12 ;  /* 0x00000014080c7224 */ /* 0x000fca00078e020c */
[----:B------:R-:W-:Y:S01]  /*18a0*/  ISETP.GT.U32.AND P3, PT, R10, R12, PT ;  /* 0x0000000c0a00720c */ /* 0x000fe20003f64070 */
[----:B------:R-:W-:-:S12]  /*18b0*/  IMAD.SHL.U32 R172, R164, 0x8, RZ ;  /* 0x00000008a4ac7824 */ /* 0x000fd800078e00ff */
[----:B------:R-:W-:-:S05]  /*18c0*/  @!P3 IMAD.IADD R12, R12, 0x1, -R10 ;  /* 0x000000010c0cb824 */ /* 0x000fca00078e0a0a */
[----:B------:R-:W-:Y:S02]  /*18d0*/  ISETP.GE.U32.AND P4, PT, R12, R10, PT ;  /* 0x0000000a0c00720c */ /* 0x000fe40003f86070 */
[----:B------:R-:W-:Y:S02]  /*18e0*/  LOP3.LUT R10, R172, 0x18, RZ, 0xc0, !PT ;  /* 0x00000018ac0a7812 */ /* 0x000fe400078ec0ff */
[----:B------:R-:W-:Y:S02]  /*18f0*/  LOP3.LUT R12, R179, R5, RZ, 0x3c, !PT ;  /* 0x00000005b30c7212 */ /* 0x000fe400078e3cff */
[----:B------:R-:W-:Y:S02]  /*1900*/  IADD3 R20, P1, PT, R10, R11, RZ ;  /* 0x0000000b0a147210 */ /* 0x000fe40007f3e0ff */
[----:B------:R-:W-:Y:S02]  /*1910*/  ISETP.GE.AND P2, PT, R12, RZ, PT ;  /* 0x000000ff0c00720c */ /* 0x000fe40003f46270 */
[----:B------:R-:W-:Y:S01]  /*1920*/  @!P3 IADD3 R8, PT, PT, R8, 0x1, RZ ;  /* 0x000000010808b810 */ /* 0x000fe20007ffe0ff */
[----:B------:R-:W-:Y:S01]  /*1930*/  IMAD.X R21, RZ, RZ, R7, P1 ;  /* 0x000000ffff157224 */ /* 0x000fe200008e0607 */
[----:B------:R-:W-:Y:S01]  /*1940*/  ISETP.NE.AND P1, PT, R5, RZ, PT ;  /* 0x000000ff0500720c */ /* 0x000fe20003f25270 */
[----:B-----5:R-:W-:-:S02]  /*1950*/  IMAD R9, R9, R170, RZ ;  /* 0x000000aa09097224 */ /* 0x020fc400078e02ff */
[----:B------:R-:W-:Y:S02]  /*1960*/  @P4 VIADD R8, R8, 0x1 ;  /* 0x0000000108084836 */ /* 0x000fe40000000000 */
[C---:B------:R-:W-:Y:S02]  /*1970*/  IMAD R7, R6.reuse, R171, R9 ;  /* 0x000000ab06077224 */ /* 0x040fe400078e0209 */
[----:B------:R-:W-:-:S04]  /*1980*/  IMAD.WIDE.U32 R20, R6, R170, R20 ;  /* 0x000000aa06147225 */ /* 0x000fc800078e0014 */
[----:B------:R-:W-:-:S04]  /*1990*/  IMAD.MOV.U32 R6, RZ, RZ, R8 ;  /* 0x000000ffff067224 */ /* 0x000fc800078e0008 */
[----:B------:R-:W-:Y:S01]  /*19a0*/  @!P2 IMAD.MOV R6, RZ, RZ, -R6 ;  /* 0x000000ffff06a224 */ /* 0x000fe200078e0a06 */
[----:B------:R-:W-:Y:S01]  /*19b0*/  @!P1 LOP3.LUT R6, RZ, R5, RZ, 0x33, !PT ;  /* 0x00000005ff069212 */ /* 0x000fe200078e33ff */
[----:B------:R-:W-:-:S04]  /*19c0*/  IMAD.IADD R21, R21, 0x1, R7 ;  /* 0x0000000115157824 */ /* 0x000fc800078e0207 */
[----:B------:R-:W-:Y:S02]  /*19d0*/  IMAD R5, R25, R6, RZ ;  /* 0x0000000619057224 */ /* 0x000fe400078e02ff */
[----:B------:R-:W-:Y:S01]  /*19e0*/  IMAD.WIDE.U32 R20, R6, R24, R20 ;  /* 0x0000001806147225 */ /* 0x000fe200078e0014 */
[----:B------:R-:W-:Y:S01]  /*19f0*/  SHF.R.U32.HI R108, RZ, 0x2, R164 ;  /* 0x00000002ff6c7819 */ /* 0x000fe200000116a4 */
[----:B------:R-:W1:Y:S02]  /*1a00*/  S2R R46, SR_CgaCtaId ;  /* 0x00000000002e7919 */ /* 0x000e640000008800 */
[----:B------:R-:W-:Y:S02]  /*1a10*/  IMAD.MOV.U32 R109, RZ, RZ, RZ ;  /* 0x000000ffff6d7224 */ /* 0x000fe400078e00ff */
[-C--:B------:R-:W-:Y:S01]  /*1a20*/  IMAD R176, R171, R108.reuse, RZ ;  /* 0x0000006cabb07224 */ /* 0x080fe200078e02ff */
[----:B------:R-:W-:Y:S01]  /*1a30*/  LOP3.LUT R45, R172, 0xc0, RZ, 0xc0, !PT ;  /* 0x000000c0ac2d7812 */ /* 0x000fe200078ec0ff */
[----:B------:R-:W-:Y:S01]  /*1a40*/  IMAD R174, R169, R108, RZ ;  /* 0x0000006ca9ae7224 */ /* 0x000fe200078e02ff */
[----:B------:R-:W-:-:S02]  /*1a50*/  MOV R7, 0x400 ;  /* 0x0000040000077802 */ /* 0x000fc40000000f00 */
[----:B------:R-:W-:Y:S02]  /*1a60*/  LOP3.LUT R183, R172, 0x1f20, RZ, 0xc0, !PT ;  /* 0x00001f20acb77812 */ /* 0x000fe400078ec0ff */
[----:B------:R-:W-:Y:S02]  /*1a70*/  LOP3.LUT R45, R45, 0x18, R164, 0xf8, !PT ;  /* 0x000000182d2d7812 */ /* 0x000fe400078ef8a4 */
[-C--:B------:R-:W-:Y:S01]  /*1a80*/  LOP3.LUT R187, R187, R186.reuse, RZ, 0x3c, !PT ;  /* 0x000000babbbb7212 */ /* 0x080fe200078e3cff */
[----:B------:R-:W-:Y:S01]  /*1a90*/  IMAD.SHL.U32 R47, R44, 0x100, RZ ;  /* 0x000001002c2f7824 */ /* 0x000fe200078e00ff */
[----:B------:R-:W-:Y:S02]  /*1aa0*/  LOP3.LUT R45, R183, R45, R10, 0xf6, !PT ;  /* 0x0000002db72d7212 */ /* 0x000fe400078ef60a */
[----:B------:R-:W-:Y:S02]  /*1ab0*/  SHF.L.U32 R48, R164, 0x2, RZ ;  /* 0x00000002a4307819 */ /* 0x000fe400000006ff */
[----:B------:R-:W-:Y:S01]  /*1ac0*/  LOP3.LUT R186, R187, R186, RZ, 0x3c, !PT ;  /* 0x000000babbba7212 */ /* 0x000fe200078e3cff */
[C---:B------:R-:W-:Y:S01]  /*1ad0*/  IMAD.SHL.U32 R52, R170.reuse, 0x20, RZ ;  /* 0x00000020aa347824 */ /* 0x040fe200078e00ff */
[----:B------:R-:W-:Y:S01]  /*1ae0*/  SHF.L.U64.HI R53, R170, 0x5, R171 ;  /* 0x00000005aa357819 */ /* 0x000fe200000102ab */
[C---:B------:R-:W-:Y:S01]  /*1af0*/  IMAD.SHL.U32 R50, R168.reuse, 0x20, RZ ;  /* 0x00000020a8327824 */ /* 0x040fe200078e00ff */
[----:B------:R-:W-:-:S02]  /*1b00*/  SHF.L.U64.HI R51, R168, 0x5, R169 ;  /* 0x00000005a8337819 */ /* 0x000fc400000102a9 */
[----:B------:R-:W-:Y:S02]  /*1b10*/  IADD3 R55, PT, PT, R47, -0x100, RZ ;  /* 0xffffff002f377810 */ /* 0x000fe40007ffe0ff */
[----:B------:R-:W-:Y:S02]  /*1b20*/  LOP3.LUT R61, R48, 0xc, RZ, 0xc0, !PT ;  /* 0x0000000c303d7812 */ /* 0x000fe400078ec0ff */
[----:B-1----:R-:W-:Y:S02]  /*1b30*/  LEA R46, R46, R7, 0x18 ;  /* 0x000000072e2e7211 */ /* 0x002fe400078ec0ff */
[----:B------:R-:W-:-:S03]  /*1b40*/  LOP3.LUT R187, R187, R186, RZ, 0x3c, !PT ;  /* 0x000000babbbb7212 */ /* 0x000fc600078e3cff */
[----:B------:R-:W-:Y:S02]  /*1b50*/  IMAD R45, R45, 0x2, R46 ;  /* 0x000000022d2d7824 */ /* 0x000fe400078e022e */
[----:B--2---:R-:W-:Y:S02]  /*1b60*/  @P0 IMAD R8, R19, R185, RZ ;  /* 0x000000b913080224 */ /* 0x004fe400078e02ff */
[----:B---3--:R-:W-:-:S04]  /*1b70*/  @!P0 IMAD.WIDE.U32 R28, R26, R180, RZ ;  /* 0x000000b41a1c8225 */ /* 0x008fc800078e00ff */
[----:B------:R-:W-:Y:S02]  /*1b80*/  @!P0 IMAD R9, R27, R180, RZ ;  /* 0x000000b41b098224 */ /* 0x000fe400078e02ff */
[----:B------:R-:W-:Y:S01]  /*1b90*/  @P0 IMAD.WIDE.U32 R26, R18, R185, RZ ;  /* 0x000000b9121a0225 */ /* 0x000fe200078e00ff */
[----:B------:R-:W-:Y:S02]  /*1ba0*/  @!P0 MOV R12, R28 ;  /* 0x0000001c000c8202 */ /* 0x000fe40000000f00 */
[----:B------:R-:W-:Y:S01]  /*1bb0*/  @P0 MOV R12, R26 ;  /* 0x0000001a000c0202 */ /* 0x000fe20000000f00 */
[----:B------:R-:W-:Y:S02]  /*1bc0*/  @!P0 IMAD.IADD R9, R29, 0x1, R9 ;  /* 0x000000011d098824 */ /* 0x000fe400078e0209 */
[----:B------:R-:W-:Y:S01]  /*1bd0*/  @P0 IMAD.IADD R9, R27, 0x1, R8 ;  /* 0x000000011b090824 */ /* 0x000fe200078e0208 */
[----:B------:R-:W-:Y:S02]  /*1be0*/  IADD3 R26, P1, PT, R10, R12, RZ ;  /* 0x0000000c0a1a7210 */ /* 0x000fe40007f3e0ff */
[----:B------:R-:W-:-:S02]  /*1bf0*/  SHF.R.S32.HI R8, RZ, 0x1f, R6 ;  /* 0x0000001fff087819 */ /* 0x000fc40000011406 */
[----:B------:R-:W-:-:S03]  /*1c00*/  IADD3.X R27, PT, PT, RZ, R9, RZ, P1, !PT ;  /* 0x00000009ff1b7210 */ /* 0x000fc60000ffe4ff */
[----:B------:R-:W-:Y:S02]  /*1c10*/  IMAD R24, R8, R24, R5 ;  /* 0x0000001808187224 */ /* 0x000fe400078e0205 */
[----:B------:R-:W-:Y:S01]  /*1c20*/  IMAD R5, R23, R179, RZ ;  /* 0x000000b317057224 */ /* 0x000fe200078e02ff */
[----:B------:R-:W-:Y:S01]  /*1c30*/  @!P0 MOV R23, R19 ;  /* 0x0000001300178202 */ /* 0x000fe20000000f00 */
[----:B------:R-:W-:-:S04]  /*1c40*/  IMAD.WIDE.U32 R26, R22, R179, R26 ;  /* 0x000000b3161a7225 */ /* 0x000fc800078e001a */
[----:B------:R-:W-:Y:S02]  /*1c50*/  IMAD.IADD R25, R21, 0x1, R24 ;  /* 0x0000000115197824 */ /* 0x000fe400078e0218 */
[----:B------:R-:W-:Y:S01]  /*1c60*/  @!P0 IMAD.MOV.U32 R22, RZ, RZ, R18 ;  /* 0x000000ffff168224 */ /* 0x000fe200078e0012 */
[----:B------:R-:W-:Y:S01]  /*1c70*/  @P0 MOV R22, R18 ;  /* 0x0000001200160202 */ /* 0x000fe20000000f00 */
[----:B------:R-:W-:Y:S02]  /*1c80*/  IMAD.MOV.U32 R24, RZ, RZ, R20 ;  /* 0x000000ffff187224 */ /* 0x000fe400078e0014 */
[----:B------:R-:W-:Y:S01]  /*1c90*/  @P0 IMAD.MOV.U32 R23, RZ, RZ, R19 ;  /* 0x000000ffff170224 */ /* 0x000fe200078e0013 */
[----:B------:R-:W-:Y:S01]  /*1ca0*/  IADD3 R20, P0, PT, R10, R4, RZ ;  /* 0x000000040a147210 */ /* 0x000fe20007f1e0ff */
[----:B------:R-:W-:-:S03]  /*1cb0*/  IMAD.WIDE.U32 R18, R181, 0x40, R108 ;  /* 0x00000040b5127825 */ /* 0x000fc600078e006c */
[----:B------:R-:W-:Y:S01]  /*1cc0*/  IADD3.X R21, PT, PT, RZ, R0, RZ, P0, !PT ;  /* 0x00000000ff157210 */ /* 0x000fe200007fe4ff */
[----:B------:R-:W-:Y:S01]  /*1cd0*/  IMAD R4, R19, R22, RZ ;  /* 0x0000001613047224 */ /* 0x000fe200078e02ff */
[----:B------:R-:W-:Y:S01]  /*1ce0*/  SHF.R.S32.HI R0, RZ, 0x1f, R58 ;  /* 0x0000001fff007819 */ /* 0x000fe2000001143a */
[----:B------:R-:W-:Y:S01]  /*1cf0*/  IMAD.IADD R27, R27, 0x1, R5 ;  /* 0x000000011b1b7824 */ /* 0x000fe200078e0205 */
[C---:B------:R-:W-:Y:S01]  /*1d00*/  SHF.L.U64.HI R57, R22.reuse, 0x5, R23 ;  /* 0x0000000516397819 */ /* 0x040fe20000010217 */
[----:B------:R-:W-:Y:S01]  /*1d10*/  IMAD.SHL.U32 R56, R22, 0x20, RZ ;  /* 0x0000002016387824 */ /* 0x000fe200078e00ff */
[----:B------:R-:W-:Y:S01]  /*1d20*/  LEA.HI R0, R0, R58, RZ, 0x8 ;  /* 0x0000003a00007211 */ /* 0x000fe200078f40ff */
[C---:B------:R-:W-:Y:S02]  /*1d30*/  IMAD R4, R18.reuse, R23, R4 ;  /* 0x0000001712047224 */ /* 0x040fe400078e0204 */
[----:B------:R-:W-:Y:S01]  /*1d40*/  IMAD.WIDE.U32 R22, R18, R22, R26 ;  /* 0x0000001612167225 */ /* 0x000fe200078e001a */
[----:B------:R-:W-:-:S03]  /*1d50*/  SHF.R.S32.HI R0, RZ, 0x8, R0 ;  /* 0x00000008ff007819 */ /* 0x000fc60000011400 */
[----:B------:R-:W-:Y:S01]  /*1d60*/  IMAD.WIDE.U32 R18, R108, R170, R24 ;  /* 0x000000aa6c127225 */ /* 0x000fe200078e0018 */
[----:B------:R-:W-:-:S03]  /*1d70*/  VIMNMX R54, PT, PT, R173, R0, !PT ;  /* 0x00000000ad367248 */ /* 0x000fc60007fe0100 */
[----:B------:R-:W-:Y:S01]  /*1d80*/  IMAD.IADD R176, R19, 0x1, R176 ;  /* 0x0000000113b07824 */ /* 0x000fe200078e02b0 */
[----:B----4-:R-:W-:-:S04]  /*1d90*/  LEA R177, P0, R18, R2, 0x1 ;  /* 0x0000000212b17211 */ /* 0x010fc800078008ff */
[----:B------:R-:W-:Y:S02]  /*1da0*/  LEA.HI.X R176, R18, R3, R176, 0x1, P0 ;  /* 0x0000000312b07211 */ /* 0x000fe400000f0cb0 */
[----:B------:R-:W-:Y:S01]  /*1db0*/  ISETP.GT.U32.AND P0, PT, R44, R54, PT ;  /* 0x000000362c00720c */ /* 0x000fe20003f04070 */
[----:B------:R-:W-:Y:S01]  /*1dc0*/  IMAD.WIDE.U32 R20, R108, R168, R20 ;  /* 0x000000a86c147225 */ /* 0x000fe200078e0014 */
[----:B------:R-:W-:Y:S02]  /*1dd0*/  IADD3 R4, PT, PT, R23, R4, RZ ;  /* 0x0000000417047210 */ /* 0x000fe40007ffe0ff */
[----:B------:R-:W-:Y:S01]  /*1de0*/  LEA R110, P2, R22, R16, 0x1 ;  /* 0x00000010166e7211 */ /* 0x000fe200078408ff */
[----:B------:R-:W-:Y:S01]  /*1df0*/  IMAD.IADD R174, R21, 0x1, R174 ;  /* 0x0000000115ae7824 */ /* 0x000fe200078e02ae */
[----:B------:R-:W-:Y:S02]  /*1e00*/  LEA R175, P1, R20, R14, 0x1 ;  /* 0x0000000e14af7211 */ /* 0x000fe400078208ff */
[----:B------:R-:W-:-:S02]  /*1e10*/  LEA.HI.X R111, R22, R17, R4, 0x1, P2 ;  /* 0x00000011166f7211 */ /* 0x000fc400010f0c04 */
        /* <DEDUP_REMOVED lines=16> */
[C---:B------:R-:W-:Y:S01]  /*1f20*/  IADD3 R106, PT, PT, R108.reuse, 0x40, RZ ;  /* 0x000000406c6a7810 */ /* 0x040fe20007ffe0ff */
[C---:B------:R-:W-:Y:S01]  /*1f30*/  VIADD R63, R108.reuse, 0x20 ;  /* 0x000000206c3f7836 */ /* 0x040fe20000000000 */
[C---:B------:R-:W-:Y:S01]  /*1f40*/  SHF.L.U32 R107, R13.reuse, 0x5, RZ ;  /* 0x000000050d6b7819 */ /* 0x040fe200000006ff */
[CC--:B------:R-:W-:Y:S01]  /*1f50*/  IMAD R12, R108.reuse, R13.reuse, R61 ;  /* 0x0000000d6c0c7224 */ /* 0x0c0fe200078e023d */
[----:B------:R-:W-:Y:S01]  /*1f60*/  SHF.L.U32 R95, R13, 0x7, RZ ;  /* 0x000000070d5f7819 */ /* 0x000fe200000006ff */
[----:B------:R-:W-:Y:S01]  /*1f70*/  IMAD R77, R77, R13, RZ ;  /* 0x0000000d4d4d7224 */ /* 0x000fe200078e02ff */
[C---:B------:R-:W-:Y:S01]  /*1f80*/  IADD3 R104, PT, PT, R108.reuse, 0x80, RZ ;  /* 0x000000806c687810 */ /* 0x040fe20007ffe0ff */
[----:B------:R-:W-:Y:S01]  /*1f90*/  IMAD.IADD R9, R61, 0x1, R12 ;  /* 0x000000013d097824 */ /* 0x000fe200078e020c */
[----:B------:R-:W-:Y:S01]  /*1fa0*/  IADD3 R102, PT, PT, R108, 0xc0, RZ ;  /* 0x000000c06c667810 */ /* 0x000fe20007ffe0ff */
[C---:B------:R-:W-:Y:S01]  /*1fb0*/  IMAD R100, R13.reuse, 0x60, RZ ;  /* 0x000000600d647824 */ /* 0x040fe200078e02ff */
[----:B------:R-:W-:Y:S01]  /*1fc0*/  SHF.R.S32.HI R76, RZ, 0x1f, R77 ;  /* 0x0000001fff4c7819 */ /* 0x000fe2000001144d */
[C---:B------:R-:W-:Y:S01]  /*1fd0*/  IMAD R99, R13.reuse, 0xa0, RZ ;  /* 0x000000a00d637824 */ /* 0x040fe200078e02ff */
[----:B------:R-:W-:Y:S01]  /*1fe0*/  IADD3 R94, PT, PT, R58, -R47, RZ ;  /* 0x8000002f3a5e7210 */ /* 0x000fe20007ffe0ff */
[C---:B------:R-:W-:Y:S01]  /*1ff0*/  IMAD R98, R13.reuse, 0xc0, RZ ;  /* 0x000000c00d627824 */ /* 0x040fe200078e02ff */
[----:B------:R-:W-:Y:S01]  /*2000*/  MOV R92, R55 ;  /* 0x00000037005c7202 */ /* 0x000fe20000000f00 */
[C---:B------:R-:W-:Y:S01]  /*2010*/  IMAD R97, R13.reuse, 0xe0, RZ ;  /* 0x000000e00d617824 */ /* 0x040fe200078e02ff */
[----:B------:R-:W-:Y:S01]  /*2020*/  MOV R79, R175 ;  /* 0x000000af004f7202 */ /* 0x000fe20000000f00 */
[----:B------:R-:W-:Y:S01]  /*2030*/  IMAD.SHL.U32 R96, R13, 0x40, RZ ;  /* 0x000000400d607824 */ /* 0x000fe200078e00ff */
[----:B------:R-:W-:Y:S01]  /*2040*/  MOV R81, R177 ;  /* 0x000000b100517202 */ /* 0x000fe20000000f00 */
[C---:B------:R-:W-:Y:S01]  /*2050*/  VIADD R105, R108.reuse, 0x60 ;  /* 0x000000606c697836 */ /* 0x040fe20000000000 */
[----:B------:R-:W-:Y:S01]  /*2060*/  SHF.R.S32.HI R90, RZ, 0x1f, R107 ;  /* 0x0000001fff5a7819 */ /* 0x000fe2000001146b */
[C---:B------:R-:W-:Y:S01]  /*2070*/  VIADD R103, R108.reuse, 0xa0 ;  /* 0x000000a06c677836 */ /* 0x040fe20000000000 */
[----:B------:R-:W-:Y:S01]  /*2080*/  SHF.R.S32.HI R89, RZ, 0x1f, R96 ;  /* 0x0000001fff597819 */ /* 0x000fe20000011460 */
[----:B------:R-:W-:Y:S01]  /*2090*/  VIADD R101, R108, 0xe0 ;  /* 0x000000e06c657836 */ /* 0x000fe20000000000 */
[----:B------:R-:W-:Y:S01]  /*20a0*/  SHF.R.S32.HI R88, RZ, 0x1f, R100 ;  /* 0x0000001fff587819 */ /* 0x000fe20000011464 */
[----:B------:R-:W-:Y:S01]  /*20b0*/  IMAD.IADD R93, R49, 0x1, -R47 ;  /* 0x00000001315d7824 */ /* 0x000fe200078e0a2f */
[----:B------:R-:W-:Y:S01]  /*20c0*/  SHF.R.S32.HI R87, RZ, 0x1f, R95 ;  /* 0x0000001fff577819 */ /* 0x000fe2000001145f */
[----:B------:R-:W-:Y:S01]  /*20d0*/  IMAD.MOV.U32 R91, RZ, RZ, R44 ;  /* 0x000000ffff5b7224 */ /* 0x000fe200078e002c */
[----:B------:R-:W-:Y:S01]  /*20e0*/  SHF.R.S32.HI R86, RZ, 0x1f, R99 ;  /* 0x0000001fff567819 */ /* 0x000fe20000011463 */
[----:B------:R-:W-:Y:S01]  /*20f0*/  IMAD.MOV.U32 R78, RZ, RZ, R174 ;  /* 0x000000ffff4e7224 */ /* 0x000fe200078e00ae */
[----:B------:R-:W-:Y:S01]  /*2100*/  SHF.R.S32.HI R85, RZ, 0x1f, R98 ;  /* 0x0000001fff557819 */ /* 0x000fe20000011462 */
[----:B------:R-:W-:Y:S01]  /*2110*/  IMAD.MOV.U32 R80, RZ, RZ, R176 ;  /* 0x000000ffff507224 */ /* 0x000fe200078e00b0 */
[----:B------:R-:W-:Y:S01]  /*2120*/  SHF.R.S32.HI R84, RZ, 0x1f, R97 ;  /* 0x0000001fff547819 */ /* 0x000fe20000011461 */
[----:B--2---:R-:W-:-:S02]  /*2130*/  IMAD R0, R25, R180, RZ ;  /* 0x000000b419007224 */ /* 0x004fc400078e02ff */
[----:B------:R-:W-:-:S04]  /*2140*/  IMAD.WIDE.U32 R24, R180, R24, R10 ;  /* 0x00000018b4187225 */ /* 0x000fc800078e000a */
[----:B---3--:R-:W-:Y:S01]  /*2150*/  IMAD.WIDE.U32 R14, R180, R26, R10 ;  /* 0x0000001ab40e7225 */ /* 0x008fe200078e000a */
[----:B------:R-:W-:Y:S02]  /*2160*/  IADD3 R25, PT, PT, R25, R0, RZ ;  /* 0x0000000019197210 */ /* 0x000fe40007ffe0ff */
[----:B----4-:R-:W-:Y:S01]  /*2170*/  SHF.L.U64.HI R64, R112, 0x6, R113 ;  /* 0x0000000670407819 */ /* 0x010fe20000010271 */
[----:B------:R-:W-:Y:S02]  /*2180*/  IMAD R0, R27, R180, RZ ;  /* 0x000000b41b007224 */ /* 0x000fe400078e02ff */
[----:B------:R-:W-:Y:S01]  /*2190*/  IMAD R7, R113, R55, RZ ;  /* 0x0000003771077224 */ /* 0x000fe200078e02ff */
[C---:B-----5:R-:W-:Y:S01]  /*21a0*/  SHF.L.U64.HI R67, R114.reuse, 0x6, R115 ;  /* 0x0000000672437819 */ /* 0x060fe20000010273 */
[----:B------:R-:W-:Y:S01]  /*21b0*/  IMAD.WIDE.U32 R24, R55, R112, R24 ;  /* 0x0000007037187225 */ /* 0x000fe200078e0018 */
[C---:B------:R-:W-:Y:S02]  /*21c0*/  SHF.L.U32 R68, R114.reuse, 0x6, RZ ;  /* 0x0000000672447819 */ /* 0x040fe400000006ff */
[C-C-:B------:R-:W-:Y:S01]  /*21d0*/  SHF.L.U64.HI R69, R114.reuse, 0x7, R115.reuse ;  /* 0x0000000772457819 */ /* 0x140fe20000010273 */
[----:B------:R-:W-:Y:S01]  /*21e0*/  IMAD.IADD R15, R15, 0x1, R0 ;  /* 0x000000010f0f7824 */ /* 0x000fe200078e0200 */
[----:B------:R-:W-:Y:S01]  /*21f0*/  IADD3 R25, PT, PT, R25, R7, RZ ;  /* 0x0000000719197210 */ /* 0x000fe20007ffe0ff */
[----:B------:R-:W-:Y:S01]  /*2200*/  IMAD R7, R115, R55, RZ ;  /* 0x0000003773077224 */ /* 0x000fe200078e02ff */
[C---:B------:R-:W-:Y:S01]  /*2210*/  SHF.L.U64.HI R82, R114.reuse, 0x5, R115 ;  /* 0x0000000572527819 */ /* 0x040fe20000010273 */
[----:B------:R-:W-:Y:S01]  /*2220*/  IMAD.WIDE.U32 R14, R55, R114, R14 ;  /* 0x00000072370e7225 */ /* 0x000fe200078e000e */
[----:B------:R-:W-:-:S03]  /*2230*/  SHF.L.U32 R83, R114, 0x5, RZ ;  /* 0x0000000572537819 */ /* 0x000fc600000006ff */
[-C--:B------:R-:W-:Y:S01]  /*2240*/  IMAD R0, R21, R6.reuse, RZ ;  /* 0x0000000615007224 */ /* 0x080fe200078e02ff */
[----:B------:R-:W-:Y:S01]  /*2250*/  IADD3 R15, PT, PT, R15, R7, RZ ;  /* 0x000000070f0f7210 */ /* 0x000fe20007ffe0ff */
[----:B------:R-:W-:Y:S02]  /*2260*/  IMAD R7, R23, R6, RZ ;  /* 0x0000000617077224 */ /* 0x000fe400078e02ff */
[-C--:B------:R-:W-:Y:S02]  /*2270*/  IMAD R0, R20, R8.reuse, R0 ;  /* 0x0000000814007224 */ /* 0x080fe400078e0200 */
[----:B------:R-:W-:Y:S01]  /*2280*/  IMAD R8, R22, R8, R7 ;  /* 0x0000000816087224 */ /* 0x000fe200078e0207 */
[----:B------:R-:W-:Y:S01]  /*2290*/  SHF.R.S32.HI R7, RZ, 0x1f, R58 ;  /* 0x0000001fff077819 */ /* 0x000fe2000001143a */
[----:B------:R-:W-:-:S04]  /*22a0*/  IMAD.WIDE.U32 R20, R6, R20, R24 ;  /* 0x0000001406147225 */ /* 0x000fc800078e0018 */
[----:B------:R-:W-:Y:S01]  /*22b0*/  IMAD.WIDE.U32 R22, R6, R22, R14 ;  /* 0x0000001606167225 */ /* 0x000fe200078e000e */
[----:B------:R-:W-:Y:S02]  /*22c0*/  IADD3 R6, P0, PT, -R58, R108, RZ ;  /* 0x0000006c3a067210 */ /* 0x000fe40007f1e1ff */
[----:B------:R-:W-:Y:S01]  /*22d0*/  IADD3 R14, P1, PT, R77, R12, RZ ;  /* 0x0000000c4d0e7210 */ /* 0x000fe20007f3e0ff */
[----:B------:R-:W-:Y:S01]  /*22e0*/  IMAD.IADD R21, R21, 0x1, R0 ;  /* 0x0000000115157824 */ /* 0x000fe200078e0200 */
[----:B------:R-:W-:Y:S01]  /*22f0*/  IADD3.X R7, PT, PT, RZ, ~R7, RZ, P0, !PT ;  /* 0x80000007ff077210 */ /* 0x000fe200007fe4ff */
[----:B------:R-:W-:Y:S01]  /*2300*/  IMAD R66, R115, 0xc0, RZ ;  /* 0x000000c073427824 */ /* 0x000fe200078e02ff */
[----:B------:R-:W-:Y:S01]  /*2310*/  IADD3 R77, P0, PT, R77, R9, RZ ;  /* 0x000000094d4d7210 */ /* 0x000fe20007f1e0ff */
[----:B------:R-:W-:Y:S01]  /*2320*/  IMAD.WIDE.U32 R20, R112, R6, R20 ;  /* 0x0000000670147225 */ /* 0x000fe200078e0014 */
[-C--:B------:R-:W-:Y:S02]  /*2330*/  LEA.HI.X.SX32 R0, R12, R76.reuse, 0x1, P1 ;  /* 0x0000004c0c007211 */ /* 0x080fe400008f0eff */
[----:B------:R-:W-:Y:S01]  /*2340*/  LEA.HI.X.SX32 R76, R9, R76, 0x1, P0 ;  /* 0x0000004c094c7211 */ /* 0x000fe200000f0eff */
[----:B------:R-:W-:Y:S01]  /*2350*/  IMAD R71, R7, R112, RZ ;  /* 0x0000007007477224 */ /* 0x000fe200078e02ff */
[----:B------:R-:W-:Y:S01]  /*2360*/  IADD3 R23, PT, PT, R23, R8, RZ ;  /* 0x0000000817177210 */ /* 0x000fe20007ffe0ff */
[----:B------:R-:W-:Y:S01]  /*2370*/  IMAD R9, R7, R114, RZ ;  /* 0x0000007207097224 */ /* 0x000fe200078e02ff */
[----:B------:R-:W-:Y:S01]  /*2380*/  SHF.L.U64.HI R0, R14, 0x1, R0 ;  /* 0x000000010e007819 */ /* 0x000fe20000010200 */
[----:B------:R-:W-:Y:S01]  /*2390*/  IMAD R71, R113, R6, R71 ;  /* 0x0000000671477224 */ /* 0x000fe200078e0247 */
[----:B------:R-:W-:Y:S01]  /*23a0*/  LEA R72, P1, R20, R18, 0x1 ;  /* 0x0000001214487211 */ /* 0x000fe200078208ff */
[-C--:B------:R-:W-:Y:S01]  /*23b0*/  IMAD R9, R115, R6.reuse, R9 ;  /* 0x0000000673097224 */ /* 0x080fe200078e0209 */
[----:B------:R-:W-:Y:S01]  /*23c0*/  SHF.L.U64.HI R76, R77, 0x1, R76 ;  /* 0x000000014d4c7819 */ /* 0x000fe2000001024c */
[----:B------:R-:W-:Y:S01]  /*23d0*/  IMAD.WIDE.U32 R6, R114, R6, R22 ;  /* 0x0000000672067225 */ /* 0x000fe200078e0016 */
[----:B------:R-:W-:-:S02]  /*23e0*/  IADD3 R71, PT, PT, R21, R71, RZ ;  /* 0x0000004715477210 */ /* 0x000fc40007ffe0ff */
[----:B------:R-:W-:Y:S01]  /*23f0*/  SHF.L.U32 R77, R77, 0x1, RZ ;  /* 0x000000014d4d7819 */ /* 0x000fe200000006ff */
[----:B------:R-:W-:Y:S01]  /*2400*/  IMAD.SHL.U32 R14, R14, 0x2, RZ ;  /* 0x000000020e0e7824 */ /* 0x000fe200078e00ff */
[----:B------:R-:W-:Y:S01]  /*2410*/  LEA R12, P0, R6, R16, 0x1 ;  /* 0x00000010060c7211 */ /* 0x000fe200078008ff */
[----:B------:R-:W-:Y:S01]  /*2420*/  IMAD.IADD R9, R7, 0x1, R9 ;  /* 0x0000000107097824 */ /* 0x000fe200078e0209 */
[----:B------:R-:W-:Y:S01]  /*2430*/  LEA.HI.X R71, R20, R19, R71, 0x1, P1 ;  /* 0x0000001314477211 */ /* 0x000fe200008f0c47 */
[----:B------:R-:W-:Y:S01]  /*2440*/  IMAD.WIDE.U32 R116, R114, 0xc0, RZ ;  /* 0x000000c072747825 */ /* 0x000fe200078e00ff */
[-C--:B------:R-:W-:Y:S02]  /*2450*/  IADD3 R32, P1, PT, R4, R14.reuse, RZ ;  /* 0x0000000e04207210 */ /* 0x080fe40007f3e0ff */
[----:B------:R-:W-:Y:S01]  /*2460*/  LEA.HI.X R9, R6, R17, R9, 0x1, P0 ;  /* 0x0000001106097211 */ /* 0x000fe200000f0c09 */
[----:B------:R-:W-:Y:S01]  /*2470*/  IMAD.SHL.U32 R65, R112, 0x40, RZ ;  /* 0x0000004070417824 */ /* 0x000fe200078e00ff */
[-C--:B------:R-:W-:Y:S01]  /*2480*/  IADD3 R75, P3, PT, R4, R77.reuse, RZ ;  /* 0x0000004d044b7210 */ /* 0x080fe20007f7e0ff */
[----:B------:R-:W-:Y:S01]  /*2490*/  IMAD.X R33, R5, 0x1, R0, P1 ;  /* 0x0000000105217824 */ /* 0x000fe200008e0600 */
[----:B------:R-:W-:Y:S01]  /*24a0*/  IADD3 R14, P0, PT, R2, R14, RZ ;  /* 0x0000000e020e7210 */ /* 0x000fe20007f1e0ff */
[----:B------:R-:W-:Y:S01]  /*24b0*/  IMAD.SHL.U32 R70, R114, 0x80, RZ ;  /* 0x0000008072467824 */ /* 0x000fe200078e00ff */
[----:B------:R-:W-:Y:S01]  /*24c0*/  IADD3 R77, P2, PT, R2, R77, RZ ;  /* 0x0000004d024d7210 */ /* 0x000fe20007f5e0ff */
[----:B------:R-:W-:Y:S01]  /*24d0*/  IMAD.IADD R66, R117, 0x1, R66 ;  /* 0x0000000175427824 */ /* 0x000fe200078e0242 */
[-C--:B------:R-:W-:Y:S01]  /*24e0*/  IADD3.X R74, PT, PT, R5, R76.reuse, RZ, P3, !PT ;  /* 0x0000004c054a7210 */ /* 0x080fe20001ffe4ff */
[C---:B------:R-:W-:Y:S01]  /*24f0*/  IMAD.X R15, R3.reuse, 0x1, R0, P0 ;  /* 0x00000001030f7824 */ /* 0x040fe200000e0600 */
[----:B------:R-:W-:-:S02]  /*2500*/  IADD3.X R76, PT, PT, R3, R76, RZ, P2, !PT ;  /* 0x0000004c034c7210 */ /* 0x000fc400017fe4ff */
[----:B------:R-:W-:-:S13]  /*2510*/  ISETP.GE.AND P3, PT, R10, R182, PT ;  /* 0x000000b60a00720c */ /* 0x000fda0003f66270 */
.L_x_1968:
[----:B----4-:R-:W-:Y:S01]  /*2520*/  LEA R18, P1, R52, R81, 0x1 ;  /* 0x0000005134127211 */ /* 0x010fe200078208ff */
[----:B------:R-:W-:Y:S01]  /*2530*/  VIADD R93, R93, 0x100 ;  /* 0x000001005d5d7836 */ /* 0x000fe20000000000 */
[----:B------:R-:W-:Y:S01]  /*2540*/  UMOV UR6, URZ ;  /* 0x000000ff00067c82 */ /* 0x000fe20008000000 */
[----:B------:R-:W-:Y:S01]  /*2550*/  VIADD R94, R94, 0x100 ;  /* 0x000001005e5e7836 */ /* 0x000fe20000000000 */
[----:B------:R-:W-:Y:S01]  /*2560*/  LEA.HI.X R19, R52, R80, R53, 0x1, P1 ;  /* 0x0000005034137211 */ /* 0x000fe200008f0c35 */
[----:B------:R-:W-:Y:S01]  /*2570*/  VIADD R91, R91, 0xffffffff ;  /* 0xffffffff5b5b7836 */ /* 0x000fe20000000000 */
[-C--:B------:R-:W-:Y:S01]  /*2580*/  ISETP.GE.OR P5, PT, R108, R93.reuse, P3 ;  /* 0x0000005d6c00720c */ /* 0x080fe20001fa6670 */
[----:B------:R-:W-:Y:S01]  /*2590*/  BSSY.RECONVERGENT B1, `(.L_x_1930) ;  /* 0x00005a5000017945 */ /* 0x000fe20003800200 */
[----:B------:R-:W-:Y:S02]  /*25a0*/  ISETP.GE.AND P3, PT, R10, R182, PT ;  /* 0x000000b60a00720c */ /* 0x000fe40003f66270 */
[-C--:B------:R-:W-:Y:S02]  /*25b0*/  ISETP.LT.OR P5, PT, R108, R94.reuse, P5 ;  /* 0x0000005e6c00720c */ /* 0x080fe40002fa1670 */
[C---:B------:R-:W-:Y:S04]  /*25c0*/  ISETP.GE.OR P0, PT, R63.reuse, R93, P3 ;  /* 0x0000005d3f00720c */ /* 0x040fe80001f06670 */
[-C--:B------:R-:W-:Y:S02]  /*25d0*/  ISETP.LT.OR P2, PT, R63, R94.reuse, P0 ;  /* 0x0000005e3f00720c */ /* 0x080fe40000741670 */
[----:B------:R-:W-:Y:S02]  /*25e0*/  IADD3 R20, P0, PT, R72, R65, RZ ;  /* 0x0000004148147210 */ /* 0x000fe40007f1e0ff */
[----:B------:R-:W-:Y:S03]  /*25f0*/  P2R R0, PR, RZ, 0x4 ;  /* 0x00000004ff007803 */ /* 0x000fe60000000000 */
[----:B------:R-:W-:Y:S02]  /*2600*/  @!P5 IMAD.MOV.U32 R73, RZ, RZ, R71 ;  /* 0x000000ffff49d224 */ /* 0x000fe400078e0047 */
[----:B------:R-:W-:Y:S02]  /*2610*/  @!P5 IMAD.MOV.U32 R2, RZ, RZ, R81 ;  /* 0x000000ffff02d224 */ /* 0x000fe400078e0051 */
[----:B------:R-:W-:Y:S01]  /*2620*/  IMAD.X R21, R71, 0x1, R64, P0 ;  /* 0x0000000147157824 */ /* 0x000fe200000e0640 */
[----:B------:R1:W2:Y:S01]  /*2630*/  @!P5 LD.E.128 R4, desc[UR4][R72.64] ;  /* 0x000000044804d980 */ /* 0x0002a2000c101d00 */
[----:B------:R-:W-:Y:S01]  /*2640*/  @!P5 IMAD.MOV.U32 R3, RZ, RZ, R80 ;  /* 0x000000ffff03d224 */ /* 0x000fe200078e0050 */
[C---:B------:R-:W-:Y:S04]  /*2650*/  ISETP.GE.OR P0, PT, R106.reuse, R93, P3 ;  /* 0x0000005d6a00720c */ /* 0x040fe80001f06670 */
[----:B------:R-:W-:Y:S11]  /*2660*/  ISETP.LT.OR P4, PT, R106, R94, P0 ;  /* 0x0000005e6a00720c */ /* 0x000ff60000781670 */
[----:B------:R-:W-:Y:S02]  /*2670*/  @!UPT UIADD3 URZ, UPT, UPT, URZ, URZ, URZ ;  /* 0x000000fffffff290 */ /* 0x000fe4000fffe0ff */
[----:B------:R-:W-:Y:S02]  /*2680*/  @!P4 IADD3 R16, P0, PT, R20, R65, RZ ;  /* 0x000000411410c210 */ /* 0x000fe40007f1e0ff */
[C---:B------:R-:W-:Y:S03]  /*2690*/  @!P4 LEA R22, P1, R170.reuse, R18, 0x6 ;  /* 0x00000012aa16c211 */ /* 0x040fe600078230ff */
[----:B------:R-:W-:Y:S01]  /*26a0*/  @!P4 IMAD.X R17, R21, 0x1, R64, P0 ;  /* 0x000000011511c824 */ /* 0x000fe200000e0640 */
[----:B------:R-:W-:Y:S01]  /*26b0*/  @!P4 LEA.HI.X R23, R170, R19, R171, 0x6, P1 ;  /* 0x00000013aa17c211 */ /* 0x000fe200008f34ab */
[----:B-1----:R-:W-:Y:S01]  /*26c0*/  IMAD.MOV.U32 R73, RZ, RZ, R92 ;  /* 0x000000ffff497224 */ /* 0x002fe200078e005c */
[C---:B------:R-:W-:Y:S01]  /*26d0*/  ISETP.GE.OR P0, PT, R105.reuse, R93, P3 ;  /* 0x0000005d6900720c */ /* 0x040fe20001f06670 */
[----:B------:R-:W-:Y:S01]  /*26e0*/  VIADD R92, R92, 0xffffff00 ;  /* 0xffffff005c5c7836 */ /* 0x000fe20000000000 */
[----:B--2---:R1:W-:Y:S04]  /*26f0*/  @!P5 ST.E.128 desc[UR4][R2.64], R4 ;  /* 0x000000040200d985 */ /* 0x0043e8000c101d04 */
[----:B-1----:R-:W2:Y:S01]  /*2700*/  @!P2 LD.E.128 R4, desc[UR4][R20.64] ;  /* 0x000000041404a980 */ /* 0x002ea2000c101d00 */
[----:B------:R-:W-:Y:S03]  /*2710*/  P2R R2, PR, RZ, 0x10 ;  /* 0x00000010ff027803 */ /* 0x000fe60000000000 */
[----:B--2---:R1:W-:Y:S01]  /*2720*/  @!P2 ST.E.128 desc[UR4][R18.64], R4 ;  /* 0x000000041200a985 */ /* 0x0043e2000c101d04 */
[----:B------:R-:W-:Y:S04]  /*2730*/  ISETP.LT.OR P2, PT, R105, R94, P0 ;  /* 0x0000005e6900720c */ /* 0x000fe80000741670 */
[----:B------:R-:W-:Y:S01]  /*2740*/  P2R R3, PR, RZ, 0x4 ;  /* 0x00000004ff037803 */ /* 0x000fe20000000000 */
[----:B-1----:R1:W2:Y:S08]  /*2750*/  @!P4 LD.E.128 R4, desc[UR4][R16.64] ;  /* 0x000000041004c980 */ /* 0x0022b0000c101d00 */
[C---:B-1----:R-:W-:Y:S04]  /*2760*/  @!P2 LEA R16, P0, R112.reuse, R20, 0x7 ;  /* 0x000000147010a211 */ /* 0x042fe800078038ff */
[----:B------:R-:W-:Y:S02]  /*2770*/  @!P2 LEA.HI.X R17, R112, R21, R113, 0x7, P0 ;  /* 0x000000157011a211 */ /* 0x000fe400000f3c71 */
[C---:B------:R-:W-:Y:S04]  /*2780*/  @!P2 LEA R28, P0, R170.reuse, R18, 0x7 ;  /* 0x00000012aa1ca211 */ /* 0x040fe800078038ff */
[----:B------:R-:W-:Y:S01]  /*2790*/  @!P2 LEA.HI.X R29, R170, R19, R171, 0x7, P0 ;  /* 0x00000013aa1da211 */ /* 0x000fe200000f3cab */
[----:B--2---:R1:W-:Y:S01]  /*27a0*/  @!P4 ST.E.128 desc[UR4][R22.64], R4 ;  /* 0x000000041600c985 */ /* 0x0043e2000c101d04 */
[C---:B------:R-:W-:Y:S04]  /*27b0*/  ISETP.GE.OR P4, PT, R103.reuse, R93, P3 ;  /* 0x0000005d6700720c */ /* 0x040fe80001f86670 */
[----:B------:R-:W-:Y:S11]  /*27c0*/  ISETP.LT.OR P4, PT, R103, R94, P4 ;  /* 0x0000005e6700720c */ /* 0x000ff60002781670 */
[----:B------:R-:W-:Y:S02]  /*27d0*/  @!UPT UIADD3 URZ, UPT, UPT, URZ, URZ, URZ ;  /* 0x000000fffffff290 */ /* 0x000fe4000fffe0ff */
[C---:B------:R-:W-:Y:S04]  /*27e0*/  @!P4 LEA R24, P0, R112.reuse, R20, 0x8 ;  /* 0x000000147018c211 */ /* 0x040fe800078040ff */
[----:B------:R-:W-:Y:S01]  /*27f0*/  @!P4 LEA.HI.X R25, R112, R21, R113, 0x8, P0 ;  /* 0x000000157019c211 */ /* 0x000fe200000f4471 */
[----:B-1----:R1:W2:Y:S01]  /*2800*/  @!P2 LD.E.128 R4, desc[UR4][R16.64] ;  /* 0x000000041004a980 */ /* 0x0022a2000c101d00 */
[C---:B------:R-:W-:Y:S04]  /*2810*/  @!P4 LEA R22, P0, R170.reuse, R18, 0x8 ;  /* 0x00000012aa16c211 */ /* 0x040fe800078040ff */
[----:B------:R-:W-:Y:S02]  /*2820*/  @!P4 LEA.HI.X R23, R170, R19, R171, 0x8, P0 ;  /* 0x00000013aa17c211 */ /* 0x000fe400000f44ab */
[CC--:B------:R-:W-:Y:S04]  /*2830*/  ISETP.GE.OR P0, PT, R104.reuse, R93.reuse, P3 ;  /* 0x0000005d6800720c */ /* 0x0c0fe80001f06670 */
[-C--:B------:R-:W-:Y:S02]  /*2840*/  ISETP.LT.OR P1, PT, R104, R94.reuse, P0 ;  /* 0x0000005e6800720c */ /* 0x080fe40000721670 */
[CC--:B------:R-:W-:Y:S02]  /*2850*/  ISETP.GE.OR P0, PT, R101.reuse, R93.reuse, P3 ;  /* 0x0000005d6500720c */ /* 0x0c0fe40001f06670 */
[----:B------:R-:W-:Y:S02]  /*2860*/  P2R R8, PR, RZ, 0x2 ;  /* 0x00000002ff087803 */ /* 0x000fe40000000000 */
[-C--:B------:R-:W-:Y:S07]  /*2870*/  ISETP.LT.OR P0, PT, R101, R94.reuse, P0 ;  /* 0x0000005e6500720c */ /* 0x080fee0000701670 */
[----:B------:R-:W-:Y:S04]  /*2880*/  @!P1 IMAD.WIDE.U32 R26, R112, 0xc0, R20 ;  /* 0x000000c0701a9825 */ /* 0x000fe800078e0014 */
[----:B-1----:R-:W-:Y:S04]  /*2890*/  @!P1 IMAD R16, R113, 0xc0, RZ ;  /* 0x000000c071109824 */ /* 0x002fe800078e02ff */
[----:B------:R-:W-:Y:S02]  /*28a0*/  @!P1 IMAD.IADD R27, R27, 0x1, R16 ;  /* 0x000000011b1b9824 */ /* 0x000fe400078e0210 */
[----:B------:R-:W-:Y:S01]  /*28b0*/  @!P1 IMAD R16, R171, 0xc0, RZ ;  /* 0x000000c0ab109824 */ /* 0x000fe200078e02ff */
[----:B--2---:R1:W-:Y:S04]  /*28c0*/  @!P2 ST.E.128 desc[UR4][R28.64], R4 ;  /* 0x000000041c00a985 */ /* 0x0043e8000c101d04 */
[----:B-1----:R1:W2:Y:S02]  /*28d0*/  @!P1 LD.E.128 R4, desc[UR4][R26.64] ;  /* 0x000000041a049980 */ /* 0x0022a4000c101d00 */
[----:B-1----:R-:W-:Y:S04]  /*28e0*/  @!P1 IMAD.WIDE.U32 R26, R170, 0xc0, R18 ;  /* 0x000000c0aa1a9825 */ /* 0x002fe800078e0012 */
[----:B------:R-:W-:Y:S05]  /*28f0*/  @!P1 IMAD.IADD R27, R27, 0x1, R16 ;  /* 0x000000011b1b9824 */ /* 0x000fea00078e0210 */
[----:B--2---:R1:W-:Y:S01]  /*2900*/  @!P1 ST.E.128 desc[UR4][R26.64], R4 ;  /* 0x000000041a009985 */ /* 0x0043e2000c101d04 */
[C---:B------:R-:W-:Y:S04]  /*2910*/  ISETP.GE.OR P1, PT, R102.reuse, R93, P3 ;  /* 0x0000005d6600720c */ /* 0x040fe80001f26670 */
[----:B------:R-:W-:Y:S11]  /*2920*/  ISETP.LT.OR P1, PT, R102, R94, P1 ;  /* 0x0000005e6600720c */ /* 0x000ff60000f21670 */
[----:B------:R-:W-:Y:S02]  /*2930*/  @!UPT UIADD3 URZ, UPT, UPT, URZ, URZ, URZ ;  /* 0x000000fffffff290 */ /* 0x000fe4000fffe0ff */
[----:B------:R-:W-:Y:S02]  /*2940*/  @!P1 IMAD R16, R113, 0x140, RZ ;  /* 0x0000014071109824 */ /* 0x000fe400078e02ff */
[----:B------:R-:W-:Y:S01]  /*2950*/  @!P1 IMAD R17, R171, 0x140, RZ ;  /* 0x00000140ab119824 */ /* 0x000fe200078e02ff */
[----:B-1----:R1:W2:Y:S02]  /*2960*/  @!P4 LD.E.128 R4, desc[UR4][R24.64] ;  /* 0x000000041804c980 */ /* 0x0022a4000c101d00 */
[C---:B-1----:R-:W-:Y:S04]  /*2970*/  @!P1 IMAD.WIDE.U32 R24, R112.reuse, 0x140, R20 ;  /* 0x0000014070189825 */ /* 0x042fe800078e0014 */
[----:B------:R-:W-:Y:S02]  /*2980*/  @!P1 IMAD.IADD R25, R25, 0x1, R16 ;  /* 0x0000000119199824 */ /* 0x000fe400078e0210 */
[----:B------:R-:W-:Y:S04]  /*2990*/  @!P0 IMAD.WIDE.U32 R20, R112, 0x180, R20 ;  /* 0x0000018070148825 */ /* 0x000fe800078e0014 */
[----:B------:R-:W-:Y:S04]  /*29a0*/  @!P0 IMAD R16, R113, 0x180, RZ ;  /* 0x0000018071108824 */ /* 0x000fe800078e02ff */
[----:B------:R-:W-:Y:S02]  /*29b0*/  @!P0 IMAD.IADD R21, R21, 0x1, R16 ;  /* 0x0000000115158824 */ /* 0x000fe400078e0210 */
[----:B------:R-:W-:Y:S01]  /*29c0*/  @!P0 IMAD R16, R171, 0x180, RZ ;  /* 0x00000180ab108824 */ /* 0x000fe200078e02ff */
[----:B--2---:R1:W-:Y:S04]  /*29d0*/  @!P4 ST.E.128 desc[UR4][R22.64], R4 ;  /* 0x000000041600c985 */ /* 0x0043e8000c101d04 */
[----:B-1----:R-:W2:Y:S01]  /*29e0*/  @!P1 LD.E.128 R4, desc[UR4][R24.64] ;  /* 0x0000000418049980 */ /* 0x002ea2000c101d00 */
[C---:B------:R-:W-:Y:S04]  /*29f0*/  @!P1 IMAD.WIDE.U32 R22, R170.reuse, 0x140, R18 ;  /* 0x00000140aa169825 */ /* 0x040fe800078e0012 */
        /* <DEDUP_REMOVED lines=8> */
[----:B------:R-:W3:Y:S01]  /*2a80*/  LD.E R4, desc[UR4][R148.64+0x130] ;  /* 0x0001300494047980 */ /* 0x000ee2000c101900 */
[----:B--2---:R-:W-:Y:S01]  /*2a90*/  ISETP.NE.AND P6, PT, R16, RZ, PT ;  /* 0x000000ff1000720c */ /* 0x004fe20003fc5270 */
[----:B---3--:R-:W-:Y:S04]  /*2aa0*/  IMAD.SHL.U32 R4, R4, 0x100, RZ ;  /* 0x0000010004047824 */ /* 0x008fe800078e00ff */
[----:B------:R-:W-:Y:S05]  /*2ab0*/  IMAD.X R4, RZ, RZ, ~R4, P2 ;  /* 0x000000ffff047224 */ /* 0x000fea00010e0e04 */
[----:B------:R-:W-:Y:S04]  /*2ac0*/  SHF.R.S64 R5, R5, 0x1f, R4 ;  /* 0x0000001f05057819 */ /* 0x000fe80000001004 */
[----:B------:R-:W-:Y:S04]  /*2ad0*/  IADD3 R72, P2, PT, R72, R5, RZ ;  /* 0x0000000548487210 */ /* 0x000fe80007f5e0ff */
[----:B------:R-:W-:Y:S02]  /*2ae0*/  LEA.HI.X.SX32 R71, R4, R71, 0x1, P2 ;  /* 0x0000004704477211 */ /* 0x000fe400010f0eff */
[----:B------:R-:W-:Y:S01]  /*2af0*/  ISETP.GT.AND P2, PT, R91, R54, PT ;  /* 0x000000365b00720c */ /* 0x000fe20003f44270 */
[----:B------:R-:W-:Y:S01]  /*2b00*/  @!UPT UIADD3 URZ, UPT, UPT, URZ, URZ, URZ ;  /* 0x000000fffffff290 */ /* 0x000fe2000fffe0ff */
[----:B------:R-:W-:Y:S11]  /*2b10*/  @P6 BRA `(.L_x_1931) ;  /* 0x0000000000fc6947 */ /* 0x000ff60003800000 */
[C---:B------:R-:W-:Y:S01]  /*2b20*/  LEA R20, P6, R83.reuse, R12, 0x1 ;  /* 0x0000000c53147211 */ /* 0x040fe200078c08ff */
[----:B------:R-:W-:Y:S01]  /*2b30*/  @!P5 IMAD.MOV.U32 R22, RZ, RZ, R79 ;  /* 0x000000ffff16d224 */ /* 0x000fe200078e004f */
[----:B------:R-:W-:Y:S01]  /*2b40*/  P2R R16, PR, RZ, 0x8 ;  /* 0x00000008ff107803 */ /* 0x000fe20000000000 */
[----:B------:R-:W-:Y:S01]  /*2b50*/  @!P5 IMAD.MOV.U32 R23, RZ, RZ, R78 ;  /* 0x000000ffff17d224 */ /* 0x000fe200078e004e */
[----:B------:R-:W-:Y:S02]  /*2b60*/  LEA.HI.X R21, R83, R9, R82, 0x1, P6 ;  /* 0x0000000953157211 */ /* 0x000fe400030f0c52 */
[----:B------:R-:W-:Y:S02]  /*2b70*/  LEA R18, P6, R50, R79, 0x1 ;  /* 0x0000004f32127211 */ /* 0x000fe400078c08ff */
[----:B------:R-:W-:Y:S02]  /*2b80*/  ISETP.NE.AND P3, PT, R2, RZ, PT ;  /* 0x000000ff0200720c */ /* 0x000fe40003f65270 */
[----:B------:R-:W-:Y:S02]  /*2b90*/  LEA.HI.X R19, R50, R78, R51, 0x1, P6 ;  /* 0x0000004e32137211 */ /* 0x000fe400030f0c33 */
[----:B------:R-:W-:Y:S01]  /*2ba0*/  ISETP.NE.AND P6, PT, R8, RZ, PT ;  /* 0x000000ff0800720c */ /* 0x000fe20003fc5270 */
[----:B------:R-:W-:Y:S01]  /*2bb0*/  @!P5 IMAD.MOV.U32 R8, RZ, RZ, R12 ;  /* 0x000000ffff08d224 */ /* 0x000fe200078e000c */
[----:B------:R-:W-:Y:S02]  /*2bc0*/  P2R R2, PR, RZ, 0x4 ;  /* 0x00000004ff027803 */ /* 0x000fe40000000000 */
[----:B------:R-:W-:Y:S02]  /*2bd0*/  ISETP.NE.AND P2, PT, R3, RZ, PT ;  /* 0x000000ff0300720c */ /* 0x000fe40003f45270 */
[----:B------:R-:W2:Y:S04]  /*2be0*/  @!P5 LD.E.128 R4, desc[UR4][R8.64] ;  /* 0x000000040804d980 */ /* 0x000ea8000c101d00 */
[----:B--2---:R1:W-:Y:S01]  /*2bf0*/  @!P5 ST.E.128 desc[UR4][R22.64], R4 ;  /* 0x000000041600d985 */ /* 0x0043e2000c101d04 */
[----:B------:R-:W-:Y:S05]  /*2c00*/  @!P3 IADD3 R26, P5, PT, R20, R68, RZ ;  /* 0x00000044141ab210 */ /* 0x000fea0007fbe0ff */
[----:B------:R-:W-:Y:S01]  /*2c10*/  @!P3 IMAD.X R27, R21, 0x1, R67, P5 ;  /* 0x00000001151bb824 */ /* 0x000fe200028e0643 */
[C---:B-1----:R-:W-:Y:S04]  /*2c20*/  @!P3 LEA R22, P5, R168.reuse, R18, 0x6 ;  /* 0x00000012a816b211 */ /* 0x042fe800078a30ff */
[-C--:B------:R-:W-:Y:S02]  /*2c30*/  @!P3 LEA.HI.X R23, R168, R19.reuse, R169, 0x6, P5 ;  /* 0x00000013a817b211 */ /* 0x080fe400028f34a9 */
[----:B------:R-:W-:Y:S01]  /*2c40*/  ISETP.NE.AND P5, PT, R0, RZ, PT ;  /* 0x000000ff0000720c */ /* 0x000fe20003fa5270 */
[----:B------:R-:W-:Y:S11]  /*2c50*/  @!P6 IMAD R0, R169, 0xc0, RZ ;  /* 0x000000c0a900e824 */ /* 0x000ff600078e02ff */
[----:B------:R-:W-:Y:S01]  /*2c60*/  @!UPT UIADD3 URZ, UPT, UPT, URZ, URZ, URZ ;  /* 0x000000fffffff290 */ /* 0x000fe2000fffe0ff */
[----:B------:R-:W2:Y:S04]  /*2c70*/  @!P5 LD.E.128 R4, desc[UR4][R20.64] ;  /* 0x000000041404d980 */ /* 0x000ea8000c101d00 */
[----:B--2---:R1:W-:Y:S01]  /*2c80*/  @!P5 ST.E.128 desc[UR4][R18.64], R4 ;  /* 0x000000041200d985 */ /* 0x0043e2000c101d04 */
[----:B------:R-:W-:Y:S05]  /*2c90*/  @!P2 IADD3 R28, P5, PT, R20, R70, RZ ;  /* 0x00000046141ca210 */ /* 0x000fea0007fbe0ff */
[C---:B------:R-:W-:Y:S01]  /*2ca0*/  @!P2 IMAD.X R29, R21.reuse, 0x1, R69, P5 ;  /* 0x00000001151da824 */ /* 0x040fe200028e0645 */
[C---:B------:R-:W-:Y:S04]  /*2cb0*/  @!P2 LEA R24, P5, R168.reuse, R18, 0x7 ;  /* 0x00000012a818a211 */ /* 0x040fe800078a38ff */
[----:B------:R-:W-:Y:S01]  /*2cc0*/  @!P2 LEA.HI.X R25, R168, R19, R169, 0x7, P5 ;  /* 0x00000013a819a211 */ /* 0x000fe200028f3ca9 */
[----:B-1----:R-:W2:Y:S04]  /*2cd0*/  @!P3 LD.E.128 R4, desc[UR4][R26.64] ;  /* 0x000000041a04b980 */ /* 0x002ea8000c101d00 */
[----:B--2---:R1:W-:Y:S01]  /*2ce0*/  @!P3 ST.E.128 desc[UR4][R22.64], R4 ;  /* 0x000000041600b985 */ /* 0x0043e2000c101d04 */
[----:B------:R-:W-:Y:S02]  /*2cf0*/  ISETP.NE.AND P3, PT, R16, RZ, PT ;  /* 0x000000ff1000720c */ /* 0x000fe40003f65270 */
[----:B------:R-:W-:Y:S05]  /*2d00*/  @!P6 IADD3 R16, P5, PT, R20, R116, RZ ;  /* 0x000000741410e210 */ /* 0x000fea0007fbe0ff */
[----:B------:R-:W-:Y:S01]  /*2d10*/  @!P6 IMAD.X R17, R21, 0x1, R66, P5 ;  /* 0x000000011511e824 */ /* 0x000fe200028e0642 */
[----:B-1----:R-:W2:Y:S04]  /*2d20*/  @!P2 LD.E.128 R4, desc[UR4][R28.64] ;  /* 0x000000041c04a980 */ /* 0x002ea8000c101d00 */
[----:B--2---:R1:W-:Y:S01]  /*2d30*/  @!P2 ST.E.128 desc[UR4][R24.64], R4 ;  /* 0x000000041800a985 */ /* 0x0043e2000c101d04 */
[----:B------:R-:W-:Y:S02]  /*2d40*/  ISETP.NE.AND P2, PT, R2, RZ, PT ;  /* 0x000000ff0200720c */ /* 0x000fe40003f45270 */
[C---:B------:R-:W-:Y:S04]  /*2d50*/  @!P4 LEA R2, P5, R114.reuse, R20, 0x8 ;  /* 0x000000147202c211 */ /* 0x040fe800078a40ff */
[----:B------:R-:W-:Y:S01]  /*2d60*/  @!P4 LEA.HI.X R3, R114, R21, R115, 0x8, P5 ;  /* 0x000000157203c211 */ /* 0x000fe200028f4473 */
[----:B-1----:R1:W2:Y:S02]  /*2d70*/  @!P6 LD.E.128 R4, desc[UR4][R16.64] ;  /* 0x000000041004e980 */ /* 0x0022a4000c101d00 */
[C---:B-1----:R-:W-:Y:S04]  /*2d80*/  @!P6 IMAD.WIDE.U32 R16, R168.reuse, 0xc0, R18 ;  /* 0x000000c0a810e825 */ /* 0x042fe800078e0012 */
[----:B------:R-:W-:Y:S02]  /*2d90*/  @!P6 IMAD.IADD R17, R17, 0x1, R0 ;  /* 0x000000011111e824 */ /* 0x000fe400078e0200 */
[----:B------:R-:W-:Y:S03]  /*2da0*/  @!P1 IMAD R0, R115, 0x140, RZ ;  /* 0x0000014073009824 */ /* 0x000fe600078e02ff */
[----:B--2---:R1:W-:Y:S04]  /*2db0*/  @!P6 ST.E.128 desc[UR4][R16.64], R4 ;  /* 0x000000041000e985 */ /* 0x0043e8000c101d04 */
[----:B-1----:R1:W2:Y:S01]  /*2dc0*/  @!P4 LD.E.128 R4, desc[UR4][R2.64] ;  /* 0x000000040204c980 */ /* 0x0022a2000c101d00 */
[C---:B------:R-:W-:Y:S04]  /*2dd0*/  @!P4 LEA R16, P5, R168.reuse, R18, 0x8 ;  /* 0x00000012a810c211 */ /* 0x040fe800078a40ff */
[----:B------:R-:W-:Y:S01]  /*2de0*/  @!P4 LEA.HI.X R17, R168, R19, R169, 0x8, P5 ;  /* 0x00000013a811c211 */ /* 0x000fe200028f44a9 */
        /* <DEDUP_REMOVED lines=18> */
.L_x_1931:
[----:B------:R-:W2:Y:S02]  /*2f10*/  LD.E.U8 R0, desc[UR4][R148.64+0x1b3] ;  /* 0x0001b30494007980 */ /* 0x000ea4000c101100 */
[----:B--2---:R-:W-:Y:S11]  /*2f20*/  ISETP.NE.AND P0, PT, R0, RZ, PT ;  /* 0x000000ff0000720c */ /* 0x004ff60003f05270 */
[----:B------:R-:W-:Y:S02]  /*2f30*/  @!UPT UIADD3 URZ, UPT, UPT, URZ, URZ, URZ ;  /* 0x000000fffffff290 */ /* 0x000fe4000fffe0ff */
[----:B------:R-:W-:Y:S05]  /*2f40*/  @!P0 BRA `(.L_x_1933) ;  /* 0x0000001c00c88947 */ /* 0x000fea0003800000 */
[C---:B------:R-:W-:Y:S01]  /*2f50*/  LEA R30, P0, R50.reuse, R79, 0x1 ;  /* 0x0000004f321e7211 */ /* 0x040fe200078008ff */
[----:B------:R-:W2:Y:S01]  /*2f60*/  LD.E R0, desc[UR4][R148.64+0xc0] ;  /* 0x0000c00494007980 */ /* 0x000ea2000c101900 */
[----:B------:R-:W-:Y:S01]  /*2f70*/  LEA R34, P4, R83, R12, 0x1 ;  /* 0x0000000c53227211 */ /* 0x000fe200078808ff */
        /* <DEDUP_REMOVED lines=8> */
[CC--:B------:R-:W-:Y:S02]  /*3000*/  ISETP.GE.OR P0, PT, R108.reuse, R93.reuse, P1 ;  /* 0x0000005d6c00720c */ /* 0x0c0fe40000f06670 */
        /* <DEDUP_REMOVED lines=60> */
.L_x_1935:
[----:B------:R-:W-:Y:S05]  /*33d0*/  BSYNC.RECONVERGENT B0 ;  /* 0x0000000000007941 */ /* 0x000fea0003800200 */
.L_x_1934:
        /* <DEDUP_REMOVED lines=57> */
.L_x_1937:
[----:B------:R-:W-:Y:S05]  /*3770*/  BSYNC.RECONVERGENT B0 ;  /* 0x0000000000007941 */ /* 0x000fea0003800200 */
.L_x_1936:
        /* <DEDUP_REMOVED lines=57> */
.L_x_1939:
[----:B------:R-:W-:Y:S05]  /*3b10*/  BSYNC.RECONVERGENT B0 ;  /* 0x0000000000007941 */ /* 0x000fea0003800200 */
.L_x_1938:
        /* <DEDUP_REMOVED lines=58> */
.L_x_1941:
[----:B------:R-:W-:Y:S05]  /*3ec0*/  BSYNC.RECONVERGENT B0 ;  /* 0x0000000000007941 */ /* 0x000fea0003800200 */
.L_x_1940:
        /* <DEDUP_REMOVED lines=64> */
.L_x_1943:
[----:B------:R-:W-:Y:S05]  /*42d0*/  BSYNC.RECONVERGENT B0 ;  /* 0x0000000000007941 */ /* 0x000fea0003800200 */
.L_x_1942:
        /* <DEDUP_REMOVED lines=57> */
.L_x_1945:
[----:B------:R-:W-:Y:S05]  /*4670*/  BSYNC.RECONVERGENT B0 ;  /* 0x0000000000007941 */ /* 0x000fea0003800200 */
.L_x_1944:
        /* <DEDUP_REMOVED lines=59> */
.L_x_1947:
[----:B------:R-:W-:Y:S05]  /*4a30*/  BSYNC.RECONVERGENT B0 ;  /* 0x0000000000007941 */ /* 0x000fea0003800200 */
.L_x_1946:
        /* <DEDUP_REMOVED lines=59> */
.L_x_1949:
[----:B------:R-:W-:Y:S05]  /*4df0*/  BSYNC.RECONVERGENT B0 ;  /* 0x0000000000007941 */ /* 0x000fea0003800200 */
.L_x_1948:
[----:B------:R-:W5:Y:S02]  /*4e00*/  LD.E R0, desc[UR4][R148.64+0xd0] ;  /* 0x0000d00494007980 */ /* 0x000f64000c101900 */
[----:B-----5:R-:W-:Y:S05]  /*4e10*/  IMAD.U32 R0, R0, -0x80, RZ ;  /* 0xffffff8000007824 */ /* 0x020fea00078e00ff */
[C---:B------:R-:W-:Y:S02]  /*4e20*/  LEA R14, P1, R0.reuse, R14, 0x1 ;  /* 0x0000000e000e7211 */ /* 0x040fe400078208ff */
[C---:B------:R-:W-:Y:S02]  /*4e30*/  LEA R32, P0, R0.reuse, R32, 0x1 ;  /* 0x0000002000207211 */ /* 0x040fe400078008ff */
[C---:B------:R-:W-:Y:S02]  /*4e40*/  LEA.HI.X.SX32 R15, R0.reuse, R15, 0x1, P1 ;  /* 0x0000000f000f7211 */ /* 0x040fe400008f0eff */
[----:B------:R-:W-:Y:S01]  /*4e50*/  LEA.HI.X.SX32 R33, R0, R33, 0x1, P0 ;  /* 0x0000002100217211 */ /* 0x000fe200000f0eff */
[----:B------:R-:W-:Y:S05]  /*4e60*/  BRA `(.L_x_1932) ;  /* 0x00000030005c7947 */ /* 0x000fea0003800000 */
.L_x_1933:
        /* <DEDUP_REMOVED lines=101> */
.L_x_1951:
[----:B------:R-:W-:Y:S05]  /*54c0*/  BSYNC.RECONVERGENT B0 ;  /* 0x0000000000007941 */ /* 0x000fea0003800200 */
.L_x_1950:
[----:B------:R-:W-:Y:S01]  /*54d0*/  ISETP.GE.OR P6, PT, R63, R93, P4 ;  /* 0x0000005d3f00720c */ /* 0x000fe200027c6670 */
[----:B------:R-:W-:Y:S01]  /*54e0*/  BSSY.RECONVERGENT B0, `(.L_x_1952) ;  /* 0x000005f000007945 */ /* 0x000fe20003800200 */
[----:B------:R-:W-:Y:S02]  /*54f0*/  LEA R20, P5, R83, R12, 0x1 ;  /* 0x0000000c53147211 */ /* 0x000fe400078a08ff */
        /* <DEDUP_REMOVED lines=93> */
.L_x_1953:
[----:B------:R-:W-:Y:S05]  /*5ad0*/  BSYNC.RECONVERGENT B0 ;  /* 0x0000000000007941 */ /* 0x000fea0003800200 */
.L_x_1952:
[CC--:B------:R-:W-:Y:S01]  /*5ae0*/  ISETP.GE.OR P0, PT, R106.reuse, R93.reuse, P4 ;  /* 0x0000005d6a00720c */ /* 0x0c0fe20002706670 */
        /* <DEDUP_REMOVED lines=96> */
.L_x_1955:
[----:B------:R-:W-:Y:S05]  /*60f0*/  BSYNC.RECONVERGENT B0 ;  /* 0x0000000000007941 */ /* 0x000fea0003800200 */
.L_x_1954:
        /* <DEDUP_REMOVED lines=96> */
.L_x_1957:
[----:B------:R-:W-:Y:S05]  /*6700*/  BSYNC.RECONVERGENT B0 ;  /* 0x0000000000007941 */ /* 0x000fea0003800200 */
.L_x_1956:
        /* <DEDUP_REMOVED lines=94> */
.L_x_1959:
[----:B------:R-:W-:Y:S05]  /*6cf0*/  BSYNC.RECONVERGENT B0 ;  /* 0x0000000000007941 */ /* 0x000fea0003800200 */
.L_x_1958:
        /* <DEDUP_REMOVED lines=99> */
.L_x_1961:
[----:B------:R-:W-:Y:S05]  /*7330*/  BSYNC.RECONVERGENT B0 ;  /* 0x0000000000007941 */ /* 0x000fea0003800200 */
.L_x_1960:
        /* <DEDUP_REMOVED lines=95> */
.L_x_1963:
[----:B------:R-:W-:Y:S05]  /*7930*/  BSYNC.RECONVERGENT B0 ;  /* 0x0000000000007941 */ /* 0x000fea0003800200 */
.L_x_1962:
        /* <DEDUP_REMOVED lines=95> */
.L_x_1965:
[----:B------:R-:W-:Y:S05]  /*7f30*/  BSYNC.RECONVERGENT B0 ;  /* 0x0000000000007941 */ /* 0x000fea0003800200 */
.L_x_1964:
        /* <DEDUP_REMOVED lines=10> */
.L_x_1932:
[----:B------:R-:W-:Y:S05]  /*7fe0*/  BSYNC.RECONVERGENT B1 ;  /* 0x0000000000017941 */ /* 0x000fea0003800200 */
.L_x_1930:
        /* <DEDUP_REMOVED lines=51> */
[----:B------:R-:W-:Y:S07]  /*8320*/  ISETP.GT.U32.AND P0, PT, R7, R6, PT ;  /* 0x000000060700720c */ /* 0x000fee0003f04070 */
[----:B------:R-:W-:Y:S02]  /*8330*/  @!P4 IMAD.IADD R3, R3, 0x1, -R7 ;  /* 0x000000010303c824 */ /* 0x000fe400078e0a07 */
[----:B------:R-:W-:Y:S01]  /*8340*/  @!P4 VIADD R0, R0, 0x1 ;  /* 0x000000010000c836 */ /* 0x000fe20000000000 */
[----:B------:R-:W-:Y:S02]  /*8350*/  ISETP.GE.AND P4, PT, R5, RZ, PT ;  /* 0x000000ff0500720c */ /* 0x000fe40003f86270 */
[-C--:B------:R-:W-:Y:S01]  /*8360*/  ISETP.GE.U32.AND P5, PT, R3, R7.reuse, PT ;  /* 0x000000070300720c */ /* 0x080fe20003fa6070 */
[----:B------:R-:W-:Y:S01]  /*8370*/  @!P0 VIADD R4, R4, 0x1 ;  /* 0x0000000104048836 */ /* 0x000fe20000000000 */
[-C--:B------:R-:W-:Y:S02]  /*8380*/  @!P0 IADD3 R6, PT, PT, R6, -R7.reuse, RZ ;  /* 0x8000000706068210 */ /* 0x080fe40007ffe0ff */
[-C--:B------:R-:W-:Y:S02]  /*8390*/  LOP3.LUT R3, R92, R2.reuse, RZ, 0x3c, !PT ;  /* 0x000000025c037212 */ /* 0x080fe400078e3cff */
[----:B------:R-:W-:Y:S02]  /*83a0*/  ISETP.GE.U32.AND P6, PT, R6, R7, PT ;  /* 0x000000070600720c */ /* 0x000fe40003fc6070 */
[----:B------:R-:W-:Y:S02]  /*83b0*/  ISETP.GE.AND P1, PT, R3, RZ, PT ;  /* 0x000000ff0300720c */ /* 0x000fe40003f26270 */
[----:B------:R-:W-:Y:S02]  /*83c0*/  ISETP.NE.AND P0, PT, R2, RZ, PT ;  /* 0x000000ff0200720c */ /* 0x000fe40003f05270 */
[----:B------:R-:W-:Y:S02]  /*83d0*/  LOP3.LUT R3, RZ, R2, RZ, 0x33, !PT ;  /* 0x00000002ff037212 */ /* 0x000fe400078e33ff */
[----:B------:R-:W-:Y:S05]  /*83e0*/  @P5 IADD3 R0, PT, PT, R0, 0x1, RZ ;  /* 0x0000000100005810 */ /* 0x000fea0007ffe0ff */
        /* <DEDUP_REMOVED lines=28> */
[----:B--2---:R-:W-:Y:S02]  /*85b0*/  IMAD R3, R17, R0, RZ ;  /* 0x0000000011037224 */ /* 0x004fe400078e02ff */
        /* <DEDUP_REMOVED lines=8> */
.L_x_1967:
[----:B------:R-:W-:Y:S05]  /*8640*/  BSYNC.RECONVERGENT B0 ;  /* 0x0000000000007941 */ /* 0x000fea0003800200 */
.L_x_1966:
[----:B------:R-:W-:Y:S05]  /*8650*/  @P2 BRA `(.L_x_1968) ;  /* 0xffffff9c00b02947 */ /* 0x000fea000383ffff */
.L_x_1929:
        /* <DEDUP_REMOVED lines=17> */
.L_x_1973:
[----:B------:R2:W-:Y:S02]  /*8770*/  STS.128 [R45], RZ ;  /* 0x000000ff2d007388 */ /* 0x0005e40000000c00 */
.L_x_1972:
[----:B------:R-:W-:Y:S05]  /*8780*/  BSYNC.RECONVERGENT B0 ;  /* 0x0000000000007941 */ /* 0x000fea0003800200 */
.L_x_1971:
        /* <DEDUP_REMOVED lines=13> */
.L_x_1970:
[----:B------:R-:W2:Y:S04]  /*8860*/  LD.E.64 R2, desc[UR4][R148.64+0xf0] ;  /* 0x0000f00494027980 */ /* 0x000ea8000c101b00 */
[----:B----4-:R1:W5:Y:S04]  /*8870*/  LD.E.64 R24, desc[UR4][R148.64+0x148] ;  /* 0x0001480494187980 */ /* 0x010368000c101b00 */
[----:B------:R1:W5:Y:S01]  /*8880*/  LD.E.64 R26, desc[UR4][R148.64+0x150] ;  /* 0x00015004941a7980 */ /* 0x000362000c101b00 */
[----:B--2---:R-:W-:-:S04]  /*8890*/  ISETP.NE.U32.AND P1, PT, R2, RZ, PT ;  /* 0x000000ff0200720c */ /* 0x004fc80003f25070 */
[----:B------:R-:W-:-:S13]  /*88a0*/  ISETP.NE.AND.EX P1, PT, R3, RZ, PT, P1 ;  /* 0x000000ff0300720c */ /* 0x000fda0003f25310 */
[----:B------:R-:W-:Y:S02]  /*88b0*/  @P1 IADD3 R4, P0, PT, R2, R60, RZ ;  /* 0x0000003c02041210 */ /* 0x000fe40007f1e0ff */
[----:B------:R-:W2:Y:S03]  /*88c0*/  LD.E.U8 R2, desc[UR4][R148.64+0x1b3] ;  /* 0x0001b30494027980 */ /* 0x000ea6000c101100 */
[----:B------:R-:W-:Y:S02]  /*88d0*/  @P1 IMAD.X R5, R3, 0x1, R59, P0 ;  /* 0x0000000103051824 */ /* 0x000fe400000e063b */
[----:B------:R-:W-:-:S06]  /*88e0*/  IMAD.MOV.U32 R3, RZ, RZ, RZ ;  /* 0x000000ffff037224 */ /* 0x000fcc00078e00ff */
[----:B------:R-:W3:Y:S01]  /*88f0*/  @P1 LD.E R3, desc[UR4][R4.64] ;  /* 0x0000000404031980 */ /* 0x000ee2000c101900 */
[----:B------:R-:W-:-:S04]  /*8900*/  LEA.HI R30, R0, R0, RZ, 0x1 ;  /* 0x00000000001e7211 */ /* 0x000fc800078f08ff */
[----:B------:R-:W-:-:S05]  /*8910*/  SHF.R.S32.HI R30, RZ, 0x1, R30 ;  /* 0x00000001ff1e7819 */ /* 0x000fca000001141e */
[----:B------:R-:W-:-:S04]  /*8920*/  IMAD R6, R108, R30, R61 ;  /* 0x0000001e6c067224 */ /* 0x000fc800078e023d */
[----:B------:R-:W-:Y:S02]  /*8930*/  IMAD.IADD R61, R61, 0x1, R6 ;  /* 0x000000013d3d7824 */ /* 0x000fe400078e0206 */
[----:B------:R-:W-:Y:S01]  /*8940*/  IMAD.SHL.U32 R8, R30, 0x20, RZ ;  /* 0x000000201e087824 */ /* 0x000fe200078e00ff */
[----:B--2---:R-:W-:Y:S02]  /*8950*/  ISETP.NE.AND P2, PT, R2, RZ, PT ;  /* 0x000000ff0200720c */ /* 0x004fe40003f45270 */
[----:B---3--:R-:W-:-:S05]  /*8960*/  IADD3 R3, PT, PT, R3, R58, R62 ;  /* 0x0000003a03037210 */ /* 0x008fca0007ffe03e */
[----:B------:R-:W-:-:S05]  /*8970*/  IMAD R3, R3, R30, RZ ;  /* 0x0000001e03037224 */ /* 0x000fca00078e02ff */
[----:B------:R-:W-:Y:S02]  /*8980*/  SHF.R.S32.HI R2, RZ, 0x1f, R3 ;  /* 0x0000001fff027819 */ /* 0x000fe40000011403 */
[C---:B------:R-:W-:Y:S02]  /*8990*/  IADD3 R7, P1, PT, R3.reuse, R6, RZ ;  /* 0x0000000603077210 */ /* 0x040fe40007f3e0ff */
[----:B------:R-:W-:Y:S02]  /*89a0*/  IADD3 R3, P0, PT, R3, R61, RZ ;  /* 0x0000003d03037210 */ /* 0x000fe40007f1e0ff */
[-C--:B------:R-:W-:Y:S02]  /*89b0*/  LEA.HI.X.SX32 R6, R6, R2.reuse, 0x1, P1 ;  /* 0x0000000206067211 */ /* 0x080fe400008f0eff */
[----:B------:R-:W-:Y:S01]  /*89c0*/  LEA.HI.X.SX32 R2, R61, R2, 0x1, P0 ;  /* 0x000000023d027211 */ /* 0x000fe200000f0eff */
[----:B-1----:R-:W-:Y:S08]  /*89d0*/  @!P2 BRA `(.L_x_1975) ;  /* 0x00000008001ca947 */ /* 0x002ff00003800000 */
        /* <DEDUP_REMOVED lines=20> */
[----:B------:R3:W4:Y:S01]  /*8b20*/  LD.E.64 R2, desc[UR4][R18.64] ;  /* 0x0000000412027980 */ /* 0x000722000c101b00 */
[----:B-----5:R-:W-:Y:S02]  /*8b30*/  MOV R9, R15 ;  /* 0x0000000f00097202 */ /* 0x020fe40000000f00 */
[----:B------:R-:W-:-:S03]  /*8b40*/  MOV R21, R13 ;  /* 0x0000000d00157202 */ /* 0x000fc60000000f00 */
[----:B------:R-:W-:Y:S02]  /*8b50*/  HADD2.F32 R23, -RZ, R9.H0_H0 ;  /* 0x20000009ff177230 */ /* 0x000fe40000004100 */
[--C-:B------:R-:W-:Y:S02]  /*8b60*/  HADD2.F32 R20, -RZ, R21.reuse.H0_H0 ;  /* 0x20000015ff147230 */ /* 0x100fe40000004100 */
[----:B------:R-:W-:Y:S02]  /*8b70*/  HADD2.F32 R21, -RZ, R21.H1_H1 ;  /* 0x30000015ff157230 */ /* 0x000fe40000004100 */
[----:B---3--:R-:W-:Y:S01]  /*8b80*/  HADD2.F32 R18, -RZ, R9.H1_H1 ;  /* 0x30000009ff127230 */ /* 0x008fe20000004100 */
[----:B------:R-:W-:Y:S01]  /*8b90*/  MOV R19, R14 ;  /* 0x0000000e00137202 */ /* 0x000fe20000000f00 */
[----:B--2---:R-:W-:Y:S02]  /*8ba0*/  HADD2.F32 R15, -RZ, R5.H1_H1 ;  /* 0x30000005ff0f7230 */ /* 0x004fe40000004100 */
[----:B----4-:R-:W-:-:S02]  /*8bb0*/  HADD2.F32 R13, -RZ, R3.H1_H1 ;  /* 0x30000003ff0d7230 */ /* 0x010fc40000004100 */
[----:B------:R-:W-:Y:S02]  /*8bc0*/  HADD2.F32 R14, -RZ, R2.H1_H1 ;  /* 0x30000002ff0e7230 */ /* 0x000fe40000004100 */
[--C-:B------:R-:W-:Y:S02]  /*8bd0*/  HADD2.F32 R17, -RZ, R4.reuse.H1_H1 ;  /* 0x30000004ff117230 */ /* 0x100fe40000004100 */
[C---:B------:R-:W-:Y:S01]  /*8be0*/  FMUL.FTZ R9, R18.reuse, R13 ;  /* 0x0000000d12097220 */ /* 0x040fe20000410000 */
[----:B------:R-:W-:Y:S01]  /*8bf0*/  FMUL.FTZ R18, R18, R15 ;  /* 0x0000000f12127220 */ /* 0x000fe20000410000 */
[C---:B------:R-:W-:Y:S01]  /*8c00*/  FMUL.FTZ R22, R21.reuse, R14 ;  /* 0x0000000e15167220 */ /* 0x040fe20000410000 */
[----:B------:R-:W-:Y:S02]  /*8c10*/  FMUL.FTZ R21, R21, R17 ;  /* 0x0000001115157220 */ /* 0x000fe40000410000 */
[----:B------:R-:W-:Y:S01]  /*8c20*/  FFMA.FTZ R18, R23, R13, R18 ;  /* 0x0000000d17127223 */ /* 0x000fe20000010012 */
[----:B------:R-:W-:-:S02]  /*8c30*/  HADD2.F32 R4, -RZ, R4.H0_H0 ;  /* 0x20000004ff047230 */ /* 0x000fc40000004100 */
[----:B------:R-:W-:Y:S02]  /*8c40*/  HADD2.F32 R13, -RZ, R12.H1_H1 ;  /* 0x3000000cff0d7230 */ /* 0x000fe40000004100 */
[----:B------:R-:W-:Y:S02]  /*8c50*/  HADD2.F32 R2, -RZ, R2.H0_H0 ;  /* 0x20000002ff027230 */ /* 0x000fe40000004100 */
[C---:B------:R-:W-:Y:S01]  /*8c60*/  FFMA.FTZ R21, R20.reuse, R14, R21 ;  /* 0x0000000e14157223 */ /* 0x040fe20000010015 */
[----:B------:R-:W-:Y:S02]  /*8c70*/  HADD2.F32 R3, -RZ, R3.H0_H0 ;  /* 0x20000003ff037230 */ /* 0x000fe40000004100 */
[----:B------:R-:W-:Y:S01]  /*8c80*/  FFMA.FTZ R22, R20, R17, -R22 ;  /* 0x0000001114167223 */ /* 0x000fe20000010816 */
[----:B------:R-:W-:Y:S02]  /*8c90*/  HADD2.F32 R14, -RZ, R19.H1_H1 ;  /* 0x30000013ff0e7230 */ /* 0x000fe40000004100 */
[----:B------:R-:W-:Y:S01]  /*8ca0*/  FFMA.FTZ R9, R23, R15, -R9 ;  /* 0x0000000f17097223 */ /* 0x000fe20000010809 */
[----:B------:R-:W-:-:S02]  /*8cb0*/  HADD2.F32 R5, -RZ, R5.H0_H0 ;  /* 0x20000005ff057230 */ /* 0x000fc40000004100 */
[C---:B------:R-:W-:Y:S01]  /*8cc0*/  FMUL.FTZ R15, R13.reuse, R2 ;  /* 0x000000020d0f7220 */ /* 0x040fe20000410000 */
[----:B------:R-:W-:Y:S02]  /*8cd0*/  HADD2.F32 R12, -RZ, R12.H0_H0 ;  /* 0x2000000cff0c7230 */ /* 0x000fe40000004100 */
        /* <DEDUP_REMOVED lines=15> */
.L_x_1980:
[----:B------:R-:W-:Y:S05]  /*8dd0*/  BSYNC.RECONVERGENT B0 ;  /* 0x0000000000007941 */ /* 0x000fea0003800200 */
.L_x_1979:
[----:B-----5:R3:W-:Y:S01]  /*8de0*/  STS.128 [R45], R12 ;  /* 0x0000000c2d007388 */ /* 0x0207e20000000c00 */
[----:B------:R-:W-:Y:S05]  /*8df0*/  BRA `(.L_x_1977) ;  /* 0x0000000000047947 */ /* 0x000fea0003800000 */
.L_x_1978:
[----:B------:R2:W-:Y:S02]  /*8e00*/  STS.128 [R45], RZ ;  /* 0x000000ff2d007388 */ /* 0x0005e40000000c00 */
.L_x_1977:
[----:B------:R-:W-:Y:S05]  /*8e10*/  BSYNC.RECONVERGENT B1 ;  /* 0x0000000000017941 */ /* 0x000fea0003800200 */
.L_x_1976:
        /* <DEDUP_REMOVED lines=21> */
[----:B------:R-:W2:Y:S01]  /*8f70*/  LD.E.64 R4, desc[UR4][R4.64] ;  /* 0x0000000404047980 */ /* 0x000ea2000c101b00 */
[----:B-----5:R-:W-:Y:S02]  /*8f80*/  MOV R6, R12 ;  /* 0x0000000c00067202 */ /* 0x020fe40000000f00 */
[----:B------:R-:W-:Y:S01]  /*8f90*/  MOV R12, R14 ;  /* 0x0000000e000c7202 */ /* 0x000fe20000000f00 */
[--C-:B------:R-:W-:Y:S01]  /*8fa0*/  HADD2.F32 R14, -RZ, R13.reuse.H0_H0 ;  /* 0x2000000dff0e7230 */ /* 0x100fe20000004100 */
[----:B------:R-:W-:Y:S01]  /*8fb0*/  MOV R0, R15 ;  /* 0x0000000f00007202 */ /* 0x000fe20000000f00 */
[----:B------:R-:W-:-:S02]  /*8fc0*/  HADD2.F32 R13, -RZ, R13.H1_H1 ;  /* 0x3000000dff0d7230 */ /* 0x000fc40000004100 */
[--C-:B------:R-:W-:Y:S02]  /*8fd0*/  HADD2.F32 R15, -RZ, R6.reuse.H1_H1 ;  /* 0x30000006ff0f7230 */ /* 0x100fe40000004100 */
[----:B------:R-:W-:Y:S02]  /*8fe0*/  HADD2.F32 R16, -RZ, R6.H0_H0 ;  /* 0x20000006ff107230 */ /* 0x000fe40000004100 */
[--C-:B---3--:R-:W-:Y:S02]  /*8ff0*/  HADD2.F32 R7, -RZ, R2.reuse.H1_H1 ;  /* 0x30000002ff077230 */ /* 0x108fe40000004100 */
[----:B------:R-:W-:Y:S02]  /*9000*/  HADD2.F32 R2, -RZ, R2.H0_H0 ;  /* 0x20000002ff027230 */ /* 0x000fe40000004100 */
[--C-:B--2---:R-:W-:Y:S02]  /*9010*/  HADD2.F32 R8, -RZ, R4.reuse.H1_H1 ;  /* 0x30000004ff087230 */ /* 0x104fe40000004100 */
[----:B------:R-:W-:Y:S01]  /*9020*/  FMUL.FTZ R6, R13, R7 ;  /* 0x000000070d067220 */ /* 0x000fe20000410000 */
[----:B------:R-:W-:-:S02]  /*9030*/  HADD2.F32 R4, -RZ, R4.H0_H0 ;  /* 0x20000004ff047230 */ /* 0x000fc40000004100 */
[----:B------:R-:W-:Y:S01]  /*9040*/  FMUL.FTZ R17, R15, R2 ;  /* 0x000000020f117220 */ /* 0x000fe20000410000 */
[-C--:B------:R-:W-:Y:S01]  /*9050*/  FMUL.FTZ R13, R13, R8.reuse ;  /* 0x000000080d0d7220 */ /* 0x080fe20000410000 */
[----:B------:R-:W-:Y:S01]  /*9060*/  FFMA.FTZ R6, R14, R8, -R6 ;  /* 0x000000080e067223 */ /* 0x000fe20000010806 */
[-C--:B------:R-:W-:Y:S01]  /*9070*/  FMUL.FTZ R15, R15, R4.reuse ;  /* 0x000000040f0f7220 */ /* 0x080fe20000410000 */
[----:B------:R-:W-:Y:S01]  /*9080*/  FFMA.FTZ R17, R16, R4, -R17 ;  /* 0x0000000410117223 */ /* 0x000fe20000010811 */
[----:B------:R-:W-:Y:S01]  /*9090*/  FFMA.FTZ R13, R14, R7, R13 ;  /* 0x000000070e0d7223 */ /* 0x000fe2000001000d */
[----:B------:R-:W-:Y:S02]  /*90a0*/  HADD2.F32 R7, -RZ, R12.H1_H1 ;  /* 0x3000000cff077230 */ /* 0x000fe40000004100 */
[----:B------:R-:W-:Y:S01]  /*90b0*/  FFMA.FTZ R15, R16, R2, R15 ;  /* 0x00000002100f7223 */ /* 0x000fe2000001000f */
[----:B------:R-:W-:Y:S02]  /*90c0*/  HADD2.F32 R2, -RZ, R5.H0_H0 ;  /* 0x20000005ff027230 */ /* 0x000fe40000004100 */
[--C-:B------:R-:W-:Y:S01]  /*90d0*/  HADD2.F32 R4, -RZ, R3.reuse.H0_H0 ;  /* 0x20000003ff047230 */ /* 0x100fe20000004100 */
[----:B------:R-:W-:Y:S01]  /*90e0*/  F2FP.F16.F32.PACK_AB R13, R13, R6 ;  /* 0x000000060d0d723e */ /* 0x000fe200000000ff */
[----:B------:R-:W-:-:S02]  /*90f0*/  HADD2.F32 R3, -RZ, R3.H1_H1 ;  /* 0x30000003ff037230 */ /* 0x000fc40000004100 */
[----:B------:R-:W-:Y:S01]  /*9100*/  FMUL.FTZ R16, R7, R2 ;  /* 0x0000000207107220 */ /* 0x000fe20000410000 */
[----:B------:R-:W-:Y:S01]  /*9110*/  HADD2.F32 R8, -RZ, R0.H1_H1 ;  /* 0x30000000ff087230 */ /* 0x000fe20000004100 */
[----:B------:R-:W-:Y:S01]  /*9120*/  F2FP.F16.F32.PACK_AB R15, R15, R17 ;  /* 0x000000110f0f723e */ /* 0x000fe200000000ff */
[----:B------:R-:W-:Y:S02]  /*9130*/  HADD2.F32 R5, -RZ, R5.H1_H1 ;  /* 0x30000005ff057230 */ /* 0x000fe40000004100 */
[----:B------:R-:W-:Y:S02]  /*9140*/  HADD2.F32 R14, -RZ, R12.H0_H0 ;  /* 0x2000000cff0e7230 */ /* 0x000fe40000004100 */
[----:B------:R-:W-:Y:S01]  /*9150*/  FMUL.FTZ R12, R7, R4 ;  /* 0x00000004070c7220 */ /* 0x000fe20000410000 */
[----:B------:R-:W-:Y:S02]  /*9160*/  HADD2.F32 R0, -RZ, R0.H0_H0 ;  /* 0x20000000ff007230 */ /* 0x000fe40000004100 */
[C---:B------:R-:W-:Y:S01]  /*9170*/  FMUL.FTZ R7, R8.reuse, R3 ;  /* 0x0000000308077220 */ /* 0x040fe20000410000 */
[-C--:B------:R-:W-:Y:S01]  /*9180*/  FMUL.FTZ R8, R8, R5.reuse ;  /* 0x0000000508087220 */ /* 0x080fe20000410000 */
[C---:B------:R-:W-:Y:S01]  /*9190*/  FFMA.FTZ R12, R14.reuse, R2, -R12 ;  /* 0x000000020e0c7223 */ /* 0x040fe2000001080c */
[----:B------:R-:W-:Y:S01]  /*91a0*/  FFMA.FTZ R16, R14, R4, R16 ;  /* 0x000000040e107223 */ /* 0x000fe20000010010 */
[C---:B------:R-:W-:Y:S01]  /*91b0*/  FFMA.FTZ R7, R0.reuse, R5, -R7 ;  /* 0x0000000500077223 */ /* 0x040fe20000010807 */
[----:B------:R-:W-:-:S03]  /*91c0*/  FFMA.FTZ R8, R0, R3, R8 ;  /* 0x0000000300087223 */ /* 0x000fc60000010008 */
[----:B------:R-:W-:Y:S02]  /*91d0*/  F2FP.F16.F32.PACK_AB R16, R16, R12 ;  /* 0x0000000c1010723e */ /* 0x000fe400000000ff */
[----:B------:R-:W-:Y:S02]  /*91e0*/  F2FP.F16.F32.PACK_AB R7, R8, R7 ;  /* 0x000000070807723e */ /* 0x000fe400000000ff */
[----:B------:R-:W-:Y:S02]  /*91f0*/  MOV R12, R15 ;  /* 0x0000000f000c7202 */ /* 0x000fe40000000f00 */
[----:B------:R-:W-:Y:S02]  /*9200*/  MOV R14, R16 ;  /* 0x00000010000e7202 */ /* 0x000fe40000000f00 */
[----:B------:R-:W-:Y:S02]  /*9210*/  MOV R15, R7 ;  /* 0x00000007000f7202 */ /* 0x000fe40000000f00 */
.L_x_1982:
[----:B------:R-:W-:Y:S05]  /*9220*/  BSYNC.RECONVERGENT B0 ;  /* 0x0000000000007941 */ /* 0x000fea0003800200 */
.L_x_1981:
[----:B-----5:R3:W-:Y:S01]  /*9230*/  STS.128 [R45+0x800], R12 ;  /* 0x0008000c2d007388 */ /* 0x0207e20000000c00 */
[----:B------:R-:W-:Y:S05]  /*9240*/  BRA `(.L_x_1974) ;  /* 0x0000000c00247947 */ /* 0x000fea0003800000 */
.L_x_1975:
        /* <DEDUP_REMOVED lines=99> */
.L_x_1987:
[----:B------:R-:W-:Y:S05]  /*9880*/  BSYNC.RECONVERGENT B0 ;  /* 0x0000000000007941 */ /* 0x000fea0003800200 */
.L_x_1986:
[----:B-----5:R3:W-:Y:S01]  /*9890*/  STS.128 [R45], R20 ;  /* 0x000000142d007388 */ /* 0x0207e20000000c00 */
[----:B------:R-:W-:Y:S05]  /*98a0*/  BRA `(.L_x_1984) ;  /* 0x0000000000047947 */ /* 0x000fea0003800000 */
.L_x_1985:
[----:B------:R2:W-:Y:S02]  /*98b0*/  STS.128 [R45], RZ ;  /* 0x000000ff2d007388 */ /* 0x0005e40000000c00 */
.L_x_1984:
[----:B------:R-:W-:Y:S05]  /*98c0*/  BSYNC.RECONVERGENT B1 ;  /* 0x0000000000017941 */ /* 0x000fea0003800200 */
.L_x_1983:
        /* <DEDUP_REMOVED lines=15> */
[--C-:B------:R-:W-:Y:S02]  /*99c0*/  SHF.R.S32.HI R0, RZ, 0x1f, R8.reuse ;  /* 0x0000001fff007819 */ /* 0x100fe40000011408 */
[----:B------:R-:W-:Y:S01]  /*99d0*/  IADD3 R28, P1, P0, R28, R3, R8 ;  /* 0x000000031c1c7210 */ /* 0x000fe2000783e008 */
[----:B------:R-:W2:Y:S03]  /*99e0*/  LD.E.128 R16, desc[UR4][R16.64] ;  /* 0x0000000410107980 */ /* 0x000ea6000c101d00 */
[----:B------:R-:W-:-:S02]  /*99f0*/  IADD3.X R2, PT, PT, R29, R2, R0, P1, P0 ;  /* 0x000000021d027210 */ /* 0x000fc40000fe0400 */
        /* <DEDUP_REMOVED lines=76> */
.L_x_1989:
[----:B------:R-:W-:Y:S05]  /*9ec0*/  BSYNC.RECONVERGENT B0 ;  /* 0x0000000000007941 */ /* 0x000fea0003800200 */
.L_x_1988:
[----:B-----5:R1:W-:Y:S02]  /*9ed0*/  STS.128 [R45+0x800], R20 ;  /* 0x000800142d007388 */ /* 0x0203e40000000c00 */
.L_x_1974:
[----:B------:R-:W-:Y:S05]  /*9ee0*/  BSYNC.RECONVERGENT B2 ;  /* 0x0000000000027941 */ /* 0x000fea0003800200 */
.L_x_1969:
        /* <DEDUP_REMOVED lines=13> */
.L_x_1992:
[----:B------:R1:W-:Y:S02]  /*9fc0*/  STS.128 [R45+0x1000], RZ ;  /* 0x001000ff2d007388 */ /* 0x0003e40000000c00 */
.L_x_1991:
[----:B------:R-:W-:Y:S05]  /*9fd0*/  BSYNC.RECONVERGENT B0 ;  /* 0x0000000000007941 */ /* 0x000fea0003800200 */
.L_x_1990:
[----:B------:R-:W-:Y:S01]  /*9fe0*/  ISETP.GE.AND P1, PT, R9, R55, PT ;  /* 0x000000370900720c */ /* 0x000fe20003f26270 */
[C---:B---3--:R-:W-:Y:S01]  /*9ff0*/  IMAD.SHL.U32 R12, R50.reuse, 0x2, RZ ;  /* 0x00000002320c7824 */ /* 0x048fe200078e00ff */
        /* <DEDUP_REMOVED lines=12> */
.L_x_1995:
[----:B------:R3:W-:Y:S02]  /*a0c0*/  STS.128 [R45+0x1800], RZ ;  /* 0x001800ff2d007388 */ /* 0x0007e40000000c00 */
.L_x_1994:
[----:B------:R-:W-:Y:S05]  /*a0d0*/  BSYNC.RECONVERGENT B0 ;  /* 0x0000000000007941 */ /* 0x000fea0003800200 */
.L_x_1993:
        /* <DEDUP_REMOVED lines=13> */
.L_x_1998:
[----:B------:R1:W-:Y:S02]  /*a1b0*/  STS.128 [R45+0x2000], RZ ;  /* 0x002000ff2d007388 */ /* 0x0003e40000000c00 */
.L_x_1997:
[----:B------:R-:W-:Y:S05]  /*a1c0*/  BSYNC.RECONVERGENT B0 ;  /* 0x0000000000007941 */ /* 0x000fea0003800200 */
.L_x_1996:
        /* <DEDUP_REMOVED lines=13> */
.L_x_2001:
[----:B------:R1:W-:Y:S02]  /*a2a0*/  STS.128 [R45+0x2800], RZ ;  /* 0x002800ff2d007388 */ /* 0x0003e40000000c00 */
.L_x_2000:
[----:B------:R-:W-:Y:S05]  /*a2b0*/  BSYNC.RECONVERGENT B0 ;  /* 0x0000000000007941 */ /* 0x000fea0003800200 */
.L_x_1999:
        /* <DEDUP_REMOVED lines=16> */
.L_x_2004:
[----:B------:R1:W-:Y:S02]  /*a3c0*/  STS.128 [R45+0x3000], RZ ;  /* 0x003000ff2d007388 */ /* 0x0003e40000000c00 */
.L_x_2003:
[----:B------:R-:W-:Y:S05]  /*a3d0*/  BSYNC.RECONVERGENT B0 ;  /* 0x0000000000007941 */ /* 0x000fea0003800200 */
.L_x_2002:
        /* <DEDUP_REMOVED lines=13> */
.L_x_2007:
[----:B------:R1:W-:Y:S02]  /*a4b0*/  STS.128 [R45+0x3800], RZ ;  /* 0x003800ff2d007388 */ /* 0x0003e40000000c00 */
.L_x_2006:
[----:B------:R-:W-:Y:S05]  /*a4c0*/  BSYNC.RECONVERGENT B0 ;  /* 0x0000000000007941 */ /* 0x000fea0003800200 */
.L_x_2005:
        /* <DEDUP_REMOVED lines=16> */
.L_x_2010:
[----:B------:R1:W-:Y:S02]  /*a5d0*/  STS.128 [R45+0x4000], RZ ;  /* 0x004000ff2d007388 */ /* 0x0003e40000000c00 */
.L_x_2009:
[----:B------:R-:W-:Y:S05]  /*a5e0*/  BSYNC.RECONVERGENT B0 ;  /* 0x0000000000007941 */ /* 0x000fea0003800200 */
.L_x_2008:
        /* <DEDUP_REMOVED lines=14> */
.L_x_2013:
[----:B------:R1:W-:Y:S02]  /*a6d0*/  STS.128 [R45+0x4800], RZ ;  /* 0x004800ff2d007388 */ /* 0x0003e40000000c00 */
.L_x_2012:
[----:B------:R-:W-:Y:S05]  /*a6e0*/  BSYNC.RECONVERGENT B0 ;  /* 0x0000000000007941 */ /* 0x000fea0003800200 */
.L_x_2011:
        /* <DEDUP_REMOVED lines=16> */
.L_x_2016:
[----:B------:R1:W-:Y:S01]  /*a7f0*/  STS.128 [R45+0x5000], RZ ;  /* 0x005000ff2d007388 */ /* 0x0003e20000000c00 */
[----:B------:R-:W-:Y:S05]  /*a800*/  BRA `(.L_x_2017) ;  /* 0x0000000000047947 */ /* 0x000fea0003800000 */
.L_x_2015:
[----:B------:R1:W-:Y:S02]  /*a810*/  STS.128 [R45+0x5000], RZ ;  /* 0x005000ff2d007388 */ /* 0x0003e40000000c00 */
.L_x_2017:
[----:B------:R-:W-:Y:S05]  /*a820*/  BSYNC.RECONVERGENT B0 ;  /* 0x0000000000007941 */ /* 0x000fea0003800200 */
.L_x_2014:
[----:B------:R-:W-:Y:S01]  /*a830*/  ISETP.GE.AND P1, PT, R9, R55, PT ;  /* 0x000000370900720c */ /* 0x000fe20003f26270 */
[----:B------:R-:W-:Y:S01]  /*a840*/  BSSY.RECONVERGENT B0, `(.L_x_2018) ;  /* 0x000000d000007945 */ /* 0x000fe20003800200 */
[----:B------:R-:W-:-:S04]  /*a850*/  LEA R8, P0, R52, R177, 0x1 ;  /* 0x000000b134087211 */ /* 0x000fc800078008ff */
        /* <DEDUP_REMOVED lines=10> */
.L_x_2020:
[----:B------:R1:W-:Y:S02]  /*a900*/  STS.128 [R45+0x5800], RZ ;  /* 0x005800ff2d007388 */ /* 0x0003e40000000c00 */
.L_x_2019:
[----:B------:R-:W-:Y:S05]  /*a910*/  BSYNC.RECONVERGENT B0 ;  /* 0x0000000000007941 */ /* 0x000fea0003800200 */
.L_x_2018:
[----:B------:R-:W-:Y:S01]  /*a920*/  ISETP.GE.AND P0, PT, R7, R55, PT ;  /* 0x000000370700720c */ /* 0x000fe20003f06270 */
[----:B------:R-:W-:-:S12]  /*a930*/  BSSY.RECONVERGENT B0, `(.L_x_2021) ;  /* 0x000000d000007945 */ /* 0x000fd80003800200 */
[----:B------:R1:W-:Y:S01]  /*a940*/  @P0 STS.128 [R45+0x6000], RZ ;  /* 0x006000ff2d000388 */ /* 0x0003e20000000c00 */
        /* <DEDUP_REMOVED lines=10> */
.L_x_2023:
[----:B------:R1:W-:Y:S02]  /*a9f0*/  STS.128 [R45+0x6000], RZ ;  /* 0x006000ff2d007388 */ /* 0x0003e40000000c00 */
.L_x_2022:
[----:B------:R-:W-:Y:S05]  /*aa00*/  BSYNC.RECONVERGENT B0 ;  /* 0x0000000000007941 */ /* 0x000fea0003800200 */
.L_x_2021:
        /* <DEDUP_REMOVED lines=13> */
.L_x_2026:
[----:B------:R1:W-:Y:S02]  /*aae0*/  STS.128 [R45+0x6800], RZ ;  /* 0x006800ff2d007388 */ /* 0x0003e40000000c00 */
.L_x_2025:
[----:B------:R-:W-:Y:S05]  /*aaf0*/  BSYNC.RECONVERGENT B0 ;  /* 0x0000000000007941 */ /* 0x000fea0003800200 */
.L_x_2024:
        /* <DEDUP_REMOVED lines=16> */
.L_x_2029:
[----:B------:R1:W-:Y:S02]  /*ac00*/  STS.128 [R45+0x7000], RZ ;  /* 0x007000ff2d007388 */ /* 0x0003e40000000c00 */
.L_x_2028:
[----:B------:R-:W-:Y:S05]  /*ac10*/  BSYNC.RECONVERGENT B0 ;  /* 0x0000000000007941 */ /* 0x000fea0003800200 */
.L_x_2027:
        /* <DEDUP_REMOVED lines=13> */
.L_x_2032:
[----:B------:R1:W-:Y:S02]  /*acf0*/  STS.128 [R45+0x7800], RZ ;  /* 0x007800ff2d007388 */ /* 0x0003e40000000c00 */
.L_x_2031:
[----:B------:R-:W-:Y:S05]  /*ad00*/  BSYNC.RECONVERGENT B0 ;  /* 0x0000000000007941 */ /* 0x000fea0003800200 */
.L_x_2030:
        /* <DEDUP_REMOVED lines=16> */
.L_x_2035:
[----:B------:R1:W-:Y:S02]  /*ae10*/  STS.128 [R45+0x8000], RZ ;  /* 0x008000ff2d007388 */ /* 0x0003e40000000c00 */
.L_x_2034:
[----:B------:R-:W-:Y:S05]  /*ae20*/  BSYNC.RECONVERGENT B0 ;  /* 0x0000000000007941 */ /* 0x000fea0003800200 */
.L_x_2033:
        /* <DEDUP_REMOVED lines=14> */
.L_x_2038:
[----:B------:R1:W-:Y:S02]  /*af10*/  STS.128 [R45+0x8800], RZ ;  /* 0x008800ff2d007388 */ /* 0x0003e40000000c00 */
.L_x_2037:
[----:B------:R-:W-:Y:S05]  /*af20*/  BSYNC.RECONVERGENT B0 ;  /* 0x0000000000007941 */ /* 0x000fea0003800200 */
.L_x_2036:
[----:B------:R-:W3:Y:S01]  /*af30*/  LD.E R0, desc[UR4][R148.64+0x18c] ;  /* 0x00018c0494007980 */ /* 0x000ee2000c101900 */
[C---:B----4-:R-:W-:Y:S01]  /*af40*/  IMAD.SHL.U32 R40, R164.reuse, 0x20, RZ ;  /* 0x00000020a4287824 */ /* 0x050fe200078e00ff */
[----:B------:R-:W-:Y:S01]  /*af50*/  SHF.R.U32.HI R165, RZ, 0x1, R164 ;  /* 0x00000001ffa57819 */ /* 0x000fe200000116a4 */
[C---:B-1----:R-:W-:Y:S01]  /*af60*/  IMAD.SHL.U32 R5, R164.reuse, 0x10, RZ ;  /* 0x00000010a4057824 */ /* 0x042fe200078e00ff */
[----:B------:R-:W-:Y:S01]  /*af70*/  LOP3.LUT P0, R8, R164, 0x4, RZ, 0xc0, !PT ;  /* 0x00000004a4087812 */ /* 0x000fe2000780c0ff */
[----:B------:R-:W-:Y:S01]  /*af80*/  IMAD.MOV.U32 R89, RZ, RZ, 0x20 ;  /* 0x00000020ff597424 */ /* 0x000fe200078e00ff */
[----:B------:R-:W-:Y:S01]  /*af90*/  LOP3.LUT R2, R165, 0x8, RZ, 0xc0, !PT ;  /* 0x00000008a5027812 */ /* 0x000fe200078ec0ff */
[----:B------:R-:W0:Y:S01]  /*afa0*/  LDGDEPBAR ;  /* 0x00000000000079af */ /* 0x000e220000000000 */
[----:B------:R-:W-:Y:S01]  /*afb0*/  LOP3.LUT R4, R40, 0xc0, RZ, 0xc0, !PT ;  /* 0x000000c028047812 */ /* 0x000fe200078ec0ff */
[----:B------:R-:W-:Y:S01]  /*afc0*/  BSSY.RECONVERGENT B1, `(.L_x_2039) ;  /* 0x000044f000017945 */ /* 0x000fe20003800200 */
[----:B------:R-:W-:-:S02]  /*afd0*/  LOP3.LUT R166, R5, 0x3e00, RZ, 0xc0, !PT ;  /* 0x00003e0005a67812 */ /* 0x000fc400078ec0ff */
[----:B------:R-:W-:Y:S02]  /*afe0*/  LOP3.LUT R2, R2, 0xc0, R40, 0xf8, !PT ;  /* 0x000000c002027812 */ /* 0x000fe400078ef828 */
[----:B------:R-:W-:Y:S02]  /*aff0*/  LOP3.LUT R4, R4, 0x8, R164, 0xf8, !PT ;  /* 0x0000000804047812 */ /* 0x000fe400078ef8a4 */
[----:B------:R-:W-:Y:S02]  /*b000*/  LOP3.LUT R6, R166, 0x20, R40, 0xf8, !PT ;  /* 0x00000020a6067812 */ /* 0x000fe400078ef828 */
[----:B------:R-:W-:Y:S02]  /*b010*/  LOP3.LUT R5, R5, 0x100, RZ, 0xc0, !PT ;  /* 0x0000010005057812 */ /* 0x000fe400078ec0ff */
[--C-:B------:R-:W-:Y:S02]  /*b020*/  LOP3.LUT R2, R2, 0x18, R48.reuse, 0x78, !PT ;  /* 0x0000001802027812 */ /* 0x100fe400078e7830 */
[----:B------:R-:W-:Y:S01]  /*b030*/  LOP3.LUT R4, R4, 0x18, R48, 0x78, !PT ;  /* 0x0000001804047812 */ /* 0x000fe200078e7830 */
[----:B------:R-:W-:Y:S01]  /*b040*/  IMAD.SHL.U32 R48, R164, 0x2, RZ ;  /* 0x00000002a4307824 */ /* 0x000fe200078e00ff */
[----:B------:R-:W-:-:S02]  /*b050*/  LOP3.LUT R6, R6, 0x100, R40, 0xf8, !PT ;  /* 0x0000010006067812 */ /* 0x000fc400078ef828 */
[----:B------:R-:W-:Y:S02]  /*b060*/  LOP3.LUT R5, R5, 0x20, R40, 0xf8, !PT ;  /* 0x0000002005057812 */ /* 0x000fe400078ef828 */
[----:B------:R-:W-:Y:S02]  /*b070*/  LOP3.LUT R6, R6, R2, RZ, 0xfc, !PT ;  /* 0x0000000206067212 */ /* 0x000fe400078efcff */
[----:B------:R-:W-:Y:S02]  /*b080*/  LOP3.LUT R4, R5, R4, RZ, 0xfc, !PT ;  /* 0x0000000405047212 */ /* 0x000fe400078efcff */
[----:B------:R-:W-:Y:S01]  /*b090*/  SEL R89, R89, 0xffffffe0, !P0 ;  /* 0xffffffe059597807 */ /* 0x000fe20004000000 */
[----:B------:R-:W-:Y:S01]  /*b0a0*/  IMAD R43, R6, 0x2, R46 ;  /* 0x00000002062b7824 */ /* 0x000fe200078e022e */
[----:B-----5:R-:W-:Y:S01]  /*b0b0*/  IADD3 R50, PT, PT, R49, -R184, -R50 ;  /* 0x800000b831327210 */ /* 0x020fe20007ffe832 */
[----:B------:R-:W-:Y:S01]  /*b0c0*/  IMAD R41, R4, 0x2, R46 ;  /* 0x0000000204297824 */ /* 0x000fe200078e022e */
[----:B------:R-:W-:Y:S01]  /*b0d0*/  IADD3 R3, PT, PT, R3, R49, -R184 ;  /* 0x0000003103037210 */ /* 0x000fe20007ffe8b8 */
[----:B------:R-:W-:Y:S01]  /*b0e0*/  IMAD.IADD R42, R43, 0x1, R89 ;  /* 0x000000012b2a7824 */ /* 0x000fe200078e0259 */
[----:B--2---:R-:W-:Y:S01]  /*b0f0*/  LDSM.16.M88.4 R16, [R43] ;  /* 0x000000002b10783b */ /* 0x004fe20000000200 */
[----:B------:R-:W-:Y:S01]  /*b100*/  IMAD.IADD R9, R89, 0x1, R41 ;  /* 0x0000000159097824 */ /* 0x000fe200078e0229 */
[----:B------:R-:W-:-:S02]  /*b110*/  LOP3.LUT R48, R48, 0x6, RZ, 0xc0, !PT ;  /* 0x0000000630307812 */ /* 0x000fc400078ec0ff */
[----:B------:R-:W1:Y:S04]  /*b120*/  LDSM.16.M88.4 R24, [R41+0x1000] ;  /* 0x001000002918783b */ /* 0x000e680000000200 */
[----:B------:R-:W-:Y:S04]  /*b130*/  LDSM.16.M88.4 R4, [R42] ;  /* 0x000000002a04783b */ /* 0x000fe80000000200 */
[----:B------:R-:W2:Y:S04]  /*b140*/  LDSM.16.M88.4 R20, [R9+0x1000] ;  /* 0x001000000914783b */ /* 0x000ea80000000200 */
[----:B---3--:R-:W3:Y:S04]  /*b150*/  LDSM.16.M88.4 R12, [R41+0x1400] ;  /* 0x00140000290c783b */ /* 0x008ee80000000200 */
[----:B------:R-:W4:Y:S04]  /*b160*/  LDSM.16.M88.4 R32, [R9+0x1400] ;  /* 0x001400000920783b */ /* 0x000f280000000200 */
[----:B------:R-:W4:Y:S04]  /*b170*/  LDSM.16.M88.4 R28, [R41+0x1800] ;  /* 0x00180000291c783b */ /* 0x000f280000000200 */
[----:B------:R-:W4:Y:S04]  /*b180*/  LDSM.16.M88.4 R36, [R9+0x1800] ;  /* 0x001800000924783b */ /* 0x000f280000000200 */
[----:B------:R-:W-:Y:S04]  /*b190*/  LDSM.16.M88.4 R52, [R41+0x4c00] ;  /* 0x004c00002934783b */ /* 0x000fe80000000200 */
[----:B------:R-:W-:Y:S01]  /*b1a0*/  LDSM.16.M88.4 R56, [R41+0x2400] ;  /* 0x002400002938783b */ /* 0x000fe20000000200 */
        /* <DEDUP_REMOVED lines=9> */
[----:B------:R-:W-:-:S15]  /*b240*/  HMMA.16816.F32 R28, R16, R30, RZ ;  /* 0x0000001e101c723c */ /* 0x000fde00000018ff */
[----:B------:R-:W-:-:S05]  /*b250*/  NOP ;  /* 0x0000000000007918 */ /* 0x000fca0000000000 */
[----:B------:R-:W-:Y:S05]  /*b260*/  HMMA.16816.F32 R28, R4, R38, R28 ;  /* 0x00000026041c723c */ /* 0x000fea000000181c */
        /* <DEDUP_REMOVED lines=67> */
[----:B---3--:R-:W-:Y:S03]  /*b6a0*/  HMMA.16816.F32 R28, R4, R38, R28 ;  /* 0x00000026041c723c */ /* 0x008fe6000000181c */
[----:B------:R2:W-:Y:S08]  /*b6b0*/  MUFU.TANH R73, R24 ;  /* 0x0000001800497308 */ /* 0x0005f00000002400 */
[----:B------:R-:W-:Y:S01]  /*b6c0*/  MUFU.TANH R75, R71 ;  /* 0x00000047004b7308 */ /* 0x000fe20000002400 */
[----:B-1----:R-:W-:Y:S03]  /*b6d0*/  HMMA.16816.F32 R12, R16, R20, RZ ;  /* 0x00000014100c723c */ /* 0x002fe600000018ff */
[----:B------:R-:W-:-:S04]  /*b6e0*/  LOP3.LUT R20, R165, 0x1f0, RZ, 0xc0, !PT ;  /* 0x000001f0a5147812 */ /* 0x000fc800078ec0ff */
[----:B------:R-:W-:Y:S01]  /*b6f0*/  LOP3.LUT R20, R20, 0x7, R108, 0xf8, !PT ;  /* 0x0000000714147812 */ /* 0x000fe200078ef86c */
[----:B------:R-:W-:Y:S01]  /*b700*/  MUFU.TANH R71, R25 ;  /* 0x0000001900477308 */ /* 0x000fe20000002400 */
[----:B------:R-:W-:-:S03]  /*b710*/  FMUL.FTZ R29, R29, R0 ;  /* 0x000000001d1d7220 */ /* 0x000fc60000410000 */
[----:B------:R-:W-:Y:S02]  /*b720*/  IMAD R191, R181, 0x40, R20 ;  /* 0x00000040b5bf7824 */ /* 0x000fe400078e0214 */
[----:B------:R-:W-:Y:S02]  /*b730*/  HMMA.16816.F32 R20, R16, R22, RZ ;  /* 0x000000161014723c */ /* 0x000fe400000018ff */
[C---:B------:R-:W-:Y:S01]  /*b740*/  IMAD.IADD R50, R191.reuse, 0x1, R50 ;  /* 0x00000001bf327824 */ /* 0x040fe200078e0232 */
[----:B------:R-:W-:Y:S01]  /*b750*/  MUFU.TANH R74, R26 ;  /* 0x0000001a004a7308 */ /* 0x000fe20000002400 */
[----:B------:R-:W-:Y:S02]  /*b760*/  IMAD.IADD R191, R191, 0x1, R3 ;  /* 0x00000001bfbf7824 */ /* 0x000fe400078e0203 */
[----:B------:R-:W-:Y:S01]  /*b770*/  VIADD R3, R44, 0xffffffff ;  /* 0xffffffff2c037836 */ /* 0x000fe20000000000 */
[----:B------:R-:W-:Y:S01]  /*b780*/  VIMNMX R193, PT, PT, RZ, R50, !PT ;  /* 0x00000032ffc17248 */ /* 0x000fe20007fe0100 */
[----:B------:R-:W-:Y:S05]  /*b790*/  HMMA.16816.F32 R12, R4, R32, R12 ;  /* 0x00000020040c723c */ /* 0x000fea000000180c */
[--C-:B------:R-:W-:Y:S01]  /*b7a0*/  VIADDMNMX R190, R191, 0x1, R49.reuse, PT ;  /* 0x00000001bfbe7846 */ /* 0x100fe20003800131 */
[----:B------:R-:W-:Y:S01]  /*b7b0*/  IMAD.SHL.U32 R78, R3, 0x100, RZ ;  /* 0x00000100034e7824 */ /* 0x000fe200078e00ff */
[----:B------:R1:W3:Y:S01]  /*b7c0*/  MUFU.TANH R32, R29 ;  /* 0x0000001d00207308 */ /* 0x0002e20000002400 */
[----:B------:R-:W-:Y:S01]  /*b7d0*/  VIADD R51, R50, 0x8 ;  /* 0x0000000832337836 */ /* 0x000fe20000000000 */
[----:B------:R-:W-:-:S02]  /*b7e0*/  VIADDMNMX R191, R191, 0x9, R49, PT ;  /* 0x00000009bfbf7846 */ /* 0x000fc40003800131 */
[----:B------:R-:W-:Y:S02]  /*b7f0*/  LOP3.LUT R67, R78, R48, RZ, 0xfc, !PT ;  /* 0x000000304e437212 */ /* 0x000fe400078efcff */
[----:B------:R-:W-:Y:S02]  /*b800*/  VIMNMX R192, PT, PT, RZ, R51, !PT ;  /* 0x00000033ffc07248 */ /* 0x000fe40007fe0100 */
[----:B------:R4:W-:Y:S01]  /*b810*/  MUFU.TANH R93, R27 ;  /* 0x0000001b005d7308 */ /* 0x0009e20000002400 */
[----:B--2---:R-:W-:Y:S01]  /*b820*/  VIADD R24, R67, 0xf9 ;  /* 0x000000f943187836 */ /* 0x004fe20000000000 */
[----:B------:R-:W-:Y:S03]  /*b830*/  HMMA.16816.F32 R20, R4, R34, R20 ;  /* 0x000000220414723c */ /* 0x000fe60000001814 */
[----:B------:R-:W-:Y:S02]  /*b840*/  ISETP.GT.AND P2, PT, R51, R67, PT ;  /* 0x000000433300720c */ /* 0x000fe40003f44270 */
[----:B------:R-:W-:-:S02]  /*b850*/  ISETP.GT.AND P0, PT, R50, R24, PT ;  /* 0x000000183200720c */ /* 0x000fc40003f04270 */
[----:B------:R-:W-:Y:S01]  /*b860*/  ISETP.GE.AND P6, PT, R24, R190, PT ;  /* 0x000000be1800720c */ /* 0x000fe20003fc6270 */
[-C--:B------:R-:W-:Y:S01]  /*b870*/  FMUL.FTZ R12, R12, R0.reuse ;  /* 0x000000000c0c7220 */ /* 0x080fe20000410000 */
[----:B-1----:R-:W-:Y:S01]  /*b880*/  FMUL.FTZ R29, R31, R0 ;  /* 0x000000001f1d7220 */ /* 0x002fe20000410000 */
[----:B------:R-:W-:Y:S01]  /*b890*/  ISETP.GT.AND P5, PT, R51, R24, PT ;  /* 0x000000183300720c */ /* 0x000fe20003fa4270 */
[----:B------:R-:W-:Y:S01]  /*b8a0*/  VIADD R31, R67, 0x1 ;  /* 0x00000001431f7836 */ /* 0x000fe20000000000 */
[----:B------:R-:W-:Y:S01]  /*b8b0*/  ISETP.GE.AND P1, PT, R24, R191, PT ;  /* 0x000000bf1800720c */ /* 0x000fe20003f26270 */
[----:B------:R1:W-:Y:S01]  /*b8c0*/  MUFU.TANH R92, R12 ;  /* 0x0000000c005c7308 */ /* 0x0003e20000002400 */
[----:B---3--:R-:W-:Y:S01]  /*b8d0*/  FSEL R32, R32, -INF , !P0 ;  /* 0xff80000020207808 */ /* 0x008fe20004000000 */
[-C--:B------:R-:W-:Y:S01]  /*b8e0*/  FMUL.FTZ R13, R13, R0.reuse ;  /* 0x000000000d0d7220 */ /* 0x080fe20000410000 */
[-C--:B------:R-:W-:Y:S01]  /*b8f0*/  ISETP.GT.AND P4, PT, R50, R31.reuse, PT ;  /* 0x0000001f3200720c */ /* 0x080fe20003f84270 */
[----:B----4-:R-:W2:Y:S01]  /*b900*/  LDSM.16.M88.4 R24, [R9+0x2400] ;  /* 0x002400000918783b */ /* 0x010ea20000000200 */
[----:B------:R-:W-:Y:S01]  /*b910*/  FSEL R66, R32, -INF , !P6 ;  /* 0xff80000020427808 */ /* 0x000fe20007000000 */
[-C--:B------:R-:W-:Y:S01]  /*b920*/  FMUL.FTZ R118, R14, R0.reuse ;  /* 0x000000000e767220 */ /* 0x080fe20000410000 */
[----:B------:R-:W-:Y:S01]  /*b930*/  FSEL R79, R79, -INF , !P4 ;  /* 0xff8000004f4f7808 */ /* 0x000fe20006000000 */
[----:B------:R-:W3:Y:S01]  /*b940*/  MUFU.TANH R29, R29 ;  /* 0x0000001d001d7308 */ /* 0x000ee20000002400 */
[----:B------:R-:W-:Y:S01]  /*b950*/  FMUL.FTZ R117, R15, R0 ;  /* 0x000000000f757220 */ /* 0x000fe20000410000 */
[----:B------:R-:W-:Y:S01]  /*b960*/  ISETP.GT.AND P0, PT, R51, R31, PT ;  /* 0x0000001f3300720c */ /* 0x000fe20003f04270 */
[----:B------:R-:W4:Y:S01]  /*b970*/  LDSM.16.M88.4 R32, [R41+0x2800] ;  /* 0x002800002920783b */ /* 0x000f220000000200 */
[----:B------:R-:W-:Y:S01]  /*b980*/  ISETP.GE.AND P3, PT, R31, R190, PT ;  /* 0x000000be1f00720c */ /* 0x000fe20003f66270 */
[-C--:B------:R-:W-:Y:S01]  /*b990*/  FMUL.FTZ R20, R20, R0.reuse ;  /* 0x0000000014147220 */ /* 0x080fe20000410000 */
[----:B------:R-:W-:Y:S01]  /*b9a0*/  FSEL R112, R112, -INF , !P2 ;  /* 0xff80000070707808 */ /* 0x000fe20005000000 */
[-C--:B------:R-:W-:Y:S01]  /*b9b0*/  FMUL.FTZ R21, R21, R0.reuse ;  /* 0x0000000015157220 */ /* 0x080fe20000410000 */
[----:B------:R3:W-:Y:S01]  /*b9c0*/  MUFU.TANH R81, R13 ;  /* 0x0000000d00517308 */ /* 0x0007e20000002400 */
[----:B------:R-:W-:Y:S01]  /*b9d0*/  ISETP.GE.AND P2, PT, R31, R191, PT ;  /* 0x000000bf1f00720c */ /* 0x000fe20003f46270 */
[----:B-1----:R-:W-:Y:S01]  /*b9e0*/  VIADD R12, R67, 0x8 ;  /* 0x00000008430c7836 */ /* 0x002fe20000000000 */
[----:B------:R-:W-:Y:S01]  /*b9f0*/  FSEL R75, R75, -INF , !P0 ;  /* 0xff8000004b4b7808 */ /* 0x000fe20004000000 */
[----:B------:R-:W-:Y:S01]  /*ba00*/  FMUL.FTZ R22, R22, R0 ;  /* 0x0000000016167220 */ /* 0x000fe20000410000 */
[----:B------:R-:W-:-:S02]  /*ba10*/  FSEL R109, R79, -INF , !P3 ;  /* 0xff8000004f6d7808 */ /* 0x000fc40005800000 */
[-C--:B------:R-:W-:Y:S01]  /*ba20*/  ISETP.GT.AND P6, PT, R50, R12.reuse, PT ;  /* 0x0000000c3200720c */ /* 0x080fe20003fc4270 */
[----:B------:R1:W-:Y:S01]  /*ba30*/  MUFU.TANH R108, R20 ;  /* 0x00000014006c7308 */ /* 0x0003e20000002400 */
[----:B------:R-:W-:Y:S02]  /*ba40*/  ISETP.GT.AND P4, PT, R51, R12, PT ;  /* 0x0000000c3300720c */ /* 0x000fe40003f84270 */
[----:B---3--:R-:W-:Y:S02]  /*ba50*/  FSEL R29, R29, -INF , !P5 ;  /* 0xff8000001d1d7808 */ /* 0x008fe40006800000 */
[C---:B------:R-:W-:Y:S02]  /*ba60*/  ISETP.GE.AND P5, PT, R12.reuse, R190, PT ;  /* 0x000000be0c00720c */ /* 0x040fe40003fa6270 */
[----:B------:R-:W-:Y:S01]  /*ba70*/  FSEL R49, R29, -INF , !P1 ;  /* 0xff8000001d317808 */ /* 0x000fe20004800000 */
[----:B------:R-:W-:Y:S01]  /*ba80*/  VIADD R29, R67, 0x9 ;  /* 0x00000009431d7836 */ /* 0x000fe20000000000 */
[----:B------:R-:W-:Y:S01]  /*ba90*/  ISETP.GE.AND P1, PT, R12, R191, PT ;  /* 0x000000bf0c00720c */ /* 0x000fe20003f26270 */
[----:B------:R-:W-:Y:S01]  /*baa0*/  MUFU.TANH R116, R22 ;  /* 0x0000001600747308 */ /* 0x000fe20000002400 */
[----:B------:R-:W-:Y:S03]  /*bab0*/  HMMA.16816.F32 R12, R16, R56, RZ ;  /* 0x00000038100c723c */ /* 0x000fe600000018ff */
[----:B------:R-:W-:-:S02]  /*bac0*/  FSEL R79, R75, -INF , !P2 ;  /* 0xff8000004b4f7808 */ /* 0x000fc40005000000 */
[----:B------:R-:W-:Y:S02]  /*bad0*/  FSEL R84, R84, -INF , !P6 ;  /* 0xff80000054547808 */ /* 0x000fe40007000000 */
[----:B------:R-:W-:Y:S02]  /*bae0*/  ISETP.GT.AND P3, PT, R50, R29, PT ;  /* 0x0000001d3200720c */ /* 0x000fe40003f64270 */
[----:B------:R-:W-:Y:S01]  /*baf0*/  ISETP.GE.AND P0, PT, R29, R190, PT ;  /* 0x000000be1d00720c */ /* 0x000fe20003f06270 */
[----:B-1----:R-:W-:Y:S01]  /*bb00*/  VIADD R20, R67, 0x11 ;  /* 0x0000001143147836 */ /* 0x002fe20000000000 */
[----:B------:R-:W-:Y:S01]  /*bb10*/  ISETP.GE.AND P2, PT, R29, R191, PT ;  /* 0x000000bf1d00720c */ /* 0x000fe20003f46270 */
[----:B------:R1:W-:Y:S01]  /*bb20*/  MUFU.TANH R75, R21 ;  /* 0x00000015004b7308 */ /* 0x0003e20000002400 */
[----:B------:R-:W-:Y:S01]  /*bb30*/  ISETP.GT.AND P6, PT, R51, R29, PT ;  /* 0x0000001d3300720c */ /* 0x000fe20003fc4270 */
[----:B------:R-:W-:Y:S01]  /*bb40*/  VIADD R29, R67, 0x10 ;  /* 0x00000010431d7836 */ /* 0x000fe20000000000 */
[----:B------:R-:W-:-:S02]  /*bb50*/  FSEL R106, R84, -INF , !P5 ;  /* 0xff800000546a7808 */ /* 0x000fc40006800000 */
[----:B------:R-:W-:Y:S02]  /*bb60*/  FSEL R91, R91, -INF , !P3 ;  /* 0xff8000005b5b7808 */ /* 0x000fe40005800000 */
[----:B------:R-:W-:Y:S01]  /*bb70*/  ISETP.GT.AND P5, PT, R50, R29, PT ;  /* 0x0000001d3200720c */ /* 0x000fe20003fa4270 */
[----:B------:R-:W3:Y:S01]  /*bb80*/  MUFU.TANH R72, R72 ;  /* 0x0000004800487308 */ /* 0x000ee20000002400 */
[----:B------:R-:W-:Y:S01]  /*bb90*/  FSEL R94, R94, -INF , !P6 ;  /* 0xff8000005e5e7808 */ /* 0x000fe20007000000 */
[----:B--2---:R-:W-:Y:S05]  /*bba0*/  HMMA.16816.F32 R12, R4, R24, R12 ;  /* 0x00000018040c723c */ /* 0x004fea000000180c */
[----:B------:R-:W-:Y:S01]  /*bbb0*/  FSEL R105, R91, -INF , !P0 ;  /* 0xff8000005b697808 */ /* 0x000fe20004000000 */
[----:B------:R-:W-:Y:S01]  /*bbc0*/  FMUL.FTZ R91, R23, R0 ;  /* 0x00000000175b7220 */ /* 0x000fe20000410000 */
[----:B------:R-:W-:Y:S01]  /*bbd0*/  FSEL R110, R94, -INF , !P2 ;  /* 0xff8000005e6e7808 */ /* 0x000fe20005000000 */
[----:B------:R-:W-:Y:S01]  /*bbe0*/  VIADD R24, R67, 0x18 ;  /* 0x0000001843187836 */ /* 0x000fe20000000000 */
[----:B------:R-:W-:Y:S01]  /*bbf0*/  FSEL R31, R90, -INF , !P5 ;  /* 0xff8000005a1f7808 */ /* 0x000fe20006800000 */
[----:B------:R-:W2:Y:S01]  /*bc00*/  MUFU.TANH R118, R118 ;  /* 0x0000007600767308 */ /* 0x000ea20000002400 */
[----:B------:R-:W-:-:S02]  /*bc10*/  ISETP.GT.AND P0, PT, R50, R20, PT ;  /* 0x000000143200720c */ /* 0x000fc40003f04270 */
[C---:B------:R-:W-:Y:S02]  /*bc20*/  ISETP.GE.AND P6, PT, R20.reuse, R190, PT ;  /* 0x000000be1400720c */ /* 0x040fe40003fc6270 */
[----:B------:R-:W-:Y:S02]  /*bc30*/  ISETP.GE.AND P2, PT, R20, R191, PT ;  /* 0x000000bf1400720c */ /* 0x000fe40003f46270 */
[C---:B------:R-:W-:Y:S01]  /*bc40*/  ISETP.GT.AND P5, PT, R51.reuse, R20, PT ;  /* 0x000000143300720c */ /* 0x040fe20003fa4270 */
[----:B------:R-:W2:Y:S01]  /*bc50*/  MUFU.TANH R117, R117 ;  /* 0x0000007500757308 */ /* 0x000ea20000002400 */
[----:B-1----:R-:W-:Y:S01]  /*bc60*/  HMMA.16816.F32 R20, R16, R58, RZ ;  /* 0x0000003a1014723c */ /* 0x002fe200000018ff */
[----:B------:R-:W1:Y:S02]  /*bc70*/  LDSM.16.M88.4 R56, [R9+0x2800] ;  /* 0x002800000938783b */ /* 0x000e640000000200 */
[----:B------:R-:W-:Y:S02]  /*bc80*/  FSEL R96, R96, -INF , !P4 ;  /* 0xff80000060607808 */ /* 0x000fe40006000000 */
[----:B------:R-:W-:Y:S01]  /*bc90*/  ISETP.GT.AND P3, PT, R51, R29, PT ;  /* 0x0000001d3300720c */ /* 0x000fe20003f64270 */
[----:B------:R-:W-:Y:S01]  /*bca0*/  FMUL.FTZ R25, R12, R0 ;  /* 0x000000000c197220 */ /* 0x000fe20000410000 */
[----:B------:R-:W-:Y:S01]  /*bcb0*/  ISETP.GE.AND P4, PT, R29, R190, PT ;  /* 0x000000be1d00720c */ /* 0x000fe20003f86270 */
[----:B------:R-:W-:Y:S01]  /*bcc0*/  VIADD R12, R67, 0x19 ;  /* 0x00000019430c7836 */ /* 0x000fe20000000000 */
[----:B------:R-:W-:Y:S01]  /*bcd0*/  FSEL R111, R96, -INF , !P1 ;  /* 0xff800000606f7808 */ /* 0x000fe20004800000 */
[-C--:B------:R-:W-:Y:S01]  /*bce0*/  FMUL.FTZ R13, R13, R0.reuse ;  /* 0x000000000d0d7220 */ /* 0x080fe20000410000 */
[----:B------:R-:W-:Y:S01]  /*bcf0*/  ISETP.GE.AND P1, PT, R29, R191, PT ;  /* 0x000000bf1d00720c */ /* 0x000fe20003f26270 */
[----:B------:R-:W-:Y:S01]  /*bd00*/  FMUL.FTZ R14, R14, R0 ;  /* 0x000000000e0e7220 */ /* 0x000fe20000410000 */
[----:B------:R-:W-:Y:S01]  /*bd10*/  FSEL R85, R85, -INF , !P3 ;  /* 0xff80000055557808 */ /* 0x000fe20005800000 */
[----:B------:R-:W2:Y:S01]  /*bd20*/  MUFU.TANH R91, R91 ;  /* 0x0000005b005b7308 */ /* 0x000ea20000002400 */
[----:B------:R-:W-:-:S02]  /*bd30*/  FSEL R31, R31, -INF , !P4 ;  /* 0xff8000001f1f7808 */ /* 0x000fc40006000000 */
[----:B------:R-:W-:Y:S02]  /*bd40*/  FSEL R29, R65, -INF , !P0 ;  /* 0xff800000411d7808 */ /* 0x000fe40004000000 */
[----:B------:R-:W-:Y:S02]  /*bd50*/  FSEL R70, R70, -INF , !P5 ;  /* 0xff80000046467808 */ /* 0x000fe40006800000 */
[-C--:B------:R-:W-:Y:S01]  /*bd60*/  ISETP.GT.AND P4, PT, R50, R24.reuse, PT ;  /* 0x000000183200720c */ /* 0x080fe20003f84270 */
[----:B------:R-:W-:Y:S05]  /*bd70*/  HMMA.16816.F32 R20, R4, R26, R20 ;  /* 0x0000001a0414723c */ /* 0x000fea0000001814 */
[----:B------:R-:W-:Y:S01]  /*bd80*/  ISETP.GT.AND P0, PT, R51, R24, PT ;  /* 0x000000183300720c */ /* 0x000fe20003f04270 */
[----:B------:R4:W-:Y:S01]  /*bd90*/  MUFU.TANH R65, R25 ;  /* 0x0000001900417308 */ /* 0x0009e20000002400 */
[----:B------:R-:W-:-:S02]  /*bda0*/  FSEL R97, R85, -INF , !P1 ;  /* 0xff80000055617808 */ /* 0x000fc40004800000 */
[C---:B------:R-:W-:Y:S02]  /*bdb0*/  ISETP.GE.AND P3, PT, R24.reuse, R190, PT ;  /* 0x000000be1800720c */ /* 0x040fe40003f66270 */
[----:B------:R-:W-:Y:S01]  /*bdc0*/  ISETP.GE.AND P1, PT, R24, R191, PT ;  /* 0x000000bf1800720c */ /* 0x000fe20003f26270 */
[----:B------:R-:W-:Y:S01]  /*bdd0*/  VIADD R24, R67, 0x20 ;  /* 0x0000002043187836 */ /* 0x000fe20000000000 */
[----:B------:R-:W-:Y:S02]  /*bde0*/  FSEL R29, R29, -INF , !P6 ;  /* 0xff8000001d1d7808 */ /* 0x000fe40007000000 */
[----:B------:R-:W-:Y:S02]  /*bdf0*/  ISETP.GT.AND P6, PT, R50, R12, PT ;  /* 0x0000000c3200720c */ /* 0x000fe40003fc4270 */
[----:B------:R-:W-:Y:S02]  /*be00*/  FSEL R94, R70, -INF , !P2 ;  /* 0xff800000465e7808 */ /* 0x000fe40005000000 */
[----:B------:R-:W-:Y:S01]  /*be10*/  FSEL R80, R80, -INF , !P4 ;  /* 0xff80000050507808 */ /* 0x000fe20006000000 */
[----:B------:R-:W-:Y:S01]  /*be20*/  MUFU.TANH R70, R13 ;  /* 0x0000000d00467308 */ /* 0x000fe20000002400 */
[----:B------:R-:W-:-:S02]  /*be30*/  FSEL R85, R77, -INF , !P0 ;  /* 0xff8000004d557808 */ /* 0x000fc40004000000 */
[C---:B------:R-:W-:Y:S01]  /*be40*/  ISETP.GE.AND P5, PT, R12.reuse, R190, PT ;  /* 0x000000be0c00720c */ /* 0x040fe20003fa6270 */
[-C--:B----4-:R-:W-:Y:S01]  /*be50*/  FMUL.FTZ R25, R15, R0.reuse ;  /* 0x000000000f197220 */ /* 0x090fe20000410000 */
[----:B------:R-:W-:Y:S01]  /*be60*/  ISETP.GE.AND P2, PT, R12, R191, PT ;  /* 0x000000bf0c00720c */ /* 0x000fe20003f46270 */
[----:B------:R-:W-:Y:S01]  /*be70*/  FMUL.FTZ R20, R20, R0 ;  /* 0x0000000014147220 */ /* 0x000fe20000410000 */
[----:B------:R-:W-:Y:S01]  /*be80*/  ISETP.GT.AND P4, PT, R51, R12, PT ;  /* 0x0000000c3300720c */ /* 0x000fe20003f84270 */
[----:B------:R4:W2:Y:S01]  /*be90*/  MUFU.TANH R77, R14 ;  /* 0x0000000e004d7308 */ /* 0x0008a20000002400 */
[----:B------:R-:W-:Y:S01]  /*bea0*/  FSEL R84, R80, -INF , !P3 ;  /* 0xff80000050547808 */ /* 0x000fe20005800000 */
[-C--:B------:R-:W-:Y:S01]  /*beb0*/  FMUL.FTZ R21, R21, R0.reuse ;  /* 0x0000000015157220 */ /* 0x080fe20000410000 */
[----:B------:R-:W-:Y:S01]  /*bec0*/  FSEL R85, R85, -INF , !P1 ;  /* 0xff80000055557808 */ /* 0x000fe20004800000 */
[-C--:B------:R-:W-:Y:S01]  /*bed0*/  FMUL.FTZ R22, R22, R0.reuse ;  /* 0x0000000016167220 */ /* 0x080fe20000410000 */
[----:B------:R-:W-:Y:S01]  /*bee0*/  FSEL R55, R62, -INF , !P6 ;  /* 0xff8000003e377808 */ /* 0x000fe20007000000 */
[----:B------:R-:W-:Y:S01]  /*bef0*/  FMUL.FTZ R23, R23, R0 ;  /* 0x0000000017177220 */ /* 0x000fe20000410000 */
[----:B------:R-:W-:Y:S01]  /*bf00*/  ISETP.GT.AND P3, PT, R50, R24, PT ;  /* 0x000000183200720c */ /* 0x000fe20003f64270 */
[----:B------:R3:W2:Y:S01]  /*bf10*/  MUFU.TANH R80, R25 ;  /* 0x0000001900507308 */ /* 0x0006a20000002400 */
[----:B------:R-:W-:-:S02]  /*bf20*/  ISETP.GE.AND P0, PT, R24, R190, PT ;  /* 0x000000be1800720c */ /* 0x000fc40003f06270 */
[----:B------:R-:W-:Y:S02]  /*bf30*/  ISETP.GE.AND P1, PT, R24, R191, PT ;  /* 0x000000bf1800720c */ /* 0x000fe40003f26270 */
[----:B------:R-:W-:Y:S01]  /*bf40*/  ISETP.GT.AND P6, PT, R51, R24, PT ;  /* 0x000000183300720c */ /* 0x000fe20003fc4270 */
[----:B------:R-:W-:Y:S01]  /*bf50*/  VIADD R24, R67, 0x21 ;  /* 0x0000002143187836 */ /* 0x000fe20000000000 */
[----:B------:R-:W-:Y:S01]  /*bf60*/  FSEL R54, R88, -INF , !P4 ;  /* 0xff80000058367808 */ /* 0x000fe20006000000 */
[----:B------:R1:W2:Y:S01]  /*bf70*/  MUFU.TANH R62, R20 ;  /* 0x00000014003e7308 */ /* 0x0002a20000002400 */
[----:B------:R-:W-:Y:S01]  /*bf80*/  FSEL R55, R55, -INF , !P5 ;  /* 0xff80000037377808 */ /* 0x000fe20006800000 */
[----:B----4-:R-:W-:Y:S03]  /*bf90*/  HMMA.16816.F32 R12, R16, R32, RZ ;  /* 0x00000020100c723c */ /* 0x010fe600000018ff */
[----:B------:R-:W-:-:S02]  /*bfa0*/  FSEL R54, R54, -INF , !P2 ;  /* 0xff80000036367808 */ /* 0x000fc40005000000 */
[----:B------:R-:W-:Y:S02]  /*bfb0*/  FSEL R86, R86, -INF , !P3 ;  /* 0xff80000056567808 */ /* 0x000fe40005800000 */
[----:B------:R-:W-:Y:S01]  /*bfc0*/  ISETP.GT.AND P5, PT, R50, R24, PT ;  /* 0x000000183200720c */ /* 0x000fe20003fa4270 */
[----:B------:R-:W4:Y:S01]  /*bfd0*/  MUFU.TANH R90, R21 ;  /* 0x00000015005a7308 */ /* 0x000f220000002400 */
[C---:B------:R-:W-:Y:S01]  /*bfe0*/  ISETP.GE.AND P4, PT, R24.reuse, R190, PT ;  /* 0x000000be1800720c */ /* 0x040fe20003f86270 */
[----:B------:R-:W-:Y:S01]  /*bff0*/  HMMA.16816.F32 R32, R16, R34, RZ ;  /* 0x000000221020723c */ /* 0x000fe200000018ff */
[----:B------:R-:W-:Y:S02]  /*c000*/  ISETP.GE.AND P2, PT, R24, R191, PT ;  /* 0x000000bf1800720c */ /* 0x000fe40003f46270 */
[----:B------:R-:W-:Y:S02]  /*c010*/  ISETP.GT.AND P3, PT, R51, R24, PT ;  /* 0x000000183300720c */ /* 0x000fe40003f64270 */
[----:B---3--:R-:W3:Y:S01]  /*c020*/  LDSM.16.M88.4 R24, [R41+0x2c00] ;  /* 0x002c00002918783b */ /* 0x008ee20000000200 */
[----:B------:R-:W-:Y:S01]  /*c030*/  FSEL R83, R83, -INF , !P6 ;  /* 0xff80000053537808 */ /* 0x000fe20007000000 */
[----:B------:R-:W-:Y:S01]  /*c040*/  MUFU.TANH R107, R22 ;  /* 0x00000016006b7308 */ /* 0x000fe20000002400 */
[----:B-1----:R-:W-:Y:S01]  /*c050*/  VIADD R20, R67, 0x28 ;  /* 0x0000002843147836 */ /* 0x002fe20000000000 */
[----:B------:R-:W-:-:S02]  /*c060*/  FSEL R86, R86, -INF , !P0 ;  /* 0xff80000056567808 */ /* 0x000fc40004000000 */
[----:B------:R-:W-:Y:S01]  /*c070*/  FSEL R88, R83, -INF , !P1 ;  /* 0xff80000053587808 */ /* 0x000fe20004800000 */
[----:B------:R-:W-:Y:S05]  /*c080*/  HMMA.16816.F32 R12, R4, R56, R12 ;  /* 0x00000038040c723c */ /* 0x000fea000000180c */
[----:B------:R-:W-:Y:S01]  /*c090*/  FSEL R60, R60, -INF , !P5 ;  /* 0xff8000003c3c7808 */ /* 0x000fe20006800000 */
[----:B------:R-:W-:Y:S01]  /*c0a0*/  VIADD R56, R67, 0x31 ;  /* 0x0000003143387836 */ /* 0x000fe20000000000 */
[----:B------:R-:W-:Y:S02]  /*c0b0*/  ISETP.GT.AND P0, PT, R50, R20, PT ;  /* 0x000000143200720c */ /* 0x000fe40003f04270 */
[----:B------:R-:W-:-:S02]  /*c0c0*/  ISETP.GE.AND P6, PT, R20, R190, PT ;  /* 0x000000be1400720c */ /* 0x000fc40003fc6270 */
[----:B------:R-:W-:Y:S01]  /*c0d0*/  ISETP.GE.AND P1, PT, R20, R191, PT ;  /* 0x000000bf1400720c */ /* 0x000fe20003f26270 */
[----:B------:R-:W-:Y:S03]  /*c0e0*/  HMMA.16816.F32 R32, R4, R58, R32 ;  /* 0x0000003a0420723c */ /* 0x000fe60000001820 */
[----:B------:R-:W-:Y:S01]  /*c0f0*/  ISETP.GT.AND P5, PT, R51, R20, PT ;  /* 0x000000143300720c */ /* 0x000fe20003fa4270 */
[----:B------:R-:W-:Y:S01]  /*c100*/  VIADD R20, R67, 0x29 ;  /* 0x0000002943147836 */ /* 0x000fe20000000000 */
[----:B------:R-:W-:Y:S02]  /*c110*/  FSEL R83, R64, -INF , !P3 ;  /* 0xff80000040537808 */ /* 0x000fe40005800000 */
[----:B------:R-:W-:Y:S01]  /*c120*/  FSEL R96, R60, -INF , !P4 ;  /* 0xff8000003c607808 */ /* 0x000fe20006000000 */
[----:B------:R1:W4:Y:S01]  /*c130*/  MUFU.TANH R64, R23 ;  /* 0x0000001700407308 */ /* 0x0003220000002400 */
[----:B------:R-:W-:-:S02]  /*c140*/  FSEL R83, R83, -INF , !P2 ;  /* 0xff80000053537808 */ /* 0x000fc40005000000 */
[----:B------:R-:W-:Y:S02]  /*c150*/  FSEL R95, R95, -INF , !P0 ;  /* 0xff8000005f5f7808 */ /* 0x000fe40004000000 */
[----:B------:R-:W-:Y:S01]  /*c160*/  ISETP.GT.AND P4, PT, R50, R20, PT ;  /* 0x000000143200720c */ /* 0x000fe20003f84270 */
[----:B------:R-:W-:Y:S01]  /*c170*/  FMUL.FTZ R12, R12, R0 ;  /* 0x000000000c0c7220 */ /* 0x000fe20000410000 */
[C---:B------:R-:W-:Y:S01]  /*c180*/  ISETP.GE.AND P3, PT, R20.reuse, R190, PT ;  /* 0x000000be1400720c */ /* 0x040fe20003f66270 */
[----:B------:R-:W-:Y:S01]  /*c190*/  FMUL.FTZ R13, R13, R0 ;  /* 0x000000000d0d7220 */ /* 0x000fe20000410000 */
[----:B------:R-:W-:Y:S01]  /*c1a0*/  ISETP.GE.AND P2, PT, R20, R191, PT ;  /* 0x000000bf1400720c */ /* 0x000fe20003f46270 */
[----:B------:R2:W4:Y:S01]  /*c1b0*/  MUFU.TANH R60, R12 ;  /* 0x0000000c003c7308 */ /* 0x0005220000002400 */
[----:B------:R-:W-:Y:S01]  /*c1c0*/  ISETP.GT.AND P0, PT, R51, R20, PT ;  /* 0x000000143300720c */ /* 0x000fe20003f04270 */
[-C--:B------:R-:W-:Y:S01]  /*c1d0*/  FMUL.FTZ R14, R14, R0.reuse ;  /* 0x000000000e0e7220 */ /* 0x080fe20000410000 */
[----:B------:R-:W-:Y:S01]  /*c1e0*/  FSEL R39, R76, -INF , !P5 ;  /* 0xff8000004c277808 */ /* 0x000fe20006800000 */
[-C--:B------:R-:W-:Y:S01]  /*c1f0*/  FMUL.FTZ R57, R15, R0.reuse ;  /* 0x000000000f397220 */ /* 0x080fe20000410000 */
[----:B------:R-:W-:Y:S01]  /*c200*/  FSEL R99, R95, -INF , !P6 ;  /* 0xff8000005f637808 */ /* 0x000fe20007000000 */
[-C--:B------:R-:W-:Y:S01]  /*c210*/  FMUL.FTZ R32, R32, R0.reuse ;  /* 0x0000000020207220 */ /* 0x080fe20000410000 */
[----:B------:R-:W-:Y:S01]  /*c220*/  FSEL R39, R39, -INF , !P1 ;  /* 0xff80000027277808 */ /* 0x000fe20004800000 */
[----:B-1----:R-:W1:Y:S01]  /*c230*/  LDSM.16.M88.4 R20, [R9+0x2c00] ;  /* 0x002c00000914783b */ /* 0x002e620000000200 */
[----:B------:R-:W-:Y:S01]  /*c240*/  FSEL R63, R63, -INF , !P4 ;  /* 0xff8000003f3f7808 */ /* 0x000fe20006000000 */
[----:B------:R-:W-:Y:S01]  /*c250*/  MUFU.TANH R76, R13 ;  /* 0x0000000d004c7308 */ /* 0x000fe20000002400 */
[----:B------:R-:W-:Y:S01]  /*c260*/  FSEL R38, R61, -INF , !P0 ;  /* 0xff8000003d267808 */ /* 0x000fe20004000000 */
[-C--:B------:R-:W-:Y:S01]  /*c270*/  FMUL.FTZ R33, R33, R0.reuse ;  /* 0x0000000021217220 */ /* 0x080fe20000410000 */
[----:B------:R-:W-:Y:S01]  /*c280*/  FSEL R98, R63, -INF , !P3 ;  /* 0xff8000003f627808 */ /* 0x000fe20005800000 */
[-C--:B------:R-:W-:Y:S01]  /*c290*/  FMUL.FTZ R34, R34, R0.reuse ;  /* 0x0000000022227220 */ /* 0x080fe20000410000 */
[----:B------:R-:W-:Y:S01]  /*c2a0*/  FSEL R38, R38, -INF , !P2 ;  /* 0xff80000026267808 */ /* 0x000fe20005000000 */
[----:B------:R-:W-:Y:S01]  /*c2b0*/  FMUL.FTZ R35, R35, R0 ;  /* 0x0000000023237220 */ /* 0x000fe20000410000 */
[----:B------:R-:W-:Y:S01]  /*c2c0*/  ISETP.GT.AND P3, PT, R50, R56, PT ;  /* 0x000000383200720c */ /* 0x000fe20003f64270 */
[----:B--2---:R-:W-:Y:S01]  /*c2d0*/  VIADD R12, R67, 0x30 ;  /* 0x00000030430c7836 */ /* 0x004fe20000000000 */
[----:B------:R3:W2:Y:S01]  /*c2e0*/  MUFU.TANH R101, R14 ;  /* 0x0000000e00657308 */ /* 0x0006a20000002400 */
[----:B------:R-:W-:-:S02]  /*c2f0*/  ISETP.GE.AND P0, PT, R56, R190, PT ;  /* 0x000000be3800720c */ /* 0x000fc40003f06270 */
[-C--:B------:R-:W-:Y:S02]  /*c300*/  ISETP.GE.AND P2, PT, R56, R191.reuse, PT ;  /* 0x000000bf3800720c */ /* 0x080fe40003f46270 */
[----:B------:R-:W-:Y:S02]  /*c310*/  ISETP.GT.AND P6, PT, R50, R12, PT ;  /* 0x0000000c3200720c */ /* 0x000fe40003fc4270 */
[C---:B------:R-:W-:Y:S01]  /*c320*/  ISETP.GE.AND P5, PT, R12.reuse, R190, PT ;  /* 0x000000be0c00720c */ /* 0x040fe20003fa6270 */
[----:B------:R4:W2:Y:S01]  /*c330*/  MUFU.TANH R61, R57 ;  /* 0x00000039003d7308 */ /* 0x0008a20000002400 */
[----:B------:R-:W-:Y:S02]  /*c340*/  ISETP.GE.AND P1, PT, R12, R191, PT ;  /* 0x000000bf0c00720c */ /* 0x000fe40003f26270 */
[----:B------:R-:W-:Y:S02]  /*c350*/  ISETP.GT.AND P4, PT, R51, R12, PT ;  /* 0x0000000c3300720c */ /* 0x000fe40003f84270 */
[----:B------:R-:W-:-:S02]  /*c360*/  FSEL R69, R69, -INF , !P6 ;  /* 0xff80000045457808 */ /* 0x000fc40007000000 */
[----:B------:R-:W-:Y:S01]  /*c370*/  ISETP.GT.AND P6, PT, R51, R56, PT ;  /* 0x000000383300720c */ /* 0x000fe20003fc4270 */
[----:B------:R-:W-:Y:S01]  /*c380*/  MUFU.TANH R63, R33 ;  /* 0x00000021003f7308 */ /* 0x000fe20000002400 */
[----:B------:R-:W-:Y:S01]  /*c390*/  FSEL R87, R87, -INF , !P4 ;  /* 0xff80000057577808 */ /* 0x000fe20006000000 */
[----:B---3--:R-:W-:Y:S03]  /*c3a0*/  HMMA.16816.F32 R12, R16, R24, RZ ;  /* 0x00000018100c723c */ /* 0x008fe600000018ff */
[----:B------:R-:W-:Y:S01]  /*c3b0*/  VIADD R24, R67, 0x38 ;  /* 0x0000003843187836 */ /* 0x000fe20000000000 */
[----:B------:R-:W-:Y:S02]  /*c3c0*/  FSEL R102, R69, -INF , !P5 ;  /* 0xff80000045667808 */ /* 0x000fe40006800000 */
[----:B------:R-:W-:Y:S02]  /*c3d0*/  FSEL R87, R87, -INF , !P1 ;  /* 0xff80000057577808 */ /* 0x000fe40004800000 */
[----:B------:R-:W-:Y:S01]  /*c3e0*/  FSEL R82, R82, -INF , !P3 ;  /* 0xff80000052527808 */ /* 0x000fe20005800000 */
[----:B------:R-:W3:Y:S01]  /*c3f0*/  MUFU.TANH R69, R32 ;  /* 0x0000002000457308 */ /* 0x000ee20000002400 */
[----:B----4-:R-:W4:Y:S01]  /*c400*/  LDSM.16.M88.4 R56, [R41+0x3000] ;  /* 0x003000002938783b */ /* 0x010f220000000200 */
[----:B------:R-:W-:-:S02]  /*c410*/  ISETP.GT.AND P5, PT, R50, R24, PT ;  /* 0x000000183200720c */ /* 0x000fc40003fa4270 */
[C---:B------:R-:W-:Y:S02]  /*c420*/  ISETP.GE.AND P4, PT, R24.reuse, R190, PT ;  /* 0x000000be1800720c */ /* 0x040fe40003f86270 */
[----:B------:R-:W-:Y:S02]  /*c430*/  ISETP.GE.AND P1, PT, R24, R191, PT ;  /* 0x000000bf1800720c */ /* 0x000fe40003f26270 */
[----:B------:R-:W-:Y:S01]  /*c440*/  ISETP.GT.AND P3, PT, R51, R24, PT ;  /* 0x000000183300720c */ /* 0x000fe20003f64270 */
[----:B------:R-:W-:Y:S01]  /*c450*/  MUFU.TANH R100, R35 ;  /* 0x0000002300647308 */ /* 0x000fe20000002400 */
[----:B------:R-:W-:Y:S01]  /*c460*/  HMMA.16816.F32 R24, R16, R26, RZ ;  /* 0x0000001a1018723c */ /* 0x000fe200000018ff */
[----:B------:R-:W-:Y:S02]  /*c470*/  FSEL R104, R82, -INF , !P0 ;  /* 0xff80000052687808 */ /* 0x000fe40004000000 */
[----:B------:R-:W-:Y:S02]  /*c480*/  FSEL R72, R72, -INF , !P6 ;  /* 0xff80000048487808 */ /* 0x000fe40007000000 */
[----:B------:R-:W-:-:S02]  /*c490*/  FSEL R74, R74, -INF , !P3 ;  /* 0xff8000004a4a7808 */ /* 0x000fc40005800000 */
[----:B------:R2:W3:Y:S01]  /*c4a0*/  MUFU.TANH R82, R34 ;  /* 0x0000002200527308 */ /* 0x0004e20000002400 */
[----:B-1----:R-:W-:Y:S05]  /*c4b0*/  HMMA.16816.F32 R12, R4, R20, R12 ;  /* 0x00000014040c723c */ /* 0x002fea000000180c */
[----:B------:R-:W-:Y:S01]  /*c4c0*/  VIADD R20, R67, 0x39 ;  /* 0x0000003943147836 */ /* 0x000fe20000000000 */
        /* <DEDUP_REMOVED lines=8> */
[----:B------:R-:W-:Y:S03]  /*c550*/  HMMA.16816.F32 R24, R4, R22, R24 ;  /* 0x000000160418723c */ /* 0x000fe60000001818 */
[----:B------:R-:W-:Y:S01]  /*c560*/  FSEL R115, R73, -INF , !P4 ;  /* 0xff80000049737808 */ /* 0x000fe20006000000 */
[----:B--2---:R-:W1:Y:S01]  /*c570*/  LDSM.16.M88.4 R32, [R9+0x3000] ;  /* 0x003000000920783b */ /* 0x004e620000000200 */
[----:B------:R-:W-:Y:S01]  /*c580*/  FSEL R71, R71, -INF , !P0 ;  /* 0xff80000047477808 */ /* 0x000fe20004000000 */
[----:B------:R-:W-:Y:S01]  /*c590*/  FMUL.FTZ R12, R12, R0 ;  /* 0x000000000c0c7220 */ /* 0x000fe20000410000 */
[----:B------:R-:W-:Y:S01]  /*c5a0*/  ISETP.GT.AND P4, PT, R50, R20, PT ;  /* 0x000000143200720c */ /* 0x000fe20003f84270 */
[----:B------:R-:W-:Y:S01]  /*c5b0*/  FMUL.FTZ R13, R13, R0 ;  /* 0x000000000d0d7220 */ /* 0x000fe20000410000 */
[----:B------:R-:W-:Y:S01]  /*c5c0*/  ISETP.GT.AND P0, PT, R51, R20, PT ;  /* 0x000000143300720c */ /* 0x000fe20003f04270 */
[----:B------:R2:W3:Y:S01]  /*c5d0*/  MUFU.TANH R74, R12 ;  /* 0x0000000c004a7308 */ /* 0x0004e20000002400 */
[----:B------:R-:W-:-:S02]  /*c5e0*/  ISETP.GE.AND P3, PT, R20, R190, PT ;  /* 0x000000be1400720c */ /* 0x000fc40003f66270 */
[----:B------:R-:W-:Y:S01]  /*c5f0*/  ISETP.GE.AND P1, PT, R20, R191, PT ;  /* 0x000000bf1400720c */ /* 0x000fe20003f26270 */
[----:B------:R-:W-:Y:S01]  /*c600*/  VIADD R20, R67, 0x48 ;  /* 0x0000004843147836 */ /* 0x000fe20000000000 */
[----:B------:R-:W-:Y:S02]  /*c610*/  FSEL R114, R71, -INF , !P6 ;  /* 0xff80000047727808 */ /* 0x000fe40007000000 */
[----:B------:R-:W-:Y:S01]  /*c620*/  FSEL R93, R93, -INF , !P5 ;  /* 0xff8000005d5d7808 */ /* 0x000fe20006800000 */
[----:B------:R4:W3:Y:S01]  /*c630*/  MUFU.TANH R73, R13 ;  /* 0x0000000d00497308 */ /* 0x0008e20000002400 */
[----:B------:R-:W-:Y:S01]  /*c640*/  FSEL R131, R92, -INF , !P4 ;  /* 0xff8000005c837808 */ /* 0x000fe20006000000 */
[-C--:B------:R-:W-:Y:S01]  /*c650*/  FMUL.FTZ R92, R15, R0.reuse ;  /* 0x000000000f5c7220 */ /* 0x080fe20000410000 */
[----:B------:R-:W-:Y:S01]  /*c660*/  FSEL R118, R118, -INF , !P0 ;  /* 0xff80000076767808 */ /* 0x000fe20004000000 */
[-C--:B------:R-:W-:Y:S01]  /*c670*/  FMUL.FTZ R24, R24, R0.reuse ;  /* 0x0000000018187220 */ /* 0x080fe20000410000 */
[----:B------:R-:W-:Y:S01]  /*c680*/  FSEL R113, R93, -INF , !P2 ;  /* 0xff8000005d717808 */ /* 0x000fe20005000000 */
[----:B------:R-:W-:Y:S01]  /*c690*/  FMUL.FTZ R93, R14, R0 ;  /* 0x000000000e5d7220 */ /* 0x000fe20000410000 */
[----:B------:R-:W-:Y:S01]  /*c6a0*/  FSEL R131, R131, -INF , !P3 ;  /* 0xff80000083837808 */ /* 0x000fe20005800000 */
[----:B------:R3:W-:Y:S01]  /*c6b0*/  MUFU.TANH R72, R24 ;  /* 0x0000001800487308 */ /* 0x0007e20000002400 */
[----:B------:R-:W-:Y:S01]  /*c6c0*/  FSEL R140, R118, -INF , !P1 ;  /* 0xff800000768c7808 */ /* 0x000fe20004800000 */
[----:B--2---:R-:W-:Y:S01]  /*c6d0*/  VIADD R12, R67, 0x41 ;  /* 0x00000041430c7836 */ /* 0x004fe20000000000 */
[----:B------:R-:W-:Y:S01]  /*c6e0*/  ISETP.GT.AND P3, PT, R50, R20, PT ;  /* 0x000000143200720c */ /* 0x000fe20003f64270 */
[----:B------:R-:W-:Y:S01]  /*c6f0*/  FMUL.FTZ R25, R25, R0 ;  /* 0x0000000019197220 */ /* 0x000fe20000410000 */
[----:B------:R-:W-:Y:S01]  /*c700*/  ISETP.GE.AND P0, PT, R20, R190, PT ;  /* 0x000000be1400720c */ /* 0x000fe20003f06270 */
[----:B------:R-:W-:Y:S01]  /*c710*/  FMUL.FTZ R26, R26, R0 ;  /* 0x000000001a1a7220 */ /* 0x000fe20000410000 */
[----:B------:R-:W-:Y:S01]  /*c720*/  ISETP.GT.AND P6, PT, R50, R12, PT ;  /* 0x0000000c3200720c */ /* 0x000fe20003fc4270 */
[----:B------:R-:W-:Y:S01]  /*c730*/  FMUL.FTZ R71, R27, R0 ;  /* 0x000000001b477220 */ /* 0x000fe20000410000 */
[----:B------:R-:W-:Y:S01]  /*c740*/  ISETP.GT.AND P4, PT, R51, R12, PT ;  /* 0x0000000c3300720c */ /* 0x000fe20003f84270 */
[----:B------:R-:W2:Y:S01]  /*c750*/  MUFU.TANH R93, R93 ;  /* 0x0000005d005d7308 */ /* 0x000ea20000002400 */
[----:B------:R-:W-:-:S02]  /*c760*/  FSEL R81, R81, -INF , !P6 ;  /* 0xff80000051517808 */ /* 0x000fc40007000000 */
[C---:B------:R-:W-:Y:S02]  /*c770*/  ISETP.GE.AND P5, PT, R12.reuse, R190, PT ;  /* 0x000000be0c00720c */ /* 0x040fe40003fa6270 */
[-C--:B------:R-:W-:Y:S02]  /*c780*/  ISETP.GE.AND P2, PT, R12, R191.reuse, PT ;  /* 0x000000bf0c00720c */ /* 0x080fe40003f46270 */
[----:B------:R-:W-:Y:S01]  /*c790*/  ISETP.GE.AND P1, PT, R20, R191, PT ;  /* 0x000000bf1400720c */ /* 0x000fe20003f26270 */
[----:B----4-:R-:W-:Y:S03]  /*c7a0*/  HMMA.16816.F32 R12, R16, R56, RZ ;  /* 0x00000038100c723c */ /* 0x010fe600000018ff */
[----:B------:R-:W-:Y:S01]  /*c7b0*/  ISETP.GT.AND P6, PT, R51, R20, PT ;  /* 0x000000143300720c */ /* 0x000fe20003fc4270 */
[----:B------:R-:W-:Y:S01]  /*c7c0*/  VIADD R20, R67, 0x49 ;  /* 0x0000004943147836 */ /* 0x000fe20000000000 */
[----:B------:R-:W-:Y:S01]  /*c7d0*/  FSEL R117, R117, -INF , !P4 ;  /* 0xff80000075757808 */ /* 0x000fe20006000000 */
[----:B---3--:R-:W-:Y:S01]  /*c7e0*/  VIADD R24, R67, 0x50 ;  /* 0x0000005043187836 */ /* 0x008fe20000000000 */
[----:B------:R-:W-:Y:S01]  /*c7f0*/  FSEL R133, R81, -INF , !P5 ;  /* 0xff80000051857808 */ /* 0x000fe20006800000 */
[----:B------:R-:W3:Y:S01]  /*c800*/  MUFU.TANH R92, R92 ;  /* 0x0000005c005c7308 */ /* 0x000ee20000002400 */
[----:B------:R-:W-:-:S02]  /*c810*/  FSEL R127, R117, -INF , !P2 ;  /* 0xff800000757f7808 */ /* 0x000fc40005000000 */
[----:B------:R-:W-:Y:S02]  /*c820*/  FSEL R108, R108, -INF , !P3 ;  /* 0xff8000006c6c7808 */ /* 0x000fe40005800000 */
[----:B------:R-:W-:Y:S02]  /*c830*/  ISETP.GT.AND P5, PT, R50, R20, PT ;  /* 0x000000143200720c */ /* 0x000fe40003fa4270 */
[C---:B------:R-:W-:Y:S01]  /*c840*/  ISETP.GE.AND P4, PT, R20.reuse, R190, PT ;  /* 0x000000be1400720c */ /* 0x040fe20003f86270 */
[----:B------:R-:W-:Y:S01]  /*c850*/  MUFU.TANH R81, R25 ;  /* 0x0000001900517308 */ /* 0x000fe20000002400 */
[----:B------:R-:W-:Y:S02]  /*c860*/  ISETP.GE.AND P2, PT, R20, R191, PT ;  /* 0x000000bf1400720c */ /* 0x000fe40003f46270 */
[----:B------:R-:W-:Y:S02]  /*c870*/  ISETP.GT.AND P3, PT, R51, R20, PT ;  /* 0x000000143300720c */ /* 0x000fe40003f64270 */
[----:B------:R-:W4:Y:S01]  /*c880*/  LDSM.16.M88.4 R20, [R41+0x3400] ;  /* 0x003400002914783b */ /* 0x000f220000000200 */
[----:B------:R-:W-:Y:S01]  /*c890*/  FSEL R116, R116, -INF , !P6 ;  /* 0xff80000074747808 */ /* 0x000fe20007000000 */
[----:B-1----:R-:W-:Y:S05]  /*c8a0*/  HMMA.16816.F32 R12, R4, R32, R12 ;  /* 0x00000020040c723c */ /* 0x002fea000000180c */
[----:B------:R-:W-:Y:S01]  /*c8b0*/  FSEL R139, R108, -INF , !P0 ;  /* 0xff8000006c8b7808 */ /* 0x000fe20004000000 */
[----:B------:R-:W-:Y:S01]  /*c8c0*/  VIADD R32, R67, 0x51 ;  /* 0x0000005143207836 */ /* 0x000fe20000000000 */
[----:B------:R-:W-:Y:S01]  /*c8d0*/  FSEL R132, R116, -INF , !P1 ;  /* 0xff80000074847808 */ /* 0x000fe20004800000 */
[----:B------:R-:W-:Y:S01]  /*c8e0*/  MUFU.TANH R71, R71 ;  /* 0x0000004700477308 */ /* 0x000fe20000002400 */
[----:B------:R-:W-:-:S02]  /*c8f0*/  FSEL R138, R75, -INF , !P5 ;  /* 0xff8000004b8a7808 */ /* 0x000fc40006800000 */
[----:B------:R-:W-:Y:S02]  /*c900*/  ISETP.GT.AND P0, PT, R50, R24, PT ;  /* 0x000000183200720c */ /* 0x000fe40003f04270 */
[C---:B------:R-:W-:Y:S02]  /*c910*/  ISETP.GE.AND P6, PT, R24.reuse, R190, PT ;  /* 0x000000be1800720c */ /* 0x040fe40003fc6270 */
[----:B------:R-:W-:Y:S01]  /*c920*/  ISETP.GE.AND P1, PT, R24, R191, PT ;  /* 0x000000bf1800720c */ /* 0x000fe20003f26270 */
[----:B------:R1:W3:Y:S01]  /*c930*/  MUFU.TANH R75, R26 ;  /* 0x0000001a004b7308 */ /* 0x0002e20000002400 */
[----:B------:R-:W-:Y:S02]  /*c940*/  ISETP.GT.AND P5, PT, R51, R24, PT ;  /* 0x000000183300720c */ /* 0x000fe40003fa4270 */
[----:B------:R-:W-:Y:S02]  /*c950*/  FSEL R138, R138, -INF , !P4 ;  /* 0xff8000008a8a7808 */ /* 0x000fe40006000000 */
[----:B------:R-:W-:Y:S01]  /*c960*/  FSEL R91, R91, -INF , !P3 ;  /* 0xff8000005b5b7808 */ /* 0x000fe20005800000 */
[----:B------:R-:W-:Y:S01]  /*c970*/  FMUL.FTZ R33, R12, R0 ;  /* 0x000000000c217220 */ /* 0x000fe20000410000 */
[----:B------:R-:W-:Y:S01]  /*c980*/  FSEL R77, R77, -INF , !P5 ;  /* 0xff8000004d4d7808 */ /* 0x000fe20006800000 */
[----:B------:R-:W-:Y:S01]  /*c990*/  VIADD R12, R67, 0x58 ;  /* 0x00000058430c7836 */ /* 0x000fe20000000000 */
[----:B------:R-:W-:Y:S01]  /*c9a0*/  ISETP.GT.AND P4, PT, R50, R32, PT ;  /* 0x000000203200720c */ /* 0x000fe20003f84270 */
[-C--:B------:R-:W-:Y:S01]  /*c9b0*/  FMUL.FTZ R13, R13, R0.reuse ;  /* 0x000000000d0d7220 */ /* 0x080fe20000410000 */
[----:B------:R-:W-:Y:S01]  /*c9c0*/  FSEL R146, R65, -INF , !P0 ;  /* 0xff80000041927808 */ /* 0x000fe20004000000 */
[----:B------:R-:W-:Y:S01]  /*c9d0*/  FMUL.FTZ R14, R14, R0 ;  /* 0x000000000e0e7220 */ /* 0x000fe20000410000 */
[----:B------:R-:W-:Y:S01]  /*c9e0*/  FSEL R137, R91, -INF , !P2 ;  /* 0xff8000005b897808 */ /* 0x000fe20005000000 */
[----:B------:R2:W3:Y:S01]  /*c9f0*/  MUFU.TANH R65, R33 ;  /* 0x0000002100417308 */ /* 0x0004e20000002400 */
[----:B------:R-:W-:Y:S01]  /*ca00*/  FSEL R146, R146, -INF , !P6 ;  /* 0xff80000092927808 */ /* 0x000fe20007000000 */
[----:B-1----:R-:W-:Y:S01]  /*ca10*/  HMMA.16816.F32 R24, R16, R58, RZ ;  /* 0x0000003a1018723c */ /* 0x002fe200000018ff */
[----:B------:R-:W1:Y:S02]  /*ca20*/  LDSM.16.M88.4 R56, [R9+0x3400] ;  /* 0x003400000938783b */ /* 0x000e640000000200 */
[----:B------:R-:W-:-:S02]  /*ca30*/  FSEL R213, R77, -INF , !P1 ;  /* 0xff8000004dd57808 */ /* 0x000fc40004800000 */
[----:B------:R-:W-:Y:S01]  /*ca40*/  FSEL R70, R70, -INF , !P4 ;  /* 0xff80000046467808 */ /* 0x000fe20006000000 */
[----:B------:R-:W-:Y:S01]  /*ca50*/  MUFU.TANH R77, R13 ;  /* 0x0000000d004d7308 */ /* 0x000fe20000002400 */
[C---:B------:R-:W-:Y:S02]  /*ca60*/  ISETP.GT.AND P0, PT, R51.reuse, R32, PT ;  /* 0x000000203300720c */ /* 0x040fe40003f04270 */
[----:B------:R-:W-:Y:S02]  /*ca70*/  ISETP.GT.AND P6, PT, R50, R12, PT ;  /* 0x0000000c3200720c */ /* 0x000fe40003fc4270 */
[C---:B------:R-:W-:Y:S02]  /*ca80*/  ISETP.GE.AND P5, PT, R12.reuse, R190, PT ;  /* 0x000000be0c00720c */ /* 0x040fe40003fa6270 */
[----:B------:R-:W-:Y:S01]  /*ca90*/  ISETP.GE.AND P1, PT, R12, R191, PT ;  /* 0x000000bf0c00720c */ /* 0x000fe20003f26270 */
[----:B------:R4:W3:Y:S01]  /*caa0*/  MUFU.TANH R91, R14 ;  /* 0x0000000e005b7308 */ /* 0x0008e20000002400 */
[----:B------:R-:W-:Y:S01]  /*cab0*/  ISETP.GT.AND P4, PT, R51, R12, PT ;  /* 0x0000000c3300720c */ /* 0x000fe20003f84270 */
[----:B--2---:R-:W-:Y:S01]  /*cac0*/  FMUL.FTZ R33, R15, R0 ;  /* 0x000000000f217220 */ /* 0x004fe20000410000 */
[----:B------:R-:W-:-:S02]  /*cad0*/  ISETP.GE.AND P3, PT, R32, R190, PT ;  /* 0x000000be2000720c */ /* 0x000fc40003f66270 */
[----:B------:R-:W-:Y:S01]  /*cae0*/  ISETP.GE.AND P2, PT, R32, R191, PT ;  /* 0x000000bf2000720c */ /* 0x000fe20003f46270 */
[----:B------:R-:W-:Y:S01]  /*caf0*/  VIADD R32, R67, 0x59 ;  /* 0x0000005943207836 */ /* 0x000fe20000000000 */
[----:B------:R-:W-:Y:S05]  /*cb00*/  HMMA.16816.F32 R24, R4, R34, R24 ;  /* 0x000000220418723c */ /* 0x000fea0000001818 */
[----:B------:R-:W-:Y:S02]  /*cb10*/  FSEL R80, R80, -INF , !P0 ;  /* 0xff80000050507808 */ /* 0x000fe40004000000 */
[----:B------:R-:W-:Y:S02]  /*cb20*/  FSEL R150, R70, -INF , !P3 ;  /* 0xff80000046967808 */ /* 0x000fe40005800000 */
[----:B------:R-:W-:-:S02]  /*cb30*/  FSEL R145, R80, -INF , !P2 ;  /* 0xff80000050917808 */ /* 0x000fc40005000000 */
[----:B------:R-:W-:Y:S01]  /*cb40*/  FSEL R62, R62, -INF , !P6 ;  /* 0xff8000003e3e7808 */ /* 0x000fe20007000000 */
[----:B------:R2:W3:Y:S01]  /*cb50*/  MUFU.TANH R80, R33 ;  /* 0x0000002100507308 */ /* 0x0004e20000002400 */
[----:B------:R-:W-:Y:S01]  /*cb60*/  ISETP.GT.AND P3, PT, R50, R32, PT ;  /* 0x000000203200720c */ /* 0x000fe20003f64270 */
[----:B----4-:R-:W-:Y:S03]  /*cb70*/  HMMA.16816.F32 R12, R16, R20, RZ ;  /* 0x00000014100c723c */ /* 0x010fe600000018ff */
[C---:B------:R-:W-:Y:S01]  /*cb80*/  ISETP.GE.AND P0, PT, R32.reuse, R190, PT ;  /* 0x000000be2000720c */ /* 0x040fe20003f06270 */
[----:B------:R-:W-:Y:S01]  /*cb90*/  VIADD R20, R67, 0x60 ;  /* 0x0000006043147836 */ /* 0x000fe20000000000 */
[----:B------:R-:W-:Y:S02]  /*cba0*/  ISETP.GE.AND P2, PT, R32, R191, PT ;  /* 0x000000bf2000720c */ /* 0x000fe40003f46270 */
[----:B------:R-:W-:-:S02]  /*cbb0*/  ISETP.GT.AND P6, PT, R51, R32, PT ;  /* 0x000000203300720c */ /* 0x000fc40003fc4270 */
[----:B------:R-:W-:Y:S01]  /*cbc0*/  FSEL R153, R62, -INF , !P5 ;  /* 0xff8000003e997808 */ /* 0x000fe20006800000 */
[----:B------:R-:W-:Y:S01]  /*cbd0*/  FMUL.FTZ R24, R24, R0 ;  /* 0x0000000018187220 */ /* 0x000fe20000410000 */
[----:B------:R-:W-:Y:S01]  /*cbe0*/  ISETP.GT.AND P5, PT, R50, R20, PT ;  /* 0x000000143200720c */ /* 0x000fe20003fa4270 */
[-C--:B------:R-:W-:Y:S01]  /*cbf0*/  FMUL.FTZ R25, R25, R0.reuse ;  /* 0x0000000019197220 */ /* 0x080fe20000410000 */
[----:B------:R-:W-:Y:S01]  /*cc00*/  FSEL R90, R90, -INF , !P3 ;  /* 0xff8000005a5a7808 */ /* 0x000fe20005800000 */
[----:B------:R4:W3:Y:S01]  /*cc10*/  MUFU.TANH R70, R24 ;  /* 0x0000001800467308 */ /* 0x0008e20000002400 */
[----:B------:R-:W-:Y:S01]  /*cc20*/  FSEL R64, R64, -INF , !P6 ;  /* 0xff80000040407808 */ /* 0x000fe20007000000 */
[-C--:B------:R-:W-:Y:S01]  /*cc30*/  FMUL.FTZ R26, R26, R0.reuse ;  /* 0x000000001a1a7220 */ /* 0x080fe20000410000 */
[----:B--2---:R-:W2:Y:S01]  /*cc40*/  LDSM.16.M88.4 R32, [R41+0x3800] ;  /* 0x003800002920783b */ /* 0x004ea20000000200 */
[----:B------:R-:W-:Y:S01]  /*cc50*/  FSEL R107, R107, -INF , !P4 ;  /* 0xff8000006b6b7808 */ /* 0x000fe20006000000 */
[----:B------:R-:W-:Y:S01]  /*cc60*/  FMUL.FTZ R27, R27, R0 ;  /* 0x000000001b1b7220 */ /* 0x000fe20000410000 */
[----:B------:R-:W-:Y:S01]  /*cc70*/  ISETP.GT.AND P3, PT, R51, R20, PT ;  /* 0x000000143300720c */ /* 0x000fe20003f64270 */
[----:B-1----:R-:W-:Y:S05]  /*cc80*/  HMMA.16816.F32 R12, R4, R56, R12 ;  /* 0x00000038040c723c */ /* 0x002fea000000180c */
[----:B------:R-:W-:Y:S01]  /*cc90*/  FSEL R152, R90, -INF , !P0 ;  /* 0xff8000005a987808 */ /* 0x000fe20004000000 */
[----:B------:R-:W1:Y:S01]  /*cca0*/  MUFU.TANH R62, R25 ;  /* 0x00000019003e7308 */ /* 0x000e620000002400 */
[----:B------:R-:W-:Y:S01]  /*ccb0*/  FSEL R143, R64, -INF , !P2 ;  /* 0xff800000408f7808 */ /* 0x000fe20005000000 */
[----:B------:R-:W-:Y:S01]  /*ccc0*/  VIADD R56, R67, 0x70 ;  /* 0x0000007043387836 */ /* 0x000fe20000000000 */
[----:B------:R-:W-:-:S02]  /*ccd0*/  FSEL R60, R60, -INF , !P5 ;  /* 0xff8000003c3c7808 */ /* 0x000fc40006800000 */
[----:B------:R-:W-:Y:S02]  /*cce0*/  FSEL R144, R107, -INF , !P1 ;  /* 0xff8000006b907808 */ /* 0x000fe40004800000 */
[C---:B------:R-:W-:Y:S01]  /*ccf0*/  ISETP.GE.AND P4, PT, R20.reuse, R190, PT ;  /* 0x000000be1400720c */ /* 0x040fe20003f86270 */
[----:B----4-:R-:W-:Y:S01]  /*cd00*/  VIADD R24, R67, 0x61 ;  /* 0x0000006143187836 */ /* 0x010fe20000000000 */
[----:B------:R-:W-:Y:S01]  /*cd10*/  ISETP.GE.AND P1, PT, R20, R191, PT ;  /* 0x000000bf1400720c */ /* 0x000fe20003f26270 */
[----:B------:R-:W-:Y:S01]  /*cd20*/  MUFU.TANH R90, R26 ;  /* 0x0000001a005a7308 */ /* 0x000fe20000002400 */
[----:B------:R-:W-:Y:S01]  /*cd30*/  FSEL R101, R101, -INF , !P3 ;  /* 0xff80000065657808 */ /* 0x000fe20005800000 */
[----:B------:R-:W-:Y:S03]  /*cd40*/  HMMA.16816.F32 R20, R16, R22, RZ ;  /* 0x000000161014723c */ /* 0x000fe600000018ff */
[----:B------:R-:W-:-:S02]  /*cd50*/  ISETP.GT.AND P0, PT, R50, R24, PT ;  /* 0x000000183200720c */ /* 0x000fc40003f04270 */
[C---:B------:R-:W-:Y:S02]  /*cd60*/  ISETP.GE.AND P6, PT, R24.reuse, R190, PT ;  /* 0x000000be1800720c */ /* 0x040fe40003fc6270 */
[-C--:B------:R-:W-:Y:S01]  /*cd70*/  ISETP.GE.AND P2, PT, R24, R191.reuse, PT ;  /* 0x000000bf1800720c */ /* 0x080fe20003f46270 */
[----:B------:R4:W1:Y:S01]  /*cd80*/  MUFU.TANH R64, R27 ;  /* 0x0000001b00407308 */ /* 0x0008620000002400 */
[----:B------:R-:W-:Y:S01]  /*cd90*/  ISETP.GT.AND P5, PT, R51, R24, PT ;  /* 0x000000183300720c */ /* 0x000fe20003fa4270 */
[----:B------:R-:W-:Y:S01]  /*cda0*/  VIADD R24, R67, 0x68 ;  /* 0x0000006843187836 */ /* 0x000fe20000000000 */
[----:B------:R-:W-:Y:S01]  /*cdb0*/  FSEL R154, R60, -INF , !P4 ;  /* 0xff8000003c9a7808 */ /* 0x000fe20006000000 */
[-C--:B------:R-:W-:Y:S01]  /*cdc0*/  FMUL.FTZ R12, R12, R0.reuse ;  /* 0x000000000c0c7220 */ /* 0x080fe20000410000 */
[----:B------:R-:W-:Y:S01]  /*cdd0*/  FSEL R147, R101, -INF , !P1 ;  /* 0xff80000065937808 */ /* 0x000fe20004800000 */
[----:B------:R-:W-:Y:S01]  /*cde0*/  FMUL.FTZ R13, R13, R0 ;  /* 0x000000000d0d7220 */ /* 0x000fe20000410000 */
[----:B------:R-:W-:Y:S01]  /*cdf0*/  FSEL R76, R76, -INF , !P0 ;  /* 0xff8000004c4c7808 */ /* 0x000fe20004000000 */
[----:B------:R3:W1:Y:S01]  /*ce00*/  MUFU.TANH R60, R12 ;  /* 0x0000000c003c7308 */ /* 0x0006620000002400 */
[----:B------:R-:W-:Y:S01]  /*ce10*/  ISETP.GT.AND P4, PT, R50, R24, PT ;  /* 0x000000183200720c */ /* 0x000fe20003f84270 */
[----:B------:R-:W-:Y:S01]  /*ce20*/  FMUL.FTZ R14, R14, R0 ;  /* 0x000000000e0e7220 */ /* 0x000fe20000410000 */
[C---:B------:R-:W-:Y:S01]  /*ce30*/  ISETP.GE.AND P3, PT, R24.reuse, R190, PT ;  /* 0x000000be1800720c */ /* 0x040fe20003f66270 */
[----:B------:R-:W-:Y:S01]  /*ce40*/  FMUL.FTZ R57, R15, R0 ;  /* 0x000000000f397220 */ /* 0x000fe20000410000 */
[----:B------:R-:W-:Y:S01]  /*ce50*/  ISETP.GE.AND P1, PT, R24, R191, PT ;  /* 0x000000bf1800720c */ /* 0x000fe20003f26270 */
[----:B------:R-:W-:Y:S05]  /*ce60*/  HMMA.16816.F32 R20, R4, R58, R20 ;  /* 0x0000003a0414723c */ /* 0x000fea0000001814 */
[----:B------:R-:W-:-:S02]  /*ce70*/  ISETP.GT.AND P0, PT, R51, R24, PT ;  /* 0x000000183300720c */ /* 0x000fc40003f04270 */
[----:B------:R-:W-:Y:S01]  /*ce80*/  FSEL R151, R61, -INF , !P5 ;  /* 0xff8000003d977808 */ /* 0x000fe20006800000 */
[----:B----4-:R-:W4:Y:S01]  /*ce90*/  LDSM.16.M88.4 R24, [R9+0x3800] ;  /* 0x003800000918783b */ /* 0x010f220000000200 */
[----:B------:R-:W-:Y:S01]  /*cea0*/  FSEL R156, R76, -INF , !P6 ;  /* 0xff8000004c9c7808 */ /* 0x000fe20007000000 */
[----:B------:R-:W-:Y:S01]  /*ceb0*/  MUFU.TANH R61, R13 ;  /* 0x0000000d003d7308 */ /* 0x000fe20000002400 */
[----:B------:R-:W-:Y:S02]  /*cec0*/  FSEL R151, R151, -INF , !P2 ;  /* 0xff80000097977808 */ /* 0x000fe40005000000 */
[----:B------:R-:W-:Y:S02]  /*ced0*/  FSEL R69, R69, -INF , !P4 ;  /* 0xff80000045457808 */ /* 0x000fe40006000000 */
[----:B------:R-:W-:Y:S01]  /*cee0*/  FSEL R82, R82, -INF , !P0 ;  /* 0xff80000052527808 */ /* 0x000fe20004000000 */
[----:B---3--:R-:W-:Y:S01]  /*cef0*/  VIADD R12, R67, 0x69 ;  /* 0x00000069430c7836 */ /* 0x008fe20000000000 */
[----:B------:R-:W-:Y:S01]  /*cf00*/  FSEL R212, R69, -INF , !P3 ;  /* 0xff80000045d47808 */ /* 0x000fe20005800000 */
[----:B------:R2:W3:Y:S01]  /*cf10*/  MUFU.TANH R76, R14 ;  /* 0x0000000e004c7308 */ /* 0x0004e20000002400 */
[----:B------:R-:W-:-:S02]  /*cf20*/  FSEL R155, R82, -INF , !P1 ;  /* 0xff800000529b7808 */ /* 0x000fc40004800000 */
[----:B------:R-:W-:Y:S02]  /*cf30*/  ISETP.GT.AND P6, PT, R50, R12, PT ;  /* 0x0000000c3200720c */ /* 0x000fe40003fc4270 */
[----:B------:R-:W-:Y:S01]  /*cf40*/  ISETP.GE.AND P5, PT, R12, R190, PT ;  /* 0x000000be0c00720c */ /* 0x000fe20003fa6270 */
[----:B------:R-:W-:Y:S01]  /*cf50*/  FMUL.FTZ R20, R20, R0 ;  /* 0x0000000014147220 */ /* 0x000fe20000410000 */
[-C--:B------:R-:W-:Y:S01]  /*cf60*/  ISETP.GE.AND P2, PT, R12, R191.reuse, PT ;  /* 0x000000bf0c00720c */ /* 0x080fe20003f46270 */
[----:B------:R1:W3:Y:S01]  /*cf70*/  MUFU.TANH R82, R57 ;  /* 0x0000003900527308 */ /* 0x0002e20000002400 */
[----:B------:R-:W-:Y:S01]  /*cf80*/  ISETP.GT.AND P4, PT, R51, R12, PT ;  /* 0x0000000c3300720c */ /* 0x000fe20003f84270 */
[-C--:B------:R-:W-:Y:S01]  /*cf90*/  FMUL.FTZ R21, R21, R0.reuse ;  /* 0x0000000015157220 */ /* 0x080fe20000410000 */
[----:B------:R-:W-:Y:S01]  /*cfa0*/  FSEL R63, R63, -INF , !P6 ;  /* 0xff8000003f3f7808 */ /* 0x000fe20007000000 */
[----:B------:R-:W-:Y:S01]  /*cfb0*/  FMUL.FTZ R22, R22, R0 ;  /* 0x0000000016167220 */ /* 0x000fe20000410000 */
[----:B------:R-:W-:Y:S01]  /*cfc0*/  ISETP.GT.AND P3, PT, R50, R56, PT ;  /* 0x000000383200720c */ /* 0x000fe20003f64270 */
[----:B------:R-:W-:Y:S01]  /*cfd0*/  FMUL.FTZ R23, R23, R0 ;  /* 0x0000000017177220 */ /* 0x000fe20000410000 */
[C---:B------:R-:W-:Y:S01]  /*cfe0*/  ISETP.GE.AND P0, PT, R56.reuse, R190, PT ;  /* 0x000000be3800720c */ /* 0x040fe20003f06270 */
[----:B------:R-:W-:Y:S01]  /*cff0*/  MUFU.TANH R69, R21 ;  /* 0x0000001500457308 */ /* 0x000fe20000002400 */
[----:B------:R-:W-:Y:S01]  /*d000*/  ISETP.GE.AND P1, PT, R56, R191, PT ;  /* 0x000000bf3800720c */ /* 0x000fe20003f26270 */
[----:B--2---:R-:W-:Y:S03]  /*d010*/  HMMA.16816.F32 R12, R16, R32, RZ ;  /* 0x00000020100c723c */ /* 0x004fe600000018ff */
[----:B------:R-:W-:Y:S01]  /*d020*/  ISETP.GT.AND P6, PT, R51, R56, PT ;  /* 0x000000383300720c */ /* 0x000fe20003fc4270 */
[----:B------:R-:W-:Y:S01]  /*d030*/  VIADD R32, R67, 0x71 ;  /* 0x0000007143207836 */ /* 0x000fe20000000000 */
[----:B------:R-:W-:-:S02]  /*d040*/  FSEL R211, R63, -INF , !P5 ;  /* 0xff8000003fd37808 */ /* 0x000fc40006800000 */
[----:B------:R-:W-:Y:S01]  /*d050*/  FSEL R100, R100, -INF , !P4 ;  /* 0xff80000064647808 */ /* 0x000fe20006000000 */
[----:B------:R2:W3:Y:S01]  /*d060*/  MUFU.TANH R63, R20 ;  /* 0x00000014003f7308 */ /* 0x0004e20000002400 */
[----:B------:R-:W-:Y:S01]  /*d070*/  ISETP.GT.AND P5, PT, R50, R32, PT ;  /* 0x000000203200720c */ /* 0x000fe20003fa4270 */
[----:B-1----:R-:W1:Y:S01]  /*d080*/  LDSM.16.M88.4 R56, [R41+0x3c00] ;  /* 0x003c00002938783b */ /* 0x002e620000000200 */
[----:B------:R-:W-:Y:S02]  /*d090*/  FSEL R74, R74, -INF , !P3 ;  /* 0xff8000004a4a7808 */ /* 0x000fe40005800000 */
[----:B------:R-:W-:Y:S02]  /*d0a0*/  FSEL R73, R73, -INF , !P5 ;  /* 0xff80000049497808 */ /* 0x000fe40006800000 */
[----:B------:R-:W-:Y:S02]  /*d0b0*/  ISETP.GE.AND P4, PT, R32, R190, PT ;  /* 0x000000be2000720c */ /* 0x000fe40003f86270 */
[----:B------:R-:W-:-:S02]  /*d0c0*/  FSEL R93, R93, -INF , !P6 ;  /* 0xff8000005d5d7808 */ /* 0x000fc40007000000 */
[----:B------:R-:W-:Y:S02]  /*d0d0*/  FSEL R207, R74, -INF , !P0 ;  /* 0xff8000004acf7808 */ /* 0x000fe40004000000 */
[----:B------:R-:W-:Y:S01]  /*d0e0*/  FSEL R209, R93, -INF , !P1 ;  /* 0xff8000005dd17808 */ /* 0x000fe20004800000 */
[----:B----4-:R-:W-:Y:S05]  /*d0f0*/  HMMA.16816.F32 R12, R4, R24, R12 ;  /* 0x00000018040c723c */ /* 0x010fea000000180c */
[----:B------:R-:W-:Y:S01]  /*d100*/  FSEL R206, R73, -INF , !P4 ;  /* 0xff80000049ce7808 */ /* 0x000fe20006000000 */
[----:B------:R-:W4:Y:S01]  /*d110*/  MUFU.TANH R74, R22 ;  /* 0x00000016004a7308 */ /* 0x000f220000002400 */
[----:B------:R-:W-:Y:S01]  /*d120*/  FSEL R210, R100, -INF , !P2 ;  /* 0xff80000064d27808 */ /* 0x000fe20005000000 */
[C---:B--2---:R-:W-:Y:S01]  /*d130*/  VIADD R20, R67.reuse, 0x78 ;  /* 0x0000007843147836 */ /* 0x044fe20000000000 */
[----:B------:R-:W-:Y:S01]  /*d140*/  ISETP.GE.AND P2, PT, R32, R191, PT ;  /* 0x000000bf2000720c */ /* 0x000fe20003f46270 */
[----:B------:R-:W-:Y:S01]  /*d150*/  VIADD R24, R67, 0x79 ;  /* 0x0000007943187836 */ /* 0x000fe20000000000 */
[----:B------:R-:W-:-:S02]  /*d160*/  ISETP.GT.AND P3, PT, R51, R32, PT ;  /* 0x000000203300720c */ /* 0x000fc40003f64270 */
[----:B------:R-:W-:Y:S01]  /*d170*/  ISETP.GT.AND P0, PT, R50, R20, PT ;  /* 0x000000143200720c */ /* 0x000fe20003f04270 */
[----:B------:R2:W4:Y:S01]  /*d180*/  MUFU.TANH R73, R23 ;  /* 0x0000001700497308 */ /* 0x0005220000002400 */
[C---:B------:R-:W-:Y:S01]  /*d190*/  ISETP.GE.AND P6, PT, R20.reuse, R190, PT ;  /* 0x000000be1400720c */ /* 0x040fe20003fc6270 */
[----:B------:R-:W-:Y:S03]  /*d1a0*/  HMMA.16816.F32 R32, R16, R34, RZ ;  /* 0x000000221020723c */ /* 0x000fe600000018ff */
[----:B------:R-:W-:Y:S02]  /*d1b0*/  ISETP.GE.AND P1, PT, R20, R191, PT ;  /* 0x000000bf1400720c */ /* 0x000fe40003f26270 */
[----:B------:R-:W-:Y:S02]  /*d1c0*/  ISETP.GT.AND P5, PT, R51, R20, PT ;  /* 0x000000143300720c */ /* 0x000fe40003fa4270 */
[----:B------:R-:W-:Y:S01]  /*d1d0*/  FSEL R204, R72, -INF , !P0 ;  /* 0xff80000048cc7808 */ /* 0x000fe20004000000 */
[-C--:B------:R-:W-:Y:S01]  /*d1e0*/  FMUL.FTZ R12, R12, R0.reuse ;  /* 0x000000000c0c7220 */ /* 0x080fe20000410000 */
[----:B------:R-:W-:Y:S01]  /*d1f0*/  FSEL R92, R92, -INF , !P3 ;  /* 0xff8000005c5c7808 */ /* 0x000fe20005800000 */
[----:B------:R-:W-:Y:S01]  /*d200*/  FMUL.FTZ R13, R13, R0 ;  /* 0x000000000d0d7220 */ /* 0x000fe20000410000 */
[-C--:B------:R-:W-:Y:S01]  /*d210*/  ISETP.GT.AND P4, PT, R50, R24.reuse, PT ;  /* 0x000000183200720c */ /* 0x080fe20003f84270 */
[----:B------:R3:W4:Y:S01]  /*d220*/  MUFU.TANH R72, R12 ;  /* 0x0000000c00487308 */ /* 0x0007220000002400 */
[----:B------:R-:W-:Y:S01]  /*d230*/  ISETP.GT.AND P0, PT, R51, R24, PT ;  /* 0x000000183300720c */ /* 0x000fe20003f04270 */
[----:B------:R-:W-:Y:S01]  /*d240*/  FMUL.FTZ R25, R15, R0 ;  /* 0x000000000f197220 */ /* 0x000fe20000410000 */
[----:B------:R-:W-:Y:S01]  /*d250*/  FSEL R208, R92, -INF , !P2 ;  /* 0xff8000005cd07808 */ /* 0x000fe20005000000 */
[----:B--2---:R-:W2:Y:S01]  /*d260*/  LDSM.16.M88.4 R20, [R9+0x3c00] ;  /* 0x003c00000914783b */ /* 0x004ea20000000200 */
[----:B------:R-:W-:-:S02]  /*d270*/  FSEL R205, R75, -INF , !P5 ;  /* 0xff8000004bcd7808 */ /* 0x000fc40006800000 */
[C---:B------:R-:W-:Y:S01]  /*d280*/  ISETP.GE.AND P3, PT, R24.reuse, R190, PT ;  /* 0x000000be1800720c */ /* 0x040fe20003f66270 */
[----:B------:R1:W-:Y:S01]  /*d290*/  MUFU.TANH R75, R13 ;  /* 0x0000000d004b7308 */ /* 0x0003e20000002400 */
[----:B------:R-:W-:Y:S01]  /*d2a0*/  ISETP.GE.AND P2, PT, R24, R191, PT ;  /* 0x000000bf1800720c */ /* 0x000fe20003f46270 */
[----:B------:R-:W-:Y:S01]  /*d2b0*/  VIADD R24, R67, 0x81 ;  /* 0x0000008143187836 */ /* 0x000fe20000000000 */
[----:B------:R-:W-:Y:S01]  /*d2c0*/  FSEL R204, R204, -INF , !P6 ;  /* 0xff800000cccc7808 */ /* 0x000fe20007000000 */
[----:B------:R-:W-:Y:S05]  /*d2d0*/  HMMA.16816.F32 R32, R4, R26, R32 ;  /* 0x0000001a0420723c */ /* 0x000fea0000001820 */
[----:B------:R-:W-:Y:S01]  /*d2e0*/  FSEL R203, R81, -INF , !P4 ;  /* 0xff80000051cb7808 */ /* 0x000fe20006000000 */
[----:B------:R-:W-:Y:S01]  /*d2f0*/  FMUL.FTZ R81, R14, R0 ;  /* 0x000000000e517220 */ /* 0x000fe20000410000 */
[----:B------:R-:W-:Y:S01]  /*d300*/  FSEL R71, R71, -INF , !P0 ;  /* 0xff80000047477808 */ /* 0x000fe20004000000 */
[----:B---3--:R-:W-:Y:S01]  /*d310*/  VIADD R12, R67, 0x80 ;  /* 0x00000080430c7836 */ /* 0x008fe20000000000 */
[----:B------:R-:W-:-:S02]  /*d320*/  FSEL R205, R205, -INF , !P1 ;  /* 0xff800000cdcd7808 */ /* 0x000fc40004800000 */
[----:B------:R-:W-:Y:S01]  /*d330*/  FSEL R203, R203, -INF , !P3 ;  /* 0xff800000cbcb7808 */ /* 0x000fe20005800000 */
[----:B------:R-:W3:Y:S01]  /*d340*/  MUFU.TANH R81, R81 ;  /* 0x0000005100517308 */ /* 0x000ee20000002400 */
[-C--:B------:R-:W-:Y:S02]  /*d350*/  ISETP.GT.AND P6, PT, R50, R12.reuse, PT ;  /* 0x0000000c3200720c */ /* 0x080fe40003fc4270 */
[----:B------:R-:W-:Y:S02]  /*d360*/  ISETP.GT.AND P4, PT, R51, R12, PT ;  /* 0x0000000c3300720c */ /* 0x000fe40003f84270 */
[C---:B------:R-:W-:Y:S02]  /*d370*/  ISETP.GE.AND P5, PT, R12.reuse, R190, PT ;  /* 0x000000be0c00720c */ /* 0x040fe40003fa6270 */
[-C--:B------:R-:W-:Y:S02]  /*d380*/  ISETP.GE.AND P1, PT, R12, R191.reuse, PT ;  /* 0x000000bf0c00720c */ /* 0x080fe40003f26270 */
[C---:B-1----:R-:W-:Y:S03]  /*d390*/  HMMA.16816.F32 R12, R16.reuse, R56, RZ ;  /* 0x00000038100c723c */ /* 0x042fe600000018ff */
[----:B------:R-:W-:Y:S01]  /*d3a0*/  FSEL R202, R71, -INF , !P2 ;  /* 0xff80000047ca7808 */ /* 0x000fe20005000000 */
[----:B------:R-:W-:Y:S01]  /*d3b0*/  FMUL.FTZ R32, R32, R0 ;  /* 0x0000000020207220 */ /* 0x000fe20000410000 */
[----:B------:R-:W-:Y:S01]  /*d3c0*/  FSEL R65, R65, -INF , !P6 ;  /* 0xff80000041417808 */ /* 0x000fe20007000000 */
[----:B------:R1:W3:Y:S01]  /*d3d0*/  MUFU.TANH R71, R25 ;  /* 0x0000001900477308 */ /* 0x0002e20000002400 */
[----:B------:R-:W-:Y:S01]  /*d3e0*/  ISETP.GT.AND P3, PT, R50, R24, PT ;  /* 0x000000183200720c */ /* 0x000fe20003f64270 */
[----:B------:R-:W-:Y:S01]  /*d3f0*/  FMUL.FTZ R33, R33, R0 ;  /* 0x0000000021217220 */ /* 0x000fe20000410000 */
[----:B------:R-:W-:Y:S01]  /*d400*/  ISETP.GE.AND P0, PT, R24, R190, PT ;  /* 0x000000be1800720c */ /* 0x000fe20003f06270 */
[-C--:B------:R-:W-:Y:S01]  /*d410*/  FMUL.FTZ R34, R34, R0.reuse ;  /* 0x0000000022227220 */ /* 0x080fe20000410000 */
[----:B------:R-:W-:Y:S01]  /*d420*/  ISETP.GE.AND P2, PT, R24, R191, PT ;  /* 0x000000bf1800720c */ /* 0x000fe20003f46270 */
[----:B------:R-:W-:Y:S01]  /*d430*/  FMUL.FTZ R35, R35, R0 ;  /* 0x0000000023237220 */ /* 0x000fe20000410000 */
[----:B------:R-:W-:Y:S01]  /*d440*/  ISETP.GT.AND P6, PT, R51, R24, PT ;  /* 0x000000183300720c */ /* 0x000fe20003fc4270 */
[----:B------:R-:W-:Y:S01]  /*d450*/  VIADD R24, R67, 0x88 ;  /* 0x0000008843187836 */ /* 0x000fe20000000000 */
[----:B------:R-:W-:Y:S01]  /*d460*/  FSEL R91, R91, -INF , !P4 ;  /* 0xff8000005b5b7808 */ /* 0x000fe20006000000 */
[----:B------:R-:W-:Y:S01]  /*d470*/  HMMA.16816.F32 R56, R16, R58, RZ ;  /* 0x0000003a1038723c */ /* 0x000fe200000018ff */
[----:B------:R-:W-:-:S02]  /*d480*/  FSEL R197, R65, -INF , !P5 ;  /* 0xff80000041c57808 */ /* 0x000fc40006800000 */
[----:B------:R-:W-:Y:S01]  /*d490*/  FSEL R201, R91, -INF , !P1 ;  /* 0xff8000005bc97808 */ /* 0x000fe20004800000 */
[----:B------:R-:W3:Y:S01]  /*d4a0*/  MUFU.TANH R65, R32 ;  /* 0x0000002000417308 */ /* 0x000ee20000002400 */
[----:B------:R-:W-:Y:S02]  /*d4b0*/  FSEL R77, R77, -INF , !P3 ;  /* 0xff8000004d4d7808 */ /* 0x000fe40005800000 */
[----:B------:R-:W-:Y:S01]  /*d4c0*/  ISETP.GT.AND P5, PT, R50, R24, PT ;  /* 0x000000183200720c */ /* 0x000fe20003fa4270 */
[----:B--2---:R-:W-:Y:S05]  /*d4d0*/  HMMA.16816.F32 R12, R4, R20, R12 ;  /* 0x00000014040c723c */ /* 0x004fea000000180c */
[C---:B------:R-:W-:Y:S01]  /*d4e0*/  ISETP.GE.AND P4, PT, R24.reuse, R190, PT ;  /* 0x000000be1800720c */ /* 0x040fe20003f86270 */
[C---:B------:R-:W-:Y:S01]  /*d4f0*/  VIADD R21, R67.reuse, 0x89 ;  /* 0x0000008943157836 */ /* 0x040fe20000000000 */
[----:B------:R-:W-:Y:S01]  /*d500*/  ISETP.GE.AND P1, PT, R24, R191, PT ;  /* 0x000000bf1800720c */ /* 0x000fe20003f26270 */
[----:B------:R-:W-:Y:S01]  /*d510*/  VIADD R20, R67, 0x90 ;  /* 0x0000009043147836 */ /* 0x000fe20000000000 */
[----:B------:R-:W-:-:S02]  /*d520*/  ISETP.GT.AND P3, PT, R51, R24, PT ;  /* 0x000000183300720c */ /* 0x000fc40003f64270 */
[----:B-1----:R-:W1:Y:S01]  /*d530*/  LDSM.16.M88.4 R24, [R41+0x4000] ;  /* 0x004000002918783b */ /* 0x002e620000000200 */
[----:B------:R-:W-:Y:S02]  /*d540*/  FSEL R80, R80, -INF , !P6 ;  /* 0xff80000050507808 */ /* 0x000fe40007000000 */
[----:B------:R-:W-:Y:S02]  /*d550*/  FSEL R70, R70, -INF , !P5 ;  /* 0xff80000046467808 */ /* 0x000fe40006800000 */
[----:B------:R-:W-:Y:S01]  /*d560*/  FSEL R196, R77, -INF , !P0 ;  /* 0xff8000004dc47808 */ /* 0x000fe20004000000 */
[----:B------:R-:W-:Y:S03]  /*d570*/  HMMA.16816.F32 R56, R4, R22, R56 ;  /* 0x000000160438723c */ /* 0x000fe60000001838 */
[----:B------:R-:W-:Y:S01]  /*d580*/  FSEL R200, R80, -INF , !P2 ;  /* 0xff80000050c87808 */ /* 0x000fe20005000000 */
[----:B------:R-:W-:Y:S01]  /*d590*/  MUFU.TANH R77, R33 ;  /* 0x00000021004d7308 */ /* 0x000fe20000002400 */
[----:B------:R-:W-:-:S02]  /*d5a0*/  FSEL R194, R70, -INF , !P4 ;  /* 0xff80000046c27808 */ /* 0x000fc40006000000 */
[-C--:B------:R-:W-:Y:S01]  /*d5b0*/  ISETP.GT.AND P0, PT, R50, R21.reuse, PT ;  /* 0x000000153200720c */ /* 0x080fe20003f04270 */
[-C--:B------:R-:W-:Y:S01]  /*d5c0*/  FMUL.FTZ R13, R13, R0.reuse ;  /* 0x000000000d0d7220 */ /* 0x080fe20000410000 */
[----:B------:R-:W-:Y:S01]  /*d5d0*/  ISETP.GT.AND P5, PT, R51, R21, PT ;  /* 0x000000153300720c */ /* 0x000fe20003fa4270 */
[----:B------:R-:W-:Y:S01]  /*d5e0*/  FMUL.FTZ R14, R14, R0 ;  /* 0x000000000e0e7220 */ /* 0x000fe20000410000 */
[C---:B------:R-:W-:Y:S01]  /*d5f0*/  ISETP.GE.AND P6, PT, R21.reuse, R190, PT ;  /* 0x000000be1500720c */ /* 0x040fe20003fc6270 */
[----:B------:R-:W2:Y:S01]  /*d600*/  MUFU.TANH R80, R34 ;  /* 0x0000002200507308 */ /* 0x000ea20000002400 */
[----:B------:R-:W-:Y:S01]  /*d610*/  ISETP.GE.AND P2, PT, R21, R191, PT ;  /* 0x000000bf1500720c */ /* 0x000fe20003f46270 */
[----:B------:R-:W-:Y:S01]  /*d620*/  FMUL.FTZ R21, R12, R0 ;  /* 0x000000000c157220 */ /* 0x000fe20000410000 */
[----:B------:R-:W-:Y:S01]  /*d630*/  ISETP.GT.AND P4, PT, R50, R20, PT ;  /* 0x000000143200720c */ /* 0x000fe20003f84270 */
[----:B------:R-:W-:Y:S01]  /*d640*/  VIADD R12, R67, 0x91 ;  /* 0x00000091430c7836 */ /* 0x000fe20000000000 */
[----:B------:R-:W-:Y:S01]  /*d650*/  FSEL R167, R62, -INF , !P0 ;  /* 0xff8000003ea77808 */ /* 0x000fe20004000000 */
[-C--:B------:R-:W-:Y:S01]  /*d660*/  FMUL.FTZ R15, R15, R0.reuse ;  /* 0x000000000f0f7220 */ /* 0x080fe20000410000 */
[----:B------:R-:W-:Y:S01]  /*d670*/  FSEL R64, R64, -INF , !P5 ;  /* 0xff80000040407808 */ /* 0x000fe20006800000 */
[----:B------:R4:W2:Y:S01]  /*d680*/  MUFU.TANH R70, R35 ;  /* 0x0000002300467308 */ /* 0x0008a20000002400 */
[----:B------:R-:W-:Y:S01]  /*d690*/  FSEL R90, R90, -INF , !P3 ;  /* 0xff8000005a5a7808 */ /* 0x000fe20005800000 */
[----:B------:R-:W-:Y:S01]  /*d6a0*/  FMUL.FTZ R56, R56, R0 ;  /* 0x0000000038387220 */ /* 0x000fe20000410000 */
[----:B------:R-:W-:Y:S01]  /*d6b0*/  ISETP.GT.AND P0, PT, R51, R20, PT ;  /* 0x000000143300720c */ /* 0x000fe20003f04270 */
[-C--:B------:R-:W-:Y:S01]  /*d6c0*/  FMUL.FTZ R57, R57, R0.reuse ;  /* 0x0000000039397220 */ /* 0x080fe20000410000 */
[----:B------:R-:W-:Y:S01]  /*d6d0*/  FSEL R167, R167, -INF , !P6 ;  /* 0xff800000a7a77808 */ /* 0x000fe20007000000 */
[-C--:B------:R-:W-:Y:S01]  /*d6e0*/  FMUL.FTZ R58, R58, R0.reuse ;  /* 0x000000003a3a7220 */ /* 0x080fe20000410000 */
[----:B------:R-:W-:Y:S01]  /*d6f0*/  FSEL R198, R64, -INF , !P2 ;  /* 0xff80000040c67808 */ /* 0x000fe20005000000 */
[----:B------:R1:W2:Y:S01]  /*d700*/  MUFU.TANH R62, R21 ;  /* 0x00000015003e7308 */ /* 0x0002a20000002400 */
[----:B------:R-:W-:Y:S01]  /*d710*/  FSEL R161, R60, -INF , !P4 ;  /* 0xff8000003ca17808 */ /* 0x000fe20006000000 */
[----:B------:R-:W-:Y:S01]  /*d720*/  FMUL.FTZ R59, R59, R0 ;  /* 0x000000003b3b7220 */ /* 0x000fe20000410000 */
[----:B------:R-:W-:-:S02]  /*d730*/  FSEL R199, R90, -INF , !P1 ;  /* 0xff8000005ac77808 */ /* 0x000fc40004800000 */
[----:B------:R-:W-:Y:S02]  /*d740*/  ISETP.GT.AND P6, PT, R50, R12, PT ;  /* 0x0000000c3200720c */ /* 0x000fe40003fc4270 */
[C---:B------:R-:W-:Y:S01]  /*d750*/  ISETP.GE.AND P5, PT, R12.reuse, R190, PT ;  /* 0x000000be0c00720c */ /* 0x040fe20003fa6270 */
[----:B------:R-:W-:Y:S01]  /*d760*/  MUFU.TANH R60, R13 ;  /* 0x0000000d003c7308 */ /* 0x000fe20000002400 */
[-C--:B------:R-:W-:Y:S01]  /*d770*/  ISETP.GE.AND P2, PT, R12, R191.reuse, PT ;  /* 0x000000bf0c00720c */ /* 0x080fe20003f46270 */
[----:B----4-:R-:W4:Y:S01]  /*d780*/  LDSM.16.M88.4 R32, [R9+0x4000] ;  /* 0x004000000920783b */ /* 0x010f220000000200 */
[----:B------:R-:W-:Y:S01]  /*d790*/  ISETP.GT.AND P4, PT, R51, R12, PT ;  /* 0x0000000c3300720c */ /* 0x000fe20003f84270 */
[----:B------:R-:W-:Y:S01]  /*d7a0*/  VIADD R12, R67, 0x98 ;  /* 0x00000098430c7836 */ /* 0x000fe20000000000 */
[C---:B------:R-:W-:Y:S02]  /*d7b0*/  ISETP.GE.AND P3, PT, R20.reuse, R190, PT ;  /* 0x000000be1400720c */ /* 0x040fe40003f66270 */
[----:B------:R-:W-:Y:S01]  /*d7c0*/  ISETP.GE.AND P1, PT, R20, R191, PT ;  /* 0x000000bf1400720c */ /* 0x000fe20003f26270 */
[----:B------:R-:W-:Y:S01]  /*d7d0*/  MUFU.TANH R64, R15 ;  /* 0x0000000f00407308 */ /* 0x000fe20000002400 */
[----:B------:R-:W-:Y:S01]  /*d7e0*/  FSEL R195, R76, -INF , !P0 ;  /* 0xff8000004cc37808 */ /* 0x000fe20004000000 */
[----:B-1----:R-:W-:Y:S03]  /*d7f0*/  HMMA.16816.F32 R20, R16, R24, RZ ;  /* 0x000000181014723c */ /* 0x002fe600000018ff */
[----:B------:R-:W-:-:S02]  /*d800*/  FSEL R161, R161, -INF , !P3 ;  /* 0xff800000a1a17808 */ /* 0x000fc40005800000 */
[----:B------:R-:W-:Y:S02]  /*d810*/  FSEL R195, R195, -INF , !P1 ;  /* 0xff800000c3c37808 */ /* 0x000fe40004800000 */
[----:B------:R-:W-:Y:S01]  /*d820*/  FSEL R61, R61, -INF , !P6 ;  /* 0xff8000003d3d7808 */ /* 0x000fe20007000000 */
[----:B------:R1:W2:Y:S01]  /*d830*/  MUFU.TANH R76, R14 ;  /* 0x0000000e004c7308 */ /* 0x0002a20000002400 */
[----:B------:R-:W-:Y:S01]  /*d840*/  ISETP.GT.AND P3, PT, R50, R12, PT ;  /* 0x0000000c3200720c */ /* 0x000fe20003f64270 */
[----:B------:R-:W-:Y:S01]  /*d850*/  HMMA.16816.F32 R24, R16, R26, RZ ;  /* 0x0000001a1018723c */ /* 0x000fe200000018ff */
[C---:B------:R-:W-:Y:S02]  /*d860*/  ISETP.GE.AND P0, PT, R12.reuse, R190, PT ;  /* 0x000000be0c00720c */ /* 0x040fe40003f06270 */
[----:B------:R-:W-:Y:S02]  /*d870*/  ISETP.GE.AND P1, PT, R12, R191, PT ;  /* 0x000000bf0c00720c */ /* 0x000fe40003f26270 */
[----:B------:R-:W-:Y:S01]  /*d880*/  ISETP.GT.AND P6, PT, R51, R12, PT ;  /* 0x0000000c3300720c */ /* 0x000fe20003fc4270 */
[----:B------:R-:W-:Y:S01]  /*d890*/  VIADD R12, R67, 0x99 ;  /* 0x00000099430c7836 */ /* 0x000fe20000000000 */
[----:B------:R-:W-:-:S02]  /*d8a0*/  FSEL R82, R82, -INF , !P4 ;  /* 0xff80000052527808 */ /* 0x000fc40006000000 */
[----:B------:R-:W-:Y:S02]  /*d8b0*/  FSEL R160, R61, -INF , !P5 ;  /* 0xff8000003da07808 */ /* 0x000fe40006800000 */
[----:B------:R-:W-:Y:S01]  /*d8c0*/  FSEL R163, R82, -INF , !P2 ;  /* 0xff80000052a37808 */ /* 0x000fe20005000000 */
[----:B------:R3:W2:Y:S01]  /*d8d0*/  MUFU.TANH R61, R56 ;  /* 0x00000038003d7308 */ /* 0x0006a20000002400 */
[----:B------:R-:W-:Y:S02]  /*d8e0*/  FSEL R63, R63, -INF , !P3 ;  /* 0xff8000003f3f7808 */ /* 0x000fe40005800000 */
[----:B------:R-:W-:Y:S02]  /*d8f0*/  ISETP.GT.AND P5, PT, R50, R12, PT ;  /* 0x0000000c3200720c */ /* 0x000fe40003fa4270 */
[C---:B------:R-:W-:Y:S02]  /*d900*/  ISETP.GE.AND P4, PT, R12.reuse, R190, PT ;  /* 0x000000be0c00720c */ /* 0x040fe40003f86270 */
[----:B------:R-:W-:-:S02]  /*d910*/  ISETP.GE.AND P2, PT, R12, R191, PT ;  /* 0x000000bf0c00720c */ /* 0x000fc40003f46270 */
[----:B------:R-:W-:Y:S02]  /*d920*/  ISETP.GT.AND P3, PT, R51, R12, PT ;  /* 0x0000000c3300720c */ /* 0x000fe40003f64270 */
[----:B-1----:R-:W1:Y:S01]  /*d930*/  LDSM.16.M88.4 R12, [R41+0x4400] ;  /* 0x00440000290c783b */ /* 0x002e620000000200 */
[----:B----4-:R-:W-:Y:S05]  /*d940*/  HMMA.16816.F32 R20, R4, R32, R20 ;  /* 0x000000200414723c */ /* 0x010fea0000001814 */
[----:B------:R-:W-:Y:S01]  /*d950*/  FSEL R74, R74, -INF , !P6 ;  /* 0xff8000004a4a7808 */ /* 0x000fe20007000000 */
[----:B------:R-:W-:Y:S01]  /*d960*/  VIADD R32, R67, 0xa1 ;  /* 0x000000a143207836 */ /* 0x000fe20000000000 */
[----:B------:R-:W-:-:S02]  /*d970*/  FSEL R159, R63, -INF , !P0 ;  /* 0xff8000003f9f7808 */ /* 0x000fc40004000000 */
[----:B------:R-:W-:Y:S01]  /*d980*/  FSEL R162, R74, -INF , !P1 ;  /* 0xff8000004aa27808 */ /* 0x000fe20004800000 */
[----:B---3--:R-:W-:Y:S01]  /*d990*/  VIADD R56, R67, 0xa0 ;  /* 0x000000a043387836 */ /* 0x008fe20000000000 */
[----:B------:R-:W-:Y:S01]  /*d9a0*/  FSEL R69, R69, -INF , !P5 ;  /* 0xff80000045457808 */ /* 0x000fe20006800000 */
[----:B------:R-:W-:Y:S01]  /*d9b0*/  MUFU.TANH R63, R57 ;  /* 0x00000039003f7308 */ /* 0x000fe20000002400 */
[----:B------:R-:W-:Y:S01]  /*d9c0*/  FSEL R157, R73, -INF , !P3 ;  /* 0xff800000499d7808 */ /* 0x000fe20005800000 */
[----:B------:R-:W-:Y:S03]  /*d9d0*/  HMMA.16816.F32 R24, R4, R34, R24 ;  /* 0x000000220418723c */ /* 0x000fe60000001818 */
[----:B------:R-:W-:Y:S02]  /*d9e0*/  ISETP.GT.AND P0, PT, R50, R56, PT ;  /* 0x000000383200720c */ /* 0x000fe40003f04270 */
[----:B------:R-:W-:-:S02]  /*d9f0*/  ISETP.GE.AND P6, PT, R56, R190, PT ;  /* 0x000000be3800720c */ /* 0x000fc40003fc6270 */
[----:B------:R-:W-:Y:S01]  /*da00*/  ISETP.GE.AND P1, PT, R56, R191, PT ;  /* 0x000000bf3800720c */ /* 0x000fe20003f26270 */
[----:B------:R-:W3:Y:S01]  /*da10*/  MUFU.TANH R74, R58 ;  /* 0x0000003a004a7308 */ /* 0x000ee20000002400 */
[----:B------:R-:W-:Y:S01]  /*da20*/  ISETP.GT.AND P5, PT, R51, R56, PT ;  /* 0x000000383300720c */ /* 0x000fe20003fa4270 */
[-C--:B------:R-:W-:Y:S01]  /*da30*/  FMUL.FTZ R20, R20, R0.reuse ;  /* 0x0000000014147220 */ /* 0x080fe20000410000 */
[----:B------:R-:W-:Y:S01]  /*da40*/  FSEL R158, R69, -INF , !P4 ;  /* 0xff800000459e7808 */ /* 0x000fe20006000000 */
[-C--:B------:R-:W-:Y:S01]  /*da50*/  FMUL.FTZ R21, R21, R0.reuse ;  /* 0x0000000015157220 */ /* 0x080fe20000410000 */
[----:B------:R-:W-:Y:S01]  /*da60*/  FSEL R72, R72, -INF , !P0 ;  /* 0xff80000048487808 */ /* 0x000fe20004000000 */
[----:B------:R-:W-:Y:S02]  /*da70*/  FMUL.FTZ R22, R22, R0 ;  /* 0x0000000016167220 */ /* 0x000fe40000410000 */
[----:B------:R4:W3:Y:S01]  /*da80*/  MUFU.TANH R73, R59 ;  /* 0x0000003b00497308 */ /* 0x0008e20000002400 */
[----:B------:R-:W-:Y:S01]  /*da90*/  ISETP.GT.AND P3, PT, R50, R32, PT ;  /* 0x000000203200720c */ /* 0x000fe20003f64270 */
[----:B------:R-:W-:Y:S01]  /*daa0*/  FMUL.FTZ R33, R23, R0 ;  /* 0x0000000017217220 */ /* 0x000fe20000410000 */
[----:B------:R-:W-:-:S02]  /*dab0*/  FSEL R81, R81, -INF , !P5 ;  /* 0xff80000051517808 */ /* 0x000fc40006800000 */
[----:B------:R-:W-:Y:S01]  /*dac0*/  FSEL R136, R72, -INF , !P6 ;  /* 0xff80000048887808 */ /* 0x000fe20007000000 */
[-C--:B------:R-:W-:Y:S01]  /*dad0*/  FMUL.FTZ R24, R24, R0.reuse ;  /* 0x0000000018187220 */ /* 0x080fe20000410000 */
[----:B------:R-:W-:Y:S01]  /*dae0*/  FSEL R142, R81, -INF , !P1 ;  /* 0xff800000518e7808 */ /* 0x000fe20004800000 */
[----:B------:R2:W3:Y:S01]  /*daf0*/  MUFU.TANH R69, R20 ;  /* 0x0000001400457308 */ /* 0x0004e20000002400 */
[----:B------:R-:W-:Y:S01]  /*db00*/  FSEL R135, R75, -INF , !P3 ;  /* 0xff8000004b877808 */ /* 0x000fe20005800000 */
[----:B------:R-:W-:Y:S01]  /*db10*/  FMUL.FTZ R25, R25, R0 ;  /* 0x0000000019197220 */ /* 0x000fe20000410000 */
[----:B------:R-:W-:Y:S01]  /*db20*/  ISETP.GT.AND P0, PT, R51, R32, PT ;  /* 0x000000203300720c */ /* 0x000fe20003f04270 */
[-C--:B------:R-:W-:Y:S01]  /*db30*/  FMUL.FTZ R26, R26, R0.reuse ;  /* 0x000000001a1a7220 */ /* 0x080fe20000410000 */
[----:B------:R-:W-:Y:S01]  /*db40*/  FSEL R157, R157, -INF , !P2 ;  /* 0xff8000009d9d7808 */ /* 0x000fe20005000000 */
[----:B------:R-:W-:Y:S01]  /*db50*/  FMUL.FTZ R27, R27, R0 ;  /* 0x000000001b1b7220 */ /* 0x000fe20000410000 */
[C---:B------:R-:W-:Y:S01]  /*db60*/  ISETP.GE.AND P4, PT, R32.reuse, R190, PT ;  /* 0x000000be2000720c */ /* 0x040fe20003f86270 */
[----:B------:R-:W-:Y:S01]  /*db70*/  MUFU.TANH R72, R21 ;  /* 0x0000001500487308 */ /* 0x000fe20000002400 */
[----:B------:R-:W-:Y:S01]  /*db80*/  ISETP.GE.AND P2, PT, R32, R191, PT ;  /* 0x000000bf2000720c */ /* 0x000fe20003f46270 */
[----:B----4-:R-:W4:Y:S01]  /*db90*/  LDSM.16.M88.4 R56, [R9+0x4400] ;  /* 0x004400000938783b */ /* 0x010f220000000200 */
[----:B------:R-:W-:Y:S01]  /*dba0*/  FSEL R71, R71, -INF , !P0 ;  /* 0xff80000047477808 */ /* 0x000fe20004000000 */
[----:B------:R-:W-:Y:S01]  /*dbb0*/  VIADD R32, R67, 0xa9 ;  /* 0x000000a943207836 */ /* 0x000fe20000000000 */
[----:B------:R-:W-:-:S02]  /*dbc0*/  FSEL R135, R135, -INF , !P4 ;  /* 0xff80000087877808 */ /* 0x000fc40006000000 */
[----:B------:R-:W-:Y:S01]  /*dbd0*/  FSEL R141, R71, -INF , !P2 ;  /* 0xff800000478d7808 */ /* 0x000fe20005000000 */
[----:B------:R1:W3:Y:S01]  /*dbe0*/  MUFU.TANH R75, R22 ;  /* 0x00000016004b7308 */ /* 0x0002e20000002400 */
[----:B------:R-:W-:Y:S01]  /*dbf0*/  ISETP.GT.AND P0, PT, R50, R32, PT ;  /* 0x000000203200720c */ /* 0x000fe20003f04270 */
[----:B--2---:R-:W-:Y:S01]  /*dc00*/  VIADD R20, R67, 0xa8 ;  /* 0x000000a843147836 */ /* 0x004fe20000000000 */
[C---:B------:R-:W-:Y:S02]  /*dc10*/  ISETP.GE.AND P4, PT, R32.reuse, R190, PT ;  /* 0x000000be2000720c */ /* 0x040fe40003f86270 */
[----:B------:R-:W-:Y:S02]  /*dc20*/  ISETP.GE.AND P2, PT, R32, R191, PT ;  /* 0x000000bf2000720c */ /* 0x000fe40003f46270 */
[----:B------:R-:W-:Y:S01]  /*dc30*/  ISETP.GT.AND P5, PT, R50, R20, PT ;  /* 0x000000143200720c */ /* 0x000fe20003fa4270 */
[----:B------:R2:W3:Y:S01]  /*dc40*/  MUFU.TANH R71, R33 ;  /* 0x0000002100477308 */ /* 0x0004e20000002400 */
[----:B------:R-:W-:-:S02]  /*dc50*/  ISETP.GE.AND P6, PT, R20, R190, PT ;  /* 0x000000be1400720c */ /* 0x000fc40003fc6270 */
[----:B------:R-:W-:Y:S02]  /*dc60*/  ISETP.GE.AND P1, PT, R20, R191, PT ;  /* 0x000000bf1400720c */ /* 0x000fe40003f26270 */
[----:B------:R-:W-:Y:S02]  /*dc70*/  ISETP.GT.AND P3, PT, R51, R20, PT ;  /* 0x000000143300720c */ /* 0x000fe40003f64270 */
[----:B------:R-:W-:Y:S02]  /*dc80*/  FSEL R65, R65, -INF , !P5 ;  /* 0xff80000041417808 */ /* 0x000fe40006800000 */
[----:B------:R-:W-:Y:S01]  /*dc90*/  ISETP.GT.AND P5, PT, R51, R32, PT ;  /* 0x000000203300720c */ /* 0x000fe20003fa4270 */
[----:B-1----:R-:W-:Y:S03]  /*dca0*/  HMMA.16816.F32 R20, R16, R12, RZ ;  /* 0x0000000c1014723c */ /* 0x002fe600000018ff */
[----:B------:R-:W-:Y:S01]  /*dcb0*/  VIADD R12, R67, 0xb0 ;  /* 0x000000b0430c7836 */ /* 0x000fe20000000000 */
[----:B------:R-:W-:-:S02]  /*dcc0*/  FSEL R80, R80, -INF , !P3 ;  /* 0xff80000050507808 */ /* 0x000fc40005800000 */
[----:B------:R-:W-:Y:S02]  /*dcd0*/  FSEL R130, R65, -INF , !P6 ;  /* 0xff80000041827808 */ /* 0x000fe40007000000 */
[----:B------:R-:W-:Y:S01]  /*dce0*/  ISETP.GT.AND P3, PT, R50, R12, PT ;  /* 0x0000000c3200720c */ /* 0x000fe20003f64270 */
[----:B------:R1:W-:Y:S01]  /*dcf0*/  MUFU.TANH R65, R24 ;  /* 0x0000001800417308 */ /* 0x0003e20000002400 */
[----:B--2---:R-:W2:Y:S01]  /*dd00*/  LDSM.16.M88.4 R32, [R41+0x4800] ;  /* 0x004800002920783b */ /* 0x004ea20000000200 */
[----:B------:R-:W-:Y:S02]  /*dd10*/  FSEL R134, R80, -INF , !P1 ;  /* 0xff80000050867808 */ /* 0x000fe40004800000 */
[----:B------:R-:W-:Y:S02]  /*dd20*/  FSEL R77, R77, -INF , !P0 ;  /* 0xff8000004d4d7808 */ /* 0x000fe40004000000 */
[C---:B------:R-:W-:Y:S02]  /*dd30*/  ISETP.GE.AND P6, PT, R12.reuse, R190, PT ;  /* 0x000000be0c00720c */ /* 0x040fe40003fc6270 */
[----:B------:R-:W-:-:S02]  /*dd40*/  ISETP.GE.AND P1, PT, R12, R191, PT ;  /* 0x000000bf0c00720c */ /* 0x000fc40003f26270 */
[----:B------:R-:W-:Y:S02]  /*dd50*/  ISETP.GT.AND P0, PT, R51, R12, PT ;  /* 0x0000000c3300720c */ /* 0x000fe40003f04270 */
[----:B------:R-:W-:Y:S01]  /*dd60*/  HMMA.16816.F32 R12, R16, R14, RZ ;  /* 0x0000000e100c723c */ /* 0x000fe200000018ff */
[----:B------:R-:W-:Y:S02]  /*dd70*/  FSEL R70, R70, -INF , !P5 ;  /* 0xff80000046467808 */ /* 0x000fe40006800000 */
[----:B------:R-:W-:Y:S02]  /*dd80*/  FSEL R62, R62, -INF , !P3 ;  /* 0xff8000003e3e7808 */ /* 0x000fe40005800000 */
[----:B------:R-:W-:Y:S01]  /*dd90*/  FSEL R129, R77, -INF , !P4 ;  /* 0xff8000004d817808 */ /* 0x000fe20006000000 */
[C---:B-1----:R-:W-:Y:S01]  /*dda0*/  VIADD R24, R67.reuse, 0xb1 ;  /* 0x000000b143187836 */ /* 0x042fe20000000000 */
[----:B------:R-:W-:Y:S01]  /*ddb0*/  FSEL R128, R70, -INF , !P2 ;  /* 0xff80000046807808 */ /* 0x000fe20005000000 */
[----:B----4-:R-:W-:Y:S05]  /*ddc0*/  HMMA.16816.F32 R20, R4, R56, R20 ;  /* 0x000000380414723c */ /* 0x010fea0000001814 */
[----:B------:R-:W-:Y:S01]  /*ddd0*/  FSEL R117, R62, -INF , !P6 ;  /* 0xff8000003e757808 */ /* 0x000fe20007000000 */
[----:B------:R-:W1:Y:S01]  /*dde0*/  MUFU.TANH R56, R25 ;  /* 0x0000001900387308 */ /* 0x000e620000002400 */
[----:B------:R-:W-:Y:S01]  /*ddf0*/  ISETP.GT.AND P4, PT, R50, R24, PT ;  /* 0x000000183200720c */ /* 0x000fe20003f84270 */
[----:B------:R-:W-:Y:S01]  /*de00*/  VIADD R57, R67, 0xb8 ;  /* 0x000000b843397836 */ /* 0x000fe20000000000 */
[----:B------:R-:W-:-:S02]  /*de10*/  ISETP.GE.AND P5, PT, R24, R190, PT ;  /* 0x000000be1800720c */ /* 0x000fc40003fa6270 */
[----:B------:R-:W-:Y:S02]  /*de20*/  ISETP.GE.AND P2, PT, R24, R191, PT ;  /* 0x000000bf1800720c */ /* 0x000fe40003f46270 */
[----:B------:R-:W-:Y:S01]  /*de30*/  ISETP.GT.AND P3, PT, R51, R24, PT ;  /* 0x000000183300720c */ /* 0x000fe20003f64270 */
[----:B------:R-:W4:Y:S01]  /*de40*/  MUFU.TANH R70, R26 ;  /* 0x0000001a00467308 */ /* 0x000f220000002400 */
[----:B------:R-:W-:Y:S01]  /*de50*/  FSEL R76, R76, -INF , !P0 ;  /* 0xff8000004c4c7808 */ /* 0x000fe20004000000 */
[----:B------:R-:W-:Y:S03]  /*de60*/  HMMA.16816.F32 R12, R4, R58, R12 ;  /* 0x0000003a040c723c */ /* 0x000fe6000000180c */
[----:B------:R-:W-:Y:S01]  /*de70*/  FSEL R60, R60, -INF , !P4 ;  /* 0xff8000003c3c7808 */ /* 0x000fe20006000000 */
[----:B------:R-:W-:Y:S01]  /*de80*/  VIADD R59, R67, 0xc0 ;  /* 0x000000c0433b7836 */ /* 0x000fe20000000000 */
[----:B------:R-:W-:-:S02]  /*de90*/  FSEL R122, R76, -INF , !P1 ;  /* 0xff8000004c7a7808 */ /* 0x000fc40004800000 */
[----:B------:R-:W-:Y:S01]  /*dea0*/  ISETP.GT.AND P0, PT, R50, R57, PT ;  /* 0x000000393200720c */ /* 0x000fe20003f04270 */
[----:B------:R2:W4:Y:S01]  /*deb0*/  MUFU.TANH R62, R27 ;  /* 0x0000001b003e7308 */ /* 0x0005220000002400 */
[----:B------:R-:W-:Y:S01]  /*dec0*/  FMUL.FTZ R20, R20, R0 ;  /* 0x0000000014147220 */ /* 0x000fe20000410000 */
[----:B------:R-:W-:Y:S01]  /*ded0*/  ISETP.GE.AND P6, PT, R57, R190, PT ;  /* 0x000000be3900720c */ /* 0x000fe20003fc6270 */
[----:B------:R-:W-:Y:S01]  /*dee0*/  FMUL.FTZ R21, R21, R0 ;  /* 0x0000000015157220 */ /* 0x000fe20000410000 */
[----:B------:R-:W-:Y:S02]  /*def0*/  ISETP.GE.AND P1, PT, R57, R191, PT ;  /* 0x000000bf3900720c */ /* 0x000fe40003f26270 */
[----:B------:R-:W-:Y:S02]  /*df00*/  ISETP.GT.AND P4, PT, R51, R57, PT ;  /* 0x000000393300720c */ /* 0x000fe40003f84270 */
[----:B------:R1:W4:Y:S01]  /*df10*/  MUFU.TANH R57, R20 ;  /* 0x0000001400397308 */ /* 0x0003220000002400 */
[----:B------:R-:W-:-:S02]  /*df20*/  FSEL R64, R64, -INF , !P3 ;  /* 0xff80000040407808 */ /* 0x000fc40005800000 */
[----:B------:R-:W-:Y:S01]  /*df30*/  FSEL R108, R60, -INF , !P5 ;  /* 0xff8000003c6c7808 */ /* 0x000fe20006800000 */
[-C--:B------:R-:W-:Y:S01]  /*df40*/  FMUL.FTZ R60, R23, R0.reuse ;  /* 0x00000000173c7220 */ /* 0x080fe20000410000 */
[----:B------:R-:W-:Y:S01]  /*df50*/  FSEL R121, R64, -INF , !P2 ;  /* 0xff80000040797808 */ /* 0x000fe20005000000 */
[-C--:B------:R-:W-:Y:S01]  /*df60*/  FMUL.FTZ R64, R22, R0.reuse ;  /* 0x0000000016407220 */ /* 0x080fe20000410000 */
[----:B------:R-:W-:Y:S01]  /*df70*/  FSEL R61, R61, -INF , !P0 ;  /* 0xff8000003d3d7808 */ /* 0x000fe20004000000 */
[----:B------:R4:W-:Y:S01]  /*df80*/  MUFU.TANH R58, R21 ;  /* 0x00000015003a7308 */ /* 0x0009e20000002400 */
[----:B---3--:R-:W-:Y:S01]  /*df90*/  FSEL R74, R74, -INF , !P4 ;  /* 0xff8000004a4a7808 */ /* 0x008fe20006000000 */
[----:B--2---:R-:W2:Y:S01]  /*dfa0*/  LDSM.16.M88.4 R24, [R9+0x4800] ;  /* 0x004800000918783b */ /* 0x004ea20000000200 */
[----:B------:R-:W-:Y:S01]  /*dfb0*/  FSEL R107, R61, -INF , !P6 ;  /* 0xff8000003d6b7808 */ /* 0x000fe20007000000 */
[-C--:B------:R-:W-:Y:S01]  /*dfc0*/  FMUL.FTZ R12, R12, R0.reuse ;  /* 0x000000000c0c7220 */ /* 0x080fe20000410000 */
[----:B------:R-:W-:Y:S01]  /*dfd0*/  FSEL R120, R74, -INF , !P1 ;  /* 0xff8000004a787808 */ /* 0x000fe20004800000 */
[-C--:B------:R-:W-:Y:S01]  /*dfe0*/  FMUL.FTZ R13, R13, R0.reuse ;  /* 0x000000000d0d7220 */ /* 0x080fe20000410000 */
[----:B------:R-:W-:Y:S01]  /*dff0*/  ISETP.GT.AND P4, PT, R50, R59, PT ;  /* 0x0000003b3200720c */ /* 0x000fe20003f84270 */
[----:B------:R-:W-:Y:S01]  /*e000*/  FMUL.FTZ R61, R14, R0 ;  /* 0x000000000e3d7220 */ /* 0x000fe20000410000 */
[----:B------:R-:W-:Y:S01]  /*e010*/  ISETP.GE.AND P6, PT, R59, R190, PT ;  /* 0x000000be3b00720c */ /* 0x000fe20003fc6270 */
[----:B-1----:R-:W-:Y:S01]  /*e020*/  VIADD R20, R67, 0xb9 ;  /* 0x000000b943147836 */ /* 0x002fe20000000000 */
[----:B------:R-:W-:Y:S01]  /*e030*/  ISETP.GE.AND P1, PT, R59, R191, PT ;  /* 0x000000bf3b00720c */ /* 0x000fe20003f26270 */
[----:B------:R-:W-:-:S04]  /*e040*/  DEPBAR.LE SB0, 0x0 ;  /* 0x000080000000791a */ /* 0x000fc80000000000 */
[----:B------:R-:W-:Y:S01]  /*e050*/  BAR.SYNC.DEFER_BLOCKING 0x0 ;  /* 0x0000000000007b1d */ /* 0x000fe20000010000 */
[----:B------:R-:W-:Y:S02]  /*e060*/  ISETP.GT.AND P3, PT, R50, R20, PT ;  /* 0x000000143200720c */ /* 0x000fe40003f64270 */
[C---:B------:R-:W-:Y:S02]  /*e070*/  ISETP.GE.AND P5, PT, R20.reuse, R190, PT ;  /* 0x000000be1400720c */ /* 0x040fe40003fa6270 */
[----:B------:R-:W-:Y:S02]  /*e080*/  ISETP.GE.AND P2, PT, R20, R191, PT ;  /* 0x000000bf1400720c */ /* 0x000fe40003f46270 */
[----:B------:R-:W-:Y:S02]  /*e090*/  ISETP.GT.AND P0, PT, R51, R20, PT ;  /* 0x000000143300720c */ /* 0x000fe40003f04270 */
[----:B----4-:R-:W-:Y:S03]  /*e0a0*/  HMMA.16816.F32 R20, R16, R32, RZ ;  /* 0x000000201014723c */ /* 0x010fe600000018ff */
[----:B------:R-:W-:Y:S01]  /*e0b0*/  FSEL R63, R63, -INF , !P3 ;  /* 0xff8000003f3f7808 */ /* 0x000fe20005800000 */
[----:B------:R1:W-:Y:S01]  /*e0c0*/  MUFU.TANH R32, R60 ;  /* 0x0000003c00207308 */ /* 0x0003e20000002400 */
[----:B------:R-:W-:Y:S01]  /*e0d0*/  ISETP.GT.AND P3, PT, R51, R59, PT ;  /* 0x0000003b3300720c */ /* 0x000fe20003f64270 */
[----:B------:R-:W-:Y:S01]  /*e0e0*/  VIADD R59, R67, 0xc1 ;  /* 0x000000c1433b7836 */ /* 0x000fe20000000000 */
[----:B------:R-:W-:-:S02]  /*e0f0*/  FSEL R73, R73, -INF , !P0 ;  /* 0xff80000049497808 */ /* 0x000fc40004000000 */
[----:B------:R-:W-:Y:S02]  /*e100*/  FSEL R101, R63, -INF , !P5 ;  /* 0xff8000003f657808 */ /* 0x000fe40006800000 */
[----:B------:R-:W-:Y:S01]  /*e110*/  FSEL R100, R73, -INF , !P2 ;  /* 0xff80000049647808 */ /* 0x000fe20005000000 */
[----:B------:R-:W3:Y:S01]  /*e120*/  MUFU.TANH R33, R64 ;  /* 0x0000004000217308 */ /* 0x000ee20000002400 */
[----:B------:R-:W-:Y:S02]  /*e130*/  FSEL R69, R69, -INF , !P4 ;  /* 0xff80000045457808 */ /* 0x000fe40006000000 */
[----:B------:R-:W-:Y:S02]  /*e140*/  ISETP.GT.AND P0, PT, R50, R59, PT ;  /* 0x0000003b3200720c */ /* 0x000fe40003f04270 */
[C---:B------:R-:W-:Y:S02]  /*e150*/  ISETP.GE.AND P5, PT, R59.reuse, R190, PT ;  /* 0x000000be3b00720c */ /* 0x040fe40003fa6270 */
[----:B------:R-:W-:-:S02]  /*e160*/  ISETP.GE.AND P2, PT, R59, R191, PT ;  /* 0x000000bf3b00720c */ /* 0x000fc40003f46270 */
[----:B------:R-:W-:Y:S01]  /*e170*/  ISETP.GT.AND P4, PT, R51, R59, PT ;  /* 0x0000003b3300720c */ /* 0x000fe20003f84270 */
[----:B--2---:R-:W-:Y:S01]  /*e180*/  HMMA.16816.F32 R20, R4, R24, R20 ;  /* 0x000000180414723c */ /* 0x004fe20000001814 */
[----:B------:R2:W4:Y:S04]  /*e190*/  MUFU.TANH R59, R12 ;  /* 0x0000000c003b7308 */ /* 0x0005280000002400 */
[----:B------:R-:W-:Y:S01]  /*e1a0*/  FSEL R75, R75, -INF , !P3 ;  /* 0xff8000004b4b7808 */ /* 0x000fe20005800000 */
[----:B-1----:R-:W-:Y:S01]  /*e1b0*/  FMUL.FTZ R60, R15, R0 ;  /* 0x000000000f3c7220 */ /* 0x002fe20000410000 */
[----:B------:R-:W-:Y:S01]  /*e1c0*/  FSEL R91, R69, -INF , !P6 ;  /* 0xff800000455b7808 */ /* 0x000fe20007000000 */
[----:B------:R-:W-:Y:S01]  /*e1d0*/  VIADD R25, R67, 0xc9 ;  /* 0x000000c943197836 */ /* 0x000fe20000000000 */
[----:B------:R-:W-:-:S02]  /*e1e0*/  FSEL R93, R75, -INF , !P1 ;  /* 0xff8000004b5d7808 */ /* 0x000fc40004800000 */
[----:B------:R-:W-:Y:S01]  /*e1f0*/  FSEL R72, R72, -INF , !P0 ;  /* 0xff80000048487808 */ /* 0x000fe20004000000 */
[----:B------:R1:W-:Y:S01]  /*e200*/  MUFU.TANH R24, R13 ;  /* 0x0000000d00187308 */ /* 0x0003e20000002400 */
[----:B------:R-:W-:Y:S02]  /*e210*/  FSEL R71, R71, -INF , !P4 ;  /* 0xff80000047477808 */ /* 0x000fe40006000000 */
[----:B------:R-:W-:Y:S02]  /*e220*/  ISETP.GT.AND P4, PT, R50, R25, PT ;  /* 0x000000193200720c */ /* 0x000fe40003f84270 */
[----:B------:R-:W-:Y:S02]  /*e230*/  FSEL R82, R72, -INF , !P5 ;  /* 0xff80000048527808 */ /* 0x000fe40006800000 */
[----:B------:R-:W-:Y:S02]  /*e240*/  FSEL R92, R71, -INF , !P2 ;  /* 0xff800000475c7808 */ /* 0x000fe40005000000 */
[----:B------:R-:W-:Y:S01]  /*e250*/  ISETP.GE.AND P5, PT, R25, R190, PT ;  /* 0x000000be1900720c */ /* 0x000fe20003fa6270 */
[----:B--2---:R-:W-:Y:S01]  /*e260*/  VIADD R12, R67, 0xc8 ;  /* 0x000000c8430c7836 */ /* 0x004fe20000000000 */
[-C--:B------:R-:W-:Y:S01]  /*e270*/  ISETP.GE.AND P2, PT, R25, R191.reuse, PT ;  /* 0x000000bf1900720c */ /* 0x080fe20003f46270 */
[-C--:B------:R-:W-:Y:S01]  /*e280*/  FMUL.FTZ R20, R20, R0.reuse ;  /* 0x0000000014147220 */ /* 0x080fe20000410000 */
[----:B------:R-:W-:Y:S01]  /*e290*/  FSEL R56, R56, -INF , !P4 ;  /* 0xff80000038387808 */ /* 0x000fe20006000000 */
[----:B------:R-:W-:Y:S01]  /*e2a0*/  FMUL.FTZ R21, R21, R0 ;  /* 0x0000000015157220 */ /* 0x000fe20000410000 */
[----:B------:R-:W-:Y:S01]  /*e2b0*/  ISETP.GT.AND P3, PT, R50, R12, PT ;  /* 0x0000000c3200720c */ /* 0x000fe20003f64270 */
[----:B------:R-:W-:Y:S01]  /*e2c0*/  FMUL.FTZ R22, R22, R0 ;  /* 0x0000000016167220 */ /* 0x000fe20000410000 */
[C---:B------:R-:W-:Y:S01]  /*e2d0*/  ISETP.GE.AND P6, PT, R12.reuse, R190, PT ;  /* 0x000000be0c00720c */ /* 0x040fe20003fc6270 */
[----:B------:R-:W-:Y:S01]  /*e2e0*/  MUFU.TANH R20, R20 ;  /* 0x0000001400147308 */ /* 0x000fe20000002400 */
[----:B------:R-:W-:-:S02]  /*e2f0*/  ISETP.GE.AND P1, PT, R12, R191, PT ;  /* 0x000000bf0c00720c */ /* 0x000fc40003f26270 */
[----:B------:R-:W-:Y:S02]  /*e300*/  ISETP.GT.AND P0, PT, R51, R12, PT ;  /* 0x0000000c3300720c */ /* 0x000fe40003f04270 */
[C---:B-1----:R-:W-:Y:S03]  /*e310*/  HMMA.16816.F32 R12, R16.reuse, R34, RZ ;  /* 0x00000022100c723c */ /* 0x042fe600000018ff */
[----:B------:R-:W-:Y:S01]  /*e320*/  FSEL R65, R65, -INF , !P3 ;  /* 0xff80000041417808 */ /* 0x000fe20005800000 */
[----:B------:R-:W-:Y:S01]  /*e330*/  VIADD R35, R67, 0xd0 ;  /* 0x000000d043237836 */ /* 0x000fe20000000000 */
[----:B------:R-:W-:Y:S01]  /*e340*/  ISETP.GT.AND P3, PT, R51, R25, PT ;  /* 0x000000193300720c */ /* 0x000fe20003f64270 */
[----:B------:R-:W1:Y:S01]  /*e350*/  MUFU.TANH R34, R61 ;  /* 0x0000003d00227308 */ /* 0x000e620000002400 */
[----:B------:R-:W-:Y:S02]  /*e360*/  FSEL R70, R70, -INF , !P0 ;  /* 0xff80000046467808 */ /* 0x000fe40004000000 */
[----:B------:R-:W-:Y:S01]  /*e370*/  ISETP.GT.AND P0, PT, R50, R35, PT ;  /* 0x000000233200720c */ /* 0x000fe20003f04270 */
[----:B------:R-:W-:Y:S01]  /*e380*/  HMMA.16816.F32 R16, R16, R52, RZ ;  /* 0x000000341010723c */ /* 0x000fe200000018ff */
[----:B------:R-:W-:-:S02]  /*e390*/  FSEL R62, R62, -INF , !P3 ;  /* 0xff8000003e3e7808 */ /* 0x000fc40005800000 */
[----:B------:R-:W-:Y:S01]  /*e3a0*/  ISETP.GT.AND P4, PT, R51, R35, PT ;  /* 0x000000233300720c */ /* 0x000fe20003f84270 */
[----:B------:R-:W2:Y:S01]  /*e3b0*/  MUFU.TANH R25, R60 ;  /* 0x0000003c00197308 */ /* 0x000ea20000002400 */
[----:B------:R-:W-:Y:S02]  /*e3c0*/  FSEL R81, R65, -INF , !P6 ;  /* 0xff80000041517808 */ /* 0x000fe40007000000 */
[----:B------:R-:W-:Y:S02]  /*e3d0*/  FSEL R80, R56, -INF , !P5 ;  /* 0xff80000038507808 */ /* 0x000fe40006800000 */
[----:B------:R-:W-:Y:S02]  /*e3e0*/  FSEL R65, R62, -INF , !P2 ;  /* 0xff8000003e417808 */ /* 0x000fe40005000000 */
[----:B------:R-:W-:Y:S01]  /*e3f0*/  FSEL R57, R57, -INF , !P0 ;  /* 0xff80000039397808 */ /* 0x000fe20004000000 */
[----:B------:R-:W-:Y:S05]  /*e400*/  HMMA.16816.F32 R12, R4, R26, R12 ;  /* 0x0000001a040c723c */ /* 0x000fea000000180c */
[----:B------:R-:W-:Y:S01]  /*e410*/  VIADD R26, R67, 0xd1 ;  /* 0x000000d1431a7836 */ /* 0x000fe20000000000 */
[----:B------:R-:W-:Y:S01]  /*e420*/  FSEL R90, R70, -INF , !P1 ;  /* 0xff800000465a7808 */ /* 0x000fe20004800000 */
[----:B------:R-:W-:Y:S01]  /*e430*/  FMUL.FTZ R27, R23, R0 ;  /* 0x00000000171b7220 */ /* 0x000fe20000410000 */
[----:B------:R-:W-:Y:S01]  /*e440*/  ISETP.GE.AND P6, PT, R35, R190, PT ;  /* 0x000000be2300720c */ /* 0x000fe20003fc6270 */
[----:B------:R-:W2:Y:S01]  /*e450*/  MUFU.TANH R23, R22 ;  /* 0x0000001600177308 */ /* 0x000ea20000002400 */
[----:B------:R-:W-:-:S02]  /*e460*/  ISETP.GT.AND P3, PT, R50, R26, PT ;  /* 0x0000001a3200720c */ /* 0x000fc40003f64270 */
[C---:B------:R-:W-:Y:S01]  /*e470*/  ISETP.GE.AND P5, PT, R26.reuse, R190, PT ;  /* 0x000000be1a00720c */ /* 0x040fe20003fa6270 */
[----:B------:R-:W-:Y:S03]  /*e480*/  HMMA.16816.F32 R4, R4, R36, R16 ;  /* 0x000000240404723c */ /* 0x000fe60000001810 */
[-C--:B------:R-:W-:Y:S01]  /*e490*/  ISETP.GE.AND P2, PT, R26, R191.reuse, PT ;  /* 0x000000bf1a00720c */ /* 0x080fe20003f46270 */
[----:B------:R-:W-:Y:S01]  /*e4a0*/  VIADD R16, R67, 0xe0 ;  /* 0x000000e043107836 */ /* 0x000fe20000000000 */
[----:B------:R-:W-:Y:S01]  /*e4b0*/  ISETP.GT.AND P0, PT, R51, R26, PT ;  /* 0x0000001a3300720c */ /* 0x000fe20003f04270 */
[----:B------:R-:W-:Y:S01]  /*e4c0*/  VIADD R26, R67, 0xd8 ;  /* 0x000000d8431a7836 */ /* 0x000fe20000000000 */
[----:B------:R-:W-:Y:S01]  /*e4d0*/  ISETP.GE.AND P1, PT, R35, R191, PT ;  /* 0x000000bf2300720c */ /* 0x000fe20003f26270 */
[----:B------:R-:W2:Y:S01]  /*e4e0*/  MUFU.TANH R21, R21 ;  /* 0x0000001500157308 */ /* 0x000ea20000002400 */
[----:B---3--:R-:W-:Y:S01]  /*e4f0*/  FSEL R33, R33, -INF , !P4 ;  /* 0xff80000021217808 */ /* 0x008fe20006000000 */
[----:B------:R-:W-:Y:S01]  /*e500*/  VIADD R17, R67, 0xe1 ;  /* 0x000000e143117836 */ /* 0x000fe20000000000 */
[----:B------:R-:W-:Y:S01]  /*e510*/  FSEL R77, R57, -INF , !P6 ;  /* 0xff800000394d7808 */ /* 0x000fe20007000000 */
[-C--:B------:R-:W-:Y:S01]  /*e520*/  FMUL.FTZ R12, R12, R0.reuse ;  /* 0x000000000c0c7220 */ /* 0x080fe20000410000 */
[----:B------:R-:W-:Y:S01]  /*e530*/  FSEL R64, R33, -INF , !P1 ;  /* 0xff80000021407808 */ /* 0x000fe20004800000 */
[-C--:B------:R-:W-:Y:S01]  /*e540*/  FMUL.FTZ R14, R14, R0.reuse ;  /* 0x000000000e0e7220 */ /* 0x080fe20000410000 */
[----:B------:R-:W-:Y:S01]  /*e550*/  FSEL R58, R58, -INF , !P3 ;  /* 0xff8000003a3a7808 */ /* 0x000fe20005800000 */
[----:B------:R-:W-:Y:S01]  /*e560*/  FMUL.FTZ R13, R13, R0 ;  /* 0x000000000d0d7220 */ /* 0x000fe20000410000 */
[----:B------:R-:W-:Y:S01]  /*e570*/  ISETP.GT.AND P4, PT, R50, R26, PT ;  /* 0x0000001a3200720c */ /* 0x000fe20003f84270 */
[----:B------:R-:W3:Y:S01]  /*e580*/  MUFU.TANH R22, R27 ;  /* 0x0000001b00167308 */ /* 0x000ee20000002400 */
[----:B------:R-:W-:-:S02]  /*e590*/  ISETP.GE.AND P6, PT, R26, R190, PT ;  /* 0x000000be1a00720c */ /* 0x000fc40003fc6270 */
[----:B------:R-:W-:Y:S01]  /*e5a0*/  ISETP.GE.AND P1, PT, R26, R191, PT ;  /* 0x000000bf1a00720c */ /* 0x000fe20003f26270 */
[----:B------:R-:W-:Y:S01]  /*e5b0*/  FMUL.FTZ R4, R4, R0 ;  /* 0x0000000004047220 */ /* 0x000fe20000410000 */
[----:B------:R-:W-:Y:S01]  /*e5c0*/  ISETP.GT.AND P3, PT, R51, R26, PT ;  /* 0x0000001a3300720c */ /* 0x000fe20003f64270 */
[----:B------:R-:W-:Y:S01]  /*e5d0*/  VIADD R26, R67, 0xd9 ;  /* 0x000000d9431a7836 */ /* 0x000fe20000000000 */
[----:B------:R-:W-:Y:S01]  /*e5e0*/  FSEL R32, R32, -INF , !P0 ;  /* 0xff80000020207808 */ /* 0x000fe20004000000 */
[----:B------:R-:W3:Y:S01]  /*e5f0*/  MUFU.TANH R12, R12 ;  /* 0x0000000c000c7308 */ /* 0x000ee20000002400 */
[----:B----4-:R-:W-:Y:S01]  /*e600*/  FSEL R59, R59, -INF , !P4 ;  /* 0xff8000003b3b7808 */ /* 0x010fe20006000000 */
[----:B------:R-:W-:Y:S01]  /*e610*/  FMUL.FTZ R6, R6, R0 ;  /* 0x0000000006067220 */ /* 0x000fe20000410000 */
[----:B------:R-:W-:Y:S02]  /*e620*/  ISETP.GT.AND P0, PT, R50, R26, PT ;  /* 0x0000001a3200720c */ /* 0x000fe40003f04270 */
[----:B-1----:R-:W-:-:S02]  /*e630*/  FSEL R34, R34, -INF , !P3 ;  /* 0xff80000022227808 */ /* 0x002fc40005800000 */
[----:B------:R-:W-:Y:S01]  /*e640*/  ISETP.GT.AND P4, PT, R51, R26, PT ;  /* 0x0000001a3300720c */ /* 0x000fe20003f84270 */
[----:B------:R-:W-:Y:S01]  /*e650*/  MUFU.TANH R13, R13 ;  /* 0x0000000d000d7308 */ /* 0x000fe20000002400 */
[----:B------:R-:W-:Y:S02]  /*e660*/  FSEL R75, R59, -INF , !P6 ;  /* 0xff8000003b4b7808 */ /* 0x000fe40007000000 */
[----:B------:R-:W-:Y:S02]  /*e670*/  FSEL R62, R34, -INF , !P1 ;  /* 0xff800000223e7808 */ /* 0x000fe40004800000 */
[----:B------:R-:W-:Y:S02]  /*e680*/  FSEL R24, R24, -INF , !P0 ;  /* 0xff80000018187808 */ /* 0x000fe40004000000 */
[----:B------:R-:W-:Y:S01]  /*e690*/  ISETP.GT.AND P3, PT, R50, R16, PT ;  /* 0x000000103200720c */ /* 0x000fe20003f64270 */
[----:B------:R-:W-:Y:S01]  /*e6a0*/  MUFU.TANH R6, R6 ;  /* 0x0000000600067308 */ /* 0x000fe20000002400 */
[----:B------:R-:W-:-:S02]  /*e6b0*/  ISETP.GE.AND P6, PT, R16, R190, PT ;  /* 0x000000be1000720c */ /* 0x000fc40003fc6270 */
[-C--:B------:R-:W-:Y:S02]  /*e6c0*/  ISETP.GE.AND P1, PT, R16, R191.reuse, PT ;  /* 0x000000bf1000720c */ /* 0x080fe40003f26270 */
[----:B------:R-:W-:Y:S02]  /*e6d0*/  ISETP.GT.AND P0, PT, R51, R16, PT ;  /* 0x000000103300720c */ /* 0x000fe40003f04270 */
[----:B------:R-:W-:Y:S01]  /*e6e0*/  FSEL R76, R58, -INF , !P5 ;  /* 0xff8000003a4c7808 */ /* 0x000fe20006800000 */
[----:B------:R1:W4:Y:S01]  /*e6f0*/  MUFU.TANH R16, R14 ;  /* 0x0000000e00107308 */ /* 0x0003220000002400 */
[----:B------:R-:W-:Y:S02]  /*e700*/  FSEL R63, R32, -INF , !P2 ;  /* 0xff800000203f7808 */ /* 0x000fe40005000000 */
[C---:B------:R-:W-:Y:S02]  /*e710*/  ISETP.GE.AND P5, PT, R26.reuse, R190, PT ;  /* 0x000000be1a00720c */ /* 0x040fe40003fa6270 */
[----:B------:R-:W-:-:S02]  /*e720*/  ISETP.GE.AND P2, PT, R26, R191, PT ;  /* 0x000000bf1a00720c */ /* 0x000fc40003f46270 */
[----:B--2---:R-:W-:Y:S02]  /*e730*/  FSEL R25, R25, -INF , !P4 ;  /* 0xff80000019197808 */ /* 0x004fe40006000000 */
[----:B------:R-:W-:Y:S02]  /*e740*/  FSEL R74, R24, -INF , !P5 ;  /* 0xff800000184a7808 */ /* 0x000fe40006800000 */
[----:B------:R-:W-:Y:S02]  /*e750*/  FSEL R61, R25, -INF , !P2 ;  /* 0xff800000193d7808 */ /* 0x000fe40005000000 */
[----:B------:R-:W-:Y:S02]  /*e760*/  FSEL R20, R20, -INF , !P3 ;  /* 0xff80000014147808 */ /* 0x000fe40005800000 */
[----:B------:R-:W-:Y:S02]  /*e770*/  ISETP.GT.AND P4, PT, R50, R17, PT ;  /* 0x000000113200720c */ /* 0x000fe40003f84270 */
[----:B------:R-:W-:Y:S01]  /*e780*/  ISETP.GE.AND P5, PT, R17, R190, PT ;  /* 0x000000be1100720c */ /* 0x000fe20003fa6270 */
[----:B-1----:R-:W-:Y:S01]  /*e790*/  FMUL.FTZ R14, R15, R0 ;  /* 0x000000000f0e7220 */ /* 0x002fe20000410000 */
[----:B------:R-:W-:Y:S01]  /*e7a0*/  ISETP.GE.AND P2, PT, R17, R191, PT ;  /* 0x000000bf1100720c */ /* 0x000fe20003f46270 */
[----:B------:R1:W-:Y:S01]  /*e7b0*/  MUFU.TANH R15, R4 ;  /* 0x00000004000f7308 */ /* 0x0003e20000002400 */
[----:B------:R-:W-:Y:S01]  /*e7c0*/  ISETP.GT.AND P3, PT, R51, R17, PT ;  /* 0x000000113300720c */ /* 0x000fe20003f64270 */
[----:B------:R-:W-:Y:S01]  /*e7d0*/  VIADD R17, R67, 0xe8 ;  /* 0x000000e843117836 */ /* 0x000fe20000000000 */
[----:B------:R-:W-:-:S02]  /*e7e0*/  FSEL R23, R23, -INF , !P0 ;  /* 0xff80000017177808 */ /* 0x000fc40004000000 */
[----:B------:R-:W-:Y:S02]  /*e7f0*/  FSEL R21, R21, -INF , !P4 ;  /* 0xff80000015157808 */ /* 0x000fe40006000000 */
[-C--:B------:R-:W-:Y:S01]  /*e800*/  ISETP.GT.AND P0, PT, R50, R17.reuse, PT ;  /* 0x000000113200720c */ /* 0x080fe20003f04270 */
[----:B------:R-:W2:Y:S01]  /*e810*/  MUFU.TANH R14, R14 ;  /* 0x0000000e000e7308 */ /* 0x000ea20000002400 */
[----:B------:R-:W-:Y:S02]  /*e820*/  ISETP.GT.AND P4, PT, R51, R17, PT ;  /* 0x000000113300720c */ /* 0x000fe40003f84270 */
[----:B------:R-:W-:Y:S02]  /*e830*/  FSEL R73, R20, -INF , !P6 ;  /* 0xff80000014497808 */ /* 0x000fe40007000000 */
[----:B------:R-:W-:Y:S02]  /*e840*/  FSEL R60, R23, -INF , !P1 ;  /* 0xff800000173c7808 */ /* 0x000fe40004800000 */
[----:B---3--:R-:W-:-:S02]  /*e850*/  FSEL R22, R22, -INF , !P3 ;  /* 0xff80000016167808 */ /* 0x008fc40005800000 */
[----:B------:R-:W-:Y:S01]  /*e860*/  FSEL R71, R12, -INF , !P0 ;  /* 0xff8000000c477808 */ /* 0x000fe20004000000 */
[----:B-1----:R-:W-:Y:S01]  /*e870*/  FMUL.FTZ R4, R5, R0 ;  /* 0x0000000005047220 */ /* 0x002fe20000410000 */
[----:B------:R-:W-:Y:S01]  /*e880*/  VIADD R5, R67, 0xe9 ;  /* 0x000000e943057836 */ /* 0x000fe20000000000 */
[----:B------:R-:W-:Y:S01]  /*e890*/  ISETP.GE.AND P6, PT, R17, R190, PT ;  /* 0x000000be1100720c */ /* 0x000fe20003fc6270 */
[----:B------:R-:W-:Y:S01]  /*e8a0*/  VIADD R12, R67, 0xf0 ;  /* 0x000000f0430c7836 */ /* 0x000fe20000000000 */
[----:B------:R-:W-:Y:S02]  /*e8b0*/  ISETP.GE.AND P1, PT, R17, R191, PT ;  /* 0x000000bf1100720c */ /* 0x000fe40003f26270 */
[----:B------:R-:W-:Y:S01]  /*e8c0*/  ISETP.GT.AND P3, PT, R50, R5, PT ;  /* 0x000000053200720c */ /* 0x000fe20003f64270 */
[----:B------:R-:W1:Y:S01]  /*e8d0*/  MUFU.TANH R4, R4 ;  /* 0x0000000400047308 */ /* 0x000e620000002400 */
[----:B----4-:R-:W-:Y:S02]  /*e8e0*/  FSEL R16, R16, -INF , !P4 ;  /* 0xff80000010107808 */ /* 0x010fe40006000000 */
[----:B------:R-:W-:-:S02]  /*e8f0*/  FSEL R71, R71, -INF , !P6 ;  /* 0xff80000047477808 */ /* 0x000fc40007000000 */
[----:B------:R-:W-:Y:S01]  /*e900*/  FSEL R58, R16, -INF , !P1 ;  /* 0xff800000103a7808 */ /* 0x000fe20004800000 */
[----:B------:R-:W-:Y:S01]  /*e910*/  VIADD R16, R67, 0xf1 ;  /* 0x000000f143107836 */ /* 0x000fe20000000000 */
[----:B------:R-:W-:Y:S02]  /*e920*/  FSEL R13, R13, -INF , !P3 ;  /* 0xff8000000d0d7808 */ /* 0x000fe40005800000 */
[----:B------:R-:W-:Y:S02]  /*e930*/  ISETP.GT.AND P6, PT, R50, R12, PT ;  /* 0x0000000c3200720c */ /* 0x000fe40003fc4270 */
[C---:B------:R-:W-:Y:S02]  /*e940*/  ISETP.GE.AND P4, PT, R12.reuse, R190, PT ;  /* 0x000000be0c00720c */ /* 0x040fe40003f86270 */
[----:B------:R-:W-:Y:S02]  /*e950*/  ISETP.GE.AND P1, PT, R12, R191, PT ;  /* 0x000000bf0c00720c */ /* 0x000fe40003f26270 */
[----:B------:R-:W-:Y:S01]  /*e960*/  ISETP.GT.AND P3, PT, R51, R12, PT ;  /* 0x0000000c3300720c */ /* 0x000fe20003f64270 */
[----:B------:R-:W-:Y:S01]  /*e970*/  FMUL.FTZ R12, R30, R0 ;  /* 0x000000001e0c7220 */ /* 0x000fe20000410000 */
[----:B------:R-:W-:-:S02]  /*e980*/  FSEL R72, R21, -INF , !P5 ;  /* 0xff80000015487808 */ /* 0x000fc40006800000 */
[----:B------:R-:W-:Y:S02]  /*e990*/  FSEL R59, R22, -INF , !P2 ;  /* 0xff800000163b7808 */ /* 0x000fe40005000000 */
[C---:B------:R-:W-:Y:S01]  /*e9a0*/  ISETP.GE.AND P5, PT, R5.reuse, R190, PT ;  /* 0x000000be0500720c */ /* 0x040fe20003fa6270 */
[----:B------:R-:W3:Y:S01]  /*e9b0*/  MUFU.TANH R12, R12 ;  /* 0x0000000c000c7308 */ /* 0x000ee20000002400 */
[----:B------:R-:W-:Y:S02]  /*e9c0*/  ISETP.GE.AND P2, PT, R5, R191, PT ;  /* 0x000000bf0500720c */ /* 0x000fe40003f46270 */
[----:B------:R-:W-:Y:S01]  /*e9d0*/  ISETP.GT.AND P0, PT, R51, R5, PT ;  /* 0x000000053300720c */ /* 0x000fe20003f04270 */
[-C--:B------:R-:W-:Y:S01]  /*e9e0*/  FMUL.FTZ R5, R7, R0.reuse ;  /* 0x0000000007057220 */ /* 0x080fe20000410000 */
[-C--:B------:R-:W-:Y:S01]  /*e9f0*/  FMUL.FTZ R7, R28, R0.reuse ;  /* 0x000000001c077220 */ /* 0x080fe20000410000 */
[----:B------:R-:W-:Y:S01]  /*ea00*/  FMUL.FTZ R0, R68, R0 ;  /* 0x0000000044007220 */ /* 0x000fe20000410000 */
[----:B--2---:R-:W-:-:S02]  /*ea10*/  FSEL R14, R14, -INF , !P0 ;  /* 0xff8000000e0e7808 */ /* 0x004fc40004000000 */
[----:B------:R-:W-:Y:S01]  /*ea20*/  FSEL R70, R13, -INF , !P5 ;  /* 0xff8000000d467808 */ /* 0x000fe20006800000 */
[----:B------:R-:W-:Y:S01]  /*ea30*/  VIADD R13, R67, 0xf8 ;  /* 0x000000f8430d7836 */ /* 0x000fe20000000000 */
[----:B------:R-:W-:Y:S01]  /*ea40*/  ISETP.GT.AND P0, PT, R50, R16, PT ;  /* 0x000000103200720c */ /* 0x000fe20003f04270 */
[----:B------:R-:W2:Y:S01]  /*ea50*/  MUFU.TANH R5, R5 ;  /* 0x0000000500057308 */ /* 0x000ea20000002400 */
[----:B------:R-:W-:Y:S02]  /*ea60*/  ISETP.GE.AND P5, PT, R16, R190, PT ;  /* 0x000000be1000720c */ /* 0x000fe40003fa6270 */
[----:B-1----:R-:W-:Y:S02]  /*ea70*/  FSEL R4, R4, -INF , !P0 ;  /* 0xff80000004047808 */ /* 0x002fe40004000000 */
[----:B------:R-:W-:Y:S02]  /*ea80*/  ISETP.GT.AND P0, PT, R51, R13, PT ;  /* 0x0000000d3300720c */ /* 0x000fe40003f04270 */
[----:B------:R-:W-:Y:S01]  /*ea90*/  FSEL R15, R15, -INF , !P6 ;  /* 0xff8000000f0f7808 */ /* 0x000fe20007000000 */
[----:B------:R-:W1:Y:S01]  /*eaa0*/  MUFU.TANH R7, R7 ;  /* 0x0000000700077308 */ /* 0x000e620000002400 */
[----:B---3--:R-:W-:-:S02]  /*eab0*/  FSEL R12, R12, -INF , !P0 ;  /* 0xff8000000c0c7808 */ /* 0x008fc40004000000 */
[----:B------:R-:W-:Y:S02]  /*eac0*/  ISETP.GT.AND P0, PT, R3, R173, PT ;  /* 0x000000ad0300720c */ /* 0x000fe40003f04270 */
[----:B------:R-:W-:Y:S02]  /*ead0*/  FSEL R6, R6, -INF , !P3 ;  /* 0xff80000006067808 */ /* 0x000fe40005800000 */
[----:B------:R-:W-:Y:S01]  /*eae0*/  ISETP.GT.AND P6, PT, R51, R16, PT ;  /* 0x000000103300720c */ /* 0x000fe20003fc4270 */
[----:B------:R-:W3:Y:S01]  /*eaf0*/  MUFU.TANH R0, R0 ;  /* 0x0000000000007308 */ /* 0x000ee20000002400 */
[----:B------:R-:W-:Y:S02]  /*eb00*/  ISETP.GT.AND P3, PT, R50, R13, PT ;  /* 0x0000000d3200720c */ /* 0x000fe40003f64270 */
[----:B------:R-:W-:Y:S02]  /*eb10*/  FSEL R68, R4, -INF , !P5 ;  /* 0xff80000004447808 */ /* 0x000fe40006800000 */
[----:B------:R-:W-:-:S02]  /*eb20*/  ISETP.GT.AND P5, PT, R50, R67, PT ;  /* 0x000000433200720c */ /* 0x000fc40003fa4270 */
[----:B------:R-:W-:Y:S02]  /*eb30*/  FSEL R57, R14, -INF , !P2 ;  /* 0xff8000000e397808 */ /* 0x000fe40005000000 */
[----:B------:R-:W-:Y:S02]  /*eb40*/  FSEL R69, R15, -INF , !P4 ;  /* 0xff8000000f457808 */ /* 0x000fe40006000000 */
[----:B------:R-:W-:Y:S02]  /*eb50*/  FSEL R56, R6, -INF , !P1 ;  /* 0xff80000006387808 */ /* 0x000fe40004800000 */
[----:B--2---:R-:W-:Y:S02]  /*eb60*/  FSEL R5, R5, -INF , !P6 ;  /* 0xff80000005057808 */ /* 0x004fe40007000000 */
[----:B-1----:R-:W-:Y:S02]  /*eb70*/  FSEL R7, R7, -INF , !P3 ;  /* 0xff80000007077808 */ /* 0x002fe40005800000 */
[----:B------:R-:W-:-:S02]  /*eb80*/  ISETP.GE.AND P2, PT, R16, R191, PT ;  /* 0x000000bf1000720c */ /* 0x000fc40003f46270 */
[CC--:B------:R-:W-:Y:S02]  /*eb90*/  ISETP.GE.AND P4, PT, R13.reuse, R190.reuse, PT ;  /* 0x000000be0d00720c */ /* 0x0c0fe40003f86270 */
[-C--:B------:R-:W-:Y:S02]  /*eba0*/  ISETP.GE.AND P1, PT, R13, R191.reuse, PT ;  /* 0x000000bf0d00720c */ /* 0x080fe40003f26270 */
[C---:B------:R-:W-:Y:S02]  /*ebb0*/  ISETP.GE.AND P6, PT, R67.reuse, R190, PT ;  /* 0x000000be4300720c */ /* 0x040fe40003fc6270 */
[----:B------:R-:W-:Y:S02]  /*ebc0*/  ISETP.GE.AND P3, PT, R67, R191, PT ;  /* 0x000000bf4300720c */ /* 0x000fe40003f66270 */
[----:B---3--:R-:W-:Y:S02]  /*ebd0*/  FSEL R0, R0, -INF , !P5 ;  /* 0xff80000000007808 */ /* 0x008fe40006800000 */
[----:B------:R-:W-:-:S02]  /*ebe0*/  FSEL R51, R5, -INF , !P2 ;  /* 0xff80000005337808 */ /* 0x000fc40005000000 */
        /* <DEDUP_REMOVED lines=18> */
.L_x_2042:
        /* <DEDUP_REMOVED lines=61> */
.L_x_2043:
[----:B------:R-:W-:Y:S05]  /*f0e0*/  BSYNC.RECONVERGENT B0 ;  /* 0x0000000000007941 */ /* 0x000fea0003800200 */
.L_x_2041:
        /* <DEDUP_REMOVED lines=60> */
.L_x_2040:
[----:B------:R-:W-:Y:S05]  /*f4b0*/  BSYNC.RECONVERGENT B1 ;  /* 0x0000000000017941 */ /* 0x000fea0003800200 */
.L_x_2039:
        /* <DEDUP_REMOVED lines=68> */
[----:B------:R-:W-:Y:S01]  /*f900*/  LEA R40, R40, R46, 0x1 ;  /* 0x0000002e28287211 */ /* 0x000fe200078e08ff */
        /* <DEDUP_REMOVED lines=23> */
[----:B------:R-:W1:Y:S01]  /*fa80*/  LDSM.16.MT88.4 R4, [R46+0x5000] ;  /* 0x005000002e04783b */ /* 0x000e620000004200 */
[-CC-:B------:R-:W-:Y:S01]  /*fa90*/  FFMA.FTZ R119, R106, R78.reuse, -R79.reuse ;  /* 0x0000004e6a777223 */ /* 0x180fe2000001084f */
[-C--:B------:R-:W-:Y:S01]  /*faa0*/  FFMA.FTZ R112, R105, R78.reuse, -R79 ;  /* 0x0000004e69707223 */ /* 0x080fe2000001084f */
[----:B------:R-:W-:Y:S01]  /*fab0*/  MUFU.EX2 R124, R124 ;  /* 0x0000007c007c7308 */ /* 0x000fe20000000800 */
[-CC-:B------:R-:W-:Y:S01]  /*fac0*/  FFMA.FTZ R105, R94, R78.reuse, -R47.reuse ;  /* 0x0000004e5e697223 */ /* 0x180fe2000001082f */
[-C--:B------:R-:W-:Y:S01]  /*fad0*/  FFMA.FTZ R94, R85, R78.reuse, -R47 ;  /* 0x0000004e555e7223 */ /* 0x080fe2000001082f */
[-CC-:B------:R-:W-:Y:S01]  /*fae0*/  FFMA.FTZ R97, R84, R78.reuse, -R79.reuse ;  /* 0x0000004e54617223 */ /* 0x180fe2000001084f */
[----:B------:R-:W2:Y:S01]  /*faf0*/  MUFU.EX2 R123, R123 ;  /* 0x0000007b007b7308 */ /* 0x000ea20000000800 */
[-CC-:B------:R-:W-:Y:S01]  /*fb00*/  FFMA.FTZ R106, R31, R78.reuse, -R79.reuse ;  /* 0x0000004e1f6a7223 */ /* 0x180fe2000001084f */
[-CC-:B------:R-:W-:Y:S01]  /*fb10*/  FFMA.FTZ R109, R29, R78.reuse, -R79.reuse ;  /* 0x0000004e1d6d7223 */ /* 0x180fe2000001084f */
[-C--:B------:R-:W-:Y:S01]  /*fb20*/  FFMA.FTZ R85, R55, R78.reuse, -R79 ;  /* 0x0000004e37557223 */ /* 0x080fe2000001084f */
[----:B------:R-:W-:Y:S01]  /*fb30*/  MUFU.EX2 R118, R118 ;  /* 0x0000007600767308 */ /* 0x000fe20000000800 */
[-CC-:B------:R-:W-:Y:S01]  /*fb40*/  FFMA.FTZ R84, R54, R78.reuse, -R47.reuse ;  /* 0x0000004e36547223 */ /* 0x180fe2000001082f */
[-CC-:B------:R-:W-:Y:S01]  /*fb50*/  FFMA.FTZ R89, R88, R78.reuse, -R47.reuse ;  /* 0x0000004e58597223 */ /* 0x180fe2000001082f */
[----:B------:R-:W3:Y:S01]  /*fb60*/  LDSM.16.MT88.4 R52, [R46+0x5400] ;  /* 0x005400002e34783b */ /* 0x000ee20000004200 */
[----:B------:R-:W4:Y:S01]  /*fb70*/  MUFU.EX2 R111, R111 ;  /* 0x0000006f006f7308 */ /* 0x000f220000000800 */
[-CC-:B------:R-:W-:Y:S01]  /*fb80*/  FFMA.FTZ R88, R83, R78.reuse, -R47.reuse ;  /* 0x0000004e53587223 */ /* 0x180fe2000001082f */
[-CC-:B------:R-:W-:Y:S01]  /*fb90*/  FFMA.FTZ R83, R39, R78.reuse, -R47.reuse ;  /* 0x0000004e27537223 */ /* 0x180fe2000001082f */
[--C-:B------:R-:W-:Y:S01]  /*fba0*/  FFMA.FTZ R32, R38, R78, -R47.reuse ;  /* 0x0000004e26207223 */ /* 0x100fe2000001082f */
        /* <DEDUP_REMOVED lines=9> */
[----:B------:R-:W-:Y:S01]  /*fc40*/  FFMA.FTZ R201, R201, R78, -R47 ;  /* 0x0000004ec9c97223 */ /* 0x000fe2000001082f */
[----:B----4-:R-:W-:Y:S01]  /*fc50*/  F2FP.F16.F32.PACK_AB R19, R111, R118 ;  /* 0x000000766f13723e */ /* 0x010fe200000000ff */
[----:B------:R-:W-:Y:S01]  /*fc60*/  FADD.FTZ R123, R124, R123 ;  /* 0x0000007b7c7b7221 */ /* 0x000fe20000010000 */
[----:B------:R-:W4:Y:S01]  /*fc70*/  MUFU.EX2 R112, R112 ;  /* 0x0000007000707308 */ /* 0x000f220000000800 */
[-CC-:B------:R-:W-:Y:S01]  /*fc80*/  FFMA.FTZ R128, R128, R78.reuse, -R47.reuse ;  /* 0x0000004e80807223 */ /* 0x180fe2000001082f */
[-C--:B------:R-:W-:Y:S01]  /*fc90*/  FFMA.FTZ R142, R142, R78.reuse, -R47 ;  /* 0x0000004e8e8e7223 */ /* 0x080fe2000001082f */
[----:B------:R-:W-:Y:S01]  /*fca0*/  FADD.FTZ R123, R118, R123 ;  /* 0x0000007b767b7221 */ /* 0x000fe20000010000 */
[----:B------:R-:W-:Y:S01]  /*fcb0*/  MUFU.EX2 R110, R110 ;  /* 0x0000006e006e7308 */ /* 0x000fe20000000800 */
[----:B------:R-:W-:Y:S01]  /*fcc0*/  FFMA.FTZ R135, R135, R78, -R79 ;  /* 0x0000004e87877223 */ /* 0x000fe2000001084f */
[----:B--2---:R-:W-:Y:S01]  /*fcd0*/  F2FP.F16.F32.PACK_AB R16, R125, R126 ;  /* 0x0000007e7d10723e */ /* 0x004fe200000000ff */
[----:B------:R-:W-:Y:S01]  /*fce0*/  FADD.FTZ R125, R126, R125 ;  /* 0x0000007d7e7d7221 */ /* 0x000fe20000010000 */
[----:B------:R-:W-:Y:S01]  /*fcf0*/  MUFU.EX2 R105, R105 ;  /* 0x0000006900697308 */ /* 0x000fe20000000800 */
[----:B------:R-:W-:Y:S01]  /*fd00*/  FADD.FTZ R123, R111, R123 ;  /* 0x0000007b6f7b7221 */ /* 0x000fe20000010000 */
[-C--:B------:R-:W-:Y:S01]  /*fd10*/  FFMA.FTZ R130, R130, R78.reuse, -R79 ;  /* 0x0000004e82827223 */ /* 0x080fe2000001084f */
[----:B-1----:R-:W-:Y:S01]  /*fd20*/  FADD.FTZ R125, R119, R125 ;  /* 0x0000007d777d7221 */ /* 0x002fe20000010000 */
[----:B------:R-:W-:Y:S01]  /*fd30*/  MUFU.EX2 R94, R94 ;  /* 0x0000005e005e7308 */ /* 0x000fe20000000800 */
[-C--:B------:R-:W-:Y:S01]  /*fd40*/  FFMA.FTZ R118, R117, R78.reuse, -R79 ;  /* 0x0000004e75767223 */ /* 0x080fe2000001084f */
[C---:B----4-:R-:W-:Y:S01]  /*fd50*/  F2FP.F16.F32.PACK_AB R18, R112.reuse, R119 ;  /* 0x000000777012723e */ /* 0x050fe200000000ff */
[----:B------:R-:W-:Y:S01]  /*fd60*/  FADD.FTZ R125, R112, R125 ;  /* 0x0000007d707d7221 */ /* 0x000fe20000010000 */
[----:B------:R-:W1:Y:S01]  /*fd70*/  MUFU.EX2 R106, R106 ;  /* 0x0000006a006a7308 */ /* 0x000e620000000800 */
[-CC-:B------:R-:W-:Y:S01]  /*fd80*/  FFMA.FTZ R122, R122, R78.reuse, -R47.reuse ;  /* 0x0000004e7a7a7223 */ /* 0x180fe2000001082f */
[-CC-:B------:R-:W-:Y:S01]  /*fd90*/  FFMA.FTZ R93, R93, R78.reuse, -R47.reuse ;  /* 0x0000004e5d5d7223 */ /* 0x180fe2000001082f */
[-C--:B------:R-:W-:Y:S01]  /*fda0*/  FFMA.FTZ R90, R90, R78.reuse, -R47 ;  /* 0x0000004e5a5a7223 */ /* 0x080fe2000001082f */
[----:B------:R-:W2:Y:S01]  /*fdb0*/  MUFU.EX2 R109, R109 ;  /* 0x0000006d006d7308 */ /* 0x000ea20000000800 */
[C---:B------:R-:W-:Y:S03]  /*fdc0*/  HMMA.16816.F32 R28, R16.reuse, R24, RZ ;  /* 0x00000018101c723c */ /* 0x040fe600000018ff */
[-C--:B------:R-:W-:Y:S01]  /*fdd0*/  FFMA.FTZ R74, R74, R78.reuse, -R79 ;  /* 0x0000004e4a4a7223 */ /* 0x080fe2000001084f */
[-C--:B------:R-:W-:Y:S01]  /*fde0*/  FFMA.FTZ R60, R60, R78.reuse, -R47 ;  /* 0x0000004e3c3c7223 */ /* 0x080fe2000001082f */
[----:B------:R-:W-:Y:S01]  /*fdf0*/  MUFU.EX2 R97, R97 ;  /* 0x0000006100617308 */ /* 0x000fe20000000800 */
[-C--:B------:R-:W-:Y:S01]  /*fe00*/  FFMA.FTZ R73, R73, R78.reuse, -R79 ;  /* 0x0000004e49497223 */ /* 0x080fe2000001084f */
[-C--:B------:R-:W-:Y:S01]  /*fe10*/  FFMA.FTZ R58, R58, R78.reuse, -R47 ;  /* 0x0000004e3a3a7223 */ /* 0x080fe2000001082f */
[----:B------:R-:W-:Y:S01]  /*fe20*/  FFMA.FTZ R67, R67, R78, -R79 ;  /* 0x0000004e43437223 */ /* 0x000fe2000001084f */
[----:B------:R-:W4:Y:S01]  /*fe30*/  MUFU.EX2 R85, R85 ;  /* 0x0000005500557308 */ /* 0x000f220000000800 */
[C---:B------:R-:W-:Y:S01]  /*fe40*/  HMMA.16816.F32 R24, R16.reuse, R26, RZ ;  /* 0x0000001a1018723c */ /* 0x040fe200000018ff */
[----:B-1----:R-:W-:Y:S01]  /*fe50*/  FADD.FTZ R125, R106, R125 ;  /* 0x0000007d6a7d7221 */ /* 0x002fe20000010000 */
[----:B------:R-:W-:Y:S01]  /*fe60*/  ISETP.GT.AND P0, PT, R3, R173, PT ;  /* 0x000000ad0300720c */ /* 0x000fe20003f04270 */
[----:B------:R-:W1:Y:S04]  /*fe70*/  MUFU.EX2 R84, R84 ;  /* 0x0000005400547308 */ /* 0x000e680000000800 */
        /* <DEDUP_REMOVED lines=14> */
[-C--:B------:R-:W-:Y:S01]  /*ff60*/  FFMA.FTZ R105, R100, R78.reuse, -R47 ;  /* 0x0000004e64697223 */ /* 0x080fe2000001082f */
[----:B------:R-:W-:Y:S01]  /*ff70*/  FADD.FTZ R94, R94, R110 ;  /* 0x0000006e5e5e7221 */ /* 0x000fe20000010000 */
[----:B------:R-:W-:Y:S01]  /*ff80*/  FADD.FTZ R97, R85, R97 ;  /* 0x0000006155617221 */ /* 0x000fe20000010000 */
[----:B------:R-:W-:Y:S05]  /*ff90*/  HMMA.16816.F32 R28, R4, R12, R28 ;  /* 0x0000000c041c723c */ /* 0x000fea000000181c */
[-C--:B------:R-:W-:Y:S01]  /*ffa0*/  FFMA.FTZ R12, R87, R78.reuse, -R47 ;  /* 0x0000004e570c7223 */ /* 0x080fe2000001082f */
[-CC-:B------:R-:W-:Y:S01]  /*ffb0*/  FFMA.FTZ R13, R86, R78.reuse, -R79.reuse ;  /* 0x0000004e560d7223 */ /* 0x180fe2000001084f */
[----:B------:R1:W2:Y:S01]  /*ffc0*/  MUFU.EX2 R87, R32 ;  /* 0x0000002000577308 */ /* 0x0002a20000000800 */
[----:B------:R-:W-:Y:S01]  /*ffd0*/  FADD.FTZ R94, R84, R94 ;  /* 0x0000005e545e7221 */ /* 0x000fe20000010000 */
[----:B------:R-:W-:-:S02]  /*ffe0*/  FFMA.FTZ R84, R82, R78, -R79 ;  /* 0x0000004e52547223 */ /* 0x000fc4000001084f */
[----:B------:R4:W-:Y:S01]  /*fff0*/  MUFU.EX2 R86, R12 ;  /* 0x0000000c00567308 */ /* 0x0009e20000000800 */
[C---:B------:R-:W-:Y:S03]  /*10000*/  HMMA.16816.F32 R24, R4.reuse, R14, R24 ;  /* 0x0000000e0418723c */ /* 0x040fe60000001818 */
[-C--:B------:R-:W-:Y:S01]  /*10010*/  FFMA.FTZ R14, R99, R78.reuse, -R79 ;  /* 0x0000004e630e7223 */ /* 0x080fe2000001084f */
[----:B---3--:R-:W-:Y:S01]  /*10020*/  FADD.FTZ R94, R89, R94 ;  /* 0x0000005e595e7221 */ /* 0x008fe20000010000 */
[----:B------:R-:W-:Y:S04]  /*10030*/  MUFU.EX2 R128, R128 ;  /* 0x0000008000807308 */ /* 0x000fe80000000800 */
[----:B------:R-:W-:Y:S01]  /*10040*/  MUFU.EX2 R105, R105 ;  /* 0x0000006900697308 */ /* 0x000fe20000000800 */
[----:B------:R-:W-:Y:S03]  /*10050*/  HMMA.16816.F32 R20, R4, R52, R20 ;  /* 0x000000340414723c */ /* 0x000fe60000001814 */
[-C--:B------:R-:W-:Y:S01]  /*10060*/  FFMA.FTZ R52, R103, R78.reuse, -R47 ;  /* 0x0000004e67347223 */ /* 0x080fe2000001082f */
[----:B-1----:R-:W1:Y:S01]  /*10070*/  LDSM.16.MT88.4 R32, [R46+0x5800] ;  /* 0x005800002e20783b */ /* 0x002e620000004200 */
[-CC-:B------:R-:W-:Y:S01]  /*10080*/  FFMA.FTZ R53, R102, R78.reuse, -R79.reuse ;  /* 0x0000004e66357223 */ /* 0x180fe2000001084f */
[----:B------:R-:W-:Y:S01]  /*10090*/  MUFU.EX2 R90, R90 ;  /* 0x0000005a005a7308 */ /* 0x000fe20000000800 */
[----:B----4-:R-:W-:-:S03]  /*100a0*/  FFMA.FTZ R12, R96, R78, -R79 ;  /* 0x0000004e600c7223 */ /* 0x010fc6000001084f */
[----:B------:R3:W4:Y:S01]  /*100b0*/  MUFU.EX2 R96, R13 ;  /* 0x0000000d00607308 */ /* 0x0007220000000800 */
[----:B------:R-:W-:Y:S03]  /*100c0*/  HMMA.16816.F32 R16, R4, R54, R16 ;  /* 0x000000360410723c */ /* 0x000fe60000001810 */
[-CC-:B------:R-:W-:Y:S01]  /*100d0*/  FFMA.FTZ R5, R115, R78.reuse, -R79.reuse ;  /* 0x0000004e73057223 */ /* 0x180fe2000001084f */
        /* <DEDUP_REMOVED lines=21> */
[C---:B----4-:R-:W-:Y:S01]  /*10230*/  F2FP.F16.F32.PACK_AB R53, R88.reuse, R89 ;  /* 0x000000595835723e */ /* 0x050fe200000000ff */
[----:B------:R-:W-:Y:S01]  /*10240*/  FADD.FTZ R88, R88, R94 ;  /* 0x0000005e58587221 */ /* 0x000fe20000010000 */
[----:B-----5:R-:W-:-:S03]  /*10250*/  F2FP.F16.F32.PACK_AB R52, R99, R96 ;  /* 0x000000606334723e */ /* 0x020fc600000000ff */
[----:B------:R-:W-:Y:S01]  /*10260*/  FADD.FTZ R88, R83, R88 ;  /* 0x0000005853587221 */ /* 0x000fe20000010000 */
[----:B--2---:R-:W2:Y:S03]  /*10270*/  LDSM.16.MT88.4 R4, [R46+0x5c00] ;  /* 0x005c00002e04783b */ /* 0x004ea60000004200 */
[----:B------:R-:W-:Y:S01]  /*10280*/  FADD.FTZ R88, R87, R88 ;  /* 0x0000005857587221 */ /* 0x000fe20000010000 */
[----:B------:R-:W-:Y:S05]  /*10290*/  HMMA.16816.F32 R28, R52, R36, R28 ;  /* 0x00000024341c723c */ /* 0x000fea000000181c */
[----:B-1----:R-:W-:Y:S01]  /*102a0*/  F2FP.F16.F32.PACK_AB R36, R115, R104 ;  /* 0x000000687324723e */ /* 0x002fe200000000ff */
[----:B------:R-:W-:Y:S01]  /*102b0*/  FADD.FTZ R104, R104, R98 ;  /* 0x0000006268687221 */ /* 0x000fe20000010000 */
[----:B------:R-:W-:Y:S01]  /*102c0*/  F2FP.F16.F32.PACK_AB R37, R103, R86 ;  /* 0x000000566725723e */ /* 0x000fe200000000ff */
[----:B------:R-:W-:-:S02]  /*102d0*/  FADD.FTZ R86, R86, R88 ;  /* 0x0000005856567221 */ /* 0x000fc40000010000 */
[----:B------:R-:W-:Y:S01]  /*102e0*/  FADD.FTZ R104, R115, R104 ;  /* 0x0000006873687221 */ /* 0x000fe20000010000 */
[C---:B------:R-:W-:Y:S03]  /*102f0*/  HMMA.16816.F32 R24, R52.reuse, R38, R24 ;  /* 0x000000263418723c */ /* 0x040fe60000001818 */
[----:B------:R-:W-:Y:S01]  /*10300*/  F2FP.F16.F32.PACK_AB R38, R113, R114 ;  /* 0x000000727126723e */ /* 0x000fe200000000ff */
[----:B------:R-:W-:Y:S01]  /*10310*/  FADD.FTZ R86, R103, R86 ;  /* 0x0000005667567221 */ /* 0x000fe20000010000 */
[----:B------:R-:W-:Y:S01]  /*10320*/  F2FP.F16.F32.PACK_AB R39, R116, R102 ;  /* 0x000000667427723e */ /* 0x000fe200000000ff */
[----:B------:R-:W-:Y:S02]  /*10330*/  FADD.FTZ R104, R114, R104 ;  /* 0x0000006872687221 */ /* 0x000fe40000010000 */
[----:B------:R-:W-:Y:S01]  /*10340*/  FADD.FTZ R102, R102, R86 ;  /* 0x0000005666667221 */ /* 0x000fe20000010000 */
[----:B------:R-:W-:Y:S03]  /*10350*/  HMMA.16816.F32 R20, R52, R32, R20 ;  /* 0x000000203414723c */ /* 0x000fe60000001814 */
[----:B------:R-:W-:Y:S01]  /*10360*/  FADD.FTZ R104, R113, R104 ;  /* 0x0000006871687221 */ /* 0x000fe20000010000 */
[----:B------:R-:W-:-:S04]  /*10370*/  FADD.FTZ R102, R116, R102 ;  /* 0x0000006674667221 */ /* 0x000fc80000010000 */
[----:B------:R-:W-:Y:S01]  /*10380*/  HMMA.16816.F32 R32, R52, R34, R16 ;  /* 0x000000223420723c */ /* 0x000fe20000001810 */
[----:B------:R-:W1:Y:S02]  /*10390*/  LDSM.16.MT88.4 R16, [R40+0x6000] ;  /* 0x006000002810783b */ /* 0x000e640000004200 */
[-C--:B------:R-:W-:Y:S01]  /*103a0*/  FFMA.FTZ R52, R127, R78.reuse, -R47 ;  /* 0x0000004e7f347223 */ /* 0x080fe2000001082f */
[-C--:B------:R-:W-:Y:S01]  /*103b0*/  FFMA.FTZ R53, R153, R78.reuse, -R79 ;  /* 0x0000004e99357223 */ /* 0x080fe2000001084f */
[----:B------:R4:W5:Y:S03]  /*103c0*/  MUFU.EX2 R127, R140 ;  /* 0x0000008c007f7308 */ /* 0x0009660000000800 */
[C---:B---3--:R-:W-:Y:S05]  /*103d0*/  HMMA.16816.F32 R28, R36.reuse, R12, R28 ;  /* 0x0000000c241c723c */ /* 0x048fea000000181c */
[-C--:B------:R-:W-:Y:S01]  /*103e0*/  FFMA.FTZ R12, R132, R78.reuse, -R47 ;  /* 0x0000004e840c7223 */ /* 0x080fe2000001082f */
[-C--:B------:R-:W-:Y:S01]  /*103f0*/  FFMA.FTZ R13, R131, R78.reuse, -R79 ;  /* 0x0000004e830d7223 */ /* 0x080fe2000001084f */
[----:B------:R3:W3:Y:S04]  /*10400*/  MUFU.EX2 R132, R52 ;  /* 0x0000003400847308 */ /* 0x0006e80000000800 */
[----:B------:R3:W-:Y:S01]  /*10410*/  MUFU.EX2 R131, R12 ;  /* 0x0000000c00837308 */ /* 0x0007e20000000800 */
[----:B------:R-:W-:Y:S03]  /*10420*/  HMMA.16816.F32 R24, R36, R14, R24 ;  /* 0x0000000e2418723c */ /* 0x000fe60000001818 */
[----:B----4-:R-:W-:Y:S01]  /*10430*/  FFMA.FTZ R140, R137, R78, -R47 ;  /* 0x0000004e898c7223 */ /* 0x010fe2000001082f */
[----:B-----5:R-:W-:-:S05]  /*10440*/  FADD.FTZ R102, R127, R102 ;  /* 0x000000667f667221 */ /* 0x020fca0000010000 */
[----:B------:R-:W4:Y:S01]  /*10450*/  MUFU.EX2 R140, R140 ;  /* 0x0000008c008c7308 */ /* 0x000f220000000800 */
[C---:B--2---:R-:W-:Y:S03]  /*10460*/  HMMA.16816.F32 R20, R36.reuse, R4, R20 ;  /* 0x000000042414723c */ /* 0x044fe60000001814 */
[-CC-:B------:R-:W-:Y:S01]  /*10470*/  FFMA.FTZ R5, R145, R78.reuse, -R47.reuse ;  /* 0x0000004e91057223 */ /* 0x180fe2000001082f */
[-CC-:B------:R-:W-:Y:S01]  /*10480*/  FFMA.FTZ R4, R144, R78.reuse, -R47.reuse ;  /* 0x0000004e90047223 */ /* 0x180fe2000001082f */
[-C--:B---3--:R-:W-:Y:S01]  /*10490*/  FFMA.FTZ R52, R143, R78.reuse, -R47 ;  /* 0x0000004e8f347223 */ /* 0x088fe2000001082f */
[----:B------:R-:W-:Y:S01]  /*104a0*/  FFMA.FTZ R12, R133, R78, -R79 ;  /* 0x0000004e850c7223 */ /* 0x000fe2000001084f */
[----:B------:R-:W-:Y:S01]  /*104b0*/  MUFU.EX2 R144, R5 ;  /* 0x0000000500907308 */ /* 0x000fe20000000800 */
[----:B------:R-:W-:Y:S03]  /*104c0*/  HMMA.16816.F32 R32, R36, R6, R32 ;  /* 0x000000062420723c */ /* 0x000fe60000001820 */
        /* <DEDUP_REMOVED lines=8> */
[-C--:B--2---:R-:W-:Y:S02]  /*10550*/  FFMA.FTZ R13, R139, R78.reuse, -R79 ;  /* 0x0000004e8b0d7223 */ /* 0x084fe4000001084f */
        /* <DEDUP_REMOVED lines=13> */
[C---:B-1----:R-:W-:Y:S03]  /*10630*/  HMMA.16816.F32 R28, R36.reuse, R16, R28 ;  /* 0x00000010241c723c */ /* 0x042fe6000000181c */
[-C--:B------:R-:W-:Y:S01]  /*10640*/  FFMA.FTZ R16, R147, R78.reuse, -R47 ;  /* 0x0000004e93107223 */ /* 0x080fe2000001082f */
[-CC-:B------:R-:W-:Y:S01]  /*10650*/  FFMA.FTZ R17, R146, R78.reuse, -R79.reuse ;  /* 0x0000004e92117223 */ /* 0x180fe2000001084f */
[----:B------:R1:W-:Y:S04]  /*10660*/  MUFU.EX2 R147, R52 ;  /* 0x0000003400937308 */ /* 0x0003e80000000800 */
[----:B------:R-:W-:Y:S01]  /*10670*/  MUFU.EX2 R146, R16 ;  /* 0x0000001000927308 */ /* 0x000fe20000000800 */
[----:B------:R-:W-:Y:S03]  /*10680*/  HMMA.16816.F32 R24, R36, R18, R24 ;  /* 0x000000122418723c */ /* 0x000fe60000001818 */
[----:B-1----:R-:W-:-:S02]  /*10690*/  FFMA.FTZ R52, R150, R78, -R79 ;  /* 0x0000004e96347223 */ /* 0x002fc4000001084f */
[----:B------:R1:W3:Y:S04]  /*106a0*/  MUFU.EX2 R150, R17 ;  /* 0x0000001100967308 */ /* 0x0002e80000000800 */
[----:B------:R4:W5:Y:S01]  /*106b0*/  MUFU.EX2 R153, R52 ;  /* 0x0000003400997308 */ /* 0x0009620000000800 */
[----:B--2---:R-:W-:Y:S01]  /*106c0*/  HMMA.16816.F32 R32, R36, R14, R32 ;  /* 0x0000000e2420723c */ /* 0x004fe20000001820 */
[----:B-1----:R-:W1:Y:S02]  /*106d0*/  LDSM.16.MT88.4 R16, [R46+0x6400] ;  /* 0x006400002e10783b */ /* 0x002e640000004200 */
[----:B---3--:R-:W-:Y:S01]  /*106e0*/  FADD.FTZ R137, R150, R137 ;  /* 0x0000008996897221 */ /* 0x008fe20000010000 */
[----:B----4-:R-:W-:-:S03]  /*106f0*/  FFMA.FTZ R52, R152, R78, -R79 ;  /* 0x0000004e98347223 */ /* 0x010fc6000001084f */
[----:B-----5:R-:W-:Y:S01]  /*10700*/  FADD.FTZ R137, R153, R137 ;  /* 0x0000008999897221 */ /* 0x020fe20000010000 */
[----:B------:R-:W2:Y:S04]  /*10710*/  MUFU.EX2 R152, R53 ;  /* 0x0000003500987308 */ /* 0x000ea80000000800 */
[----:B------:R3:W4:Y:S01]  /*10720*/  MUFU.EX2 R151, R52 ;  /* 0x0000003400977308 */ /* 0x0007220000000800 */
[----:B--2---:R-:W-:Y:S01]  /*10730*/  FADD.FTZ R137, R152, R137 ;  /* 0x0000008998897221 */ /* 0x004fe20000010000 */
[----:B---3--:R-:W-:Y:S01]  /*10740*/  HMMA.16816.F32 R52, R36, R12, R20 ;  /* 0x0000000c2434723c */ /* 0x008fe20000001814 */
[----:B------:R-:W2:Y:S02]  /*10750*/  LDSM.16.MT88.4 R20, [R40+0x6800] ;  /* 0x006800002814783b */ /* 0x000ea40000004200 */
        /* <DEDUP_REMOVED lines=12> */
[C---:B------:R-:W-:Y:S03]  /*10820*/  HMMA.16816.F32 R28, R36.reuse, R4, R28 ;  /* 0x00000004241c723c */ /* 0x040fe6000000181c */
[----:B------:R-:W-:Y:S01]  /*10830*/  FADD.FTZ R145, R143, R145 ;  /* 0x000000918f917221 */ /* 0x000fe20000010000 */
[----:B----4-:R-:W-:Y:S02]  /*10840*/  FFMA.FTZ R12, R156, R78, -R79 ;  /* 0x0000004e9c0c7223 */ /* 0x010fe4000001084f */
[----:B------:R3:W-:Y:S01]  /*10850*/  MUFU.EX2 R156, R13 ;  /* 0x0000000d009c7308 */ /* 0x0007e20000000800 */
[----:B------:R-:W-:Y:S01]  /*10860*/  FADD.FTZ R145, R147, R145 ;  /* 0x0000009193917221 */ /* 0x000fe20000010000 */
[----:B-1----:R-:W-:Y:S02]  /*10870*/  HMMA.16816.F32 R52, R36, R16, R52 ;  /* 0x000000102434723c */ /* 0x002fe40000001834 */
[----:B------:R-:W1:Y:S01]  /*10880*/  MUFU.EX2 R213, R213 ;  /* 0x000000d500d57308 */ /* 0x000e620000000800 */
[----:B-----5:R-:W-:Y:S01]  /*10890*/  F2FP.F16.F32.PACK_AB R17, R155, R146 ;  /* 0x000000929b11723e */ /* 0x020fe200000000ff */
[----:B------:R-:W-:-:S04]  /*108a0*/  FADD.FTZ R146, R146, R145 ;  /* 0x0000009192927221 */ /* 0x000fc80000010000 */
[----:B------:R-:W-:Y:S01]  /*108b0*/  FADD.FTZ R146, R155, R146 ;  /* 0x000000929b927221 */ /* 0x000fe20000010000 */
[C---:B------:R-:W-:Y:S03]  /*108c0*/  HMMA.16816.F32 R32, R36.reuse, R18, R32 ;  /* 0x000000122420723c */ /* 0x040fe60000001820 */
[----:B---3--:R-:W-:Y:S02]  /*108d0*/  FFMA.FTZ R13, R212, R78, -R79 ;  /* 0x0000004ed40d7223 */ /* 0x008fe4000001084f */
[----:B------:R3:W4:Y:S01]  /*108e0*/  MUFU.EX2 R212, R12 ;  /* 0x0000000c00d47308 */ /* 0x0007220000000800 */
[----:B-1----:R-:W-:Y:S02]  /*108f0*/  F2FP.F16.F32.PACK_AB R19, R213, R154 ;  /* 0x0000009ad513723e */ /* 0x002fe400000000ff */
[----:B------:R-:W-:Y:S01]  /*10900*/  HMMA.16816.F32 R24, R36, R6, R24 ;  /* 0x000000062418723c */ /* 0x000fe20000001818 */
[----:B------:R-:W-:Y:S02]  /*10910*/  LDSM.16.MT88.4 R4, [R40+0x6c00] ;  /* 0x006c00002804783b */ /* 0x000fe40000004200 */
[-C--:B------:R-:W-:Y:S01]  /*10920*/  FFMA.FTZ R36, R208, R78.reuse, -R47 ;  /* 0x0000004ed0247223 */ /* 0x080fe2000001082f */
[-CC-:B------:R-:W-:Y:S01]  /*10930*/  FFMA.FTZ R38, R194, R78.reuse, -R79.reuse ;  /* 0x0000004ec2267223 */ /* 0x180fe2000001084f */
[----:B------:R1:W-:Y:S01]  /*10940*/  MUFU.EX2 R208, R209 ;  /* 0x000000d100d07308 */ /* 0x0003e20000000800 */
[----:B------:R-:W-:Y:S01]  /*10950*/  FFMA.FTZ R37, R167, R78, -R79 ;  /* 0x0000004ea7257223 */ /* 0x000fe2000001084f */
[----:B------:R-:W-:-:S02]  /*10960*/  FADD.FTZ R154, R154, R146 ;  /* 0x000000929a9a7221 */ /* 0x000fc40000010000 */
        /* <DEDUP_REMOVED lines=14> */
[C---:B--2---:R-:W-:Y:S05]  /*10a50*/  HMMA.16816.F32 R28, R16.reuse, R20, R28 ;  /* 0x00000014101c723c */ /* 0x044fea000000181c */
[-C--:B------:R-:W-:Y:S01]  /*10a60*/  FFMA.FTZ R20, R205, R78.reuse, -R47 ;  /* 0x0000004ecd147223 */ /* 0x080fe2000001082f */
[-C--:B------:R-:W-:Y:S01]  /*10a70*/  FFMA.FTZ R21, R207, R78.reuse, -R79 ;  /* 0x0000004ecf157223 */ /* 0x080fe2000001084f */
[----:B------:R2:W3:Y:S04]  /*10a80*/  MUFU.EX2 R205, R36 ;  /* 0x0000002400cd7308 */ /* 0x0004e80000000800 */
[----:B------:R4:W5:Y:S01]  /*10a90*/  MUFU.EX2 R207, R20 ;  /* 0x0000001400cf7308 */ /* 0x0009620000000800 */
[----:B------:R-:W-:Y:S03]  /*10aa0*/  HMMA.16816.F32 R24, R16, R22, R24 ;  /* 0x000000161018723c */ /* 0x000fe60000001818 */
[-C--:B--2---:R-:W-:Y:S01]  /*10ab0*/  FFMA.FTZ R36, R198, R78.reuse, -R47 ;  /* 0x0000004ec6247223 */ /* 0x084fe2000001082f */
[----:B----4-:R-:W-:-:S02]  /*10ac0*/  FFMA.FTZ R20, R206, R78, -R79 ;  /* 0x0000004ece147223 */ /* 0x010fc4000001084f */
[----:B------:R2:W-:Y:S02]  /*10ad0*/  MUFU.EX2 R206, R21 ;  /* 0x0000001500ce7308 */ /* 0x0005e40000000800 */
[----:B-1----:R-:W-:Y:S03]  /*10ae0*/  HMMA.16816.F32 R52, R16, R12, R52 ;  /* 0x0000000c1034723c */ /* 0x002fe60000001834 */
[-CC-:B------:R-:W-:Y:S01]  /*10af0*/  FFMA.FTZ R13, R200, R78.reuse, -R47.reuse ;  /* 0x0000004ec80d7223 */ /* 0x180fe2000001082f */
[-C--:B------:R-:W-:Y:S01]  /*10b00*/  FFMA.FTZ R12, R199, R78.reuse, -R47 ;  /* 0x0000004ec70c7223 */ /* 0x080fe2000001082f */
[----:B------:R1:W-:Y:S01]  /*10b10*/  MUFU.EX2 R200, R201 ;  /* 0x000000c900c87308 */ /* 0x0003e20000000800 */
[----:B--2---:R-:W-:-:S03]  /*10b20*/  FFMA.FTZ R21, R204, R78, -R79 ;  /* 0x0000004ecc157223 */ /* 0x004fc6000001084f */
[----:B------:R2:W4:Y:S01]  /*10b30*/  MUFU.EX2 R204, R20 ;  /* 0x0000001400cc7308 */ /* 0x0005220000000800 */
[----:B------:R-:W-:Y:S03]  /*10b40*/  HMMA.16816.F32 R32, R16, R14, R32 ;  /* 0x0000000e1020723c */ /* 0x000fe60000001820 */
        /* <DEDUP_REMOVED lines=22> */
[C---:B------:R-:W-:Y:S03]  /*10cb0*/  HMMA.16816.F32 R28, R16.reuse, R4, R28 ;  /* 0x00000004101c723c */ /* 0x040fe6000000181c */
[-C--:B------:R-:W-:Y:S01]  /*10cc0*/  FFMA.FTZ R4, R195, R78.reuse, -R47 ;  /* 0x0000004ec3047223 */ /* 0x080fe2000001082f */
[-CC-:B------:R-:W-:Y:S01]  /*10cd0*/  FFMA.FTZ R5, R197, R78.reuse, -R79.reuse ;  /* 0x0000004ec5057223 */ /* 0x180fe2000001084f */
[----:B------:R2:W-:Y:S04]  /*10ce0*/  MUFU.EX2 R195, R36 ;  /* 0x0000002400c37308 */ /* 0x0005e80000000800 */
[----:B------:R-:W-:Y:S01]  /*10cf0*/  MUFU.EX2 R197, R4 ;  /* 0x0000000400c57308 */ /* 0x000fe20000000800 */
[----:B------:R-:W-:Y:S03]  /*10d00*/  HMMA.16816.F32 R24, R16, R6, R24 ;  /* 0x000000061018723c */ /* 0x000fe60000001818 */
[----:B--2---:R-:W-:-:S02]  /*10d10*/  FFMA.FTZ R36, R196, R78, -R79 ;  /* 0x0000004ec4247223 */ /* 0x004fc4000001084f */
[----:B------:R2:W3:Y:S04]  /*10d20*/  MUFU.EX2 R196, R5 ;  /* 0x0000000500c47308 */ /* 0x0004e80000000800 */
[----:B------:R4:W-:Y:S01]  /*10d30*/  MUFU.EX2 R194, R36 ;  /* 0x0000002400c27308 */ /* 0x0009e20000000800 */
[C---:B-1----:R-:W-:Y:S01]  /*10d40*/  HMMA.16816.F32 R52, R16.reuse, R20, R52 ;  /* 0x000000141034723c */ /* 0x042fe20000001834 */
[----:B--2---:R-:W1:Y:S02]  /*10d50*/  LDSM.16.MT88.4 R4, [R46+0x7000] ;  /* 0x007000002e04783b */ /* 0x004e640000004200 */
[-C--:B------:R-:W-:Y:S01]  /*10d60*/  FFMA.FTZ R20, R162, R78.reuse, -R47 ;  /* 0x0000004ea2147223 */ /* 0x080fe2000001082f */
[-C--:B------:R-:W-:Y:S01]  /*10d70*/  FFMA.FTZ R21, R161, R78.reuse, -R79 ;  /* 0x0000004ea1157223 */ /* 0x080fe2000001084f */
[----:B---3--:R-:W-:Y:S01]  /*10d80*/  FADD.FTZ R203, R196, R203 ;  /* 0x000000cbc4cb7221 */ /* 0x008fe20000010000 */
[-C--:B----4-:R-:W-:Y:S01]  /*10d90*/  FFMA.FTZ R36, R163, R78.reuse, -R47 ;  /* 0x0000004ea3247223 */ /* 0x090fe2000001082f */
[----:B------:R2:W-:Y:S01]  /*10da0*/  MUFU.EX2 R161, R20 ;  /* 0x0000001400a17308 */ /* 0x0005e20000000800 */
[----:B------:R-:W-:Y:S03]  /*10db0*/  HMMA.16816.F32 R32, R16, R22, R32 ;  /* 0x000000161020723c */ /* 0x000fe60000001820 */
        /* <DEDUP_REMOVED lines=21> */
[C---:B------:R-:W-:Y:S05]  /*10f10*/  HMMA.16816.F32 R28, R20.reuse, R12, R28 ;  /* 0x0000000c141c723c */ /* 0x040fea000000181c */
[----:B-----5:R-:W-:Y:S01]  /*10f20*/  F2FP.F16.F32.PACK_AB R12, R159, R160 ;  /* 0x000000a09f0c723e */ /* 0x020fe200000000ff */
[----:B------:R-:W-:Y:S01]  /*10f30*/  FADD.FTZ R194, R163, R194 ;  /* 0x000000c2a3c27221 */ /* 0x000fe20000010000 */
[----:B------:R-:W-:Y:S01]  /*10f40*/  F2FP.F16.F32.PACK_AB R13, R162, R197 ;  /* 0x000000c5a20d723e */ /* 0x000fe200000000ff */
[----:B------:R-:W-:Y:S01]  /*10f50*/  FADD.FTZ R199, R197, R199 ;  /* 0x000000c7c5c77221 */ /* 0x000fe20000010000 */
[----:B------:R-:W-:Y:S01]  /*10f60*/  FFMA.FTZ R195, R49, R78, -R47 ;  /* 0x0000004e31c37223 */ /* 0x000fe2000001082f */
[----:B------:R-:W-:Y:S01]  /*10f70*/  FADD.FTZ R194, R160, R194 ;  /* 0x000000c2a0c27221 */ /* 0x000fe20000010000 */
[----:B------:R-:W-:Y:S01]  /*10f80*/  MUFU.EX2 R196, R196 ;  /* 0x000000c400c47308 */ /* 0x000fe20000000800 */
[C---:B------:R-:W-:Y:S03]  /*10f90*/  HMMA.16816.F32 R24, R20.reuse, R14, R24 ;  /* 0x0000000e1418723c */ /* 0x040fe60000001818 */
[----:B------:R-:W-:Y:S01]  /*10fa0*/  F2FP.F16.F32.PACK_AB R14, R157, R158 ;  /* 0x0000009e9d0e723e */ /* 0x000fe200000000ff */
[----:B------:R-:W-:Y:S01]  /*10fb0*/  FADD.FTZ R162, R162, R199 ;  /* 0x000000c7a2a27221 */ /* 0x000fe20000010000 */
[----:B------:R-:W-:Y:S01]  /*10fc0*/  F2FP.F16.F32.PACK_AB R15, R201, R161 ;  /* 0x000000a1c90f723e */ /* 0x000fe200000000ff */
[----:B------:R-:W-:Y:S01]  /*10fd0*/  FADD.FTZ R159, R159, R194 ;  /* 0x000000c29f9f7221 */ /* 0x000fe20000010000 */
[----:B------:R-:W-:Y:S01]  /*10fe0*/  MUFU.EX2 R195, R195 ;  /* 0x000000c300c37308 */ /* 0x000fe20000000800 */
[----:B------:R-:W-:Y:S01]  /*10ff0*/  FADD.FTZ R162, R161, R162 ;  /* 0x000000a2a1a27221 */ /* 0x000fe20000010000 */
[----:B------:R-:W-:Y:S03]  /*11000*/  HMMA.16816.F32 R52, R20, R4, R52 ;  /* 0x000000041434723c */ /* 0x000fe60000001834 */
[----:B------:R-:W-:Y:S01]  /*11010*/  FADD.FTZ R159, R158, R159 ;  /* 0x0000009f9e9f7221 */ /* 0x000fe20000010000 */
[----:B------:R-:W-:-:S03]  /*11020*/  FADD.FTZ R201, R201, R162 ;  /* 0x000000a2c9c97221 */ /* 0x000fc60000010000 */
[----:B------:R-:W-:Y:S01]  /*11030*/  FADD.FTZ R157, R157, R159 ;  /* 0x0000009f9d9d7221 */ /* 0x000fe20000010000 */
[----:B------:R-:W-:Y:S01]  /*11040*/  HMMA.16816.F32 R32, R20, R6, R32 ;  /* 0x000000061420723c */ /* 0x000fe20000001820 */
[----:B------:R-:W2:Y:S02]  /*11050*/  LDSM.16.MT88.4 R4, [R40+0x7800] ;  /* 0x007800002804783b */ /* 0x000ea40000004200 */
[-CC-:B------:R-:W-:Y:S02]  /*11060*/  FFMA.FTZ R20, R141, R78.reuse, -R47.reuse ;  /* 0x0000004e8d147223 */ /* 0x180fe4000001082f */
[----:B------:R-:W3:Y:S03]  /*11070*/  MUFU.EX2 R141, R142 ;  /* 0x0000008e008d7308 */ /* 0x000ee60000000800 */
[C---:B----4-:R-:W-:Y:S05]  /*11080*/  HMMA.16816.F32 R28, R12.reuse, R36, R28 ;  /* 0x000000240c1c723c */ /* 0x050fea000000181c */
[-C--:B------:R-:W-:Y:S01]  /*11090*/  FFMA.FTZ R37, R134, R78.reuse, -R47 ;  /* 0x0000004e86257223 */ /* 0x080fe2000001082f */
[-CC-:B------:R-:W-:Y:S01]  /*110a0*/  FFMA.FTZ R134, R136, R78.reuse, -R79.reuse ;  /* 0x0000004e88867223 */ /* 0x180fe2000001084f */
[----:B------:R4:W5:Y:S04]  /*110b0*/  MUFU.EX2 R36, R20 ;  /* 0x0000001400247308 */ /* 0x0009680000000800 */
[----:B------:R-:W2:Y:S01]  /*110c0*/  MUFU.EX2 R37, R37 ;  /* 0x0000002500257308 */ /* 0x000ea20000000800 */
[C---:B------:R-:W-:Y:S03]  /*110d0*/  HMMA.16816.F32 R24, R12.reuse, R38, R24 ;  /* 0x000000260c18723c */ /* 0x040fe60000001818 */
[-C--:B------:R-:W-:Y:S01]  /*110e0*/  FFMA.FTZ R38, R129, R78.reuse, -R79 ;  /* 0x0000004e81267223 */ /* 0x080fe2000001084f */
[----:B---3--:R-:W-:Y:S01]  /*110f0*/  FADD.FTZ R201, R141, R201 ;  /* 0x000000c98dc97221 */ /* 0x008fe20000010000 */
[----:B------:R-:W-:Y:S04]  /*11100*/  MUFU.EX2 R134, R134 ;  /* 0x0000008600867308 */ /* 0x000fe80000000800 */
[----:B------:R-:W3:Y:S01]  /*11110*/  MUFU.EX2 R39, R135 ;  /* 0x0000008700277308 */ /* 0x000ee20000000800 */
[C---:B-1----:R-:W-:Y:S01]  /*11120*/  HMMA.16816.F32 R52, R12.reuse, R16, R52 ;  /* 0x000000100c34723c */ /* 0x042fe20000001834 */
[----:B----4-:R-:W1:Y:S02]  /*11130*/  LDSM.16.MT88.4 R20, [R46+0x7800] ;  /* 0x007800002e14783b */ /* 0x010e640000004200 */
[C---:B-----5:R-:W-:Y:S01]  /*11140*/  F2FP.F16.F32.PACK_AB R17, R36.reuse, R141 ;  /* 0x0000008d2411723e */ /* 0x060fe200000000ff */
[----:B------:R-:W-:Y:S01]  /*11150*/  MUFU.EX2 R129, R130 ;  /* 0x0000008200817308 */ /* 0x000fe20000000800 */
[----:B------:R-:W-:Y:S01]  /*11160*/  FADD.FTZ R201, R36, R201 ;  /* 0x000000c924c97221 */ /* 0x000fe20000010000 */
[----:B------:R-:W-:Y:S01]  /*11170*/  LDSM.16.MT88.4 R140, [R40+0x8c00] ;  /* 0x008c0000288c783b */ /* 0x000fe20000004200 */
[-CC-:B------:R-:W-:Y:S01]  /*11180*/  FFMA.FTZ R36, R50, R78.reuse, -R47.reuse ;  /* 0x0000004e32247223 */ /* 0x180fe2000001082f */
[----:B------:R-:W4:Y:S01]  /*11190*/  MUFU.EX2 R38, R38 ;  /* 0x0000002600267308 */ /* 0x000f220000000800 */
[----:B------:R-:W-:Y:S03]  /*111a0*/  HMMA.16816.F32 R32, R12, R18, R32 ;  /* 0x000000120c20723c */ /* 0x000fe60000001820 */
[-CC-:B------:R-:W-:Y:S01]  /*111b0*/  FFMA.FTZ R13, R121, R78.reuse, -R47.reuse ;  /* 0x0000004e790d7223 */ /* 0x180fe2000001082f */
[----:B------:R-:W-:Y:S01]  /*111c0*/  FFMA.FTZ R12, R120, R78, -R47 ;  /* 0x0000004e780c7223 */ /* 0x000fe2000001082f */
[----:B--2---:R-:W-:Y:S01]  /*111d0*/  F2FP.F16.F32.PACK_AB R19, R128, R37 ;  /* 0x000000258013723e */ /* 0x004fe200000000ff */
[----:B------:R-:W2:Y:S01]  /*111e0*/  MUFU.EX2 R121, R122 ;  /* 0x0000007a00797308 */ /* 0x000ea20000000800 */
[----:B---3--:R-:W-:Y:S01]  /*111f0*/  F2FP.F16.F32.PACK_AB R16, R39, R134 ;  /* 0x000000862710723e */ /* 0x008fe200000000ff */
[----:B------:R-:W-:Y:S01]  /*11200*/  FADD.FTZ R157, R134, R157 ;  /* 0x0000009d869d7221 */ /* 0x000fe20000010000 */
[----:B------:R-:W-:Y:S01]  /*11210*/  FADD.FTZ R37, R37, R201 ;  /* 0x000000c925257221 */ /* 0x000fe20000010000 */
[----:B------:R-:W3:Y:S01]  /*11220*/  MUFU.EX2 R120, R13 ;  /* 0x0000000d00787308 */ /* 0x000ee20000000800 */
[----:B------:R-:W-:Y:S01]  /*11230*/  LDSM.16.MT88.4 R132, [R46+0x8c00] ;  /* 0x008c00002e84783b */ /* 0x000fe20000004200 */
[----:B------:R-:W-:Y:S01]  /*11240*/  FADD.FTZ R157, R39, R157 ;  /* 0x0000009d279d7221 */ /* 0x000fe20000010000 */
[----:B------:R-:W-:Y:S01]  /*11250*/  FADD.FTZ R37, R128, R37 ;  /* 0x0000002580257221 */ /* 0x000fe20000010000 */
[----:B------:R5:W-:Y:S01]  /*11260*/  MUFU.EX2 R117, R12 ;  /* 0x0000000c00757308 */ /* 0x000be20000000800 */
[----:B----4-:R-:W-:Y:S01]  /*11270*/  F2FP.F16.F32.PACK_AB R18, R38, R129 ;  /* 0x000000812612723e */ /* 0x010fe200000000ff */
[----:B------:R-:W-:-:S02]  /*11280*/  FADD.FTZ R129, R129, R157 ;  /* 0x0000009d81817221 */ /* 0x000fc40000010000 */
[----:B------:R-:W-:Y:S02]  /*11290*/  MUFU.EX2 R36, R36 ;  /* 0x0000002400247308 */ /* 0x000fe40000000800 */
[----:B------:R-:W-:Y:S01]  /*112a0*/  FADD.FTZ R129, R38, R129 ;  /* 0x0000008126817221 */ /* 0x000fe20000010000 */
[----:B--2---:R-:W-:Y:S01]  /*112b0*/  FADD.FTZ R37, R121, R37 ;  /* 0x0000002579257221 */ /* 0x004fe20000010000 */
[C---:B------:R-:W-:Y:S05]  /*112c0*/  HMMA.16816.F32 R28, R16.reuse, R4, R28 ;  /* 0x00000004101c723c */ /* 0x040fea000000181c */
[-CC-:B------:R-:W-:Y:S01]  /*112d0*/  FFMA.FTZ R4, R108, R78.reuse, -R79.reuse ;  /* 0x0000004e6c047223 */ /* 0x180fe2000001084f */
[-CC-:B------:R-:W-:Y:S01]  /*112e0*/  FFMA.FTZ R5, R107, R78.reuse, -R79.reuse ;  /* 0x0000004e6b057223 */ /* 0x180fe2000001084f */
[----:B------:R-:W2:Y:S01]  /*112f0*/  MUFU.EX2 R108, R118 ;  /* 0x00000076006c7308 */ /* 0x000ea20000000800 */
[-C--:B------:R-:W-:Y:S01]  /*11300*/  FFMA.FTZ R38, R68, R78.reuse, -R79 ;  /* 0x0000004e44267223 */ /* 0x080fe2000001084f */
[----:B-----5:R-:W4:Y:S02]  /*11310*/  LDSM.16.MT88.4 R12, [R40+0x7c00] ;  /* 0x007c0000280c783b */ /* 0x020f240000004200 */
[----:B------:R5:W-:Y:S01]  /*11320*/  MUFU.EX2 R107, R4 ;  /* 0x00000004006b7308 */ /* 0x000be20000000800 */
[C---:B------:R-:W-:Y:S03]  /*11330*/  HMMA.16816.F32 R24, R16.reuse, R6, R24 ;  /* 0x000000061018723c */ /* 0x040fe60000001818 */
[----:B------:R-:W-:Y:S05]  /*11340*/  MUFU.EX2 R38, R38 ;  /* 0x0000002600267308 */ /* 0x000fea0000000800 */
[C---:B-1----:R-:W-:Y:S03]  /*11350*/  HMMA.16816.F32 R52, R16.reuse, R20, R52 ;  /* 0x000000141034723c */ /* 0x042fe60000001834 */
[-C--:B------:R-:W-:Y:S01]  /*11360*/  FFMA.FTZ R20, R92, R78.reuse, -R47 ;  /* 0x0000004e5c147223 */ /* 0x080fe2000001082f */
[----:B---3--:R-:W-:Y:S01]  /*11370*/  F2FP.F16.F32.PACK_AB R21, R120, R121 ;  /* 0x000000797815723e */ /* 0x008fe200000000ff */
[----:B------:R1:W3:Y:S01]  /*11380*/  MUFU.EX2 R92, R93 ;  /* 0x0000005d005c7308 */ /* 0x0002e20000000800 */
[----:B--2---:R-:W-:Y:S01]  /*11390*/  FADD.FTZ R129, R108, R129 ;  /* 0x000000816c817221 */ /* 0x004fe20000010000 */
[-C--:B-----5:R-:W-:Y:S01]  /*113a0*/  FFMA.FTZ R4, R101, R78.reuse, -R79 ;  /* 0x0000004e65047223 */ /* 0x0a0fe2000001084f */
[----:B------:R-:W-:Y:S01]  /*113b0*/  FADD.FTZ R120, R120, R37 ;  /* 0x0000002578787221 */ /* 0x000fe20000010000 */
[----:B------:R-:W-:Y:S01]  /*113c0*/  MUFU.EX2 R101, R5 ;  /* 0x0000000500657308 */ /* 0x000fe20000000800 */
[----:B------:R-:W-:Y:S03]  /*113d0*/  HMMA.16816.F32 R32, R16, R22, R32 ;  /* 0x000000161020723c */ /* 0x000fe60000001820 */
        /* <DEDUP_REMOVED lines=16> */
[----:B----4-:R-:W-:Y:S05]  /*114e0*/  HMMA.16816.F32 R28, R20, R12, R28 ;  /* 0x0000000c141c723c */ /* 0x010fea000000181c */
[-CC-:B------:R-:W-:Y:S01]  /*114f0*/  FFMA.FTZ R12, R81, R78.reuse, -R79.reuse ;  /* 0x0000004e510c7223 */ /* 0x180fe2000001084f */
[----:B------:R-:W-:Y:S01]  /*11500*/  FFMA.FTZ R13, R80, R78, -R79 ;  /* 0x0000004e500d7223 */ /* 0x000fe2000001084f */
[----:B------:R-:W1:Y:S01]  /*11510*/  MUFU.EX2 R81, R84 ;  /* 0x0000005400517308 */ /* 0x000e620000000800 */
[----:B------:R-:W-:-:S03]  /*11520*/  FADD.FTZ R107, R100, R107 ;  /* 0x0000006b646b7221 */ /* 0x000fc60000010000 */
[----:B------:R3:W-:Y:S01]  /*11530*/  MUFU.EX2 R80, R12 ;  /* 0x0000000c00507308 */ /* 0x0007e20000000800 */
[C---:B------:R-:W-:Y:S03]  /*11540*/  HMMA.16816.F32 R24, R20.reuse, R14, R24 ;  /* 0x0000000e1418723c */ /* 0x040fe60000001818 */
[----:B---3--:R-:W-:Y:S02]  /*11550*/  FFMA.FTZ R12, R65, R78, -R47 ;  /* 0x0000004e410c7223 */ /* 0x008fe4000001082f */
[----:B------:R-:W3:Y:S03]  /*11560*/  MUFU.EX2 R65, R13 ;  /* 0x0000000d00417308 */ /* 0x000ee60000000800 */
[C---:B--2---:R-:W-:Y:S03]  /*11570*/  HMMA.16816.F32 R52, R20.reuse, R4, R52 ;  /* 0x000000041434723c */ /* 0x044fe60000001834 */
[----:B-1----:R-:W-:Y:S01]  /*11580*/  F2FP.F16.F32.PACK_AB R4, R81, R82 ;  /* 0x000000525104723e */ /* 0x002fe200000000ff */
[----:B------:R1:W2:Y:S01]  /*11590*/  MUFU.EX2 R83, R12 ;  /* 0x0000000c00537308 */ /* 0x0002a20000000800 */
[C---:B------:R-:W-:Y:S01]  /*115a0*/  F2FP.F16.F32.PACK_AB R5, R91.reuse, R92 ;  /* 0x0000005c5b05723e */ /* 0x040fe200000000ff */
[----:B------:R-:W-:Y:S01]  /*115b0*/  FADD.FTZ R82, R82, R107 ;  /* 0x0000006b52527221 */ /* 0x000fe20000010000 */
[----:B------:R-:W-:Y:S01]  /*115c0*/  FADD.FTZ R91, R91, R120 ;  /* 0x000000785b5b7221 */ /* 0x000fe20000010000 */
[----:B------:R-:W-:Y:S03]  /*115d0*/  HMMA.16816.F32 R32, R20, R6, R32 ;  /* 0x000000061420723c */ /* 0x000fe60000001820 */
[-CC-:B------:R-:W-:Y:S01]  /*115e0*/  FFMA.FTZ R22, R64, R78.reuse, -R47.reuse ;  /* 0x0000004e40167223 */ /* 0x180fe2000001082f */
[-CC-:B------:R-:W-:Y:S01]  /*115f0*/  FFMA.FTZ R21, R63, R78.reuse, -R47.reuse ;  /* 0x0000004e3f157223 */ /* 0x180fe2000001082f */
[----:B------:R-:W-:Y:S01]  /*11600*/  FFMA.FTZ R20, R62, R78, -R47 ;  /* 0x0000004e3e147223 */ /* 0x000fe2000001082f */
        /* <DEDUP_REMOVED lines=11> */
[----:B------:R-:W-:Y:S05]  /*116c0*/  HMMA.16816.F32 R28, R4, R16, R28 ;  /* 0x00000010041c723c */ /* 0x000fea000000181c */
[----:B------:R-:W-:Y:S01]  /*116d0*/  FADD.FTZ R80, R80, R82 ;  /* 0x0000005250507221 */ /* 0x000fe20000010000 */
[----:B------:R-:W-:Y:S01]  /*116e0*/  FADD.FTZ R83, R83, R91 ;  /* 0x0000005b53537221 */ /* 0x000fe20000010000 */
[----:B------:R-:W-:Y:S02]  /*116f0*/  MUFU.EX2 R20, R20 ;  /* 0x0000001400147308 */ /* 0x000fe40000000800 */
[----:B------:R-:W-:-:S02]  /*11700*/  FADD.FTZ R80, R65, R80 ;  /* 0x0000005041507221 */ /* 0x000fc40000010000 */
[----:B------:R-:W3:Y:S01]  /*11710*/  MUFU.EX2 R23, R23 ;  /* 0x0000001700177308 */ /* 0x000ee20000000800 */
[----:B------:R-:W-:Y:S01]  /*11720*/  HMMA.16816.F32 R24, R4, R18, R24 ;  /* 0x000000120418723c */ /* 0x000fe20000001818 */
[----:B------:R-:W4:Y:S02]  /*11730*/  LDSM.16.MT88.4 R16, [R40+0x8400] ;  /* 0x008400002810783b */ /* 0x000f240000004200 */
[----:B--2---:R-:W-:Y:S01]  /*11740*/  FADD.FTZ R83, R22, R83 ;  /* 0x0000005316537221 */ /* 0x004fe20000010000 */
[----:B------:R-:W2:Y:S04]  /*11750*/  MUFU.EX2 R63, R63 ;  /* 0x0000003f003f7308 */ /* 0x000ea80000000800 */
[----:B------:R-:W-:Y:S04]  /*11760*/  MUFU.EX2 R62, R62 ;  /* 0x0000003e003e7308 */ /* 0x000fe80000000800 */
[----:B------:R5:W2:Y:S01]  /*11770*/  MUFU.EX2 R61, R74 ;  /* 0x0000004a003d7308 */ /* 0x000aa20000000800 */
[----:B---3--:R-:W-:-:S03]  /*11780*/  FADD.FTZ R80, R23, R80 ;  /* 0x0000005017507221 */ /* 0x008fc60000010000 */
[----:B------:R-:W3:Y:S01]  /*11790*/  MUFU.EX2 R64, R64 ;  /* 0x0000004000407308 */ /* 0x000ee20000000800 */
[C---:B-1----:R-:W-:Y:S03]  /*117a0*/  HMMA.16816.F32 R52, R4.reuse, R12, R52 ;  /* 0x0000000c0434723c */ /* 0x042fe60000001834 */
[----:B-----5:R-:W-:Y:S02]  /*117b0*/  FFMA.FTZ R74, R72, R78, -R79 ;  /* 0x0000004e484a7223 */ /* 0x020fe4000001084f */
[----:B------:R1:W5:Y:S03]  /*117c0*/  MUFU.EX2 R72, R73 ;  /* 0x0000004900487308 */ /* 0x0003660000000800 */
[----:B------:R-:W-:Y:S01]  /*117d0*/  HMMA.16816.F32 R32, R4, R14, R32 ;  /* 0x0000000e0420723c */ /* 0x000fe20000001820 */
[----:B------:R-:W5:Y:S02]  /*117e0*/  LDSM.16.MT88.4 R12, [R46+0x8400] ;  /* 0x008400002e0c783b */ /* 0x000f640000004200 */
[C---:B--2---:R-:W-:Y:S01]  /*117f0*/  F2FP.F16.F32.PACK_AB R4, R63.reuse, R23 ;  /* 0x000000173f04723e */ /* 0x044fe200000000ff */
[----:B------:R-:W-:Y:S01]  /*11800*/  FADD.FTZ R63, R63, R80 ;  /* 0x000000503f3f7221 */ /* 0x000fe20000010000 */
[C---:B------:R-:W-:Y:S01]  /*11810*/  F2FP.F16.F32.PACK_AB R5, R21.reuse, R22 ;  /* 0x000000161505723e */ /* 0x040fe200000000ff */
[----:B------:R-:W-:Y:S01]  /*11820*/  FADD.FTZ R21, R21, R83 ;  /* 0x0000005315157221 */ /* 0x000fe20000010000 */
[----:B------:R-:W-:Y:S01]  /*11830*/  F2FP.F16.F32.PACK_AB R6, R61, R62 ;  /* 0x0000003e3d06723e */ /* 0x000fe200000000ff */
[----:B------:R-:W-:Y:S01]  /*11840*/  FADD.FTZ R63, R62, R63 ;  /* 0x0000003f3e3f7221 */ /* 0x000fe20000010000 */
[----:B---3--:R-:W-:Y:S01]  /*11850*/  F2FP.F16.F32.PACK_AB R7, R64, R20 ;  /* 0x000000144007723e */ /* 0x008fe200000000ff */
[----:B-1----:R-:W-:Y:S01]  /*11860*/  FFMA.FTZ R73, R71, R78, -R79 ;  /* 0x0000004e47497223 */ /* 0x002fe2000001084f */
[----:B------:R-:W-:Y:S01]  /*11870*/  FADD.FTZ R21, R20, R21 ;  /* 0x0000001514157221 */ /* 0x000fe20000010000 */
[----:B------:R1:W-:Y:S01]  /*11880*/  MUFU.EX2 R71, R74 ;  /* 0x0000004a00477308 */ /* 0x0003e20000000800 */
[----:B------:R-:W-:-:S02]  /*11890*/  FADD.FTZ R61, R61, R63 ;  /* 0x0000003f3d3d7221 */ /* 0x000fc40000010000 */
[----:B------:R-:W-:Y:S01]  /*118a0*/  FADD.FTZ R64, R64, R21 ;  /* 0x0000001540407221 */ /* 0x000fe20000010000 */
[C---:B----4-:R-:W-:Y:S03]  /*118b0*/  HMMA.16816.F32 R28, R4.reuse, R16, R28 ;  /* 0x00000010041c723c */ /* 0x050fe6000000181c */
[-C--:B------:R-:W-:Y:S01]  /*118c0*/  FFMA.FTZ R16, R59, R78.reuse, -R47 ;  /* 0x0000004e3b107223 */ /* 0x080fe2000001082f */
[----:B-----5:R-:W-:Y:S01]  /*118d0*/  FADD.FTZ R61, R72, R61 ;  /* 0x0000003d483d7221 */ /* 0x020fe20000010000 */
[----:B------:R-:W2:Y:S04]  /*118e0*/  MUFU.EX2 R59, R60 ;  /* 0x0000003c003b7308 */ /* 0x000ea80000000800 */
[----:B------:R3:W4:Y:S01]  /*118f0*/  MUFU.EX2 R60, R16 ;  /* 0x00000010003c7308 */ /* 0x0007220000000800 */
[----:B------:R-:W-:Y:S03]  /*11900*/  HMMA.16816.F32 R24, R4, R18, R24 ;  /* 0x000000120418723c */ /* 0x000fe60000001818 */
[----:B-1----:R-:W-:-:S02]  /*11910*/  FFMA.FTZ R74, R70, R78, -R79 ;  /* 0x0000004e464a7223 */ /* 0x002fc4000001084f */
[----:B------:R1:W5:Y:S01]  /*11920*/  MUFU.EX2 R70, R73 ;  /* 0x0000004900467308 */ /* 0x0003620000000800 */
[----:B--2---:R-:W-:Y:S01]  /*11930*/  FADD.FTZ R64, R59, R64 ;  /* 0x000000403b407221 */ /* 0x004fe20000010000 */
[----:B---3--:R-:W2:Y:S01]  /*11940*/  LDSM.16.MT88.4 R16, [R40+0x8800] ;  /* 0x008800002810783b */ /* 0x008ea20000004200 */
[C---:B------:R-:W-:Y:S03]  /*11950*/  HMMA.16816.F32 R52, R4.reuse, R12, R52 ;  /* 0x0000000c0434723c */ /* 0x040fe60000001834 */
        /* <DEDUP_REMOVED lines=8> */
[----:B------:R-:W4:Y:S02]  /*119e0*/  LDSM.16.MT88.4 R4, [R46+0x8800] ;  /* 0x008800002e04783b */ /* 0x000f240000004200 */
        /* <DEDUP_REMOVED lines=8> */
[----:B--2---:R-:W-:Y:S05]  /*11a70*/  HMMA.16816.F32 R28, R12, R16, R28 ;  /* 0x000000100c1c723c */ /* 0x004fea000000181c */
[-CC-:B------:R-:W-:Y:S01]  /*11a80*/  FFMA.FTZ R16, R56, R78.reuse, -R47.reuse ;  /* 0x0000004e38107223 */ /* 0x180fe2000001082f */
[----:B------:R-:W-:-:S05]  /*11a90*/  FFMA.FTZ R17, R51, R78, -R47 ;  /* 0x0000004e33117223 */ /* 0x000fca000001082f */
[----:B------:R-:W1:Y:S01]  /*11aa0*/  MUFU.EX2 R16, R16 ;  /* 0x0000001000107308 */ /* 0x000e620000000800 */
[C---:B------:R-:W-:Y:S03]  /*11ab0*/  HMMA.16816.F32 R24, R12.reuse, R18, R24 ;  /* 0x000000120c18723c */ /* 0x040fe60000001818 */
[----:B------:R-:W2:Y:S04]  /*11ac0*/  MUFU.EX2 R17, R17 ;  /* 0x0000001100117308 */ /* 0x000ea80000000800 */
[----:B------:R-:W3:Y:S01]  /*11ad0*/  MUFU.EX2 R18, R67 ;  /* 0x0000004300127308 */ /* 0x000ee20000000800 */
[----:B----4-:R-:W-:Y:S03]  /*11ae0*/  HMMA.16816.F32 R52, R12, R4, R52 ;  /* 0x000000040c34723c */ /* 0x010fe60000001834 */
[----:B------:R-:W-:Y:S01]  /*11af0*/  F2FP.F16.F32.PACK_AB R4, R38, R37 ;  /* 0x000000252604723e */ /* 0x000fe200000000ff */
[----:B-1----:R-:W-:-:S04]  /*11b00*/  FADD.FTZ R73, R16, R73 ;  /* 0x0000004910497221 */ /* 0x002fc80000010000 */
[----:B------:R-:W-:Y:S03]  /*11b10*/  HMMA.16816.F32 R32, R12, R6, R32 ;  /* 0x000000060c20723c */ /* 0x000fe60000001820 */
        /* <DEDUP_REMOVED lines=15> */
[----:B------:R-:W-:-:S04]  /*11c10*/  DEPBAR.LE SB0, 0x0 ;  /* 0x000080000000791a */ /* 0x000fc80000000000 */
[----:B------:R-:W-:Y:S01]  /*11c20*/  ISETP.NE.AND.EX P1, PT, R189, RZ, PT, P1 ;  /* 0x000000ffbd00720c */ /* 0x000fe20003f25310 */
[----:B------:R-:W-:Y:S05]  /*11c30*/  WARPSYNC.ALL ;  /* 0x0000000000007948 */ /* 0x000fea0003800000 */
[----:B------:R-:W-:Y:S01]  /*11c40*/  BSSY.RECONVERGENT B0, `(.L_x_2046) ;  /* 0x000004c000007945 */ /* 0x000fe20003800200 */
[----:B------:R-:W-:Y:S01]  /*11c50*/  VIADD R3, R44, 0xfffffffe ;  /* 0xfffffffe2c037836 */ /* 0x000fe20000000000 */
        /* <DEDUP_REMOVED lines=66> */
.L_x_2047:
        /* <DEDUP_REMOVED lines=8> */
.L_x_2048:
[----:B------:R-:W-:Y:S05]  /*12100*/  BSYNC.RECONVERGENT B0 ;  /* 0x0000000000007941 */ /* 0x000fea0003800200 */
.L_x_2046:
[----:B------:R-:W-:Y:S02]  /*12110*/  SHF.L.U32 R4, R170, 0x6, RZ ;  /* 0x00000006aa047819 */ /* 0x000fe400000006ff */
[----:B------:R-:W-:Y:S02]  /*12120*/  ISETP.GE.AND P0, PT, R10, R182, PT ;  /* 0x000000b60a00720c */ /* 0x000fe40003f06270 */
[----:B------:R-:W-:Y:S02]  /*12130*/  IADD3 R6, P2, PT, R4, R177, RZ ;  /* 0x000000b104067210 */ /* 0x000fe40007f5e0ff */
[----:B------:R-:W-:Y:S02]  /*12140*/  SHF.L.U64.HI R5, R170, 0x6, R171 ;  /* 0x00000006aa057819 */ /* 0x000fe400000102ab */
[----:B------:R-:W-:Y:S02]  /*12150*/  IADD3 R16, P3, PT, R6, R4, RZ ;  /* 0x0000000406107210 */ /* 0x000fe40007f7e0ff */
[----:B------:R-:W-:-:S02]  /*12160*/  IADD3.X R7, PT, PT, R5, R176, RZ, P2, !PT ;  /* 0x000000b005077210 */ /* 0x000fc400017fe4ff */
[----:B------:R-:W-:Y:S02]  /*12170*/  IADD3 R14, P2, PT, R16, R4, RZ ;  /* 0x00000004100e7210 */ /* 0x000fe40007f5e0ff */
[----:B------:R-:W-:Y:S02]  /*12180*/  IADD3.X R17, PT, PT, R7, R5, RZ, P3, !PT ;  /* 0x0000000507117210 */ /* 0x000fe40001ffe4ff */
[----:B------:R-:W-:Y:S02]  /*12190*/  @!P0 MOV R10, R177 ;  /* 0x000000b1000a8202 */ /* 0x000fe40000000f00 */
[----:B------:R-:W-:Y:S02]  /*121a0*/  @!P0 MOV R11, R176 ;  /* 0x000000b0000b8202 */ /* 0x000fe40000000f00 */
[-C--:B------:R-:W-:Y:S02]  /*121b0*/  IADD3 R12, P3, PT, R14, R4.reuse, RZ ;  /* 0x000000040e0c7210 */ /* 0x080fe40007f7e0ff */
[-C--:B------:R-:W-:Y:S01]  /*121c0*/  IADD3.X R15, PT, PT, R17, R5.reuse, RZ, P2, !PT ;  /* 0x00000005110f7210 */ /* 0x080fe200017fe4ff */
[----:B------:R-:W-:Y:S01]  /*121d0*/  @!PT LDS RZ, [RZ] ;  /* 0x00000000fffff984 */ /* 0x000fe20000000800 */
[----:B------:R-:W-:Y:S01]  /*121e0*/  @!PT LDS RZ, [RZ] ;  /* 0x00000000fffff984 */ /* 0x000fe20000000800 */
[----:B------:R-:W-:Y:S01]  /*121f0*/  @!PT LDS RZ, [RZ] ;  /* 0x00000000fffff984 */ /* 0x000fe20000000800 */
[----:B------:R1:W-:Y:S03]  /*12200*/  @!P0 LDGSTS.E.BYPASS.LTC128B.128 [R45+0x5000], desc[UR4][R10.64] ;  /* 0x050000000a2d8fae */ /* 0x0003e6000b981a04 */
[----:B------:R-:W-:Y:S01]  /*12210*/  IADD3.X R13, PT, PT, R15, R5, RZ, P3, !PT ;  /* 0x000000050f0d7210 */ /* 0x000fe20001ffe4ff */
        /* <DEDUP_REMOVED lines=16> */
[----:B------:R-:W-:Y:S01]  /*12320*/  @P0 STS.128 [R45+0x6800], RZ ;  /* 0x006800ff2d000388 */ /* 0x000fe20000000c00 */
[----:B------:R-:W-:-:S03]  /*12330*/  IADD3.X R11, PT, PT, R13, R5, RZ, P2, !PT ;  /* 0x000000050d0b7210 */ /* 0x000fc600017fe4ff */
[----:B------:R-:W-:Y:S01]  /*12340*/  @!PT LDS RZ, [RZ] ;  /* 0x00000000fffff984 */ /* 0x000fe20000000800 */
[----:B------:R-:W-:Y:S01]  /*12350*/  @!PT LDS RZ, [RZ] ;  /* 0x00000000fffff984 */ /* 0x000fe20000000800 */
[----:B------:R-:W-:Y:S01]  /*12360*/  @!PT LDS RZ, [RZ] ;  /* 0x00000000fffff984 */ /* 0x000fe20000000800 */
[----:B------:R1:W-:Y:S01]  /*12370*/  @!P0 LDGSTS.E.BYPASS.LTC128B.128 [R45+0x7000], desc[UR4][R12.64] ;  /* 0x070000000c2d8fae */ /* 0x0003e2000b981a04 */
[----:B--2---:R-:W-:-:S03]  /*12380*/  IADD3 R6, P3, PT, R10, R4, RZ ;  /* 0x000000040a067210 */ /* 0x004fc60007f7e0ff */
[----:B------:R-:W-:Y:S01]  /*12390*/  @P0 STS.128 [R45+0x7000], RZ ;  /* 0x007000ff2d000388 */ /* 0x000fe20000000c00 */
[----:B------:R-:W-:-:S03]  /*123a0*/  @!P0 IADD3 R4, P2, PT, R6, R4, RZ ;  /* 0x0000000406048210 */ /* 0x000fc60007f5e0ff */
[----:B------:R-:W-:Y:S01]  /*123b0*/  @!PT LDS RZ, [RZ] ;  /* 0x00000000fffff984 */ /* 0x000fe20000000800 */
[----:B------:R-:W-:Y:S01]  /*123c0*/  @!PT LDS RZ, [RZ] ;  /* 0x00000000fffff984 */ /* 0x000fe20000000800 */
[----:B------:R-:W-:Y:S01]  /*123d0*/  @!PT LDS RZ, [RZ] ;  /* 0x00000000fffff984 */ /* 0x000fe20000000800 */
[----:B------:R-:W-:Y:S01]  /*123e0*/  @!P0 LDGSTS.E.BYPASS.LTC128B.128 [R45+0x7800], desc[UR4][R10.64] ;  /* 0x078000000a2d8fae */ /* 0x000fe2000b981a04 */
[----:B------:R-:W-:-:S03]  /*123f0*/  IADD3.X R7, PT, PT, R11, R5, RZ, P3, !PT ;  /* 0x000000050b077210 */ /* 0x000fc60001ffe4ff */
[----:B------:R-:W-:Y:S01]  /*12400*/  @P0 STS.128 [R45+0x7800], RZ ;  /* 0x007800ff2d000388 */ /* 0x000fe20000000c00 */
[----:B------:R-:W-:-:S03]  /*12410*/  @!P0 IADD3.X R5, PT, PT, R7, R5, RZ, P2, !PT ;  /* 0x0000000507058210 */ /* 0x000fc600017fe4ff */
        /* <DEDUP_REMOVED lines=10> */
[----:B---3--:R-:W-:Y:S04]  /*124c0*/  LDSM.16.M88.4 R16, [R41+0x1000] ;  /* 0x001000002910783b */ /* 0x008fe80000000200 */
[----:B------:R-:W3:Y:S01]  /*124d0*/  LD.E R10, desc[UR4][R148.64+0x18c] ;  /* 0x00018c04940a7980 */ /* 0x000ee2000c101900 */
[----:B------:R-:W-:Y:S01]  /*124e0*/  ISETP.GT.AND P2, PT, R3, R173, PT ;  /* 0x000000ad0300720c */ /* 0x000fe20003f44270 */
[----:B------:R-:W-:Y:S02]  /*124f0*/  BSSY.RECONVERGENT B1, `(.L_x_2049) ;  /* 0x00001f1000017945 */ /* 0x000fe40003800200 */
[----:B------:R-:W-:Y:S04]  /*12500*/  LDSM.16.M88.4 R24, [R42] ;  /* 0x000000002a18783b */ /* 0x000fe80000000200 */
[----:B------:R-:W-:Y:S04]  /*12510*/  LDSM.16.M88.4 R32, [R9+0x1000] ;  /* 0x001000000920783b */ /* 0x000fe80000000200 */
[----:B-1----:R-:W-:Y:S04]  /*12520*/  LDSM.16.M88.4 R12, [R41+0x1400] ;  /* 0x00140000290c783b */ /* 0x002fe80000000200 */
[----:B--2---:R-:W1:Y:S04]  /*12530*/  LDSM.16.M88.4 R4, [R43] ;  /* 0x000000002b04783b */ /* 0x004e680000000200 */
[----:B------:R-:W2:Y:S04]  /*12540*/  LDSM.16.M88.4 R28, [R9+0x1400] ;  /* 0x00140000091c783b */ /* 0x000ea80000000200 */
[----:B------:R-:W4:Y:S04]  /*12550*/  LDSM.16.M88.4 R36, [R41+0x1800] ;  /* 0x001800002924783b */ /* 0x000f280000000200 */
[----:B------:R-:W0:Y:S01]  /*12560*/  LDGDEPBAR ;  /* 0x00000000000079af */ /* 0x000e220000000000 */
[C---:B-1----:R-:W-:Y:S08]  /*12570*/  HMMA.16816.F32 R20, R4.reuse, R16, RZ ;  /* 0x000000100414723c */ /* 0x042ff000000018ff */
[----:B------:R-:W-:-:S12]  /*12580*/  HMMA.16816.F32 R16, R4, R18, RZ ;  /* 0x000000120410723c */ /* 0x000fd800000018ff */
[C---:B------:R-:W-:Y:S08]  /*12590*/  HMMA.16816.F32 R20, R24.reuse, R32, R20 ;  /* 0x000000201814723c */ /* 0x040ff00000001814 */
[----:B------:R-:W-:Y:S08]  /*125a0*/  HMMA.16816.F32 R16, R24, R34, R16 ;  /* 0x000000221810723c */ /* 0x000ff00000001810 */
[C---:B------:R-:W-:Y:S08]  /*125b0*/  HMMA.16816.F32 R32, R4.reuse, R12, RZ ;  /* 0x0000000c0420723c */ /* 0x040ff000000018ff */
[----:B------:R-:W-:-:S12]  /*125c0*/  HMMA.16816.F32 R12, R4, R14, RZ ;  /* 0x0000000e040c723c */ /* 0x000fd800000018ff */
[C---:B--2---:R-:W-:Y:S08]  /*125d0*/  HMMA.16816.F32 R32, R24.reuse, R28, R32 ;  /* 0x0000001c1820723c */ /* 0x044ff00000001820 */
[----:B------:R-:W-:Y:S01]  /*125e0*/  HMMA.16816.F32 R12, R24, R30, R12 ;  /* 0x0000001e180c723c */ /* 0x000fe2000000180c */
[----:B------:R-:W-:Y:S02]  /*125f0*/  LDSM.16.M88.4 R28, [R41+0x1c00] ;  /* 0x001c0000291c783b */ /* 0x000fe40000000200 */
        /* <DEDUP_REMOVED lines=13> */
[----:B------:R-:W-:-:S03]  /*126d0*/  FMUL.FTZ R11, R19, R10 ;  /* 0x0000000a130b7220 */ /* 0x000fc60000410000 */
[-C--:B------:R-:W-:Y:S01]  /*126e0*/  FMUL.FTZ R12, R12, R10.reuse ;  /* 0x0000000a0c0c7220 */ /* 0x080fe20000410000 */
[-C--:B------:R-:W-:Y:S01]  /*126f0*/  FMUL.FTZ R13, R13, R10.reuse ;  /* 0x0000000a0d0d7220 */ /* 0x080fe20000410000 */
[-C--:B------:R-:W-:Y:S01]  /*12700*/  FMUL.FTZ R14, R14, R10.reuse ;  /* 0x0000000a0e0e7220 */ /* 0x080fe20000410000 */
[-C--:B------:R-:W-:Y:S01]  /*12710*/  FMUL.FTZ R15, R15, R10.reuse ;  /* 0x0000000a0f0f7220 */ /* 0x080fe20000410000 */
[----:B------:R-:W3:Y:S08]  /*12720*/  MUFU.TANH R49, R22 ;  /* 0x0000001600317308 */ /* 0x000ef00000002400 */
[----:B------:R5:W1:Y:S08]  /*12730*/  MUFU.TANH R47, R23 ;  /* 0x00000017002f7308 */ /* 0x000a700000002400 */
[----:B------:R-:W1:Y:S08]  /*12740*/  MUFU.TANH R46, R16 ;  /* 0x00000010002e7308 */ /* 0x000e700000002400 */
[----:B------:R-:W1:Y:S01]  /*12750*/  MUFU.TANH R43, R17 ;  /* 0x00000011002b7308 */ /* 0x000e620000002400 */
[----:B-----5:R-:W5:Y:S07]  /*12760*/  LDSM.16.M88.4 R20, [R9+0x1800] ;  /* 0x001800000914783b */ /* 0x020f6e0000000200 */
        /* <DEDUP_REMOVED lines=9> */
[----:B------:R-:W-:Y:S01]  /*12800*/  HMMA.16816.F32 R36, R24, R22, R36 ;  /* 0x000000161824723c */ /* 0x000fe20000001824 */
[----:B------:R-:W-:Y:S02]  /*12810*/  LDSM.16.M88.4 R20, [R41+0x2000] ;  /* 0x002000002914783b */ /* 0x000fe40000000200 */
[----:B------:R-:W1:Y:S02]  /*12820*/  MUFU.TANH R57, R13 ;  /* 0x0000000d00397308 */ /* 0x000e640000002400 */
[----:B--2---:R-:W2:Y:S06]  /*12830*/  LDSM.16.M88.4 R32, [R9+0x1c00] ;  /* 0x001c00000920783b */ /* 0x004eac0000000200 */
        /* <DEDUP_REMOVED lines=112> */
[----:B----4-:R-:W4:Y:S02]  /*12f40*/  LDSM.16.M88.4 R20, [R9+0x3000] ;  /* 0x003000000914783b */ /* 0x010f240000000200 */
        /* <DEDUP_REMOVED lines=12> */
[C---:B----4-:R-:W-:Y:S07]  /*13010*/  HMMA.16816.F32 R16, R24.reuse, R20, R16 ;  /* 0x000000141810723c */ /* 0x050fee0000001810 */
        /* <DEDUP_REMOVED lines=22> */
[C---:B----4-:R-:W-:Y:S03]  /*13180*/  HMMA.16816.F32 R12, R24.reuse, R32, R12 ;  /* 0x00000020180c723c */ /* 0x050fe6000000180c */
[----:B------:R-:W4:Y:S05]  /*13190*/  MUFU.TANH R112, R36 ;  /* 0x0000002400707308 */ /* 0x000f2a0000002400 */
        /* <DEDUP_REMOVED lines=17> */
[----:B--2---:R-:W2:Y:S07]  /*132b0*/  LDSM.16.M88.4 R36, [R41+0x3c00] ;  /* 0x003c00002924783b */ /* 0x004eae0000000200 */
        /* <DEDUP_REMOVED lines=16> */
[C---:B--2---:R-:W-:Y:S06]  /*133c0*/  HMMA.16816.F32 R16, R4.reuse, R36, RZ ;  /* 0x000000240410723c */ /* 0x044fec00000018ff */
[----:B------:R2:W1:Y:S02]  /*133d0*/  MUFU.TANH R123, R31 ;  /* 0x0000001f007b7308 */ /* 0x0004640000002400 */
[----:B------:R-:W-:Y:S06]  /*133e0*/  HMMA.16816.F32 R36, R4, R38, RZ ;  /* 0x000000260424723c */ /* 0x000fec00000018ff */
[----:B------:R-:W1:Y:S08]  /*133f0*/  MUFU.TANH R124, R32 ;  /* 0x00000020007c7308 */ /* 0x000e700000002400 */
[----:B------:R-:W1:Y:S01]  /*13400*/  MUFU.TANH R127, R33 ;  /* 0x00000021007f7308 */ /* 0x000e620000002400 */
[----:B--2---:R-:W2:Y:S07]  /*13410*/  LDSM.16.M88.4 R28, [R41+0x4000] ;  /* 0x00400000291c783b */ /* 0x004eae0000000200 */
        /* <DEDUP_REMOVED lines=26> */
[----:B------:R-:W-:Y:S03]  /*135c0*/  HMMA.16816.F32 R28, R24, R34, R28 ;  /* 0x00000022181c723c */ /* 0x000fe6000000181c */
[----:B------:R-:W1:Y:S01]  /*135d0*/  MUFU.TANH R243, R37 ;  /* 0x0000002500f37308 */ /* 0x000e620000002400 */
[----:B---3--:R-:W3:Y:S04]  /*135e0*/  LDSM.16.M88.4 R16, [R9+0x4400] ;  /* 0x004400000910783b */ /* 0x008ee80000000200 */
        /* <DEDUP_REMOVED lines=16> */
[C---:B---3--:R-:W-:Y:S07]  /*136f0*/  HMMA.16816.F32 R32, R24.reuse, R16, R32 ;  /* 0x000000101820723c */ /* 0x048fee0000001820 */
        /* <DEDUP_REMOVED lines=8> */
[----:B---3--:R-:W3:Y:S02]  /*13780*/  LDSM.16.M88.4 R20, [R9+0x4800] ;  /* 0x004800000914783b */ /* 0x008ee40000000200 */
[-C--:B------:R-:W-:Y:S01]  /*13790*/  FMUL.FTZ R12, R12, R10.reuse ;  /* 0x0000000a0c0c7220 */ /* 0x080fe20000410000 */
[-C--:B------:R-:W-:Y:S01]  /*137a0*/  FMUL.FTZ R13, R13, R10.reuse ;  /* 0x0000000a0d0d7220 */ /* 0x080fe20000410000 */
[-C--:B------:R-:W-:Y:S02]  /*137b0*/  FMUL.FTZ R14, R14, R10.reuse ;  /* 0x0000000a0e0e7220 */ /* 0x080fe40000410000 */
[----:B------:R-:W1:Y:S01]  /*137c0*/  MUFU.TANH R125, R30 ;  /* 0x0000001e007d7308 */ /* 0x000e620000002400 */
[C---:B-----5:R-:W-:Y:S07]  /*137d0*/  HMMA.16816.F32 R16, R4.reuse, R36, RZ ;  /* 0x000000240410723c */ /* 0x060fee00000018ff */
[----:B------:R5:W1:Y:S01]  /*137e0*/  MUFU.TANH R126, R31 ;  /* 0x0000001f007e7308 */ /* 0x000a620000002400 */
[----:B------:R-:W-:Y:S07]  /*137f0*/  HMMA.16816.F32 R36, R4, R38, RZ ;  /* 0x000000260424723c */ /* 0x000fee00000018ff */
[----:B------:R-:W1:Y:S08]  /*13800*/  MUFU.TANH R128, R32 ;  /* 0x0000002000807308 */ /* 0x000e700000002400 */
[----:B------:R-:W1:Y:S01]  /*13810*/  MUFU.TANH R150, R33 ;  /* 0x0000002100967308 */ /* 0x000e620000002400 */
[----:B-----5:R5:W4:Y:S07]  /*13820*/  LDSM.16.M88.4 R28, [R41+0x4c00] ;  /* 0x004c0000291c783b */ /* 0x020b2e0000000200 */
[----:B------:R-:W1:Y:S01]  /*13830*/  MUFU.TANH R131, R34 ;  /* 0x0000002200837308 */ /* 0x000e620000002400 */
[C---:B---3--:R-:W-:Y:S07]  /*13840*/  HMMA.16816.F32 R16, R24.reuse, R20, R16 ;  /* 0x000000141810723c */ /* 0x048fee0000001810 */
[----:B------:R-:W3:Y:S01]  /*13850*/  MUFU.TANH R20, R12 ;  /* 0x0000000c00147308 */ /* 0x000ee20000002400 */
[----:B------:R-:W-:Y:S07]  /*13860*/  HMMA.16816.F32 R36, R24, R22, R36 ;  /* 0x000000161824723c */ /* 0x000fee0000001824 */
[----:B------:R-:W1:Y:S04]  /*13870*/  MUFU.TANH R130, R13 ;  /* 0x0000000d00827308 */ /* 0x000e680000002400 */
[-C--:B------:R-:W-:Y:S01]  /*13880*/  FMUL.FTZ R18, R18, R10.reuse ;  /* 0x0000000a12127220 */ /* 0x080fe20000410000 */
[-C--:B------:R-:W-:Y:S01]  /*13890*/  FMUL.FTZ R16, R16, R10.reuse ;  /* 0x0000000a10107220 */ /* 0x080fe20000410000 */
[----:B------:R-:W-:-:S02]  /*138a0*/  FMUL.FTZ R17, R17, R10 ;  /* 0x0000000a11117220 */ /* 0x000fc40000410000 */
[----:B-----5:R5:W1:Y:S04]  /*138b0*/  MUFU.TANH R41, R35 ;  /* 0x0000002300297308 */ /* 0x020a680000002400 */
[----:B------:R-:W-:-:S04]  /*138c0*/  FMUL.FTZ R38, R38, R10 ;  /* 0x0000000a26267220 */ /* 0x000fc80000410000 */
[----:B------:R-:W1:Y:S08]  /*138d0*/  MUFU.TANH R129, R14 ;  /* 0x0000000e00817308 */ /* 0x000e700000002400 */
[----:B------:R2:W1:Y:S01]  /*138e0*/  MUFU.TANH R156, R18 ;  /* 0x00000012009c7308 */ /* 0x0004620000002400 */
[----:B-----5:R5:W3:Y:S01]  /*138f0*/  LDSM.16.M88.4 R32, [R9+0x4c00] ;  /* 0x004c00000920783b */ /* 0x020ae20000000200 */
[----:B------:R-:W-:-:S06]  /*13900*/  DEPBAR.LE SB0, 0x0 ;  /* 0x000080000000791a */ /* 0x000fcc0000000000 */
[----:B------:R-:W1:Y:S08]  /*13910*/  MUFU.TANH R11, R11 ;  /* 0x0000000b000b7308 */ /* 0x000e700000002400 */
[----:B------:R-:W1:Y:S01]  /*13920*/  MUFU.TANH R16, R16 ;  /* 0x0000001000107308 */ /* 0x000e620000002400 */
[-C--:B--2---:R-:W-:Y:S01]  /*13930*/  FMUL.FTZ R18, R19, R10.reuse ;  /* 0x0000000a13127220 */ /* 0x084fe20000410000 */
[----:B------:R-:W-:-:S06]  /*13940*/  FMUL.FTZ R19, R36, R10 ;  /* 0x0000000a24137220 */ /* 0x000fcc0000410000 */
[----:B------:R-:W2:Y:S01]  /*13950*/  MUFU.TANH R17, R17 ;  /* 0x0000001100117308 */ /* 0x000ea20000002400 */
[-C--:B-----5:R-:W-:Y:S02]  /*13960*/  FMUL.FTZ R9, R15, R10.reuse ;  /* 0x0000000a0f097220 */ /* 0x0a0fe40000410000 */
[C---:B----4-:R-:W-:Y:S05]  /*13970*/  HMMA.16816.F32 R12, R4.reuse, R28, RZ ;  /* 0x0000001c040c723c */ /* 0x050fea00000018ff */
[----:B------:R-:W4:Y:S03]  /*13980*/  MUFU.TANH R9, R9 ;  /* 0x0000000900097308 */ /* 0x000f260000002400 */
[----:B------:R-:W-:Y:S01]  /*13990*/  HMMA.16816.F32 R4, R4, R30, RZ ;  /* 0x0000001e0404723c */ /* 0x000fe200000018ff */
[-C--:B------:R-:W-:Y:S01]  /*139a0*/  FMUL.FTZ R30, R37, R10.reuse ;  /* 0x0000000a251e7220 */ /* 0x080fe20000410000 */
[----:B------:R-:W-:-:S03]  /*139b0*/  FMUL.FTZ R31, R39, R10 ;  /* 0x0000000a271f7220 */ /* 0x000fc60000410000 */
[----:B------:R-:W1:Y:S07]  /*139c0*/  MUFU.TANH R18, R18 ;  /* 0x0000001200127308 */ /* 0x000e6e0000002400 */
[C---:B---3--:R-:W-:Y:S01]  /*139d0*/  HMMA.16816.F32 R12, R24.reuse, R32, R12 ;  /* 0x00000020180c723c */ /* 0x048fe2000000180c */
[----:B------:R-:W3:Y:S07]  /*139e0*/  MUFU.TANH R19, R19 ;  /* 0x0000001300137308 */ /* 0x000eee0000002400 */
[----:B------:R-:W-:Y:S01]  /*139f0*/  HMMA.16816.F32 R4, R24, R34, R4 ;  /* 0x000000221804723c */ /* 0x000fe20000001804 */
[----:B------:R-:W1:Y:S08]  /*13a00*/  MUFU.TANH R30, R30 ;  /* 0x0000001e001e7308 */ /* 0x000e700000002400 */
[----:B------:R-:W1:Y:S02]  /*13a10*/  MUFU.TANH R151, R38 ;  /* 0x0000002600977308 */ /* 0x000e640000002400 */
[-C--:B------:R-:W-:Y:S01]  /*13a20*/  FMUL.FTZ R12, R12, R10.reuse ;  /* 0x0000000a0c0c7220 */ /* 0x080fe20000410000 */
[-C--:B------:R-:W-:Y:S01]  /*13a30*/  FMUL.FTZ R13, R13, R10.reuse ;  /* 0x0000000a0d0d7220 */ /* 0x080fe20000410000 */
[-C--:B------:R-:W-:Y:S01]  /*13a40*/  FMUL.FTZ R14, R14, R10.reuse ;  /* 0x0000000a0e0e7220 */ /* 0x080fe20000410000 */
[----:B------:R-:W-:-:S03]  /*13a50*/  FMUL.FTZ R15, R15, R10 ;  /* 0x0000000a0f0f7220 */ /* 0x000fc60000410000 */
[----:B------:R-:W1:Y:S02]  /*13a60*/  MUFU.TANH R31, R31 ;  /* 0x0000001f001f7308 */ /* 0x000e640000002400 */
[-C--:B------:R-:W-:Y:S01]  /*13a70*/  FMUL.FTZ R5, R5, R10.reuse ;  /* 0x0000000a05057220 */ /* 0x080fe20000410000 */
[-C--:B------:R-:W-:Y:S01]  /*13a80*/  FMUL.FTZ R6, R6, R10.reuse ;  /* 0x0000000a06067220 */ /* 0x080fe20000410000 */
[-C--:B------:R-:W-:Y:S01]  /*13a90*/  FMUL.FTZ R7, R7, R10.reuse ;  /* 0x0000000a07077220 */ /* 0x080fe20000410000 */
[----:B------:R-:W-:-:S03]  /*13aa0*/  FMUL.FTZ R4, R4, R10 ;  /* 0x0000000a04047220 */ /* 0x000fc60000410000 */
[----:B------:R-:W1:Y:S08]  /*13ab0*/  MUFU.TANH R12, R12 ;  /* 0x0000000c000c7308 */ /* 0x000e700000002400 */
[----:B------:R-:W1:Y:S08]  /*13ac0*/  MUFU.TANH R13, R13 ;  /* 0x0000000d000d7308 */ /* 0x000e700000002400 */
[----:B------:R-:W1:Y:S08]  /*13ad0*/  MUFU.TANH R34, R14 ;  /* 0x0000000e00227308 */ /* 0x000e700000002400 */
        /* <DEDUP_REMOVED lines=20> */
[----:B------:R-:W-:Y:S02]  /*13c20*/  LOP3.LUT R21, R21, R23, RZ, 0x3c, !PT ;  /* 0x0000001715157212 */ /* 0x000fe400078e3cff */
        /* <DEDUP_REMOVED lines=53> */
.L_x_2052:
        /* <DEDUP_REMOVED lines=8> */
.L_x_2053:
[----:B------:R-:W-:Y:S05]  /*14000*/  BSYNC.RECONVERGENT B0 ;  /* 0x0000000000007941 */ /* 0x000fea0003800200 */
.L_x_2051:
[C---:B------:R-:W-:Y:S01]  /*14010*/  IMAD.SHL.U32 R7, R168.reuse, 0x20, RZ ;  /* 0x00000020a8077824 */ /* 0x040fe200078e00ff */
[C-C-:B------:R-:W-:Y:S01]  /*14020*/  SHF.L.U64.HI R5, R168.reuse, 0x5, R169.reuse ;  /* 0x00000005a8057819 */ /* 0x140fe200000102a9 */
[C---:B------:R-:W-:Y:S01]  /*14030*/  IMAD.SHL.U32 R10, R168.reuse, 0x40, RZ ;  /* 0x00000040a80a7824 */ /* 0x040fe200078e00ff */
[----:B------:R-:W-:Y:S01]  /*14040*/  SHF.L.U64.HI R14, R168, 0x6, R169 ;  /* 0x00000006a80e7819 */ /* 0x000fe200000102a9 */
[C---:B------:R-:W-:Y:S01]  /*14050*/  IMAD.SHL.U32 R6, R7.reuse, 0x2, RZ ;  /* 0x0000000207067824 */ /* 0x040fe200078e00ff */
[----:B------:R-:W-:Y:S01]  /*14060*/  SHF.L.U64.HI R5, R7, 0x1, R5 ;  /* 0x0000000107057819 */ /* 0x000fe20000010205 */
[----:B------:R-:W-:-:S03]  /*14070*/  @!P0 IMAD.MOV.U32 R7, RZ, RZ, R174 ;  /* 0x000000ffff078224 */ /* 0x000fc600078e00ae */
[-C--:B------:R-:W-:Y:S02]  /*14080*/  IADD3 R22, P5, P4, R10, R175.reuse, R6 ;  /* 0x000000af0a167210 */ /* 0x080fe40007cbe006 */
[----:B------:R-:W-:Y:S01]  /*14090*/  @!P0 IADD3 R28, P1, PT, R6, R175, RZ ;  /* 0x000000af061c8210 */ /* 0x000fe20007f3e0ff */
[----:B------:R-:W-:Y:S01]  /*140a0*/  @!P0 IMAD.MOV.U32 R6, RZ, RZ, R175 ;  /* 0x000000ffff068224 */ /* 0x000fe200078e00af */
[----:B------:R-:W-:Y:S02]  /*140b0*/  IADD3 R24, P3, PT, R22, R10, RZ ;  /* 0x0000000a16187210 */ /* 0x000fe40007f7e0ff */
[----:B------:R-:W-:Y:S01]  /*140c0*/  IADD3.X R23, PT, PT, R14, R174, R5, P5, P4 ;  /* 0x000000ae0e177210 */ /* 0x000fe20002fe8405 */
[----:B------:R-:W-:Y:S01]  /*140d0*/  @!P0 IMAD.X R29, R5, 0x1, R174, P1 ;  /* 0x00000001051d8824 */ /* 0x000fe200008e06ae */
[----:B------:R-:W-:Y:S01]  /*140e0*/  IADD3 R32, P1, PT, R24, R10, RZ ;  /* 0x0000000a18207210 */ /* 0x000fe20007f3e0ff */
[----:B------:R-:W-:Y:S01]  /*140f0*/  @!PT LDS RZ, [RZ] ;  /* 0x00000000fffff984 */ /* 0x000fe20000000800 */
[----:B------:R-:W-:Y:S01]  /*14100*/  @!PT LDS RZ, [RZ] ;  /* 0x00000000fffff984 */ /* 0x000fe20000000800 */
[----:B------:R-:W-:Y:S01]  /*14110*/  @!PT LDS RZ, [RZ] ;  /* 0x00000000fffff984 */ /* 0x000fe20000000800 */
[----:B------:R1:W-:Y:S02]  /*14120*/  @!P0 LDGSTS.E.BYPASS.LTC128B.128 [R45+0x1000], desc[UR4][R6.64] ;  /* 0x01000000062d8fae */ /* 0x0003e4000b981a04 */
[----:B------:R-:W-:-:S02]  /*14130*/  IMAD.X R25, R23, 0x1, R14, P3 ;  /* 0x0000000117197824 */ /* 0x000fc400018e060e */
[----:B------:R2:W-:Y:S02]  /*14140*/  @P0 STS.128 [R45+0x1000], RZ ;  /* 0x001000ff2d000388 */ /* 0x0005e40000000c00 */
[----:B------:R-:W-:Y:S02]  /*14150*/  IMAD.X R33, R25, 0x1, R14, P1 ;  /* 0x0000000119217824 */ /* 0x000fe400008e060e */
        /* <DEDUP_REMOVED lines=42> */
.L_x_2050:
[----:B------:R-:W-:Y:S05]  /*14400*/  BSYNC.RECONVERGENT B1 ;  /* 0x0000000000017941 */ /* 0x000fea0003800200 */
.L_x_2049:
[----:B--2---:R-:W-:-:S05]  /*14410*/  LOP3.LUT R45, R4, R48, RZ, 0xfc, !PT ;  /* 0x00000030042d7212 */ /* 0x004fca00078efcff */
[C---:B------:R-:W-:Y:S02]  /*14420*/  VIADD R4, R45.reuse, 0xfffffe00 ;  /* 0xfffffe002d047836 */ /* 0x040fe40000000000 */
[C---:B------:R-:W-:Y:S02]  /*14430*/  VIADD R5, R45.reuse, 0xfffffe01 ;  /* 0xfffffe012d057836 */ /* 0x040fe40000000000 */
[C---:B------:R-:W-:Y:S01]  /*14440*/  VIADD R6, R45.reuse, 0xfffffe10 ;  /* 0xfffffe102d067836 */ /* 0x040fe20000000000 */
[C---:B------:R-:W-:Y:S01]  /*14450*/  ISETP.GE.AND P0, PT, R4.reuse, R193, PT ;  /* 0x000000c10400720c */ /* 0x040fe20003f06270 */
[C---:B------:R-:W-:Y:S01]  /*14460*/  VIADD R21, R45.reuse, 0xfffffe11 ;  /* 0xfffffe112d157836 */ /* 0x040fe20000000000 */
[C---:B------:R-:W-:Y:S01]  /*14470*/  ISETP.GE.AND P4, PT, R4.reuse, R190, PT ;  /* 0x000000be0400720c */ /* 0x040fe20003f86270 */
[C---:B------:R-:W-:Y:S01]  /*14480*/  VIADD R22, R45.reuse, 0xfffffe18 ;  /* 0xfffffe182d167836 */ /* 0x040fe20000000000 */
[C---:B------:R-:W-:Y:S01]  /*14490*/  ISETP.GE.AND P1, PT, R4.reuse, R192, PT ;  /* 0x000000c00400720c */ /* 0x040fe20003f26270 */
[C---:B------:R-:W-:Y:S01]  /*144a0*/  VIADD R29, R45.reuse, 0xfffffe20 ;  /* 0xfffffe202d1d7836 */ /* 0x040fe20000000000 */
[----:B------:R-:W-:Y:S01]  /*144b0*/  ISETP.GE.AND P6, PT, R4, R191, PT ;  /* 0x000000bf0400720c */ /* 0x000fe20003fc6270 */
[----:B------:R-:W-:Y:S01]  /*144c0*/  VIADD R4, R45, 0xfffffe08 ;  /* 0xfffffe082d047836 */ /* 0x000fe20000000000 */
[----:B------:R-:W-:Y:S01]  /*144d0*/  ISETP.GE.AND P5, PT, R5, R193, PT ;  /* 0x000000c10500720c */ /* 0x000fe20003fa6270 */
[----:B------:R-:W-:Y:S01]  /*144e0*/  VIADD R36, R45, 0xfffffe28 ;  /* 0xfffffe282d247836 */ /* 0x000fe20000000000 */
[----:B------:R-:W-:Y:S01]  /*144f0*/  FSEL R10, R51, -INF , P0 ;  /* 0xff800000330a7808 */ /* 0x000fe20000000000 */
[----:B------:R-:W-:Y:S01]  /*14500*/  VIADD R37, R45, 0xfffffe30 ;  /* 0xfffffe302d257836 */ /* 0x000fe20000000000 */
[----:B------:R-:W-:Y:S01]  /*14510*/  ISETP.GE.AND P3, PT, R5, R190, PT ;  /* 0x000000be0500720c */ /* 0x000fe20003f66270 */
[----:B------:R-:W-:Y:S01]  /*14520*/  IMAD.MOV.U32 R51, RZ, RZ, R152 ;  /* 0x000000ffff337224 */ /* 0x000fe200078e0098 */
[----:B------:R-:W-:Y:S01]  /*14530*/  FSEL R7, R49, -INF , P1 ;  /* 0xff80000031077808 */ /* 0x000fe20000800000 */
[----:B------:R-:W-:Y:S01]  /*14540*/  IMAD.MOV.U32 R49, RZ, RZ, R154 ;  /* 0x000000ffff317224 */ /* 0x000fe200078e009a */
[----:B------:R-:W-:Y:S01]  /*14550*/  FSEL R15, R50, -INF , P5 ;  /* 0xff800000320f7808 */ /* 0x000fe20002800000 */
[----:B------:R-:W-:Y:S01]  /*14560*/  IMAD.MOV.U32 R50, RZ, RZ, R153 ;  /* 0x000000ffff327224 */ /* 0x000fe200078e0099 */
[----:B------:R-:W-:-:S02]  /*14570*/  FSEL R10, R10, -INF , !P4 ;  /* 0xff8000000a0a7808 */ /* 0x000fc40006000000 */
        /* <DEDUP_REMOVED lines=11> */
[----:B------:R-:W-:Y:S02]  /*14630*/  FSEL R14, R46, -INF , P1 ;  /* 0xff8000002e0e7808 */ /* 0x000fe40000800000 */
[----:B------:R-:W-:Y:S01]  /*14640*/  ISETP.GE.AND P0, PT, R5, R193, PT ;  /* 0x000000c10500720c */ /* 0x000fe20003f06270 */
[----:B------:R-:W2:Y:S01]  /*14650*/  LD.E R46, desc[UR4][R148.64+0xdc] ;  /* 0x0000dc04942e7980 */ /* 0x000ea2000c101900 */
[----:B------:R-:W-:-:S02]  /*14660*/  FSEL R4, R4, -INF , !P4 ;  /* 0xff80000004047808 */ /* 0x000fc40006000000 */
[----:B------:R-:W-:Y:S02]  /*14670*/  FSEL R14, R14, -INF , !P6 ;  /* 0xff8000000e0e7808 */ /* 0x000fe40007000000 */
[C---:B------:R-:W-:Y:S02]  /*14680*/  ISETP.GE.AND P4, PT, R5.reuse, R190, PT ;  /* 0x000000be0500720c */ /* 0x040fe40003f86270 */
[C---:B------:R-:W-:Y:S02]  /*14690*/  ISETP.GE.AND P1, PT, R5.reuse, R192, PT ;  /* 0x000000c00500720c */ /* 0x040fe40003f26270 */
[----:B------:R-:W-:Y:S02]  /*146a0*/  ISETP.GE.AND P6, PT, R5, R191, PT ;  /* 0x000000bf0500720c */ /* 0x000fe40003fc6270 */
[----:B------:R-:W-:Y:S01]  /*146b0*/  FSEL R5, R42, -INF , P5 ;  /* 0xff8000002a057808 */ /* 0x000fe20002800000 */
[----:B------:R-:W-:Y:S01]  /*146c0*/  VIADD R42, R45, 0xfffffe38 ;  /* 0xfffffe382d2a7836 */ /* 0x000fe20000000000 */
        /* <DEDUP_REMOVED lines=13> */
[----:B------:R-:W-:Y:S02]  /*147a0*/  ISETP.GE.AND P5, PT, R21, R192, PT ;  /* 0x000000c01500720c */ /* 0x000fe40003fa6270 */
[----:B------:R-:W-:Y:S02]  /*147b0*/  FSEL R6, R6, -INF , !P6 ;  /* 0xff80000006067808 */ /* 0x000fe40007000000 */
[----:B------:R-:W-:Y:S02]  /*147c0*/  FSEL R25, R25, -INF , !P3 ;  /* 0xff80000019197808 */ /* 0x000fe40005800000 */
[C---:B------:R-:W-:Y:S02]  /*147d0*/  ISETP.GE.AND P6, PT, R21.reuse, R190, PT ;  /* 0x000000be1500720c */ /* 0x040fe40003fc6270 */
[----:B------:R-:W-:Y:S02]  /*147e0*/  ISETP.GE.AND P3, PT, R21, R191, PT ;  /* 0x000000bf1500720c */ /* 0x000fe40003f66270 */
[----:B------:R-:W-:Y:S01]  /*147f0*/  FSEL R21, R54, -INF , P0 ;  /* 0xff80000036157808 */ /* 0x000fe20000000000 */
[----:B------:R-:W-:Y:S01]  /*14800*/  IMAD.MOV.U32 R54, RZ, RZ, R130 ;  /* 0x000000ffff367224 */ /* 0x000fe200078e0082 */
[----:B------:R-:W-:Y:S01]  /*14810*/  FSEL R26, R53, -INF , P1 ;  /* 0xff800000351a7808 */ /* 0x000fe20000800000 */
[----:B------:R-:W-:Y:S01]  /*14820*/  IMAD.MOV.U32 R53, RZ, RZ, R129 ;  /* 0x000000ffff357224 */ /* 0x000fe200078e0081 */
[----:B------:R-:W-:Y:S01]  /*14830*/  FSEL R24, R55, -INF , P5 ;  /* 0xff80000037187808 */ /* 0x000fe20002800000 */
[----:B------:R-:W-:Y:S01]  /*14840*/  IMAD.MOV.U32 R55, RZ, RZ, R150 ;  /* 0x000000ffff377224 */ /* 0x000fe200078e0096 */
[----:B------:R-:W-:-:S02]  /*14850*/  ISETP.GE.AND P0, PT, R22, R193, PT ;  /* 0x000000c11600720c */ /* 0x000fc40003f06270 */
[----:B------:R-:W-:Y:S02]  /*14860*/  ISETP.GE.AND P1, PT, R22, R192, PT ;  /* 0x000000c01600720c */ /* 0x000fe40003f26270 */
[----:B------:R-:W-:Y:S02]  /*14870*/  ISETP.GE.AND P5, PT, R11, R193, PT ;  /* 0x000000c10b00720c */ /* 0x000fe40003fa6270 */
[----:B------:R-:W-:Y:S02]  /*14880*/  FSEL R21, R21, -INF , !P4 ;  /* 0xff80000015157808 */ /* 0x000fe40006000000 */
[----:B------:R-:W-:Y:S02]  /*14890*/  FSEL R26, R26, -INF , !P6 ;  /* 0xff8000001a1a7808 */ /* 0x000fe40007000000 */
[C---:B------:R-:W-:Y:S02]  /*148a0*/  ISETP.GE.AND P4, PT, R22.reuse, R190, PT ;  /* 0x000000be1600720c */ /* 0x040fe40003f86270 */
[----:B------:R-:W-:-:S02]  /*148b0*/  ISETP.GE.AND P6, PT, R22, R191, PT ;  /* 0x000000bf1600720c */ /* 0x000fc40003fc6270 */
[----:B------:R-:W-:Y:S02]  /*148c0*/  FSEL R24, R24, -INF , !P3 ;  /* 0xff80000018187808 */ /* 0x000fe40005800000 */
[----:B------:R-:W-:Y:S01]  /*148d0*/  FSEL R23, R56, -INF , P0 ;  /* 0xff80000038177808 */ /* 0x000fe20000000000 */
[----:B------:R-:W-:Y:S01]  /*148e0*/  IMAD.MOV.U32 R56, RZ, RZ, R131 ;  /* 0x000000ffff387224 */ /* 0x000fe200078e0083 */
[----:B------:R-:W-:Y:S02]  /*148f0*/  ISETP.GE.AND P3, PT, R11, R190, PT ;  /* 0x000000be0b00720c */ /* 0x000fe40003f66270 */
[----:B------:R-:W-:Y:S01]  /*14900*/  FSEL R28, R58, -INF , P1 ;  /* 0xff8000003a1c7808 */ /* 0x000fe20000800000 */
[----:B------:R-:W-:Y:S01]  /*14910*/  IMAD.MOV.U32 R58, RZ, RZ, R128 ;  /* 0x000000ffff3a7224 */ /* 0x000fe200078e0080 */
[----:B------:R-:W-:Y:S01]  /*14920*/  FSEL R22, R57, -INF , P5 ;  /* 0xff80000039167808 */ /* 0x000fe20002800000 */
[----:B------:R-:W-:Y:S01]  /*14930*/  IMAD.MOV.U32 R57, RZ, RZ, R126 ;  /* 0x000000ffff397224 */ /* 0x000fe200078e007e */
[----:B------:R-:W-:-:S02]  /*14940*/  ISETP.GE.AND P0, PT, R11, R192, PT ;  /* 0x000000c00b00720c */ /* 0x000fc40003f06270 */
[----:B------:R-:W-:Y:S02]  /*14950*/  ISETP.GE.AND P1, PT, R29, R193, PT ;  /* 0x000000c11d00720c */ /* 0x000fe40003f26270 */
[----:B------:R-:W-:Y:S02]  /*14960*/  FSEL R23, R23, -INF , !P4 ;  /* 0xff80000017177808 */ /* 0x000fe40006000000 */
[----:B------:R-:W-:Y:S02]  /*14970*/  FSEL R28, R28, -INF , !P6 ;  /* 0xff8000001c1c7808 */ /* 0x000fe40007000000 */
[----:B------:R-:W-:Y:S02]  /*14980*/  FSEL R22, R22, -INF , !P3 ;  /* 0xff80000016167808 */ /* 0x000fe40005800000 */
[----:B------:R-:W-:Y:S01]  /*14990*/  ISETP.GE.AND P4, PT, R11, R191, PT ;  /* 0x000000bf0b00720c */ /* 0x000fe20003f86270 */
[----:B------:R-:W-:Y:S01]  /*149a0*/  VIADD R11, R45, 0xfffffe21 ;  /* 0xfffffe212d0b7836 */ /* 0x000fe20000000000 */
[----:B------:R-:W-:-:S02]  /*149b0*/  ISETP.GE.AND P6, PT, R29, R190, PT ;  /* 0x000000be1d00720c */ /* 0x000fc40003fc6270 */
[C---:B------:R-:W-:Y:S02]  /*149c0*/  ISETP.GE.AND P5, PT, R29.reuse, R192, PT ;  /* 0x000000c01d00720c */ /* 0x040fe40003fa6270 */
[----:B------:R-:W-:Y:S02]  /*149d0*/  ISETP.GE.AND P3, PT, R29, R191, PT ;  /* 0x000000bf1d00720c */ /* 0x000fe40003f66270 */
[----:B------:R-:W-:Y:S01]  /*149e0*/  FSEL R29, R59, -INF , P0 ;  /* 0xff8000003b1d7808 */ /* 0x000fe20000000000 */
[----:B------:R-:W-:Y:S01]  /*149f0*/  IMAD.MOV.U32 R59, RZ, RZ, R125 ;  /* 0x000000ffff3b7224 */ /* 0x000fe200078e007d */
[----:B------:R-:W-:Y:S02]  /*14a00*/  FSEL R33, R60, -INF , P1 ;  /* 0xff8000003c217808 */ /* 0x000fe40000800000 */
[----:B------:R-:W-:Y:S02]  /*14a10*/  FSEL R29, R29, -INF , !P4 ;  /* 0xff8000001d1d7808 */ /* 0x000fe40006000000 */
[----:B------:R-:W-:-:S02]  /*14a20*/  FSEL R33, R33, -INF , !P6 ;  /* 0xff80000021217808 */ /* 0x000fc40007000000 */
[C---:B------:R-:W-:Y:S02]  /*14a30*/  ISETP.GE.AND P0, PT, R11.reuse, R193, PT ;  /* 0x000000c10b00720c */ /* 0x040fe40003f06270 */
[C---:B------:R-:W-:Y:S02]  /*14a40*/  ISETP.GE.AND P4, PT, R11.reuse, R190, PT ;  /* 0x000000be0b00720c */ /* 0x040fe40003f86270 */
[C---:B------:R-:W-:Y:S02]  /*14a50*/  ISETP.GE.AND P1, PT, R11.reuse, R192, PT ;  /* 0x000000c00b00720c */ /* 0x040fe40003f26270 */
[----:B------:R-:W-:Y:S01]  /*14a60*/  ISETP.GE.AND P6, PT, R11, R191, PT ;  /* 0x000000bf0b00720c */ /* 0x000fe20003fc6270 */
[----:B------:R-:W-:Y:S01]  /*14a70*/  VIADD R11, R45, 0xfffffe29 ;  /* 0xfffffe292d0b7836 */ /* 0x000fe20000000000 */
[----:B------:R-:W-:Y:S02]  /*14a80*/  FSEL R39, R62, -INF , P5 ;  /* 0xff8000003e277808 */ /* 0x000fe40002800000 */
[----:B------:R-:W-:-:S02]  /*14a90*/  ISETP.GE.AND P5, PT, R36, R193, PT ;  /* 0x000000c12400720c */ /* 0x000fc40003fa6270 */
[----:B------:R-:W-:Y:S02]  /*14aa0*/  FSEL R32, R61, -INF , P0 ;  /* 0xff8000003d207808 */ /* 0x000fe40000000000 */
[----:B------:R-:W-:Y:S02]  /*14ab0*/  FSEL R39, R39, -INF , !P3 ;  /* 0xff80000027277808 */ /* 0x000fe40005800000 */
[----:B------:R-:W-:Y:S02]  /*14ac0*/  FSEL R63, R63, -INF , P1 ;  /* 0xff8000003f3f7808 */ /* 0x000fe40000800000 */
[C---:B------:R-:W-:Y:S02]  /*14ad0*/  ISETP.GE.AND P3, PT, R36.reuse, R190, PT ;  /* 0x000000be2400720c */ /* 0x040fe40003f66270 */
[----:B------:R-:W-:Y:S02]  /*14ae0*/  ISETP.GE.AND P0, PT, R36, R192, PT ;  /* 0x000000c02400720c */ /* 0x000fe40003f06270 */
[----:B------:R-:W-:-:S02]  /*14af0*/  ISETP.GE.AND P1, PT, R11, R193, PT ;  /* 0x000000c10b00720c */ /* 0x000fc40003f26270 */
[----:B------:R-:W-:Y:S02]  /*14b00*/  FSEL R64, R64, -INF , P5 ;  /* 0xff80000040407808 */ /* 0x000fe40002800000 */
[----:B------:R-:W-:Y:S02]  /*14b10*/  FSEL R32, R32, -INF , !P4 ;  /* 0xff80000020207808 */ /* 0x000fe40006000000 */
[----:B------:R-:W-:Y:S02]  /*14b20*/  ISETP.GE.AND P4, PT, R36, R191, PT ;  /* 0x000000bf2400720c */ /* 0x000fe40003f86270 */
[----:B------:R-:W-:Y:S02]  /*14b30*/  FSEL R239, R63, -INF , !P6 ;  /* 0xff8000003fef7808 */ /* 0x000fe40007000000 */
[----:B------:R-:W-:Y:S02]  /*14b40*/  ISETP.GE.AND P6, PT, R11, R190, PT ;  /* 0x000000be0b00720c */ /* 0x000fe40003fc6270 */
[----:B------:R-:W-:-:S02]  /*14b50*/  FSEL R246, R64, -INF , !P3 ;  /* 0xff80000040f67808 */ /* 0x000fc40005800000 */
[----:B------:R-:W-:Y:S02]  /*14b60*/  FSEL R36, R66, -INF , P0 ;  /* 0xff80000042247808 */ /* 0x000fe40000000000 */
[----:B------:R-:W-:Y:S02]  /*14b70*/  FSEL R65, R65, -INF , P1 ;  /* 0xff80000041417808 */ /* 0x000fe40000800000 */
[C---:B------:R-:W-:Y:S02]  /*14b80*/  ISETP.GE.AND P5, PT, R11.reuse, R192, PT ;  /* 0x000000c00b00720c */ /* 0x040fe40003fa6270 */
[----:B------:R-:W-:Y:S01]  /*14b90*/  ISETP.GE.AND P3, PT, R11, R191, PT ;  /* 0x000000bf0b00720c */ /* 0x000fe20003f66270 */
[----:B------:R-:W-:Y:S01]  /*14ba0*/  VIADD R11, R45, 0xfffffe31 ;  /* 0xfffffe312d0b7836 */ /* 0x000fe20000000000 */
        /* <DEDUP_REMOVED lines=25> */
[----:B------:R-:W-:Y:S02]  /*14d40*/  ISETP.GE.AND P0, PT, R11, R193, PT ;  /* 0x000000c10b00720c */ /* 0x000fe40003f06270 */
[----:B------:R-:W-:Y:S02]  /*14d50*/  FSEL R72, R72, -INF , P1 ;  /* 0xff80000048487808 */ /* 0x000fe40000800000 */
[----:B------:R-:W-:Y:S02]  /*14d60*/  FSEL R126, R71, -INF , !P4 ;  /* 0xff800000477e7808 */ /* 0x000fe40006000000 */
[----:B------:R-:W-:-:S02]  /*14d70*/  ISETP.GE.AND P4, PT, R11, R190, PT ;  /* 0x000000be0b00720c */ /* 0x000fc40003f86270 */
[----:B------:R-:W-:Y:S02]  /*14d80*/  FSEL R234, R72, -INF , !P6 ;  /* 0xff80000048ea7808 */ /* 0x000fe40007000000 */
[----:B------:R-:W-:Y:S02]  /*14d90*/  FSEL R74, R74, -INF , P5 ;  /* 0xff8000004a4a7808 */ /* 0x000fe40002800000 */
[----:B------:R-:W-:Y:S02]  /*14da0*/  FSEL R73, R73, -INF , P0 ;  /* 0xff80000049497808 */ /* 0x000fe40000000000 */
[C---:B------:R-:W-:Y:S02]  /*14db0*/  ISETP.GE.AND P1, PT, R11.reuse, R192, PT ;  /* 0x000000c00b00720c */ /* 0x040fe40003f26270 */
[----:B------:R-:W-:Y:S01]  /*14dc0*/  ISETP.GE.AND P6, PT, R11, R191, PT ;  /* 0x000000bf0b00720c */ /* 0x000fe20003fc6270 */
[----:B------:R-:W-:Y:S01]  /*14dd0*/  VIADD R11, R45, 0xfffffe41 ;  /* 0xfffffe412d0b7836 */ /* 0x000fe20000000000 */
        /* <DEDUP_REMOVED lines=71> */
[C---:B------:R-:W-:Y:S02]  /*15250*/  ISETP.GE.AND P0, PT, R42.reuse, R193, PT ;  /* 0x000000c12a00720c */ /* 0x040fe40003f06270 */
        /* <DEDUP_REMOVED lines=165> */
[----:B------:R-:W-:Y:S02]  /*15cb0*/  FSEL R113, R227, -INF , P5 ;  /* 0xff800000e3717808 */ /* 0x000fe40002800000 */
[----:B------:R-:W-:Y:S02]  /*15cc0*/  FSEL R123, R123, -INF , !P6 ;  /* 0xff8000007b7b7808 */ /* 0x000fe40007000000 */
        /* <DEDUP_REMOVED lines=95> */
[----:B------:R-:W-:Y:S02]  /*162c0*/  ISETP.GE.AND P5, PT, R11, R192, PT ;  /* 0x000000c00b00720c */ /* 0x000fe40003fa6270 */
[----:B------:R-:W-:Y:S02]  /*162d0*/  FSEL R60, R60, -INF , !P6 ;  /* 0xff8000003c3c7808 */ /* 0x000fe40007000000 */
[----:B------:R-:W-:Y:S02]  /*162e0*/  FSEL R75, R75, -INF , !P3 ;  /* 0xff8000004b4b7808 */ /* 0x000fe40005800000 */
[----:B------:R-:W-:-:S02]  /*162f0*/  ISETP.GE.AND P6, PT, R11, R190, PT ;  /* 0x000000be0b00720c */ /* 0x000fc40003fc6270 */
[----:B------:R-:W-:Y:S01]  /*16300*/  ISETP.GE.AND P3, PT, R11, R191, PT ;  /* 0x000000bf0b00720c */ /* 0x000fe20003f66270 */
[----:B------:R-:W-:Y:S01]  /*16310*/  VIADD R11, R45, 0xfffffed9 ;  /* 0xfffffed92d0b7836 */ /* 0x000fe20000000000 */
[----:B------:R-:W-:Y:S02]  /*16320*/  FSEL R59, R56, -INF , P0 ;  /* 0xff800000383b7808 */ /* 0x000fe40000000000 */
[C---:B------:R-:W-:Y:S02]  /*16330*/  ISETP.GE.AND P0, PT, R42.reuse, R193, PT ;  /* 0x000000c12a00720c */ /* 0x040fe40003f06270 */
[----:B------:R-:W-:Y:S02]  /*16340*/  FSEL R74, R55, -INF , P1 ;  /* 0xff800000374a7808 */ /* 0x000fe40000800000 */
[----:B------:R-:W-:Y:S01]  /*16350*/  FSEL R58, R41, -INF , P5 ;  /* 0xff800000293a7808 */ /* 0x000fe20002800000 */
[----:B------:R-:W-:Y:S01]  /*16360*/  VIADD R41, R45, 0xfffffee0 ;  /* 0xfffffee02d297836 */ /* 0x000fe20000000000 */
[----:B------:R-:W-:-:S02]  /*16370*/  ISETP.GE.AND P1, PT, R42, R192, PT ;  /* 0x000000c02a00720c */ /* 0x000fc40003f26270 */
[----:B------:R-:W-:Y:S02]  /*16380*/  FSEL R59, R59, -INF , !P4 ;  /* 0xff8000003b3b7808 */ /* 0x000fe40006000000 */
[----:B------:R-:W-:Y:S02]  /*16390*/  ISETP.GE.AND P4, PT, R42, R190, PT ;  /* 0x000000be2a00720c */ /* 0x000fe40003f86270 */
[----:B------:R-:W-:Y:S02]  /*163a0*/  FSEL R20, R20, -INF , P0 ;  /* 0xff80000014147808 */ /* 0x000fe40000000000 */
[----:B------:R-:W-:Y:S02]  /*163b0*/  ISETP.GE.AND P5, PT, R11, R193, PT ;  /* 0x000000c10b00720c */ /* 0x000fe40003fa6270 */
[----:B------:R-:W-:Y:S02]  /*163c0*/  FSEL R58, R58, -INF , !P3 ;  /* 0xff8000003a3a7808 */ /* 0x000fe40005800000 */
[----:B------:R-:W-:-:S02]  /*163d0*/  FSEL R57, R53, -INF , P1 ;  /* 0xff80000035397808 */ /* 0x000fc40000800000 */
[----:B------:R-:W-:Y:S02]  /*163e0*/  ISETP.GE.AND P3, PT, R11, R192, PT ;  /* 0x000000c00b00720c */ /* 0x000fe40003f66270 */
[----:B------:R-:W-:Y:S02]  /*163f0*/  ISETP.GE.AND P1, PT, R41, R193, PT ;  /* 0x000000c12900720c */ /* 0x000fe40003f26270 */
[----:B------:R-:W-:Y:S02]  /*16400*/  FSEL R73, R20, -INF , !P4 ;  /* 0xff80000014497808 */ /* 0x000fe40006000000 */
[C---:B------:R-:W-:Y:S02]  /*16410*/  ISETP.GE.AND P0, PT, R11.reuse, R190, PT ;  /* 0x000000be0b00720c */ /* 0x040fe40003f06270 */
[----:B------:R-:W-:Y:S01]  /*16420*/  ISETP.GE.AND P4, PT, R11, R191, PT ;  /* 0x000000bf0b00720c */ /* 0x000fe20003f86270 */
[----:B------:R-:W-:Y:S01]  /*16430*/  VIADD R11, R45, 0xfffffee1 ;  /* 0xfffffee12d0b7836 */ /* 0x000fe20000000000 */
[----:B------:R-:W-:-:S02]  /*16440*/  FSEL R72, R54, -INF , P5 ;  /* 0xff80000036487808 */ /* 0x000fc40002800000 */
[----:B------:R-:W-:Y:S02]  /*16450*/  ISETP.GE.AND P5, PT, R41, R190, PT ;  /* 0x000000be2900720c */ /* 0x000fe40003fa6270 */
[----:B------:R-:W-:Y:S02]  /*16460*/  FSEL R9, R9, -INF , P3 ;  /* 0xff80000009097808 */ /* 0x000fe40001800000 */
[----:B------:R-:W-:Y:S02]  /*16470*/  FSEL R71, R16, -INF , P1 ;  /* 0xff80000010477808 */ /* 0x000fe40000800000 */
[----:B------:R-:W-:Y:S02]  /*16480*/  FSEL R56, R9, -INF , !P4 ;  /* 0xff80000009387808 */ /* 0x000fe40006000000 */
[----:B------:R-:W-:Y:S02]  /*16490*/  FSEL R71, R71, -INF , !P5 ;  /* 0xff80000047477808 */ /* 0x000fe40006800000 */
[----:B------:R-:W-:-:S02]  /*164a0*/  ISETP.GE.AND P3, PT, R11, R193, PT ;  /* 0x000000c10b00720c */ /* 0x000fc40003f66270 */
[C---:B------:R-:W-:Y:S02]  /*164b0*/  ISETP.GE.AND P4, PT, R11.reuse, R190, PT ;  /* 0x000000be0b00720c */ /* 0x040fe40003f86270 */
[C---:B------:R-:W-:Y:S02]  /*164c0*/  ISETP.GE.AND P1, PT, R11.reuse, R192, PT ;  /* 0x000000c00b00720c */ /* 0x040fe40003f26270 */
[----:B------:R-:W-:Y:S02]  /*164d0*/  ISETP.GE.AND P5, PT, R11, R191, PT ;  /* 0x000000bf0b00720c */ /* 0x000fe40003fa6270 */
[----:B------:R-:W-:-:S04]  /*164e0*/  FMNMX3.FTZ R11, R0, R7, R4, !PT ;  /* 0x00000007000b7276 */ /* 0x000fc80007810004 */
[----:B------:R-:W-:-:S04]  /*164f0*/  FMNMX3.FTZ R11, R11, R5, R6, !PT ;  /* 0x000000050b0b7276 */ /* 0x000fc80007810006 */
        /* <DEDUP_REMOVED lines=23> */
[----:B------:R-:W-:-:S02]  /*16670*/  FSEL R57, R57, -INF , !P6 ;  /* 0xff80000039397808 */ /* 0x000fc40007000000 */
[----:B------:R-:W-:Y:S02]  /*16680*/  ISETP.GE.AND P6, PT, R41, R192, PT ;  /* 0x000000c02900720c */ /* 0x000fe40003fc6270 */
[----:B------:R-:W-:Y:S02]  /*16690*/  FMNMX3.FTZ R16, R16, R217, R216, !PT ;  /* 0x000000d910107276 */ /* 0x000fe400078100d8 */
[----:B------:R-:W-:Y:S01]  /*166a0*/  FMNMX3.FTZ R11, R11, R198, R197, !PT ;  /* 0x000000c60b0b7276 */ /* 0x000fe200078100c5 */
[----:B------:R-:W-:Y:S01]  /*166b0*/  VIADD R9, R45, 0xfffffee8 ;  /* 0xfffffee82d097836 */ /* 0x000fe20000000000 */
[----:B------:R-:W-:Y:S02]  /*166c0*/  FSEL R72, R72, -INF , !P0 ;  /* 0xff80000048487808 */ /* 0x000fe40004000000 */
[----:B------:R-:W-:Y:S02]  /*166d0*/  ISETP.GE.AND P0, PT, R41, R191, PT ;  /* 0x000000bf2900720c */ /* 0x000fe40003f06270 */
[----:B------:R-:W-:-:S02]  /*166e0*/  FSEL R55, R52, -INF , P6 ;  /* 0xff80000034377808 */ /* 0x000fc40003000000 */
[----:B------:R-:W-:Y:S02]  /*166f0*/  FSEL R17, R17, -INF , P3 ;  /* 0xff80000011117808 */ /* 0x000fe40001800000 */
[----:B------:R-:W-:Y:S02]  /*16700*/  FMNMX3.FTZ R16, R16, R214, R215, !PT ;  /* 0x000000d610107276 */ /* 0x000fe400078100d7 */
[----:B------:R-:W-:Y:S02]  /*16710*/  FMNMX3.FTZ R11, R11, R205, R204, !PT ;  /* 0x000000cd0b0b7276 */ /* 0x000fe400078100cc */
[----:B------:R-:W-:Y:S02]  /*16720*/  FSEL R55, R55, -INF , !P0 ;  /* 0xff80000037377808 */ /* 0x000fe40004000000 */
[----:B------:R-:W-:Y:S02]  /*16730*/  FSEL R70, R17, -INF , !P4 ;  /* 0xff80000011467808 */ /* 0x000fe40006000000 */
[----:B------:R-:W-:-:S02]  /*16740*/  FMNMX3.FTZ R16, R16, R213, R201, !PT ;  /* 0x000000d510107276 */ /* 0x000fc400078100c9 */
[----:B------:R-:W-:Y:S02]  /*16750*/  FMNMX3.FTZ R11, R11, R203, R202, !PT ;  /* 0x000000cb0b0b7276 */ /* 0x000fe400078100ca */
[C---:B------:R-:W-:Y:S02]  /*16760*/  ISETP.GE.AND P6, PT, R9.reuse, R193, PT ;  /* 0x000000c10900720c */ /* 0x040fe40003fc6270 */
[C---:B------:R-:W-:Y:S02]  /*16770*/  ISETP.GE.AND P0, PT, R9.reuse, R190, PT ;  /* 0x000000be0900720c */ /* 0x040fe40003f06270 */
[C---:B------:R-:W-:Y:S02]  /*16780*/  ISETP.GE.AND P3, PT, R9.reuse, R192, PT ;  /* 0x000000c00900720c */ /* 0x040fe40003f66270 */
[----:B------:R-:W-:Y:S01]  /*16790*/  ISETP.GE.AND P4, PT, R9, R191, PT ;  /* 0x000000bf0900720c */ /* 0x000fe20003f86270 */
[----:B------:R-:W-:Y:S01]  /*167a0*/  VIADD R9, R45, 0xfffffee9 ;  /* 0xfffffee92d097836 */ /* 0x000fe20000000000 */
[----:B------:R-:W-:-:S02]  /*167b0*/  FMNMX3.FTZ R16, R16, R167, R163, !PT ;  /* 0x000000a710107276 */ /* 0x000fc400078100a3 */
[----:B------:R-:W-:Y:S02]  /*167c0*/  FMNMX3.FTZ R11, R11, R157, R156, !PT ;  /* 0x0000009d0b0b7276 */ /* 0x000fe4000781009c */
[----:B------:R-:W-:Y:S02]  /*167d0*/  FSEL R18, R18, -INF , P1 ;  /* 0xff80000012127808 */ /* 0x000fe40000800000 */
[----:B------:R-:W-:Y:S02]  /*167e0*/  FSEL R19, R19, -INF , P6 ;  /* 0xff80000013137808 */ /* 0x000fe40003000000 */
[----:B------:R-:W-:Y:S02]  /*167f0*/  ISETP.GE.AND P1, PT, R9, R193, PT ;  /* 0x000000c10900720c */ /* 0x000fe40003f26270 */
[----:B------:R-:W-:Y:S02]  /*16800*/  FMNMX3.FTZ R16, R16, R209, R208, !PT ;  /* 0x000000d110107276 */ /* 0x000fe400078100d0 */
[----:B------:R-:W-:-:S02]  /*16810*/  FMNMX3.FTZ R11, R11, R154, R153, !PT ;  /* 0x0000009a0b0b7276 */ /* 0x000fc40007810099 */
        /* <DEDUP_REMOVED lines=8> */
[----:B------:R-:W-:Y:S02]  /*168a0*/  FMNMX3.FTZ R16, R16, R207, R206, !PT ;  /* 0x000000cf10107276 */ /* 0x000fe400078100ce */
[----:B------:R-:W-:Y:S02]  /*168b0*/  FMNMX3.FTZ R11, R11, R150, R131, !PT ;  /* 0x000000960b0b7276 */ /* 0x000fe40007810083 */
[----:B------:R-:W-:Y:S02]  /*168c0*/  FSEL R53, R53, -INF , !P4 ;  /* 0xff80000035357808 */ /* 0x000fe40006000000 */
[----:B------:R-:W-:Y:S02]  /*168d0*/  FSEL R68, R30, -INF , !P5 ;  /* 0xff8000001e447808 */ /* 0x000fe40006800000 */
        /* <DEDUP_REMOVED lines=8> */
[----:B------:R-:W-:Y:S02]  /*16960*/  FMNMX3.FTZ R16, R16, R161, R160, !PT ;  /* 0x000000a110107276 */ /* 0x000fe400078100a0 */
[----:B------:R-:W-:Y:S02]  /*16970*/  FSEL R67, R12, -INF , P3 ;  /* 0xff8000000c437808 */ /* 0x000fe40001800000 */
[----:B------:R-:W-:Y:S02]  /*16980*/  FMNMX3.FTZ R11, R11, R114, R113, !PT ;  /* 0x000000720b0b7276 */ /* 0x000fe40007810071 */
[----:B------:R-:W-:Y:S02]  /*16990*/  ISETP.GE.AND P6, PT, R9, R193, PT ;  /* 0x000000c10900720c */ /* 0x000fe40003fc6270 */
[----:B------:R-:W-:Y:S02]  /*169a0*/  FSEL R52, R31, -INF , !P0 ;  /* 0xff8000001f347808 */ /* 0x000fe40004000000 */
[----:B------:R-:W-:-:S02]  /*169b0*/  FMNMX3.FTZ R16, R16, R158, R155, !PT ;  /* 0x0000009e10107276 */ /* 0x000fc4000781009b */
        /* <DEDUP_REMOVED lines=9> */
[----:B------:R-:W-:Y:S02]  /*16a50*/  FSEL R34, R34, -INF , P1 ;  /* 0xff80000022227808 */ /* 0x000fe40000800000 */
[----:B------:R-:W-:Y:S01]  /*16a60*/  FSEL R27, R27, -INF , P3 ;  /* 0xff8000001b1b7808 */ /* 0x000fe20001800000 */
[----:B------:R-:W-:Y:S01]  /*16a70*/  VIADD R45, R45, 0xfffffef9 ;  /* 0xfffffef92d2d7836 */ /* 0x000fe20000000000 */
[----:B------:R-:W-:Y:S01]  /*16a80*/  FSEL R66, R13, -INF , !P0 ;  /* 0xff8000000d427808 */ /* 0x000fe20004000000 */
[----:B------:R-:W-:Y:S01]  /*16a90*/  LDSM.16.MT88.4 R16, [R40+0x5000] ;  /* 0x005000002810783b */ /* 0x000fe20000004200 */
        /* <DEDUP_REMOVED lines=14> */
[----:B------:R-:W-:Y:S02]  /*16b80*/  FSEL R65, R47, -INF , P1 ;  /* 0xff8000002f417808 */ /* 0x000fe40000800000 */
[----:B------:R-:W-:Y:S02]  /*16b90*/  FSEL R49, R49, -INF , P0 ;  /* 0xff80000031317808 */ /* 0x000fe40000000000 */
[C---:B------:R-:W-:Y:S02]  /*16ba0*/  ISETP.GE.AND P1, PT, R45.reuse, R193, PT ;  /* 0x000000c12d00720c */ /* 0x040fe40003f26270 */
[----:B------:R-:W-:Y:S02]  /*16bb0*/  ISETP.GE.AND P0, PT, R45, R192, PT ;  /* 0x000000c02d00720c */ /* 0x000fe40003f06270 */
[----:B------:R-:W-:-:S02]  /*16bc0*/  FMNMX3.FTZ R11, R12, R77, R76, !PT ;  /* 0x0000004d0c0b7276 */ /* 0x000fc4000781004c */
[----:B------:R-:W-:Y:S02]  /*16bd0*/  FMNMX3.FTZ R9, R9, R55, R54, !PT ;  /* 0x0000003709097276 */ /* 0x000fe40007810036 */
[----:B------:R-:W-:Y:S02]  /*16be0*/  FSEL R64, R50, -INF , P1 ;  /* 0xff80000032407808 */ /* 0x000fe40000800000 */
[----:B------:R-:W-:Y:S02]  /*16bf0*/  FSEL R47, R51, -INF , P0 ;  /* 0xff800000332f7808 */ /* 0x000fe40000000000 */
[----:B------:R-:W-:Y:S02]  /*16c00*/  FMNMX3.FTZ R11, R11, R75, R74, !PT ;  /* 0x0000004b0b0b7276 */ /* 0x000fe4000781004a */
[----:B------:R-:W-:Y:S02]  /*16c10*/  ISETP.GE.AND P1, PT, R45, R191, PT ;  /* 0x000000bf2d00720c */ /* 0x000fe40003f26270 */
[----:B------:R-:W-:-:S02]  /*16c20*/  FSEL R51, R34, -INF , !P5 ;  /* 0xff80000022337808 */ /* 0x000fc40006800000 */
[----:B------:R-:W-:Y:S02]  /*16c30*/  FSEL R50, R27, -INF , !P4 ;  /* 0xff8000001b327808 */ /* 0x000fe40006000000 */
[----:B------:R-:W-:Y:S02]  /*16c40*/  FMNMX3.FTZ R9, R9, R53, R52, !PT ;  /* 0x0000003509097276 */ /* 0x000fe40007810034 */
[----:B------:R-:W-:Y:S02]  /*16c50*/  FMNMX3.FTZ R11, R11, R73, R72, !PT ;  /* 0x000000490b0b7276 */ /* 0x000fe40007810048 */
[----:B------:R-:W-:Y:S02]  /*16c60*/  FSEL R49, R49, -INF , !P3 ;  /* 0xff80000031317808 */ /* 0x000fe40005800000 */
[----:B------:R-:W-:Y:S02]  /*16c70*/  FSEL R47, R47, -INF , !P1 ;  /* 0xff8000002f2f7808 */ /* 0x000fe40004800000 */
[----:B------:R-:W-:-:S02]  /*16c80*/  FMNMX3.FTZ R9, R9, R51, R50, !PT ;  /* 0x0000003309097276 */ /* 0x000fc40007810032 */
[----:B------:R-:W-:Y:S02]  /*16c90*/  FMNMX3.FTZ R11, R11, R71, R70, !PT ;  /* 0x000000470b0b7276 */ /* 0x000fe40007810046 */
[----:B------:R-:W-:Y:S02]  /*16ca0*/  FMNMX3.FTZ R12, R9, R49, R47, !PT ;  /* 0x00000031090c7276 */ /* 0x000fe4000781002f */
[----:B------:R-:W-:Y:S02]  /*16cb0*/  FSEL R65, R65, -INF , !P6 ;  /* 0xff80000041417808 */ /* 0x000fe40007000000 */
[----:B------:R-:W-:Y:S01]  /*16cc0*/  ISETP.GE.AND P6, PT, R45, R190, PT ;  /* 0x000000be2d00720c */ /* 0x000fe20003fc6270 */
[----:B------:R-:W1:Y:S01]  /*16cd0*/  SHFL.BFLY PT, R9, R12, 0x2, 0x1f ;  /* 0x0c401f000c097f89 */ /* 0x000e6200000e0000 */
[----:B------:R-:W-:Y:S02]  /*16ce0*/  FMNMX3.FTZ R11, R11, R69, R68, !PT ;  /* 0x000000450b0b7276 */ /* 0x000fe40007810044 */
[----:B------:R-:W-:-:S02]  /*16cf0*/  FSEL R64, R64, -INF , !P6 ;  /* 0xff80000040407808 */ /* 0x000fc40007000000 */
[----:B------:R-:W-:-:S04]  /*16d00*/  FMNMX3.FTZ R11, R11, R67, R66, !PT ;  /* 0x000000430b0b7276 */ /* 0x000fc80007810042 */
        /* <DEDUP_REMOVED lines=8> */
[----:B--2---:R-:W-:-:S05]  /*16d90*/  FMUL.FTZ R43, R46, R41 ;  /* 0x000000292e2b7220 */ /* 0x004fca0000410000 */
[----:B------:R-:W-:Y:S02]  /*16da0*/  FSEL R43, R43, RZ, P0 ;  /* 0x000000ff2b2b7208 */ /* 0x000fe40000000000 */
[----:B---3--:R-:W-:-:S03]  /*16db0*/  FMNMX.FTZ R42, R11, R42, !PT ;  /* 0x0000002a0b2a7209 */ /* 0x008fc60007810000 */
[-CC-:B------:R-:W-:Y:S01]  /*16dc0*/  FFMA.FTZ R86, R4, R46.reuse, -R43.reuse ;  /* 0x0000002e04567223 */ /* 0x180fe2000001082b */
[----:B------:R-:W-:Y:S02]  /*16dd0*/  FSEL R4, R41, RZ, P0 ;  /* 0x000000ff29047208 */ /* 0x000fe40000000000 */
[----:B------:R-:W-:Y:S02]  /*16de0*/  FSETP.NEU.FTZ.AND P1, PT, R42, -INF , PT ;  /* 0xff8000002a00780b */ /* 0x000fe40003f3d000 */
[----:B------:R-:W-:Y:S01]  /*16df0*/  ISETP.NE.AND P0, PT, R8, RZ, PT ;  /* 0x000000ff0800720c */ /* 0x000fe20003f05270 */
[----:B------:R-:W-:Y:S01]  /*16e00*/  FFMA.FTZ R93, R7, R46, -R43 ;  /* 0x0000002e075d7223 */ /* 0x000fe2000001082b */
[----:B------:R-:W-:Y:S01]  /*16e10*/  FSEL R7, R42, RZ, P1 ;  /* 0x000000ff2a077208 */ /* 0x000fe20000800000 */
[----:B------:R-:W-:-:S04]  /*16e20*/  FADD.FTZ R4, R0, -R4 ;  /* 0x8000000400047221 */ /* 0x000fc80000010000 */
[----:B------:R-:W-:Y:S01]  /*16e30*/  FADD.FTZ R7, R2, -R7 ;  /* 0x8000000702077221 */ /* 0x000fe20000010000 */
[----:B------:R-:W-:Y:S01]  /*16e40*/  FMUL.FTZ R97, R46, R4 ;  /* 0x000000042e617220 */ /* 0x000fe20000410000 */
[----:B------:R-:W-:Y:S02]  /*16e50*/  VIADD R4, R40, 0x5000 ;  /* 0x0000500028047836 */ /* 0x000fe40000000000 */
[----:B------:R-:W-:Y:S01]  /*16e60*/  FMUL.FTZ R7, R46, R7 ;  /* 0x000000072e077220 */ /* 0x000fe20000410000 */
[----:B------:R-:W-:Y:S02]  /*16e70*/  VIADD R0, R40, 0x5020 ;  /* 0x0000502028007836 */ /* 0x000fe40000000000 */
[----:B------:R-:W-:Y:S01]  /*16e80*/  FMUL.FTZ R45, R46, R42 ;  /* 0x0000002a2e2d7220 */ /* 0x000fe20000410000 */
[----:B------:R-:W-:Y:S02]  /*16e90*/  @P0 VIADD R0, R4, 0xffffffe0 ;  /* 0xffffffe004000836 */ /* 0x000fe40000000000 */
[-CC-:B------:R-:W-:Y:S01]  /*16ea0*/  FFMA.FTZ R83, R5, R46.reuse, -R43.reuse ;  /* 0x0000002e05537223 */ /* 0x180fe2000001082b */
[----:B------:R-:W-:Y:S01]  /*16eb0*/  FFMA.FTZ R2, R6, R46, -R43 ;  /* 0x0000002e06027223 */ /* 0x000fe2000001082b */
[----:B------:R1:W-:Y:S01]  /*16ec0*/  MUFU.EX2 R98, R7 ;  /* 0x0000000700627308 */ /* 0x0003e20000000800 */
[----:B------:R-:W-:-:S05]  /*16ed0*/  FSEL R45, R45, RZ, P1 ;  /* 0x000000ff2d2d7208 */ /* 0x000fca0000800000 */
[-CC-:B------:R-:W-:Y:S01]  /*16ee0*/  FFMA.FTZ R94, R10, R46.reuse, -R45.reuse ;  /* 0x0000002e0a5e7223 */ /* 0x180fe2000001082d */
[-CC-:B------:R-:W-:Y:S01]  /*16ef0*/  FFMA.FTZ R88, R15, R46.reuse, -R45.reuse ;  /* 0x0000002e0f587223 */ /* 0x180fe2000001082d */
[-CC-:B------:R-:W-:Y:S01]  /*16f00*/  FFMA.FTZ R87, R14, R46.reuse, -R45.reuse ;  /* 0x0000002e0e577223 */ /* 0x180fe2000001082d */
[----:B-1----:R-:W1:Y:S01]  /*16f10*/  LDSM.16.MT88.4 R4, [R0] ;  /* 0x000000000004783b */ /* 0x002e620000004200 */
[-CC-:B------:R-:W-:Y:S02]  /*16f20*/  FFMA.FTZ R80, R35, R46.reuse, -R45.reuse ;  /* 0x0000002e23507223 */ /* 0x180fe4000001082d */
[----:B------:R-:W-:Y:S01]  /*16f30*/  MUFU.EX2 R94, R94 ;  /* 0x0000005e005e7308 */ /* 0x000fe20000000800 */
[-CC-:B------:R-:W-:Y:S01]  /*16f40*/  FFMA.FTZ R92, R23, R46.reuse, -R45.reuse ;  /* 0x0000002e175c7223 */ /* 0x180fe2000001082d */
[-C--:B------:R-:W-:Y:S01]  /*16f50*/  FFMA.FTZ R91, R22, R46.reuse, -R45 ;  /* 0x0000002e165b7223 */ /* 0x080fe2000001082d */
[-CC-:B------:R-:W-:Y:S01]  /*16f60*/  FFMA.FTZ R96, R21, R46.reuse, -R43.reuse ;  /* 0x0000002e15607223 */ /* 0x180fe2000001082b */
[----:B------:R-:W2:Y:S01]  /*16f70*/  MUFU.EX2 R88, R88 ;  /* 0x0000005800587308 */ /* 0x000ea20000000800 */
[----:B------:R-:W3:Y:S03]  /*16f80*/  LDSM.16.MT88.4 R20, [R40+0x5400] ;  /* 0x005400002814783b */ /* 0x000ee60000004200 */
[----:B------:R-:W-:Y:S04]  /*16f90*/  MUFU.EX2 R87, R87 ;  /* 0x0000005700577308 */ /* 0x000fe80000000800 */
[----:B------:R-:W4:Y:S04]  /*16fa0*/  MUFU.EX2 R80, R80 ;  /* 0x0000005000507308 */ /* 0x000f280000000800 */
[----:B------:R-:W-:Y:S04]  /*16fb0*/  MUFU.EX2 R93, R93 ;  /* 0x0000005d005d7308 */ /* 0x000fe80000000800 */
[----:B------:R-:W5:Y:S04]  /*16fc0*/  MUFU.EX2 R86, R86 ;  /* 0x0000005600567308 */ /* 0x000f680000000800 */
[----:B------:R-:W-:Y:S04]  /*16fd0*/  MUFU.EX2 R83, R83 ;  /* 0x0000005300537308 */ /* 0x000fe80000000800 */
[----:B------:R-:W1:Y:S04]  /*16fe0*/  MUFU.EX2 R2, R2 ;  /* 0x0000000200027308 */ /* 0x000e680000000800 */
[----:B------:R-:W3:Y:S01]  /*16ff0*/  MUFU.EX2 R97, R97 ;  /* 0x0000006100617308 */ /* 0x000ee20000000800 */
[-CC-:B------:R-:W-:Y:S01]  /*17000*/  FFMA.FTZ R101, R28, R46.reuse, -R43.reuse ;  /* 0x0000002e1c657223 */ /* 0x180fe2000001082b */
[----:B------:R-:W-:-:S02]  /*17010*/  FFMA.FTZ R104, R29, R46, -R43 ;  /* 0x0000002e1d687223 */ /* 0x000fc4000001082b */
[----:B------:R-:W3:Y:S01]  /*17020*/  LDSM.16.MT88.4 R28, [R0+0x400] ;  /* 0x00040000001c783b */ /* 0x000ee20000004200 */
[----:B--2---:R-:W-:Y:S01]  /*17030*/  F2FP.F16.F32.PACK_AB R8, R88, R94 ;  /* 0x0000005e5808723e */ /* 0x004fe200000000ff */
[-C--:B------:R-:W-:Y:S01]  /*17040*/  FMUL.FTZ R12, R144, R98.reuse ;  /* 0x00000062900c7220 */ /* 0x080fe20000410000 */
[----:B----4-:R-:W-:Y:S01]  /*17050*/  F2FP.F16.F32.PACK_AB R10, R80, R87 ;  /* 0x00000057500a723e */ /* 0x010fe200000000ff */
[----:B------:R-:W-:Y:S01]  /*17060*/  FMUL.FTZ R13, R145, R98 ;  /* 0x00000062910d7220 */ /* 0x000fe20000410000 */
[----:B-----5:R-:W-:Y:S01]  /*17070*/  F2FP.F16.F32.PACK_AB R9, R86, R93 ;  /* 0x0000005d5609723e */ /* 0x020fe200000000ff */
[-CC-:B------:R-:W-:Y:S01]  /*17080*/  FFMA.FTZ R84, R25, R46.reuse, -R45.reuse ;  /* 0x0000002e19547223 */ /* 0x180fe2000001082d */
[----:B-1----:R-:W-:Y:S01]  /*17090*/  F2FP.F16.F32.PACK_AB R11, R2, R83 ;  /* 0x00000053020b723e */ /* 0x002fe200000000ff */
[----:B------:R-:W-:Y:S01]  /*170a0*/  FFMA.FTZ R85, R26, R46, -R45 ;  /* 0x0000002e1a557223 */ /* 0x000fe2000001082d */
[-C--:B------:R-:W-:Y:S01]  /*170b0*/  FMUL.FTZ R140, R140, R98.reuse ;  /* 0x000000628c8c7220 */ /* 0x080fe20000410000 */
[-C--:B---3--:R-:W-:Y:S01]  /*170c0*/  FMUL.FTZ R14, R146, R97.reuse ;  /* 0x00000061920e7220 */ /* 0x088fe20000410000 */
[-C--:B------:R-:W-:Y:S01]  /*170d0*/  FMUL.FTZ R15, R147, R97.reuse ;  /* 0x00000061930f7220 */ /* 0x080fe20000410000 */
[----:B------:R-:W-:Y:S01]  /*170e0*/  FMUL.FTZ R141, R141, R98 ;  /* 0x000000628d8d7220 */ /* 0x000fe20000410000 */
[-C--:B------:R-:W-:Y:S01]  /*170f0*/  FMUL.FTZ R142, R142, R97.reuse ;  /* 0x000000618e8e7220 */ /* 0x080fe20000410000 */
[-C--:B------:R-:W-:Y:S01]  /*17100*/  FMUL.FTZ R143, R143, R97.reuse ;  /* 0x000000618f8f7220 */ /* 0x080fe20000410000 */
[----:B------:R-:W-:Y:S01]  /*17110*/  FFMA.FTZ R102, R24, R46, -R43 ;  /* 0x0000002e18667223 */ /* 0x000fe2000001082b */
[----:B------:R-:W-:Y:S01]  /*17120*/  MUFU.EX2 R84, R84 ;  /* 0x0000005400547308 */ /* 0x000fe20000000800 */
[-C--:B------:R-:W-:Y:S01]  /*17130*/  FMUL.FTZ R24, R136, R98.reuse ;  /* 0x0000006288187220 */ /* 0x080fe20000410000 */
[C---:B------:R-:W-:Y:S05]  /*17140*/  HMMA.16816.F32 R12, R8.reuse, R16, R12 ;  /* 0x00000010080c723c */ /* 0x040fea000000180c */
[-C--:B------:R-:W-:Y:S01]  /*17150*/  FMUL.FTZ R25, R137, R98.reuse ;  /* 0x0000006289197220 */ /* 0x080fe20000410000 */
[----:B------:R-:W1:Y:S01]  /*17160*/  MUFU.EX2 R85, R85 ;  /* 0x0000005500557308 */ /* 0x000e620000000800 */
[-C--:B------:R-:W-:Y:S01]  /*17170*/  FMUL.FTZ R26, R138, R97.reuse ;  /* 0x000000618a1a7220 */ /* 0x080fe20000410000 */
[-C--:B------:R-:W-:Y:S01]  /*17180*/  FMUL.FTZ R27, R139, R97.reuse ;  /* 0x000000618b1b7220 */ /* 0x080fe20000410000 */
[-C--:B------:R-:W-:Y:S01]  /*17190*/  FMUL.FTZ R132, R132, R98.reuse ;  /* 0x0000006284847220 */ /* 0x080fe20000410000 */
[----:B------:R-:W-:Y:S01]  /*171a0*/  MUFU.EX2 R92, R92 ;  /* 0x0000005c005c7308 */ /* 0x000fe20000000800 */
[----:B------:R-:W-:Y:S01]  /*171b0*/  FMUL.FTZ R133, R133, R98 ;  /* 0x0000006285857220 */ /* 0x000fe20000410000 */
[----:B------:R-:W-:Y:S03]  /*171c0*/  HMMA.16816.F32 R16, R8, R18, R140 ;  /* 0x000000120810723c */ /* 0x000fe6000000188c */
[-C--:B------:R-:W-:Y:S01]  /*171d0*/  FMUL.FTZ R134, R134, R97.reuse ;  /* 0x0000006186867220 */ /* 0x080fe20000410000 */
[----:B------:R-:W2:Y:S01]  /*171e0*/  MUFU.EX2 R91, R91 ;  /* 0x0000005b005b7308 */ /* 0x000ea20000000800 */
[----:B------:R-:W-:-:S03]  /*171f0*/  FMUL.FTZ R135, R135, R97 ;  /* 0x0000006187877220 */ /* 0x000fc60000410000 */
[----:B------:R-:W-:Y:S04]  /*17200*/  MUFU.EX2 R96, R96 ;  /* 0x0000006000607308 */ /* 0x000fe80000000800 */
[----:B------:R-:W3:Y:S04]  /*17210*/  MUFU.EX2 R102, R102 ;  /* 0x0000006600667308 */ /* 0x000ee80000000800 */
[----:B------:R-:W-:Y:S04]  /*17220*/  MUFU.EX2 R101, R101 ;  /* 0x0000006500657308 */ /* 0x000fe80000000800 */
[----:B------:R-:W4:Y:S01]  /*17230*/  MUFU.EX2 R104, R104 ;  /* 0x0000006800687308 */ /* 0x000f220000000800 */
[----:B------:R-:W-:Y:S03]  /*17240*/  HMMA.16816.F32 R24, R8, R4, R24 ;  /* 0x000000040818723c */ /* 0x000fe60000001818 */
[-CC-:B------:R-:W-:Y:S01]  /*17250*/  FFMA.FTZ R107, R33, R46.reuse, -R45.reuse ;  /* 0x0000002e216b7223 */ /* 0x180fe2000001082d */
[----:B------:R-:W-:-:S04]  /*17260*/  FFMA.FTZ R106, R32, R46, -R45 ;  /* 0x0000002e206a7223 */ /* 0x000fc8000001082d */
[----:B------:R-:W-:Y:S01]  /*17270*/  HMMA.16816.F32 R8, R8, R6, R132 ;  /* 0x000000060808723c */ /* 0x000fe20000001884 */
[----:B------:R-:W5:Y:S02]  /*17280*/  LDSM.16.MT88.4 R4, [R40+0x5800] ;  /* 0x005800002804783b */ /* 0x000f640000004200 */
[----:B-1----:R-:W-:Y:S02]  /*17290*/  F2FP.F16.F32.PACK_AB R32, R85, R84 ;  /* 0x000000545520723e */ /* 0x002fe400000000ff */
[----:B--2---:R-:W-:Y:S02]  /*172a0*/  F2FP.F16.F32.PACK_AB R34, R91, R92 ;  /* 0x0000005c5b22723e */ /* 0x004fe400000000ff */
[----:B---3--:R-:W-:Y:S02]  /*172b0*/  F2FP.F16.F32.PACK_AB R33, R102, R96 ;  /* 0x000000606621723e */ /* 0x008fe400000000ff */
[----:B----4-:R-:W-:Y:S01]  /*172c0*/  F2FP.F16.F32.PACK_AB R35, R104, R101 ;  /* 0x000000656823723e */ /* 0x010fe200000000ff */
        /* <DEDUP_REMOVED lines=15> */
[----:B------:R-:W4:Y:S04]  /*173c0*/  MUFU.EX2 R110, R110 ;  /* 0x0000006e006e7308 */ /* 0x000f280000000800 */
[----:B------:R-:W-:Y:S04]  /*173d0*/  MUFU.EX2 R108, R108 ;  /* 0x0000006c006c7308 */ /* 0x000fe80000000800 */
[----:B------:R-:W5:Y:S04]  /*173e0*/  MUFU.EX2 R119, R119 ;  /* 0x0000007700777308 */ /* 0x000f680000000800 */
[----:B------:R-:W-:Y:S04]  /*173f0*/  MUFU.EX2 R118, R118 ;  /* 0x0000007600767308 */ /* 0x000fe80000000800 */
[----:B------:R-:W1:Y:S01]  /*17400*/  MUFU.EX2 R117, R117 ;  /* 0x0000007500757308 */ /* 0x000e620000000800 */
[----:B------:R-:W-:Y:S03]  /*17410*/  HMMA.16816.F32 R28, R32, R30, R8 ;  /* 0x0000001e201c723c */ /* 0x000fe60000001808 */
[----:B--2---:R-:W-:Y:S01]  /*17420*/  F2FP.F16.F32.PACK_AB R32, R106, R107 ;  /* 0x0000006b6a20723e */ /* 0x004fe200000000ff */
[----:B------:R-:W2:Y:S01]  /*17430*/  LDSM.16.MT88.4 R8, [R0+0xc00] ;  /* 0x000c00000008783b */ /* 0x000ea20000004200 */
[----:B----4-:R-:W-:Y:S01]  /*17440*/  F2FP.F16.F32.PACK_AB R34, R110, R105 ;  /* 0x000000696e22723e */ /* 0x010fe200000000ff */
[--C-:B------:R-:W-:Y:S01]  /*17450*/  FFMA.FTZ R109, R241, R46, -R45.reuse ;  /* 0x0000002ef16d7223 */ /* 0x100fe2000001082d */
[----:B-----5:R-:W-:Y:S01]  /*17460*/  F2FP.F16.F32.PACK_AB R33, R119, R108 ;  /* 0x0000006c7721723e */ /* 0x020fe200000000ff */
[-CC-:B------:R-:W-:Y:S01]  /*17470*/  FFMA.FTZ R121, R234, R46.reuse, -R45.reuse ;  /* 0x0000002eea797223 */ /* 0x180fe2000001082d */
[-C--:B------:R-:W-:Y:S01]  /*17480*/  FFMA.FTZ R120, R229, R46.reuse, -R45 ;  /* 0x0000002ee5787223 */ /* 0x080fe2000001082d */
[-CC-:B------:R-:W-:Y:S01]  /*17490*/  FFMA.FTZ R127, R226, R46.reuse, -R43.reuse ;  /* 0x0000002ee27f7223 */ /* 0x180fe2000001082b */
[-CC-:B------:R-:W-:Y:S01]  /*174a0*/  FFMA.FTZ R126, R126, R46.reuse, -R43.reuse ;  /* 0x0000002e7e7e7223 */ /* 0x180fe2000001082b */
[-CC-:B------:R-:W-:Y:S01]  /*174b0*/  FFMA.FTZ R125, R125, R46.reuse, -R43.reuse ;  /* 0x0000002e7d7d7223 */ /* 0x180fe2000001082b */
[----:B------:R-:W-:Y:S01]  /*174c0*/  FFMA.FTZ R128, R128, R46, -R43 ;  /* 0x0000002e80807223 */ /* 0x000fe2000001082b */
        /* <DEDUP_REMOVED lines=12> */
[C---:B------:R-:W-:Y:S03]  /*17590*/  HMMA.16816.F32 R36, R32.reuse, R20, R36 ;  /* 0x000000142024723c */ /* 0x040fe60000001824 */
[----:B-1----:R-:W-:Y:S01]  /*175a0*/  F2FP.F16.F32.PACK_AB R20, R122, R109 ;  /* 0x0000006d7a14723e */ /* 0x002fe200000000ff */
[-CC-:B------:R-:W-:Y:S01]  /*175b0*/  FFMA.FTZ R132, R224, R46.reuse, -R45.reuse ;  /* 0x0000002ee0847223 */ /* 0x180fe2000001082d */
[-CC-:B------:R-:W-:Y:S01]  /*175c0*/  FFMA.FTZ R135, R225, R46.reuse, -R45.reuse ;  /* 0x0000002ee1877223 */ /* 0x180fe2000001082d */
[-CC-:B------:R-:W-:Y:S01]  /*175d0*/  FFMA.FTZ R134, R222, R46.reuse, -R45.reuse ;  /* 0x0000002ede867223 */ /* 0x180fe2000001082d */
[----:B-----5:R-:W-:Y:S01]  /*175e0*/  F2FP.F16.F32.PACK_AB R21, R126, R127 ;  /* 0x0000007f7e15723e */ /* 0x020fe200000000ff */
[-C--:B------:R-:W-:Y:S01]  /*175f0*/  FFMA.FTZ R133, R223, R46.reuse, -R45 ;  /* 0x0000002edf857223 */ /* 0x080fe2000001082d */
[-CC-:B------:R-:W-:Y:S01]  /*17600*/  FFMA.FTZ R138, R221, R46.reuse, -R43.reuse ;  /* 0x0000002edd8a7223 */ /* 0x180fe2000001082b */
[----:B------:R-:W-:Y:S03]  /*17610*/  HMMA.16816.F32 R28, R32, R22, R28 ;  /* 0x00000016201c723c */ /* 0x000fe6000000181c */
[----:B------:R-:W-:Y:S01]  /*17620*/  F2FP.F16.F32.PACK_AB R22, R120, R121 ;  /* 0x000000797816723e */ /* 0x000fe200000000ff */
[-CC-:B------:R-:W-:Y:S01]  /*17630*/  FFMA.FTZ R137, R218, R46.reuse, -R43.reuse ;  /* 0x0000002eda897223 */ /* 0x180fe2000001082b */
[-CC-:B------:R-:W-:Y:S01]  /*17640*/  FFMA.FTZ R136, R219, R46.reuse, -R43.reuse ;  /* 0x0000002edb887223 */ /* 0x180fe2000001082b */
[-C--:B------:R-:W-:Y:S01]  /*17650*/  FFMA.FTZ R139, R220, R46.reuse, -R43 ;  /* 0x0000002edc8b7223 */ /* 0x080fe2000001082b */
[----:B---3--:R-:W-:Y:S01]  /*17660*/  F2FP.F16.F32.PACK_AB R23, R128, R125 ;  /* 0x0000007d8017723e */ /* 0x008fe200000000ff */
[----:B------:R-:W-:Y:S01]  /*17670*/  MUFU.EX2 R132, R132 ;  /* 0x0000008400847308 */ /* 0x000fe20000000800 */
[-CC-:B------:R-:W-:Y:S01]  /*17680*/  FFMA.FTZ R142, R217, R46.reuse, -R45.reuse ;  /* 0x0000002ed98e7223 */ /* 0x180fe2000001082d */
[-CC-:B------:R-:W-:Y:S01]  /*17690*/  FFMA.FTZ R141, R216, R46.reuse, -R45.reuse ;  /* 0x0000002ed88d7223 */ /* 0x180fe2000001082d */
[-CC-:B------:R-:W-:Y:S01]  /*176a0*/  FFMA.FTZ R140, R214, R46.reuse, -R45.reuse ;  /* 0x0000002ed68c7223 */ /* 0x180fe2000001082d */
[----:B------:R-:W1:Y:S01]  /*176b0*/  MUFU.EX2 R135, R135 ;  /* 0x0000008700877308 */ /* 0x000e620000000800 */
[-C--:B------:R-:W-:Y:S01]  /*176c0*/  FFMA.FTZ R145, R215, R46.reuse, -R45 ;  /* 0x0000002ed7917223 */ /* 0x080fe2000001082d */
[C---:B------:R-:W-:Y:S05]  /*176d0*/  HMMA.16816.F32 R12, R20.reuse, R24, R12 ;  /* 0x00000018140c723c */ /* 0x040fea000000180c */
[-CC-:B------:R-:W-:Y:S01]  /*176e0*/  FFMA.FTZ R143, R211, R46.reuse, -R43.reuse ;  /* 0x0000002ed38f7223 */ /* 0x180fe2000001082b */
[----:B------:R-:W-:Y:S01]  /*176f0*/  MUFU.EX2 R134, R134 ;  /* 0x0000008600867308 */ /* 0x000fe20000000800 */
[-CC-:B------:R-:W-:Y:S01]  /*17700*/  FFMA.FTZ R147, R159, R46.reuse, -R43.reuse ;  /* 0x0000002e9f937223 */ /* 0x180fe2000001082b */
[-CC-:B------:R-:W-:Y:S01]  /*17710*/  FFMA.FTZ R146, R210, R46.reuse, -R43.reuse ;  /* 0x0000002ed2927223 */ /* 0x180fe2000001082b */
[----:B------:R-:W-:Y:S01]  /*17720*/  FFMA.FTZ R212, R212, R46, -R43 ;  /* 0x0000002ed4d47223 */ /* 0x000fe2000001082b */
[----:B------:R-:W3:Y:S01]  /*17730*/  MUFU.EX2 R133, R133 ;  /* 0x0000008500857308 */ /* 0x000ee20000000800 */
[----:B------:R-:W-:Y:S01]  /*17740*/  LDSM.16.MT88.4 R32, [R40+0x6800] ;  /* 0x006800002820783b */ /* 0x000fe20000004200 */
[C---:B------:R-:W-:Y:S02]  /*17750*/  HMMA.16816.F32 R16, R20.reuse, R26, R16 ;  /* 0x0000001a1410723c */ /* 0x040fe40000001810 */
[----:B------:R-:W-:Y:S01]  /*17760*/  MUFU.EX2 R138, R138 ;  /* 0x0000008a008a7308 */ /* 0x000fe20000000800 */
[----:B------:R-:W5:Y:S03]  /*17770*/  LDSM.16.MT88.4 R24, [R0+0x1000] ;  /* 0x001000000018783b */ /* 0x000f660000004200 */
[----:B------:R-:W4:Y:S04]  /*17780*/  MUFU.EX2 R137, R137 ;  /* 0x0000008900897308 */ /* 0x000f280000000800 */
[----:B------:R-:W-:Y:S04]  /*17790*/  MUFU.EX2 R136, R136 ;  /* 0x0000008800887308 */ /* 0x000fe80000000800 */
[----:B------:R-:W4:Y:S01]  /*177a0*/  MUFU.EX2 R139, R139 ;  /* 0x0000008b008b7308 */ /* 0x000f220000000800 */
[C---:B--2---:R-:W-:Y:S08]  /*177b0*/  HMMA.16816.F32 R36, R20.reuse, R8, R36 ;  /* 0x000000081424723c */ /* 0x044ff00000001824 */
[----:B------:R-:W-:Y:S03]  /*177c0*/  HMMA.16816.F32 R28, R20, R10, R28 ;  /* 0x0000000a141c723c */ /* 0x000fe6000000181c */
[----:B-1----:R-:W-:Y:S01]  /*177d0*/  F2FP.F16.F32.PACK_AB R20, R135, R132 ;  /* 0x000000848714723e */ /* 0x002fe200000000ff */
[----:B------:R-:W-:Y:S01]  /*177e0*/  LDSM.16.MT88.4 R8, [R40+0x6400] ;  /* 0x006400002808783b */ /* 0x000fe20000004200 */
[----:B---3--:R-:W-:-:S02]  /*177f0*/  F2FP.F16.F32.PACK_AB R22, R133, R134 ;  /* 0x000000868516723e */ /* 0x008fc400000000ff */
[----:B----4-:R-:W-:Y:S02]  /*17800*/  F2FP.F16.F32.PACK_AB R21, R137, R138 ;  /* 0x0000008a8915723e */ /* 0x010fe400000000ff */
[----:B------:R-:W-:-:S07]  /*17810*/  F2FP.F16.F32.PACK_AB R23, R139, R136 ;  /* 0x000000888b17723e */ /* 0x000fce00000000ff */
[C---:B------:R-:W-:Y:S08]  /*17820*/  HMMA.16816.F32 R12, R20.reuse, R4, R12 ;  /* 0x00000004140c723c */ /* 0x040ff0000000180c */
[C---:B------:R-:W-:Y:S01]  /*17830*/  HMMA.16816.F32 R16, R20.reuse, R6, R16 ;  /* 0x000000061410723c */ /* 0x040fe20000001810 */
[----:B------:R-:W1:Y:S01]  /*17840*/  LDSM.16.MT88.4 R4, [R0+0x1400] ;  /* 0x001400000004783b */ /* 0x000e620000004200 */
[----:B------:R-:W-:Y:S04]  /*17850*/  MUFU.EX2 R142, R142 ;  /* 0x0000008e008e7308 */ /* 0x000fe80000000800 */
[----:B------:R-:W-:Y:S02]  /*17860*/  MUFU.EX2 R141, R141 ;  /* 0x0000008d008d7308 */ /* 0x000fe40000000800 */
[C---:B-----5:R-:W-:Y:S02]  /*17870*/  HMMA.16816.F32 R36, R20.reuse, R24, R36 ;  /* 0x000000181424723c */ /* 0x060fe40000001824 */
        /* <DEDUP_REMOVED lines=32> */
[----:B------:R-:W-:Y:S03]  /*17a80*/  HMMA.16816.F32 R16, R24, R10, R16 ;  /* 0x0000000a1810723c */ /* 0x000fe60000001810 */
[-CC-:B------:R-:W-:Y:S01]  /*17a90*/  FFMA.FTZ R24, R208, R46.reuse, -R45.reuse ;  /* 0x0000002ed0187223 */ /* 0x180fe2000001082d */
[-CC-:B------:R-:W-:Y:S01]  /*17aa0*/  FFMA.FTZ R26, R207, R46.reuse, -R45.reuse ;  /* 0x0000002ecf1a7223 */ /* 0x180fe2000001082d */
[----:B------:R-:W-:-:S02]  /*17ab0*/  FFMA.FTZ R25, R206, R46, -R45 ;  /* 0x0000002ece197223 */ /* 0x000fc4000001082d */
[----:B------:R5:W-:Y:S01]  /*17ac0*/  MUFU.EX2 R207, R24 ;  /* 0x0000001800cf7308 */ /* 0x000be20000000800 */
[----:B------:R-:W-:Y:S01]  /*17ad0*/  FFMA.FTZ R209, R209, R46, -R45 ;  /* 0x0000002ed1d17223 */ /* 0x000fe2000001082d */
[----:B---3--:R-:W-:Y:S02]  /*17ae0*/  F2FP.F16.F32.PACK_AB R8, R167, R144 ;  /* 0x00000090a708723e */ /* 0x008fe400000000ff */
[----:B------:R-:W-:Y:S01]  /*17af0*/  F2FP.F16.F32.PACK_AB R10, R162, R163 ;  /* 0x000000a3a20a723e */ /* 0x000fe200000000ff */
[----:B------:R3:W4:Y:S01]  /*17b00*/  MUFU.EX2 R208, R209 ;  /* 0x000000d100d07308 */ /* 0x0007220000000800 */
[----:B------:R-:W-:Y:S01]  /*17b10*/  F2FP.F16.F32.PACK_AB R9, R198, R199 ;  /* 0x000000c7c609723e */ /* 0x000fe200000000ff */
[-CC-:B-----5:R-:W-:Y:S02]  /*17b20*/  FFMA.FTZ R24, R205, R46.reuse, -R43.reuse ;  /* 0x0000002ecd187223 */ /* 0x1a0fe4000001082b */
[----:B------:R5:W-:Y:S01]  /*17b30*/  MUFU.EX2 R205, R25 ;  /* 0x0000001900cd7308 */ /* 0x000be20000000800 */
[----:B-1----:R-:W-:Y:S01]  /*17b40*/  F2FP.F16.F32.PACK_AB R11, R201, R197 ;  /* 0x000000c5c90b723e */ /* 0x002fe200000000ff */
[----:B---3--:R-:W-:-:S02]  /*17b50*/  FFMA.FTZ R209, R202, R46, -R43 ;  /* 0x0000002ecad17223 */ /* 0x008fc4000001082b */
[----:B------:R-:W-:Y:S01]  /*17b60*/  MUFU.EX2 R206, R26 ;  /* 0x0000001a00ce7308 */ /* 0x000fe20000000800 */
[----:B-----5:R-:W-:-:S03]  /*17b70*/  FFMA.FTZ R25, R204, R46, -R43 ;  /* 0x0000002ecc197223 */ /* 0x020fc6000001082b */
[----:B------:R1:W-:Y:S01]  /*17b80*/  MUFU.EX2 R204, R24 ;  /* 0x0000001800cc7308 */ /* 0x0003e20000000800 */
[C---:B------:R-:W-:Y:S03]  /*17b90*/  HMMA.16816.F32 R12, R8.reuse, R32, R12 ;  /* 0x00000020080c723c */ /* 0x040fe6000000180c */
[----:B------:R-:W-:Y:S02]  /*17ba0*/  MUFU.EX2 R209, R209 ;  /* 0x000000d100d17308 */ /* 0x000fe40000000800 */
[----:B-1----:R-:W-:Y:S02]  /*17bb0*/  FFMA.FTZ R24, R203, R46, -R43 ;  /* 0x0000002ecb187223 */ /* 0x002fe4000001082b */
[----:B------:R-:W1:Y:S04]  /*17bc0*/  MUFU.EX2 R203, R25 ;  /* 0x0000001900cb7308 */ /* 0x000e680000000800 */
[----:B------:R3:W5:Y:S01]  /*17bd0*/  MUFU.EX2 R202, R24 ;  /* 0x0000001800ca7308 */ /* 0x0007620000000800 */
[C---:B------:R-:W-:Y:S01]  /*17be0*/  HMMA.16816.F32 R16, R8.reuse, R34, R16 ;  /* 0x000000220810723c */ /* 0x040fe20000001810 */
[----:B---3--:R-:W3:Y:S07]  /*17bf0*/  LDSM.16.MT88.4 R24, [R0+0x1c00] ;  /* 0x001c00000018783b */ /* 0x008eee0000004200 */
[----:B--2---:R-:W-:Y:S03]  /*17c00*/  HMMA.16816.F32 R36, R8, R20, R36 ;  /* 0x000000140824723c */ /* 0x004fe60000001824 */
[----:B----4-:R-:W-:-:S02]  /*17c10*/  F2FP.F16.F32.PACK_AB R20, R207, R208 ;  /* 0x000000d0cf14723e */ /* 0x010fc400000000ff */
[----:B-1----:R-:W-:-:S03]  /*17c20*/  F2FP.F16.F32.PACK_AB R21, R203, R204 ;  /* 0x000000cccb15723e */ /* 0x002fc600000000ff */
[----:B------:R-:W-:Y:S03]  /*17c30*/  HMMA.16816.F32 R28, R8, R22, R28 ;  /* 0x00000016081c723c */ /* 0x000fe6000000181c */
[----:B------:R-:W-:Y:S01]  /*17c40*/  F2FP.F16.F32.PACK_AB R22, R205, R206 ;  /* 0x000000cecd16723e */ /* 0x000fe200000000ff */
[--C-:B------:R-:W-:Y:S01]  /*17c50*/  FFMA.FTZ R9, R194, R46, -R45.reuse ;  /* 0x0000002ec2097223 */ /* 0x100fe2000001082d */
[----:B-----5:R-:W-:Y:S01]  /*17c60*/  F2FP.F16.F32.PACK_AB R23, R209, R202 ;  /* 0x000000cad117723e */ /* 0x020fe200000000ff */
[-CC-:B------:R-:W-:Y:S01]  /*17c70*/  FFMA.FTZ R8, R161, R46.reuse, -R45.reuse ;  /* 0x0000002ea1087223 */ /* 0x180fe2000001082d */
[-CC-:B------:R-:W-:Y:S01]  /*17c80*/  FFMA.FTZ R32, R160, R46.reuse, -R45.reuse ;  /* 0x0000002ea0207223 */ /* 0x180fe2000001082d */
[----:B------:R-:W-:Y:S04]  /*17c90*/  MUFU.EX2 R161, R9 ;  /* 0x0000000900a17308 */ /* 0x000fe80000000800 */
[----:B------:R1:W-:Y:S01]  /*17ca0*/  MUFU.EX2 R160, R8 ;  /* 0x0000000800a07308 */ /* 0x0003e20000000800 */
[C---:B------:R-:W-:Y:S05]  /*17cb0*/  HMMA.16816.F32 R12, R20.reuse, R4, R12 ;  /* 0x00000004140c723c */ /* 0x040fea000000180c */
[-C--:B------:R-:W-:Y:S01]  /*17cc0*/  FFMA.FTZ R5, R158, R46.reuse, -R45 ;  /* 0x0000002e9e057223 */ /* 0x080fe2000001082d */
[-CC-:B------:R-:W-:Y:S01]  /*17cd0*/  FFMA.FTZ R4, R157, R46.reuse, -R43.reuse ;  /* 0x0000002e9d047223 */ /* 0x180fe2000001082b */
[----:B------:R2:W4:Y:S04]  /*17ce0*/  MUFU.EX2 R158, R32 ;  /* 0x00000020009e7308 */ /* 0x0005280000000800 */
[----:B------:R-:W-:Y:S01]  /*17cf0*/  MUFU.EX2 R157, R5 ;  /* 0x00000005009d7308 */ /* 0x000fe20000000800 */
[----:B-1----:R-:W1:Y:S01]  /*17d00*/  LDSM.16.MT88.4 R8, [R40+0x7000] ;  /* 0x007000002808783b */ /* 0x002e620000004200 */
[----:B------:R-:W-:Y:S03]  /*17d10*/  HMMA.16816.F32 R16, R20, R6, R16 ;  /* 0x000000061410723c */ /* 0x000fe60000001810 */
[----:B--2---:R-:W-:-:S02]  /*17d20*/  FFMA.FTZ R32, R156, R46, -R43 ;  /* 0x0000002e9c207223 */ /* 0x004fc4000001082b */
[----:B------:R2:W-:Y:S01]  /*17d30*/  MUFU.EX2 R156, R4 ;  /* 0x00000004009c7308 */ /* 0x0005e20000000800 */
[-CC-:B------:R-:W-:Y:S01]  /*17d40*/  FFMA.FTZ R34, R154, R46.reuse, -R43.reuse ;  /* 0x0000002e9a227223 */ /* 0x180fe2000001082b */
[-C--:B------:R-:W-:Y:S02]  /*17d50*/  FFMA.FTZ R33, R153, R46.reuse, -R43 ;  /* 0x0000002e99217223 */ /* 0x080fe4000001082b */
[----:B------:R5:W-:Y:S01]  /*17d60*/  MUFU.EX2 R154, R32 ;  /* 0x00000020009a7308 */ /* 0x000be20000000800 */
[-CC-:B------:R-:W-:Y:S01]  /*17d70*/  FFMA.FTZ R200, R200, R46.reuse, -R45.reuse ;  /* 0x0000002ec8c87223 */ /* 0x180fe2000001082d */
[----:B--2---:R-:W2:Y:S01]  /*17d80*/  LDSM.16.MT88.4 R4, [R0+0x2000] ;  /* 0x002000000004783b */ /* 0x004ea20000004200 */
[C---:B---3--:R-:W-:Y:S03]  /*17d90*/  HMMA.16816.F32 R36, R20.reuse, R24, R36 ;  /* 0x000000181424723c */ /* 0x048fe60000001824 */
        /* <DEDUP_REMOVED lines=13> */
[----:B------:R4:W2:Y:S01]  /*17e70*/  MUFU.EX2 R150, R25 ;  /* 0x0000001900967308 */ /* 0x0008a20000000800 */
[----:B---3--:R-:W-:Y:S01]  /*17e80*/  F2FP.F16.F32.PACK_AB R27, R155, R153 ;  /* 0x000000999b1b723e */ /* 0x008fe200000000ff */
[----:B------:R-:W-:-:S02]  /*17e90*/  FFMA.FTZ R200, R129, R46, -R43 ;  /* 0x0000002e81c87223 */ /* 0x000fc4000001082b */
[----:B------:R3:W-:Y:S01]  /*17ea0*/  MUFU.EX2 R131, R24 ;  /* 0x0000001800837308 */ /* 0x0007e20000000800 */
[----:B------:R-:W-:Y:S01]  /*17eb0*/  FFMA.FTZ R20, R130, R46, -R43 ;  /* 0x0000002e82147223 */ /* 0x000fe2000001082b */
[----:B------:R-:W-:Y:S01]  /*17ec0*/  FFMA.FTZ R94, R196, R98, R94 ;  /* 0x00000062c45e7223 */ /* 0x000fe2000001005e */
[----:B------:R-:W-:Y:S01]  /*17ed0*/  FFMA.FTZ R97, R195, R97, R93 ;  /* 0x00000061c3617223 */ /* 0x000fe2000001005d */
[----:B------:R-:W5:Y:S01]  /*17ee0*/  MUFU.EX2 R130, R21 ;  /* 0x0000001500827308 */ /* 0x000f620000000800 */
[----:B----4-:R-:W-:Y:S02]  /*17ef0*/  F2FP.F16.F32.PACK_AB R25, R154, R156 ;  /* 0x0000009c9a19723e */ /* 0x010fe400000000ff */
[----:B---3--:R-:W-:Y:S01]  /*17f00*/  F2FP.F16.F32.PACK_AB R24, R161, R194 ;  /* 0x000000c2a118723e */ /* 0x008fe200000000ff */
[----:B------:R3:W-:Y:S01]  /*17f10*/  MUFU.EX2 R129, R20 ;  /* 0x0000001400817308 */ /* 0x0007e20000000800 */
[----:B------:R-:W-:Y:S01]  /*17f20*/  FADD.FTZ R94, R88, R94 ;  /* 0x0000005e585e7221 */ /* 0x000fe20000010000 */
[----:B------:R-:W-:-:S02]  /*17f30*/  FADD.FTZ R97, R86, R97 ;  /* 0x0000006156617221 */ /* 0x000fc40000010000 */
[----:B------:R-:W4:Y:S02]  /*17f40*/  MUFU.EX2 R200, R200 ;  /* 0x000000c800c87308 */ /* 0x000f240000000800 */
[C---:B-1----:R-:W-:Y:S05]  /*17f50*/  HMMA.16816.F32 R12, R24.reuse, R8, R12 ;  /* 0x00000008180c723c */ /* 0x042fea000000180c */
[----:B------:R-:W-:Y:S01]  /*17f60*/  FADD.FTZ R87, R87, R94 ;  /* 0x0000005e57577221 */ /* 0x000fe20000010000 */
[----:B------:R-:W-:Y:S01]  /*17f70*/  FADD.FTZ R97, R83, R97 ;  /* 0x0000006153617221 */ /* 0x000fe20000010000 */
[----:B---3--:R-:W1:Y:S01]  /*17f80*/  LDSM.16.MT88.4 R20, [R0+0x2400] ;  /* 0x002400000014783b */ /* 0x008e620000004200 */
[----:B------:R-:W-:Y:S03]  /*17f90*/  HMMA.16816.F32 R16, R24, R10, R16 ;  /* 0x0000000a1810723c */ /* 0x000fe60000001810 */
[----:B------:R-:W-:Y:S01]  /*17fa0*/  FFMA.FTZ R83, R81, R46, -R43 ;  /* 0x0000002e51537223 */ /* 0x000fe2000001082b */
[----:B------:R-:W-:Y:S01]  /*17fb0*/  FADD.FTZ R87, R80, R87 ;  /* 0x0000005750577221 */ /* 0x000fe20000010000 */
[----:B------:R-:W-:-:S03]  /*17fc0*/  FADD.FTZ R81, R2, R97 ;  /* 0x0000006102517221 */ /* 0x000fc60000010000 */
[----:B--2---:R-:W-:Y:S03]  /*17fd0*/  HMMA.16816.F32 R36, R24, R4, R36 ;  /* 0x000000041824723c */ /* 0x004fe60000001824 */
[----:B------:R-:W-:Y:S01]  /*17fe0*/  FADD.FTZ R87, R84, R87 ;  /* 0x0000005754577221 */ /* 0x000fe20000010000 */
[----:B------:R-:W-:-:S04]  /*17ff0*/  FADD.FTZ R96, R96, R81 ;  /* 0x0000005160607221 */ /* 0x000fc80000010000 */
[----:B------:R-:W-:Y:S01]  /*18000*/  HMMA.16816.F32 R28, R24, R6, R28 ;  /* 0x00000006181c723c */ /* 0x000fe2000000181c */
[----:B------:R-:W2:Y:S02]  /*18010*/  LDSM.16.MT88.4 R4, [R40+0x7800] ;  /* 0x007800002804783b */ /* 0x000ea40000004200 */
[----:B------:R-:W-:Y:S02]  /*18020*/  F2FP.F16.F32.PACK_AB R8, R152, R157 ;  /* 0x0000009d9808723e */ /* 0x000fe400000000ff */
[----:B------:R-:W-:Y:S02]  /*18030*/  F2FP.F16.F32.PACK_AB R10, R150, R151 ;  /* 0x00000097960a723e */ /* 0x000fe400000000ff */
[----:B-----5:R-:W-:Y:S02]  /*18040*/  F2FP.F16.F32.PACK_AB R9, R130, R131 ;  /* 0x000000838209723e */ /* 0x020fe400000000ff */
[----:B----4-:R-:W-:Y:S01]  /*18050*/  F2FP.F16.F32.PACK_AB R11, R200, R129 ;  /* 0x00000081c80b723e */ /* 0x010fe200000000ff */
[----:B------:R-:W-:Y:S01]  /*18060*/  FADD.FTZ R85, R85, R87 ;  /* 0x0000005755557221 */ /* 0x000fe20000010000 */
[----:B------:R-:W-:Y:S01]  /*18070*/  FADD.FTZ R96, R102, R96 ;  /* 0x0000006066607221 */ /* 0x000fe20000010000 */
[----:B------:R-:W-:-:S02]  /*18080*/  FFMA.FTZ R24, R123, R46, -R45 ;  /* 0x0000002e7b187223 */ /* 0x000fc4000001082d */
[----:B------:R-:W-:Y:S01]  /*18090*/  FADD.FTZ R85, R92, R85 ;  /* 0x000000555c557221 */ /* 0x000fe20000010000 */
[----:B------:R-:W-:Y:S01]  /*180a0*/  FADD.FTZ R96, R101, R96 ;  /* 0x0000006065607221 */ /* 0x000fe20000010000 */
[C---:B------:R-:W-:Y:S05]  /*180b0*/  HMMA.16816.F32 R12, R8.reuse, R32, R12 ;  /* 0x00000020080c723c */ /* 0x040fea000000180c */
[-C--:B------:R-:W-:Y:S01]  /*180c0*/  FFMA.FTZ R33, R116, R46.reuse, -R45 ;  /* 0x0000002e74217223 */ /* 0x080fe2000001082d */
[-C--:B------:R-:W-:Y:S01]  /*180d0*/  FFMA.FTZ R111, R111, R46.reuse, -R43 ;  /* 0x0000002e6f6f7223 */ /* 0x080fe2000001082b */
[----:B------:R3:W-:Y:S01]  /*180e0*/  MUFU.EX2 R32, R24 ;  /* 0x0000001800207308 */ /* 0x0007e20000000800 */
[-CC-:B------:R-:W-:Y:S01]  /*180f0*/  FFMA.FTZ R124, R124, R46.reuse, -R45.reuse ;  /* 0x0000002e7c7c7223 */ /* 0x180fe2000001082d */
[-C--:B------:R-:W-:Y:S01]  /*18100*/  FFMA.FTZ R115, R115, R46.reuse, -R45 ;  /* 0x0000002e73737223 */ /* 0x080fe2000001082d */
[----:B------:R-:W-:Y:S03]  /*18110*/  HMMA.16816.F32 R16, R8, R34, R16 ;  /* 0x000000220810723c */ /* 0x000fe60000001810 */
[-CC-:B------:R-:W-:Y:S01]  /*18120*/  FFMA.FTZ R34, R113, R46.reuse, -R43.reuse ;  /* 0x0000002e71227223 */ /* 0x180fe2000001082b */
[-C--:B------:R-:W-:Y:S01]  /*18130*/  FFMA.FTZ R35, R112, R46.reuse, -R43 ;  /* 0x0000002e70237223 */ /* 0x080fe2000001082b */
[----:B------:R-:W-:Y:S01]  /*18140*/  FADD.FTZ R85, R91, R85 ;  /* 0x000000555b557221 */ /* 0x000fe20000010000 */
[----:B------:R-:W-:Y:S01]  /*18150*/  FADD.FTZ R104, R104, R96 ;  /* 0x0000006068687221 */ /* 0x000fe20000010000 */
[----:B------:R-:W4:Y:S01]  /*18160*/  MUFU.EX2 R123, R124 ;  /* 0x0000007c007b7308 */ /* 0x000f220000000800 */
[----:B---3--:R-:W-:-:S03]  /*18170*/  FFMA.FTZ R24, R114, R46, -R43 ;  /* 0x0000002e72187223 */ /* 0x008fc6000001082b */
[----:B------:R-:W-:Y:S01]  /*18180*/  MUFU.EX2 R33, R33 ;  /* 0x0000002100217308 */ /* 0x000fe20000000800 */
[----:B------:R-:W-:Y:S01]  /*18190*/  FADD.FTZ R85, R107, R85 ;  /* 0x000000556b557221 */ /* 0x000fe20000010000 */
[----:B------:R-:W-:Y:S02]  /*181a0*/  FADD.FTZ R104, R108, R104 ;  /* 0x000000686c687221 */ /* 0x000fe40000010000 */
[----:B------:R-:W3:Y:S04]  /*181b0*/  MUFU.EX2 R114, R115 ;  /* 0x0000007300727308 */ /* 0x000ee80000000800 */
[----:B------:R5:W-:Y:S04]  /*181c0*/  MUFU.EX2 R113, R24 ;  /* 0x0000001800717308 */ /* 0x000be80000000800 */
[----:B------:R-:W2:Y:S04]  /*181d0*/  MUFU.EX2 R34, R34 ;  /* 0x0000002200227308 */ /* 0x000ea80000000800 */
[----:B------:R-:W-:Y:S04]  /*181e0*/  MUFU.EX2 R35, R35 ;  /* 0x0000002300237308 */ /* 0x000fe80000000800 */
[----:B------:R-:W2:Y:S01]  /*181f0*/  MUFU.EX2 R111, R111 ;  /* 0x0000006f006f7308 */ /* 0x000ea20000000800 */
[----:B------:R-:W-:Y:S01]  /*18200*/  FADD.FTZ R106, R106, R85 ;  /* 0x000000556a6a7221 */ /* 0x000fe20000010000 */
[----:B------:R-:W-:Y:S01]  /*18210*/  FADD.FTZ R119, R119, R104 ;  /* 0x0000006877777221 */ /* 0x000fe20000010000 */
[----:B-----5:R-:W5:Y:S02]  /*18220*/  LDSM.16.MT88.4 R24, [R0+0x2800] ;  /* 0x002800000018783b */ /* 0x020f640000004200 */
[----:B------:R-:W-:Y:S01]  /*18230*/  FADD.FTZ R106, R105, R106 ;  /* 0x0000006a696a7221 */ /* 0x000fe20000010000 */
[----:B------:R-:W-:Y:S01]  /*18240*/  FADD.FTZ R119, R118, R119 ;  /* 0x0000007776777221 */ /* 0x000fe20000010000 */
[----:B-1----:R-:W-:Y:S03]  /*18250*/  HMMA.16816.F32 R36, R8, R20, R36 ;  /* 0x000000140824723c */ /* 0x002fe60000001824 */
[----:B------:R-:W-:Y:S01]  /*18260*/  FADD.FTZ R110, R110, R106 ;  /* 0x0000006a6e6e7221 */ /* 0x000fe20000010000 */
[----:B------:R-:W-:-:S04]  /*18270*/  FADD.FTZ R117, R117, R119 ;  /* 0x0000007775757221 */ /* 0x000fc80000010000 */
[----:B------:R-:W-:Y:S03]  /*18280*/  HMMA.16816.F32 R28, R8, R22, R28 ;  /* 0x00000016081c723c */ /* 0x000fe6000000181c */
[----:B----4-:R-:W-:Y:S02]  /*18290*/  F2FP.F16.F32.PACK_AB R8, R32, R123 ;  /* 0x0000007b2008723e */ /* 0x010fe400000000ff */
[----:B---3--:R-:W-:Y:S02]  /*182a0*/  F2FP.F16.F32.PACK_AB R10, R114, R33 ;  /* 0x00000021720a723e */ /* 0x008fe400000000ff */
[----:B--2---:R-:W-:Y:S02]  /*182b0*/  F2FP.F16.F32.PACK_AB R9, R34, R113 ;  /* 0x000000712209723e */ /* 0x004fe400000000ff */
[----:B------:R-:W-:Y:S01]  /*182c0*/  F2FP.F16.F32.PACK_AB R11, R111, R35 ;  /* 0x000000236f0b723e */ /* 0x000fe200000000ff */
[----:B------:R-:W-:Y:S01]  /*182d0*/  FADD.FTZ R110, R109, R110 ;  /* 0x0000006e6d6e7221 */ /* 0x000fe20000010000 */
[----:B------:R-:W-:-:S03]  /*182e0*/  FADD.FTZ R117, R127, R117 ;  /* 0x000000757f757221 */ /* 0x000fc60000010000 */
[----:B------:R-:W-:Y:S01]  /*182f0*/  FADD.FTZ R110, R122, R110 ;  /* 0x0000006e7a6e7221 */ /* 0x000fe20000010000 */
[----:B------:R-:W-:Y:S01]  /*18300*/  FADD.FTZ R126, R126, R117 ;  /* 0x000000757e7e7221 */ /* 0x000fe20000010000 */
[C---:B------:R-:W-:Y:S03]  /*18310*/  HMMA.16816.F32 R12, R8.reuse, R4, R12 ;  /* 0x00000004080c723c */ /* 0x040fe6000000180c */
        /* <DEDUP_REMOVED lines=9> */
[----:B------:R-:W-:Y:S03]  /*183b0*/  HMMA.16816.F32 R16, R8, R6, R16 ;  /* 0x000000060810723c */ /* 0x000fe60000001810 */
        /* <DEDUP_REMOVED lines=11> */
[----:B------:R-:W-:Y:S02]  /*18470*/  FADD.FTZ R135, R133, R135 ;  /* 0x0000008785877221 */ /* 0x000fe40000010000 */
[----:B------:R-:W-:Y:S01]  /*18480*/  FADD.FTZ R139, R139, R138 ;  /* 0x0000008a8b8b7221 */ /* 0x000fe20000010000 */
[-CC-:B------:R-:W-:Y:S01]  /*18490*/  FFMA.FTZ R103, R103, R46.reuse, -R45.reuse ;  /* 0x0000002e67677223 */ /* 0x180fe2000001082d */
[-C--:B------:R-:W-:Y:S01]  /*184a0*/  FFMA.FTZ R95, R95, R46.reuse, -R45 ;  /* 0x0000002e5f5f7223 */ /* 0x080fe2000001082d */
[-C--:B------:R-:W-:Y:S01]  /*184b0*/  FFMA.FTZ R89, R89, R46.reuse, -R43 ;  /* 0x0000002e59597223 */ /* 0x080fe2000001082b */
[----:B------:R-:W-:Y:S01]  /*184c0*/  FADD.FTZ R142, R142, R135 ;  /* 0x000000878e8e7221 */ /* 0x000fe20000010000 */
[----:B------:R-:W-:Y:S01]  /*184d0*/  FADD.FTZ R139, R143, R139 ;  /* 0x0000008b8f8b7221 */ /* 0x000fe20000010000 */
[----:B------:R-:W3:Y:S01]  /*184e0*/  MUFU.EX2 R100, R103 ;  /* 0x0000006700647308 */ /* 0x000ee20000000800 */
[----:B-----5:R-:W-:Y:S03]  /*184f0*/  HMMA.16816.F32 R36, R8, R24, R36 ;  /* 0x000000180824723c */ /* 0x020fe60000001824 */
[----:B------:R-:W-:Y:S01]  /*18500*/  FADD.FTZ R142, R141, R142 ;  /* 0x0000008e8d8e7221 */ /* 0x000fe20000010000 */
[----:B------:R-:W-:Y:S01]  /*18510*/  FADD.FTZ R139, R159, R139 ;  /* 0x0000008b9f8b7221 */ /* 0x000fe20000010000 */
[----:B------:R-:W4:Y:S01]  /*18520*/  MUFU.EX2 R90, R95 ;  /* 0x0000005f005a7308 */ /* 0x000f220000000800 */
[----:B------:R-:W-:-:S03]  /*18530*/  FFMA.FTZ R79, R79, R46, -R45 ;  /* 0x0000002e4f4f7223 */ /* 0x000fc6000001082d */
[----:B------:R-:W5:Y:S01]  /*18540*/  MUFU.EX2 R82, R89 ;  /* 0x0000005900527308 */ /* 0x000f620000000800 */
[----:B------:R-:W-:Y:S03]  /*18550*/  HMMA.16816.F32 R28, R8, R26, R28 ;  /* 0x0000001a081c723c */ /* 0x000fe6000000181c */
[----:B------:R-:W2:Y:S01]  /*18560*/  MUFU.EX2 R2, R83 ;  /* 0x0000005300027308 */ /* 0x000ea20000000800 */
        /* <DEDUP_REMOVED lines=10> */
[----:B---3--:R-:W-:Y:S01]  /*18610*/  F2FP.F16.F32.PACK_AB R8, R99, R100 ;  /* 0x000000646308723e */ /* 0x008fe200000000ff */
[----:B------:R-:W3:Y:S01]  /*18620*/  MUFU.EX2 R77, R25 ;  /* 0x00000019004d7308 */ /* 0x000ee20000000800 */
[----:B----4-:R-:W-:Y:S01]  /*18630*/  F2FP.F16.F32.PACK_AB R10, R90, R93 ;  /* 0x0000005d5a0a723e */ /* 0x010fe200000000ff */
[----:B------:R-:W-:Y:S01]  /*18640*/  FFMA.FTZ R71, R71, R46, -R45 ;  /* 0x0000002e47477223 */ /* 0x000fe2000001082d */
[----:B-----5:R-:W-:Y:S01]  /*18650*/  F2FP.F16.F32.PACK_AB R9, R82, R86 ;  /* 0x000000565209723e */ /* 0x020fe200000000ff */
[----:B------:R-:W-:Y:S01]  /*18660*/  LDSM.16.MT88.4 R132, [R0+0x3c00] ;  /* 0x003c00000084783b */ /* 0x000fe20000004200 */
[----:B--2---:R-:W-:Y:S01]  /*18670*/  F2FP.F16.F32.PACK_AB R11, R2, R80 ;  /* 0x00000050020b723e */ /* 0x004fe200000000ff */
[----:B------:R-:W-:Y:S01]  /*18680*/  FADD.FTZ R144, R167, R144 ;  /* 0x00000090a7907221 */ /* 0x000fe20000010000 */
[----:B------:R-:W-:Y:S01]  /*18690*/  FADD.FTZ R199, R198, R199 ;  /* 0x000000c7c6c77221 */ /* 0x000fe20000010000 */
[----:B------:R-:W-:Y:S01]  /*186a0*/  LDSM.16.MT88.4 R140, [R40+0x8c00] ;  /* 0x008c0000288c783b */ /* 0x000fe20000004200 */
[----:B-1----:R-:W-:-:S02]  /*186b0*/  FFMA.FTZ R79, R76, R46, -R45 ;  /* 0x0000002e4c4f7223 */ /* 0x002fc4000001082d */
[----:B------:R1:W-:Y:S01]  /*186c0*/  MUFU.EX2 R76, R24 ;  /* 0x00000018004c7308 */ /* 0x0003e20000000800 */
[----:B------:R-:W-:Y:S01]  /*186d0*/  FADD.FTZ R163, R163, R144 ;  /* 0x00000090a3a37221 */ /* 0x000fe20000010000 */
[----:B------:R-:W-:Y:S01]  /*186e0*/  FADD.FTZ R197, R197, R199 ;  /* 0x000000c7c5c57221 */ /* 0x000fe20000010000 */
[C---:B------:R-:W-:Y:S03]  /*186f0*/  HMMA.16816.F32 R12, R8.reuse, R20, R12 ;  /* 0x00000014080c723c */ /* 0x040fe6000000180c */
[----:B------:R-:W-:Y:S01]  /*18700*/  FADD.FTZ R163, R162, R163 ;  /* 0x000000a3a2a37221 */ /* 0x000fe20000010000 */
[----:B------:R-:W-:Y:S01]  /*18710*/  FADD.FTZ R197, R201, R197 ;  /* 0x000000c5c9c57221 */ /* 0x000fe20000010000 */
[----:B-1----:R-:W1:Y:S03]  /*18720*/  LDSM.16.MT88.4 R24, [R40+0x8000] ;  /* 0x008000002818783b */ /* 0x002e660000004200 */
[----:B------:R-:W-:Y:S03]  /*18730*/  HMMA.16816.F32 R16, R8, R22, R16 ;  /* 0x000000160810723c */ /* 0x000fe60000001810 */
[----:B------:R-:W-:-:S05]  /*18740*/  FFMA.FTZ R20, R63, R46, -R43 ;  /* 0x0000002e3f147223 */ /* 0x000fca000001082b */
[C---:B------:R-:W-:Y:S01]  /*18750*/  HMMA.16816.F32 R36, R8.reuse, R4, R36 ;  /* 0x000000040824723c */ /* 0x040fe20000001824 */
[----:B------:R2:W4:Y:S07]  /*18760*/  MUFU.EX2 R63, R79 ;  /* 0x0000004f003f7308 */ /* 0x00052e0000000800 */
[----:B------:R-:W-:Y:S01]  /*18770*/  HMMA.16816.F32 R28, R8, R6, R28 ;  /* 0x00000006081c723c */ /* 0x000fe2000000181c */
[----:B------:R-:W5:Y:S02]  /*18780*/  LDSM.16.MT88.4 R8, [R0+0x3000] ;  /* 0x003000000008783b */ /* 0x000f640000004200 */
[----:B------:R-:W-:Y:S01]  /*18790*/  FADD.FTZ R208, R208, R163 ;  /* 0x000000a3d0d07221 */ /* 0x000fe20000010000 */
[----:B------:R-:W-:Y:S01]  /*187a0*/  FADD.FTZ R204, R204, R197 ;  /* 0x000000c5cccc7221 */ /* 0x000fe20000010000 */
[----:B------:R-:W-:-:S02]  /*187b0*/  FFMA.FTZ R21, R62, R46, -R43 ;  /* 0x0000002e3e157223 */ /* 0x000fc4000001082b */
[----:B------:R3:W-:Y:S01]  /*187c0*/  MUFU.EX2 R62, R20 ;  /* 0x00000014003e7308 */ /* 0x0007e20000000800 */
[----:B--2---:R-:W-:Y:S01]  /*187d0*/  FFMA.FTZ R79, R60, R46, -R43 ;  /* 0x0000002e3c4f7223 */ /* 0x004fe2000001082b */
[----:B------:R-:W-:Y:S01]  /*187e0*/  FADD.FTZ R208, R207, R208 ;  /* 0x000000d0cfd07221 */ /* 0x000fe20000010000 */
[----:B------:R-:W-:-:S03]  /*187f0*/  FADD.FTZ R204, R203, R204 ;  /* 0x000000cccbcc7221 */ /* 0x000fc60000010000 */
[----:B------:R-:W-:Y:S01]  /*18800*/  FADD.FTZ R206, R206, R208 ;  /* 0x000000d0cece7221 */ /* 0x000fe20000010000 */
[----:B------:R-:W-:Y:S01]  /*18810*/  MUFU.EX2 R79, R79 ;  /* 0x0000004f004f7308 */ /* 0x000fe20000000800 */
[----:B------:R-:W-:Y:S01]  /*18820*/  FADD.FTZ R202, R202, R204 ;  /* 0x000000cccaca7221 */ /* 0x000fe20000010000 */
[----:B---3--:R-:W-:Y:S02]  /*18830*/  FFMA.FTZ R20, R61, R46, -R43 ;  /* 0x0000002e3d147223 */ /* 0x008fe4000001082b */
[----:B------:R-:W2:Y:S04]  /*18840*/  MUFU.EX2 R61, R21 ;  /* 0x00000015003d7308 */ /* 0x000ea80000000800 */
[----:B------:R3:W1:Y:S01]  /*18850*/  MUFU.EX2 R60, R20 ;  /* 0x00000014003c7308 */ /* 0x0006620000000800 */
[----:B------:R-:W-:Y:S01]  /*18860*/  FADD.FTZ R206, R205, R206 ;  /* 0x000000cecdce7221 */ /* 0x000fe20000010000 */
[----:B------:R-:W-:-:S03]  /*18870*/  FADD.FTZ R202, R209, R202 ;  /* 0x000000cad1ca7221 */ /* 0x000fc60000010000 */
[----:B------:R-:W-:Y:S01]  /*18880*/  FADD.FTZ R206, R194, R206 ;  /* 0x000000cec2ce7221 */ /* 0x000fe20000010000 */
[----:B------:R-:W-:Y:S01]  /*18890*/  FADD.FTZ R202, R156, R202 ;  /* 0x000000ca9cca7221 */ /* 0x000fe20000010000 */
[----:B------:R-:W-:Y:S02]  /*188a0*/  F2FP.F16.F32.PACK_AB R4, R77, R78 ;  /* 0x0000004e4d04723e */ /* 0x000fe400000000ff */
[----:B------:R-:W-:Y:S01]  /*188b0*/  FADD.FTZ R161, R161, R206 ;  /* 0x000000cea1a17221 */ /* 0x000fe20000010000 */
[----:B------:R-:W-:Y:S01]  /*188c0*/  FADD.FTZ R154, R154, R202 ;  /* 0x000000ca9a9a7221 */ /* 0x000fe20000010000 */
[----:B----4-:R-:W-:Y:S02]  /*188d0*/  F2FP.F16.F32.PACK_AB R6, R63, R76 ;  /* 0x0000004c3f06723e */ /* 0x010fe400000000ff */
[----:B--2---:R-:W-:Y:S01]  /*188e0*/  F2FP.F16.F32.PACK_AB R5, R61, R62 ;  /* 0x0000003e3d05723e */ /* 0x004fe200000000ff */
[----:B---3--:R-:W2:Y:S01]  /*188f0*/  LDSM.16.MT88.4 R20, [R40+0x8400] ;  /* 0x008400002814783b */ /* 0x008ea20000004200 */
[----:B-1----:R-:W-:Y:S01]  /*18900*/  F2FP.F16.F32.PACK_AB R7, R79, R60 ;  /* 0x0000003c4f07723e */ /* 0x002fe200000000ff */
[----:B------:R-:W-:Y:S01]  /*18910*/  FADD.FTZ R161, R160, R161 ;  /* 0x000000a1a0a17221 */ /* 0x000fe20000010000 */
[----:B------:R-:W-:-:S03]  /*18920*/  FADD.FTZ R154, R153, R154 ;  /* 0x0000009a999a7221 */ /* 0x000fc60000010000 */
[----:B------:R-:W-:Y:S01]  /*18930*/  FADD.FTZ R161, R158, R161 ;  /* 0x000000a19ea17221 */ /* 0x000fe20000010000 */
[----:B------:R-:W-:Y:S01]  /*18940*/  FADD.FTZ R154, R155, R154 ;  /* 0x0000009a9b9a7221 */ /* 0x000fe20000010000 */
[C---:B------:R-:W-:Y:S05]  /*18950*/  HMMA.16816.F32 R16, R4.reuse, R26, R16 ;  /* 0x0000001a0410723c */ /* 0x040fea0000001810 */
[-C--:B------:R-:W-:Y:S01]  /*18960*/  FFMA.FTZ R26, R72, R46.reuse, -R45 ;  /* 0x0000002e481a7223 */ /* 0x080fe2000001082d */
[-C--:B------:R-:W-:Y:S01]  /*18970*/  FFMA.FTZ R72, R58, R46.reuse, -R43 ;  /* 0x0000002e3a487223 */ /* 0x080fe2000001082b */
[----:B------:R-:W-:Y:S01]  /*18980*/  FADD.FTZ R161, R157, R161 ;  /* 0x000000a19da17221 */ /* 0x000fe20000010000 */
[----:B------:R1:W-:Y:S01]  /*18990*/  MUFU.EX2 R58, R59 ;  /* 0x0000003b003a7308 */ /* 0x0003e20000000800 */
[----:B------:R-:W-:Y:S01]  /*189a0*/  FADD.FTZ R154, R131, R154 ;  /* 0x0000009a839a7221 */ /* 0x000fe20000010000 */
[-CC-:B------:R-:W-:Y:S01]  /*189b0*/  FFMA.FTZ R27, R75, R46.reuse, -R45.reuse ;  /* 0x0000002e4b1b7223 */ /* 0x180fe2000001082d */
[----:B------:R-:W-:Y:S03]  /*189c0*/  HMMA.16816.F32 R12, R4, R24, R12 ;  /* 0x00000018040c723c */ /* 0x000fe6000000180c */
[-CC-:B------:R-:W-:Y:S01]  /*189d0*/  FFMA.FTZ R25, R74, R46.reuse, -R45.reuse ;  /* 0x0000002e4a197223 */ /* 0x180fe2000001082d */
[----:B------:R-:W-:Y:S01]  /*189e0*/  FFMA.FTZ R24, R73, R46, -R45 ;  /* 0x0000002e49187223 */ /* 0x000fe2000001082d */
[----:B------:R-:W-:Y:S01]  /*189f0*/  FADD.FTZ R152, R152, R161 ;  /* 0x000000a198987221 */ /* 0x000fe20000010000 */
[----:B------:R-:W-:-:S02]  /*18a00*/  FADD.FTZ R130, R130, R154 ;  /* 0x0000009a82827221 */ /* 0x000fc40000010000 */
[C---:B-----5:R-:W-:Y:S03]  /*18a10*/  HMMA.16816.F32 R36, R4.reuse, R8, R36 ;  /* 0x000000080424723c */ /* 0x060fe60000001824 */
[----:B-1----:R-:W-:Y:S02]  /*18a20*/  FFMA.FTZ R59, R57, R46, -R43 ;  /* 0x0000002e393b7223 */ /* 0x002fe4000001082b */
[----:B------:R1:W-:Y:S03]  /*18a30*/  MUFU.EX2 R57, R72 ;  /* 0x0000004800397308 */ /* 0x0003e60000000800 */
[----:B------:R-:W-:Y:S01]  /*18a40*/  HMMA.16816.F32 R28, R4, R10, R28 ;  /* 0x0000000a041c723c */ /* 0x000fe2000000181c */
[----:B------:R-:W3:Y:S01]  /*18a50*/  LDSM.16.MT88.4 R8, [R0+0x3400] ;  /* 0x003400000008783b */ /* 0x000ee20000004200 */
[----:B------:R-:W-:Y:S01]  /*18a60*/  MUFU.EX2 R27, R27 ;  /* 0x0000001b001b7308 */ /* 0x000fe20000000800 */
[----:B------:R-:W-:Y:S01]  /*18a70*/  FADD.FTZ R152, R151, R152 ;  /* 0x0000009897987221 */ /* 0x000fe20000010000 */
[----:B------:R-:W-:-:S02]  /*18a80*/  FADD.FTZ R130, R129, R130 ;  /* 0x0000008281827221 */ /* 0x000fc40000010000 */
[----:B------:R-:W4:Y:S01]  /*18a90*/  MUFU.EX2 R25, R25 ;  /* 0x0000001900197308 */ /* 0x000f220000000800 */
[----:B-1----:R-:W-:-:S03]  /*18aa0*/  FFMA.FTZ R72, R56, R46, -R43 ;  /* 0x0000002e38487223 */ /* 0x002fc6000001082b */
[----:B------:R-:W-:Y:S04]  /*18ab0*/  MUFU.EX2 R24, R24 ;  /* 0x0000001800187308 */ /* 0x000fe80000000800 */
[----:B------:R-:W-:Y:S04]  /*18ac0*/  MUFU.EX2 R56, R59 ;  /* 0x0000003b00387308 */ /* 0x000fe80000000800 */
[----:B------:R-:W1:Y:S04]  /*18ad0*/  MUFU.EX2 R26, R26 ;  /* 0x0000001a001a7308 */ /* 0x000e680000000800 */
        /* <DEDUP_REMOVED lines=9> */
[----:B------:R-:W-:Y:S02]  /*18b70*/  F2FP.F16.F32.PACK_AB R5, R57, R58 ;  /* 0x0000003a3905723e */ /* 0x000fe400000000ff */
[----:B-----5:R-:W-:Y:S01]  /*18b80*/  F2FP.F16.F32.PACK_AB R7, R59, R56 ;  /* 0x000000383b07723e */ /* 0x020fe200000000ff */
[----:B------:R-:W-:Y:S01]  /*18b90*/  FADD.FTZ R33, R33, R150 ;  /* 0x0000009621217221 */ /* 0x000fe20000010000 */
[----:B------:R-:W-:-:S03]  /*18ba0*/  FADD.FTZ R34, R35, R34 ;  /* 0x0000002223227221 */ /* 0x000fc60000010000 */
[----:B------:R-:W-:Y:S01]  /*18bb0*/  FADD.FTZ R33, R114, R33 ;  /* 0x0000002172217221 */ /* 0x000fe20000010000 */
[----:B------:R-:W-:Y:S01]  /*18bc0*/  FADD.FTZ R34, R111, R34 ;  /* 0x000000226f227221 */ /* 0x000fe20000010000 */
[C---:B--2---:R-:W-:Y:S03]  /*18bd0*/  HMMA.16816.F32 R12, R4.reuse, R20, R12 ;  /* 0x00000014040c723c */ /* 0x044fe6000000180c */
[-CC-:B------:R-:W-:Y:S01]  /*18be0*/  FFMA.FTZ R20, R70, R46.reuse, -R45.reuse ;  /* 0x0000002e46147223 */ /* 0x180fe2000001082d */
[-C--:B------:R-:W-:Y:S01]  /*18bf0*/  FFMA.FTZ R21, R69, R46.reuse, -R45 ;  /* 0x0000002e45157223 */ /* 0x080fe2000001082d */
[----:B------:R1:W-:Y:S01]  /*18c00*/  MUFU.EX2 R70, R71 ;  /* 0x0000004700467308 */ /* 0x0003e20000000800 */
[----:B------:R-:W-:Y:S01]  /*18c10*/  FADD.FTZ R33, R100, R33 ;  /* 0x0000002164217221 */ /* 0x000fe20000010000 */
[----:B------:R-:W-:Y:S02]  /*18c20*/  FADD.FTZ R34, R86, R34 ;  /* 0x0000002256227221 */ /* 0x000fe40000010000 */
[----:B------:R-:W2:Y:S01]  /*18c30*/  MUFU.EX2 R69, R20 ;  /* 0x0000001400457308 */ /* 0x000ea20000000800 */
[----:B------:R-:W-:Y:S03]  /*18c40*/  HMMA.16816.F32 R16, R4, R22, R16 ;  /* 0x000000160410723c */ /* 0x000fe60000001810 */
        /* <DEDUP_REMOVED lines=8> */
[----:B------:R3:W4:Y:S01]  /*18cd0*/  MUFU.EX2 R55, R71 ;  /* 0x0000004700377308 */ /* 0x0007220000000800 */
[----:B-1----:R-:W1:Y:S06]  /*18ce0*/  LDSM.16.MT88.4 R20, [R40+0x8800] ;  /* 0x008800002814783b */ /* 0x002e6c0000004200 */
[----:B------:R-:W-:Y:S03]  /*18cf0*/  HMMA.16816.F32 R28, R4, R10, R28 ;  /* 0x0000000a041c723c */ /* 0x000fe6000000181c */
[----:B------:R-:W-:Y:S01]  /*18d00*/  FADD.FTZ R33, R90, R33 ;  /* 0x000000215a217221 */ /* 0x000fe20000010000 */
[----:B------:R-:W-:Y:S01]  /*18d10*/  FADD.FTZ R34, R2, R34 ;  /* 0x0000002202227221 */ /* 0x000fe20000010000 */
[----:B------:R-:W5:Y:S01]  /*18d20*/  LDSM.16.MT88.4 R4, [R0+0x3800] ;  /* 0x003800000004783b */ /* 0x000f620000004200 */
[----:B---3--:R-:W-:-:S02]  /*18d30*/  FFMA.FTZ R71, R54, R46, -R43 ;  /* 0x0000002e36477223 */ /* 0x008fc4000001082b */
[----:B------:R3:W-:Y:S01]  /*18d40*/  MUFU.EX2 R54, R72 ;  /* 0x0000004800367308 */ /* 0x0007e20000000800 */
[----:B------:R-:W-:Y:S01]  /*18d50*/  FADD.FTZ R33, R78, R33 ;  /* 0x000000214e217221 */ /* 0x000fe20000010000 */
[----:B------:R-:W-:-:S03]  /*18d60*/  FADD.FTZ R62, R62, R34 ;  /* 0x000000223e3e7221 */ /* 0x000fc60000010000 */
[----:B------:R-:W-:Y:S01]  /*18d70*/  FADD.FTZ R77, R77, R33 ;  /* 0x000000214d4d7221 */ /* 0x000fe20000010000 */
[----:B------:R-:W-:Y:S01]  /*18d80*/  FADD.FTZ R62, R61, R62 ;  /* 0x0000003e3d3e7221 */ /* 0x000fe20000010000 */
[-C--:B---3--:R-:W-:Y:S02]  /*18d90*/  FFMA.FTZ R72, R53, R46.reuse, -R43 ;  /* 0x0000002e35487223 */ /* 0x088fe4000001082b */
[----:B------:R3:W1:Y:S01]  /*18da0*/  MUFU.EX2 R53, R71 ;  /* 0x0000004700357308 */ /* 0x0006620000000800 */
        /* <DEDUP_REMOVED lines=10> */
[----:B----4-:R-:W-:Y:S01]  /*18e50*/  F2FP.F16.F32.PACK_AB R10, R55, R68 ;  /* 0x00000044370a723e */ /* 0x010fe200000000ff */
[----:B------:R-:W-:Y:S01]  /*18e60*/  FADD.FTZ R25, R25, R63 ;  /* 0x0000003f19197221 */ /* 0x000fe20000010000 */
[----:B-1----:R-:W-:Y:S01]  /*18e70*/  F2FP.F16.F32.PACK_AB R9, R53, R54 ;  /* 0x000000363509723e */ /* 0x002fe200000000ff */
[----:B------:R-:W-:Y:S01]  /*18e80*/  FADD.FTZ R57, R57, R60 ;  /* 0x0000003c39397221 */ /* 0x000fe20000010000 */
[----:B---3--:R-:W-:Y:S01]  /*18e90*/  F2FP.F16.F32.PACK_AB R11, R71, R52 ;  /* 0x00000034470b723e */ /* 0x008fe200000000ff */
[----:B------:R-:W-:Y:S02]  /*18ea0*/  FADD.FTZ R25, R24, R25 ;  /* 0x0000001918197221 */ /* 0x000fe40000010000 */
[----:B------:R-:W-:Y:S01]  /*18eb0*/  FADD.FTZ R57, R56, R57 ;  /* 0x0000003938397221 */ /* 0x000fe20000010000 */
[-C--:B------:R-:W-:Y:S01]  /*18ec0*/  FFMA.FTZ R196, R64, R46.reuse, -R45 ;  /* 0x0000002e40c47223 */ /* 0x080fe2000001082d */
[-C--:B------:R-:W-:Y:S01]  /*18ed0*/  FFMA.FTZ R32, R49, R46.reuse, -R43 ;  /* 0x0000002e31207223 */ /* 0x080fe2000001082b */
[----:B------:R-:W-:Y:S01]  /*18ee0*/  FADD.FTZ R26, R26, R25 ;  /* 0x000000191a1a7221 */ /* 0x000fe20000010000 */
[----:B------:R-:W-:Y:S01]  /*18ef0*/  FADD.FTZ R59, R59, R57 ;  /* 0x000000393b3b7221 */ /* 0x000fe20000010000 */
[C---:B------:R-:W-:Y:S05]  /*18f00*/  HMMA.16816.F32 R12, R8.reuse, R20, R12 ;  /* 0x00000014080c723c */ /* 0x040fea000000180c */
[-CC-:B------:R-:W-:Y:S01]  /*18f10*/  FFMA.FTZ R20, R67, R46.reuse, -R45.reuse ;  /* 0x0000002e43147223 */ /* 0x180fe2000001082d */
[-C--:B------:R-:W-:Y:S01]  /*18f20*/  FFMA.FTZ R21, R66, R46.reuse, -R45 ;  /* 0x0000002e42157223 */ /* 0x080fe2000001082d */
[-C--:B------:R-:W-:Y:S01]  /*18f30*/  FFMA.FTZ R195, R47, R46.reuse, -R43 ;  /* 0x0000002e2fc37223 */ /* 0x080fe2000001082b */
[-C--:B------:R-:W-:Y:S01]  /*18f40*/  FFMA.FTZ R65, R65, R46.reuse, -R45 ;  /* 0x0000002e41417223 */ /* 0x080fe2000001082d */
[----:B------:R-:W-:Y:S03]  /*18f50*/  HMMA.16816.F32 R16, R8, R22, R16 ;  /* 0x000000160810723c */ /* 0x000fe60000001810 */
[-CC-:B------:R-:W-:Y:S01]  /*18f60*/  FFMA.FTZ R23, R51, R46.reuse, -R43.reuse ;  /* 0x0000002e33177223 */ /* 0x180fe2000001082b */
[----:B------:R-:W-:Y:S01]  /*18f70*/  FFMA.FTZ R50, R50, R46, -R43 ;  /* 0x0000002e32327223 */ /* 0x000fe2000001082b */
[----:B------:R-:W-:Y:S01]  /*18f80*/  FADD.FTZ R26, R70, R26 ;  /* 0x0000001a461a7221 */ /* 0x000fe20000010000 */
[----:B------:R-:W-:Y:S01]  /*18f90*/  FADD.FTZ R59, R54, R59 ;  /* 0x0000003b363b7221 */ /* 0x000fe20000010000 */
[----:B------:R-:W-:Y:S02]  /*18fa0*/  MUFU.EX2 R20, R20 ;  /* 0x0000001400147308 */ /* 0x000fe40000000800 */
[----:B------:R-:W-:-:S02]  /*18fb0*/  FADD.FTZ R69, R69, R26 ;  /* 0x0000001a45457221 */ /* 0x000fc40000010000 */
[----:B------:R-:W-:Y:S01]  /*18fc0*/  MUFU.EX2 R23, R23 ;  /* 0x0000001700177308 */ /* 0x000fe20000000800 */
[C---:B-----5:R-:W-:Y:S03]  /*18fd0*/  HMMA.16816.F32 R36, R8.reuse, R4, R36 ;  /* 0x000000040824723c */ /* 0x060fe60000001824 */
[----:B------:R-:W-:Y:S01]  /*18fe0*/  FADD.FTZ R53, R53, R59 ;  /* 0x0000003b35357221 */ /* 0x000fe20000010000 */
[----:B------:R-:W1:Y:S04]  /*18ff0*/  MUFU.EX2 R21, R21 ;  /* 0x0000001500157308 */ /* 0x000e680000000800 */
[----:B------:R-:W-:Y:S01]  /*19000*/  MUFU.EX2 R22, R65 ;  /* 0x0000004100167308 */ /* 0x000fe20000000800 */
[----:B------:R-:W-:Y:S03]  /*19010*/  HMMA.16816.F32 R28, R8, R6, R28 ;  /* 0x00000006081c723c */ /* 0x000fe6000000181c */
[----:B------:R-:W2:Y:S04]  /*19020*/  MUFU.EX2 R196, R196 ;  /* 0x000000c400c47308 */ /* 0x000ea80000000800 */
[----:B------:R-:W3:Y:S04]  /*19030*/  MUFU.EX2 R2, R50 ;  /* 0x0000003200027308 */ /* 0x000ee80000000800 */
[----:B------:R-:W-:Y:S04]  /*19040*/  MUFU.EX2 R32, R32 ;  /* 0x0000002000207308 */ /* 0x000fe80000000800 */
[----:B------:R-:W4:Y:S01]  /*19050*/  MUFU.EX2 R195, R195 ;  /* 0x000000c300c37308 */ /* 0x000f220000000800 */
        /* <DEDUP_REMOVED lines=8> */
[C---:B---3--:R-:W-:Y:S02]  /*190e0*/  F2FP.F16.F32.PACK_AB R5, R2.reuse, R23 ;  /* 0x000000170205723e */ /* 0x048fe400000000ff */
[----:B----4-:R-:W-:Y:S01]  /*190f0*/  F2FP.F16.F32.PACK_AB R7, R195, R32 ;  /* 0x00000020c307723e */ /* 0x010fe200000000ff */
[----:B------:R-:W-:Y:S01]  /*19100*/  FADD.FTZ R55, R21, R55 ;  /* 0x0000003715377221 */ /* 0x000fe20000010000 */
[----:B------:R-:W-:-:S03]  /*19110*/  FADD.FTZ R71, R2, R71 ;  /* 0x0000004702477221 */ /* 0x000fc60000010000 */
[----:B------:R-:W-:Y:S01]  /*19120*/  FADD.FTZ R55, R22, R55 ;  /* 0x0000003716377221 */ /* 0x000fe20000010000 */
[----:B------:R-:W-:Y:S01]  /*19130*/  FADD.FTZ R71, R32, R71 ;  /* 0x0000004720477221 */ /* 0x000fe20000010000 */
[----:B------:R-:W-:Y:S05]  /*19140*/  HMMA.16816.F32 R144, R4, R140, R12 ;  /* 0x0000008c0490723c */ /* 0x000fea000000180c */
[----:B------:R-:W-:Y:S02]  /*19150*/  IMAD.MOV.U32 R0, RZ, RZ, R41 ;  /* 0x000000ffff007224 */ /* 0x000fe400078e0029 */
[----:B------:R-:W-:Y:S01]  /*19160*/  FADD.FTZ R196, R196, R55 ;  /* 0x00000037c4c47221 */ /* 0x000fe20000010000 */
[----:B------:R-:W-:-:S02]  /*19170*/  IMAD.MOV.U32 R2, RZ, RZ, R42 ;  /* 0x000000ffff027224 */ /* 0x000fc400078e002a */
[----:B------:R-:W-:Y:S01]  /*19180*/  FADD.FTZ R195, R195, R71 ;  /* 0x00000047c3c37221 */ /* 0x000fe20000010000 */
[C---:B------:R-:W-:Y:S03]  /*19190*/  HMMA.16816.F32 R136, R4.reuse, R132, R36 ;  /* 0x000000840488723c */ /* 0x040fe60000001824 */
[----:B------:R-:W-:Y:S02]  /*191a0*/  @P2 IMAD.MOV.U32 R0, RZ, RZ, R41 ;  /* 0x000000ffff002224 */ /* 0x000fe400078e0029 */
[----:B------:R-:W-:Y:S02]  /*191b0*/  @P2 IMAD.MOV.U32 R2, RZ, RZ, R42 ;  /* 0x000000ffff022224 */ /* 0x000fe400078e002a */
[----:B------:R-:W-:Y:S01]  /*191c0*/  @P2 VIADD R194, R44, 0xfffffffd ;  /* 0xfffffffd2cc22836 */ /* 0x000fe20000000000 */
[C---:B------:R-:W-:Y:S08]  /*191d0*/  HMMA.16816.F32 R140, R4.reuse, R142, R16 ;  /* 0x0000008e048c723c */ /* 0x040ff00000001810 */
[----:B------:R-:W-:Y:S01]  /*191e0*/  HMMA.16816.F32 R132, R4, R134, R28 ;  /* 0x000000860484723c */ /* 0x000fe2000000181c */
[----:B------:R-:W-:-:S04]  /*191f0*/  NOP ;  /* 0x0000000000007918 */ /* 0x000fc80000000000 */
[----:B------:R-:W-:-:S15]  /*19200*/  @P2 BRA `(.L_x_2054) ;  /* 0x0000000000042947 */ /* 0x000fde0003800000 */
.L_x_2045:
[----:B------:R-:W-:-:S07]  /*19210*/  IADD3 R194, PT, PT, R3, -0x1, RZ ;  /* 0xffffffff03c27810 */ /* 0x000fce0007ffe0ff */
.L_x_2054:
[----:B------:R-:W-:Y:S05]  /*19220*/  BSYNC B2 ;  /* 0x0000000000027941 */ /* 0x000fea0003800000 */
.L_x_2044:
[----:B------:R-:W-:-:S13]  /*19230*/  ISETP.GE.AND P0, PT, R194, R173, PT ;  /* 0x000000adc200720c */ /* 0x000fda0003f06270 */
[----:B------:R-:W-:Y:S05]  /*19240*/  @!P0 BRA `(.L_x_2055) ;  /* 0x0000008400048947 */ /* 0x000fea0003800000 */
[----:B------:R-:W-:Y:S01]  /*19250*/  ISETP.NE.U32.AND P2, PT, R188, RZ, PT ;  /* 0x000000ffbc00720c */ /* 0x000fe20003f45070 */
[----:B------:R-:W-:Y:S02]  /*19260*/  IMAD.MOV.U32 R150, RZ, RZ, R0 ;  /* 0x000000ffff967224 */ /* 0x000fe400078e0000 */
[----:B------:R-:W-:Y:S01]  /*19270*/  IMAD.MOV.U32 R151, RZ, RZ, R2 ;  /* 0x000000ffff977224 */ /* 0x000fe200078e0002 */
[----:B------:R-:W-:-:S13]  /*19280*/  ISETP.NE.AND.EX P2, PT, R189, RZ, PT, P2 ;  /* 0x000000ffbd00720c */ /* 0x000fda0003f45320 */
.L_x_2062:
        /* <DEDUP_REMOVED lines=14> */
[----:B-----5:R-:W-:Y:S08]  /*19370*/  @!P2 BRA `(.L_x_2057) ;  /* 0x0000000000fca947 */ /* 0x020ff00003800000 */
        /* <DEDUP_REMOVED lines=63> */
.L_x_2057:
[----:B------:R-:W-:Y:S05]  /*19770*/  BSYNC.RECONVERGENT B0 ;  /* 0x0000000000007941 */ /* 0x000fea0003800200 */
.L_x_2056:
[----:B------:R-:W-:Y:S01]  /*19780*/  LOP3.LUT R2, R172, 0x18, RZ, 0xc0, !PT ;  /* 0x00000018ac027812 */ /* 0x000fe200078ec0ff */
[----:B------:R-:W1:Y:S01]  /*19790*/  S2UR UR6, SR_CgaCtaId ;  /* 0x00000000000679c3 */ /* 0x000e620000008800 */
[----:B------:R-:W-:Y:S01]  /*197a0*/  SHF.L.U32 R0, R170, 0x6, RZ ;  /* 0x00000006aa007819 */ /* 0x000fe200000006ff */
[----:B------:R-:W-:Y:S01]  /*197b0*/  UMOV UR7, 0x400 ;  /* 0x0000040000077882 */ /* 0x000fe20000000000 */
[----:B------:R-:W-:Y:S01]  /*197c0*/  ISETP.GE.AND P0, PT, R2, R182, PT ;  /* 0x000000b60200720c */ /* 0x000fe20003f06270 */
[----:B------:R-:W-:Y:S01]  /*197d0*/  BSSY.RECONVERGENT B1, `(.L_x_2058) ;  /* 0x000024d000017945 */ /* 0x000fe20003800200 */
[-C--:B------:R-:W-:Y:S02]  /*197e0*/  IADD3 R6, P1, PT, R0, R177.reuse, RZ ;  /* 0x000000b100067210 */ /* 0x080fe40007f3e0ff */
[----:B------:R-:W-:Y:S02]  /*197f0*/  SHF.L.U64.HI R2, R170, 0x6, R171 ;  /* 0x00000006aa027819 */ /* 0x000fe400000102ab */
[----:B------:R-:W-:Y:S02]  /*19800*/  IADD3 R4, P3, PT, R6, R0, RZ ;  /* 0x0000000006047210 */ /* 0x000fe40007f7e0ff */
[----:B------:R-:W-:Y:S02]  /*19810*/  IADD3.X R7, PT, PT, R2, R176, RZ, P1, !PT ;  /* 0x000000b002077210 */ /* 0x000fe40000ffe4ff */
[----:B------:R-:W-:Y:S02]  /*19820*/  IADD3 R8, P1, PT, R4, R0, RZ ;  /* 0x0000000004087210 */ /* 0x000fe40007f3e0ff */
[----:B------:R-:W-:Y:S02]  /*19830*/  IADD3.X R5, PT, PT, R7, R2, RZ, P3, !PT ;  /* 0x0000000207057210 */ /* 0x000fe40001ffe4ff */
[----:B------:R-:W-:Y:S02]  /*19840*/  @!P0 MOV R10, R177 ;  /* 0x000000b1000a8202 */ /* 0x000fe40000000f00 */
[----:B------:R-:W-:Y:S02]  /*19850*/  @!P0 MOV R11, R176 ;  /* 0x000000b0000b8202 */ /* 0x000fe40000000f00 */
[----:B------:R-:W-:Y:S02]  /*19860*/  IADD3.X R9, PT, PT, R5, R2, RZ, P1, !PT ;  /* 0x0000000205097210 */ /* 0x000fe40000ffe4ff */
[----:B------:R-:W-:Y:S01]  /*19870*/  IADD3 R14, P3, PT, R8, R0, RZ ;  /* 0x00000000080e7210 */ /* 0x000fe20007f7e0ff */
[----:B-1----:R-:W-:Y:S01]  /*19880*/  ULEA UR6, UR6, UR7, 0x18 ;  /* 0x0000000706067291 */ /* 0x002fe2000f8ec0ff */
[----:B------:R-:W-:Y:S02]  /*19890*/  LOP3.LUT R197, R172, 0xc0, RZ, 0xc0, !PT ;  /* 0x000000c0acc57812 */ /* 0x000fe400078ec0ff */
[----:B------:R-:W-:Y:S02]  /*198a0*/  IADD3.X R15, PT, PT, R9, R2, RZ, P3, !PT ;  /* 0x00000002090f7210 */ /* 0x000fe40001ffe4ff */
[----:B------:R-:W-:Y:S02]  /*198b0*/  IADD3 R12, P1, PT, R14, R0, RZ ;  /* 0x000000000e0c7210 */ /* 0x000fe40007f3e0ff */
[----:B------:R-:W-:Y:S02]  /*198c0*/  LOP3.LUT R197, R197, 0x18, R164, 0xf8, !PT ;  /* 0x00000018c5c57812 */ /* 0x000fe400078ef8a4 */
[----:B------:R-:W-:Y:S01]  /*198d0*/  IADD3.X R13, PT, PT, R15, R2, RZ, P1, !PT ;  /* 0x000000020f0d7210 */ /* 0x000fe20000ffe4ff */
[----:B------:R-:W1:Y:S01]  /*198e0*/  S2R R164, SR_TID.X ;  /* 0x0000000000a47919 */ /* 0x000e620000002100 */
[----:B------:R-:W-:Y:S04]  /*198f0*/  LOP3.LUT R197, R197, 0x18, R172, 0x78, !PT ;  /* 0x00000018c5c57812 */ /* 0x000fe800078e78ac */
[----:B------:R-:W-:Y:S04]  /*19900*/  LOP3.LUT R197, R183, R197, RZ, 0xfc, !PT ;  /* 0x000000c5b7c57212 */ /* 0x000fe800078efcff */
[----:B------:R-:W-:Y:S05]  /*19910*/  LEA R197, R197, UR6, 0x1 ;  /* 0x00000006c5c57c11 */ /* 0x000fea000f8e08ff */
        /* <DEDUP_REMOVED lines=8> */
[----:B------:R3:W-:Y:S01]  /*199a0*/  @!P0 LDGSTS.E.BYPASS.LTC128B.128 [R197+0x5800], desc[UR4][R6.64] ;  /* 0x0580000006c58fae */ /* 0x0007e2000b981a04 */
[C---:B-1----:R-:W-:Y:S02]  /*199b0*/  SHF.L.U32 R167, R164.reuse, 0x5, RZ ;  /* 0x00000005a4a77819 */ /* 0x042fe400000006ff */
[----:B------:R-:W-:Y:S02]  /*199c0*/  LOP3.LUT R3, R164, 0x8, RZ, 0xc0, !PT ;  /* 0x00000008a4037812 */ /* 0x000fe400078ec0ff */
[----:B------:R-:W-:Y:S03]  /*199d0*/  SHF.R.U32.HI R165, RZ, 0x1, R164 ;  /* 0x00000001ffa57819 */ /* 0x000fe600000116a4 */
[----:B------:R-:W-:Y:S01]  /*199e0*/  @P0 STS.128 [R197+0x5800], RZ ;  /* 0x005800ffc5000388 */ /* 0x000fe20000000c00 */
[--C-:B------:R-:W-:Y:S02]  /*199f0*/  LOP3.LUT R3, R3, 0xc0, R167.reuse, 0xf8, !PT ;  /* 0x000000c003037812 */ /* 0x100fe400078ef8a7 */
[----:B--2---:R-:W-:Y:S04]  /*19a00*/  IADD3 R10, P3, PT, R12, R0, RZ ;  /* 0x000000000c0a7210 */ /* 0x004fe80007f7e0ff */
[----:B------:R-:W-:Y:S01]  /*19a10*/  IADD3.X R11, PT, PT, R13, R2, RZ, P3, !PT ;  /* 0x000000020d0b7210 */ /* 0x000fe20001ffe4ff */
[----:B------:R-:W-:Y:S01]  /*19a20*/  @!PT LDS RZ, [RZ] ;  /* 0x00000000fffff984 */ /* 0x000fe20000000800 */
[----:B------:R-:W-:Y:S01]  /*19a30*/  @!PT LDS RZ, [RZ] ;  /* 0x00000000fffff984 */ /* 0x000fe20000000800 */
[----:B------:R-:W-:Y:S01]  /*19a40*/  @!PT LDS RZ, [RZ] ;  /* 0x00000000fffff984 */ /* 0x000fe20000000800 */
[----:B------:R1:W-:Y:S01]  /*19a50*/  @!P0 LDGSTS.E.BYPASS.LTC128B.128 [R197+0x6000], desc[UR4][R4.64] ;  /* 0x0600000004c58fae */ /* 0x0003e2000b981a04 */
[----:B------:R-:W-:Y:S07]  /*19a60*/  ISETP.GT.AND P3, PT, R194, R173, PT ;  /* 0x000000adc200720c */ /* 0x000fee0003f64270 */
[----:B------:R-:W-:Y:S01]  /*19a70*/  @P0 STS.128 [R197+0x6000], RZ ;  /* 0x006000ffc5000388 */ /* 0x000fe20000000c00 */
[----:B---3--:R-:W-:Y:S02]  /*19a80*/  @!P0 IADD3 R6, P1, PT, R10, R0, RZ ;  /* 0x000000000a068210 */ /* 0x008fe40007f3e0ff */
[----:B------:R-:W-:Y:S02]  /*19a90*/  SHF.L.U32 R0, R164, 0x2, RZ ;  /* 0x00000002a4007819 */ /* 0x000fe400000006ff */
[----:B------:R-:W-:Y:S03]  /*19aa0*/  @!P0 IADD3.X R7, PT, PT, R11, R2, RZ, P1, !PT ;  /* 0x000000020b078210 */ /* 0x000fe60000ffe4ff */
[----:B------:R-:W-:Y:S01]  /*19ab0*/  @!PT LDS RZ, [RZ] ;  /* 0x00000000fffff984 */ /* 0x000fe20000000800 */
[----:B------:R-:W-:Y:S01]  /*19ac0*/  @!PT LDS RZ, [RZ] ;  /* 0x00000000fffff984 */ /* 0x000fe20000000800 */
[----:B------:R-:W-:Y:S01]  /*19ad0*/  @!PT LDS RZ, [RZ] ;  /* 0x00000000fffff984 */ /* 0x000fe20000000800 */
[----:B------:R-:W-:Y:S01]  /*19ae0*/  @!P0 LDGSTS.E.BYPASS.LTC128B.128 [R197+0x6800], desc[UR4][R8.64] ;  /* 0x0680000008c58fae */ /* 0x000fe2000b981a04 */
[----:B------:R-:W-:Y:S02]  /*19af0*/  LOP3.LUT R0, R0, 0x18, RZ, 0xc0, !PT ;  /* 0x0000001800007812 */ /* 0x000fe400078ec0ff */
[----:B------:R-:W-:Y:S02]  /*19b00*/  LOP3.LUT P1, RZ, R164, 0x4, RZ, 0xc0, !PT ;  /* 0x00000004a4ff7812 */ /* 0x000fe4000782c0ff */
[----:B------:R-:W-:Y:S03]  /*19b10*/  LOP3.LUT R2, R165, 0x8, RZ, 0xc0, !PT ;  /* 0x00000008a5027812 */ /* 0x000fe600078ec0ff */
[----:B------:R-:W-:Y:S01]  /*19b20*/  @P0 STS.128 [R197+0x6800], RZ ;  /* 0x006800ffc5000388 */ /* 0x000fe20000000c00 */
[--C-:B------:R-:W-:Y:S02]  /*19b30*/  LOP3.LUT R2, R2, 0xc0, R167.reuse, 0xf8, !PT ;  /* 0x000000c002027812 */ /* 0x100fe400078ef8a7 */
[----:B-1----:R-:W-:Y:S02]  /*19b40*/  SHF.L.U32 R4, R164, 0x4, RZ ;  /* 0x00000004a4047819 */ /* 0x002fe400000006ff */
[----:B------:R-:W-:Y:S02]  /*19b50*/  LOP3.LUT R2, R2, R0, RZ, 0x3c, !PT ;  /* 0x0000000002027212 */ /* 0x000fe400078e3cff */
[C---:B------:R-:W-:Y:S01]  /*19b60*/  LOP3.LUT R166, R4.reuse, 0x3e00, RZ, 0xc0, !PT ;  /* 0x00003e0004a67812 */ /* 0x040fe200078ec0ff */
[----:B------:R-:W-:Y:S01]  /*19b70*/  @!PT LDS RZ, [RZ] ;  /* 0x00000000fffff984 */ /* 0x000fe20000000800 */
[----:B------:R-:W-:Y:S01]  /*19b80*/  @!PT LDS RZ, [RZ] ;  /* 0x00000000fffff984 */ /* 0x000fe20000000800 */
[----:B------:R-:W-:Y:S01]  /*19b90*/  @!PT LDS RZ, [RZ] ;  /* 0x00000000fffff984 */ /* 0x000fe20000000800 */
[----:B------:R-:W-:Y:S01]  /*19ba0*/  @!P0 LDGSTS.E.BYPASS.LTC128B.128 [R197+0x7000], desc[UR4][R14.64] ;  /* 0x070000000ec58fae */ /* 0x000fe2000b981a04 */
[----:B------:R-:W-:Y:S02]  /*19bb0*/  LOP3.LUT R4, R4, 0x100, RZ, 0xc0, !PT ;  /* 0x0000010004047812 */ /* 0x000fe400078ec0ff */
[--C-:B------:R-:W-:Y:S02]  /*19bc0*/  LOP3.LUT R156, R166, 0x20, R167.reuse, 0xf8, !PT ;  /* 0x00000020a69c7812 */ /* 0x100fe400078ef8a7 */
[--C-:B------:R-:W-:Y:S02]  /*19bd0*/  LOP3.LUT R4, R4, 0x20, R167.reuse, 0xf8, !PT ;  /* 0x0000002004047812 */ /* 0x100fe400078ef8a7 */
[----:B------:R-:W-:Y:S01]  /*19be0*/  LOP3.LUT R156, R156, 0x100, R167, 0xf8, !PT ;  /* 0x000001009c9c7812 */ /* 0x000fe200078ef8a7 */
        /* <DEDUP_REMOVED lines=9> */
[----:B------:R-:W-:Y:S04]  /*19c80*/  MOV R0, 0x20 ;  /* 0x0000002000007802 */ /* 0x000fe80000000f00 */
[----:B------:R-:W-:Y:S03]  /*19c90*/  SEL R0, R0, 0xffffffe0, !P1 ;  /* 0xffffffe000007807 */ /* 0x000fe60004800000 */
        /* <DEDUP_REMOVED lines=10> */
[----:B------:R-:W-:Y:S08]  /*19d40*/  @P0 STS.128 [R197+0x8800], RZ ;  /* 0x008800ffc5000388 */ /* 0x000ff00000000c00 */
[----:B------:R-:W0:Y:S08]  /*19d50*/  LDGDEPBAR ;  /* 0x00000000000079af */ /* 0x000e300000000000 */
[----:B------:R3:W-:Y:S08]  /*19d60*/  LDSM.16.M88.4 R128, [R156] ;  /* 0x000000009c80783b */ /* 0x0007f00000000200 */
[----:B-1----:R-:W2:Y:S08]  /*19d70*/  LDSM.16.M88.4 R8, [R152+0x1000] ;  /* 0x001000009808783b */ /* 0x002eb00000000200 */
[----:B------:R-:W4:Y:S04]  /*19d80*/  LD.E R198, desc[UR4][R148.64+0x18c] ;  /* 0x00018c0494c67980 */ /* 0x000f28000c101900 */
[----:B------:R-:W1:Y:S01]  /*19d90*/  LDSM.16.M88.4 R16, [R152+0x1400] ;  /* 0x001400009810783b */ /* 0x000e620000000200 */
[-C--:B---3--:R-:W-:Y:S02]  /*19da0*/  IADD3 R156, PT, PT, R156, R0.reuse, RZ ;  /* 0x000000009c9c7210 */ /* 0x088fe40007ffe0ff */
[----:B------:R-:W-:Y:S05]  /*19db0*/  IADD3 R0, PT, PT, R152, R0, RZ ;  /* 0x0000000098007210 */ /* 0x000fea0007ffe0ff */
[----:B------:R-:W3:Y:S08]  /*19dc0*/  LDSM.16.M88.4 R24, [R152+0x1800] ;  /* 0x001800009818783b */ /* 0x000ef00000000200 */
[----:B------:R-:W5:Y:S08]  /*19dd0*/  LDSM.16.M88.4 R32, [R152+0x1c00] ;  /* 0x001c00009820783b */ /* 0x000f700000000200 */
[----:B------:R-:W5:Y:S01]  /*19de0*/  LDSM.16.M88.4 R40, [R152+0x2000] ;  /* 0x002000009828783b */ /* 0x000f620000000200 */
[C---:B--2---:R-:W-:Y:S07]  /*19df0*/  HMMA.16816.F32 R4, R128.reuse, R8, RZ ;  /* 0x000000088004723c */ /* 0x044fee00000018ff */
[----:B------:R-:W2:Y:S01]  /*19e00*/  LDSM.16.M88.4 R48, [R152+0x2400] ;  /* 0x002400009830783b */ /* 0x000ea20000000200 */
[C---:B------:R-:W-:Y:S07]  /*19e10*/  HMMA.16816.F32 R8, R128.reuse, R10, RZ ;  /* 0x0000000a8008723c */ /* 0x040fee00000018ff */
        /* <DEDUP_REMOVED lines=8> */
[----:B------:R-:W3:Y:S01]  /*19ea0*/  LDSM.16.M88.4 R88, [R152+0x3800] ;  /* 0x003800009858783b */ /* 0x000ee20000000200 */
        /* <DEDUP_REMOVED lines=8> */
[C---:B--2---:R-:W-:Y:S07]  /*19f30*/  HMMA.16816.F32 R44, R128.reuse, R48, RZ ;  /* 0x00000030802c723c */ /* 0x044fee00000018ff */
[----:B------:R-:W2:Y:S01]  /*19f40*/  LDSM.16.M88.4 R152, [R152+0x4c00] ;  /* 0x004c00009898783b */ /* 0x000ea20000000200 */
[C---:B------:R-:W-:Y:S07]  /*19f50*/  HMMA.16816.F32 R48, R128.reuse, R50, RZ ;  /* 0x000000328030723c */ /* 0x040fee00000018ff */
[----:B------:R-:W-:Y:S01]  /*19f60*/  LDSM.16.M88.4 R156, [R156] ;  /* 0x000000009c9c783b */ /* 0x000fe20000000200 */
[C---:B------:R-:W-:Y:S07]  /*19f70*/  HMMA.16816.F32 R52, R128.reuse, R56, RZ ;  /* 0x000000388034723c */ /* 0x040fee00000018ff */
[----:B------:R-:W2:Y:S01]  /*19f80*/  LDSM.16.M88.4 R160, [R0+0x1000] ;  /* 0x0010000000a0783b */ /* 0x000ea20000000200 */
        /* <DEDUP_REMOVED lines=22> */
[-C--:B----4-:R-:W-:Y:S01]  /*1a0f0*/  FMUL.FTZ R5, R5, R198.reuse ;  /* 0x000000c605057220 */ /* 0x090fe20000410000 */
        /* <DEDUP_REMOVED lines=10> */
[----:B------:R1:W4:Y:S01]  /*1a1a0*/  MUFU.TANH R162, R7 ;  /* 0x0000000700a27308 */ /* 0x0003220000002400 */
[C---:B------:R-:W-:Y:S09]  /*1a1b0*/  HMMA.16816.F32 R16, R156.reuse, R154, R16 ;  /* 0x0000009a9c10723c */ /* 0x040ff20000001810 */
[----:B------:R-:W2:Y:S01]  /*1a1c0*/  MUFU.TANH R152, R8 ;  /* 0x0000000800987308 */ /* 0x000ea20000002400 */
[-C--:B------:R-:W-:Y:S01]  /*1a1d0*/  FMUL.FTZ R12, R12, R198.reuse ;  /* 0x000000c60c0c7220 */ /* 0x080fe20000410000 */
[-C--:B------:R-:W-:Y:S01]  /*1a1e0*/  FMUL.FTZ R13, R13, R198.reuse ;  /* 0x000000c60d0d7220 */ /* 0x080fe20000410000 */
[-C--:B------:R-:W-:Y:S07]  /*1a1f0*/  FMUL.FTZ R14, R14, R198.reuse ;  /* 0x000000c60e0e7220 */ /* 0x080fee0000410000 */
[----:B------:R-:W2:Y:S01]  /*1a200*/  MUFU.TANH R153, R9 ;  /* 0x0000000900997308 */ /* 0x000ea20000002400 */
[-C--:B------:R-:W-:Y:S01]  /*1a210*/  FMUL.FTZ R15, R15, R198.reuse ;  /* 0x000000c60f0f7220 */ /* 0x080fe20000410000 */
[----:B-1----:R-:W1:Y:S01]  /*1a220*/  LDSM.16.M88.4 R4, [R0+0x1800] ;  /* 0x001800000004783b */ /* 0x002e620000000200 */
[-C--:B------:R-:W-:Y:S01]  /*1a230*/  FMUL.FTZ R16, R16, R198.reuse ;  /* 0x000000c610107220 */ /* 0x080fe20000410000 */
[-C--:B------:R-:W-:Y:S01]  /*1a240*/  FMUL.FTZ R17, R17, R198.reuse ;  /* 0x000000c611117220 */ /* 0x080fe20000410000 */
[-C--:B------:R-:W-:Y:S05]  /*1a250*/  FMUL.FTZ R18, R18, R198.reuse ;  /* 0x000000c612127220 */ /* 0x080fea0000410000 */
[----:B------:R-:W1:Y:S01]  /*1a260*/  MUFU.TANH R163, R10 ;  /* 0x0000000a00a37308 */ /* 0x000e620000002400 */
[-C--:B------:R-:W-:Y:S09]  /*1a270*/  FMUL.FTZ R19, R19, R198.reuse ;  /* 0x000000c613137220 */ /* 0x080ff20000410000 */
[----:B------:R5:W1:Y:S10]  /*1a280*/  MUFU.TANH R199, R11 ;  /* 0x0000000b00c77308 */ /* 0x000a740000002400 */
[----:B------:R-:W1:Y:S10]  /*1a290*/  MUFU.TANH R3, R3 ;  /* 0x0000000300037308 */ /* 0x000e740000002400 */
[----:B------:R-:W2:Y:S01]  /*1a2a0*/  MUFU.TANH R12, R12 ;  /* 0x0000000c000c7308 */ /* 0x000ea20000002400 */
[----:B-----5:R-:W5:Y:S09]  /*1a2b0*/  LDSM.16.M88.4 R8, [R0+0x1c00] ;  /* 0x001c00000008783b */ /* 0x020f720000000200 */
[----:B------:R-:W2:Y:S01]  /*1a2c0*/  MUFU.TANH R13, R13 ;  /* 0x0000000d000d7308 */ /* 0x000ea20000002400 */
[C---:B-1----:R-:W-:Y:S09]  /*1a2d0*/  HMMA.16816.F32 R20, R156.reuse, R4, R20 ;  /* 0x000000049c14723c */ /* 0x042ff20000001814 */
[----:B------:R-:W1:Y:S01]  /*1a2e0*/  MUFU.TANH R14, R14 ;  /* 0x0000000e000e7308 */ /* 0x000e620000002400 */
[C---:B------:R-:W-:Y:S01]  /*1a2f0*/  HMMA.16816.F32 R24, R156.reuse, R6, R24 ;  /* 0x000000069c18723c */ /* 0x040fe20000001818 */
[----:B------:R-:W3:Y:S08]  /*1a300*/  LDSM.16.M88.4 R4, [R0+0x2000] ;  /* 0x002000000004783b */ /* 0x000ef00000000200 */
[----:B------:R-:W1:Y:S01]  /*1a310*/  MUFU.TANH R15, R15 ;  /* 0x0000000f000f7308 */ /* 0x000e620000002400 */
[-C--:B------:R-:W-:Y:S01]  /*1a320*/  FMUL.FTZ R20, R20, R198.reuse ;  /* 0x000000c614147220 */ /* 0x080fe20000410000 */
[-C--:B------:R-:W-:Y:S01]  /*1a330*/  FMUL.FTZ R21, R21, R198.reuse ;  /* 0x000000c615157220 */ /* 0x080fe20000410000 */
[-C--:B------:R-:W-:Y:S07]  /*1a340*/  FMUL.FTZ R22, R22, R198.reuse ;  /* 0x000000c616167220 */ /* 0x080fee0000410000 */
        /* <DEDUP_REMOVED lines=8> */
[----:B------:R-:W1:Y:S01]  /*1a3d0*/  MUFU.TANH R18, R18 ;  /* 0x0000001200127308 */ /* 0x000e620000002400 */
[C---:B------:R-:W-:Y:S01]  /*1a3e0*/  HMMA.16816.F32 R32, R156.reuse, R10, R32 ;  /* 0x0000000a9c20723c */ /* 0x040fe20000001820 */
[----:B------:R-:W5:Y:S08]  /*1a3f0*/  LDSM.16.M88.4 R8, [R0+0x2400] ;  /* 0x002400000008783b */ /* 0x000f700000000200 */
[----:B------:R-:W1:Y:S01]  /*1a400*/  MUFU.TANH R19, R19 ;  /* 0x0000001300137308 */ /* 0x000e620000002400 */
        /* <DEDUP_REMOVED lines=23> */
[C---:B-----5:R-:W-:Y:S07]  /*1a580*/  HMMA.16816.F32 R44, R156.reuse, R8, R44 ;  /* 0x000000089c2c723c */ /* 0x060fee000000182c */
[----:B------:R-:W1:Y:S01]  /*1a590*/  MUFU.TANH R24, R24 ;  /* 0x0000001800187308 */ /* 0x000e620000002400 */
        /* <DEDUP_REMOVED lines=10> */
[----:B------:R-:W2:Y:S02]  /*1a640*/  LDSM.16.M88.4 R4, [R0+0x3000] ;  /* 0x003000000004783b */ /* 0x000ea40000000200 */
        /* <DEDUP_REMOVED lines=15> */
[C---:B-----5:R-:W-:Y:S06]  /*1a740*/  HMMA.16816.F32 R60, R156.reuse, R8, R60 ;  /* 0x000000089c3c723c */ /* 0x060fec000000183c */
[----:B------:R-:W1:Y:S02]  /*1a750*/  MUFU.TANH R30, R30 ;  /* 0x0000001e001e7308 */ /* 0x000e640000002400 */
[C---:B------:R-:W-:Y:S01]  /*1a760*/  HMMA.16816.F32 R64, R156.reuse, R10, R64 ;  /* 0x0000000a9c40723c */ /* 0x040fe20000001840 */
[----:B------:R-:W5:Y:S07]  /*1a770*/  LDSM.16.M88.4 R8, [R0+0x3400] ;  /* 0x003400000008783b */ /* 0x000f6e0000000200 */
[----:B------:R-:W1:Y:S01]  /*1a780*/  MUFU.TANH R31, R31 ;  /* 0x0000001f001f7308 */ /* 0x000e620000002400 */
[C---:B--2---:R-:W-:Y:S09]  /*1a790*/  HMMA.16816.F32 R68, R156.reuse, R4, R68 ;  /* 0x000000049c44723c */ /* 0x044ff20000001844 */
[----:B------:R-:W2:Y:S01]  /*1a7a0*/  MUFU.TANH R32, R32 ;  /* 0x0000002000207308 */ /* 0x000ea20000002400 */
        /* <DEDUP_REMOVED lines=23> */
[C---:B------:R-:W-:Y:S01]  /*1a920*/  HMMA.16816.F32 R80, R156.reuse, R10, R80 ;  /* 0x0000000a9c50723c */ /* 0x040fe20000001850 */
[----:B------:R-:W5:Y:S06]  /*1a930*/  LDSM.16.M88.4 R8, [R0+0x3c00] ;  /* 0x003c00000008783b */ /* 0x000f6c0000000200 */
[----:B------:R-:W1:Y:S01]  /*1a940*/  MUFU.TANH R37, R37 ;  /* 0x0000002500257308 */ /* 0x000e620000002400 */
[C---:B---3--:R-:W-:Y:S09]  /*1a950*/  HMMA.16816.F32 R84, R156.reuse, R4, R84 ;  /* 0x000000049c54723c */ /* 0x048ff20000001854 */
[----:B------:R-:W3:Y:S01]  /*1a960*/  MUFU.TANH R38, R38 ;  /* 0x0000002600267308 */ /* 0x000ee20000002400 */
[-C--:B------:R-:W-:Y:S01]  /*1a970*/  FMUL.FTZ R76, R76, R198.reuse ;  /* 0x000000c64c4c7220 */ /* 0x080fe20000410000 */
[-C--:B------:R-:W-:Y:S01]  /*1a980*/  FMUL.FTZ R77, R77, R198.reuse ;  /* 0x000000c64d4d7220 */ /* 0x080fe20000410000 */
[-C--:B------:R-:W-:Y:S01]  /*1a990*/  FMUL.FTZ R78, R78, R198.reuse ;  /* 0x000000c64e4e7220 */ /* 0x080fe20000410000 */
[-C--:B------:R-:W-:Y:S01]  /*1a9a0*/  FMUL.FTZ R79, R79, R198.reuse ;  /* 0x000000c64f4f7220 */ /* 0x080fe20000410000 */
[C---:B------:R-:W-:Y:S01]  /*1a9b0*/  HMMA.16816.F32 R88, R156.reuse, R6, R88 ;  /* 0x000000069c58723c */ /* 0x040fe20000001858 */
[----:B------:R-:W4:Y:S04]  /*1a9c0*/  LDSM.16.M88.4 R4, [R0+0x4000] ;  /* 0x004000000004783b */ /* 0x000f280000000200 */
        /* <DEDUP_REMOVED lines=20> */
[C---:B----4-:R-:W-:Y:S09]  /*1ab10*/  HMMA.16816.F32 R100, R156.reuse, R4, R100 ;  /* 0x000000049c64723c */ /* 0x050ff20000001864 */
[----:B------:R-:W4:Y:S01]  /*1ab20*/  MUFU.TANH R44, R44 ;  /* 0x0000002c002c7308 */ /* 0x000f220000002400 */
[-C--:B------:R-:W-:Y:S01]  /*1ab30*/  FMUL.FTZ R92, R92, R198.reuse ;  /* 0x000000c65c5c7220 */ /* 0x080fe20000410000 */
[-C--:B------:R-:W-:Y:S01]  /*1ab40*/  FMUL.FTZ R93, R93, R198.reuse ;  /* 0x000000c65d5d7220 */ /* 0x080fe20000410000 */
[-C--:B------:R-:W-:Y:S01]  /*1ab50*/  FMUL.FTZ R94, R94, R198.reuse ;  /* 0x000000c65e5e7220 */ /* 0x080fe20000410000 */
[-C--:B------:R-:W-:Y:S01]  /*1ab60*/  FMUL.FTZ R95, R95, R198.reuse ;  /* 0x000000c65f5f7220 */ /* 0x080fe20000410000 */
[C---:B------:R-:W-:Y:S05]  /*1ab70*/  HMMA.16816.F32 R104, R156.reuse, R6, R104 ;  /* 0x000000069c68723c */ /* 0x040fea0000001868 */
[----:B------:R-:W1:Y:S01]  /*1ab80*/  MUFU.TANH R45, R45 ;  /* 0x0000002d002d7308 */ /* 0x000e620000002400 */
[----:B------:R-:W2:Y:S01]  /*1ab90*/  LDSM.16.M88.4 R4, [R0+0x4800] ;  /* 0x004800000004783b */ /* 0x000ea20000000200 */
        /* <DEDUP_REMOVED lines=15> */
[----:B------:R1:W1:Y:S03]  /*1ac90*/  MUFU.TANH R154, R48 ;  /* 0x00000030009a7308 */ /* 0x0002660000002400 */
[C---:B------:R-:W-:Y:S07]  /*1aca0*/  HMMA.16816.F32 R112, R156.reuse, R10, R112 ;  /* 0x0000000a9c70723c */ /* 0x040fee0000001870 */
[----:B------:R-:W1:Y:S01]  /*1acb0*/  MUFU.TANH R49, R49 ;  /* 0x0000003100317308 */ /* 0x000e620000002400 */
[----:B------:R-:W5:Y:S01]  /*1acc0*/  LDSM.16.M88.4 R8, [R0+0x4c00] ;  /* 0x004c00000008783b */ /* 0x000f620000000200 */
[----:B------:R-:W-:Y:S08]  /*1acd0*/  DEPBAR.LE SB0, 0x0 ;  /* 0x000080000000791a */ /* 0x000ff00000000000 */
[----:B------:R-:W1:Y:S01]  /*1ace0*/  MUFU.TANH R50, R50 ;  /* 0x0000003200327308 */ /* 0x000e620000002400 */
[----:B------:R-:W-:Y:S01]  /*1acf0*/  BAR.SYNC.DEFER_BLOCKING 0x0 ;  /* 0x0000000000007b1d */ /* 0x000fe20000010000 */
[C---:B--2---:R-:W-:Y:S05]  /*1ad00*/  HMMA.16816.F32 R116, R156.reuse, R4, R116 ;  /* 0x000000049c74723c */ /* 0x044fea0000001874 */
[-C--:B------:R-:W-:Y:S03]  /*1ad10*/  FMUL.FTZ R108, R108, R198.reuse ;  /* 0x000000c66c6c7220 */ /* 0x080fe60000410000 */
[----:B------:R-:W2:Y:S01]  /*1ad20*/  MUFU.TANH R51, R51 ;  /* 0x0000003300337308 */ /* 0x000ea20000002400 */
        /* <DEDUP_REMOVED lines=17> */
[----:B------:R-:W1:Y:S01]  /*1ae40*/  MUFU.TANH R54, R54 ;  /* 0x0000003600367308 */ /* 0x000e620000002400 */
[C---:B-----5:R-:W-:Y:S03]  /*1ae50*/  HMMA.16816.F32 R124, R156.reuse, R8, R124 ;  /* 0x000000089c7c723c */ /* 0x060fe6000000187c */
[-C--:B------:R-:W-:Y:S06]  /*1ae60*/  FMUL.FTZ R123, R123, R198.reuse ;  /* 0x000000c67b7b7220 */ /* 0x080fec0000410000 */
[----:B------:R-:W1:Y:S01]  /*1ae70*/  MUFU.TANH R55, R55 ;  /* 0x0000003700377308 */ /* 0x000e620000002400 */
[----:B------:R-:W-:Y:S09]  /*1ae80*/  HMMA.16816.F32 R128, R156, R10, R128 ;  /* 0x0000000a9c80723c */ /* 0x000ff20000001880 */
        /* <DEDUP_REMOVED lines=9> */
[----:B------:R-:W-:Y:S06]  /*1af20*/  FMUL.FTZ R130, R130, R198 ;  /* 0x000000c682827220 */ /* 0x000fec0000410000 */
        /* <DEDUP_REMOVED lines=73> */
[----:B------:R-:W1:Y:S01]  /*1b3c0*/  MUFU.TANH R0, R0 ;  /* 0x0000000000007308 */ /* 0x000e620000002400 */
[----:B--234-:R-:W-:Y:S05]  /*1b3d0*/  @!P3 BRA `(.L_x_2059) ;  /* 0x000000080030b947 */ /* 0x01cfea0003800000 */
        /* <DEDUP_REMOVED lines=16> */
[----:B-1----:R-:W2:Y:S04]  /*1b4e0*/  LD.E R107, desc[UR4][R148.64+0x170] ;  /* 0x00017004946b7980 */ /* 0x002ea8000c101900 */
[----:B------:R-:W-:Y:S01]  /*1b4f0*/  IADD3 R48, PT, PT, R6, -0x100, RZ ;  /* 0xffffff0006307810 */ /* 0x000fe20007ffe0ff */
        /* <DEDUP_REMOVED lines=8> */
[----:B------:R-:W-:Y:S06]  /*1b580*/  LOP3.LUT R6, R6, R107, RZ, 0x3c, !PT ;  /* 0x0000006b06067212 */ /* 0x000fec00078e3cff */
        /* <DEDUP_REMOVED lines=9> */
[-C--:B------:R-:W-:Y:S02]  /*1b620*/  IMAD R7, R11, R8.reuse, R7 ;  /* 0x000000080b077224 */ /* 0x080fe400078e0207 */
[----:B------:R-:W-:Y:S03]  /*1b630*/  IMAD.HI.U32 R106, R106, R9, RZ ;  /* 0x000000096a6a7227 */ /* 0x000fe600078e00ff */
[----:B------:R-:W-:Y:S01]  /*1b640*/  ISETP.GT.U32.AND P3, PT, R10, R7, PT ;  /* 0x000000070a00720c */ /* 0x000fe20003f64070 */
[----:B------:R-:W-:Y:S05]  /*1b650*/  IMAD R9, R106, R8, R9 ;  /* 0x000000086a097224 */ /* 0x000fea00078e0209 */
        /* <DEDUP_REMOVED lines=9> */
[----:B------:R-:W-:Y:S05]  /*1b6f0*/  LOP3.LUT R6, RZ, R107, RZ, 0x33, !PT ;  /* 0x0000006bff067212 */ /* 0x000fea00078e33ff */
[----:B------:R-:W-:Y:S02]  /*1b700*/  @P5 IADD3 R11, PT, PT, R11, 0x1, RZ ;  /* 0x000000010b0b5810 */ /* 0x000fe40007ffe0ff */
[----:B------:R-:W-:Y:S03]  /*1b710*/  ISETP.NE.AND P5, PT, R107, RZ, PT ;  /* 0x000000ff6b00720c */ /* 0x000fe60003fa5270 */
[----:B------:R-:W-:Y:S02]  /*1b720*/  @!P3 IMAD.MOV R11, RZ, RZ, -R11 ;  /* 0x000000ffff0bb224 */ /* 0x000fe400078e0a0b */
[----:B------:R-:W-:Y:S03]  /*1b730*/  @P6 VIADD R106, R106, 0x1 ;  /* 0x000000016a6a6836 */ /* 0x000fe60000000000 */
[----:B------:R-:W-:Y:S02]  /*1b740*/  SEL R11, R6, R11, !P5 ;  /* 0x0000000b060b7207 */ /* 0x000fe40006800000 */
[----:B------:R-:W-:Y:S04]  /*1b750*/  @!P4 IADD3 R106, PT, PT, -R106, RZ, RZ ;  /* 0x000000ff6a6ac210 */ /* 0x000fe80007ffe1ff */
        /* <DEDUP_REMOVED lines=22> */
.L_x_2061:
[----:B------:R-:W-:Y:S05]  /*1b8c0*/  BSYNC.RECONVERGENT B0 ;  /* 0x0000000000007941 */ /* 0x000fea0003800200 */
.L_x_2060:
[----:B-1----:R-:W-:Y:S01]  /*1b8d0*/  @!P0 IMAD.MOV.U32 R106, RZ, RZ, R175 ;  /* 0x000000ffff6a8224 */ /* 0x002fe200078e00af */
[C---:B------:R-:W-:Y:S01]  /*1b8e0*/  LEA R10, P3, R5.reuse, R175, 0x1 ;  /* 0x000000af050a7211 */ /* 0x040fe200078608ff */
[----:B------:R-:W-:Y:S01]  /*1b8f0*/  @!P0 IMAD.MOV.U32 R107, RZ, RZ, R174 ;  /* 0x000000ffff6b8224 */ /* 0x000fe200078e00ae */
[----:B------:R-:W-:Y:S01]  /*1b900*/  SHF.L.U64.HI R7, R168, 0x5, R169 ;  /* 0x00000005a8077819 */ /* 0x000fe200000102a9 */
        /* <DEDUP_REMOVED lines=9> */
[----:B------:R-:W-:Y:S02]  /*1b9a0*/  SHF.L.U64.HI R6, R168, 0x6, R169 ;  /* 0x00000006a8067819 */ /* 0x000fe400000102a9 */
[----:B------:R-:W-:Y:S01]  /*1b9b0*/  LOP3.LUT R183, R172, 0x1f20, RZ, 0xc0, !PT ;  /* 0x00001f20acb77812 */ /* 0x000fe200078ec0ff */
        /* <DEDUP_REMOVED lines=17> */
[----:B------:R2:W-:Y:S01]  /*1bad0*/  @P0 STS.128 [R197+0x2800], RZ ;  /* 0x002800ffc5000388 */ /* 0x0005e20000000c00 */
[-C--:B------:R-:W-:Y:S01]  /*1bae0*/  IADD3 R112, P3, PT, R106, R4.reuse, RZ ;  /* 0x000000046a707210 */ /* 0x080fe20007f7e0ff */
[--C-:B------:R-:W-:Y:S03]  /*1baf0*/  IMAD.X R107, R111, 0x1, R6.reuse, P4 ;  /* 0x000000016f6b7824 */ /* 0x100fe600020e0606 */
[-C--:B---3--:R-:W-:Y:S01]  /*1bb00*/  IADD3 R10, P4, PT, R112, R4.reuse, RZ ;  /* 0x00000004700a7210 */ /* 0x088fe20007f9e0ff */
[--C-:B------:R-:W-:Y:S01]  /*1bb10*/  IMAD.X R113, R107, 0x1, R6.reuse, P3 ;  /* 0x000000016b717824 */ /* 0x100fe200018e0606 */
[----:B------:R-:W-:Y:S01]  /*1bb20*/  @!PT LDS RZ, [RZ] ;  /* 0x00000000fffff984 */ /* 0x000fe20000000800 */
[----:B------:R-:W-:Y:S01]  /*1bb30*/  @!PT LDS RZ, [RZ] ;  /* 0x00000000fffff984 */ /* 0x000fe20000000800 */
[----:B------:R-:W-:Y:S01]  /*1bb40*/  @!PT LDS RZ, [RZ] ;  /* 0x00000000fffff984 */ /* 0x000fe20000000800 */
[----:B------:R2:W-:Y:S02]  /*1bb50*/  @!P0 LDGSTS.E.BYPASS.LTC128B.128 [R197+0x3000], desc[UR4][R106.64] ;  /* 0x030000006ac58fae */ /* 0x0005e4000b981a04 */
[----:B------:R-:W-:Y:S01]  /*1bb60*/  @!P0 IADD3 R4, P3, PT, R10, R4, RZ ;  /* 0x000000040a048210 */ /* 0x000fe20007f7e0ff */
[--C-:B------:R-:W-:Y:S01]  /*1bb70*/  IMAD.X R11, R113, 0x1, R6.reuse, P4 ;  /* 0x00000001710b7824 */ /* 0x100fe200020e0606 */
[----:B------:R2:W-:Y:S03]  /*1bb80*/  @P0 STS.128 [R197+0x3000], RZ ;  /* 0x003000ffc5000388 */ /* 0x0005e60000000c00 */
[----:B------:R-:W-:Y:S01]  /*1bb90*/  @!P0 IMAD.X R5, R11, 0x1, R6, P3 ;  /* 0x000000010b058824 */ /* 0x000fe200018e0606 */
        /* <DEDUP_REMOVED lines=16> */
.L_x_2059:
[----:B------:R-:W-:Y:S05]  /*1bca0*/  BSYNC.RECONVERGENT B1 ;  /* 0x0000000000017941 */ /* 0x000fea0003800200 */
.L_x_2058:
[----:B-1----:R-:W-:Y:S01]  /*1bcb0*/  IMAD.SHL.U32 R48, R164, 0x2, RZ ;  /* 0x00000002a4307824 */ /* 0x002fe200078e00ff */
[----:B------:R1:W-:Y:S04]  /*1bcc0*/  STL [R1+0x14], R171 ;  /* 0x000014ab01007387 */ /* 0x0003e80000100800 */
[----:B------:R-:W-:Y:S01]  /*1bcd0*/  LOP3.LUT R48, R48, 0x6, RZ, 0xc0, !PT ;  /* 0x0000000630307812 */ /* 0x000fe200078ec0ff */
[----:B------:R3:W-:Y:S04]  /*1bce0*/  STL [R1+0x10], R170 ;  /* 0x000010aa01007387 */ /* 0x0007e80000100800 */
[----:B------:R-:W-:Y:S01]  /*1bcf0*/  IMAD R235, R194, 0x100, R48 ;  /* 0x00000100c2eb7824 */ /* 0x000fe200078e0230 */
[----:B------:R-:W-:Y:S03]  /*1bd00*/  STL [R1+0xc], R169 ;  /* 0x00000ca901007387 */ /* 0x000fe60000100800 */
[C---:B--2---:R-:W-:Y:S01]  /*1bd10*/  VIADD R4, R235.reuse, 0x1 ;  /* 0x00000001eb047836 */ /* 0x044fe20000000000 */
[CC--:B------:R-:W-:Y:S01]  /*1bd20*/  ISETP.GE.AND P0, PT, R235.reuse, R193.reuse, PT ;  /* 0x000000c1eb00720c */ /* 0x0c0fe20003f06270 */
[----:B------:R-:W-:Y:S01]  /*1bd30*/  STL [R1+0x8], R168 ;  /* 0x000008a801007387 */ /* 0x000fe20000100800 */
[C---:B------:R-:W-:Y:S02]  /*1bd40*/  VIADD R130, R235.reuse, 0x48 ;  /* 0x00000048eb827836 */ /* 0x040fe40000000000 */
[-C--:B------:R-:W-:Y:S01]  /*1bd50*/  ISETP.GE.AND P6, PT, R4, R193.reuse, PT ;  /* 0x000000c10400720c */ /* 0x080fe20003fc6270 */
[----:B------:R-:W-:Y:S01]  /*1bd60*/  VIADD R222, R235, 0x9 ;  /* 0x00000009ebde7836 */ /* 0x000fe20000000000 */
[----:B------:R-:W-:Y:S01]  /*1bd70*/  FSEL R236, R3, -INF , P0 ;  /* 0xff80000003ec7808 */ /* 0x000fe20000000000 */
[----:B------:R-:W-:Y:S01]  /*1bd80*/  STL [R1+0x4], R166 ;  /* 0x000004a601007387 */ /* 0x000fe20000100800 */
[----:B------:R-:W-:Y:S01]  /*1bd90*/  FSEL R179, R160, -INF , P6 ;  /* 0xff800000a0b37808 */ /* 0x000fe20003000000 */
[C---:B------:R-:W-:Y:S01]  /*1bda0*/  VIADD R3, R235.reuse, 0x41 ;  /* 0x00000041eb037836 */ /* 0x040fe20000000000 */
[-C--:B------:R-:W-:Y:S01]  /*1bdb0*/  ISETP.GE.AND P6, PT, R222, R193.reuse, PT ;  /* 0x000000c1de00720c */ /* 0x080fe20003fc6270 */
[C---:B------:R-:W-:Y:S01]  /*1bdc0*/  VIADD R219, R235.reuse, 0x11 ;  /* 0x00000011ebdb7836 */ /* 0x040fe20000000000 */
[-C--:B------:R-:W-:Y:S01]  /*1bdd0*/  ISETP.GE.AND P0, PT, R235, R192.reuse, PT ;  /* 0x000000c0eb00720c */ /* 0x080fe20003f06270 */
[----:B------:R2:W-:Y:S01]  /*1bde0*/  STL [R1], R165 ;  /* 0x000000a501007387 */ /* 0x0005e20000100800 */
[----:B-1----:R-:W-:Y:S01]  /*1bdf0*/  FSEL R171, R153, -INF , P6 ;  /* 0xff80000099ab7808 */ /* 0x002fe20003000000 */
[----:B------:R-:W-:Y:S01]  /*1be00*/  VIADD R131, R235, 0x40 ;  /* 0x00000040eb837836 */ /* 0x000fe20000000000 */
[-C--:B------:R-:W-:Y:S01]  /*1be10*/  ISETP.GE.AND P6, PT, R219, R193.reuse, PT ;  /* 0x000000c1db00720c */ /* 0x080fe20003fc6270 */
[----:B------:R-:W-:Y:S01]  /*1be20*/  VIADD R10, R235, 0x19 ;  /* 0x00000019eb0a7836 */ /* 0x000fe20000000000 */
[----:B------:R-:W-:Y:S01]  /*1be30*/  FSEL R234, R161, -INF , P0 ;  /* 0xff800000a1ea7808 */ /* 0x000fe20000000000 */
[----:B------:R-:W-:Y:S01]  /*1be40*/  VIADD R127, R235, 0x91 ;  /* 0x00000091eb7f7836 */ /* 0x000fe20000000000 */
[----:B------:R-:W-:Y:S01]  /*1be50*/  FSEL R13, R13, -INF , P6 ;  /* 0xff8000000d0d7808 */ /* 0x000fe20003000000 */
[C---:B------:R-:W-:Y:S01]  /*1be60*/  VIADD R167, R235.reuse, 0x8 ;  /* 0x00000008eba77836 */ /* 0x040fe20000000000 */
[-C--:B------:R-:W-:Y:S01]  /*1be70*/  ISETP.GE.AND P6, PT, R10, R193.reuse, PT ;  /* 0x000000c10a00720c */ /* 0x080fe20003fc6270 */
[C---:B------:R-:W-:Y:S01]  /*1be80*/  VIADD R216, R235.reuse, 0x21 ;  /* 0x00000021ebd87836 */ /* 0x040fe20000000000 */
        /* <DEDUP_REMOVED lines=32> */
[----:B---3--:R-:W-:Y:S01]  /*1c090*/  FSEL R170, R16, -INF , P0 ;  /* 0xff80000010aa7808 */ /* 0x008fe20000000000 */
        /* <DEDUP_REMOVED lines=38> */
[----:B------:R-:W-:Y:S01]  /*1c300*/  VIADD R8, R235, 0xb0 ;  /* 0x000000b0eb087836 */ /* 0x000fe20000000000 */
[----:B------:R-:W-:Y:S01]  /*1c310*/  FSEL R167, R37, -INF , P6 ;  /* 0xff80000025a77808 */ /* 0x000fe20003000000 */
[C---:B------:R-:W-:Y:S01]  /*1c320*/  VIADD R37, R235.reuse, 0xd1 ;  /* 0x000000d1eb257836 */ /* 0x040fe20000000000 */
[-C--:B------:R-:W-:Y:S01]  /*1c330*/  ISETP.GE.AND P6, PT, R130, R193.reuse, PT ;  /* 0x000000c18200720c */ /* 0x080fe20003fc6270 */
[C---:B------:R-:W-:Y:S01]  /*1c340*/  VIADD R123, R235.reuse, 0x99 ;  /* 0x00000099eb7b7836 */ /* 0x040fe20000000000 */
[----:B------:R-:W-:Y:S01]  /*1c350*/  FSEL R241, R22, -INF , P5 ;  /* 0xff80000016f17808 */ /* 0x000fe20002800000 */
[----:B------:R-:W-:Y:S01]  /*1c360*/  VIADD R7, R235, 0xb8 ;  /* 0x000000b8eb077836 */ /* 0x000fe20000000000 */
[-C--:B------:R-:W-:Y:S02]  /*1c370*/  ISETP.GE.AND P5, PT, R129, R193.reuse, PT ;  /* 0x000000c18100720c */ /* 0x080fe40003fa6270 */
[----:B------:R-:W-:Y:S02]  /*1c380*/  FSEL R14, R14, -INF , P0 ;  /* 0xff8000000e0e7808 */ /* 0x000fe40000000000 */
[-C--:B------:R-:W-:Y:S02]  /*1c390*/  ISETP.GE.AND P0, PT, R156, R193.reuse, PT ;  /* 0x000000c19c00720c */ /* 0x080fe40003f06270 */
[----:B------:R-:W-:Y:S02]  /*1c3a0*/  FSEL R21, R40, -INF , P6 ;  /* 0xff80000028157808 */ /* 0x000fe40003000000 */
[-C--:B------:R-:W-:Y:S02]  /*1c3b0*/  ISETP.GE.AND P6, PT, R197, R192.reuse, PT ;  /* 0x000000c0c500720c */ /* 0x080fe40003fc6270 */
[----:B------:R-:W-:Y:S02]  /*1c3c0*/  FSEL R20, R41, -INF , P5 ;  /* 0xff80000029147808 */ /* 0x000fe40002800000 */
[-C--:B------:R-:W-:Y:S02]  /*1c3d0*/  ISETP.GE.AND P5, PT, R121, R193.reuse, PT ;  /* 0x000000c17900720c */ /* 0x080fe40003fa6270 */
[----:B------:R-:W-:Y:S01]  /*1c3e0*/  FSEL R28, R33, -INF , P0 ;  /* 0xff800000211c7808 */ /* 0x000fe20000000000 */
[----:B------:R-:W-:Y:S01]  /*1c3f0*/  IMAD.MOV.U32 R33, RZ, RZ, R13 ;  /* 0x000000ffff217224 */ /* 0x000fe200078e000d */
[-C--:B------:R-:W-:Y:S02]  /*1c400*/  ISETP.GE.AND P0, PT, R131, R193.reuse, PT ;  /* 0x000000c18300720c */ /* 0x080fe40003f06270 */
[----:B------:R-:W-:Y:S01]  /*1c410*/  FSEL R160, R27, -INF , P6 ;  /* 0xff8000001ba07808 */ /* 0x000fe20003000000 */
[----:B------:R-:W-:Y:S01]  /*1c420*/  VIADD R27, R235, 0xe1 ;  /* 0x000000e1eb1b7836 */ /* 0x000fe20000000000 */
[-C--:B------:R-:W-:Y:S02]  /*1c430*/  ISETP.GE.AND P6, PT, R159, R192.reuse, PT ;  /* 0x000000c09f00720c */ /* 0x080fe40003fc6270 */
[----:B------:R-:W-:Y:S02]  /*1c440*/  FSEL R44, R44, -INF , P5 ;  /* 0xff8000002c2c7808 */ /* 0x000fe40002800000 */
[-C--:B------:R-:W-:Y:S02]  /*1c450*/  ISETP.GE.AND P5, PT, R158, R192.reuse, PT ;  /* 0x000000c09e00720c */ /* 0x080fe40003fa6270 */
[----:B------:R-:W-:Y:S01]  /*1c460*/  FSEL R178, R36, -INF , P0 ;  /* 0xff80000024b27808 */ /* 0x000fe20000000000 */
[----:B------:R-:W-:Y:S01]  /*1c470*/  IMAD.MOV.U32 R36, RZ, RZ, R12 ;  /* 0x000000ffff247224 */ /* 0x000fe200078e000c */
        /* <DEDUP_REMOVED lines=8> */
[----:B------:R-:W-:Y:S01]  /*1c500*/  FSEL R23, R49, -INF , P6 ;  /* 0xff80000031177808 */ /* 0x000fe20003000000 */
[----:B------:R-:W-:Y:S01]  /*1c510*/  IMAD.MOV.U32 R49, RZ, RZ, R20 ;  /* 0x000000ffff317224 */ /* 0x000fe200078e0014 */
[-C--:B------:R-:W-:Y:S01]  /*1c520*/  ISETP.GE.AND P6, PT, R113, R193.reuse, PT ;  /* 0x000000c17100720c */ /* 0x080fe20003fc6270 */
[----:B------:R-:W-:Y:S01]  /*1c530*/  VIADD R20, R235, 0xf9 ;  /* 0x000000f9eb147836 */ /* 0x000fe20000000000 */
[----:B------:R-:W-:Y:S01]  /*1c540*/  FSEL R152, R34, -INF , P5 ;  /* 0xff80000022987808 */ /* 0x000fe20002800000 */
[----:B------:R-:W-:Y:S01]  /*1c550*/  IMAD.MOV.U32 R34, RZ, RZ, R179 ;  /* 0x000000ffff227224 */ /* 0x000fe200078e00b3 */
[-C--:B------:R-:W-:Y:S02]  /*1c560*/  ISETP.GE.AND P5, PT, R112, R193.reuse, PT ;  /* 0x000000c17000720c */ /* 0x080fe40003fa6270 */
[----:B------:R-:W-:Y:S01]  /*1c570*/  FSEL R153, R52, -INF , P6 ;  /* 0xff80000034997808 */ /* 0x000fe20003000000 */
[----:B------:R-:W-:Y:S01]  /*1c580*/  IMAD.MOV.U32 R52, RZ, RZ, R239 ;  /* 0x000000ffff347224 */ /* 0x000fe200078e00ef */
[-C--:B------:R-:W-:Y:S02]  /*1c590*/  ISETP.GE.AND P0, PT, R198, R192.reuse, PT ;  /* 0x000000c0c600720c */ /* 0x080fe40003f06270 */
[-C--:B------:R-:W-:Y:S02]  /*1c5a0*/  ISETP.GE.AND P6, PT, R3, R192.reuse, PT ;  /* 0x000000c00300720c */ /* 0x080fe40003fc6270 */
[----:B--2---:R-:W-:Y:S02]  /*1c5b0*/  FSEL R165, R53, -INF , P5 ;  /* 0xff80000035a57808 */ /* 0x004fe40002800000 */
        /* <DEDUP_REMOVED lines=33> */
[----:B------:R-:W-:Y:S01]  /*1c7d0*/  IMAD.MOV.U32 R51, RZ, RZ, R237 ;  /* 0x000000ffff337224 */ /* 0x000fe200078e00ed */
[-C--:B------:R-:W-:Y:S02]  /*1c7e0*/  ISETP.GE.AND P0, PT, R124, R193.reuse, PT ;  /* 0x000000c17c00720c */ /* 0x080fe40003f06270 */
[-C--:B------:R-:W-:Y:S02]  /*1c7f0*/  ISETP.GE.AND P6, PT, R113, R192.reuse, PT ;  /* 0x000000c07100720c */ /* 0x080fe40003fc6270 */
[----:B------:R-:W-:Y:S02]  /*1c800*/  FSEL R166, R68, -INF , P5 ;  /* 0xff80000044a67808 */ /* 0x000fe40002800000 */
[-C--:B------:R-:W-:Y:S02]  /*1c810*/  ISETP.GE.AND P5, PT, R112, R192.reuse, PT ;  /* 0x000000c07000720c */ /* 0x080fe40003fa6270 */
[----:B------:R-:W-:Y:S02]  /*1c820*/  FSEL R181, R57, -INF , P0 ;  /* 0xff80000039b57808 */ /* 0x000fe40000000000 */
[----:B------:R-:W-:Y:S01]  /*1c830*/  FSEL R229, R54, -INF , P6 ;  /* 0xff80000036e57808 */ /* 0x000fe20003000000 */
[----:B------:R-:W-:Y:S01]  /*1c840*/  IMAD.MOV.U32 R54, RZ, RZ, R23 ;  /* 0x000000ffff367224 */ /* 0x000fe200078e0017 */
[-C--:B------:R-:W-:Y:S01]  /*1c850*/  ISETP.GE.AND P0, PT, R119, R193.reuse, PT ;  /* 0x000000c17700720c */ /* 0x080fe20003f06270 */
[----:B------:R-:W-:Y:S01]  /*1c860*/  VIADD R23, R235, 0xe9 ;  /* 0x000000e9eb177836 */ /* 0x000fe20000000000 */
[-C--:B------:R-:W-:Y:S02]  /*1c870*/  ISETP.GE.AND P6, PT, R106, R193.reuse, PT ;  /* 0x000000c16a00720c */ /* 0x080fe40003fc6270 */
[----:B------:R-:W-:Y:S01]  /*1c880*/  FSEL R228, R55, -INF , P5 ;  /* 0xff80000037e47808 */ /* 0x000fe20002800000 */
[----:B------:R-:W-:Y:S01]  /*1c890*/  IMAD.MOV.U32 R55, RZ, RZ, R22 ;  /* 0x000000ffff377224 */ /* 0x000fe200078e0016 */
[-C--:B------:R-:W-:Y:S01]  /*1c8a0*/  ISETP.GE.AND P5, PT, R125, R192.reuse, PT ;  /* 0x000000c07d00720c */ /* 0x080fe20003fa6270 */
[----:B------:R-:W-:Y:S01]  /*1c8b0*/  IMAD.MOV.U32 R22, RZ, RZ, R244 ;  /* 0x000000ffff167224 */ /* 0x000fe200078e00f4 */
[----:B------:R-:W-:Y:S02]  /*1c8c0*/  FSEL R19, R60, -INF , P0 ;  /* 0xff8000003c137808 */ /* 0x000fe40000000000 */
[----:B------:R-:W-:Y:S02]  /*1c8d0*/  FSEL R179, R73, -INF , P6 ;  /* 0xff80000049b37808 */ /* 0x000fe40003000000 */
[-C--:B------:R-:W-:Y:S02]  /*1c8e0*/  ISETP.GE.AND P0, PT, R120, R192.reuse, PT ;  /* 0x000000c07800720c */ /* 0x080fe40003f06270 */
[-C--:B------:R-:W-:Y:S02]  /*1c8f0*/  ISETP.GE.AND P6, PT, R128, R193.reuse, PT ;  /* 0x000000c18000720c */ /* 0x080fe40003fc6270 */
[----:B------:R-:W-:Y:S01]  /*1c900*/  FSEL R227, R58, -INF , P5 ;  /* 0xff8000003ae37808 */ /* 0x000fe20002800000 */
[----:B------:R-:W-:Y:S01]  /*1c910*/  IMAD.MOV.U32 R58, RZ, RZ, R19 ;  /* 0x000000ffff3a7224 */ /* 0x000fe200078e0013 */
[-C--:B------:R-:W-:Y:S01]  /*1c920*/  ISETP.GE.AND P5, PT, R127, R193.reuse, PT ;  /* 0x000000c17f00720c */ /* 0x080fe20003fa6270 */
[----:B------:R-:W-:Y:S01]  /*1c930*/  IMAD.MOV.U32 R19, RZ, RZ, R249 ;  /* 0x000000ffff137224 */ /* 0x000fe200078e00f9 */
[----:B------:R-:W-:Y:S01]  /*1c940*/  FSEL R231, R47, -INF , P0 ;  /* 0xff8000002fe77808 */ /* 0x000fe20000000000 */
[----:B------:R-:W-:Y:S01]  /*1c950*/  IMAD.MOV.U32 R47, RZ, RZ, R21 ;  /* 0x000000ffff2f7224 */ /* 0x000fe200078e0015 */
        /* <DEDUP_REMOVED lines=27> */
[----:B------:R-:W-:Y:S02]  /*1cb10*/  FSEL R72, R70, -INF , P5 ;  /* 0xff80000046487808 */ /* 0x000fe40002800000 */
[-C--:B------:R-:W-:Y:S02]  /*1cb20*/  ISETP.GE.AND P5, PT, R6, R193.reuse, PT ;  /* 0x000000c10600720c */ /* 0x080fe40003fa6270 */
[----:B------:R-:W-:Y:S01]  /*1cb30*/  FSEL R226, R59, -INF , P0 ;  /* 0xff8000003be27808 */ /* 0x000fe20000000000 */
[----:B------:R-:W-:Y:S01]  /*1cb40*/  IMAD.MOV.U32 R59, RZ, RZ, R225 ;  /* 0x000000ffff3b7224 */ /* 0x000fe200078e00e1 */
[----:B------:R-:W-:Y:S02]  /*1cb50*/  FSEL R246, R88, -INF , P6 ;  /* 0xff80000058f67808 */ /* 0x000fe40003000000 */
[----:B------:R-:W-:Y:S02]  /*1cb60*/  ISETP.GE.AND P0, PT, R119, R192, PT ;  /* 0x000000c07700720c */ /* 0x000fe40003f06270 */
[----:B------:R-:W-:Y:S01]  /*1cb70*/  FSEL R88, R89, -INF , P5 ;  /* 0xff80000059587808 */ /* 0x000fe20002800000 */
[----:B------:R-:W-:Y:S01]  /*1cb80*/  IMAD.MOV.U32 R89, RZ, RZ, R245 ;  /* 0x000000ffff597224 */ /* 0x000fe200078e00f5 */
[----:B------:R-:W-:Y:S02]  /*1cb90*/  ISETP.GE.AND P5, PT, R8, R193, PT ;  /* 0x000000c10800720c */ /* 0x000fe40003fa6270 */
[----:B------:R-:W-:Y:S01]  /*1cba0*/  FSEL R225, R62, -INF , P0 ;  /* 0xff8000003ee17808 */ /* 0x000fe20000000000 */
[----:B------:R-:W-:Y:S01]  /*1cbb0*/  IMAD.MOV.U32 R62, RZ, RZ, R44 ;  /* 0x000000ffff3e7224 */ /* 0x000fe200078e002c */
[C---:B------:R-:W-:Y:S01]  /*1cbc0*/  ISETP.GE.AND P3, PT, R4.reuse, R190, PT ;  /* 0x000000be0400720c */ /* 0x040fe20003f66270 */
[C---:B------:R-:W-:Y:S01]  /*1cbd0*/  VIADD R44, R235.reuse, 0xc8 ;  /* 0x000000c8eb2c7836 */ /* 0x040fe20000000000 */
[----:B------:R-:W-:Y:S01]  /*1cbe0*/  ISETP.GE.AND P4, PT, R4, R191, PT ;  /* 0x000000bf0400720c */ /* 0x000fe20003f86270 */
[----:B------:R-:W-:Y:S01]  /*1cbf0*/  VIADD R4, R235, 0xb9 ;  /* 0x000000b9eb047836 */ /* 0x000fe20000000000 */
[-C--:B------:R-:W-:Y:S02]  /*1cc00*/  ISETP.GE.AND P0, PT, R123, R193.reuse, PT ;  /* 0x000000c17b00720c */ /* 0x080fe40003f06270 */
[----:B------:R-:W-:Y:S01]  /*1cc10*/  FSEL R85, R92, -INF , P5 ;  /* 0xff8000005c557808 */ /* 0x000fe20002800000 */
[----:B------:R-:W-:Y:S01]  /*1cc20*/  IMAD.MOV.U32 R92, RZ, RZ, R15 ;  /* 0x000000ffff5c7224 */ /* 0x000fe200078e000f */
[-C--:B------:R-:W-:Y:S01]  /*1cc30*/  ISETP.GE.AND P5, PT, R127, R192.reuse, PT ;  /* 0x000000c07f00720c */ /* 0x080fe20003fa6270 */
[----:B------:R-:W-:Y:S01]  /*1cc40*/  VIADD R15, R235, 0xf0 ;  /* 0x000000f0eb0f7836 */ /* 0x000fe20000000000 */
[----:B------:R-:W-:Y:S02]  /*1cc50*/  FSEL R249, R81, -INF , P0 ;  /* 0xff80000051f97808 */ /* 0x000fe40000000000 */
[-C--:B------:R-:W-:Y:S02]  /*1cc60*/  ISETP.GE.AND P0, PT, R122, R193.reuse, PT ;  /* 0x000000c17a00720c */ /* 0x080fe40003f06270 */
        /* <DEDUP_REMOVED lines=12> */
[----:B------:R-:W-:Y:S02]  /*1cd30*/  FSEL R60, R82, -INF , P5 ;  /* 0xff800000523c7808 */ /* 0x000fe40002800000 */
[----:B------:R-:W-:Y:S02]  /*1cd40*/  FSEL R64, R78, -INF , P6 ;  /* 0xff8000004e407808 */ /* 0x000fe40003000000 */
[----:B------:R-:W-:Y:S02]  /*1cd50*/  ISETP.GE.AND P5, PT, R123, R192, PT ;  /* 0x000000c07b00720c */ /* 0x000fe40003fa6270 */
[----:B------:R-:W-:Y:S02]  /*1cd60*/  ISETP.GE.AND P6, PT, R235, R190, PT ;  /* 0x000000beeb00720c */ /* 0x000fe40003fc6270 */
[----:B------:R-:W-:Y:S02]  /*1cd70*/  FSEL R68, R74, -INF , P0 ;  /* 0xff8000004a447808 */ /* 0x000fe40000000000 */
[-C--:B------:R-:W-:Y:S02]  /*1cd80*/  ISETP.GE.AND P0, PT, R5, R193.reuse, PT ;  /* 0x000000c10500720c */ /* 0x080fe40003f06270 */
[----:B------:R-:W-:Y:S02]  /*1cd90*/  FSEL R57, R83, -INF , P5 ;  /* 0xff80000053397808 */ /* 0x000fe40002800000 */
[-C--:B------:R-:W-:Y:S02]  /*1cda0*/  ISETP.GE.AND P5, PT, R46, R193.reuse, PT ;  /* 0x000000c12e00720c */ /* 0x080fe40003fa6270 */
[----:B------:R-:W-:Y:S02]  /*1cdb0*/  FSEL R12, R236, -INF , !P6 ;  /* 0xff800000ec0c7808 */ /* 0x000fe40007000000 */
[-C--:B------:R-:W-:Y:S02]  /*1cdc0*/  ISETP.GE.AND P6, PT, R11, R192.reuse, PT ;  /* 0x000000c00b00720c */ /* 0x080fe40003fc6270 */
[----:B------:R-:W-:Y:S01]  /*1cdd0*/  FSEL R84, R93, -INF , P0 ;  /* 0xff8000005d547808 */ /* 0x000fe20000000000 */
[----:B------:R-:W-:Y:S01]  /*1cde0*/  IMAD.MOV.U32 R93, RZ, RZ, R243 ;  /* 0x000000ffff5d7224 */ /* 0x000fe200078e00f3 */
[-C--:B------:R-:W-:Y:S02]  /*1cdf0*/  ISETP.GE.AND P0, PT, R7, R193.reuse, PT ;  /* 0x000000c10700720c */ /* 0x080fe40003f06270 */
[----:B------:R-:W-:Y:S01]  /*1ce00*/  FSEL R245, R100, -INF , P5 ;  /* 0xff80000064f57808 */ /* 0x000fe20002800000 */
[----:B------:R-:W-:Y:S01]  /*1ce10*/  IMAD.MOV.U32 R100, RZ, RZ, R24 ;  /* 0x000000ffff647224 */ /* 0x000fe200078e0018 */
[-C--:B------:R-:W-:Y:S01]  /*1ce20*/  ISETP.GE.AND P5, PT, R45, R193.reuse, PT ;  /* 0x000000c12d00720c */ /* 0x080fe20003fa6270 */
[----:B------:R-:W-:Y:S01]  /*1ce30*/  IMAD.MOV.U32 R24, RZ, RZ, R238 ;  /* 0x000000ffff187224 */ /* 0x000fe200078e00ee */
[----:B------:R-:W-:Y:S02]  /*1ce40*/  FSEL R53, R87, -INF , P6 ;  /* 0xff80000057357808 */ /* 0x000fe40003000000 */
[----:B------:R-:W-:Y:S02]  /*1ce50*/  ISETP.GE.AND P6, PT, R39, R193, PT ;  /* 0x000000c12700720c */ /* 0x000fe40003fc6270 */
[----:B------:R-:W-:Y:S01]  /*1ce60*/  FSEL R81, R96, -INF , P0 ;  /* 0xff80000060517808 */ /* 0x000fe20000000000 */
[----:B------:R-:W-:Y:S01]  /*1ce70*/  IMAD.MOV.U32 R96, RZ, RZ, R242 ;  /* 0x000000ffff607224 */ /* 0x000fe200078e00f2 */
[----:B------:R-:W-:Y:S01]  /*1ce80*/  FSEL R244, R101, -INF , P5 ;  /* 0xff80000065f47808 */ /* 0x000fe20002800000 */
[----:B------:R-:W-:Y:S01]  /*1ce90*/  IMAD.MOV.U32 R101, RZ, RZ, R32 ;  /* 0x000000ffff657224 */ /* 0x000fe200078e0020 */
[-C--:B------:R-:W-:Y:S01]  /*1cea0*/  ISETP.GE.AND P5, PT, R122, R192.reuse, PT ;  /* 0x000000c07a00720c */ /* 0x080fe20003fa6270 */
[----:B------:R-:W-:Y:S01]  /*1ceb0*/  IMAD.MOV.U32 R32, RZ, RZ, R14 ;  /* 0x000000ffff207224 */ /* 0x000fe200078e000e */
[----:B------:R-:W-:Y:S01]  /*1cec0*/  FSEL R242, R105, -INF , P6 ;  /* 0xff80000069f27808 */ /* 0x000fe20003000000 */
[C---:B------:R-:W-:Y:S01]  /*1ced0*/  VIADD R14, R235.reuse, 0xf1 ;  /* 0x000000f1eb0e7836 */ /* 0x040fe20000000000 */
[----:B------:R-:W-:Y:S01]  /*1cee0*/  ISETP.GE.AND P0, PT, R235, R191, PT ;  /* 0x000000bfeb00720c */ /* 0x000fe20003f06270 */
[----:B------:R-:W-:Y:S01]  /*1cef0*/  IMAD.MOV.U32 R105, RZ, RZ, R96 ;  /* 0x000000ffff697224 */ /* 0x000fe200078e0060 */
[-C--:B------:R-:W-:Y:S01]  /*1cf00*/  ISETP.GE.AND P6, PT, R6, R192.reuse, PT ;  /* 0x000000c00600720c */ /* 0x080fe20003fc6270 */
[----:B------:R-:W-:Y:S01]  /*1cf10*/  IMAD.MOV.U32 R96, RZ, RZ, R89 ;  /* 0x000000ffff607224 */ /* 0x000fe200078e0059 */
[----:B------:R-:W-:Y:S01]  /*1cf20*/  FSEL R56, R86, -INF , P5 ;  /* 0xff80000056387808 */ /* 0x000fe20002800000 */
[----:B------:R-:W-:Y:S01]  /*1cf30*/  IMAD.MOV.U32 R89, RZ, RZ, R63 ;  /* 0x000000ffff597224 */ /* 0x000fe200078e003f */
[----:B------:R-:W-:Y:S01]  /*1cf40*/  FSEL R86, R91, -INF , P6 ;  /* 0xff8000005b567808 */ /* 0x000fe20003000000 */
[----:B------:R-:W-:Y:S01]  /*1cf50*/  IMAD.MOV.U32 R63, RZ, RZ, R62 ;  /* 0x000000ffff3f7224 */ /* 0x000fe200078e003e */
[----:B------:R-:W-:Y:S01]  /*1cf60*/  FSEL R13, R234, -INF , !P0 ;  /* 0xff800000ea0d7808 */ /* 0x000fe20004000000 */
[----:B------:R-:W-:Y:S01]  /*1cf70*/  IMAD.MOV.U32 R62, RZ, RZ, R59 ;  /* 0x000000ffff3e7224 */ /* 0x000fe200078e003b */
[-C--:B------:R-:W-:Y:S01]  /*1cf80*/  ISETP.GE.AND P6, PT, R37, R193.reuse, PT ;  /* 0x000000c12500720c */ /* 0x080fe20003fc6270 */
        /* <DEDUP_REMOVED lines=9> */
[-C--:B------:R-:W-:Y:S01]  /*1d020*/  ISETP.GE.AND P0, PT, R31, R193.reuse, PT ;  /* 0x000000c11f00720c */ /* 0x080fe20003f06270 */
[----:B------:R1:W5:Y:S01]  /*1d030*/  LDL.LU R171, [R1+0x14] ;  /* 0x0000140001ab7983 */ /* 0x0003620000300800 */
        /* <DEDUP_REMOVED lines=9> */
[----:B------:R-:W-:Y:S01]  /*1d0d0*/  FSEL R237, R207, -INF , P0 ;  /* 0xff800000cfed7808 */ /* 0x000fe20000000000 */
[----:B------:R-:W-:Y:S01]  /*1d0e0*/  IMAD.MOV.U32 R93, RZ, RZ, R67 ;  /* 0x000000ffff5d7224 */ /* 0x000fe200078e0043 */
[-C--:B------:R-:W-:Y:S01]  /*1d0f0*/  ISETP.GE.AND P5, PT, R9, R192.reuse, PT ;  /* 0x000000c00900720c */ /* 0x080fe20003fa6270 */
[----:B------:R-:W-:Y:S01]  /*1d100*/  IMAD R207, R194, 0x100, R48 ;  /* 0x00000100c2cf7824 */ /* 0x000fe200078e0230 */
[-C--:B------:R-:W-:Y:S02]  /*1d110*/  ISETP.GE.AND P6, PT, R46, R192.reuse, PT ;  /* 0x000000c02e00720c */ /* 0x080fe40003fc6270 */
[-C--:B------:R-:W-:Y:S01]  /*1d120*/  ISETP.GE.AND P0, PT, R45, R192.reuse, PT ;  /* 0x000000c02d00720c */ /* 0x080fe20003f06270 */
[----:B------:R-:W-:Y:S01]  /*1d130*/  VIADD R207, R207, 0x8 ;  /* 0x00000008cfcf7836 */ /* 0x000fe20000000000 */
[----:B------:R-:W-:Y:S01]  /*1d140*/  FSEL R87, R90, -INF , P5 ;  /* 0xff8000005a577808 */ /* 0x000fe20002800000 */
        /* <DEDUP_REMOVED lines=55> */
[CC--:B------:R-:W-:Y:S01]  /*1d4c0*/  ISETP.GE.AND P0, PT, R26.reuse, R192.reuse, PT ;  /* 0x000000c01a00720c */ /* 0x0c0fe20003f06270 */
[----:B------:R-:W-:Y:S01]  /*1d4d0*/  IMAD.MOV.U32 R54, RZ, RZ, R47 ;  /* 0x000000ffff367224 */ /* 0x000fe200078e002f */
[----:B------:R-:W-:Y:S01]  /*1d4e0*/  ISETP.GE.AND P5, PT, R26, R193, PT ;  /* 0x000000c11a00720c */ /* 0x000fe20003fa6270 */
[----:B------:R-:W-:Y:S01]  /*1d4f0*/  IMAD.MOV.U32 R47, RZ, RZ, R49 ;  /* 0x000000ffff2f7224 */ /* 0x000fe200078e0031 */
[----:B------:R-:W-:Y:S01]  /*1d500*/  FSEL R58, R210, -INF , P6 ;  /* 0xff800000d23a7808 */ /* 0x000fe20003000000 */
[----:B------:R-:W-:Y:S01]  /*1d510*/  IMAD.MOV.U32 R49, RZ, RZ, R36 ;  /* 0x000000ffff317224 */ /* 0x000fe200078e0024 */
[----:B------:R-:W-:Y:S01]  /*1d520*/  FSEL R55, R213, -INF , P0 ;  /* 0xff800000d5377808 */ /* 0x000fe20000000000 */
[----:B------:R-:W-:Y:S01]  /*1d530*/  IMAD.MOV.U32 R36, RZ, RZ, R170 ;  /* 0x000000ffff247224 */ /* 0x000fe200078e00aa */
[----:B------:R-:W-:Y:S01]  /*1d540*/  FSEL R235, R211, -INF , P5 ;  /* 0xff800000d3eb7808 */ /* 0x000fe20002800000 */
[----:B------:R1:W5:Y:S01]  /*1d550*/  LDL.LU R170, [R1+0x10] ;  /* 0x0000100001aa7983 */ /* 0x0003620000300800 */
[-C--:B------:R-:W-:Y:S01]  /*1d560*/  ISETP.GE.AND P6, PT, R15, R192.reuse, PT ;  /* 0x000000c00f00720c */ /* 0x080fe20003fc6270 */
[----:B------:R-:W-:Y:S01]  /*1d570*/  IMAD.MOV.U32 R93, RZ, RZ, R54 ;  /* 0x000000ffff5d7224 */ /* 0x000fe200078e0036 */
[-C--:B------:R-:W-:Y:S01]  /*1d580*/  ISETP.GE.AND P0, PT, R14, R192.reuse, PT ;  /* 0x000000c00e00720c */ /* 0x080fe20003f06270 */
[----:B------:R-:W-:Y:S01]  /*1d590*/  IMAD.MOV.U32 R98, RZ, RZ, R92 ;  /* 0x000000ffff627224 */ /* 0x000fe200078e005c */
[----:B------:R-:W-:Y:S01]  /*1d5a0*/  ISETP.GE.AND P5, PT, R39, R192, PT ;  /* 0x000000c02700720c */ /* 0x000fe20003fa6270 */
[----:B------:R-:W-:Y:S01]  /*1d5b0*/  IMAD.MOV.U32 R92, RZ, RZ, R89 ;  /* 0x000000ffff5c7224 */ /* 0x000fe200078e0059 */
[----:B------:R-:W-:Y:S01]  /*1d5c0*/  FSEL R25, R25, -INF , !P4 ;  /* 0xff80000019197808 */ /* 0x000fe20006000000 */
[----:B------:R-:W-:Y:S01]  /*1d5d0*/  IMAD.MOV.U32 R94, RZ, RZ, R105 ;  /* 0x000000ffff5e7224 */ /* 0x000fe200078e0069 */
[----:B------:R-:W-:Y:S01]  /*1d5e0*/  FSEL R70, R200, -INF , P5 ;  /* 0xff800000c8467808 */ /* 0x000fe20002800000 */
[----:B------:R-:W-:Y:S01]  /*1d5f0*/  IMAD.MOV.U32 R105, RZ, RZ, R47 ;  /* 0x000000ffff697224 */ /* 0x000fe200078e002f */
[----:B------:R-:W-:Y:S01]  /*1d600*/  FSEL R47, R223, -INF , P0 ;  /* 0xff800000df2f7808 */ /* 0x000fe20000000000 */
[----:B------:R-:W-:Y:S01]  /*1d610*/  IMAD.MOV.U32 R89, RZ, RZ, R49 ;  /* 0x000000ffff597224 */ /* 0x000fe200078e0031 */
[----:B------:R-:W-:Y:S02]  /*1d620*/  FSEL R49, R221, -INF , P6 ;  /* 0xff800000dd317808 */ /* 0x000fe40003000000 */
[C---:B------:R-:W-:Y:S02]  /*1d630*/  ISETP.GE.AND P6, PT, R207.reuse, R190, PT ;  /* 0x000000becf00720c */ /* 0x040fe40003fc6270 */
[----:B------:R-:W-:Y:S01]  /*1d640*/  ISETP.GE.AND P0, PT, R207, R191, PT ;  /* 0x000000bfcf00720c */ /* 0x000fe20003f06270 */
[----:B------:R-:W-:Y:S01]  /*1d650*/  IMAD.MOV.U32 R207, RZ, RZ, R99 ;  /* 0x000000ffffcf7224 */ /* 0x000fe200078e0063 */
[----:B------:R-:W-:Y:S01]  /*1d660*/  ISETP.GE.AND P5, PT, R38, R192, PT ;  /* 0x000000c02600720c */ /* 0x000fe20003fa6270 */
[----:B------:R-:W-:Y:S01]  /*1d670*/  IMAD.MOV.U32 R99, RZ, RZ, R98 ;  /* 0x000000ffff637224 */ /* 0x000fe200078e0062 */
[----:B------:R-:W-:Y:S01]  /*1d680*/  FSEL R30, R30, -INF , !P6 ;  /* 0xff8000001e1e7808 */ /* 0x000fe20007000000 */
[----:B------:R-:W-:Y:S01]  /*1d690*/  IMAD.MOV.U32 R98, RZ, RZ, R204 ;  /* 0x000000ffff627224 */ /* 0x000fe200078e00cc */
[----:B------:R-:W-:Y:S01]  /*1d6a0*/  FSEL R67, R201, -INF , P5 ;  /* 0xff800000c9437808 */ /* 0x000fe20002800000 */
[----:B------:R-:W-:Y:S01]  /*1d6b0*/  IMAD.MOV.U32 R204, RZ, RZ, R95 ;  /* 0x000000ffffcc7224 */ /* 0x000fe200078e005f */
[----:B------:R-:W-:Y:S01]  /*1d6c0*/  ISETP.GE.AND P5, PT, R20, R193, PT ;  /* 0x000000c11400720c */ /* 0x000fe20003fa6270 */
[----:B------:R-:W-:Y:S01]  /*1d6d0*/  IMAD.MOV.U32 R208, RZ, RZ, R207 ;  /* 0x000000ffffd07224 */ /* 0x000fe200078e00cf */
[----:B------:R-:W-:Y:S01]  /*1d6e0*/  ISETP.GE.AND P6, PT, R219, R190, PT ;  /* 0x000000bedb00720c */ /* 0x000fe20003fc6270 */
[----:B------:R-:W-:Y:S01]  /*1d6f0*/  IMAD.MOV.U32 R207, RZ, RZ, R99 ;  /* 0x000000ffffcf7224 */ /* 0x000fe200078e0063 */
[----:B------:R-:W-:Y:S01]  /*1d700*/  FSEL R50, R50, -INF , P5 ;  /* 0xff80000032327808 */ /* 0x000fe20002800000 */
[----:B------:R-:W-:Y:S01]  /*1d710*/  IMAD.MOV.U32 R99, RZ, RZ, R98 ;  /* 0x000000ffff637224 */ /* 0x000fe200078e0062 */
[-C--:B------:R-:W-:Y:S01]  /*1d720*/  ISETP.GE.AND P5, PT, R29, R192.reuse, PT ;  /* 0x000000c01d00720c */ /* 0x080fe20003fa6270 */
        /* <DEDUP_REMOVED lines=11> */
[----:B------:R-:W-:Y:S01]  /*1d7e0*/  ISETP.GE.AND P5, PT, R21, R192, PT ;  /* 0x000000c01500720c */ /* 0x000fe20003fa6270 */
[----:B------:R-:W-:Y:S01]  /*1d7f0*/  IMAD.MOV.U32 R109, RZ, RZ, R108 ;  /* 0x000000ffff6d7224 */ /* 0x000fe200078e006c */
[-C--:B------:R-:W-:Y:S01]  /*1d800*/  ISETP.GE.AND P4, PT, R220, R191.reuse, PT ;  /* 0x000000bfdc00720c */ /* 0x080fe20003f86270 */
[----:B------:R-:W-:Y:S01]  /*1d810*/  IMAD.MOV.U32 R99, RZ, RZ, R98 ;  /* 0x000000ffff637224 */ /* 0x000fe200078e0062 */
[----:B------:R-:W-:Y:S01]  /*1d820*/  FSEL R224, R224, -INF , P5 ;  /* 0xff800000e0e07808 */ /* 0x000fe20002800000 */
[----:B------:R-:W-:Y:S01]  /*1d830*/  IMAD.MOV.U32 R103, RZ, RZ, R102 ;  /* 0x000000ffff677224 */ /* 0x000fe200078e0066 */
[-C--:B------:R-:W-:Y:S01]  /*1d840*/  ISETP.GE.AND P5, PT, R222, R190.reuse, PT ;  /* 0x000000bede00720c */ /* 0x080fe20003fa6270 */
[----:B------:R-:W-:Y:S01]  /*1d850*/  IMAD.MOV.U32 R204, RZ, RZ, R95 ;  /* 0x000000ffffcc7224 */ /* 0x000fe200078e005f */
[----:B------:R-:W-:Y:S01]  /*1d860*/  FSEL R32, R32, -INF , !P4 ;  /* 0xff80000020207808 */ /* 0x000fe20006000000 */
[----:B------:R-:W-:Y:S01]  /*1d870*/  IMAD.MOV.U32 R102, RZ, RZ, R208 ;  /* 0x000000ffff667224 */ /* 0x000fe200078e00d0 */
[----:B------:R-:W-:Y:S01]  /*1d880*/  FSEL R28, R28, -INF , !P5 ;  /* 0xff8000001c1c7808 */ /* 0x000fe20006800000 */
        /* <DEDUP_REMOVED lines=18> */
[----:B------:R-:W-:Y:S01]  /*1d9b0*/  IMAD.MOV.U32 R95, RZ, RZ, R94 ;  /* 0x000000ffff5f7224 */ /* 0x000fe200078e005e */
[-C--:B------:R-:W-:Y:S01]  /*1d9c0*/  ISETP.GE.AND P3, PT, R10, R190.reuse, PT ;  /* 0x000000be0a00720c */ /* 0x080fe20003f66270 */
[----:B------:R-:W-:Y:S02]  /*1d9d0*/  IMAD.MOV.U32 R208, RZ, RZ, R207 ;  /* 0x000000ffffd07224 */ /* 0x000fe400078e00cf */
        /* <DEDUP_REMOVED lines=15> */
[----:B------:R-:W-:Y:S02]  /*1dad0*/  IMAD.MOV.U32 R207, RZ, RZ, R99 ;  /* 0x000000ffffcf7224 */ /* 0x000fe400078e0063 */
[----:B------:R-:W-:Y:S02]  /*1dae0*/  IMAD.MOV.U32 R212, RZ, RZ, R211 ;  /* 0x000000ffffd47224 */ /* 0x000fe400078e00d3 */
[----:B------:R-:W-:Y:S02]  /*1daf0*/  IMAD.MOV.U32 R211, RZ, RZ, R103 ;  /* 0x000000ffffd37224 */ /* 0x000fe400078e0067 */
[----:B------:R-:W-:Y:S02]  /*1db00*/  IMAD.MOV.U32 R99, RZ, RZ, R98 ;  /* 0x000000ffff637224 */ /* 0x000fe400078e0062 */
[----:B------:R-:W-:Y:S02]  /*1db10*/  IMAD.MOV.U32 R200, RZ, RZ, R155 ;  /* 0x000000ffffc87224 */ /* 0x000fe400078e009b */
        /* <DEDUP_REMOVED lines=55> */
[----:B------:R1:W5:Y:S01]  /*1de90*/  LDL.LU R169, [R1+0xc] ;  /* 0x00000c0001a97983 */ /* 0x0003620000300800 */
[-C--:B------:R-:W-:Y:S01]  /*1dea0*/  ISETP.GE.AND P0, PT, R157, R190.reuse, PT ;  /* 0x000000be9d00720c */ /* 0x080fe20003f06270 */
[----:B------:R-:W-:Y:S01]  /*1deb0*/  IMAD.MOV.U32 R105, RZ, RZ, R181 ;  /* 0x000000ffff697224 */ /* 0x000fe200078e00b5 */
[-C--:B------:R-:W-:Y:S01]  /*1dec0*/  ISETP.GE.AND P6, PT, R217, R191.reuse, PT ;  /* 0x000000bfd900720c */ /* 0x080fe20003fc6270 */
[----:B------:R-:W-:Y:S01]  /*1ded0*/  IMAD.MOV.U32 R93, RZ, RZ, R164 ;  /* 0x000000ffff5d7224 */ /* 0x000fe200078e00a4 */
[----:B------:R-:W-:Y:S01]  /*1dee0*/  FSEL R43, R43, -INF , !P4 ;  /* 0xff8000002b2b7808 */ /* 0x000fe20006000000 */
[----:B------:R-:W2:Y:S01]  /*1def0*/  S2R R164, SR_TID.X ;  /* 0x0000000000a47919 */ /* 0x000ea20000002100 */
        /* <DEDUP_REMOVED lines=19> */
[----:B------:R1:W5:Y:S01]  /*1e030*/  LDL.LU R166, [R1+0x4] ;  /* 0x0000040001a67983 */ /* 0x0003620000300800 */
[-C--:B------:R-:W-:Y:S01]  /*1e040*/  ISETP.GE.AND P0, PT, R159, R191.reuse, PT ;  /* 0x000000bf9f00720c */ /* 0x080fe20003f06270 */
[----:B------:R-:W-:Y:S01]  /*1e050*/  IMAD.MOV.U32 R204, RZ, RZ, R92 ;  /* 0x000000ffffcc7224 */ /* 0x000fe200078e005c */
[----:B------:R-:W-:Y:S01]  /*1e060*/  FSEL R159, R109, -INF , !P5 ;  /* 0xff8000006d9f7808 */ /* 0x000fe20006800000 */
[----:B------:R1:W5:Y:S01]  /*1e070*/  LDL.LU R165, [R1] ;  /* 0x0000000001a57983 */ /* 0x0003620000300800 */
[-C--:B------:R-:W-:Y:S01]  /*1e080*/  ISETP.GE.AND P5, PT, R3, R191.reuse, PT ;  /* 0x000000bf0300720c */ /* 0x080fe20003fa6270 */
[----:B------:R-:W-:Y:S01]  /*1e090*/  IMAD.MOV.U32 R92, RZ, RZ, R42 ;  /* 0x000000ffff5c7224 */ /* 0x000fe200078e002a */
[-C--:B------:R-:W-:Y:S01]  /*1e0a0*/  ISETP.GE.AND P6, PT, R129, R190.reuse, PT ;  /* 0x000000be8100720c */ /* 0x080fe20003fc6270 */
[----:B------:R-:W3:Y:S01]  /*1e0b0*/  LD.E R3, desc[UR4][R148.64+0xdc] ;  /* 0x0000dc0494037980 */ /* 0x000ee2000c101900 */
[-C--:B------:R-:W-:Y:S01]  /*1e0c0*/  ISETP.GE.AND P4, PT, R157, R191.reuse, PT ;  /* 0x000000bf9d00720c */ /* 0x080fe20003f86270 */
[----:B------:R-:W-:Y:S01]  /*1e0d0*/  IMAD.MOV.U32 R42, RZ, RZ, R167 ;  /* 0x000000ffff2a7224 */ /* 0x000fe200078e00a7 */
[----:B------:R-:W-:Y:S01]  /*1e0e0*/  FSEL R197, R98, -INF , !P6 ;  /* 0xff80000062c57808 */ /* 0x000fe20007000000 */
[----:B------:R-:W-:Y:S01]  /*1e0f0*/  IMAD.MOV.U32 R89, RZ, RZ, R180 ;  /* 0x000000ffff597224 */ /* 0x000fe200078e00b4 */
[-C--:B------:R-:W-:Y:S01]  /*1e100*/  ISETP.GE.AND P6, PT, R121, R190.reuse, PT ;  /* 0x000000be7900720c */ /* 0x080fe20003fc6270 */
[----:B------:R-:W4:Y:S01]  /*1e110*/  S2R R181, SR_CTAID.X ;  /* 0x0000000000b57919 */ /* 0x000f220000002500 */
[----:B------:R-:W-:Y:S01]  /*1e120*/  FSEL R42, R42, -INF , !P3 ;  /* 0xff8000002a2a7808 */ /* 0x000fe20005800000 */
[----:B------:R-:W-:Y:S01]  /*1e130*/  IMAD.MOV.U32 R95, RZ, RZ, R89 ;  /* 0x000000ffff5f7224 */ /* 0x000fe200078e0059 */
[-C--:B------:R-:W-:Y:S01]  /*1e140*/  ISETP.GE.AND P3, PT, R130, R190.reuse, PT ;  /* 0x000000be8200720c */ /* 0x080fe20003f66270 */
[----:B------:R-:W-:Y:S01]  /*1e150*/  IMAD.MOV.U32 R89, RZ, RZ, R179 ;  /* 0x000000ffff597224 */ /* 0x000fe200078e00b3 */
[----:B------:R-:W-:Y:S01]  /*1e160*/  FSEL R200, R152, -INF , !P4 ;  /* 0xff80000098c87808 */ /* 0x000fe20006000000 */
[----:B------:R-:W1:Y:S01]  /*1e170*/  S2R R180, SR_CTAID.Y ;  /* 0x0000000000b47919 */ /* 0x000e620000002600 */
[----:B------:R-:W-:Y:S02]  /*1e180*/  FSEL R199, R99, -INF , !P3 ;  /* 0xff80000063c77808 */ /* 0x000fe40005800000 */
[-C--:B------:R-:W-:Y:S01]  /*1e190*/  ISETP.GE.AND P3, PT, R158, R191.reuse, PT ;  /* 0x000000bf9e00720c */ /* 0x080fe20003f66270 */
[----:B------:R-:W1:Y:S01]  /*1e1a0*/  S2R R179, SR_CTAID.Z ;  /* 0x0000000000b37919 */ /* 0x000e620000002700 */
[----:B------:R-:W-:Y:S02]  /*1e1b0*/  FSEL R161, R204, -INF , !P6 ;  /* 0xff800000cca17808 */ /* 0x000fe40007000000 */
[----:B------:R-:W-:Y:S02]  /*1e1c0*/  FSEL R203, R94, -INF , !P3 ;  /* 0xff8000005ecb7808 */ /* 0x000fe40005800000 */
[-C--:B------:R-:W-:Y:S02]  /*1e1d0*/  ISETP.GE.AND P3, PT, R116, R190.reuse, PT ;  /* 0x000000be7400720c */ /* 0x080fe40003f66270 */
[-C--:B------:R-:W-:Y:S02]  /*1e1e0*/  ISETP.GE.AND P4, PT, R112, R190.reuse, PT ;  /* 0x000000be7000720c */ /* 0x080fe40003f86270 */
[----:B------:R-:W-:Y:S02]  /*1e1f0*/  FSEL R204, R95, -INF , !P0 ;  /* 0xff8000005fcc7808 */ /* 0x000fe40004000000 */
[-C--:B------:R-:W-:Y:S02]  /*1e200*/  ISETP.GE.AND P0, PT, R131, R191.reuse, PT ;  /* 0x000000bf8300720c */ /* 0x080fe40003f06270 */
        /* <DEDUP_REMOVED lines=86> */
[CC--:B------:R-:W-:Y:S02]  /*1e770*/  ISETP.GE.AND P3, PT, R6.reuse, R190.reuse, PT ;  /* 0x000000be0600720c */ /* 0x0c0fe40003f66270 */
[-C--:B------:R-:W-:Y:S02]  /*1e780*/  ISETP.GE.AND P0, PT, R6, R191.reuse, PT ;  /* 0x000000bf0600720c */ /* 0x080fe40003f06270 */
[----:B------:R-:W-:Y:S02]  /*1e790*/  ISETP.GE.AND P5, PT, R44, R190, PT ;  /* 0x000000be2c00720c */ /* 0x000fe40003fa6270 */
[----:B------:R-:W-:Y:S02]  /*1e7a0*/  FMNMX3.FTZ R6, R151, R12, R34, !PT ;  /* 0x0000000c97067276 */ /* 0x000fe40007810022 */
[----:B------:R-:W-:Y:S02]  /*1e7b0*/  FSEL R103, R68, -INF , !P4 ;  /* 0xff80000044677808 */ /* 0x000fe40006000000 */
[----:B------:R-:W-:Y:S02]  /*1e7c0*/  FSEL R73, R243, -INF , !P5 ;  /* 0xff800000f3497808 */ /* 0x000fe40006800000 */
[----:B------:R-:W-:Y:S02]  /*1e7d0*/  FMNMX3.FTZ R6, R6, R30, R28, !PT ;  /* 0x0000001e06067276 */ /* 0x000fe4000781001c */
[C---:B------:R-:W-:Y:S02]  /*1e7e0*/  ISETP.GE.AND P4, PT, R5.reuse, R190, PT ;  /* 0x000000be0500720c */ /* 0x040fe40003f86270 */
        /* <DEDUP_REMOVED lines=32> */
[----:B------:R-:W-:Y:S02]  /*1e9f0*/  FSEL R88, R88, -INF , !P3 ;  /* 0xff80000058587808 */ /* 0x000fe40005800000 */
[-C--:B------:R-:W-:Y:S02]  /*1ea00*/  ISETP.GE.AND P3, PT, R8, R190.reuse, PT ;  /* 0x000000be0800720c */ /* 0x080fe40003f66270 */
[----:B------:R-:W-:Y:S02]  /*1ea10*/  FMNMX3.FTZ R6, R6, R105, R104, !PT ;  /* 0x0000006906067276 */ /* 0x000fe40007810068 */
[----:B------:R-:W-:Y:S02]  /*1ea20*/  FSEL R102, R65, -INF , !P6 ;  /* 0xff80000041667808 */ /* 0x000fe40007000000 */
[----:B------:R-:W-:Y:S02]  /*1ea30*/  FMNMX3.FTZ R5, R5, R107, R106, !PT ;  /* 0x0000006b05057276 */ /* 0x000fe4000781006a */
[----:B------:R-:W-:Y:S02]  /*1ea40*/  FSEL R84, R84, -INF , !P4 ;  /* 0xff80000054547808 */ /* 0x000fe40006000000 */
[----:B------:R-:W-:Y:S02]  /*1ea50*/  FSEL R85, R85, -INF , !P3 ;  /* 0xff80000055557808 */ /* 0x000fe40005800000 */
[-C--:B------:R-:W-:Y:S02]  /*1ea60*/  ISETP.GE.AND P4, PT, R7, R190.reuse, PT ;  /* 0x000000be0700720c */ /* 0x080fe40003f86270 */
[----:B------:R-:W-:Y:S02]  /*1ea70*/  FMNMX3.FTZ R6, R6, R101, R100, !PT ;  /* 0x0000006506067276 */ /* 0x000fe40007810064 */
[----:B------:R-:W-:Y:S01]  /*1ea80*/  FMNMX3.FTZ R5, R5, R103, R102, !PT ;  /* 0x0000006705057276 */ /* 0x000fe20007810066 */
[----:B--2---:R-:W-:Y:S01]  /*1ea90*/  IMAD.SHL.U32 R167, R164, 0x20, RZ ;  /* 0x00000020a4a77824 */ /* 0x004fe200078e00ff */
[-C--:B------:R-:W-:Y:S02]  /*1eaa0*/  ISETP.GE.AND P6, PT, R126, R191.reuse, PT ;  /* 0x000000bf7e00720c */ /* 0x080fe40003fc6270 */
[----:B------:R-:W-:Y:S02]  /*1eab0*/  ISETP.GE.AND P3, PT, R123, R191, PT ;  /* 0x000000bf7b00720c */ /* 0x000fe40003f66270 */
[----:B------:R-:W-:Y:S02]  /*1eac0*/  FMNMX3.FTZ R6, R6, R97, R96, !PT ;  /* 0x0000006106067276 */ /* 0x000fe40007810060 */
[----:B------:R-:W-:Y:S02]  /*1ead0*/  FSEL R81, R81, -INF , !P4 ;  /* 0xff80000051517808 */ /* 0x000fe40006000000 */
[----:B------:R-:W-:Y:S02]  /*1eae0*/  ISETP.GE.AND P4, PT, R11, R191, PT ;  /* 0x000000bf0b00720c */ /* 0x000fe40003f86270 */
[----:B------:R-:W-:Y:S02]  /*1eaf0*/  FSEL R95, R60, -INF , !P6 ;  /* 0xff8000003c5f7808 */ /* 0x000fe40007000000 */
[----:B------:R-:W-:Y:S02]  /*1eb00*/  FMNMX3.FTZ R5, R5, R99, R98, !PT ;  /* 0x0000006305057276 */ /* 0x000fe40007810062 */
[----:B------:R-:W-:Y:S02]  /*1eb10*/  FSEL R94, R57, -INF , !P3 ;  /* 0xff800000395e7808 */ /* 0x000fe40005800000 */
[-C--:B------:R-:W-:Y:S02]  /*1eb20*/  ISETP.GE.AND P6, PT, R45, R190.reuse, PT ;  /* 0x000000be2d00720c */ /* 0x080fe40003fc6270 */
[----:B------:R-:W-:Y:S02]  /*1eb30*/  ISETP.GE.AND P3, PT, R9, R191, PT ;  /* 0x000000bf0900720c */ /* 0x000fe40003f66270 */
[----:B------:R-:W-:Y:S02]  /*1eb40*/  FMNMX3.FTZ R6, R6, R93, R92, !PT ;  /* 0x0000005d06067276 */ /* 0x000fe4000781005c */
[----:B------:R-:W-:Y:S02]  /*1eb50*/  FSEL R90, R53, -INF , !P4 ;  /* 0xff800000355a7808 */ /* 0x000fe40006000000 */
[----:B------:R-:W-:Y:S02]  /*1eb60*/  FMNMX3.FTZ R5, R5, R95, R94, !PT ;  /* 0x0000005f05057276 */ /* 0x000fe4000781005e */
[-C--:B------:R-:W-:Y:S02]  /*1eb70*/  ISETP.GE.AND P4, PT, R39, R190.reuse, PT ;  /* 0x000000be2700720c */ /* 0x080fe40003f86270 */
[----:B------:R-:W-:Y:S02]  /*1eb80*/  FSEL R76, R244, -INF , !P6 ;  /* 0xff800000f44c7808 */ /* 0x000fe40007000000 */
[----:B------:R-:W-:Y:S02]  /*1eb90*/  ISETP.GE.AND P6, PT, R8, R191, PT ;  /* 0x000000bf0800720c */ /* 0x000fe40003fc6270 */
[----:B------:R-:W-:Y:S02]  /*1eba0*/  FSEL R87, R87, -INF , !P3 ;  /* 0xff80000057577808 */ /* 0x000fe40005800000 */
[-C--:B------:R-:W-:Y:S02]  /*1ebb0*/  ISETP.GE.AND P3, PT, R38, R190.reuse, PT ;  /* 0x000000be2600720c */ /* 0x080fe40003f66270 */
        /* <DEDUP_REMOVED lines=8> */
[----:B------:R-:W-:Y:S02]  /*1ec40*/  FSEL R69, R241, -INF , !P3 ;  /* 0xff800000f1457808 */ /* 0x000fe40005800000 */
[----:B------:R-:W-:Y:S02]  /*1ec50*/  FMNMX3.FTZ R6, R6, R85, R84, !PT ;  /* 0x0000005506067276 */ /* 0x000fe40007810054 */
[----:B------:R-:W-:Y:S02]  /*1ec60*/  FSEL R82, R82, -INF , !P5 ;  /* 0xff80000052527808 */ /* 0x000fe40006800000 */
[----:B------:R-:W-:Y:S02]  /*1ec70*/  ISETP.GE.AND P3, PT, R4, R191, PT ;  /* 0x000000bf0400720c */ /* 0x000fe40003f66270 */
[----:B------:R-:W-:Y:S02]  /*1ec80*/  FMNMX3.FTZ R5, R5, R87, R86, !PT ;  /* 0x0000005705057276 */ /* 0x000fe40007810056 */
[-C--:B------:R-:W-:Y:S02]  /*1ec90*/  ISETP.GE.AND P5, PT, R31, R190.reuse, PT ;  /* 0x000000be1f00720c */ /* 0x080fe40003fa6270 */
[----:B------:R-:W-:Y:S02]  /*1eca0*/  FSEL R68, R240, -INF , !P0 ;  /* 0xff800000f0447808 */ /* 0x000fe40004000000 */
[----:B------:R-:W-:Y:S02]  /*1ecb0*/  FSEL R79, R79, -INF , !P4 ;  /* 0xff8000004f4f7808 */ /* 0x000fe40006000000 */
[----:B------:R-:W-:Y:S02]  /*1ecc0*/  ISETP.GE.AND P0, PT, R46, R191, PT ;  /* 0x000000bf2e00720c */ /* 0x000fe40003f06270 */
[-C--:B------:R-:W-:Y:S02]  /*1ecd0*/  ISETP.GE.AND P4, PT, R29, R190.reuse, PT ;  /* 0x000000be1d00720c */ /* 0x080fe40003f86270 */
[----:B------:R-:W-:Y:S02]  /*1ece0*/  FSEL R65, R239, -INF , !P6 ;  /* 0xff800000ef417808 */ /* 0x000fe40007000000 */
[----:B------:R-:W-:Y:S02]  /*1ecf0*/  FMNMX3.FTZ R6, R6, R81, R80, !PT ;  /* 0x0000005106067276 */ /* 0x000fe40007810050 */
[----:B------:R-:W-:Y:S02]  /*1ed00*/  FSEL R78, R78, -INF , !P3 ;  /* 0xff8000004e4e7808 */ /* 0x000fe40005800000 */
[----:B------:R-:W-:Y:S02]  /*1ed10*/  FMNMX3.FTZ R5, R5, R83, R82, !PT ;  /* 0x0000005305057276 */ /* 0x000fe40007810052 */
[-C--:B------:R-:W-:Y:S02]  /*1ed20*/  ISETP.GE.AND P6, PT, R45, R191.reuse, PT ;  /* 0x000000bf2d00720c */ /* 0x080fe40003fc6270 */
[----:B------:R-:W-:Y:S02]  /*1ed30*/  FSEL R64, R238, -INF , !P5 ;  /* 0xff800000ee407808 */ /* 0x000fe40006800000 */
[-C--:B------:R-:W-:Y:S02]  /*1ed40*/  ISETP.GE.AND P3, PT, R27, R190.reuse, PT ;  /* 0x000000be1b00720c */ /* 0x080fe40003f66270 */
[----:B------:R-:W-:Y:S02]  /*1ed50*/  ISETP.GE.AND P5, PT, R44, R191, PT ;  /* 0x000000bf2c00720c */ /* 0x000fe40003fa6270 */
[----:B------:R-:W-:Y:S02]  /*1ed60*/  FSEL R75, R75, -INF , !P0 ;  /* 0xff8000004b4b7808 */ /* 0x000fe40004000000 */
[----:B------:R-:W-:Y:S02]  /*1ed70*/  FSEL R61, R237, -INF , !P4 ;  /* 0xff800000ed3d7808 */ /* 0x000fe40006000000 */
[-C--:B------:R-:W-:Y:S02]  /*1ed80*/  ISETP.GE.AND P0, PT, R26, R190.reuse, PT ;  /* 0x000000be1a00720c */ /* 0x080fe40003f06270 */
[----:B------:R-:W-:Y:S02]  /*1ed90*/  FMNMX3.FTZ R6, R6, R77, R76, !PT ;  /* 0x0000004d06067276 */ /* 0x000fe4000781004c */
[----:B------:R-:W-:Y:S02]  /*1eda0*/  ISETP.GE.AND P4, PT, R39, R191, PT ;  /* 0x000000bf2700720c */ /* 0x000fe40003f86270 */
[----:B------:R-:W-:Y:S02]  /*1edb0*/  FSEL R74, R74, -INF , !P6 ;  /* 0xff8000004a4a7808 */ /* 0x000fe40007000000 */
[----:B------:R-:W-:Y:S02]  /*1edc0*/  FMNMX3.FTZ R5, R5, R79, R78, !PT ;  /* 0x0000004f05057276 */ /* 0x000fe4000781004e */
[----:B------:R-:W-:Y:S02]  /*1edd0*/  FSEL R60, R236, -INF , !P3 ;  /* 0xff800000ec3c7808 */ /* 0x000fe40005800000 */
[----:B------:R-:W-:Y:S02]  /*1ede0*/  ISETP.GE.AND P3, PT, R38, R191, PT ;  /* 0x000000bf2600720c */ /* 0x000fe40003f66270 */
[----:B------:R-:W-:Y:S02]  /*1edf0*/  FSEL R71, R71, -INF , !P5 ;  /* 0xff80000047477808 */ /* 0x000fe40006800000 */
[-C--:B------:R-:W-:Y:S02]  /*1ee00*/  ISETP.GE.AND P5, PT, R15, R190.reuse, PT ;  /* 0x000000be0f00720c */ /* 0x080fe40003fa6270 */
[-C--:B------:R-:W-:Y:S02]  /*1ee10*/  ISETP.GE.AND P6, PT, R23, R190.reuse, PT ;  /* 0x000000be1700720c */ /* 0x080fe40003fc6270 */
[----:B------:R-:W-:Y:S02]  /*1ee20*/  FSEL R57, R235, -INF , !P0 ;  /* 0xff800000eb397808 */ /* 0x000fe40004000000 */
[----:B------:R-:W-:Y:S02]  /*1ee30*/  FMNMX3.FTZ R6, R6, R73, R72, !PT ;  /* 0x0000004906067276 */ /* 0x000fe40007810048 */
[----:B------:R-:W-:Y:S02]  /*1ee40*/  ISETP.GE.AND P0, PT, R37, R191, PT ;  /* 0x000000bf2500720c */ /* 0x000fe40003f06270 */
[----:B------:R-:W-:Y:S02]  /*1ee50*/  FSEL R70, R70, -INF , !P4 ;  /* 0xff80000046467808 */ /* 0x000fe40006000000 */
[----:B------:R-:W-:Y:S02]  /*1ee60*/  FMNMX3.FTZ R5, R5, R75, R74, !PT ;  /* 0x0000004b05057276 */ /* 0x000fe4000781004a */
[----:B------:R-:W-:Y:S02]  /*1ee70*/  FSEL R67, R67, -INF , !P3 ;  /* 0xff80000043437808 */ /* 0x000fe40005800000 */
[-C--:B------:R-:W-:Y:S02]  /*1ee80*/  ISETP.GE.AND P4, PT, R14, R190.reuse, PT ;  /* 0x000000be0e00720c */ /* 0x080fe40003f86270 */
[----:B------:R-:W-:Y:S02]  /*1ee90*/  FSEL R56, R234, -INF , !P6 ;  /* 0xff800000ea387808 */ /* 0x000fe40007000000 */
[----:B------:R-:W-:Y:S02]  /*1eea0*/  FSEL R53, R215, -INF , !P5 ;  /* 0xff800000d7357808 */ /* 0x000fe40006800000 */
[-C--:B------:R-:W-:Y:S02]  /*1eeb0*/  ISETP.GE.AND P3, PT, R21, R190.reuse, PT ;  /* 0x000000be1500720c */ /* 0x080fe40003f66270 */
[----:B------:R-:W-:Y:S02]  /*1eec0*/  FMNMX3.FTZ R6, R6, R69, R68, !PT ;  /* 0x0000004506067276 */ /* 0x000fe40007810044 */
        /* <DEDUP_REMOVED lines=13> */
[----:B------:R-:W-:Y:S02]  /*1efa0*/  FSEL R45, R50, -INF , !P0 ;  /* 0xff800000322d7808 */ /* 0x000fe40004000000 */
[----:B------:R-:W-:Y:S02]  /*1efb0*/  ISETP.GE.AND P0, PT, R26, R191, PT ;  /* 0x000000bf1a00720c */ /* 0x000fe40003f06270 */
[----:B------:R-:W-:Y:S02]  /*1efc0*/  FMNMX3.FTZ R6, R6, R61, R60, !PT ;  /* 0x0000003d06067276 */ /* 0x000fe4000781003c */
[----:B------:R-:W-:Y:S02]  /*1efd0*/  FSEL R59, R59, -INF , !P4 ;  /* 0xff8000003b3b7808 */ /* 0x000fe40006000000 */
[----:B------:R-:W-:Y:S02]  /*1efe0*/  FSEL R58, R58, -INF , !P3 ;  /* 0xff8000003a3a7808 */ /* 0x000fe40005800000 */
[----:B------:R-:W-:Y:S02]  /*1eff0*/  ISETP.GE.AND P6, PT, R23, R191, PT ;  /* 0x000000bf1700720c */ /* 0x000fe40003fc6270 */
[----:B------:R-:W-:Y:S02]  /*1f000*/  FMNMX3.FTZ R5, R5, R63, R62, !PT ;  /* 0x0000003f05057276 */ /* 0x000fe4000781003e */
[----:B------:R-:W-:Y:S02]  /*1f010*/  FSEL R55, R55, -INF , !P0 ;  /* 0xff80000037377808 */ /* 0x000fe40004000000 */
[----:B------:R-:W-:Y:S02]  /*1f020*/  ISETP.GE.AND P0, PT, R20, R192, PT ;  /* 0x000000c01400720c */ /* 0x000fe40003f06270 */
[----:B------:R-:W-:Y:S02]  /*1f030*/  FMNMX3.FTZ R6, R6, R57, R56, !PT ;  /* 0x0000003906067276 */ /* 0x000fe40007810038 */
[-C--:B------:R-:W-:Y:S02]  /*1f040*/  ISETP.GE.AND P5, PT, R15, R191.reuse, PT ;  /* 0x000000bf0f00720c */ /* 0x080fe40003fa6270 */
[----:B------:R-:W-:Y:S02]  /*1f050*/  ISETP.GE.AND P4, PT, R14, R191, PT ;  /* 0x000000bf0e00720c */ /* 0x000fe40003f86270 */
[----:B------:R-:W-:Y:S02]  /*1f060*/  FMNMX3.FTZ R5, R5, R59, R58, !PT ;  /* 0x0000003b05057276 */ /* 0x000fe4000781003a */
[----:B------:R-:W-:Y:S02]  /*1f070*/  FSEL R54, R54, -INF , !P6 ;  /* 0xff80000036367808 */ /* 0x000fe40007000000 */
[----:B------:R-:W-:Y:S02]  /*1f080*/  ISETP.GE.AND P6, PT, R20, R191, PT ;  /* 0x000000bf1400720c */ /* 0x000fe40003fc6270 */
[----:B------:R-:W-:Y:S02]  /*1f090*/  FSEL R0, R0, -INF , P0 ;  /* 0xff80000000007808 */ /* 0x000fe40000000000 */
[----:B------:R-:W-:Y:S02]  /*1f0a0*/  FMNMX3.FTZ R4, R6, R53, R51, !PT ;  /* 0x0000003506047276 */ /* 0x000fe40007810033 */
[----:B------:R-:W-:Y:S02]  /*1f0b0*/  FMNMX3.FTZ R5, R5, R55, R54, !PT ;  /* 0x0000003705057276 */ /* 0x000fe40007810036 */
[----:B------:R-:W-:Y:S02]  /*1f0c0*/  ISETP.GE.AND P3, PT, R21, R191, PT ;  /* 0x000000bf1500720c */ /* 0x000fe40003f66270 */
[----:B------:R-:W-:Y:S02]  /*1f0d0*/  FSEL R49, R49, -INF , !P5 ;  /* 0xff80000031317808 */ /* 0x000fe40006800000 */
[----:B------:R-:W-:Y:S02]  /*1f0e0*/  FSEL R47, R47, -INF , !P4 ;  /* 0xff8000002f2f7808 */ /* 0x000fe40006000000 */
[----:B------:R-:W-:Y:S02]  /*1f0f0*/  FSEL R20, R0, -INF , !P6 ;  /* 0xff80000000147808 */ /* 0x000fe40007000000 */
[----:B------:R-:W-:Y:S02]  /*1f100*/  FMNMX3.FTZ R4, R4, R46, R45, !PT ;  /* 0x0000002e04047276 */ /* 0x000fe4000781002d */
[----:B------:R-:W-:Y:S02]  /*1f110*/  FSEL R21, R224, -INF , !P3 ;  /* 0xff800000e0157808 */ /* 0x000fe40005800000 */
[----:B------:R-:W-:Y:S01]  /*1f120*/  FMNMX3.FTZ R0, R5, R49, R47, !PT ;  /* 0x0000003105007276 */ /* 0x000fe2000781002f */
[----:B------:R-:W2:Y:S01]  /*1f130*/  SHFL.BFLY PT, R6, R4, 0x2, 0x1f ;  /* 0x0c401f0004067f89 */ /* 0x000ea200000e0000 */
[----:B------:R-:W-:Y:S02]  /*1f140*/  LOP3.LUT R44, R2, 0x120, R167, 0xf8, !PT ;  /* 0x00000120022c7812 */ /* 0x000fe400078ef8a7 */
[----:B------:R-:W-:Y:S02]  /*1f150*/  FMNMX3.FTZ R0, R0, R21, R20, !PT ;  /* 0x0000001500007276 */ /* 0x000fe40007810014 */
[----:B------:R-:W-:Y:S02]  /*1f160*/  LEA R44, R44, UR6, 0x1 ;  /* 0x000000062c2c7c11 */ /* 0x000fe4000f8e08ff */
[----:B------:R-:W-:Y:S01]  /*1f170*/  MOV R178, 0x90 ;  /* 0x0000009000b27802 */ /* 0x000fe20000000f00 */
[----:B------:R-:W4:Y:S02]  /*1f180*/  SHFL.BFLY PT, R5, R0, 0x2, 0x1f ;  /* 0x0c401f0000057f89 */ /* 0x000f2400000e0000 */
[----:B------:R-:W-:Y:S01]  /*1f190*/  VIADD R23, R44, 0x5020 ;  /* 0x000050202c177836 */ /* 0x000fe20000000000 */
[----:B--2---:R-:W-:Y:S05]  /*1f1a0*/  FMNMX.FTZ R6, R4, R6, !PT ;  /* 0x0000000604067209 */ /* 0x004fea0007810000 */
[----:B------:R-:W2:Y:S01]  /*1f1b0*/  SHFL.BFLY PT, R4, R6, 0x1, 0x1f ;  /* 0x0c201f0006047f89 */ /* 0x000ea200000e0000 */
[----:B----4-:R-:W-:Y:S07]  /*1f1c0*/  FMNMX.FTZ R5, R0, R5, !PT ;  /* 0x0000000500057209 */ /* 0x010fee0007810000 */
[----:B------:R-:W4:Y:S01]  /*1f1d0*/  SHFL.BFLY PT, R0, R5, 0x1, 0x1f ;  /* 0x0c201f0005007f89 */ /* 0x000f2200000e0000 */
[----:B--2---:R-:W-:Y:S01]  /*1f1e0*/  FMNMX.FTZ R2, R6, R4, !PT ;  /* 0x0000000406027209 */ /* 0x004fe20007810000 */
[----:B------:R-:W-:Y:S03]  /*1f1f0*/  VIADD R4, R44, 0x5000 ;  /* 0x000050002c047836 */ /* 0x000fe60000000000 */
[----:B------:R-:W-:Y:S01]  /*1f200*/  FSETP.NEU.FTZ.AND P0, PT, R2, -INF , PT ;  /* 0xff8000000200780b */ /* 0x000fe20003f1d000 */
[----:B---3--:R-:W-:Y:S01]  /*1f210*/  FMUL.FTZ R52, R3, R2 ;  /* 0x0000000203347220 */ /* 0x008fe20000410000 */
[----:B------:R-:W-:Y:S01]  /*1f220*/  @P1 VIADD R23, R4, 0xffffffe0 ;  /* 0xffffffe004171836 */ /* 0x000fe20000000000 */
[----:B----4-:R-:W-:Y:S03]  /*1f230*/  FMNMX.FTZ R0, R5, R0, !PT ;  /* 0x0000000005007209 */ /* 0x010fe60007810000 */
[----:B------:R-:W-:Y:S02]  /*1f240*/  FSEL R52, R52, RZ, P0 ;  /* 0x000000ff34347208 */ /* 0x000fe40000000000 */
[----:B------:R-:W-:Y:S01]  /*1f250*/  FSEL R4, R2, RZ, P0 ;  /* 0x000000ff02047208 */ /* 0x000fe20000000000 */
[----:B------:R-:W-:Y:S01]  /*1f260*/  FMUL.FTZ R50, R3, R0 ;  /* 0x0000000003327220 */ /* 0x000fe20000410000 */
[----:B------:R-:W-:Y:S01]  /*1f270*/  FSETP.NEU.FTZ.AND P0, PT, R0, -INF , PT ;  /* 0xff8000000000780b */ /* 0x000fe20003f1d000 */
[-CC-:B------:R-:W-:Y:S01]  /*1f280*/  FFMA.FTZ R6, R12, R3.reuse, -R52.reuse ;  /* 0x000000030c067223 */ /* 0x180fe20000010834 */
[-CC-:B------:R-:W-:Y:S01]  /*1f290*/  FFMA.FTZ R131, R34, R3.reuse, -R52.reuse ;  /* 0x0000000322837223 */ /* 0x180fe20000010834 */
[----:B------:R-:W-:Y:S01]  /*1f2a0*/  FADD.FTZ R4, -R4, R151 ;  /* 0x0000009704047221 */ /* 0x000fe20000010100 */
[----:B------:R-:W-:Y:S01]  /*1f2b0*/  FSEL R50, R50, RZ, P0 ;  /* 0x000000ff32327208 */ /* 0x000fe20000000000 */
[-CC-:B------:R-:W-:Y:S01]  /*1f2c0*/  FFMA.FTZ R130, R30, R3.reuse, -R52.reuse ;  /* 0x000000031e827223 */ /* 0x180fe20000010834 */
[----:B------:R-:W-:Y:S01]  /*1f2d0*/  FSEL R5, R0, RZ, P0 ;  /* 0x000000ff00057208 */ /* 0x000fe20000000000 */
[----:B------:R-:W-:Y:S01]  /*1f2e0*/  MUFU.EX2 R6, R6 ;  /* 0x0000000600067308 */ /* 0x000fe20000000800 */
[-C--:B------:R-:W-:Y:S01]  /*1f2f0*/  FFMA.FTZ R122, R28, R3.reuse, -R52 ;  /* 0x000000031c7a7223 */ /* 0x080fe20000010834 */
[-CC-:B------:R-:W-:Y:S01]  /*1f300*/  FFMA.FTZ R151, R13, R3.reuse, -R50.reuse ;  /* 0x000000030d977223 */ /* 0x180fe20000010832 */
[-C--:B------:R-:W-:Y:S07]  /*1f310*/  FFMA.FTZ R129, R25, R3.reuse, -R50 ;  /* 0x0000000319817223 */ /* 0x080fee0000010832 */
[----:B------:R-:W2:Y:S01]  /*1f320*/  MUFU.EX2 R131, R131 ;  /* 0x0000008300837308 */ /* 0x000ea20000000800 */
[----:B------:R-:W3:Y:S01]  /*1f330*/  LDSM.16.MT88.4 R12, [R44+0x5000] ;  /* 0x005000002c0c783b */ /* 0x000ee20000004200 */
[----:B------:R-:W-:Y:S01]  /*1f340*/  FADD.FTZ R5, -R5, R150 ;  /* 0x0000009605057221 */ /* 0x000fe20000010100 */
[-CC-:B------:R-:W-:Y:S07]  /*1f350*/  FFMA.FTZ R123, R22, R3.reuse, -R50.reuse ;  /* 0x00000003167b7223 */ /* 0x180fee0000010832 */
[----:B------:R-:W-:Y:S01]  /*1f360*/  MUFU.EX2 R130, R130 ;  /* 0x0000008200827308 */ /* 0x000fe20000000800 */
[----:B------:R-:W-:Y:S01]  /*1f370*/  FFMA.FTZ R150, R17, R3, -R50 ;  /* 0x0000000311967223 */ /* 0x000fe20000010832 */
[C---:B------:R-:W-:Y:S01]  /*1f380*/  FMUL.FTZ R4, R3.reuse, R4 ;  /* 0x0000000403047220 */ /* 0x040fe20000410000 */
[----:B------:R-:W-:Y:S07]  /*1f390*/  FMUL.FTZ R5, R3, R5 ;  /* 0x0000000503057220 */ /* 0x000fee0000410000 */
[----:B------:R-:W4:Y:S01]  /*1f3a0*/  MUFU.EX2 R122, R122 ;  /* 0x0000007a007a7308 */ /* 0x000f220000000800 */
[-CC-:B------:R-:W-:Y:S01]  /*1f3b0*/  FFMA.FTZ R128, R24, R3.reuse, -R52.reuse ;  /* 0x0000000318807223 */ /* 0x180fe20000010834 */
[----:B------:R-:W1:Y:S01]  /*1f3c0*/  LDSM.16.MT88.4 R28, [R23] ;  /* 0x00000000171c783b */ /* 0x000e620000004200 */
[-CC-:B------:R-:W-:Y:S07]  /*1f3d0*/  FFMA.FTZ R127, R33, R3.reuse, -R52.reuse ;  /* 0x00000003217f7223 */ /* 0x180fee0000010834 */
[----:B------:R-:W3:Y:S01]  /*1f3e0*/  MUFU.EX2 R17, R4 ;  /* 0x0000000400117308 */ /* 0x000ee20000000800 */
[-C--:B------:R-:W-:Y:S01]  /*1f3f0*/  FFMA.FTZ R126, R19, R3.reuse, -R52 ;  /* 0x00000003137e7223 */ /* 0x080fe20000010834 */
[----:B--2---:R-:W-:Y:S01]  /*1f400*/  F2FP.F16.F32.PACK_AB R24, R131, R6 ;  /* 0x000000068318723e */ /* 0x004fe200000000ff */
[-CC-:B------:R-:W-:Y:S07]  /*1f410*/  FFMA.FTZ R19, R18, R3.reuse, -R50.reuse ;  /* 0x0000000312137223 */ /* 0x180fee0000010832 */
[----:B------:R-:W2:Y:S01]  /*1f420*/  MUFU.EX2 R22, R5 ;  /* 0x0000000500167308 */ /* 0x000ea20000000800 */
[-CC-:B------:R-:W-:Y:S01]  /*1f430*/  FFMA.FTZ R18, R16, R3.reuse, -R50.reuse ;  /* 0x0000000310127223 */ /* 0x180fe20000010832 */
[-C--:B------:R-:W-:Y:S01]  /*1f440*/  FFMA.FTZ R204, R204, R3.reuse, -R50 ;  /* 0x00000003cccc7223 */ /* 0x080fe20000010832 */
[-CC-:B------:R-:W-:Y:S07]  /*1f450*/  FFMA.FTZ R167, R205, R3.reuse, -R52.reuse ;  /* 0x00000003cda77223 */ /* 0x180fee0000010834 */
[----:B------:R-:W-:Y:S01]  /*1f460*/  MUFU.EX2 R151, R151 ;  /* 0x0000009700977308 */ /* 0x000fe20000000800 */
[-CC-:B------:R-:W-:Y:S01]  /*1f470*/  FFMA.FTZ R199, R199, R3.reuse, -R52.reuse ;  /* 0x00000003c7c77223 */ /* 0x180fe20000010834 */
[----:B----4-:R-:W-:Y:S01]  /*1f480*/  F2FP.F16.F32.PACK_AB R26, R122, R130 ;  /* 0x000000827a1a723e */ /* 0x010fe200000000ff */
[-CC-:B------:R-:W-:Y:S07]  /*1f490*/  FFMA.FTZ R205, R43, R3.reuse, -R52.reuse ;  /* 0x000000032bcd7223 */ /* 0x180fee0000010834 */
[----:B------:R-:W4:Y:S01]  /*1f4a0*/  MUFU.EX2 R129, R129 ;  /* 0x0000008100817308 */ /* 0x000f220000000800 */
[----:B------:R-:W-:Y:S01]  /*1f4b0*/  FFMA.FTZ R161, R161, R3, -R52 ;  /* 0x00000003a1a17223 */ /* 0x000fe20000010834 */
[C---:B---3--:R-:W-:Y:S01]  /*1f4c0*/  FFMA.FTZ R196, R17.reuse, R196, R6 ;  /* 0x000000c411c47223 */ /* 0x048fe20000010006 */
[C---:B------:R-:W-:Y:S07]  /*1f4d0*/  FMUL.FTZ R4, R17.reuse, R144 ;  /* 0x0000009011047220 */ /* 0x040fee0000410000 */
[----:B------:R-:W-:Y:S01]  /*1f4e0*/  MUFU.EX2 R123, R123 ;  /* 0x0000007b007b7308 */ /* 0x000fe20000000800 */
[C---:B------:R-:W-:Y:S01]  /*1f4f0*/  FMUL.FTZ R8, R17.reuse, R140 ;  /* 0x0000008c11087220 */ /* 0x040fe20000410000 */
[C---:B--2---:R-:W-:Y:S01]  /*1f500*/  FMUL.FTZ R6, R22.reuse, R146 ;  /* 0x0000009216067220 */ /* 0x044fe20000410000 */
[----:B------:R-:W-:Y:S07]  /*1f510*/  FMUL.FTZ R7, R22, R147 ;  /* 0x0000009316077220 */ /* 0x000fee0000410000 */
[----:B------:R-:W2:Y:S01]  /*1f520*/  MUFU.EX2 R150, R150 ;  /* 0x0000009600967308 */ /* 0x000ea20000000800 */
[C---:B------:R-:W-:Y:S01]  /*1f530*/  FMUL.FTZ R5, R17.reuse, R145 ;  /* 0x0000009111057220 */ /* 0x040fe20000410000 */
[----:B------:R-:W-:Y:S01]  /*1f540*/  FFMA.FTZ R144, R32, R3, -R50 ;  /* 0x0000000320907223 */ /* 0x000fe20000010832 */
[----:B------:R-:W-:Y:S01]  /*1f550*/  FMUL.FTZ R9, R17, R141 ;  /* 0x0000008d11097220 */ /* 0x000fe20000410000 */
[----:B------:R-:W3:Y:S01]  /*1f560*/  LDSM.16.MT88.4 R32, [R44+0x5400] ;  /* 0x005400002c20783b */ /* 0x000ee20000004200 */
[----:B------:R-:W-:Y:S01]  /*1f570*/  FMUL.FTZ R11, R22, R143 ;  /* 0x0000008f160b7220 */ /* 0x000fe20000410000 */
[----:B----4-:R-:W-:Y:S01]  /*1f580*/  F2FP.F16.F32.PACK_AB R25, R129, R151 ;  /* 0x000000978119723e */ /* 0x010fe200000000ff */
[----:B------:R-:W-:Y:S01]  /*1f590*/  FMUL.FTZ R16, R17, R132 ;  /* 0x0000008411107220 */ /* 0x000fe20000410000 */
[-C--:B------:R-:W-:Y:S02]  /*1f5a0*/  FFMA.FTZ R141, R36, R3.reuse, -R52 ;  /* 0x00000003248d7223 */ /* 0x080fe40000010834 */
[----:B------:R4:W-:Y:S01]  /*1f5b0*/  MUFU.EX2 R132, R18 ;  /* 0x0000001200847308 */ /* 0x0009e20000000800 */
[-CC-:B------:R-:W-:Y:S01]  /*1f5c0*/  FFMA.FTZ R143, R208, R3.reuse, -R50.reuse ;  /* 0x00000003d08f7223 */ /* 0x180fe20000010832 */
[--C-:B------:R-:W-:Y:S01]  /*1f5d0*/  FFMA.FTZ R145, R203, R3, -R50.reuse ;  /* 0x00000003cb917223 */ /* 0x100fe20000010832 */
[----:B------:R-:W3:Y:S07]  /*1f5e0*/  LDSM.16.MT88.4 R36, [R23+0x400] ;  /* 0x000400001724783b */ /* 0x000eee0000004200 */
[----:B------:R-:W-:Y:S01]  /*1f5f0*/  MUFU.EX2 R144, R144 ;  /* 0x0000009000907308 */ /* 0x000fe20000000800 */
[----:B--2---:R-:W-:Y:S01]  /*1f600*/  F2FP.F16.F32.PACK_AB R27, R150, R123 ;  /* 0x0000007b961b723e */ /* 0x004fe200000000ff */
[-C--:B------:R-:W-:Y:S01]  /*1f610*/  FFMA.FTZ R21, R21, R3.reuse, -R50 ;  /* 0x0000000315157223 */ /* 0x080fe20000010832 */
[-C--:B------:R-:W-:Y:S07]  /*1f620*/  FFMA.FTZ R146, R206, R3.reuse, -R52 ;  /* 0x00000003ce927223 */ /* 0x080fee0000010834 */
[----:B------:R-:W-:Y:S01]  /*1f630*/  MUFU.EX2 R141, R141 ;  /* 0x0000008d008d7308 */ /* 0x000fe20000000800 */
[-CC-:B------:R-:W-:Y:S01]  /*1f640*/  FFMA.FTZ R206, R200, R3.reuse, -R50.reuse ;  /* 0x00000003c8ce7223 */ /* 0x180fe20000010832 */
[-CC-:B------:R-:W-:Y:S01]  /*1f650*/  FFMA.FTZ R200, R41, R3.reuse, -R50.reuse ;  /* 0x0000000329c87223 */ /* 0x180fe20000010832 */
[-CC-:B------:R-:W-:Y:S01]  /*1f660*/  FFMA.FTZ R147, R198, R3.reuse, -R50.reuse ;  /* 0x00000003c6937223 */ /* 0x180fe20000010832 */
[C---:B------:R-:W-:Y:S06]  /*1f670*/  HMMA.16816.F32 R4, R24.reuse, R12, R4 ;  /* 0x0000000c1804723c */ /* 0x040fec0000001804 */
[----:B------:R-:W-:Y:S01]  /*1f680*/  MUFU.EX2 R126, R126 ;  /* 0x0000007e007e7308 */ /* 0x000fe20000000800 */
[----:B------:R-:W-:Y:S01]  /*1f690*/  FFMA.FTZ R12, R10, R3, -R50 ;  /* 0x000000030a0c7223 */ /* 0x000fe20000010832 */
[C---:B------:R-:W-:Y:S01]  /*1f6a0*/  FMUL.FTZ R10, R22.reuse, R142 ;  /* 0x0000008e160a7220 */ /* 0x040fe20000410000 */
[----:B------:R-:W-:Y:S01]  /*1f6b0*/  FMUL.FTZ R13, R17, R137 ;  /* 0x00000089110d7220 */ /* 0x000fe20000410000 */
[----:B----4-:R-:W-:Y:S06]  /*1f6c0*/  FMUL.FTZ R18, R22, R134 ;  /* 0x0000008616127220 */ /* 0x010fec0000410000 */
[----:B------:R2:W4:Y:S01]  /*1f6d0*/  MUFU.EX2 R140, R12 ;  /* 0x0000000c008c7308 */ /* 0x0005220000000800 */
[-C--:B------:R-:W-:Y:S01]  /*1f6e0*/  FFMA.FTZ R137, R213, R3.reuse, -R52 ;  /* 0x00000003d5897223 */ /* 0x080fe20000010834 */
[-C--:B------:R-:W-:Y:S01]  /*1f6f0*/  FFMA.FTZ R134, R210, R3.reuse, -R50 ;  /* 0x00000003d2867223 */ /* 0x080fe20000010832 */
[----:B------:R-:W-:Y:S01]  /*1f700*/  FFMA.FTZ R142, R212, R3, -R52 ;  /* 0x00000003d48e7223 */ /* 0x000fe20000010834 */
[C---:B------:R-:W-:Y:S06]  /*1f710*/  HMMA.16816.F32 R8, R24.reuse, R14, R8 ;  /* 0x0000000e1808723c */ /* 0x040fec0000001808 */
[----:B------:R-:W-:Y:S01]  /*1f720*/  MUFU.EX2 R128, R128 ;  /* 0x0000008000807308 */ /* 0x000fe20000000800 */
[C---:B------:R-:W-:Y:S01]  /*1f730*/  FMUL.FTZ R14, R22.reuse, R138 ;  /* 0x0000008a160e7220 */ /* 0x040fe20000410000 */
[----:B------:R-:W-:Y:S08]  /*1f740*/  FMUL.FTZ R15, R22, R139 ;  /* 0x0000008b160f7220 */ /* 0x000ff00000410000 */
[----:B------:R-:W3:Y:S01]  /*1f750*/  MUFU.EX2 R127, R127 ;  /* 0x0000007f007f7308 */ /* 0x000ee20000000800 */
[-CC-:B------:R-:W-:Y:S01]  /*1f760*/  FFMA.FTZ R139, R211, R3.reuse, -R50.reuse ;  /* 0x00000003d38b7223 */ /* 0x180fe20000010832 */
[-C--:B------:R-:W-:Y:S01]  /*1f770*/  FFMA.FTZ R138, R207, R3.reuse, -R50 ;  /* 0x00000003cf8a7223 */ /* 0x080fe20000010832 */
[--C-:B------:R-:W-:Y:S07]  /*1f780*/  FFMA.FTZ R159, R159, R3, -R52.reuse ;  /* 0x000000039f9f7223 */ /* 0x100fee0000010834 */
[----:B------:R-:W-:Y:S01]  /*1f790*/  MUFU.EX2 R137, R137 ;  /* 0x0000008900897308 */ /* 0x000fe20000000800 */
[C---:B--2---:R-:W-:Y:S01]  /*1f7a0*/  FMUL.FTZ R12, R17.reuse, R136 ;  /* 0x00000088110c7220 */ /* 0x044fe20000410000 */
[----:B------:R-:W-:Y:S01]  /*1f7b0*/  FMUL.FTZ R17, R17, R133 ;  /* 0x0000008511117220 */ /* 0x000fe20000410000 */
[-C--:B------:R-:W-:Y:S07]  /*1f7c0*/  FFMA.FTZ R133, R214, R3.reuse, -R52 ;  /* 0x00000003d6857223 */ /* 0x080fee0000010834 */
[----:B------:R2:W3:Y:S01]  /*1f7d0*/  MUFU.EX2 R136, R19 ;  /* 0x0000001300887308 */ /* 0x0004e20000000800 */
[----:B------:R-:W-:Y:S01]  /*1f7e0*/  FFMA.FTZ R155, R155, R3, -R50 ;  /* 0x000000039b9b7223 */ /* 0x000fe20000010832 */
[----:B------:R-:W-:Y:S01]  /*1f7f0*/  FFMA.FTZ R151, R22, R195, R151 ;  /* 0x000000c316977223 */ /* 0x000fe20000010097 */
[-C--:B------:R-:W-:Y:S01]  /*1f800*/  FFMA.FTZ R117, R117, R3.reuse, -R52 ;  /* 0x0000000375757223 */ /* 0x080fe20000010834 */
[C---:B-1----:R-:W-:Y:S06]  /*1f810*/  HMMA.16816.F32 R12, R24.reuse, R28, R12 ;  /* 0x0000001c180c723c */ /* 0x042fec000000180c */
[----:B------:R-:W1:Y:S01]  /*1f820*/  MUFU.EX2 R133, R133 ;  /* 0x0000008500857308 */ /* 0x000e620000000800 */
[----:B------:R-:W-:Y:S01]  /*1f830*/  FADD.FTZ R196, R131, R196 ;  /* 0x000000c483c47221 */ /* 0x000fe20000010000 */
[-C--:B------:R-:W-:Y:S08]  /*1f840*/  FFMA.FTZ R118, R118, R3.reuse, -R50 ;  /* 0x0000000376767223 */ /* 0x080ff00000010832 */
[----:B------:R-:W-:Y:S01]  /*1f850*/  MUFU.EX2 R139, R139 ;  /* 0x0000008b008b7308 */ /* 0x000fe20000000800 */
[-C--:B------:R-:W-:Y:S01]  /*1f860*/  FFMA.FTZ R153, R153, R3.reuse, -R52 ;  /* 0x0000000399997223 */ /* 0x080fe20000010834 */
[----:B------:R-:W-:Y:S01]  /*1f870*/  FADD.FTZ R130, R130, R196 ;  /* 0x000000c482827221 */ /* 0x000fe20000010000 */
[----:B------:R-:W-:Y:S07]  /*1f880*/  FFMA.FTZ R124, R124, R3, -R50 ;  /* 0x000000037c7c7223 */ /* 0x000fee0000010832 */
[----:B------:R-:W1:Y:S01]  /*1f890*/  MUFU.EX2 R134, R134 ;  /* 0x0000008600867308 */ /* 0x000e620000000800 */
[----:B--2---:R-:W-:Y:S01]  /*1f8a0*/  FMUL.FTZ R19, R22, R135 ;  /* 0x0000008716137220 */ /* 0x004fe20000410000 */
[-C--:B------:R-:W-:Y:S01]  /*1f8b0*/  FFMA.FTZ R135, R209, R3.reuse, -R52 ;  /* 0x00000003d1877223 */ /* 0x080fe20000010834 */
[----:B------:R-:W-:Y:S07]  /*1f8c0*/  FADD.FTZ R130, R122, R130 ;  /* 0x000000827a827221 */ /* 0x000fee0000010000 */
[----:B------:R2:W-:Y:S01]  /*1f8d0*/  MUFU.EX2 R203, R204 ;  /* 0x000000cc00cb7308 */ /* 0x0005e20000000800 */
[-C--:B------:R-:W-:Y:S01]  /*1f8e0*/  FFMA.FTZ R110, R110, R3.reuse, -R50 ;  /* 0x000000036e6e7223 */ /* 0x080fe20000010832 */
[-CC-:B------:R-:W-:Y:S01]  /*1f8f0*/  FFMA.FTZ R109, R109, R3.reuse, -R52.reuse ;  /* 0x000000036d6d7223 */ /* 0x180fe20000010834 */
[-C--:B------:R-:W-:Y:S01]  /*1f900*/  FFMA.FTZ R101, R101, R3.reuse, -R52 ;  /* 0x0000000365657223 */ /* 0x080fe20000010834 */
[----:B------:R-:W-:Y:S01]  /*1f910*/  HMMA.16816.F32 R16, R24, R30, R16 ;  /* 0x0000001e1810723c */ /* 0x000fe20000001810 */
[----:B------:R-:W1:Y:S05]  /*1f920*/  LDSM.16.MT88.4 R28, [R44+0x5800] ;  /* 0x005800002c1c783b */ /* 0x000e6a0000004200 */
[----:B------:R-:W-:Y:S01]  /*1f930*/  MUFU.EX2 R142, R142 ;  /* 0x0000008e008e7308 */ /* 0x000fe20000000800 */
[----:B----4-:R-:W-:Y:S01]  /*1f940*/  F2FP.F16.F32.PACK_AB R25, R140, R144 ;  /* 0x000000908c19723e */ /* 0x010fe200000000ff */
[----:B------:R-:W-:Y:S01]  /*1f950*/  FFMA.FTZ R94, R94, R3, -R50 ;  /* 0x000000035e5e7223 */ /* 0x000fe20000010832 */
[----:B------:R-:W-:Y:S07]  /*1f960*/  F2FP.F16.F32.PACK_AB R26, R126, R141 ;  /* 0x0000008d7e1a723e */ /* 0x000fee00000000ff */
[----:B------:R-:W4:Y:S01]  /*1f970*/  MUFU.EX2 R135, R135 ;  /* 0x0000008700877308 */ /* 0x000f220000000800 */
[----:B---3--:R-:W-:Y:S01]  /*1f980*/  F2FP.F16.F32.PACK_AB R24, R127, R128 ;  /* 0x000000807f18723e */ /* 0x008fe200000000ff */
[-CC-:B------:R-:W-:Y:S01]  /*1f990*/  FFMA.FTZ R93, R93, R3.reuse, -R52.reuse ;  /* 0x000000035d5d7223 */ /* 0x180fe20000010834 */
[----:B------:R-:W-:Y:S01]  /*1f9a0*/  F2FP.F16.F32.PACK_AB R27, R132, R136 ;  /* 0x00000088841b723e */ /* 0x000fe200000000ff */
[-C--:B--2---:R-:W-:Y:S06]  /*1f9b0*/  FFMA.FTZ R204, R42, R3.reuse, -R52 ;  /* 0x000000032acc7223 */ /* 0x084fec0000010834 */
[----:B------:R-:W-:Y:S01]  /*1f9c0*/  MUFU.EX2 R146, R146 ;  /* 0x0000009200927308 */ /* 0x000fe20000000800 */
[-CC-:B------:R-:W-:Y:S01]  /*1f9d0*/  FFMA.FTZ R90, R90, R3.reuse, -R50.reuse ;  /* 0x000000035a5a7223 */ /* 0x180fe20000010832 */
[-C--:B------:R-:W-:Y:S01]  /*1f9e0*/  FFMA.FTZ R87, R87, R3.reuse, -R50 ;  /* 0x0000000357577223 */ /* 0x080fe20000010832 */
[-CC-:B------:R-:W-:Y:S07]  /*1f9f0*/  FFMA.FTZ R85, R85, R3.reuse, -R52.reuse ;  /* 0x0000000355557223 */ /* 0x180fee0000010834 */
[----:B------:R-:W-:Y:S01]  /*1fa00*/  MUFU.EX2 R167, R167 ;  /* 0x000000a700a77308 */ /* 0x000fe20000000800 */
[C---:B------:R-:W-:Y:S09]  /*1fa10*/  HMMA.16816.F32 R4, R24.reuse, R32, R4 ;  /* 0x000000201804723c */ /* 0x040ff20000001804 */
[----:B------:R-:W-:Y:S01]  /*1fa20*/  MUFU.EX2 R206, R206 ;  /* 0x000000ce00ce7308 */ /* 0x000fe20000000800 */
[-CC-:B------:R-:W-:Y:S01]  /*1fa30*/  FFMA.FTZ R77, R77, R3.reuse, -R52.reuse ;  /* 0x000000034d4d7223 */ /* 0x180fe20000010834 */
[-C--:B------:R-:W-:Y:S01]  /*1fa40*/  FFMA.FTZ R69, R69, R3.reuse, -R52 ;  /* 0x0000000345457223 */ /* 0x080fe20000010834 */
[-CC-:B------:R-:W-:Y:S01]  /*1fa50*/  FFMA.FTZ R70, R70, R3.reuse, -R50.reuse ;  /* 0x0000000346467223 */ /* 0x180fe20000010832 */
[-C--:B------:R-:W-:Y:S01]  /*1fa60*/  FFMA.FTZ R49, R49, R3.reuse, -R50 ;  /* 0x0000000331317223 */ /* 0x080fe20000010832 */
[C---:B------:R-:W-:Y:S05]  /*1fa70*/  HMMA.16816.F32 R8, R24.reuse, R34, R8 ;  /* 0x000000221808723c */ /* 0x040fea0000001808 */
[----:B------:R-:W-:Y:S01]  /*1fa80*/  MUFU.EX2 R143, R143 ;  /* 0x0000008f008f7308 */ /* 0x000fe20000000800 */
[----:B------:R-:W2:Y:S01]  /*1fa90*/  LDSM.16.MT88.4 R32, [R23+0x800] ;  /* 0x000800001720783b */ /* 0x000ea20000004200 */
[----:B------:R-:W-:Y:S01]  /*1faa0*/  FFMA.FTZ R46, R46, R3, -R52 ;  /* 0x000000032e2e7223 */ /* 0x000fe20000010834 */
[----:B------:R-:W-:Y:S07]  /*1fab0*/  FADD.FTZ R130, R128, R130 ;  /* 0x0000008280827221 */ /* 0x000fee0000010000 */
[----:B------:R-:W3:Y:S01]  /*1fac0*/  MUFU.EX2 R138, R138 ;  /* 0x0000008a008a7308 */ /* 0x000ee20000000800 */
[----:B------:R-:W-:Y:S01]  /*1fad0*/  FADD.FTZ R151, R129, R151 ;  /* 0x0000009781977221 */ /* 0x000fe20000010000 */
[C---:B------:R-:W-:Y:S01]  /*1fae0*/  ISETP.GT.AND P0, PT, R194.reuse, R173, PT ;  /* 0x000000adc200720c */ /* 0x040fe20003f04270 */
[C---:B------:R-:W-:Y:S07]  /*1faf0*/  HMMA.16816.F32 R12, R24.reuse, R36, R12 ;  /* 0x00000024180c723c */ /* 0x040fee000000180c */
[----:B------:R-:W-:Y:S01]  /*1fb00*/  MUFU.EX2 R200, R200 ;  /* 0x000000c800c87308 */ /* 0x000fe20000000800 */
[----:B------:R-:W-:Y:S01]  /*1fb10*/  FADD.FTZ R127, R127, R130 ;  /* 0x000000827f7f7221 */ /* 0x000fe20000010000 */
[----:B------:R-:W-:Y:S08]  /*1fb20*/  FADD.FTZ R151, R123, R151 ;  /* 0x000000977b977221 */ /* 0x000ff00000010000 */
[----:B------:R-:W-:Y:S01]  /*1fb30*/  MUFU.EX2 R205, R205 ;  /* 0x000000cd00cd7308 */ /* 0x000fe20000000800 */
[----:B------:R-:W-:Y:S02]  /*1fb40*/  VIADD R194, R194, 0xffffffff ;  /* 0xffffffffc2c27836 */ /* 0x000fe40000000000 */
[----:B------:R-:W-:Y:S01]  /*1fb50*/  FADD.FTZ R127, R141, R127 ;  /* 0x0000007f8d7f7221 */ /* 0x000fe20000010000 */
[----:B------:R-:W-:Y:S01]  /*1fb60*/  HMMA.16816.F32 R16, R24, R38, R16 ;  /* 0x000000261810723c */ /* 0x000fe20000001810 */
[----:B------:R-:W2:Y:S05]  /*1fb70*/  LDSM.16.MT88.4 R36, [R44+0x5c00] ;  /* 0x005c00002c24783b */ /* 0x000eaa0000004200 */
[----:B------:R-:W-:Y:S01]  /*1fb80*/  MUFU.EX2 R204, R204 ;  /* 0x000000cc00cc7308 */ /* 0x000fe20000000800 */
[----:B-1----:R-:W-:Y:S01]  /*1fb90*/  F2FP.F16.F32.PACK_AB R24, R137, R133 ;  /* 0x000000858918723e */ /* 0x002fe200000000ff */
[----:B------:R-:W-:Y:S01]  /*1fba0*/  FADD.FTZ R150, R150, R151 ;  /* 0x0000009796967221 */ /* 0x000fe20000010000 */
[----:B------:R-:W-:Y:S07]  /*1fbb0*/  F2FP.F16.F32.PACK_AB R25, R134, R139 ;  /* 0x0000008b8619723e */ /* 0x000fee00000000ff */
[----:B------:R-:W-:Y:S01]  /*1fbc0*/  MUFU.EX2 R147, R147 ;  /* 0x0000009300937308 */ /* 0x000fe20000000800 */
[----:B----4-:R-:W-:Y:S01]  /*1fbd0*/  F2FP.F16.F32.PACK_AB R26, R135, R142 ;  /* 0x0000008e871a723e */ /* 0x010fe200000000ff */
[----:B------:R-:W-:Y:S01]  /*1fbe0*/  FADD.FTZ R144, R144, R150 ;  /* 0x0000009690907221 */ /* 0x000fe20000010000 */
[----:B---3--:R-:W-:Y:S07]  /*1fbf0*/  F2FP.F16.F32.PACK_AB R27, R138, R143 ;  /* 0x0000008f8a1b723e */ /* 0x008fee00000000ff */
[----:B------:R-:W-:Y:S01]  /*1fc00*/  MUFU.EX2 R118, R118 ;  /* 0x0000007600767308 */ /* 0x000fe20000000800 */
[----:B------:R-:W-:Y:S01]  /*1fc10*/  FADD.FTZ R127, R126, R127 ;  /* 0x0000007f7e7f7221 */ /* 0x000fe20000010000 */
[----:B------:R-:W-:Y:S01]  /*1fc20*/  FADD.FTZ R144, R140, R144 ;  /* 0x000000908c907221 */ /* 0x000fe20000010000 */
[----:B------:R-:W-:Y:S07]  /*1fc30*/  IMAD.MOV.U32 R150, RZ, RZ, R0 ;  /* 0x000000ffff967224 */ /* 0x000fee00078e0000 */
[----:B------:R-:W-:Y:S01]  /*1fc40*/  MUFU.EX2 R110, R110 ;  /* 0x0000006e006e7308 */ /* 0x000fe20000000800 */
[----:B------:R-:W-:Y:S01]  /*1fc50*/  FADD.FTZ R127, R133, R127 ;  /* 0x0000007f857f7221 */ /* 0x000fe20000010000 */
[C---:B------:R-:W-:Y:S08]  /*1fc60*/  HMMA.16816.F32 R4, R24.reuse, R28, R4 ;  /* 0x0000001c1804723c */ /* 0x040ff00000001804 */
[----:B------:R-:W-:Y:S01]  /*1fc70*/  MUFU.EX2 R94, R94 ;  /* 0x0000005e005e7308 */ /* 0x000fe20000000800 */
[-C--:B------:R-:W-:Y:S01]  /*1fc80*/  FFMA.FTZ R28, R202, R3.reuse, -R52 ;  /* 0x00000003ca1c7223 */ /* 0x080fe20000010834 */
[----:B------:R-:W-:Y:S01]  /*1fc90*/  FADD.FTZ R137, R137, R127 ;  /* 0x0000007f89897221 */ /* 0x000fe20000010000 */
[----:B------:R-:W-:Y:S07]  /*1fca0*/  FADD.FTZ R144, R136, R144 ;  /* 0x0000009088907221 */ /* 0x000fee0000010000 */
[----:B------:R1:W3:Y:S01]  /*1fcb0*/  MUFU.EX2 R202, R145 ;  /* 0x0000009100ca7308 */ /* 0x0002e20000000800 */
[----:B------:R-:W-:Y:S01]  /*1fcc0*/  IMAD.MOV.U32 R151, RZ, RZ, R2 ;  /* 0x000000ffff977224 */ /* 0x000fe200078e0002 */
[C---:B------:R-:W-:Y:S08]  /*1fcd0*/  HMMA.16816.F32 R8, R24.reuse, R30, R8 ;  /* 0x0000001e1808723c */ /* 0x040ff00000001808 */
[----:B------:R-:W-:Y:S01]  /*1fce0*/  MUFU.EX2 R70, R70 ;  /* 0x0000004600467308 */ /* 0x000fe20000000800 */
[----:B------:R-:W-:Y:S01]  /*1fcf0*/  FADD.FTZ R142, R142, R137 ;  /* 0x000000898e8e7221 */ /* 0x000fe20000010000 */
[----:B------:R-:W-:Y:S03]  /*1fd00*/  FADD.FTZ R132, R132, R144 ;  /* 0x0000009084847221 */ /* 0x000fe60000010000 */
[----:B------:R-:W-:Y:S01]  /*1fd10*/  FADD.FTZ R142, R135, R142 ;  /* 0x0000008e878e7221 */ /* 0x000fe20000010000 */
[C---:B--2---:R-:W-:Y:S03]  /*1fd20*/  HMMA.16816.F32 R12, R24.reuse, R32, R12 ;  /* 0x00000020180c723c */ /* 0x044fe6000000180c */
[-C--:B------:R-:W-:Y:S01]  /*1fd30*/  FFMA.FTZ R32, R40, R3.reuse, -R50 ;  /* 0x0000000328207223 */ /* 0x080fe20000010832 */
[-CC-:B-1----:R-:W-:Y:S01]  /*1fd40*/  FFMA.FTZ R145, R201, R3.reuse, -R52.reuse ;  /* 0x00000003c9917223 */ /* 0x182fe20000010834 */
[----:B------:R-:W-:Y:S01]  /*1fd50*/  FFMA.FTZ R33, R197, R3, -R52 ;  /* 0x00000003c5217223 */ /* 0x000fe20000010834 */
[----:B------:R1:W2:Y:S01]  /*1fd60*/  MUFU.EX2 R201, R28 ;  /* 0x0000001c00c97308 */ /* 0x0002a20000000800 */
[----:B------:R-:W-:Y:S01]  /*1fd70*/  LDSM.16.MT88.4 R40, [R44+0x6000] ;  /* 0x006000002c28783b */ /* 0x000fe20000004200 */
[----:B------:R-:W-:Y:S08]  /*1fd80*/  HMMA.16816.F32 R16, R24, R34, R16 ;  /* 0x000000221810723c */ /* 0x000ff00000001810 */
[----:B------:R-:W4:Y:S01]  /*1fd90*/  MUFU.EX2 R145, R145 ;  /* 0x0000009100917308 */ /* 0x000f220000000800 */
[C---:B------:R-:W-:Y:S01]  /*1fda0*/  F2FP.F16.F32.PACK_AB R24, R167.reuse, R146 ;  /* 0x00000092a718723e */ /* 0x040fe200000000ff */
[----:B------:R-:W-:Y:S01]  /*1fdb0*/  FADD.FTZ R142, R146, R142 ;  /* 0x0000008e928e7221 */ /* 0x000fe20000010000 */
[----:B---3--:R-:W-:Y:S07]  /*1fdc0*/  F2FP.F16.F32.PACK_AB R25, R202, R203 ;  /* 0x000000cbca19723e */ /* 0x008fee00000000ff */
[----:B------:R3:W3:Y:S01]  /*1fdd0*/  MUFU.EX2 R198, R32 ;  /* 0x0000002000c67308 */ /* 0x0006e20000000800 */
[----:B------:R-:W-:Y:S01]  /*1fde0*/  F2FP.F16.F32.PACK_AB R27, R200, R206 ;  /* 0x000000cec81b723e */ /* 0x000fe200000000ff */
[----:B------:R-:W-:Y:S01]  /*1fdf0*/  FADD.FTZ R167, R167, R142 ;  /* 0x0000008ea7a77221 */ /* 0x000fe20000010000 */
[----:B------:R-:W-:Y:S07]  /*1fe00*/  FADD.FTZ R132, R139, R132 ;  /* 0x000000848b847221 */ /* 0x000fee0000010000 */
[----:B------:R3:W-:Y:S01]  /*1fe10*/  MUFU.EX2 R197, R199 ;  /* 0x000000c700c57308 */ /* 0x0007e20000000800 */
[----:B-1----:R-:W1:Y:S01]  /*1fe20*/  LDSM.16.MT88.4 R28, [R23+0xc00] ;  /* 0x000c0000171c783b */ /* 0x002e620000004200 */
[----:B------:R-:W-:Y:S01]  /*1fe30*/  FADD.FTZ R132, R134, R132 ;  /* 0x0000008486847221 */ /* 0x000fe20000010000 */
[----:B--2---:R-:W-:Y:S01]  /*1fe40*/  FADD.FTZ R167, R201, R167 ;  /* 0x000000a7c9a77221 */ /* 0x004fe20000010000 */
[----:B----4-:R-:W-:Y:S02]  /*1fe50*/  F2FP.F16.F32.PACK_AB R26, R145, R201 ;  /* 0x000000c9911a723e */ /* 0x010fe400000000ff */
[----:B------:R-:W-:Y:S01]  /*1fe60*/  FADD.FTZ R143, R143, R132 ;  /* 0x000000848f8f7221 */ /* 0x000fe20000010000 */
[----:B------:R-:W-:Y:S01]  /*1fe70*/  FADD.FTZ R167, R145, R167 ;  /* 0x000000a791a77221 */ /* 0x000fe20000010000 */
[-CC-:B---3--:R-:W-:Y:S02]  /*1fe80*/  FFMA.FTZ R32, R163, R3.reuse, -R50.reuse ;  /* 0x00000003a3207223 */ /* 0x188fe40000010832 */
[----:B------:R-:W-:Y:S01]  /*1fe90*/  FADD.FTZ R143, R138, R143 ;  /* 0x0000008f8a8f7221 */ /* 0x000fe20000010000 */
[----:B------:R-:W2:Y:S01]  /*1fea0*/  MUFU.EX2 R163, R33 ;  /* 0x0000002100a37308 */ /* 0x000ea20000000800 */
[C---:B------:R-:W-:Y:S03]  /*1feb0*/  HMMA.16816.F32 R4, R24.reuse, R36, R4 ;  /* 0x000000241804723c */ /* 0x040fe60000001804 */
[-C--:B------:R-:W-:Y:S01]  /*1fec0*/  FFMA.FTZ R199, R162, R3.reuse, -R50 ;  /* 0x00000003a2c77223 */ /* 0x080fe20000010832 */
[-C--:B------:R-:W-:Y:S05]  /*1fed0*/  FFMA.FTZ R36, R160, R3.reuse, -R52 ;  /* 0x00000003a0247223 */ /* 0x080fea0000010834 */
[----:B------:R3:W-:Y:S01]  /*1fee0*/  MUFU.EX2 R162, R32 ;  /* 0x0000002000a27308 */ /* 0x0007e20000000800 */
[-CC-:B------:R-:W-:Y:S01]  /*1fef0*/  FFMA.FTZ R37, R158, R3.reuse, -R50.reuse ;  /* 0x000000039e257223 */ /* 0x180fe20000010832 */
[----:B------:R-:W-:Y:S01]  /*1ff00*/  FFMA.FTZ R158, R157, R3, -R50 ;  /* 0x000000039d9e7223 */ /* 0x000fe20000010832 */
[C---:B------:R-:W-:Y:S07]  /*1ff10*/  HMMA.16816.F32 R8, R24.reuse, R38, R8 ;  /* 0x000000261808723c */ /* 0x040fee0000001808 */
[----:B------:R-:W4:Y:S01]  /*1ff20*/  MUFU.EX2 R199, R199 ;  /* 0x000000c700c77308 */ /* 0x000f220000000800 */
[----:B------:R-:W-:Y:S09]  /*1ff30*/  FADD.FTZ R143, R203, R143 ;  /* 0x0000008fcb8f7221 */ /* 0x000ff20000010000 */
[----:B------:R-:W4:Y:S01]  /*1ff40*/  MUFU.EX2 R157, R37 ;  /* 0x00000025009d7308 */ /* 0x000f220000000800 */
[----:B------:R-:W-:Y:S09]  /*1ff50*/  FADD.FTZ R143, R202, R143 ;  /* 0x0000008fca8f7221 */ /* 0x000ff20000010000 */
[----:B------:R-:W-:Y:S01]  /*1ff60*/  MUFU.EX2 R160, R161 ;  /* 0x000000a100a07308 */ /* 0x000fe20000000800 */
[----:B---3--:R-:W3:Y:S01]  /*1ff70*/  LDSM.16.MT88.4 R32, [R23+0x1000] ;  /* 0x001000001720783b */ /* 0x008ee20000004200 */
[----:B------:R-:W-:Y:S08]  /*1ff80*/  FADD.FTZ R206, R206, R143 ;  /* 0x0000008fcece7221 */ /* 0x000ff00000010000 */
[----:B------:R-:W-:Y:S01]  /*1ff90*/  MUFU.EX2 R158, R158 ;  /* 0x0000009e009e7308 */ /* 0x000fe20000000800 */
[----:B------:R-:W-:Y:S01]  /*1ffa0*/  FADD.FTZ R200, R200, R206 ;  /* 0x000000cec8c87221 */ /* 0x000fe20000010000 */
[----:B------:R-:W-:Y:S03]  /*1ffb0*/  LDSM.16.MT88.4 R140, [R44+0x8c00] ;  /* 0x008c00002c8c783b */ /* 0x000fe60000004200 */
[----:B------:R-:W-:Y:S01]  /*1ffc0*/  FADD.FTZ R200, R198, R200 ;  /* 0x000000c8c6c87221 */ /* 0x000fe20000010000 */
[C---:B-1----:R-:W-:Y:S03]  /*1ffd0*/  HMMA.16816.F32 R12, R24.reuse, R28, R12 ;  /* 0x0000001c180c723c */ /* 0x042fe6000000180c */
[----:B------:R-:W-:Y:S05]  /*1ffe0*/  FADD.FTZ R200, R147, R200 ;  /* 0x000000c893c87221 */ /* 0x000fea0000010000 */
[----:B------:R-:W-:Y:S01]  /*1fff0*/  HMMA.16816.F32 R16, R24, R30, R16 ;  /* 0x0000001e1810723c */ /* 0x000fe20000001810 */
[----:B------:R-:W1:Y:S02]  /*20000*/  LDSM.16.MT88.4 R28, [R44+0x6400] ;  /* 0x006400002c1c783b */ /* 0x000e640000004200 */
[C---:B------:R-:W-:Y:S01]  /*20010*/  F2FP.F16.F32.PACK_AB R24, R204.reuse, R205 ;  /* 0x000000cdcc18723e */ /* 0x040fe200000000ff */
[----:B------:R-:W-:Y:S01]  /*20020*/  FADD.FTZ R205, R205, R167 ;  /* 0x000000a7cdcd7221 */ /* 0x000fe20000010000 */
[----:B------:R-:W-:Y:S02]  /*20030*/  F2FP.F16.F32.PACK_AB R25, R147, R198 ;  /* 0x000000c69319723e */ /* 0x000fe400000000ff */
[----:B--2---:R-:W-:Y:S01]  /*20040*/  F2FP.F16.F32.PACK_AB R26, R163, R197 ;  /* 0x000000c5a31a723e */ /* 0x004fe200000000ff */
[----:B------:R-:W-:Y:S01]  /*20050*/  FADD.FTZ R205, R204, R205 ;  /* 0x000000cdcccd7221 */ /* 0x000fe20000010000 */
[----:B----4-:R-:W-:Y:S01]  /*20060*/  F2FP.F16.F32.PACK_AB R27, R199, R162 ;  /* 0x000000a2c71b723e */ /* 0x010fe200000000ff */
[----:B------:R-:W-:Y:S02]  /*20070*/  FADD.FTZ R162, R162, R200 ;  /* 0x000000c8a2a27221 */ /* 0x000fe40000010000 */
[----:B------:R-:W-:Y:S02]  /*20080*/  FADD.FTZ R205, R197, R205 ;  /* 0x000000cdc5cd7221 */ /* 0x000fe40000010000 */
[----:B------:R-:W-:Y:S02]  /*20090*/  FADD.FTZ R162, R199, R162 ;  /* 0x000000a2c7a27221 */ /* 0x000fe40000010000 */
[C---:B------:R-:W-:Y:S01]  /*200a0*/  HMMA.16816.F32 R4, R24.reuse, R40, R4 ;  /* 0x000000281804723c */ /* 0x040fe20000001804 */
[----:B------:R2:W4:Y:S02]  /*200b0*/  MUFU.EX2 R41, R36 ;  /* 0x0000002400297308 */ /* 0x0005240000000800 */
[-C--:B------:R-:W-:Y:S01]  /*200c0*/  FFMA.FTZ R40, R156, R3.reuse, -R52 ;  /* 0x000000039c287223 */ /* 0x080fe20000010834 */
[----:B------:R-:W-:Y:S01]  /*200d0*/  FADD.FTZ R205, R163, R205 ;  /* 0x000000cda3cd7221 */ /* 0x000fe20000010000 */
[----:B------:R-:W-:Y:S03]  /*200e0*/  FADD.FTZ R162, R157, R162 ;  /* 0x000000a29da27221 */ /* 0x000fe60000010000 */
[C---:B------:R-:W-:Y:S03]  /*200f0*/  HMMA.16816.F32 R8, R24.reuse, R42, R8 ;  /* 0x0000002a1808723c */ /* 0x040fe60000001808 */
[----:B------:R-:W-:Y:S01]  /*20100*/  MUFU.EX2 R43, R159 ;  /* 0x0000009f002b7308 */ /* 0x000fe20000000800 */
[-C--:B------:R-:W-:Y:S09]  /*20110*/  FFMA.FTZ R42, R154, R3.reuse, -R50 ;  /* 0x000000039a2a7223 */ /* 0x080ff20000010832 */
[----:B------:R-:W1:Y:S01]  /*20120*/  MUFU.EX2 R40, R40 ;  /* 0x0000002800287308 */ /* 0x000e620000000800 */
[----:B--2---:R-:W2:Y:S01]  /*20130*/  LDSM.16.MT88.4 R36, [R23+0x1400] ;  /* 0x001400001724783b */ /* 0x004ea20000004200 */
[C---:B---3--:R-:W-:Y:S08]  /*20140*/  HMMA.16816.F32 R12, R24.reuse, R32, R12 ;  /* 0x00000020180c723c */ /* 0x048ff0000000180c */
[----:B------:R-:W-:Y:S01]  /*20150*/  MUFU.EX2 R154, R155 ;  /* 0x0000009b009a7308 */ /* 0x000fe20000000800 */
[-C--:B------:R-:W-:Y:S01]  /*20160*/  FFMA.FTZ R33, R152, R3.reuse, -R52 ;  /* 0x0000000398217223 */ /* 0x080fe20000010834 */
[----:B------:R-:W-:Y:S08]  /*20170*/  FFMA.FTZ R32, R125, R3, -R50 ;  /* 0x000000037d207223 */ /* 0x000ff00000010832 */
[----:B------:R-:W3:Y:S01]  /*20180*/  MUFU.EX2 R42, R42 ;  /* 0x0000002a002a7308 */ /* 0x000ee20000000800 */
[----:B------:R-:W-:Y:S09]  /*20190*/  HMMA.16816.F32 R16, R24, R34, R16 ;  /* 0x000000221810723c */ /* 0x000ff20000001810 */
[----:B------:R-:W-:Y:S01]  /*201a0*/  MUFU.EX2 R125, R33 ;  /* 0x00000021007d7308 */ /* 0x000fe20000000800 */
[----:B----4-:R-:W-:Y:S01]  /*201b0*/  F2FP.F16.F32.PACK_AB R24, R41, R160 ;  /* 0x000000a02918723e */ /* 0x010fe200000000ff */
[----:B------:R-:W-:Y:S01]  /*201c0*/  FADD.FTZ R160, R160, R205 ;  /* 0x000000cda0a07221 */ /* 0x000fe20000010000 */
[----:B------:R-:W-:Y:S07]  /*201d0*/  F2FP.F16.F32.PACK_AB R25, R158, R157 ;  /* 0x0000009d9e19723e */ /* 0x000fee00000000ff */
[----:B------:R4:W2:Y:S01]  /*201e0*/  MUFU.EX2 R22, R32 ;  /* 0x0000002000167308 */ /* 0x0008a20000000800 */
[----:B-1----:R-:W-:Y:S01]  /*201f0*/  F2FP.F16.F32.PACK_AB R26, R40, R43 ;  /* 0x0000002b281a723e */ /* 0x002fe200000000ff */
[----:B------:R-:W-:Y:S08]  /*20200*/  FADD.FTZ R158, R158, R162 ;  /* 0x000000a29e9e7221 */ /* 0x000ff00000010000 */
[----:B------:R-:W1:Y:S01]  /*20210*/  MUFU.EX2 R152, R153 ;  /* 0x0000009900987308 */ /* 0x000e620000000800 */
[----:B---3--:R-:W-:Y:S01]  /*20220*/  F2FP.F16.F32.PACK_AB R27, R42, R154 ;  /* 0x0000009a2a1b723e */ /* 0x008fe200000000ff */
[----:B------:R-:W-:Y:S04]  /*20230*/  FADD.FTZ R158, R154, R158 ;  /* 0x0000009e9a9e7221 */ /* 0x000fe80000010000 */
[----:B------:R-:W-:Y:S01]  /*20240*/  FADD.FTZ R158, R42, R158 ;  /* 0x0000009e2a9e7221 */ /* 0x000fe20000010000 */
[-CC-:B------:R-:W-:Y:S01]  /*20250*/  FFMA.FTZ R42, R88, R3.reuse, -R52.reuse ;  /* 0x00000003582a7223 */ /* 0x180fe20000010834 */
[C---:B------:R-:W-:Y:S01]  /*20260*/  HMMA.16816.F32 R4, R24.reuse, R28, R4 ;  /* 0x0000001c1804723c */ /* 0x040fe20000001804 */
[----:B----4-:R-:W3:Y:S02]  /*20270*/  LDSM.16.MT88.4 R32, [R44+0x6800] ;  /* 0x006800002c20783b */ /* 0x010ee40000004200 */
[-CC-:B------:R-:W-:Y:S01]  /*20280*/  FFMA.FTZ R28, R121, R3.reuse, -R52.reuse ;  /* 0x00000003791c7223 */ /* 0x180fe20000010834 */
[-C--:B------:R-:W-:Y:S01]  /*20290*/  FFMA.FTZ R29, R120, R3.reuse, -R52 ;  /* 0x00000003781d7223 */ /* 0x080fe20000010834 */
[----:B------:R-:W4:Y:S01]  /*202a0*/  MUFU.EX2 R121, R124 ;  /* 0x0000007c00797308 */ /* 0x000f220000000800 */
[----:B--2---:R-:W-:Y:S02]  /*202b0*/  FADD.FTZ R158, R22, R158 ;  /* 0x0000009e169e7221 */ /* 0x004fe40000010000 */
[C---:B------:R-:W-:Y:S07]  /*202c0*/  HMMA.16816.F32 R8, R24.reuse, R30, R8 ;  /* 0x0000001e1808723c */ /* 0x040fee0000001808 */
[----:B------:R2:W-:Y:S10]  /*202d0*/  MUFU.EX2 R120, R28 ;  /* 0x0000001c00787308 */ /* 0x0005f40000000800 */
[----:B------:R-:W-:Y:S01]  /*202e0*/  MUFU.EX2 R42, R42 ;  /* 0x0000002a002a7308 */ /* 0x000fe20000000800 */
[C---:B------:R-:W-:Y:S03]  /*202f0*/  HMMA.16816.F32 R12, R24.reuse, R36, R12 ;  /* 0x00000024180c723c */ /* 0x040fe6000000180c */
[-C--:B------:R-:W-:Y:S01]  /*20300*/  FFMA.FTZ R37, R116, R3.reuse, -R52 ;  /* 0x0000000374257223 */ /* 0x080fe20000010834 */
[-CC-:B------:R-:W-:Y:S05]  /*20310*/  FFMA.FTZ R36, R115, R3.reuse, -R50.reuse ;  /* 0x0000000373247223 */ /* 0x180fea0000010832 */
[----:B------:R3:W-:Y:S01]  /*20320*/  MUFU.EX2 R116, R117 ;  /* 0x0000007500747308 */ /* 0x0007e20000000800 */
[-CC-:B--2---:R-:W-:Y:S01]  /*20330*/  FFMA.FTZ R28, R119, R3.reuse, -R50.reuse ;  /* 0x00000003771c7223 */ /* 0x184fe20000010832 */
[----:B------:R-:W-:Y:S08]  /*20340*/  HMMA.16816.F32 R16, R24, R38, R16 ;  /* 0x000000261810723c */ /* 0x000ff00000001810 */
[----:B------:R-:W2:Y:S01]  /*20350*/  MUFU.EX2 R119, R29 ;  /* 0x0000001d00777308 */ /* 0x000ea20000000800 */
[----:B-1----:R-:W-:Y:S09]  /*20360*/  F2FP.F16.F32.PACK_AB R24, R125, R152 ;  /* 0x000000987d18723e */ /* 0x002ff200000000ff */
[----:B------:R1:W1:Y:S01]  /*20370*/  MUFU.EX2 R122, R28 ;  /* 0x0000001c007a7308 */ /* 0x0002620000000800 */
[C---:B----4-:R-:W-:Y:S01]  /*20380*/  F2FP.F16.F32.PACK_AB R25, R121.reuse, R22 ;  /* 0x000000167919723e */ /* 0x050fe200000000ff */
[-C--:B------:R-:W-:Y:S01]  /*20390*/  FFMA.FTZ R22, R86, R3.reuse, -R50 ;  /* 0x0000000356167223 */ /* 0x080fe20000010832 */
[----:B------:R-:W-:Y:S07]  /*203a0*/  FADD.FTZ R121, R121, R158 ;  /* 0x0000009e79797221 */ /* 0x000fee0000010000 */
[----:B------:R-:W-:Y:S01]  /*203b0*/  MUFU.EX2 R115, R37 ;  /* 0x0000002500737308 */ /* 0x000fe20000000800 */
[-C--:B---3--:R-:W-:Y:S09]  /*203c0*/  FFMA.FTZ R117, R114, R3.reuse, -R50 ;  /* 0x0000000372757223 */ /* 0x088ff20000010832 */
[----:B------:R3:W4:Y:S01]  /*203d0*/  MUFU.EX2 R114, R36 ;  /* 0x0000002400727308 */ /* 0x0007220000000800 */
[----:B--2---:R-:W-:Y:S09]  /*203e0*/  F2FP.F16.F32.PACK_AB R26, R119, R120 ;  /* 0x00000078771a723e */ /* 0x004ff200000000ff */
[----:B------:R-:W-:Y:S01]  /*203f0*/  MUFU.EX2 R86, R87 ;  /* 0x0000005700567308 */ /* 0x000fe20000000800 */
[----:B-1----:R-:W1:Y:S01]  /*20400*/  LDSM.16.MT88.4 R28, [R23+0x1800] ;  /* 0x00180000171c783b */ /* 0x002e620000004200 */
[----:B------:R-:W-:Y:S08]  /*20410*/  F2FP.F16.F32.PACK_AB R27, R118, R122 ;  /* 0x0000007a761b723e */ /* 0x000ff000000000ff */
[----:B------:R-:W-:Y:S01]  /*20420*/  MUFU.EX2 R22, R22 ;  /* 0x0000001600167308 */ /* 0x000fe20000000800 */
[----:B------:R-:W-:Y:S04]  /*20430*/  FADD.FTZ R122, R122, R121 ;  /* 0x000000797a7a7221 */ /* 0x000fe80000010000 */
[----:B------:R-:W-:Y:S01]  /*20440*/  FADD.FTZ R122, R118, R122 ;  /* 0x0000007a767a7221 */ /* 0x000fe20000010000 */
[C---:B------:R-:W-:Y:S01]  /*20450*/  HMMA.16816.F32 R4, R24.reuse, R32, R4 ;  /* 0x000000201804723c */ /* 0x040fe20000001804 */
[----:B---3--:R-:W2:Y:S02]  /*20460*/  LDSM.16.MT88.4 R36, [R44+0x6c00] ;  /* 0x006c00002c24783b */ /* 0x008ea40000004200 */
[-CC-:B------:R-:W-:Y:S01]  /*20470*/  FFMA.FTZ R32, R113, R3.reuse, -R52.reuse ;  /* 0x0000000371207223 */ /* 0x180fe20000010834 */
[-C--:B------:R-:W-:Y:S01]  /*20480*/  FFMA.FTZ R33, R112, R3.reuse, -R52 ;  /* 0x0000000370217223 */ /* 0x080fe20000010834 */
[----:B------:R3:W1:Y:S01]  /*20490*/  MUFU.EX2 R113, R117 ;  /* 0x0000007500717308 */ /* 0x0006620000000800 */
[----:B----4-:R-:W-:Y:S02]  /*204a0*/  FADD.FTZ R122, R114, R122 ;  /* 0x0000007a727a7221 */ /* 0x010fe40000010000 */
[C---:B------:R-:W-:Y:S07]  /*204b0*/  HMMA.16816.F32 R8, R24.reuse, R34, R8 ;  /* 0x000000221808723c */ /* 0x040fee0000001808 */
[----:B------:R-:W-:Y:S01]  /*204c0*/  MUFU.EX2 R112, R32 ;  /* 0x0000002000707308 */ /* 0x000fe20000000800 */
[-C--:B---3--:R-:W-:Y:S09]  /*204d0*/  FFMA.FTZ R117, R111, R3.reuse, -R50 ;  /* 0x000000036f757223 */ /* 0x088ff20000010832 */
[----:B------:R3:W4:Y:S10]  /*204e0*/  MUFU.EX2 R111, R33 ;  /* 0x00000021006f7308 */ /* 0x0007340000000800 */
[----:B------:R-:W2:Y:S01]  /*204f0*/  MUFU.EX2 R117, R117 ;  /* 0x0000007500757308 */ /* 0x000ea20000000800 */
[C---:B-1----:R-:W-:Y:S03]  /*20500*/  HMMA.16816.F32 R12, R24.reuse, R28, R12 ;  /* 0x0000001c180c723c */ /* 0x042fe6000000180c */
[-C--:B------:R-:W-:Y:S01]  /*20510*/  FFMA.FTZ R29, R108, R3.reuse, -R52 ;  /* 0x000000036c1d7223 */ /* 0x080fe20000010834 */
[----:B---3--:R-:W1:Y:S05]  /*20520*/  LDSM.16.MT88.4 R32, [R23+0x1c00] ;  /* 0x001c00001720783b */ /* 0x008e6a0000004200 */
[----:B------:R3:W-:Y:S01]  /*20530*/  MUFU.EX2 R108, R109 ;  /* 0x0000006d006c7308 */ /* 0x0007e20000000800 */
[----:B------:R-:W-:Y:S01]  /*20540*/  FFMA.FTZ R28, R107, R3, -R50 ;  /* 0x000000036b1c7223 */ /* 0x000fe20000010832 */
[----:B------:R-:W-:Y:S08]  /*20550*/  HMMA.16816.F32 R16, R24, R30, R16 ;  /* 0x0000001e1810723c */ /* 0x000ff00000001810 */
[----:B------:R-:W1:Y:S01]  /*20560*/  MUFU.EX2 R107, R29 ;  /* 0x0000001d006b7308 */ /* 0x000e620000000800 */
[----:B------:R-:W-:Y:S02]  /*20570*/  F2FP.F16.F32.PACK_AB R24, R115, R116 ;  /* 0x000000747318723e */ /* 0x000fe400000000ff */
[C---:B------:R-:W-:Y:S01]  /*20580*/  F2FP.F16.F32.PACK_AB R25, R113.reuse, R114 ;  /* 0x000000727119723e */ /* 0x040fe200000000ff */
[----:B------:R-:W-:Y:S01]  /*20590*/  FADD.FTZ R113, R113, R122 ;  /* 0x0000007a71717221 */ /* 0x000fe20000010000 */
[----:B----4-:R-:W-:Y:S02]  /*205a0*/  F2FP.F16.F32.PACK_AB R26, R111, R112 ;  /* 0x000000706f1a723e */ /* 0x010fe400000000ff */
[----:B--2---:R-:W-:Y:S01]  /*205b0*/  F2FP.F16.F32.PACK_AB R27, R110, R117 ;  /* 0x000000756e1b723e */ /* 0x004fe200000000ff */
[----:B------:R-:W-:Y:S01]  /*205c0*/  FADD.FTZ R113, R117, R113 ;  /* 0x0000007175717221 */ /* 0x000fe20000010000 */
[-C--:B---3--:R-:W-:Y:S02]  /*205d0*/  FFMA.FTZ R109, R106, R3.reuse, -R50 ;  /* 0x000000036a6d7223 */ /* 0x088fe40000010832 */
[----:B------:R2:W-:Y:S01]  /*205e0*/  MUFU.EX2 R106, R28 ;  /* 0x0000001c006a7308 */ /* 0x0005e20000000800 */
[----:B------:R-:W-:Y:S02]  /*205f0*/  FADD.FTZ R113, R110, R113 ;  /* 0x000000716e717221 */ /* 0x000fe40000010000 */
[C---:B------:R-:W-:Y:S03]  /*20600*/  HMMA.16816.F32 R4, R24.reuse, R36, R4 ;  /* 0x000000241804723c */ /* 0x040fe60000001804 */
[-CC-:B------:R-:W-:Y:S01]  /*20610*/  FFMA.FTZ R36, R105, R3.reuse, -R52.reuse ;  /* 0x0000000369247223 */ /* 0x180fe20000010834 */
[-C--:B------:R-:W-:Y:S03]  /*20620*/  FFMA.FTZ R37, R104, R3.reuse, -R52 ;  /* 0x0000000368257223 */ /* 0x080fe60000010834 */
[----:B------:R3:W4:Y:S01]  /*20630*/  MUFU.EX2 R105, R109 ;  /* 0x0000006d00697308 */ /* 0x0007220000000800 */
[C---:B------:R-:W-:Y:S09]  /*20640*/  HMMA.16816.F32 R8, R24.reuse, R38, R8 ;  /* 0x000000261808723c */ /* 0x040ff20000001808 */
[----:B------:R4:W-:Y:S01]  /*20650*/  MUFU.EX2 R104, R36 ;  /* 0x0000002400687308 */ /* 0x0009e20000000800 */
[----:B--2---:R-:W2:Y:S01]  /*20660*/  LDSM.16.MT88.4 R28, [R44+0x7000] ;  /* 0x007000002c1c783b */ /* 0x004ea20000004200 */
[-CC-:B---3--:R-:W-:Y:S01]  /*20670*/  FFMA.FTZ R109, R102, R3.reuse, -R50.reuse ;  /* 0x00000003666d7223 */ /* 0x188fe20000010832 */
[C---:B-1----:R-:W-:Y:S03]  /*20680*/  HMMA.16816.F32 R12, R24.reuse, R32, R12 ;  /* 0x00000020180c723c */ /* 0x042fe6000000180c */
[-C--:B----4-:R-:W-:Y:S01]  /*20690*/  FFMA.FTZ R36, R103, R3.reuse, -R50 ;  /* 0x0000000367247223 */ /* 0x090fe20000010832 */
[-C--:B------:R-:W-:Y:S03]  /*206a0*/  FFMA.FTZ R33, R100, R3.reuse, -R52 ;  /* 0x0000000364217223 */ /* 0x080fe60000010834 */
[----:B------:R-:W1:Y:S01]  /*206b0*/  MUFU.EX2 R103, R37 ;  /* 0x0000002500677308 */ /* 0x000e620000000800 */
[-C--:B------:R-:W-:Y:S01]  /*206c0*/  FFMA.FTZ R32, R99, R3.reuse, -R50 ;  /* 0x0000000363207223 */ /* 0x080fe20000010832 */
[----:B------:R-:W-:Y:S08]  /*206d0*/  HMMA.16816.F32 R16, R24, R34, R16 ;  /* 0x000000221810723c */ /* 0x000ff00000001810 */
[----:B------:R3:W4:Y:S01]  /*206e0*/  MUFU.EX2 R102, R36 ;  /* 0x0000002400667308 */ /* 0x0007220000000800 */
[----:B------:R-:W-:Y:S09]  /*206f0*/  F2FP.F16.F32.PACK_AB R24, R107, R108 ;  /* 0x0000006c6b18723e */ /* 0x000ff200000000ff */
[----:B------:R-:W2:Y:S01]  /*20700*/  MUFU.EX2 R109, R109 ;  /* 0x0000006d006d7308 */ /* 0x000ea20000000800 */
[----:B------:R-:W-:Y:S01]  /*20710*/  F2FP.F16.F32.PACK_AB R25, R105, R106 ;  /* 0x0000006a6919723e */ /* 0x000fe200000000ff */
[----:B------:R-:W-:Y:S08]  /*20720*/  FADD.FTZ R106, R106, R113 ;  /* 0x000000716a6a7221 */ /* 0x000ff00000010000 */
[----:B------:R2:W-:Y:S01]  /*20730*/  MUFU.EX2 R100, R101 ;  /* 0x0000006500647308 */ /* 0x0005e20000000800 */
[----:B-1----:R-:W-:Y:S01]  /*20740*/  F2FP.F16.F32.PACK_AB R26, R103, R104 ;  /* 0x00000068671a723e */ /* 0x002fe200000000ff */
[----:B------:R-:W-:Y:S08]  /*20750*/  FADD.FTZ R106, R105, R106 ;  /* 0x0000006a696a7221 */ /* 0x000ff00000010000 */
[----:B------:R-:W1:Y:S01]  /*20760*/  MUFU.EX2 R99, R33 ;  /* 0x0000002100637308 */ /* 0x000e620000000800 */
[----:B---3--:R-:W3:Y:S01]  /*20770*/  LDSM.16.MT88.4 R36, [R23+0x2000] ;  /* 0x002000001724783b */ /* 0x008ee20000004200 */
[----:B----4-:R-:W-:Y:S01]  /*20780*/  FADD.FTZ R106, R102, R106 ;  /* 0x0000006a666a7221 */ /* 0x010fe20000010000 */
[C---:B--2---:R-:W-:Y:S03]  /*20790*/  F2FP.F16.F32.PACK_AB R27, R109.reuse, R102 ;  /* 0x000000666d1b723e */ /* 0x044fe600000000ff */
[----:B------:R-:W-:Y:S01]  /*207a0*/  FADD.FTZ R106, R109, R106 ;  /* 0x0000006a6d6a7221 */ /* 0x000fe20000010000 */
[-C--:B------:R-:W-:Y:S03]  /*207b0*/  FFMA.FTZ R101, R98, R3.reuse, -R50 ;  /* 0x0000000362657223 */ /* 0x080fe60000010832 */
[----:B------:R2:W-:Y:S01]  /*207c0*/  MUFU.EX2 R98, R32 ;  /* 0x0000002000627308 */ /* 0x0005e20000000800 */
[C---:B------:R-:W-:Y:S03]  /*207d0*/  HMMA.16816.F32 R4, R24.reuse, R28, R4 ;  /* 0x0000001c1804723c */ /* 0x040fe60000001804 */
[-CC-:B------:R-:W-:Y:S01]  /*207e0*/  FFMA.FTZ R28, R97, R3.reuse, -R52.reuse ;  /* 0x00000003611c7223 */ /* 0x180fe20000010834 */
[-C--:B------:R-:W-:Y:S05]  /*207f0*/  FFMA.FTZ R29, R96, R3.reuse, -R52 ;  /* 0x00000003601d7223 */ /* 0x080fea0000010834 */
[----:B------:R4:W1:Y:S01]  /*20800*/  MUFU.EX2 R97, R101 ;  /* 0x0000006500617308 */ /* 0x0008620000000800 */
[C---:B------:R-:W-:Y:S09]  /*20810*/  HMMA.16816.F32 R8, R24.reuse, R30, R8 ;  /* 0x0000001e1808723c */ /* 0x040ff20000001808 */
[----:B------:R-:W-:Y:S01]  /*20820*/  MUFU.EX2 R96, R28 ;  /* 0x0000001c00607308 */ /* 0x000fe20000000800 */
[----:B--2---:R-:W2:Y:S01]  /*20830*/  LDSM.16.MT88.4 R32, [R44+0x7400] ;  /* 0x007400002c20783b */ /* 0x004ea20000004200 */
[-C--:B----4-:R-:W-:Y:S08]  /*20840*/  FFMA.FTZ R101, R95, R3.reuse, -R50 ;  /* 0x000000035f657223 */ /* 0x090ff00000010832 */
[----:B------:R4:W1:Y:S10]  /*20850*/  MUFU.EX2 R95, R29 ;  /* 0x0000001d005f7308 */ /* 0x0008740000000800 */
[----:B------:R-:W2:Y:S01]  /*20860*/  MUFU.EX2 R101, R101 ;  /* 0x0000006500657308 */ /* 0x000ea20000000800 */
[C---:B---3--:R-:W-:Y:S03]  /*20870*/  HMMA.16816.F32 R12, R24.reuse, R36, R12 ;  /* 0x00000024180c723c */ /* 0x048fe6000000180c */
[----:B------:R-:W-:Y:S01]  /*20880*/  FADD.FTZ R36, R41, R160 ;  /* 0x000000a029247221 */ /* 0x000fe20000010000 */
[-C--:B------:R-:W-:Y:S01]  /*20890*/  FFMA.FTZ R37, R91, R3.reuse, -R50 ;  /* 0x000000035b257223 */ /* 0x080fe20000010832 */
[----:B------:R-:W-:Y:S01]  /*208a0*/  FFMA.FTZ R41, R92, R3, -R52 ;  /* 0x000000035c297223 */ /* 0x000fe20000010834 */
[----:B----4-:R-:W3:Y:S01]  /*208b0*/  LDSM.16.MT88.4 R28, [R23+0x2400] ;  /* 0x00240000171c783b */ /* 0x010ee20000004200 */
[----:B------:R-:W-:Y:S01]  /*208c0*/  FADD.FTZ R92, R43, R36 ;  /* 0x000000242b5c7221 */ /* 0x000fe20000010000 */
[----:B------:R-:W-:Y:S01]  /*208d0*/  HMMA.16816.F32 R16, R24, R38, R16 ;  /* 0x000000261810723c */ /* 0x000fe20000001810 */
[----:B------:R4:W-:Y:S02]  /*208e0*/  MUFU.EX2 R43, R37 ;  /* 0x00000025002b7308 */ /* 0x0009e40000000800 */
[----:B-1----:R-:W-:Y:S01]  /*208f0*/  F2FP.F16.F32.PACK_AB R24, R99, R100 ;  /* 0x000000646318723e */ /* 0x002fe200000000ff */
[----:B------:R-:W-:Y:S01]  /*20900*/  FADD.FTZ R92, R40, R92 ;  /* 0x0000005c285c7221 */ /* 0x000fe20000010000 */
[----:B------:R-:W-:Y:S06]  /*20910*/  F2FP.F16.F32.PACK_AB R25, R97, R98 ;  /* 0x000000626119723e */ /* 0x000fec00000000ff */
[----:B------:R-:W-:Y:S01]  /*20920*/  MUFU.EX2 R41, R41 ;  /* 0x0000002900297308 */ /* 0x000fe20000000800 */
[----:B------:R-:W-:Y:S01]  /*20930*/  F2FP.F16.F32.PACK_AB R26, R95, R96 ;  /* 0x000000605f1a723e */ /* 0x000fe200000000ff */
[----:B------:R-:W-:Y:S01]  /*20940*/  FADD.FTZ R152, R152, R92 ;  /* 0x0000005c98987221 */ /* 0x000fe20000010000 */
[----:B--2---:R-:W-:Y:S07]  /*20950*/  F2FP.F16.F32.PACK_AB R27, R94, R101 ;  /* 0x000000655e1b723e */ /* 0x004fee00000000ff */
[----:B------:R-:W1:Y:S01]  /*20960*/  MUFU.EX2 R91, R93 ;  /* 0x0000005d005b7308 */ /* 0x000e620000000800 */
[----:B------:R-:W-:Y:S01]  /*20970*/  FADD.FTZ R98, R98, R106 ;  /* 0x0000006a62627221 */ /* 0x000fe20000010000 */
[----:B------:R-:W-:Y:S01]  /*20980*/  FADD.FTZ R152, R125, R152 ;  /* 0x000000987d987221 */ /* 0x000fe20000010000 */
[----:B----4-:R-:W2:Y:S01]  /*20990*/  LDSM.16.MT88.4 R36, [R44+0x7800] ;  /* 0x007800002c24783b */ /* 0x010ea20000004200 */
[C---:B------:R-:W-:Y:S03]  /*209a0*/  HMMA.16816.F32 R4, R24.reuse, R32, R4 ;  /* 0x000000201804723c */ /* 0x040fe60000001804 */
[-C--:B------:R-:W-:Y:S01]  /*209b0*/  FFMA.FTZ R32, R89, R3.reuse, -R52 ;  /* 0x0000000359207223 */ /* 0x080fe20000010834 */
[----:B------:R-:W-:Y:S02]  /*209c0*/  FADD.FTZ R97, R97, R98 ;  /* 0x0000006261617221 */ /* 0x000fe40000010000 */
[----:B------:R-:W4:Y:S01]  /*209d0*/  MUFU.EX2 R89, R90 ;  /* 0x0000005a00597308 */ /* 0x000f220000000800 */
[----:B------:R-:W-:Y:S01]  /*209e0*/  FADD.FTZ R152, R120, R152 ;  /* 0x0000009878987221 */ /* 0x000fe20000010000 */
[C---:B------:R-:W-:Y:S08]  /*209f0*/  HMMA.16816.F32 R8, R24.reuse, R34, R8 ;  /* 0x000000221808723c */ /* 0x040ff00000001808 */
[----:B------:R1:W4:Y:S01]  /*20a00*/  MUFU.EX2 R40, R32 ;  /* 0x0000002000287308 */ /* 0x0003220000000800 */
[----:B------:R-:W-:Y:S01]  /*20a10*/  FADD.FTZ R97, R101, R97 ;  /* 0x0000006165617221 */ /* 0x000fe20000010000 */
[----:B------:R-:W-:Y:S03]  /*20a20*/  FADD.FTZ R119, R119, R152 ;  /* 0x0000009877777221 */ /* 0x000fe60000010000 */
[----:B------:R-:W-:Y:S01]  /*20a30*/  FADD.FTZ R97, R94, R97 ;  /* 0x000000615e617221 */ /* 0x000fe20000010000 */
[----:B------:R-:W-:Y:S04]  /*20a40*/  FADD.FTZ R119, R116, R119 ;  /* 0x0000007774777221 */ /* 0x000fe80000010000 */
[----:B------:R-:W-:Y:S01]  /*20a50*/  FADD.FTZ R119, R115, R119 ;  /* 0x0000007773777221 */ /* 0x000fe20000010000 */
[C---:B---3--:R-:W-:Y:S01]  /*20a60*/  HMMA.16816.F32 R12, R24.reuse, R28, R12 ;  /* 0x0000001c180c723c */ /* 0x048fe2000000180c */
[----:B-1----:R-:W1:Y:S02]  /*20a70*/  LDSM.16.MT88.4 R32, [R23+0x2800] ;  /* 0x002800001720783b */ /* 0x002e640000004200 */
[-C--:B------:R-:W-:Y:S01]  /*20a80*/  FFMA.FTZ R29, R84, R3.reuse, -R52 ;  /* 0x00000003541d7223 */ /* 0x080fe20000010834 */
[--C-:B------:R-:W-:Y:S01]  /*20a90*/  FFMA.FTZ R28, R83, R3, -R50.reuse ;  /* 0x00000003531c7223 */ /* 0x100fe20000010832 */
[----:B------:R3:W-:Y:S01]  /*20aa0*/  MUFU.EX2 R84, R85 ;  /* 0x0000005500547308 */ /* 0x0007e20000000800 */
[----:B------:R-:W-:Y:S02]  /*20ab0*/  FADD.FTZ R119, R112, R119 ;  /* 0x0000007770777221 */ /* 0x000fe40000010000 */
[----:B------:R-:W-:Y:S07]  /*20ac0*/  HMMA.16816.F32 R16, R24, R30, R16 ;  /* 0x0000001e1810723c */ /* 0x000fee0000001810 */
[----:B------:R-:W1:Y:S01]  /*20ad0*/  MUFU.EX2 R83, R29 ;  /* 0x0000001d00537308 */ /* 0x000e620000000800 */
[----:B------:R-:W-:Y:S01]  /*20ae0*/  F2FP.F16.F32.PACK_AB R24, R41, R91 ;  /* 0x0000005b2918723e */ /* 0x000fe200000000ff */
[----:B------:R-:W-:Y:S01]  /*20af0*/  FADD.FTZ R111, R111, R119 ;  /* 0x000000776f6f7221 */ /* 0x000fe20000010000 */
[----:B----4-:R-:W-:Y:S02]  /*20b00*/  F2FP.F16.F32.PACK_AB R25, R89, R43 ;  /* 0x0000002b5919723e */ /* 0x010fe400000000ff */
[----:B------:R-:W-:Y:S01]  /*20b10*/  F2FP.F16.F32.PACK_AB R26, R42, R40 ;  /* 0x000000282a1a723e */ /* 0x000fe200000000ff */
[----:B------:R-:W-:Y:S01]  /*20b20*/  FADD.FTZ R108, R108, R111 ;  /* 0x0000006f6c6c7221 */ /* 0x000fe20000010000 */
[----:B------:R-:W-:Y:S01]  /*20b30*/  F2FP.F16.F32.PACK_AB R27, R22, R86 ;  /* 0x00000056161b723e */ /* 0x000fe200000000ff */
[-C--:B---3--:R-:W-:Y:S02]  /*20b40*/  FFMA.FTZ R85, R82, R3.reuse, -R50 ;  /* 0x0000000352557223 */ /* 0x088fe40000010832 */
[----:B------:R-:W-:Y:S01]  /*20b50*/  FADD.FTZ R108, R107, R108 ;  /* 0x0000006c6b6c7221 */ /* 0x000fe20000010000 */
[----:B------:R3:W-:Y:S03]  /*20b60*/  MUFU.EX2 R82, R28 ;  /* 0x0000001c00527308 */ /* 0x0007e60000000800 */
[C---:B--2---:R-:W-:Y:S03]  /*20b70*/  HMMA.16816.F32 R4, R24.reuse, R36, R4 ;  /* 0x000000241804723c */ /* 0x044fe60000001804 */
[-CC-:B------:R-:W-:Y:S01]  /*20b80*/  FFMA.FTZ R36, R81, R3.reuse, -R52.reuse ;  /* 0x0000000351247223 */ /* 0x180fe20000010834 */
[-C--:B------:R-:W-:Y:S03]  /*20b90*/  FFMA.FTZ R37, R80, R3.reuse, -R52 ;  /* 0x0000000350257223 */ /* 0x080fe60000010834 */
[----:B------:R2:W4:Y:S01]  /*20ba0*/  MUFU.EX2 R81, R85 ;  /* 0x0000005500517308 */ /* 0x0005220000000800 */
[----:B------:R-:W-:Y:S01]  /*20bb0*/  FADD.FTZ R108, R104, R108 ;  /* 0x0000006c686c7221 */ /* 0x000fe20000010000 */
[C---:B------:R-:W-:Y:S08]  /*20bc0*/  HMMA.16816.F32 R8, R24.reuse, R38, R8 ;  /* 0x000000261808723c */ /* 0x040ff00000001808 */
[----:B------:R4:W-:Y:S01]  /*20bd0*/  MUFU.EX2 R80, R36 ;  /* 0x0000002400507308 */ /* 0x0009e20000000800 */
[----:B---3--:R-:W3:Y:S01]  /*20be0*/  LDSM.16.MT88.4 R28, [R44+0x7c00] ;  /* 0x007c00002c1c783b */ /* 0x008ee20000004200 */
[----:B------:R-:W-:Y:S04]  /*20bf0*/  FADD.FTZ R103, R103, R108 ;  /* 0x0000006c67677221 */ /* 0x000fe80000010000 */
[----:B------:R-:W-:Y:S01]  /*20c00*/  FADD.FTZ R103, R100, R103 ;  /* 0x0000006764677221 */ /* 0x000fe20000010000 */
[C---:B-1----:R-:W-:Y:S03]  /*20c10*/  HMMA.16816.F32 R12, R24.reuse, R32, R12 ;  /* 0x00000020180c723c */ /* 0x042fe6000000180c */
[-C--:B--2---:R-:W-:Y:S01]  /*20c20*/  FFMA.FTZ R85, R78, R3.reuse, -R50 ;  /* 0x000000034e557223 */ /* 0x084fe20000010832 */
[-C--:B------:R-:W-:Y:S01]  /*20c30*/  FFMA.FTZ R33, R76, R3.reuse, -R52 ;  /* 0x000000034c217223 */ /* 0x080fe20000010834 */
[-CC-:B------:R-:W-:Y:S01]  /*20c40*/  FFMA.FTZ R32, R75, R3.reuse, -R50.reuse ;  /* 0x000000034b207223 */ /* 0x180fe20000010832 */
[-CC-:B----4-:R-:W-:Y:S01]  /*20c50*/  FFMA.FTZ R36, R79, R3.reuse, -R50.reuse ;  /* 0x000000034f247223 */ /* 0x190fe20000010832 */
[----:B------:R1:W-:Y:S01]  /*20c60*/  MUFU.EX2 R76, R77 ;  /* 0x0000004d004c7308 */ /* 0x0003e20000000800 */
[----:B------:R-:W-:Y:S09]  /*20c70*/  HMMA.16816.F32 R16, R24, R34, R16 ;  /* 0x000000221810723c */ /* 0x000ff20000001810 */
[----:B------:R-:W2:Y:S01]  /*20c80*/  MUFU.EX2 R79, R37 ;  /* 0x00000025004f7308 */ /* 0x000ea20000000800 */
[----:B------:R-:W-:Y:S01]  /*20c90*/  F2FP.F16.F32.PACK_AB R24, R83, R84 ;  /* 0x000000545318723e */ /* 0x000fe200000000ff */
[----:B------:R-:W-:Y:S01]  /*20ca0*/  FADD.FTZ R103, R99, R103 ;  /* 0x0000006763677221 */ /* 0x000fe20000010000 */
[----:B------:R-:W-:Y:S07]  /*20cb0*/  F2FP.F16.F32.PACK_AB R25, R81, R82 ;  /* 0x000000525119723e */ /* 0x000fee00000000ff */
[----:B------:R4:W-:Y:S01]  /*20cc0*/  MUFU.EX2 R78, R36 ;  /* 0x00000024004e7308 */ /* 0x0009e20000000800 */
[----:B------:R-:W-:Y:S09]  /*20cd0*/  FADD.FTZ R96, R96, R103 ;  /* 0x0000006760607221 */ /* 0x000ff20000010000 */
[----:B------:R-:W3:Y:S01]  /*20ce0*/  MUFU.EX2 R85, R85 ;  /* 0x0000005500557308 */ /* 0x000ee20000000800 */
[-C--:B-1----:R-:W-:Y:S01]  /*20cf0*/  FFMA.FTZ R77, R74, R3.reuse, -R50 ;  /* 0x000000034a4d7223 */ /* 0x082fe20000010832 */
[----:B------:R-:W-:Y:S08]  /*20d00*/  FADD.FTZ R96, R95, R96 ;  /* 0x000000605f607221 */ /* 0x000ff00000010000 */
[----:B------:R-:W1:Y:S01]  /*20d10*/  MUFU.EX2 R75, R33 ;  /* 0x00000021004b7308 */ /* 0x000e620000000800 */
[----:B--2---:R-:W-:Y:S01]  /*20d20*/  F2FP.F16.F32.PACK_AB R26, R79, R80 ;  /* 0x000000504f1a723e */ /* 0x004fe200000000ff */
[----:B------:R-:W-:Y:S08]  /*20d30*/  FADD.FTZ R96, R91, R96 ;  /* 0x000000605b607221 */ /* 0x000ff00000010000 */
[----:B------:R2:W-:Y:S01]  /*20d40*/  MUFU.EX2 R74, R32 ;  /* 0x00000020004a7308 */ /* 0x0005e20000000800 */
[----:B----4-:R-:W4:Y:S01]  /*20d50*/  LDSM.16.MT88.4 R36, [R23+0x2c00] ;  /* 0x002c00001724783b */ /* 0x010f220000004200 */
[----:B------:R-:W-:Y:S01]  /*20d60*/  FADD.FTZ R96, R41, R96 ;  /* 0x0000006029607221 */ /* 0x000fe20000010000 */
[----:B---3--:R-:W-:Y:S07]  /*20d70*/  F2FP.F16.F32.PACK_AB R27, R85, R78 ;  /* 0x0000004e551b723e */ /* 0x008fee00000000ff */
[C---:B------:R-:W-:Y:S01]  /*20d80*/  HMMA.16816.F32 R4, R24.reuse, R28, R4 ;  /* 0x0000001c1804723c */ /* 0x040fe20000001804 */
[----:B--2---:R-:W2:Y:S02]  /*20d90*/  LDSM.16.MT88.4 R32, [R44+0x8000] ;  /* 0x008000002c20783b */ /* 0x004ea40000004200 */
[-CC-:B------:R-:W-:Y:S01]  /*20da0*/  FFMA.FTZ R28, R73, R3.reuse, -R52.reuse ;  /* 0x00000003491c7223 */ /* 0x180fe20000010834 */
[-C--:B------:R-:W-:Y:S01]  /*20db0*/  FFMA.FTZ R29, R72, R3.reuse, -R52 ;  /* 0x00000003481d7223 */ /* 0x080fe20000010834 */
[----:B------:R3:W1:Y:S03]  /*20dc0*/  MUFU.EX2 R73, R77 ;  /* 0x0000004d00497308 */ /* 0x0006660000000800 */
[C---:B------:R-:W-:Y:S07]  /*20dd0*/  HMMA.16816.F32 R8, R24.reuse, R30, R8 ;  /* 0x0000001e1808723c */ /* 0x040fee0000001808 */
[----:B------:R-:W-:Y:S01]  /*20de0*/  MUFU.EX2 R72, R28 ;  /* 0x0000001c00487308 */ /* 0x000fe20000000800 */
[-C--:B---3--:R-:W-:Y:S09]  /*20df0*/  FFMA.FTZ R77, R71, R3.reuse, -R50 ;  /* 0x00000003474d7223 */ /* 0x088ff20000010832 */
[----:B------:R3:W2:Y:S10]  /*20e00*/  MUFU.EX2 R71, R29 ;  /* 0x0000001d00477308 */ /* 0x0006b40000000800 */
[----:B------:R-:W2:Y:S01]  /*20e10*/  MUFU.EX2 R77, R77 ;  /* 0x0000004d004d7308 */ /* 0x000ea20000000800 */
[C---:B----4-:R-:W-:Y:S03]  /*20e20*/  HMMA.16816.F32 R12, R24.reuse, R36, R12 ;  /* 0x00000024180c723c */ /* 0x050fe6000000180c */
[-C--:B------:R-:W-:Y:S01]  /*20e30*/  FFMA.FTZ R37, R68, R3.reuse, -R52 ;  /* 0x0000000344257223 */ /* 0x080fe20000010834 */
[--C-:B------:R-:W-:Y:S05]  /*20e40*/  FFMA.FTZ R36, R67, R3, -R50.reuse ;  /* 0x0000000343247223 */ /* 0x100fea0000010832 */
[----:B------:R4:W-:Y:S01]  /*20e50*/  MUFU.EX2 R68, R69 ;  /* 0x0000004500447308 */ /* 0x0009e20000000800 */
[----:B---3--:R-:W3:Y:S01]  /*20e60*/  LDSM.16.MT88.4 R28, [R23+0x3000] ;  /* 0x00300000171c783b */ /* 0x008ee20000004200 */
[----:B------:R-:W-:Y:S08]  /*20e70*/  HMMA.16816.F32 R16, R24, R38, R16 ;  /* 0x000000261810723c */ /* 0x000ff00000001810 */
[----:B------:R-:W3:Y:S01]  /*20e80*/  MUFU.EX2 R67, R37 ;  /* 0x0000002500437308 */ /* 0x000ee20000000800 */
[----:B-1----:R-:W-:Y:S02]  /*20e90*/  F2FP.F16.F32.PACK_AB R24, R75, R76 ;  /* 0x0000004c4b18723e */ /* 0x002fe400000000ff */
[----:B------:R-:W-:Y:S02]  /*20ea0*/  F2FP.F16.F32.PACK_AB R25, R73, R74 ;  /* 0x0000004a4919723e */ /* 0x000fe400000000ff */
[----:B--2---:R-:W-:Y:S02]  /*20eb0*/  F2FP.F16.F32.PACK_AB R26, R71, R72 ;  /* 0x00000048471a723e */ /* 0x004fe400000000ff */
[----:B------:R-:W-:Y:S01]  /*20ec0*/  F2FP.F16.F32.PACK_AB R27, R70, R77 ;  /* 0x0000004d461b723e */ /* 0x000fe200000000ff */
[-C--:B----4-:R-:W-:Y:S02]  /*20ed0*/  FFMA.FTZ R69, R66, R3.reuse, -R50 ;  /* 0x0000000342457223 */ /* 0x090fe40000010832 */
[----:B------:R1:W-:Y:S04]  /*20ee0*/  MUFU.EX2 R66, R36 ;  /* 0x0000002400427308 */ /* 0x0003e80000000800 */
[C---:B------:R-:W-:Y:S03]  /*20ef0*/  HMMA.16816.F32 R4, R24.reuse, R32, R4 ;  /* 0x000000201804723c */ /* 0x040fe60000001804 */
[-CC-:B------:R-:W-:Y:S01]  /*20f00*/  FFMA.FTZ R32, R65, R3.reuse, -R52.reuse ;  /* 0x0000000341207223 */ /* 0x180fe20000010834 */
[-C--:B------:R-:W-:Y:S02]  /*20f10*/  FFMA.FTZ R33, R64, R3.reuse, -R52 ;  /* 0x0000000340217223 */ /* 0x080fe40000010834 */
[----:B------:R-:W2:Y:S02]  /*20f20*/  MUFU.EX2 R65, R69 ;  /* 0x0000004500417308 */ /* 0x000ea40000000800 */
[C---:B------:R-:W-:Y:S08]  /*20f30*/  HMMA.16816.F32 R8, R24.reuse, R34, R8 ;  /* 0x000000221808723c */ /* 0x040ff00000001808 */
[----:B------:R4:W-:Y:S01]  /*20f40*/  MUFU.EX2 R64, R32 ;  /* 0x0000002000407308 */ /* 0x0009e20000000800 */
[----:B-1----:R-:W1:Y:S01]  /*20f50*/  LDSM.16.MT88.4 R36, [R44+0x8400] ;  /* 0x008400002c24783b */ /* 0x002e620000004200 */
[-CC-:B------:R-:W-:Y:S01]  /*20f60*/  FFMA.FTZ R34, R63, R3.reuse, -R50.reuse ;  /* 0x000000033f227223 */ /* 0x180fe20000010832 */
[-C--:B------:R-:W-:Y:S01]  /*20f70*/  FFMA.FTZ R63, R62, R3.reuse, -R50 ;  /* 0x000000033e3f7223 */ /* 0x080fe20000010832 */
[----:B------:R-:W-:Y:S06]  /*20f80*/  FADD.FTZ R62, R40, R96 ;  /* 0x00000060283e7221 */ /* 0x000fec0000010000 */
[----:B------:R-:W-:Y:S10]  /*20f90*/  MUFU.EX2 R41, R34 ;  /* 0x0000002200297308 */ /* 0x000ff40000000800 */
[----:B------:R-:W2:Y:S01]  /*20fa0*/  MUFU.EX2 R40, R63 ;  /* 0x0000003f00287308 */ /* 0x000ea20000000800 */
[C---:B---3--:R-:W-:Y:S03]  /*20fb0*/  HMMA.16816.F32 R12, R24.reuse, R28, R12 ;  /* 0x0000001c180c723c */ /* 0x048fe6000000180c */
[----:B----4-:R-:W-:Y:S01]  /*20fc0*/  FADD.FTZ R32, R43, R97 ;  /* 0x000000612b207221 */ /* 0x010fe20000010000 */
[-C--:B------:R-:W-:Y:S05]  /*20fd0*/  FFMA.FTZ R29, R61, R3.reuse, -R52 ;  /* 0x000000033d1d7223 */ /* 0x080fea0000010834 */
[----:B------:R-:W3:Y:S01]  /*20fe0*/  MUFU.EX2 R43, R33 ;  /* 0x00000021002b7308 */ /* 0x000ee20000000800 */
[----:B------:R-:W-:Y:S01]  /*20ff0*/  FADD.FTZ R61, R42, R62 ;  /* 0x0000003e2a3d7221 */ /* 0x000fe20000010000 */
[----:B------:R-:W-:Y:S01]  /*21000*/  FADD.FTZ R89, R89, R32 ;  /* 0x0000002059597221 */ /* 0x000fe20000010000 */
[----:B------:R-:W-:Y:S07]  /*21010*/  HMMA.16816.F32 R16, R24, R30, R16 ;  /* 0x0000001e1810723c */ /* 0x000fee0000001810 */
[----:B------:R4:W-:Y:S01]  /*21020*/  MUFU.EX2 R42, R29 ;  /* 0x0000001d002a7308 */ /* 0x0009e20000000800 */
[----:B------:R-:W-:Y:S01]  /*21030*/  F2FP.F16.F32.PACK_AB R24, R67, R68 ;  /* 0x000000444318723e */ /* 0x000fe200000000ff */
[----:B------:R-:W-:Y:S01]  /*21040*/  FADD.FTZ R86, R86, R89 ;  /* 0x0000005956567221 */ /* 0x000fe20000010000 */
[----:B--2---:R-:W-:Y:S01]  /*21050*/  F2FP.F16.F32.PACK_AB R25, R65, R66 ;  /* 0x000000424119723e */ /* 0x004fe200000000ff */
[----:B------:R-:W-:Y:S01]  /*21060*/  FFMA.FTZ R28, R60, R3, -R52 ;  /* 0x000000033c1c7223 */ /* 0x000fe20000010834 */
[----:B------:R-:W-:Y:S01]  /*21070*/  F2FP.F16.F32.PACK_AB R27, R40, R41 ;  /* 0x00000029281b723e */ /* 0x000fe200000000ff */
[----:B------:R-:W-:Y:S01]  /*21080*/  FADD.FTZ R86, R22, R86 ;  /* 0x0000005616567221 */ /* 0x000fe20000010000 */
[-C--:B------:R-:W-:Y:S01]  /*21090*/  FFMA.FTZ R22, R57, R3.reuse, -R52 ;  /* 0x0000000339167223 */ /* 0x080fe20000010834 */
[-CC-:B------:R-:W-:Y:S01]  /*210a0*/  FFMA.FTZ R60, R58, R3.reuse, -R50.reuse ;  /* 0x000000033a3c7223 */ /* 0x180fe20000010832 */
[----:B---3--:R-:W-:Y:S01]  /*210b0*/  F2FP.F16.F32.PACK_AB R26, R43, R64 ;  /* 0x000000402b1a723e */ /* 0x008fe200000000ff */
[----:B------:R-:W2:Y:S01]  /*210c0*/  LDSM.16.MT88.4 R32, [R23+0x3400] ;  /* 0x003400001720783b */ /* 0x000ea20000004200 */
[----:B------:R-:W-:Y:S01]  /*210d0*/  FADD.FTZ R61, R84, R61 ;  /* 0x0000003d543d7221 */ /* 0x000fe20000010000 */
[----:B------:R3:W-:Y:S01]  /*210e0*/  MUFU.EX2 R57, R60 ;  /* 0x0000003c00397308 */ /* 0x0007e20000000800 */
[-C--:B----4-:R-:W-:Y:S01]  /*210f0*/  FFMA.FTZ R29, R59, R3.reuse, -R50 ;  /* 0x000000033b1d7223 */ /* 0x090fe20000010832 */
[----:B------:R-:W-:Y:S01]  /*21100*/  FADD.FTZ R86, R82, R86 ;  /* 0x0000005652567221 */ /* 0x000fe20000010000 */
[----:B------:R-:W-:Y:S07]  /*21110*/  FADD.FTZ R61, R83, R61 ;  /* 0x0000003d533d7221 */ /* 0x000fee0000010000 */
[----:B------:R-:W4:Y:S01]  /*21120*/  MUFU.EX2 R59, R28 ;  /* 0x0000001c003b7308 */ /* 0x000f220000000800 */
[----:B------:R-:W-:Y:S01]  /*21130*/  FADD.FTZ R81, R81, R86 ;  /* 0x0000005651517221 */ /* 0x000fe20000010000 */
[C---:B-1----:R-:W-:Y:S08]  /*21140*/  HMMA.16816.F32 R4, R24.reuse, R36, R4 ;  /* 0x000000241804723c */ /* 0x042ff00000001804 */
[----:B------:R1:W4:Y:S01]  /*21150*/  MUFU.EX2 R58, R29 ;  /* 0x0000001d003a7308 */ /* 0x0003220000000800 */
[-C--:B------:R-:W-:Y:S01]  /*21160*/  FFMA.FTZ R36, R56, R3.reuse, -R52 ;  /* 0x0000000338247223 */ /* 0x080fe20000010834 */
[----:B------:R-:W-:Y:S08]  /*21170*/  FADD.FTZ R80, R80, R61 ;  /* 0x0000003d50507221 */ /* 0x000ff00000010000 */
[----:B------:R4:W-:Y:S01]  /*21180*/  MUFU.EX2 R56, R22 ;  /* 0x0000001600387308 */ /* 0x0009e20000000800 */
[----:B------:R-:W-:Y:S01]  /*21190*/  FADD.FTZ R81, R78, R81 ;  /* 0x000000514e517221 */ /* 0x000fe20000010000 */
[-C--:B---3--:R-:W-:Y:S01]  /*211a0*/  FFMA.FTZ R60, R54, R3.reuse, -R50 ;  /* 0x00000003363c7223 */ /* 0x088fe20000010832 */
[C---:B------:R-:W-:Y:S03]  /*211b0*/  HMMA.16816.F32 R8, R24.reuse, R38, R8 ;  /* 0x000000261808723c */ /* 0x040fe60000001808 */
[----:B------:R-:W-:Y:S01]  /*211c0*/  FADD.FTZ R80, R79, R80 ;  /* 0x000000504f507221 */ /* 0x000fe20000010000 */
[----:B------:R-:W-:Y:S01]  /*211d0*/  FADD.FTZ R85, R85, R81 ;  /* 0x0000005155557221 */ /* 0x000fe20000010000 */
[----:B-1----:R-:W1:Y:S02]  /*211e0*/  LDSM.16.MT88.4 R28, [R44+0x8800] ;  /* 0x008800002c1c783b */ /* 0x002e640000004200 */
[----:B------:R-:W-:Y:S01]  /*211f0*/  FADD.FTZ R76, R76, R80 ;  /* 0x000000504c4c7221 */ /* 0x000fe20000010000 */
[----:B------:R-:W-:Y:S01]  /*21200*/  FADD.FTZ R85, R74, R85 ;  /* 0x000000554a557221 */ /* 0x000fe20000010000 */
[-C--:B----4-:R-:W-:Y:S02]  /*21210*/  FFMA.FTZ R22, R55, R3.reuse, -R50 ;  /* 0x0000000337167223 */ /* 0x090fe40000010832 */
[----:B------:R-:W-:Y:S01]  /*21220*/  FADD.FTZ R76, R75, R76 ;  /* 0x0000004c4b4c7221 */ /* 0x000fe20000010000 */
[----:B------:R3:W4:Y:S01]  /*21230*/  MUFU.EX2 R55, R36 ;  /* 0x0000002400377308 */ /* 0x0007220000000800 */
[----:B------:R-:W-:Y:S02]  /*21240*/  FADD.FTZ R85, R73, R85 ;  /* 0x0000005549557221 */ /* 0x000fe40000010000 */
[----:B------:R-:W-:Y:S07]  /*21250*/  FADD.FTZ R76, R72, R76 ;  /* 0x0000004c484c7221 */ /* 0x000fee0000010000 */
[----:B------:R4:W-:Y:S01]  /*21260*/  MUFU.EX2 R54, R22 ;  /* 0x0000001600367308 */ /* 0x0009e20000000800 */
[----:B------:R-:W-:Y:S01]  /*21270*/  FADD.FTZ R77, R77, R85 ;  /* 0x000000554d4d7221 */ /* 0x000fe20000010000 */
[----:B------:R-:W-:Y:S03]  /*21280*/  FADD.FTZ R76, R71, R76 ;  /* 0x0000004c474c7221 */ /* 0x000fe60000010000 */
[----:B------:R-:W-:Y:S01]  /*21290*/  FADD.FTZ R77, R70, R77 ;  /* 0x0000004d464d7221 */ /* 0x000fe20000010000 */
[C---:B--2---:R-:W-:Y:S03]  /*212a0*/  HMMA.16816.F32 R12, R24.reuse, R32, R12 ;  /* 0x00000020180c723c */ /* 0x044fe6000000180c */
[-C--:B------:R-:W-:Y:S01]  /*212b0*/  FFMA.FTZ R33, R51, R3.reuse, -R52 ;  /* 0x0000000333217223 */ /* 0x080fe20000010834 */
[----:B---3--:R-:W2:Y:S01]  /*212c0*/  LDSM.16.MT88.4 R36, [R23+0x3800] ;  /* 0x003800001724783b */ /* 0x008ea20000004200 */
[----:B------:R-:W-:Y:S01]  /*212d0*/  FADD.FTZ R76, R68, R76 ;  /* 0x0000004c444c7221 */ /* 0x000fe20000010000 */
[----:B------:R-:W-:Y:S02]  /*212e0*/  FADD.FTZ R77, R66, R77 ;  /* 0x0000004d424d7221 */ /* 0x000fe40000010000 */
[----:B------:R-:W-:Y:S01]  /*212f0*/  HMMA.16816.F32 R16, R24, R34, R16 ;  /* 0x000000221810723c */ /* 0x000fe20000001810 */
[----:B------:R-:W-:Y:S02]  /*21300*/  MUFU.EX2 R33, R33 ;  /* 0x0000002100217308 */ /* 0x000fe40000000800 */
[-C--:B----4-:R-:W-:Y:S01]  /*21310*/  FFMA.FTZ R22, R53, R3.reuse, -R52 ;  /* 0x0000000335167223 */ /* 0x090fe20000010834 */
[-CC-:B------:R-:W-:Y:S07]  /*21320*/  FFMA.FTZ R34, R47, R3.reuse, -R50.reuse ;  /* 0x000000032f227223 */ /* 0x180fee0000010832 */
[----:B------:R-:W3:Y:S01]  /*21330*/  MUFU.EX2 R53, R60 ;  /* 0x0000003c00357308 */ /* 0x000ee20000000800 */
[-C--:B------:R-:W-:Y:S01]  /*21340*/  FFMA.FTZ R50, R20, R3.reuse, -R50 ;  /* 0x0000000314327223 */ /* 0x080fe20000010832 */
[----:B------:R-:W-:Y:S01]  /*21350*/  FFMA.FTZ R52, R45, R3, -R52 ;  /* 0x000000032d347223 */ /* 0x000fe20000010834 */
[----:B------:R-:W-:Y:S07]  /*21360*/  F2FP.F16.F32.PACK_AB R24, R59, R42 ;  /* 0x0000002a3b18723e */ /* 0x000fee00000000ff */
[----:B------:R-:W4:Y:S01]  /*21370*/  MUFU.EX2 R32, R22 ;  /* 0x0000001600207308 */ /* 0x000f220000000800 */
[----:B------:R-:W-:Y:S01]  /*21380*/  F2FP.F16.F32.PACK_AB R25, R57, R58 ;  /* 0x0000003a3919723e */ /* 0x000fe200000000ff */
[----:B------:R-:W-:Y:S01]  /*21390*/  FADD.FTZ R67, R67, R76 ;  /* 0x0000004c43437221 */ /* 0x000fe20000010000 */
[----:B------:R-:W-:Y:S07]  /*213a0*/  F2FP.F16.F32.PACK_AB R26, R55, R56 ;  /* 0x00000038371a723e */ /* 0x000fee00000000ff */
[----:B------:R2:W-:Y:S01]  /*213b0*/  MUFU.EX2 R3, R21 ;  /* 0x0000001500037308 */ /* 0x0005e20000000800 */
[----:B------:R-:W-:Y:S01]  /*213c0*/  FADD.FTZ R65, R65, R77 ;  /* 0x0000004d41417221 */ /* 0x000fe20000010000 */
[----:B------:R-:W-:Y:S08]  /*213d0*/  FADD.FTZ R67, R64, R67 ;  /* 0x0000004340437221 */ /* 0x000ff00000010000 */
[----:B------:R-:W-:Y:S01]  /*213e0*/  MUFU.EX2 R35, R49 ;  /* 0x0000003100237308 */ /* 0x000fe20000000800 */
[----:B------:R-:W-:Y:S01]  /*213f0*/  FADD.FTZ R65, R41, R65 ;  /* 0x0000004129417221 */ /* 0x000fe20000010000 */
[----:B---3--:R-:W-:Y:S01]  /*21400*/  F2FP.F16.F32.PACK_AB R27, R53, R54 ;  /* 0x00000036351b723e */ /* 0x008fe200000000ff */
[----:B------:R-:W-:Y:S07]  /*21410*/  FADD.FTZ R43, R43, R67 ;  /* 0x000000432b2b7221 */ /* 0x000fee0000010000 */
[----:B------:R-:W3:Y:S01]  /*21420*/  MUFU.EX2 R34, R34 ;  /* 0x0000002200227308 */ /* 0x000ee20000000800 */
[----:B------:R-:W-:Y:S01]  /*21430*/  FADD.FTZ R65, R40, R65 ;  /* 0x0000004128417221 */ /* 0x000fe20000010000 */
[----:B----4-:R-:W-:Y:S01]  /*21440*/  F2FP.F16.F32.PACK_AB R132, R33, R32 ;  /* 0x000000202184723e */ /* 0x010fe200000000ff */
[----:B------:R-:W-:Y:S07]  /*21450*/  FADD.FTZ R43, R42, R43 ;  /* 0x0000002b2a2b7221 */ /* 0x000fee0000010000 */
[----:B------:R-:W-:Y:S01]  /*21460*/  MUFU.EX2 R52, R52 ;  /* 0x0000003400347308 */ /* 0x000fe20000000800 */
[C---:B-1----:R-:W-:Y:S01]  /*21470*/  HMMA.16816.F32 R4, R24.reuse, R28, R4 ;  /* 0x0000001c1804723c */ /* 0x042fe20000001804 */
[----:B--2---:R-:W1:Y:S08]  /*21480*/  LDSM.16.MT88.4 R20, [R23+0x3c00] ;  /* 0x003c00001714783b */ /* 0x004e700000004200 */
[----:B------:R-:W2:Y:S01]  /*21490*/  MUFU.EX2 R28, R46 ;  /* 0x0000002e001c7308 */ /* 0x000ea20000000800 */
[----:B------:R-:W-:Y:S01]  /*214a0*/  FADD.FTZ R58, R58, R65 ;  /* 0x000000413a3a7221 */ /* 0x000fe20000010000 */
[----:B------:R-:W-:Y:S08]  /*214b0*/  FADD.FTZ R59, R59, R43 ;  /* 0x0000002b3b3b7221 */ /* 0x000ff00000010000 */
[----:B------:R-:W4:Y:S01]  /*214c0*/  MUFU.EX2 R50, R50 ;  /* 0x0000003200327308 */ /* 0x000f220000000800 */
[C---:B------:R-:W-:Y:S03]  /*214d0*/  HMMA.16816.F32 R8, R24.reuse, R30, R8 ;  /* 0x0000001e1808723c */ /* 0x040fe60000001808 */
[----:B---3--:R-:W-:Y:S01]  /*214e0*/  F2FP.F16.F32.PACK_AB R133, R34, R35 ;  /* 0x000000232285723e */ /* 0x008fe200000000ff */
[----:B------:R-:W-:Y:S01]  /*214f0*/  FADD.FTZ R58, R57, R58 ;  /* 0x0000003a393a7221 */ /* 0x000fe20000010000 */
[----:B------:R-:W-:Y:S03]  /*21500*/  FADD.FTZ R59, R56, R59 ;  /* 0x0000003b383b7221 */ /* 0x000fe60000010000 */
[C---:B------:R-:W-:Y:S03]  /*21510*/  HMMA.16816.F32 R12, R24.reuse, R36, R12 ;  /* 0x00000024180c723c */ /* 0x040fe6000000180c */
[----:B--2---:R-:W-:Y:S01]  /*21520*/  F2FP.F16.F32.PACK_AB R134, R52, R28 ;  /* 0x0000001c3486723e */ /* 0x004fe200000000ff */
[----:B------:R-:W-:Y:S01]  /*21530*/  FADD.FTZ R54, R54, R58 ;  /* 0x0000003a36367221 */ /* 0x000fe20000010000 */
[----:B----4-:R-:W-:Y:S01]  /*21540*/  F2FP.F16.F32.PACK_AB R135, R50, R3 ;  /* 0x000000033287723e */ /* 0x010fe200000000ff */
[----:B------:R-:W-:Y:S02]  /*21550*/  FADD.FTZ R55, R55, R59 ;  /* 0x0000003b37377221 */ /* 0x000fe40000010000 */
        /* <DEDUP_REMOVED lines=12> */
[----:B------:R-:W-:Y:S05]  /*21620*/  FADD.FTZ R195, R50, R35 ;  /* 0x0000002332c37221 */ /* 0x000fea0000010000 */
[----:B------:R-:W-:Y:S01]  /*21630*/  HMMA.16816.F32 R132, R132, R22, R16 ;  /* 0x000000168484723c */ /* 0x000fe20000001810 */
[----:B------:R-:W-:Y:S08]  /*21640*/  @!UPT UIADD3 URZ, UPT, UPT, URZ, URZ, URZ ;  /* 0x000000fffffff290 */ /* 0x000ff0000fffe0ff */
[----:B------:R-:W-:Y:S11]  /*21650*/  @P0 BRA `(.L_x_2062) ;  /* 0xffffff7c000c0947 */ /* 0x000ff6000383ffff */
.L_x_2055:
        /* <DEDUP_REMOVED lines=11> */
.L_x_2072:
[----:B------:R-:W2:Y:S01]  /*21710*/  S2R R4, SR_CgaCtaId ;  /* 0x0000000000047919 */ /* 0x000ea20000008800 */
[----:B---34-:R-:W-:Y:S01]  /*21720*/  FADD.FTZ R195, R195, R3 ;  /* 0x00000003c3c37221 */ /* 0x018fe20000010000 */
[----:B------:R-:W3:Y:S01]  /*21730*/  MUFU.RCP R7, R8 ;  /* 0x0000000800077308 */ /* 0x000ee20000001000 */
[----:B------:R-:W-:Y:S01]  /*21740*/  MOV R3, 0x400 ;  /* 0x0000040000037802 */ /* 0x000fe20000000f00 */
[----:B------:R-:W4:Y:S01]  /*21750*/  S2R R5, SR_TID.X ;  /* 0x0000000000057919 */ /* 0x000f220000002100 */
[----:B-----5:R-:W-:Y:S02]  /*21760*/  LOP3.LUT R48, R48, R166, RZ, 0xfc, !PT ;  /* 0x000000a630307212 */ /* 0x020fe400078efcff */
[----:B------:R-:W-:Y:S02]  /*21770*/  FSETP.NE.FTZ.AND P3, PT, R8, RZ, PT ;  /* 0x000000ff0800720b */ /* 0x000fe40003f75000 */
[----:B------:R-:W-:Y:S01]  /*21780*/  FSETP.NE.FTZ.AND P2, PT, R195, RZ, PT ;  /* 0x000000ffc300720b */ /* 0x000fe20003f55000 */
[----:B------:R-:W1:Y:S01]  /*21790*/  MUFU.RCP R9, R195 ;  /* 0x000000c300097308 */ /* 0x000e620000001000 */
[----:B---3--:R-:W-:-:S05]  /*217a0*/  FSEL R7, R7, 1, P3 ;  /* 0x3f80000007077808 */ /* 0x008fca0001800000 */
[C---:B------:R-:W-:Y:S01]  /*217b0*/  FMUL.FTZ R144, R7.reuse, R144 ;  /* 0x0000009007907220 */ /* 0x040fe20000410000 */
[C---:B------:R-:W-:Y:S01]  /*217c0*/  FMUL.FTZ R145, R7.reuse, R145 ;  /* 0x0000009107917220 */ /* 0x040fe20000410000 */
[----:B------:R-:W-:Y:S01]  /*217d0*/  FMUL.FTZ R140, R7, R140 ;  /* 0x0000008c078c7220 */ /* 0x000fe20000410000 */
[----:B-1----:R-:W-:Y:S01]  /*217e0*/  FSEL R9, R9, 1, P2 ;  /* 0x3f80000009097808 */ /* 0x002fe20001000000 */
[C---:B------:R-:W-:Y:S01]  /*217f0*/  FMUL.FTZ R141, R7.reuse, R141 ;  /* 0x0000008d078d7220 */ /* 0x040fe20000410000 */
[C---:B------:R-:W-:Y:S01]  /*21800*/  FMUL.FTZ R136, R7.reuse, R136 ;  /* 0x0000008807887220 */ /* 0x040fe20000410000 */
[----:B------:R-:W-:Y:S01]  /*21810*/  FMUL.FTZ R137, R7, R137 ;  /* 0x0000008907897220 */ /* 0x000fe20000410000 */
[----:B--2---:R-:W-:Y:S01]  /*21820*/  LEA R3, R4, R3, 0x18 ;  /* 0x0000000304037211 */ /* 0x004fe200078ec0ff */
[C---:B------:R-:W-:Y:S01]  /*21830*/  FMUL.FTZ R146, R9.reuse, R146 ;  /* 0x0000009209927220 */ /* 0x040fe20000410000 */
[C---:B------:R-:W-:Y:S01]  /*21840*/  FMUL.FTZ R147, R9.reuse, R147 ;  /* 0x0000009309937220 */ /* 0x040fe20000410000 */
[----:B------:R-:W-:Y:S01]  /*21850*/  FMUL.FTZ R142, R9, R142 ;  /* 0x0000008e098e7220 */ /* 0x000fe20000410000 */
[----:B----4-:R-:W-:Y:S01]  /*21860*/  SHF.L.U32 R4, R5, 0x3, RZ ;  /* 0x0000000305047819 */ /* 0x010fe200000006ff */
[----:B------:R-:W-:Y:S01]  /*21870*/  FMUL.FTZ R143, R9, R143 ;  /* 0x0000008f098f7220 */ /* 0x000fe20000410000 */
[----:B------:R-:W-:Y:S01]  /*21880*/  SHF.L.U32 R11, R5, 0x2, RZ ;  /* 0x00000002050b7819 */ /* 0x000fe200000006ff */
[----:B------:R-:W-:Y:S01]  /*21890*/  FMUL.FTZ R132, R7, R132 ;  /* 0x0000008407847220 */ /* 0x000fe20000410000 */
[----:B------:R-:W-:Y:S01]  /*218a0*/  LOP3.LUT R10, R4, 0xc0, RZ, 0xc0, !PT ;  /* 0x000000c0040a7812 */ /* 0x000fe200078ec0ff */
[C---:B------:R-:W-:Y:S01]  /*218b0*/  FMUL.FTZ R138, R9.reuse, R138 ;  /* 0x0000008a098a7220 */ /* 0x040fe20000410000 */
[----:B------:R-:W-:Y:S01]  /*218c0*/  LOP3.LUT R48, R48, 0x20, R4, 0xf8, !PT ;  /* 0x0000002030307812 */ /* 0x000fe200078ef804 */
[C---:B------:R-:W-:Y:S01]  /*218d0*/  FMUL.FTZ R139, R9.reuse, R139 ;  /* 0x0000008b098b7220 */ /* 0x040fe20000410000 */
[----:B------:R-:W-:Y:S01]  /*218e0*/  LOP3.LUT R10, R10, 0x18, R5, 0xf8, !PT ;  /* 0x000000180a0a7812 */ /* 0x000fe200078ef805 */
[----:B------:R-:W-:Y:S01]  /*218f0*/  FMUL.FTZ R134, R9, R134 ;  /* 0x0000008609867220 */ /* 0x000fe20000410000 */
[----:B------:R-:W-:Y:S01]  /*21900*/  LOP3.LUT R12, R11, 0x40, RZ, 0xc0, !PT ;  /* 0x000000400b0c7812 */ /* 0x000fe200078ec0ff */
[----:B------:R-:W-:Y:S01]  /*21910*/  FMUL.FTZ R7, R7, R133 ;  /* 0x0000008507077220 */ /* 0x000fe20000410000 */
[----:B------:R-:W-:Y:S01]  /*21920*/  LOP3.LUT R48, R48, R10, RZ, 0xfc, !PT ;  /* 0x0000000a30307212 */ /* 0x000fe200078efcff */
[----:B------:R-:W-:Y:S01]  /*21930*/  FMUL.FTZ R9, R9, R135 ;  /* 0x0000008709097220 */ /* 0x000fe20000410000 */
[----:B------:R-:W-:-:S02]  /*21940*/  LOP3.LUT R11, R11, 0x20, RZ, 0xc0, !PT ;  /* 0x000000200b0b7812 */ /* 0x000fc400078ec0ff */
[----:B------:R-:W-:Y:S01]  /*21950*/  F2FP.F16.F32.PACK_AB R144, R145, R144 ;  /* 0x000000909190723e */ /* 0x000fe200000000ff */
[----:B------:R-:W-:Y:S01]  /*21960*/  IMAD R48, R48, 0x2, R3 ;  /* 0x0000000230307824 */ /* 0x000fe200078e0203 */
[----:B------:R-:W-:Y:S02]  /*21970*/  F2FP.F16.F32.PACK_AB R146, R147, R146 ;  /* 0x000000929392723e */ /* 0x000fe400000000ff */
[----:B------:R-:W-:Y:S01]  /*21980*/  F2FP.F16.F32.PACK_AB R140, R141, R140 ;  /* 0x0000008c8d8c723e */ /* 0x000fe200000000ff */
[C---:B------:R-:W-:Y:S01]  /*21990*/  IMAD.IADD R13, R48.reuse, 0x1, -R11 ;  /* 0x00000001300d7824 */ /* 0x040fe200078e0a0b */
[----:B------:R-:W-:Y:S01]  /*219a0*/  IADD3 R12, PT, PT, R48, -R12, RZ ;  /* 0x8000000c300c7210 */ /* 0x000fe20007ffe0ff */
        /* <DEDUP_REMOVED lines=12> */
[----:B------:R1:W-:Y:S04]  /*21a70*/  STS [R11+0x30], R7 ;  /* 0x000030070b007388 */ /* 0x0003e80000000800 */
[----:B------:R2:W-:Y:S04]  /*21a80*/  STS [R11+0x230], R9 ;  /* 0x000230090b007388 */ /* 0x0005e80000000800 */
[----:B------:R-:W3:Y:S04]  /*21a90*/  LD.E.64 R18, desc[UR4][R148.64+0x88] ;  /* 0x0000880494127980 */ /* 0x000ee8000c101b00 */
[----:B-1----:R-:W4:Y:S01]  /*21aa0*/  LD.E.U8 R7, desc[UR4][R148.64+0x1c8] ;  /* 0x0001c80494077980 */ /* 0x002f22000c101100 */
[----:B------:R-:W1:Y:S01]  /*21ab0*/  @P3 MUFU.LG2 R8, R8 ;  /* 0x0000000800083308 */ /* 0x000e620000000c00 */
[----:B----4-:R-:W-:-:S13]  /*21ac0*/  ISETP.NE.AND P1, PT, R7, RZ, PT ;  /* 0x000000ff0700720c */ /* 0x010fda0003f25270 */
[----:B--2---:R-:W2:Y:S04]  /*21ad0*/  @!P1 LD.E R11, desc[UR4][R148.64+0x60] ;  /* 0x00006004940b9980 */ /* 0x004ea8000c101900 */
[----:B------:R-:W4:Y:S01]  /*21ae0*/  @!P1 LD.E R9, desc[UR4][R148.64+0xb4] ;  /* 0x0000b40494099980 */ /* 0x000f22000c101900 */
[----:B------:R-:W3:Y:S01]  /*21af0*/  @P2 MUFU.LG2 R195, R195 ;  /* 0x000000c300c32308 */ /* 0x000ee20000000c00 */
[----:B------:R-:W-:Y:S02]  /*21b00*/  ISETP.NE.AND P0, PT, R185, -0x1, PT ;  /* 0xffffffffb900780c */ /* 0x000fe40003f05270 */
[--C-:B------:R-:W-:Y:S01]  /*21b10*/  LOP3.LUT R10, R10, 0x18, R4.reuse, 0x78, !PT ;  /* 0x000000180a0a7812 */ /* 0x100fe200078e7804 */
[----:B-1----:R-:W-:Y:S01]  /*21b20*/  @P3 FMUL.FTZ R8, R8, 0.69314718246459960938 ;  /* 0x3f31721808083820 */ /* 0x002fe20000410000 */
[----:B------:R-:W-:Y:S02]  /*21b30*/  BSSY.RECONVERGENT B0, `(.L_x_2064) ;  /* 0x0000012000007945 */ /* 0x000fe40003800200 */
[----:B------:R-:W-:Y:S01]  /*21b40*/  LOP3.LUT R10, R10, 0x1f20, R4, 0xf8, !PT ;  /* 0x00001f200a0a7812 */ /* 0x000fe200078ef804 */
[----:B------:R-:W-:Y:S01]  /*21b50*/  IMAD.MOV.U32 R7, RZ, RZ, 0x7f800000 ;  /* 0x7f800000ff077424 */ /* 0x000fe200078e00ff */
[----:B------:R-:W-:Y:S01]  /*21b60*/  MOV R16, 0x7f800000 ;  /* 0x7f80000000107802 */ /* 0x000fe20000000f00 */
[----:B------:R-:W-:-:S02]  /*21b70*/  @P3 FFMA.FTZ R7, R6, R2, R8 ;  /* 0x0000000206073223 */ /* 0x000fc40000010008 */
[----:B------:R-:W-:Y:S02]  /*21b80*/  IMAD R3, R10, 0x2, R3 ;  /* 0x000000020a037824 */ /* 0x000fe400078e0203 */
[----:B---3--:R-:W-:Y:S01]  /*21b90*/  @P2 FMUL.FTZ R195, R195, 0.69314718246459960938 ;  /* 0x3f317218c3c32820 */ /* 0x008fe20000410000 */
[----:B------:R-:W-:-:S04]  /*21ba0*/  @P0 IMAD.WIDE.U32 R22, R18, R185, RZ ;  /* 0x000000b912160225 */ /* 0x000fc800078e00ff */
[----:B------:R-:W-:Y:S01]  /*21bb0*/  @P2 FFMA.FTZ R16, R6, R0, R195 ;  /* 0x0000000006102223 */ /* 0x000fe200000100c3 */
[----:B------:R-:W-:Y:S02]  /*21bc0*/  @P0 IMAD R0, R19, R185, RZ ;  /* 0x000000b913000224 */ /* 0x000fe400078e02ff */
[----:B--2---:R-:W-:-:S04]  /*21bd0*/  @!P1 IMAD R11, R11, R180, R179 ;  /* 0x000000b40b0b9224 */ /* 0x004fc800078e02b3 */
[----:B----4-:R-:W-:Y:S01]  /*21be0*/  @!P1 IMAD R2, R11, R9, RZ ;  /* 0x000000090b029224 */ /* 0x010fe200078e02ff */
[----:B------:R-:W-:Y:S06]  /*21bf0*/  @!P1 BRA `(.L_x_2065) ;  /* 0x0000000000149947 */ /* 0x000fec0003800000 */
[----:B------:R-:W2:Y:S04]  /*21c00*/  @!P0 LD.E R2, desc[UR4][R148.64+0xb4] ;  /* 0x0000b40494028980 */ /* 0x000ea8000c101900 */
[----:B------:R-:W3:Y:S01]  /*21c10*/  LD.E R6, desc[UR4][R148.64+0xd4] ;  /* 0x0000d40494067980 */ /* 0x000ee2000c101900 */
[----:B--2---:R-:W-:Y:S02]  /*21c20*/  @!P0 IMAD R185, R2, R180, RZ ;  /* 0x000000b402b98224 */ /* 0x004fe400078e02ff */
[----:B---3--:R-:W-:-:S05]  /*21c30*/  IMAD R6, R6, R179, RZ ;  /* 0x000000b306067224 */ /* 0x008fca00078e02ff */
[----:B------:R-:W-:Y:S02]  /*21c40*/  IADD3 R2, PT, PT, R6, R185, RZ ;  /* 0x000000b906027210 */ /* 0x000fe40007ffe0ff */
.L_x_2065:
[----:B------:R-:W-:Y:S05]  /*21c50*/  BSYNC.RECONVERGENT B0 ;  /* 0x0000000000007941 */ /* 0x000fea0003800200 */
.L_x_2064:
        /* <DEDUP_REMOVED lines=11> */
[----:B------:R1:W3:Y:S01]  /*21d10*/  LDS.128 R8, [R3+0x800] ;  /* 0x0008000003087984 */ /* 0x0002e20000000c00 */
[----:B------:R-:W-:Y:S05]  /*21d20*/  @P1 BRA `(.L_x_2067) ;  /* 0x0000000000341947 */ /* 0x000fea0003800000 */
[----:B-1----:R-:W-:Y:S01]  /*21d30*/  LOP3.LUT R3, R165, 0x30, RZ, 0xc0, !PT ;  /* 0x00000030a5037812 */ /* 0x002fe200078ec0ff */
        /* <DEDUP_REMOVED lines=12> */
.L_x_2067:
[----:B------:R-:W-:Y:S05]  /*21e00*/  BSYNC.RECONVERGENT B0 ;  /* 0x0000000000007941 */ /* 0x000fea0003800200 */
.L_x_2066:
[----:B-1----:R-:W2:Y:S01]  /*21e10*/  LD.E R148, desc[UR4][R148.64+0xc0] ;  /* 0x0000c00494947980 */ /* 0x002ea2000c101900 */
[----:B------:R-:W-:Y:S01]  /*21e20*/  LOP3.LUT R6, R4, 0x18, RZ, 0xc0, !PT ;  /* 0x0000001804067812 */ /* 0x000fe200078ec0ff */
[----:B----45:R-:W-:Y:S01]  /*21e30*/  @!P0 IMAD R2, R31, R180, RZ ;  /* 0x000000b41f028224 */ /* 0x030fe200078e02ff */
[----:B------:R-:W-:Y:S01]  /*21e40*/  IADD3 R184, PT, PT, -R181, R184, RZ ;  /* 0x000000b8b5b87210 */ /* 0x000fe20007ffe1ff */
[----:B------:R-:W-:Y:S02]  /*21e50*/  IMAD.MOV.U32 R7, RZ, RZ, RZ ;  /* 0x000000ffff077224 */ /* 0x000fe400078e00ff */
[----:B------:R-:W-:-:S04]  /*21e60*/  @!P0 IMAD.WIDE.U32 R30, R30, R180, RZ ;  /* 0x000000b41e1e8225 */ /* 0x000fc800078e00ff */
[-C--:B------:R-:W-:Y:S02]  /*21e70*/  IMAD R4, R29, R179.reuse, RZ ;  /* 0x000000b31d047224 */ /* 0x080fe400078e02ff */
[----:B------:R-:W-:Y:S01]  /*21e80*/  @!P0 IMAD.MOV.U32 R3, RZ, RZ, R30 ;  /* 0x000000ffff038224 */ /* 0x000fe200078e001e */
[----:B------:R-:W-:Y:S01]  /*21e90*/  @P0 MOV R3, R22 ;  /* 0x0000001600030202 */ /* 0x000fe20000000f00 */
[----:B------:R-:W-:-:S04]  /*21ea0*/  IMAD.WIDE.U32 R28, R28, R179, RZ ;  /* 0x000000b31c1c7225 */ /* 0x000fc800078e00ff */
[----:B------:R-:W-:Y:S02]  /*21eb0*/  @!P0 IMAD.IADD R2, R31, 0x1, R2 ;  /* 0x000000011f028824 */ /* 0x000fe400078e0202 */
[----:B------:R-:W-:Y:S01]  /*21ec0*/  @P0 IMAD.IADD R2, R23, 0x1, R0 ;  /* 0x0000000117020824 */ /* 0x000fe200078e0200 */
[----:B------:R-:W-:Y:S01]  /*21ed0*/  IADD3 R0, PT, PT, R5, 0x20, RZ ;  /* 0x0000002005007810 */ /* 0x000fe20007ffe0ff */
[----:B------:R-:W-:Y:S01]  /*21ee0*/  IMAD.IADD R4, R29, 0x1, R4 ;  /* 0x000000011d047824 */ /* 0x000fe200078e0204 */
[----:B--2---:R-:W-:Y:S01]  /*21ef0*/  ISETP.GE.AND P3, PT, R6, R148, PT ;  /* 0x000000940600720c */ /* 0x004fe20003f66270 */
[----:B------:R-:W-:-:S03]  /*21f00*/  IMAD.WIDE.U32 R6, R181, R18, R6 ;  /* 0x00000012b5067225 */ /* 0x000fc600078e0006 */
[----:B------:R-:W-:Y:S01]  /*21f10*/  ISETP.GE.OR P2, PT, R5, R184, P3 ;  /* 0x000000b80500720c */ /* 0x000fe20001f46670 */
[----:B------:R-:W-:Y:S01]  /*21f20*/  IMAD R181, R19, R181, RZ ;  /* 0x000000b513b57224 */ /* 0x000fe200078e02ff */
[----:B------:R-:W-:Y:S02]  /*21f30*/  IADD3 R6, P1, P0, R28, R6, R3 ;  /* 0x000000061c067210 */ /* 0x000fe4000783e003 */
[----:B------:R-:W-:Y:S02]  /*21f40*/  ISETP.GE.OR P3, PT, R0, R184, P3 ;  /* 0x000000b80000720c */ /* 0x000fe40001f66670 */
[----:B------:R-:W-:Y:S02]  /*21f50*/  IADD3 R181, PT, PT, R7, R181, RZ ;  /* 0x000000b507b57210 */ /* 0x000fe40007ffe0ff */
[----:B------:R-:W-:Y:S02]  /*21f60*/  MOV R3, 0x0 ;  /* 0x0000000000037802 */ /* 0x000fe40000000f00 */
[----:B------:R-:W-:-:S03]  /*21f70*/  IADD3.X R7, PT, PT, R4, R181, R2, P1, P0 ;  /* 0x000000b504077210 */ /* 0x000fc60000fe0402 */
[----:B------:R-:W-:Y:S02]  /*21f80*/  @!P2 IMAD R2, R19, R5, RZ ;  /* 0x000000051302a224 */ /* 0x000fe400078e02ff */
[----:B------:R-:W-:-:S04]  /*21f90*/  @!P2 IMAD.WIDE.U32 R16, R5, R18, R6 ;  /* 0x000000120510a225 */ /* 0x000fc800078e0006 */
[----:B------:R-:W-:Y:S01]  /*21fa0*/  @!P2 IMAD.IADD R2, R17, 0x1, R2 ;  /* 0x000000011102a824 */ /* 0x000fe200078e0202 */
[----:B------:R-:W-:-:S04]  /*21fb0*/  @!P2 LEA R20, P0, R16, R26, 0x1 ;  /* 0x0000001a1014a211 */ /* 0x000fc800078008ff */
[----:B------:R-:W-:Y:S02]  /*21fc0*/  @!P2 LEA.HI.X R21, R16, R27, R2, 0x1, P0 ;  /* 0x0000001b1015a211 */ /* 0x000fe400000f0c02 */
[----:B------:R-:W-:-:S03]  /*21fd0*/  MOV R2, R178 ;  /* 0x000000b200027202 */ /* 0x000fc60000000f00 */
[----:B------:R3:W-:Y:S02]  /*21fe0*/  @!P2 ST.E.128 desc[UR4][R20.64], R12 ;  /* 0x0000000c1400a985 */ /* 0x0007e4000c101d04 */
[----:B---3--:R-:W-:Y:S05]  /*21ff0*/  @P3 RET.REL.NODEC R2 `(_ZN5flash24flash_fwd_splitkv_kernelI23Flash_fwd_kernel_traitsILi32ELi64ELi256ELi4ELb0ELb0EN7cutlass6half_tE19Flash_kernel_traitsILi32ELi64ELi256ELi4ES3_EELb0ELb1ELb0ELb0ELb0ELb1ELb0ELb1EEEvNS_16Flash_fwd_paramsE) ;  /* 0xfffffde002003950 */ /* 0x008fea0003c3ffff */
        /* <DEDUP_REMOVED lines=12> */
[----:B-1----:R-:W-:Y:S05]  /*220c0*/  RET.REL.NODEC R178 `(_ZN5flash24flash_fwd_splitkv_kernelI23Flash_fwd_kernel_traitsILi32ELi64ELi256ELi4ELb0ELb0EN7cutlass6half_tE19Flash_kernel_traitsILi32ELi64ELi256ELi4ES3_EELb0ELb1ELb0ELb0ELb0ELb1ELb0ELb1EEEvNS_16Flash_fwd_paramsE) ;  /* 0xfffffddcb2cc7950 */ /* 0x002fea0003c3ffff */
.L_x_2063:
[----:B------:R-:W-:Y:S01]  /*220d0*/  MOV R3, 0x1f ;  /* 0x0000001f00037802 */ /* 0x000fe20000000f00 */
[----:B------:R-:W-:Y:S01]  /*220e0*/  IMAD.MOV.U32 R4, RZ, RZ, 0x2 ;  /* 0x00000002ff047424 */ /* 0x000fe200078e00ff */
[----:B------:R-:W-:Y:S01]  /*220f0*/  MOV R7, R196 ;  /* 0x000000c400077202 */ /* 0x000fe20000000f00 */
[----:B------:R-:W-:-:S07]  /*22100*/  IMAD.MOV.U32 R5, RZ, RZ, -0x1 ;  /* 0xffffffffff057424 */ /* 0x000fce00078e00ff */
[----:B-1---5:R-:W-:Y:S05]  /*22110*/  WARPSYNC.COLLECTIVE R5, `(.L_x_2068) ;  /* 0x0000000005087348 */ /* 0x022fea0003c00000 */
[----:B------:R2:W3:Y:S02]  /*22120*/  SHFL.BFLY P0, R3, R7, R4, R3 ;  /* 0x0c00000407037389 */ /* 0x0004e40000000003 */
[----:B-123-5:R-:W-:Y:S05]  /*22130*/  ENDCOLLECTIVE ;  /* 0x000000000000791b */ /* 0x02efea0003800000 */
.L_x_2068:
        /* <DEDUP_REMOVED lines=8> */
.L_x_2069:
        /* <DEDUP_REMOVED lines=8> */
.L_x_2070:
[----:B------:R-:W-:Y:S01]  /*22240*/  FADD.FTZ R195, R3, R195 ;  /* 0x000000c303c37221 */ /* 0x000fe20000010000 */
[----:B------:R-:W-:Y:S02]  /*22250*/  MOV R3, 0x1f ;  /* 0x0000001f00037802 */ /* 0x000fe40000000f00 */
[----:B------:R-:W-:Y:S01]  /*22260*/  MOV R4, 0x1 ;  /* 0x0000000100047802 */ /* 0x000fe20000000f00 */
[----:B------:R-:W-:-:S07]  /*22270*/  IMAD.MOV.U32 R7, RZ, RZ, R195 ;  /* 0x000000ffff077224 */ /* 0x000fce00078e00c3 */
[----:B------:R-:W-:Y:S05]  /*22280*/  WARPSYNC.COLLECTIVE R5, `(.L_x_2071) ;  /* 0x0000000005087348 */ /* 0x000fea0003c00000 */
[----:B------:R1:W2:Y:S02]  /*22290*/  SHFL.BFLY P0, R3, R7, R4, R3 ;  /* 0x0c00000407037389 */ /* 0x0002a40000000003 */
[----:B-12---:R-:W-:Y:S05]  /*222a0*/  ENDCOLLECTIVE ;  /* 0x000000000000791b */ /* 0x006fea0003800000 */
.L_x_2071:
[----:B------:R-:W-:Y:S05]  /*222b0*/  BRA `(.L_x_2072) ;  /* 0xfffffff400147947 */ /* 0x000fea000383ffff */
.L_x_2073:
        /* <DEDUP_REMOVED lines=12> */
.L_x_10237:


//--------------------- .text._ZN5flash24flash_fwd_splitkv_kernelI23Flash_fwd_kernel_traitsILi32ELi64ELi256ELi4ELb0ELb0EN7cutlass6half_tE19Flash_kernel_traitsILi32ELi64ELi256ELi4ES3_EELb0ELb1ELb0ELb0ELb0ELb0ELb1ELb0EEEvNS_16Flash_fwd_paramsE --------------------------
	.section	.text._ZN5flash24flash_fwd_splitkv_kernelI23Flash_fwd_kernel_traitsILi32ELi64ELi256ELi4ELb0ELb0EN7cutlass6half_tE19Flash_kernel_traitsILi32ELi64ELi256ELi4ES3_EELb0ELb1ELb0ELb0ELb0ELb0ELb1ELb0EEEvNS_16Flash_fwd_paramsE,"ax",@progbits
	.align	128
        .global         _ZN5flash24flash_fwd_splitkv_kernelI23Flash_fwd_kernel_traitsILi32ELi64ELi256ELi4ELb0ELb0EN7cutlass6half_tE19Flash_kernel_traitsILi32ELi64ELi256ELi4ES3_EELb0ELb1ELb0ELb0ELb0ELb0ELb1ELb0EEEvNS_16Flash_fwd_paramsE
        .type           _ZN5flash24flash_fwd_splitkv_kernelI23Flash_fwd_kernel_traitsILi32ELi64ELi256ELi4ELb0ELb0EN7cutlass6half_tE19Flash_kernel_traitsILi32ELi64ELi256ELi4ES3_EELb0ELb1ELb0ELb0ELb0ELb0ELb1ELb0EEEvNS_16Flash_fwd_paramsE,@function
        .size           _ZN5flash24flash_fwd_splitkv_kernelI23Flash_fwd_kernel_traitsILi32ELi64ELi256ELi4ELb0ELb0EN7cutlass6half_tE19Flash_kernel_traitsILi32ELi64ELi256ELi4ES3_EELb0ELb1ELb0ELb0ELb0ELb0ELb1ELb0EEEvNS_16Flash_fwd_paramsE,(.L_x_10238 - _ZN5flash24flash_fwd_splitkv_kernelI23Flash_fwd_kernel_traitsILi32ELi64ELi256ELi4ELb0ELb0EN7cutlass6half_tE19Flash_kernel_traitsILi32ELi64ELi256ELi4ES3_EELb0ELb1ELb0ELb0ELb0ELb0ELb1ELb0EEEvNS_16Flash_fwd_paramsE)
        .other          _ZN5flash24flash_fwd_splitkv_kernelI23Flash_fwd_kernel_traitsILi32ELi64ELi256ELi4ELb0ELb0EN7cutlass6half_tE19Flash_kernel_traitsILi32ELi64ELi256ELi4ES3_EELb0ELb1ELb0ELb0ELb0ELb0ELb1ELb0EEEvNS_16Flash_fwd_paramsE,@"STO_CUDA_ENTRY STV_DEFAULT"
_ZN5flash24flash_fwd_splitkv_kernelI23Flash_fwd_kernel_traitsILi32ELi64ELi256ELi4ELb0ELb0EN7cutlass6half_tE19Flash_kernel_traitsILi32ELi64ELi256ELi4ES3_EELb0ELb1ELb0ELb0ELb0ELb0ELb1ELb0EEEvNS_16Flash_fwd_paramsE:
.text._ZN5flash24flash_fwd_splitkv_kernelI23Flash_fwd_kernel_traitsILi32ELi64ELi256ELi4ELb0ELb0EN7cutlass6half_tE19Flash_kernel_traitsILi32ELi64ELi256ELi4ES3_EELb0ELb1ELb0ELb0ELb0ELb0ELb1ELb0EEEvNS_16Flash_fwd_paramsE:
[----:B------:R-:W1:Y:S01]  /*0000*/  LDC R1, c[0x0][0x37c] ;  /* 0x0000df00ff017b82 */ /* 0x000e620000000800 */
[----:B------:R-:W2:Y:S07]  /*0010*/  LDCU UR11, c[0x0][0x3e0] ;  /* 0x00007c00ff0b77ac */ /* 0x000eae0008000800 */
[----:B------:R-:W3:Y:S01]  /*0020*/  S2UR UR4, SR_CTAID.Z ;  /* 0x00000000000479c3 */ /* 0x000ee20000002700 */
[----:B------:R-:W-:Y:S01]  /*0030*/  BSSY.RECONVERGENT B3, `(.L_x_2074) ;  /* 0x000001b000037945 */ /* 0x000fe20003800200 */
[----:B-1----:R-:W-:Y:S01]  /*0040*/  VIADD R1, R1, 0xffffff30 ;  /* 0xffffff3001017836 */ /* 0x002fe20000000000 */
[----:B------:R-:W-:-:S05]  /*0050*/  UMOV UR6, URZ ;  /* 0x000000ff00067c82 */ /* 0x000fca0008000000 */
[----:B------:R-:W1:Y:S08]  /*0060*/  S2UR UR10, SR_CTAID.Y ;  /* 0x00000000000a79c3 */ /* 0x000e700000002600 */
[----:B------:R-:W4:Y:S01]  /*0070*/  LDC R10, c[0x0][0x374] ;  /* 0x0000dd00ff0a7b82 */ /* 0x000f220000000800 */
[----:B--2---:R-:W2:Y:S01]  /*0080*/  I2F.U32.RP R0, UR11 ;  /* 0x0000000b00007d06 */ /* 0x004ea20008209000 */
[----:B------:R-:W-:-:S06]  /*0090*/  UISETP.NE.U32.AND UP0, UPT, UR11, URZ, UPT ;  /* 0x000000ff0b00728c */ /* 0x000fcc000bf05070 */
[----:B------:R-:W1:Y:S01]  /*00a0*/  LDC.64 R134, c[0x0][0x348] ;  /* 0x0000d200ff867b82 */ /* 0x000e620000000a00 */
[----:B--2---:R-:W2:Y:S02]  /*00b0*/  MUFU.RCP R0, R0 ;  /* 0x0000000000007308 */ /* 0x004ea40000001000 */
[----:B--2---:R-:W-:-:S06]  /*00c0*/  IADD3 R0, PT, PT, R0, 0xffffffe, RZ ;  /* 0x0ffffffe00007810 */ /* 0x004fcc0007ffe0ff */
[----:B------:R-:W2:Y:S02]  /*00d0*/  F2I.FTZ.U32.TRUNC.NTZ R0, R0 ;  /* 0x0000000000007305 */ /* 0x000ea4000021f000 */
[----:B--2---:R-:W-:-:S13]  /*00e0*/  R2UR UR7, R0 ;  /* 0x00000000000772ca */ /* 0x004fda00000e0000 */
[----:B------:R-:W-:-:S04]  /*00f0*/  UIADD3 UR5, UPT, UPT, URZ, -UR7, URZ ;  /* 0x80000007ff057290 */ /* 0x000fc8000fffe0ff */
[----:B------:R-:W-:-:S04]  /*0100*/  UIMAD UR5, UR5, UR11, URZ ;  /* 0x0000000b050572a4 */ /* 0x000fc8000f8e02ff */
[----:B------:R-:W-:-:S04]  /*0110*/  UIMAD.WIDE.U32 UR6, UR7, UR5, UR6 ;  /* 0x00000005070672a5 */ /* 0x000fc8000f8e0006 */
[----:B---3--:R-:W-:-:S04]  /*0120*/  UIMAD.WIDE.U32 UR12, UR7, UR4, URZ ;  /* 0x00000004070c72a5 */ /* 0x008fc8000f8e00ff */
[----:B------:R-:W-:-:S04]  /*0130*/  UIADD3 UR5, UPT, UPT, -UR13, URZ, URZ ;  /* 0x000000ff0d057290 */ /* 0x000fc8000fffe1ff */
[----:B------:R-:W-:-:S04]  /*0140*/  UIMAD UR5, UR11, UR5, UR4 ;  /* 0x000000050b0572a4 */ /* 0x000fc8000f8e0204 */
[----:B------:R-:W-:-:S11]  /*0150*/  UISETP.GE.U32.AND UP2, UPT, UR5, UR11, UPT ;  /* 0x0000000b0500728c */ /* 0x000fd6000bf46070 */
[----:B------:R-:W-:Y:S02]  /*0160*/  @UP2 UIADD3 UR5, UPT, UPT, UR5, -UR11, URZ ;  /* 0x8000000b05052290 */ /* 0x000fe4000fffe0ff */
[----:B------:R-:W-:Y:S02]  /*0170*/  @UP2 UIADD3 UR13, UPT, UPT, UR13, 0x1, URZ ;  /* 0x000000010d0d2890 */ /* 0x000fe4000fffe0ff */
[----:B------:R-:W-:-:S11]  /*0180*/  UISETP.GE.U32.AND UP1, UPT, UR5, UR11, UPT ;  /* 0x0000000b0500728c */ /* 0x000fd6000bf26070 */
[----:B------:R-:W-:Y:S02]  /*0190*/  @UP1 UIADD3 UR13, UPT, UPT, UR13, 0x1, URZ ;  /* 0x000000010d0d1890 */ /* 0x000fe4000fffe0ff */
[----:B------:R-:W-:-:S04]  /*01a0*/  @!UP0 ULOP3.LUT UR13, URZ, UR11, URZ, 0x33, !UPT ;  /* 0x0000000bff0d8292 */ /* 0x000fc8000f8e33ff */
[----:B------:R-:W-:-:S04]  /*01b0*/  UIADD3 UR5, UPT, UPT, -UR13, URZ, URZ ;  /* 0x000000ff0d057290 */ /* 0x000fc8000fffe1ff */
[----:B-1--4-:R-:W-:-:S12]  /*01c0*/  UIMAD UR11, UR11, UR5, UR4 ;  /* 0x000000050b0b72a4 */ /* 0x012fd8000f8e0204 */
[----:B------:R-:W-:Y:S05]  /*01d0*/  CALL.REL.NOINC `($_ZN5flash24flash_fwd_splitkv_kernelI23Flash_fwd_kernel_traitsILi32ELi64ELi256ELi4ELb0ELb0EN7cutlass6half_tE19Flash_kernel_traitsILi32ELi64ELi256ELi4ES3_EELb0ELb1ELb0ELb0ELb0ELb0ELb1ELb0EEEvNS_16Flash_fwd_paramsE$_ZN5flash30compute_attn_1rowblock_splitkvI23Flash_fwd_kernel_traitsILi32ELi64ELi256ELi4ELb0ELb0EN7cutlass6half_tE19Flash_kernel_traitsILi32ELi64ELi256ELi4ES3_EELb0ELb1ELb0ELb0ELb0ELb0ELb1ELb0ENS_16Flash_fwd_paramsEEEvRKT8_iiiii) ;  /* 0x0000000000087944 */ /* 0x000fea0003c00000 */
[----:B------:R-:W-:Y:S05]  /*01e0*/  BSYNC.RECONVERGENT B3 ;  /* 0x0000000000037941 */ /* 0x000fea0003800200 */
.L_x_2074:
[----:B------:R-:W-:Y:S05]  /*01f0*/  EXIT ;  /* 0x000000000000794d */ /* 0x000fea0003800000 */
        .type           $_ZN5flash24flash_fwd_splitkv_kernelI23Flash_fwd_kernel_traitsILi32ELi64ELi256ELi4ELb0ELb0EN7cutlass6half_tE19Flash_kernel_traitsILi32ELi64ELi256ELi4ES3_EELb0ELb1ELb0ELb0ELb0ELb0ELb1ELb0EEEvNS_16Flash_fwd_paramsE$_ZN5flash30compute_attn_1rowblock_splitkvI23Flash_fwd_kernel_traitsILi32ELi64ELi256ELi4ELb0ELb0EN7cutlass6half_tE19Flash_kernel_traitsILi32ELi64ELi256ELi4ES3_EELb0ELb1ELb0ELb0ELb0ELb0ELb1ELb0ENS_16Flash_fwd_paramsEEEvRKT8_iiiii,@function
        .size           $_ZN5flash24flash_fwd_splitkv_kernelI23Flash_fwd_kernel_traitsILi32ELi64ELi256ELi4ELb0ELb0EN7cutlass6half_tE19Flash_kernel_traitsILi32ELi64ELi256ELi4ES3_EELb0ELb1ELb0ELb0ELb0ELb0ELb1ELb0EEEvNS_16Flash_fwd_paramsE$_ZN5flash30compute_attn_1rowblock_splitkvI23Flash_fwd_kernel_traitsILi32ELi64ELi256ELi4ELb0ELb0EN7cutlass6half_tE19Flash_kernel_traitsILi32ELi64ELi256ELi4ES3_EELb0ELb1ELb0ELb0ELb0ELb0ELb1ELb0ENS_16Flash_fwd_paramsEEEvRKT8_iiiii,(.L_x_10238 - $_ZN5flash24flash_fwd_splitkv_kernelI23Flash_fwd_kernel_traitsILi32ELi64ELi256ELi4ELb0ELb0EN7cutlass6half_tE19Flash_kernel_traitsILi32ELi64ELi256ELi4ES3_EELb0ELb1ELb0ELb0ELb0ELb0ELb1ELb0EEEvNS_16Flash_fwd_paramsE$_ZN5flash30compute_attn_1rowblock_splitkvI23Flash_fwd_kernel_traitsILi32ELi64ELi256ELi4ELb0ELb0EN7cutlass6half_tE19Flash_kernel_traitsILi32ELi64ELi256ELi4ES3_EELb0ELb1ELb0ELb0ELb0ELb0ELb1ELb0ENS_16Flash_fwd_paramsEEEvRKT8_iiiii)
$_ZN5flash24flash_fwd_splitkv_kernelI23Flash_fwd_kernel_traitsILi32ELi64ELi256ELi4ELb0ELb0EN7cutlass6half_tE19Flash_kernel_traitsILi32ELi64ELi256ELi4ES3_EELb0ELb1ELb0ELb0ELb0ELb0ELb1ELb0EEEvNS_16Flash_fwd_paramsE$_ZN5flash30compute_attn_1rowblock_splitkvI23Flash_fwd_kernel_traitsILi32ELi64ELi256ELi4ELb0ELb0EN7cutlass6half_tE19Flash_kernel_traitsILi32ELi64ELi256ELi4ES3_EELb0ELb1ELb0ELb0ELb0ELb0ELb1ELb0ENS_16Flash_fwd_paramsEEEvRKT8_iiiii:
[----:B------:R-:W1:Y:S02]  /*0200*/  LDCU.64 UR4, c[0x0][0x358] ;  /* 0x00006b00ff0477ac */ /* 0x000e640008000a00 */
[----:B-1----:R-:W2:Y:S04]  /*0210*/  LD.E.64 R4, desc[UR4][R134.64+0xe0] ;  /* 0x0000e00486047980 */ /* 0x002ea8000c101b00 */
[----:B------:R-:W3:Y:S04]  /*0220*/  LD.E.64 R2, desc[UR4][R134.64+0xe8] ;  /* 0x0000e80486027980 */ /* 0x000ee8000c101b00 */
[----:B------:R-:W4:Y:S01]  /*0230*/  LD.E.64 R6, desc[UR4][R134.64+0xf0] ;  /* 0x0000f00486067980 */ /* 0x000f22000c101b00 */
[----:B------:R-:W-:-:S02]  /*0240*/  IMAD.U32 R0, RZ, RZ, UR13 ;  /* 0x0000000dff007e24 */ /* 0x000fc4000f8e00ff */
[----:B------:R-:W-:Y:S01]  /*0250*/  IMAD.MOV.U32 R27, RZ, RZ, -0x1 ;  /* 0xffffffffff1b7424 */ /* 0x000fe200078e00ff */
[----:B------:R-:W4:Y:S01]  /*0260*/  LD.E.64 R8, desc[UR4][R134.64+0xf8] ;  /* 0x0000f80486087980 */ /* 0x000f22000c101b00 */
[C---:B--2---:R-:W-:Y:S02]  /*0270*/  ISETP.NE.U32.AND P2, PT, R4.reuse, RZ, PT ;  /* 0x000000ff0400720c */ /* 0x044fe40003f45070 */
[----:B------:R-:W-:Y:S02]  /*0280*/  ISETP.NE.U32.AND P4, PT, R4, RZ, PT ;  /* 0x000000ff0400720c */ /* 0x000fe40003f85070 */
[----:B---3--:R-:W-:Y:S02]  /*0290*/  ISETP.NE.U32.AND P3, PT, R2, RZ, PT ;  /* 0x000000ff0200720c */ /* 0x008fe40003f65070 */
[C---:B------:R-:W-:Y:S02]  /*02a0*/  ISETP.NE.AND.EX P2, PT, R5.reuse, RZ, PT, P2 ;  /* 0x000000ff0500720c */ /* 0x040fe40003f45320 */
[----:B------:R-:W-:-:S02]  /*02b0*/  ISETP.NE.AND.EX P4, PT, R5, RZ, PT, P4 ;  /* 0x000000ff0500720c */ /* 0x000fc40003f85340 */
[----:B------:R-:W-:Y:S01]  /*02c0*/  ISETP.NE.AND.EX P3, PT, R3, RZ, PT, P3 ;  /* 0x000000ff0300720c */ /* 0x000fe20003f65330 */
[----:B------:R-:W-:-:S08]  /*02d0*/  IMAD.WIDE.U32 R4, R0, 0x4, R4 ;  /* 0x0000000400047825 */ /* 0x000fd000078e0004 */
[----:B------:R1:W5:Y:S04]  /*02e0*/  @P2 LD.E R27, desc[UR4][R4.64] ;  /* 0x00000004041b2980 */ /* 0x000368000c101900 */
[----:B------:R1:W5:Y:S04]  /*02f0*/  @!P4 LD.E R47, desc[UR4][R134.64+0xb4] ;  /* 0x0000b404862fc980 */ /* 0x000368000c101900 */
[----:B------:R1:W5:Y:S04]  /*0300*/  @P4 LD.E R5, desc[UR4][R4.64+0x4] ;  /* 0x0000040404054980 */ /* 0x000368000c101900 */
[----:B------:R1:W5:Y:S01]  /*0310*/  @!P3 LD.E R4, desc[UR4][R134.64+0xb8] ;  /* 0x0000b8048604b980 */ /* 0x000362000c101900 */
[----:B----4-:R-:W-:-:S04]  /*0320*/  ISETP.NE.U32.AND P1, PT, R6, RZ, PT ;  /* 0x000000ff0600720c */ /* 0x010fc80003f25070 */
[----:B------:R-:W-:Y:S01]  /*0330*/  ISETP.NE.AND.EX P1, PT, R7, RZ, PT, P1 ;  /* 0x000000ff0700720c */ /* 0x000fe20003f25310 */
[----:B------:R-:W-:Y:S01]  /*0340*/  USHF.L.U32 UR9, UR13, 0x2, URZ ;  /* 0x000000020d097899 */ /* 0x000fe200080006ff */
[----:B------:R-:W-:Y:S01]  /*0350*/  ISETP.NE.U32.AND P2, PT, R2, RZ, PT ;  /* 0x000000ff0200720c */ /* 0x000fe20003f45070 */
[----:B------:R-:W-:-:S03]  /*0360*/  USHF.R.U32.HI UR8, URZ, 0x1e, UR13 ;  /* 0x0000001eff087899 */ /* 0x000fc6000801160d */
[----:B------:R-:W-:Y:S01]  /*0370*/  ISETP.NE.AND.EX P2, PT, R3, RZ, PT, P2 ;  /* 0x000000ff0300720c */ /* 0x000fe20003f45320 */
[----:B------:R-:W-:-:S06]  /*0380*/  IMAD.MOV.U32 R13, RZ, RZ, RZ ;  /* 0x000000ffff0d7224 */ /* 0x000fcc00078e00ff */
[----:B------:R-:W-:-:S04]  /*0390*/  @P1 IADD3 R6, P0, PT, R6, UR9, RZ ;  /* 0x0000000906061c10 */ /* 0x000fc8000ff1e0ff */
[----:B------:R-:W-:Y:S01]  /*03a0*/  @P1 IADD3.X R7, PT, PT, R7, UR8, RZ, P0, !PT ;  /* 0x0000000807071c10 */ /* 0x000fe200087fe4ff */
[----:B------:R-:W-:Y:S01]  /*03b0*/  BSSY.RECONVERGENT B0, `(.L_x_2075) ;  /* 0x000000c000007945 */ /* 0x000fe20003800200 */
[----:B------:R-:W-:-:S03]  /*03c0*/  ISETP.NE.U32.AND P0, PT, R8, RZ, PT ;  /* 0x000000ff0800720c */ /* 0x000fc60003f05070 */
[----:B------:R1:W5:Y:S01]  /*03d0*/  @P1 LD.E R13, desc[UR4][R6.64] ;  /* 0x00000004060d1980 */ /* 0x000362000c101900 */
[----:B------:R-:W-:Y:S01]  /*03e0*/  IADD3 R2, P1, PT, R2, UR9, RZ ;  /* 0x0000000902027c10 */ /* 0x000fe2000ff3e0ff */
[----:B------:R-:W-:Y:S01]  /*03f0*/  IMAD.MOV.U32 R14, RZ, RZ, -0x1 ;  /* 0xffffffffff0e7424 */ /* 0x000fe200078e00ff */
[----:B------:R-:W-:Y:S02]  /*0400*/  ISETP.NE.AND.EX P0, PT, R9, RZ, PT, P0 ;  /* 0x000000ff0900720c */ /* 0x000fe40003f05300 */
[----:B------:R-:W-:Y:S01]  /*0410*/  IADD3.X R3, PT, PT, R3, UR8, RZ, P1, !PT ;  /* 0x0000000803037c10 */ /* 0x000fe20008ffe4ff */
[----:B------:R-:W-:Y:S10]  /*0420*/  @!P2 BRA `(.L_x_2076) ;  /* 0x000000000010a947 */ /* 0x000ff40003800000 */
[----:B------:R-:W2:Y:S02]  /*0430*/  LD.E.U8 R0, desc[UR4][R134.64+0x1b2] ;  /* 0x0001b20486007980 */ /* 0x000ea4000c101100 */
[----:B--2---:R-:W-:-:S13]  /*0440*/  ISETP.NE.AND P1, PT, R0, RZ, PT ;  /* 0x000000ff0000720c */ /* 0x004fda0003f25270 */
[----:B------:R-:W-:Y:S05]  /*0450*/  @!P1 BRA `(.L_x_2076) ;  /* 0x0000000000049947 */ /* 0x000fea0003800000 */
[----:B------:R2:W5:Y:S02]  /*0460*/  LD.E R14, desc[UR4][R2.64] ;  /* 0x00000004020e7980 */ /* 0x000564000c101900 */
.L_x_2076:
[----:B------:R-:W-:Y:S05]  /*0470*/  BSYNC.RECONVERGENT B0 ;  /* 0x0000000000007941 */ /* 0x000fea0003800200 */
.L_x_2075:
[----:B------:R-:W-:Y:S04]  /*0480*/  BSSY.RECONVERGENT B0, `(.L_x_2077) ;  /* 0x0000007000007945 */ /* 0x000fe80003800200 */
[----:B------:R-:W-:Y:S05]  /*0490*/  @!P3 BRA `(.L_x_2078) ;  /* 0x000000000014b947 */ /* 0x000fea0003800000 */
[----:B------:R-:W3:Y:S02]  /*04a0*/  LD.E.U8 R0, desc[UR4][R134.64+0x1b2] ;  /* 0x0001b20486007980 */ /* 0x000ee4000c101100 */
[----:B---3--:R-:W-:-:S13]  /*04b0*/  ISETP.NE.AND P1, PT, R0, RZ, PT ;  /* 0x000000ff0000720c */ /* 0x008fda0003f25270 */
[----:B-1---5:R-:W3:Y:S02]  /*04c0*/  @P1 LD.E R4, desc[UR4][R2.64+0x4] ;  /* 0x0000040402041980 */ /* 0x022ee4000c101900 */
[----:B---3--:R-:W-:-:S06]  /*04d0*/  @P1 IADD3 R4, PT, PT, R4, -R14, RZ ;  /* 0x8000000e04041210 */ /* 0x008fcc0007ffe0ff */
[----:B------:R3:W5:Y:S02]  /*04e0*/  @!P1 LD.E R4, desc[UR4][R2.64] ;  /* 0x0000000402049980 */ /* 0x000764000c101900 */
.L_x_2078:
[----:B------:R-:W-:Y:S05]  /*04f0*/  BSYNC.RECONVERGENT B0 ;  /* 0x0000000000007941 */ /* 0x000fea0003800200 */
.L_x_2077:
[----:B------:R-:W-:Y:S01]  /*0500*/  BSSY.RECONVERGENT B1, `(.L_x_2079) ;  /* 0x0000011000017945 */ /* 0x000fe20003800200 */
[----:B-----5:R-:W-:-:S03]  /*0510*/  @P4 IADD3 R47, PT, PT, R5, -R27, RZ ;  /* 0x8000001b052f4210 */ /* 0x020fc60007ffe0ff */
[----:B------:R-:W-:Y:S05]  /*0520*/  @!P0 BRA `(.L_x_2080) ;  /* 0x0000000000148947 */ /* 0x000fea0003800000 */
[----:B--23--:R-:W-:-:S04]  /*0530*/  IADD3 R2, P0, PT, R8, UR9, RZ ;  /* 0x0000000908027c10 */ /* 0x00cfc8000ff1e0ff */
[----:B------:R-:W-:-:S05]  /*0540*/  IADD3.X R3, PT, PT, R9, UR8, RZ, P0, !PT ;  /* 0x0000000809037c10 */ /* 0x000fca00087fe4ff */
[----:B------:R-:W2:Y:S02]  /*0550*/  LD.E R2, desc[UR4][R2.64] ;  /* 0x0000000402027980 */ /* 0x000ea4000c101900 */
[----:B--2---:R-:W-:Y:S01]  /*0560*/  IMAD.IADD R46, R2, 0x1, -R13 ;  /* 0x00000001022e7824 */ /* 0x004fe200078e0a0d */
[----:B------:R-:W-:Y:S05]  /*0570*/  BRA `(.L_x_2081) ;  /* 0x0000000000247947 */ /* 0x000fea0003800000 */
.L_x_2080:
[----:B--23--:R-:W2:Y:S01]  /*0580*/  LD.E.64 R2, desc[UR4][R134.64+0x108] ;  /* 0x0001080486027980 */ /* 0x00cea2000c101b00 */
[----:B------:R-:W-:Y:S01]  /*0590*/  BSSY.RECONVERGENT B0, `(.L_x_2082) ;  /* 0x0000006000007945 */ /* 0x000fe20003800200 */
[----:B------:R-:W-:Y:S01]  /*05a0*/  IMAD.MOV.U32 R0, RZ, RZ, RZ ;  /* 0x000000ffff007224 */ /* 0x000fe200078e00ff */
[----:B--2---:R-:W-:-:S04]  /*05b0*/  ISETP.NE.U32.AND P0, PT, R2, RZ, PT ;  /* 0x000000ff0200720c */ /* 0x004fc80003f05070 */
[----:B------:R-:W-:-:S13]  /*05c0*/  ISETP.NE.AND.EX P0, PT, R3, RZ, PT, P0 ;  /* 0x000000ff0300720c */ /* 0x000fda0003f05300 */
[----:B------:R-:W-:Y:S05]  /*05d0*/  @!P0 BRA `(.L_x_2083) ;  /* 0x0000000000048947 */ /* 0x000fea0003800000 */
[----:B------:R2:W5:Y:S02]  /*05e0*/  LD.E R0, desc[UR4][R134.64+0xbc] ;  /* 0x0000bc0486007980 */ /* 0x000564000c101900 */
.L_x_2083:
[----:B------:R-:W-:Y:S05]  /*05f0*/  BSYNC.RECONVERGENT B0 ;  /* 0x0000000000007941 */ /* 0x000fea0003800200 */
.L_x_2082:
[----:B-----5:R-:W-:Y:S02]  /*0600*/  IADD3 R46, PT, PT, R0, R4, -R13 ;  /* 0x00000004002e7210 */ /* 0x020fe40007ffe80d */
.L_x_2081:
[----:B------:R-:W-:Y:S05]  /*0610*/  BSYNC.RECONVERGENT B1 ;  /* 0x0000000000017941 */ /* 0x000fea0003800200 */
.L_x_2079:
[----:B------:R-:W3:Y:S01]  /*0620*/  S2R R215, SR_CTAID.X ;  /* 0x0000000000d77919 */ /* 0x000ee20000002500 */
[----:B------:R-:W-:Y:S01]  /*0630*/  MOV R12, 0x1e0 ;  /* 0x000001e0000c7802 */ /* 0x000fe20000000f00 */
[----:B------:R-:W-:-:S03]  /*0640*/  IMAD.MOV.U32 R3, RZ, RZ, 0x0 ;  /* 0x00000000ff037424 */ /* 0x000fc600078e00ff */
[----:B------:R-:W-:Y:S01]  /*0650*/  MOV R2, R12 ;  /* 0x0000000c00027202 */ /* 0x000fe20000000f00 */
[----:B---3--:R-:W-:-:S05]  /*0660*/  IMAD.SHL.U32 R30, R215, 0x40, RZ ;  /* 0x00000040d71e7824 */ /* 0x008fca00078e00ff */
[----:B------:R-:W-:-:S13]  /*0670*/  ISETP.GT.AND P0, PT, R47, R30, PT ;  /* 0x0000001e2f00720c */ /* 0x000fda0003f04270 */
[----:B-12---:R-:W-:Y:S05]  /*0680*/  @!P0 RET.REL.NODEC R2 `(_ZN5flash24flash_fwd_splitkv_kernelI23Flash_fwd_kernel_traitsILi32ELi64ELi256ELi4ELb0ELb0EN7cutlass6half_tE19Flash_kernel_traitsILi32ELi64ELi256ELi4ES3_EELb0ELb1ELb0ELb0ELb0ELb0ELb1ELb0EEEvNS_16Flash_fwd_paramsE) ;  /* 0xfffffff8025c8950 */ /* 0x006fea0003c3ffff */
[----:B------:R-:W2:Y:S04]  /*0690*/  LD.E R0, desc[UR4][R134.64+0xb8] ;  /* 0x0000b80486007980 */ /* 0x000ea8000c101900 */
[----:B------:R-:W3:Y:S04]  /*06a0*/  LD.E R9, desc[UR4][R134.64+0x184] ;  /* 0x0001840486097980 */ /* 0x000ee8000c101900 */
[----:B------:R-:W4:Y:S01]  /*06b0*/  LD.E R11, desc[UR4][R134.64+0x188] ;  /* 0x00018804860b7980 */ /* 0x000f22000c101900 */
[-C--:B------:R-:W-:Y:S02]  /*06c0*/  IABS R4, R10.reuse ;  /* 0x0000000a00047213 */ /* 0x080fe40000000000 */
[----:B------:R-:W-:Y:S01]  /*06d0*/  IABS R7, R10 ;  /* 0x0000000a00077213 */ /* 0x000fe20000000000 */
[----:B------:R-:W1:Y:S01]  /*06e0*/  S2R R214, SR_TID.X ;  /* 0x0000000000d67919 */ /* 0x000e620000002100 */
[----:B------:R-:W5:Y:S08]  /*06f0*/  I2F.RP R2, R4 ;  /* 0x0000000400027306 */ /* 0x000f700000209400 */
[----:B-----5:R-:W5:Y:S02]  /*0700*/  MUFU.RCP R2, R2 ;  /* 0x0000000200027308 */ /* 0x020f640000001000 */
[----:B-----5:R-:W-:-:S06]  /*0710*/  VIADD R2, R2, 0xffffffe ;  /* 0x0ffffffe02027836 */ /* 0x020fcc0000000000 */
[----:B------:R5:W1:Y:S01]  /*0720*/  F2I.FTZ.U32.TRUNC.NTZ R3, R2 ;  /* 0x0000000200037305 */ /* 0x000a62000021f000 */
[----:B--2---:R-:W-:-:S05]  /*0730*/  VIADD R0, R0, 0xff ;  /* 0x000000ff00007836 */ /* 0x004fca0000000000 */
[----:B-----5:R-:W-:-:S04]  /*0740*/  SHF.R.S32.HI R2, RZ, 0x1f, R0 ;  /* 0x0000001fff027819 */ /* 0x020fc80000011400 */
[----:B------:R-:W-:Y:S01]  /*0750*/  LEA.HI R0, R2, R0, RZ, 0x8 ;  /* 0x0000000002007211 */ /* 0x000fe200078f40ff */
[----:B-1----:R-:W-:-:S03]  /*0760*/  IMAD.MOV R2, RZ, RZ, -R3 ;  /* 0x000000ffff027224 */ /* 0x002fc600078e0a03 */
[----:B------:R-:W-:-:S05]  /*0770*/  LEA.HI.SX32 R0, R0, R10, 0x18 ;  /* 0x0000000a00007211 */ /* 0x000fca00078fc2ff */
[----:B------:R-:W-:Y:S02]  /*0780*/  VIADD R5, R0, 0xffffffff ;  /* 0xffffffff00057836 */ /* 0x000fe40000000000 */
[----:B------:R-:W-:Y:S02]  /*0790*/  IMAD R0, R2, R4, RZ ;  /* 0x0000000402007224 */ /* 0x000fe400078e02ff */
[----:B------:R-:W-:Y:S01]  /*07a0*/  IMAD.MOV.U32 R2, RZ, RZ, RZ ;  /* 0x000000ffff027224 */ /* 0x000fe200078e00ff */
[----:B------:R-:W-:-:S03]  /*07b0*/  IABS R8, R5 ;  /* 0x0000000500087213 */ /* 0x000fc60000000000 */
[----:B------:R-:W-:-:S04]  /*07c0*/  IMAD.HI.U32 R6, R3, R0, R2 ;  /* 0x0000000003067227 */ /* 0x000fc800078e0002 */
[----:B------:R-:W-:Y:S02]  /*07d0*/  IMAD.MOV R0, RZ, RZ, -R7 ;  /* 0x000000ffff007224 */ /* 0x000fe400078e0a07 */
[----:B------:R-:W-:Y:S02]  /*07e0*/  IMAD.MOV.U32 R2, RZ, RZ, R8 ;  /* 0x000000ffff027224 */ /* 0x000fe400078e0008 */
[----:B------:R-:W-:Y:S02]  /*07f0*/  IMAD.MOV.U32 R3, RZ, RZ, R0 ;  /* 0x000000ffff037224 */ /* 0x000fe400078e0000 */
[----:B------:R-:W-:-:S04]  /*0800*/  IMAD.HI.U32 R0, R6, R2, RZ ;  /* 0x0000000206007227 */ /* 0x000fc800078e00ff */
[----:B------:R-:W-:Y:S02]  /*0810*/  IMAD R2, R0, R3, R2 ;  /* 0x0000000300027224 */ /* 0x000fe400078e0202 */
[----:B------:R-:W-:Y:S02]  /*0820*/  VIADD R6, R46, 0xff ;  /* 0x000000ff2e067836 */ /* 0x000fe40000000000 */
[----:B---3--:R-:W-:Y:S01]  /*0830*/  IMAD.IADD R3, R9, 0x1, R47 ;  /* 0x0000000109037824 */ /* 0x008fe200078e022f */
[----:B------:R-:W-:Y:S02]  /*0840*/  ISETP.GT.U32.AND P1, PT, R4, R2, PT ;  /* 0x000000020400720c */ /* 0x000fe40003f24070 */
[----:B------:R-:W-:Y:S02]  /*0850*/  SHF.R.S32.HI R7, RZ, 0x1f, R6 ;  /* 0x0000001fff077819 */ /* 0x000fe40000011406 */
[----:B------:R-:W-:-:S09]  /*0860*/  IADD3 R3, PT, PT, -R3, R30, R46 ;  /* 0x0000001e03037210 */ /* 0x000fd20007ffe12e */
[----:B------:R-:W-:Y:S02]  /*0870*/  @!P1 IMAD.IADD R2, R2, 0x1, -R4 ;  /* 0x0000000102029824 */ /* 0x000fe400078e0a04 */
[----:B------:R-:W-:Y:S01]  /*0880*/  @!P1 VIADD R0, R0, 0x1 ;  /* 0x0000000100009836 */ /* 0x000fe20000000000 */
[----:B------:R-:W-:Y:S02]  /*0890*/  ISETP.NE.AND P1, PT, R10, RZ, PT ;  /* 0x000000ff0a00720c */ /* 0x000fe40003f25270 */
[----:B------:R-:W-:Y:S02]  /*08a0*/  ISETP.GE.U32.AND P2, PT, R2, R4, PT ;  /* 0x000000040200720c */ /* 0x000fe40003f46070 */
[----:B------:R-:W-:Y:S02]  /*08b0*/  LOP3.LUT R2, R5, R10, RZ, 0x3c, !PT ;  /* 0x0000000a05027212 */ /* 0x000fe400078e3cff */
[----:B------:R-:W-:Y:S02]  /*08c0*/  SHF.R.S32.HI R5, RZ, 0x1f, R3 ;  /* 0x0000001fff057819 */ /* 0x000fe40000011403 */
[----:B------:R-:W-:Y:S01]  /*08d0*/  ISETP.GE.AND P0, PT, R2, RZ, PT ;  /* 0x000000ff0200720c */ /* 0x000fe20003f06270 */
[----:B------:R-:W-:Y:S01]  /*08e0*/  IMAD R2, R215, 0x40, -R47 ;  /* 0x00000040d7027824 */ /* 0x000fe200078e0a2f */
[----:B------:R-:W-:-:S04]  /*08f0*/  LEA.HI R5, R5, R3, RZ, 0x8 ;  /* 0x0000000305057211 */ /* 0x000fc800078f40ff */
[----:B----4-:R-:W-:Y:S01]  /*0900*/  IADD3 R2, PT, PT, R11, R2, R6 ;  /* 0x000000020b027210 */ /* 0x010fe20007ffe006 */
[----:B------:R-:W-:Y:S01]  /*0910*/  @P2 VIADD R0, R0, 0x1 ;  /* 0x0000000100002836 */ /* 0x000fe20000000000 */
[----:B------:R-:W-:Y:S02]  /*0920*/  LEA.HI R6, R7, R6, RZ, 0x8 ;  /* 0x0000000607067211 */ /* 0x000fe400078f40ff */
[----:B------:R-:W-:Y:S01]  /*0930*/  SHF.R.S32.HI R5, RZ, 0x8, R5 ;  /* 0x00000008ff057819 */ /* 0x000fe20000011405 */
[----:B------:R-:W-:Y:S02]  /*0940*/  VIADD R2, R2, 0x40 ;  /* 0x0000004002027836 */ /* 0x000fe40000000000 */
[----:B------:R-:W-:Y:S01]  /*0950*/  @!P0 IMAD.MOV R0, RZ, RZ, -R0 ;  /* 0x000000ffff008224 */ /* 0x000fe200078e0a00 */
[----:B------:R-:W-:Y:S02]  /*0960*/  @!P1 LOP3.LUT R0, RZ, R10, RZ, 0x33, !PT ;  /* 0x0000000aff009212 */ /* 0x000fe400078e33ff */
[----:B------:R-:W-:-:S04]  /*0970*/  SHF.R.S32.HI R4, RZ, 0x1f, R2 ;  /* 0x0000001fff047819 */ /* 0x000fc80000011402 */
[----:B------:R-:W-:Y:S01]  /*0980*/  LEA.HI R3, R4, R2, RZ, 0x8 ;  /* 0x0000000204037211 */ /* 0x000fe200078f40ff */
[----:B------:R-:W-:Y:S01]  /*0990*/  IMAD R2, R0, UR10, RZ ;  /* 0x0000000a00027c24 */ /* 0x000fe2000f8e02ff */
[----:B------:R-:W-:Y:S02]  /*09a0*/  SHF.R.S32.HI R4, RZ, 0x8, R6 ;  /* 0x00000008ff047819 */ /* 0x000fe40000011406 */
[----:B------:R-:W-:Y:S02]  /*09b0*/  SHF.R.S32.HI R3, RZ, 0x8, R3 ;  /* 0x00000008ff037819 */ /* 0x000fe40000011403 */
[C---:B------:R-:W-:Y:S02]  /*09c0*/  VIADDMNMX R0, R2.reuse, R0, R4, PT ;  /* 0x0000000002007246 */ /* 0x040fe40003800104 */
[----:B------:R-:W-:Y:S02]  /*09d0*/  VIMNMX R250, PT, PT, R2, R5, !PT ;  /* 0x0000000502fa7248 */ /* 0x000fe40007fe0100 */
[----:B------:R-:W-:-:S04]  /*09e0*/  VIMNMX R213, PT, PT, R0, R3, PT ;  /* 0x0000000300d57248 */ /* 0x000fc80003fe0100 */
[----:B------:R-:W-:Y:S01]  /*09f0*/  ISETP.GE.AND P0, PT, R250, R213, PT ;  /* 0x000000d5fa00720c */ /* 0x000fe20003f06270 */
[----:B------:R1:W-:Y:S04]  /*0a00*/  STL [R1+0xc4], R213 ;  /* 0x0000c4d501007387 */ /* 0x0003e80000100800 */
[----:B------:R1:W-:Y:S08]  /*0a10*/  STL [R1+0x10], R250 ;  /* 0x000010fa01007387 */ /* 0x0003f00000100800 */
[----:B------:R-:W-:Y:S05]  /*0a20*/  @!P0 BRA `(.L_x_2084) ;  /* 0x0000000000dc8947 */ /* 0x000fea0003800000 */
[----:B------:R-:W2:Y:S04]  /*0a30*/  LD.E.64 R6, desc[UR4][R134.64+0xb0] ;  /* 0x0000b00486067980 */ /* 0x000ea8000c101b00 */
[----:B------:R-:W3:Y:S04]  /*0a40*/  LD.E R4, desc[UR4][R134.64+0x60] ;  /* 0x0000600486047980 */ /* 0x000ee8000c101900 */
[----:B------:R-:W4:Y:S04]  /*0a50*/  LD.E R5, desc[UR4][R134.64+0xcc] ;  /* 0x0000cc0486057980 */ /* 0x000f28000c101900 */
[----:B------:R-:W5:Y:S04]  /*0a60*/  LD.E R9, desc[UR4][R134.64+0xc0] ;  /* 0x0000c00486097980 */ /* 0x000f68000c101900 */
[----:B------:R-:W5:Y:S04]  /*0a70*/  LD.E.64 R2, desc[UR4][R134.64+0x78] ;  /* 0x0000780486027980 */ /* 0x000f68000c101b00 */
[----:B------:R-:W5:Y:S01]  /*0a80*/  LD.E.64 R134, desc[UR4][R134.64+0xa8] ;  /* 0x0000a80486867980 */ /* 0x000f62000c101b00 */
[----:B------:R-:W-:Y:S01]  /*0a90*/  IMAD.IADD R8, R47, 0x1, -R30 ;  /* 0x000000012f087824 */ /* 0x000fe200078e0a1e */
[----:B------:R-:W2:Y:S02]  /*0aa0*/  S2R R0, SR_CTAID.Y ;  /* 0x0000000000007919 */ /* 0x000ea40000002600 */
[----:B--2---:R-:W-:-:S04]  /*0ab0*/  IMAD R0, R6, R0, UR13 ;  /* 0x0000000d06007e24 */ /* 0x004fc8000f8e0200 */
[----:B---3--:R-:W-:Y:S02]  /*0ac0*/  IMAD R0, R0, R4, UR11 ;  /* 0x0000000b00007e24 */ /* 0x008fe4000f8e0204 */
[----:B------:R-:W-:Y:S01]  /*0ad0*/  IMAD.SHL.U32 R4, R214, 0x4, RZ ;  /* 0x00000004d6047824 */ /* 0x000fe200078e00ff */
[----:B------:R-:W-:Y:S01]  /*0ae0*/  SHF.R.U32.HI R214, RZ, 0x3, R214 ;  /* 0x00000003ffd67819 */ /* 0x000fe200000116d6 */
[----:B------:R-:W-:-:S03]  /*0af0*/  IMAD R6, R7, R0, R30 ;  /* 0x0000000007067224 */ /* 0x000fc600078e021e */
[----:B------:R-:W-:Y:S01]  /*0b00*/  LOP3.LUT R10, R4, 0x1c, RZ, 0xc0, !PT ;  /* 0x0000001c040a7812 */ /* 0x000fe200078ec0ff */
[----:B----4-:R-:W-:Y:S01]  /*0b10*/  IMAD R0, R6, R5, RZ ;  /* 0x0000000506007224 */ /* 0x010fe200078e02ff */
[----:B------:R-:W-:Y:S01]  /*0b20*/  LOP3.LUT R5, R4, 0xffc, RZ, 0xc0, !PT ;  /* 0x00000ffc04057812 */ /* 0x000fe200078ec0ff */
[----:B------:R-:W-:Y:S01]  /*0b30*/  VIADD R7, R214, 0x10 ;  /* 0x00000010d6077836 */ /* 0x000fe20000000000 */
[----:B-----5:R-:W-:Y:S01]  /*0b40*/  ISETP.GE.AND P5, PT, R10, R9, PT ;  /* 0x000000090a00720c */ /* 0x020fe20003fa6270 */
[----:B------:R-:W-:Y:S01]  /*0b50*/  VIADD R9, R214, 0x30 ;  /* 0x00000030d6097836 */ /* 0x000fe20000000000 */
[----:B------:R-:W-:Y:S02]  /*0b60*/  IADD3 R5, P1, PT, R0, R5, RZ ;  /* 0x0000000500057210 */ /* 0x000fe40007f3e0ff */
[-C--:B------:R-:W-:Y:S02]  /*0b70*/  ISETP.GE.OR P6, PT, R214, R8.reuse, P5 ;  /* 0x00000008d600720c */ /* 0x080fe40002fc6670 */
[----:B------:R-:W-:-:S02]  /*0b80*/  ISETP.GE.OR P0, PT, R7, R8, P5 ;  /* 0x000000080700720c */ /* 0x000fc40002f06670 */
[----:B------:R-:W-:Y:S02]  /*0b90*/  LEA.HI.X.SX32 R0, R0, RZ, 0x1, P1 ;  /* 0x000000ff00007211 */ /* 0x000fe400008f0eff */
[C---:B------:R-:W-:Y:S02]  /*0ba0*/  LEA R4, P1, R5.reuse, R2, 0x2 ;  /* 0x0000000205047211 */ /* 0x040fe400078210ff */
[----:B------:R-:W-:Y:S02]  /*0bb0*/  ISETP.NE.AND P4, PT, R10, RZ, PT ;  /* 0x000000ff0a00720c */ /* 0x000fe40003f85270 */
[----:B------:R-:W-:Y:S01]  /*0bc0*/  LEA.HI.X R5, R5, R3, R0, 0x2, P1 ;  /* 0x0000000305057211 */ /* 0x000fe200008f1400 */
[C---:B------:R-:W-:Y:S01]  /*0bd0*/  VIADD R0, R214.reuse, 0x20 ;  /* 0x00000020d6007836 */ /* 0x040fe20000000000 */
[-C--:B------:R-:W-:Y:S02]  /*0be0*/  ISETP.GE.OR P2, PT, R7, R8.reuse, P4 ;  /* 0x000000080700720c */ /* 0x080fe40002746670 */
[-C--:B------:R-:W-:Y:S01]  /*0bf0*/  ISETP.GE.OR P3, PT, R214, R8.reuse, P4 ;  /* 0x00000008d600720c */ /* 0x080fe20002766670 */
[----:B------:R-:W-:Y:S01]  /*0c00*/  @!P6 ST.E.128 desc[UR4][R4.64], RZ ;  /* 0x000000ff0400e985 */ /* 0x000fe2000c101d04 */
[----:B------:R-:W-:-:S02]  /*0c10*/  ISETP.GE.OR P1, PT, R0, R8, P4 ;  /* 0x000000080000720c */ /* 0x000fc40002726670 */
[-C--:B------:R-:W-:Y:S01]  /*0c20*/  ISETP.GE.OR P6, PT, R0, R8.reuse, P5 ;  /* 0x000000080000720c */ /* 0x080fe20002fc6670 */
[----:B------:R-:W-:Y:S01]  /*0c30*/  @!P0 ST.E.128 desc[UR4][R4.64+0x800], RZ ;  /* 0x000800ff04008985 */ /* 0x000fe2000c101d04 */
[C---:B------:R-:W-:Y:S02]  /*0c40*/  ISETP.GE.OR P5, PT, R9.reuse, R8, P5 ;  /* 0x000000080900720c */ /* 0x040fe40002fa6670 */
[C---:B------:R-:W-:Y:S02]  /*0c50*/  IADD3 R0, P0, PT, R6.reuse, R214, RZ ;  /* 0x000000d606007210 */ /* 0x040fe40007f1e0ff */
[----:B------:R-:W-:Y:S02]  /*0c60*/  ISETP.GE.OR P4, PT, R9, R8, P4 ;  /* 0x000000080900720c */ /* 0x000fe40002786670 */
[----:B------:R-:W-:Y:S01]  /*0c70*/  LEA.HI.X.SX32 R6, R6, RZ, 0x1, P0 ;  /* 0x000000ff06067211 */ /* 0x000fe200000f0eff */
[----:B------:R-:W-:Y:S01]  /*0c80*/  @!P3 IMAD.MOV.U32 R7, RZ, RZ, -0x800000 ;  /* 0xff800000ff07b424 */ /* 0x000fe200078e00ff */
[----:B------:R-:W-:-:S03]  /*0c90*/  LEA R2, P0, R0, R134, 0x2 ;  /* 0x0000008600027211 */ /* 0x000fc600078010ff */
[----:B------:R-:W-:Y:S01]  /*0ca0*/  @!P6 ST.E.128 desc[UR4][R4.64+0x1000], RZ ;  /* 0x001000ff0400e985 */ /* 0x000fe2000c101d04 */
[----:B------:R-:W-:Y:S01]  /*0cb0*/  LEA.HI.X R3, R0, R135, R6, 0x2, P0 ;  /* 0x0000008700037211 */ /* 0x000fe200000f1406 */
[----:B------:R-:W-:Y:S02]  /*0cc0*/  @!P2 IMAD.MOV.U32 R6, RZ, RZ, -0x800000 ;  /* 0xff800000ff06a424 */ /* 0x000fe400078e00ff */
[----:B------:R-:W-:Y:S01]  /*0cd0*/  @!P1 IMAD.MOV.U32 R0, RZ, RZ, -0x800000 ;  /* 0xff800000ff009424 */ /* 0x000fe200078e00ff */
[----:B------:R2:W-:Y:S04]  /*0ce0*/  @!P5 ST.E.128 desc[UR4][R4.64+0x1800], RZ ;  /* 0x001800ff0400d985 */ /* 0x0005e8000c101d04 */
[----:B------:R-:W-:Y:S04]  /*0cf0*/  @!P3 ST.E desc[UR4][R2.64], R7 ;  /* 0x000000070200b985 */ /* 0x000fe8000c101904 */
[----:B------:R-:W-:Y:S04]  /*0d00*/  @!P2 ST.E desc[UR4][R2.64+0x40], R6 ;  /* 0x000040060200a985 */ /* 0x000fe8000c101904 */
[----:B------:R1:W-:Y:S01]  /*0d10*/  @!P1 ST.E desc[UR4][R2.64+0x80], R0 ;  /* 0x0000800002009985 */ /* 0x0003e2000c101904 */
[----:B--2---:R-:W-:-:S02]  /*0d20*/  IMAD.MOV.U32 R4, RZ, RZ, R12 ;  /* 0x000000ffff047224 */ /* 0x004fc400078e000c */
[----:B------:R-:W-:-:S04]  /*0d30*/  IMAD.MOV.U32 R5, RZ, RZ, 0x0 ;  /* 0x00000000ff057424 */ /* 0x000fc800078e00ff */
[----:B-1----:R-:W-:Y:S05]  /*0d40*/  @P4 RET.REL.NODEC R4 `(_ZN5flash24flash_fwd_splitkv_kernelI23Flash_fwd_kernel_traitsILi32ELi64ELi256ELi4ELb0ELb0EN7cutlass6half_tE19Flash_kernel_traitsILi32ELi64ELi256ELi4ES3_EELb0ELb1ELb0ELb0ELb0ELb0ELb1ELb0EEEvNS_16Flash_fwd_paramsE) ;  /* 0xfffffff004ac4950 */ /* 0x002fea0003c3ffff */
[----:B------:R-:W-:-:S05]  /*0d50*/  MOV R0, 0xff800000 ;  /* 0xff80000000007802 */ /* 0x000fca0000000f00 */
[----:B------:R1:W-:Y:S02]  /*0d60*/  ST.E desc[UR4][R2.64+0xc0], R0 ;  /* 0x0000c00002007985 */ /* 0x0003e4000c101904 */
[----:B-1----:R-:W-:Y:S02]  /*0d70*/  MOV R2, R12 ;  /* 0x0000000c00027202 */ /* 0x002fe40000000f00 */
[----:B------:R-:W-:-:S04]  /*0d80*/  MOV R3, 0x0 ;  /* 0x0000000000037802 */ /* 0x000fc80000000f00 */
[----:B------:R-:W-:Y:S05]  /*0d90*/  RET.REL.NODEC R2 `(_ZN5flash24flash_fwd_splitkv_kernelI23Flash_fwd_kernel_traitsILi32ELi64ELi256ELi4ELb0ELb0EN7cutlass6half_tE19Flash_kernel_traitsILi32ELi64ELi256ELi4ES3_EELb0ELb1ELb0ELb0ELb0ELb0ELb1ELb0EEEvNS_16Flash_fwd_paramsE) ;  /* 0xfffffff002987950 */ /* 0x000fea0003c3ffff */
.L_x_2084:
[----:B------:R-:W2:Y:S04]  /*0da0*/  LD.E.64 R2, desc[UR4][R134.64+0x158] ;  /* 0x0001580486027980 */ /* 0x000ea8000c101b00 */
[----:B------:R-:W3:Y:S01]  /*0db0*/  LD.E.64 R16, desc[UR4][R134.64+0x160] ;  /* 0x0001600486107980 */ /* 0x000ee2000c101b00 */
[----:B------:R-:W-:Y:S01]  /*0dc0*/  IMAD.U32 R9, RZ, RZ, UR13 ;  /* 0x0000000dff097e24 */ /* 0x000fe2000f8e00ff */
[----:B--2---:R-:W-:-:S04]  /*0dd0*/  ISETP.NE.U32.AND P1, PT, R2, RZ, PT ;  /* 0x000000ff0200720c */ /* 0x004fc80003f25070 */
[----:B------:R-:W-:-:S13]  /*0de0*/  ISETP.NE.AND.EX P1, PT, R3, RZ, PT, P1 ;  /* 0x000000ff0300720c */ /* 0x000fda0003f25310 */
[----:B------:R-:W-:-:S04]  /*0df0*/  @P1 IADD3 R2, P0, PT, R2, UR9, RZ ;  /* 0x0000000902021c10 */ /* 0x000fc8000ff1e0ff */
[----:B------:R-:W-:-:S05]  /*0e00*/  @P1 IADD3.X R3, PT, PT, R3, UR8, RZ, P0, !PT ;  /* 0x0000000803031c10 */ /* 0x000fca00087fe4ff */
[----:B------:R2:W5:Y:S01]  /*0e10*/  @P1 LD.E R9, desc[UR4][R2.64] ;  /* 0x0000000402091980 */ /* 0x000562000c101900 */
[----:B---3--:R-:W-:-:S03]  /*0e20*/  ISETP.NE.U32.AND P6, PT, R16, RZ, PT ;  /* 0x000000ff1000720c */ /* 0x008fc60003fc5070 */
[----:B------:R2:W-:Y:S01]  /*0e30*/  STL.64 [R1+0x8], R16 ;  /* 0x0000081001007387 */ /* 0x0005e20000100a00 */
[----:B------:R-:W-:Y:S01]  /*0e40*/  ISETP.NE.AND.EX P6, PT, R17, RZ, PT, P6 ;  /* 0x000000ff1100720c */ /* 0x000fe20003fc5360 */
[----:B------:R-:W-:-:S12]  /*0e50*/  BSSY.RECONVERGENT B0, `(.L_x_2085) ;  /* 0x00000b5000007945 */ /* 0x000fd80003800200 */
[----:B------:R-:W-:Y:S05]  /*0e60*/  @!P6 BRA `(.L_x_2086) ;  /* 0x000000040084e947 */ /* 0x000fea0003800000 */
[----:B------:R-:W3:Y:S04]  /*0e70*/  LD.E R10, desc[UR4][R134.64+0x170] ;  /* 0x00017004860a7980 */ /* 0x000ee8000c101900 */
[----:B------:R-:W4:Y:S04]  /*0e80*/  LD.E.64 R6, desc[UR4][R134.64+0x168] ;  /* 0x0001680486067980 */ /* 0x000f28000c101b00 */
[----:B------:R-:W4:Y:S01]  /*0e90*/  LD.E R12, desc[UR4][R134.64+0x68] ;  /* 0x00006804860c7980 */ /* 0x000f22000c101900 */
[----:B------:R-:W-:-:S03]  /*0ea0*/  LEA R13, R213, 0xffffff00, 0x8 ;  /* 0xffffff00d50d7811 */ /* 0x000fc600078e40ff */
[----:B------:R-:W4:Y:S01]  /*0eb0*/  LD.E.64 R240, desc[UR4][R134.64+0x38] ;  /* 0x0000380486f07980 */ /* 0x000f22000c101b00 */
[----:B------:R-:W-:-:S03]  /*0ec0*/  IABS R8, R13 ;  /* 0x0000000d00087213 */ /* 0x000fc60000000000 */
[----:B------:R-:W4:Y:S04]  /*0ed0*/  LD.E.64 R14, desc[UR4][R134.64+0x50] ;  /* 0x00005004860e7980 */ /* 0x000f28000c101b00 */
[----:B------:R-:W5:Y:S04]  /*0ee0*/  LD.E.64 R28, desc[UR4][R134.64+0x58] ;  /* 0x00005804861c7980 */ /* 0x000f68000c101b00 */
[----:B------:R-:W5:Y:S01]  /*0ef0*/  LD.E.64 R244, desc[UR4][R134.64+0x40] ;  /* 0x0000400486f47980 */ /* 0x000f62000c101b00 */
[----:B---3--:R-:W-:-:S04]  /*0f00*/  IABS R4, R10 ;  /* 0x0000000a00047213 */ /* 0x008fc80000000000 */
[----:B--2---:R-:W2:Y:S08]  /*0f10*/  I2F.RP R2, R4 ;  /* 0x0000000400027306 */ /* 0x004eb00000209400 */
[----:B--2---:R-:W2:Y:S02]  /*0f20*/  MUFU.RCP R2, R2 ;  /* 0x0000000200027308 */ /* 0x004ea40000001000 */
[----:B--2---:R-:W-:-:S06]  /*0f30*/  VIADD R2, R2, 0xffffffe ;  /* 0x0ffffffe02027836 */ /* 0x004fcc0000000000 */
[----:B------:R-:W2:Y:S01]  /*0f40*/  F2I.FTZ.U32.TRUNC.NTZ R3, R2 ;  /* 0x0000000200037305 */ /* 0x000ea2000021f000 */
[----:B-----5:R-:W-:Y:S01]  /*0f50*/  IABS R9, R10 ;  /* 0x0000000a00097213 */ /* 0x020fe20000000000 */
[----:B--2---:R-:W-:Y:S01]  /*0f60*/  IMAD.MOV R0, RZ, RZ, -R3 ;  /* 0x000000ffff007224 */ /* 0x004fe200078e0a03 */
[----:B------:R-:W-:-:S03]  /*0f70*/  MOV R2, RZ ;  /* 0x000000ff00027202 */ /* 0x000fc60000000f00 */
[----:B------:R-:W-:-:S04]  /*0f80*/  IMAD R0, R0, R4, RZ ;  /* 0x0000000400007224 */ /* 0x000fc800078e02ff */
[----:B------:R-:W-:Y:S01]  /*0f90*/  IMAD.HI.U32 R5, R3, R0, R2 ;  /* 0x0000000003057227 */ /* 0x000fe200078e0002 */
[----:B------:R-:W-:-:S03]  /*0fa0*/  IADD3 R0, PT, PT, RZ, -R9, RZ ;  /* 0x80000009ff007210 */ /* 0x000fc60007ffe0ff */
[----:B------:R-:W-:Y:S02]  /*0fb0*/  IMAD.MOV.U32 R2, RZ, RZ, R8 ;  /* 0x000000ffff027224 */ /* 0x000fe400078e0008 */
[----:B------:R-:W-:Y:S02]  /*0fc0*/  IMAD.MOV.U32 R3, RZ, RZ, R0 ;  /* 0x000000ffff037224 */ /* 0x000fe400078e0000 */
[----:B------:R-:W-:-:S04]  /*0fd0*/  IMAD.HI.U32 R0, R5, R2, RZ ;  /* 0x0000000205007227 */ /* 0x000fc800078e00ff */
[----:B------:R-:W-:-:S05]  /*0fe0*/  IMAD R2, R0, R3, R2 ;  /* 0x0000000300027224 */ /* 0x000fca00078e0202 */
[----:B------:R-:W-:-:S13]  /*0ff0*/  ISETP.GT.U32.AND P2, PT, R4, R2, PT ;  /* 0x000000020400720c */ /* 0x000fda0003f44070 */
[----:B------:R-:W-:-:S04]  /*1000*/  @!P2 IADD3 R2, PT, PT, R2, -R4, RZ ;  /* 0x800000040202a210 */ /* 0x000fc80007ffe0ff */
[----:B------:R-:W-:Y:S01]  /*1010*/  ISETP.GE.U32.AND P0, PT, R2, R4, PT ;  /* 0x000000040200720c */ /* 0x000fe20003f06070 */
[----:B------:R-:W-:Y:S01]  /*1020*/  @!P2 VIADD R0, R0, 0x1 ;  /* 0x000000010000a836 */ /* 0x000fe20000000000 */
[----:B------:R-:W-:Y:S01]  /*1030*/  LOP3.LUT R2, R13, R10, RZ, 0x3c, !PT ;  /* 0x0000000a0d027212 */ /* 0x000fe200078e3cff */
[----:B----4-:R-:W-:Y:S01]  /*1040*/  IMAD R4, R7, UR13, RZ ;  /* 0x0000000d07047c24 */ /* 0x010fe2000f8e02ff */
[----:B------:R-:W-:Y:S02]  /*1050*/  ISETP.NE.AND P2, PT, R10, RZ, PT ;  /* 0x000000ff0a00720c */ /* 0x000fe40003f45270 */
[----:B------:R-:W-:Y:S01]  /*1060*/  ISETP.GE.AND P1, PT, R2, RZ, PT ;  /* 0x000000ff0200720c */ /* 0x000fe20003f26270 */
[----:B------:R-:W-:Y:S02]  /*1070*/  IMAD.WIDE.U32 R2, R6, UR13, RZ ;  /* 0x0000000d06027c25 */ /* 0x000fe4000f8e00ff */
[----:B------:R-:W2:Y:S04]  /*1080*/  LD.E.64 R6, desc[UR4][R134.64+0x20] ;  /* 0x0000200486067980 */ /* 0x000ea8000c101b00 */
[----:B------:R-:W-:-:S02]  /*1090*/  @P0 IADD3 R0, PT, PT, R0, 0x1, RZ ;  /* 0x0000000100000810 */ /* 0x000fc40007ffe0ff */
[----:B------:R-:W-:-:S03]  /*10a0*/  LEA R243, P0, R2, R16, 0x2 ;  /* 0x0000001002f37211 */ /* 0x000fc600078010ff */
[----:B------:R-:W-:Y:S01]  /*10b0*/  IMAD.MOV.U32 R5, RZ, RZ, R0 ;  /* 0x000000ffff057224 */ /* 0x000fe200078e0000 */
[----:B------:R-:W-:-:S04]  /*10c0*/  IADD3 R0, PT, PT, R3, R4, RZ ;  /* 0x0000000403007210 */ /* 0x000fc80007ffe0ff */
        /* <DEDUP_REMOVED lines=8> */
[----:B------:R-:W-:-:S04]  /*1150*/  IABS R4, R12 ;  /* 0x0000000c00047213 */ /* 0x000fc80000000000 */
[----:B----4-:R-:W4:Y:S08]  /*1160*/  I2F.RP R2, R4 ;  /* 0x0000000400027306 */ /* 0x010f300000209400 */
[----:B----4-:R-:W4:Y:S02]  /*1170*/  MUFU.RCP R2, R2 ;  /* 0x0000000200027308 */ /* 0x010f240000001000 */
[----:B----4-:R-:W-:-:S06]  /*1180*/  IADD3 R2, PT, PT, R2, 0xffffffe, RZ ;  /* 0x0ffffffe02027810 */ /* 0x010fcc0007ffe0ff */
[----:B------:R-:W4:Y:S01]  /*1190*/  F2I.FTZ.U32.TRUNC.NTZ R3, R2 ;  /* 0x0000000200037305 */ /* 0x000f22000021f000 */
[----:B------:R-:W-:Y:S01]  /*11a0*/  IABS R11, R12 ;  /* 0x0000000c000b7213 */ /* 0x000fe20000000000 */
[----:B----4-:R-:W-:Y:S01]  /*11b0*/  IMAD.MOV R0, RZ, RZ, -R3 ;  /* 0x000000ffff007224 */ /* 0x010fe200078e0a03 */
[----:B------:R-:W-:-:S03]  /*11c0*/  MOV R2, RZ ;  /* 0x000000ff00027202 */ /* 0x000fc60000000f00 */
[----:B------:R-:W-:Y:S01]  /*11d0*/  IMAD R8, R0, R4, RZ ;  /* 0x0000000400087224 */ /* 0x000fe200078e02ff */
[----:B------:R-:W-:-:S03]  /*11e0*/  IABS R0, UR11 ;  /* 0x0000000b00007c13 */ /* 0x000fc60008000000 */
[----:B------:R-:W-:-:S04]  /*11f0*/  IMAD.HI.U32 R8, R3, R8, R2 ;  /* 0x0000000803087227 */ /* 0x000fc800078e0002 */
[----:B------:R-:W-:-:S05]  /*1200*/  IMAD.MOV R2, RZ, RZ, -R11 ;  /* 0x000000ffff027224 */ /* 0x000fca00078e0a0b */
[----:B------:R-:W-:Y:S01]  /*1210*/  MOV R3, R2 ;  /* 0x0000000200037202 */ /* 0x000fe20000000f00 */
[----:B------:R-:W-:-:S04]  /*1220*/  IMAD.HI.U32 R2, R8, R0, RZ ;  /* 0x0000000008027227 */ /* 0x000fc800078e00ff */
[----:B------:R-:W-:-:S05]  /*1230*/  IMAD R0, R2, R3, R0 ;  /* 0x0000000302007224 */ /* 0x000fca00078e0200 */
[----:B------:R-:W-:Y:S02]  /*1240*/  ISETP.GT.U32.AND P1, PT, R4, R0, PT ;  /* 0x000000000400720c */ /* 0x000fe40003f24070 */
[----:B------:R-:W-:-:S11]  /*1250*/  LOP3.LUT R3, R12, UR11, RZ, 0x3c, !PT ;  /* 0x0000000b0c037c12 */ /* 0x000fd6000f8e3cff */
[----:B------:R-:W-:-:S05]  /*1260*/  @!P1 IMAD.IADD R0, R0, 0x1, -R4 ;  /* 0x0000000100009824 */ /* 0x000fca00078e0a04 */
[----:B------:R-:W-:Y:S01]  /*1270*/  ISETP.GE.U32.AND P2, PT, R0, R4, PT ;  /* 0x000000040000720c */ /* 0x000fe20003f46070 */
[----:B------:R-:W-:Y:S01]  /*1280*/  @!P1 VIADD R2, R2, 0x1 ;  /* 0x0000000102029836 */ /* 0x000fe20000000000 */
[----:B------:R-:W-:Y:S02]  /*1290*/  IADD3 R0, PT, PT, -R5, RZ, RZ ;  /* 0x000000ff05007210 */ /* 0x000fe40007ffe1ff */
[----:B------:R-:W-:Y:S02]  /*12a0*/  ISETP.GE.AND P0, PT, R3, RZ, PT ;  /* 0x000000ff0300720c */ /* 0x000fe40003f06270 */
[----:B------:R-:W-:Y:S01]  /*12b0*/  ISETP.NE.AND P1, PT, R12, RZ, PT ;  /* 0x000000ff0c00720c */ /* 0x000fe20003f25270 */
[----:B------:R-:W-:-:S06]  /*12c0*/  IMAD R11, R10, R0, R13 ;  /* 0x000000000a0b7224 */ /* 0x000fcc00078e020d */
[----:B------:R-:W-:Y:S02]  /*12d0*/  @P2 IADD3 R2, PT, PT, R2, 0x1, RZ ;  /* 0x0000000102022810 */ /* 0x000fe40007ffe0ff */
[----:B------:R-:W-:Y:S02]  /*12e0*/  SHF.R.S32.HI R26, RZ, 0x1f, R11 ;  /* 0x0000001fff1a7819 */ /* 0x000fe4000001140b */
[----:B------:R-:W-:-:S04]  /*12f0*/  MOV R0, R2 ;  /* 0x0000000200007202 */ /* 0x000fc80000000f00 */
[----:B------:R-:W-:Y:S02]  /*1300*/  @!P0 IADD3 R0, PT, PT, -R0, RZ, RZ ;  /* 0x000000ff00008210 */ /* 0x000fe40007ffe1ff */
[----:B------:R-:W-:-:S04]  /*1310*/  @!P1 LOP3.LUT R0, RZ, R12, RZ, 0x33, !PT ;  /* 0x0000000cff009212 */ /* 0x000fc800078e33ff */
[----:B------:R-:W-:Y:S02]  /*1320*/  SHF.R.S32.HI R5, RZ, 0x1f, R0 ;  /* 0x0000001fff057819 */ /* 0x000fe40000011400 */
[----:B--2---:R-:W-:Y:S01]  /*1330*/  SHF.R.S32.HI R8, RZ, 0x1f, R9 ;  /* 0x0000001fff087819 */ /* 0x004fe20000011409 */
[----:B------:R-:W-:-:S04]  /*1340*/  IMAD R4, R7, R9, RZ ;  /* 0x0000000907047224 */ /* 0x000fc800078e02ff */
[C---:B------:R-:W-:Y:S02]  /*1350*/  IMAD R3, R6.reuse, R8, R4 ;  /* 0x0000000806037224 */ /* 0x040fe400078e0204 */
[----:B------:R-:W-:-:S04]  /*1360*/  IMAD.WIDE.U32 R6, R6, R9, RZ ;  /* 0x0000000906067225 */ /* 0x000fc800078e00ff */
[----:B------:R-:W-:Y:S02]  /*1370*/  IMAD.IADD R3, R7, 0x1, R3 ;  /* 0x0000000107037824 */ /* 0x000fe400078e0203 */
[----:B------:R-:W-:Y:S02]  /*1380*/  IMAD R4, R241, R11, RZ ;  /* 0x0000000bf1047224 */ /* 0x000fe400078e02ff */
[----:B------:R-:W-:Y:S02]  /*1390*/  IMAD.MOV.U32 R2, RZ, RZ, R6 ;  /* 0x000000ffff027224 */ /* 0x000fe400078e0006 */
[----:B------:R-:W-:Y:S02]  /*13a0*/  IMAD R4, R240, R26, R4 ;  /* 0x0000001af0047224 */ /* 0x000fe400078e0204 */
[----:B------:R-:W-:-:S04]  /*13b0*/  IMAD.WIDE.U32 R2, R11, R240, R2 ;  /* 0x000000f00b027225 */ /* 0x000fc800078e0002 */
[----:B------:R-:W-:Y:S02]  /*13c0*/  IMAD.IADD R3, R3, 0x1, R4 ;  /* 0x0000000103037824 */ /* 0x000fe400078e0204 */
[----:B------:R-:W-:Y:S02]  /*13d0*/  IMAD R4, R15, R0, RZ ;  /* 0x000000000f047224 */ /* 0x000fe400078e02ff */
[----:B---3--:R-:W-:Y:S02]  /*13e0*/  IMAD R7, R17, R9, RZ ;  /* 0x0000000911077224 */ /* 0x008fe400078e02ff */
[----:B------:R-:W-:Y:S02]  /*13f0*/  IMAD R6, R14, R5, R4 ;  /* 0x000000050e067224 */ /* 0x000fe400078e0204 */
        /* <DEDUP_REMOVED lines=8> */
.L_x_2086:
[----:B------:R-:W3:Y:S01]  /*1480*/  LD.E R12, desc[UR4][R134.64+0x68] ;  /* 0x00006804860c7980 */ /* 0x000ee2000c101900 */
[----:B------:R-:W-:-:S03]  /*1490*/  ISETP.NE.AND P2, PT, R14, -0x1, PT ;  /* 0xffffffff0e00780c */ /* 0x000fc60003f45270 */
[----:B------:R-:W4:Y:S04]  /*14a0*/  LD.E.64 R240, desc[UR4][R134.64+0x38] ;  /* 0x0000380486f07980 */ /* 0x000f28000c101b00 */
[----:B------:R-:W4:Y:S04]  /*14b0*/  LD.E.64 R244, desc[UR4][R134.64+0x40] ;  /* 0x0000400486f47980 */ /* 0x000f28000c101b00 */
[----:B------:R-:W4:Y:S04]  /*14c0*/  LD.E.64 R18, desc[UR4][R134.64+0x50] ;  /* 0x0000500486127980 */ /* 0x000f28000c101b00 */
[----:B------:R-:W4:Y:S04]  /*14d0*/  @!P2 LD.E.64 R10, desc[UR4][R134.64+0x20] ;  /* 0x00002004860aa980 */ /* 0x000f28000c101b00 */
[----:B--2---:R-:W2:Y:S04]  /*14e0*/  @!P2 LD.E.64 R16, desc[UR4][R134.64+0x28] ;  /* 0x000028048610a980 */ /* 0x004ea8000c101b00 */
[----:B------:R1:W5:Y:S01]  /*14f0*/  LD.E.64 R28, desc[UR4][R134.64+0x58] ;  /* 0x00005804861c7980 */ /* 0x000362000c101b00 */
[----:B------:R-:W-:-:S02]  /*1500*/  @P2 IADD3 R7, PT, PT, R13, R14, RZ ;  /* 0x0000000e0d072210 */ /* 0x000fc40007ffe0ff */
[----:B------:R-:W-:Y:S02]  /*1510*/  CS2R R242, SRZ ;  /* 0x0000000000f27805 */ /* 0x000fe4000001ff00 */
[----:B---3--:R-:W-:-:S04]  /*1520*/  IABS R0, R12 ;  /* 0x0000000c00007213 */ /* 0x008fc80000000000 */
[----:B------:R-:W-:-:S04]  /*1530*/  MOV R8, R0 ;  /* 0x0000000000087202 */ /* 0x000fc80000000f00 */
[----:B------:R-:W3:Y:S08]  /*1540*/  I2F.RP R2, R8 ;  /* 0x0000000800027306 */ /* 0x000ef00000209400 */
[----:B---3--:R-:W3:Y:S02]  /*1550*/  MUFU.RCP R2, R2 ;  /* 0x0000000200027308 */ /* 0x008ee40000001000 */
[----:B---3--:R-:W-:-:S06]  /*1560*/  VIADD R2, R2, 0xffffffe ;  /* 0x0ffffffe02027836 */ /* 0x008fcc0000000000 */
[----:B------:R-:W3:Y:S01]  /*1570*/  F2I.FTZ.U32.TRUNC.NTZ R3, R2 ;  /* 0x0000000200037305 */ /* 0x000ee2000021f000 */
[----:B------:R-:W-:Y:S02]  /*1580*/  IABS R5, R12 ;  /* 0x0000000c00057213 */ /* 0x000fe40000000000 */
[----:B---3--:R-:W-:Y:S01]  /*1590*/  IADD3 R0, PT, PT, RZ, -R3, RZ ;  /* 0x80000003ff007210 */ /* 0x008fe20007ffe0ff */
[----:B------:R-:W-:-:S04]  /*15a0*/  IMAD.MOV.U32 R2, RZ, RZ, RZ ;  /* 0x000000ffff027224 */ /* 0x000fc800078e00ff */
[----:B------:R-:W-:Y:S01]  /*15b0*/  IMAD R4, R0, R8, RZ ;  /* 0x0000000800047224 */ /* 0x000fe200078e02ff */
[----:B------:R-:W-:-:S03]  /*15c0*/  IABS R0, UR11 ;  /* 0x0000000b00007c13 */ /* 0x000fc60008000000 */
[----:B------:R-:W-:Y:S01]  /*15d0*/  IMAD.HI.U32 R4, R3, R4, R2 ;  /* 0x0000000403047227 */ /* 0x000fe200078e0002 */
[----:B------:R-:W-:-:S05]  /*15e0*/  IADD3 R2, PT, PT, RZ, -R5, RZ ;  /* 0x80000005ff027210 */ /* 0x000fca0007ffe0ff */
[----:B------:R-:W-:-:S04]  /*15f0*/  IMAD.HI.U32 R6, R4, R0, RZ ;  /* 0x0000000004067227 */ /* 0x000fc800078e00ff */
[----:B------:R-:W-:Y:S01]  /*1600*/  IMAD R0, R6, R2, R0 ;  /* 0x0000000206007224 */ /* 0x000fe200078e0200 */
[----:B------:R-:W-:-:S04]  /*1610*/  @!P2 SHF.R.S32.HI R3, RZ, 0x1f, R13 ;  /* 0x0000001fff03a819 */ /* 0x000fc8000001140d */
[----:B------:R-:W-:Y:S01]  /*1620*/  ISETP.GT.U32.AND P1, PT, R8, R0, PT ;  /* 0x000000000800720c */ /* 0x000fe20003f24070 */
[----:B----4-:R-:W-:-:S04]  /*1630*/  @!P2 IMAD R4, R241, R13, RZ ;  /* 0x0000000df104a224 */ /* 0x010fc800078e02ff */
[----:B------:R-:W-:Y:S02]  /*1640*/  @!P2 IMAD R4, R3, R240, R4 ;  /* 0x000000f00304a224 */ /* 0x000fe400078e0204 */
[----:B------:R-:W-:Y:S01]  /*1650*/  @!P2 IMAD.WIDE.U32 R2, R240, R13, RZ ;  /* 0x0000000df002a225 */ /* 0x000fe200078e00ff */
[----:B-----5:R-:W-:-:S03]  /*1660*/  @!P2 SHF.R.S32.HI R5, RZ, 0x1f, R9 ;  /* 0x0000001fff05a819 */ /* 0x020fc60000011409 */
[----:B------:R-:W-:Y:S02]  /*1670*/  @!P2 IMAD.IADD R3, R3, 0x1, R4 ;  /* 0x000000010303a824 */ /* 0x000fe400078e0204 */
[----:B------:R-:W-:Y:S02]  /*1680*/  @!P1 IMAD.IADD R0, R0, 0x1, -R8 ;  /* 0x0000000100009824 */ /* 0x000fe400078e0a08 */
[----:B------:R-:W-:-:S03]  /*1690*/  @!P2 IMAD R4, R11, R9, RZ ;  /* 0x000000090b04a224 */ /* 0x000fc600078e02ff */
[----:B------:R-:W-:Y:S01]  /*16a0*/  ISETP.GE.U32.AND P4, PT, R0, R8, PT ;  /* 0x000000080000720c */ /* 0x000fe20003f86070 */
[C---:B------:R-:W-:Y:S02]  /*16b0*/  @!P2 IMAD R11, R10.reuse, R5, R4 ;  /* 0x000000050a0ba224 */ /* 0x040fe400078e0204 */
[----:B------:R-:W-:Y:S01]  /*16c0*/  @!P2 IMAD.WIDE.U32 R4, R10, R9, R2 ;  /* 0x000000090a04a225 */ /* 0x000fe200078e0002 */
[----:B------:R-:W-:-:S03]  /*16d0*/  LOP3.LUT R0, R12, UR11, RZ, 0x3c, !PT ;  /* 0x0000000b0c007c12 */ /* 0x000fc6000f8e3cff */
[-C--:B------:R-:W-:Y:S02]  /*16e0*/  @P2 IMAD R10, R241, R7.reuse, RZ ;  /* 0x00000007f10a2224 */ /* 0x080fe400078e02ff */
[----:B------:R-:W-:Y:S01]  /*16f0*/  @P2 IMAD.WIDE.U32 R2, R240, R7, RZ ;  /* 0x00000007f0022225 */ /* 0x000fe200078e00ff */
[----:B------:R-:W-:Y:S02]  /*1700*/  @!P2 IADD3 R5, PT, PT, R5, R11, RZ ;  /* 0x0000000b0505a210 */ /* 0x000fe40007ffe0ff */
[----:B------:R-:W-:Y:S01]  /*1710*/  LEA R11, R213, 0xffffff00, 0x8 ;  /* 0xffffff00d50b7811 */ /* 0x000fe200078e40ff */
[----:B------:R-:W-:Y:S01]  /*1720*/  @P2 IMAD.MOV.U32 R4, RZ, RZ, R2 ;  /* 0x000000ffff042224 */ /* 0x000fe200078e0002 */
[----:B------:R-:W-:Y:S02]  /*1730*/  @P2 IADD3 R5, PT, PT, R3, R10, RZ ;  /* 0x0000000a03052210 */ /* 0x000fe40007ffe0ff */
[----:B------:R-:W-:Y:S02]  /*1740*/  ISETP.GE.AND P0, PT, R0, RZ, PT ;  /* 0x000000ff0000720c */ /* 0x000fe40003f06270 */
[----:B------:R-:W-:-:S02]  /*1750*/  ISETP.NE.AND P3, PT, R12, RZ, PT ;  /* 0x000000ff0c00720c */ /* 0x000fc40003f65270 */
        /* <DEDUP_REMOVED lines=9> */
[----:B------:R-:W-:Y:S01]  /*17f0*/  IMAD.WIDE.U32 R2, R240, R11, R2 ;  /* 0x0000000bf0027225 */ /* 0x000fe200078e0002 */
[----:B------:R-:W-:-:S03]  /*1800*/  MOV R0, R6 ;  /* 0x0000000600007202 */ /* 0x000fc60000000f00 */
[----:B------:R-:W-:Y:S02]  /*1810*/  @!P2 IMAD R4, R7, R244, R8 ;  /* 0x000000f40704a224 */ /* 0x000fe400078e0208 */
[----:B------:R-:W-:Y:S01]  /*1820*/  @!P2 IMAD.WIDE.U32 R6, R244, R13, RZ ;  /* 0x0000000df406a225 */ /* 0x000fe200078e00ff */
[----:B------:R-:W-:Y:S02]  /*1830*/  @!P0 IADD3 R0, PT, PT, -R0, RZ, RZ ;  /* 0x000000ff00008210 */ /* 0x000fe40007ffe1ff */
[----:B------:R-:W-:Y:S01]  /*1840*/  @!P3 LOP3.LUT R0, RZ, R12, RZ, 0x33, !PT ;  /* 0x0000000cff00b212 */ /* 0x000fe200078e33ff */
[----:B------:R-:W-:Y:S02]  /*1850*/  IMAD.IADD R5, R3, 0x1, R10 ;  /* 0x0000000103057824 */ /* 0x000fe400078e020a */
[----:B------:R-:W-:Y:S01]  /*1860*/  @!P2 IMAD.IADD R3, R7, 0x1, R4 ;  /* 0x000000010703a824 */ /* 0x000fe200078e0204 */
[----:B------:R-:W-:Y:S01]  /*1870*/  MOV R4, R2 ;  /* 0x0000000200047202 */ /* 0x000fe20000000f00 */
[----:B--2---:R-:W-:Y:S01]  /*1880*/  @!P2 IMAD R8, R17, R9, RZ ;  /* 0x000000091108a224 */ /* 0x004fe200078e02ff */
[----:B------:R-:W-:-:S02]  /*1890*/  @!P2 SHF.R.S32.HI R7, RZ, 0x1f, R9 ;  /* 0x0000001fff07a819 */ /* 0x000fc40000011409 */
[----:B------:R-:W-:Y:S02]  /*18a0*/  @!P2 MOV R2, R6 ;  /* 0x000000060002a202 */ /* 0x000fe40000000f00 */
[----:B------:R-:W-:Y:S01]  /*18b0*/  @P2 IADD3 R10, PT, PT, R13, R14, RZ ;  /* 0x0000000e0d0a2210 */ /* 0x000fe20007ffe0ff */
[----:B------:R-:W-:Y:S01]  /*18c0*/  IMAD R13, R19, R0, RZ ;  /* 0x00000000130d7224 */ /* 0x000fe200078e02ff */
[----:B------:R-:W-:Y:S01]  /*18d0*/  SHF.R.S32.HI R14, RZ, 0x1f, R0 ;  /* 0x0000001fff0e7819 */ /* 0x000fe20000011400 */
[C---:B------:R-:W-:Y:S02]  /*18e0*/  @!P2 IMAD R8, R16.reuse, R7, R8 ;  /* 0x000000071008a224 */ /* 0x040fe400078e0208 */
[----:B------:R-:W-:-:S04]  /*18f0*/  @!P2 IMAD.WIDE.U32 R6, R16, R9, R2 ;  /* 0x000000091006a225 */ /* 0x000fc800078e0002 */
[----:B------:R-:W-:-:S04]  /*1900*/  IMAD.WIDE.U32 R4, R18, R0, R4 ;  /* 0x0000000012047225 */ /* 0x000fc800078e0004 */
[-C--:B------:R-:W-:Y:S02]  /*1910*/  @P2 IMAD R0, R245, R10.reuse, RZ ;  /* 0x0000000af5002224 */ /* 0x080fe400078e02ff */
[----:B------:R-:W-:-:S04]  /*1920*/  @P2 IMAD.WIDE.U32 R2, R244, R10, RZ ;  /* 0x0000000af4022225 */ /* 0x000fc800078e00ff */
[----:B------:R-:W-:Y:S02]  /*1930*/  IMAD R13, R18, R14, R13 ;  /* 0x0000000e120d7224 */ /* 0x000fe400078e020d */
[----:B------:R-:W-:Y:S01]  /*1940*/  @!P2 IMAD.IADD R9, R7, 0x1, R8 ;  /* 0x000000010709a824 */ /* 0x000fe200078e0208 */
[----:B------:R-:W-:Y:S01]  /*1950*/  @!P2 MOV R8, R6 ;  /* 0x000000060008a202 */ /* 0x000fe20000000f00 */
[----:B------:R-:W-:Y:S01]  /*1960*/  IMAD.IADD R13, R5, 0x1, R13 ;  /* 0x00000001050d7824 */ /* 0x000fe200078e020d */
[----:B------:R-:W-:Y:S02]  /*1970*/  MOV R10, R4 ;  /* 0x00000004000a7202 */ /* 0x000fe40000000f00 */
[----:B------:R-:W-:Y:S02]  /*1980*/  @P2 IADD3 R9, PT, PT, R3, R0, RZ ;  /* 0x0000000003092210 */ /* 0x000fe40007ffe0ff */
[----:B-1----:R-:W-:Y:S02]  /*1990*/  @P2 MOV R8, R2 ;  /* 0x0000000200082202 */ /* 0x002fe40000000f00 */
.L_x_2087:
[----:B------:R-:W-:Y:S05]  /*19a0*/  BSYNC.RECONVERGENT B0 ;  /* 0x0000000000007941 */ /* 0x000fea0003800200 */
.L_x_2085:
[----:B------:R-:W-:Y:S01]  /*19b0*/  ISETP.NE.AND P3, PT, R27, -0x1, PT ;  /* 0xffffffff1b00780c */ /* 0x000fe20003f65270 */
[----:B------:R-:W2:Y:S04]  /*19c0*/  LD.E.64 R16, desc[UR4][R134.64+0x30] ;  /* 0x0000300486107980 */ /* 0x000ea8000c101b00 */
[----:B------:R-:W3:Y:S04]  /*19d0*/  LD.E.64 R24, desc[UR4][R134.64+0x8] ;  /* 0x0000080486187980 */ /* 0x000ee8000c101b00 */
[----:B------:R-:W4:Y:S04]  /*19e0*/  LD.E R208, desc[UR4][R134.64+0xc0] ;  /* 0x0000c00486d07980 */ /* 0x000f28000c101900 */
[----:B------:R-:W3:Y:S04]  /*19f0*/  @!P3 LD.E.64 R14, desc[UR4][R134.64+0x18] ;  /* 0x00001804860eb980 */ /* 0x000ee8000c101b00 */
[----:B------:R-:W4:Y:S04]  /*1a00*/  LD.E.64 R18, desc[UR4][R134.64+0x48] ;  /* 0x0000480486127980 */ /* 0x000f28000c101b00 */
[----:B------:R-:W4:Y:S04]  /*1a10*/  LD.E.64 R22, desc[UR4][R134.64+0x10] ;  /* 0x0000100486167980 */ /* 0x000f28000c101b00 */
[----:B------:R1:W5:Y:S01]  /*1a20*/  LD.E.64 R20, desc[UR4][R134.64] ;  /* 0x0000000486147980 */ /* 0x000362000c101b00 */
[----:B------:R-:W-:-:S04]  /*1a30*/  IABS R4, R12 ;  /* 0x0000000c00047213 */ /* 0x000fc80000000000 */
        /* <DEDUP_REMOVED lines=8> */
[----:B------:R-:W-:-:S03]  /*1ac0*/  IABS R0, UR11 ;  /* 0x0000000b00007c13 */ /* 0x000fc60008000000 */
[----:B------:R-:W-:-:S04]  /*1ad0*/  IMAD.HI.U32 R5, R3, R5, R2 ;  /* 0x0000000503057227 */ /* 0x000fc800078e0002 */
[----:B------:R-:W-:Y:S02]  /*1ae0*/  IMAD.MOV.U32 R2, RZ, RZ, R0 ;  /* 0x000000ffff027224 */ /* 0x000fe400078e0000 */
[----:B------:R-:W-:-:S05]  /*1af0*/  IMAD.MOV R0, RZ, RZ, -R6 ;  /* 0x000000ffff007224 */ /* 0x000fca00078e0a06 */
[----:B------:R-:W-:Y:S01]  /*1b00*/  MOV R3, R0 ;  /* 0x0000000000037202 */ /* 0x000fe20000000f00 */
[----:B------:R-:W-:-:S04]  /*1b10*/  IMAD.HI.U32 R0, R5, R2, RZ ;  /* 0x0000000205007227 */ /* 0x000fc800078e00ff */
[----:B------:R-:W-:-:S05]  /*1b20*/  IMAD R2, R0, R3, R2 ;  /* 0x0000000300027224 */ /* 0x000fca00078e0202 */
[----:B------:R-:W-:-:S13]  /*1b30*/  ISETP.GT.U32.AND P1, PT, R4, R2, PT ;  /* 0x000000020400720c */ /* 0x000fda0003f24070 */
[----:B------:R-:W-:-:S05]  /*1b40*/  @!P1 IMAD.IADD R2, R2, 0x1, -R4 ;  /* 0x0000000102029824 */ /* 0x000fca00078e0a04 */
[----:B------:R-:W-:Y:S02]  /*1b50*/  ISETP.GE.U32.AND P2, PT, R2, R4, PT ;  /* 0x000000040200720c */ /* 0x000fe40003f46070 */
[----:B------:R-:W-:Y:S01]  /*1b60*/  LOP3.LUT R2, R12, UR11, RZ, 0x3c, !PT ;  /* 0x0000000b0c027c12 */ /* 0x000fe2000f8e3cff */
[----:B------:R-:W-:Y:S01]  /*1b70*/  @!P1 VIADD R0, R0, 0x1 ;  /* 0x0000000100009836 */ /* 0x000fe20000000000 */
[----:B------:R-:W-:Y:S02]  /*1b80*/  ISETP.NE.AND P1, PT, R12, RZ, PT ;  /* 0x000000ff0c00720c */ /* 0x000fe40003f25270 */
[----:B------:R-:W-:Y:S01]  /*1b90*/  ISETP.GE.AND P0, PT, R2, RZ, PT ;  /* 0x000000ff0200720c */ /* 0x000fe20003f06270 */
[----:B------:R-:W-:Y:S02]  /*1ba0*/  IMAD R2, R26, R244, RZ ;  /* 0x000000f41a027224 */ /* 0x000fe400078e02ff */
[----:B------:R-:W-:-:S04]  /*1bb0*/  IMAD.SHL.U32 R251, R214, 0x8, RZ ;  /* 0x00000008d6fb7824 */ /* 0x000fc800078e00ff */
[----:B------:R-:W-:Y:S01]  /*1bc0*/  @P2 IADD3 R0, PT, PT, R0, 0x1, RZ ;  /* 0x0000000100002810 */ /* 0x000fe20007ffe0ff */
[----:B------:R-:W-:Y:S01]  /*1bd0*/  IMAD R4, R11, R245, R2 ;  /* 0x000000f50b047224 */ /* 0x000fe200078e0202 */
[----:B------:R-:W-:Y:S01]  /*1be0*/  LOP3.LUT R45, R251, 0x18, RZ, 0xc0, !PT ;  /* 0x00000018fb2d7812 */ /* 0x000fe200078ec0ff */
[----:B------:R-:W-:-:S04]  /*1bf0*/  IMAD.WIDE.U32 R2, R11, R244, RZ ;  /* 0x000000f40b027225 */ /* 0x000fc800078e00ff */
[----:B------:R-:W-:Y:S01]  /*1c00*/  @!P0 IMAD.MOV R0, RZ, RZ, -R0 ;  /* 0x000000ffff008224 */ /* 0x000fe200078e0a00 */
[----:B------:R-:W-:Y:S02]  /*1c10*/  @!P1 LOP3.LUT R0, RZ, R12, RZ, 0x33, !PT ;  /* 0x0000000cff009212 */ /* 0x000fe400078e33ff */
[----:B------:R-:W-:Y:S02]  /*1c20*/  IADD3 R4, PT, PT, R3, R4, RZ ;  /* 0x0000000403047210 */ /* 0x000fe40007ffe0ff */
[----:B------:R-:W-:Y:S01]  /*1c30*/  SHF.R.S32.HI R7, RZ, 0x1f, R0 ;  /* 0x0000001fff077819 */ /* 0x000fe20000011400 */
[----:B------:R-:W-:Y:S01]  /*1c40*/  IMAD R5, R29, R0, RZ ;  /* 0x000000001d057224 */ /* 0x000fe200078e02ff */
[----:B------:R-:W-:Y:S01]  /*1c50*/  IADD3 R6, P1, P0, R2, R8, R45 ;  /* 0x0000000802067210 */ /* 0x000fe2000783e02d */
[----:B------:R-:W-:-:S04]  /*1c60*/  IMAD.WIDE.U32 R2, R28, R0, RZ ;  /* 0x000000001c027225 */ /* 0x000fc800078e00ff */
[----:B------:R-:W-:Y:S01]  /*1c70*/  IMAD R0, R7, R28, R5 ;  /* 0x0000001c07007224 */ /* 0x000fe200078e0205 */
[----:B------:R-:W-:Y:S02]  /*1c80*/  IADD3.X R4, PT, PT, R4, R9, RZ, P1, P0 ;  /* 0x0000000904047210 */ /* 0x000fe40000fe04ff */
[----:B------:R-:W-:Y:S01]  /*1c90*/  IADD3 R6, P0, PT, R6, R2, RZ ;  /* 0x0000000206067210 */ /* 0x000fe20007f1e0ff */
[----:B------:R-:W-:-:S04]  /*1ca0*/  IMAD.IADD R0, R3, 0x1, R0 ;  /* 0x0000000103007824 */ /* 0x000fc800078e0200 */
[----:B------:R-:W-:Y:S01]  /*1cb0*/  IMAD.X R7, R4, 0x1, R0, P0 ;  /* 0x0000000104077824 */ /* 0x000fe200000e0600 */
[----:B------:R-:W-:Y:S02]  /*1cc0*/  IADD3 R4, P0, PT, R45, R10, RZ ;  /* 0x0000000a2d047210 */ /* 0x000fe40007f1e0ff */
[----:B------:R-:W-:Y:S01]  /*1cd0*/  SHF.R.U32.HI R12, RZ, 0x2, R214 ;  /* 0x00000002ff0c7819 */ /* 0x000fe200000116d6 */
[----:B------:R-:W1:Y:S01]  /*1ce0*/  S2UR UR7, SR_CgaCtaId ;  /* 0x00000000000779c3 */ /* 0x000e620000008800 */
[----:B------:R-:W-:Y:S02]  /*1cf0*/  IADD3 R30, PT, PT, -R30, R47, RZ ;  /* 0x0000002f1e1e7210 */ /* 0x000fe40007ffe1ff */
[----:B------:R-:W-:Y:S01]  /*1d00*/  LOP3.LUT R31, R251, 0x1f20, RZ, 0xc0, !PT ;  /* 0x00001f20fb1f7812 */ /* 0x000fe200078ec0ff */
[----:B------:R-:W-:Y:S01]  /*1d10*/  USHF.R.S32.HI UR6, URZ, 0x1f, UR11 ;  /* 0x0000001fff067899 */ /* 0x000fe2000801140b */
[-C--:B------:R-:W-:Y:S01]  /*1d20*/  LOP3.LUT R243, R243, R242.reuse, RZ, 0x3c, !PT ;  /* 0x000000f2f3f37212 */ /* 0x080fe200078e3cff */
[----:B------:R-:W-:Y:S03]  /*1d30*/  BSSY.RECONVERGENT B0, `(.L_x_2088) ;  /* 0x000003f000007945 */ /* 0x000fe60003800200 */
[----:B------:R-:W-:-:S04]  /*1d40*/  LOP3.LUT R242, R243, R242, RZ, 0x3c, !PT ;  /* 0x000000f2f3f27212 */ /* 0x000fc800078e3cff */
[----:B------:R-:W-:Y:S01]  /*1d50*/  LOP3.LUT R243, R243, R242, RZ, 0x3c, !PT ;  /* 0x000000f2f3f37212 */ /* 0x000fe200078e3cff */
[----:B--2---:R-:W-:-:S04]  /*1d60*/  @P3 IMAD.WIDE.U32 R8, R16, R27, RZ ;  /* 0x0000001b10083225 */ /* 0x004fc800078e00ff */
[----:B---3--:R-:W-:Y:S02]  /*1d70*/  @!P3 IMAD R5, R15, UR13, RZ ;  /* 0x0000000d0f05bc24 */ /* 0x008fe4000f8e02ff */
[----:B------:R-:W-:-:S05]  /*1d80*/  @!P3 IMAD.WIDE.U32 R2, R14, UR13, RZ ;  /* 0x0000000d0e02bc25 */ /* 0x000fca000f8e00ff */
[----:B------:R-:W-:Y:S01]  /*1d90*/  @!P3 IADD3 R10, PT, PT, R3, R5, RZ ;  /* 0x00000005030ab210 */ /* 0x000fe20007ffe0ff */
[----:B------:R-:W-:Y:S02]  /*1da0*/  IMAD.X R5, RZ, RZ, R13, P0 ;  /* 0x000000ffff057224 */ /* 0x000fe400000e060d */
[----:B------:R-:W-:Y:S01]  /*1db0*/  @!P3 IMAD.MOV.U32 R0, RZ, RZ, R2 ;  /* 0x000000ffff00b224 */ /* 0x000fe200078e0002 */
[----:B------:R-:W-:Y:S01]  /*1dc0*/  @P3 MOV R0, R8 ;  /* 0x0000000800003202 */ /* 0x000fe20000000f00 */
[----:B------:R-:W-:Y:S02]  /*1dd0*/  IMAD R13, R241, R12, RZ ;  /* 0x0000000cf10d7224 */ /* 0x000fe400078e02ff */
[----:B------:R-:W-:-:S04]  /*1de0*/  IMAD.WIDE.U32 R4, R12, R240, R4 ;  /* 0x000000f00c047225 */ /* 0x000fc800078e0004 */
[----:B------:R-:W-:Y:S01]  /*1df0*/  IMAD.WIDE.U32 R2, R12, R244, R6 ;  /* 0x000000f40c027225 */ /* 0x000fe200078e0006 */
[----:B------:R-:W-:Y:S02]  /*1e00*/  IADD3 R6, P0, PT, R45, R0, RZ ;  /* 0x000000002d067210 */ /* 0x000fe40007f1e0ff */
[----:B------:R-:W-:Y:S01]  /*1e10*/  LEA R247, P2, R4, R24, 0x1 ;  /* 0x0000001804f77211 */ /* 0x000fe200078408ff */
[----:B------:R-:W-:-:S05]  /*1e20*/  IMAD.IADD R0, R5, 0x1, R13 ;  /* 0x0000000105007824 */ /* 0x000fca00078e020d */
[----:B------:R-:W-:Y:S02]  /*1e30*/  LEA.HI.X R246, R4, R25, R0, 0x1, P2 ;  /* 0x0000001904f67211 */ /* 0x000fe400010f0c00 */
[----:B------:R-:W-:Y:S01]  /*1e40*/  LOP3.LUT R0, R251, 0xc0, RZ, 0xc0, !PT ;  /* 0x000000c0fb007812 */ /* 0x000fe200078ec0ff */
[----:B------:R-:W-:-:S03]  /*1e50*/  @P3 IMAD R11, R17, R27, RZ ;  /* 0x0000001b110b3224 */ /* 0x000fc600078e02ff */
[----:B------:R-:W-:Y:S01]  /*1e60*/  LOP3.LUT R32, R0, 0x18, R214, 0xf8, !PT ;  /* 0x0000001800207812 */ /* 0x000fe200078ef8d6 */
[----:B----4-:R2:W-:Y:S01]  /*1e70*/  STL [R1], R208 ;  /* 0x000000d001007387 */ /* 0x0105e20000100800 */
[----:B------:R-:W-:-:S03]  /*1e80*/  @P3 IMAD.IADD R10, R9, 0x1, R11 ;  /* 0x00000001090a3824 */ /* 0x000fc600078e020b */
[----:B------:R2:W-:Y:S04]  /*1e90*/  STL [R1+0x14], R32 ;  /* 0x0000142001007387 */ /* 0x0005e80000100800 */
[----:B------:R2:W-:Y:S01]  /*1ea0*/  STL [R1+0xc8], R30 ;  /* 0x0000c81e01007387 */ /* 0x0005e20000100800 */
[----:B------:R-:W-:-:S03]  /*1eb0*/  IMAD R5, R19, UR11, RZ ;  /* 0x0000000b13057c24 */ /* 0x000fc6000f8e02ff */
[----:B------:R2:W-:Y:S01]  /*1ec0*/  STL [R1+0x18], R31 ;  /* 0x0000181f01007387 */ /* 0x0005e20000100800 */
[----:B------:R-:W-:Y:S01]  /*1ed0*/  IMAD.X R7, RZ, RZ, R10, P0 ;  /* 0x000000ffff077224 */ /* 0x000fe200000e060a */
[----:B------:R-:W-:Y:S01]  /*1ee0*/  ISETP.GE.AND P0, PT, R12, R30, PT ;  /* 0x0000001e0c00720c */ /* 0x000fe20003f06270 */
[----:B------:R-:W-:Y:S01]  /*1ef0*/  IMAD R8, R18, UR6, R5 ;  /* 0x0000000612087c24 */ /* 0x000fe2000f8e0205 */
[----:B------:R-:W-:Y:S01]  /*1f00*/  UMOV UR6, 0x400 ;  /* 0x0000040000067882 */ /* 0x000fe20000000000 */
[----:B------:R-:W-:Y:S01]  /*1f10*/  IMAD R14, R245, R12, RZ ;  /* 0x0000000cf50e7224 */ /* 0x000fe200078e02ff */
[----:B-1----:R-:W-:Y:S01]  /*1f20*/  ULEA UR6, UR7, UR6, 0x18 ;  /* 0x0000000607067291 */ /* 0x002fe2000f8ec0ff */
[----:B------:R-:W-:Y:S02]  /*1f30*/  LOP3.LUT R0, R32, R45, RZ, 0x3c, !PT ;  /* 0x0000002d20007212 */ /* 0x000fe400078e3cff */
[----:B------:R-:W-:Y:S02]  /*1f40*/  LEA R249, P1, R2, R22, 0x1 ;  /* 0x0000001602f97211 */ /* 0x000fe400078208ff */
[----:B------:R-:W-:Y:S01]  /*1f50*/  IADD3 R3, PT, PT, R3, R14, RZ ;  /* 0x0000000e03037210 */ /* 0x000fe20007ffe0ff */
[----:B------:R-:W-:Y:S01]  /*1f60*/  IMAD.WIDE.U32 R14, R18, UR11, R6 ;  /* 0x0000000b120e7c25 */ /* 0x000fe2000f8e0006 */
[----:B------:R-:W-:-:S02]  /*1f70*/  LOP3.LUT R0, R31, R0, RZ, 0xfc, !PT ;  /* 0x000000001f007212 */ /* 0x000fc400078efcff */
[----:B------:R-:W-:Y:S01]  /*1f80*/  MOV R13, RZ ;  /* 0x000000ff000d7202 */ /* 0x000fe20000000f00 */
[----:B------:R-:W-:Y:S01]  /*1f90*/  IMAD.U32 R209, RZ, RZ, UR6 ;  /* 0x00000006ffd17e24 */ /* 0x000fe2000f8e00ff */
[----:B------:R-:W-:Y:S01]  /*1fa0*/  LEA.HI.X R248, R2, R23, R3, 0x1, P1 ;  /* 0x0000001702f87211 */ /* 0x000fe200008f0c03 */
[----:B------:R-:W-:Y:S01]  /*1fb0*/  @!P3 IMAD.MOV.U32 R4, RZ, RZ, R16 ;  /* 0x000000ffff04b224 */ /* 0x000fe200078e0010 */
[----:B------:R-:W-:Y:S01]  /*1fc0*/  @!P3 MOV R5, R17 ;  /* 0x000000110005b202 */ /* 0x000fe20000000f00 */
[----:B------:R-:W-:Y:S01]  /*1fd0*/  @P3 IMAD.MOV.U32 R5, RZ, RZ, R17 ;  /* 0x000000ffff053224 */ /* 0x000fe200078e0011 */
[----:B------:R-:W-:Y:S01]  /*1fe0*/  @P3 MOV R4, R16 ;  /* 0x0000001000043202 */ /* 0x000fe20000000f00 */
[----:B------:R-:W-:Y:S01]  /*1ff0*/  IMAD.WIDE.U32 R6, R215, 0x40, R12 ;  /* 0x00000040d7067825 */ /* 0x000fe200078e000c */
[----:B------:R-:W-:-:S03]  /*2000*/  IADD3 R9, PT, PT, R15, R8, RZ ;  /* 0x000000080f097210 */ /* 0x000fc60007ffe0ff */
[----:B------:R-:W-:Y:S01]  /*2010*/  IMAD R2, R0, 0x2, R209 ;  /* 0x0000000200027824 */ /* 0x000fe200078e02d1 */
[----:B--2---:R-:W-:Y:S06]  /*2020*/  @P0 BRA `(.L_x_2089) ;  /* 0x00000000003c0947 */ /* 0x004fec0003800000 */
[----:B------:R-:W-:-:S13]  /*2030*/  ISETP.GE.AND P0, PT, R45, R208, PT ;  /* 0x000000d02d00720c */ /* 0x000fda0003f06270 */
[----:B------:R-:W-:Y:S05]  /*2040*/  @P0 BRA `(.L_x_2090) ;  /* 0x0000000000300947 */ /* 0x000fea0003800000 */
[----:B------:R-:W-:Y:S01]  /*2050*/  MOV R8, R14 ;  /* 0x0000000e00087202 */ /* 0x000fe20000000f00 */
[----:B------:R-:W-:-:S04]  /*2060*/  IMAD R0, R7, R4, RZ ;  /* 0x0000000407007224 */ /* 0x000fc800078e02ff */
[----:B------:R-:W-:-:S04]  /*2070*/  IMAD.WIDE.U32 R10, R6, R4, R8 ;  /* 0x00000004060a7225 */ /* 0x000fc800078e0008 */
[----:B------:R-:W-:Y:S01]  /*2080*/  IMAD R0, R6, R5, R0 ;  /* 0x0000000506007224 */ /* 0x000fe200078e0200 */
[----:B-----5:R-:W-:-:S04]  /*2090*/  LEA R16, P0, R10, R20, 0x1 ;  /* 0x000000140a107211 */ /* 0x020fc800078008ff */
[----:B------:R-:W-:-:S04]  /*20a0*/  IADD3 R0, PT, PT, R11, R0, RZ ;  /* 0x000000000b007210 */ /* 0x000fc80007ffe0ff */
[----:B------:R-:W-:-:S05]  /*20b0*/  LEA.HI.X R17, R10, R21, R0, 0x1, P0 ;  /* 0x000000150a117211 */ /* 0x000fca00000f0c00 */
[----:B------:R-:W-:Y:S01]  /*20c0*/  @!PT LDS RZ, [RZ] ;  /* 0x00000000fffff984 */ /* 0x000fe20000000800 */
[----:B------:R-:W-:Y:S01]  /*20d0*/  @!PT LDS RZ, [RZ] ;  /* 0x00000000fffff984 */ /* 0x000fe20000000800 */
[----:B------:R-:W-:Y:S01]  /*20e0*/  @!PT LDS RZ, [RZ] ;  /* 0x00000000fffff984 */ /* 0x000fe20000000800 */
[----:B------:R1:W-:Y:S01]  /*20f0*/  LDGSTS.E.BYPASS.LTC128B.128 [R2], desc[UR4][R16.64] ;  /* 0x0000000010027fae */ /* 0x0003e2000b981a04 */
[----:B------:R-:W-:Y:S05]  /*2100*/  BRA `(.L_x_2089) ;  /* 0x0000000000047947 */ /* 0x000fea0003800000 */
.L_x_2090:
[----:B------:R2:W-:Y:S02]  /*2110*/  STS.128 [R2], RZ ;  /* 0x000000ff02007388 */ /* 0x0005e40000000c00 */
.L_x_2089:
[----:B------:R-:W-:Y:S05]  /*2120*/  BSYNC.RECONVERGENT B0 ;  /* 0x0000000000007941 */ /* 0x000fea0003800200 */
.L_x_2088:
[----:B-1----:R-:W-:Y:S01]  /*2130*/  VIADD R16, R12, 0x20 ;  /* 0x000000200c107836 */ /* 0x002fe20000000000 */
        /* <DEDUP_REMOVED lines=9> */
[----:B------:R-:W-:-:S05]  /*21d0*/  IADD3 R3, P0, PT, R6, 0x20, RZ ;  /* 0x0000002006037810 */ /* 0x000fca0007f1e0ff */
[----:B------:R-:W-:Y:S01]  /*21e0*/  IMAD.X R6, RZ, RZ, R7, P0 ;  /* 0x000000ffff067224 */ /* 0x000fe200000e0607 */
[----:B------:R-:W-:-:S03]  /*21f0*/  MOV R7, R9 ;  /* 0x0000000900077202 */ /* 0x000fc60000000f00 */
[----:B------:R-:W-:Y:S02]  /*2200*/  IMAD R8, R6, R4, RZ ;  /* 0x0000000406087224 */ /* 0x000fe400078e02ff */
[----:B------:R-:W-:Y:S02]  /*2210*/  IMAD.MOV.U32 R6, RZ, RZ, R14 ;  /* 0x000000ffff067224 */ /* 0x000fe400078e000e */
[-C--:B------:R-:W-:Y:S02]  /*2220*/  IMAD R5, R5, R3.reuse, R8 ;  /* 0x0000000305057224 */ /* 0x080fe400078e0208 */
[----:B------:R-:W-:-:S03]  /*2230*/  IMAD.WIDE.U32 R6, R4, R3, R6 ;  /* 0x0000000304067225 */ /* 0x000fc600078e0006 */
[----:B-----5:R-:W-:Y:S02]  /*2240*/  LEA R4, P0, R6, R20, 0x1 ;  /* 0x0000001406047211 */ /* 0x020fe400078008ff */
[----:B------:R-:W-:-:S04]  /*2250*/  IADD3 R5, PT, PT, R7, R5, RZ ;  /* 0x0000000507057210 */ /* 0x000fc80007ffe0ff */
[----:B------:R-:W-:-:S05]  /*2260*/  LEA.HI.X R5, R6, R21, R5, 0x1, P0 ;  /* 0x0000001506057211 */ /* 0x000fca00000f0c05 */
[----:B------:R-:W-:Y:S01]  /*2270*/  @!PT LDS RZ, [RZ] ;  /* 0x00000000fffff984 */ /* 0x000fe20000000800 */
[----:B------:R-:W-:Y:S01]  /*2280*/  @!PT LDS RZ, [RZ] ;  /* 0x00000000fffff984 */ /* 0x000fe20000000800 */
[----:B------:R-:W-:Y:S01]  /*2290*/  @!PT LDS RZ, [RZ] ;  /* 0x00000000fffff984 */ /* 0x000fe20000000800 */
[----:B------:R3:W-:Y:S02]  /*22a0*/  LDGSTS.E.BYPASS.LTC128B.128 [R2+0x800], desc[UR4][R4.64] ;  /* 0x0080000004027fae */ /* 0x0007e4000b981a04 */
.L_x_2092:
[----:B------:R-:W-:Y:S05]  /*22b0*/  BSYNC.RECONVERGENT B0 ;  /* 0x0000000000007941 */ /* 0x000fea0003800200 */
.L_x_2091:
        /* <DEDUP_REMOVED lines=13> */
.L_x_2095:
[----:B------:R4:W-:Y:S02]  /*2390*/  STS.128 [R2+0x1000], RZ ;  /* 0x001000ff02007388 */ /* 0x0009e40000000c00 */
.L_x_2094:
[----:B------:R-:W-:Y:S05]  /*23a0*/  BSYNC.RECONVERGENT B0 ;  /* 0x0000000000007941 */ /* 0x000fea0003800200 */
.L_x_2093:
[----:B------:R-:W-:Y:S01]  /*23b0*/  ISETP.GE.AND P2, PT, R16, R0, PT ;  /* 0x000000001000720c */ /* 0x000fe20003f46270 */
[C---:B------:R-:W-:Y:S01]  /*23c0*/  VIADD R14, R12.reuse, 0x40 ;  /* 0x000000400c0e7836 */ /* 0x040fe20000000000 */
[C---:B---3--:R-:W-:Y:S01]  /*23d0*/  LEA R4, P0, R3.reuse, R247, 0x1 ;  /* 0x000000f703047211 */ /* 0x048fe200078008ff */
[C---:B------:R-:W-:Y:S01]  /*23e0*/  VIADD R11, R12.reuse, 0x60 ;  /* 0x000000600c0b7836 */ /* 0x040fe20000000000 */
[----:B------:R-:W-:Y:S01]  /*23f0*/  BSSY.RECONVERGENT B0, `(.L_x_2096) ;  /* 0x0000011000007945 */ /* 0x000fe20003800200 */
[C---:B------:R-:W-:Y:S01]  /*2400*/  VIADD R10, R12.reuse, 0x80 ;  /* 0x000000800c0a7836 */ /* 0x040fe20000000000 */
[----:B------:R-:W-:Y:S01]  /*2410*/  LEA.HI.X R5, R3, R246, R6, 0x1, P0 ;  /* 0x000000f603057211 */ /* 0x000fe200000f0c06 */
        /* <DEDUP_REMOVED lines=14> */
.L_x_2097:
[----:B------:R-:W-:Y:S05]  /*2500*/  BSYNC.RECONVERGENT B0 ;  /* 0x0000000000007941 */ /* 0x000fea0003800200 */
.L_x_2096:
        /* <DEDUP_REMOVED lines=13> */
.L_x_2099:
[----:B------:R-:W-:Y:S05]  /*25e0*/  BSYNC.RECONVERGENT B0 ;  /* 0x0000000000007941 */ /* 0x000fea0003800200 */
.L_x_2098:
        /* <DEDUP_REMOVED lines=12> */
.L_x_2101:
[----:B------:R-:W-:Y:S05]  /*26b0*/  BSYNC.RECONVERGENT B0 ;  /* 0x0000000000007941 */ /* 0x000fea0003800200 */
.L_x_2100:
        /* <DEDUP_REMOVED lines=14> */
.L_x_2103:
[----:B------:R-:W-:Y:S05]  /*27a0*/  BSYNC.RECONVERGENT B0 ;  /* 0x0000000000007941 */ /* 0x000fea0003800200 */
.L_x_2102:
        /* <DEDUP_REMOVED lines=11> */
.L_x_2105:
[----:B------:R-:W-:Y:S05]  /*2860*/  BSYNC.RECONVERGENT B0 ;  /* 0x0000000000007941 */ /* 0x000fea0003800200 */
.L_x_2104:
        /* <DEDUP_REMOVED lines=14> */
.L_x_2107:
[----:B------:R-:W-:Y:S05]  /*2950*/  BSYNC.RECONVERGENT B0 ;  /* 0x0000000000007941 */ /* 0x000fea0003800200 */
.L_x_2106:
        /* <DEDUP_REMOVED lines=12> */
.L_x_2109:
[----:B------:R-:W-:Y:S05]  /*2a20*/  BSYNC.RECONVERGENT B0 ;  /* 0x0000000000007941 */ /* 0x000fea0003800200 */
.L_x_2108:
[----:B------:R-:W0:Y:S04]  /*2a30*/  LDGDEPBAR ;  /* 0x00000000000079af */ /* 0x000e280000000000 */
[----:B------:R2:W5:Y:S04]  /*2a40*/  LD.E R126, desc[UR4][R134.64+0x184] ;  /* 0x00018404867e7980 */ /* 0x000568000c101900 */
[----:B------:R2:W5:Y:S01]  /*2a50*/  LD.E R125, desc[UR4][R134.64+0x188] ;  /* 0x00018804867d7980 */ /* 0x000562000c101900 */
        /* <DEDUP_REMOVED lines=9> */
[----:B------:R-:W-:Y:S02]  /*2af0*/  MOV R4, R249 ;  /* 0x000000f900047202 */ /* 0x000fe40000000f00 */
[----:B------:R-:W-:-:S05]  /*2b00*/  MOV R5, R248 ;  /* 0x000000f800057202 */ /* 0x000fca0000000f00 */
[----:B------:R-:W-:Y:S01]  /*2b10*/  @!PT LDS RZ, [RZ] ;  /* 0x00000000fffff984 */ /* 0x000fe20000000800 */
[----:B------:R-:W-:Y:S01]  /*2b20*/  @!PT LDS RZ, [RZ] ;  /* 0x00000000fffff984 */ /* 0x000fe20000000800 */
[----:B------:R-:W-:Y:S01]  /*2b30*/  @!PT LDS RZ, [RZ] ;  /* 0x00000000fffff984 */ /* 0x000fe20000000800 */
[----:B------:R1:W-:Y:S01]  /*2b40*/  LDGSTS.E.BYPASS.LTC128B.128 [R2+0x5000], desc[UR4][R4.64] ;  /* 0x0500000004027fae */ /* 0x0003e2000b981a04 */
[----:B------:R-:W-:Y:S05]  /*2b50*/  BRA `(.L_x_2113) ;  /* 0x00000000000c7947 */ /* 0x000fea0003800000 */
.L_x_2112:
[----:B------:R1:W-:Y:S01]  /*2b60*/  STS.128 [R2+0x5000], RZ ;  /* 0x005000ff02007388 */ /* 0x0003e20000000c00 */
[----:B------:R-:W-:Y:S05]  /*2b70*/  BRA `(.L_x_2113) ;  /* 0x0000000000047947 */ /* 0x000fea0003800000 */
.L_x_2111:
[----:B------:R1:W-:Y:S02]  /*2b80*/  STS.128 [R2+0x5000], RZ ;  /* 0x005000ff02007388 */ /* 0x0003e40000000c00 */
.L_x_2113:
[----:B------:R-:W-:Y:S05]  /*2b90*/  BSYNC.RECONVERGENT B0 ;  /* 0x0000000000007941 */ /* 0x000fea0003800200 */
.L_x_2110:
[C---:B-1----:R-:W-:Y:S01]  /*2ba0*/  LEA R4, P2, R3.reuse, R249, 0x1 ;  /* 0x000000f903047211 */ /* 0x042fe200078408ff */
[C---:B------:R-:W-:Y:S01]  /*2bb0*/  IMAD.SHL.U32 R17, R214.reuse, 0x20, RZ ;  /* 0x00000020d6117824 */ /* 0x040fe200078e00ff */
[----:B------:R-:W-:Y:S01]  /*2bc0*/  SHF.R.U32.HI R211, RZ, 0x1, R214 ;  /* 0x00000001ffd37819 */ /* 0x000fe200000116d6 */
[C---:B------:R-:W-:Y:S01]  /*2bd0*/  IMAD.SHL.U32 R210, R214.reuse, 0x4, RZ ;  /* 0x00000004d6d27824 */ /* 0x040fe200078e00ff */
[----:B------:R-:W-:Y:S01]  /*2be0*/  LEA.HI.X R5, R3, R248, R6, 0x1, P2 ;  /* 0x000000f803057211 */ /* 0x000fe200010f0c06 */
[----:B------:R-:W-:Y:S01]  /*2bf0*/  IMAD.SHL.U32 R3, R214, 0x10, RZ ;  /* 0x00000010d6037824 */ /* 0x000fe200078e00ff */
[-C--:B------:R-:W-:Y:S01]  /*2c00*/  ISETP.GE.AND P1, PT, R16, R0.reuse, PT ;  /* 0x000000001000720c */ /* 0x080fe20003f26270 */
[----:B------:R-:W-:Y:S01]  /*2c10*/  BSSY.RECONVERGENT B0, `(.L_x_2114) ;  /* 0x000001b000007945 */ /* 0x000fe20003800200 */
[----:B------:R-:W-:Y:S02]  /*2c20*/  LOP3.LUT R6, R211, 0x8, RZ, 0xc0, !PT ;  /* 0x00000008d3067812 */ /* 0x000fe400078ec0ff */
[----:B------:R-:W-:-:S02]  /*2c30*/  ISETP.GE.AND P3, PT, R9, R0, PT ;  /* 0x000000000900720c */ /* 0x000fc40003f66270 */
[C---:B------:R-:W-:Y:S02]  /*2c40*/  LOP3.LUT R212, R3.reuse, 0x3e00, RZ, 0xc0, !PT ;  /* 0x00003e0003d47812 */ /* 0x040fe400078ec0ff */
[----:B------:R-:W-:Y:S02]  /*2c50*/  LOP3.LUT R9, R3, 0x100, RZ, 0xc0, !PT ;  /* 0x0000010003097812 */ /* 0x000fe400078ec0ff */
[----:B------:R-:W-:Y:S02]  /*2c60*/  LOP3.LUT R3, R210, 0x18, RZ, 0xc0, !PT ;  /* 0x00000018d2037812 */ /* 0x000fe400078ec0ff */
[----:B------:R-:W-:Y:S01]  /*2c70*/  LOP3.LUT R6, R6, 0xc0, R17, 0xf8, !PT ;  /* 0x000000c006067812 */ /* 0x000fe200078ef811 */
[----:B------:R1:W-:Y:S01]  /*2c80*/  @P1 STS.128 [R2+0x5800], RZ ;  /* 0x005800ff02001388 */ /* 0x0003e20000000c00 */
[----:B------:R-:W-:Y:S02]  /*2c90*/  ISETP.GE.AND P2, PT, R8, R0, PT ;  /* 0x000000000800720c */ /* 0x000fe40003f46270 */
[----:B------:R-:W-:-:S02]  /*2ca0*/  LOP3.LUT R132, R6, R3, RZ, 0x3c, !PT ;  /* 0x0000000306847212 */ /* 0x000fc400078e3cff */
[----:B------:R-:W-:Y:S02]  /*2cb0*/  LOP3.LUT R8, R17, 0xc0, RZ, 0xc0, !PT ;  /* 0x000000c011087812 */ /* 0x000fe400078ec0ff */
[--C-:B------:R-:W-:Y:S01]  /*2cc0*/  LOP3.LUT R7, R212, 0x20, R17.reuse, 0xf8, !PT ;  /* 0x00000020d4077812 */ /* 0x100fe200078ef811 */
[----:B------:R1:W-:Y:S01]  /*2cd0*/  STL [R1+0xcc], R132 ;  /* 0x0000cc8401007387 */ /* 0x0003e20000100800 */
[-C--:B------:R-:W-:Y:S02]  /*2ce0*/  ISETP.GE.AND P0, PT, R14, R0.reuse, PT ;  /* 0x000000000e00720c */ /* 0x080fe40003f06270 */
[-C--:B------:R-:W-:Y:S02]  /*2cf0*/  ISETP.GE.AND P5, PT, R11, R0.reuse, PT ;  /* 0x000000000b00720c */ /* 0x080fe40003fa6270 */
[----:B------:R-:W-:Y:S02]  /*2d00*/  ISETP.GE.AND P4, PT, R10, R0, PT ;  /* 0x000000000a00720c */ /* 0x000fe40003f86270 */
[----:B------:R-:W-:-:S02]  /*2d10*/  LOP3.LUT R9, R9, 0x20, R17, 0xf8, !PT ;  /* 0x0000002009097812 */ /* 0x000fc400078ef811 */
[----:B------:R-:W-:Y:S02]  /*2d20*/  LOP3.LUT R8, R8, 0x8, R214, 0xf8, !PT ;  /* 0x0000000808087812 */ /* 0x000fe400078ef8d6 */
[----:B------:R-:W-:Y:S01]  /*2d30*/  LOP3.LUT R6, R7, 0x100, R17, 0xf8, !PT ;  /* 0x0000010007067812 */ /* 0x000fe200078ef811 */
[----:B------:R-:W-:Y:S06]  /*2d40*/  @P1 BRA `(.L_x_2115) ;  /* 0x00000000001c1947 */ /* 0x000fec0003800000 */
[----:B------:R-:W-:-:S13]  /*2d50*/  ISETP.GE.AND P1, PT, R45, R208, PT ;  /* 0x000000d02d00720c */ /* 0x000fda0003f26270 */
[----:B------:R1:W-:Y:S01]  /*2d60*/  @P1 STS.128 [R2+0x5800], RZ ;  /* 0x005800ff02001388 */ /* 0x0003e20000000c00 */
[----:B------:R-:W-:Y:S05]  /*2d70*/  @P1 BRA `(.L_x_2115) ;  /* 0x0000000000101947 */ /* 0x000fea0003800000 */
[----:B------:R-:W-:Y:S01]  /*2d80*/  @!PT LDS RZ, [RZ] ;  /* 0x00000000fffff984 */ /* 0x000fe20000000800 */
[----:B------:R-:W-:Y:S01]  /*2d90*/  @!PT LDS RZ, [RZ] ;  /* 0x00000000fffff984 */ /* 0x000fe20000000800 */
[----:B------:R-:W-:Y:S01]  /*2da0*/  @!PT LDS RZ, [RZ] ;  /* 0x00000000fffff984 */ /* 0x000fe20000000800 */
[----:B------:R1:W-:Y:S02]  /*2db0*/  LDGSTS.E.BYPASS.LTC128B.128 [R2+0x5800], desc[UR4][R4.64] ;  /* 0x0580000004027fae */ /* 0x0003e4000b981a04 */
.L_x_2115:
[----:B------:R-:W-:Y:S05]  /*2dc0*/  BSYNC.RECONVERGENT B0 ;  /* 0x0000000000007941 */ /* 0x000fea0003800200 */
.L_x_2114:
[----:B------:R-:W-:Y:S01]  /*2dd0*/  ISETP.GE.AND P1, PT, R15, R0, PT ;  /* 0x000000000f00720c */ /* 0x000fe20003f26270 */
[----:B------:R1:W-:Y:S01]  /*2de0*/  @P0 STS.128 [R2+0x6000], RZ ;  /* 0x006000ff02000388 */ /* 0x0003e20000000c00 */
[----:B------:R-:W-:Y:S01]  /*2df0*/  LOP3.LUT R0, R6, R132, RZ, 0xfc, !PT ;  /* 0x0000008406007212 */ /* 0x000fe200078efcff */
[----:B------:R-:W-:Y:S01]  /*2e00*/  BSSY.RECONVERGENT B0, `(.L_x_2116) ;  /* 0x000000f000007945 */ /* 0x000fe20003800200 */
[----:B------:R-:W-:-:S03]  /*2e10*/  LOP3.LUT R3, R9, R8, R3, 0xf6, !PT ;  /* 0x0000000809037212 */ /* 0x000fc600078ef603 */
[--C-:B------:R-:W-:Y:S02]  /*2e20*/  IMAD R14, R0, 0x2, R209.reuse ;  /* 0x00000002000e7824 */ /* 0x100fe400078e02d1 */
[----:B------:R-:W-:-:S03]  /*2e30*/  IMAD R44, R3, 0x2, R209 ;  /* 0x00000002032c7824 */ /* 0x000fc600078e02d1 */
[----:B------:R1:W-:Y:S01]  /*2e40*/  STL [R1+0xc0], R14 ;  /* 0x0000c00e01007387 */ /* 0x0003e20000100800 */
        /* <DEDUP_REMOVED lines=10> */
.L_x_2117:
[----:B------:R-:W-:Y:S05]  /*2ef0*/  BSYNC.RECONVERGENT B0 ;  /* 0x0000000000007941 */ /* 0x000fea0003800200 */
.L_x_2116:
        /* <DEDUP_REMOVED lines=12> */
.L_x_2119:
[----:B------:R-:W-:Y:S05]  /*2fc0*/  BSYNC.RECONVERGENT B0 ;  /* 0x0000000000007941 */ /* 0x000fea0003800200 */
.L_x_2118:
        /* <DEDUP_REMOVED lines=15> */
.L_x_2121:
[----:B------:R-:W-:Y:S05]  /*30c0*/  BSYNC.RECONVERGENT B0 ;  /* 0x0000000000007941 */ /* 0x000fea0003800200 */
.L_x_2120:
        /* <DEDUP_REMOVED lines=12> */
.L_x_2123:
[----:B------:R-:W-:Y:S05]  /*3190*/  BSYNC.RECONVERGENT B0 ;  /* 0x0000000000007941 */ /* 0x000fea0003800200 */
.L_x_2122:
        /* <DEDUP_REMOVED lines=15> */
.L_x_2125:
[----:B------:R-:W-:Y:S05]  /*3290*/  BSYNC.RECONVERGENT B0 ;  /* 0x0000000000007941 */ /* 0x000fea0003800200 */
.L_x_2124:
        /* <DEDUP_REMOVED lines=13> */
.L_x_2127:
[----:B------:R-:W-:Y:S05]  /*3370*/  BSYNC.RECONVERGENT B0 ;  /* 0x0000000000007941 */ /* 0x000fea0003800200 */
.L_x_2126:
[----:B------:R-:W-:Y:S01]  /*3380*/  LDSM.16.M88.4 R8, [R14] ;  /* 0x000000000e08783b */ /* 0x000fe20000000200 */
[----:B------:R-:W-:Y:S01]  /*3390*/  IMAD.MOV.U32 R133, RZ, RZ, 0x20 ;  /* 0x00000020ff857424 */ /* 0x000fe200078e00ff */
[----:B------:R-:W-:Y:S01]  /*33a0*/  LOP3.LUT P0, R127, R214, 0x4, RZ, 0xc0, !PT ;  /* 0x00000004d67f7812 */ /* 0x000fe2000780c0ff */
[----:B------:R-:W-:Y:S01]  /*33b0*/  BSSY.RECONVERGENT B1, `(.L_x_2128) ;  /* 0x0000123000017945 */ /* 0x000fe20003800200 */
[----:B------:R-:W2:Y:S02]  /*33c0*/  LDSM.16.M88.4 R24, [R44+0x1000] ;  /* 0x001000002c18783b */ /* 0x000ea40000000200 */
[----:B------:R-:W-:Y:S02]  /*33d0*/  SEL R0, R133, 0xffffffe0, !P0 ;  /* 0xffffffe085007807 */ /* 0x000fe40004000000 */
[----:B-----5:R-:W3:Y:S03]  /*33e0*/  LDSM.16.M88.4 R20, [R44+0x1400] ;  /* 0x001400002c14783b */ /* 0x020ee60000000200 */
[----:B------:R-:W-:Y:S01]  /*33f0*/  IMAD.IADD R3, R14, 0x1, R0 ;  /* 0x000000010e037824 */ /* 0x000fe200078e0200 */
[----:B------:R-:W4:Y:S01]  /*3400*/  LDSM.16.M88.4 R16, [R44+0x1800] ;  /* 0x001800002c10783b */ /* 0x000f220000000200 */
[----:B------:R-:W-:-:S03]  /*3410*/  IMAD.IADD R0, R0, 0x1, R44 ;  /* 0x0000000100007824 */ /* 0x000fc600078e022c */
[----:B-1----:R-:W1:Y:S04]  /*3420*/  LDSM.16.M88.4 R4, [R44+0x1c00] ;  /* 0x001c00002c04783b */ /* 0x002e680000000200 */
[----:B------:R-:W1:Y:S04]  /*3430*/  LDSM.16.M88.4 R28, [R44+0x2000] ;  /* 0x002000002c1c783b */ /* 0x000e680000000200 */
[----:B------:R-:W1:Y:S04]  /*3440*/  LDSM.16.M88.4 R64, [R44+0x2400] ;  /* 0x002400002c40783b */ /* 0x000e680000000200 */
[----:B------:R-:W1:Y:S04]  /*3450*/  LDSM.16.M88.4 R60, [R44+0x2800] ;  /* 0x002800002c3c783b */ /* 0x000e680000000200 */
[----:B------:R-:W1:Y:S04]  /*3460*/  LDSM.16.M88.4 R56, [R44+0x2c00] ;  /* 0x002c00002c38783b */ /* 0x000e680000000200 */
[----:B------:R-:W1:Y:S04]  /*3470*/  LDSM.16.M88.4 R52, [R44+0x3000] ;  /* 0x003000002c34783b */ /* 0x000e680000000200 */
[----:B------:R-:W1:Y:S01]  /*3480*/  LDSM.16.M88.4 R48, [R44+0x3400] ;  /* 0x003400002c30783b */ /* 0x000e620000000200 */
[C---:B--2---:R-:W-:Y:S03]  /*3490*/  HMMA.16816.F32 R120, R8.reuse, R24, RZ ;  /* 0x000000180878723c */ /* 0x044fe600000018ff */
[----:B------:R-:W2:Y:S04]  /*34a0*/  LDSM.16.M88.4 R40, [R44+0x3800] ;  /* 0x003800002c28783b */ /* 0x000ea80000000200 */
[----:B------:R-:W2:Y:S01]  /*34b0*/  LDSM.16.M88.4 R36, [R44+0x3c00] ;  /* 0x003c00002c24783b */ /* 0x000ea20000000200 */
[C---:B------:R-:W-:Y:S03]  /*34c0*/  HMMA.16816.F32 R164, R8.reuse, R26, RZ ;  /* 0x0000001a08a4723c */ /* 0x040fe600000018ff */
[----:B------:R-:W2:Y:S04]  /*34d0*/  LDSM.16.M88.4 R32, [R44+0x4000] ;  /* 0x004000002c20783b */ /* 0x000ea80000000200 */
[----:B------:R-:W2:Y:S01]  /*34e0*/  LDSM.16.M88.4 R24, [R44+0x4400] ;  /* 0x004400002c18783b */ /* 0x000ea20000000200 */
[C---:B---3--:R-:W-:Y:S03]  /*34f0*/  HMMA.16816.F32 R176, R8.reuse, R20, RZ ;  /* 0x0000001408b0723c */ /* 0x048fe600000018ff */
[----:B------:R-:W-:Y:S04]  /*3500*/  LDSM.16.M88.4 R84, [R0+0x1000] ;  /* 0x001000000054783b */ /* 0x000fe80000000200 */
[----:B------:R-:W-:Y:S01]  /*3510*/  LDSM.16.M88.4 R92, [R0+0x1800] ;  /* 0x00180000005c783b */ /* 0x000fe20000000200 */
[C---:B------:R-:W-:Y:S03]  /*3520*/  HMMA.16816.F32 R160, R8.reuse, R22, RZ ;  /* 0x0000001608a0723c */ /* 0x040fe600000018ff */
[----:B------:R-:W3:Y:S04]  /*3530*/  LDSM.16.M88.4 R20, [R44+0x4800] ;  /* 0x004800002c14783b */ /* 0x000ee80000000200 */
[----:B------:R-:W0:Y:S01]  /*3540*/  LDGDEPBAR ;  /* 0x00000000000079af */ /* 0x000e220000000000 */
[C---:B----4-:R-:W-:Y:S08]  /*3550*/  HMMA.16816.F32 R172, R8.reuse, R16, RZ ;  /* 0x0000001008ac723c */ /* 0x050ff000000018ff */
[C---:B------:R-:W-:Y:S01]  /*3560*/  HMMA.16816.F32 R204, R8.reuse, R18, RZ ;  /* 0x0000001208cc723c */ /* 0x040fe200000018ff */
[----:B------:R-:W4:Y:S07]  /*3570*/  LDSM.16.M88.4 R16, [R44+0x4c00] ;  /* 0x004c00002c10783b */ /* 0x000f2e0000000200 */
[C---:B-1----:R-:W-:Y:S08]  /*3580*/  HMMA.16816.F32 R216, R8.reuse, R4, RZ ;  /* 0x0000000408d8723c */ /* 0x042ff000000018ff */
[C---:B------:R-:W-:Y:S01]  /*3590*/  HMMA.16816.F32 R200, R8.reuse, R6, RZ ;  /* 0x0000000608c8723c */ /* 0x040fe200000018ff */
[----:B------:R1:W4:Y:S07]  /*35a0*/  LDSM.16.M88.4 R4, [R3] ;  /* 0x000000000304783b */ /* 0x00032e0000000200 */
[C---:B------:R-:W-:Y:S08]  /*35b0*/  HMMA.16816.F32 R196, R8.reuse, R28, RZ ;  /* 0x0000001c08c4723c */ /* 0x040ff000000018ff */
[C---:B------:R-:W-:Y:S01]  /*35c0*/  HMMA.16816.F32 R192, R8.reuse, R30, RZ ;  /* 0x0000001e08c0723c */ /* 0x040fe200000018ff */
[----:B------:R-:W-:Y:S07]  /*35d0*/  LDSM.16.M88.4 R28, [R0+0x1400] ;  /* 0x00140000001c783b */ /* 0x000fee0000000200 */
[----:B------:R-:W-:Y:S01]  /*35e0*/  HMMA.16816.F32 R188, R8, R64, RZ ;  /* 0x0000004008bc723c */ /* 0x000fe200000018ff */
[----:B-1----:R-:W-:-:S07]  /*35f0*/  IADD3 R3, PT, PT, R125, R46, -R47 ;  /* 0x0000002e7d037210 */ /* 0x002fce0007ffe82f */
        /* <DEDUP_REMOVED lines=10> */
[----:B------:R-:W1:Y:S07]  /*36a0*/  LDSM.16.M88.4 R52, [R0+0x2800] ;  /* 0x002800000034783b */ /* 0x000e6e0000000200 */
        /* <DEDUP_REMOVED lines=11> */
[----:B------:R-:W2:Y:S07]  /*3760*/  LDSM.16.M88.4 R32, [R0+0x3800] ;  /* 0x003800000020783b */ /* 0x000eae0000000200 */
[C---:B------:R-:W-:Y:S08]  /*3770*/  HMMA.16816.F32 R96, R8.reuse, R24, RZ ;  /* 0x000000180860723c */ /* 0x040ff000000018ff */
[C---:B------:R-:W-:Y:S01]  /*3780*/  HMMA.16816.F32 R88, R8.reuse, R26, RZ ;  /* 0x0000001a0858723c */ /* 0x040fe200000018ff */
[----:B------:R-:W-:Y:S07]  /*3790*/  LDSM.16.M88.4 R24, [R0+0x4000] ;  /* 0x004000000018783b */ /* 0x000fee0000000200 */
[C---:B---3--:R-:W-:Y:S08]  /*37a0*/  HMMA.16816.F32 R80, R8.reuse, R20, RZ ;  /* 0x000000140850723c */ /* 0x048ff000000018ff */
[C---:B------:R-:W-:Y:S01]  /*37b0*/  HMMA.16816.F32 R76, R8.reuse, R22, RZ ;  /* 0x00000016084c723c */ /* 0x040fe200000018ff */
[----:B------:R-:W-:Y:S07]  /*37c0*/  LDSM.16.M88.4 R20, [R0+0x4400] ;  /* 0x004400000014783b */ /* 0x000fee0000000200 */
[C---:B----4-:R-:W-:Y:S08]  /*37d0*/  HMMA.16816.F32 R72, R8.reuse, R16, RZ ;  /* 0x000000100848723c */ /* 0x050ff000000018ff */
[----:B------:R-:W-:Y:S08]  /*37e0*/  HMMA.16816.F32 R68, R8, R18, RZ ;  /* 0x000000120844723c */ /* 0x000ff000000018ff */
[C---:B------:R-:W-:Y:S08]  /*37f0*/  HMMA.16816.F32 R8, R4.reuse, R84, R120 ;  /* 0x000000540408723c */ /* 0x040ff00000001878 */
[C---:B------:R-:W-:Y:S08]  /*3800*/  HMMA.16816.F32 R16, R4.reuse, R86, R164 ;  /* 0x000000560410723c */ /* 0x040ff000000018a4 */
[C---:B------:R-:W-:Y:S03]  /*3810*/  HMMA.16816.F32 R84, R4.reuse, R94, R204 ;  /* 0x0000005e0454723c */ /* 0x040fe600000018cc */
[----:B------:R-:W-:Y:S04]  /*3820*/  STL.64 [R1+0xb0], R8 ;  /* 0x0000b00801007387 */ /* 0x000fe80000100a00 */
[----:B------:R3:W-:Y:S01]  /*3830*/  STL.64 [R1+0xb8], R10 ;  /* 0x0000b80a01007387 */ /* 0x0007e20000100a00 */
[C---:B-1----:R-:W-:Y:S03]  /*3840*/  HMMA.16816.F32 R228, R4.reuse, R52, R180 ;  /* 0x0000003404e4723c */ /* 0x042fe600000018b4 */
[----:B------:R-:W-:Y:S04]  /*3850*/  STL.64 [R1+0xa0], R16 ;  /* 0x0000a01001007387 */ /* 0x000fe80000100a00 */
[----:B------:R1:W-:Y:S01]  /*3860*/  STL.64 [R1+0xa8], R18 ;  /* 0x0000a81201007387 */ /* 0x0003e20000100a00 */
[----:B--2---:R-:W-:Y:S01]  /*3870*/  HMMA.16816.F32 R180, R4, R34, R116 ;  /* 0x0000002204b4723c */ /* 0x004fe20000001874 */
[----:B------:R-:W-:-:S07]  /*3880*/  VIADD R118, R213, 0xffffffff ;  /* 0xffffffffd5767836 */ /* 0x000fce0000000000 */
[C---:B------:R-:W-:Y:S08]  /*3890*/  HMMA.16816.F32 R232, R4.reuse, R58, R184 ;  /* 0x0000003a04e8723c */ /* 0x040ff000000018b8 */
[C---:B------:R-:W-:Y:S08]  /*38a0*/  HMMA.16816.F32 R236, R4.reuse, R56, R188 ;  /* 0x0000003804ec723c */ /* 0x040ff000000018bc */
[C---:B---3--:R-:W-:Y:S08]  /*38b0*/  HMMA.16816.F32 R8, R4.reuse, R28, R176 ;  /* 0x0000001c0408723c */ /* 0x048ff000000018b0 */
[C---:B-1----:R-:W-:Y:S01]  /*38c0*/  HMMA.16816.F32 R16, R4.reuse, R30, R160 ;  /* 0x0000001e0410723c */ /* 0x042fe200000018a0 */
[----:B------:R-:W1:Y:S07]  /*38d0*/  LDSM.16.M88.4 R28, [R0+0x3c00] ;  /* 0x003c0000001c783b */ /* 0x000e6e0000000200 */
[C---:B------:R-:W-:Y:S03]  /*38e0*/  HMMA.16816.F32 R224, R4.reuse, R54, R168 ;  /* 0x0000003604e0723c */ /* 0x040fe600000018a8 */
[----:B------:R-:W-:Y:S04]  /*38f0*/  STL.64 [R1+0x90], R8 ;  /* 0x0000900801007387 */ /* 0x000fe80000100a00 */
[----:B------:R2:W-:Y:S01]  /*3900*/  STL.64 [R1+0x98], R10 ;  /* 0x0000980a01007387 */ /* 0x0005e20000100a00 */
[C---:B------:R-:W-:Y:S03]  /*3910*/  HMMA.16816.F32 R160, R4.reuse, R48, R156 ;  /* 0x0000003004a0723c */ /* 0x040fe6000000189c */
[----:B------:R-:W-:Y:S04]  /*3920*/  STL.64 [R1+0x80], R16 ;  /* 0x0000801001007387 */ /* 0x000fe80000100a00 */
[----:B------:R-:W-:Y:S01]  /*3930*/  STL.64 [R1+0x88], R18 ;  /* 0x0000881201007387 */ /* 0x000fe20000100a00 */
[C---:B------:R-:W-:Y:S03]  /*3940*/  HMMA.16816.F32 R220, R4.reuse, R50, R152 ;  /* 0x0000003204dc723c */ /* 0x040fe60000001898 */
[----:B------:R-:W3:Y:S05]  /*3950*/  LDSM.16.M88.4 R16, [R0+0x4800] ;  /* 0x004800000010783b */ /* 0x000eea0000000200 */
[C---:B------:R-:W-:Y:S08]  /*3960*/  HMMA.16816.F32 R204, R4.reuse, R40, R148 ;  /* 0x0000002804cc723c */ /* 0x040ff00000001894 */
[C---:B------:R-:W-:Y:S08]  /*3970*/  HMMA.16816.F32 R184, R4.reuse, R32, R128 ;  /* 0x0000002004b8723c */ /* 0x040ff00000001880 */
[C---:B--2---:R-:W-:Y:S08]  /*3980*/  HMMA.16816.F32 R8, R4.reuse, R92, R172 ;  /* 0x0000005c0408723c */ /* 0x044ff000000018ac */
[C---:B------:R-:W-:Y:S08]  /*3990*/  HMMA.16816.F32 R92, R4.reuse, R64, R216 ;  /* 0x00000040045c723c */ /* 0x040ff000000018d8 */
[C---:B------:R-:W-:Y:S03]  /*39a0*/  HMMA.16816.F32 R188, R4.reuse, R38, R136 ;  /* 0x0000002604bc723c */ /* 0x040fe60000001888 */
[----:B------:R-:W-:Y:S04]  /*39b0*/  STL.64 [R1+0x70], R8 ;  /* 0x0000700801007387 */ /* 0x000fe80000100a00 */
[----:B------:R-:W-:Y:S01]  /*39c0*/  STL.64 [R1+0x78], R10 ;  /* 0x0000780a01007387 */ /* 0x000fe20000100a00 */
[----:B-1----:R-:W-:Y:S01]  /*39d0*/  HMMA.16816.F32 R176, R4, R28, R112 ;  /* 0x0000001c04b0723c */ /* 0x002fe20000001870 */
[----:B------:R-:W-:-:S02]  /*39e0*/  SHF.R.U32.HI R115, RZ, 0x3, R214 ;  /* 0x00000003ff737819 */ /* 0x000fc400000116d6 */
[----:B------:R1:W2:Y:S01]  /*39f0*/  LDSM.16.M88.4 R8, [R0+0x4c00] ;  /* 0x004c00000008783b */ /* 0x0002a20000000200 */
[----:B------:R-:W-:-:S04]  /*3a00*/  DEPBAR.LE SB0, 0x0 ;  /* 0x000080000000791a */ /* 0x000fc80000000000 */
[----:B------:R-:W-:Y:S01]  /*3a10*/  STL.64 [R1+0x60], R84 ;  /* 0x0000605401007387 */ /* 0x000fe20000100a00 */
[C---:B------:R-:W-:Y:S03]  /*3a20*/  HMMA.16816.F32 R172, R4.reuse, R30, R108 ;  /* 0x0000001e04ac723c */ /* 0x040fe6000000186c */
[----:B------:R4:W-:Y:S04]  /*3a30*/  STL.64 [R1+0x68], R86 ;  /* 0x0000685601007387 */ /* 0x0009e80000100a00 */
[----:B------:R2:W-:Y:S01]  /*3a40*/  STL.64 [R1+0x50], R92 ;  /* 0x0000505c01007387 */ /* 0x0005e20000100a00 */
[C---:B------:R-:W-:Y:S03]  /*3a50*/  HMMA.16816.F32 R168, R4.reuse, R24, R104 ;  /* 0x0000001804a8723c */ /* 0x040fe60000001868 */
[----:B------:R2:W-:Y:S05]  /*3a60*/  STL.64 [R1+0x58], R94 ;  /* 0x0000585e01007387 */ /* 0x0005ea0000100a00 */
[----:B------:R-:W-:Y:S01]  /*3a70*/  HMMA.16816.F32 R164, R4, R26, R100 ;  /* 0x0000001a04a4723c */ /* 0x000fe20000001864 */
[----:B-1----:R-:W-:-:S04]  /*3a80*/  LOP3.LUT R0, R211, 0x1f0, RZ, 0xc0, !PT ;  /* 0x000001f0d3007812 */ /* 0x002fc800078ec0ff */
[----:B------:R-:W-:-:S03]  /*3a90*/  LOP3.LUT R0, R0, 0x7, R12, 0xf8, !PT ;  /* 0x0000000700007812 */ /* 0x000fc600078ef80c */
[----:B------:R-:W-:Y:S02]  /*3aa0*/  HMMA.16816.F32 R156, R4, R20, R96 ;  /* 0x00000014049c723c */ /* 0x000fe40000001860 */
[----:B------:R-:W-:-:S04]  /*3ab0*/  IMAD R0, R215, 0x40, R0 ;  /* 0x00000040d7007824 */ /* 0x000fc800078e0200 */
[----:B------:R-:W-:Y:S02]  /*3ac0*/  IMAD.IADD R3, R0, 0x1, R3 ;  /* 0x0000000100037824 */ /* 0x000fe400078e0203 */
[----:B----4-:R-:W-:Y:S03]  /*3ad0*/  HMMA.16816.F32 R84, R4, R66, R200 ;  /* 0x000000420454723c */ /* 0x010fe600000018c8 */
[C-C-:B------:R-:W-:Y:S02]  /*3ae0*/  VIADDMNMX R216, R3.reuse, 0x1, R46.reuse, PT ;  /* 0x0000000103d87846 */ /* 0x140fe4000380012e */
[----:B------:R-:W-:-:S03]  /*3af0*/  VIADDMNMX R218, R3, 0x9, R46, PT ;  /* 0x0000000903da7846 */ /* 0x000fc6000380012e */
[C---:B------:R-:W-:Y:S08]  /*3b00*/  HMMA.16816.F32 R64, R4.reuse, R60, R196 ;  /* 0x0000003c0440723c */ /* 0x040ff000000018c4 */
[C---:B------:R-:W-:Y:S03]  /*3b10*/  HMMA.16816.F32 R60, R4.reuse, R62, R192 ;  /* 0x0000003e043c723c */ /* 0x040fe600000018c0 */
[----:B------:R1:W-:Y:S04]  /*3b20*/  STL.64 [R1+0x40], R84 ;  /* 0x0000405401007387 */ /* 0x0003e80000100a00 */
[----:B------:R1:W-:Y:S01]  /*3b30*/  STL.64 [R1+0x48], R86 ;  /* 0x0000485601007387 */ /* 0x0003e20000100a00 */
[----:B------:R-:W-:Y:S01]  /*3b40*/  HMMA.16816.F32 R200, R4, R42, R144 ;  /* 0x0000002a04c8723c */ /* 0x000fe20000001890 */
[----:B------:R-:W-:-:S02]  /*3b50*/  IMAD.MOV.U32 R144, RZ, RZ, R250 ;  /* 0x000000ffff907224 */ /* 0x000fc400078e00fa */
[----:B------:R1:W-:Y:S01]  /*3b60*/  STL.64 [R1+0x30], R64 ;  /* 0x0000304001007387 */ /* 0x0003e20000100a00 */
[----:B------:R-:W-:Y:S02]  /*3b70*/  BAR.SYNC.DEFER_BLOCKING 0x0 ;  /* 0x0000000000007b1d */ /* 0x000fe40000010000 */
[----:B------:R-:W-:Y:S02]  /*3b80*/  ISETP.GT.AND P0, PT, R118, R144, PT ;  /* 0x000000907600720c */ /* 0x000fe40003f04270 */
[C---:B------:R-:W-:Y:S02]  /*3b90*/  HMMA.16816.F32 R196, R4.reuse, R36, R140 ;  /* 0x0000002404c4723c */ /* 0x040fe4000000188c */
[----:B------:R1:W-:Y:S06]  /*3ba0*/  STL.64 [R1+0x38], R66 ;  /* 0x0000384201007387 */ /* 0x0003ec0000100a00 */
[C---:B------:R-:W-:Y:S01]  /*3bb0*/  HMMA.16816.F32 R152, R4.reuse, R22, R88 ;  /* 0x000000160498723c */ /* 0x040fe20000001858 */
[----:B------:R1:W-:Y:S04]  /*3bc0*/  STL.64 [R1+0x20], R60 ;  /* 0x0000203c01007387 */ /* 0x0003e80000100a00 */
[----:B------:R1:W-:Y:S03]  /*3bd0*/  STL.64 [R1+0x28], R62 ;  /* 0x0000283e01007387 */ /* 0x0003e60000100a00 */
[C---:B---3--:R-:W-:Y:S01]  /*3be0*/  HMMA.16816.F32 R148, R4.reuse, R16, R80 ;  /* 0x000000100494723c */ /* 0x048fe20000001850 */
[----:B------:R1:W-:Y:S07]  /*3bf0*/  STL [R1+0x1c], R118 ;  /* 0x00001c7601007387 */ /* 0x0003ee0000100800 */
[C---:B------:R-:W-:Y:S08]  /*3c00*/  HMMA.16816.F32 R140, R4.reuse, R18, R76 ;  /* 0x00000012048c723c */ /* 0x040ff0000000184c */
[C---:B--2---:R-:W-:Y:S08]  /*3c10*/  HMMA.16816.F32 R128, R4.reuse, R8, R72 ;  /* 0x000000080480723c */ /* 0x044ff00000001848 */
[----:B------:R-:W-:Y:S01]  /*3c20*/  HMMA.16816.F32 R120, R4, R10, R68 ;  /* 0x0000000a0478723c */ /* 0x000fe20000001844 */
[----:B------:R-:W-:-:S05]  /*3c30*/  IADD3 R4, PT, PT, R46, -R47, -R126 ;  /* 0x8000002f2e047210 */ /* 0x000fca0007ffe87e */
[----:B------:R-:W-:-:S05]  /*3c40*/  IMAD.IADD R0, R0, 0x1, R4 ;  /* 0x0000000100007824 */ /* 0x000fca00078e0204 */
[----:B------:R-:W-:Y:S02]  /*3c50*/  VIMNMX R215, PT, PT, RZ, R0, !PT ;  /* 0x00000000ffd77248 */ /* 0x000fe40007fe0100 */
[----:B------:R-:W-:Y:S01]  /*3c60*/  VIADDMNMX R217, R0, 0x8, RZ, !PT ;  /* 0x0000000800d97846 */ /* 0x000fe200078001ff */
[----:B-1----:R-:W-:Y:S06]  /*3c70*/  @!P0 BRA `(.L_x_2129) ;  /* 0x0000000800588947 */ /* 0x002fec0003800000 */
[----:B------:R-:W2:Y:S01]  /*3c80*/  LDL.64 R14, [R1+0x8] ;  /* 0x00000800010e7983 */ /* 0x000ea20000100a00 */
        /* <DEDUP_REMOVED lines=13> */
.L_x_2131:
[----:B------:R-:W2:Y:S01]  /*3d60*/  LD.E R3, desc[UR4][R134.64+0x170] ;  /* 0x0001700486037980 */ /* 0x000ea2000c101900 */
[C---:B------:R-:W-:Y:S01]  /*3d70*/  VIADD R9, R124.reuse, 0xfffffe00 ;  /* 0xfffffe007c097836 */ /* 0x040fe20000000000 */
[----:B------:R-:W-:-:S04]  /*3d80*/  IADD3 R10, PT, PT, R124, -0x100, RZ ;  /* 0xffffff007c0a7810 */ /* 0x000fc80007ffe0ff */
        /* <DEDUP_REMOVED lines=9> */
[----:B------:R-:W-:Y:S02]  /*3e20*/  IMAD R6, R4, R0, RZ ;  /* 0x0000000004067224 */ /* 0x000fe400078e02ff */
[----:B------:R-:W-:-:S04]  /*3e30*/  IMAD.MOV.U32 R4, RZ, RZ, RZ ;  /* 0x000000ffff047224 */ /* 0x000fc800078e00ff */
        /* <DEDUP_REMOVED lines=16> */
[----:B------:R-:W-:Y:S02]  /*3f40*/  LOP3.LUT R0, R9, R3, RZ, 0x3c, !PT ;  /* 0x0000000309007212 */ /* 0x000fe400078e3cff */
[----:B------:R-:W-:Y:S02]  /*3f50*/  ISETP.GE.AND P2, PT, R6, RZ, PT ;  /* 0x000000ff0600720c */ /* 0x000fe40003f46270 */
[----:B------:R-:W-:Y:S02]  /*3f60*/  ISETP.GE.AND P0, PT, R0, RZ, PT ;  /* 0x000000ff0000720c */ /* 0x000fe40003f06270 */
[----:B------:R-:W-:Y:S02]  /*3f70*/  ISETP.NE.AND P1, PT, R3, RZ, PT ;  /* 0x000000ff0300720c */ /* 0x000fe40003f25270 */
[----:B------:R-:W-:Y:S01]  /*3f80*/  @P5 IADD3 R5, PT, PT, R5, 0x1, RZ ;  /* 0x0000000105055810 */ /* 0x000fe20007ffe0ff */
[----:B------:R-:W-:-:S04]  /*3f90*/  @P4 VIADD R4, R4, 0x1 ;  /* 0x0000000104044836 */ /* 0x000fc80000000000 */
[----:B------:R-:W-:Y:S01]  /*3fa0*/  IMAD.MOV.U32 R0, RZ, RZ, R5 ;  /* 0x000000ffff007224 */ /* 0x000fe200078e0005 */
[----:B------:R-:W-:-:S03]  /*3fb0*/  LOP3.LUT R5, RZ, R3, RZ, 0x33, !PT ;  /* 0x00000003ff057212 */ /* 0x000fc600078e33ff */
        /* <DEDUP_REMOVED lines=12> */
[----:B-1----:R-:W-:Y:S01]  /*4080*/  SHF.R.S32.HI R10, RZ, 0x1f, R3 ;  /* 0x0000001fff0a7819 */ /* 0x002fe20000011403 */
        /* <DEDUP_REMOVED lines=13> */
.L_x_2132:
[----:B------:R-:W-:Y:S05]  /*4160*/  BSYNC.RECONVERGENT B0 ;  /* 0x0000000000007941 */ /* 0x000fea0003800200 */
.L_x_2130:
[CC--:B------:R-:W-:Y:S01]  /*4170*/  ISETP.GE.AND P1, PT, R45.reuse, R208.reuse, PT ;  /* 0x000000d02d00720c */ /* 0x0c0fe20003f26270 */
[C---:B------:R-:W-:Y:S01]  /*4180*/  IMAD.SHL.U32 R0, R240.reuse, 0x40, RZ ;  /* 0x00000040f0007824 */ /* 0x040fe200078e00ff */
[----:B------:R-:W-:Y:S01]  /*4190*/  ISETP.GE.AND P0, PT, R45, R208, PT ;  /* 0x000000d02d00720c */ /* 0x000fe20003f06270 */
[----:B------:R-:W-:Y:S01]  /*41a0*/  BSSY.RECONVERGENT B0, `(.L_x_2133) ;  /* 0x0000042000007945 */ /* 0x000fe20003800200 */
[----:B------:R-:W-:Y:S02]  /*41b0*/  SHF.L.U64.HI R3, R240, 0x6, R241 ;  /* 0x00000006f0037819 */ /* 0x000fe400000102f1 */
[----:B------:R-:W-:-:S05]  /*41c0*/  IADD3 R4, P2, PT, R0, R247, RZ ;  /* 0x000000f700047210 */ /* 0x000fca0007f5e0ff */
[----:B------:R-:W-:Y:S02]  /*41d0*/  IMAD.X R5, R3, 0x1, R246, P2 ;  /* 0x0000000103057824 */ /* 0x000fe400010e06f6 */
[----:B------:R-:W-:Y:S01]  /*41e0*/  @!P1 IMAD.MOV.U32 R6, RZ, RZ, R247 ;  /* 0x000000ffff069224 */ /* 0x000fe200078e00f7 */
[----:B------:R-:W-:Y:S01]  /*41f0*/  @!P1 MOV R7, R246 ;  /* 0x000000f600079202 */ /* 0x000fe20000000f00 */
[C---:B------:R-:W-:Y:S01]  /*4200*/  @!P0 IMAD R8, R241.reuse, 0xc0, RZ ;  /* 0x000000c0f1088824 */ /* 0x040fe200078e02ff */
[----:B------:R-:W-:Y:S01]  /*4210*/  @!P0 IADD3 R16, P2, PT, R4, R0, RZ ;  /* 0x0000000004108210 */ /* 0x000fe20007f5e0ff */
[----:B------:R-:W-:Y:S02]  /*4220*/  @!P0 IMAD R0, R241, 0x140, RZ ;  /* 0x00000140f1008824 */ /* 0x000fe400078e02ff */
[----:B------:R-:W-:Y:S01]  /*4230*/  @!PT LDS RZ, [RZ] ;  /* 0x00000000fffff984 */ /* 0x000fe20000000800 */
[----:B------:R-:W-:Y:S01]  /*4240*/  @!PT LDS RZ, [RZ] ;  /* 0x00000000fffff984 */ /* 0x000fe20000000800 */
[----:B------:R-:W-:Y:S01]  /*4250*/  @!PT LDS RZ, [RZ] ;  /* 0x00000000fffff984 */ /* 0x000fe20000000800 */
[----:B------:R1:W-:Y:S01]  /*4260*/  @!P1 LDGSTS.E.BYPASS.LTC128B.128 [R2+0x1000], desc[UR4][R6.64] ;  /* 0x0100000006029fae */ /* 0x0003e2000b981a04 */
[----:B------:R-:W-:-:S03]  /*4270*/  @!P0 IMAD.WIDE.U32 R10, R240, 0x140, R4 ;  /* 0x00000140f00a8825 */ /* 0x000fc600078e0004 */
[----:B------:R2:W-:Y:S01]  /*4280*/  @P1 STS.128 [R2+0x1000], RZ ;  /* 0x001000ff02001388 */ /* 0x0005e20000000c00 */
[CC--:B------:R-:W-:Y:S01]  /*4290*/  @!P0 LEA R14, P1, R240.reuse, R4.reuse, 0x7 ;  /* 0x00000004f00e8211 */ /* 0x0c0fe200078238ff */
[----:B------:R-:W-:Y:S01]  /*42a0*/  @!P0 IMAD.X R17, R5, 0x1, R3, P2 ;  /* 0x0000000105118824 */ /* 0x000fe200010e0603 */
[CC--:B------:R-:W-:Y:S01]  /*42b0*/  @!P0 LEA R12, P2, R240.reuse, R4.reuse, 0x8 ;  /* 0x00000004f00c8211 */ /* 0x0c0fe200078440ff */
[----:B------:R2:W-:Y:S01]  /*42c0*/  @P0 STS.128 [R2+0x1800], RZ ;  /* 0x001800ff02000388 */ /* 0x0005e20000000c00 */
[CCC-:B------:R-:W-:Y:S02]  /*42d0*/  @!P0 LEA.HI.X R15, R240.reuse, R5.reuse, R241.reuse, 0x7, P1 ;  /* 0x00000005f00f8211 */ /* 0x1c0fe400008f3cf1 */
[----:B------:R-:W-:Y:S01]  /*42e0*/  @!P0 LEA.HI.X R13, R240, R5, R241, 0x8, P2 ;  /* 0x00000005f00d8211 */ /* 0x000fe200010f44f1 */
        /* <DEDUP_REMOVED lines=10> */
[----:B-1----:R-:W-:Y:S01]  /*4390*/  @!P0 MOV R6, R4 ;  /* 0x0000000400068202 */ /* 0x002fe20000000f00 */
[----:B------:R-:W-:-:S02]  /*43a0*/  @!P0 IMAD.MOV.U32 R7, RZ, RZ, R5 ;  /* 0x000000ffff078224 */ /* 0x000fc400078e0005 */
[----:B------:R-:W-:Y:S01]  /*43b0*/  @!PT LDS RZ, [RZ] ;  /* 0x00000000fffff984 */ /* 0x000fe20000000800 */
[----:B------:R-:W-:Y:S01]  /*43c0*/  @!PT LDS RZ, [RZ] ;  /* 0x00000000fffff984 */ /* 0x000fe20000000800 */
[----:B------:R-:W-:Y:S01]  /*43d0*/  @!PT LDS RZ, [RZ] ;  /* 0x00000000fffff984 */ /* 0x000fe20000000800 */
[----:B------:R2:W-:Y:S02]  /*43e0*/  @!P0 LDGSTS.E.BYPASS.LTC128B.128 [R2+0x2800], desc[UR4][R14.64] ;  /* 0x028000000e028fae */ /* 0x0005e4000b981a04 */
[----:B------:R-:W-:Y:S02]  /*43f0*/  @!P0 IMAD.WIDE.U32 R6, R240, 0xc0, R6 ;  /* 0x000000c0f0068825 */ /* 0x000fe400078e0006 */
[----:B------:R2:W-:Y:S02]  /*4400*/  @P0 STS.128 [R2+0x3000], RZ ;  /* 0x003000ff02000388 */ /* 0x0005e40000000c00 */
[----:B------:R-:W-:Y:S01]  /*4410*/  @!P0 IMAD.IADD R9, R8, 0x1, R7 ;  /* 0x0000000108098824 */ /* 0x000fe200078e0207 */
[----:B------:R-:W-:Y:S01]  /*4420*/  @!P0 IADD3 R7, PT, PT, R0, R11, RZ ;  /* 0x0000000b00078210 */ /* 0x000fe20007ffe0ff */
[----:B------:R-:W-:Y:S01]  /*4430*/  @!P0 IMAD.MOV.U32 R8, RZ, RZ, R6 ;  /* 0x000000ffff088224 */ /* 0x000fe200078e0006 */
[----:B------:R-:W-:-:S04]  /*4440*/  @!P0 MOV R6, R10 ;  /* 0x0000000a00068202 */ /* 0x000fc80000000f00 */
        /* <DEDUP_REMOVED lines=23> */
.L_x_2134:
[----:B------:R-:W-:Y:S05]  /*45c0*/  BSYNC.RECONVERGENT B0 ;  /* 0x0000000000007941 */ /* 0x000fea0003800200 */
.L_x_2133:
[----:B------:R-:W0:Y:S02]  /*45d0*/  LDGDEPBAR ;  /* 0x00000000000079af */ /* 0x000e240000000000 */
.L_x_2129:
[----:B------:R-:W-:Y:S05]  /*45e0*/  BSYNC.RECONVERGENT B1 ;  /* 0x0000000000017941 */ /* 0x000fea0003800200 */
.L_x_2128:
[----:B------:R-:W3:Y:S04]  /*45f0*/  LDL.LU R21, [R1+0xbc] ;  /* 0x0000bc0001157983 */ /* 0x000ee80000300800 */
        /* <DEDUP_REMOVED lines=14> */
[----:B--2---:R-:W2:Y:S04]  /*46e0*/  LDL.LU R17, [R1+0x50] ;  /* 0x0000500001117983 */ /* 0x004ea80000300800 */
[----:B------:R-:W2:Y:S04]  /*46f0*/  LDL.LU R16, [R1+0x94] ;  /* 0x0000940001107983 */ /* 0x000ea80000300800 */
        /* <DEDUP_REMOVED lines=10> */
[----:B-1----:R-:W2:Y:S04]  /*47a0*/  LDL.LU R4, [R1+0x6c] ;  /* 0x00006c0001047983 */ /* 0x002ea80000300800 */
[----:B------:R-:W2:Y:S01]  /*47b0*/  LDL.LU R3, [R1+0x60] ;  /* 0x0000600001037983 */ /* 0x000ea20000300800 */
[----:B------:R-:W-:-:S03]  /*47c0*/  IMAD.SHL.U32 R0, R214, 0x2, RZ ;  /* 0x00000002d6007824 */ /* 0x000fc600078e00ff */
[----:B------:R-:W2:Y:S02]  /*47d0*/  LDL.LU R5, [R1+0x64] ;  /* 0x0000640001057983 */ /* 0x000ea40000300800 */
[----:B------:R-:W-:-:S05]  /*47e0*/  LOP3.LUT R33, R0, 0x6, RZ, 0xc0, !PT ;  /* 0x0000000600217812 */ /* 0x000fca00078ec0ff */
[----:B------:R1:W-:Y:S01]  /*47f0*/  STL [R1+0x4], R33 ;  /* 0x0000042101007387 */ /* 0x0003e20000100800 */
[----:B------:R-:W-:-:S03]  /*4800*/  IMAD R0, R118, 0x100, R33 ;  /* 0x0000010076007824 */ /* 0x000fc600078e0221 */
[----:B------:R-:W2:Y:S04]  /*4810*/  LDL.LU R93, [R1+0x68] ;  /* 0x00006800015d7983 */ /* 0x000ea80000300800 */
[----:B------:R-:W2:Y:S04]  /*4820*/  LDL.LU R90, [R1+0x40] ;  /* 0x00004000015a7983 */ /* 0x000ea80000300800 */
[----:B------:R-:W2:Y:S04]  /*4830*/  LDL.LU R58, [R1+0x38] ;  /* 0x00003800013a7983 */ /* 0x000ea80000300800 */
[----:B------:R-:W2:Y:S01]  /*4840*/  LDL.LU R61, [R1+0xa0] ;  /* 0x0000a000013d7983 */ /* 0x000ea20000300800 */
[----:B---3--:R-:W-:-:S02]  /*4850*/  IMAD.MOV.U32 R66, RZ, RZ, R21 ;  /* 0x000000ffff427224 */ /* 0x008fc400078e0015 */
[----:B----4-:R-:W-:Y:S02]  /*4860*/  IMAD.MOV.U32 R70, RZ, RZ, R32 ;  /* 0x000000ffff467224 */ /* 0x010fe400078e0020 */
[----:B-----5:R-:W-:Y:S02]  /*4870*/  IMAD.MOV.U32 R85, RZ, RZ, R31 ;  /* 0x000000ffff557224 */ /* 0x020fe400078e001f */
[----:B------:R-:W-:Y:S02]  /*4880*/  IMAD.MOV.U32 R73, RZ, RZ, R30 ;  /* 0x000000ffff497224 */ /* 0x000fe400078e001e */
[----:B------:R-:W-:Y:S02]  /*4890*/  IMAD.MOV.U32 R96, RZ, RZ, R29 ;  /* 0x000000ffff607224 */ /* 0x000fe400078e001d */
[----:B------:R-:W-:Y:S02]  /*48a0*/  IMAD.MOV.U32 R77, RZ, RZ, R28 ;  /* 0x000000ffff4d7224 */ /* 0x000fe400078e001c */
[----:B------:R-:W-:-:S02]  /*48b0*/  IMAD.MOV.U32 R75, RZ, RZ, R26 ;  /* 0x000000ffff4b7224 */ /* 0x000fc400078e001a */
[----:B------:R-:W-:Y:S02]  /*48c0*/  IMAD.MOV.U32 R82, RZ, RZ, R27 ;  /* 0x000000ffff527224 */ /* 0x000fe400078e001b */
[----:B------:R-:W-:Y:S02]  /*48d0*/  IMAD.MOV.U32 R71, RZ, RZ, R25 ;  /* 0x000000ffff477224 */ /* 0x000fe400078e0019 */
[----:B------:R-:W-:Y:S02]  /*48e0*/  IMAD.MOV.U32 R87, RZ, RZ, R24 ;  /* 0x000000ffff577224 */ /* 0x000fe400078e0018 */
[----:B------:R-:W-:Y:S02]  /*48f0*/  IMAD.MOV.U32 R78, RZ, RZ, R23 ;  /* 0x000000ffff4e7224 */ /* 0x000fe400078e0017 */
[----:B------:R-:W-:Y:S02]  /*4900*/  IMAD.MOV.U32 R57, RZ, RZ, R22 ;  /* 0x000000ffff397224 */ /* 0x000fe400078e0016 */
[----:B------:R-:W-:-:S02]  /*4910*/  IMAD.MOV.U32 R68, RZ, RZ, R20 ;  /* 0x000000ffff447224 */ /* 0x000fc400078e0014 */
[----:B------:R-:W-:Y:S02]  /*4920*/  IMAD.MOV.U32 R67, RZ, RZ, R19 ;  /* 0x000000ffff437224 */ /* 0x000fe400078e0013 */
[----:B------:R-:W-:Y:S02]  /*4930*/  IMAD.MOV.U32 R59, RZ, RZ, R18 ;  /* 0x000000ffff3b7224 */ /* 0x000fe400078e0012 */
[----:B--2---:R-:W-:Y:S02]  /*4940*/  IMAD.MOV.U32 R81, RZ, RZ, R17 ;  /* 0x000000ffff517224 */ /* 0x004fe400078e0011 */
        /* <DEDUP_REMOVED lines=13> */
[----:B------:R-:W2:Y:S01]  /*4a20*/  LDL.LU R3, [R1+0xb4] ;  /* 0x0000b40001037983 */ /* 0x000ea20000300800 */
[----:B------:R-:W-:-:S03]  /*4a30*/  IMAD.MOV.U32 R88, RZ, RZ, R5 ;  /* 0x000000ffff587224 */ /* 0x000fc600078e0005 */
[----:B------:R-:W3:Y:S04]  /*4a40*/  LDL.LU R4, [R1+0xb8] ;  /* 0x0000b80001047983 */ /* 0x000ee80000300800 */
[----:B------:R-:W4:Y:S01]  /*4a50*/  LDL.LU R101, [R1+0xb0] ;  /* 0x0000b00001657983 */ /* 0x000f220000300800 */
[C---:B------:R-:W-:Y:S01]  /*4a60*/  ISETP.GE.AND P4, PT, R0.reuse, R215, PT ;  /* 0x000000d70000720c */ /* 0x040fe20003f86270 */
[C---:B------:R-:W-:Y:S01]  /*4a70*/  VIADD R5, R0.reuse, 0x1 ;  /* 0x0000000100057836 */ /* 0x040fe20000000000 */
[C---:B------:R-:W-:Y:S01]  /*4a80*/  ISETP.GE.AND P1, PT, R0.reuse, R216, PT ;  /* 0x000000d80000720c */ /* 0x040fe20003f26270 */
[C---:B------:R-:W-:Y:S01]  /*4a90*/  VIADD R7, R0.reuse, 0x8 ;  /* 0x0000000800077836 */ /* 0x040fe20000000000 */
[C---:B------:R-:W-:Y:S01]  /*4aa0*/  ISETP.GE.AND P3, PT, R0.reuse, R218, PT ;  /* 0x000000da0000720c */ /* 0x040fe20003f66270 */
[C---:B------:R-:W-:Y:S01]  /*4ab0*/  VIADD R6, R0.reuse, 0x9 ;  /* 0x0000000900067836 */ /* 0x040fe20000000000 */
[C---:B------:R-:W-:Y:S01]  /*4ac0*/  ISETP.GE.AND P2, PT, R0.reuse, R217, PT ;  /* 0x000000d90000720c */ /* 0x040fe20003f46270 */
[----:B------:R-:W-:-:S02]  /*4ad0*/  VIADD R8, R0, 0x10 ;  /* 0x0000001000087836 */ /* 0x000fc40000000000 */
[C---:B------:R-:W-:Y:S02]  /*4ae0*/  VIADD R9, R0.reuse, 0x11 ;  /* 0x0000001100097836 */ /* 0x040fe40000000000 */
[C---:B------:R-:W-:Y:S02]  /*4af0*/  VIADD R11, R0.reuse, 0x18 ;  /* 0x00000018000b7836 */ /* 0x040fe40000000000 */
[C---:B------:R-:W-:Y:S02]  /*4b00*/  VIADD R10, R0.reuse, 0x19 ;  /* 0x00000019000a7836 */ /* 0x040fe40000000000 */
[C---:B------:R-:W-:Y:S02]  /*4b10*/  VIADD R12, R0.reuse, 0x20 ;  /* 0x00000020000c7836 */ /* 0x040fe40000000000 */
[C---:B------:R-:W-:Y:S02]  /*4b20*/  VIADD R13, R0.reuse, 0x21 ;  /* 0x00000021000d7836 */ /* 0x040fe40000000000 */
        /* <DEDUP_REMOVED lines=19> */
[C---:B-1----:R-:W-:Y:S02]  /*4c60*/  VIADD R33, R0.reuse, 0x71 ;  /* 0x0000007100217836 */ /* 0x042fe40000000000 */
        /* <DEDUP_REMOVED lines=33> */
[----:B------:R-:W-:Y:S02]  /*4e80*/  VIADD R108, R0, 0xf9 ;  /* 0x000000f9006c7836 */ /* 0x000fe40000000000 */
[----:B------:R-:W-:-:S02]  /*4e90*/  IMAD.MOV.U32 R104, RZ, RZ, R100 ;  /* 0x000000ffff687224 */ /* 0x000fc400078e0064 */
[----:B------:R-:W-:Y:S01]  /*4ea0*/  IMAD.MOV.U32 R100, RZ, RZ, R87 ;  /* 0x000000ffff647224 */ /* 0x000fe200078e0057 */
[----:B----4-:R-:W-:Y:S01]  /*4eb0*/  FSEL R0, R101, -INF , P4 ;  /* 0xff80000065007808 */ /* 0x010fe20002000000 */
[----:B------:R-:W-:Y:S02]  /*4ec0*/  IMAD.MOV.U32 R101, RZ, RZ, R78 ;  /* 0x000000ffff657224 */ /* 0x000fe400078e004e */
[----:B------:R-:W-:Y:S02]  /*4ed0*/  IMAD.MOV.U32 R78, RZ, RZ, R57 ;  /* 0x000000ffff4e7224 */ /* 0x000fe400078e0039 */
[----:B------:R-:W4:Y:S04]  /*4ee0*/  LDL.LU R57, [R1+0x78] ;  /* 0x0000780001397983 */ /* 0x000f280000300800 */
[----:B------:R-:W5:Y:S01]  /*4ef0*/  LDL.LU R87, [R1+0x44] ;  /* 0x0000440001577983 */ /* 0x000f620000300800 */
[----:B------:R-:W-:-:S02]  /*4f00*/  ISETP.GE.AND P0, PT, R5, R215, PT ;  /* 0x000000d70500720c */ /* 0x000fc40003f06270 */
[-C--:B------:R-:W-:Y:S01]  /*4f10*/  ISETP.GE.AND P4, PT, R7, R215.reuse, PT ;  /* 0x000000d70700720c */ /* 0x080fe20003f86270 */
[----:B------:R-:W-:Y:S01]  /*4f20*/  IMAD.MOV.U32 R103, RZ, RZ, R96 ;  /* 0x000000ffff677224 */ /* 0x000fe200078e0060 */
[-C--:B------:R-:W-:Y:S02]  /*4f30*/  ISETP.GE.AND P5, PT, R5, R216.reuse, PT ;  /* 0x000000d80500720c */ /* 0x080fe40003fa6270 */
[----:B--2---:R-:W-:Y:S02]  /*4f40*/  FSEL R3, R3, -INF , P0 ;  /* 0xff80000003037808 */ /* 0x004fe40000000000 */
[----:B------:R-:W-:Y:S02]  /*4f50*/  ISETP.GE.AND P0, PT, R6, R215, PT ;  /* 0x000000d70600720c */ /* 0x000fe40003f06270 */
[----:B------:R-:W-:Y:S02]  /*4f60*/  FSEL R96, R0, -INF , !P1 ;  /* 0xff80000000607808 */ /* 0x000fe40004800000 */
[----:B------:R-:W-:-:S02]  /*4f70*/  ISETP.GE.AND P1, PT, R7, R216, PT ;  /* 0x000000d80700720c */ /* 0x000fc40003f26270 */
[----:B------:R-:W-:Y:S02]  /*4f80*/  FSEL R0, R61, -INF , P4 ;  /* 0xff8000003d007808 */ /* 0x000fe40002000000 */
[----:B------:R-:W-:Y:S02]  /*4f90*/  FSEL R61, R3, -INF , !P5 ;  /* 0xff800000033d7808 */ /* 0x000fe40006800000 */
[-C--:B------:R-:W-:Y:S02]  /*4fa0*/  ISETP.GE.AND P4, PT, R8, R215.reuse, PT ;  /* 0x000000d70800720c */ /* 0x080fe40003f86270 */
[----:B------:R-:W-:Y:S02]  /*4fb0*/  ISETP.GE.AND P5, PT, R6, R216, PT ;  /* 0x000000d80600720c */ /* 0x000fe40003fa6270 */
[----:B------:R-:W-:Y:S02]  /*4fc0*/  FSEL R3, R62, -INF , P0 ;  /* 0xff8000003e037808 */ /* 0x000fe40000000000 */
[----:B------:R-:W-:-:S02]  /*4fd0*/  ISETP.GE.AND P0, PT, R9, R215, PT ;  /* 0x000000d70900720c */ /* 0x000fc40003f06270 */
[----:B------:R-:W-:Y:S02]  /*4fe0*/  FSEL R62, R0, -INF , !P1 ;  /* 0xff800000003e7808 */ /* 0x000fe40004800000 */
[----:B------:R-:W-:Y:S02]  /*4ff0*/  FSEL R0, R64, -INF , P4 ;  /* 0xff80000040007808 */ /* 0x000fe40002000000 */
[----:B------:R-:W-:Y:S02]  /*5000*/  FSEL R64, R3, -INF , !P5 ;  /* 0xff80000003407808 */ /* 0x000fe40006800000 */
[----:B------:R-:W-:Y:S01]  /*5010*/  FSEL R3, R104, -INF , P0 ;  /* 0xff80000068037808 */ /* 0x000fe20000000000 */
[----:B------:R-:W-:Y:S02]  /*5020*/  IMAD.MOV.U32 R104, RZ, RZ, R99 ;  /* 0x000000ffff687224 */ /* 0x000fe400078e0063 */
[----:B------:R-:W-:Y:S02]  /*5030*/  IMAD.MOV.U32 R99, RZ, RZ, R93 ;  /* 0x000000ffff637224 */ /* 0x000fe400078e005d */
[----:B------:R-:W-:Y:S01]  /*5040*/  IMAD.MOV.U32 R93, RZ, RZ, R92 ;  /* 0x000000ffff5d7224 */ /* 0x000fe200078e005c */
[-C--:B------:R-:W-:Y:S01]  /*5050*/  ISETP.GE.AND P1, PT, R8, R216.reuse, PT ;  /* 0x000000d80800720c */ /* 0x080fe20003f26270 */
[----:B------:R-:W-:Y:S01]  /*5060*/  IMAD.MOV.U32 R106, RZ, RZ, R88 ;  /* 0x000000ffff6a7224 */ /* 0x000fe200078e0058 */
[----:B------:R-:W-:Y:S01]  /*5070*/  ISETP.GE.AND P4, PT, R11, R215, PT ;  /* 0x000000d70b00720c */ /* 0x000fe20003f86270 */
[----:B------:R-:W-:Y:S01]  /*5080*/  IMAD.MOV.U32 R88, RZ, RZ, R68 ;  /* 0x000000ffff587224 */ /* 0x000fe200078e0044 */
[----:B------:R-:W-:-:S02]  /*5090*/  ISETP.GE.AND P5, PT, R9, R216, PT ;  /* 0x000000d80900720c */ /* 0x000fc40003fa6270 */
[-C--:B------:R-:W-:Y:S02]  /*50a0*/  ISETP.GE.AND P0, PT, R10, R215.reuse, PT ;  /* 0x000000d70a00720c */ /* 0x080fe40003f06270 */
[----:B------:R-:W-:Y:S02]  /*50b0*/  FSEL R68, R0, -INF , !P1 ;  /* 0xff80000000447808 */ /* 0x000fe40004800000 */
[----:B------:R-:W-:Y:S02]  /*50c0*/  ISETP.GE.AND P1, PT, R11, R216, PT ;  /* 0x000000d80b00720c */ /* 0x000fe40003f26270 */
[----:B------:R-:W-:Y:S02]  /*50d0*/  FSEL R0, R67, -INF , P4 ;  /* 0xff80000043007808 */ /* 0x000fe40002000000 */
[----:B------:R-:W-:Y:S02]  /*50e0*/  FSEL R67, R3, -INF , !P5 ;  /* 0xff80000003437808 */ /* 0x000fe40006800000 */
[----:B------:R-:W-:-:S02]  /*50f0*/  ISETP.GE.AND P4, PT, R12, R215, PT ;  /* 0x000000d70c00720c */ /* 0x000fc40003f86270 */
[-C--:B------:R-:W-:Y:S02]  /*5100*/  ISETP.GE.AND P5, PT, R10, R216.reuse, PT ;  /* 0x000000d80a00720c */ /* 0x080fe40003fa6270 */
[----:B------:R-:W-:Y:S02]  /*5110*/  FSEL R3, R70, -INF , P0 ;  /* 0xff80000046037808 */ /* 0x000fe40000000000 */
[----:B------:R-:W-:Y:S02]  /*5120*/  ISETP.GE.AND P0, PT, R13, R215, PT ;  /* 0x000000d70d00720c */ /* 0x000fe40003f06270 */
[----:B------:R-:W-:Y:S02]  /*5130*/  FSEL R70, R0, -INF , !P1 ;  /* 0xff80000000467808 */ /* 0x000fe40004800000 */
[----:B------:R-:W-:Y:S02]  /*5140*/  ISETP.GE.AND P1, PT, R12, R216, PT ;  /* 0x000000d80c00720c */ /* 0x000fe40003f26270 */
[----:B------:R-:W-:-:S02]  /*5150*/  FSEL R0, R71, -INF , P4 ;  /* 0xff80000047007808 */ /* 0x000fc40002000000 */
[----:B------:R-:W-:Y:S02]  /*5160*/  FSEL R71, R3, -INF , !P5 ;  /* 0xff80000003477808 */ /* 0x000fe40006800000 */
[-C--:B------:R-:W-:Y:S02]  /*5170*/  ISETP.GE.AND P4, PT, R15, R215.reuse, PT ;  /* 0x000000d70f00720c */ /* 0x080fe40003f86270 */
[----:B------:R-:W-:Y:S02]  /*5180*/  ISETP.GE.AND P5, PT, R13, R216, PT ;  /* 0x000000d80d00720c */ /* 0x000fe40003fa6270 */
[----:B------:R-:W-:Y:S02]  /*5190*/  FSEL R3, R78, -INF , P0 ;  /* 0xff8000004e037808 */ /* 0x000fe40000000000 */
[----:B------:R-:W-:Y:S02]  /*51a0*/  ISETP.GE.AND P0, PT, R14, R215, PT ;  /* 0x000000d70e00720c */ /* 0x000fe40003f06270 */
[----:B------:R-:W-:-:S02]  /*51b0*/  FSEL R78, R0, -INF , !P1 ;  /* 0xff800000004e7808 */ /* 0x000fc40004800000 */
[----:B------:R-:W-:Y:S02]  /*51c0*/  FSEL R0, R80, -INF , P4 ;  /* 0xff80000050007808 */ /* 0x000fe40002000000 */
[-C--:B------:R-:W-:Y:S02]  /*51d0*/  ISETP.GE.AND P1, PT, R15, R216.reuse, PT ;  /* 0x000000d80f00720c */ /* 0x080fe40003f26270 */
[----:B------:R-:W-:Y:S02]  /*51e0*/  FSEL R80, R3, -INF , !P5 ;  /* 0xff80000003507808 */ /* 0x000fe40006800000 */
[----:B------:R-:W-:Y:S02]  /*51f0*/  ISETP.GE.AND P4, PT, R16, R215, PT ;  /* 0x000000d71000720c */ /* 0x000fe40003f86270 */
[----:B------:R-:W-:Y:S01]  /*5200*/  FSEL R3, R106, -INF , P0 ;  /* 0xff8000006a037808 */ /* 0x000fe20000000000 */
[----:B------:R-:W-:Y:S01]  /*5210*/  IMAD.MOV.U32 R106, RZ, RZ, R85 ;  /* 0x000000ffff6a7224 */ /* 0x000fe200078e0055 */
[----:B------:R-:W-:Y:S01]  /*5220*/  ISETP.GE.AND P5, PT, R14, R216, PT ;  /* 0x000000d80e00720c */ /* 0x000fe20003fa6270 */
[----:B------:R-:W-:Y:S01]  /*5230*/  IMAD.MOV.U32 R85, RZ, RZ, R82 ;  /* 0x000000ffff557224 */ /* 0x000fe200078e0052 */
[----:B------:R-:W-:-:S02]  /*5240*/  FSEL R82, R0, -INF , !P1 ;  /* 0xff80000000527808 */ /* 0x000fc40004800000 */
[-C--:B------:R-:W-:Y:S02]  /*5250*/  ISETP.GE.AND P0, PT, R17, R215.reuse, PT ;  /* 0x000000d71100720c */ /* 0x080fe40003f06270 */
[-C--:B------:R-:W-:Y:S02]  /*5260*/  ISETP.GE.AND P1, PT, R16, R216.reuse, PT ;  /* 0x000000d81000720c */ /* 0x080fe40003f26270 */
[----:B------:R-:W-:Y:S02]  /*5270*/  FSEL R0, R81, -INF , P4 ;  /* 0xff80000051007808 */ /* 0x000fe40002000000 */
        /* <DEDUP_REMOVED lines=10> */
[----:B------:R-:W-:Y:S01]  /*5320*/  ISETP.GE.AND P5, PT, R18, R216, PT ;  /* 0x000000d81200720c */ /* 0x000fe20003fa6270 */
[----:B-----5:R-:W-:Y:S02]  /*5330*/  IMAD.MOV.U32 R92, RZ, RZ, R87 ;  /* 0x000000ffff5c7224 */ /* 0x020fe400078e0057 */
[----:B------:R-:W2:Y:S03]  /*5340*/  LDL.LU R87, [R1+0x8c] ;  /* 0x00008c0001577983 */ /* 0x000ea60000300800 */
[----:B------:R-:W-:Y:S02]  /*5350*/  FSEL R3, R92, -INF , P0 ;  /* 0xff8000005c037808 */ /* 0x000fe40000000000 */
        /* <DEDUP_REMOVED lines=14> */
[-C--:B------:R-:W-:Y:S02]  /*5440*/  ISETP.GE.AND P5, PT, R22, R216.reuse, PT ;  /* 0x000000d81600720c */ /* 0x080fe40003fa6270 */
[----:B------:R-:W-:Y:S02]  /*5450*/  FSEL R3, R106, -INF , P0 ;  /* 0xff8000006a037808 */ /* 0x000fe40000000000 */
[----:B------:R-:W-:Y:S02]  /*5460*/  FSEL R107, R0, -INF , !P1 ;  /* 0xff800000006b7808 */ /* 0x000fe40004800000 */
[----:B------:R-:W-:Y:S02]  /*5470*/  ISETP.GE.AND P0, PT, R25, R215, PT ;  /* 0x000000d71900720c */ /* 0x000fe40003f06270 */
[----:B------:R-:W-:-:S02]  /*5480*/  ISETP.GE.AND P1, PT, R24, R216, PT ;  /* 0x000000d81800720c */ /* 0x000fc40003f26270 */
[----:B------:R-:W-:Y:S02]  /*5490*/  FSEL R0, R236, -INF , P4 ;  /* 0xff800000ec007808 */ /* 0x000fe40002000000 */
[----:B------:R-:W-:Y:S02]  /*54a0*/  ISETP.GE.AND P4, PT, R27, R215, PT ;  /* 0x000000d71b00720c */ /* 0x000fe40003f86270 */
[----:B------:R-:W-:Y:S02]  /*54b0*/  FSEL R106, R3, -INF , !P5 ;  /* 0xff800000036a7808 */ /* 0x000fe40006800000 */
[----:B------:R-:W-:Y:S02]  /*54c0*/  ISETP.GE.AND P5, PT, R25, R216, PT ;  /* 0x000000d81900720c */ /* 0x000fe40003fa6270 */
        /* <DEDUP_REMOVED lines=71> */
[----:B------:R-:W-:Y:S02]  /*5940*/  FSEL R3, R189, -INF , P0 ;  /* 0xff800000bd037808 */ /* 0x000fe40000000000 */
[----:B------:R-:W-:Y:S02]  /*5950*/  FSEL R189, R0, -INF , !P1 ;  /* 0xff80000000bd7808 */ /* 0x000fe40004800000 */
[----:B------:R-:W-:-:S02]  /*5960*/  ISETP.GE.AND P5, PT, R42, R216, PT ;  /* 0x000000d82a00720c */ /* 0x000fc40003fa6270 */
[----:B------:R-:W-:Y:S02]  /*5970*/  ISETP.GE.AND P1, PT, R48, R216, PT ;  /* 0x000000d83000720c */ /* 0x000fe40003f26270 */
[----:B------:R-:W-:Y:S02]  /*5980*/  FSEL R0, R184, -INF , P4 ;  /* 0xff800000b8007808 */ /* 0x000fe40002000000 */
[-C--:B------:R-:W-:Y:S02]  /*5990*/  ISETP.GE.AND P0, PT, R49, R215.reuse, PT ;  /* 0x000000d73100720c */ /* 0x080fe40003f06270 */
[----:B------:R-:W-:Y:S02]  /*59a0*/  ISETP.GE.AND P4, PT, R51, R215, PT ;  /* 0x000000d73300720c */ /* 0x000fe40003f86270 */
[----:B------:R-:W-:Y:S02]  /*59b0*/  FSEL R184, R3, -INF , !P5 ;  /* 0xff80000003b87808 */ /* 0x000fe40006800000 */
[----:B------:R-:W-:-:S02]  /*59c0*/  FSEL R208, R0, -INF , !P1 ;  /* 0xff80000000d07808 */ /* 0x000fc40004800000 */
[-C--:B------:R-:W-:Y:S02]  /*59d0*/  ISETP.GE.AND P5, PT, R49, R216.reuse, PT ;  /* 0x000000d83100720c */ /* 0x080fe40003fa6270 */
[----:B------:R-:W-:Y:S02]  /*59e0*/  FSEL R3, R185, -INF , P0 ;  /* 0xff800000b9037808 */ /* 0x000fe40000000000 */
[----:B------:R-:W-:Y:S02]  /*59f0*/  ISETP.GE.AND P1, PT, R51, R216, PT ;  /* 0x000000d83300720c */ /* 0x000fe40003f26270 */
[----:B------:R-:W-:Y:S02]  /*5a00*/  FSEL R0, R180, -INF , P4 ;  /* 0xff800000b4007808 */ /* 0x000fe40002000000 */
[-C--:B------:R-:W-:Y:S02]  /*5a10*/  ISETP.GE.AND P0, PT, R50, R215.reuse, PT ;  /* 0x000000d73200720c */ /* 0x080fe40003f06270 */
[----:B------:R-:W-:-:S02]  /*5a20*/  ISETP.GE.AND P4, PT, R52, R215, PT ;  /* 0x000000d73400720c */ /* 0x000fc40003f86270 */
[----:B------:R-:W-:Y:S02]  /*5a30*/  FSEL R205, R3, -INF , !P5 ;  /* 0xff80000003cd7808 */ /* 0x000fe40006800000 */
[----:B------:R-:W-:Y:S02]  /*5a40*/  FSEL R219, R0, -INF , !P1 ;  /* 0xff80000000db7808 */ /* 0x000fe40004800000 */
[-C--:B------:R-:W-:Y:S02]  /*5a50*/  ISETP.GE.AND P5, PT, R50, R216.reuse, PT ;  /* 0x000000d83200720c */ /* 0x080fe40003fa6270 */
[----:B------:R-:W-:Y:S02]  /*5a60*/  FSEL R3, R181, -INF , P0 ;  /* 0xff800000b5037808 */ /* 0x000fe40000000000 */
[----:B------:R-:W-:Y:S02]  /*5a70*/  ISETP.GE.AND P1, PT, R52, R216, PT ;  /* 0x000000d83400720c */ /* 0x000fe40003f26270 */
[----:B------:R-:W-:-:S02]  /*5a80*/  FSEL R0, R176, -INF , P4 ;  /* 0xff800000b0007808 */ /* 0x000fc40002000000 */
[-C--:B------:R-:W-:Y:S02]  /*5a90*/  ISETP.GE.AND P0, PT, R53, R215.reuse, PT ;  /* 0x000000d73500720c */ /* 0x080fe40003f06270 */
[----:B------:R-:W-:Y:S02]  /*5aa0*/  ISETP.GE.AND P4, PT, R55, R215, PT ;  /* 0x000000d73700720c */ /* 0x000fe40003f86270 */
[----:B------:R-:W-:Y:S02]  /*5ab0*/  FSEL R213, R3, -INF , !P5 ;  /* 0xff80000003d57808 */ /* 0x000fe40006800000 */
[----:B------:R-:W-:Y:S02]  /*5ac0*/  FSEL R220, R0, -INF , !P1 ;  /* 0xff80000000dc7808 */ /* 0x000fe40004800000 */
[----:B------:R-:W-:Y:S02]  /*5ad0*/  ISETP.GE.AND P5, PT, R53, R216, PT ;  /* 0x000000d83500720c */ /* 0x000fe40003fa6270 */
[----:B------:R-:W-:-:S02]  /*5ae0*/  FSEL R3, R177, -INF , P0 ;  /* 0xff800000b1037808 */ /* 0x000fc40000000000 */
        /* <DEDUP_REMOVED lines=51> */
[----:B------:R-:W-:Y:S01]  /*5e20*/  ISETP.GE.AND P4, PT, R97, R215, PT ;  /* 0x000000d76100720c */ /* 0x000fe20003f86270 */
[----:B------:R-:W-:Y:S01]  /*5e30*/  IMAD.MOV.U32 R112, RZ, RZ, R66 ;  /* 0x000000ffff707224 */ /* 0x000fe200078e0042 */
[----:B------:R-:W-:Y:S01]  /*5e40*/  FSEL R125, R3, -INF , !P5 ;  /* 0xff800000037d7808 */ /* 0x000fe20006800000 */
[----:B---3--:R-:W-:Y:S01]  /*5e50*/  IMAD.MOV.U32 R66, RZ, RZ, R4 ;  /* 0x000000ffff427224 */ /* 0x008fe200078e0004 */
[----:B------:R-:W-:-:S02]  /*5e60*/  FSEL R124, R0, -INF , !P1 ;  /* 0xff800000007c7808 */ /* 0x000fc40004800000 */
[-C--:B------:R-:W-:Y:S02]  /*5e70*/  ISETP.GE.AND P5, PT, R95, R216.reuse, PT ;  /* 0x000000d85f00720c */ /* 0x080fe40003fa6270 */
[----:B------:R-:W-:Y:S02]  /*5e80*/  FSEL R4, R141, -INF , P0 ;  /* 0xff8000008d047808 */ /* 0x000fe40000000000 */
[----:B------:R-:W-:Y:S02]  /*5e90*/  ISETP.GE.AND P1, PT, R97, R216, PT ;  /* 0x000000d86100720c */ /* 0x000fe40003f26270 */
[----:B------:R-:W-:Y:S02]  /*5ea0*/  FSEL R3, R128, -INF , P4 ;  /* 0xff80000080037808 */ /* 0x000fe40002000000 */
[----:B------:R-:W-:Y:S02]  /*5eb0*/  ISETP.GE.AND P0, PT, R102, R215, PT ;  /* 0x000000d76600720c */ /* 0x000fe40003f06270 */
[----:B------:R-:W-:-:S02]  /*5ec0*/  FSEL R136, R4, -INF , !P5 ;  /* 0xff80000004887808 */ /* 0x000fc40006800000 */
[----:B------:R-:W-:Y:S02]  /*5ed0*/  FSEL R137, R3, -INF , !P1 ;  /* 0xff80000003897808 */ /* 0x000fe40004800000 */
[----:B------:R-:W-:Y:S02]  /*5ee0*/  ISETP.GE.AND P5, PT, R102, R216, PT ;  /* 0x000000d86600720c */ /* 0x000fe40003fa6270 */
[-C--:B------:R-:W-:Y:S02]  /*5ef0*/  ISETP.GE.AND P4, PT, R105, R215.reuse, PT ;  /* 0x000000d76900720c */ /* 0x080fe40003f86270 */
[----:B------:R-:W-:Y:S02]  /*5f00*/  FSEL R0, R129, -INF , P0 ;  /* 0xff80000081007808 */ /* 0x000fe40000000000 */
[----:B------:R-:W-:Y:S02]  /*5f10*/  ISETP.GE.AND P1, PT, R108, R215, PT ;  /* 0x000000d76c00720c */ /* 0x000fe40003f26270 */
[----:B------:R-:W-:-:S02]  /*5f20*/  FSEL R138, R0, -INF , !P5 ;  /* 0xff800000008a7808 */ /* 0x000fc40006800000 */
[----:B------:R-:W-:Y:S02]  /*5f30*/  FSEL R4, R120, -INF , P4 ;  /* 0xff80000078047808 */ /* 0x000fe40002000000 */
[----:B------:R-:W-:Y:S02]  /*5f40*/  FSEL R3, R121, -INF , P1 ;  /* 0xff80000079037808 */ /* 0x000fe40000800000 */
[-C--:B------:R-:W-:Y:S02]  /*5f50*/  ISETP.GE.AND P4, PT, R105, R216.reuse, PT ;  /* 0x000000d86900720c */ /* 0x080fe40003f86270 */
[----:B------:R-:W-:Y:S02]  /*5f60*/  ISETP.GE.AND P1, PT, R108, R216, PT ;  /* 0x000000d86c00720c */ /* 0x000fe40003f26270 */
[----:B------:R-:W-:Y:S02]  /*5f70*/  FSEL R0, R66, -INF , P2 ;  /* 0xff80000042007808 */ /* 0x000fe40001000000 */
[----:B------:R-:W-:-:S02]  /*5f80*/  ISETP.GE.AND P0, PT, R5, R217, PT ;  /* 0x000000d90500720c */ /* 0x000fc40003f06270 */
[----:B------:R-:W-:Y:S02]  /*5f90*/  ISETP.GE.AND P2, PT, R7, R217, PT ;  /* 0x000000d90700720c */ /* 0x000fe40003f46270 */
[----:B------:R-:W-:Y:S02]  /*5fa0*/  FSEL R110, R4, -INF , !P4 ;  /* 0xff800000046e7808 */ /* 0x000fe40006000000 */
[----:B------:R-:W-:Y:S02]  /*5fb0*/  FSEL R116, R3, -INF , !P1 ;  /* 0xff80000003747808 */ /* 0x000fe40004800000 */
[----:B------:R-:W-:Y:S02]  /*5fc0*/  FSEL R66, R0, -INF , !P3 ;  /* 0xff80000000427808 */ /* 0x000fe40005800000 */
[----:B------:R-:W-:Y:S02]  /*5fd0*/  ISETP.GE.AND P4, PT, R7, R218, PT ;  /* 0x000000da0700720c */ /* 0x000fe40003f86270 */
[----:B------:R-:W-:-:S02]  /*5fe0*/  FSEL R3, R112, -INF , P0 ;  /* 0xff80000070037808 */ /* 0x000fc40000000000 */
[----:B------:R-:W-:Y:S02]  /*5ff0*/  FSEL R0, R101, -INF , P2 ;  /* 0xff80000065007808 */ /* 0x000fe40001000000 */
[-C--:B------:R-:W-:Y:S02]  /*6000*/  ISETP.GE.AND P1, PT, R6, R217.reuse, PT ;  /* 0x000000d90600720c */ /* 0x080fe40003f26270 */
[----:B------:R-:W-:Y:S01]  /*6010*/  ISETP.GE.AND P0, PT, R8, R217, PT ;  /* 0x000000d90800720c */ /* 0x000fe20003f06270 */
[----:B------:R-:W-:Y:S01]  /*6020*/  IMAD.MOV.U32 R101, RZ, RZ, R47 ;  /* 0x000000ffff657224 */ /* 0x000fe200078e002f */
[-C--:B------:R-:W-:Y:S02]  /*6030*/  ISETP.GE.AND P5, PT, R5, R218.reuse, PT ;  /* 0x000000da0500720c */ /* 0x080fe40003fa6270 */
[----:B------:R-:W-:Y:S02]  /*6040*/  FSEL R47, R0, -INF , !P4 ;  /* 0xff800000002f7808 */ /* 0x000fe40006000000 */
[----:B------:R-:W-:-:S02]  /*6050*/  ISETP.GE.AND P3, PT, R6, R218, PT ;  /* 0x000000da0600720c */ /* 0x000fc40003f66270 */
[----:B------:R-:W-:Y:S02]  /*6060*/  ISETP.GE.AND P2, PT, R8, R218, PT ;  /* 0x000000da0800720c */ /* 0x000fe40003f46270 */
[----:B------:R-:W-:Y:S01]  /*6070*/  FSEL R4, R100, -INF , P1 ;  /* 0xff80000064047808 */ /* 0x000fe20000800000 */
[----:B------:R-:W-:Y:S01]  /*6080*/  IMAD.MOV.U32 R100, RZ, RZ, R46 ;  /* 0x000000ffff647224 */ /* 0x000fe200078e002e */
[----:B------:R-:W-:Y:S02]  /*6090*/  FSEL R0, R56, -INF , P0 ;  /* 0xff80000038007808 */ /* 0x000fe40000000000 */
[-C--:B------:R-:W-:Y:S02]  /*60a0*/  ISETP.GE.AND P1, PT, R9, R217.reuse, PT ;  /* 0x000000d90900720c */ /* 0x080fe40003f26270 */
[----:B------:R-:W-:Y:S02]  /*60b0*/  ISETP.GE.AND P4, PT, R11, R217, PT ;  /* 0x000000d90b00720c */ /* 0x000fe40003f86270 */
[----:B------:R-:W-:-:S02]  /*60c0*/  FSEL R46, R3, -INF , !P5 ;  /* 0xff800000032e7808 */ /* 0x000fc40006800000 */
[-C--:B------:R-:W-:Y:S02]  /*60d0*/  ISETP.GE.AND P5, PT, R9, R218.reuse, PT ;  /* 0x000000da0900720c */ /* 0x080fe40003fa6270 */
[----:B------:R-:W-:Y:S02]  /*60e0*/  ISETP.GE.AND P0, PT, R10, R217, PT ;  /* 0x000000d90a00720c */ /* 0x000fe40003f06270 */
[----:B------:R-:W-:Y:S02]  /*60f0*/  FSEL R9, R4, -INF , !P3 ;  /* 0xff80000004097808 */ /* 0x000fe40005800000 */
[----:B------:R-:W-:Y:S02]  /*6100*/  FSEL R56, R0, -INF , !P2 ;  /* 0xff80000000387808 */ /* 0x000fe40005000000 */
[----:B------:R-:W-:Y:S02]  /*6110*/  ISETP.GE.AND P3, PT, R11, R218, PT ;  /* 0x000000da0b00720c */ /* 0x000fe40003f66270 */
[----:B------:R-:W-:-:S02]  /*6120*/  FSEL R3, R98, -INF , P1 ;  /* 0xff80000062037808 */ /* 0x000fc40000800000 */
[----:B------:R-:W-:Y:S02]  /*6130*/  FSEL R0, R88, -INF , P4 ;  /* 0xff80000058007808 */ /* 0x000fe40002000000 */
[----:B------:R-:W-:Y:S02]  /*6140*/  ISETP.GE.AND P1, PT, R12, R217, PT ;  /* 0x000000d90c00720c */ /* 0x000fe40003f26270 */
[----:B--2---:R-:W-:Y:S01]  /*6150*/  FSEL R4, R87, -INF , P0 ;  /* 0xff80000057047808 */ /* 0x004fe20000000000 */
[----:B------:R-:W-:Y:S01]  /*6160*/  IMAD.MOV.U32 R87, RZ, RZ, R58 ;  /* 0x000000ffff577224 */ /* 0x000fe200078e003a */
[----:B------:R-:W-:Y:S02]  /*6170*/  FSEL R58, R0, -INF , !P3 ;  /* 0xff800000003a7808 */ /* 0x000fe40005800000 */
[-C--:B------:R-:W-:Y:S02]  /*6180*/  ISETP.GE.AND P2, PT, R10, R218.reuse, PT ;  /* 0x000000da0a00720c */ /* 0x080fe40003f46270 */
[----:B------:R-:W-:-:S02]  /*6190*/  ISETP.GE.AND P4, PT, R12, R218, PT ;  /* 0x000000da0c00720c */ /* 0x000fc40003f86270 */
[----:B----4-:R-:W-:Y:S02]  /*61a0*/  FSEL R0, R57, -INF , P1 ;  /* 0xff80000039007808 */ /* 0x010fe40000800000 */
[-C--:B------:R-:W-:Y:S02]  /*61b0*/  ISETP.GE.AND P0, PT, R13, R217.reuse, PT ;  /* 0x000000d90d00720c */ /* 0x080fe40003f06270 */
[----:B------:R-:W-:Y:S01]  /*61c0*/  ISETP.GE.AND P3, PT, R15, R217, PT ;  /* 0x000000d90f00720c */ /* 0x000fe20003f66270 */
[----:B------:R-:W-:Y:S01]  /*61d0*/  IMAD.MOV.U32 R88, RZ, RZ, R75 ;  /* 0x000000ffff587224 */ /* 0x000fe200078e004b */
[----:B------:R-:W-:Y:S01]  /*61e0*/  FSEL R57, R4, -INF , !P2 ;  /* 0xff80000004397808 */ /* 0x000fe20005000000 */
[----:B------:R-:W-:Y:S01]  /*61f0*/  IMAD.MOV.U32 R98, RZ, RZ, R59 ;  /* 0x000000ffff627224 */ /* 0x000fe200078e003b */
[----:B------:R-:W-:Y:S02]  /*6200*/  FSEL R59, R3, -INF , !P5 ;  /* 0xff800000033b7808 */ /* 0x000fe40006800000 */
[----:B------:R-:W-:-:S02]  /*6210*/  FSEL R75, R0, -INF , !P4 ;  /* 0xff800000004b7808 */ /* 0x000fc40006000000 */
[----:B------:R-:W-:Y:S02]  /*6220*/  ISETP.GE.AND P2, PT, R15, R218, PT ;  /* 0x000000da0f00720c */ /* 0x000fe40003f46270 */
[----:B------:R-:W-:Y:S02]  /*6230*/  FSEL R3, R101, -INF , P0 ;  /* 0xff80000065037808 */ /* 0x000fe40000000000 */
[----:B------:R-:W-:Y:S02]  /*6240*/  FSEL R0, R99, -INF , P3 ;  /* 0xff80000063007808 */ /* 0x000fe40001800000 */
[-C--:B------:R-:W-:Y:S02]  /*6250*/  ISETP.GE.AND P1, PT, R14, R217.reuse, PT ;  /* 0x000000d90e00720c */ /* 0x080fe40003f26270 */
[----:B------:R-:W-:Y:S01]  /*6260*/  ISETP.GE.AND P0, PT, R16, R217, PT ;  /* 0x000000d91000720c */ /* 0x000fe20003f06270 */
[----:B------:R-:W-:Y:S01]  /*6270*/  IMAD.MOV.U32 R99, RZ, RZ, R77 ;  /* 0x000000ffff637224 */ /* 0x000fe200078e004d */
[----:B------:R-:W-:-:S02]  /*6280*/  FSEL R77, R0, -INF , !P2 ;  /* 0xff800000004d7808 */ /* 0x000fc40005000000 */
[-C--:B------:R-:W-:Y:S02]  /*6290*/  ISETP.GE.AND P5, PT, R13, R218.reuse, PT ;  /* 0x000000da0d00720c */ /* 0x080fe40003fa6270 */
[-C--:B------:R-:W-:Y:S02]  /*62a0*/  ISETP.GE.AND P4, PT, R14, R218.reuse, PT ;  /* 0x000000da0e00720c */ /* 0x080fe40003f86270 */
[----:B------:R-:W-:Y:S02]  /*62b0*/  ISETP.GE.AND P3, PT, R16, R218, PT ;  /* 0x000000da1000720c */ /* 0x000fe40003f66270 */
[----:B------:R-:W-:Y:S02]  /*62c0*/  FSEL R4, R84, -INF , P1 ;  /* 0xff80000054047808 */ /* 0x000fe40000800000 */
[----:B------:R-:W-:Y:S01]  /*62d0*/  FSEL R0, R76, -INF , P0 ;  /* 0xff8000004c007808 */ /* 0x000fe20000000000 */
[----:B------:R-:W-:Y:S01]  /*62e0*/  IMAD.MOV.U32 R101, RZ, RZ, R100 ;  /* 0x000000ffff657224 */ /* 0x000fe200078e0064 */
[----:B------:R-:W-:-:S02]  /*62f0*/  ISETP.GE.AND P1, PT, R17, R217, PT ;  /* 0x000000d91100720c */ /* 0x000fc40003f26270 */
[----:B------:R-:W-:Y:S01]  /*6300*/  ISETP.GE.AND P2, PT, R19, R217, PT ;  /* 0x000000d91300720c */ /* 0x000fe20003f46270 */
[----:B------:R-:W-:Y:S01]  /*6310*/  IMAD.MOV.U32 R100, RZ, RZ, R73 ;  /* 0x000000ffff647224 */ /* 0x000fe200078e0049 */
[----:B------:R-:W-:Y:S02]  /*6320*/  FSEL R73, R3, -INF , !P5 ;  /* 0xff80000003497808 */ /* 0x000fe40006800000 */
[----:B------:R-:W-:Y:S02]  /*6330*/  FSEL R76, R4, -INF , !P4 ;  /* 0xff800000044c7808 */ /* 0x000fe40006000000 */
[----:B------:R-:W-:Y:S02]  /*6340*/  FSEL R84, R0, -INF , !P3 ;  /* 0xff80000000547808 */ /* 0x000fe40005800000 */
[----:B------:R-:W-:Y:S02]  /*6350*/  ISETP.GE.AND P4, PT, R19, R218, PT ;  /* 0x000000da1300720c */ /* 0x000fe40003f86270 */
[----:B------:R-:W-:-:S02]  /*6360*/  FSEL R3, R98, -INF , P1 ;  /* 0xff80000062037808 */ /* 0x000fc40000800000 */
[----:B------:R-:W-:Y:S02]  /*6370*/  FSEL R0, R88, -INF , P2 ;  /* 0xff80000058007808 */ /* 0x000fe40001000000 */
[----:B------:R-:W-:Y:S02]  /*6380*/  ISETP.GE.AND P1, PT, R20, R217, PT ;  /* 0x000000d91400720c */ /* 0x000fe40003f26270 */
[----:B------:R-:W-:Y:S02]  /*6390*/  FSEL R88, R0, -INF , !P4 ;  /* 0xff80000000587808 */ /* 0x000fe40006000000 */
[----:B------:R-:W-:Y:S02]  /*63a0*/  FSEL R0, R87, -INF , P1 ;  /* 0xff80000057007808 */ /* 0x000fe40000800000 */
[----:B------:R-:W-:-:S04]  /*63b0*/  ISETP.GE.AND P2, PT, R20, R218, PT ;  /* 0x000000da1400720c */ /* 0x000fc80003f46270 */
[----:B------:R-:W-:Y:S02]  /*63c0*/  FSEL R98, R0, -INF , !P2 ;  /* 0xff80000000627808 */ /* 0x000fe40005000000 */
[----:B------:R-:W2:Y:S01]  /*63d0*/  LD.E R0, desc[UR4][R134.64+0xdc] ;  /* 0x0000dc0486007980 */ /* 0x000ea2000c101900 */
[CC--:B------:R-:W-:Y:S02]  /*63e0*/  ISETP.GE.AND P0, PT, R18.reuse, R217.reuse, PT ;  /* 0x000000d91200720c */ /* 0x0c0fe40003f06270 */
[-C--:B------:R-:W-:Y:S02]  /*63f0*/  ISETP.GE.AND P5, PT, R17, R218.reuse, PT ;  /* 0x000000da1100720c */ /* 0x080fe40003fa6270 */
[----:B------:R-:W-:Y:S02]  /*6400*/  ISETP.GE.AND P3, PT, R18, R218, PT ;  /* 0x000000da1200720c */ /* 0x000fe40003f66270 */
[----:B------:R-:W-:Y:S02]  /*6410*/  FSEL R4, R85, -INF , P0 ;  /* 0xff80000055047808 */ /* 0x000fe40000000000 */
[----:B------:R-:W-:-:S02]  /*6420*/  ISETP.GE.AND P0, PT, R21, R217, PT ;  /* 0x000000d91500720c */ /* 0x000fc40003f06270 */
[----:B------:R-:W-:Y:S02]  /*6430*/  ISETP.GE.AND P4, PT, R23, R217, PT ;  /* 0x000000d91700720c */ /* 0x000fe40003f86270 */
[----:B------:R-:W-:Y:S02]  /*6440*/  FSEL R85, R3, -INF , !P5 ;  /* 0xff80000003557808 */ /* 0x000fe40006800000 */
[----:B------:R-:W-:Y:S02]  /*6450*/  FSEL R87, R4, -INF , !P3 ;  /* 0xff80000004577808 */ /* 0x000fe40005800000 */
[----:B------:R-:W-:Y:S02]  /*6460*/  ISETP.GE.AND P3, PT, R23, R218, PT ;  /* 0x000000da1700720c */ /* 0x000fe40003f66270 */
[----:B------:R-:W-:Y:S02]  /*6470*/  FSEL R4, R101, -INF , P0 ;  /* 0xff80000065047808 */ /* 0x000fe40000000000 */
[----:B------:R-:W-:-:S02]  /*6480*/  FSEL R3, R100, -INF , P4 ;  /* 0xff80000064037808 */ /* 0x000fc40002000000 */
[-C--:B------:R-:W-:Y:S02]  /*6490*/  ISETP.GE.AND P1, PT, R22, R217.reuse, PT ;  /* 0x000000d91600720c */ /* 0x080fe40003f26270 */
[----:B------:R-:W-:Y:S02]  /*64a0*/  ISETP.GE.AND P0, PT, R24, R217, PT ;  /* 0x000000d91800720c */ /* 0x000fe40003f06270 */
[----:B------:R-:W-:Y:S02]  /*64b0*/  FSEL R100, R3, -INF , !P3 ;  /* 0xff80000003647808 */ /* 0x000fe40005800000 */
[-C--:B------:R-:W-:Y:S02]  /*64c0*/  ISETP.GE.AND P5, PT, R21, R218.reuse, PT ;  /* 0x000000da1500720c */ /* 0x080fe40003fa6270 */
[-C--:B------:R-:W-:Y:S02]  /*64d0*/  ISETP.GE.AND P2, PT, R22, R218.reuse, PT ;  /* 0x000000da1600720c */ /* 0x080fe40003f46270 */
[----:B------:R-:W-:-:S02]  /*64e0*/  ISETP.GE.AND P4, PT, R24, R218, PT ;  /* 0x000000da1800720c */ /* 0x000fc40003f86270 */
[----:B------:R-:W-:Y:S02]  /*64f0*/  FSEL R5, R99, -INF , P1 ;  /* 0xff80000063057808 */ /* 0x000fe40000800000 */
[----:B------:R-:W-:Y:S02]  /*6500*/  FSEL R3, R238, -INF , P0 ;  /* 0xff800000ee037808 */ /* 0x000fe40000000000 */
[-C--:B------:R-:W-:Y:S02]  /*6510*/  ISETP.GE.AND P1, PT, R25, R217.reuse, PT ;  /* 0x000000d91900720c */ /* 0x080fe40003f26270 */
[----:B------:R-:W-:Y:S02]  /*6520*/  ISETP.GE.AND P3, PT, R27, R217, PT ;  /* 0x000000d91b00720c */ /* 0x000fe40003f66270 */
[----:B------:R-:W-:Y:S02]  /*6530*/  FSEL R101, R4, -INF , !P5 ;  /* 0xff80000004657808 */ /* 0x000fe40006800000 */
[----:B------:R-:W-:-:S02]  /*6540*/  FSEL R99, R5, -INF , !P2 ;  /* 0xff80000005637808 */ /* 0x000fc40005000000 */
[----:B------:R-:W-:Y:S02]  /*6550*/  FSEL R112, R3, -INF , !P4 ;  /* 0xff80000003707808 */ /* 0x000fe40006000000 */
[----:B------:R-:W-:Y:S02]  /*6560*/  ISETP.GE.AND P2, PT, R27, R218, PT ;  /* 0x000000da1b00720c */ /* 0x000fe40003f46270 */
[----:B------:R-:W-:Y:S02]  /*6570*/  FSEL R4, R239, -INF , P1 ;  /* 0xff800000ef047808 */ /* 0x000fe40000800000 */
[----:B------:R-:W-:Y:S02]  /*6580*/  FSEL R3, R234, -INF , P3 ;  /* 0xff800000ea037808 */ /* 0x000fe40001800000 */
[-C--:B------:R-:W-:Y:S02]  /*6590*/  ISETP.GE.AND P0, PT, R26, R217.reuse, PT ;  /* 0x000000d91a00720c */ /* 0x080fe40003f06270 */
[----:B------:R-:W-:-:S02]  /*65a0*/  ISETP.GE.AND P1, PT, R28, R217, PT ;  /* 0x000000d91c00720c */ /* 0x000fc40003f26270 */
[----:B------:R-:W-:Y:S02]  /*65b0*/  FSEL R128, R3, -INF , !P2 ;  /* 0xff80000003807808 */ /* 0x000fe40005000000 */
[-C--:B------:R-:W-:Y:S02]  /*65c0*/  ISETP.GE.AND P5, PT, R25, R218.reuse, PT ;  /* 0x000000da1900720c */ /* 0x080fe40003fa6270 */
[-C--:B------:R-:W-:Y:S02]  /*65d0*/  ISETP.GE.AND P4, PT, R26, R218.reuse, PT ;  /* 0x000000da1a00720c */ /* 0x080fe40003f86270 */
[----:B------:R-:W-:Y:S02]  /*65e0*/  ISETP.GE.AND P3, PT, R28, R218, PT ;  /* 0x000000da1c00720c */ /* 0x000fe40003f66270 */
[----:B------:R-:W-:Y:S02]  /*65f0*/  FSEL R5, R235, -INF , P0 ;  /* 0xff800000eb057808 */ /* 0x000fe40000000000 */
[----:B------:R-:W-:-:S02]  /*6600*/  FSEL R3, R230, -INF , P1 ;  /* 0xff800000e6037808 */ /* 0x000fc40000800000 */
[-C--:B------:R-:W-:Y:S02]  /*6610*/  ISETP.GE.AND P0, PT, R29, R217.reuse, PT ;  /* 0x000000d91d00720c */ /* 0x080fe40003f06270 */
[----:B------:R-:W-:Y:S01]  /*6620*/  ISETP.GE.AND P2, PT, R31, R217, PT ;  /* 0x000000d91f00720c */ /* 0x000fe20003f46270 */
[----:B------:R-:W-:Y:S01]  /*6630*/  IMAD.MOV.U32 R119, RZ, RZ, R132 ;  /* 0x000000ffff777224 */ /* 0x000fe200078e0084 */
[----:B------:R-:W-:Y:S01]  /*6640*/  FSEL R132, R3, -INF , !P3 ;  /* 0xff80000003847808 */ /* 0x000fe20005800000 */
[----:B------:R-:W-:Y:S01]  /*6650*/  IMAD.MOV.U32 R234, RZ, RZ, R116 ;  /* 0x000000ffffea7224 */ /* 0x000fe200078e0074 */
[----:B------:R-:W-:Y:S01]  /*6660*/  FSEL R116, R5, -INF , !P4 ;  /* 0xff80000005747808 */ /* 0x000fe20006000000 */
[----:B------:R-:W-:Y:S01]  /*6670*/  IMAD.MOV.U32 R235, RZ, RZ, R110 ;  /* 0x000000ffffeb7224 */ /* 0x000fe200078e006e */
[----:B------:R-:W-:Y:S02]  /*6680*/  FSEL R110, R4, -INF , !P5 ;  /* 0xff800000046e7808 */ /* 0x000fe40006800000 */
[----:B------:R-:W-:-:S02]  /*6690*/  ISETP.GE.AND P4, PT, R31, R218, PT ;  /* 0x000000da1f00720c */ /* 0x000fc40003f86270 */
[----:B------:R-:W-:Y:S02]  /*66a0*/  FSEL R4, R231, -INF , P0 ;  /* 0xff800000e7047808 */ /* 0x000fe40000000000 */
[----:B------:R-:W-:Y:S02]  /*66b0*/  FSEL R3, R226, -INF , P2 ;  /* 0xff800000e2037808 */ /* 0x000fe40001000000 */
[-C--:B------:R-:W-:Y:S02]  /*66c0*/  ISETP.GE.AND P1, PT, R30, R217.reuse, PT ;  /* 0x000000d91e00720c */ /* 0x080fe40003f26270 */
[----:B------:R-:W-:Y:S02]  /*66d0*/  ISETP.GE.AND P0, PT, R32, R217, PT ;  /* 0x000000d92000720c */ /* 0x000fe40003f06270 */
[----:B------:R-:W-:Y:S02]  /*66e0*/  FSEL R147, R3, -INF , !P4 ;  /* 0xff80000003937808 */ /* 0x000fe40006000000 */
[----:B------:R-:W-:-:S02]  /*66f0*/  ISETP.GE.AND P5, PT, R29, R218, PT ;  /* 0x000000da1d00720c */ /* 0x000fc40003fa6270 */
[-C--:B------:R-:W-:Y:S02]  /*6700*/  ISETP.GE.AND P3, PT, R30, R218.reuse, PT ;  /* 0x000000da1e00720c */ /* 0x080fe40003f66270 */
[----:B------:R-:W-:Y:S02]  /*6710*/  ISETP.GE.AND P2, PT, R32, R218, PT ;  /* 0x000000da2000720c */ /* 0x000fe40003f46270 */
[----:B------:R-:W-:Y:S02]  /*6720*/  FSEL R5, R227, -INF , P1 ;  /* 0xff800000e3057808 */ /* 0x000fe40000800000 */
[----:B------:R-:W-:Y:S02]  /*6730*/  FSEL R3, R162, -INF , P0 ;  /* 0xff800000a2037808 */ /* 0x000fe40000000000 */
[-C--:B------:R-:W-:Y:S02]  /*6740*/  ISETP.GE.AND P1, PT, R33, R217.reuse, PT ;  /* 0x000000d92100720c */ /* 0x080fe40003f26270 */
[----:B------:R-:W-:-:S02]  /*6750*/  ISETP.GE.AND P4, PT, R35, R217, PT ;  /* 0x000000d92300720c */ /* 0x000fc40003f86270 */
[----:B------:R-:W-:Y:S02]  /*6760*/  FSEL R140, R4, -INF , !P5 ;  /* 0xff800000048c7808 */ /* 0x000fe40006800000 */
[----:B------:R-:W-:Y:S02]  /*6770*/  FSEL R146, R5, -INF , !P3 ;  /* 0xff80000005927808 */ /* 0x000fe40005800000 */
[----:B------:R-:W-:Y:S02]  /*6780*/  FSEL R161, R3, -INF , !P2 ;  /* 0xff80000003a17808 */ /* 0x000fe40005000000 */
[----:B------:R-:W-:Y:S02]  /*6790*/  ISETP.GE.AND P3, PT, R35, R218, PT ;  /* 0x000000da2300720c */ /* 0x000fe40003f66270 */
[----:B------:R-:W-:Y:S02]  /*67a0*/  FSEL R4, R163, -INF , P1 ;  /* 0xff800000a3047808 */ /* 0x000fe40000800000 */
[----:B------:R-:W-:-:S02]  /*67b0*/  FSEL R3, R222, -INF , P4 ;  /* 0xff800000de037808 */ /* 0x000fc40002000000 */
[-C--:B------:R-:W-:Y:S02]  /*67c0*/  ISETP.GE.AND P0, PT, R34, R217.reuse, PT ;  /* 0x000000d92200720c */ /* 0x080fe40003f06270 */
[C---:B------:R-:W-:Y:S02]  /*67d0*/  ISETP.GE.AND P1, PT, R36.reuse, R217, PT ;  /* 0x000000d92400720c */ /* 0x040fe40003f26270 */
[----:B------:R-:W-:Y:S02]  /*67e0*/  FSEL R164, R3, -INF , !P3 ;  /* 0xff80000003a47808 */ /* 0x000fe40005800000 */
[-C--:B------:R-:W-:Y:S02]  /*67f0*/  ISETP.GE.AND P5, PT, R33, R218.reuse, PT ;  /* 0x000000da2100720c */ /* 0x080fe40003fa6270 */
[----:B------:R-:W-:Y:S02]  /*6800*/  ISETP.GE.AND P4, PT, R36, R218, PT ;  /* 0x000000da2400720c */ /* 0x000fe40003f86270 */
[----:B------:R-:W-:-:S02]  /*6810*/  FSEL R5, R223, -INF , P0 ;  /* 0xff800000df057808 */ /* 0x000fc40000000000 */
[----:B------:R-:W-:Y:S02]  /*6820*/  FSEL R3, R206, -INF , P1 ;  /* 0xff800000ce037808 */ /* 0x000fe40000800000 */
[----:B------:R-:W-:Y:S02]  /*6830*/  ISETP.GE.AND P2, PT, R34, R218, PT ;  /* 0x000000da2200720c */ /* 0x000fe40003f46270 */
        /* <DEDUP_REMOVED lines=17> */
[----:B------:R-:W-:Y:S02]  /*6950*/  ISETP.GE.AND P1, PT, R43, R217, PT ;  /* 0x000000d92b00720c */ /* 0x000fe40003f26270 */
[----:B------:R-:W-:Y:S02]  /*6960*/  FSEL R165, R4, -INF , !P5 ;  /* 0xff80000004a57808 */ /* 0x000fe40006800000 */
[----:B------:R-:W-:Y:S02]  /*6970*/  FSEL R169, R5, -INF , !P4 ;  /* 0xff80000005a97808 */ /* 0x000fe40006000000 */
[----:B------:R-:W-:Y:S02]  /*6980*/  FSEL R176, R3, -INF , !P3 ;  /* 0xff80000003b07808 */ /* 0x000fe40005800000 */
[----:B------:R-:W-:-:S02]  /*6990*/  ISETP.GE.AND P4, PT, R43, R218, PT ;  /* 0x000000da2b00720c */ /* 0x000fc40003f86270 */
[----:B------:R-:W-:Y:S02]  /*69a0*/  FSEL R4, R199, -INF , P2 ;  /* 0xff800000c7047808 */ /* 0x000fe40001000000 */
[----:B------:R-:W-:Y:S02]  /*69b0*/  FSEL R3, R190, -INF , P1 ;  /* 0xff800000be037808 */ /* 0x000fe40000800000 */
[----:B------:R-:W-:Y:S02]  /*69c0*/  ISETP.GE.AND P5, PT, R41, R218, PT ;  /* 0x000000da2900720c */ /* 0x000fe40003fa6270 */
[-C--:B------:R-:W-:Y:S02]  /*69d0*/  ISETP.GE.AND P0, PT, R42, R217.reuse, PT ;  /* 0x000000d92a00720c */ /* 0x080fe40003f06270 */
[----:B------:R-:W-:Y:S02]  /*69e0*/  ISETP.GE.AND P2, PT, R48, R217, PT ;  /* 0x000000d93000720c */ /* 0x000fe40003f46270 */
[----:B------:R-:W-:-:S02]  /*69f0*/  FSEL R180, R3, -INF , !P4 ;  /* 0xff80000003b47808 */ /* 0x000fc40006000000 */
[-C--:B------:R-:W-:Y:S02]  /*6a00*/  ISETP.GE.AND P3, PT, R42, R218.reuse, PT ;  /* 0x000000da2a00720c */ /* 0x080fe40003f66270 */
[----:B------:R-:W-:Y:S02]  /*6a10*/  ISETP.GE.AND P1, PT, R48, R218, PT ;  /* 0x000000da3000720c */ /* 0x000fe40003f26270 */
[----:B------:R-:W-:Y:S02]  /*6a20*/  FSEL R5, R191, -INF , P0 ;  /* 0xff800000bf057808 */ /* 0x000fe40000000000 */
[----:B------:R-:W-:Y:S02]  /*6a30*/  FSEL R173, R4, -INF , !P5 ;  /* 0xff80000004ad7808 */ /* 0x000fe40006800000 */
        /* <DEDUP_REMOVED lines=11> */
[----:B------:R-:W-:Y:S02]  /*6af0*/  ISETP.GE.AND P5, PT, R52, R218, PT ;  /* 0x000000da3400720c */ /* 0x000fe40003fa6270 */
[----:B------:R-:W-:Y:S02]  /*6b00*/  FSEL R3, R178, -INF , P0 ;  /* 0xff800000b2037808 */ /* 0x000fe40000000000 */
[----:B------:R-:W-:-:S02]  /*6b10*/  FSEL R5, R183, -INF , P2 ;  /* 0xff800000b7057808 */ /* 0x000fc40001000000 */
[----:B------:R-:W-:Y:S02]  /*6b20*/  FSEL R183, R3, -INF , !P5 ;  /* 0xff80000003b77808 */ /* 0x000fe40006800000 */
[----:B------:R-:W-:Y:S02]  /*6b30*/  FMNMX3.FTZ R3, R96, R61, R62, !PT ;  /* 0x0000003d60037276 */ /* 0x000fe4000781003e */
[----:B------:R-:W-:Y:S02]  /*6b40*/  ISETP.GE.AND P4, PT, R49, R218, PT ;  /* 0x000000da3100720c */ /* 0x000fe40003f86270 */
[----:B------:R-:W-:Y:S02]  /*6b50*/  ISETP.GE.AND P2, PT, R53, R217, PT ;  /* 0x000000d93500720c */ /* 0x000fe40003f46270 */
[----:B------:R-:W-:Y:S02]  /*6b60*/  FMNMX3.FTZ R3, R3, R64, R68, !PT ;  /* 0x0000004003037276 */ /* 0x000fe40007810044 */
[----:B------:R-:W-:-:S02]  /*6b70*/  FSEL R181, R4, -INF , !P4 ;  /* 0xff80000004b57808 */ /* 0x000fc40006000000 */
[----:B------:R-:W-:Y:S02]  /*6b80*/  ISETP.GE.AND P4, PT, R55, R217, PT ;  /* 0x000000d93700720c */ /* 0x000fe40003f86270 */
[----:B------:R-:W-:Y:S02]  /*6b90*/  ISETP.GE.AND P3, PT, R53, R218, PT ;  /* 0x000000da3500720c */ /* 0x000fe40003f66270 */
[----:B------:R-:W-:Y:S02]  /*6ba0*/  FSEL R4, R179, -INF , P2 ;  /* 0xff800000b3047808 */ /* 0x000fe40001000000 */
[----:B------:R-:W-:Y:S02]  /*6bb0*/  FMNMX3.FTZ R3, R3, R67, R70, !PT ;  /* 0x0000004303037276 */ /* 0x000fe40007810046 */
[----:B------:R-:W-:Y:S02]  /*6bc0*/  FSEL R6, R174, -INF , P4 ;  /* 0xff800000ae067808 */ /* 0x000fe40002000000 */
        /* <DEDUP_REMOVED lines=27> */
[----:B------:R-:W-:Y:S02]  /*6d80*/  ISETP.GE.AND P1, PT, R50, R218, PT ;  /* 0x000000da3200720c */ /* 0x000fe40003f26270 */
[----:B------:R-:W-:Y:S02]  /*6d90*/  ISETP.GE.AND P0, PT, R54, R217, PT ;  /* 0x000000d93600720c */ /* 0x000fe40003f06270 */
[----:B------:R-:W-:Y:S02]  /*6da0*/  FMNMX3.FTZ R21, R21, R200, R201, !PT ;  /* 0x000000c815157276 */ /* 0x000fe400078100c9 */
[----:B------:R-:W-:-:S02]  /*6db0*/  FMNMX3.FTZ R3, R3, R146, R161, !PT ;  /* 0x0000009203037276 */ /* 0x000fc400078100a1 */
[----:B------:R-:W-:Y:S02]  /*6dc0*/  FSEL R178, R5, -INF , !P1 ;  /* 0xff80000005b27808 */ /* 0x000fe40004800000 */
[----:B------:R-:W-:Y:S02]  /*6dd0*/  FSEL R5, R175, -INF , P0 ;  /* 0xff800000af057808 */ /* 0x000fe40000000000 */
[----:B------:R-:W-:Y:S02]  /*6de0*/  FMNMX3.FTZ R21, R21, R196, R197, !PT ;  /* 0x000000c415157276 */ /* 0x000fe400078100c5 */
[----:B------:R-:W-:Y:S02]  /*6df0*/  ISETP.GE.AND P1, PT, R55, R218, PT ;  /* 0x000000da3700720c */ /* 0x000fe40003f26270 */
[----:B------:R-:W-:Y:S02]  /*6e00*/  ISETP.GE.AND P0, PT, R63, R217, PT ;  /* 0x000000d93f00720c */ /* 0x000fe40003f06270 */
[----:B------:R-:W-:-:S02]  /*6e10*/  FMNMX3.FTZ R3, R3, R162, R164, !PT ;  /* 0x000000a203037276 */ /* 0x000fc400078100a4 */
[----:B------:R-:W-:Y:S02]  /*6e20*/  FMNMX3.FTZ R21, R21, R188, R189, !PT ;  /* 0x000000bc15157276 */ /* 0x000fe400078100bd */
[-C--:B------:R-:W-:Y:S02]  /*6e30*/  ISETP.GE.AND P5, PT, R54, R218.reuse, PT ;  /* 0x000000da3600720c */ /* 0x080fe40003fa6270 */
[----:B------:R-:W-:Y:S02]  /*6e40*/  FSEL R175, R6, -INF , !P1 ;  /* 0xff80000006af7808 */ /* 0x000fe40004800000 */
[----:B------:R-:W-:Y:S02]  /*6e50*/  ISETP.GE.AND P3, PT, R63, R218, PT ;  /* 0x000000da3f00720c */ /* 0x000fe40003f66270 */
[----:B------:R-:W-:Y:S02]  /*6e60*/  FSEL R4, R171, -INF , P0 ;  /* 0xff800000ab047808 */ /* 0x000fe40000000000 */
[----:B------:R-:W-:-:S02]  /*6e70*/  ISETP.GE.AND P2, PT, R60, R217, PT ;  /* 0x000000d93c00720c */ /* 0x000fc40003f46270 */
[----:B------:R-:W-:Y:S02]  /*6e80*/  ISETP.GE.AND P1, PT, R65, R217, PT ;  /* 0x000000d94100720c */ /* 0x000fe40003f26270 */
[----:B------:R-:W-:Y:S02]  /*6e90*/  FMNMX3.FTZ R3, R3, R163, R168, !PT ;  /* 0x000000a303037276 */ /* 0x000fe400078100a8 */
[----:B------:R-:W-:Y:S02]  /*6ea0*/  FMNMX3.FTZ R21, R21, R184, R208, !PT ;  /* 0x000000b815157276 */ /* 0x000fe400078100d0 */
[----:B------:R-:W-:Y:S02]  /*6eb0*/  FSEL R179, R5, -INF , !P5 ;  /* 0xff80000005b37808 */ /* 0x000fe40006800000 */
[----:B------:R-:W-:Y:S02]  /*6ec0*/  FSEL R171, R4, -INF , !P3 ;  /* 0xff80000004ab7808 */ /* 0x000fe40005800000 */
[----:B------:R-:W-:-:S02]  /*6ed0*/  ISETP.GE.AND P4, PT, R60, R218, PT ;  /* 0x000000da3c00720c */ /* 0x000fc40003f86270 */
[----:B------:R-:W-:Y:S02]  /*6ee0*/  ISETP.GE.AND P5, PT, R65, R218, PT ;  /* 0x000000da4100720c */ /* 0x000fe40003fa6270 */
[----:B------:R-:W-:Y:S02]  /*6ef0*/  FSEL R5, R170, -INF , P2 ;  /* 0xff800000aa057808 */ /* 0x000fe40001000000 */
[----:B------:R-:W-:Y:S02]  /*6f00*/  FSEL R4, R166, -INF , P1 ;  /* 0xff800000a6047808 */ /* 0x000fe40000800000 */
[----:B------:R-:W-:Y:S02]  /*6f10*/  FMNMX3.FTZ R3, R3, R165, R172, !PT ;  /* 0x000000a503037276 */ /* 0x000fe400078100ac */
[----:B------:R-:W-:Y:S02]  /*6f20*/  ISETP.GE.AND P2, PT, R69, R217, PT ;  /* 0x000000d94500720c */ /* 0x000fe40003f46270 */
[----:B------:R-:W-:-:S02]  /*6f30*/  FMNMX3.FTZ R21, R21, R205, R219, !PT ;  /* 0x000000cd15157276 */ /* 0x000fc400078100db */
[----:B------:R-:W-:Y:S02]  /*6f40*/  FSEL R186, R5, -INF , !P4 ;  /* 0xff80000005ba7808 */ /* 0x000fe40006000000 */
[----:B------:R-:W-:Y:S02]  /*6f50*/  FSEL R170, R4, -INF , !P5 ;  /* 0xff80000004aa7808 */ /* 0x000fe40006800000 */
[----:B------:R-:W-:Y:S02]  /*6f60*/  FMNMX3.FTZ R3, R3, R169, R176, !PT ;  /* 0x000000a903037276 */ /* 0x000fe400078100b0 */
[----:B------:R-:W-:Y:S02]  /*6f70*/  ISETP.GE.AND P4, PT, R69, R218, PT ;  /* 0x000000da4500720c */ /* 0x000fe40003f86270 */
[----:B------:R-:W-:Y:S02]  /*6f80*/  FSEL R4, R167, -INF , P2 ;  /* 0xff800000a7047808 */ /* 0x000fe40001000000 */
[----:B------:R-:W-:-:S02]  /*6f90*/  ISETP.GE.AND P0, PT, R72, R217, PT ;  /* 0x000000d94800720c */ /* 0x000fc40003f06270 */
[----:B------:R-:W-:Y:S02]  /*6fa0*/  FMNMX3.FTZ R21, R21, R213, R220, !PT ;  /* 0x000000d515157276 */ /* 0x000fe400078100dc */
[----:B------:R-:W-:Y:S02]  /*6fb0*/  FMNMX3.FTZ R3, R3, R173, R180, !PT ;  /* 0x000000ad03037276 */ /* 0x000fe400078100b4 */
[----:B------:R-:W-:Y:S02]  /*6fc0*/  FSEL R166, R4, -INF , !P4 ;  /* 0xff80000004a67808 */ /* 0x000fe40006000000 */
[----:B------:R-:W-:Y:S02]  /*6fd0*/  ISETP.GE.AND P3, PT, R72, R218, PT ;  /* 0x000000da4800720c */ /* 0x000fe40003f66270 */
[----:B------:R-:W-:Y:S02]  /*6fe0*/  FSEL R4, R158, -INF , P0 ;  /* 0xff8000009e047808 */ /* 0x000fe40000000000 */
[----:B------:R-:W-:-:S02]  /*6ff0*/  FMNMX3.FTZ R21, R21, R224, R221, !PT ;  /* 0x000000e015157276 */ /* 0x000fc400078100dd */
[----:B------:R-:W-:Y:S02]  /*7000*/  ISETP.GE.AND P1, PT, R74, R217, PT ;  /* 0x000000d94a00720c */ /* 0x000fe40003f26270 */
[----:B------:R-:W-:Y:S02]  /*7010*/  FMNMX3.FTZ R3, R3, R177, R185, !PT ;  /* 0x000000b103037276 */ /* 0x000fe400078100b9 */
[----:B------:R-:W-:Y:S02]  /*7020*/  FSEL R191, R4, -INF , !P3 ;  /* 0xff80000004bf7808 */ /* 0x000fe40005800000 */
[----:B------:R-:W-:Y:S02]  /*7030*/  FMNMX3.FTZ R21, R21, R225, R228, !PT ;  /* 0x000000e115157276 */ /* 0x000fe400078100e4 */
[----:B------:R-:W-:Y:S02]  /*7040*/  ISETP.GE.AND P5, PT, R74, R218, PT ;  /* 0x000000da4a00720c */ /* 0x000fe40003fa6270 */
[----:B------:R-:W-:-:S02]  /*7050*/  FSEL R4, R159, -INF , P1 ;  /* 0xff8000009f047808 */ /* 0x000fc40000800000 */
[----:B------:R-:W-:Y:S02]  /*7060*/  ISETP.GE.AND P2, PT, R79, R217, PT ;  /* 0x000000d94f00720c */ /* 0x000fe40003f46270 */
[----:B------:R-:W-:Y:S02]  /*7070*/  FMNMX3.FTZ R3, R3, R181, R182, !PT ;  /* 0x000000b503037276 */ /* 0x000fe400078100b6 */
[----:B------:R-:W-:Y:S02]  /*7080*/  FMNMX3.FTZ R21, R21, R229, R233, !PT ;  /* 0x000000e515157276 */ /* 0x000fe400078100e9 */
[----:B------:R-:W-:Y:S02]  /*7090*/  FSEL R190, R4, -INF , !P5 ;  /* 0xff80000004be7808 */ /* 0x000fe40006800000 */
[----:B------:R-:W-:Y:S02]  /*70a0*/  ISETP.GE.AND P4, PT, R79, R218, PT ;  /* 0x000000da4f00720c */ /* 0x000fe40003f86270 */
[----:B------:R-:W-:-:S02]  /*70b0*/  FSEL R4, R154, -INF , P2 ;  /* 0xff8000009a047808 */ /* 0x000fc40001000000 */
[----:B------:R-:W-:Y:S02]  /*70c0*/  FMNMX3.FTZ R3, R3, R178, R183, !PT ;  /* 0x000000b203037276 */ /* 0x000fe400078100b7 */
[----:B------:R-:W-:Y:S02]  /*70d0*/  ISETP.GE.AND P0, PT, R83, R217, PT ;  /* 0x000000d95300720c */ /* 0x000fe40003f06270 */
[----:B------:R-:W-:Y:S01]  /*70e0*/  FMNMX3.FTZ R21, R21, R232, R236, !PT ;  /* 0x000000e815157276 */ /* 0x000fe200078100ec */
[----:B------:R-:W-:Y:S01]  /*70f0*/  IMAD.MOV.U32 R72, RZ, RZ, R126 ;  /* 0x000000ffff487224 */ /* 0x000fe200078e007e */
[----:B------:R-:W-:Y:S02]  /*7100*/  FSEL R187, R4, -INF , !P4 ;  /* 0xff80000004bb7808 */ /* 0x000fe40006000000 */
[----:B------:R-:W-:Y:S02]  /*7110*/  FMNMX3.FTZ R3, R3, R174, R175, !PT ;  /* 0x000000ae03037276 */ /* 0x000fe400078100af */
[----:B------:R-:W-:-:S02]  /*7120*/  ISETP.GE.AND P3, PT, R83, R218, PT ;  /* 0x000000da5300720c */ /* 0x000fc40003f66270 */
[----:B------:R-:W-:Y:S02]  /*7130*/  FSEL R4, R155, -INF , P0 ;  /* 0xff8000009b047808 */ /* 0x000fe40000000000 */
[----:B------:R-:W-:Y:S02]  /*7140*/  ISETP.GE.AND P1, PT, R89, R217, PT ;  /* 0x000000d95900720c */ /* 0x000fe40003f26270 */
[----:B------:R-:W-:Y:S01]  /*7150*/  FMNMX3.FTZ R21, R21, R237, R250, !PT ;  /* 0x000000ed15157276 */ /* 0x000fe200078100fa */
[----:B------:R-:W-:Y:S01]  /*7160*/  IMAD.MOV.U32 R74, RZ, RZ, R125 ;  /* 0x000000ffff4a7224 */ /* 0x000fe200078e007d */
[----:B------:R-:W-:Y:S01]  /*7170*/  FMNMX3.FTZ R3, R3, R179, R186, !PT ;  /* 0x000000b303037276 */ /* 0x000fe200078100ba */
[----:B------:R-:W-:Y:S01]  /*7180*/  IMAD.MOV.U32 R79, RZ, RZ, R124 ;  /* 0x000000ffff4f7224 */ /* 0x000fe200078e007c */
[----:B------:R-:W-:Y:S02]  /*7190*/  FSEL R167, R4, -INF , !P3 ;  /* 0xff80000004a77808 */ /* 0x000fe40005800000 */
[----:B------:R-:W-:-:S02]  /*71a0*/  ISETP.GE.AND P5, PT, R89, R218, PT ;  /* 0x000000da5900720c */ /* 0x000fc40003fa6270 */
[----:B------:R-:W-:Y:S02]  /*71b0*/  FSEL R4, R150, -INF , P1 ;  /* 0xff80000096047808 */ /* 0x000fe40000800000 */
[----:B------:R-:W-:Y:S02]  /*71c0*/  FMNMX3.FTZ R21, R21, R252, R72, !PT ;  /* 0x000000fc15157276 */ /* 0x000fe40007810048 */
[----:B------:R-:W-:Y:S01]  /*71d0*/  ISETP.GE.AND P2, PT, R91, R217, PT ;  /* 0x000000d95b00720c */ /* 0x000fe20003f46270 */
[----:B------:R-:W-:Y:S01]  /*71e0*/  IMAD.MOV.U32 R226, RZ, RZ, R137 ;  /* 0x000000ffffe27224 */ /* 0x000fe200078e0089 */
[----:B------:R-:W-:Y:S01]  /*71f0*/  FMNMX3.FTZ R3, R3, R171, R170, !PT ;  /* 0x000000ab03037276 */ /* 0x000fe200078100aa */
[----:B------:R-:W-:Y:S01]  /*7200*/  IMAD.MOV.U32 R227, RZ, RZ, R136 ;  /* 0x000000ffffe37224 */ /* 0x000fe200078e0088 */
[----:B------:R-:W-:Y:S02]  /*7210*/  FSEL R203, R4, -INF , !P5 ;  /* 0xff80000004cb7808 */ /* 0x000fe40006800000 */
[----:B------:R-:W-:-:S02]  /*7220*/  FMNMX3.FTZ R21, R21, R74, R79, !PT ;  /* 0x0000004a15157276 */ /* 0x000fc4000781004f */
[----:B------:R-:W-:Y:S02]  /*7230*/  ISETP.GE.AND P4, PT, R91, R218, PT ;  /* 0x000000da5b00720c */ /* 0x000fe40003f86270 */
[----:B------:R-:W-:Y:S01]  /*7240*/  FSEL R4, R151, -INF , P2 ;  /* 0xff80000097047808 */ /* 0x000fe20001000000 */
[----:B------:R-:W-:Y:S01]  /*7250*/  IMAD.MOV.U32 R231, RZ, RZ, R138 ;  /* 0x000000ffffe77224 */ /* 0x000fe200078e008a */
[----:B------:R-:W-:Y:S02]  /*7260*/  ISETP.GE.AND P0, PT, R94, R217, PT ;  /* 0x000000d95e00720c */ /* 0x000fe40003f06270 */
[----:B------:R-:W-:Y:S02]  /*7270*/  FMNMX3.FTZ R3, R3, R166, R191, !PT ;  /* 0x000000a603037276 */ /* 0x000fe400078100bf */
[----:B------:R-:W-:Y:S02]  /*7280*/  FMNMX3.FTZ R21, R21, R227, R226, !PT ;  /* 0x000000e315157276 */ /* 0x000fe400078100e2 */
[----:B------:R-:W-:-:S02]  /*7290*/  ISETP.GE.AND P1, PT, R95, R217, PT ;  /* 0x000000d95f00720c */ /* 0x000fc40003f26270 */
[----:B------:R-:W-:Y:S02]  /*72a0*/  FSEL R202, R4, -INF , !P4 ;  /* 0xff80000004ca7808 */ /* 0x000fe40006000000 */
[----:B------:R-:W-:Y:S02]  /*72b0*/  ISETP.GE.AND P3, PT, R94, R218, PT ;  /* 0x000000da5e00720c */ /* 0x000fe40003f66270 */
[-C--:B------:R-:W-:Y:S02]  /*72c0*/  ISETP.GE.AND P2, PT, R97, R217.reuse, PT ;  /* 0x000000d96100720c */ /* 0x080fe40003f46270 */
[----:B------:R-:W-:Y:S02]  /*72d0*/  FSEL R4, R142, -INF , P0 ;  /* 0xff8000008e047808 */ /* 0x000fe40000000000 */
[----:B------:R-:W-:Y:S02]  /*72e0*/  FMNMX3.FTZ R3, R3, R190, R187, !PT ;  /* 0x000000be03037276 */ /* 0x000fe400078100bb */
[----:B------:R-:W-:-:S02]  /*72f0*/  ISETP.GE.AND P0, PT, R102, R217, PT ;  /* 0x000000d96600720c */ /* 0x000fc40003f06270 */
[----:B------:R-:W-:Y:S02]  /*7300*/  FMNMX3.FTZ R21, R21, R231, R235, !PT ;  /* 0x000000e715157276 */ /* 0x000fe400078100eb */
[----:B------:R-:W-:Y:S02]  /*7310*/  FSEL R8, R143, -INF , P1 ;  /* 0xff8000008f087808 */ /* 0x000fe40000800000 */
[-C--:B------:R-:W-:Y:S02]  /*7320*/  ISETP.GE.AND P5, PT, R95, R218.reuse, PT ;  /* 0x000000da5f00720c */ /* 0x080fe40003fa6270 */
[----:B------:R-:W-:Y:S02]  /*7330*/  ISETP.GE.AND P4, PT, R97, R218, PT ;  /* 0x000000da6100720c */ /* 0x000fe40003f86270 */
[----:B------:R-:W-:Y:S02]  /*7340*/  FSEL R199, R4, -INF , !P3 ;  /* 0xff80000004c77808 */ /* 0x000fe40005800000 */
[----:B------:R-:W-:-:S02]  /*7350*/  ISETP.GE.AND P1, PT, R105, R217, PT ;  /* 0x000000d96900720c */ /* 0x000fc40003f26270 */
[----:B------:R-:W-:Y:S02]  /*7360*/  FSEL R7, R130, -INF , P2 ;  /* 0xff80000082077808 */ /* 0x000fe40001000000 */
[----:B------:R-:W-:Y:S02]  /*7370*/  FMNMX3.FTZ R3, R3, R167, R203, !PT ;  /* 0x000000a703037276 */ /* 0x000fe400078100cb */
[----:B------:R-:W-:Y:S02]  /*7380*/  FSEL R5, R131, -INF , P0 ;  /* 0xff80000083057808 */ /* 0x000fe40000000000 */
[-C--:B------:R-:W-:Y:S02]  /*7390*/  ISETP.GE.AND P3, PT, R102, R218.reuse, PT ;  /* 0x000000da6600720c */ /* 0x080fe40003f66270 */
[----:B------:R-:W-:Y:S02]  /*73a0*/  FMNMX.FTZ R21, R234, R21, !PT ;  /* 0x00000015ea157209 */ /* 0x000fe40007810000 */
[----:B------:R-:W-:-:S02]  /*73b0*/  ISETP.GE.AND P2, PT, R105, R218, PT ;  /* 0x000000da6900720c */ /* 0x000fc40003f46270 */
[----:B------:R-:W-:Y:S02]  /*73c0*/  ISETP.GE.AND P0, PT, R108, R217, PT ;  /* 0x000000d96c00720c */ /* 0x000fe40003f06270 */
[----:B------:R-:W-:Y:S02]  /*73d0*/  FSEL R6, R122, -INF , P1 ;  /* 0xff8000007a067808 */ /* 0x000fe40000800000 */
[----:B------:R-:W-:Y:S02]  /*73e0*/  FSEL R198, R8, -INF , !P5 ;  /* 0xff80000008c67808 */ /* 0x000fe40006800000 */
[----:B------:R-:W-:Y:S02]  /*73f0*/  FSEL R206, R7, -INF , !P4 ;  /* 0xff80000007ce7808 */ /* 0x000fe40006000000 */
[----:B------:R-:W-:Y:S02]  /*7400*/  FMNMX3.FTZ R3, R3, R202, R199, !PT ;  /* 0x000000ca03037276 */ /* 0x000fe400078100c7 */
[----:B------:R-:W-:-:S02]  /*7410*/  FSEL R207, R5, -INF , !P3 ;  /* 0xff80000005cf7808 */ /* 0x000fc40005800000 */
[----:B------:R-:W1:Y:S01]  /*7420*/  SHFL.BFLY PT, R5, R21, 0x2, 0x1f ;  /* 0x0c401f0015057f89 */ /* 0x000e6200000e0000 */
[----:B------:R-:W-:Y:S02]  /*7430*/  ISETP.GE.AND P1, PT, R108, R218, PT ;  /* 0x000000da6c00720c */ /* 0x000fe40003f26270 */
[----:B------:R-:W-:Y:S02]  /*7440*/  FSEL R4, R123, -INF , P0 ;  /* 0xff8000007b047808 */ /* 0x000fe40000000000 */
[----:B------:R-:W-:Y:S02]  /*7450*/  FSEL R223, R6, -INF , !P2 ;  /* 0xff80000006df7808 */ /* 0x000fe40005000000 */
[----:B------:R-:W-:Y:S02]  /*7460*/  FMNMX3.FTZ R3, R3, R198, R206, !PT ;  /* 0x000000c603037276 */ /* 0x000fe400078100ce */
[----:B------:R-:W-:Y:S02]  /*7470*/  FSEL R222, R4, -INF , !P1 ;  /* 0xff80000004de7808 */ /* 0x000fe40004800000 */
[----:B------:R-:W-:-:S04]  /*7480*/  FMNMX3.FTZ R3, R3, R207, R223, !PT ;  /* 0x000000cf03037276 */ /* 0x000fc800078100df */
[----:B------:R-:W-:-:S05]  /*7490*/  FMNMX.FTZ R3, R222, R3, !PT ;  /* 0x00000003de037209 */ /* 0x000fca0007810000 */
[----:B------:R-:W3:Y:S01]  /*74a0*/  SHFL.BFLY PT, R4, R3, 0x2, 0x1f ;  /* 0x0c401f0003047f89 */ /* 0x000ee200000e0000 */
[----:B-1----:R-:W-:-:S05]  /*74b0*/  FMNMX.FTZ R21, R21, R5, !PT ;  /* 0x0000000515157209 */ /* 0x002fca0007810000 */
[----:B------:R-:W1:Y:S01]  /*74c0*/  SHFL.BFLY PT, R5, R21, 0x1, 0x1f ;  /* 0x0c201f0015057f89 */ /* 0x000e6200000e0000 */
[----:B---3--:R-:W-:-:S05]  /*74d0*/  FMNMX.FTZ R3, R3, R4, !PT ;  /* 0x0000000403037209 */ /* 0x008fca0007810000 */
[----:B------:R-:W3:Y:S01]  /*74e0*/  SHFL.BFLY PT, R20, R3, 0x1, 0x1f ;  /* 0x0c201f0003147f89 */ /* 0x000ee200000e0000 */
[----:B------:R-:W-:Y:S01]  /*74f0*/  IMAD.SHL.U32 R4, R115, 0x100, RZ ;  /* 0x0000010073047824 */ /* 0x000fe200078e00ff */
[----:B-1----:R-:W-:Y:S01]  /*7500*/  FMNMX.FTZ R21, R21, R5, !PT ;  /* 0x0000000515157209 */ /* 0x002fe20007810000 */
[----:B------:R-:W-:-:S03]  /*7510*/  IMAD.SHL.U32 R124, R214, 0x20, RZ ;  /* 0x00000020d67c7824 */ /* 0x000fc600078e00ff */
[----:B------:R-:W-:Y:S02]  /*7520*/  LOP3.LUT R4, R4, 0x100, RZ, 0xc0, !PT ;  /* 0x0000010004047812 */ /* 0x000fe400078ec0ff */
[----:B------:R-:W-:Y:S01]  /*7530*/  FSETP.NEU.FTZ.AND P0, PT, R21, -INF , PT ;  /* 0xff8000001500780b */ /* 0x000fe20003f1d000 */
[----:B--2---:R-:W-:Y:S01]  /*7540*/  FMUL.FTZ R5, R0, R21 ;  /* 0x0000001500057220 */ /* 0x004fe20000410000 */
[----:B------:R-:W-:-:S04]  /*7550*/  LOP3.LUT R4, R4, 0x20, R124, 0xf8, !PT ;  /* 0x0000002004047812 */ /* 0x000fc800078ef87c */
[----:B------:R-:W-:Y:S02]  /*7560*/  FSEL R5, R5, RZ, P0 ;  /* 0x000000ff05057208 */ /* 0x000fe40000000000 */
[----:B------:R-:W-:Y:S02]  /*7570*/  LOP3.LUT R4, R4, R119, RZ, 0xfc, !PT ;  /* 0x0000007704047212 */ /* 0x000fe400078efcff */
[----:B------:R-:W-:-:S03]  /*7580*/  ISETP.NE.AND P1, PT, R127, RZ, PT ;  /* 0x000000ff7f00720c */ /* 0x000fc60003f25270 */
[----:B------:R-:W-:Y:S01]  /*7590*/  IMAD R23, R4, 0x2, R209 ;  /* 0x0000000204177824 */ /* 0x000fe200078e02d1 */
[----:B---3--:R-:W-:Y:S01]  /*75a0*/  FMNMX.FTZ R20, R3, R20, !PT ;  /* 0x0000001403147209 */ /* 0x008fe20007810000 */
[-CC-:B------:R-:W-:Y:S01]  /*75b0*/  FFMA.FTZ R3, R96, R0.reuse, -R5.reuse ;  /* 0x0000000060037223 */ /* 0x180fe20000010805 */
[-CC-:B------:R-:W-:Y:S02]  /*75c0*/  FFMA.FTZ R4, R61, R0.reuse, -R5.reuse ;  /* 0x000000003d047223 */ /* 0x180fe40000010805 */
[----:B------:R-:W1:Y:S01]  /*75d0*/  LDSM.16.MT88.4 R16, [R23+0x5000] ;  /* 0x005000001710783b */ /* 0x000e620000004200 */
[----:B------:R2:W-:Y:S01]  /*75e0*/  MUFU.EX2 R69, R3 ;  /* 0x0000000300457308 */ /* 0x0005e20000000800 */
[----:B------:R-:W-:Y:S01]  /*75f0*/  FSETP.NEU.FTZ.AND P0, PT, R20, -INF , PT ;  /* 0xff8000001400780b */ /* 0x000fe20003f1d000 */
[----:B------:R-:W-:Y:S01]  /*7600*/  FFMA.FTZ R6, R62, R0, -R5 ;  /* 0x000000003e067223 */ /* 0x000fe20000010805 */
[----:B------:R-:W-:Y:S01]  /*7610*/  SEL R230, R133, 0xffffffe0, !P1 ;  /* 0xffffffe085e67807 */ /* 0x000fe20004800000 */
[----:B------:R3:W4:Y:S01]  /*7620*/  MUFU.EX2 R65, R4 ;  /* 0x0000000400417308 */ /* 0x0007220000000800 */
[----:B------:R-:W-:Y:S04]  /*7630*/  LDSM.16.MT88.4 R32, [R23+0x5400] ;  /* 0x005400001720783b */ /* 0x000fe80000004200 */
[----:B------:R-:W-:Y:S01]  /*7640*/  LDSM.16.MT88.4 R48, [R23+0x5800] ;  /* 0x005800001730783b */ /* 0x000fe20000004200 */
[----:B------:R-:W-:-:S03]  /*7650*/  IMAD.MOV.U32 R239, RZ, RZ, R144 ;  /* 0x000000ffffef7224 */ /* 0x000fc600078e0090 */
[----:B------:R-:W-:Y:S01]  /*7660*/  LDSM.16.MT88.4 R52, [R23+0x5c00] ;  /* 0x005c00001734783b */ /* 0x000fe20000004200 */
[----:B--2---:R-:W-:Y:S01]  /*7670*/  FMUL.FTZ R3, R0, R20 ;  /* 0x0000001400037220 */ /* 0x004fe20000410000 */
[----:B------:R-:W-:-:S04]  /*7680*/  IMAD.IADD R22, R23, 0x1, R230 ;  /* 0x0000000117167824 */ /* 0x000fc800078e02e6 */
[----:B------:R-:W-:Y:S01]  /*7690*/  FSEL R3, R3, RZ, P0 ;  /* 0x000000ff03037208 */ /* 0x000fe20000000000 */
[-C--:B---3--:R-:W-:Y:S01]  /*76a0*/  FFMA.FTZ R4, R64, R0.reuse, -R5 ;  /* 0x0000000040047223 */ /* 0x088fe20000010805 */
[----:B------:R2:W-:Y:S01]  /*76b0*/  MUFU.EX2 R130, R6 ;  /* 0x0000000600827308 */ /* 0x0005e20000000800 */
[----:B------:R-:W3:Y:S03]  /*76c0*/  LDSM.16.MT88.4 R12, [R22+0x5000] ;  /* 0x00500000160c783b */ /* 0x000ee60000004200 */
[----:B------:R5:W1:Y:S01]  /*76d0*/  MUFU.EX2 R138, R4 ;  /* 0x00000004008a7308 */ /* 0x000a620000000800 */
[----:B----4-:R-:W-:Y:S01]  /*76e0*/  F2FP.F16.F32.PACK_AB R8, R65, R69 ;  /* 0x000000454108723e */ /* 0x010fe200000000ff */
[----:B------:R-:W4:Y:S01]  /*76f0*/  LDSM.16.MT88.4 R40, [R22+0x5400] ;  /* 0x005400001628783b */ /* 0x000f220000004200 */
[-CC-:B--2---:R-:W-:Y:S01]  /*7700*/  FFMA.FTZ R6, R66, R0.reuse, -R3.reuse ;  /* 0x0000000042067223 */ /* 0x184fe20000010803 */
[----:B-----5:R-:W-:-:S03]  /*7710*/  FFMA.FTZ R4, R46, R0, -R3 ;  /* 0x000000002e047223 */ /* 0x020fc60000010803 */
[----:B------:R2:W-:Y:S04]  /*7720*/  MUFU.EX2 R63, R6 ;  /* 0x00000006003f7308 */ /* 0x0005e80000000800 */
[----:B------:R5:W1:Y:S01]  /*7730*/  MUFU.EX2 R62, R4 ;  /* 0x00000004003e7308 */ /* 0x000a620000000800 */
[-CC-:B--2---:R-:W-:Y:S01]  /*7740*/  FFMA.FTZ R6, R47, R0.reuse, -R3.reuse ;  /* 0x000000002f067223 */ /* 0x184fe20000010803 */
[----:B-----5:R-:W-:-:S03]  /*7750*/  FFMA.FTZ R4, R9, R0, -R3 ;  /* 0x0000000009047223 */ /* 0x020fc60000010803 */
[----:B------:R2:W-:Y:S04]  /*7760*/  MUFU.EX2 R64, R6 ;  /* 0x0000000600407308 */ /* 0x0005e80000000800 */
[----:B------:R5:W3:Y:S01]  /*7770*/  MUFU.EX2 R131, R4 ;  /* 0x0000000400837308 */ /* 0x000ae20000000800 */
[-CC-:B--2---:R-:W-:Y:S01]  /*7780*/  FFMA.FTZ R6, R68, R0.reuse, -R5.reuse ;  /* 0x0000000044067223 */ /* 0x184fe20000010805 */
[----:B-----5:R-:W-:-:S03]  /*7790*/  FFMA.FTZ R4, R67, R0, -R5 ;  /* 0x0000000043047223 */ /* 0x020fc60000010805 */
[----:B------:R2:W-:Y:S01]  /*77a0*/  MUFU.EX2 R68, R6 ;  /* 0x0000000600447308 */ /* 0x0005e20000000800 */
[----:B-1----:R-:W-:Y:S02]  /*77b0*/  F2FP.F16.F32.PACK_AB R10, R138, R130 ;  /* 0x000000828a0a723e */ /* 0x002fe400000000ff */
[----:B------:R-:W-:Y:S01]  /*77c0*/  F2FP.F16.F32.PACK_AB R9, R62, R63 ;  /* 0x0000003f3e09723e */ /* 0x000fe200000000ff */
[--C-:B--2---:R-:W-:Y:S02]  /*77d0*/  FFMA.FTZ R6, R70, R0, -R5.reuse ;  /* 0x0000000046067223 */ /* 0x104fe40000010805 */
[----:B------:R1:W2:Y:S04]  /*77e0*/  MUFU.EX2 R70, R4 ;  /* 0x0000000400467308 */ /* 0x0002a80000000800 */
[----:B------:R5:W-:Y:S01]  /*77f0*/  MUFU.EX2 R149, R6 ;  /* 0x0000000600957308 */ /* 0x000be20000000800 */
[----:B---3--:R-:W-:Y:S01]  /*7800*/  F2FP.F16.F32.PACK_AB R11, R131, R64 ;  /* 0x00000040830b723e */ /* 0x008fe200000000ff */
[----:B-1----:R-:W-:-:S04]  /*7810*/  FFMA.FTZ R4, R71, R0, -R5 ;  /* 0x0000000047047223 */ /* 0x002fc80000010805 */
[----:B------:R1:W3:Y:S01]  /*7820*/  MUFU.EX2 R159, R4 ;  /* 0x00000004009f7308 */ /* 0x0002e20000000800 */
[----:B-----5:R-:W-:-:S04]  /*7830*/  FFMA.FTZ R6, R56, R0, -R3 ;  /* 0x0000000038067223 */ /* 0x020fc80000010803 */
[----:B------:R5:W-:Y:S01]  /*7840*/  MUFU.EX2 R66, R6 ;  /* 0x0000000600427308 */ /* 0x000be20000000800 */
[----:B-1----:R-:W-:-:S04]  /*7850*/  FFMA.FTZ R4, R59, R0, -R3 ;  /* 0x000000003b047223 */ /* 0x002fc80000010803 */
[----:B------:R1:W4:Y:S01]  /*7860*/  MUFU.EX2 R67, R4 ;  /* 0x0000000400437308 */ /* 0x0003220000000800 */
[-CC-:B-----5:R-:W-:Y:S01]  /*7870*/  FFMA.FTZ R6, R58, R0.reuse, -R3.reuse ;  /* 0x000000003a067223 */ /* 0x1a0fe20000010803 */
[----:B------:R-:W-:Y:S03]  /*7880*/  HMMA.16816.F32 R28, R8, R16, RZ ;  /* 0x00000010081c723c */ /* 0x000fe600000018ff */
[----:B------:R5:W-:Y:S01]  /*7890*/  MUFU.EX2 R142, R6 ;  /* 0x00000006008e7308 */ /* 0x000be20000000800 */
[----:B-1----:R-:W-:-:S04]  /*78a0*/  FFMA.FTZ R4, R57, R0, -R3 ;  /* 0x0000000039047223 */ /* 0x002fc80000010803 */
[----:B------:R-:W-:Y:S01]  /*78b0*/  HMMA.16816.F32 R24, R8, R18, RZ ;  /* 0x000000120818723c */ /* 0x000fe200000018ff */
[----:B------:R-:W-:Y:S01]  /*78c0*/  LDSM.16.MT88.4 R56, [R22+0x5c00] ;  /* 0x005c00001638783b */ /* 0x000fe20000004200 */
[----:B------:R1:W4:Y:S01]  /*78d0*/  MUFU.EX2 R155, R4 ;  /* 0x00000004009b7308 */ /* 0x0003220000000800 */
[----:B-----5:R-:W-:-:S05]  /*78e0*/  FFMA.FTZ R6, R80, R0, -R5 ;  /* 0x0000000050067223 */ /* 0x020fca0000010805 */
[----:B------:R-:W-:Y:S01]  /*78f0*/  HMMA.16816.F32 R16, R8, R12, RZ ;  /* 0x0000000c0810723c */ /* 0x000fe200000018ff */
[----:B-1----:R-:W-:-:S04]  /*7900*/  FFMA.FTZ R4, R78, R0, -R5 ;  /* 0x000000004e047223 */ /* 0x002fc80000010805 */
[----:B------:R1:W-:Y:S03]  /*7910*/  MUFU.EX2 R153, R4 ;  /* 0x0000000400997308 */ /* 0x0003e60000000800 */
[----:B------:R-:W-:Y:S01]  /*7920*/  HMMA.16816.F32 R12, R8, R14, RZ ;  /* 0x0000000e080c723c */ /* 0x000fe200000018ff */
[----:B--2---:R-:W-:Y:S01]  /*7930*/  F2FP.F16.F32.PACK_AB R8, R70, R68 ;  /* 0x000000444608723e */ /* 0x004fe200000000ff */
[----:B------:R2:W5:Y:S01]  /*7940*/  MUFU.EX2 R154, R6 ;  /* 0x00000006009a7308 */ /* 0x0005620000000800 */
[----:B---3--:R-:W-:Y:S02]  /*7950*/  F2FP.F16.F32.PACK_AB R10, R159, R149 ;  /* 0x000000959f0a723e */ /* 0x008fe400000000ff */
[----:B----4-:R-:W-:Y:S02]  /*7960*/  F2FP.F16.F32.PACK_AB R9, R67, R66 ;  /* 0x000000424309723e */ /* 0x010fe400000000ff */
[----:B------:R-:W-:Y:S01]  /*7970*/  F2FP.F16.F32.PACK_AB R11, R155, R142 ;  /* 0x0000008e9b0b723e */ /* 0x000fe200000000ff */
[----:B-1----:R-:W-:-:S04]  /*7980*/  FFMA.FTZ R4, R82, R0, -R5 ;  /* 0x0000000052047223 */ /* 0x002fc80000010805 */
[----:B------:R1:W-:Y:S01]  /*7990*/  MUFU.EX2 R158, R4 ;  /* 0x00000004009e7308 */ /* 0x0003e20000000800 */
[-CC-:B--2---:R-:W-:Y:S01]  /*79a0*/  FFMA.FTZ R6, R81, R0.reuse, -R5.reuse ;  /* 0x0000000051067223 */ /* 0x184fe20000010805 */
[----:B------:R-:W-:Y:S03]  /*79b0*/  HMMA.16816.F32 R36, R8, R32, R28 ;  /* 0x000000200824723c */ /* 0x000fe6000000181c */
[----:B------:R2:W3:Y:S01]  /*79c0*/  MUFU.EX2 R157, R6 ;  /* 0x00000006009d7308 */ /* 0x0004e20000000800 */
[----:B-1----:R-:W-:-:S04]  /*79d0*/  FFMA.FTZ R4, R86, R0, -R5 ;  /* 0x0000000056047223 */ /* 0x002fc80000010805 */
[----:B------:R-:W-:Y:S01]  /*79e0*/  HMMA.16816.F32 R24, R8, R34, R24 ;  /* 0x000000220818723c */ /* 0x000fe20000001818 */
[----:B------:R-:W1:Y:S01]  /*79f0*/  LDSM.16.MT88.4 R32, [R22+0x5800] ;  /* 0x005800001620783b */ /* 0x000e620000004200 */
[----:B------:R4:W-:Y:S01]  /*7a00*/  MUFU.EX2 R156, R4 ;  /* 0x00000004009c7308 */ /* 0x0009e20000000800 */
[----:B--2---:R-:W-:-:S04]  /*7a10*/  FFMA.FTZ R6, R75, R0, -R3 ;  /* 0x000000004b067223 */ /* 0x004fc80000010803 */
[----:B------:R2:W-:Y:S01]  /*7a20*/  MUFU.EX2 R141, R6 ;  /* 0x00000006008d7308 */ /* 0x0005e20000000800 */
[----:B----4-:R-:W-:-:S04]  /*7a30*/  FFMA.FTZ R4, R73, R0, -R3 ;  /* 0x0000000049047223 */ /* 0x010fc80000010803 */
[----:B------:R4:W3:Y:S01]  /*7a40*/  MUFU.EX2 R143, R4 ;  /* 0x00000004008f7308 */ /* 0x0008e20000000800 */
[----:B--2---:R-:W-:-:S04]  /*7a50*/  FFMA.FTZ R6, R77, R0, -R3 ;  /* 0x000000004d067223 */ /* 0x004fc80000010803 */
[----:B------:R2:W-:Y:S01]  /*7a60*/  MUFU.EX2 R144, R6 ;  /* 0x0000000600907308 */ /* 0x0005e20000000800 */
[----:B----4-:R-:W-:-:S04]  /*7a70*/  FFMA.FTZ R4, R76, R0, -R3 ;  /* 0x000000004c047223 */ /* 0x010fc80000010803 */
[----:B------:R4:W1:Y:S01]  /*7a80*/  MUFU.EX2 R148, R4 ;  /* 0x0000000400947308 */ /* 0x0008620000000800 */
[-CC-:B--2---:R-:W-:Y:S01]  /*7a90*/  FFMA.FTZ R6, R90, R0.reuse, -R5.reuse ;  /* 0x000000005a067223 */ /* 0x184fe20000010805 */
[----:B------:R-:W-:Y:S03]  /*7aa0*/  HMMA.16816.F32 R28, R8, R40, R16 ;  /* 0x00000028081c723c */ /* 0x000fe60000001810 */
[----:B------:R2:W1:Y:S01]  /*7ab0*/  MUFU.EX2 R151, R6 ;  /* 0x0000000600977308 */ /* 0x0004620000000800 */
[----:B----4-:R-:W-:-:S04]  /*7ac0*/  FFMA.FTZ R4, R92, R0, -R5 ;  /* 0x000000005c047223 */ /* 0x010fc80000010805 */
[----:B------:R-:W-:Y:S01]  /*7ad0*/  HMMA.16816.F32 R12, R8, R42, R12 ;  /* 0x0000002a080c723c */ /* 0x000fe2000000180c */
[----:B------:R4:W-:Y:S01]  /*7ae0*/  MUFU.EX2 R150, R4 ;  /* 0x0000000400967308 */ /* 0x0009e20000000800 */
[-C--:B--2---:R-:W-:Y:S01]  /*7af0*/  FFMA.FTZ R6, R93, R0.reuse, -R5 ;  /* 0x000000005d067223 */ /* 0x084fe20000010805 */
[----:B-----5:R-:W-:Y:S01]  /*7b00*/  F2FP.F16.F32.PACK_AB R8, R154, R153 ;  /* 0x000000999a08723e */ /* 0x020fe200000000ff */
[--C-:B------:R-:W-:Y:S01]  /*7b10*/  FFMA.FTZ R7, R85, R0, -R3.reuse ;  /* 0x0000000055077223 */ /* 0x100fe20000010803 */
[----:B---3--:R-:W-:Y:S02]  /*7b20*/  F2FP.F16.F32.PACK_AB R10, R157, R158 ;  /* 0x0000009e9d0a723e */ /* 0x008fe400000000ff */
[----:B------:R-:W-:Y:S02]  /*7b30*/  F2FP.F16.F32.PACK_AB R9, R143, R141 ;  /* 0x0000008d8f09723e */ /* 0x000fe400000000ff */
[----:B-1----:R-:W-:Y:S01]  /*7b40*/  F2FP.F16.F32.PACK_AB R11, R148, R144 ;  /* 0x00000090940b723e */ /* 0x002fe200000000ff */
[----:B------:R1:W2:Y:S01]  /*7b50*/  MUFU.EX2 R152, R6 ;  /* 0x0000000600987308 */ /* 0x0002a20000000800 */
[----:B------:R-:W-:Y:S01]  /*7b60*/  LDSM.16.MT88.4 R40, [R22+0x6000] ;  /* 0x006000001628783b */ /* 0x000fe20000004200 */
[----:B----4-:R-:W-:-:S04]  /*7b70*/  FFMA.FTZ R4, R84, R0, -R3 ;  /* 0x0000000054047223 */ /* 0x010fc80000010803 */
[----:B------:R3:W-:Y:S01]  /*7b80*/  MUFU.EX2 R129, R4 ;  /* 0x0000000400817308 */ /* 0x0007e20000000800 */
[C---:B------:R-:W-:Y:S01]  /*7b90*/  HMMA.16816.F32 R16, R8.reuse, R48, R36 ;  /* 0x000000300810723c */ /* 0x040fe20000001824 */
[----:B------:R-:W4:Y:S01]  /*7ba0*/  LDSM.16.MT88.4 R36, [R23+0x6000] ;  /* 0x006000001724783b */ /* 0x000f220000004200 */
[-CC-:B-1----:R-:W-:Y:S01]  /*7bb0*/  FFMA.FTZ R6, R88, R0.reuse, -R3.reuse ;  /* 0x0000000058067223 */ /* 0x182fe20000010803 */
[----:B------:R-:W1:Y:S05]  /*7bc0*/  MUFU.EX2 R133, R7 ;  /* 0x0000000700857308 */ /* 0x000e6a0000000800 */
[----:B------:R-:W-:Y:S01]  /*7bd0*/  HMMA.16816.F32 R24, R8, R50, R24 ;  /* 0x000000320818723c */ /* 0x000fe20000001818 */
[----:B------:R5:W-:Y:S01]  /*7be0*/  MUFU.EX2 R137, R6 ;  /* 0x0000000600897308 */ /* 0x000be20000000800 */
[----:B------:R-:W-:Y:S01]  /*7bf0*/  LDSM.16.MT88.4 R48, [R23+0x6400] ;  /* 0x006400001730783b */ /* 0x000fe20000004200 */
[----:B---3--:R-:W-:-:S04]  /*7c00*/  FFMA.FTZ R4, R87, R0, -R3 ;  /* 0x0000000057047223 */ /* 0x008fc80000010803 */
[----:B------:R3:W1:Y:S01]  /*7c10*/  MUFU.EX2 R136, R4 ;  /* 0x0000000400887308 */ /* 0x0006620000000800 */
[-CC-:B-----5:R-:W-:Y:S01]  /*7c20*/  FFMA.FTZ R6, R103, R0.reuse, -R5.reuse ;  /* 0x0000000067067223 */ /* 0x1a0fe20000010805 */
[----:B---3--:R-:W-:-:S04]  /*7c30*/  FFMA.FTZ R4, R104, R0, -R5 ;  /* 0x0000000068047223 */ /* 0x008fc80000010805 */
[----:B------:R3:W-:Y:S01]  /*7c40*/  MUFU.EX2 R126, R4 ;  /* 0x00000004007e7308 */ /* 0x0007e20000000800 */
[----:B------:R-:W-:Y:S03]  /*7c50*/  HMMA.16816.F32 R28, R8, R32, R28 ;  /* 0x00000020081c723c */ /* 0x000fe6000000181c */
[----:B------:R5:W4:Y:S01]  /*7c60*/  MUFU.EX2 R124, R6 ;  /* 0x00000006007c7308 */ /* 0x000b220000000800 */
[----:B---3--:R-:W-:-:S04]  /*7c70*/  FFMA.FTZ R4, R107, R0, -R5 ;  /* 0x000000006b047223 */ /* 0x008fc80000010805 */
[----:B------:R-:W-:Y:S01]  /*7c80*/  HMMA.16816.F32 R12, R8, R34, R12 ;  /* 0x00000022080c723c */ /* 0x000fe2000000180c */
[----:B------:R3:W-:Y:S01]  /*7c90*/  MUFU.EX2 R125, R4 ;  /* 0x00000004007d7308 */ /* 0x0007e20000000800 */
[----:B-----5:R-:W-:Y:S01]  /*7ca0*/  FFMA.FTZ R6, R106, R0, -R5 ;  /* 0x000000006a067223 */ /* 0x020fe20000010805 */
[----:B------:R-:W-:Y:S02]  /*7cb0*/  F2FP.F16.F32.PACK_AB R8, R151, R156 ;  /* 0x0000009c9708723e */ /* 0x000fe400000000ff */
[----:B--2---:R-:W-:Y:S01]  /*7cc0*/  F2FP.F16.F32.PACK_AB R10, R152, R150 ;  /* 0x00000096980a723e */ /* 0x004fe200000000ff */
[----:B------:R2:W5:Y:S01]  /*7cd0*/  MUFU.EX2 R127, R6 ;  /* 0x00000006007f7308 */ /* 0x0005620000000800 */
[----:B-1----:R-:W-:Y:S02]  /*7ce0*/  F2FP.F16.F32.PACK_AB R9, R133, R129 ;  /* 0x000000818509723e */ /* 0x002fe400000000ff */
[----:B------:R-:W-:Y:S01]  /*7cf0*/  F2FP.F16.F32.PACK_AB R11, R136, R137 ;  /* 0x00000089880b723e */ /* 0x000fe200000000ff */
[-CC-:B------:R-:W-:Y:S01]  /*7d00*/  FFMA.FTZ R7, R101, R0.reuse, -R3.reuse ;  /* 0x0000000065077223 */ /* 0x180fe20000010803 */
[----:B---3--:R-:W-:-:S04]  /*7d10*/  FFMA.FTZ R4, R98, R0, -R3 ;  /* 0x0000000062047223 */ /* 0x008fc80000010803 */
[----:B------:R1:W-:Y:S01]  /*7d20*/  MUFU.EX2 R115, R4 ;  /* 0x0000000400737308 */ /* 0x0003e20000000800 */
[-CC-:B--2---:R-:W-:Y:S01]  /*7d30*/  FFMA.FTZ R6, R100, R0.reuse, -R3.reuse ;  /* 0x0000000064067223 */ /* 0x184fe20000010803 */
[C---:B------:R-:W-:Y:S02]  /*7d40*/  HMMA.16816.F32 R32, R8.reuse, R52, R16 ;  /* 0x000000340820723c */ /* 0x040fe40000001810 */
[----:B------:R-:W2:Y:S04]  /*7d50*/  MUFU.EX2 R120, R7 ;  /* 0x0000000700787308 */ /* 0x000ea80000000800 */
[----:B------:R-:W-:Y:S01]  /*7d60*/  MUFU.EX2 R123, R6 ;  /* 0x00000006007b7308 */ /* 0x000fe20000000800 */
[----:B-1----:R-:W-:Y:S01]  /*7d70*/  FFMA.FTZ R4, R99, R0, -R3 ;  /* 0x0000000063047223 */ /* 0x002fe20000010803 */
[C---:B------:R-:W-:Y:S01]  /*7d80*/  HMMA.16816.F32 R24, R8.reuse, R54, R24 ;  /* 0x000000360818723c */ /* 0x040fe20000001818 */
[----:B------:R-:W-:Y:S01]  /*7d90*/  IMAD.MOV.U32 R238, RZ, RZ, R118 ;  /* 0x000000ffffee7224 */ /* 0x000fe200078e0076 */
[----:B------:R-:W-:Y:S01]  /*7da0*/  LDSM.16.MT88.4 R52, [R23+0x6800] ;  /* 0x006800001734783b */ /* 0x000fe20000004200 */
[----:B------:R1:W3:Y:S05]  /*7db0*/  MUFU.EX2 R119, R4 ;  /* 0x0000000400777308 */ /* 0x0002ea0000000800 */
[C---:B------:R-:W-:Y:S08]  /*7dc0*/  HMMA.16816.F32 R16, R8.reuse, R56, R28 ;  /* 0x000000380810723c */ /* 0x040ff0000000181c */
[----:B------:R-:W-:Y:S01]  /*7dd0*/  HMMA.16816.F32 R12, R8, R58, R12 ;  /* 0x0000003a080c723c */ /* 0x000fe2000000180c */
[----:B----4-:R-:W-:Y:S01]  /*7de0*/  F2FP.F16.F32.PACK_AB R8, R124, R126 ;  /* 0x0000007e7c08723e */ /* 0x010fe200000000ff */
[-CC-:B-1----:R-:W-:Y:S01]  /*7df0*/  FFMA.FTZ R4, R109, R0.reuse, -R5.reuse ;  /* 0x000000006d047223 */ /* 0x182fe20000010805 */
[----:B-----5:R-:W-:Y:S01]  /*7e00*/  F2FP.F16.F32.PACK_AB R10, R127, R125 ;  /* 0x0000007d7f0a723e */ /* 0x020fe200000000ff */
[----:B------:R-:W-:Y:S01]  /*7e10*/  FFMA.FTZ R6, R111, R0, -R5 ;  /* 0x000000006f067223 */ /* 0x000fe20000010805 */
[----:B--2---:R-:W-:-:S02]  /*7e20*/  F2FP.F16.F32.PACK_AB R9, R120, R115 ;  /* 0x000000737809723e */ /* 0x004fc400000000ff */
[----:B---3--:R-:W-:Y:S01]  /*7e30*/  F2FP.F16.F32.PACK_AB R11, R119, R123 ;  /* 0x0000007b770b723e */ /* 0x008fe200000000ff */
[----:B------:R1:W-:Y:S01]  /*7e40*/  MUFU.EX2 R61, R4 ;  /* 0x00000004003d7308 */ /* 0x0003e20000000800 */
[----:B------:R-:W-:Y:S05]  /*7e50*/  LDSM.16.MT88.4 R56, [R22+0x6800] ;  /* 0x006800001638783b */ /* 0x000fea0000004200 */
[C---:B------:R-:W-:Y:S01]  /*7e60*/  HMMA.16816.F32 R32, R8.reuse, R36, R32 ;  /* 0x000000240820723c */ /* 0x040fe20000001820 */
[----:B------:R2:W3:Y:S07]  /*7e70*/  MUFU.EX2 R118, R6 ;  /* 0x0000000600767308 */ /* 0x0004ee0000000800 */
[----:B------:R-:W-:Y:S01]  /*7e80*/  HMMA.16816.F32 R24, R8, R38, R24 ;  /* 0x000000260818723c */ /* 0x000fe20000001818 */
[-CC-:B-1----:R-:W-:Y:S01]  /*7e90*/  FFMA.FTZ R4, R113, R0.reuse, -R5.reuse ;  /* 0x0000000071047223 */ /* 0x182fe20000010805 */
[----:B------:R-:W1:Y:S03]  /*7ea0*/  LDSM.16.MT88.4 R36, [R22+0x6400] ;  /* 0x006400001624783b */ /* 0x000e660000004200 */
[----:B------:R4:W-:Y:S01]  /*7eb0*/  MUFU.EX2 R122, R4 ;  /* 0x00000004007a7308 */ /* 0x0009e20000000800 */
[-CC-:B--2---:R-:W-:Y:S01]  /*7ec0*/  FFMA.FTZ R6, R114, R0.reuse, -R5.reuse ;  /* 0x0000000072067223 */ /* 0x184fe20000010805 */
[----:B----4-:R-:W-:-:S03]  /*7ed0*/  FFMA.FTZ R4, R117, R0, -R5 ;  /* 0x0000000075047223 */ /* 0x010fc60000010805 */
[----:B------:R2:W4:Y:S04]  /*7ee0*/  MUFU.EX2 R117, R6 ;  /* 0x0000000600757308 */ /* 0x0005280000000800 */
[----:B------:R5:W-:Y:S01]  /*7ef0*/  MUFU.EX2 R121, R4 ;  /* 0x0000000400797308 */ /* 0x000be20000000800 */
[-CC-:B--2---:R-:W-:Y:S01]  /*7f00*/  FFMA.FTZ R6, R112, R0.reuse, -R3.reuse ;  /* 0x0000000070067223 */ /* 0x184fe20000010803 */
[----:B-----5:R-:W-:-:S03]  /*7f10*/  FFMA.FTZ R4, R110, R0, -R3 ;  /* 0x000000006e047223 */ /* 0x020fc60000010803 */
[----:B------:R2:W-:Y:S04]  /*7f20*/  MUFU.EX2 R60, R6 ;  /* 0x00000006003c7308 */ /* 0x0005e80000000800 */
[----:B------:R5:W1:Y:S01]  /*7f30*/  MUFU.EX2 R110, R4 ;  /* 0x00000004006e7308 */ /* 0x000a620000000800 */
[----:B------:R-:W-:Y:S01]  /*7f40*/  HMMA.16816.F32 R28, R8, R40, R16 ;  /* 0x00000028081c723c */ /* 0x000fe20000001810 */
[-CC-:B--2---:R-:W-:Y:S01]  /*7f50*/  FFMA.FTZ R6, R128, R0.reuse, -R3.reuse ;  /* 0x0000000080067223 */ /* 0x184fe20000010803 */
[----:B-----5:R-:W-:-:S03]  /*7f60*/  FFMA.FTZ R4, R116, R0, -R3 ;  /* 0x0000000074047223 */ /* 0x020fc60000010803 */
[----:B------:R2:W-:Y:S03]  /*7f70*/  MUFU.EX2 R111, R6 ;  /* 0x00000006006f7308 */ /* 0x0005e60000000800 */
[----:B------:R-:W-:Y:S01]  /*7f80*/  HMMA.16816.F32 R12, R8, R42, R12 ;  /* 0x0000002a080c723c */ /* 0x000fe2000000180c */
[----:B------:R5:W1:Y:S01]  /*7f90*/  MUFU.EX2 R112, R4 ;  /* 0x0000000400707308 */ /* 0x000a620000000800 */
[----:B---3--:R-:W-:Y:S01]  /*7fa0*/  F2FP.F16.F32.PACK_AB R8, R118, R61 ;  /* 0x0000003d7608723e */ /* 0x008fe200000000ff */
[----:B------:R-:W-:Y:S01]  /*7fb0*/  FFMA.FTZ R7, R140, R0, -R3 ;  /* 0x000000008c077223 */ /* 0x000fe20000010803 */
[----:B----4-:R-:W-:Y:S01]  /*7fc0*/  F2FP.F16.F32.PACK_AB R10, R117, R122 ;  /* 0x0000007a750a723e */ /* 0x010fe200000000ff */
[----:B------:R-:W-:Y:S01]  /*7fd0*/  LDSM.16.MT88.4 R40, [R22+0x6c00] ;  /* 0x006c00001628783b */ /* 0x000fe20000004200 */
[-CC-:B--2---:R-:W-:Y:S01]  /*7fe0*/  FFMA.FTZ R6, R139, R0.reuse, -R5.reuse ;  /* 0x000000008b067223 */ /* 0x184fe20000010805 */
[----:B-----5:R-:W-:-:S03]  /*7ff0*/  FFMA.FTZ R4, R145, R0, -R5 ;  /* 0x0000000091047223 */ /* 0x020fc60000010805 */
[----:B------:R2:W3:Y:S01]  /*8000*/  MUFU.EX2 R113, R6 ;  /* 0x0000000600717308 */ /* 0x0004e20000000800 */
[----:B-1----:R-:W-:-:S03]  /*8010*/  F2FP.F16.F32.PACK_AB R9, R110, R60 ;  /* 0x0000003c6e09723e */ /* 0x002fc600000000ff */
[----:B------:R1:W-:Y:S01]  /*8020*/  MUFU.EX2 R114, R4 ;  /* 0x0000000400727308 */ /* 0x0003e20000000800 */
[----:B------:R-:W-:Y:S01]  /*8030*/  F2FP.F16.F32.PACK_AB R11, R112, R111 ;  /* 0x0000006f700b723e */ /* 0x000fe200000000ff */
[-C--:B--2---:R-:W-:Y:S01]  /*8040*/  FFMA.FTZ R6, R160, R0.reuse, -R5 ;  /* 0x00000000a0067223 */ /* 0x084fe20000010805 */
[----:B-1----:R-:W-:-:S03]  /*8050*/  FFMA.FTZ R4, R132, R0, -R3 ;  /* 0x0000000084047223 */ /* 0x002fc60000010803 */
[----:B------:R1:W2:Y:S04]  /*8060*/  MUFU.EX2 R116, R6 ;  /* 0x0000000600747308 */ /* 0x0002a80000000800 */
[----:B------:R4:W-:Y:S01]  /*8070*/  MUFU.EX2 R106, R4 ;  /* 0x00000004006a7308 */ /* 0x0009e20000000800 */
[----:B------:R-:W-:Y:S03]  /*8080*/  HMMA.16816.F32 R28, R8, R36, R28 ;  /* 0x00000024081c723c */ /* 0x000fe6000000181c */
[----:B------:R-:W5:Y:S01]  /*8090*/  MUFU.EX2 R108, R7 ;  /* 0x00000007006c7308 */ /* 0x000f620000000800 */
[-CC-:B-1----:R-:W-:Y:S01]  /*80a0*/  FFMA.FTZ R6, R147, R0.reuse, -R3.reuse ;  /* 0x0000000093067223 */ /* 0x182fe20000010803 */
[----:B----4-:R-:W-:-:S03]  /*80b0*/  FFMA.FTZ R4, R146, R0, -R3 ;  /* 0x0000000092047223 */ /* 0x010fc60000010803 */
[----:B------:R-:W-:Y:S01]  /*80c0*/  MUFU.EX2 R109, R6 ;  /* 0x00000006006d7308 */ /* 0x000fe20000000800 */
[C---:B------:R-:W-:Y:S01]  /*80d0*/  HMMA.16816.F32 R12, R8.reuse, R38, R12 ;  /* 0x00000026080c723c */ /* 0x040fe2000000180c */
[----:B------:R-:W1:Y:S02]  /*80e0*/  LDSM.16.MT88.4 R36, [R23+0x6c00] ;  /* 0x006c00001724783b */ /* 0x000e640000004200 */
[----:B------:R4:W5:Y:S05]  /*80f0*/  MUFU.EX2 R107, R4 ;  /* 0x00000004006b7308 */ /* 0x00096a0000000800 */
[C---:B------:R-:W-:Y:S08]  /*8100*/  HMMA.16816.F32 R16, R8.reuse, R48, R32 ;  /* 0x000000300810723c */ /* 0x040ff00000001820 */
[----:B------:R-:W-:Y:S01]  /*8110*/  HMMA.16816.F32 R24, R8, R50, R24 ;  /* 0x000000320818723c */ /* 0x000fe20000001818 */
[-CC-:B----4-:R-:W-:Y:S01]  /*8120*/  FFMA.FTZ R4, R193, R0.reuse, -R5.reuse ;  /* 0x00000000c1047223 */ /* 0x190fe20000010805 */
[-C--:B------:R-:W-:Y:S01]  /*8130*/  FFMA.FTZ R6, R192, R0.reuse, -R5 ;  /* 0x00000000c0067223 */ /* 0x080fe20000010805 */
[----:B---3--:R-:W-:Y:S01]  /*8140*/  F2FP.F16.F32.PACK_AB R8, R113, R121 ;  /* 0x000000797108723e */ /* 0x008fe200000000ff */
[----:B------:R-:W-:Y:S01]  /*8150*/  FFMA.FTZ R7, R162, R0, -R3 ;  /* 0x00000000a2077223 */ /* 0x000fe20000010803 */
[----:B------:R3:W-:Y:S01]  /*8160*/  MUFU.EX2 R102, R4 ;  /* 0x0000000400667308 */ /* 0x0007e20000000800 */
[----:B--2---:R-:W-:Y:S01]  /*8170*/  F2FP.F16.F32.PACK_AB R10, R116, R114 ;  /* 0x00000072740a723e */ /* 0x004fe200000000ff */
[----:B------:R-:W2:Y:S02]  /*8180*/  LDSM.16.MT88.4 R48, [R23+0x7000] ;  /* 0x007000001730783b */ /* 0x000ea40000004200 */
[----:B------:R4:W1:Y:S01]  /*8190*/  MUFU.EX2 R103, R6 ;  /* 0x0000000600677308 */ /* 0x0008620000000800 */
[----:B-----5:R-:W-:Y:S01]  /*81a0*/  F2FP.F16.F32.PACK_AB R9, R108, R106 ;  /* 0x0000006a6c09723e */ /* 0x020fe200000000ff */
[----:B---3--:R-:W-:-:S04]  /*81b0*/  FFMA.FTZ R4, R194, R0, -R5 ;  /* 0x00000000c2047223 */ /* 0x008fc80000010805 */
[----:B------:R3:W-:Y:S01]  /*81c0*/  MUFU.EX2 R104, R4 ;  /* 0x0000000400687308 */ /* 0x0007e20000000800 */
[----:B----4-:R-:W-:Y:S01]  /*81d0*/  FFMA.FTZ R6, R195, R0, -R5 ;  /* 0x00000000c3067223 */ /* 0x010fe20000010805 */
[----:B------:R-:W-:-:S03]  /*81e0*/  F2FP.F16.F32.PACK_AB R11, R107, R109 ;  /* 0x0000006d6b0b723e */ /* 0x000fc600000000ff */
[----:B------:R4:W5:Y:S01]  /*81f0*/  MUFU.EX2 R105, R6 ;  /* 0x0000000600697308 */ /* 0x0009620000000800 */
[----:B---3--:R-:W-:-:S04]  /*8200*/  FFMA.FTZ R4, R161, R0, -R3 ;  /* 0x00000000a1047223 */ /* 0x008fc80000010803 */
[----:B------:R3:W-:Y:S01]  /*8210*/  MUFU.EX2 R47, R4 ;  /* 0x00000004002f7308 */ /* 0x0007e20000000800 */
[-CC-:B----4-:R-:W-:Y:S01]  /*8220*/  FFMA.FTZ R6, R164, R0.reuse, -R3.reuse ;  /* 0x00000000a4067223 */ /* 0x190fe20000010803 */
[C---:B------:R-:W-:Y:S02]  /*8230*/  HMMA.16816.F32 R32, R8.reuse, R52, R16 ;  /* 0x000000340820723c */ /* 0x040fe40000001810 */
[----:B------:R-:W4:Y:S04]  /*8240*/  MUFU.EX2 R96, R7 ;  /* 0x0000000700607308 */ /* 0x000f280000000800 */
[----:B------:R1:W-:Y:S01]  /*8250*/  MUFU.EX2 R99, R6 ;  /* 0x0000000600637308 */ /* 0x0003e20000000800 */
[-C--:B---3--:R-:W-:Y:S01]  /*8260*/  FFMA.FTZ R4, R163, R0.reuse, -R3 ;  /* 0x00000000a3047223 */ /* 0x088fe20000010803 */
[----:B------:R-:W-:Y:S01]  /*8270*/  HMMA.16816.F32 R24, R8, R54, R24 ;  /* 0x000000360818723c */ /* 0x000fe20000001818 */
[----:B------:R-:W-:Y:S02]  /*8280*/  LDSM.16.MT88.4 R52, [R23+0x7400] ;  /* 0x007400001734783b */ /* 0x000fe40000004200 */
[----:B------:R3:W2:Y:S01]  /*8290*/  MUFU.EX2 R98, R4 ;  /* 0x0000000400627308 */ /* 0x0006a20000000800 */
[----:B-1----:R-:W-:-:S04]  /*82a0*/  FFMA.FTZ R6, R200, R0, -R5 ;  /* 0x00000000c8067223 */ /* 0x002fc80000010805 */
[----:B------:R-:W-:Y:S01]  /*82b0*/  HMMA.16816.F32 R16, R8, R56, R28 ;  /* 0x000000380810723c */ /* 0x000fe2000000181c */
[----:B---3--:R-:W-:-:S04]  /*82c0*/  FFMA.FTZ R4, R204, R0, -R5 ;  /* 0x00000000cc047223 */ /* 0x008fc80000010805 */
[----:B------:R1:W-:Y:S03]  /*82d0*/  MUFU.EX2 R92, R4 ;  /* 0x00000004005c7308 */ /* 0x0003e60000000800 */
[----:B------:R-:W-:Y:S01]  /*82e0*/  HMMA.16816.F32 R12, R8, R58, R12 ;  /* 0x0000003a080c723c */ /* 0x000fe2000000180c */
[----:B------:R-:W-:Y:S01]  /*82f0*/  F2FP.F16.F32.PACK_AB R8, R103, R102 ;  /* 0x000000666708723e */ /* 0x000fe200000000ff */
[----:B------:R-:W-:Y:S01]  /*8300*/  IMAD.MOV.U32 R128, RZ, RZ, R79 ;  /* 0x000000ffff807224 */ /* 0x000fe200078e004f */
[----:B-----5:R-:W-:Y:S01]  /*8310*/  F2FP.F16.F32.PACK_AB R10, R105, R104 ;  /* 0x00000068690a723e */ /* 0x020fe200000000ff */
[----:B------:R3:W5:Y:S01]  /*8320*/  MUFU.EX2 R93, R6 ;  /* 0x00000006005d7308 */ /* 0x0007620000000800 */
[----:B----4-:R-:W-:Y:S01]  /*8330*/  F2FP.F16.F32.PACK_AB R9, R96, R47 ;  /* 0x0000002f6009723e */ /* 0x010fe200000000ff */
[----:B------:R-:W-:Y:S01]  /*8340*/  LDSM.16.MT88.4 R56, [R22+0x7400] ;  /* 0x007400001638783b */ /* 0x000fe20000004200 */
[----:B--2---:R-:W-:Y:S01]  /*8350*/  F2FP.F16.F32.PACK_AB R11, R98, R99 ;  /* 0x00000063620b723e */ /* 0x004fe200000000ff */
[----:B-1----:R-:W-:-:S04]  /*8360*/  FFMA.FTZ R4, R201, R0, -R5 ;  /* 0x00000000c9047223 */ /* 0x002fc80000010805 */
[----:B------:R1:W-:Y:S01]  /*8370*/  MUFU.EX2 R101, R4 ;  /* 0x0000000400657308 */ /* 0x0003e20000000800 */
[-CC-:B---3--:R-:W-:Y:S01]  /*8380*/  FFMA.FTZ R6, R196, R0.reuse, -R5.reuse ;  /* 0x00000000c4067223 */ /* 0x188fe20000010805 */
[----:B------:R-:W-:Y:S03]  /*8390*/  HMMA.16816.F32 R28, R8, R36, R32 ;  /* 0x00000024081c723c */ /* 0x000fe60000001820 */
[----:B------:R2:W3:Y:S01]  /*83a0*/  MUFU.EX2 R97, R6 ;  /* 0x0000000600617308 */ /* 0x0004e20000000800 */
[----:B-1----:R-:W-:-:S04]  /*83b0*/  FFMA.FTZ R4, R197, R0, -R5 ;  /* 0x00000000c5047223 */ /* 0x002fc80000010805 */
[----:B------:R1:W-:Y:S01]  /*83c0*/  MUFU.EX2 R100, R4 ;  /* 0x0000000400647308 */ /* 0x0003e20000000800 */
[----:B------:R-:W-:Y:S01]  /*83d0*/  HMMA.16816.F32 R32, R8, R38, R24 ;  /* 0x000000260820723c */ /* 0x000fe20000001818 */
[-CC-:B--2---:R-:W-:Y:S01]  /*83e0*/  FFMA.FTZ R6, R168, R0.reuse, -R3.reuse ;  /* 0x00000000a8067223 */ /* 0x184fe20000010803 */
[----:B------:R-:W2:Y:S03]  /*83f0*/  LDSM.16.MT88.4 R36, [R22+0x7000] ;  /* 0x007000001624783b */ /* 0x000ea60000004200 */
[----:B------:R4:W-:Y:S01]  /*8400*/  MUFU.EX2 R46, R6 ;  /* 0x00000006002e7308 */ /* 0x0009e20000000800 */
[----:B-1----:R-:W-:-:S04]  /*8410*/  FFMA.FTZ R4, R165, R0, -R3 ;  /* 0x00000000a5047223 */ /* 0x002fc80000010803 */
[----:B------:R1:W3:Y:S01]  /*8420*/  MUFU.EX2 R87, R4 ;  /* 0x0000000400577308 */ /* 0x0002e20000000800 */
[----:B----4-:R-:W-:-:S04]  /*8430*/  FFMA.FTZ R6, R172, R0, -R3 ;  /* 0x00000000ac067223 */ /* 0x010fc80000010803 */
[----:B------:R4:W-:Y:S01]  /*8440*/  MUFU.EX2 R89, R6 ;  /* 0x0000000600597308 */ /* 0x0009e20000000800 */
[----:B-1----:R-:W-:-:S04]  /*8450*/  FFMA.FTZ R4, R169, R0, -R3 ;  /* 0x00000000a9047223 */ /* 0x002fc80000010803 */
[----:B------:R1:W2:Y:S01]  /*8460*/  MUFU.EX2 R91, R4 ;  /* 0x00000004005b7308 */ /* 0x0002a20000000800 */
[----:B----4-:R-:W-:-:S04]  /*8470*/  FFMA.FTZ R6, R188, R0, -R5 ;  /* 0x00000000bc067223 */ /* 0x010fc80000010805 */
[----:B------:R4:W2:Y:S01]  /*8480*/  MUFU.EX2 R90, R6 ;  /* 0x00000006005a7308 */ /* 0x0008a20000000800 */
[----:B-1----:R-:W-:-:S04]  /*8490*/  FFMA.FTZ R4, R189, R0, -R5 ;  /* 0x00000000bd047223 */ /* 0x002fc80000010805 */
[----:B------:R1:W-:Y:S01]  /*84a0*/  MUFU.EX2 R94, R4 ;  /* 0x00000004005e7308 */ /* 0x0003e20000000800 */
[-C--:B----4-:R-:W-:Y:S01]  /*84b0*/  FFMA.FTZ R6, R184, R0.reuse, -R5 ;  /* 0x00000000b8067223 */ /* 0x090fe20000010805 */
[----:B------:R-:W-:Y:S03]  /*84c0*/  HMMA.16816.F32 R16, R8, R40, R16 ;  /* 0x000000280810723c */ /* 0x000fe60000001810 */
[----:B------:R4:W2:Y:S01]  /*84d0*/  MUFU.EX2 R95, R6 ;  /* 0x00000006005f7308 */ /* 0x0008a20000000800 */
[----:B-1----:R-:W-:-:S04]  /*84e0*/  FFMA.FTZ R4, R176, R0, -R3 ;  /* 0x00000000b0047223 */ /* 0x002fc80000010803 */
[----:B------:R1:W-:Y:S01]  /*84f0*/  MUFU.EX2 R84, R4 ;  /* 0x0000000400547308 */ /* 0x0003e20000000800 */
[----:B------:R-:W-:Y:S01]  /*8500*/  HMMA.16816.F32 R12, R8, R42, R12 ;  /* 0x0000002a080c723c */ /* 0x000fe2000000180c */
[-CC-:B----4-:R-:W-:Y:S01]  /*8510*/  FFMA.FTZ R6, R180, R0.reuse, -R3.reuse ;  /* 0x00000000b4067223 */ /* 0x190fe20000010803 */
[-CC-:B-1----:R-:W-:Y:S01]  /*8520*/  FFMA.FTZ R4, R177, R0.reuse, -R3.reuse ;  /* 0x00000000b1047223 */ /* 0x182fe20000010803 */
[----:B------:R-:W-:Y:S01]  /*8530*/  FFMA.FTZ R7, R173, R0, -R3 ;  /* 0x00000000ad077223 */ /* 0x000fe20000010803 */
[----:B-----5:R-:W-:Y:S01]  /*8540*/  F2FP.F16.F32.PACK_AB R8, R93, R92 ;  /* 0x0000005c5d08723e */ /* 0x020fe200000000ff */
[----:B------:R-:W-:Y:S01]  /*8550*/  IMAD.MOV.U32 R145, RZ, RZ, R72 ;  /* 0x000000ffff917224 */ /* 0x000fe200078e0048 */
[----:B------:R1:W-:Y:S01]  /*8560*/  MUFU.EX2 R86, R4 ;  /* 0x0000000400567308 */ /* 0x0003e20000000800 */
[----:B---3--:R-:W-:Y:S01]  /*8570*/  F2FP.F16.F32.PACK_AB R10, R97, R101 ;  /* 0x00000065610a723e */ /* 0x008fe200000000ff */
[----:B------:R-:W-:Y:S01]  /*8580*/  IMAD.MOV.U32 R139, RZ, RZ, R74 ;  /* 0x000000ffff8b7224 */ /* 0x000fe200078e004a */
[----:B------:R-:W-:Y:S01]  /*8590*/  F2FP.F16.F32.PACK_AB R9, R87, R46 ;  /* 0x0000002e5709723e */ /* 0x000fe200000000ff */
[----:B------:R3:W-:Y:S01]  /*85a0*/  MUFU.EX2 R88, R6 ;  /* 0x0000000600587308 */ /* 0x0007e20000000800 */
[----:B--2---:R-:W-:Y:S01]  /*85b0*/  F2FP.F16.F32.PACK_AB R11, R91, R89 ;  /* 0x000000595b0b723e */ /* 0x004fe200000000ff */
[----:B------:R-:W-:Y:S01]  /*85c0*/  LDSM.16.MT88.4 R40, [R22+0x7800] ;  /* 0x007800001628783b */ /* 0x000fe20000004200 */
[-CC-:B-1----:R-:W-:Y:S01]  /*85d0*/  FFMA.FTZ R4, R208, R0.reuse, -R5.reuse ;  /* 0x00000000d0047223 */ /* 0x182fe20000010805 */
[----:B---3--:R-:W-:-:S03]  /*85e0*/  FFMA.FTZ R6, R205, R0, -R5 ;  /* 0x00000000cd067223 */ /* 0x008fc60000010805 */
[----:B------:R1:W-:Y:S04]  /*85f0*/  MUFU.EX2 R79, R4 ;  /* 0x00000004004f7308 */ /* 0x0003e80000000800 */
[----:B------:R2:W-:Y:S01]  /*8600*/  MUFU.EX2 R81, R6 ;  /* 0x0000000600517308 */ /* 0x0005e20000000800 */
[-CC-:B-1----:R-:W-:Y:S01]  /*8610*/  FFMA.FTZ R4, R219, R0.reuse, -R5.reuse ;  /* 0x00000000db047223 */ /* 0x182fe20000010805 */
[----:B--2---:R-:W-:-:S03]  /*8620*/  FFMA.FTZ R6, R213, R0, -R5 ;  /* 0x00000000d5067223 */ /* 0x004fc60000010805 */
[----:B------:R1:W-:Y:S04]  /*8630*/  MUFU.EX2 R82, R4 ;  /* 0x0000000400527308 */ /* 0x0003e80000000800 */
[----:B------:R2:W-:Y:S01]  /*8640*/  MUFU.EX2 R83, R6 ;  /* 0x0000000600537308 */ /* 0x0005e20000000800 */
[----:B------:R-:W-:Y:S03]  /*8650*/  HMMA.16816.F32 R24, R8, R48, R28 ;  /* 0x000000300818723c */ /* 0x000fe6000000181c */
[----:B------:R3:W4:Y:S01]  /*8660*/  MUFU.EX2 R85, R7 ;  /* 0x0000000700557308 */ /* 0x0007220000000800 */
[----:B-1----:R-:W-:-:S04]  /*8670*/  FFMA.FTZ R4, R185, R0, -R3 ;  /* 0x00000000b9047223 */ /* 0x002fc80000010803 */
[----:B------:R1:W-:Y:S01]  /*8680*/  MUFU.EX2 R72, R4 ;  /* 0x0000000400487308 */ /* 0x0003e20000000800 */
[-CC-:B--2---:R-:W-:Y:S01]  /*8690*/  FFMA.FTZ R6, R182, R0.reuse, -R3.reuse ;  /* 0x00000000b6067223 */ /* 0x184fe20000010803 */
[----:B---3--:R-:W-:-:S03]  /*86a0*/  FFMA.FTZ R7, R181, R0, -R3 ;  /* 0x00000000b5077223 */ /* 0x008fc60000010803 */
[----:B------:R2:W-:Y:S01]  /*86b0*/  MUFU.EX2 R78, R6 ;  /* 0x00000006004e7308 */ /* 0x0005e20000000800 */
[----:B------:R-:W-:Y:S03]  /*86c0*/  HMMA.16816.F32 R28, R8, R36, R16 ;  /* 0x00000024081c723c */ /* 0x000fe60000001810 */
[----:B------:R3:W5:Y:S01]  /*86d0*/  MUFU.EX2 R74, R7 ;  /* 0x00000007004a7308 */ /* 0x0007620000000800 */
[----:B-1----:R-:W-:-:S04]  /*86e0*/  FFMA.FTZ R4, R178, R0, -R3 ;  /* 0x00000000b2047223 */ /* 0x002fc80000010803 */
[----:B------:R-:W-:Y:S01]  /*86f0*/  HMMA.16816.F32 R16, R8, R38, R12 ;  /* 0x000000260810723c */ /* 0x000fe2000000180c */
[----:B------:R-:W1:Y:S01]  /*8700*/  LDSM.16.MT88.4 R36, [R23+0x7800] ;  /* 0x007800001724783b */ /* 0x000e620000004200 */
[----:B------:R4:W5:Y:S01]  /*8710*/  MUFU.EX2 R77, R4 ;  /* 0x00000004004d7308 */ /* 0x0009620000000800 */
[----:B--2---:R-:W-:Y:S01]  /*8720*/  FFMA.FTZ R6, R220, R0, -R5 ;  /* 0x00000000dc067223 */ /* 0x004fe20000010805 */
[----:B------:R-:W-:Y:S01]  /*8730*/  FADD.FTZ R13, R63, R62 ;  /* 0x0000003e3f0d7221 */ /* 0x000fe20000010000 */
[----:B---3--:R-:W-:-:S03]  /*8740*/  FADD.FTZ R7, R69, R65 ;  /* 0x0000004145077221 */ /* 0x008fc60000010000 */
[----:B------:R-:W-:Y:S01]  /*8750*/  HMMA.16816.F32 R32, R8, R50, R32 ;  /* 0x000000320820723c */ /* 0x000fe20000001820 */
[----:B------:R2:W-:Y:S01]  /*8760*/  MUFU.EX2 R73, R6 ;  /* 0x0000000600497308 */ /* 0x0005e20000000800 */
[-CC-:B----4-:R-:W-:Y:S01]  /*8770*/  FFMA.FTZ R4, R224, R0.reuse, -R5.reuse ;  /* 0x00000000e0047223 */ /* 0x190fe20000010805 */
[--C-:B------:R-:W-:Y:S01]  /*8780*/  FFMA.FTZ R12, R221, R0, -R5.reuse ;  /* 0x00000000dd0c7223 */ /* 0x100fe20000010805 */
[----:B------:R-:W-:Y:S01]  /*8790*/  F2FP.F16.F32.PACK_AB R8, R90, R100 ;  /* 0x000000645a08723e */ /* 0x000fe200000000ff */
[----:B------:R-:W-:Y:S01]  /*87a0*/  LDSM.16.MT88.4 R48, [R22+0x7c00] ;  /* 0x007c00001630783b */ /* 0x000fe20000004200 */
[----:B------:R3:W4:Y:S01]  /*87b0*/  MUFU.EX2 R75, R4 ;  /* 0x00000004004b7308 */ /* 0x0007220000000800 */
[----:B--2---:R-:W-:-:S03]  /*87c0*/  FFMA.FTZ R6, R225, R0, -R5 ;  /* 0x00000000e1067223 */ /* 0x004fc60000010805 */
[----:B------:R2:W-:Y:S04]  /*87d0*/  MUFU.EX2 R80, R12 ;  /* 0x0000000c00507308 */ /* 0x0005e80000000800 */
[----:B------:R5:W4:Y:S01]  /*87e0*/  MUFU.EX2 R76, R6 ;  /* 0x00000006004c7308 */ /* 0x000b220000000800 */
[----:B---3--:R-:W-:Y:S01]  /*87f0*/  FADD.FTZ R4, R130, R7 ;  /* 0x0000000782047221 */ /* 0x008fe20000010000 */
[----:B------:R-:W-:Y:S01]  /*8800*/  FADD.FTZ R7, R64, R13 ;  /* 0x0000000d40077221 */ /* 0x000fe20000010000 */
[----:B------:R-:W-:Y:S01]  /*8810*/  F2FP.F16.F32.PACK_AB R10, R95, R94 ;  /* 0x0000005e5f0a723e */ /* 0x000fe200000000ff */
[----:B--2---:R-:W-:Y:S01]  /*8820*/  FFMA.FTZ R12, R183, R0, -R3 ;  /* 0x00000000b70c7223 */ /* 0x004fe20000010803 */
[----:B-----5:R-:W-:Y:S01]  /*8830*/  FADD.FTZ R6, R138, R4 ;  /* 0x000000048a067221 */ /* 0x020fe20000010000 */
[----:B------:R-:W-:Y:S01]  /*8840*/  FADD.FTZ R4, R131, R7 ;  /* 0x0000000783047221 */ /* 0x000fe20000010000 */
[----:B------:R-:W-:-:S02]  /*8850*/  F2FP.F16.F32.PACK_AB R9, R85, R84 ;  /* 0x000000545509723e */ /* 0x000fc400000000ff */
[----:B------:R-:W-:Y:S01]  /*8860*/  FADD.FTZ R6, R68, R6 ;  /* 0x0000000644067221 */ /* 0x000fe20000010000 */
[----:B------:R-:W-:Y:S01]  /*8870*/  F2FP.F16.F32.PACK_AB R11, R86, R88 ;  /* 0x00000058560b723e */ /* 0x000fe200000000ff */
[-CC-:B------:R-:W-:Y:S01]  /*8880*/  FFMA.FTZ R7, R174, R0.reuse, -R3.reuse ;  /* 0x00000000ae077223 */ /* 0x180fe20000010803 */
[----:B------:R-:W-:Y:S01]  /*8890*/  FADD.FTZ R4, R66, R4 ;  /* 0x0000000442047221 */ /* 0x000fe20000010000 */
[----:B------:R2:W-:Y:S01]  /*88a0*/  MUFU.EX2 R15, R12 ;  /* 0x0000000c000f7308 */ /* 0x0005e20000000800 */
[-CC-:B------:R-:W-:Y:S02]  /*88b0*/  FFMA.FTZ R13, R175, R0.reuse, -R3.reuse ;  /* 0x00000000af0d7223 */ /* 0x180fe40000010803 */
[----:B------:R-:W-:Y:S01]  /*88c0*/  FADD.FTZ R4, R67, R4 ;  /* 0x0000000443047221 */ /* 0x000fe20000010000 */
[----:B------:R3:W5:Y:S01]  /*88d0*/  MUFU.EX2 R14, R7 ;  /* 0x00000007000e7308 */ /* 0x0007620000000800 */
[----:B------:R-:W-:Y:S03]  /*88e0*/  HMMA.16816.F32 R24, R8, R52, R24 ;  /* 0x000000340818723c */ /* 0x000fe60000001818 */
[----:B------:R1:W-:Y:S01]  /*88f0*/  MUFU.EX2 R71, R13 ;  /* 0x0000000d00477308 */ /* 0x0003e20000000800 */
[----:B--2---:R-:W-:Y:S01]  /*8900*/  FADD.FTZ R12, R70, R6 ;  /* 0x00000006460c7221 */ /* 0x004fe20000010000 */
[----:B------:R-:W-:-:S03]  /*8910*/  FFMA.FTZ R6, R179, R0, -R3 ;  /* 0x00000000b3067223 */ /* 0x000fc60000010803 */
[C---:B------:R-:W-:Y:S01]  /*8920*/  HMMA.16816.F32 R32, R8.reuse, R54, R32 ;  /* 0x000000360820723c */ /* 0x040fe20000001820 */
[----:B------:R-:W2:Y:S01]  /*8930*/  LDSM.16.MT88.4 R52, [R23+0x7c00] ;  /* 0x007c00001734783b */ /* 0x000ea20000004200 */
[-CC-:B---3--:R-:W-:Y:S01]  /*8940*/  FFMA.FTZ R7, R228, R0.reuse, -R5.reuse ;  /* 0x00000000e4077223 */ /* 0x188fe20000010805 */
[----:B------:R3:W5:Y:S01]  /*8950*/  MUFU.EX2 R67, R6 ;  /* 0x0000000600437308 */ /* 0x0007620000000800 */
[----:B------:R-:W-:Y:S01]  /*8960*/  FADD.FTZ R12, R149, R12 ;  /* 0x0000000c950c7221 */ /* 0x000fe20000010000 */
[----:B-1----:R-:W-:Y:S02]  /*8970*/  FADD.FTZ R13, R142, R4 ;  /* 0x000000048e0d7221 */ /* 0x002fe40000010000 */
[----:B------:R1:W-:Y:S01]  /*8980*/  MUFU.EX2 R68, R7 ;  /* 0x0000000700447308 */ /* 0x0003e20000000800 */
[----:B------:R-:W-:Y:S01]  /*8990*/  HMMA.16816.F32 R28, R8, R56, R28 ;  /* 0x00000038081c723c */ /* 0x000fe2000000181c */
[----:B------:R-:W-:-:S07]  /*89a0*/  FFMA.FTZ R4, R233, R0, -R5 ;  /* 0x00000000e9047223 */ /* 0x000fce0000010805 */
[----:B------:R-:W-:Y:S01]  /*89b0*/  HMMA.16816.F32 R16, R8, R58, R16 ;  /* 0x0000003a0810723c */ /* 0x000fe20000001810 */
[-CC-:B---3--:R-:W-:Y:S01]  /*89c0*/  FFMA.FTZ R6, R229, R0.reuse, -R5.reuse ;  /* 0x00000000e5067223 */ /* 0x188fe20000010805 */
[----:B------:R3:W-:Y:S01]  /*89d0*/  MUFU.EX2 R70, R4 ;  /* 0x0000000400467308 */ /* 0x0007e20000000800 */
[----:B-1----:R-:W-:-:S03]  /*89e0*/  FFMA.FTZ R7, R232, R0, -R5 ;  /* 0x00000000e8077223 */ /* 0x002fc60000010805 */
[----:B------:R1:W2:Y:S04]  /*89f0*/  MUFU.EX2 R66, R6 ;  /* 0x0000000600427308 */ /* 0x0002a80000000800 */
[----:B------:R4:W2:Y:S01]  /*8a00*/  MUFU.EX2 R69, R7 ;  /* 0x0000000700457308 */ /* 0x0008a20000000800 */
[----:B------:R-:W-:Y:S01]  /*8a10*/  F2FP.F16.F32.PACK_AB R8, R81, R79 ;  /* 0x0000004f5108723e */ /* 0x000fe200000000ff */
[----:B---3--:R-:W-:Y:S01]  /*8a20*/  FADD.FTZ R4, R159, R12 ;  /* 0x0000000c9f047221 */ /* 0x008fe20000010000 */
[----:B-1----:R-:W-:Y:S01]  /*8a30*/  FFMA.FTZ R6, R186, R0, -R3 ;  /* 0x00000000ba067223 */ /* 0x002fe20000010803 */
[----:B----4-:R-:W-:-:S03]  /*8a40*/  FADD.FTZ R7, R155, R13 ;  /* 0x0000000d9b077221 */ /* 0x010fc60000010000 */
[----:B------:R1:W-:Y:S01]  /*8a50*/  MUFU.EX2 R62, R6 ;  /* 0x00000006003e7308 */ /* 0x0003e20000000800 */
[----:B------:R-:W-:Y:S02]  /*8a60*/  F2FP.F16.F32.PACK_AB R10, R83, R82 ;  /* 0x00000052530a723e */ /* 0x000fe400000000ff */
[----:B------:R-:W-:Y:S02]  /*8a70*/  F2FP.F16.F32.PACK_AB R9, R74, R72 ;  /* 0x000000484a09723e */ /* 0x000fe400000000ff */
[----:B------:R-:W-:Y:S01]  /*8a80*/  F2FP.F16.F32.PACK_AB R11, R77, R78 ;  /* 0x0000004e4d0b723e */ /* 0x000fe200000000ff */
[----:B-1----:R-:W-:Y:S01]  /*8a90*/  FADD.FTZ R6, R153, R4 ;  /* 0x0000000499067221 */ /* 0x002fe20000010000 */
[----:B------:R-:W-:-:S03]  /*8aa0*/  FADD.FTZ R4, R141, R7 ;  /* 0x000000078d047221 */ /* 0x000fc60000010000 */
[----:B------:R-:W-:Y:S01]  /*8ab0*/  FADD.FTZ R6, R154, R6 ;  /* 0x000000069a067221 */ /* 0x000fe20000010000 */
[----:B------:R-:W-:Y:S01]  /*8ac0*/  FADD.FTZ R4, R143, R4 ;  /* 0x000000048f047221 */ /* 0x000fe20000010000 */
[C---:B------:R-:W-:Y:S08]  /*8ad0*/  HMMA.16816.F32 R24, R8.reuse, R36, R24 ;  /* 0x000000240818723c */ /* 0x040ff00000001818 */
[C---:B------:R-:W-:Y:S01]  /*8ae0*/  HMMA.16816.F32 R16, R8.reuse, R42, R16 ;  /* 0x0000002a0810723c */ /* 0x040fe20000001810 */
[----:B------:R-:W-:Y:S01]  /*8af0*/  FADD.FTZ R6, R158, R6 ;  /* 0x000000069e067221 */ /* 0x000fe20000010000 */
[----:B------:R-:W-:Y:S01]  /*8b00*/  FADD.FTZ R4, R144, R4 ;  /* 0x0000000490047221 */ /* 0x000fe20000010000 */
[-CC-:B------:R-:W-:Y:S01]  /*8b10*/  FFMA.FTZ R12, R171, R0.reuse, -R3.reuse ;  /* 0x00000000ab0c7223 */ /* 0x180fe20000010803 */
[-C--:B------:R-:W-:Y:S01]  /*8b20*/  FFMA.FTZ R7, R170, R0.reuse, -R3 ;  /* 0x00000000aa077223 */ /* 0x080fe20000010803 */
[----:B------:R-:W-:Y:S01]  /*8b30*/  FFMA.FTZ R13, R237, R0, -R5 ;  /* 0x00000000ed0d7223 */ /* 0x000fe20000010805 */
[----:B------:R-:W-:Y:S02]  /*8b40*/  LDSM.16.MT88.4 R140, [R23+0x8c00] ;  /* 0x008c0000178c783b */ /* 0x000fe40000004200 */
[----:B------:R-:W-:Y:S01]  /*8b50*/  HMMA.16816.F32 R36, R8, R38, R32 ;  /* 0x000000260824723c */ /* 0x000fe20000001820 */
[----:B------:R-:W-:Y:S01]  /*8b60*/  FADD.FTZ R6, R157, R6 ;  /* 0x000000069d067221 */ /* 0x000fe20000010000 */
[----:B------:R-:W-:-:S06]  /*8b70*/  FADD.FTZ R4, R148, R4 ;  /* 0x0000000494047221 */ /* 0x000fcc0000010000 */
[----:B------:R-:W-:Y:S01]  /*8b80*/  HMMA.16816.F32 R32, R8, R40, R28 ;  /* 0x000000280820723c */ /* 0x000fe2000000181c */
[----:B------:R-:W1:Y:S01]  /*8b90*/  LDSM.16.MT88.4 R40, [R23+0x8000] ;  /* 0x008000001728783b */ /* 0x000e620000004200 */
[----:B------:R-:W-:Y:S01]  /*8ba0*/  FADD.FTZ R6, R156, R6 ;  /* 0x000000069c067221 */ /* 0x000fe20000010000 */
[----:B------:R-:W-:-:S03]  /*8bb0*/  FADD.FTZ R4, R129, R4 ;  /* 0x0000000481047221 */ /* 0x000fc60000010000 */
[----:B------:R-:W-:Y:S01]  /*8bc0*/  FADD.FTZ R6, R151, R6 ;  /* 0x0000000697067221 */ /* 0x000fe20000010000 */
[----:B------:R-:W-:Y:S01]  /*8bd0*/  FADD.FTZ R4, R133, R4 ;  /* 0x0000000485047221 */ /* 0x000fe20000010000 */
[----:B------:R-:W-:Y:S01]  /*8be0*/  F2FP.F16.F32.PACK_AB R8, R75, R73 ;  /* 0x000000494b08723e */ /* 0x000fe200000000ff */
[----:B------:R3:W4:Y:S01]  /*8bf0*/  MUFU.EX2 R65, R12 ;  /* 0x0000000c00417308 */ /* 0x0007220000000800 */
[----:B------:R-:W-:Y:S01]  /*8c00*/  F2FP.F16.F32.PACK_AB R10, R76, R80 ;  /* 0x000000504c0a723e */ /* 0x000fe200000000ff */
[----:B------:R-:W-:Y:S01]  /*8c10*/  FADD.FTZ R6, R150, R6 ;  /* 0x0000000696067221 */ /* 0x000fe20000010000 */
[----:B-----5:R-:W-:Y:S01]  /*8c20*/  F2FP.F16.F32.PACK_AB R9, R14, R15 ;  /* 0x0000000f0e09723e */ /* 0x020fe200000000ff */
[----:B------:R-:W-:Y:S01]  /*8c30*/  FADD.FTZ R4, R137, R4 ;  /* 0x0000000489047221 */ /* 0x000fe20000010000 */
[----:B------:R-:W-:Y:S01]  /*8c40*/  F2FP.F16.F32.PACK_AB R11, R67, R71 ;  /* 0x00000047430b723e */ /* 0x000fe200000000ff */
[----:B------:R-:W-:Y:S01]  /*8c50*/  FADD.FTZ R6, R152, R6 ;  /* 0x0000000698067221 */ /* 0x000fe20000010000 */
[----:B------:R-:W-:Y:S01]  /*8c60*/  MUFU.EX2 R63, R7 ;  /* 0x00000007003f7308 */ /* 0x000fe20000000800 */
[----:B------:R-:W-:Y:S01]  /*8c70*/  FADD.FTZ R4, R136, R4 ;  /* 0x0000000488047221 */ /* 0x000fe20000010000 */
[----:B---3--:R-:W-:-:S03]  /*8c80*/  FFMA.FTZ R12, R166, R0, -R3 ;  /* 0x00000000a60c7223 */ /* 0x008fc60000010803 */
[----:B--2---:R-:W-:Y:S01]  /*8c90*/  HMMA.16816.F32 R24, R8, R52, R24 ;  /* 0x000000340818723c */ /* 0x004fe20000001818 */
[----:B------:R-:W2:Y:S01]  /*8ca0*/  MUFU.EX2 R64, R12 ;  /* 0x0000000c00407308 */ /* 0x000ea20000000800 */
        /* <DEDUP_REMOVED lines=9> */
[----:B------:R-:W-:-:S06]  /*8d40*/  FADD.FTZ R4, R119, R4 ;  /* 0x0000000477047221 */ /* 0x000fcc0000010000 */
[----:B------:R-:W-:Y:S01]  /*8d50*/  HMMA.16816.F32 R32, R8, R50, R16 ;  /* 0x000000320820723c */ /* 0x000fe20000001810 */
[----:B------:R-:W-:Y:S01]  /*8d60*/  F2FP.F16.F32.PACK_AB R8, R66, R68 ;  /* 0x000000444208723e */ /* 0x000fe200000000ff */
[----:B------:R-:W-:Y:S01]  /*8d70*/  FADD.FTZ R6, R61, R6 ;  /* 0x000000063d067221 */ /* 0x000fe20000010000 */
[----:B------:R-:W-:Y:S01]  /*8d80*/  F2FP.F16.F32.PACK_AB R10, R69, R70 ;  /* 0x00000046450a723e */ /* 0x000fe200000000ff */
[----:B------:R-:W-:Y:S01]  /*8d90*/  FADD.FTZ R4, R60, R4 ;  /* 0x000000043c047221 */ /* 0x000fe20000010000 */
[----:B----4-:R-:W-:Y:S02]  /*8da0*/  F2FP.F16.F32.PACK_AB R9, R65, R62 ;  /* 0x0000003e4109723e */ /* 0x010fe400000000ff */
[----:B--2---:R-:W-:Y:S01]  /*8db0*/  F2FP.F16.F32.PACK_AB R11, R64, R63 ;  /* 0x0000003f400b723e */ /* 0x004fe200000000ff */
[----:B------:R-:W-:Y:S01]  /*8dc0*/  FADD.FTZ R6, R118, R6 ;  /* 0x0000000676067221 */ /* 0x000fe20000010000 */
[----:B------:R-:W-:Y:S01]  /*8dd0*/  FADD.FTZ R4, R110, R4 ;  /* 0x000000046e047221 */ /* 0x000fe20000010000 */
[----:B------:R-:W-:Y:S01]  /*8de0*/  FFMA.FTZ R7, R236, R0, -R5 ;  /* 0x00000000ec077223 */ /* 0x000fe20000010805 */
[----:B------:R-:W-:Y:S03]  /*8df0*/  LDSM.16.MT88.4 R16, [R23+0x8400] ;  /* 0x008400001710783b */ /* 0x000fe60000004200 */
[----:B-1----:R-:W-:Y:S01]  /*8e00*/  HMMA.16816.F32 R48, R8, R40, R24 ;  /* 0x000000280830723c */ /* 0x002fe20000001818 */
[----:B------:R-:W1:Y:S01]  /*8e10*/  LDSM.16.MT88.4 R24, [R22+0x8000] ;  /* 0x008000001618783b */ /* 0x000e620000004200 */
[----:B------:R-:W-:Y:S01]  /*8e20*/  FADD.FTZ R6, R122, R6 ;  /* 0x000000067a067221 */ /* 0x000fe20000010000 */
[----:B------:R-:W-:-:S03]  /*8e30*/  FADD.FTZ R4, R111, R4 ;  /* 0x000000046f047221 */ /* 0x000fc60000010000 */
[----:B------:R-:W-:Y:S01]  /*8e40*/  FADD.FTZ R6, R117, R6 ;  /* 0x0000000675067221 */ /* 0x000fe20000010000 */
[----:B------:R-:W-:Y:S01]  /*8e50*/  FADD.FTZ R4, R112, R4 ;  /* 0x0000000470047221 */ /* 0x000fe20000010000 */
[----:B------:R2:W-:Y:S01]  /*8e60*/  MUFU.EX2 R58, R7 ;  /* 0x00000007003a7308 */ /* 0x0005e20000000800 */
[-CC-:B------:R-:W-:Y:S01]  /*8e70*/  FFMA.FTZ R12, R250, R0.reuse, -R5.reuse ;  /* 0x00000000fa0c7223 */ /* 0x180fe20000010805 */
[----:B------:R-:W-:Y:S01]  /*8e80*/  FADD.FTZ R6, R121, R6 ;  /* 0x0000000679067221 */ /* 0x000fe20000010000 */
[----:B------:R-:W-:Y:S02]  /*8e90*/  FADD.FTZ R4, R106, R4 ;  /* 0x000000046a047221 */ /* 0x000fe40000010000 */
[----:B------:R3:W-:Y:S01]  /*8ea0*/  MUFU.EX2 R61, R12 ;  /* 0x0000000c003d7308 */ /* 0x0007e20000000800 */
[----:B------:R-:W-:Y:S01]  /*8eb0*/  FADD.FTZ R6, R113, R6 ;  /* 0x0000000671067221 */ /* 0x000fe20000010000 */
[----:B------:R-:W-:Y:S01]  /*8ec0*/  FADD.FTZ R4, R108, R4 ;  /* 0x000000046c047221 */ /* 0x000fe20000010000 */
[----:B--2---:R-:W-:-:S02]  /*8ed0*/  FFMA.FTZ R7, R252, R0, -R5 ;  /* 0x00000000fc077223 */ /* 0x004fc40000010805 */
[----:B------:R-:W-:Y:S02]  /*8ee0*/  FADD.FTZ R6, R114, R6 ;  /* 0x0000000672067221 */ /* 0x000fe40000010000 */
[----:B------:R2:W-:Y:S01]  /*8ef0*/  MUFU.EX2 R60, R7 ;  /* 0x00000007003c7308 */ /* 0x0005e20000000800 */
[-CC-:B---3--:R-:W-:Y:S01]  /*8f00*/  FFMA.FTZ R12, R191, R0.reuse, -R3.reuse ;  /* 0x00000000bf0c7223 */ /* 0x188fe20000010803 */
[----:B------:R-:W-:Y:S01]  /*8f10*/  FADD.FTZ R4, R109, R4 ;  /* 0x000000046d047221 */ /* 0x000fe20000010000 */
[----:B------:R-:W-:Y:S02]  /*8f20*/  FADD.FTZ R6, R116, R6 ;  /* 0x0000000674067221 */ /* 0x000fe40000010000 */
[----:B------:R3:W-:Y:S01]  /*8f30*/  MUFU.EX2 R56, R12 ;  /* 0x0000000c00387308 */ /* 0x0007e20000000800 */
[----:B------:R-:W-:Y:S01]  /*8f40*/  FADD.FTZ R4, R107, R4 ;  /* 0x000000046b047221 */ /* 0x000fe20000010000 */
[----:B--2---:R-:W-:-:S04]  /*8f50*/  FFMA.FTZ R7, R190, R0, -R3 ;  /* 0x00000000be077223 */ /* 0x004fc80000010803 */
[----:B------:R2:W-:Y:S01]  /*8f60*/  MUFU.EX2 R55, R7 ;  /* 0x0000000700377308 */ /* 0x0005e20000000800 */
[----:B---3--:R-:W-:Y:S01]  /*8f70*/  FFMA.FTZ R12, R187, R0, -R3 ;  /* 0x00000000bb0c7223 */ /* 0x008fe20000010803 */
[----:B------:R-:W-:Y:S01]  /*8f80*/  HMMA.16816.F32 R40, R8, R42, R28 ;  /* 0x0000002a0828723c */ /* 0x000fe2000000181c */
[----:B------:R-:W-:Y:S01]  /*8f90*/  FADD.FTZ R6, R102, R6 ;  /* 0x0000000666067221 */ /* 0x000fe20000010000 */
[----:B------:R-:W3:Y:S01]  /*8fa0*/  MUFU.EX2 R59, R13 ;  /* 0x0000000d003b7308 */ /* 0x000ee20000000800 */
[----:B------:R-:W-:-:S03]  /*8fb0*/  FADD.FTZ R4, R47, R4 ;  /* 0x000000042f047221 */ /* 0x000fc60000010000 */
[----:B------:R-:W-:Y:S01]  /*8fc0*/  MUFU.EX2 R57, R12 ;  /* 0x0000000c00397308 */ /* 0x000fe20000000800 */
[----:B--2---:R-:W-:-:S04]  /*8fd0*/  FFMA.FTZ R7, R167, R0, -R3 ;  /* 0x00000000a7077223 */ /* 0x004fc80000010803 */
[----:B------:R-:W2:Y:S01]  /*8fe0*/  MUFU.EX2 R54, R7 ;  /* 0x0000000700367308 */ /* 0x000ea20000000800 */
        /* <DEDUP_REMOVED lines=9> */
[----:B---3--:R-:W-:Y:S02]  /*9080*/  F2FP.F16.F32.PACK_AB R8, R59, R58 ;  /* 0x0000003a3b08723e */ /* 0x008fe400000000ff */
[----:B------:R-:W-:Y:S02]  /*9090*/  F2FP.F16.F32.PACK_AB R10, R60, R61 ;  /* 0x0000003d3c0a723e */ /* 0x000fe400000000ff */
[----:B------:R-:W-:Y:S02]  /*90a0*/  F2FP.F16.F32.PACK_AB R9, R55, R56 ;  /* 0x000000383709723e */ /* 0x000fe400000000ff */
[----:B--2---:R-:W-:Y:S01]  /*90b0*/  F2FP.F16.F32.PACK_AB R11, R54, R57 ;  /* 0x00000039360b723e */ /* 0x004fe200000000ff */
[----:B------:R-:W-:Y:S01]  /*90c0*/  FADD.FTZ R6, R92, R6 ;  /* 0x000000065c067221 */ /* 0x000fe20000010000 */
[----:B------:R-:W-:Y:S01]  /*90d0*/  FADD.FTZ R4, R46, R4 ;  /* 0x000000042e047221 */ /* 0x000fe20000010000 */
[----:B------:R-:W-:-:S02]  /*90e0*/  FFMA.FTZ R7, R145, R0, -R5 ;  /* 0x0000000091077223 */ /* 0x000fc40000010805 */
[----:B------:R-:W-:Y:S01]  /*90f0*/  FADD.FTZ R6, R93, R6 ;  /* 0x000000065d067221 */ /* 0x000fe20000010000 */
[----:B------:R-:W-:Y:S01]  /*9100*/  FADD.FTZ R4, R87, R4 ;  /* 0x0000000457047221 */ /* 0x000fe20000010000 */
[----:B------:R-:W-:Y:S01]  /*9110*/  HMMA.16816.F32 R48, R8, R16, R48 ;  /* 0x000000100830723c */ /* 0x000fe20000001830 */
[----:B------:R2:W-:Y:S01]  /*9120*/  MUFU.EX2 R47, R7 ;  /* 0x00000007002f7308 */ /* 0x0005e20000000800 */
[----:B------:R-:W-:Y:S01]  /*9130*/  FADD.FTZ R6, R101, R6 ;  /* 0x0000000665067221 */ /* 0x000fe20000010000 */
[----:B------:R-:W-:-:S05]  /*9140*/  FADD.FTZ R4, R89, R4 ;  /* 0x0000000459047221 */ /* 0x000fca0000010000 */
[----:B------:R-:W-:Y:S01]  /*9150*/  HMMA.16816.F32 R40, R8, R18, R40 ;  /* 0x000000120828723c */ /* 0x000fe20000001828 */
[----:B------:R-:W3:Y:S01]  /*9160*/  LDSM.16.MT88.4 R16, [R23+0x8800] ;  /* 0x008800001710783b */ /* 0x000ee20000004200 */
[-CC-:B------:R-:W-:Y:S01]  /*9170*/  FFMA.FTZ R12, R128, R0.reuse, -R5.reuse ;  /* 0x00000000800c7223 */ /* 0x180fe20000010805 */
[----:B------:R-:W-:Y:S01]  /*9180*/  FADD.FTZ R6, R97, R6 ;  /* 0x0000000661067221 */ /* 0x000fe20000010000 */
[----:B------:R-:W-:Y:S01]  /*9190*/  FADD.FTZ R4, R91, R4 ;  /* 0x000000045b047221 */ /* 0x000fe20000010000 */
[-CC-:B--2---:R-:W-:Y:S01]  /*91a0*/  FFMA.FTZ R7, R227, R0.reuse, -R5.reuse ;  /* 0x00000000e3077223 */ /* 0x184fe20000010805 */
[----:B------:R2:W-:Y:S01]  /*91b0*/  MUFU.EX2 R53, R12 ;  /* 0x0000000c00357308 */ /* 0x0005e20000000800 */
[----:B------:R-:W-:Y:S01]  /*91c0*/  FADD.FTZ R6, R100, R6 ;  /* 0x0000000664067221 */ /* 0x000fe20000010000 */
[----:B------:R-:W-:Y:S02]  /*91d0*/  FADD.FTZ R4, R84, R4 ;  /* 0x0000000454047221 */ /* 0x000fe40000010000 */
[----:B------:R4:W-:Y:S01]  /*91e0*/  MUFU.EX2 R52, R7 ;  /* 0x0000000700347308 */ /* 0x0009e20000000800 */
[-C--:B------:R-:W-:Y:S01]  /*91f0*/  FFMA.FTZ R13, R139, R0.reuse, -R5 ;  /* 0x000000008b0d7223 */ /* 0x080fe20000010805 */
[----:B------:R-:W-:Y:S01]  /*9200*/  FADD.FTZ R6, R90, R6 ;  /* 0x000000065a067221 */ /* 0x000fe20000010000 */
[----:B------:R-:W-:Y:S01]  /*9210*/  FADD.FTZ R4, R85, R4 ;  /* 0x0000000455047221 */ /* 0x000fe20000010000 */
[-CC-:B--2---:R-:W-:Y:S01]  /*9220*/  FFMA.FTZ R12, R203, R0.reuse, -R3.reuse ;  /* 0x00000000cb0c7223 */ /* 0x184fe20000010803 */
[----:B----4-:R-:W-:-:S03]  /*9230*/  FFMA.FTZ R7, R202, R0, -R3 ;  /* 0x00000000ca077223 */ /* 0x010fc60000010803 */
[----:B------:R2:W-:Y:S04]  /*9240*/  MUFU.EX2 R34, R12 ;  /* 0x0000000c00227308 */ /* 0x0005e80000000800 */
[----:B------:R4:W-:Y:S01]  /*9250*/  MUFU.EX2 R33, R7 ;  /* 0x0000000700217308 */ /* 0x0009e20000000800 */
[----:B------:R-:W-:Y:S01]  /*9260*/  FADD.FTZ R6, R94, R6 ;  /* 0x000000065e067221 */ /* 0x000fe20000010000 */
[----:B------:R-:W-:Y:S02]  /*9270*/  FADD.FTZ R4, R88, R4 ;  /* 0x0000000458047221 */ /* 0x000fe40000010000 */
[----:B------:R-:W5:Y:S01]  /*9280*/  MUFU.EX2 R46, R13 ;  /* 0x0000000d002e7308 */ /* 0x000f620000000800 */
[-CC-:B--2---:R-:W-:Y:S01]  /*9290*/  FFMA.FTZ R12, R199, R0.reuse, -R3.reuse ;  /* 0x00000000c70c7223 */ /* 0x184fe20000010803 */
[----:B----4-:R-:W-:-:S03]  /*92a0*/  FFMA.FTZ R7, R198, R0, -R3 ;  /* 0x00000000c6077223 */ /* 0x010fc60000010803 */
[----:B------:R-:W-:Y:S04]  /*92b0*/  MUFU.EX2 R35, R12 ;  /* 0x0000000c00237308 */ /* 0x000fe80000000800 */
        /* <DEDUP_REMOVED lines=9> */
[----:B-----5:R-:W-:Y:S01]  /*9350*/  F2FP.F16.F32.PACK_AB R8, R46, R47 ;  /* 0x0000002f2e08723e */ /* 0x020fe200000000ff */
[----:B------:R-:W-:Y:S01]  /*9360*/  FADD.FTZ R6, R82, R6 ;  /* 0x0000000652067221 */ /* 0x000fe20000010000 */
[----:B------:R-:W-:Y:S01]  /*9370*/  F2FP.F16.F32.PACK_AB R10, R52, R53 ;  /* 0x00000035340a723e */ /* 0x000fe200000000ff */
[----:B------:R-:W-:Y:S01]  /*9380*/  FADD.FTZ R4, R78, R4 ;  /* 0x000000044e047221 */ /* 0x000fe20000010000 */
[----:B------:R-:W-:Y:S02]  /*9390*/  F2FP.F16.F32.PACK_AB R9, R33, R34 ;  /* 0x000000222109723e */ /* 0x000fe400000000ff */
[----:B--2---:R-:W-:Y:S01]  /*93a0*/  F2FP.F16.F32.PACK_AB R11, R32, R35 ;  /* 0x00000023200b723e */ /* 0x004fe200000000ff */
[-CC-:B------:R-:W-:Y:S01]  /*93b0*/  FFMA.FTZ R7, R226, R0.reuse, -R5.reuse ;  /* 0x00000000e2077223 */ /* 0x180fe20000010805 */
[----:B------:R-:W-:Y:S01]  /*93c0*/  FADD.FTZ R6, R83, R6 ;  /* 0x0000000653067221 */ /* 0x000fe20000010000 */
[----:B------:R-:W-:Y:S01]  /*93d0*/  FADD.FTZ R4, R77, R4 ;  /* 0x000000044d047221 */ /* 0x000fe20000010000 */
[-CC-:B------:R-:W-:Y:S01]  /*93e0*/  FFMA.FTZ R12, R231, R0.reuse, -R5.reuse ;  /* 0x00000000e70c7223 */ /* 0x180fe20000010805 */
[-CC-:B------:R-:W-:Y:S01]  /*93f0*/  FFMA.FTZ R13, R235, R0.reuse, -R5.reuse ;  /* 0x00000000eb0d7223 */ /* 0x180fe20000010805 */
[----:B------:R-:W1:Y:S01]  /*9400*/  LDSM.16.MT88.4 R24, [R22+0x8800] ;  /* 0x008800001618783b */ /* 0x000e620000004200 */
[----:B---3--:R-:W-:Y:S01]  /*9410*/  HMMA.16816.F32 R48, R8, R16, R48 ;  /* 0x000000100830723c */ /* 0x008fe20000001830 */
[----:B------:R2:W-:Y:S01]  /*9420*/  MUFU.EX2 R17, R7 ;  /* 0x0000000700117308 */ /* 0x0005e20000000800 */
[----:B------:R-:W-:Y:S01]  /*9430*/  FADD.FTZ R4, R15, R4 ;  /* 0x000000040f047221 */ /* 0x000fe20000010000 */
[----:B------:R-:W3:Y:S03]  /*9440*/  LDSM.16.MT88.4 R28, [R22+0x8c00] ;  /* 0x008c0000161c783b */ /* 0x000ee60000004200 */
[----:B------:R-:W-:Y:S01]  /*9450*/  FADD.FTZ R4, R14, R4 ;  /* 0x000000040e047221 */ /* 0x000fe20000010000 */
[----:B--2---:R-:W-:Y:S01]  /*9460*/  FFMA.FTZ R7, R234, R0, -R5 ;  /* 0x00000000ea077223 */ /* 0x004fe20000010805 */
[----:B------:R-:W-:-:S04]  /*9470*/  FADD.FTZ R5, R73, R6 ;  /* 0x0000000649057221 */ /* 0x000fc80000010000 */
[----:B------:R-:W-:Y:S01]  /*9480*/  FADD.FTZ R5, R75, R5 ;  /* 0x000000054b057221 */ /* 0x000fe20000010000 */
[----:B------:R-:W-:Y:S01]  /*9490*/  FADD.FTZ R4, R71, R4 ;  /* 0x0000000447047221 */ /* 0x000fe20000010000 */
[-C--:B------:R-:W-:Y:S02]  /*94a0*/  FFMA.FTZ R6, R206, R0.reuse, -R3 ;  /* 0x00000000ce067223 */ /* 0x080fe40000010803 */
[----:B------:R-:W-:Y:S01]  /*94b0*/  FADD.FTZ R5, R80, R5 ;  /* 0x0000000550057221 */ /* 0x000fe20000010000 */
[----:B------:R-:W-:Y:S01]  /*94c0*/  FADD.FTZ R4, R67, R4 ;  /* 0x0000000443047221 */ /* 0x000fe20000010000 */
[----:B------:R-:W-:Y:S02]  /*94d0*/  MUFU.EX2 R15, R13 ;  /* 0x0000000d000f7308 */ /* 0x000fe40000000800 */
[----:B------:R-:W-:Y:S02]  /*94e0*/  FADD.FTZ R5, R76, R5 ;  /* 0x000000054c057221 */ /* 0x000fe40000010000 */
[----:B------:R2:W4:Y:S04]  /*94f0*/  MUFU.EX2 R16, R12 ;  /* 0x0000000c00107308 */ /* 0x0005280000000800 */
[----:B------:R5:W3:Y:S04]  /*9500*/  MUFU.EX2 R14, R7 ;  /* 0x00000007000e7308 */ /* 0x000ae80000000800 */
[----:B------:R1:W3:Y:S01]  /*9510*/  MUFU.EX2 R13, R6 ;  /* 0x00000006000d7308 */ /* 0x0002e20000000800 */
[-CC-:B--2---:R-:W-:Y:S01]  /*9520*/  FFMA.FTZ R12, R207, R0.reuse, -R3.reuse ;  /* 0x00000000cf0c7223 */ /* 0x184fe20000010803 */
[-CC-:B-----5:R-:W-:Y:S01]  /*9530*/  FFMA.FTZ R7, R223, R0.reuse, -R3.reuse ;  /* 0x00000000df077223 */ /* 0x1a0fe20000010803 */
[----:B-1----:R-:W-:Y:S01]  /*9540*/  FFMA.FTZ R6, R222, R0, -R3 ;  /* 0x00000000de067223 */ /* 0x002fe20000010803 */
        /* <DEDUP_REMOVED lines=16> */
[----:B------:R-:W1:Y:S02]  /*9650*/  MUFU.EX2 R12, R12 ;  /* 0x0000000c000c7308 */ /* 0x000e640000000800 */
[----:B------:R-:W-:Y:S01]  /*9660*/  FADD.FTZ R3, R47, R3 ;  /* 0x000000032f037221 */ /* 0x000fe20000010000 */
[----:B------:R-:W-:Y:S01]  /*9670*/  FADD.FTZ R0, R34, R0 ;  /* 0x0000000022007221 */ /* 0x000fe20000010000 */
[----:B------:R-:W-:Y:S01]  /*9680*/  MUFU.EX2 R7, R7 ;  /* 0x0000000700077308 */ /* 0x000fe20000000800 */
[----:B------:R-:W-:Y:S01]  /*9690*/  HMMA.16816.F32 R40, R8, R18, R40 ;  /* 0x000000120828723c */ /* 0x000fe20000001828 */
[----:B------:R-:W-:Y:S02]  /*96a0*/  FADD.FTZ R3, R46, R3 ;  /* 0x000000032e037221 */ /* 0x000fe40000010000 */
[----:B------:R-:W2:Y:S01]  /*96b0*/  MUFU.EX2 R6, R6 ;  /* 0x0000000600067308 */ /* 0x000ea20000000800 */
[----:B------:R-:W-:-:S04]  /*96c0*/  FADD.FTZ R0, R33, R0 ;  /* 0x0000000021007221 */ /* 0x000fc80000010000 */
[----:B------:R-:W-:Y:S01]  /*96d0*/  HMMA.16816.F32 R144, R8, R24, R144 ;  /* 0x000000180890723c */ /* 0x000fe20000001890 */
[----:B------:R-:W-:Y:S02]  /*96e0*/  IMAD.MOV.U32 R132, RZ, RZ, R239 ;  /* 0x000000ffff847224 */ /* 0x000fe400078e00ef */
[----:B------:R-:W-:Y:S01]  /*96f0*/  FADD.FTZ R3, R53, R3 ;  /* 0x0000000335037221 */ /* 0x000fe20000010000 */
[----:B------:R-:W-:-:S04]  /*9700*/  FADD.FTZ R0, R35, R0 ;  /* 0x0000000023007221 */ /* 0x000fc80000010000 */
[----:B------:R-:W-:Y:S01]  /*9710*/  HMMA.16816.F32 R8, R8, R26, R36 ;  /* 0x0000001a0808723c */ /* 0x000fe20000001824 */
[----:B------:R-:W-:Y:S01]  /*9720*/  FADD.FTZ R3, R52, R3 ;  /* 0x0000000334037221 */ /* 0x000fe20000010000 */
[----:B------:R-:W-:Y:S01]  /*9730*/  FADD.FTZ R0, R32, R0 ;  /* 0x0000000020007221 */ /* 0x000fe20000010000 */
[----:B------:R-:W-:Y:S02]  /*9740*/  ISETP.GT.AND P0, PT, R238, R132, PT ;  /* 0x00000084ee00720c */ /* 0x000fe40003f04270 */
[----:B----4-:R-:W-:Y:S01]  /*9750*/  F2FP.F16.F32.PACK_AB R148, R16, R17 ;  /* 0x000000111094723e */ /* 0x010fe200000000ff */
[----:B------:R-:W-:Y:S01]  /*9760*/  FADD.FTZ R3, R17, R3 ;  /* 0x0000000311037221 */ /* 0x000fe20000010000 */
[----:B---3--:R-:W-:Y:S01]  /*9770*/  F2FP.F16.F32.PACK_AB R150, R14, R15 ;  /* 0x0000000f0e96723e */ /* 0x008fe200000000ff */
[----:B------:R-:W-:Y:S01]  /*9780*/  FADD.FTZ R0, R13, R0 ;  /* 0x000000000d007221 */ /* 0x000fe20000010000 */
[----:B-1----:R-:W-:Y:S02]  /*9790*/  F2FP.F16.F32.PACK_AB R149, R12, R13 ;  /* 0x0000000d0c95723e */ /* 0x002fe400000000ff */
[----:B--2---:R-:W-:Y:S01]  /*97a0*/  F2FP.F16.F32.PACK_AB R151, R6, R7 ;  /* 0x000000070697723e */ /* 0x004fe200000000ff */
[----:B------:R-:W-:Y:S01]  /*97b0*/  FADD.FTZ R3, R16, R3 ;  /* 0x0000000310037221 */ /* 0x000fe20000010000 */
[----:B------:R-:W-:Y:S01]  /*97c0*/  FADD.FTZ R0, R12, R0 ;  /* 0x000000000c007221 */ /* 0x000fe20000010000 */
[----:B------:R-:W-:Y:S02]  /*97d0*/  BSSY B2, `(.L_x_2135) ;  /* 0x00006e6000027945 */ /* 0x000fe40003800000 */
[----:B------:R-:W-:Y:S01]  /*97e0*/  FADD.FTZ R3, R15, R3 ;  /* 0x000000030f037221 */ /* 0x000fe20000010000 */
[----:B------:R-:W-:Y:S01]  /*97f0*/  FADD.FTZ R0, R7, R0 ;  /* 0x0000000007007221 */ /* 0x000fe20000010000 */
[----:B------:R-:W-:Y:S02]  /*9800*/  HMMA.16816.F32 R136, R148, R140, R48 ;  /* 0x0000008c9488723c */ /* 0x000fe40000001830 */
[----:B------:R-:W-:Y:S01]  /*9810*/  FADD.FTZ R250, R14, R3 ;  /* 0x000000030efa7221 */ /* 0x000fe20000010000 */
[----:B------:R-:W-:-:S05]  /*9820*/  FADD.FTZ R252, R6, R0 ;  /* 0x0000000006fc7221 */ /* 0x000fca0000010000 */
[C---:B------:R-:W-:Y:S08]  /*9830*/  HMMA.16816.F32 R140, R148.reuse, R142, R40 ;  /* 0x0000008e948c723c */ /* 0x040ff00000001828 */
[C---:B------:R-:W-:Y:S08]  /*9840*/  HMMA.16816.F32 R144, R148.reuse, R28, R144 ;  /* 0x0000001c9490723c */ /* 0x040ff00000001890 */
[----:B------:R-:W-:Y:S01]  /*9850*/  HMMA.16816.F32 R148, R148, R30, R8 ;  /* 0x0000001e9494723c */ /* 0x000fe20000001808 */
[----:B------:R-:W-:-:S04]  /*9860*/  NOP ;  /* 0x0000000000007918 */ /* 0x000fc80000000000 */
[----:B------:R-:W-:-:S15]  /*9870*/  @!P0 BRA `(.L_x_2136) ;  /* 0x0000006c00648947 */ /* 0x000fde0003800000 */
[----:B------:R-:W2:Y:S01]  /*9880*/  LDL R133, [R1+0xc4] ;  /* 0x0000c40001857983 */ /* 0x000ea20000100800 */
[----:B------:R-:W-:-:S04]  /*9890*/  DEPBAR.LE SB0, 0x0 ;  /* 0x000080000000791a */ /* 0x000fc80000000000 */
[----:B------:R-:W-:Y:S05]  /*98a0*/  WARPSYNC.ALL ;  /* 0x0000000000007948 */ /* 0x000fea0003800000 */
[----:B------:R-:W-:Y:S01]  /*98b0*/  BSSY.RECONVERGENT B0, `(.L_x_2137) ;  /* 0x000004d000007945 */ /* 0x000fe20003800200 */
[----:B------:R-:W-:Y:S01]  /*98c0*/  BAR.SYNC.DEFER_BLOCKING 0x0 ;  /* 0x0000000000007b1d */ /* 0x000fe20000010000 */
[----:B--2---:R-:W-:-:S05]  /*98d0*/  IADD3 R22, PT, PT, R133, -0x2, RZ ;  /* 0xfffffffe85167810 */ /* 0x004fca0007ffe0ff */
[----:B------:R1:W-:Y:S01]  /*98e0*/  STL [R1+0x1c], R22 ;  /* 0x00001c1601007387 */ /* 0x0003e20000100800 */
        /* <DEDUP_REMOVED lines=8> */
[----:B------:R-:W2:Y:S01]  /*9970*/  I2F.RP R4, R0 ;  /* 0x0000000000047306 */ /* 0x000ea20000209400 */
[----:B------:R-:W-:-:S04]  /*9980*/  LOP3.LUT R9, R9, R3, RZ, 0x3c, !PT ;  /* 0x0000000309097212 */ /* 0x000fc800078e3cff */
[----:B------:R-:W-:-:S03]  /*9990*/  ISETP.GE.AND P0, PT, R9, RZ, PT ;  /* 0x000000ff0900720c */ /* 0x000fc60003f06270 */
[----:B--2---:R-:W2:Y:S02]  /*99a0*/  MUFU.RCP R4, R4 ;  /* 0x0000000400047308 */ /* 0x004ea40000001000 */
[----:B--2---:R-:W-:-:S06]  /*99b0*/  VIADD R4, R4, 0xffffffe ;  /* 0x0ffffffe04047836 */ /* 0x004fcc0000000000 */
[----:B------:R-:W2:Y:S02]  /*99c0*/  F2I.FTZ.U32.TRUNC.NTZ R5, R4 ;  /* 0x0000000400057305 */ /* 0x000ea4000021f000 */
[----:B--2---:R-:W-:-:S04]  /*99d0*/  IMAD.MOV R4, RZ, RZ, -R5 ;  /* 0x000000ffff047224 */ /* 0x004fc800078e0a05 */
        /* <DEDUP_REMOVED lines=18> */
[----:B------:R-:W-:-:S04]  /*9b00*/  LOP3.LUT R0, R10, R3, RZ, 0x3c, !PT ;  /* 0x000000030a007212 */ /* 0x000fc800078e3cff */
[----:B------:R-:W-:Y:S02]  /*9b10*/  ISETP.GE.AND P3, PT, R0, RZ, PT ;  /* 0x000000ff0000720c */ /* 0x000fe40003f66270 */
[----:B------:R-:W-:Y:S02]  /*9b20*/  LOP3.LUT R0, RZ, R3, RZ, 0x33, !PT ;  /* 0x00000003ff007212 */ /* 0x000fe400078e33ff */
[----:B------:R-:W-:-:S03]  /*9b30*/  @P4 IADD3 R4, PT, PT, R4, 0x1, RZ ;  /* 0x0000000104044810 */ /* 0x000fc60007ffe0ff */
[----:B------:R-:W-:Y:S01]  /*9b40*/  @P5 VIADD R5, R5, 0x1 ;  /* 0x0000000105055836 */ /* 0x000fe20000000000 */
[----:B------:R-:W-:-:S04]  /*9b50*/  @!P0 IADD3 R4, PT, PT, -R4, RZ, RZ ;  /* 0x000000ff04048210 */ /* 0x000fc80007ffe1ff */
[----:B------:R-:W-:Y:S01]  /*9b60*/  SEL R8, R0, R4, !P2 ;  /* 0x0000000400087207 */ /* 0x000fe20005000000 */
[----:B------:R-:W-:-:S05]  /*9b70*/  @!P3 IMAD.MOV R5, RZ, RZ, -R5 ;  /* 0x000000ffff05b224 */ /* 0x000fca00078e0a05 */
[----:B------:R-:W-:Y:S01]  /*9b80*/  SEL R0, R0, R5, !P2 ;  /* 0x0000000500007207 */ /* 0x000fe20005000000 */
[--C-:B------:R-:W-:Y:S01]  /*9b90*/  IMAD.WIDE R10, R8, 0x4, R242.reuse ;  /* 0x00000004080a7825 */ /* 0x100fe200078e02f2 */
[----:B------:R-:W2:Y:S03]  /*9ba0*/  LD.E.64 R4, desc[UR4][R134.64+0x40] ;  /* 0x0000400486047980 */ /* 0x000ea6000c101b00 */
[C---:B------:R-:W-:Y:S01]  /*9bb0*/  IMAD.WIDE R6, R0.reuse, 0x4, R242 ;  /* 0x0000000400067825 */ /* 0x040fe200078e02f2 */
[----:B------:R3:W4:Y:S04]  /*9bc0*/  LD.E R12, desc[UR4][R10.64] ;  /* 0x000000040a0c7980 */ /* 0x000728000c101900 */
[----:B------:R-:W4:Y:S04]  /*9bd0*/  LD.E R11, desc[UR4][R6.64] ;  /* 0x00000004060b7980 */ /* 0x000f28000c101900 */
[----:B------:R-:W5:Y:S01]  /*9be0*/  LD.E.64 R6, desc[UR4][R134.64+0x28] ;  /* 0x0000280486067980 */ /* 0x000f62000c101b00 */
[----:B------:R-:W-:-:S05]  /*9bf0*/  IADD3 R0, PT, PT, R0, -R8, RZ ;  /* 0x8000000800007210 */ /* 0x000fca0007ffe0ff */
[----:B------:R-:W-:-:S05]  /*9c00*/  IMAD R3, R3, R0, -0x100 ;  /* 0xffffff0003037424 */ /* 0x000fca00078e0200 */
[----:B---3--:R-:W-:Y:S01]  /*9c10*/  SHF.R.S32.HI R10, RZ, 0x1f, R3 ;  /* 0x0000001fff0a7819 */ /* 0x008fe20000011403 */
[-C--:B--2---:R-:W-:Y:S02]  /*9c20*/  IMAD R0, R5, R3.reuse, RZ ;  /* 0x0000000305007224 */ /* 0x084fe400078e02ff */
[----:B------:R-:W-:-:S04]  /*9c30*/  IMAD.WIDE.U32 R8, R4, R3, RZ ;  /* 0x0000000304087225 */ /* 0x000fc800078e00ff */
[----:B------:R-:W-:-:S05]  /*9c40*/  IMAD R4, R4, R10, R0 ;  /* 0x0000000a04047224 */ /* 0x000fca00078e0200 */
[----:B------:R-:W-:Y:S01]  /*9c50*/  IADD3 R5, PT, PT, R9, R4, RZ ;  /* 0x0000000409057210 */ /* 0x000fe20007ffe0ff */
[----:B------:R-:W-:Y:S02]  /*9c60*/  IMAD.MOV.U32 R4, RZ, RZ, R8 ;  /* 0x000000ffff047224 */ /* 0x000fe400078e0008 */
[----:B----4-:R-:W-:-:S05]  /*9c70*/  IMAD.IADD R11, R12, 0x1, -R11 ;  /* 0x000000010c0b7824 */ /* 0x010fca00078e0a0b */
[----:B------:R-:W-:Y:S01]  /*9c80*/  SHF.R.S32.HI R3, RZ, 0x1f, R11 ;  /* 0x0000001fff037819 */ /* 0x000fe2000001140b */
[----:B-----5:R-:W-:Y:S02]  /*9c90*/  IMAD R0, R7, R11, RZ ;  /* 0x0000000b07007224 */ /* 0x020fe400078e02ff */
[----:B------:R-:W-:-:S04]  /*9ca0*/  IMAD.WIDE.U32 R4, R11, R6, R4 ;  /* 0x000000060b047225 */ /* 0x000fc800078e0004 */
[----:B------:R-:W-:Y:S01]  /*9cb0*/  IMAD R0, R6, R3, R0 ;  /* 0x0000000306007224 */ /* 0x000fe200078e0200 */
[----:B------:R-:W-:-:S04]  /*9cc0*/  LEA R249, P0, R4, R249, 0x1 ;  /* 0x000000f904f97211 */ /* 0x000fc800078008ff */
[----:B------:R-:W-:-:S04]  /*9cd0*/  IADD3 R0, PT, PT, R5, R0, RZ ;  /* 0x0000000005007210 */ /* 0x000fc80007ffe0ff */
[----:B------:R-:W-:Y:S01]  /*9ce0*/  LEA.HI.X R248, R4, R248, R0, 0x1, P0 ;  /* 0x000000f804f87211 */ /* 0x000fe200000f0c00 */
[----:B------:R-:W-:Y:S05]  /*9cf0*/  BRA `(.L_x_2139) ;  /* 0x0000000000207947 */ /* 0x000fea0003800000 */
.L_x_2138:
        /* <DEDUP_REMOVED lines=8> */
.L_x_2139:
[----:B------:R-:W-:Y:S05]  /*9d80*/  BSYNC.RECONVERGENT B0 ;  /* 0x0000000000007941 */ /* 0x000fea0003800200 */
.L_x_2137:
[----:B------:R-:W2:Y:S04]  /*9d90*/  LDL.LU R0, [R1+0xc0] ;  /* 0x0000c00001007983 */ /* 0x000ea80000300800 */
[----:B------:R-:W3:Y:S01]  /*9da0*/  LDL R3, [R1] ;  /* 0x0000000001037983 */ /* 0x000ee20000100800 */
[----:B------:R-:W-:Y:S01]  /*9db0*/  IMAD.SHL.U32 R6, R244, 0x40, RZ ;  /* 0x00000040f4067824 */ /* 0x000fe200078e00ff */
[----:B------:R-:W-:Y:S04]  /*9dc0*/  BSSY.RECONVERGENT B1, `(.L_x_2140) ;  /* 0x0000154000017945 */ /* 0x000fe80003800200 */
[----:B------:R-:W-:Y:S01]  /*9dd0*/  IADD3 R4, P0, PT, R6, R249, RZ ;  /* 0x000000f906047210 */ /* 0x000fe20007f1e0ff */
[----:B--2---:R-:W-:Y:S01]  /*9de0*/  IMAD.MOV.U32 R23, RZ, RZ, R0 ;  /* 0x000000ffff177224 */ /* 0x004fe200078e0000 */
[----:B------:R-:W-:-:S02]  /*9df0*/  SHF.L.U64.HI R0, R244, 0x6, R245 ;  /* 0x00000006f4007819 */ /* 0x000fc400000102f5 */
[----:B---3--:R-:W-:Y:S02]  /*9e00*/  ISETP.GE.AND P2, PT, R45, R3, PT ;  /* 0x000000032d00720c */ /* 0x008fe40003f46270 */
[----:B------:R-:W-:-:S11]  /*9e10*/  IADD3.X R5, PT, PT, R0, R248, RZ, P0, !PT ;  /* 0x000000f800057210 */ /* 0x000fd600007fe4ff */
[----:B------:R-:W-:Y:S01]  /*9e20*/  @!P2 MOV R10, R4 ;  /* 0x00000004000aa202 */ /* 0x000fe20000000f00 */
[----:B------:R-:W-:Y:S01]  /*9e30*/  @!P2 IMAD.MOV.U32 R11, RZ, RZ, R5 ;  /* 0x000000ffff0ba224 */ /* 0x000fe200078e0005 */
[----:B------:R-:W-:Y:S01]  /*9e40*/  @!P2 MOV R9, R248 ;  /* 0x000000f80009a202 */ /* 0x000fe20000000f00 */
[----:B------:R-:W-:Y:S01]  /*9e50*/  @!P2 IMAD.MOV.U32 R8, RZ, RZ, R249 ;  /* 0x000000ffff08a224 */ /* 0x000fe200078e00f9 */
[----:B------:R-:W-:Y:S01]  /*9e60*/  @!P2 IADD3 R6, P0, PT, R4, R6, RZ ;  /* 0x000000060406a210 */ /* 0x000fe20007f1e0ff */
[----:B------:R-:W-:Y:S01]  /*9e70*/  @!P2 IMAD R15, R245, 0xc0, RZ ;  /* 0x000000c0f50fa824 */ /* 0x000fe200078e02ff */
[----:B------:R-:W-:Y:S01]  /*9e80*/  @P2 STS.128 [R2+0x5000], RZ ;  /* 0x005000ff02002388 */ /* 0x000fe20000000c00 */
[C---:B------:R-:W-:Y:S01]  /*9e90*/  @!P2 IMAD.WIDE.U32 R10, R244.reuse, 0xc0, R10 ;  /* 0x000000c0f40aa825 */ /* 0x040fe200078e000a */
[CC--:B------:R-:W-:Y:S02]  /*9ea0*/  @!P2 LEA R14, P3, R244.reuse, R4.reuse, 0x7 ;  /* 0x00000004f40ea211 */ /* 0x0c0fe400078638ff */
[----:B------:R-:W-:Y:S01]  /*9eb0*/  @!PT LDS RZ, [RZ] ;  /* 0x00000000fffff984 */ /* 0x000fe20000000800 */
[----:B------:R-:W-:Y:S01]  /*9ec0*/  @!PT LDS RZ, [RZ] ;  /* 0x00000000fffff984 */ /* 0x000fe20000000800 */
[----:B------:R-:W-:Y:S01]  /*9ed0*/  @!PT LDS RZ, [RZ] ;  /* 0x00000000fffff984 */ /* 0x000fe20000000800 */
[----:B------:R2:W-:Y:S01]  /*9ee0*/  @!P2 LDGSTS.E.BYPASS.LTC128B.128 [R2+0x5000], desc[UR4][R8.64] ;  /* 0x050000000802afae */ /* 0x0005e2000b981a04 */
[----:B------:R-:W-:Y:S01]  /*9ef0*/  @!P2 IMAD.X R7, R5, 0x1, R0, P0 ;  /* 0x000000010507a824 */ /* 0x000fe200000e0600 */
[----:B------:R-:W-:Y:S01]  /*9f00*/  @!P2 MOV R12, R4 ;  /* 0x00000004000ca202 */ /* 0x000fe20000000f00 */
[----:B------:R-:W-:Y:S01]  /*9f10*/  @!P2 IMAD.MOV.U32 R13, RZ, RZ, R5 ;  /* 0x000000ffff0da224 */ /* 0x000fe200078e0005 */
[----:B------:R-:W-:Y:S01]  /*9f20*/  @P2 STS.128 [R2+0x5800], RZ ;  /* 0x005800ff02002388 */ /* 0x000fe20000000c00 */
[----:B------:R-:W-:Y:S01]  /*9f30*/  @!P2 IADD3 R11, PT, PT, R15, R11, RZ ;  /* 0x0000000b0f0ba210 */ /* 0x000fe20007ffe0ff */
[C---:B------:R-:W-:Y:S01]  /*9f40*/  @!P2 IMAD R3, R245.reuse, 0x140, RZ ;  /* 0x00000140f503a824 */ /* 0x040fe200078e02ff */
[----:B------:R-:W-:Y:S01]  /*9f50*/  @!P2 LEA.HI.X R15, R244, R5, R245, 0x7, P3 ;  /* 0x00000005f40fa211 */ /* 0x000fe200018f3cf5 */
[----:B------:R-:W-:Y:S01]  /*9f60*/  @!PT LDS RZ, [RZ] ;  /* 0x00000000fffff984 */ /* 0x000fe20000000800 */
[----:B------:R-:W-:Y:S01]  /*9f70*/  @!PT LDS RZ, [RZ] ;  /* 0x00000000fffff984 */ /* 0x000fe20000000800 */
[----:B------:R-:W-:Y:S01]  /*9f80*/  @!PT LDS RZ, [RZ] ;  /* 0x00000000fffff984 */ /* 0x000fe20000000800 */
[----:B------:R3:W-:Y:S01]  /*9f90*/  @!P2 LDGSTS.E.BYPASS.LTC128B.128 [R2+0x5800], desc[UR4][R4.64] ;  /* 0x058000000402afae */ /* 0x0007e2000b981a04 */
[----:B------:R-:W-:-:S02]  /*9fa0*/  @!P2 IMAD R0, R245, 0x180, RZ ;  /* 0x00000180f500a824 */ /* 0x000fc400078e02ff */
[----:B------:R-:W-:Y:S01]  /*9fb0*/  @!P2 IMAD.WIDE.U32 R12, R244, 0x180, R12 ;  /* 0x00000180f40ca825 */ /* 0x000fe200078e000c */
        /* <DEDUP_REMOVED lines=10> */
[----:B--2---:R-:W-:Y:S01]  /*a060*/  @!P2 MOV R8, R4 ;  /* 0x000000040008a202 */ /* 0x004fe20000000f00 */
[----:B------:R-:W-:-:S02]  /*a070*/  @!P2 IMAD.MOV.U32 R9, RZ, RZ, R5 ;  /* 0x000000ffff09a224 */ /* 0x000fc400078e0005 */
[----:B------:R-:W-:Y:S02]  /*a080*/  @P2 STS.128 [R2+0x7000], RZ ;  /* 0x007000ff02002388 */ /* 0x000fe40000000c00 */
[C---:B------:R-:W-:Y:S02]  /*a090*/  @!P2 IMAD.WIDE.U32 R8, R244.reuse, 0x140, R8 ;  /* 0x00000140f408a825 */ /* 0x040fe400078e0008 */
[----:B------:R-:W-:Y:S01]  /*a0a0*/  @!PT LDS RZ, [RZ] ;  /* 0x00000000fffff984 */ /* 0x000fe20000000800 */
[----:B------:R-:W-:Y:S01]  /*a0b0*/  @!PT LDS RZ, [RZ] ;  /* 0x00000000fffff984 */ /* 0x000fe20000000800 */
[----:B------:R-:W-:Y:S01]  /*a0c0*/  @!PT LDS RZ, [RZ] ;  /* 0x00000000fffff984 */ /* 0x000fe20000000800 */
[----:B------:R-:W-:Y:S01]  /*a0d0*/  @!P2 LDGSTS.E.BYPASS.LTC128B.128 [R2+0x7000], desc[UR4][R10.64] ;  /* 0x070000000a02afae */ /* 0x000fe2000b981a04 */
[C---:B---3--:R-:W-:Y:S01]  /*a0e0*/  @!P2 LEA R4, P0, R244.reuse, R4, 0x8 ;  /* 0x00000004f404a211 */ /* 0x048fe200078040ff */
[----:B------:R-:W-:Y:S02]  /*a0f0*/  @!P2 IMAD.IADD R9, R3, 0x1, R9 ;  /* 0x000000010309a824 */ /* 0x000fe400078e0209 */
[----:B------:R-:W-:Y:S01]  /*a100*/  @P2 STS.128 [R2+0x7800], RZ ;  /* 0x007800ff02002388 */ /* 0x000fe20000000c00 */
[----:B------:R-:W-:Y:S02]  /*a110*/  IADD3 R3, PT, PT, R23, R230, RZ ;  /* 0x000000e617037210 */ /* 0x000fe40007ffe0ff */
[----:B------:R-:W-:-:S02]  /*a120*/  @!P2 LEA.HI.X R5, R244, R5, R245, 0x8, P0 ;  /* 0x00000005f405a211 */ /* 0x000fc400000f44f5 */
[----:B------:R-:W-:Y:S01]  /*a130*/  ISETP.GT.AND P0, PT, R22, R132, PT ;  /* 0x000000841600720c */ /* 0x000fe20003f04270 */
[----:B----4-:R-:W-:Y:S01]  /*a140*/  @!P2 IMAD.MOV.U32 R6, RZ, RZ, R12 ;  /* 0x000000ffff06a224 */ /* 0x010fe200078e000c */
[----:B------:R-:W-:Y:S01]  /*a150*/  @!P2 IADD3 R7, PT, PT, R0, R13, RZ ;  /* 0x0000000d0007a210 */ /* 0x000fe20007ffe0ff */
[----:B------:R-:W-:Y:S01]  /*a160*/  @!PT LDS RZ, [RZ] ;  /* 0x00000000fffff984 */ /* 0x000fe20000000800 */
[----:B------:R-:W-:Y:S01]  /*a170*/  @!PT LDS RZ, [RZ] ;  /* 0x00000000fffff984 */ /* 0x000fe20000000800 */
[----:B------:R-:W-:Y:S01]  /*a180*/  @!PT LDS RZ, [RZ] ;  /* 0x00000000fffff984 */ /* 0x000fe20000000800 */
[----:B------:R-:W-:Y:S01]  /*a190*/  @!P2 LDGSTS.E.BYPASS.LTC128B.128 [R2+0x7800], desc[UR4][R4.64] ;  /* 0x078000000402afae */ /* 0x000fe2000b981a04 */
[----:B------:R-:W-:-:S03]  /*a1a0*/  IMAD.IADD R0, R230, 0x1, R44 ;  /* 0x00000001e6007824 */ /* 0x000fc600078e022c */
        /* <DEDUP_REMOVED lines=10> */
[----:B------:R-:W-:Y:S04]  /*a250*/  LDSM.16.M88.4 R24, [R44+0x2000] ;  /* 0x002000002c18783b */ /* 0x000fe80000000200 */
[----:B------:R-:W-:Y:S04]  /*a260*/  LDSM.16.M88.4 R16, [R44+0x2400] ;  /* 0x002400002c10783b */ /* 0x000fe80000000200 */
[----:B------:R-:W-:Y:S04]  /*a270*/  LDSM.16.M88.4 R40, [R44+0x1000] ;  /* 0x001000002c28783b */ /* 0x000fe80000000200 */
[----:B------:R-:W-:Y:S04]  /*a280*/  LDSM.16.M88.4 R36, [R44+0x1400] ;  /* 0x001400002c24783b */ /* 0x000fe80000000200 */
[----:B--2---:R-:W2:Y:S04]  /*a290*/  LDSM.16.M88.4 R8, [R23] ;  /* 0x000000001708783b */ /* 0x004ea80000000200 */
[----:B------:R-:W-:Y:S04]  /*a2a0*/  LDSM.16.M88.4 R32, [R44+0x1800] ;  /* 0x001800002c20783b */ /* 0x000fe80000000200 */
[----:B---3--:R-:W3:Y:S04]  /*a2b0*/  LDSM.16.M88.4 R4, [R44+0x2c00] ;  /* 0x002c00002c04783b */ /* 0x008ee80000000200 */
[----:B------:R-:W4:Y:S04]  /*a2c0*/  LDSM.16.M88.4 R28, [R44+0x1c00] ;  /* 0x001c00002c1c783b */ /* 0x000f280000000200 */
[----:B------:R-:W5:Y:S04]  /*a2d0*/  LDSM.16.M88.4 R12, [R44+0x2800] ;  /* 0x002800002c0c783b */ /* 0x000f680000000200 */
[----:B------:R-:W-:Y:S04]  /*a2e0*/  LDSM.16.M88.4 R48, [R44+0x3000] ;  /* 0x003000002c30783b */ /* 0x000fe80000000200 */
[----:B------:R-:W-:Y:S04]  /*a2f0*/  LDSM.16.M88.4 R52, [R44+0x3400] ;  /* 0x003400002c34783b */ /* 0x000fe80000000200 */
[----:B------:R-:W-:Y:S04]  /*a300*/  LDSM.16.M88.4 R60, [R0+0x1800] ;  /* 0x00180000003c783b */ /* 0x000fe80000000200 */
[----:B------:R-:W-:Y:S04]  /*a310*/  LDSM.16.M88.4 R56, [R0+0x1c00] ;  /* 0x001c00000038783b */ /* 0x000fe80000000200 */
[----:B------:R-:W-:Y:S01]  /*a320*/  LDSM.16.M88.4 R72, [R0+0x2000] ;  /* 0x002000000048783b */ /* 0x000fe20000000200 */
[C---:B--2---:R-:W-:Y:S03]  /*a330*/  HMMA.16816.F32 R220, R8.reuse, R24, RZ ;  /* 0x0000001808dc723c */ /* 0x044fe600000018ff */
[----:B------:R-:W0:Y:S05]  /*a340*/  LDGDEPBAR ;  /* 0x00000000000079af */ /* 0x000e2a0000000000 */
[C---:B------:R-:W-:Y:S01]  /*a350*/  HMMA.16816.F32 R224, R8.reuse, R26, RZ ;  /* 0x0000001a08e0723c */ /* 0x040fe200000018ff */
[----:B------:R-:W2:Y:S07]  /*a360*/  LDSM.16.M88.4 R24, [R44+0x4800] ;  /* 0x004800002c18783b */ /* 0x000eae0000000200 */
[C---:B------:R-:W-:Y:S08]  /*a370*/  HMMA.16816.F32 R204, R8.reuse, R16, RZ ;  /* 0x0000001008cc723c */ /* 0x040ff000000018ff */
[C---:B------:R-:W-:Y:S01]  /*a380*/  HMMA.16816.F32 R200, R8.reuse, R18, RZ ;  /* 0x0000001208c8723c */ /* 0x040fe200000018ff */
[----:B------:R-:W-:Y:S07]  /*a390*/  LDSM.16.M88.4 R16, [R0+0x1000] ;  /* 0x001000000010783b */ /* 0x000fee0000000200 */
[C---:B---3--:R-:W-:Y:S08]  /*a3a0*/  HMMA.16816.F32 R188, R8.reuse, R4, RZ ;  /* 0x0000000408bc723c */ /* 0x048ff000000018ff */
[C---:B------:R-:W-:Y:S01]  /*a3b0*/  HMMA.16816.F32 R184, R8.reuse, R6, RZ ;  /* 0x0000000608b8723c */ /* 0x040fe200000018ff */
[----:B------:R-:W3:Y:S07]  /*a3c0*/  LDSM.16.M88.4 R4, [R3] ;  /* 0x000000000304783b */ /* 0x000eee0000000200 */
        /* <DEDUP_REMOVED lines=11> */
[----:B------:R-:W-:Y:S04]  /*a480*/  LDSM.16.M88.4 R28, [R44+0x4400] ;  /* 0x004400002c1c783b */ /* 0x000fe80000000200 */
[----:B------:R-:W-:Y:S03]  /*a490*/  LDSM.16.M88.4 R44, [R44+0x4c00] ;  /* 0x004c00002c2c783b */ /* 0x000fe60000000200 */
[C---:B-----5:R-:W-:Y:S08]  /*a4a0*/  HMMA.16816.F32 R196, R8.reuse, R12, RZ ;  /* 0x0000000c08c4723c */ /* 0x060ff000000018ff */
[C---:B------:R-:W-:Y:S01]  /*a4b0*/  HMMA.16816.F32 R192, R8.reuse, R14, RZ ;  /* 0x0000000e08c0723c */ /* 0x040fe200000018ff */
[----:B------:R-:W4:Y:S07]  /*a4c0*/  LDSM.16.M88.4 R12, [R0+0x1400] ;  /* 0x00140000000c783b */ /* 0x000f2e0000000200 */
[C---:B--2---:R-:W-:Y:S08]  /*a4d0*/  HMMA.16816.F32 R80, R8.reuse, R24, RZ ;  /* 0x000000180850723c */ /* 0x044ff000000018ff */
[----:B------:R-:W-:Y:S08]  /*a4e0*/  HMMA.16816.F32 R76, R8, R26, RZ ;  /* 0x0000001a084c723c */ /* 0x000ff000000018ff */
[C---:B---3--:R-:W-:Y:S08]  /*a4f0*/  HMMA.16816.F32 R24, R4.reuse, R18, R116 ;  /* 0x000000120418723c */ /* 0x048ff00000001874 */
[----:B------:R-:W-:Y:S08]  /*a500*/  HMMA.16816.F32 R228, R4, R16, R124 ;  /* 0x0000001004e4723c */ /* 0x000ff0000000187c */
[----:B------:R-:W-:Y:S03]  /*a510*/  HMMA.16816.F32 R180, R8, R48, RZ ;  /* 0x0000003008b4723c */ /* 0x000fe600000018ff */
[----:B------:R-:W-:Y:S04]  /*a520*/  STL.64 [R1+0x90], R24 ;  /* 0x0000901801007387 */ /* 0x000fe80000100a00 */
[----:B------:R-:W-:Y:S01]  /*a530*/  STL.64 [R1+0x98], R26 ;  /* 0x0000981a01007387 */ /* 0x000fe20000100a00 */
[----:B----4-:R-:W-:Y:S03]  /*a540*/  HMMA.16816.F32 R16, R4, R12, R108 ;  /* 0x0000000c0410723c */ /* 0x010fe6000000186c */
[----:B------:R-:W-:Y:S05]  /*a550*/  LDSM.16.M88.4 R24, [R0+0x4000] ;  /* 0x004000000018783b */ /* 0x000fea0000000200 */
[C---:B------:R-:W-:Y:S01]  /*a560*/  HMMA.16816.F32 R172, R8.reuse, R50, RZ ;  /* 0x0000003208ac723c */ /* 0x040fe200000018ff */
[----:B------:R-:W-:Y:S07]  /*a570*/  LDSM.16.M88.4 R48, [R0+0x2800] ;  /* 0x002800000030783b */ /* 0x000fee0000000200 */
[C---:B------:R-:W-:Y:S03]  /*a580*/  HMMA.16816.F32 R168, R8.reuse, R52, RZ ;  /* 0x0000003408a8723c */ /* 0x040fe600000018ff */
[----:B------:R-:W-:Y:S04]  /*a590*/  STL.64 [R1+0x80], R16 ;  /* 0x0000801001007387 */ /* 0x000fe80000100a00 */
[----:B------:R-:W-:Y:S01]  /*a5a0*/  STL.64 [R1+0x88], R18 ;  /* 0x0000881201007387 */ /* 0x000fe20000100a00 */
[C---:B------:R-:W-:Y:S03]  /*a5b0*/  HMMA.16816.F32 R160, R8.reuse, R54, RZ ;  /* 0x0000003608a0723c */ /* 0x040fe600000018ff */
[----:B------:R-:W2:Y:S04]  /*a5c0*/  LDSM.16.M88.4 R52, [R0+0x2400] ;  /* 0x002400000034783b */ /* 0x000ea80000000200 */
[----:B------:R-:W-:Y:S01]  /*a5d0*/  LDSM.16.M88.4 R16, [R0+0x4400] ;  /* 0x004400000010783b */ /* 0x000fe20000000200 */
        /* <DEDUP_REMOVED lines=13> */
[----:B------:R-:W-:Y:S01]  /*a6b0*/  HMMA.16816.F32 R64, R8, R46, RZ ;  /* 0x0000002e0840723c */ /* 0x000fe200000018ff */
[----:B------:R-:W3:Y:S07]  /*a6c0*/  LDSM.16.M88.4 R44, [R0+0x2c00] ;  /* 0x002c0000002c783b */ /* 0x000eee0000000200 */
[C---:B------:R-:W-:Y:S08]  /*a6d0*/  HMMA.16816.F32 R8, R4.reuse, R14, R100 ;  /* 0x0000000e0408723c */ /* 0x040ff00000001864 */
[C---:B------:R-:W-:Y:S08]  /*a6e0*/  HMMA.16816.F32 R12, R4.reuse, R62, R164 ;  /* 0x0000003e040c723c */ /* 0x040ff000000018a4 */
[C---:B------:R-:W-:Y:S03]  /*a6f0*/  HMMA.16816.F32 R100, R4.reuse, R72, R220 ;  /* 0x000000480464723c */ /* 0x040fe600000018dc */
[----:B------:R-:W-:Y:S04]  /*a700*/  STL.64 [R1+0x70], R8 ;  /* 0x0000700801007387 */ /* 0x000fe80000100a00 */
[----:B------:R4:W-:Y:S01]  /*a710*/  STL.64 [R1+0x78], R10 ;  /* 0x0000780a01007387 */ /* 0x0009e20000100a00 */
[C---:B--2---:R-:W-:Y:S08]  /*a720*/  HMMA.16816.F32 R236, R4.reuse, R52, R204 ;  /* 0x0000003404ec723c */ /* 0x044ff000000018cc */
[C---:B------:R-:W-:Y:S08]  /*a730*/  HMMA.16816.F32 R232, R4.reuse, R54, R200 ;  /* 0x0000003604e8723c */ /* 0x040ff000000018c8 */
[C---:B------:R-:W-:Y:S08]  /*a740*/  HMMA.16816.F32 R220, R4.reuse, R50, R192 ;  /* 0x0000003204dc723c */ /* 0x040ff000000018c0 */
[C---:B---3--:R-:W-:Y:S08]  /*a750*/  HMMA.16816.F32 R204, R4.reuse, R44, R188 ;  /* 0x0000002c04cc723c */ /* 0x048ff000000018bc */
[C---:B----4-:R-:W-:Y:S08]  /*a760*/  HMMA.16816.F32 R8, R4.reuse, R60, R156 ;  /* 0x0000003c0408723c */ /* 0x050ff0000000189c */
[C---:B------:R-:W-:Y:S08]  /*a770*/  HMMA.16816.F32 R200, R4.reuse, R46, R184 ;  /* 0x0000002e04c8723c */ /* 0x040ff000000018b8 */
        /* <DEDUP_REMOVED lines=9> */
[----:B------:R-:W-:Y:S01]  /*a810*/  HMMA.16816.F32 R156, R4, R18, R84 ;  /* 0x00000012049c723c */ /* 0x000fe20000001854 */
[----:B------:R-:W-:-:S07]  /*a820*/  SHF.L.U32 R18, R133, 0x8, RZ ;  /* 0x0000000885127819 */ /* 0x000fce00000006ff */
[C---:B--2---:R-:W-:Y:S08]  /*a830*/  HMMA.16816.F32 R8, R4.reuse, R56, R152 ;  /* 0x000000380408723c */ /* 0x044ff00000001898 */
[C---:B------:R-:W-:Y:S08]  /*a840*/  HMMA.16816.F32 R152, R4.reuse, R28, R112 ;  /* 0x0000001c0498723c */ /* 0x040ff00000001870 */
[C---:B------:R-:W-:Y:S03]  /*a850*/  HMMA.16816.F32 R112, R4.reuse, R24, R96 ;  /* 0x000000180470723c */ /* 0x040fe60000001860 */
[----:B------:R-:W-:Y:S04]  /*a860*/  STL.64 [R1+0x40], R8 ;  /* 0x0000400801007387 */ /* 0x000fe80000100a00 */
[----:B------:R2:W-:Y:S01]  /*a870*/  STL.64 [R1+0x48], R10 ;  /* 0x0000480a01007387 */ /* 0x0005e20000100a00 */
[C---:B---3--:R-:W-:Y:S08]  /*a880*/  HMMA.16816.F32 R160, R4.reuse, R12, R80 ;  /* 0x0000000c04a0723c */ /* 0x048ff00000001850 */
[C---:B------:R-:W-:Y:S08]  /*a890*/  HMMA.16816.F32 R168, R4.reuse, R14, R76 ;  /* 0x0000000e04a8723c */ /* 0x040ff0000000184c */
[C---:B--2---:R-:W-:Y:S08]  /*a8a0*/  HMMA.16816.F32 R8, R4.reuse, R58, R176 ;  /* 0x0000003a0408723c */ /* 0x044ff000000018b0 */
[C---:B------:R-:W-:Y:S08]  /*a8b0*/  HMMA.16816.F32 R56, R4.reuse, R74, R224 ;  /* 0x0000004a0438723c */ /* 0x040ff000000018e0 */
[C---:B------:R-:W-:Y:S03]  /*a8c0*/  HMMA.16816.F32 R224, R4.reuse, R48, R196 ;  /* 0x0000003004e0723c */ /* 0x040fe600000018c4 */
[----:B------:R-:W-:Y:S04]  /*a8d0*/  STL.64 [R1+0x30], R8 ;  /* 0x0000300801007387 */ /* 0x000fe80000100a00 */
[----:B------:R-:W-:Y:S01]  /*a8e0*/  STL.64 [R1+0x38], R10 ;  /* 0x0000380a01007387 */ /* 0x000fe20000100a00 */
[----:B------:R-:W-:Y:S03]  /*a8f0*/  HMMA.16816.F32 R196, R4, R40, R180 ;  /* 0x0000002804c4723c */ /* 0x000fe600000018b4 */
[----:B------:R-:W2:Y:S01]  /*a900*/  LDSM.16.M88.4 R8, [R0+0x4c00] ;  /* 0x004c00000008783b */ /* 0x000ea20000000200 */
[----:B------:R-:W-:-:S04]  /*a910*/  DEPBAR.LE SB0, 0x0 ;  /* 0x000080000000791a */ /* 0x000fc80000000000 */
[----:B------:R3:W-:Y:S01]  /*a920*/  STL.64 [R1+0x20], R56 ;  /* 0x0000203801007387 */ /* 0x0007e20000100a00 */
[C---:B------:R-:W-:Y:S03]  /*a930*/  HMMA.16816.F32 R180, R4.reuse, R32, R128 ;  /* 0x0000002004b4723c */ /* 0x040fe60000001880 */
[----:B------:R3:W-:Y:S05]  /*a940*/  STL.64 [R1+0x28], R58 ;  /* 0x0000283a01007387 */ /* 0x0007ea0000100a00 */
[C---:B------:R-:W-:Y:S08]  /*a950*/  HMMA.16816.F32 R176, R4.reuse, R34, R120 ;  /* 0x0000002204b0723c */ /* 0x040ff00000001878 */
[C---:B------:R-:W-:Y:S08]  /*a960*/  HMMA.16816.F32 R120, R4.reuse, R30, R104 ;  /* 0x0000001e0478723c */ /* 0x040ff00000001868 */
[C---:B------:R-:W-:Y:S08]  /*a970*/  HMMA.16816.F32 R128, R4.reuse, R16, R88 ;  /* 0x000000100480723c */ /* 0x040ff00000001858 */
[C---:B--2---:R-:W-:Y:S08]  /*a980*/  HMMA.16816.F32 R172, R4.reuse, R8, R68 ;  /* 0x0000000804ac723c */ /* 0x044ff00000001844 */
[----:B------:R-:W-:Y:S01]  /*a990*/  HMMA.16816.F32 R116, R4, R10, R64 ;  /* 0x0000000a0474723c */ /* 0x000fe20000001840 */
[----:B------:R-:W-:Y:S06]  /*a9a0*/  BAR.SYNC.DEFER_BLOCKING 0x0 ;  /* 0x0000000000007b1d */ /* 0x000fec0000010000 */
[----:B---3--:R-:W-:-:S13]  /*a9b0*/  @!P0 BRA `(.L_x_2141) ;  /* 0x0000000800508947 */ /* 0x008fda0003800000 */
[----:B------:R-:W-:Y:S04]  /*a9c0*/  BSSY.RECONVERGENT B0, `(.L_x_2142) ;  /* 0x000004e000007945 */ /* 0x000fe80003800200 */
[----:B------:R-:W-:Y:S05]  /*a9d0*/  @!P6 BRA `(.L_x_2143) ;  /* 0x000000040010e947 */ /* 0x000fea0003800000 */
[----:B------:R-:W2:Y:S01]  /*a9e0*/  LD.E R3, desc[UR4][R134.64+0x170] ;  /* 0x0001700486037980 */ /* 0x000ea2000c101900 */
[C---:B------:R-:W-:Y:S01]  /*a9f0*/  VIADD R10, R18.reuse, 0xfffffd00 ;  /* 0xfffffd00120a7836 */ /* 0x040fe20000000000 */
[----:B------:R-:W-:Y:S01]  /*aa00*/  IADD3 R9, PT, PT, R18, -0x200, RZ ;  /* 0xfffffe0012097810 */ /* 0x000fe20007ffe0ff */
[----:B------:R-:W3:Y:S03]  /*aa10*/  LDC.64 R14, c[0x0][0x348] ;  /* 0x0000d200ff0e7b82 */ /* 0x000ee60000000a00 */
[----:B------:R-:W-:Y:S02]  /*aa20*/  IABS R7, R10 ;  /* 0x0000000a00077213 */ /* 0x000fe40000000000 */
[----:B------:R-:W-:Y:S02]  /*aa30*/  IABS R8, R9 ;  /* 0x0000000900087213 */ /* 0x000fe40000000000 */
[----:B--2---:R-:W-:-:S02]  /*aa40*/  IABS R0, R3 ;  /* 0x0000000300007213 */ /* 0x004fc40000000000 */
[----:B------:R-:W-:Y:S02]  /*aa50*/  IABS R11, R3 ;  /* 0x00000003000b7213 */ /* 0x000fe40000000000 */
[----:B------:R-:W2:Y:S08]  /*aa60*/  I2F.RP R4, R0 ;  /* 0x0000000000047306 */ /* 0x000eb00000209400 */
        /* <DEDUP_REMOVED lines=9> */
[----:B------:R-:W-:-:S03]  /*ab00*/  IMAD.MOV.U32 R7, RZ, RZ, R8 ;  /* 0x000000ffff077224 */ /* 0x000fc600078e0008 */
[----:B------:R-:W-:Y:S01]  /*ab10*/  MOV R8, R4 ;  /* 0x0000000400087202 */ /* 0x000fe20000000f00 */
        /* <DEDUP_REMOVED lines=10> */
[----:B------:R-:W-:-:S04]  /*abc0*/  ISETP.GE.U32.AND P6, PT, R7, R0, PT ;  /* 0x000000000700720c */ /* 0x000fc80003fc6070 */
[----:B------:R-:W-:Y:S02]  /*abd0*/  ISETP.GE.U32.AND P5, PT, R6, R0, PT ;  /* 0x000000000600720c */ /* 0x000fe40003fa6070 */
[-C--:B------:R-:W-:Y:S02]  /*abe0*/  LOP3.LUT R6, R10, R3.reuse, RZ, 0x3c, !PT ;  /* 0x000000030a067212 */ /* 0x080fe400078e3cff */
[----:B------:R-:W-:Y:S02]  /*abf0*/  LOP3.LUT R0, R9, R3, RZ, 0x3c, !PT ;  /* 0x0000000309007212 */ /* 0x000fe400078e3cff */
[----:B------:R-:W-:Y:S02]  /*ac00*/  ISETP.GE.AND P3, PT, R6, RZ, PT ;  /* 0x000000ff0600720c */ /* 0x000fe40003f66270 */
[----:B------:R-:W-:Y:S02]  /*ac10*/  ISETP.GE.AND P4, PT, R0, RZ, PT ;  /* 0x000000ff0000720c */ /* 0x000fe40003f86270 */
[----:B------:R-:W-:-:S03]  /*ac20*/  @P6 IADD3 R5, PT, PT, R5, 0x1, RZ ;  /* 0x0000000105056810 */ /* 0x000fc60007ffe0ff */
[----:B------:R-:W-:Y:S01]  /*ac30*/  @P5 VIADD R4, R4, 0x1 ;  /* 0x0000000104045836 */ /* 0x000fe20000000000 */
[----:B------:R-:W-:Y:S01]  /*ac40*/  ISETP.NE.AND P5, PT, R3, RZ, PT ;  /* 0x000000ff0300720c */ /* 0x000fe20003fa5270 */
[----:B------:R-:W-:Y:S01]  /*ac50*/  IMAD.MOV.U32 R0, RZ, RZ, R5 ;  /* 0x000000ffff007224 */ /* 0x000fe200078e0005 */
[----:B------:R-:W-:-:S03]  /*ac60*/  LOP3.LUT R5, RZ, R3, RZ, 0x33, !PT ;  /* 0x00000003ff057212 */ /* 0x000fc600078e33ff */
[----:B------:R-:W-:Y:S02]  /*ac70*/  @!P3 IADD3 R4, PT, PT, -R4, RZ, RZ ;  /* 0x000000ff0404b210 */ /* 0x000fe40007ffe1ff */
[----:B------:R-:W-:Y:S02]  /*ac80*/  @!P4 IMAD.MOV R0, RZ, RZ, -R0 ;  /* 0x000000ffff00c224 */ /* 0x000fe400078e0a00 */
[----:B------:R-:W-:-:S03]  /*ac90*/  SEL R8, R5, R4, !P5 ;  /* 0x0000000405087207 */ /* 0x000fc60006800000 */
[----:B------:R-:W-:Y:S02]  /*aca0*/  SEL R0, R5, R0, !P5 ;  /* 0x0000000005007207 */ /* 0x000fe40006800000 */
[--C-:B------:R-:W-:Y:S01]  /*acb0*/  IMAD.WIDE R10, R8, 0x4, R242.reuse ;  /* 0x00000004080a7825 */ /* 0x100fe200078e02f2 */
[----:B---3--:R-:W2:Y:S03]  /*acc0*/  LD.E.64 R4, desc[UR4][R14.64+0x38] ;  /* 0x000038040e047980 */ /* 0x008ea6000c101b00 */
        /* <DEDUP_REMOVED lines=9> */
[----:B------:R-:W-:Y:S02]  /*ad60*/  IMAD R0, R4, R10, R0 ;  /* 0x0000000a04007224 */ /* 0x000fe400078e0200 */
[----:B------:R-:W-:-:S03]  /*ad70*/  IMAD.MOV.U32 R4, RZ, RZ, R8 ;  /* 0x000000ffff047224 */ /* 0x000fc600078e0008 */
[----:B------:R-:W-:Y:S01]  /*ad80*/  IADD3 R5, PT, PT, R9, R0, RZ ;  /* 0x0000000009057210 */ /* 0x000fe20007ffe0ff */
        /* <DEDUP_REMOVED lines=9> */
.L_x_2143:
        /* <DEDUP_REMOVED lines=8> */
.L_x_2144:
[----:B------:R-:W-:Y:S05]  /*aea0*/  BSYNC.RECONVERGENT B0 ;  /* 0x0000000000007941 */ /* 0x000fea0003800200 */
.L_x_2142:
        /* <DEDUP_REMOVED lines=11> */
[----:B------:R3:W-:Y:S01]  /*af60*/  @!P2 LDGSTS.E.BYPASS.LTC128B.128 [R2+0x1000], desc[UR4][R6.64] ;  /* 0x010000000602afae */ /* 0x0007e2000b981a04 */
[----:B------:R-:W-:Y:S01]  /*af70*/  @!P2 LEA R14, P4, R240, R4, 0x7 ;  /* 0x00000004f00ea211 */ /* 0x000fe200078838ff */
[----:B------:R-:W-:Y:S01]  /*af80*/  IMAD.X R5, R3, 0x1, R246, P3 ;  /* 0x0000000103057824 */ /* 0x000fe200018e06f6 */
[----:B------:R-:W-:Y:S01]  /*af90*/  @!P2 IADD3 R16, P3, PT, R4, R0, RZ ;  /* 0x000000000410a210 */ /* 0x000fe20007f7e0ff */
[----:B------:R2:W-:Y:S01]  /*afa0*/  @P2 STS.128 [R2+0x1800], RZ ;  /* 0x001800ff02002388 */ /* 0x0005e20000000c00 */
[----:B------:R-:W-:-:S02]  /*afb0*/  @!P2 IMAD R0, R241, 0x140, RZ ;  /* 0x00000140f100a824 */ /* 0x000fc400078e02ff */
[----:B------:R-:W-:Y:S01]  /*afc0*/  @!P2 IADD3.X R17, PT, PT, R5, R3, RZ, P3, !PT ;  /* 0x000000030511a210 */ /* 0x000fe20001ffe4ff */
[----:B------:R-:W-:Y:S01]  /*afd0*/  @!PT LDS RZ, [RZ] ;  /* 0x00000000fffff984 */ /* 0x000fe20000000800 */
[----:B------:R-:W-:Y:S01]  /*afe0*/  @!PT LDS RZ, [RZ] ;  /* 0x00000000fffff984 */ /* 0x000fe20000000800 */
[----:B------:R-:W-:Y:S01]  /*aff0*/  @!PT LDS RZ, [RZ] ;  /* 0x00000000fffff984 */ /* 0x000fe20000000800 */
[----:B------:R2:W-:Y:S01]  /*b000*/  @!P2 LDGSTS.E.BYPASS.LTC128B.128 [R2+0x1800], desc[UR4][R4.64] ;  /* 0x018000000402afae */ /* 0x0005e2000b981a04 */
[C---:B------:R-:W-:Y:S01]  /*b010*/  @!P2 LEA R12, P3, R240.reuse, R4, 0x8 ;  /* 0x00000004f00ca211 */ /* 0x040fe200078640ff */
[C---:B------:R-:W-:Y:S01]  /*b020*/  @!P2 IMAD.WIDE.U32 R10, R240.reuse, 0x140, R4 ;  /* 0x00000140f00aa825 */ /* 0x040fe200078e0004 */
[CCC-:B------:R-:W-:Y:S01]  /*b030*/  @!P2 LEA.HI.X R15, R240.reuse, R5.reuse, R241.reuse, 0x7, P4 ;  /* 0x00000005f00fa211 */ /* 0x1c0fe200020f3cf1 */
[----:B------:R2:W-:Y:S01]  /*b040*/  @P2 STS.128 [R2+0x2000], RZ ;  /* 0x002000ff02002388 */ /* 0x0005e20000000c00 */
[----:B------:R-:W-:-:S03]  /*b050*/  @!P2 LEA.HI.X R13, R240, R5, R241, 0x8, P3 ;  /* 0x00000005f00da211 */ /* 0x000fc600018f44f1 */
        /* <DEDUP_REMOVED lines=9> */
[----:B---3--:R-:W-:Y:S01]  /*b0f0*/  @!P2 MOV R7, R5 ;  /* 0x000000050007a202 */ /* 0x008fe20000000f00 */
[----:B------:R-:W-:-:S02]  /*b100*/  @!P2 IMAD.MOV.U32 R6, RZ, RZ, R4 ;  /* 0x000000ffff06a224 */ /* 0x000fc400078e0004 */
[----:B------:R2:W-:Y:S02]  /*b110*/  @P2 STS.128 [R2+0x3000], RZ ;  /* 0x003000ff02002388 */ /* 0x0005e40000000c00 */
[----:B------:R-:W-:-:S04]  /*b120*/  @!P2 IMAD.WIDE.U32 R6, R240, 0xc0, R6 ;  /* 0x000000c0f006a825 */ /* 0x000fc800078e0006 */
        /* <DEDUP_REMOVED lines=27> */
.L_x_2146:
[----:B------:R-:W-:Y:S05]  /*b2e0*/  BSYNC.RECONVERGENT B0 ;  /* 0x0000000000007941 */ /* 0x000fea0003800200 */
.L_x_2145:
[----:B------:R-:W0:Y:S02]  /*b2f0*/  LDGDEPBAR ;  /* 0x00000000000079af */ /* 0x000e240000000000 */
.L_x_2141:
[----:B------:R-:W-:Y:S05]  /*b300*/  BSYNC.RECONVERGENT B1 ;  /* 0x0000000000017941 */ /* 0x000fea0003800200 */
.L_x_2140:
[----:B------:R-:W4:Y:S04]  /*b310*/  LDL.LU R24, [R1+0x2c] ;  /* 0x00002c0001187983 */ /* 0x000f280000300800 */
[----:B------:R-:W5:Y:S04]  /*b320*/  LDL.LU R27, [R1+0x20] ;  /* 0x00002000011b7983 */ /* 0x000f680000300800 */
[----:B--2---:R-:W2:Y:S04]  /*b330*/  LDL.LU R13, [R1+0x58] ;  /* 0x00005800010d7983 */ /* 0x004ea80000300800 */
[----:B------:R-:W4:Y:S04]  /*b340*/  LDL.LU R15, [R1+0x5c] ;  /* 0x00005c00010f7983 */ /* 0x000f280000300800 */
[----:B------:R-:W5:Y:S04]  /*b350*/  LDL.LU R34, [R1+0x78] ;  /* 0x0000780001227983 */ /* 0x000f680000300800 */
[----:B------:R-:W2:Y:S04]  /*b360*/  LDL.LU R33, [R1+0x48] ;  /* 0x0000480001217983 */ /* 0x000ea80000300800 */
[----:B------:R-:W4:Y:S04]  /*b370*/  LDL.LU R32, [R1+0x4c] ;  /* 0x00004c0001207983 */ /* 0x000f280000300800 */
[----:B------:R-:W4:Y:S04]  /*b380*/  LDL.LU R31, [R1+0x28] ;  /* 0x00002800011f7983 */ /* 0x000f280000300800 */
[----:B------:R-:W4:Y:S04]  /*b390*/  LDL.LU R25, [R1+0x24] ;  /* 0x0000240001197983 */ /* 0x000f280000300800 */
[----:B------:R-:W4:Y:S04]  /*b3a0*/  LDL.LU R30, [R1+0x34] ;  /* 0x00003400011e7983 */ /* 0x000f280000300800 */
[----:B------:R-:W4:Y:S04]  /*b3b0*/  LDL.LU R29, [R1+0x38] ;  /* 0x00003800011d7983 */ /* 0x000f280000300800 */
[----:B------:R-:W4:Y:S04]  /*b3c0*/  LDL.LU R28, [R1+0x68] ;  /* 0x00006800011c7983 */ /* 0x000f280000300800 */
[----:B------:R-:W4:Y:S04]  /*b3d0*/  LDL.LU R26, [R1+0x3c] ;  /* 0x00003c00011a7983 */ /* 0x000f280000300800 */
[----:B------:R-:W4:Y:S04]  /*b3e0*/  LDL.LU R23, [R1+0x30] ;  /* 0x0000300001177983 */ /* 0x000f280000300800 */
[----:B-1----:R-:W4:Y:S04]  /*b3f0*/  LDL.LU R22, [R1+0xcc] ;  /* 0x0000cc0001167983 */ /* 0x002f280000300800 */
        /* <DEDUP_REMOVED lines=11> */
[----:B---3--:R-:W3:Y:S04]  /*b4b0*/  LDL.LU R5, [R1+0x70] ;  /* 0x0000700001057983 */ /* 0x008ee80000300800 */
[----:B------:R-:W3:Y:S04]  /*b4c0*/  LDL.LU R4, [R1+0x84] ;  /* 0x0000840001047983 */ /* 0x000ee80000300800 */
[----:B------:R-:W3:Y:S04]  /*b4d0*/  LDL.LU R3, [R1+0x8c] ;  /* 0x00008c0001037983 */ /* 0x000ee80000300800 */
[----:B------:R-:W3:Y:S04]  /*b4e0*/  LDL.LU R2, [R1+0x88] ;  /* 0x0000880001027983 */ /* 0x000ee80000300800 */
[----:B------:R-:W3:Y:S04]  /*b4f0*/  LDL R0, [R1+0x4] ;  /* 0x0000040001007983 */ /* 0x000ee80000100800 */
[----:B------:R-:W3:Y:S04]  /*b500*/  LDL.LU R53, [R1+0x80] ;  /* 0x0000800001357983 */ /* 0x000ee80000300800 */
[----:B------:R-:W3:Y:S04]  /*b510*/  LDL.LU R63, [R1+0x94] ;  /* 0x00009400013f7983 */ /* 0x000ee80000300800 */
[----:B------:R-:W3:Y:S01]  /*b520*/  LDL.LU R55, [R1+0x90] ;  /* 0x0000900001377983 */ /* 0x000ee20000300800 */
[----:B-----5:R-:W-:-:S02]  /*b530*/  IMAD.MOV.U32 R36, RZ, RZ, R34 ;  /* 0x000000ffff247224 */ /* 0x020fc400078e0022 */
[----:B--2---:R-:W-:Y:S02]  /*b540*/  IMAD.MOV.U32 R34, RZ, RZ, R33 ;  /* 0x000000ffff227224 */ /* 0x004fe400078e0021 */
[----:B----4-:R-:W-:Y:S02]  /*b550*/  IMAD.MOV.U32 R33, RZ, RZ, R32 ;  /* 0x000000ffff217224 */ /* 0x010fe400078e0020 */
        /* <DEDUP_REMOVED lines=14> */
[----:B---3--:R-:W-:Y:S02]  /*b640*/  IMAD.MOV.U32 R51, RZ, RZ, R5 ;  /* 0x000000ffff337224 */ /* 0x008fe400078e0005 */
[----:B------:R-:W-:-:S02]  /*b650*/  IMAD.MOV.U32 R62, RZ, RZ, R4 ;  /* 0x000000ffff3e7224 */ /* 0x000fc400078e0004 */
[----:B------:R-:W-:Y:S02]  /*b660*/  IMAD.MOV.U32 R22, RZ, RZ, R3 ;  /* 0x000000ffff167224 */ /* 0x000fe400078e0003 */
[----:B------:R-:W-:Y:S01]  /*b670*/  IMAD.MOV.U32 R16, RZ, RZ, R2 ;  /* 0x000000ffff107224 */ /* 0x000fe200078e0002 */
[----:B------:R-:W-:-:S05]  /*b680*/  LOP3.LUT R0, R18, R0, RZ, 0xfc, !PT ;  /* 0x0000000012007212 */ /* 0x000fca00078efcff */
[C---:B------:R-:W-:Y:S02]  /*b690*/  VIADD R3, R0.reuse, 0xfffffe00 ;  /* 0xfffffe0000037836 */ /* 0x040fe40000000000 */
[----:B------:R-:W-:-:S03]  /*b6a0*/  VIADD R2, R0, 0xfffffe01 ;  /* 0xfffffe0100027836 */ /* 0x000fc60000000000 */
[C---:B------:R-:W-:Y:S02]  /*b6b0*/  ISETP.GE.AND P3, PT, R3.reuse, R215, PT ;  /* 0x000000d70300720c */ /* 0x040fe40003f66270 */
[C---:B------:R-:W-:Y:S02]  /*b6c0*/  ISETP.GE.AND P2, PT, R3.reuse, R216, PT ;  /* 0x000000d80300720c */ /* 0x040fe40003f46270 */
[C---:B------:R-:W-:Y:S02]  /*b6d0*/  ISETP.GE.AND P5, PT, R3.reuse, R217, PT ;  /* 0x000000d90300720c */ /* 0x040fe40003fa6270 */
[----:B------:R-:W-:Y:S02]  /*b6e0*/  FSEL R4, R228, -INF , P3 ;  /* 0xff800000e4047808 */ /* 0x000fe40001800000 */
[----:B------:R-:W-:Y:S02]  /*b6f0*/  ISETP.GE.AND P3, PT, R2, R215, PT ;  /* 0x000000d70200720c */ /* 0x000fe40003f66270 */
[----:B------:R-:W-:-:S02]  /*b700*/  ISETP.GE.AND P6, PT, R3, R218, PT ;  /* 0x000000da0300720c */ /* 0x000fc40003fc6270 */
[----:B------:R-:W-:Y:S01]  /*b710*/  FSEL R68, R4, -INF , !P2 ;  /* 0xff80000004447808 */ /* 0x000fe20005000000 */
[----:B------:R-:W-:Y:S01]  /*b720*/  VIADD R4, R0, 0xfffffe08 ;  /* 0xfffffe0800047836 */ /* 0x000fe20000000000 */
[----:B------:R-:W-:Y:S01]  /*b730*/  FSEL R3, R230, -INF , P5 ;  /* 0xff800000e6037808 */ /* 0x000fe20002800000 */
[----:B------:R-:W-:Y:S01]  /*b740*/  VIADD R5, R0, 0xfffffe09 ;  /* 0xfffffe0900057836 */ /* 0x000fe20000000000 */
[C---:B------:R-:W-:Y:S02]  /*b750*/  ISETP.GE.AND P4, PT, R2.reuse, R216, PT ;  /* 0x000000d80200720c */ /* 0x040fe40003f86270 */
[C---:B------:R-:W-:Y:S02]  /*b760*/  ISETP.GE.AND P2, PT, R2.reuse, R217, PT ;  /* 0x000000d90200720c */ /* 0x040fe40003f46270 */
[----:B------:R-:W-:Y:S02]  /*b770*/  ISETP.GE.AND P5, PT, R2, R218, PT ;  /* 0x000000da0200720c */ /* 0x000fe40003fa6270 */
[----:B------:R-:W-:-:S02]  /*b780*/  FSEL R2, R229, -INF , P3 ;  /* 0xff800000e5027808 */ /* 0x000fc40001800000 */
[-C--:B------:R-:W-:Y:S02]  /*b790*/  ISETP.GE.AND P3, PT, R4, R215.reuse, PT ;  /* 0x000000d70400720c */ /* 0x080fe40003f66270 */
[----:B------:R-:W-:Y:S02]  /*b7a0*/  FSEL R81, R2, -INF , !P4 ;  /* 0xff80000002517808 */ /* 0x000fe40006000000 */
[----:B------:R-:W-:Y:S01]  /*b7b0*/  ISETP.GE.AND P4, PT, R5, R215, PT ;  /* 0x000000d70500720c */ /* 0x000fe20003f86270 */
[C---:B------:R-:W-:Y:S01]  /*b7c0*/  VIADD R6, R0.reuse, 0xfffffe10 ;  /* 0xfffffe1000067836 */ /* 0x040fe20000000000 */
[----:B------:R-:W-:Y:S01]  /*b7d0*/  FSEL R82, R3, -INF , !P6 ;  /* 0xff80000003527808 */ /* 0x000fe20007000000 */
[----:B------:R-:W-:Y:S01]  /*b7e0*/  VIADD R7, R0, 0xfffffe11 ;  /* 0xfffffe1100077836 */ /* 0x000fe20000000000 */
[----:B------:R-:W-:Y:S02]  /*b7f0*/  FSEL R3, R55, -INF , P3 ;  /* 0xff80000037037808 */ /* 0x000fe40001800000 */
[----:B------:R-:W-:-:S02]  /*b800*/  ISETP.GE.AND P3, PT, R5, R216, PT ;  /* 0x000000d80500720c */ /* 0x000fc40003f66270 */
[----:B------:R-:W-:Y:S02]  /*b810*/  FSEL R2, R63, -INF , P4 ;  /* 0xff8000003f027808 */ /* 0x000fe40002000000 */
[----:B------:R-:W-:Y:S02]  /*b820*/  ISETP.GE.AND P6, PT, R4, R216, PT ;  /* 0x000000d80400720c */ /* 0x000fe40003fc6270 */
[-C--:B------:R-:W-:Y:S02]  /*b830*/  ISETP.GE.AND P4, PT, R6, R215.reuse, PT ;  /* 0x000000d70600720c */ /* 0x080fe40003f86270 */
[----:B------:R-:W-:Y:S02]  /*b840*/  FSEL R66, R2, -INF , !P3 ;  /* 0xff80000002427808 */ /* 0x000fe40005800000 */
[----:B------:R-:W-:Y:S01]  /*b850*/  ISETP.GE.AND P3, PT, R7, R215, PT ;  /* 0x000000d70700720c */ /* 0x000fe20003f66270 */
[C---:B------:R-:W-:Y:S01]  /*b860*/  VIADD R8, R0.reuse, 0xfffffe18 ;  /* 0xfffffe1800087836 */ /* 0x040fe20000000000 */
[----:B------:R-:W-:Y:S01]  /*b870*/  FSEL R67, R3, -INF , !P6 ;  /* 0xff80000003437808 */ /* 0x000fe20007000000 */
[----:B------:R-:W-:Y:S01]  /*b880*/  VIADD R9, R0, 0xfffffe19 ;  /* 0xfffffe1900097836 */ /* 0x000fe20000000000 */
[----:B------:R-:W-:-:S02]  /*b890*/  FSEL R3, R53, -INF , P4 ;  /* 0xff80000035037808 */ /* 0x000fc40002000000 */
[-C--:B------:R-:W-:Y:S02]  /*b8a0*/  ISETP.GE.AND P4, PT, R7, R216.reuse, PT ;  /* 0x000000d80700720c */ /* 0x080fe40003f86270 */
        /* <DEDUP_REMOVED lines=131> */
[-C--:B------:R-:W-:Y:S02]  /*c0e0*/  ISETP.GE.AND P6, PT, R48, R216.reuse, PT ;  /* 0x000000d83000720c */ /* 0x080fe40003fc6270 */
[-C--:B------:R-:W-:Y:S02]  /*c0f0*/  ISETP.GE.AND P4, PT, R45, R215.reuse, PT ;  /* 0x000000d72d00720c */ /* 0x080fe40003f86270 */
[----:B------:R-:W-:Y:S02]  /*c100*/  FSEL R201, R2, -INF , !P3 ;  /* 0xff80000002c97808 */ /* 0x000fe40005800000 */
[----:B------:R-:W-:Y:S01]  /*c110*/  ISETP.GE.AND P3, PT, R43, R215, PT ;  /* 0x000000d72b00720c */ /* 0x000fe20003f66270 */
[----:B------:R-:W-:Y:S01]  /*c120*/  IMAD.MOV.U32 R93, RZ, RZ, R40 ;  /* 0x000000ffff5d7224 */ /* 0x000fe200078e0028 */
[----:B------:R-:W-:Y:S01]  /*c130*/  FSEL R200, R3, -INF , !P6 ;  /* 0xff80000003c87808 */ /* 0x000fe20007000000 */
[----:B------:R-:W-:Y:S01]  /*c140*/  IMAD.MOV.U32 R94, RZ, RZ, R38 ;  /* 0x000000ffff5e7224 */ /* 0x000fe200078e0026 */
[----:B------:R-:W-:Y:S01]  /*c150*/  FSEL R3, R196, -INF , P4 ;  /* 0xff800000c4037808 */ /* 0x000fe20002000000 */
[C---:B------:R-:W-:Y:S01]  /*c160*/  VIADD R40, R0.reuse, 0xfffffe88 ;  /* 0xfffffe8800287836 */ /* 0x040fe20000000000 */
[----:B------:R-:W-:Y:S01]  /*c170*/  ISETP.GE.AND P4, PT, R43, R216, PT ;  /* 0x000000d82b00720c */ /* 0x000fe20003f86270 */
[----:B------:R-:W-:Y:S01]  /*c180*/  VIADD R38, R0, 0xfffffe89 ;  /* 0xfffffe8900267836 */ /* 0x000fe20000000000 */
[----:B------:R-:W-:-:S02]  /*c190*/  FSEL R2, R197, -INF , P3 ;  /* 0xff800000c5027808 */ /* 0x000fc40001800000 */
        /* <DEDUP_REMOVED lines=8> */
[----:B------:R-:W-:Y:S01]  /*c220*/  VIADD R36, R0, 0xfffffe90 ;  /* 0xfffffe9000247836 */ /* 0x000fe20000000000 */
        /* <DEDUP_REMOVED lines=31> */
[----:B------:R-:W-:Y:S01]  /*c420*/  VIADD R22, R0, 0xfffffea8 ;  /* 0xfffffea800167836 */ /* 0x000fe20000000000 */
[----:B------:R-:W-:Y:S01]  /*c430*/  FSEL R3, R180, -INF , P4 ;  /* 0xff800000b4037808 */ /* 0x000fe20002000000 */
[----:B------:R-:W-:Y:S01]  /*c440*/  VIADD R18, R0, 0xfffffea9 ;  /* 0xfffffea900127836 */ /* 0x000fe20000000000 */
[----:B------:R-:W-:-:S02]  /*c450*/  ISETP.GE.AND P4, PT, R25, R216, PT ;  /* 0x000000d81900720c */ /* 0x000fc40003f86270 */
        /* <DEDUP_REMOVED lines=32> */
[-C--:B------:R-:W-:Y:S01]  /*c660*/  ISETP.GE.AND P6, PT, R12, R216.reuse, PT ;  /* 0x000000d80c00720c */ /* 0x080fe20003fc6270 */
[----:B------:R-:W-:Y:S01]  /*c670*/  VIADD R10, R0, 0xfffffec0 ;  /* 0xfffffec0000a7836 */ /* 0x000fe20000000000 */
[----:B------:R-:W-:Y:S01]  /*c680*/  FSEL R3, R120, -INF , P3 ;  /* 0xff80000078037808 */ /* 0x000fe20001800000 */
[----:B------:R-:W-:Y:S01]  /*c690*/  VIADD R15, R0, 0xfffffec1 ;  /* 0xfffffec1000f7836 */ /* 0x000fe20000000000 */
[----:B------:R-:W-:-:S02]  /*c6a0*/  ISETP.GE.AND P3, PT, R11, R216, PT ;  /* 0x000000d80b00720c */ /* 0x000fc40003f66270 */
[----:B------:R-:W-:Y:S01]  /*c6b0*/  FSEL R2, R121, -INF , P4 ;  /* 0xff80000079027808 */ /* 0x000fe20002000000 */
[----:B------:R-:W-:Y:S01]  /*c6c0*/  IMAD.MOV.U32 R98, RZ, RZ, R24 ;  /* 0x000000ffff627224 */ /* 0x000fe200078e0018 */
[----:B------:R-:W-:Y:S01]  /*c6d0*/  FSEL R229, R3, -INF , !P6 ;  /* 0xff80000003e57808 */ /* 0x000fe20007000000 */
[----:B------:R-:W-:Y:S01]  /*c6e0*/  VIADD R24, R0, 0xfffffec8 ;  /* 0xfffffec800187836 */ /* 0x000fe20000000000 */
[-C--:B------:R-:W-:Y:S02]  /*c6f0*/  ISETP.GE.AND P6, PT, R10, R215.reuse, PT ;  /* 0x000000d70a00720c */ /* 0x080fe40003fc6270 */
[----:B------:R-:W-:Y:S02]  /*c700*/  FSEL R230, R2, -INF , !P3 ;  /* 0xff80000002e67808 */ /* 0x000fe40005800000 */
[----:B------:R-:W-:Y:S01]  /*c710*/  ISETP.GE.AND P3, PT, R15, R215, PT ;  /* 0x000000d70f00720c */ /* 0x000fe20003f66270 */
[----:B------:R-:W-:Y:S01]  /*c720*/  IMAD.MOV.U32 R91, RZ, RZ, R33 ;  /* 0x000000ffff5b7224 */ /* 0x000fe200078e0021 */
[----:B------:R-:W-:Y:S01]  /*c730*/  FSEL R3, R112, -INF , P6 ;  /* 0xff80000070037808 */ /* 0x000fe20003000000 */
[----:B------:R-:W-:Y:S01]  /*c740*/  VIADD R33, R0, 0xfffffec9 ;  /* 0xfffffec900217836 */ /* 0x000fe20000000000 */
[----:B------:R-:W-:-:S02]  /*c750*/  ISETP.GE.AND P4, PT, R10, R216, PT ;  /* 0x000000d80a00720c */ /* 0x000fc40003f86270 */
[-C--:B------:R-:W-:Y:S02]  /*c760*/  ISETP.GE.AND P6, PT, R15, R216.reuse, PT ;  /* 0x000000d80f00720c */ /* 0x080fe40003fc6270 */
[----:B------:R-:W-:Y:S02]  /*c770*/  FSEL R2, R113, -INF , P3 ;  /* 0xff80000071027808 */ /* 0x000fe40001800000 */
[----:B------:R-:W-:Y:S01]  /*c780*/  ISETP.GE.AND P3, PT, R24, R215, PT ;  /* 0x000000d71800720c */ /* 0x000fe20003f66270 */
[----:B------:R-:W-:Y:S01]  /*c790*/  IMAD.MOV.U32 R92, RZ, RZ, R42 ;  /* 0x000000ffff5c7224 */ /* 0x000fe200078e002a */
[----:B------:R-:W-:Y:S02]  /*c7a0*/  FSEL R232, R3, -INF , !P4 ;  /* 0xff80000003e87808 */ /* 0x000fe40006000000 */
[----:B------:R-:W-:Y:S01]  /*c7b0*/  FSEL R236, R2, -INF , !P6 ;  /* 0xff80000002ec7808 */ /* 0x000fe20007000000 */
[----:B------:R-:W-:Y:S01]  /*c7c0*/  VIADD R42, R0, 0xfffffed0 ;  /* 0xfffffed0002a7836 */ /* 0x000fe20000000000 */
[----:B------:R-:W-:-:S02]  /*c7d0*/  ISETP.GE.AND P4, PT, R24, R216, PT ;  /* 0x000000d81800720c */ /* 0x000fc40003f86270 */
[----:B------:R-:W-:Y:S02]  /*c7e0*/  FSEL R2, R124, -INF , P3 ;  /* 0xff8000007c027808 */ /* 0x000fe40001800000 */
[CC--:B------:R-:W-:Y:S02]  /*c7f0*/  ISETP.GE.AND P6, PT, R33.reuse, R215.reuse, PT ;  /* 0x000000d72100720c */ /* 0x0c0fe40003fc6270 */
[----:B------:R-:W-:Y:S01]  /*c800*/  FSEL R233, R2, -INF , !P4 ;  /* 0xff80000002e97808 */ /* 0x000fe20006000000 */
[----:B------:R-:W-:Y:S01]  /*c810*/  VIADD R50, R0, 0xfffffed1 ;  /* 0xfffffed100327836 */ /* 0x000fe20000000000 */
[----:B------:R-:W-:Y:S02]  /*c820*/  ISETP.GE.AND P3, PT, R33, R216, PT ;  /* 0x000000d82100720c */ /* 0x000fe40003f66270 */
[----:B------:R-:W-:Y:S02]  /*c830*/  FSEL R2, R125, -INF , P6 ;  /* 0xff8000007d027808 */ /* 0x000fe40003000000 */
[----:B------:R-:W-:-:S02]  /*c840*/  ISETP.GE.AND P4, PT, R42, R215, PT ;  /* 0x000000d72a00720c */ /* 0x000fc40003f86270 */
[----:B------:R-:W-:Y:S01]  /*c850*/  FSEL R237, R2, -INF , !P3 ;  /* 0xff80000002ed7808 */ /* 0x000fe20005800000 */
[----:B------:R-:W-:Y:S01]  /*c860*/  VIADD R58, R0, 0xfffffed8 ;  /* 0xfffffed8003a7836 */ /* 0x000fe20000000000 */
[-C--:B------:R-:W-:Y:S02]  /*c870*/  ISETP.GE.AND P6, PT, R42, R216.reuse, PT ;  /* 0x000000d82a00720c */ /* 0x080fe40003fc6270 */
[----:B------:R-:W-:Y:S02]  /*c880*/  FSEL R2, R128, -INF , P4 ;  /* 0xff80000080027808 */ /* 0x000fe40002000000 */
[----:B------:R-:W-:Y:S02]  /*c890*/  ISETP.GE.AND P3, PT, R50, R215, PT ;  /* 0x000000d73200720c */ /* 0x000fe40003f66270 */
[----:B------:R-:W-:Y:S01]  /*c8a0*/  FSEL R120, R2, -INF , !P6 ;  /* 0xff80000002787808 */ /* 0x000fe20007000000 */
[----:B------:R-:W-:Y:S01]  /*c8b0*/  VIADD R59, R0, 0xfffffed9 ;  /* 0xfffffed9003b7836 */ /* 0x000fe20000000000 */
[----:B------:R-:W-:-:S02]  /*c8c0*/  ISETP.GE.AND P4, PT, R50, R216, PT ;  /* 0x000000d83200720c */ /* 0x000fc40003f86270 */
[----:B------:R-:W-:Y:S02]  /*c8d0*/  FSEL R2, R129, -INF , P3 ;  /* 0xff80000081027808 */ /* 0x000fe40001800000 */
[-C--:B------:R-:W-:Y:S02]  /*c8e0*/  ISETP.GE.AND P6, PT, R58, R215.reuse, PT ;  /* 0x000000d73a00720c */ /* 0x080fe40003fc6270 */
        /* <DEDUP_REMOVED lines=24> */
[C---:B------:R-:W-:Y:S02]  /*ca70*/  ISETP.GE.AND P3, PT, R69.reuse, R215, PT ;  /* 0x000000d74500720c */ /* 0x040fe40003f66270 */
[----:B------:R-:W-:Y:S01]  /*ca80*/  FSEL R124, R2, -INF , !P6 ;  /* 0xff800000027c7808 */ /* 0x000fe20007000000 */
[----:B------:R-:W-:Y:S01]  /*ca90*/  VIADD R72, R0, 0xfffffef1 ;  /* 0xfffffef100487836 */ /* 0x000fe20000000000 */
[----:B------:R-:W-:-:S02]  /*caa0*/  ISETP.GE.AND P4, PT, R69, R216, PT ;  /* 0x000000d84500720c */ /* 0x000fc40003f86270 */
[----:B------:R-:W-:Y:S02]  /*cab0*/  FSEL R2, R169, -INF , P3 ;  /* 0xff800000a9027808 */ /* 0x000fe40001800000 */
[-C--:B------:R-:W-:Y:S01]  /*cac0*/  ISETP.GE.AND P6, PT, R70, R215.reuse, PT ;  /* 0x000000d74600720c */ /* 0x080fe20003fc6270 */
[----:B------:R-:W-:Y:S01]  /*cad0*/  VIADD R76, R0, 0xfffffef8 ;  /* 0xfffffef8004c7836 */ /* 0x000fe20000000000 */
[----:B------:R-:W-:Y:S02]  /*cae0*/  FSEL R184, R2, -INF , !P4 ;  /* 0xff80000002b87808 */ /* 0x000fe40006000000 */
[----:B------:R-:W-:Y:S02]  /*caf0*/  ISETP.GE.AND P3, PT, R70, R216, PT ;  /* 0x000000d84600720c */ /* 0x000fe40003f66270 */
[----:B------:R-:W-:Y:S02]  /*cb00*/  FSEL R2, R172, -INF , P6 ;  /* 0xff800000ac027808 */ /* 0x000fe40003000000 */
[----:B------:R-:W-:Y:S01]  /*cb10*/  ISETP.GE.AND P4, PT, R72, R215, PT ;  /* 0x000000d74800720c */ /* 0x000fe20003f86270 */
[----:B------:R-:W-:Y:S01]  /*cb20*/  VIADD R80, R0, 0xfffffef9 ;  /* 0xfffffef900507836 */ /* 0x000fe20000000000 */
[----:B------:R-:W-:-:S02]  /*cb30*/  FSEL R185, R2, -INF , !P3 ;  /* 0xff80000002b97808 */ /* 0x000fc40005800000 */
[-C--:B------:R-:W-:Y:S02]  /*cb40*/  ISETP.GE.AND P6, PT, R72, R216.reuse, PT ;  /* 0x000000d84800720c */ /* 0x080fe40003fc6270 */
[C---:B------:R-:W-:Y:S02]  /*cb50*/  ISETP.GE.AND P3, PT, R76.reuse, R215, PT ;  /* 0x000000d74c00720c */ /* 0x040fe40003f66270 */
[----:B------:R-:W-:Y:S02]  /*cb60*/  FSEL R2, R173, -INF , P4 ;  /* 0xff800000ad027808 */ /* 0x000fe40002000000 */
[----:B------:R-:W-:Y:S02]  /*cb70*/  ISETP.GE.AND P4, PT, R76, R216, PT ;  /* 0x000000d84c00720c */ /* 0x000fe40003f86270 */
[----:B------:R-:W-:Y:S02]  /*cb80*/  FSEL R0, R116, -INF , P3 ;  /* 0xff80000074007808 */ /* 0x000fe40001800000 */
[----:B------:R-:W-:-:S02]  /*cb90*/  FSEL R180, R2, -INF , !P6 ;  /* 0xff80000002b47808 */ /* 0x000fc40007000000 */
[----:B------:R-:W-:Y:S02]  /*cba0*/  ISETP.GE.AND P6, PT, R80, R215, PT ;  /* 0x000000d75000720c */ /* 0x000fe40003fc6270 */
[----:B------:R-:W-:Y:S02]  /*cbb0*/  FSEL R181, R0, -INF , !P4 ;  /* 0xff80000000b57808 */ /* 0x000fe40006000000 */
[----:B------:R-:W-:Y:S02]  /*cbc0*/  FSEL R0, R117, -INF , P6 ;  /* 0xff80000075007808 */ /* 0x000fe40003000000 */
[----:B------:R-:W-:Y:S02]  /*cbd0*/  ISETP.GE.AND P6, PT, R80, R216, PT ;  /* 0x000000d85000720c */ /* 0x000fe40003fc6270 */
[----:B------:R-:W-:Y:S02]  /*cbe0*/  ISETP.GE.AND P3, PT, R4, R217, PT ;  /* 0x000000d90400720c */ /* 0x000fe40003f66270 */
[----:B------:R-:W-:-:S02]  /*cbf0*/  FSEL R2, R231, -INF , P2 ;  /* 0xff800000e7027808 */ /* 0x000fc40001000000 */
[-C--:B------:R-:W-:Y:S02]  /*cc00*/  ISETP.GE.AND P2, PT, R5, R217.reuse, PT ;  /* 0x000000d90500720c */ /* 0x080fe40003f46270 */
[----:B------:R-:W-:Y:S02]  /*cc10*/  FSEL R231, R0, -INF , !P6 ;  /* 0xff80000000e77808 */ /* 0x000fe40007000000 */
[----:B------:R-:W-:Y:S02]  /*cc20*/  FSEL R0, R61, -INF , P3 ;  /* 0xff8000003d007808 */ /* 0x000fe40001800000 */
[----:B------:R-:W-:Y:S02]  /*cc30*/  ISETP.GE.AND P4, PT, R4, R218, PT ;  /* 0x000000da0400720c */ /* 0x000fe40003f86270 */
[----:B------:R-:W-:Y:S02]  /*cc40*/  FSEL R61, R2, -INF , !P5 ;  /* 0xff800000023d7808 */ /* 0x000fe40006800000 */
[----:B------:R-:W-:-:S02]  /*cc50*/  ISETP.GE.AND P3, PT, R6, R217, PT ;  /* 0x000000d90600720c */ /* 0x000fc40003f66270 */
[----:B------:R-:W-:Y:S01]  /*cc60*/  FSEL R2, R85, -INF , P2 ;  /* 0xff80000055027808 */ /* 0x000fe20001000000 */
[----:B------:R-:W-:Y:S01]  /*cc70*/  IMAD.MOV.U32 R85, RZ, RZ, R83 ;  /* 0x000000ffff557224 */ /* 0x000fe200078e0053 */
[----:B------:R-:W-:Y:S01]  /*cc80*/  ISETP.GE.AND P6, PT, R5, R218, PT ;  /* 0x000000da0500720c */ /* 0x000fe20003fc6270 */
[----:B------:R-:W-:Y:S01]  /*cc90*/  IMAD.MOV.U32 R83, RZ, RZ, R60 ;  /* 0x000000ffff537224 */ /* 0x000fe200078e003c */
[----:B------:R-:W-:Y:S02]  /*cca0*/  ISETP.GE.AND P2, PT, R7, R217, PT ;  /* 0x000000d90700720c */ /* 0x000fe40003f46270 */
[----:B------:R-:W-:Y:S02]  /*ccb0*/  FSEL R60, R0, -INF , !P4 ;  /* 0xff800000003c7808 */ /* 0x000fe40006000000 */
[----:B------:R-:W-:Y:S02]  /*ccc0*/  FSEL R0, R63, -INF , P3 ;  /* 0xff8000003f007808 */ /* 0x000fe40001800000 */
[----:B------:R-:W-:-:S02]  /*ccd0*/  FSEL R63, R2, -INF , !P6 ;  /* 0xff800000023f7808 */ /* 0x000fc40007000000 */
[-C--:B------:R-:W-:Y:S02]  /*cce0*/  ISETP.GE.AND P5, PT, R6, R218.reuse, PT ;  /* 0x000000da0600720c */ /* 0x080fe40003fa6270 */
[----:B------:R-:W-:Y:S01]  /*ccf0*/  FSEL R2, R105, -INF , P2 ;  /* 0xff80000069027808 */ /* 0x000fe20001000000 */
[----:B------:R-:W-:Y:S01]  /*cd00*/  IMAD.MOV.U32 R105, RZ, RZ, R104 ;  /* 0x000000ffff697224 */ /* 0x000fe200078e0068 */
[-C--:B------:R-:W-:Y:S01]  /*cd10*/  ISETP.GE.AND P3, PT, R8, R217.reuse, PT ;  /* 0x000000d90800720c */ /* 0x080fe20003f66270 */
[----:B------:R-:W-:Y:S01]  /*cd20*/  IMAD.MOV.U32 R104, RZ, RZ, R98 ;  /* 0x000000ffff687224 */ /* 0x000fe200078e0062 */
[----:B------:R-:W-:Y:S01]  /*cd30*/  ISETP.GE.AND P4, PT, R7, R218, PT ;  /* 0x000000da0700720c */ /* 0x000fe20003f86270 */
[----:B------:R-:W-:Y:S01]  /*cd40*/  IMAD.MOV.U32 R98, RZ, RZ, R71 ;  /* 0x000000ffff627224 */ /* 0x000fe200078e0047 */
[----:B------:R-:W-:Y:S02]  /*cd50*/  ISETP.GE.AND P2, PT, R9, R217, PT ;  /* 0x000000d90900720c */ /* 0x000fe40003f46270 */
[----:B------:R-:W-:-:S02]  /*cd60*/  FSEL R71, R0, -INF , !P5 ;  /* 0xff80000000477808 */ /* 0x000fc40006800000 */
[-C--:B------:R-:W-:Y:S02]  /*cd70*/  ISETP.GE.AND P6, PT, R8, R218.reuse, PT ;  /* 0x000000da0800720c */ /* 0x080fe40003fc6270 */
[----:B------:R-:W-:Y:S02]  /*cd80*/  FSEL R0, R73, -INF , P3 ;  /* 0xff80000049007808 */ /* 0x000fe40001800000 */
[----:B------:R-:W-:Y:S02]  /*cd90*/  FSEL R73, R2, -INF , !P4 ;  /* 0xff80000002497808 */ /* 0x000fe40006000000 */
[-C--:B------:R-:W-:Y:S02]  /*cda0*/  ISETP.GE.AND P3, PT, R14, R217.reuse, PT ;  /* 0x000000d90e00720c */ /* 0x080fe40003f66270 */
[----:B------:R-:W-:Y:S02]  /*cdb0*/  ISETP.GE.AND P5, PT, R9, R218, PT ;  /* 0x000000da0900720c */ /* 0x000fe40003fa6270 */
[----:B------:R-:W-:Y:S01]  /*cdc0*/  FSEL R2, R94, -INF , P2 ;  /* 0xff8000005e027808 */ /* 0x000fe20001000000 */
[----:B------:R-:W-:Y:S01]  /*cdd0*/  IMAD.MOV.U32 R94, RZ, RZ, R75 ;  /* 0x000000ffff5e7224 */ /* 0x000fe200078e004b */
[----:B------:R-:W-:-:S02]  /*cde0*/  ISETP.GE.AND P2, PT, R17, R217, PT ;  /* 0x000000d91100720c */ /* 0x000fc40003f46270 */
[----:B------:R-:W-:Y:S02]  /*cdf0*/  FSEL R75, R0, -INF , !P6 ;  /* 0xff800000004b7808 */ /* 0x000fe40007000000 */
[-C--:B------:R-:W-:Y:S02]  /*ce00*/  ISETP.GE.AND P4, PT, R14, R218.reuse, PT ;  /* 0x000000da0e00720c */ /* 0x080fe40003f86270 */
[----:B------:R-:W-:Y:S02]  /*ce10*/  ISETP.GE.AND P6, PT, R17, R218, PT ;  /* 0x000000da1100720c */ /* 0x000fe40003fc6270 */
[----:B------:R-:W-:Y:S02]  /*ce20*/  FSEL R0, R101, -INF , P3 ;  /* 0xff80000065007808 */ /* 0x000fe40001800000 */
[----:B------:R-:W-:Y:S02]  /*ce30*/  FSEL R17, R2, -INF , !P5 ;  /* 0xff80000002117808 */ /* 0x000fe40006800000 */
[----:B------:R-:W-:-:S02]  /*ce40*/  ISETP.GE.AND P3, PT, R19, R217, PT ;  /* 0x000000d91300720c */ /* 0x000fc40003f66270 */
[----:B------:R-:W-:Y:S02]  /*ce50*/  FSEL R2, R85, -INF , P2 ;  /* 0xff80000055027808 */ /* 0x000fe40001000000 */
[----:B------:R-:W-:Y:S02]  /*ce60*/  ISETP.GE.AND P2, PT, R23, R217, PT ;  /* 0x000000d91700720c */ /* 0x000fe40003f46270 */
[----:B------:R-:W-:Y:S02]  /*ce70*/  FSEL R85, R0, -INF , !P4 ;  /* 0xff80000000557808 */ /* 0x000fe40006000000 */
[----:B------:R-:W-:Y:S02]  /*ce80*/  FSEL R0, R83, -INF , P3 ;  /* 0xff80000053007808 */ /* 0x000fe40001800000 */
[----:B------:R-:W-:Y:S02]  /*ce90*/  FSEL R83, R2, -INF , !P6 ;  /* 0xff80000002537808 */ /* 0x000fe40007000000 */
[----:B------:R-:W-:-:S02]  /*cea0*/  ISETP.GE.AND P5, PT, R19, R218, PT ;  /* 0x000000da1300720c */ /* 0x000fc40003fa6270 */
[-C--:B------:R-:W-:Y:S02]  /*ceb0*/  ISETP.GE.AND P4, PT, R23, R218.reuse, PT ;  /* 0x000000da1700720c */ /* 0x080fe40003f86270 */
[----:B------:R-:W-:Y:S02]  /*cec0*/  FSEL R2, R105, -INF , P2 ;  /* 0xff80000069027808 */ /* 0x000fe40001000000 */
[-C--:B------:R-:W-:Y:S02]  /*ced0*/  ISETP.GE.AND P3, PT, R26, R217.reuse, PT ;  /* 0x000000d91a00720c */ /* 0x080fe40003f66270 */
[----:B------:R-:W-:Y:S01]  /*cee0*/  ISETP.GE.AND P2, PT, R28, R217, PT ;  /* 0x000000d91c00720c */ /* 0x000fe20003f46270 */
[----:B------:R-:W-:Y:S01]  /*cef0*/  IMAD.MOV.U32 R176, RZ, RZ, R89 ;  /* 0x000000ffffb07224 */ /* 0x000fe200078e0059 */
[----:B------:R-:W-:Y:S02]  /*cf00*/  ISETP.GE.AND P6, PT, R26, R218, PT ;  /* 0x000000da1a00720c */ /* 0x000fe40003fc6270 */
[----:B------:R-:W-:-:S02]  /*cf10*/  FSEL R89, R0, -INF , !P5 ;  /* 0xff80000000597808 */ /* 0x000fc40006800000 */
[----:B------:R-:W-:Y:S02]  /*cf20*/  FSEL R26, R2, -INF , !P4 ;  /* 0xff800000021a7808 */ /* 0x000fe40006000000 */
[----:B------:R-:W-:Y:S02]  /*cf30*/  FSEL R0, R98, -INF , P3 ;  /* 0xff80000062007808 */ /* 0x000fe40001800000 */
[----:B------:R-:W-:Y:S02]  /*cf40*/  FSEL R2, R91, -INF , P2 ;  /* 0xff8000005b027808 */ /* 0x000fe40001000000 */
[-C--:B------:R-:W-:Y:S02]  /*cf50*/  ISETP.GE.AND P4, PT, R30, R217.reuse, PT ;  /* 0x000000d91e00720c */ /* 0x080fe40003f86270 */
[----:B------:R-:W-:Y:S02]  /*cf60*/  ISETP.GE.AND P2, PT, R32, R217, PT ;  /* 0x000000d92000720c */ /* 0x000fe40003f46270 */
[----:B------:R-:W-:-:S02]  /*cf70*/  FSEL R91, R0, -INF , !P6 ;  /* 0xff800000005b7808 */ /* 0x000fc40007000000 */
[----:B------:R-:W-:Y:S02]  /*cf80*/  ISETP.GE.AND P3, PT, R30, R218, PT ;  /* 0x000000da1e00720c */ /* 0x000fe40003f66270 */
[----:B------:R-:W-:Y:S02]  /*cf90*/  FSEL R0, R92, -INF , P4 ;  /* 0xff8000005c007808 */ /* 0x000fe40002000000 */
[----:B------:R-:W-:Y:S02]  /*cfa0*/  FSEL R3, R94, -INF , P2 ;  /* 0xff8000005e037808 */ /* 0x000fe40001000000 */
[----:B------:R-:W-:Y:S02]  /*cfb0*/  ISETP.GE.AND P2, PT, R37, R217, PT ;  /* 0x000000d92500720c */ /* 0x000fe40003f46270 */
[----:B------:R-:W-:Y:S02]  /*cfc0*/  FSEL R94, R0, -INF , !P3 ;  /* 0xff800000005e7808 */ /* 0x000fe40005800000 */
[----:B------:R-:W-:-:S02]  /*cfd0*/  FSEL R0, R103, -INF , P2 ;  /* 0xff80000067007808 */ /* 0x000fc40001000000 */
[----:B------:R-:W-:-:S04]  /*cfe0*/  ISETP.GE.AND P3, PT, R37, R218, PT ;  /* 0x000000da2500720c */ /* 0x000fc80003f66270 */
[----:B------:R-:W-:Y:S02]  /*cff0*/  FSEL R105, R0, -INF , !P3 ;  /* 0xff80000000697808 */ /* 0x000fe40005800000 */
[----:B------:R-:W2:Y:S01]  /*d000*/  LD.E R0, desc[UR4][R134.64+0xdc] ;  /* 0x0000dc0486007980 */ /* 0x000ea2000c101900 */
[-C--:B------:R-:W-:Y:S02]  /*d010*/  ISETP.GE.AND P5, PT, R28, R218.reuse, PT ;  /* 0x000000da1c00720c */ /* 0x080fe40003fa6270 */
[-C--:B------:R-:W-:Y:S02]  /*d020*/  ISETP.GE.AND P6, PT, R32, R218.reuse, PT ;  /* 0x000000da2000720c */ /* 0x080fe40003fc6270 */
[----:B------:R-:W-:Y:S02]  /*d030*/  FSEL R92, R2, -INF , !P5 ;  /* 0xff800000025c7808 */ /* 0x000fe40006800000 */
[C---:B------:R-:W-:Y:S01]  /*d040*/  ISETP.GE.AND P5, PT, R35.reuse, R217, PT ;  /* 0x000000d92300720c */ /* 0x040fe20003fa6270 */
[----:B------:R-:W-:Y:S01]  /*d050*/  IMAD.MOV.U32 R101, RZ, RZ, R93 ;  /* 0x000000ffff657224 */ /* 0x000fe200078e005d */
[----:B------:R-:W-:-:S02]  /*d060*/  ISETP.GE.AND P4, PT, R35, R218, PT ;  /* 0x000000da2300720c */ /* 0x000fc40003f86270 */
[----:B------:R-:W-:Y:S02]  /*d070*/  FSEL R2, R102, -INF , P5 ;  /* 0xff80000066027808 */ /* 0x000fe40002800000 */
[----:B------:R-:W-:Y:S02]  /*d080*/  FSEL R93, R3, -INF , !P6 ;  /* 0xff800000035d7808 */ /* 0x000fe40007000000 */
[-C--:B------:R-:W-:Y:S02]  /*d090*/  ISETP.GE.AND P6, PT, R39, R217.reuse, PT ;  /* 0x000000d92700720c */ /* 0x080fe40003fc6270 */
[----:B------:R-:W-:Y:S02]  /*d0a0*/  ISETP.GE.AND P2, PT, R41, R217, PT ;  /* 0x000000d92900720c */ /* 0x000fe40003f46270 */
[----:B------:R-:W-:Y:S02]  /*d0b0*/  FSEL R98, R2, -INF , !P4 ;  /* 0xff80000002627808 */ /* 0x000fe40006000000 */
[----:B------:R-:W-:-:S02]  /*d0c0*/  ISETP.GE.AND P5, PT, R39, R218, PT ;  /* 0x000000da2700720c */ /* 0x000fc40003fa6270 */
[----:B------:R-:W-:Y:S02]  /*d0d0*/  FSEL R2, R176, -INF , P6 ;  /* 0xff800000b0027808 */ /* 0x000fe40003000000 */
[-C--:B------:R-:W-:Y:S02]  /*d0e0*/  ISETP.GE.AND P3, PT, R44, R217.reuse, PT ;  /* 0x000000d92c00720c */ /* 0x080fe40003f66270 */
[----:B------:R-:W-:Y:S02]  /*d0f0*/  ISETP.GE.AND P4, PT, R41, R218, PT ;  /* 0x000000da2900720c */ /* 0x000fe40003f86270 */
[----:B------:R-:W-:Y:S02]  /*d100*/  FSEL R3, R104, -INF , P2 ;  /* 0xff80000068037808 */ /* 0x000fe40001000000 */
[----:B------:R-:W-:Y:S02]  /*d110*/  ISETP.GE.AND P2, PT, R47, R217, PT ;  /* 0x000000d92f00720c */ /* 0x000fe40003f46270 */
[----:B------:R-:W-:-:S02]  /*d120*/  FSEL R104, R2, -INF , !P5 ;  /* 0xff80000002687808 */ /* 0x000fc40006800000 */
[-C--:B------:R-:W-:Y:S02]  /*d130*/  ISETP.GE.AND P6, PT, R44, R218.reuse, PT ;  /* 0x000000da2c00720c */ /* 0x080fe40003fc6270 */
[----:B------:R-:W-:Y:S02]  /*d140*/  FSEL R2, R238, -INF , P3 ;  /* 0xff800000ee027808 */ /* 0x000fe40001800000 */
[----:B------:R-:W-:Y:S02]  /*d150*/  FSEL R103, R3, -INF , !P4 ;  /* 0xff80000003677808 */ /* 0x000fe40006000000 */
[----:B------:R-:W-:Y:S02]  /*d160*/  ISETP.GE.AND P3, PT, R49, R217, PT ;  /* 0x000000d93100720c */ /* 0x000fe40003f66270 */
[----:B------:R-:W-:Y:S02]  /*d170*/  ISETP.GE.AND P5, PT, R47, R218, PT ;  /* 0x000000da2f00720c */ /* 0x000fe40003fa6270 */
[----:B------:R-:W-:-:S02]  /*d180*/  FSEL R3, R239, -INF , P2 ;  /* 0xff800000ef037808 */ /* 0x000fc40001000000 */
        /* <DEDUP_REMOVED lines=9> */
[----:B------:R-:W-:Y:S02]  /*d220*/  ISETP.GE.AND P2, PT, R56, R217, PT ;  /* 0x000000d93800720c */ /* 0x000fe40003f46270 */
[----:B------:R-:W-:Y:S02]  /*d230*/  FSEL R54, R2, -INF , !P4 ;  /* 0xff80000002367808 */ /* 0x000fe40006000000 */
[----:B------:R-:W-:-:S02]  /*d240*/  FSEL R2, R226, -INF , P3 ;  /* 0xff800000e2027808 */ /* 0x000fc40001800000 */
[----:B------:R-:W-:Y:S02]  /*d250*/  FSEL R52, R3, -INF , !P6 ;  /* 0xff80000003347808 */ /* 0x000fe40007000000 */
[----:B------:R-:W-:Y:S02]  /*d260*/  ISETP.GE.AND P4, PT, R56, R218, PT ;  /* 0x000000da3800720c */ /* 0x000fe40003f86270 */
[----:B------:R-:W-:Y:S02]  /*d270*/  FSEL R3, R227, -INF , P2 ;  /* 0xff800000e3037808 */ /* 0x000fe40001000000 */
[-C--:B------:R-:W-:Y:S02]  /*d280*/  ISETP.GE.AND P3, PT, R57, R217.reuse, PT ;  /* 0x000000d93900720c */ /* 0x080fe40003f66270 */
[----:B------:R-:W-:Y:S02]  /*d290*/  ISETP.GE.AND P2, PT, R55, R217, PT ;  /* 0x000000d93700720c */ /* 0x000fe40003f46270 */
[----:B------:R-:W-:-:S02]  /*d2a0*/  FSEL R116, R2, -INF , !P5 ;  /* 0xff80000002747808 */ /* 0x000fc40006800000 */
[-C--:B------:R-:W-:Y:S02]  /*d2b0*/  ISETP.GE.AND P5, PT, R55, R218.reuse, PT ;  /* 0x000000da3700720c */ /* 0x080fe40003fa6270 */
[----:B------:R-:W-:Y:S02]  /*d2c0*/  FSEL R55, R3, -INF , !P4 ;  /* 0xff80000003377808 */ /* 0x000fe40006000000 */
[----:B------:R-:W-:Y:S02]  /*d2d0*/  ISETP.GE.AND P6, PT, R57, R218, PT ;  /* 0x000000da3900720c */ /* 0x000fe40003fc6270 */
[----:B------:R-:W-:Y:S02]  /*d2e0*/  FSEL R2, R222, -INF , P3 ;  /* 0xff800000de027808 */ /* 0x000fe40001800000 */
[----:B------:R-:W-:Y:S02]  /*d2f0*/  FSEL R3, R223, -INF , P2 ;  /* 0xff800000df037808 */ /* 0x000fe40001000000 */
[----:B------:R-:W-:-:S02]  /*d300*/  ISETP.GE.AND P3, PT, R53, R217, PT ;  /* 0x000000d93500720c */ /* 0x000fc40003f66270 */
[----:B------:R-:W-:Y:S02]  /*d310*/  ISETP.GE.AND P2, PT, R51, R217, PT ;  /* 0x000000d93300720c */ /* 0x000fe40003f46270 */
[-C--:B------:R-:W-:Y:S02]  /*d320*/  ISETP.GE.AND P4, PT, R53, R218.reuse, PT ;  /* 0x000000da3500720c */ /* 0x080fe40003f86270 */
[----:B------:R-:W-:Y:S02]  /*d330*/  FSEL R160, R2, -INF , !P6 ;  /* 0xff80000002a07808 */ /* 0x000fe40007000000 */
[----:B------:R-:W-:Y:S02]  /*d340*/  FSEL R53, R3, -INF , !P5 ;  /* 0xff80000003357808 */ /* 0x000fe40006800000 */
[----:B------:R-:W-:Y:S02]  /*d350*/  ISETP.GE.AND P6, PT, R51, R218, PT ;  /* 0x000000da3300720c */ /* 0x000fe40003fc6270 */
[----:B------:R-:W-:-:S02]  /*d360*/  FSEL R2, R206, -INF , P3 ;  /* 0xff800000ce027808 */ /* 0x000fc40001800000 */
[----:B------:R-:W-:Y:S02]  /*d370*/  FSEL R3, R207, -INF , P2 ;  /* 0xff800000cf037808 */ /* 0x000fe40001000000 */
[-C--:B------:R-:W-:Y:S02]  /*d380*/  ISETP.GE.AND P3, PT, R48, R217.reuse, PT ;  /* 0x000000d93000720c */ /* 0x080fe40003f66270 */
[----:B------:R-:W-:Y:S02]  /*d390*/  ISETP.GE.AND P2, PT, R46, R217, PT ;  /* 0x000000d92e00720c */ /* 0x000fe40003f46270 */
[----:B------:R-:W-:Y:S02]  /*d3a0*/  FSEL R161, R2, -INF , !P4 ;  /* 0xff80000002a17808 */ /* 0x000fe40006000000 */
[----:B------:R-:W-:Y:S02]  /*d3b0*/  FSEL R172, R3, -INF , !P6 ;  /* 0xff80000003ac7808 */ /* 0x000fe40007000000 */
[----:B------:R-:W-:-:S02]  /*d3c0*/  ISETP.GE.AND P5, PT, R48, R218, PT ;  /* 0x000000da3000720c */ /* 0x000fc40003fa6270 */
[----:B------:R-:W-:Y:S02]  /*d3d0*/  ISETP.GE.AND P4, PT, R46, R218, PT ;  /* 0x000000da2e00720c */ /* 0x000fe40003f86270 */
[----:B------:R-:W-:Y:S02]  /*d3e0*/  FSEL R2, R202, -INF , P3 ;  /* 0xff800000ca027808 */ /* 0x000fe40001800000 */
[----:B------:R-:W-:Y:S02]  /*d3f0*/  FSEL R3, R203, -INF , P2 ;  /* 0xff800000cb037808 */ /* 0x000fe40001000000 */
[-C--:B------:R-:W-:Y:S02]  /*d400*/  ISETP.GE.AND P3, PT, R45, R217.reuse, PT ;  /* 0x000000d92d00720c */ /* 0x080fe40003f66270 */
[----:B------:R-:W-:Y:S02]  /*d410*/  ISETP.GE.AND P2, PT, R43, R217, PT ;  /* 0x000000d92b00720c */ /* 0x000fe40003f46270 */
[----:B------:R-:W-:-:S02]  /*d420*/  FSEL R169, R2, -INF , !P5 ;  /* 0xff80000002a97808 */ /* 0x000fc40006800000 */
[----:B------:R-:W-:Y:S02]  /*d430*/  FSEL R168, R3, -INF , !P4 ;  /* 0xff80000003a87808 */ /* 0x000fe40006000000 */
[-C--:B------:R-:W-:Y:S02]  /*d440*/  ISETP.GE.AND P6, PT, R45, R218.reuse, PT ;  /* 0x000000da2d00720c */ /* 0x080fe40003fc6270 */
[----:B------:R-:W-:Y:S02]  /*d450*/  ISETP.GE.AND P5, PT, R43, R218, PT ;  /* 0x000000da2b00720c */ /* 0x000fe40003fa6270 */
[----:B------:R-:W-:Y:S02]  /*d460*/  FSEL R2, R198, -INF , P3 ;  /* 0xff800000c6027808 */ /* 0x000fe40001800000 */
[----:B------:R-:W-:Y:S02]  /*d470*/  FSEL R3, R199, -INF , P2 ;  /* 0xff800000c7037808 */ /* 0x000fe40001000000 */
[----:B------:R-:W-:-:S02]  /*d480*/  ISETP.GE.AND P3, PT, R40, R217, PT ;  /* 0x000000d92800720c */ /* 0x000fc40003f66270 */
[----:B------:R-:W-:Y:S02]  /*d490*/  ISETP.GE.AND P2, PT, R38, R217, PT ;  /* 0x000000d92600720c */ /* 0x000fe40003f46270 */
[----:B------:R-:W-:Y:S02]  /*d4a0*/  FSEL R176, R2, -INF , !P6 ;  /* 0xff80000002b07808 */ /* 0x000fe40007000000 */
[----:B------:R-:W-:Y:S02]  /*d4b0*/  FSEL R173, R3, -INF , !P5 ;  /* 0xff80000003ad7808 */ /* 0x000fe40006800000 */
[-C--:B------:R-:W-:Y:S02]  /*d4c0*/  ISETP.GE.AND P4, PT, R40, R218.reuse, PT ;  /* 0x000000da2800720c */ /* 0x080fe40003f86270 */
[----:B------:R-:W-:Y:S02]  /*d4d0*/  ISETP.GE.AND P6, PT, R38, R218, PT ;  /* 0x000000da2600720c */ /* 0x000fe40003fc6270 */
[----:B------:R-:W-:-:S02]  /*d4e0*/  FSEL R2, R194, -INF , P3 ;  /* 0xff800000c2027808 */ /* 0x000fc40001800000 */
[----:B------:R-:W-:Y:S02]  /*d4f0*/  FSEL R3, R195, -INF , P2 ;  /* 0xff800000c3037808 */ /* 0x000fe40001000000 */
[-C--:B------:R-:W-:Y:S02]  /*d500*/  ISETP.GE.AND P3, PT, R36, R217.reuse, PT ;  /* 0x000000d92400720c */ /* 0x080fe40003f66270 */
[----:B------:R-:W-:Y:S01]  /*d510*/  ISETP.GE.AND P2, PT, R34, R217, PT ;  /* 0x000000d92200720c */ /* 0x000fe20003f46270 */
[----:B------:R-:W-:Y:S01]  /*d520*/  IMAD.MOV.U32 R234, RZ, RZ, R180 ;  /* 0x000000ffffea7224 */ /* 0x000fe200078e00b4 */
[----:B------:R-:W-:Y:S02]  /*d530*/  FSEL R180, R2, -INF , !P4 ;  /* 0xff80000002b47808 */ /* 0x000fe40006000000 */
[----:B------:R-:W-:Y:S02]  /*d540*/  FSEL R177, R3, -INF , !P6 ;  /* 0xff80000003b17808 */ /* 0x000fe40007000000 */
[----:B------:R-:W-:-:S02]  /*d550*/  ISETP.GE.AND P5, PT, R36, R218, PT ;  /* 0x000000da2400720c */ /* 0x000fc40003fa6270 */
[----:B------:R-:W-:Y:S02]  /*d560*/  ISETP.GE.AND P4, PT, R34, R218, PT ;  /* 0x000000da2200720c */ /* 0x000fe40003f86270 */
[----:B------:R-:W-:Y:S02]  /*d570*/  FSEL R2, R190, -INF , P3 ;  /* 0xff800000be027808 */ /* 0x000fe40001800000 */
[----:B------:R-:W-:Y:S02]  /*d580*/  FSEL R3, R191, -INF , P2 ;  /* 0xff800000bf037808 */ /* 0x000fe40001000000 */
[-C--:B------:R-:W-:Y:S02]  /*d590*/  ISETP.GE.AND P3, PT, R31, R217.reuse, PT ;  /* 0x000000d91f00720c */ /* 0x080fe40003f66270 */
[----:B------:R-:W-:Y:S01]  /*d5a0*/  ISETP.GE.AND P2, PT, R29, R217, PT ;  /* 0x000000d91d00720c */ /* 0x000fe20003f46270 */
[----:B------:R-:W-:Y:S01]  /*d5b0*/  IMAD.MOV.U32 R239, RZ, RZ, R181 ;  /* 0x000000ffffef7224 */ /* 0x000fe200078e00b5 */
[----:B------:R-:W-:Y:S01]  /*d5c0*/  FSEL R181, R2, -INF , !P5 ;  /* 0xff80000002b57808 */ /* 0x000fe20006800000 */
[----:B------:R-:W-:Y:S01]  /*d5d0*/  IMAD.MOV.U32 R227, RZ, RZ, R184 ;  /* 0x000000ffffe37224 */ /* 0x000fe200078e00b8 */
        /* <DEDUP_REMOVED lines=9> */
[----:B------:R-:W-:Y:S02]  /*d670*/  FSEL R2, R182, -INF , P4 ;  /* 0xff800000b6027808 */ /* 0x000fe40002000000 */
[----:B------:R-:W-:Y:S02]  /*d680*/  FSEL R4, R183, -INF , P2 ;  /* 0xff800000b7047808 */ /* 0x000fe40001000000 */
[-C--:B------:R-:W-:Y:S02]  /*d690*/  ISETP.GE.AND P2, PT, R18, R217.reuse, PT ;  /* 0x000000d91200720c */ /* 0x080fe40003f46270 */
[----:B------:R-:W-:Y:S02]  /*d6a0*/  ISETP.GE.AND P5, PT, R29, R218, PT ;  /* 0x000000da1d00720c */ /* 0x000fe40003fa6270 */
[----:B------:R-:W-:-:S02]  /*d6b0*/  ISETP.GE.AND P4, PT, R22, R217, PT ;  /* 0x000000d91600720c */ /* 0x000fc40003f86270 */
[----:B------:R-:W-:Y:S02]  /*d6c0*/  FSEL R183, R2, -INF , !P3 ;  /* 0xff80000002b77808 */ /* 0x000fe40005800000 */
[----:B------:R-:W-:Y:S02]  /*d6d0*/  ISETP.GE.AND P3, PT, R18, R218, PT ;  /* 0x000000da1200720c */ /* 0x000fe40003f66270 */
[----:B------:R-:W-:Y:S02]  /*d6e0*/  FSEL R2, R179, -INF , P2 ;  /* 0xff800000b3027808 */ /* 0x000fe40001000000 */
[----:B------:R-:W-:Y:S02]  /*d6f0*/  FSEL R182, R3, -INF , !P5 ;  /* 0xff80000003b67808 */ /* 0x000fe40006800000 */
[----:B------:R-:W-:Y:S02]  /*d700*/  FSEL R3, R178, -INF , P4 ;  /* 0xff800000b2037808 */ /* 0x000fe40002000000 */
[----:B------:R-:W-:-:S02]  /*d710*/  FSEL R178, R2, -INF , !P3 ;  /* 0xff80000002b27808 */ /* 0x000fc40005800000 */
[----:B------:R-:W-:Y:S02]  /*d720*/  FMNMX3.FTZ R2, R21, R68, R81, !PT ;  /* 0x0000004415027276 */ /* 0x000fe40007810051 */
[-C--:B------:R-:W-:Y:S02]  /*d730*/  ISETP.GE.AND P6, PT, R25, R218.reuse, PT ;  /* 0x000000da1900720c */ /* 0x080fe40003fc6270 */
[----:B------:R-:W-:Y:S02]  /*d740*/  ISETP.GE.AND P5, PT, R22, R218, PT ;  /* 0x000000da1600720c */ /* 0x000fe40003fa6270 */
[----:B------:R-:W-:Y:S02]  /*d750*/  ISETP.GE.AND P4, PT, R16, R217, PT ;  /* 0x000000d91000720c */ /* 0x000fe40003f86270 */
[----:B------:R-:W-:Y:S02]  /*d760*/  FMNMX3.FTZ R2, R2, R67, R66, !PT ;  /* 0x0000004302027276 */ /* 0x000fe40007810042 */
[----:B------:R-:W-:-:S02]  /*d770*/  FSEL R186, R4, -INF , !P6 ;  /* 0xff80000004ba7808 */ /* 0x000fc40007000000 */
[----:B------:R-:W-:Y:S02]  /*d780*/  FSEL R179, R3, -INF , !P5 ;  /* 0xff80000003b37808 */ /* 0x000fe40006800000 */
[----:B------:R-:W-:Y:S02]  /*d790*/  ISETP.GE.AND P6, PT, R16, R218, PT ;  /* 0x000000da1000720c */ /* 0x000fe40003fc6270 */
[----:B------:R-:W-:Y:S02]  /*d7a0*/  FSEL R3, R154, -INF , P4 ;  /* 0xff8000009a037808 */ /* 0x000fe40002000000 */
[----:B------:R-:W-:Y:S02]  /*d7b0*/  ISETP.GE.AND P3, PT, R12, R217, PT ;  /* 0x000000d90c00720c */ /* 0x000fe40003f66270 */
[----:B------:R-:W-:Y:S02]  /*d7c0*/  FMNMX3.FTZ R2, R2, R74, R78, !PT ;  /* 0x0000004a02027276 */ /* 0x000fe4000781004e */
[----:B------:R-:W-:-:S02]  /*d7d0*/  FSEL R187, R3, -INF , !P6 ;  /* 0xff80000003bb7808 */ /* 0x000fc40007000000 */
[----:B------:R-:W-:Y:S02]  /*d7e0*/  ISETP.GE.AND P4, PT, R12, R218, PT ;  /* 0x000000da0c00720c */ /* 0x000fe40003f86270 */
[----:B------:R-:W-:Y:S02]  /*d7f0*/  FSEL R3, R122, -INF , P3 ;  /* 0xff8000007a037808 */ /* 0x000fe40001800000 */
[----:B------:R-:W-:Y:S02]  /*d800*/  FMNMX3.FTZ R2, R2, R77, R79, !PT ;  /* 0x0000004d02027276 */ /* 0x000fe4000781004f */
[----:B------:R-:W-:Y:S02]  /*d810*/  FSEL R191, R3, -INF , !P4 ;  /* 0xff80000003bf7808 */ /* 0x000fe40006000000 */
[----:B------:R-:W-:Y:S02]  /*d820*/  FMNMX3.FTZ R3, R2, R84, R86, !PT ;  /* 0x0000005402037276 */ /* 0x000fe40007810056 */
        /* <DEDUP_REMOVED lines=29> */
[----:B------:R-:W-:Y:S02]  /*da00*/  FMNMX3.FTZ R2, R2, R169, R168, !PT ;  /* 0x000000a902027276 */ /* 0x000fe400078100a8 */
[----:B------:R-:W-:Y:S02]  /*da10*/  FMNMX3.FTZ R3, R3, R188, R189, !PT ;  /* 0x000000bc03037276 */ /* 0x000fe400078100bd */
[----:B------:R-:W-:-:S02]  /*da20*/  ISETP.GE.AND P5, PT, R13, R218, PT ;  /* 0x000000da0d00720c */ /* 0x000fc40003fa6270 */
[----:B------:R-:W-:Y:S02]  /*da30*/  FSEL R4, R155, -INF , P2 ;  /* 0xff8000009b047808 */ /* 0x000fe40001000000 */
[----:B------:R-:W-:Y:S02]  /*da40*/  FMNMX3.FTZ R2, R2, R176, R173, !PT ;  /* 0x000000b002027276 */ /* 0x000fe400078100ad */
[----:B------:R-:W-:Y:S02]  /*da50*/  ISETP.GE.AND P2, PT, R11, R217, PT ;  /* 0x000000d90b00720c */ /* 0x000fe40003f46270 */
[----:B------:R-:W-:Y:S02]  /*da60*/  FMNMX3.FTZ R3, R3, R208, R213, !PT ;  /* 0x000000d003037276 */ /* 0x000fe400078100d5 */
[----:B------:R-:W-:Y:S02]  /*da70*/  FSEL R190, R4, -INF , !P5 ;  /* 0xff80000004be7808 */ /* 0x000fe40006800000 */
[----:B------:R-:W-:-:S02]  /*da80*/  FMNMX3.FTZ R2, R2, R180, R177, !PT ;  /* 0x000000b402027276 */ /* 0x000fc400078100b1 */
[----:B------:R-:W-:Y:S02]  /*da90*/  ISETP.GE.AND P6, PT, R11, R218, PT ;  /* 0x000000da0b00720c */ /* 0x000fe40003fc6270 */
[----:B------:R-:W-:Y:S02]  /*daa0*/  FSEL R4, R123, -INF , P2 ;  /* 0xff8000007b047808 */ /* 0x000fe40001000000 */
[-C--:B------:R-:W-:Y:S02]  /*dab0*/  ISETP.GE.AND P5, PT, R10, R217.reuse, PT ;  /* 0x000000d90a00720c */ /* 0x080fe40003fa6270 */
[----:B------:R-:W-:Y:S02]  /*dac0*/  ISETP.GE.AND P2, PT, R15, R217, PT ;  /* 0x000000d90f00720c */ /* 0x000fe40003f46270 */
[----:B------:R-:W-:Y:S02]  /*dad0*/  FMNMX3.FTZ R3, R3, R220, R219, !PT ;  /* 0x000000dc03037276 */ /* 0x000fe400078100db */
[----:B------:R-:W-:-:S02]  /*dae0*/  FMNMX3.FTZ R2, R2, R181, R184, !PT ;  /* 0x000000b502027276 */ /* 0x000fc400078100b8 */
[----:B------:R-:W-:Y:S02]  /*daf0*/  FSEL R194, R4, -INF , !P6 ;  /* 0xff80000004c27808 */ /* 0x000fe40007000000 */
[-C--:B------:R-:W-:Y:S02]  /*db00*/  ISETP.GE.AND P3, PT, R10, R218.reuse, PT ;  /* 0x000000da0a00720c */ /* 0x080fe40003f66270 */
[----:B------:R-:W-:Y:S02]  /*db10*/  FSEL R4, R114, -INF , P5 ;  /* 0xff80000072047808 */ /* 0x000fe40002800000 */
[----:B------:R-:W-:Y:S02]  /*db20*/  ISETP.GE.AND P4, PT, R15, R218, PT ;  /* 0x000000da0f00720c */ /* 0x000fe40003f86270 */
[----:B------:R-:W-:Y:S02]  /*db30*/  ISETP.GE.AND P6, PT, R24, R217, PT ;  /* 0x000000d91800720c */ /* 0x000fe40003fc6270 */
[----:B------:R-:W-:-:S02]  /*db40*/  FSEL R5, R115, -INF , P2 ;  /* 0xff80000073057808 */ /* 0x000fc40001000000 */
[----:B------:R-:W-:Y:S02]  /*db50*/  FMNMX3.FTZ R3, R3, R221, R224, !PT ;  /* 0x000000dd03037276 */ /* 0x000fe400078100e0 */
[----:B------:R-:W-:Y:S02]  /*db60*/  ISETP.GE.AND P2, PT, R33, R217, PT ;  /* 0x000000d92100720c */ /* 0x000fe40003f46270 */
[----:B------:R-:W-:Y:S02]  /*db70*/  FMNMX3.FTZ R2, R2, R185, R182, !PT ;  /* 0x000000b902027276 */ /* 0x000fe400078100b6 */
[----:B------:R-:W-:Y:S02]  /*db80*/  FSEL R202, R4, -INF , !P3 ;  /* 0xff80000004ca7808 */ /* 0x000fe40005800000 */
[----:B------:R-:W-:Y:S02]  /*db90*/  ISETP.GE.AND P5, PT, R24, R218, PT ;  /* 0x000000da1800720c */ /* 0x000fe40003fa6270 */
[----:B------:R-:W-:-:S02]  /*dba0*/  FSEL R199, R5, -INF , !P4 ;  /* 0xff80000005c77808 */ /* 0x000fc40006000000 */
[----:B------:R-:W-:Y:S02]  /*dbb0*/  FSEL R4, R126, -INF , P6 ;  /* 0xff8000007e047808 */ /* 0x000fe40003000000 */
[----:B------:R-:W-:Y:S02]  /*dbc0*/  FMNMX3.FTZ R3, R3, R225, R228, !PT ;  /* 0x000000e103037276 */ /* 0x000fe400078100e4 */
[----:B------:R-:W-:Y:S02]  /*dbd0*/  ISETP.GE.AND P3, PT, R33, R218, PT ;  /* 0x000000da2100720c */ /* 0x000fe40003f66270 */
[----:B------:R-:W-:Y:S02]  /*dbe0*/  ISETP.GE.AND P4, PT, R42, R217, PT ;  /* 0x000000d92a00720c */ /* 0x000fe40003f86270 */
[----:B------:R-:W-:Y:S02]  /*dbf0*/  FSEL R5, R127, -INF , P2 ;  /* 0xff8000007f057808 */ /* 0x000fe40001000000 */
[----:B------:R-:W-:-:S02]  /*dc00*/  FMNMX3.FTZ R2, R2, R183, R186, !PT ;  /* 0x000000b702027276 */ /* 0x000fc400078100ba */
[----:B------:R-:W-:Y:S02]  /*dc10*/  ISETP.GE.AND P2, PT, R50, R217, PT ;  /* 0x000000d93200720c */ /* 0x000fe40003f46270 */
[----:B------:R-:W-:Y:S02]  /*dc20*/  FSEL R198, R4, -INF , !P5 ;  /* 0xff80000004c67808 */ /* 0x000fe40006800000 */
[----:B------:R-:W-:Y:S02]  /*dc30*/  FMNMX3.FTZ R3, R3, R229, R230, !PT ;  /* 0x000000e503037276 */ /* 0x000fe400078100e6 */
[----:B------:R-:W-:Y:S02]  /*dc40*/  ISETP.GE.AND P6, PT, R42, R218, PT ;  /* 0x000000da2a00720c */ /* 0x000fe40003fc6270 */
[----:B------:R-:W-:Y:S02]  /*dc50*/  FSEL R195, R5, -INF , !P3 ;  /* 0xff80000005c37808 */ /* 0x000fe40005800000 */
[----:B------:R-:W-:-:S02]  /*dc60*/  FSEL R4, R130, -INF , P4 ;  /* 0xff80000082047808 */ /* 0x000fc40002000000 */
[----:B------:R-:W-:Y:S02]  /*dc70*/  FMNMX3.FTZ R2, R2, R179, R178, !PT ;  /* 0x000000b302027276 */ /* 0x000fe400078100b2 */
[----:B------:R-:W-:Y:S02]  /*dc80*/  ISETP.GE.AND P5, PT, R50, R218, PT ;  /* 0x000000da3200720c */ /* 0x000fe40003fa6270 */
[-C--:B------:R-:W-:Y:S02]  /*dc90*/  ISETP.GE.AND P3, PT, R58, R217.reuse, PT ;  /* 0x000000d93a00720c */ /* 0x080fe40003f66270 */
[----:B------:R-:W-:Y:S02]  /*dca0*/  FSEL R5, R131, -INF , P2 ;  /* 0xff80000083057808 */ /* 0x000fe40001000000 */
[----:B------:R-:W-:Y:S02]  /*dcb0*/  ISETP.GE.AND P2, PT, R59, R217, PT ;  /* 0x000000d93b00720c */ /* 0x000fe40003f46270 */
[----:B------:R-:W-:-:S02]  /*dcc0*/  FMNMX3.FTZ R3, R3, R232, R236, !PT ;  /* 0x000000e803037276 */ /* 0x000fc400078100ec */
[----:B------:R-:W-:Y:S02]  /*dcd0*/  FSEL R222, R4, -INF , !P6 ;  /* 0xff80000004de7808 */ /* 0x000fe40007000000 */
[----:B------:R-:W-:Y:S02]  /*dce0*/  FMNMX3.FTZ R2, R2, R187, R190, !PT ;  /* 0x000000bb02027276 */ /* 0x000fe400078100be */
[-C--:B------:R-:W-:Y:S02]  /*dcf0*/  ISETP.GE.AND P4, PT, R58, R218.reuse, PT ;  /* 0x000000da3a00720c */ /* 0x080fe40003f86270 */
[----:B------:R-:W-:Y:S02]  /*dd00*/  FSEL R207, R5, -INF , !P5 ;  /* 0xff80000005cf7808 */ /* 0x000fe40006800000 */
[----:B------:R-:W-:Y:S02]  /*dd10*/  FSEL R4, R158, -INF , P3 ;  /* 0xff8000009e047808 */ /* 0x000fe40001800000 */
[----:B------:R-:W-:-:S02]  /*dd20*/  ISETP.GE.AND P6, PT, R59, R218, PT ;  /* 0x000000da3b00720c */ /* 0x000fc40003fc6270 */
[----:B------:R-:W-:Y:S02]  /*dd30*/  ISETP.GE.AND P5, PT, R62, R217, PT ;  /* 0x000000d93e00720c */ /* 0x000fe40003fa6270 */
[----:B------:R-:W-:Y:S02]  /*dd40*/  FSEL R5, R159, -INF , P2 ;  /* 0xff8000009f057808 */ /* 0x000fe40001000000 */
[----:B------:R-:W-:Y:S02]  /*dd50*/  FMNMX3.FTZ R3, R3, R233, R237, !PT ;  /* 0x000000e903037276 */ /* 0x000fe400078100ed */
[----:B------:R-:W-:Y:S02]  /*dd60*/  FMNMX3.FTZ R2, R2, R191, R194, !PT ;  /* 0x000000bf02027276 */ /* 0x000fe400078100c2 */
[----:B------:R-:W-:Y:S02]  /*dd70*/  FSEL R206, R4, -INF , !P4 ;  /* 0xff80000004ce7808 */ /* 0x000fe40006000000 */
[----:B------:R-:W-:-:S02]  /*dd80*/  ISETP.GE.AND P3, PT, R62, R218, PT ;  /* 0x000000da3e00720c */ /* 0x000fc40003f66270 */
[----:B------:R-:W-:Y:S02]  /*dd90*/  FSEL R203, R5, -INF , !P6 ;  /* 0xff80000005cb7808 */ /* 0x000fe40007000000 */
[----:B------:R-:W-:Y:S02]  /*dda0*/  FSEL R4, R162, -INF , P5 ;  /* 0xff800000a2047808 */ /* 0x000fe40002800000 */
[-C--:B------:R-:W-:Y:S02]  /*ddb0*/  ISETP.GE.AND P6, PT, R65, R217.reuse, PT ;  /* 0x000000d94100720c */ /* 0x080fe40003fc6270 */
[----:B------:R-:W-:Y:S02]  /*ddc0*/  FMNMX3.FTZ R3, R3, R120, R121, !PT ;  /* 0x0000007803037276 */ /* 0x000fe40007810079 */
[----:B------:R-:W-:Y:S02]  /*ddd0*/  FMNMX3.FTZ R2, R2, R202, R199, !PT ;  /* 0x000000ca02027276 */ /* 0x000fe400078100c7 */
[----:B------:R-:W-:-:S02]  /*dde0*/  ISETP.GE.AND P2, PT, R64, R217, PT ;  /* 0x000000d94000720c */ /* 0x000fc40003f46270 */
[----:B------:R-:W-:Y:S02]  /*ddf0*/  FSEL R226, R4, -INF , !P3 ;  /* 0xff80000004e27808 */ /* 0x000fe40005800000 */
[----:B------:R-:W-:Y:S02]  /*de00*/  ISETP.GE.AND P5, PT, R65, R218, PT ;  /* 0x000000da4100720c */ /* 0x000fe40003fa6270 */
[----:B------:R-:W-:Y:S02]  /*de10*/  FSEL R4, R170, -INF , P6 ;  /* 0xff800000aa047808 */ /* 0x000fe40003000000 */
[----:B------:R-:W-:Y:S02]  /*de20*/  FMNMX3.FTZ R3, R3, R113, R132, !PT ;  /* 0x0000007103037276 */ /* 0x000fe40007810084 */
[----:B------:R-:W-:Y:S02]  /*de30*/  FMNMX3.FTZ R2, R2, R198, R195, !PT ;  /* 0x000000c602027276 */ /* 0x000fe400078100c3 */
[----:B------:R-:W-:-:S02]  /*de40*/  ISETP.GE.AND P4, PT, R64, R218, PT ;  /* 0x000000da4000720c */ /* 0x000fc40003f86270 */
[----:B------:R-:W-:Y:S02]  /*de50*/  FSEL R5, R163, -INF , P2 ;  /* 0xff800000a3057808 */ /* 0x000fe40001000000 */
[----:B------:R-:W-:Y:S02]  /*de60*/  ISETP.GE.AND P2, PT, R69, R217, PT ;  /* 0x000000d94500720c */ /* 0x000fe40003f46270 */
[----:B------:R-:W-:Y:S02]  /*de70*/  FSEL R163, R4, -INF , !P5 ;  /* 0xff80000004a37808 */ /* 0x000fe40006800000 */
[----:B------:R-:W-:Y:S02]  /*de80*/  FMNMX3.FTZ R3, R3, R128, R125, !PT ;  /* 0x0000008003037276 */ /* 0x000fe4000781007d */
[----:B------:R-:W-:Y:S02]  /*de90*/  FMNMX3.FTZ R4, R2, R222, R207, !PT ;  /* 0x000000de02047276 */ /* 0x000fe400078100cf */
[----:B------:R-:W-:-:S02]  /*dea0*/  FSEL R223, R5, -INF , !P4 ;  /* 0xff80000005df7808 */ /* 0x000fc40006000000 */
[----:B------:R-:W-:Y:S02]  /*deb0*/  ISETP.GE.AND P3, PT, R69, R218, PT ;  /* 0x000000da4500720c */ /* 0x000fe40003f66270 */
[----:B------:R-:W-:Y:S02]  /*dec0*/  FSEL R5, R171, -INF , P2 ;  /* 0xff800000ab057808 */ /* 0x000fe40001000000 */
[-C--:B------:R-:W-:Y:S02]  /*ded0*/  ISETP.GE.AND P2, PT, R72, R217.reuse, PT ;  /* 0x000000d94800720c */ /* 0x080fe40003f46270 */
[----:B------:R-:W-:Y:S02]  /*dee0*/  FMNMX3.FTZ R3, R3, R124, R227, !PT ;  /* 0x0000007c03037276 */ /* 0x000fe400078100e3 */
[----:B------:R-:W-:Y:S02]  /*def0*/  ISETP.GE.AND P4, PT, R70, R217, PT ;  /* 0x000000d94600720c */ /* 0x000fe40003f86270 */
[----:B------:R-:W-:-:S02]  /*df00*/  FMNMX3.FTZ R4, R4, R206, R203, !PT ;  /* 0x000000ce04047276 */ /* 0x000fc400078100cb */
[----:B------:R-:W-:Y:S02]  /*df10*/  FSEL R162, R5, -INF , !P3 ;  /* 0xff80000005a27808 */ /* 0x000fe40005800000 */
[----:B------:R-:W-:Y:S02]  /*df20*/  ISETP.GE.AND P3, PT, R76, R217, PT ;  /* 0x000000d94c00720c */ /* 0x000fe40003f66270 */
[----:B------:R-:W-:Y:S02]  /*df30*/  FMNMX3.FTZ R3, R3, R235, R234, !PT ;  /* 0x000000eb03037276 */ /* 0x000fe400078100ea */
[----:B------:R-:W-:Y:S02]  /*df40*/  FSEL R6, R175, -INF , P2 ;  /* 0xff800000af067808 */ /* 0x000fe40001000000 */
[-C--:B------:R-:W-:Y:S02]  /*df50*/  ISETP.GE.AND P6, PT, R70, R218.reuse, PT ;  /* 0x000000da4600720c */ /* 0x080fe40003fc6270 */
[----:B------:R-:W-:-:S02]  /*df60*/  ISETP.GE.AND P5, PT, R72, R218, PT ;  /* 0x000000da4800720c */ /* 0x000fc40003fa6270 */
[----:B------:R-:W-:Y:S02]  /*df70*/  FSEL R8, R174, -INF , P4 ;  /* 0xff800000ae087808 */ /* 0x000fe40002000000 */
[----:B------:R-:W-:Y:S02]  /*df80*/  ISETP.GE.AND P2, PT, R80, R217, PT ;  /* 0x000000d95000720c */ /* 0x000fe40003f46270 */
[----:B------:R-:W-:Y:S02]  /*df90*/  FMNMX3.FTZ R4, R4, R226, R223, !PT ;  /* 0x000000e204047276 */ /* 0x000fe400078100df */
[----:B------:R-:W-:Y:S02]  /*dfa0*/  FMNMX3.FTZ R2, R3, R239, R231, !PT ;  /* 0x000000ef03027276 */ /* 0x000fe400078100e7 */
[----:B------:R-:W-:Y:S02]  /*dfb0*/  FSEL R5, R118, -INF , P3 ;  /* 0xff80000076057808 */ /* 0x000fe40001800000 */
[----:B------:R-:W-:-:S02]  /*dfc0*/  ISETP.GE.AND P4, PT, R76, R218, PT ;  /* 0x000000da4c00720c */ /* 0x000fc40003f86270 */
[----:B------:R-:W-:Y:S02]  /*dfd0*/  ISETP.GE.AND P3, PT, R80, R218, PT ;  /* 0x000000da5000720c */ /* 0x000fe40003f66270 */
[----:B------:R-:W-:Y:S02]  /*dfe0*/  FSEL R3, R119, -INF , P2 ;  /* 0xff80000077037808 */ /* 0x000fe40001000000 */
[----:B------:R-:W-:Y:S02]  /*dff0*/  FSEL R170, R8, -INF , !P6 ;  /* 0xff80000008aa7808 */ /* 0x000fe40007000000 */
[----:B------:R-:W-:Y:S02]  /*e000*/  FSEL R171, R6, -INF , !P5 ;  /* 0xff80000006ab7808 */ /* 0x000fe40006800000 */
[----:B------:R-:W-:Y:S01]  /*e010*/  FMNMX3.FTZ R4, R4, R163, R162, !PT ;  /* 0x000000a304047276 */ /* 0x000fe200078100a2 */
[----:B------:R-:W1:Y:S01]  /*e020*/  SHFL.BFLY PT, R7, R2, 0x2, 0x1f ;  /* 0x0c401f0002077f89 */ /* 0x000e6200000e0000 */
[----:B------:R-:W-:-:S02]  /*e030*/  FSEL R174, R5, -INF , !P4 ;  /* 0xff80000005ae7808 */ /* 0x000fc40006000000 */
[----:B------:R-:W-:Y:S02]  /*e040*/  FSEL R175, R3, -INF , !P3 ;  /* 0xff80000003af7808 */ /* 0x000fe40005800000 */
[----:B------:R-:W-:-:S04]  /*e050*/  FMNMX3.FTZ R4, R4, R170, R171, !PT ;  /* 0x000000aa04047276 */ /* 0x000fc800078100ab */
[----:B------:R-:W-:-:S05]  /*e060*/  FMNMX3.FTZ R4, R4, R174, R175, !PT ;  /* 0x000000ae04047276 */ /* 0x000fca00078100af */
[----:B------:R-:W3:Y:S01]  /*e070*/  SHFL.BFLY PT, R5, R4, 0x2, 0x1f ;  /* 0x0c401f0004057f89 */ /* 0x000ee200000e0000 */
[----:B-1----:R-:W-:-:S05]  /*e080*/  FMNMX.FTZ R3, R2, R7, !PT ;  /* 0x0000000702037209 */ /* 0x002fca0007810000 */
[----:B------:R-:W1:Y:S01]  /*e090*/  SHFL.BFLY PT, R7, R3, 0x1, 0x1f ;  /* 0x0c201f0003077f89 */ /* 0x000e6200000e0000 */
[----:B---3--:R-:W-:Y:S01]  /*e0a0*/  FMNMX.FTZ R2, R4, R5, !PT ;  /* 0x0000000504027209 */ /* 0x008fe20007810000 */
[----:B------:R-:W-:-:S04]  /*e0b0*/  IMAD.SHL.U32 R152, R214, 0x20, RZ ;  /* 0x00000020d6987824 */ /* 0x000fc800078e00ff */
[----:B------:R-:W3:Y:S01]  /*e0c0*/  SHFL.BFLY PT, R6, R2, 0x1, 0x1f ;  /* 0x0c201f0002067f89 */ /* 0x000ee200000e0000 */
[----:B------:R-:W-:-:S05]  /*e0d0*/  LOP3.LUT R4, R101, 0x120, R152, 0xf8, !PT ;  /* 0x0000012065047812 */ /* 0x000fca00078ef898 */
[----:B------:R-:W-:Y:S01]  /*e0e0*/  IMAD R152, R4, 0x2, R209 ;  /* 0x0000000204987824 */ /* 0x000fe200078e02d1 */
[----:B-1----:R-:W-:-:S03]  /*e0f0*/  FMNMX.FTZ R101, R3, R7, !PT ;  /* 0x0000000703657209 */ /* 0x002fc60007810000 */
[C---:B------:R-:W-:Y:S01]  /*e100*/  VIADD R3, R152.reuse, 0x5000 ;  /* 0x0000500098037836 */ /* 0x040fe20000000000 */
[----:B------:R-:W1:Y:S01]  /*e110*/  LDSM.16.MT88.4 R12, [R152+0x5000] ;  /* 0x00500000980c783b */ /* 0x000e620000004200 */
[----:B------:R-:W-:Y:S01]  /*e120*/  FSETP.NEU.FTZ.AND P2, PT, R101, -INF , PT ;  /* 0xff8000006500780b */ /* 0x000fe20003f5d000 */
[----:B------:R-:W-:Y:S02]  /*e130*/  VIADD R24, R152, 0x5020 ;  /* 0x0000502098187836 */ /* 0x000fe40000000000 */
[----:B--2---:R-:W-:Y:S01]  /*e140*/  FMUL.FTZ R5, R0, R101 ;  /* 0x0000006500057220 */ /* 0x004fe20000410000 */
[----:B------:R-:W-:Y:S01]  /*e150*/  @P1 VIADD R24, R3, 0xffffffe0 ;  /* 0xffffffe003181836 */ /* 0x000fe20000000000 */
[----:B------:R-:W-:Y:S01]  /*e160*/  FSEL R3, R101, RZ, P2 ;  /* 0x000000ff65037208 */ /* 0x000fe20001000000 */
[----:B------:R-:W-:Y:S02]  /*e170*/  LDSM.16.MT88.4 R36, [R152+0x5400] ;  /* 0x005400009824783b */ /* 0x000fe40000004200 */
[----:B------:R-:W-:-:S02]  /*e180*/  FSEL R5, R5, RZ, P2 ;  /* 0x000000ff05057208 */ /* 0x000fc40001000000 */
[----:B---3--:R-:W-:Y:S01]  /*e190*/  FMNMX.FTZ R102, R2, R6, !PT ;  /* 0x0000000602667209 */ /* 0x008fe20007810000 */
[----:B------:R-:W-:Y:S02]  /*e1a0*/  FADD.FTZ R8, R21, -R3 ;  /* 0x8000000315087221 */ /* 0x000fe40000010000 */
[--C-:B------:R-:W-:Y:S01]  /*e1b0*/  FFMA.FTZ R6, R81, R0, -R5.reuse ;  /* 0x0000000051067223 */ /* 0x100fe20000010805 */
[----:B------:R-:W-:Y:S01]  /*e1c0*/  LDSM.16.MT88.4 R32, [R152+0x5800] ;  /* 0x005800009820783b */ /* 0x000fe20000004200 */
[----:B------:R-:W-:Y:S01]  /*e1d0*/  FSETP.NEU.FTZ.AND P1, PT, R102, -INF , PT ;  /* 0xff8000006600780b */ /* 0x000fe20003f3d000 */
[----:B------:R-:W-:Y:S01]  /*e1e0*/  FMUL.FTZ R3, R0, R102 ;  /* 0x0000006600037220 */ /* 0x000fe20000410000 */
[-CC-:B------:R-:W-:Y:S01]  /*e1f0*/  FFMA.FTZ R2, R67, R0.reuse, -R5.reuse ;  /* 0x0000000043027223 */ /* 0x180fe20000010805 */
[----:B------:R-:W-:Y:S01]  /*e200*/  LDSM.16.MT88.4 R40, [R152+0x5c00] ;  /* 0x005c00009828783b */ /* 0x000fe20000004200 */
[----:B------:R2:W-:Y:S02]  /*e210*/  MUFU.EX2 R67, R6 ;  /* 0x0000000600437308 */ /* 0x0005e40000000800 */
[----:B------:R-:W-:Y:S01]  /*e220*/  FSEL R3, R3, RZ, P1 ;  /* 0x000000ff03037208 */ /* 0x000fe20000800000 */
[----:B------:R-:W-:Y:S01]  /*e230*/  FFMA.FTZ R4, R68, R0, -R5 ;  /* 0x0000000044047223 */ /* 0x000fe20000010805 */
[----:B------:R-:W-:Y:S01]  /*e240*/  FMUL.FTZ R8, R0, R8 ;  /* 0x0000000800087220 */ /* 0x000fe20000410000 */
[----:B------:R-:W-:Y:S01]  /*e250*/  IMAD.MOV.U32 R238, RZ, RZ, R133 ;  /* 0x000000ffffee7224 */ /* 0x000fe200078e0085 */
[----:B------:R-:W-:Y:S01]  /*e260*/  LDSM.16.MT88.4 R44, [R24+0xc00] ;  /* 0x000c0000182c783b */ /* 0x000fe20000004200 */
[-C--:B------:R-:W-:Y:S01]  /*e270*/  FFMA.FTZ R7, R61, R0.reuse, -R3 ;  /* 0x000000003d077223 */ /* 0x080fe20000010803 */
[----:B--2---:R-:W-:-:S02]  /*e280*/  FFMA.FTZ R6, R66, R0, -R5 ;  /* 0x0000000042067223 */ /* 0x004fc40000010805 */
[----:B------:R2:W-:Y:S04]  /*e290*/  MUFU.EX2 R66, R2 ;  /* 0x0000000200427308 */ /* 0x0005e80000000800 */
[----:B------:R3:W-:Y:S01]  /*e2a0*/  MUFU.EX2 R158, R6 ;  /* 0x00000006009e7308 */ /* 0x0007e20000000800 */
[----:B--2---:R-:W-:-:S04]  /*e2b0*/  FFMA.FTZ R2, R82, R0, -R3 ;  /* 0x0000000052027223 */ /* 0x004fc80000010803 */
[----:B------:R2:W-:Y:S01]  /*e2c0*/  MUFU.EX2 R27, R2 ;  /* 0x00000002001b7308 */ /* 0x0005e20000000800 */
[----:B---3--:R-:W-:-:S03]  /*e2d0*/  FSEL R6, R102, RZ, P1 ;  /* 0x000000ff66067208 */ /* 0x008fc60000800000 */
[----:B------:R3:W-:Y:S04]  /*e2e0*/  MUFU.EX2 R64, R7 ;  /* 0x0000000700407308 */ /* 0x0007e80000000800 */
[----:B------:R-:W-:Y:S01]  /*e2f0*/  MUFU.EX2 R4, R4 ;  /* 0x0000000400047308 */ /* 0x000fe20000000800 */
[----:B--2---:R-:W-:-:S04]  /*e300*/  FFMA.FTZ R2, R60, R0, -R3 ;  /* 0x000000003c027223 */ /* 0x004fc80000010803 */
[----:B------:R-:W-:Y:S01]  /*e310*/  MUFU.EX2 R156, R2 ;  /* 0x00000002009c7308 */ /* 0x000fe20000000800 */
[----:B---3--:R-:W-:-:S03]  /*e320*/  FADD.FTZ R7, R20, -R6 ;  /* 0x8000000614077221 */ /* 0x008fc60000010000 */
[----:B------:R-:W2:Y:S01]  /*e330*/  MUFU.EX2 R2, R8 ;  /* 0x0000000800027308 */ /* 0x000ea20000000800 */
[----:B------:R-:W3:Y:S01]  /*e340*/  LDSM.16.MT88.4 R20, [R24] ;  /* 0x000000001814783b */ /* 0x000ee20000004200 */
[----:B------:R-:W-:Y:S01]  /*e350*/  FFMA.FTZ R6, R63, R0, -R3 ;  /* 0x000000003f067223 */ /* 0x000fe20000010803 */
[----:B------:R-:W-:-:S03]  /*e360*/  FMUL.FTZ R7, R0, R7 ;  /* 0x0000000700077220 */ /* 0x000fc60000410000 */
[----:B------:R4:W5:Y:S04]  /*e370*/  MUFU.EX2 R65, R6 ;  /* 0x0000000600417308 */ /* 0x0009680000000800 */
[----:B------:R1:W5:Y:S01]  /*e380*/  MUFU.EX2 R25, R7 ;  /* 0x0000000700197308 */ /* 0x0003620000000800 */
[----:B--2---:R-:W-:Y:S01]  /*e390*/  FFMA.FTZ R250, R250, R2, R4 ;  /* 0x00000002fafa7223 */ /* 0x004fe20000010004 */
[----:B------:R-:W-:Y:S01]  /*e3a0*/  F2FP.F16.F32.PACK_AB R8, R67, R4 ;  /* 0x000000044308723e */ /* 0x000fe200000000ff */
[-CC-:B------:R-:W-:Y:S01]  /*e3b0*/  FFMA.FTZ R4, R77, R0.reuse, -R5.reuse ;  /* 0x000000004d047223 */ /* 0x180fe20000010805 */
[----:B----4-:R-:W-:-:S03]  /*e3c0*/  FFMA.FTZ R6, R78, R0, -R5 ;  /* 0x000000004e067223 */ /* 0x010fc60000010805 */
[----:B------:R2:W-:Y:S01]  /*e3d0*/  MUFU.EX2 R157, R4 ;  /* 0x00000004009d7308 */ /* 0x0005e20000000800 */
[----:B------:R-:W-:Y:S01]  /*e3e0*/  F2FP.F16.F32.PACK_AB R10, R158, R66 ;  /* 0x000000429e0a723e */ /* 0x000fe200000000ff */
[----:B------:R-:W-:Y:S01]  /*e3f0*/  FMUL.FTZ R140, R140, R2 ;  /* 0x000000028c8c7220 */ /* 0x000fe20000410000 */
[----:B-1----:R-:W-:Y:S01]  /*e400*/  FFMA.FTZ R7, R74, R0, -R5 ;  /* 0x000000004a077223 */ /* 0x002fe20000010805 */
[----:B------:R1:W-:Y:S01]  /*e410*/  MUFU.EX2 R154, R6 ;  /* 0x00000006009a7308 */ /* 0x0003e20000000800 */
[----:B------:R-:W-:Y:S01]  /*e420*/  F2FP.F16.F32.PACK_AB R9, R64, R27 ;  /* 0x0000001b4009723e */ /* 0x000fe200000000ff */
[----:B------:R-:W-:Y:S01]  /*e430*/  FMUL.FTZ R141, R141, R2 ;  /* 0x000000028d8d7220 */ /* 0x000fe20000410000 */
[----:B-----5:R-:W-:Y:S01]  /*e440*/  F2FP.F16.F32.PACK_AB R11, R65, R156 ;  /* 0x0000009c410b723e */ /* 0x020fe200000000ff */
[-C--:B------:R-:W-:Y:S01]  /*e450*/  FMUL.FTZ R142, R142, R25.reuse ;  /* 0x000000198e8e7220 */ /* 0x080fe20000410000 */
[-C--:B------:R-:W-:Y:S01]  /*e460*/  FMUL.FTZ R143, R143, R25.reuse ;  /* 0x000000198f8f7220 */ /* 0x080fe20000410000 */
[-C--:B------:R-:W-:Y:S01]  /*e470*/  FMUL.FTZ R136, R136, R2.reuse ;  /* 0x0000000288887220 */ /* 0x080fe20000410000 */
[----:B------:R-:W-:Y:S01]  /*e480*/  FMUL.FTZ R137, R137, R2 ;  /* 0x0000000289897220 */ /* 0x000fe20000410000 */
[-CC-:B--2---:R-:W-:Y:S01]  /*e490*/  FFMA.FTZ R4, R73, R0.reuse, -R3.reuse ;  /* 0x0000000049047223 */ /* 0x184fe20000010803 */
[-C--:B------:R-:W-:Y:S01]  /*e4a0*/  FMUL.FTZ R138, R138, R25.reuse ;  /* 0x000000198a8a7220 */ /* 0x080fe20000410000 */
[-C--:B-1----:R-:W-:Y:S01]  /*e4b0*/  FFMA.FTZ R6, R71, R0.reuse, -R3 ;  /* 0x0000000047067223 */ /* 0x082fe20000010803 */
[----:B------:R-:W-:Y:S01]  /*e4c0*/  FMUL.FTZ R139, R139, R25 ;  /* 0x000000198b8b7220 */ /* 0x000fe20000410000 */
[----:B------:R1:W2:Y:S04]  /*e4d0*/  MUFU.EX2 R155, R7 ;  /* 0x00000007009b7308 */ /* 0x0002a80000000800 */
[----:B------:R4:W-:Y:S04]  /*e4e0*/  MUFU.EX2 R62, R6 ;  /* 0x00000006003e7308 */ /* 0x0009e80000000800 */
[----:B------:R5:W2:Y:S01]  /*e4f0*/  MUFU.EX2 R63, R4 ;  /* 0x00000004003f7308 */ /* 0x000aa20000000800 */
[----:B------:R-:W-:Y:S01]  /*e500*/  HMMA.16816.F32 R28, R8, R14, R140 ;  /* 0x0000000e081c723c */ /* 0x000fe2000000188c */
[-C--:B-1----:R-:W-:Y:S01]  /*e510*/  FFMA.FTZ R7, R79, R0.reuse, -R5 ;  /* 0x000000004f077223 */ /* 0x082fe20000010805 */
[-CC-:B----4-:R-:W-:Y:S01]  /*e520*/  FFMA.FTZ R6, R75, R0.reuse, -R3.reuse ;  /* 0x000000004b067223 */ /* 0x190fe20000010803 */
[----:B-----5:R-:W-:-:S02]  /*e530*/  FFMA.FTZ R4, R17, R0, -R3 ;  /* 0x0000000011047223 */ /* 0x020fc40000010803 */
[----:B------:R-:W1:Y:S03]  /*e540*/  MUFU.EX2 R159, R7 ;  /* 0x00000007009f7308 */ /* 0x000e660000000800 */
[----:B------:R-:W-:Y:S01]  /*e550*/  HMMA.16816.F32 R136, R8, R12, R136 ;  /* 0x0000000c0888723c */ /* 0x000fe20000001888 */
[----:B------:R-:W4:Y:S01]  /*e560*/  LDSM.16.MT88.4 R16, [R24+0x400] ;  /* 0x000400001810783b */ /* 0x000f220000004200 */
[----:B------:R-:W-:Y:S04]  /*e570*/  MUFU.EX2 R153, R6 ;  /* 0x0000000600997308 */ /* 0x000fe80000000800 */
[----:B------:R-:W5:Y:S01]  /*e580*/  MUFU.EX2 R143, R4 ;  /* 0x00000004008f7308 */ /* 0x000f620000000800 */
[-C--:B------:R-:W-:Y:S01]  /*e590*/  FMUL.FTZ R144, R144, R2.reuse ;  /* 0x0000000290907220 */ /* 0x080fe20000410000 */
[-C--:B------:R-:W-:Y:S01]  /*e5a0*/  FMUL.FTZ R145, R145, R2.reuse ;  /* 0x0000000291917220 */ /* 0x080fe20000410000 */
[-C--:B------:R-:W-:Y:S01]  /*e5b0*/  FMUL.FTZ R146, R146, R25.reuse ;  /* 0x0000001992927220 */ /* 0x080fe20000410000 */
[-C--:B------:R-:W-:Y:S01]  /*e5c0*/  FMUL.FTZ R147, R147, R25.reuse ;  /* 0x0000001993937220 */ /* 0x080fe20000410000 */
[-C--:B------:R-:W-:Y:S01]  /*e5d0*/  FMUL.FTZ R148, R148, R2.reuse ;  /* 0x0000000294947220 */ /* 0x080fe20000410000 */
[----:B------:R-:W-:Y:S01]  /*e5e0*/  FMUL.FTZ R149, R149, R2 ;  /* 0x0000000295957220 */ /* 0x000fe20000410000 */
[-C--:B------:R-:W-:Y:S01]  /*e5f0*/  FMUL.FTZ R150, R150, R25.reuse ;  /* 0x0000001996967220 */ /* 0x080fe20000410000 */
[----:B------:R-:W-:-:S03]  /*e600*/  FMUL.FTZ R151, R151, R25 ;  /* 0x0000001997977220 */ /* 0x000fc60000410000 */
[----:B---3--:R-:W-:Y:S01]  /*e610*/  HMMA.16816.F32 R144, R8, R20, R144 ;  /* 0x000000140890723c */ /* 0x008fe20000001890 */
[----:B------:R-:W-:-:S07]  /*e620*/  FFMA.FTZ R2, R84, R0, -R5 ;  /* 0x0000000054027223 */ /* 0x000fce0000010805 */
[----:B------:R-:W-:Y:S01]  /*e630*/  HMMA.16816.F32 R12, R8, R22, R148 ;  /* 0x00000016080c723c */ /* 0x000fe20000001894 */
[----:B--2---:R-:W-:Y:S02]  /*e640*/  F2FP.F16.F32.PACK_AB R8, R154, R155 ;  /* 0x0000009b9a08723e */ /* 0x004fe400000000ff */
[----:B------:R-:W-:Y:S02]  /*e650*/  F2FP.F16.F32.PACK_AB R9, R63, R62 ;  /* 0x0000003e3f09723e */ /* 0x000fe400000000ff */
[----:B-1----:R-:W-:Y:S02]  /*e660*/  F2FP.F16.F32.PACK_AB R10, R159, R157 ;  /* 0x0000009d9f0a723e */ /* 0x002fe400000000ff */
[----:B-----5:R-:W-:Y:S01]  /*e670*/  F2FP.F16.F32.PACK_AB R11, R143, R153 ;  /* 0x000000998f0b723e */ /* 0x020fe200000000ff */
[----:B------:R1:W-:Y:S01]  /*e680*/  MUFU.EX2 R140, R2 ;  /* 0x00000002008c7308 */ /* 0x0003e20000000800 */
[----:B------:R-:W-:-:S05]  /*e690*/  FFMA.FTZ R4, R86, R0, -R5 ;  /* 0x0000000056047223 */ /* 0x000fca0000010805 */
[C---:B------:R-:W-:Y:S01]  /*e6a0*/  HMMA.16816.F32 R20, R8.reuse, R36, R136 ;  /* 0x000000240814723c */ /* 0x040fe20000001888 */
[----:B------:R2:W3:Y:S07]  /*e6b0*/  MUFU.EX2 R141, R4 ;  /* 0x00000004008d7308 */ /* 0x0004ee0000000800 */
[----:B------:R-:W-:Y:S01]  /*e6c0*/  HMMA.16816.F32 R28, R8, R38, R28 ;  /* 0x00000026081c723c */ /* 0x000fe2000000181c */
[-CC-:B-1----:R-:W-:Y:S01]  /*e6d0*/  FFMA.FTZ R2, R88, R0.reuse, -R5.reuse ;  /* 0x0000000058027223 */ /* 0x182fe20000010805 */
[----:B------:R-:W1:Y:S03]  /*e6e0*/  LDSM.16.MT88.4 R36, [R24+0x800] ;  /* 0x000800001824783b */ /* 0x000e660000004200 */
[----:B------:R5:W-:Y:S01]  /*e6f0*/  MUFU.EX2 R142, R2 ;  /* 0x00000002008e7308 */ /* 0x000be20000000800 */
[----:B--2---:R-:W-:-:S04]  /*e700*/  FFMA.FTZ R4, R87, R0, -R5 ;  /* 0x0000000057047223 */ /* 0x004fc80000010805 */
[----:B------:R2:W-:Y:S01]  /*e710*/  MUFU.EX2 R138, R4 ;  /* 0x00000004008a7308 */ /* 0x0005e20000000800 */
[----:B-----5:R-:W-:-:S04]  /*e720*/  FFMA.FTZ R2, R90, R0, -R5 ;  /* 0x000000005a027223 */ /* 0x020fc80000010805 */
[----:B------:R5:W-:Y:S01]  /*e730*/  MUFU.EX2 R139, R2 ;  /* 0x00000002008b7308 */ /* 0x000be20000000800 */
[----:B--2---:R-:W-:-:S04]  /*e740*/  FFMA.FTZ R4, R85, R0, -R3 ;  /* 0x0000000055047223 */ /* 0x004fc80000010803 */
[----:B------:R2:W-:Y:S01]  /*e750*/  MUFU.EX2 R61, R4 ;  /* 0x00000004003d7308 */ /* 0x0005e20000000800 */
[----:B-----5:R-:W-:-:S04]  /*e760*/  FFMA.FTZ R2, R83, R0, -R3 ;  /* 0x0000000053027223 */ /* 0x020fc80000010803 */
[----:B------:R5:W1:Y:S01]  /*e770*/  MUFU.EX2 R60, R2 ;  /* 0x00000002003c7308 */ /* 0x000a620000000800 */
[-CC-:B--2---:R-:W-:Y:S01]  /*e780*/  FFMA.FTZ R4, R89, R0.reuse, -R3.reuse ;  /* 0x0000000059047223 */ /* 0x184fe20000010803 */
[----:B------:R-:W-:Y:S01]  /*e790*/  IMAD.MOV.U32 R148, RZ, RZ, R132 ;  /* 0x000000ffff947224 */ /* 0x000fe200078e0084 */
[----:B----4-:R-:W-:Y:S02]  /*e7a0*/  HMMA.16816.F32 R144, R8, R16, R144 ;  /* 0x000000100890723c */ /* 0x010fe40000001890 */
[----:B------:R2:W-:Y:S01]  /*e7b0*/  MUFU.EX2 R132, R4 ;  /* 0x0000000400847308 */ /* 0x0005e20000000800 */
[----:B-----5:R-:W-:-:S05]  /*e7c0*/  FFMA.FTZ R2, R26, R0, -R3 ;  /* 0x000000001a027223 */ /* 0x020fca0000010803 */
[----:B------:R-:W-:Y:S01]  /*e7d0*/  HMMA.16816.F32 R12, R8, R18, R12 ;  /* 0x00000012080c723c */ /* 0x000fe2000000180c */
[----:B------:R4:W5:Y:S01]  /*e7e0*/  MUFU.EX2 R131, R2 ;  /* 0x0000000200837308 */ /* 0x0009620000000800 */
[----:B--2---:R-:W-:Y:S01]  /*e7f0*/  FFMA.FTZ R4, R95, R0, -R5 ;  /* 0x000000005f047223 */ /* 0x004fe20000010805 */
[----:B---3--:R-:W-:-:S03]  /*e800*/  F2FP.F16.F32.PACK_AB R8, R141, R140 ;  /* 0x0000008c8d08723e */ /* 0x008fc600000000ff */
[----:B------:R2:W3:Y:S01]  /*e810*/  MUFU.EX2 R136, R4 ;  /* 0x0000000400887308 */ /* 0x0004e20000000800 */
[----:B-1----:R-:W-:Y:S01]  /*e820*/  F2FP.F16.F32.PACK_AB R9, R60, R61 ;  /* 0x0000003d3c09723e */ /* 0x002fe200000000ff */
[----:B----4-:R-:W-:Y:S01]  /*e830*/  FFMA.FTZ R2, R96, R0, -R5 ;  /* 0x0000000060027223 */ /* 0x010fe20000010805 */
[----:B------:R-:W-:-:S03]  /*e840*/  F2FP.F16.F32.PACK_AB R10, R138, R142 ;  /* 0x0000008e8a0a723e */ /* 0x000fc600000000ff */
[----:B------:R1:W-:Y:S01]  /*e850*/  MUFU.EX2 R133, R2 ;  /* 0x0000000200857308 */ /* 0x0003e20000000800 */
[----:B--2---:R-:W-:Y:S01]  /*e860*/  FFMA.FTZ R4, R97, R0, -R5 ;  /* 0x0000000061047223 */ /* 0x004fe20000010805 */
[----:B-----5:R-:W-:Y:S01]  /*e870*/  F2FP.F16.F32.PACK_AB R11, R131, R132 ;  /* 0x00000084830b723e */ /* 0x020fe200000000ff */
[-CC-:B------:R-:W-:Y:S02]  /*e880*/  FFMA.FTZ R6, R92, R0.reuse, -R3.reuse ;  /* 0x000000005c067223 */ /* 0x180fe40000010803 */
[----:B------:R2:W-:Y:S01]  /*e890*/  MUFU.EX2 R137, R4 ;  /* 0x0000000400897308 */ /* 0x0005e20000000800 */
[----:B-1----:R-:W-:-:S04]  /*e8a0*/  FFMA.FTZ R2, R91, R0, -R3 ;  /* 0x000000005b027223 */ /* 0x002fc80000010803 */
[----:B------:R1:W-:Y:S01]  /*e8b0*/  MUFU.EX2 R127, R2 ;  /* 0x00000002007f7308 */ /* 0x0003e20000000800 */
[-CC-:B--2---:R-:W-:Y:S01]  /*e8c0*/  FFMA.FTZ R4, R94, R0.reuse, -R3.reuse ;  /* 0x000000005e047223 */ /* 0x184fe20000010803 */
[----:B------:R-:W-:Y:S01]  /*e8d0*/  IMAD.MOV.U32 R149, RZ, RZ, R128 ;  /* 0x000000ffff957224 */ /* 0x000fe200078e0080 */
[C---:B------:R-:W-:Y:S01]  /*e8e0*/  HMMA.16816.F32 R16, R8.reuse, R32, R20 ;  /* 0x000000200810723c */ /* 0x040fe20000001814 */
[----:B------:R-:W2:Y:S04]  /*e8f0*/  MUFU.EX2 R128, R6 ;  /* 0x0000000600807308 */ /* 0x000ea80000000800 */
[----:B------:R4:W-:Y:S01]  /*e900*/  MUFU.EX2 R130, R4 ;  /* 0x0000000400827308 */ /* 0x0009e20000000800 */
[----:B-1----:R-:W-:Y:S02]  /*e910*/  FFMA.FTZ R2, R93, R0, -R3 ;  /* 0x000000005d027223 */ /* 0x002fe40000010803 */
[----:B------:R-:W-:Y:S02]  /*e920*/  HMMA.16816.F32 R144, R8, R36, R144 ;  /* 0x000000240890723c */ /* 0x000fe40000001890 */
[----:B------:R1:W5:Y:S01]  /*e930*/  MUFU.EX2 R129, R2 ;  /* 0x0000000200817308 */ /* 0x0003620000000800 */
[----:B------:R-:W-:-:S05]  /*e940*/  IMAD.MOV.U32 R151, RZ, RZ, R124 ;  /* 0x000000ffff977224 */ /* 0x000fca00078e007c */
[----:B------:R-:W-:Y:S01]  /*e950*/  HMMA.16816.F32 R12, R8, R38, R12 ;  /* 0x00000026080c723c */ /* 0x000fe2000000180c */
[----:B------:R-:W5:Y:S01]  /*e960*/  LDSM.16.MT88.4 R36, [R152+0x6000] ;  /* 0x006000009824783b */ /* 0x000f620000004200 */
[----:B----4-:R-:W-:-:S06]  /*e970*/  FFMA.FTZ R4, R99, R0, -R5 ;  /* 0x0000000063047223 */ /* 0x010fcc0000010805 */
[----:B------:R-:W-:Y:S01]  /*e980*/  HMMA.16816.F32 R20, R8, R34, R28 ;  /* 0x000000220814723c */ /* 0x000fe2000000181c */
[----:B-1----:R-:W-:-:S04]  /*e990*/  FFMA.FTZ R2, R100, R0, -R5 ;  /* 0x0000000064027223 */ /* 0x002fc80000010805 */
[----:B------:R1:W-:Y:S01]  /*e9a0*/  MUFU.EX2 R124, R2 ;  /* 0x00000002007c7308 */ /* 0x0003e20000000800 */
[----:B------:R-:W-:-:S03]  /*e9b0*/  IMAD.MOV.U32 R150, RZ, RZ, R125 ;  /* 0x000000ffff967224 */ /* 0x000fc600078e007d */
[----:B------:R4:W5:Y:S01]  /*e9c0*/  MUFU.EX2 R123, R4 ;  /* 0x00000004007b7308 */ /* 0x0009620000000800 */
[----:B---3--:R-:W-:Y:S01]  /*e9d0*/  F2FP.F16.F32.PACK_AB R8, R136, R139 ;  /* 0x0000008b8808723e */ /* 0x008fe200000000ff */
[----:B-1----:R-:W-:-:S04]  /*e9e0*/  FFMA.FTZ R2, R106, R0, -R5 ;  /* 0x000000006a027223 */ /* 0x002fc80000010805 */
[----:B------:R1:W-:Y:S01]  /*e9f0*/  MUFU.EX2 R125, R2 ;  /* 0x00000002007d7308 */ /* 0x0003e20000000800 */
[----:B----4-:R-:W-:Y:S01]  /*ea00*/  FFMA.FTZ R4, R107, R0, -R5 ;  /* 0x000000006b047223 */ /* 0x010fe20000010805 */
[----:B--2---:R-:W-:Y:S02]  /*ea10*/  F2FP.F16.F32.PACK_AB R9, R128, R127 ;  /* 0x0000007f8009723e */ /* 0x004fe400000000ff */
[----:B------:R-:W-:Y:S01]  /*ea20*/  F2FP.F16.F32.PACK_AB R10, R137, R133 ;  /* 0x00000085890a723e */ /* 0x000fe200000000ff */
[----:B------:R2:W-:Y:S01]  /*ea30*/  MUFU.EX2 R126, R4 ;  /* 0x00000004007e7308 */ /* 0x0005e20000000800 */
[----:B-----5:R-:W-:Y:S01]  /*ea40*/  F2FP.F16.F32.PACK_AB R11, R129, R130 ;  /* 0x00000082810b723e */ /* 0x020fe200000000ff */
[-CC-:B------:R-:W-:Y:S01]  /*ea50*/  FFMA.FTZ R6, R105, R0.reuse, -R3.reuse ;  /* 0x0000000069067223 */ /* 0x180fe20000010803 */
[----:B-1----:R-:W-:-:S04]  /*ea60*/  FFMA.FTZ R2, R98, R0, -R3 ;  /* 0x0000000062027223 */ /* 0x002fc80000010803 */
[----:B------:R1:W-:Y:S01]  /*ea70*/  MUFU.EX2 R56, R2 ;  /* 0x0000000200387308 */ /* 0x0003e20000000800 */
[-CC-:B--2---:R-:W-:Y:S01]  /*ea80*/  FFMA.FTZ R4, R104, R0.reuse, -R3.reuse ;  /* 0x0000000068047223 */ /* 0x184fe20000010803 */
[C---:B------:R-:W-:Y:S02]  /*ea90*/  HMMA.16816.F32 R28, R8.reuse, R40, R16 ;  /* 0x00000028081c723c */ /* 0x040fe40000001810 */
[----:B------:R-:W2:Y:S04]  /*eaa0*/  MUFU.EX2 R57, R6 ;  /* 0x0000000600397308 */ /* 0x000ea80000000800 */
[----:B------:R-:W-:Y:S01]  /*eab0*/  MUFU.EX2 R122, R4 ;  /* 0x00000004007a7308 */ /* 0x000fe20000000800 */
[----:B-1----:R-:W-:Y:S01]  /*eac0*/  FFMA.FTZ R2, R103, R0, -R3 ;  /* 0x0000000067027223 */ /* 0x002fe20000010803 */
[C---:B------:R-:W-:Y:S01]  /*ead0*/  HMMA.16816.F32 R20, R8.reuse, R42, R20 ;  /* 0x0000002a0814723c */ /* 0x040fe20000001814 */
[----:B------:R-:W1:Y:S02]  /*eae0*/  LDSM.16.MT88.4 R40, [R24+0x1000] ;  /* 0x001000001828783b */ /* 0x000e640000004200 */
[----:B------:R3:W4:Y:S05]  /*eaf0*/  MUFU.EX2 R119, R2 ;  /* 0x0000000200777308 */ /* 0x00072a0000000800 */
[C---:B------:R-:W-:Y:S08]  /*eb00*/  HMMA.16816.F32 R16, R8.reuse, R44, R144 ;  /* 0x0000002c0810723c */ /* 0x040ff00000001890 */
[----:B------:R-:W-:Y:S01]  /*eb10*/  HMMA.16816.F32 R12, R8, R46, R12 ;  /* 0x0000002e080c723c */ /* 0x000fe2000000180c */
[----:B------:R-:W-:Y:S01]  /*eb20*/  F2FP.F16.F32.PACK_AB R8, R123, R124 ;  /* 0x0000007c7b08723e */ /* 0x000fe200000000ff */
[--C-:B---3--:R-:W-:Y:S01]  /*eb30*/  FFMA.FTZ R2, R108, R0, -R5.reuse ;  /* 0x000000006c027223 */ /* 0x108fe20000010805 */
[----:B--2---:R-:W-:Y:S01]  /*eb40*/  F2FP.F16.F32.PACK_AB R9, R57, R56 ;  /* 0x000000383909723e */ /* 0x004fe200000000ff */
[----:B------:R-:W-:Y:S01]  /*eb50*/  FFMA.FTZ R4, R109, R0, -R5 ;  /* 0x000000006d047223 */ /* 0x000fe20000010805 */
[----:B------:R-:W-:-:S02]  /*eb60*/  F2FP.F16.F32.PACK_AB R10, R126, R125 ;  /* 0x0000007d7e0a723e */ /* 0x000fc400000000ff */
[----:B----4-:R-:W-:Y:S01]  /*eb70*/  F2FP.F16.F32.PACK_AB R11, R119, R122 ;  /* 0x0000007a770b723e */ /* 0x010fe200000000ff */
[----:B------:R2:W-:Y:S01]  /*eb80*/  MUFU.EX2 R59, R2 ;  /* 0x00000002003b7308 */ /* 0x0005e20000000800 */
[----:B------:R-:W3:Y:S01]  /*eb90*/  LDSM.16.MT88.4 R44, [R152+0x6400] ;  /* 0x00640000982c783b */ /* 0x000ee20000004200 */
[----:B------:R-:W-:-:S04]  /*eba0*/  IMAD.MOV.U32 R146, RZ, RZ, R121 ;  /* 0x000000ffff927224 */ /* 0x000fc800078e0079 */
[C---:B------:R-:W-:Y:S01]  /*ebb0*/  HMMA.16816.F32 R32, R8.reuse, R36, R28 ;  /* 0x000000240820723c */ /* 0x040fe2000000181c */
[----:B------:R4:W5:Y:S07]  /*ebc0*/  MUFU.EX2 R118, R4 ;  /* 0x0000000400767308 */ /* 0x00096e0000000800 */
[----:B------:R-:W-:Y:S01]  /*ebd0*/  HMMA.16816.F32 R20, R8, R38, R20 ;  /* 0x000000260814723c */ /* 0x000fe20000001814 */
[-CC-:B--2---:R-:W-:Y:S01]  /*ebe0*/  FFMA.FTZ R2, R110, R0.reuse, -R5.reuse ;  /* 0x000000006e027223 */ /* 0x184fe20000010805 */
[----:B------:R-:W2:Y:S03]  /*ebf0*/  LDSM.16.MT88.4 R36, [R24+0x1400] ;  /* 0x001400001824783b */ /* 0x000ea60000004200 */
[----:B------:R1:W-:Y:S01]  /*ec00*/  MUFU.EX2 R121, R2 ;  /* 0x0000000200797308 */ /* 0x0003e20000000800 */
[----:B----4-:R-:W-:Y:S01]  /*ec10*/  FFMA.FTZ R4, R111, R0, -R5 ;  /* 0x000000006f047223 */ /* 0x010fe20000010805 */
[----:B------:R-:W-:-:S03]  /*ec20*/  IMAD.MOV.U32 R145, RZ, RZ, R120 ;  /* 0x000000ffff917224 */ /* 0x000fc600078e0078 */
[----:B------:R4:W-:Y:S01]  /*ec30*/  MUFU.EX2 R117, R4 ;  /* 0x0000000400757308 */ /* 0x0009e20000000800 */
[----:B-1----:R-:W-:-:S04]  /*ec40*/  FFMA.FTZ R2, R164, R0, -R5 ;  /* 0x00000000a4027223 */ /* 0x002fc80000010805 */
[----:B------:R1:W-:Y:S01]  /*ec50*/  MUFU.EX2 R120, R2 ;  /* 0x0000000200787308 */ /* 0x0003e20000000800 */
[----:B----4-:R-:W-:-:S04]  /*ec60*/  FFMA.FTZ R4, R112, R0, -R3 ;  /* 0x0000000070047223 */ /* 0x010fc80000010803 */
[----:B------:R4:W-:Y:S01]  /*ec70*/  MUFU.EX2 R58, R4 ;  /* 0x00000004003a7308 */ /* 0x0009e20000000800 */
[-C--:B-1----:R-:W-:Y:S01]  /*ec80*/  FFMA.FTZ R2, R49, R0.reuse, -R3 ;  /* 0x0000000031027223 */ /* 0x082fe20000010803 */
[----:B------:R-:W-:Y:S01]  /*ec90*/  IMAD.MOV.U32 R147, RZ, RZ, R113 ;  /* 0x000000ffff937224 */ /* 0x000fe200078e0071 */
[----:B------:R-:W-:Y:S01]  /*eca0*/  HMMA.16816.F32 R28, R8, R40, R16 ;  /* 0x00000028081c723c */ /* 0x000fe20000001810 */
[----:B------:R-:W1:Y:S01]  /*ecb0*/  LDSM.16.MT88.4 R48, [R152+0x6800] ;  /* 0x006800009830783b */ /* 0x000e620000004200 */
[----:B------:R5:W3:Y:S01]  /*ecc0*/  MUFU.EX2 R111, R2 ;  /* 0x00000002006f7308 */ /* 0x000ae20000000800 */
[----:B----4-:R-:W-:-:S04]  /*ecd0*/  FFMA.FTZ R4, R54, R0, -R3 ;  /* 0x0000000036047223 */ /* 0x010fc80000010803 */
[----:B------:R4:W-:Y:S01]  /*ece0*/  MUFU.EX2 R112, R4 ;  /* 0x0000000400707308 */ /* 0x0009e20000000800 */
[----:B------:R-:W-:Y:S01]  /*ecf0*/  HMMA.16816.F32 R12, R8, R42, R12 ;  /* 0x0000002a080c723c */ /* 0x000fe2000000180c */
[-C--:B-----5:R-:W-:Y:S01]  /*ed00*/  FFMA.FTZ R2, R52, R0.reuse, -R3 ;  /* 0x0000000034027223 */ /* 0x0a0fe20000010803 */
[----:B----4-:R-:W-:-:S03]  /*ed10*/  FFMA.FTZ R4, R165, R0, -R5 ;  /* 0x00000000a5047223 */ /* 0x010fc60000010805 */
[----:B------:R4:W5:Y:S01]  /*ed20*/  MUFU.EX2 R113, R2 ;  /* 0x0000000200717308 */ /* 0x0009620000000800 */
[-C--:B------:R-:W-:Y:S01]  /*ed30*/  FFMA.FTZ R6, R55, R0.reuse, -R3 ;  /* 0x0000000037067223 */ /* 0x080fe20000010803 */
[----:B------:R-:W-:Y:S01]  /*ed40*/  F2FP.F16.F32.PACK_AB R8, R118, R59 ;  /* 0x0000003b7608723e */ /* 0x000fe200000000ff */
[----:B------:R-:W-:Y:S01]  /*ed50*/  LDSM.16.MT88.4 R40, [R24+0x1c00] ;  /* 0x001c00001828783b */ /* 0x000fe20000004200 */
[----:B------:R2:W1:Y:S01]  /*ed60*/  MUFU.EX2 R114, R4 ;  /* 0x0000000400727308 */ /* 0x0004620000000800 */
[----:B----4-:R-:W-:-:S04]  /*ed70*/  FFMA.FTZ R2, R166, R0, -R5 ;  /* 0x00000000a6027223 */ /* 0x010fc80000010805 */
[----:B------:R4:W-:Y:S01]  /*ed80*/  MUFU.EX2 R115, R2 ;  /* 0x0000000200737308 */ /* 0x0009e20000000800 */
[----:B--2---:R-:W-:Y:S01]  /*ed90*/  FFMA.FTZ R4, R167, R0, -R5 ;  /* 0x00000000a7047223 */ /* 0x004fe20000010805 */
[----:B---3--:R-:W-:Y:S02]  /*eda0*/  F2FP.F16.F32.PACK_AB R9, R111, R58 ;  /* 0x0000003a6f09723e */ /* 0x008fe400000000ff */
[----:B------:R-:W-:Y:S02]  /*edb0*/  F2FP.F16.F32.PACK_AB R10, R117, R121 ;  /* 0x00000079750a723e */ /* 0x000fe400000000ff */
[----:B-----5:R-:W-:Y:S01]  /*edc0*/  F2FP.F16.F32.PACK_AB R11, R113, R112 ;  /* 0x00000070710b723e */ /* 0x020fe200000000ff */
[----:B----4-:R-:W-:-:S04]  /*edd0*/  FFMA.FTZ R2, R116, R0, -R3 ;  /* 0x0000000074027223 */ /* 0x010fc80000010803 */
[----:B------:R2:W-:Y:S04]  /*ede0*/  MUFU.EX2 R107, R2 ;  /* 0x00000002006b7308 */ /* 0x0005e80000000800 */
[----:B------:R3:W-:Y:S01]  /*edf0*/  MUFU.EX2 R116, R4 ;  /* 0x0000000400747308 */ /* 0x0007e20000000800 */
[C---:B------:R-:W-:Y:S01]  /*ee00*/  HMMA.16816.F32 R16, R8.reuse, R44, R32 ;  /* 0x0000002c0810723c */ /* 0x040fe20000001820 */
[-CC-:B--2---:R-:W-:Y:S02]  /*ee10*/  FFMA.FTZ R2, R53, R0.reuse, -R3.reuse ;  /* 0x0000000035027223 */ /* 0x184fe40000010803 */
[----:B------:R-:W2:Y:S01]  /*ee20*/  LDSM.16.MT88.4 R52, [R24+0x1800] ;  /* 0x001800001834783b */ /* 0x000ea20000004200 */
[-C--:B---3--:R-:W-:Y:S01]  /*ee30*/  FFMA.FTZ R4, R160, R0.reuse, -R3 ;  /* 0x00000000a0047223 */ /* 0x088fe20000010803 */
[----:B------:R3:W-:Y:S03]  /*ee40*/  MUFU.EX2 R108, R2 ;  /* 0x00000002006c7308 */ /* 0x0007e60000000800 */
[C---:B------:R-:W-:Y:S01]  /*ee50*/  HMMA.16816.F32 R28, R8.reuse, R36, R28 ;  /* 0x00000024081c723c */ /* 0x040fe2000000181c */
[----:B------:R-:W4:Y:S04]  /*ee60*/  MUFU.EX2 R109, R6 ;  /* 0x00000006006d7308 */ /* 0x000f280000000800 */
[----:B------:R5:W2:Y:S03]  /*ee70*/  MUFU.EX2 R110, R4 ;  /* 0x00000004006e7308 */ /* 0x000aa60000000800 */
[----:B------:R-:W-:Y:S01]  /*ee80*/  HMMA.16816.F32 R12, R8, R38, R12 ;  /* 0x00000026080c723c */ /* 0x000fe2000000180c */
[----:B------:R-:W2:Y:S01]  /*ee90*/  LDSM.16.MT88.4 R36, [R152+0x6c00] ;  /* 0x006c00009824783b */ /* 0x000ea20000004200 */
[----:B---3--:R-:W-:-:S06]  /*eea0*/  FFMA.FTZ R2, R205, R0, -R5 ;  /* 0x00000000cd027223 */ /* 0x008fcc0000010805 */
[----:B------:R-:W-:Y:S01]  /*eeb0*/  HMMA.16816.F32 R20, R8, R46, R20 ;  /* 0x0000002e0814723c */ /* 0x000fe20000001814 */
[----:B------:R3:W-:Y:S01]  /*eec0*/  MUFU.EX2 R103, R2 ;  /* 0x0000000200677308 */ /* 0x0007e20000000800 */
[----:B-----5:R-:W-:Y:S01]  /*eed0*/  FFMA.FTZ R4, R204, R0, -R5 ;  /* 0x00000000cc047223 */ /* 0x020fe20000010805 */
[----:B-1----:R-:W-:Y:S01]  /*eee0*/  F2FP.F16.F32.PACK_AB R8, R114, R120 ;  /* 0x000000787208723e */ /* 0x002fe200000000ff */
[-C--:B------:R-:W-:Y:S01]  /*eef0*/  FFMA.FTZ R6, R172, R0.reuse, -R3 ;  /* 0x00000000ac067223 */ /* 0x080fe20000010803 */
[----:B----4-:R-:W-:Y:S01]  /*ef00*/  F2FP.F16.F32.PACK_AB R9, R109, R107 ;  /* 0x0000006b6d09723e */ /* 0x010fe200000000ff */
[----:B------:R1:W4:Y:S01]  /*ef10*/  MUFU.EX2 R104, R4 ;  /* 0x0000000400687308 */ /* 0x0003220000000800 */
[----:B------:R-:W-:Y:S01]  /*ef20*/  F2FP.F16.F32.PACK_AB R10, R116, R115 ;  /* 0x00000073740a723e */ /* 0x000fe200000000ff */
[----:B------:R-:W5:Y:S01]  /*ef30*/  LDSM.16.MT88.4 R44, [R152+0x7000] ;  /* 0x00700000982c783b */ /* 0x000f620000004200 */
[----:B---3--:R-:W-:-:S04]  /*ef40*/  FFMA.FTZ R2, R200, R0, -R5 ;  /* 0x00000000c8027223 */ /* 0x008fc80000010805 */
[----:B------:R3:W-:Y:S01]  /*ef50*/  MUFU.EX2 R105, R2 ;  /* 0x0000000200697308 */ /* 0x0007e20000000800 */
[----:B--2---:R-:W-:Y:S01]  /*ef60*/  F2FP.F16.F32.PACK_AB R11, R108, R110 ;  /* 0x0000006e6c0b723e */ /* 0x004fe200000000ff */
[----:B-1----:R-:W-:-:S04]  /*ef70*/  FFMA.FTZ R4, R201, R0, -R5 ;  /* 0x00000000c9047223 */ /* 0x002fc80000010805 */
[----:B------:R1:W-:Y:S01]  /*ef80*/  MUFU.EX2 R106, R4 ;  /* 0x00000004006a7308 */ /* 0x0003e20000000800 */
[----:B---3--:R-:W-:-:S04]  /*ef90*/  FFMA.FTZ R2, R161, R0, -R3 ;  /* 0x00000000a1027223 */ /* 0x008fc80000010803 */
[----:B------:R2:W-:Y:S01]  /*efa0*/  MUFU.EX2 R89, R2 ;  /* 0x0000000200597308 */ /* 0x0005e20000000800 */
[-CC-:B-1----:R-:W-:Y:S01]  /*efb0*/  FFMA.FTZ R4, R169, R0.reuse, -R3.reuse ;  /* 0x00000000a9047223 */ /* 0x182fe20000010803 */
[----:B------:R-:W-:Y:S02]  /*efc0*/  HMMA.16816.F32 R32, R8, R48, R16 ;  /* 0x000000300820723c */ /* 0x000fe40000001810 */
[----:B------:R-:W1:Y:S01]  /*efd0*/  MUFU.EX2 R95, R6 ;  /* 0x00000006005f7308 */ /* 0x000e620000000800 */
[----:B--2---:R-:W-:-:S03]  /*efe0*/  FFMA.FTZ R2, R168, R0, -R3 ;  /* 0x00000000a8027223 */ /* 0x004fc60000010803 */
[----:B------:R-:W-:Y:S02]  /*eff0*/  MUFU.EX2 R98, R4 ;  /* 0x0000000400627308 */ /* 0x000fe40000000800 */
[----:B------:R-:W-:Y:S01]  /*f000*/  HMMA.16816.F32 R16, R8, R50, R20 ;  /* 0x000000320810723c */ /* 0x000fe20000001814 */
[----:B------:R-:W-:Y:S01]  /*f010*/  LDSM.16.MT88.4 R48, [R152+0x7400] ;  /* 0x007400009830783b */ /* 0x000fe20000004200 */
[----:B------:R2:W3:Y:S02]  /*f020*/  MUFU.EX2 R97, R2 ;  /* 0x0000000200617308 */ /* 0x0004e40000000800 */
[----:B--2---:R-:W-:-:S04]  /*f030*/  FFMA.FTZ R2, R196, R0, -R5 ;  /* 0x00000000c4027223 */ /* 0x004fc80000010805 */
[----:B------:R2:W-:Y:S01]  /*f040*/  MUFU.EX2 R91, R2 ;  /* 0x00000002005b7308 */ /* 0x0005e20000000800 */
[-CC-:B------:R-:W-:Y:S01]  /*f050*/  FFMA.FTZ R4, R197, R0.reuse, -R5.reuse ;  /* 0x00000000c5047223 */ /* 0x180fe20000010805 */
[----:B------:R-:W-:Y:S03]  /*f060*/  HMMA.16816.F32 R20, R8, R52, R28 ;  /* 0x000000340814723c */ /* 0x000fe6000000181c */
[----:B------:R4:W5:Y:S01]  /*f070*/  MUFU.EX2 R92, R4 ;  /* 0x00000004005c7308 */ /* 0x0009620000000800 */
[----:B--2---:R-:W-:-:S04]  /*f080*/  FFMA.FTZ R2, R192, R0, -R5 ;  /* 0x00000000c0027223 */ /* 0x004fc80000010805 */
[----:B------:R2:W-:Y:S01]  /*f090*/  MUFU.EX2 R100, R2 ;  /* 0x0000000200647308 */ /* 0x0005e20000000800 */
[--C-:B----4-:R-:W-:Y:S01]  /*f0a0*/  FFMA.FTZ R4, R193, R0, -R5.reuse ;  /* 0x00000000c1047223 */ /* 0x110fe20000010805 */
[----:B------:R-:W-:Y:S01]  /*f0b0*/  HMMA.16816.F32 R12, R8, R54, R12 ;  /* 0x00000036080c723c */ /* 0x000fe2000000180c */
[----:B------:R-:W-:Y:S01]  /*f0c0*/  F2FP.F16.F32.PACK_AB R8, R104, R103 ;  /* 0x000000676808723e */ /* 0x000fe200000000ff */
[----:B------:R-:W-:Y:S01]  /*f0d0*/  LDSM.16.MT88.4 R52, [R24+0x2400] ;  /* 0x002400001834783b */ /* 0x000fe20000004200 */
[----:B-1----:R-:W-:Y:S02]  /*f0e0*/  F2FP.F16.F32.PACK_AB R9, R95, R89 ;  /* 0x000000595f09723e */ /* 0x002fe400000000ff */
[----:B------:R-:W-:Y:S02]  /*f0f0*/  F2FP.F16.F32.PACK_AB R10, R106, R105 ;  /* 0x000000696a0a723e */ /* 0x000fe400000000ff */
[----:B---3--:R-:W-:Y:S01]  /*f100*/  F2FP.F16.F32.PACK_AB R11, R97, R98 ;  /* 0x00000062610b723e */ /* 0x008fe200000000ff */
[-C--:B--2---:R-:W-:Y:S01]  /*f110*/  FFMA.FTZ R2, R188, R0.reuse, -R5 ;  /* 0x00000000bc027223 */ /* 0x084fe20000010805 */
[----:B------:R1:W-:Y:S04]  /*f120*/  MUFU.EX2 R96, R4 ;  /* 0x0000000400607308 */ /* 0x0003e80000000800 */
[----:B------:R2:W-:Y:S01]  /*f130*/  MUFU.EX2 R99, R2 ;  /* 0x0000000200637308 */ /* 0x0005e20000000800 */
[----:B------:R-:W-:Y:S01]  /*f140*/  HMMA.16816.F32 R32, R8, R36, R32 ;  /* 0x000000240820723c */ /* 0x000fe20000001820 */
[-CC-:B-1----:R-:W-:Y:S01]  /*f150*/  FFMA.FTZ R4, R176, R0.reuse, -R3.reuse ;  /* 0x00000000b0047223 */ /* 0x182fe20000010803 */
[----:B--2---:R-:W-:-:S03]  /*f160*/  FFMA.FTZ R2, R173, R0, -R3 ;  /* 0x00000000ad027223 */ /* 0x004fc60000010803 */
[----:B------:R1:W-:Y:S03]  /*f170*/  MUFU.EX2 R85, R4 ;  /* 0x0000000400557308 */ /* 0x0003e60000000800 */
[----:B------:R-:W-:Y:S01]  /*f180*/  HMMA.16816.F32 R28, R8, R38, R16 ;  /* 0x00000026081c723c */ /* 0x000fe20000001810 */
[----:B------:R-:W2:Y:S01]  /*f190*/  LDSM.16.MT88.4 R36, [R24+0x2000] ;  /* 0x002000001824783b */ /* 0x000ea20000004200 */
[----:B------:R3:W4:Y:S01]  /*f1a0*/  MUFU.EX2 R84, R2 ;  /* 0x0000000200547308 */ /* 0x0007220000000800 */
[-CC-:B-1----:R-:W-:Y:S01]  /*f1b0*/  FFMA.FTZ R4, R180, R0.reuse, -R3.reuse ;  /* 0x00000000b4047223 */ /* 0x182fe20000010803 */
[----:B---3--:R-:W-:-:S03]  /*f1c0*/  FFMA.FTZ R2, R177, R0, -R3 ;  /* 0x00000000b1027223 */ /* 0x008fc60000010803 */
[----:B------:R1:W-:Y:S04]  /*f1d0*/  MUFU.EX2 R87, R4 ;  /* 0x0000000400577308 */ /* 0x0003e80000000800 */
[----:B------:R3:W4:Y:S01]  /*f1e0*/  MUFU.EX2 R90, R2 ;  /* 0x00000002005a7308 */ /* 0x0007220000000800 */
[-CC-:B-1----:R-:W-:Y:S01]  /*f1f0*/  FFMA.FTZ R4, R189, R0.reuse, -R5.reuse ;  /* 0x00000000bd047223 */ /* 0x182fe20000010805 */
[----:B---3--:R-:W-:-:S03]  /*f200*/  FFMA.FTZ R2, R208, R0, -R5 ;  /* 0x00000000d0027223 */ /* 0x008fc60000010805 */
[----:B------:R1:W3:Y:S04]  /*f210*/  MUFU.EX2 R88, R4 ;  /* 0x0000000400587308 */ /* 0x0002e80000000800 */
[----:B------:R5:W-:Y:S01]  /*f220*/  MUFU.EX2 R93, R2 ;  /* 0x00000002005d7308 */ /* 0x000be20000000800 */
[-C--:B-1----:R-:W-:Y:S01]  /*f230*/  FFMA.FTZ R4, R213, R0.reuse, -R5 ;  /* 0x00000000d5047223 */ /* 0x082fe20000010805 */
[----:B-----5:R-:W-:-:S03]  /*f240*/  FFMA.FTZ R2, R181, R0, -R3 ;  /* 0x00000000b5027223 */ /* 0x020fc60000010803 */
[----:B------:R1:W-:Y:S04]  /*f250*/  MUFU.EX2 R94, R4 ;  /* 0x00000004005e7308 */ /* 0x0003e80000000800 */
[----:B------:R5:W-:Y:S01]  /*f260*/  MUFU.EX2 R81, R2 ;  /* 0x0000000200517308 */ /* 0x000be20000000800 */
[----:B------:R-:W-:Y:S01]  /*f270*/  HMMA.16816.F32 R12, R8, R42, R12 ;  /* 0x0000002a080c723c */ /* 0x000fe2000000180c */
[-CC-:B-1----:R-:W-:Y:S01]  /*f280*/  FFMA.FTZ R4, R185, R0.reuse, -R3.reuse ;  /* 0x00000000b9047223 */ /* 0x182fe20000010803 */
[----:B-----5:R-:W-:-:S03]  /*f290*/  FFMA.FTZ R2, R182, R0, -R3 ;  /* 0x00000000b6027223 */ /* 0x020fc60000010803 */
[----:B------:R1:W-:Y:S04]  /*f2a0*/  MUFU.EX2 R86, R4 ;  /* 0x0000000400567308 */ /* 0x0003e80000000800 */
[----:B------:R5:W-:Y:S01]  /*f2b0*/  MUFU.EX2 R83, R2 ;  /* 0x0000000200537308 */ /* 0x000be20000000800 */
[----:B------:R-:W-:Y:S01]  /*f2c0*/  HMMA.16816.F32 R20, R8, R40, R20 ;  /* 0x000000280814723c */ /* 0x000fe20000001814 */
[-CC-:B-1----:R-:W-:Y:S01]  /*f2d0*/  FFMA.FTZ R4, R219, R0.reuse, -R5.reuse ;  /* 0x00000000db047223 */ /* 0x182fe20000010805 */
[----:B-----5:R-:W-:-:S03]  /*f2e0*/  FFMA.FTZ R2, R220, R0, -R5 ;  /* 0x00000000dc027223 */ /* 0x020fc60000010805 */
[----:B------:R1:W-:Y:S01]  /*f2f0*/  MUFU.EX2 R78, R4 ;  /* 0x00000004004e7308 */ /* 0x0003e20000000800 */
[----:B------:R-:W-:Y:S01]  /*f300*/  F2FP.F16.F32.PACK_AB R8, R92, R91 ;  /* 0x0000005b5c08723e */ /* 0x000fe200000000ff */
[----:B------:R-:W-:Y:S01]  /*f310*/  FFMA.FTZ R6, R184, R0, -R3 ;  /* 0x00000000b8067223 */ /* 0x000fe20000010803 */
[----:B----4-:R-:W-:Y:S01]  /*f320*/  F2FP.F16.F32.PACK_AB R9, R84, R85 ;  /* 0x000000555409723e */ /* 0x010fe200000000ff */
[----:B------:R4:W-:Y:S01]  /*f330*/  MUFU.EX2 R76, R2 ;  /* 0x00000002004c7308 */ /* 0x0009e20000000800 */
[----:B------:R-:W-:Y:S01]  /*f340*/  F2FP.F16.F32.PACK_AB R10, R96, R100 ;  /* 0x00000064600a723e */ /* 0x000fe200000000ff */
[----:B------:R-:W-:Y:S01]  /*f350*/  LDSM.16.MT88.4 R40, [R24+0x2800] ;  /* 0x002800001828783b */ /* 0x000fe20000004200 */
[----:B------:R-:W-:Y:S01]  /*f360*/  F2FP.F16.F32.PACK_AB R11, R90, R87 ;  /* 0x000000575a0b723e */ /* 0x000fe200000000ff */
[-CC-:B-1----:R-:W-:Y:S01]  /*f370*/  FFMA.FTZ R4, R224, R0.reuse, -R5.reuse ;  /* 0x00000000e0047223 */ /* 0x182fe20000010805 */
[----:B----4-:R-:W-:-:S03]  /*f380*/  FFMA.FTZ R2, R221, R0, -R5 ;  /* 0x00000000dd027223 */ /* 0x010fc60000010805 */
[----:B------:R1:W-:Y:S04]  /*f390*/  MUFU.EX2 R80, R4 ;  /* 0x0000000400507308 */ /* 0x0003e80000000800 */
[----:B------:R4:W-:Y:S01]  /*f3a0*/  MUFU.EX2 R79, R2 ;  /* 0x00000002004f7308 */ /* 0x0009e20000000800 */
[----:B------:R-:W-:Y:S01]  /*f3b0*/  HMMA.16816.F32 R16, R8, R44, R32 ;  /* 0x0000002c0810723c */ /* 0x000fe20000001820 */
[-CC-:B-1----:R-:W-:Y:S01]  /*f3c0*/  FFMA.FTZ R4, R179, R0.reuse, -R3.reuse ;  /* 0x00000000b3047223 */ /* 0x182fe20000010803 */
[----:B----4-:R-:W-:-:S03]  /*f3d0*/  FFMA.FTZ R2, R183, R0, -R3 ;  /* 0x00000000b7027223 */ /* 0x010fc60000010803 */
[----:B------:R1:W-:Y:S04]  /*f3e0*/  MUFU.EX2 R74, R4 ;  /* 0x00000004004a7308 */ /* 0x0003e80000000800 */
[----:B------:R4:W-:Y:S01]  /*f3f0*/  MUFU.EX2 R69, R2 ;  /* 0x0000000200457308 */ /* 0x0009e20000000800 */
[----:B--2---:R-:W-:Y:S03]  /*f400*/  HMMA.16816.F32 R12, R8, R38, R12 ;  /* 0x00000026080c723c */ /* 0x004fe6000000180c */
[----:B------:R2:W5:Y:S01]  /*f410*/  MUFU.EX2 R82, R6 ;  /* 0x0000000600527308 */ /* 0x0005620000000800 */
[-C--:B-1----:R-:W-:Y:S01]  /*f420*/  FFMA.FTZ R4, R225, R0.reuse, -R5 ;  /* 0x00000000e1047223 */ /* 0x082fe20000010805 */
[----:B----4-:R-:W-:-:S03]  /*f430*/  FFMA.FTZ R2, R178, R0, -R3 ;  /* 0x00000000b2027223 */ /* 0x010fc60000010803 */
[----:B------:R1:W-:Y:S04]  /*f440*/  MUFU.EX2 R70, R4 ;  /* 0x0000000400467308 */ /* 0x0003e80000000800 */
[----:B------:R4:W-:Y:S01]  /*f450*/  MUFU.EX2 R73, R2 ;  /* 0x0000000200497308 */ /* 0x0009e20000000800 */
[-C--:B--2---:R-:W-:Y:S01]  /*f460*/  FFMA.FTZ R6, R186, R0.reuse, -R3 ;  /* 0x00000000ba067223 */ /* 0x084fe20000010803 */
[----:B------:R-:W-:Y:S01]  /*f470*/  HMMA.16816.F32 R20, R8, R36, R20 ;  /* 0x000000240814723c */ /* 0x000fe20000001814 */
[----:B------:R-:W2:Y:S02]  /*f480*/  LDSM.16.MT88.4 R36, [R152+0x7800] ;  /* 0x007800009824783b */ /* 0x000ea40000004200 */
[----:B------:R3:W2:Y:S01]  /*f490*/  MUFU.EX2 R71, R6 ;  /* 0x0000000600477308 */ /* 0x0006a20000000800 */
[-CC-:B-1----:R-:W-:Y:S01]  /*f4a0*/  FFMA.FTZ R4, R230, R0.reuse, -R5.reuse ;  /* 0x00000000e6047223 */ /* 0x182fe20000010805 */
[----:B----4-:R-:W-:-:S03]  /*f4b0*/  FFMA.FTZ R2, R228, R0, -R5 ;  /* 0x00000000e4027223 */ /* 0x010fc60000010805 */
[----:B------:R-:W-:Y:S01]  /*f4c0*/  HMMA.16816.F32 R28, R8, R46, R28 ;  /* 0x0000002e081c723c */ /* 0x000fe2000000181c */
[----:B------:R1:W4:Y:S01]  /*f4d0*/  MUFU.EX2 R72, R2 ;  /* 0x0000000200487308 */ /* 0x0003220000000800 */
[----:B---3--:R-:W-:-:S03]  /*f4e0*/  FFMA.FTZ R6, R229, R0, -R5 ;  /* 0x00000000e5067223 */ /* 0x008fc60000010805 */
[----:B------:R3:W-:Y:S01]  /*f4f0*/  MUFU.EX2 R75, R4 ;  /* 0x00000004004b7308 */ /* 0x0007e20000000800 */
[----:B------:R-:W-:Y:S01]  /*f500*/  F2FP.F16.F32.PACK_AB R8, R88, R99 ;  /* 0x000000635808723e */ /* 0x000fe200000000ff */
[----:B------:R-:W-:Y:S01]  /*f510*/  FFMA.FTZ R7, R187, R0, -R3 ;  /* 0x00000000bb077223 */ /* 0x000fe20000010803 */
[----:B-----5:R-:W-:Y:S01]  /*f520*/  F2FP.F16.F32.PACK_AB R9, R82, R81 ;  /* 0x000000515209723e */ /* 0x020fe200000000ff */
[----:B------:R5:W-:Y:S01]  /*f530*/  MUFU.EX2 R77, R6 ;  /* 0x00000006004d7308 */ /* 0x000be20000000800 */
[----:B------:R-:W-:Y:S01]  /*f540*/  F2FP.F16.F32.PACK_AB R10, R94, R93 ;  /* 0x0000005d5e0a723e */ /* 0x000fe200000000ff */
[----:B------:R-:W-:Y:S01]  /*f550*/  LDSM.16.MT88.4 R44, [R24+0x2c00] ;  /* 0x002c0000182c783b */ /* 0x000fe20000004200 */
[----:B-1----:R-:W-:Y:S01]  /*f560*/  FFMA.FTZ R2, R252, R25, R27 ;  /* 0x00000019fc027223 */ /* 0x002fe2000001001b */
[----:B---3--:R-:W-:-:S03]  /*f570*/  FADD.FTZ R4, R67, R250 ;  /* 0x000000fa43047221 */ /* 0x008fc60000010000 */
[----:B------:R-:W-:Y:S01]  /*f580*/  FADD.FTZ R2, R64, R2 ;  /* 0x0000000240027221 */ /* 0x000fe20000010000 */
[----:B-----5:R-:W-:Y:S01]  /*f590*/  FFMA.FTZ R6, R190, R0, -R3 ;  /* 0x00000000be067223 */ /* 0x020fe20000010803 */
[----:B------:R-:W-:Y:S02]  /*f5a0*/  FADD.FTZ R4, R66, R4 ;  /* 0x0000000442047221 */ /* 0x000fe40000010000 */
[----:B------:R-:W-:Y:S01]  /*f5b0*/  FADD.FTZ R2, R156, R2 ;  /* 0x000000029c027221 */ /* 0x000fe20000010000 */
[----:B------:R-:W-:Y:S01]  /*f5c0*/  F2FP.F16.F32.PACK_AB R11, R83, R86 ;  /* 0x00000056530b723e */ /* 0x000fe200000000ff */
[----:B------:R1:W-:Y:S01]  /*f5d0*/  MUFU.EX2 R66, R6 ;  /* 0x0000000600427308 */ /* 0x0003e20000000800 */
[----:B------:R-:W-:Y:S01]  /*f5e0*/  FADD.FTZ R4, R158, R4 ;  /* 0x000000049e047221 */ /* 0x000fe20000010000 */
[----:B------:R-:W-:-:S03]  /*f5f0*/  FADD.FTZ R2, R65, R2 ;  /* 0x0000000241027221 */ /* 0x000fc60000010000 */
[----:B------:R-:W-:Y:S01]  /*f600*/  FADD.FTZ R4, R155, R4 ;  /* 0x000000049b047221 */ /* 0x000fe20000010000 */
[----:B------:R-:W-:Y:S01]  /*f610*/  HMMA.16816.F32 R32, R8, R48, R16 ;  /* 0x000000300820723c */ /* 0x000fe20000001810 */
[----:B-1----:R-:W-:-:S07]  /*f620*/  FFMA.FTZ R6, R194, R0, -R3 ;  /* 0x00000000c2067223 */ /* 0x002fce0000010803 */
[----:B------:R-:W-:Y:S01]  /*f630*/  HMMA.16816.F32 R16, R8, R54, R12 ;  /* 0x000000360810723c */ /* 0x000fe2000000180c */
[----:B------:R1:W-:Y:S01]  /*f640*/  MUFU.EX2 R27, R6 ;  /* 0x00000006001b7308 */ /* 0x0003e20000000800 */
[----:B------:R-:W-:Y:S01]  /*f650*/  FADD.FTZ R12, R154, R4 ;  /* 0x000000049a0c7221 */ /* 0x000fe20000010000 */
[----:B------:R-:W-:-:S05]  /*f660*/  FFMA.FTZ R4, R232, R0, -R5 ;  /* 0x00000000e8047223 */ /* 0x000fca0000010805 */
[----:B------:R-:W-:Y:S01]  /*f670*/  HMMA.16816.F32 R28, R8, R50, R28 ;  /* 0x00000032081c723c */ /* 0x000fe2000000181c */
[----:B------:R-:W3:Y:S01]  /*f680*/  LDSM.16.MT88.4 R48, [R152+0x7c00] ;  /* 0x007c00009830783b */ /* 0x000ee20000004200 */
[----:B-1----:R-:W-:Y:S01]  /*f690*/  FADD.FTZ R6, R62, R2 ;  /* 0x000000023e067221 */ /* 0x002fe20000010000 */
[----:B------:R-:W-:-:S05]  /*f6a0*/  FFMA.FTZ R2, R236, R0, -R5 ;  /* 0x00000000ec027223 */ /* 0x000fca0000010805 */
[----:B------:R-:W-:Y:S01]  /*f6b0*/  HMMA.16816.F32 R20, R8, R52, R20 ;  /* 0x000000340814723c */ /* 0x000fe20000001814 */
[----:B------:R1:W-:Y:S04]  /*f6c0*/  MUFU.EX2 R64, R2 ;  /* 0x0000000200407308 */ /* 0x0003e80000000800 */
[----:B------:R5:W-:Y:S01]  /*f6d0*/  MUFU.EX2 R26, R4 ;  /* 0x00000004001a7308 */ /* 0x000be20000000800 */
[----:B-1----:R-:W-:Y:S01]  /*f6e0*/  FADD.FTZ R2, R63, R6 ;  /* 0x000000063f027221 */ /* 0x002fe20000010000 */
[----:B------:R-:W-:Y:S01]  /*f6f0*/  FADD.FTZ R6, R157, R12 ;  /* 0x0000000c9d067221 */ /* 0x000fe20000010000 */
[----:B-----5:R-:W-:Y:S02]  /*f700*/  FFMA.FTZ R4, R237, R0, -R5 ;  /* 0x00000000ed047223 */ /* 0x020fe40000010805 */
[----:B------:R-:W-:-:S02]  /*f710*/  FADD.FTZ R2, R153, R2 ;  /* 0x0000000299027221 */ /* 0x000fc40000010000 */
[----:B------:R1:W-:Y:S02]  /*f720*/  MUFU.EX2 R63, R4 ;  /* 0x00000004003f7308 */ /* 0x0003e40000000800 */
[----:B------:R-:W-:Y:S01]  /*f730*/  FADD.FTZ R2, R143, R2 ;  /* 0x000000028f027221 */ /* 0x000fe20000010000 */
[----:B------:R-:W-:Y:S02]  /*f740*/  F2FP.F16.F32.PACK_AB R8, R78, R76 ;  /* 0x0000004c4e08723e */ /* 0x000fe400000000ff */
[----:B--2---:R-:W-:Y:S01]  /*f750*/  F2FP.F16.F32.PACK_AB R9, R71, R69 ;  /* 0x000000454709723e */ /* 0x004fe200000000ff */
[----:B------:R-:W-:Y:S01]  /*f760*/  FADD.FTZ R2, R61, R2 ;  /* 0x000000023d027221 */ /* 0x000fe20000010000 */
[----:B------:R-:W-:Y:S02]  /*f770*/  F2FP.F16.F32.PACK_AB R10, R80, R79 ;  /* 0x0000004f500a723e */ /* 0x000fe400000000ff */
[----:B------:R-:W-:Y:S01]  /*f780*/  F2FP.F16.F32.PACK_AB R11, R73, R74 ;  /* 0x0000004a490b723e */ /* 0x000fe200000000ff */
[----:B-1----:R-:W-:Y:S01]  /*f790*/  FADD.FTZ R4, R159, R6 ;  /* 0x000000069f047221 */ /* 0x002fe20000010000 */
[----:B------:R1:W2:Y:S03]  /*f7a0*/  MUFU.EX2 R68, R7 ;  /* 0x0000000700447308 */ /* 0x0002a60000000800 */
[----:B------:R-:W-:Y:S01]  /*f7b0*/  FADD.FTZ R4, R140, R4 ;  /* 0x000000048c047221 */ /* 0x000fe20000010000 */
[----:B------:R-:W-:Y:S01]  /*f7c0*/  FADD.FTZ R2, R60, R2 ;  /* 0x000000023c027221 */ /* 0x000fe20000010000 */
[----:B------:R-:W-:Y:S02]  /*f7d0*/  HMMA.16816.F32 R32, R8, R36, R32 ;  /* 0x000000240820723c */ /* 0x000fe40000001820 */
[----:B------:R-:W-:Y:S01]  /*f7e0*/  FADD.FTZ R4, R141, R4 ;  /* 0x000000048d047221 */ /* 0x000fe20000010000 */
[----:B------:R-:W-:Y:S01]  /*f7f0*/  FADD.FTZ R2, R132, R2 ;  /* 0x0000000284027221 */ /* 0x000fe20000010000 */
[----:B-1----:R-:W-:-:S04]  /*f800*/  FFMA.FTZ R7, R191, R0, -R3 ;  /* 0x00000000bf077223 */ /* 0x002fc80000010803 */
[C---:B------:R-:W-:Y:S01]  /*f810*/  HMMA.16816.F32 R28, R8.reuse, R38, R28 ;  /* 0x00000026081c723c */ /* 0x040fe2000000181c */
[----:B------:R-:W-:Y:S01]  /*f820*/  FADD.FTZ R4, R142, R4 ;  /* 0x000000048e047221 */ /* 0x000fe20000010000 */
[----:B------:R1:W5:Y:S06]  /*f830*/  MUFU.EX2 R67, R7 ;  /* 0x0000000700437308 */ /* 0x00036c0000000800 */
[C---:B------:R-:W-:Y:S01]  /*f840*/  HMMA.16816.F32 R16, R8.reuse, R42, R16 ;  /* 0x0000002a0810723c */ /* 0x040fe20000001810 */
[----:B------:R-:W-:Y:S01]  /*f850*/  FADD.FTZ R4, R138, R4 ;  /* 0x000000048a047221 */ /* 0x000fe20000010000 */
[----:B------:R-:W-:Y:S01]  /*f860*/  FADD.FTZ R2, R131, R2 ;  /* 0x0000000283027221 */ /* 0x000fe20000010000 */
[-C--:B------:R-:W-:Y:S01]  /*f870*/  FFMA.FTZ R6, R199, R0.reuse, -R3 ;  /* 0x00000000c7067223 */ /* 0x080fe20000010803 */
[----:B------:R-:W-:Y:S04]  /*f880*/  LDSM.16.MT88.4 R140, [R152+0x8c00] ;  /* 0x008c0000988c783b */ /* 0x000fe80000004200 */
[----:B------:R-:W-:Y:S01]  /*f890*/  HMMA.16816.F32 R36, R8, R40, R20 ;  /* 0x000000280824723c */ /* 0x000fe20000001814 */
[----:B------:R-:W3:Y:S01]  /*f8a0*/  LDSM.16.MT88.4 R40, [R152+0x8000] ;  /* 0x008000009828783b */ /* 0x000ee20000004200 */
[----:B-1----:R-:W-:Y:S01]  /*f8b0*/  FFMA.FTZ R7, R233, R0, -R5 ;  /* 0x00000000e9077223 */ /* 0x002fe20000010805 */
[----:B------:R-:W-:Y:S01]  /*f8c0*/  FADD.FTZ R4, R139, R4 ;  /* 0x000000048b047221 */ /* 0x000fe20000010000 */
[----:B------:R-:W-:-:S02]  /*f8d0*/  FADD.FTZ R2, R127, R2 ;  /* 0x000000027f027221 */ /* 0x000fc40000010000 */
[----:B------:R1:W-:Y:S01]  /*f8e0*/  MUFU.EX2 R65, R7 ;  /* 0x0000000700417308 */ /* 0x0003e20000000800 */
[----:B------:R-:W-:Y:S01]  /*f8f0*/  FADD.FTZ R4, R136, R4 ;  /* 0x0000000488047221 */ /* 0x000fe20000010000 */
[----:B------:R-:W-:Y:S01]  /*f900*/  FADD.FTZ R2, R128, R2 ;  /* 0x0000000280027221 */ /* 0x000fe20000010000 */
[----:B----4-:R-:W-:Y:S01]  /*f910*/  F2FP.F16.F32.PACK_AB R8, R72, R70 ;  /* 0x000000464808723e */ /* 0x010fe200000000ff */
[----:B------:R4:W-:Y:S01]  /*f920*/  MUFU.EX2 R62, R6 ;  /* 0x00000006003e7308 */ /* 0x0009e20000000800 */
[----:B--2---:R-:W-:Y:S02]  /*f930*/  F2FP.F16.F32.PACK_AB R9, R66, R68 ;  /* 0x000000444209723e */ /* 0x004fe400000000ff */
[----:B------:R-:W-:Y:S02]  /*f940*/  F2FP.F16.F32.PACK_AB R10, R75, R77 ;  /* 0x0000004d4b0a723e */ /* 0x000fe400000000ff */
[----:B-----5:R-:W-:Y:S01]  /*f950*/  F2FP.F16.F32.PACK_AB R11, R27, R67 ;  /* 0x000000431b0b723e */ /* 0x020fe200000000ff */
[----:B-1----:R-:W-:Y:S01]  /*f960*/  FFMA.FTZ R7, R202, R0, -R3 ;  /* 0x00000000ca077223 */ /* 0x002fe20000010803 */
[----:B------:R-:W-:Y:S01]  /*f970*/  FADD.FTZ R4, R133, R4 ;  /* 0x0000000485047221 */ /* 0x000fe20000010000 */
[----:B------:R-:W-:-:S02]  /*f980*/  FADD.FTZ R2, R130, R2 ;  /* 0x0000000282027221 */ /* 0x000fc40000010000 */
[----:B------:R1:W2:Y:S01]  /*f990*/  MUFU.EX2 R25, R7 ;  /* 0x0000000700197308 */ /* 0x0002a20000000800 */
[-CC-:B----4-:R-:W-:Y:S01]  /*f9a0*/  FFMA.FTZ R6, R195, R0.reuse, -R3.reuse ;  /* 0x00000000c3067223 */ /* 0x190fe20000010803 */
[----:B---3--:R-:W-:Y:S01]  /*f9b0*/  HMMA.16816.F32 R12, R8, R48, R32 ;  /* 0x00000030080c723c */ /* 0x008fe20000001820 */
[----:B------:R-:W-:Y:S01]  /*f9c0*/  FADD.FTZ R4, R137, R4 ;  /* 0x0000000489047221 */ /* 0x000fe20000010000 */
[----:B------:R-:W-:Y:S01]  /*f9d0*/  FADD.FTZ R2, R129, R2 ;  /* 0x0000000281027221 */ /* 0x000fe20000010000 */
[----:B------:R-:W-:Y:S01]  /*f9e0*/  MUFU.EX2 R60, R6 ;  /* 0x00000006003c7308 */ /* 0x000fe20000000800 */
[----:B-1----:R-:W-:-:S04]  /*f9f0*/  FFMA.FTZ R7, R198, R0, -R3 ;  /* 0x00000000c6077223 */ /* 0x002fc80000010803 */
[----:B------:R-:W1:Y:S01]  /*fa00*/  MUFU.EX2 R61, R7 ;  /* 0x00000007003d7308 */ /* 0x000e620000000800 */
        /* <DEDUP_REMOVED lines=12> */
[----:B------:R-:W3:Y:S01]  /*fad0*/  LDSM.16.MT88.4 R16, [R24+0x3000] ;  /* 0x003000001810783b */ /* 0x000ee20000004200 */
[----:B--2---:R-:W-:Y:S02]  /*fae0*/  F2FP.F16.F32.PACK_AB R9, R62, R25 ;  /* 0x000000193e09723e */ /* 0x004fe400000000ff */
[----:B------:R-:W-:Y:S02]  /*faf0*/  F2FP.F16.F32.PACK_AB R10, R63, R65 ;  /* 0x000000413f0a723e */ /* 0x000fe400000000ff */
[----:B-1----:R-:W-:Y:S01]  /*fb00*/  F2FP.F16.F32.PACK_AB R11, R60, R61 ;  /* 0x0000003d3c0b723e */ /* 0x002fe200000000ff */
[----:B------:R-:W-:Y:S01]  /*fb10*/  FADD.FTZ R4, R59, R4 ;  /* 0x000000043b047221 */ /* 0x000fe20000010000 */
[----:B------:R-:W-:-:S05]  /*fb20*/  FADD.FTZ R2, R58, R2 ;  /* 0x000000023a027221 */ /* 0x000fca0000010000 */
[----:B------:R-:W-:Y:S01]  /*fb30*/  HMMA.16816.F32 R36, R8, R40, R12 ;  /* 0x000000280824723c */ /* 0x000fe2000000180c */
[-CC-:B------:R-:W-:Y:S01]  /*fb40*/  FFMA.FTZ R12, R146, R0.reuse, -R5.reuse ;  /* 0x00000000920c7223 */ /* 0x180fe20000010805 */
[----:B------:R-:W-:Y:S01]  /*fb50*/  FADD.FTZ R4, R118, R4 ;  /* 0x0000000476047221 */ /* 0x000fe20000010000 */
[----:B------:R-:W-:Y:S01]  /*fb60*/  FADD.FTZ R2, R111, R2 ;  /* 0x000000026f027221 */ /* 0x000fe20000010000 */
[-CC-:B------:R-:W-:Y:S01]  /*fb70*/  FFMA.FTZ R6, R145, R0.reuse, -R5.reuse ;  /* 0x0000000091067223 */ /* 0x180fe20000010805 */
[----:B------:R1:W-:Y:S01]  /*fb80*/  MUFU.EX2 R57, R12 ;  /* 0x0000000c00397308 */ /* 0x0003e20000000800 */
[----:B------:R-:W-:Y:S01]  /*fb90*/  FADD.FTZ R4, R121, R4 ;  /* 0x0000000479047221 */ /* 0x000fe20000010000 */
[----:B------:R-:W-:Y:S01]  /*fba0*/  FADD.FTZ R2, R112, R2 ;  /* 0x0000000270027221 */ /* 0x000fe20000010000 */
[-CC-:B------:R-:W-:Y:S01]  /*fbb0*/  FFMA.FTZ R7, R147, R0.reuse, -R5.reuse ;  /* 0x0000000093077223 */ /* 0x180fe20000010805 */
[----:B------:R2:W4:Y:S01]  /*fbc0*/  MUFU.EX2 R56, R6 ;  /* 0x0000000600387308 */ /* 0x0005220000000800 */
[----:B------:R-:W-:Y:S01]  /*fbd0*/  FADD.FTZ R4, R117, R4 ;  /* 0x0000000475047221 */ /* 0x000fe20000010000 */
[----:B------:R-:W-:Y:S01]  /*fbe0*/  FADD.FTZ R2, R113, R2 ;  /* 0x0000000271027221 */ /* 0x000fe20000010000 */
[----:B-1----:R-:W1:Y:S01]  /*fbf0*/  LDSM.16.MT88.4 R12, [R152+0x8400] ;  /* 0x00840000980c783b */ /* 0x002e620000004200 */
[----:B--2---:R-:W-:Y:S01]  /*fc00*/  FFMA.FTZ R6, R148, R0, -R5 ;  /* 0x0000000094067223 */ /* 0x004fe20000010805 */
[----:B------:R2:W-:Y:S01]  /*fc10*/  MUFU.EX2 R59, R7 ;  /* 0x00000007003b7308 */ /* 0x0005e20000000800 */
[----:B------:R-:W-:Y:S01]  /*fc20*/  FADD.FTZ R4, R120, R4 ;  /* 0x0000000478047221 */ /* 0x000fe20000010000 */
[----:B------:R-:W-:-:S02]  /*fc30*/  FADD.FTZ R2, R107, R2 ;  /* 0x000000026b027221 */ /* 0x000fc40000010000 */
[----:B------:R5:W-:Y:S01]  /*fc40*/  MUFU.EX2 R58, R6 ;  /* 0x00000006003a7308 */ /* 0x000be20000000800 */
[----:B------:R-:W-:Y:S01]  /*fc50*/  FADD.FTZ R4, R114, R4 ;  /* 0x0000000472047221 */ /* 0x000fe20000010000 */
[----:B------:R-:W-:Y:S01]  /*fc60*/  FADD.FTZ R2, R109, R2 ;  /* 0x000000026d027221 */ /* 0x000fe20000010000 */
[-CC-:B--2---:R-:W-:Y:S01]  /*fc70*/  FFMA.FTZ R7, R222, R0.reuse, -R3.reuse ;  /* 0x00000000de077223 */ /* 0x184fe20000010803 */
[----:B-----5:R-:W-:-:S03]  /*fc80*/  FFMA.FTZ R6, R207, R0, -R3 ;  /* 0x00000000cf067223 */ /* 0x020fc60000010803 */
[----:B------:R2:W-:Y:S01]  /*fc90*/  MUFU.EX2 R54, R7 ;  /* 0x0000000700367308 */ /* 0x0005e20000000800 */
[----:B------:R-:W-:-:S03]  /*fca0*/  FADD.FTZ R4, R115, R4 ;  /* 0x0000000473047221 */ /* 0x000fc60000010000 */
[----:B------:R5:W1:Y:S01]  /*fcb0*/  MUFU.EX2 R53, R6 ;  /* 0x0000000600357308 */ /* 0x000a620000000800 */
[----:B------:R-:W-:Y:S01]  /*fcc0*/  FADD.FTZ R2, R110, R2 ;  /* 0x000000026e027221 */ /* 0x000fe20000010000 */
[----:B------:R-:W-:Y:S01]  /*fcd0*/  FADD.FTZ R4, R116, R4 ;  /* 0x0000000474047221 */ /* 0x000fe20000010000 */
[-CC-:B--2---:R-:W-:Y:S01]  /*fce0*/  FFMA.FTZ R7, R206, R0.reuse, -R3.reuse ;  /* 0x00000000ce077223 */ /* 0x184fe20000010803 */
[----:B-----5:R-:W-:-:S03]  /*fcf0*/  FFMA.FTZ R6, R203, R0, -R3 ;  /* 0x00000000cb067223 */ /* 0x020fc60000010803 */
[----:B------:R-:W-:Y:S01]  /*fd00*/  MUFU.EX2 R55, R7 ;  /* 0x0000000700377308 */ /* 0x000fe20000000800 */
[----:B------:R-:W-:-:S03]  /*fd10*/  FADD.FTZ R2, R108, R2 ;  /* 0x000000026c027221 */ /* 0x000fc60000010000 */
[----:B------:R-:W2:Y:S01]  /*fd20*/  MUFU.EX2 R52, R6 ;  /* 0x0000000600347308 */ /* 0x000ea20000000800 */
        /* <DEDUP_REMOVED lines=10> */
[----:B------:R-:W-:Y:S01]  /*fdd0*/  HMMA.16816.F32 R20, R8, R18, R28 ;  /* 0x000000120814723c */ /* 0x000fe2000000181c */
[----:B----4-:R-:W-:Y:S01]  /*fde0*/  F2FP.F16.F32.PACK_AB R8, R57, R56 ;  /* 0x000000383908723e */ /* 0x010fe200000000ff */
[----:B------:R-:W3:Y:S01]  /*fdf0*/  LDSM.16.MT88.4 R16, [R24+0x3400] ;  /* 0x003400001810783b */ /* 0x000ee20000004200 */
[----:B-1----:R-:W-:Y:S02]  /*fe00*/  F2FP.F16.F32.PACK_AB R9, R53, R54 ;  /* 0x000000363509723e */ /* 0x002fe400000000ff */
[----:B------:R-:W-:Y:S02]  /*fe10*/  F2FP.F16.F32.PACK_AB R10, R58, R59 ;  /* 0x0000003b3a0a723e */ /* 0x000fe400000000ff */
[----:B--2---:R-:W-:Y:S01]  /*fe20*/  F2FP.F16.F32.PACK_AB R11, R52, R55 ;  /* 0x00000037340b723e */ /* 0x004fe200000000ff */
[----:B------:R-:W-:Y:S01]  /*fe30*/  FADD.FTZ R4, R91, R4 ;  /* 0x000000045b047221 */ /* 0x000fe20000010000 */
[----:B------:R-:W-:-:S05]  /*fe40*/  FADD.FTZ R2, R85, R2 ;  /* 0x0000000255027221 */ /* 0x000fca0000010000 */
[C---:B------:R-:W-:Y:S01]  /*fe50*/  HMMA.16816.F32 R36, R8.reuse, R12, R36 ;  /* 0x0000000c0824723c */ /* 0x040fe20000001824 */
[-CC-:B------:R-:W-:Y:S01]  /*fe60*/  FFMA.FTZ R12, R150, R0.reuse, -R5.reuse ;  /* 0x00000000960c7223 */ /* 0x180fe20000010805 */
[----:B------:R-:W-:Y:S01]  /*fe70*/  FADD.FTZ R4, R92, R4 ;  /* 0x000000045c047221 */ /* 0x000fe20000010000 */
[----:B------:R-:W-:Y:S01]  /*fe80*/  FADD.FTZ R2, R84, R2 ;  /* 0x0000000254027221 */ /* 0x000fe20000010000 */
[-CC-:B------:R-:W-:Y:S01]  /*fe90*/  FFMA.FTZ R6, R149, R0.reuse, -R5.reuse ;  /* 0x0000000095067223 */ /* 0x180fe20000010805 */
[----:B------:R1:W-:Y:S03]  /*fea0*/  MUFU.EX2 R48, R12 ;  /* 0x0000000c00307308 */ /* 0x0003e60000000800 */
[----:B------:R-:W-:Y:S01]  /*feb0*/  HMMA.16816.F32 R40, R8, R14, R40 ;  /* 0x0000000e0828723c */ /* 0x000fe20000001828 */
[----:B------:R-:W-:Y:S01]  /*fec0*/  FADD.FTZ R4, R100, R4 ;  /* 0x0000000464047221 */ /* 0x000fe20000010000 */
[----:B------:R-:W-:Y:S01]  /*fed0*/  FADD.FTZ R2, R87, R2 ;  /* 0x0000000257027221 */ /* 0x000fe20000010000 */
[----:B------:R2:W4:Y:S01]  /*fee0*/  MUFU.EX2 R49, R6 ;  /* 0x0000000600317308 */ /* 0x0005220000000800 */
[-CC-:B------:R-:W-:Y:S01]  /*fef0*/  FFMA.FTZ R7, R151, R0.reuse, -R5.reuse ;  /* 0x0000000097077223 */ /* 0x180fe20000010805 */
[----:B------:R-:W-:Y:S01]  /*ff00*/  FADD.FTZ R4, R96, R4 ;  /* 0x0000000460047221 */ /* 0x000fe20000010000 */
[----:B-1----:R-:W1:Y:S01]  /*ff10*/  LDSM.16.MT88.4 R12, [R152+0x8800] ;  /* 0x00880000980c783b */ /* 0x002e620000004200 */
[----:B------:R-:W-:Y:S01]  /*ff20*/  FADD.FTZ R2, R90, R2 ;  /* 0x000000025a027221 */ /* 0x000fe20000010000 */
[----:B------:R5:W-:Y:S01]  /*ff30*/  MUFU.EX2 R51, R7 ;  /* 0x0000000700337308 */ /* 0x000be20000000800 */
[----:B--2---:R-:W-:Y:S01]  /*ff40*/  FFMA.FTZ R6, R227, R0, -R5 ;  /* 0x00000000e3067223 */ /* 0x004fe20000010805 */
[----:B------:R-:W-:Y:S01]  /*ff50*/  FADD.FTZ R4, R99, R4 ;  /* 0x0000000463047221 */ /* 0x000fe20000010000 */
[----:B------:R-:W-:-:S02]  /*ff60*/  FADD.FTZ R2, R81, R2 ;  /* 0x0000000251027221 */ /* 0x000fc40000010000 */
[----:B------:R2:W-:Y:S01]  /*ff70*/  MUFU.EX2 R50, R6 ;  /* 0x0000000600327308 */ /* 0x0005e20000000800 */
[----:B------:R-:W-:Y:S01]  /*ff80*/  FADD.FTZ R4, R88, R4 ;  /* 0x0000000458047221 */ /* 0x000fe20000010000 */
[----:B------:R-:W-:Y:S01]  /*ff90*/  FADD.FTZ R2, R82, R2 ;  /* 0x0000000252027221 */ /* 0x000fe20000010000 */
[----:B-----5:R-:W-:-:S04]  /*ffa0*/  FFMA.FTZ R7, R226, R0, -R3 ;  /* 0x00000000e2077223 */ /* 0x020fc80000010803 */
[----:B------:R5:W-:Y:S01]  /*ffb0*/  MUFU.EX2 R34, R7 ;  /* 0x0000000700227308 */ /* 0x000be20000000800 */
[----:B--2---:R-:W-:-:S04]  /*ffc0*/  FFMA.FTZ R6, R223, R0, -R3 ;  /* 0x00000000df067223 */ /* 0x004fc80000010803 */
[----:B------:R2:W1:Y:S01]  /*ffd0*/  MUFU.EX2 R33, R6 ;  /* 0x0000000600217308 */ /* 0x0004620000000800 */
[----:B------:R-:W-:Y:S01]  /*ffe0*/  FADD.FTZ R4, R93, R4 ;  /* 0x000000045d047221 */ /* 0x000fe20000010000 */
[----:B------:R-:W-:Y:S01]  /*fff0*/  FADD.FTZ R2, R86, R2 ;  /* 0x0000000256027221 */ /* 0x000fe20000010000 */
[-CC-:B-----5:R-:W-:Y:S02]  /*10000*/  FFMA.FTZ R7, R163, R0.reuse, -R3.reuse ;  /* 0x00000000a3077223 */ /* 0x1a0fe40000010803 */
[----:B------:R-:W-:Y:S02]  /*10010*/  FADD.FTZ R4, R94, R4 ;  /* 0x000000045e047221 */ /* 0x000fe40000010000 */
[----:B------:R-:W-:Y:S01]  /*10020*/  MUFU.EX2 R35, R7 ;  /* 0x0000000700237308 */ /* 0x000fe20000000800 */
[----:B--2---:R-:W-:Y:S01]  /*10030*/  FFMA.FTZ R6, R162, R0, -R3 ;  /* 0x00000000a2067223 */ /* 0x004fe20000010803 */
[----:B------:R-:W-:-:S03]  /*10040*/  FADD.FTZ R2, R83, R2 ;  /* 0x0000000253027221 */ /* 0x000fc60000010000 */
[----:B------:R2:W5:Y:S01]  /*10050*/  MUFU.EX2 R32, R6 ;  /* 0x0000000600207308 */ /* 0x0005620000000800 */
[----:B------:R-:W-:Y:S01]  /*10060*/  FADD.FTZ R4, R76, R4 ;  /* 0x000000044c047221 */ /* 0x000fe20000010000 */
[----:B------:R-:W-:Y:S01]  /*10070*/  FADD.FTZ R2, R69, R2 ;  /* 0x0000000245027221 */ /* 0x000fe20000010000 */
[----:B---3--:R-:W-:Y:S02]  /*10080*/  HMMA.16816.F32 R44, R8, R16, R44 ;  /* 0x00000010082c723c */ /* 0x008fe4000000182c */
[----:B------:R-:W-:Y:S01]  /*10090*/  FADD.FTZ R4, R78, R4 ;  /* 0x000000044e047221 */ /* 0x000fe20000010000 */
[----:B------:R-:W-:-:S03]  /*100a0*/  FADD.FTZ R2, R71, R2 ;  /* 0x0000000247027221 */ /* 0x000fc60000010000 */
[----:B------:R-:W-:Y:S02]  /*100b0*/  FADD.FTZ R4, R79, R4 ;  /* 0x000000044f047221 */ /* 0x000fe40000010000 */
[----:B------:R-:W-:Y:S01]  /*100c0*/  HMMA.16816.F32 R28, R8, R18, R20 ;  /* 0x00000012081c723c */ /* 0x000fe20000001814 */
[----:B----4-:R-:W-:Y:S01]  /*100d0*/  F2FP.F16.F32.PACK_AB R8, R48, R49 ;  /* 0x000000313008723e */ /* 0x010fe200000000ff */
[----:B------:R-:W-:Y:S01]  /*100e0*/  FADD.FTZ R2, R74, R2 ;  /* 0x000000024a027221 */ /* 0x000fe20000010000 */
[----:B-1----:R-:W-:Y:S01]  /*100f0*/  F2FP.F16.F32.PACK_AB R9, R33, R34 ;  /* 0x000000222109723e */ /* 0x002fe200000000ff */
[-CC-:B--2---:R-:W-:Y:S01]  /*10100*/  FFMA.FTZ R6, R235, R0.reuse, -R5.reuse ;  /* 0x00000000eb067223 */ /* 0x184fe20000010805 */
[----:B------:R-:W-:Y:S02]  /*10110*/  F2FP.F16.F32.PACK_AB R10, R50, R51 ;  /* 0x00000033320a723e */ /* 0x000fe400000000ff */
[----:B-----5:R-:W-:Y:S01]  /*10120*/  F2FP.F16.F32.PACK_AB R11, R32, R35 ;  /* 0x00000023200b723e */ /* 0x020fe200000000ff */
[----:B------:R-:W-:Y:S01]  /*10130*/  FADD.FTZ R4, R80, R4 ;  /* 0x0000000450047221 */ /* 0x000fe20000010000 */
[----:B------:R-:W-:Y:S01]  /*10140*/  FADD.FTZ R2, R73, R2 ;  /* 0x0000000249027221 */ /* 0x000fe20000010000 */
[----:B------:R1:W-:Y:S01]  /*10150*/  MUFU.EX2 R17, R6 ;  /* 0x0000000600117308 */ /* 0x0003e20000000800 */
[-CC-:B------:R-:W-:Y:S01]  /*10160*/  FFMA.FTZ R7, R234, R0.reuse, -R5.reuse ;  /* 0x00000000ea077223 */ /* 0x180fe20000010805 */
[----:B------:R-:W2:Y:S02]  /*10170*/  LDSM.16.MT88.4 R20, [R24+0x3800] ;  /* 0x003800001814783b */ /* 0x000ea40000004200 */
[----:B------:R-:W-:Y:S01]  /*10180*/  HMMA.16816.F32 R136, R8, R12, R36 ;  /* 0x0000000c0888723c */ /* 0x000fe20000001824 */
[-CC-:B------:R-:W-:Y:S01]  /*10190*/  FFMA.FTZ R12, R239, R0.reuse, -R5.reuse ;  /* 0x00000000ef0c7223 */ /* 0x180fe20000010805 */
[----:B------:R-:W-:Y:S01]  /*101a0*/  FADD.FTZ R2, R68, R2 ;  /* 0x0000000244027221 */ /* 0x000fe20000010000 */
[----:B-1----:R-:W-:Y:S01]  /*101b0*/  FFMA.FTZ R6, R231, R0, -R5 ;  /* 0x00000000e7067223 */ /* 0x002fe20000010805 */
[----:B------:R-:W-:-:S02]  /*101c0*/  FADD.FTZ R5, R70, R4 ;  /* 0x0000000446057221 */ /* 0x000fc40000010000 */
[----:B------:R-:W-:Y:S02]  /*101d0*/  FADD.FTZ R2, R66, R2 ;  /* 0x0000000242027221 */ /* 0x000fe40000010000 */
[----:B------:R-:W-:Y:S01]  /*101e0*/  FADD.FTZ R5, R72, R5 ;  /* 0x0000000548057221 */ /* 0x000fe20000010000 */
[-C--:B------:R-:W-:Y:S01]  /*101f0*/  FFMA.FTZ R4, R170, R0.reuse, -R3 ;  /* 0x00000000aa047223 */ /* 0x080fe20000010803 */
[----:B------:R-:W-:Y:S01]  /*10200*/  FADD.FTZ R2, R67, R2 ;  /* 0x0000000243027221 */ /* 0x000fe20000010000 */
[----:B------:R-:W-:Y:S01]  /*10210*/  HMMA.16816.F32 R36, R8, R14, R40 ;  /* 0x0000000e0824723c */ /* 0x000fe20000001828 */
[----:B------:R-:W-:Y:S01]  /*10220*/  FADD.FTZ R5, R77, R5 ;  /* 0x000000054d057221 */ /* 0x000fe20000010000 */
[----:B------:R-:W-:Y:S03]  /*10230*/  MUFU.EX2 R14, R12 ;  /* 0x0000000c000e7308 */ /* 0x000fe60000000800 */
[----:B------:R-:W-:Y:S01]  /*10240*/  FADD.FTZ R5, R75, R5 ;  /* 0x000000054b057221 */ /* 0x000fe20000010000 */
[----:B------:R1:W-:Y:S04]  /*10250*/  MUFU.EX2 R12, R4 ;  /* 0x00000004000c7308 */ /* 0x0003e80000000800 */
[----:B------:R3:W4:Y:S04]  /*10260*/  MUFU.EX2 R16, R7 ;  /* 0x0000000700107308 */ /* 0x0007280000000800 */
[----:B------:R5:W-:Y:S01]  /*10270*/  MUFU.EX2 R13, R6 ;  /* 0x00000006000d7308 */ /* 0x000be20000000800 */
[----:B-1----:R-:W-:Y:S01]  /*10280*/  FADD.FTZ R4, R27, R2 ;  /* 0x000000021b047221 */ /* 0x002fe20000010000 */
[----:B------:R-:W-:Y:S01]  /*10290*/  FADD.FTZ R2, R26, R5 ;  /* 0x000000051a027221 */ /* 0x000fe20000010000 */
[-CC-:B---3--:R-:W-:Y:S01]  /*102a0*/  FFMA.FTZ R7, R171, R0.reuse, -R3.reuse ;  /* 0x00000000ab077223 */ /* 0x188fe20000010803 */
[-CC-:B-----5:R-:W-:Y:S01]  /*102b0*/  FFMA.FTZ R6, R174, R0.reuse, -R3.reuse ;  /* 0x00000000ae067223 */ /* 0x1a0fe20000010803 */
[----:B------:R-:W-:Y:S01]  /*102c0*/  FFMA.FTZ R3, R175, R0, -R3 ;  /* 0x00000000af037223 */ /* 0x000fe20000010803 */
[----:B------:R-:W-:Y:S01]  /*102d0*/  FADD.FTZ R0, R25, R4 ;  /* 0x0000000419007221 */ /* 0x000fe20000010000 */
[----:B------:R-:W-:Y:S01]  /*102e0*/  FADD.FTZ R2, R64, R2 ;  /* 0x0000000240027221 */ /* 0x000fe20000010000 */
[----:B------:R-:W1:Y:S02]  /*102f0*/  LDSM.16.MT88.4 R24, [R24+0x3c00] ;  /* 0x003c00001818783b */ /* 0x000e640000004200 */
        /* <DEDUP_REMOVED lines=14> */
[----:B------:R-:W3:Y:S02]  /*103e0*/  MUFU.EX2 R7, R7 ;  /* 0x0000000700077308 */ /* 0x000ee40000000800 */
[----:B------:R-:W-:Y:S02]  /*103f0*/  FADD.FTZ R0, R34, R0 ;  /* 0x0000000022007221 */ /* 0x000fe40000010000 */
[----:B------:R-:W-:Y:S01]  /*10400*/  MUFU.EX2 R6, R6 ;  /* 0x0000000600067308 */ /* 0x000fe20000000800 */
[----:B--2---:R-:W-:Y:S01]  /*10410*/  HMMA.16816.F32 R144, R8, R20, R44 ;  /* 0x000000140890723c */ /* 0x004fe2000000182c */
[----:B------:R-:W-:Y:S02]  /*10420*/  FADD.FTZ R2, R48, R2 ;  /* 0x0000000230027221 */ /* 0x000fe40000010000 */
[----:B------:R-:W2:Y:S01]  /*10430*/  MUFU.EX2 R3, R3 ;  /* 0x0000000300037308 */ /* 0x000ea20000000800 */
[----:B------:R-:W-:Y:S01]  /*10440*/  FADD.FTZ R0, R33, R0 ;  /* 0x0000000021007221 */ /* 0x000fe20000010000 */
[----:B------:R-:W-:-:S03]  /*10450*/  FADD.FTZ R2, R51, R2 ;  /* 0x0000000233027221 */ /* 0x000fc60000010000 */
[----:B------:R-:W-:Y:S01]  /*10460*/  HMMA.16816.F32 R8, R8, R22, R28 ;  /* 0x000000160808723c */ /* 0x000fe2000000181c */
[----:B------:R-:W-:Y:S01]  /*10470*/  FADD.FTZ R0, R35, R0 ;  /* 0x0000000023007221 */ /* 0x000fe20000010000 */
[----:B------:R-:W-:-:S03]  /*10480*/  FADD.FTZ R2, R50, R2 ;  /* 0x0000000232027221 */ /* 0x000fc60000010000 */
[----:B------:R-:W-:Y:S01]  /*10490*/  FADD.FTZ R0, R32, R0 ;  /* 0x0000000020007221 */ /* 0x000fe20000010000 */
[----:B----4-:R-:W-:Y:S01]  /*104a0*/  F2FP.F16.F32.PACK_AB R148, R16, R17 ;  /* 0x000000111094723e */ /* 0x010fe200000000ff */
[----:B------:R-:W-:Y:S01]  /*104b0*/  FADD.FTZ R2, R17, R2 ;  /* 0x0000000211027221 */ /* 0x000fe20000010000 */
[----:B---3--:R-:W-:Y:S01]  /*104c0*/  F2FP.F16.F32.PACK_AB R149, R7, R12 ;  /* 0x0000000c0795723e */ /* 0x008fe200000000ff */
[----:B------:R-:W-:Y:S01]  /*104d0*/  FADD.FTZ R0, R12, R0 ;  /* 0x000000000c007221 */ /* 0x000fe20000010000 */
[----:B------:R-:W-:Y:S02]  /*104e0*/  F2FP.F16.F32.PACK_AB R150, R13, R14 ;  /* 0x0000000e0d96723e */ /* 0x000fe400000000ff */
[----:B--2---:R-:W-:Y:S01]  /*104f0*/  F2FP.F16.F32.PACK_AB R151, R3, R6 ;  /* 0x000000060397723e */ /* 0x004fe200000000ff */
        /* <DEDUP_REMOVED lines=11> */
[----:B------:R-:W-:-:S05]  /*105b0*/  @P0 IMAD.MOV.U32 R21, RZ, RZ, R101 ;  /* 0x000000ffff150224 */ /* 0x000fca00078e0065 */
[----:B-1----:R-:W-:Y:S01]  /*105c0*/  HMMA.16816.F32 R144, R148, R24, R144 ;  /* 0x000000189490723c */ /* 0x002fe20000001890 */
[----:B------:R-:W-:-:S07]  /*105d0*/  @P0 VIADD R239, R238, 0xfffffffd ;  /* 0xfffffffdeeef0836 */ /* 0x000fce0000000000 */
[----:B------:R-:W-:Y:S01]  /*105e0*/  HMMA.16816.F32 R148, R148, R26, R8 ;  /* 0x0000001a9494723c */ /* 0x000fe20000001808 */
[----:B------:R-:W-:-:S04]  /*105f0*/  NOP ;  /* 0x0000000000007918 */ /* 0x000fc80000000000 */
[----:B------:R-:W-:-:S15]  /*10600*/  @P0 BRA `(.L_x_2147) ;  /* 0x0000000000080947 */ /* 0x000fde0003800000 */
.L_x_2136:
[----:B------:R-:W2:Y:S02]  /*10610*/  LDL.LU R0, [R1+0x1c] ;  /* 0x00001c0001007983 */ /* 0x000ea40000300800 */
[----:B--2---:R-:W-:-:S07]  /*10620*/  IADD3 R239, PT, PT, R0, -0x1, RZ ;  /* 0xffffffff00ef7810 */ /* 0x004fce0007ffe0ff */
.L_x_2147:
[----:B------:R-:W-:Y:S05]  /*10630*/  BSYNC B2 ;  /* 0x0000000000027941 */ /* 0x000fea0003800000 */
.L_x_2135:
[----:B------:R-:W2:Y:S02]  /*10640*/  LDL R0, [R1+0x10] ;  /* 0x0000100001007983 */ /* 0x000ea40000100800 */
[----:B--2---:R-:W-:-:S13]  /*10650*/  ISETP.GE.AND P0, PT, R239, R0, PT ;  /* 0x00000000ef00720c */ /* 0x004fda0003f06270 */
[----:B------:R-:W-:Y:S05]  /*10660*/  @!P0 BRA `(.L_x_2148) ;  /* 0x00000068003c8947 */ /* 0x000fea0003800000 */
[----:B------:R-:W2:Y:S01]  /*10670*/  LDL.64 R2, [R1+0x8] ;  /* 0x0000080001027983 */ /* 0x000ea20000100a00 */
[----:B------:R-:W-:Y:S02]  /*10680*/  IMAD.MOV.U32 R133, RZ, RZ, R20 ;  /* 0x000000ffff857224 */ /* 0x000fe400078e0014 */
[----:B------:R-:W-:Y:S01]  /*10690*/  IMAD.MOV.U32 R132, RZ, RZ, R21 ;  /* 0x000000ffff847224 */ /* 0x000fe200078e0015 */
[----:B--2---:R-:W-:-:S04]  /*106a0*/  ISETP.NE.U32.AND P2, PT, R2, RZ, PT ;  /* 0x000000ff0200720c */ /* 0x004fc80003f45070 */
[----:B------:R-:W-:-:S13]  /*106b0*/  ISETP.NE.AND.EX P2, PT, R3, RZ, PT, P2 ;  /* 0x000000ff0300720c */ /* 0x000fda0003f45320 */
.L_x_2155:
[----:B------:R-:W-:Y:S04]  /*106c0*/  DEPBAR.LE SB0, 0x0 ;  /* 0x000080000000791a */ /* 0x000fe80000000000 */
[----:B------:R-:W-:Y:S05]  /*106d0*/  WARPSYNC.ALL ;  /* 0x0000000000007948 */ /* 0x000fea0003800000 */
[----:B------:R-:W-:Y:S01]  /*106e0*/  BAR.SYNC.DEFER_BLOCKING 0x0 ;  /* 0x0000000000007b1d */ /* 0x000fe20000010000 */
[C---:B------:R-:W-:Y:S01]  /*106f0*/  LOP3.LUT R0, R251.reuse, 0xc0, RZ, 0xc0, !PT ;  /* 0x000000c0fb007812 */ /* 0x040fe200078ec0ff */
[----:B------:R-:W-:Y:S01]  /*10700*/  IMAD.MOV.U32 R13, RZ, RZ, R249 ;  /* 0x000000ffff0d7224 */ /* 0x000fe200078e00f9 */
[----:B------:R-:W-:Y:S01]  /*10710*/  LOP3.LUT R11, R251, 0x18, RZ, 0xc0, !PT ;  /* 0x00000018fb0b7812 */ /* 0x000fe200078ec0ff */
[----:B------:R-:W-:Y:S01]  /*10720*/  IMAD.MOV.U32 R12, RZ, RZ, R248 ;  /* 0x000000ffff0c7224 */ /* 0x000fe200078e00f8 */
[----:B------:R-:W-:Y:S01]  /*10730*/  LOP3.LUT R14, R0, 0x18, R214, 0xf8, !PT ;  /* 0x00000018000e7812 */ /* 0x000fe200078ef8d6 */
[----:B------:R-:W-:Y:S01]  /*10740*/  @!P2 IMAD.MOV.U32 R0, RZ, RZ, RZ ;  /* 0x000000ffff00a224 */ /* 0x000fe200078e00ff */
[----:B------:R-:W1:Y:S01]  /*10750*/  S2R R214, SR_TID.X ;  /* 0x0000000000d67919 */ /* 0x000e620000002100 */
[----:B------:R-:W-:Y:S03]  /*10760*/  BSSY.RECONVERGENT B0, `(.L_x_2149) ;  /* 0x0000049000007945 */ /* 0x000fe60003800200 */
[----:B------:R-:W-:Y:S01]  /*10770*/  @!P2 IADD3 R2, P0, PT, RZ, -R0, RZ ;  /* 0x80000000ff02a210 */ /* 0x000fe20007f1e0ff */
[----:B------:R2:W-:Y:S04]  /*10780*/  STL [R1+0x14], R14 ;  /* 0x0000140e01007387 */ /* 0x0005e80000100800 */
[----:B------:R-:W3:Y:S02]  /*10790*/  @!P2 LD.E R3, desc[UR4][R134.64+0x40] ;  /* 0x000040048603a980 */ /* 0x000ee4000c101900 */
[----:B---3--:R-:W-:Y:S04]  /*107a0*/  @!P2 IMAD.SHL.U32 R0, R3, 0x100, RZ ;  /* 0x000001000300a824 */ /* 0x008fe800078e00ff */
[----:B------:R-:W-:Y:S05]  /*107b0*/  @!P2 IMAD.X R0, RZ, RZ, ~R0, P0 ;  /* 0x000000ffff00a224 */ /* 0x000fea00000e0e00 */
[----:B------:R-:W-:Y:S04]  /*107c0*/  @!P2 SHF.R.S64 R2, R2, 0x1f, R0 ;  /* 0x0000001f0202a819 */ /* 0x000fe80000001000 */
[----:B------:R-:W-:Y:S04]  /*107d0*/  @!P2 IADD3 R249, P0, PT, R249, R2, RZ ;  /* 0x00000002f9f9a210 */ /* 0x000fe80007f1e0ff */
[----:B------:R-:W-:Y:S01]  /*107e0*/  @!P2 LEA.HI.X.SX32 R248, R0, R248, 0x1, P0 ;  /* 0x000000f800f8a211 */ /* 0x000fe200000f0eff */
[----:B-12---:R-:W-:Y:S08]  /*107f0*/  @!P2 BRA `(.L_x_2150) ;  /* 0x0000000000fca947 */ /* 0x006ff00003800000 */
        /* <DEDUP_REMOVED lines=63> */
.L_x_2150:
[----:B------:R-:W-:Y:S05]  /*10bf0*/  BSYNC.RECONVERGENT B0 ;  /* 0x0000000000007941 */ /* 0x000fea0003800200 */
.L_x_2149:
[----:B------:R-:W2:Y:S01]  /*10c00*/  LDL R6, [R1] ;  /* 0x0000000001067983 */ /* 0x000ea20000100800 */
[----:B------:R-:W1:Y:S01]  /*10c10*/  S2UR UR6, SR_CgaCtaId ;  /* 0x00000000000679c3 */ /* 0x000e620000008800 */
[----:B------:R-:W-:Y:S01]  /*10c20*/  SHF.R.U32.HI R211, RZ, 0x1, R214 ;  /* 0x00000001ffd37819 */ /* 0x000fe200000116d6 */
[C---:B------:R-:W-:Y:S02]  /*10c30*/  IMAD.SHL.U32 R213, R214.reuse, 0x20, RZ ;  /* 0x00000020d6d57824 */ /* 0x040fe400078e00ff */
[----:B------:R-:W3:Y:S01]  /*10c40*/  LDL R8, [R1+0x18] ;  /* 0x0000180001087983 */ /* 0x000ee20000100800 */
[C---:B------:R-:W-:Y:S01]  /*10c50*/  IMAD.SHL.U32 R210, R214.reuse, 0x4, RZ ;  /* 0x00000004d6d27824 */ /* 0x040fe200078e00ff */
[----:B------:R-:W-:Y:S01]  /*10c60*/  LOP3.LUT R2, R211, 0x8, RZ, 0xc0, !PT ;  /* 0x00000008d3027812 */ /* 0x000fe200078ec0ff */
[C---:B------:R-:W-:Y:S01]  /*10c70*/  IMAD.SHL.U32 R5, R214.reuse, 0x10, RZ ;  /* 0x00000010d6057824 */ /* 0x040fe200078e00ff */
[----:B------:R-:W-:Y:S01]  /*10c80*/  LOP3.LUT R4, R214, 0x8, RZ, 0xc0, !PT ;  /* 0x00000008d6047812 */ /* 0x000fe200078ec0ff */
[----:B------:R-:W-:Y:S01]  /*10c90*/  IMAD.SHL.U32 R16, R244, 0x40, RZ ;  /* 0x00000040f4107824 */ /* 0x000fe200078e00ff */
[----:B------:R-:W-:Y:S01]  /*10ca0*/  LOP3.LUT R0, R210, 0x18, RZ, 0xc0, !PT ;  /* 0x00000018d2007812 */ /* 0x000fe200078ec0ff */
[----:B------:R-:W-:Y:S01]  /*10cb0*/  UMOV UR7, 0x400 ;  /* 0x0000040000077882 */ /* 0x000fe20000000000 */
[----:B------:R-:W-:Y:S01]  /*10cc0*/  LOP3.LUT R2, R2, 0xc0, R213, 0xf8, !PT ;  /* 0x000000c002027812 */ /* 0x000fe200078ef8d5 */
[----:B------:R-:W4:Y:S01]  /*10cd0*/  LDL R220, [R1+0x10] ;  /* 0x0000100001dc7983 */ /* 0x000f220000100800 */
[----:B------:R-:W-:Y:S01]  /*10ce0*/  LOP3.LUT R3, R5, 0x100, RZ, 0xc0, !PT ;  /* 0x0000010005037812 */ /* 0x000fe200078ec0ff */
[----:B------:R-:W-:Y:S01]  /*10cf0*/  BSSY.RECONVERGENT B1, `(.L_x_2151) ;  /* 0x000014e000017945 */ /* 0x000fe20003800200 */
[----:B------:R-:W-:Y:S02]  /*10d00*/  LOP3.LUT R208, R2, R0, RZ, 0x3c, !PT ;  /* 0x0000000002d07212 */ /* 0x000fe400078e3cff */
[----:B------:R-:W-:Y:S02]  /*10d10*/  SHF.L.U64.HI R2, R244, 0x6, R245 ;  /* 0x00000006f4027819 */ /* 0x000fe400000102f5 */
[--C-:B------:R-:W-:Y:S02]  /*10d20*/  LOP3.LUT R3, R3, 0x20, R213.reuse, 0xf8, !PT ;  /* 0x0000002003037812 */ /* 0x100fe400078ef8d5 */
[----:B------:R-:W-:Y:S02]  /*10d30*/  LOP3.LUT R4, R4, 0xc0, R213, 0xf8, !PT ;  /* 0x000000c004047812 */ /* 0x000fe400078ef8d5 */
[----:B------:R-:W-:Y:S02]  /*10d40*/  LOP3.LUT R212, R5, 0x3e00, RZ, 0xc0, !PT ;  /* 0x00003e0005d47812 */ /* 0x000fe400078ec0ff */
[----:B------:R-:W-:Y:S02]  /*10d50*/  LOP3.LUT R3, R3, R4, R0, 0xf6, !PT ;  /* 0x0000000403037212 */ /* 0x000fe400078ef600 */
[----:B------:R-:W-:Y:S01]  /*10d60*/  LOP3.LUT R0, R14, 0x18, R251, 0x78, !PT ;  /* 0x000000180e007812 */ /* 0x000fe200078e78fb */
[----:B-1----:R-:W-:Y:S06]  /*10d70*/  ULEA UR6, UR6, UR7, 0x18 ;  /* 0x0000000706067291 */ /* 0x002fec000f8ec0ff */
[----:B------:R-:W-:Y:S04]  /*10d80*/  IMAD.U32 R209, RZ, RZ, UR6 ;  /* 0x00000006ffd17e24 */ /* 0x000fe8000f8e00ff */
[--C-:B------:R-:W-:Y:S01]  /*10d90*/  IMAD R152, R3, 0x2, R209.reuse ;  /* 0x0000000203987824 */ /* 0x100fe200078e02d1 */
[CC--:B--2---:R-:W-:Y:S02]  /*10da0*/  ISETP.GE.AND P0, PT, R11.reuse, R6.reuse, PT ;  /* 0x000000060b00720c */ /* 0x0c4fe40003f06270 */
[----:B------:R-:W-:Y:S02]  /*10db0*/  ISETP.GE.AND P3, PT, R11, R6, PT ;  /* 0x000000060b00720c */ /* 0x000fe40003f66270 */
[----:B------:R-:W-:Y:S02]  /*10dc0*/  IADD3 R6, P1, PT, R16, R249, RZ ;  /* 0x000000f910067210 */ /* 0x000fe40007f3e0ff */
[----:B---3--:R-:W-:Y:S03]  /*10dd0*/  LOP3.LUT R0, R8, R0, RZ, 0xfc, !PT ;  /* 0x0000000008007212 */ /* 0x008fe600078efcff */
[----:B------:R-:W-:Y:S02]  /*10de0*/  IMAD.X R7, R2, 0x1, R248, P1 ;  /* 0x0000000102077824 */ /* 0x000fe400008e06f8 */
[----:B------:R-:W-:Y:S01]  /*10df0*/  IMAD R219, R0, 0x2, R209 ;  /* 0x0000000200db7824 */ /* 0x000fe200078e02d1 */
[----:B------:R-:W-:Y:S01]  /*10e00*/  LOP3.LUT R0, R212, 0x20, R213, 0xf8, !PT ;  /* 0x00000020d4007812 */ /* 0x000fe200078ef8d5 */
[----:B------:R-:W-:Y:S01]  /*10e10*/  @!P0 IMAD.WIDE.U32 R12, R244, 0x140, R6 ;  /* 0x00000140f40c8825 */ /* 0x000fe200078e0006 */
[----:B------:R-:W-:Y:S02]  /*10e20*/  @!P0 IADD3 R16, P1, PT, R6, R16, RZ ;  /* 0x0000001006108210 */ /* 0x000fe40007f3e0ff */
[----:B------:R-:W-:Y:S01]  /*10e30*/  LOP3.LUT R0, R0, 0x100, R213, 0xf8, !PT ;  /* 0x0000010000007812 */ /* 0x000fe200078ef8d5 */
[C---:B------:R-:W-:Y:S02]  /*10e40*/  @!P0 IMAD R14, R245.reuse, 0x140, RZ ;  /* 0x00000140f50e8824 */ /* 0x040fe400078e02ff */
[----:B------:R-:W-:Y:S01]  /*10e50*/  @!P3 IMAD.MOV.U32 R15, RZ, RZ, R248 ;  /* 0x000000ffff0fb224 */ /* 0x000fe200078e00f8 */
[----:B------:R-:W-:Y:S01]  /*10e60*/  LOP3.LUT R0, R0, R208, RZ, 0xfc, !PT ;  /* 0x000000d000007212 */ /* 0x000fe200078efcff */
[----:B------:R-:W-:Y:S02]  /*10e70*/  @!P0 IMAD.IADD R13, R14, 0x1, R13 ;  /* 0x000000010e0d8824 */ /* 0x000fe400078e020d */
[----:B------:R-:W-:Y:S02]  /*10e80*/  @!P3 IMAD.MOV.U32 R14, RZ, RZ, R249 ;  /* 0x000000ffff0eb224 */ /* 0x000fe400078e00f9 */
[C-C-:B------:R-:W-:Y:S03]  /*10e90*/  @!P0 IMAD.WIDE.U32 R10, R244.reuse, 0x180, R6.reuse ;  /* 0x00000180f40a8825 */ /* 0x140fe600078e0006 */
[----:B------:R-:W-:Y:S01]  /*10ea0*/  @!PT LDS RZ, [RZ] ;  /* 0x00000000fffff984 */ /* 0x000fe20000000800 */
[----:B------:R-:W-:Y:S01]  /*10eb0*/  @!PT LDS RZ, [RZ] ;  /* 0x00000000fffff984 */ /* 0x000fe20000000800 */
[----:B------:R-:W-:Y:S01]  /*10ec0*/  @!PT LDS RZ, [RZ] ;  /* 0x00000000fffff984 */ /* 0x000fe20000000800 */
[----:B------:R1:W-:Y:S01]  /*10ed0*/  @!P3 LDGSTS.E.BYPASS.LTC128B.128 [R219+0x5000], desc[UR4][R14.64] ;  /* 0x050000000edbbfae */ /* 0x0003e2000b981a04 */
[----:B------:R-:W-:Y:S02]  /*10ee0*/  @!P0 IMAD R17, R245, 0x180, RZ ;  /* 0x00000180f5118824 */ /* 0x000fe400078e02ff */
[----:B------:R-:W-:Y:S02]  /*10ef0*/  @!P0 IMAD.WIDE.U32 R8, R244, 0xc0, R6 ;  /* 0x000000c0f4088825 */ /* 0x000fe400078e0006 */
[----:B------:R-:W-:Y:S02]  /*10f00*/  @P3 STS.128 [R219+0x5000], RZ ;  /* 0x005000ffdb003388 */ /* 0x000fe40000000c00 */
[----:B------:R-:W-:Y:S03]  /*10f10*/  @!P0 IMAD.IADD R11, R17, 0x1, R11 ;  /* 0x00000001110b8824 */ /* 0x000fe600078e020b */
[----:B------:R-:W-:Y:S01]  /*10f20*/  @P0 STS.128 [R219+0x5800], RZ ;  /* 0x005800ffdb000388 */ /* 0x000fe20000000c00 */
[----:B------:R-:W-:Y:S02]  /*10f30*/  @!P0 IMAD.X R17, R7, 0x1, R2, P1 ;  /* 0x0000000107118824 */ /* 0x000fe400008e0602 */
[----:B------:R-:W-:Y:S02]  /*10f40*/  @!P0 IMAD R4, R245, 0xc0, RZ ;  /* 0x000000c0f5048824 */ /* 0x000fe400078e02ff */
[----:B------:R-:W-:Y:S01]  /*10f50*/  @!PT LDS RZ, [RZ] ;  /* 0x00000000fffff984 */ /* 0x000fe20000000800 */
[----:B------:R-:W-:Y:S01]  /*10f60*/  @!PT LDS RZ, [RZ] ;  /* 0x00000000fffff984 */ /* 0x000fe20000000800 */
[----:B------:R-:W-:Y:S01]  /*10f70*/  @!PT LDS RZ, [RZ] ;  /* 0x00000000fffff984 */ /* 0x000fe20000000800 */
[----:B------:R-:W-:Y:S01]  /*10f80*/  @!P0 LDGSTS.E.BYPASS.LTC128B.128 [R219+0x5800], desc[UR4][R6.64] ;  /* 0x0580000006db8fae */ /* 0x000fe2000b981a04 */
[----:B------:R-:W-:Y:S02]  /*10f90*/  IMAD R2, R0, 0x2, R209 ;  /* 0x0000000200027824 */ /* 0x000fe400078e02d1 */
[----:B------:R-:W-:Y:S02]  /*10fa0*/  @!P0 IMAD.IADD R9, R4, 0x1, R9 ;  /* 0x0000000104098824 */ /* 0x000fe400078e0209 */
[----:B------:R-:W-:Y:S01]  /*10fb0*/  @P0 STS.128 [R219+0x6000], RZ ;  /* 0x006000ffdb000388 */ /* 0x000fe20000000c00 */
[CC--:B------:R-:W-:Y:S01]  /*10fc0*/  @!P0 LEA R4, P1, R244.reuse, R6.reuse, 0x8 ;  /* 0x00000006f4048211 */ /* 0x0c0fe200078240ff */
[----:B------:R-:W-:Y:S03]  /*10fd0*/  IMAD.MOV.U32 R0, RZ, RZ, 0x20 ;  /* 0x00000020ff007424 */ /* 0x000fe600078e00ff */
[----:B------:R-:W-:Y:S01]  /*10fe0*/  @!PT LDS RZ, [RZ] ;  /* 0x00000000fffff984 */ /* 0x000fe20000000800 */
[----:B------:R-:W-:Y:S01]  /*10ff0*/  @!PT LDS RZ, [RZ] ;  /* 0x00000000fffff984 */ /* 0x000fe20000000800 */
[----:B------:R-:W-:Y:S01]  /*11000*/  @!PT LDS RZ, [RZ] ;  /* 0x00000000fffff984 */ /* 0x000fe20000000800 */
[----:B------:R2:W-:Y:S01]  /*11010*/  @!P0 LDGSTS.E.BYPASS.LTC128B.128 [R219+0x6000], desc[UR4][R16.64] ;  /* 0x0600000010db8fae */ /* 0x0005e2000b981a04 */
[-CC-:B------:R-:W-:Y:S02]  /*11020*/  @!P0 LEA.HI.X R5, R244, R7.reuse, R245.reuse, 0x8, P1 ;  /* 0x00000007f4058211 */ /* 0x180fe400008f44f5 */
[----:B------:R-:W-:Y:S02]  /*11030*/  LOP3.LUT P1, RZ, R214, 0x4, RZ, 0xc0, !PT ;  /* 0x00000004d6ff7812 */ /* 0x000fe4000782c0ff */
[----:B------:R-:W-:Y:S01]  /*11040*/  @P0 STS.128 [R219+0x6800], RZ ;  /* 0x006800ffdb000388 */ /* 0x000fe20000000c00 */
[----:B-1----:R-:W-:Y:S02]  /*11050*/  @!P0 LEA R14, P4, R244, R6, 0x7 ;  /* 0x00000006f40e8211 */ /* 0x002fe400078838ff */
[----:B------:R-:W-:Y:S02]  /*11060*/  SEL R0, R0, 0xffffffe0, !P1 ;  /* 0xffffffe000007807 */ /* 0x000fe40004800000 */
[----:B------:R-:W-:Y:S02]  /*11070*/  @!P0 LEA.HI.X R15, R244, R7, R245, 0x7, P4 ;  /* 0x00000007f40f8211 */ /* 0x000fe400020f3cf5 */
[----:B----4-:R-:W-:Y:S01]  /*11080*/  ISETP.GT.AND P4, PT, R239, R220, PT ;  /* 0x000000dcef00720c */ /* 0x010fe20003f84270 */
[----:B------:R-:W-:Y:S02]  /*11090*/  IMAD.IADD R156, R2, 0x1, R0 ;  /* 0x00000001029c7824 */ /* 0x000fe400078e0200 */
[----:B------:R-:W-:Y:S01]  /*110a0*/  @!PT LDS RZ, [RZ] ;  /* 0x00000000fffff984 */ /* 0x000fe20000000800 */
[----:B------:R-:W-:Y:S01]  /*110b0*/  @!PT LDS RZ, [RZ] ;  /* 0x00000000fffff984 */ /* 0x000fe20000000800 */
[----:B------:R-:W-:Y:S01]  /*110c0*/  @!PT LDS RZ, [RZ] ;  /* 0x00000000fffff984 */ /* 0x000fe20000000800 */
[----:B------:R-:W-:Y:S01]  /*110d0*/  @!P0 LDGSTS.E.BYPASS.LTC128B.128 [R219+0x6800], desc[UR4][R14.64] ;  /* 0x068000000edb8fae */ /* 0x000fe2000b981a04 */
[----:B------:R-:W-:Y:S04]  /*110e0*/  IMAD.IADD R0, R0, 0x1, R152 ;  /* 0x0000000100007824 */ /* 0x000fe800078e0298 */
        /* <DEDUP_REMOVED lines=20> */
[----:B------:R-:W-:Y:S05]  /*11230*/  LDSM.16.M88.4 R128, [R2] ;  /* 0x000000000280783b */ /* 0x000fea0000000200 */
[----:B--2---:R-:W-:Y:S05]  /*11240*/  LDSM.16.M88.4 R16, [R152+0x1400] ;  /* 0x001400009810783b */ /* 0x004fea0000000200 */
[----:B------:R-:W-:Y:S05]  /*11250*/  LDSM.16.M88.4 R24, [R152+0x1800] ;  /* 0x001800009818783b */ /* 0x000fea0000000200 */
[----:B------:R-:W-:Y:S05]  /*11260*/  LDSM.16.M88.4 R32, [R152+0x1c00] ;  /* 0x001c00009820783b */ /* 0x000fea0000000200 */
[----:B------:R-:W0:Y:S05]  /*11270*/  LDGDEPBAR ;  /* 0x00000000000079af */ /* 0x000e2a0000000000 */
[----:B-1----:R-:W1:Y:S05]  /*11280*/  LDSM.16.M88.4 R8, [R152+0x1000] ;  /* 0x001000009808783b */ /* 0x002e6a0000000200 */
[----:B------:R-:W2:Y:S05]  /*11290*/  LDSM.16.M88.4 R40, [R152+0x2000] ;  /* 0x002000009828783b */ /* 0x000eaa0000000200 */
[----:B------:R-:W3:Y:S05]  /*112a0*/  LDSM.16.M88.4 R48, [R152+0x2400] ;  /* 0x002400009830783b */ /* 0x000eea0000000200 */
[----:B------:R-:W4:Y:S05]  /*112b0*/  LDSM.16.M88.4 R56, [R152+0x2800] ;  /* 0x002800009838783b */ /* 0x000f2a0000000200 */
[----:B------:R-:W5:Y:S05]  /*112c0*/  LDSM.16.M88.4 R64, [R152+0x2c00] ;  /* 0x002c00009840783b */ /* 0x000f6a0000000200 */
[----:B------:R-:W5:Y:S05]  /*112d0*/  LDSM.16.M88.4 R72, [R152+0x3000] ;  /* 0x003000009848783b */ /* 0x000f6a0000000200 */
[----:B------:R-:W5:Y:S05]  /*112e0*/  LDSM.16.M88.4 R80, [R152+0x3400] ;  /* 0x003400009850783b */ /* 0x000f6a0000000200 */
[----:B------:R-:W5:Y:S01]  /*112f0*/  LDSM.16.M88.4 R88, [R152+0x3800] ;  /* 0x003800009858783b */ /* 0x000f620000000200 */
[C---:B-1----:R-:W-:Y:S04]  /*11300*/  HMMA.16816.F32 R4, R128.reuse, R8, RZ ;  /* 0x000000088004723c */ /* 0x042fe800000018ff */
[----:B------:R-:W1:Y:S05]  /*11310*/  LDSM.16.M88.4 R96, [R152+0x3c00] ;  /* 0x003c00009860783b */ /* 0x000e6a0000000200 */
[----:B------:R-:W1:Y:S01]  /*11320*/  LDSM.16.M88.4 R104, [R152+0x4000] ;  /* 0x004000009868783b */ /* 0x000e620000000200 */
[C---:B------:R-:W-:Y:S04]  /*11330*/  HMMA.16816.F32 R8, R128.reuse, R10, RZ ;  /* 0x0000000a8008723c */ /* 0x040fe800000018ff */
[----:B------:R-:W1:Y:S04]  /*11340*/  LDSM.16.M88.4 R112, [R152+0x4400] ;  /* 0x004400009870783b */ /* 0x000e680000000200 */
[C---:B------:R-:W-:Y:S01]  /*11350*/  HMMA.16816.F32 R12, R128.reuse, R16, RZ ;  /* 0x00000010800c723c */ /* 0x040fe200000018ff */
[----:B------:R-:W1:Y:S05]  /*11360*/  LDSM.16.M88.4 R120, [R152+0x4800] ;  /* 0x004800009878783b */ /* 0x000e6a0000000200 */
[----:B------:R-:W1:Y:S02]  /*11370*/  LDSM.16.M88.4 R152, [R152+0x4c00] ;  /* 0x004c00009898783b */ /* 0x000e640000000200 */
[C---:B------:R-:W-:Y:S03]  /*11380*/  HMMA.16816.F32 R16, R128.reuse, R18, RZ ;  /* 0x000000128010723c */ /* 0x040fe600000018ff */
[----:B------:R-:W-:Y:S05]  /*11390*/  LDSM.16.M88.4 R156, [R156] ;  /* 0x000000009c9c783b */ /* 0x000fea0000000200 */
[C---:B------:R-:W-:Y:S01]  /*113a0*/  HMMA.16816.F32 R20, R128.reuse, R24, RZ ;  /* 0x000000188014723c */ /* 0x040fe200000018ff */
[----:B------:R-:W1:Y:S05]  /*113b0*/  LDSM.16.M88.4 R160, [R0+0x1000] ;  /* 0x0010000000a0783b */ /* 0x000e6a0000000200 */
[----:B------:R-:W1:Y:S02]  /*113c0*/  LDSM.16.M88.4 R164, [R0+0x1400] ;  /* 0x0014000000a4783b */ /* 0x000e640000000200 */
[C---:B------:R-:W-:Y:S03]  /*113d0*/  HMMA.16816.F32 R24, R128.reuse, R26, RZ ;  /* 0x0000001a8018723c */ /* 0x040fe600000018ff */
[----:B------:R-:W1:Y:S05]  /*113e0*/  LDSM.16.M88.4 R168, [R0+0x1800] ;  /* 0x0018000000a8783b */ /* 0x000e6a0000000200 */
[C---:B------:R-:W-:Y:S01]  /*113f0*/  HMMA.16816.F32 R28, R128.reuse, R32, RZ ;  /* 0x00000020801c723c */ /* 0x040fe200000018ff */
[----:B------:R-:W-:Y:S05]  /*11400*/  LDSM.16.M88.4 R172, [R0+0x2000] ;  /* 0x0020000000ac783b */ /* 0x000fea0000000200 */
[----:B------:R-:W-:Y:S02]  /*11410*/  LDSM.16.M88.4 R176, [R0+0x2400] ;  /* 0x0024000000b0783b */ /* 0x000fe40000000200 */
[C---:B------:R-:W-:Y:S03]  /*11420*/  HMMA.16816.F32 R32, R128.reuse, R34, RZ ;  /* 0x000000228020723c */ /* 0x040fe600000018ff */
[----:B------:R-:W-:Y:S05]  /*11430*/  LDSM.16.M88.4 R180, [R0+0x2800] ;  /* 0x0028000000b4783b */ /* 0x000fea0000000200 */
[C---:B--2---:R-:W-:Y:S01]  /*11440*/  HMMA.16816.F32 R36, R128.reuse, R40, RZ ;  /* 0x000000288024723c */ /* 0x044fe200000018ff */
[----:B------:R-:W-:Y:S05]  /*11450*/  LDSM.16.M88.4 R184, [R0+0x2c00] ;  /* 0x002c000000b8783b */ /* 0x000fea0000000200 */
[----:B------:R-:W-:Y:S02]  /*11460*/  LDSM.16.M88.4 R188, [R0+0x3800] ;  /* 0x0038000000bc783b */ /* 0x000fe40000000200 */
[C---:B------:R-:W-:Y:S03]  /*11470*/  HMMA.16816.F32 R40, R128.reuse, R42, RZ ;  /* 0x0000002a8028723c */ /* 0x040fe600000018ff */
[----:B------:R-:W-:Y:S05]  /*11480*/  LDSM.16.M88.4 R192, [R0+0x3c00] ;  /* 0x003c000000c0783b */ /* 0x000fea0000000200 */
[C---:B---3--:R-:W-:Y:S01]  /*11490*/  HMMA.16816.F32 R44, R128.reuse, R48, RZ ;  /* 0x00000030802c723c */ /* 0x048fe200000018ff */
[----:B------:R-:W-:Y:S05]  /*114a0*/  LDSM.16.M88.4 R196, [R0+0x4000] ;  /* 0x0040000000c4783b */ /* 0x000fea0000000200 */
[----:B------:R-:W-:Y:S02]  /*114b0*/  LDSM.16.M88.4 R200, [R0+0x4400] ;  /* 0x0044000000c8783b */ /* 0x000fe40000000200 */
[C---:B------:R-:W-:Y:S03]  /*114c0*/  HMMA.16816.F32 R48, R128.reuse, R50, RZ ;  /* 0x000000328030723c */ /* 0x040fe600000018ff */
[----:B------:R-:W-:Y:S05]  /*114d0*/  LDSM.16.M88.4 R204, [R0+0x4800] ;  /* 0x0048000000cc783b */ /* 0x000fea0000000200 */
[C---:B----4-:R-:W-:Y:S08]  /*114e0*/  HMMA.16816.F32 R52, R128.reuse, R56, RZ ;  /* 0x000000388034723c */ /* 0x050ff000000018ff */
        /* <DEDUP_REMOVED lines=59> */
[C---:B------:R-:W-:Y:S01]  /*118a0*/  SHF.L.U64.HI R159, R240.reuse, 0x6, R241 ;  /* 0x00000006f09f7819 */ /* 0x040fe200000102f1 */
[----:B------:R-:W2:Y:S01]  /*118b0*/  LDL.64 R222, [R1+0x8] ;  /* 0x0000080001de7983 */ /* 0x000ea20000100a00 */
        /* <DEDUP_REMOVED lines=14> */
[----:B------:R-:W-:Y:S01]  /*119a0*/  IMAD.SHL.U32 R156, R239, 0x100, RZ ;  /* 0x00000100ef9c7824 */ /* 0x000fe200078e00ff */
[----:B------:R-:W2:Y:S04]  /*119b0*/  LD.E R2, desc[UR4][R134.64+0x170] ;  /* 0x0001700486027980 */ /* 0x000ea8000c101900 */
[----:B------:R-:W-:Y:S02]  /*119c0*/  IADD3 R160, PT, PT, R156, -0x100, RZ ;  /* 0xffffff009ca07810 */ /* 0x000fe40007ffe0ff */
        /* <DEDUP_REMOVED lines=36> */
[C---:B------:R-:W-:Y:S02]  /*11c10*/  LEA R156, P5, R3.reuse, R242, 0x2 ;  /* 0x000000f2039c7211 */ /* 0x040fe400078a10ff */
[----:B------:R-:W-:Y:S02]  /*11c20*/  SEL R0, R0, R152, !P6 ;  /* 0x0000009800007207 */ /* 0x000fe40007000000 */
[-C--:B------:R-:W-:Y:S01]  /*11c30*/  LEA.HI.X.SX32 R157, R3, R243.reuse, 0x2, P5 ;  /* 0x000000f3039d7211 */ /* 0x080fe200028f16ff */
[----:B------:R-:W2:Y:S01]  /*11c40*/  LD.E.64 R152, desc[UR4][R134.64+0x38] ;  /* 0x0000380486987980 */ /* 0x000ea2000c101b00 */
[C---:B------:R-:W-:Y:S04]  /*11c50*/  LEA R154, P4, R0.reuse, R242, 0x2 ;  /* 0x000000f2009a7211 */ /* 0x040fe800078810ff */
[C---:B------:R-:W-:Y:S01]  /*11c60*/  LEA.HI.X.SX32 R155, R0.reuse, R243, 0x2, P4 ;  /* 0x000000f3009b7211 */ /* 0x040fe200020f16ff */
[----:B------:R-:W-:Y:S01]  /*11c70*/  IMAD.IADD R0, R0, 0x1, -R3 ;  /* 0x0000000100007824 */ /* 0x000fe200078e0a03 */
[----:B------:R1:W3:Y:S03]  /*11c80*/  LD.E R160, desc[UR4][R156.64] ;  /* 0x000000049ca07980 */ /* 0x0002e6000c101900 */
[----:B------:R-:W-:Y:S01]  /*11c90*/  IMAD R2, R2, R0, -0x100 ;  /* 0xffffff0002027424 */ /* 0x000fe200078e0200 */
[----:B------:R-:W3:Y:S04]  /*11ca0*/  LD.E R157, desc[UR4][R154.64] ;  /* 0x000000049a9d7980 */ /* 0x000ee8000c101900 */
        /* <DEDUP_REMOVED lines=14> */
.L_x_2154:
[----:B------:R-:W-:Y:S05]  /*11d90*/  BSYNC.RECONVERGENT B0 ;  /* 0x0000000000007941 */ /* 0x000fea0003800200 */
.L_x_2153:
[----:B------:R-:W-:Y:S01]  /*11da0*/  @!P3 IMAD.MOV.U32 R152, RZ, RZ, R247 ;  /* 0x000000ffff98b224 */ /* 0x000fe200078e00f7 */
[----:B------:R-:W-:Y:S01]  /*11db0*/  IADD3 R2, P4, PT, R158, R247, RZ ;  /* 0x000000f79e027210 */ /* 0x000fe20007f9e0ff */
[----:B------:R-:W-:Y:S01]  /*11dc0*/  @!P3 IMAD.MOV.U32 R153, RZ, RZ, R246 ;  /* 0x000000ffff99b224 */ /* 0x000fe200078e00f6 */
[----:B------:R-:W-:Y:S01]  /*11dd0*/  SHF.L.U32 R251, R214, 0x3, RZ ;  /* 0x00000003d6fb7819 */ /* 0x000fe200000006ff */
[----:B------:R-:W-:Y:S01]  /*11de0*/  @!P0 IMAD R161, R241, 0xc0, RZ ;  /* 0x000000c0f1a18824 */ /* 0x000fe200078e02ff */
[----:B------:R-:W-:Y:S01]  /*11df0*/  IADD3.X R3, PT, PT, R159, R246, RZ, P4, !PT ;  /* 0x000000f69f037210 */ /* 0x000fe200027fe4ff */
[C---:B------:R-:W-:Y:S01]  /*11e00*/  @!P0 IMAD R0, R241.reuse, 0x140, RZ ;  /* 0x00000140f1008824 */ /* 0x040fe200078e02ff */
[----:B------:R-:W-:Y:S01]  /*11e10*/  @!PT LDS RZ, [RZ] ;  /* 0x00000000fffff984 */ /* 0x000fe20000000800 */
[----:B------:R-:W-:Y:S01]  /*11e20*/  @!PT LDS RZ, [RZ] ;  /* 0x00000000fffff984 */ /* 0x000fe20000000800 */
[----:B------:R-:W-:Y:S01]  /*11e30*/  @!PT LDS RZ, [RZ] ;  /* 0x00000000fffff984 */ /* 0x000fe20000000800 */
[----:B------:R1:W-:Y:S01]  /*11e40*/  @!P3 LDGSTS.E.BYPASS.LTC128B.128 [R219+0x1000], desc[UR4][R152.64] ;  /* 0x0100000098dbbfae */ /* 0x0003e2000b981a04 */
[----:B------:R-:W-:Y:S01]  /*11e50*/  @!P0 IADD3 R158, P4, PT, R2, R158, RZ ;  /* 0x0000009e029e8210 */ /* 0x000fe20007f9e0ff */
[----:B------:R-:W-:Y:S01]  /*11e60*/  @!P0 IMAD R160, R241, 0x180, RZ ;  /* 0x00000180f1a08824 */ /* 0x000fe200078e02ff */
[-C--:B------:R-:W-:Y:S01]  /*11e70*/  @!P0 MOV R154, R2.reuse ;  /* 0x00000002009a8202 */ /* 0x080fe20000000f00 */
[----:B------:R2:W-:Y:S01]  /*11e80*/  @P3 STS.128 [R219+0x1000], RZ ;  /* 0x001000ffdb003388 */ /* 0x0005e20000000c00 */
[C---:B------:R-:W-:Y:S03]  /*11e90*/  @!P0 IMAD.WIDE.U32 R156, R240.reuse, 0xc0, R2 ;  /* 0x000000c0f09c8825 */ /* 0x040fe600078e0002 */
[----:B------:R2:W-:Y:S01]  /*11ea0*/  @P0 STS.128 [R219+0x1800], RZ ;  /* 0x001800ffdb000388 */ /* 0x0005e20000000c00 */
[----:B------:R-:W-:Y:S01]  /*11eb0*/  @!P0 IMAD.X R159, R3, 0x1, R159, P4 ;  /* 0x00000001039f8824 */ /* 0x000fe200020e069f */
[----:B------:R-:W-:Y:S01]  /*11ec0*/  @!P0 IADD3 R157, PT, PT, R161, R157, RZ ;  /* 0x0000009da19d8210 */ /* 0x000fe20007ffe0ff */
[----:B------:R-:W-:Y:S01]  /*11ed0*/  @!P0 IMAD.MOV.U32 R155, RZ, RZ, R3 ;  /* 0x000000ffff9b8224 */ /* 0x000fe200078e0003 */
[----:B------:R-:W-:Y:S01]  /*11ee0*/  @!PT LDS RZ, [RZ] ;  /* 0x00000000fffff984 */ /* 0x000fe20000000800 */
[----:B------:R-:W-:Y:S01]  /*11ef0*/  @!PT LDS RZ, [RZ] ;  /* 0x00000000fffff984 */ /* 0x000fe20000000800 */
[----:B------:R-:W-:Y:S01]  /*11f00*/  @!PT LDS RZ, [RZ] ;  /* 0x00000000fffff984 */ /* 0x000fe20000000800 */
[----:B------:R-:W-:Y:S01]  /*11f10*/  @!P0 LDGSTS.E.BYPASS.LTC128B.128 [R219+0x1800], desc[UR4][R2.64] ;  /* 0x0180000002db8fae */ /* 0x000fe2000b981a04 */
[----:B------:R-:W-:Y:S03]  /*11f20*/  @!P0 IMAD.WIDE.U32 R154, R240, 0x140, R154 ;  /* 0x00000140f09a8825 */ /* 0x000fe600078e009a */
[----:B------:R2:W-:Y:S01]  /*11f30*/  @P0 STS.128 [R219+0x2000], RZ ;  /* 0x002000ffdb000388 */ /* 0x0005e20000000c00 */
[----:B------:R-:W-:Y:S03]  /*11f40*/  @!P0 IMAD.IADD R155, R0, 0x1, R155 ;  /* 0x00000001009b8824 */ /* 0x000fe600078e029b */
[----:B------:R-:W-:Y:S01]  /*11f50*/  @!PT LDS RZ, [RZ] ;  /* 0x00000000fffff984 */ /* 0x000fe20000000800 */
[----:B------:R-:W-:Y:S01]  /*11f60*/  @!PT LDS RZ, [RZ] ;  /* 0x00000000fffff984 */ /* 0x000fe20000000800 */
[----:B------:R-:W-:Y:S01]  /*11f70*/  @!PT LDS RZ, [RZ] ;  /* 0x00000000fffff984 */ /* 0x000fe20000000800 */
[----:B------:R3:W-:Y:S01]  /*11f80*/  @!P0 LDGSTS.E.BYPASS.LTC128B.128 [R219+0x2000], desc[UR4][R158.64] ;  /* 0x020000009edb8fae */ /* 0x0007e2000b981a04 */
[----:B------:R-:W-:Y:S03]  /*11f90*/  LOP3.LUT R0, R251, 0x1f20, RZ, 0xc0, !PT ;  /* 0x00001f20fb007812 */ /* 0x000fe600078ec0ff */
[----:B------:R2:W-:Y:S01]  /*11fa0*/  @P0 STS.128 [R219+0x2800], RZ ;  /* 0x002800ffdb000388 */ /* 0x0005e20000000c00 */
[-C--:B-1----:R-:W-:Y:S03]  /*11fb0*/  @!P0 MOV R152, R2.reuse ;  /* 0x0000000200988202 */ /* 0x082fe60000000f00 */
[----:B------:R2:W-:Y:S01]  /*11fc0*/  STL [R1+0x18], R0 ;  /* 0x0000180001007387 */ /* 0x0005e20000100800 */
[----:B------:R-:W-:Y:S02]  /*11fd0*/  @!P0 IMAD.MOV.U32 R153, RZ, RZ, R3 ;  /* 0x000000ffff998224 */ /* 0x000fe400078e0003 */
[----:B------:R-:W-:Y:S05]  /*11fe0*/  @!P0 IMAD.WIDE.U32 R152, R240, 0x180, R152 ;  /* 0x00000180f0988825 */ /* 0x000fea00078e0098 */
[----:B------:R-:W-:Y:S02]  /*11ff0*/  @!P0 IADD3 R153, PT, PT, R160, R153, RZ ;  /* 0x00000099a0998210 */ /* 0x000fe40007ffe0ff */
[CC--:B---3--:R-:W-:Y:S02]  /*12000*/  @!P0 LEA R158, P4, R240.reuse, R2.reuse, 0x7 ;  /* 0x00000002f09e8211 */ /* 0x0c8fe400078838ff */
[C---:B------:R-:W-:Y:S02]  /*12010*/  @!P0 LEA R2, P3, R240.reuse, R2, 0x8 ;  /* 0x00000002f0028211 */ /* 0x040fe400078640ff */
[CCC-:B------:R-:W-:Y:S02]  /*12020*/  @!P0 LEA.HI.X R159, R240.reuse, R3.reuse, R241.reuse, 0x7, P4 ;  /* 0x00000003f09f8211 */ /* 0x1c0fe400020f3cf1 */
[----:B------:R-:W-:Y:S03]  /*12030*/  @!P0 LEA.HI.X R3, R240, R3, R241, 0x8, P3 ;  /* 0x00000003f0038211 */ /* 0x000fe600018f44f1 */
        /* <DEDUP_REMOVED lines=25> */
.L_x_2152:
[----:B------:R-:W-:Y:S05]  /*121d0*/  BSYNC.RECONVERGENT B1 ;  /* 0x0000000000017941 */ /* 0x000fea0003800200 */
.L_x_2151:
[----:B--2---:R-:W-:Y:S05]  /*121e0*/  IMAD.SHL.U32 R0, R214, 0x2, RZ ;  /* 0x00000002d6007824 */ /* 0x004fea00078e00ff */
[----:B------:R-:W-:Y:S05]  /*121f0*/  LOP3.LUT R2, R0, 0x6, RZ, 0xc0, !PT ;  /* 0x0000000600027812 */ /* 0x000fea00078ec0ff */
[----:B------:R1:W-:Y:S01]  /*12200*/  STL [R1+0x4], R2 ;  /* 0x0000040201007387 */ /* 0x0003e20000100800 */
[----:B------:R-:W-:Y:S04]  /*12210*/  IMAD R0, R239, 0x100, R2 ;  /* 0x00000100ef007824 */ /* 0x000fe800078e0202 */
[C---:B------:R-:W-:Y:S01]  /*12220*/  VIADD R187, R0.reuse, 0x40 ;  /* 0x0000004000bb7836 */ /* 0x040fe20000000000 */
[C---:B------:R-:W-:Y:S01]  /*12230*/  ISETP.GE.AND P5, PT, R0.reuse, R217, PT ;  /* 0x000000d90000720c */ /* 0x040fe20003fa6270 */
[C---:B------:R-:W-:Y:S01]  /*12240*/  VIADD R156, R0.reuse, 0x8 ;  /* 0x00000008009c7836 */ /* 0x040fe20000000000 */
[CC--:B------:R-:W-:Y:S01]  /*12250*/  ISETP.GE.AND P3, PT, R0.reuse, R215.reuse, PT ;  /* 0x000000d70000720c */ /* 0x0c0fe20003f66270 */
[----:B------:R-:W-:Y:S01]  /*12260*/  VIADD R195, R0, 0x9 ;  /* 0x0000000900c37836 */ /* 0x000fe20000000000 */
[----:B------:R-:W-:Y:S01]  /*12270*/  FSEL R6, R6, -INF , P5 ;  /* 0xff80000006067808 */ /* 0x000fe20002800000 */
[----:B------:R-:W-:Y:S01]  /*12280*/  VIADD R203, R0, 0x10 ;  /* 0x0000001000cb7836 */ /* 0x000fe20000000000 */
[----:B------:R-:W-:Y:S01]  /*12290*/  ISETP.GE.AND P5, PT, R156, R215, PT ;  /* 0x000000d79c00720c */ /* 0x000fe20003fa6270 */
[----:B------:R-:W-:Y:S01]  /*122a0*/  VIADD R199, R0, 0x18 ;  /* 0x0000001800c77836 */ /* 0x000fe20000000000 */
[----:B------:R-:W-:Y:S01]  /*122b0*/  FSEL R200, R4, -INF , P3 ;  /* 0xff80000004c87808 */ /* 0x000fe20001800000 */
[----:B------:R-:W-:Y:S01]  /*122c0*/  VIADD R207, R0, 0x11 ;  /* 0x0000001100cf7836 */ /* 0x000fe20000000000 */
[----:B------:R-:W-:Y:S01]  /*122d0*/  FSEL R204, R8, -INF , P5 ;  /* 0xff80000008cc7808 */ /* 0x000fe20002800000 */
[C---:B------:R-:W-:Y:S01]  /*122e0*/  VIADD R8, R0.reuse, 0xc0 ;  /* 0x000000c000087836 */ /* 0x040fe20000000000 */
[-C--:B------:R-:W-:Y:S01]  /*122f0*/  ISETP.GE.AND P5, PT, R195, R217.reuse, PT ;  /* 0x000000d9c300720c */ /* 0x080fe20003fa6270 */
[C---:B------:R-:W-:Y:S02]  /*12300*/  VIADD R194, R0.reuse, 0x19 ;  /* 0x0000001900c27836 */ /* 0x040fe40000000000 */
[C---:B------:R-:W-:Y:S01]  /*12310*/  VIADD R198, R0.reuse, 0x28 ;  /* 0x0000002800c67836 */ /* 0x040fe20000000000 */
[----:B------:R-:W-:Y:S01]  /*12320*/  FSEL R236, R11, -INF , P5 ;  /* 0xff8000000bec7808 */ /* 0x000fe20002800000 */
[C---:B------:R-:W-:Y:S01]  /*12330*/  VIADD R11, R0.reuse, 0xb1 ;  /* 0x000000b1000b7836 */ /* 0x040fe20000000000 */
[-C--:B------:R-:W-:Y:S01]  /*12340*/  ISETP.GE.AND P5, PT, R203, R217.reuse, PT ;  /* 0x000000d9cb00720c */ /* 0x080fe20003fa6270 */
[C---:B-1----:R-:W-:Y:S02]  /*12350*/  VIADD R2, R0.reuse, 0x1 ;  /* 0x0000000100027836 */ /* 0x042fe40000000000 */
[----:B------:R-:W-:Y:S01]  /*12360*/  VIADD R206, R0, 0x21 ;  /* 0x0000002100ce7836 */ /* 0x000fe20000000000 */
[----:B------:R-:W-:Y:S01]  /*12370*/  FSEL R235, R14, -INF , P5 ;  /* 0xff8000000eeb7808 */ /* 0x000fe20002800000 */
[----:B------:R-:W-:Y:S01]  /*12380*/  VIADD R14, R0, 0xc9 ;  /* 0x000000c9000e7836 */ /* 0x000fe20000000000 */
[----:B------:R-:W-:Y:S01]  /*12390*/  ISETP.GE.AND P0, PT, R2, R217, PT ;  /* 0x000000d90200720c */ /* 0x000fe20003f06270 */
        /* <DEDUP_REMOVED lines=9> */
[----:B------:R-:W-:Y:S01]  /*12430*/  FSEL R7, R9, -INF , P0 ;  /* 0xff80000009077808 */ /* 0x000fe20000000000 */
[C---:B------:R-:W-:Y:S01]  /*12440*/  VIADD R154, R0.reuse, 0x68 ;  /* 0x00000068009a7836 */ /* 0x040fe20000000000 */
[----:B------:R-:W-:Y:S01]  /*12450*/  ISETP.GE.AND P0, PT, R203, R215, PT ;  /* 0x000000d7cb00720c */ /* 0x000fe20003f06270 */
[----:B------:R-:W-:Y:S01]  /*12460*/  VIADD R152, R0, 0x70 ;  /* 0x0000007000987836 */ /* 0x000fe20000000000 */
[-C--:B------:R-:W-:Y:S01]  /*12470*/  ISETP.GE.AND P5, PT, R194, R217.reuse, PT ;  /* 0x000000d9c200720c */ /* 0x080fe20003fa6270 */
[----:B------:R-:W-:Y:S01]  /*12480*/  VIADD R9, R0, 0xb0 ;  /* 0x000000b000097836 */ /* 0x000fe20000000000 */
[----:B------:R-:W-:Y:S01]  /*12490*/  FSEL R197, R12, -INF , P0 ;  /* 0xff8000000cc57808 */ /* 0x000fe20000000000 */
[C---:B------:R-:W-:Y:S01]  /*124a0*/  VIADD R12, R0.reuse, 0xa8 ;  /* 0x000000a8000c7836 */ /* 0x040fe20000000000 */
[----:B------:R-:W-:Y:S01]  /*124b0*/  ISETP.GE.AND P0, PT, R207, R217, PT ;  /* 0x000000d9cf00720c */ /* 0x000fe20003f06270 */
[C---:B------:R-:W-:Y:S01]  /*124c0*/  VIADD R202, R0.reuse, 0x20 ;  /* 0x0000002000ca7836 */ /* 0x040fe20000000000 */
[----:B------:R-:W-:Y:S01]  /*124d0*/  FSEL R232, R19, -INF , P5 ;  /* 0xff80000013e87808 */ /* 0x000fe20002800000 */
[C---:B------:R-:W-:Y:S01]  /*124e0*/  VIADD R201, R0.reuse, 0x30 ;  /* 0x0000003000c97836 */ /* 0x040fe20000000000 */
[----:B------:R-:W-:Y:S01]  /*124f0*/  FSEL R234, R15, -INF , P0 ;  /* 0xff8000000fea7808 */ /* 0x000fe20000000000 */
[----:B------:R-:W-:Y:S01]  /*12500*/  VIADD R15, R0, 0xc1 ;  /* 0x000000c1000f7836 */ /* 0x000fe20000000000 */
[----:B------:R-:W-:Y:S01]  /*12510*/  ISETP.GE.AND P0, PT, R194, R215, PT ;  /* 0x000000d7c200720c */ /* 0x000fe20003f06270 */
[----:B------:R-:W-:Y:S01]  /*12520*/  VIADD R190, R0, 0x38 ;  /* 0x0000003800be7836 */ /* 0x000fe20000000000 */
[----:B------:R-:W-:Y:S01]  /*12530*/  ISETP.GE.AND P5, PT, R202, R217, PT ;  /* 0x000000d9ca00720c */ /* 0x000fe20003fa6270 */
[C---:B------:R-:W-:Y:S01]  /*12540*/  VIADD R205, R0.reuse, 0x31 ;  /* 0x0000003100cd7836 */ /* 0x040fe20000000000 */
[----:B------:R-:W-:Y:S01]  /*12550*/  FSEL R192, R17, -INF , P0 ;  /* 0xff80000011c07808 */ /* 0x000fe20000000000 */
[----:B------:R-:W-:Y:S01]  /*12560*/  VIADD R183, R0, 0x39 ;  /* 0x0000003900b77836 */ /* 0x000fe20000000000 */
[-C--:B------:R-:W-:Y:S01]  /*12570*/  ISETP.GE.AND P0, PT, R202, R215.reuse, PT ;  /* 0x000000d7ca00720c */ /* 0x080fe20003f06270 */
[----:B------:R-:W-:Y:S01]  /*12580*/  VIADD R181, R0, 0x48 ;  /* 0x0000004800b57836 */ /* 0x000fe20000000000 */
[----:B------:R-:W-:Y:S01]  /*12590*/  FSEL R231, R22, -INF , P5 ;  /* 0xff80000016e77808 */ /* 0x000fe20002800000 */
[----:B------:R-:W-:Y:S01]  /*125a0*/  VIADD R22, R0, 0x99 ;  /* 0x0000009900167836 */ /* 0x000fe20000000000 */
[----:B------:R-:W-:Y:S01]  /*125b0*/  ISETP.GE.AND P5, PT, R198, R215, PT ;  /* 0x000000d7c600720c */ /* 0x000fe20003fa6270 */
[----:B------:R-:W-:Y:S01]  /*125c0*/  VIADD R174, R0, 0x50 ;  /* 0x0000005000ae7836 */ /* 0x000fe20000000000 */
[----:B------:R-:W-:Y:S01]  /*125d0*/  FSEL R189, R20, -INF , P0 ;  /* 0xff80000014bd7808 */ /* 0x000fe20000000000 */
        /* <DEDUP_REMOVED lines=9> */
[----:B------:R-:W-:Y:S01]  /*12670*/  ISETP.GE.AND P0, PT, R191, R215, PT ;  /* 0x000000d7bf00720c */ /* 0x000fe20003f06270 */
[C---:B------:R-:W-:Y:S01]  /*12680*/  VIADD R153, R0.reuse, 0x69 ;  /* 0x0000006900997836 */ /* 0x040fe20000000000 */
[----:B------:R-:W-:Y:S01]  /*12690*/  FSEL R228, R27, -INF , P5 ;  /* 0xff8000001be47808 */ /* 0x000fe20002800000 */
[C---:B------:R-:W-:Y:S01]  /*126a0*/  VIADD R4, R0.reuse, 0xb9 ;  /* 0x000000b900047836 */ /* 0x040fe20000000000 */
[----:B------:R-:W-:Y:S02]  /*126b0*/  ISETP.GE.AND P5, PT, R201, R217, PT ;  /* 0x000000d9c900720c */ /* 0x000fe40003fa6270 */
[----:B------:R-:W-:Y:S01]  /*126c0*/  FSEL R162, R25, -INF , P0 ;  /* 0xff80000019a27808 */ /* 0x000fe20000000000 */
[----:B------:R-:W-:Y:S01]  /*126d0*/  VIADD R25, R0, 0x98 ;  /* 0x0000009800197836 */ /* 0x000fe20000000000 */
[-C--:B------:R-:W-:Y:S02]  /*126e0*/  ISETP.GE.AND P0, PT, R201, R215.reuse, PT ;  /* 0x000000d7c900720c */ /* 0x080fe40003f06270 */
[----:B------:R-:W-:Y:S01]  /*126f0*/  FSEL R227, R30, -INF , P5 ;  /* 0xff8000001ee37808 */ /* 0x000fe20002800000 */
[----:B------:R-:W-:Y:S01]  /*12700*/  VIADD R30, R0, 0x91 ;  /* 0x00000091001e7836 */ /* 0x000fe20000000000 */
[----:B------:R-:W-:Y:S02]  /*12710*/  ISETP.GE.AND P5, PT, R190, R215, PT ;  /* 0x000000d7be00720c */ /* 0x000fe40003fa6270 */
[----:B------:R-:W-:Y:S01]  /*12720*/  FSEL R172, R28, -INF , P0 ;  /* 0xff8000001cac7808 */ /* 0x000fe20000000000 */
[----:B------:R-:W-:Y:S01]  /*12730*/  VIADD R28, R0, 0xd9 ;  /* 0x000000d9001c7836 */ /* 0x000fe20000000000 */
[----:B------:R-:W-:Y:S02]  /*12740*/  ISETP.GE.AND P0, PT, R205, R217, PT ;  /* 0x000000d9cd00720c */ /* 0x000fe40003f06270 */
[----:B------:R-:W-:Y:S02]  /*12750*/  FSEL R186, R32, -INF , P5 ;  /* 0xff80000020ba7808 */ /* 0x000fe40002800000 */
[----:B------:R-:W-:Y:S02]  /*12760*/  ISETP.GE.AND P6, PT, R2, R215, PT ;  /* 0x000000d70200720c */ /* 0x000fe40003fc6270 */
[----:B------:R-:W-:Y:S02]  /*12770*/  ISETP.GE.AND P5, PT, R183, R217, PT ;  /* 0x000000d9b700720c */ /* 0x000fe40003fa6270 */
[----:B------:R-:W-:Y:S01]  /*12780*/  FSEL R226, R31, -INF , P0 ;  /* 0xff8000001fe27808 */ /* 0x000fe20000000000 */
[C---:B------:R-:W-:Y:S01]  /*12790*/  VIADD R31, R0.reuse, 0x90 ;  /* 0x00000090001f7836 */ /* 0x040fe20000000000 */
[----:B------:R-:W-:Y:S02]  /*127a0*/  ISETP.GE.AND P0, PT, R183, R215, PT ;  /* 0x000000d7b700720c */ /* 0x000fe40003f06270 */
[----:B------:R-:W-:Y:S01]  /*127b0*/  FSEL R219, R5, -INF , P6 ;  /* 0xff80000005db7808 */ /* 0x000fe20003000000 */
[C---:B------:R-:W-:Y:S01]  /*127c0*/  VIADD R5, R0.reuse, 0xa9 ;  /* 0x000000a900057836 */ /* 0x040fe20000000000 */
[----:B------:R-:W-:Y:S01]  /*127d0*/  FSEL R224, R35, -INF , P5 ;  /* 0xff80000023e07808 */ /* 0x000fe20002800000 */
[----:B------:R-:W-:Y:S01]  /*127e0*/  VIADD R35, R0, 0xe0 ;  /* 0x000000e000237836 */ /* 0x000fe20000000000 */
[-C--:B------:R-:W-:Y:S02]  /*127f0*/  ISETP.GE.AND P6, PT, R156, R217.reuse, PT ;  /* 0x000000d99c00720c */ /* 0x080fe40003fc6270 */
[----:B------:R-:W-:Y:S02]  /*12800*/  ISETP.GE.AND P5, PT, R187, R217, PT ;  /* 0x000000d9bb00720c */ /* 0x000fe40003fa6270 */
[----:B------:R-:W-:Y:S02]  /*12810*/  FSEL R185, R33, -INF , P0 ;  /* 0xff80000021b97808 */ /* 0x000fe40000000000 */
[-C--:B------:R-:W-:Y:S02]  /*12820*/  ISETP.GE.AND P0, PT, R187, R215.reuse, PT ;  /* 0x000000d7bb00720c */ /* 0x080fe40003f06270 */
[----:B------:R-:W-:Y:S01]  /*12830*/  FSEL R237, R10, -INF , P6 ;  /* 0xff8000000aed7808 */ /* 0x000fe20003000000 */
[----:B------:R-:W-:Y:S01]  /*12840*/  IMAD.MOV.U32 R10, RZ, RZ, R220 ;  /* 0x000000ffff0a7224 */ /* 0x000fe200078e00dc */
[----:B------:R-:W-:Y:S02]  /*12850*/  FSEL R223, R38, -INF , P5 ;  /* 0xff80000026df7808 */ /* 0x000fe40002800000 */
[-C--:B------:R-:W-:Y:S02]  /*12860*/  ISETP.GE.AND P6, PT, R207, R215.reuse, PT ;  /* 0x000000d7cf00720c */ /* 0x080fe40003fc6270 */
[----:B------:R-:W-:Y:S02]  /*12870*/  ISETP.GE.AND P5, PT, R181, R215, PT ;  /* 0x000000d7b500720c */ /* 0x000fe40003fa6270 */
[----:B------:R-:W-:Y:S02]  /*12880*/  FSEL R184, R36, -INF , P0 ;  /* 0xff80000024b87808 */ /* 0x000fe40000000000 */
[-C--:B------:R-:W-:Y:S02]  /*12890*/  ISETP.GE.AND P0, PT, R188, R217.reuse, PT ;  /* 0x000000d9bc00720c */ /* 0x080fe40003f06270 */
[----:B------:R-:W-:Y:S01]  /*128a0*/  FSEL R196, R13, -INF , P6 ;  /* 0xff8000000dc47808 */ /* 0x000fe20003000000 */
[----:B------:R-:W-:Y:S01]  /*128b0*/  VIADD R13, R0, 0xc8 ;  /* 0x000000c8000d7836 */ /* 0x000fe20000000000 */
[----:B------:R-:W-:Y:S02]  /*128c0*/  FSEL R165, R40, -INF , P5 ;  /* 0xff80000028a57808 */ /* 0x000fe40002800000 */
[-C--:B------:R-:W-:Y:S02]  /*128d0*/  ISETP.GE.AND P6, PT, R199, R217.reuse, PT ;  /* 0x000000d9c700720c */ /* 0x080fe40003fc6270 */
[----:B------:R-:W-:Y:S02]  /*128e0*/  ISETP.GE.AND P5, PT, R175, R217, PT ;  /* 0x000000d9af00720c */ /* 0x000fe40003fa6270 */
[----:B------:R-:W-:Y:S02]  /*128f0*/  FSEL R222, R39, -INF , P0 ;  /* 0xff80000027de7808 */ /* 0x000fe40000000000 */
[-C--:B------:R-:W-:Y:S02]  /*12900*/  ISETP.GE.AND P0, PT, R175, R215.reuse, PT ;  /* 0x000000d7af00720c */ /* 0x080fe40003f06270 */
[----:B------:R-:W-:Y:S02]  /*12910*/  FSEL R233, R18, -INF , P6 ;  /* 0xff80000012e97808 */ /* 0x000fe40003000000 */
[----:B------:R-:W-:Y:S01]  /*12920*/  FSEL R220, R43, -INF , P5 ;  /* 0xff8000002bdc7808 */ /* 0x000fe20002800000 */
[----:B------:R-:W-:Y:S01]  /*12930*/  VIADD R43, R0, 0xf9 ;  /* 0x000000f9002b7836 */ /* 0x000fe20000000000 */
[----:B------:R-:W-:Y:S02]  /*12940*/  ISETP.GE.AND P6, PT, R206, R215, PT ;  /* 0x000000d7ce00720c */ /* 0x000fe40003fc6270 */
[----:B------:R-:W-:Y:S02]  /*12950*/  ISETP.GE.AND P5, PT, R174, R217, PT ;  /* 0x000000d9ae00720c */ /* 0x000fe40003fa6270 */
[----:B------:R-:W-:Y:S01]  /*12960*/  FSEL R163, R41, -INF , P0 ;  /* 0xff80000029a37808 */ /* 0x000fe20000000000 */
[----:B------:R-:W-:Y:S01]  /*12970*/  VIADD R41, R0, 0xe9 ;  /* 0x000000e900297836 */ /* 0x000fe20000000000 */
[----:B------:R-:W-:Y:S02]  /*12980*/  ISETP.GE.AND P0, PT, R174, R215, PT ;  /* 0x000000d7ae00720c */ /* 0x000fe40003f06270 */
[----:B------:R-:W-:Y:S01]  /*12990*/  FSEL R17, R21, -INF , P6 ;  /* 0xff80000015117808 */ /* 0x000fe20003000000 */
[----:B------:R-:W-:Y:S01]  /*129a0*/  VIADD R21, R0, 0xa0 ;  /* 0x000000a000157836 */ /* 0x000fe20000000000 */
        /* <DEDUP_REMOVED lines=17> */
[C---:B------:R-:W-:Y:S01]  /*12ac0*/  VIADD R29, R0.reuse, 0xd1 ;  /* 0x000000d1001d7836 */ /* 0x040fe20000000000 */
[----:B------:R-:W-:Y:S01]  /*12ad0*/  FSEL R169, R51, -INF , P5 ;  /* 0xff80000033a97808 */ /* 0x000fe20002800000 */
[----:B------:R-:W-:Y:S01]  /*12ae0*/  VIADD R51, R0, 0x79 ;  /* 0x0000007900337836 */ /* 0x000fe20000000000 */
[-C--:B------:R-:W-:Y:S02]  /*12af0*/  ISETP.GE.AND P6, PT, R190, R217.reuse, PT ;  /* 0x000000d9be00720c */ /* 0x080fe40003fc6270 */
[----:B------:R-:W-:Y:S02]  /*12b00*/  ISETP.GE.AND P5, PT, R159, R217, PT ;  /* 0x000000d99f00720c */ /* 0x000fe40003fa6270 */
[----:B------:R-:W-:Y:S01]  /*12b10*/  FSEL R171, R49, -INF , P0 ;  /* 0xff80000031ab7808 */ /* 0x000fe20000000000 */
[----:B------:R-:W-:Y:S01]  /*12b20*/  VIADD R49, R0, 0x81 ;  /* 0x0000008100317836 */ /* 0x000fe20000000000 */
[-C--:B------:R-:W-:Y:S02]  /*12b30*/  ISETP.GE.AND P0, PT, R159, R215.reuse, PT ;  /* 0x000000d79f00720c */ /* 0x080fe40003f06270 */
[----:B------:R-:W-:Y:S01]  /*12b40*/  FSEL R225, R34, -INF , P6 ;  /* 0xff80000022e17808 */ /* 0x000fe20003000000 */
[----:B------:R-:W-:Y:S01]  /*12b50*/  VIADD R34, R0, 0x89 ;  /* 0x0000008900227836 */ /* 0x000fe20000000000 */
[----:B------:R-:W-:Y:S02]  /*12b60*/  FSEL R164, R54, -INF , P5 ;  /* 0xff80000036a47808 */ /* 0x000fe40002800000 */
[-C--:B------:R-:W-:Y:S02]  /*12b70*/  ISETP.GE.AND P6, PT, R188, R215.reuse, PT ;  /* 0x000000d7bc00720c */ /* 0x080fe40003fc6270 */
[----:B------:R-:W-:Y:S02]  /*12b80*/  ISETP.GE.AND P5, PT, R154, R215, PT ;  /* 0x000000d79a00720c */ /* 0x000fe40003fa6270 */
[----:B------:R-:W-:Y:S01]  /*12b90*/  FSEL R168, R52, -INF , P0 ;  /* 0xff80000034a87808 */ /* 0x000fe20000000000 */
[----:B------:R-:W-:Y:S01]  /*12ba0*/  VIADD R52, R0, 0x78 ;  /* 0x0000007800347836 */ /* 0x000fe20000000000 */
[-C--:B------:R-:W-:Y:S02]  /*12bb0*/  ISETP.GE.AND P0, PT, R158, R217.reuse, PT ;  /* 0x000000d99e00720c */ /* 0x080fe40003f06270 */
[----:B------:R-:W-:Y:S02]  /*12bc0*/  FSEL R182, R37, -INF , P6 ;  /* 0xff80000025b67808 */ /* 0x000fe40003000000 */
[----:B------:R-:W-:Y:S02]  /*12bd0*/  FSEL R157, R56, -INF , P5 ;  /* 0xff800000389d7808 */ /* 0x000fe40002800000 */
        /* <DEDUP_REMOVED lines=8> */
[----:B------:R-:W-:Y:S02]  /*12c60*/  ISETP.GE.AND P6, PT, R173, R215, PT ;  /* 0x000000d7ad00720c */ /* 0x000fe40003fc6270 */
[C---:B------:R-:W-:Y:S02]  /*12c70*/  ISETP.GE.AND P5, PT, R152.reuse, R217, PT ;  /* 0x000000d99800720c */ /* 0x040fe40003fa6270 */
[----:B------:R-:W-:Y:S02]  /*12c80*/  FSEL R155, R57, -INF , P0 ;  /* 0xff800000399b7808 */ /* 0x000fe40000000000 */
[----:B------:R-:W-:Y:S02]  /*12c90*/  ISETP.GE.AND P0, PT, R152, R215, PT ;  /* 0x000000d79800720c */ /* 0x000fe40003f06270 */
[----:B------:R-:W-:Y:S01]  /*12ca0*/  FSEL R179, R45, -INF , P6 ;  /* 0xff8000002db37808 */ /* 0x000fe20003000000 */
[----:B------:R-:W-:Y:S01]  /*12cb0*/  VIADD R45, R0, 0xe8 ;  /* 0x000000e8002d7836 */ /* 0x000fe20000000000 */
[----:B------:R-:W-:Y:S02]  /*12cc0*/  FSEL R62, R62, -INF , P5 ;  /* 0xff8000003e3e7808 */ /* 0x000fe40002800000 */
[----:B------:R-:W-:Y:S02]  /*12cd0*/  ISETP.GE.AND P6, PT, R167, R217, PT ;  /* 0x000000d9a700720c */ /* 0x000fe40003fc6270 */
[----:B------:R-:W-:Y:S02]  /*12ce0*/  ISETP.GE.AND P5, PT, R52, R215, PT ;  /* 0x000000d73400720c */ /* 0x000fe40003fa6270 */
[----:B------:R-:W-:Y:S02]  /*12cf0*/  FSEL R60, R60, -INF , P0 ;  /* 0xff8000003c3c7808 */ /* 0x000fe40000000000 */
[-C--:B------:R-:W-:Y:S02]  /*12d00*/  ISETP.GE.AND P0, PT, R55, R217.reuse, PT ;  /* 0x000000d93700720c */ /* 0x080fe40003f06270 */
[----:B------:R-:W-:Y:S01]  /*12d10*/  FSEL R170, R50, -INF , P6 ;  /* 0xff80000032aa7808 */ /* 0x000fe20003000000 */
[----:B------:R-:W-:Y:S01]  /*12d20*/  VIADD R50, R0, 0x80 ;  /* 0x0000008000327836 */ /* 0x000fe20000000000 */
[----:B------:R-:W-:Y:S02]  /*12d30*/  FSEL R64, R64, -INF , P5 ;  /* 0xff80000040407808 */ /* 0x000fe40002800000 */
[----:B------:R-:W-:Y:S02]  /*12d40*/  ISETP.GE.AND P5, PT, R51, R217, PT ;  /* 0x000000d93300720c */ /* 0x000fe40003fa6270 */
[----:B------:R-:W-:Y:S02]  /*12d50*/  FSEL R63, R63, -INF , P0 ;  /* 0xff8000003f3f7808 */ /* 0x000fe40000000000 */
[----:B------:R-:W-:Y:S02]  /*12d60*/  ISETP.GE.AND P0, PT, R51, R215, PT ;  /* 0x000000d73300720c */ /* 0x000fe40003f06270 */
[----:B------:R-:W-:Y:S02]  /*12d70*/  FSEL R67, R67, -INF , P5 ;  /* 0xff80000043437808 */ /* 0x000fe40002800000 */
[C---:B------:R-:W-:Y:S02]  /*12d80*/  ISETP.GE.AND P5, PT, R50.reuse, R217, PT ;  /* 0x000000d93200720c */ /* 0x040fe40003fa6270 */
[----:B------:R-:W-:Y:S02]  /*12d90*/  FSEL R65, R65, -INF , P0 ;  /* 0xff80000041417808 */ /* 0x000fe40000000000 */
[-C--:B------:R-:W-:Y:S02]  /*12da0*/  ISETP.GE.AND P0, PT, R50, R215.reuse, PT ;  /* 0x000000d73200720c */ /* 0x080fe40003f06270 */
[----:B------:R-:W-:Y:S02]  /*12db0*/  FSEL R70, R70, -INF , P5 ;  /* 0xff80000046467808 */ /* 0x000fe40002800000 */
[----:B------:R-:W-:Y:S02]  /*12dc0*/  ISETP.GE.AND P5, PT, R42, R215, PT ;  /* 0x000000d72a00720c */ /* 0x000fe40003fa6270 */
[----:B------:R-:W-:Y:S02]  /*12dd0*/  FSEL R68, R68, -INF , P0 ;  /* 0xff80000044447808 */ /* 0x000fe40000000000 */
[-C--:B------:R-:W-:Y:S02]  /*12de0*/  ISETP.GE.AND P0, PT, R49, R217.reuse, PT ;  /* 0x000000d93100720c */ /* 0x080fe40003f06270 */
[----:B------:R-:W-:Y:S02]  /*12df0*/  FSEL R72, R72, -INF , P5 ;  /* 0xff80000048487808 */ /* 0x000fe40002800000 */
[C---:B------:R-:W-:Y:S02]  /*12e00*/  ISETP.GE.AND P5, PT, R34.reuse, R217, PT ;  /* 0x000000d92200720c */ /* 0x040fe40003fa6270 */
[----:B------:R-:W-:Y:S02]  /*12e10*/  FSEL R71, R71, -INF , P0 ;  /* 0xff80000047477808 */ /* 0x000fe40000000000 */
[-C--:B------:R-:W-:Y:S02]  /*12e20*/  ISETP.GE.AND P0, PT, R34, R215.reuse, PT ;  /* 0x000000d72200720c */ /* 0x080fe40003f06270 */
[----:B------:R-:W-:Y:S02]  /*12e30*/  ISETP.GE.AND P6, PT, R158, R215, PT ;  /* 0x000000d79e00720c */ /* 0x000fe40003fc6270 */
[----:B------:R-:W-:Y:S02]  /*12e40*/  FSEL R75, R75, -INF , P5 ;  /* 0xff8000004b4b7808 */ /* 0x000fe40002800000 */
[----:B------:R-:W-:Y:S02]  /*12e50*/  ISETP.GE.AND P5, PT, R31, R217, PT ;  /* 0x000000d91f00720c */ /* 0x000fe40003fa6270 */
[----:B------:R-:W-:Y:S02]  /*12e60*/  FSEL R73, R73, -INF , P0 ;  /* 0xff80000049497808 */ /* 0x000fe40000000000 */
[----:B------:R-:W-:Y:S02]  /*12e70*/  FSEL R166, R53, -INF , P6 ;  /* 0xff80000035a67808 */ /* 0x000fe40003000000 */
[----:B------:R-:W-:Y:S02]  /*12e80*/  ISETP.GE.AND P0, PT, R31, R215, PT ;  /* 0x000000d71f00720c */ /* 0x000fe40003f06270 */
        /* <DEDUP_REMOVED lines=8> */
[C---:B------:R-:W-:Y:S02]  /*12f10*/  ISETP.GE.AND P5, PT, R22.reuse, R217, PT ;  /* 0x000000d91600720c */ /* 0x040fe40003fa6270 */
[----:B------:R-:W-:Y:S02]  /*12f20*/  FSEL R79, R79, -INF , P0 ;  /* 0xff8000004f4f7808 */ /* 0x000fe40000000000 */
[----:B------:R-:W-:Y:S02]  /*12f30*/  FSEL R61, R61, -INF , P6 ;  /* 0xff8000003d3d7808 */ /* 0x000fe40003000000 */
[----:B------:R-:W-:Y:S02]  /*12f40*/  ISETP.GE.AND P0, PT, R22, R215, PT ;  /* 0x000000d71600720c */ /* 0x000fe40003f06270 */
[-C--:B------:R-:W-:Y:S02]  /*12f50*/  ISETP.GE.AND P6, PT, R52, R217.reuse, PT ;  /* 0x000000d93400720c */ /* 0x080fe40003fc6270 */
[----:B------:R-:W-:Y:S02]  /*12f60*/  FSEL R83, R83, -INF , P5 ;  /* 0xff80000053537808 */ /* 0x000fe40002800000 */
[----:B------:R-:W-:Y:S02]  /*12f70*/  ISETP.GE.AND P5, PT, R21, R217, PT ;  /* 0x000000d91500720c */ /* 0x000fe40003fa6270 */
        /* <DEDUP_REMOVED lines=15> */
[----:B------:R-:W-:Y:S02]  /*13070*/  ISETP.GE.AND P6, PT, R30, R215, PT ;  /* 0x000000d71e00720c */ /* 0x000fe40003fc6270 */
[C---:B------:R-:W-:Y:S02]  /*13080*/  ISETP.GE.AND P3, PT, R2.reuse, R216, PT ;  /* 0x000000d80200720c */ /* 0x040fe40003f66270 */
[-C--:B------:R-:W-:Y:S01]  /*13090*/  ISETP.GE.AND P4, PT, R2, R218.reuse, PT ;  /* 0x000000da0200720c */ /* 0x080fe20003f86270 */
[----:B------:R-:W-:Y:S01]  /*130a0*/  VIADD R2, R0, 0xb8 ;  /* 0x000000b800027836 */ /* 0x000fe20000000000 */
        /* <DEDUP_REMOVED lines=46> */
[C---:B------:R-:W-:Y:S02]  /*13390*/  ISETP.GE.AND P0, PT, R29.reuse, R217, PT ;  /* 0x000000d91d00720c */ /* 0x040fe40003f06270 */
        /* <DEDUP_REMOVED lines=34> */
[-C--:B------:R-:W-:Y:S01]  /*135c0*/  ISETP.GE.AND P0, PT, R0, R216.reuse, PT ;  /* 0x000000d80000720c */ /* 0x080fe20003f06270 */
[----:B------:R-:W-:Y:S01]  /*135d0*/  IMAD.MOV.U32 R0, RZ, RZ, R10 ;  /* 0x000000ffff007224 */ /* 0x000fe200078e000a */
[----:B------:R-:W-:Y:S02]  /*135e0*/  FSEL R127, R127, -INF , P6 ;  /* 0xff8000007f7f7808 */ /* 0x000fe40003000000 */
[----:B------:R-:W-:Y:S02]  /*135f0*/  ISETP.GE.AND P6, PT, R44, R215, PT ;  /* 0x000000d72c00720c */ /* 0x000fe40003fc6270 */
        /* <DEDUP_REMOVED lines=163> */
[----:B------:R-:W-:Y:S02]  /*14030*/  ISETP.GE.AND P4, PT, R2, R216, PT ;  /* 0x000000d80200720c */ /* 0x000fe40003f86270 */
[----:B------:R-:W-:Y:S02]  /*14040*/  FMNMX3.FTZ R0, R132, R24, R19, !PT ;  /* 0x0000001884007276 */ /* 0x000fe40007810013 */
[----:B------:R-:W-:Y:S02]  /*14050*/  FSEL R196, R70, -INF , !P3 ;  /* 0xff80000046c47808 */ /* 0x000fe40005800000 */
[-C--:B------:R-:W-:Y:S02]  /*14060*/  ISETP.GE.AND P3, PT, R5, R216.reuse, PT ;  /* 0x000000d80500720c */ /* 0x080fe40003f66270 */
[----:B------:R-:W-:Y:S02]  /*14070*/  FSEL R207, R82, -INF , !P6 ;  /* 0xff80000052cf7808 */ /* 0x000fe40007000000 */
[----:B------:R-:W-:Y:S02]  /*14080*/  FSEL R204, R78, -INF , !P0 ;  /* 0xff8000004ecc7808 */ /* 0x000fe40004000000 */
[----:B------:R-:W-:Y:S02]  /*14090*/  ISETP.GE.AND P6, PT, R15, R216, PT ;  /* 0x000000d80f00720c */ /* 0x000fe40003fc6270 */
[----:B------:R-:W-:Y:S02]  /*140a0*/  FSEL R225, R88, -INF , !P5 ;  /* 0xff80000058e17808 */ /* 0x000fe40006800000 */
[----:B------:R-:W-:Y:S02]  /*140b0*/  FMNMX3.FTZ R0, R0, R6, R7, !PT ;  /* 0x0000000600007276 */ /* 0x000fe40007810007 */
[----:B------:R-:W-:Y:S02]  /*140c0*/  ISETP.GE.AND P0, PT, R4, R216, PT ;  /* 0x000000d80400720c */ /* 0x000fe40003f06270 */
[----:B------:R-:W-:Y:S02]  /*140d0*/  FSEL R229, R96, -INF , !P4 ;  /* 0xff80000060e57808 */ /* 0x000fe40006000000 */
[-C--:B------:R-:W-:Y:S02]  /*140e0*/  ISETP.GE.AND P5, PT, R30, R218.reuse, PT ;  /* 0x000000da1e00720c */ /* 0x080fe40003fa6270 */
[----:B------:R-:W-:Y:S02]  /*140f0*/  ISETP.GE.AND P4, PT, R20, R218, PT ;  /* 0x000000da1400720c */ /* 0x000fe40003f86270 */
[----:B------:R-:W-:Y:S02]  /*14100*/  FSEL R226, R89, -INF , !P3 ;  /* 0xff80000059e27808 */ /* 0x000fe40005800000 */
[----:B------:R-:W-:Y:S02]  /*14110*/  ISETP.GE.AND P3, PT, R9, R216, PT ;  /* 0x000000d80900720c */ /* 0x000fe40003f66270 */
        /* <DEDUP_REMOVED lines=70> */
[-C--:B------:R-:W-:Y:S02]  /*14580*/  ISETP.GE.AND P6, PT, R26, R216.reuse, PT ;  /* 0x000000d81a00720c */ /* 0x080fe40003fc6270 */
        /* <DEDUP_REMOVED lines=20> */
[----:B------:R-:W-:Y:S02]  /*146d0*/  ISETP.GE.AND P4, PT, R14, R218, PT ;  /* 0x000000da0e00720c */ /* 0x000fe40003f86270 */
[----:B------:R-:W-:Y:S02]  /*146e0*/  FSEL R103, R103, -INF , !P6 ;  /* 0xff80000067677808 */ /* 0x000fe40007000000 */
[----:B------:R-:W-:Y:S02]  /*146f0*/  FMNMX3.FTZ R0, R0, R112, R113, !PT ;  /* 0x0000007000007276 */ /* 0x000fe40007810071 */
[----:B------:R-:W-:Y:S02]  /*14700*/  FSEL R117, R117, -INF , !P3 ;  /* 0xff80000075757808 */ /* 0x000fe40005800000 */
[----:B------:R-:W-:Y:S02]  /*14710*/  ISETP.GE.AND P6, PT, R41, R216, PT ;  /* 0x000000d82900720c */ /* 0x000fe40003fc6270 */
[----:B------:R-:W-:Y:S02]  /*14720*/  FSEL R106, R106, -INF , !P5 ;  /* 0xff8000006a6a7808 */ /* 0x000fe40006800000 */
[----:B------:R-:W-:Y:S02]  /*14730*/  ISETP.GE.AND P3, PT, R23, R218, PT ;  /* 0x000000da1700720c */ /* 0x000fe40003f66270 */
[----:B------:R-:W-:Y:S02]  /*14740*/  FMNMX3.FTZ R4, R4, R238, R237, !PT ;  /* 0x000000ee04047276 */ /* 0x000fe400078100ed */
[----:B------:R-:W-:Y:S02]  /*14750*/  FSEL R120, R120, -INF , !P0 ;  /* 0xff80000078787808 */ /* 0x000fe40004000000 */
[----:B------:R-:W-:Y:S02]  /*14760*/  ISETP.GE.AND P5, PT, R46, R216, PT ;  /* 0x000000d82e00720c */ /* 0x000fe40003fa6270 */
[----:B------:R-:W-:Y:S02]  /*14770*/  ISETP.GE.AND P0, PT, R29, R218, PT ;  /* 0x000000da1d00720c */ /* 0x000fe40003f06270 */
[----:B------:R-:W-:Y:S02]  /*14780*/  FSEL R107, R107, -INF , !P4 ;  /* 0xff8000006b6b7808 */ /* 0x000fe40006000000 */
[----:B------:R-:W-:Y:S02]  /*14790*/  FMNMX3.FTZ R0, R0, R102, R103, !PT ;  /* 0x0000006600007276 */ /* 0x000fe40007810067 */
[----:B------:R-:W-:Y:S02]  /*147a0*/  ISETP.GE.AND P4, PT, R47, R216, PT ;  /* 0x000000d82f00720c */ /* 0x000fe40003f86270 */
[----:B------:R-:W-:Y:S02]  /*147b0*/  FSEL R121, R121, -INF , !P6 ;  /* 0xff80000079797808 */ /* 0x000fe40007000000 */
[----:B------:R-:W-:Y:S02]  /*147c0*/  FSEL R110, R110, -INF , !P3 ;  /* 0xff8000006e6e7808 */ /* 0x000fe40005800000 */
[----:B------:R-:W-:Y:S02]  /*147d0*/  FMNMX3.FTZ R4, R4, R116, R117, !PT ;  /* 0x0000007404047276 */ /* 0x000fe40007810075 */
[----:B------:R-:W-:Y:S02]  /*147e0*/  FSEL R124, R124, -INF , !P5 ;  /* 0xff8000007c7c7808 */ /* 0x000fe40006800000 */
[----:B------:R-:W-:Y:S02]  /*147f0*/  ISETP.GE.AND P3, PT, R44, R216, PT ;  /* 0x000000d82c00720c */ /* 0x000fe40003f66270 */
[-C--:B------:R-:W-:Y:S02]  /*14800*/  ISETP.GE.AND P5, PT, R28, R218.reuse, PT ;  /* 0x000000da1c00720c */ /* 0x080fe40003fa6270 */
[----:B------:R-:W-:Y:S02]  /*14810*/  ISETP.GE.AND P6, PT, R26, R218, PT ;  /* 0x000000da1a00720c */ /* 0x000fe40003fc6270 */
        /* <DEDUP_REMOVED lines=8> */
[----:B------:R-:W-:Y:S02]  /*148a0*/  ISETP.GE.AND P3, PT, R48, R218, PT ;  /* 0x000000da3000720c */ /* 0x000fe40003f66270 */
        /* <DEDUP_REMOVED lines=15> */
[----:B------:R-:W-:Y:S02]  /*149a0*/  ISETP.GE.AND P4, PT, R47, R218, PT ;  /* 0x000000da2f00720c */ /* 0x000fe40003f86270 */
        /* <DEDUP_REMOVED lines=21> */
[----:B------:R-:W-:Y:S03]  /*14b00*/  FSEL R46, R46, RZ, P0 ;  /* 0x000000ff2e2e7208 */ /* 0x000fe60000000000 */
[----:B------:R-:W-:Y:S02]  /*14b10*/  IMAD R45, R2, 0x2, R209 ;  /* 0x00000002022d7824 */ /* 0x000fe400078e02d1 */
        /* <DEDUP_REMOVED lines=8> */
[-C--:B------:R-:W-:Y:S07]  /*14ba0*/  FFMA.FTZ R9, R18, R3.reuse, -R46 ;  /* 0x0000000312097223 */ /* 0x080fee000001082e */
[----:B------:R-:W-:Y:S01]  /*14bb0*/  MUFU.EX2 R24, R24 ;  /* 0x0000001800187308 */ /* 0x000fe20000000800 */
[----:B------:R-:W3:Y:S01]  /*14bc0*/  LDSM.16.MT88.4 R28, [R44] ;  /* 0x000000002c1c783b */ /* 0x000ee20000004200 */
[----:B------:R-:W-:Y:S08]  /*14bd0*/  FADD.FTZ R2, -R2, R132 ;  /* 0x0000008402027221 */ /* 0x000ff00000010100 */
[----:B------:R4:W-:Y:S01]  /*14be0*/  MUFU.EX2 R76, R9 ;  /* 0x00000009004c7308 */ /* 0x0009e20000000800 */
[----:B------:R-:W-:Y:S02]  /*14bf0*/  IMAD.MOV.U32 R132, RZ, RZ, R21 ;  /* 0x000000ffff847224 */ /* 0x000fe400078e0015 */
[----:B------:R-:W-:Y:S01]  /*14c00*/  FMUL.FTZ R2, R3, R2 ;  /* 0x0000000203027220 */ /* 0x000fe20000410000 */
[----:B-1----:R-:W-:Y:S01]  /*14c10*/  FMNMX.FTZ R20, R0, R4, !PT ;  /* 0x0000000400147209 */ /* 0x002fe20007810000 */
[-CC-:B------:R-:W-:Y:S01]  /*14c20*/  FFMA.FTZ R4, R6, R3.reuse, -R46.reuse ;  /* 0x0000000306047223 */ /* 0x180fe2000001082e */
[-C--:B------:R-:W-:Y:S02]  /*14c30*/  FFMA.FTZ R0, R19, R3.reuse, -R46 ;  /* 0x0000000313007223 */ /* 0x080fe4000001082e */
[----:B------:R-:W-:Y:S02]  /*14c40*/  FSETP.NEU.FTZ.AND P0, PT, R20, -INF , PT ;  /* 0xff8000001400780b */ /* 0x000fe40003f1d000 */
        /* <DEDUP_REMOVED lines=8> */
[-C--:B-1----:R-:W-:Y:S06]  /*14cd0*/  FFMA.FTZ R4, R10, R3.reuse, -R48 ;  /* 0x000000030a047223 */ /* 0x082fec0000010830 */
[----:B------:R1:W-:Y:S01]  /*14ce0*/  MUFU.EX2 R63, R5 ;  /* 0x00000005003f7308 */ /* 0x0003e20000000800 */
[----:B------:R-:W4:Y:S01]  /*14cf0*/  LDSM.16.MT88.4 R32, [R45+0x5400] ;  /* 0x005400002d20783b */ /* 0x000f220000004200 */
[-CC-:B------:R-:W-:Y:S01]  /*14d00*/  FFMA.FTZ R40, R54, R3.reuse, -R46.reuse ;  /* 0x0000000336287223 */ /* 0x180fe2000001082e */
        /* <DEDUP_REMOVED lines=47> */
[----:B------:R-:W-:Y:S02]  /*15000*/  FFMA.FTZ R12, R37, R3, -R46 ;  /* 0x00000003250c7223 */ /* 0x000fe4000001082e */
[C---:B------:R-:W-:Y:S01]  /*15010*/  HMMA.16816.F32 R8, R24.reuse, R14, R8 ;  /* 0x0000000e1808723c */ /* 0x040fe20000001808 */
[----:B------:R2:W3:Y:S02]  /*15020*/  MUFU.EX2 R74, R13 ;  /* 0x0000000d004a7308 */ /* 0x0004e40000000800 */
[C---:B------:R-:W-:Y:S01]  /*15030*/  FMUL.FTZ R14, R0.reuse, R146 ;  /* 0x00000092000e7220 */ /* 0x040fe20000410000 */
[----:B------:R-:W-:Y:S07]  /*15040*/  FMUL.FTZ R15, R0, R147 ;  /* 0x00000093000f7220 */ /* 0x000fee0000410000 */
[----:B------:R4:W-:Y:S01]  /*15050*/  MUFU.EX2 R71, R12 ;  /* 0x0000000c00477308 */ /* 0x0009e20000000800 */
[-C--:B-1----:R-:W-:Y:S09]  /*15060*/  FFMA.FTZ R40, R171, R3.reuse, -R48 ;  /* 0x00000003ab287223 */ /* 0x082ff20000010830 */
[----:B------:R1:W-:Y:S01]  /*15070*/  MUFU.EX2 R54, R40 ;  /* 0x0000002800367308 */ /* 0x0003e20000000800 */
[-CC-:B--2---:R-:W-:Y:S02]  /*15080*/  FFMA.FTZ R13, R38, R3.reuse, -R46.reuse ;  /* 0x00000003260d7223 */ /* 0x184fe4000001082e */
[----:B------:R-:W2:Y:S07]  /*15090*/  LDSM.16.MT88.4 R36, [R44+0x400] ;  /* 0x000400002c24783b */ /* 0x000eae0000004200 */
[----:B------:R5:W3:Y:S01]  /*150a0*/  MUFU.EX2 R83, R13 ;  /* 0x0000000d00537308 */ /* 0x000ae20000000800 */
[C---:B----4-:R-:W-:Y:S01]  /*150b0*/  FMUL.FTZ R12, R2.reuse, R144 ;  /* 0x00000090020c7220 */ /* 0x050fe20000410000 */
[--C-:B-1----:R-:W-:Y:S08]  /*150c0*/  FFMA.FTZ R40, R189, R3, -R46.reuse ;  /* 0x00000003bd287223 */ /* 0x102ff0000001082e */
[----:B------:R1:W-:Y:S01]  /*150d0*/  MUFU.EX2 R81, R40 ;  /* 0x0000002800517308 */ /* 0x0003e20000000800 */
[----:B-----5:R-:W-:Y:S01]  /*150e0*/  FMUL.FTZ R13, R2, R145 ;  /* 0x00000091020d7220 */ /* 0x020fe20000410000 */
[-C--:B------:R-:W-:Y:S08]  /*150f0*/  FFMA.FTZ R2, R53, R3.reuse, -R46 ;  /* 0x0000000335027223 */ /* 0x080ff0000001082e */
[----:B------:R4:W5:Y:S01]  /*15100*/  MUFU.EX2 R53, R2 ;  /* 0x0000000200357308 */ /* 0x0009620000000800 */
[C---:B------:R-:W-:Y:S01]  /*15110*/  HMMA.16816.F32 R12, R24.reuse, R28, R12 ;  /* 0x0000001c180c723c */ /* 0x040fe2000000180c */
[----:B-1----:R-:W-:Y:S07]  /*15120*/  LDSM.16.MT88.4 R40, [R45+0x6000] ;  /* 0x006000002d28783b */ /* 0x002fee0000004200 */
[----:B------:R-:W-:Y:S01]  /*15130*/  HMMA.16816.F32 R16, R24, R30, R16 ;  /* 0x0000001e1810723c */ /* 0x000fe20000001810 */
[----:B------:R-:W1:Y:S02]  /*15140*/  LDSM.16.MT88.4 R28, [R45+0x5800] ;  /* 0x005800002d1c783b */ /* 0x000e640000004200 */
[----:B------:R-:W-:Y:S01]  /*15150*/  F2FP.F16.F32.PACK_AB R24, R75, R76 ;  /* 0x0000004c4b18723e */ /* 0x000fe200000000ff */
[--C-:B----4-:R-:W-:Y:S01]  /*15160*/  FFMA.FTZ R2, R57, R3, -R48.reuse ;  /* 0x0000000339027223 */ /* 0x110fe20000010830 */
        /* <DEDUP_REMOVED lines=8> */
[----:B------:R4:W1:Y:S10]  /*151f0*/  MUFU.EX2 R49, R32 ;  /* 0x0000002000317308 */ /* 0x0008740000000800 */
[----:B------:R-:W-:Y:S01]  /*15200*/  MUFU.EX2 R52, R33 ;  /* 0x0000002100347308 */ /* 0x000fe20000000800 */
[C---:B--2---:R-:W-:Y:S03]  /*15210*/  HMMA.16816.F32 R12, R24.reuse, R36, R12 ;  /* 0x00000024180c723c */ /* 0x044fe6000000180c */
[-C--:B---3--:R-:W-:Y:S01]  /*15220*/  FFMA.FTZ R2, R163, R3.reuse, -R48 ;  /* 0x00000003a3027223 */ /* 0x088fe20000010830 */
[-CC-:B------:R-:W-:Y:S05]  /*15230*/  FFMA.FTZ R36, R177, R3.reuse, -R46.reuse ;  /* 0x00000003b1247223 */ /* 0x180fea000001082e */
[----:B------:R2:W3:Y:S01]  /*15240*/  MUFU.EX2 R50, R2 ;  /* 0x0000000200327308 */ /* 0x0004e20000000800 */
[----:B------:R-:W-:Y:S03]  /*15250*/  HMMA.16816.F32 R16, R24, R38, R16 ;  /* 0x000000261810723c */ /* 0x000fe60000001810 */
[--C-:B----4-:R-:W-:Y:S06]  /*15260*/  FFMA.FTZ R32, R162, R3, -R46.reuse ;  /* 0x00000003a2207223 */ /* 0x110fec000001082e */
[----:B------:R4:W-:Y:S01]  /*15270*/  MUFU.EX2 R65, R36 ;  /* 0x0000002400417308 */ /* 0x0009e20000000800 */
[----:B-----5:R-:W-:Y:S02]  /*15280*/  F2FP.F16.F32.PACK_AB R24, R51, R53 ;  /* 0x000000353318723e */ /* 0x020fe400000000ff */
[----:B-1----:R-:W-:Y:S07]  /*15290*/  F2FP.F16.F32.PACK_AB R25, R56, R49 ;  /* 0x000000313819723e */ /* 0x002fee00000000ff */
[----:B------:R-:W1:Y:S01]  /*152a0*/  MUFU.EX2 R73, R32 ;  /* 0x0000002000497308 */ /* 0x000e620000000800 */
[-C--:B--2---:R-:W-:Y:S01]  /*152b0*/  FFMA.FTZ R2, R172, R3.reuse, -R46 ;  /* 0x00000003ac027223 */ /* 0x084fe2000001082e */
[----:B---3--:R-:W-:Y:S08]  /*152c0*/  F2FP.F16.F32.PACK_AB R27, R55, R50 ;  /* 0x00000032371b723e */ /* 0x008ff000000000ff */
[----:B------:R2:W3:Y:S01]  /*152d0*/  MUFU.EX2 R60, R2 ;  /* 0x00000002003c7308 */ /* 0x0004e20000000800 */
[----:B----4-:R-:W-:Y:S01]  /*152e0*/  LDSM.16.MT88.4 R36, [R45+0x5c00] ;  /* 0x005c00002d24783b */ /* 0x010fe20000004200 */
[----:B-1----:R-:W-:Y:S07]  /*152f0*/  F2FP.F16.F32.PACK_AB R26, R73, R52 ;  /* 0x00000034491a723e */ /* 0x002fee00000000ff */
[----:B------:R-:W1:Y:S01]  /*15300*/  LDSM.16.MT88.4 R32, [R44+0x800] ;  /* 0x000800002c20783b */ /* 0x000e620000004200 */
[C---:B------:R-:W-:Y:S03]  /*15310*/  HMMA.16816.F32 R4, R24.reuse, R28, R4 ;  /* 0x0000001c1804723c */ /* 0x040fe60000001804 */
[-C--:B--2---:R-:W-:Y:S01]  /*15320*/  FFMA.FTZ R2, R179, R3.reuse, -R48 ;  /* 0x00000003b3027223 */ /* 0x084fe20000010830 */
[-CC-:B------:R-:W-:Y:S03]  /*15330*/  FFMA.FTZ R28, R186, R3.reuse, -R46.reuse ;  /* 0x00000003ba1c7223 */ /* 0x180fe6000001082e */
[----:B------:R2:W4:Y:S01]  /*15340*/  MUFU.EX2 R57, R2 ;  /* 0x0000000200397308 */ /* 0x0005220000000800 */
[C---:B------:R-:W-:Y:S09]  /*15350*/  HMMA.16816.F32 R8, R24.reuse, R30, R8 ;  /* 0x0000001e1808723c */ /* 0x040ff20000001808 */
[----:B------:R5:W-:Y:S01]  /*15360*/  MUFU.EX2 R64, R28 ;  /* 0x0000001c00407308 */ /* 0x000be20000000800 */
[-C--:B--2---:R-:W-:Y:S09]  /*15370*/  FFMA.FTZ R2, R185, R3.reuse, -R46 ;  /* 0x00000003b9027223 */ /* 0x084ff2000001082e */
[----:B------:R2:W4:Y:S01]  /*15380*/  MUFU.EX2 R92, R2 ;  /* 0x00000002005c7308 */ /* 0x0005220000000800 */
[----:B-----5:R-:W5:Y:S01]  /*15390*/  LDSM.16.MT88.4 R28, [R44+0xc00] ;  /* 0x000c00002c1c783b */ /* 0x020f620000004200 */
[C---:B-1----:R-:W-:Y:S03]  /*153a0*/  HMMA.16816.F32 R12, R24.reuse, R32, R12 ;  /* 0x00000020180c723c */ /* 0x042fe6000000180c */
[-CC-:B--2---:R-:W-:Y:S01]  /*153b0*/  FFMA.FTZ R2, R182, R3.reuse, -R48.reuse ;  /* 0x00000003b6027223 */ /* 0x184fe20000010830 */
[-C--:B------:R-:W-:Y:S01]  /*153c0*/  FFMA.FTZ R32, R166, R3.reuse, -R48 ;  /* 0x00000003a6207223 */ /* 0x080fe20000010830 */
[--C-:B------:R-:W-:Y:S03]  /*153d0*/  FFMA.FTZ R33, R191, R3, -R46.reuse ;  /* 0x00000003bf217223 */ /* 0x100fe6000001082e */
[----:B------:R1:W2:Y:S01]  /*153e0*/  MUFU.EX2 R79, R2 ;  /* 0x00000002004f7308 */ /* 0x0002a20000000800 */
[----:B------:R-:W-:Y:S09]  /*153f0*/  HMMA.16816.F32 R16, R24, R34, R16 ;  /* 0x000000221810723c */ /* 0x000ff20000001810 */
[----:B------:R5:W-:Y:S01]  /*15400*/  MUFU.EX2 R89, R32 ;  /* 0x0000002000597308 */ /* 0x000be20000000800 */
[----:B---3--:R-:W-:Y:S02]  /*15410*/  F2FP.F16.F32.PACK_AB R24, R65, R60 ;  /* 0x0000003c4118723e */ /* 0x008fe400000000ff */
[----:B----4-:R-:W-:Y:S07]  /*15420*/  F2FP.F16.F32.PACK_AB R25, R61, R57 ;  /* 0x000000393d19723e */ /* 0x010fee00000000ff */
[----:B------:R-:W-:Y:S01]  /*15430*/  MUFU.EX2 R94, R33 ;  /* 0x00000021005e7308 */ /* 0x000fe20000000800 */
[----:B------:R-:W-:Y:S01]  /*15440*/  F2FP.F16.F32.PACK_AB R26, R92, R64 ;  /* 0x000000405c1a723e */ /* 0x000fe200000000ff */
[-CC-:B-1----:R-:W-:Y:S01]  /*15450*/  FFMA.FTZ R2, R184, R3.reuse, -R46.reuse ;  /* 0x00000003b8027223 */ /* 0x182fe2000001082e */
[----:B--2---:R-:W-:Y:S07]  /*15460*/  F2FP.F16.F32.PACK_AB R27, R79, R54 ;  /* 0x000000364f1b723e */ /* 0x004fee00000000ff */
        /* <DEDUP_REMOVED lines=36> */
[-C--:B------:R-:W-:Y:S01]  /*156b0*/  FFMA.FTZ R32, R175, R3.reuse, -R46 ;  /* 0x00000003af207223 */ /* 0x080fe2000001082e */
        /* <DEDUP_REMOVED lines=394> */
.L_x_2148:
        /* <DEDUP_REMOVED lines=10> */
.L_x_2163:
[----:B------:R-:W2:Y:S04]  /*17000*/  LDL.LU R7, [R1+0x4] ;  /* 0x0000040001077983 */ /* 0x000ea80000300800 */
[----:B------:R-:W2:Y:S01]  /*17010*/  LDL.LU R6, [R1+0x14] ;  /* 0x0000140001067983 */ /* 0x000ea20000300800 */
[----:B----4-:R-:W-:Y:S01]  /*17020*/  FADD.FTZ R5, R2, R0 ;  /* 0x0000000002057221 */ /* 0x010fe20000010000 */
[----:B------:R-:W3:Y:S01]  /*17030*/  MUFU.RCP R3, R4 ;  /* 0x0000000400037308 */ /* 0x000ee20000001000 */
[----:B------:R-:W-:Y:S05]  /*17040*/  WARPSYNC.ALL ;  /* 0x0000000000007948 */ /* 0x000fea0003800000 */
[----:B------:R-:W-:Y:S01]  /*17050*/  FSETP.NE.FTZ.AND P1, PT, R4, RZ, PT ;  /* 0x000000ff0400720b */ /* 0x000fe20003f35000 */
[----:B------:R4:W5:Y:S01]  /*17060*/  LDL R28, [R1+0xc8] ;  /* 0x0000c800011c7983 */ /* 0x0009620000100800 */
[----:B------:R-:W1:Y:S01]  /*17070*/  MUFU.RCP R0, R5 ;  /* 0x0000000500007308 */ /* 0x000e620000001000 */
[----:B------:R-:W-:Y:S01]  /*17080*/  BAR.SYNC.DEFER_BLOCKING 0x0 ;  /* 0x0000000000007b1d */ /* 0x000fe20000010000 */
[----:B------:R-:W-:-:S02]  /*17090*/  FSETP.NE.FTZ.AND P0, PT, R5, RZ, PT ;  /* 0x000000ff0500720b */ /* 0x000fc40003f15000 */
[----:B---3--:R-:W-:Y:S02]  /*170a0*/  FSEL R2, R3, 1, P1 ;  /* 0x3f80000003027808 */ /* 0x008fe40000800000 */
[----:B-1----:R-:W-:-:S03]  /*170b0*/  FSEL R0, R0, 1, P0 ;  /* 0x3f80000000007808 */ /* 0x002fc60000000000 */
        /* <DEDUP_REMOVED lines=16> */
[----:B--2---:R-:W-:-:S02]  /*171c0*/  LOP3.LUT R212, R7, R212, RZ, 0xfc, !PT ;  /* 0x000000d407d47212 */ /* 0x004fc400078efcff */
[----:B------:R-:W-:-:S04]  /*171d0*/  SHF.L.U32 R7, R214, 0x3, RZ ;  /* 0x00000003d6077819 */ /* 0x000fc800000006ff */
[----:B------:R-:W-:-:S04]  /*171e0*/  LOP3.LUT R3, R212, 0x20, R7, 0xf8, !PT ;  /* 0x00000020d4037812 */ /* 0x000fc800078ef807 */
[----:B------:R-:W-:Y:S02]  /*171f0*/  LOP3.LUT R3, R3, R6, RZ, 0xfc, !PT ;  /* 0x0000000603037212 */ /* 0x000fe400078efcff */
[----:B------:R-:W-:Y:S02]  /*17200*/  LOP3.LUT R0, R7, 0x80, RZ, 0xc0, !PT ;  /* 0x0000008007007812 */ /* 0x000fe400078ec0ff */
[----:B------:R-:W-:Y:S02]  /*17210*/  LEA R2, R3, R209, 0x2 ;  /* 0x000000d103027211 */ /* 0x000fe400078e10ff */
[----:B------:R-:W-:Y:S02]  /*17220*/  LOP3.LUT R6, R7, 0x40, RZ, 0xc0, !PT ;  /* 0x0000004007067812 */ /* 0x000fe400078ec0ff */
[C---:B------:R-:W-:Y:S01]  /*17230*/  IADD3 R0, PT, PT, R2.reuse, -R0, RZ ;  /* 0x8000000002007210 */ /* 0x040fe20007ffe0ff */
[----:B------:R-:W-:Y:S01]  /*17240*/  STS.64 [R2], R136 ;  /* 0x0000008802007388 */ /* 0x000fe20000000a00 */
[----:B------:R-:W-:-:S03]  /*17250*/  IADD3 R3, PT, PT, R2, -R6, RZ ;  /* 0x8000000602037210 */ /* 0x000fc60007ffe0ff */
[----:B------:R1:W-:Y:S04]  /*17260*/  STS.64 [R2+0x400], R138 ;  /* 0x0004008a02007388 */ /* 0x0003e80000000a00 */
[----:B------:R-:W-:Y:S04]  /*17270*/  STS.64 [R3+0x20], R140 ;  /* 0x0000208c03007388 */ /* 0x000fe80000000a00 */
[----:B------:R2:W-:Y:S04]  /*17280*/  STS.64 [R3+0x420], R142 ;  /* 0x0004208e03007388 */ /* 0x0005e80000000a00 */
[----:B------:R-:W-:Y:S04]  /*17290*/  STS.64 [R0+0x40], R144 ;  /* 0x0000409000007388 */ /* 0x000fe80000000a00 */
[----:B------:R-:W-:Y:S01]  /*172a0*/  STS.64 [R0+0x440], R146 ;  /* 0x0004409200007388 */ /* 0x000fe20000000a00 */
[----:B-1----:R-:W-:-:S05]  /*172b0*/  IADD3 R2, PT, PT, -R6, R0, RZ ;  /* 0x0000000006027210 */ /* 0x002fca0007ffe1ff */
[----:B------:R-:W-:Y:S04]  /*172c0*/  STS.64 [R2+0x60], R148 ;  /* 0x0000609402007388 */ /* 0x000fe80000000a00 */
[----:B------:R1:W-:Y:S04]  /*172d0*/  STS.64 [R2+0x460], R150 ;  /* 0x0004609602007388 */ /* 0x0003e80000000a00 */
[----:B------:R-:W3:Y:S04]  /*172e0*/  LD.E.64 R6, desc[UR4][R134.64+0xb0] ;  /* 0x0000b00486067980 */ /* 0x000ee8000c101b00 */
[----:B------:R-:W4:Y:S01]  /*172f0*/  LD.E R10, desc[UR4][R134.64+0x60] ;  /* 0x00006004860a7980 */ /* 0x000f22000c101900 */
[----:B------:R-:W3:Y:S01]  /*17300*/  S2R R8, SR_CTAID.Y ;  /* 0x0000000000087919 */ /* 0x000ee20000002600 */
[----:B------:R-:W3:Y:S01]  /*17310*/  S2R R9, SR_CTAID.X ;  /* 0x0000000000097919 */ /* 0x000ee20000002500 */
[----:B--2---:R-:W2:Y:S08]  /*17320*/  @P1 MUFU.LG2 R3, R4 ;  /* 0x0000000400031308 */ /* 0x004eb00000000c00 */
[----:B------:R-:W2:Y:S01]  /*17330*/  @P0 MUFU.LG2 R5, R5 ;  /* 0x0000000500050308 */ /* 0x000ea20000000c00 */
[----:B------:R-:W-:-:S02]  /*17340*/  SHF.R.U32.HI R11, RZ, 0x2, R214 ;  /* 0x00000002ff0b7819 */ /* 0x000fc400000116d6 */
[----:B-1----:R-:W-:-:S04]  /*17350*/  LOP3.LUT R2, R211, 0x30, RZ, 0xc0, !PT ;  /* 0x00000030d3027812 */ /* 0x002fc800078ec0ff */
[----:B------:R-:W-:Y:S01]  /*17360*/  LOP3.LUT R11, R2, 0x7, R11, 0xf8, !PT ;  /* 0x00000007020b7812 */ /* 0x000fe200078ef80b */
[----:B--2---:R-:W-:Y:S01]  /*17370*/  @P1 FMUL.FTZ R3, R3, 0.69314718246459960938 ;  /* 0x3f31721803031820 */ /* 0x004fe20000410000 */
[----:B------:R-:W-:Y:S01]  /*17380*/  @P0 FMUL.FTZ R2, R5, 0.69314718246459960938 ;  /* 0x3f31721805020820 */ /* 0x000fe20000410000 */
[----:B------:R-:W-:-:S04]  /*17390*/  LOP3.LUT R0, R210, 0xd8, RZ, 0xc0, !PT ;  /* 0x000000d8d2007812 */ /* 0x000fc800078ec0ff */
[----:B------:R-:W-:-:S04]  /*173a0*/  LOP3.LUT R0, R0, 0x18, R211, 0x78, !PT ;  /* 0x0000001800007812 */ /* 0x000fc800078e78d3 */
[----:B------:R-:W-:-:S04]  /*173b0*/  LOP3.LUT R0, R0, 0xf24, R210, 0xf8, !PT ;  /* 0x00000f2400007812 */ /* 0x000fc800078ef8d2 */
[----:B------:R-:W-:Y:S01]  /*173c0*/  LEA R0, R0, R209, 0x2 ;  /* 0x000000d100007211 */ /* 0x000fe200078e10ff */
[----:B------:R-:W-:Y:S01]  /*173d0*/  BSSY.RECONVERGENT B0, `(.L_x_2157) ;  /* 0x000001c000007945 */ /* 0x000fe20003800200 */
[----:B---3--:R-:W-:Y:S01]  /*173e0*/  IMAD R4, R6, R8, UR13 ;  /* 0x0000000d06047e24 */ /* 0x008fe2000f8e0208 */
[----:B------:R-:W-:-:S03]  /*173f0*/  SHF.L.U32 R6, R9, 0x6, RZ ;  /* 0x0000000609067819 */ /* 0x000fc600000006ff */
[----:B----4-:R-:W-:Y:S01]  /*17400*/  IMAD R4, R4, R10, UR11 ;  /* 0x0000000b04047e24 */ /* 0x010fe2000f8e020a */
[----:B------:R-:W-:Y:S01]  /*17410*/  MOV R9, 0xff800000 ;  /* 0xff80000000097802 */ /* 0x000fe20000000f00 */
[C---:B-----5:R-:W-:Y:S01]  /*17420*/  @P1 FFMA.FTZ R9, R12.reuse, R21, R3 ;  /* 0x000000150c091223 */ /* 0x060fe20000010003 */
[----:B------:R-:W-:Y:S01]  /*17430*/  MOV R8, 0xff800000 ;  /* 0xff80000000087802 */ /* 0x000fe20000000f00 */
[----:B------:R-:W-:Y:S01]  /*17440*/  @P0 FFMA.FTZ R8, R12, R20, R2 ;  /* 0x000000140c080223 */ /* 0x000fe20000010002 */
[----:B------:R-:W-:Y:S01]  /*17450*/  IMAD R4, R7, R4, R6 ;  /* 0x0000000407047224 */ /* 0x000fe200078e0206 */
[----:B------:R1:W5:Y:S04]  /*17460*/  LD.E R10, desc[UR4][R134.64+0xcc] ;  /* 0x0000cc04860a7980 */ /* 0x000368000c101900 */
[----:B------:R1:W5:Y:S04]  /*17470*/  LD.E.64 R6, desc[UR4][R134.64+0x78] ;  /* 0x0000780486067980 */ /* 0x000368000c101b00 */
[----:B------:R1:W5:Y:S01]  /*17480*/  LD.E.64 R2, desc[UR4][R134.64+0xa8] ;  /* 0x0000a80486027980 */ /* 0x000362000c101b00 */
[----:B------:R-:W-:Y:S01]  /*17490*/  BAR.SYNC.DEFER_BLOCKING 0x0 ;  /* 0x0000000000007b1d */ /* 0x000fe20000010000 */
[----:B------:R-:W-:-:S05]  /*174a0*/  LOP3.LUT P0, RZ, R214, 0x3, RZ, 0xc0, !PT ;  /* 0x00000003d6ff7812 */ /* 0x000fca000780c0ff */
[----:B------:R1:W2:Y:S04]  /*174b0*/  LDS.128 R24, [R0] ;  /* 0x0000000000187984 */ /* 0x0002a80000000c00 */
[----:B------:R1:W3:Y:S04]  /*174c0*/  LDS.128 R20, [R0+0x800] ;  /* 0x0008000000147984 */ /* 0x0002e80000000c00 */
[----:B------:R1:W4:Y:S04]  /*174d0*/  LDS.128 R16, [R0+0x1000] ;  /* 0x0010000000107984 */ /* 0x0003280000000c00 */
[----:B------:R1:W1:Y:S01]  /*174e0*/  LDS.128 R12, [R0+0x1800] ;  /* 0x00180000000c7984 */ /* 0x0002620000000c00 */
[----:B------:R-:W-:Y:S05]  /*174f0*/  @P0 BRA `(.L_x_2158) ;  /* 0x0000000000240947 */ /* 0x000fea0003800000 */
[C---:B------:R-:W-:Y:S01]  /*17500*/  VIADD R5, R11.reuse, 0x8 ;  /* 0x000000080b057836 */ /* 0x040fe20000000000 */
[C---:B-1----:R-:W-:Y:S02]  /*17510*/  IADD3 R0, P0, PT, R4.reuse, R11, RZ ;  /* 0x0000000b04007210 */ /* 0x042fe40007f1e0ff */
[-C--:B------:R-:W-:Y:S02]  /*17520*/  ISETP.GE.AND P2, PT, R11, R28.reuse, PT ;  /* 0x0000001c0b00720c */ /* 0x080fe40003f46270 */
[----:B------:R-:W-:Y:S02]  /*17530*/  ISETP.GE.AND P1, PT, R5, R28, PT ;  /* 0x0000001c0500720c */ /* 0x000fe40003f26270 */
[----:B------:R-:W-:Y:S02]  /*17540*/  LEA.HI.X.SX32 R5, R4, RZ, 0x1, P0 ;  /* 0x000000ff04057211 */ /* 0x000fe400000f0eff */
[----:B-----5:R-:W-:-:S04]  /*17550*/  LEA R2, P0, R0, R2, 0x2 ;  /* 0x0000000200027211 */ /* 0x020fc800078010ff */
[----:B------:R-:W-:-:S05]  /*17560*/  LEA.HI.X R3, R0, R3, R5, 0x2, P0 ;  /* 0x0000000300037211 */ /* 0x000fca00000f1405 */
[----:B------:R1:W-:Y:S04]  /*17570*/  @!P2 ST.E desc[UR4][R2.64], R9 ;  /* 0x000000090200a985 */ /* 0x0003e8000c101904 */
[----:B------:R1:W-:Y:S02]  /*17580*/  @!P1 ST.E desc[UR4][R2.64+0x20], R8 ;  /* 0x0000200802009985 */ /* 0x0003e4000c101904 */
.L_x_2158:
[----:B------:R-:W-:Y:S05]  /*17590*/  BSYNC.RECONVERGENT B0 ;  /* 0x0000000000007941 */ /* 0x000fea0003800200 */
.L_x_2157:
[----:B------:R-:W2:Y:S01]  /*175a0*/  LD.E R5, desc[UR4][R134.64+0xc0] ;  /* 0x0000c00486057980 */ /* 0x000ea2000c101900 */
[----:B-1---5:R-:W-:Y:S01]  /*175b0*/  LOP3.LUT R2, R210, 0x1c, RZ, 0xc0, !PT ;  /* 0x0000001cd2027812 */ /* 0x022fe200078ec0ff */
[----:B------:R-:W-:Y:S01]  /*175c0*/  IMAD R3, R4, R10, RZ ;  /* 0x0000000a04037224 */ /* 0x000fe200078e02ff */
[----:B------:R-:W-:Y:S02]  /*175d0*/  SHF.R.U32.HI R214, RZ, 0x3, R214 ;  /* 0x00000003ffd67819 */ /* 0x000fe400000116d6 */
[----:B------:R-:W-:Y:S02]  /*175e0*/  LOP3.LUT R0, R2, 0xfe0, R210, 0xf8, !PT ;  /* 0x00000fe002007812 */ /* 0x000fe400078ef8d2 */
[----:B------:R-:W-:Y:S01]  /*175f0*/  MOV R8, 0x1e0 ;  /* 0x000001e000087802 */ /* 0x000fe20000000f00 */
[----:B------:R-:W-:Y:S01]  /*17600*/  VIADD R4, R214, 0x10 ;  /* 0x00000010d6047836 */ /* 0x000fe20000000000 */
[----:B------:R-:W-:-:S04]  /*17610*/  IADD3 R0, P0, PT, R3, R0, RZ ;  /* 0x0000000003007210 */ /* 0x000fc80007f1e0ff */
[----:B------:R-:W-:Y:S02]  /*17620*/  LEA.HI.X.SX32 R3, R3, RZ, 0x1, P0 ;  /* 0x000000ff03037211 */ /* 0x000fe400000f0eff */
[----:B--2---:R-:W-:Y:S01]  /*17630*/  ISETP.GE.AND P4, PT, R2, R5, PT ;  /* 0x000000050200720c */ /* 0x004fe20003f86270 */
[C---:B------:R-:W-:Y:S02]  /*17640*/  VIADD R2, R214.reuse, 0x20 ;  /* 0x00000020d6027836 */ /* 0x040fe40000000000 */
[----:B------:R-:W-:Y:S01]  /*17650*/  IMAD.MOV.U32 R5, RZ, RZ, 0x0 ;  /* 0x00000000ff057424 */ /* 0x000fe200078e00ff */
[CC--:B------:R-:W-:Y:S01]  /*17660*/  ISETP.GE.OR P3, PT, R214.reuse, R28.reuse, P4 ;  /* 0x0000001cd600720c */ /* 0x0c0fe20002766670 */
[----:B------:R-:W-:Y:S01]  /*17670*/  VIADD R214, R214, 0x30 ;  /* 0x00000030d6d67836 */ /* 0x000fe20000000000 */
[-C--:B------:R-:W-:Y:S01]  /*17680*/  ISETP.GE.OR P2, PT, R4, R28.reuse, P4 ;  /* 0x0000001c0400720c */ /* 0x080fe20002746670 */
[----:B------:R-:W-:Y:S01]  /*17690*/  IMAD.MOV.U32 R4, RZ, RZ, R8 ;  /* 0x000000ffff047224 */ /* 0x000fe200078e0008 */
[----:B------:R-:W-:-:S02]  /*176a0*/  ISETP.GE.OR P1, PT, R2, R28, P4 ;  /* 0x0000001c0200720c */ /* 0x000fc40002726670 */
[----:B------:R-:W-:Y:S02]  /*176b0*/  ISETP.GE.OR P4, PT, R214, R28, P4 ;  /* 0x0000001cd600720c */ /* 0x000fe40002786670 */
[----:B------:R-:W-:-:S04]  /*176c0*/  LEA R2, P0, R0, R6, 0x2 ;  /* 0x0000000600027211 */ /* 0x000fc800078010ff */
[----:B------:R-:W-:-:S05]  /*176d0*/  LEA.HI.X R3, R0, R7, R3, 0x2, P0 ;  /* 0x0000000700037211 */ /* 0x000fca00000f1403 */
[----:B------:R-:W-:Y:S04]  /*176e0*/  @!P3 ST.E.128 desc[UR4][R2.64], R24 ;  /* 0x000000180200b985 */ /* 0x000fe8000c101d04 */
[----:B---3--:R-:W-:Y:S04]  /*176f0*/  @!P2 ST.E.128 desc[UR4][R2.64+0x800], R20 ;  /* 0x000800140200a985 */ /* 0x008fe8000c101d04 */
[----:B----4-:R1:W-:Y:S02]  /*17700*/  @!P1 ST.E.128 desc[UR4][R2.64+0x1000], R16 ;  /* 0x0010001002009985 */ /* 0x0103e4000c101d04 */
[----:B-1----:R-:W-:Y:S05]  /*17710*/  @P4 RET.REL.NODEC R4 `(_ZN5flash24flash_fwd_splitkv_kernelI23Flash_fwd_kernel_traitsILi32ELi64ELi256ELi4ELb0ELb0EN7cutlass6half_tE19Flash_kernel_traitsILi32ELi64ELi256ELi4ES3_EELb0ELb1ELb0ELb0ELb0ELb0ELb1ELb0EEEvNS_16Flash_fwd_paramsE) ;  /* 0xfffffe8804384950 */ /* 0x002fea0003c3ffff */
[----:B------:R1:W-:Y:S02]  /*17720*/  ST.E.128 desc[UR4][R2.64+0x1800], R12 ;  /* 0x0018000c02007985 */ /* 0x0003e4000c101d04 */
[----:B-1----:R-:W-:Y:S02]  /*17730*/  MOV R2, R8 ;  /* 0x0000000800027202 */ /* 0x002fe40000000f00 */
[----:B------:R-:W-:-:S04]  /*17740*/  MOV R3, 0x0 ;  /* 0x0000000000037802 */ /* 0x000fc80000000f00 */
[----:B------:R-:W-:Y:S05]  /*17750*/  RET.REL.NODEC R2 `(_ZN5flash24flash_fwd_splitkv_kernelI23Flash_fwd_kernel_traitsILi32ELi64ELi256ELi4ELb0ELb0EN7cutlass6half_tE19Flash_kernel_traitsILi32ELi64ELi256ELi4ES3_EELb0ELb1ELb0ELb0ELb0ELb0ELb1ELb0EEEvNS_16Flash_fwd_paramsE) ;  /* 0xfffffe8802287950 */ /* 0x000fea0003c3ffff */
.L_x_2156:
[----:B------:R-:W-:Y:S01]  /*17760*/  MOV R0, 0x2 ;  /* 0x0000000200007802 */ /* 0x000fe20000000f00 */
[----:B------:R-:W-:Y:S01]  /*17770*/  IMAD.MOV.U32 R3, RZ, RZ, 0x1f ;  /* 0x0000001fff037424 */ /* 0x000fe200078e00ff */
[----:B------:R-:W-:Y:S02]  /*17780*/  MOV R2, R250 ;  /* 0x000000fa00027202 */ /* 0x000fe40000000f00 */
[----:B------:R-:W-:-:S07]  /*17790*/  MOV R4, 0xffffffff ;  /* 0xffffffff00047802 */ /* 0x000fce0000000f00 */
[----:B-1---5:R-:W-:Y:S05]  /*177a0*/  WARPSYNC.COLLECTIVE R4, `(.L_x_2159) ;  /* 0x0000000004087348 */ /* 0x022fea0003c00000 */
[----:B------:R2:W3:Y:S02]  /*177b0*/  SHFL.BFLY P0, R0, R2, R0, R3 ;  /* 0x0c00000002007389 */ /* 0x0004e40000000003 */
[----:B-123-5:R-:W-:Y:S05]  /*177c0*/  ENDCOLLECTIVE ;  /* 0x000000000000791b */ /* 0x02efea0003800000 */
.L_x_2159:
[----:B------:R-:W-:Y:S02]  /*177d0*/  IMAD.MOV.U32 R5, RZ, RZ, R0 ;  /* 0x000000ffff057224 */ /* 0x000fe400078e0000 */
[----:B------:R-:W-:Y:S02]  /*177e0*/  IMAD.MOV.U32 R0, RZ, RZ, 0x1 ;  /* 0x00000001ff007424 */ /* 0x000fe400078e00ff */
[----:B------:R-:W-:-:S05]  /*177f0*/  FADD.FTZ R5, R5, R250 ;  /* 0x000000fa05057221 */ /* 0x000fca0000010000 */
[----:B------:R-:W-:-:S07]  /*17800*/  MOV R2, R5 ;  /* 0x0000000500027202 */ /* 0x000fce0000000f00 */
[----:B------:R-:W-:Y:S05]  /*17810*/  WARPSYNC.COLLECTIVE R4, `(.L_x_2160) ;  /* 0x0000000004087348 */ /* 0x000fea0003c00000 */
[----:B------:R1:W2:Y:S02]  /*17820*/  SHFL.BFLY P0, R0, R2, R0, R3 ;  /* 0x0c00000002007389 */ /* 0x0002a40000000003 */
[----:B-12---:R-:W-:Y:S05]  /*17830*/  ENDCOLLECTIVE ;  /* 0x000000000000791b */ /* 0x006fea0003800000 */
.L_x_2160:
[----:B------:R-:W-:Y:S01]  /*17840*/  MOV R6, R0 ;  /* 0x0000000000067202 */ /* 0x000fe20000000f00 */
[----:B------:R-:W-:Y:S01]  /*17850*/  IMAD.MOV.U32 R0, RZ, RZ, 0x2 ;  /* 0x00000002ff007424 */ /* 0x000fe200078e00ff */
[----:B------:R-:W-:-:S07]  /*17860*/  MOV R2, R252 ;  /* 0x000000fc00027202 */ /* 0x000fce0000000f00 */
[----:B------:R-:W-:Y:S05]  /*17870*/  WARPSYNC.COLLECTIVE R4, `(.L_x_2161) ;  /* 0x0000000004087348 */ /* 0x000fea0003c00000 */
[----:B------:R1:W2:Y:S02]  /*17880*/  SHFL.BFLY P0, R0, R2, R0, R3 ;  /* 0x0c00000002007389 */ /* 0x0002a40000000003 */
[----:B-12---:R-:W-:Y:S05]  /*17890*/  ENDCOLLECTIVE ;  /* 0x000000000000791b */ /* 0x006fea0003800000 */
.L_x_2161:
[----:B------:R-:W-:Y:S02]  /*178a0*/  MOV R2, R0 ;  /* 0x0000000000027202 */ /* 0x000fe40000000f00 */
[----:B------:R-:W-:-:S03]  /*178b0*/  MOV R0, 0x1 ;  /* 0x0000000100007802 */ /* 0x000fc60000000f00 */
[----:B------:R-:W-:-:S07]  /*178c0*/  FADD.FTZ R2, R2, R252 ;  /* 0x000000fc02027221 */ /* 0x000fce0000010000 */
[----:B------:R-:W-:Y:S05]  /*178d0*/  WARPSYNC.COLLECTIVE R4, `(.L_x_2162) ;  /* 0x0000000004087348 */ /* 0x000fea0003c00000 */
[----:B------:R1:W2:Y:S02]  /*178e0*/  SHFL.BFLY P0, R0, R2, R0, R3 ;  /* 0x0c00000002007389 */ /* 0x0002a40000000003 */
[----:B-12---:R-:W-:Y:S05]  /*178f0*/  ENDCOLLECTIVE ;  /* 0x000000000000791b */ /* 0x006fea0003800000 */
.L_x_2162:
[----:B------:R-:W-:Y:S01]  /*17900*/  FADD.FTZ R4, R5, R6 ;  /* 0x0000000605047221 */ /* 0x000fe20000010000 */
[----:B------:R-:W-:Y:S06]  /*17910*/  BRA `(.L_x_2163) ;  /* 0xfffffff400b87947 */ /* 0x000fec000383ffff */
.L_x_2164:
        /* <DEDUP_REMOVED lines=14> */
.L_x_10238:


//--------------------- .text._ZN5flash24flash_fwd_splitkv_kernelI23Flash_fwd_kernel_traitsILi32ELi64ELi256ELi4ELb0ELb0EN7cutlass6half_tE19Flash_kernel_traitsILi32ELi64ELi256ELi4ES3_EELb0ELb1ELb0ELb0ELb0ELb1ELb1ELb0EEEvNS_16Flash_fwd_paramsE --------------------------
	.section	.text._ZN5flash24flash_fwd_splitkv_kernelI23Flash_fwd_kernel_traitsILi32ELi64ELi256ELi4ELb0ELb0EN7cutlass6half_tE19Flash_kernel_traitsILi32ELi64ELi256ELi4ES3_EELb0ELb1ELb0ELb0ELb0ELb1ELb1ELb0EEEvNS_16Flash_fwd_paramsE,"ax",@progbits
	.align	128
        .global         _ZN5flash24flash_fwd_splitkv_kernelI23Flash_fwd_kernel_traitsILi32ELi64ELi256ELi4ELb0ELb0EN7cutlass6half_tE19Flash_kernel_traitsILi32ELi64ELi256ELi4ES3_EELb0ELb1ELb0ELb0ELb0ELb1ELb1ELb0EEEvNS_16Flash_fwd_paramsE
        .type           _ZN5flash24flash_fwd_splitkv_kernelI23Flash_fwd_kernel_traitsILi32ELi64ELi256ELi4ELb0ELb0EN7cutlass6half_tE19Flash_kernel_traitsILi32ELi64ELi256ELi4ES3_EELb0ELb1ELb0ELb0ELb0ELb1ELb1ELb0EEEvNS_16Flash_fwd_paramsE,@function
        .size           _ZN5flash24flash_fwd_splitkv_kernelI23Flash_fwd_kernel_traitsILi32ELi64ELi256ELi4ELb0ELb0EN7cutlass6half_tE19Flash_kernel_traitsILi32ELi64ELi256ELi4ES3_EELb0ELb1ELb0ELb0ELb0ELb1ELb1ELb0EEEvNS_16Flash_fwd_paramsE,(.L_x_10239 - _ZN5flash24flash_fwd_splitkv_kernelI23Flash_fwd_kernel_traitsILi32ELi64ELi256ELi4ELb0ELb0EN7cutlass6half_tE19Flash_kernel_traitsILi32ELi64ELi256ELi4ES3_EELb0ELb1ELb0ELb0ELb0ELb1ELb1ELb0EEEvNS_16Flash_fwd_paramsE)
        .other          _ZN5flash24flash_fwd_splitkv_kernelI23Flash_fwd_kernel_traitsILi32ELi64ELi256ELi4ELb0ELb0EN7cutlass6half_tE19Flash_kernel_traitsILi32ELi64ELi256ELi4ES3_EELb0ELb1ELb0ELb0ELb0ELb1ELb1ELb0EEEvNS_16Flash_fwd_paramsE,@"STO_CUDA_ENTRY STV_DEFAULT"
_ZN5flash24flash_fwd_splitkv_kernelI23Flash_fwd_kernel_traitsILi32ELi64ELi256ELi4ELb0ELb0EN7cutlass6half_tE19Flash_kernel_traitsILi32ELi64ELi256ELi4ES3_EELb0ELb1ELb0ELb0ELb0ELb1ELb1ELb0EEEvNS_16Flash_fwd_paramsE:
.text._ZN5flash24flash_fwd_splitkv_kernelI23Flash_fwd_kernel_traitsILi32ELi64ELi256ELi4ELb0ELb0EN7cutlass6half_tE19Flash_kernel_traitsILi32ELi64ELi256ELi4ES3_EELb0ELb1ELb0ELb0ELb0ELb1ELb1ELb0EEEvNS_16Flash_fwd_paramsE:
[----:B------:R-:W1:Y:S01]  /*0000*/  LDC R1, c[0x0][0x37c] ;  /* 0x0000df00ff017b82 */ /* 0x000e620000000800 */
[----:B------:R-:W2:Y:S07]  /*0010*/  LDCU UR11, c[0x0][0x3e0] ;  /* 0x00007c00ff0b77ac */ /* 0x000eae0008000800 */
[----:B------:R-:W3:Y:S01]  /*0020*/  S2UR UR4, SR_CTAID.Z ;  /* 0x00000000000479c3 */ /* 0x000ee20000002700 */
[----:B------:R-:W4:Y:S01]  /*0030*/  S2R R185, SR_CTAID.X ;  /* 0x0000000000b97919 */ /* 0x000f220000002500 */
[----:B------:R-:W-:Y:S01]  /*0040*/  BSSY.RECONVERGENT B3, `(.L_x_2165) ;  /* 0x000001c000037945 */ /* 0x000fe20003800200 */
[----:B------:R-:W-:Y:S01]  /*0050*/  UMOV UR6, URZ ;  /* 0x000000ff00067c82 */ /* 0x000fe20008000000 */
[----:B-1----:R-:W-:Y:S01]  /*0060*/  VIADD R1, R1, 0xffffffe8 ;  /* 0xffffffe801017836 */ /* 0x002fe20000000000 */
[----:B------:R-:W-:-:S03]  /*0070*/  MOV R184, 0x200 ;  /* 0x0000020000b87802 */ /* 0x000fc60000000f00 */
[----:B------:R-:W1:Y:S08]  /*0080*/  S2UR UR10, SR_CTAID.Y ;  /* 0x00000000000a79c3 */ /* 0x000e700000002600 */
[----:B------:R-:W1:Y:S01]  /*0090*/  LDC R6, c[0x0][0x374] ;  /* 0x0000dd00ff067b82 */ /* 0x000e620000000800 */
[----:B--2---:R-:W2:Y:S01]  /*00a0*/  I2F.U32.RP R0, UR11 ;  /* 0x0000000b00007d06 */ /* 0x004ea20008209000 */
[----:B------:R-:W-:-:S06]  /*00b0*/  UISETP.NE.U32.AND UP0, UPT, UR11, URZ, UPT ;  /* 0x000000ff0b00728c */ /* 0x000fcc000bf05070 */
[----:B------:R-:W1:Y:S01]  /*00c0*/  LDC.64 R2, c[0x0][0x348] ;  /* 0x0000d200ff027b82 */ /* 0x000e620000000a00 */
[----:B--2---:R-:W2:Y:S02]  /*00d0*/  MUFU.RCP R0, R0 ;  /* 0x0000000000007308 */ /* 0x004ea40000001000 */
[----:B--2---:R-:W-:-:S06]  /*00e0*/  VIADD R0, R0, 0xffffffe ;  /* 0x0ffffffe00007836 */ /* 0x004fcc0000000000 */
        /* <DEDUP_REMOVED lines=16> */
[----:B------:R-:W-:Y:S05]  /*01f0*/  CALL.REL.NOINC `($_ZN5flash24flash_fwd_splitkv_kernelI23Flash_fwd_kernel_traitsILi32ELi64ELi256ELi4ELb0ELb0EN7cutlass6half_tE19Flash_kernel_traitsILi32ELi64ELi256ELi4ES3_EELb0ELb1ELb0ELb0ELb0ELb1ELb1ELb0EEEvNS_16Flash_fwd_paramsE$_ZN5flash30compute_attn_1rowblock_splitkvI23Flash_fwd_kernel_traitsILi32ELi64ELi256ELi4ELb0ELb0EN7cutlass6half_tE19Flash_kernel_traitsILi32ELi64ELi256ELi4ES3_EELb0ELb1ELb0ELb0ELb0ELb1ELb1ELb0ENS_16Flash_fwd_paramsEEEvRKT8_iiiii) ;  /* 0x0000000000087944 */ /* 0x000fea0003c00000 */
[----:B------:R-:W-:Y:S05]  /*0200*/  BSYNC.RECONVERGENT B3 ;  /* 0x0000000000037941 */ /* 0x000fea0003800200 */
.L_x_2165:
[----:B------:R-:W-:Y:S05]  /*0210*/  EXIT ;  /* 0x000000000000794d */ /* 0x000fea0003800000 */
        .type           $_ZN5flash24flash_fwd_splitkv_kernelI23Flash_fwd_kernel_traitsILi32ELi64ELi256ELi4ELb0ELb0EN7cutlass6half_tE19Flash_kernel_traitsILi32ELi64ELi256ELi4ES3_EELb0ELb1ELb0ELb0ELb0ELb1ELb1ELb0EEEvNS_16Flash_fwd_paramsE$_ZN5flash30compute_attn_1rowblock_splitkvI23Flash_fwd_kernel_traitsILi32ELi64ELi256ELi4ELb0ELb0EN7cutlass6half_tE19Flash_kernel_traitsILi32ELi64ELi256ELi4ES3_EELb0ELb1ELb0ELb0ELb0ELb1ELb1ELb0ENS_16Flash_fwd_paramsEEEvRKT8_iiiii,@function
        .size           $_ZN5flash24flash_fwd_splitkv_kernelI23Flash_fwd_kernel_traitsILi32ELi64ELi256ELi4ELb0ELb0EN7cutlass6half_tE19Flash_kernel_traitsILi32ELi64ELi256ELi4ES3_EELb0ELb1ELb0ELb0ELb0ELb1ELb1ELb0EEEvNS_16Flash_fwd_paramsE$_ZN5flash30compute_attn_1rowblock_splitkvI23Flash_fwd_kernel_traitsILi32ELi64ELi256ELi4ELb0ELb0EN7cutlass6half_tE19Flash_kernel_traitsILi32ELi64ELi256ELi4ES3_EELb0ELb1ELb0ELb0ELb0ELb1ELb1ELb0ENS_16Flash_fwd_paramsEEEvRKT8_iiiii,(.L_x_10239 - $_ZN5flash24flash_fwd_splitkv_kernelI23Flash_fwd_kernel_traitsILi32ELi64ELi256ELi4ELb0ELb0EN7cutlass6half_tE19Flash_kernel_traitsILi32ELi64ELi256ELi4ES3_EELb0ELb1ELb0ELb0ELb0ELb1ELb1ELb0EEEvNS_16Flash_fwd_paramsE$_ZN5flash30compute_attn_1rowblock_splitkvI23Flash_fwd_kernel_traitsILi32ELi64ELi256ELi4ELb0ELb0EN7cutlass6half_tE19Flash_kernel_traitsILi32ELi64ELi256ELi4ES3_EELb0ELb1ELb0ELb0ELb0ELb1ELb1ELb0ENS_16Flash_fwd_paramsEEEvRKT8_iiiii)
$_ZN5flash24flash_fwd_splitkv_kernelI23Flash_fwd_kernel_traitsILi32ELi64ELi256ELi4ELb0ELb0EN7cutlass6half_tE19Flash_kernel_traitsILi32ELi64ELi256ELi4ES3_EELb0ELb1ELb0ELb0ELb0ELb1ELb1ELb0EEEvNS_16Flash_fwd_paramsE$_ZN5flash30compute_attn_1rowblock_splitkvI23Flash_fwd_kernel_traitsILi32ELi64ELi256ELi4ELb0ELb0EN7cutlass6half_tE19Flash_kernel_traitsILi32ELi64ELi256ELi4ES3_EELb0ELb1ELb0ELb0ELb0ELb1ELb1ELb0ENS_16Flash_fwd_paramsEEEvRKT8_iiiii:
[----:B------:R-:W1:Y:S02]  /*0220*/  LDCU.64 UR4, c[0x0][0x358] ;  /* 0x00006b00ff0477ac */ /* 0x000e640008000a00 */
[----:B-1----:R-:W2:Y:S04]  /*0230*/  LD.E.64 R16, desc[UR4][R2.64+0xe0] ;  /* 0x0000e00402107980 */ /* 0x002ea8000c101b00 */
[----:B------:R-:W3:Y:S04]  /*0240*/  LD.E.64 R4, desc[UR4][R2.64+0xe8] ;  /* 0x0000e80402047980 */ /* 0x000ee8000c101b00 */
[----:B------:R-:W4:Y:S04]  /*0250*/  LD.E.64 R10, desc[UR4][R2.64+0xf0] ;  /* 0x0000f004020a7980 */ /* 0x000f28000c101b00 */
[----:B------:R-:W4:Y:S01]  /*0260*/  LD.E.64 R14, desc[UR4][R2.64+0xf8] ;  /* 0x0000f804020e7980 */ /* 0x000f22000c101b00 */
[----:B------:R-:W-:Y:S01]  /*0270*/  IMAD.U32 R0, RZ, RZ, UR13 ;  /* 0x0000000dff007e24 */ /* 0x000fe2000f8e00ff */
        /* <DEDUP_REMOVED lines=10> */
[----:B------:R-:W-:-:S02]  /*0320*/  IMAD.MOV.U32 R9, RZ, RZ, -0x1 ;  /* 0xffffffffff097424 */ /* 0x000fc400078e00ff */
[----:B------:R-:W-:Y:S01]  /*0330*/  IMAD.WIDE.U32 R16, R0, 0x4, R16 ;  /* 0x0000000400107825 */ /* 0x000fe200078e0010 */
[----:B------:R-:W-:Y:S02]  /*0340*/  USHF.L.U32 UR9, UR13, 0x2, URZ ;  /* 0x000000020d097899 */ /* 0x000fe400080006ff */
[----:B------:R-:W-:Y:S02]  /*0350*/  USHF.R.U32.HI UR8, URZ, 0x1e, UR13 ;  /* 0x0000001eff087899 */ /* 0x000fe4000801160d */
[----:B------:R-:W5:Y:S04]  /*0360*/  @P4 LD.E R0, desc[UR4][R16.64+0x4] ;  /* 0x0000040410004980 */ /* 0x000f68000c101900 */
[----:B------:R1:W5:Y:S01]  /*0370*/  @P2 LD.E R9, desc[UR4][R16.64] ;  /* 0x0000000410092980 */ /* 0x000362000c101900 */
[----:B------:R-:W-:-:S02]  /*0380*/  ISETP.NE.U32.AND P2, PT, R4, RZ, PT ;  /* 0x000000ff0400720c */ /* 0x000fc40003f45070 */
[----:B------:R-:W-:Y:S02]  /*0390*/  @P1 IADD3 R12, P0, PT, R10, UR9, RZ ;  /* 0x000000090a0c1c10 */ /* 0x000fe4000ff1e0ff */
[----:B------:R-:W-:Y:S02]  /*03a0*/  ISETP.NE.AND.EX P2, PT, R5, RZ, PT, P2 ;  /* 0x000000ff0500720c */ /* 0x000fe40003f45320 */
[----:B------:R-:W-:Y:S01]  /*03b0*/  @P1 IADD3.X R13, PT, PT, R11, UR8, RZ, P0, !PT ;  /* 0x000000080b0d1c10 */ /* 0x000fe200087fe4ff */
[----:B------:R-:W-:Y:S01]  /*03c0*/  IMAD.MOV.U32 R11, RZ, RZ, RZ ;  /* 0x000000ffff0b7224 */ /* 0x000fe200078e00ff */
[----:B------:R-:W-:Y:S01]  /*03d0*/  ISETP.NE.U32.AND P0, PT, R14, RZ, PT ;  /* 0x000000ff0e00720c */ /* 0x000fe20003f05070 */
[----:B------:R-:W-:Y:S04]  /*03e0*/  BSSY.RECONVERGENT B0, `(.L_x_2166) ;  /* 0x000000b000007945 */ /* 0x000fe80003800200 */
[----:B------:R2:W5:Y:S01]  /*03f0*/  @P1 LD.E R11, desc[UR4][R12.64] ;  /* 0x000000040c0b1980 */ /* 0x000562000c101900 */
[----:B------:R-:W-:-:S02]  /*0400*/  ISETP.NE.AND.EX P0, PT, R15, RZ, PT, P0 ;  /* 0x000000ff0f00720c */ /* 0x000fc40003f05300 */
[----:B-1----:R-:W-:-:S04]  /*0410*/  IADD3 R16, P1, PT, R4, UR9, RZ ;  /* 0x0000000904107c10 */ /* 0x002fc8000ff3e0ff */
[----:B------:R-:W-:Y:S01]  /*0420*/  IADD3.X R17, PT, PT, R5, UR8, RZ, P1, !PT ;  /* 0x0000000805117c10 */ /* 0x000fe20008ffe4ff */
[----:B--2---:R-:W-:Y:S01]  /*0430*/  IMAD.MOV.U32 R12, RZ, RZ, -0x1 ;  /* 0xffffffffff0c7424 */ /* 0x004fe200078e00ff */
[----:B------:R-:W-:Y:S07]  /*0440*/  @!P2 BRA `(.L_x_2167) ;  /* 0x000000000010a947 */ /* 0x000fee0003800000 */
[----:B------:R-:W2:Y:S02]  /*0450*/  LD.E.U8 R4, desc[UR4][R2.64+0x1b2] ;  /* 0x0001b20402047980 */ /* 0x000ea4000c101100 */
[----:B--2---:R-:W-:-:S13]  /*0460*/  ISETP.NE.AND P1, PT, R4, RZ, PT ;  /* 0x000000ff0400720c */ /* 0x004fda0003f25270 */
[----:B------:R-:W-:Y:S05]  /*0470*/  @!P1 BRA `(.L_x_2167) ;  /* 0x0000000000049947 */ /* 0x000fea0003800000 */
[----:B------:R1:W5:Y:S02]  /*0480*/  LD.E R12, desc[UR4][R16.64] ;  /* 0x00000004100c7980 */ /* 0x000364000c101900 */
.L_x_2167:
[----:B------:R-:W-:Y:S05]  /*0490*/  BSYNC.RECONVERGENT B0 ;  /* 0x0000000000007941 */ /* 0x000fea0003800200 */
.L_x_2166:
[----:B------:R-:W-:Y:S04]  /*04a0*/  BSSY.RECONVERGENT B0, `(.L_x_2168) ;  /* 0x0000007000007945 */ /* 0x000fe80003800200 */
[----:B------:R-:W-:Y:S05]  /*04b0*/  @!P3 BRA `(.L_x_2169) ;  /* 0x000000000014b947 */ /* 0x000fea0003800000 */
[----:B------:R-:W2:Y:S02]  /*04c0*/  LD.E.U8 R4, desc[UR4][R2.64+0x1b2] ;  /* 0x0001b20402047980 */ /* 0x000ea4000c101100 */
[----:B--2---:R-:W-:-:S13]  /*04d0*/  ISETP.NE.AND P1, PT, R4, RZ, PT ;  /* 0x000000ff0400720c */ /* 0x004fda0003f25270 */
[----:B-----5:R-:W2:Y:S02]  /*04e0*/  @P1 LD.E R82, desc[UR4][R16.64+0x4] ;  /* 0x0000040410521980 */ /* 0x020ea4000c101900 */
[----:B--2---:R-:W-:-:S06]  /*04f0*/  @P1 IADD3 R82, PT, PT, R82, -R12, RZ ;  /* 0x8000000c52521210 */ /* 0x004fcc0007ffe0ff */
[----:B------:R2:W5:Y:S02]  /*0500*/  @!P1 LD.E R82, desc[UR4][R16.64] ;  /* 0x0000000410529980 */ /* 0x000564000c101900 */
.L_x_2169:
[----:B------:R-:W-:Y:S05]  /*0510*/  BSYNC.RECONVERGENT B0 ;  /* 0x0000000000007941 */ /* 0x000fea0003800200 */
.L_x_2168:
[----:B------:R-:W-:Y:S01]  /*0520*/  BSSY.RECONVERGENT B1, `(.L_x_2170) ;  /* 0x0000011000017945 */ /* 0x000fe20003800200 */
[----:B-----5:R-:W-:-:S03]  /*0530*/  @P4 IADD3 R84, PT, PT, R0, -R9, RZ ;  /* 0x8000000900544210 */ /* 0x020fc60007ffe0ff */
[----:B------:R-:W-:Y:S05]  /*0540*/  @!P0 BRA `(.L_x_2171) ;  /* 0x0000000000148947 */ /* 0x000fea0003800000 */
[----:B------:R-:W-:-:S04]  /*0550*/  IADD3 R82, P0, PT, R14, UR9, RZ ;  /* 0x000000090e527c10 */ /* 0x000fc8000ff1e0ff */
[----:B------:R-:W-:-:S05]  /*0560*/  IADD3.X R83, PT, PT, R15, UR8, RZ, P0, !PT ;  /* 0x000000080f537c10 */ /* 0x000fca00087fe4ff */
[----:B------:R-:W3:Y:S02]  /*0570*/  LD.E R82, desc[UR4][R82.64] ;  /* 0x0000000452527980 */ /* 0x000ee4000c101900 */
[----:B---3--:R-:W-:Y:S01]  /*0580*/  IMAD.IADD R82, R82, 0x1, -R11 ;  /* 0x0000000152527824 */ /* 0x008fe200078e0a0b */
[----:B------:R-:W-:Y:S05]  /*0590*/  BRA `(.L_x_2172) ;  /* 0x0000000000247947 */ /* 0x000fea0003800000 */
.L_x_2171:
[----:B------:R-:W3:Y:S01]  /*05a0*/  LD.E.64 R4, desc[UR4][R2.64+0x108] ;  /* 0x0001080402047980 */ /* 0x000ee2000c101b00 */
[----:B------:R-:W-:Y:S01]  /*05b0*/  BSSY.RECONVERGENT B0, `(.L_x_2173) ;  /* 0x0000006000007945 */ /* 0x000fe20003800200 */
[----:B------:R-:W-:Y:S01]  /*05c0*/  IMAD.MOV.U32 R0, RZ, RZ, RZ ;  /* 0x000000ffff007224 */ /* 0x000fe200078e00ff */
[----:B---3--:R-:W-:-:S04]  /*05d0*/  ISETP.NE.U32.AND P0, PT, R4, RZ, PT ;  /* 0x000000ff0400720c */ /* 0x008fc80003f05070 */
[----:B------:R-:W-:-:S13]  /*05e0*/  ISETP.NE.AND.EX P0, PT, R5, RZ, PT, P0 ;  /* 0x000000ff0500720c */ /* 0x000fda0003f05300 */
[----:B------:R-:W-:Y:S05]  /*05f0*/  @!P0 BRA `(.L_x_2174) ;  /* 0x0000000000048947 */ /* 0x000fea0003800000 */
[----:B------:R3:W5:Y:S02]  /*0600*/  LD.E R0, desc[UR4][R2.64+0xbc] ;  /* 0x0000bc0402007980 */ /* 0x000764000c101900 */
.L_x_2174:
[----:B------:R-:W-:Y:S05]  /*0610*/  BSYNC.RECONVERGENT B0 ;  /* 0x0000000000007941 */ /* 0x000fea0003800200 */
.L_x_2173:
[----:B-----5:R-:W-:Y:S02]  /*0620*/  IADD3 R82, PT, PT, R0, R82, -R11 ;  /* 0x0000005200527210 */ /* 0x020fe40007ffe80b */
.L_x_2172:
[----:B------:R-:W-:Y:S05]  /*0630*/  BSYNC.RECONVERGENT B1 ;  /* 0x0000000000017941 */ /* 0x000fea0003800200 */
.L_x_2170:
[----:B------:R-:W-:Y:S01]  /*0640*/  IMAD.SHL.U32 R169, R185, 0x40, RZ ;  /* 0x00000040b9a97824 */ /* 0x000fe200078e00ff */
[----:B------:R-:W-:Y:S01]  /*0650*/  MOV R4, R184 ;  /* 0x000000b800047202 */ /* 0x000fe20000000f00 */
[----:B------:R-:W-:-:S03]  /*0660*/  IMAD.MOV.U32 R5, RZ, RZ, 0x0 ;  /* 0x00000000ff057424 */ /* 0x000fc600078e00ff */
[----:B------:R-:W-:-:S13]  /*0670*/  ISETP.GT.AND P0, PT, R84, R169, PT ;  /* 0x000000a95400720c */ /* 0x000fda0003f04270 */
[----:B-123--:R-:W-:Y:S05]  /*0680*/  @!P0 RET.REL.NODEC R4 `(_ZN5flash24flash_fwd_splitkv_kernelI23Flash_fwd_kernel_traitsILi32ELi64ELi256ELi4ELb0ELb0EN7cutlass6half_tE19Flash_kernel_traitsILi32ELi64ELi256ELi4ES3_EELb0ELb1ELb0ELb0ELb0ELb1ELb1ELb0EEEvNS_16Flash_fwd_paramsE) ;  /* 0xfffffff8045c8950 */ /* 0x00efea0003c3ffff */
[----:B------:R-:W2:Y:S04]  /*0690*/  LD.E R0, desc[UR4][R2.64+0xb8] ;  /* 0x0000b80402007980 */ /* 0x000ea8000c101900 */
[----:B------:R-:W3:Y:S04]  /*06a0*/  LD.E R7, desc[UR4][R2.64+0x188] ;  /* 0x0001880402077980 */ /* 0x000ee8000c101900 */
[----:B------:R-:W4:Y:S01]  /*06b0*/  LD.E R8, desc[UR4][R2.64+0x184] ;  /* 0x0001840402087980 */ /* 0x000f22000c101900 */
[----:B------:R-:W-:-:S04]  /*06c0*/  IABS R5, R6 ;  /* 0x0000000600057213 */ /* 0x000fc80000000000 */
[----:B------:R-:W1:Y:S08]  /*06d0*/  I2F.RP R14, R5 ;  /* 0x00000005000e7306 */ /* 0x000e700000209400 */
[----:B-1----:R-:W1:Y:S02]  /*06e0*/  MUFU.RCP R14, R14 ;  /* 0x0000000e000e7308 */ /* 0x002e640000001000 */
[----:B-1----:R-:W-:-:S06]  /*06f0*/  VIADD R14, R14, 0xffffffe ;  /* 0x0ffffffe0e0e7836 */ /* 0x002fcc0000000000 */
[----:B------:R-:W1:Y:S02]  /*0700*/  F2I.FTZ.U32.TRUNC.NTZ R15, R14 ;  /* 0x0000000e000f7305 */ /* 0x000e64000021f000 */
[----:B-1----:R-:W-:Y:S02]  /*0710*/  IMAD.MOV R10, RZ, RZ, -R15 ;  /* 0x000000ffff0a7224 */ /* 0x002fe400078e0a0f */
[----:B------:R-:W-:Y:S02]  /*0720*/  IMAD.MOV.U32 R14, RZ, RZ, RZ ;  /* 0x000000ffff0e7224 */ /* 0x000fe400078e00ff */
[----:B------:R-:W-:-:S04]  /*0730*/  IMAD R10, R10, R5, RZ ;  /* 0x000000050a0a7224 */ /* 0x000fc800078e02ff */
[----:B------:R-:W-:Y:S01]  /*0740*/  IMAD.HI.U32 R10, R15, R10, R14 ;  /* 0x0000000a0f0a7227 */ /* 0x000fe200078e000e */
[----:B------:R-:W1:Y:S03]  /*0750*/  S2R R151, SR_TID.X ;  /* 0x0000000000977919 */ /* 0x000e660000002100 */
[----:B--2---:R-:W-:-:S05]  /*0760*/  VIADD R0, R0, 0xff ;  /* 0x000000ff00007836 */ /* 0x004fca0000000000 */
[----:B------:R-:W-:-:S04]  /*0770*/  SHF.R.S32.HI R13, RZ, 0x1f, R0 ;  /* 0x0000001fff0d7819 */ /* 0x000fc80000011400 */
[----:B------:R-:W-:-:S04]  /*0780*/  LEA.HI R13, R13, R0, RZ, 0x8 ;  /* 0x000000000d0d7211 */ /* 0x000fc800078f40ff */
[----:B------:R-:W-:-:S05]  /*0790*/  LEA.HI.SX32 R13, R13, R6, 0x18 ;  /* 0x000000060d0d7211 */ /* 0x000fca00078fc2ff */
[----:B------:R-:W-:Y:S01]  /*07a0*/  VIADD R13, R13, 0xffffffff ;  /* 0xffffffff0d0d7836 */ /* 0x000fe20000000000 */
[----:B------:R-:W-:-:S04]  /*07b0*/  IABS R0, R6 ;  /* 0x0000000600007213 */ /* 0x000fc80000000000 */
[----:B------:R-:W-:Y:S01]  /*07c0*/  IABS R4, R13 ;  /* 0x0000000d00047213 */ /* 0x000fe20000000000 */
[----:B------:R-:W-:-:S04]  /*07d0*/  IMAD.MOV R0, RZ, RZ, -R0 ;  /* 0x000000ffff007224 */ /* 0x000fc800078e0a00 */
[----:B------:R-:W-:-:S04]  /*07e0*/  IMAD.HI.U32 R10, R10, R4, RZ ;  /* 0x000000040a0a7227 */ /* 0x000fc800078e00ff */
[----:B------:R-:W-:-:S05]  /*07f0*/  IMAD R0, R10, R0, R4 ;  /* 0x000000000a007224 */ /* 0x000fca00078e0204 */
[----:B------:R-:W-:Y:S02]  /*0800*/  ISETP.GT.U32.AND P1, PT, R5, R0, PT ;  /* 0x000000000500720c */ /* 0x000fe40003f24070 */
[----:B------:R-:W-:Y:S01]  /*0810*/  LOP3.LUT R13, R13, R6, RZ, 0x3c, !PT ;  /* 0x000000060d0d7212 */ /* 0x000fe200078e3cff */
[----:B------:R-:W-:-:S10]  /*0820*/  VIADD R4, R82, 0xff ;  /* 0x000000ff52047836 */ /* 0x000fd40000000000 */
[----:B------:R-:W-:Y:S01]  /*0830*/  @!P1 IMAD.IADD R0, R0, 0x1, -R5 ;  /* 0x0000000100009824 */ /* 0x000fe200078e0a05 */
[----:B------:R-:W-:-:S04]  /*0840*/  ISETP.GE.AND P0, PT, R13, RZ, PT ;  /* 0x000000ff0d00720c */ /* 0x000fc80003f06270 */
[----:B------:R-:W-:Y:S01]  /*0850*/  ISETP.GE.U32.AND P2, PT, R0, R5, PT ;  /* 0x000000050000720c */ /* 0x000fe20003f46070 */
[----:B------:R-:W-:Y:S01]  /*0860*/  @!P1 VIADD R10, R10, 0x1 ;  /* 0x000000010a0a9836 */ /* 0x000fe20000000000 */
[----:B------:R-:W-:Y:S01]  /*0870*/  ISETP.NE.AND P1, PT, R6, RZ, PT ;  /* 0x000000ff0600720c */ /* 0x000fe20003f25270 */
[--C-:B------:R-:W-:Y:S02]  /*0880*/  IMAD R0, R185, 0x40, -R84.reuse ;  /* 0x00000040b9007824 */ /* 0x100fe400078e0a54 */
[----:B----4-:R-:W-:-:S03]  /*0890*/  IMAD.IADD R5, R8, 0x1, R84 ;  /* 0x0000000108057824 */ /* 0x010fc600078e0254 */
[----:B---3--:R-:W-:Y:S02]  /*08a0*/  IADD3 R0, PT, PT, R7, R0, R4 ;  /* 0x0000000007007210 */ /* 0x008fe40007ffe004 */
[----:B------:R-:W-:-:S03]  /*08b0*/  IADD3 R5, PT, PT, -R5, R169, R82 ;  /* 0x000000a905057210 */ /* 0x000fc60007ffe152 */
[----:B------:R-:W-:Y:S01]  /*08c0*/  @P2 VIADD R10, R10, 0x1 ;  /* 0x000000010a0a2836 */ /* 0x000fe20000000000 */
[----:B------:R-:W-:Y:S01]  /*08d0*/  SHF.R.S32.HI R7, RZ, 0x1f, R4 ;  /* 0x0000001fff077819 */ /* 0x000fe20000011404 */
[----:B------:R-:W-:Y:S02]  /*08e0*/  VIADD R0, R0, 0x40 ;  /* 0x0000004000007836 */ /* 0x000fe40000000000 */
[----:B------:R-:W-:Y:S01]  /*08f0*/  @!P0 IMAD.MOV R10, RZ, RZ, -R10 ;  /* 0x000000ffff0a8224 */ /* 0x000fe200078e0a0a */
[----:B------:R-:W-:Y:S02]  /*0900*/  @!P1 LOP3.LUT R10, RZ, R6, RZ, 0x33, !PT ;  /* 0x00000006ff0a9212 */ /* 0x000fe400078e33ff */
[----:B------:R-:W-:Y:S02]  /*0910*/  SHF.R.S32.HI R8, RZ, 0x1f, R5 ;  /* 0x0000001fff087819 */ /* 0x000fe40000011405 */
[----:B------:R-:W-:Y:S02]  /*0920*/  SHF.R.S32.HI R6, RZ, 0x1f, R0 ;  /* 0x0000001fff067819 */ /* 0x000fe40000011400 */
[----:B------:R-:W-:Y:S01]  /*0930*/  LEA.HI R7, R7, R4, RZ, 0x8 ;  /* 0x0000000407077211 */ /* 0x000fe200078f40ff */
[----:B------:R-:W-:Y:S01]  /*0940*/  IMAD R178, R10, UR10, RZ ;  /* 0x0000000a0ab27c24 */ /* 0x000fe2000f8e02ff */
[----:B------:R-:W-:-:S02]  /*0950*/  LEA.HI R8, R8, R5, RZ, 0x8 ;  /* 0x0000000508087211 */ /* 0x000fc400078f40ff */
[----:B------:R-:W-:Y:S02]  /*0960*/  LEA.HI R6, R6, R0, RZ, 0x8 ;  /* 0x0000000006067211 */ /* 0x000fe400078f40ff */
[----:B------:R-:W-:Y:S02]  /*0970*/  SHF.R.S32.HI R7, RZ, 0x8, R7 ;  /* 0x00000008ff077819 */ /* 0x000fe40000011407 */
[----:B------:R-:W-:Y:S02]  /*0980*/  SHF.R.S32.HI R8, RZ, 0x8, R8 ;  /* 0x00000008ff087819 */ /* 0x000fe40000011408 */
[----:B------:R-:W-:Y:S02]  /*0990*/  SHF.R.S32.HI R6, RZ, 0x8, R6 ;  /* 0x00000008ff067819 */ /* 0x000fe40000011406 */
[C---:B------:R-:W-:Y:S02]  /*09a0*/  VIADDMNMX R7, R178.reuse, R10, R7, PT ;  /* 0x0000000ab2077246 */ /* 0x040fe40003800107 */
[----:B------:R-:W-:-:S02]  /*09b0*/  VIMNMX R178, PT, PT, R178, R8, !PT ;  /* 0x00000008b2b27248 */ /* 0x000fc40007fe0100 */
[----:B------:R-:W-:-:S04]  /*09c0*/  VIMNMX R43, PT, PT, R7, R6, PT ;  /* 0x00000006072b7248 */ /* 0x000fc80003fe0100 */
        /* <DEDUP_REMOVED lines=8> */
[----:B------:R-:W-:Y:S01]  /*0a50*/  IMAD.IADD R84, R84, 0x1, -R169 ;  /* 0x0000000154547824 */ /* 0x000fe200078e0aa9 */
[----:B-1----:R-:W2:Y:S02]  /*0a60*/  S2R R2, SR_CTAID.Y ;  /* 0x0000000000027919 */ /* 0x002ea40000002600 */
[----:B--2---:R-:W-:-:S04]  /*0a70*/  IMAD R2, R4, R2, UR13 ;  /* 0x0000000d04027e24 */ /* 0x004fc8000f8e0202 */
[----:B---3--:R-:W-:Y:S02]  /*0a80*/  IMAD R7, R2, R7, UR11 ;  /* 0x0000000b02077e24 */ /* 0x008fe4000f8e0207 */
[----:B------:R-:W-:Y:S01]  /*0a90*/  IMAD.SHL.U32 R2, R151, 0x4, RZ ;  /* 0x0000000497027824 */ /* 0x000fe200078e00ff */
[----:B------:R-:W-:Y:S01]  /*0aa0*/  SHF.R.U32.HI R151, RZ, 0x3, R151 ;  /* 0x00000003ff977819 */ /* 0x000fe20000011697 */
[----:B------:R-:W-:-:S03]  /*0ab0*/  IMAD R5, R5, R7, R169 ;  /* 0x0000000705057224 */ /* 0x000fc600078e02a9 */
[C---:B------:R-:W-:Y:S01]  /*0ac0*/  LOP3.LUT R3, R2.reuse, 0x1c, RZ, 0xc0, !PT ;  /* 0x0000001c02037812 */ /* 0x040fe200078ec0ff */
[----:B----4-:R-:W-:Y:S01]  /*0ad0*/  IMAD R6, R5, R6, RZ ;  /* 0x0000000605067224 */ /* 0x010fe200078e02ff */
[----:B------:R-:W-:Y:S02]  /*0ae0*/  LOP3.LUT R2, R2, 0xffc, RZ, 0xc0, !PT ;  /* 0x00000ffc02027812 */ /* 0x000fe400078ec0ff */
[----:B-----5:R-:W-:Y:S01]  /*0af0*/  ISETP.GE.AND P5, PT, R3, R0, PT ;  /* 0x000000000300720c */ /* 0x020fe20003fa6270 */
[C---:B------:R-:W-:Y:S01]  /*0b00*/  VIADD R0, R151.reuse, 0x10 ;  /* 0x0000001097007836 */ /* 0x040fe20000000000 */
[C---:B------:R-:W-:Y:S02]  /*0b10*/  IADD3 R2, P1, PT, R6.reuse, R2, RZ ;  /* 0x0000000206027210 */ /* 0x040fe40007f3e0ff */
[----:B------:R-:W-:Y:S02]  /*0b20*/  ISETP.GE.OR P6, PT, R151, R84, P5 ;  /* 0x000000549700720c */ /* 0x000fe40002fc6670 */
[----:B------:R-:W-:-:S02]  /*0b30*/  LEA.HI.X.SX32 R6, R6, RZ, 0x1, P1 ;  /* 0x000000ff06067211 */ /* 0x000fc400008f0eff */
[----:B------:R-:W-:Y:S02]  /*0b40*/  ISETP.GE.OR P0, PT, R0, R84, P5 ;  /* 0x000000540000720c */ /* 0x000fe40002f06670 */
[C---:B------:R-:W-:Y:S02]  /*0b50*/  LEA R8, P1, R2.reuse, R8, 0x2 ;  /* 0x0000000802087211 */ /* 0x040fe400078210ff */
[----:B------:R-:W-:Y:S02]  /*0b60*/  ISETP.NE.AND P4, PT, R3, RZ, PT ;  /* 0x000000ff0300720c */ /* 0x000fe40003f85270 */
[----:B------:R-:W-:Y:S01]  /*0b70*/  LEA.HI.X R9, R2, R9, R6, 0x2, P1 ;  /* 0x0000000902097211 */ /* 0x000fe200008f1406 */
[C---:B------:R-:W-:Y:S01]  /*0b80*/  VIADD R2, R151.reuse, 0x20 ;  /* 0x0000002097027836 */ /* 0x040fe20000000000 */
        /* <DEDUP_REMOVED lines=8> */
[C---:B------:R-:W-:Y:S02]  /*0c10*/  ISETP.GE.OR P5, PT, R0.reuse, R84, P5 ;  /* 0x000000540000720c */ /* 0x040fe40002fa6670 */
[----:B------:R-:W-:Y:S01]  /*0c20*/  LEA.HI.X.SX32 R5, R5, RZ, 0x1, P0 ;  /* 0x000000ff05057211 */ /* 0x000fe200000f0eff */
[----:B------:R-:W-:Y:S01]  /*0c30*/  @!P2 IMAD.MOV.U32 R3, RZ, RZ, -0x800000 ;  /* 0xff800000ff03a424 */ /* 0x000fe200078e00ff */
[C---:B------:R-:W-:Y:S01]  /*0c40*/  LEA R6, P0, R151.reuse, R10, 0x2 ;  /* 0x0000000a97067211 */ /* 0x040fe200078010ff */
[----:B------:R-:W-:Y:S01]  /*0c50*/  @!P3 IMAD.MOV.U32 R4, RZ, RZ, -0x800000 ;  /* 0xff800000ff04b424 */ /* 0x000fe200078e00ff */
[----:B------:R-:W-:Y:S01]  /*0c60*/  ISETP.GE.OR P4, PT, R0, R84, P4 ;  /* 0x000000540000720c */ /* 0x000fe20002786670 */
[----:B------:R-:W-:Y:S01]  /*0c70*/  @!P1 IMAD.MOV.U32 R2, RZ, RZ, -0x800000 ;  /* 0xff800000ff029424 */ /* 0x000fe200078e00ff */
[----:B------:R-:W-:Y:S01]  /*0c80*/  LEA.HI.X R7, R151, R11, R5, 0x2, P0 ;  /* 0x0000000b97077211 */ /* 0x000fe200000f1405 */
[----:B------:R-:W-:Y:S04]  /*0c90*/  @!P6 ST.E.128 desc[UR4][R8.64+0x1000], RZ ;  /* 0x001000ff0800e985 */ /* 0x000fe8000c101d04 */
[----:B------:R-:W-:Y:S04]  /*0ca0*/  @!P5 ST.E.128 desc[UR4][R8.64+0x1800], RZ ;  /* 0x001800ff0800d985 */ /* 0x000fe8000c101d04 */
[----:B------:R1:W-:Y:S04]  /*0cb0*/  @!P2 ST.E desc[UR4][R6.64+0x40], R3 ;  /* 0x000040030600a985 */ /* 0x0003e8000c101904 */
[----:B------:R2:W-:Y:S04]  /*0cc0*/  @!P1 ST.E desc[UR4][R6.64+0x80], R2 ;  /* 0x0000800206009985 */ /* 0x0005e8000c101904 */
[----:B------:R3:W-:Y:S01]  /*0cd0*/  @!P3 ST.E desc[UR4][R6.64], R4 ;  /* 0x000000040600b985 */ /* 0x0007e2000c101904 */
[----:B-1----:R-:W-:-:S02]  /*0ce0*/  IMAD.MOV.U32 R3, RZ, RZ, 0x0 ;  /* 0x00000000ff037424 */ /* 0x002fc400078e00ff */
[----:B--2---:R-:W-:-:S04]  /*0cf0*/  IMAD.MOV.U32 R2, RZ, RZ, R184 ;  /* 0x000000ffff027224 */ /* 0x004fc800078e00b8 */
[----:B---3--:R-:W-:Y:S05]  /*0d00*/  @P4 RET.REL.NODEC R2 `(_ZN5flash24flash_fwd_splitkv_kernelI23Flash_fwd_kernel_traitsILi32ELi64ELi256ELi4ELb0ELb0EN7cutlass6half_tE19Flash_kernel_traitsILi32ELi64ELi256ELi4ES3_EELb0ELb1ELb0ELb0ELb0ELb1ELb1ELb0EEEvNS_16Flash_fwd_paramsE) ;  /* 0xfffffff002bc4950 */ /* 0x008fea0003c3ffff */
[----:B------:R-:W-:Y:S02]  /*0d10*/  MOV R0, 0xff800000 ;  /* 0xff80000000007802 */ /* 0x000fe40000000f00 */
[----:B------:R-:W-:-:S03]  /*0d20*/  MOV R185, 0x0 ;  /* 0x0000000000b97802 */ /* 0x000fc60000000f00 */
[----:B------:R1:W-:Y:S02]  /*0d30*/  ST.E desc[UR4][R6.64+0xc0], R0 ;  /* 0x0000c00006007985 */ /* 0x0003e4000c101904 */
[----:B-1----:R-:W-:Y:S05]  /*0d40*/  RET.REL.NODEC R184 `(_ZN5flash24flash_fwd_splitkv_kernelI23Flash_fwd_kernel_traitsILi32ELi64ELi256ELi4ELb0ELb0EN7cutlass6half_tE19Flash_kernel_traitsILi32ELi64ELi256ELi4ES3_EELb0ELb1ELb0ELb0ELb0ELb1ELb1ELb0EEEvNS_16Flash_fwd_paramsE) ;  /* 0xfffffff0b8ac7950 */ /* 0x002fea0003c3ffff */
.L_x_2175:
        /* <DEDUP_REMOVED lines=42> */
[----:B---3--:R-:W-:Y:S02]  /*0ff0*/  IMAD R0, R13, UR13, RZ ;  /* 0x0000000d0d007c24 */ /* 0x008fe4000f8e02ff */
[----:B------:R-:W-:-:S04]  /*1000*/  IMAD.WIDE.U32 R12, R12, UR13, RZ ;  /* 0x0000000d0c0c7c25 */ /* 0x000fc8000f8e00ff */
        /* <DEDUP_REMOVED lines=18> */
[----:B------:R-:W-:Y:S02]  /*1130*/  IABS R6, UR11 ;  /* 0x0000000b00067c13 */ /* 0x000fe40008000000 */
        /* <DEDUP_REMOVED lines=11> */
[----:B------:R-:W-:Y:S02]  /*11f0*/  LOP3.LUT R7, R22, UR11, RZ, 0x3c, !PT ;  /* 0x0000000b16077c12 */ /* 0x000fe4000f8e3cff */
        /* <DEDUP_REMOVED lines=30> */
.L_x_2177:
        /* <DEDUP_REMOVED lines=9> */
[----:B------:R-:W-:Y:S02]  /*1470*/  IABS R7, UR11 ;  /* 0x0000000b00077c13 */ /* 0x000fe40008000000 */
        /* <DEDUP_REMOVED lines=13> */
[----:B--2---:R-:W-:Y:S02]  /*1550*/  @!P2 IMAD R0, R171, R11, RZ ;  /* 0x0000000bab00a224 */ /* 0x004fe400078e02ff */
[----:B------:R-:W-:Y:S02]  /*1560*/  IMAD R5, R8, R5, R7 ;  /* 0x0000000508057224 */ /* 0x000fe400078e0207 */
[----:B------:R-:W-:Y:S02]  /*1570*/  @!P2 IMAD R0, R6, R170, R0 ;  /* 0x000000aa0600a224 */ /* 0x000fe400078e0200 */
[----:B------:R-:W-:Y:S01]  /*1580*/  @!P2 IMAD.WIDE.U32 R18, R170, R11, RZ ;  /* 0x0000000baa12a225 */ /* 0x000fe200078e00ff */
[----:B------:R-:W-:-:S04]  /*1590*/  ISETP.GT.U32.AND P1, PT, R4, R5, PT ;  /* 0x000000050400720c */ /* 0x000fc80003f24070 */
[----:B------:R-:W-:Y:S01]  /*15a0*/  @!P2 IADD3 R19, PT, PT, R19, R0, RZ ;  /* 0x000000001313a210 */ /* 0x000fe20007ffe0ff */
[----:B---3-5:R-:W-:Y:S01]  /*15b0*/  @!P2 IMAD R6, R15, R10, RZ ;  /* 0x0000000a0f06a224 */ /* 0x028fe200078e02ff */
[----:B------:R-:W-:Y:S01]  /*15c0*/  @!P2 SHF.R.S32.HI R0, RZ, 0x1f, R10 ;  /* 0x0000001fff00a819 */ /* 0x000fe2000001140a */
[----:B------:R-:W-:-:S04]  /*15d0*/  @P2 IMAD.IADD R7, R11, 0x1, R12 ;  /* 0x000000010b072824 */ /* 0x000fc800078e020c */
[C---:B------:R-:W-:Y:S02]  /*15e0*/  @!P2 IMAD R6, R14.reuse, R0, R6 ;  /* 0x000000000e06a224 */ /* 0x040fe400078e0206 */
[----:B------:R-:W-:Y:S01]  /*15f0*/  @!P2 IMAD.WIDE.U32 R14, R14, R10, R18 ;  /* 0x0000000a0e0ea225 */ /* 0x000fe200078e0012 */
[----:B------:R-:W-:-:S03]  /*1600*/  @!P1 IADD3 R5, PT, PT, R5, -R4, RZ ;  /* 0x8000000405059210 */ /* 0x000fc60007ffe0ff */
[-C--:B------:R-:W-:Y:S02]  /*1610*/  @P2 IMAD R0, R171, R7.reuse, RZ ;  /* 0x00000007ab002224 */ /* 0x080fe400078e02ff */
[----:B------:R-:W-:Y:S01]  /*1620*/  @P2 IMAD.WIDE.U32 R18, R170, R7, RZ ;  /* 0x00000007aa122225 */ /* 0x000fe200078e00ff */
[----:B------:R-:W-:-:S03]  /*1630*/  @!P2 MOV R7, R14 ;  /* 0x0000000e0007a202 */ /* 0x000fc60000000f00 */
[----:B------:R-:W-:Y:S01]  /*1640*/  @!P2 IMAD.IADD R6, R15, 0x1, R6 ;  /* 0x000000010f06a824 */ /* 0x000fe200078e0206 */
[----:B------:R-:W-:Y:S01]  /*1650*/  ISETP.GE.U32.AND P4, PT, R5, R4, PT ;  /* 0x000000040500720c */ /* 0x000fe20003f86070 */
[----:B------:R-:W-:Y:S01]  /*1660*/  @P2 IMAD.IADD R6, R19, 0x1, R0 ;  /* 0x0000000113062824 */ /* 0x000fe200078e0200 */
[----:B------:R-:W-:Y:S02]  /*1670*/  @P2 MOV R7, R18 ;  /* 0x0000001200072202 */ /* 0x000fe40000000f00 */
[----:B------:R-:W-:Y:S02]  /*1680*/  LOP3.LUT R4, R22, UR11, RZ, 0x3c, !PT ;  /* 0x0000000b16047c12 */ /* 0x000fe4000f8e3cff */
[----:B------:R-:W-:Y:S02]  /*1690*/  LOP3.LUT R7, R7, R6, RZ, 0x3c, !PT ;  /* 0x0000000607077212 */ /* 0x000fe400078e3cff */
[----:B------:R-:W-:Y:S02]  /*16a0*/  ISETP.GE.AND P0, PT, R4, RZ, PT ;  /* 0x000000ff0400720c */ /* 0x000fe40003f06270 */
[----:B------:R-:W-:-:S02]  /*16b0*/  ISETP.NE.AND P3, PT, R22, RZ, PT ;  /* 0x000000ff1600720c */ /* 0x000fc40003f65270 */
[----:B------:R-:W-:Y:S02]  /*16c0*/  @!P1 IADD3 R8, PT, PT, R8, 0x1, RZ ;  /* 0x0000000108089810 */ /* 0x000fe40007ffe0ff */
[----:B------:R-:W-:Y:S02]  /*16d0*/  LOP3.LUT R6, R7, R6, RZ, 0x3c, !PT ;  /* 0x0000000607067212 */ /* 0x000fe400078e3cff */
[----:B------:R-:W-:Y:S01]  /*16e0*/  LEA R14, R43, 0xffffff00, 0x8 ;  /* 0xffffff002b0e7811 */ /* 0x000fe200078e40ff */
[----:B------:R-:W-:Y:S01]  /*16f0*/  @!P2 IMAD R4, R173, R11, RZ ;  /* 0x0000000bad04a224 */ /* 0x000fe200078e02ff */
[----:B------:R-:W-:Y:S01]  /*1700*/  @!P2 SHF.R.S32.HI R0, RZ, 0x1f, R11 ;  /* 0x0000001fff00a819 */ /* 0x000fe2000001140b */
[----:B------:R-:W-:Y:S01]  /*1710*/  @P4 VIADD R8, R8, 0x1 ;  /* 0x0000000108084836 */ /* 0x000fe20000000000 */
[----:B------:R-:W-:Y:S01]  /*1720*/  LOP3.LUT R7, R7, R6, RZ, 0x3c, !PT ;  /* 0x0000000607077212 */ /* 0x000fe200078e3cff */
[----:B------:R-:W-:Y:S01]  /*1730*/  IMAD R5, R171, R14, RZ ;  /* 0x0000000eab057224 */ /* 0x000fe200078e02ff */
[----:B------:R-:W-:Y:S01]  /*1740*/  SHF.R.S32.HI R18, RZ, 0x1f, R14 ;  /* 0x0000001fff127819 */ /* 0x000fe2000001140e */
[----:B------:R-:W-:-:S02]  /*1750*/  @!P2 IMAD R0, R0, R172, R4 ;  /* 0x000000ac0000a224 */ /* 0x000fc400078e0204 */
[----:B------:R-:W-:Y:S01]  /*1760*/  @!P2 IMAD.WIDE.U32 R24, R172, R11, RZ ;  /* 0x0000000bac18a225 */ /* 0x000fe200078e00ff */
[----:B------:R-:W-:-:S03]  /*1770*/  @!P0 IADD3 R8, PT, PT, -R8, RZ, RZ ;  /* 0x000000ff08088210 */ /* 0x000fc60007ffe1ff */
[----:B------:R-:W-:Y:S01]  /*1780*/  IMAD.WIDE.U32 R6, R170, R14, R6 ;  /* 0x0000000eaa067225 */ /* 0x000fe200078e0006 */
[----:B------:R-:W-:-:S03]  /*1790*/  @!P3 LOP3.LUT R8, RZ, R22, RZ, 0x33, !PT ;  /* 0x00000016ff08b212 */ /* 0x000fc600078e33ff */
[----:B------:R-:W-:Y:S01]  /*17a0*/  IMAD R5, R18, R170, R5 ;  /* 0x000000aa12057224 */ /* 0x000fe200078e0205 */
[----:B------:R-:W-:Y:S01]  /*17b0*/  @!P2 IADD3 R25, PT, PT, R25, R0, RZ ;  /* 0x000000001919a210 */ /* 0x000fe20007ffe0ff */
[----:B------:R-:W-:Y:S01]  /*17c0*/  @P2 IMAD.IADD R11, R11, 0x1, R12 ;  /* 0x000000010b0b2824 */ /* 0x000fe200078e020c */
[----:B------:R-:W-:Y:S01]  /*17d0*/  MOV R12, R6 ;  /* 0x00000006000c7202 */ /* 0x000fe20000000f00 */
[----:B----4-:R-:W-:Y:S01]  /*17e0*/  @!P2 IMAD R4, R21, R10, RZ ;  /* 0x0000000a1504a224 */ /* 0x010fe200078e02ff */
[----:B------:R-:W-:Y:S02]  /*17f0*/  @!P2 SHF.R.S32.HI R0, RZ, 0x1f, R10 ;  /* 0x0000001fff00a819 */ /* 0x000fe4000001140a */
[----:B------:R-:W-:Y:S01]  /*1800*/  IADD3 R13, PT, PT, R7, R5, RZ ;  /* 0x00000005070d7210 */ /* 0x000fe20007ffe0ff */
        /* <DEDUP_REMOVED lines=14> */
.L_x_2178:
[----:B------:R-:W-:Y:S05]  /*18f0*/  BSYNC.RECONVERGENT B0 ;  /* 0x0000000000007941 */ /* 0x000fea0003800200 */
.L_x_2176:
        /* <DEDUP_REMOVED lines=14> */
[----:B------:R-:W-:Y:S01]  /*19e0*/  IABS R16, UR11 ;  /* 0x0000000b00107c13 */ /* 0x000fe20008000000 */
        /* <DEDUP_REMOVED lines=10> */
[C---:B------:R-:W-:Y:S02]  /*1a90*/  LOP3.LUT R15, R22.reuse, UR11, RZ, 0x3c, !PT ;  /* 0x0000000b160f7c12 */ /* 0x040fe4000f8e3cff */
        /* <DEDUP_REMOVED lines=20> */
[----:B------:R-:W-:Y:S01]  /*1be0*/  IMAD.IADD R14, R19, 0x1, R14 ;  /* 0x00000001130e7824 */ /* 0x000fe200078e020e */
[----:B------:R-:W-:-:S04]  /*1bf0*/  SHF.R.U32.HI R88, RZ, 0x2, R151 ;  /* 0x00000002ff587819 */ /* 0x000fc80000011697 */
[----:B------:R-:W-:Y:S02]  /*1c00*/  IADD3.X R17, PT, PT, R15, R14, RZ, P0, !PT ;  /* 0x0000000e0f117210 */ /* 0x000fe400007fe4ff */
[----:B------:R-:W-:Y:S01]  /*1c10*/  IADD3 R14, P0, PT, R49, R8, RZ ;  /* 0x00000008310e7210 */ /* 0x000fe20007f1e0ff */
[----:B------:R-:W-:-:S03]  /*1c20*/  IMAD.WIDE.U32 R16, R88, R172, R16 ;  /* 0x000000ac58107225 */ /* 0x000fc600078e0010 */
[----:B------:R-:W-:Y:S01]  /*1c30*/  IADD3.X R15, PT, PT, RZ, R0, RZ, P0, !PT ;  /* 0x00000000ff0f7210 */ /* 0x000fe200007fe4ff */
[----:B------:R-:W-:Y:S01]  /*1c40*/  IMAD R0, R173, R88, RZ ;  /* 0x00000058ad007224 */ /* 0x000fe200078e02ff */
[----:B------:R-:W-:Y:S01]  /*1c50*/  USHF.R.S32.HI UR6, URZ, 0x1f, UR11 ;  /* 0x0000001fff067899 */ /* 0x000fe2000801140b */
[----:B------:R-:W-:Y:S02]  /*1c60*/  IADD3 R169, PT, PT, -R169, R84, RZ ;  /* 0x00000054a9a97210 */ /* 0x000fe40007ffe1ff */
[----:B------:R-:W-:Y:S01]  /*1c70*/  IMAD.IADD R182, R17, 0x1, R0 ;  /* 0x0000000111b67824 */ /* 0x000fe200078e0200 */
[----:B------:R-:W-:Y:S01]  /*1c80*/  LOP3.LUT R188, R189, 0xc0, RZ, 0xc0, !PT ;  /* 0x000000c0bdbc7812 */ /* 0x000fe200078ec0ff */
[----:B------:R-:W-:-:S03]  /*1c90*/  IMAD R179, R171, R88, RZ ;  /* 0x00000058abb37224 */ /* 0x000fc600078e02ff */
[----:B------:R-:W-:Y:S01]  /*1ca0*/  LOP3.LUT R188, R188, 0x18, R151, 0xf8, !PT ;  /* 0x00000018bcbc7812 */ /* 0x000fe200078ef897 */
[----:B------:R-:W-:Y:S01]  /*1cb0*/  IMAD.WIDE.U32 R14, R88, R170, R14 ;  /* 0x000000aa580e7225 */ /* 0x000fe200078e000e */
[----:B------:R-:W-:Y:S02]  /*1cc0*/  LOP3.LUT R181, R189, 0x1f20, RZ, 0xc0, !PT ;  /* 0x00001f20bdb57812 */ /* 0x000fe400078ec0ff */
[----:B------:R-:W-:Y:S02]  /*1cd0*/  LOP3.LUT R48, R188, R49, RZ, 0x3c, !PT ;  /* 0x00000031bc307212 */ /* 0x000fe400078e3cff */
[----:B------:R-:W-:Y:S02]  /*1ce0*/  LOP3.LUT R191, R191, R190, RZ, 0x3c, !PT ;  /* 0x000000bebfbf7212 */ /* 0x000fe400078e3cff */
[----:B------:R-:W-:Y:S02]  /*1cf0*/  IADD3 R179, PT, PT, R15, R179, RZ ;  /* 0x000000b30fb37210 */ /* 0x000fe40007ffe0ff */
[----:B------:R-:W-:-:S02]  /*1d00*/  LOP3.LUT R48, R181, R48, RZ, 0xfc, !PT ;  /* 0x00000030b5307212 */ /* 0x000fc400078efcff */
[----:B------:R-:W-:Y:S01]  /*1d10*/  MOV R89, RZ ;  /* 0x000000ff00597202 */ /* 0x000fe20000000f00 */
[----:B------:R-:W-:Y:S01]  /*1d20*/  BSSY.RECONVERGENT B0, `(.L_x_2179) ;  /* 0x000002f000007945 */ /* 0x000fe20003800200 */
[----:B------:R-:W-:-:S04]  /*1d30*/  LOP3.LUT R190, R191, R190, RZ, 0x3c, !PT ;  /* 0x000000bebfbe7212 */ /* 0x000fc800078e3cff */
[----:B------:R-:W-:Y:S01]  /*1d40*/  LOP3.LUT R191, R191, R190, RZ, 0x3c, !PT ;  /* 0x000000bebfbf7212 */ /* 0x000fe200078e3cff */
[----:B--2---:R-:W-:-:S04]  /*1d50*/  @P3 IMAD.WIDE.U32 R18, R6, R9, RZ ;  /* 0x0000000906123225 */ /* 0x004fc800078e00ff */
[----:B------:R-:W-:Y:S02]  /*1d60*/  @P3 IMAD R9, R7, R9, RZ ;  /* 0x0000000907093224 */ /* 0x000fe400078e02ff */
[----:B---3--:R-:W-:Y:S02]  /*1d70*/  @!P3 IMAD R10, R27, UR13, RZ ;  /* 0x0000000d1b0abc24 */ /* 0x008fe4000f8e02ff */
[----:B------:R-:W-:-:S04]  /*1d80*/  @!P3 IMAD.WIDE.U32 R26, R26, UR13, RZ ;  /* 0x0000000d1a1abc25 */ /* 0x000fc8000f8e00ff */
[----:B------:R-:W-:Y:S02]  /*1d90*/  @!P3 IMAD.MOV.U32 R8, RZ, RZ, R26 ;  /* 0x000000ffff08b224 */ /* 0x000fe400078e001a */
[----:B------:R-:W-:Y:S02]  /*1da0*/  @P3 IMAD.MOV.U32 R8, RZ, RZ, R18 ;  /* 0x000000ffff083224 */ /* 0x000fe400078e0012 */
[----:B------:R-:W-:Y:S02]  /*1db0*/  @!P3 IMAD.IADD R10, R27, 0x1, R10 ;  /* 0x000000011b0ab824 */ /* 0x000fe400078e020a */
[----:B------:R-:W-:Y:S01]  /*1dc0*/  @P3 IMAD.IADD R10, R19, 0x1, R9 ;  /* 0x00000001130a3824 */ /* 0x000fe200078e0209 */
[----:B------:R-:W-:Y:S01]  /*1dd0*/  IADD3 R8, P0, PT, R49, R8, RZ ;  /* 0x0000000831087210 */ /* 0x000fe20007f1e0ff */
[----:B------:R-:W-:-:S04]  /*1de0*/  IMAD R0, R13, UR11, RZ ;  /* 0x0000000b0d007c24 */ /* 0x000fc8000f8e02ff */
[----:B------:R-:W-:Y:S01]  /*1df0*/  IMAD.X R9, RZ, RZ, R10, P0 ;  /* 0x000000ffff097224 */ /* 0x000fe200000e060a */
[----:B------:R-:W-:Y:S01]  /*1e00*/  ISETP.GE.AND P0, PT, R88, R169, PT ;  /* 0x000000a95800720c */ /* 0x000fe20003f06270 */
[----:B------:R-:W-:Y:S01]  /*1e10*/  IMAD R0, R12, UR6, R0 ;  /* 0x000000060c007c24 */ /* 0x000fe2000f8e0200 */
[----:B------:R-:W-:Y:S02]  /*1e20*/  UMOV UR6, 0x400 ;  /* 0x0000040000067882 */ /* 0x000fe40000000000 */
[----:B-1----:R-:W-:Y:S01]  /*1e30*/  ULEA UR6, UR7, UR6, 0x18 ;  /* 0x0000000607067291 */ /* 0x002fe2000f8ec0ff */
[----:B----4-:R-:W-:Y:S01]  /*1e40*/  LEA R180, P2, R14, R20, 0x1 ;  /* 0x000000140eb47211 */ /* 0x010fe200078408ff */
[----:B------:R-:W-:Y:S01]  /*1e50*/  IMAD.WIDE.U32 R12, R12, UR11, R8 ;  /* 0x0000000b0c0c7c25 */ /* 0x000fe2000f8e0008 */
[----:B------:R-:W-:-:S03]  /*1e60*/  LEA R183, P1, R16, R24, 0x1 ;  /* 0x0000001810b77211 */ /* 0x000fc600078208ff */
[----:B------:R-:W-:Y:S01]  /*1e70*/  IMAD.U32 R166, RZ, RZ, UR6 ;  /* 0x00000006ffa67e24 */ /* 0x000fe2000f8e00ff */
[----:B------:R-:W-:Y:S01]  /*1e80*/  LEA.HI.X R179, R14, R21, R179, 0x1, P2 ;  /* 0x000000150eb37211 */ /* 0x000fe200010f0cb3 */
[----:B------:R-:W-:Y:S01]  /*1e90*/  @!P3 IMAD.MOV.U32 R10, RZ, RZ, R6 ;  /* 0x000000ffff0ab224 */ /* 0x000fe200078e0006 */
[----:B------:R-:W-:Y:S01]  /*1ea0*/  @!P3 MOV R11, R7 ;  /* 0x00000007000bb202 */ /* 0x000fe20000000f00 */
[----:B------:R-:W-:Y:S01]  /*1eb0*/  @P3 IMAD.MOV.U32 R11, RZ, RZ, R7 ;  /* 0x000000ffff0b3224 */ /* 0x000fe200078e0007 */
[----:B------:R-:W-:Y:S01]  /*1ec0*/  LEA.HI.X R182, R16, R25, R182, 0x1, P1 ;  /* 0x0000001910b67211 */ /* 0x000fe200008f0cb6 */
[----:B------:R-:W-:Y:S01]  /*1ed0*/  IMAD.WIDE.U32 R14, R185, 0x40, R88 ;  /* 0x00000040b90e7825 */ /* 0x000fe200078e0058 */
[----:B------:R-:W-:Y:S02]  /*1ee0*/  @P3 MOV R10, R6 ;  /* 0x00000006000a3202 */ /* 0x000fe40000000f00 */
[----:B------:R-:W-:Y:S01]  /*1ef0*/  IADD3 R9, PT, PT, R13, R0, RZ ;  /* 0x000000000d097210 */ /* 0x000fe20007ffe0ff */
[----:B------:R-:W-:Y:S01]  /*1f00*/  IMAD R48, R48, 0x2, R166 ;  /* 0x0000000230307824 */ /* 0x000fe200078e02a6 */
        /* <DEDUP_REMOVED lines=15> */
.L_x_2181:
[----:B------:R2:W-:Y:S02]  /*2000*/  STS.128 [R48], RZ ;  /* 0x000000ff30007388 */ /* 0x0005e40000000c00 */
.L_x_2180:
[----:B------:R-:W-:Y:S05]  /*2010*/  BSYNC.RECONVERGENT B0 ;  /* 0x0000000000007941 */ /* 0x000fea0003800200 */
.L_x_2179:
[----:B------:R-:W-:Y:S01]  /*2020*/  VIADD R6, R88, 0x20 ;  /* 0x0000002058067836 */ /* 0x000fe20000000000 */
        /* <DEDUP_REMOVED lines=22> */
.L_x_2183:
[----:B------:R-:W-:Y:S05]  /*2190*/  BSYNC.RECONVERGENT B0 ;  /* 0x0000000000007941 */ /* 0x000fea0003800200 */
.L_x_2182:
[----:B------:R-:W-:Y:S01]  /*21a0*/  BSSY.RECONVERGENT B0, `(.L_x_2184) ;  /* 0x000000e000007945 */ /* 0x000fe20003800200 */
[C---:B----4-:R-:W-:Y:S02]  /*21b0*/  SHF.L.U64.HI R5, R170.reuse, 0x5, R171 ;  /* 0x00000005aa057819 */ /* 0x050fe400000102ab */
[----:B------:R-:W-:Y:S01]  /*21c0*/  SHF.L.U32 R4, R170, 0x5, RZ ;  /* 0x00000005aa047819 */ /* 0x000fe200000006ff */
        /* <DEDUP_REMOVED lines=10> */
.L_x_2186:
[----:B------:R4:W-:Y:S02]  /*2270*/  STS.128 [R48+0x1000], RZ ;  /* 0x001000ff30007388 */ /* 0x0009e40000000c00 */
.L_x_2185:
[----:B------:R-:W-:Y:S05]  /*2280*/  BSYNC.RECONVERGENT B0 ;  /* 0x0000000000007941 */ /* 0x000fea0003800200 */
.L_x_2184:
[----:B------:R-:W-:Y:S01]  /*2290*/  ISETP.GE.AND P2, PT, R6, R0, PT ;  /* 0x000000000600720c */ /* 0x000fe20003f46270 */
[----:B------:R-:W-:Y:S01]  /*22a0*/  VIADD R12, R88, 0x40 ;  /* 0x00000040580c7836 */ /* 0x000fe20000000000 */
[----:B------:R-:W-:Y:S01]  /*22b0*/  LEA R14, P0, R4, R180, 0x1 ;  /* 0x000000b4040e7211 */ /* 0x000fe200078008ff */
[C---:B------:R-:W-:Y:S01]  /*22c0*/  VIADD R11, R88.reuse, 0x60 ;  /* 0x00000060580b7836 */ /* 0x040fe20000000000 */
[----:B------:R-:W-:Y:S01]  /*22d0*/  BSSY.RECONVERGENT B0, `(.L_x_2187) ;  /* 0x0000011000007945 */ /* 0x000fe20003800200 */
[----:B------:R-:W-:Y:S01]  /*22e0*/  VIADD R10, R88, 0x80 ;  /* 0x00000080580a7836 */ /* 0x000fe20000000000 */
[----:B------:R-:W-:Y:S01]  /*22f0*/  LEA.HI.X R15, R4, R179, R5, 0x1, P0 ;  /* 0x000000b3040f7211 */ /* 0x000fe200000f0c05 */
[----:B----4-:R-:W-:Y:S01]  /*2300*/  VIADD R9, R88, 0xa0 ;  /* 0x000000a058097836 */ /* 0x010fe20000000000 */
        /* <DEDUP_REMOVED lines=13> */
.L_x_2188:
[----:B------:R-:W-:Y:S05]  /*23e0*/  BSYNC.RECONVERGENT B0 ;  /* 0x0000000000007941 */ /* 0x000fea0003800200 */
.L_x_2187:
        /* <DEDUP_REMOVED lines=13> */
.L_x_2190:
[----:B------:R-:W-:Y:S05]  /*24c0*/  BSYNC.RECONVERGENT B0 ;  /* 0x0000000000007941 */ /* 0x000fea0003800200 */
.L_x_2189:
        /* <DEDUP_REMOVED lines=12> */
.L_x_2192:
[----:B------:R-:W-:Y:S05]  /*2590*/  BSYNC.RECONVERGENT B0 ;  /* 0x0000000000007941 */ /* 0x000fea0003800200 */
.L_x_2191:
        /* <DEDUP_REMOVED lines=15> */
.L_x_2194:
[----:B------:R-:W-:Y:S05]  /*2690*/  BSYNC.RECONVERGENT B0 ;  /* 0x0000000000007941 */ /* 0x000fea0003800200 */
.L_x_2193:
        /* <DEDUP_REMOVED lines=11> */
.L_x_2196:
[----:B------:R-:W-:Y:S05]  /*2750*/  BSYNC.RECONVERGENT B0 ;  /* 0x0000000000007941 */ /* 0x000fea0003800200 */
.L_x_2195:
        /* <DEDUP_REMOVED lines=15> */
.L_x_2198:
[----:B------:R-:W-:Y:S05]  /*2850*/  BSYNC.RECONVERGENT B0 ;  /* 0x0000000000007941 */ /* 0x000fea0003800200 */
.L_x_2197:
[----:B------:R-:W-:Y:S04]  /*2860*/  BSSY.RECONVERGENT B0, `(.L_x_2199) ;  /* 0x000000d000007945 */ /* 0x000fe80003800200 */
[----:B------:R-:W-:Y:S05]  /*2870*/  @P1 BRA `(.L_x_2200) ;  /* 0x00000000002c1947 */ /* 0x000fea0003800000 */
[----:B------:R-:W-:-:S13]  /*2880*/  ISETP.GE.AND P0, PT, R49, R187, PT ;  /* 0x000000bb3100720c */ /* 0x000fda0003f06270 */
[----:B------:R1:W-:Y:S01]  /*2890*/  @P0 STS.128 [R48+0x4800], RZ ;  /* 0x004800ff30000388 */ /* 0x0003e20000000c00 */
[----:B------:R-:W-:Y:S05]  /*28a0*/  @P0 BRA `(.L_x_2200) ;  /* 0x0000000000200947 */ /* 0x000fea0003800000 */
[----:B-1----:R-:W-:Y:S02]  /*28b0*/  IMAD R4, R171, 0x180, RZ ;  /* 0x00000180ab047824 */ /* 0x002fe400078e02ff */
[----:B------:R-:W-:-:S05]  /*28c0*/  IMAD.WIDE.U32 R14, R170, 0x180, R14 ;  /* 0x00000180aa0e7825 */ /* 0x000fca00078e000e */
[----:B------:R-:W-:Y:S02]  /*28d0*/  IADD3 R5, PT, PT, R15, R4, RZ ;  /* 0x000000040f057210 */ /* 0x000fe40007ffe0ff */
[----:B------:R-:W-:-:S05]  /*28e0*/  MOV R4, R14 ;  /* 0x0000000e00047202 */ /* 0x000fca0000000f00 */
[----:B------:R-:W-:Y:S01]  /*28f0*/  @!PT LDS RZ, [RZ] ;  /* 0x00000000fffff984 */ /* 0x000fe20000000800 */
[----:B------:R-:W-:Y:S01]  /*2900*/  @!PT LDS RZ, [RZ] ;  /* 0x00000000fffff984 */ /* 0x000fe20000000800 */
[----:B------:R-:W-:Y:S01]  /*2910*/  @!PT LDS RZ, [RZ] ;  /* 0x00000000fffff984 */ /* 0x000fe20000000800 */
[----:B------:R1:W-:Y:S02]  /*2920*/  LDGSTS.E.BYPASS.LTC128B.128 [R48+0x4800], desc[UR4][R4.64] ;  /* 0x0480000004307fae */ /* 0x0003e4000b981a04 */
.L_x_2200:
[----:B------:R-:W-:Y:S05]  /*2930*/  BSYNC.RECONVERGENT B0 ;  /* 0x0000000000007941 */ /* 0x000fea0003800200 */
.L_x_2199:
        /* <DEDUP_REMOVED lines=19> */
.L_x_2203:
[----:B------:R1:W-:Y:S01]  /*2a70*/  STS.128 [R48+0x5000], RZ ;  /* 0x005000ff30007388 */ /* 0x0003e20000000c00 */
[----:B------:R-:W-:Y:S05]  /*2a80*/  BRA `(.L_x_2204) ;  /* 0x0000000000047947 */ /* 0x000fea0003800000 */
.L_x_2202:
[----:B------:R1:W-:Y:S02]  /*2a90*/  STS.128 [R48+0x5000], RZ ;  /* 0x005000ff30007388 */ /* 0x0003e40000000c00 */
.L_x_2204:
[----:B------:R-:W-:Y:S05]  /*2aa0*/  BSYNC.RECONVERGENT B0 ;  /* 0x0000000000007941 */ /* 0x000fea0003800200 */
.L_x_2201:
        /* <DEDUP_REMOVED lines=18> */
.L_x_2206:
[----:B------:R-:W-:Y:S05]  /*2bd0*/  BSYNC.RECONVERGENT B0 ;  /* 0x0000000000007941 */ /* 0x000fea0003800200 */
.L_x_2205:
        /* <DEDUP_REMOVED lines=13> */
.L_x_2208:
[----:B------:R-:W-:Y:S05]  /*2cb0*/  BSYNC.RECONVERGENT B0 ;  /* 0x0000000000007941 */ /* 0x000fea0003800200 */
.L_x_2207:
        /* <DEDUP_REMOVED lines=12> */
.L_x_2210:
[----:B------:R-:W-:Y:S05]  /*2d80*/  BSYNC.RECONVERGENT B0 ;  /* 0x0000000000007941 */ /* 0x000fea0003800200 */
.L_x_2209:
        /* <DEDUP_REMOVED lines=15> */
.L_x_2212:
[----:B------:R-:W-:Y:S05]  /*2e80*/  BSYNC.RECONVERGENT B0 ;  /* 0x0000000000007941 */ /* 0x000fea0003800200 */
.L_x_2211:
        /* <DEDUP_REMOVED lines=12> */
.L_x_2214:
[----:B------:R-:W-:Y:S05]  /*2f50*/  BSYNC.RECONVERGENT B0 ;  /* 0x0000000000007941 */ /* 0x000fea0003800200 */
.L_x_2213:
        /* <DEDUP_REMOVED lines=15> */
.L_x_2216:
[----:B------:R-:W-:Y:S05]  /*3050*/  BSYNC.RECONVERGENT B0 ;  /* 0x0000000000007941 */ /* 0x000fea0003800200 */
.L_x_2215:
        /* <DEDUP_REMOVED lines=13> */
.L_x_2218:
[----:B------:R-:W-:Y:S05]  /*3130*/  BSYNC.RECONVERGENT B0 ;  /* 0x0000000000007941 */ /* 0x000fea0003800200 */
.L_x_2217:
[----:B------:R-:W2:Y:S01]  /*3140*/  LD.E R40, desc[UR4][R2.64+0x18c] ;  /* 0x00018c0402287980 */ /* 0x000ea2000c101900 */
[----:B------:R-:W-:Y:S01]  /*3150*/  SHF.R.U32.HI R164, RZ, 0x1, R151 ;  /* 0x00000001ffa47819 */ /* 0x000fe20000011697 */
[----:B------:R-:W-:Y:S01]  /*3160*/  BSSY.RECONVERGENT B1, `(.L_x_2219) ;  /* 0x0000221000017945 */ /* 0x000fe20003800200 */
[C---:B-1----:R-:W-:Y:S01]  /*3170*/  SHF.L.U32 R4, R151.reuse, 0x4, RZ ;  /* 0x0000000497047819 */ /* 0x042fe200000006ff */
[----:B------:R-:W0:Y:S01]  /*3180*/  LDGDEPBAR ;  /* 0x00000000000079af */ /* 0x000e220000000000 */
[C---:B------:R-:W-:Y:S02]  /*3190*/  SHF.L.U32 R22, R151.reuse, 0x5, RZ ;  /* 0x0000000597167819 */ /* 0x040fe400000006ff */
[----:B------:R-:W-:Y:S02]  /*31a0*/  SHF.L.U32 R150, R151, 0x2, RZ ;  /* 0x0000000297967819 */ /* 0x000fe400000006ff */
[----:B------:R-:W-:Y:S02]  /*31b0*/  LOP3.LUT R21, R164, 0x8, RZ, 0xc0, !PT ;  /* 0x00000008a4157812 */ /* 0x000fe400078ec0ff */
[----:B------:R-:W-:-:S02]  /*31c0*/  LOP3.LUT R165, R4, 0x3e00, RZ, 0xc0, !PT ;  /* 0x00003e0004a57812 */ /* 0x000fc400078ec0ff */
[----:B------:R-:W-:Y:S02]  /*31d0*/  LOP3.LUT R4, R4, 0x100, RZ, 0xc0, !PT ;  /* 0x0000010004047812 */ /* 0x000fe400078ec0ff */
[----:B------:R-:W-:Y:S02]  /*31e0*/  LOP3.LUT R5, R150, 0x18, RZ, 0xc0, !PT ;  /* 0x0000001896057812 */ /* 0x000fe400078ec0ff */
[--C-:B------:R-:W-:Y:S02]  /*31f0*/  LOP3.LUT R21, R21, 0xc0, R22.reuse, 0xf8, !PT ;  /* 0x000000c015157812 */ /* 0x100fe400078ef816 */
[--C-:B------:R-:W-:Y:S02]  /*3200*/  LOP3.LUT R6, R165, 0x20, R22.reuse, 0xf8, !PT ;  /* 0x00000020a5067812 */ /* 0x100fe400078ef816 */
[----:B------:R-:W-:Y:S02]  /*3210*/  LOP3.LUT R0, R22, 0xc0, RZ, 0xc0, !PT ;  /* 0x000000c016007812 */ /* 0x000fe400078ec0ff */
[----:B------:R-:W-:-:S02]  /*3220*/  LOP3.LUT R4, R4, 0x20, R22, 0xf8, !PT ;  /* 0x0000002004047812 */ /* 0x000fc400078ef816 */
[----:B------:R-:W-:Y:S02]  /*3230*/  LOP3.LUT R21, R21, R5, RZ, 0x3c, !PT ;  /* 0x0000000515157212 */ /* 0x000fe400078e3cff */
[----:B------:R-:W-:Y:S02]  /*3240*/  LOP3.LUT R6, R6, 0x100, R22, 0xf8, !PT ;  /* 0x0000010006067812 */ /* 0x000fe400078ef816 */
[----:B------:R-:W-:Y:S02]  /*3250*/  LOP3.LUT R0, R0, 0x8, R151, 0xf8, !PT ;  /* 0x0000000800007812 */ /* 0x000fe400078ef897 */
[----:B------:R-:W-:Y:S02]  /*3260*/  LOP3.LUT R6, R6, R21, RZ, 0xfc, !PT ;  /* 0x0000001506067212 */ /* 0x000fe400078efcff */
[----:B------:R-:W-:Y:S02]  /*3270*/  LOP3.LUT R0, R4, R0, R5, 0xf6, !PT ;  /* 0x0000000004007212 */ /* 0x000fe400078ef605 */
[----:B------:R-:W-:-:S02]  /*3280*/  LEA R42, R6, R166, 0x1 ;  /* 0x000000a6062a7211 */ /* 0x000fc400078e08ff */
[----:B------:R-:W-:Y:S02]  /*3290*/  LEA R23, R0, R166, 0x1 ;  /* 0x000000a600177211 */ /* 0x000fe400078e08ff */
[----:B------:R-:W-:Y:S01]  /*32a0*/  LOP3.LUT P0, R44, R151, 0x4, RZ, 0xc0, !PT ;  /* 0x00000004972c7812 */ /* 0x000fe2000780c0ff */
[----:B------:R-:W-:Y:S01]  /*32b0*/  LDSM.16.M88.4 R28, [R42] ;  /* 0x000000002a1c783b */ /* 0x000fe20000000200 */
[----:B------:R-:W-:Y:S02]  /*32c0*/  MOV R41, 0x20 ;  /* 0x0000002000297802 */ /* 0x000fe40000000f00 */
[----:B-----5:R-:W-:Y:S01]  /*32d0*/  IADD3 R83, PT, PT, R82, -R84, -R83 ;  /* 0x8000005452537210 */ /* 0x020fe20007ffe853 */
[----:B------:R-:W1:Y:S01]  /*32e0*/  LDSM.16.M88.4 R8, [R23+0x1000] ;  /* 0x001000001708783b */ /* 0x000e620000000200 */
[----:B------:R-:W-:Y:S02]  /*32f0*/  SEL R89, R41, 0xffffffe0, !P0 ;  /* 0xffffffe029597807 */ /* 0x000fe40004000000 */
[----:B------:R-:W-:Y:S01]  /*3300*/  IADD3 R85, PT, PT, R85, R82, -R84 ;  /* 0x0000005255557210 */ /* 0x000fe20007ffe854 */
[----:B------:R-:W3:Y:S01]  /*3310*/  LDSM.16.M88.4 R4, [R23+0x1400] ;  /* 0x001400001704783b */ /* 0x000ee20000000200 */
[----:B------:R-:W-:-:S02]  /*3320*/  IADD3 R16, PT, PT, R42, R89, RZ ;  /* 0x000000592a107210 */ /* 0x000fc40007ffe0ff */
[----:B------:R-:W-:-:S04]  /*3330*/  IADD3 R89, PT, PT, R89, R23, RZ ;  /* 0x0000001759597210 */ /* 0x000fc80007ffe0ff */
[----:B------:R-:W-:Y:S04]  /*3340*/  LDSM.16.M88.4 R16, [R16] ;  /* 0x000000001010783b */ /* 0x000fe80000000200 */
[----:B------:R-:W4:Y:S04]  /*3350*/  LDSM.16.M88.4 R12, [R89+0x1000] ;  /* 0x00100000590c783b */ /* 0x000f280000000200 */
[----:B------:R-:W4:Y:S04]  /*3360*/  LDSM.16.M88.4 R24, [R89+0x1400] ;  /* 0x001400005918783b */ /* 0x000f280000000200 */
[----:B------:R-:W-:Y:S04]  /*3370*/  LDSM.16.M88.4 R52, [R89+0x1800] ;  /* 0x001800005934783b */ /* 0x000fe80000000200 */
[----:B------:R-:W-:Y:S01]  /*3380*/  LDSM.16.M88.4 R64, [R89+0x2400] ;  /* 0x002400005940783b */ /* 0x000fe20000000200 */
[C---:B-1----:R-:W-:Y:S08]  /*3390*/  HMMA.16816.F32 R36, R28.reuse, R8, RZ ;  /* 0x000000081c24723c */ /* 0x042ff000000018ff */
[C---:B------:R-:W-:Y:S08]  /*33a0*/  HMMA.16816.F32 R8, R28.reuse, R10, RZ ;  /* 0x0000000a1c08723c */ /* 0x040ff000000018ff */
[----:B---3--:R-:W-:Y:S08]  /*33b0*/  HMMA.16816.F32 R32, R28, R4, RZ ;  /* 0x000000041c20723c */ /* 0x008ff000000018ff */
        /* <DEDUP_REMOVED lines=10> */
[-C--:B--2---:R-:W-:Y:S01]  /*3460*/  FMUL.FTZ R8, R8, R40.reuse ;  /* 0x0000002808087220 */ /* 0x084fe20000410000 */
        /* <DEDUP_REMOVED lines=20> */
[-C--:B------:R-:W-:Y:S01]  /*35b0*/  FMUL.FTZ R26, R26, R40.reuse ;  /* 0x000000281a1a7220 */ /* 0x080fe20000410000 */
[-C--:B------:R-:W-:Y:S01]  /*35c0*/  FMUL.FTZ R27, R27, R40.reuse ;  /* 0x000000281b1b7220 */ /* 0x080fe20000410000 */
[-C--:B------:R-:W-:Y:S01]  /*35d0*/  FMUL.FTZ R12, R12, R40.reuse ;  /* 0x000000280c0c7220 */ /* 0x080fe20000410000 */
[-C--:B------:R-:W-:Y:S01]  /*35e0*/  FMUL.FTZ R13, R13, R40.reuse ;  /* 0x000000280d0d7220 */ /* 0x080fe20000410000 */
[-C--:B------:R-:W-:Y:S01]  /*35f0*/  FMUL.FTZ R14, R14, R40.reuse ;  /* 0x000000280e0e7220 */ /* 0x080fe20000410000 */
[----:B------:R-:W-:-:S02]  /*3600*/  FMUL.FTZ R15, R15, R40 ;  /* 0x000000280f0f7220 */ /* 0x000fc40000410000 */
[----:B------:R4:W1:Y:S08]  /*3610*/  MUFU.TANH R60, R11 ;  /* 0x0000000b003c7308 */ /* 0x0008700000002400 */
[----:B------:R-:W1:Y:S08]  /*3620*/  MUFU.TANH R77, R32 ;  /* 0x00000020004d7308 */ /* 0x000e700000002400 */
[----:B------:R-:W1:Y:S01]  /*3630*/  MUFU.TANH R76, R33 ;  /* 0x00000021004c7308 */ /* 0x000e620000002400 */
[----:B----4-:R-:W4:Y:S07]  /*3640*/  LDSM.16.M88.4 R8, [R23+0x1c00] ;  /* 0x001c00001708783b */ /* 0x010f2e0000000200 */
[----:B------:R-:W1:Y:S08]  /*3650*/  MUFU.TANH R59, R34 ;  /* 0x00000022003b7308 */ /* 0x000e700000002400 */
[----:B------:R2:W1:Y:S08]  /*3660*/  MUFU.TANH R58, R35 ;  /* 0x00000023003a7308 */ /* 0x0004700000002400 */
[----:B------:R-:W1:Y:S08]  /*3670*/  MUFU.TANH R81, R36 ;  /* 0x0000002400517308 */ /* 0x000e700000002400 */
[----:B------:R-:W1:Y:S01]  /*3680*/  MUFU.TANH R80, R37 ;  /* 0x0000002500507308 */ /* 0x000e620000002400 */
[----:B--2---:R-:W2:Y:S07]  /*3690*/  LDSM.16.M88.4 R32, [R89+0x1c00] ;  /* 0x001c00005920783b */ /* 0x004eae0000000200 */
        /* <DEDUP_REMOVED lines=8> */
[C---:B--2---:R-:W-:Y:S03]  /*3720*/  HMMA.16816.F32 R36, R16.reuse, R32, R36 ;  /* 0x000000201024723c */ /* 0x044fe60000001824 */
[----:B------:R-:W2:Y:S05]  /*3730*/  MUFU.TANH R73, R24 ;  /* 0x0000001800497308 */ /* 0x000eaa0000002400 */
        /* <DEDUP_REMOVED lines=25> */
[C---:B----4-:R-:W-:Y:S03]  /*38d0*/  HMMA.16816.F32 R12, R16.reuse, R24, R12 ;  /* 0x00000018100c723c */ /* 0x050fe6000000180c */
[----:B------:R-:W4:Y:S05]  /*38e0*/  MUFU.TANH R69, R36 ;  /* 0x0000002400457308 */ /* 0x000f2a0000002400 */
[----:B------:R-:W-:Y:S01]  /*38f0*/  HMMA.16816.F32 R4, R16, R26, R4 ;  /* 0x0000001a1004723c */ /* 0x000fe20000001804 */
[----:B------:R-:W3:Y:S02]  /*3900*/  LDSM.16.M88.4 R24, [R23+0x2800] ;  /* 0x002800001718783b */ /* 0x000ee40000000200 */
[----:B------:R-:W1:Y:S05]  /*3910*/  MUFU.TANH R68, R37 ;  /* 0x0000002500447308 */ /* 0x000e6a0000002400 */
[C---:B--2---:R-:W-:Y:S03]  /*3920*/  HMMA.16816.F32 R8, R28.reuse, R32, RZ ;  /* 0x000000201c08723c */ /* 0x044fe600000018ff */
[----:B------:R-:W2:Y:S01]  /*3930*/  MUFU.TANH R51, R38 ;  /* 0x0000002600337308 */ /* 0x000ea20000002400 */
        /* <DEDUP_REMOVED lines=10> */
[----:B------:R-:W1:Y:S01]  /*39e0*/  MUFU.TANH R93, R4 ;  /* 0x00000004005d7308 */ /* 0x000e620000002400 */
[C---:B------:R-:W-:Y:S07]  /*39f0*/  HMMA.16816.F32 R8, R16.reuse, R64, R8 ;  /* 0x000000401008723c */ /* 0x040fee0000001808 */
[----:B------:R-:W1:Y:S01]  /*3a00*/  MUFU.TANH R95, R5 ;  /* 0x00000005005f7308 */ /* 0x000e620000002400 */
[----:B----4-:R-:W4:Y:S01]  /*3a10*/  LDSM.16.M88.4 R36, [R89+0x2800] ;  /* 0x002800005924783b */ /* 0x010f220000000200 */
[----:B------:R-:W-:Y:S06]  /*3a20*/  HMMA.16816.F32 R32, R16, R66, R32 ;  /* 0x000000421020723c */ /* 0x000fec0000001820 */
[----:B------:R-:W1:Y:S04]  /*3a30*/  MUFU.TANH R64, R6 ;  /* 0x0000000600407308 */ /* 0x000e680000002400 */
[-C--:B------:R-:W-:Y:S01]  /*3a40*/  FMUL.FTZ R8, R8, R40.reuse ;  /* 0x0000002808087220 */ /* 0x080fe20000410000 */
[-C--:B------:R-:W-:Y:S01]  /*3a50*/  FMUL.FTZ R9, R9, R40.reuse ;  /* 0x0000002809097220 */ /* 0x080fe20000410000 */
[----:B------:R-:W-:-:S02]  /*3a60*/  FMUL.FTZ R10, R10, R40 ;  /* 0x000000280a0a7220 */ /* 0x000fc40000410000 */
[----:B------:R2:W1:Y:S01]  /*3a70*/  MUFU.TANH R65, R7 ;  /* 0x0000000700417308 */ /* 0x0004620000002400 */
[----:B------:R-:W-:-:S04]  /*3a80*/  FMUL.FTZ R11, R11, R40 ;  /* 0x000000280b0b7220 */ /* 0x000fc80000410000 */
[-C--:B------:R-:W-:Y:S01]  /*3a90*/  FMUL.FTZ R32, R32, R40.reuse ;  /* 0x0000002820207220 */ /* 0x080fe20000410000 */
[-C--:B------:R-:W-:Y:S02]  /*3aa0*/  FMUL.FTZ R33, R33, R40.reuse ;  /* 0x0000002821217220 */ /* 0x080fe40000410000 */
[----:B------:R-:W1:Y:S01]  /*3ab0*/  MUFU.TANH R90, R12 ;  /* 0x0000000c005a7308 */ /* 0x000e620000002400 */
[-C--:B------:R-:W-:Y:S01]  /*3ac0*/  FMUL.FTZ R34, R34, R40.reuse ;  /* 0x0000002822227220 */ /* 0x080fe20000410000 */
[----:B------:R-:W-:-:S06]  /*3ad0*/  FMUL.FTZ R35, R35, R40 ;  /* 0x0000002823237220 */ /* 0x000fcc0000410000 */
[----:B------:R-:W1:Y:S01]  /*3ae0*/  MUFU.TANH R92, R13 ;  /* 0x0000000d005c7308 */ /* 0x000e620000002400 */
[----:B--2---:R-:W2:Y:S07]  /*3af0*/  LDSM.16.M88.4 R4, [R23+0x2c00] ;  /* 0x002c00001704783b */ /* 0x004eae0000000200 */
[----:B------:R3:W1:Y:S08]  /*3b00*/  MUFU.TANH R20, R14 ;  /* 0x0000000e00147308 */ /* 0x0006700000002400 */
[----:B------:R-:W1:Y:S08]  /*3b10*/  MUFU.TANH R96, R8 ;  /* 0x0000000800607308 */ /* 0x000e700000002400 */
[----:B------:R-:W1:Y:S01]  /*3b20*/  MUFU.TANH R100, R9 ;  /* 0x0000000900647308 */ /* 0x000e620000002400 */
[----:B---3--:R-:W-:Y:S07]  /*3b30*/  HMMA.16816.F32 R12, R28, R24, RZ ;  /* 0x000000181c0c723c */ /* 0x008fee00000018ff */
[----:B------:R-:W3:Y:S08]  /*3b40*/  MUFU.TANH R66, R10 ;  /* 0x0000000a00427308 */ /* 0x000ef00000002400 */
[----:B------:R2:W1:Y:S05]  /*3b50*/  MUFU.TANH R67, R11 ;  /* 0x0000000b00437308 */ /* 0x00046a0000002400 */
[----:B----4-:R-:W-:Y:S03]  /*3b60*/  HMMA.16816.F32 R12, R16, R36, R12 ;  /* 0x00000024100c723c */ /* 0x010fe6000000180c */
[----:B------:R-:W4:Y:S08]  /*3b70*/  MUFU.TANH R102, R32 ;  /* 0x0000002000667308 */ /* 0x000f300000002400 */
[----:B------:R-:W1:Y:S01]  /*3b80*/  MUFU.TANH R105, R33 ;  /* 0x0000002100697308 */ /* 0x000e620000002400 */
[----:B--2---:R-:W-:Y:S01]  /*3b90*/  HMMA.16816.F32 R8, R28, R26, RZ ;  /* 0x0000001a1c08723c */ /* 0x004fe200000018ff */
[----:B------:R-:W2:Y:S06]  /*3ba0*/  LDSM.16.M88.4 R24, [R89+0x2c00] ;  /* 0x002c00005918783b */ /* 0x000eac0000000200 */
[----:B------:R-:W1:Y:S01]  /*3bb0*/  MUFU.TANH R91, R34 ;  /* 0x00000022005b7308 */ /* 0x000e620000002400 */
[-C--:B------:R-:W-:Y:S01]  /*3bc0*/  FMUL.FTZ R12, R12, R40.reuse ;  /* 0x000000280c0c7220 */ /* 0x080fe20000410000 */
[-C--:B------:R-:W-:Y:S01]  /*3bd0*/  FMUL.FTZ R13, R13, R40.reuse ;  /* 0x000000280d0d7220 */ /* 0x080fe20000410000 */
[-C--:B------:R-:W-:Y:S01]  /*3be0*/  FMUL.FTZ R14, R14, R40.reuse ;  /* 0x000000280e0e7220 */ /* 0x080fe20000410000 */
[----:B------:R-:W-:-:S04]  /*3bf0*/  FMUL.FTZ R15, R15, R40 ;  /* 0x000000280f0f7220 */ /* 0x000fc80000410000 */
[----:B------:R3:W1:Y:S05]  /*3c00*/  MUFU.TANH R94, R35 ;  /* 0x00000023005e7308 */ /* 0x00066a0000002400 */
[----:B------:R-:W-:Y:S01]  /*3c10*/  HMMA.16816.F32 R8, R16, R38, R8 ;  /* 0x000000261008723c */ /* 0x000fe20000001808 */
[----:B------:R-:W4:Y:S02]  /*3c20*/  LDSM.16.M88.4 R36, [R23+0x3000] ;  /* 0x003000001724783b */ /* 0x000f240000000200 */
[----:B------:R-:W1:Y:S08]  /*3c30*/  MUFU.TANH R106, R12 ;  /* 0x0000000c006a7308 */ /* 0x000e700000002400 */
[----:B------:R-:W1:Y:S01]  /*3c40*/  MUFU.TANH R109, R13 ;  /* 0x0000000d006d7308 */ /* 0x000e620000002400 */
[C---:B---3--:R-:W-:Y:S07]  /*3c50*/  HMMA.16816.F32 R32, R28.reuse, R4, RZ ;  /* 0x000000041c20723c */ /* 0x048fee00000018ff */
[----:B------:R-:W3:Y:S01]  /*3c60*/  MUFU.TANH R97, R14 ;  /* 0x0000000e00617308 */ /* 0x000ee20000002400 */
[-C--:B------:R-:W-:Y:S01]  /*3c70*/  FMUL.FTZ R8, R8, R40.reuse ;  /* 0x0000002808087220 */ /* 0x080fe20000410000 */
[----:B------:R-:W-:Y:S01]  /*3c80*/  HMMA.16816.F32 R4, R28, R6, RZ ;  /* 0x000000061c04723c */ /* 0x000fe200000018ff */
[-C--:B------:R-:W-:Y:S01]  /*3c90*/  FMUL.FTZ R9, R9, R40.reuse ;  /* 0x0000002809097220 */ /* 0x080fe20000410000 */
[-C--:B------:R-:W-:Y:S01]  /*3ca0*/  FMUL.FTZ R10, R10, R40.reuse ;  /* 0x000000280a0a7220 */ /* 0x080fe20000410000 */
[----:B------:R-:W-:-:S03]  /*3cb0*/  FMUL.FTZ R11, R11, R40 ;  /* 0x000000280b0b7220 */ /* 0x000fc60000410000 */
[----:B------:R1:W1:Y:S05]  /*3cc0*/  MUFU.TANH R98, R15 ;  /* 0x0000000f00627308 */ /* 0x00026a0000002400 */
[C---:B--2---:R-:W-:Y:S03]  /*3cd0*/  HMMA.16816.F32 R32, R16.reuse, R24, R32 ;  /* 0x000000181020723c */ /* 0x044fe60000001820 */
[----:B------:R-:W2:Y:S06]  /*3ce0*/  MUFU.TANH R112, R8 ;  /* 0x0000000800707308 */ /* 0x000eac0000002400 */
[----:B------:R-:W-:Y:S01]  /*3cf0*/  HMMA.16816.F32 R4, R16, R26, R4 ;  /* 0x0000001a1004723c */ /* 0x000fe20000001804 */
[----:B------:R-:W-:Y:S01]  /*3d00*/  LDSM.16.M88.4 R24, [R23+0x3400] ;  /* 0x003400001718783b */ /* 0x000fe20000000200 */
[----:B------:R-:W2:Y:S03]  /*3d10*/  MUFU.TANH R113, R9 ;  /* 0x0000000900717308 */ /* 0x000ea60000002400 */
[----:B-1----:R-:W1:Y:S05]  /*3d20*/  LDSM.16.M88.4 R12, [R89+0x3000] ;  /* 0x00300000590c783b */ /* 0x002e6a0000000200 */
        /* <DEDUP_REMOVED lines=12> */
[C---:B----4-:R-:W-:Y:S07]  /*3df0*/  HMMA.16816.F32 R8, R28.reuse, R36, RZ ;  /* 0x000000241c08723c */ /* 0x050fee00000018ff */
[----:B------:R-:W4:Y:S01]  /*3e00*/  MUFU.TANH R103, R34 ;  /* 0x0000002200677308 */ /* 0x000f220000002400 */
[----:B------:R-:W-:Y:S07]  /*3e10*/  HMMA.16816.F32 R36, R28, R38, RZ ;  /* 0x000000261c24723c */ /* 0x000fee00000018ff */
[----:B------:R3:W2:Y:S05]  /*3e20*/  MUFU.TANH R104, R35 ;  /* 0x0000002300687308 */ /* 0x0006aa0000002400 */
[C---:B-1----:R-:W-:Y:S03]  /*3e30*/  HMMA.16816.F32 R8, R16.reuse, R12, R8 ;  /* 0x0000000c1008723c */ /* 0x042fe60000001808 */
        /* <DEDUP_REMOVED lines=20> */
[----:B------:R2:W1:Y:S05]  /*3f80*/  MUFU.TANH R110, R11 ;  /* 0x0000000b006e7308 */ /* 0x00046a0000002400 */
[C---:B---3--:R-:W-:Y:S03]  /*3f90*/  HMMA.16816.F32 R4, R16.reuse, R32, R4 ;  /* 0x000000201004723c */ /* 0x048fe60000001804 */
[----:B------:R-:W3:Y:S05]  /*3fa0*/  MUFU.TANH R134, R36 ;  /* 0x0000002400867308 */ /* 0x000eea0000002400 */
        /* <DEDUP_REMOVED lines=51> */
[----:B--2---:R-:W2:Y:S03]  /*42e0*/  LDSM.16.M88.4 R32, [R89+0x4000] ;  /* 0x004000005920783b */ /* 0x004ea60000000200 */
        /* <DEDUP_REMOVED lines=60> */
[----:B------:R-:W-:-:S03]  /*46b0*/  FMUL.FTZ R9, R9, R40 ;  /* 0x0000002809097220 */ /* 0x000fc60000410000 */
[----:B------:R-:W1:Y:S01]  /*46c0*/  MUFU.TANH R13, R6 ;  /* 0x00000006000d7308 */ /* 0x000e620000002400 */
[----:B---3--:R3:W2:Y:S01]  /*46d0*/  LDSM.16.M88.4 R32, [R89+0x4c00] ;  /* 0x004c00005920783b */ /* 0x0086a20000000200 */
[----:B------:R-:W-:-:S04]  /*46e0*/  DEPBAR.LE SB0, 0x0 ;  /* 0x000080000000791a */ /* 0x000fc80000000000 */
[-C--:B------:R-:W-:Y:S02]  /*46f0*/  FMUL.FTZ R36, R36, R40.reuse ;  /* 0x0000002824247220 */ /* 0x080fe40000410000 */
[----:B------:R-:W1:Y:S01]  /*4700*/  MUFU.TANH R12, R7 ;  /* 0x00000007000c7308 */ /* 0x000e620000002400 */
[----:B------:R-:W-:-:S07]  /*4710*/  FMUL.FTZ R37, R37, R40 ;  /* 0x0000002825257220 */ /* 0x000fce0000410000 */
[----:B------:R4:W1:Y:S08]  /*4720*/  MUFU.TANH R198, R8 ;  /* 0x0000000800c67308 */ /* 0x0008700000002400 */
[----:B------:R1:W1:Y:S08]  /*4730*/  MUFU.TANH R199, R9 ;  /* 0x0000000900c77308 */ /* 0x0002700000002400 */
[----:B---3--:R3:W2:Y:S01]  /*4740*/  MUFU.TANH R89, R5 ;  /* 0x0000000500597308 */ /* 0x0086a20000002400 */
[-C--:B----4-:R-:W-:Y:S01]  /*4750*/  FMUL.FTZ R8, R11, R40.reuse ;  /* 0x000000280b087220 */ /* 0x090fe20000410000 */
[----:B------:R-:W-:-:S06]  /*4760*/  FMUL.FTZ R11, R38, R40 ;  /* 0x00000028260b7220 */ /* 0x000fcc0000410000 */
[----:B------:R-:W4:Y:S01]  /*4770*/  MUFU.TANH R0, R0 ;  /* 0x0000000000007308 */ /* 0x000f220000002400 */
[-C--:B-1----:R-:W-:Y:S01]  /*4780*/  FMUL.FTZ R9, R10, R40.reuse ;  /* 0x000000280a097220 */ /* 0x082fe20000410000 */
[----:B------:R-:W-:-:S06]  /*4790*/  FMUL.FTZ R10, R39, R40 ;  /* 0x00000028270a7220 */ /* 0x000fcc0000410000 */
[----:B------:R-:W1:Y:S01]  /*47a0*/  MUFU.TANH R9, R9 ;  /* 0x0000000900097308 */ /* 0x000e620000002400 */
[C---:B---3--:R-:W-:Y:S07]  /*47b0*/  HMMA.16816.F32 R4, R28.reuse, R24, RZ ;  /* 0x000000181c04723c */ /* 0x048fee00000018ff */
[----:B------:R-:W3:Y:S01]  /*47c0*/  MUFU.TANH R8, R8 ;  /* 0x0000000800087308 */ /* 0x000ee20000002400 */
[----:B------:R-:W-:Y:S07]  /*47d0*/  HMMA.16816.F32 R24, R28, R26, RZ ;  /* 0x0000001a1c18723c */ /* 0x000fee00000018ff */
[----:B------:R-:W1:Y:S05]  /*47e0*/  MUFU.TANH R206, R36 ;  /* 0x0000002400ce7308 */ /* 0x000e6a0000002400 */
[C---:B--2---:R-:W-:Y:S03]  /*47f0*/  HMMA.16816.F32 R4, R16.reuse, R32, R4 ;  /* 0x000000201004723c */ /* 0x044fe60000001804 */
[----:B------:R-:W2:Y:S05]  /*4800*/  MUFU.TANH R213, R37 ;  /* 0x0000002500d57308 */ /* 0x000eaa0000002400 */
[----:B------:R-:W-:Y:S01]  /*4810*/  HMMA.16816.F32 R24, R16, R34, R24 ;  /* 0x000000221018723c */ /* 0x000fe20000001818 */
[----:B------:R-:W-:-:S02]  /*4820*/  SHF.R.U32.HI R18, RZ, 0x3, R151 ;  /* 0x00000003ff127819 */ /* 0x000fc40000011697 */
[----:B------:R-:W1:Y:S08]  /*4830*/  MUFU.TANH R11, R11 ;  /* 0x0000000b000b7308 */ /* 0x000e700000002400 */
[----:B------:R-:W1:Y:S01]  /*4840*/  MUFU.TANH R10, R10 ;  /* 0x0000000a000a7308 */ /* 0x000e620000002400 */
[-C--:B------:R-:W-:Y:S01]  /*4850*/  FMUL.FTZ R5, R5, R40.reuse ;  /* 0x0000002805057220 */ /* 0x080fe20000410000 */
[----:B------:R-:W-:-:S06]  /*4860*/  FMUL.FTZ R4, R4, R40 ;  /* 0x0000002804047220 */ /* 0x000fcc0000410000 */
[----:B------:R4:W1:Y:S01]  /*4870*/  MUFU.TANH R230, R5 ;  /* 0x0000000500e67308 */ /* 0x0008620000002400 */
[-C--:B------:R-:W-:Y:S01]  /*4880*/  FMUL.FTZ R24, R24, R40.reuse ;  /* 0x0000002818187220 */ /* 0x080fe20000410000 */
[----:B------:R-:W-:-:S06]  /*4890*/  FMUL.FTZ R25, R25, R40 ;  /* 0x0000002819197220 */ /* 0x000fcc0000410000 */
[----:B------:R3:W1:Y:S08]  /*48a0*/  MUFU.TANH R214, R4 ;  /* 0x0000000400d67308 */ /* 0x0006700000002400 */
[----:B------:R1:W1:Y:S01]  /*48b0*/  MUFU.TANH R241, R24 ;  /* 0x0000001800f17308 */ /* 0x0002620000002400 */
[-C--:B----4-:R-:W-:Y:S01]  /*48c0*/  FMUL.FTZ R5, R7, R40.reuse ;  /* 0x0000002807057220 */ /* 0x090fe20000410000 */
[-C--:B------:R-:W-:Y:S01]  /*48d0*/  FMUL.FTZ R7, R26, R40.reuse ;  /* 0x000000281a077220 */ /* 0x080fe20000410000 */
[----:B------:R-:W-:-:S05]  /*48e0*/  FMUL.FTZ R26, R27, R40 ;  /* 0x000000281b1a7220 */ /* 0x000fca0000410000 */
[----:B------:R-:W4:Y:S01]  /*48f0*/  MUFU.TANH R5, R5 ;  /* 0x0000000500057308 */ /* 0x000f220000002400 */
[----:B---3--:R-:W-:Y:S01]  /*4900*/  FMUL.FTZ R4, R6, R40 ;  /* 0x0000002806047220 */ /* 0x008fe20000410000 */
[----:B------:R-:W-:Y:S02]  /*4910*/  IADD3 R40, PT, PT, R43, -0x1, RZ ;  /* 0xffffffff2b287810 */ /* 0x000fe40007ffe0ff */
[----:B------:R-:W-:Y:S01]  /*4920*/  LOP3.LUT R6, R164, 0x1f0, RZ, 0xc0, !PT ;  /* 0x000001f0a4067812 */ /* 0x000fe200078ec0ff */
[----:B------:R-:W-:Y:S01]  /*4930*/  BAR.SYNC.DEFER_BLOCKING 0x0 ;  /* 0x0000000000007b1d */ /* 0x000fe20000010000 */
[----:B------:R-:W-:Y:S02]  /*4940*/  ISETP.GT.AND P0, PT, R40, R178, PT ;  /* 0x000000b22800720c */ /* 0x000fe40003f04270 */
[----:B------:R-:W-:-:S03]  /*4950*/  LOP3.LUT R6, R6, 0x7, R88, 0xf8, !PT ;  /* 0x0000000706067812 */ /* 0x000fc600078ef858 */
[----:B------:R-:W3:Y:S01]  /*4960*/  MUFU.TANH R4, R4 ;  /* 0x0000000400047308 */ /* 0x000ee20000002400 */
[----:B------:R-:W-:-:S04]  /*4970*/  LEA R6, R185, R6, 0x6 ;  /* 0x00000006b9067211 */ /* 0x000fc800078e30ff */
[C---:B------:R-:W-:Y:S02]  /*4980*/  IADD3 R175, PT, PT, R6.reuse, R83, RZ ;  /* 0x0000005306af7210 */ /* 0x040fe40007ffe0ff */
[----:B------:R-:W-:Y:S01]  /*4990*/  IADD3 R85, PT, PT, R6, R85, RZ ;  /* 0x0000005506557210 */ /* 0x000fe20007ffe0ff */
[----:B------:R1:W1:Y:S01]  /*49a0*/  MUFU.TANH R246, R25 ;  /* 0x0000001900f67308 */ /* 0x0002620000002400 */
[----:B------:R-:W-:Y:S02]  /*49b0*/  VIMNMX R177, PT, PT, RZ, R175, !PT ;  /* 0x000000afffb17248 */ /* 0x000fe40007fe0100 */
[C-C-:B------:R-:W-:Y:S02]  /*49c0*/  VIADDMNMX R176, R85.reuse, 0x1, R82.reuse, PT ;  /* 0x0000000155b07846 */ /* 0x140fe40003800152 */
[----:B------:R-:W-:Y:S02]  /*49d0*/  VIADDMNMX R174, R85, 0x9, R82, PT ;  /* 0x0000000955ae7846 */ /* 0x000fe40003800152 */
[----:B------:R-:W-:Y:S01]  /*49e0*/  VIADDMNMX R175, R175, 0x8, RZ, !PT ;  /* 0x00000008afaf7846 */ /* 0x000fe200078001ff */
[----:B------:R-:W1:Y:S08]  /*49f0*/  MUFU.TANH R7, R7 ;  /* 0x0000000700077308 */ /* 0x000e700000002400 */
[----:B------:R-:W1:Y:S01]  /*4a00*/  MUFU.TANH R26, R26 ;  /* 0x0000001a001a7308 */ /* 0x000e620000002400 */
[----:B--234-:R-:W-:Y:S05]  /*4a10*/  @!P0 BRA `(.L_x_2220) ;  /* 0x0000000800548947 */ /* 0x01cfea0003800000 */
        /* <DEDUP_REMOVED lines=13> */
.L_x_2222:
[----:B------:R-:W2:Y:S01]  /*4af0*/  LD.E R15, desc[UR4][R2.64+0x170] ;  /* 0x00017004020f7980 */ /* 0x000ea2000c101900 */
[C---:B------:R-:W-:Y:S01]  /*4b00*/  IADD3 R14, PT, PT, R50.reuse, -0x100, RZ ;  /* 0xffffff00320e7810 */ /* 0x040fe20007ffe0ff */
[----:B------:R-:W-:-:S03]  /*4b10*/  VIADD R50, R50, 0xfffffe00 ;  /* 0xfffffe0032327836 */ /* 0x000fc60000000000 */
[----:B------:R-:W-:Y:S02]  /*4b20*/  IABS R19, R14 ;  /* 0x0000000e00137213 */ /* 0x000fe40000000000 */
[----:B------:R-:W-:Y:S02]  /*4b30*/  IABS R16, R50 ;  /* 0x0000003200107213 */ /* 0x000fe40000000000 */
[-C--:B--2---:R-:W-:Y:S02]  /*4b40*/  IABS R6, R15.reuse ;  /* 0x0000000f00067213 */ /* 0x084fe40000000000 */
[-C--:B------:R-:W-:Y:S02]  /*4b50*/  IABS R17, R15.reuse ;  /* 0x0000000f00117213 */ /* 0x080fe40000000000 */
[----:B------:R-:W2:Y:S01]  /*4b60*/  I2F.RP R28, R6 ;  /* 0x00000006001c7306 */ /* 0x000ea20000209400 */
[----:B------:R-:W-:Y:S02]  /*4b70*/  LOP3.LUT R14, R14, R15, RZ, 0x3c, !PT ;  /* 0x0000000f0e0e7212 */ /* 0x000fe400078e3cff */
[----:B------:R-:W-:-:S02]  /*4b80*/  IADD3 R17, PT, PT, RZ, -R17, RZ ;  /* 0x80000011ff117210 */ /* 0x000fc40007ffe0ff */
[----:B------:R-:W-:Y:S02]  /*4b90*/  LOP3.LUT R50, R50, R15, RZ, 0x3c, !PT ;  /* 0x0000000f32327212 */ /* 0x000fe400078e3cff */
[----:B------:R-:W-:Y:S02]  /*4ba0*/  ISETP.GE.AND P2, PT, R14, RZ, PT ;  /* 0x000000ff0e00720c */ /* 0x000fe40003f46270 */
[----:B------:R-:W-:Y:S01]  /*4bb0*/  ISETP.GE.AND P0, PT, R50, RZ, PT ;  /* 0x000000ff3200720c */ /* 0x000fe20003f06270 */
[----:B--2---:R-:W2:Y:S02]  /*4bc0*/  MUFU.RCP R28, R28 ;  /* 0x0000001c001c7308 */ /* 0x004ea40000001000 */
[----:B--2---:R-:W-:-:S06]  /*4bd0*/  VIADD R28, R28, 0xffffffe ;  /* 0x0ffffffe1c1c7836 */ /* 0x004fcc0000000000 */
        /* <DEDUP_REMOVED lines=21> */
[----:B------:R-:W-:-:S03]  /*4d30*/  @P5 IADD3 R25, PT, PT, R25, 0x1, RZ ;  /* 0x0000000119195810 */ /* 0x000fc60007ffe0ff */
[----:B------:R-:W-:Y:S02]  /*4d40*/  @!P0 IADD3 R17, PT, PT, -R17, RZ, RZ ;  /* 0x000000ff11118210 */ /* 0x000fe40007ffe1ff */
[----:B------:R-:W-:Y:S02]  /*4d50*/  @!P2 IMAD.MOV R25, RZ, RZ, -R25 ;  /* 0x000000ffff19a224 */ /* 0x000fe400078e0a19 */
[----:B------:R-:W-:-:S03]  /*4d60*/  SEL R17, R16, R17, !P1 ;  /* 0x0000001110117207 */ /* 0x000fc60004800000 */
        /* <DEDUP_REMOVED lines=23> */
.L_x_2223:
[----:B------:R-:W-:Y:S05]  /*4ee0*/  BSYNC.RECONVERGENT B0 ;  /* 0x0000000000007941 */ /* 0x000fea0003800200 */
.L_x_2221:
[CC--:B------:R-:W-:Y:S01]  /*4ef0*/  ISETP.GE.AND P1, PT, R49.reuse, R187.reuse, PT ;  /* 0x000000bb3100720c */ /* 0x0c0fe20003f26270 */
[C---:B------:R-:W-:Y:S01]  /*4f00*/  IMAD.SHL.U32 R6, R170.reuse, 0x40, RZ ;  /* 0x00000040aa067824 */ /* 0x040fe200078e00ff */
[----:B------:R-:W-:Y:S01]  /*4f10*/  ISETP.GE.AND P0, PT, R49, R187, PT ;  /* 0x000000bb3100720c */ /* 0x000fe20003f06270 */
[----:B------:R-:W-:Y:S01]  /*4f20*/  BSSY.RECONVERGENT B0, `(.L_x_2224) ;  /* 0x0000043000007945 */ /* 0x000fe20003800200 */
[----:B------:R-:W-:Y:S02]  /*4f30*/  SHF.L.U64.HI R15, R170, 0x6, R171 ;  /* 0x00000006aa0f7819 */ /* 0x000fe400000102ab */
[----:B------:R-:W-:-:S05]  /*4f40*/  IADD3 R16, P2, PT, R6, R180, RZ ;  /* 0x000000b406107210 */ /* 0x000fca0007f5e0ff */
[----:B------:R-:W-:Y:S02]  /*4f50*/  IMAD.X R17, R15, 0x1, R179, P2 ;  /* 0x000000010f117824 */ /* 0x000fe400010e06b3 */
[----:B-1----:R-:W-:Y:S01]  /*4f60*/  @!P1 IMAD.MOV.U32 R24, RZ, RZ, R180 ;  /* 0x000000ffff189224 */ /* 0x002fe200078e00b4 */
[----:B------:R-:W-:Y:S01]  /*4f70*/  @!P1 MOV R25, R179 ;  /* 0x000000b300199202 */ /* 0x000fe20000000f00 */
[----:B------:R-:W-:Y:S01]  /*4f80*/  @!P0 IMAD.MOV.U32 R35, RZ, RZ, R17 ;  /* 0x000000ffff238224 */ /* 0x000fe200078e0011 */
[----:B------:R-:W-:Y:S01]  /*4f90*/  @!P0 MOV R34, R16 ;  /* 0x0000001000228202 */ /* 0x000fe20000000f00 */
[----:B------:R-:W-:Y:S01]  /*4fa0*/  @!P0 IMAD R14, R171, 0xc0, RZ ;  /* 0x000000c0ab0e8824 */ /* 0x000fe200078e02ff */
[----:B------:R-:W-:Y:S01]  /*4fb0*/  @!P0 IADD3 R28, P2, PT, R16, R6, RZ ;  /* 0x00000006101c8210 */ /* 0x000fe20007f5e0ff */
[----:B------:R-:W-:Y:S01]  /*4fc0*/  @!PT LDS RZ, [RZ] ;  /* 0x00000000fffff984 */ /* 0x000fe20000000800 */
[----:B------:R-:W-:Y:S01]  /*4fd0*/  @!PT LDS RZ, [RZ] ;  /* 0x00000000fffff984 */ /* 0x000fe20000000800 */
[----:B------:R-:W-:Y:S01]  /*4fe0*/  @!PT LDS RZ, [RZ] ;  /* 0x00000000fffff984 */ /* 0x000fe20000000800 */
[----:B------:R1:W-:Y:S01]  /*4ff0*/  @!P1 LDGSTS.E.BYPASS.LTC128B.128 [R48+0x1000], desc[UR4][R24.64] ;  /* 0x0100000018309fae */ /* 0x0003e2000b981a04 */
[----:B------:R-:W-:Y:S01]  /*5000*/  @!P0 MOV R30, R16 ;  /* 0x00000010001e8202 */ /* 0x000fe20000000f00 */
[----:B------:R-:W-:-:S02]  /*5010*/  @!P0 IMAD.WIDE.U32 R34, R170, 0xc0, R34 ;  /* 0x000000c0aa228825 */ /* 0x000fc400078e0022 */
[----:B------:R2:W-:Y:S02]  /*5020*/  @P1 STS.128 [R48+0x1000], RZ ;  /* 0x001000ff30001388 */ /* 0x0005e40000000c00 */
[----:B------:R-:W-:Y:S01]  /*5030*/  @!P0 IMAD.X R29, R17, 0x1, R15, P2 ;  /* 0x00000001111d8824 */ /* 0x000fe200010e060f */
[----:B------:R-:W-:Y:S01]  /*5040*/  @!P0 LEA R32, P2, R170, R16, 0x8 ;  /* 0x00000010aa208211 */ /* 0x000fe200078440ff */
[----:B------:R-:W-:Y:S01]  /*5050*/  @!P0 IMAD.MOV.U32 R31, RZ, RZ, R17 ;  /* 0x000000ffff1f8224 */ /* 0x000fe200078e0011 */
[----:B------:R2:W-:Y:S01]  /*5060*/  @P0 STS.128 [R48+0x1800], RZ ;  /* 0x001800ff30000388 */ /* 0x0005e20000000c00 */
[----:B------:R-:W-:Y:S01]  /*5070*/  @!P0 IADD3 R15, PT, PT, R14, R35, RZ ;  /* 0x000000230e0f8210 */ /* 0x000fe20007ffe0ff */
[----:B------:R-:W-:Y:S01]  /*5080*/  @!P0 IMAD R6, R171, 0x140, RZ ;  /* 0x00000140ab068824 */ /* 0x000fe200078e02ff */
[----:B------:R-:W-:Y:S01]  /*5090*/  @!P0 MOV R14, R34 ;  /* 0x00000022000e8202 */ /* 0x000fe20000000f00 */
        /* <DEDUP_REMOVED lines=43> */
.L_x_2225:
[----:B------:R-:W-:Y:S05]  /*5350*/  BSYNC.RECONVERGENT B0 ;  /* 0x0000000000007941 */ /* 0x000fea0003800200 */
.L_x_2224:
[----:B------:R-:W0:Y:S02]  /*5360*/  LDGDEPBAR ;  /* 0x00000000000079af */ /* 0x000e240000000000 */
.L_x_2220:
[----:B------:R-:W-:Y:S05]  /*5370*/  BSYNC.RECONVERGENT B1 ;  /* 0x0000000000017941 */ /* 0x000fea0003800200 */
.L_x_2219:
[----:B------:R-:W-:-:S05]  /*5380*/  IMAD.SHL.U32 R50, R151, 0x2, RZ ;  /* 0x0000000297327824 */ /* 0x000fca00078e00ff */
[----:B------:R-:W-:-:S05]  /*5390*/  LOP3.LUT R50, R50, 0x6, RZ, 0xc0, !PT ;  /* 0x0000000632327812 */ /* 0x000fca00078ec0ff */
[----:B------:R-:W-:-:S04]  /*53a0*/  IMAD R27, R40, 0x100, R50 ;  /* 0x00000100281b7824 */ /* 0x000fc800078e0232 */
[C---:B-12---:R-:W-:Y:S01]  /*53b0*/  VIADD R25, R27.reuse, 0x1 ;  /* 0x000000011b197836 */ /* 0x046fe20000000000 */
        /* <DEDUP_REMOVED lines=9> */
[C---:B------:R-:W-:Y:S01]  /*5450*/  VIADD R14, R27.reuse, 0x18 ;  /* 0x000000181b0e7836 */ /* 0x040fe20000000000 */
[-C--:B------:R-:W-:Y:S01]  /*5460*/  ISETP.GE.AND P4, PT, R24, R177.reuse, PT ;  /* 0x000000b11800720c */ /* 0x080fe20003f86270 */
[C---:B------:R-:W-:Y:S01]  /*5470*/  VIADD R16, R27.reuse, 0x19 ;  /* 0x000000191b107836 */ /* 0x040fe20000000000 */
[----:B------:R-:W-:Y:S01]  /*5480*/  FSEL R25, R80, -INF , P0 ;  /* 0xff80000050197808 */ /* 0x000fe20000000000 */
[----:B------:R-:W-:Y:S01]  /*5490*/  VIADD R36, R27, 0x20 ;  /* 0x000000201b247836 */ /* 0x000fe20000000000 */
[----:B------:R-:W-:Y:S01]  /*54a0*/  FSEL R19, R19, -INF , !P3 ;  /* 0xff80000013137808 */ /* 0x000fe20005800000 */
[C---:B------:R-:W-:Y:S01]  /*54b0*/  VIADD R35, R27.reuse, 0x21 ;  /* 0x000000211b237836 */ /* 0x040fe20000000000 */
[-C--:B------:R-:W-:Y:S01]  /*54c0*/  ISETP.GE.AND P3, PT, R24, R176.reuse, PT ;  /* 0x000000b01800720c */ /* 0x080fe20003f66270 */
[C---:B------:R-:W-:Y:S01]  /*54d0*/  VIADD R34, R27.reuse, 0x28 ;  /* 0x000000281b227836 */ /* 0x040fe20000000000 */
[CC--:B------:R-:W-:Y:S01]  /*54e0*/  ISETP.GE.AND P0, PT, R6.reuse, R177.reuse, PT ;  /* 0x000000b10600720c */ /* 0x0c0fe20003f06270 */
[----:B------:R-:W-:Y:S01]  /*54f0*/  VIADD R33, R27, 0x29 ;  /* 0x000000291b217836 */ /* 0x000fe20000000000 */
[----:B------:R-:W-:Y:S01]  /*5500*/  FSEL R24, R79, -INF , P4 ;  /* 0xff8000004f187808 */ /* 0x000fe20002000000 */
[----:B------:R-:W-:Y:S01]  /*5510*/  VIADD R32, R27, 0x30 ;  /* 0x000000301b207836 */ /* 0x000fe20000000000 */
[----:B------:R-:W-:Y:S01]  /*5520*/  FSEL R25, R25, -INF , !P5 ;  /* 0xff80000019197808 */ /* 0x000fe20006800000 */
[C---:B------:R-:W-:Y:S01]  /*5530*/  VIADD R128, R27.reuse, 0x31 ;  /* 0x000000311b807836 */ /* 0x040fe20000000000 */
[-C--:B------:R-:W-:Y:S01]  /*5540*/  ISETP.GE.AND P5, PT, R6, R176.reuse, PT ;  /* 0x000000b00600720c */ /* 0x080fe20003fa6270 */
[----:B------:R-:W-:Y:S01]  /*5550*/  VIADD R229, R27, 0x38 ;  /* 0x000000381be57836 */ /* 0x000fe20000000000 */
[-C--:B------:R-:W-:Y:S01]  /*5560*/  ISETP.GE.AND P4, PT, R15, R177.reuse, PT ;  /* 0x000000b10f00720c */ /* 0x080fe20003f86270 */
[C---:B------:R-:W-:Y:S01]  /*5570*/  VIADD R228, R27.reuse, 0x39 ;  /* 0x000000391be47836 */ /* 0x040fe20000000000 */
[----:B------:R-:W-:Y:S01]  /*5580*/  FSEL R6, R78, -INF , P0 ;  /* 0xff8000004e067808 */ /* 0x000fe20000000000 */
[C---:B------:R-:W-:Y:S01]  /*5590*/  VIADD R227, R27.reuse, 0x40 ;  /* 0x000000401be37836 */ /* 0x040fe20000000000 */
[----:B------:R-:W-:Y:S01]  /*55a0*/  FSEL R24, R24, -INF , !P3 ;  /* 0xff80000018187808 */ /* 0x000fe20005800000 */
[----:B------:R-:W-:Y:S01]  /*55b0*/  VIADD R226, R27, 0x41 ;  /* 0x000000411be27836 */ /* 0x000fe20000000000 */
[-C--:B------:R-:W-:Y:S01]  /*55c0*/  ISETP.GE.AND P3, PT, R15, R176.reuse, PT ;  /* 0x000000b00f00720c */ /* 0x080fe20003f66270 */
[----:B------:R-:W-:Y:S01]  /*55d0*/  VIADD R131, R27, 0x48 ;  /* 0x000000481b837836 */ /* 0x000fe20000000000 */
[-C--:B------:R-:W-:Y:S01]  /*55e0*/  ISETP.GE.AND P0, PT, R17, R177.reuse, PT ;  /* 0x000000b11100720c */ /* 0x080fe20003f06270 */
[----:B------:R-:W-:Y:S01]  /*55f0*/  VIADD R130, R27, 0x49 ;  /* 0x000000491b827836 */ /* 0x000fe20000000000 */
[----:B------:R-:W-:Y:S01]  /*5600*/  FSEL R15, R77, -INF , P4 ;  /* 0xff8000004d0f7808 */ /* 0x000fe20002000000 */
[C---:B------:R-:W-:Y:S01]  /*5610*/  VIADD R129, R27.reuse, 0x50 ;  /* 0x000000501b817836 */ /* 0x040fe20000000000 */
[----:B------:R-:W-:Y:S01]  /*5620*/  FSEL R6, R6, -INF , !P5 ;  /* 0xff80000006067808 */ /* 0x000fe20006800000 */
        /* <DEDUP_REMOVED lines=8> */
[--C-:B------:R-:W-:Y:S01]  /*56b0*/  IMAD R81, R40, 0x100, R50.reuse ;  /* 0x0000010028517824 */ /* 0x100fe200078e0232 */
[-C--:B------:R-:W-:Y:S01]  /*56c0*/  ISETP.GE.AND P3, PT, R14, R176.reuse, PT ;  /* 0x000000b00e00720c */ /* 0x080fe20003f66270 */
[----:B------:R-:W-:Y:S01]  /*56d0*/  VIADD R252, R27, 0x70 ;  /* 0x000000701bfc7836 */ /* 0x000fe20000000000 */
[CC--:B------:R-:W-:Y:S01]  /*56e0*/  ISETP.GE.AND P0, PT, R16.reuse, R177.reuse, PT ;  /* 0x000000b11000720c */ /* 0x0c0fe20003f06270 */
[----:B------:R-:W-:Y:S01]  /*56f0*/  VIADD R81, R81, 0x69 ;  /* 0x0000006951517836 */ /* 0x000fe20000000000 */
[----:B------:R-:W-:Y:S01]  /*5700*/  FSEL R14, R75, -INF , P4 ;  /* 0xff8000004b0e7808 */ /* 0x000fe20002000000 */
[----:B------:R-:W-:Y:S01]  /*5710*/  VIADD R251, R27, 0x71 ;  /* 0x000000711bfb7836 */ /* 0x000fe20000000000 */
[----:B------:R-:W-:Y:S01]  /*5720*/  FSEL R17, R17, -INF , !P5 ;  /* 0xff80000011117808 */ /* 0x000fe20006800000 */
[C---:B------:R-:W-:Y:S01]  /*5730*/  VIADD R208, R27.reuse, 0x78 ;  /* 0x000000781bd07836 */ /* 0x040fe20000000000 */
[-C--:B------:R-:W-:Y:S01]  /*5740*/  ISETP.GE.AND P5, PT, R16, R176.reuse, PT ;  /* 0x000000b01000720c */ /* 0x080fe20003fa6270 */
[C---:B------:R-:W-:Y:S01]  /*5750*/  VIADD R207, R27.reuse, 0x79 ;  /* 0x000000791bcf7836 */ /* 0x040fe20000000000 */
[-C--:B------:R-:W-:Y:S01]  /*5760*/  ISETP.GE.AND P4, PT, R36, R177.reuse, PT ;  /* 0x000000b12400720c */ /* 0x080fe20003f86270 */
[C---:B------:R-:W-:Y:S01]  /*5770*/  VIADD R250, R27.reuse, 0x80 ;  /* 0x000000801bfa7836 */ /* 0x040fe20000000000 */
[----:B------:R-:W-:Y:S01]  /*5780*/  FSEL R16, R74, -INF , P0 ;  /* 0xff8000004a107808 */ /* 0x000fe20000000000 */
[C---:B------:R-:W-:Y:S01]  /*5790*/  VIADD R205, R27.reuse, 0x81 ;  /* 0x000000811bcd7836 */ /* 0x040fe20000000000 */
[----:B------:R-:W-:Y:S01]  /*57a0*/  FSEL R14, R14, -INF , !P3 ;  /* 0xff8000000e0e7808 */ /* 0x000fe20005800000 */
[C---:B------:R-:W-:Y:S01]  /*57b0*/  VIADD R249, R27.reuse, 0x88 ;  /* 0x000000881bf97836 */ /* 0x040fe20000000000 */
        /* <DEDUP_REMOVED lines=21> */
[----:B------:R-:W-:Y:S01]  /*5910*/  VIADD R236, R27, 0xb1 ;  /* 0x000000b11bec7836 */ /* 0x000fe20000000000 */
        /* <DEDUP_REMOVED lines=11> */
[C---:B------:R-:W-:Y:S01]  /*59d0*/  VIADD R82, R27.reuse, 0xc9 ;  /* 0x000000c91b527836 */ /* 0x040fe20000000000 */
        /* <DEDUP_REMOVED lines=12> */
[-C--:B------:R-:W-:Y:S01]  /*5aa0*/  ISETP.GE.AND P0, PT, R228, R177.reuse, PT ;  /* 0x000000b1e400720c */ /* 0x080fe20003f06270 */
[C---:B------:R-:W-:Y:S01]  /*5ab0*/  VIADD R37, R27.reuse, 0xe8 ;  /* 0x000000e81b257836 */ /* 0x040fe20000000000 */
[----:B------:R-:W-:Y:S01]  /*5ac0*/  FSEL R32, R32, -INF , !P3 ;  /* 0xff80000020207808 */ /* 0x000fe20005800000 */
[----:B------:R-:W-:Y:S01]  /*5ad0*/  VIADD R31, R27, 0xe9 ;  /* 0x000000e91b1f7836 */ /* 0x000fe20000000000 */
[-C--:B------:R-:W-:Y:S01]  /*5ae0*/  ISETP.GE.AND P3, PT, R229, R176.reuse, PT ;  /* 0x000000b0e500720c */ /* 0x080fe20003f66270 */
[C---:B------:R-:W-:Y:S01]  /*5af0*/  VIADD R30, R27.reuse, 0xf0 ;  /* 0x000000f01b1e7836 */ /* 0x040fe20000000000 */
[----:B------:R-:W-:Y:S01]  /*5b00*/  FSEL R86, R86, -INF , P4 ;  /* 0xff80000056567808 */ /* 0x000fe20002000000 */
[----:B------:R-:W-:Y:S01]  /*5b10*/  VIADD R29, R27, 0xf1 ;  /* 0x000000f11b1d7836 */ /* 0x000fe20000000000 */
[----:B------:R-:W-:Y:S01]  /*5b20*/  FSEL R221, R68, -INF , !P5 ;  /* 0xff80000044dd7808 */ /* 0x000fe20006800000 */
[C-C-:B------:R-:W-:Y:S01]  /*5b30*/  IMAD R68, R40.reuse, 0x100, R50.reuse ;  /* 0x0000010028447824 */ /* 0x140fe200078e0232 */
[-C--:B------:R-:W-:Y:S01]  /*5b40*/  ISETP.GE.AND P4, PT, R227, R177.reuse, PT ;  /* 0x000000b1e300720c */ /* 0x080fe20003f86270 */
[--C-:B------:R-:W-:Y:S01]  /*5b50*/  IMAD R70, R40, 0x100, R50.reuse ;  /* 0x0000010028467824 */ /* 0x100fe200078e0232 */
[-C--:B------:R-:W-:Y:S01]  /*5b60*/  ISETP.GE.AND P5, PT, R228, R176.reuse, PT ;  /* 0x000000b0e400720c */ /* 0x080fe20003fa6270 */
[----:B------:R-:W-:Y:S01]  /*5b70*/  VIADD R68, R68, 0x68 ;  /* 0x0000006844447836 */ /* 0x000fe20000000000 */
[----:B------:R-:W-:Y:S01]  /*5b80*/  FSEL R87, R87, -INF , P0 ;  /* 0xff80000057577808 */ /* 0x000fe20000000000 */
[----:B------:R-:W-:Y:S01]  /*5b90*/  VIADD R28, R27, 0xf8 ;  /* 0x000000f81b1c7836 */ /* 0x000fe20000000000 */
[----:B------:R-:W-:Y:S01]  /*5ba0*/  ISETP.GE.AND P0, PT, R226, R177, PT ;  /* 0x000000b1e200720c */ /* 0x000fe20003f06270 */
[----:B------:R-:W-:Y:S01]  /*5bb0*/  VIADD R70, R70, 0x1 ;  /* 0x0000000146467836 */ /* 0x000fe20000000000 */
[----:B------:R-:W-:Y:S01]  /*5bc0*/  FSEL R218, R86, -INF , !P3 ;  /* 0xff80000056da7808 */ /* 0x000fe20005800000 */
[----:B------:R-:W-:Y:S01]  /*5bd0*/  IMAD R86, R40, 0x100, R50 ;  /* 0x0000010028567824 */ /* 0x000fe200078e0232 */
[----:B------:R-:W-:-:S02]  /*5be0*/  ISETP.GE.AND P3, PT, R227, R176, PT ;  /* 0x000000b0e300720c */ /* 0x000fc40003f66270 */
[----:B------:R-:W-:Y:S01]  /*5bf0*/  FSEL R90, R90, -INF , P4 ;  /* 0xff8000005a5a7808 */ /* 0x000fe20002000000 */
[----:B------:R-:W-:Y:S01]  /*5c00*/  VIADD R86, R86, 0x61 ;  /* 0x0000006156567836 */ /* 0x000fe20000000000 */
[----:B------:R-:W-:Y:S01]  /*5c10*/  FSEL R217, R87, -INF , !P5 ;  /* 0xff80000057d97808 */ /* 0x000fe20006800000 */
[----:B------:R-:W-:Y:S01]  /*5c20*/  IMAD R87, R40, 0x100, R50 ;  /* 0x0000010028577824 */ /* 0x000fe200078e0232 */
[-C--:B------:R-:W-:Y:S02]  /*5c30*/  ISETP.GE.AND P4, PT, R131, R177.reuse, PT ;  /* 0x000000b18300720c */ /* 0x080fe40003f86270 */
[----:B------:R-:W-:Y:S01]  /*5c40*/  ISETP.GE.AND P5, PT, R226, R176, PT ;  /* 0x000000b0e200720c */ /* 0x000fe20003fa6270 */
[----:B------:R-:W-:Y:S01]  /*5c50*/  VIADD R87, R87, 0x8 ;  /* 0x0000000857577836 */ /* 0x000fe20000000000 */
[----:B------:R-:W-:Y:S02]  /*5c60*/  FSEL R92, R92, -INF , P0 ;  /* 0xff8000005c5c7808 */ /* 0x000fe40000000000 */
[----:B------:R-:W-:-:S02]  /*5c70*/  ISETP.GE.AND P0, PT, R130, R177, PT ;  /* 0x000000b18200720c */ /* 0x000fc40003f06270 */
[----:B------:R-:W-:Y:S01]  /*5c80*/  FSEL R128, R90, -INF , !P3 ;  /* 0xff8000005a807808 */ /* 0x000fe20005800000 */
[----:B------:R-:W-:Y:S01]  /*5c90*/  IMAD R90, R40, 0x100, R50 ;  /* 0x00000100285a7824 */ /* 0x000fe200078e0232 */
[-C--:B------:R-:W-:Y:S02]  /*5ca0*/  ISETP.GE.AND P3, PT, R131, R176.reuse, PT ;  /* 0x000000b08300720c */ /* 0x080fe40003f66270 */
[----:B------:R-:W-:Y:S01]  /*5cb0*/  FSEL R93, R93, -INF , P4 ;  /* 0xff8000005d5d7808 */ /* 0x000fe20002000000 */
[----:B------:R-:W-:Y:S01]  /*5cc0*/  VIADD R90, R90, 0x9 ;  /* 0x000000095a5a7836 */ /* 0x000fe20000000000 */
        /* <DEDUP_REMOVED lines=9> */
[CC--:B------:R-:W-:Y:S02]  /*5d60*/  ISETP.GE.AND P4, PT, R145.reuse, R177.reuse, PT ;  /* 0x000000b19100720c */ /* 0x0c0fe40003f86270 */
[-C--:B------:R-:W-:Y:S02]  /*5d70*/  ISETP.GE.AND P5, PT, R146, R176.reuse, PT ;  /* 0x000000b09200720c */ /* 0x080fe40003fa6270 */
[----:B------:R-:W-:Y:S02]  /*5d80*/  FSEL R100, R100, -INF , P0 ;  /* 0xff80000064647808 */ /* 0x000fe40000000000 */
[----:B------:R-:W-:Y:S02]  /*5d90*/  ISETP.GE.AND P0, PT, R144, R177, PT ;  /* 0x000000b19000720c */ /* 0x000fe40003f06270 */
[----:B------:R-:W-:Y:S02]  /*5da0*/  FSEL R148, R96, -INF , !P3 ;  /* 0xff80000060947808 */ /* 0x000fe40005800000 */
[----:B------:R-:W-:-:S02]  /*5db0*/  ISETP.GE.AND P3, PT, R145, R176, PT ;  /* 0x000000b09100720c */ /* 0x000fc40003f66270 */
[----:B------:R-:W-:Y:S02]  /*5dc0*/  FSEL R102, R102, -INF , P4 ;  /* 0xff80000066667808 */ /* 0x000fe40002000000 */
        /* <DEDUP_REMOVED lines=8> */
[--C-:B------:R-:W-:Y:S01]  /*5e50*/  IMAD R102, R40, 0x100, R50.reuse ;  /* 0x0000010028667824 */ /* 0x100fe200078e0232 */
[-C--:B------:R-:W-:Y:S02]  /*5e60*/  ISETP.GE.AND P3, PT, R143, R176.reuse, PT ;  /* 0x000000b08f00720c */ /* 0x080fe40003f66270 */
[----:B------:R-:W-:Y:S01]  /*5e70*/  FSEL R106, R106, -INF , P4 ;  /* 0xff8000006a6a7808 */ /* 0x000fe20002000000 */
[----:B------:R-:W-:Y:S01]  /*5e80*/  VIADD R102, R102, 0x29 ;  /* 0x0000002966667836 */ /* 0x000fe20000000000 */
[----:B------:R-:W-:Y:S01]  /*5e90*/  FSEL R144, R105, -INF , !P5 ;  /* 0xff80000069907808 */ /* 0x000fe20006800000 */
[----:B------:R-:W-:Y:S01]  /*5ea0*/  IMAD R105, R40, 0x100, R50 ;  /* 0x0000010028697824 */ /* 0x000fe200078e0232 */
[----:B------:R-:W-:Y:S02]  /*5eb0*/  ISETP.GE.AND P4, PT, R68, R177, PT ;  /* 0x000000b14400720c */ /* 0x000fe40003f86270 */
[----:B------:R-:W-:Y:S01]  /*5ec0*/  ISETP.GE.AND P5, PT, R86, R176, PT ;  /* 0x000000b05600720c */ /* 0x000fe20003fa6270 */
[----:B------:R-:W-:Y:S01]  /*5ed0*/  VIADD R105, R105, 0x48 ;  /* 0x0000004869697836 */ /* 0x000fe20000000000 */
[----:B------:R-:W-:-:S02]  /*5ee0*/  FSEL R109, R109, -INF , P0 ;  /* 0xff8000006d6d7808 */ /* 0x000fc40000000000 */
[-C--:B------:R-:W-:Y:S02]  /*5ef0*/  ISETP.GE.AND P0, PT, R81, R177.reuse, PT ;  /* 0x000000b15100720c */ /* 0x080fe40003f06270 */
[----:B------:R-:W-:Y:S01]  /*5f00*/  FSEL R147, R106, -INF , !P3 ;  /* 0xff8000006a937808 */ /* 0x000fe20005800000 */
[----:B------:R-:W-:Y:S01]  /*5f10*/  IMAD R106, R40, 0x100, R50 ;  /* 0x00000100286a7824 */ /* 0x000fe200078e0232 */
[----:B------:R-:W-:Y:S02]  /*5f20*/  ISETP.GE.AND P3, PT, R68, R176, PT ;  /* 0x000000b04400720c */ /* 0x000fe40003f66270 */
[----:B------:R-:W-:Y:S01]  /*5f30*/  FSEL R112, R112, -INF , P4 ;  /* 0xff80000070707808 */ /* 0x000fe20002000000 */
[----:B------:R-:W-:Y:S01]  /*5f40*/  VIADD R106, R106, 0x49 ;  /* 0x000000496a6a7836 */ /* 0x000fe20000000000 */
        /* <DEDUP_REMOVED lines=129> */
[----:B------:R-:W-:Y:S02]  /*6760*/  ISETP.GE.AND P4, PT, R30, R177, PT ;  /* 0x000000b11e00720c */ /* 0x000fe40003f86270 */
[-C--:B------:R-:W-:Y:S02]  /*6770*/  ISETP.GE.AND P5, PT, R31, R176.reuse, PT ;  /* 0x000000b01f00720c */ /* 0x080fe40003fa6270 */
[----:B------:R-:W-:Y:S02]  /*6780*/  FSEL R73, R213, -INF , P0 ;  /* 0xff800000d5497808 */ /* 0x000fe40000000000 */
[----:B------:R-:W-:Y:S02]  /*6790*/  FSEL R74, R74, -INF , !P3 ;  /* 0xff8000004a4a7808 */ /* 0x000fe40005800000 */
[----:B------:R-:W-:-:S02]  /*67a0*/  ISETP.GE.AND P0, PT, R30, R176, PT ;  /* 0x000000b01e00720c */ /* 0x000fc40003f06270 */
[----:B------:R-:W-:Y:S02]  /*67b0*/  ISETP.GE.AND P3, PT, R29, R177, PT ;  /* 0x000000b11d00720c */ /* 0x000fe40003f66270 */
[----:B------:R-:W-:Y:S02]  /*67c0*/  FSEL R72, R214, -INF , P4 ;  /* 0xff800000d6487808 */ /* 0x000fe40002000000 */
[----:B------:R-:W-:Y:S02]  /*67d0*/  FSEL R73, R73, -INF , !P5 ;  /* 0xff80000049497808 */ /* 0x000fe40006800000 */
[C---:B------:R-:W-:Y:S02]  /*67e0*/  ISETP.GE.AND P2, PT, R27.reuse, R174, PT ;  /* 0x000000ae1b00720c */ /* 0x040fe40003f46270 */
[C---:B------:R-:W-:Y:S01]  /*67f0*/  ISETP.GE.AND P1, PT, R27.reuse, R175, PT ;  /* 0x000000af1b00720c */ /* 0x040fe20003f26270 */
[----:B------:R-:W-:Y:S01]  /*6800*/  VIADD R27, R27, 0xf9 ;  /* 0x000000f91b1b7836 */ /* 0x000fe20000000000 */
[----:B------:R-:W-:-:S02]  /*6810*/  ISETP.GE.AND P5, PT, R28, R177, PT ;  /* 0x000000b11c00720c */ /* 0x000fc40003fa6270 */
[----:B------:R-:W-:Y:S02]  /*6820*/  FSEL R72, R72, -INF , !P0 ;  /* 0xff80000048487808 */ /* 0x000fe40004000000 */
[----:B------:R-:W-:Y:S02]  /*6830*/  FSEL R71, R230, -INF , P3 ;  /* 0xff800000e6477808 */ /* 0x000fe40001800000 */
[C---:B------:R-:W-:Y:S02]  /*6840*/  ISETP.GE.AND P0, PT, R70.reuse, R175, PT ;  /* 0x000000af4600720c */ /* 0x040fe40003f06270 */
[----:B------:R-:W-:Y:S02]  /*6850*/  ISETP.GE.AND P3, PT, R70, R174, PT ;  /* 0x000000ae4600720c */ /* 0x000fe40003f66270 */
[----:B------:R-:W-:Y:S02]  /*6860*/  FSEL R70, R241, -INF , P5 ;  /* 0xff800000f1467808 */ /* 0x000fe40002800000 */
[----:B------:R-:W-:-:S02]  /*6870*/  ISETP.GE.AND P5, PT, R29, R176, PT ;  /* 0x000000b01d00720c */ /* 0x000fc40003fa6270 */
[----:B------:R-:W-:Y:S02]  /*6880*/  ISETP.GE.AND P4, PT, R27, R177, PT ;  /* 0x000000b11b00720c */ /* 0x000fe40003f86270 */
[----:B------:R-:W-:Y:S02]  /*6890*/  FSEL R63, R63, -INF , P1 ;  /* 0xff8000003f3f7808 */ /* 0x000fe40000800000 */
[----:B------:R-:W-:Y:S02]  /*68a0*/  FSEL R71, R71, -INF , !P5 ;  /* 0xff80000047477808 */ /* 0x000fe40006800000 */
[----:B------:R-:W-:Y:S02]  /*68b0*/  FSEL R69, R246, -INF , P4 ;  /* 0xff800000f6457808 */ /* 0x000fe40002000000 */
[C---:B------:R-:W-:Y:S02]  /*68c0*/  ISETP.GE.AND P1, PT, R87.reuse, R175, PT ;  /* 0x000000af5700720c */ /* 0x040fe40003f26270 */
[----:B------:R-:W-:Y:S01]  /*68d0*/  ISETP.GE.AND P5, PT, R87, R174, PT ;  /* 0x000000ae5700720c */ /* 0x000fe20003fa6270 */
[----:B------:R-:W-:Y:S01]  /*68e0*/  IMAD R87, R40, 0x100, R50 ;  /* 0x0000010028577824 */ /* 0x000fe200078e0232 */
[----:B------:R-:W-:-:S02]  /*68f0*/  ISETP.GE.AND P4, PT, R28, R176, PT ;  /* 0x000000b01c00720c */ /* 0x000fc40003f86270 */
[----:B------:R-:W-:Y:S01]  /*6900*/  FSEL R62, R62, -INF , P0 ;  /* 0xff8000003e3e7808 */ /* 0x000fe20000000000 */
[----:B------:R-:W-:Y:S01]  /*6910*/  VIADD R87, R87, 0x10 ;  /* 0x0000001057577836 */ /* 0x000fe20000000000 */
[----:B------:R-:W-:Y:S02]  /*6920*/  FSEL R70, R70, -INF , !P4 ;  /* 0xff80000046467808 */ /* 0x000fe40006000000 */
[----:B------:R-:W-:Y:S02]  /*6930*/  ISETP.GE.AND P4, PT, R27, R176, PT ;  /* 0x000000b01b00720c */ /* 0x000fe40003f86270 */
[----:B------:R-:W-:Y:S02]  /*6940*/  FSEL R62, R62, -INF , !P3 ;  /* 0xff8000003e3e7808 */ /* 0x000fe40005800000 */
[----:B------:R-:W-:Y:S02]  /*6950*/  FSEL R63, R63, -INF , !P2 ;  /* 0xff8000003f3f7808 */ /* 0x000fe40005000000 */
[----:B------:R-:W-:-:S02]  /*6960*/  FSEL R69, R69, -INF , !P4 ;  /* 0xff80000045457808 */ /* 0x000fc40006000000 */
[CC--:B------:R-:W-:Y:S02]  /*6970*/  ISETP.GE.AND P0, PT, R87.reuse, R175.reuse, PT ;  /* 0x000000af5700720c */ /* 0x0c0fe40003f06270 */
[-C--:B------:R-:W-:Y:S01]  /*6980*/  ISETP.GE.AND P3, PT, R87, R174.reuse, PT ;  /* 0x000000ae5700720c */ /* 0x080fe20003f66270 */
[--C-:B------:R-:W-:Y:S01]  /*6990*/  IMAD R87, R40, 0x100, R50.reuse ;  /* 0x0000010028577824 */ /* 0x100fe200078e0232 */
[C---:B------:R-:W-:Y:S02]  /*69a0*/  ISETP.GE.AND P2, PT, R90.reuse, R175, PT ;  /* 0x000000af5a00720c */ /* 0x040fe40003f46270 */
[----:B------:R-:W-:Y:S01]  /*69b0*/  ISETP.GE.AND P4, PT, R90, R174, PT ;  /* 0x000000ae5a00720c */ /* 0x000fe20003f86270 */
[----:B------:R-:W-:Y:S01]  /*69c0*/  IMAD R90, R40, 0x100, R50 ;  /* 0x00000100285a7824 */ /* 0x000fe200078e0232 */
[----:B------:R-:W-:Y:S01]  /*69d0*/  FSEL R60, R60, -INF , P2 ;  /* 0xff8000003c3c7808 */ /* 0x000fe20001000000 */
[----:B------:R-:W-:Y:S01]  /*69e0*/  VIADD R87, R87, 0x18 ;  /* 0x0000001857577836 */ /* 0x000fe20000000000 */
[----:B------:R-:W-:Y:S01]  /*69f0*/  FSEL R61, R61, -INF , P1 ;  /* 0xff8000003d3d7808 */ /* 0x000fe20000800000 */
[----:B------:R-:W-:Y:S01]  /*6a00*/  VIADD R90, R90, 0x11 ;  /* 0x000000115a5a7836 */ /* 0x000fe20000000000 */
[----:B------:R-:W-:-:S02]  /*6a10*/  FSEL R109, R60, -INF , !P4 ;  /* 0xff8000003c6d7808 */ /* 0x000fc40006000000 */
[----:B------:R-:W-:Y:S02]  /*6a20*/  FSEL R118, R61, -INF , !P5 ;  /* 0xff8000003d767808 */ /* 0x000fe40006800000 */
        /* <DEDUP_REMOVED lines=11> */
[CC--:B------:R-:W-:Y:S02]  /*6ae0*/  ISETP.GE.AND P1, PT, R87.reuse, R175.reuse, PT ;  /* 0x000000af5700720c */ /* 0x0c0fe40003f26270 */
[-C--:B------:R-:W-:Y:S01]  /*6af0*/  ISETP.GE.AND P5, PT, R87, R174.reuse, PT ;  /* 0x000000ae5700720c */ /* 0x080fe20003fa6270 */
[----:B------:R-:W-:Y:S01]  /*6b00*/  IMAD R87, R40, 0x100, R50 ;  /* 0x0000010028577824 */ /* 0x000fe200078e0232 */
[C---:B------:R-:W-:Y:S02]  /*6b10*/  ISETP.GE.AND P0, PT, R90.reuse, R175, PT ;  /* 0x000000af5a00720c */ /* 0x040fe40003f06270 */
[----:B------:R-:W-:Y:S01]  /*6b20*/  FSEL R246, R59, -INF , !P3 ;  /* 0xff8000003bf67808 */ /* 0x000fe20005800000 */
[----:B------:R-:W-:Y:S01]  /*6b30*/  VIADD R87, R87, 0x28 ;  /* 0x0000002857577836 */ /* 0x000fe20000000000 */
[----:B------:R-:W-:Y:S02]  /*6b40*/  ISETP.GE.AND P3, PT, R90, R174, PT ;  /* 0x000000ae5a00720c */ /* 0x000fe40003f66270 */
[----:B------:R-:W-:-:S02]  /*6b50*/  FSEL R56, R56, -INF , P0 ;  /* 0xff80000038387808 */ /* 0x000fc40000000000 */
[----:B------:R-:W-:Y:S02]  /*6b60*/  FSEL R55, R55, -INF , P1 ;  /* 0xff80000037377808 */ /* 0x000fe40000800000 */
[----:B------:R-:W-:Y:S02]  /*6b70*/  FSEL R89, R56, -INF , !P3 ;  /* 0xff80000038597808 */ /* 0x000fe40005800000 */
[C---:B------:R-:W-:Y:S02]  /*6b80*/  ISETP.GE.AND P0, PT, R87.reuse, R175, PT ;  /* 0x000000af5700720c */ /* 0x040fe40003f06270 */
[----:B------:R-:W-:Y:S02]  /*6b90*/  ISETP.GE.AND P3, PT, R87, R174, PT ;  /* 0x000000ae5700720c */ /* 0x000fe40003f66270 */
[----:B------:R-:W-:Y:S02]  /*6ba0*/  FSEL R87, R55, -INF , !P5 ;  /* 0xff80000037577808 */ /* 0x000fe40006800000 */
[----:B------:R-:W2:Y:S01]  /*6bb0*/  LD.E R55, desc[UR4][R2.64+0xdc] ;  /* 0x0000dc0402377980 */ /* 0x000ea2000c101900 */
[----:B------:R-:W-:-:S02]  /*6bc0*/  FSEL R57, R57, -INF , P2 ;  /* 0xff80000039397808 */ /* 0x000fc40001000000 */
[CC--:B------:R-:W-:Y:S02]  /*6bd0*/  ISETP.GE.AND P2, PT, R100.reuse, R175.reuse, PT ;  /* 0x000000af6400720c */ /* 0x0c0fe40003f46270 */
[----:B------:R-:W-:Y:S02]  /*6be0*/  FSEL R90, R57, -INF , !P4 ;  /* 0xff800000395a7808 */ /* 0x000fe40006000000 */
        /* <DEDUP_REMOVED lines=17> */
[-C--:B------:R-:W-:Y:S02]  /*6d00*/  ISETP.GE.AND P3, PT, R102, R174.reuse, PT ;  /* 0x000000ae6600720c */ /* 0x080fe40003f66270 */
[----:B------:R-:W-:Y:S02]  /*6d10*/  FSEL R102, R52, -INF , !P5 ;  /* 0xff80000034667808 */ /* 0x000fe40006800000 */
[----:B------:R-:W-:Y:S02]  /*6d20*/  FSEL R47, R47, -INF , P0 ;  /* 0xff8000002f2f7808 */ /* 0x000fe40000000000 */
[----:B------:R-:W-:Y:S02]  /*6d30*/  ISETP.GE.AND P5, PT, R229, R174, PT ;  /* 0x000000aee500720c */ /* 0x000fe40003fa6270 */
[----:B------:R-:W-:-:S02]  /*6d40*/  FSEL R229, R51, -INF , !P4 ;  /* 0xff80000033e57808 */ /* 0x000fc40006000000 */
[----:B------:R-:W-:Y:S02]  /*6d50*/  FSEL R46, R46, -INF , P1 ;  /* 0xff8000002e2e7808 */ /* 0x000fe40000800000 */
[CC--:B------:R-:W-:Y:S02]  /*6d60*/  ISETP.GE.AND P2, PT, R228.reuse, R175.reuse, PT ;  /* 0x000000afe400720c */ /* 0x0c0fe40003f46270 */
[----:B------:R-:W-:Y:S02]  /*6d70*/  ISETP.GE.AND P4, PT, R228, R174, PT ;  /* 0x000000aee400720c */ /* 0x000fe40003f86270 */
[-C--:B------:R-:W-:Y:S02]  /*6d80*/  ISETP.GE.AND P1, PT, R226, R175.reuse, PT ;  /* 0x000000afe200720c */ /* 0x080fe40003f26270 */
[----:B------:R-:W-:Y:S02]  /*6d90*/  FSEL R228, R47, -INF , !P3 ;  /* 0xff8000002fe47808 */ /* 0x000fe40005800000 */
[----:B------:R-:W-:-:S02]  /*6da0*/  ISETP.GE.AND P0, PT, R227, R175, PT ;  /* 0x000000afe300720c */ /* 0x000fc40003f06270 */
[-C--:B------:R-:W-:Y:S02]  /*6db0*/  ISETP.GE.AND P3, PT, R227, R174.reuse, PT ;  /* 0x000000aee300720c */ /* 0x080fe40003f66270 */
[----:B------:R-:W-:Y:S02]  /*6dc0*/  FSEL R227, R46, -INF , !P5 ;  /* 0xff8000002ee37808 */ /* 0x000fe40006800000 */
[----:B------:R-:W-:Y:S02]  /*6dd0*/  ISETP.GE.AND P5, PT, R226, R174, PT ;  /* 0x000000aee200720c */ /* 0x000fe40003fa6270 */
[----:B------:R-:W-:Y:S01]  /*6de0*/  FSEL R0, R0, -INF , P1 ;  /* 0xff80000000007808 */ /* 0x000fe20000800000 */
[----:B------:R-:W-:Y:S01]  /*6df0*/  IMAD.MOV.U32 R51, RZ, RZ, R62 ;  /* 0x000000ffff337224 */ /* 0x000fe200078e003e */
[----:B------:R-:W-:Y:S02]  /*6e00*/  FSEL R20, R20, -INF , P0 ;  /* 0xff80000014147808 */ /* 0x000fe40000000000 */
[----:B------:R-:W-:-:S02]  /*6e10*/  FSEL R137, R0, -INF , !P5 ;  /* 0xff80000000897808 */ /* 0x000fc40006800000 */
[----:B------:R-:W-:Y:S01]  /*6e20*/  FMNMX3.FTZ R0, R19, R25, R24, !PT ;  /* 0x0000001913007276 */ /* 0x000fe20007810018 */
[----:B------:R-:W-:Y:S01]  /*6e30*/  IMAD.MOV.U32 R47, RZ, RZ, R63 ;  /* 0x000000ffff2f7224 */ /* 0x000fe200078e003f */
[----:B------:R-:W-:Y:S02]  /*6e40*/  FSEL R45, R45, -INF , P2 ;  /* 0xff8000002d2d7808 */ /* 0x000fe40001000000 */
[----:B------:R-:W-:Y:S02]  /*6e50*/  FMNMX3.FTZ R0, R0, R6, R15, !PT ;  /* 0x0000000600007276 */ /* 0x000fe4000781000f */
[----:B------:R-:W-:Y:S02]  /*6e60*/  FSEL R214, R20, -INF , !P3 ;  /* 0xff80000014d67808 */ /* 0x000fe40005800000 */
[----:B------:R-:W-:Y:S02]  /*6e70*/  FMNMX3.FTZ R0, R0, R17, R14, !PT ;  /* 0x0000001100007276 */ /* 0x000fe4000781000e */
[----:B------:R-:W-:-:S02]  /*6e80*/  FMNMX3.FTZ R20, R47, R51, R118, !PT ;  /* 0x000000332f147276 */ /* 0x000fc40007810076 */
[----:B------:R-:W-:Y:S02]  /*6e90*/  FMNMX3.FTZ R0, R0, R16, R36, !PT ;  /* 0x0000001000007276 */ /* 0x000fe40007810024 */
[----:B------:R-:W-:Y:S02]  /*6ea0*/  FSEL R226, R45, -INF , !P4 ;  /* 0xff8000002de27808 */ /* 0x000fe40006000000 */
[C---:B------:R-:W-:Y:S02]  /*6eb0*/  ISETP.GE.AND P2, PT, R105.reuse, R175, PT ;  /* 0x000000af6900720c */ /* 0x040fe40003f46270 */
[----:B------:R-:W-:Y:S01]  /*6ec0*/  ISETP.GE.AND P4, PT, R105, R174, PT ;  /* 0x000000ae6900720c */ /* 0x000fe20003f86270 */
[----:B------:R-:W-:Y:S01]  /*6ed0*/  IMAD R105, R40, 0x100, R50 ;  /* 0x0000010028697824 */ /* 0x000fe200078e0232 */
[----:B------:R-:W-:Y:S02]  /*6ee0*/  FMNMX3.FTZ R0, R0, R35, R34, !PT ;  /* 0x0000002300007276 */ /* 0x000fe40007810022 */
[----:B------:R-:W-:Y:S01]  /*6ef0*/  FMNMX3.FTZ R20, R20, R109, R246, !PT ;  /* 0x0000006d14147276 */ /* 0x000fe200078100f6 */
[----:B------:R-:W-:Y:S01]  /*6f00*/  VIADD R105, R105, 0x50 ;  /* 0x0000005069697836 */ /* 0x000fe20000000000 */
[----:B------:R-:W-:-:S02]  /*6f10*/  FMNMX3.FTZ R0, R0, R33, R32, !PT ;  /* 0x0000002100007276 */ /* 0x000fc40007810020 */
[----:B------:R-:W-:Y:S02]  /*6f20*/  FMNMX3.FTZ R20, R20, R241, R90, !PT ;  /* 0x000000f114147276 */ /* 0x000fe4000781005a */
[C---:B------:R-:W-:Y:S02]  /*6f30*/  ISETP.GE.AND P0, PT, R106.reuse, R175, PT ;  /* 0x000000af6a00720c */ /* 0x040fe40003f06270 */
[-C--:B------:R-:W-:Y:S01]  /*6f40*/  ISETP.GE.AND P3, PT, R106, R174.reuse, PT ;  /* 0x000000ae6a00720c */ /* 0x080fe20003f66270 */
[----:B------:R-:W-:Y:S01]  /*6f50*/  IMAD R106, R40, 0x100, R50 ;  /* 0x00000100286a7824 */ /* 0x000fe200078e0232 */
[----:B------:R-:W-:Y:S02]  /*6f60*/  FMNMX3.FTZ R0, R0, R221, R218, !PT ;  /* 0x000000dd00007276 */ /* 0x000fe400078100da */
[C---:B------:R-:W-:Y:S02]  /*6f70*/  ISETP.GE.AND P1, PT, R105.reuse, R175, PT ;  /* 0x000000af6900720c */ /* 0x040fe40003f26270 */
[----:B------:R-:W-:Y:S01]  /*6f80*/  ISETP.GE.AND P5, PT, R105, R174, PT ;  /* 0x000000ae6900720c */ /* 0x000fe20003fa6270 */
[----:B------:R-:W-:Y:S01]  /*6f90*/  IMAD R105, R40, 0x100, R50 ;  /* 0x0000010028697824 */ /* 0x000fe200078e0232 */
[----:B------:R-:W-:Y:S01]  /*6fa0*/  FMNMX3.FTZ R20, R20, R89, R87, !PT ;  /* 0x0000005914147276 */ /* 0x000fe20007810057 */
[----:B------:R-:W-:Y:S01]  /*6fb0*/  VIADD R106, R106, 0x51 ;  /* 0x000000516a6a7836 */ /* 0x000fe20000000000 */
[----:B------:R-:W-:Y:S01]  /*6fc0*/  FMNMX3.FTZ R0, R0, R217, R128, !PT ;  /* 0x000000d900007276 */ /* 0x000fe20007810080 */
[----:B------:R-:W-:Y:S01]  /*6fd0*/  VIADD R105, R105, 0x58 ;  /* 0x0000005869697836 */ /* 0x000fe20000000000 */
[----:B------:R-:W-:-:S02]  /*6fe0*/  FSEL R64, R64, -INF , P2 ;  /* 0xff80000040407808 */ /* 0x000fc40001000000 */
[----:B------:R-:W-:Y:S02]  /*6ff0*/  FMNMX3.FTZ R20, R20, R230, R100, !PT ;  /* 0x000000e614147276 */ /* 0x000fe40007810064 */
[----:B------:R-:W-:Y:S02]  /*7000*/  FSEL R65, R65, -INF , P0 ;  /* 0xff80000041417808 */ /* 0x000fe40000000000 */
[----:B------:R-:W-:Y:S02]  /*7010*/  FMNMX3.FTZ R0, R0, R131, R130, !PT ;  /* 0x0000008300007276 */ /* 0x000fe40007810082 */
[----:B------:R-:W-:Y:S02]  /*7020*/  FSEL R136, R64, -INF , !P4 ;  /* 0xff80000040887808 */ /* 0x000fe40006000000 */
[----:B------:R-:W-:Y:S02]  /*7030*/  FMNMX3.FTZ R20, R20, R102, R229, !PT ;  /* 0x0000006614147276 */ /* 0x000fe400078100e5 */
[----:B------:R-:W-:-:S02]  /*7040*/  ISETP.GE.AND P2, PT, R106, R175, PT ;  /* 0x000000af6a00720c */ /* 0x000fc40003f46270 */
[-C--:B------:R-:W-:Y:S01]  /*7050*/  ISETP.GE.AND P4, PT, R106, R174.reuse, PT ;  /* 0x000000ae6a00720c */ /* 0x080fe20003f86270 */
[C-C-:B------:R-:W-:Y:S01]  /*7060*/  IMAD R106, R40.reuse, 0x100, R50.reuse ;  /* 0x00000100286a7824 */ /* 0x140fe200078e0232 */
[----:B------:R-:W-:Y:S02]  /*7070*/  FSEL R135, R65, -INF , !P3 ;  /* 0xff80000041877808 */ /* 0x000fe40005800000 */
[C---:B------:R-:W-:Y:S02]  /*7080*/  ISETP.GE.AND P0, PT, R105.reuse, R175, PT ;  /* 0x000000af6900720c */ /* 0x040fe40003f06270 */
[----:B------:R-:W-:Y:S01]  /*7090*/  ISETP.GE.AND P3, PT, R105, R174, PT ;  /* 0x000000ae6900720c */ /* 0x000fe20003f66270 */
[----:B------:R-:W-:Y:S01]  /*70a0*/  IMAD R105, R40, 0x100, R50 ;  /* 0x0000010028697824 */ /* 0x000fe200078e0232 */
[----:B------:R-:W-:Y:S02]  /*70b0*/  FMNMX3.FTZ R0, R0, R129, R148, !PT ;  /* 0x0000008100007276 */ /* 0x000fe40007810094 */
[----:B------:R-:W-:Y:S01]  /*70c0*/  FMNMX3.FTZ R20, R20, R228, R227, !PT ;  /* 0x000000e414147276 */ /* 0x000fe200078100e3 */
[----:B------:R-:W-:Y:S01]  /*70d0*/  VIADD R106, R106, 0x59 ;  /* 0x000000596a6a7836 */ /* 0x000fe20000000000 */
[----:B------:R-:W-:Y:S01]  /*70e0*/  FMNMX3.FTZ R0, R0, R146, R145, !PT ;  /* 0x0000009200007276 */ /* 0x000fe20007810091 */
[----:B------:R-:W-:Y:S01]  /*70f0*/  VIADD R105, R105, 0x60 ;  /* 0x0000006069697836 */ /* 0x000fe20000000000 */
[----:B------:R-:W-:-:S02]  /*7100*/  FSEL R66, R66, -INF , P1 ;  /* 0xff80000042427808 */ /* 0x000fc40000800000 */
[----:B------:R-:W-:Y:S02]  /*7110*/  FMNMX3.FTZ R20, R20, R226, R214, !PT ;  /* 0x000000e214147276 */ /* 0x000fe400078100d6 */
[-C--:B------:R-:W-:Y:S02]  /*7120*/  ISETP.GE.AND P1, PT, R106, R175.reuse, PT ;  /* 0x000000af6a00720c */ /* 0x080fe40003f26270 */
[----:B------:R-:W-:Y:S02]  /*7130*/  FSEL R67, R67, -INF , P2 ;  /* 0xff80000043437808 */ /* 0x000fe40001000000 */
[----:B------:R-:W-:Y:S02]  /*7140*/  FMNMX3.FTZ R0, R0, R144, R147, !PT ;  /* 0x0000009000007276 */ /* 0x000fe40007810093 */
[----:B------:R-:W-:Y:S02]  /*7150*/  FSEL R213, R66, -INF , !P5 ;  /* 0xff80000042d57808 */ /* 0x000fe40006800000 */
[----:B------:R-:W-:-:S02]  /*7160*/  ISETP.GE.AND P2, PT, R105, R175, PT ;  /* 0x000000af6900720c */ /* 0x000fc40003f46270 */
[----:B------:R-:W-:Y:S02]  /*7170*/  FSEL R91, R91, -INF , P0 ;  /* 0xff8000005b5b7808 */ /* 0x000fe40000000000 */
[----:B------:R-:W-:Y:S02]  /*7180*/  FMNMX3.FTZ R20, R20, R137, R136, !PT ;  /* 0x0000008914147276 */ /* 0x000fe40007810088 */
[----:B------:R-:W-:Y:S02]  /*7190*/  ISETP.GE.AND P5, PT, R106, R174, PT ;  /* 0x000000ae6a00720c */ /* 0x000fe40003fa6270 */
[----:B------:R-:W-:Y:S02]  /*71a0*/  FSEL R157, R67, -INF , !P4 ;  /* 0xff800000439d7808 */ /* 0x000fe40006000000 */
[----:B------:R-:W-:Y:S02]  /*71b0*/  ISETP.GE.AND P0, PT, R86, R175, PT ;  /* 0x000000af5600720c */ /* 0x000fe40003f06270 */
[----:B------:R-:W-:-:S02]  /*71c0*/  FSEL R94, R94, -INF , P1 ;  /* 0xff8000005e5e7808 */ /* 0x000fc40000800000 */
[----:B------:R-:W-:Y:S02]  /*71d0*/  FMNMX3.FTZ R0, R0, R152, R156, !PT ;  /* 0x0000009800007276 */ /* 0x000fe4000781009c */
[----:B------:R-:W-:Y:S02]  /*71e0*/  ISETP.GE.AND P4, PT, R105, R174, PT ;  /* 0x000000ae6900720c */ /* 0x000fe40003f86270 */
[----:B------:R-:W-:Y:S02]  /*71f0*/  FSEL R154, R91, -INF , !P3 ;  /* 0xff8000005b9a7808 */ /* 0x000fe40005800000 */
[----:B------:R-:W-:Y:S02]  /*7200*/  ISETP.GE.AND P1, PT, R68, R175, PT ;  /* 0x000000af4400720c */ /* 0x000fe40003f26270 */
[----:B------:R-:W-:Y:S02]  /*7210*/  FSEL R97, R97, -INF , P2 ;  /* 0xff80000061617808 */ /* 0x000fe40001000000 */
[----:B------:R-:W-:-:S02]  /*7220*/  FMNMX3.FTZ R20, R20, R135, R213, !PT ;  /* 0x0000008714147276 */ /* 0x000fc400078100d5 */
[----:B------:R-:W-:Y:S02]  /*7230*/  ISETP.GE.AND P2, PT, R81, R175, PT ;  /* 0x000000af5100720c */ /* 0x000fe40003f46270 */
[-C--:B------:R-:W-:Y:S02]  /*7240*/  ISETP.GE.AND P3, PT, R86, R174.reuse, PT ;  /* 0x000000ae5600720c */ /* 0x080fe40003f66270 */
[----:B------:R-:W-:Y:S02]  /*7250*/  FSEL R153, R94, -INF , !P5 ;  /* 0xff8000005e997808 */ /* 0x000fe40006800000 */
[----:B------:R-:W-:Y:S02]  /*7260*/  FSEL R98, R98, -INF , P0 ;  /* 0xff80000062627808 */ /* 0x000fe40000000000 */
[----:B------:R-:W-:Y:S02]  /*7270*/  FMNMX3.FTZ R0, R0, R155, R204, !PT ;  /* 0x0000009b00007276 */ /* 0x000fe400078100cc */
[----:B------:R-:W-:-:S02]  /*7280*/  ISETP.GE.AND P5, PT, R68, R174, PT ;  /* 0x000000ae4400720c */ /* 0x000fc40003fa6270 */
[----:B------:R-:W-:Y:S02]  /*7290*/  FSEL R186, R97, -INF , !P4 ;  /* 0xff80000061ba7808 */ /* 0x000fe40006000000 */
[----:B------:R-:W-:Y:S02]  /*72a0*/  ISETP.GE.AND P0, PT, R252, R175, PT ;  /* 0x000000affc00720c */ /* 0x000fe40003f06270 */
[----:B------:R-:W-:Y:S02]  /*72b0*/  FSEL R99, R99, -INF , P1 ;  /* 0xff80000063637808 */ /* 0x000fe40000800000 */
[----:B------:R-:W-:Y:S02]  /*72c0*/  FMNMX3.FTZ R20, R20, R157, R154, !PT ;  /* 0x0000009d14147276 */ /* 0x000fe4000781009a */
[----:B------:R-:W-:Y:S02]  /*72d0*/  ISETP.GE.AND P4, PT, R81, R174, PT ;  /* 0x000000ae5100720c */ /* 0x000fe40003f86270 */
[----:B------:R-:W-:-:S02]  /*72e0*/  FSEL R101, R101, -INF , P2 ;  /* 0xff80000065657808 */ /* 0x000fc40001000000 */
[-C--:B------:R-:W-:Y:S02]  /*72f0*/  ISETP.GE.AND P2, PT, R208, R175.reuse, PT ;  /* 0x000000afd000720c */ /* 0x080fe40003f46270 */
[----:B------:R-:W-:Y:S02]  /*7300*/  FSEL R162, R98, -INF , !P3 ;  /* 0xff80000062a27808 */ /* 0x000fe40005800000 */
[----:B------:R-:W-:Y:S02]  /*7310*/  ISETP.GE.AND P1, PT, R251, R175, PT ;  /* 0x000000affb00720c */ /* 0x000fe40003f26270 */
[----:B------:R-:W-:Y:S02]  /*7320*/  FMNMX3.FTZ R0, R0, R201, R203, !PT ;  /* 0x000000c900007276 */ /* 0x000fe400078100cb */
[----:B------:R-:W-:Y:S02]  /*7330*/  ISETP.GE.AND P3, PT, R252, R174, PT ;  /* 0x000000aefc00720c */ /* 0x000fe40003f66270 */
[----:B------:R-:W-:-:S02]  /*7340*/  FSEL R161, R99, -INF , !P5 ;  /* 0xff80000063a17808 */ /* 0x000fc40006800000 */
[----:B------:R-:W-:Y:S02]  /*7350*/  FSEL R103, R103, -INF , P0 ;  /* 0xff80000067677808 */ /* 0x000fe40000000000 */
[----:B------:R-:W-:Y:S02]  /*7360*/  FMNMX3.FTZ R20, R20, R153, R186, !PT ;  /* 0x0000009914147276 */ /* 0x000fe400078100ba */
[----:B------:R-:W-:Y:S02]  /*7370*/  FSEL R160, R101, -INF , !P4 ;  /* 0xff80000065a07808 */ /* 0x000fe40006000000 */
[-C--:B------:R-:W-:Y:S02]  /*7380*/  ISETP.GE.AND P4, PT, R208, R174.reuse, PT ;  /* 0x000000aed000720c */ /* 0x080fe40003f86270 */
[----:B------:R-:W-:Y:S02]  /*7390*/  FSEL R108, R108, -INF , P2 ;  /* 0xff8000006c6c7808 */ /* 0x000fe40001000000 */
[----:B------:R-:W-:-:S02]  /*73a0*/  ISETP.GE.AND P5, PT, R251, R174, PT ;  /* 0x000000aefb00720c */ /* 0x000fc40003fa6270 */
[-C--:B------:R-:W-:Y:S02]  /*73b0*/  ISETP.GE.AND P0, PT, R207, R175.reuse, PT ;  /* 0x000000afcf00720c */ /* 0x080fe40003f06270 */
[----:B------:R-:W-:Y:S02]  /*73c0*/  FSEL R104, R104, -INF , P1 ;  /* 0xff80000068687808 */ /* 0x000fe40000800000 */
[-C--:B------:R-:W-:Y:S02]  /*73d0*/  ISETP.GE.AND P2, PT, R205, R175.reuse, PT ;  /* 0x000000afcd00720c */ /* 0x080fe40003f46270 */
[----:B------:R-:W-:Y:S02]  /*73e0*/  FMNMX3.FTZ R0, R0, R202, R212, !PT ;  /* 0x000000ca00007276 */ /* 0x000fe400078100d4 */
[----:B------:R-:W-:Y:S02]  /*73f0*/  FSEL R208, R103, -INF , !P3 ;  /* 0xff80000067d07808 */ /* 0x000fe40005800000 */
[----:B------:R-:W-:-:S02]  /*7400*/  ISETP.GE.AND P1, PT, R250, R175, PT ;  /* 0x000000affa00720c */ /* 0x000fc40003f26270 */
[----:B------:R-:W-:Y:S02]  /*7410*/  FMNMX3.FTZ R20, R20, R162, R161, !PT ;  /* 0x000000a214147276 */ /* 0x000fe400078100a1 */
[-C--:B------:R-:W-:Y:S02]  /*7420*/  ISETP.GE.AND P3, PT, R207, R174.reuse, PT ;  /* 0x000000aecf00720c */ /* 0x080fe40003f66270 */
[----:B------:R-:W-:Y:S02]  /*7430*/  FSEL R206, R108, -INF , !P4 ;  /* 0xff8000006cce7808 */ /* 0x000fe40006000000 */
[----:B------:R-:W-:Y:S02]  /*7440*/  FSEL R207, R104, -INF , !P5 ;  /* 0xff80000068cf7808 */ /* 0x000fe40006800000 */
[----:B------:R-:W-:Y:S02]  /*7450*/  FSEL R107, R107, -INF , P0 ;  /* 0xff8000006b6b7808 */ /* 0x000fe40000000000 */
[----:B------:R-:W-:-:S02]  /*7460*/  ISETP.GE.AND P4, PT, R205, R174, PT ;  /* 0x000000aecd00720c */ /* 0x000fc40003f86270 */
[----:B------:R-:W-:Y:S02]  /*7470*/  FSEL R110, R110, -INF , P2 ;  /* 0xff8000006e6e7808 */ /* 0x000fe40001000000 */
[----:B------:R-:W-:Y:S02]  /*7480*/  FMNMX3.FTZ R0, R0, R211, R210, !PT ;  /* 0x000000d300007276 */ /* 0x000fe400078100d2 */
[----:B------:R-:W-:Y:S02]  /*7490*/  ISETP.GE.AND P5, PT, R250, R174, PT ;  /* 0x000000aefa00720c */ /* 0x000fe40003fa6270 */
[-C--:B------:R-:W-:Y:S02]  /*74a0*/  ISETP.GE.AND P0, PT, R249, R175.reuse, PT ;  /* 0x000000aff900720c */ /* 0x080fe40003f06270 */
[----:B------:R-:W-:Y:S02]  /*74b0*/  FSEL R111, R111, -INF , P1 ;  /* 0xff8000006f6f7808 */ /* 0x000fe40000800000 */
[----:B------:R-:W-:-:S02]  /*74c0*/  ISETP.GE.AND P2, PT, R247, R175, PT ;  /* 0x000000aff700720c */ /* 0x000fc40003f46270 */
[----:B------:R-:W-:Y:S02]  /*74d0*/  FMNMX3.FTZ R20, R20, R160, R208, !PT ;  /* 0x000000a014147276 */ /* 0x000fe400078100d0 */
[----:B------:R-:W-:Y:S02]  /*74e0*/  FSEL R205, R107, -INF , !P3 ;  /* 0xff8000006bcd7808 */ /* 0x000fe40005800000 */
[----:B------:R-:W-:Y:S02]  /*74f0*/  ISETP.GE.AND P1, PT, R248, R175, PT ;  /* 0x000000aff800720c */ /* 0x000fe40003f26270 */
[----:B------:R-:W-:Y:S02]  /*7500*/  FSEL R198, R110, -INF , !P4 ;  /* 0xff8000006ec67808 */ /* 0x000fe40006000000 */
[----:B------:R-:W-:Y:S02]  /*7510*/  FMNMX3.FTZ R0, R0, R209, R200, !PT ;  /* 0x000000d100007276 */ /* 0x000fe400078100c8 */
[----:B------:R-:W-:-:S02]  /*7520*/  ISETP.GE.AND P3, PT, R249, R174, PT ;  /* 0x000000aef900720c */ /* 0x000fc40003f66270 */
[----:B------:R-:W-:Y:S02]  /*7530*/  FSEL R199, R111, -INF , !P5 ;  /* 0xff8000006fc77808 */ /* 0x000fe40006800000 */
[----:B------:R-:W-:Y:S02]  /*7540*/  FSEL R115, R115, -INF , P0 ;  /* 0xff80000073737808 */ /* 0x000fe40000000000 */
[----:B------:R-:W-:Y:S02]  /*7550*/  ISETP.GE.AND P4, PT, R247, R174, PT ;  /* 0x000000aef700720c */ /* 0x000fe40003f86270 */
[----:B------:R-:W-:Y:S02]  /*7560*/  FSEL R117, R117, -INF , P2 ;  /* 0xff80000075757808 */ /* 0x000fe40001000000 */
[----:B------:R-:W-:Y:S02]  /*7570*/  FMNMX3.FTZ R20, R20, R207, R206, !PT ;  /* 0x000000cf14147276 */ /* 0x000fe400078100ce */
[----:B------:R-:W-:-:S02]  /*7580*/  ISETP.GE.AND P2, PT, R243, R175, PT ;  /* 0x000000aff300720c */ /* 0x000fc40003f46270 */
[----:B------:R-:W-:Y:S02]  /*7590*/  ISETP.GE.AND P0, PT, R245, R175, PT ;  /* 0x000000aff500720c */ /* 0x000fe40003f06270 */
[----:B------:R-:W-:Y:S02]  /*75a0*/  ISETP.GE.AND P5, PT, R248, R174, PT ;  /* 0x000000aef800720c */ /* 0x000fe40003fa6270 */
[----:B------:R-:W-:Y:S02]  /*75b0*/  FSEL R114, R114, -INF , P1 ;  /* 0xff80000072727808 */ /* 0x000fe40000800000 */
[----:B------:R-:W-:Y:S02]  /*75c0*/  FMNMX3.FTZ R0, R0, R197, R194, !PT ;  /* 0x000000c500007276 */ /* 0x000fe400078100c2 */
[----:B------:R-:W-:Y:S02]  /*75d0*/  FSEL R196, R115, -INF , !P3 ;  /* 0xff80000073c47808 */ /* 0x000fe40005800000 */
[----:B------:R-:W-:-:S02]  /*75e0*/  ISETP.GE.AND P1, PT, R244, R175, PT ;  /* 0x000000aff400720c */ /* 0x000fc40003f26270 */
[----:B------:R-:W-:Y:S02]  /*75f0*/  FSEL R167, R117, -INF , !P4 ;  /* 0xff80000075a77808 */ /* 0x000fe40006000000 */
[----:B------:R-:W-:Y:S02]  /*7600*/  FMNMX3.FTZ R20, R20, R205, R199, !PT ;  /* 0x000000cd14147276 */ /* 0x000fe400078100c7 */
[----:B------:R-:W-:Y:S02]  /*7610*/  ISETP.GE.AND P4, PT, R243, R174, PT ;  /* 0x000000aef300720c */ /* 0x000fe40003f86270 */
[----:B------:R-:W-:Y:S02]  /*7620*/  FSEL R124, R124, -INF , P2 ;  /* 0xff8000007c7c7808 */ /* 0x000fe40001000000 */
[----:B------:R-:W-:Y:S02]  /*7630*/  FSEL R116, R116, -INF , P0 ;  /* 0xff80000074747808 */ /* 0x000fe40000000000 */
[----:B------:R-:W-:-:S02]  /*7640*/  ISETP.GE.AND P2, PT, R239, R175, PT ;  /* 0x000000afef00720c */ /* 0x000fc40003f46270 */
[----:B------:R-:W-:Y:S02]  /*7650*/  ISETP.GE.AND P3, PT, R245, R174, PT ;  /* 0x000000aef500720c */ /* 0x000fe40003f66270 */
[----:B------:R-:W-:Y:S02]  /*7660*/  FSEL R195, R114, -INF , !P5 ;  /* 0xff80000072c37808 */ /* 0x000fe40006800000 */
[----:B------:R-:W-:Y:S02]  /*7670*/  ISETP.GE.AND P0, PT, R242, R175, PT ;  /* 0x000000aff200720c */ /* 0x000fe40003f06270 */
[----:B------:R-:W-:Y:S02]  /*7680*/  FMNMX3.FTZ R0, R0, R168, R143, !PT ;  /* 0x000000a800007276 */ /* 0x000fe4000781008f */
[----:B------:R-:W-:Y:S02]  /*7690*/  ISETP.GE.AND P5, PT, R244, R174, PT ;  /* 0x000000aef400720c */ /* 0x000fe40003fa6270 */
[----:B------:R-:W-:-:S02]  /*76a0*/  FSEL R123, R123, -INF , P1 ;  /* 0xff8000007b7b7808 */ /* 0x000fc40000800000 */
[----:B------:R-:W-:Y:S02]  /*76b0*/  FMNMX3.FTZ R20, R20, R198, R196, !PT ;  /* 0x000000c614147276 */ /* 0x000fe400078100c4 */
[----:B------:R-:W-:Y:S02]  /*76c0*/  FSEL R158, R124, -INF , !P4 ;  /* 0xff8000007c9e7808 */ /* 0x000fe40006000000 */
[----:B------:R-:W-:Y:S02]  /*76d0*/  ISETP.GE.AND P4, PT, R239, R174, PT ;  /* 0x000000aeef00720c */ /* 0x000fe40003f86270 */
[----:B------:R-:W-:Y:S02]  /*76e0*/  FSEL R133, R133, -INF , P2 ;  /* 0xff80000085857808 */ /* 0x000fe40001000000 */
[----:B------:R-:W-:Y:S02]  /*76f0*/  FSEL R163, R116, -INF , !P3 ;  /* 0xff80000074a37808 */ /* 0x000fe40005800000 */
[----:B------:R-:W-:-:S02]  /*7700*/  ISETP.GE.AND P1, PT, R240, R175, PT ;  /* 0x000000aff000720c */ /* 0x000fc40003f26270 */
[----:B------:R-:W-:Y:S02]  /*7710*/  FSEL R126, R126, -INF , P0 ;  /* 0xff8000007e7e7808 */ /* 0x000fe40000000000 */
[-C--:B------:R-:W-:Y:S02]  /*7720*/  ISETP.GE.AND P2, PT, R236, R175.reuse, PT ;  /* 0x000000afec00720c */ /* 0x080fe40003f46270 */
[----:B------:R-:W-:Y:S02]  /*7730*/  FMNMX3.FTZ R0, R0, R142, R140, !PT ;  /* 0x0000008e00007276 */ /* 0x000fe4000781008c */
[----:B------:R-:W-:Y:S02]  /*7740*/  ISETP.GE.AND P3, PT, R242, R174, PT ;  /* 0x000000aef200720c */ /* 0x000fe40003f66270 */
[----:B------:R-:W-:Y:S02]  /*7750*/  FSEL R159, R123, -INF , !P5 ;  /* 0xff8000007b9f7808 */ /* 0x000fe40006800000 */
[----:B------:R-:W-:-:S02]  /*7760*/  ISETP.GE.AND P0, PT, R238, R175, PT ;  /* 0x000000afee00720c */ /* 0x000fc40003f06270 */
[----:B------:R-:W-:Y:S02]  /*7770*/  FMNMX3.FTZ R20, R20, R195, R167, !PT ;  /* 0x000000c314147276 */ /* 0x000fe400078100a7 */
[----:B------:R-:W-:Y:S02]  /*7780*/  FSEL R133, R133, -INF , !P4 ;  /* 0xff80000085857808 */ /* 0x000fe40006000000 */
[-C--:B------:R-:W-:Y:S02]  /*7790*/  ISETP.GE.AND P5, PT, R240, R174.reuse, PT ;  /* 0x000000aef000720c */ /* 0x080fe40003fa6270 */
[----:B------:R-:W-:Y:S02]  /*77a0*/  FSEL R125, R125, -INF , P1 ;  /* 0xff8000007d7d7808 */ /* 0x000fe40000800000 */
[----:B------:R-:W-:Y:S02]  /*77b0*/  ISETP.GE.AND P4, PT, R236, R174, PT ;  /* 0x000000aeec00720c */ /* 0x000fe40003f86270 */
[----:B------:R-:W-:-:S02]  /*77c0*/  FSEL R112, R141, -INF , P2 ;  /* 0xff8000008d707808 */ /* 0x000fc40001000000 */
[----:B------:R-:W-:Y:S02]  /*77d0*/  FMNMX3.FTZ R0, R0, R139, R127, !PT ;  /* 0x0000008b00007276 */ /* 0x000fe4000781007f */
[----:B------:R-:W-:Y:S02]  /*77e0*/  FSEL R138, R126, -INF , !P3 ;  /* 0xff8000007e8a7808 */ /* 0x000fe40005800000 */
[-C--:B------:R-:W-:Y:S02]  /*77f0*/  ISETP.GE.AND P1, PT, R237, R175.reuse, PT ;  /* 0x000000afed00720c */ /* 0x080fe40003f26270 */
[----:B------:R-:W-:Y:S02]  /*7800*/  FSEL R132, R132, -INF , P0 ;  /* 0xff80000084847808 */ /* 0x000fe40000000000 */
[----:B------:R-:W-:Y:S02]  /*7810*/  ISETP.GE.AND P2, PT, R233, R175, PT ;  /* 0x000000afe900720c */ /* 0x000fe40003f46270 */
[----:B------:R-:W-:-:S02]  /*7820*/  FMNMX3.FTZ R20, R20, R163, R159, !PT ;  /* 0x000000a314147276 */ /* 0x000fc4000781009f */
[----:B------:R-:W-:Y:S02]  /*7830*/  ISETP.GE.AND P0, PT, R235, R175, PT ;  /* 0x000000afeb00720c */ /* 0x000fe40003f06270 */
[----:B------:R-:W-:Y:S02]  /*7840*/  ISETP.GE.AND P3, PT, R238, R174, PT ;  /* 0x000000aeee00720c */ /* 0x000fe40003f66270 */
[----:B------:R-:W-:Y:S02]  /*7850*/  FSEL R134, R125, -INF , !P5 ;  /* 0xff8000007d867808 */ /* 0x000fe40006800000 */
[----:B------:R-:W-:Y:S02]  /*7860*/  FSEL R112, R112, -INF , !P4 ;  /* 0xff80000070707808 */ /* 0x000fe40006000000 */
[----:B------:R-:W-:Y:S02]  /*7870*/  FMNMX3.FTZ R0, R0, R122, R121, !PT ;  /* 0x0000007a00007276 */ /* 0x000fe40007810079 */
[----:B------:R-:W-:-:S02]  /*7880*/  ISETP.GE.AND P5, PT, R237, R174, PT ;  /* 0x000000aeed00720c */ /* 0x000fc40003fa6270 */
[----:B------:R-:W-:Y:S02]  /*7890*/  FSEL R113, R149, -INF , P1 ;  /* 0xff80000095717808 */ /* 0x000fe40000800000 */
[----:B------:R-:W-:Y:S02]  /*78a0*/  ISETP.GE.AND P4, PT, R233, R174, PT ;  /* 0x000000aee900720c */ /* 0x000fe40003f86270 */
[----:B------:R-:W-:Y:S02]  /*78b0*/  FSEL R86, R220, -INF , P2 ;  /* 0xff800000dc567808 */ /* 0x000fe40001000000 */
[----:B------:R-:W-:Y:S02]  /*78c0*/  FMNMX3.FTZ R20, R20, R158, R138, !PT ;  /* 0x0000009e14147276 */ /* 0x000fe4000781008a */
[----:B------:R-:W-:Y:S02]  /*78d0*/  FSEL R106, R215, -INF , P0 ;  /* 0xff800000d76a7808 */ /* 0x000fe40000000000 */
[----:B------:R-:W-:-:S02]  /*78e0*/  ISETP.GE.AND P0, PT, R232, R175, PT ;  /* 0x000000afe800720c */ /* 0x000fc40003f06270 */
[----:B------:R-:W-:Y:S02]  /*78f0*/  FSEL R132, R132, -INF , !P3 ;  /* 0xff80000084847808 */ /* 0x000fe40005800000 */
[----:B------:R-:W-:Y:S02]  /*7900*/  ISETP.GE.AND P1, PT, R234, R175, PT ;  /* 0x000000afea00720c */ /* 0x000fe40003f26270 */
[----:B------:R-:W-:Y:S02]  /*7910*/  FMNMX3.FTZ R0, R0, R120, R96, !PT ;  /* 0x0000007800007276 */ /* 0x000fe40007810060 */
[----:B------:R-:W-:Y:S02]  /*7920*/  ISETP.GE.AND P3, PT, R235, R174, PT ;  /* 0x000000aeeb00720c */ /* 0x000fe40003f66270 */
[----:B------:R-:W-:Y:S02]  /*7930*/  FSEL R113, R113, -INF , !P5 ;  /* 0xff80000071717808 */ /* 0x000fe40006800000 */
[----:B------:R-:W-:-:S02]  /*7940*/  FSEL R86, R86, -INF , !P4 ;  /* 0xff80000056567808 */ /* 0x000fc40006000000 */
[----:B------:R-:W-:Y:S02]  /*7950*/  FMNMX3.FTZ R20, R20, R134, R133, !PT ;  /* 0x0000008614147276 */ /* 0x000fe40007810085 */
[C---:B------:R-:W-:Y:S02]  /*7960*/  ISETP.GE.AND P2, PT, R82.reuse, R175, PT ;  /* 0x000000af5200720c */ /* 0x040fe40003f46270 */
[-C--:B------:R-:W-:Y:S02]  /*7970*/  ISETP.GE.AND P4, PT, R82, R174.reuse, PT ;  /* 0x000000ae5200720c */ /* 0x080fe40003f86270 */
[----:B------:R-:W-:Y:S02]  /*7980*/  FSEL R82, R219, -INF , P0 ;  /* 0xff800000db527808 */ /* 0x000fe40000000000 */
[----:B------:R-:W-:Y:S02]  /*7990*/  ISETP.GE.AND P5, PT, R234, R174, PT ;  /* 0x000000aeea00720c */ /* 0x000fe40003fa6270 */
[----:B------:R-:W-:-:S02]  /*79a0*/  FSEL R105, R216, -INF , P1 ;  /* 0xff800000d8697808 */ /* 0x000fc40000800000 */
[----:B------:R-:W-:Y:S02]  /*79b0*/  ISETP.GE.AND P0, PT, R88, R175, PT ;  /* 0x000000af5800720c */ /* 0x000fe40003f06270 */
[----:B------:R-:W-:Y:S02]  /*79c0*/  FMNMX3.FTZ R0, R0, R95, R93, !PT ;  /* 0x0000005f00007276 */ /* 0x000fe4000781005d */
[----:B------:R-:W-:Y:S02]  /*79d0*/  FSEL R106, R106, -INF , !P3 ;  /* 0xff8000006a6a7808 */ /* 0x000fe40005800000 */
[----:B------:R-:W-:Y:S02]  /*79e0*/  ISETP.GE.AND P1, PT, R231, R175, PT ;  /* 0x000000afe700720c */ /* 0x000fe40003f26270 */
[----:B------:R-:W-:Y:S02]  /*79f0*/  FMNMX3.FTZ R20, R20, R132, R113, !PT ;  /* 0x0000008414147276 */ /* 0x000fe40007810071 */
[----:B------:R-:W-:-:S02]  /*7a00*/  ISETP.GE.AND P3, PT, R232, R174, PT ;  /* 0x000000aee800720c */ /* 0x000fc40003f66270 */
[----:B------:R-:W-:Y:S02]  /*7a10*/  FSEL R105, R105, -INF , !P5 ;  /* 0xff80000069697808 */ /* 0x000fe40006800000 */
[----:B------:R-:W-:Y:S02]  /*7a20*/  FSEL R67, R225, -INF , P0 ;  /* 0xff800000e1437808 */ /* 0x000fe40000000000 */
[----:B------:R-:W-:Y:S02]  /*7a30*/  FMNMX3.FTZ R0, R0, R92, R80, !PT ;  /* 0x0000005c00007276 */ /* 0x000fe40007810050 */
[----:B------:R-:W-:Y:S02]  /*7a40*/  ISETP.GE.AND P5, PT, R231, R174, PT ;  /* 0x000000aee700720c */ /* 0x000fe40003fa6270 */
[----:B------:R-:W-:Y:S02]  /*7a50*/  FSEL R81, R222, -INF , P1 ;  /* 0xff800000de517808 */ /* 0x000fe40000800000 */
[----:B------:R-:W-:-:S02]  /*7a60*/  ISETP.GE.AND P0, PT, R83, R175, PT ;  /* 0x000000af5300720c */ /* 0x000fc40003f06270 */
[----:B------:R-:W-:Y:S02]  /*7a70*/  FMNMX3.FTZ R20, R20, R112, R106, !PT ;  /* 0x0000007014147276 */ /* 0x000fe4000781006a */
[----:B------:R-:W-:Y:S02]  /*7a80*/  FSEL R82, R82, -INF , !P3 ;  /* 0xff80000052527808 */ /* 0x000fe40005800000 */
[----:B------:R-:W-:Y:S02]  /*7a90*/  ISETP.GE.AND P1, PT, R85, R175, PT ;  /* 0x000000af5500720c */ /* 0x000fe40003f26270 */
        /* <DEDUP_REMOVED lines=8> */
[----:B------:R-:W-:-:S02]  /*7b20*/  ISETP.GE.AND P5, PT, R85, R174, PT ;  /* 0x000000ae5500720c */ /* 0x000fc40003fa6270 */
[----:B------:R-:W-:Y:S02]  /*7b30*/  FSEL R68, R68, -INF , !P4 ;  /* 0xff80000044447808 */ /* 0x000fe40006000000 */
[----:B------:R-:W-:Y:S02]  /*7b40*/  FSEL R66, R224, -INF , P1 ;  /* 0xff800000e0427808 */ /* 0x000fe40000800000 */
[----:B------:R-:W-:Y:S02]  /*7b50*/  FMNMX3.FTZ R0, R0, R77, R76, !PT ;  /* 0x0000004d00007276 */ /* 0x000fe4000781004c */
[----:B------:R-:W-:Y:S02]  /*7b60*/  ISETP.GE.AND P4, PT, R84, R174, PT ;  /* 0x000000ae5400720c */ /* 0x000fe40003f86270 */
[----:B------:R-:W-:Y:S02]  /*7b70*/  FSEL R67, R67, -INF , !P3 ;  /* 0xff80000043437808 */ /* 0x000fe40005800000 */
[----:B------:R-:W-:-:S02]  /*7b80*/  ISETP.GE.AND P1, PT, R39, R175, PT ;  /* 0x000000af2700720c */ /* 0x000fc40003f26270 */
[----:B------:R-:W-:Y:S02]  /*7b90*/  FSEL R13, R13, -INF , P2 ;  /* 0xff8000000d0d7808 */ /* 0x000fe40001000000 */
[----:B------:R-:W-:Y:S02]  /*7ba0*/  FMNMX3.FTZ R20, R20, R82, R81, !PT ;  /* 0x0000005214147276 */ /* 0x000fe40007810051 */
[----:B------:R-:W-:Y:S02]  /*7bb0*/  FSEL R11, R11, -INF , P0 ;  /* 0xff8000000b0b7808 */ /* 0x000fe40000000000 */
[----:B------:R-:W-:Y:S02]  /*7bc0*/  ISETP.GE.AND P0, PT, R29, R175, PT ;  /* 0x000000af1d00720c */ /* 0x000fe40003f06270 */
[----:B------:R-:W-:Y:S02]  /*7bd0*/  ISETP.GE.AND P3, PT, R83, R174, PT ;  /* 0x000000ae5300720c */ /* 0x000fe40003f66270 */
[----:B------:R-:W-:-:S02]  /*7be0*/  FSEL R66, R66, -INF , !P5 ;  /* 0xff80000042427808 */ /* 0x000fc40006800000 */
[----:B------:R-:W-:Y:S02]  /*7bf0*/  ISETP.GE.AND P2, PT, R38, R175, PT ;  /* 0x000000af2600720c */ /* 0x000fe40003f46270 */
[----:B------:R-:W-:Y:S02]  /*7c00*/  FMNMX3.FTZ R0, R0, R75, R74, !PT ;  /* 0x0000004b00007276 */ /* 0x000fe4000781004a */
[----:B------:R-:W-:Y:S02]  /*7c10*/  ISETP.GE.AND P5, PT, R39, R174, PT ;  /* 0x000000ae2700720c */ /* 0x000fe40003fa6270 */
[----:B------:R-:W-:Y:S02]  /*7c20*/  FSEL R65, R13, -INF , !P4 ;  /* 0xff8000000d417808 */ /* 0x000fe40006000000 */
[----:B------:R-:W-:Y:S02]  /*7c30*/  FSEL R9, R9, -INF , P1 ;  /* 0xff80000009097808 */ /* 0x000fe40000800000 */
[----:B------:R-:W-:-:S02]  /*7c40*/  FMNMX3.FTZ R20, R20, R68, R67, !PT ;  /* 0x0000004414147276 */ /* 0x000fc40007810043 */
[----:B------:R-:W-:Y:S02]  /*7c50*/  FSEL R58, R5, -INF , P0 ;  /* 0xff800000053a7808 */ /* 0x000fe40000000000 */
[----:B------:R-:W-:Y:S02]  /*7c60*/  ISETP.GE.AND P4, PT, R38, R174, PT ;  /* 0x000000ae2600720c */ /* 0x000fe40003f86270 */
[----:B------:R-:W-:Y:S02]  /*7c70*/  FSEL R64, R12, -INF , !P3 ;  /* 0xff8000000c407808 */ /* 0x000fe40005800000 */
[----:B------:R-:W-:Y:S02]  /*7c80*/  ISETP.GE.AND P1, PT, R31, R175, PT ;  /* 0x000000af1f00720c */ /* 0x000fe40003f26270 */
[----:B------:R-:W-:Y:S02]  /*7c90*/  FSEL R8, R8, -INF , P2 ;  /* 0xff80000008087808 */ /* 0x000fe40001000000 */
[----:B------:R-:W-:-:S02]  /*7ca0*/  FMNMX3.FTZ R5, R0, R73, R72, !PT ;  /* 0x0000004900057276 */ /* 0x000fc40007810048 */
[----:B------:R-:W-:Y:S02]  /*7cb0*/  ISETP.GE.AND P3, PT, R37, R174, PT ;  /* 0x000000ae2500720c */ /* 0x000fe40003f66270 */
[----:B------:R-:W-:Y:S02]  /*7cc0*/  FSEL R63, R9, -INF , !P5 ;  /* 0xff800000093f7808 */ /* 0x000fe40006800000 */
[----:B------:R-:W-:Y:S02]  /*7cd0*/  ISETP.GE.AND P2, PT, R30, R175, PT ;  /* 0x000000af1e00720c */ /* 0x000fe40003f46270 */
[----:B------:R-:W-:Y:S02]  /*7ce0*/  FMNMX3.FTZ R0, R20, R66, R65, !PT ;  /* 0x0000004214007276 */ /* 0x000fe40007810041 */
[----:B------:R-:W-:Y:S02]  /*7cf0*/  FSEL R62, R8, -INF , !P4 ;  /* 0xff800000083e7808 */ /* 0x000fe40006000000 */
[----:B------:R-:W-:-:S02]  /*7d00*/  FSEL R10, R10, -INF , P1 ;  /* 0xff8000000a0a7808 */ /* 0x000fc40000800000 */
[-C--:B------:R-:W-:Y:S02]  /*7d10*/  ISETP.GE.AND P5, PT, R31, R174.reuse, PT ;  /* 0x000000ae1f00720c */ /* 0x080fe40003fa6270 */
[----:B------:R-:W-:Y:S02]  /*7d20*/  ISETP.GE.AND P4, PT, R30, R174, PT ;  /* 0x000000ae1e00720c */ /* 0x000fe40003f86270 */
[----:B------:R-:W-:Y:S02]  /*7d30*/  FSEL R61, R11, -INF , !P3 ;  /* 0xff8000000b3d7808 */ /* 0x000fe40005800000 */
[----:B------:R-:W-:Y:S02]  /*7d40*/  ISETP.GE.AND P1, PT, R28, R175, PT ;  /* 0x000000af1c00720c */ /* 0x000fe40003f26270 */
[----:B------:R-:W-:Y:S02]  /*7d50*/  FSEL R4, R4, -INF , P2 ;  /* 0xff80000004047808 */ /* 0x000fe40001000000 */
[----:B------:R-:W-:-:S02]  /*7d60*/  FMNMX3.FTZ R0, R0, R64, R63, !PT ;  /* 0x0000004000007276 */ /* 0x000fc4000781003f */
[-C--:B------:R-:W-:Y:S02]  /*7d70*/  ISETP.GE.AND P3, PT, R29, R174.reuse, PT ;  /* 0x000000ae1d00720c */ /* 0x080fe40003f66270 */
[----:B------:R-:W-:Y:S02]  /*7d80*/  ISETP.GE.AND P2, PT, R28, R174, PT ;  /* 0x000000ae1c00720c */ /* 0x000fe40003f46270 */
[----:B------:R-:W-:Y:S02]  /*7d90*/  ISETP.GE.AND P0, PT, R27, R175, PT ;  /* 0x000000af1b00720c */ /* 0x000fe40003f06270 */
[----:B------:R-:W-:Y:S02]  /*7da0*/  FSEL R57, R7, -INF , P1 ;  /* 0xff80000007397808 */ /* 0x000fe40000800000 */
[----:B------:R-:W-:Y:S02]  /*7db0*/  FSEL R60, R10, -INF , !P5 ;  /* 0xff8000000a3c7808 */ /* 0x000fe40006800000 */
[----:B------:R-:W-:-:S02]  /*7dc0*/  FSEL R59, R4, -INF , !P4 ;  /* 0xff800000043b7808 */ /* 0x000fc40006000000 */
[----:B------:R-:W-:Y:S02]  /*7dd0*/  FMNMX3.FTZ R0, R0, R62, R61, !PT ;  /* 0x0000003e00007276 */ /* 0x000fe4000781003d */
[----:B------:R-:W-:Y:S02]  /*7de0*/  FMNMX3.FTZ R5, R5, R71, R70, !PT ;  /* 0x0000004705057276 */ /* 0x000fe40007810046 */
[----:B------:R-:W-:Y:S02]  /*7df0*/  ISETP.GE.AND P1, PT, R27, R174, PT ;  /* 0x000000ae1b00720c */ /* 0x000fe40003f26270 */
[----:B------:R-:W-:Y:S02]  /*7e00*/  FSEL R26, R26, -INF , P0 ;  /* 0xff8000001a1a7808 */ /* 0x000fe40000000000 */
[----:B------:R-:W-:Y:S02]  /*7e10*/  FSEL R58, R58, -INF , !P3 ;  /* 0xff8000003a3a7808 */ /* 0x000fe40005800000 */
[----:B------:R-:W-:-:S02]  /*7e20*/  FSEL R57, R57, -INF , !P2 ;  /* 0xff80000039397808 */ /* 0x000fc40005000000 */
[----:B------:R-:W-:Y:S02]  /*7e30*/  FMNMX3.FTZ R0, R0, R60, R59, !PT ;  /* 0x0000003c00007276 */ /* 0x000fe4000781003b */
[----:B------:R-:W-:Y:S02]  /*7e40*/  FMNMX.FTZ R5, R69, R5, !PT ;  /* 0x0000000545057209 */ /* 0x000fe40007810000 */
[----:B------:R-:W-:Y:S02]  /*7e50*/  FSEL R56, R26, -INF , !P1 ;  /* 0xff8000001a387808 */ /* 0x000fe40004800000 */
[----:B------:R-:W-:Y:S01]  /*7e60*/  FMNMX3.FTZ R0, R0, R58, R57, !PT ;  /* 0x0000003a00007276 */ /* 0x000fe20007810039 */
[----:B------:R-:W1:Y:S03]  /*7e70*/  SHFL.BFLY PT, R7, R5, 0x2, 0x1f ;  /* 0x0c401f0005077f89 */ /* 0x000e6600000e0000 */
[----:B------:R-:W-:-:S05]  /*7e80*/  FMNMX.FTZ R0, R56, R0, !PT ;  /* 0x0000000038007209 */ /* 0x000fca0007810000 */
[----:B------:R-:W3:Y:S01]  /*7e90*/  SHFL.BFLY PT, R4, R0, 0x2, 0x1f ;  /* 0x0c401f0000047f89 */ /* 0x000ee200000e0000 */
[----:B-1----:R-:W-:-:S05]  /*7ea0*/  FMNMX.FTZ R5, R5, R7, !PT ;  /* 0x0000000705057209 */ /* 0x002fca0007810000 */
[----:B------:R-:W1:Y:S01]  /*7eb0*/  SHFL.BFLY PT, R20, R5, 0x1, 0x1f ;  /* 0x0c201f0005147f89 */ /* 0x000e6200000e0000 */
[----:B---3--:R-:W-:-:S05]  /*7ec0*/  FMNMX.FTZ R4, R0, R4, !PT ;  /* 0x0000000400047209 */ /* 0x008fca0007810000 */
[----:B------:R-:W3:Y:S01]  /*7ed0*/  SHFL.BFLY PT, R0, R4, 0x1, 0x1f ;  /* 0x0c201f0004007f89 */ /* 0x000ee200000e0000 */
[----:B------:R-:W-:-:S05]  /*7ee0*/  IMAD.SHL.U32 R18, R18, 0x100, RZ ;  /* 0x0000010012127824 */ /* 0x000fca00078e00ff */
[----:B------:R-:W-:-:S04]  /*7ef0*/  LOP3.LUT R52, R18, 0x100, RZ, 0xc0, !PT ;  /* 0x0000010012347812 */ /* 0x000fc800078ec0ff */
[----:B------:R-:W-:Y:S02]  /*7f00*/  LOP3.LUT R52, R52, 0x20, R22, 0xf8, !PT ;  /* 0x0000002034347812 */ /* 0x000fe400078ef816 */
[----:B-1----:R-:W-:Y:S02]  /*7f10*/  FMNMX.FTZ R20, R5, R20, !PT ;  /* 0x0000001405147209 */ /* 0x002fe40007810000 */
[----:B------:R-:W-:Y:S02]  /*7f20*/  LOP3.LUT R52, R52, R21, RZ, 0xfc, !PT ;  /* 0x0000001534347212 */ /* 0x000fe400078efcff */
[----:B------:R-:W-:Y:S01]  /*7f30*/  FSETP.NEU.FTZ.AND P0, PT, R20, -INF , PT ;  /* 0xff8000001400780b */ /* 0x000fe20003f1d000 */
[----:B--2---:R-:W-:Y:S01]  /*7f40*/  FMUL.FTZ R54, R55, R20 ;  /* 0x0000001437367220 */ /* 0x004fe20000410000 */
[----:B---3--:R-:W-:Y:S01]  /*7f50*/  FMNMX.FTZ R0, R4, R0, !PT ;  /* 0x0000000004007209 */ /* 0x008fe20007810000 */
[----:B------:R-:W-:-:S03]  /*7f60*/  IMAD R52, R52, 0x2, R166 ;  /* 0x0000000234347824 */ /* 0x000fc600078e02a6 */
[----:B------:R-:W-:Y:S02]  /*7f70*/  FSEL R54, R54, RZ, P0 ;  /* 0x000000ff36367208 */ /* 0x000fe40000000000 */
[----:B------:R-:W-:Y:S01]  /*7f80*/  FSETP.NEU.FTZ.AND P0, PT, R0, -INF , PT ;  /* 0xff8000000000780b */ /* 0x000fe20003f1d000 */
[----:B------:R-:W-:Y:S01]  /*7f90*/  FMUL.FTZ R53, R55, R0 ;  /* 0x0000000037357220 */ /* 0x000fe20000410000 */
[----:B------:R-:W-:Y:S01]  /*7fa0*/  ISETP.NE.AND P1, PT, R44, RZ, PT ;  /* 0x000000ff2c00720c */ /* 0x000fe20003f25270 */
[-CC-:B------:R-:W-:Y:S01]  /*7fb0*/  FFMA.FTZ R125, R25, R55.reuse, -R54.reuse ;  /* 0x00000037197d7223 */ /* 0x180fe20000010836 */
[----:B------:R-:W-:Y:S01]  /*7fc0*/  FFMA.FTZ R119, R24, R55, -R54 ;  /* 0x0000003718777223 */ /* 0x000fe20000010836 */
[----:B------:R-:W-:Y:S01]  /*7fd0*/  LDSM.16.MT88.4 R8, [R52+0x5400] ;  /* 0x005400003408783b */ /* 0x000fe20000004200 */
[----:B------:R-:W-:-:S03]  /*7fe0*/  FSEL R53, R53, RZ, P0 ;  /* 0x000000ff35357208 */ /* 0x000fc60000000000 */
[----:B------:R-:W1:Y:S01]  /*7ff0*/  LDSM.16.MT88.4 R24, [R52+0x5000] ;  /* 0x005000003418783b */ /* 0x000e620000004200 */
[----:B------:R-:W-:Y:S01]  /*8000*/  SEL R41, R41, 0xffffffe0, !P1 ;  /* 0xffffffe029297807 */ /* 0x000fe20004800000 */
[----:B------:R-:W-:-:S04]  /*8010*/  FFMA.FTZ R123, R51, R55, -R53 ;  /* 0x00000037337b7223 */ /* 0x000fc80000010835 */
[----:B------:R-:W-:Y:S02]  /*8020*/  IMAD.IADD R51, R52, 0x1, R41 ;  /* 0x0000000134337824 */ /* 0x000fe400078e0229 */
[-CC-:B------:R-:W-:Y:S01]  /*8030*/  FFMA.FTZ R111, R6, R55.reuse, -R54.reuse ;  /* 0x00000037066f7223 */ /* 0x180fe20000010836 */
[-CC-:B------:R-:W-:Y:S01]  /*8040*/  FFMA.FTZ R126, R19, R55.reuse, -R54.reuse ;  /* 0x00000037137e7223 */ /* 0x180fe20000010836 */
[-CC-:B------:R-:W-:Y:S01]  /*8050*/  FFMA.FTZ R124, R47, R55.reuse, -R53.reuse ;  /* 0x000000372f7c7223 */ /* 0x180fe20000010835 */
[-CC-:B------:R-:W-:Y:S01]  /*8060*/  FFMA.FTZ R118, R118, R55.reuse, -R53.reuse ;  /* 0x0000003776767223 */ /* 0x180fe20000010835 */
[----:B------:R-:W2:Y:S01]  /*8070*/  LDSM.16.MT88.4 R4, [R51+0x5000] ;  /* 0x005000003304783b */ /* 0x000ea20000004200 */
[-CC-:B------:R-:W-:Y:S01]  /*8080*/  FFMA.FTZ R109, R109, R55.reuse, -R53.reuse ;  /* 0x000000376d6d7223 */ /* 0x180fe20000010835 */
[----:B------:R-:W-:Y:S04]  /*8090*/  MUFU.EX2 R125, R125 ;  /* 0x0000007d007d7308 */ /* 0x000fe80000000800 */
[----:B------:R-:W-:Y:S01]  /*80a0*/  MUFU.EX2 R119, R119 ;  /* 0x0000007700777308 */ /* 0x000fe20000000800 */
[-CC-:B------:R-:W-:Y:S01]  /*80b0*/  FFMA.FTZ R110, R15, R55.reuse, -R54.reuse ;  /* 0x000000370f6e7223 */ /* 0x180fe20000010836 */
[-CC-:B------:R-:W-:Y:S01]  /*80c0*/  FFMA.FTZ R94, R14, R55.reuse, -R54.reuse ;  /* 0x000000370e5e7223 */ /* 0x180fe20000010836 */
[-CC-:B------:R-:W-:Y:S01]  /*80d0*/  FFMA.FTZ R104, R17, R55.reuse, -R54.reuse ;  /* 0x0000003711687223 */ /* 0x180fe20000010836 */
[----:B------:R-:W3:Y:S01]  /*80e0*/  MUFU.EX2 R126, R126 ;  /* 0x0000007e007e7308 */ /* 0x000ee20000000800 */
[-C--:B------:R-:W-:Y:S01]  /*80f0*/  FFMA.FTZ R85, R16, R55.reuse, -R54 ;  /* 0x0000003710557223 */ /* 0x080fe20000010836 */
[-CC-:B------:R-:W-:Y:S01]  /*8100*/  FFMA.FTZ R108, R246, R55.reuse, -R53.reuse ;  /* 0x00000037f66c7223 */ /* 0x180fe20000010835 */
[-CC-:B------:R-:W-:Y:S01]  /*8110*/  FFMA.FTZ R107, R241, R55.reuse, -R53.reuse ;  /* 0x00000037f16b7223 */ /* 0x180fe20000010835 */
[----:B------:R-:W4:Y:S01]  /*8120*/  MUFU.EX2 R111, R111 ;  /* 0x0000006f006f7308 */ /* 0x000f220000000800 */
[-CC-:B------:R-:W-:Y:S01]  /*8130*/  FFMA.FTZ R98, R90, R55.reuse, -R53.reuse ;  /* 0x000000375a627223 */ /* 0x180fe20000010835 */
[----:B------:R-:W-:Y:S01]  /*8140*/  FFMA.FTZ R83, R89, R55, -R53 ;  /* 0x0000003759537223 */ /* 0x000fe20000010835 */
[----:B------:R-:W5:Y:S01]  /*8150*/  LDSM.16.MT88.4 R44, [R51+0x5400] ;  /* 0x00540000332c783b */ /* 0x000f620000004200 */
[----:B------:R-:W-:Y:S04]  /*8160*/  MUFU.EX2 R124, R124 ;  /* 0x0000007c007c7308 */ /* 0x000fe80000000800 */
[----:B------:R-:W1:Y:S04]  /*8170*/  MUFU.EX2 R123, R123 ;  /* 0x0000007b007b7308 */ /* 0x000e680000000800 */
[----:B------:R-:W-:Y:S04]  /*8180*/  MUFU.EX2 R118, R118 ;  /* 0x0000007600767308 */ /* 0x000fe80000000800 */
[----:B------:R-:W2:Y:S01]  /*8190*/  MUFU.EX2 R109, R109 ;  /* 0x0000006d006d7308 */ /* 0x000ea20000000800 */
[----:B---3--:R-:W-:-:S02]  /*81a0*/  F2FP.F16.F32.PACK_AB R12, R125, R126 ;  /* 0x0000007e7d0c723e */ /* 0x008fc400000000ff */
[----:B----4-:R-:W-:Y:S02]  /*81b0*/  F2FP.F16.F32.PACK_AB R14, R111, R119 ;  /* 0x000000776f0e723e */ /* 0x010fe400000000ff */
[----:B-1----:R-:W-:Y:S01]  /*81c0*/  F2FP.F16.F32.PACK_AB R13, R123, R124 ;  /* 0x0000007c7b0d723e */ /* 0x002fe200000000ff */
[----:B------:R-:W-:Y:S01]  /*81d0*/  MUFU.EX2 R110, R110 ;  /* 0x0000006e006e7308 */ /* 0x000fe20000000800 */
[----:B--2---:R-:W-:-:S03]  /*81e0*/  F2FP.F16.F32.PACK_AB R15, R109, R118 ;  /* 0x000000766d0f723e */ /* 0x004fc600000000ff */
[----:B------:R-:W1:Y:S01]  /*81f0*/  MUFU.EX2 R104, R104 ;  /* 0x0000006800687308 */ /* 0x000e620000000800 */
[-CC-:B------:R-:W-:Y:S02]  /*8200*/  FFMA.FTZ R90, R36, R55.reuse, -R54.reuse ;  /* 0x00000037245a7223 */ /* 0x180fe40000010836 */
[----:B------:R-:W2:Y:S01]  /*8210*/  LDSM.16.MT88.4 R36, [R52+0x5800] ;  /* 0x005800003424783b */ /* 0x000ea20000004200 */
[----:B------:R-:W-:Y:S01]  /*8220*/  MUFU.EX2 R94, R94 ;  /* 0x0000005e005e7308 */ /* 0x000fe20000000800 */
[C---:B------:R-:W-:Y:S03]  /*8230*/  HMMA.16816.F32 R28, R12.reuse, R24, RZ ;  /* 0x000000180c1c723c */ /* 0x040fe600000018ff */
[----:B------:R-:W-:Y:S04]  /*8240*/  MUFU.EX2 R85, R85 ;  /* 0x0000005500557308 */ /* 0x000fe80000000800 */
[----:B------:R-:W-:Y:S01]  /*8250*/  MUFU.EX2 R108, R108 ;  /* 0x0000006c006c7308 */ /* 0x000fe20000000800 */
[C---:B------:R-:W-:Y:S03]  /*8260*/  HMMA.16816.F32 R24, R12.reuse, R26, RZ ;  /* 0x0000001a0c18723c */ /* 0x040fe600000018ff */
[----:B------:R-:W3:Y:S04]  /*8270*/  MUFU.EX2 R107, R107 ;  /* 0x0000006b006b7308 */ /* 0x000ee80000000800 */
[----:B------:R-:W-:Y:S04]  /*8280*/  MUFU.EX2 R98, R98 ;  /* 0x0000006200627308 */ /* 0x000fe80000000800 */
[----:B------:R-:W4:Y:S01]  /*8290*/  MUFU.EX2 R83, R83 ;  /* 0x0000005300537308 */ /* 0x000f220000000800 */
[----:B------:R-:W-:Y:S01]  /*82a0*/  HMMA.16816.F32 R16, R12, R4, RZ ;  /* 0x000000040c10723c */ /* 0x000fe200000018ff */
[-CC-:B------:R-:W-:Y:S01]  /*82b0*/  FFMA.FTZ R32, R32, R55.reuse, -R54.reuse ;  /* 0x0000003720207223 */ /* 0x180fe20000010836 */
[----:B-1----:R-:W-:Y:S01]  /*82c0*/  F2FP.F16.F32.PACK_AB R4, R104, R110 ;  /* 0x0000006e6804723e */ /* 0x002fe200000000ff */
[-CC-:B------:R-:W-:Y:S01]  /*82d0*/  FFMA.FTZ R89, R35, R55.reuse, -R54.reuse ;  /* 0x0000003723597223 */ /* 0x180fe20000010836 */
[-CC-:B------:R-:W-:Y:S01]  /*82e0*/  FFMA.FTZ R84, R34, R55.reuse, -R54.reuse ;  /* 0x0000003722547223 */ /* 0x180fe20000010836 */
[----:B---3--:R-:W-:Y:S01]  /*82f0*/  F2FP.F16.F32.PACK_AB R5, R107, R108 ;  /* 0x0000006c6b05723e */ /* 0x008fe200000000ff */
[----:B------:R-:W-:-:S02]  /*8300*/  FFMA.FTZ R88, R33, R55, -R54 ;  /* 0x0000003721587223 */ /* 0x000fc40000010836 */
[----:B------:R-:W-:Y:S01]  /*8310*/  HMMA.16816.F32 R12, R12, R6, RZ ;  /* 0x000000060c0c723c */ /* 0x000fe200000018ff */
[----:B------:R-:W-:Y:S01]  /*8320*/  F2FP.F16.F32.PACK_AB R6, R85, R94 ;  /* 0x0000005e5506723e */ /* 0x000fe200000000ff */
[-CC-:B------:R-:W-:Y:S01]  /*8330*/  FFMA.FTZ R97, R87, R55.reuse, -R53.reuse ;  /* 0x0000003757617223 */ /* 0x180fe20000010835 */
[-CC-:B------:R-:W-:Y:S01]  /*8340*/  FFMA.FTZ R99, R100, R55.reuse, -R53.reuse ;  /* 0x0000003764637223 */ /* 0x180fe20000010835 */
[-CC-:B------:R-:W-:Y:S01]  /*8350*/  FFMA.FTZ R91, R102, R55.reuse, -R53.reuse ;  /* 0x00000037665b7223 */ /* 0x180fe20000010835 */
[----:B----4-:R-:W-:Y:S01]  /*8360*/  F2FP.F16.F32.PACK_AB R7, R83, R98 ;  /* 0x000000625307723e */ /* 0x010fe200000000ff */
[-CC-:B------:R-:W-:Y:S01]  /*8370*/  FFMA.FTZ R230, R230, R55.reuse, -R53.reuse ;  /* 0x00000037e6e67223 */ /* 0x180fe20000010835 */
[----:B------:R1:W-:Y:S04]  /*8380*/  MUFU.EX2 R87, R32 ;  /* 0x0000002000577308 */ /* 0x0003e80000000800 */
[----:B------:R-:W-:Y:S01]  /*8390*/  MUFU.EX2 R90, R90 ;  /* 0x0000005a005a7308 */ /* 0x000fe20000000800 */
[C---:B------:R-:W-:Y:S03]  /*83a0*/  HMMA.16816.F32 R28, R4.reuse, R8, R28 ;  /* 0x00000008041c723c */ /* 0x040fe6000000181c */
[----:B------:R-:W3:Y:S04]  /*83b0*/  MUFU.EX2 R89, R89 ;  /* 0x0000005900597308 */ /* 0x000ee80000000800 */
[----:B------:R-:W-:Y:S01]  /*83c0*/  MUFU.EX2 R84, R84 ;  /* 0x0000005400547308 */ /* 0x000fe20000000800 */
[----:B-1----:R-:W1:Y:S01]  /*83d0*/  LDSM.16.MT88.4 R32, [R51+0x5800] ;  /* 0x005800003320783b */ /* 0x002e620000004200 */
[C---:B------:R-:W-:Y:S02]  /*83e0*/  HMMA.16816.F32 R24, R4.reuse, R10, R24 ;  /* 0x0000000a0418723c */ /* 0x040fe40000001818 */
[----:B------:R-:W4:Y:S01]  /*83f0*/  MUFU.EX2 R88, R88 ;  /* 0x0000005800587308 */ /* 0x000f220000000800 */
[----:B------:R-:W1:Y:S03]  /*8400*/  LDSM.16.MT88.4 R8, [R52+0x5c00] ;  /* 0x005c00003408783b */ /* 0x000e660000004200 */
[----:B------:R-:W-:Y:S04]  /*8410*/  MUFU.EX2 R97, R97 ;  /* 0x0000006100617308 */ /* 0x000fe80000000800 */
[----:B------:R-:W2:Y:S04]  /*8420*/  MUFU.EX2 R100, R230 ;  /* 0x000000e600647308 */ /* 0x000ea80000000800 */
[----:B------:R-:W-:Y:S04]  /*8430*/  MUFU.EX2 R99, R99 ;  /* 0x0000006300637308 */ /* 0x000fe80000000800 */
[----:B------:R-:W2:Y:S01]  /*8440*/  MUFU.EX2 R91, R91 ;  /* 0x0000005b005b7308 */ /* 0x000ea20000000800 */
[C---:B-----5:R-:W-:Y:S01]  /*8450*/  HMMA.16816.F32 R16, R4.reuse, R44, R16 ;  /* 0x0000002c0410723c */ /* 0x060fe20000001810 */
[-CC-:B------:R-:W-:Y:S01]  /*8460*/  FFMA.FTZ R103, R221, R55.reuse, -R54.reuse ;  /* 0x00000037dd677223 */ /* 0x180fe20000010836 */
[-CC-:B------:R-:W-:Y:S01]  /*8470*/  FFMA.FTZ R102, R218, R55.reuse, -R54.reuse ;  /* 0x00000037da667223 */ /* 0x180fe20000010836 */
[-C--:B------:R-:W-:Y:S01]  /*8480*/  FFMA.FTZ R101, R217, R55.reuse, -R54 ;  /* 0x00000037d9657223 */ /* 0x080fe20000010836 */
[-CC-:B------:R-:W-:Y:S01]  /*8490*/  FFMA.FTZ R117, R229, R55.reuse, -R53.reuse ;  /* 0x00000037e5757223 */ /* 0x180fe20000010835 */
[-CC-:B------:R-:W-:Y:S01]  /*84a0*/  FFMA.FTZ R115, R228, R55.reuse, -R53.reuse ;  /* 0x00000037e4737223 */ /* 0x180fe20000010835 */
[----:B---3--:R-:W-:Y:S01]  /*84b0*/  F2FP.F16.F32.PACK_AB R44, R89, R90 ;  /* 0x0000005a592c723e */ /* 0x008fe200000000ff */
[-CC-:B------:R-:W-:Y:S01]  /*84c0*/  FFMA.FTZ R114, R227, R55.reuse, -R53.reuse ;  /* 0x00000037e3727223 */ /* 0x180fe20000010835 */
[----:B------:R-:W-:Y:S01]  /*84d0*/  HMMA.16816.F32 R12, R4, R46, R12 ;  /* 0x0000002e040c723c */ /* 0x000fe2000000180c */
[----:B----4-:R-:W-:Y:S01]  /*84e0*/  F2FP.F16.F32.PACK_AB R46, R88, R84 ;  /* 0x00000054582e723e */ /* 0x010fe200000000ff */
[----:B------:R-:W-:Y:S01]  /*84f0*/  FFMA.FTZ R116, R226, R55, -R53 ;  /* 0x00000037e2747223 */ /* 0x000fe20000010835 */
[----:B--2---:R-:W-:Y:S01]  /*8500*/  F2FP.F16.F32.PACK_AB R45, R100, R97 ;  /* 0x00000061642d723e */ /* 0x004fe200000000ff */
[----:B------:R-:W2:Y:S01]  /*8510*/  MUFU.EX2 R103, R103 ;  /* 0x0000006700677308 */ /* 0x000ea20000000800 */
[----:B------:R-:W-:Y:S01]  /*8520*/  F2FP.F16.F32.PACK_AB R47, R91, R99 ;  /* 0x000000635b2f723e */ /* 0x000fe200000000ff */
[----:B------:R-:W3:Y:S02]  /*8530*/  LDSM.16.MT88.4 R4, [R51+0x5c00] ;  /* 0x005c00003304783b */ /* 0x000ee40000004200 */
[----:B------:R-:W-:Y:S04]  /*8540*/  MUFU.EX2 R102, R102 ;  /* 0x0000006600667308 */ /* 0x000fe80000000800 */
[----:B------:R-:W4:Y:S01]  /*8550*/  MUFU.EX2 R101, R101 ;  /* 0x0000006500657308 */ /* 0x000f220000000800 */
[C---:B------:R-:W-:Y:S03]  /*8560*/  HMMA.16816.F32 R28, R44.reuse, R36, R28 ;  /* 0x000000242c1c723c */ /* 0x040fe6000000181c */
[----:B------:R-:W-:Y:S04]  /*8570*/  MUFU.EX2 R117, R117 ;  /* 0x0000007500757308 */ /* 0x000fe80000000800 */
[----:B------:R-:W5:Y:S04]  /*8580*/  MUFU.EX2 R115, R115 ;  /* 0x0000007300737308 */ /* 0x000f680000000800 */
[----:B------:R-:W-:Y:S04]  /*8590*/  MUFU.EX2 R114, R114 ;  /* 0x0000007200727308 */ /* 0x000fe80000000800 */
[----:B------:R-:W3:Y:S01]  /*85a0*/  MUFU.EX2 R116, R116 ;  /* 0x0000007400747308 */ /* 0x000ee20000000800 */
[----:B------:R-:W-:Y:S01]  /*85b0*/  HMMA.16816.F32 R24, R44, R38, R24 ;  /* 0x000000262c18723c */ /* 0x000fe20000001818 */
[----:B--2---:R-:W-:-:S02]  /*85c0*/  F2FP.F16.F32.PACK_AB R36, R103, R87 ;  /* 0x000000576724723e */ /* 0x004fc400000000ff */
[----:B----4-:R-:W-:Y:S02]  /*85d0*/  F2FP.F16.F32.PACK_AB R38, R101, R102 ;  /* 0x000000666526723e */ /* 0x010fe400000000ff */
[----:B-----5:R-:W-:-:S03]  /*85e0*/  F2FP.F16.F32.PACK_AB R37, R115, R117 ;  /* 0x000000757325723e */ /* 0x020fc600000000ff */
[----:B-1----:R-:W-:Y:S01]  /*85f0*/  HMMA.16816.F32 R16, R44, R32, R16 ;  /* 0x000000202c10723c */ /* 0x002fe20000001810 */
[----:B---3--:R-:W-:-:S07]  /*8600*/  F2FP.F16.F32.PACK_AB R39, R116, R114 ;  /* 0x000000727427723e */ /* 0x008fce00000000ff */
[----:B------:R-:W-:Y:S01]  /*8610*/  HMMA.16816.F32 R32, R44, R34, R12 ;  /* 0x000000222c20723c */ /* 0x000fe2000000180c */
[----:B------:R-:W1:Y:S01]  /*8620*/  LDSM.16.MT88.4 R12, [R52+0x6000] ;  /* 0x00600000340c783b */ /* 0x000e620000004200 */
[----:B------:R-:W-:-:S06]  /*8630*/  FFMA.FTZ R141, R135, R55, -R53 ;  /* 0x00000037878d7223 */ /* 0x000fcc0000010835 */
[----:B------:R-:W-:Y:S01]  /*8640*/  HMMA.16816.F32 R28, R36, R8, R28 ;  /* 0x00000008241c723c */ /* 0x000fe2000000181c */
[-CC-:B------:R-:W-:Y:S01]  /*8650*/  FFMA.FTZ R9, R137, R55.reuse, -R53.reuse ;  /* 0x0000003789097223 */ /* 0x180fe20000010835 */
[----:B------:R-:W-:-:S03]  /*8660*/  FFMA.FTZ R8, R136, R55, -R53 ;  /* 0x0000003788087223 */ /* 0x000fc60000010835 */
[----:B------:R-:W-:Y:S03]  /*8670*/  MUFU.EX2 R136, R9 ;  /* 0x0000000900887308 */ /* 0x000fe60000000800 */
[C---:B------:R-:W-:Y:S01]  /*8680*/  HMMA.16816.F32 R24, R36.reuse, R10, R24 ;  /* 0x0000000a2418723c */ /* 0x040fe20000001818 */
[----:B------:R2:W-:Y:S01]  /*8690*/  MUFU.EX2 R135, R8 ;  /* 0x0000000800877308 */ /* 0x0005e20000000800 */
[-CC-:B------:R-:W-:Y:S01]  /*86a0*/  FFMA.FTZ R128, R128, R55.reuse, -R54.reuse ;  /* 0x0000003780807223 */ /* 0x180fe20000010836 */
[-CC-:B------:R-:W-:Y:S01]  /*86b0*/  FFMA.FTZ R131, R131, R55.reuse, -R54.reuse ;  /* 0x0000003783837223 */ /* 0x180fe20000010836 */
[-CC-:B------:R-:W-:Y:S01]  /*86c0*/  FFMA.FTZ R130, R130, R55.reuse, -R54.reuse ;  /* 0x0000003782827223 */ /* 0x180fe20000010836 */
[-CC-:B------:R-:W-:Y:S01]  /*86d0*/  FFMA.FTZ R129, R129, R55.reuse, -R54.reuse ;  /* 0x0000003781817223 */ /* 0x180fe20000010836 */
[-C--:B------:R-:W-:Y:S01]  /*86e0*/  FFMA.FTZ R214, R214, R55.reuse, -R53 ;  /* 0x00000037d6d67223 */ /* 0x080fe20000010835 */
[----:B--2---:R-:W2:Y:S01]  /*86f0*/  LDSM.16.MT88.4 R8, [R51+0x6000] ;  /* 0x006000003308783b */ /* 0x004ea20000004200 */
[----:B------:R-:W-:Y:S01]  /*8700*/  MUFU.EX2 R128, R128 ;  /* 0x0000008000807308 */ /* 0x000fe20000000800 */
[C---:B------:R-:W-:Y:S03]  /*8710*/  HMMA.16816.F32 R16, R36.reuse, R4, R16 ;  /* 0x000000042410723c */ /* 0x040fe60000001810 */
[----:B------:R-:W3:Y:S04]  /*8720*/  MUFU.EX2 R131, R131 ;  /* 0x0000008300837308 */ /* 0x000ee80000000800 */
[----:B------:R-:W-:Y:S04]  /*8730*/  MUFU.EX2 R130, R130 ;  /* 0x0000008200827308 */ /* 0x000fe80000000800 */
[----:B------:R-:W4:Y:S04]  /*8740*/  MUFU.EX2 R129, R129 ;  /* 0x0000008100817308 */ /* 0x000f280000000800 */
[----:B------:R-:W5:Y:S04]  /*8750*/  MUFU.EX2 R137, R214 ;  /* 0x000000d600897308 */ /* 0x000f680000000800 */
[----:B------:R-:W1:Y:S01]  /*8760*/  MUFU.EX2 R141, R141 ;  /* 0x0000008d008d7308 */ /* 0x000e620000000800 */
[-CC-:B------:R-:W-:Y:S01]  /*8770*/  FFMA.FTZ R5, R146, R55.reuse, -R54.reuse ;  /* 0x0000003792057223 */ /* 0x180fe20000010836 */
[-CC-:B------:R-:W-:Y:S01]  /*8780*/  FFMA.FTZ R4, R145, R55.reuse, -R54.reuse ;  /* 0x0000003791047223 */ /* 0x180fe20000010836 */
[----:B------:R-:W-:Y:S01]  /*8790*/  FFMA.FTZ R149, R144, R55, -R54 ;  /* 0x0000003790957223 */ /* 0x000fe20000010836 */
[----:B------:R-:W-:Y:S01]  /*87a0*/  HMMA.16816.F32 R32, R36, R6, R32 ;  /* 0x000000062420723c */ /* 0x000fe20000001820 */
[----:B------:R-:W-:Y:S04]  /*87b0*/  MUFU.EX2 R145, R5 ;  /* 0x0000000500917308 */ /* 0x000fe80000000800 */
[----:B------:R2:W-:Y:S01]  /*87c0*/  MUFU.EX2 R144, R4 ;  /* 0x0000000400907308 */ /* 0x0005e20000000800 */
[----:B---3--:R-:W-:-:S02]  /*87d0*/  F2FP.F16.F32.PACK_AB R36, R131, R128 ;  /* 0x000000808324723e */ /* 0x008fc400000000ff */
[----:B----4-:R-:W-:Y:S02]  /*87e0*/  F2FP.F16.F32.PACK_AB R38, R129, R130 ;  /* 0x000000828126723e */ /* 0x010fe400000000ff */
[----:B-----5:R-:W-:Y:S02]  /*87f0*/  F2FP.F16.F32.PACK_AB R37, R136, R137 ;  /* 0x000000898825723e */ /* 0x020fe400000000ff */
[----:B-1----:R-:W-:Y:S01]  /*8800*/  F2FP.F16.F32.PACK_AB R39, R141, R135 ;  /* 0x000000878d27723e */ /* 0x002fe200000000ff */
[----:B--2---:R-:W1:Y:S01]  /*8810*/  LDSM.16.MT88.4 R4, [R52+0x6400] ;  /* 0x006400003404783b */ /* 0x004e620000004200 */
[----:B------:R-:W-:-:S05]  /*8820*/  FFMA.FTZ R148, R148, R55, -R54 ;  /* 0x0000003794947223 */ /* 0x000fca0000010836 */
[----:B------:R-:W-:Y:S01]  /*8830*/  HMMA.16816.F32 R28, R36, R12, R28 ;  /* 0x0000000c241c723c */ /* 0x000fe2000000181c */
[-CC-:B------:R-:W-:Y:S01]  /*8840*/  FFMA.FTZ R157, R157, R55.reuse, -R53.reuse ;  /* 0x000000379d9d7223 */ /* 0x180fe20000010835 */
[----:B------:R2:W3:Y:S01]  /*8850*/  MUFU.EX2 R146, R148 ;  /* 0x0000009400927308 */ /* 0x0004e20000000800 */
[-CC-:B------:R-:W-:Y:S01]  /*8860*/  FFMA.FTZ R45, R154, R55.reuse, -R53.reuse ;  /* 0x000000379a2d7223 */ /* 0x180fe20000010835 */
[----:B------:R-:W-:-:S04]  /*8870*/  FFMA.FTZ R44, R153, R55, -R53 ;  /* 0x00000037992c7223 */ /* 0x000fc80000010835 */
[----:B------:R-:W-:Y:S01]  /*8880*/  HMMA.16816.F32 R24, R36, R14, R24 ;  /* 0x0000000e2418723c */ /* 0x000fe20000001818 */
[----:B------:R-:W4:Y:S01]  /*8890*/  LDSM.16.MT88.4 R12, [R51+0x6400] ;  /* 0x00640000330c783b */ /* 0x000f220000004200 */
[----:B------:R5:W-:Y:S01]  /*88a0*/  MUFU.EX2 R154, R157 ;  /* 0x0000009d009a7308 */ /* 0x000be20000000800 */
[-CC-:B--2---:R-:W-:Y:S01]  /*88b0*/  FFMA.FTZ R148, R147, R55.reuse, -R54.reuse ;  /* 0x0000003793947223 */ /* 0x184fe20000010836 */
[-C--:B------:R-:W-:Y:S02]  /*88c0*/  FFMA.FTZ R147, R213, R55.reuse, -R53 ;  /* 0x00000037d5937223 */ /* 0x080fe40000010835 */
[----:B------:R-:W-:Y:S01]  /*88d0*/  MUFU.EX2 R153, R45 ;  /* 0x0000002d00997308 */ /* 0x000fe20000000800 */
[----:B-----5:R-:W-:-:S03]  /*88e0*/  FFMA.FTZ R157, R152, R55, -R54 ;  /* 0x00000037989d7223 */ /* 0x020fc60000010836 */
[----:B------:R-:W2:Y:S04]  /*88f0*/  MUFU.EX2 R149, R149 ;  /* 0x0000009500957308 */ /* 0x000ea80000000800 */
[----:B------:R5:W-:Y:S04]  /*8900*/  MUFU.EX2 R152, R44 ;  /* 0x0000002c00987308 */ /* 0x000be80000000800 */
[----:B------:R-:W1:Y:S01]  /*8910*/  MUFU.EX2 R147, R147 ;  /* 0x0000009300937308 */ /* 0x000e620000000800 */
[-CC-:B------:R-:W-:Y:S01]  /*8920*/  FFMA.FTZ R186, R186, R55.reuse, -R53.reuse ;  /* 0x00000037baba7223 */ /* 0x180fe20000010835 */
[----:B-----5:R-:W-:Y:S01]  /*8930*/  HMMA.16816.F32 R44, R36, R8, R16 ;  /* 0x00000008242c723c */ /* 0x020fe20000001810 */
[----:B------:R-:W5:Y:S01]  /*8940*/  LDSM.16.MT88.4 R16, [R52+0x6800] ;  /* 0x006800003410783b */ /* 0x000f620000004200 */
[-CC-:B------:R-:W-:Y:S01]  /*8950*/  FFMA.FTZ R9, R162, R55.reuse, -R53.reuse ;  /* 0x00000037a2097223 */ /* 0x180fe20000010835 */
[-C--:B------:R-:W-:Y:S01]  /*8960*/  FFMA.FTZ R8, R161, R55.reuse, -R53 ;  /* 0x00000037a1087223 */ /* 0x080fe20000010835 */
[----:B------:R4:W-:Y:S01]  /*8970*/  MUFU.EX2 R162, R186 ;  /* 0x000000ba00a27308 */ /* 0x0009e20000000800 */
[-CC-:B------:R-:W-:Y:S01]  /*8980*/  FFMA.FTZ R156, R156, R55.reuse, -R54.reuse ;  /* 0x000000379c9c7223 */ /* 0x180fe20000010836 */
[----:B------:R-:W-:-:S02]  /*8990*/  FFMA.FTZ R155, R155, R55, -R54 ;  /* 0x000000379b9b7223 */ /* 0x000fc40000010836 */
[----:B------:R-:W-:Y:S01]  /*89a0*/  HMMA.16816.F32 R32, R36, R10, R32 ;  /* 0x0000000a2420723c */ /* 0x000fe20000001820 */
[----:B---3--:R-:W-:Y:S02]  /*89b0*/  F2FP.F16.F32.PACK_AB R36, R145, R146 ;  /* 0x000000929124723e */ /* 0x008fe400000000ff */
[----:B--2---:R-:W-:Y:S02]  /*89c0*/  F2FP.F16.F32.PACK_AB R38, R149, R144 ;  /* 0x000000909526723e */ /* 0x004fe400000000ff */
[----:B-1----:R-:W-:Y:S02]  /*89d0*/  F2FP.F16.F32.PACK_AB R37, R154, R147 ;  /* 0x000000939a25723e */ /* 0x002fe400000000ff */
[----:B------:R-:W-:Y:S01]  /*89e0*/  F2FP.F16.F32.PACK_AB R39, R152, R153 ;  /* 0x000000999827723e */ /* 0x000fe200000000ff */
[-C--:B----4-:R-:W-:Y:S01]  /*89f0*/  FFMA.FTZ R186, R160, R55.reuse, -R53 ;  /* 0x00000037a0ba7223 */ /* 0x090fe20000010835 */
[----:B------:R-:W-:Y:S04]  /*8a00*/  MUFU.EX2 R161, R9 ;  /* 0x0000000900a17308 */ /* 0x000fe80000000800 */
[----:B------:R1:W-:Y:S01]  /*8a10*/  MUFU.EX2 R160, R8 ;  /* 0x0000000800a07308 */ /* 0x0003e20000000800 */
[C---:B------:R-:W-:Y:S03]  /*8a20*/  HMMA.16816.F32 R28, R36.reuse, R4, R28 ;  /* 0x00000004241c723c */ /* 0x040fe6000000181c */
[----:B------:R-:W-:Y:S04]  /*8a30*/  MUFU.EX2 R148, R148 ;  /* 0x0000009400947308 */ /* 0x000fe80000000800 */
[----:B------:R-:W2:Y:S04]  /*8a40*/  MUFU.EX2 R157, R157 ;  /* 0x0000009d009d7308 */ /* 0x000ea80000000800 */
[----:B------:R-:W-:Y:S01]  /*8a50*/  MUFU.EX2 R156, R156 ;  /* 0x0000009c009c7308 */ /* 0x000fe20000000800 */
[----:B-1----:R-:W1:Y:S03]  /*8a60*/  LDSM.16.MT88.4 R8, [R51+0x6800] ;  /* 0x006800003308783b */ /* 0x002e660000004200 */
[----:B------:R-:W3:Y:S04]  /*8a70*/  MUFU.EX2 R155, R155 ;  /* 0x0000009b009b7308 */ /* 0x000ee80000000800 */
[----:B------:R-:W4:Y:S01]  /*8a80*/  MUFU.EX2 R186, R186 ;  /* 0x000000ba00ba7308 */ /* 0x000f220000000800 */
[----:B------:R-:W-:Y:S01]  /*8a90*/  HMMA.16816.F32 R24, R36, R6, R24 ;  /* 0x000000062418723c */ /* 0x000fe20000001818 */
[-CC-:B------:R-:W-:Y:S01]  /*8aa0*/  FFMA.FTZ R4, R204, R55.reuse, -R54.reuse ;  /* 0x00000037cc047223 */ /* 0x180fe20000010836 */
[----:B------:R-:W-:-:S03]  /*8ab0*/  FFMA.FTZ R204, R201, R55, -R54 ;  /* 0x00000037c9cc7223 */ /* 0x000fc60000010836 */
[----:B------:R5:W-:Y:S03]  /*8ac0*/  MUFU.EX2 R201, R4 ;  /* 0x0000000400c97308 */ /* 0x000be60000000800 */
[----:B------:R-:W-:Y:S01]  /*8ad0*/  HMMA.16816.F32 R44, R36, R12, R44 ;  /* 0x0000000c242c723c */ /* 0x000fe2000000182c */
[----:B--2---:R-:W-:Y:S02]  /*8ae0*/  F2FP.F16.F32.PACK_AB R12, R157, R148 ;  /* 0x000000949d0c723e */ /* 0x004fe400000000ff */
[----:B------:R-:W-:-:S05]  /*8af0*/  F2FP.F16.F32.PACK_AB R13, R161, R162 ;  /* 0x000000a2a10d723e */ /* 0x000fca00000000ff */
[----:B------:R-:W-:Y:S01]  /*8b00*/  HMMA.16816.F32 R32, R36, R14, R32 ;  /* 0x0000000e2420723c */ /* 0x000fe20000001820 */
[----:B---3--:R-:W-:Y:S02]  /*8b10*/  F2FP.F16.F32.PACK_AB R14, R155, R156 ;  /* 0x0000009c9b0e723e */ /* 0x008fe400000000ff */
[----:B----4-:R-:W-:Y:S01]  /*8b20*/  F2FP.F16.F32.PACK_AB R15, R186, R160 ;  /* 0x000000a0ba0f723e */ /* 0x010fe200000000ff */
[----:B-----5:R-:W2:Y:S01]  /*8b30*/  LDSM.16.MT88.4 R4, [R52+0x6c00] ;  /* 0x006c00003404783b */ /* 0x020ea20000004200 */
[----:B------:R-:W-:-:S05]  /*8b40*/  FFMA.FTZ R207, R207, R55, -R53 ;  /* 0x00000037cfcf7223 */ /* 0x000fca0000010835 */
[C---:B------:R-:W-:Y:S01]  /*8b50*/  HMMA.16816.F32 R28, R12.reuse, R16, R28 ;  /* 0x000000100c1c723c */ /* 0x040fe2000000181c */
[-CC-:B------:R-:W-:Y:S02]  /*8b60*/  FFMA.FTZ R16, R206, R55.reuse, -R53.reuse ;  /* 0x00000037ce107223 */ /* 0x180fe40000010835 */
[----:B------:R3:W-:Y:S01]  /*8b70*/  MUFU.EX2 R206, R207 ;  /* 0x000000cf00ce7308 */ /* 0x0007e20000000800 */
[-CC-:B------:R-:W-:Y:S01]  /*8b80*/  FFMA.FTZ R203, R203, R55.reuse, -R54.reuse ;  /* 0x00000037cbcb7223 */ /* 0x180fe20000010836 */
[-C--:B------:R-:W-:Y:S01]  /*8b90*/  FFMA.FTZ R202, R202, R55.reuse, -R54 ;  /* 0x00000037caca7223 */ /* 0x080fe20000010836 */
[-CC-:B------:R-:W-:Y:S02]  /*8ba0*/  FFMA.FTZ R208, R208, R55.reuse, -R53.reuse ;  /* 0x00000037d0d07223 */ /* 0x180fe40000010835 */
[----:B------:R-:W-:Y:S01]  /*8bb0*/  HMMA.16816.F32 R24, R12, R18, R24 ;  /* 0x000000120c18723c */ /* 0x000fe20000001818 */
[----:B------:R-:W4:Y:S01]  /*8bc0*/  MUFU.EX2 R204, R204 ;  /* 0x000000cc00cc7308 */ /* 0x000f220000000800 */
[----:B---3--:R-:W-:-:S03]  /*8bd0*/  FFMA.FTZ R207, R205, R55, -R53 ;  /* 0x00000037cdcf7223 */ /* 0x008fc60000010835 */
[----:B------:R3:W-:Y:S04]  /*8be0*/  MUFU.EX2 R205, R16 ;  /* 0x0000001000cd7308 */ /* 0x0007e80000000800 */
[----:B------:R-:W-:Y:S04]  /*8bf0*/  MUFU.EX2 R203, R203 ;  /* 0x000000cb00cb7308 */ /* 0x000fe80000000800 */
[----:B------:R-:W5:Y:S01]  /*8c00*/  MUFU.EX2 R202, R202 ;  /* 0x000000ca00ca7308 */ /* 0x000f620000000800 */
[----:B---3--:R-:W3:Y:S03]  /*8c10*/  LDSM.16.MT88.4 R16, [R51+0x6c00] ;  /* 0x006c00003310783b */ /* 0x008ee60000004200 */
[----:B------:R-:W2:Y:S04]  /*8c20*/  MUFU.EX2 R208, R208 ;  /* 0x000000d000d07308 */ /* 0x000ea80000000800 */
[----:B------:R-:W2:Y:S01]  /*8c30*/  MUFU.EX2 R207, R207 ;  /* 0x000000cf00cf7308 */ /* 0x000ea20000000800 */
[----:B-1----:R-:W-:Y:S01]  /*8c40*/  HMMA.16816.F32 R44, R12, R8, R44 ;  /* 0x000000080c2c723c */ /* 0x002fe2000000182c */
[-CC-:B------:R-:W-:Y:S01]  /*8c50*/  FFMA.FTZ R9, R211, R55.reuse, -R54.reuse ;  /* 0x00000037d3097223 */ /* 0x180fe20000010836 */
[-CC-:B------:R-:W-:Y:S01]  /*8c60*/  FFMA.FTZ R8, R210, R55.reuse, -R54.reuse ;  /* 0x00000037d2087223 */ /* 0x180fe20000010836 */
[----:B------:R-:W-:-:S02]  /*8c70*/  FFMA.FTZ R36, R209, R55, -R54 ;  /* 0x00000037d1247223 */ /* 0x000fc40000010836 */
[----:B------:R-:W-:Y:S03]  /*8c80*/  MUFU.EX2 R210, R9 ;  /* 0x0000000900d27308 */ /* 0x000fe60000000800 */
[----:B------:R-:W-:Y:S01]  /*8c90*/  HMMA.16816.F32 R32, R12, R10, R32 ;  /* 0x0000000a0c20723c */ /* 0x000fe20000001820 */
[----:B------:R1:W-:Y:S01]  /*8ca0*/  MUFU.EX2 R209, R8 ;  /* 0x0000000800d17308 */ /* 0x0003e20000000800 */
[----:B----4-:R-:W-:Y:S02]  /*8cb0*/  F2FP.F16.F32.PACK_AB R12, R204, R201 ;  /* 0x000000c9cc0c723e */ /* 0x010fe400000000ff */
[----:B-----5:R-:W-:Y:S02]  /*8cc0*/  F2FP.F16.F32.PACK_AB R14, R202, R203 ;  /* 0x000000cbca0e723e */ /* 0x020fe400000000ff */
[----:B--2---:R-:W-:Y:S02]  /*8cd0*/  F2FP.F16.F32.PACK_AB R13, R206, R208 ;  /* 0x000000d0ce0d723e */ /* 0x004fe400000000ff */
[----:B------:R-:W-:Y:S01]  /*8ce0*/  F2FP.F16.F32.PACK_AB R15, R207, R205 ;  /* 0x000000cdcf0f723e */ /* 0x000fe200000000ff */
[----:B-1----:R-:W1:Y:S01]  /*8cf0*/  LDSM.16.MT88.4 R8, [R52+0x7000] ;  /* 0x007000003408783b */ /* 0x002e620000004200 */
[----:B------:R-:W-:-:S05]  /*8d00*/  FFMA.FTZ R212, R212, R55, -R54 ;  /* 0x00000037d4d47223 */ /* 0x000fca0000010836 */
[C---:B------:R-:W-:Y:S01]  /*8d10*/  HMMA.16816.F32 R28, R12.reuse, R4, R28 ;  /* 0x000000040c1c723c */ /* 0x040fe2000000181c */
[-C--:B------:R-:W-:Y:S01]  /*8d20*/  FFMA.FTZ R5, R200, R55.reuse, -R54 ;  /* 0x00000037c8057223 */ /* 0x080fe20000010836 */
[-CC-:B------:R-:W-:Y:S01]  /*8d30*/  FFMA.FTZ R4, R199, R55.reuse, -R53.reuse ;  /* 0x00000037c7047223 */ /* 0x180fe20000010835 */
[----:B------:R2:W4:Y:S04]  /*8d40*/  MUFU.EX2 R200, R36 ;  /* 0x0000002400c87308 */ /* 0x0005280000000800 */
[----:B------:R5:W-:Y:S01]  /*8d50*/  MUFU.EX2 R211, R212 ;  /* 0x000000d400d37308 */ /* 0x000be20000000800 */
[----:B------:R-:W-:Y:S03]  /*8d60*/  HMMA.16816.F32 R24, R12, R6, R24 ;  /* 0x000000060c18723c */ /* 0x000fe60000001818 */
[----:B------:R-:W-:Y:S01]  /*8d70*/  MUFU.EX2 R199, R5 ;  /* 0x0000000500c77308 */ /* 0x000fe20000000800 */
[-CC-:B--2---:R-:W-:Y:S01]  /*8d80*/  FFMA.FTZ R36, R196, R55.reuse, -R53.reuse ;  /* 0x00000037c4247223 */ /* 0x184fe20000010835 */
[-CC-:B------:R-:W-:Y:S01]  /*8d90*/  FFMA.FTZ R196, R195, R55.reuse, -R53.reuse ;  /* 0x00000037c3c47223 */ /* 0x180fe20000010835 */
[----:B-----5:R-:W-:-:S02]  /*8da0*/  FFMA.FTZ R212, R198, R55, -R53 ;  /* 0x00000037c6d47223 */ /* 0x020fc40000010835 */
[----:B------:R2:W-:Y:S01]  /*8db0*/  MUFU.EX2 R198, R4 ;  /* 0x0000000400c67308 */ /* 0x0005e20000000800 */
[C---:B---3--:R-:W-:Y:S03]  /*8dc0*/  HMMA.16816.F32 R44, R12.reuse, R16, R44 ;  /* 0x000000100c2c723c */ /* 0x048fe6000000182c */
[----:B------:R-:W-:Y:S04]  /*8dd0*/  MUFU.EX2 R212, R212 ;  /* 0x000000d400d47308 */ /* 0x000fe80000000800 */
[----:B------:R3:W-:Y:S01]  /*8de0*/  MUFU.EX2 R195, R36 ;  /* 0x0000002400c37308 */ /* 0x0007e20000000800 */
[----:B--2---:R-:W2:Y:S03]  /*8df0*/  LDSM.16.MT88.4 R4, [R51+0x7000] ;  /* 0x007000003304783b */ /* 0x004ea60000004200 */
[----:B------:R-:W5:Y:S01]  /*8e00*/  MUFU.EX2 R196, R196 ;  /* 0x000000c400c47308 */ /* 0x000f620000000800 */
[-CC-:B------:R-:W-:Y:S01]  /*8e10*/  FFMA.FTZ R16, R194, R55.reuse, -R54.reuse ;  /* 0x00000037c2107223 */ /* 0x180fe20000010836 */
[----:B---3--:R-:W3:Y:S01]  /*8e20*/  LDSM.16.MT88.4 R36, [R52+0x7400] ;  /* 0x007400003424783b */ /* 0x008ee20000004200 */
[-CC-:B------:R-:W-:Y:S01]  /*8e30*/  FFMA.FTZ R17, R168, R55.reuse, -R54.reuse ;  /* 0x00000037a8117223 */ /* 0x180fe20000010836 */
[-C--:B------:R-:W-:Y:S01]  /*8e40*/  FFMA.FTZ R197, R197, R55.reuse, -R54 ;  /* 0x00000037c5c57223 */ /* 0x080fe20000010836 */
[----:B------:R1:W-:Y:S01]  /*8e50*/  MUFU.EX2 R168, R16 ;  /* 0x0000001000a87308 */ /* 0x0003e20000000800 */
[----:B------:R-:W-:Y:S01]  /*8e60*/  HMMA.16816.F32 R32, R12, R18, R32 ;  /* 0x000000120c20723c */ /* 0x000fe20000001820 */
[--C-:B------:R-:W-:Y:S01]  /*8e70*/  FFMA.FTZ R13, R163, R55, -R53.reuse ;  /* 0x00000037a30d7223 */ /* 0x100fe20000010835 */
[----:B----4-:R-:W-:Y:S01]  /*8e80*/  F2FP.F16.F32.PACK_AB R18, R200, R209 ;  /* 0x000000d1c812723e */ /* 0x010fe200000000ff */
[----:B------:R4:W2:Y:S01]  /*8e90*/  MUFU.EX2 R194, R197 ;  /* 0x000000c500c27308 */ /* 0x0008a20000000800 */
[----:B-----5:R-:W-:Y:S01]  /*8ea0*/  F2FP.F16.F32.PACK_AB R19, R196, R195 ;  /* 0x000000c3c413723e */ /* 0x020fe200000000ff */
[-CC-:B------:R-:W-:Y:S01]  /*8eb0*/  FFMA.FTZ R12, R159, R55.reuse, -R53.reuse ;  /* 0x000000379f0c7223 */ /* 0x180fe20000010835 */
[----:B-1----:R-:W-:-:S02]  /*8ec0*/  FFMA.FTZ R16, R167, R55, -R53 ;  /* 0x00000037a7107223 */ /* 0x002fc40000010835 */
[----:B------:R1:W5:Y:S01]  /*8ed0*/  MUFU.EX2 R167, R17 ;  /* 0x0000001100a77308 */ /* 0x0003620000000800 */
[----:B----4-:R-:W-:-:S03]  /*8ee0*/  FFMA.FTZ R197, R158, R55, -R53 ;  /* 0x000000379ec57223 */ /* 0x010fc60000010835 */
[----:B------:R4:W-:Y:S04]  /*8ef0*/  MUFU.EX2 R163, R16 ;  /* 0x0000001000a37308 */ /* 0x0009e80000000800 */
[----:B------:R-:W3:Y:S01]  /*8f00*/  MUFU.EX2 R159, R13 ;  /* 0x0000000d009f7308 */ /* 0x000ee20000000800 */
[----:B-1----:R-:W-:Y:S02]  /*8f10*/  F2FP.F16.F32.PACK_AB R17, R212, R198 ;  /* 0x000000c6d411723e */ /* 0x002fe400000000ff */
[----:B----4-:R-:W-:Y:S01]  /*8f20*/  F2FP.F16.F32.PACK_AB R16, R210, R211 ;  /* 0x000000d3d210723e */ /* 0x010fe200000000ff */
[----:B------:R1:W-:Y:S04]  /*8f30*/  MUFU.EX2 R158, R12 ;  /* 0x0000000c009e7308 */ /* 0x0003e80000000800 */
[----:B------:R-:W4:Y:S02]  /*8f40*/  MUFU.EX2 R197, R197 ;  /* 0x000000c500c57308 */ /* 0x000f240000000800 */
[C---:B------:R-:W-:Y:S08]  /*8f50*/  HMMA.16816.F32 R28, R16.reuse, R8, R28 ;  /* 0x00000008101c723c */ /* 0x040ff0000000181c */
[----:B------:R-:W-:Y:S01]  /*8f60*/  HMMA.16816.F32 R24, R16, R10, R24 ;  /* 0x0000000a1018723c */ /* 0x000fe20000001818 */
[----:B-1----:R-:W1:Y:S01]  /*8f70*/  LDSM.16.MT88.4 R12, [R51+0x7400] ;  /* 0x00740000330c783b */ /* 0x002e620000004200 */
[----:B--2---:R-:W-:-:S02]  /*8f80*/  F2FP.F16.F32.PACK_AB R8, R194, R199 ;  /* 0x000000c7c208723e */ /* 0x004fc400000000ff */
[----:B-----5:R-:W-:Y:S02]  /*8f90*/  F2FP.F16.F32.PACK_AB R10, R167, R168 ;  /* 0x000000a8a70a723e */ /* 0x020fe400000000ff */
[----:B---3--:R-:W-:Y:S02]  /*8fa0*/  F2FP.F16.F32.PACK_AB R9, R159, R163 ;  /* 0x000000a39f09723e */ /* 0x008fe400000000ff */
[----:B----4-:R-:W-:Y:S01]  /*8fb0*/  F2FP.F16.F32.PACK_AB R11, R197, R158 ;  /* 0x0000009ec50b723e */ /* 0x010fe200000000ff */
[C---:B------:R-:W-:Y:S08]  /*8fc0*/  HMMA.16816.F32 R44, R16.reuse, R4, R44 ;  /* 0x00000004102c723c */ /* 0x040ff0000000182c */
[----:B------:R-:W-:Y:S01]  /*8fd0*/  HMMA.16816.F32 R32, R16, R6, R32 ;  /* 0x000000061020723c */ /* 0x000fe20000001820 */
[-CC-:B------:R-:W-:Y:S01]  /*8fe0*/  FFMA.FTZ R16, R142, R55.reuse, -R54.reuse ;  /* 0x000000378e107223 */ /* 0x180fe20000010836 */
[-C--:B------:R-:W-:Y:S01]  /*8ff0*/  FFMA.FTZ R132, R132, R55.reuse, -R53 ;  /* 0x0000003784847223 */ /* 0x080fe20000010835 */
[-CC-:B------:R-:W-:Y:S01]  /*9000*/  FFMA.FTZ R143, R143, R55.reuse, -R54.reuse ;  /* 0x000000378f8f7223 */ /* 0x180fe20000010836 */
[----:B------:R-:W-:Y:S01]  /*9010*/  FFMA.FTZ R139, R139, R55, -R54 ;  /* 0x000000378b8b7223 */ /* 0x000fe20000010836 */
[----:B------:R-:W-:Y:S01]  /*9020*/  FADD.FTZ R125, R126, R125 ;  /* 0x0000007d7e7d7221 */ /* 0x000fe20000010000 */
[----:B------:R-:W-:-:S02]  /*9030*/  FADD.FTZ R123, R124, R123 ;  /* 0x0000007b7c7b7221 */ /* 0x000fc40000010000 */
[C---:B------:R-:W-:Y:S01]  /*9040*/  HMMA.16816.F32 R28, R8.reuse, R36, R28 ;  /* 0x00000024081c723c */ /* 0x040fe2000000181c */
[----:B------:R2:W-:Y:S01]  /*9050*/  MUFU.EX2 R36, R16 ;  /* 0x0000001000247308 */ /* 0x0005e20000000800 */
[----:B------:R-:W-:Y:S06]  /*9060*/  LDSM.16.MT88.4 R4, [R52+0x7800] ;  /* 0x007800003404783b */ /* 0x000fec0000004200 */
[----:B------:R-:W-:Y:S01]  /*9070*/  HMMA.16816.F32 R24, R8, R38, R24 ;  /* 0x000000260818723c */ /* 0x000fe20000001818 */
[-CC-:B------:R-:W-:Y:S01]  /*9080*/  FFMA.FTZ R39, R134, R55.reuse, -R53.reuse ;  /* 0x0000003786277223 */ /* 0x180fe20000010835 */
[----:B--2---:R-:W-:-:S04]  /*9090*/  FFMA.FTZ R16, R138, R55, -R53 ;  /* 0x000000378a107223 */ /* 0x004fc80000010835 */
[----:B------:R2:W-:Y:S01]  /*90a0*/  MUFU.EX2 R134, R16 ;  /* 0x0000001000867308 */ /* 0x0005e20000000800 */
[-C--:B------:R-:W-:Y:S01]  /*90b0*/  FFMA.FTZ R37, R140, R55.reuse, -R54 ;  /* 0x000000378c257223 */ /* 0x080fe20000010836 */
[----:B--2---:R-:W2:Y:S01]  /*90c0*/  LDSM.16.MT88.4 R16, [R51+0x7800] ;  /* 0x007800003310783b */ /* 0x004ea20000004200 */
[----:B------:R-:W-:Y:S01]  /*90d0*/  FFMA.FTZ R38, R133, R55, -R53 ;  /* 0x0000003785267223 */ /* 0x000fe20000010835 */
[----:B------:R-:W3:Y:S01]  /*90e0*/  MUFU.EX2 R142, R143 ;  /* 0x0000008f008e7308 */ /* 0x000ee20000000800 */
[C---:B-1----:R-:W-:Y:S03]  /*90f0*/  HMMA.16816.F32 R44, R8.reuse, R12, R44 ;  /* 0x0000000c082c723c */ /* 0x042fe6000000182c */
[----:B------:R-:W-:Y:S04]  /*9100*/  MUFU.EX2 R37, R37 ;  /* 0x0000002500257308 */ /* 0x000fe80000000800 */
[----:B------:R-:W1:Y:S04]  /*9110*/  MUFU.EX2 R138, R139 ;  /* 0x0000008b008a7308 */ /* 0x000e680000000800 */
[----:B------:R-:W4:Y:S04]  /*9120*/  MUFU.EX2 R39, R39 ;  /* 0x0000002700277308 */ /* 0x000f280000000800 */
[----:B------:R-:W-:Y:S04]  /*9130*/  MUFU.EX2 R38, R38 ;  /* 0x0000002600267308 */ /* 0x000fe80000000800 */
[----:B------:R-:W5:Y:S01]  /*9140*/  MUFU.EX2 R132, R132 ;  /* 0x0000008400847308 */ /* 0x000f620000000800 */
[----:B------:R-:W-:Y:S01]  /*9150*/  FADD.FTZ R125, R119, R125 ;  /* 0x0000007d777d7221 */ /* 0x000fe20000010000 */
[----:B------:R-:W-:Y:S01]  /*9160*/  FADD.FTZ R123, R118, R123 ;  /* 0x0000007b767b7221 */ /* 0x000fe20000010000 */
[----:B------:R-:W-:Y:S02]  /*9170*/  HMMA.16816.F32 R32, R8, R14, R32 ;  /* 0x0000000e0820723c */ /* 0x000fe40000001820 */
[----:B------:R-:W-:Y:S01]  /*9180*/  FADD.FTZ R125, R111, R125 ;  /* 0x0000007d6f7d7221 */ /* 0x000fe20000010000 */
[----:B------:R-:W-:Y:S01]  /*9190*/  FADD.FTZ R123, R109, R123 ;  /* 0x0000007b6d7b7221 */ /* 0x000fe20000010000 */
[----:B---3--:R-:W-:-:S02]  /*91a0*/  F2FP.F16.F32.PACK_AB R12, R36, R142 ;  /* 0x0000008e240c723e */ /* 0x008fc400000000ff */
[----:B-1----:R-:W-:Y:S01]  /*91b0*/  F2FP.F16.F32.PACK_AB R14, R138, R37 ;  /* 0x000000258a0e723e */ /* 0x002fe200000000ff */
[----:B------:R-:W-:Y:S01]  /*91c0*/  FADD.FTZ R110, R110, R125 ;  /* 0x0000007d6e6e7221 */ /* 0x000fe20000010000 */
[----:B----4-:R-:W-:Y:S01]  /*91d0*/  F2FP.F16.F32.PACK_AB R13, R39, R134 ;  /* 0x00000086270d723e */ /* 0x010fe200000000ff */
[----:B------:R-:W-:Y:S01]  /*91e0*/  FADD.FTZ R123, R108, R123 ;  /* 0x0000007b6c7b7221 */ /* 0x000fe20000010000 */
[----:B-----5:R-:W-:Y:S01]  /*91f0*/  F2FP.F16.F32.PACK_AB R15, R132, R38 ;  /* 0x00000026840f723e */ /* 0x020fe200000000ff */
[----:B------:R-:W-:Y:S02]  /*9200*/  FADD.FTZ R110, R104, R110 ;  /* 0x0000006e686e7221 */ /* 0x000fe40000010000 */
[----:B------:R-:W-:-:S04]  /*9210*/  FADD.FTZ R107, R107, R123 ;  /* 0x0000007b6b6b7221 */ /* 0x000fc80000010000 */
[----:B--2---:R-:W-:Y:S01]  /*9220*/  HMMA.16816.F32 R44, R12, R16, R44 ;  /* 0x000000100c2c723c */ /* 0x004fe2000000182c */
[----:B------:R-:W-:Y:S01]  /*9230*/  FFMA.FTZ R17, R96, R55, -R54 ;  /* 0x0000003760117223 */ /* 0x000fe20000010836 */
        /* <DEDUP_REMOVED lines=14> */
[-CC-:B------:R-:W-:Y:S01]  /*9320*/  FFMA.FTZ R9, R122, R55.reuse, -R54.reuse ;  /* 0x000000377a097223 */ /* 0x180fe20000010836 */
[----:B------:R-:W-:Y:S01]  /*9330*/  FFMA.FTZ R8, R121, R55, -R54 ;  /* 0x0000003779087223 */ /* 0x000fe20000010836 */
[----:B------:R-:W-:Y:S01]  /*9340*/  FADD.FTZ R87, R103, R87 ;  /* 0x0000005767577221 */ /* 0x000fe20000010000 */
[----:B------:R-:W-:Y:S01]  /*9350*/  FADD.FTZ R117, R115, R117 ;  /* 0x0000007573757221 */ /* 0x000fe20000010000 */
[----:B------:R-:W-:Y:S02]  /*9360*/  MUFU.EX2 R121, R9 ;  /* 0x0000000900797308 */ /* 0x000fe40000000800 */
[----:B------:R-:W-:Y:S01]  /*9370*/  FADD.FTZ R102, R102, R87 ;  /* 0x0000005766667221 */ /* 0x000fe20000010000 */
[----:B------:R-:W-:Y:S01]  /*9380*/  FADD.FTZ R117, R114, R117 ;  /* 0x0000007572757221 */ /* 0x000fe20000010000 */
[----:B------:R1:W-:Y:S02]  /*9390*/  MUFU.EX2 R118, R8 ;  /* 0x0000000800767308 */ /* 0x0003e40000000800 */
[----:B------:R-:W-:Y:S01]  /*93a0*/  FADD.FTZ R102, R101, R102 ;  /* 0x0000006665667221 */ /* 0x000fe20000010000 */
[----:B------:R-:W-:-:S03]  /*93b0*/  FADD.FTZ R117, R116, R117 ;  /* 0x0000007574757221 */ /* 0x000fc60000010000 */
[----:B------:R-:W-:Y:S01]  /*93c0*/  FADD.FTZ R102, R128, R102 ;  /* 0x0000006680667221 */ /* 0x000fe20000010000 */
[----:B------:R-:W-:Y:S01]  /*93d0*/  FADD.FTZ R137, R137, R117 ;  /* 0x0000007589897221 */ /* 0x000fe20000010000 */
[----:B-1----:R-:W1:Y:S01]  /*93e0*/  LDSM.16.MT88.4 R8, [R52+0x7c00] ;  /* 0x007c00003408783b */ /* 0x002e620000004200 */
[----:B------:R-:W-:Y:S01]  /*93f0*/  HMMA.16816.F32 R28, R12, R4, R28 ;  /* 0x000000040c1c723c */ /* 0x000fe2000000181c */
[----:B------:R-:W-:Y:S01]  /*9400*/  FADD.FTZ R131, R131, R102 ;  /* 0x0000006683837221 */ /* 0x000fe20000010000 */
[----:B------:R-:W-:Y:S01]  /*9410*/  FADD.FTZ R137, R136, R137 ;  /* 0x0000008988897221 */ /* 0x000fe20000010000 */
[-CC-:B------:R-:W-:Y:S01]  /*9420*/  FFMA.FTZ R4, R113, R55.reuse, -R53.reuse ;  /* 0x0000003771047223 */ /* 0x180fe20000010835 */
[-C--:B------:R-:W-:Y:S01]  /*9430*/  FFMA.FTZ R105, R105, R55.reuse, -R53 ;  /* 0x0000003769697223 */ /* 0x080fe20000010835 */
[----:B------:R-:W-:Y:S01]  /*9440*/  FADD.FTZ R131, R130, R131 ;  /* 0x0000008382837221 */ /* 0x000fe20000010000 */
[----:B------:R-:W-:Y:S01]  /*9450*/  FADD.FTZ R137, R135, R137 ;  /* 0x0000008987897221 */ /* 0x000fe20000010000 */
[----:B------:R2:W-:Y:S01]  /*9460*/  MUFU.EX2 R109, R4 ;  /* 0x00000004006d7308 */ /* 0x0005e20000000800 */
[-CC-:B------:R-:W-:Y:S01]  /*9470*/  FFMA.FTZ R127, R127, R55.reuse, -R54.reuse ;  /* 0x000000377f7f7223 */ /* 0x180fe20000010836 */
[-C--:B------:R-:W-:Y:S01]  /*9480*/  FFMA.FTZ R120, R120, R55.reuse, -R54 ;  /* 0x0000003778787223 */ /* 0x080fe20000010836 */
[----:B------:R-:W-:Y:S01]  /*9490*/  FFMA.FTZ R112, R112, R55, -R53 ;  /* 0x0000003770707223 */ /* 0x000fe20000010835 */
[----:B------:R-:W-:Y:S01]  /*94a0*/  FADD.FTZ R131, R129, R131 ;  /* 0x0000008381837221 */ /* 0x000fe20000010000 */
[----:B------:R-:W-:Y:S01]  /*94b0*/  FADD.FTZ R141, R141, R137 ;  /* 0x000000898d8d7221 */ /* 0x000fe20000010000 */
[----:B------:R-:W-:Y:S02]  /*94c0*/  MUFU.EX2 R122, R127 ;  /* 0x0000007f007a7308 */ /* 0x000fe40000000800 */
[----:B------:R-:W-:-:S02]  /*94d0*/  FADD.FTZ R146, R146, R131 ;  /* 0x0000008392927221 */ /* 0x000fc40000010000 */
[----:B------:R-:W3:Y:S01]  /*94e0*/  MUFU.EX2 R113, R120 ;  /* 0x0000007800717308 */ /* 0x000ee20000000800 */
[----:B--2---:R-:W-:-:S03]  /*94f0*/  FFMA.FTZ R4, R106, R55, -R53 ;  /* 0x000000376a047223 */ /* 0x004fc60000010835 */
[----:B------:R-:W-:Y:S01]  /*9500*/  MUFU.EX2 R105, R105 ;  /* 0x0000006900697308 */ /* 0x000fe20000000800 */
[----:B------:R-:W-:-:S03]  /*9510*/  FADD.FTZ R141, R147, R141 ;  /* 0x0000008d938d7221 */ /* 0x000fc60000010000 */
[----:B------:R-:W-:Y:S04]  /*9520*/  MUFU.EX2 R106, R112 ;  /* 0x00000070006a7308 */ /* 0x000fe80000000800 */
[----:B------:R2:W4:Y:S01]  /*9530*/  MUFU.EX2 R104, R4 ;  /* 0x0000000400687308 */ /* 0x0005220000000800 */
[----:B------:R-:W-:Y:S01]  /*9540*/  HMMA.16816.F32 R24, R12, R6, R24 ;  /* 0x000000060c18723c */ /* 0x000fe20000001818 */
[----:B------:R-:W-:Y:S01]  /*9550*/  FADD.FTZ R146, R145, R146 ;  /* 0x0000009291927221 */ /* 0x000fe20000010000 */
[----:B------:R-:W-:Y:S01]  /*9560*/  FADD.FTZ R141, R154, R141 ;  /* 0x0000008d9a8d7221 */ /* 0x000fe20000010000 */
[----:B------:R-:W-:-:S05]  /*9570*/  FFMA.FTZ R16, R95, R55, -R54 ;  /* 0x000000375f107223 */ /* 0x000fca0000010836 */
[----:B------:R-:W-:Y:S01]  /*9580*/  HMMA.16816.F32 R32, R12, R18, R32 ;  /* 0x000000120c20723c */ /* 0x000fe20000001820 */
[-C--:B------:R-:W-:Y:S01]  /*9590*/  FFMA.FTZ R12, R93, R55.reuse, -R54 ;  /* 0x000000375d0c7223 */ /* 0x080fe20000010836 */
[----:B--2---:R-:W2:Y:S01]  /*95a0*/  LDSM.16.MT88.4 R4, [R51+0x7c00] ;  /* 0x007c00003304783b */ /* 0x004ea20000004200 */
[----:B------:R-:W-:Y:S01]  /*95b0*/  FADD.FTZ R146, R144, R146 ;  /* 0x0000009290927221 */ /* 0x000fe20000010000 */
[----:B------:R-:W-:Y:S01]  /*95c0*/  FADD.FTZ R141, R153, R141 ;  /* 0x0000008d998d7221 */ /* 0x000fe20000010000 */
[----:B------:R-:W-:Y:S01]  /*95d0*/  FFMA.FTZ R95, R92, R55, -R54 ;  /* 0x000000375c5f7223 */ /* 0x000fe20000010836 */
[----:B------:R5:W-:Y:S01]  /*95e0*/  MUFU.EX2 R94, R17 ;  /* 0x00000011005e7308 */ /* 0x000be20000000800 */
[----:B---3--:R-:W-:Y:S01]  /*95f0*/  F2FP.F16.F32.PACK_AB R18, R113, R118 ;  /* 0x000000767112723e */ /* 0x008fe200000000ff */
[----:B------:R-:W-:Y:S02]  /*9600*/  FADD.FTZ R146, R149, R146 ;  /* 0x0000009295927221 */ /* 0x000fe40000010000 */
[----:B------:R3:W-:Y:S01]  /*9610*/  MUFU.EX2 R92, R12 ;  /* 0x0000000c005c7308 */ /* 0x0007e20000000800 */
[----:B----4-:R-:W-:Y:S01]  /*9620*/  F2FP.F16.F32.PACK_AB R19, R105, R104 ;  /* 0x000000686913723e */ /* 0x010fe200000000ff */
[----:B------:R-:W-:-:S02]  /*9630*/  FADD.FTZ R141, R152, R141 ;  /* 0x0000008d988d7221 */ /* 0x000fc40000010000 */
[----:B------:R4:W2:Y:S01]  /*9640*/  MUFU.EX2 R93, R16 ;  /* 0x00000010005d7308 */ /* 0x0008a20000000800 */
[----:B------:R-:W-:Y:S01]  /*9650*/  FADD.FTZ R148, R148, R146 ;  /* 0x0000009294947221 */ /* 0x000fe20000010000 */
[----:B------:R-:W-:Y:S01]  /*9660*/  FADD.FTZ R162, R162, R141 ;  /* 0x0000008da2a27221 */ /* 0x000fe20000010000 */
[----:B-----5:R-:W-:Y:S01]  /*9670*/  F2FP.F16.F32.PACK_AB R17, R106, R109 ;  /* 0x0000006d6a11723e */ /* 0x020fe200000000ff */
[----:B---3--:R-:W3:Y:S01]  /*9680*/  LDSM.16.MT88.4 R12, [R52+0x8000] ;  /* 0x00800000340c783b */ /* 0x008ee20000004200 */
[----:B----4-:R-:W-:Y:S01]  /*9690*/  F2FP.F16.F32.PACK_AB R16, R121, R122 ;  /* 0x0000007a7910723e */ /* 0x010fe200000000ff */
[----:B------:R-:W-:Y:S01]  /*96a0*/  FADD.FTZ R148, R157, R148 ;  /* 0x000000949d947221 */ /* 0x000fe20000010000 */
[----:B------:R-:W-:-:S05]  /*96b0*/  FADD.FTZ R162, R161, R162 ;  /* 0x000000a2a1a27221 */ /* 0x000fca0000010000 */
[C---:B-1----:R-:W-:Y:S01]  /*96c0*/  HMMA.16816.F32 R28, R16.reuse, R8, R28 ;  /* 0x00000008101c723c */ /* 0x042fe2000000181c */
[-CC-:B------:R-:W-:Y:S01]  /*96d0*/  FFMA.FTZ R8, R82, R55.reuse, -R53.reuse ;  /* 0x0000003752087223 */ /* 0x180fe20000010835 */
[-CC-:B------:R-:W-:Y:S01]  /*96e0*/  FFMA.FTZ R83, R81, R55.reuse, -R53.reuse ;  /* 0x0000003751537223 */ /* 0x180fe20000010835 */
[-CC-:B------:R-:W-:Y:S01]  /*96f0*/  FFMA.FTZ R68, R68, R55.reuse, -R53.reuse ;  /* 0x0000003744447223 */ /* 0x180fe20000010835 */
[----:B------:R-:W-:Y:S01]  /*9700*/  FADD.FTZ R156, R156, R148 ;  /* 0x000000949c9c7221 */ /* 0x000fe20000010000 */
[----:B------:R-:W-:Y:S01]  /*9710*/  FADD.FTZ R160, R160, R162 ;  /* 0x000000a2a0a07221 */ /* 0x000fe20000010000 */
[----:B------:R1:W-:Y:S01]  /*9720*/  MUFU.EX2 R81, R8 ;  /* 0x0000000800517308 */ /* 0x0003e20000000800 */
[----:B------:R-:W-:Y:S01]  /*9730*/  FFMA.FTZ R86, R86, R55, -R53 ;  /* 0x0000003756567223 */ /* 0x000fe20000010835 */
[----:B------:R-:W-:Y:S01]  /*9740*/  HMMA.16816.F32 R24, R16, R10, R24 ;  /* 0x0000000a1018723c */ /* 0x000fe20000001818 */
[----:B------:R-:W-:Y:S01]  /*9750*/  FADD.FTZ R156, R155, R156 ;  /* 0x0000009c9b9c7221 */ /* 0x000fe20000010000 */
[----:B------:R-:W-:Y:S01]  /*9760*/  FADD.FTZ R160, R186, R160 ;  /* 0x000000a0baa07221 */ /* 0x000fe20000010000 */
[----:B------:R-:W-:Y:S02]  /*9770*/  MUFU.EX2 R85, R95 ;  /* 0x0000005f00557308 */ /* 0x000fe40000000800 */
[----:B------:R-:W-:-:S02]  /*9780*/  FADD.FTZ R201, R201, R156 ;  /* 0x0000009cc9c97221 */ /* 0x000fc40000010000 */
[----:B------:R-:W4:Y:S01]  /*9790*/  MUFU.EX2 R82, R86 ;  /* 0x0000005600527308 */ /* 0x000f220000000800 */
[----:B-1----:R-:W1:Y:S03]  /*97a0*/  LDSM.16.MT88.4 R8, [R51+0x8000] ;  /* 0x008000003308783b */ /* 0x002e660000004200 */
[----:B------:R-:W-:Y:S01]  /*97b0*/  MUFU.EX2 R83, R83 ;  /* 0x0000005300537308 */ /* 0x000fe20000000800 */
[----:B------:R-:W-:-:S03]  /*97c0*/  FADD.FTZ R208, R208, R160 ;  /* 0x000000a0d0d07221 */ /* 0x000fc60000010000 */
[----:B------:R-:W5:Y:S01]  /*97d0*/  MUFU.EX2 R68, R68 ;  /* 0x0000004400447308 */ /* 0x000f620000000800 */
[----:B------:R-:W-:Y:S01]  /*97e0*/  FADD.FTZ R201, R204, R201 ;  /* 0x000000c9ccc97221 */ /* 0x000fe20000010000 */
[----:B------:R-:W-:-:S03]  /*97f0*/  FADD.FTZ R208, R206, R208 ;  /* 0x000000d0ced07221 */ /* 0x000fc60000010000 */
[----:B------:R-:W-:Y:S01]  /*9800*/  FADD.FTZ R203, R203, R201 ;  /* 0x000000c9cbcb7221 */ /* 0x000fe20000010000 */
[----:B------:R-:W-:Y:S01]  /*9810*/  FADD.FTZ R205, R205, R208 ;  /* 0x000000d0cdcd7221 */ /* 0x000fe20000010000 */
[----:B--2---:R-:W-:Y:S01]  /*9820*/  HMMA.16816.F32 R44, R16, R4, R44 ;  /* 0x00000004102c723c */ /* 0x004fe2000000182c */
[----:B------:R-:W-:Y:S01]  /*9830*/  F2FP.F16.F32.PACK_AB R4, R93, R94 ;  /* 0x0000005e5d04723e */ /* 0x000fe200000000ff */
[----:B------:R-:W-:Y:S01]  /*9840*/  FADD.FTZ R203, R202, R203 ;  /* 0x000000cbcacb7221 */ /* 0x000fe20000010000 */
[----:B----4-:R-:W-:Y:S01]  /*9850*/  F2FP.F16.F32.PACK_AB R5, R81, R82 ;  /* 0x000000525105723e */ /* 0x010fe200000000ff */
[----:B------:R-:W-:-:S04]  /*9860*/  FADD.FTZ R205, R207, R205 ;  /* 0x000000cdcfcd7221 */ /* 0x000fc80000010000 */
[----:B------:R-:W-:Y:S01]  /*9870*/  HMMA.16816.F32 R32, R16, R6, R32 ;  /* 0x000000061020723c */ /* 0x000fe20000001820 */
[----:B------:R-:W-:Y:S02]  /*9880*/  F2FP.F16.F32.PACK_AB R6, R85, R92 ;  /* 0x0000005c5506723e */ /* 0x000fe400000000ff */
[----:B-----5:R-:W-:Y:S01]  /*9890*/  F2FP.F16.F32.PACK_AB R7, R68, R83 ;  /* 0x000000534407723e */ /* 0x020fe200000000ff */
[----:B------:R-:W-:Y:S01]  /*98a0*/  FADD.FTZ R203, R211, R203 ;  /* 0x000000cbd3cb7221 */ /* 0x000fe20000010000 */
[----:B------:R-:W-:-:S03]  /*98b0*/  FADD.FTZ R205, R198, R205 ;  /* 0x000000cdc6cd7221 */ /* 0x000fc60000010000 */
[----:B------:R-:W-:Y:S01]  /*98c0*/  FADD.FTZ R210, R210, R203 ;  /* 0x000000cbd2d27221 */ /* 0x000fe20000010000 */
[----:B------:R-:W-:Y:S01]  /*98d0*/  FADD.FTZ R212, R212, R205 ;  /* 0x000000cdd4d47221 */ /* 0x000fe20000010000 */
[----:B---3--:R-:W-:Y:S02]  /*98e0*/  HMMA.16816.F32 R28, R4, R12, R28 ;  /* 0x0000000c041c723c */ /* 0x008fe4000000181c */
[----:B------:R-:W-:Y:S01]  /*98f0*/  FADD.FTZ R210, R209, R210 ;  /* 0x000000d2d1d27221 */ /* 0x000fe20000010000 */
[----:B------:R-:W-:-:S05]  /*9900*/  FADD.FTZ R212, R195, R212 ;  /* 0x000000d4c3d47221 */ /* 0x000fca0000010000 */
[C---:B------:R-:W-:Y:S01]  /*9910*/  HMMA.16816.F32 R24, R4.reuse, R14, R24 ;  /* 0x0000000e0418723c */ /* 0x040fe20000001818 */
[----:B------:R-:W2:Y:S01]  /*9920*/  LDSM.16.MT88.4 R12, [R52+0x8400] ;  /* 0x00840000340c783b */ /* 0x000ea20000004200 */
[-CC-:B------:R-:W-:Y:S01]  /*9930*/  FFMA.FTZ R67, R67, R55.reuse, -R53.reuse ;  /* 0x0000003743437223 */ /* 0x180fe20000010835 */
[----:B------:R-:W-:Y:S01]  /*9940*/  FADD.FTZ R210, R200, R210 ;  /* 0x000000d2c8d27221 */ /* 0x000fe20000010000 */
[----:B------:R-:W-:Y:S01]  /*9950*/  FADD.FTZ R212, R196, R212 ;  /* 0x000000d4c4d47221 */ /* 0x000fe20000010000 */
[-C--:B------:R-:W-:Y:S01]  /*9960*/  FFMA.FTZ R18, R77, R55.reuse, -R54 ;  /* 0x000000374d127223 */ /* 0x080fe20000010836 */
[-CC-:B------:R-:W-:Y:S01]  /*9970*/  FFMA.FTZ R77, R66, R55.reuse, -R53.reuse ;  /* 0x00000037424d7223 */ /* 0x180fe20000010835 */
[----:B------:R-:W-:Y:S01]  /*9980*/  FADD.FTZ R210, R199, R210 ;  /* 0x000000d2c7d27221 */ /* 0x000fe20000010000 */
[----:B------:R3:W-:Y:S01]  /*9990*/  MUFU.EX2 R66, R67 ;  /* 0x0000004300427308 */ /* 0x0007e20000000800 */
[----:B------:R-:W-:Y:S01]  /*99a0*/  FADD.FTZ R212, R163, R212 ;  /* 0x000000d4a3d47221 */ /* 0x000fe20000010000 */
[-CC-:B------:R-:W-:Y:S01]  /*99b0*/  FFMA.FTZ R19, R80, R55.reuse, -R54.reuse ;  /* 0x0000003750137223 */ /* 0x180fe20000010836 */
[-CC-:B------:R-:W-:Y:S01]  /*99c0*/  FFMA.FTZ R17, R79, R55.reuse, -R54.reuse ;  /* 0x000000374f117223 */ /* 0x180fe20000010836 */
[-C--:B------:R-:W-:Y:S01]  /*99d0*/  FFMA.FTZ R16, R78, R55.reuse, -R54 ;  /* 0x000000374e107223 */ /* 0x080fe20000010836 */
[C---:B-1----:R-:W-:Y:S01]  /*99e0*/  HMMA.16816.F32 R44, R4.reuse, R8, R44 ;  /* 0x00000008042c723c */ /* 0x042fe2000000182c */
[----:B------:R-:W-:Y:S01]  /*99f0*/  FADD.FTZ R194, R194, R210 ;  /* 0x000000d2c2c27221 */ /* 0x000fe20000010000 */
[----:B------:R-:W-:Y:S01]  /*9a00*/  FADD.FTZ R159, R159, R212 ;  /* 0x000000d49f9f7221 */ /* 0x000fe20000010000 */
[----:B------:R-:W-:Y:S05]  /*9a10*/  MUFU.EX2 R19, R19 ;  /* 0x0000001300137308 */ /* 0x000fea0000000800 */
[----:B------:R-:W-:Y:S01]  /*9a20*/  HMMA.16816.F32 R32, R4, R10, R32 ;  /* 0x0000000a0420723c */ /* 0x000fe20000001820 */
[----:B---3--:R-:W-:Y:S01]  /*9a30*/  FFMA.FTZ R67, R65, R55, -R53 ;  /* 0x0000003741437223 */ /* 0x008fe20000010835 */
[----:B------:R-:W1:Y:S01]  /*9a40*/  LDSM.16.MT88.4 R8, [R51+0x8400] ;  /* 0x008400003308783b */ /* 0x000e620000004200 */
[----:B------:R3:W-:Y:S01]  /*9a50*/  MUFU.EX2 R65, R77 ;  /* 0x0000004d00417308 */ /* 0x0007e20000000800 */
[----:B------:R-:W-:Y:S01]  /*9a60*/  FADD.FTZ R194, R168, R194 ;  /* 0x000000c2a8c27221 */ /* 0x000fe20000010000 */
[----:B------:R-:W-:-:S02]  /*9a70*/  FADD.FTZ R159, R158, R159 ;  /* 0x0000009f9e9f7221 */ /* 0x000fc40000010000 */
[----:B------:R-:W4:Y:S04]  /*9a80*/  MUFU.EX2 R17, R17 ;  /* 0x0000001100117308 */ /* 0x000f280000000800 */
[----:B------:R-:W-:Y:S01]  /*9a90*/  MUFU.EX2 R16, R16 ;  /* 0x0000001000107308 */ /* 0x000fe20000000800 */
[----:B---3--:R-:W-:-:S03]  /*9aa0*/  FFMA.FTZ R77, R64, R55, -R53 ;  /* 0x00000037404d7223 */ /* 0x008fc60000010835 */
[----:B------:R-:W3:Y:S04]  /*9ab0*/  MUFU.EX2 R18, R18 ;  /* 0x0000001200127308 */ /* 0x000ee80000000800 */
[----:B------:R-:W-:Y:S04]  /*9ac0*/  MUFU.EX2 R64, R67 ;  /* 0x0000004300407308 */ /* 0x000fe80000000800 */
[----:B------:R-:W5:Y:S01]  /*9ad0*/  MUFU.EX2 R67, R77 ;  /* 0x0000004d00437308 */ /* 0x000f620000000800 */
[----:B------:R-:W-:Y:S01]  /*9ae0*/  FADD.FTZ R167, R167, R194 ;  /* 0x000000c2a7a77221 */ /* 0x000fe20000010000 */
[----:B------:R-:W-:-:S03]  /*9af0*/  FADD.FTZ R197, R197, R159 ;  /* 0x0000009fc5c57221 */ /* 0x000fc60000010000 */
[----:B------:R-:W-:Y:S01]  /*9b00*/  FADD.FTZ R167, R142, R167 ;  /* 0x000000a78ea77221 */ /* 0x000fe20000010000 */
[----:B------:R-:W-:Y:S01]  /*9b10*/  FADD.FTZ R197, R134, R197 ;  /* 0x000000c586c57221 */ /* 0x000fe20000010000 */
[----:B----4-:R-:W-:Y:S01]  /*9b20*/  F2FP.F16.F32.PACK_AB R4, R17, R19 ;  /* 0x000000131104723e */ /* 0x010fe200000000ff */
[----:B------:R-:W-:Y:S01]  /*9b30*/  FFMA.FTZ R76, R76, R55, -R54 ;  /* 0x000000374c4c7223 */ /* 0x000fe20000010836 */
[----:B------:R-:W-:Y:S01]  /*9b40*/  FADD.FTZ R167, R36, R167 ;  /* 0x000000a724a77221 */ /* 0x000fe20000010000 */
[----:B------:R-:W-:Y:S01]  /*9b50*/  FADD.FTZ R39, R39, R197 ;  /* 0x000000c527277221 */ /* 0x000fe20000010000 */
[----:B---3--:R-:W-:Y:S01]  /*9b60*/  F2FP.F16.F32.PACK_AB R6, R18, R16 ;  /* 0x000000101206723e */ /* 0x008fe200000000ff */
[----:B------:R-:W-:Y:S01]  /*9b70*/  LDSM.16.MT88.4 R140, [R52+0x8c00] ;  /* 0x008c0000348c783b */ /* 0x000fe20000004200 */
[----:B------:R-:W-:Y:S02]  /*9b80*/  F2FP.F16.F32.PACK_AB R5, R65, R66 ;  /* 0x000000424105723e */ /* 0x000fe400000000ff */
[----:B-----5:R-:W-:Y:S01]  /*9b90*/  F2FP.F16.F32.PACK_AB R7, R67, R64 ;  /* 0x000000404307723e */ /* 0x020fe200000000ff */
[----:B------:R-:W-:Y:S01]  /*9ba0*/  FADD.FTZ R37, R37, R167 ;  /* 0x000000a725257221 */ /* 0x000fe20000010000 */
[----:B------:R-:W-:-:S03]  /*9bb0*/  FADD.FTZ R39, R38, R39 ;  /* 0x0000002726277221 */ /* 0x000fc60000010000 */
[----:B------:R-:W-:Y:S01]  /*9bc0*/  FADD.FTZ R37, R138, R37 ;  /* 0x000000258a257221 */ /* 0x000fe20000010000 */
[----:B------:R-:W-:Y:S01]  /*9bd0*/  FADD.FTZ R39, R132, R39 ;  /* 0x0000002784277221 */ /* 0x000fe20000010000 */
[C---:B--2---:R-:W-:Y:S01]  /*9be0*/  HMMA.16816.F32 R28, R4.reuse, R12, R28 ;  /* 0x0000000c041c723c */ /* 0x044fe2000000181c */
[-CC-:B------:R-:W-:Y:S01]  /*9bf0*/  FFMA.FTZ R12, R75, R55.reuse, -R54.reuse ;  /* 0x000000374b0c7223 */ /* 0x180fe20000010836 */
[-CC-:B------:R-:W-:Y:S01]  /*9c00*/  FFMA.FTZ R13, R74, R55.reuse, -R54.reuse ;  /* 0x000000374a0d7223 */ /* 0x180fe20000010836 */
[----:B------:R2:W-:Y:S01]  /*9c10*/  MUFU.EX2 R75, R76 ;  /* 0x0000004c004b7308 */ /* 0x0005e20000000800 */
[----:B------:R-:W-:Y:S01]  /*9c20*/  FADD.FTZ R37, R122, R37 ;  /* 0x000000257a257221 */ /* 0x000fe20000010000 */
[----:B------:R-:W-:Y:S01]  /*9c30*/  FADD.FTZ R39, R109, R39 ;  /* 0x000000276d277221 */ /* 0x000fe20000010000 */
[-C--:B------:R-:W-:Y:S01]  /*9c40*/  FFMA.FTZ R77, R63, R55.reuse, -R53 ;  /* 0x000000373f4d7223 */ /* 0x080fe20000010835 */
[----:B------:R-:W3:Y:S01]  /*9c50*/  MUFU.EX2 R74, R12 ;  /* 0x0000000c004a7308 */ /* 0x000ee20000000800 */
[----:B------:R-:W-:Y:S01]  /*9c60*/  HMMA.16816.F32 R24, R4, R14, R24 ;  /* 0x0000000e0418723c */ /* 0x000fe20000001818 */
[----:B------:R-:W-:Y:S01]  /*9c70*/  FADD.FTZ R37, R121, R37 ;  /* 0x0000002579257221 */ /* 0x000fe20000010000 */
[----:B------:R-:W-:Y:S01]  /*9c80*/  FADD.FTZ R39, R106, R39 ;  /* 0x000000276a277221 */ /* 0x000fe20000010000 */
[----:B------:R-:W-:Y:S01]  /*9c90*/  LDSM.16.MT88.4 R132, [R51+0x8c00] ;  /* 0x008c00003384783b */ /* 0x000fe20000004200 */
[----:B--2---:R-:W-:-:S02]  /*9ca0*/  FFMA.FTZ R76, R73, R55, -R54 ;  /* 0x00000037494c7223 */ /* 0x004fc40000010836 */
[----:B------:R2:W-:Y:S01]  /*9cb0*/  MUFU.EX2 R73, R13 ;  /* 0x0000000d00497308 */ /* 0x0005e20000000800 */
[----:B------:R-:W-:Y:S01]  /*9cc0*/  FADD.FTZ R37, R118, R37 ;  /* 0x0000002576257221 */ /* 0x000fe20000010000 */
[----:B------:R-:W-:Y:S01]  /*9cd0*/  FADD.FTZ R39, R104, R39 ;  /* 0x0000002768277221 */ /* 0x000fe20000010000 */
[C---:B-1----:R-:W-:Y:S01]  /*9ce0*/  HMMA.16816.F32 R44, R4.reuse, R8, R44 ;  /* 0x00000008042c723c */ /* 0x042fe2000000182c */
[----:B------:R1:W4:Y:S01]  /*9cf0*/  MUFU.EX2 R63, R76 ;  /* 0x0000004c003f7308 */ /* 0x0003220000000800 */
[----:B------:R-:W-:Y:S01]  /*9d00*/  FADD.FTZ R37, R113, R37 ;  /* 0x0000002571257221 */ /* 0x000fe20000010000 */
[----:B--2---:R-:W2:Y:S05]  /*9d10*/  LDSM.16.MT88.4 R12, [R52+0x8800] ;  /* 0x00880000340c783b */ /* 0x004eaa0000004200 */
[----:B------:R-:W-:Y:S01]  /*9d20*/  HMMA.16816.F32 R32, R4, R10, R32 ;  /* 0x0000000a0420723c */ /* 0x000fe20000001820 */
[----:B------:R-:W-:Y:S01]  /*9d30*/  FADD.FTZ R39, R105, R39 ;  /* 0x0000002769277221 */ /* 0x000fe20000010000 */
[----:B-1----:R-:W-:Y:S01]  /*9d40*/  FFMA.FTZ R76, R62, R55, -R53 ;  /* 0x000000373e4c7223 */ /* 0x002fe20000010835 */
[----:B------:R-:W1:Y:S01]  /*9d50*/  LDSM.16.MT88.4 R4, [R51+0x8800] ;  /* 0x008800003304783b */ /* 0x000e620000004200 */
[----:B------:R5:W-:Y:S01]  /*9d60*/  MUFU.EX2 R62, R77 ;  /* 0x0000004d003e7308 */ /* 0x000be20000000800 */
[----:B------:R-:W-:Y:S01]  /*9d70*/  FADD.FTZ R94, R94, R37 ;  /* 0x000000255e5e7221 */ /* 0x000fe20000010000 */
[----:B------:R-:W-:-:S03]  /*9d80*/  FADD.FTZ R82, R82, R39 ;  /* 0x0000002752527221 */ /* 0x000fc60000010000 */
[----:B------:R-:W-:Y:S01]  /*9d90*/  FADD.FTZ R93, R93, R94 ;  /* 0x0000005e5d5d7221 */ /* 0x000fe20000010000 */
[----:B------:R-:W-:Y:S01]  /*9da0*/  FADD.FTZ R82, R81, R82 ;  /* 0x0000005251527221 */ /* 0x000fe20000010000 */
[-C--:B-----5:R-:W-:Y:S02]  /*9db0*/  FFMA.FTZ R77, R61, R55.reuse, -R53 ;  /* 0x000000373d4d7223 */ /* 0x0a0fe40000010835 */
[----:B------:R5:W2:Y:S01]  /*9dc0*/  MUFU.EX2 R61, R76 ;  /* 0x0000004c003d7308 */ /* 0x000aa20000000800 */
[----:B------:R-:W-:Y:S01]  /*9dd0*/  FADD.FTZ R93, R92, R93 ;  /* 0x0000005d5c5d7221 */ /* 0x000fe20000010000 */
[----:B------:R-:W-:Y:S01]  /*9de0*/  FADD.FTZ R83, R83, R82 ;  /* 0x0000005253537221 */ /* 0x000fe20000010000 */
[----:B-----5:R-:W-:Y:S02]  /*9df0*/  FFMA.FTZ R76, R60, R55, -R53 ;  /* 0x000000373c4c7223 */ /* 0x020fe40000010835 */
[----:B------:R-:W-:Y:S04]  /*9e00*/  MUFU.EX2 R60, R77 ;  /* 0x0000004d003c7308 */ /* 0x000fe80000000800 */
[----:B------:R-:W5:Y:S01]  /*9e10*/  MUFU.EX2 R76, R76 ;  /* 0x0000004c004c7308 */ /* 0x000f620000000800 */
[----:B------:R-:W-:Y:S01]  /*9e20*/  FADD.FTZ R85, R85, R93 ;  /* 0x0000005d55557221 */ /* 0x000fe20000010000 */
[----:B------:R-:W-:-:S03]  /*9e30*/  FADD.FTZ R83, R68, R83 ;  /* 0x0000005344537221 */ /* 0x000fc60000010000 */
[----:B------:R-:W-:Y:S01]  /*9e40*/  FADD.FTZ R85, R19, R85 ;  /* 0x0000005513557221 */ /* 0x000fe20000010000 */
[----:B------:R-:W-:Y:S01]  /*9e50*/  FADD.FTZ R83, R66, R83 ;  /* 0x0000005342537221 */ /* 0x000fe20000010000 */
[----:B---3--:R-:W-:Y:S02]  /*9e60*/  F2FP.F16.F32.PACK_AB R8, R74, R75 ;  /* 0x0000004b4a08723e */ /* 0x008fe400000000ff */
[----:B----4-:R-:W-:Y:S01]  /*9e70*/  F2FP.F16.F32.PACK_AB R10, R63, R73 ;  /* 0x000000493f0a723e */ /* 0x010fe200000000ff */
[----:B------:R-:W-:Y:S01]  /*9e80*/  FADD.FTZ R17, R17, R85 ;  /* 0x0000005511117221 */ /* 0x000fe20000010000 */
[----:B--2---:R-:W-:Y:S01]  /*9e90*/  F2FP.F16.F32.PACK_AB R9, R61, R62 ;  /* 0x0000003e3d09723e */ /* 0x004fe200000000ff */
[----:B------:R-:W-:Y:S01]  /*9ea0*/  FADD.FTZ R65, R65, R83 ;  /* 0x0000005341417221 */ /* 0x000fe20000010000 */
[----:B-----5:R-:W-:Y:S01]  /*9eb0*/  F2FP.F16.F32.PACK_AB R11, R76, R60 ;  /* 0x0000003c4c0b723e */ /* 0x020fe200000000ff */
[----:B------:R-:W-:Y:S02]  /*9ec0*/  FADD.FTZ R17, R16, R17 ;  /* 0x0000001110117221 */ /* 0x000fe40000010000 */
[----:B------:R-:W-:Y:S01]  /*9ed0*/  FADD.FTZ R65, R64, R65 ;  /* 0x0000004140417221 */ /* 0x000fe20000010000 */
[-CC-:B------:R-:W-:Y:S01]  /*9ee0*/  FFMA.FTZ R195, R69, R55.reuse, -R54.reuse ;  /* 0x0000003745c37223 */ /* 0x180fe20000010836 */
[-C--:B------:R-:W-:Y:S01]  /*9ef0*/  FFMA.FTZ R36, R58, R55.reuse, -R53 ;  /* 0x000000373a247223 */ /* 0x080fe20000010835 */
[----:B------:R-:W-:Y:S01]  /*9f00*/  FADD.FTZ R18, R18, R17 ;  /* 0x0000001112127221 */ /* 0x000fe20000010000 */
[----:B------:R-:W-:Y:S01]  /*9f10*/  FADD.FTZ R67, R67, R65 ;  /* 0x0000004143437221 */ /* 0x000fe20000010000 */
[----:B------:R-:W-:Y:S01]  /*9f20*/  HMMA.16816.F32 R28, R8, R12, R28 ;  /* 0x0000000c081c723c */ /* 0x000fe2000000181c */
        /* <DEDUP_REMOVED lines=12> */
[----:B-1----:R-:W-:Y:S01]  /*9ff0*/  HMMA.16816.F32 R44, R8, R4, R44 ;  /* 0x00000004082c723c */ /* 0x002fe2000000182c */
[----:B------:R-:W-:-:S02]  /*a000*/  FADD.FTZ R61, R61, R67 ;  /* 0x000000433d3d7221 */ /* 0x000fc40000010000 */
        /* <DEDUP_REMOVED lines=8> */
[----:B------:R-:W-:Y:S01]  /*a090*/  FADD.FTZ R61, R60, R61 ;  /* 0x0000003d3c3d7221 */ /* 0x000fe20000010000 */
[----:B------:R-:W-:-:S02]  /*a0a0*/  ISETP.GT.AND P0, PT, R40, R178, PT ;  /* 0x000000b22800720c */ /* 0x000fc40003f04270 */
[----:B------:R-:W-:Y:S01]  /*a0b0*/  FADD.FTZ R63, R63, R74 ;  /* 0x0000004a3f3f7221 */ /* 0x000fe20000010000 */
[----:B------:R-:W-:Y:S01]  /*a0c0*/  FADD.FTZ R76, R76, R61 ;  /* 0x0000003d4c4c7221 */ /* 0x000fe20000010000 */
[----:B-1----:R-:W-:Y:S02]  /*a0d0*/  F2FP.F16.F32.PACK_AB R4, R13, R12 ;  /* 0x0000000c0d04723e */ /* 0x002fe400000000ff */
[----:B------:R-:W-:Y:S01]  /*a0e0*/  FADD.FTZ R63, R12, R63 ;  /* 0x0000003f0c3f7221 */ /* 0x000fe20000010000 */
[----:B------:R-:W-:Y:S01]  /*a0f0*/  FADD.FTZ R76, R15, R76 ;  /* 0x0000004c0f4c7221 */ /* 0x000fe20000010000 */
[----:B--2---:R-:W-:Y:S02]  /*a100*/  F2FP.F16.F32.PACK_AB R6, R195, R14 ;  /* 0x0000000ec306723e */ /* 0x004fe400000000ff */
[----:B---3--:R-:W-:Y:S02]  /*a110*/  F2FP.F16.F32.PACK_AB R5, R36, R15 ;  /* 0x0000000f2405723e */ /* 0x008fe400000000ff */
[----:B----4-:R-:W-:Y:S01]  /*a120*/  F2FP.F16.F32.PACK_AB R7, R194, R37 ;  /* 0x00000025c207723e */ /* 0x010fe200000000ff */
        /* <DEDUP_REMOVED lines=83> */
.L_x_2229:
        /* <DEDUP_REMOVED lines=8> */
.L_x_2230:
[----:B------:R-:W-:Y:S05]  /*a6e0*/  BSYNC.RECONVERGENT B0 ;  /* 0x0000000000007941 */ /* 0x000fea0003800200 */
.L_x_2228:
        /* <DEDUP_REMOVED lines=70> */
[----:B------:R-:W-:Y:S01]  /*ab50*/  IADD3 R24, PT, PT, R42, R41, RZ ;  /* 0x000000292a187210 */ /* 0x000fe20007ffe0ff */
[----:B------:R-:W-:Y:S01]  /*ab60*/  BSSY.RECONVERGENT B1, `(.L_x_2231) ;  /* 0x00001fc000017945 */ /* 0x000fe20003800200 */
[----:B------:R-:W-:Y:S01]  /*ab70*/  IADD3 R68, PT, PT, R41, R23, RZ ;  /* 0x0000001729447210 */ /* 0x000fe20007ffe0ff */
[----:B-1----:R-:W-:Y:S01]  /*ab80*/  LDSM.16.M88.4 R8, [R23+0x1400] ;  /* 0x001400001708783b */ /* 0x002fe20000000200 */
[----:B------:R-:W-:-:S03]  /*ab90*/  ISETP.GT.AND P0, PT, R40, R178, PT ;  /* 0x000000b22800720c */ /* 0x000fc60003f04270 */
[----:B--2---:R-:W-:Y:S04]  /*aba0*/  LDSM.16.M88.4 R4, [R42] ;  /* 0x000000002a04783b */ /* 0x004fe80000000200 */
[----:B------:R-:W-:Y:S04]  /*abb0*/  LDSM.16.M88.4 R24, [R24] ;  /* 0x000000001818783b */ /* 0x000fe80000000200 */
[----:B------:R-:W-:Y:S04]  /*abc0*/  LDSM.16.M88.4 R16, [R68+0x1000] ;  /* 0x001000004410783b */ /* 0x000fe80000000200 */
[----:B------:R-:W-:Y:S04]  /*abd0*/  LDSM.16.M88.4 R28, [R68+0x1400] ;  /* 0x00140000441c783b */ /* 0x000fe80000000200 */
[----:B---3--:R-:W1:Y:S04]  /*abe0*/  LDSM.16.M88.4 R12, [R23+0x1000] ;  /* 0x00100000170c783b */ /* 0x008e680000000200 */
[----:B------:R-:W2:Y:S04]  /*abf0*/  LDSM.16.M88.4 R32, [R23+0x1800] ;  /* 0x001800001720783b */ /* 0x000ea80000000200 */
[----:B------:R-:W3:Y:S04]  /*ac00*/  LDSM.16.M88.4 R64, [R68+0x1800] ;  /* 0x001800004440783b */ /* 0x000ee80000000200 */
        /* <DEDUP_REMOVED lines=8> */
[----:B------:R-:W-:Y:S08]  /*ac90*/  HMMA.16816.F32 R8, R24, R30, R8 ;  /* 0x0000001e1808723c */ /* 0x000ff00000001808 */
[C---:B--2---:R-:W-:Y:S08]  /*aca0*/  HMMA.16816.F32 R28, R4.reuse, R32, RZ ;  /* 0x00000020041c723c */ /* 0x044ff000000018ff */
[----:B------:R-:W-:-:S12]  /*acb0*/  HMMA.16816.F32 R32, R4, R34, RZ ;  /* 0x000000220420723c */ /* 0x000fd800000018ff */
[C---:B---3--:R-:W-:Y:S08]  /*acc0*/  HMMA.16816.F32 R28, R24.reuse, R64, R28 ;  /* 0x00000040181c723c */ /* 0x048ff0000000181c */
[----:B------:R-:W-:Y:S01]  /*acd0*/  HMMA.16816.F32 R32, R24, R66, R32 ;  /* 0x000000421820723c */ /* 0x000fe20000001820 */
[-C--:B----4-:R-:W-:Y:S01]  /*ace0*/  FMUL.FTZ R12, R12, R55.reuse ;  /* 0x000000370c0c7220 */ /* 0x090fe20000410000 */
        /* <DEDUP_REMOVED lines=94> */
[----:B------:R-:W-:Y:S01]  /*b2d0*/  HMMA.16816.F32 R36, R24, R18, R36 ;  /* 0x000000121824723c */ /* 0x000fe20000001824 */
[----:B------:R-:W-:Y:S02]  /*b2e0*/  LDSM.16.M88.4 R16, [R23+0x2c00] ;  /* 0x002c00001710783b */ /* 0x000fe40000000200 */
[----:B------:R-:W1:Y:S02]  /*b2f0*/  MUFU.TANH R77, R9 ;  /* 0x00000009004d7308 */ /* 0x000e640000002400 */
[----:B-----5:R-:W5:Y:S06]  /*b300*/  LDSM.16.M88.4 R32, [R68+0x2800] ;  /* 0x002800004420783b */ /* 0x020f6c0000000200 */
        /* <DEDUP_REMOVED lines=179> */
[----:B------:R-:W-:-:S03]  /*be40*/  FMUL.FTZ R17, R17, R55 ;  /* 0x0000003711117220 */ /* 0x000fc60000410000 */
[----:B------:R-:W1:Y:S01]  /*be50*/  MUFU.TANH R232, R30 ;  /* 0x0000001e00e87308 */ /* 0x000e620000002400 */
[C---:B-----5:R-:W-:Y:S07]  /*be60*/  HMMA.16816.F32 R12, R4.reuse, R36, RZ ;  /* 0x00000024040c723c */ /* 0x060fee00000018ff */
[----:B------:R5:W1:Y:S01]  /*be70*/  MUFU.TANH R233, R31 ;  /* 0x0000001f00e97308 */ /* 0x000a620000002400 */
[----:B------:R-:W-:Y:S07]  /*be80*/  HMMA.16816.F32 R36, R4, R38, RZ ;  /* 0x000000260424723c */ /* 0x000fee00000018ff */
[----:B------:R-:W1:Y:S08]  /*be90*/  MUFU.TANH R207, R32 ;  /* 0x0000002000cf7308 */ /* 0x000e700000002400 */
[----:B------:R-:W1:Y:S01]  /*bea0*/  MUFU.TANH R210, R33 ;  /* 0x0000002100d27308 */ /* 0x000e620000002400 */
[----:B-----5:R5:W2:Y:S07]  /*beb0*/  LDSM.16.M88.4 R28, [R23+0x4c00] ;  /* 0x004c0000171c783b */ /* 0x020aae0000000200 */
[----:B------:R3:W1:Y:S01]  /*bec0*/  MUFU.TANH R234, R34 ;  /* 0x0000002200ea7308 */ /* 0x0006620000002400 */
[----:B----4-:R-:W-:Y:S01]  /*bed0*/  HMMA.16816.F32 R12, R24, R8, R12 ;  /* 0x00000008180c723c */ /* 0x010fe2000000180c */
[-C--:B------:R-:W-:Y:S01]  /*bee0*/  FMUL.FTZ R9, R18, R55.reuse ;  /* 0x0000003712097220 */ /* 0x080fe20000410000 */
[----:B------:R-:W-:-:S05]  /*bef0*/  FMUL.FTZ R8, R19, R55 ;  /* 0x0000003713087220 */ /* 0x000fca0000410000 */
[----:B------:R-:W4:Y:S01]  /*bf00*/  MUFU.TANH R211, R16 ;  /* 0x0000001000d37308 */ /* 0x000f220000002400 */
[----:B------:R-:W-:Y:S07]  /*bf10*/  HMMA.16816.F32 R36, R24, R10, R36 ;  /* 0x0000000a1824723c */ /* 0x000fee0000001824 */
[----:B------:R-:W1:Y:S01]  /*bf20*/  MUFU.TANH R9, R9 ;  /* 0x0000000900097308 */ /* 0x000e620000002400 */
[----:B-----5:R-:W-:Y:S02]  /*bf30*/  FMUL.FTZ R23, R35, R55 ;  /* 0x0000003723177220 */ /* 0x020fe40000410000 */
[----:B---3--:R3:W5:Y:S01]  /*bf40*/  LDSM.16.M88.4 R32, [R68+0x4c00] ;  /* 0x004c00004420783b */ /* 0x0087620000000200 */
[----:B------:R-:W-:-:S04]  /*bf50*/  DEPBAR.LE SB0, 0x0 ;  /* 0x000080000000791a */ /* 0x000fc80000000000 */
[-C--:B------:R-:W-:Y:S01]  /*bf60*/  FMUL.FTZ R13, R13, R55.reuse ;  /* 0x000000370d0d7220 */ /* 0x080fe20000410000 */
[-C--:B------:R-:W-:Y:S01]  /*bf70*/  FMUL.FTZ R11, R14, R55.reuse ;  /* 0x000000370e0b7220 */ /* 0x080fe20000410000 */
[-C--:B------:R-:W-:Y:S01]  /*bf80*/  FMUL.FTZ R10, R15, R55.reuse ;  /* 0x000000370f0a7220 */ /* 0x080fe20000410000 */
[-C--:B------:R-:W-:Y:S01]  /*bf90*/  FMUL.FTZ R12, R12, R55.reuse ;  /* 0x000000370c0c7220 */ /* 0x080fe20000410000 */
[----:B------:R-:W1:Y:S01]  /*bfa0*/  MUFU.TANH R23, R23 ;  /* 0x0000001700177308 */ /* 0x000e620000002400 */
[-C--:B------:R-:W-:Y:S01]  /*bfb0*/  FMUL.FTZ R14, R38, R55.reuse ;  /* 0x00000037260e7220 */ /* 0x080fe20000410000 */
[----:B------:R-:W-:-:S06]  /*bfc0*/  FMUL.FTZ R36, R36, R55 ;  /* 0x0000003724247220 */ /* 0x000fcc0000410000 */
[----:B------:R-:W1:Y:S08]  /*bfd0*/  MUFU.TANH R8, R8 ;  /* 0x0000000800087308 */ /* 0x000e700000002400 */
[----:B---3--:R2:W3:Y:S08]  /*bfe0*/  MUFU.TANH R68, R17 ;  /* 0x0000001100447308 */ /* 0x0084f00000002400 */
[----:B------:R-:W1:Y:S08]  /*bff0*/  MUFU.TANH R11, R11 ;  /* 0x0000000b000b7308 */ /* 0x000e700000002400 */
[----:B------:R-:W1:Y:S01]  /*c000*/  MUFU.TANH R10, R10 ;  /* 0x0000000a000a7308 */ /* 0x000e620000002400 */
[C---:B--2---:R-:W-:Y:S07]  /*c010*/  HMMA.16816.F32 R16, R4.reuse, R28, RZ ;  /* 0x0000001c0410723c */ /* 0x044fee00000018ff */
[----:B------:R2:W1:Y:S01]  /*c020*/  MUFU.TANH R29, R13 ;  /* 0x0000000d001d7308 */ /* 0x0004620000002400 */
[----:B------:R-:W-:Y:S01]  /*c030*/  HMMA.16816.F32 R4, R4, R30, RZ ;  /* 0x0000001e0404723c */ /* 0x000fe200000018ff */
[----:B------:R-:W-:-:S06]  /*c040*/  FMUL.FTZ R30, R37, R55 ;  /* 0x00000037251e7220 */ /* 0x000fcc0000410000 */
[----:B------:R-:W1:Y:S05]  /*c050*/  MUFU.TANH R28, R12 ;  /* 0x0000000c001c7308 */ /* 0x000e6a0000002400 */
[----:B-----5:R-:W-:Y:S03]  /*c060*/  HMMA.16816.F32 R16, R24, R32, R16 ;  /* 0x000000201810723c */ /* 0x020fe60000001810 */
[----:B------:R-:W1:Y:S01]  /*c070*/  MUFU.TANH R214, R36 ;  /* 0x0000002400d67308 */ /* 0x000e620000002400 */
[----:B--2---:R-:W-:-:S04]  /*c080*/  FMUL.FTZ R13, R39, R55 ;  /* 0x00000037270d7220 */ /* 0x004fc80000410000 */
[----:B------:R-:W-:Y:S03]  /*c090*/  HMMA.16816.F32 R4, R24, R34, R4 ;  /* 0x000000221804723c */ /* 0x000fe60000001804 */
[----:B------:R-:W2:Y:S08]  /*c0a0*/  MUFU.TANH R30, R30 ;  /* 0x0000001e001e7308 */ /* 0x000eb00000002400 */
        /* <DEDUP_REMOVED lines=33> */
[----:B------:R-:W-:-:S03]  /*c2c0*/  LOP3.LUT R6, R6, R31, RZ, 0x3c, !PT ;  /* 0x0000001f06067212 */ /* 0x000fc600078e3cff */
[----:B-1----:R-:W1:Y:S02]  /*c2d0*/  MUFU.RCP R32, R32 ;  /* 0x0000002000207308 */ /* 0x002e640000001000 */
[----:B-1----:R-:W-:-:S06]  /*c2e0*/  VIADD R32, R32, 0xffffffe ;  /* 0x0ffffffe20207836 */ /* 0x002fcc0000000000 */
[----:B------:R-:W1:Y:S02]  /*c2f0*/  F2I.FTZ.U32.TRUNC.NTZ R33, R32 ;  /* 0x0000002000217305 */ /* 0x000e64000021f000 */
[----:B-1----:R-:W-:Y:S02]  /*c300*/  IMAD.MOV R26, RZ, RZ, -R33 ;  /* 0x000000ffff1a7224 */ /* 0x002fe400078e0a21 */
[----:B------:R-:W-:Y:S02]  /*c310*/  IMAD.MOV.U32 R32, RZ, RZ, RZ ;  /* 0x000000ffff207224 */ /* 0x000fe400078e00ff */
[----:B------:R-:W-:-:S04]  /*c320*/  IMAD R26, R26, R17, RZ ;  /* 0x000000111a1a7224 */ /* 0x000fc800078e02ff */
[----:B------:R-:W-:Y:S02]  /*c330*/  IMAD.HI.U32 R26, R33, R26, R32 ;  /* 0x0000001a211a7227 */ /* 0x000fe400078e0020 */
[----:B------:R-:W1:Y:S04]  /*c340*/  LDC.64 R32, c[0x0][0x348] ;  /* 0x0000d200ff207b82 */ /* 0x000e680000000a00 */
        /* <DEDUP_REMOVED lines=8> */
[----:B------:R-:W-:Y:S02]  /*c3d0*/  ISETP.GE.AND P4, PT, R6, RZ, PT ;  /* 0x000000ff0600720c */ /* 0x000fe40003f86270 */
[-C--:B------:R-:W-:Y:S01]  /*c3e0*/  ISETP.GE.U32.AND P5, PT, R7, R17.reuse, PT ;  /* 0x000000110700720c */ /* 0x080fe20003fa6070 */
[----:B------:R-:W-:Y:S01]  /*c3f0*/  @!P3 VIADD R26, R26, 0x1 ;  /* 0x000000011a1ab836 */ /* 0x000fe20000000000 */
[-C--:B------:R-:W-:Y:S02]  /*c400*/  @!P3 IADD3 R5, PT, PT, R5, -R17.reuse, RZ ;  /* 0x800000110505b210 */ /* 0x080fe40007ffe0ff */
[----:B------:R-:W-:Y:S02]  /*c410*/  ISETP.GE.AND P3, PT, R25, RZ, PT ;  /* 0x000000ff1900720c */ /* 0x000fe40003f66270 */
[----:B------:R-:W-:-:S02]  /*c420*/  ISETP.GE.U32.AND P6, PT, R5, R17, PT ;  /* 0x000000110500720c */ /* 0x000fc40003fc6070 */
[----:B------:R-:W-:-:S05]  /*c430*/  LOP3.LUT R7, RZ, R31, RZ, 0x33, !PT ;  /* 0x0000001fff077212 */ /* 0x000fca00078e33ff */
[----:B------:R-:W-:Y:S01]  /*c440*/  @P5 VIADD R24, R24, 0x1 ;  /* 0x0000000118185836 */ /* 0x000fe20000000000 */
[----:B------:R-:W-:-:S03]  /*c450*/  ISETP.NE.AND P5, PT, R31, RZ, PT ;  /* 0x000000ff1f00720c */ /* 0x000fc60003fa5270 */
[----:B------:R-:W-:Y:S02]  /*c460*/  IMAD.MOV.U32 R12, RZ, RZ, R24 ;  /* 0x000000ffff0c7224 */ /* 0x000fe400078e0018 */
[----:B------:R-:W-:Y:S01]  /*c470*/  @P6 IADD3 R26, PT, PT, R26, 0x1, RZ ;  /* 0x000000011a1a6810 */ /* 0x000fe20007ffe0ff */
[----:B-1----:R-:W2:Y:S02]  /*c480*/  LD.E.64 R24, desc[UR4][R32.64+0x38] ;  /* 0x0000380420187980 */ /* 0x002ea4000c101b00 */
[----:B------:R-:W-:Y:S02]  /*c490*/  @!P3 IADD3 R12, PT, PT, -R12, RZ, RZ ;  /* 0x000000ff0c0cb210 */ /* 0x000fe40007ffe1ff */
[----:B------:R-:W-:Y:S02]  /*c4a0*/  @!P4 IMAD.MOV R26, RZ, RZ, -R26 ;  /* 0x000000ffff1ac224 */ /* 0x000fe400078e0a1a */
[----:B------:R-:W-:-:S03]  /*c4b0*/  SEL R12, R7, R12, !P5 ;  /* 0x0000000c070c7207 */ /* 0x000fc60006800000 */
[----:B------:R-:W-:Y:S02]  /*c4c0*/  SEL R7, R7, R26, !P5 ;  /* 0x0000001a07077207 */ /* 0x000fe40006800000 */
[----:B------:R-:W-:-:S04]  /*c4d0*/  IMAD.WIDE R36, R12, 0x4, R190 ;  /* 0x000000040c247825 */ /* 0x000fc800078e02be */
[C---:B------:R-:W-:Y:S01]  /*c4e0*/  IMAD.WIDE R34, R7.reuse, 0x4, R190 ;  /* 0x0000000407227825 */ /* 0x040fe200078e02be */
[----:B------:R-:W3:Y:S04]  /*c4f0*/  LD.E R6, desc[UR4][R36.64] ;  /* 0x0000000424067980 */ /* 0x000ee8000c101900 */
[----:B------:R1:W3:Y:S04]  /*c500*/  LD.E R5, desc[UR4][R34.64] ;  /* 0x0000000422057980 */ /* 0x0002e8000c101900 */
[----:B------:R-:W4:Y:S01]  /*c510*/  LD.E.64 R32, desc[UR4][R32.64+0x20] ;  /* 0x0000200420207980 */ /* 0x000f22000c101b00 */
[----:B------:R-:W-:-:S05]  /*c520*/  IADD3 R7, PT, PT, R7, -R12, RZ ;  /* 0x8000000c07077210 */ /* 0x000fca0007ffe0ff */
[----:B------:R-:W-:-:S05]  /*c530*/  IMAD R31, R31, R7, -0x100 ;  /* 0xffffff001f1f7424 */ /* 0x000fca00078e0207 */
[----:B------:R-:W-:Y:S01]  /*c540*/  SHF.R.S32.HI R12, RZ, 0x1f, R31 ;  /* 0x0000001fff0c7819 */ /* 0x000fe2000001141f */
[-C--:B--2---:R-:W-:Y:S02]  /*c550*/  IMAD R7, R25, R31.reuse, RZ ;  /* 0x0000001f19077224 */ /* 0x084fe400078e02ff */
[----:B-1----:R-:W-:-:S04]  /*c560*/  IMAD.WIDE.U32 R34, R24, R31, RZ ;  /* 0x0000001f18227225 */ /* 0x002fc800078e00ff */
        /* <DEDUP_REMOVED lines=12> */
.L_x_2234:
        /* <DEDUP_REMOVED lines=8> */
.L_x_2235:
[----:B------:R-:W-:Y:S05]  /*c6b0*/  BSYNC.RECONVERGENT B0 ;  /* 0x0000000000007941 */ /* 0x000fea0003800200 */
.L_x_2233:
        /* <DEDUP_REMOVED lines=68> */
.L_x_2237:
[----:B------:R-:W-:Y:S05]  /*cb00*/  BSYNC.RECONVERGENT B0 ;  /* 0x0000000000007941 */ /* 0x000fea0003800200 */
.L_x_2236:
[----:B------:R-:W0:Y:S02]  /*cb10*/  LDGDEPBAR ;  /* 0x00000000000079af */ /* 0x000e240000000000 */
.L_x_2232:
[----:B------:R-:W-:Y:S05]  /*cb20*/  BSYNC.RECONVERGENT B1 ;  /* 0x0000000000017941 */ /* 0x000fea0003800200 */
.L_x_2231:
[----:B------:R-:W-:-:S05]  /*cb30*/  LOP3.LUT R126, R4, R50, RZ, 0xfc, !PT ;  /* 0x00000032047e7212 */ /* 0x000fca00078efcff */
[C---:B------:R-:W-:Y:S02]  /*cb40*/  VIADD R4, R126.reuse, 0xfffffe00 ;  /* 0xfffffe007e047836 */ /* 0x040fe40000000000 */
[C---:B-1----:R-:W-:Y:S02]  /*cb50*/  VIADD R6, R126.reuse, 0xfffffe01 ;  /* 0xfffffe017e067836 */ /* 0x042fe40000000000 */
[----:B------:R-:W-:Y:S01]  /*cb60*/  VIADD R152, R126, 0xfffffe08 ;  /* 0xfffffe087e987836 */ /* 0x000fe20000000000 */
[-C--:B------:R-:W-:Y:S01]  /*cb70*/  ISETP.GE.AND P3, PT, R4, R177.reuse, PT ;  /* 0x000000b10400720c */ /* 0x080fe20003f66270 */
[----:B------:R-:W-:Y:S01]  /*cb80*/  VIADD R128, R126, 0xfffffe09 ;  /* 0xfffffe097e807836 */ /* 0x000fe20000000000 */
[-C--:B------:R-:W-:Y:S01]  /*cb90*/  ISETP.GE.AND P4, PT, R6, R176.reuse, PT ;  /* 0x000000b00600720c */ /* 0x080fe20003f86270 */
[C---:B------:R-:W-:Y:S01]  /*cba0*/  VIADD R155, R126.reuse, 0xfffffe10 ;  /* 0xfffffe107e9b7836 */ /* 0x040fe20000000000 */
[----:B------:R-:W-:Y:S01]  /*cbb0*/  FSEL R5, R63, -INF , P3 ;  /* 0xff8000003f057808 */ /* 0x000fe20001800000 */
[----:B------:R-:W-:Y:S01]  /*cbc0*/  VIADD R158, R126, 0xfffffe11 ;  /* 0xfffffe117e9e7836 */ /* 0x000fe20000000000 */
[----:B------:R-:W-:Y:S01]  /*cbd0*/  ISETP.GE.AND P3, PT, R6, R177, PT ;  /* 0x000000b10600720c */ /* 0x000fe20003f66270 */
[----:B------:R-:W-:Y:S01]  /*cbe0*/  VIADD R36, R126, 0xfffffe18 ;  /* 0xfffffe187e247836 */ /* 0x000fe20000000000 */
[----:B------:R-:W-:Y:S01]  /*cbf0*/  ISETP.GE.AND P2, PT, R4, R176, PT ;  /* 0x000000b00400720c */ /* 0x000fe20003f46270 */
[----:B------:R-:W-:Y:S01]  /*cc00*/  VIADD R159, R126, 0xfffffe19 ;  /* 0xfffffe197e9f7836 */ /* 0x000fe20000000000 */
[----:B------:R-:W-:Y:S01]  /*cc10*/  FSEL R7, R62, -INF , P3 ;  /* 0xff8000003e077808 */ /* 0x000fe20001800000 */
[----:B------:R-:W-:Y:S01]  /*cc20*/  VIADD R149, R126, 0xfffffe20 ;  /* 0xfffffe207e957836 */ /* 0x000fe20000000000 */
[----:B------:R-:W-:Y:S01]  /*cc30*/  ISETP.GE.AND P5, PT, R4, R175, PT ;  /* 0x000000af0400720c */ /* 0x000fe20003fa6270 */
[----:B------:R-:W-:Y:S01]  /*cc40*/  VIADD R251, R126, 0xfffffe21 ;  /* 0xfffffe217efb7836 */ /* 0x000fe20000000000 */
[-C--:B------:R-:W-:Y:S01]  /*cc50*/  ISETP.GE.AND P3, PT, R152, R177.reuse, PT ;  /* 0x000000b19800720c */ /* 0x080fe20003f66270 */
[C---:B------:R-:W-:Y:S01]  /*cc60*/  VIADD R249, R126.reuse, 0xfffffe28 ;  /* 0xfffffe287ef97836 */ /* 0x040fe20000000000 */
[----:B------:R-:W-:Y:S01]  /*cc70*/  FSEL R7, R7, -INF , !P4 ;  /* 0xff80000007077808 */ /* 0x000fe20006000000 */
[----:B------:R-:W-:Y:S01]  /*cc80*/  VIADD R236, R126, 0xfffffe29 ;  /* 0xfffffe297eec7836 */ /* 0x000fe20000000000 */
[----:B------:R-:W-:Y:S01]  /*cc90*/  ISETP.GE.AND P4, PT, R128, R177, PT ;  /* 0x000000b18000720c */ /* 0x000fe20003f86270 */
[----:B------:R-:W-:Y:S01]  /*cca0*/  VIADD R235, R126, 0xfffffe30 ;  /* 0xfffffe307eeb7836 */ /* 0x000fe20000000000 */
[-C--:B------:R-:W-:Y:S01]  /*ccb0*/  ISETP.GE.AND P6, PT, R4, R174.reuse, PT ;  /* 0x000000ae0400720c */ /* 0x080fe20003fc6270 */
[C---:B------:R-:W-:Y:S01]  /*ccc0*/  VIADD R246, R126.reuse, 0xfffffe31 ;  /* 0xfffffe317ef67836 */ /* 0x040fe20000000000 */
[----:B------:R-:W-:Y:S01]  /*ccd0*/  FSEL R5, R5, -INF , !P2 ;  /* 0xff80000005057808 */ /* 0x000fe20005000000 */
        /* <DEDUP_REMOVED lines=15> */
[----:B------:R-:W-:Y:S01]  /*cdd0*/  FSEL R6, R6, -INF , !P3 ;  /* 0xff80000006067808 */ /* 0x000fe20005800000 */
[----:B------:R-:W-:Y:S01]  /*cde0*/  VIADD R63, R126, 0xfffffe58 ;  /* 0xfffffe587e3f7836 */ /* 0x000fe20000000000 */
[-C--:B------:R-:W-:Y:S01]  /*cdf0*/  ISETP.GE.AND P3, PT, R158, R177.reuse, PT ;  /* 0x000000b19e00720c */ /* 0x080fe20003f66270 */
[----:B------:R-:W-:Y:S01]  /*ce00*/  VIADD R61, R126, 0xfffffe59 ;  /* 0xfffffe597e3d7836 */ /* 0x000fe20000000000 */
[----:B------:R-:W-:Y:S01]  /*ce10*/  FSEL R12, R58, -INF , P4 ;  /* 0xff8000003a0c7808 */ /* 0x000fe20002000000 */
[----:B------:R-:W-:Y:S01]  /*ce20*/  VIADD R55, R126, 0xfffffe60 ;  /* 0xfffffe607e377836 */ /* 0x000fe20000000000 */
[-C--:B------:R-:W-:Y:S01]  /*ce30*/  ISETP.GE.AND P4, PT, R158, R176.reuse, PT ;  /* 0x000000b09e00720c */ /* 0x080fe20003f86270 */
[C---:B------:R-:W-:Y:S01]  /*ce40*/  VIADD R35, R126.reuse, 0xfffffe61 ;  /* 0xfffffe617e237836 */ /* 0x040fe20000000000 */
[----:B--2---:R-:W-:Y:S01]  /*ce50*/  FSEL R25, R57, -INF , P3 ;  /* 0xff80000039197808 */ /* 0x004fe20001800000 */
[----:B------:R-:W-:Y:S01]  /*ce60*/  VIADD R31, R126, 0xfffffe68 ;  /* 0xfffffe687e1f7836 */ /* 0x000fe20000000000 */
[-C--:B------:R-:W-:Y:S01]  /*ce70*/  ISETP.GE.AND P3, PT, R36, R177.reuse, PT ;  /* 0x000000b12400720c */ /* 0x080fe20003f66270 */
[C---:B------:R-:W-:Y:S01]  /*ce80*/  VIADD R34, R126.reuse, 0xfffffe69 ;  /* 0xfffffe697e227836 */ /* 0x040fe20000000000 */
[----:B------:R-:W-:Y:S01]  /*ce90*/  FSEL R25, R25, -INF , !P4 ;  /* 0xff80000019197808 */ /* 0x000fe20006000000 */
[C---:B------:R-:W-:Y:S01]  /*cea0*/  VIADD R48, R126.reuse, 0xfffffe70 ;  /* 0xfffffe707e307836 */ /* 0x040fe20000000000 */
[CC--:B------:R-:W-:Y:S01]  /*ceb0*/  ISETP.GE.AND P4, PT, R159.reuse, R177.reuse, PT ;  /* 0x000000b19f00720c */ /* 0x0c0fe20003f86270 */
[----:B------:R-:W-:Y:S01]  /*cec0*/  VIADD R57, R126, 0xfffffe78 ;  /* 0xfffffe787e397836 */ /* 0x000fe20000000000 */
[----:B------:R-:W-:Y:S01]  /*ced0*/  FSEL R26, R56, -INF , P3 ;  /* 0xff800000381a7808 */ /* 0x000fe20001800000 */
[C---:B------:R-:W-:Y:S01]  /*cee0*/  VIADD R56, R126.reuse, 0xfffffe71 ;  /* 0xfffffe717e387836 */ /* 0x040fe20000000000 */
[-C--:B------:R-:W-:Y:S01]  /*cef0*/  ISETP.GE.AND P3, PT, R159, R176.reuse, PT ;  /* 0x000000b09f00720c */ /* 0x080fe20003f66270 */
[----:B------:R-:W-:Y:S01]  /*cf00*/  VIADD R58, R126, 0xfffffe79 ;  /* 0xfffffe797e3a7836 */ /* 0x000fe20000000000 */
[----:B------:R-:W-:Y:S01]  /*cf10*/  FSEL R24, R64, -INF , P4 ;  /* 0xff80000040187808 */ /* 0x000fe20002000000 */
[----:B------:R-:W-:Y:S01]  /*cf20*/  VIADD R59, R126, 0xfffffe80 ;  /* 0xfffffe807e3b7836 */ /* 0x000fe20000000000 */
[----:B------:R-:W-:Y:S01]  /*cf30*/  FSEL R4, R4, -INF , !P6 ;  /* 0xff80000004047808 */ /* 0x000fe20007000000 */
[----:B------:R-:W-:Y:S01]  /*cf40*/  VIADD R60, R126, 0xfffffe81 ;  /* 0xfffffe817e3c7836 */ /* 0x000fe20000000000 */
[----:B------:R-:W-:Y:S01]  /*cf50*/  ISETP.GE.AND P6, PT, R152, R176, PT ;  /* 0x000000b09800720c */ /* 0x000fe20003fc6270 */
[----:B------:R-:W-:Y:S01]  /*cf60*/  IMAD.MOV.U32 R64, RZ, RZ, R152 ;  /* 0x000000ffff407224 */ /* 0x000fe200078e0098 */
[----:B------:R-:W-:-:S02]  /*cf70*/  ISETP.GE.AND P4, PT, R149, R177, PT ;  /* 0x000000b19500720c */ /* 0x000fc40003f86270 */
[----:B------:R-:W-:Y:S02]  /*cf80*/  FSEL R24, R24, -INF , !P3 ;  /* 0xff80000018187808 */ /* 0x000fe40005800000 */
[----:B------:R-:W-:Y:S02]  /*cf90*/  ISETP.GE.AND P3, PT, R251, R177, PT ;  /* 0x000000b1fb00720c */ /* 0x000fe40003f66270 */
[----:B------:R-:W-:Y:S02]  /*cfa0*/  FSEL R17, R17, -INF , !P6 ;  /* 0xff80000011117808 */ /* 0x000fe40007000000 */
[----:B------:R-:W-:Y:S01]  /*cfb0*/  FSEL R33, R65, -INF , P4 ;  /* 0xff80000041217808 */ /* 0x000fe20002000000 */
[----:B------:R-:W-:Y:S01]  /*cfc0*/  IMAD.MOV.U32 R65, RZ, RZ, R149 ;  /* 0x000000ffff417224 */ /* 0x000fe200078e0095 */
[-C--:B------:R-:W-:Y:S02]  /*cfd0*/  ISETP.GE.AND P6, PT, R155, R176.reuse, PT ;  /* 0x000000b09b00720c */ /* 0x080fe40003fc6270 */
[----:B------:R-:W-:-:S02]  /*cfe0*/  ISETP.GE.AND P4, PT, R251, R176, PT ;  /* 0x000000b0fb00720c */ /* 0x000fc40003f86270 */
[----:B------:R-:W-:Y:S01]  /*cff0*/  FSEL R32, R66, -INF , P3 ;  /* 0xff80000042207808 */ /* 0x000fe20001800000 */
[----:B------:R-:W-:Y:S01]  /*d000*/  IMAD.MOV.U32 R66, RZ, RZ, R36 ;  /* 0x000000ffff427224 */ /* 0x000fe200078e0024 */
[----:B------:R-:W-:Y:S02]  /*d010*/  FSEL R12, R12, -INF , !P6 ;  /* 0xff8000000c0c7808 */ /* 0x000fe40007000000 */
[-C--:B------:R-:W-:Y:S02]  /*d020*/  ISETP.GE.AND P3, PT, R249, R177.reuse, PT ;  /* 0x000000b1f900720c */ /* 0x080fe40003f66270 */
[----:B------:R-:W-:Y:S02]  /*d030*/  FSEL R32, R32, -INF , !P4 ;  /* 0xff80000020207808 */ /* 0x000fe40006000000 */
[----:B------:R-:W-:Y:S02]  /*d040*/  ISETP.GE.AND P6, PT, R36, R176, PT ;  /* 0x000000b02400720c */ /* 0x000fe40003fc6270 */
[----:B------:R-:W-:-:S02]  /*d050*/  ISETP.GE.AND P4, PT, R236, R177, PT ;  /* 0x000000b1ec00720c */ /* 0x000fc40003f86270 */
[----:B------:R-:W-:Y:S01]  /*d060*/  FSEL R39, R67, -INF , P3 ;  /* 0xff80000043277808 */ /* 0x000fe20001800000 */
[----:B------:R-:W-:Y:S01]  /*d070*/  IMAD.MOV.U32 R67, RZ, RZ, R128 ;  /* 0x000000ffff437224 */ /* 0x000fe200078e0080 */
[----:B------:R-:W-:Y:S02]  /*d080*/  FSEL R26, R26, -INF , !P6 ;  /* 0xff8000001a1a7808 */ /* 0x000fe40007000000 */
[-C--:B------:R-:W-:Y:S02]  /*d090*/  ISETP.GE.AND P3, PT, R236, R176.reuse, PT ;  /* 0x000000b0ec00720c */ /* 0x080fe40003f66270 */
[----:B------:R-:W-:Y:S01]  /*d0a0*/  FSEL R38, R69, -INF , P4 ;  /* 0xff80000045267808 */ /* 0x000fe20002000000 */
[----:B------:R-:W-:Y:S01]  /*d0b0*/  IMAD.MOV.U32 R69, RZ, RZ, R155 ;  /* 0x000000ffff457224 */ /* 0x000fe200078e009b */
[----:B------:R-:W-:Y:S02]  /*d0c0*/  ISETP.GE.AND P6, PT, R149, R176, PT ;  /* 0x000000b09500720c */ /* 0x000fe40003fc6270 */
[----:B------:R-:W-:-:S02]  /*d0d0*/  ISETP.GE.AND P4, PT, R235, R177, PT ;  /* 0x000000b1eb00720c */ /* 0x000fc40003f86270 */
[----:B------:R-:W-:Y:S02]  /*d0e0*/  FSEL R38, R38, -INF , !P3 ;  /* 0xff80000026267808 */ /* 0x000fe40005800000 */
[----:B------:R-:W-:Y:S02]  /*d0f0*/  FSEL R33, R33, -INF , !P6 ;  /* 0xff80000021217808 */ /* 0x000fe40007000000 */
[----:B------:R-:W-:Y:S02]  /*d100*/  ISETP.GE.AND P3, PT, R246, R177, PT ;  /* 0x000000b1f600720c */ /* 0x000fe40003f66270 */
[-C--:B------:R-:W-:Y:S02]  /*d110*/  ISETP.GE.AND P6, PT, R249, R176.reuse, PT ;  /* 0x000000b0f900720c */ /* 0x080fe40003fc6270 */
[----:B------:R-:W-:Y:S01]  /*d120*/  FSEL R37, R70, -INF , P4 ;  /* 0xff80000046257808 */ /* 0x000fe20002000000 */
[----:B------:R-:W-:Y:S01]  /*d130*/  IMAD.MOV.U32 R70, RZ, RZ, R158 ;  /* 0x000000ffff467224 */ /* 0x000fe200078e009e */
[----:B------:R-:W-:-:S02]  /*d140*/  ISETP.GE.AND P4, PT, R246, R176, PT ;  /* 0x000000b0f600720c */ /* 0x000fc40003f86270 */
[----:B------:R-:W-:Y:S01]  /*d150*/  FSEL R36, R71, -INF , P3 ;  /* 0xff80000047247808 */ /* 0x000fe20001800000 */
[----:B------:R-:W-:Y:S01]  /*d160*/  IMAD.MOV.U32 R71, RZ, RZ, R159 ;  /* 0x000000ffff477224 */ /* 0x000fe200078e009f */
[----:B------:R-:W-:Y:S02]  /*d170*/  FSEL R39, R39, -INF , !P6 ;  /* 0xff80000027277808 */ /* 0x000fe40007000000 */
[----:B------:R-:W-:Y:S02]  /*d180*/  ISETP.GE.AND P6, PT, R235, R176, PT ;  /* 0x000000b0eb00720c */ /* 0x000fe40003fc6270 */
[-C--:B------:R-:W-:Y:S02]  /*d190*/  ISETP.GE.AND P3, PT, R245, R177.reuse, PT ;  /* 0x000000b1f500720c */ /* 0x080fe40003f66270 */
[----:B------:R-:W-:Y:S02]  /*d1a0*/  FSEL R36, R36, -INF , !P4 ;  /* 0xff80000024247808 */ /* 0x000fe40006000000 */
[----:B------:R-:W-:-:S02]  /*d1b0*/  ISETP.GE.AND P4, PT, R243, R177, PT ;  /* 0x000000b1f300720c */ /* 0x000fc40003f86270 */
[----:B------:R-:W-:Y:S02]  /*d1c0*/  FSEL R37, R37, -INF , !P6 ;  /* 0xff80000025257808 */ /* 0x000fe40007000000 */
[-C--:B------:R-:W-:Y:S02]  /*d1d0*/  ISETP.GE.AND P6, PT, R245, R176.reuse, PT ;  /* 0x000000b0f500720c */ /* 0x080fe40003fc6270 */
[----:B------:R-:W-:Y:S02]  /*d1e0*/  FSEL R72, R72, -INF , P3 ;  /* 0xff80000048487808 */ /* 0x000fe40001800000 */
[----:B------:R-:W-:Y:S02]  /*d1f0*/  ISETP.GE.AND P3, PT, R243, R176, PT ;  /* 0x000000b0f300720c */ /* 0x000fe40003f66270 */
[----:B------:R-:W-:Y:S02]  /*d200*/  FSEL R73, R73, -INF , P4 ;  /* 0xff80000049497808 */ /* 0x000fe40002000000 */
[----:B------:R-:W-:Y:S01]  /*d210*/  FSEL R128, R72, -INF , !P6 ;  /* 0xff80000048807808 */ /* 0x000fe20007000000 */
[----:B------:R-:W-:Y:S01]  /*d220*/  IMAD.MOV.U32 R72, RZ, RZ, R126 ;  /* 0x000000ffff487224 */ /* 0x000fe200078e007e */
[----:B------:R-:W-:-:S02]  /*d230*/  ISETP.GE.AND P4, PT, R231, R177, PT ;  /* 0x000000b1e700720c */ /* 0x000fc40003f86270 */
        /* <DEDUP_REMOVED lines=15> */
[----:B------:R-:W-:Y:S01]  /*d330*/  VIADD R248, R72, 0xfffffea9 ;  /* 0xfffffea948f87836 */ /* 0x000fe20000000000 */
[----:B------:R-:W-:Y:S01]  /*d340*/  FSEL R76, R76, -INF , P3 ;  /* 0xff8000004c4c7808 */ /* 0x000fe20001800000 */
[----:B------:R-:W-:Y:S01]  /*d350*/  VIADD R250, R72, 0xfffffeb0 ;  /* 0xfffffeb048fa7836 */ /* 0x000fe20000000000 */
[----:B------:R-:W-:Y:S01]  /*d360*/  ISETP.GE.AND P3, PT, R220, R176, PT ;  /* 0x000000b0dc00720c */ /* 0x000fe20003f66270 */
[C---:B------:R-:W-:Y:S01]  /*d370*/  VIADD R252, R72.reuse, 0xfffffeb1 ;  /* 0xfffffeb148fc7836 */ /* 0x040fe20000000000 */
[----:B------:R-:W-:Y:S01]  /*d380*/  FSEL R77, R77, -INF , P4 ;  /* 0xff8000004d4d7808 */ /* 0x000fe20002000000 */
[----:B------:R-:W-:Y:S01]  /*d390*/  VIADD R73, R72, 0xfffffec0 ;  /* 0xfffffec048497836 */ /* 0x000fe20000000000 */
[----:B------:R-:W-:-:S02]  /*d3a0*/  ISETP.GE.AND P4, PT, R222, R177, PT ;  /* 0x000000b1de00720c */ /* 0x000fc40003f86270 */
[----:B------:R-:W-:Y:S02]  /*d3b0*/  FSEL R216, R77, -INF , !P3 ;  /* 0xff8000004dd87808 */ /* 0x000fe40005800000 */
[CC--:B------:R-:W-:Y:S02]  /*d3c0*/  ISETP.GE.AND P3, PT, R221.reuse, R177.reuse, PT ;  /* 0x000000b1dd00720c */ /* 0x0c0fe40003f66270 */
[----:B------:R-:W-:Y:S02]  /*d3d0*/  FSEL R78, R78, -INF , P4 ;  /* 0xff8000004e4e7808 */ /* 0x000fe40002000000 */
[----:B------:R-:W-:Y:S02]  /*d3e0*/  ISETP.GE.AND P4, PT, R221, R176, PT ;  /* 0x000000b0dd00720c */ /* 0x000fe40003f86270 */
[----:B------:R-:W-:Y:S02]  /*d3f0*/  FSEL R79, R79, -INF , P3 ;  /* 0xff8000004f4f7808 */ /* 0x000fe40001800000 */
        /* <DEDUP_REMOVED lines=8> */
[-C--:B------:R-:W-:Y:S02]  /*d480*/  ISETP.GE.AND P3, PT, R35, R177.reuse, PT ;  /* 0x000000b12300720c */ /* 0x080fe40003f66270 */
        /* <DEDUP_REMOVED lines=11> */
[----:B------:R-:W-:Y:S02]  /*d540*/  ISETP.GE.AND P3, PT, R56, R177, PT ;  /* 0x000000b13800720c */ /* 0x000fe40003f66270 */
[----:B------:R-:W-:Y:S01]  /*d550*/  FSEL R202, R112, -INF , P4 ;  /* 0xff80000070ca7808 */ /* 0x000fe20002000000 */
[----:B------:R-:W-:Y:S01]  /*d560*/  VIADD R112, R72, 0xfffffea0 ;  /* 0xfffffea048707836 */ /* 0x000fe20000000000 */
[-C--:B------:R-:W-:Y:S02]  /*d570*/  ISETP.GE.AND P4, PT, R56, R176.reuse, PT ;  /* 0x000000b03800720c */ /* 0x080fe40003f86270 */
[----:B------:R-:W-:Y:S02]  /*d580*/  FSEL R113, R113, -INF , P3 ;  /* 0xff80000071717808 */ /* 0x000fe40001800000 */
[----:B------:R-:W-:-:S02]  /*d590*/  ISETP.GE.AND P6, PT, R231, R176, PT ;  /* 0x000000b0e700720c */ /* 0x000fc40003fc6270 */
[-C--:B------:R-:W-:Y:S02]  /*d5a0*/  ISETP.GE.AND P3, PT, R57, R177.reuse, PT ;  /* 0x000000b13900720c */ /* 0x080fe40003f66270 */
[----:B------:R-:W-:Y:S01]  /*d5b0*/  FSEL R201, R113, -INF , !P4 ;  /* 0xff80000071c97808 */ /* 0x000fe20006000000 */
[----:B------:R-:W-:Y:S01]  /*d5c0*/  VIADD R113, R72, 0xfffffea1 ;  /* 0xfffffea148717836 */ /* 0x000fe20000000000 */
[----:B------:R-:W-:Y:S02]  /*d5d0*/  ISETP.GE.AND P4, PT, R58, R177, PT ;  /* 0x000000b13a00720c */ /* 0x000fe40003f86270 */
[----:B------:R-:W-:Y:S02]  /*d5e0*/  FSEL R219, R74, -INF , !P6 ;  /* 0xff8000004adb7808 */ /* 0x000fe40007000000 */
[----:B------:R-:W-:Y:S02]  /*d5f0*/  FSEL R115, R115, -INF , P3 ;  /* 0xff80000073737808 */ /* 0x000fe40001800000 */
[----:B------:R-:W-:-:S02]  /*d600*/  ISETP.GE.AND P6, PT, R223, R176, PT ;  /* 0x000000b0df00720c */ /* 0x000fc40003fc6270 */
[-C--:B------:R-:W-:Y:S02]  /*d610*/  ISETP.GE.AND P3, PT, R58, R176.reuse, PT ;  /* 0x000000b03a00720c */ /* 0x080fe40003f66270 */
[----:B------:R-:W-:Y:S02]  /*d620*/  FSEL R116, R116, -INF , P4 ;  /* 0xff80000074747808 */ /* 0x000fe40002000000 */
[----:B------:R-:W-:Y:S02]  /*d630*/  FSEL R217, R76, -INF , !P6 ;  /* 0xff8000004cd97808 */ /* 0x000fe40007000000 */
[----:B------:R-:W-:Y:S02]  /*d640*/  ISETP.GE.AND P4, PT, R59, R177, PT ;  /* 0x000000b13b00720c */ /* 0x000fe40003f86270 */
[----:B------:R-:W-:Y:S02]  /*d650*/  FSEL R196, R116, -INF , !P3 ;  /* 0xff80000074c47808 */ /* 0x000fe40005800000 */
[----:B------:R-:W-:-:S02]  /*d660*/  ISETP.GE.AND P6, PT, R222, R176, PT ;  /* 0x000000b0de00720c */ /* 0x000fc40003fc6270 */
[----:B------:R-:W-:Y:S02]  /*d670*/  ISETP.GE.AND P3, PT, R60, R177, PT ;  /* 0x000000b13c00720c */ /* 0x000fe40003f66270 */
[----:B------:R-:W-:Y:S02]  /*d680*/  FSEL R120, R120, -INF , P4 ;  /* 0xff80000078787808 */ /* 0x000fe40002000000 */
[----:B------:R-:W-:Y:S02]  /*d690*/  FSEL R213, R78, -INF , !P6 ;  /* 0xff8000004ed57808 */ /* 0x000fe40007000000 */
[-C--:B------:R-:W-:Y:S02]  /*d6a0*/  ISETP.GE.AND P4, PT, R60, R176.reuse, PT ;  /* 0x000000b03c00720c */ /* 0x080fe40003f86270 */
[----:B------:R-:W-:Y:S02]  /*d6b0*/  FSEL R121, R121, -INF , P3 ;  /* 0xff80000079797808 */ /* 0x000fe40001800000 */
[----:B------:R-:W-:-:S02]  /*d6c0*/  ISETP.GE.AND P6, PT, R63, R176, PT ;  /* 0x000000b03f00720c */ /* 0x000fc40003fc6270 */
[-C--:B------:R-:W-:Y:S02]  /*d6d0*/  ISETP.GE.AND P3, PT, R62, R177.reuse, PT ;  /* 0x000000b13e00720c */ /* 0x080fe40003f66270 */
[----:B------:R-:W-:Y:S02]  /*d6e0*/  FSEL R162, R121, -INF , !P4 ;  /* 0xff80000079a27808 */ /* 0x000fe40006000000 */
[----:B------:R-:W-:Y:S02]  /*d6f0*/  FSEL R209, R96, -INF , !P6 ;  /* 0xff80000060d17808 */ /* 0x000fe40007000000 */
[----:B------:R-:W-:Y:S02]  /*d700*/  ISETP.GE.AND P4, PT, R239, R177, PT ;  /* 0x000000b1ef00720c */ /* 0x000fe40003f86270 */
[----:B------:R-:W-:Y:S02]  /*d710*/  ISETP.GE.AND P6, PT, R55, R176, PT ;  /* 0x000000b03700720c */ /* 0x000fe40003fc6270 */
[----:B------:R-:W-:-:S02]  /*d720*/  FSEL R123, R123, -INF , P3 ;  /* 0xff8000007b7b7808 */ /* 0x000fc40001800000 */
[-C--:B------:R-:W-:Y:S02]  /*d730*/  ISETP.GE.AND P3, PT, R239, R176.reuse, PT ;  /* 0x000000b0ef00720c */ /* 0x080fe40003f66270 */
[----:B------:R-:W-:Y:S02]  /*d740*/  FSEL R124, R124, -INF , P4 ;  /* 0xff8000007c7c7808 */ /* 0x000fe40002000000 */
[----:B------:R-:W-:Y:S02]  /*d750*/  FSEL R159, R101, -INF , !P6 ;  /* 0xff800000659f7808 */ /* 0x000fe40007000000 */
[----:B------:R-:W-:Y:S02]  /*d760*/  ISETP.GE.AND P6, PT, R31, R176, PT ;  /* 0x000000b01f00720c */ /* 0x000fe40003fc6270 */
[----:B------:R-:W-:Y:S02]  /*d770*/  ISETP.GE.AND P4, PT, R240, R177, PT ;  /* 0x000000b1f000720c */ /* 0x000fe40003f86270 */
[----:B------:R-:W-:-:S02]  /*d780*/  FSEL R160, R124, -INF , !P3 ;  /* 0xff8000007ca07808 */ /* 0x000fc40005800000 */
[----:B------:R-:W-:Y:S02]  /*d790*/  ISETP.GE.AND P3, PT, R241, R177, PT ;  /* 0x000000b1f100720c */ /* 0x000fe40003f66270 */
[----:B------:R-:W-:Y:S01]  /*d7a0*/  FSEL R168, R106, -INF , !P6 ;  /* 0xff8000006aa87808 */ /* 0x000fe20007000000 */
[----:B------:R-:W-:Y:S01]  /*d7b0*/  IMAD.MOV.U32 R106, RZ, RZ, R70 ;  /* 0x000000ffff6a7224 */ /* 0x000fe200078e0046 */
[-C--:B------:R-:W-:Y:S02]  /*d7c0*/  ISETP.GE.AND P6, PT, R48, R176.reuse, PT ;  /* 0x000000b03000720c */ /* 0x080fe40003fc6270 */
[----:B------:R-:W-:Y:S02]  /*d7d0*/  FSEL R127, R127, -INF , P4 ;  /* 0xff8000007f7f7808 */ /* 0x000fe40002000000 */
[----:B------:R-:W-:Y:S02]  /*d7e0*/  ISETP.GE.AND P4, PT, R241, R176, PT ;  /* 0x000000b0f100720c */ /* 0x000fe40003f86270 */
[----:B------:R-:W-:-:S02]  /*d7f0*/  FSEL R129, R129, -INF , P3 ;  /* 0xff80000081817808 */ /* 0x000fc40001800000 */
[----:B------:R-:W-:Y:S02]  /*d800*/  FSEL R202, R202, -INF , !P6 ;  /* 0xff800000caca7808 */ /* 0x000fe40007000000 */
[----:B------:R-:W-:Y:S02]  /*d810*/  ISETP.GE.AND P6, PT, R57, R176, PT ;  /* 0x000000b03900720c */ /* 0x000fe40003fc6270 */
[-C--:B------:R-:W-:Y:S02]  /*d820*/  ISETP.GE.AND P3, PT, R242, R177.reuse, PT ;  /* 0x000000b1f200720c */ /* 0x080fe40003f66270 */
[----:B------:R-:W-:Y:S01]  /*d830*/  FSEL R155, R129, -INF , !P4 ;  /* 0xff800000819b7808 */ /* 0x000fe20006000000 */
[----:B------:R-:W-:Y:S01]  /*d840*/  VIADD R129, R72, 0xfffffeb8 ;  /* 0xfffffeb848817836 */ /* 0x000fe20000000000 */
[----:B------:R-:W-:Y:S02]  /*d850*/  ISETP.GE.AND P4, PT, R244, R177, PT ;  /* 0x000000b1f400720c */ /* 0x000fe40003f86270 */
[----:B------:R-:W-:-:S02]  /*d860*/  FSEL R197, R115, -INF , !P6 ;  /* 0xff80000073c57808 */ /* 0x000fc40007000000 */
[-C--:B------:R-:W-:Y:S02]  /*d870*/  ISETP.GE.AND P6, PT, R59, R176.reuse, PT ;  /* 0x000000b03b00720c */ /* 0x080fe40003fc6270 */
[----:B------:R-:W-:Y:S02]  /*d880*/  FSEL R130, R130, -INF , P3 ;  /* 0xff80000082827808 */ /* 0x000fe40001800000 */
[-C--:B------:R-:W-:Y:S02]  /*d890*/  ISETP.GE.AND P3, PT, R244, R176.reuse, PT ;  /* 0x000000b0f400720c */ /* 0x080fe40003f66270 */
[----:B------:R-:W-:Y:S02]  /*d8a0*/  FSEL R131, R131, -INF , P4 ;  /* 0xff80000083837808 */ /* 0x000fe40002000000 */
[----:B------:R-:W-:Y:S02]  /*d8b0*/  FSEL R163, R120, -INF , !P6 ;  /* 0xff80000078a37808 */ /* 0x000fe40007000000 */
        /* <DEDUP_REMOVED lines=8> */
[----:B------:R-:W-:Y:S02]  /*d940*/  FSEL R123, R153, -INF , P3 ;  /* 0xff800000997b7808 */ /* 0x000fe40001800000 */
[----:B------:R-:W-:Y:S02]  /*d950*/  ISETP.GE.AND P6, PT, R240, R176, PT ;  /* 0x000000b0f000720c */ /* 0x000fe40003fc6270 */
[-C--:B------:R-:W-:Y:S02]  /*d960*/  ISETP.GE.AND P3, PT, R247, R177.reuse, PT ;  /* 0x000000b1f700720c */ /* 0x080fe40003f66270 */
[----:B------:R-:W-:Y:S02]  /*d970*/  FSEL R123, R123, -INF , !P4 ;  /* 0xff8000007b7b7808 */ /* 0x000fe40006000000 */
        /* <DEDUP_REMOVED lines=8> */
[----:B------:R-:W-:Y:S02]  /*da00*/  FSEL R115, R115, -INF , !P3 ;  /* 0xff80000073737808 */ /* 0x000fe40005800000 */
[-C--:B------:R-:W-:Y:S02]  /*da10*/  ISETP.GE.AND P4, PT, R250, R177.reuse, PT ;  /* 0x000000b1fa00720c */ /* 0x080fe40003f86270 */
[----:B------:R-:W-:Y:S02]  /*da20*/  ISETP.GE.AND P3, PT, R252, R177, PT ;  /* 0x000000b1fc00720c */ /* 0x000fe40003f66270 */
[----:B------:R-:W-:Y:S02]  /*da30*/  FSEL R124, R124, -INF , !P6 ;  /* 0xff8000007c7c7808 */ /* 0x000fe40007000000 */
[----:B------:R-:W-:Y:S02]  /*da40*/  ISETP.GE.AND P6, PT, R247, R176, PT ;  /* 0x000000b0f700720c */ /* 0x000fe40003fc6270 */
[----:B------:R-:W-:-:S02]  /*da50*/  FSEL R103, R157, -INF , P4 ;  /* 0xff8000009d677808 */ /* 0x000fc40002000000 */
[----:B------:R-:W-:Y:S01]  /*da60*/  FSEL R101, R198, -INF , P3 ;  /* 0xff800000c6657808 */ /* 0x000fe20001800000 */
[----:B------:R-:W-:Y:S01]  /*da70*/  IMAD.MOV.U32 R198, RZ, RZ, R73 ;  /* 0x000000ffffc67224 */ /* 0x000fe200078e0049 */
[-C--:B------:R-:W-:Y:S02]  /*da80*/  ISETP.GE.AND P4, PT, R252, R176.reuse, PT ;  /* 0x000000b0fc00720c */ /* 0x080fe40003f86270 */
[----:B------:R-:W-:Y:S02]  /*da90*/  ISETP.GE.AND P3, PT, R129, R177, PT ;  /* 0x000000b18100720c */ /* 0x000fe40003f66270 */
[----:B------:R-:W-:Y:S02]  /*daa0*/  FSEL R116, R116, -INF , !P6 ;  /* 0xff80000074747808 */ /* 0x000fe40007000000 */
[----:B------:R-:W-:Y:S02]  /*dab0*/  ISETP.GE.AND P6, PT, R250, R176, PT ;  /* 0x000000b0fa00720c */ /* 0x000fe40003fc6270 */
[----:B------:R-:W-:-:S02]  /*dac0*/  FSEL R101, R101, -INF , !P4 ;  /* 0xff80000065657808 */ /* 0x000fc40006000000 */
[----:B------:R-:W-:Y:S01]  /*dad0*/  FSEL R97, R199, -INF , P3 ;  /* 0xff800000c7617808 */ /* 0x000fe20001800000 */
[----:B------:R-:W-:Y:S01]  /*dae0*/  IMAD.MOV.U32 R199, RZ, RZ, R72 ;  /* 0x000000ffffc77224 */ /* 0x000fe200078e0048 */
[-C--:B------:R-:W-:Y:S01]  /*daf0*/  ISETP.GE.AND P4, PT, R131, R177.reuse, PT ;  /* 0x000000b18300720c */ /* 0x080fe20003f86270 */
[----:B------:R-:W-:Y:S01]  /*db00*/  IMAD.MOV.U32 R72, RZ, RZ, R71 ;  /* 0x000000ffff487224 */ /* 0x000fe200078e0047 */
[----:B------:R-:W-:Y:S01]  /*db10*/  FSEL R103, R103, -INF , !P6 ;  /* 0xff80000067677808 */ /* 0x000fe20007000000 */
[----:B------:R-:W-:Y:S01]  /*db20*/  IMAD.MOV.U32 R71, RZ, RZ, R66 ;  /* 0x000000ffff477224 */ /* 0x000fe200078e0042 */
[-C--:B------:R-:W-:Y:S01]  /*db30*/  ISETP.GE.AND P6, PT, R129, R176.reuse, PT ;  /* 0x000000b08100720c */ /* 0x080fe20003fc6270 */
[----:B------:R-:W-:Y:S01]  /*db40*/  VIADD R66, R199, 0xfffffec1 ;  /* 0xfffffec1c7427836 */ /* 0x000fe20000000000 */
[-C--:B------:R-:W-:Y:S01]  /*db50*/  ISETP.GE.AND P3, PT, R131, R176.reuse, PT ;  /* 0x000000b08300720c */ /* 0x080fe20003f66270 */
[C---:B------:R-:W-:Y:S01]  /*db60*/  VIADD R130, R199.reuse, 0xfffffec8 ;  /* 0xfffffec8c7827836 */ /* 0x040fe20000000000 */
[----:B------:R-:W-:Y:S01]  /*db70*/  FSEL R96, R200, -INF , P4 ;  /* 0xff800000c8607808 */ /* 0x000fe20002000000 */
[----:B------:R-:W-:Y:S01]  /*db80*/  VIADD R127, R199, 0xfffffec9 ;  /* 0xfffffec9c77f7836 */ /* 0x000fe20000000000 */
[----:B------:R-:W-:Y:S01]  /*db90*/  FSEL R97, R97, -INF , !P6 ;  /* 0xff80000061617808 */ /* 0x000fe20007000000 */
[C---:B------:R-:W-:Y:S01]  /*dba0*/  VIADD R120, R199.reuse, 0xfffffed0 ;  /* 0xfffffed0c7787836 */ /* 0x040fe20000000000 */
[----:B------:R-:W-:Y:S01]  /*dbb0*/  FSEL R96, R96, -INF , !P3 ;  /* 0xff80000060607808 */ /* 0x000fe20005800000 */
[C---:B------:R-:W-:Y:S01]  /*dbc0*/  VIADD R121, R199.reuse, 0xfffffed1 ;  /* 0xfffffed1c7797836 */ /* 0x040fe20000000000 */
[-C--:B------:R-:W-:Y:S01]  /*dbd0*/  ISETP.GE.AND P6, PT, R198, R177.reuse, PT ;  /* 0x000000b1c600720c */ /* 0x080fe20003fc6270 */
[C---:B------:R-:W-:Y:S01]  /*dbe0*/  VIADD R148, R199.reuse, 0xfffffed8 ;  /* 0xfffffed8c7947836 */ /* 0x040fe20000000000 */
[-C--:B------:R-:W-:Y:S01]  /*dbf0*/  ISETP.GE.AND P3, PT, R66, R177.reuse, PT ;  /* 0x000000b14200720c */ /* 0x080fe20003f66270 */
[C---:B------:R-:W-:Y:S01]  /*dc00*/  VIADD R153, R199.reuse, 0xfffffee1 ;  /* 0xfffffee1c7997836 */ /* 0x040fe20000000000 */
        /* <DEDUP_REMOVED lines=8> */
[-C--:B------:R-:W-:Y:S01]  /*dc90*/  ISETP.GE.AND P6, PT, R66, R176.reuse, PT ;  /* 0x000000b04200720c */ /* 0x080fe20003fc6270 */
[----:B------:R-:W-:Y:S01]  /*dca0*/  VIADD R157, R199, 0xfffffef1 ;  /* 0xfffffef1c79d7836 */ /* 0x000fe20000000000 */
[----:B------:R-:W-:Y:S01]  /*dcb0*/  FSEL R79, R79, -INF , !P4 ;  /* 0xff8000004f4f7808 */ /* 0x000fe20006000000 */
[----:B------:R-:W-:Y:S01]  /*dcc0*/  VIADD R154, R199, 0xfffffef8 ;  /* 0xfffffef8c79a7836 */ /* 0x000fe20000000000 */
[----:B------:R-:W-:Y:S01]  /*dcd0*/  ISETP.GE.AND P4, PT, R130, R176, PT ;  /* 0x000000b08200720c */ /* 0x000fe20003f86270 */
[----:B------:R-:W-:Y:S01]  /*dce0*/  IMAD.MOV.U32 R204, RZ, RZ, R66 ;  /* 0x000000ffffcc7224 */ /* 0x000fe200078e0042 */
[----:B------:R-:W-:Y:S01]  /*dcf0*/  FSEL R77, R205, -INF , P3 ;  /* 0xff800000cd4d7808 */ /* 0x000fe20001800000 */
[C---:B------:R-:W-:Y:S01]  /*dd00*/  VIADD R205, R199.reuse, 0xfffffee0 ;  /* 0xfffffee0c7cd7836 */ /* 0x040fe20000000000 */
[----:B------:R-:W-:Y:S01]  /*dd10*/  FSEL R78, R78, -INF , !P6 ;  /* 0xff8000004e4e7808 */ /* 0x000fe20007000000 */
[----:B------:R-:W-:Y:S01]  /*dd20*/  VIADD R199, R199, 0xfffffef9 ;  /* 0xfffffef9c7c77836 */ /* 0x000fe20000000000 */
[----:B------:R-:W-:-:S02]  /*dd30*/  ISETP.GE.AND P6, PT, R127, R177, PT ;  /* 0x000000b17f00720c */ /* 0x000fc40003fc6270 */
[----:B------:R-:W-:Y:S02]  /*dd40*/  FSEL R77, R77, -INF , !P4 ;  /* 0xff8000004d4d7808 */ /* 0x000fe40006000000 */
[----:B------:R-:W-:Y:S02]  /*dd50*/  ISETP.GE.AND P4, PT, R120, R177, PT ;  /* 0x000000b17800720c */ /* 0x000fe40003f86270 */
[-C--:B------:R-:W-:Y:S02]  /*dd60*/  ISETP.GE.AND P3, PT, R127, R176.reuse, PT ;  /* 0x000000b07f00720c */ /* 0x080fe40003f66270 */
[----:B------:R-:W-:Y:S01]  /*dd70*/  FSEL R76, R206, -INF , P6 ;  /* 0xff800000ce4c7808 */ /* 0x000fe20003000000 */
[----:B------:R-:W-:Y:S01]  /*dd80*/  IMAD.MOV.U32 R206, RZ, RZ, R65 ;  /* 0x000000ffffce7224 */ /* 0x000fe200078e0041 */
[----:B------:R-:W-:Y:S02]  /*dd90*/  ISETP.GE.AND P6, PT, R120, R176, PT ;  /* 0x000000b07800720c */ /* 0x000fe40003fc6270 */
[----:B------:R-:W-:Y:S01]  /*dda0*/  FSEL R75, R207, -INF , P4 ;  /* 0xff800000cf4b7808 */ /* 0x000fe20002000000 */
[----:B------:R-:W-:Y:S01]  /*ddb0*/  IMAD.MOV.U32 R207, RZ, RZ, R72 ;  /* 0x000000ffffcf7224 */ /* 0x000fe200078e0048 */
[----:B------:R-:W-:-:S02]  /*ddc0*/  FSEL R76, R76, -INF , !P3 ;  /* 0xff8000004c4c7808 */ /* 0x000fc40005800000 */
[-C--:B------:R-:W-:Y:S02]  /*ddd0*/  ISETP.GE.AND P3, PT, R121, R177.reuse, PT ;  /* 0x000000b17900720c */ /* 0x080fe40003f66270 */
        /* <DEDUP_REMOVED lines=13> */
[----:B------:R-:W-:Y:S02]  /*deb0*/  FSEL R68, R68, -INF , P4 ;  /* 0xff80000044447808 */ /* 0x000fe40002000000 */
[----:B------:R-:W-:Y:S02]  /*dec0*/  ISETP.GE.AND P4, PT, R205, R176, PT ;  /* 0x000000b0cd00720c */ /* 0x000fe40003f86270 */
[----:B------:R-:W-:Y:S02]  /*ded0*/  FSEL R28, R28, -INF , P3 ;  /* 0xff8000001c1c7808 */ /* 0x000fe40001800000 */
[----:B------:R-:W-:Y:S02]  /*dee0*/  FSEL R72, R68, -INF , !P6 ;  /* 0xff80000044487808 */ /* 0x000fe40007000000 */
[-C--:B------:R-:W-:Y:S02]  /*def0*/  ISETP.GE.AND P6, PT, R153, R177.reuse, PT ;  /* 0x000000b19900720c */ /* 0x080fe40003fc6270 */
[----:B------:R-:W-:Y:S01]  /*df00*/  FSEL R71, R28, -INF , !P4 ;  /* 0xff8000001c477808 */ /* 0x000fe20006000000 */
[----:B------:R-:W-:Y:S01]  /*df10*/  IMAD.MOV.U32 R28, RZ, RZ, R67 ;  /* 0x000000ffff1c7224 */ /* 0x000fe200078e0043 */
[----:B------:R-:W-:-:S02]  /*df20*/  ISETP.GE.AND P4, PT, R200, R177, PT ;  /* 0x000000b1c800720c */ /* 0x000fc40003f86270 */
[-C--:B------:R-:W-:Y:S02]  /*df30*/  ISETP.GE.AND P3, PT, R153, R176.reuse, PT ;  /* 0x000000b09900720c */ /* 0x080fe40003f66270 */
[----:B------:R-:W-:Y:S02]  /*df40*/  FSEL R29, R29, -INF , P6 ;  /* 0xff8000001d1d7808 */ /* 0x000fe40003000000 */
[----:B------:R-:W-:Y:S02]  /*df50*/  ISETP.GE.AND P6, PT, R200, R176, PT ;  /* 0x000000b0c800720c */ /* 0x000fe40003fc6270 */
[----:B------:R-:W-:Y:S02]  /*df60*/  FSEL R69, R214, -INF , P4 ;  /* 0xff800000d6457808 */ /* 0x000fe40002000000 */
[----:B------:R-:W-:Y:S02]  /*df70*/  FSEL R70, R29, -INF , !P3 ;  /* 0xff8000001d467808 */ /* 0x000fe40005800000 */
[----:B------:R-:W-:-:S02]  /*df80*/  ISETP.GE.AND P3, PT, R109, R177, PT ;  /* 0x000000b16d00720c */ /* 0x000fc40003f66270 */
[----:B------:R-:W-:Y:S02]  /*df90*/  FSEL R69, R69, -INF , !P6 ;  /* 0xff80000045457808 */ /* 0x000fe40007000000 */
[----:B------:R-:W-:Y:S02]  /*dfa0*/  ISETP.GE.AND P6, PT, R156, R177, PT ;  /* 0x000000b19c00720c */ /* 0x000fe40003fc6270 */
[-C--:B------:R-:W-:Y:S02]  /*dfb0*/  ISETP.GE.AND P4, PT, R109, R176.reuse, PT ;  /* 0x000000b06d00720c */ /* 0x080fe40003f86270 */
[----:B------:R-:W-:Y:S02]  /*dfc0*/  FSEL R30, R30, -INF , P3 ;  /* 0xff8000001e1e7808 */ /* 0x000fe40001800000 */
[----:B------:R-:W-:Y:S02]  /*dfd0*/  ISETP.GE.AND P3, PT, R156, R176, PT ;  /* 0x000000b09c00720c */ /* 0x000fe40003f66270 */
[----:B------:R-:W-:-:S02]  /*dfe0*/  FSEL R67, R215, -INF , P6 ;  /* 0xff800000d7437808 */ /* 0x000fc40003000000 */
[----:B------:R-:W-:Y:S02]  /*dff0*/  FSEL R68, R30, -INF , !P4 ;  /* 0xff8000001e447808 */ /* 0x000fe40006000000 */
[-C--:B------:R-:W-:Y:S02]  /*e000*/  ISETP.GE.AND P4, PT, R157, R177.reuse, PT ;  /* 0x000000b19d00720c */ /* 0x080fe40003f86270 */
[----:B------:R-:W-:Y:S02]  /*e010*/  FSEL R67, R67, -INF , !P3 ;  /* 0xff80000043437808 */ /* 0x000fe40005800000 */
[----:B------:R-:W-:Y:S02]  /*e020*/  ISETP.GE.AND P3, PT, R154, R177, PT ;  /* 0x000000b19a00720c */ /* 0x000fe40003f66270 */
[----:B------:R-:W-:Y:S02]  /*e030*/  ISETP.GE.AND P6, PT, R157, R176, PT ;  /* 0x000000b09d00720c */ /* 0x000fe40003fc6270 */
[----:B------:R-:W-:-:S02]  /*e040*/  FSEL R27, R27, -INF , P4 ;  /* 0xff8000001b1b7808 */ /* 0x000fc40002000000 */
[----:B------:R-:W-:Y:S02]  /*e050*/  ISETP.GE.AND P4, PT, R154, R176, PT ;  /* 0x000000b09a00720c */ /* 0x000fe40003f86270 */
[----:B------:R-:W-:Y:S02]  /*e060*/  FSEL R65, R238, -INF , P3 ;  /* 0xff800000ee417808 */ /* 0x000fe40001800000 */
[----:B------:R-:W-:Y:S02]  /*e070*/  FSEL R66, R27, -INF , !P6 ;  /* 0xff8000001b427808 */ /* 0x000fe40007000000 */
[----:B------:R-:W-:Y:S02]  /*e080*/  ISETP.GE.AND P3, PT, R64, R175, PT ;  /* 0x000000af4000720c */ /* 0x000fe40003f66270 */
[----:B------:R-:W-:Y:S02]  /*e090*/  FSEL R54, R54, -INF , P2 ;  /* 0xff80000036367808 */ /* 0x000fe40001000000 */
[----:B------:R-:W-:-:S02]  /*e0a0*/  ISETP.GE.AND P6, PT, R199, R177, PT ;  /* 0x000000b1c700720c */ /* 0x000fc40003fc6270 */
[-C--:B------:R-:W-:Y:S02]  /*e0b0*/  ISETP.GE.AND P2, PT, R28, R175.reuse, PT ;  /* 0x000000af1c00720c */ /* 0x080fe40003f46270 */
[----:B------:R-:W-:Y:S02]  /*e0c0*/  FSEL R65, R65, -INF , !P4 ;  /* 0xff80000041417808 */ /* 0x000fe40006000000 */
[----:B------:R-:W-:Y:S02]  /*e0d0*/  ISETP.GE.AND P4, PT, R64, R174, PT ;  /* 0x000000ae4000720c */ /* 0x000fe40003f86270 */
[----:B------:R-:W-:Y:S02]  /*e0e0*/  FSEL R53, R53, -INF , P3 ;  /* 0xff80000035357808 */ /* 0x000fe40001800000 */
[----:B------:R-:W-:Y:S02]  /*e0f0*/  FSEL R64, R237, -INF , P6 ;  /* 0xff800000ed407808 */ /* 0x000fe40003000000 */
[----:B------:R-:W-:-:S02]  /*e100*/  ISETP.GE.AND P3, PT, R211, R175, PT ;  /* 0x000000afd300720c */ /* 0x000fc40003f66270 */
[----:B------:R-:W-:Y:S02]  /*e110*/  FSEL R52, R52, -INF , P2 ;  /* 0xff80000034347808 */ /* 0x000fe40001000000 */
[----:B------:R-:W-:Y:S02]  /*e120*/  ISETP.GE.AND P6, PT, R199, R176, PT ;  /* 0x000000b0c700720c */ /* 0x000fe40003fc6270 */
[-C--:B------:R-:W-:Y:S02]  /*e130*/  ISETP.GE.AND P2, PT, R106, R175.reuse, PT ;  /* 0x000000af6a00720c */ /* 0x080fe40003f46270 */
[----:B------:R-:W-:Y:S01]  /*e140*/  FSEL R30, R51, -INF , P3 ;  /* 0xff800000331e7808 */ /* 0x000fe20001800000 */
[----:B------:R-:W-:Y:S01]  /*e150*/  IMAD.MOV.U32 R51, RZ, RZ, R199 ;  /* 0x000000ffff337224 */ /* 0x000fe200078e00c7 */
[----:B------:R-:W-:Y:S02]  /*e160*/  FSEL R64, R64, -INF , !P6 ;  /* 0xff80000040407808 */ /* 0x000fe40007000000 */
[----:B------:R-:W-:-:S02]  /*e170*/  ISETP.GE.AND P3, PT, R210, R175, PT ;  /* 0x000000afd200720c */ /* 0x000fc40003f66270 */
[----:B------:R-:W-:Y:S01]  /*e180*/  FSEL R29, R49, -INF , P2 ;  /* 0xff800000311d7808 */ /* 0x000fe20001000000 */
[----:B------:R-:W-:Y:S01]  /*e190*/  IMAD.MOV.U32 R49, RZ, RZ, R154 ;  /* 0x000000ffff317224 */ /* 0x000fe200078e009a */
[-C--:B------:R-:W-:Y:S02]  /*e1a0*/  ISETP.GE.AND P6, PT, R28, R174.reuse, PT ;  /* 0x000000ae1c00720c */ /* 0x080fe40003fc6270 */
[-C--:B------:R-:W-:Y:S02]  /*e1b0*/  ISETP.GE.AND P2, PT, R207, R175.reuse, PT ;  /* 0x000000afcf00720c */ /* 0x080fe40003f46270 */
[----:B------:R-:W-:Y:S01]  /*e1c0*/  FSEL R237, R53, -INF , !P4 ;  /* 0xff80000035ed7808 */ /* 0x000fe20006000000 */
[----:B------:R-:W-:Y:S01]  /*e1d0*/  IMAD.MOV.U32 R53, RZ, RZ, R156 ;  /* 0x000000ffff357224 */ /* 0x000fe200078e009c */
[----:B------:R-:W-:Y:S02]  /*e1e0*/  ISETP.GE.AND P4, PT, R106, R174, PT ;  /* 0x000000ae6a00720c */ /* 0x000fe40003f86270 */
[----:B------:R-:W-:Y:S01]  /*e1f0*/  FSEL R27, R47, -INF , P3 ;  /* 0xff8000002f1b7808 */ /* 0x000fe20001800000 */
[----:B------:R-:W-:Y:S01]  /*e200*/  IMAD.MOV.U32 R47, RZ, RZ, R200 ;  /* 0x000000ffff2f7224 */ /* 0x000fe200078e00c8 */
[----:B------:R-:W-:Y:S01]  /*e210*/  FSEL R106, R52, -INF , !P6 ;  /* 0xff800000346a7808 */ /* 0x000fe20007000000 */
[----:B------:R-:W-:Y:S01]  /*e220*/  IMAD.MOV.U32 R52, RZ, RZ, R157 ;  /* 0x000000ffff347224 */ /* 0x000fe200078e009d */
[----:B------:R-:W-:-:S02]  /*e230*/  ISETP.GE.AND P3, PT, R206, R175, PT ;  /* 0x000000afce00720c */ /* 0x000fc40003f66270 */
[----:B------:R-:W-:Y:S01]  /*e240*/  FSEL R28, R46, -INF , P2 ;  /* 0xff8000002e1c7808 */ /* 0x000fe20001000000 */
[----:B------:R-:W-:Y:S01]  /*e250*/  IMAD.MOV.U32 R46, RZ, RZ, R153 ;  /* 0x000000ffff2e7224 */ /* 0x000fe200078e0099 */
[-C--:B------:R-:W-:Y:S02]  /*e260*/  ISETP.GE.AND P6, PT, R210, R174.reuse, PT ;  /* 0x000000aed200720c */ /* 0x080fe40003fc6270 */
[----:B------:R-:W-:Y:S02]  /*e270*/  ISETP.GE.AND P2, PT, R251, R175, PT ;  /* 0x000000affb00720c */ /* 0x000fe40003f46270 */
[----:B------:R-:W-:Y:S02]  /*e280*/  FSEL R29, R29, -INF , !P4 ;  /* 0xff8000001d1d7808 */ /* 0x000fe40006000000 */
[----:B------:R-:W-:Y:S02]  /*e290*/  ISETP.GE.AND P4, PT, R206, R174, PT ;  /* 0x000000aece00720c */ /* 0x000fe40003f86270 */
[----:B------:R-:W-:-:S02]  /*e2a0*/  FSEL R45, R45, -INF , P3 ;  /* 0xff8000002d2d7808 */ /* 0x000fc40001800000 */
[----:B------:R-:W-:Y:S02]  /*e2b0*/  FSEL R27, R27, -INF , !P6 ;  /* 0xff8000001b1b7808 */ /* 0x000fe40007000000 */
[----:B------:R-:W-:Y:S02]  /*e2c0*/  FSEL R44, R44, -INF , P2 ;  /* 0xff8000002c2c7808 */ /* 0x000fe40001000000 */
[----:B------:R-:W-:Y:S01]  /*e2d0*/  FSEL R238, R54, -INF , !P5 ;  /* 0xff80000036ee7808 */ /* 0x000fe20006800000 */
[----:B------:R-:W-:Y:S01]  /*e2e0*/  IMAD.MOV.U32 R54, RZ, RZ, R109 ;  /* 0x000000ffff367224 */ /* 0x000fe200078e006d */
[----:B------:R-:W-:Y:S01]  /*e2f0*/  ISETP.GE.AND P6, PT, R251, R174, PT ;  /* 0x000000aefb00720c */ /* 0x000fe20003fc6270 */
[----:B------:R-:W-:Y:S01]  /*e300*/  IMAD.MOV.U32 R251, RZ, RZ, R205 ;  /* 0x000000fffffb7224 */ /* 0x000fe200078e00cd */
[----:B------:R-:W-:Y:S01]  /*e310*/  FSEL R109, R45, -INF , !P4 ;  /* 0xff8000002d6d7808 */ /* 0x000fe20006000000 */
[----:B------:R-:W-:Y:S01]  /*e320*/  IMAD.MOV.U32 R45, RZ, RZ, R148 ;  /* 0x000000ffff2d7224 */ /* 0x000fe200078e0094 */
[----:B------:R-:W-:-:S02]  /*e330*/  ISETP.GE.AND P2, PT, R236, R175, PT ;  /* 0x000000afec00720c */ /* 0x000fc40003f46270 */
[-C--:B------:R-:W-:Y:S02]  /*e340*/  ISETP.GE.AND P4, PT, R236, R174.reuse, PT ;  /* 0x000000aeec00720c */ /* 0x080fe40003f86270 */
[----:B------:R-:W-:Y:S02]  /*e350*/  FSEL R236, R44, -INF , !P6 ;  /* 0xff8000002cec7808 */ /* 0x000fe40007000000 */
[----:B------:R-:W2:Y:S01]  /*e360*/  LD.E R44, desc[UR4][R2.64+0xdc] ;  /* 0x0000dc04022c7980 */ /* 0x000ea2000c101900 */
[-C--:B------:R-:W-:Y:S02]  /*e370*/  ISETP.GE.AND P5, PT, R211, R174.reuse, PT ;  /* 0x000000aed300720c */ /* 0x080fe40003fa6270 */
[----:B------:R-:W-:Y:S02]  /*e380*/  ISETP.GE.AND P3, PT, R249, R175, PT ;  /* 0x000000aff900720c */ /* 0x000fe40003f66270 */
[----:B------:R-:W-:Y:S02]  /*e390*/  FSEL R30, R30, -INF , !P5 ;  /* 0xff8000001e1e7808 */ /* 0x000fe40006800000 */
[----:B------:R-:W-:-:S02]  /*e3a0*/  ISETP.GE.AND P5, PT, R207, R174, PT ;  /* 0x000000aecf00720c */ /* 0x000fc40003fa6270 */
[----:B------:R-:W-:Y:S02]  /*e3b0*/  FSEL R42, R42, -INF , P3 ;  /* 0xff8000002a2a7808 */ /* 0x000fe40001800000 */
[----:B------:R-:W-:Y:S02]  /*e3c0*/  FSEL R28, R28, -INF , !P5 ;  /* 0xff8000001c1c7808 */ /* 0x000fe40006800000 */
[-C--:B------:R-:W-:Y:S01]  /*e3d0*/  ISETP.GE.AND P5, PT, R249, R174.reuse, PT ;  /* 0x000000aef900720c */ /* 0x080fe20003fa6270 */
[----:B------:R-:W-:Y:S01]  /*e3e0*/  IMAD.MOV.U32 R249, RZ, RZ, R203 ;  /* 0x000000fffff97224 */ /* 0x000fe200078e00cb */
[----:B------:R-:W-:Y:S02]  /*e3f0*/  FSEL R41, R41, -INF , P2 ;  /* 0xff80000029297808 */ /* 0x000fe40001000000 */
[C---:B------:R-:W-:Y:S02]  /*e400*/  ISETP.GE.AND P3, PT, R235.reuse, R175, PT ;  /* 0x000000afeb00720c */ /* 0x040fe40003f66270 */
[----:B------:R-:W-:-:S02]  /*e410*/  ISETP.GE.AND P6, PT, R235, R174, PT ;  /* 0x000000aeeb00720c */ /* 0x000fc40003fc6270 */
[----:B------:R-:W-:Y:S01]  /*e420*/  FSEL R235, R42, -INF , !P5 ;  /* 0xff8000002aeb7808 */ /* 0x000fe20006800000 */
[----:B------:R-:W-:Y:S01]  /*e430*/  IMAD.MOV.U32 R42, RZ, RZ, R121 ;  /* 0x000000ffff2a7224 */ /* 0x000fe200078e0079 */
[CC--:B------:R-:W-:Y:S02]  /*e440*/  ISETP.GE.AND P2, PT, R246.reuse, R175.reuse, PT ;  /* 0x000000aff600720c */ /* 0x0c0fe40003f46270 */
[----:B------:R-:W-:Y:S01]  /*e450*/  FSEL R121, R41, -INF , !P4 ;  /* 0xff80000029797808 */ /* 0x000fe20006000000 */
[----:B------:R-:W-:Y:S01]  /*e460*/  IMAD.MOV.U32 R41, RZ, RZ, R127 ;  /* 0x000000ffff297224 */ /* 0x000fe200078e007f */
[----:B------:R-:W-:Y:S02]  /*e470*/  ISETP.GE.AND P4, PT, R245, R175, PT ;  /* 0x000000aff500720c */ /* 0x000fe40003f86270 */
[----:B------:R-:W-:Y:S01]  /*e480*/  ISETP.GE.AND P5, PT, R246, R174, PT ;  /* 0x000000aef600720c */ /* 0x000fe20003fa6270 */
[----:B------:R-:W-:Y:S01]  /*e490*/  IMAD.MOV.U32 R246, RZ, RZ, R120 ;  /* 0x000000fffff67224 */ /* 0x000fe200078e0078 */
[----:B------:R-:W-:-:S02]  /*e4a0*/  FSEL R81, R81, -INF , P2 ;  /* 0xff80000051517808 */ /* 0x000fc40001000000 */
[----:B------:R-:W-:Y:S02]  /*e4b0*/  FSEL R80, R80, -INF , P3 ;  /* 0xff80000050507808 */ /* 0x000fe40001800000 */
[----:B------:R-:W-:Y:S01]  /*e4c0*/  ISETP.GE.AND P3, PT, R245, R174, PT ;  /* 0x000000aef500720c */ /* 0x000fe20003f66270 */
[----:B------:R-:W-:Y:S01]  /*e4d0*/  IMAD.MOV.U32 R245, RZ, RZ, R130 ;  /* 0x000000fffff57224 */ /* 0x000fe200078e0082 */
[----:B------:R-:W-:Y:S02]  /*e4e0*/  FSEL R82, R82, -INF , P4 ;  /* 0xff80000052527808 */ /* 0x000fe40002000000 */
[-C--:B------:R-:W-:Y:S02]  /*e4f0*/  ISETP.GE.AND P2, PT, R243, R175.reuse, PT ;  /* 0x000000aff300720c */ /* 0x080fe40003f46270 */
[----:B------:R-:W-:Y:S01]  /*e500*/  FSEL R127, R81, -INF , !P5 ;  /* 0xff800000517f7808 */ /* 0x000fe20006800000 */
[----:B------:R-:W-:Y:S01]  /*e510*/  IMAD.MOV.U32 R81, RZ, RZ, R131 ;  /* 0x000000ffff517224 */ /* 0x000fe200078e0083 */
[----:B------:R-:W-:-:S02]  /*e520*/  ISETP.GE.AND P4, PT, R231, R175, PT ;  /* 0x000000afe700720c */ /* 0x000fc40003f86270 */
[-C--:B------:R-:W-:Y:S02]  /*e530*/  ISETP.GE.AND P5, PT, R231, R174.reuse, PT ;  /* 0x000000aee700720c */ /* 0x080fe40003fa6270 */
[----:B------:R-:W-:Y:S01]  /*e540*/  FSEL R120, R80, -INF , !P6 ;  /* 0xff80000050787808 */ /* 0x000fe20007000000 */
[----:B------:R-:W-:Y:S01]  /*e550*/  IMAD.MOV.U32 R80, RZ, RZ, R204 ;  /* 0x000000ffff507224 */ /* 0x000fe200078e00cc */
[----:B------:R-:W-:Y:S01]  /*e560*/  FSEL R231, R82, -INF , !P3 ;  /* 0xff80000052e77808 */ /* 0x000fe20005800000 */
[----:B------:R-:W-:Y:S01]  /*e570*/  IMAD.MOV.U32 R82, RZ, RZ, R129 ;  /* 0x000000ffff527224 */ /* 0x000fe200078e0081 */
[----:B------:R-:W-:Y:S01]  /*e580*/  ISETP.GE.AND P6, PT, R243, R174, PT ;  /* 0x000000aef300720c */ /* 0x000fe20003fc6270 */
[----:B------:R-:W-:Y:S01]  /*e590*/  IMAD.MOV.U32 R243, RZ, RZ, R198 ;  /* 0x000000fffff37224 */ /* 0x000fe200078e00c6 */
[----:B------:R-:W-:Y:S02]  /*e5a0*/  FSEL R83, R83, -INF , P2 ;  /* 0xff80000053537808 */ /* 0x000fe40001000000 */
[----:B------:R-:W-:-:S02]  /*e5b0*/  ISETP.GE.AND P3, PT, R230, R175, PT ;  /* 0x000000afe600720c */ /* 0x000fc40003f66270 */
[----:B------:R-:W-:Y:S02]  /*e5c0*/  FSEL R84, R84, -INF , P4 ;  /* 0xff80000054547808 */ /* 0x000fe40002000000 */
[-C--:B------:R-:W-:Y:S02]  /*e5d0*/  ISETP.GE.AND P2, PT, R230, R174.reuse, PT ;  /* 0x000000aee600720c */ /* 0x080fe40003f46270 */
[----:B------:R-:W-:Y:S02]  /*e5e0*/  FSEL R230, R83, -INF , !P6 ;  /* 0xff80000053e67808 */ /* 0x000fe40007000000 */
[----:B------:R-:W-:Y:S02]  /*e5f0*/  FSEL R85, R85, -INF , P3 ;  /* 0xff80000055557808 */ /* 0x000fe40001800000 */
[C---:B------:R-:W-:Y:S02]  /*e600*/  ISETP.GE.AND P4, PT, R223.reuse, R175, PT ;  /* 0x000000afdf00720c */ /* 0x040fe40003f86270 */
[----:B------:R-:W-:-:S02]  /*e610*/  ISETP.GE.AND P6, PT, R223, R174, PT ;  /* 0x000000aedf00720c */ /* 0x000fc40003fc6270 */
[----:B------:R-:W-:Y:S02]  /*e620*/  FSEL R223, R84, -INF , !P5 ;  /* 0xff80000054df7808 */ /* 0x000fe40006800000 */
[CC--:B------:R-:W-:Y:S02]  /*e630*/  ISETP.GE.AND P3, PT, R220.reuse, R175.reuse, PT ;  /* 0x000000afdc00720c */ /* 0x0c0fe40003f66270 */
[----:B------:R-:W-:Y:S02]  /*e640*/  ISETP.GE.AND P5, PT, R220, R174, PT ;  /* 0x000000aedc00720c */ /* 0x000fe40003fa6270 */
[----:B------:R-:W-:Y:S02]  /*e650*/  FSEL R220, R85, -INF , !P2 ;  /* 0xff80000055dc7808 */ /* 0x000fe40005000000 */
[----:B------:R-:W-:Y:S02]  /*e660*/  ISETP.GE.AND P2, PT, R222, R175, PT ;  /* 0x000000afde00720c */ /* 0x000fe40003f46270 */
[----:B------:R-:W-:-:S02]  /*e670*/  FSEL R86, R86, -INF , P3 ;  /* 0xff80000056567808 */ /* 0x000fc40001800000 */
[----:B------:R-:W-:Y:S02]  /*e680*/  FSEL R87, R87, -INF , P4 ;  /* 0xff80000057577808 */ /* 0x000fe40002000000 */
[-C--:B------:R-:W-:Y:S02]  /*e690*/  ISETP.GE.AND P3, PT, R221, R175.reuse, PT ;  /* 0x000000afdd00720c */ /* 0x080fe40003f66270 */
[----:B------:R-:W-:Y:S02]  /*e6a0*/  FSEL R88, R88, -INF , P2 ;  /* 0xff80000058587808 */ /* 0x000fe40001000000 */
[----:B------:R-:W-:Y:S02]  /*e6b0*/  ISETP.GE.AND P2, PT, R63, R175, PT ;  /* 0x000000af3f00720c */ /* 0x000fe40003f46270 */
[----:B------:R-:W-:Y:S02]  /*e6c0*/  ISETP.GE.AND P4, PT, R222, R174, PT ;  /* 0x000000aede00720c */ /* 0x000fe40003f86270 */
[----:B------:R-:W-:-:S02]  /*e6d0*/  FSEL R222, R87, -INF , !P6 ;  /* 0xff80000057de7808 */ /* 0x000fc40007000000 */
[----:B------:R-:W-:Y:S02]  /*e6e0*/  FSEL R89, R89, -INF , P3 ;  /* 0xff80000059597808 */ /* 0x000fe40001800000 */
[----:B------:R-:W-:Y:S02]  /*e6f0*/  ISETP.GE.AND P6, PT, R221, R174, PT ;  /* 0x000000aedd00720c */ /* 0x000fe40003fc6270 */
[-C--:B------:R-:W-:Y:S02]  /*e700*/  ISETP.GE.AND P3, PT, R61, R175.reuse, PT ;  /* 0x000000af3d00720c */ /* 0x080fe40003f66270 */
[----:B------:R-:W-:Y:S02]  /*e710*/  FSEL R90, R90, -INF , P2 ;  /* 0xff8000005a5a7808 */ /* 0x000fe40001000000 */
[----:B------:R-:W-:Y:S02]  /*e720*/  ISETP.GE.AND P2, PT, R55, R175, PT ;  /* 0x000000af3700720c */ /* 0x000fe40003f46270 */
[----:B------:R-:W-:-:S02]  /*e730*/  FSEL R215, R88, -INF , !P4 ;  /* 0xff80000058d77808 */ /* 0x000fc40006000000 */
[----:B------:R-:W-:Y:S02]  /*e740*/  FSEL R214, R89, -INF , !P6 ;  /* 0xff80000059d67808 */ /* 0x000fe40007000000 */
[----:B------:R-:W-:Y:S02]  /*e750*/  FSEL R91, R91, -INF , P3 ;  /* 0xff8000005b5b7808 */ /* 0x000fe40001800000 */
[-C--:B------:R-:W-:Y:S02]  /*e760*/  ISETP.GE.AND P4, PT, R61, R174.reuse, PT ;  /* 0x000000ae3d00720c */ /* 0x080fe40003f86270 */
[----:B------:R-:W-:Y:S02]  /*e770*/  ISETP.GE.AND P6, PT, R55, R174, PT ;  /* 0x000000ae3700720c */ /* 0x000fe40003fc6270 */
[----:B------:R-:W-:Y:S02]  /*e780*/  ISETP.GE.AND P3, PT, R35, R175, PT ;  /* 0x000000af2300720c */ /* 0x000fe40003f66270 */
[----:B------:R-:W-:-:S02]  /*e790*/  FSEL R92, R92, -INF , P2 ;  /* 0xff8000005c5c7808 */ /* 0x000fc40001000000 */
[----:B------:R-:W-:Y:S02]  /*e7a0*/  FSEL R210, R91, -INF , !P4 ;  /* 0xff8000005bd27808 */ /* 0x000fe40006000000 */
[----:B------:R-:W-:Y:S02]  /*e7b0*/  FSEL R93, R93, -INF , P3 ;  /* 0xff8000005d5d7808 */ /* 0x000fe40001800000 */
[----:B------:R-:W-:Y:S02]  /*e7c0*/  FSEL R203, R92, -INF , !P6 ;  /* 0xff8000005ccb7808 */ /* 0x000fe40007000000 */
[CC--:B------:R-:W-:Y:S02]  /*e7d0*/  ISETP.GE.AND P2, PT, R31.reuse, R175.reuse, PT ;  /* 0x000000af1f00720c */ /* 0x0c0fe40003f46270 */
[----:B------:R-:W-:Y:S02]  /*e7e0*/  ISETP.GE.AND P4, PT, R31, R174, PT ;  /* 0x000000ae1f00720c */ /* 0x000fe40003f86270 */
        /* <DEDUP_REMOVED lines=10> */
[----:B------:R-:W-:Y:S02]  /*e890*/  FSEL R94, R94, -INF , P2 ;  /* 0xff8000005e5e7808 */ /* 0x000fe40001000000 */
[----:B------:R-:W-:Y:S02]  /*e8a0*/  ISETP.GE.AND P2, PT, R48, R175, PT ;  /* 0x000000af3000720c */ /* 0x000fe40003f46270 */
[----:B------:R-:W-:-:S02]  /*e8b0*/  FMNMX3.FTZ R31, R31, R33, R32, !PT ;  /* 0x000000211f1f7276 */ /* 0x000fc40007810020 */
[----:B------:R-:W-:Y:S02]  /*e8c0*/  FMNMX3.FTZ R34, R34, R109, R236, !PT ;  /* 0x0000006d22227276 */ /* 0x000fe400078100ec */
[----:B------:R-:W-:Y:S02]  /*e8d0*/  FSEL R95, R95, -INF , P3 ;  /* 0xff8000005f5f7808 */ /* 0x000fe40001800000 */
[----:B------:R-:W-:Y:S02]  /*e8e0*/  FSEL R99, R99, -INF , P2 ;  /* 0xff80000063637808 */ /* 0x000fe40001000000 */
[----:B------:R-:W-:Y:S02]  /*e8f0*/  FMNMX3.FTZ R31, R31, R39, R38, !PT ;  /* 0x000000271f1f7276 */ /* 0x000fe40007810026 */
[----:B------:R-:W-:Y:S02]  /*e900*/  FMNMX3.FTZ R34, R34, R235, R121, !PT ;  /* 0x000000eb22227276 */ /* 0x000fe40007810079 */
[----:B------:R-:W-:-:S02]  /*e910*/  ISETP.GE.AND P3, PT, R56, R175, PT ;  /* 0x000000af3800720c */ /* 0x000fc40003f66270 */
[----:B------:R-:W-:Y:S02]  /*e920*/  ISETP.GE.AND P2, PT, R57, R175, PT ;  /* 0x000000af3900720c */ /* 0x000fe40003f46270 */
[----:B------:R-:W-:Y:S02]  /*e930*/  FSEL R221, R86, -INF , !P5 ;  /* 0xff80000056dd7808 */ /* 0x000fe40006800000 */
[----:B------:R-:W-:Y:S02]  /*e940*/  ISETP.GE.AND P5, PT, R63, R174, PT ;  /* 0x000000ae3f00720c */ /* 0x000fe40003fa6270 */
[----:B------:R-:W-:Y:S02]  /*e950*/  FMNMX3.FTZ R31, R31, R37, R36, !PT ;  /* 0x000000251f1f7276 */ /* 0x000fe40007810024 */
[----:B------:R-:W-:Y:S02]  /*e960*/  FMNMX3.FTZ R34, R34, R120, R127, !PT ;  /* 0x0000007822227276 */ /* 0x000fe4000781007f */
[----:B------:R-:W-:-:S02]  /*e970*/  FSEL R98, R98, -INF , P3 ;  /* 0xff80000062627808 */ /* 0x000fc40001800000 */
[----:B------:R-:W-:Y:S02]  /*e980*/  FSEL R102, R102, -INF , P2 ;  /* 0xff80000066667808 */ /* 0x000fe40001000000 */
[-C--:B------:R-:W-:Y:S02]  /*e990*/  ISETP.GE.AND P3, PT, R58, R175.reuse, PT ;  /* 0x000000af3a00720c */ /* 0x080fe40003f66270 */
[----:B------:R-:W-:Y:S02]  /*e9a0*/  ISETP.GE.AND P2, PT, R59, R175, PT ;  /* 0x000000af3b00720c */ /* 0x000fe40003f46270 */
[----:B------:R-:W-:Y:S02]  /*e9b0*/  FSEL R211, R90, -INF , !P5 ;  /* 0xff8000005ad37808 */ /* 0x000fe40006800000 */
[----:B------:R-:W-:Y:S02]  /*e9c0*/  FMNMX3.FTZ R31, R31, R128, R126, !PT ;  /* 0x000000801f1f7276 */ /* 0x000fe4000781007e */
[----:B------:R-:W-:-:S02]  /*e9d0*/  FMNMX3.FTZ R34, R34, R231, R230, !PT ;  /* 0x000000e722227276 */ /* 0x000fc400078100e6 */
[-C--:B------:R-:W-:Y:S02]  /*e9e0*/  ISETP.GE.AND P5, PT, R35, R174.reuse, PT ;  /* 0x000000ae2300720c */ /* 0x080fe40003fa6270 */
[----:B------:R-:W-:Y:S02]  /*e9f0*/  FSEL R199, R94, -INF , !P4 ;  /* 0xff8000005ec77808 */ /* 0x000fe40006000000 */
[----:B------:R-:W-:Y:S02]  /*ea00*/  ISETP.GE.AND P4, PT, R56, R174, PT ;  /* 0x000000ae3800720c */ /* 0x000fe40003f86270 */
[----:B------:R-:W-:Y:S02]  /*ea10*/  FSEL R100, R100, -INF , P3 ;  /* 0xff80000064647808 */ /* 0x000fe40001800000 */
[----:B------:R-:W-:Y:S02]  /*ea20*/  FSEL R105, R105, -INF , P2 ;  /* 0xff80000069697808 */ /* 0x000fe40001000000 */
[----:B------:R-:W-:-:S02]  /*ea30*/  ISETP.GE.AND P3, PT, R60, R175, PT ;  /* 0x000000af3c00720c */ /* 0x000fc40003f66270 */
[----:B------:R-:W-:Y:S02]  /*ea40*/  ISETP.GE.AND P2, PT, R62, R175, PT ;  /* 0x000000af3e00720c */ /* 0x000fe40003f46270 */
[----:B------:R-:W-:Y:S02]  /*ea50*/  FMNMX3.FTZ R31, R31, R219, R218, !PT ;  /* 0x000000db1f1f7276 */ /* 0x000fe400078100da */
[----:B------:R-:W-:Y:S02]  /*ea60*/  FMNMX3.FTZ R34, R34, R223, R220, !PT ;  /* 0x000000df22227276 */ /* 0x000fe400078100dc */
[----:B------:R-:W-:Y:S02]  /*ea70*/  FSEL R200, R93, -INF , !P5 ;  /* 0xff8000005dc87808 */ /* 0x000fe40006800000 */
[----:B------:R-:W-:Y:S02]  /*ea80*/  ISETP.GE.AND P5, PT, R48, R174, PT ;  /* 0x000000ae3000720c */ /* 0x000fe40003fa6270 */
[----:B------:R-:W-:-:S02]  /*ea90*/  FSEL R206, R98, -INF , !P4 ;  /* 0xff80000062ce7808 */ /* 0x000fc40006000000 */
[----:B------:R-:W-:Y:S02]  /*eaa0*/  ISETP.GE.AND P4, PT, R59, R174, PT ;  /* 0x000000ae3b00720c */ /* 0x000fe40003f86270 */
[----:B------:R-:W-:Y:S02]  /*eab0*/  FSEL R104, R104, -INF , P3 ;  /* 0xff80000068687808 */ /* 0x000fe40001800000 */
[----:B------:R-:W-:Y:S02]  /*eac0*/  FSEL R108, R108, -INF , P2 ;  /* 0xff8000006c6c7808 */ /* 0x000fe40001000000 */
[-C--:B------:R-:W-:Y:S02]  /*ead0*/  ISETP.GE.AND P3, PT, R239, R175.reuse, PT ;  /* 0x000000afef00720c */ /* 0x080fe40003f66270 */
[----:B------:R-:W-:Y:S02]  /*eae0*/  ISETP.GE.AND P2, PT, R240, R175, PT ;  /* 0x000000aff000720c */ /* 0x000fe40003f46270 */
[----:B------:R-:W-:-:S02]  /*eaf0*/  FMNMX3.FTZ R31, R31, R217, R216, !PT ;  /* 0x000000d91f1f7276 */ /* 0x000fc400078100d8 */
[----:B------:R-:W-:Y:S02]  /*eb00*/  FMNMX3.FTZ R34, R34, R222, R221, !PT ;  /* 0x000000de22227276 */ /* 0x000fe400078100dd */
[----:B------:R-:W-:Y:S02]  /*eb10*/  FSEL R198, R95, -INF , !P6 ;  /* 0xff8000005fc67808 */ /* 0x000fe40007000000 */
[----:B------:R-:W-:Y:S02]  /*eb20*/  FSEL R207, R99, -INF , !P5 ;  /* 0xff80000063cf7808 */ /* 0x000fe40006800000 */
[-C--:B------:R-:W-:Y:S02]  /*eb30*/  ISETP.GE.AND P6, PT, R57, R174.reuse, PT ;  /* 0x000000ae3900720c */ /* 0x080fe40003fc6270 */
[----:B------:R-:W-:Y:S02]  /*eb40*/  ISETP.GE.AND P5, PT, R58, R174, PT ;  /* 0x000000ae3a00720c */ /* 0x000fe40003fa6270 */
[----:B------:R-:W-:-:S02]  /*eb50*/  FSEL R157, R105, -INF , !P4 ;  /* 0xff800000699d7808 */ /* 0x000fc40006000000 */
[----:B------:R-:W-:Y:S02]  /*eb60*/  ISETP.GE.AND P4, PT, R239, R174, PT ;  /* 0x000000aeef00720c */ /* 0x000fe40003f86270 */
[----:B------:R-:W-:Y:S02]  /*eb70*/  FSEL R107, R107, -INF , P3 ;  /* 0xff8000006b6b7808 */ /* 0x000fe40001800000 */
[----:B------:R-:W-:Y:S02]  /*eb80*/  FSEL R111, R111, -INF , P2 ;  /* 0xff8000006f6f7808 */ /* 0x000fe40001000000 */
[----:B------:R-:W-:Y:S02]  /*eb90*/  FMNMX3.FTZ R31, R31, R213, R212, !PT ;  /* 0x000000d51f1f7276 */ /* 0x000fe400078100d4 */
[----:B------:R-:W-:Y:S02]  /*eba0*/  FMNMX3.FTZ R34, R34, R215, R214, !PT ;  /* 0x000000d722227276 */ /* 0x000fe400078100d6 */
[----:B------:R-:W-:-:S02]  /*ebb0*/  ISETP.GE.AND P2, PT, R242, R175, PT ;  /* 0x000000aff200720c */ /* 0x000fc40003f46270 */
[----:B------:R-:W-:Y:S02]  /*ebc0*/  FSEL R205, R102, -INF , !P6 ;  /* 0xff80000066cd7808 */ /* 0x000fe40007000000 */
[----:B------:R-:W-:Y:S02]  /*ebd0*/  FSEL R204, R100, -INF , !P5 ;  /* 0xff80000064cc7808 */ /* 0x000fe40006800000 */
[----:B------:R-:W-:Y:S02]  /*ebe0*/  ISETP.GE.AND P3, PT, R241, R175, PT ;  /* 0x000000aff100720c */ /* 0x000fe40003f66270 */
[-C--:B------:R-:W-:Y:S02]  /*ebf0*/  ISETP.GE.AND P6, PT, R60, R174.reuse, PT ;  /* 0x000000ae3c00720c */ /* 0x080fe40003fc6270 */
[----:B------:R-:W-:Y:S02]  /*ec00*/  ISETP.GE.AND P5, PT, R62, R174, PT ;  /* 0x000000ae3e00720c */ /* 0x000fe40003fa6270 */
[----:B------:R-:W-:-:S02]  /*ec10*/  FSEL R153, R107, -INF , !P4 ;  /* 0xff8000006b997808 */ /* 0x000fc40006000000 */
[----:B------:R-:W-:Y:S02]  /*ec20*/  FMNMX3.FTZ R31, R31, R209, R208, !PT ;  /* 0x000000d11f1f7276 */ /* 0x000fe400078100d0 */
[----:B------:R-:W-:Y:S02]  /*ec30*/  FMNMX3.FTZ R34, R34, R211, R210, !PT ;  /* 0x000000d322227276 */ /* 0x000fe400078100d2 */
[----:B------:R-:W-:Y:S02]  /*ec40*/  ISETP.GE.AND P4, PT, R242, R174, PT ;  /* 0x000000aef200720c */ /* 0x000fe40003f86270 */
[----:B------:R-:W-:Y:S02]  /*ec50*/  FSEL R114, R114, -INF , P2 ;  /* 0xff80000072727808 */ /* 0x000fe40001000000 */
[----:B------:R-:W-:Y:S02]  /*ec60*/  ISETP.GE.AND P2, PT, R112, R175, PT ;  /* 0x000000af7000720c */ /* 0x000fe40003f46270 */
[----:B------:R-:W-:-:S02]  /*ec70*/  FSEL R110, R110, -INF , P3 ;  /* 0xff8000006e6e7808 */ /* 0x000fc40001800000 */
[----:B------:R-:W-:Y:S02]  /*ec80*/  FSEL R156, R104, -INF , !P6 ;  /* 0xff800000689c7808 */ /* 0x000fe40007000000 */
[----:B------:R-:W-:Y:S02]  /*ec90*/  FSEL R154, R108, -INF , !P5 ;  /* 0xff8000006c9a7808 */ /* 0x000fe40006800000 */
[----:B------:R-:W-:Y:S02]  /*eca0*/  ISETP.GE.AND P3, PT, R244, R175, PT ;  /* 0x000000aff400720c */ /* 0x000fe40003f66270 */
[----:B------:R-:W-:Y:S02]  /*ecb0*/  FMNMX3.FTZ R31, R31, R159, R186, !PT ;  /* 0x0000009f1f1f7276 */ /* 0x000fe400078100ba */
[----:B------:R-:W-:Y:S02]  /*ecc0*/  FMNMX3.FTZ R34, R34, R203, R200, !PT ;  /* 0x000000cb22227276 */ /* 0x000fe400078100c8 */
[----:B------:R-:W-:-:S02]  /*ecd0*/  ISETP.GE.AND P6, PT, R240, R174, PT ;  /* 0x000000aef000720c */ /* 0x000fc40003fc6270 */
[----:B------:R-:W-:Y:S02]  /*ece0*/  ISETP.GE.AND P5, PT, R241, R174, PT ;  /* 0x000000aef100720c */ /* 0x000fe40003fa6270 */
[----:B------:R-:W-:Y:S02]  /*ecf0*/  FSEL R130, R114, -INF , !P4 ;  /* 0xff80000072827808 */ /* 0x000fe40006000000 */
[-C--:B------:R-:W-:Y:S02]  /*ed00*/  ISETP.GE.AND P4, PT, R113, R175.reuse, PT ;  /* 0x000000af7100720c */ /* 0x080fe40003f86270 */
[----:B------:R-:W-:Y:S02]  /*ed10*/  FSEL R114, R119, -INF , P2 ;  /* 0xff80000077727808 */ /* 0x000fe40001000000 */
[----:B------:R-:W-:Y:S02]  /*ed20*/  ISETP.GE.AND P2, PT, R247, R175, PT ;  /* 0x000000aff700720c */ /* 0x000fe40003f46270 */
[----:B------:R-:W-:-:S02]  /*ed30*/  FSEL R117, R117, -INF , P3 ;  /* 0xff80000075757808 */ /* 0x000fc40001800000 */
[----:B------:R-:W-:Y:S02]  /*ed40*/  FMNMX3.FTZ R31, R31, R168, R167, !PT ;  /* 0x000000a81f1f7276 */ /* 0x000fe400078100a7 */
[----:B------:R-:W-:Y:S02]  /*ed50*/  FMNMX3.FTZ R34, R34, R199, R198, !PT ;  /* 0x000000c722227276 */ /* 0x000fe400078100c6 */
[----:B------:R-:W-:Y:S02]  /*ed60*/  FSEL R148, R111, -INF , !P6 ;  /* 0xff8000006f947808 */ /* 0x000fe40007000000 */
[----:B------:R-:W-:Y:S02]  /*ed70*/  FSEL R131, R110, -INF , !P5 ;  /* 0xff8000006e837808 */ /* 0x000fe40006800000 */
[-C--:B------:R-:W-:Y:S02]  /*ed80*/  ISETP.GE.AND P3, PT, R113, R174.reuse, PT ;  /* 0x000000ae7100720c */ /* 0x080fe40003f66270 */
[----:B------:R-:W-:-:S02]  /*ed90*/  ISETP.GE.AND P6, PT, R244, R174, PT ;  /* 0x000000aef400720c */ /* 0x000fc40003fc6270 */
[----:B------:R-:W-:Y:S02]  /*eda0*/  ISETP.GE.AND P5, PT, R112, R174, PT ;  /* 0x000000ae7000720c */ /* 0x000fe40003fa6270 */
[----:B------:R-:W-:Y:S02]  /*edb0*/  FSEL R113, R118, -INF , P4 ;  /* 0xff80000076717808 */ /* 0x000fe40002000000 */
[-C--:B------:R-:W-:Y:S02]  /*edc0*/  ISETP.GE.AND P4, PT, R248, R175.reuse, PT ;  /* 0x000000aff800720c */ /* 0x080fe40003f86270 */
[----:B------:R-:W-:Y:S02]  /*edd0*/  FSEL R112, R125, -INF , P2 ;  /* 0xff8000007d707808 */ /* 0x000fe40001000000 */
[----:B------:R-:W-:Y:S02]  /*ede0*/  ISETP.GE.AND P2, PT, R250, R175, PT ;  /* 0x000000affa00720c */ /* 0x000fe40003f46270 */
[----:B------:R-:W-:-:S02]  /*edf0*/  FMNMX3.FTZ R31, R31, R202, R201, !PT ;  /* 0x000000ca1f1f7276 */ /* 0x000fc400078100c9 */
[----:B------:R-:W-:Y:S02]  /*ee00*/  FMNMX3.FTZ R34, R34, R207, R206, !PT ;  /* 0x000000cf22227276 */ /* 0x000fe400078100ce */
[----:B------:R-:W-:Y:S02]  /*ee10*/  FSEL R129, R117, -INF , !P6 ;  /* 0xff80000075817808 */ /* 0x000fe40007000000 */
[----:B------:R-:W-:Y:S02]  /*ee20*/  ISETP.GE.AND P6, PT, R247, R174, PT ;  /* 0x000000aef700720c */ /* 0x000fe40003fc6270 */
[----:B------:R-:W-:Y:S02]  /*ee30*/  FSEL R113, R113, -INF , !P3 ;  /* 0xff80000071717808 */ /* 0x000fe40005800000 */
[----:B------:R-:W-:Y:S02]  /*ee40*/  FSEL R111, R122, -INF , P4 ;  /* 0xff8000007a6f7808 */ /* 0x000fe40002000000 */
[----:B------:R-:W-:-:S02]  /*ee50*/  FSEL R114, R114, -INF , !P5 ;  /* 0xff80000072727808 */ /* 0x000fc40006800000 */
[-C--:B------:R-:W-:Y:S02]  /*ee60*/  ISETP.GE.AND P3, PT, R250, R174.reuse, PT ;  /* 0x000000aefa00720c */ /* 0x080fe40003f66270 */
[----:B------:R-:W-:Y:S02]  /*ee70*/  ISETP.GE.AND P4, PT, R252, R175, PT ;  /* 0x000000affc00720c */ /* 0x000fe40003f86270 */
[----:B------:R-:W-:Y:S02]  /*ee80*/  FSEL R90, R225, -INF , P2 ;  /* 0xff800000e15a7808 */ /* 0x000fe40001000000 */
[----:B------:R-:W-:Y:S02]  /*ee90*/  FMNMX3.FTZ R31, R31, R197, R196, !PT ;  /* 0x000000c51f1f7276 */ /* 0x000fe400078100c4 */
[----:B------:R-:W-:Y:S02]  /*eea0*/  FMNMX3.FTZ R34, R34, R205, R204, !PT ;  /* 0x000000cd22227276 */ /* 0x000fe400078100cc */
[----:B------:R-:W-:-:S02]  /*eeb0*/  ISETP.GE.AND P5, PT, R248, R174, PT ;  /* 0x000000aef800720c */ /* 0x000fc40003fa6270 */
[----:B------:R-:W-:Y:S02]  /*eec0*/  ISETP.GE.AND P2, PT, R82, R175, PT ;  /* 0x000000af5200720c */ /* 0x000fe40003f46270 */
[----:B------:R-:W-:Y:S02]  /*eed0*/  FSEL R112, R112, -INF , !P6 ;  /* 0xff80000070707808 */ /* 0x000fe40007000000 */
[----:B------:R-:W-:Y:S02]  /*eee0*/  ISETP.GE.AND P6, PT, R252, R174, PT ;  /* 0x000000aefc00720c */ /* 0x000fe40003fc6270 */
[----:B------:R-:W-:Y:S02]  /*eef0*/  FSEL R90, R90, -INF , !P3 ;  /* 0xff8000005a5a7808 */ /* 0x000fe40005800000 */
[----:B------:R-:W-:Y:S02]  /*ef00*/  FSEL R89, R224, -INF , P4 ;  /* 0xff800000e0597808 */ /* 0x000fe40002000000 */
[----:B------:R-:W-:-:S02]  /*ef10*/  FMNMX3.FTZ R31, R31, R163, R162, !PT ;  /* 0x000000a31f1f7276 */ /* 0x000fc400078100a2 */
[----:B------:R-:W-:Y:S02]  /*ef20*/  FMNMX3.FTZ R34, R34, R157, R156, !PT ;  /* 0x0000009d22227276 */ /* 0x000fe4000781009c */
[----:B------:R-:W-:Y:S02]  /*ef30*/  FSEL R111, R111, -INF , !P5 ;  /* 0xff8000006f6f7808 */ /* 0x000fe40006800000 */
[----:B------:R-:W-:Y:S02]  /*ef40*/  ISETP.GE.AND P3, PT, R81, R175, PT ;  /* 0x000000af5100720c */ /* 0x000fe40003f66270 */
[----:B------:R-:W-:Y:S02]  /*ef50*/  ISETP.GE.AND P5, PT, R82, R174, PT ;  /* 0x000000ae5200720c */ /* 0x000fe40003fa6270 */
[----:B------:R-:W-:Y:S02]  /*ef60*/  FSEL R84, R227, -INF , P2 ;  /* 0xff800000e3547808 */ /* 0x000fe40001000000 */
[----:B------:R-:W-:-:S02]  /*ef70*/  FSEL R89, R89, -INF , !P6 ;  /* 0xff80000059597808 */ /* 0x000fc40007000000 */
[----:B------:R-:W-:Y:S02]  /*ef80*/  FMNMX3.FTZ R31, R31, R161, R160, !PT ;  /* 0x000000a11f1f7276 */ /* 0x000fe400078100a0 */
[----:B------:R-:W-:Y:S02]  /*ef90*/  FMNMX3.FTZ R34, R34, R154, R153, !PT ;  /* 0x0000009a22227276 */ /* 0x000fe40007810099 */
[----:B------:R-:W-:Y:S02]  /*efa0*/  ISETP.GE.AND P4, PT, R81, R174, PT ;  /* 0x000000ae5100720c */ /* 0x000fe40003f86270 */
[----:B------:R-:W-:Y:S02]  /*efb0*/  ISETP.GE.AND P6, PT, R243, R175, PT ;  /* 0x000000aff300720c */ /* 0x000fe40003fc6270 */
[----:B------:R-:W-:Y:S02]  /*efc0*/  FSEL R82, R226, -INF , P3 ;  /* 0xff800000e2527808 */ /* 0x000fe40001800000 */
[----:B------:R-:W-:-:S02]  /*efd0*/  FSEL R84, R84, -INF , !P5 ;  /* 0xff80000054547808 */ /* 0x000fc40006800000 */
[----:B------:R-:W-:Y:S02]  /*efe0*/  ISETP.GE.AND P5, PT, R80, R175, PT ;  /* 0x000000af5000720c */ /* 0x000fe40003fa6270 */
[----:B------:R-:W-:Y:S02]  /*eff0*/  FMNMX3.FTZ R31, R31, R158, R155, !PT ;  /* 0x0000009e1f1f7276 */ /* 0x000fe4000781009b */
[----:B------:R-:W-:Y:S02]  /*f000*/  FMNMX3.FTZ R34, R34, R148, R131, !PT ;  /* 0x0000009422227276 */ /* 0x000fe40007810083 */
[----:B------:R-:W-:Y:S02]  /*f010*/  ISETP.GE.AND P2, PT, R243, R174, PT ;  /* 0x000000aef300720c */ /* 0x000fe40003f46270 */
[----:B------:R-:W-:Y:S02]  /*f020*/  FSEL R82, R82, -INF , !P4 ;  /* 0xff80000052527808 */ /* 0x000fe40006000000 */
[----:B------:R-:W-:-:S02]  /*f030*/  FSEL R63, R229, -INF , P6 ;  /* 0xff800000e53f7808 */ /* 0x000fc40003000000 */
[----:B------:R-:W-:Y:S02]  /*f040*/  ISETP.GE.AND P4, PT, R245, R175, PT ;  /* 0x000000aff500720c */ /* 0x000fe40003f86270 */
[----:B------:R-:W-:Y:S02]  /*f050*/  ISETP.GE.AND P3, PT, R80, R174, PT ;  /* 0x000000ae5000720c */ /* 0x000fe40003f66270 */
[----:B------:R-:W-:Y:S02]  /*f060*/  FSEL R62, R228, -INF , P5 ;  /* 0xff800000e43e7808 */ /* 0x000fe40002800000 */
[----:B------:R-:W-:Y:S02]  /*f070*/  FMNMX3.FTZ R31, R31, R152, R149, !PT ;  /* 0x000000981f1f7276 */ /* 0x000fe40007810095 */
[----:B------:R-:W-:Y:S02]  /*f080*/  FMNMX3.FTZ R34, R34, R130, R129, !PT ;  /* 0x0000008222227276 */ /* 0x000fe40007810081 */
[----:B------:R-:W-:-:S02]  /*f090*/  FSEL R63, R63, -INF , !P2 ;  /* 0xff8000003f3f7808 */ /* 0x000fc40005000000 */
[----:B------:R-:W-:Y:S02]  /*f0a0*/  ISETP.GE.AND P6, PT, R245, R174, PT ;  /* 0x000000aef500720c */ /* 0x000fe40003fc6270 */
[-C--:B------:R-:W-:Y:S02]  /*f0b0*/  ISETP.GE.AND P2, PT, R41, R175.reuse, PT ;  /* 0x000000af2900720c */ /* 0x080fe40003f46270 */
[----:B------:R-:W-:Y:S02]  /*f0c0*/  FSEL R61, R232, -INF , P4 ;  /* 0xff800000e83d7808 */ /* 0x000fe40002000000 */
[----:B------:R-:W-:Y:S02]  /*f0d0*/  FSEL R62, R62, -INF , !P3 ;  /* 0xff8000003e3e7808 */ /* 0x000fe40005800000 */
[----:B------:R-:W-:Y:S02]  /*f0e0*/  ISETP.GE.AND P3, PT, R246, R175, PT ;  /* 0x000000aff600720c */ /* 0x000fe40003f66270 */
[----:B------:R-:W-:-:S02]  /*f0f0*/  FMNMX3.FTZ R31, R31, R124, R123, !PT ;  /* 0x0000007c1f1f7276 */ /* 0x000fc4000781007b */
[----:B------:R-:W-:Y:S02]  /*f100*/  FMNMX3.FTZ R34, R34, R114, R113, !PT ;  /* 0x0000007222227276 */ /* 0x000fe40007810071 */
[-C--:B------:R-:W-:Y:S02]  /*f110*/  ISETP.GE.AND P5, PT, R41, R174.reuse, PT ;  /* 0x000000ae2900720c */ /* 0x080fe40003fa6270 */
[----:B------:R-:W-:Y:S02]  /*f120*/  FSEL R61, R61, -INF , !P6 ;  /* 0xff8000003d3d7808 */ /* 0x000fe40007000000 */
[----:B------:R-:W-:Y:S02]  /*f130*/  FSEL R60, R233, -INF , P2 ;  /* 0xff800000e93c7808 */ /* 0x000fe40001000000 */
[----:B------:R-:W-:Y:S02]  /*f140*/  ISETP.GE.AND P6, PT, R42, R175, PT ;  /* 0x000000af2a00720c */ /* 0x000fe40003fc6270 */
[----:B------:R-:W-:-:S02]  /*f150*/  ISETP.GE.AND P4, PT, R246, R174, PT ;  /* 0x000000aef600720c */ /* 0x000fc40003f86270 */
[----:B------:R-:W-:Y:S02]  /*f160*/  FSEL R59, R234, -INF , P3 ;  /* 0xff800000ea3b7808 */ /* 0x000fe40001800000 */
[----:B------:R-:W-:Y:S02]  /*f170*/  FMNMX3.FTZ R31, R31, R116, R115, !PT ;  /* 0x000000741f1f7276 */ /* 0x000fe40007810073 */
[----:B------:R-:W-:Y:S02]  /*f180*/  FMNMX3.FTZ R34, R34, R112, R111, !PT ;  /* 0x0000007022227276 */ /* 0x000fe4000781006f */
[----:B------:R-:W-:Y:S02]  /*f190*/  FSEL R60, R60, -INF , !P5 ;  /* 0xff8000003c3c7808 */ /* 0x000fe40006800000 */
[----:B------:R-:W-:Y:S02]  /*f1a0*/  ISETP.GE.AND P2, PT, R42, R174, PT ;  /* 0x000000ae2a00720c */ /* 0x000fe40003f46270 */
[----:B------:R-:W-:-:S02]  /*f1b0*/  ISETP.GE.AND P5, PT, R45, R175, PT ;  /* 0x000000af2d00720c */ /* 0x000fc40003fa6270 */
[----:B------:R-:W-:Y:S02]  /*f1c0*/  FSEL R23, R23, -INF , P6 ;  /* 0xff80000017177808 */ /* 0x000fe40003000000 */
[----:B------:R-:W-:Y:S02]  /*f1d0*/  FSEL R59, R59, -INF , !P4 ;  /* 0xff8000003b3b7808 */ /* 0x000fe40006000000 */
[----:B------:R-:W-:Y:S02]  /*f1e0*/  FMNMX3.FTZ R31, R31, R103, R101, !PT ;  /* 0x000000671f1f7276 */ /* 0x000fe40007810065 */
[----:B------:R-:W-:Y:S02]  /*f1f0*/  FMNMX3.FTZ R34, R34, R90, R89, !PT ;  /* 0x0000005a22227276 */ /* 0x000fe40007810059 */
[----:B------:R-:W-:Y:S02]  /*f200*/  ISETP.GE.AND P4, PT, R249, R175, PT ;  /* 0x000000aff900720c */ /* 0x000fe40003f86270 */
[----:B------:R-:W-:-:S02]  /*f210*/  ISETP.GE.AND P3, PT, R45, R174, PT ;  /* 0x000000ae2d00720c */ /* 0x000fc40003f66270 */
[----:B------:R-:W-:Y:S02]  /*f220*/  FSEL R58, R23, -INF , !P2 ;  /* 0xff800000173a7808 */ /* 0x000fe40005000000 */
[----:B------:R-:W-:Y:S02]  /*f230*/  FSEL R9, R9, -INF , P5 ;  /* 0xff80000009097808 */ /* 0x000fe40002800000 */
[----:B------:R-:W-:Y:S02]  /*f240*/  ISETP.GE.AND P2, PT, R251, R175, PT ;  /* 0x000000affb00720c */ /* 0x000fe40003f46270 */
[----:B------:R-:W-:Y:S02]  /*f250*/  FMNMX3.FTZ R31, R31, R97, R96, !PT ;  /* 0x000000611f1f7276 */ /* 0x000fe40007810060 */
[----:B------:R-:W-:Y:S02]  /*f260*/  FMNMX3.FTZ R34, R34, R84, R82, !PT ;  /* 0x0000005422227276 */ /* 0x000fe40007810052 */
[----:B------:R-:W-:-:S02]  /*f270*/  ISETP.GE.AND P6, PT, R249, R174, PT ;  /* 0x000000aef900720c */ /* 0x000fc40003fc6270 */
[----:B------:R-:W-:Y:S02]  /*f280*/  FSEL R8, R8, -INF , P4 ;  /* 0xff80000008087808 */ /* 0x000fe40002000000 */
[----:B------:R-:W-:Y:S02]  /*f290*/  FSEL R57, R9, -INF , !P3 ;  /* 0xff80000009397808 */ /* 0x000fe40005800000 */
[----:B------:R-:W-:Y:S02]  /*f2a0*/  ISETP.GE.AND P5, PT, R251, R174, PT ;  /* 0x000000aefb00720c */ /* 0x000fe40003fa6270 */
[----:B------:R-:W-:Y:S02]  /*f2b0*/  ISETP.GE.AND P3, PT, R46, R175, PT ;  /* 0x000000af2e00720c */ /* 0x000fe40003f66270 */
[----:B------:R-:W-:Y:S02]  /*f2c0*/  FSEL R11, R11, -INF , P2 ;  /* 0xff8000000b0b7808 */ /* 0x000fe40001000000 */
[----:B------:R-:W-:-:S02]  /*f2d0*/  FMNMX3.FTZ R31, R31, R79, R78, !PT ;  /* 0x0000004f1f1f7276 */ /* 0x000fc4000781004e */
[----:B------:R-:W-:Y:S02]  /*f2e0*/  FMNMX3.FTZ R34, R34, R63, R62, !PT ;  /* 0x0000003f22227276 */ /* 0x000fe4000781003e */
[----:B------:R-:W-:Y:S02]  /*f2f0*/  FSEL R56, R8, -INF , !P6 ;  /* 0xff80000008387808 */ /* 0x000fe40007000000 */
[----:B------:R-:W-:Y:S02]  /*f300*/  ISETP.GE.AND P6, PT, R47, R175, PT ;  /* 0x000000af2f00720c */ /* 0x000fe40003fc6270 */
[----:B------:R-:W-:Y:S02]  /*f310*/  ISETP.GE.AND P4, PT, R46, R174, PT ;  /* 0x000000ae2e00720c */ /* 0x000fe40003f86270 */
[----:B------:R-:W-:Y:S02]  /*f320*/  FSEL R55, R11, -INF , !P5 ;  /* 0xff8000000b377808 */ /* 0x000fe40006800000 */
[----:B------:R-:W-:-:S02]  /*f330*/  FSEL R10, R10, -INF , P3 ;  /* 0xff8000000a0a7808 */ /* 0x000fc40001800000 */
[----:B------:R-:W-:Y:S02]  /*f340*/  FMNMX3.FTZ R31, R31, R77, R76, !PT ;  /* 0x0000004d1f1f7276 */ /* 0x000fe4000781004c */
[----:B------:R-:W-:Y:S02]  /*f350*/  FMNMX3.FTZ R34, R34, R61, R60, !PT ;  /* 0x0000003d22227276 */ /* 0x000fe4000781003c */
[----:B------:R-:W-:Y:S02]  /*f360*/  ISETP.GE.AND P5, PT, R54, R175, PT ;  /* 0x000000af3600720c */ /* 0x000fe40003fa6270 */
[-C--:B------:R-:W-:Y:S02]  /*f370*/  ISETP.GE.AND P2, PT, R47, R174.reuse, PT ;  /* 0x000000ae2f00720c */ /* 0x080fe40003f46270 */
[----:B------:R-:W-:Y:S02]  /*f380*/  FSEL R14, R14, -INF , P6 ;  /* 0xff8000000e0e7808 */ /* 0x000fe40003000000 */
[----:B------:R-:W-:-:S02]  /*f390*/  ISETP.GE.AND P3, PT, R54, R174, PT ;  /* 0x000000ae3600720c */ /* 0x000fc40003f66270 */
[----:B------:R-:W-:Y:S02]  /*f3a0*/  FSEL R54, R10, -INF , !P4 ;  /* 0xff8000000a367808 */ /* 0x000fe40006000000 */
[----:B------:R-:W-:Y:S02]  /*f3b0*/  FMNMX3.FTZ R31, R31, R75, R74, !PT ;  /* 0x0000004b1f1f7276 */ /* 0x000fe4000781004a */
[----:B------:R-:W-:Y:S02]  /*f3c0*/  FMNMX3.FTZ R8, R34, R59, R58, !PT ;  /* 0x0000003b22087276 */ /* 0x000fe4000781003a */
[C---:B------:R-:W-:Y:S02]  /*f3d0*/  ISETP.GE.AND P4, PT, R53.reuse, R175, PT ;  /* 0x000000af3500720c */ /* 0x040fe40003f86270 */
[----:B------:R-:W-:Y:S02]  /*f3e0*/  ISETP.GE.AND P6, PT, R53, R174, PT ;  /* 0x000000ae3500720c */ /* 0x000fe40003fc6270 */
[----:B------:R-:W-:-:S02]  /*f3f0*/  FSEL R13, R13, -INF , P5 ;  /* 0xff8000000d0d7808 */ /* 0x000fc40002800000 */
[----:B------:R-:W-:Y:S02]  /*f400*/  FSEL R53, R14, -INF , !P2 ;  /* 0xff8000000e357808 */ /* 0x000fe40005000000 */
[C---:B------:R-:W-:Y:S02]  /*f410*/  ISETP.GE.AND P2, PT, R52.reuse, R175, PT ;  /* 0x000000af3400720c */ /* 0x040fe40003f46270 */
[----:B------:R-:W-:Y:S02]  /*f420*/  FMNMX3.FTZ R31, R31, R73, R72, !PT ;  /* 0x000000491f1f7276 */ /* 0x000fe40007810048 */
[----:B------:R-:W-:Y:S02]  /*f430*/  ISETP.GE.AND P5, PT, R52, R174, PT ;  /* 0x000000ae3400720c */ /* 0x000fe40003fa6270 */
[----:B------:R-:W-:Y:S02]  /*f440*/  FMNMX3.FTZ R8, R8, R57, R56, !PT ;  /* 0x0000003908087276 */ /* 0x000fe40007810038 */
[----:B------:R-:W-:-:S02]  /*f450*/  FSEL R52, R13, -INF , !P3 ;  /* 0xff8000000d347808 */ /* 0x000fc40005800000 */
[----:B------:R-:W-:Y:S02]  /*f460*/  ISETP.GE.AND P3, PT, R49, R175, PT ;  /* 0x000000af3100720c */ /* 0x000fe40003f66270 */
[----:B------:R-:W-:Y:S02]  /*f470*/  FSEL R16, R16, -INF , P2 ;  /* 0xff80000010107808 */ /* 0x000fe40001000000 */
[----:B------:R-:W-:Y:S02]  /*f480*/  FMNMX3.FTZ R31, R31, R71, R70, !PT ;  /* 0x000000471f1f7276 */ /* 0x000fe40007810046 */
[----:B------:R-:W-:Y:S02]  /*f490*/  FSEL R15, R15, -INF , P4 ;  /* 0xff8000000f0f7808 */ /* 0x000fe40002000000 */
[----:B------:R-:W-:Y:S02]  /*f4a0*/  ISETP.GE.AND P2, PT, R51, R175, PT ;  /* 0x000000af3300720c */ /* 0x000fe40003f46270 */
[----:B------:R-:W-:-:S02]  /*f4b0*/  FMNMX3.FTZ R8, R8, R55, R54, !PT ;  /* 0x0000003708087276 */ /* 0x000fc40007810036 */
[----:B------:R-:W-:Y:S02]  /*f4c0*/  FSEL R18, R18, -INF , P3 ;  /* 0xff80000012127808 */ /* 0x000fe40001800000 */
[-C--:B------:R-:W-:Y:S02]  /*f4d0*/  ISETP.GE.AND P4, PT, R49, R174.reuse, PT ;  /* 0x000000ae3100720c */ /* 0x080fe40003f86270 */
[----:B------:R-:W-:Y:S02]  /*f4e0*/  ISETP.GE.AND P3, PT, R51, R174, PT ;  /* 0x000000ae3300720c */ /* 0x000fe40003f66270 */
        /* <DEDUP_REMOVED lines=10> */
[----:B------:R-:W-:-:S03]  /*f590*/  FMNMX3.FTZ R8, R8, R48, R47, !PT ;  /* 0x0000003008087276 */ /* 0x000fc6000781002f */
[----:B------:R-:W1:Y:S04]  /*f5a0*/  SHFL.BFLY PT, R10, R9, 0x2, 0x1f ;  /* 0x0c401f00090a7f89 */ /* 0x000e6800000e0000 */
[----:B------:R-:W3:Y:S01]  /*f5b0*/  SHFL.BFLY PT, R41, R8, 0x2, 0x1f ;  /* 0x0c401f0008297f89 */ /* 0x000ee200000e0000 */
[----:B-1----:R-:W-:Y:S02]  /*f5c0*/  FMNMX.FTZ R9, R9, R10, !PT ;  /* 0x0000000a09097209 */ /* 0x002fe40007810000 */
[----:B---3--:R-:W-:-:S03]  /*f5d0*/  FMNMX.FTZ R41, R8, R41, !PT ;  /* 0x0000002908297209 */ /* 0x008fc60007810000 */
[----:B------:R-:W1:Y:S04]  /*f5e0*/  SHFL.BFLY PT, R42, R9, 0x1, 0x1f ;  /* 0x0c201f00092a7f89 */ /* 0x000e6800000e0000 */
[----:B------:R-:W3:Y:S01]  /*f5f0*/  SHFL.BFLY PT, R8, R41, 0x1, 0x1f ;  /* 0x0c201f0029087f89 */ /* 0x000ee200000e0000 */
[----:B------:R-:W-:-:S05]  /*f600*/  LOP3.LUT R46, R21, 0x120, R22, 0xf8, !PT ;  /* 0x00000120152e7812 */ /* 0x000fca00078ef816 */
[----:B------:R-:W-:-:S04]  /*f610*/  IMAD R46, R46, 0x2, R166 ;  /* 0x000000022e2e7824 */ /* 0x000fc800078e02a6 */
[C---:B------:R-:W-:Y:S01]  /*f620*/  VIADD R45, R46.reuse, 0x5020 ;  /* 0x000050202e2d7836 */ /* 0x040fe20000000000 */
[----:B-1----:R-:W-:Y:S01]  /*f630*/  FMNMX.FTZ R42, R9, R42, !PT ;  /* 0x0000002a092a7209 */ /* 0x002fe20007810000 */
[----:B------:R-:W-:Y:S01]  /*f640*/  VIADD R9, R46, 0x5000 ;  /* 0x000050002e097836 */ /* 0x000fe20000000000 */
[----:B---3--:R-:W-:-:S03]  /*f650*/  FMNMX.FTZ R41, R41, R8, !PT ;  /* 0x0000000829297209 */ /* 0x008fc60007810000 */
[----:B------:R-:W-:Y:S01]  /*f660*/  @P1 VIADD R45, R9, 0xffffffe0 ;  /* 0xffffffe0092d1836 */ /* 0x000fe20000000000 */
[----:B------:R-:W-:Y:S01]  /*f670*/  FSETP.NEU.FTZ.AND P1, PT, R41, -INF , PT ;  /* 0xff8000002900780b */ /* 0x000fe20003f3d000 */
[C---:B--2---:R-:W-:Y:S01]  /*f680*/  FMUL.FTZ R81, R44.reuse, R41 ;  /* 0x000000292c517220 */ /* 0x044fe20000410000 */
[----:B------:R-:W-:-:S04]  /*f690*/  FMUL.FTZ R83, R44, R42 ;  /* 0x0000002a2c537220 */ /* 0x000fc80000410000 */
[----:B------:R-:W-:Y:S02]  /*f6a0*/  FSEL R81, R81, RZ, P1 ;  /* 0x000000ff51517208 */ /* 0x000fe40000800000 */
[----:B------:R-:W-:-:S03]  /*f6b0*/  FSETP.NEU.FTZ.AND P2, PT, R42, -INF , PT ;  /* 0xff8000002a00780b */ /* 0x000fc60003f5d000 */
[----:B------:R-:W-:Y:S01]  /*f6c0*/  FFMA.FTZ R98, R4, R44, -R81 ;  /* 0x0000002c04627223 */ /* 0x000fe20000010851 */
[----:B------:R-:W-:Y:S02]  /*f6d0*/  FSEL R4, R41, RZ, P1 ;  /* 0x000000ff29047208 */ /* 0x000fe40000800000 */
[----:B------:R-:W-:-:S03]  /*f6e0*/  FSEL R83, R83, RZ, P2 ;  /* 0x000000ff53537208 */ /* 0x000fc60001000000 */
[----:B------:R-:W-:Y:S02]  /*f6f0*/  FADD.FTZ R4, R0, -R4 ;  /* 0x8000000400047221 */ /* 0x000fe40000010000 */
[--C-:B------:R-:W-:Y:S01]  /*f700*/  FFMA.FTZ R92, R17, R44, -R83.reuse ;  /* 0x0000002c115c7223 */ /* 0x100fe20000010853 */
[----:B------:R-:W-:Y:S01]  /*f710*/  FSEL R9, R42, RZ, P2 ;  /* 0x000000ff2a097208 */ /* 0x000fe20001000000 */
[----:B------:R-:W1:Y:S01]  /*f720*/  LDSM.16.MT88.4 R16, [R46+0x5000] ;  /* 0x005000002e10783b */ /* 0x000e620000004200 */
[----:B------:R-:W-:Y:S01]  /*f730*/  FMUL.FTZ R4, R44, R4 ;  /* 0x000000042c047220 */ /* 0x000fe20000410000 */
[-CC-:B------:R-:W-:Y:S01]  /*f740*/  FFMA.FTZ R8, R5, R44.reuse, -R83.reuse ;  /* 0x0000002c05087223 */ /* 0x180fe20000010853 */
[-C--:B------:R-:W-:Y:S01]  /*f750*/  FFMA.FTZ R93, R7, R44.reuse, -R83 ;  /* 0x0000002c075d7223 */ /* 0x080fe20000010853 */
[----:B------:R-:W-:Y:S01]  /*f760*/  FADD.FTZ R9, R20, -R9 ;  /* 0x8000000914097221 */ /* 0x000fe20000010000 */
[-C--:B------:R-:W-:Y:S01]  /*f770*/  FFMA.FTZ R87, R6, R44.reuse, -R83 ;  /* 0x0000002c06577223 */ /* 0x080fe20000010853 */
[----:B------:R2:W-:Y:S01]  /*f780*/  MUFU.EX2 R99, R4 ;  /* 0x0000000400637308 */ /* 0x0005e20000000800 */
[-CC-:B------:R-:W-:Y:S01]  /*f790*/  FFMA.FTZ R91, R238, R44.reuse, -R81.reuse ;  /* 0x0000002cee5b7223 */ /* 0x180fe20000010851 */
[----:B------:R-:W-:Y:S01]  /*f7a0*/  FMUL.FTZ R9, R44, R9 ;  /* 0x000000092c097220 */ /* 0x000fe20000410000 */
[-CC-:B------:R-:W-:Y:S01]  /*f7b0*/  FFMA.FTZ R86, R237, R44.reuse, -R81.reuse ;  /* 0x0000002ced567223 */ /* 0x180fe20000010851 */
[-C--:B------:R-:W-:Y:S01]  /*f7c0*/  FFMA.FTZ R85, R106, R44.reuse, -R81 ;  /* 0x0000002c6a557223 */ /* 0x080fe20000010851 */
[----:B------:R-:W-:Y:S01]  /*f7d0*/  MUFU.EX2 R8, R8 ;  /* 0x0000000800087308 */ /* 0x000fe20000000800 */
[----:B------:R-:W-:Y:S04]  /*f7e0*/  LDSM.16.MT88.4 R20, [R46+0x5400] ;  /* 0x005400002e14783b */ /* 0x000fe80000004200 */
[----:B--2---:R-:W2:Y:S01]  /*f7f0*/  LDSM.16.MT88.4 R4, [R45] ;  /* 0x000000002d04783b */ /* 0x004ea20000004200 */
[----:B------:R-:W3:Y:S04]  /*f800*/  MUFU.EX2 R31, R9 ;  /* 0x00000009001f7308 */ /* 0x000ee80000000800 */
[----:B------:R-:W4:Y:S04]  /*f810*/  MUFU.EX2 R93, R93 ;  /* 0x0000005d005d7308 */ /* 0x000f280000000800 */
[----:B------:R-:W-:Y:S04]  /*f820*/  MUFU.EX2 R92, R92 ;  /* 0x0000005c005c7308 */ /* 0x000fe80000000800 */
[----:B------:R-:W5:Y:S04]  /*f830*/  MUFU.EX2 R87, R87 ;  /* 0x0000005700577308 */ /* 0x000f680000000800 */
[----:B------:R-:W-:Y:S04]  /*f840*/  MUFU.EX2 R98, R98 ;  /* 0x0000006200627308 */ /* 0x000fe80000000800 */
[----:B------:R-:W1:Y:S04]  /*f850*/  MUFU.EX2 R91, R91 ;  /* 0x0000005b005b7308 */ /* 0x000e680000000800 */
[----:B------:R-:W-:Y:S04]  /*f860*/  MUFU.EX2 R86, R86 ;  /* 0x0000005600567308 */ /* 0x000fe80000000800 */
[----:B------:R-:W2:Y:S01]  /*f870*/  MUFU.EX2 R85, R85 ;  /* 0x0000005500557308 */ /* 0x000ea20000000800 */
[-CC-:B------:R-:W-:Y:S01]  /*f880*/  FFMA.FTZ R80, R12, R44.reuse, -R83.reuse ;  /* 0x0000002c0c507223 */ /* 0x180fe20000010853 */
[-CC-:B------:R-:W-:Y:S01]  /*f890*/  FFMA.FTZ R0, R25, R44.reuse, -R83.reuse ;  /* 0x0000002c19007223 */ /* 0x180fe20000010853 */
[-C--:B------:R-:W-:Y:S01]  /*f8a0*/  FFMA.FTZ R95, R24, R44.reuse, -R83 ;  /* 0x0000002c185f7223 */ /* 0x080fe20000010853 */
[-C--:B---3--:R-:W-:Y:S01]  /*f8b0*/  FFMA.FTZ R195, R195, R31.reuse, R8 ;  /* 0x0000001fc3c37223 */ /* 0x088fe20000010008 */
[-C--:B------:R-:W-:Y:S01]  /*f8c0*/  FMUL.FTZ R12, R144, R31.reuse ;  /* 0x0000001f900c7220 */ /* 0x080fe20000410000 */
[-C--:B------:R-:W-:Y:S01]  /*f8d0*/  FMUL.FTZ R13, R145, R31.reuse ;  /* 0x0000001f910d7220 */ /* 0x080fe20000410000 */
[-C--:B------:R-:W-:Y:S01]  /*f8e0*/  FMUL.FTZ R140, R140, R31.reuse ;  /* 0x0000001f8c8c7220 */ /* 0x080fe20000410000 */
[-C--:B------:R-:W-:Y:S01]  /*f8f0*/  FMUL.FTZ R141, R141, R31.reuse ;  /* 0x0000001f8d8d7220 */ /* 0x080fe20000410000 */
[-CC-:B------:R-:W-:Y:S01]  /*f900*/  FFMA.FTZ R94, R30, R44.reuse, -R81.reuse ;  /* 0x0000002c1e5e7223 */ /* 0x180fe20000010851 */
[-CC-:B------:R-:W-:Y:S01]  /*f910*/  FFMA.FTZ R100, R29, R44.reuse, -R81.reuse ;  /* 0x0000002c1d647223 */ /* 0x180fe20000010851 */
[-C--:B------:R-:W-:Y:S01]  /*f920*/  FMUL.FTZ R24, R136, R31.reuse ;  /* 0x0000001f88187220 */ /* 0x080fe20000410000 */
[-C--:B------:R-:W-:Y:S01]  /*f930*/  FMUL.FTZ R25, R137, R31.reuse ;  /* 0x0000001f89197220 */ /* 0x080fe20000410000 */
[----:B------:R-:W-:Y:S01]  /*f940*/  FFMA.FTZ R104, R28, R44, -R81 ;  /* 0x0000002c1c687223 */ /* 0x000fe20000010851 */
[-C--:B------:R-:W-:Y:S01]  /*f950*/  FMUL.FTZ R132, R132, R31.reuse ;  /* 0x0000001f84847220 */ /* 0x080fe20000410000 */
[----:B------:R-:W-:-:S02]  /*f960*/  FMUL.FTZ R133, R133, R31 ;  /* 0x0000001f85857220 */ /* 0x000fc40000410000 */
[----:B------:R-:W3:Y:S01]  /*f970*/  LDSM.16.MT88.4 R28, [R45+0x400] ;  /* 0x000400002d1c783b */ /* 0x000ee20000004200 */
[----:B----4-:R-:W-:Y:S01]  /*f980*/  F2FP.F16.F32.PACK_AB R8, R93, R8 ;  /* 0x000000085d08723e */ /* 0x010fe200000000ff */
[-C--:B------:R-:W-:Y:S01]  /*f990*/  FMUL.FTZ R14, R146, R99.reuse ;  /* 0x00000063920e7220 */ /* 0x080fe20000410000 */
[----:B-----5:R-:W-:Y:S01]  /*f9a0*/  F2FP.F16.F32.PACK_AB R10, R87, R92 ;  /* 0x0000005c570a723e */ /* 0x020fe200000000ff */
[-C--:B------:R-:W-:Y:S01]  /*f9b0*/  FMUL.FTZ R15, R147, R99.reuse ;  /* 0x00000063930f7220 */ /* 0x080fe20000410000 */
[----:B-1----:R-:W-:Y:S01]  /*f9c0*/  F2FP.F16.F32.PACK_AB R9, R91, R98 ;  /* 0x000000625b09723e */ /* 0x002fe200000000ff */
[----:B------:R-:W-:Y:S01]  /*f9d0*/  FFMA.FTZ R88, R26, R44, -R83 ;  /* 0x0000002c1a587223 */ /* 0x000fe20000010853 */
[----:B--2---:R-:W-:Y:S01]  /*f9e0*/  F2FP.F16.F32.PACK_AB R11, R85, R86 ;  /* 0x00000056550b723e */ /* 0x004fe200000000ff */
[-C--:B------:R-:W-:Y:S01]  /*f9f0*/  FMUL.FTZ R142, R142, R99.reuse ;  /* 0x000000638e8e7220 */ /* 0x080fe20000410000 */
[-C--:B------:R-:W-:Y:S01]  /*fa00*/  FMUL.FTZ R143, R143, R99.reuse ;  /* 0x000000638f8f7220 */ /* 0x080fe20000410000 */
[----:B------:R-:W-:Y:S01]  /*fa10*/  FFMA.FTZ R102, R27, R44, -R81 ;  /* 0x0000002c1b667223 */ /* 0x000fe20000010851 */
[----:B------:R-:W-:Y:S01]  /*fa20*/  MUFU.EX2 R80, R80 ;  /* 0x0000005000507308 */ /* 0x000fe20000000800 */
[-C--:B------:R-:W-:Y:S01]  /*fa30*/  FMUL.FTZ R26, R138, R99.reuse ;  /* 0x000000638a1a7220 */ /* 0x080fe20000410000 */
[-C--:B------:R-:W-:Y:S01]  /*fa40*/  FMUL.FTZ R27, R139, R99.reuse ;  /* 0x000000638b1b7220 */ /* 0x080fe20000410000 */
[----:B------:R-:W-:Y:S01]  /*fa50*/  HMMA.16816.F32 R12, R8, R16, R12 ;  /* 0x00000010080c723c */ /* 0x000fe2000000180c */
[----:B------:R-:W1:Y:S01]  /*fa60*/  MUFU.EX2 R0, R0 ;  /* 0x0000000000007308 */ /* 0x000e620000000800 */
[-C--:B------:R-:W-:Y:S01]  /*fa70*/  FMUL.FTZ R134, R134, R99.reuse ;  /* 0x0000006386867220 */ /* 0x080fe20000410000 */
[----:B------:R-:W-:-:S02]  /*fa80*/  FMUL.FTZ R135, R135, R99 ;  /* 0x0000006387877220 */ /* 0x000fc40000410000 */
[----:B------:R-:W-:Y:S03]  /*fa90*/  MUFU.EX2 R88, R88 ;  /* 0x0000005800587308 */ /* 0x000fe60000000800 */
[C---:B------:R-:W-:Y:S01]  /*faa0*/  HMMA.16816.F32 R16, R8.reuse, R18, R140 ;  /* 0x000000120810723c */ /* 0x040fe2000000188c */
[----:B------:R-:W-:Y:S04]  /*fab0*/  MUFU.EX2 R95, R95 ;  /* 0x0000005f005f7308 */ /* 0x000fe80000000800 */
[----:B------:R-:W-:Y:S04]  /*fac0*/  MUFU.EX2 R94, R94 ;  /* 0x0000005e005e7308 */ /* 0x000fe80000000800 */
[----:B------:R-:W2:Y:S04]  /*fad0*/  MUFU.EX2 R100, R100 ;  /* 0x0000006400647308 */ /* 0x000ea80000000800 */
[----:B------:R-:W-:Y:S04]  /*fae0*/  MUFU.EX2 R102, R102 ;  /* 0x0000006600667308 */ /* 0x000fe80000000800 */
[----:B------:R-:W4:Y:S01]  /*faf0*/  MUFU.EX2 R104, R104 ;  /* 0x0000006800687308 */ /* 0x000f220000000800 */
[----:B------:R-:W-:Y:S01]  /*fb00*/  HMMA.16816.F32 R24, R8, R4, R24 ;  /* 0x000000040818723c */ /* 0x000fe20000001818 */
[-CC-:B------:R-:W-:Y:S01]  /*fb10*/  FFMA.FTZ R107, R33, R44.reuse, -R83.reuse ;  /* 0x0000002c216b7223 */ /* 0x180fe20000010853 */
[----:B------:R-:W-:-:S06]  /*fb20*/  FFMA.FTZ R106, R32, R44, -R83 ;  /* 0x0000002c206a7223 */ /* 0x000fcc0000010853 */
[----:B------:R-:W-:Y:S01]  /*fb30*/  HMMA.16816.F32 R8, R8, R6, R132 ;  /* 0x000000060808723c */ /* 0x000fe20000001884 */
[----:B------:R-:W5:Y:S01]  /*fb40*/  LDSM.16.MT88.4 R4, [R46+0x5800] ;  /* 0x005800002e04783b */ /* 0x000f620000004200 */
[----:B-1----:R-:W-:Y:S02]  /*fb50*/  F2FP.F16.F32.PACK_AB R32, R0, R80 ;  /* 0x000000500020723e */ /* 0x002fe400000000ff */
[----:B--2---:R-:W-:Y:S02]  /*fb60*/  F2FP.F16.F32.PACK_AB R33, R100, R94 ;  /* 0x0000005e6421723e */ /* 0x004fe400000000ff */
[----:B------:R-:W-:Y:S02]  /*fb70*/  F2FP.F16.F32.PACK_AB R34, R95, R88 ;  /* 0x000000585f22723e */ /* 0x000fe400000000ff */
[----:B----4-:R-:W-:Y:S01]  /*fb80*/  F2FP.F16.F32.PACK_AB R35, R104, R102 ;  /* 0x000000666823723e */ /* 0x010fe200000000ff */
[-CC-:B------:R-:W-:Y:S01]  /*fb90*/  FFMA.FTZ R105, R39, R44.reuse, -R83.reuse ;  /* 0x0000002c27697223 */ /* 0x180fe20000010853 */
[-C--:B------:R-:W-:Y:S01]  /*fba0*/  FFMA.FTZ R110, R38, R44.reuse, -R83 ;  /* 0x0000002c266e7223 */ /* 0x080fe20000010853 */
[-CC-:B------:R-:W-:Y:S01]  /*fbb0*/  FFMA.FTZ R108, R109, R44.reuse, -R81.reuse ;  /* 0x0000002c6d6c7223 */ /* 0x180fe20000010851 */
[-CC-:B------:R-:W-:Y:S01]  /*fbc0*/  FFMA.FTZ R119, R236, R44.reuse, -R81.reuse ;  /* 0x0000002cec777223 */ /* 0x180fe20000010851 */
[-CC-:B------:R-:W-:Y:S01]  /*fbd0*/  FFMA.FTZ R118, R235, R44.reuse, -R81.reuse ;  /* 0x0000002ceb767223 */ /* 0x180fe20000010851 */
[-C--:B------:R-:W-:Y:S01]  /*fbe0*/  FFMA.FTZ R117, R121, R44.reuse, -R81 ;  /* 0x0000002c79757223 */ /* 0x080fe20000010851 */
[----:B------:R-:W-:Y:S01]  /*fbf0*/  HMMA.16816.F32 R12, R32, R20, R12 ;  /* 0x00000014200c723c */ /* 0x000fe2000000180c */
[----:B------:R-:W-:-:S07]  /*fc00*/  FFMA.FTZ R37, R37, R44, -R83 ;  /* 0x0000002c25257223 */ /* 0x000fce0000010853 */
[----:B------:R-:W-:Y:S01]  /*fc10*/  HMMA.16816.F32 R16, R32, R22, R16 ;  /* 0x000000162010723c */ /* 0x000fe20000001810 */
[----:B------:R-:W1:Y:S01]  /*fc20*/  LDSM.16.MT88.4 R20, [R45+0x800] ;  /* 0x000800002d14783b */ /* 0x000e620000004200 */
[----:B------:R-:W-:Y:S01]  /*fc30*/  MUFU.EX2 R107, R107 ;  /* 0x0000006b006b7308 */ /* 0x000fe20000000800 */
[----:B------:R-:W-:-:S03]  /*fc40*/  FFMA.FTZ R122, R36, R44, -R83 ;  /* 0x0000002c247a7223 */ /* 0x000fc60000010853 */
[----:B------:R-:W2:Y:S04]  /*fc50*/  MUFU.EX2 R106, R106 ;  /* 0x0000006a006a7308 */ /* 0x000ea80000000800 */
[----:B------:R-:W-:Y:S04]  /*fc60*/  MUFU.EX2 R105, R105 ;  /* 0x0000006900697308 */ /* 0x000fe80000000800 */
[----:B------:R-:W-:Y:S04]  /*fc70*/  MUFU.EX2 R110, R110 ;  /* 0x0000006e006e7308 */ /* 0x000fe80000000800 */
[----:B------:R3:W-:Y:S04]  /*fc80*/  MUFU.EX2 R109, R37 ;  /* 0x00000025006d7308 */ /* 0x0007e80000000800 */
[----:B------:R-:W-:Y:S04]  /*fc90*/  MUFU.EX2 R108, R108 ;  /* 0x0000006c006c7308 */ /* 0x000fe80000000800 */
[----:B------:R-:W4:Y:S04]  /*fca0*/  MUFU.EX2 R119, R119 ;  /* 0x0000007700777308 */ /* 0x000f280000000800 */
[----:B------:R-:W-:Y:S01]  /*fcb0*/  MUFU.EX2 R118, R118 ;  /* 0x0000007600767308 */ /* 0x000fe20000000800 */
[----:B---3--:R-:W-:Y:S01]  /*fcc0*/  HMMA.16816.F32 R36, R32, R28, R24 ;  /* 0x0000001c2024723c */ /* 0x008fe20000001818 */
[----:B------:R-:W3:Y:S02]  /*fcd0*/  LDSM.16.MT88.4 R24, [R46+0x5c00] ;  /* 0x005c00002e18783b */ /* 0x000ee40000004200 */
[----:B------:R-:W5:Y:S01]  /*fce0*/  MUFU.EX2 R117, R117 ;  /* 0x0000007500757308 */ /* 0x000f620000000800 */
[-C--:B------:R-:W-:Y:S01]  /*fcf0*/  FFMA.FTZ R126, R126, R44.reuse, -R83 ;  /* 0x0000002c7e7e7223 */ /* 0x080fe20000010853 */
[-C--:B------:R-:W-:Y:S01]  /*fd00*/  FFMA.FTZ R125, R120, R44.reuse, -R81 ;  /* 0x0000002c787d7223 */ /* 0x080fe20000010851 */
[----:B------:R-:W-:-:S02]  /*fd10*/  FFMA.FTZ R121, R128, R44, -R83 ;  /* 0x0000002c80797223 */ /* 0x000fc40000010853 */
[----:B------:R1:W-:Y:S01]  /*fd20*/  MUFU.EX2 R120, R126 ;  /* 0x0000007e00787308 */ /* 0x0003e20000000800 */
[----:B------:R-:W-:Y:S01]  /*fd30*/  HMMA.16816.F32 R28, R32, R30, R8 ;  /* 0x0000001e201c723c */ /* 0x000fe20000001808 */
[----:B--2---:R-:W-:Y:S01]  /*fd40*/  F2FP.F16.F32.PACK_AB R32, R106, R107 ;  /* 0x0000006b6a20723e */ /* 0x004fe200000000ff */
[----:B------:R-:W2:Y:S01]  /*fd50*/  LDSM.16.MT88.4 R8, [R45+0xc00] ;  /* 0x000c00002d08783b */ /* 0x000ea20000004200 */
[----:B----4-:R-:W-:Y:S01]  /*fd60*/  F2FP.F16.F32.PACK_AB R33, R119, R108 ;  /* 0x0000006c7721723e */ /* 0x010fe200000000ff */
[--C-:B------:R-:W-:Y:S01]  /*fd70*/  FFMA.FTZ R128, R230, R44, -R81.reuse ;  /* 0x0000002ce6807223 */ /* 0x100fe20000010851 */
[----:B------:R-:W-:Y:S02]  /*fd80*/  F2FP.F16.F32.PACK_AB R34, R110, R105 ;  /* 0x000000696e22723e */ /* 0x000fe400000000ff */
[----:B-----5:R-:W-:Y:S01]  /*fd90*/  F2FP.F16.F32.PACK_AB R35, R117, R118 ;  /* 0x000000767523723e */ /* 0x020fe200000000ff */
[-CC-:B-1----:R-:W-:Y:S02]  /*fda0*/  FFMA.FTZ R126, R127, R44.reuse, -R81.reuse ;  /* 0x0000002c7f7e7223 */ /* 0x182fe40000010851 */
[----:B------:R1:W-:Y:S04]  /*fdb0*/  MUFU.EX2 R127, R125 ;  /* 0x0000007d007f7308 */ /* 0x0003e80000000800 */
[----:B------:R-:W-:Y:S01]  /*fdc0*/  HMMA.16816.F32 R12, R32, R4, R12 ;  /* 0x00000004200c723c */ /* 0x000fe2000000180c */
[----:B------:R-:W4:Y:S04]  /*fdd0*/  MUFU.EX2 R122, R122 ;  /* 0x0000007a007a7308 */ /* 0x000f280000000800 */
[----:B------:R-:W-:Y:S01]  /*fde0*/  MUFU.EX2 R121, R121 ;  /* 0x0000007900797308 */ /* 0x000fe20000000800 */
[----:B-1----:R-:W-:-:S03]  /*fdf0*/  FFMA.FTZ R125, R231, R44, -R81 ;  /* 0x0000002ce77d7223 */ /* 0x002fc60000010851 */
[----:B------:R-:W1:Y:S01]  /*fe00*/  MUFU.EX2 R126, R126 ;  /* 0x0000007e007e7308 */ /* 0x000e620000000800 */
[C---:B------:R-:W-:Y:S01]  /*fe10*/  HMMA.16816.F32 R16, R32.reuse, R6, R16 ;  /* 0x000000062010723c */ /* 0x040fe20000001810 */
[----:B------:R-:W5:Y:S02]  /*fe20*/  LDSM.16.MT88.4 R4, [R46+0x6000] ;  /* 0x006000002e04783b */ /* 0x000f640000004200 */
[----:B------:R-:W-:Y:S04]  /*fe30*/  MUFU.EX2 R128, R128 ;  /* 0x0000008000807308 */ /* 0x000fe80000000800 */
[----:B------:R-:W3:Y:S01]  /*fe40*/  MUFU.EX2 R125, R125 ;  /* 0x0000007d007d7308 */ /* 0x000ee20000000800 */
[C---:B------:R-:W-:Y:S01]  /*fe50*/  HMMA.16816.F32 R36, R32.reuse, R20, R36 ;  /* 0x000000142024723c */ /* 0x040fe20000001824 */
[----:B----4-:R-:W-:Y:S01]  /*fe60*/  F2FP.F16.F32.PACK_AB R20, R122, R109 ;  /* 0x0000006d7a14723e */ /* 0x010fe200000000ff */
[-CC-:B------:R-:W-:Y:S01]  /*fe70*/  FFMA.FTZ R132, R219, R44.reuse, -R83.reuse ;  /* 0x0000002cdb847223 */ /* 0x180fe20000010853 */
[-CC-:B------:R-:W-:Y:S01]  /*fe80*/  FFMA.FTZ R135, R218, R44.reuse, -R83.reuse ;  /* 0x0000002cda877223 */ /* 0x180fe20000010853 */
[-CC-:B------:R-:W-:Y:S01]  /*fe90*/  FFMA.FTZ R134, R217, R44.reuse, -R83.reuse ;  /* 0x0000002cd9867223 */ /* 0x180fe20000010853 */
[----:B-1----:R-:W-:Y:S01]  /*fea0*/  F2FP.F16.F32.PACK_AB R21, R126, R127 ;  /* 0x0000007f7e15723e */ /* 0x002fe200000000ff */
[-C--:B------:R-:W-:Y:S01]  /*feb0*/  FFMA.FTZ R133, R216, R44.reuse, -R83 ;  /* 0x0000002cd8857223 */ /* 0x080fe20000010853 */
[-CC-:B------:R-:W-:Y:S01]  /*fec0*/  FFMA.FTZ R138, R223, R44.reuse, -R81.reuse ;  /* 0x0000002cdf8a7223 */ /* 0x180fe20000010851 */
[----:B------:R-:W-:Y:S01]  /*fed0*/  HMMA.16816.F32 R28, R32, R22, R28 ;  /* 0x00000016201c723c */ /* 0x000fe2000000181c */
        /* <DEDUP_REMOVED lines=10> */
[-CC-:B------:R-:W-:Y:S01]  /*ff80*/  FFMA.FTZ R140, R209, R44.reuse, -R83.reuse ;  /* 0x0000002cd18c7223 */ /* 0x180fe20000010853 */
[C---:B------:R-:W-:Y:S01]  /*ff90*/  HMMA.16816.F32 R12, R20.reuse, R24, R12 ;  /* 0x00000018140c723c */ /* 0x040fe2000000180c */
[-C--:B------:R-:W-:Y:S01]  /*ffa0*/  FFMA.FTZ R145, R208, R44.reuse, -R83 ;  /* 0x0000002cd0917223 */ /* 0x080fe20000010853 */
        /* <DEDUP_REMOVED lines=9> */
[----:B------:R-:W4:Y:S04]  /*10040*/  MUFU.EX2 R137, R137 ;  /* 0x0000008900897308 */ /* 0x000f280000000800 */
[----:B------:R-:W-:Y:S04]  /*10050*/  MUFU.EX2 R136, R136 ;  /* 0x0000008800887308 */ /* 0x000fe80000000800 */
[----:B------:R-:W5:Y:S01]  /*10060*/  MUFU.EX2 R139, R139 ;  /* 0x0000008b008b7308 */ /* 0x000f620000000800 */
[C---:B--2---:R-:W-:Y:S08]  /*10070*/  HMMA.16816.F32 R36, R20.reuse, R8, R36 ;  /* 0x000000081424723c */ /* 0x044ff00000001824 */
[----:B------:R-:W-:Y:S01]  /*10080*/  HMMA.16816.F32 R28, R20, R10, R28 ;  /* 0x0000000a141c723c */ /* 0x000fe2000000181c */
[----:B-1----:R-:W-:Y:S01]  /*10090*/  F2FP.F16.F32.PACK_AB R20, R135, R132 ;  /* 0x000000848714723e */ /* 0x002fe200000000ff */
[----:B------:R-:W-:Y:S01]  /*100a0*/  LDSM.16.MT88.4 R8, [R46+0x6400] ;  /* 0x006400002e08783b */ /* 0x000fe20000004200 */
[----:B----4-:R-:W-:-:S02]  /*100b0*/  F2FP.F16.F32.PACK_AB R21, R137, R138 ;  /* 0x0000008a8915723e */ /* 0x010fc400000000ff */
[----:B------:R-:W-:Y:S02]  /*100c0*/  F2FP.F16.F32.PACK_AB R22, R133, R134 ;  /* 0x000000868516723e */ /* 0x000fe400000000ff */
[----:B-----5:R-:W-:-:S07]  /*100d0*/  F2FP.F16.F32.PACK_AB R23, R139, R136 ;  /* 0x000000888b17723e */ /* 0x020fce00000000ff */
[C---:B------:R-:W-:Y:S08]  /*100e0*/  HMMA.16816.F32 R12, R20.reuse, R4, R12 ;  /* 0x00000004140c723c */ /* 0x040ff0000000180c */
[C---:B------:R-:W-:Y:S01]  /*100f0*/  HMMA.16816.F32 R16, R20.reuse, R6, R16 ;  /* 0x000000061410723c */ /* 0x040fe20000001810 */
[----:B------:R-:W1:Y:S01]  /*10100*/  LDSM.16.MT88.4 R4, [R45+0x1400] ;  /* 0x001400002d04783b */ /* 0x000e620000004200 */
[-CC-:B------:R-:W-:Y:S01]  /*10110*/  FFMA.FTZ R159, R214, R44.reuse, -R81.reuse ;  /* 0x0000002cd69f7223 */ /* 0x180fe20000010851 */
[----:B------:R-:W-:Y:S04]  /*10120*/  MUFU.EX2 R142, R142 ;  /* 0x0000008e008e7308 */ /* 0x000fe80000000800 */
[----:B------:R-:W2:Y:S01]  /*10130*/  MUFU.EX2 R141, R141 ;  /* 0x0000008d008d7308 */ /* 0x000ea20000000800 */
[C---:B---3--:R-:W-:Y:S03]  /*10140*/  HMMA.16816.F32 R36, R20.reuse, R24, R36 ;  /* 0x000000181424723c */ /* 0x048fe60000001824 */
[----:B------:R-:W-:Y:S04]  /*10150*/  MUFU.EX2 R140, R140 ;  /* 0x0000008c008c7308 */ /* 0x000fe80000000800 */
[----:B------:R-:W-:Y:S01]  /*10160*/  MUFU.EX2 R145, R145 ;  /* 0x0000009100917308 */ /* 0x000fe20000000800 */
[----:B------:R-:W-:Y:S03]  /*10170*/  HMMA.16816.F32 R28, R20, R26, R28 ;  /* 0x0000001a141c723c */ /* 0x000fe6000000181c */
[----:B------:R-:W-:Y:S04]  /*10180*/  MUFU.EX2 R143, R143 ;  /* 0x0000008f008f7308 */ /* 0x000fe80000000800 */
[----:B------:R-:W3:Y:S04]  /*10190*/  MUFU.EX2 R159, R159 ;  /* 0x0000009f009f7308 */ /* 0x000ee80000000800 */
[----:B------:R-:W-:Y:S04]  /*101a0*/  MUFU.EX2 R147, R147 ;  /* 0x0000009300937308 */ /* 0x000fe80000000800 */
[----:B------:R-:W4:Y:S01]  /*101b0*/  MUFU.EX2 R146, R146 ;  /* 0x0000009200927308 */ /* 0x000f220000000800 */
[-CC-:B------:R-:W-:Y:S01]  /*101c0*/  FFMA.FTZ R203, R203, R44.reuse, -R81.reuse ;  /* 0x0000002ccbcb7223 */ /* 0x180fe20000010851 */
[-CC-:B------:R-:W-:Y:S01]  /*101d0*/  FFMA.FTZ R21, R200, R44.reuse, -R81.reuse ;  /* 0x0000002cc8157223 */ /* 0x180fe20000010851 */
[----:B------:R-:W-:-:S02]  /*101e0*/  FFMA.FTZ R20, R199, R44, -R81 ;  /* 0x0000002cc7147223 */ /* 0x000fc40000010851 */
[----:B------:R5:W-:Y:S01]  /*101f0*/  MUFU.EX2 R200, R203 ;  /* 0x000000cb00c87308 */ /* 0x000be20000000800 */
[----:B--2---:R-:W-:Y:S01]  /*10200*/  F2FP.F16.F32.PACK_AB R24, R141, R142 ;  /* 0x0000008e8d18723e */ /* 0x004fe200000000ff */
[--C-:B------:R-:W-:Y:S01]  /*10210*/  FFMA.FTZ R186, R186, R44, -R83.reuse ;  /* 0x0000002cbaba7223 */ /* 0x100fe20000010853 */
[----:B---3--:R-:W-:Y:S01]  /*10220*/  F2FP.F16.F32.PACK_AB R25, R159, R143 ;  /* 0x0000008f9f19723e */ /* 0x008fe200000000ff */
[----:B------:R-:W-:Y:S01]  /*10230*/  MUFU.EX2 R199, R21 ;  /* 0x0000001500c77308 */ /* 0x000fe20000000800 */
[----:B------:R-:W-:Y:S01]  /*10240*/  F2FP.F16.F32.PACK_AB R26, R145, R140 ;  /* 0x0000008c911a723e */ /* 0x000fe200000000ff */
[-CC-:B------:R-:W-:Y:S01]  /*10250*/  FFMA.FTZ R168, R168, R44.reuse, -R83.reuse ;  /* 0x0000002ca8a87223 */ /* 0x180fe20000010853 */
[-C--:B------:R-:W-:Y:S01]  /*10260*/  FFMA.FTZ R167, R167, R44.reuse, -R83 ;  /* 0x0000002ca7a77223 */ /* 0x080fe20000010853 */
[----:B----4-:R-:W-:Y:S01]  /*10270*/  F2FP.F16.F32.PACK_AB R27, R146, R147 ;  /* 0x00000093921b723e */ /* 0x010fe200000000ff */
[-C--:B-----5:R-:W-:Y:S02]  /*10280*/  FFMA.FTZ R203, R198, R44.reuse, -R81 ;  /* 0x0000002cc6cb7223 */ /* 0x0a0fe40000010851 */
[----:B------:R2:W-:Y:S04]  /*10290*/  MUFU.EX2 R198, R20 ;  /* 0x0000001400c67308 */ /* 0x0005e80000000800 */
[C---:B-1----:R-:W-:Y:S01]  /*102a0*/  HMMA.16816.F32 R36, R24.reuse, R4, R36 ;  /* 0x000000041824723c */ /* 0x042fe20000001824 */
[----:B------:R-:W-:Y:S01]  /*102b0*/  MUFU.EX2 R144, R144 ;  /* 0x0000009000907308 */ /* 0x000fe20000000800 */
[----:B--2---:R-:W1:Y:S03]  /*102c0*/  LDSM.16.MT88.4 R20, [R45+0x1800] ;  /* 0x001800002d14783b */ /* 0x004e660000004200 */
[----:B------:R-:W2:Y:S03]  /*102d0*/  MUFU.EX2 R186, R186 ;  /* 0x000000ba00ba7308 */ /* 0x000ea60000000800 */
[C---:B------:R-:W-:Y:S01]  /*102e0*/  HMMA.16816.F32 R28, R24.reuse, R6, R28 ;  /* 0x00000006181c723c */ /* 0x040fe2000000181c */
[----:B------:R-:W3:Y:S01]  /*102f0*/  LDSM.16.MT88.4 R4, [R46+0x6c00] ;  /* 0x006c00002e04783b */ /* 0x000ee20000004200 */
[----:B------:R-:W-:Y:S04]  /*10300*/  MUFU.EX2 R168, R168 ;  /* 0x000000a800a87308 */ /* 0x000fe80000000800 */
[----:B------:R-:W4:Y:S02]  /*10310*/  MUFU.EX2 R167, R167 ;  /* 0x000000a700a77308 */ /* 0x000f240000000800 */
[----:B------:R-:W-:Y:S02]  /*10320*/  HMMA.16816.F32 R12, R24, R8, R12 ;  /* 0x00000008180c723c */ /* 0x000fe4000000180c */
[----:B------:R-:W5:Y:S01]  /*10330*/  MUFU.EX2 R203, R203 ;  /* 0x000000cb00cb7308 */ /* 0x000f620000000800 */
[-C--:B------:R-:W-:Y:S01]  /*10340*/  FFMA.FTZ R202, R202, R44.reuse, -R83 ;  /* 0x0000002ccaca7223 */ /* 0x080fe20000010853 */
[----:B------:R-:W-:-:S04]  /*10350*/  FFMA.FTZ R207, R207, R44, -R81 ;  /* 0x0000002ccfcf7223 */ /* 0x000fc80000010851 */
[----:B------:R-:W-:Y:S01]  /*10360*/  HMMA.16816.F32 R16, R24, R10, R16 ;  /* 0x0000000a1810723c */ /* 0x000fe20000001810 */
[-CC-:B------:R-:W-:Y:S01]  /*10370*/  FFMA.FTZ R24, R201, R44.reuse, -R83.reuse ;  /* 0x0000002cc9187223 */ /* 0x180fe20000010853 */
[----:B------:R-:W-:Y:S01]  /*10380*/  FFMA.FTZ R25, R197, R44, -R83 ;  /* 0x0000002cc5197223 */ /* 0x000fe20000010853 */
[----:B------:R1:W-:Y:S01]  /*10390*/  MUFU.EX2 R201, R202 ;  /* 0x000000ca00c97308 */ /* 0x0003e20000000800 */
[----:B--2---:R-:W-:-:S03]  /*103a0*/  F2FP.F16.F32.PACK_AB R8, R186, R144 ;  /* 0x00000090ba08723e */ /* 0x004fc600000000ff */
[----:B------:R2:W3:Y:S01]  /*103b0*/  MUFU.EX2 R197, R24 ;  /* 0x0000001800c57308 */ /* 0x0004e20000000800 */
[----:B------:R-:W-:Y:S02]  /*103c0*/  F2FP.F16.F32.PACK_AB R9, R199, R200 ;  /* 0x000000c8c709723e */ /* 0x000fe400000000ff */
[----:B----4-:R-:W-:Y:S02]  /*103d0*/  F2FP.F16.F32.PACK_AB R10, R167, R168 ;  /* 0x000000a8a70a723e */ /* 0x010fe400000000ff */
[----:B-----5:R-:W-:Y:S01]  /*103e0*/  F2FP.F16.F32.PACK_AB R11, R203, R198 ;  /* 0x000000c6cb0b723e */ /* 0x020fe200000000ff */
[-C--:B-1----:R-:W-:Y:S02]  /*103f0*/  FFMA.FTZ R202, R196, R44.reuse, -R83 ;  /* 0x0000002cc4ca7223 */ /* 0x082fe40000010853 */
[----:B------:R1:W-:Y:S01]  /*10400*/  MUFU.EX2 R196, R25 ;  /* 0x0000001900c47308 */ /* 0x0003e20000000800 */
[----:B--2---:R-:W-:-:S03]  /*10410*/  FFMA.FTZ R24, R205, R44, -R81 ;  /* 0x0000002ccd187223 */ /* 0x004fc60000010851 */
[----:B------:R-:W-:Y:S01]  /*10420*/  HMMA.16816.F32 R12, R8, R32, R12 ;  /* 0x00000020080c723c */ /* 0x000fe2000000180c */
[----:B------:R-:W-:Y:S01]  /*10430*/  MUFU.EX2 R202, R202 ;  /* 0x000000ca00ca7308 */ /* 0x000fe20000000800 */
[----:B-1----:R-:W-:-:S03]  /*10440*/  FFMA.FTZ R25, R206, R44, -R81 ;  /* 0x0000002cce197223 */ /* 0x002fc60000010851 */
[----:B------:R1:W-:Y:S04]  /*10450*/  MUFU.EX2 R206, R207 ;  /* 0x000000cf00ce7308 */ /* 0x0003e80000000800 */
[----:B------:R-:W2:Y:S01]  /*10460*/  MUFU.EX2 R205, R25 ;  /* 0x0000001900cd7308 */ /* 0x000ea20000000800 */
[----:B-1----:R-:W-:-:S03]  /*10470*/  FFMA.FTZ R207, R204, R44, -R81 ;  /* 0x0000002ccccf7223 */ /* 0x002fc60000010851 */
[----:B------:R1:W-:Y:S04]  /*10480*/  MUFU.EX2 R204, R24 ;  /* 0x0000001800cc7308 */ /* 0x0003e80000000800 */
[----:B------:R-:W4:Y:S01]  /*10490*/  MUFU.EX2 R207, R207 ;  /* 0x000000cf00cf7308 */ /* 0x000f220000000800 */
[C---:B------:R-:W-:Y:S01]  /*104a0*/  HMMA.16816.F32 R16, R8.reuse, R34, R16 ;  /* 0x000000220810723c */ /* 0x040fe20000001810 */
[----:B-1----:R-:W1:Y:S07]  /*104b0*/  LDSM.16.MT88.4 R24, [R45+0x1c00] ;  /* 0x001c00002d18783b */ /* 0x002e6e0000004200 */
[----:B------:R-:W-:Y:S01]  /*104c0*/  HMMA.16816.F32 R36, R8, R20, R36 ;  /* 0x000000140824723c */ /* 0x000fe20000001824 */
[----:B---3--:R-:W-:-:S02]  /*104d0*/  F2FP.F16.F32.PACK_AB R20, R197, R201 ;  /* 0x000000c9c514723e */ /* 0x008fc400000000ff */
[----:B--2---:R-:W-:-:S05]  /*104e0*/  F2FP.F16.F32.PACK_AB R21, R205, R206 ;  /* 0x000000cecd15723e */ /* 0x004fca00000000ff */
[----:B------:R-:W-:Y:S01]  /*104f0*/  HMMA.16816.F32 R28, R8, R22, R28 ;  /* 0x00000016081c723c */ /* 0x000fe2000000181c */
[----:B------:R-:W-:Y:S01]  /*10500*/  F2FP.F16.F32.PACK_AB R22, R202, R196 ;  /* 0x000000c4ca16723e */ /* 0x000fe200000000ff */
[--C-:B------:R-:W-:Y:S01]  /*10510*/  FFMA.FTZ R9, R162, R44, -R83.reuse ;  /* 0x0000002ca2097223 */ /* 0x100fe20000010853 */
[----:B----4-:R-:W-:Y:S01]  /*10520*/  F2FP.F16.F32.PACK_AB R23, R207, R204 ;  /* 0x000000cccf17723e */ /* 0x010fe200000000ff */
[-CC-:B------:R-:W-:Y:S01]  /*10530*/  FFMA.FTZ R8, R161, R44.reuse, -R83.reuse ;  /* 0x0000002ca1087223 */ /* 0x180fe20000010853 */
[-CC-:B------:R-:W-:Y:S01]  /*10540*/  FFMA.FTZ R32, R160, R44.reuse, -R83.reuse ;  /* 0x0000002ca0207223 */ /* 0x180fe20000010853 */
[----:B------:R-:W-:Y:S04]  /*10550*/  MUFU.EX2 R161, R9 ;  /* 0x0000000900a17308 */ /* 0x000fe80000000800 */
[----:B------:R2:W-:Y:S01]  /*10560*/  MUFU.EX2 R160, R8 ;  /* 0x0000000800a07308 */ /* 0x0005e20000000800 */
[C---:B------:R-:W-:Y:S01]  /*10570*/  HMMA.16816.F32 R12, R20.reuse, R4, R12 ;  /* 0x00000004140c723c */ /* 0x040fe2000000180c */
[-C--:B------:R-:W-:Y:S01]  /*10580*/  FFMA.FTZ R5, R158, R44.reuse, -R83 ;  /* 0x0000002c9e057223 */ /* 0x080fe20000010853 */
[-CC-:B------:R-:W-:Y:S01]  /*10590*/  FFMA.FTZ R4, R157, R44.reuse, -R81.reuse ;  /* 0x0000002c9d047223 */ /* 0x180fe20000010851 */
[----:B------:R3:W4:Y:S04]  /*105a0*/  MUFU.EX2 R158, R32 ;  /* 0x00000020009e7308 */ /* 0x0007280000000800 */
[----:B------:R-:W-:Y:S01]  /*105b0*/  MUFU.EX2 R157, R5 ;  /* 0x00000005009d7308 */ /* 0x000fe20000000800 */
[----:B--2---:R-:W2:Y:S01]  /*105c0*/  LDSM.16.MT88.4 R8, [R46+0x7000] ;  /* 0x007000002e08783b */ /* 0x004ea20000004200 */
[----:B------:R-:W-:Y:S01]  /*105d0*/  HMMA.16816.F32 R16, R20, R6, R16 ;  /* 0x000000061410723c */ /* 0x000fe20000001810 */
[----:B---3--:R-:W-:-:S02]  /*105e0*/  FFMA.FTZ R32, R156, R44, -R81 ;  /* 0x0000002c9c207223 */ /* 0x008fc40000010851 */
[----:B------:R3:W-:Y:S01]  /*105f0*/  MUFU.EX2 R156, R4 ;  /* 0x00000004009c7308 */ /* 0x0007e20000000800 */
[-CC-:B------:R-:W-:Y:S01]  /*10600*/  FFMA.FTZ R34, R154, R44.reuse, -R81.reuse ;  /* 0x0000002c9a227223 */ /* 0x180fe20000010851 */
[-C--:B------:R-:W-:Y:S02]  /*10610*/  FFMA.FTZ R33, R153, R44.reuse, -R81 ;  /* 0x0000002c99217223 */ /* 0x080fe40000010851 */
[----:B------:R5:W-:Y:S01]  /*10620*/  MUFU.EX2 R154, R32 ;  /* 0x00000020009a7308 */ /* 0x000be20000000800 */
[-CC-:B------:R-:W-:Y:S01]  /*10630*/  FFMA.FTZ R163, R163, R44.reuse, -R83.reuse ;  /* 0x0000002ca3a37223 */ /* 0x180fe20000010853 */
[----:B---3--:R-:W3:Y:S01]  /*10640*/  LDSM.16.MT88.4 R4, [R45+0x2000] ;  /* 0x002000002d04783b */ /* 0x008ee20000004200 */
[C---:B-1----:R-:W-:Y:S01]  /*10650*/  HMMA.16816.F32 R36, R20.reuse, R24, R36 ;  /* 0x000000181424723c */ /* 0x042fe20000001824 */
[-CC-:B-----5:R-:W-:Y:S01]  /*10660*/  FFMA.FTZ R32, R155, R44.reuse, -R83.reuse ;  /* 0x0000002c9b207223 */ /* 0x1a0fe20000010853 */
[-CC-:B------:R-:W-:Y:S01]  /*10670*/  FFMA.FTZ R24, R152, R44.reuse, -R83.reuse ;  /* 0x0000002c98187223 */ /* 0x180fe20000010853 */
[----:B------:R-:W-:Y:S04]  /*10680*/  MUFU.EX2 R162, R163 ;  /* 0x000000a300a27308 */ /* 0x000fe80000000800 */
[----:B------:R-:W-:Y:S04]  /*10690*/  MUFU.EX2 R153, R34 ;  /* 0x0000002200997308 */ /* 0x000fe80000000800 */
[----:B------:R-:W1:Y:S04]  /*106a0*/  MUFU.EX2 R155, R33 ;  /* 0x00000021009b7308 */ /* 0x000e680000000800 */
[----:B------:R5:W3:Y:S01]  /*106b0*/  MUFU.EX2 R152, R32 ;  /* 0x0000002000987308 */ /* 0x000ae20000000800 */
        /* <DEDUP_REMOVED lines=8> */
[----:B-1----:R-:W-:Y:S01]  /*10740*/  F2FP.F16.F32.PACK_AB R27, R155, R153 ;  /* 0x000000999b1b723e */ /* 0x002fe200000000ff */
[----:B------:R-:W-:-:S02]  /*10750*/  FFMA.FTZ R163, R129, R44, -R81 ;  /* 0x0000002c81a37223 */ /* 0x000fc40000010851 */
[----:B------:R1:W-:Y:S01]  /*10760*/  MUFU.EX2 R131, R24 ;  /* 0x0000001800837308 */ /* 0x0003e20000000800 */
[----:B------:R-:W-:Y:S01]  /*10770*/  FFMA.FTZ R20, R130, R44, -R81 ;  /* 0x0000002c82147223 */ /* 0x000fe20000010851 */
[----:B------:R-:W-:Y:S01]  /*10780*/  FFMA.FTZ R98, R194, R99, R98 ;  /* 0x00000063c2627223 */ /* 0x000fe20000010062 */
[----:B------:R-:W-:Y:S01]  /*10790*/  FADD.FTZ R195, R93, R195 ;  /* 0x000000c35dc37221 */ /* 0x000fe20000010000 */
[----:B------:R-:W3:Y:S01]  /*107a0*/  MUFU.EX2 R130, R21 ;  /* 0x0000001500827308 */ /* 0x000ee20000000800 */
[----:B----4-:R-:W-:Y:S02]  /*107b0*/  F2FP.F16.F32.PACK_AB R25, R154, R156 ;  /* 0x0000009c9a19723e */ /* 0x010fe400000000ff */
[----:B-1----:R-:W-:Y:S01]  /*107c0*/  F2FP.F16.F32.PACK_AB R24, R161, R162 ;  /* 0x000000a2a118723e */ /* 0x002fe200000000ff */
[----:B------:R1:W-:Y:S01]  /*107d0*/  MUFU.EX2 R129, R20 ;  /* 0x0000001400817308 */ /* 0x0003e20000000800 */
[----:B------:R-:W-:-:S03]  /*107e0*/  FADD.FTZ R98, R91, R98 ;  /* 0x000000625b627221 */ /* 0x000fc60000010000 */
[----:B------:R-:W4:Y:S02]  /*107f0*/  MUFU.EX2 R163, R163 ;  /* 0x000000a300a37308 */ /* 0x000f240000000800 */
[C---:B--2---:R-:W-:Y:S01]  /*10800*/  HMMA.16816.F32 R12, R24.reuse, R8, R12 ;  /* 0x00000008180c723c */ /* 0x044fe2000000180c */
[----:B------:R-:W-:Y:S01]  /*10810*/  FADD.FTZ R92, R92, R195 ;  /* 0x000000c35c5c7221 */ /* 0x000fe20000010000 */
[----:B------:R-:W-:Y:S01]  /*10820*/  FADD.FTZ R86, R86, R98 ;  /* 0x0000006256567221 */ /* 0x000fe20000010000 */
[----:B-1----:R-:W1:Y:S05]  /*10830*/  LDSM.16.MT88.4 R20, [R45+0x2400] ;  /* 0x002400002d14783b */ /* 0x002e6a0000004200 */
[----:B------:R-:W-:Y:S01]  /*10840*/  HMMA.16816.F32 R16, R24, R10, R16 ;  /* 0x0000000a1810723c */ /* 0x000fe20000001810 */
[----:B------:R-:W-:Y:S01]  /*10850*/  FADD.FTZ R92, R87, R92 ;  /* 0x0000005c575c7221 */ /* 0x000fe20000010000 */
[----:B------:R-:W-:-:S06]  /*10860*/  FADD.FTZ R86, R85, R86 ;  /* 0x0000005655567221 */ /* 0x000fcc0000010000 */
[----:B---3--:R-:W-:Y:S01]  /*10870*/  HMMA.16816.F32 R36, R24, R4, R36 ;  /* 0x000000041824723c */ /* 0x008fe20000001824 */
        /* <DEDUP_REMOVED lines=14> */
[-C--:B------:R-:W-:Y:S01]  /*10960*/  FFMA.FTZ R33, R116, R44.reuse, -R83 ;  /* 0x0000002c74217223 */ /* 0x080fe20000010853 */
        /* <DEDUP_REMOVED lines=37> */
[-CC-:B------:R-:W-:Y:S01]  /*10bc0*/  FFMA.FTZ R4, R90, R44.reuse, -R81.reuse ;  /* 0x0000002c5a047223 */ /* 0x180fe20000010851 */
[----:B------:R-:W-:Y:S01]  /*10bd0*/  FADD.FTZ R121, R121, R110 ;  /* 0x0000006e79797221 */ /* 0x000fe20000010000 */
[----:B------:R-:W-:Y:S01]  /*10be0*/  FADD.FTZ R126, R125, R126 ;  /* 0x0000007e7d7e7221 */ /* 0x000fe20000010000 */
[-C--:B------:R-:W-:Y:S01]  /*10bf0*/  FFMA.FTZ R5, R89, R44.reuse, -R81 ;  /* 0x0000002c59057223 */ /* 0x080fe20000010851 */
[-CC-:B------:R-:W-:Y:S01]  /*10c00*/  FFMA.FTZ R21, R101, R44.reuse, -R83.reuse ;  /* 0x0000002c65157223 */ /* 0x180fe20000010853 */
[----:B------:R1:W-:Y:S01]  /*10c10*/  MUFU.EX2 R89, R4 ;  /* 0x0000000400597308 */ /* 0x0003e20000000800 */
[-C--:B------:R-:W-:Y:S01]  /*10c20*/  FFMA.FTZ R20, R97, R44.reuse, -R83 ;  /* 0x0000002c61147223 */ /* 0x080fe20000010853 */
[----:B------:R-:W-:Y:S01]  /*10c30*/  FADD.FTZ R121, R120, R121 ;  /* 0x0000007978797221 */ /* 0x000fe20000010000 */
[----:B------:R-:W-:Y:S01]  /*10c40*/  FADD.FTZ R126, R128, R126 ;  /* 0x0000007e807e7221 */ /* 0x000fe20000010000 */
[-C--:B------:R-:W-:Y:S01]  /*10c50*/  FFMA.FTZ R99, R96, R44.reuse, -R83 ;  /* 0x0000002c60637223 */ /* 0x080fe20000010853 */
[-C--:B------:R-:W-:Y:S01]  /*10c60*/  FFMA.FTZ R87, R82, R44.reuse, -R81 ;  /* 0x0000002c52577223 */ /* 0x080fe20000010851 */
[----:B------:R-:W-:Y:S01]  /*10c70*/  MUFU.EX2 R97, R21 ;  /* 0x0000001500617308 */ /* 0x000fe20000000800 */
[----:B------:R-:W-:Y:S01]  /*10c80*/  HMMA.16816.F32 R16, R8, R6, R16 ;  /* 0x000000060810723c */ /* 0x000fe20000001810 */
[----:B------:R-:W-:Y:S01]  /*10c90*/  FADD.FTZ R121, R132, R121 ;  /* 0x0000007984797221 */ /* 0x000fe20000010000 */
[----:B------:R-:W-:Y:S01]  /*10ca0*/  FADD.FTZ R138, R138, R126 ;  /* 0x0000007e8a8a7221 */ /* 0x000fe20000010000 */
[----:B-1----:R-:W-:Y:S01]  /*10cb0*/  FFMA.FTZ R4, R84, R44, -R81 ;  /* 0x0000002c54047223 */ /* 0x002fe20000010851 */
[----:B------:R1:W-:Y:S04]  /*10cc0*/  MUFU.EX2 R96, R20 ;  /* 0x0000001400607308 */ /* 0x0003e80000000800 */
[----:B------:R-:W-:Y:S04]  /*10cd0*/  MUFU.EX2 R84, R5 ;  /* 0x0000000500547308 */ /* 0x000fe80000000800 */
[----:B------:R2:W-:Y:S01]  /*10ce0*/  MUFU.EX2 R82, R4 ;  /* 0x0000000400527308 */ /* 0x0005e20000000800 */
[----:B------:R-:W-:Y:S01]  /*10cf0*/  FADD.FTZ R135, R135, R121 ;  /* 0x0000007987877221 */ /* 0x000fe20000010000 */
[----:B------:R-:W-:Y:S01]  /*10d00*/  FADD.FTZ R138, R137, R138 ;  /* 0x0000008a898a7221 */ /* 0x000fe20000010000 */
[----:B-1----:R-:W1:Y:S02]  /*10d10*/  LDSM.16.MT88.4 R20, [R46+0x7c00] ;  /* 0x007c00002e14783b */ /* 0x002e640000004200 */
[----:B------:R-:W-:-:S02]  /*10d20*/  FADD.FTZ R135, R134, R135 ;  /* 0x0000008786877221 */ /* 0x000fc40000010000 */
[----:B--2---:R-:W2:Y:S01]  /*10d30*/  LDSM.16.MT88.4 R4, [R45+0x2c00] ;  /* 0x002c00002d04783b */ /* 0x004ea20000004200 */
[----:B------:R-:W-:Y:S01]  /*10d40*/  FADD.FTZ R138, R136, R138 ;  /* 0x0000008a888a7221 */ /* 0x000fe20000010000 */
[----:B------:R-:W-:-:S03]  /*10d50*/  FADD.FTZ R135, R133, R135 ;  /* 0x0000008785877221 */ /* 0x000fc60000010000 */
[----:B------:R-:W-:Y:S01]  /*10d60*/  FADD.FTZ R139, R139, R138 ;  /* 0x0000008a8b8b7221 */ /* 0x000fe20000010000 */
[-C--:B------:R-:W-:Y:S01]  /*10d70*/  FFMA.FTZ R103, R103, R44.reuse, -R83 ;  /* 0x0000002c67677223 */ /* 0x080fe20000010853 */
[----:B------:R-:W-:Y:S02]  /*10d80*/  FADD.FTZ R142, R142, R135 ;  /* 0x000000878e8e7221 */ /* 0x000fe40000010000 */
[----:B------:R-:W-:Y:S01]  /*10d90*/  FADD.FTZ R139, R143, R139 ;  /* 0x0000008b8f8b7221 */ /* 0x000fe20000010000 */
[----:B------:R-:W4:Y:S01]  /*10da0*/  MUFU.EX2 R101, R103 ;  /* 0x0000006700657308 */ /* 0x000f220000000800 */
[----:B------:R-:W-:Y:S01]  /*10db0*/  FADD.FTZ R142, R141, R142 ;  /* 0x0000008e8d8e7221 */ /* 0x000fe20000010000 */
[C---:B---3--:R-:W-:Y:S01]  /*10dc0*/  HMMA.16816.F32 R36, R8.reuse, R24, R36 ;  /* 0x000000180824723c */ /* 0x048fe20000001824 */
[----:B------:R-:W-:Y:S01]  /*10dd0*/  FADD.FTZ R139, R159, R139 ;  /* 0x0000008b9f8b7221 */ /* 0x000fe20000010000 */
[----:B------:R-:W3:Y:S04]  /*10de0*/  MUFU.EX2 R90, R99 ;  /* 0x00000063005a7308 */ /* 0x000ee80000000800 */
[----:B------:R-:W5:Y:S02]  /*10df0*/  MUFU.EX2 R85, R87 ;  /* 0x0000005700557308 */ /* 0x000f640000000800 */
[----:B------:R-:W-:Y:S01]  /*10e00*/  HMMA.16816.F32 R28, R8, R26, R28 ;  /* 0x0000001a081c723c */ /* 0x000fe2000000181c */
[----:B------:R-:W-:Y:S01]  /*10e10*/  FADD.FTZ R142, R140, R142 ;  /* 0x0000008e8c8e7221 */ /* 0x000fe20000010000 */
[----:B------:R-:W-:Y:S01]  /*10e20*/  FADD.FTZ R139, R147, R139 ;  /* 0x0000008b938b7221 */ /* 0x000fe20000010000 */
[-CC-:B------:R-:W-:Y:S01]  /*10e30*/  FFMA.FTZ R25, R78, R44.reuse, -R83.reuse ;  /* 0x0000002c4e197223 */ /* 0x180fe20000010853 */
[-C--:B------:R-:W-:Y:S01]  /*10e40*/  FFMA.FTZ R76, R76, R44.reuse, -R83 ;  /* 0x0000002c4c4c7223 */ /* 0x080fe20000010853 */
[----:B------:R-:W-:Y:S01]  /*10e50*/  FADD.FTZ R142, R145, R142 ;  /* 0x0000008e918e7221 */ /* 0x000fe20000010000 */
[----:B------:R-:W-:Y:S01]  /*10e60*/  FADD.FTZ R139, R146, R139 ;  /* 0x0000008b928b7221 */ /* 0x000fe20000010000 */
[-CC-:B------:R-:W-:Y:S01]  /*10e70*/  FFMA.FTZ R24, R77, R44.reuse, -R83.reuse ;  /* 0x0000002c4d187223 */ /* 0x180fe20000010853 */
[-C--:B------:R-:W-:Y:S01]  /*10e80*/  FFMA.FTZ R79, R79, R44.reuse, -R83 ;  /* 0x0000002c4f4f7223 */ /* 0x080fe20000010853 */
[----:B------:R-:W-:Y:S01]  /*10e90*/  FADD.FTZ R144, R144, R142 ;  /* 0x0000008e90907221 */ /* 0x000fe20000010000 */
[----:B------:R-:W-:Y:S01]  /*10ea0*/  FADD.FTZ R200, R200, R139 ;  /* 0x0000008bc8c87221 */ /* 0x000fe20000010000 */
[----:B----4-:R-:W-:Y:S01]  /*10eb0*/  F2FP.F16.F32.PACK_AB R8, R97, R101 ;  /* 0x000000656108723e */ /* 0x010fe200000000ff */
[----:B------:R-:W-:Y:S01]  /*10ec0*/  MUFU.EX2 R77, R25 ;  /* 0x00000019004d7308 */ /* 0x000fe20000000800 */
[----:B------:R-:W-:Y:S01]  /*10ed0*/  F2FP.F16.F32.PACK_AB R9, R84, R89 ;  /* 0x000000595409723e */ /* 0x000fe200000000ff */
[----:B------:R-:W-:Y:S01]  /*10ee0*/  FFMA.FTZ R59, R59, R44, -R81 ;  /* 0x0000002c3b3b7223 */ /* 0x000fe20000010851 */
[----:B---3--:R-:W-:Y:S01]  /*10ef0*/  F2FP.F16.F32.PACK_AB R10, R90, R96 ;  /* 0x000000605a0a723e */ /* 0x008fe200000000ff */
[----:B------:R3:W-:Y:S01]  /*10f00*/  MUFU.EX2 R0, R24 ;  /* 0x0000001800007308 */ /* 0x0007e20000000800 */
[----:B-----5:R-:W-:Y:S01]  /*10f10*/  F2FP.F16.F32.PACK_AB R11, R85, R82 ;  /* 0x00000052550b723e */ /* 0x020fe200000000ff */
[----:B------:R-:W-:Y:S01]  /*10f20*/  FADD.FTZ R144, R186, R144 ;  /* 0x00000090ba907221 */ /* 0x000fe20000010000 */
[----:B------:R-:W-:Y:S01]  /*10f30*/  FADD.FTZ R200, R199, R200 ;  /* 0x000000c8c7c87221 */ /* 0x000fe20000010000 */
[----:B------:R-:W4:Y:S01]  /*10f40*/  MUFU.EX2 R78, R79 ;  /* 0x0000004f004e7308 */ /* 0x000f220000000800 */
[-C--:B------:R-:W-:Y:S01]  /*10f50*/  FFMA.FTZ R71, R71, R44.reuse, -R83 ;  /* 0x0000002c47477223 */ /* 0x080fe20000010853 */
[----:B------:R-:W-:Y:S01]  /*10f60*/  FADD.FTZ R168, R168, R144 ;  /* 0x00000090a8a87221 */ /* 0x000fe20000010000 */
[----:B------:R-:W-:Y:S01]  /*10f70*/  FADD.FTZ R198, R198, R200 ;  /* 0x000000c8c6c67221 */ /* 0x000fe20000010000 */
[C---:B-1----:R-:W-:Y:S01]  /*10f80*/  HMMA.16816.F32 R12, R8.reuse, R20, R12 ;  /* 0x00000014080c723c */ /* 0x042fe2000000180c */
[----:B------:R-:W-:Y:S04]  /*10f90*/  LDSM.16.MT88.4 R140, [R46+0x8c00] ;  /* 0x008c00002e8c783b */ /* 0x000fe80000004200 */
[----:B------:R-:W-:Y:S04]  /*10fa0*/  LDSM.16.MT88.4 R132, [R45+0x3c00] ;  /* 0x003c00002d84783b */ /* 0x000fe80000004200 */
[----:B---3--:R-:W1:Y:S01]  /*10fb0*/  LDSM.16.MT88.4 R24, [R46+0x8000] ;  /* 0x008000002e18783b */ /* 0x008e620000004200 */
[----:B------:R-:W-:Y:S01]  /*10fc0*/  HMMA.16816.F32 R16, R8, R22, R16 ;  /* 0x000000160810723c */ /* 0x000fe20000001810 */
[----:B------:R-:W-:Y:S01]  /*10fd0*/  FADD.FTZ R168, R167, R168 ;  /* 0x000000a8a7a87221 */ /* 0x000fe20000010000 */
[----:B------:R-:W-:Y:S01]  /*10fe0*/  FADD.FTZ R198, R203, R198 ;  /* 0x000000c6cbc67221 */ /* 0x000fe20000010000 */
[----:B------:R-:W-:-:S05]  /*10ff0*/  FFMA.FTZ R20, R63, R44, -R81 ;  /* 0x0000002c3f147223 */ /* 0x000fca0000010851 */
[C---:B--2---:R-:W-:Y:S01]  /*11000*/  HMMA.16816.F32 R36, R8.reuse, R4, R36 ;  /* 0x000000040824723c */ /* 0x044fe20000001824 */
[----:B------:R2:W-:Y:S07]  /*11010*/  MUFU.EX2 R63, R76 ;  /* 0x0000004c003f7308 */ /* 0x0005ee0000000800 */
[----:B------:R-:W-:Y:S01]  /*11020*/  HMMA.16816.F32 R28, R8, R6, R28 ;  /* 0x00000006081c723c */ /* 0x000fe2000000181c */
[----:B------:R-:W3:Y:S01]  /*11030*/  LDSM.16.MT88.4 R8, [R45+0x3000] ;  /* 0x003000002d08783b */ /* 0x000ee20000004200 */
        /* <DEDUP_REMOVED lines=10> */
[----:B-----5:R-:W-:Y:S02]  /*110e0*/  FFMA.FTZ R20, R61, R44, -R81 ;  /* 0x0000002c3d147223 */ /* 0x020fe40000010851 */
[----:B------:R-:W2:Y:S04]  /*110f0*/  MUFU.EX2 R61, R21 ;  /* 0x00000015003d7308 */ /* 0x000ea80000000800 */
[----:B------:R5:W1:Y:S01]  /*11100*/  MUFU.EX2 R60, R20 ;  /* 0x00000014003c7308 */ /* 0x000a620000000800 */
[----:B------:R-:W-:Y:S01]  /*11110*/  FADD.FTZ R196, R202, R196 ;  /* 0x000000c4cac47221 */ /* 0x000fe20000010000 */
[----:B------:R-:W-:-:S03]  /*11120*/  FADD.FTZ R204, R207, R204 ;  /* 0x000000cccfcc7221 */ /* 0x000fc60000010000 */
[----:B------:R-:W-:Y:S01]  /*11130*/  FADD.FTZ R196, R162, R196 ;  /* 0x000000c4a2c47221 */ /* 0x000fe20000010000 */
[----:B------:R-:W-:Y:S01]  /*11140*/  FADD.FTZ R204, R156, R204 ;  /* 0x000000cc9ccc7221 */ /* 0x000fe20000010000 */
[----:B----4-:R-:W-:Y:S02]  /*11150*/  F2FP.F16.F32.PACK_AB R4, R77, R78 ;  /* 0x0000004e4d04723e */ /* 0x010fe400000000ff */
[----:B------:R-:W-:Y:S01]  /*11160*/  FADD.FTZ R161, R161, R196 ;  /* 0x000000c4a1a17221 */ /* 0x000fe20000010000 */
[----:B------:R-:W-:Y:S01]  /*11170*/  FADD.FTZ R154, R154, R204 ;  /* 0x000000cc9a9a7221 */ /* 0x000fe20000010000 */
[----:B--2---:R-:W-:Y:S02]  /*11180*/  F2FP.F16.F32.PACK_AB R5, R61, R62 ;  /* 0x0000003e3d05723e */ /* 0x004fe400000000ff */
[----:B------:R-:W-:Y:S01]  /*11190*/  F2FP.F16.F32.PACK_AB R6, R63, R0 ;  /* 0x000000003f06723e */ /* 0x000fe200000000ff */
[----:B-----5:R-:W2:Y:S01]  /*111a0*/  LDSM.16.MT88.4 R20, [R46+0x8400] ;  /* 0x008400002e14783b */ /* 0x020ea20000004200 */
[----:B-1----:R-:W-:Y:S01]  /*111b0*/  F2FP.F16.F32.PACK_AB R7, R76, R60 ;  /* 0x0000003c4c07723e */ /* 0x002fe200000000ff */
[----:B------:R-:W-:Y:S01]  /*111c0*/  FADD.FTZ R161, R160, R161 ;  /* 0x000000a1a0a17221 */ /* 0x000fe20000010000 */
[----:B------:R-:W-:-:S03]  /*111d0*/  FADD.FTZ R154, R153, R154 ;  /* 0x0000009a999a7221 */ /* 0x000fc60000010000 */
[----:B------:R-:W-:Y:S01]  /*111e0*/  FADD.FTZ R161, R158, R161 ;  /* 0x000000a19ea17221 */ /* 0x000fe20000010000 */
[----:B------:R-:W-:Y:S01]  /*111f0*/  FADD.FTZ R154, R155, R154 ;  /* 0x0000009a9b9a7221 */ /* 0x000fe20000010000 */
[C---:B------:R-:W-:Y:S01]  /*11200*/  HMMA.16816.F32 R16, R4.reuse, R26, R16 ;  /* 0x0000001a0410723c */ /* 0x040fe20000001810 */
[-C--:B------:R-:W-:Y:S01]  /*11210*/  FFMA.FTZ R26, R72, R44.reuse, -R83 ;  /* 0x0000002c481a7223 */ /* 0x080fe20000010853 */
        /* <DEDUP_REMOVED lines=11> */
[----:B-1----:R-:W-:Y:S02]  /*112d0*/  FFMA.FTZ R59, R57, R44, -R81 ;  /* 0x0000002c393b7223 */ /* 0x002fe40000010851 */
[----:B------:R1:W-:Y:S05]  /*112e0*/  MUFU.EX2 R57, R72 ;  /* 0x0000004800397308 */ /* 0x0003ea0000000800 */
        /* <DEDUP_REMOVED lines=19> */
[----:B-1----:R-:W-:Y:S02]  /*11420*/  F2FP.F16.F32.PACK_AB R6, R26, R24 ;  /* 0x000000181a06723e */ /* 0x002fe400000000ff */
[----:B-----5:R-:W-:Y:S01]  /*11430*/  F2FP.F16.F32.PACK_AB R7, R59, R56 ;  /* 0x000000383b07723e */ /* 0x020fe200000000ff */
[----:B------:R-:W-:Y:S01]  /*11440*/  FADD.FTZ R33, R33, R148 ;  /* 0x0000009421217221 */ /* 0x000fe20000010000 */
[----:B------:R-:W-:-:S03]  /*11450*/  FADD.FTZ R34, R35, R34 ;  /* 0x0000002223227221 */ /* 0x000fc60000010000 */
[----:B------:R-:W-:Y:S01]  /*11460*/  FADD.FTZ R33, R114, R33 ;  /* 0x0000002172217221 */ /* 0x000fe20000010000 */
[----:B------:R-:W-:Y:S01]  /*11470*/  FADD.FTZ R34, R111, R34 ;  /* 0x000000226f227221 */ /* 0x000fe20000010000 */
[C---:B--2---:R-:W-:Y:S01]  /*11480*/  HMMA.16816.F32 R12, R4.reuse, R20, R12 ;  /* 0x00000014040c723c */ /* 0x044fe2000000180c */
        /* <DEDUP_REMOVED lines=50> */
[----:B-1----:R-:W-:Y:S01]  /*117b0*/  HMMA.16816.F32 R12, R8, R20, R12 ;  /* 0x00000014080c723c */ /* 0x002fe2000000180c */
[-CC-:B------:R-:W-:Y:S01]  /*117c0*/  FFMA.FTZ R20, R67, R44.reuse, -R83.reuse ;  /* 0x0000002c43147223 */ /* 0x180fe20000010853 */
[-C--:B------:R-:W-:Y:S01]  /*117d0*/  FFMA.FTZ R21, R66, R44.reuse, -R83 ;  /* 0x0000002c42157223 */ /* 0x080fe20000010853 */
        /* <DEDUP_REMOVED lines=46> */
.L_x_2227:
[----:B------:R-:W-:-:S07]  /*11ac0*/  IADD3 R186, PT, PT, R40, -0x1, RZ ;  /* 0xffffffff28ba7810 */ /* 0x000fce0007ffe0ff */
.L_x_2238:
[----:B------:R-:W-:Y:S05]  /*11ad0*/  BSYNC B2 ;  /* 0x0000000000027941 */ /* 0x000fea0003800000 */
.L_x_2226:
[----:B------:R-:W-:-:S13]  /*11ae0*/  ISETP.GE.AND P0, PT, R186, R178, PT ;  /* 0x000000b2ba00720c */ /* 0x000fda0003f06270 */
[----:B------:R-:W-:Y:S05]  /*11af0*/  @!P0 BRA `(.L_x_2239) ;  /* 0x0000008000888947 */ /* 0x000fea0003800000 */
[----:B------:R-:W-:Y:S01]  /*11b00*/  ISETP.NE.U32.AND P2, PT, R192, RZ, PT ;  /* 0x000000ffc000720c */ /* 0x000fe20003f45070 */
[----:B------:R-:W-:Y:S02]  /*11b10*/  IMAD.MOV.U32 R148, RZ, RZ, R0 ;  /* 0x000000ffff947224 */ /* 0x000fe400078e0000 */
[----:B------:R-:W-:Y:S01]  /*11b20*/  IMAD.MOV.U32 R149, RZ, RZ, R20 ;  /* 0x000000ffff957224 */ /* 0x000fe200078e0014 */
[----:B------:R-:W-:-:S13]  /*11b30*/  ISETP.NE.AND.EX P2, PT, R193, RZ, PT, P2 ;  /* 0x000000ffc100720c */ /* 0x000fda0003f45320 */
.L_x_2246:
        /* <DEDUP_REMOVED lines=78> */
.L_x_2241:
[----:B------:R-:W-:Y:S05]  /*12020*/  BSYNC.RECONVERGENT B0 ;  /* 0x0000000000007941 */ /* 0x000fea0003800200 */
.L_x_2240:
[C---:B------:R-:W-:Y:S01]  /*12030*/  LOP3.LUT R0, R189.reuse, 0x18, RZ, 0xc0, !PT ;  /* 0x00000018bd007812 */ /* 0x040fe200078ec0ff */
[----:B------:R-:W1:Y:S01]  /*12040*/  S2UR UR6, SR_CgaCtaId ;  /* 0x00000000000679c3 */ /* 0x000e620000008800 */
[----:B------:R-:W-:Y:S01]  /*12050*/  SHF.L.U32 R6, R172, 0x6, RZ ;  /* 0x00000006ac067819 */ /* 0x000fe200000006ff */
[----:B------:R-:W-:Y:S01]  /*12060*/  UMOV UR7, 0x400 ;  /* 0x0000040000077882 */ /* 0x000fe20000000000 */
[CC--:B------:R-:W-:Y:S01]  /*12070*/  ISETP.GE.AND P3, PT, R0.reuse, R187.reuse, PT ;  /* 0x000000bb0000720c */ /* 0x0c0fe20003f66270 */
[----:B------:R-:W-:Y:S01]  /*12080*/  BSSY.RECONVERGENT B1, `(.L_x_2242) ;  /* 0x0000258000017945 */ /* 0x000fe20003800200 */
[----:B------:R-:W-:Y:S02]  /*12090*/  ISETP.GE.AND P0, PT, R0, R187, PT ;  /* 0x000000bb0000720c */ /* 0x000fe40003f06270 */
[-C--:B------:R-:W-:Y:S02]  /*120a0*/  IADD3 R8, P1, PT, R6, R183.reuse, RZ ;  /* 0x000000b706087210 */ /* 0x080fe40007f3e0ff */
[----:B------:R-:W-:Y:S02]  /*120b0*/  SHF.L.U64.HI R7, R172, 0x6, R173 ;  /* 0x00000006ac077819 */ /* 0x000fe400000102ad */
[----:B------:R-:W-:Y:S02]  /*120c0*/  LOP3.LUT R188, R189, 0xc0, RZ, 0xc0, !PT ;  /* 0x000000c0bdbc7812 */ /* 0x000fe400078ec0ff */
[-C--:B------:R-:W-:Y:S02]  /*120d0*/  IADD3.X R9, PT, PT, R7, R182.reuse, RZ, P1, !PT ;  /* 0x000000b607097210 */ /* 0x080fe40000ffe4ff */
[----:B------:R-:W-:Y:S02]  /*120e0*/  LOP3.LUT R188, R188, 0x18, R151, 0xf8, !PT ;  /* 0x00000018bcbc7812 */ /* 0x000fe400078ef897 */
[----:B------:R-:W-:Y:S01]  /*120f0*/  @!P3 MOV R16, R183 ;  /* 0x000000b70010b202 */ /* 0x000fe20000000f00 */
[--C-:B------:R-:W-:Y:S01]  /*12100*/  @!P0 IMAD.WIDE.U32 R12, R172, 0x140, R8.reuse ;  /* 0x00000140ac0c8825 */ /* 0x100fe200078e0008 */
[----:B------:R-:W-:Y:S01]  /*12110*/  @!P3 MOV R17, R182 ;  /* 0x000000b60011b202 */ /* 0x000fe20000000f00 */
[----:B------:R-:W2:Y:S01]  /*12120*/  S2R R151, SR_TID.X ;  /* 0x0000000000977919 */ /* 0x000ea20000002100 */
[----:B------:R-:W-:Y:S01]  /*12130*/  @!P0 IADD3 R6, P1, PT, R8, R6, RZ ;  /* 0x0000000608068210 */ /* 0x000fe20007f3e0ff */
[----:B------:R-:W-:Y:S01]  /*12140*/  @!P0 IMAD.WIDE.U32 R14, R172, 0xc0, R8 ;  /* 0x000000c0ac0e8825 */ /* 0x000fe200078e0008 */
[-C--:B------:R-:W-:Y:S02]  /*12150*/  @!P0 MOV R10, R8.reuse ;  /* 0x00000008000a8202 */ /* 0x080fe40000000f00 */
[----:B------:R-:W-:Y:S01]  /*12160*/  @!P0 IADD3.X R7, PT, PT, R9, R7, RZ, P1, !PT ;  /* 0x0000000709078210 */ /* 0x000fe20000ffe4ff */
[C---:B------:R-:W-:Y:S01]  /*12170*/  @!P0 IMAD R4, R173.reuse, 0x140, RZ ;  /* 0x00000140ad048824 */ /* 0x040fe200078e02ff */
[----:B------:R-:W-:Y:S01]  /*12180*/  @!P0 MOV R11, R9 ;  /* 0x00000009000b8202 */ /* 0x000fe20000000f00 */
[C---:B------:R-:W-:Y:S01]  /*12190*/  @!P0 IMAD R5, R173.reuse, 0xc0, RZ ;  /* 0x000000c0ad058824 */ /* 0x040fe200078e02ff */
[----:B------:R-:W-:Y:S01]  /*121a0*/  LOP3.LUT R196, R188, 0x18, R189, 0x78, !PT ;  /* 0x00000018bcc47812 */ /* 0x000fe200078e78bd */
[----:B------:R-:W-:Y:S01]  /*121b0*/  @!P0 IMAD R0, R173, 0x180, RZ ;  /* 0x00000180ad008824 */ /* 0x000fe200078e02ff */
[----:B------:R-:W-:Y:S01]  /*121c0*/  @!P0 IADD3 R13, PT, PT, R4, R13, RZ ;  /* 0x0000000d040d8210 */ /* 0x000fe20007ffe0ff */
[C---:B------:R-:W-:Y:S01]  /*121d0*/  @!P0 IMAD.WIDE.U32 R10, R172.reuse, 0x180, R10 ;  /* 0x00000180ac0a8825 */ /* 0x040fe200078e000a */
[C---:B------:R-:W-:Y:S02]  /*121e0*/  @!P0 LEA R4, P4, R172.reuse, R8, 0x7 ;  /* 0x00000008ac048211 */ /* 0x040fe400078838ff */
[----:B------:R-:W-:Y:S02]  /*121f0*/  @!P0 IADD3 R15, PT, PT, R5, R15, RZ ;  /* 0x0000000f050f8210 */ /* 0x000fe40007ffe0ff */
[----:B------:R-:W-:Y:S02]  /*12200*/  @!P0 LEA.HI.X R5, R172, R9, R173, 0x7, P4 ;  /* 0x00000009ac058211 */ /* 0x000fe400020f3cad */
[----:B------:R-:W-:Y:S02]  /*12210*/  @!P0 IADD3 R11, PT, PT, R0, R11, RZ ;  /* 0x0000000b000b8210 */ /* 0x000fe40007ffe0ff */
[----:B------:R-:W-:Y:S02]  /*12220*/  LOP3.LUT R196, R181, R196, RZ, 0xfc, !PT ;  /* 0x000000c4b5c47212 */ /* 0x000fe400078efcff */
[----:B------:R-:W-:Y:S02]  /*12230*/  ISETP.GT.AND P4, PT, R186, R178, PT ;  /* 0x000000b2ba00720c */ /* 0x000fe40003f84270 */
[C---:B--2---:R-:W-:Y:S01]  /*12240*/  SHF.L.U32 R150, R151.reuse, 0x2, RZ ;  /* 0x0000000297967819 */ /* 0x044fe200000006ff */
[----:B-1----:R-:W-:Y:S01]  /*12250*/  ULEA UR6, UR6, UR7, 0x18 ;  /* 0x0000000706067291 */ /* 0x002fe2000f8ec0ff */
[----:B------:R-:W-:Y:S02]  /*12260*/  SHF.L.U32 R168, R151, 0x5, RZ ;  /* 0x0000000597a87819 */ /* 0x000fe400000006ff */
[----:B------:R-:W-:Y:S02]  /*12270*/  LOP3.LUT R0, R150, 0x18, RZ, 0xc0, !PT ;  /* 0x0000001896007812 */ /* 0x000fe400078ec0ff */
[----:B------:R-:W-:Y:S02]  /*12280*/  SHF.R.U32.HI R164, RZ, 0x1, R151 ;  /* 0x00000001ffa47819 */ /* 0x000fe40000011697 */
[----:B------:R-:W-:Y:S02]  /*12290*/  MOV R166, UR6 ;  /* 0x0000000600a67c02 */ /* 0x000fe40008000f00 */
[----:B------:R-:W-:Y:S02]  /*122a0*/  LOP3.LUT R167, R164, 0x8, RZ, 0xc0, !PT ;  /* 0x00000008a4a77812 */ /* 0x000fe400078ec0ff */
[----:B------:R-:W-:Y:S02]  /*122b0*/  LEA R196, R196, R166, 0x1 ;  /* 0x000000a6c4c47211 */ /* 0x000fe400078e08ff */
[--C-:B------:R-:W-:Y:S03]  /*122c0*/  LOP3.LUT R167, R167, 0xc0, R168.reuse, 0xf8, !PT ;  /* 0x000000c0a7a77812 */ /* 0x100fe600078ef8a8 */
[----:B------:R-:W-:Y:S01]  /*122d0*/  @!PT LDS RZ, [RZ] ;  /* 0x00000000fffff984 */ /* 0x000fe20000000800 */
[----:B------:R-:W-:Y:S01]  /*122e0*/  @!PT LDS RZ, [RZ] ;  /* 0x00000000fffff984 */ /* 0x000fe20000000800 */
[----:B------:R-:W-:Y:S01]  /*122f0*/  @!PT LDS RZ, [RZ] ;  /* 0x00000000fffff984 */ /* 0x000fe20000000800 */
[----:B------:R-:W-:Y:S01]  /*12300*/  @!P3 LDGSTS.E.BYPASS.LTC128B.128 [R196+0x5000], desc[UR4][R16.64] ;  /* 0x0500000010c4bfae */ /* 0x000fe2000b981a04 */
[----:B------:R-:W-:Y:S07]  /*12310*/  LOP3.LUT R167, R167, R0, RZ, 0x3c, !PT ;  /* 0x00000000a7a77212 */ /* 0x000fee00078e3cff */
[----:B------:R-:W-:Y:S08]  /*12320*/  @P3 STS.128 [R196+0x5000], RZ ;  /* 0x005000ffc4003388 */ /* 0x000ff00000000c00 */
        /* <DEDUP_REMOVED lines=10> */
[----:B------:R-:W-:Y:S01]  /*123d0*/  @P0 STS.128 [R196+0x6800], RZ ;  /* 0x006800ffc4000388 */ /* 0x000fe20000000c00 */
[C---:B-1----:R-:W-:Y:S04]  /*123e0*/  @!P0 LEA R8, P1, R172.reuse, R8, 0x8 ;  /* 0x00000008ac088211 */ /* 0x042fe800078240ff */
[----:B------:R-:W-:Y:S03]  /*123f0*/  @!P0 LEA.HI.X R9, R172, R9, R173, 0x8, P1 ;  /* 0x00000009ac098211 */ /* 0x000fe600008f44ad */
[----:B------:R-:W-:Y:S01]  /*12400*/  @!PT LDS RZ, [RZ] ;  /* 0x00000000fffff984 */ /* 0x000fe20000000800 */
[----:B------:R-:W-:Y:S01]  /*12410*/  @!PT LDS RZ, [RZ] ;  /* 0x00000000fffff984 */ /* 0x000fe20000000800 */
[----:B------:R-:W-:Y:S01]  /*12420*/  @!PT LDS RZ, [RZ] ;  /* 0x00000000fffff984 */ /* 0x000fe20000000800 */
[----:B------:R1:W-:Y:S01]  /*12430*/  @!P0 LDGSTS.E.BYPASS.LTC128B.128 [R196+0x6800], desc[UR4][R4.64] ;  /* 0x0680000004c48fae */ /* 0x0003e2000b981a04 */
[C---:B------:R-:W-:Y:S07]  /*12440*/  LOP3.LUT P1, RZ, R151.reuse, 0x4, RZ, 0xc0, !PT ;  /* 0x0000000497ff7812 */ /* 0x040fee000782c0ff */
[----:B------:R-:W-:Y:S08]  /*12450*/  @P0 STS.128 [R196+0x7000], RZ ;  /* 0x007000ffc4000388 */ /* 0x000ff00000000c00 */
[----:B------:R-:W-:Y:S01]  /*12460*/  @!PT LDS RZ, [RZ] ;  /* 0x00000000fffff984 */ /* 0x000fe20000000800 */
[----:B------:R-:W-:Y:S01]  /*12470*/  @!PT LDS RZ, [RZ] ;  /* 0x00000000fffff984 */ /* 0x000fe20000000800 */
[----:B------:R-:W-:Y:S01]  /*12480*/  @!PT LDS RZ, [RZ] ;  /* 0x00000000fffff984 */ /* 0x000fe20000000800 */
[----:B------:R-:W-:Y:S08]  /*12490*/  @!P0 LDGSTS.E.BYPASS.LTC128B.128 [R196+0x7000], desc[UR4][R14.64] ;  /* 0x070000000ec48fae */ /* 0x000ff0000b981a04 */
[----:B------:R-:W-:Y:S01]  /*124a0*/  @P0 STS.128 [R196+0x7800], RZ ;  /* 0x007800ffc4000388 */ /* 0x000fe20000000c00 */
[C---:B-1----:R-:W-:Y:S02]  /*124b0*/  LOP3.LUT R4, R151.reuse, 0x8, RZ, 0xc0, !PT ;  /* 0x0000000897047812 */ /* 0x042fe400078ec0ff */
[----:B------:R-:W-:Y:S02]  /*124c0*/  SHF.L.U32 R5, R151, 0x4, RZ ;  /* 0x0000000497057819 */ /* 0x000fe400000006ff */
[--C-:B------:R-:W-:Y:S03]  /*124d0*/  LOP3.LUT R4, R4, 0xc0, R168.reuse, 0xf8, !PT ;  /* 0x000000c004047812 */ /* 0x100fe600078ef8a8 */
[----:B------:R-:W-:Y:S01]  /*124e0*/  @!PT LDS RZ, [RZ] ;  /* 0x00000000fffff984 */ /* 0x000fe20000000800 */
[----:B------:R-:W-:Y:S01]  /*124f0*/  @!PT LDS RZ, [RZ] ;  /* 0x00000000fffff984 */ /* 0x000fe20000000800 */
[----:B------:R-:W-:Y:S01]  /*12500*/  @!PT LDS RZ, [RZ] ;  /* 0x00000000fffff984 */ /* 0x000fe20000000800 */
[----:B------:R-:W-:Y:S01]  /*12510*/  @!P0 LDGSTS.E.BYPASS.LTC128B.128 [R196+0x7800], desc[UR4][R8.64] ;  /* 0x0780000008c48fae */ /* 0x000fe2000b981a04 */
[C---:B------:R-:W-:Y:S02]  /*12520*/  LOP3.LUT R165, R5.reuse, 0x3e00, RZ, 0xc0, !PT ;  /* 0x00003e0005a57812 */ /* 0x040fe400078ec0ff */
[----:B------:R-:W-:Y:S02]  /*12530*/  LOP3.LUT R5, R5, 0x100, RZ, 0xc0, !PT ;  /* 0x0000010005057812 */ /* 0x000fe400078ec0ff */
[--C-:B------:R-:W-:Y:S02]  /*12540*/  LOP3.LUT R156, R165, 0x20, R168.reuse, 0xf8, !PT ;  /* 0x00000020a59c7812 */ /* 0x100fe400078ef8a8 */
[--C-:B------:R-:W-:Y:S01]  /*12550*/  LOP3.LUT R5, R5, 0x20, R168.reuse, 0xf8, !PT ;  /* 0x0000002005057812 */ /* 0x100fe200078ef8a8 */
[----:B------:R-:W-:Y:S01]  /*12560*/  @P0 STS.128 [R196+0x8000], RZ ;  /* 0x008000ffc4000388 */ /* 0x000fe20000000c00 */
[----:B------:R-:W-:Y:S02]  /*12570*/  LOP3.LUT R156, R156, 0x100, R168, 0xf8, !PT ;  /* 0x000001009c9c7812 */ /* 0x000fe400078ef8a8 */
[----:B------:R-:W-:Y:S02]  /*12580*/  LOP3.LUT R4, R5, R4, R0, 0xf6, !PT ;  /* 0x0000000405047212 */ /* 0x000fe400078ef600 */
[----:B------:R-:W-:Y:S02]  /*12590*/  LOP3.LUT R156, R156, R167, RZ, 0xfc, !PT ;  /* 0x000000a79c9c7212 */ /* 0x000fe400078efcff */
[-C--:B------:R-:W-:Y:S01]  /*125a0*/  LEA R152, R4, R166.reuse, 0x1 ;  /* 0x000000a604987211 */ /* 0x080fe200078e08ff */
[----:B------:R-:W-:Y:S01]  /*125b0*/  @!PT LDS RZ, [RZ] ;  /* 0x00000000fffff984 */ /* 0x000fe20000000800 */
[----:B------:R-:W-:Y:S01]  /*125c0*/  @!PT LDS RZ, [RZ] ;  /* 0x00000000fffff984 */ /* 0x000fe20000000800 */
[----:B------:R-:W-:Y:S01]  /*125d0*/  @!PT LDS RZ, [RZ] ;  /* 0x00000000fffff984 */ /* 0x000fe20000000800 */
[----:B------:R-:W-:Y:S01]  /*125e0*/  @!P0 LDGSTS.E.BYPASS.LTC128B.128 [R196+0x8000], desc[UR4][R12.64] ;  /* 0x080000000cc48fae */ /* 0x000fe2000b981a04 */
[----:B------:R-:W-:Y:S02]  /*125f0*/  LEA R156, R156, R166, 0x1 ;  /* 0x000000a69c9c7211 */ /* 0x000fe400078e08ff */
[----:B------:R-:W-:Y:S04]  /*12600*/  MOV R0, 0x20 ;  /* 0x0000002000007802 */ /* 0x000fe80000000f00 */
[----:B------:R-:W-:Y:S01]  /*12610*/  SEL R0, R0, 0xffffffe0, !P1 ;  /* 0xffffffe000007807 */ /* 0x000fe20004800000 */
        /* <DEDUP_REMOVED lines=87> */
[----:B----4-:R-:W4:Y:S08]  /*12b90*/  LDSM.16.M88.4 R4, [R0+0x1800] ;  /* 0x001800000004783b */ /* 0x010f300000000200 */
[----:B------:R-:W1:Y:S10]  /*12ba0*/  MUFU.TANH R198, R10 ;  /* 0x0000000a00c67308 */ /* 0x000e740000002400 */
[----:B------:R5:W1:Y:S10]  /*12bb0*/  MUFU.TANH R199, R11 ;  /* 0x0000000b00c77308 */ /* 0x000a740000002400 */
[----:B------:R-:W1:Y:S10]  /*12bc0*/  MUFU.TANH R12, R12 ;  /* 0x0000000c000c7308 */ /* 0x000e740000002400 */
[----:B------:R-:W1:Y:S01]  /*12bd0*/  MUFU.TANH R13, R13 ;  /* 0x0000000d000d7308 */ /* 0x000e620000002400 */
[----:B-----5:R-:W5:Y:S09]  /*12be0*/  LDSM.16.M88.4 R8, [R0+0x1c00] ;  /* 0x001c00000008783b */ /* 0x020f720000000200 */
[----:B------:R-:W1:Y:S01]  /*12bf0*/  MUFU.TANH R14, R14 ;  /* 0x0000000e000e7308 */ /* 0x000e620000002400 */
[C---:B----4-:R-:W-:Y:S09]  /*12c00*/  HMMA.16816.F32 R20, R156.reuse, R4, R20 ;  /* 0x000000049c14723c */ /* 0x050ff20000001814 */
[----:B------:R-:W4:Y:S01]  /*12c10*/  MUFU.TANH R15, R15 ;  /* 0x0000000f000f7308 */ /* 0x000f220000002400 */
[C---:B------:R-:W-:Y:S01]  /*12c20*/  HMMA.16816.F32 R24, R156.reuse, R6, R24 ;  /* 0x000000069c18723c */ /* 0x040fe20000001818 */
[----:B------:R-:W2:Y:S08]  /*12c30*/  LDSM.16.M88.4 R4, [R0+0x2000] ;  /* 0x002000000004783b */ /* 0x000eb00000000200 */
        /* <DEDUP_REMOVED lines=16> */
[C---:B--2---:R-:W-:Y:S03]  /*12d40*/  HMMA.16816.F32 R36, R156.reuse, R4, R36 ;  /* 0x000000049c24723c */ /* 0x044fe60000001824 */
[-C--:B------:R-:W-:Y:S01]  /*12d50*/  FMUL.FTZ R28, R28, R197.reuse ;  /* 0x000000c51c1c7220 */ /* 0x080fe20000410000 */
[-C--:B------:R-:W-:Y:S05]  /*12d60*/  FMUL.FTZ R29, R29, R197.reuse ;  /* 0x000000c51d1d7220 */ /* 0x080fea0000410000 */
[----:B------:R-:W2:Y:S01]  /*12d70*/  MUFU.TANH R21, R21 ;  /* 0x0000001500157308 */ /* 0x000ea20000002400 */
[-C--:B------:R-:W-:Y:S01]  /*12d80*/  FMUL.FTZ R30, R30, R197.reuse ;  /* 0x000000c51e1e7220 */ /* 0x080fe20000410000 */
[-C--:B------:R-:W-:Y:S01]  /*12d90*/  FMUL.FTZ R31, R31, R197.reuse ;  /* 0x000000c51f1f7220 */ /* 0x080fe20000410000 */
[C---:B------:R-:W-:Y:S01]  /*12da0*/  HMMA.16816.F32 R40, R156.reuse, R6, R40 ;  /* 0x000000069c28723c */ /* 0x040fe20000001828 */
[----:B------:R-:W3:Y:S02]  /*12db0*/  LDSM.16.M88.4 R4, [R0+0x2800] ;  /* 0x002800000004783b */ /* 0x000ee40000000200 */
        /* <DEDUP_REMOVED lines=20> */
[C---:B---3--:R-:W-:Y:S03]  /*12f00*/  HMMA.16816.F32 R52, R156.reuse, R4, R52 ;  /* 0x000000049c34723c */ /* 0x048fe60000001834 */
[-C--:B------:R-:W-:Y:S06]  /*12f10*/  FMUL.FTZ R44, R44, R197.reuse ;  /* 0x000000c52c2c7220 */ /* 0x080fec0000410000 */
[----:B------:R-:W3:Y:S01]  /*12f20*/  MUFU.TANH R27, R27 ;  /* 0x0000001b001b7308 */ /* 0x000ee20000002400 */
[-C--:B------:R-:W-:Y:S01]  /*12f30*/  FMUL.FTZ R45, R45, R197.reuse ;  /* 0x000000c52d2d7220 */ /* 0x080fe20000410000 */
[-C--:B------:R-:W-:Y:S01]  /*12f40*/  FMUL.FTZ R46, R46, R197.reuse ;  /* 0x000000c52e2e7220 */ /* 0x080fe20000410000 */
[-C--:B------:R-:W-:Y:S01]  /*12f50*/  FMUL.FTZ R47, R47, R197.reuse ;  /* 0x000000c52f2f7220 */ /* 0x080fe20000410000 */
[C---:B------:R-:W-:Y:S01]  /*12f60*/  HMMA.16816.F32 R56, R156.reuse, R6, R56 ;  /* 0x000000069c38723c */ /* 0x040fe20000001838 */
[----:B------:R-:W4:Y:S02]  /*12f70*/  LDSM.16.M88.4 R4, [R0+0x3000] ;  /* 0x003000000004783b */ /* 0x000f240000000200 */
        /* <DEDUP_REMOVED lines=27> */
[----:B------:R-:W2:Y:S04]  /*13130*/  LDSM.16.M88.4 R4, [R0+0x3800] ;  /* 0x003800000004783b */ /* 0x000ea80000000200 */
        /* <DEDUP_REMOVED lines=74> */
[----:B------:R1:W1:Y:S01]  /*135e0*/  MUFU.TANH R154, R50 ;  /* 0x00000032009a7308 */ /* 0x0002620000002400 */
[----:B------:R-:W5:Y:S01]  /*135f0*/  LDSM.16.M88.4 R8, [R0+0x4c00] ;  /* 0x004c00000008783b */ /* 0x000f620000000200 */
[----:B------:R-:W-:Y:S08]  /*13600*/  DEPBAR.LE SB0, 0x0 ;  /* 0x000080000000791a */ /* 0x000ff00000000000 */
[----:B------:R-:W1:Y:S01]  /*13610*/  MUFU.TANH R51, R51 ;  /* 0x0000003300337308 */ /* 0x000e620000002400 */
[----:B------:R-:W-:Y:S01]  /*13620*/  BAR.SYNC.DEFER_BLOCKING 0x0 ;  /* 0x0000000000007b1d */ /* 0x000fe20000010000 */
[C---:B----4-:R-:W-:Y:S05]  /*13630*/  HMMA.16816.F32 R116, R156.reuse, R4, R116 ;  /* 0x000000049c74723c */ /* 0x050fea0000001874 */
[-C--:B------:R-:W-:Y:S03]  /*13640*/  FMUL.FTZ R109, R109, R197.reuse ;  /* 0x000000c56d6d7220 */ /* 0x080fe60000410000 */
[----:B------:R-:W4:Y:S01]  /*13650*/  MUFU.TANH R52, R52 ;  /* 0x0000003400347308 */ /* 0x000f220000002400 */
        /* <DEDUP_REMOVED lines=123> */
[C---:B------:R-:W-:Y:S02]  /*13e10*/  IADD3 R50, PT, PT, R7.reuse, -0x100, RZ ;  /* 0xffffff0007327810 */ /* 0x040fe40007ffe0ff */
        /* <DEDUP_REMOVED lines=17> */
[CC--:B------:R-:W-:Y:S02]  /*13f30*/  IMAD R8, R11.reuse, R9.reuse, R8 ;  /* 0x000000090b087224 */ /* 0x0c0fe400078e0208 */
        /* <DEDUP_REMOVED lines=42> */
.L_x_2245:
[----:B------:R-:W-:Y:S05]  /*141e0*/  BSYNC.RECONVERGENT B0 ;  /* 0x0000000000007941 */ /* 0x000fea0003800200 */
.L_x_2244:
        /* <DEDUP_REMOVED lines=11> */
[-C--:B-1----:R-:W-:Y:S01]  /*142a0*/  @!P0 MOV R114, R8.reuse ;  /* 0x0000000800728202 */ /* 0x082fe20000000f00 */
[----:B------:R-:W-:Y:S01]  /*142b0*/  @!P0 IMAD.WIDE.U32 R116, R170, 0xc0, R8 ;  /* 0x000000c0aa748825 */ /* 0x000fe200078e0008 */
[-C--:B------:R-:W-:Y:S01]  /*142c0*/  @!P0 MOV R112, R8.reuse ;  /* 0x0000000800708202 */ /* 0x080fe20000000f00 */
[----:B------:R3:W-:Y:S02]  /*142d0*/  @P0 STS.128 [R196+0x1800], RZ ;  /* 0x001800ffc4000388 */ /* 0x0007e40000000c00 */
[----:B------:R-:W-:Y:S01]  /*142e0*/  @!P0 IMAD.X R11, R9, 0x1, R6, P4 ;  /* 0x00000001090b8824 */ /* 0x000fe200020e0606 */
[----:B------:R-:W-:Y:S01]  /*142f0*/  @!P0 IADD3 R117, PT, PT, R4, R117, RZ ;  /* 0x0000007504758210 */ /* 0x000fe20007ffe0ff */
[----:B------:R-:W-:Y:S01]  /*14300*/  @!PT LDS RZ, [RZ] ;  /* 0x00000000fffff984 */ /* 0x000fe20000000800 */
[----:B------:R-:W-:Y:S01]  /*14310*/  @!PT LDS RZ, [RZ] ;  /* 0x00000000fffff984 */ /* 0x000fe20000000800 */
[----:B------:R-:W-:Y:S01]  /*14320*/  @!PT LDS RZ, [RZ] ;  /* 0x00000000fffff984 */ /* 0x000fe20000000800 */
[----:B------:R-:W-:Y:S01]  /*14330*/  @!P0 LDGSTS.E.BYPASS.LTC128B.128 [R196+0x1800], desc[UR4][R8.64] ;  /* 0x0180000008c48fae */ /* 0x000fe2000b981a04 */
[CC--:B------:R-:W-:Y:S01]  /*14340*/  @!P0 LEA R4, P3, R170.reuse, R8.reuse, 0x8 ;  /* 0x00000008aa048211 */ /* 0x0c0fe200078640ff */
[----:B------:R-:W-:Y:S02]  /*14350*/  @!P0 IMAD.MOV.U32 R115, RZ, RZ, R9 ;  /* 0x000000ffff738224 */ /* 0x000fe400078e0009 */
[----:B------:R3:W-:Y:S01]  /*14360*/  @P0 STS.128 [R196+0x2000], RZ ;  /* 0x002000ffc4000388 */ /* 0x0007e20000000c00 */
[----:B------:R-:W-:Y:S02]  /*14370*/  @!P0 IMAD R5, R171, 0x140, RZ ;  /* 0x00000140ab058824 */ /* 0x000fe400078e02ff */
[C---:B------:R-:W-:Y:S01]  /*14380*/  @!P0 IMAD.WIDE.U32 R114, R170.reuse, 0x140, R114 ;  /* 0x00000140aa728825 */ /* 0x040fe200078e0072 */
[----:B------:R-:W-:Y:S01]  /*14390*/  @!PT LDS RZ, [RZ] ;  /* 0x00000000fffff984 */ /* 0x000fe20000000800 */
[----:B------:R-:W-:Y:S01]  /*143a0*/  @!PT LDS RZ, [RZ] ;  /* 0x00000000fffff984 */ /* 0x000fe20000000800 */
[----:B------:R-:W-:Y:S01]  /*143b0*/  @!PT LDS RZ, [RZ] ;  /* 0x00000000fffff984 */ /* 0x000fe20000000800 */
[----:B------:R1:W-:Y:S03]  /*143c0*/  @!P0 LDGSTS.E.BYPASS.LTC128B.128 [R196+0x2000], desc[UR4][R10.64] ;  /* 0x020000000ac48fae */ /* 0x0003e6000b981a04 */
[----:B------:R-:W-:Y:S01]  /*143d0*/  @!P0 IMAD.IADD R115, R5, 0x1, R115 ;  /* 0x0000000105738824 */ /* 0x000fe200078e0273 */
[----:B------:R3:W-:Y:S01]  /*143e0*/  @P0 STS.128 [R196+0x2800], RZ ;  /* 0x002800ffc4000388 */ /* 0x0007e20000000c00 */
[C---:B------:R-:W-:Y:S01]  /*143f0*/  @!P0 LEA.HI.X R5, R170.reuse, R9, R171, 0x8, P3 ;  /* 0x00000009aa058211 */ /* 0x040fe200018f44ab */
[----:B------:R-:W-:Y:S01]  /*14400*/  @!P0 IMAD.MOV.U32 R113, RZ, RZ, R9 ;  /* 0x000000ffff718224 */ /* 0x000fe200078e0009 */
[----:B--2---:R-:W-:Y:S01]  /*14410*/  LOP3.LUT R181, R189, 0x1f20, RZ, 0xc0, !PT ;  /* 0x00001f20bdb57812 */ /* 0x004fe200078ec0ff */
[----:B------:R-:W-:Y:S02]  /*14420*/  @!P0 IMAD R6, R171, 0x180, RZ ;  /* 0x00000180ab068824 */ /* 0x000fe400078e02ff */
[----:B------:R-:W-:Y:S05]  /*14430*/  @!P0 IMAD.WIDE.U32 R112, R170, 0x180, R112 ;  /* 0x00000180aa708825 */ /* 0x000fea00078e0070 */
[----:B------:R-:W-:Y:S02]  /*14440*/  @!P0 IADD3 R113, PT, PT, R6, R113, RZ ;  /* 0x0000007106718210 */ /* 0x000fe40007ffe0ff */
        /* <DEDUP_REMOVED lines=27> */
.L_x_2243:
[----:B------:R-:W-:Y:S05]  /*14600*/  BSYNC.RECONVERGENT B1 ;  /* 0x0000000000017941 */ /* 0x000fea0003800200 */
.L_x_2242:
[----:B-1----:R-:W-:Y:S01]  /*14610*/  IMAD.SHL.U32 R50, R151, 0x2, RZ ;  /* 0x0000000297327824 */ /* 0x002fe200078e00ff */
[----:B------:R-:W-:Y:S04]  /*14620*/  STL [R1+0x10], R170 ;  /* 0x000010aa01007387 */ /* 0x000fe80000100800 */
[----:B------:R-:W-:Y:S01]  /*14630*/  LOP3.LUT R50, R50, 0x6, RZ, 0xc0, !PT ;  /* 0x0000000632327812 */ /* 0x000fe200078ec0ff */
[----:B------:R-:W-:Y:S04]  /*14640*/  STL [R1+0xc], R169 ;  /* 0x00000ca901007387 */ /* 0x000fe80000100800 */
[----:B------:R-:W-:Y:S01]  /*14650*/  IMAD R233, R186, 0x100, R50 ;  /* 0x00000100bae97824 */ /* 0x000fe200078e0232 */
[----:B------:R1:W-:Y:S03]  /*14660*/  STL [R1+0x8], R165 ;  /* 0x000008a501007387 */ /* 0x0003e60000100800 */
[C---:B------:R-:W-:Y:S01]  /*14670*/  VIADD R129, R233.reuse, 0x49 ;  /* 0x00000049e9817836 */ /* 0x040fe20000000000 */
[C---:B------:R-:W-:Y:S01]  /*14680*/  ISETP.GE.AND P0, PT, R233.reuse, R177, PT ;  /* 0x000000b1e900720c */ /* 0x040fe20003f06270 */
[C---:B---3--:R-:W-:Y:S01]  /*14690*/  VIADD R4, R233.reuse, 0x1 ;  /* 0x00000001e9047836 */ /* 0x048fe20000000000 */
[----:B------:R-:W-:Y:S01]  /*146a0*/  STL [R1+0x4], R164 ;  /* 0x000004a401007387 */ /* 0x000fe20000100800 */
[C---:B------:R-:W-:Y:S01]  /*146b0*/  VIADD R6, R233.reuse, 0xa9 ;  /* 0x000000a9e9067836 */ /* 0x040fe20000000000 */
[----:B------:R-:W-:Y:S01]  /*146c0*/  FSEL R234, R160, -INF , P0 ;  /* 0xff800000a0ea7808 */ /* 0x000fe20000000000 */
[C---:B------:R-:W-:Y:S01]  /*146d0*/  VIADD R124, R233.reuse, 0xa0 ;  /* 0x000000a0e97c7836 */ /* 0x040fe20000000000 */
[C---:B------:R-:W-:Y:S01]  /*146e0*/  ISETP.GE.AND P0, PT, R233.reuse, R175, PT ;  /* 0x000000afe900720c */ /* 0x040fe20003f06270 */
[C---:B------:R-:W-:Y:S01]  /*146f0*/  VIADD R168, R233.reuse, 0x8 ;  /* 0x00000008e9a87836 */ /* 0x040fe20000000000 */
[-C--:B------:R-:W-:Y:S01]  /*14700*/  ISETP.GE.AND P6, PT, R4, R177.reuse, PT ;  /* 0x000000b10400720c */ /* 0x080fe20003fc6270 */
[C---:B------:R-:W-:Y:S01]  /*14710*/  VIADD R222, R233.reuse, 0x9 ;  /* 0x00000009e9de7836 */ /* 0x040fe20000000000 */
[----:B------:R-:W-:Y:S01]  /*14720*/  FSEL R232, R162, -INF , P0 ;  /* 0xff800000a2e87808 */ /* 0x000fe20000000000 */
[----:B------:R2:W-:Y:S01]  /*14730*/  STL [R1], R150 ;  /* 0x0000009601007387 */ /* 0x0005e20000100800 */
        /* <DEDUP_REMOVED lines=30> */
[----:B------:R-:W-:Y:S01]  /*14920*/  ISETP.GE.AND P5, PT, R4, R175, PT ;  /* 0x000000af0400720c */ /* 0x000fe20003fa6270 */
        /* <DEDUP_REMOVED lines=8> */
[----:B------:R-:W-:Y:S01]  /*149b0*/  VIADD R126, R233, 0x59 ;  /* 0x00000059e97e7836 */ /* 0x000fe20000000000 */
[----:B------:R-:W-:Y:S01]  /*149c0*/  FSEL R248, R163, -INF , P5 ;  /* 0xff800000a3f87808 */ /* 0x000fe20002800000 */
[C---:B------:R-:W-:Y:S01]  /*149d0*/  VIADD R118, R233.reuse, 0x60 ;  /* 0x00000060e9767836 */ /* 0x040fe20000000000 */
[-C--:B------:R-:W-:Y:S01]  /*149e0*/  ISETP.GE.AND P5, PT, R168, R175.reuse, PT ;  /* 0x000000afa800720c */ /* 0x080fe20003fa6270 */
[C---:B------:R-:W-:Y:S01]  /*149f0*/  VIADD R117, R233.reuse, 0x61 ;  /* 0x00000061e9757836 */ /* 0x040fe20000000000 */
        /* <DEDUP_REMOVED lines=9> */
[----:B------:R-:W-:Y:S01]  /*14a90*/  VIADD R128, R233, 0x78 ;  /* 0x00000078e9807836 */ /* 0x000fe20000000000 */
        /* <DEDUP_REMOVED lines=18> */
[----:B-1----:R-:W-:Y:S01]  /*14bc0*/  FSEL R165, R15, -INF , P6 ;  /* 0xff8000000fa57808 */ /* 0x002fe20003000000 */
[C---:B------:R-:W-:Y:S01]  /*14bd0*/  VIADD R11, R233.reuse, 0xa1 ;  /* 0x000000a1e90b7836 */ /* 0x040fe20000000000 */
[-C--:B------:R-:W-:Y:S01]  /*14be0*/  ISETP.GE.AND P6, PT, R218, R175.reuse, PT ;  /* 0x000000afda00720c */ /* 0x080fe20003fc6270 */
[C---:B------:R-:W-:Y:S01]  /*14bf0*/  VIADD R104, R233.reuse, 0x99 ;  /* 0x00000099e9687836 */ /* 0x040fe20000000000 */
[----:B------:R-:W-:Y:S01]  /*14c00*/  FSEL R13, R32, -INF , P5 ;  /* 0xff800000200d7808 */ /* 0x000fe20002800000 */
[----:B------:R-:W-:Y:S01]  /*14c10*/  IMAD.MOV.U32 R32, RZ, RZ, R153 ;  /* 0x000000ffff207224 */ /* 0x000fe200078e0099 */
[----:B------:R-:W-:Y:S01]  /*14c20*/  ISETP.GE.AND P5, PT, R10, R175, PT ;  /* 0x000000af0a00720c */ /* 0x000fe20003fa6270 */
[----:B------:R-:W-:Y:S01]  /*14c30*/  VIADD R9, R233, 0xa8 ;  /* 0x000000a8e9097836 */ /* 0x000fe20000000000 */
[----:B------:R-:W-:Y:S01]  /*14c40*/  FSEL R168, R33, -INF , P0 ;  /* 0xff80000021a87808 */ /* 0x000fe20000000000 */
[----:B------:R-:W-:Y:S01]  /*14c50*/  IMAD.MOV.U32 R33, RZ, RZ, R243 ;  /* 0x000000ffff217224 */ /* 0x000fe200078e00f3 */
[-C--:B------:R-:W-:Y:S01]  /*14c60*/  ISETP.GE.AND P0, PT, R156, R177.reuse, PT ;  /* 0x000000b19c00720c */ /* 0x080fe20003f06270 */
[----:B------:R-:W-:Y:S01]  /*14c70*/  VIADD R7, R233, 0xb8 ;  /* 0x000000b8e9077836 */ /* 0x000fe20000000000 */
[----:B------:R-:W-:Y:S02]  /*14c80*/  FSEL R18, R18, -INF , P6 ;  /* 0xff80000012127808 */ /* 0x000fe40003000000 */
[----:B------:R-:W-:Y:S02]  /*14c90*/  ISETP.GE.AND P6, PT, R131, R177, PT ;  /* 0x000000b18300720c */ /* 0x000fe40003fc6270 */
[----:B------:R-:W-:Y:S01]  /*14ca0*/  FSEL R16, R19, -INF , P5 ;  /* 0xff80000013107808 */ /* 0x000fe20002800000 */
[----:B------:R-:W-:Y:S01]  /*14cb0*/  IMAD.MOV.U32 R19, RZ, RZ, R249 ;  /* 0x000000ffff137224 */ /* 0x000fe200078e00f9 */
[-C--:B------:R-:W-:Y:S02]  /*14cc0*/  ISETP.GE.AND P5, PT, R217, R175.reuse, PT ;  /* 0x000000afd900720c */ /* 0x080fe40003fa6270 */
        /* <DEDUP_REMOVED lines=8> */
[----:B------:R-:W-:Y:S01]  /*14d50*/  VIADD R23, R233, 0xe9 ;  /* 0x000000e9e9177836 */ /* 0x000fe20000000000 */
        /* <DEDUP_REMOVED lines=14> */
[----:B------:R-:W-:Y:S01]  /*14e40*/  FSEL R161, R30, -INF , P6 ;  /* 0xff8000001ea17808 */ /* 0x000fe20003000000 */
[----:B------:R-:W-:Y:S01]  /*14e50*/  VIADD R30, R233, 0xe8 ;  /* 0x000000e8e91e7836 */ /* 0x000fe20000000000 */
[----:B------:R-:W-:Y:S02]  /*14e60*/  ISETP.GE.AND P6, PT, R126, R177, PT ;  /* 0x000000b17e00720c */ /* 0x000fe40003fc6270 */
[----:B------:R-:W-:Y:S01]  /*14e70*/  FSEL R21, R31, -INF , P5 ;  /* 0xff8000001f157808 */ /* 0x000fe20002800000 */
[C---:B------:R-:W-:Y:S01]  /*14e80*/  VIADD R31, R233.reuse, 0xe1 ;  /* 0x000000e1e91f7836 */ /* 0x040fe20000000000 */
[-C--:B------:R-:W-:Y:S02]  /*14e90*/  ISETP.GE.AND P5, PT, R158, R175.reuse, PT ;  /* 0x000000af9e00720c */ /* 0x080fe40003fa6270 */
[----:B------:R-:W-:Y:S01]  /*14ea0*/  FSEL R29, R48, -INF , P0 ;  /* 0xff800000301d7808 */ /* 0x000fe20000000000 */
[----:B------:R-:W-:Y:S01]  /*14eb0*/  VIADD R48, R233, 0xc8 ;  /* 0x000000c8e9307836 */ /* 0x000fe20000000000 */
[----:B------:R-:W-:Y:S02]  /*14ec0*/  ISETP.GE.AND P0, PT, R157, R175, PT ;  /* 0x000000af9d00720c */ /* 0x000fe40003f06270 */
[----:B------:R-:W-:Y:S01]  /*14ed0*/  FSEL R238, R49, -INF , P6 ;  /* 0xff80000031ee7808 */ /* 0x000fe20003000000 */
[----:B------:R-:W-:Y:S01]  /*14ee0*/  VIADD R49, R233, 0xc1 ;  /* 0x000000c1e9317836 */ /* 0x000fe20000000000 */
[-C--:B------:R-:W-:Y:S02]  /*14ef0*/  ISETP.GE.AND P6, PT, R118, R177.reuse, PT ;  /* 0x000000b17600720c */ /* 0x080fe40003fc6270 */
[----:B------:R-:W-:Y:S01]  /*14f00*/  FSEL R153, R34, -INF , P5 ;  /* 0xff80000022997808 */ /* 0x000fe20002800000 */
[----:B------:R-:W-:Y:S01]  /*14f10*/  IMAD.MOV.U32 R34, RZ, RZ, R152 ;  /* 0x000000ffff227224 */ /* 0x000fe200078e0098 */
        /* <DEDUP_REMOVED lines=16> */
[----:B------:R-:W-:Y:S01]  /*15020*/  FSEL R169, R57, -INF , P0 ;  /* 0xff80000039a97808 */ /* 0x000fe20000000000 */
[----:B------:R-:W-:Y:S01]  /*15030*/  IMAD.MOV.U32 R57, RZ, RZ, R235 ;  /* 0x000000ffff397224 */ /* 0x000fe200078e00eb */
[-C--:B------:R-:W-:Y:S02]  /*15040*/  ISETP.GE.AND P0, PT, R121, R177.reuse, PT ;  /* 0x000000b17900720c */ /* 0x080fe40003f06270 */
[----:B------:R-:W-:Y:S01]  /*15050*/  FSEL R27, R42, -INF , P6 ;  /* 0xff8000002a1b7808 */ /* 0x000fe20003000000 */
[----:B------:R-:W-:Y:S01]  /*15060*/  VIADD R42, R233, 0xd0 ;  /* 0x000000d0e92a7836 */ /* 0x000fe20000000000 */
[----:B------:R-:W-:Y:S02]  /*15070*/  ISETP.GE.AND P6, PT, R120, R177, PT ;  /* 0x000000b17800720c */ /* 0x000fe40003fc6270 */
[----:B------:R-:W-:Y:S01]  /*15080*/  FSEL R26, R43, -INF , P5 ;  /* 0xff8000002b1a7808 */ /* 0x000fe20002800000 */
[----:B------:R-:W-:Y:S01]  /*15090*/  VIADD R43, R233, 0xc9 ;  /* 0x000000c9e92b7836 */ /* 0x000fe20000000000 */
[-C--:B------:R-:W-:Y:S02]  /*150a0*/  ISETP.GE.AND P5, PT, R123, R175.reuse, PT ;  /* 0x000000af7b00720c */ /* 0x080fe40003fa6270 */
[----:B--2---:R-:W-:Y:S01]  /*150b0*/  FSEL R150, R60, -INF , P0 ;  /* 0xff8000003c967808 */ /* 0x004fe20000000000 */
[----:B------:R-:W-:Y:S01]  /*150c0*/  IMAD.MOV.U32 R60, RZ, RZ, R238 ;  /* 0x000000ffff3c7224 */ /* 0x000fe200078e00ee */
[----:B------:R-:W-:Y:S02]  /*150d0*/  ISETP.GE.AND P0, PT, R122, R175, PT ;  /* 0x000000af7a00720c */ /* 0x000fe40003f06270 */
[----:B------:R-:W-:Y:S02]  /*150e0*/  FSEL R170, R61, -INF , P6 ;  /* 0xff8000003daa7808 */ /* 0x000fe40003000000 */
[-C--:B------:R-:W-:Y:S02]  /*150f0*/  ISETP.GE.AND P6, PT, R128, R177.reuse, PT ;  /* 0x000000b18000720c */ /* 0x080fe40003fc6270 */
[----:B------:R-:W-:Y:S01]  /*15100*/  FSEL R231, R46, -INF , P5 ;  /* 0xff8000002ee77808 */ /* 0x000fe20002800000 */
[----:B------:R-:W-:Y:S01]  /*15110*/  IMAD.MOV.U32 R46, RZ, RZ, R28 ;  /* 0x000000ffff2e7224 */ /* 0x000fe200078e001c */
[----:B------:R-:W-:Y:S01]  /*15120*/  ISETP.GE.AND P5, PT, R119, R177, PT ;  /* 0x000000b17700720c */ /* 0x000fe20003fa6270 */
[----:B------:R-:W-:Y:S01]  /*15130*/  IMAD.MOV.U32 R28, RZ, RZ, R245 ;  /* 0x000000ffff1c7224 */ /* 0x000fe200078e00f5 */
[----:B------:R-:W-:Y:S01]  /*15140*/  FSEL R230, R47, -INF , P0 ;  /* 0xff8000002fe67808 */ /* 0x000fe20000000000 */
[----:B------:R-:W-:Y:S01]  /*15150*/  IMAD.MOV.U32 R47, RZ, RZ, R240 ;  /* 0x000000ffff2f7224 */ /* 0x000fe200078e00f0 */
[-C--:B------:R-:W-:Y:S02]  /*15160*/  ISETP.GE.AND P0, PT, R127, R175.reuse, PT ;  /* 0x000000af7f00720c */ /* 0x080fe40003f06270 */
[----:B------:R-:W-:Y:S01]  /*15170*/  FSEL R164, R64, -INF , P6 ;  /* 0xff80000040a47808 */ /* 0x000fe20003000000 */
[----:B------:R-:W-:Y:S01]  /*15180*/  IMAD.MOV.U32 R64, RZ, RZ, R29 ;  /* 0x000000ffff407224 */ /* 0x000fe200078e001d */
[----:B------:R-:W-:Y:S01]  /*15190*/  ISETP.GE.AND P6, PT, R126, R175, PT ;  /* 0x000000af7e00720c */ /* 0x000fe20003fc6270 */
[----:B------:R-:W-:Y:S01]  /*151a0*/  IMAD.MOV.U32 R29, RZ, RZ, R248 ;  /* 0x000000ffff1d7224 */ /* 0x000fe200078e00f8 */
        /* <DEDUP_REMOVED lines=18> */
[----:B------:R-:W-:Y:S01]  /*152d0*/  ISETP.GE.AND P5, PT, R114, R175, PT ;  /* 0x000000af7200720c */ /* 0x000fe20003fa6270 */
[----:B------:R-:W-:Y:S01]  /*152e0*/  VIADD R22, R233, 0xf8 ;  /* 0x000000f8e9167836 */ /* 0x000fe20000000000 */
[----:B------:R-:W-:Y:S01]  /*152f0*/  FSEL R40, R72, -INF , P0 ;  /* 0xff80000048287808 */ /* 0x000fe20000000000 */
[----:B------:R-:W-:Y:S01]  /*15300*/  IMAD.MOV.U32 R72, RZ, RZ, R225 ;  /* 0x000000ffff487224 */ /* 0x000fe200078e00e1 */
[----:B------:R-:W-:Y:S02]  /*15310*/  FSEL R252, R73, -INF , P6 ;  /* 0xff80000049fc7808 */ /* 0x000fe40003000000 */
[-C--:B------:R-:W-:Y:S02]  /*15320*/  ISETP.GE.AND P6, PT, R108, R177.reuse, PT ;  /* 0x000000b16c00720c */ /* 0x080fe40003fc6270 */
[----:B------:R-:W-:Y:S02]  /*15330*/  FSEL R225, R58, -INF , P5 ;  /* 0xff8000003ae17808 */ /* 0x000fe40002800000 */
[----:B------:R-:W-:Y:S02]  /*15340*/  ISETP.GE.AND P5, PT, R107, R177, PT ;  /* 0x000000b16b00720c */ /* 0x000fe40003fa6270 */
[----:B------:R-:W-:Y:S02]  /*15350*/  FSEL R251, R76, -INF , P6 ;  /* 0xff8000004cfb7808 */ /* 0x000fe40003000000 */
[----:B------:R-:W-:Y:S02]  /*15360*/  ISETP.GE.AND P6, PT, R120, R175, PT ;  /* 0x000000af7800720c */ /* 0x000fe40003fc6270 */
[----:B------:R-:W-:Y:S02]  /*15370*/  FSEL R250, R77, -INF , P5 ;  /* 0xff8000004dfa7808 */ /* 0x000fe40002800000 */
[----:B------:R-:W-:Y:S02]  /*15380*/  ISETP.GE.AND P5, PT, R125, R177, PT ;  /* 0x000000b17d00720c */ /* 0x000fe40003fa6270 */
[----:B------:R-:W-:Y:S01]  /*15390*/  FSEL R73, R63, -INF , P6 ;  /* 0xff8000003f497808 */ /* 0x000fe20003000000 */
[----:B------:R-:W-:Y:S01]  /*153a0*/  IMAD.MOV.U32 R63, RZ, RZ, R246 ;  /* 0x000000ffff3f7224 */ /* 0x000fe200078e00f6 */
[-C--:B------:R-:W-:Y:S02]  /*153b0*/  ISETP.GE.AND P6, PT, R128, R175.reuse, PT ;  /* 0x000000af8000720c */ /* 0x080fe40003fc6270 */
[----:B------:R-:W-:Y:S02]  /*153c0*/  FSEL R249, R80, -INF , P5 ;  /* 0xff80000050f97808 */ /* 0x000fe40002800000 */
[-C--:B------:R-:W-:Y:S02]  /*153d0*/  ISETP.GE.AND P5, PT, R119, R175.reuse, PT ;  /* 0x000000af7700720c */ /* 0x080fe40003fa6270 */
[----:B------:R-:W-:Y:S02]  /*153e0*/  FSEL R69, R66, -INF , P6 ;  /* 0xff80000042457808 */ /* 0x000fe40003000000 */
[----:B------:R-:W-:Y:S01]  /*153f0*/  FSEL R66, R67, -INF , P5 ;  /* 0xff80000043427808 */ /* 0x000fe20002800000 */
[----:B------:R-:W-:Y:S01]  /*15400*/  IMAD.MOV.U32 R67, RZ, RZ, R15 ;  /* 0x000000ffff437224 */ /* 0x000fe200078e000f */
[----:B------:R-:W-:Y:S01]  /*15410*/  ISETP.GE.AND P5, PT, R116, R175, PT ;  /* 0x000000af7400720c */ /* 0x000fe20003fa6270 */
[----:B------:R-:W-:Y:S01]  /*15420*/  IMAD.MOV.U32 R15, RZ, RZ, R244 ;  /* 0x000000ffff0f7224 */ /* 0x000fe200078e00f4 */
[----:B------:R-:W-:Y:S02]  /*15430*/  ISETP.GE.AND P3, PT, R4, R176, PT ;  /* 0x000000b00400720c */ /* 0x000fe40003f66270 */
[----:B------:R-:W-:Y:S01]  /*15440*/  FSEL R70, R70, -INF , P5 ;  /* 0xff80000046467808 */ /* 0x000fe20002800000 */
[----:B------:R-:W-:Y:S01]  /*15450*/  IMAD.MOV.U32 R36, RZ, RZ, R15 ;  /* 0x000000ffff247224 */ /* 0x000fe200078e000f */
[-C--:B------:R-:W-:Y:S01]  /*15460*/  ISETP.GE.AND P5, PT, R6, R177.reuse, PT ;  /* 0x000000b10600720c */ /* 0x080fe20003fa6270 */
[C---:B------:R-:W-:Y:S01]  /*15470*/  VIADD R15, R233.reuse, 0xf0 ;  /* 0x000000f0e90f7836 */ /* 0x040fe20000000000 */
[----:B------:R-:W-:Y:S01]  /*15480*/  ISETP.GE.AND P4, PT, R4, R174, PT ;  /* 0x000000ae0400720c */ /* 0x000fe20003f86270 */
[----:B------:R-:W-:Y:S01]  /*15490*/  VIADD R4, R233, 0xb9 ;  /* 0x000000b9e9047836 */ /* 0x000fe20000000000 */
[----:B------:R-:W-:Y:S02]  /*154a0*/  FSEL R244, R89, -INF , P5 ;  /* 0xff80000059f47808 */ /* 0x000fe40002800000 */
[----:B------:R-:W-:Y:S02]  /*154b0*/  ISETP.GE.AND P5, PT, R8, R177, PT ;  /* 0x000000b10800720c */ /* 0x000fe40003fa6270 */
[-C--:B------:R-:W-:Y:S02]  /*154c0*/  ISETP.GE.AND P0, PT, R113, R175.reuse, PT ;  /* 0x000000af7100720c */ /* 0x080fe40003f06270 */
[----:B------:R-:W-:Y:S02]  /*154d0*/  FSEL R243, R92, -INF , P5 ;  /* 0xff8000005cf37808 */ /* 0x000fe40002800000 */
[----:B------:R-:W-:Y:S02]  /*154e0*/  ISETP.GE.AND P5, PT, R107, R175, PT ;  /* 0x000000af6b00720c */ /* 0x000fe40003fa6270 */
[-C--:B------:R-:W-:Y:S02]  /*154f0*/  ISETP.GE.AND P6, PT, R11, R177.reuse, PT ;  /* 0x000000b10b00720c */ /* 0x080fe40003fc6270 */
[----:B------:R-:W-:Y:S02]  /*15500*/  FSEL R61, R79, -INF , P5 ;  /* 0xff8000004f3d7808 */ /* 0x000fe40002800000 */
[----:B------:R-:W-:Y:S02]  /*15510*/  ISETP.GE.AND P5, PT, R4, R177, PT ;  /* 0x000000b10400720c */ /* 0x000fe40003fa6270 */
[----:B------:R-:W-:Y:S01]  /*15520*/  FSEL R152, R59, -INF , P0 ;  /* 0xff8000003b987808 */ /* 0x000fe20000000000 */
[----:B------:R-:W-:Y:S01]  /*15530*/  IMAD.MOV.U32 R59, RZ, RZ, R247 ;  /* 0x000000ffff3b7224 */ /* 0x000fe200078e00f7 */
[-C--:B------:R-:W-:Y:S02]  /*15540*/  ISETP.GE.AND P0, PT, R121, R175.reuse, PT ;  /* 0x000000af7900720c */ /* 0x080fe40003f06270 */
[----:B------:R-:W-:Y:S02]  /*15550*/  FSEL R246, R85, -INF , P6 ;  /* 0xff80000055f67808 */ /* 0x000fe40003000000 */
[----:B------:R-:W-:Y:S01]  /*15560*/  FSEL R85, R97, -INF , P5 ;  /* 0xff80000061557808 */ /* 0x000fe20002800000 */
[----:B------:R-:W-:Y:S01]  /*15570*/  IMAD.MOV.U32 R97, RZ, RZ, R33 ;  /* 0x000000ffff617224 */ /* 0x000fe200078e0021 */
[----:B------:R-:W-:Y:S01]  /*15580*/  ISETP.GE.AND P5, PT, R125, R175, PT ;  /* 0x000000af7d00720c */ /* 0x000fe20003fa6270 */
[----:B------:R-:W-:Y:S01]  /*15590*/  VIADD R33, R233, 0xe0 ;  /* 0x000000e0e9217836 */ /* 0x000fe20000000000 */
        /* <DEDUP_REMOVED lines=13> */
[-C--:B------:R-:W-:Y:S02]  /*15670*/  ISETP.GE.AND P0, PT, R115, R175.reuse, PT ;  /* 0x000000af7300720c */ /* 0x080fe40003f06270 */
[----:B------:R-:W-:Y:S02]  /*15680*/  ISETP.GE.AND P6, PT, R108, R175, PT ;  /* 0x000000af6c00720c */ /* 0x000fe40003fc6270 */
[----:B------:R-:W-:Y:S01]  /*15690*/  FSEL R241, R100, -INF , P5 ;  /* 0xff80000064f17808 */ /* 0x000fe20002800000 */
[----:B------:R-:W-:Y:S01]  /*156a0*/  IMAD.MOV.U32 R100, RZ, RZ, R14 ;  /* 0x000000ffff647224 */ /* 0x000fe200078e000e */
[----:B------:R-:W-:Y:S01]  /*156b0*/  ISETP.GE.AND P5, PT, R49, R177, PT ;  /* 0x000000b13100720c */ /* 0x000fe20003fa6270 */
[----:B------:R-:W-:Y:S01]  /*156c0*/  VIADD R14, R233, 0xf1 ;  /* 0x000000f1e90e7836 */ /* 0x000fe20000000000 */
[----:B------:R-:W-:Y:S01]  /*156d0*/  FSEL R65, R71, -INF , P0 ;  /* 0xff80000047417808 */ /* 0x000fe20000000000 */
[----:B------:R-:W-:Y:S01]  /*156e0*/  IMAD.MOV.U32 R71, RZ, RZ, R242 ;  /* 0x000000ffff477224 */ /* 0x000fe200078e00f2 */
[----:B------:R-:W-:Y:S02]  /*156f0*/  FSEL R78, R78, -INF , P6 ;  /* 0xff8000004e4e7808 */ /* 0x000fe40003000000 */
[----:B------:R-:W-:Y:S02]  /*15700*/  ISETP.GE.AND P0, PT, R112, R175, PT ;  /* 0x000000af7000720c */ /* 0x000fe40003f06270 */
[----:B------:R-:W-:Y:S02]  /*15710*/  ISETP.GE.AND P6, PT, R233, R176, PT ;  /* 0x000000b0e900720c */ /* 0x000fe40003fc6270 */
[----:B------:R-:W-:Y:S01]  /*15720*/  FSEL R81, R101, -INF , P5 ;  /* 0xff80000065517808 */ /* 0x000fe20002800000 */
[----:B------:R-:W-:Y:S01]  /*15730*/  IMAD.MOV.U32 R101, RZ, RZ, R12 ;  /* 0x000000ffff657224 */ /* 0x000fe200078e000c */
[----:B------:R-:W-:Y:S02]  /*15740*/  FSEL R74, R74, -INF , P0 ;  /* 0xff8000004a4a7808 */ /* 0x000fe40000000000 */
[----:B------:R-:W-:Y:S02]  /*15750*/  FSEL R12, R234, -INF , !P6 ;  /* 0xff800000ea0c7808 */ /* 0x000fe40007000000 */
[----:B------:R-:W-:Y:S02]  /*15760*/  ISETP.GE.AND P0, PT, R5, R177, PT ;  /* 0x000000b10500720c */ /* 0x000fe40003f06270 */
[----:B------:R-:W-:Y:S02]  /*15770*/  ISETP.GE.AND P6, PT, R11, R175, PT ;  /* 0x000000af0b00720c */ /* 0x000fe40003fc6270 */
[----:B------:R-:W-:Y:S01]  /*15780*/  FSEL R89, R93, -INF , P0 ;  /* 0xff8000005d597808 */ /* 0x000fe20000000000 */
[----:B------:R-:W-:Y:S01]  /*15790*/  IMAD.MOV.U32 R93, RZ, RZ, R40 ;  /* 0x000000ffff5d7224 */ /* 0x000fe200078e0028 */
[----:B------:R-:W-:Y:S01]  /*157a0*/  FSEL R56, R87, -INF , P6 ;  /* 0xff80000057387808 */ /* 0x000fe20003000000 */
[----:B------:R-:W-:Y:S01]  /*157b0*/  IMAD.MOV.U32 R40, RZ, RZ, R236 ;  /* 0x000000ffff287224 */ /* 0x000fe200078e00ec */
[-C--:B------:R-:W-:Y:S02]  /*157c0*/  ISETP.GE.AND P0, PT, R7, R177.reuse, PT ;  /* 0x000000b10700720c */ /* 0x080fe40003f06270 */
[----:B------:R-:W-:Y:S02]  /*157d0*/  ISETP.GE.AND P6, PT, R43, R177, PT ;  /* 0x000000b12b00720c */ /* 0x000fe40003fc6270 */
[-C--:B------:R-:W-:Y:S02]  /*157e0*/  ISETP.GE.AND P5, PT, R124, R175.reuse, PT ;  /* 0x000000af7c00720c */ /* 0x080fe40003fa6270 */
[----:B------:R-:W-:Y:S02]  /*157f0*/  FSEL R242, R96, -INF , P0 ;  /* 0xff80000060f27808 */ /* 0x000fe40000000000 */
[----:B------:R-:W-:Y:S01]  /*15800*/  FSEL R77, R105, -INF , P6 ;  /* 0xff800000694d7808 */ /* 0x000fe20003000000 */
[----:B------:R-:W-:Y:S01]  /*15810*/  IMAD.MOV.U32 R105, RZ, RZ, R20 ;  /* 0x000000ffff697224 */ /* 0x000fe200078e0014 */
[C---:B------:R-:W-:Y:S01]  /*15820*/  ISETP.GE.AND P0, PT, R233.reuse, R174, PT ;  /* 0x000000aee900720c */ /* 0x040fe20003f06270 */
[----:B------:R-:W-:Y:S01]  /*15830*/  VIADD R20, R233, 0xf9 ;  /* 0x000000f9e9147836 */ /* 0x000fe20000000000 */
[----:B------:R-:W-:Y:S02]  /*15840*/  ISETP.GE.AND P6, PT, R6, R175, PT ;  /* 0x000000af0600720c */ /* 0x000fe40003fc6270 */
[----:B------:R-:W-:Y:S01]  /*15850*/  FSEL R96, R86, -INF , P5 ;  /* 0xff80000056607808 */ /* 0x000fe20002800000 */
[----:B------:R-:W-:Y:S01]  /*15860*/  IMAD.MOV.U32 R86, RZ, RZ, R53 ;  /* 0x000000ffff567224 */ /* 0x000fe200078e0035 */
[----:B------:R-:W-:Y:S01]  /*15870*/  FSEL R91, R91, -INF , P6 ;  /* 0xff8000005b5b7808 */ /* 0x000fe20003000000 */
[----:B------:R-:W-:Y:S01]  /*15880*/  IMAD.MOV.U32 R53, RZ, RZ, R13 ;  /* 0x000000ffff357224 */ /* 0x000fe200078e000d */
[----:B------:R-:W-:Y:S02]  /*15890*/  FSEL R13, R232, -INF , !P0 ;  /* 0xff800000e80d7808 */ /* 0x000fe40004000000 */
[----:B------:R-:W-:Y:S02]  /*158a0*/  ISETP.GE.AND P6, PT, R41, R177, PT ;  /* 0x000000b12900720c */ /* 0x000fe40003fc6270 */
[----:B------:R-:W-:Y:S02]  /*158b0*/  ISETP.GE.AND P0, PT, R8, R175, PT ;  /* 0x000000af0800720c */ /* 0x000fe40003f06270 */
        /* <DEDUP_REMOVED lines=15> */
[----:B------:R-:W-:Y:S01]  /*159b0*/  IMAD.MOV.U32 R204, RZ, RZ, R86 ;  /* 0x000000ffffcc7224 */ /* 0x000fe200078e0056 */
[----:B------:R-:W-:Y:S02]  /*159c0*/  ISETP.GE.AND P6, PT, R4, R175, PT ;  /* 0x000000af0400720c */ /* 0x000fe40003fc6270 */
[----:B------:R-:W-:Y:S02]  /*159d0*/  ISETP.GE.AND P0, PT, R33, R177, PT ;  /* 0x000000b12100720c */ /* 0x000fe40003f06270 */
[-C--:B------:R-:W-:Y:S02]  /*159e0*/  ISETP.GE.AND P5, PT, R9, R175.reuse, PT ;  /* 0x000000af0900720c */ /* 0x080fe40003fa6270 */
[----:B------:R-:W-:Y:S02]  /*159f0*/  FSEL R83, R99, -INF , P6 ;  /* 0xff80000063537808 */ /* 0x000fe40003000000 */
[----:B------:R-:W-:Y:S01]  /*15a00*/  FSEL R235, R207, -INF , P0 ;  /* 0xff800000cfeb7808 */ /* 0x000fe20000000000 */
[----:B------:R-:W-:Y:S01]  /*15a10*/  IMAD.MOV.U32 R207, RZ, RZ, R97 ;  /* 0x000000ffffcf7224 */ /* 0x000fe200078e0061 */
[----:B------:R-:W-:Y:S01]  /*15a20*/  FSEL R92, R90, -INF , P5 ;  /* 0xff8000005a5c7808 */ /* 0x000fe20002800000 */
[----:B------:R-:W-:Y:S01]  /*15a30*/  IMAD.MOV.U32 R90, RZ, RZ, R52 ;  /* 0x000000ffff5a7224 */ /* 0x000fe200078e0034 */
[-C--:B------:R-:W-:Y:S01]  /*15a40*/  ISETP.GE.AND P6, PT, R51, R175.reuse, PT ;  /* 0x000000af3300720c */ /* 0x080fe20003fc6270 */
[----:B------:R-:W-:Y:S01]  /*15a50*/  IMAD.MOV.U32 R52, RZ, RZ, R28 ;  /* 0x000000ffff347224 */ /* 0x000fe200078e001c */
[----:B------:R-:W-:Y:S01]  /*15a60*/  ISETP.GE.AND P0, PT, R49, R175, PT ;  /* 0x000000af3100720c */ /* 0x000fe20003f06270 */
[----:B------:R-:W-:Y:S01]  /*15a70*/  IMAD.MOV.U32 R28, RZ, RZ, R239 ;  /* 0x000000ffff1c7224 */ /* 0x000fe200078e00ef */
[-C--:B------:R-:W-:Y:S01]  /*15a80*/  ISETP.GE.AND P5, PT, R42, R177.reuse, PT ;  /* 0x000000b12a00720c */ /* 0x080fe20003fa6270 */
[----:B------:R-:W-:Y:S01]  /*15a90*/  IMAD.MOV.U32 R97, RZ, RZ, R60 ;  /* 0x000000ffff617224 */ /* 0x000fe200078e003c */
[----:B------:R-:W-:Y:S01]  /*15aa0*/  FSEL R80, R102, -INF , P6 ;  /* 0xff80000066507808 */ /* 0x000fe20003000000 */
[----:B------:R-:W-:Y:S01]  /*15ab0*/  IMAD.MOV.U32 R102, RZ, RZ, R63 ;  /* 0x000000ffff667224 */ /* 0x000fe200078e003f */
[----:B------:R-:W-:Y:S01]  /*15ac0*/  FSEL R79, R103, -INF , P0 ;  /* 0xff800000674f7808 */ /* 0x000fe20000000000 */
[----:B------:R-:W-:Y:S01]  /*15ad0*/  IMAD R103, R186, 0x100, R50 ;  /* 0x00000100ba677824 */ /* 0x000fe200078e0232 */
[----:B------:R-:W-:Y:S01]  /*15ae0*/  FSEL R239, R201, -INF , P5 ;  /* 0xff800000c9ef7808 */ /* 0x000fe20002800000 */
[----:B------:R-:W-:Y:S01]  /*15af0*/  IMAD.MOV.U32 R201, RZ, RZ, R105 ;  /* 0x000000ffffc97224 */ /* 0x000fe200078e0069 */
[----:B------:R-:W-:Y:S01]  /*15b00*/  ISETP.GE.AND P6, PT, R23, R177, PT ;  /* 0x000000b11700720c */ /* 0x000fe20003fc6270 */
[----:B------:R-:W-:Y:S01]  /*15b10*/  IMAD.MOV.U32 R105, RZ, RZ, R100 ;  /* 0x000000ffff697224 */ /* 0x000fe200078e0064 */
[-C--:B------:R-:W-:Y:S01]  /*15b20*/  ISETP.GE.AND P0, PT, R48, R175.reuse, PT ;  /* 0x000000af3000720c */ /* 0x080fe20003f06270 */
[----:B------:R-:W-:Y:S01]  /*15b30*/  VIADD R103, R103, 0x8 ;  /* 0x0000000867677836 */ /* 0x000fe20000000000 */
        /* <DEDUP_REMOVED lines=10> */
[----:B------:R-:W-:Y:S01]  /*15be0*/  ISETP.GE.AND P0, PT, R14, R177, PT ;  /* 0x000000b10e00720c */ /* 0x000fe20003f06270 */
[----:B------:R1:W5:Y:S01]  /*15bf0*/  LDL.LU R170, [R1+0x10] ;  /* 0x0000100001aa7983 */ /* 0x0003620000300800 */
        /* <DEDUP_REMOVED lines=8> */
[----:B------:R-:W-:Y:S01]  /*15c80*/  ISETP.GE.AND P6, PT, R41, R175, PT ;  /* 0x000000af2900720c */ /* 0x000fe20003fc6270 */
[----:B------:R-:W-:Y:S01]  /*15c90*/  IMAD.MOV.U32 R100, RZ, RZ, R68 ;  /* 0x000000ffff647224 */ /* 0x000fe200078e0044 */
[-C--:B------:R-:W-:Y:S01]  /*15ca0*/  ISETP.GE.AND P0, PT, R22, R177.reuse, PT ;  /* 0x000000b11600720c */ /* 0x080fe20003f06270 */
[----:B------:R-:W-:Y:S01]  /*15cb0*/  IMAD.MOV.U32 R98, RZ, RZ, R101 ;  /* 0x000000ffff627224 */ /* 0x000fe200078e0065 */
[----:B------:R-:W-:Y:S01]  /*15cc0*/  ISETP.GE.AND P5, PT, R31, R177, PT ;  /* 0x000000b11f00720c */ /* 0x000fe20003fa6270 */
[----:B------:R-:W-:Y:S01]  /*15cd0*/  IMAD.MOV.U32 R101, RZ, RZ, R64 ;  /* 0x000000ffff657224 */ /* 0x000fe200078e0040 */
[----:B------:R-:W-:Y:S02]  /*15ce0*/  FSEL R71, R202, -INF , P6 ;  /* 0xff800000ca477808 */ /* 0x000fe40003000000 */
[----:B------:R-:W-:Y:S02]  /*15cf0*/  FSEL R52, R52, -INF , P0 ;  /* 0xff80000034347808 */ /* 0x000fe40000000000 */
[----:B------:R-:W-:Y:S01]  /*15d00*/  FSEL R234, R208, -INF , P5 ;  /* 0xff800000d0ea7808 */ /* 0x000fe20002800000 */
[----:B------:R-:W-:Y:S01]  /*15d10*/  IMAD.MOV.U32 R208, RZ, RZ, R67 ;  /* 0x000000ffffd07224 */ /* 0x000fe200078e0043 */
[-C--:B------:R-:W-:Y:S02]  /*15d20*/  ISETP.GE.AND P6, PT, R39, R175.reuse, PT ;  /* 0x000000af2700720c */ /* 0x080fe40003fc6270 */
[----:B------:R-:W-:Y:S02]  /*15d30*/  ISETP.GE.AND P0, PT, R35, R175, PT ;  /* 0x000000af2300720c */ /* 0x000fe40003f06270 */
[----:B------:R-:W-:Y:S02]  /*15d40*/  ISETP.GE.AND P5, PT, R30, R177, PT ;  /* 0x000000b11e00720c */ /* 0x000fe40003fa6270 */
[----:B------:R-:W-:Y:S02]  /*15d50*/  FSEL R68, R205, -INF , P6 ;  /* 0xff800000cd447808 */ /* 0x000fe40003000000 */
[----:B------:R-:W-:Y:S02]  /*15d60*/  FSEL R67, R206, -INF , P0 ;  /* 0xff800000ce437808 */ /* 0x000fe40000000000 */
[----:B------:R-:W-:Y:S02]  /*15d70*/  FSEL R233, R211, -INF , P5 ;  /* 0xff800000d3e97808 */ /* 0x000fe40002800000 */
[-C--:B------:R-:W-:Y:S02]  /*15d80*/  ISETP.GE.AND P6, PT, R31, R175.reuse, PT ;  /* 0x000000af1f00720c */ /* 0x080fe40003fc6270 */
[-C--:B------:R-:W-:Y:S02]  /*15d90*/  ISETP.GE.AND P0, PT, R30, R175.reuse, PT ;  /* 0x000000af1e00720c */ /* 0x080fe40003f06270 */
[-C--:B------:R-:W-:Y:S02]  /*15da0*/  ISETP.GE.AND P5, PT, R43, R175.reuse, PT ;  /* 0x000000af2b00720c */ /* 0x080fe40003fa6270 */
[----:B------:R-:W-:Y:S02]  /*15db0*/  FSEL R63, R210, -INF , P6 ;  /* 0xff800000d23f7808 */ /* 0x000fe40003000000 */
[----:B------:R-:W-:Y:S02]  /*15dc0*/  FSEL R60, R213, -INF , P0 ;  /* 0xff800000d53c7808 */ /* 0x000fe40000000000 */
[----:B------:R-:W-:Y:S02]  /*15dd0*/  FSEL R75, R200, -INF , P5 ;  /* 0xff800000c84b7808 */ /* 0x000fe40002800000 */
[-C--:B------:R-:W-:Y:S02]  /*15de0*/  ISETP.GE.AND P6, PT, R15, R175.reuse, PT ;  /* 0x000000af0f00720c */ /* 0x080fe40003fc6270 */
[-C--:B------:R-:W-:Y:S02]  /*15df0*/  ISETP.GE.AND P0, PT, R14, R175.reuse, PT ;  /* 0x000000af0e00720c */ /* 0x080fe40003f06270 */
[----:B------:R-:W-:Y:S02]  /*15e00*/  ISETP.GE.AND P5, PT, R42, R175, PT ;  /* 0x000000af2a00720c */ /* 0x000fe40003fa6270 */
[----:B------:R-:W-:Y:S02]  /*15e10*/  FSEL R55, R221, -INF , P6 ;  /* 0xff800000dd377808 */ /* 0x000fe40003000000 */
[----:B------:R-:W-:Y:S02]  /*15e20*/  FSEL R53, R223, -INF , P0 ;  /* 0xff800000df357808 */ /* 0x000fe40000000000 */
        /* <DEDUP_REMOVED lines=10> */
[-C--:B------:R-:W-:Y:S01]  /*15ed0*/  ISETP.GE.AND P5, PT, R33, R175.reuse, PT ;  /* 0x000000af2100720c */ /* 0x080fe20003fa6270 */
        /* <DEDUP_REMOVED lines=33> */
[----:B------:R-:W-:Y:S01]  /*160f0*/  ISETP.GE.AND P6, PT, R217, R176, PT ;  /* 0x000000b0d900720c */ /* 0x000fe20003fc6270 */
        /* <DEDUP_REMOVED lines=13> */
[----:B------:R-:W-:Y:S01]  /*161d0*/  ISETP.GE.AND P3, PT, R218, R174, PT ;  /* 0x000000aeda00720c */ /* 0x000fe20003f66270 */
        /* <DEDUP_REMOVED lines=11> */
[----:B------:R1:W5:Y:S01]  /*16290*/  LDL.LU R169, [R1+0xc] ;  /* 0x00000c0001a97983 */ /* 0x0003620000300800 */
[----:B------:R-:W-:Y:S01]  /*162a0*/  IMAD.MOV.U32 R211, RZ, RZ, R103 ;  /* 0x000000ffffd37224 */ /* 0x000fe200078e0067 */
[----:B------:R-:W-:Y:S01]  /*162b0*/  FSEL R46, R46, -INF , !P3 ;  /* 0xff8000002e2e7808 */ /* 0x000fe20005800000 */
[----:B------:R-:W-:Y:S01]  /*162c0*/  IMAD.MOV.U32 R90, RZ, RZ, R165 ;  /* 0x000000ffff5a7224 */ /* 0x000fe200078e00a5 */
[-C--:B------:R-:W-:Y:S01]  /*162d0*/  ISETP.GE.AND P3, PT, R130, R176.reuse, PT ;  /* 0x000000b08200720c */ /* 0x080fe20003f66270 */
[----:B------:R-:W-:Y:S01]  /*162e0*/  IMAD.MOV.U32 R98, RZ, RZ, R204 ;  /* 0x000000ffff627224 */ /* 0x000fe200078e00cc */
[----:B------:R1:W5:Y:S01]  /*162f0*/  LDL.LU R165, [R1+0x8] ;  /* 0x0000080001a57983 */ /* 0x0003620000300800 */
        /* <DEDUP_REMOVED lines=21> */
[----:B------:R-:W-:Y:S01]  /*16450*/  ISETP.GE.AND P5, PT, R196, R176, PT ;  /* 0x000000b0c400720c */ /* 0x000fe20003fa6270 */
        /* <DEDUP_REMOVED lines=26> */
[----:B------:R1:W5:Y:S01]  /*16600*/  LDL.LU R164, [R1+0x4] ;  /* 0x0000040001a47983 */ /* 0x0003620000300800 */
[----:B------:R-:W-:Y:S01]  /*16610*/  FSEL R202, R211, -INF , !P4 ;  /* 0xff800000d3ca7808 */ /* 0x000fe20006000000 */
[----:B------:R-:W-:Y:S01]  /*16620*/  IMAD.MOV.U32 R90, RZ, RZ, R105 ;  /* 0x000000ffff5a7224 */ /* 0x000fe200078e0069 */
[----:B------:R-:W-:Y:S01]  /*16630*/  ISETP.GE.AND P4, PT, R156, R176, PT ;  /* 0x000000b09c00720c */ /* 0x000fe20003f86270 */
[----:B------:R-:W-:Y:S01]  /*16640*/  IMAD.MOV.U32 R105, RZ, RZ, R150 ;  /* 0x000000ffff697224 */ /* 0x000fe200078e0096 */
[----:B------:R-:W-:Y:S01]  /*16650*/  FSEL R16, R16, -INF , !P5 ;  /* 0xff80000010107808 */ /* 0x000fe20006800000 */
[----:B------:R1:W5:Y:S01]  /*16660*/  LDL.LU R150, [R1] ;  /* 0x0000000001967983 */ /* 0x0003620000300800 */
        /* <DEDUP_REMOVED lines=8> */
[----:B------:R-:W-:Y:S01]  /*166f0*/  FSEL R47, R47, -INF , !P4 ;  /* 0xff8000002f2f7808 */ /* 0x000fe20006000000 */
[----:B------:R-:W-:Y:S01]  /*16700*/  IMAD.MOV.U32 R101, RZ, RZ, R151 ;  /* 0x000000ffff657224 */ /* 0x000fe200078e0097 */
[----:B------:R-:W-:Y:S01]  /*16710*/  ISETP.GE.AND P6, PT, R129, R176, PT ;  /* 0x000000b08100720c */ /* 0x000fe20003fc6270 */
[----:B------:R-:W2:Y:S01]  /*16720*/  S2R R151, SR_TID.X ;  /* 0x0000000000977919 */ /* 0x000ea20000002100 */
[----:B------:R-:W-:Y:S01]  /*16730*/  ISETP.GE.AND P4, PT, R196, R174, PT ;  /* 0x000000aec400720c */ /* 0x000fe20003f86270 */
[----:B------:R-:W-:Y:S01]  /*16740*/  IMAD.MOV.U32 R98, RZ, RZ, R201 ;  /* 0x000000ffff627224 */ /* 0x000fe200078e00c9 */
[----:B------:R-:W-:Y:S01]  /*16750*/  FSEL R209, R163, -INF , !P5 ;  /* 0xff800000a3d17808 */ /* 0x000fe20006800000 */
[----:B------:R-:W-:Y:S01]  /*16760*/  IMAD.MOV.U32 R201, RZ, RZ, R97 ;  /* 0x000000ffffc97224 */ /* 0x000fe200078e0061 */
[----:B------:R-:W-:Y:S01]  /*16770*/  FSEL R200, R102, -INF , !P3 ;  /* 0xff80000066c87808 */ /* 0x000fe20005800000 */
[----:B------:R-:W-:Y:S01]  /*16780*/  IMAD.MOV.U32 R97, RZ, RZ, R185 ;  /* 0x000000ffff617224 */ /* 0x000fe200078e00b9 */
[----:B------:R-:W-:Y:S01]  /*16790*/  ISETP.GE.AND P5, PT, R122, R176, PT ;  /* 0x000000b07a00720c */ /* 0x000fe20003fa6270 */
[----:B------:R-:W3:Y:S01]  /*167a0*/  S2R R185, SR_CTAID.X ;  /* 0x0000000000b97919 */ /* 0x000ee20000002500 */
[----:B------:R-:W-:Y:S02]  /*167b0*/  FSEL R211, R198, -INF , !P0 ;  /* 0xff800000c6d37808 */ /* 0x000fe40004000000 */
[----:B------:R-:W-:Y:S02]  /*167c0*/  ISETP.GE.AND P3, PT, R159, R174, PT ;  /* 0x000000ae9f00720c */ /* 0x000fe40003f66270 */
[----:B------:R-:W-:Y:S02]  /*167d0*/  FSEL R198, R208, -INF , !P6 ;  /* 0xff800000d0c67808 */ /* 0x000fe40007000000 */
[----:B------:R-:W-:Y:S02]  /*167e0*/  FSEL R208, R162, -INF , !P4 ;  /* 0xff800000a2d07808 */ /* 0x000fe40006000000 */
[----:B------:R-:W-:Y:S02]  /*167f0*/  FSEL R162, R204, -INF , !P5 ;  /* 0xff800000cca27808 */ /* 0x000fe40006800000 */
[----:B------:R-:W-:Y:S02]  /*16800*/  FSEL R204, R21, -INF , !P3 ;  /* 0xff80000015cc7808 */ /* 0x000fe40005800000 */
[-C--:B------:R-:W-:Y:S01]  /*16810*/  ISETP.GE.AND P6, PT, R123, R176.reuse, PT ;  /* 0x000000b07b00720c */ /* 0x080fe20003fc6270 */
[----:B------:R-:W4:Y:S01]  /*16820*/  LD.E R21, desc[UR4][R2.64+0xdc] ;  /* 0x0000dc0402157980 */ /* 0x000f22000c101900 */
[----:B------:R-:W-:Y:S02]  /*16830*/  ISETP.GE.AND P3, PT, R126, R176, PT ;  /* 0x000000b07e00720c */ /* 0x000fe40003f66270 */
[-C--:B------:R-:W-:Y:S02]  /*16840*/  ISETP.GE.AND P4, PT, R158, R174.reuse, PT ;  /* 0x000000ae9e00720c */ /* 0x080fe40003f86270 */
[----:B------:R-:W-:Y:S02]  /*16850*/  FSEL R163, R99, -INF , !P6 ;  /* 0xff80000063a37808 */ /* 0x000fe40007000000 */
[-C--:B------:R-:W-:Y:S02]  /*16860*/  ISETP.GE.AND P0, PT, R160, R174.reuse, PT ;  /* 0x000000aea000720c */ /* 0x080fe40003f06270 */
        /* <DEDUP_REMOVED lines=9> */
[----:B------:R-:W-:Y:S02]  /*16900*/  FSEL R161, R98, -INF , !P5 ;  /* 0xff80000062a17808 */ /* 0x000fe40006800000 */
[-C--:B------:R-:W-:Y:S02]  /*16910*/  ISETP.GE.AND P6, PT, R130, R174.reuse, PT ;  /* 0x000000ae8200720c */ /* 0x080fe40003fc6270 */
[----:B------:R-:W-:Y:S02]  /*16920*/  ISETP.GE.AND P5, PT, R131, R174, PT ;  /* 0x000000ae8300720c */ /* 0x000fe40003fa6270 */
[----:B------:R-:W-:Y:S02]  /*16930*/  FSEL R153, R95, -INF , !P4 ;  /* 0xff8000005f997808 */ /* 0x000fe40006000000 */
[----:B------:R-:W-:Y:S02]  /*16940*/  FSEL R154, R154, -INF , !P3 ;  /* 0xff8000009a9a7808 */ /* 0x000fe40005800000 */
[----:B------:R-:W-:Y:S02]  /*16950*/  ISETP.GE.AND P4, PT, R114, R176, PT ;  /* 0x000000b07200720c */ /* 0x000fe40003f86270 */
[----:B------:R-:W-:Y:S02]  /*16960*/  ISETP.GE.AND P3, PT, R129, R174, PT ;  /* 0x000000ae8100720c */ /* 0x000fe40003f66270 */
        /* <DEDUP_REMOVED lines=12> */
[-C--:B------:R-:W-:Y:S02]  /*16a30*/  ISETP.GE.AND P6, PT, R128, R176.reuse, PT ;  /* 0x000000b08000720c */ /* 0x080fe40003fc6270 */
[----:B------:R-:W-:Y:S02]  /*16a40*/  FSEL R160, R231, -INF , !P5 ;  /* 0xff800000e7a07808 */ /* 0x000fe40006800000 */
[----:B------:R-:W-:Y:S02]  /*16a50*/  ISETP.GE.AND P5, PT, R119, R176, PT ;  /* 0x000000b07700720c */ /* 0x000fe40003fa6270 */
[----:B------:R-:W-:Y:S02]  /*16a60*/  FSEL R159, R230, -INF , !P4 ;  /* 0xff800000e69f7808 */ /* 0x000fe40006000000 */
[-C--:B------:R-:W-:Y:S02]  /*16a70*/  ISETP.GE.AND P4, PT, R118, R174.reuse, PT ;  /* 0x000000ae7600720c */ /* 0x080fe40003f86270 */
[-C--:B------:R-:W-:Y:S02]  /*16a80*/  ISETP.GE.AND P3, PT, R127, R174.reuse, PT ;  /* 0x000000ae7f00720c */ /* 0x080fe40003f66270 */
[----:B------:R-:W-:Y:S02]  /*16a90*/  FSEL R27, R90, -INF , !P0 ;  /* 0xff8000005a1b7808 */ /* 0x000fe40004000000 */
[----:B------:R-:W-:Y:S02]  /*16aa0*/  FSEL R118, R86, -INF , !P6 ;  /* 0xff80000056767808 */ /* 0x000fe40007000000 */
[-C--:B------:R-:W-:Y:S02]  /*16ab0*/  ISETP.GE.AND P0, PT, R126, R174.reuse, PT ;  /* 0x000000ae7e00720c */ /* 0x080fe40003f06270 */
        /* <DEDUP_REMOVED lines=8> */
[----:B------:R-:W-:Y:S02]  /*16b40*/  FSEL R127, R227, -INF , !P4 ;  /* 0xff800000e37f7808 */ /* 0x000fe40006000000 */
[----:B------:R-:W-:Y:S02]  /*16b50*/  ISETP.GE.AND P5, PT, R113, R174, PT ;  /* 0x000000ae7100720c */ /* 0x000fe40003fa6270 */
[----:B------:R-:W-:Y:S02]  /*16b60*/  ISETP.GE.AND P4, PT, R111, R176, PT ;  /* 0x000000b06f00720c */ /* 0x000fe40003f86270 */
[----:B------:R-:W-:Y:S02]  /*16b70*/  FSEL R126, R226, -INF , !P6 ;  /* 0xff800000e27e7808 */ /* 0x000fe40007000000 */
[----:B------:R-:W-:Y:S02]  /*16b80*/  FSEL R113, R97, -INF , !P3 ;  /* 0xff80000061717808 */ /* 0x000fe40005800000 */
[----:B------:R-:W-:Y:S02]  /*16b90*/  ISETP.GE.AND P6, PT, R121, R174, PT ;  /* 0x000000ae7900720c */ /* 0x000fe40003fc6270 */
[-C--:B------:R-:W-:Y:S02]  /*16ba0*/  ISETP.GE.AND P3, PT, R112, R176.reuse, PT ;  /* 0x000000b07000720c */ /* 0x080fe40003f66270 */
[----:B------:R-:W-:Y:S02]  /*16bb0*/  FSEL R121, R225, -INF , !P0 ;  /* 0xff800000e1797808 */ /* 0x000fe40004000000 */
[-C--:B------:R-:W-:Y:S02]  /*16bc0*/  ISETP.GE.AND P0, PT, R107, R176.reuse, PT ;  /* 0x000000b06b00720c */ /* 0x080fe40003f06270 */
[----:B------:R-:W-:Y:S02]  /*16bd0*/  FSEL R109, R252, -INF , !P4 ;  /* 0xff800000fc6d7808 */ /* 0x000fe40006000000 */
[----:B------:R-:W-:Y:S02]  /*16be0*/  ISETP.GE.AND P4, PT, R108, R176, PT ;  /* 0x000000b06c00720c */ /* 0x000fe40003f86270 */
[----:B------:R-:W-:Y:S02]  /*16bf0*/  FSEL R110, R93, -INF , !P3 ;  /* 0xff8000005d6e7808 */ /* 0x000fe40005800000 */
[----:B------:R-:W-:Y:S02]  /*16c00*/  ISETP.GE.AND P3, PT, R120, R174, PT ;  /* 0x000000ae7800720c */ /* 0x000fe40003f66270 */
[----:B------:R-:W-:Y:S02]  /*16c10*/  FSEL R105, R250, -INF , !P0 ;  /* 0xff800000fa697808 */ /* 0x000fe40004000000 */
[----:B------:R-:W-:Y:S02]  /*16c20*/  ISETP.GE.AND P0, PT, R125, R176, PT ;  /* 0x000000b07d00720c */ /* 0x000fe40003f06270 */
[----:B------:R-:W-:Y:S02]  /*16c30*/  FSEL R106, R251, -INF , !P4 ;  /* 0xff800000fb6a7808 */ /* 0x000fe40006000000 */
[----:B------:R-:W-:Y:S02]  /*16c40*/  ISETP.GE.AND P4, PT, R119, R174, PT ;  /* 0x000000ae7700720c */ /* 0x000fe40003f86270 */
[----:B------:R-:W-:Y:S02]  /*16c50*/  FSEL R25, R25, -INF , !P6 ;  /* 0xff80000019197808 */ /* 0x000fe40007000000 */
[----:B------:R-:W-:Y:S02]  /*16c60*/  FSEL R119, R73, -INF , !P3 ;  /* 0xff80000049777808 */ /* 0x000fe40005800000 */
[----:B------:R-:W-:Y:S02]  /*16c70*/  ISETP.GE.AND P6, PT, R104, R176, PT ;  /* 0x000000b06800720c */ /* 0x000fe40003fc6270 */
[-C--:B------:R-:W-:Y:S02]  /*16c80*/  ISETP.GE.AND P3, PT, R116, R174.reuse, PT ;  /* 0x000000ae7400720c */ /* 0x080fe40003f66270 */
[----:B------:R-:W-:Y:S02]  /*16c90*/  FSEL R102, R249, -INF , !P0 ;  /* 0xff800000f9667808 */ /* 0x000fe40004000000 */
[----:B------:R-:W-:Y:S02]  /*16ca0*/  FSEL R120, R152, -INF , !P5 ;  /* 0xff80000098787808 */ /* 0x000fe40006800000 */
[-C--:B------:R-:W-:Y:S02]  /*16cb0*/  ISETP.GE.AND P0, PT, R115, R174.reuse, PT ;  /* 0x000000ae7300720c */ /* 0x080fe40003f06270 */
[-C--:B------:R-:W-:Y:S02]  /*16cc0*/  ISETP.GE.AND P5, PT, R128, R174.reuse, PT ;  /* 0x000000ae8000720c */ /* 0x080fe40003fa6270 */
[----:B------:R-:W-:Y:S02]  /*16cd0*/  FSEL R115, R66, -INF , !P4 ;  /* 0xff80000042737808 */ /* 0x000fe40006000000 */
[----:B------:R-:W-:Y:S02]  /*16ce0*/  ISETP.GE.AND P4, PT, R112, R174, PT ;  /* 0x000000ae7000720c */ /* 0x000fe40003f86270 */
        /* <DEDUP_REMOVED lines=12> */
[----:B------:R-:W-:Y:S02]  /*16db0*/  ISETP.GE.AND P5, PT, R9, R176, PT ;  /* 0x000000b00900720c */ /* 0x000fe40003fa6270 */
[-C--:B------:R-:W-:Y:S02]  /*16dc0*/  ISETP.GE.AND P0, PT, R108, R174.reuse, PT ;  /* 0x000000ae6c00720c */ /* 0x080fe40003f06270 */
        /* <DEDUP_REMOVED lines=11> */
[----:B------:R-:W-:Y:S02]  /*16e80*/  ISETP.GE.AND P0, PT, R51, R176, PT ;  /* 0x000000b03300720c */ /* 0x000fe40003f06270 */
[----:B------:R-:W-:Y:S02]  /*16e90*/  FSEL R100, R82, -INF , !P6 ;  /* 0xff80000052647808 */ /* 0x000fe40007000000 */
[----:B------:R-:W-:Y:S02]  /*16ea0*/  FSEL R96, R96, -INF , !P5 ;  /* 0xff80000060607808 */ /* 0x000fe40006800000 */
[----:B------:R-:W-:Y:S02]  /*16eb0*/  FSEL R82, R241, -INF , !P0 ;  /* 0xff800000f1527808 */ /* 0x000fe40004000000 */
[----:B------:R-:W-:Y:S02]  /*16ec0*/  ISETP.GE.AND P0, PT, R6, R174, PT ;  /* 0x000000ae0600720c */ /* 0x000fe40003f06270 */
        /* <DEDUP_REMOVED lines=41> */
[----:B------:R-:W-:Y:S02]  /*17160*/  ISETP.GE.AND P4, PT, R7, R176, PT ;  /* 0x000000b00700720c */ /* 0x000fe40003f86270 */
[----:B------:R-:W-:Y:S02]  /*17170*/  FMNMX3.FTZ R6, R6, R106, R105, !PT ;  /* 0x0000006a06067276 */ /* 0x000fe40007810069 */
[----:B------:R-:W-:Y:S01]  /*17180*/  FMNMX3.FTZ R5, R5, R108, R107, !PT ;  /* 0x0000006c05057276 */ /* 0x000fe2000781006b */
[----:B--2---:R-:W-:Y:S01]  /*17190*/  IMAD.SHL.U32 R168, R151, 0x20, RZ ;  /* 0x0000002097a87824 */ /* 0x004fe200078e00ff */
[----:B------:R-:W-:Y:S02]  /*171a0*/  FMNMX3.FTZ R6, R6, R102, R101, !PT ;  /* 0x0000006606067276 */ /* 0x000fe40007810065 */
[----:B------:R-:W-:Y:S02]  /*171b0*/  FSEL R86, R242, -INF , !P4 ;  /* 0xff800000f2567808 */ /* 0x000fe40006000000 */
[----:B------:R-:W-:Y:S02]  /*171c0*/  ISETP.GE.AND P4, PT, R11, R174, PT ;  /* 0x000000ae0b00720c */ /* 0x000fe40003f86270 */
[----:B------:R-:W-:Y:S02]  /*171d0*/  FMNMX3.FTZ R5, R5, R104, R103, !PT ;  /* 0x0000006805057276 */ /* 0x000fe40007810067 */
[----:B------:R-:W-:Y:S02]  /*171e0*/  FSEL R99, R58, -INF , !P3 ;  /* 0xff8000003a637808 */ /* 0x000fe40005800000 */
[----:B------:R-:W-:Y:S02]  /*171f0*/  ISETP.GE.AND P6, PT, R49, R176, PT ;  /* 0x000000b03100720c */ /* 0x000fe40003fc6270 */
[----:B------:R-:W-:Y:S02]  /*17200*/  ISETP.GE.AND P3, PT, R9, R174, PT ;  /* 0x000000ae0900720c */ /* 0x000fe40003f66270 */
[----:B------:R-:W-:Y:S02]  /*17210*/  FMNMX3.FTZ R6, R6, R98, R97, !PT ;  /* 0x0000006206067276 */ /* 0x000fe40007810061 */
[----:B------:R-:W-:Y:S02]  /*17220*/  FSEL R95, R56, -INF , !P4 ;  /* 0xff800000385f7808 */ /* 0x000fe40006000000 */
[----:B------:R-:W-:Y:S02]  /*17230*/  FMNMX3.FTZ R5, R5, R100, R99, !PT ;  /* 0x0000006405057276 */ /* 0x000fe40007810063 */
[----:B------:R-:W-:Y:S02]  /*17240*/  ISETP.GE.AND P4, PT, R43, R176, PT ;  /* 0x000000b02b00720c */ /* 0x000fe40003f86270 */
[----:B------:R-:W-:Y:S02]  /*17250*/  FSEL R81, R81, -INF , !P6 ;  /* 0xff80000051517808 */ /* 0x000fe40007000000 */
[----:B------:R-:W-:Y:S02]  /*17260*/  ISETP.GE.AND P6, PT, R8, R174, PT ;  /* 0x000000ae0800720c */ /* 0x000fe40003fc6270 */
[----:B------:R-:W-:Y:S02]  /*17270*/  FSEL R92, R92, -INF , !P3 ;  /* 0xff8000005c5c7808 */ /* 0x000fe40005800000 */
        /* <DEDUP_REMOVED lines=9> */
[----:B------:R-:W-:Y:S02]  /*17310*/  FSEL R74, R239, -INF , !P3 ;  /* 0xff800000ef4a7808 */ /* 0x000fe40005800000 */
[----:B------:R-:W-:Y:S02]  /*17320*/  FMNMX3.FTZ R6, R6, R90, R89, !PT ;  /* 0x0000005a06067276 */ /* 0x000fe40007810059 */
[----:B------:R-:W-:Y:S02]  /*17330*/  FSEL R87, R87, -INF , !P5 ;  /* 0xff80000057577808 */ /* 0x000fe40006800000 */
[----:B------:R-:W-:Y:S02]  /*17340*/  ISETP.GE.AND P3, PT, R4, R174, PT ;  /* 0x000000ae0400720c */ /* 0x000fe40003f66270 */
[----:B------:R-:W-:Y:S02]  /*17350*/  FMNMX3.FTZ R5, R5, R92, R91, !PT ;  /* 0x0000005c05057276 */ /* 0x000fe4000781005b */
[----:B------:R-:W-:Y:S02]  /*17360*/  ISETP.GE.AND P5, PT, R35, R176, PT ;  /* 0x000000b02300720c */ /* 0x000fe40003fa6270 */
[----:B------:R-:W-:Y:S02]  /*17370*/  FSEL R73, R238, -INF , !P0 ;  /* 0xff800000ee497808 */ /* 0x000fe40004000000 */
[----:B------:R-:W-:Y:S02]  /*17380*/  FSEL R84, R84, -INF , !P4 ;  /* 0xff80000054547808 */ /* 0x000fe40006000000 */
[----:B------:R-:W-:Y:S02]  /*17390*/  ISETP.GE.AND P0, PT, R51, R174, PT ;  /* 0x000000ae3300720c */ /* 0x000fe40003f06270 */
[----:B------:R-:W-:Y:S02]  /*173a0*/  ISETP.GE.AND P4, PT, R33, R176, PT ;  /* 0x000000b02100720c */ /* 0x000fe40003f86270 */
[----:B------:R-:W-:Y:S02]  /*173b0*/  FSEL R70, R237, -INF , !P6 ;  /* 0xff800000ed467808 */ /* 0x000fe40007000000 */
[----:B------:R-:W-:Y:S02]  /*173c0*/  FMNMX3.FTZ R6, R6, R86, R85, !PT ;  /* 0x0000005606067276 */ /* 0x000fe40007810055 */
[----:B------:R-:W-:Y:S02]  /*173d0*/  FSEL R83, R83, -INF , !P3 ;  /* 0xff80000053537808 */ /* 0x000fe40005800000 */
[----:B------:R-:W-:Y:S02]  /*173e0*/  FMNMX3.FTZ R5, R5, R88, R87, !PT ;  /* 0x0000005805057276 */ /* 0x000fe40007810057 */
[----:B------:R-:W-:Y:S02]  /*173f0*/  ISETP.GE.AND P6, PT, R49, R174, PT ;  /* 0x000000ae3100720c */ /* 0x000fe40003fc6270 */
[----:B------:R-:W-:Y:S02]  /*17400*/  FSEL R69, R236, -INF , !P5 ;  /* 0xff800000ec457808 */ /* 0x000fe40006800000 */
[----:B------:R-:W-:Y:S02]  /*17410*/  ISETP.GE.AND P3, PT, R31, R176, PT ;  /* 0x000000b01f00720c */ /* 0x000fe40003f66270 */
[----:B------:R-:W-:Y:S02]  /*17420*/  ISETP.GE.AND P5, PT, R48, R174, PT ;  /* 0x000000ae3000720c */ /* 0x000fe40003fa6270 */
[----:B------:R-:W-:Y:S02]  /*17430*/  FSEL R80, R80, -INF , !P0 ;  /* 0xff80000050507808 */ /* 0x000fe40004000000 */
[----:B------:R-:W-:Y:S02]  /*17440*/  FSEL R66, R235, -INF , !P4 ;  /* 0xff800000eb427808 */ /* 0x000fe40006000000 */
[----:B------:R-:W-:Y:S02]  /*17450*/  ISETP.GE.AND P0, PT, R30, R176, PT ;  /* 0x000000b01e00720c */ /* 0x000fe40003f06270 */
        /* <DEDUP_REMOVED lines=18> */
[----:B------:R-:W-:Y:S02]  /*17580*/  ISETP.GE.AND P3, PT, R22, R176, PT ;  /* 0x000000b01600720c */ /* 0x000fe40003f66270 */
[----:B------:R-:W-:Y:S02]  /*17590*/  FMNMX3.FTZ R6, R6, R74, R73, !PT ;  /* 0x0000004a06067276 */ /* 0x000fe40007810049 */
        /* <DEDUP_REMOVED lines=18> */
[----:B------:R-:W-:Y:S02]  /*176c0*/  FMNMX3.FTZ R5, R5, R68, R67, !PT ;  /* 0x0000004405057276 */ /* 0x000fe40007810043 */
[----:B------:R-:W-:Y:S02]  /*176d0*/  ISETP.GE.AND P6, PT, R23, R174, PT ;  /* 0x000000ae1700720c */ /* 0x000fe40003fc6270 */
        /* <DEDUP_REMOVED lines=8> */
[----:B------:R-:W-:Y:S02]  /*17760*/  FMNMX3.FTZ R4, R6, R58, R57, !PT ;  /* 0x0000003a06047276 */ /* 0x000fe40007810039 */
[----:B------:R-:W-:Y:S02]  /*17770*/  FSEL R0, R0, -INF , P0 ;  /* 0xff80000000007808 */ /* 0x000fe40000000000 */
[----:B------:R-:W-:Y:S02]  /*17780*/  FMNMX3.FTZ R5, R5, R60, R59, !PT ;  /* 0x0000003c05057276 */ /* 0x000fe4000781003b */
[----:B------:R-:W-:Y:S02]  /*17790*/  ISETP.GE.AND P3, PT, R22, R174, PT ;  /* 0x000000ae1600720c */ /* 0x000fe40003f66270 */
[----:B------:R-:W-:Y:S02]  /*177a0*/  FSEL R55, R55, -INF , !P5 ;  /* 0xff80000037377808 */ /* 0x000fe40006800000 */
[----:B------:R-:W-:Y:S02]  /*177b0*/  FSEL R53, R53, -INF , !P4 ;  /* 0xff80000035357808 */ /* 0x000fe40006000000 */
[----:B------:R-:W-:Y:S02]  /*177c0*/  FMNMX3.FTZ R4, R4, R52, R51, !PT ;  /* 0x0000003404047276 */ /* 0x000fe40007810033 */
[----:B------:R-:W-:Y:S02]  /*177d0*/  FSEL R22, R0, -INF , !P6 ;  /* 0xff80000000167808 */ /* 0x000fe40007000000 */
[----:B------:R-:W-:Y:S01]  /*177e0*/  FSEL R23, R224, -INF , !P3 ;  /* 0xff800000e0177808 */ /* 0x000fe20005800000 */
[----:B------:R-:W2:Y:S01]  /*177f0*/  SHFL.BFLY PT, R6, R4, 0x2, 0x1f ;  /* 0x0c401f0004067f89 */ /* 0x000ea200000e0000 */
[----:B------:R-:W-:Y:S02]  /*17800*/  FMNMX3.FTZ R0, R5, R55, R53, !PT ;  /* 0x0000003705007276 */ /* 0x000fe40007810035 */
[----:B------:R-:W-:Y:S02]  /*17810*/  LOP3.LUT R49, R167, 0x120, R168, 0xf8, !PT ;  /* 0x00000120a7317812 */ /* 0x000fe400078ef8a8 */
[----:B------:R-:W-:Y:S02]  /*17820*/  FMNMX3.FTZ R0, R0, R23, R22, !PT ;  /* 0x0000001700007276 */ /* 0x000fe40007810016 */
[----:B------:R-:W-:Y:S01]  /*17830*/  MOV R184, 0x200 ;  /* 0x0000020000b87802 */ /* 0x000fe20000000f00 */
[----:B------:R-:W-:Y:S02]  /*17840*/  IMAD R49, R49, 0x2, R166 ;  /* 0x0000000231317824 */ /* 0x000fe400078e02a6 */
[----:B------:R-:W1:Y:S02]  /*17850*/  SHFL.BFLY PT, R5, R0, 0x2, 0x1f ;  /* 0x0c401f0000057f89 */ /* 0x000e6400000e0000 */
[C---:B------:R-:W-:Y:S01]  /*17860*/  VIADD R48, R49.reuse, 0x5020 ;  /* 0x0000502031307836 */ /* 0x040fe20000000000 */
[----:B--2---:R-:W-:Y:S01]  /*17870*/  FMNMX.FTZ R6, R4, R6, !PT ;  /* 0x0000000604067209 */ /* 0x004fe20007810000 */
[----:B------:R-:W-:Y:S04]  /*17880*/  VIADD R4, R49, 0x5000 ;  /* 0x0000500031047836 */ /* 0x000fe80000000000 */
[----:B------:R-:W2:Y:S01]  /*17890*/  SHFL.BFLY PT, R20, R6, 0x1, 0x1f ;  /* 0x0c201f0006147f89 */ /* 0x000ea200000e0000 */
[----:B------:R-:W-:Y:S01]  /*178a0*/  @P1 VIADD R48, R4, 0xffffffe0 ;  /* 0xffffffe004301836 */ /* 0x000fe20000000000 */
[----:B-1----:R-:W-:Y:S06]  /*178b0*/  FMNMX.FTZ R5, R0, R5, !PT ;  /* 0x0000000500057209 */ /* 0x002fec0007810000 */
[----:B------:R-:W1:Y:S01]  /*178c0*/  SHFL.BFLY PT, R0, R5, 0x1, 0x1f ;  /* 0x0c201f0005007f89 */ /* 0x000e6200000e0000 */
[----:B--2---:R-:W-:Y:S04]  /*178d0*/  FMNMX.FTZ R20, R6, R20, !PT ;  /* 0x0000001406147209 */ /* 0x004fe80007810000 */
[C---:B------:R-:W-:Y:S01]  /*178e0*/  FSETP.NEU.FTZ.AND P0, PT, R20.reuse, -INF , PT ;  /* 0xff8000001400780b */ /* 0x040fe20003f1d000 */
[----:B----4-:R-:W-:Y:S03]  /*178f0*/  FMUL.FTZ R56, R21, R20 ;  /* 0x0000001415387220 */ /* 0x010fe60000410000 */
[----:B------:R-:W-:Y:S02]  /*17900*/  FSEL R4, R20, RZ, P0 ;  /* 0x000000ff14047208 */ /* 0x000fe40000000000 */
[----:B-1----:R-:W-:Y:S02]  /*17910*/  FMNMX.FTZ R0, R5, R0, !PT ;  /* 0x0000000005007209 */ /* 0x002fe40007810000 */
[----:B------:R-:W-:Y:S01]  /*17920*/  FSEL R56, R56, RZ, P0 ;  /* 0x000000ff38387208 */ /* 0x000fe20000000000 */
[----:B------:R-:W-:Y:S01]  /*17930*/  FADD.FTZ R4, -R4, R149 ;  /* 0x0000009504047221 */ /* 0x000fe20000010100 */
[----:B------:R-:W-:Y:S01]  /*17940*/  FSETP.NEU.FTZ.AND P0, PT, R0, -INF , PT ;  /* 0xff8000000000780b */ /* 0x000fe20003f1d000 */
[----:B------:R-:W-:Y:S02]  /*17950*/  FMUL.FTZ R54, R21, R0 ;  /* 0x0000000015367220 */ /* 0x000fe40000410000 */
[-CC-:B------:R-:W-:Y:S01]  /*17960*/  FFMA.FTZ R6, R12, R21.reuse, -R56.reuse ;  /* 0x000000150c067223 */ /* 0x180fe20000010838 */
[----:B------:R-:W-:Y:S01]  /*17970*/  FSEL R5, R0, RZ, P0 ;  /* 0x000000ff00057208 */ /* 0x000fe20000000000 */
[-CC-:B------:R-:W-:Y:S01]  /*17980*/  FFMA.FTZ R152, R38, R21.reuse, -R56.reuse ;  /* 0x0000001526987223 */ /* 0x180fe20000010838 */
[----:B------:R-:W-:Y:S01]  /*17990*/  FSEL R54, R54, RZ, P0 ;  /* 0x000000ff36367208 */ /* 0x000fe20000000000 */
[-CC-:B------:R-:W-:Y:S01]  /*179a0*/  FFMA.FTZ R149, R34, R21.reuse, -R56.reuse ;  /* 0x0000001522957223 */ /* 0x180fe20000010838 */
[-C--:B------:R-:W-:Y:S01]  /*179b0*/  FFMA.FTZ R124, R32, R21.reuse, -R56 ;  /* 0x00000015207c7223 */ /* 0x080fe20000010838 */
[----:B------:R-:W-:Y:S01]  /*179c0*/  MUFU.EX2 R6, R6 ;  /* 0x0000000600067308 */ /* 0x000fe20000000800 */
[----:B------:R-:W-:Y:S01]  /*179d0*/  FADD.FTZ R5, -R5, R148 ;  /* 0x0000009405057221 */ /* 0x000fe20000010100 */
[-CC-:B------:R-:W-:Y:S01]  /*179e0*/  FFMA.FTZ R155, R13, R21.reuse, -R54.reuse ;  /* 0x000000150d9b7223 */ /* 0x180fe20000010836 */
[-CC-:B------:R-:W-:Y:S07]  /*179f0*/  FFMA.FTZ R131, R29, R21.reuse, -R54.reuse ;  /* 0x000000151d837223 */ /* 0x180fee0000010836 */
[----:B------:R-:W1:Y:S01]  /*17a00*/  MUFU.EX2 R152, R152 ;  /* 0x0000009800987308 */ /* 0x000e620000000800 */
[----:B------:R-:W2:Y:S01]  /*17a10*/  LDSM.16.MT88.4 R12, [R49+0x5000] ;  /* 0x00500000310c783b */ /* 0x000ea20000004200 */
[-CC-:B------:R-:W-:Y:S01]  /*17a20*/  FFMA.FTZ R125, R24, R21.reuse, -R54.reuse ;  /* 0x00000015187d7223 */ /* 0x180fe20000010836 */
[----:B------:R-:W-:Y:S07]  /*17a30*/  FFMA.FTZ R148, R17, R21, -R54 ;  /* 0x0000001511947223 */ /* 0x000fee0000010836 */
[----:B------:R-:W-:Y:S01]  /*17a40*/  MUFU.EX2 R149, R149 ;  /* 0x0000009500957308 */ /* 0x000fe20000000800 */
[C---:B------:R-:W-:Y:S01]  /*17a50*/  FMUL.FTZ R4, R21.reuse, R4 ;  /* 0x0000000415047220 */ /* 0x040fe20000410000 */
[----:B------:R-:W-:Y:S01]  /*17a60*/  FMUL.FTZ R5, R21, R5 ;  /* 0x0000000515057220 */ /* 0x000fe20000410000 */
[-CC-:B------:R-:W-:Y:S07]  /*17a70*/  FFMA.FTZ R130, R28, R21.reuse, -R56.reuse ;  /* 0x000000151c827223 */ /* 0x180fee0000010838 */
[----:B------:R-:W4:Y:S01]  /*17a80*/  MUFU.EX2 R124, R124 ;  /* 0x0000007c007c7308 */ /* 0x000f220000000800 */
[----:B------:R-:W3:Y:S01]  /*17a90*/  LDSM.16.MT88.4 R32, [R48] ;  /* 0x000000003020783b */ /* 0x000ee20000004200 */
[-CC-:B------:R-:W-:Y:S01]  /*17aa0*/  FFMA.FTZ R129, R37, R21.reuse, -R56.reuse ;  /* 0x0000001525817223 */ /* 0x180fe20000010838 */
[-C--:B------:R-:W-:Y:S07]  /*17ab0*/  FFMA.FTZ R128, R19, R21.reuse, -R56 ;  /* 0x0000001513807223 */ /* 0x080fee0000010838 */
[----:B------:R-:W2:Y:S01]  /*17ac0*/  MUFU.EX2 R17, R4 ;  /* 0x0000000400117308 */ /* 0x000ea20000000800 */
[-CC-:B------:R-:W-:Y:S01]  /*17ad0*/  FFMA.FTZ R19, R18, R21.reuse, -R54.reuse ;  /* 0x0000001512137223 */ /* 0x180fe20000010836 */
[----:B-1----:R-:W-:Y:S01]  /*17ae0*/  F2FP.F16.F32.PACK_AB R28, R152, R6 ;  /* 0x00000006981c723e */ /* 0x002fe200000000ff */
[-C--:B------:R-:W-:Y:S07]  /*17af0*/  FFMA.FTZ R18, R16, R21.reuse, -R54 ;  /* 0x0000001510127223 */ /* 0x080fee0000010836 */
[----:B------:R-:W-:Y:S01]  /*17b00*/  MUFU.EX2 R155, R155 ;  /* 0x0000009b009b7308 */ /* 0x000fe20000000800 */
[-C--:B------:R-:W-:Y:S01]  /*17b10*/  FFMA.FTZ R167, R206, R21.reuse, -R56 ;  /* 0x00000015cea77223 */ /* 0x080fe20000010838 */
[-CC-:B------:R-:W-:Y:S01]  /*17b20*/  FFMA.FTZ R204, R204, R21.reuse, -R54.reuse ;  /* 0x00000015cccc7223 */ /* 0x180fe20000010836 */
[-CC-:B------:R-:W-:Y:S07]  /*17b30*/  FFMA.FTZ R206, R201, R21.reuse, -R54.reuse ;  /* 0x00000015c9ce7223 */ /* 0x180fee0000010836 */
[----:B------:R-:W1:Y:S01]  /*17b40*/  MUFU.EX2 R131, R131 ;  /* 0x0000008300837308 */ /* 0x000e620000000800 */
[--C-:B------:R-:W-:Y:S01]  /*17b50*/  FFMA.FTZ R201, R45, R21, -R54.reuse ;  /* 0x000000152dc97223 */ /* 0x100fe20000010836 */
[----:B----4-:R-:W-:Y:S01]  /*17b60*/  F2FP.F16.F32.PACK_AB R30, R124, R149 ;  /* 0x000000957c1e723e */ /* 0x010fe200000000ff */
[-C--:B------:R-:W-:Y:S07]  /*17b70*/  FFMA.FTZ R168, R205, R21.reuse, -R54 ;  /* 0x00000015cda87223 */ /* 0x080fee0000010836 */
[----:B------:R-:W-:Y:S01]  /*17b80*/  MUFU.EX2 R125, R125 ;  /* 0x0000007d007d7308 */ /* 0x000fe20000000800 */
[----:B------:R-:W-:Y:S01]  /*17b90*/  FFMA.FTZ R200, R200, R21, -R56 ;  /* 0x00000015c8c87223 */ /* 0x000fe20000010838 */
[C---:B--2---:R-:W-:Y:S01]  /*17ba0*/  FFMA.FTZ R195, R17.reuse, R195, R6 ;  /* 0x000000c311c37223 */ /* 0x044fe20000010006 */
[C---:B------:R-:W-:Y:S07]  /*17bb0*/  FMUL.FTZ R4, R17.reuse, R144 ;  /* 0x0000009011047220 */ /* 0x040fee0000410000 */
[----:B------:R-:W2:Y:S01]  /*17bc0*/  MUFU.EX2 R148, R148 ;  /* 0x0000009400947308 */ /* 0x000ea20000000800 */
[C---:B------:R-:W-:Y:S01]  /*17bd0*/  FMUL.FTZ R8, R17.reuse, R140 ;  /* 0x0000008c11087220 */ /* 0x040fe20000410000 */
[----:B------:R-:W-:Y:S01]  /*17be0*/  FFMA.FTZ R144, R36, R21, -R54 ;  /* 0x0000001524907223 */ /* 0x000fe20000010836 */
[----:B------:R-:W-:Y:S07]  /*17bf0*/  FMUL.FTZ R9, R17, R141 ;  /* 0x0000008d11097220 */ /* 0x000fee0000410000 */
[----:B------:R4:W3:Y:S01]  /*17c00*/  MUFU.EX2 R24, R5 ;  /* 0x0000000500187308 */ /* 0x0008e20000000800 */
[----:B------:R-:W3:Y:S01]  /*17c10*/  LDSM.16.MT88.4 R36, [R49+0x5400] ;  /* 0x005400003124783b */ /* 0x000ee20000004200 */
[----:B-1----:R-:W-:Y:S01]  /*17c20*/  F2FP.F16.F32.PACK_AB R29, R131, R155 ;  /* 0x0000009b831d723e */ /* 0x002fe200000000ff */
[----:B------:R-:W-:Y:S01]  /*17c30*/  FMUL.FTZ R16, R17, R132 ;  /* 0x0000008411107220 */ /* 0x000fe20000410000 */
[-CC-:B------:R-:W-:Y:S06]  /*17c40*/  FFMA.FTZ R141, R40, R21.reuse, -R56.reuse ;  /* 0x00000015288d7223 */ /* 0x180fec0000010838 */
[----:B------:R1:W-:Y:S01]  /*17c50*/  MUFU.EX2 R132, R18 ;  /* 0x0000001200847308 */ /* 0x0003e20000000800 */
[-CC-:B------:R-:W-:Y:S01]  /*17c60*/  FFMA.FTZ R205, R47, R21.reuse, -R56.reuse ;  /* 0x000000152fcd7223 */ /* 0x180fe20000010838 */
[-CC-:B------:R-:W-:Y:S01]  /*17c70*/  FFMA.FTZ R163, R163, R21.reuse, -R56.reuse ;  /* 0x00000015a3a37223 */ /* 0x180fe20000010838 */
[----:B------:R-:W-:Y:S01]  /*17c80*/  FFMA.FTZ R161, R161, R21, -R56 ;  /* 0x00000015a1a17223 */ /* 0x000fe20000010838 */
[----:B------:R-:W1:Y:S01]  /*17c90*/  LDSM.16.MT88.4 R40, [R48+0x400] ;  /* 0x000400003028783b */ /* 0x000e620000004200 */
[----:B--2---:R-:W-:Y:S05]  /*17ca0*/  F2FP.F16.F32.PACK_AB R31, R148, R125 ;  /* 0x0000007d941f723e */ /* 0x004fea00000000ff */
[----:B------:R-:W-:Y:S01]  /*17cb0*/  MUFU.EX2 R141, R141 ;  /* 0x0000008d008d7308 */ /* 0x000fe20000000800 */
[-C--:B------:R-:W-:Y:S01]  /*17cc0*/  FFMA.FTZ R157, R157, R21.reuse, -R54 ;  /* 0x000000159d9d7223 */ /* 0x080fe20000010836 */
[--C-:B------:R-:W-:Y:S01]  /*17cd0*/  FFMA.FTZ R27, R27, R21, -R56.reuse ;  /* 0x000000151b1b7223 */ /* 0x100fe20000010838 */
[----:B----4-:R-:W-:Y:S01]  /*17ce0*/  FMUL.FTZ R5, R17, R145 ;  /* 0x0000009111057220 */ /* 0x010fe20000410000 */
[C---:B---3--:R-:W-:Y:S01]  /*17cf0*/  FMUL.FTZ R6, R24.reuse, R146 ;  /* 0x0000009218067220 */ /* 0x048fe20000410000 */
[----:B------:R-:W-:Y:S05]  /*17d00*/  FMUL.FTZ R7, R24, R147 ;  /* 0x0000009318077220 */ /* 0x000fea0000410000 */
[----:B------:R-:W-:Y:S01]  /*17d10*/  MUFU.EX2 R144, R144 ;  /* 0x0000009000907308 */ /* 0x000fe20000000800 */
[--C-:B------:R-:W-:Y:S01]  /*17d20*/  FFMA.FTZ R145, R202, R21, -R56.reuse ;  /* 0x00000015ca917223 */ /* 0x100fe20000010838 */
[C---:B-1----:R-:W-:Y:S01]  /*17d30*/  FMUL.FTZ R18, R24.reuse, R134 ;  /* 0x0000008618127220 */ /* 0x042fe20000410000 */
[----:B------:R-:W-:Y:S07]  /*17d40*/  FMUL.FTZ R11, R24, R143 ;  /* 0x0000008f180b7220 */ /* 0x000fee0000410000 */
[----:B------:R-:W-:Y:S01]  /*17d50*/  MUFU.EX2 R128, R128 ;  /* 0x0000008000807308 */ /* 0x000fe20000000800 */
[-C--:B------:R-:W-:Y:S01]  /*17d60*/  FFMA.FTZ R146, R207, R21.reuse, -R56 ;  /* 0x00000015cf927223 */ /* 0x080fe20000010838 */
[C---:B------:R-:W-:Y:S08]  /*17d70*/  HMMA.16816.F32 R4, R28.reuse, R12, R4 ;  /* 0x0000000c1c04723c */ /* 0x040ff00000001804 */
[----:B------:R-:W-:Y:S01]  /*17d80*/  MUFU.EX2 R130, R130 ;  /* 0x0000008200827308 */ /* 0x000fe20000000800 */
[--C-:B------:R-:W-:Y:S01]  /*17d90*/  FFMA.FTZ R12, R10, R21, -R54.reuse ;  /* 0x000000150a0c7223 */ /* 0x100fe20000010836 */
[C---:B------:R-:W-:Y:S01]  /*17da0*/  FMUL.FTZ R10, R24.reuse, R142 ;  /* 0x0000008e180a7220 */ /* 0x040fe20000410000 */
[----:B------:R-:W-:Y:S07]  /*17db0*/  FMUL.FTZ R13, R17, R137 ;  /* 0x00000089110d7220 */ /* 0x000fee0000410000 */
[----:B------:R-:W-:Y:S01]  /*17dc0*/  MUFU.EX2 R146, R146 ;  /* 0x0000009200927308 */ /* 0x000fe20000000800 */
[-CC-:B------:R-:W-:Y:S01]  /*17dd0*/  FFMA.FTZ R147, R199, R21.reuse, -R54.reuse ;  /* 0x00000015c7937223 */ /* 0x180fe20000010836 */
[C---:B------:R-:W-:Y:S01]  /*17de0*/  FFMA.FTZ R155, R24.reuse, R194, R155 ;  /* 0x000000c2189b7223 */ /* 0x040fe2000001009b */
[----:B------:R-:W-:Y:S07]  /*17df0*/  FFMA.FTZ R119, R119, R21, -R54 ;  /* 0x0000001577777223 */ /* 0x000fee0000010836 */
[----:B------:R1:W2:Y:S01]  /*17e00*/  MUFU.EX2 R140, R12 ;  /* 0x0000000c008c7308 */ /* 0x0002a20000000800 */
[C---:B------:R-:W-:Y:S03]  /*17e10*/  HMMA.16816.F32 R8, R28.reuse, R14, R8 ;  /* 0x0000000e1c08723c */ /* 0x040fe60000001808 */
[C---:B------:R-:W-:Y:S01]  /*17e20*/  FMUL.FTZ R14, R24.reuse, R138 ;  /* 0x0000008a180e7220 */ /* 0x040fe20000410000 */
[----:B------:R-:W-:Y:S05]  /*17e30*/  FMUL.FTZ R15, R24, R139 ;  /* 0x0000008b180f7220 */ /* 0x000fea0000410000 */
[----:B------:R-:W3:Y:S01]  /*17e40*/  MUFU.EX2 R129, R129 ;  /* 0x0000008100817308 */ /* 0x000ee20000000800 */
[-C--:B------:R-:W-:Y:S01]  /*17e50*/  FFMA.FTZ R137, R214, R21.reuse, -R56 ;  /* 0x00000015d6897223 */ /* 0x080fe20000010838 */
[-CC-:B------:R-:W-:Y:S01]  /*17e60*/  FFMA.FTZ R139, R212, R21.reuse, -R54.reuse ;  /* 0x00000015d48b7223 */ /* 0x180fe20000010836 */
[-C--:B------:R-:W-:Y:S01]  /*17e70*/  FFMA.FTZ R134, R211, R21.reuse, -R54 ;  /* 0x00000015d3867223 */ /* 0x080fe20000010836 */
[-C--:B------:R-:W-:Y:S01]  /*17e80*/  FFMA.FTZ R142, R213, R21.reuse, -R56 ;  /* 0x00000015d58e7223 */ /* 0x080fe20000010838 */
[-CC-:B------:R-:W-:Y:S01]  /*17e90*/  FFMA.FTZ R143, R209, R21.reuse, -R54.reuse ;  /* 0x00000015d18f7223 */ /* 0x180fe20000010836 */
[----:B------:R-:W-:Y:S04]  /*17ea0*/  FFMA.FTZ R138, R208, R21, -R54 ;  /* 0x00000015d08a7223 */ /* 0x000fe80000010836 */
[----:B------:R-:W-:Y:S01]  /*17eb0*/  MUFU.EX2 R137, R137 ;  /* 0x0000008900897308 */ /* 0x000fe20000000800 */
[C---:B-1----:R-:W-:Y:S01]  /*17ec0*/  FMUL.FTZ R12, R17.reuse, R136 ;  /* 0x00000088110c7220 */ /* 0x042fe20000410000 */
[----:B------:R-:W-:Y:S01]  /*17ed0*/  FMUL.FTZ R17, R17, R133 ;  /* 0x0000008511117220 */ /* 0x000fe20000410000 */
[-CC-:B------:R-:W-:Y:S07]  /*17ee0*/  FFMA.FTZ R114, R114, R21.reuse, -R56.reuse ;  /* 0x0000001572727223 */ /* 0x180fee0000010838 */
[----:B------:R1:W4:Y:S01]  /*17ef0*/  MUFU.EX2 R136, R19 ;  /* 0x0000001300887308 */ /* 0x0003220000000800 */
[-C--:B------:R-:W-:Y:S01]  /*17f00*/  FFMA.FTZ R106, R106, R21.reuse, -R56 ;  /* 0x000000156a6a7223 */ /* 0x080fe20000010838 */
[-C--:B------:R-:W-:Y:S01]  /*17f10*/  FFMA.FTZ R95, R95, R21.reuse, -R54 ;  /* 0x000000155f5f7223 */ /* 0x080fe20000010836 */
[-CC-:B------:R-:W-:Y:S01]  /*17f20*/  FFMA.FTZ R82, R82, R21.reuse, -R56.reuse ;  /* 0x0000001552527223 */ /* 0x180fe20000010838 */
[C---:B------:R-:W-:Y:S06]  /*17f30*/  HMMA.16816.F32 R12, R28.reuse, R32, R12 ;  /* 0x000000201c0c723c */ /* 0x040fec000000180c */
[----:B------:R-:W-:Y:S01]  /*17f40*/  MUFU.EX2 R139, R139 ;  /* 0x0000008b008b7308 */ /* 0x000fe20000000800 */
[-CC-:B------:R-:W-:Y:S01]  /*17f50*/  FFMA.FTZ R133, R215, R21.reuse, -R56.reuse ;  /* 0x00000015d7857223 */ /* 0x180fe20000010838 */
[-CC-:B------:R-:W-:Y:S08]  /*17f60*/  FFMA.FTZ R74, R74, R21.reuse, -R56.reuse ;  /* 0x000000154a4a7223 */ /* 0x180ff00000010838 */
[----:B------:R-:W-:Y:S01]  /*17f70*/  MUFU.EX2 R134, R134 ;  /* 0x0000008600867308 */ /* 0x000fe20000000800 */
[-C--:B------:R-:W-:Y:S01]  /*17f80*/  FFMA.FTZ R154, R154, R21.reuse, -R56 ;  /* 0x000000159a9a7223 */ /* 0x080fe20000010838 */
[-CC-:B------:R-:W-:Y:S01]  /*17f90*/  FFMA.FTZ R115, R115, R21.reuse, -R54.reuse ;  /* 0x0000001573737223 */ /* 0x180fe20000010836 */
[--C-:B------:R-:W-:Y:S07]  /*17fa0*/  FFMA.FTZ R99, R99, R21, -R54.reuse ;  /* 0x0000001563637223 */ /* 0x100fee0000010836 */
[----:B------:R-:W4:Y:S01]  /*17fb0*/  MUFU.EX2 R133, R133 ;  /* 0x0000008500857308 */ /* 0x000f220000000800 */
[----:B-1----:R-:W-:Y:S01]  /*17fc0*/  FMUL.FTZ R19, R24, R135 ;  /* 0x0000008718137220 */ /* 0x002fe20000410000 */
[-C--:B------:R-:W-:Y:S01]  /*17fd0*/  FFMA.FTZ R24, R126, R21.reuse, -R54 ;  /* 0x000000157e187223 */ /* 0x080fe20000010836 */
[-C--:B------:R-:W-:Y:S07]  /*17fe0*/  FFMA.FTZ R135, R210, R21.reuse, -R56 ;  /* 0x00000015d2877223 */ /* 0x080fee0000010838 */
[----:B------:R-:W-:Y:S01]  /*17ff0*/  MUFU.EX2 R167, R167 ;  /* 0x000000a700a77308 */ /* 0x000fe20000000800 */
[-CC-:B------:R-:W-:Y:S01]  /*18000*/  FFMA.FTZ R92, R92, R21.reuse, -R54.reuse ;  /* 0x000000155c5c7223 */ /* 0x180fe20000010836 */
[-C--:B------:R-:W-:Y:S01]  /*18010*/  FFMA.FTZ R91, R91, R21.reuse, -R54 ;  /* 0x000000155b5b7223 */ /* 0x080fe20000010836 */
[-CC-:B------:R-:W-:Y:S01]  /*18020*/  FFMA.FTZ R98, R98, R21.reuse, -R56.reuse ;  /* 0x0000001562627223 */ /* 0x180fe20000010838 */
[----:B------:R-:W-:Y:S01]  /*18030*/  HMMA.16816.F32 R16, R28, R34, R16 ;  /* 0x000000221c10723c */ /* 0x000fe20000001810 */
[----:B------:R-:W1:Y:S05]  /*18040*/  LDSM.16.MT88.4 R32, [R49+0x5800] ;  /* 0x005800003120783b */ /* 0x000e6a0000004200 */
[----:B------:R-:W-:Y:S01]  /*18050*/  MUFU.EX2 R142, R142 ;  /* 0x0000008e008e7308 */ /* 0x000fe20000000800 */
[----:B--2---:R-:W-:Y:S01]  /*18060*/  F2FP.F16.F32.PACK_AB R29, R140, R144 ;  /* 0x000000908c1d723e */ /* 0x004fe200000000ff */
[--C-:B------:R-:W-:Y:S01]  /*18070*/  FFMA.FTZ R90, R90, R21, -R56.reuse ;  /* 0x000000155a5a7223 */ /* 0x100fe20000010838 */
[----:B------:R-:W-:Y:S07]  /*18080*/  F2FP.F16.F32.PACK_AB R30, R128, R141 ;  /* 0x0000008d801e723e */ /* 0x000fee00000000ff */
[----:B------:R-:W2:Y:S01]  /*18090*/  MUFU.EX2 R135, R135 ;  /* 0x0000008700877308 */ /* 0x000ea20000000800 */
[----:B---3--:R-:W-:Y:S01]  /*180a0*/  F2FP.F16.F32.PACK_AB R28, R129, R130 ;  /* 0x00000082811c723e */ /* 0x008fe200000000ff */
[-C--:B------:R-:W-:Y:S01]  /*180b0*/  FFMA.FTZ R86, R86, R21.reuse, -R56 ;  /* 0x0000001556567223 */ /* 0x080fe20000010838 */
[----:B----4-:R-:W-:Y:S07]  /*180c0*/  F2FP.F16.F32.PACK_AB R31, R132, R136 ;  /* 0x00000088841f723e */ /* 0x010fee00000000ff */
[----:B------:R-:W-:Y:S01]  /*180d0*/  MUFU.EX2 R206, R206 ;  /* 0x000000ce00ce7308 */ /* 0x000fe20000000800 */
[-C--:B------:R-:W-:Y:S01]  /*180e0*/  FFMA.FTZ R75, R75, R21.reuse, -R54 ;  /* 0x000000154b4b7223 */ /* 0x080fe20000010836 */
[-CC-:B------:R-:W-:Y:S01]  /*180f0*/  FFMA.FTZ R65, R65, R21.reuse, -R56.reuse ;  /* 0x0000001541417223 */ /* 0x180fe20000010838 */
[----:B------:R-:W-:Y:S07]  /*18100*/  FADD.FTZ R155, R131, R155 ;  /* 0x0000009b839b7221 */ /* 0x000fee0000010000 */
        /* <DEDUP_REMOVED lines=11> */
[----:B------:R-:W-:Y:S01]  /*181c0*/  MUFU.EX2 R145, R145 ;  /* 0x0000009100917308 */ /* 0x000fe20000000800 */
[----:B------:R-:W-:Y:S01]  /*181d0*/  FADD.FTZ R144, R144, R148 ;  /* 0x0000009490907221 */ /* 0x000fe20000010000 */
[----:B------:R-:W-:Y:S01]  /*181e0*/  FADD.FTZ R149, R124, R149 ;  /* 0x000000957c957221 */ /* 0x000fe20000010000 */
[-C--:B------:R-:W-:Y:S07]  /*181f0*/  FFMA.FTZ R55, R55, R21.reuse, -R54 ;  /* 0x0000001537377223 */ /* 0x080fee0000010836 */
[----:B------:R-:W-:Y:S01]  /*18200*/  MUFU.EX2 R201, R201 ;  /* 0x000000c900c97308 */ /* 0x000fe20000000800 */
[----:B------:R-:W-:Y:S01]  /*18210*/  FADD.FTZ R144, R140, R144 ;  /* 0x000000908c907221 */ /* 0x000fe20000010000 */
[C---:B------:R-:W-:Y:S08]  /*18220*/  HMMA.16816.F32 R12, R28.reuse, R40, R12 ;  /* 0x000000281c0c723c */ /* 0x040ff0000000180c */
[----:B------:R-:W-:Y:S01]  /*18230*/  MUFU.EX2 R205, R205 ;  /* 0x000000cd00cd7308 */ /* 0x000fe20000000800 */
        /* <DEDUP_REMOVED lines=12> */
[----:B--2---:R-:W-:Y:S01]  /*18300*/  F2FP.F16.F32.PACK_AB R30, R135, R142 ;  /* 0x0000008e871e723e */ /* 0x004fe200000000ff */
[----:B------:R-:W-:Y:S01]  /*18310*/  FADD.FTZ R129, R128, R129 ;  /* 0x0000008180817221 */ /* 0x000fe20000010000 */
[----:B---3--:R-:W-:Y:S07]  /*18320*/  F2FP.F16.F32.PACK_AB R31, R138, R143 ;  /* 0x0000008f8a1f723e */ /* 0x008fee00000000ff */
[----:B------:R-:W-:Y:S01]  /*18330*/  MUFU.EX2 R92, R92 ;  /* 0x0000005c005c7308 */ /* 0x000fe20000000800 */
[----:B------:R-:W-:Y:S01]  /*18340*/  FADD.FTZ R132, R132, R144 ;  /* 0x0000009084847221 */ /* 0x000fe20000010000 */
[----:B------:R-:W-:Y:S01]  /*18350*/  FADD.FTZ R129, R133, R129 ;  /* 0x0000008185817221 */ /* 0x000fe20000010000 */
[----:B------:R-:W-:Y:S07]  /*18360*/  ISETP.GT.AND P0, PT, R186, R178, PT ;  /* 0x000000b2ba00720c */ /* 0x000fee0003f04270 */
[----:B------:R-:W-:Y:S01]  /*18370*/  MUFU.EX2 R91, R91 ;  /* 0x0000005b005b7308 */ /* 0x000fe20000000800 */
[----:B------:R-:W-:Y:S01]  /*18380*/  FADD.FTZ R132, R139, R132 ;  /* 0x000000848b847221 */ /* 0x000fe20000010000 */
[C---:B-1----:R-:W-:Y:S08]  /*18390*/  HMMA.16816.F32 R4, R28.reuse, R32, R4 ;  /* 0x000000201c04723c */ /* 0x042ff00000001804 */
[----:B------:R-:W-:Y:S01]  /*183a0*/  MUFU.EX2 R75, R75 ;  /* 0x0000004b004b7308 */ /* 0x000fe20000000800 */
[-C--:B------:R-:W-:Y:S01]  /*183b0*/  FFMA.FTZ R32, R203, R21.reuse, -R56 ;  /* 0x00000015cb207223 */ /* 0x080fe20000010838 */
[----:B------:R-:W-:Y:S01]  /*183c0*/  FADD.FTZ R137, R137, R129 ;  /* 0x0000008189897221 */ /* 0x000fe20000010000 */
[----:B------:R-:W-:Y:S07]  /*183d0*/  FADD.FTZ R132, R134, R132 ;  /* 0x0000008486847221 */ /* 0x000fee0000010000 */
[----:B------:R1:W2:Y:S01]  /*183e0*/  MUFU.EX2 R203, R204 ;  /* 0x000000cc00cb7308 */ /* 0x0002a20000000800 */
[----:B------:R-:W-:Y:S01]  /*183f0*/  VIADD R186, R186, 0xffffffff ;  /* 0xffffffffbaba7836 */ /* 0x000fe20000000000 */
[C---:B------:R-:W-:Y:S08]  /*18400*/  HMMA.16816.F32 R8, R28.reuse, R34, R8 ;  /* 0x000000221c08723c */ /* 0x040ff00000001808 */
[----:B------:R3:W3:Y:S01]  /*18410*/  MUFU.EX2 R202, R32 ;  /* 0x0000002000ca7308 */ /* 0x0006e20000000800 */
[----:B------:R-:W-:Y:S01]  /*18420*/  FADD.FTZ R142, R142, R137 ;  /* 0x000000898e8e7221 */ /* 0x000fe20000010000 */
[----:B------:R-:W-:Y:S01]  /*18430*/  FADD.FTZ R143, R143, R132 ;  /* 0x000000848f8f7221 */ /* 0x000fe20000010000 */
[----:B------:R-:W-:Y:S02]  /*18440*/  IMAD.MOV.U32 R148, RZ, RZ, R0 ;  /* 0x000000ffff947224 */ /* 0x000fe400078e0000 */
[----:B------:R-:W-:Y:S01]  /*18450*/  FADD.FTZ R142, R135, R142 ;  /* 0x0000008e878e7221 */ /* 0x000fe20000010000 */
[C---:B----4-:R-:W-:Y:S03]  /*18460*/  HMMA.16816.F32 R12, R28.reuse, R36, R12 ;  /* 0x000000241c0c723c */ /* 0x050fe6000000180c */
[-C--:B------:R-:W-:Y:S01]  /*18470*/  FFMA.FTZ R36, R44, R21.reuse, -R54 ;  /* 0x000000152c247223 */ /* 0x080fe20000010836 */
[-CC-:B------:R-:W-:Y:S01]  /*18480*/  FFMA.FTZ R37, R198, R21.reuse, -R56.reuse ;  /* 0x00000015c6257223 */ /* 0x180fe20000010838 */
[-C--:B-1----:R-:W-:Y:S01]  /*18490*/  FFMA.FTZ R204, R46, R21.reuse, -R56 ;  /* 0x000000152ecc7223 */ /* 0x082fe20000010838 */
[----:B------:R1:W-:Y:S01]  /*184a0*/  MUFU.EX2 R198, R200 ;  /* 0x000000c800c67308 */ /* 0x0003e20000000800 */
[----:B------:R-:W-:Y:S01]  /*184b0*/  LDSM.16.MT88.4 R44, [R49+0x6000] ;  /* 0x00600000312c783b */ /* 0x000fe20000004200 */
[----:B------:R-:W-:Y:S08]  /*184c0*/  HMMA.16816.F32 R16, R28, R38, R16 ;  /* 0x000000261c10723c */ /* 0x000ff00000001810 */
[----:B------:R4:W4:Y:S01]  /*184d0*/  MUFU.EX2 R199, R36 ;  /* 0x0000002400c77308 */ /* 0x0009220000000800 */
[----:B------:R-:W-:Y:S01]  /*184e0*/  F2FP.F16.F32.PACK_AB R28, R167, R146 ;  /* 0x00000092a71c723e */ /* 0x000fe200000000ff */
[----:B------:R-:W-:Y:S01]  /*184f0*/  FADD.FTZ R142, R146, R142 ;  /* 0x0000008e928e7221 */ /* 0x000fe20000010000 */
[----:B--2---:R-:W-:Y:S07]  /*18500*/  F2FP.F16.F32.PACK_AB R29, R203, R168 ;  /* 0x000000a8cb1d723e */ /* 0x004fee00000000ff */
[----:B------:R-:W2:Y:S01]  /*18510*/  MUFU.EX2 R204, R204 ;  /* 0x000000cc00cc7308 */ /* 0x000ea20000000800 */
[----:B---3--:R-:W3:Y:S01]  /*18520*/  LDSM.16.MT88.4 R32, [R48+0xc00] ;  /* 0x000c00003020783b */ /* 0x008ee20000004200 */
[----:B------:R-:W-:Y:S01]  /*18530*/  F2FP.F16.F32.PACK_AB R30, R145, R202 ;  /* 0x000000ca911e723e */ /* 0x000fe200000000ff */
[----:B------:R-:W-:Y:S01]  /*18540*/  FADD.FTZ R167, R167, R142 ;  /* 0x0000008ea7a77221 */ /* 0x000fe20000010000 */
[----:B------:R-:W-:Y:S01]  /*18550*/  F2FP.F16.F32.PACK_AB R31, R201, R206 ;  /* 0x000000cec91f723e */ /* 0x000fe200000000ff */
[----:B------:R-:W-:Y:S01]  /*18560*/  FADD.FTZ R143, R138, R143 ;  /* 0x0000008f8a8f7221 */ /* 0x000fe20000010000 */
[-C--:B-1----:R-:W-:Y:S01]  /*18570*/  FFMA.FTZ R200, R196, R21.reuse, -R54 ;  /* 0x00000015c4c87223 */ /* 0x082fe20000010836 */
[----:B------:R-:W-:Y:S01]  /*18580*/  FADD.FTZ R167, R202, R167 ;  /* 0x000000a7caa77221 */ /* 0x000fe20000010000 */
[----:B------:R-:W-:Y:S02]  /*18590*/  IMAD.MOV.U32 R149, RZ, RZ, R20 ;  /* 0x000000ffff957224 */ /* 0x000fe400078e0014 */
[----:B------:R-:W-:Y:S01]  /*185a0*/  FADD.FTZ R143, R168, R143 ;  /* 0x0000008fa88f7221 */ /* 0x000fe20000010000 */
[-CC-:B----4-:R-:W-:Y:S01]  /*185b0*/  FFMA.FTZ R36, R197, R21.reuse, -R54.reuse ;  /* 0x00000015c5247223 */ /* 0x190fe20000010836 */
[C---:B------:R-:W-:Y:S01]  /*185c0*/  HMMA.16816.F32 R4, R28.reuse, R40, R4 ;  /* 0x000000281c04723c */ /* 0x040fe20000001804 */
[----:B------:R-:W1:Y:S02]  /*185d0*/  MUFU.EX2 R197, R37 ;  /* 0x0000002500c57308 */ /* 0x000e640000000800 */
[-C--:B------:R-:W-:Y:S01]  /*185e0*/  FFMA.FTZ R41, R160, R21.reuse, -R54 ;  /* 0x00000015a0297223 */ /* 0x080fe20000010836 */
[-C--:B------:R-:W-:Y:S07]  /*185f0*/  FFMA.FTZ R40, R162, R21.reuse, -R56 ;  /* 0x00000015a2287223 */ /* 0x080fee0000010838 */
[----:B------:R4:W-:Y:S01]  /*18600*/  MUFU.EX2 R196, R36 ;  /* 0x0000002400c47308 */ /* 0x0009e20000000800 */
[----:B------:R-:W-:Y:S01]  /*18610*/  FADD.FTZ R143, R203, R143 ;  /* 0x0000008fcb8f7221 */ /* 0x000fe20000010000 */
[----:B------:R-:W-:Y:S01]  /*18620*/  FFMA.FTZ R160, R159, R21, -R54 ;  /* 0x000000159fa07223 */ /* 0x000fe20000010836 */
[C---:B------:R-:W-:Y:S07]  /*18630*/  HMMA.16816.F32 R8, R28.reuse, R42, R8 ;  /* 0x0000002a1c08723c */ /* 0x040fee0000001808 */
[----:B------:R-:W1:Y:S01]  /*18640*/  MUFU.EX2 R200, R200 ;  /* 0x000000c800c87308 */ /* 0x000e620000000800 */
[----:B------:R-:W-:Y:S01]  /*18650*/  FADD.FTZ R206, R206, R143 ;  /* 0x0000008fcece7221 */ /* 0x000fe20000010000 */
[----:B------:R-:W-:Y:S01]  /*18660*/  FADD.FTZ R167, R145, R167 ;  /* 0x000000a791a77221 */ /* 0x000fe20000010000 */
[----:B------:R-:W-:Y:S07]  /*18670*/  LDSM.16.MT88.4 R140, [R49+0x8c00] ;  /* 0x008c0000318c783b */ /* 0x000fee0000004200 */
[----:B------:R-:W1:Y:S01]  /*18680*/  MUFU.EX2 R159, R41 ;  /* 0x00000029009f7308 */ /* 0x000e620000000800 */
[----:B------:R-:W-:Y:S09]  /*18690*/  FADD.FTZ R201, R201, R206 ;  /* 0x000000cec9c97221 */ /* 0x000ff20000010000 */
[----:B------:R-:W-:Y:S01]  /*186a0*/  MUFU.EX2 R162, R163 ;  /* 0x000000a300a27308 */ /* 0x000fe20000000800 */
[----:B------:R-:W-:Y:S01]  /*186b0*/  FADD.FTZ R201, R199, R201 ;  /* 0x000000c9c7c97221 */ /* 0x000fe20000010000 */
[----:B----4-:R-:W4:Y:S08]  /*186c0*/  LDSM.16.MT88.4 R36, [R48+0x1000] ;  /* 0x001000003024783b */ /* 0x010f300000004200 */
[----:B------:R-:W-:Y:S01]  /*186d0*/  MUFU.EX2 R160, R160 ;  /* 0x000000a000a07308 */ /* 0x000fe20000000800 */
[----:B------:R-:W-:Y:S01]  /*186e0*/  FADD.FTZ R201, R147, R201 ;  /* 0x000000c993c97221 */ /* 0x000fe20000010000 */
[C---:B---3--:R-:W-:Y:S08]  /*186f0*/  HMMA.16816.F32 R12, R28.reuse, R32, R12 ;  /* 0x000000201c0c723c */ /* 0x048ff0000000180c */
[----:B------:R-:W-:Y:S01]  /*18700*/  HMMA.16816.F32 R16, R28, R34, R16 ;  /* 0x000000221c10723c */ /* 0x000fe20000001810 */
[----:B------:R-:W3:Y:S02]  /*18710*/  LDSM.16.MT88.4 R32, [R49+0x6400] ;  /* 0x006400003120783b */ /* 0x000ee40000004200 */
[C---:B--2---:R-:W-:Y:S01]  /*18720*/  F2FP.F16.F32.PACK_AB R28, R204.reuse, R205 ;  /* 0x000000cdcc1c723e */ /* 0x044fe200000000ff */
[----:B------:R-:W-:Y:S01]  /*18730*/  FADD.FTZ R205, R205, R167 ;  /* 0x000000a7cdcd7221 */ /* 0x000fe20000010000 */
[----:B------:R-:W-:Y:S02]  /*18740*/  F2FP.F16.F32.PACK_AB R29, R147, R199 ;  /* 0x000000c7931d723e */ /* 0x000fe400000000ff */
[C---:B-1----:R-:W-:Y:S01]  /*18750*/  F2FP.F16.F32.PACK_AB R30, R197.reuse, R198 ;  /* 0x000000c6c51e723e */ /* 0x042fe200000000ff */
[----:B------:R-:W-:Y:S01]  /*18760*/  FADD.FTZ R205, R204, R205 ;  /* 0x000000cdcccd7221 */ /* 0x000fe20000010000 */
[----:B------:R-:W-:Y:S01]  /*18770*/  F2FP.F16.F32.PACK_AB R31, R200, R196 ;  /* 0x000000c4c81f723e */ /* 0x000fe200000000ff */
[----:B------:R-:W-:Y:S02]  /*18780*/  FADD.FTZ R196, R196, R201 ;  /* 0x000000c9c4c47221 */ /* 0x000fe40000010000 */
[----:B------:R-:W-:Y:S02]  /*18790*/  FADD.FTZ R205, R198, R205 ;  /* 0x000000cdc6cd7221 */ /* 0x000fe40000010000 */
[----:B------:R-:W-:Y:S02]  /*187a0*/  FADD.FTZ R196, R200, R196 ;  /* 0x000000c4c8c47221 */ /* 0x000fe40000010000 */
[C---:B------:R-:W-:Y:S01]  /*187b0*/  HMMA.16816.F32 R4, R28.reuse, R44, R4 ;  /* 0x0000002c1c04723c */ /* 0x040fe20000001804 */
[----:B------:R1:W2:Y:S02]  /*187c0*/  MUFU.EX2 R45, R40 ;  /* 0x00000028002d7308 */ /* 0x0002a40000000800 */
[-C--:B------:R-:W-:Y:S01]  /*187d0*/  FFMA.FTZ R44, R158, R21.reuse, -R56 ;  /* 0x000000159e2c7223 */ /* 0x080fe20000010838 */
[----:B------:R-:W-:Y:S01]  /*187e0*/  FADD.FTZ R205, R197, R205 ;  /* 0x000000cdc5cd7221 */ /* 0x000fe20000010000 */
[----:B------:R-:W-:Y:S03]  /*187f0*/  FADD.FTZ R196, R159, R196 ;  /* 0x000000c49fc47221 */ /* 0x000fe60000010000 */
[C---:B------:R-:W-:Y:S03]  /*18800*/  HMMA.16816.F32 R8, R28.reuse, R46, R8 ;  /* 0x0000002e1c08723c */ /* 0x040fe60000001808 */
[----:B------:R-:W-:Y:S01]  /*18810*/  MUFU.EX2 R47, R161 ;  /* 0x000000a1002f7308 */ /* 0x000fe20000000800 */
[-C--:B------:R-:W-:Y:S09]  /*18820*/  FFMA.FTZ R46, R156, R21.reuse, -R54 ;  /* 0x000000159c2e7223 */ /* 0x080ff20000010836 */
[----:B------:R-:W3:Y:S01]  /*18830*/  MUFU.EX2 R44, R44 ;  /* 0x0000002c002c7308 */ /* 0x000ee20000000800 */
[----:B-1----:R-:W1:Y:S01]  /*18840*/  LDSM.16.MT88.4 R40, [R48+0x1400] ;  /* 0x001400003028783b */ /* 0x002e620000004200 */
[C---:B----4-:R-:W-:Y:S08]  /*18850*/  HMMA.16816.F32 R12, R28.reuse, R36, R12 ;  /* 0x000000241c0c723c */ /* 0x050ff0000000180c */
[----:B------:R-:W-:Y:S01]  /*18860*/  MUFU.EX2 R156, R157 ;  /* 0x0000009d009c7308 */ /* 0x000fe20000000800 */
[-C--:B------:R-:W-:Y:S01]  /*18870*/  FFMA.FTZ R37, R153, R21.reuse, -R56 ;  /* 0x0000001599257223 */ /* 0x080fe20000010838 */
[----:B------:R-:W-:Y:S08]  /*18880*/  FFMA.FTZ R36, R127, R21, -R54 ;  /* 0x000000157f247223 */ /* 0x000ff00000010836 */
[----:B------:R-:W4:Y:S01]  /*18890*/  MUFU.EX2 R46, R46 ;  /* 0x0000002e002e7308 */ /* 0x000f220000000800 */
[----:B------:R-:W-:Y:S09]  /*188a0*/  HMMA.16816.F32 R16, R28, R38, R16 ;  /* 0x000000261c10723c */ /* 0x000ff20000001810 */
[----:B------:R-:W-:Y:S01]  /*188b0*/  MUFU.EX2 R127, R37 ;  /* 0x00000025007f7308 */ /* 0x000fe20000000800 */
[----:B--2---:R-:W-:Y:S01]  /*188c0*/  F2FP.F16.F32.PACK_AB R28, R45, R162 ;  /* 0x000000a22d1c723e */ /* 0x004fe200000000ff */
[----:B------:R-:W-:Y:S01]  /*188d0*/  FADD.FTZ R162, R162, R205 ;  /* 0x000000cda2a27221 */ /* 0x000fe20000010000 */
[----:B------:R-:W-:Y:S07]  /*188e0*/  F2FP.F16.F32.PACK_AB R29, R160, R159 ;  /* 0x0000009fa01d723e */ /* 0x000fee00000000ff */
[----:B------:R2:W1:Y:S01]  /*188f0*/  MUFU.EX2 R126, R36 ;  /* 0x00000024007e7308 */ /* 0x0004620000000800 */
[----:B---3--:R-:W-:Y:S01]  /*18900*/  F2FP.F16.F32.PACK_AB R30, R44, R47 ;  /* 0x0000002f2c1e723e */ /* 0x008fe200000000ff */
[----:B------:R-:W-:Y:S08]  /*18910*/  FADD.FTZ R160, R160, R196 ;  /* 0x000000c4a0a07221 */ /* 0x000ff00000010000 */
[----:B------:R-:W-:Y:S01]  /*18920*/  MUFU.EX2 R153, R154 ;  /* 0x0000009a00997308 */ /* 0x000fe20000000800 */
[----:B----4-:R-:W-:Y:S01]  /*18930*/  F2FP.F16.F32.PACK_AB R31, R46, R156 ;  /* 0x0000009c2e1f723e */ /* 0x010fe200000000ff */
[----:B------:R-:W-:Y:S04]  /*18940*/  FADD.FTZ R160, R156, R160 ;  /* 0x000000a09ca07221 */ /* 0x000fe80000010000 */
[----:B------:R-:W-:Y:S01]  /*18950*/  FADD.FTZ R160, R46, R160 ;  /* 0x000000a02ea07221 */ /* 0x000fe20000010000 */
[-CC-:B------:R-:W-:Y:S01]  /*18960*/  FFMA.FTZ R46, R93, R21.reuse, -R56.reuse ;  /* 0x000000155d2e7223 */ /* 0x180fe20000010838 */
[C---:B------:R-:W-:Y:S01]  /*18970*/  HMMA.16816.F32 R4, R28.reuse, R32, R4 ;  /* 0x000000201c04723c */ /* 0x040fe20000001804 */
[----:B--2---:R-:W2:Y:S02]  /*18980*/  LDSM.16.MT88.4 R36, [R49+0x6800] ;  /* 0x006800003124783b */ /* 0x004ea40000004200 */
[-C--:B------:R-:W-:Y:S01]  /*18990*/  FFMA.FTZ R32, R123, R21.reuse, -R56 ;  /* 0x000000157b207223 */ /* 0x080fe20000010838 */
[----:B-1----:R-:W-:Y:S01]  /*189a0*/  FADD.FTZ R160, R126, R160 ;  /* 0x000000a07ea07221 */ /* 0x002fe20000010000 */
[----:B------:R1:W3:Y:S03]  /*189b0*/  MUFU.EX2 R123, R24 ;  /* 0x00000018007b7308 */ /* 0x0002e60000000800 */
[C---:B------:R-:W-:Y:S07]  /*189c0*/  HMMA.16816.F32 R8, R28.reuse, R34, R8 ;  /* 0x000000221c08723c */ /* 0x040fee0000001808 */
[----:B------:R-:W-:Y:S01]  /*189d0*/  MUFU.EX2 R46, R46 ;  /* 0x0000002e002e7308 */ /* 0x000fe20000000800 */
[C---:B------:R-:W-:Y:S03]  /*189e0*/  HMMA.16816.F32 R12, R28.reuse, R40, R12 ;  /* 0x000000281c0c723c */ /* 0x040fe6000000180c */
[-CC-:B-1----:R-:W-:Y:S01]  /*189f0*/  FFMA.FTZ R24, R122, R21.reuse, -R56.reuse ;  /* 0x000000157a187223 */ /* 0x182fe20000010838 */
[-C--:B------:R-:W-:Y:S05]  /*18a00*/  FFMA.FTZ R41, R26, R21.reuse, -R56 ;  /* 0x000000151a297223 */ /* 0x080fea0000010838 */
[----:B------:R1:W-:Y:S01]  /*18a10*/  MUFU.EX2 R122, R32 ;  /* 0x00000020007a7308 */ /* 0x0003e20000000800 */
[----:B------:R-:W-:Y:S09]  /*18a20*/  HMMA.16816.F32 R16, R28, R42, R16 ;  /* 0x0000002a1c10723c */ /* 0x000ff20000001810 */
[----:B------:R-:W-:Y:S01]  /*18a30*/  MUFU.EX2 R43, R27 ;  /* 0x0000001b002b7308 */ /* 0x000fe20000000800 */
[----:B------:R-:W-:Y:S01]  /*18a40*/  LDSM.16.MT88.4 R28, [R49+0x6c00] ;  /* 0x006c0000311c783b */ /* 0x000fe20000004200 */
[-C--:B------:R-:W-:Y:S01]  /*18a50*/  FFMA.FTZ R42, R25, R21.reuse, -R54 ;  /* 0x00000015192a7223 */ /* 0x080fe20000010836 */
[C---:B---3--:R-:W-:Y:S07]  /*18a60*/  F2FP.F16.F32.PACK_AB R25, R123.reuse, R126 ;  /* 0x0000007e7b19723e */ /* 0x048fee00000000ff */
[----:B------:R-:W-:Y:S01]  /*18a70*/  MUFU.EX2 R41, R41 ;  /* 0x0000002900297308 */ /* 0x000fe20000000800 */
[----:B------:R-:W-:Y:S09]  /*18a80*/  FADD.FTZ R123, R123, R160 ;  /* 0x000000a07b7b7221 */ /* 0x000ff20000010000 */
[----:B------:R-:W-:Y:S01]  /*18a90*/  MUFU.EX2 R42, R42 ;  /* 0x0000002a002a7308 */ /* 0x000fe20000000800 */
[-CC-:B-1----:R-:W-:Y:S09]  /*18aa0*/  FFMA.FTZ R32, R121, R21.reuse, -R54.reuse ;  /* 0x0000001579207223 */ /* 0x182ff20000010836 */
[----:B------:R1:W3:Y:S02]  /*18ab0*/  MUFU.EX2 R121, R24 ;  /* 0x0000001800797308 */ /* 0x0002e40000000800 */
[----:B-1----:R-:W-:Y:S01]  /*18ac0*/  FFMA.FTZ R24, R120, R21, -R54 ;  /* 0x0000001578187223 */ /* 0x002fe20000010836 */
[----:B---3--:R-:W-:Y:S07]  /*18ad0*/  F2FP.F16.F32.PACK_AB R26, R121, R122 ;  /* 0x0000007a791a723e */ /* 0x008fee00000000ff */
[----:B------:R1:W-:Y:S10]  /*18ae0*/  MUFU.EX2 R120, R32 ;  /* 0x0000002000787308 */ /* 0x0003f40000000800 */
[----:B------:R3:W4:Y:S01]  /*18af0*/  MUFU.EX2 R40, R24 ;  /* 0x0000001800287308 */ /* 0x0007220000000800 */
[----:B-1----:R-:W1:Y:S01]  /*18b00*/  LDSM.16.MT88.4 R32, [R48+0x1800] ;  /* 0x001800003020783b */ /* 0x002e620000004200 */
[----:B---3--:R-:W-:Y:S02]  /*18b10*/  F2FP.F16.F32.PACK_AB R24, R127, R153 ;  /* 0x000000997f18723e */ /* 0x008fe400000000ff */
[----:B----4-:R-:W-:Y:S01]  /*18b20*/  F2FP.F16.F32.PACK_AB R27, R40, R120 ;  /* 0x00000078281b723e */ /* 0x010fe200000000ff */
[----:B------:R-:W-:Y:S04]  /*18b30*/  FADD.FTZ R120, R120, R123 ;  /* 0x0000007b78787221 */ /* 0x000fe80000010000 */
[----:B------:R-:W-:Y:S02]  /*18b40*/  FADD.FTZ R120, R40, R120 ;  /* 0x0000007828787221 */ /* 0x000fe40000010000 */
[C---:B--2---:R-:W-:Y:S05]  /*18b50*/  HMMA.16816.F32 R4, R24.reuse, R36, R4 ;  /* 0x000000241804723c */ /* 0x044fea0000001804 */
[-CC-:B------:R-:W-:Y:S01]  /*18b60*/  FFMA.FTZ R36, R118, R21.reuse, -R56.reuse ;  /* 0x0000001576247223 */ /* 0x180fe20000010838 */
[-C--:B------:R-:W-:Y:S01]  /*18b70*/  FFMA.FTZ R37, R117, R21.reuse, -R56 ;  /* 0x0000001575257223 */ /* 0x080fe20000010838 */
[----:B------:R2:W3:Y:S01]  /*18b80*/  MUFU.EX2 R118, R119 ;  /* 0x0000007700767308 */ /* 0x0004e20000000800 */
[C---:B------:R-:W-:Y:S09]  /*18b90*/  HMMA.16816.F32 R8, R24.reuse, R38, R8 ;  /* 0x000000261808723c */ /* 0x040ff20000001808 */
[----:B------:R-:W-:Y:S01]  /*18ba0*/  MUFU.EX2 R117, R36 ;  /* 0x0000002400757308 */ /* 0x000fe20000000800 */
[----:B------:R-:W-:Y:S01]  /*18bb0*/  FADD.FTZ R120, R42, R120 ;  /* 0x000000782a787221 */ /* 0x000fe20000010000 */
[-C--:B--2---:R-:W-:Y:S08]  /*18bc0*/  FFMA.FTZ R119, R116, R21.reuse, -R54 ;  /* 0x0000001574777223 */ /* 0x084ff00000010836 */
[----:B------:R2:W4:Y:S01]  /*18bd0*/  MUFU.EX2 R116, R37 ;  /* 0x0000002500747308 */ /* 0x0005220000000800 */
[C---:B-1----:R-:W-:Y:S09]  /*18be0*/  HMMA.16816.F32 R12, R24.reuse, R32, R12 ;  /* 0x00000020180c723c */ /* 0x042ff2000000180c */
[----:B------:R-:W1:Y:S01]  /*18bf0*/  MUFU.EX2 R119, R119 ;  /* 0x0000007700777308 */ /* 0x000e620000000800 */
[-C--:B------:R-:W-:Y:S01]  /*18c00*/  FFMA.FTZ R33, R113, R21.reuse, -R56 ;  /* 0x0000001571217223 */ /* 0x080fe20000010838 */
[----:B------:R-:W-:Y:S08]  /*18c10*/  FFMA.FTZ R32, R112, R21, -R54 ;  /* 0x0000001570207223 */ /* 0x000ff00000010836 */
[----:B------:R1:W-:Y:S01]  /*18c20*/  MUFU.EX2 R113, R114 ;  /* 0x0000007200717308 */ /* 0x0003e20000000800 */
[----:B------:R-:W-:Y:S09]  /*18c30*/  HMMA.16816.F32 R16, R24, R34, R16 ;  /* 0x000000221810723c */ /* 0x000ff20000001810 */
[----:B------:R-:W1:Y:S01]  /*18c40*/  MUFU.EX2 R112, R33 ;  /* 0x0000002100707308 */ /* 0x000e620000000800 */
[----:B--2---:R-:W2:Y:S01]  /*18c50*/  LDSM.16.MT88.4 R36, [R48+0x1c00] ;  /* 0x001c00003024783b */ /* 0x004ea20000004200 */
[----:B------:R-:W-:Y:S02]  /*18c60*/  F2FP.F16.F32.PACK_AB R24, R41, R43 ;  /* 0x0000002b2918723e */ /* 0x000fe400000000ff */
[C---:B---3--:R-:W-:Y:S01]  /*18c70*/  F2FP.F16.F32.PACK_AB R25, R118.reuse, R42 ;  /* 0x0000002a7619723e */ /* 0x048fe200000000ff */
[----:B------:R-:W-:Y:S01]  /*18c80*/  FADD.FTZ R118, R118, R120 ;  /* 0x0000007876767221 */ /* 0x000fe20000010000 */
[----:B----4-:R-:W-:Y:S04]  /*18c90*/  F2FP.F16.F32.PACK_AB R26, R116, R117 ;  /* 0x00000075741a723e */ /* 0x010fe800000000ff */
[----:B------:R-:W-:Y:S01]  /*18ca0*/  MUFU.EX2 R42, R86 ;  /* 0x00000056002a7308 */ /* 0x000fe20000000800 */
[----:B-1----:R-:W-:Y:S01]  /*18cb0*/  F2FP.F16.F32.PACK_AB R27, R115, R119 ;  /* 0x00000077731b723e */ /* 0x002fe200000000ff */
[----:B------:R-:W-:Y:S01]  /*18cc0*/  FADD.FTZ R118, R119, R118 ;  /* 0x0000007677767221 */ /* 0x000fe20000010000 */
[-C--:B------:R-:W-:Y:S07]  /*18cd0*/  FFMA.FTZ R114, R111, R21.reuse, -R54 ;  /* 0x000000156f727223 */ /* 0x080fee0000010836 */
[----:B------:R1:W-:Y:S01]  /*18ce0*/  MUFU.EX2 R111, R32 ;  /* 0x00000020006f7308 */ /* 0x0003e20000000800 */
[----:B------:R-:W-:Y:S01]  /*18cf0*/  FADD.FTZ R118, R115, R118 ;  /* 0x0000007673767221 */ /* 0x000fe20000010000 */
[C---:B------:R-:W-:Y:S03]  /*18d00*/  HMMA.16816.F32 R4, R24.reuse, R28, R4 ;  /* 0x0000001c1804723c */ /* 0x040fe60000001804 */
[-CC-:B------:R-:W-:Y:S01]  /*18d10*/  FFMA.FTZ R28, R110, R21.reuse, -R56.reuse ;  /* 0x000000156e1c7223 */ /* 0x180fe20000010838 */
[-C--:B------:R-:W-:Y:S04]  /*18d20*/  FFMA.FTZ R29, R109, R21.reuse, -R56 ;  /* 0x000000156d1d7223 */ /* 0x080fe80000010838 */
[----:B------:R3:W4:Y:S01]  /*18d30*/  MUFU.EX2 R110, R114 ;  /* 0x00000072006e7308 */ /* 0x0007220000000800 */
[C---:B------:R-:W-:Y:S09]  /*18d40*/  HMMA.16816.F32 R8, R24.reuse, R30, R8 ;  /* 0x0000001e1808723c */ /* 0x040ff20000001808 */
[----:B------:R2:W-:Y:S01]  /*18d50*/  MUFU.EX2 R109, R28 ;  /* 0x0000001c006d7308 */ /* 0x0005e20000000800 */
[----:B-1----:R-:W1:Y:S01]  /*18d60*/  LDSM.16.MT88.4 R32, [R49+0x7000] ;  /* 0x007000003120783b */ /* 0x002e620000004200 */
[-CC-:B---3--:R-:W-:Y:S01]  /*18d70*/  FFMA.FTZ R114, R107, R21.reuse, -R54.reuse ;  /* 0x000000156b727223 */ /* 0x188fe20000010836 */
[-C--:B--2---:R-:W-:Y:S07]  /*18d80*/  FFMA.FTZ R28, R108, R21.reuse, -R54 ;  /* 0x000000156c1c7223 */ /* 0x084fee0000010836 */
[----:B------:R-:W2:Y:S01]  /*18d90*/  MUFU.EX2 R108, R29 ;  /* 0x0000001d006c7308 */ /* 0x000ea20000000800 */
[C---:B------:R-:W-:Y:S09]  /*18da0*/  HMMA.16816.F32 R12, R24.reuse, R36, R12 ;  /* 0x00000024180c723c */ /* 0x040ff2000000180c */
[----:B------:R3:W-:Y:S01]  /*18db0*/  MUFU.EX2 R107, R28 ;  /* 0x0000001c006b7308 */ /* 0x0007e20000000800 */
[-C--:B------:R-:W-:Y:S01]  /*18dc0*/  FFMA.FTZ R37, R105, R21.reuse, -R56 ;  /* 0x0000001569257223 */ /* 0x080fe20000010838 */
[----:B------:R-:W-:Y:S08]  /*18dd0*/  FFMA.FTZ R36, R104, R21, -R54 ;  /* 0x0000001568247223 */ /* 0x000ff00000010836 */
[----:B------:R-:W1:Y:S01]  /*18de0*/  MUFU.EX2 R114, R114 ;  /* 0x0000007200727308 */ /* 0x000e620000000800 */
[----:B------:R-:W-:Y:S09]  /*18df0*/  HMMA.16816.F32 R16, R24, R38, R16 ;  /* 0x000000261810723c */ /* 0x000ff20000001810 */
[----:B------:R1:W-:Y:S01]  /*18e00*/  MUFU.EX2 R105, R106 ;  /* 0x0000006a00697308 */ /* 0x0003e20000000800 */
[----:B------:R-:W-:Y:S02]  /*18e10*/  F2FP.F16.F32.PACK_AB R24, R112, R113 ;  /* 0x000000717018723e */ /* 0x000fe400000000ff */
[----:B----4-:R-:W-:Y:S07]  /*18e20*/  F2FP.F16.F32.PACK_AB R25, R110, R111 ;  /* 0x0000006f6e19723e */ /* 0x010fee00000000ff */
[----:B------:R-:W4:Y:S01]  /*18e30*/  MUFU.EX2 R104, R37 ;  /* 0x0000002500687308 */ /* 0x000f220000000800 */
[----:B--2---:R-:W-:Y:S01]  /*18e40*/  F2FP.F16.F32.PACK_AB R26, R108, R109 ;  /* 0x0000006d6c1a723e */ /* 0x004fe200000000ff */
[----:B---3--:R-:W2:Y:S01]  /*18e50*/  LDSM.16.MT88.4 R28, [R48+0x2000] ;  /* 0x00200000301c783b */ /* 0x008ea20000004200 */
[----:B------:R-:W-:Y:S01]  /*18e60*/  FADD.FTZ R111, R111, R118 ;  /* 0x000000766f6f7221 */ /* 0x000fe20000010000 */
[----:B-1----:R-:W-:Y:S03]  /*18e70*/  F2FP.F16.F32.PACK_AB R27, R114, R107 ;  /* 0x0000006b721b723e */ /* 0x002fe600000000ff */
[----:B------:R-:W-:Y:S01]  /*18e80*/  FADD.FTZ R111, R110, R111 ;  /* 0x0000006f6e6f7221 */ /* 0x000fe20000010000 */
[-C--:B------:R-:W-:Y:S03]  /*18e90*/  FFMA.FTZ R106, R103, R21.reuse, -R54 ;  /* 0x00000015676a7223 */ /* 0x080fe60000010836 */
[----:B------:R-:W-:Y:S01]  /*18ea0*/  FADD.FTZ R111, R107, R111 ;  /* 0x0000006f6b6f7221 */ /* 0x000fe20000010000 */
[----:B------:R1:W-:Y:S01]  /*18eb0*/  MUFU.EX2 R103, R36 ;  /* 0x0000002400677308 */ /* 0x0003e20000000800 */
[C---:B------:R-:W-:Y:S03]  /*18ec0*/  HMMA.16816.F32 R4, R24.reuse, R32, R4 ;  /* 0x000000201804723c */ /* 0x040fe60000001804 */
[-CC-:B------:R-:W-:Y:S01]  /*18ed0*/  FFMA.FTZ R32, R102, R21.reuse, -R56.reuse ;  /* 0x0000001566207223 */ /* 0x180fe20000010838 */
[-C--:B------:R-:W-:Y:S05]  /*18ee0*/  FFMA.FTZ R33, R101, R21.reuse, -R56 ;  /* 0x0000001565217223 */ /* 0x080fea0000010838 */
[----:B------:R3:W4:Y:S01]  /*18ef0*/  MUFU.EX2 R102, R106 ;  /* 0x0000006a00667308 */ /* 0x0007220000000800 */
[----:B------:R-:W-:Y:S01]  /*18f00*/  FADD.FTZ R111, R114, R111 ;  /* 0x0000006f726f7221 */ /* 0x000fe20000010000 */
[C---:B------:R-:W-:Y:S08]  /*18f10*/  HMMA.16816.F32 R8, R24.reuse, R34, R8 ;  /* 0x000000221808723c */ /* 0x040ff00000001808 */
[----:B------:R-:W-:Y:S01]  /*18f20*/  MUFU.EX2 R101, R32 ;  /* 0x0000002000657308 */ /* 0x000fe20000000800 */
[----:B-1----:R-:W1:Y:S01]  /*18f30*/  LDSM.16.MT88.4 R36, [R49+0x7400] ;  /* 0x007400003124783b */ /* 0x002e620000004200 */
[-C--:B---3--:R-:W-:Y:S08]  /*18f40*/  FFMA.FTZ R106, R100, R21.reuse, -R54 ;  /* 0x00000015646a7223 */ /* 0x088ff00000010836 */
[----:B------:R3:W4:Y:S10]  /*18f50*/  MUFU.EX2 R100, R33 ;  /* 0x0000002100647308 */ /* 0x0007340000000800 */
[----:B------:R-:W1:Y:S01]  /*18f60*/  MUFU.EX2 R106, R106 ;  /* 0x0000006a006a7308 */ /* 0x000e620000000800 */
[C---:B--2---:R-:W-:Y:S03]  /*18f70*/  HMMA.16816.F32 R12, R24.reuse, R28, R12 ;  /* 0x0000001c180c723c */ /* 0x044fe6000000180c */
[----:B------:R-:W-:Y:S01]  /*18f80*/  FADD.FTZ R28, R45, R162 ;  /* 0x000000a22d1c7221 */ /* 0x000fe20000010000 */
[-C--:B------:R-:W-:Y:S01]  /*18f90*/  FFMA.FTZ R29, R96, R21.reuse, -R54 ;  /* 0x00000015601d7223 */ /* 0x080fe20000010836 */
[----:B------:R-:W-:Y:S01]  /*18fa0*/  FFMA.FTZ R45, R97, R21, -R56 ;  /* 0x00000015612d7223 */ /* 0x000fe20000010838 */
[----:B---3--:R-:W2:Y:S01]  /*18fb0*/  LDSM.16.MT88.4 R32, [R48+0x2400] ;  /* 0x002400003020783b */ /* 0x008ea20000004200 */
[----:B------:R-:W-:Y:S01]  /*18fc0*/  FADD.FTZ R97, R47, R28 ;  /* 0x0000001c2f617221 */ /* 0x000fe20000010000 */
[----:B------:R-:W-:Y:S01]  /*18fd0*/  HMMA.16816.F32 R16, R24, R30, R16 ;  /* 0x0000001e1810723c */ /* 0x000fe20000001810 */
[----:B------:R3:W-:Y:S02]  /*18fe0*/  MUFU.EX2 R47, R29 ;  /* 0x0000001d002f7308 */ /* 0x0007e40000000800 */
[----:B----4-:R-:W-:Y:S01]  /*18ff0*/  F2FP.F16.F32.PACK_AB R24, R104, R105 ;  /* 0x000000696818723e */ /* 0x010fe200000000ff */
[----:B------:R-:W-:Y:S01]  /*19000*/  FADD.FTZ R97, R44, R97 ;  /* 0x000000612c617221 */ /* 0x000fe20000010000 */
[----:B------:R-:W-:Y:S06]  /*19010*/  F2FP.F16.F32.PACK_AB R25, R102, R103 ;  /* 0x000000676619723e */ /* 0x000fec00000000ff */
[----:B------:R-:W-:Y:S01]  /*19020*/  MUFU.EX2 R45, R45 ;  /* 0x0000002d002d7308 */ /* 0x000fe20000000800 */
[----:B------:R-:W-:Y:S01]  /*19030*/  F2FP.F16.F32.PACK_AB R26, R100, R101 ;  /* 0x00000065641a723e */ /* 0x000fe200000000ff */
[----:B------:R-:W-:Y:S01]  /*19040*/  FADD.FTZ R153, R153, R97 ;  /* 0x0000006199997221 */ /* 0x000fe20000010000 */
[----:B-1----:R-:W-:Y:S07]  /*19050*/  F2FP.F16.F32.PACK_AB R27, R99, R106 ;  /* 0x0000006a631b723e */ /* 0x002fee00000000ff */
[----:B------:R-:W1:Y:S01]  /*19060*/  MUFU.EX2 R96, R98 ;  /* 0x0000006200607308 */ /* 0x000e620000000800 */
[----:B------:R-:W-:Y:S01]  /*19070*/  FADD.FTZ R103, R103, R111 ;  /* 0x0000006f67677221 */ /* 0x000fe20000010000 */
[----:B------:R-:W-:Y:S01]  /*19080*/  FADD.FTZ R153, R127, R153 ;  /* 0x000000997f997221 */ /* 0x000fe20000010000 */
[----:B---3--:R-:W3:Y:S01]  /*19090*/  LDSM.16.MT88.4 R28, [R49+0x7800] ;  /* 0x00780000311c783b */ /* 0x008ee20000004200 */
        /* <DEDUP_REMOVED lines=10> */
[----:B------:R-:W-:Y:S01]  /*19140*/  FADD.FTZ R121, R43, R121 ;  /* 0x000000792b797221 */ /* 0x000fe20000010000 */
[-C--:B------:R-:W-:Y:S03]  /*19150*/  FFMA.FTZ R43, R87, R21.reuse, -R54 ;  /* 0x00000015572b7223 */ /* 0x080fe60000010836 */
[----:B------:R-:W-:Y:S01]  /*19160*/  FADD.FTZ R121, R41, R121 ;  /* 0x0000007929797221 */ /* 0x000fe20000010000 */
[-CC-:B------:R-:W-:Y:S01]  /*19170*/  FFMA.FTZ R41, R85, R21.reuse, -R56.reuse ;  /* 0x0000001555297223 */ /* 0x180fe20000010838 */
[C---:B--2---:R-:W-:Y:S01]  /*19180*/  HMMA.16816.F32 R12, R24.reuse, R32, R12 ;  /* 0x00000020180c723c */ /* 0x044fe2000000180c */
[----:B-1----:R-:W1:Y:S01]  /*19190*/  LDSM.16.MT88.4 R36, [R48+0x2800] ;  /* 0x002800003024783b */ /* 0x002e620000004200 */
[----:B------:R-:W-:Y:S01]  /*191a0*/  MUFU.EX2 R43, R43 ;  /* 0x0000002b002b7308 */ /* 0x000fe20000000800 */
[-C--:B------:R-:W-:Y:S01]  /*191b0*/  FFMA.FTZ R33, R89, R21.reuse, -R56 ;  /* 0x0000001559217223 */ /* 0x080fe20000010838 */
[----:B------:R-:W-:Y:S01]  /*191c0*/  FFMA.FTZ R32, R88, R21, -R54 ;  /* 0x0000001558207223 */ /* 0x000fe20000010836 */
[----:B------:R-:W-:Y:S07]  /*191d0*/  FADD.FTZ R121, R117, R121 ;  /* 0x0000007975797221 */ /* 0x000fee0000010000 */
[----:B------:R-:W-:Y:S01]  /*191e0*/  MUFU.EX2 R89, R90 ;  /* 0x0000005a00597308 */ /* 0x000fe20000000800 */
[----:B------:R-:W-:Y:S09]  /*191f0*/  HMMA.16816.F32 R16, R24, R34, R16 ;  /* 0x000000221810723c */ /* 0x000ff20000001810 */
[----:B------:R-:W2:Y:S01]  /*19200*/  MUFU.EX2 R88, R33 ;  /* 0x0000002100587308 */ /* 0x000ea20000000800 */
[----:B------:R-:W-:Y:S01]  /*19210*/  F2FP.F16.F32.PACK_AB R24, R45, R96 ;  /* 0x000000602d18723e */ /* 0x000fe200000000ff */
[----:B------:R-:W-:Y:S01]  /*19220*/  FADD.FTZ R116, R116, R121 ;  /* 0x0000007974747221 */ /* 0x000fe20000010000 */
[----:B----4-:R-:W-:Y:S07]  /*19230*/  F2FP.F16.F32.PACK_AB R25, R94, R47 ;  /* 0x0000002f5e19723e */ /* 0x010fee00000000ff */
[----:B------:R4:W2:Y:S01]  /*19240*/  MUFU.EX2 R40, R32 ;  /* 0x0000002000287308 */ /* 0x0008a20000000800 */
[----:B------:R-:W-:Y:S01]  /*19250*/  F2FP.F16.F32.PACK_AB R26, R46, R44 ;  /* 0x0000002c2e1a723e */ /* 0x000fe200000000ff */
[----:B------:R-:W-:Y:S01]  /*19260*/  FADD.FTZ R113, R113, R116 ;  /* 0x0000007471717221 */ /* 0x000fe20000010000 */
[----:B------:R-:W-:Y:S07]  /*19270*/  F2FP.F16.F32.PACK_AB R27, R91, R92 ;  /* 0x0000005c5b1b723e */ /* 0x000fee00000000ff */
[----:B------:R-:W2:Y:S01]  /*19280*/  MUFU.EX2 R41, R41 ;  /* 0x0000002900297308 */ /* 0x000ea20000000800 */
[----:B------:R-:W-:Y:S01]  /*19290*/  FADD.FTZ R113, R112, R113 ;  /* 0x0000007170717221 */ /* 0x000fe20000010000 */
[C---:B---3--:R-:W-:Y:S03]  /*192a0*/  HMMA.16816.F32 R4, R24.reuse, R28, R4 ;  /* 0x0000001c1804723c */ /* 0x048fe60000001804 */
[-CC-:B------:R-:W-:Y:S01]  /*192b0*/  FFMA.FTZ R28, R84, R21.reuse, -R54.reuse ;  /* 0x00000015541c7223 */ /* 0x180fe20000010836 */
[----:B----4-:R-:W3:Y:S01]  /*192c0*/  LDSM.16.MT88.4 R32, [R49+0x7c00] ;  /* 0x007c00003120783b */ /* 0x010ee20000004200 */
[-C--:B------:R-:W-:Y:S01]  /*192d0*/  FFMA.FTZ R84, R83, R21.reuse, -R54 ;  /* 0x0000001553547223 */ /* 0x080fe20000010836 */
[----:B------:R-:W-:Y:S02]  /*192e0*/  FADD.FTZ R113, R109, R113 ;  /* 0x000000716d717221 */ /* 0x000fe40000010000 */
[----:B------:R4:W-:Y:S01]  /*192f0*/  MUFU.EX2 R83, R28 ;  /* 0x0000001c00537308 */ /* 0x0009e20000000800 */
[C---:B------:R-:W-:Y:S09]  /*19300*/  HMMA.16816.F32 R8, R24.reuse, R30, R8 ;  /* 0x0000001e1808723c */ /* 0x040ff20000001808 */
[----:B------:R-:W2:Y:S01]  /*19310*/  MUFU.EX2 R84, R84 ;  /* 0x0000005400547308 */ /* 0x000ea20000000800 */
[----:B------:R-:W-:Y:S04]  /*19320*/  FADD.FTZ R108, R108, R113 ;  /* 0x000000716c6c7221 */ /* 0x000fe80000010000 */
[----:B------:R-:W-:Y:S01]  /*19330*/  FADD.FTZ R108, R105, R108 ;  /* 0x0000006c696c7221 */ /* 0x000fe20000010000 */
[C---:B-1----:R-:W-:Y:S03]  /*19340*/  HMMA.16816.F32 R12, R24.reuse, R36, R12 ;  /* 0x00000024180c723c */ /* 0x042fe6000000180c */
[-C--:B------:R-:W-:Y:S01]  /*19350*/  FFMA.FTZ R37, R81, R21.reuse, -R56 ;  /* 0x0000001551257223 */ /* 0x080fe20000010838 */
[----:B----4-:R-:W1:Y:S01]  /*19360*/  LDSM.16.MT88.4 R28, [R48+0x2c00] ;  /* 0x002c0000301c783b */ /* 0x010e620000004200 */
[----:B------:R4:W-:Y:S01]  /*19370*/  MUFU.EX2 R81, R82 ;  /* 0x0000005200517308 */ /* 0x0009e20000000800 */
[----:B------:R-:W-:Y:S01]  /*19380*/  FFMA.FTZ R36, R80, R21, -R54 ;  /* 0x0000001550247223 */ /* 0x000fe20000010836 */
[----:B------:R-:W-:Y:S01]  /*19390*/  FADD.FTZ R108, R104, R108 ;  /* 0x0000006c686c7221 */ /* 0x000fe20000010000 */
[----:B------:R-:W-:Y:S07]  /*193a0*/  HMMA.16816.F32 R16, R24, R38, R16 ;  /* 0x000000261810723c */ /* 0x000fee0000001810 */
[----:B------:R-:W1:Y:S01]  /*193b0*/  MUFU.EX2 R80, R37 ;  /* 0x0000002500507308 */ /* 0x000e620000000800 */
[----:B--2---:R-:W-:Y:S01]  /*193c0*/  F2FP.F16.F32.PACK_AB R24, R88, R89 ;  /* 0x000000595818723e */ /* 0x004fe200000000ff */
[----:B------:R-:W-:Y:S01]  /*193d0*/  FADD.FTZ R101, R101, R108 ;  /* 0x0000006c65657221 */ /* 0x000fe20000010000 */
[----:B------:R-:W-:Y:S02]  /*193e0*/  F2FP.F16.F32.PACK_AB R25, R43, R40 ;  /* 0x000000282b19723e */ /* 0x000fe400000000ff */
[----:B------:R-:W-:Y:S01]  /*193f0*/  F2FP.F16.F32.PACK_AB R26, R41, R42 ;  /* 0x0000002a291a723e */ /* 0x000fe200000000ff */
[----:B------:R-:W-:Y:S01]  /*19400*/  FADD.FTZ R101, R100, R101 ;  /* 0x0000006564657221 */ /* 0x000fe20000010000 */
[----:B------:R-:W-:Y:S01]  /*19410*/  F2FP.F16.F32.PACK_AB R27, R84, R83 ;  /* 0x00000053541b723e */ /* 0x000fe200000000ff */
[-C--:B----4-:R-:W-:Y:S02]  /*19420*/  FFMA.FTZ R82, R79, R21.reuse, -R54 ;  /* 0x000000154f527223 */ /* 0x090fe40000010836 */
[----:B------:R-:W-:Y:S01]  /*19430*/  FADD.FTZ R101, R96, R101 ;  /* 0x0000006560657221 */ /* 0x000fe20000010000 */
[----:B------:R2:W-:Y:S03]  /*19440*/  MUFU.EX2 R79, R36 ;  /* 0x00000024004f7308 */ /* 0x0005e60000000800 */
[----:B------:R-:W-:Y:S01]  /*19450*/  FADD.FTZ R101, R45, R101 ;  /* 0x000000652d657221 */ /* 0x000fe20000010000 */
[C---:B---3--:R-:W-:Y:S03]  /*19460*/  HMMA.16816.F32 R4, R24.reuse, R32, R4 ;  /* 0x000000201804723c */ /* 0x048fe60000001804 */
[-CC-:B------:R-:W-:Y:S01]  /*19470*/  FFMA.FTZ R32, R78, R21.reuse, -R56.reuse ;  /* 0x000000154e207223 */ /* 0x180fe20000010838 */
[-C--:B------:R-:W-:Y:S02]  /*19480*/  FFMA.FTZ R33, R77, R21.reuse, -R56 ;  /* 0x000000154d217223 */ /* 0x080fe40000010838 */
[----:B------:R3:W4:Y:S02]  /*19490*/  MUFU.EX2 R78, R82 ;  /* 0x00000052004e7308 */ /* 0x0007240000000800 */
[C---:B------:R-:W-:Y:S01]  /*194a0*/  HMMA.16816.F32 R8, R24.reuse, R34, R8 ;  /* 0x000000221808723c */ /* 0x040fe20000001808 */
[----:B--2---:R-:W2:Y:S07]  /*194b0*/  LDSM.16.MT88.4 R36, [R49+0x8000] ;  /* 0x008000003124783b */ /* 0x004eae0000004200 */
[----:B------:R-:W-:Y:S01]  /*194c0*/  MUFU.EX2 R77, R32 ;  /* 0x00000020004d7308 */ /* 0x000fe20000000800 */
[C---:B-1----:R-:W-:Y:S03]  /*194d0*/  HMMA.16816.F32 R12, R24.reuse, R28, R12 ;  /* 0x0000001c180c723c */ /* 0x042fe6000000180c */
[-C--:B---3--:R-:W-:Y:S01]  /*194e0*/  FFMA.FTZ R82, R76, R21.reuse, -R54 ;  /* 0x000000154c527223 */ /* 0x088fe20000010836 */
[-C--:B------:R-:W-:Y:S05]  /*194f0*/  FFMA.FTZ R29, R73, R21.reuse, -R56 ;  /* 0x00000015491d7223 */ /* 0x080fea0000010838 */
[----:B------:R1:W3:Y:S01]  /*19500*/  MUFU.EX2 R76, R33 ;  /* 0x00000021004c7308 */ /* 0x0002e20000000800 */
[--C-:B------:R-:W-:Y:S01]  /*19510*/  FFMA.FTZ R28, R72, R21, -R54.reuse ;  /* 0x00000015481c7223 */ /* 0x100fe20000010836 */
[----:B------:R-:W-:Y:S08]  /*19520*/  HMMA.16816.F32 R16, R24, R30, R16 ;  /* 0x0000001e1810723c */ /* 0x000ff00000001810 */
[----:B------:R-:W2:Y:S01]  /*19530*/  MUFU.EX2 R82, R82 ;  /* 0x0000005200527308 */ /* 0x000ea20000000800 */
[----:B------:R-:W-:Y:S09]  /*19540*/  F2FP.F16.F32.PACK_AB R24, R80, R81 ;  /* 0x000000515018723e */ /* 0x000ff200000000ff */
[----:B------:R2:W-:Y:S01]  /*19550*/  MUFU.EX2 R73, R74 ;  /* 0x0000004a00497308 */ /* 0x0005e20000000800 */
[----:B----4-:R-:W-:Y:S09]  /*19560*/  F2FP.F16.F32.PACK_AB R25, R78, R79 ;  /* 0x0000004f4e19723e */ /* 0x010ff200000000ff */
[----:B------:R-:W4:Y:S01]  /*19570*/  MUFU.EX2 R72, R29 ;  /* 0x0000001d00487308 */ /* 0x000f220000000800 */
[----:B-1----:R-:W1:Y:S01]  /*19580*/  LDSM.16.MT88.4 R32, [R48+0x3000] ;  /* 0x003000003020783b */ /* 0x002e620000004200 */
[----:B---3--:R-:W-:Y:S02]  /*19590*/  F2FP.F16.F32.PACK_AB R26, R76, R77 ;  /* 0x0000004d4c1a723e */ /* 0x008fe400000000ff */
[----:B--2---:R-:W-:Y:S01]  /*195a0*/  F2FP.F16.F32.PACK_AB R27, R75, R82 ;  /* 0x000000524b1b723e */ /* 0x004fe200000000ff */
[-C--:B------:R-:W-:Y:S05]  /*195b0*/  FFMA.FTZ R74, R71, R21.reuse, -R54 ;  /* 0x00000015474a7223 */ /* 0x080fea0000010836 */
[----:B------:R2:W-:Y:S01]  /*195c0*/  MUFU.EX2 R71, R28 ;  /* 0x0000001c00477308 */ /* 0x0005e20000000800 */
[C---:B------:R-:W-:Y:S03]  /*195d0*/  HMMA.16816.F32 R4, R24.reuse, R36, R4 ;  /* 0x000000241804723c */ /* 0x040fe60000001804 */
[-CC-:B------:R-:W-:Y:S01]  /*195e0*/  FFMA.FTZ R36, R70, R21.reuse, -R56.reuse ;  /* 0x0000001546247223 */ /* 0x180fe20000010838 */
[-C--:B------:R-:W-:Y:S05]  /*195f0*/  FFMA.FTZ R37, R69, R21.reuse, -R56 ;  /* 0x0000001545257223 */ /* 0x080fea0000010838 */
[----:B------:R-:W3:Y:S01]  /*19600*/  MUFU.EX2 R70, R74 ;  /* 0x0000004a00467308 */ /* 0x000ee20000000800 */
[C---:B------:R-:W-:Y:S09]  /*19610*/  HMMA.16816.F32 R8, R24.reuse, R38, R8 ;  /* 0x000000261808723c */ /* 0x040ff20000001808 */
[----:B------:R4:W-:Y:S01]  /*19620*/  MUFU.EX2 R69, R36 ;  /* 0x0000002400457308 */ /* 0x0009e20000000800 */
[----:B--2---:R-:W2:Y:S01]  /*19630*/  LDSM.16.MT88.4 R28, [R49+0x8400] ;  /* 0x00840000311c783b */ /* 0x004ea20000004200 */
[-CC-:B------:R-:W-:Y:S01]  /*19640*/  FFMA.FTZ R38, R68, R21.reuse, -R54.reuse ;  /* 0x0000001544267223 */ /* 0x180fe20000010836 */
[-C--:B------:R-:W-:Y:S01]  /*19650*/  FFMA.FTZ R68, R67, R21.reuse, -R54 ;  /* 0x0000001543447223 */ /* 0x080fe20000010836 */
[----:B------:R-:W-:Y:S06]  /*19660*/  FADD.FTZ R67, R44, R101 ;  /* 0x000000652c437221 */ /* 0x000fec0000010000 */
[----:B------:R-:W-:Y:S10]  /*19670*/  MUFU.EX2 R45, R38 ;  /* 0x00000026002d7308 */ /* 0x000ff40000000800 */
[----:B------:R-:W-:Y:S01]  /*19680*/  MUFU.EX2 R44, R68 ;  /* 0x00000044002c7308 */ /* 0x000fe20000000800 */
[----:B----4-:R-:W-:Y:S09]  /*19690*/  FADD.FTZ R36, R47, R102 ;  /* 0x000000662f247221 */ /* 0x010ff20000010000 */
[----:B------:R4:W2:Y:S01]  /*196a0*/  MUFU.EX2 R47, R37 ;  /* 0x00000025002f7308 */ /* 0x0008a20000000800 */
[C---:B-1----:R-:W-:Y:S03]  /*196b0*/  HMMA.16816.F32 R12, R24.reuse, R32, R12 ;  /* 0x00000020180c723c */ /* 0x042fe6000000180c */
[-C--:B------:R-:W-:Y:S01]  /*196c0*/  FFMA.FTZ R32, R66, R21.reuse, -R56 ;  /* 0x0000001542207223 */ /* 0x080fe20000010838 */
[----:B------:R-:W-:Y:S01]  /*196d0*/  FADD.FTZ R66, R46, R67 ;  /* 0x000000432e427221 */ /* 0x000fe20000010000 */
[----:B------:R-:W-:Y:S01]  /*196e0*/  FADD.FTZ R94, R94, R36 ;  /* 0x000000245e5e7221 */ /* 0x000fe20000010000 */
[----:B------:R-:W-:Y:S03]  /*196f0*/  FFMA.FTZ R67, R63, R21, -R54 ;  /* 0x000000153f437223 */ /* 0x000fe60000010836 */
[----:B------:R1:W-:Y:S01]  /*19700*/  MUFU.EX2 R46, R32 ;  /* 0x00000020002e7308 */ /* 0x0003e20000000800 */
[----:B------:R-:W-:Y:S03]  /*19710*/  HMMA.16816.F32 R16, R24, R34, R16 ;  /* 0x000000221810723c */ /* 0x000fe60000001810 */
[----:B------:R-:W-:Y:S01]  /*19720*/  FADD.FTZ R92, R92, R94 ;  /* 0x0000005e5c5c7221 */ /* 0x000fe20000010000 */
[----:B----4-:R-:W4:Y:S01]  /*19730*/  LDSM.16.MT88.4 R36, [R48+0x3400] ;  /* 0x003400003024783b */ /* 0x010f220000004200 */
[----:B------:R-:W-:Y:S01]  /*19740*/  F2FP.F16.F32.PACK_AB R24, R72, R73 ;  /* 0x000000494818723e */ /* 0x000fe200000000ff */
[----:B------:R-:W-:Y:S01]  /*19750*/  FADD.FTZ R66, R89, R66 ;  /* 0x0000004259427221 */ /* 0x000fe20000010000 */
[----:B---3--:R-:W-:Y:S01]  /*19760*/  F2FP.F16.F32.PACK_AB R25, R70, R71 ;  /* 0x000000474619723e */ /* 0x008fe200000000ff */
[----:B------:R-:W-:Y:S01]  /*19770*/  FADD.FTZ R92, R91, R92 ;  /* 0x0000005c5b5c7221 */ /* 0x000fe20000010000 */
[----:B--2---:R-:W-:Y:S01]  /*19780*/  F2FP.F16.F32.PACK_AB R26, R47, R69 ;  /* 0x000000452f1a723e */ /* 0x004fe200000000ff */
[----:B------:R-:W-:Y:S01]  /*19790*/  FADD.FTZ R66, R88, R66 ;  /* 0x0000004258427221 */ /* 0x000fe20000010000 */
[----:B------:R-:W-:Y:S01]  /*197a0*/  F2FP.F16.F32.PACK_AB R27, R44, R45 ;  /* 0x0000002d2c1b723e */ /* 0x000fe200000000ff */
[----:B------:R-:W-:Y:S01]  /*197b0*/  FADD.FTZ R92, R40, R92 ;  /* 0x0000005c285c7221 */ /* 0x000fe20000010000 */
[-C--:B-1----:R-:W-:Y:S02]  /*197c0*/  FFMA.FTZ R32, R64, R21.reuse, -R54 ;  /* 0x0000001540207223 */ /* 0x082fe40000010836 */
[----:B------:R1:W2:Y:S03]  /*197d0*/  MUFU.EX2 R64, R65 ;  /* 0x0000004100407308 */ /* 0x0002a60000000800 */
[C---:B------:R-:W-:Y:S07]  /*197e0*/  HMMA.16816.F32 R4, R24.reuse, R28, R4 ;  /* 0x0000001c1804723c */ /* 0x040fee0000001804 */
[----:B------:R3:W-:Y:S01]  /*197f0*/  MUFU.EX2 R63, R32 ;  /* 0x00000020003f7308 */ /* 0x0007e20000000800 */
[-C--:B------:R-:W-:Y:S01]  /*19800*/  FFMA.FTZ R29, R61, R21.reuse, -R56 ;  /* 0x000000153d1d7223 */ /* 0x080fe20000010838 */
[-C--:B------:R-:W-:Y:S01]  /*19810*/  FFMA.FTZ R28, R60, R21.reuse, -R54 ;  /* 0x000000153c1c7223 */ /* 0x080fe20000010836 */
[----:B------:R-:W-:Y:S07]  /*19820*/  FADD.FTZ R60, R43, R92 ;  /* 0x0000005c2b3c7221 */ /* 0x000fee0000010000 */
[----:B------:R-:W-:Y:S01]  /*19830*/  MUFU.EX2 R40, R29 ;  /* 0x0000001d00287308 */ /* 0x000fe20000000800 */
[C---:B------:R-:W-:Y:S03]  /*19840*/  HMMA.16816.F32 R8, R24.reuse, R30, R8 ;  /* 0x0000001e1808723c */ /* 0x040fe60000001808 */
[-C--:B-1----:R-:W-:Y:S06]  /*19850*/  FFMA.FTZ R65, R62, R21.reuse, -R56 ;  /* 0x000000153e417223 */ /* 0x082fec0000010838 */
[----:B------:R1:W-:Y:S01]  /*19860*/  MUFU.EX2 R43, R28 ;  /* 0x0000001c002b7308 */ /* 0x0003e20000000800 */
[----:B------:R-:W-:Y:S01]  /*19870*/  FADD.FTZ R60, R83, R60 ;  /* 0x0000003c533c7221 */ /* 0x000fe20000010000 */
[----:B---3--:R-:W3:Y:S08]  /*19880*/  LDSM.16.MT88.4 R32, [R49+0x8800] ;  /* 0x008800003120783b */ /* 0x008ef00000004200 */
[----:B------:R2:W-:Y:S01]  /*19890*/  MUFU.EX2 R61, R65 ;  /* 0x00000041003d7308 */ /* 0x0005e20000000800 */
[----:B------:R-:W-:Y:S09]  /*198a0*/  FADD.FTZ R84, R84, R60 ;  /* 0x0000003c54547221 */ /* 0x000ff20000010000 */
[----:B------:R-:W3:Y:S01]  /*198b0*/  MUFU.EX2 R62, R67 ;  /* 0x00000043003e7308 */ /* 0x000ee20000000800 */
[----:B------:R-:W-:Y:S04]  /*198c0*/  FADD.FTZ R84, R79, R84 ;  /* 0x000000544f547221 */ /* 0x000fe80000010000 */
[----:B------:R-:W-:Y:S01]  /*198d0*/  FADD.FTZ R84, R78, R84 ;  /* 0x000000544e547221 */ /* 0x000fe20000010000 */
[C---:B----4-:R-:W-:Y:S01]  /*198e0*/  HMMA.16816.F32 R12, R24.reuse, R36, R12 ;  /* 0x00000024180c723c */ /* 0x050fe2000000180c */
[----:B-1----:R-:W1:Y:S03]  /*198f0*/  LDSM.16.MT88.4 R28, [R48+0x3800] ;  /* 0x00380000301c783b */ /* 0x002e660000004200 */
[----:B------:R-:W-:Y:S01]  /*19900*/  MUFU.EX2 R36, R58 ;  /* 0x0000003a00247308 */ /* 0x000fe20000000800 */
[-C--:B------:R-:W-:Y:S01]  /*19910*/  FFMA.FTZ R37, R57, R21.reuse, -R56 ;  /* 0x0000001539257223 */ /* 0x080fe20000010838 */
[----:B--2---:R-:W-:Y:S01]  /*19920*/  FFMA.FTZ R65, R59, R21, -R54 ;  /* 0x000000153b417223 */ /* 0x004fe20000010836 */
[----:B------:R-:W-:Y:S01]  /*19930*/  FADD.FTZ R59, R42, R66 ;  /* 0x000000422a3b7221 */ /* 0x000fe20000010000 */
[----:B------:R-:W-:Y:S01]  /*19940*/  FADD.FTZ R82, R82, R84 ;  /* 0x0000005452527221 */ /* 0x000fe20000010000 */
[----:B------:R-:W-:Y:S05]  /*19950*/  HMMA.16816.F32 R16, R24, R38, R16 ;  /* 0x000000261810723c */ /* 0x000fea0000001810 */
[----:B------:R-:W2:Y:S01]  /*19960*/  MUFU.EX2 R42, R65 ;  /* 0x00000041002a7308 */ /* 0x000ea20000000800 */
[----:B------:R-:W-:Y:S01]  /*19970*/  F2FP.F16.F32.PACK_AB R24, R64, R46 ;  /* 0x0000002e4018723e */ /* 0x000fe200000000ff */
[----:B------:R-:W-:Y:S01]  /*19980*/  FADD.FTZ R59, R41, R59 ;  /* 0x0000003b293b7221 */ /* 0x000fe20000010000 */
[----:B---3--:R-:W-:Y:S01]  /*19990*/  F2FP.F16.F32.PACK_AB R25, R62, R63 ;  /* 0x0000003f3e19723e */ /* 0x008fe200000000ff */
[----:B------:R-:W-:Y:S01]  /*199a0*/  FFMA.FTZ R38, R53, R21, -R54 ;  /* 0x0000001535267223 */ /* 0x000fe20000010836 */
[----:B------:R-:W-:Y:S01]  /*199b0*/  F2FP.F16.F32.PACK_AB R26, R40, R61 ;  /* 0x0000003d281a723e */ /* 0x000fe200000000ff */
[-CC-:B------:R-:W-:Y:S01]  /*199c0*/  FFMA.FTZ R41, R52, R21.reuse, -R56.reuse ;  /* 0x0000001534297223 */ /* 0x180fe20000010838 */
[-C--:B------:R-:W-:Y:S01]  /*199d0*/  FFMA.FTZ R56, R51, R21.reuse, -R56 ;  /* 0x0000001533387223 */ /* 0x080fe20000010838 */
[----:B------:R-:W-:Y:S02]  /*199e0*/  FFMA.FTZ R54, R22, R21, -R54 ;  /* 0x0000001516367223 */ /* 0x000fe40000010836 */
[----:B------:R-:W3:Y:S01]  /*199f0*/  MUFU.EX2 R37, R37 ;  /* 0x0000002500257308 */ /* 0x000ee20000000800 */
[----:B------:R-:W-:Y:S01]  /*19a00*/  FADD.FTZ R81, R81, R59 ;  /* 0x0000003b51517221 */ /* 0x000fe20000010000 */
[----:B------:R-:W-:Y:S01]  /*19a10*/  FADD.FTZ R82, R75, R82 ;  /* 0x000000524b527221 */ /* 0x000fe20000010000 */
[----:B--2---:R-:W-:Y:S07]  /*19a20*/  F2FP.F16.F32.PACK_AB R27, R42, R43 ;  /* 0x0000002b2a1b723e */ /* 0x004fee00000000ff */
[----:B------:R-:W-:Y:S01]  /*19a30*/  MUFU.EX2 R39, R55 ;  /* 0x0000003700277308 */ /* 0x000fe20000000800 */
[----:B------:R-:W-:Y:S01]  /*19a40*/  FADD.FTZ R81, R80, R81 ;  /* 0x0000005150517221 */ /* 0x000fe20000010000 */
[----:B------:R-:W-:Y:S08]  /*19a50*/  FADD.FTZ R82, R71, R82 ;  /* 0x0000005247527221 */ /* 0x000ff00000010000 */
[----:B------:R-:W2:Y:S01]  /*19a60*/  MUFU.EX2 R38, R38 ;  /* 0x0000002600267308 */ /* 0x000ea20000000800 */
[----:B------:R-:W-:Y:S01]  /*19a70*/  FADD.FTZ R81, R77, R81 ;  /* 0x000000514d517221 */ /* 0x000fe20000010000 */
[C---:B------:R-:W-:Y:S08]  /*19a80*/  HMMA.16816.F32 R4, R24.reuse, R32, R4 ;  /* 0x000000201804723c */ /* 0x040ff00000001804 */
[----:B------:R-:W-:Y:S01]  /*19a90*/  MUFU.EX2 R41, R41 ;  /* 0x0000002900297308 */ /* 0x000fe20000000800 */
[----:B---3--:R-:W-:Y:S01]  /*19aa0*/  F2FP.F16.F32.PACK_AB R132, R37, R36 ;  /* 0x000000242584723e */ /* 0x008fe200000000ff */
[----:B------:R-:W-:Y:S01]  /*19ab0*/  FADD.FTZ R81, R76, R81 ;  /* 0x000000514c517221 */ /* 0x000fe20000010000 */
[----:B------:R-:W-:Y:S07]  /*19ac0*/  FADD.FTZ R70, R70, R82 ;  /* 0x0000005246467221 */ /* 0x000fee0000010000 */
[----:B------:R-:W3:Y:S01]  /*19ad0*/  MUFU.EX2 R56, R56 ;  /* 0x0000003800387308 */ /* 0x000ee20000000800 */
[C---:B------:R-:W-:Y:S01]  /*19ae0*/  HMMA.16816.F32 R8, R24.reuse, R34, R8 ;  /* 0x000000221808723c */ /* 0x040fe20000001808 */
[----:B------:R-:W4:Y:S08]  /*19af0*/  LDSM.16.MT88.4 R32, [R48+0x3c00] ;  /* 0x003c00003020783b */ /* 0x000f300000004200 */
[----:B------:R-:W-:Y:S01]  /*19b00*/  MUFU.EX2 R21, R23 ;  /* 0x0000001700157308 */ /* 0x000fe20000000800 */
[----:B------:R-:W-:Y:S01]  /*19b10*/  FADD.FTZ R81, R73, R81 ;  /* 0x0000005149517221 */ /* 0x000fe20000010000 */
[----:B--2---:R-:W-:Y:S01]  /*19b20*/  F2FP.F16.F32.PACK_AB R133, R38, R39 ;  /* 0x000000272685723e */ /* 0x004fe200000000ff */
[----:B------:R-:W-:Y:S07]  /*19b30*/  FADD.FTZ R70, R45, R70 ;  /* 0x000000462d467221 */ /* 0x000fee0000010000 */
[----:B------:R-:W2:Y:S01]  /*19b40*/  MUFU.EX2 R54, R54 ;  /* 0x0000003600367308 */ /* 0x000ea20000000800 */
[----:B------:R-:W-:Y:S01]  /*19b50*/  FADD.FTZ R72, R72, R81 ;  /* 0x0000005148487221 */ /* 0x000fe20000010000 */
[C---:B-1----:R-:W-:Y:S03]  /*19b60*/  HMMA.16816.F32 R12, R24.reuse, R28, R12 ;  /* 0x0000001c180c723c */ /* 0x042fe6000000180c */
[----:B------:R-:W-:Y:S01]  /*19b70*/  FADD.FTZ R72, R69, R72 ;  /* 0x0000004845487221 */ /* 0x000fe20000010000 */
[----:B---3--:R-:W-:Y:S01]  /*19b80*/  F2FP.F16.F32.PACK_AB R134, R56, R41 ;  /* 0x000000293886723e */ /* 0x008fe200000000ff */
[----:B------:R-:W-:Y:S02]  /*19b90*/  FADD.FTZ R70, R44, R70 ;  /* 0x000000462c467221 */ /* 0x000fe40000010000 */
[----:B------:R-:W-:Y:S01]  /*19ba0*/  FADD.FTZ R47, R47, R72 ;  /* 0x000000482f2f7221 */ /* 0x000fe20000010000 */
[----:B------:R-:W-:Y:S03]  /*19bb0*/  HMMA.16816.F32 R16, R24, R30, R16 ;  /* 0x0000001e1810723c */ /* 0x000fe60000001810 */
[----:B------:R-:W-:Y:S01]  /*19bc0*/  FADD.FTZ R47, R46, R47 ;  /* 0x0000002f2e2f7221 */ /* 0x000fe20000010000 */
[----:B--2---:R-:W-:Y:S01]  /*19bd0*/  F2FP.F16.F32.PACK_AB R135, R54, R21 ;  /* 0x000000153687723e */ /* 0x004fe200000000ff */
[----:B------:R-:W-:Y:S02]  /*19be0*/  FADD.FTZ R63, R63, R70 ;  /* 0x000000463f3f7221 */ /* 0x000fe40000010000 */
[----:B------:R-:W-:Y:S02]  /*19bf0*/  FADD.FTZ R64, R64, R47 ;  /* 0x0000002f40407221 */ /* 0x000fe40000010000 */
        /* <DEDUP_REMOVED lines=12> */
[----:B------:R-:W-:Y:S03]  /*19cc0*/  HMMA.16816.F32 R132, R132, R34, R16 ;  /* 0x000000228484723c */ /* 0x000fe60000001810 */
[----:B------:R-:W-:Y:S01]  /*19cd0*/  FADD.FTZ R37, R41, R37 ;  /* 0x0000002529257221 */ /* 0x000fe20000010000 */
[----:B------:R-:W-:Y:S03]  /*19ce0*/  FADD.FTZ R39, R21, R39 ;  /* 0x0000002715277221 */ /* 0x000fe60000010000 */
[----:B------:R-:W-:Y:S01]  /*19cf0*/  FADD.FTZ R195, R56, R37 ;  /* 0x0000002538c37221 */ /* 0x000fe20000010000 */
[----:B------:R-:W-:Y:S01]  /*19d00*/  FADD.FTZ R194, R54, R39 ;  /* 0x0000002736c27221 */ /* 0x000fe20000010000 */
[----:B------:R-:W-:Y:S11]  /*19d10*/  @P0 BRA `(.L_x_2246) ;  /* 0xffffff7c00880947 */ /* 0x000ff6000383ffff */
.L_x_2239:
        /* <DEDUP_REMOVED lines=10> */
.L_x_2254:
[----:B----4-:R-:W-:Y:S01]  /*19dc0*/  FADD.FTZ R5, R194, R5 ;  /* 0x00000005c2057221 */ /* 0x010fe20000010000 */
[----:B------:R-:W2:Y:S01]  /*19dd0*/  MUFU.RCP R9, R6 ;  /* 0x0000000600097308 */ /* 0x000ea20000001000 */
[----:B------:R-:W-:Y:S05]  /*19de0*/  WARPSYNC.ALL ;  /* 0x0000000000007948 */ /* 0x000fea0003800000 */
[----:B------:R-:W-:Y:S01]  /*19df0*/  BAR.SYNC.DEFER_BLOCKING 0x0 ;  /* 0x0000000000007b1d */ /* 0x000fe20000010000 */
[----:B-----5:R-:W-:Y:S02]  /*19e00*/  LOP3.LUT R50, R50, R165, RZ, 0xfc, !PT ;  /* 0x000000a532327212 */ /* 0x020fe400078efcff */
[----:B------:R-:W-:-:S02]  /*19e10*/  SHF.L.U32 R7, R151, 0x3, RZ ;  /* 0x0000000397077819 */ /* 0x000fc400000006ff */
[----:B------:R-:W-:Y:S01]  /*19e20*/  FSETP.NE.FTZ.AND P0, PT, R5, RZ, PT ;  /* 0x000000ff0500720b */ /* 0x000fe20003f15000 */
[----:B------:R-:W4:Y:S01]  /*19e30*/  MUFU.RCP R8, R5 ;  /* 0x0000000500087308 */ /* 0x000f220000001000 */
[----:B------:R-:W-:Y:S02]  /*19e40*/  LOP3.LUT R50, R50, 0x20, R7, 0xf8, !PT ;  /* 0x0000002032327812 */ /* 0x000fe400078ef807 */
[----:B------:R-:W-:Y:S02]  /*19e50*/  FSETP.NE.FTZ.AND P1, PT, R6, RZ, PT ;  /* 0x000000ff0600720b */ /* 0x000fe40003f35000 */
[----:B------:R-:W-:Y:S02]  /*19e60*/  LOP3.LUT R188, R50, R188, RZ, 0xfc, !PT ;  /* 0x000000bc32bc7212 */ /* 0x000fe400078efcff */
[----:B--2---:R-:W-:Y:S02]  /*19e70*/  FSEL R9, R9, 1, P1 ;  /* 0x3f80000009097808 */ /* 0x004fe40000800000 */
[----:B------:R-:W-:-:S03]  /*19e80*/  LEA R188, R188, R166, 0x2 ;  /* 0x000000a6bcbc7211 */ /* 0x000fc600078e10ff */
[C---:B------:R-:W-:Y:S01]  /*19e90*/  FMUL.FTZ R144, R9.reuse, R144 ;  /* 0x0000009009907220 */ /* 0x040fe20000410000 */
[C---:B------:R-:W-:Y:S01]  /*19ea0*/  FMUL.FTZ R145, R9.reuse, R145 ;  /* 0x0000009109917220 */ /* 0x040fe20000410000 */
[C---:B------:R-:W-:Y:S01]  /*19eb0*/  FMUL.FTZ R140, R9.reuse, R140 ;  /* 0x0000008c098c7220 */ /* 0x040fe20000410000 */
[C---:B------:R-:W-:Y:S01]  /*19ec0*/  FMUL.FTZ R141, R9.reuse, R141 ;  /* 0x0000008d098d7220 */ /* 0x040fe20000410000 */
[C---:B------:R-:W-:Y:S01]  /*19ed0*/  FMUL.FTZ R136, R9.reuse, R136 ;  /* 0x0000008809887220 */ /* 0x040fe20000410000 */
[C---:B------:R-:W-:Y:S01]  /*19ee0*/  FMUL.FTZ R137, R9.reuse, R137 ;  /* 0x0000008909897220 */ /* 0x040fe20000410000 */
[----:B----4-:R-:W-:Y:S01]  /*19ef0*/  FSEL R8, R8, 1, P0 ;  /* 0x3f80000008087808 */ /* 0x010fe20000000000 */
[C---:B------:R-:W-:Y:S01]  /*19f00*/  FMUL.FTZ R132, R9.reuse, R132 ;  /* 0x0000008409847220 */ /* 0x040fe20000410000 */
[----:B------:R-:W-:Y:S01]  /*19f10*/  FMUL.FTZ R133, R9, R133 ;  /* 0x0000008509857220 */ /* 0x000fe20000410000 */
[----:B------:R-:W-:Y:S02]  /*19f20*/  STS.64 [R188], R144 ;  /* 0x00000090bc007388 */ /* 0x000fe40000000a00 */
        /* <DEDUP_REMOVED lines=9> */
[----:B------:R-:W-:Y:S01]  /*19fc0*/  STS.64 [R188+0x400], R146 ;  /* 0x00040092bc007388 */ /* 0x000fe20000000a00 */
[----:B------:R-:W-:-:S02]  /*19fd0*/  LOP3.LUT R7, R7, 0x80, RZ, 0xc0, !PT ;  /* 0x0000008007077812 */ /* 0x000fc400078ec0ff */
[C---:B------:R-:W-:Y:S02]  /*19fe0*/  IADD3 R9, PT, PT, R188.reuse, -R8, RZ ;  /* 0x80000008bc097210 */ /* 0x040fe40007ffe0ff */
[----:B------:R-:W-:-:S03]  /*19ff0*/  IADD3 R7, PT, PT, R188, -R7, RZ ;  /* 0x80000007bc077210 */ /* 0x000fc60007ffe0ff */
[----:B------:R-:W-:Y:S01]  /*1a000*/  STS.64 [R9+0x20], R140 ;  /* 0x0000208c09007388 */ /* 0x000fe20000000a00 */
[----:B------:R-:W-:-:S03]  /*1a010*/  IADD3 R8, PT, PT, -R8, R7, RZ ;  /* 0x0000000708087210 */ /* 0x000fc60007ffe1ff */
[----:B------:R-:W-:Y:S04]  /*1a020*/  STS.64 [R9+0x420], R142 ;  /* 0x0004208e09007388 */ /* 0x000fe80000000a00 */
[----:B------:R-:W-:Y:S04]  /*1a030*/  STS.64 [R7+0x40], R136 ;  /* 0x0000408807007388 */ /* 0x000fe80000000a00 */
[----:B------:R2:W-:Y:S04]  /*1a040*/  STS.64 [R7+0x440], R138 ;  /* 0x0004408a07007388 */ /* 0x0005e80000000a00 */
[----:B------:R-:W-:Y:S04]  /*1a050*/  STS.64 [R8+0x60], R132 ;  /* 0x0000608408007388 */ /* 0x000fe80000000a00 */
[----:B------:R4:W-:Y:S01]  /*1a060*/  STS.64 [R8+0x460], R134 ;  /* 0x0004608608007388 */ /* 0x0009e20000000a00 */
[----:B------:R-:W1:Y:S01]  /*1a070*/  S2R R10, SR_CTAID.Y ;  /* 0x00000000000a7919 */ /* 0x000e620000002600 */
[----:B------:R-:W-:Y:S02]  /*1a080*/  @P0 MUFU.LG2 R5, R5 ;  /* 0x0000000500050308 */ /* 0x000fe40000000c00 */
[----:B------:R1:W5:Y:S04]  /*1a090*/  LD.E R24, desc[UR4][R2.64+0xcc] ;  /* 0x0000cc0402187980 */ /* 0x000368000c101900 */
[----:B------:R1:W5:Y:S02]  /*1a0a0*/  LD.E.64 R28, desc[UR4][R2.64+0x78] ;  /* 0x00007804021c7980 */ /* 0x000364000c101b00 */
[----:B------:R-:W3:Y:S02]  /*1a0b0*/  @P1 MUFU.LG2 R6, R6 ;  /* 0x0000000600061308 */ /* 0x000ee40000000c00 */
[----:B------:R1:W5:Y:S04]  /*1a0c0*/  LD.E.64 R26, desc[UR4][R2.64+0xa8] ;  /* 0x0000a804021a7980 */ /* 0x000368000c101b00 */
[----:B--2---:R-:W2:Y:S04]  /*1a0d0*/  LD.E R7, desc[UR4][R2.64+0x60] ;  /* 0x0000600402077980 */ /* 0x004ea8000c101900 */
[----:B----4-:R-:W1:Y:S01]  /*1a0e0*/  LD.E.64 R8, desc[UR4][R2.64+0xb0] ;  /* 0x0000b00402087980 */ /* 0x010e62000c101b00 */
[----:B------:R-:W-:-:S02]  /*1a0f0*/  LOP3.LUT R12, R150, 0xd8, RZ, 0xc0, !PT ;  /* 0x000000d8960c7812 */ /* 0x000fc400078ec0ff */
[----:B------:R-:W-:Y:S02]  /*1a100*/  LOP3.LUT R11, R164, 0x30, RZ, 0xc0, !PT ;  /* 0x00000030a40b7812 */ /* 0x000fe400078ec0ff */
[----:B------:R-:W-:-:S04]  /*1a110*/  LOP3.LUT R164, R12, 0x18, R164, 0x78, !PT ;  /* 0x000000180ca47812 */ /* 0x000fc800078e78a4 */
[----:B------:R-:W-:Y:S01]  /*1a120*/  LOP3.LUT R164, R164, 0xf24, R150, 0xf8, !PT ;  /* 0x00000f24a4a47812 */ /* 0x000fe200078ef896 */
[----:B---3--:R-:W-:Y:S01]  /*1a130*/  @P1 FMUL.FTZ R6, R6, 0.69314718246459960938 ;  /* 0x3f31721806061820 */ /* 0x008fe20000410000 */
[----:B------:R-:W-:Y:S02]  /*1a140*/  SHF.L.U32 R25, R185, 0x6, RZ ;  /* 0x00000006b9197819 */ /* 0x000fe400000006ff */
[----:B------:R-:W-:Y:S02]  /*1a150*/  SHF.R.U32.HI R21, RZ, 0x2, R151 ;  /* 0x00000002ff157819 */ /* 0x000fe40000011697 */
[----:B------:R-:W-:Y:S02]  /*1a160*/  MOV R22, 0xff800000 ;  /* 0xff80000000167802 */ /* 0x000fe40000000f00 */
[----:B------:R-:W-:Y:S02]  /*1a170*/  LOP3.LUT R21, R11, 0x7, R21, 0xf8, !PT ;  /* 0x000000070b157812 */ /* 0x000fe400078ef815 */
[----:B------:R-:W-:Y:S01]  /*1a180*/  MOV R23, 0xff800000 ;  /* 0xff80000000177802 */ /* 0x000fe20000000f00 */
[----:B------:R-:W-:Y:S01]  /*1a190*/  @P1 FFMA.FTZ R23, R4, R20, R6 ;  /* 0x0000001404171223 */ /* 0x000fe20000010006 */
[----:B------:R-:W-:Y:S01]  /*1a1a0*/  BSSY.RECONVERGENT B0, `(.L_x_2248) ;  /* 0x0000017000007945 */ /* 0x000fe20003800200 */
[----:B------:R-:W-:Y:S01]  /*1a1b0*/  BAR.SYNC.DEFER_BLOCKING 0x0 ;  /* 0x0000000000007b1d */ /* 0x000fe20000010000 */
[----:B-1----:R-:W-:-:S02]  /*1a1c0*/  IMAD R8, R8, R10, UR13 ;  /* 0x0000000d08087e24 */ /* 0x002fc4000f8e020a */
[----:B------:R-:W-:Y:S01]  /*1a1d0*/  @P0 FMUL.FTZ R10, R5, 0.69314718246459960938 ;  /* 0x3f317218050a0820 */ /* 0x000fe20000410000 */
[----:B------:R-:W-:Y:S01]  /*1a1e0*/  LEA R5, R164, R166, 0x2 ;  /* 0x000000a6a4057211 */ /* 0x000fe200078e10ff */
[----:B--2---:R-:W-:Y:S02]  /*1a1f0*/  IMAD R7, R8, R7, UR11 ;  /* 0x0000000b08077e24 */ /* 0x004fe4000f8e0207 */
[----:B------:R-:W-:Y:S02]  /*1a200*/  @P0 FFMA.FTZ R22, R4, R0, R10 ;  /* 0x0000000004160223 */ /* 0x000fe4000001000a */
[----:B------:R1:W2:Y:S01]  /*1a210*/  LDS.128 R16, [R5] ;  /* 0x0000000005107984 */ /* 0x0002a20000000c00 */
[----:B------:R-:W-:-:S03]  /*1a220*/  IMAD R25, R9, R7, R25 ;  /* 0x0000000709197224 */ /* 0x000fc600078e0219 */
[----:B------:R1:W3:Y:S04]  /*1a230*/  LDS.128 R12, [R5+0x800] ;  /* 0x00080000050c7984 */ /* 0x0002e80000000c00 */
[----:B------:R1:W4:Y:S04]  /*1a240*/  LDS.128 R8, [R5+0x1000] ;  /* 0x0010000005087984 */ /* 0x0003280000000c00 */
[----:B------:R-:W1:Y:S01]  /*1a250*/  LDS.128 R4, [R5+0x1800] ;  /* 0x0018000005047984 */ /* 0x000e620000000c00 */
[----:B------:R-:W-:-:S13]  /*1a260*/  LOP3.LUT P0, RZ, R151, 0x3, RZ, 0xc0, !PT ;  /* 0x0000000397ff7812 */ /* 0x000fda000780c0ff */
[----:B------:R-:W-:Y:S05]  /*1a270*/  @P0 BRA `(.L_x_2249) ;  /* 0x0000000000240947 */ /* 0x000fea0003800000 */
[----:B------:R-:W-:Y:S01]  /*1a280*/  VIADD R20, R21, 0x8 ;  /* 0x0000000815147836 */ /* 0x000fe20000000000 */
[----:B------:R-:W-:Y:S02]  /*1a290*/  IADD3 R0, P0, PT, R25, R21, RZ ;  /* 0x0000001519007210 */ /* 0x000fe40007f1e0ff */
[-C--:B------:R-:W-:Y:S02]  /*1a2a0*/  ISETP.GE.AND P2, PT, R21, R169.reuse, PT ;  /* 0x000000a91500720c */ /* 0x080fe40003f46270 */
[----:B------:R-:W-:Y:S02]  /*1a2b0*/  ISETP.GE.AND P1, PT, R20, R169, PT ;  /* 0x000000a91400720c */ /* 0x000fe40003f26270 */
[----:B------:R-:W-:Y:S02]  /*1a2c0*/  LEA.HI.X.SX32 R20, R25, RZ, 0x1, P0 ;  /* 0x000000ff19147211 */ /* 0x000fe400000f0eff */
[----:B-----5:R-:W-:-:S04]  /*1a2d0*/  LEA R26, P0, R0, R26, 0x2 ;  /* 0x0000001a001a7211 */ /* 0x020fc800078010ff */
[----:B------:R-:W-:-:S05]  /*1a2e0*/  LEA.HI.X R27, R0, R27, R20, 0x2, P0 ;  /* 0x0000001b001b7211 */ /* 0x000fca00000f1414 */
[----:B------:R1:W-:Y:S04]  /*1a2f0*/  @!P2 ST.E desc[UR4][R26.64], R23 ;  /* 0x000000171a00a985 */ /* 0x0003e8000c101904 */
[----:B------:R1:W-:Y:S02]  /*1a300*/  @!P1 ST.E desc[UR4][R26.64+0x20], R22 ;  /* 0x000020161a009985 */ /* 0x0003e4000c101904 */
.L_x_2249:
[----:B------:R-:W-:Y:S05]  /*1a310*/  BSYNC.RECONVERGENT B0 ;  /* 0x0000000000007941 */ /* 0x000fea0003800200 */
.L_x_2248:
[----:B------:R-:W2:Y:S01]  /*1a320*/  LD.E R2, desc[UR4][R2.64+0xc0] ;  /* 0x0000c00402027980 */ /* 0x000ea2000c101900 */
[----:B------:R-:W-:Y:S01]  /*1a330*/  LOP3.LUT R0, R150, 0x1c, RZ, 0xc0, !PT ;  /* 0x0000001c96007812 */ /* 0x000fe200078ec0ff */
[----:B-----5:R-:W-:Y:S01]  /*1a340*/  IMAD R24, R25, R24, RZ ;  /* 0x0000001819187224 */ /* 0x020fe200078e02ff */
[----:B------:R-:W-:Y:S02]  /*1a350*/  SHF.R.U32.HI R151, RZ, 0x3, R151 ;  /* 0x00000003ff977819 */ /* 0x000fe40000011697 */
[----:B------:R-:W-:-:S04]  /*1a360*/  LOP3.LUT R150, R0, 0xfe0, R150, 0xf8, !PT ;  /* 0x00000fe000967812 */ /* 0x000fc800078ef896 */
[----:B------:R-:W-:-:S04]  /*1a370*/  IADD3 R150, P0, PT, R24, R150, RZ ;  /* 0x0000009618967210 */ /* 0x000fc80007f1e0ff */
[----:B------:R-:W-:Y:S02]  /*1a380*/  LEA.HI.X.SX32 R24, R24, RZ, 0x1, P0 ;  /* 0x000000ff18187211 */ /* 0x000fe400000f0eff */
[----:B--2---:R-:W-:Y:S01]  /*1a390*/  ISETP.GE.AND P4, PT, R0, R2, PT ;  /* 0x000000020000720c */ /* 0x004fe20003f86270 */
[C---:B------:R-:W-:Y:S02]  /*1a3a0*/  VIADD R0, R151.reuse, 0x20 ;  /* 0x0000002097007836 */ /* 0x040fe40000000000 */
[C---:B------:R-:W-:Y:S01]  /*1a3b0*/  VIADD R2, R151.reuse, 0x10 ;  /* 0x0000001097027836 */ /* 0x040fe20000000000 */
[CC--:B------:R-:W-:Y:S01]  /*1a3c0*/  ISETP.GE.OR P3, PT, R151.reuse, R169.reuse, P4 ;  /* 0x000000a99700720c */ /* 0x0c0fe20002766670 */
[----:B------:R-:W-:Y:S01]  /*1a3d0*/  VIADD R151, R151, 0x30 ;  /* 0x0000003097977836 */ /* 0x000fe20000000000 */
[-C--:B------:R-:W-:Y:S02]  /*1a3e0*/  ISETP.GE.OR P1, PT, R0, R169.reuse, P4 ;  /* 0x000000a90000720c */ /* 0x080fe40002726670 */
[----:B------:R-:W-:-:S02]  /*1a3f0*/  ISETP.GE.OR P2, PT, R2, R169, P4 ;  /* 0x000000a90200720c */ /* 0x000fc40002746670 */
[C---:B------:R-:W-:Y:S02]  /*1a400*/  LEA R2, P0, R150.reuse, R28, 0x2 ;  /* 0x0000001c96027211 */ /* 0x040fe400078010ff */
[----:B------:R-:W-:Y:S02]  /*1a410*/  ISETP.GE.OR P4, PT, R151, R169, P4 ;  /* 0x000000a99700720c */ /* 0x000fe40002786670 */
[----:B------:R-:W-:-:S05]  /*1a420*/  LEA.HI.X R3, R150, R29, R24, 0x2, P0 ;  /* 0x0000001d96037211 */ /* 0x000fca00000f1418 */
[----:B----4-:R2:W-:Y:S04]  /*1a430*/  @!P1 ST.E.128 desc[UR4][R2.64+0x1000], R8 ;  /* 0x0010000802009985 */ /* 0x0105e8000c101d04 */
[----:B------:R-:W-:Y:S04]  /*1a440*/  @!P3 ST.E.128 desc[UR4][R2.64], R16 ;  /* 0x000000100200b985 */ /* 0x000fe8000c101d04 */
[----:B---3--:R1:W-:Y:S01]  /*1a450*/  @!P2 ST.E.128 desc[UR4][R2.64+0x800], R12 ;  /* 0x0008000c0200a985 */ /* 0x0083e2000c101d04 */
[----:B--2---:R-:W-:Y:S02]  /*1a460*/  IMAD.MOV.U32 R8, RZ, RZ, R184 ;  /* 0x000000ffff087224 */ /* 0x004fe400078e00b8 */
[----:B------:R-:W-:-:S04]  /*1a470*/  IMAD.MOV.U32 R9, RZ, RZ, 0x0 ;  /* 0x00000000ff097424 */ /* 0x000fc800078e00ff */
[----:B-1----:R-:W-:Y:S05]  /*1a480*/  @P4 RET.REL.NODEC R8 `(_ZN5flash24flash_fwd_splitkv_kernelI23Flash_fwd_kernel_traitsILi32ELi64ELi256ELi4ELb0ELb0EN7cutlass6half_tE19Flash_kernel_traitsILi32ELi64ELi256ELi4ES3_EELb0ELb1ELb0ELb0ELb0ELb1ELb1ELb0EEEvNS_16Flash_fwd_paramsE) ;  /* 0xfffffe5808dc4950 */ /* 0x002fea0003c3ffff */
[----:B------:R-:W-:Y:S01]  /*1a490*/  MOV R185, 0x0 ;  /* 0x0000000000b97802 */ /* 0x000fe20000000f00 */
[----:B------:R1:W-:Y:S03]  /*1a4a0*/  ST.E.128 desc[UR4][R2.64+0x1800], R4 ;  /* 0x0018000402007985 */ /* 0x0003e6000c101d04 */
[----:B-1----:R-:W-:Y:S05]  /*1a4b0*/  RET.REL.NODEC R184 `(_ZN5flash24flash_fwd_splitkv_kernelI23Flash_fwd_kernel_traitsILi32ELi64ELi256ELi4ELb0ELb0EN7cutlass6half_tE19Flash_kernel_traitsILi32ELi64ELi256ELi4ES3_EELb0ELb1ELb0ELb0ELb0ELb1ELb1ELb0EEEvNS_16Flash_fwd_paramsE) ;  /* 0xfffffe58b8d07950 */ /* 0x002fea0003c3ffff */
.L_x_2247:
[----:B------:R-:W-:Y:S01]  /*1a4c0*/  MOV R5, 0x1f ;  /* 0x0000001f00057802 */ /* 0x000fe20000000f00 */
[----:B------:R-:W-:Y:S01]  /*1a4d0*/  IMAD.MOV.U32 R6, RZ, RZ, 0x2 ;  /* 0x00000002ff067424 */ /* 0x000fe200078e00ff */
[----:B------:R-:W-:Y:S01]  /*1a4e0*/  MOV R8, R195 ;  /* 0x000000c300087202 */ /* 0x000fe20000000f00 */
[----:B------:R-:W-:-:S07]  /*1a4f0*/  IMAD.MOV.U32 R7, RZ, RZ, -0x1 ;  /* 0xffffffffff077424 */ /* 0x000fce00078e00ff */
[----:B-1---5:R-:W-:Y:S05]  /*1a500*/  WARPSYNC.COLLECTIVE R7, `(.L_x_2250) ;  /* 0x0000000007087348 */ /* 0x022fea0003c00000 */
[----:B------:R2:W3:Y:S02]  /*1a510*/  SHFL.BFLY P0, R5, R8, R6, R5 ;  /* 0x0c00000608057389 */ /* 0x0004e40000000005 */
[----:B-123-5:R-:W-:Y:S05]  /*1a520*/  ENDCOLLECTIVE ;  /* 0x000000000000791b */ /* 0x02efea0003800000 */
.L_x_2250:
        /* <DEDUP_REMOVED lines=8> */
.L_x_2251:
[----:B------:R-:W-:Y:S01]  /*1a5b0*/  MOV R9, R5 ;  /* 0x0000000500097202 */ /* 0x000fe20000000f00 */
[----:B------:R-:W-:Y:S01]  /*1a5c0*/  IMAD.MOV.U32 R8, RZ, RZ, R194 ;  /* 0x000000ffff087224 */ /* 0x000fe200078e00c2 */
[----:B------:R-:W-:Y:S02]  /*1a5d0*/  MOV R5, 0x1f ;  /* 0x0000001f00057802 */ /* 0x000fe40000000f00 */
[----:B------:R-:W-:-:S07]  /*1a5e0*/  MOV R6, 0x2 ;  /* 0x0000000200067802 */ /* 0x000fce0000000f00 */
[----:B------:R-:W-:Y:S05]  /*1a5f0*/  WARPSYNC.COLLECTIVE R7, `(.L_x_2252) ;  /* 0x0000000007087348 */ /* 0x000fea0003c00000 */
[----:B------:R1:W2:Y:S02]  /*1a600*/  SHFL.BFLY P0, R5, R8, R6, R5 ;  /* 0x0c00000608057389 */ /* 0x0002a40000000005 */
[----:B-12---:R-:W-:Y:S05]  /*1a610*/  ENDCOLLECTIVE ;  /* 0x000000000000791b */ /* 0x006fea0003800000 */
.L_x_2252:
[----:B------:R-:W-:Y:S01]  /*1a620*/  FADD.FTZ R194, R5, R194 ;  /* 0x000000c205c27221 */ /* 0x000fe20000010000 */
[----:B------:R-:W-:Y:S02]  /*1a630*/  MOV R5, 0x1f ;  /* 0x0000001f00057802 */ /* 0x000fe40000000f00 */
[----:B------:R-:W-:Y:S01]  /*1a640*/  MOV R6, 0x1 ;  /* 0x0000000100067802 */ /* 0x000fe20000000f00 */
[----:B------:R-:W-:-:S07]  /*1a650*/  IMAD.MOV.U32 R8, RZ, RZ, R194 ;  /* 0x000000ffff087224 */ /* 0x000fce00078e00c2 */
[----:B------:R-:W-:Y:S05]  /*1a660*/  WARPSYNC.COLLECTIVE R7, `(.L_x_2253) ;  /* 0x0000000007087348 */ /* 0x000fea0003c00000 */
[----:B------:R1:W2:Y:S02]  /*1a670*/  SHFL.BFLY P0, R5, R8, R6, R5 ;  /* 0x0c00000608057389 */ /* 0x0002a40000000005 */
[----:B-12---:R-:W-:Y:S05]  /*1a680*/  ENDCOLLECTIVE ;  /* 0x000000000000791b */ /* 0x006fea0003800000 */
.L_x_2253:
[----:B------:R-:W-:Y:S01]  /*1a690*/  FADD.FTZ R6, R195, R9 ;  /* 0x00000009c3067221 */ /* 0x000fe20000010000 */
[----:B------:R-:W-:Y:S06]  /*1a6a0*/  BRA `(.L_x_2254) ;  /* 0xfffffff400c47947 */ /* 0x000fec000383ffff */
.L_x_2255:
        /* <DEDUP_REMOVED lines=13> */
.L_x_10239:


//--------------------- .text._ZN5flash24flash_fwd_splitkv_kernelI23Flash_fwd_kernel_traitsILi32ELi64ELi256ELi4ELb0ELb0EN7cutlass6half_tE19Flash_kernel_traitsILi32ELi64ELi256ELi4ES3_EELb0ELb1ELb0ELb0ELb0ELb0ELb1ELb1EEEvNS_16Flash_fwd_paramsE --------------------------
	.section	.text._ZN5flash24flash_fwd_splitkv_kernelI23Flash_fwd_kernel_traitsILi32ELi64ELi256ELi4ELb0ELb0EN7cutlass6half_tE19Flash_kernel_traitsILi32ELi64ELi256ELi4ES3_EELb0ELb1ELb0ELb0ELb0ELb0ELb1ELb1EEEvNS_16Flash_fwd_paramsE,"ax",@progbits
	.align	128
        .global         _ZN5flash24flash_fwd_splitkv_kernelI23Flash_fwd_kernel_traitsILi32ELi64ELi256ELi4ELb0ELb0EN7cutlass6half_tE19Flash_kernel_traitsILi32ELi64ELi256ELi4ES3_EELb0ELb1ELb0ELb0ELb0ELb0ELb1ELb1EEEvNS_16Flash_fwd_paramsE
        .type           _ZN5flash24flash_fwd_splitkv_kernelI23Flash_fwd_kernel_traitsILi32ELi64ELi256ELi4ELb0ELb0EN7cutlass6half_tE19Flash_kernel_traitsILi32ELi64ELi256ELi4ES3_EELb0ELb1ELb0ELb0ELb0ELb0ELb1ELb1EEEvNS_16Flash_fwd_paramsE,@function
        .size           _ZN5flash24flash_fwd_splitkv_kernelI23Flash_fwd_kernel_traitsILi32ELi64ELi256ELi4ELb0ELb0EN7cutlass6half_tE19Flash_kernel_traitsILi32ELi64ELi256ELi4ES3_EELb0ELb1ELb0ELb0ELb0ELb0ELb1ELb1EEEvNS_16Flash_fwd_paramsE,(.L_x_10240 - _ZN5flash24flash_fwd_splitkv_kernelI23Flash_fwd_kernel_traitsILi32ELi64ELi256ELi4ELb0ELb0EN7cutlass6half_tE19Flash_kernel_traitsILi32ELi64ELi256ELi4ES3_EELb0ELb1ELb0ELb0ELb0ELb0ELb1ELb1EEEvNS_16Flash_fwd_paramsE)
        .other          _ZN5flash24flash_fwd_splitkv_kernelI23Flash_fwd_kernel_traitsILi32ELi64ELi256ELi4ELb0ELb0EN7cutlass6half_tE19Flash_kernel_traitsILi32ELi64ELi256ELi4ES3_EELb0ELb1ELb0ELb0ELb0ELb0ELb1ELb1EEEvNS_16Flash_fwd_paramsE,@"STO_CUDA_ENTRY STV_DEFAULT"
_ZN5flash24flash_fwd_splitkv_kernelI23Flash_fwd_kernel_traitsILi32ELi64ELi256ELi4ELb0ELb0EN7cutlass6half_tE19Flash_kernel_traitsILi32ELi64ELi256ELi4ES3_EELb0ELb1ELb0ELb0ELb0ELb0ELb1ELb1EEEvNS_16Flash_fwd_paramsE:
.text._ZN5flash24flash_fwd_splitkv_kernelI23Flash_fwd_kernel_traitsILi32ELi64ELi256ELi4ELb0ELb0EN7cutlass6half_tE19Flash_kernel_traitsILi32ELi64ELi256ELi4ES3_EELb0ELb1ELb0ELb0ELb0ELb0ELb1ELb1EEEvNS_16Flash_fwd_paramsE:
        /* <DEDUP_REMOVED lines=29> */
[----:B------:R-:W-:Y:S05]  /*01d0*/  CALL.REL.NOINC `($_ZN5flash24flash_fwd_splitkv_kernelI23Flash_fwd_kernel_traitsILi32ELi64ELi256ELi4ELb0ELb0EN7cutlass6half_tE19Flash_kernel_traitsILi32ELi64ELi256ELi4ES3_EELb0ELb1ELb0ELb0ELb0ELb0ELb1ELb1EEEvNS_16Flash_fwd_paramsE$_ZN5flash30compute_attn_1rowblock_splitkvI23Flash_fwd_kernel_traitsILi32ELi64ELi256ELi4ELb0ELb0EN7cutlass6half_tE19Flash_kernel_traitsILi32ELi64ELi256ELi4ES3_EELb0ELb1ELb0ELb0ELb0ELb0ELb1ELb1ENS_16Flash_fwd_paramsEEEvRKT8_iiiii) ;  /* 0x0000000000087944 */ /* 0x000fea0003c00000 */
[----:B------:R-:W-:Y:S05]  /*01e0*/  BSYNC.RECONVERGENT B3 ;  /* 0x0000000000037941 */ /* 0x000fea0003800200 */
.L_x_2256:
[----:B------:R-:W-:Y:S05]  /*01f0*/  EXIT ;  /* 0x000000000000794d */ /* 0x000fea0003800000 */
        .type           $_ZN5flash24flash_fwd_splitkv_kernelI23Flash_fwd_kernel_traitsILi32ELi64ELi256ELi4ELb0ELb0EN7cutlass6half_tE19Flash_kernel_traitsILi32ELi64ELi256ELi4ES3_EELb0ELb1ELb0ELb0ELb0ELb0ELb1ELb1EEEvNS_16Flash_fwd_paramsE$_ZN5flash30compute_attn_1rowblock_splitkvI23Flash_fwd_kernel_traitsILi32ELi64ELi256ELi4ELb0ELb0EN7cutlass6half_tE19Flash_kernel_traitsILi32ELi64ELi256ELi4ES3_EELb0ELb1ELb0ELb0ELb0ELb0ELb1ELb1ENS_16Flash_fwd_paramsEEEvRKT8_iiiii,@function
        .size           $_ZN5flash24flash_fwd_splitkv_kernelI23Flash_fwd_kernel_traitsILi32ELi64ELi256ELi4ELb0ELb0EN7cutlass6half_tE19Flash_kernel_traitsILi32ELi64ELi256ELi4ES3_EELb0ELb1ELb0ELb0ELb0ELb0ELb1ELb1EEEvNS_16Flash_fwd_paramsE$_ZN5flash30compute_attn_1rowblock_splitkvI23Flash_fwd_kernel_traitsILi32ELi64ELi256ELi4ELb0ELb0EN7cutlass6half_tE19Flash_kernel_traitsILi32ELi64ELi256ELi4ES3_EELb0ELb1ELb0ELb0ELb0ELb0ELb1ELb1ENS_16Flash_fwd_paramsEEEvRKT8_iiiii,(.L_x_10240 - $_ZN5flash24flash_fwd_splitkv_kernelI23Flash_fwd_kernel_traitsILi32ELi64ELi256ELi4ELb0ELb0EN7cutlass6half_tE19Flash_kernel_traitsILi32ELi64ELi256ELi4ES3_EELb0ELb1ELb0ELb0ELb0ELb0ELb1ELb1EEEvNS_16Flash_fwd_paramsE$_ZN5flash30compute_attn_1rowblock_splitkvI23Flash_fwd_kernel_traitsILi32ELi64ELi256ELi4ELb0ELb0EN7cutlass6half_tE19Flash_kernel_traitsILi32ELi64ELi256ELi4ES3_EELb0ELb1ELb0ELb0ELb0ELb0ELb1ELb1ENS_16Flash_fwd_paramsEEEvRKT8_iiiii)
$_ZN5flash24flash_fwd_splitkv_kernelI23Flash_fwd_kernel_traitsILi32ELi64ELi256ELi4ELb0ELb0EN7cutlass6half_tE19Flash_kernel_traitsILi32ELi64ELi256ELi4ES3_EELb0ELb1ELb0ELb0ELb0ELb0ELb1ELb1EEEvNS_16Flash_fwd_paramsE$_ZN5flash30compute_attn_1rowblock_splitkvI23Flash_fwd_kernel_traitsILi32ELi64ELi256ELi4ELb0ELb0EN7cutlass6half_tE19Flash_kernel_traitsILi32ELi64ELi256ELi4ES3_EELb0ELb1ELb0ELb0ELb0ELb0ELb1ELb1ENS_16Flash_fwd_paramsEEEvRKT8_iiiii:
[----:B------:R-:W1:Y:S02]  /*0200*/  LDCU.64 UR4, c[0x0][0x358] ;  /* 0x00006b00ff0477ac */ /* 0x000e640008000a00 */
[----:B-1----:R-:W2:Y:S04]  /*0210*/  LD.E.64 R4, desc[UR4][R134.64+0xe0] ;  /* 0x0000e00486047980 */ /* 0x002ea8000c101b00 */
[----:B------:R-:W3:Y:S04]  /*0220*/  LD.E.64 R2, desc[UR4][R134.64+0xe8] ;  /* 0x0000e80486027980 */ /* 0x000ee8000c101b00 */
[----:B------:R-:W4:Y:S01]  /*0230*/  LD.E.64 R6, desc[UR4][R134.64+0xf0] ;  /* 0x0000f00486067980 */ /* 0x000f22000c101b00 */
[----:B------:R-:W-:Y:S01]  /*0240*/  USHF.L.U32 UR9, UR13, 0x2, URZ ;  /* 0x000000020d097899 */ /* 0x000fe200080006ff */
[----:B------:R-:W-:Y:S01]  /*0250*/  IMAD.U32 R0, RZ, RZ, UR13 ;  /* 0x0000000dff007e24 */ /* 0x000fe2000f8e00ff */
[----:B------:R-:W-:Y:S01]  /*0260*/  USHF.R.U32.HI UR8, URZ, 0x1e, UR13 ;  /* 0x0000001eff087899 */ /* 0x000fe2000801160d */
[----:B------:R-:W4:Y:S01]  /*0270*/  LD.E.64 R8, desc[UR4][R134.64+0xf8] ;  /* 0x0000f80486087980 */ /* 0x000f22000c101b00 */
[----:B------:R-:W-:-:S02]  /*0280*/  IMAD.MOV.U32 R31, RZ, RZ, -0x1 ;  /* 0xffffffffff1f7424 */ /* 0x000fc400078e00ff */
[----:B------:R-:W-:Y:S01]  /*0290*/  IMAD.MOV.U32 R12, RZ, RZ, RZ ;  /* 0x000000ffff0c7224 */ /* 0x000fe200078e00ff */
[C---:B--2---:R-:W-:Y:S02]  /*02a0*/  ISETP.NE.U32.AND P5, PT, R4.reuse, RZ, PT ;  /* 0x000000ff0400720c */ /* 0x044fe40003fa5070 */
[----:B------:R-:W-:Y:S02]  /*02b0*/  ISETP.NE.U32.AND P1, PT, R4, RZ, PT ;  /* 0x000000ff0400720c */ /* 0x000fe40003f25070 */
[C---:B------:R-:W-:Y:S02]  /*02c0*/  ISETP.NE.AND.EX P5, PT, R5.reuse, RZ, PT, P5 ;  /* 0x000000ff0500720c */ /* 0x040fe40003fa5350 */
[----:B---3--:R-:W-:Y:S02]  /*02d0*/  ISETP.NE.U32.AND P3, PT, R2, RZ, PT ;  /* 0x000000ff0200720c */ /* 0x008fe40003f65070 */
[----:B----4-:R-:W-:Y:S02]  /*02e0*/  ISETP.NE.U32.AND P4, PT, R6, RZ, PT ;  /* 0x000000ff0600720c */ /* 0x010fe40003f85070 */
[----:B------:R-:W-:Y:S01]  /*02f0*/  ISETP.NE.AND.EX P1, PT, R5, RZ, PT, P1 ;  /* 0x000000ff0500720c */ /* 0x000fe20003f25310 */
[----:B------:R-:W-:Y:S01]  /*0300*/  IMAD.WIDE.U32 R4, R0, 0x4, R4 ;  /* 0x0000000400047825 */ /* 0x000fe200078e0004 */
[----:B------:R-:W-:-:S02]  /*0310*/  ISETP.NE.AND.EX P3, PT, R3, RZ, PT, P3 ;  /* 0x000000ff0300720c */ /* 0x000fc40003f65330 */
[C---:B------:R-:W-:Y:S02]  /*0320*/  ISETP.NE.AND.EX P4, PT, R7.reuse, RZ, PT, P4 ;  /* 0x000000ff0700720c */ /* 0x040fe40003f85340 */
[----:B------:R-:W-:Y:S01]  /*0330*/  IADD3 R32, P0, PT, R6, UR9, RZ ;  /* 0x0000000906207c10 */ /* 0x000fe2000ff1e0ff */
[----:B------:R-:W2:Y:S03]  /*0340*/  @!P5 LD.E R11, desc[UR4][R134.64+0xb4] ;  /* 0x0000b404860bd980 */ /* 0x000ea6000c101900 */
[----:B------:R-:W-:-:S03]  /*0350*/  IADD3.X R33, PT, PT, R7, UR8, RZ, P0, !PT ;  /* 0x0000000807217c10 */ /* 0x000fc600087fe4ff */
[----:B------:R1:W5:Y:S04]  /*0360*/  @P1 LD.E R31, desc[UR4][R4.64] ;  /* 0x00000004041f1980 */ /* 0x000368000c101900 */
[----:B------:R1:W5:Y:S04]  /*0370*/  @!P3 LD.E R0, desc[UR4][R134.64+0xb8] ;  /* 0x0000b8048600b980 */ /* 0x000368000c101900 */
[----:B------:R1:W5:Y:S04]  /*0380*/  @P4 LD.E R12, desc[UR4][R32.64] ;  /* 0x00000004200c4980 */ /* 0x000368000c101900 */
[----:B------:R1:W5:Y:S01]  /*0390*/  @P5 LD.E R5, desc[UR4][R4.64+0x4] ;  /* 0x0000040404055980 */ /* 0x000362000c101900 */
[----:B------:R-:W-:-:S04]  /*03a0*/  ISETP.NE.U32.AND P2, PT, R2, RZ, PT ;  /* 0x000000ff0200720c */ /* 0x000fc80003f45070 */
[----:B------:R-:W-:Y:S01]  /*03b0*/  ISETP.NE.AND.EX P2, PT, R3, RZ, PT, P2 ;  /* 0x000000ff0300720c */ /* 0x000fe20003f45320 */
[----:B------:R-:W-:Y:S01]  /*03c0*/  BSSY.RECONVERGENT B0, `(.L_x_2257) ;  /* 0x000000c000007945 */ /* 0x000fe20003800200 */
[----:B------:R-:W-:Y:S02]  /*03d0*/  ISETP.NE.U32.AND P0, PT, R8, RZ, PT ;  /* 0x000000ff0800720c */ /* 0x000fe40003f05070 */
[----:B------:R-:W-:Y:S01]  /*03e0*/  IADD3 R2, P1, PT, R2, UR9, RZ ;  /* 0x0000000902027c10 */ /* 0x000fe2000ff3e0ff */
[----:B------:R-:W-:Y:S01]  /*03f0*/  IMAD.MOV.U32 R13, RZ, RZ, -0x1 ;  /* 0xffffffffff0d7424 */ /* 0x000fe200078e00ff */
[----:B------:R-:W-:Y:S02]  /*0400*/  ISETP.NE.AND.EX P0, PT, R9, RZ, PT, P0 ;  /* 0x000000ff0900720c */ /* 0x000fe40003f05300 */
[----:B------:R-:W-:Y:S01]  /*0410*/  IADD3.X R3, PT, PT, R3, UR8, RZ, P1, !PT ;  /* 0x0000000803037c10 */ /* 0x000fe20008ffe4ff */
[----:B--2---:R1:W-:Y:S04]  /*0420*/  @!P5 STL [R1+0xb8], R11 ;  /* 0x0000b80b0100d387 */ /* 0x0043e80000100800 */
[----:B------:R-:W-:Y:S06]  /*0430*/  @!P2 BRA `(.L_x_2258) ;  /* 0x000000000010a947 */ /* 0x000fec0003800000 */
[----:B-1----:R-:W2:Y:S02]  /*0440*/  LD.E.U8 R4, desc[UR4][R134.64+0x1b2] ;  /* 0x0001b20486047980 */ /* 0x002ea4000c101100 */
[----:B--2---:R-:W-:-:S13]  /*0450*/  ISETP.NE.AND P1, PT, R4, RZ, PT ;  /* 0x000000ff0400720c */ /* 0x004fda0003f25270 */
[----:B------:R-:W-:Y:S05]  /*0460*/  @!P1 BRA `(.L_x_2258) ;  /* 0x0000000000049947 */ /* 0x000fea0003800000 */
[----:B------:R2:W5:Y:S02]  /*0470*/  LD.E R13, desc[UR4][R2.64] ;  /* 0x00000004020d7980 */ /* 0x000564000c101900 */
.L_x_2258:
[----:B------:R-:W-:Y:S05]  /*0480*/  BSYNC.RECONVERGENT B0 ;  /* 0x0000000000007941 */ /* 0x000fea0003800200 */
.L_x_2257:
[----:B------:R-:W-:Y:S04]  /*0490*/  BSSY.RECONVERGENT B0, `(.L_x_2259) ;  /* 0x0000007000007945 */ /* 0x000fe80003800200 */
[----:B------:R-:W-:Y:S05]  /*04a0*/  @!P3 BRA `(.L_x_2260) ;  /* 0x000000000014b947 */ /* 0x000fea0003800000 */
[----:B-----5:R-:W3:Y:S02]  /*04b0*/  LD.E.U8 R0, desc[UR4][R134.64+0x1b2] ;  /* 0x0001b20486007980 */ /* 0x020ee4000c101100 */
[----:B---3--:R-:W-:-:S13]  /*04c0*/  ISETP.NE.AND P1, PT, R0, RZ, PT ;  /* 0x000000ff0000720c */ /* 0x008fda0003f25270 */
[----:B------:R-:W3:Y:S02]  /*04d0*/  @P1 LD.E R0, desc[UR4][R2.64+0x4] ;  /* 0x0000040402001980 */ /* 0x000ee4000c101900 */
[----:B---3--:R-:W-:-:S06]  /*04e0*/  @P1 IADD3 R0, PT, PT, R0, -R13, RZ ;  /* 0x8000000d00001210 */ /* 0x008fcc0007ffe0ff */
[----:B------:R3:W5:Y:S02]  /*04f0*/  @!P1 LD.E R0, desc[UR4][R2.64] ;  /* 0x0000000402009980 */ /* 0x000764000c101900 */
.L_x_2260:
[----:B------:R-:W-:Y:S05]  /*0500*/  BSYNC.RECONVERGENT B0 ;  /* 0x0000000000007941 */ /* 0x000fea0003800200 */
.L_x_2259:
[----:B------:R-:W-:Y:S01]  /*0510*/  MOV R15, R11 ;  /* 0x0000000b000f7202 */ /* 0x000fe20000000f00 */
[----:B------:R-:W-:Y:S01]  /*0520*/  BSSY.RECONVERGENT B1, `(.L_x_2261) ;  /* 0x0000013000017945 */ /* 0x000fe20003800200 */
[----:B-----5:R-:W-:Y:S02]  /*0530*/  @P5 IADD3 R15, PT, PT, R5, -R31, RZ ;  /* 0x8000001f050f5210 */ /* 0x020fe40007ffe0ff */
[----:B------:R-:W-:-:S03]  /*0540*/  IADD3 R89, PT, PT, R0, -R12, RZ ;  /* 0x8000000c00597210 */ /* 0x000fc60007ffe0ff */
[----:B------:R4:W-:Y:S01]  /*0550*/  @P5 STL [R1+0xb8], R15 ;  /* 0x0000b80f01005387 */ /* 0x0009e20000100800 */
[----:B------:R-:W-:Y:S05]  /*0560*/  @!P0 BRA `(.L_x_2262) ;  /* 0x0000000000148947 */ /* 0x000fea0003800000 */
[----:B--23--:R-:W-:-:S04]  /*0570*/  IADD3 R2, P0, PT, R8, UR9, RZ ;  /* 0x0000000908027c10 */ /* 0x00cfc8000ff1e0ff */
[----:B------:R-:W-:-:S05]  /*0580*/  IADD3.X R3, PT, PT, R9, UR8, RZ, P0, !PT ;  /* 0x0000000809037c10 */ /* 0x000fca00087fe4ff */
[----:B------:R-:W2:Y:S02]  /*0590*/  LD.E R2, desc[UR4][R2.64] ;  /* 0x0000000402027980 */ /* 0x000ea4000c101900 */
[----:B--2---:R-:W-:Y:S01]  /*05a0*/  IMAD.IADD R132, R2, 0x1, -R12 ;  /* 0x0000000102847824 */ /* 0x004fe200078e0a0c */
[----:B------:R-:W-:Y:S05]  /*05b0*/  BRA `(.L_x_2263) ;  /* 0x0000000000247947 */ /* 0x000fea0003800000 */
.L_x_2262:
[----:B--23--:R-:W2:Y:S01]  /*05c0*/  LD.E.64 R2, desc[UR4][R134.64+0x108] ;  /* 0x0001080486027980 */ /* 0x00cea2000c101b00 */
[----:B------:R-:W-:Y:S01]  /*05d0*/  BSSY.RECONVERGENT B0, `(.L_x_2264) ;  /* 0x0000006000007945 */ /* 0x000fe20003800200 */
[----:B------:R-:W-:Y:S01]  /*05e0*/  IMAD.MOV.U32 R0, RZ, RZ, RZ ;  /* 0x000000ffff007224 */ /* 0x000fe200078e00ff */
[----:B--2---:R-:W-:-:S04]  /*05f0*/  ISETP.NE.U32.AND P0, PT, R2, RZ, PT ;  /* 0x000000ff0200720c */ /* 0x004fc80003f05070 */
[----:B------:R-:W-:-:S13]  /*0600*/  ISETP.NE.AND.EX P0, PT, R3, RZ, PT, P0 ;  /* 0x000000ff0300720c */ /* 0x000fda0003f05300 */
[----:B------:R-:W-:Y:S05]  /*0610*/  @!P0 BRA `(.L_x_2265) ;  /* 0x0000000000048947 */ /* 0x000fea0003800000 */
[----:B------:R2:W5:Y:S02]  /*0620*/  LD.E R0, desc[UR4][R134.64+0xbc] ;  /* 0x0000bc0486007980 */ /* 0x000564000c101900 */
.L_x_2265:
[----:B------:R-:W-:Y:S05]  /*0630*/  BSYNC.RECONVERGENT B0 ;  /* 0x0000000000007941 */ /* 0x000fea0003800200 */
.L_x_2264:
[----:B-----5:R-:W-:Y:S02]  /*0640*/  IADD3 R132, PT, PT, R89, R0, RZ ;  /* 0x0000000059847210 */ /* 0x020fe40007ffe0ff */
.L_x_2263:
[----:B------:R-:W-:Y:S05]  /*0650*/  BSYNC.RECONVERGENT B1 ;  /* 0x0000000000017941 */ /* 0x000fea0003800200 */
.L_x_2261:
[----:B------:R-:W3:Y:S01]  /*0660*/  S2R R40, SR_CTAID.X ;  /* 0x0000000000287919 */ /* 0x000ee20000002500 */
[----:B------:R-:W-:Y:S01]  /*0670*/  MOV R14, 0x1e0 ;  /* 0x000001e0000e7802 */ /* 0x000fe20000000f00 */
[----:B------:R-:W-:-:S03]  /*0680*/  IMAD.MOV.U32 R3, RZ, RZ, 0x0 ;  /* 0x00000000ff037424 */ /* 0x000fc600078e00ff */
[----:B------:R-:W-:Y:S01]  /*0690*/  MOV R2, R14 ;  /* 0x0000000e00027202 */ /* 0x000fe20000000f00 */
[----:B---3--:R-:W-:-:S05]  /*06a0*/  IMAD.SHL.U32 R114, R40, 0x40, RZ ;  /* 0x0000004028727824 */ /* 0x008fca00078e00ff */
[----:B------:R-:W-:-:S13]  /*06b0*/  ISETP.GT.AND P0, PT, R15, R114, PT ;  /* 0x000000720f00720c */ /* 0x000fda0003f04270 */
[----:B-12-4-:R-:W-:Y:S05]  /*06c0*/  @!P0 RET.REL.NODEC R2 `(_ZN5flash24flash_fwd_splitkv_kernelI23Flash_fwd_kernel_traitsILi32ELi64ELi256ELi4ELb0ELb0EN7cutlass6half_tE19Flash_kernel_traitsILi32ELi64ELi256ELi4ES3_EELb0ELb1ELb0ELb0ELb0ELb0ELb1ELb1EEEvNS_16Flash_fwd_paramsE) ;  /* 0xfffffff8024c8950 */ /* 0x016fea0003c3ffff */
        /* <DEDUP_REMOVED lines=107> */
[----:B-1----:R-:W-:Y:S05]  /*0d80*/  @P4 RET.REL.NODEC R4 `(_ZN5flash24flash_fwd_splitkv_kernelI23Flash_fwd_kernel_traitsILi32ELi64ELi256ELi4ELb0ELb0EN7cutlass6half_tE19Flash_kernel_traitsILi32ELi64ELi256ELi4ES3_EELb0ELb1ELb0ELb0ELb0ELb0ELb1ELb1EEEvNS_16Flash_fwd_paramsE) ;  /* 0xfffffff0049c4950 */ /* 0x002fea0003c3ffff */
[----:B------:R-:W-:-:S05]  /*0d90*/  MOV R0, 0xff800000 ;  /* 0xff80000000007802 */ /* 0x000fca0000000f00 */
[----:B------:R1:W-:Y:S02]  /*0da0*/  ST.E desc[UR4][R2.64+0xc0], R0 ;  /* 0x0000c00002007985 */ /* 0x0003e4000c101904 */
[----:B-1----:R-:W-:Y:S02]  /*0db0*/  MOV R2, R14 ;  /* 0x0000000e00027202 */ /* 0x002fe40000000f00 */
[----:B------:R-:W-:-:S04]  /*0dc0*/  MOV R3, 0x0 ;  /* 0x0000000000037802 */ /* 0x000fc80000000f00 */
[----:B------:R-:W-:Y:S05]  /*0dd0*/  RET.REL.NODEC R2 `(_ZN5flash24flash_fwd_splitkv_kernelI23Flash_fwd_kernel_traitsILi32ELi64ELi256ELi4ELb0ELb0EN7cutlass6half_tE19Flash_kernel_traitsILi32ELi64ELi256ELi4ES3_EELb0ELb1ELb0ELb0ELb0ELb0ELb1ELb1EEEvNS_16Flash_fwd_paramsE) ;  /* 0xfffffff002887950 */ /* 0x000fea0003c3ffff */
.L_x_2266:
        /* <DEDUP_REMOVED lines=110> */
.L_x_2268:
        /* <DEDUP_REMOVED lines=9> */
[----:B------:R-:W-:-:S04]  /*1550*/  LEA R16, R36, 0xffffff00, 0x8 ;  /* 0xffffff0024107811 */ /* 0x000fc800078e40ff */
[----:B------:R-:W-:Y:S02]  /*1560*/  SHF.R.S32.HI R20, RZ, 0x1f, R16 ;  /* 0x0000001fff147819 */ /* 0x000fe40000011410 */
        /* <DEDUP_REMOVED lines=32> */
[----:B------:R-:W-:Y:S01]  /*1770*/  ISETP.GE.AND P0, PT, R0, RZ, PT ;  /* 0x000000ff0000720c */ /* 0x000fe20003f06270 */
[----:B------:R-:W-:Y:S01]  /*1780*/  @P2 IMAD.MOV.U32 R4, RZ, RZ, R2 ;  /* 0x000000ffff042224 */ /* 0x000fe200078e0002 */
[----:B------:R-:W-:Y:S02]  /*1790*/  @P2 IADD3 R5, PT, PT, R3, R10, RZ ;  /* 0x0000000a03052210 */ /* 0x000fe40007ffe0ff */
[----:B------:R-:W-:Y:S02]  /*17a0*/  ISETP.NE.AND P3, PT, R17, RZ, PT ;  /* 0x000000ff1100720c */ /* 0x000fe40003f65270 */
[----:B------:R-:W-:Y:S01]  /*17b0*/  @!P1 IADD3 R6, PT, PT, R6, 0x1, RZ ;  /* 0x0000000106069810 */ /* 0x000fe20007ffe0ff */
[----:B------:R-:W-:Y:S01]  /*17c0*/  IMAD R0, R219, R16, RZ ;  /* 0x00000010db007224 */ /* 0x000fe200078e02ff */
[----:B------:R-:W-:Y:S01]  /*17d0*/  @!P2 SHF.R.S32.HI R7, RZ, 0x1f, R12 ;  /* 0x0000001fff07a819 */ /* 0x000fe2000001140c */
[----:B------:R-:W-:Y:S01]  /*17e0*/  @!P2 IMAD R8, R247, R12, RZ ;  /* 0x0000000cf708a224 */ /* 0x000fe200078e02ff */
[----:B------:R-:W-:Y:S01]  /*17f0*/  MOV R2, R4 ;  /* 0x0000000400027202 */ /* 0x000fe20000000f00 */
[----:B------:R-:W-:Y:S01]  /*1800*/  IMAD.MOV.U32 R3, RZ, RZ, R5 ;  /* 0x000000ffff037224 */ /* 0x000fe200078e0005 */
[----:B------:R-:W-:Y:S01]  /*1810*/  @P5 IADD3 R6, PT, PT, R6, 0x1, RZ ;  /* 0x0000000106065810 */ /* 0x000fe20007ffe0ff */
[----:B------:R-:W-:-:S02]  /*1820*/  IMAD R10, R20, R218, R0 ;  /* 0x000000da140a7224 */ /* 0x000fc400078e0200 */
        /* <DEDUP_REMOVED lines=26> */
[----:B-1----:R-:W-:Y:S02]  /*19d0*/  @P2 MOV R13, R2 ;  /* 0x00000002000d2202 */ /* 0x002fe40000000f00 */
.L_x_2269:
[----:B------:R-:W-:Y:S05]  /*19e0*/  BSYNC.RECONVERGENT B0 ;  /* 0x0000000000007941 */ /* 0x000fea0003800200 */
.L_x_2267:
[----:B------:R-:W-:Y:S01]  /*19f0*/  ISETP.NE.AND P0, PT, R31, -0x1, PT ;  /* 0xffffffff1f00780c */ /* 0x000fe20003f05270 */
[----:B------:R-:W2:Y:S04]  /*1a00*/  LD.E.64 R8, desc[UR4][R134.64+0x30] ;  /* 0x0000300486087980 */ /* 0x000ea8000c101b00 */
[----:B------:R-:W3:Y:S04]  /*1a10*/  LD.E.64 R10, desc[UR4][R134.64+0x48] ;  /* 0x00004804860a7980 */ /* 0x000ee8000c101b00 */
[----:B------:R-:W4:Y:S04]  /*1a20*/  LD.E.64 R24, desc[UR4][R134.64+0x8] ;  /* 0x0000080486187980 */ /* 0x000f28000c101b00 */
[----:B------:R-:W2:Y:S04]  /*1a30*/  @!P0 LD.E.64 R6, desc[UR4][R134.64+0x18] ;  /* 0x0000180486068980 */ /* 0x000ea8000c101b00 */
[----:B------:R-:W4:Y:S04]  /*1a40*/  LD.E.64 R26, desc[UR4][R134.64] ;  /* 0x00000004861a7980 */ /* 0x000f28000c101b00 */
[----:B------:R-:W4:Y:S04]  /*1a50*/  LD.E R37, desc[UR4][R134.64+0xc0] ;  /* 0x0000c00486257980 */ /* 0x000f28000c101900 */
[----:B------:R-:W4:Y:S04]  /*1a60*/  LD.E.64 R22, desc[UR4][R134.64+0x10] ;  /* 0x0000100486167980 */ /* 0x000f28000c101b00 */
[----:B------:R-:W4:Y:S01]  /*1a70*/  LD.E R35, desc[UR4][R134.64+0xd0] ;  /* 0x0000d00486237980 */ /* 0x000f22000c101900 */
        /* <DEDUP_REMOVED lines=11> */
[----:B------:R-:W-:-:S04]  /*1b30*/  IMAD.MOV R2, RZ, RZ, -R12 ;  /* 0x000000ffff027224 */ /* 0x000fc800078e0a0c */
[----:B------:R-:W-:Y:S02]  /*1b40*/  IMAD.MOV.U32 R3, RZ, RZ, R2 ;  /* 0x000000ffff037224 */ /* 0x000fe400078e0002 */
[----:B------:R-:W-:-:S04]  /*1b50*/  IMAD.HI.U32 R2, R5, R0, RZ ;  /* 0x0000000005027227 */ /* 0x000fc800078e00ff */
[----:B------:R-:W-:-:S05]  /*1b60*/  IMAD R0, R2, R3, R0 ;  /* 0x0000000302007224 */ /* 0x000fca00078e0200 */
[----:B------:R-:W-:Y:S01]  /*1b70*/  ISETP.GT.U32.AND P1, PT, R4, R0, PT ;  /* 0x000000000400720c */ /* 0x000fe20003f24070 */
[----:B------:R-:W-:Y:S01]  /*1b80*/  IMAD.MOV.U32 R34, RZ, RZ, RZ ;  /* 0x000000ffff227224 */ /* 0x000fe200078e00ff */
[----:B------:R-:W1:Y:S01]  /*1b90*/  S2R R240, SR_CgaCtaId ;  /* 0x0000000000f07919 */ /* 0x000e620000008800 */
[----:B------:R-:W-:-:S04]  /*1ba0*/  IMAD.SHL.U32 R38, R212, 0x8, RZ ;  /* 0x00000008d4267824 */ /* 0x000fc800078e00ff */
[----:B------:R1:W5:Y:S06]  /*1bb0*/  @P4 LD.E R34, desc[UR4][R32.64] ;  /* 0x0000000420224980 */ /* 0x00036c000c101900 */
[----:B------:R-:W-:-:S04]  /*1bc0*/  @!P1 IADD3 R0, PT, PT, R0, -R4, RZ ;  /* 0x8000000400009210 */ /* 0x000fc80007ffe0ff */
[----:B------:R-:W-:Y:S02]  /*1bd0*/  ISETP.GE.U32.AND P4, PT, R0, R4, PT ;  /* 0x000000040000720c */ /* 0x000fe40003f86070 */
[C---:B------:R-:W-:Y:S02]  /*1be0*/  LOP3.LUT R0, R17.reuse, UR11, RZ, 0x3c, !PT ;  /* 0x0000000b11007c12 */ /* 0x040fe4000f8e3cff */
[----:B------:R-:W-:Y:S01]  /*1bf0*/  LOP3.LUT R12, R38, 0x18, RZ, 0xc0, !PT ;  /* 0x00000018260c7812 */ /* 0x000fe200078ec0ff */
[----:B------:R-:W-:Y:S01]  /*1c00*/  @!P1 VIADD R2, R2, 0x1 ;  /* 0x0000000102029836 */ /* 0x000fe20000000000 */
[----:B------:R-:W-:Y:S02]  /*1c10*/  ISETP.GE.AND P2, PT, R0, RZ, PT ;  /* 0x000000ff0000720c */ /* 0x000fe40003f46270 */
[----:B------:R-:W-:Y:S01]  /*1c20*/  ISETP.NE.AND P3, PT, R17, RZ, PT ;  /* 0x000000ff1100720c */ /* 0x000fe20003f65270 */
[----:B------:R-:W-:-:S04]  /*1c30*/  IMAD R3, R20, R246, RZ ;  /* 0x000000f614037224 */ /* 0x000fc800078e02ff */
[----:B------:R-:W-:Y:S01]  /*1c40*/  @P4 IADD3 R2, PT, PT, R2, 0x1, RZ ;  /* 0x0000000102024810 */ /* 0x000fe20007ffe0ff */
[----:B------:R-:W-:-:S04]  /*1c50*/  IMAD R19, R16, R247, R3 ;  /* 0x000000f710137224 */ /* 0x000fc800078e0203 */
[----:B------:R-:W-:Y:S01]  /*1c60*/  IMAD.MOV.U32 R18, RZ, RZ, R2 ;  /* 0x000000ffff127224 */ /* 0x000fe200078e0002 */
[----:B------:R-:W-:-:S03]  /*1c70*/  USHF.R.S32.HI UR6, URZ, 0x1f, UR11 ;  /* 0x0000001fff067899 */ /* 0x000fc6000801140b */
[----:B------:R-:W-:Y:S01]  /*1c80*/  @!P2 IMAD.MOV R18, RZ, RZ, -R18 ;  /* 0x000000ffff12a224 */ /* 0x000fe200078e0a12 */
[----:B------:R-:W-:Y:S01]  /*1c90*/  @!P3 LOP3.LUT R18, RZ, R17, RZ, 0x33, !PT ;  /* 0x00000011ff12b212 */ /* 0x000fe200078e33ff */
[----:B------:R-:W-:Y:S01]  /*1ca0*/  IMAD.MOV.U32 R61, RZ, RZ, RZ ;  /* 0x000000ffff3d7224 */ /* 0x000fe200078e00ff */
[----:B------:R-:W-:Y:S01]  /*1cb0*/  SHF.R.U32.HI R60, RZ, 0x2, R212 ;  /* 0x00000002ff3c7819 */ /* 0x000fe200000116d4 */
[----:B------:R1:W-:Y:S01]  /*1cc0*/  STL [R1+0x4], R38 ;  /* 0x0000042601007387 */ /* 0x0003e20000100800 */
[-C--:B------:R-:W-:Y:S01]  /*1cd0*/  LOP3.LUT R245, R245, R244.reuse, RZ, 0x3c, !PT ;  /* 0x000000f4f5f57212 */ /* 0x080fe200078e3cff */
[----:B------:R-:W-:Y:S02]  /*1ce0*/  IMAD.SHL.U32 R116, R212, 0x4, RZ ;  /* 0x00000004d4747824 */ /* 0x000fe400078e00ff */
[----:B------:R-:W-:Y:S01]  /*1cf0*/  IMAD.SHL.U32 R208, R36, 0x100, RZ ;  /* 0x0000010024d07824 */ /* 0x000fe200078e00ff */
[----:B------:R-:W-:Y:S01]  /*1d00*/  LOP3.LUT R244, R245, R244, RZ, 0x3c, !PT ;  /* 0x000000f4f5f47212 */ /* 0x000fe200078e3cff */
[----:B------:R-:W-:Y:S01]  /*1d10*/  IMAD.SHL.U32 R72, R218, 0x20, RZ ;  /* 0x00000020da487824 */ /* 0x000fe200078e00ff */
[----:B------:R-:W-:Y:S01]  /*1d20*/  SHF.L.U64.HI R85, R246, 0x5, R247 ;  /* 0x00000005f6557819 */ /* 0x000fe200000102f7 */
[----:B------:R-:W-:Y:S01]  /*1d30*/  VIADD R88, R208, 0xffffff00 ;  /* 0xffffff00d0587836 */ /* 0x000fe20000000000 */
[----:B------:R-:W-:-:S02]  /*1d40*/  SHF.L.U32 R83, R246, 0x5, RZ ;  /* 0x00000005f6537819 */ /* 0x000fc400000006ff */
[----:B------:R-:W-:Y:S02]  /*1d50*/  SHF.L.U64.HI R80, R218, 0x5, R219 ;  /* 0x00000005da507819 */ /* 0x000fe400000102db */
[----:B------:R-:W-:Y:S02]  /*1d60*/  LOP3.LUT R115, R116, 0xc, RZ, 0xc0, !PT ;  /* 0x0000000c74737812 */ /* 0x000fe400078ec0ff */
[----:B------:R-:W-:Y:S01]  /*1d70*/  LOP3.LUT R245, R245, R244, RZ, 0x3c, !PT ;  /* 0x000000f4f5f57212 */ /* 0x000fe200078e3cff */
[----:B--2---:R-:W-:Y:S02]  /*1d80*/  @!P0 IMAD R14, R7, UR13, RZ ;  /* 0x0000000d070e8c24 */ /* 0x004fe4000f8e02ff */
[----:B------:R-:W-:Y:S01]  /*1d90*/  @!P0 IMAD.WIDE.U32 R4, R6, UR13, RZ ;  /* 0x0000000d06048c25 */ /* 0x000fe2000f8e00ff */
[----:B------:R-:W-:-:S03]  /*1da0*/  IADD3 R6, P1, PT, R12, R13, RZ ;  /* 0x0000000d0c067210 */ /* 0x000fc60007f3e0ff */
[----:B------:R-:W-:Y:S02]  /*1db0*/  @!P0 IMAD.IADD R14, R5, 0x1, R14 ;  /* 0x00000001050e8824 */ /* 0x000fe400078e020e */
[----:B------:R-:W-:Y:S02]  /*1dc0*/  @!P0 IMAD.MOV.U32 R0, RZ, RZ, R4 ;  /* 0x000000ffff008224 */ /* 0x000fe400078e0004 */
[----:B------:R-:W-:Y:S01]  /*1dd0*/  @P0 IMAD.WIDE.U32 R4, R8, R31, RZ ;  /* 0x0000001f08040225 */ /* 0x000fe200078e00ff */
[----:B------:R-:W-:-:S03]  /*1de0*/  IADD3.X R7, PT, PT, RZ, R15, RZ, P1, !PT ;  /* 0x0000000fff077210 */ /* 0x000fc60000ffe4ff */
[----:B------:R-:W-:Y:S01]  /*1df0*/  @P0 IMAD R15, R9, R31, RZ ;  /* 0x0000001f090f0224 */ /* 0x000fe200078e02ff */
[----:B------:R-:W-:Y:S01]  /*1e00*/  @P0 MOV R0, R4 ;  /* 0x0000000400000202 */ /* 0x000fe20000000f00 */
[----:B------:R-:W-:-:S03]  /*1e10*/  IMAD.WIDE.U32 R2, R16, R246, R6 ;  /* 0x000000f610027225 */ /* 0x000fc600078e0006 */
[----:B------:R-:W-:Y:S01]  /*1e20*/  IADD3 R6, P1, PT, R12, R0, RZ ;  /* 0x000000000c067210 */ /* 0x000fe20007f3e0ff */
[----:B------:R-:W-:Y:S02]  /*1e30*/  @P0 IMAD.IADD R14, R5, 0x1, R15 ;  /* 0x00000001050e0824 */ /* 0x000fe400078e020f */
[----:B---3--:R-:W-:-:S03]  /*1e40*/  IMAD R11, R11, UR11, RZ ;  /* 0x0000000b0b0b7c24 */ /* 0x008fc6000f8e02ff */
[----:B------:R-:W-:Y:S01]  /*1e50*/  IADD3.X R7, PT, PT, RZ, R14, RZ, P1, !PT ;  /* 0x0000000eff077210 */ /* 0x000fe20000ffe4ff */
[----:B------:R-:W-:Y:S01]  /*1e60*/  IMAD.IADD R3, R3, 0x1, R19 ;  /* 0x0000000103037824 */ /* 0x000fe200078e0213 */
[----:B------:R-:W-:Y:S01]  /*1e70*/  SHF.R.S32.HI R31, RZ, 0x1f, R18 ;  /* 0x0000001fff1f7819 */ /* 0x000fe20000011412 */
[C---:B------:R-:W-:Y:S02]  /*1e80*/  IMAD R11, R10.reuse, UR6, R11 ;  /* 0x000000060a0b7c24 */ /* 0x040fe4000f8e020b */
[----:B------:R-:W-:Y:S01]  /*1e90*/  IMAD.WIDE.U32 R6, R10, UR11, R6 ;  /* 0x0000000b0a067c25 */ /* 0x000fe2000f8e0006 */
[----:B------:R-:W-:-:S03]  /*1ea0*/  MOV R10, 0x400 ;  /* 0x00000400000a7802 */ /* 0x000fc60000000f00 */
[----:B------:R-:W-:Y:S02]  /*1eb0*/  IMAD R0, R29, R18, RZ ;  /* 0x000000121d007224 */ /* 0x000fe400078e02ff */
[-C--:B------:R-:W-:Y:S01]  /*1ec0*/  IMAD.WIDE.U32 R4, R18, R28.reuse, R2 ;  /* 0x0000001c12047225 */ /* 0x080fe200078e0002 */
[-C--:B------:R-:W-:Y:S02]  /*1ed0*/  @!P0 MOV R3, R9.reuse ;  /* 0x0000000900038202 */ /* 0x080fe40000000f00 */
[----:B------:R-:W-:Y:S01]  /*1ee0*/  @P0 MOV R3, R9 ;  /* 0x0000000900030202 */ /* 0x000fe20000000f00 */
[--C-:B------:R-:W-:Y:S02]  /*1ef0*/  @!P0 IMAD.MOV.U32 R2, RZ, RZ, R8.reuse ;  /* 0x000000ffff028224 */ /* 0x100fe400078e0008 */
[----:B------:R-:W-:Y:S01]  /*1f00*/  @P0 IMAD.MOV.U32 R2, RZ, RZ, R8 ;  /* 0x000000ffff020224 */ /* 0x000fe200078e0008 */
[----:B------:R-:W-:Y:S01]  /*1f10*/  IADD3 R8, P0, PT, R12, R21, RZ ;  /* 0x000000150c087210 */ /* 0x000fe20007f1e0ff */
[----:B------:R-:W-:Y:S01]  /*1f20*/  IMAD R0, R31, R28, R0 ;  /* 0x0000001c1f007224 */ /* 0x000fe200078e0200 */
[----:B-1----:R-:W-:Y:S01]  /*1f30*/  LEA R240, R240, R10, 0x18 ;  /* 0x0000000af0f07211 */ /* 0x002fe200078ec0ff */
[----:B------:R-:W-:-:S02]  /*1f40*/  IMAD.IADD R7, R7, 0x1, R11 ;  /* 0x0000000107077824 */ /* 0x000fc400078e020b */
[----:B------:R-:W-:-:S04]  /*1f50*/  IMAD.WIDE.U32 R10, R40, 0x40, R60 ;  /* 0x00000040280a7825 */ /* 0x000fc800078e003c */
[----:B------:R-:W-:Y:S02]  /*1f60*/  IMAD.IADD R5, R5, 0x1, R0 ;  /* 0x0000000105057824 */ /* 0x000fe400078e0200 */
[----:B------:R-:W-:Y:S02]  /*1f70*/  IMAD.X R9, RZ, RZ, R30, P0 ;  /* 0x000000ffff097224 */ /* 0x000fe400000e061e */
[----:B------:R-:W-:Y:S01]  /*1f80*/  IMAD R0, R11, R2, RZ ;  /* 0x000000020b007224 */ /* 0x000fe200078e02ff */
[C---:B------:R-:W-:Y:S01]  /*1f90*/  SHF.L.U64.HI R100, R2.reuse, 0x5, R3 ;  /* 0x0000000502647819 */ /* 0x040fe20000010203 */
[----:B------:R-:W-:Y:S01]  /*1fa0*/  IMAD R14, R219, R60, RZ ;  /* 0x0000003cdb0e7224 */ /* 0x000fe200078e02ff */
[----:B------:R-:W-:Y:S01]  /*1fb0*/  SHF.L.U32 R90, R2, 0x5, RZ ;  /* 0x00000005025a7819 */ /* 0x000fe200000006ff */
[----:B------:R-:W-:-:S04]  /*1fc0*/  IMAD.WIDE.U32 R8, R60, R218, R8 ;  /* 0x000000da3c087225 */ /* 0x000fc800078e0008 */
[C---:B------:R-:W-:Y:S02]  /*1fd0*/  IMAD R11, R10.reuse, R3, R0 ;  /* 0x000000030a0b7224 */ /* 0x040fe400078e0200 */
[----:B------:R-:W-:Y:S01]  /*1fe0*/  IMAD.WIDE.U32 R2, R10, R2, R6 ;  /* 0x000000020a027225 */ /* 0x000fe200078e0006 */
[----:B----4-:R-:W-:-:S03]  /*1ff0*/  LEA R249, P1, R8, R24, 0x1 ;  /* 0x0000001808f97211 */ /* 0x010fc600078208ff */
[----:B------:R-:W-:Y:S01]  /*2000*/  IMAD.IADD R0, R9, 0x1, R14 ;  /* 0x0000000109007824 */ /* 0x000fe200078e020e */
[----:B------:R-:W-:Y:S02]  /*2010*/  SHF.R.S32.HI R6, RZ, 0x1f, R89 ;  /* 0x0000001fff067819 */ /* 0x000fe40000011459 */
[----:B------:R-:W-:Y:S02]  /*2020*/  IADD3 R3, PT, PT, R3, R11, RZ ;  /* 0x0000000b03037210 */ /* 0x000fe40007ffe0ff */
[----:B------:R-:W-:Y:S02]  /*2030*/  LEA R86, P2, R2, R26, 0x1 ;  /* 0x0000001a02567211 */ /* 0x000fe400078408ff */
[----:B------:R-:W-:Y:S02]  /*2040*/  LEA.HI.X R248, R8, R25, R0, 0x1, P1 ;  /* 0x0000001908f87211 */ /* 0x000fe400008f0c00 */
[----:B------:R-:W-:Y:S01]  /*2050*/  LEA.HI R0, R6, R89, RZ, 0x8 ;  /* 0x0000005906007211 */ /* 0x000fe200078f40ff */
[----:B------:R-:W-:Y:S01]  /*2060*/  IMAD R15, R247, R60, RZ ;  /* 0x0000003cf70f7224 */ /* 0x000fe200078e02ff */
[----:B------:R-:W-:Y:S01]  /*2070*/  LEA.HI.X R87, R2, R27, R3, 0x1, P2 ;  /* 0x0000001b02577211 */ /* 0x000fe200010f0c03 */
[----:B------:R-:W-:Y:S01]  /*2080*/  IMAD.WIDE.U32 R4, R60, R246, R4 ;  /* 0x000000f63c047225 */ /* 0x000fe200078e0004 */
[----:B------:R-:W-:-:S02]  /*2090*/  LOP3.LUT R3, R38, 0x1f20, RZ, 0xc0, !PT ;  /* 0x00001f2026037812 */ /* 0x000fc400078ec0ff */
[----:B------:R-:W-:Y:S01]  /*20a0*/  SHF.R.S32.HI R0, RZ, 0x8, R0 ;  /* 0x00000008ff007819 */ /* 0x000fe20000011400 */
[----:B------:R1:W-:Y:S01]  /*20b0*/  STL [R1+0x14], R37 ;  /* 0x0000142501007387 */ /* 0x0003e20000100800 */
[----:B------:R-:W-:Y:S01]  /*20c0*/  IMAD.IADD R5, R5, 0x1, R15 ;  /* 0x0000000105057824 */ /* 0x000fe200078e020f */
[C---:B------:R-:W-:Y:S02]  /*20d0*/  LEA R251, P0, R4.reuse, R22, 0x1 ;  /* 0x0000001604fb7211 */ /* 0x040fe400078008ff */
[----:B------:R1:W-:Y:S01]  /*20e0*/  STL [R1+0x1c], R3 ;  /* 0x00001c0301007387 */ /* 0x0003e20000100800 */
[----:B------:R-:W-:Y:S02]  /*20f0*/  VIMNMX R81, PT, PT, R39, R0, !PT ;  /* 0x0000000027517248 */ /* 0x000fe40007fe0100 */
[----:B------:R-:W-:Y:S02]  /*2100*/  LEA.HI.X R250, R4, R23, R5, 0x1, P0 ;  /* 0x0000001704fa7211 */ /* 0x000fe400000f0c05 */
[----:B------:R-:W-:-:S02]  /*2110*/  ISETP.GT.AND P0, PT, R36, R81, PT ;  /* 0x000000512400720c */ /* 0x000fc40003f04270 */
[----:B------:R-:W-:-:S04]  /*2120*/  LOP3.LUT R2, R38, 0xc0, RZ, 0xc0, !PT ;  /* 0x000000c026027812 */ /* 0x000fc800078ec0ff */
[----:B------:R-:W-:-:S04]  /*2130*/  LOP3.LUT R0, R2, 0x18, R212, 0xf8, !PT ;  /* 0x0000001802007812 */ /* 0x000fc800078ef8d4 */
[----:B------:R-:W-:Y:S02]  /*2140*/  LOP3.LUT R2, R3, R0, R12, 0xf6, !PT ;  /* 0x0000000003027212 */ /* 0x000fe400078ef60c */
[----:B------:R-:W-:Y:S02]  /*2150*/  LEA.HI R0, R35, R35, RZ, 0x1 ;  /* 0x0000002323007211 */ /* 0x000fe400078f08ff */
[----:B------:R-:W-:Y:S01]  /*2160*/  LEA R78, R2, R240, 0x1 ;  /* 0x000000f0024e7211 */ /* 0x000fe200078e08ff */
[----:B------:R-:W-:Y:S06]  /*2170*/  @!P0 BRA `(.L_x_2270) ;  /* 0x0000006800808947 */ /* 0x000fec0003800000 */
[----:B------:R-:W2:Y:S04]  /*2180*/  LD.E.64 R4, desc[UR4][R134.64+0x120] ;  /* 0x0001200486047980 */ /* 0x000ea8000c101b00 */
[----:B------:R-:W1:Y:S04]  /*2190*/  LD.E.64 R6, desc[UR4][R134.64+0x118] ;  /* 0x0001180486067980 */ /* 0x000e68000c101b00 */
[----:B------:R-:W3:Y:S04]  /*21a0*/  LD.E.64 R52, desc[UR4][R134.64+0x130] ;  /* 0x0001300486347980 */ /* 0x000ee8000c101b00 */
        /* <DEDUP_REMOVED lines=10> */
[C---:B------:R-:W-:Y:S01]  /*2250*/  IADD3 R0, P0, PT, -R89.reuse, R60, RZ ;  /* 0x0000003c59007210 */ /* 0x040fe20007f1e1ff */
        /* <DEDUP_REMOVED lines=9> */
[----:B------:R-:W-:Y:S01]  /*22f0*/  IADD3 R68, PT, PT, R60, 0xc0, RZ ;  /* 0x000000c03c447810 */ /* 0x000fe20007ffe0ff */
[----:B------:R-:W-:Y:S01]  /*2300*/  IMAD.SHL.U32 R92, R24, 0x40, RZ ;  /* 0x00000040185c7824 */ /* 0x000fe200078e00ff */
[----:B------:R-:W-:Y:S01]  /*2310*/  IADD3 R49, PT, PT, R89, -R208, RZ ;  /* 0x800000d059317210 */ /* 0x000fe20007ffe0ff */
[C---:B------:R-:W-:Y:S01]  /*2320*/  VIADD R69, R60.reuse, 0xa0 ;  /* 0x000000a03c457836 */ /* 0x040fe20000000000 */
[----:B------:R-:W-:Y:S01]  /*2330*/  MOV R71, R88 ;  /* 0x0000005800477202 */ /* 0x000fe20000000f00 */
[----:B------:R-:W-:Y:S01]  /*2340*/  VIADD R67, R60, 0xe0 ;  /* 0x000000e03c437836 */ /* 0x000fe20000000000 */
[----:B------:R-:W-:Y:S01]  /*2350*/  MOV R55, R249 ;  /* 0x000000f900377202 */ /* 0x000fe20000000f00 */
[----:B------:R-:W-:Y:S01]  /*2360*/  IMAD.IADD R48, R132, 0x1, -R208 ;  /* 0x0000000184307824 */ /* 0x000fe200078e0ad0 */
        /* <DEDUP_REMOVED lines=11> */
[----:B--2---:R-:W-:Y:S02]  /*2420*/  IMAD R19, R5, UR13, RZ ;  /* 0x0000000d05137c24 */ /* 0x004fe4000f8e02ff */
[----:B------:R-:W-:-:S04]  /*2430*/  IMAD.WIDE.U32 R4, R4, UR13, R12 ;  /* 0x0000000d04047c25 */ /* 0x000fc8000f8e000c */
[----:B-1----:R-:W-:Y:S01]  /*2440*/  IMAD.WIDE.U32 R2, R6, UR13, R12 ;  /* 0x0000000d06027c25 */ /* 0x002fe2000f8e000c */
[----:B------:R-:W-:Y:S02]  /*2450*/  IADD3 R5, PT, PT, R5, R19, RZ ;  /* 0x0000001305057210 */ /* 0x000fe40007ffe0ff */
[----:B------:R-:W-:Y:S01]  /*2460*/  SHF.R.S32.HI R6, RZ, 0x1f, R88 ;  /* 0x0000001fff067819 */ /* 0x000fe20000011458 */
[----:B------:R-:W-:Y:S01]  /*2470*/  IMAD R7, R7, UR13, RZ ;  /* 0x0000000d07077c24 */ /* 0x000fe2000f8e02ff */
[----:B---3--:R-:W-:Y:S01]  /*2480*/  SHF.L.U64.HI R106, R52, 0x6, R53 ;  /* 0x00000006346a7819 */ /* 0x008fe20000010235 */
[-C--:B------:R-:W-:Y:S01]  /*2490*/  IMAD R19, R53, R88.reuse, RZ ;  /* 0x0000005835137224 */ /* 0x080fe200078e02ff */
[C---:B----4-:R-:W-:Y:S01]  /*24a0*/  SHF.L.U64.HI R101, R50.reuse, 0x6, R51 ;  /* 0x0000000632657819 */ /* 0x050fe20000010233 */
[----:B------:R-:W-:Y:S01]  /*24b0*/  IMAD.IADD R3, R3, 0x1, R7 ;  /* 0x0000000103037824 */ /* 0x000fe200078e0207 */
[C---:B------:R-:W-:Y:S01]  /*24c0*/  SHF.L.U32 R102, R50.reuse, 0x6, RZ ;  /* 0x0000000632667819 */ /* 0x040fe200000006ff */
[----:B------:R-:W-:Y:S01]  /*24d0*/  IMAD R7, R51, R88, RZ ;  /* 0x0000005833077224 */ /* 0x000fe200078e02ff */
[----:B------:R-:W-:Y:S01]  /*24e0*/  SHF.L.U64.HI R103, R50, 0x7, R51 ;  /* 0x0000000732677819 */ /* 0x000fe20000010233 */
[----:B------:R-:W-:Y:S01]  /*24f0*/  IMAD R19, R52, R6, R19 ;  /* 0x0000000634137224 */ /* 0x000fe200078e0213 */
[----:B------:R-:W-:Y:S01]  /*2500*/  SHF.L.U64.HI R105, R50, 0x5, R51 ;  /* 0x0000000532697819 */ /* 0x000fe20000010233 */
[----:B------:R-:W-:Y:S01]  /*2510*/  IMAD.WIDE.U32 R4, R88, R52, R4 ;  /* 0x0000003458047225 */ /* 0x000fe200078e0004 */
[----:B------:R-:W-:-:S03]  /*2520*/  SHF.L.U32 R97, R50, 0x5, RZ ;  /* 0x0000000532617819 */ /* 0x000fc600000006ff */
[----:B------:R-:W-:Y:S01]  /*2530*/  IMAD R6, R50, R6, R7 ;  /* 0x0000000632067224 */ /* 0x000fe200078e0207 */
[----:B------:R-:W-:Y:S01]  /*2540*/  IADD3 R5, PT, PT, R5, R19, RZ ;  /* 0x0000001305057210 */ /* 0x000fe20007ffe0ff */
[----:B------:R-:W-:-:S04]  /*2550*/  IMAD.WIDE.U32 R2, R88, R50, R2 ;  /* 0x0000003258027225 */ /* 0x000fc800078e0002 */
[-C--:B------:R-:W-:Y:S02]  /*2560*/  IMAD R7, R9, R18.reuse, RZ ;  /* 0x0000001209077224 */ /* 0x080fe400078e02ff */
[----:B------:R-:W-:Y:S02]  /*2570*/  IMAD.IADD R3, R3, 0x1, R6 ;  /* 0x0000000103037824 */ /* 0x000fe400078e0206 */
[----:B------:R-:W-:Y:S02]  /*2580*/  IMAD R6, R11, R18, RZ ;  /* 0x000000120b067224 */ /* 0x000fe400078e02ff */
[----:B------:R-:W-:Y:S01]  /*2590*/  IMAD R9, R8, R31, R7 ;  /* 0x0000001f08097224 */ /* 0x000fe200078e0207 */
[----:B------:R-:W-:Y:S01]  /*25a0*/  SHF.R.S32.HI R7, RZ, 0x1f, R89 ;  /* 0x0000001fff077819 */ /* 0x000fe20000011459 */
[----:B------:R-:W-:-:S04]  /*25b0*/  IMAD.WIDE.U32 R4, R18, R8, R4 ;  /* 0x0000000812047225 */ /* 0x000fc800078e0004 */
[----:B------:R-:W-:Y:S01]  /*25c0*/  IMAD R8, R10, R31, R6 ;  /* 0x0000001f0a087224 */ /* 0x000fe200078e0206 */
[----:B-----5:R-:W-:Y:S01]  /*25d0*/  IADD3 R6, PT, PT, R88, R34, RZ ;  /* 0x0000002258067210 */ /* 0x020fe20007ffe0ff */
[----:B------:R-:W-:-:S04]  /*25e0*/  IMAD.WIDE.U32 R2, R18, R10, R2 ;  /* 0x0000000a12027225 */ /* 0x000fc800078e0002 */
[----:B------:R-:W-:Y:S01]  /*25f0*/  IMAD R11, R6, R24, RZ ;  /* 0x00000018060b7224 */ /* 0x000fe200078e02ff */
[----:B------:R-:W-:Y:S01]  /*2600*/  IADD3 R3, PT, PT, R3, R8, RZ ;  /* 0x0000000803037210 */ /* 0x000fe20007ffe0ff */
[----:B------:R-:W-:Y:S02]  /*2610*/  IMAD R6, R60, R24, R115 ;  /* 0x000000183c067224 */ /* 0x000fe400078e0273 */
[----:B------:R-:W-:Y:S01]  /*2620*/  IMAD.X R7, RZ, RZ, ~R7, P0 ;  /* 0x000000ffff077224 */ /* 0x000fe200000e0e07 */
[----:B------:R-:W-:Y:S01]  /*2630*/  SHF.R.S32.HI R56, RZ, 0x1f, R11 ;  /* 0x0000001fff387819 */ /* 0x000fe2000001140b */
[----:B------:R-:W-:Y:S01]  /*2640*/  IMAD.IADD R5, R5, 0x1, R9 ;  /* 0x0000000105057824 */ /* 0x000fe200078e0209 */
[----:B------:R-:W-:Y:S01]  /*2650*/  IADD3 R8, P0, PT, R11, R6, RZ ;  /* 0x000000060b087210 */ /* 0x000fe20007f1e0ff */
[----:B------:R-:W-:Y:S01]  /*2660*/  IMAD R10, R7, R52, RZ ;  /* 0x00000034070a7224 */ /* 0x000fe200078e02ff */
[----:B------:R-:W-:Y:S01]  /*2670*/  IADD3 R9, PT, PT, R115, R6, RZ ;  /* 0x0000000673097210 */ /* 0x000fe20007ffe0ff */
[----:B------:R-:W-:Y:S01]  /*2680*/  IMAD R7, R7, R50, RZ ;  /* 0x0000003207077224 */ /* 0x000fe200078e02ff */
[----:B------:R-:W-:Y:S01]  /*2690*/  LEA.HI.X.SX32 R18, R6, R56, 0x1, P0 ;  /* 0x0000003806127211 */ /* 0x000fe200000f0eff */
[-C--:B------:R-:W-:Y:S01]  /*26a0*/  IMAD R10, R53, R0.reuse, R10 ;  /* 0x00000000350a7224 */ /* 0x080fe200078e020a */
[----:B------:R-:W-:Y:S01]  /*26b0*/  IADD3 R6, P0, PT, R11, R9, RZ ;  /* 0x000000090b067210 */ /* 0x000fe20007f1e0ff */
[----:B------:R-:W-:-:S02]  /*26c0*/  IMAD R7, R51, R0, R7 ;  /* 0x0000000033077224 */ /* 0x000fc400078e0207 */
[----:B------:R-:W-:Y:S01]  /*26d0*/  IMAD.WIDE.U32 R4, R52, R0, R4 ;  /* 0x0000000034047225 */ /* 0x000fe200078e0004 */
[----:B------:R-:W-:-:S03]  /*26e0*/  LEA.HI.X.SX32 R56, R9, R56, 0x1, P0 ;  /* 0x0000003809387211 */ /* 0x000fc600000f0eff */
[----:B------:R-:W-:Y:S01]  /*26f0*/  IMAD.WIDE.U32 R2, R50, R0, R2 ;  /* 0x0000000032027225 */ /* 0x000fe200078e0002 */
[----:B------:R-:W-:Y:S02]  /*2700*/  SHF.L.U64.HI R0, R8, 0x1, R18 ;  /* 0x0000000108007819 */ /* 0x000fe40000010212 */
[----:B------:R-:W-:Y:S01]  /*2710*/  IADD3 R5, PT, PT, R5, R10, RZ ;  /* 0x0000000a05057210 */ /* 0x000fe20007ffe0ff */
[----:B------:R-:W-:Y:S01]  /*2720*/  IMAD.IADD R25, R3, 0x1, R7 ;  /* 0x0000000103197824 */ /* 0x000fe200078e0207 */
[----:B------:R-:W-:Y:S01]  /*2730*/  LEA R75, P1, R4, R20, 0x1 ;  /* 0x00000014044b7211 */ /* 0x000fe200078208ff */
[----:B------:R-:W-:Y:S01]  /*2740*/  IMAD.SHL.U32 R8, R8, 0x2, RZ ;  /* 0x0000000208087824 */ /* 0x000fe200078e00ff */
[----:B------:R-:W-:Y:S01]  /*2750*/  LEA R26, P0, R2, R22, 0x1 ;  /* 0x00000016021a7211 */ /* 0x000fe200078008ff */
[----:B------:R-:W-:Y:S01]  /*2760*/  IMAD.WIDE.U32 R98, R50, 0xc0, RZ ;  /* 0x000000c032627825 */ /* 0x000fe200078e00ff */
[----:B------:R-:W-:Y:S02]  /*2770*/  LEA.HI.X R74, R4, R21, R5, 0x1, P1 ;  /* 0x00000015044a7211 */ /* 0x000fe400008f0c05 */
[----:B------:R-:W-:Y:S01]  /*2780*/  LEA.HI.X R25, R2, R23, R25, 0x1, P0 ;  /* 0x0000001702197211 */ /* 0x000fe200000f0c19 */
[----:B------:R-:W-:Y:S01]  /*2790*/  IMAD.SHL.U32 R107, R52, 0x40, RZ ;  /* 0x00000040346b7824 */ /* 0x000fe200078e00ff */
[----:B------:R-:W-:Y:S01]  /*27a0*/  SHF.L.U64.HI R56, R6, 0x1, R56 ;  /* 0x0000000106387819 */ /* 0x000fe20000010238 */
[----:B------:R-:W-:Y:S01]  /*27b0*/  IMAD.SHL.U32 R104, R50, 0x80, RZ ;  /* 0x0000008032687824 */ /* 0x000fe200078e00ff */
[----:B------:R-:W-:-:S02]  /*27c0*/  IADD3 R44, P1, PT, R14, R8, RZ ;  /* 0x000000080e2c7210 */ /* 0x000fc40007f3e0ff */
[----:B------:R-:W-:Y:S02]  /*27d0*/  IADD3 R28, P0, PT, R16, R8, RZ ;  /* 0x00000008101c7210 */ /* 0x000fe40007f1e0ff */
[----:B------:R-:W-:Y:S01]  /*27e0*/  SHF.L.U32 R6, R6, 0x1, RZ ;  /* 0x0000000106067819 */ /* 0x000fe200000006ff */
[--C-:B------:R-:W-:Y:S02]  /*27f0*/  IMAD.X R45, R15, 0x1, R0.reuse, P1 ;  /* 0x000000010f2d7824 */ /* 0x100fe400008e0600 */
[----:B------:R-:W-:Y:S01]  /*2800*/  IMAD.X R29, R17, 0x1, R0, P0 ;  /* 0x00000001111d7824 */ /* 0x000fe200000e0600 */
[-C--:B------:R-:W-:Y:S01]  /*2810*/  IADD3 R58, P3, PT, R14, R6.reuse, RZ ;  /* 0x000000060e3a7210 */ /* 0x080fe20007f7e0ff */
[----:B------:R-:W-:Y:S01]  /*2820*/  IMAD R0, R51, 0xc0, RZ ;  /* 0x000000c033007824 */ /* 0x000fe200078e02ff */
[----:B------:R-:W-:Y:S02]  /*2830*/  IADD3 R59, P2, PT, R16, R6, RZ ;  /* 0x00000006103b7210 */ /* 0x000fe40007f5e0ff */
[-C--:B------:R-:W-:Y:S01]  /*2840*/  IADD3.X R57, PT, PT, R15, R56.reuse, RZ, P3, !PT ;  /* 0x000000380f397210 */ /* 0x080fe20001ffe4ff */
[----:B------:R-:W-:Y:S01]  /*2850*/  IMAD.IADD R77, R99, 0x1, R0 ;  /* 0x00000001634d7824 */ /* 0x000fe200078e0200 */
[----:B------:R-:W-:-:S02]  /*2860*/  IADD3.X R56, PT, PT, R17, R56, RZ, P2, !PT ;  /* 0x0000003811387210 */ /* 0x000fc400017fe4ff */
[----:B------:R-:W-:-:S13]  /*2870*/  ISETP.GE.AND P3, PT, R12, R37, PT ;  /* 0x000000250c00720c */ /* 0x000fda0003f66270 */
.L_x_2309:
[----:B------:R-:W-:Y:S01]  /*2880*/  VIADD R48, R48, 0x100 ;  /* 0x0000010030307836 */ /* 0x000fe20000000000 */
[----:B------:R-:W2:Y:S01]  /*2890*/  LDL R0, [R1+0x14] ;  /* 0x0000140001007983 */ /* 0x000ea20000100800 */
[----:B------:R-:W-:Y:S01]  /*28a0*/  VIADD R49, R49, 0x100 ;  /* 0x0000010031317836 */ /* 0x000fe20000000000 */
[----:B------:R-:W-:Y:S01]  /*28b0*/  UMOV UR6, URZ ;  /* 0x000000ff00067c82 */ /* 0x000fe20008000000 */
[----:B------:R-:W-:Y:S01]  /*28c0*/  VIADD R73, R73, 0xffffffff ;  /* 0xffffffff49497836 */ /* 0x000fe20000000000 */
[C---:B------:R-:W-:Y:S01]  /*28d0*/  ISETP.GE.OR P5, PT, R60.reuse, R48, P3 ;  /* 0x000000303c00720c */ /* 0x040fe20001fa6670 */
[----:B------:R-:W-:Y:S01]  /*28e0*/  BSSY.RECONVERGENT B1, `(.L_x_2271) ;  /* 0x00005c1000017945 */ /* 0x000fe20003800200 */
[----:B------:R-:W-:Y:S02]  /*28f0*/  IMAD.MOV.U32 R76, RZ, RZ, R71 ;  /* 0x000000ffff4c7224 */ /* 0x000fe400078e0047 */
[-C--:B------:R-:W-:Y:S01]  /*2900*/  ISETP.LT.OR P5, PT, R60, R49.reuse, P5 ;  /* 0x000000313c00720c */ /* 0x080fe20002fa1670 */
[----:B------:R-:W-:Y:S11]  /*2910*/  VIADD R71, R71, 0xffffff00 ;  /* 0xffffff0047477836 */ /* 0x000ff60000000000 */
[----:B------:R-:W-:Y:S01]  /*2920*/  @!UPT UIADD3 URZ, UPT, UPT, URZ, URZ, URZ ;  /* 0x000000fffffff290 */ /* 0x000fe2000fffe0ff */
[----:B------:R-:W-:Y:S02]  /*2930*/  @!P5 IMAD.MOV.U32 R2, RZ, RZ, R75 ;  /* 0x000000ffff02d224 */ /* 0x000fe400078e004b */
[----:B------:R-:W-:Y:S05]  /*2940*/  @!P5 IMAD.MOV.U32 R3, RZ, RZ, R74 ;  /* 0x000000ffff03d224 */ /* 0x000fea00078e004a */
[----:B------:R1:W3:Y:S02]  /*2950*/  @!P5 LD.E.128 R8, desc[UR4][R2.64] ;  /* 0x000000040208d980 */ /* 0x0002e4000c101d00 */
[----:B-1----:R-:W-:Y:S02]  /*2960*/  @!P5 IMAD.MOV.U32 R2, RZ, RZ, R66 ;  /* 0x000000ffff02d224 */ /* 0x002fe400078e0042 */
[----:B------:R-:W-:Y:S01]  /*2970*/  @!P5 IMAD.MOV.U32 R3, RZ, RZ, R65 ;  /* 0x000000ffff03d224 */ /* 0x000fe200078e0041 */
[----:B--2---:R-:W-:Y:S04]  /*2980*/  ISETP.GE.AND P3, PT, R12, R0, PT ;  /* 0x000000000c00720c */ /* 0x004fe80003f66270 */
[CC--:B------:R-:W-:Y:S04]  /*2990*/  ISETP.GE.OR P0, PT, R64.reuse, R48.reuse, P3 ;  /* 0x000000304000720c */ /* 0x0c0fe80001f06670 */
[----:B------:R-:W-:Y:S02]  /*29a0*/  ISETP.LT.OR P2, PT, R64, R49, P0 ;  /* 0x000000314000720c */ /* 0x000fe40000741670 */
[----:B------:R-:W-:Y:S02]  /*29b0*/  IADD3 R4, P0, PT, R75, R107, RZ ;  /* 0x0000006b4b047210 */ /* 0x000fe40007f1e0ff */
[----:B------:R-:W-:Y:S03]  /*29c0*/  P2R R23, PR, RZ, 0x4 ;  /* 0x00000004ff177803 */ /* 0x000fe60000000000 */
[--C-:B------:R-:W-:Y:S01]  /*29d0*/  IMAD.X R5, R74, 0x1, R106.reuse, P0 ;  /* 0x000000014a057824 */ /* 0x100fe200000e066a */
[CC--:B------:R-:W-:Y:S04]  /*29e0*/  ISETP.GE.OR P0, PT, R63.reuse, R48.reuse, P3 ;  /* 0x000000303f00720c */ /* 0x0c0fe80001f06670 */
[----:B------:R-:W-:Y:S04]  /*29f0*/  ISETP.LT.OR P4, PT, R63, R49, P0 ;  /* 0x000000313f00720c */ /* 0x000fe80000781670 */
[----:B------:R-:W-:Y:S01]  /*2a00*/  P2R R22, PR, RZ, 0x10 ;  /* 0x00000010ff167803 */ /* 0x000fe20000000000 */
[----:B---3--:R1:W-:Y:S08]  /*2a10*/  @!P5 ST.E.128 desc[UR4][R2.64], R8 ;  /* 0x000000080200d985 */ /* 0x0083f0000c101d04 */
[----:B------:R-:W-:Y:S05]  /*2a20*/  @!P4 IADD3 R6, P0, PT, R4, R107, RZ ;  /* 0x0000006b0406c210 */ /* 0x000fea0007f1e0ff */
[----:B------:R-:W-:Y:S01]  /*2a30*/  @!P4 IMAD.X R7, R5, 0x1, R106, P0 ;  /* 0x000000010507c824 */ /* 0x000fe200000e066a */
[C---:B------:R-:W-:Y:S01]  /*2a40*/  ISETP.GE.OR P0, PT, R70.reuse, R48, P3 ;  /* 0x000000304600720c */ /* 0x040fe20001f06670 */
        /* <DEDUP_REMOVED lines=131> */
.L_x_2272:
        /* <DEDUP_REMOVED lines=76> */
.L_x_2276:
[----:B------:R-:W-:Y:S05]  /*3740*/  BSYNC.RECONVERGENT B0 ;  /* 0x0000000000007941 */ /* 0x000fea0003800200 */
.L_x_2275:
        /* <DEDUP_REMOVED lines=57> */
.L_x_2278:
[----:B------:R-:W-:Y:S05]  /*3ae0*/  BSYNC.RECONVERGENT B0 ;  /* 0x0000000000007941 */ /* 0x000fea0003800200 */
.L_x_2277:
        /* <DEDUP_REMOVED lines=57> */
.L_x_2280:
[----:B------:R-:W-:Y:S05]  /*3e80*/  BSYNC.RECONVERGENT B0 ;  /* 0x0000000000007941 */ /* 0x000fea0003800200 */
.L_x_2279:
        /* <DEDUP_REMOVED lines=58> */
.L_x_2282:
[----:B------:R-:W-:Y:S05]  /*4230*/  BSYNC.RECONVERGENT B0 ;  /* 0x0000000000007941 */ /* 0x000fea0003800200 */
.L_x_2281:
        /* <DEDUP_REMOVED lines=67> */
.L_x_2284:
[----:B------:R-:W-:Y:S05]  /*4670*/  BSYNC.RECONVERGENT B0 ;  /* 0x0000000000007941 */ /* 0x000fea0003800200 */
.L_x_2283:
        /* <DEDUP_REMOVED lines=57> */
.L_x_2286:
[----:B------:R-:W-:Y:S05]  /*4a10*/  BSYNC.RECONVERGENT B0 ;  /* 0x0000000000007941 */ /* 0x000fea0003800200 */
.L_x_2285:
        /* <DEDUP_REMOVED lines=64> */
.L_x_2288:
[----:B------:R-:W-:Y:S05]  /*4e20*/  BSYNC.RECONVERGENT B0 ;  /* 0x0000000000007941 */ /* 0x000fea0003800200 */
.L_x_2287:
        /* <DEDUP_REMOVED lines=64> */
.L_x_2290:
[----:B------:R-:W-:Y:S05]  /*5230*/  BSYNC.RECONVERGENT B0 ;  /* 0x0000000000007941 */ /* 0x000fea0003800200 */
.L_x_2289:
[----:B------:R-:W5:Y:S02]  /*5240*/  LD.E R0, desc[UR4][R134.64+0xd0] ;  /* 0x0000d00486007980 */ /* 0x000f64000c101900 */
[----:B-----5:R-:W-:Y:S05]  /*5250*/  IMAD.U32 R0, R0, -0x80, RZ ;  /* 0xffffff8000007824 */ /* 0x020fea00078e00ff */
[C---:B------:R-:W-:Y:S02]  /*5260*/  LEA R28, P1, R0.reuse, R28, 0x1 ;  /* 0x0000001c001c7211 */ /* 0x040fe400078208ff */
[C---:B------:R-:W-:Y:S02]  /*5270*/  LEA R44, P0, R0.reuse, R44, 0x1 ;  /* 0x0000002c002c7211 */ /* 0x040fe400078008ff */
[C---:B------:R-:W-:Y:S02]  /*5280*/  LEA.HI.X.SX32 R29, R0.reuse, R29, 0x1, P1 ;  /* 0x0000001d001d7211 */ /* 0x040fe400008f0eff */
[----:B------:R-:W-:Y:S01]  /*5290*/  LEA.HI.X.SX32 R45, R0, R45, 0x1, P0 ;  /* 0x0000002d002d7211 */ /* 0x000fe200000f0eff */
[----:B------:R-:W-:Y:S05]  /*52a0*/  BRA `(.L_x_2273) ;  /* 0x0000003000907947 */ /* 0x000fea0003800000 */
.L_x_2274:
        /* <DEDUP_REMOVED lines=101> */
.L_x_2292:
[----:B------:R-:W-:Y:S05]  /*5900*/  BSYNC.RECONVERGENT B0 ;  /* 0x0000000000007941 */ /* 0x000fea0003800200 */
.L_x_2291:
        /* <DEDUP_REMOVED lines=96> */
.L_x_2294:
[----:B------:R-:W-:Y:S05]  /*5f10*/  BSYNC.RECONVERGENT B0 ;  /* 0x0000000000007941 */ /* 0x000fea0003800200 */
.L_x_2293:
        /* <DEDUP_REMOVED lines=97> */
.L_x_2296:
[----:B------:R-:W-:Y:S05]  /*6530*/  BSYNC.RECONVERGENT B0 ;  /* 0x0000000000007941 */ /* 0x000fea0003800200 */
.L_x_2295:
        /* <DEDUP_REMOVED lines=96> */
.L_x_2298:
[----:B------:R-:W-:Y:S05]  /*6b40*/  BSYNC.RECONVERGENT B0 ;  /* 0x0000000000007941 */ /* 0x000fea0003800200 */
.L_x_2297:
        /* <DEDUP_REMOVED lines=97> */
.L_x_2300:
[----:B------:R-:W-:Y:S05]  /*7160*/  BSYNC.RECONVERGENT B0 ;  /* 0x0000000000007941 */ /* 0x000fea0003800200 */
.L_x_2299:
        /* <DEDUP_REMOVED lines=99> */
.L_x_2302:
[----:B------:R-:W-:Y:S05]  /*77a0*/  BSYNC.RECONVERGENT B0 ;  /* 0x0000000000007941 */ /* 0x000fea0003800200 */
.L_x_2301:
        /* <DEDUP_REMOVED lines=100> */
.L_x_2304:
[----:B------:R-:W-:Y:S05]  /*7df0*/  BSYNC.RECONVERGENT B0 ;  /* 0x0000000000007941 */ /* 0x000fea0003800200 */
.L_x_2303:
        /* <DEDUP_REMOVED lines=100> */
.L_x_2306:
[----:B------:R-:W-:Y:S05]  /*8440*/  BSYNC.RECONVERGENT B0 ;  /* 0x0000000000007941 */ /* 0x000fea0003800200 */
.L_x_2305:
        /* <DEDUP_REMOVED lines=10> */
.L_x_2273:
[----:B------:R-:W-:Y:S05]  /*84f0*/  BSYNC.RECONVERGENT B1 ;  /* 0x0000000000017941 */ /* 0x000fea0003800200 */
.L_x_2271:
[----:B-1----:R-:W5:Y:S01]  /*8500*/  LDL.64 R2, [R1+0x8] ;  /* 0x0000080001027983 */ /* 0x002f620000100a00 */
        /* <DEDUP_REMOVED lines=101> */
.L_x_2308:
[----:B------:R-:W-:Y:S05]  /*8b60*/  BSYNC.RECONVERGENT B0 ;  /* 0x0000000000007941 */ /* 0x000fea0003800200 */
.L_x_2307:
[----:B------:R-:W-:Y:S05]  /*8b70*/  @P2 BRA `(.L_x_2309) ;  /* 0xffffff9c00402947 */ /* 0x000fea000383ffff */
.L_x_2270:
        /* <DEDUP_REMOVED lines=11> */
[----:B------:R-:W2:Y:S02]  /*8c30*/  LDL R2, [R1+0x14] ;  /* 0x0000140001027983 */ /* 0x000ea40000100800 */
[----:B--2---:R-:W-:-:S13]  /*8c40*/  ISETP.GE.AND P0, PT, R12, R2, PT ;  /* 0x000000020c00720c */ /* 0x004fda0003f06270 */
[----:B------:R-:W-:Y:S05]  /*8c50*/  @P0 BRA `(.L_x_2314) ;  /* 0x0000000000140947 */ /* 0x000fea0003800000 */
[----:B------:R-:W-:Y:S01]  /*8c60*/  @!PT LDS RZ, [RZ] ;  /* 0x00000000fffff984 */ /* 0x000fe20000000800 */
[----:B------:R-:W-:Y:S01]  /*8c70*/  @!PT LDS RZ, [RZ] ;  /* 0x00000000fffff984 */ /* 0x000fe20000000800 */
[----:B------:R-:W-:Y:S01]  /*8c80*/  @!PT LDS RZ, [RZ] ;  /* 0x00000000fffff984 */ /* 0x000fe20000000800 */
[----:B------:R2:W-:Y:S01]  /*8c90*/  LDGSTS.E.BYPASS.LTC128B.128 [R78], desc[UR4][R86.64] ;  /* 0x00000000564e7fae */ /* 0x0005e2000b981a04 */
[----:B------:R-:W-:Y:S05]  /*8ca0*/  BRA `(.L_x_2313) ;  /* 0x0000000000047947 */ /* 0x000fea0003800000 */
.L_x_2314:
[----:B------:R3:W-:Y:S02]  /*8cb0*/  STS.128 [R78], RZ ;  /* 0x000000ff4e007388 */ /* 0x0007e40000000c00 */
.L_x_2313:
[----:B------:R-:W-:Y:S05]  /*8cc0*/  BSYNC.RECONVERGENT B0 ;  /* 0x0000000000007941 */ /* 0x000fea0003800200 */
.L_x_2312:
[----:B------:R-:W-:-:S04]  /*8cd0*/  IADD3 R28, PT, PT, R60, 0x20, RZ ;  /* 0x000000203c1c7810 */ /* 0x000fc80007ffe0ff */
[----:B------:R-:W-:-:S13]  /*8ce0*/  ISETP.GE.AND P0, PT, R28, R0, PT ;  /* 0x000000001c00720c */ /* 0x000fda0003f06270 */
[----:B------:R-:W-:Y:S05]  /*8cf0*/  @P0 BRA `(.L_x_2315) ;  /* 0x0000001400f00947 */ /* 0x000fea0003800000 */
[----:B------:R-:W4:Y:S02]  /*8d00*/  LDL R2, [R1+0x14] ;  /* 0x0000140001027983 */ /* 0x000f240000100800 */
[----:B----4-:R-:W-:-:S13]  /*8d10*/  ISETP.GE.AND P0, PT, R12, R2, PT ;  /* 0x000000020c00720c */ /* 0x010fda0003f06270 */
        /* <DEDUP_REMOVED lines=9> */
.L_x_2311:
[----:B-1----:R-:W2:Y:S01]  /*8db0*/  LD.E.64 R2, desc[UR4][R134.64+0xf0] ;  /* 0x0000f00486027980 */ /* 0x002ea2000c101b00 */
[----:B------:R-:W-:-:S03]  /*8dc0*/  IMAD.MOV.U32 R4, RZ, RZ, RZ ;  /* 0x000000ffff047224 */ /* 0x000fc600078e00ff */
[----:B------:R-:W3:Y:S04]  /*8dd0*/  LD.E.U8 R5, desc[UR4][R134.64+0x1b3] ;  /* 0x0001b30486057980 */ /* 0x000ee8000c101100 */
[----:B------:R-:W5:Y:S04]  /*8de0*/  LD.E.64 R26, desc[UR4][R134.64+0x148] ;  /* 0x00014804861a7980 */ /* 0x000f68000c101b00 */
[----:B------:R-:W5:Y:S01]  /*8df0*/  LD.E.64 R24, desc[UR4][R134.64+0x150] ;  /* 0x0001500486187980 */ /* 0x000f62000c101b00 */
[----:B--2---:R-:W-:-:S04]  /*8e00*/  ISETP.NE.U32.AND P1, PT, R2, RZ, PT ;  /* 0x000000ff0200720c */ /* 0x004fc80003f25070 */
[----:B------:R-:W-:-:S13]  /*8e10*/  ISETP.NE.AND.EX P1, PT, R3, RZ, PT, P1 ;  /* 0x000000ff0300720c */ /* 0x000fda0003f25310 */
[----:B------:R-:W-:-:S04]  /*8e20*/  @P1 IADD3 R2, P0, PT, R2, UR9, RZ ;  /* 0x0000000902021c10 */ /* 0x000fc8000ff1e0ff */
[----:B------:R-:W-:-:S05]  /*8e30*/  @P1 IADD3.X R3, PT, PT, R3, UR8, RZ, P0, !PT ;  /* 0x0000000803031c10 */ /* 0x000fca00087fe4ff */
        /* <DEDUP_REMOVED lines=82> */
.L_x_2321:
[----:B------:R-:W-:Y:S05]  /*9360*/  BSYNC.RECONVERGENT B0 ;  /* 0x0000000000007941 */ /* 0x000fea0003800200 */
.L_x_2320:
[----:B-----5:R3:W-:Y:S01]  /*9370*/  STS.128 [R78], R4 ;  /* 0x000000044e007388 */ /* 0x0207e20000000c00 */
[----:B------:R-:W-:Y:S05]  /*9380*/  BRA `(.L_x_2318) ;  /* 0x0000000000047947 */ /* 0x000fea0003800000 */
.L_x_2319:
[----:B------:R2:W-:Y:S02]  /*9390*/  STS.128 [R78], RZ ;  /* 0x000000ff4e007388 */ /* 0x0005e40000000c00 */
.L_x_2318:
[----:B------:R-:W-:Y:S05]  /*93a0*/  BSYNC.RECONVERGENT B1 ;  /* 0x0000000000017941 */ /* 0x000fea0003800200 */
.L_x_2317:
        /* <DEDUP_REMOVED lines=65> */
.L_x_2323:
[----:B------:R-:W-:Y:S05]  /*97c0*/  BSYNC.RECONVERGENT B0 ;  /* 0x0000000000007941 */ /* 0x000fea0003800200 */
.L_x_2322:
[----:B-----5:R3:W-:Y:S01]  /*97d0*/  STS.128 [R78+0x800], R4 ;  /* 0x000800044e007388 */ /* 0x0207e20000000c00 */
[----:B------:R-:W-:Y:S05]  /*97e0*/  BRA `(.L_x_2315) ;  /* 0x0000000c00347947 */ /* 0x000fea0003800000 */
.L_x_2316:
        /* <DEDUP_REMOVED lines=101> */
.L_x_2328:
[----:B------:R-:W-:Y:S05]  /*9e40*/  BSYNC.RECONVERGENT B0 ;  /* 0x0000000000007941 */ /* 0x000fea0003800200 */
.L_x_2327:
[----:B-----5:R3:W-:Y:S01]  /*9e50*/  STS.128 [R78], R4 ;  /* 0x000000044e007388 */ /* 0x0207e20000000c00 */
[----:B------:R-:W-:Y:S05]  /*9e60*/  BRA `(.L_x_2325) ;  /* 0x0000000000047947 */ /* 0x000fea0003800000 */
.L_x_2326:
[----:B------:R4:W-:Y:S02]  /*9e70*/  STS.128 [R78], RZ ;  /* 0x000000ff4e007388 */ /* 0x0009e40000000c00 */
.L_x_2325:
[----:B------:R-:W-:Y:S05]  /*9e80*/  BSYNC.RECONVERGENT B1 ;  /* 0x0000000000017941 */ /* 0x000fea0003800200 */
.L_x_2324:
        /* <DEDUP_REMOVED lines=97> */
.L_x_2330:
[----:B------:R-:W-:Y:S05]  /*a4a0*/  BSYNC.RECONVERGENT B0 ;  /* 0x0000000000007941 */ /* 0x000fea0003800200 */
.L_x_2329:
[----:B-----5:R3:W-:Y:S02]  /*a4b0*/  STS.128 [R78+0x800], R4 ;  /* 0x000800044e007388 */ /* 0x0207e40000000c00 */
.L_x_2315:
[----:B------:R-:W-:Y:S05]  /*a4c0*/  BSYNC.RECONVERGENT B2 ;  /* 0x0000000000027941 */ /* 0x000fea0003800200 */
.L_x_2310:
[----:B------:R-:W-:Y:S01]  /*a4d0*/  IADD3 R0, PT, PT, -R88, R132, RZ ;  /* 0x0000008458007210 */ /* 0x000fe20007ffe1ff */
[----:B------:R-:W-:Y:S03]  /*a4e0*/  BSSY.RECONVERGENT B0, `(.L_x_2331) ;  /* 0x000000e000007945 */ /* 0x000fe60003800200 */
[----:B------:R-:W-:-:S13]  /*a4f0*/  ISETP.GE.AND P2, PT, R60, R0, PT ;  /* 0x000000003c00720c */ /* 0x000fda0003f46270 */
[----:B------:R-:W-:Y:S05]  /*a500*/  @P2 BRA `(.L_x_2332) ;  /* 0x00000000002c2947 */ /* 0x000fea0003800000 */
[----:B-12---:R-:W2:Y:S02]  /*a510*/  LDL R2, [R1+0x14] ;  /* 0x0000140001027983 */ /* 0x006ea40000100800 */
[----:B--2---:R-:W-:-:S13]  /*a520*/  ISETP.GE.AND P0, PT, R12, R2, PT ;  /* 0x000000020c00720c */ /* 0x004fda0003f06270 */
        /* <DEDUP_REMOVED lines=8> */
.L_x_2333:
[----:B------:R1:W-:Y:S02]  /*a5b0*/  STS.128 [R78+0x1000], RZ ;  /* 0x001000ff4e007388 */ /* 0x0003e40000000c00 */
.L_x_2332:
[----:B------:R-:W-:Y:S05]  /*a5c0*/  BSYNC.RECONVERGENT B0 ;  /* 0x0000000000007941 */ /* 0x000fea0003800200 */
.L_x_2331:
[----:B------:R-:W-:Y:S01]  /*a5d0*/  ISETP.GE.AND P1, PT, R28, R0, PT ;  /* 0x000000001c00720c */ /* 0x000fe20003f26270 */
[C---:B-12---:R-:W-:Y:S01]  /*a5e0*/  IMAD.SHL.U32 R2, R72.reuse, 0x2, RZ ;  /* 0x0000000248027824 */ /* 0x046fe200078e00ff */
[----:B------:R-:W-:Y:S01]  /*a5f0*/  SHF.L.U64.HI R3, R72, 0x1, R80 ;  /* 0x0000000148037819 */ /* 0x000fe20000010250 */
[----:B------:R-:W-:Y:S03]  /*a600*/  BSSY.RECONVERGENT B0, `(.L_x_2334) ;  /* 0x000000d000007945 */ /* 0x000fe60003800200 */
[----:B------:R-:W-:-:S05]  /*a610*/  IADD3 R2, P0, PT, R2, R249, RZ ;  /* 0x000000f902027210 */ /* 0x000fca0007f1e0ff */
[----:B------:R-:W-:Y:S02]  /*a620*/  IMAD.X R3, R3, 0x1, R248, P0 ;  /* 0x0000000103037824 */ /* 0x000fe400000e06f8 */
[----:B------:R-:W-:Y:S06]  /*a630*/  @P1 BRA `(.L_x_2335) ;  /* 0x0000000000241947 */ /* 0x000fec0003800000 */
[----:B---3--:R-:W2:Y:S02]  /*a640*/  LDL R4, [R1+0x14] ;  /* 0x0000140001047983 */ /* 0x008ea40000100800 */
[----:B--2---:R-:W-:-:S13]  /*a650*/  ISETP.GE.AND P0, PT, R12, R4, PT ;  /* 0x000000040c00720c */ /* 0x004fda0003f06270 */
[----:B------:R-:W-:Y:S05]  /*a660*/  @P0 BRA `(.L_x_2336) ;  /* 0x0000000000140947 */ /* 0x000fea0003800000 */
[----:B------:R-:W-:Y:S01]  /*a670*/  @!PT LDS RZ, [RZ] ;  /* 0x00000000fffff984 */ /* 0x000fe20000000800 */
[----:B------:R-:W-:Y:S01]  /*a680*/  @!PT LDS RZ, [RZ] ;  /* 0x00000000fffff984 */ /* 0x000fe20000000800 */
[----:B------:R-:W-:Y:S01]  /*a690*/  @!PT LDS RZ, [RZ] ;  /* 0x00000000fffff984 */ /* 0x000fe20000000800 */
[----:B------:R1:W-:Y:S01]  /*a6a0*/  LDGSTS.E.BYPASS.LTC128B.128 [R78+0x1800], desc[UR4][R2.64] ;  /* 0x01800000024e7fae */ /* 0x0003e2000b981a04 */
[----:B------:R-:W-:Y:S05]  /*a6b0*/  BRA `(.L_x_2335) ;  /* 0x0000000000047947 */ /* 0x000fea0003800000 */
.L_x_2336:
[----:B------:R2:W-:Y:S02]  /*a6c0*/  STS.128 [R78+0x1800], RZ ;  /* 0x001800ff4e007388 */ /* 0x0005e40000000c00 */
.L_x_2335:
[----:B------:R-:W-:Y:S05]  /*a6d0*/  BSYNC.RECONVERGENT B0 ;  /* 0x0000000000007941 */ /* 0x000fea0003800200 */
.L_x_2334:
[----:B------:R-:W-:Y:S01]  /*a6e0*/  IADD3 R14, PT, PT, R60, 0x40, RZ ;  /* 0x000000403c0e7810 */ /* 0x000fe20007ffe0ff */
[----:B------:R-:W-:Y:S03]  /*a6f0*/  BSSY.RECONVERGENT B0, `(.L_x_2337) ;  /* 0x000000e000007945 */ /* 0x000fe60003800200 */
[----:B------:R-:W-:-:S13]  /*a700*/  ISETP.GE.AND P0, PT, R14, R0, PT ;  /* 0x000000000e00720c */ /* 0x000fda0003f06270 */
[----:B------:R-:W-:Y:S05]  /*a710*/  @P0 BRA `(.L_x_2338) ;  /* 0x00000000002c0947 */ /* 0x000fea0003800000 */
[----:B---3--:R-:W3:Y:S02]  /*a720*/  LDL R4, [R1+0x14] ;  /* 0x0000140001047983 */ /* 0x008ee40000100800 */
[----:B---3--:R-:W-:-:S13]  /*a730*/  ISETP.GE.AND P0, PT, R12, R4, PT ;  /* 0x000000040c00720c */ /* 0x008fda0003f06270 */
        /* <DEDUP_REMOVED lines=8> */
.L_x_2339:
[----:B------:R3:W-:Y:S02]  /*a7c0*/  STS.128 [R78+0x2000], RZ ;  /* 0x002000ff4e007388 */ /* 0x0007e40000000c00 */
.L_x_2338:
[----:B------:R-:W-:Y:S05]  /*a7d0*/  BSYNC.RECONVERGENT B0 ;  /* 0x0000000000007941 */ /* 0x000fea0003800200 */
.L_x_2337:
        /* <DEDUP_REMOVED lines=14> */
.L_x_2342:
[----:B------:R3:W-:Y:S02]  /*a8c0*/  STS.128 [R78+0x2800], RZ ;  /* 0x002800ff4e007388 */ /* 0x0007e40000000c00 */
.L_x_2341:
[----:B------:R-:W-:Y:S05]  /*a8d0*/  BSYNC.RECONVERGENT B0 ;  /* 0x0000000000007941 */ /* 0x000fea0003800200 */
.L_x_2340:
[----:B------:R-:W-:Y:S01]  /*a8e0*/  IADD3 R10, PT, PT, R60, 0x80, RZ ;  /* 0x000000803c0a7810 */ /* 0x000fe20007ffe0ff */
[----:B------:R-:W-:Y:S03]  /*a8f0*/  BSSY.RECONVERGENT B0, `(.L_x_2343) ;  /* 0x0000011000007945 */ /* 0x000fe60003800200 */
[----:B------:R-:W-:-:S13]  /*a900*/  ISETP.GE.AND P0, PT, R10, R0, PT ;  /* 0x000000000a00720c */ /* 0x000fda0003f06270 */
[----:B------:R-:W-:Y:S05]  /*a910*/  @P0 BRA `(.L_x_2344) ;  /* 0x0000000000380947 */ /* 0x000fea0003800000 */
[----:B---3--:R-:W3:Y:S02]  /*a920*/  LDL R4, [R1+0x14] ;  /* 0x0000140001047983 */ /* 0x008ee40000100800 */
[----:B---3--:R-:W-:-:S13]  /*a930*/  ISETP.GE.AND P0, PT, R12, R4, PT ;  /* 0x000000040c00720c */ /* 0x008fda0003f06270 */
        /* <DEDUP_REMOVED lines=11> */
.L_x_2345:
[----:B------:R3:W-:Y:S02]  /*a9f0*/  STS.128 [R78+0x3000], RZ ;  /* 0x003000ff4e007388 */ /* 0x0007e40000000c00 */
.L_x_2344:
[----:B------:R-:W-:Y:S05]  /*aa00*/  BSYNC.RECONVERGENT B0 ;  /* 0x0000000000007941 */ /* 0x000fea0003800200 */
.L_x_2343:
        /* <DEDUP_REMOVED lines=14> */
.L_x_2348:
[----:B------:R3:W-:Y:S02]  /*aaf0*/  STS.128 [R78+0x3800], RZ ;  /* 0x003800ff4e007388 */ /* 0x0007e40000000c00 */
.L_x_2347:
[----:B------:R-:W-:Y:S05]  /*ab00*/  BSYNC.RECONVERGENT B0 ;  /* 0x0000000000007941 */ /* 0x000fea0003800200 */
.L_x_2346:
        /* <DEDUP_REMOVED lines=17> */
.L_x_2351:
[----:B------:R3:W-:Y:S02]  /*ac20*/  STS.128 [R78+0x4000], RZ ;  /* 0x004000ff4e007388 */ /* 0x0007e40000000c00 */
.L_x_2350:
[----:B------:R-:W-:Y:S05]  /*ac30*/  BSYNC.RECONVERGENT B0 ;  /* 0x0000000000007941 */ /* 0x000fea0003800200 */
.L_x_2349:
[----:B---3--:R-:W-:Y:S01]  /*ac40*/  IADD3 R7, PT, PT, R60, 0xe0, RZ ;  /* 0x000000e03c077810 */ /* 0x008fe20007ffe0ff */
[----:B------:R-:W-:Y:S03]  /*ac50*/  BSSY.RECONVERGENT B0, `(.L_x_2352) ;  /* 0x000000f000007945 */ /* 0x000fe60003800200 */
[----:B------:R-:W-:-:S13]  /*ac60*/  ISETP.GE.AND P0, PT, R7, R0, PT ;  /* 0x000000000700720c */ /* 0x000fda0003f06270 */
[----:B------:R-:W-:Y:S05]  /*ac70*/  @P0 BRA `(.L_x_2353) ;  /* 0x0000000000300947 */ /* 0x000fea0003800000 */
[----:B------:R-:W3:Y:S02]  /*ac80*/  LDL R4, [R1+0x14] ;  /* 0x0000140001047983 */ /* 0x000ee40000100800 */
[----:B---3--:R-:W-:-:S13]  /*ac90*/  ISETP.GE.AND P0, PT, R12, R4, PT ;  /* 0x000000040c00720c */ /* 0x008fda0003f06270 */
        /* <DEDUP_REMOVED lines=9> */
.L_x_2354:
[----:B------:R3:W-:Y:S02]  /*ad30*/  STS.128 [R78+0x4800], RZ ;  /* 0x004800ff4e007388 */ /* 0x0007e40000000c00 */
.L_x_2353:
[----:B------:R-:W-:Y:S05]  /*ad40*/  BSYNC.RECONVERGENT B0 ;  /* 0x0000000000007941 */ /* 0x000fea0003800200 */
.L_x_2352:
[----:B------:R-:W0:Y:S01]  /*ad50*/  LDGDEPBAR ;  /* 0x00000000000079af */ /* 0x000e220000000000 */
[----:B------:R-:W-:Y:S03]  /*ad60*/  BSSY.RECONVERGENT B0, `(.L_x_2355) ;  /* 0x0000013000007945 */ /* 0x000fe60003800200 */
[----:B------:R1:W5:Y:S04]  /*ad70*/  LD.E R49, desc[UR4][R134.64+0x184] ;  /* 0x0001840486317980 */ /* 0x000368000c101900 */
[----:B------:R1:W5:Y:S01]  /*ad80*/  LD.E R15, desc[UR4][R134.64+0x188] ;  /* 0x00018804860f7980 */ /* 0x000362000c101900 */
[----:B------:R-:W-:-:S04]  /*ad90*/  DEPBAR.LE SB0, 0x0 ;  /* 0x000080000000791a */ /* 0x000fc80000000000 */
[----:B------:R-:W-:Y:S06]  /*ada0*/  BAR.SYNC.DEFER_BLOCKING 0x0 ;  /* 0x0000000000007b1d */ /* 0x000fec0000010000 */
[----:B------:R-:W-:Y:S05]  /*adb0*/  @P2 BRA `(.L_x_2356) ;  /* 0x0000000000302947 */ /* 0x000fea0003800000 */
[----:B-1-3--:R-:W3:Y:S02]  /*adc0*/  LDL R2, [R1+0x14] ;  /* 0x0000140001027983 */ /* 0x00aee40000100800 */
[----:B---3--:R-:W-:-:S13]  /*add0*/  ISETP.GE.AND P0, PT, R12, R2, PT ;  /* 0x000000020c00720c */ /* 0x008fda0003f06270 */
        /* <DEDUP_REMOVED lines=8> */
.L_x_2357:
[----:B------:R1:W-:Y:S01]  /*ae60*/  STS.128 [R78+0x5000], RZ ;  /* 0x005000ff4e007388 */ /* 0x0003e20000000c00 */
[----:B------:R-:W-:Y:S05]  /*ae70*/  BRA `(.L_x_2358) ;  /* 0x0000000000047947 */ /* 0x000fea0003800000 */
.L_x_2356:
[----:B------:R1:W-:Y:S02]  /*ae80*/  STS.128 [R78+0x5000], RZ ;  /* 0x005000ff4e007388 */ /* 0x0003e40000000c00 */
.L_x_2358:
[----:B------:R-:W-:Y:S05]  /*ae90*/  BSYNC.RECONVERGENT B0 ;  /* 0x0000000000007941 */ /* 0x000fea0003800200 */
.L_x_2355:
[----:B------:R-:W-:Y:S01]  /*aea0*/  ISETP.GE.AND P1, PT, R28, R0, PT ;  /* 0x000000001c00720c */ /* 0x000fe20003f26270 */
[----:B------:R-:W-:Y:S01]  /*aeb0*/  BSSY.RECONVERGENT B0, `(.L_x_2359) ;  /* 0x000000e000007945 */ /* 0x000fe20003800200 */
[----:B-1-3--:R-:W-:-:S04]  /*aec0*/  LEA R2, P0, R83, R251, 0x1 ;  /* 0x000000fb53027211 */ /* 0x00afc800078008ff */
[----:B------:R-:W-:-:S07]  /*aed0*/  LEA.HI.X R3, R83, R250, R85, 0x1, P0 ;  /* 0x000000fa53037211 */ /* 0x000fce00000f0c55 */
[----:B------:R1:W-:Y:S01]  /*aee0*/  @P1 STS.128 [R78+0x5800], RZ ;  /* 0x005800ff4e001388 */ /* 0x0003e20000000c00 */
[----:B------:R-:W-:Y:S05]  /*aef0*/  @P1 BRA `(.L_x_2360) ;  /* 0x0000000000241947 */ /* 0x000fea0003800000 */
[----:B------:R-:W3:Y:S02]  /*af00*/  LDL R4, [R1+0x14] ;  /* 0x0000140001047983 */ /* 0x000ee40000100800 */
[----:B---3--:R-:W-:-:S13]  /*af10*/  ISETP.GE.AND P0, PT, R12, R4, PT ;  /* 0x000000040c00720c */ /* 0x008fda0003f06270 */
[----:B------:R-:W-:Y:S05]  /*af20*/  @P0 BRA `(.L_x_2361) ;  /* 0x0000000000140947 */ /* 0x000fea0003800000 */
[----:B------:R-:W-:Y:S01]  /*af30*/  @!PT LDS RZ, [RZ] ;  /* 0x00000000fffff984 */ /* 0x000fe20000000800 */
[----:B------:R-:W-:Y:S01]  /*af40*/  @!PT LDS RZ, [RZ] ;  /* 0x00000000fffff984 */ /* 0x000fe20000000800 */
[----:B------:R-:W-:Y:S01]  /*af50*/  @!PT LDS RZ, [RZ] ;  /* 0x00000000fffff984 */ /* 0x000fe20000000800 */
[----:B------:R3:W-:Y:S01]  /*af60*/  LDGSTS.E.BYPASS.LTC128B.128 [R78+0x5800], desc[UR4][R2.64] ;  /* 0x05800000024e7fae */ /* 0x0007e2000b981a04 */
[----:B------:R-:W-:Y:S05]  /*af70*/  BRA `(.L_x_2360) ;  /* 0x0000000000047947 */ /* 0x000fea0003800000 */
.L_x_2361:
[----:B------:R3:W-:Y:S02]  /*af80*/  STS.128 [R78+0x5800], RZ ;  /* 0x005800ff4e007388 */ /* 0x0007e40000000c00 */
.L_x_2360:
[----:B------:R-:W-:Y:S05]  /*af90*/  BSYNC.RECONVERGENT B0 ;  /* 0x0000000000007941 */ /* 0x000fea0003800200 */
.L_x_2359:
[----:B------:R-:W-:Y:S01]  /*afa0*/  ISETP.GE.AND P0, PT, R14, R0, PT ;  /* 0x000000000e00720c */ /* 0x000fe20003f06270 */
[----:B------:R-:W-:-:S12]  /*afb0*/  BSSY.RECONVERGENT B0, `(.L_x_2362) ;  /* 0x000000e000007945 */ /* 0x000fd80003800200 */
[----:B------:R1:W-:Y:S01]  /*afc0*/  @P0 STS.128 [R78+0x6000], RZ ;  /* 0x006000ff4e000388 */ /* 0x0003e20000000c00 */
[----:B------:R-:W-:Y:S05]  /*afd0*/  @P0 BRA `(.L_x_2363) ;  /* 0x00000000002c0947 */ /* 0x000fea0003800000 */
[----:B------:R-:W2:Y:S02]  /*afe0*/  LDL R4, [R1+0x14] ;  /* 0x0000140001047983 */ /* 0x000ea40000100800 */
[----:B--2---:R-:W-:-:S13]  /*aff0*/  ISETP.GE.AND P0, PT, R12, R4, PT ;  /* 0x000000040c00720c */ /* 0x004fda0003f06270 */
        /* <DEDUP_REMOVED lines=8> */
.L_x_2364:
[----:B------:R2:W-:Y:S02]  /*b080*/  STS.128 [R78+0x6000], RZ ;  /* 0x006000ff4e007388 */ /* 0x0005e40000000c00 */
.L_x_2363:
[----:B------:R-:W-:Y:S05]  /*b090*/  BSYNC.RECONVERGENT B0 ;  /* 0x0000000000007941 */ /* 0x000fea0003800200 */
.L_x_2362:
[----:B------:R-:W-:Y:S01]  /*b0a0*/  ISETP.GE.AND P0, PT, R11, R0, PT ;  /* 0x000000000b00720c */ /* 0x000fe20003f06270 */
[----:B------:R-:W-:-:S12]  /*b0b0*/  BSSY.RECONVERGENT B0, `(.L_x_2365) ;  /* 0x000000e000007945 */ /* 0x000fd80003800200 */
[----:B------:R1:W-:Y:S01]  /*b0c0*/  @P0 STS.128 [R78+0x6800], RZ ;  /* 0x006800ff4e000388 */ /* 0x0003e20000000c00 */
[----:B------:R-:W-:Y:S05]  /*b0d0*/  @P0 BRA `(.L_x_2366) ;  /* 0x00000000002c0947 */ /* 0x000fea0003800000 */
[----:B--2---:R-:W2:Y:S02]  /*b0e0*/  LDL R4, [R1+0x14] ;  /* 0x0000140001047983 */ /* 0x004ea40000100800 */
        /* <DEDUP_REMOVED lines=9> */
.L_x_2367:
[----:B------:R2:W-:Y:S02]  /*b180*/  STS.128 [R78+0x6800], RZ ;  /* 0x006800ff4e007388 */ /* 0x0005e40000000c00 */
.L_x_2366:
[----:B------:R-:W-:Y:S05]  /*b190*/  BSYNC.RECONVERGENT B0 ;  /* 0x0000000000007941 */ /* 0x000fea0003800200 */
.L_x_2365:
[----:B------:R-:W-:Y:S01]  /*b1a0*/  ISETP.GE.AND P0, PT, R10, R0, PT ;  /* 0x000000000a00720c */ /* 0x000fe20003f06270 */
[----:B------:R-:W-:-:S12]  /*b1b0*/  BSSY.RECONVERGENT B0, `(.L_x_2368) ;  /* 0x0000011000007945 */ /* 0x000fd80003800200 */
[----:B------:R1:W-:Y:S01]  /*b1c0*/  @P0 STS.128 [R78+0x7000], RZ ;  /* 0x007000ff4e000388 */ /* 0x0003e20000000c00 */
[----:B------:R-:W-:Y:S05]  /*b1d0*/  @P0 BRA `(.L_x_2369) ;  /* 0x0000000000380947 */ /* 0x000fea0003800000 */
[----:B--2---:R-:W2:Y:S02]  /*b1e0*/  LDL R4, [R1+0x14] ;  /* 0x0000140001047983 */ /* 0x004ea40000100800 */
[----:B--2---:R-:W-:-:S13]  /*b1f0*/  ISETP.GE.AND P0, PT, R12, R4, PT ;  /* 0x000000040c00720c */ /* 0x004fda0003f06270 */
        /* <DEDUP_REMOVED lines=11> */
.L_x_2370:
[----:B------:R2:W-:Y:S02]  /*b2b0*/  STS.128 [R78+0x7000], RZ ;  /* 0x007000ff4e007388 */ /* 0x0005e40000000c00 */
.L_x_2369:
[----:B------:R-:W-:Y:S05]  /*b2c0*/  BSYNC.RECONVERGENT B0 ;  /* 0x0000000000007941 */ /* 0x000fea0003800200 */
.L_x_2368:
        /* <DEDUP_REMOVED lines=14> */
.L_x_2373:
[----:B------:R2:W-:Y:S02]  /*b3b0*/  STS.128 [R78+0x7800], RZ ;  /* 0x007800ff4e007388 */ /* 0x0005e40000000c00 */
.L_x_2372:
[----:B------:R-:W-:Y:S05]  /*b3c0*/  BSYNC.RECONVERGENT B0 ;  /* 0x0000000000007941 */ /* 0x000fea0003800200 */
.L_x_2371:
        /* <DEDUP_REMOVED lines=17> */
.L_x_2376:
[----:B------:R2:W-:Y:S02]  /*b4e0*/  STS.128 [R78+0x8000], RZ ;  /* 0x008000ff4e007388 */ /* 0x0005e40000000c00 */
.L_x_2375:
[----:B------:R-:W-:Y:S05]  /*b4f0*/  BSYNC.RECONVERGENT B0 ;  /* 0x0000000000007941 */ /* 0x000fea0003800200 */
.L_x_2374:
[----:B------:R-:W-:Y:S01]  /*b500*/  ISETP.GE.AND P0, PT, R7, R0, PT ;  /* 0x000000000700720c */ /* 0x000fe20003f06270 */
[----:B------:R-:W-:-:S12]  /*b510*/  BSSY.RECONVERGENT B0, `(.L_x_2377) ;  /* 0x000000f000007945 */ /* 0x000fd80003800200 */
[----:B------:R1:W-:Y:S01]  /*b520*/  @P0 STS.128 [R78+0x8800], RZ ;  /* 0x008800ff4e000388 */ /* 0x0003e20000000c00 */
[----:B------:R-:W-:Y:S05]  /*b530*/  @P0 BRA `(.L_x_2378) ;  /* 0x0000000000300947 */ /* 0x000fea0003800000 */
[----:B--2---:R-:W2:Y:S02]  /*b540*/  LDL R4, [R1+0x14] ;  /* 0x0000140001047983 */ /* 0x004ea40000100800 */
[----:B--2---:R-:W-:-:S13]  /*b550*/  ISETP.GE.AND P0, PT, R12, R4, PT ;  /* 0x000000040c00720c */ /* 0x004fda0003f06270 */
        /* <DEDUP_REMOVED lines=9> */
.L_x_2379:
[----:B------:R2:W-:Y:S02]  /*b5f0*/  STS.128 [R78+0x8800], RZ ;  /* 0x008800ff4e007388 */ /* 0x0005e40000000c00 */
.L_x_2378:
[----:B------:R-:W-:Y:S05]  /*b600*/  BSYNC.RECONVERGENT B0 ;  /* 0x0000000000007941 */ /* 0x000fea0003800200 */
.L_x_2377:
[----:B------:R-:W-:Y:S01]  /*b610*/  SHF.R.U32.HI R209, RZ, 0x1, R212 ;  /* 0x00000001ffd17819 */ /* 0x000fe200000116d4 */
[C---:B------:R-:W-:Y:S01]  /*b620*/  IMAD.SHL.U32 R6, R212.reuse, 0x20, RZ ;  /* 0x00000020d4067824 */ /* 0x040fe200078e00ff */
[----:B------:R-:W4:Y:S01]  /*b630*/  LDL R243, [R1+0x18] ;  /* 0x0000180001f37983 */ /* 0x000f220000100800 */
[----:B--2---:R-:W-:Y:S01]  /*b640*/  IMAD.SHL.U32 R4, R212, 0x10, RZ ;  /* 0x00000010d4047824 */ /* 0x004fe200078e00ff */
[----:B------:R-:W-:Y:S02]  /*b650*/  LOP3.LUT R0, R209, 0x8, RZ, 0xc0, !PT ;  /* 0x00000008d1007812 */ /* 0x000fe400078ec0ff */
[----:B---3--:R-:W-:Y:S01]  /*b660*/  LOP3.LUT R3, R6, 0xc0, RZ, 0xc0, !PT ;  /* 0x000000c006037812 */ /* 0x008fe200078ec0ff */
[----:B------:R-:W-:Y:S01]  /*b670*/  IMAD.MOV.U32 R241, RZ, RZ, 0x20 ;  /* 0x00000020fff17424 */ /* 0x000fe200078e00ff */
[----:B------:R-:W-:Y:S01]  /*b680*/  LOP3.LUT R210, R4, 0x3e00, RZ, 0xc0, !PT ;  /* 0x00003e0004d27812 */ /* 0x000fe200078ec0ff */
[----:B------:R-:W0:Y:S01]  /*b690*/  LDGDEPBAR ;  /* 0x00000000000079af */ /* 0x000e220000000000 */
[----:B------:R-:W-:-:S02]  /*b6a0*/  LOP3.LUT R2, R0, 0xc0, R6, 0xf8, !PT ;  /* 0x000000c000027812 */ /* 0x000fc400078ef806 */
[----:B------:R-:W-:Y:S02]  /*b6b0*/  LOP3.LUT R0, R3, 0x8, R212, 0xf8, !PT ;  /* 0x0000000803007812 */ /* 0x000fe400078ef8d4 */
[----:B------:R-:W-:Y:S02]  /*b6c0*/  LOP3.LUT R3, R210, 0x20, R6, 0xf8, !PT ;  /* 0x00000020d2037812 */ /* 0x000fe400078ef806 */
[----:B------:R-:W-:Y:S02]  /*b6d0*/  LOP3.LUT R252, R2, 0x18, R116, 0x78, !PT ;  /* 0x0000001802fc7812 */ /* 0x000fe400078e7874 */
[----:B------:R-:W-:Y:S02]  /*b6e0*/  LOP3.LUT R2, R3, 0x100, R6, 0xf8, !PT ;  /* 0x0000010003027812 */ /* 0x000fe400078ef806 */
[----:B------:R-:W2:Y:S01]  /*b6f0*/  LDL R3, [R1+0xb0] ;  /* 0x0000b00001037983 */ /* 0x000ea20000100800 */
[----:B------:R-:W-:Y:S02]  /*b700*/  LOP3.LUT R5, R4, 0x100, RZ, 0xc0, !PT ;  /* 0x0000010004057812 */ /* 0x000fe400078ec0ff */
[----:B------:R-:W-:-:S02]  /*b710*/  LOP3.LUT R4, R0, 0x18, R116, 0x78, !PT ;  /* 0x0000001800047812 */ /* 0x000fc400078e7874 */
[----:B------:R-:W-:Y:S02]  /*b720*/  LOP3.LUT R0, R5, 0x20, R6, 0xf8, !PT ;  /* 0x0000002005007812 */ /* 0x000fe400078ef806 */
[----:B------:R-:W-:Y:S02]  /*b730*/  LOP3.LUT R2, R2, R252, RZ, 0xfc, !PT ;  /* 0x000000fc02027212 */ /* 0x000fe400078efcff */
[----:B------:R-:W-:-:S03]  /*b740*/  LOP3.LUT R0, R0, R4, RZ, 0xfc, !PT ;  /* 0x0000000400007212 */ /* 0x000fc600078efcff */
[--C-:B------:R-:W-:Y:S02]  /*b750*/  IMAD R239, R2, 0x2, R240.reuse ;  /* 0x0000000202ef7824 */ /* 0x100fe400078e02f0 */
[----:B------:R-:W-:-:S03]  /*b760*/  IMAD R48, R0, 0x2, R240 ;  /* 0x0000000200307824 */ /* 0x000fc600078e02f0 */
[----:B------:R-:W-:Y:S04]  /*b770*/  LDSM.16.M88.4 R8, [R239] ;  /* 0x00000000ef08783b */ /* 0x000fe80000000200 */
[----:B-----5:R-:W3:Y:S04]  /*b780*/  LDSM.16.M88.4 R16, [R48+0x1000] ;  /* 0x001000003010783b */ /* 0x020ee80000000200 */
[----:B------:R-:W1:Y:S04]  /*b790*/  LDSM.16.M88.4 R4, [R48+0x1400] ;  /* 0x001400003004783b */ /* 0x000e680000000200 */
[----:B------:R-:W1:Y:S04]  /*b7a0*/  LDSM.16.M88.4 R24, [R48+0x1800] ;  /* 0x001800003018783b */ /* 0x000e680000000200 */
[----:B------:R-:W1:Y:S04]  /*b7b0*/  LDSM.16.M88.4 R36, [R48+0x2800] ;  /* 0x002800003024783b */ /* 0x000e680000000200 */
[----:B------:R-:W1:Y:S04]  /*b7c0*/  LDSM.16.M88.4 R32, [R48+0x2c00] ;  /* 0x002c00003020783b */ /* 0x000e680000000200 */
[----:B------:R-:W-:Y:S04]  /*b7d0*/  LDSM.16.M88.4 R28, [R48+0x3000] ;  /* 0x00300000301c783b */ /* 0x000fe80000000200 */
[----:B------:R-:W-:Y:S04]  /*b7e0*/  LDSM.16.M88.4 R52, [R48+0x1c00] ;  /* 0x001c00003034783b */ /* 0x000fe80000000200 */
[----:B------:R-:W-:Y:S04]  /*b7f0*/  LDSM.16.M88.4 R44, [R48+0x2000] ;  /* 0x00200000302c783b */ /* 0x000fe80000000200 */
[----:B------:R-:W-:Y:S04]  /*b800*/  LDSM.16.M88.4 R40, [R48+0x2400] ;  /* 0x002400003028783b */ /* 0x000fe80000000200 */
[----:B------:R-:W-:Y:S01]  /*b810*/  LDSM.16.M88.4 R20, [R48+0x3400] ;  /* 0x003400003014783b */ /* 0x000fe20000000200 */
        /* <DEDUP_REMOVED lines=8> */
[----:B------:R-:W1:Y:S07]  /*b8a0*/  LDSM.16.M88.4 R24, [R48+0x4000] ;  /* 0x004000003018783b */ /* 0x000e6e0000000200 */
[C---:B------:R-:W-:Y:S08]  /*b8b0*/  HMMA.16816.F32 R188, R8.reuse, R36, RZ ;  /* 0x0000002408bc723c */ /* 0x040ff000000018ff */
[C---:B------:R-:W-:Y:S01]  /*b8c0*/  HMMA.16816.F32 R184, R8.reuse, R38, RZ ;  /* 0x0000002608b8723c */ /* 0x040fe200000018ff */
[----:B------:R-:W1:Y:S07]  /*b8d0*/  LDSM.16.M88.4 R36, [R48+0x4400] ;  /* 0x004400003024783b */ /* 0x000e6e0000000200 */
[C---:B------:R-:W-:Y:S08]  /*b8e0*/  HMMA.16816.F32 R180, R8.reuse, R32, RZ ;  /* 0x0000002008b4723c */ /* 0x040ff000000018ff */
[C---:B------:R-:W-:Y:S01]  /*b8f0*/  HMMA.16816.F32 R168, R8.reuse, R34, RZ ;  /* 0x0000002208a8723c */ /* 0x040fe200000018ff */
[----:B------:R-:W4:Y:S07]  /*b900*/  LDSM.16.M88.4 R32, [R48+0x4800] ;  /* 0x004800003020783b */ /* 0x000f2e0000000200 */
[C---:B---3--:R-:W-:Y:S08]  /*b910*/  HMMA.16816.F32 R140, R8.reuse, R16, RZ ;  /* 0x00000010088c723c */ /* 0x048ff000000018ff */
[----:B------:R-:W-:Y:S01]  /*b920*/  HMMA.16816.F32 R136, R8, R18, RZ ;  /* 0x000000120888723c */ /* 0x000fe200000018ff */
[----:B------:R-:W3:Y:S01]  /*b930*/  LDSM.16.M88.4 R16, [R48+0x4c00] ;  /* 0x004c00003010783b */ /* 0x000ee20000000200 */
[----:B------:R-:W-:-:S04]  /*b940*/  LOP3.LUT P0, R133, R212, 0x4, RZ, 0xc0, !PT ;  /* 0x00000004d4857812 */ /* 0x000fc8000780c0ff */
[----:B------:R-:W-:-:S05]  /*b950*/  SEL R0, R241, 0xffffffe0, !P0 ;  /* 0xffffffe0f1007807 */ /* 0x000fca0004000000 */
[----:B------:R-:W-:Y:S02]  /*b960*/  IMAD.IADD R2, R239, 0x1, R0 ;  /* 0x00000001ef027824 */ /* 0x000fe400078e0200 */
[----:B------:R-:W-:Y:S01]  /*b970*/  IMAD.IADD R0, R0, 0x1, R48 ;  /* 0x0000000100007824 */ /* 0x000fe200078e0230 */
[C---:B------:R-:W-:Y:S04]  /*b980*/  HMMA.16816.F32 R156, R8.reuse, R28, RZ ;  /* 0x0000001c089c723c */ /* 0x040fe800000018ff */
[----:B------:R-:W-:Y:S04]  /*b990*/  LDSM.16.M88.4 R56, [R0+0x1c00] ;  /* 0x001c00000038783b */ /* 0x000fe80000000200 */
[C---:B------:R-:W-:Y:S01]  /*b9a0*/  HMMA.16816.F32 R152, R8.reuse, R30, RZ ;  /* 0x0000001e0898723c */ /* 0x040fe200000018ff */
[----:B------:R-:W-:Y:S07]  /*b9b0*/  LDSM.16.M88.4 R28, [R0+0x1000] ;  /* 0x00100000001c783b */ /* 0x000fee0000000200 */
[C---:B-1----:R-:W-:Y:S08]  /*b9c0*/  HMMA.16816.F32 R124, R8.reuse, R4, RZ ;  /* 0x00000004087c723c */ /* 0x042ff000000018ff */
[C---:B------:R-:W-:Y:S01]  /*b9d0*/  HMMA.16816.F32 R108, R8.reuse, R6, RZ ;  /* 0x00000006086c723c */ /* 0x040fe200000018ff */
[----:B------:R-:W1:Y:S07]  /*b9e0*/  LDSM.16.M88.4 R4, [R2] ;  /* 0x000000000204783b */ /* 0x000e6e0000000200 */
[C---:B------:R-:W-:Y:S08]  /*b9f0*/  HMMA.16816.F32 R100, R8.reuse, R24, RZ ;  /* 0x000000180864723c */ /* 0x040ff000000018ff */
        /* <DEDUP_REMOVED lines=17> */
[C---:B----4-:R-:W-:Y:S08]  /*bb10*/  HMMA.16816.F32 R84, R8.reuse, R32, RZ ;  /* 0x000000200854723c */ /* 0x050ff000000018ff */
[C---:B------:R-:W-:Y:S01]  /*bb20*/  HMMA.16816.F32 R80, R8.reuse, R34, RZ ;  /* 0x000000220850723c */ /* 0x040fe200000018ff */
[----:B------:R-:W-:Y:S07]  /*bb30*/  LDSM.16.M88.4 R32, [R0+0x3800] ;  /* 0x003800000020783b */ /* 0x000fee0000000200 */
[C---:B---3--:R-:W-:Y:S08]  /*bb40*/  HMMA.16816.F32 R72, R8.reuse, R16, RZ ;  /* 0x000000100848723c */ /* 0x048ff000000018ff */
[----:B------:R-:W-:Y:S01]  /*bb50*/  HMMA.16816.F32 R68, R8, R18, RZ ;  /* 0x000000120844723c */ /* 0x000fe200000018ff */
[----:B------:R-:W3:Y:S04]  /*bb60*/  LDSM.16.M88.4 R8, [R0+0x2000] ;  /* 0x002000000008783b */ /* 0x000ee80000000200 */
[----:B------:R-:W-:Y:S03]  /*bb70*/  LDSM.16.M88.4 R16, [R0+0x4400] ;  /* 0x004400000010783b */ /* 0x000fe60000000200 */
[C---:B-1----:R-:W-:Y:S08]  /*bb80*/  HMMA.16816.F32 R200, R4.reuse, R28, R128 ;  /* 0x0000001c04c8723c */ /* 0x042ff00000001880 */
[C---:B------:R-:W-:Y:S01]  /*bb90*/  HMMA.16816.F32 R128, R4.reuse, R24, R64 ;  /* 0x000000180480723c */ /* 0x040fe20000001840 */
[----:B------:R-:W-:Y:S07]  /*bba0*/  LDSM.16.M88.4 R64, [R0+0x2400] ;  /* 0x002400000040783b */ /* 0x000fee0000000200 */
[C---:B------:R-:W-:Y:S01]  /*bbb0*/  HMMA.16816.F32 R116, R4.reuse, R26, R116 ;  /* 0x0000001a0474723c */ /* 0x040fe20000001874 */
[----:B------:R-:W1:Y:S07]  /*bbc0*/  LDSM.16.M88.4 R24, [R0+0x4000] ;  /* 0x004000000018783b */ /* 0x000e6e0000000200 */
[C---:B------:R-:W-:Y:S01]  /*bbd0*/  HMMA.16816.F32 R120, R4.reuse, R30, R120 ;  /* 0x0000001e0478723c */ /* 0x040fe20000001878 */
[----:B------:R-:W4:Y:S07]  /*bbe0*/  LDSM.16.M88.4 R28, [R0+0x3c00] ;  /* 0x003c0000001c783b */ /* 0x000f2e0000000200 */
[C---:B--2---:R-:W-:Y:S08]  /*bbf0*/  HMMA.16816.F32 R104, R4.reuse, R20, R104 ;  /* 0x000000140468723c */ /* 0x044ff00000001868 */
[C---:B------:R-:W-:Y:S01]  /*bc00*/  HMMA.16816.F32 R112, R4.reuse, R22, R112 ;  /* 0x000000160470723c */ /* 0x040fe20000001870 */
[----:B------:R-:W-:Y:S07]  /*bc10*/  LDSM.16.M88.4 R20, [R0+0x4c00] ;  /* 0x004c00000014783b */ /* 0x000fee0000000200 */
[C---:B---3--:R-:W-:Y:S08]  /*bc20*/  HMMA.16816.F32 R160, R4.reuse, R8, R160 ;  /* 0x0000000804a0723c */ /* 0x048ff000000018a0 */
[C---:B------:R-:W-:Y:S01]  /*bc30*/  HMMA.16816.F32 R172, R4.reuse, R10, R172 ;  /* 0x0000000a04ac723c */ /* 0x040fe200000018ac */
[----:B------:R2:W3:Y:S01]  /*bc40*/  LDSM.16.M88.4 R8, [R0+0x4800] ;  /* 0x004800000008783b */ /* 0x0004e20000000200 */
[----:B------:R-:W1:Y:S01]  /*bc50*/  S2R R14, SR_CTAID.X ;  /* 0x00000000000e7919 */ /* 0x000e620000002500 */
[----:B------:R-:W-:Y:S01]  /*bc60*/  VIADD R3, R3, 0xffffffff ;  /* 0xffffffff03037836 */ /* 0x000fe20000000000 */
[----:B------:R-:W-:Y:S01]  /*bc70*/  LOP3.LUT R2, R209, 0x1f0, RZ, 0xc0, !PT ;  /* 0x000001f0d1027812 */ /* 0x000fe200078ec0ff */
[----:B------:R1:W-:Y:S02]  /*bc80*/  STL [R1+0xbc], R252 ;  /* 0x0000bcfc01007387 */ /* 0x0003e40000100800 */
[----:B------:R-:W-:Y:S01]  /*bc90*/  IMAD.MOV.U32 R242, RZ, RZ, R3 ;  /* 0x000000fffff27224 */ /* 0x000fe200078e0003 */
[----:B------:R-:W-:Y:S01]  /*bca0*/  HMMA.16816.F32 R180, R4, R44, R180 ;  /* 0x0000002c04b4723c */ /* 0x000fe200000018b4 */
[----:B------:R-:W-:-:S04]  /*bcb0*/  DEPBAR.LE SB0, 0x0 ;  /* 0x000080000000791a */ /* 0x000fc80000000000 */
[----:B------:R1:W-:Y:S01]  /*bcc0*/  STL [R1+0xb4], R242 ;  /* 0x0000b4f201007387 */ /* 0x0003e20000100800 */
[----:B------:R-:W-:Y:S02]  /*bcd0*/  LOP3.LUT R2, R2, 0x7, R60, 0xf8, !PT ;  /* 0x0000000702027812 */ /* 0x000fe400078ef83c */
[----:B------:R-:W-:Y:S01]  /*bce0*/  ISETP.GT.AND P0, PT, R3, R243, PT ;  /* 0x000000f30300720c */ /* 0x000fe20003f04270 */
[----:B------:R-:W-:Y:S05]  /*bcf0*/  HMMA.16816.F32 R168, R4, R46, R168 ;  /* 0x0000002e04a8723c */ /* 0x000fea00000018a8 */
[----:B--2---:R-:W-:-:S03]  /*bd00*/  IADD3 R0, PT, PT, R15, R132, -R76 ;  /* 0x000000840f007210 */ /* 0x004fc60007ffe84c */
[C---:B------:R-:W-:Y:S08]  /*bd10*/  HMMA.16816.F32 R188, R4.reuse, R52, R188 ;  /* 0x0000003404bc723c */ /* 0x040ff000000018bc */
[----:B------:R-:W-:Y:S03]  /*bd20*/  HMMA.16816.F32 R184, R4, R54, R184 ;  /* 0x0000003604b8723c */ /* 0x000fe600000018b8 */
[----:B-1----:R-:W-:-:S05]  /*bd30*/  IMAD R2, R14, 0x40, R2 ;  /* 0x000000400e027824 */ /* 0x002fca00078e0202 */
[----:B------:R-:W-:Y:S03]  /*bd40*/  HMMA.16816.F32 R148, R4, R36, R148 ;  /* 0x000000240494723c */ /* 0x000fe60000001894 */
[----:B------:R-:W-:-:S05]  /*bd50*/  IMAD.IADD R0, R2, 0x1, R0 ;  /* 0x0000000102007824 */ /* 0x000fca00078e0200 */
        /* <DEDUP_REMOVED lines=12> */
[C---:B------:R-:W-:Y:S08]  /*be20*/  HMMA.16816.F32 R108, R4.reuse, R30, R108 ;  /* 0x0000001e046c723c */ /* 0x040ff0000000186c */
[C---:B------:R-:W-:Y:S08]  /*be30*/  HMMA.16816.F32 R36, R4.reuse, R16, R92 ;  /* 0x000000100424723c */ /* 0x040ff0000000185c */
[C---:B------:R-:W-:Y:S08]  /*be40*/  HMMA.16816.F32 R24, R4.reuse, R18, R88 ;  /* 0x000000120418723c */ /* 0x040ff00000001858 */
[C---:B---3--:R-:W-:Y:S08]  /*be50*/  HMMA.16816.F32 R52, R4.reuse, R8, R84 ;  /* 0x000000080434723c */ /* 0x048ff00000001854 */
[C---:B------:R-:W-:Y:S08]  /*be60*/  HMMA.16816.F32 R204, R4.reuse, R10, R80 ;  /* 0x0000000a04cc723c */ /* 0x040ff00000001850 */
[C---:B------:R-:W-:Y:S08]  /*be70*/  HMMA.16816.F32 R220, R4.reuse, R20, R72 ;  /* 0x0000001404dc723c */ /* 0x040ff00000001848 */
[----:B------:R-:W-:Y:S03]  /*be80*/  HMMA.16816.F32 R224, R4, R22, R68 ;  /* 0x0000001604e0723c */ /* 0x000fe60000001844 */
[----:B------:R-:W-:Y:S01]  /*be90*/  IADD3 R4, PT, PT, R132, -R76, -R49 ;  /* 0x8000004c84047210 */ /* 0x000fe20007ffe831 */
[----:B------:R-:W-:Y:S04]  /*bea0*/  BSSY.RECONVERGENT B1, `(.L_x_2380) ;  /* 0x0000095000017945 */ /* 0x000fe80003800200 */
[----:B------:R-:W-:Y:S01]  /*beb0*/  IMAD.IADD R2, R2, 0x1, R4 ;  /* 0x0000000102027824 */ /* 0x000fe200078e0204 */
[C-C-:B------:R-:W-:Y:S01]  /*bec0*/  VIADDMNMX R214, R0.reuse, 0x1, R132.reuse, PT ;  /* 0x0000000100d67846 */ /* 0x140fe20003800184 */
[----:B------:R-:W-:Y:S01]  /*bed0*/  IMAD.SHL.U32 R15, R3, 0x100, RZ ;  /* 0x00000100030f7824 */ /* 0x000fe200078e00ff */
[----:B------:R-:W-:-:S02]  /*bee0*/  VIADDMNMX R216, R0, 0x9, R132, PT ;  /* 0x0000000900d87846 */ /* 0x000fc40003800184 */
[----:B------:R-:W-:Y:S02]  /*bef0*/  SHF.R.U32.HI R22, RZ, 0x3, R212 ;  /* 0x00000003ff167819 */ /* 0x000fe400000116d4 */
[----:B------:R-:W-:Y:S02]  /*bf00*/  VIMNMX R213, PT, PT, RZ, R2, !PT ;  /* 0x00000002ffd57248 */ /* 0x000fe40007fe0100 */
[----:B------:R-:W-:Y:S01]  /*bf10*/  VIADDMNMX R215, R2, 0x8, RZ, !PT ;  /* 0x0000000802d77846 */ /* 0x000fe200078001ff */
[----:B------:R-:W-:Y:S06]  /*bf20*/  BAR.SYNC.DEFER_BLOCKING 0x0 ;  /* 0x0000000000007b1d */ /* 0x000fec0000010000 */
[----:B------:R-:W-:Y:S05]  /*bf30*/  @!P0 BRA `(.L_x_2381) ;  /* 0x00000008002c8947 */ /* 0x000fea0003800000 */
        /* <DEDUP_REMOVED lines=14> */
.L_x_2383:
[----:B------:R-:W2:Y:S01]  /*c020*/  LD.E R2, desc[UR4][R134.64+0x170] ;  /* 0x0001700486027980 */ /* 0x000ea2000c101900 */
[----:B------:R-:W-:Y:S01]  /*c030*/  IADD3 R8, PT, PT, R208, -0x200, RZ ;  /* 0xfffffe00d0087810 */ /* 0x000fe20007ffe0ff */
[----:B------:R-:W-:Y:S01]  /*c040*/  IMAD.MOV.U32 R4, RZ, RZ, RZ ;  /* 0x000000ffff047224 */ /* 0x000fe200078e00ff */
        /* <DEDUP_REMOVED lines=11> */
[----:B------:R-:W-:-:S03]  /*c100*/  IADD3 R3, PT, PT, RZ, -R9, RZ ;  /* 0x80000009ff037210 */ /* 0x000fc60007ffe0ff */
[----:B------:R-:W-:Y:S02]  /*c110*/  IMAD.MOV.U32 R5, RZ, RZ, R6 ;  /* 0x000000ffff057224 */ /* 0x000fe400078e0006 */
[----:B------:R-:W-:Y:S02]  /*c120*/  IMAD.MOV.U32 R6, RZ, RZ, R3 ;  /* 0x000000ffff067224 */ /* 0x000fe400078e0003 */
        /* <DEDUP_REMOVED lines=11> */
[----:B------:R-:W-:Y:S02]  /*c1e0*/  ISETP.GE.U32.AND P5, PT, R6, R0, PT ;  /* 0x000000000600720c */ /* 0x000fe40003fa6070 */
[-C--:B------:R-:W-:Y:S02]  /*c1f0*/  LOP3.LUT R0, R8, R2.reuse, RZ, 0x3c, !PT ;  /* 0x0000000208007212 */ /* 0x080fe400078e3cff */
[----:B------:R-:W-:-:S02]  /*c200*/  LOP3.LUT R5, R15, R2, RZ, 0x3c, !PT ;  /* 0x000000020f057212 */ /* 0x000fc400078e3cff */
[----:B------:R-:W-:Y:S02]  /*c210*/  ISETP.GE.AND P0, PT, R0, RZ, PT ;  /* 0x000000ff0000720c */ /* 0x000fe40003f06270 */
[----:B------:R-:W-:Y:S02]  /*c220*/  ISETP.GE.AND P2, PT, R5, RZ, PT ;  /* 0x000000ff0500720c */ /* 0x000fe40003f46270 */
[----:B------:R-:W-:Y:S02]  /*c230*/  ISETP.NE.AND P1, PT, R2, RZ, PT ;  /* 0x000000ff0200720c */ /* 0x000fe40003f25270 */
[----:B------:R-:W-:Y:S01]  /*c240*/  @P4 IADD3 R3, PT, PT, R3, 0x1, RZ ;  /* 0x0000000103034810 */ /* 0x000fe20007ffe0ff */
[----:B------:R-:W-:-:S05]  /*c250*/  @P5 VIADD R4, R4, 0x1 ;  /* 0x0000000104045836 */ /* 0x000fca0000000000 */
[----:B------:R-:W-:Y:S01]  /*c260*/  MOV R0, R4 ;  /* 0x0000000400007202 */ /* 0x000fe20000000f00 */
[----:B------:R-:W-:Y:S01]  /*c270*/  @!P0 IMAD.MOV R3, RZ, RZ, -R3 ;  /* 0x000000ffff038224 */ /* 0x000fe200078e0a03 */
[----:B------:R-:W-:Y:S02]  /*c280*/  LOP3.LUT R4, RZ, R2, RZ, 0x33, !PT ;  /* 0x00000002ff047212 */ /* 0x000fe400078e33ff */
        /* <DEDUP_REMOVED lines=24> */
.L_x_2384:
[----:B------:R-:W-:Y:S05]  /*c410*/  BSYNC.RECONVERGENT B0 ;  /* 0x0000000000007941 */ /* 0x000fea0003800200 */
.L_x_2382:
[----:B------:R-:W2:Y:S01]  /*c420*/  LDL R0, [R1+0x14] ;  /* 0x0000140001007983 */ /* 0x000ea20000100800 */
[----:B------:R-:W-:-:S05]  /*c430*/  IMAD.SHL.U32 R14, R218, 0x40, RZ ;  /* 0x00000040da0e7824 */ /* 0x000fca00078e00ff */
[----:B------:R-:W-:-:S04]  /*c440*/  IADD3 R2, P1, PT, R14, R249, RZ ;  /* 0x000000f90e027210 */ /* 0x000fc80007f3e0ff */
[----:B------:R-:W-:Y:S02]  /*c450*/  IADD3 R10, P2, PT, R2, R14, RZ ;  /* 0x0000000e020a7210 */ /* 0x000fe40007f5e0ff */
[----:B--2---:R-:W-:Y:S02]  /*c460*/  ISETP.GE.AND P0, PT, R12, R0, PT ;  /* 0x000000000c00720c */ /* 0x004fe40003f06270 */
[----:B------:R-:W-:-:S05]  /*c470*/  SHF.L.U64.HI R0, R218, 0x6, R219 ;  /* 0x00000006da007819 */ /* 0x000fca00000102db */
[----:B------:R-:W-:Y:S01]  /*c480*/  IMAD.X R3, R0, 0x1, R248, P1 ;  /* 0x0000000100037824 */ /* 0x000fe200008e06f8 */
[----:B------:R-:W-:-:S03]  /*c490*/  IADD3 R8, P1, PT, R10, R14, RZ ;  /* 0x0000000e0a087210 */ /* 0x000fc60007f3e0ff */
[----:B------:R-:W-:Y:S01]  /*c4a0*/  IMAD.X R11, R3, 0x1, R0, P2 ;  /* 0x00000001030b7824 */ /* 0x000fe200010e0600 */
[----:B------:R-:W-:Y:S01]  /*c4b0*/  IADD3 R6, P2, PT, R8, R14, RZ ;  /* 0x0000000e08067210 */ /* 0x000fe20007f5e0ff */
[----:B------:R-:W-:Y:S02]  /*c4c0*/  @!P0 IMAD.MOV.U32 R4, RZ, RZ, R249 ;  /* 0x000000ffff048224 */ /* 0x000fe400078e00f9 */
        /* <DEDUP_REMOVED lines=50> */
.L_x_2381:
[----:B------:R-:W-:Y:S05]  /*c7f0*/  BSYNC.RECONVERGENT B1 ;  /* 0x0000000000017941 */ /* 0x000fea0003800200 */
.L_x_2380:
[----:B------:R-:W-:-:S05]  /*c800*/  IMAD.SHL.U32 R0, R212, 0x2, RZ ;  /* 0x00000002d4007824 */ /* 0x000fca00078e00ff */
[----:B--2---:R-:W-:-:S04]  /*c810*/  LOP3.LUT R2, R0, 0x6, RZ, 0xc0, !PT ;  /* 0x0000000600027812 */ /* 0x004fc800078ec0ff */
[----:B------:R-:W-:Y:S01]  /*c820*/  LOP3.LUT R8, R15, R2, RZ, 0xfc, !PT ;  /* 0x000000020f087212 */ /* 0x000fe200078efcff */
[----:B------:R1:W-:Y:S03]  /*c830*/  STL [R1+0x10], R2 ;  /* 0x0000100201007387 */ /* 0x0003e60000100800 */
[C---:B------:R-:W-:Y:S01]  /*c840*/  ISETP.GE.AND P0, PT, R8.reuse, R215, PT ;  /* 0x000000d70800720c */ /* 0x040fe20003f06270 */
[C---:B------:R-:W-:Y:S01]  /*c850*/  VIADD R0, R8.reuse, 0x8 ;  /* 0x0000000808007836 */ /* 0x040fe20000000000 */
[C---:B------:R-:W-:Y:S01]  /*c860*/  ISETP.GE.AND P1, PT, R8.reuse, R216, PT ;  /* 0x000000d80800720c */ /* 0x040fe20003f26270 */
[----:B------:R-:W-:Y:S01]  /*c870*/  VIADD R4, R8, 0x10 ;  /* 0x0000001008047836 */ /* 0x000fe20000000000 */
[----:B------:R-:W-:Y:S01]  /*c880*/  FSEL R3, R202, -INF , P0 ;  /* 0xff800000ca037808 */ /* 0x000fe20000000000 */
[----:B------:R-:W-:Y:S01]  /*c890*/  VIADD R5, R8, 0xb0 ;  /* 0x000000b008057836 */ /* 0x000fe20000000000 */
[----:B------:R-:W-:-:S02]  /*c8a0*/  ISETP.GE.AND P0, PT, R0, R213, PT ;  /* 0x000000d50000720c */ /* 0x000fc40003f06270 */
[----:B------:R-:W-:Y:S02]  /*c8b0*/  FSEL R15, R3, -INF , !P1 ;  /* 0xff800000030f7808 */ /* 0x000fe40004800000 */
[C---:B------:R-:W-:Y:S02]  /*c8c0*/  ISETP.GE.AND P5, PT, R0.reuse, R214, PT ;  /* 0x000000d60000720c */ /* 0x040fe40003fa6270 */
[----:B------:R-:W-:Y:S01]  /*c8d0*/  ISETP.GE.AND P1, PT, R0, R215, PT ;  /* 0x000000d70000720c */ /* 0x000fe20003f26270 */
[----:B-1----:R-:W-:-:S05]  /*c8e0*/  VIADD R2, R8, 0x1 ;  /* 0x0000000108027836 */ /* 0x002fca0000000000 */
[C---:B------:R-:W-:Y:S02]  /*c8f0*/  ISETP.GE.AND P2, PT, R2.reuse, R213, PT ;  /* 0x000000d50200720c */ /* 0x040fe40003f46270 */
[C---:B------:R-:W-:Y:S02]  /*c900*/  ISETP.GE.AND P3, PT, R2.reuse, R215, PT ;  /* 0x000000d70200720c */ /* 0x040fe40003f66270 */
[----:B------:R-:W-:Y:S02]  /*c910*/  FSEL R3, R201, -INF , P2 ;  /* 0xff800000c9037808 */ /* 0x000fe40001000000 */
[C---:B------:R-:W-:Y:S02]  /*c920*/  ISETP.GE.AND P4, PT, R2.reuse, R214, PT ;  /* 0x000000d60200720c */ /* 0x040fe40003f86270 */
[-C--:B------:R-:W-:Y:S02]  /*c930*/  ISETP.GE.AND P6, PT, R2, R216.reuse, PT ;  /* 0x000000d80200720c */ /* 0x080fe40003fc6270 */
[----:B------:R-:W-:Y:S01]  /*c940*/  ISETP.GE.AND P2, PT, R0, R216, PT ;  /* 0x000000d80000720c */ /* 0x000fe20003f46270 */
[----:B------:R-:W-:Y:S01]  /*c950*/  VIADD R0, R8, 0x9 ;  /* 0x0000000908007836 */ /* 0x000fe20000000000 */
[----:B------:R-:W-:-:S02]  /*c960*/  FSEL R2, R203, -INF , P3 ;  /* 0xff800000cb027808 */ /* 0x000fc40001800000 */
[----:B------:R-:W-:Y:S02]  /*c970*/  FSEL R17, R3, -INF , !P4 ;  /* 0xff80000003117808 */ /* 0x000fe40006000000 */
[----:B------:R-:W-:Y:S02]  /*c980*/  FSEL R3, R120, -INF , P0 ;  /* 0xff80000078037808 */ /* 0x000fe40000000000 */
[----:B------:R-:W-:Y:S02]  /*c990*/  FSEL R29, R2, -INF , !P6 ;  /* 0xff800000021d7808 */ /* 0x000fe40007000000 */
[C---:B------:R-:W-:Y:S02]  /*c9a0*/  ISETP.GE.AND P3, PT, R0.reuse, R213, PT ;  /* 0x000000d50000720c */ /* 0x040fe40003f66270 */
[C---:B------:R-:W-:Y:S02]  /*c9b0*/  ISETP.GE.AND P4, PT, R0.reuse, R214, PT ;  /* 0x000000d60000720c */ /* 0x040fe40003f86270 */
[----:B------:R-:W-:-:S02]  /*c9c0*/  ISETP.GE.AND P0, PT, R0, R215, PT ;  /* 0x000000d70000720c */ /* 0x000fc40003f06270 */
[----:B------:R-:W-:Y:S02]  /*c9d0*/  ISETP.GE.AND P6, PT, R0, R216, PT ;  /* 0x000000d80000720c */ /* 0x000fe40003fc6270 */
[----:B------:R-:W-:Y:S02]  /*c9e0*/  FSEL R0, R122, -INF , P1 ;  /* 0xff8000007a007808 */ /* 0x000fe40000800000 */
[----:B------:R-:W-:Y:S02]  /*c9f0*/  FSEL R16, R3, -INF , !P5 ;  /* 0xff80000003107808 */ /* 0x000fe40006800000 */
[----:B------:R-:W-:Y:S01]  /*ca00*/  FSEL R28, R0, -INF , !P2 ;  /* 0xff800000001c7808 */ /* 0x000fe20005000000 */
[----:B------:R-:W-:Y:S01]  /*ca10*/  VIADD R0, R8, 0x11 ;  /* 0x0000001108007836 */ /* 0x000fe20000000000 */
[----:B------:R-:W-:Y:S02]  /*ca20*/  FSEL R3, R121, -INF , P3 ;  /* 0xff80000079037808 */ /* 0x000fe40001800000 */
[----:B------:R-:W-:-:S02]  /*ca30*/  ISETP.GE.AND P1, PT, R4, R213, PT ;  /* 0x000000d50400720c */ /* 0x000fc40003f26270 */
[----:B------:R-:W-:Y:S02]  /*ca40*/  FSEL R2, R123, -INF , P0 ;  /* 0xff8000007b027808 */ /* 0x000fe40000000000 */
[----:B------:R-:W-:Y:S02]  /*ca50*/  ISETP.GE.AND P2, PT, R4, R215, PT ;  /* 0x000000d70400720c */ /* 0x000fe40003f46270 */
[----:B------:R-:W-:Y:S02]  /*ca60*/  FSEL R18, R3, -INF , !P4 ;  /* 0xff80000003127808 */ /* 0x000fe40006000000 */
[----:B------:R-:W-:Y:S02]  /*ca70*/  FSEL R3, R128, -INF , P1 ;  /* 0xff80000080037808 */ /* 0x000fe40000800000 */
[----:B------:R-:W-:Y:S02]  /*ca80*/  FSEL R19, R2, -INF , !P6 ;  /* 0xff80000002137808 */ /* 0x000fe40007000000 */
[----:B------:R-:W-:-:S02]  /*ca90*/  ISETP.GE.AND P5, PT, R4, R214, PT ;  /* 0x000000d60400720c */ /* 0x000fc40003fa6270 */
[----:B------:R-:W-:Y:S01]  /*caa0*/  ISETP.GE.AND P3, PT, R4, R216, PT ;  /* 0x000000d80400720c */ /* 0x000fe20003f66270 */
[----:B------:R-:W-:Y:S01]  /*cab0*/  VIADD R4, R8, 0x18 ;  /* 0x0000001808047836 */ /* 0x000fe20000000000 */
[C---:B------:R-:W-:Y:S02]  /*cac0*/  ISETP.GE.AND P0, PT, R0.reuse, R213, PT ;  /* 0x000000d50000720c */ /* 0x040fe40003f06270 */
[C---:B------:R-:W-:Y:S02]  /*cad0*/  ISETP.GE.AND P4, PT, R0.reuse, R214, PT ;  /* 0x000000d60000720c */ /* 0x040fe40003f86270 */
[C---:B------:R-:W-:Y:S02]  /*cae0*/  ISETP.GE.AND P1, PT, R0.reuse, R215, PT ;  /* 0x000000d70000720c */ /* 0x040fe40003f26270 */
[----:B------:R-:W-:Y:S02]  /*caf0*/  ISETP.GE.AND P6, PT, R0, R216, PT ;  /* 0x000000d80000720c */ /* 0x000fe40003fc6270 */
[----:B------:R-:W-:-:S02]  /*cb00*/  FSEL R0, R130, -INF , P2 ;  /* 0xff80000082007808 */ /* 0x000fc40001000000 */
[----:B------:R-:W-:Y:S02]  /*cb10*/  FSEL R31, R3, -INF , !P5 ;  /* 0xff800000031f7808 */ /* 0x000fe40006800000 */
[----:B------:R-:W-:Y:S01]  /*cb20*/  FSEL R33, R0, -INF , !P3 ;  /* 0xff80000000217808 */ /* 0x000fe20005800000 */
[----:B------:R-:W-:Y:S01]  /*cb30*/  VIADD R0, R8, 0x19 ;  /* 0x0000001908007836 */ /* 0x000fe20000000000 */
[----:B------:R-:W-:Y:S02]  /*cb40*/  FSEL R3, R129, -INF , P0 ;  /* 0xff80000081037808 */ /* 0x000fe40000000000 */
[C---:B------:R-:W-:Y:S02]  /*cb50*/  ISETP.GE.AND P2, PT, R4.reuse, R213, PT ;  /* 0x000000d50400720c */ /* 0x040fe40003f46270 */
[----:B------:R-:W-:Y:S02]  /*cb60*/  FSEL R2, R131, -INF , P1 ;  /* 0xff80000083027808 */ /* 0x000fe40000800000 */
[----:B------:R-:W-:-:S02]  /*cb70*/  ISETP.GE.AND P3, PT, R4, R215, PT ;  /* 0x000000d70400720c */ /* 0x000fc40003f66270 */
[----:B------:R-:W-:Y:S02]  /*cb80*/  FSEL R23, R3, -INF , !P4 ;  /* 0xff80000003177808 */ /* 0x000fe40006000000 */
[----:B------:R-:W-:Y:S02]  /*cb90*/  FSEL R3, R116, -INF , P2 ;  /* 0xff80000074037808 */ /* 0x000fe40001000000 */
[----:B------:R-:W-:Y:S02]  /*cba0*/  FSEL R42, R2, -INF , !P6 ;  /* 0xff800000022a7808 */ /* 0x000fe40007000000 */
[C---:B------:R-:W-:Y:S02]  /*cbb0*/  ISETP.GE.AND P5, PT, R4.reuse, R214, PT ;  /* 0x000000d60400720c */ /* 0x040fe40003fa6270 */
[----:B------:R-:W-:Y:S01]  /*cbc0*/  ISETP.GE.AND P0, PT, R4, R216, PT ;  /* 0x000000d80400720c */ /* 0x000fe20003f06270 */
[----:B------:R-:W-:Y:S01]  /*cbd0*/  VIADD R4, R8, 0x20 ;  /* 0x0000002008047836 */ /* 0x000fe20000000000 */
[----:B------:R-:W-:-:S02]  /*cbe0*/  ISETP.GE.AND P1, PT, R0, R213, PT ;  /* 0x000000d50000720c */ /* 0x000fc40003f26270 */
[C---:B------:R-:W-:Y:S02]  /*cbf0*/  ISETP.GE.AND P4, PT, R0.reuse, R214, PT ;  /* 0x000000d60000720c */ /* 0x040fe40003f86270 */
[C---:B------:R-:W-:Y:S02]  /*cc00*/  ISETP.GE.AND P2, PT, R0.reuse, R215, PT ;  /* 0x000000d70000720c */ /* 0x040fe40003f46270 */
[----:B------:R-:W-:Y:S02]  /*cc10*/  ISETP.GE.AND P6, PT, R0, R216, PT ;  /* 0x000000d80000720c */ /* 0x000fe40003fc6270 */
[----:B------:R-:W-:Y:S02]  /*cc20*/  FSEL R0, R118, -INF , P3 ;  /* 0xff80000076007808 */ /* 0x000fe40001800000 */
[----:B------:R-:W-:Y:S02]  /*cc30*/  FSEL R30, R3, -INF , !P5 ;  /* 0xff800000031e7808 */ /* 0x000fe40006800000 */
[----:B------:R-:W-:Y:S01]  /*cc40*/  FSEL R41, R0, -INF , !P0 ;  /* 0xff80000000297808 */ /* 0x000fe20004000000 */
[----:B------:R-:W-:Y:S01]  /*cc50*/  VIADD R0, R8, 0x21 ;  /* 0x0000002108007836 */ /* 0x000fe20000000000 */
[----:B------:R-:W-:-:S02]  /*cc60*/  FSEL R3, R117, -INF , P1 ;  /* 0xff80000075037808 */ /* 0x000fc40000800000 */
[C---:B------:R-:W-:Y:S02]  /*cc70*/  ISETP.GE.AND P3, PT, R4.reuse, R213, PT ;  /* 0x000000d50400720c */ /* 0x040fe40003f66270 */
[----:B------:R-:W-:Y:S02]  /*cc80*/  FSEL R2, R119, -INF , P2 ;  /* 0xff80000077027808 */ /* 0x000fe40001000000 */
[----:B------:R-:W-:Y:S02]  /*cc90*/  ISETP.GE.AND P0, PT, R4, R215, PT ;  /* 0x000000d70400720c */ /* 0x000fe40003f06270 */
[----:B------:R-:W-:Y:S02]  /*cca0*/  FSEL R32, R3, -INF , !P4 ;  /* 0xff80000003207808 */ /* 0x000fe40006000000 */
[----:B------:R-:W-:Y:S02]  /*ccb0*/  FSEL R3, R104, -INF , P3 ;  /* 0xff80000068037808 */ /* 0x000fe40001800000 */
[----:B------:R-:W-:-:S02]  /*ccc0*/  FSEL R40, R2, -INF , !P6 ;  /* 0xff80000002287808 */ /* 0x000fc40007000000 */
[C---:B------:R-:W-:Y:S02]  /*ccd0*/  ISETP.GE.AND P5, PT, R4.reuse, R214, PT ;  /* 0x000000d60400720c */ /* 0x040fe40003fa6270 */
[----:B------:R-:W-:Y:S01]  /*cce0*/  ISETP.GE.AND P1, PT, R4, R216, PT ;  /* 0x000000d80400720c */ /* 0x000fe20003f26270 */
[----:B------:R-:W-:Y:S01]  /*ccf0*/  VIADD R4, R8, 0x28 ;  /* 0x0000002808047836 */ /* 0x000fe20000000000 */
[C---:B------:R-:W-:Y:S02]  /*cd00*/  ISETP.GE.AND P2, PT, R0.reuse, R213, PT ;  /* 0x000000d50000720c */ /* 0x040fe40003f46270 */
[C---:B------:R-:W-:Y:S02]  /*cd10*/  ISETP.GE.AND P4, PT, R0.reuse, R214, PT ;  /* 0x000000d60000720c */ /* 0x040fe40003f86270 */
[C---:B------:R-:W-:Y:S02]  /*cd20*/  ISETP.GE.AND P3, PT, R0.reuse, R215, PT ;  /* 0x000000d70000720c */ /* 0x040fe40003f66270 */
[----:B------:R-:W-:-:S02]  /*cd30*/  ISETP.GE.AND P6, PT, R0, R216, PT ;  /* 0x000000d80000720c */ /* 0x000fc40003fc6270 */
[----:B------:R-:W-:Y:S02]  /*cd40*/  FSEL R0, R106, -INF , P0 ;  /* 0xff8000006a007808 */ /* 0x000fe40000000000 */
[----:B------:R-:W-:Y:S02]  /*cd50*/  FSEL R43, R3, -INF , !P5 ;  /* 0xff800000032b7808 */ /* 0x000fe40006800000 */
[----:B------:R-:W-:Y:S01]  /*cd60*/  FSEL R59, R0, -INF , !P1 ;  /* 0xff800000003b7808 */ /* 0x000fe20004800000 */
[----:B------:R-:W-:Y:S01]  /*cd70*/  VIADD R0, R8, 0x29 ;  /* 0x0000002908007836 */ /* 0x000fe20000000000 */
[----:B------:R-:W-:Y:S02]  /*cd80*/  FSEL R3, R105, -INF , P2 ;  /* 0xff80000069037808 */ /* 0x000fe40001000000 */
[----:B------:R-:W-:Y:S02]  /*cd90*/  ISETP.GE.AND P0, PT, R4, R213, PT ;  /* 0x000000d50400720c */ /* 0x000fe40003f06270 */
[----:B------:R-:W-:-:S02]  /*cda0*/  FSEL R2, R107, -INF , P3 ;  /* 0xff8000006b027808 */ /* 0x000fc40001800000 */
[----:B------:R-:W-:Y:S02]  /*cdb0*/  ISETP.GE.AND P1, PT, R4, R215, PT ;  /* 0x000000d70400720c */ /* 0x000fe40003f26270 */
        /* <DEDUP_REMOVED lines=292> */
[----:B------:R-:W-:-:S02]  /*e000*/  ISETP.GE.AND P4, PT, R0, R214, PT ;  /* 0x000000d60000720c */ /* 0x000fc40003f86270 */
[C---:B------:R-:W-:Y:S02]  /*e010*/  ISETP.GE.AND P0, PT, R0.reuse, R215, PT ;  /* 0x000000d70000720c */ /* 0x040fe40003f06270 */
[-C--:B------:R-:W-:Y:S02]  /*e020*/  ISETP.GE.AND P6, PT, R0, R216.reuse, PT ;  /* 0x000000d80000720c */ /* 0x080fe40003fc6270 */
[----:B------:R-:W-:Y:S02]  /*e030*/  FSEL R0, R138, -INF , P1 ;  /* 0xff8000008a007808 */ /* 0x000fe40000800000 */
[C---:B------:R-:W-:Y:S02]  /*e040*/  ISETP.GE.AND P2, PT, R4.reuse, R216, PT ;  /* 0x000000d80400720c */ /* 0x040fe40003f46270 */
[----:B------:R-:W-:Y:S02]  /*e050*/  ISETP.GE.AND P5, PT, R4, R214, PT ;  /* 0x000000d60400720c */ /* 0x000fe40003fa6270 */
[----:B------:R-:W-:-:S02]  /*e060*/  FSEL R183, R0, -INF , !P2 ;  /* 0xff80000000b77808 */ /* 0x000fc40005000000 */
[----:B------:R-:W2:Y:S01]  /*e070*/  LD.E R0, desc[UR4][R134.64+0xdc] ;  /* 0x0000dc0486007980 */ /* 0x000ea2000c101900 */
[----:B------:R-:W-:Y:S01]  /*e080*/  FSEL R181, R3, -INF , !P5 ;  /* 0xff80000003b57808 */ /* 0x000fe20006800000 */
[----:B------:R-:W-:Y:S01]  /*e090*/  VIADD R2, R8, 0xb1 ;  /* 0x000000b108027836 */ /* 0x000fe20000000000 */
[----:B------:R-:W-:Y:S02]  /*e0a0*/  FSEL R4, R137, -INF , P3 ;  /* 0xff80000089047808 */ /* 0x000fe40001800000 */
[----:B------:R-:W-:Y:S02]  /*e0b0*/  ISETP.GE.AND P1, PT, R5, R213, PT ;  /* 0x000000d50500720c */ /* 0x000fe40003f26270 */
[----:B------:R-:W-:Y:S02]  /*e0c0*/  FSEL R3, R139, -INF , P0 ;  /* 0xff8000008b037808 */ /* 0x000fe40000000000 */
[----:B------:R-:W-:Y:S02]  /*e0d0*/  ISETP.GE.AND P2, PT, R5, R215, PT ;  /* 0x000000d70500720c */ /* 0x000fe40003f46270 */
[----:B------:R-:W-:-:S02]  /*e0e0*/  FSEL R179, R4, -INF , !P4 ;  /* 0xff80000004b37808 */ /* 0x000fc40006000000 */
[----:B------:R-:W-:Y:S02]  /*e0f0*/  FSEL R4, R124, -INF , P1 ;  /* 0xff8000007c047808 */ /* 0x000fe40000800000 */
[----:B------:R-:W-:Y:S02]  /*e100*/  FSEL R182, R3, -INF , !P6 ;  /* 0xff80000003b67808 */ /* 0x000fe40007000000 */
[C---:B------:R-:W-:Y:S02]  /*e110*/  ISETP.GE.AND P5, PT, R5.reuse, R214, PT ;  /* 0x000000d60500720c */ /* 0x040fe40003fa6270 */
[----:B------:R-:W-:Y:S01]  /*e120*/  ISETP.GE.AND P3, PT, R5, R216, PT ;  /* 0x000000d80500720c */ /* 0x000fe20003f66270 */
[----:B------:R-:W-:Y:S01]  /*e130*/  VIADD R5, R8, 0xb8 ;  /* 0x000000b808057836 */ /* 0x000fe20000000000 */
[C---:B------:R-:W-:Y:S02]  /*e140*/  ISETP.GE.AND P0, PT, R2.reuse, R213, PT ;  /* 0x000000d50200720c */ /* 0x040fe40003f06270 */
[----:B------:R-:W-:-:S02]  /*e150*/  ISETP.GE.AND P4, PT, R2, R214, PT ;  /* 0x000000d60200720c */ /* 0x000fc40003f86270 */
[C---:B------:R-:W-:Y:S02]  /*e160*/  ISETP.GE.AND P1, PT, R2.reuse, R215, PT ;  /* 0x000000d70200720c */ /* 0x040fe40003f26270 */
[----:B------:R-:W-:Y:S02]  /*e170*/  ISETP.GE.AND P6, PT, R2, R216, PT ;  /* 0x000000d80200720c */ /* 0x000fe40003fc6270 */
[----:B------:R-:W-:Y:S02]  /*e180*/  FSEL R2, R126, -INF , P2 ;  /* 0xff8000007e027808 */ /* 0x000fe40001000000 */
[----:B------:R-:W-:Y:S02]  /*e190*/  FSEL R189, R4, -INF , !P5 ;  /* 0xff80000004bd7808 */ /* 0x000fe40006800000 */
[----:B------:R-:W-:Y:S01]  /*e1a0*/  FSEL R194, R2, -INF , !P3 ;  /* 0xff80000002c27808 */ /* 0x000fe20005800000 */
[----:B------:R-:W-:Y:S01]  /*e1b0*/  VIADD R2, R8, 0xb9 ;  /* 0x000000b908027836 */ /* 0x000fe20000000000 */
[----:B------:R-:W-:-:S02]  /*e1c0*/  FSEL R4, R125, -INF , P0 ;  /* 0xff8000007d047808 */ /* 0x000fc40000000000 */
[----:B------:R-:W-:Y:S02]  /*e1d0*/  ISETP.GE.AND P2, PT, R5, R213, PT ;  /* 0x000000d50500720c */ /* 0x000fe40003f46270 */
        /* <DEDUP_REMOVED lines=63> */
[C---:B------:R-:W-:Y:S02]  /*e5d0*/  ISETP.GE.AND P3, PT, R5.reuse, R216, PT ;  /* 0x000000d80500720c */ /* 0x040fe40003f66270 */
[----:B------:R-:W-:Y:S02]  /*e5e0*/  FSEL R2, R38, -INF , P2 ;  /* 0xff80000026027808 */ /* 0x000fe40001000000 */
[----:B------:R-:W-:Y:S01]  /*e5f0*/  ISETP.GE.AND P5, PT, R5, R214, PT ;  /* 0x000000d60500720c */ /* 0x000fe20003fa6270 */
[----:B------:R-:W-:Y:S01]  /*e600*/  VIADD R5, R8, 0xd8 ;  /* 0x000000d808057836 */ /* 0x000fe20000000000 */
[----:B------:R-:W-:Y:S01]  /*e610*/  FSEL R233, R2, -INF , !P3 ;  /* 0xff80000002e97808 */ /* 0x000fe20005800000 */
[----:B------:R-:W-:Y:S01]  /*e620*/  VIADD R2, R8, 0xd9 ;  /* 0x000000d908027836 */ /* 0x000fe20000000000 */
[----:B------:R-:W-:-:S02]  /*e630*/  FSEL R3, R37, -INF , P0 ;  /* 0xff80000025037808 */ /* 0x000fc40000000000 */
[----:B------:R-:W-:Y:S02]  /*e640*/  FSEL R229, R4, -INF , !P5 ;  /* 0xff80000004e57808 */ /* 0x000fe40006800000 */
[----:B------:R-:W-:Y:S02]  /*e650*/  FSEL R6, R39, -INF , P1 ;  /* 0xff80000027067808 */ /* 0x000fe40000800000 */
[----:B------:R-:W-:Y:S02]  /*e660*/  FSEL R228, R3, -INF , !P4 ;  /* 0xff80000003e47808 */ /* 0x000fe40006000000 */
[C---:B------:R-:W-:Y:S02]  /*e670*/  ISETP.GE.AND P5, PT, R5.reuse, R213, PT ;  /* 0x000000d50500720c */ /* 0x040fe40003fa6270 */
[----:B------:R-:W-:Y:S02]  /*e680*/  ISETP.GE.AND P3, PT, R5, R215, PT ;  /* 0x000000d70500720c */ /* 0x000fe40003f66270 */
[----:B------:R-:W-:-:S02]  /*e690*/  ISETP.GE.AND P4, PT, R8, R213, PT ;  /* 0x000000d50800720c */ /* 0x000fc40003f86270 */
[----:B------:R-:W-:Y:S02]  /*e6a0*/  ISETP.GE.AND P1, PT, R2, R213, PT ;  /* 0x000000d50200720c */ /* 0x000fe40003f26270 */
[C---:B------:R-:W-:Y:S02]  /*e6b0*/  ISETP.GE.AND P2, PT, R5.reuse, R214, PT ;  /* 0x000000d60500720c */ /* 0x040fe40003f46270 */
[----:B------:R-:W-:Y:S02]  /*e6c0*/  ISETP.GE.AND P0, PT, R5, R216, PT ;  /* 0x000000d80500720c */ /* 0x000fe40003f06270 */
[----:B------:R-:W-:Y:S02]  /*e6d0*/  FSEL R231, R6, -INF , !P6 ;  /* 0xff80000006e77808 */ /* 0x000fe40007000000 */
[----:B------:R-:W-:Y:S02]  /*e6e0*/  FSEL R5, R24, -INF , P5 ;  /* 0xff80000018057808 */ /* 0x000fe40002800000 */
[----:B------:R-:W-:-:S02]  /*e6f0*/  FSEL R4, R26, -INF , P3 ;  /* 0xff8000001a047808 */ /* 0x000fc40001800000 */
[----:B------:R-:W-:Y:S02]  /*e700*/  FSEL R7, R25, -INF , P1 ;  /* 0xff80000019077808 */ /* 0x000fe40000800000 */
[----:B------:R-:W-:Y:S02]  /*e710*/  FSEL R3, R200, -INF , P4 ;  /* 0xff800000c8037808 */ /* 0x000fe40002000000 */
[-C--:B------:R-:W-:Y:S02]  /*e720*/  ISETP.GE.AND P6, PT, R8, R214.reuse, PT ;  /* 0x000000d60800720c */ /* 0x080fe40003fc6270 */
[C---:B------:R-:W-:Y:S02]  /*e730*/  ISETP.GE.AND P5, PT, R2.reuse, R214, PT ;  /* 0x000000d60200720c */ /* 0x040fe40003fa6270 */
[C---:B------:R-:W-:Y:S02]  /*e740*/  ISETP.GE.AND P3, PT, R2.reuse, R215, PT ;  /* 0x000000d70200720c */ /* 0x040fe40003f66270 */
[----:B------:R-:W-:Y:S01]  /*e750*/  ISETP.GE.AND P1, PT, R2, R216, PT ;  /* 0x000000d80200720c */ /* 0x000fe20003f26270 */
[----:B------:R-:W-:Y:S01]  /*e760*/  VIADD R2, R8, 0xe0 ;  /* 0x000000e008027836 */ /* 0x000fe20000000000 */
[----:B------:R-:W-:-:S02]  /*e770*/  FSEL R14, R3, -INF , !P6 ;  /* 0xff800000030e7808 */ /* 0x000fc40007000000 */
[----:B------:R-:W-:Y:S02]  /*e780*/  FSEL R217, R5, -INF , !P2 ;  /* 0xff80000005d97808 */ /* 0x000fe40005000000 */
[----:B------:R-:W-:Y:S02]  /*e790*/  FSEL R232, R4, -INF , !P0 ;  /* 0xff80000004e87808 */ /* 0x000fe40004000000 */
[C---:B------:R-:W-:Y:S02]  /*e7a0*/  ISETP.GE.AND P2, PT, R2.reuse, R213, PT ;  /* 0x000000d50200720c */ /* 0x040fe40003f46270 */
[C---:B------:R-:W-:Y:S02]  /*e7b0*/  ISETP.GE.AND P4, PT, R2.reuse, R214, PT ;  /* 0x000000d60200720c */ /* 0x040fe40003f86270 */
[C---:B------:R-:W-:Y:S02]  /*e7c0*/  ISETP.GE.AND P0, PT, R2.reuse, R215, PT ;  /* 0x000000d70200720c */ /* 0x040fe40003f06270 */
[----:B------:R-:W-:-:S02]  /*e7d0*/  ISETP.GE.AND P6, PT, R2, R216, PT ;  /* 0x000000d80200720c */ /* 0x000fc40003fc6270 */
[----:B------:R-:W-:-:S04]  /*e7e0*/  FMNMX3.FTZ R2, R14, R17, R16, !PT ;  /* 0x000000110e027276 */ /* 0x000fc80007810010 */
[----:B------:R-:W-:Y:S02]  /*e7f0*/  FMNMX3.FTZ R2, R2, R18, R31, !PT ;  /* 0x0000001202027276 */ /* 0x000fe4000781001f */
[----:B------:R-:W-:Y:S02]  /*e800*/  FSEL R3, R27, -INF , P3 ;  /* 0xff8000001b037808 */ /* 0x000fe40001800000 */
[----:B------:R-:W-:Y:S02]  /*e810*/  FMNMX3.FTZ R2, R2, R23, R30, !PT ;  /* 0x0000001702027276 */ /* 0x000fe4000781001e */
[----:B------:R-:W-:Y:S02]  /*e820*/  FSEL R230, R3, -INF , !P1 ;  /* 0xff80000003e67808 */ /* 0x000fe40004800000 */
        /* <DEDUP_REMOVED lines=25> */
[----:B------:R-:W-:Y:S02]  /*e9c0*/  FSEL R4, R52, -INF , P2 ;  /* 0xff80000034047808 */ /* 0x000fe40001000000 */
[----:B------:R-:W-:-:S02]  /*e9d0*/  FMNMX3.FTZ R2, R2, R93, R95, !PT ;  /* 0x0000005d02027276 */ /* 0x000fc4000781005f */
        /* <DEDUP_REMOVED lines=9> */
[----:B------:R-:W-:Y:S02]  /*ea70*/  FSEL R4, R54, -INF , P0 ;  /* 0xff80000036047808 */ /* 0x000fe40000000000 */
[----:B------:R-:W-:Y:S02]  /*ea80*/  FMNMX3.FTZ R3, R3, R159, R164, !PT ;  /* 0x0000009f03037276 */ /* 0x000fe400078100a4 */
[----:B------:R-:W-:Y:S02]  /*ea90*/  FMNMX3.FTZ R2, R2, R162, R161, !PT ;  /* 0x000000a202027276 */ /* 0x000fe400078100a1 */
[----:B------:R-:W-:-:S02]  /*eaa0*/  FSEL R238, R4, -INF , !P6 ;  /* 0xff80000004ee7808 */ /* 0x000fc40007000000 */
[----:B------:R-:W-:Y:S01]  /*eab0*/  FMNMX3.FTZ R3, R3, R158, R165, !PT ;  /* 0x0000009e03037276 */ /* 0x000fe200078100a5 */
[----:B------:R-:W-:Y:S01]  /*eac0*/  VIADD R6, R8, 0xe9 ;  /* 0x000000e908067836 */ /* 0x000fe20000000000 */
[----:B------:R-:W-:Y:S02]  /*ead0*/  FSEL R4, R53, -INF , P5 ;  /* 0xff80000035047808 */ /* 0x000fe40002800000 */
[----:B------:R-:W-:Y:S02]  /*eae0*/  ISETP.GE.AND P4, PT, R5, R213, PT ;  /* 0x000000d50500720c */ /* 0x000fe40003f86270 */
[----:B------:R-:W-:Y:S02]  /*eaf0*/  FMNMX3.FTZ R2, R2, R160, R171, !PT ;  /* 0x000000a002027276 */ /* 0x000fe400078100ab */
[----:B------:R-:W-:Y:S02]  /*eb00*/  FMNMX3.FTZ R3, R3, R166, R167, !PT ;  /* 0x000000a603037276 */ /* 0x000fe400078100a7 */
[----:B------:R-:W-:-:S02]  /*eb10*/  ISETP.GE.AND P0, PT, R5, R214, PT ;  /* 0x000000d60500720c */ /* 0x000fc40003f06270 */
[C---:B------:R-:W-:Y:S02]  /*eb20*/  ISETP.GE.AND P6, PT, R5.reuse, R215, PT ;  /* 0x000000d70500720c */ /* 0x040fe40003fc6270 */
[----:B------:R-:W-:Y:S02]  /*eb30*/  ISETP.GE.AND P5, PT, R5, R216, PT ;  /* 0x000000d80500720c */ /* 0x000fe40003fa6270 */
[----:B------:R-:W-:Y:S02]  /*eb40*/  FSEL R235, R4, -INF , !P3 ;  /* 0xff80000004eb7808 */ /* 0x000fe40005800000 */
[----:B------:R-:W-:Y:S02]  /*eb50*/  FSEL R5, R55, -INF , P1 ;  /* 0xff80000037057808 */ /* 0x000fe40000800000 */
[----:B------:R-:W-:Y:S02]  /*eb60*/  FSEL R4, R204, -INF , P4 ;  /* 0xff800000cc047808 */ /* 0x000fe40002000000 */
[----:B------:R-:W-:-:S02]  /*eb70*/  FMNMX3.FTZ R2, R2, R169, R172, !PT ;  /* 0x000000a902027276 */ /* 0x000fc400078100ac */
[----:B------:R-:W-:Y:S02]  /*eb80*/  ISETP.GE.AND P1, PT, R6, R213, PT ;  /* 0x000000d50600720c */ /* 0x000fe40003f26270 */
[----:B------:R-:W-:Y:S02]  /*eb90*/  FMNMX3.FTZ R3, R3, R168, R180, !PT ;  /* 0x000000a803037276 */ /* 0x000fe400078100b4 */
[----:B------:R-:W-:Y:S01]  /*eba0*/  FSEL R237, R5, -INF , !P2 ;  /* 0xff80000005ed7808 */ /* 0x000fe20005000000 */
[----:B------:R-:W-:Y:S01]  /*ebb0*/  VIADD R5, R8, 0xf0 ;  /* 0x000000f008057836 */ /* 0x000fe20000000000 */
[----:B------:R-:W-:Y:S02]  /*ebc0*/  FSEL R234, R4, -INF , !P0 ;  /* 0xff80000004ea7808 */ /* 0x000fe40004000000 */
[----:B------:R-:W-:Y:S02]  /*ebd0*/  FMNMX3.FTZ R2, R2, R170, R175, !PT ;  /* 0x000000aa02027276 */ /* 0x000fe400078100af */
[----:B------:R-:W-:-:S02]  /*ebe0*/  ISETP.GE.AND P3, PT, R6, R214, PT ;  /* 0x000000d60600720c */ /* 0x000fc40003f66270 */
[----:B------:R-:W-:Y:S02]  /*ebf0*/  FSEL R4, R205, -INF , P1 ;  /* 0xff800000cd047808 */ /* 0x000fe40000800000 */
[----:B------:R-:W-:Y:S02]  /*ec00*/  FMNMX3.FTZ R3, R3, R178, R181, !PT ;  /* 0x000000b203037276 */ /* 0x000fe400078100b5 */
[----:B------:R-:W-:Y:S02]  /*ec10*/  FMNMX3.FTZ R2, R2, R174, R176, !PT ;  /* 0x000000ae02027276 */ /* 0x000fe400078100b0 */
[----:B------:R-:W-:Y:S02]  /*ec20*/  FSEL R11, R206, -INF , P6 ;  /* 0xff800000ce0b7808 */ /* 0x000fe40003000000 */
[----:B------:R-:W-:Y:S02]  /*ec30*/  FSEL R205, R4, -INF , !P3 ;  /* 0xff80000004cd7808 */ /* 0x000fe40005800000 */
[----:B------:R-:W-:-:S02]  /*ec40*/  ISETP.GE.AND P0, PT, R5, R213, PT ;  /* 0x000000d50500720c */ /* 0x000fc40003f06270 */
[C---:B------:R-:W-:Y:S02]  /*ec50*/  ISETP.GE.AND P6, PT, R5.reuse, R214, PT ;  /* 0x000000d60500720c */ /* 0x040fe40003fc6270 */
[C---:B------:R-:W-:Y:S02]  /*ec60*/  ISETP.GE.AND P1, PT, R5.reuse, R215, PT ;  /* 0x000000d70500720c */ /* 0x040fe40003f26270 */
[----:B------:R-:W-:Y:S01]  /*ec70*/  ISETP.GE.AND P3, PT, R5, R216, PT ;  /* 0x000000d80500720c */ /* 0x000fe20003f66270 */
[----:B------:R-:W-:Y:S01]  /*ec80*/  VIADD R5, R8, 0xf1 ;  /* 0x000000f108057836 */ /* 0x000fe20000000000 */
[----:B------:R-:W-:Y:S02]  /*ec90*/  FMNMX3.FTZ R3, R3, R179, R189, !PT ;  /* 0x000000b303037276 */ /* 0x000fe400078100bd */
[----:B------:R-:W-:Y:S02]  /*eca0*/  ISETP.GE.AND P2, PT, R6, R215, PT ;  /* 0x000000d70600720c */ /* 0x000fe40003f46270 */
[----:B------:R-:W-:-:S02]  /*ecb0*/  FMNMX3.FTZ R2, R2, R173, R185, !PT ;  /* 0x000000ad02027276 */ /* 0x000fc400078100b9 */
[----:B------:R-:W-:Y:S02]  /*ecc0*/  FMNMX3.FTZ R3, R3, R188, R186, !PT ;  /* 0x000000bc03037276 */ /* 0x000fe400078100ba */
[----:B------:R-:W-:Y:S02]  /*ecd0*/  FSEL R10, R207, -INF , P2 ;  /* 0xff800000cf0a7808 */ /* 0x000fe40001000000 */
[----:B------:R-:W-:Y:S02]  /*ece0*/  ISETP.GE.AND P2, PT, R5, R213, PT ;  /* 0x000000d50500720c */ /* 0x000fe40003f46270 */
[----:B------:R-:W-:Y:S02]  /*ecf0*/  FMNMX3.FTZ R2, R2, R184, R183, !PT ;  /* 0x000000b802027276 */ /* 0x000fe400078100b7 */
[----:B------:R-:W-:Y:S02]  /*ed00*/  FMNMX3.FTZ R3, R3, R187, R201, !PT ;  /* 0x000000bb03037276 */ /* 0x000fe400078100c9 */
[----:B------:R-:W-:-:S02]  /*ed10*/  ISETP.GE.AND P4, PT, R6, R216, PT ;  /* 0x000000d80600720c */ /* 0x000fc40003f86270 */
[----:B------:R-:W-:Y:S02]  /*ed20*/  FSEL R6, R220, -INF , P0 ;  /* 0xff800000dc067808 */ /* 0x000fe40000000000 */
[----:B------:R-:W-:Y:S02]  /*ed30*/  FSEL R9, R222, -INF , P1 ;  /* 0xff800000de097808 */ /* 0x000fe40000800000 */
[----:B------:R-:W-:Y:S02]  /*ed40*/  FSEL R4, R221, -INF , P2 ;  /* 0xff800000dd047808 */ /* 0x000fe40001000000 */
[----:B------:R-:W-:Y:S02]  /*ed50*/  FMNMX3.FTZ R2, R2, R182, R194, !PT ;  /* 0x000000b602027276 */ /* 0x000fe400078100c2 */
[C---:B------:R-:W-:Y:S02]  /*ed60*/  ISETP.GE.AND P0, PT, R5.reuse, R214, PT ;  /* 0x000000d60500720c */ /* 0x040fe40003f06270 */
[----:B------:R-:W-:-:S02]  /*ed70*/  ISETP.GE.AND P1, PT, R5, R215, PT ;  /* 0x000000d70500720c */ /* 0x000fc40003f26270 */
[----:B------:R-:W-:Y:S01]  /*ed80*/  ISETP.GE.AND P2, PT, R5, R216, PT ;  /* 0x000000d80500720c */ /* 0x000fe20003f46270 */
[----:B------:R-:W-:Y:S01]  /*ed90*/  VIADD R5, R8, 0xf8 ;  /* 0x000000f808057836 */ /* 0x000fe20000000000 */
[----:B------:R-:W-:Y:S02]  /*eda0*/  FMNMX3.FTZ R3, R3, R198, R199, !PT ;  /* 0x000000c603037276 */ /* 0x000fe400078100c7 */
[----:B------:R-:W-:Y:S02]  /*edb0*/  FMNMX3.FTZ R2, R2, R192, R196, !PT ;  /* 0x000000c002027276 */ /* 0x000fe400078100c4 */
[----:B------:R-:W-:Y:S02]  /*edc0*/  FSEL R7, R223, -INF , P1 ;  /* 0xff800000df077808 */ /* 0x000fe40000800000 */
[----:B------:R-:W-:Y:S02]  /*edd0*/  FMNMX3.FTZ R21, R3, R197, R229, !PT ;  /* 0x000000c503157276 */ /* 0x000fe400078100e5 */
[----:B------:R-:W-:-:S02]  /*ede0*/  ISETP.GE.AND P1, PT, R5, R213, PT ;  /* 0x000000d50500720c */ /* 0x000fc40003f26270 */
[----:B------:R-:W-:Y:S02]  /*edf0*/  FMNMX3.FTZ R2, R2, R193, R202, !PT ;  /* 0x000000c102027276 */ /* 0x000fe400078100ca */
[----:B------:R-:W-:Y:S02]  /*ee00*/  FSEL R195, R4, -INF , !P0 ;  /* 0xff80000004c37808 */ /* 0x000fe40004000000 */
[----:B------:R-:W-:Y:S02]  /*ee10*/  FMNMX3.FTZ R21, R21, R228, R217, !PT ;  /* 0x000000e415157276 */ /* 0x000fe400078100d9 */
[----:B------:R-:W-:Y:S02]  /*ee20*/  FSEL R222, R6, -INF , !P6 ;  /* 0xff80000006de7808 */ /* 0x000fe40007000000 */
[----:B------:R-:W-:Y:S02]  /*ee30*/  FSEL R4, R224, -INF , P1 ;  /* 0xff800000e0047808 */ /* 0x000fe40000800000 */
[----:B------:R-:W-:-:S02]  /*ee40*/  ISETP.GE.AND P0, PT, R5, R214, PT ;  /* 0x000000d60500720c */ /* 0x000fc40003f06270 */
[C---:B------:R-:W-:Y:S02]  /*ee50*/  ISETP.GE.AND P6, PT, R5.reuse, R215, PT ;  /* 0x000000d70500720c */ /* 0x040fe40003fc6270 */
[----:B------:R-:W-:Y:S01]  /*ee60*/  ISETP.GE.AND P1, PT, R5, R216, PT ;  /* 0x000000d80500720c */ /* 0x000fe20003f26270 */
[----:B------:R-:W-:Y:S01]  /*ee70*/  VIADD R5, R8, 0xf9 ;  /* 0x000000f908057836 */ /* 0x000fe20000000000 */
[----:B------:R-:W-:Y:S02]  /*ee80*/  FMNMX3.FTZ R2, R2, R208, R203, !PT ;  /* 0x000000d002027276 */ /* 0x000fe400078100cb */
[----:B------:R-:W-:Y:S02]  /*ee90*/  FMNMX3.FTZ R21, R21, R177, R236, !PT ;  /* 0x000000b115157276 */ /* 0x000fe400078100ec */
[----:B------:R-:W-:Y:S02]  /*eea0*/  FMNMX3.FTZ R2, R2, R211, R233, !PT ;  /* 0x000000d302027276 */ /* 0x000fe400078100e9 */
[----:B------:R-:W-:-:S02]  /*eeb0*/  FSEL R191, R4, -INF , !P0 ;  /* 0xff80000004bf7808 */ /* 0x000fc40004000000 */
[----:B------:R-:W-:Y:S02]  /*eec0*/  ISETP.GE.AND P0, PT, R5, R213, PT ;  /* 0x000000d50500720c */ /* 0x000fe40003f06270 */
[----:B------:R-:W-:Y:S02]  /*eed0*/  FMNMX3.FTZ R21, R21, R235, R234, !PT ;  /* 0x000000eb15157276 */ /* 0x000fe400078100ea */
[----:B------:R-:W-:Y:S02]  /*eee0*/  FMNMX3.FTZ R2, R2, R231, R232, !PT ;  /* 0x000000e702027276 */ /* 0x000fe400078100e8 */
[----:B------:R-:W-:Y:S02]  /*eef0*/  FSEL R6, R226, -INF , P6 ;  /* 0xff800000e2067808 */ /* 0x000fe40003000000 */
[----:B------:R-:W-:Y:S02]  /*ef00*/  ISETP.GE.AND P6, PT, R5, R214, PT ;  /* 0x000000d60500720c */ /* 0x000fe40003fc6270 */
[----:B------:R-:W-:-:S02]  /*ef10*/  FSEL R3, R225, -INF , P0 ;  /* 0xff800000e1037808 */ /* 0x000fc40000000000 */
[----:B------:R-:W-:Y:S02]  /*ef20*/  FMNMX3.FTZ R21, R21, R205, R222, !PT ;  /* 0x000000cd15157276 */ /* 0x000fe400078100de */
[----:B------:R-:W-:Y:S02]  /*ef30*/  FSEL R200, R11, -INF , !P5 ;  /* 0xff8000000bc87808 */ /* 0x000fe40006800000 */
[----:B------:R-:W-:Y:S02]  /*ef40*/  FMNMX3.FTZ R2, R2, R230, R238, !PT ;  /* 0x000000e602027276 */ /* 0x000fe400078100ee */
[----:B------:R-:W-:Y:S02]  /*ef50*/  FSEL R190, R3, -INF , !P6 ;  /* 0xff80000003be7808 */ /* 0x000fe40007000000 */
[----:B------:R-:W-:Y:S02]  /*ef60*/  FMNMX3.FTZ R21, R21, R195, R191, !PT ;  /* 0x000000c315157276 */ /* 0x000fe400078100bf */
[----:B------:R-:W-:-:S02]  /*ef70*/  ISETP.GE.AND P0, PT, R5, R215, PT ;  /* 0x000000d70500720c */ /* 0x000fc40003f06270 */
[----:B------:R-:W-:Y:S02]  /*ef80*/  FSEL R204, R10, -INF , !P4 ;  /* 0xff8000000acc7808 */ /* 0x000fe40006000000 */
[----:B------:R-:W-:Y:S02]  /*ef90*/  FSEL R206, R9, -INF , !P3 ;  /* 0xff80000009ce7808 */ /* 0x000fe40005800000 */
[----:B------:R-:W-:Y:S02]  /*efa0*/  FMNMX3.FTZ R2, R2, R237, R200, !PT ;  /* 0x000000ed02027276 */ /* 0x000fe400078100c8 */
[----:B------:R-:W-:Y:S02]  /*efb0*/  FMNMX.FTZ R21, R190, R21, !PT ;  /* 0x00000015be157209 */ /* 0x000fe40007810000 */
[----:B------:R-:W-:Y:S02]  /*efc0*/  ISETP.GE.AND P6, PT, R5, R216, PT ;  /* 0x000000d80500720c */ /* 0x000fe40003fc6270 */
[----:B------:R-:W-:-:S02]  /*efd0*/  FSEL R3, R227, -INF , P0 ;  /* 0xff800000e3037808 */ /* 0x000fc40000000000 */
[----:B------:R-:W-:Y:S02]  /*efe0*/  FSEL R207, R7, -INF , !P2 ;  /* 0xff80000007cf7808 */ /* 0x000fe40005000000 */
[----:B------:R-:W-:Y:S02]  /*eff0*/  FSEL R221, R6, -INF , !P1 ;  /* 0xff80000006dd7808 */ /* 0x000fe40004800000 */
[----:B------:R-:W-:Y:S01]  /*f000*/  FMNMX3.FTZ R2, R2, R204, R206, !PT ;  /* 0x000000cc02027276 */ /* 0x000fe200078100ce */
[----:B------:R-:W1:Y:S01]  /*f010*/  SHFL.BFLY PT, R4, R21, 0x2, 0x1f ;  /* 0x0c401f0015047f89 */ /* 0x000e6200000e0000 */
        /* <DEDUP_REMOVED lines=8> */
[----:B------:R-:W-:Y:S02]  /*f0a0*/  IMAD.SHL.U32 R3, R22, 0x100, RZ ;  /* 0x0000010016037824 */ /* 0x000fe400078e00ff */
[----:B------:R-:W-:-:S03]  /*f0b0*/  IMAD.SHL.U32 R34, R212, 0x20, RZ ;  /* 0x00000020d4227824 */ /* 0x000fc600078e00ff */
[----:B------:R-:W-:Y:S02]  /*f0c0*/  LOP3.LUT R3, R3, 0x100, RZ, 0xc0, !PT ;  /* 0x0000010003037812 */ /* 0x000fe400078ec0ff */
[----:B-1----:R-:W-:Y:S02]  /*f0d0*/  FMNMX.FTZ R21, R21, R4, !PT ;  /* 0x0000000415157209 */ /* 0x002fe40007810000 */
[----:B------:R-:W-:Y:S02]  /*f0e0*/  LOP3.LUT R3, R3, 0x20, R34, 0xf8, !PT ;  /* 0x0000002003037812 */ /* 0x000fe400078ef822 */
[----:B------:R-:W-:Y:S01]  /*f0f0*/  FSETP.NEU.FTZ.AND P0, PT, R21, -INF , PT ;  /* 0xff8000001500780b */ /* 0x000fe20003f1d000 */
[----:B--2---:R-:W-:Y:S01]  /*f100*/  FMUL.FTZ R5, R0, R21 ;  /* 0x0000001500057220 */ /* 0x004fe20000410000 */
[----:B------:R-:W-:-:S04]  /*f110*/  LOP3.LUT R3, R3, R252, RZ, 0xfc, !PT ;  /* 0x000000fc03037212 */ /* 0x000fc800078efcff */
[----:B------:R-:W-:Y:S02]  /*f120*/  FSEL R5, R5, RZ, P0 ;  /* 0x000000ff05057208 */ /* 0x000fe40000000000 */
[----:B---3--:R-:W-:Y:S01]  /*f130*/  FMNMX.FTZ R20, R2, R20, !PT ;  /* 0x0000001402147209 */ /* 0x008fe20007810000 */
[----:B------:R-:W-:Y:S02]  /*f140*/  IMAD R22, R3, 0x2, R240 ;  /* 0x0000000203167824 */ /* 0x000fe400078e02f0 */
[-CC-:B------:R-:W-:Y:S01]  /*f150*/  FFMA.FTZ R4, R14, R0.reuse, -R5.reuse ;  /* 0x000000000e047223 */ /* 0x180fe20000010805 */
[----:B------:R-:W-:Y:S01]  /*f160*/  FFMA.FTZ R2, R17, R0, -R5 ;  /* 0x0000000011027223 */ /* 0x000fe20000010805 */
[----:B------:R-:W-:Y:S01]  /*f170*/  FMUL.FTZ R3, R0, R20 ;  /* 0x0000001400037220 */ /* 0x000fe20000410000 */
[----:B------:R-:W-:Y:S02]  /*f180*/  FSETP.NEU.FTZ.AND P0, PT, R20, -INF , PT ;  /* 0xff8000001400780b */ /* 0x000fe40003f1d000 */
[----:B------:R-:W-:Y:S01]  /*f190*/  ISETP.NE.AND P6, PT, R133, RZ, PT ;  /* 0x000000ff8500720c */ /* 0x000fe20003fc5270 */
[----:B------:R1:W-:Y:S01]  /*f1a0*/  MUFU.EX2 R74, R4 ;  /* 0x00000004004a7308 */ /* 0x0003e20000000800 */
[----:B------:R-:W2:Y:S01]  /*f1b0*/  LDSM.16.MT88.4 R24, [R22+0x5000] ;  /* 0x005000001618783b */ /* 0x000ea20000004200 */
[----:B------:R-:W-:-:S02]  /*f1c0*/  FSEL R3, R3, RZ, P0 ;  /* 0x000000ff03037208 */ /* 0x000fc40000000000 */
[----:B------:R3:W4:Y:S01]  /*f1d0*/  MUFU.EX2 R72, R2 ;  /* 0x0000000200487308 */ /* 0x0007220000000800 */
[----:B------:R-:W-:Y:S01]  /*f1e0*/  SEL R240, R241, 0xffffffe0, !P6 ;  /* 0xffffffe0f1f07807 */ /* 0x000fe20007000000 */
[----:B------:R-:W-:Y:S04]  /*f1f0*/  LDSM.16.MT88.4 R36, [R22+0x5400] ;  /* 0x005400001624783b */ /* 0x000fe80000004200 */
[----:B------:R-:W-:Y:S01]  /*f200*/  LDSM.16.MT88.4 R52, [R22+0x5800] ;  /* 0x005800001634783b */ /* 0x000fe20000004200 */
[-CC-:B-1----:R-:W-:Y:S01]  /*f210*/  FFMA.FTZ R4, R16, R0.reuse, -R5.reuse ;  /* 0x0000000010047223 */ /* 0x182fe20000010805 */
[----:B---3--:R-:W-:-:S03]  /*f220*/  FFMA.FTZ R2, R18, R0, -R5 ;  /* 0x0000000012027223 */ /* 0x008fc60000010805 */
[----:B------:R1:W-:Y:S04]  /*f230*/  MUFU.EX2 R130, R4 ;  /* 0x0000000400827308 */ /* 0x0003e80000000800 */
[----:B------:R3:W5:Y:S01]  /*f240*/  MUFU.EX2 R141, R2 ;  /* 0x00000002008d7308 */ /* 0x0007620000000800 */
[-CC-:B-1----:R-:W-:Y:S01]  /*f250*/  FFMA.FTZ R4, R15, R0.reuse, -R3.reuse ;  /* 0x000000000f047223 */ /* 0x182fe20000010803 */
[----:B------:R-:W-:Y:S02]  /*f260*/  IMAD.IADD R15, R22, 0x1, R240 ;  /* 0x00000001160f7824 */ /* 0x000fe400078e02f0 */
[--C-:B---3--:R-:W-:Y:S01]  /*f270*/  FFMA.FTZ R2, R29, R0, -R3.reuse ;  /* 0x000000001d027223 */ /* 0x108fe20000010803 */
[----:B------:R-:W-:Y:S01]  /*f280*/  MUFU.EX2 R7, R4 ;  /* 0x0000000400077308 */ /* 0x000fe20000000800 */
[----:B----4-:R-:W-:Y:S01]  /*f290*/  F2FP.F16.F32.PACK_AB R8, R72, R74 ;  /* 0x0000004a4808723e */ /* 0x010fe200000000ff */
[----:B------:R-:W-:Y:S02]  /*f2a0*/  LDSM.16.MT88.4 R44, [R15+0x5400] ;  /* 0x005400000f2c783b */ /* 0x000fe40000004200 */
[----:B------:R1:W3:Y:S02]  /*f2b0*/  MUFU.EX2 R14, R2 ;  /* 0x00000002000e7308 */ /* 0x0002e40000000800 */
[----:B-1----:R-:W-:-:S02]  /*f2c0*/  FFMA.FTZ R2, R19, R0, -R3 ;  /* 0x0000000013027223 */ /* 0x002fc40000010803 */
[----:B------:R-:W1:Y:S01]  /*f2d0*/  LDSM.16.MT88.4 R16, [R15+0x5000] ;  /* 0x005000000f10783b */ /* 0x000e620000004200 */
[-C--:B------:R-:W-:Y:S01]  /*f2e0*/  FFMA.FTZ R4, R28, R0.reuse, -R3 ;  /* 0x000000001c047223 */ /* 0x080fe20000010803 */
[----:B------:R4:W-:Y:S04]  /*f2f0*/  MUFU.EX2 R133, R2 ;  /* 0x0000000200857308 */ /* 0x0009e80000000800 */
[----:B------:R5:W2:Y:S01]  /*f300*/  MUFU.EX2 R80, R4 ;  /* 0x0000000400507308 */ /* 0x000aa20000000800 */
[-CC-:B----4-:R-:W-:Y:S01]  /*f310*/  FFMA.FTZ R2, R23, R0.reuse, -R5.reuse ;  /* 0x0000000017027223 */ /* 0x190fe20000010805 */
[----:B-----5:R-:W-:-:S03]  /*f320*/  FFMA.FTZ R4, R31, R0, -R5 ;  /* 0x000000001f047223 */ /* 0x020fc60000010805 */
[----:B------:R4:W-:Y:S04]  /*f330*/  MUFU.EX2 R140, R2 ;  /* 0x00000002008c7308 */ /* 0x0009e80000000800 */
[----:B------:R5:W1:Y:S01]  /*f340*/  MUFU.EX2 R136, R4 ;  /* 0x0000000400887308 */ /* 0x000a620000000800 */
[----:B------:R-:W-:Y:S01]  /*f350*/  F2FP.F16.F32.PACK_AB R10, R141, R130 ;  /* 0x000000828d0a723e */ /* 0x000fe200000000ff */
[-CC-:B----4-:R-:W-:Y:S01]  /*f360*/  FFMA.FTZ R2, R32, R0.reuse, -R5.reuse ;  /* 0x0000000020027223 */ /* 0x190fe20000010805 */
[----:B-----5:R-:W-:-:S03]  /*f370*/  FFMA.FTZ R4, R30, R0, -R5 ;  /* 0x000000001e047223 */ /* 0x020fc60000010805 */
[----:B------:R4:W-:Y:S04]  /*f380*/  MUFU.EX2 R157, R2 ;  /* 0x00000002009d7308 */ /* 0x0009e80000000800 */
[----:B------:R5:W1:Y:S01]  /*f390*/  MUFU.EX2 R147, R4 ;  /* 0x0000000400937308 */ /* 0x000a620000000800 */
[----:B---3--:R-:W-:Y:S02]  /*f3a0*/  F2FP.F16.F32.PACK_AB R9, R14, R7 ;  /* 0x000000070e09723e */ /* 0x008fe400000000ff */
[----:B--2---:R-:W-:Y:S01]  /*f3b0*/  F2FP.F16.F32.PACK_AB R11, R133, R80 ;  /* 0x00000050850b723e */ /* 0x004fe200000000ff */
[-CC-:B----4-:R-:W-:Y:S01]  /*f3c0*/  FFMA.FTZ R2, R42, R0.reuse, -R3.reuse ;  /* 0x000000002a027223 */ /* 0x190fe20000010803 */
[----:B-----5:R-:W-:-:S03]  /*f3d0*/  FFMA.FTZ R4, R33, R0, -R3 ;  /* 0x0000000021047223 */ /* 0x020fc60000010803 */
[----:B------:R2:W-:Y:S04]  /*f3e0*/  MUFU.EX2 R132, R2 ;  /* 0x0000000200847308 */ /* 0x0005e80000000800 */
[----:B------:R3:W4:Y:S01]  /*f3f0*/  MUFU.EX2 R131, R4 ;  /* 0x0000000400837308 */ /* 0x0007220000000800 */
[----:B------:R-:W-:Y:S03]  /*f400*/  HMMA.16816.F32 R32, R8, R24, RZ ;  /* 0x000000180820723c */ /* 0x000fe600000018ff */
[-CC-:B--2---:R-:W-:Y:S01]  /*f410*/  FFMA.FTZ R2, R40, R0.reuse, -R3.reuse ;  /* 0x0000000028027223 */ /* 0x184fe20000010803 */
[----:B---3--:R-:W-:-:S03]  /*f420*/  FFMA.FTZ R4, R41, R0, -R3 ;  /* 0x0000000029047223 */ /* 0x008fc60000010803 */
[----:B------:R2:W-:Y:S01]  /*f430*/  MUFU.EX2 R153, R2 ;  /* 0x0000000200997308 */ /* 0x0005e20000000800 */
[----:B------:R-:W-:Y:S03]  /*f440*/  HMMA.16816.F32 R28, R8, R26, RZ ;  /* 0x0000001a081c723c */ /* 0x000fe600000018ff */
[----:B------:R3:W5:Y:S01]  /*f450*/  MUFU.EX2 R143, R4 ;  /* 0x00000004008f7308 */ /* 0x0007620000000800 */
[----:B--2---:R-:W-:-:S04]  /*f460*/  FFMA.FTZ R2, R43, R0, -R5 ;  /* 0x000000002b027223 */ /* 0x004fc80000010805 */
[----:B------:R2:W-:Y:S01]  /*f470*/  MUFU.EX2 R151, R2 ;  /* 0x0000000200977308 */ /* 0x0005e20000000800 */
[-CC-:B---3--:R-:W-:Y:S01]  /*f480*/  FFMA.FTZ R4, R50, R0.reuse, -R5.reuse ;  /* 0x0000000032047223 */ /* 0x188fe20000010805 */
[C---:B-1----:R-:W-:Y:S03]  /*f490*/  HMMA.16816.F32 R24, R8.reuse, R16, RZ ;  /* 0x000000100818723c */ /* 0x042fe600000018ff */
[----:B------:R1:W3:Y:S05]  /*f4a0*/  MUFU.EX2 R152, R4 ;  /* 0x0000000400987308 */ /* 0x0002ea0000000800 */
[----:B------:R-:W-:Y:S01]  /*f4b0*/  HMMA.16816.F32 R16, R8, R18, RZ ;  /* 0x000000120810723c */ /* 0x000fe200000018ff */
[----:B--2---:R-:W-:Y:S01]  /*f4c0*/  FFMA.FTZ R2, R51, R0, -R5 ;  /* 0x0000000033027223 */ /* 0x004fe20000010805 */
[----:B------:R-:W-:-:S02]  /*f4d0*/  F2FP.F16.F32.PACK_AB R8, R140, R136 ;  /* 0x000000888c08723e */ /* 0x000fc400000000ff */
[----:B------:R-:W-:Y:S01]  /*f4e0*/  F2FP.F16.F32.PACK_AB R10, R157, R147 ;  /* 0x000000939d0a723e */ /* 0x000fe200000000ff */
[----:B------:R2:W-:Y:S01]  /*f4f0*/  MUFU.EX2 R156, R2 ;  /* 0x00000002009c7308 */ /* 0x0005e20000000800 */
[----:B----4-:R-:W-:Y:S01]  /*f500*/  F2FP.F16.F32.PACK_AB R9, R132, R131 ;  /* 0x000000838409723e */ /* 0x010fe200000000ff */
[----:B-1----:R-:W-:Y:S01]  /*f510*/  FFMA.FTZ R4, R49, R0, -R5 ;  /* 0x0000000031047223 */ /* 0x002fe20000010805 */
[----:B-----5:R-:W-:-:S03]  /*f520*/  F2FP.F16.F32.PACK_AB R11, R153, R143 ;  /* 0x0000008f990b723e */ /* 0x020fc600000000ff */
[----:B------:R1:W4:Y:S01]  /*f530*/  MUFU.EX2 R155, R4 ;  /* 0x00000004009b7308 */ /* 0x0003220000000800 */
[----:B--2---:R-:W-:-:S03]  /*f540*/  FFMA.FTZ R2, R56, R0, -R5 ;  /* 0x0000000038027223 */ /* 0x004fc60000010805 */
[----:B------:R-:W-:Y:S01]  /*f550*/  HMMA.16816.F32 R40, R8, R36, R32 ;  /* 0x000000240828723c */ /* 0x000fe20000001820 */
[----:B------:R2:W-:Y:S02]  /*f560*/  MUFU.EX2 R154, R2 ;  /* 0x00000002009a7308 */ /* 0x0005e40000000800 */
[----:B-1----:R-:W-:-:S05]  /*f570*/  FFMA.FTZ R4, R59, R0, -R3 ;  /* 0x000000003b047223 */ /* 0x002fca0000010803 */
[----:B------:R-:W-:Y:S01]  /*f580*/  HMMA.16816.F32 R28, R8, R38, R28 ;  /* 0x00000026081c723c */ /* 0x000fe2000000181c */
[----:B------:R-:W1:Y:S01]  /*f590*/  LDSM.16.MT88.4 R36, [R15+0x5800] ;  /* 0x005800000f24783b */ /* 0x000e620000004200 */
[----:B------:R5:W-:Y:S01]  /*f5a0*/  MUFU.EX2 R142, R4 ;  /* 0x00000004008e7308 */ /* 0x000be20000000800 */
[----:B--2---:R-:W-:-:S04]  /*f5b0*/  FFMA.FTZ R2, R57, R0, -R3 ;  /* 0x0000000039027223 */ /* 0x004fc80000010803 */
[----:B------:R2:W4:Y:S01]  /*f5c0*/  MUFU.EX2 R144, R2 ;  /* 0x0000000200907308 */ /* 0x0005220000000800 */
[----:B-----5:R-:W-:-:S04]  /*f5d0*/  FFMA.FTZ R4, R63, R0, -R3 ;  /* 0x000000003f047223 */ /* 0x020fc80000010803 */
[----:B------:R5:W-:Y:S01]  /*f5e0*/  MUFU.EX2 R145, R4 ;  /* 0x0000000400917308 */ /* 0x000be20000000800 */
[----:B--2---:R-:W-:-:S04]  /*f5f0*/  FFMA.FTZ R2, R61, R0, -R3 ;  /* 0x000000003d027223 */ /* 0x004fc80000010803 */
[----:B------:R2:W1:Y:S01]  /*f600*/  MUFU.EX2 R146, R2 ;  /* 0x0000000200927308 */ /* 0x0004620000000800 */
[-CC-:B-----5:R-:W-:Y:S02]  /*f610*/  FFMA.FTZ R4, R58, R0.reuse, -R5.reuse ;  /* 0x000000003a047223 */ /* 0x1a0fe40000010805 */
[----:B------:R-:W5:Y:S02]  /*f620*/  LDSM.16.MT88.4 R56, [R22+0x5c00] ;  /* 0x005c00001638783b */ /* 0x000f640000004200 */
[----:B------:R4:W5:Y:S01]  /*f630*/  MUFU.EX2 R149, R4 ;  /* 0x0000000400957308 */ /* 0x0009620000000800 */
[----:B------:R-:W-:Y:S03]  /*f640*/  HMMA.16816.F32 R32, R8, R44, R24 ;  /* 0x0000002c0820723c */ /* 0x000fe60000001818 */
[----:B--2---:R-:W-:-:S05]  /*f650*/  FFMA.FTZ R2, R60, R0, -R5 ;  /* 0x000000003c027223 */ /* 0x004fca0000010805 */
[----:B------:R-:W-:Y:S01]  /*f660*/  HMMA.16816.F32 R16, R8, R46, R16 ;  /* 0x0000002e0810723c */ /* 0x000fe20000001810 */
[----:B------:R2:W-:Y:S02]  /*f670*/  MUFU.EX2 R148, R2 ;  /* 0x0000000200947308 */ /* 0x0005e40000000800 */
[----:B---3--:R-:W-:Y:S01]  /*f680*/  F2FP.F16.F32.PACK_AB R8, R152, R151 ;  /* 0x000000979808723e */ /* 0x008fe200000000ff */
[-C--:B------:R-:W-:Y:S01]  /*f690*/  FFMA.FTZ R6, R66, R0.reuse, -R3 ;  /* 0x0000000042067223 */ /* 0x080fe20000010803 */
[----:B----4-:R-:W-:Y:S01]  /*f6a0*/  FFMA.FTZ R4, R62, R0, -R5 ;  /* 0x000000003e047223 */ /* 0x010fe20000010805 */
[----:B------:R-:W-:Y:S01]  /*f6b0*/  F2FP.F16.F32.PACK_AB R10, R155, R156 ;  /* 0x0000009c9b0a723e */ /* 0x000fe200000000ff */
[----:B------:R-:W3:Y:S01]  /*f6c0*/  LDSM.16.MT88.4 R60, [R15+0x5c00] ;  /* 0x005c00000f3c783b */ /* 0x000ee20000004200 */
[----:B------:R-:W-:Y:S02]  /*f6d0*/  F2FP.F16.F32.PACK_AB R9, R144, R142 ;  /* 0x0000008e9009723e */ /* 0x000fe400000000ff */
[----:B-1----:R-:W-:Y:S01]  /*f6e0*/  F2FP.F16.F32.PACK_AB R11, R146, R145 ;  /* 0x00000091920b723e */ /* 0x002fe200000000ff */
[----:B------:R1:W4:Y:S01]  /*f6f0*/  MUFU.EX2 R150, R4 ;  /* 0x0000000400967308 */ /* 0x0003220000000800 */
[----:B------:R-:W-:Y:S01]  /*f700*/  LDSM.16.MT88.4 R44, [R15+0x6000] ;  /* 0x006000000f2c783b */ /* 0x000fe20000004200 */
[----:B--2---:R-:W-:-:S04]  /*f710*/  FFMA.FTZ R2, R64, R0, -R3 ;  /* 0x0000000040027223 */ /* 0x004fc80000010803 */
[----:B------:R2:W-:Y:S01]  /*f720*/  MUFU.EX2 R129, R2 ;  /* 0x0000000200817308 */ /* 0x0005e20000000800 */
[C---:B------:R-:W-:Y:S01]  /*f730*/  HMMA.16816.F32 R24, R8.reuse, R52, R40 ;  /* 0x000000340818723c */ /* 0x040fe20000001828 */
[----:B------:R-:W3:Y:S02]  /*f740*/  LDSM.16.MT88.4 R40, [R22+0x6000] ;  /* 0x006000001628783b */ /* 0x000ee40000004200 */
[-CC-:B-1----:R-:W-:Y:S01]  /*f750*/  FFMA.FTZ R4, R67, R0.reuse, -R3.reuse ;  /* 0x0000000043047223 */ /* 0x182fe20000010803 */
[----:B------:R-:W1:Y:S04]  /*f760*/  MUFU.EX2 R137, R6 ;  /* 0x0000000600897308 */ /* 0x000e680000000800 */
[----:B------:R-:W-:Y:S01]  /*f770*/  HMMA.16816.F32 R28, R8, R54, R28 ;  /* 0x00000036081c723c */ /* 0x000fe2000000181c */
[----:B------:R4:W-:Y:S01]  /*f780*/  MUFU.EX2 R139, R4 ;  /* 0x00000004008b7308 */ /* 0x0009e20000000800 */
[----:B------:R-:W3:Y:S01]  /*f790*/  LDSM.16.MT88.4 R52, [R22+0x6400] ;  /* 0x006400001634783b */ /* 0x000ee20000004200 */
[----:B--2---:R-:W-:-:S04]  /*f7a0*/  FFMA.FTZ R2, R65, R0, -R3 ;  /* 0x0000000041027223 */ /* 0x004fc80000010803 */
[----:B------:R2:W1:Y:S01]  /*f7b0*/  MUFU.EX2 R138, R2 ;  /* 0x00000002008a7308 */ /* 0x0004620000000800 */
[-CC-:B----4-:R-:W-:Y:S01]  /*f7c0*/  FFMA.FTZ R4, R68, R0.reuse, -R5.reuse ;  /* 0x0000000044047223 */ /* 0x190fe20000010805 */
[----:B--2---:R-:W-:-:S04]  /*f7d0*/  FFMA.FTZ R2, R69, R0, -R5 ;  /* 0x0000000045027223 */ /* 0x004fc80000010805 */
[----:B------:R2:W-:Y:S01]  /*f7e0*/  MUFU.EX2 R127, R2 ;  /* 0x00000002007f7308 */ /* 0x0005e20000000800 */
[----:B------:R-:W-:Y:S03]  /*f7f0*/  HMMA.16816.F32 R32, R8, R36, R32 ;  /* 0x000000240820723c */ /* 0x000fe60000001820 */
[----:B------:R4:W3:Y:S01]  /*f800*/  MUFU.EX2 R125, R4 ;  /* 0x00000004007d7308 */ /* 0x0008e20000000800 */
[----:B--2---:R-:W-:-:S04]  /*f810*/  FFMA.FTZ R2, R71, R0, -R5 ;  /* 0x0000000047027223 */ /* 0x004fc80000010805 */
[----:B------:R-:W-:Y:S01]  /*f820*/  HMMA.16816.F32 R16, R8, R38, R16 ;  /* 0x000000260810723c */ /* 0x000fe20000001810 */
[----:B------:R2:W-:Y:S02]  /*f830*/  MUFU.EX2 R126, R2 ;  /* 0x00000002007e7308 */ /* 0x0005e40000000800 */
[----:B----4-:R-:W-:Y:S01]  /*f840*/  FFMA.FTZ R4, R70, R0, -R5 ;  /* 0x0000000046047223 */ /* 0x010fe20000010805 */
[----:B-----5:R-:W-:Y:S02]  /*f850*/  F2FP.F16.F32.PACK_AB R8, R149, R154 ;  /* 0x0000009a9508723e */ /* 0x020fe400000000ff */
[----:B------:R-:W-:Y:S01]  /*f860*/  F2FP.F16.F32.PACK_AB R10, R150, R148 ;  /* 0x00000094960a723e */ /* 0x000fe200000000ff */
[----:B------:R4:W5:Y:S01]  /*f870*/  MUFU.EX2 R128, R4 ;  /* 0x0000000400807308 */ /* 0x0009620000000800 */
[----:B-1----:R-:W-:Y:S02]  /*f880*/  F2FP.F16.F32.PACK_AB R9, R137, R129 ;  /* 0x000000818909723e */ /* 0x002fe400000000ff */
[----:B------:R-:W-:Y:S01]  /*f890*/  F2FP.F16.F32.PACK_AB R11, R138, R139 ;  /* 0x0000008b8a0b723e */ /* 0x000fe200000000ff */
[-CC-:B------:R-:W-:Y:S01]  /*f8a0*/  FFMA.FTZ R6, R77, R0.reuse, -R3.reuse ;  /* 0x000000004d067223 */ /* 0x180fe20000010803 */
[----:B--2---:R-:W-:-:S04]  /*f8b0*/  FFMA.FTZ R2, R73, R0, -R3 ;  /* 0x0000000049027223 */ /* 0x004fc80000010803 */
[----:B------:R1:W-:Y:S01]  /*f8c0*/  MUFU.EX2 R116, R2 ;  /* 0x0000000200747308 */ /* 0x0003e20000000800 */
[-CC-:B----4-:R-:W-:Y:S01]  /*f8d0*/  FFMA.FTZ R4, R76, R0.reuse, -R3.reuse ;  /* 0x000000004c047223 */ /* 0x190fe20000010803 */
[C---:B------:R-:W-:Y:S02]  /*f8e0*/  HMMA.16816.F32 R36, R8.reuse, R56, R24 ;  /* 0x000000380824723c */ /* 0x040fe40000001818 */
[----:B------:R-:W2:Y:S04]  /*f8f0*/  MUFU.EX2 R121, R6 ;  /* 0x0000000600797308 */ /* 0x000ea80000000800 */
[----:B------:R-:W-:Y:S01]  /*f900*/  MUFU.EX2 R124, R4 ;  /* 0x00000004007c7308 */ /* 0x000fe20000000800 */
[-C--:B-1----:R-:W-:Y:S01]  /*f910*/  FFMA.FTZ R2, R75, R0.reuse, -R3 ;  /* 0x000000004b027223 */ /* 0x082fe20000010803 */
[C---:B------:R-:W-:Y:S01]  /*f920*/  HMMA.16816.F32 R28, R8.reuse, R58, R28 ;  /* 0x0000003a081c723c */ /* 0x040fe2000000181c */
[----:B------:R-:W-:Y:S02]  /*f930*/  LDSM.16.MT88.4 R56, [R22+0x6800] ;  /* 0x006800001638783b */ /* 0x000fe40000004200 */
[----:B------:R1:W4:Y:S05]  /*f940*/  MUFU.EX2 R120, R2 ;  /* 0x0000000200787308 */ /* 0x00032a0000000800 */
[C---:B---3--:R-:W-:Y:S08]  /*f950*/  HMMA.16816.F32 R24, R8.reuse, R60, R32 ;  /* 0x0000003c0818723c */ /* 0x048ff00000001820 */
[----:B------:R-:W-:Y:S03]  /*f960*/  HMMA.16816.F32 R16, R8, R62, R16 ;  /* 0x0000003e0810723c */ /* 0x000fe60000001810 */
[----:B------:R-:W-:Y:S01]  /*f970*/  F2FP.F16.F32.PACK_AB R8, R125, R127 ;  /* 0x0000007f7d08723e */ /* 0x000fe200000000ff */
[--C-:B-1----:R-:W-:Y:S01]  /*f980*/  FFMA.FTZ R2, R79, R0, -R5.reuse ;  /* 0x000000004f027223 */ /* 0x102fe20000010805 */
[----:B-----5:R-:W-:Y:S01]  /*f990*/  F2FP.F16.F32.PACK_AB R10, R128, R126 ;  /* 0x0000007e800a723e */ /* 0x020fe200000000ff */
[----:B------:R-:W-:Y:S01]  /*f9a0*/  FFMA.FTZ R4, R81, R0, -R5 ;  /* 0x0000000051047223 */ /* 0x000fe20000010805 */
[----:B--2---:R-:W-:-:S02]  /*f9b0*/  F2FP.F16.F32.PACK_AB R9, R121, R116 ;  /* 0x000000747909723e */ /* 0x004fc400000000ff */
[----:B----4-:R-:W-:Y:S01]  /*f9c0*/  F2FP.F16.F32.PACK_AB R11, R120, R124 ;  /* 0x0000007c780b723e */ /* 0x010fe200000000ff */
[----:B------:R1:W-:Y:S01]  /*f9d0*/  MUFU.EX2 R113, R2 ;  /* 0x0000000200717308 */ /* 0x0003e20000000800 */
[----:B------:R-:W-:Y:S05]  /*f9e0*/  LDSM.16.MT88.4 R60, [R15+0x6800] ;  /* 0x006800000f3c783b */ /* 0x000fea0000004200 */
[C---:B------:R-:W-:Y:S01]  /*f9f0*/  HMMA.16816.F32 R36, R8.reuse, R40, R36 ;  /* 0x000000280824723c */ /* 0x040fe20000001824 */
[----:B------:R2:W3:Y:S07]  /*fa00*/  MUFU.EX2 R119, R4 ;  /* 0x0000000400777308 */ /* 0x0004ee0000000800 */
[----:B------:R-:W-:Y:S03]  /*fa10*/  HMMA.16816.F32 R28, R8, R42, R28 ;  /* 0x0000002a081c723c */ /* 0x000fe6000000181c */
[-CC-:B-1----:R-:W-:Y:S01]  /*fa20*/  FFMA.FTZ R2, R83, R0.reuse, -R5.reuse ;  /* 0x0000000053027223 */ /* 0x182fe20000010805 */
[----:B------:R-:W1:Y:S03]  /*fa30*/  LDSM.16.MT88.4 R40, [R15+0x6400] ;  /* 0x006400000f28783b */ /* 0x000e660000004200 */
[----:B------:R4:W-:Y:S01]  /*fa40*/  MUFU.EX2 R123, R2 ;  /* 0x00000002007b7308 */ /* 0x0009e20000000800 */
[----:B--2---:R-:W-:-:S04]  /*fa50*/  FFMA.FTZ R4, R82, R0, -R5 ;  /* 0x0000000052047223 */ /* 0x004fc80000010805 */
[----:B------:R2:W5:Y:S01]  /*fa60*/  MUFU.EX2 R118, R4 ;  /* 0x0000000400767308 */ /* 0x0005620000000800 */
[----:B----4-:R-:W-:-:S04]  /*fa70*/  FFMA.FTZ R2, R84, R0, -R5 ;  /* 0x0000000054027223 */ /* 0x010fc80000010805 */
[----:B------:R4:W-:Y:S01]  /*fa80*/  MUFU.EX2 R122, R2 ;  /* 0x00000002007a7308 */ /* 0x0009e20000000800 */
[----:B--2---:R-:W-:-:S04]  /*fa90*/  FFMA.FTZ R4, R86, R0, -R3 ;  /* 0x0000000056047223 */ /* 0x004fc80000010803 */
[----:B------:R2:W-:Y:S01]  /*faa0*/  MUFU.EX2 R111, R4 ;  /* 0x00000004006f7308 */ /* 0x0005e20000000800 */
[----:B----4-:R-:W-:-:S04]  /*fab0*/  FFMA.FTZ R2, R85, R0, -R3 ;  /* 0x0000000055027223 */ /* 0x010fc80000010803 */
[----:B------:R4:W1:Y:S01]  /*fac0*/  MUFU.EX2 R109, R2 ;  /* 0x00000002006d7308 */ /* 0x0008620000000800 */
[-CC-:B--2---:R-:W-:Y:S01]  /*fad0*/  FFMA.FTZ R4, R90, R0.reuse, -R3.reuse ;  /* 0x000000005a047223 */ /* 0x184fe20000010803 */
[----:B------:R-:W-:Y:S03]  /*fae0*/  HMMA.16816.F32 R32, R8, R44, R24 ;  /* 0x0000002c0820723c */ /* 0x000fe60000001818 */
[----:B------:R2:W-:Y:S01]  /*faf0*/  MUFU.EX2 R110, R4 ;  /* 0x00000004006e7308 */ /* 0x0005e20000000800 */
[----:B----4-:R-:W-:-:S04]  /*fb00*/  FFMA.FTZ R2, R88, R0, -R3 ;  /* 0x0000000058027223 */ /* 0x010fc80000010803 */
[----:B------:R-:W-:Y:S01]  /*fb10*/  HMMA.16816.F32 R16, R8, R46, R16 ;  /* 0x0000002e0810723c */ /* 0x000fe20000001810 */
[----:B------:R4:W4:Y:S02]  /*fb20*/  MUFU.EX2 R112, R2 ;  /* 0x0000000200707308 */ /* 0x0009240000000800 */
[-C--:B--2---:R-:W-:Y:S01]  /*fb30*/  FFMA.FTZ R4, R87, R0.reuse, -R5 ;  /* 0x0000000057047223 */ /* 0x084fe20000010805 */
[----:B---3--:R-:W-:Y:S01]  /*fb40*/  F2FP.F16.F32.PACK_AB R8, R119, R113 ;  /* 0x000000717708723e */ /* 0x008fe200000000ff */
[-C--:B------:R-:W-:Y:S01]  /*fb50*/  FFMA.FTZ R6, R93, R0.reuse, -R3 ;  /* 0x000000005d067223 */ /* 0x080fe20000010803 */
[----:B-----5:R-:W-:Y:S01]  /*fb60*/  F2FP.F16.F32.PACK_AB R10, R118, R123 ;  /* 0x0000007b760a723e */ /* 0x020fe200000000ff */
[----:B------:R2:W3:Y:S01]  /*fb70*/  MUFU.EX2 R114, R4 ;  /* 0x0000000400727308 */ /* 0x0004e20000000800 */
[----:B-1----:R-:W-:Y:S01]  /*fb80*/  F2FP.F16.F32.PACK_AB R9, R109, R111 ;  /* 0x0000006f6d09723e */ /* 0x002fe200000000ff */
[----:B------:R-:W-:Y:S01]  /*fb90*/  LDSM.16.MT88.4 R44, [R15+0x6c00] ;  /* 0x006c00000f2c783b */ /* 0x000fe20000004200 */
[----:B----4-:R-:W-:-:S04]  /*fba0*/  FFMA.FTZ R2, R89, R0, -R5 ;  /* 0x0000000059027223 */ /* 0x010fc80000010805 */
[----:B------:R1:W-:Y:S01]  /*fbb0*/  MUFU.EX2 R115, R2 ;  /* 0x0000000200737308 */ /* 0x0003e20000000800 */
[----:B--2---:R-:W-:Y:S01]  /*fbc0*/  FFMA.FTZ R4, R91, R0, -R5 ;  /* 0x000000005b047223 */ /* 0x004fe20000010805 */
[----:B------:R-:W-:-:S03]  /*fbd0*/  F2FP.F16.F32.PACK_AB R11, R112, R110 ;  /* 0x0000006e700b723e */ /* 0x000fc600000000ff */
[----:B------:R2:W4:Y:S01]  /*fbe0*/  MUFU.EX2 R117, R4 ;  /* 0x0000000400757308 */ /* 0x0005220000000800 */
[----:B-1----:R-:W-:-:S04]  /*fbf0*/  FFMA.FTZ R2, R92, R0, -R3 ;  /* 0x000000005c027223 */ /* 0x002fc80000010803 */
[----:B------:R1:W-:Y:S01]  /*fc00*/  MUFU.EX2 R105, R2 ;  /* 0x0000000200697308 */ /* 0x0003e20000000800 */
[-CC-:B--2---:R-:W-:Y:S01]  /*fc10*/  FFMA.FTZ R4, R95, R0.reuse, -R3.reuse ;  /* 0x000000005f047223 */ /* 0x184fe20000010803 */
[C---:B------:R-:W-:Y:S02]  /*fc20*/  HMMA.16816.F32 R24, R8.reuse, R52, R36 ;  /* 0x000000340818723c */ /* 0x040fe40000001824 */
[----:B------:R-:W2:Y:S04]  /*fc30*/  MUFU.EX2 R107, R6 ;  /* 0x00000006006b7308 */ /* 0x000ea80000000800 */
[----:B------:R5:W-:Y:S01]  /*fc40*/  MUFU.EX2 R108, R4 ;  /* 0x00000004006c7308 */ /* 0x000be20000000800 */
[-C--:B-1----:R-:W-:Y:S01]  /*fc50*/  FFMA.FTZ R2, R94, R0.reuse, -R3 ;  /* 0x000000005e027223 */ /* 0x082fe20000010803 */
[C---:B------:R-:W-:Y:S03]  /*fc60*/  HMMA.16816.F32 R32, R8.reuse, R40, R32 ;  /* 0x000000280820723c */ /* 0x040fe60000001820 */
[----:B------:R1:W2:Y:S05]  /*fc70*/  MUFU.EX2 R106, R2 ;  /* 0x00000002006a7308 */ /* 0x0002aa0000000800 */
[----:B------:R-:W-:Y:S01]  /*fc80*/  HMMA.16816.F32 R16, R8, R42, R16 ;  /* 0x0000002a0810723c */ /* 0x000fe20000001810 */
[----:B------:R-:W2:Y:S02]  /*fc90*/  LDSM.16.MT88.4 R40, [R22+0x6c00] ;  /* 0x006c00001628783b */ /* 0x000ea40000004200 */
[-CC-:B-----5:R-:W-:Y:S01]  /*fca0*/  FFMA.FTZ R4, R96, R0.reuse, -R5.reuse ;  /* 0x0000000060047223 */ /* 0x1a0fe20000010805 */
[----:B-1----:R-:W-:-:S04]  /*fcb0*/  FFMA.FTZ R2, R98, R0, -R5 ;  /* 0x0000000062027223 */ /* 0x002fc80000010805 */
[----:B------:R-:W-:Y:S01]  /*fcc0*/  HMMA.16816.F32 R28, R8, R54, R28 ;  /* 0x00000036081c723c */ /* 0x000fe2000000181c */
[----:B------:R1:W-:Y:S02]  /*fcd0*/  MUFU.EX2 R101, R2 ;  /* 0x0000000200657308 */ /* 0x0003e40000000800 */
[----:B---3--:R-:W-:Y:S01]  /*fce0*/  F2FP.F16.F32.PACK_AB R8, R114, R122 ;  /* 0x0000007a7208723e */ /* 0x008fe200000000ff */
[-C--:B------:R-:W-:Y:S01]  /*fcf0*/  FFMA.FTZ R6, R162, R0.reuse, -R3 ;  /* 0x00000000a2067223 */ /* 0x080fe20000010803 */
[----:B------:R3:W5:Y:S01]  /*fd00*/  MUFU.EX2 R102, R4 ;  /* 0x0000000400667308 */ /* 0x0007620000000800 */
[----:B----4-:R-:W-:Y:S01]  /*fd10*/  F2FP.F16.F32.PACK_AB R10, R117, R115 ;  /* 0x00000073750a723e */ /* 0x010fe200000000ff */
[----:B------:R-:W4:Y:S01]  /*fd20*/  LDSM.16.MT88.4 R52, [R22+0x7000] ;  /* 0x007000001634783b */ /* 0x000f220000004200 */
[----:B-1----:R-:W-:-:S04]  /*fd30*/  FFMA.FTZ R2, R99, R0, -R5 ;  /* 0x0000000063027223 */ /* 0x002fc80000010805 */
[----:B------:R1:W-:Y:S01]  /*fd40*/  MUFU.EX2 R103, R2 ;  /* 0x0000000200677308 */ /* 0x0003e20000000800 */
[----:B---3--:R-:W-:Y:S01]  /*fd50*/  FFMA.FTZ R4, R97, R0, -R5 ;  /* 0x0000000061047223 */ /* 0x008fe20000010805 */
[----:B--2---:R-:W-:Y:S02]  /*fd60*/  F2FP.F16.F32.PACK_AB R9, R107, R105 ;  /* 0x000000696b09723e */ /* 0x004fe400000000ff */
[----:B------:R-:W-:Y:S01]  /*fd70*/  F2FP.F16.F32.PACK_AB R11, R106, R108 ;  /* 0x0000006c6a0b723e */ /* 0x000fe200000000ff */
[-CC-:B-1----:R-:W-:Y:S02]  /*fd80*/  FFMA.FTZ R2, R104, R0.reuse, -R3.reuse ;  /* 0x0000000068027223 */ /* 0x182fe40000010803 */
[----:B------:R1:W2:Y:S04]  /*fd90*/  MUFU.EX2 R104, R4 ;  /* 0x0000000400687308 */ /* 0x0002a80000000800 */
[----:B------:R3:W-:Y:S01]  /*fda0*/  MUFU.EX2 R49, R2 ;  /* 0x0000000200317308 */ /* 0x0007e20000000800 */
[----:B------:R-:W-:Y:S03]  /*fdb0*/  HMMA.16816.F32 R36, R8, R56, R24 ;  /* 0x000000380824723c */ /* 0x000fe60000001818 */
[----:B------:R-:W4:Y:S01]  /*fdc0*/  MUFU.EX2 R95, R6 ;  /* 0x00000006005f7308 */ /* 0x000f220000000800 */
[-CC-:B-1----:R-:W-:Y:S01]  /*fdd0*/  FFMA.FTZ R4, R161, R0.reuse, -R3.reuse ;  /* 0x00000000a1047223 */ /* 0x182fe20000010803 */
[----:B---3--:R-:W-:-:S03]  /*fde0*/  FFMA.FTZ R2, R160, R0, -R3 ;  /* 0x00000000a0027223 */ /* 0x008fc60000010803 */
[----:B------:R-:W-:Y:S01]  /*fdf0*/  MUFU.EX2 R98, R4 ;  /* 0x0000000400627308 */ /* 0x000fe20000000800 */
[----:B------:R-:W-:Y:S01]  /*fe00*/  HMMA.16816.F32 R24, R8, R58, R28 ;  /* 0x0000003a0818723c */ /* 0x000fe2000000181c */
[----:B------:R-:W-:Y:S02]  /*fe10*/  LDSM.16.MT88.4 R56, [R22+0x7400] ;  /* 0x007400001638783b */ /* 0x000fe40000004200 */
[----:B------:R1:W3:Y:S02]  /*fe20*/  MUFU.EX2 R97, R2 ;  /* 0x0000000200617308 */ /* 0x0002e40000000800 */
[----:B-1----:R-:W-:-:S04]  /*fe30*/  FFMA.FTZ R2, R163, R0, -R5 ;  /* 0x00000000a3027223 */ /* 0x002fc80000010805 */
[----:B------:R1:W-:Y:S01]  /*fe40*/  MUFU.EX2 R91, R2 ;  /* 0x00000002005b7308 */ /* 0x0003e20000000800 */
[-CC-:B------:R-:W-:Y:S01]  /*fe50*/  FFMA.FTZ R4, R159, R0.reuse, -R5.reuse ;  /* 0x000000009f047223 */ /* 0x180fe20000010805 */
[----:B------:R-:W-:Y:S03]  /*fe60*/  HMMA.16816.F32 R28, R8, R60, R32 ;  /* 0x0000003c081c723c */ /* 0x000fe60000001820 */
[----:B------:R5:W3:Y:S01]  /*fe70*/  MUFU.EX2 R92, R4 ;  /* 0x00000004005c7308 */ /* 0x000ae20000000800 */
[----:B-1----:R-:W-:-:S04]  /*fe80*/  FFMA.FTZ R2, R164, R0, -R5 ;  /* 0x00000000a4027223 */ /* 0x002fc80000010805 */
[----:B------:R1:W-:Y:S01]  /*fe90*/  MUFU.EX2 R100, R2 ;  /* 0x0000000200647308 */ /* 0x0003e20000000800 */
[----:B------:R-:W-:Y:S03]  /*fea0*/  HMMA.16816.F32 R16, R8, R62, R16 ;  /* 0x0000003e0810723c */ /* 0x000fe60000001810 */
[--C-:B-----5:R-:W-:Y:S01]  /*feb0*/  FFMA.FTZ R4, R158, R0, -R5.reuse ;  /* 0x000000009e047223 */ /* 0x120fe20000010805 */
[----:B------:R-:W-:Y:S02]  /*fec0*/  F2FP.F16.F32.PACK_AB R8, R102, R101 ;  /* 0x000000656608723e */ /* 0x000fe400000000ff */
[----:B--2---:R-:W-:Y:S02]  /*fed0*/  F2FP.F16.F32.PACK_AB R10, R104, R103 ;  /* 0x00000067680a723e */ /* 0x004fe400000000ff */
[----:B----4-:R-:W-:Y:S02]  /*fee0*/  F2FP.F16.F32.PACK_AB R9, R95, R49 ;  /* 0x000000315f09723e */ /* 0x010fe400000000ff */
[----:B---3--:R-:W-:Y:S01]  /*fef0*/  F2FP.F16.F32.PACK_AB R11, R97, R98 ;  /* 0x00000062610b723e */ /* 0x008fe200000000ff */
[----:B-1----:R-:W-:-:S04]  /*ff00*/  FFMA.FTZ R2, R165, R0, -R5 ;  /* 0x00000000a5027223 */ /* 0x002fc80000010805 */
[----:B------:R1:W-:Y:S04]  /*ff10*/  MUFU.EX2 R99, R2 ;  /* 0x0000000200637308 */ /* 0x0003e80000000800 */
[----:B------:R2:W3:Y:S01]  /*ff20*/  MUFU.EX2 R96, R4 ;  /* 0x0000000400607308 */ /* 0x0004e20000000800 */
[----:B------:R-:W-:Y:S03]  /*ff30*/  HMMA.16816.F32 R36, R8, R40, R36 ;  /* 0x000000280824723c */ /* 0x000fe60000001824 */
[----:B-1----:R-:W-:-:S05]  /*ff40*/  FFMA.FTZ R2, R169, R0, -R3 ;  /* 0x00000000a9027223 */ /* 0x002fca0000010803 */
[----:B------:R-:W-:Y:S01]  /*ff50*/  HMMA.16816.F32 R32, R8, R42, R24 ;  /* 0x0000002a0820723c */ /* 0x000fe20000001818 */
[----:B------:R-:W1:Y:S02]  /*ff60*/  LDSM.16.MT88.4 R40, [R15+0x7000] ;  /* 0x007000000f28783b */ /* 0x000e640000004200 */
[-CC-:B--2---:R-:W-:Y:S01]  /*ff70*/  FFMA.FTZ R4, R171, R0.reuse, -R3.reuse ;  /* 0x00000000ab047223 */ /* 0x184fe20000010803 */
[----:B------:R2:W-:Y:S04]  /*ff80*/  MUFU.EX2 R50, R2 ;  /* 0x0000000200327308 */ /* 0x0005e80000000800 */
[----:B------:R4:W5:Y:S01]  /*ff90*/  MUFU.EX2 R51, R4 ;  /* 0x0000000400337308 */ /* 0x0009620000000800 */
[-CC-:B--2---:R-:W-:Y:S01]  /*ffa0*/  FFMA.FTZ R2, R170, R0.reuse, -R3.reuse ;  /* 0x00000000aa027223 */ /* 0x184fe20000010803 */
[----:B----4-:R-:W-:-:S03]  /*ffb0*/  FFMA.FTZ R4, R172, R0, -R3 ;  /* 0x00000000ac047223 */ /* 0x010fc60000010803 */
[----:B------:R2:W-:Y:S04]  /*ffc0*/  MUFU.EX2 R90, R2 ;  /* 0x00000002005a7308 */ /* 0x0005e80000000800 */
[----:B------:R4:W1:Y:S01]  /*ffd0*/  MUFU.EX2 R88, R4 ;  /* 0x0000000400587308 */ /* 0x0008620000000800 */
[-CC-:B--2---:R-:W-:Y:S01]  /*ffe0*/  FFMA.FTZ R2, R167, R0.reuse, -R5.reuse ;  /* 0x00000000a7027223 */ /* 0x184fe20000010805 */
[----:B----4-:R-:W-:-:S03]  /*fff0*/  FFMA.FTZ R4, R166, R0, -R5 ;  /* 0x00000000a6047223 */ /* 0x010fc60000010805 */
[----:B------:R2:W-:Y:S04]  /*10000*/  MUFU.EX2 R93, R2 ;  /* 0x00000002005d7308 */ /* 0x0005e80000000800 */
[----:B------:R4:W1:Y:S01]  /*10010*/  MUFU.EX2 R89, R4 ;  /* 0x0000000400597308 */ /* 0x0008620000000800 */
[-C--:B--2---:R-:W-:Y:S01]  /*10020*/  FFMA.FTZ R2, R175, R0.reuse, -R3 ;  /* 0x00000000af027223 */ /* 0x084fe20000010803 */
[----:B----4-:R-:W-:-:S03]  /*10030*/  FFMA.FTZ R4, R168, R0, -R5 ;  /* 0x00000000a8047223 */ /* 0x010fc60000010805 */
[----:B------:R2:W-:Y:S04]  /*10040*/  MUFU.EX2 R84, R2 ;  /* 0x0000000200547308 */ /* 0x0005e80000000800 */
[----:B------:R4:W1:Y:S01]  /*10050*/  MUFU.EX2 R94, R4 ;  /* 0x00000004005e7308 */ /* 0x0008620000000800 */
[----:B------:R-:W-:Y:S03]  /*10060*/  HMMA.16816.F32 R28, R8, R44, R28 ;  /* 0x0000002c081c723c */ /* 0x000fe6000000181c */
[-CC-:B--2---:R-:W-:Y:S01]  /*10070*/  FFMA.FTZ R2, R173, R0.reuse, -R3.reuse ;  /* 0x00000000ad027223 */ /* 0x184fe20000010803 */
[----:B----4-:R-:W-:-:S03]  /*10080*/  FFMA.FTZ R4, R176, R0, -R3 ;  /* 0x00000000b0047223 */ /* 0x010fc60000010803 */
[----:B------:R2:W-:Y:S01]  /*10090*/  MUFU.EX2 R86, R2 ;  /* 0x0000000200567308 */ /* 0x0005e20000000800 */
[----:B------:R-:W-:Y:S01]  /*100a0*/  HMMA.16816.F32 R16, R8, R46, R16 ;  /* 0x0000002e0810723c */ /* 0x000fe20000001810 */
[----:B------:R-:W4:Y:S02]  /*100b0*/  LDSM.16.MT88.4 R44, [R15+0x7400] ;  /* 0x007400000f2c783b */ /* 0x000f240000004200 */
[----:B------:R3:W-:Y:S01]  /*100c0*/  MUFU.EX2 R87, R4 ;  /* 0x0000000400577308 */ /* 0x0007e20000000800 */
[-CC-:B--2---:R-:W-:Y:S01]  /*100d0*/  FFMA.FTZ R2, R180, R0.reuse, -R5.reuse ;  /* 0x00000000b4027223 */ /* 0x184fe20000010805 */
[----:B---3--:R-:W-:-:S03]  /*100e0*/  FFMA.FTZ R4, R178, R0, -R5 ;  /* 0x00000000b2047223 */ /* 0x008fc60000010805 */
[----:B------:R2:W-:Y:S01]  /*100f0*/  MUFU.EX2 R79, R2 ;  /* 0x00000002004f7308 */ /* 0x0005e20000000800 */
[----:B------:R-:W-:-:S03]  /*10100*/  FFMA.FTZ R6, R174, R0, -R3 ;  /* 0x00000000ae067223 */ /* 0x000fc60000010803 */
[----:B------:R3:W-:Y:S01]  /*10110*/  MUFU.EX2 R81, R4 ;  /* 0x0000000400517308 */ /* 0x0007e20000000800 */
[----:B------:R-:W-:Y:S01]  /*10120*/  F2FP.F16.F32.PACK_AB R8, R92, R91 ;  /* 0x0000005b5c08723e */ /* 0x000fe200000000ff */
[-CC-:B--2---:R-:W-:Y:S01]  /*10130*/  FFMA.FTZ R2, R181, R0.reuse, -R5.reuse ;  /* 0x00000000b5027223 */ /* 0x184fe20000010805 */
[----:B---3--:R-:W-:-:S03]  /*10140*/  FFMA.FTZ R4, R179, R0, -R5 ;  /* 0x00000000b3047223 */ /* 0x008fc60000010805 */
[----:B------:R2:W-:Y:S01]  /*10150*/  MUFU.EX2 R82, R2 ;  /* 0x0000000200527308 */ /* 0x0005e20000000800 */
[----:B------:R-:W-:Y:S02]  /*10160*/  F2FP.F16.F32.PACK_AB R10, R96, R100 ;  /* 0x00000064600a723e */ /* 0x000fe400000000ff */
[----:B-----5:R-:W-:Y:S01]  /*10170*/  F2FP.F16.F32.PACK_AB R9, R50, R51 ;  /* 0x000000333209723e */ /* 0x020fe200000000ff */
[----:B------:R3:W-:Y:S01]  /*10180*/  MUFU.EX2 R83, R4 ;  /* 0x0000000400537308 */ /* 0x0007e20000000800 */
[----:B-1----:R-:W-:-:S03]  /*10190*/  F2FP.F16.F32.PACK_AB R11, R90, R88 ;  /* 0x000000585a0b723e */ /* 0x002fc600000000ff */
[----:B------:R1:W5:Y:S01]  /*101a0*/  MUFU.EX2 R85, R6 ;  /* 0x0000000600557308 */ /* 0x0003620000000800 */
[----:B--2---:R-:W-:-:S04]  /*101b0*/  FFMA.FTZ R2, R185, R0, -R3 ;  /* 0x00000000b9027223 */ /* 0x004fc80000010803 */
[----:B------:R2:W-:Y:S01]  /*101c0*/  MUFU.EX2 R23, R2 ;  /* 0x0000000200177308 */ /* 0x0005e20000000800 */
[-CC-:B---3--:R-:W-:Y:S01]  /*101d0*/  FFMA.FTZ R4, R183, R0.reuse, -R3.reuse ;  /* 0x00000000b7047223 */ /* 0x188fe20000010803 */
[----:B-1----:R-:W-:-:S03]  /*101e0*/  FFMA.FTZ R6, R184, R0, -R3 ;  /* 0x00000000b8067223 */ /* 0x002fc60000010803 */
[----:B------:R1:W-:Y:S01]  /*101f0*/  MUFU.EX2 R77, R4 ;  /* 0x00000004004d7308 */ /* 0x0003e20000000800 */
[----:B------:R-:W-:Y:S01]  /*10200*/  HMMA.16816.F32 R24, R8, R52, R36 ;  /* 0x000000340818723c */ /* 0x000fe20000001824 */
[----:B------:R-:W3:Y:S02]  /*10210*/  LDSM.16.MT88.4 R36, [R22+0x7800] ;  /* 0x007800001624783b */ /* 0x000ee40000004200 */
[----:B------:R4:W3:Y:S01]  /*10220*/  MUFU.EX2 R73, R6 ;  /* 0x0000000600497308 */ /* 0x0008e20000000800 */
[----:B--2---:R-:W-:-:S04]  /*10230*/  FFMA.FTZ R2, R182, R0, -R3 ;  /* 0x00000000b6027223 */ /* 0x004fc80000010803 */
[----:B------:R2:W3:Y:S01]  /*10240*/  MUFU.EX2 R76, R2 ;  /* 0x00000002004c7308 */ /* 0x0004e20000000800 */
[-CC-:B-1----:R-:W-:Y:S01]  /*10250*/  FFMA.FTZ R4, R189, R0.reuse, -R5.reuse ;  /* 0x00000000bd047223 */ /* 0x182fe20000010805 */
[C---:B------:R-:W-:Y:S03]  /*10260*/  HMMA.16816.F32 R32, R8.reuse, R54, R32 ;  /* 0x000000360820723c */ /* 0x040fe60000001820 */
[----:B------:R-:W-:Y:S01]  /*10270*/  FADD.FTZ R14, R7, R14 ;  /* 0x0000000e070e7221 */ /* 0x000fe20000010000 */
[----:B----4-:R-:W-:Y:S01]  /*10280*/  FADD.FTZ R6, R74, R72 ;  /* 0x000000484a067221 */ /* 0x010fe20000010000 */
[----:B------:R-:W-:Y:S01]  /*10290*/  LDSM.16.MT88.4 R52, [R22+0x7c00] ;  /* 0x007c00001634783b */ /* 0x000fe20000004200 */
[----:B------:R1:W-:Y:S02]  /*102a0*/  MUFU.EX2 R72, R4 ;  /* 0x0000000400487308 */ /* 0x0003e40000000800 */
[----:B------:R-:W-:Y:S03]  /*102b0*/  HMMA.16816.F32 R28, R8, R40, R28 ;  /* 0x00000028081c723c */ /* 0x000fe6000000181c */
[----:B--2---:R-:W-:-:S05]  /*102c0*/  FFMA.FTZ R2, R188, R0, -R5 ;  /* 0x00000000bc027223 */ /* 0x004fca0000010805 */
[----:B------:R-:W-:Y:S01]  /*102d0*/  HMMA.16816.F32 R16, R8, R42, R16 ;  /* 0x0000002a0810723c */ /* 0x000fe20000001810 */
[----:B------:R-:W2:Y:S01]  /*102e0*/  LDSM.16.MT88.4 R40, [R15+0x7800] ;  /* 0x007800000f28783b */ /* 0x000ea20000004200 */
[----:B------:R4:W2:Y:S01]  /*102f0*/  MUFU.EX2 R74, R2 ;  /* 0x00000002004a7308 */ /* 0x0008a20000000800 */
[-CC-:B-1----:R-:W-:Y:S01]  /*10300*/  FFMA.FTZ R4, R187, R0.reuse, -R5.reuse ;  /* 0x00000000bb047223 */ /* 0x182fe20000010805 */
[----:B------:R-:W-:-:S03]  /*10310*/  FFMA.FTZ R7, R186, R0, -R5 ;  /* 0x00000000ba077223 */ /* 0x000fc60000010805 */
[----:B------:R1:W-:Y:S01]  /*10320*/  MUFU.EX2 R75, R4 ;  /* 0x00000004004b7308 */ /* 0x0003e20000000800 */
[----:B----4-:R-:W-:Y:S01]  /*10330*/  FADD.FTZ R2, R130, R6 ;  /* 0x0000000682027221 */ /* 0x010fe20000010000 */
[----:B------:R-:W-:Y:S02]  /*10340*/  FADD.FTZ R6, R80, R14 ;  /* 0x0000000e50067221 */ /* 0x000fe40000010000 */
[----:B------:R4:W2:Y:S01]  /*10350*/  MUFU.EX2 R80, R7 ;  /* 0x0000000700507308 */ /* 0x0008a20000000800 */
[----:B-1----:R-:W-:Y:S01]  /*10360*/  FADD.FTZ R4, R141, R2 ;  /* 0x000000028d047221 */ /* 0x002fe20000010000 */
[----:B------:R-:W-:Y:S01]  /*10370*/  FADD.FTZ R2, R133, R6 ;  /* 0x0000000685027221 */ /* 0x000fe20000010000 */
[----:B------:R-:W-:Y:S02]  /*10380*/  F2FP.F16.F32.PACK_AB R8, R89, R99 ;  /* 0x000000635908723e */ /* 0x000fe400000000ff */
[----:B------:R-:W-:Y:S01]  /*10390*/  FADD.FTZ R4, R136, R4 ;  /* 0x0000000488047221 */ /* 0x000fe20000010000 */
[----:B------:R-:W-:Y:S01]  /*103a0*/  F2FP.F16.F32.PACK_AB R10, R94, R93 ;  /* 0x0000005d5e0a723e */ /* 0x000fe200000000ff */
[----:B------:R-:W-:Y:S01]  /*103b0*/  FADD.FTZ R2, R131, R2 ;  /* 0x0000000283027221 */ /* 0x000fe20000010000 */
[----:B-----5:R-:W-:-:S02]  /*103c0*/  F2FP.F16.F32.PACK_AB R9, R85, R84 ;  /* 0x000000545509723e */ /* 0x020fc400000000ff */
[----:B------:R-:W-:Y:S01]  /*103d0*/  F2FP.F16.F32.PACK_AB R11, R86, R87 ;  /* 0x00000057560b723e */ /* 0x000fe200000000ff */
[-CC-:B----4-:R-:W-:Y:S01]  /*103e0*/  FFMA.FTZ R7, R194, R0.reuse, -R3.reuse ;  /* 0x00000000c2077223 */ /* 0x190fe20000010803 */
[-CC-:B------:R-:W-:Y:S01]  /*103f0*/  FFMA.FTZ R6, R192, R0.reuse, -R3.reuse ;  /* 0x00000000c0067223 */ /* 0x180fe20000010803 */
[-CC-:B------:R-:W-:Y:S02]  /*10400*/  FFMA.FTZ R14, R196, R0.reuse, -R3.reuse ;  /* 0x00000000c40e7223 */ /* 0x180fe40000010803 */
[----:B------:R1:W-:Y:S01]  /*10410*/  MUFU.EX2 R71, R7 ;  /* 0x0000000700477308 */ /* 0x0003e20000000800 */
[----:B------:R-:W-:Y:S01]  /*10420*/  FADD.FTZ R2, R132, R2 ;  /* 0x0000000284027221 */ /* 0x000fe20000010000 */
[C---:B------:R-:W-:Y:S02]  /*10430*/  HMMA.16816.F32 R24, R8.reuse, R56, R24 ;  /* 0x000000380818723c */ /* 0x040fe40000001818 */
[----:B------:R4:W5:Y:S04]  /*10440*/  MUFU.EX2 R67, R6 ;  /* 0x0000000600437308 */ /* 0x0009680000000800 */
[----:B------:R3:W-:Y:S01]  /*10450*/  MUFU.EX2 R70, R14 ;  /* 0x0000000e00467308 */ /* 0x0007e20000000800 */
[----:B-1----:R-:W-:Y:S01]  /*10460*/  FADD.FTZ R7, R140, R4 ;  /* 0x000000048c077221 */ /* 0x002fe20000010000 */
[-C--:B------:R-:W-:Y:S01]  /*10470*/  FFMA.FTZ R4, R193, R0.reuse, -R3 ;  /* 0x00000000c1047223 */ /* 0x080fe20000010803 */
[C---:B------:R-:W-:Y:S03]  /*10480*/  HMMA.16816.F32 R32, R8.reuse, R58, R32 ;  /* 0x0000003a0820723c */ /* 0x040fe60000001820 */
[-C--:B----4-:R-:W-:Y:S01]  /*10490*/  FFMA.FTZ R6, R201, R0.reuse, -R5 ;  /* 0x00000000c9067223 */ /* 0x090fe20000010805 */
[----:B------:R1:W4:Y:S01]  /*104a0*/  MUFU.EX2 R65, R4 ;  /* 0x0000000400417308 */ /* 0x0003220000000800 */
[----:B------:R-:W-:Y:S01]  /*104b0*/  FADD.FTZ R7, R147, R7 ;  /* 0x0000000793077221 */ /* 0x000fe20000010000 */
[----:B---3--:R-:W-:Y:S01]  /*104c0*/  FADD.FTZ R14, R143, R2 ;  /* 0x000000028f0e7221 */ /* 0x008fe20000010000 */
[-CC-:B------:R-:W-:Y:S01]  /*104d0*/  FFMA.FTZ R2, R199, R0.reuse, -R5.reuse ;  /* 0x00000000c7027223 */ /* 0x180fe20000010805 */
[C---:B------:R-:W-:Y:S01]  /*104e0*/  HMMA.16816.F32 R28, R8.reuse, R44, R28 ;  /* 0x0000002c081c723c */ /* 0x040fe2000000181c */
[----:B------:R3:W-:Y:S07]  /*104f0*/  MUFU.EX2 R66, R6 ;  /* 0x0000000600427308 */ /* 0x0007ee0000000800 */
[----:B------:R-:W-:Y:S03]  /*10500*/  HMMA.16816.F32 R16, R8, R46, R16 ;  /* 0x0000002e0810723c */ /* 0x000fe60000001810 */
[-CC-:B-1----:R-:W-:Y:S01]  /*10510*/  FFMA.FTZ R4, R198, R0.reuse, -R5.reuse ;  /* 0x00000000c6047223 */ /* 0x182fe20000010805 */
[----:B------:R1:W-:Y:S01]  /*10520*/  MUFU.EX2 R69, R2 ;  /* 0x0000000200457308 */ /* 0x0003e20000000800 */
[----:B---3--:R-:W-:-:S03]  /*10530*/  FFMA.FTZ R6, R197, R0, -R5 ;  /* 0x00000000c5067223 */ /* 0x008fc60000010805 */
[----:B------:R3:W4:Y:S01]  /*10540*/  MUFU.EX2 R64, R4 ;  /* 0x0000000400407308 */ /* 0x0007220000000800 */
[----:B------:R-:W-:Y:S01]  /*10550*/  F2FP.F16.F32.PACK_AB R8, R81, R79 ;  /* 0x0000004f5108723e */ /* 0x000fe200000000ff */
[----:B------:R-:W4:Y:S02]  /*10560*/  LDSM.16.MT88.4 R44, [R15+0x7c00] ;  /* 0x007c00000f2c783b */ /* 0x000f240000004200 */
[----:B------:R2:W4:Y:S01]  /*10570*/  MUFU.EX2 R68, R6 ;  /* 0x0000000600447308 */ /* 0x0005220000000800 */
[----:B-1----:R-:W-:Y:S01]  /*10580*/  FADD.FTZ R2, R157, R7 ;  /* 0x000000079d027221 */ /* 0x002fe20000010000 */
[----:B---3--:R-:W-:Y:S01]  /*10590*/  FFMA.FTZ R4, R202, R0, -R3 ;  /* 0x00000000ca047223 */ /* 0x008fe20000010803 */
[----:B------:R-:W-:Y:S01]  /*105a0*/  F2FP.F16.F32.PACK_AB R10, R83, R82 ;  /* 0x00000052530a723e */ /* 0x000fe200000000ff */
[----:B--2---:R-:W-:Y:S02]  /*105b0*/  FADD.FTZ R6, R153, R14 ;  /* 0x0000000e99067221 */ /* 0x004fe40000010000 */
[----:B------:R1:W-:Y:S01]  /*105c0*/  MUFU.EX2 R60, R4 ;  /* 0x00000004003c7308 */ /* 0x0003e20000000800 */
[----:B------:R-:W-:-:S02]  /*105d0*/  F2FP.F16.F32.PACK_AB R9, R73, R23 ;  /* 0x000000174909723e */ /* 0x000fc400000000ff */
[----:B------:R-:W-:Y:S01]  /*105e0*/  F2FP.F16.F32.PACK_AB R11, R76, R77 ;  /* 0x0000004d4c0b723e */ /* 0x000fe200000000ff */
[----:B-1----:R-:W-:Y:S01]  /*105f0*/  FADD.FTZ R4, R151, R2 ;  /* 0x0000000297047221 */ /* 0x002fe20000010000 */
[----:B------:R-:W-:-:S05]  /*10600*/  FADD.FTZ R2, R142, R6 ;  /* 0x000000068e027221 */ /* 0x000fca0000010000 */
[C---:B------:R-:W-:Y:S03]  /*10610*/  HMMA.16816.F32 R24, R8.reuse, R36, R24 ;  /* 0x000000240818723c */ /* 0x040fe60000001818 */
[-C--:B------:R-:W-:Y:S01]  /*10620*/  FFMA.FTZ R7, R208, R0.reuse, -R3 ;  /* 0x00000000d0077223 */ /* 0x080fe20000010803 */
[----:B------:R-:W-:Y:S01]  /*10630*/  FADD.FTZ R4, R152, R4 ;  /* 0x0000000498047221 */ /* 0x000fe20000010000 */
[----:B------:R-:W-:Y:S01]  /*10640*/  FADD.FTZ R2, R144, R2 ;  /* 0x0000000290027221 */ /* 0x000fe20000010000 */
[----:B------:R-:W-:Y:S01]  /*10650*/  FFMA.FTZ R14, R228, R0, -R5 ;  /* 0x00000000e40e7223 */ /* 0x000fe20000010805 */
[----:B------:R-:W-:Y:S01]  /*10660*/  LDSM.16.MT88.4 R140, [R22+0x8c00] ;  /* 0x008c0000168c783b */ /* 0x000fe20000004200 */
[----:B------:R-:W-:Y:S01]  /*10670*/  FADD.FTZ R4, R156, R4 ;  /* 0x000000049c047221 */ /* 0x000fe20000010000 */
[----:B------:R-:W-:Y:S01]  /*10680*/  FADD.FTZ R2, R145, R2 ;  /* 0x0000000291027221 */ /* 0x000fe20000010000 */
[----:B------:R-:W-:Y:S03]  /*10690*/  HMMA.16816.F32 R36, R8, R38, R32 ;  /* 0x000000260824723c */ /* 0x000fe60000001820 */
[----:B------:R-:W-:Y:S01]  /*106a0*/  FADD.FTZ R4, R155, R4 ;  /* 0x000000049b047221 */ /* 0x000fe20000010000 */
[----:B------:R-:W-:-:S04]  /*106b0*/  FADD.FTZ R2, R146, R2 ;  /* 0x0000000292027221 */ /* 0x000fc80000010000 */
[----:B------:R-:W-:Y:S03]  /*106c0*/  HMMA.16816.F32 R32, R8, R40, R28 ;  /* 0x000000280820723c */ /* 0x000fe6000000181c */
[----:B------:R-:W-:-:S05]  /*106d0*/  FADD.FTZ R4, R154, R4 ;  /* 0x000000049a047221 */ /* 0x000fca0000010000 */
[----:B------:R-:W-:Y:S01]  /*106e0*/  HMMA.16816.F32 R16, R8, R42, R16 ;  /* 0x0000002a0810723c */ /* 0x000fe20000001810 */
[----:B------:R-:W1:Y:S02]  /*106f0*/  LDSM.16.MT88.4 R40, [R22+0x8000] ;  /* 0x008000001628783b */ /* 0x000e640000004200 */
[----:B------:R-:W-:Y:S01]  /*10700*/  FADD.FTZ R2, R129, R2 ;  /* 0x0000000281027221 */ /* 0x000fe20000010000 */
[----:B------:R-:W-:Y:S01]  /*10710*/  FADD.FTZ R4, R149, R4 ;  /* 0x0000000495047221 */ /* 0x000fe20000010000 */
[----:B------:R-:W-:Y:S02]  /*10720*/  F2FP.F16.F32.PACK_AB R8, R74, R72 ;  /* 0x000000484a08723e */ /* 0x000fe400000000ff */
[----:B------:R-:W-:Y:S01]  /*10730*/  FADD.FTZ R2, R137, R2 ;  /* 0x0000000289027221 */ /* 0x000fe20000010000 */
[----:B------:R-:W-:Y:S01]  /*10740*/  FADD.FTZ R4, R148, R4 ;  /* 0x0000000494047221 */ /* 0x000fe20000010000 */
[----:B------:R-:W-:Y:S01]  /*10750*/  F2FP.F16.F32.PACK_AB R10, R75, R80 ;  /* 0x000000504b0a723e */ /* 0x000fe200000000ff */
[----:B------:R2:W3:Y:S01]  /*10760*/  MUFU.EX2 R63, R7 ;  /* 0x00000007003f7308 */ /* 0x0004e20000000800 */
[----:B-----5:R-:W-:-:S02]  /*10770*/  F2FP.F16.F32.PACK_AB R9, R67, R71 ;  /* 0x000000474309723e */ /* 0x020fc400000000ff */
[----:B----4-:R-:W-:Y:S01]  /*10780*/  F2FP.F16.F32.PACK_AB R11, R65, R70 ;  /* 0x00000046410b723e */ /* 0x010fe200000000ff */
[-CC-:B------:R-:W-:Y:S01]  /*10790*/  FFMA.FTZ R6, R203, R0.reuse, -R3.reuse ;  /* 0x00000000cb067223 */ /* 0x180fe20000010803 */
[----:B------:R-:W-:Y:S01]  /*107a0*/  FADD.FTZ R2, R139, R2 ;  /* 0x000000028b027221 */ /* 0x000fe20000010000 */
[----:B------:R-:W-:Y:S02]  /*107b0*/  FADD.FTZ R4, R150, R4 ;  /* 0x0000000496047221 */ /* 0x000fe40000010000 */
[----:B------:R-:W-:Y:S01]  /*107c0*/  MUFU.EX2 R61, R6 ;  /* 0x00000006003d7308 */ /* 0x000fe20000000800 */
[----:B------:R-:W-:Y:S01]  /*107d0*/  FADD.FTZ R2, R138, R2 ;  /* 0x000000028a027221 */ /* 0x000fe20000010000 */
[----:B--2---:R-:W-:Y:S01]  /*107e0*/  FFMA.FTZ R7, R211, R0, -R3 ;  /* 0x00000000d3077223 */ /* 0x004fe20000010803 */
[----:B------:R-:W-:Y:S03]  /*107f0*/  HMMA.16816.F32 R24, R8, R52, R24 ;  /* 0x000000340818723c */ /* 0x000fe60000001818 */
[----:B------:R-:W-:Y:S01]  /*10800*/  FADD.FTZ R4, R127, R4 ;  /* 0x000000047f047221 */ /* 0x000fe20000010000 */
[----:B------:R-:W2:Y:S01]  /*10810*/  MUFU.EX2 R62, R7 ;  /* 0x00000007003e7308 */ /* 0x000ea20000000800 */
[----:B------:R-:W-:-:S02]  /*10820*/  FADD.FTZ R2, R116, R2 ;  /* 0x0000000274027221 */ /* 0x000fc40000010000 */
[----:B------:R-:W-:Y:S02]  /*10830*/  FADD.FTZ R4, R125, R4 ;  /* 0x000000047d047221 */ /* 0x000fe40000010000 */
[----:B------:R-:W-:Y:S02]  /*10840*/  FADD.FTZ R2, R121, R2 ;  /* 0x0000000279027221 */ /* 0x000fe40000010000 */
[----:B------:R-:W-:Y:S01]  /*10850*/  FADD.FTZ R4, R126, R4 ;  /* 0x000000047e047221 */ /* 0x000fe20000010000 */
[----:B------:R-:W-:Y:S03]  /*10860*/  HMMA.16816.F32 R28, R8, R54, R36 ;  /* 0x00000036081c723c */ /* 0x000fe60000001824 */
[----:B------:R-:W-:Y:S01]  /*10870*/  FADD.FTZ R2, R124, R2 ;  /* 0x000000027c027221 */ /* 0x000fe20000010000 */
[----:B------:R-:W-:-:S04]  /*10880*/  FADD.FTZ R4, R128, R4 ;  /* 0x0000000480047221 */ /* 0x000fc80000010000 */
[----:B------:R-:W-:Y:S03]  /*10890*/  HMMA.16816.F32 R36, R8, R44, R32 ;  /* 0x0000002c0824723c */ /* 0x000fe60000001820 */
[----:B------:R-:W-:Y:S01]  /*108a0*/  FADD.FTZ R2, R120, R2 ;  /* 0x0000000278027221 */ /* 0x000fe20000010000 */
[----:B------:R-:W-:-:S04]  /*108b0*/  FADD.FTZ R4, R113, R4 ;  /* 0x0000000471047221 */ /* 0x000fc80000010000 */
[----:B------:R-:W-:Y:S03]  /*108c0*/  HMMA.16816.F32 R32, R8, R46, R16 ;  /* 0x0000002e0820723c */ /* 0x000fe60000001810 */
[----:B------:R-:W-:Y:S01]  /*108d0*/  F2FP.F16.F32.PACK_AB R8, R64, R66 ;  /* 0x000000424008723e */ /* 0x000fe200000000ff */
[----:B------:R-:W-:Y:S01]  /*108e0*/  FADD.FTZ R2, R111, R2 ;  /* 0x000000026f027221 */ /* 0x000fe20000010000 */
[----:B------:R-:W-:Y:S01]  /*108f0*/  F2FP.F16.F32.PACK_AB R10, R68, R69 ;  /* 0x00000045440a723e */ /* 0x000fe200000000ff */
[----:B------:R-:W-:Y:S01]  /*10900*/  FADD.FTZ R4, R119, R4 ;  /* 0x0000000477047221 */ /* 0x000fe20000010000 */
[----:B---3--:R-:W-:Y:S02]  /*10910*/  F2FP.F16.F32.PACK_AB R9, R63, R60 ;  /* 0x0000003c3f09723e */ /* 0x008fe400000000ff */
[----:B--2---:R-:W-:Y:S01]  /*10920*/  F2FP.F16.F32.PACK_AB R11, R62, R61 ;  /* 0x0000003d3e0b723e */ /* 0x004fe200000000ff */
[----:B------:R-:W-:Y:S01]  /*10930*/  FADD.FTZ R2, R109, R2 ;  /* 0x000000026d027221 */ /* 0x000fe20000010000 */
[----:B------:R-:W-:Y:S01]  /*10940*/  FADD.FTZ R4, R123, R4 ;  /* 0x000000047b047221 */ /* 0x000fe20000010000 */
[----:B------:R-:W-:Y:S01]  /*10950*/  FFMA.FTZ R6, R229, R0, -R5 ;  /* 0x00000000e5067223 */ /* 0x000fe20000010805 */
[----:B------:R-:W-:Y:S03]  /*10960*/  LDSM.16.MT88.4 R16, [R22+0x8400] ;  /* 0x008400001610783b */ /* 0x000fe60000004200 */
[----:B-1----:R-:W-:Y:S01]  /*10970*/  HMMA.16816.F32 R44, R8, R40, R24 ;  /* 0x00000028082c723c */ /* 0x002fe20000001818 */
        /* <DEDUP_REMOVED lines=18> */
[----:B--2---:R-:W-:-:S04]  /*10aa0*/  FFMA.FTZ R6, R177, R0, -R5 ;  /* 0x00000000b1067223 */ /* 0x004fc80000010805 */
        /* <DEDUP_REMOVED lines=9> */
[----:B------:R-:W-:Y:S03]  /*10b40*/  HMMA.16816.F32 R40, R8, R42, R28 ;  /* 0x0000002a0828723c */ /* 0x000fe6000000181c */
[----:B------:R-:W-:Y:S01]  /*10b50*/  FADD.FTZ R4, R104, R4 ;  /* 0x0000000468047221 */ /* 0x000fe20000010000 */
[----:B------:R-:W3:Y:S01]  /*10b60*/  MUFU.EX2 R57, R14 ;  /* 0x0000000e00397308 */ /* 0x000ee20000000800 */
[----:B------:R-:W-:-:S03]  /*10b70*/  FADD.FTZ R2, R97, R2 ;  /* 0x0000000261027221 */ /* 0x000fc60000010000 */
[----:B------:R-:W-:Y:S01]  /*10b80*/  MUFU.EX2 R55, R7 ;  /* 0x0000000700377308 */ /* 0x000fe20000000800 */
[----:B-1----:R-:W-:Y:S03]  /*10b90*/  HMMA.16816.F32 R36, R8, R24, R36 ;  /* 0x000000180824723c */ /* 0x002fe60000001824 */
[----:B--2---:R-:W-:Y:S01]  /*10ba0*/  FFMA.FTZ R6, R230, R0, -R3 ;  /* 0x00000000e6067223 */ /* 0x004fe20000010803 */
[----:B------:R-:W-:-:S03]  /*10bb0*/  FADD.FTZ R4, R91, R4 ;  /* 0x000000045b047221 */ /* 0x000fc60000010000 */
[----:B------:R-:W1:Y:S01]  /*10bc0*/  MUFU.EX2 R52, R6 ;  /* 0x0000000600347308 */ /* 0x000e620000000800 */
[----:B------:R-:W-:Y:S01]  /*10bd0*/  HMMA.16816.F32 R28, R8, R26, R32 ;  /* 0x0000001a081c723c */ /* 0x000fe20000001820 */
[----:B------:R-:W2:Y:S02]  /*10be0*/  LDSM.16.MT88.4 R24, [R15+0x8400] ;  /* 0x008400000f18783b */ /* 0x000ea40000004200 */
[----:B------:R-:W-:Y:S01]  /*10bf0*/  FADD.FTZ R2, R51, R2 ;  /* 0x0000000233027221 */ /* 0x000fe20000010000 */
[----:B------:R-:W-:-:S03]  /*10c00*/  FADD.FTZ R4, R92, R4 ;  /* 0x000000045c047221 */ /* 0x000fc60000010000 */
[----:B------:R-:W-:Y:S01]  /*10c10*/  FADD.FTZ R2, R50, R2 ;  /* 0x0000000232027221 */ /* 0x000fe20000010000 */
[----:B------:R-:W-:Y:S01]  /*10c20*/  FADD.FTZ R4, R100, R4 ;  /* 0x0000000464047221 */ /* 0x000fe20000010000 */
[----:B---3--:R-:W-:Y:S02]  /*10c30*/  F2FP.F16.F32.PACK_AB R8, R57, R56 ;  /* 0x000000383908723e */ /* 0x008fe400000000ff */
[----:B------:R-:W-:Y:S01]  /*10c40*/  F2FP.F16.F32.PACK_AB R10, R58, R59 ;  /* 0x0000003b3a0a723e */ /* 0x000fe200000000ff */
[----:B------:R-:W-:Y:S01]  /*10c50*/  FADD.FTZ R2, R88, R2 ;  /* 0x0000000258027221 */ /* 0x000fe20000010000 */
[----:B------:R-:W-:Y:S01]  /*10c60*/  F2FP.F16.F32.PACK_AB R9, R53, R54 ;  /* 0x000000363509723e */ /* 0x000fe200000000ff */
[----:B------:R-:W-:Y:S01]  /*10c70*/  FADD.FTZ R4, R96, R4 ;  /* 0x0000000460047221 */ /* 0x000fe20000010000 */
[----:B-1----:R-:W-:Y:S01]  /*10c80*/  F2FP.F16.F32.PACK_AB R11, R52, R55 ;  /* 0x00000037340b723e */ /* 0x002fe200000000ff */
[----:B------:R-:W-:Y:S02]  /*10c90*/  FADD.FTZ R2, R90, R2 ;  /* 0x000000025a027221 */ /* 0x000fe40000010000 */
[----:B------:R-:W-:Y:S01]  /*10ca0*/  FADD.FTZ R4, R99, R4 ;  /* 0x0000000463047221 */ /* 0x000fe20000010000 */
[----:B------:R-:W-:Y:S01]  /*10cb0*/  FFMA.FTZ R6, R236, R0, -R5 ;  /* 0x00000000ec067223 */ /* 0x000fe20000010805 */
[----:B------:R-:W-:-:S02]  /*10cc0*/  FADD.FTZ R2, R84, R2 ;  /* 0x0000000254027221 */ /* 0x000fc40000010000 */
[C---:B------:R-:W-:Y:S03]  /*10cd0*/  HMMA.16816.F32 R32, R8.reuse, R16, R44 ;  /* 0x000000100820723c */ /* 0x040fe6000000182c */
[----:B------:R-:W-:Y:S01]  /*10ce0*/  FADD.FTZ R4, R89, R4 ;  /* 0x0000000459047221 */ /* 0x000fe20000010000 */
[----:B------:R-:W-:Y:S01]  /*10cf0*/  FADD.FTZ R2, R85, R2 ;  /* 0x0000000255027221 */ /* 0x000fe20000010000 */
[----:B------:R1:W-:Y:S03]  /*10d00*/  MUFU.EX2 R49, R6 ;  /* 0x0000000600317308 */ /* 0x0003e60000000800 */
[----:B------:R-:W-:Y:S01]  /*10d10*/  HMMA.16816.F32 R44, R8, R18, R40 ;  /* 0x00000012082c723c */ /* 0x000fe20000001828 */
[----:B------:R-:W3:Y:S02]  /*10d20*/  LDSM.16.MT88.4 R16, [R22+0x8800] ;  /* 0x008800001610783b */ /* 0x000ee40000004200 */
[----:B------:R-:W-:Y:S01]  /*10d30*/  FADD.FTZ R4, R93, R4 ;  /* 0x000000045d047221 */ /* 0x000fe20000010000 */
[----:B------:R-:W-:Y:S01]  /*10d40*/  FFMA.FTZ R7, R234, R0, -R5 ;  /* 0x00000000ea077223 */ /* 0x000fe20000010805 */
[----:B------:R-:W-:-:S02]  /*10d50*/  FADD.FTZ R2, R87, R2 ;  /* 0x0000000257027221 */ /* 0x000fc40000010000 */
[----:B------:R-:W-:Y:S01]  /*10d60*/  FADD.FTZ R4, R94, R4 ;  /* 0x000000045e047221 */ /* 0x000fe20000010000 */
[----:B-1----:R-:W-:Y:S01]  /*10d70*/  FFMA.FTZ R6, R205, R0, -R5 ;  /* 0x00000000cd067223 */ /* 0x002fe20000010805 */
[----:B------:R1:W-:Y:S01]  /*10d80*/  MUFU.EX2 R51, R7 ;  /* 0x0000000700337308 */ /* 0x0003e20000000800 */
[----:B------:R-:W-:-:S03]  /*10d90*/  FADD.FTZ R2, R86, R2 ;  /* 0x0000000256027221 */ /* 0x000fc60000010000 */
[----:B------:R4:W-:Y:S01]  /*10da0*/  MUFU.EX2 R50, R6 ;  /* 0x0000000600327308 */ /* 0x0009e20000000800 */
[----:B------:R-:W-:Y:S01]  /*10db0*/  FADD.FTZ R4, R79, R4 ;  /* 0x000000044f047221 */ /* 0x000fe20000010000 */
[-C--:B------:R-:W-:Y:S01]  /*10dc0*/  FFMA.FTZ R14, R235, R0.reuse, -R5 ;  /* 0x00000000eb0e7223 */ /* 0x080fe20000010805 */
[----:B------:R-:W-:Y:S01]  /*10dd0*/  FADD.FTZ R2, R23, R2 ;  /* 0x0000000217027221 */ /* 0x000fe20000010000 */
[-CC-:B-1----:R-:W-:Y:S01]  /*10de0*/  FFMA.FTZ R7, R238, R0.reuse, -R3.reuse ;  /* 0x00000000ee077223 */ /* 0x182fe20000010803 */
[----:B----4-:R-:W-:-:S03]  /*10df0*/  FFMA.FTZ R6, R237, R0, -R3 ;  /* 0x00000000ed067223 */ /* 0x010fc60000010803 */
[----:B------:R1:W-:Y:S01]  /*10e00*/  MUFU.EX2 R41, R7 ;  /* 0x0000000700297308 */ /* 0x0003e20000000800 */
[----:B------:R-:W-:-:S03]  /*10e10*/  FADD.FTZ R4, R81, R4 ;  /* 0x0000000451047221 */ /* 0x000fc60000010000 */
[----:B------:R4:W-:Y:S01]  /*10e20*/  MUFU.EX2 R40, R6 ;  /* 0x0000000600287308 */ /* 0x0009e20000000800 */
[----:B--2---:R-:W-:Y:S03]  /*10e30*/  HMMA.16816.F32 R144, R8, R24, R36 ;  /* 0x000000180890723c */ /* 0x004fe60000001824 */
[----:B------:R-:W-:Y:S01]  /*10e40*/  FADD.FTZ R2, R73, R2 ;  /* 0x0000000249027221 */ /* 0x000fe20000010000 */
[----:B------:R-:W-:Y:S01]  /*10e50*/  FADD.FTZ R4, R82, R4 ;  /* 0x0000000452047221 */ /* 0x000fe20000010000 */
[----:B------:R2:W5:Y:S01]  /*10e60*/  MUFU.EX2 R43, R14 ;  /* 0x0000000e002b7308 */ /* 0x0005620000000800 */
[-CC-:B-1----:R-:W-:Y:S01]  /*10e70*/  FFMA.FTZ R7, R200, R0.reuse, -R3.reuse ;  /* 0x00000000c8077223 */ /* 0x182fe20000010803 */
[----:B----4-:R-:W-:-:S03]  /*10e80*/  FFMA.FTZ R6, R204, R0, -R3 ;  /* 0x00000000cc067223 */ /* 0x010fc60000010803 */
[----:B------:R-:W-:Y:S04]  /*10e90*/  MUFU.EX2 R42, R7 ;  /* 0x00000007002a7308 */ /* 0x000fe80000000800 */
[----:B------:R1:W4:Y:S01]  /*10ea0*/  MUFU.EX2 R25, R6 ;  /* 0x0000000600197308 */ /* 0x0003220000000800 */
[----:B------:R-:W-:Y:S01]  /*10eb0*/  FADD.FTZ R2, R77, R2 ;  /* 0x000000024d027221 */ /* 0x000fe20000010000 */
[----:B------:R-:W-:Y:S01]  /*10ec0*/  FADD.FTZ R4, R83, R4 ;  /* 0x0000000453047221 */ /* 0x000fe20000010000 */
[-CC-:B--2---:R-:W-:Y:S02]  /*10ed0*/  FFMA.FTZ R14, R191, R0.reuse, -R5.reuse ;  /* 0x00000000bf0e7223 */ /* 0x184fe40000010805 */
[----:B------:R-:W-:Y:S01]  /*10ee0*/  FADD.FTZ R2, R76, R2 ;  /* 0x000000024c027221 */ /* 0x000fe20000010000 */
[-CC-:B-1----:R-:W-:Y:S01]  /*10ef0*/  FFMA.FTZ R6, R222, R0.reuse, -R5.reuse ;  /* 0x00000000de067223 */ /* 0x182fe20000010805 */
[----:B------:R-:W-:-:S03]  /*10f00*/  FFMA.FTZ R7, R195, R0, -R5 ;  /* 0x00000000c3077223 */ /* 0x000fc60000010805 */
[----:B------:R1:W2:Y:S01]  /*10f10*/  MUFU.EX2 R24, R6 ;  /* 0x0000000600187308 */ /* 0x0002a20000000800 */
[----:B------:R-:W-:Y:S01]  /*10f20*/  FADD.FTZ R2, R71, R2 ;  /* 0x0000000247027221 */ /* 0x000fe20000010000 */
[----:B------:R-:W-:Y:S03]  /*10f30*/  HMMA.16816.F32 R36, R8, R26, R28 ;  /* 0x0000001a0824723c */ /* 0x000fe6000000181c */
[----:B-----5:R-:W-:Y:S01]  /*10f40*/  F2FP.F16.F32.PACK_AB R8, R43, R49 ;  /* 0x000000312b08723e */ /* 0x020fe200000000ff */
[----:B------:R-:W5:Y:S01]  /*10f50*/  LDSM.16.MT88.4 R28, [R15+0x8800] ;  /* 0x008800000f1c783b */ /* 0x000f620000004200 */
[----:B------:R-:W-:Y:S02]  /*10f60*/  F2FP.F16.F32.PACK_AB R10, R50, R51 ;  /* 0x00000033320a723e */ /* 0x000fe400000000ff */
[----:B------:R-:W-:Y:S01]  /*10f70*/  F2FP.F16.F32.PACK_AB R9, R40, R41 ;  /* 0x000000292809723e */ /* 0x000fe200000000ff */
[----:B-1----:R-:W-:Y:S01]  /*10f80*/  FFMA.FTZ R6, R190, R0, -R5 ;  /* 0x00000000be067223 */ /* 0x002fe20000010805 */
[----:B------:R-:W-:Y:S01]  /*10f90*/  FADD.FTZ R5, R72, R4 ;  /* 0x0000000448057221 */ /* 0x000fe20000010000 */
[----:B----4-:R-:W-:-:S03]  /*10fa0*/  F2FP.F16.F32.PACK_AB R11, R25, R42 ;  /* 0x0000002a190b723e */ /* 0x010fc600000000ff */
[----:B------:R-:W-:Y:S01]  /*10fb0*/  FADD.FTZ R5, R74, R5 ;  /* 0x000000054a057221 */ /* 0x000fe20000010000 */
[----:B------:R-:W-:Y:S01]  /*10fc0*/  FADD.FTZ R2, R67, R2 ;  /* 0x0000000243027221 */ /* 0x000fe20000010000 */
[----:B------:R-:W-:Y:S02]  /*10fd0*/  FFMA.FTZ R4, R206, R0, -R3 ;  /* 0x00000000ce047223 */ /* 0x000fe40000010803 */
[----:B------:R-:W-:Y:S01]  /*10fe0*/  FADD.FTZ R5, R80, R5 ;  /* 0x0000000550057221 */ /* 0x000fe20000010000 */
[----:B------:R-:W-:Y:S01]  /*10ff0*/  FADD.FTZ R2, R70, R2 ;  /* 0x0000000246027221 */ /* 0x000fe20000010000 */
[----:B---3--:R-:W-:Y:S01]  /*11000*/  HMMA.16816.F32 R136, R8, R16, R32 ;  /* 0x000000100888723c */ /* 0x008fe20000001820 */
[----:B------:R-:W-:Y:S02]  /*11010*/  MUFU.EX2 R17, R14 ;  /* 0x0000000e00117308 */ /* 0x000fe40000000800 */
[----:B------:R-:W-:Y:S01]  /*11020*/  FADD.FTZ R5, R75, R5 ;  /* 0x000000054b057221 */ /* 0x000fe20000010000 */
[----:B------:R-:W1:Y:S01]  /*11030*/  LDSM.16.MT88.4 R32, [R15+0x8c00] ;  /* 0x008c00000f20783b */ /* 0x000e620000004200 */
[----:B------:R3:W-:Y:S02]  /*11040*/  MUFU.EX2 R14, R4 ;  /* 0x00000004000e7308 */ /* 0x0007e40000000800 */
[----:B---3--:R-:W-:Y:S01]  /*11050*/  FADD.FTZ R4, R65, R2 ;  /* 0x0000000241047221 */ /* 0x008fe20000010000 */
[----:B------:R-:W-:-:S04]  /*11060*/  FADD.FTZ R2, R66, R5 ;  /* 0x0000000542027221 */ /* 0x000fc80000010000 */
[----:B------:R-:W-:-:S04]  /*11070*/  FADD.FTZ R2, R64, R2 ;  /* 0x0000000240027221 */ /* 0x000fc80000010000 */
[----:B------:R-:W-:-:S04]  /*11080*/  FADD.FTZ R2, R69, R2 ;  /* 0x0000000245027221 */ /* 0x000fc80000010000 */
[----:B------:R-:W-:-:S04]  /*11090*/  FADD.FTZ R2, R68, R2 ;  /* 0x0000000244027221 */ /* 0x000fc80000010000 */
[----:B------:R-:W-:Y:S01]  /*110a0*/  FADD.FTZ R2, R56, R2 ;  /* 0x0000000238027221 */ /* 0x000fe20000010000 */
[----:B------:R3:W4:Y:S03]  /*110b0*/  MUFU.EX2 R23, R7 ;  /* 0x0000000700177308 */ /* 0x0007260000000800 */
[----:B------:R-:W-:Y:S01]  /*110c0*/  FADD.FTZ R2, R57, R2 ;  /* 0x0000000239027221 */ /* 0x000fe20000010000 */
[----:B------:R2:W5:Y:S03]  /*110d0*/  MUFU.EX2 R16, R6 ;  /* 0x0000000600107308 */ /* 0x0005660000000800 */
[----:B------:R-:W-:Y:S01]  /*110e0*/  FADD.FTZ R2, R59, R2 ;  /* 0x000000023b027221 */ /* 0x000fe20000010000 */
[-CC-:B---3--:R-:W-:Y:S01]  /*110f0*/  FFMA.FTZ R7, R207, R0.reuse, -R3.reuse ;  /* 0x00000000cf077223 */ /* 0x188fe20000010803 */
[-CC-:B--2---:R-:W-:Y:S01]  /*11100*/  FFMA.FTZ R6, R221, R0.reuse, -R3.reuse ;  /* 0x00000000dd067223 */ /* 0x184fe20000010803 */
        /* <DEDUP_REMOVED lines=14> */
[----:B----4-:R-:W-:-:S03]  /*111f0*/  FADD.FTZ R2, R23, R2 ;  /* 0x0000000217027221 */ /* 0x010fc60000010000 */
[----:B------:R-:W-:Y:S01]  /*11200*/  FADD.FTZ R0, R52, R0 ;  /* 0x0000000034007221 */ /* 0x000fe20000010000 */
[----:B------:R-:W-:Y:S01]  /*11210*/  FADD.FTZ R2, R17, R2 ;  /* 0x0000000211027221 */ /* 0x000fe20000010000 */
[----:B------:R-:W2:Y:S02]  /*11220*/  MUFU.EX2 R7, R7 ;  /* 0x0000000700077308 */ /* 0x000ea40000000800 */
[----:B------:R-:W-:Y:S01]  /*11230*/  FADD.FTZ R0, R41, R0 ;  /* 0x0000000029007221 */ /* 0x000fe20000010000 */
[----:B-----5:R-:W-:Y:S01]  /*11240*/  FADD.FTZ R133, R16, R2 ;  /* 0x0000000210857221 */ /* 0x020fe20000010000 */
[----:B------:R-:W-:Y:S01]  /*11250*/  MUFU.EX2 R6, R6 ;  /* 0x0000000600067308 */ /* 0x000fe20000000800 */
[----:B------:R-:W-:Y:S03]  /*11260*/  HMMA.16816.F32 R44, R8, R18, R44 ;  /* 0x00000012082c723c */ /* 0x000fe6000000182c */
[----:B------:R-:W-:Y:S01]  /*11270*/  FADD.FTZ R0, R40, R0 ;  /* 0x0000000028007221 */ /* 0x000fe20000010000 */
[----:B------:R-:W3:Y:S01]  /*11280*/  MUFU.EX2 R3, R3 ;  /* 0x0000000300037308 */ /* 0x000ee20000000800 */
[----:B------:R-:W-:-:S03]  /*11290*/  IMAD.MOV.U32 R132, RZ, RZ, R243 ;  /* 0x000000ffff847224 */ /* 0x000fc600078e00f3 */
[C---:B------:R-:W-:Y:S03]  /*112a0*/  HMMA.16816.F32 R144, R8.reuse, R28, R144 ;  /* 0x0000001c0890723c */ /* 0x040fe60000001890 */
[----:B------:R-:W-:Y:S01]  /*112b0*/  FADD.FTZ R0, R42, R0 ;  /* 0x000000002a007221 */ /* 0x000fe20000010000 */
[----:B------:R4:W-:Y:S04]  /*112c0*/  STL [R1], R133 ;  /* 0x0000008501007387 */ /* 0x0009e80000100800 */
[----:B------:R-:W-:Y:S03]  /*112d0*/  HMMA.16816.F32 R8, R8, R30, R36 ;  /* 0x0000001e0808723c */ /* 0x000fe60000001824 */
[----:B------:R-:W-:Y:S01]  /*112e0*/  FADD.FTZ R0, R25, R0 ;  /* 0x0000000019007221 */ /* 0x000fe20000010000 */
[----:B------:R-:W-:-:S02]  /*112f0*/  ISETP.GT.AND P0, PT, R242, R132, PT ;  /* 0x00000084f200720c */ /* 0x000fc40003f04270 */
[----:B------:R-:W-:Y:S01]  /*11300*/  F2FP.F16.F32.PACK_AB R148, R23, R24 ;  /* 0x000000181794723e */ /* 0x000fe200000000ff */
[----:B------:R-:W-:Y:S01]  /*11310*/  FADD.FTZ R0, R14, R0 ;  /* 0x000000000e007221 */ /* 0x000fe20000010000 */
[----:B------:R-:W-:Y:S02]  /*11320*/  F2FP.F16.F32.PACK_AB R150, R16, R17 ;  /* 0x000000111096723e */ /* 0x000fe400000000ff */
[----:B--2---:R-:W-:Y:S02]  /*11330*/  F2FP.F16.F32.PACK_AB R149, R7, R14 ;  /* 0x0000000e0795723e */ /* 0x004fe400000000ff */
[----:B---3--:R-:W-:Y:S01]  /*11340*/  F2FP.F16.F32.PACK_AB R151, R3, R6 ;  /* 0x000000060397723e */ /* 0x008fe200000000ff */
[----:B------:R-:W-:Y:S01]  /*11350*/  FADD.FTZ R0, R7, R0 ;  /* 0x0000000007007221 */ /* 0x000fe20000010000 */
[----:B------:R-:W-:Y:S03]  /*11360*/  BSSY B2, `(.L_x_2385) ;  /* 0x00006f6000027945 */ /* 0x000fe60003800000 */
[----:B------:R-:W-:-:S02]  /*11370*/  FADD.FTZ R0, R6, R0 ;  /* 0x0000000006007221 */ /* 0x000fc40000010000 */
[----:B------:R-:W-:Y:S05]  /*11380*/  HMMA.16816.F32 R136, R148, R140, R136 ;  /* 0x0000008c9488723c */ /* 0x000fea0000001888 */
[----:B------:R-:W-:-:S03]  /*11390*/  FADD.FTZ R252, R3, R0 ;  /* 0x0000000003fc7221 */ /* 0x000fc60000010000 */
[C---:B------:R-:W-:Y:S08]  /*113a0*/  HMMA.16816.F32 R140, R148.reuse, R142, R44 ;  /* 0x0000008e948c723c */ /* 0x040ff0000000182c */
[C---:B-1----:R-:W-:Y:S08]  /*113b0*/  HMMA.16816.F32 R144, R148.reuse, R32, R144 ;  /* 0x000000209490723c */ /* 0x042ff00000001890 */
[----:B------:R-:W-:Y:S01]  /*113c0*/  HMMA.16816.F32 R148, R148, R34, R8 ;  /* 0x000000229494723c */ /* 0x000fe20000001808 */
[----:B------:R-:W-:-:S04]  /*113d0*/  NOP ;  /* 0x0000000000007918 */ /* 0x000fc80000000000 */
[----:B----4-:R-:W-:-:S15]  /*113e0*/  @!P0 BRA `(.L_x_2386) ;  /* 0x0000006c00ac8947 */ /* 0x010fde0003800000 */
[----:B------:R-:W2:Y:S01]  /*113f0*/  LDL R208, [R1+0xb0] ;  /* 0x0000b00001d07983 */ /* 0x000ea20000100800 */
[----:B------:R-:W-:-:S04]  /*11400*/  DEPBAR.LE SB0, 0x0 ;  /* 0x000080000000791a */ /* 0x000fc80000000000 */
[----:B------:R-:W3:Y:S01]  /*11410*/  LDL.64 R242, [R1+0x8] ;  /* 0x0000080001f27983 */ /* 0x000ee20000100a00 */
[----:B------:R-:W-:Y:S05]  /*11420*/  WARPSYNC.ALL ;  /* 0x0000000000007948 */ /* 0x000fea0003800000 */
[----:B------:R-:W-:Y:S01]  /*11430*/  BSSY.RECONVERGENT B0, `(.L_x_2387) ;  /* 0x000004e000007945 */ /* 0x000fe20003800200 */
[----:B------:R-:W-:Y:S01]  /*11440*/  BAR.SYNC.DEFER_BLOCKING 0x0 ;  /* 0x0000000000007b1d */ /* 0x000fe20000010000 */
[----:B--2---:R-:W-:-:S05]  /*11450*/  VIADD R22, R208, 0xfffffffe ;  /* 0xfffffffed0167836 */ /* 0x004fca0000000000 */
[----:B------:R1:W-:Y:S01]  /*11460*/  STL [R1+0xb4], R22 ;  /* 0x0000b41601007387 */ /* 0x0003e20000100800 */
[----:B---3--:R-:W-:-:S04]  /*11470*/  ISETP.NE.U32.AND P0, PT, R242, RZ, PT ;  /* 0x000000fff200720c */ /* 0x008fc80003f05070 */
[----:B------:R-:W-:-:S13]  /*11480*/  ISETP.NE.AND.EX P0, PT, R243, RZ, PT, P0 ;  /* 0x000000fff300720c */ /* 0x000fda0003f05300 */
        /* <DEDUP_REMOVED lines=14> */
[----:B--2---:R-:W-:Y:S02]  /*11570*/  IMAD.MOV R3, RZ, RZ, -R5 ;  /* 0x000000ffff037224 */ /* 0x004fe400078e0a05 */
        /* <DEDUP_REMOVED lines=17> */
[----:B------:R-:W-:Y:S02]  /*11690*/  LOP3.LUT R0, R9, R2, RZ, 0x3c, !PT ;  /* 0x0000000209007212 */ /* 0x000fe400078e3cff */
[----:B------:R-:W-:-:S02]  /*116a0*/  ISETP.NE.AND P2, PT, R2, RZ, PT ;  /* 0x000000ff0200720c */ /* 0x000fc40003f45270 */
        /* <DEDUP_REMOVED lines=11> */
[----:B------:R3:W4:Y:S04]  /*11760*/  LD.E R10, desc[UR4][R8.64] ;  /* 0x00000004080a7980 */ /* 0x000728000c101900 */
[----:B------:R-:W4:Y:S04]  /*11770*/  LD.E R9, desc[UR4][R6.64] ;  /* 0x0000000406097980 */ /* 0x000f28000c101900 */
[----:B------:R-:W5:Y:S01]  /*11780*/  LD.E.64 R6, desc[UR4][R134.64+0x28] ;  /* 0x0000280486067980 */ /* 0x000f62000c101b00 */
[----:B------:R-:W-:-:S04]  /*11790*/  IMAD.IADD R0, R0, 0x1, -R3 ;  /* 0x0000000100007824 */ /* 0x000fc800078e0a03 */
[----:B------:R-:W-:-:S05]  /*117a0*/  IMAD R2, R2, R0, -0x100 ;  /* 0xffffff0002027424 */ /* 0x000fca00078e0200 */
[----:B---3--:R-:W-:Y:S01]  /*117b0*/  SHF.R.S32.HI R8, RZ, 0x1f, R2 ;  /* 0x0000001fff087819 */ /* 0x008fe20000011402 */
[-C--:B--2---:R-:W-:Y:S02]  /*117c0*/  IMAD R0, R5, R2.reuse, RZ ;  /* 0x0000000205007224 */ /* 0x084fe400078e02ff */
[----:B------:R-:W-:-:S04]  /*117d0*/  IMAD.WIDE.U32 R2, R4, R2, RZ ;  /* 0x0000000204027225 */ /* 0x000fc800078e00ff */
[----:B------:R-:W-:-:S04]  /*117e0*/  IMAD R4, R4, R8, R0 ;  /* 0x0000000804047224 */ /* 0x000fc800078e0200 */
[----:B------:R-:W-:Y:S01]  /*117f0*/  IMAD.IADD R3, R3, 0x1, R4 ;  /* 0x0000000103037824 */ /* 0x000fe200078e0204 */
[----:B----4-:R-:W-:-:S04]  /*11800*/  IADD3 R9, PT, PT, R10, -R9, RZ ;  /* 0x800000090a097210 */ /* 0x010fc80007ffe0ff */
        /* <DEDUP_REMOVED lines=8> */
.L_x_2388:
        /* <DEDUP_REMOVED lines=8> */
.L_x_2389:
[----:B------:R-:W-:Y:S05]  /*11910*/  BSYNC.RECONVERGENT B0 ;  /* 0x0000000000007941 */ /* 0x000fea0003800200 */
.L_x_2387:
[----:B------:R-:W2:Y:S01]  /*11920*/  LDL R0, [R1+0x14] ;  /* 0x0000140001007983 */ /* 0x000ea20000100800 */
[----:B------:R-:W-:Y:S01]  /*11930*/  ISETP.GT.AND P5, PT, R22, R132, PT ;  /* 0x000000841600720c */ /* 0x000fe20003fa4270 */
[----:B------:R-:W-:Y:S01]  /*11940*/  BSSY.RECONVERGENT B1, `(.L_x_2390) ;  /* 0x0000144000017945 */ /* 0x000fe20003800200 */
[----:B--2---:R-:W-:Y:S01]  /*11950*/  ISETP.GE.AND P1, PT, R12, R0, PT ;  /* 0x000000000c00720c */ /* 0x004fe20003f26270 */
[C---:B------:R-:W-:Y:S01]  /*11960*/  IMAD.SHL.U32 R12, R246.reuse, 0x40, RZ ;  /* 0x00000040f60c7824 */ /* 0x040fe200078e00ff */
[----:B------:R-:W-:-:S04]  /*11970*/  SHF.L.U64.HI R0, R246, 0x6, R247 ;  /* 0x00000006f6007819 */ /* 0x000fc800000102f7 */
[----:B------:R-:W-:-:S04]  /*11980*/  IADD3 R2, P2, PT, R12, R251, RZ ;  /* 0x000000fb0c027210 */ /* 0x000fc80007f5e0ff */
[-C--:B------:R-:W-:Y:S01]  /*11990*/  IADD3 R10, P3, PT, R2, R12.reuse, RZ ;  /* 0x0000000c020a7210 */ /* 0x080fe20007f7e0ff */
[--C-:B------:R-:W-:Y:S02]  /*119a0*/  IMAD.X R3, R0, 0x1, R250.reuse, P2 ;  /* 0x0000000100037824 */ /* 0x100fe400010e06fa */
[----:B------:R-:W-:Y:S01]  /*119b0*/  @!P1 IMAD.MOV.U32 R4, RZ, RZ, R251 ;  /* 0x000000ffff049224 */ /* 0x000fe200078e00fb */
[----:B------:R-:W-:Y:S01]  /*119c0*/  IADD3 R8, P2, PT, R10, R12, RZ ;  /* 0x0000000c0a087210 */ /* 0x000fe20007f5e0ff */
[----:B------:R-:W-:Y:S01]  /*119d0*/  @!P1 IMAD.MOV.U32 R5, RZ, RZ, R250 ;  /* 0x000000ffff059224 */ /* 0x000fe200078e00fa */
[----:B------:R-:W-:Y:S02]  /*119e0*/  IADD3.X R11, PT, PT, R3, R0, RZ, P3, !PT ;  /* 0x00000000030b7210 */ /* 0x000fe40001ffe4ff */
[----:B------:R-:W-:Y:S02]  /*119f0*/  IADD3 R6, P3, PT, R8, R12, RZ ;  /* 0x0000000c08067210 */ /* 0x000fe40007f7e0ff */
[----:B------:R-:W-:Y:S01]  /*11a00*/  @!PT LDS RZ, [RZ] ;  /* 0x00000000fffff984 */ /* 0x000fe20000000800 */
[----:B------:R-:W-:Y:S01]  /*11a10*/  @!PT LDS RZ, [RZ] ;  /* 0x00000000fffff984 */ /* 0x000fe20000000800 */
[----:B------:R-:W-:Y:S01]  /*11a20*/  @!PT LDS RZ, [RZ] ;  /* 0x00000000fffff984 */ /* 0x000fe20000000800 */
[----:B------:R2:W-:Y:S01]  /*11a30*/  @!P1 LDGSTS.E.BYPASS.LTC128B.128 [R78+0x5000], desc[UR4][R4.64] ;  /* 0x05000000044e9fae */ /* 0x0005e2000b981a04 */
[----:B------:R-:W-:-:S03]  /*11a40*/  IMAD.X R9, R11, 0x1, R0, P2 ;  /* 0x000000010b097824 */ /* 0x000fc600010e0600 */
[----:B------:R-:W-:Y:S01]  /*11a50*/  @P1 STS.128 [R78+0x5000], RZ ;  /* 0x005000ff4e001388 */ /* 0x000fe20000000c00 */
[----:B------:R-:W-:-:S03]  /*11a60*/  IMAD.X R7, R9, 0x1, R0, P3 ;  /* 0x0000000109077824 */ /* 0x000fc600018e0600 */
        /* <DEDUP_REMOVED lines=21> */
[----:B---3--:R-:W-:-:S03]  /*11bc0*/  IADD3 R2, P3, PT, R4, R12, RZ ;  /* 0x0000000c04027210 */ /* 0x008fc60007f7e0ff */
[----:B------:R-:W-:Y:S01]  /*11bd0*/  @P1 STS.128 [R78+0x7000], RZ ;  /* 0x007000ff4e001388 */ /* 0x000fe20000000c00 */
[----:B------:R-:W-:-:S03]  /*11be0*/  IADD3.X R3, PT, PT, R5, R0, RZ, P3, !PT ;  /* 0x0000000005037210 */ /* 0x000fc60001ffe4ff */
[----:B------:R-:W-:Y:S01]  /*11bf0*/  @!PT LDS RZ, [RZ] ;  /* 0x00000000fffff984 */ /* 0x000fe20000000800 */
[----:B------:R-:W-:Y:S01]  /*11c00*/  @!PT LDS RZ, [RZ] ;  /* 0x00000000fffff984 */ /* 0x000fe20000000800 */
[----:B------:R-:W-:Y:S01]  /*11c10*/  @!PT LDS RZ, [RZ] ;  /* 0x00000000fffff984 */ /* 0x000fe20000000800 */
[----:B------:R2:W-:Y:S01]  /*11c20*/  @!P1 LDGSTS.E.BYPASS.LTC128B.128 [R78+0x7800], desc[UR4][R4.64] ;  /* 0x07800000044e9fae */ /* 0x0005e2000b981a04 */
[----:B----4-:R-:W-:-:S03]  /*11c30*/  @!P1 IADD3 R10, P2, PT, R2, R12, RZ ;  /* 0x0000000c020a9210 */ /* 0x010fc60007f5e0ff */
[----:B------:R-:W-:Y:S02]  /*11c40*/  @P1 STS.128 [R78+0x7800], RZ ;  /* 0x007800ff4e001388 */ /* 0x000fe40000000c00 */
[----:B------:R-:W-:Y:S02]  /*11c50*/  @!P1 IMAD.X R11, R3, 0x1, R0, P2 ;  /* 0x00000001030b9824 */ /* 0x000fe400010e0600 */
[----:B------:R-:W-:Y:S01]  /*11c60*/  @!PT LDS RZ, [RZ] ;  /* 0x00000000fffff984 */ /* 0x000fe20000000800 */
[----:B------:R-:W-:Y:S01]  /*11c70*/  @!PT LDS RZ, [RZ] ;  /* 0x00000000fffff984 */ /* 0x000fe20000000800 */
[----:B------:R-:W-:Y:S01]  /*11c80*/  @!PT LDS RZ, [RZ] ;  /* 0x00000000fffff984 */ /* 0x000fe20000000800 */
[----:B------:R3:W-:Y:S01]  /*11c90*/  @!P1 LDGSTS.E.BYPASS.LTC128B.128 [R78+0x8000], desc[UR4][R2.64] ;  /* 0x08000000024e9fae */ /* 0x0007e2000b981a04 */
[----:B------:R-:W-:-:S03]  /*11ca0*/  IMAD.IADD R0, R48, 0x1, R240 ;  /* 0x0000000130007824 */ /* 0x000fc600078e02f0 */
[----:B------:R-:W-:Y:S04]  /*11cb0*/  @P1 STS.128 [R78+0x8000], RZ ;  /* 0x008000ff4e001388 */ /* 0x000fe80000000c00 */
[----:B------:R-:W-:Y:S01]  /*11cc0*/  @!PT LDS RZ, [RZ] ;  /* 0x00000000fffff984 */ /* 0x000fe20000000800 */
[----:B------:R-:W-:Y:S01]  /*11cd0*/  @!PT LDS RZ, [RZ] ;  /* 0x00000000fffff984 */ /* 0x000fe20000000800 */
[----:B------:R-:W-:Y:S01]  /*11ce0*/  @!PT LDS RZ, [RZ] ;  /* 0x00000000fffff984 */ /* 0x000fe20000000800 */
[----:B------:R4:W-:Y:S04]  /*11cf0*/  @!P1 LDGSTS.E.BYPASS.LTC128B.128 [R78+0x8800], desc[UR4][R10.64] ;  /* 0x088000000a4e9fae */ /* 0x0009e8000b981a04 */
[----:B------:R-:W-:Y:S04]  /*11d00*/  @P1 STS.128 [R78+0x8800], RZ ;  /* 0x008800ff4e001388 */ /* 0x000fe80000000c00 */
[----:B------:R-:W-:Y:S04]  /*11d10*/  LDSM.16.M88.4 R12, [R48+0x1c00] ;  /* 0x001c0000300c783b */ /* 0x000fe80000000200 */
[----:B--2---:R-:W-:Y:S04]  /*11d20*/  LDSM.16.M88.4 R4, [R48+0x2000] ;  /* 0x002000003004783b */ /* 0x004fe80000000200 */
[----:B------:R-:W-:Y:S01]  /*11d30*/  LDSM.16.M88.4 R28, [R48+0x1000] ;  /* 0x00100000301c783b */ /* 0x000fe20000000200 */
[----:B---3--:R-:W-:-:S03]  /*11d40*/  IMAD.IADD R2, R239, 0x1, R240 ;  /* 0x00000001ef027824 */ /* 0x008fc600078e02f0 */
[----:B------:R-:W-:Y:S04]  /*11d50*/  LDSM.16.M88.4 R24, [R48+0x1400] ;  /* 0x001400003018783b */ /* 0x000fe80000000200 */
[----:B------:R-:W-:Y:S04]  /*11d60*/  LDSM.16.M88.4 R16, [R48+0x1800] ;  /* 0x001800003010783b */ /* 0x000fe80000000200 */
[----:B----4-:R-:W2:Y:S04]  /*11d70*/  LDSM.16.M88.4 R8, [R239] ;  /* 0x00000000ef08783b */ /* 0x010ea80000000200 */
[----:B------:R-:W-:Y:S04]  /*11d80*/  LDSM.16.M88.4 R64, [R48+0x2400] ;  /* 0x002400003040783b */ /* 0x000fe80000000200 */
[----:B------:R-:W-:Y:S04]  /*11d90*/  LDSM.16.M88.4 R60, [R48+0x2800] ;  /* 0x00280000303c783b */ /* 0x000fe80000000200 */
[----:B------:R-:W-:Y:S04]  /*11da0*/  LDSM.16.M88.4 R56, [R48+0x2c00] ;  /* 0x002c00003038783b */ /* 0x000fe80000000200 */
[----:B------:R-:W-:Y:S04]  /*11db0*/  LDSM.16.M88.4 R52, [R48+0x3000] ;  /* 0x003000003034783b */ /* 0x000fe80000000200 */
[----:B------:R-:W-:Y:S04]  /*11dc0*/  LDSM.16.M88.4 R44, [R48+0x3400] ;  /* 0x00340000302c783b */ /* 0x000fe80000000200 */
[----:B------:R-:W-:Y:S04]  /*11dd0*/  LDSM.16.M88.4 R40, [R48+0x3800] ;  /* 0x003800003028783b */ /* 0x000fe80000000200 */
[----:B------:R-:W-:Y:S04]  /*11de0*/  LDSM.16.M88.4 R36, [R48+0x3c00] ;  /* 0x003c00003024783b */ /* 0x000fe80000000200 */
[----:B------:R-:W-:Y:S04]  /*11df0*/  LDSM.16.M88.4 R32, [R48+0x4000] ;  /* 0x004000003020783b */ /* 0x000fe80000000200 */
[----:B------:R-:W-:Y:S01]  /*11e00*/  LDSM.16.M88.4 R68, [R0+0x1400] ;  /* 0x001400000044783b */ /* 0x000fe20000000200 */
[C---:B--2---:R-:W-:Y:S03]  /*11e10*/  HMMA.16816.F32 R188, R8.reuse, R12, RZ ;  /* 0x0000000c08bc723c */ /* 0x044fe600000018ff */
[----:B------:R-:W-:Y:S04]  /*11e20*/  LDSM.16.M88.4 R88, [R0+0x1c00] ;  /* 0x001c00000058783b */ /* 0x000fe80000000200 */
[----:B------:R-:W0:Y:S01]  /*11e30*/  LDGDEPBAR ;  /* 0x00000000000079af */ /* 0x000e220000000000 */
[C---:B------:R-:W-:Y:S03]  /*11e40*/  HMMA.16816.F32 R228, R8.reuse, R14, RZ ;  /* 0x0000000e08e4723c */ /* 0x040fe600000018ff */
[----:B------:R-:W-:Y:S05]  /*11e50*/  LDSM.16.M88.4 R12, [R0+0x1000] ;  /* 0x00100000000c783b */ /* 0x000fea0000000200 */
[C---:B------:R-:W-:Y:S08]  /*11e60*/  HMMA.16816.F32 R232, R8.reuse, R4, RZ ;  /* 0x0000000408e8723c */ /* 0x040ff000000018ff */
[C---:B------:R-:W-:Y:S01]  /*11e70*/  HMMA.16816.F32 R224, R8.reuse, R6, RZ ;  /* 0x0000000608e0723c */ /* 0x040fe200000018ff */
[----:B------:R-:W2:Y:S07]  /*11e80*/  LDSM.16.M88.4 R4, [R2] ;  /* 0x000000000204783b */ /* 0x000eae0000000200 */
[C---:B------:R-:W-:Y:S08]  /*11e90*/  HMMA.16816.F32 R120, R8.reuse, R28, RZ ;  /* 0x0000001c0878723c */ /* 0x040ff000000018ff */
[C---:B------:R-:W-:Y:S01]  /*11ea0*/  HMMA.16816.F32 R112, R8.reuse, R30, RZ ;  /* 0x0000001e0870723c */ /* 0x040fe200000018ff */
[----:B------:R-:W3:Y:S07]  /*11eb0*/  LDSM.16.M88.4 R28, [R48+0x4400] ;  /* 0x00440000301c783b */ /* 0x000eee0000000200 */
[C---:B------:R-:W-:Y:S08]  /*11ec0*/  HMMA.16816.F32 R104, R8.reuse, R24, RZ ;  /* 0x000000180868723c */ /* 0x040ff000000018ff */
[C---:B------:R-:W-:Y:S01]  /*11ed0*/  HMMA.16816.F32 R168, R8.reuse, R26, RZ ;  /* 0x0000001a08a8723c */ /* 0x040fe200000018ff */
[----:B------:R-:W4:Y:S07]  /*11ee0*/  LDSM.16.M88.4 R24, [R48+0x4800] ;  /* 0x004800003018783b */ /* 0x000f2e0000000200 */
[C---:B------:R-:W-:Y:S08]  /*11ef0*/  HMMA.16816.F32 R176, R8.reuse, R16, RZ ;  /* 0x0000001008b0723c */ /* 0x040ff000000018ff */
[----:B------:R-:W-:Y:S01]  /*11f00*/  HMMA.16816.F32 R164, R8, R18, RZ ;  /* 0x0000001208a4723c */ /* 0x000fe200000018ff */
[----:B------:R-:W5:Y:S04]  /*11f10*/  LDSM.16.M88.4 R16, [R48+0x4c00] ;  /* 0x004c00003010783b */ /* 0x000f680000000200 */
[----:B------:R-:W-:Y:S03]  /*11f20*/  LDSM.16.M88.4 R48, [R0+0x2800] ;  /* 0x002800000030783b */ /* 0x000fe60000000200 */
[----:B--2---:R-:W-:Y:S08]  /*11f30*/  HMMA.16816.F32 R236, R4, R12, R120 ;  /* 0x0000000c04ec723c */ /* 0x004ff00000001878 */
[C---:B------:R-:W-:Y:S08]  /*11f40*/  HMMA.16816.F32 R220, R8.reuse, R64, RZ ;  /* 0x0000004008dc723c */ /* 0x040ff000000018ff */
[----:B------:R-:W-:Y:S08]  /*11f50*/  HMMA.16816.F32 R204, R8, R66, RZ ;  /* 0x0000004208cc723c */ /* 0x000ff000000018ff */
[----:B------:R-:W-:Y:S08]  /*11f60*/  HMMA.16816.F32 R12, R4, R14, R112 ;  /* 0x0000000e040c723c */ /* 0x000ff00000001870 */
[C---:B------:R-:W-:Y:S08]  /*11f70*/  HMMA.16816.F32 R200, R8.reuse, R60, RZ ;  /* 0x0000003c08c8723c */ /* 0x040ff000000018ff */
[C---:B------:R-:W-:Y:S01]  /*11f80*/  HMMA.16816.F32 R196, R8.reuse, R62, RZ ;  /* 0x0000003e08c4723c */ /* 0x040fe200000018ff */
[----:B------:R-:W2:Y:S04]  /*11f90*/  LDSM.16.M88.4 R60, [R0+0x1800] ;  /* 0x00180000003c783b */ /* 0x000ea80000000200 */
[----:B------:R-:W-:Y:S03]  /*11fa0*/  STL.64 [R1+0xa0], R12 ;  /* 0x0000a00c01007387 */ /* 0x000fe60000100a00 */
[C---:B------:R-:W-:Y:S01]  /*11fb0*/  HMMA.16816.F32 R192, R8.reuse, R56, RZ ;  /* 0x0000003808c0723c */ /* 0x040fe200000018ff */
[----:B------:R2:W-:Y:S07]  /*11fc0*/  STL.64 [R1+0xa8], R14 ;  /* 0x0000a80e01007387 */ /* 0x0005ee0000100a00 */
[C---:B------:R-:W-:Y:S01]  /*11fd0*/  HMMA.16816.F32 R184, R8.reuse, R58, RZ ;  /* 0x0000003a08b8723c */ /* 0x040fe200000018ff */
[----:B------:R-:W-:Y:S07]  /*11fe0*/  LDSM.16.M88.4 R56, [R0+0x2000] ;  /* 0x002000000038783b */ /* 0x000fee0000000200 */
        /* <DEDUP_REMOVED lines=18> */
[C---:B----4-:R-:W-:Y:S08]  /*12110*/  HMMA.16816.F32 R84, R8.reuse, R24, RZ ;  /* 0x000000180854723c */ /* 0x050ff000000018ff */
[C---:B------:R-:W-:Y:S01]  /*12120*/  HMMA.16816.F32 R80, R8.reuse, R26, RZ ;  /* 0x0000001a0850723c */ /* 0x040fe200000018ff */
[----:B------:R-:W3:Y:S07]  /*12130*/  LDSM.16.M88.4 R24, [R0+0x4000] ;  /* 0x004000000018783b */ /* 0x000eee0000000200 */
[C---:B-----5:R-:W-:Y:S08]  /*12140*/  HMMA.16816.F32 R72, R8.reuse, R16, RZ ;  /* 0x000000100848723c */ /* 0x060ff000000018ff */
[----:B------:R-:W-:Y:S01]  /*12150*/  HMMA.16816.F32 R64, R8, R18, RZ ;  /* 0x000000120840723c */ /* 0x000fe200000018ff */
[----:B------:R-:W4:Y:S07]  /*12160*/  LDSM.16.M88.4 R16, [R0+0x4400] ;  /* 0x004400000010783b */ /* 0x000f2e0000000200 */
[C---:B------:R-:W-:Y:S08]  /*12170*/  HMMA.16816.F32 R8, R4.reuse, R68, R104 ;  /* 0x000000440408723c */ /* 0x040ff00000001868 */
[C---:B--2---:R-:W-:Y:S08]  /*12180*/  HMMA.16816.F32 R12, R4.reuse, R60, R176 ;  /* 0x0000003c040c723c */ /* 0x044ff000000018b0 */
[C---:B-1----:R-:W-:Y:S03]  /*12190*/  HMMA.16816.F32 R240, R4.reuse, R52, R220 ;  /* 0x0000003404f0723c */ /* 0x042fe600000018dc */
[----:B------:R-:W-:Y:S04]  /*121a0*/  STL.64 [R1+0x90], R8 ;  /* 0x0000900801007387 */ /* 0x000fe80000100a00 */
[----:B------:R1:W-:Y:S01]  /*121b0*/  STL.64 [R1+0x98], R10 ;  /* 0x0000980a01007387 */ /* 0x0003e20000100a00 */
[C---:B------:R-:W-:Y:S08]  /*121c0*/  HMMA.16816.F32 R220, R4.reuse, R44, R192 ;  /* 0x0000002c04dc723c */ /* 0x040ff000000018c0 */
[C---:B---3--:R-:W-:Y:S08]  /*121d0*/  HMMA.16816.F32 R120, R4.reuse, R26, R100 ;  /* 0x0000001a0478723c */ /* 0x048ff00000001864 */
[C---:B-1----:R-:W-:Y:S08]  /*121e0*/  HMMA.16816.F32 R8, R4.reuse, R70, R168 ;  /* 0x000000460408723c */ /* 0x042ff000000018a8 */
        /* <DEDUP_REMOVED lines=8> */
[----:B------:R-:W2:Y:S05]  /*12270*/  LDSM.16.M88.4 R12, [R0+0x4800] ;  /* 0x00480000000c783b */ /* 0x000eaa0000000200 */
[C---:B----4-:R-:W-:Y:S08]  /*12280*/  HMMA.16816.F32 R152, R4.reuse, R18, R92 ;  /* 0x000000120498723c */ /* 0x050ff0000000185c */
[C---:B-1----:R-:W-:Y:S08]  /*12290*/  HMMA.16816.F32 R8, R4.reuse, R62, R164 ;  /* 0x0000003e0408723c */ /* 0x042ff000000018a4 */
[C---:B------:R-:W-:Y:S08]  /*122a0*/  HMMA.16816.F32 R60, R4.reuse, R56, R232 ;  /* 0x00000038043c723c */ /* 0x040ff000000018e8 */
[C---:B------:R-:W-:Y:S03]  /*122b0*/  HMMA.16816.F32 R56, R4.reuse, R58, R224 ;  /* 0x0000003a0438723c */ /* 0x040fe600000018e0 */
[----:B------:R-:W-:Y:S04]  /*122c0*/  STL.64 [R1+0x60], R8 ;  /* 0x0000600801007387 */ /* 0x000fe80000100a00 */
[----:B------:R1:W-:Y:S01]  /*122d0*/  STL.64 [R1+0x68], R10 ;  /* 0x0000680a01007387 */ /* 0x0003e20000100a00 */
[C---:B------:R-:W-:Y:S08]  /*122e0*/  HMMA.16816.F32 R224, R4.reuse, R50, R196 ;  /* 0x0000003204e0723c */ /* 0x040ff000000018c4 */
[C---:B------:R-:W-:Y:S08]  /*122f0*/  HMMA.16816.F32 R232, R4.reuse, R54, R204 ;  /* 0x0000003604e8723c */ /* 0x040ff000000018cc */
[C---:B------:R-:W-:Y:S08]  /*12300*/  HMMA.16816.F32 R196, R4.reuse, R42, R172 ;  /* 0x0000002a04c4723c */ /* 0x040ff000000018ac */
[C---:B------:R-:W-:Y:S08]  /*12310*/  HMMA.16816.F32 R204, R4.reuse, R46, R184 ;  /* 0x0000002e04cc723c */ /* 0x040ff000000018b8 */
[C---:B-1----:R-:W-:Y:S08]  /*12320*/  HMMA.16816.F32 R8, R4.reuse, R88, R188 ;  /* 0x000000580408723c */ /* 0x042ff000000018bc */
[C---:B------:R-:W-:Y:S08]  /*12330*/  HMMA.16816.F32 R188, R4.reuse, R36, R160 ;  /* 0x0000002404bc723c */ /* 0x040ff000000018a0 */
[C---:B------:R-:W-:Y:S03]  /*12340*/  HMMA.16816.F32 R160, R4.reuse, R28, R124 ;  /* 0x0000001c04a0723c */ /* 0x040fe6000000187c */
[----:B------:R-:W-:Y:S04]  /*12350*/  STL.64 [R1+0x50], R8 ;  /* 0x0000500801007387 */ /* 0x000fe80000100a00 */
[----:B------:R-:W-:Y:S01]  /*12360*/  STL.64 [R1+0x58], R10 ;  /* 0x0000580a01007387 */ /* 0x000fe20000100a00 */
[----:B------:R-:W-:Y:S03]  /*12370*/  HMMA.16816.F32 R124, R4, R16, R96 ;  /* 0x00000010047c723c */ /* 0x000fe60000001860 */
[----:B------:R-:W-:Y:S01]  /*12380*/  MOV R99, R208 ;  /* 0x000000d000637202 */ /* 0x000fe20000000f00 */
[----:B------:R-:W1:Y:S04]  /*12390*/  LDSM.16.M88.4 R8, [R0+0x4c00] ;  /* 0x004c00000008783b */ /* 0x000e680000000200 */
[----:B------:R-:W-:-:S04]  /*123a0*/  DEPBAR.LE SB0, 0x0 ;  /* 0x000080000000791a */ /* 0x000fc80000000000 */
[----:B------:R3:W-:Y:S01]  /*123b0*/  STL.64 [R1+0x40], R68 ;  /* 0x0000404401007387 */ /* 0x0007e20000100a00 */
[C---:B------:R-:W-:Y:S03]  /*123c0*/  HMMA.16816.F32 R172, R4.reuse, R34, R128 ;  /* 0x0000002204ac723c */ /* 0x040fe60000001880 */
[----:B------:R3:W-:Y:S04]  /*123d0*/  STL.64 [R1+0x48], R70 ;  /* 0x0000484601007387 */ /* 0x0007e80000100a00 */
[----:B------:R3:W-:Y:S01]  /*123e0*/  STL.64 [R1+0x30], R60 ;  /* 0x0000303c01007387 */ /* 0x0007e20000100a00 */
[C---:B------:R-:W-:Y:S03]  /*123f0*/  HMMA.16816.F32 R184, R4.reuse, R38, R156 ;  /* 0x0000002604b8723c */ /* 0x040fe6000000189c */
[----:B------:R3:W-:Y:S04]  /*12400*/  STL.64 [R1+0x38], R62 ;  /* 0x0000383e01007387 */ /* 0x0007e80000100a00 */
[----:B------:R3:W-:Y:S01]  /*12410*/  STL.64 [R1+0x20], R56 ;  /* 0x0000203801007387 */ /* 0x0007e20000100a00 */
[C---:B------:R-:W-:Y:S03]  /*12420*/  HMMA.16816.F32 R128, R4.reuse, R30, R116 ;  /* 0x0000001e0480723c */ /* 0x040fe60000001874 */
[----:B------:R3:W-:Y:S05]  /*12430*/  STL.64 [R1+0x28], R58 ;  /* 0x0000283a01007387 */ /* 0x0007ea0000100a00 */
[C---:B------:R-:W-:Y:S08]  /*12440*/  HMMA.16816.F32 R116, R4.reuse, R24, R108 ;  /* 0x000000180474723c */ /* 0x040ff0000000186c */
[C---:B--2---:R-:W-:Y:S08]  /*12450*/  HMMA.16816.F32 R156, R4.reuse, R12, R84 ;  /* 0x0000000c049c723c */ /* 0x044ff00000001854 */
[----:B------:R-:W-:Y:S03]  /*12460*/  HMMA.16816.F32 R164, R4, R14, R80 ;  /* 0x0000000e04a4723c */ /* 0x000fe60000001850 */
[----:B------:R-:W-:-:S05]  /*12470*/  IMAD.SHL.U32 R14, R99, 0x100, RZ ;  /* 0x00000100630e7824 */ /* 0x000fca00078e00ff */
[C---:B-1----:R-:W-:Y:S08]  /*12480*/  HMMA.16816.F32 R168, R4.reuse, R8, R72 ;  /* 0x0000000804a8723c */ /* 0x042ff00000001848 */
[----:B------:R-:W-:Y:S01]  /*12490*/  HMMA.16816.F32 R112, R4, R10, R64 ;  /* 0x0000000a0470723c */ /* 0x000fe20000001840 */
[----:B------:R-:W-:Y:S07]  /*124a0*/  BAR.SYNC.DEFER_BLOCKING 0x0 ;  /* 0x0000000000007b1d */ /* 0x000fee0000010000 */
[----:B---3--:R-:W-:-:S12]  /*124b0*/  @!P5 BRA `(.L_x_2391) ;  /* 0x000000080030d947 */ /* 0x008fd80003800000 */
        /* <DEDUP_REMOVED lines=36> */
[----:B------:R-:W-:-:S03]  /*12700*/  ISETP.GE.AND P2, PT, R0, RZ, PT ;  /* 0x000000ff0000720c */ /* 0x000fc60003f46270 */
[----:B------:R-:W-:Y:S02]  /*12710*/  @P4 VIADD R4, R4, 0x1 ;  /* 0x0000000104044836 */ /* 0x000fe40000000000 */
[----:B------:R-:W-:Y:S02]  /*12720*/  @P3 IADD3 R3, PT, PT, R3, 0x1, RZ ;  /* 0x0000000103033810 */ /* 0x000fe40007ffe0ff */
[----:B------:R-:W-:Y:S02]  /*12730*/  ISETP.NE.AND P3, PT, R2, RZ, PT ;  /* 0x000000ff0200720c */ /* 0x000fe40003f65270 */
[----:B------:R-:W-:Y:S02]  /*12740*/  MOV R0, R4 ;  /* 0x0000000400007202 */ /* 0x000fe40000000f00 */
[----:B------:R-:W-:Y:S01]  /*12750*/  @!P0 IMAD.MOV R3, RZ, RZ, -R3 ;  /* 0x000000ffff038224 */ /* 0x000fe200078e0a03 */
[----:B------:R-:W-:Y:S02]  /*12760*/  LOP3.LUT R4, RZ, R2, RZ, 0x33, !PT ;  /* 0x00000002ff047212 */ /* 0x000fe400078e33ff */
[----:B------:R-:W-:-:S02]  /*12770*/  @!P2 IADD3 R0, PT, PT, -R0, RZ, RZ ;  /* 0x000000ff0000a210 */ /* 0x000fc40007ffe1ff */
        /* <DEDUP_REMOVED lines=24> */
.L_x_2393:
        /* <DEDUP_REMOVED lines=8> */
.L_x_2394:
[----:B------:R-:W-:Y:S05]  /*12980*/  BSYNC.RECONVERGENT B0 ;  /* 0x0000000000007941 */ /* 0x000fea0003800200 */
.L_x_2392:
        /* <DEDUP_REMOVED lines=10> */
[-C--:B------:R-:W-:Y:S01]  /*12a30*/  IADD3 R8, P2, PT, R10, R13.reuse, RZ ;  /* 0x0000000d0a087210 */ /* 0x080fe20007f5e0ff */
        /* <DEDUP_REMOVED lines=52> */
.L_x_2391:
[----:B------:R-:W-:Y:S05]  /*12d80*/  BSYNC.RECONVERGENT B1 ;  /* 0x0000000000017941 */ /* 0x000fea0003800200 */
.L_x_2390:
        /* <DEDUP_REMOVED lines=30> */
[----:B------:R-:W2:Y:S04]  /*12f70*/  LDL R0, [R1+0x10] ;  /* 0x0000100001007983 */ /* 0x000ea80000100800 */
        /* <DEDUP_REMOVED lines=8> */
[----:B------:R-:W3:Y:S01]  /*13000*/  LDL.LU R28, [R1+0x9c] ;  /* 0x00009c00011c7983 */ /* 0x000ee20000300800 */
[----:B------:R-:W-:Y:S02]  /*13010*/  IMAD.MOV.U32 R63, RZ, RZ, R27 ;  /* 0x000000ffff3f7224 */ /* 0x000fe400078e001b */
[----:B------:R-:W-:Y:S02]  /*13020*/  IMAD.MOV.U32 R40, RZ, RZ, R26 ;  /* 0x000000ffff287224 */ /* 0x000fe400078e001a */
[----:B------:R-:W4:Y:S01]  /*13030*/  LDL.LU R26, [R1+0x98] ;  /* 0x00009800011a7983 */ /* 0x000f220000300800 */
[----:B------:R-:W-:-:S03]  /*13040*/  IMAD.MOV.U32 R38, RZ, RZ, R25 ;  /* 0x000000ffff267224 */ /* 0x000fc600078e0019 */
[----:B------:R-:W5:Y:S01]  /*13050*/  LDL.LU R53, [R1+0x94] ;  /* 0x0000940001357983 */ /* 0x000f620000300800 */
[----:B------:R-:W-:-:S03]  /*13060*/  IMAD.MOV.U32 R37, RZ, RZ, R24 ;  /* 0x000000ffff257224 */ /* 0x000fc600078e0018 */
[----:B------:R-:W3:Y:S01]  /*13070*/  LDL.LU R70, [R1+0xa4] ;  /* 0x0000a40001467983 */ /* 0x000ee20000300800 */
[----:B------:R-:W-:Y:S02]  /*13080*/  IMAD.MOV.U32 R35, RZ, RZ, R23 ;  /* 0x000000ffff237224 */ /* 0x000fe400078e0017 */
[----:B------:R-:W-:Y:S02]  /*13090*/  IMAD.MOV.U32 R23, RZ, RZ, R22 ;  /* 0x000000ffff177224 */ /* 0x000fe400078e0016 */
[----:B------:R-:W-:Y:S02]  /*130a0*/  IMAD.MOV.U32 R59, RZ, RZ, R18 ;  /* 0x000000ffff3b7224 */ /* 0x000fe400078e0012 */
[----:B------:R-:W-:Y:S02]  /*130b0*/  IMAD.MOV.U32 R62, RZ, RZ, R16 ;  /* 0x000000ffff3e7224 */ /* 0x000fe400078e0010 */
[----:B------:R-:W-:Y:S02]  /*130c0*/  IMAD.MOV.U32 R33, RZ, RZ, R13 ;  /* 0x000000ffff217224 */ /* 0x000fe400078e000d */
[----:B--2---:R-:W-:-:S02]  /*130d0*/  IMAD.MOV.U32 R76, RZ, RZ, R11 ;  /* 0x000000ffff4c7224 */ /* 0x004fc400078e000b */
[----:B------:R-:W2:Y:S01]  /*130e0*/  LDL.LU R11, [R1+0xa8] ;  /* 0x0000a800010b7983 */ /* 0x000ea20000300800 */
[----:B------:R-:W-:-:S03]  /*130f0*/  IMAD.MOV.U32 R61, RZ, RZ, R10 ;  /* 0x000000ffff3d7224 */ /* 0x000fc600078e000a */
[----:B------:R-:W4:Y:S01]  /*13100*/  LDL.LU R68, [R1+0xa0] ;  /* 0x0000a00001447983 */ /* 0x000f220000300800 */
[----:B------:R-:W-:Y:S02]  /*13110*/  IMAD.MOV.U32 R64, RZ, RZ, R9 ;  /* 0x000000ffff407224 */ /* 0x000fe400078e0009 */
[----:B------:R-:W-:Y:S02]  /*13120*/  IMAD.MOV.U32 R30, RZ, RZ, R8 ;  /* 0x000000ffff1e7224 */ /* 0x000fe400078e0008 */
[----:B------:R-:W-:Y:S02]  /*13130*/  IMAD.MOV.U32 R31, RZ, RZ, R7 ;  /* 0x000000ffff1f7224 */ /* 0x000fe400078e0007 */
[----:B------:R-:W-:Y:S02]  /*13140*/  IMAD.MOV.U32 R60, RZ, RZ, R6 ;  /* 0x000000ffff3c7224 */ /* 0x000fe400078e0006 */
[----:B------:R-:W-:Y:S02]  /*13150*/  IMAD.MOV.U32 R50, RZ, RZ, R5 ;  /* 0x000000ffff327224 */ /* 0x000fe400078e0005 */
[----:B------:R-:W-:-:S02]  /*13160*/  IMAD.MOV.U32 R69, RZ, RZ, R4 ;  /* 0x000000ffff457224 */ /* 0x000fc400078e0004 */
[----:B------:R-:W-:Y:S02]  /*13170*/  IMAD.MOV.U32 R46, RZ, RZ, R3 ;  /* 0x000000ffff2e7224 */ /* 0x000fe400078e0003 */
[----:B------:R-:W-:Y:S01]  /*13180*/  IMAD.MOV.U32 R24, RZ, RZ, R2 ;  /* 0x000000ffff187224 */ /* 0x000fe200078e0002 */
[----:B------:R-:W-:-:S05]  /*13190*/  LOP3.LUT R0, R14, R0, RZ, 0xfc, !PT ;  /* 0x000000000e007212 */ /* 0x000fca00078efcff */
[----:B------:R-:W-:-:S05]  /*131a0*/  VIADD R3, R0, 0xfffffe00 ;  /* 0xfffffe0000037836 */ /* 0x000fca0000000000 */
[C---:B------:R-:W-:Y:S02]  /*131b0*/  ISETP.GE.AND P1, PT, R3.reuse, R213, PT ;  /* 0x000000d50300720c */ /* 0x040fe40003f26270 */
[C---:B------:R-:W-:Y:S02]  /*131c0*/  ISETP.GE.AND P0, PT, R3.reuse, R214, PT ;  /* 0x000000d60300720c */ /* 0x040fe40003f06270 */
[----:B------:R-:W-:Y:S02]  /*131d0*/  FSEL R4, R236, -INF , P1 ;  /* 0xff800000ec047808 */ /* 0x000fe40000800000 */
[C---:B------:R-:W-:Y:S01]  /*131e0*/  ISETP.GE.AND P2, PT, R3.reuse, R215, PT ;  /* 0x000000d70300720c */ /* 0x040fe20003f46270 */
[----:B------:R-:W-:Y:S01]  /*131f0*/  VIADD R2, R0, 0xfffffe01 ;  /* 0xfffffe0100027836 */ /* 0x000fe20000000000 */
[----:B------:R-:W-:Y:S02]  /*13200*/  ISETP.GE.AND P3, PT, R3, R216, PT ;  /* 0x000000d80300720c */ /* 0x000fe40003f66270 */
[----:B------:R-:W-:Y:S01]  /*13210*/  FSEL R66, R4, -INF , !P0 ;  /* 0xff80000004427808 */ /* 0x000fe20004000000 */
[----:B------:R-:W-:Y:S01]  /*13220*/  VIADD R4, R0, 0xfffffe08 ;  /* 0xfffffe0800047836 */ /* 0x000fe20000000000 */
[----:B------:R-:W-:-:S02]  /*13230*/  FSEL R3, R238, -INF , P2 ;  /* 0xff800000ee037808 */ /* 0x000fc40001000000 */
[-C--:B------:R-:W-:Y:S02]  /*13240*/  ISETP.GE.AND P1, PT, R2, R213.reuse, PT ;  /* 0x000000d50200720c */ /* 0x080fe40003f26270 */
[----:B------:R-:W-:Y:S02]  /*13250*/  FSEL R83, R3, -INF , !P3 ;  /* 0xff80000003537808 */ /* 0x000fe40005800000 */
[----:B------:R-:W-:Y:S01]  /*13260*/  ISETP.GE.AND P3, PT, R4, R213, PT ;  /* 0x000000d50400720c */ /* 0x000fe20003f66270 */
[----:B------:R-:W-:Y:S01]  /*13270*/  VIADD R5, R0, 0xfffffe09 ;  /* 0xfffffe0900057836 */ /* 0x000fe20000000000 */
[----:B------:R-:W-:Y:S01]  /*13280*/  ISETP.GE.AND P4, PT, R2, R214, PT ;  /* 0x000000d60200720c */ /* 0x000fe20003f86270 */
[----:B------:R-:W-:Y:S01]  /*13290*/  VIADD R6, R0, 0xfffffe10 ;  /* 0xfffffe1000067836 */ /* 0x000fe20000000000 */
[C---:B------:R-:W-:Y:S02]  /*132a0*/  ISETP.GE.AND P0, PT, R2.reuse, R215, PT ;  /* 0x000000d70200720c */ /* 0x040fe40003f06270 */
[----:B------:R-:W-:-:S02]  /*132b0*/  ISETP.GE.AND P2, PT, R2, R216, PT ;  /* 0x000000d80200720c */ /* 0x000fc40003f46270 */
[----:B------:R-:W-:Y:S02]  /*132c0*/  FSEL R3, R237, -INF , P1 ;  /* 0xff800000ed037808 */ /* 0x000fe40000800000 */
[-C--:B------:R-:W-:Y:S01]  /*132d0*/  ISETP.GE.AND P1, PT, R4, R214.reuse, PT ;  /* 0x000000d60400720c */ /* 0x080fe20003f26270 */
[C---:B------:R-:W-:Y:S01]  /*132e0*/  VIADD R7, R0.reuse, 0xfffffe11 ;  /* 0xfffffe1100077836 */ /* 0x040fe20000000000 */
[----:B------:R-:W-:Y:S01]  /*132f0*/  FSEL R82, R3, -INF , !P4 ;  /* 0xff80000003527808 */ /* 0x000fe20006000000 */
[C---:B------:R-:W-:Y:S01]  /*13300*/  VIADD R8, R0.reuse, 0xfffffe18 ;  /* 0xfffffe1800087836 */ /* 0x040fe20000000000 */
[----:B------:R-:W-:Y:S01]  /*13310*/  ISETP.GE.AND P4, PT, R5, R214, PT ;  /* 0x000000d60500720c */ /* 0x000fe20003f86270 */
        /* <DEDUP_REMOVED lines=22> */
[----:B------:R-:W-:Y:S02]  /*13480*/  IMAD.MOV.U32 R71, RZ, RZ, R41 ;  /* 0x000000ffff477224 */ /* 0x000fe400078e0029 */
[----:B------:R-:W-:Y:S02]  /*13490*/  IMAD.MOV.U32 R102, RZ, RZ, R40 ;  /* 0x000000ffff667224 */ /* 0x000fe400078e0028 */
[C---:B------:R-:W-:Y:S02]  /*134a0*/  VIADD R41, R0.reuse, 0xfffffe89 ;  /* 0xfffffe8900297836 */ /* 0x040fe40000000000 */
[----:B------:R-:W-:Y:S02]  /*134b0*/  VIADD R40, R0, 0xfffffe90 ;  /* 0xfffffe9000287836 */ /* 0x000fe40000000000 */
[----:B------:R-:W-:-:S02]  /*134c0*/  IMAD.MOV.U32 R103, RZ, RZ, R38 ;  /* 0x000000ffff677224 */ /* 0x000fc400078e0026 */
[----:B------:R-:W-:Y:S01]  /*134d0*/  VIADD R38, R0, 0xfffffe91 ;  /* 0xfffffe9100267836 */ /* 0x000fe20000000000 */
[----:B----4-:R-:W-:Y:S02]  /*134e0*/  FSEL R2, R68, -INF , P3 ;  /* 0xff80000044027808 */ /* 0x010fe40001800000 */
[-C--:B------:R-:W-:Y:S02]  /*134f0*/  ISETP.GE.AND P3, PT, R5, R213.reuse, PT ;  /* 0x000000d50500720c */ /* 0x080fe40003f66270 */
[----:B------:R-:W-:Y:S02]  /*13500*/  FSEL R68, R2, -INF , !P1 ;  /* 0xff80000002447808 */ /* 0x000fe40004800000 */
[----:B------:R-:W-:Y:S02]  /*13510*/  ISETP.GE.AND P1, PT, R6, R213, PT ;  /* 0x000000d50600720c */ /* 0x000fe40003f26270 */
[----:B---3--:R-:W-:Y:S02]  /*13520*/  FSEL R3, R70, -INF , P3 ;  /* 0xff80000046037808 */ /* 0x008fe40001800000 */
[----:B------:R-:W-:-:S02]  /*13530*/  ISETP.GE.AND P3, PT, R6, R214, PT ;  /* 0x000000d60600720c */ /* 0x000fc40003f66270 */
[----:B------:R-:W-:Y:S01]  /*13540*/  FSEL R2, R67, -INF , P1 ;  /* 0xff80000043027808 */ /* 0x000fe20000800000 */
[----:B------:R-:W-:Y:S01]  /*13550*/  IMAD.MOV.U32 R70, RZ, RZ, R69 ;  /* 0x000000ffff467224 */ /* 0x000fe200078e0045 */
[-C--:B------:R-:W-:Y:S02]  /*13560*/  ISETP.GE.AND P1, PT, R7, R213.reuse, PT ;  /* 0x000000d50700720c */ /* 0x080fe40003f26270 */
[----:B------:R-:W-:Y:S02]  /*13570*/  FSEL R78, R2, -INF , !P3 ;  /* 0xff800000024e7808 */ /* 0x000fe40005800000 */
[----:B------:R-:W-:Y:S02]  /*13580*/  ISETP.GE.AND P3, PT, R8, R213, PT ;  /* 0x000000d50800720c */ /* 0x000fe40003f66270 */
[----:B------:R-:W-:Y:S02]  /*13590*/  FSEL R67, R3, -INF , !P4 ;  /* 0xff80000003437808 */ /* 0x000fe40006000000 */
[----:B-----5:R-:W-:-:S02]  /*135a0*/  FSEL R3, R53, -INF , P1 ;  /* 0xff80000035037808 */ /* 0x020fc40000800000 */
[-C--:B------:R-:W-:Y:S02]  /*135b0*/  ISETP.GE.AND P1, PT, R8, R214.reuse, PT ;  /* 0x000000d60800720c */ /* 0x080fe40003f26270 */
[----:B------:R-:W-:Y:S01]  /*135c0*/  FSEL R2, R70, -INF , P3 ;  /* 0xff80000046027808 */ /* 0x000fe20001800000 */
[----:B------:R-:W-:Y:S01]  /*135d0*/  IMAD.MOV.U32 R69, RZ, RZ, R64 ;  /* 0x000000ffff457224 */ /* 0x000fe200078e0040 */
[----:B------:R-:W-:Y:S02]  /*135e0*/  ISETP.GE.AND P4, PT, R7, R214, PT ;  /* 0x000000d60700720c */ /* 0x000fe40003f86270 */
[-C--:B------:R-:W-:Y:S02]  /*135f0*/  ISETP.GE.AND P3, PT, R9, R213.reuse, PT ;  /* 0x000000d50900720c */ /* 0x080fe40003f66270 */
[----:B------:R-:W-:Y:S02]  /*13600*/  FSEL R80, R2, -INF , !P1 ;  /* 0xff80000002507808 */ /* 0x000fe40004800000 */
[----:B------:R-:W-:-:S02]  /*13610*/  ISETP.GE.AND P1, PT, R10, R213, PT ;  /* 0x000000d50a00720c */ /* 0x000fc40003f26270 */
[----:B------:R-:W-:Y:S02]  /*13620*/  FSEL R77, R3, -INF , !P4 ;  /* 0xff800000034d7808 */ /* 0x000fe40006000000 */
[----:B------:R-:W-:Y:S02]  /*13630*/  FSEL R3, R50, -INF , P3 ;  /* 0xff80000032037808 */ /* 0x000fe40001800000 */
[-C--:B------:R-:W-:Y:S02]  /*13640*/  ISETP.GE.AND P3, PT, R10, R214.reuse, PT ;  /* 0x000000d60a00720c */ /* 0x080fe40003f66270 */
[----:B------:R-:W-:Y:S02]  /*13650*/  FSEL R2, R69, -INF , P1 ;  /* 0xff80000045027808 */ /* 0x000fe40000800000 */
[----:B------:R-:W-:Y:S02]  /*13660*/  ISETP.GE.AND P4, PT, R9, R214, PT ;  /* 0x000000d60900720c */ /* 0x000fe40003f86270 */
[----:B------:R-:W-:-:S02]  /*13670*/  ISETP.GE.AND P1, PT, R13, R213, PT ;  /* 0x000000d50d00720c */ /* 0x000fc40003f26270 */
[----:B------:R-:W-:Y:S02]  /*13680*/  FSEL R85, R2, -INF , !P3 ;  /* 0xff80000002557808 */ /* 0x000fe40005800000 */
[C---:B------:R-:W-:Y:S02]  /*13690*/  ISETP.GE.AND P3, PT, R16.reuse, R213, PT ;  /* 0x000000d51000720c */ /* 0x040fe40003f66270 */
[----:B------:R-:W-:Y:S02]  /*136a0*/  FSEL R81, R3, -INF , !P4 ;  /* 0xff80000003517808 */ /* 0x000fe40006000000 */
[----:B------:R-:W-:Y:S02]  /*136b0*/  FSEL R3, R63, -INF , P1 ;  /* 0xff8000003f037808 */ /* 0x000fe40000800000 */
[-C--:B------:R-:W-:Y:S02]  /*136c0*/  ISETP.GE.AND P1, PT, R16, R214.reuse, PT ;  /* 0x000000d61000720c */ /* 0x080fe40003f26270 */
[----:B------:R-:W-:Y:S01]  /*136d0*/  FSEL R2, R65, -INF , P3 ;  /* 0xff80000041027808 */ /* 0x000fe20001800000 */
[----:B------:R-:W-:Y:S01]  /*136e0*/  IMAD.MOV.U32 R64, RZ, RZ, R55 ;  /* 0x000000ffff407224 */ /* 0x000fe200078e0037 */
[----:B------:R-:W-:-:S02]  /*136f0*/  ISETP.GE.AND P4, PT, R13, R214, PT ;  /* 0x000000d60d00720c */ /* 0x000fc40003f86270 */
[-C--:B------:R-:W-:Y:S02]  /*13700*/  ISETP.GE.AND P3, PT, R18, R213.reuse, PT ;  /* 0x000000d51200720c */ /* 0x080fe40003f66270 */
[----:B------:R-:W-:Y:S02]  /*13710*/  FSEL R89, R2, -INF , !P1 ;  /* 0xff80000002597808 */ /* 0x000fe40004800000 */
[----:B------:R-:W-:Y:S02]  /*13720*/  ISETP.GE.AND P1, PT, R22, R213, PT ;  /* 0x000000d51600720c */ /* 0x000fe40003f26270 */
[----:B------:R-:W-:Y:S02]  /*13730*/  FSEL R87, R3, -INF , !P4 ;  /* 0xff80000003577808 */ /* 0x000fe40006000000 */
[----:B------:R-:W-:Y:S02]  /*13740*/  FSEL R3, R46, -INF , P3 ;  /* 0xff8000002e037808 */ /* 0x000fe40001800000 */
[----:B------:R-:W-:-:S02]  /*13750*/  ISETP.GE.AND P3, PT, R22, R214, PT ;  /* 0x000000d61600720c */ /* 0x000fc40003f66270 */
[----:B------:R-:W-:Y:S01]  /*13760*/  FSEL R2, R64, -INF , P1 ;  /* 0xff80000040027808 */ /* 0x000fe20000800000 */
[----:B------:R-:W-:Y:S01]  /*13770*/  IMAD.MOV.U32 R63, RZ, RZ, R62 ;  /* 0x000000ffff3f7224 */ /* 0x000fe200078e003e */
[----:B------:R-:W-:Y:S02]  /*13780*/  ISETP.GE.AND P4, PT, R18, R214, PT ;  /* 0x000000d61200720c */ /* 0x000fe40003f86270 */
[-C--:B------:R-:W-:Y:S02]  /*13790*/  ISETP.GE.AND P1, PT, R25, R213.reuse, PT ;  /* 0x000000d51900720c */ /* 0x080fe40003f26270 */
[----:B------:R-:W-:Y:S02]  /*137a0*/  FSEL R91, R2, -INF , !P3 ;  /* 0xff800000025b7808 */ /* 0x000fe40005800000 */
[----:B------:R-:W-:Y:S02]  /*137b0*/  ISETP.GE.AND P3, PT, R27, R213, PT ;  /* 0x000000d51b00720c */ /* 0x000fe40003f66270 */
[----:B------:R-:W-:-:S02]  /*137c0*/  FSEL R88, R3, -INF , !P4 ;  /* 0xff80000003587808 */ /* 0x000fc40006000000 */
[----:B------:R-:W-:Y:S02]  /*137d0*/  FSEL R3, R44, -INF , P1 ;  /* 0xff8000002c037808 */ /* 0x000fe40000800000 */
[-C--:B------:R-:W-:Y:S02]  /*137e0*/  ISETP.GE.AND P1, PT, R27, R214.reuse, PT ;  /* 0x000000d61b00720c */ /* 0x080fe40003f26270 */
[----:B------:R-:W-:Y:S01]  /*137f0*/  FSEL R2, R63, -INF , P3 ;  /* 0xff8000003f027808 */ /* 0x000fe20001800000 */
[----:B------:R-:W-:Y:S01]  /*13800*/  IMAD.MOV.U32 R62, RZ, RZ, R61 ;  /* 0x000000ffff3e7224 */ /* 0x000fe200078e003d */
[----:B------:R-:W-:Y:S02]  /*13810*/  ISETP.GE.AND P4, PT, R25, R214, PT ;  /* 0x000000d61900720c */ /* 0x000fe40003f86270 */
[----:B------:R-:W-:Y:S02]  /*13820*/  ISETP.GE.AND P3, PT, R29, R213, PT ;  /* 0x000000d51d00720c */ /* 0x000fe40003f66270 */
[----:B------:R-:W-:-:S02]  /*13830*/  FSEL R98, R2, -INF , !P1 ;  /* 0xff80000002627808 */ /* 0x000fc40004800000 */
[----:B------:R-:W-:Y:S02]  /*13840*/  ISETP.GE.AND P1, PT, R32, R213, PT ;  /* 0x000000d52000720c */ /* 0x000fe40003f26270 */
[----:B------:R-:W-:Y:S02]  /*13850*/  FSEL R96, R3, -INF , !P4 ;  /* 0xff80000003607808 */ /* 0x000fe40006000000 */
[----:B------:R-:W-:Y:S02]  /*13860*/  FSEL R3, R62, -INF , P3 ;  /* 0xff8000003e037808 */ /* 0x000fe40001800000 */
[-C--:B------:R-:W-:Y:S02]  /*13870*/  ISETP.GE.AND P3, PT, R32, R214.reuse, PT ;  /* 0x000000d62000720c */ /* 0x080fe40003f66270 */
[----:B------:R-:W-:Y:S02]  /*13880*/  FSEL R2, R37, -INF , P1 ;  /* 0xff80000025027808 */ /* 0x000fe40000800000 */
[----:B------:R-:W-:-:S02]  /*13890*/  ISETP.GE.AND P4, PT, R29, R214, PT ;  /* 0x000000d61d00720c */ /* 0x000fc40003f86270 */
[-C--:B------:R-:W-:Y:S02]  /*138a0*/  ISETP.GE.AND P1, PT, R34, R213.reuse, PT ;  /* 0x000000d52200720c */ /* 0x080fe40003f26270 */
[----:B------:R-:W-:Y:S02]  /*138b0*/  FSEL R106, R2, -INF , !P3 ;  /* 0xff800000026a7808 */ /* 0x000fe40005800000 */
[C---:B------:R-:W-:Y:S02]  /*138c0*/  ISETP.GE.AND P3, PT, R36.reuse, R213, PT ;  /* 0x000000d52400720c */ /* 0x040fe40003f66270 */
        /* <DEDUP_REMOVED lines=9> */
[----:B------:R-:W-:Y:S02]  /*13960*/  FSEL R3, R31, -INF , P3 ;  /* 0xff8000001f037808 */ /* 0x000fe40001800000 */
[-C--:B------:R-:W-:Y:S02]  /*13970*/  ISETP.GE.AND P3, PT, R42, R214.reuse, PT ;  /* 0x000000d62a00720c */ /* 0x080fe40003f66270 */
[----:B------:R-:W-:Y:S02]  /*13980*/  FSEL R2, R240, -INF , P1 ;  /* 0xff800000f0027808 */ /* 0x000fe40000800000 */
        /* <DEDUP_REMOVED lines=27> */
[----:B------:R-:W-:Y:S01]  /*13b40*/  ISETP.GE.AND P1, PT, R57, R213, PT ;  /* 0x000000d53900720c */ /* 0x000fe20003f26270 */
[C---:B------:R-:W-:Y:S01]  /*13b50*/  VIADD R55, R0.reuse, 0xfffffe71 ;  /* 0xfffffe7100377836 */ /* 0x040fe20000000000 */
[----:B------:R-:W-:Y:S01]  /*13b60*/  FSEL R179, R3, -INF , !P4 ;  /* 0xff80000003b37808 */ /* 0x000fe20006000000 */
[----:B------:R-:W-:Y:S01]  /*13b70*/  VIADD R53, R0, 0xfffffe78 ;  /* 0xfffffe7800357836 */ /* 0x000fe20000000000 */
[----:B------:R-:W-:Y:S02]  /*13b80*/  FSEL R3, R225, -INF , P3 ;  /* 0xff800000e1037808 */ /* 0x000fe40001800000 */
[-C--:B------:R-:W-:Y:S02]  /*13b90*/  ISETP.GE.AND P3, PT, R57, R214.reuse, PT ;  /* 0x000000d63900720c */ /* 0x080fe40003f66270 */
[----:B------:R-:W-:Y:S02]  /*13ba0*/  FSEL R2, R220, -INF , P1 ;  /* 0xff800000dc027808 */ /* 0x000fe40000800000 */
[----:B------:R-:W-:-:S02]  /*13bb0*/  ISETP.GE.AND P4, PT, R58, R214, PT ;  /* 0x000000d63a00720c */ /* 0x000fc40003f86270 */
[-C--:B------:R-:W-:Y:S02]  /*13bc0*/  ISETP.GE.AND P1, PT, R55, R213.reuse, PT ;  /* 0x000000d53700720c */ /* 0x080fe40003f26270 */
[----:B------:R-:W-:Y:S02]  /*13bd0*/  FSEL R195, R2, -INF , !P3 ;  /* 0xff80000002c37808 */ /* 0x000fe40005800000 */
[----:B------:R-:W-:Y:S01]  /*13be0*/  ISETP.GE.AND P3, PT, R53, R213, PT ;  /* 0x000000d53500720c */ /* 0x000fe20003f66270 */
[----:B------:R-:W-:Y:S01]  /*13bf0*/  IMAD.MOV.U32 R61, RZ, RZ, R59 ;  /* 0x000000ffff3d7224 */ /* 0x000fe200078e003b */
[----:B------:R-:W-:Y:S01]  /*13c00*/  FSEL R193, R3, -INF , !P4 ;  /* 0xff80000003c17808 */ /* 0x000fe20006000000 */
[C---:B------:R-:W-:Y:S01]  /*13c10*/  VIADD R50, R0.reuse, 0xfffffe79 ;  /* 0xfffffe7900327836 */ /* 0x040fe20000000000 */
[----:B------:R-:W-:Y:S01]  /*13c20*/  FSEL R3, R221, -INF , P1 ;  /* 0xff800000dd037808 */ /* 0x000fe20000800000 */
[----:B------:R-:W-:Y:S01]  /*13c30*/  IMAD.MOV.U32 R59, RZ, RZ, R48 ;  /* 0x000000ffff3b7224 */ /* 0x000fe200078e0030 */
        /* <DEDUP_REMOVED lines=24> */
[----:B------:R-:W-:Y:S02]  /*13dc0*/  ISETP.GE.AND P1, PT, R40, R213, PT ;  /* 0x000000d52800720c */ /* 0x000fe40003f26270 */
[----:B------:R-:W-:Y:S01]  /*13dd0*/  FSEL R196, R3, -INF , !P4 ;  /* 0xff80000003c47808 */ /* 0x000fe20006000000 */
[----:B------:R-:W-:Y:S01]  /*13de0*/  VIADD R35, R0, 0xfffffe98 ;  /* 0xfffffe9800237836 */ /* 0x000fe20000000000 */
[----:B------:R-:W-:Y:S02]  /*13df0*/  FSEL R3, R197, -INF , P3 ;  /* 0xff800000c5037808 */ /* 0x000fe40001800000 */
[----:B------:R-:W-:Y:S02]  /*13e00*/  ISETP.GE.AND P3, PT, R40, R214, PT ;  /* 0x000000d62800720c */ /* 0x000fe40003f66270 */
        /* <DEDUP_REMOVED lines=19> */
[----:B------:R-:W-:Y:S01]  /*13f40*/  IMAD.MOV.U32 R60, RZ, RZ, R26 ;  /* 0x000000ffff3c7224 */ /* 0x000fe200078e001a */
[-C--:B------:R-:W-:Y:S01]  /*13f50*/  ISETP.GE.AND P3, PT, R31, R214.reuse, PT ;  /* 0x000000d61f00720c */ /* 0x080fe20003f66270 */
[----:B------:R-:W-:Y:S01]  /*13f60*/  VIADD R28, R0, 0xfffffea1 ;  /* 0xfffffea1001c7836 */ /* 0x000fe20000000000 */
[----:B------:R-:W-:Y:S01]  /*13f70*/  FSEL R2, R180, -INF , P1 ;  /* 0xff800000b4027808 */ /* 0x000fe20000800000 */
[----:B------:R-:W-:Y:S01]  /*13f80*/  VIADD R26, R0, 0xfffffea8 ;  /* 0xfffffea8001a7836 */ /* 0x000fe20000000000 */
[----:B------:R-:W-:-:S02]  /*13f90*/  ISETP.GE.AND P4, PT, R33, R214, PT ;  /* 0x000000d62100720c */ /* 0x000fc40003f86270 */
[-C--:B------:R-:W-:Y:S02]  /*13fa0*/  ISETP.GE.AND P1, PT, R28, R213.reuse, PT ;  /* 0x000000d51c00720c */ /* 0x080fe40003f26270 */
[----:B------:R-:W-:Y:S01]  /*13fb0*/  FSEL R220, R2, -INF , !P3 ;  /* 0xff80000002dc7808 */ /* 0x000fe20005800000 */
[----:B------:R-:W-:Y:S01]  /*13fc0*/  IMAD.MOV.U32 R93, RZ, RZ, R61 ;  /* 0x000000ffff5d7224 */ /* 0x000fe200078e003d */
        /* <DEDUP_REMOVED lines=27> */
[----:B--2---:R-:W-:Y:S01]  /*14180*/  IMAD.MOV.U32 R62, RZ, RZ, R11 ;  /* 0x000000ffff3e7224 */ /* 0x004fe200078e000b */
        /* <DEDUP_REMOVED lines=11> */
[C---:B------:R-:W-:Y:S01]  /*14240*/  VIADD R14, R0.reuse, 0xfffffec1 ;  /* 0xfffffec1000e7836 */ /* 0x040fe20000000000 */
        /* <DEDUP_REMOVED lines=14> */
[----:B------:R-:W-:Y:S01]  /*14330*/  FSEL R2, R120, -INF , P3 ;  /* 0xff80000078027808 */ /* 0x000fe20001800000 */
[----:B------:R-:W-:Y:S01]  /*14340*/  IMAD.MOV.U32 R92, RZ, RZ, R43 ;  /* 0x000000ffff5c7224 */ /* 0x000fe200078e002b */
[-C--:B------:R-:W-:Y:S01]  /*14350*/  ISETP.GE.AND P4, PT, R14, R214.reuse, PT ;  /* 0x000000d60e00720c */ /* 0x080fe20003f86270 */
[----:B------:R-:W-:Y:S01]  /*14360*/  VIADD R43, R0, 0xfffffed1 ;  /* 0xfffffed1002b7836 */ /* 0x000fe20000000000 */
[-C--:B------:R-:W-:Y:S02]  /*14370*/  ISETP.GE.AND P3, PT, R30, R213.reuse, PT ;  /* 0x000000d51e00720c */ /* 0x080fe40003f66270 */
[----:B------:R-:W-:Y:S02]  /*14380*/  FSEL R236, R2, -INF , !P1 ;  /* 0xff80000002ec7808 */ /* 0x000fe40004800000 */
[----:B------:R-:W-:Y:S02]  /*14390*/  ISETP.GE.AND P1, PT, R37, R213, PT ;  /* 0x000000d52500720c */ /* 0x000fe40003f26270 */
[----:B------:R-:W-:Y:S01]  /*143a0*/  FSEL R237, R3, -INF , !P4 ;  /* 0xff80000003ed7808 */ /* 0x000fe20006000000 */
        /* <DEDUP_REMOVED lines=52> */
[----:B------:R-:W-:Y:S02]  /*146f0*/  ISETP.GE.AND P1, PT, R73, R213, PT ;  /* 0x000000d54900720c */ /* 0x000fe40003f26270 */
        /* <DEDUP_REMOVED lines=18> */
[-C--:B------:R-:W-:Y:S01]  /*14820*/  ISETP.GE.AND P3, PT, R5, R216.reuse, PT ;  /* 0x000000d80500720c */ /* 0x080fe20003f66270 */
[----:B------:R-:W-:Y:S01]  /*14830*/  IMAD.MOV.U32 R84, RZ, RZ, R61 ;  /* 0x000000ffff547224 */ /* 0x000fe200078e003d */
[----:B------:R-:W-:Y:S02]  /*14840*/  ISETP.GE.AND P0, PT, R7, R215, PT ;  /* 0x000000d70700720c */ /* 0x000fe40003f06270 */
[----:B------:R-:W-:Y:S02]  /*14850*/  FSEL R61, R0, -INF , !P4 ;  /* 0xff800000003d7808 */ /* 0x000fe40006000000 */
[----:B------:R-:W-:Y:S02]  /*14860*/  ISETP.GE.AND P2, PT, R6, R216, PT ;  /* 0x000000d80600720c */ /* 0x000fe40003f46270 */
[----:B------:R-:W-:-:S02]  /*14870*/  FSEL R0, R60, -INF , P1 ;  /* 0xff8000003c007808 */ /* 0x000fc40000800000 */
[----:B------:R-:W-:Y:S02]  /*14880*/  FSEL R60, R2, -INF , !P3 ;  /* 0xff800000023c7808 */ /* 0x000fe40005800000 */
[-C--:B------:R-:W-:Y:S02]  /*14890*/  ISETP.GE.AND P1, PT, R8, R215.reuse, PT ;  /* 0x000000d70800720c */ /* 0x080fe40003f26270 */
[----:B------:R-:W-:Y:S02]  /*148a0*/  ISETP.GE.AND P4, PT, R7, R216, PT ;  /* 0x000000d80700720c */ /* 0x000fe40003f86270 */
[----:B------:R-:W-:Y:S01]  /*148b0*/  FSEL R2, R104, -INF , P0 ;  /* 0xff80000068027808 */ /* 0x000fe20000000000 */
[----:B------:R-:W-:Y:S01]  /*148c0*/  IMAD.MOV.U32 R104, RZ, RZ, R71 ;  /* 0x000000ffff687224 */ /* 0x000fe200078e0047 */
[----:B------:R-:W-:Y:S02]  /*148d0*/  ISETP.GE.AND P0, PT, R9, R215, PT ;  /* 0x000000d70900720c */ /* 0x000fe40003f06270 */
[----:B------:R-:W-:-:S02]  /*148e0*/  FSEL R71, R0, -INF , !P2 ;  /* 0xff80000000477808 */ /* 0x000fc40005000000 */
[----:B------:R-:W-:Y:S02]  /*148f0*/  FSEL R0, R74, -INF , P1 ;  /* 0xff8000004a007808 */ /* 0x000fe40000800000 */
[-C--:B------:R-:W-:Y:S02]  /*14900*/  ISETP.GE.AND P3, PT, R8, R216.reuse, PT ;  /* 0x000000d80800720c */ /* 0x080fe40003f66270 */
[----:B------:R-:W-:Y:S02]  /*14910*/  FSEL R74, R2, -INF , !P4 ;  /* 0xff800000024a7808 */ /* 0x000fe40006000000 */
[-C--:B------:R-:W-:Y:S02]  /*14920*/  ISETP.GE.AND P1, PT, R10, R215.reuse, PT ;  /* 0x000000d70a00720c */ /* 0x080fe40003f26270 */
[----:B------:R-:W-:Y:S01]  /*14930*/  FSEL R2, R97, -INF , P0 ;  /* 0xff80000061027808 */ /* 0x000fe20000000000 */
[----:B------:R-:W-:Y:S01]  /*14940*/  IMAD.MOV.U32 R97, RZ, RZ, R93 ;  /* 0x000000ffff617224 */ /* 0x000fe200078e005d */
[----:B------:R-:W-:Y:S01]  /*14950*/  ISETP.GE.AND P2, PT, R9, R216, PT ;  /* 0x000000d80900720c */ /* 0x000fe20003f46270 */
[----:B------:R-:W-:Y:S01]  /*14960*/  IMAD.MOV.U32 R93, RZ, RZ, R76 ;  /* 0x000000ffff5d7224 */ /* 0x000fe200078e004c */
[----:B------:R-:W-:-:S02]  /*14970*/  ISETP.GE.AND P0, PT, R13, R215, PT ;  /* 0x000000d70d00720c */ /* 0x000fc40003f06270 */
[----:B------:R-:W-:Y:S02]  /*14980*/  FSEL R76, R0, -INF , !P3 ;  /* 0xff800000004c7808 */ /* 0x000fe40005800000 */
        /* <DEDUP_REMOVED lines=32> */
[----:B------:R-:W-:Y:S01]  /*14b90*/  FSEL R2, R97, -INF , P0 ;  /* 0xff80000061027808 */ /* 0x000fe20000000000 */
[----:B------:R-:W-:Y:S01]  /*14ba0*/  IMAD.MOV.U32 R97, RZ, RZ, R95 ;  /* 0x000000ffff617224 */ /* 0x000fe200078e005f */
[----:B------:R-:W-:Y:S02]  /*14bb0*/  FSEL R95, R0, -INF , !P4 ;  /* 0xff800000005f7808 */ /* 0x000fe40006000000 */
[----:B------:R-:W-:Y:S02]  /*14bc0*/  ISETP.GE.AND P0, PT, R34, R215, PT ;  /* 0x000000d72200720c */ /* 0x000fe40003f06270 */
[----:B------:R-:W-:Y:S02]  /*14bd0*/  FSEL R0, R94, -INF , P1 ;  /* 0xff8000005e007808 */ /* 0x000fe40000800000 */
[----:B------:R-:W-:-:S02]  /*14be0*/  ISETP.GE.AND P2, PT, R32, R216, PT ;  /* 0x000000d82000720c */ /* 0x000fc40003f46270 */
[----:B------:R-:W-:Y:S02]  /*14bf0*/  FSEL R3, R101, -INF , P0 ;  /* 0xff80000065037808 */ /* 0x000fe40000000000 */
[----:B------:R-:W-:Y:S02]  /*14c00*/  FSEL R101, R0, -INF , !P2 ;  /* 0xff80000000657808 */ /* 0x000fe40005000000 */
[----:B------:R-:W2:Y:S01]  /*14c10*/  LD.E R0, desc[UR4][R134.64+0xdc] ;  /* 0x0000dc0486007980 */ /* 0x000ea2000c101900 */
[-C--:B------:R-:W-:Y:S02]  /*14c20*/  ISETP.GE.AND P3, PT, R29, R216.reuse, PT ;  /* 0x000000d81d00720c */ /* 0x080fe40003f66270 */
[-C--:B------:R-:W-:Y:S02]  /*14c30*/  ISETP.GE.AND P1, PT, R36, R215.reuse, PT ;  /* 0x000000d72400720c */ /* 0x080fe40003f26270 */
[----:B------:R-:W-:Y:S02]  /*14c40*/  ISETP.GE.AND P4, PT, R34, R216, PT ;  /* 0x000000d82200720c */ /* 0x000fe40003f86270 */
        /* <DEDUP_REMOVED lines=69> */
[-C--:B------:R-:W-:Y:S01]  /*150a0*/  ISETP.GE.AND P1, PT, R40, R215.reuse, PT ;  /* 0x000000d72800720c */ /* 0x080fe20003f26270 */
[----:B------:R-:W-:Y:S01]  /*150b0*/  IMAD.MOV.U32 R235, RZ, RZ, R184 ;  /* 0x000000ffffeb7224 */ /* 0x000fe200078e00b8 */
[----:B------:R-:W-:Y:S02]  /*150c0*/  ISETP.GE.AND P4, PT, R41, R216, PT ;  /* 0x000000d82900720c */ /* 0x000fe40003f86270 */
[----:B------:R-:W-:Y:S02]  /*150d0*/  FSEL R3, R199, -INF , P0 ;  /* 0xff800000c7037808 */ /* 0x000fe40000000000 */
[----:B------:R-:W-:-:S02]  /*150e0*/  ISETP.GE.AND P0, PT, R38, R215, PT ;  /* 0x000000d72600720c */ /* 0x000fc40003f06270 */
[----:B------:R-:W-:Y:S02]  /*150f0*/  FSEL R184, R2, -INF , !P2 ;  /* 0xff80000002b87808 */ /* 0x000fe40005000000 */
[-C--:B------:R-:W-:Y:S02]  /*15100*/  ISETP.GE.AND P3, PT, R40, R216.reuse, PT ;  /* 0x000000d82800720c */ /* 0x080fe40003f66270 */
[----:B------:R-:W-:Y:S02]  /*15110*/  FSEL R2, R190, -INF , P1 ;  /* 0xff800000be027808 */ /* 0x000fe40000800000 */
[----:B------:R-:W-:Y:S02]  /*15120*/  FSEL R181, R3, -INF , !P4 ;  /* 0xff80000003b57808 */ /* 0x000fe40006000000 */
[----:B------:R-:W-:Y:S01]  /*15130*/  ISETP.GE.AND P1, PT, R35, R215, PT ;  /* 0x000000d72300720c */ /* 0x000fe20003f26270 */
[----:B------:R-:W-:Y:S01]  /*15140*/  IMAD.MOV.U32 R243, RZ, RZ, R185 ;  /* 0x000000fffff37224 */ /* 0x000fe200078e00b9 */
        /* <DEDUP_REMOVED lines=8> */
[----:B------:R-:W-:Y:S02]  /*151d0*/  ISETP.GE.AND P3, PT, R33, R216, PT ;  /* 0x000000d82100720c */ /* 0x000fe40003f66270 */
[----:B------:R-:W-:Y:S02]  /*151e0*/  FSEL R3, R187, -INF , P0 ;  /* 0xff800000bb037808 */ /* 0x000fe40000000000 */
        /* <DEDUP_REMOVED lines=16> */
[-C--:B------:R-:W-:Y:S02]  /*152f0*/  ISETP.GE.AND P3, PT, R17, R216.reuse, PT ;  /* 0x000000d81100720c */ /* 0x080fe40003f66270 */
[----:B------:R-:W-:Y:S02]  /*15300*/  FSEL R2, R163, -INF , P0 ;  /* 0xff800000a3027808 */ /* 0x000fe40000000000 */
[----:B------:R-:W-:Y:S02]  /*15310*/  FSEL R190, R3, -INF , !P4 ;  /* 0xff80000003be7808 */ /* 0x000fe40006000000 */
[-C--:B------:R-:W-:Y:S02]  /*15320*/  ISETP.GE.AND P2, PT, R24, R216.reuse, PT ;  /* 0x000000d81800720c */ /* 0x080fe40003f46270 */
[----:B------:R-:W-:-:S02]  /*15330*/  ISETP.GE.AND P4, PT, R19, R216, PT ;  /* 0x000000d81300720c */ /* 0x000fc40003f86270 */
[----:B------:R-:W-:Y:S02]  /*15340*/  FSEL R3, R162, -INF , P1 ;  /* 0xff800000a2037808 */ /* 0x000fe40000800000 */
[----:B------:R-:W-:Y:S02]  /*15350*/  ISETP.GE.AND P1, PT, R15, R215, PT ;  /* 0x000000d70f00720c */ /* 0x000fe40003f26270 */
[----:B------:R-:W-:Y:S02]  /*15360*/  FSEL R175, R2, -INF , !P3 ;  /* 0xff80000002af7808 */ /* 0x000fe40005800000 */
[----:B------:R-:W-:Y:S02]  /*15370*/  FMNMX3.FTZ R2, R21, R66, R82, !PT ;  /* 0x0000004215027276 */ /* 0x000fe40007810052 */
[----:B------:R-:W-:Y:S02]  /*15380*/  FSEL R162, R4, -INF , !P2 ;  /* 0xff80000004a27808 */ /* 0x000fe40005000000 */
[----:B------:R-:W-:-:S02]  /*15390*/  FSEL R163, R3, -INF , !P4 ;  /* 0xff80000003a37808 */ /* 0x000fc40006000000 */
[----:B------:R-:W-:Y:S02]  /*153a0*/  ISETP.GE.AND P2, PT, R15, R216, PT ;  /* 0x000000d80f00720c */ /* 0x000fe40003f46270 */
[----:B------:R-:W-:Y:S02]  /*153b0*/  FSEL R3, R130, -INF , P1 ;  /* 0xff80000082037808 */ /* 0x000fe40000800000 */
[----:B------:R-:W-:Y:S02]  /*153c0*/  FMNMX3.FTZ R2, R2, R68, R67, !PT ;  /* 0x0000004402027276 */ /* 0x000fe40007810043 */
[----:B------:R-:W-:Y:S02]  /*153d0*/  ISETP.GE.AND P0, PT, R12, R215, PT ;  /* 0x000000d70c00720c */ /* 0x000fe40003f06270 */
[----:B------:R-:W-:Y:S02]  /*153e0*/  FSEL R191, R3, -INF , !P2 ;  /* 0xff80000003bf7808 */ /* 0x000fe40005000000 */
[----:B------:R-:W-:-:S02]  /*153f0*/  FMNMX3.FTZ R3, R2, R78, R77, !PT ;  /* 0x0000004e02037276 */ /* 0x000fc4000781004d */
[----:B------:R-:W-:Y:S02]  /*15400*/  ISETP.GE.AND P4, PT, R12, R216, PT ;  /* 0x000000d80c00720c */ /* 0x000fe40003f86270 */
[----:B------:R-:W-:Y:S02]  /*15410*/  FSEL R4, R131, -INF , P0 ;  /* 0xff80000083047808 */ /* 0x000fe40000000000 */
[----:B------:R-:W-:Y:S02]  /*15420*/  FMNMX3.FTZ R2, R20, R83, R62, !PT ;  /* 0x0000005314027276 */ /* 0x000fe4000781003e */
[----:B------:R-:W-:Y:S02]  /*15430*/  FMNMX3.FTZ R3, R3, R80, R81, !PT ;  /* 0x0000005003037276 */ /* 0x000fe40007810051 */
[----:B------:R-:W-:Y:S02]  /*15440*/  FSEL R198, R4, -INF , !P4 ;  /* 0xff80000004c67808 */ /* 0x000fe40006000000 */
        /* <DEDUP_REMOVED lines=29> */
[----:B------:R-:W-:Y:S02]  /*15620*/  ISETP.GE.AND P3, PT, R11, R215, PT ;  /* 0x000000d70b00720c */ /* 0x000fe40003f66270 */
[----:B------:R-:W-:-:S02]  /*15630*/  FMNMX3.FTZ R4, R4, R197, R189, !PT ;  /* 0x000000c504047276 */ /* 0x000fc400078100bd */
[----:B------:R-:W-:Y:S02]  /*15640*/  ISETP.GE.AND P0, PT, R14, R215, PT ;  /* 0x000000d70e00720c */ /* 0x000fe40003f06270 */
[----:B------:R-:W-:Y:S02]  /*15650*/  FMNMX3.FTZ R2, R2, R180, R173, !PT ;  /* 0x000000b402027276 */ /* 0x000fe400078100ad */
[----:B------:R-:W-:Y:S02]  /*15660*/  ISETP.GE.AND P1, PT, R11, R216, PT ;  /* 0x000000d80b00720c */ /* 0x000fe40003f26270 */
[----:B------:R-:W-:Y:S02]  /*15670*/  FSEL R5, R118, -INF , P3 ;  /* 0xff80000076057808 */ /* 0x000fe40001800000 */
[----:B------:R-:W-:Y:S02]  /*15680*/  FMNMX3.FTZ R4, R4, R208, R211, !PT ;  /* 0x000000d004047276 */ /* 0x000fe400078100d3 */
[----:B------:R-:W-:-:S02]  /*15690*/  ISETP.GE.AND P2, PT, R14, R216, PT ;  /* 0x000000d80e00720c */ /* 0x000fc40003f46270 */
[-C--:B------:R-:W-:Y:S02]  /*156a0*/  ISETP.GE.AND P4, PT, R23, R215.reuse, PT ;  /* 0x000000d71700720c */ /* 0x080fe40003f86270 */
[----:B------:R-:W-:Y:S02]  /*156b0*/  FSEL R3, R119, -INF , P0 ;  /* 0xff80000077037808 */ /* 0x000fe40000000000 */
[----:B------:R-:W-:Y:S02]  /*156c0*/  ISETP.GE.AND P0, PT, R30, R215, PT ;  /* 0x000000d71e00720c */ /* 0x000fe40003f06270 */
[----:B------:R-:W-:Y:S02]  /*156d0*/  FMNMX3.FTZ R2, R2, R184, R181, !PT ;  /* 0x000000b802027276 */ /* 0x000fe400078100b5 */
[----:B------:R-:W-:Y:S02]  /*156e0*/  FSEL R206, R5, -INF , !P1 ;  /* 0xff80000005ce7808 */ /* 0x000fe40004800000 */
[----:B------:R-:W-:-:S02]  /*156f0*/  FMNMX3.FTZ R4, R4, R220, R217, !PT ;  /* 0x000000dc04047276 */ /* 0x000fc400078100d9 */
[-C--:B------:R-:W-:Y:S02]  /*15700*/  ISETP.GE.AND P3, PT, R23, R216.reuse, PT ;  /* 0x000000d81700720c */ /* 0x080fe40003f66270 */
[----:B------:R-:W-:Y:S02]  /*15710*/  FSEL R203, R3, -INF , !P2 ;  /* 0xff80000003cb7808 */ /* 0x000fe40005000000 */
[----:B------:R-:W-:Y:S02]  /*15720*/  FSEL R5, R122, -INF , P4 ;  /* 0xff8000007a057808 */ /* 0x000fe40002000000 */
[----:B------:R-:W-:Y:S02]  /*15730*/  ISETP.GE.AND P1, PT, R30, R216, PT ;  /* 0x000000d81e00720c */ /* 0x000fe40003f26270 */
[----:B------:R-:W-:Y:S02]  /*15740*/  ISETP.GE.AND P2, PT, R37, R215, PT ;  /* 0x000000d72500720c */ /* 0x000fe40003f46270 */
[----:B------:R-:W-:-:S02]  /*15750*/  FSEL R3, R123, -INF , P0 ;  /* 0xff8000007b037808 */ /* 0x000fc40000000000 */
[----:B------:R-:W-:Y:S02]  /*15760*/  ISETP.GE.AND P0, PT, R43, R215, PT ;  /* 0x000000d72b00720c */ /* 0x000fe40003f06270 */
[----:B------:R-:W-:Y:S02]  /*15770*/  FMNMX3.FTZ R2, R2, R185, R186, !PT ;  /* 0x000000b902027276 */ /* 0x000fe400078100ba */
[----:B------:R-:W-:Y:S02]  /*15780*/  FMNMX3.FTZ R4, R4, R224, R221, !PT ;  /* 0x000000e004047276 */ /* 0x000fe400078100dd */
[----:B------:R-:W-:Y:S02]  /*15790*/  FSEL R202, R5, -INF , !P3 ;  /* 0xff80000005ca7808 */ /* 0x000fe40005800000 */
[----:B------:R-:W-:Y:S02]  /*157a0*/  ISETP.GE.AND P4, PT, R37, R216, PT ;  /* 0x000000d82500720c */ /* 0x000fe40003f86270 */
[----:B------:R-:W-:-:S02]  /*157b0*/  FSEL R199, R3, -INF , !P1 ;  /* 0xff80000003c77808 */ /* 0x000fc40004800000 */
[----:B------:R-:W-:Y:S02]  /*157c0*/  FSEL R5, R126, -INF , P2 ;  /* 0xff8000007e057808 */ /* 0x000fe40001000000 */
[----:B------:R-:W-:Y:S02]  /*157d0*/  ISETP.GE.AND P3, PT, R43, R216, PT ;  /* 0x000000d82b00720c */ /* 0x000fe40003f66270 */
[----:B------:R-:W-:Y:S02]  /*157e0*/  ISETP.GE.AND P1, PT, R52, R215, PT ;  /* 0x000000d73400720c */ /* 0x000fe40003f26270 */
[----:B------:R-:W-:Y:S02]  /*157f0*/  FSEL R3, R127, -INF , P0 ;  /* 0xff8000007f037808 */ /* 0x000fe40000000000 */
[----:B------:R-:W-:Y:S02]  /*15800*/  FMNMX3.FTZ R2, R2, R187, R182, !PT ;  /* 0x000000bb02027276 */ /* 0x000fe400078100b6 */
[----:B------:R-:W-:-:S02]  /*15810*/  ISETP.GE.AND P0, PT, R59, R215, PT ;  /* 0x000000d73b00720c */ /* 0x000fc40003f06270 */
[----:B------:R-:W-:Y:S02]  /*15820*/  FMNMX3.FTZ R4, R4, R225, R229, !PT ;  /* 0x000000e104047276 */ /* 0x000fe400078100e5 */
[----:B------:R-:W-:Y:S02]  /*15830*/  FSEL R226, R5, -INF , !P4 ;  /* 0xff80000005e27808 */ /* 0x000fe40006000000 */
[----:B------:R-:W-:Y:S02]  /*15840*/  ISETP.GE.AND P2, PT, R52, R216, PT ;  /* 0x000000d83400720c */ /* 0x000fe40003f46270 */
[----:B------:R-:W-:Y:S02]  /*15850*/  FSEL R223, R3, -INF , !P3 ;  /* 0xff80000003df7808 */ /* 0x000fe40005800000 */
[----:B------:R-:W-:Y:S02]  /*15860*/  FSEL R5, R154, -INF , P1 ;  /* 0xff8000009a057808 */ /* 0x000fe40000800000 */
[----:B------:R-:W-:-:S02]  /*15870*/  FMNMX3.FTZ R2, R2, R183, R190, !PT ;  /* 0x000000b702027276 */ /* 0x000fc400078100be */
[----:B------:R-:W-:Y:S02]  /*15880*/  ISETP.GE.AND P4, PT, R59, R216, PT ;  /* 0x000000d83b00720c */ /* 0x000fe40003f86270 */
[-C--:B------:R-:W-:Y:S02]  /*15890*/  ISETP.GE.AND P3, PT, R63, R215.reuse, PT ;  /* 0x000000d73f00720c */ /* 0x080fe40003f66270 */
[----:B------:R-:W-:Y:S02]  /*158a0*/  FSEL R3, R155, -INF , P0 ;  /* 0xff8000009b037808 */ /* 0x000fe40000000000 */
[----:B------:R-:W-:Y:S02]  /*158b0*/  FMNMX3.FTZ R4, R4, R228, R232, !PT ;  /* 0x000000e404047276 */ /* 0x000fe400078100e8 */
[----:B------:R-:W-:Y:S02]  /*158c0*/  ISETP.GE.AND P0, PT, R64, R215, PT ;  /* 0x000000d74000720c */ /* 0x000fe40003f06270 */
[----:B------:R-:W-:-:S02]  /*158d0*/  FSEL R222, R5, -INF , !P2 ;  /* 0xff80000005de7808 */ /* 0x000fc40005000000 */
[----:B------:R-:W-:Y:S02]  /*158e0*/  FMNMX3.FTZ R2, R2, R174, R162, !PT ;  /* 0x000000ae02027276 */ /* 0x000fe400078100a2 */
[-C--:B------:R-:W-:Y:S02]  /*158f0*/  ISETP.GE.AND P1, PT, R63, R216.reuse, PT ;  /* 0x000000d83f00720c */ /* 0x080fe40003f26270 */
[----:B------:R-:W-:Y:S02]  /*15900*/  FSEL R207, R3, -INF , !P4 ;  /* 0xff80000003cf7808 */ /* 0x000fe40006000000 */
[----:B------:R-:W-:Y:S02]  /*15910*/  FSEL R5, R158, -INF , P3 ;  /* 0xff8000009e057808 */ /* 0x000fe40001800000 */
[----:B------:R-:W-:Y:S02]  /*15920*/  FMNMX3.FTZ R4, R4, R233, R237, !PT ;  /* 0x000000e904047276 */ /* 0x000fe400078100ed */
[----:B------:R-:W-:-:S02]  /*15930*/  ISETP.GE.AND P2, PT, R64, R216, PT ;  /* 0x000000d84000720c */ /* 0x000fc40003f46270 */
[----:B------:R-:W-:Y:S02]  /*15940*/  ISETP.GE.AND P4, PT, R65, R215, PT ;  /* 0x000000d74100720c */ /* 0x000fe40003f86270 */
[----:B------:R-:W-:Y:S02]  /*15950*/  FSEL R3, R159, -INF , P0 ;  /* 0xff8000009f037808 */ /* 0x000fe40000000000 */
[----:B------:R-:W-:Y:S02]  /*15960*/  FMNMX3.FTZ R2, R2, R163, R175, !PT ;  /* 0x000000a302027276 */ /* 0x000fe400078100af */
[----:B------:R-:W-:Y:S02]  /*15970*/  FSEL R230, R5, -INF , !P1 ;  /* 0xff80000005e67808 */ /* 0x000fe40004800000 */
[----:B------:R-:W-:Y:S02]  /*15980*/  FMNMX3.FTZ R4, R4, R236, R238, !PT ;  /* 0x000000ec04047276 */ /* 0x000fe400078100ee */
[----:B------:R-:W-:-:S02]  /*15990*/  FSEL R227, R3, -INF , !P2 ;  /* 0xff80000003e37808 */ /* 0x000fc40005000000 */
[----:B------:R-:W-:Y:S02]  /*159a0*/  FSEL R5, R166, -INF , P4 ;  /* 0xff800000a6057808 */ /* 0x000fe40002000000 */
[C---:B------:R-:W-:Y:S02]  /*159b0*/  ISETP.GE.AND P2, PT, R70.reuse, R215, PT ;  /* 0x000000d74600720c */ /* 0x040fe40003f46270 */
[----:B------:R-:W-:Y:S01]  /*159c0*/  ISETP.GE.AND P4, PT, R70, R216, PT ;  /* 0x000000d84600720c */ /* 0x000fe20003f86270 */
[----:B------:R-:W-:Y:S01]  /*159d0*/  IMAD.MOV.U32 R70, RZ, RZ, R116 ;  /* 0x000000ffff467224 */ /* 0x000fe200078e0074 */
[----:B------:R-:W-:Y:S02]  /*159e0*/  FMNMX3.FTZ R2, R2, R191, R198, !PT ;  /* 0x000000bf02027276 */ /* 0x000fe400078100c6 */
[----:B------:R-:W-:Y:S02]  /*159f0*/  FMNMX3.FTZ R4, R4, R240, R241, !PT ;  /* 0x000000f004047276 */ /* 0x000fe400078100f1 */
[----:B------:R-:W-:-:S02]  /*15a00*/  FMNMX3.FTZ R2, R2, R206, R203, !PT ;  /* 0x000000ce02027276 */ /* 0x000fc400078100cb */
[----:B------:R-:W-:Y:S02]  /*15a10*/  FMNMX3.FTZ R4, R4, R70, R120, !PT ;  /* 0x0000004604047276 */ /* 0x000fe40007810078 */
[C---:B------:R-:W-:Y:S02]  /*15a20*/  ISETP.GE.AND P0, PT, R69.reuse, R215, PT ;  /* 0x000000d74500720c */ /* 0x040fe40003f06270 */
[----:B------:R-:W-:Y:S02]  /*15a30*/  FMNMX3.FTZ R2, R2, R202, R199, !PT ;  /* 0x000000ca02027276 */ /* 0x000fe400078100c7 */
[----:B------:R-:W-:Y:S02]  /*15a40*/  FMNMX3.FTZ R4, R4, R111, R132, !PT ;  /* 0x0000006f04047276 */ /* 0x000fe40007810084 */
[----:B------:R-:W-:Y:S02]  /*15a50*/  ISETP.GE.AND P1, PT, R69, R216, PT ;  /* 0x000000d84500720c */ /* 0x000fe40003f26270 */
[----:B------:R-:W-:-:S02]  /*15a60*/  FSEL R3, R167, -INF , P0 ;  /* 0xff800000a7037808 */ /* 0x000fc40000000000 */
[----:B------:R-:W-:Y:S02]  /*15a70*/  FMNMX3.FTZ R2, R2, R226, R223, !PT ;  /* 0x000000e202027276 */ /* 0x000fe400078100df */
[----:B------:R-:W-:Y:S02]  /*15a80*/  FMNMX3.FTZ R4, R4, R128, R129, !PT ;  /* 0x0000008004047276 */ /* 0x000fe40007810081 */
[----:B------:R-:W-:Y:S02]  /*15a90*/  ISETP.GE.AND P3, PT, R65, R216, PT ;  /* 0x000000d84100720c */ /* 0x000fe40003f66270 */
[----:B------:R-:W-:Y:S02]  /*15aa0*/  FSEL R166, R3, -INF , !P1 ;  /* 0xff80000003a67808 */ /* 0x000fe40004800000 */
[----:B------:R-:W-:Y:S02]  /*15ab0*/  ISETP.GE.AND P1, PT, R73, R215, PT ;  /* 0x000000d74900720c */ /* 0x000fe40003f26270 */
[----:B------:R-:W-:-:S02]  /*15ac0*/  FMNMX3.FTZ R2, R2, R222, R207, !PT ;  /* 0x000000de02027276 */ /* 0x000fc400078100cf */
[----:B------:R-:W-:Y:S02]  /*15ad0*/  FMNMX3.FTZ R4, R4, R117, R235, !PT ;  /* 0x0000007504047276 */ /* 0x000fe400078100eb */
[----:B------:R-:W-:Y:S02]  /*15ae0*/  FSEL R167, R5, -INF , !P3 ;  /* 0xff80000005a77808 */ /* 0x000fe40005800000 */
[----:B------:R-:W-:Y:S02]  /*15af0*/  ISETP.GE.AND P0, PT, R72, R215, PT ;  /* 0x000000d74800720c */ /* 0x000fe40003f06270 */
[----:B------:R-:W-:Y:S02]  /*15b00*/  FSEL R8, R170, -INF , P2 ;  /* 0xff800000aa087808 */ /* 0x000fe40001000000 */
[----:B------:R-:W-:Y:S02]  /*15b10*/  FSEL R5, R114, -INF , P1 ;  /* 0xff80000072057808 */ /* 0x000fe40000800000 */
[----:B------:R-:W-:-:S02]  /*15b20*/  FMNMX3.FTZ R3, R2, R230, R227, !PT ;  /* 0x000000e602037276 */ /* 0x000fc400078100e3 */
[-C--:B------:R-:W-:Y:S02]  /*15b30*/  ISETP.GE.AND P2, PT, R73, R216.reuse, PT ;  /* 0x000000d84900720c */ /* 0x080fe40003f46270 */
[----:B------:R-:W-:Y:S02]  /*15b40*/  FMNMX3.FTZ R2, R4, R243, R239, !PT ;  /* 0x000000f304027276 */ /* 0x000fe400078100ef */
[----:B------:R-:W-:Y:S02]  /*15b50*/  FSEL R7, R171, -INF , P0 ;  /* 0xff800000ab077808 */ /* 0x000fe40000000000 */
[----:B------:R-:W-:Y:S02]  /*15b60*/  ISETP.GE.AND P3, PT, R72, R216, PT ;  /* 0x000000d84800720c */ /* 0x000fe40003f66270 */
[----:B------:R-:W-:Y:S02]  /*15b70*/  ISETP.GE.AND P0, PT, R79, R215, PT ;  /* 0x000000d74f00720c */ /* 0x000fe40003f06270 */
[----:B------:R-:W-:-:S02]  /*15b80*/  FSEL R231, R5, -INF , !P2 ;  /* 0xff80000005e77808 */ /* 0x000fc40005000000 */
[----:B------:R-:W1:Y:S01]  /*15b90*/  SHFL.BFLY PT, R5, R2, 0x2, 0x1f ;  /* 0x0c401f0002057f89 */ /* 0x000e6200000e0000 */
[----:B------:R-:W-:Y:S02]  /*15ba0*/  ISETP.GE.AND P1, PT, R79, R216, PT ;  /* 0x000000d84f00720c */ /* 0x000fe40003f26270 */
[----:B------:R-:W-:Y:S02]  /*15bb0*/  FSEL R6, R115, -INF , P0 ;  /* 0xff80000073067808 */ /* 0x000fe40000000000 */
[----:B------:R-:W-:Y:S02]  /*15bc0*/  FSEL R170, R8, -INF , !P4 ;  /* 0xff80000008aa7808 */ /* 0x000fe40006000000 */
[----:B------:R-:W-:Y:S02]  /*15bd0*/  FSEL R171, R7, -INF , !P3 ;  /* 0xff80000007ab7808 */ /* 0x000fe40005800000 */
[----:B------:R-:W-:Y:S02]  /*15be0*/  FMNMX3.FTZ R3, R3, R167, R166, !PT ;  /* 0x000000a703037276 */ /* 0x000fe400078100a6 */
[----:B------:R-:W-:-:S02]  /*15bf0*/  FSEL R234, R6, -INF , !P1 ;  /* 0xff80000006ea7808 */ /* 0x000fc40004800000 */
[----:B------:R-:W-:-:S04]  /*15c00*/  FMNMX3.FTZ R3, R3, R170, R171, !PT ;  /* 0x000000aa03037276 */ /* 0x000fc800078100ab */
[----:B------:R-:W-:-:S05]  /*15c10*/  FMNMX3.FTZ R3, R3, R231, R234, !PT ;  /* 0x000000e703037276 */ /* 0x000fca00078100ea */
[----:B------:R-:W3:Y:S01]  /*15c20*/  SHFL.BFLY PT, R4, R3, 0x2, 0x1f ;  /* 0x0c401f0003047f89 */ /* 0x000ee200000e0000 */
[----:B-1----:R-:W-:-:S05]  /*15c30*/  FMNMX.FTZ R2, R2, R5, !PT ;  /* 0x0000000502027209 */ /* 0x002fca0007810000 */
[----:B------:R-:W1:Y:S01]  /*15c40*/  SHFL.BFLY PT, R5, R2, 0x1, 0x1f ;  /* 0x0c201f0002057f89 */ /* 0x000e6200000e0000 */
[----:B------:R-:W4:Y:S01]  /*15c50*/  S2UR UR6, SR_CgaCtaId ;  /* 0x00000000000679c3 */ /* 0x000f220000008800 */
[----:B------:R-:W-:Y:S01]  /*15c60*/  IMAD.MOV.U32 R116, RZ, RZ, R99 ;  /* 0x000000ffff747224 */ /* 0x000fe200078e0063 */
[----:B---3--:R-:W-:-:S05]  /*15c70*/  FMNMX.FTZ R3, R3, R4, !PT ;  /* 0x0000000403037209 */ /* 0x008fca0007810000 */
[----:B------:R-:W3:Y:S01]  /*15c80*/  SHFL.BFLY PT, R4, R3, 0x1, 0x1f ;  /* 0x0c201f0003047f89 */ /* 0x000ee200000e0000 */
[----:B-1----:R-:W-:-:S04]  /*15c90*/  FMNMX.FTZ R99, R2, R5, !PT ;  /* 0x0000000502637209 */ /* 0x002fc80007810000 */
[----:B------:R-:W-:Y:S01]  /*15ca0*/  FSETP.NEU.FTZ.AND P1, PT, R99, -INF , PT ;  /* 0xff8000006300780b */ /* 0x000fe20003f3d000 */
[----:B--2---:R-:W-:Y:S01]  /*15cb0*/  FMUL.FTZ R5, R0, R99 ;  /* 0x0000006300057220 */ /* 0x004fe20000410000 */
[----:B------:R-:W-:-:S04]  /*15cc0*/  IMAD.MOV.U32 R121, RZ, RZ, R97 ;  /* 0x000000ffff797224 */ /* 0x000fc800078e0061 */
[----:B------:R-:W-:Y:S01]  /*15cd0*/  FSEL R5, R5, RZ, P1 ;  /* 0x000000ff05057208 */ /* 0x000fe20000800000 */
[----:B------:R-:W-:Y:S01]  /*15ce0*/  IMAD.SHL.U32 R124, R212, 0x20, RZ ;  /* 0x00000020d47c7824 */ /* 0x000fe200078e00ff */
[----:B------:R-:W-:-:S03]  /*15cf0*/  UMOV UR7, 0x400 ;  /* 0x0000040000077882 */ /* 0x000fc60000000000 */
[--C-:B------:R-:W-:Y:S01]  /*15d00*/  FFMA.FTZ R2, R66, R0, -R5.reuse ;  /* 0x0000000042027223 */ /* 0x100fe20000010805 */
[----:B----4-:R-:W-:Y:S01]  /*15d10*/  ULEA UR6, UR6, UR7, 0x18 ;  /* 0x0000000706067291 */ /* 0x010fe2000f8ec0ff */
[----:B---3--:R-:W-:Y:S02]  /*15d20*/  FMNMX.FTZ R97, R3, R4, !PT ;  /* 0x0000000403617209 */ /* 0x008fe40007810000 */
[----:B------:R1:W-:Y:S02]  /*15d30*/  MUFU.EX2 R63, R2 ;  /* 0x00000002003f7308 */ /* 0x0003e40000000800 */
[----:B------:R-:W-:Y:S01]  /*15d40*/  FSETP.NEU.FTZ.AND P0, PT, R97, -INF , PT ;  /* 0xff8000006100780b */ /* 0x000fe20003f1d000 */
[----:B------:R-:W-:Y:S01]  /*15d50*/  FMUL.FTZ R3, R0, R97 ;  /* 0x0000006100037220 */ /* 0x000fe20000410000 */
[----:B------:R-:W-:-:S04]  /*15d60*/  FFMA.FTZ R4, R68, R0, -R5 ;  /* 0x0000000044047223 */ /* 0x000fc80000010805 */
[----:B------:R-:W-:Y:S02]  /*15d70*/  FSEL R3, R3, RZ, P0 ;  /* 0x000000ff03037208 */ /* 0x000fe40000000000 */
[----:B-1----:R-:W-:-:S04]  /*15d80*/  LOP3.LUT R2, R121, 0x120, R124, 0xf8, !PT ;  /* 0x0000012079027812 */ /* 0x002fc800078ef87c */
[----:B------:R-:W-:Y:S01]  /*15d90*/  LEA R64, R2, UR6, 0x1 ;  /* 0x0000000602407c11 */ /* 0x000fe2000f8e08ff */
[-CC-:B------:R-:W-:Y:S01]  /*15da0*/  FFMA.FTZ R2, R67, R0.reuse, -R5.reuse ;  /* 0x0000000043027223 */ /* 0x180fe20000010805 */
[----:B------:R1:W-:Y:S01]  /*15db0*/  MUFU.EX2 R156, R4 ;  /* 0x00000004009c7308 */ /* 0x0003e20000000800 */
[----:B------:R-:W-:Y:S01]  /*15dc0*/  FSEL R7, R97, RZ, P0 ;  /* 0x000000ff61077208 */ /* 0x000fe20000000000 */
[-C--:B------:R-:W-:Y:S01]  /*15dd0*/  FFMA.FTZ R6, R82, R0.reuse, -R5 ;  /* 0x0000000052067223 */ /* 0x080fe20000010805 */
[----:B------:R-:W-:Y:S01]  /*15de0*/  LDSM.16.MT88.4 R12, [R64+0x5000] ;  /* 0x00500000400c783b */ /* 0x000fe20000004200 */
[----:B------:R2:W3:Y:S03]  /*15df0*/  MUFU.EX2 R158, R2 ;  /* 0x00000002009e7308 */ /* 0x0004e60000000800 */
[----:B------:R-:W-:Y:S04]  /*15e00*/  LDSM.16.MT88.4 R36, [R64+0x5400] ;  /* 0x005400004024783b */ /* 0x000fe80000004200 */
[----:B------:R-:W-:Y:S01]  /*15e10*/  LDSM.16.MT88.4 R32, [R64+0x5800] ;  /* 0x005800004020783b */ /* 0x000fe20000004200 */
[----:B-1----:R-:W-:-:S03]  /*15e20*/  FFMA.FTZ R4, R83, R0, -R3 ;  /* 0x0000000053047223 */ /* 0x002fc60000010803 */
[----:B------:R-:W-:Y:S01]  /*15e30*/  LDSM.16.MT88.4 R44, [R64+0x5c00] ;  /* 0x005c0000402c783b */ /* 0x000fe20000004200 */
[-CC-:B--2---:R-:W-:Y:S01]  /*15e40*/  FFMA.FTZ R2, R62, R0.reuse, -R3.reuse ;  /* 0x000000003e027223 */ /* 0x184fe20000010803 */
[----:B------:R1:W-:Y:S04]  /*15e50*/  MUFU.EX2 R59, R4 ;  /* 0x00000004003b7308 */ /* 0x0003e80000000800 */
[----:B------:R2:W4:Y:S01]  /*15e60*/  MUFU.EX2 R62, R2 ;  /* 0x00000002003e7308 */ /* 0x0005220000000800 */
[-CC-:B-1----:R-:W-:Y:S01]  /*15e70*/  FFMA.FTZ R4, R61, R0.reuse, -R3.reuse ;  /* 0x000000003d047223 */ /* 0x182fe20000010803 */
[----:B--2---:R-:W-:-:S03]  /*15e80*/  FFMA.FTZ R2, R60, R0, -R3 ;  /* 0x000000003c027223 */ /* 0x004fc60000010803 */
[----:B------:R1:W-:Y:S04]  /*15e90*/  MUFU.EX2 R66, R4 ;  /* 0x0000000400427308 */ /* 0x0003e80000000800 */
[----:B------:R2:W5:Y:S01]  /*15ea0*/  MUFU.EX2 R154, R2 ;  /* 0x00000002009a7308 */ /* 0x0005620000000800 */
[----:B-1----:R-:W-:Y:S01]  /*15eb0*/  FADD.FTZ R4, R20, -R7 ;  /* 0x8000000714047221 */ /* 0x002fe20000010000 */
[C---:B------:R-:W-:Y:S02]  /*15ec0*/  VIADD R20, R64.reuse, 0x5020 ;  /* 0x0000502040147836 */ /* 0x040fe40000000000 */
[----:B--2---:R-:W-:-:S04]  /*15ed0*/  VIADD R2, R64, 0x5000 ;  /* 0x0000500040027836 */ /* 0x004fc80000000000 */
[----:B------:R-:W-:-:S05]  /*15ee0*/  @P6 VIADD R20, R2, 0xffffffe0 ;  /* 0xffffffe002146836 */ /* 0x000fca0000000000 */
[----:B------:R-:W1:Y:S01]  /*15ef0*/  LDSM.16.MT88.4 R16, [R20] ;  /* 0x000000001410783b */ /* 0x000e620000004200 */
[----:B------:R2:W2:Y:S01]  /*15f00*/  MUFU.EX2 R65, R6 ;  /* 0x0000000600417308 */ /* 0x0004a20000000800 */
[----:B------:R-:W-:Y:S01]  /*15f10*/  FMUL.FTZ R4, R0, R4 ;  /* 0x0000000400047220 */ /* 0x000fe20000410000 */
[----:B------:R-:W-:Y:S01]  /*15f20*/  FFMA.FTZ R2, R77, R0, -R5 ;  /* 0x000000004d027223 */ /* 0x000fe20000010805 */
[----:B---3--:R-:W-:Y:S01]  /*15f30*/  F2FP.F16.F32.PACK_AB R10, R158, R156 ;  /* 0x0000009c9e0a723e */ /* 0x008fe200000000ff */
[----:B------:R-:W3:Y:S01]  /*15f40*/  LDSM.16.MT88.4 R40, [R20+0x400] ;  /* 0x000400001428783b */ /* 0x000ee20000004200 */
[----:B----4-:R-:W-:Y:S02]  /*15f50*/  F2FP.F16.F32.PACK_AB R9, R62, R59 ;  /* 0x0000003b3e09723e */ /* 0x010fe400000000ff */
[----:B-----5:R-:W-:Y:S01]  /*15f60*/  F2FP.F16.F32.PACK_AB R11, R154, R66 ;  /* 0x000000429a0b723e */ /* 0x020fe200000000ff */
[----:B------:R-:W-:Y:S01]  /*15f70*/  LDSM.16.MT88.4 R48, [R20+0xc00] ;  /* 0x000c00001430783b */ /* 0x000fe20000004200 */
[----:B--2---:R-:W-:-:S05]  /*15f80*/  FSEL R6, R99, RZ, P1 ;  /* 0x000000ff63067208 */ /* 0x004fca0000800000 */
[----:B------:R-:W-:-:S04]  /*15f90*/  FADD.FTZ R6, R21, -R6 ;  /* 0x8000000615067221 */ /* 0x000fc80000010000 */
[----:B------:R-:W-:Y:S01]  /*15fa0*/  FMUL.FTZ R6, R0, R6 ;  /* 0x0000000600067220 */ /* 0x000fe20000410000 */
[----:B------:R2:W4:Y:S04]  /*15fb0*/  MUFU.EX2 R56, R4 ;  /* 0x0000000400387308 */ /* 0x0005280000000800 */
[----:B------:R5:W1:Y:S01]  /*15fc0*/  MUFU.EX2 R57, R6 ;  /* 0x0000000600397308 */ /* 0x000a620000000800 */
[----:B------:R-:W-:-:S03]  /*15fd0*/  F2FP.F16.F32.PACK_AB R8, R65, R63 ;  /* 0x0000003f4108723e */ /* 0x000fc600000000ff */
[----:B------:R3:W-:Y:S01]  /*15fe0*/  MUFU.EX2 R61, R2 ;  /* 0x00000002003d7308 */ /* 0x0007e20000000800 */
[--C-:B--2---:R-:W-:Y:S01]  /*15ff0*/  FFMA.FTZ R4, R78, R0, -R5.reuse ;  /* 0x000000004e047223 */ /* 0x104fe20000010805 */
[-C--:B----4-:R-:W-:Y:S01]  /*16000*/  FMUL.FTZ R146, R146, R56.reuse ;  /* 0x0000003892927220 */ /* 0x090fe20000410000 */
[----:B------:R-:W-:Y:S02]  /*16010*/  FMUL.FTZ R147, R147, R56 ;  /* 0x0000003893937220 */ /* 0x000fe40000410000 */
[----:B------:R2:W4:Y:S01]  /*16020*/  MUFU.EX2 R153, R4 ;  /* 0x0000000400997308 */ /* 0x0005220000000800 */
[-C--:B-----5:R-:W-:Y:S01]  /*16030*/  FFMA.FTZ R6, R80, R0.reuse, -R5 ;  /* 0x0000000050067223 */ /* 0x0a0fe20000010805 */
[-C--:B-1----:R-:W-:Y:S01]  /*16040*/  FMUL.FTZ R144, R144, R57.reuse ;  /* 0x0000003990907220 */ /* 0x082fe20000410000 */
[-C--:B------:R-:W-:Y:S01]  /*16050*/  FMUL.FTZ R145, R145, R57.reuse ;  /* 0x0000003991917220 */ /* 0x080fe20000410000 */
[----:B---3--:R-:W-:Y:S01]  /*16060*/  FFMA.FTZ R2, R71, R0, -R3 ;  /* 0x0000000047027223 */ /* 0x008fe20000010803 */
[-C--:B------:R-:W-:Y:S01]  /*16070*/  FMUL.FTZ R136, R136, R57.reuse ;  /* 0x0000003988887220 */ /* 0x080fe20000410000 */
[-C--:B------:R-:W-:Y:S01]  /*16080*/  FMUL.FTZ R137, R137, R57.reuse ;  /* 0x0000003989897220 */ /* 0x080fe20000410000 */
[-C--:B------:R-:W-:Y:S01]  /*16090*/  FMUL.FTZ R138, R138, R56.reuse ;  /* 0x000000388a8a7220 */ /* 0x080fe20000410000 */
[-C--:B------:R-:W-:Y:S01]  /*160a0*/  FMUL.FTZ R139, R139, R56.reuse ;  /* 0x000000388b8b7220 */ /* 0x080fe20000410000 */
[-C--:B------:R-:W-:Y:S01]  /*160b0*/  FMUL.FTZ R140, R140, R57.reuse ;  /* 0x000000398c8c7220 */ /* 0x080fe20000410000 */
[----:B------:R-:W-:Y:S01]  /*160c0*/  FMUL.FTZ R141, R141, R57 ;  /* 0x000000398d8d7220 */ /* 0x000fe20000410000 */
[----:B------:R-:W-:Y:S01]  /*160d0*/  FMUL.FTZ R142, R142, R56 ;  /* 0x000000388e8e7220 */ /* 0x000fe20000410000 */
[----:B--2---:R-:W-:Y:S01]  /*160e0*/  FFMA.FTZ R4, R81, R0, -R5 ;  /* 0x0000000051047223 */ /* 0x004fe20000010805 */
[----:B------:R-:W-:Y:S01]  /*160f0*/  FMUL.FTZ R143, R143, R56 ;  /* 0x000000388f8f7220 */ /* 0x000fe20000410000 */
[----:B------:R1:W-:Y:S04]  /*16100*/  MUFU.EX2 R155, R6 ;  /* 0x00000006009b7308 */ /* 0x0003e80000000800 */
[----:B------:R2:W-:Y:S04]  /*16110*/  MUFU.EX2 R159, R4 ;  /* 0x00000004009f7308 */ /* 0x0005e80000000800 */
[----:B------:R3:W-:Y:S01]  /*16120*/  MUFU.EX2 R58, R2 ;  /* 0x00000002003a7308 */ /* 0x0007e20000000800 */
[----:B------:R-:W-:Y:S05]  /*16130*/  HMMA.16816.F32 R28, R8, R16, R144 ;  /* 0x00000010081c723c */ /* 0x000fea0000001890 */
[-CC-:B-1----:R-:W-:Y:S01]  /*16140*/  FFMA.FTZ R6, R74, R0.reuse, -R3.reuse ;  /* 0x000000004a067223 */ /* 0x182fe20000010803 */
[-CC-:B--2---:R-:W-:Y:S01]  /*16150*/  FFMA.FTZ R4, R76, R0.reuse, -R3.reuse ;  /* 0x000000004c047223 */ /* 0x184fe20000010803 */
[----:B---3--:R-:W-:-:S02]  /*16160*/  FFMA.FTZ R2, R75, R0, -R3 ;  /* 0x000000004b027223 */ /* 0x008fc40000010803 */
[----:B------:R-:W1:Y:S01]  /*16170*/  MUFU.EX2 R60, R6 ;  /* 0x00000006003c7308 */ /* 0x000e620000000800 */
[C---:B------:R-:W-:Y:S03]  /*16180*/  HMMA.16816.F32 R136, R8.reuse, R12, R136 ;  /* 0x0000000c0888723c */ /* 0x040fe60000001888 */
[----:B------:R-:W-:Y:S04]  /*16190*/  MUFU.EX2 R152, R4 ;  /* 0x0000000400987308 */ /* 0x000fe80000000800 */
[----:B------:R-:W2:Y:S01]  /*161a0*/  MUFU.EX2 R145, R2 ;  /* 0x0000000200917308 */ /* 0x000ea20000000800 */
[----:B------:R-:W-:Y:S03]  /*161b0*/  HMMA.16816.F32 R24, R8, R14, R140 ;  /* 0x0000000e0818723c */ /* 0x000fe6000000188c */
[-C--:B------:R-:W-:Y:S01]  /*161c0*/  FMUL.FTZ R148, R148, R57.reuse ;  /* 0x0000003994947220 */ /* 0x080fe20000410000 */
[----:B------:R-:W-:Y:S01]  /*161d0*/  FMUL.FTZ R149, R149, R57 ;  /* 0x0000003995957220 */ /* 0x000fe20000410000 */
[-C--:B------:R-:W-:Y:S01]  /*161e0*/  FMUL.FTZ R150, R150, R56.reuse ;  /* 0x0000003896967220 */ /* 0x080fe20000410000 */
[----:B------:R-:W-:-:S07]  /*161f0*/  FMUL.FTZ R151, R151, R56 ;  /* 0x0000003897977220 */ /* 0x000fce0000410000 */
[----:B------:R-:W-:Y:S03]  /*16200*/  HMMA.16816.F32 R12, R8, R18, R148 ;  /* 0x00000012080c723c */ /* 0x000fe60000001894 */
[----:B----4-:R-:W-:Y:S02]  /*16210*/  F2FP.F16.F32.PACK_AB R8, R61, R153 ;  /* 0x000000993d08723e */ /* 0x010fe400000000ff */
[----:B-1----:R-:W-:Y:S02]  /*16220*/  F2FP.F16.F32.PACK_AB R9, R60, R58 ;  /* 0x0000003a3c09723e */ /* 0x002fe400000000ff */
[----:B------:R-:W-:Y:S02]  /*16230*/  F2FP.F16.F32.PACK_AB R10, R159, R155 ;  /* 0x0000009b9f0a723e */ /* 0x000fe400000000ff */
[----:B--2---:R-:W-:Y:S01]  /*16240*/  F2FP.F16.F32.PACK_AB R11, R145, R152 ;  /* 0x00000098910b723e */ /* 0x004fe200000000ff */
[-CC-:B------:R-:W-:Y:S01]  /*16250*/  FFMA.FTZ R2, R85, R0.reuse, -R5.reuse ;  /* 0x0000000055027223 */ /* 0x180fe20000010805 */
[----:B------:R-:W-:-:S03]  /*16260*/  FFMA.FTZ R4, R87, R0, -R5 ;  /* 0x0000000057047223 */ /* 0x000fc60000010805 */
[----:B------:R1:W-:Y:S02]  /*16270*/  MUFU.EX2 R140, R2 ;  /* 0x00000002008c7308 */ /* 0x0003e40000000800 */
[C---:B------:R-:W-:Y:S02]  /*16280*/  HMMA.16816.F32 R16, R8.reuse, R36, R136 ;  /* 0x000000240810723c */ /* 0x040fe40000001888 */
[----:B------:R2:W3:Y:S06]  /*16290*/  MUFU.EX2 R142, R4 ;  /* 0x00000004008e7308 */ /* 0x0004ec0000000800 */
[----:B------:R-:W-:Y:S01]  /*162a0*/  HMMA.16816.F32 R24, R8, R38, R24 ;  /* 0x000000260818723c */ /* 0x000fe20000001818 */
[----:B------:R-:W4:Y:S02]  /*162b0*/  LDSM.16.MT88.4 R36, [R20+0x800] ;  /* 0x000800001424783b */ /* 0x000f240000004200 */
[----:B-1----:R-:W-:-:S04]  /*162c0*/  FFMA.FTZ R2, R89, R0, -R5 ;  /* 0x0000000059027223 */ /* 0x002fc80000010805 */
[----:B------:R1:W-:Y:S01]  /*162d0*/  MUFU.EX2 R144, R2 ;  /* 0x0000000200907308 */ /* 0x0003e20000000800 */
[----:B--2---:R-:W-:-:S04]  /*162e0*/  FFMA.FTZ R4, R88, R0, -R5 ;  /* 0x0000000058047223 */ /* 0x004fc80000010805 */
[----:B------:R2:W-:Y:S01]  /*162f0*/  MUFU.EX2 R141, R4 ;  /* 0x00000004008d7308 */ /* 0x0005e20000000800 */
[----:B------:R-:W-:Y:S02]  /*16300*/  IMAD.MOV.U32 R151, RZ, RZ, R132 ;  /* 0x000000ffff977224 */ /* 0x000fe400078e0084 */
[----:B-1----:R-:W-:-:S04]  /*16310*/  FFMA.FTZ R2, R91, R0, -R5 ;  /* 0x000000005b027223 */ /* 0x002fc80000010805 */
[----:B------:R1:W-:Y:S01]  /*16320*/  MUFU.EX2 R143, R2 ;  /* 0x00000002008f7308 */ /* 0x0003e20000000800 */
[----:B--2---:R-:W-:-:S04]  /*16330*/  FFMA.FTZ R4, R86, R0, -R3 ;  /* 0x0000000056047223 */ /* 0x004fc80000010803 */
[----:B------:R2:W-:Y:S01]  /*16340*/  MUFU.EX2 R132, R4 ;  /* 0x0000000400847308 */ /* 0x0005e20000000800 */
[----:B------:R-:W-:Y:S02]  /*16350*/  IMAD.MOV.U32 R149, RZ, RZ, R133 ;  /* 0x000000ffff957224 */ /* 0x000fe400078e0085 */
[----:B-1----:R-:W-:-:S04]  /*16360*/  FFMA.FTZ R2, R84, R0, -R3 ;  /* 0x0000000054027223 */ /* 0x002fc80000010803 */
[----:B------:R1:W5:Y:S01]  /*16370*/  MUFU.EX2 R131, R2 ;  /* 0x0000000200837308 */ /* 0x0003620000000800 */
[-CC-:B--2---:R-:W-:Y:S01]  /*16380*/  FFMA.FTZ R4, R90, R0.reuse, -R3.reuse ;  /* 0x000000005a047223 */ /* 0x184fe20000010803 */
[----:B------:R-:W-:Y:S03]  /*16390*/  HMMA.16816.F32 R28, R8, R40, R28 ;  /* 0x00000028081c723c */ /* 0x000fe6000000181c */
[----:B------:R2:W-:Y:S01]  /*163a0*/  MUFU.EX2 R136, R4 ;  /* 0x0000000400887308 */ /* 0x0005e20000000800 */
[----:B-1----:R-:W-:-:S04]  /*163b0*/  FFMA.FTZ R2, R22, R0, -R3 ;  /* 0x0000000016027223 */ /* 0x002fc80000010803 */
[----:B------:R-:W-:Y:S01]  /*163c0*/  HMMA.16816.F32 R12, R8, R42, R12 ;  /* 0x0000002a080c723c */ /* 0x000fe2000000180c */
[----:B------:R1:W4:Y:S02]  /*163d0*/  MUFU.EX2 R133, R2 ;  /* 0x0000000200857308 */ /* 0x0003240000000800 */
[----:B--2---:R-:W-:Y:S01]  /*163e0*/  FFMA.FTZ R4, R96, R0, -R5 ;  /* 0x0000000060047223 */ /* 0x004fe20000010805 */
[----:B---3--:R-:W-:Y:S01]  /*163f0*/  F2FP.F16.F32.PACK_AB R8, R142, R140 ;  /* 0x0000008c8e08723e */ /* 0x008fe200000000ff */
[----:B------:R-:W-:Y:S01]  /*16400*/  FFMA.FTZ R6, R93, R0, -R3 ;  /* 0x000000005d067223 */ /* 0x000fe20000010803 */
[----:B-----5:R-:W-:Y:S01]  /*16410*/  F2FP.F16.F32.PACK_AB R9, R131, R132 ;  /* 0x000000848309723e */ /* 0x020fe200000000ff */
[----:B------:R2:W3:Y:S01]  /*16420*/  MUFU.EX2 R138, R4 ;  /* 0x00000004008a7308 */ /* 0x0004e20000000800 */
[----:B------:R-:W-:Y:S01]  /*16430*/  F2FP.F16.F32.PACK_AB R10, R141, R144 ;  /* 0x000000908d0a723e */ /* 0x000fe200000000ff */
[----:B------:R-:W-:Y:S01]  /*16440*/  IMAD.MOV.U32 R147, RZ, RZ, R129 ;  /* 0x000000ffff937224 */ /* 0x000fe200078e0081 */
[----:B------:R-:W-:Y:S01]  /*16450*/  LDSM.16.MT88.4 R40, [R20+0x1000] ;  /* 0x001000001428783b */ /* 0x000fe20000004200 */
[----:B-1----:R-:W-:Y:S01]  /*16460*/  FFMA.FTZ R2, R98, R0, -R5 ;  /* 0x0000000062027223 */ /* 0x002fe20000010805 */
[----:B----4-:R-:W-:-:S03]  /*16470*/  F2FP.F16.F32.PACK_AB R11, R133, R136 ;  /* 0x00000088850b723e */ /* 0x010fc600000000ff */
[----:B------:R1:W-:Y:S01]  /*16480*/  MUFU.EX2 R137, R2 ;  /* 0x0000000200897308 */ /* 0x0003e20000000800 */
[----:B--2---:R-:W-:-:S04]  /*16490*/  FFMA.FTZ R4, R100, R0, -R5 ;  /* 0x0000000064047223 */ /* 0x004fc80000010805 */
[----:B------:R2:W-:Y:S01]  /*164a0*/  MUFU.EX2 R139, R4 ;  /* 0x00000004008b7308 */ /* 0x0005e20000000800 */
[----:B------:R-:W-:Y:S02]  /*164b0*/  IMAD.MOV.U32 R146, RZ, RZ, R128 ;  /* 0x000000ffff927224 */ /* 0x000fe400078e0080 */
[----:B-1----:R-:W-:-:S04]  /*164c0*/  FFMA.FTZ R2, R92, R0, -R3 ;  /* 0x000000005c027223 */ /* 0x002fc80000010803 */
[----:B------:R1:W-:Y:S01]  /*164d0*/  MUFU.EX2 R127, R2 ;  /* 0x00000002007f7308 */ /* 0x0003e20000000800 */
[-CC-:B--2---:R-:W-:Y:S01]  /*164e0*/  FFMA.FTZ R4, R95, R0.reuse, -R3.reuse ;  /* 0x000000005f047223 */ /* 0x184fe20000010803 */
[C---:B------:R-:W-:Y:S02]  /*164f0*/  HMMA.16816.F32 R28, R8.reuse, R36, R28 ;  /* 0x00000024081c723c */ /* 0x040fe4000000181c */
[----:B------:R-:W2:Y:S04]  /*16500*/  MUFU.EX2 R128, R6 ;  /* 0x0000000600807308 */ /* 0x000ea80000000800 */
[----:B------:R4:W-:Y:S02]  /*16510*/  MUFU.EX2 R130, R4 ;  /* 0x0000000400827308 */ /* 0x0009e40000000800 */
[----:B------:R-:W-:Y:S01]  /*16520*/  HMMA.16816.F32 R12, R8, R38, R12 ;  /* 0x00000026080c723c */ /* 0x000fe2000000180c */
[----:B------:R-:W5:Y:S02]  /*16530*/  LDSM.16.MT88.4 R36, [R64+0x6000] ;  /* 0x006000004024783b */ /* 0x000f640000004200 */
[----:B-1----:R-:W-:-:S04]  /*16540*/  FFMA.FTZ R2, R94, R0, -R3 ;  /* 0x000000005e027223 */ /* 0x002fc80000010803 */
[----:B------:R1:W2:Y:S01]  /*16550*/  MUFU.EX2 R129, R2 ;  /* 0x0000000200817308 */ /* 0x0002a20000000800 */
[----:B------:R-:W-:Y:S03]  /*16560*/  HMMA.16816.F32 R16, R8, R32, R16 ;  /* 0x000000200810723c */ /* 0x000fe60000001810 */
[----:B----4-:R-:W-:-:S05]  /*16570*/  FFMA.FTZ R4, R105, R0, -R5 ;  /* 0x0000000069047223 */ /* 0x010fca0000010805 */
[----:B------:R-:W-:Y:S03]  /*16580*/  HMMA.16816.F32 R24, R8, R34, R24 ;  /* 0x000000220818723c */ /* 0x000fe60000001818 */
[----:B-1----:R-:W-:-:S04]  /*16590*/  FFMA.FTZ R2, R106, R0, -R5 ;  /* 0x000000006a027223 */ /* 0x002fc80000010805 */
[----:B------:R1:W-:Y:S04]  /*165a0*/  MUFU.EX2 R124, R2 ;  /* 0x00000002007c7308 */ /* 0x0003e80000000800 */
        /* <DEDUP_REMOVED lines=8> */
[----:B------:R-:W-:Y:S01]  /*16630*/  F2FP.F16.F32.PACK_AB R11, R129, R130 ;  /* 0x00000082810b723e */ /* 0x000fe200000000ff */
        /* <DEDUP_REMOVED lines=8> */
[C---:B------:R-:W-:Y:S03]  /*166c0*/  HMMA.16816.F32 R24, R8.reuse, R46, R24 ;  /* 0x0000002e0818723c */ /* 0x040fe60000001818 */
[----:B------:R-:W-:Y:S01]  /*166d0*/  IMAD.MOV.U32 R150, RZ, RZ, R111 ;  /* 0x000000ffff967224 */ /* 0x000fe200078e006f */
[----:B------:R-:W1:Y:S01]  /*166e0*/  LDSM.16.MT88.4 R44, [R64+0x6400] ;  /* 0x00640000402c783b */ /* 0x000e620000004200 */
[----:B------:R3:W4:Y:S03]  /*166f0*/  MUFU.EX2 R118, R2 ;  /* 0x0000000200767308 */ /* 0x0007260000000800 */
[C---:B------:R-:W-:Y:S08]  /*16700*/  HMMA.16816.F32 R16, R8.reuse, R48, R28 ;  /* 0x000000300810723c */ /* 0x040ff0000000181c */
[----:B------:R-:W-:Y:S03]  /*16710*/  HMMA.16816.F32 R12, R8, R50, R12 ;  /* 0x00000032080c723c */ /* 0x000fe6000000180c */
[----:B-----5:R-:W-:Y:S01]  /*16720*/  F2FP.F16.F32.PACK_AB R8, R123, R124 ;  /* 0x0000007c7b08723e */ /* 0x020fe200000000ff */
[--C-:B---3--:R-:W-:Y:S01]  /*16730*/  FFMA.FTZ R2, R109, R0, -R5.reuse ;  /* 0x000000006d027223 */ /* 0x108fe20000010805 */
[----:B--2---:R-:W-:Y:S01]  /*16740*/  F2FP.F16.F32.PACK_AB R9, R119, R114 ;  /* 0x000000727709723e */ /* 0x004fe200000000ff */
[----:B------:R-:W-:Y:S01]  /*16750*/  FFMA.FTZ R4, R110, R0, -R5 ;  /* 0x000000006e047223 */ /* 0x000fe20000010805 */
[----:B------:R-:W-:-:S02]  /*16760*/  F2FP.F16.F32.PACK_AB R10, R126, R125 ;  /* 0x0000007d7e0a723e */ /* 0x000fc400000000ff */
[----:B----4-:R-:W-:Y:S01]  /*16770*/  F2FP.F16.F32.PACK_AB R11, R118, R122 ;  /* 0x0000007a760b723e */ /* 0x010fe200000000ff */
[----:B------:R2:W-:Y:S01]  /*16780*/  MUFU.EX2 R111, R2 ;  /* 0x00000002006f7308 */ /* 0x0005e20000000800 */
[----:B------:R-:W-:Y:S01]  /*16790*/  IMAD.MOV.U32 R74, RZ, RZ, R117 ;  /* 0x000000ffff4a7224 */ /* 0x000fe200078e0075 */
[----:B------:R-:W-:Y:S04]  /*167a0*/  LDSM.16.MT88.4 R48, [R64+0x6800] ;  /* 0x006800004030783b */ /* 0x000fe80000004200 */
[C---:B------:R-:W-:Y:S01]  /*167b0*/  HMMA.16816.F32 R32, R8.reuse, R36, R32 ;  /* 0x000000240820723c */ /* 0x040fe20000001820 */
[----:B------:R3:W4:Y:S07]  /*167c0*/  MUFU.EX2 R117, R4 ;  /* 0x0000000400757308 */ /* 0x00072e0000000800 */
[----:B------:R-:W-:Y:S03]  /*167d0*/  HMMA.16816.F32 R24, R8, R38, R24 ;  /* 0x000000260818723c */ /* 0x000fe60000001818 */
[-CC-:B--2---:R-:W-:Y:S01]  /*167e0*/  FFMA.FTZ R2, R176, R0.reuse, -R5.reuse ;  /* 0x00000000b0027223 */ /* 0x184fe20000010805 */
[----:B------:R-:W2:Y:S03]  /*167f0*/  LDSM.16.MT88.4 R36, [R20+0x1400] ;  /* 0x001400001424783b */ /* 0x000ea60000004200 */
[----:B------:R5:W-:Y:S01]  /*16800*/  MUFU.EX2 R121, R2 ;  /* 0x0000000200797308 */ /* 0x000be20000000800 */
[----:B---3--:R-:W-:Y:S01]  /*16810*/  FFMA.FTZ R4, R177, R0, -R5 ;  /* 0x00000000b1047223 */ /* 0x008fe20000010805 */
[----:B------:R-:W-:-:S02]  /*16820*/  IMAD.MOV.U32 R67, RZ, RZ, R120 ;  /* 0x000000ffff437224 */ /* 0x000fc400078e0078 */
[----:B------:R-:W-:Y:S02]  /*16830*/  IMAD.MOV.U32 R242, RZ, RZ, R116 ;  /* 0x000000fffff27224 */ /* 0x000fe400078e0074 */
[----:B------:R3:W-:Y:S01]  /*16840*/  MUFU.EX2 R116, R4 ;  /* 0x0000000400747308 */ /* 0x0007e20000000800 */
[----:B-----5:R-:W-:-:S04]  /*16850*/  FFMA.FTZ R2, R178, R0, -R5 ;  /* 0x00000000b2027223 */ /* 0x020fc80000010805 */
[----:B------:R5:W-:Y:S01]  /*16860*/  MUFU.EX2 R120, R2 ;  /* 0x0000000200787308 */ /* 0x000be20000000800 */
[----:B---3--:R-:W-:-:S04]  /*16870*/  FFMA.FTZ R4, R113, R0, -R3 ;  /* 0x0000000071047223 */ /* 0x008fc80000010803 */
[----:B------:R3:W-:Y:S01]  /*16880*/  MUFU.EX2 R109, R4 ;  /* 0x00000004006d7308 */ /* 0x0007e20000000800 */
[----:B-----5:R-:W-:-:S04]  /*16890*/  FFMA.FTZ R2, R112, R0, -R3 ;  /* 0x0000000070027223 */ /* 0x020fc80000010803 */
[----:B------:R5:W1:Y:S01]  /*168a0*/  MUFU.EX2 R107, R2 ;  /* 0x00000002006b7308 */ /* 0x000a620000000800 */
[-CC-:B---3--:R-:W-:Y:S01]  /*168b0*/  FFMA.FTZ R4, R157, R0.reuse, -R3.reuse ;  /* 0x000000009d047223 */ /* 0x188fe20000010803 */
[----:B------:R-:W-:Y:S03]  /*168c0*/  HMMA.16816.F32 R28, R8, R40, R16 ;  /* 0x00000028081c723c */ /* 0x000fe60000001810 */
[----:B------:R3:W-:Y:S01]  /*168d0*/  MUFU.EX2 R108, R4 ;  /* 0x00000004006c7308 */ /* 0x0007e20000000800 */
[----:B-----5:R-:W-:-:S04]  /*168e0*/  FFMA.FTZ R2, R54, R0, -R3 ;  /* 0x0000000036027223 */ /* 0x020fc80000010803 */
[----:B------:R-:W-:Y:S01]  /*168f0*/  HMMA.16816.F32 R12, R8, R42, R12 ;  /* 0x0000002a080c723c */ /* 0x000fe2000000180c */
[----:B------:R5:W2:Y:S02]  /*16900*/  MUFU.EX2 R110, R2 ;  /* 0x00000002006e7308 */ /* 0x000aa40000000800 */
[-C--:B---3--:R-:W-:Y:S01]  /*16910*/  FFMA.FTZ R4, R179, R0.reuse, -R5 ;  /* 0x00000000b3047223 */ /* 0x088fe20000010805 */
[----:B----4-:R-:W-:Y:S01]  /*16920*/  F2FP.F16.F32.PACK_AB R8, R117, R111 ;  /* 0x0000006f7508723e */ /* 0x010fe200000000ff */
[-C--:B------:R-:W-:Y:S01]  /*16930*/  FFMA.FTZ R6, R161, R0.reuse, -R3 ;  /* 0x00000000a1067223 */ /* 0x080fe20000010803 */
[----:B-1----:R-:W-:Y:S01]  /*16940*/  F2FP.F16.F32.PACK_AB R9, R107, R109 ;  /* 0x0000006d6b09723e */ /* 0x002fe200000000ff */
[----:B------:R1:W3:Y:S01]  /*16950*/  MUFU.EX2 R112, R4 ;  /* 0x0000000400707308 */ /* 0x0002e20000000800 */
[----:B------:R-:W-:Y:S01]  /*16960*/  F2FP.F16.F32.PACK_AB R10, R116, R121 ;  /* 0x00000079740a723e */ /* 0x000fe200000000ff */
[----:B------:R-:W-:Y:S01]  /*16970*/  LDSM.16.MT88.4 R40, [R20+0x1c00] ;  /* 0x001c00001428783b */ /* 0x000fe20000004200 */
[----:B-----5:R-:W-:-:S04]  /*16980*/  FFMA.FTZ R2, R192, R0, -R5 ;  /* 0x00000000c0027223 */ /* 0x020fc80000010805 */
[----:B------:R4:W-:Y:S01]  /*16990*/  MUFU.EX2 R113, R2 ;  /* 0x0000000200717308 */ /* 0x0009e20000000800 */
[----:B-1----:R-:W-:Y:S01]  /*169a0*/  FFMA.FTZ R4, R193, R0, -R5 ;  /* 0x00000000c1047223 */ /* 0x002fe20000010805 */
[----:B--2---:R-:W-:-:S03]  /*169b0*/  F2FP.F16.F32.PACK_AB R11, R110, R108 ;  /* 0x0000006c6e0b723e */ /* 0x004fc600000000ff */
[----:B------:R1:W-:Y:S01]  /*169c0*/  MUFU.EX2 R115, R4 ;  /* 0x0000000400737308 */ /* 0x0003e20000000800 */
[----:B----4-:R-:W-:-:S04]  /*169d0*/  FFMA.FTZ R2, R160, R0, -R3 ;  /* 0x00000000a0027223 */ /* 0x010fc80000010803 */
[----:B------:R2:W-:Y:S01]  /*169e0*/  MUFU.EX2 R103, R2 ;  /* 0x0000000200677308 */ /* 0x0005e20000000800 */
[----:B-1----:R-:W-:-:S03]  /*169f0*/  FFMA.FTZ R4, R164, R0, -R3 ;  /* 0x00000000a4047223 */ /* 0x002fc60000010803 */
[----:B------:R-:W1:Y:S01]  /*16a00*/  MUFU.EX2 R105, R6 ;  /* 0x0000000600697308 */ /* 0x000e620000000800 */
[C---:B------:R-:W-:Y:S03]  /*16a10*/  HMMA.16816.F32 R16, R8.reuse, R44, R32 ;  /* 0x0000002c0810723c */ /* 0x040fe60000001820 */
[-C--:B--2---:R-:W-:Y:S02]  /*16a20*/  FFMA.FTZ R2, R55, R0.reuse, -R3 ;  /* 0x0000000037027223 */ /* 0x084fe40000010803 */
[----:B------:R-:W2:Y:S02]  /*16a30*/  LDSM.16.MT88.4 R52, [R20+0x1800] ;  /* 0x001800001434783b */ /* 0x000ea40000004200 */
[----:B------:R4:W-:Y:S01]  /*16a40*/  MUFU.EX2 R104, R2 ;  /* 0x0000000200687308 */ /* 0x0009e20000000800 */
[C---:B------:R-:W-:Y:S03]  /*16a50*/  HMMA.16816.F32 R28, R8.reuse, R36, R28 ;  /* 0x00000024081c723c */ /* 0x040fe6000000181c */
[----:B------:R5:W1:Y:S05]  /*16a60*/  MUFU.EX2 R106, R4 ;  /* 0x00000004006a7308 */ /* 0x000a6a0000000800 */
[----:B------:R-:W-:Y:S01]  /*16a70*/  HMMA.16816.F32 R12, R8, R38, R12 ;  /* 0x00000026080c723c */ /* 0x000fe2000000180c */
[----:B------:R-:W2:Y:S02]  /*16a80*/  LDSM.16.MT88.4 R36, [R64+0x6c00] ;  /* 0x006c00004024783b */ /* 0x000ea40000004200 */
[----:B----4-:R-:W-:-:S05]  /*16a90*/  FFMA.FTZ R2, R195, R0, -R5 ;  /* 0x00000000c3027223 */ /* 0x010fca0000010805 */
[----:B------:R-:W-:Y:S01]  /*16aa0*/  HMMA.16816.F32 R24, R8, R46, R24 ;  /* 0x0000002e0818723c */ /* 0x000fe20000001818 */
[----:B------:R4:W-:Y:S02]  /*16ab0*/  MUFU.EX2 R98, R2 ;  /* 0x0000000200627308 */ /* 0x0009e40000000800 */
[----:B-----5:R-:W-:Y:S01]  /*16ac0*/  FFMA.FTZ R4, R194, R0, -R5 ;  /* 0x00000000c2047223 */ /* 0x020fe20000010805 */
[----:B---3--:R-:W-:Y:S01]  /*16ad0*/  F2FP.F16.F32.PACK_AB R8, R112, R120 ;  /* 0x000000787008723e */ /* 0x008fe200000000ff */
[-C--:B------:R-:W-:Y:S01]  /*16ae0*/  FFMA.FTZ R6, R172, R0.reuse, -R3 ;  /* 0x00000000ac067223 */ /* 0x080fe20000010803 */
[----:B-1----:R-:W-:Y:S01]  /*16af0*/  F2FP.F16.F32.PACK_AB R9, R105, R103 ;  /* 0x000000676909723e */ /* 0x002fe200000000ff */
[----:B------:R1:W3:Y:S01]  /*16b00*/  MUFU.EX2 R100, R4 ;  /* 0x0000000400647308 */ /* 0x0002e20000000800 */
[----:B------:R-:W-:Y:S01]  /*16b10*/  F2FP.F16.F32.PACK_AB R10, R115, R113 ;  /* 0x00000071730a723e */ /* 0x000fe200000000ff */
[----:B------:R-:W5:Y:S01]  /*16b20*/  LDSM.16.MT88.4 R44, [R64+0x7000] ;  /* 0x00700000402c783b */ /* 0x000f620000004200 */
[----:B----4-:R-:W-:-:S04]  /*16b30*/  FFMA.FTZ R2, R204, R0, -R5 ;  /* 0x00000000cc027223 */ /* 0x010fc80000010805 */
[----:B------:R4:W-:Y:S01]  /*16b40*/  MUFU.EX2 R101, R2 ;  /* 0x0000000200657308 */ /* 0x0009e20000000800 */
[----:B-1----:R-:W-:Y:S01]  /*16b50*/  FFMA.FTZ R4, R200, R0, -R5 ;  /* 0x00000000c8047223 */ /* 0x002fe20000010805 */
[----:B------:R-:W-:-:S03]  /*16b60*/  F2FP.F16.F32.PACK_AB R11, R104, R106 ;  /* 0x0000006a680b723e */ /* 0x000fc600000000ff */
[----:B------:R1:W-:Y:S01]  /*16b70*/  MUFU.EX2 R102, R4 ;  /* 0x0000000400667308 */ /* 0x0003e20000000800 */
[----:B----4-:R-:W-:-:S04]  /*16b80*/  FFMA.FTZ R2, R165, R0, -R3 ;  /* 0x00000000a5027223 */ /* 0x010fc80000010803 */
[----:B------:R4:W-:Y:S01]  /*16b90*/  MUFU.EX2 R85, R2 ;  /* 0x0000000200557308 */ /* 0x0009e20000000800 */
[-CC-:B-1----:R-:W-:Y:S01]  /*16ba0*/  FFMA.FTZ R4, R169, R0.reuse, -R3.reuse ;  /* 0x00000000a9047223 */ /* 0x182fe20000010803 */
[----:B------:R-:W-:Y:S02]  /*16bb0*/  HMMA.16816.F32 R32, R8, R48, R16 ;  /* 0x000000300820723c */ /* 0x000fe40000001810 */
[----:B------:R-:W1:Y:S01]  /*16bc0*/  MUFU.EX2 R91, R6 ;  /* 0x00000006005b7308 */ /* 0x000e620000000800 */
[----:B----4-:R-:W-:-:S03]  /*16bd0*/  FFMA.FTZ R2, R168, R0, -R3 ;  /* 0x00000000a8027223 */ /* 0x010fc60000010803 */
[----:B------:R-:W-:Y:S04]  /*16be0*/  MUFU.EX2 R94, R4 ;  /* 0x00000004005e7308 */ /* 0x000fe80000000800 */
[----:B------:R4:W5:Y:S01]  /*16bf0*/  MUFU.EX2 R93, R2 ;  /* 0x00000002005d7308 */ /* 0x0009620000000800 */
[----:B------:R-:W-:Y:S01]  /*16c00*/  HMMA.16816.F32 R16, R8, R50, R24 ;  /* 0x000000320810723c */ /* 0x000fe20000001818 */
[----:B------:R-:W-:Y:S02]  /*16c10*/  LDSM.16.MT88.4 R48, [R64+0x7400] ;  /* 0x007400004030783b */ /* 0x000fe40000004200 */
[----:B----4-:R-:W-:-:S04]  /*16c20*/  FFMA.FTZ R2, R205, R0, -R5 ;  /* 0x00000000cd027223 */ /* 0x010fc80000010805 */
[----:B------:R4:W-:Y:S01]  /*16c30*/  MUFU.EX2 R87, R2 ;  /* 0x0000000200577308 */ /* 0x0009e20000000800 */
[-CC-:B------:R-:W-:Y:S01]  /*16c40*/  FFMA.FTZ R4, R196, R0.reuse, -R5.reuse ;  /* 0x00000000c4047223 */ /* 0x180fe20000010805 */
[----:B--2---:R-:W-:Y:S03]  /*16c50*/  HMMA.16816.F32 R24, R8, R52, R28 ;  /* 0x000000340818723c */ /* 0x004fe6000000181c */
[----:B------:R2:W5:Y:S01]  /*16c60*/  MUFU.EX2 R88, R4 ;  /* 0x0000000400587308 */ /* 0x0005620000000800 */
[----:B----4-:R-:W-:-:S04]  /*16c70*/  FFMA.FTZ R2, R201, R0, -R5 ;  /* 0x00000000c9027223 */ /* 0x010fc80000010805 */
[----:B------:R4:W-:Y:S01]  /*16c80*/  MUFU.EX2 R96, R2 ;  /* 0x0000000200607308 */ /* 0x0009e20000000800 */
[----:B--2---:R-:W-:Y:S01]  /*16c90*/  FFMA.FTZ R4, R188, R0, -R5 ;  /* 0x00000000bc047223 */ /* 0x004fe20000010805 */
[----:B------:R-:W-:Y:S03]  /*16ca0*/  HMMA.16816.F32 R12, R8, R54, R12 ;  /* 0x00000036080c723c */ /* 0x000fe6000000180c */
[----:B---3--:R-:W-:Y:S01]  /*16cb0*/  F2FP.F16.F32.PACK_AB R8, R100, R98 ;  /* 0x000000626408723e */ /* 0x008fe200000000ff */
[----:B------:R-:W-:Y:S01]  /*16cc0*/  FFMA.FTZ R6, R186, R0, -R3 ;  /* 0x00000000ba067223 */ /* 0x000fe20000010803 */
[----:B-1----:R-:W-:Y:S01]  /*16cd0*/  F2FP.F16.F32.PACK_AB R9, R91, R85 ;  /* 0x000000555b09723e */ /* 0x002fe200000000ff */
[----:B------:R1:W-:Y:S01]  /*16ce0*/  MUFU.EX2 R92, R4 ;  /* 0x00000004005c7308 */ /* 0x0003e20000000800 */
[----:B------:R-:W-:Y:S01]  /*16cf0*/  F2FP.F16.F32.PACK_AB R10, R102, R101 ;  /* 0x00000065660a723e */ /* 0x000fe200000000ff */
[----:B------:R-:W-:-:S02]  /*16d00*/  IMAD.MOV.U32 R176, RZ, RZ, R70 ;  /* 0x000000ffffb07224 */ /* 0x000fc400078e0046 */
[----:B----4-:R-:W-:Y:S01]  /*16d10*/  FFMA.FTZ R2, R197, R0, -R5 ;  /* 0x00000000c5027223 */ /* 0x010fe20000010805 */
[----:B-----5:R-:W-:Y:S01]  /*16d20*/  F2FP.F16.F32.PACK_AB R11, R93, R94 ;  /* 0x0000005e5d0b723e */ /* 0x020fe200000000ff */
[----:B------:R-:W-:Y:S02]  /*16d30*/  LDSM.16.MT88.4 R52, [R64+0x7c00] ;  /* 0x007c00004034783b */ /* 0x000fe40000004200 */
[----:B------:R2:W-:Y:S01]  /*16d40*/  MUFU.EX2 R95, R2 ;  /* 0x00000002005f7308 */ /* 0x0005e20000000800 */
[----:B-1----:R-:W-:-:S03]  /*16d50*/  FFMA.FTZ R4, R180, R0, -R3 ;  /* 0x00000000b4047223 */ /* 0x002fc60000010803 */
[----:B------:R-:W-:Y:S01]  /*16d60*/  HMMA.16816.F32 R32, R8, R36, R32 ;  /* 0x000000240820723c */ /* 0x000fe20000001820 */
[----:B------:R1:W-:Y:S02]  /*16d70*/  MUFU.EX2 R81, R4 ;  /* 0x0000000400517308 */ /* 0x0003e40000000800 */
[----:B--2---:R-:W-:-:S04]  /*16d80*/  FFMA.FTZ R2, R173, R0, -R3 ;  /* 0x00000000ad027223 */ /* 0x004fc80000010803 */
[----:B------:R2:W3:Y:S01]  /*16d90*/  MUFU.EX2 R80, R2 ;  /* 0x0000000200507308 */ /* 0x0004e20000000800 */
[----:B------:R-:W-:Y:S01]  /*16da0*/  HMMA.16816.F32 R28, R8, R38, R16 ;  /* 0x00000026081c723c */ /* 0x000fe20000001810 */
[----:B------:R-:W4:Y:S02]  /*16db0*/  LDSM.16.MT88.4 R36, [R20+0x2000] ;  /* 0x002000001424783b */ /* 0x000f240000004200 */
[-CC-:B-1----:R-:W-:Y:S01]  /*16dc0*/  FFMA.FTZ R4, R184, R0.reuse, -R3.reuse ;  /* 0x00000000b8047223 */ /* 0x182fe20000010803 */
[----:B--2---:R-:W-:-:S04]  /*16dd0*/  FFMA.FTZ R2, R181, R0, -R3 ;  /* 0x00000000b5027223 */ /* 0x004fc80000010803 */
[----:B------:R1:W-:Y:S04]  /*16de0*/  MUFU.EX2 R86, R2 ;  /* 0x0000000200567308 */ /* 0x0003e80000000800 */
[----:B------:R2:W5:Y:S01]  /*16df0*/  MUFU.EX2 R83, R4 ;  /* 0x0000000400537308 */ /* 0x0005620000000800 */
[-CC-:B-1----:R-:W-:Y:S01]  /*16e00*/  FFMA.FTZ R2, R208, R0.reuse, -R5.reuse ;  /* 0x00000000d0027223 */ /* 0x182fe20000010805 */
[----:B--2---:R-:W-:-:S03]  /*16e10*/  FFMA.FTZ R4, R189, R0, -R5 ;  /* 0x00000000bd047223 */ /* 0x004fc60000010805 */
[----:B------:R1:W-:Y:S04]  /*16e20*/  MUFU.EX2 R89, R2 ;  /* 0x0000000200597308 */ /* 0x0003e80000000800 */
[----:B------:R2:W4:Y:S01]  /*16e30*/  MUFU.EX2 R84, R4 ;  /* 0x0000000400547308 */ /* 0x0005220000000800 */
[-C--:B-1----:R-:W-:Y:S01]  /*16e40*/  FFMA.FTZ R2, R185, R0.reuse, -R3 ;  /* 0x00000000b9027223 */ /* 0x082fe20000010803 */
[----:B--2---:R-:W-:-:S03]  /*16e50*/  FFMA.FTZ R4, R211, R0, -R5 ;  /* 0x00000000d3047223 */ /* 0x004fc60000010805 */
[----:B------:R1:W-:Y:S04]  /*16e60*/  MUFU.EX2 R23, R2 ;  /* 0x0000000200177308 */ /* 0x0003e80000000800 */
[----:B------:R2:W-:Y:S01]  /*16e70*/  MUFU.EX2 R90, R4 ;  /* 0x00000004005a7308 */ /* 0x0005e20000000800 */
[----:B------:R-:W-:Y:S03]  /*16e80*/  HMMA.16816.F32 R24, R8, R40, R24 ;  /* 0x000000280818723c */ /* 0x000fe60000001818 */
[-CC-:B-1----:R-:W-:Y:S01]  /*16e90*/  FFMA.FTZ R2, R182, R0.reuse, -R3.reuse ;  /* 0x00000000b6027223 */ /* 0x182fe20000010803 */
[----:B--2---:R-:W-:-:S03]  /*16ea0*/  FFMA.FTZ R4, R187, R0, -R3 ;  /* 0x00000000bb047223 */ /* 0x004fc60000010803 */
[----:B------:R1:W-:Y:S01]  /*16eb0*/  MUFU.EX2 R79, R2 ;  /* 0x00000002004f7308 */ /* 0x0003e20000000800 */
[----:B------:R-:W-:Y:S01]  /*16ec0*/  HMMA.16816.F32 R12, R8, R42, R12 ;  /* 0x0000002a080c723c */ /* 0x000fe2000000180c */
[----:B------:R-:W2:Y:S02]  /*16ed0*/  LDSM.16.MT88.4 R40, [R20+0x2400] ;  /* 0x002400001428783b */ /* 0x000ea40000004200 */
[----:B------:R3:W-:Y:S01]  /*16ee0*/  MUFU.EX2 R82, R4 ;  /* 0x0000000400527308 */ /* 0x0007e20000000800 */
[-CC-:B-1----:R-:W-:Y:S01]  /*16ef0*/  FFMA.FTZ R2, R220, R0.reuse, -R5.reuse ;  /* 0x00000000dc027223 */ /* 0x182fe20000010805 */
[----:B---3--:R-:W-:-:S03]  /*16f00*/  FFMA.FTZ R4, R217, R0, -R5 ;  /* 0x00000000d9047223 */ /* 0x008fc60000010805 */
[----:B------:R1:W-:Y:S04]  /*16f10*/  MUFU.EX2 R73, R2 ;  /* 0x0000000200497308 */ /* 0x0003e80000000800 */
[----:B------:R3:W-:Y:S01]  /*16f20*/  MUFU.EX2 R75, R4 ;  /* 0x00000004004b7308 */ /* 0x0007e20000000800 */
[-CC-:B-1----:R-:W-:Y:S01]  /*16f30*/  FFMA.FTZ R2, R224, R0.reuse, -R5.reuse ;  /* 0x00000000e0027223 */ /* 0x182fe20000010805 */
[----:B---3--:R-:W-:-:S03]  /*16f40*/  FFMA.FTZ R4, R221, R0, -R5 ;  /* 0x00000000dd047223 */ /* 0x008fc60000010805 */
[----:B------:R1:W-:Y:S01]  /*16f50*/  MUFU.EX2 R76, R2 ;  /* 0x00000002004c7308 */ /* 0x0003e20000000800 */
[----:B------:R-:W-:-:S03]  /*16f60*/  F2FP.F16.F32.PACK_AB R8, R88, R87 ;  /* 0x000000575808723e */ /* 0x000fc600000000ff */
[----:B------:R3:W-:Y:S01]  /*16f70*/  MUFU.EX2 R77, R4 ;  /* 0x00000004004d7308 */ /* 0x0007e20000000800 */
[----:B------:R-:W-:Y:S02]  /*16f80*/  F2FP.F16.F32.PACK_AB R9, R80, R81 ;  /* 0x000000515009723e */ /* 0x000fe400000000ff */
[----:B------:R-:W-:Y:S01]  /*16f90*/  F2FP.F16.F32.PACK_AB R10, R92, R96 ;  /* 0x000000605c0a723e */ /* 0x000fe200000000ff */
[----:B-1----:R-:W-:Y:S01]  /*16fa0*/  FFMA.FTZ R2, R183, R0, -R3 ;  /* 0x00000000b7027223 */ /* 0x002fe20000010803 */
[----:B-----5:R-:W-:-:S03]  /*16fb0*/  F2FP.F16.F32.PACK_AB R11, R86, R83 ;  /* 0x00000053560b723e */ /* 0x020fc600000000ff */
[----:B------:R1:W-:Y:S01]  /*16fc0*/  MUFU.EX2 R21, R2 ;  /* 0x0000000200157308 */ /* 0x0003e20000000800 */
[----:B---3--:R-:W-:-:S04]  /*16fd0*/  FFMA.FTZ R4, R174, R0, -R3 ;  /* 0x00000000ae047223 */ /* 0x008fc80000010803 */
[----:B------:R3:W-:Y:S01]  /*16fe0*/  MUFU.EX2 R72, R4 ;  /* 0x0000000400487308 */ /* 0x0007e20000000800 */
[C---:B------:R-:W-:Y:S03]  /*16ff0*/  HMMA.16816.F32 R16, R8.reuse, R44, R32 ;  /* 0x0000002c0810723c */ /* 0x040fe60000001820 */
[-C--:B-1----:R-:W-:Y:S01]  /*17000*/  FFMA.FTZ R2, R162, R0.reuse, -R3 ;  /* 0x00000000a2027223 */ /* 0x082fe20000010803 */
[----:B------:R1:W5:Y:S04]  /*17010*/  MUFU.EX2 R78, R6 ;  /* 0x00000006004e7308 */ /* 0x0003680000000800 */
[----:B------:R2:W-:Y:S01]  /*17020*/  MUFU.EX2 R71, R2 ;  /* 0x0000000200477308 */ /* 0x0005e20000000800 */
[-C--:B---3--:R-:W-:Y:S01]  /*17030*/  FFMA.FTZ R4, R225, R0.reuse, -R5 ;  /* 0x00000000e1047223 */ /* 0x088fe20000010805 */
[----:B----4-:R-:W-:Y:S03]  /*17040*/  HMMA.16816.F32 R12, R8, R38, R12 ;  /* 0x00000026080c723c */ /* 0x010fe6000000180c */
[----:B------:R3:W-:Y:S01]  /*17050*/  MUFU.EX2 R68, R4 ;  /* 0x0000000400447308 */ /* 0x0007e20000000800 */
[-C--:B-1----:R-:W-:Y:S01]  /*17060*/  FFMA.FTZ R6, R190, R0.reuse, -R3 ;  /* 0x00000000be067223 */ /* 0x082fe20000010803 */
[----:B--2---:R-:W-:-:S03]  /*17070*/  FFMA.FTZ R2, R229, R0, -R5 ;  /* 0x00000000e5027223 */ /* 0x004fc60000010805 */
[----:B------:R-:W-:Y:S01]  /*17080*/  HMMA.16816.F32 R24, R8, R36, R24 ;  /* 0x000000240818723c */ /* 0x000fe20000001818 */
[----:B------:R-:W1:Y:S01]  /*17090*/  LDSM.16.MT88.4 R36, [R64+0x7800] ;  /* 0x007800004024783b */ /* 0x000e620000004200 */
[----:B------:R2:W-:Y:S01]  /*170a0*/  MUFU.EX2 R69, R2 ;  /* 0x0000000200457308 */ /* 0x0005e20000000800 */
[----:B---3--:R-:W-:-:S05]  /*170b0*/  FFMA.FTZ R4, R232, R0, -R5 ;  /* 0x00000000e8047223 */ /* 0x008fca0000010805 */
[----:B------:R-:W-:Y:S01]  /*170c0*/  HMMA.16816.F32 R28, R8, R46, R28 ;  /* 0x0000002e081c723c */ /* 0x000fe2000000181c */
[----:B------:R3:W4:Y:S04]  /*170d0*/  MUFU.EX2 R22, R6 ;  /* 0x0000000600167308 */ /* 0x0007280000000800 */
[----:B------:R5:W-:Y:S01]  /*170e0*/  MUFU.EX2 R70, R4 ;  /* 0x0000000400467308 */ /* 0x000be20000000800 */
[----:B--2---:R-:W-:Y:S01]  /*170f0*/  FFMA.FTZ R2, R149, R57, R63 ;  /* 0x0000003995027223 */ /* 0x004fe2000001003f */
[----:B------:R-:W-:Y:S01]  /*17100*/  F2FP.F16.F32.PACK_AB R8, R84, R95 ;  /* 0x0000005f5408723e */ /* 0x000fe200000000ff */
[----:B------:R-:W2:Y:S01]  /*17110*/  LDSM.16.MT88.4 R44, [R20+0x2800] ;  /* 0x00280000142c783b */ /* 0x000ea20000004200 */
[----:B---3--:R-:W-:Y:S01]  /*17120*/  FFMA.FTZ R6, R252, R56, R59 ;  /* 0x00000038fc067223 */ /* 0x008fe2000001003b */
[----:B-----5:R-:W-:-:S03]  /*17130*/  FADD.FTZ R4, R65, R2 ;  /* 0x0000000241047221 */ /* 0x020fc60000010000 */
[----:B------:R-:W-:Y:S01]  /*17140*/  FADD.FTZ R2, R62, R6 ;  /* 0x000000063e027221 */ /* 0x000fe20000010000 */
[----:B------:R-:W-:Y:S01]  /*17150*/  FFMA.FTZ R6, R175, R0, -R3 ;  /* 0x00000000af067223 */ /* 0x000fe20000010803 */
[----:B------:R-:W-:Y:S01]  /*17160*/  FADD.FTZ R4, R156, R4 ;  /* 0x000000049c047221 */ /* 0x000fe20000010000 */
[----:B------:R-:W-:Y:S01]  /*17170*/  F2FP.F16.F32.PACK_AB R9, R78, R23 ;  /* 0x000000174e09723e */ /* 0x000fe200000000ff */
[----:B------:R-:W-:Y:S01]  /*17180*/  FADD.FTZ R2, R66, R2 ;  /* 0x0000000242027221 */ /* 0x000fe20000010000 */
[----:B------:R-:W-:Y:S01]  /*17190*/  F2FP.F16.F32.PACK_AB R10, R90, R89 ;  /* 0x000000595a0a723e */ /* 0x000fe200000000ff */
[----:B------:R-:W-:Y:S01]  /*171a0*/  FADD.FTZ R4, R158, R4 ;  /* 0x000000049e047221 */ /* 0x000fe20000010000 */
[----:B------:R-:W-:Y:S01]  /*171b0*/  F2FP.F16.F32.PACK_AB R11, R79, R82 ;  /* 0x000000524f0b723e */ /* 0x000fe200000000ff */
[----:B------:R3:W-:Y:S01]  /*171c0*/  MUFU.EX2 R65, R6 ;  /* 0x0000000600417308 */ /* 0x0007e20000000800 */
[----:B------:R-:W-:Y:S01]  /*171d0*/  FADD.FTZ R2, R154, R2 ;  /* 0x000000029a027221 */ /* 0x000fe20000010000 */
[----:B------:R-:W-:-:S04]  /*171e0*/  FADD.FTZ R4, R153, R4 ;  /* 0x0000000499047221 */ /* 0x000fc80000010000 */
[----:B------:R-:W-:Y:S03]  /*171f0*/  HMMA.16816.F32 R32, R8, R48, R16 ;  /* 0x000000300820723c */ /* 0x000fe60000001810 */
[----:B---3--:R-:W-:-:S05]  /*17200*/  FFMA.FTZ R6, R198, R0, -R3 ;  /* 0x00000000c6067223 */ /* 0x008fca0000010803 */
[----:B------:R-:W-:Y:S03]  /*17210*/  HMMA.16816.F32 R16, R8, R42, R12 ;  /* 0x0000002a0810723c */ /* 0x000fe6000000180c */
[----:B------:R-:W-:Y:S01]  /*17220*/  FADD.FTZ R12, R61, R4 ;  /* 0x000000043d0c7221 */ /* 0x000fe20000010000 */
[----:B------:R3:W-:Y:S01]  /*17230*/  MUFU.EX2 R62, R6 ;  /* 0x00000006003e7308 */ /* 0x0007e20000000800 */
[----:B------:R-:W-:-:S03]  /*17240*/  FFMA.FTZ R4, R233, R0, -R5 ;  /* 0x00000000e9047223 */ /* 0x000fc60000010805 */
[C---:B------:R-:W-:Y:S03]  /*17250*/  HMMA.16816.F32 R28, R8.reuse, R50, R28 ;  /* 0x00000032081c723c */ /* 0x040fe6000000181c */
[----:B------:R-:W-:Y:S01]  /*17260*/  IMAD.MOV.U32 R149, RZ, RZ, R150 ;  /* 0x000000ffff957224 */ /* 0x000fe200078e0096 */
[----:B------:R5:W-:Y:S01]  /*17270*/  MUFU.EX2 R59, R4 ;  /* 0x00000004003b7308 */ /* 0x000be20000000800 */
[-CC-:B------:R-:W-:Y:S01]  /*17280*/  FFMA.FTZ R7, R228, R0.reuse, -R5.reuse ;  /* 0x00000000e4077223 */ /* 0x180fe20000010805 */
[----:B---3--:R-:W-:Y:S01]  /*17290*/  FADD.FTZ R6, R58, R2 ;  /* 0x000000023a067221 */ /* 0x008fe20000010000 */
[----:B------:R-:W-:Y:S01]  /*172a0*/  FFMA.FTZ R2, R237, R0, -R5 ;  /* 0x00000000ed027223 */ /* 0x000fe20000010805 */
[----:B------:R-:W-:Y:S01]  /*172b0*/  IMAD.MOV.U32 R150, RZ, RZ, R151 ;  /* 0x000000ffff967224 */ /* 0x000fe200078e0097 */
[----:B------:R-:W-:Y:S03]  /*172c0*/  HMMA.16816.F32 R24, R8, R40, R24 ;  /* 0x000000280818723c */ /* 0x000fe60000001818 */
[----:B------:R-:W-:Y:S01]  /*172d0*/  IMAD.MOV.U32 R148, RZ, RZ, R67 ;  /* 0x000000ffff947224 */ /* 0x000fe200078e0043 */
[----:B------:R3:W-:Y:S01]  /*172e0*/  MUFU.EX2 R61, R2 ;  /* 0x00000002003d7308 */ /* 0x0007e20000000800 */
[----:B------:R-:W-:-:S02]  /*172f0*/  IMAD.MOV.U32 R151, RZ, RZ, R146 ;  /* 0x000000ffff977224 */ /* 0x000fc400078e0092 */
[-C--:B-----5:R-:W-:Y:S01]  /*17300*/  FFMA.FTZ R4, R238, R0.reuse, -R5 ;  /* 0x00000000ee047223 */ /* 0x0a0fe20000010805 */
[----:B------:R-:W-:Y:S01]  /*17310*/  IMAD.MOV.U32 R146, RZ, RZ, R147 ;  /* 0x000000ffff927224 */ /* 0x000fe200078e0093 */
[----:B------:R-:W5:Y:S01]  /*17320*/  LDSM.16.MT88.4 R48, [R20+0x2c00] ;  /* 0x002c00001430783b */ /* 0x000f620000004200 */
[----:B------:R-:W-:Y:S02]  /*17330*/  IMAD.MOV.U32 R147, RZ, RZ, R74 ;  /* 0x000000ffff937224 */ /* 0x000fe400078e004a */
[----:B------:R4:W-:Y:S01]  /*17340*/  MUFU.EX2 R74, R7 ;  /* 0x00000007004a7308 */ /* 0x0009e20000000800 */
[----:B---3--:R-:W-:Y:S01]  /*17350*/  FADD.FTZ R2, R60, R6 ;  /* 0x000000063c027221 */ /* 0x008fe20000010000 */
[----:B------:R-:W-:Y:S02]  /*17360*/  FADD.FTZ R6, R155, R12 ;  /* 0x0000000c9b067221 */ /* 0x000fe40000010000 */
[----:B------:R3:W-:Y:S01]  /*17370*/  MUFU.EX2 R60, R4 ;  /* 0x00000004003c7308 */ /* 0x0007e20000000800 */
[----:B------:R-:W-:Y:S01]  /*17380*/  FADD.FTZ R2, R152, R2 ;  /* 0x0000000298027221 */ /* 0x000fe20000010000 */
[----:B----4-:R-:W-:Y:S01]  /*17390*/  FFMA.FTZ R7, R163, R0, -R3 ;  /* 0x00000000a3077223 */ /* 0x010fe20000010803 */
[----:B------:R-:W-:-:S02]  /*173a0*/  F2FP.F16.F32.PACK_AB R8, R75, R73 ;  /* 0x000000494b08723e */ /* 0x000fc400000000ff */
[----:B------:R-:W-:Y:S01]  /*173b0*/  FADD.FTZ R2, R145, R2 ;  /* 0x0000000291027221 */ /* 0x000fe20000010000 */
[----:B------:R-:W-:Y:S01]  /*173c0*/  F2FP.F16.F32.PACK_AB R9, R22, R21 ;  /* 0x000000151609723e */ /* 0x000fe200000000ff */
[----:B------:R4:W5:Y:S01]  /*173d0*/  MUFU.EX2 R67, R7 ;  /* 0x0000000700437308 */ /* 0x0009620000000800 */
[----:B------:R-:W-:Y:S01]  /*173e0*/  F2FP.F16.F32.PACK_AB R10, R77, R76 ;  /* 0x0000004c4d0a723e */ /* 0x000fe200000000ff */
[----:B---3--:R-:W-:Y:S01]  /*173f0*/  FADD.FTZ R4, R159, R6 ;  /* 0x000000069f047221 */ /* 0x008fe20000010000 */
[----:B------:R-:W-:-:S03]  /*17400*/  F2FP.F16.F32.PACK_AB R11, R71, R72 ;  /* 0x00000048470b723e */ /* 0x000fc600000000ff */
[----:B------:R-:W-:Y:S01]  /*17410*/  FADD.FTZ R4, R140, R4 ;  /* 0x000000048c047221 */ /* 0x000fe20000010000 */
[----:B------:R-:W-:Y:S01]  /*17420*/  FADD.FTZ R2, R132, R2 ;  /* 0x0000000284027221 */ /* 0x000fe20000010000 */
[----:B----4-:R-:W-:Y:S02]  /*17430*/  FFMA.FTZ R7, R191, R0, -R3 ;  /* 0x00000000bf077223 */ /* 0x010fe40000010803 */
[----:B------:R-:W-:Y:S01]  /*17440*/  FADD.FTZ R4, R142, R4 ;  /* 0x000000048e047221 */ /* 0x000fe20000010000 */
[----:B-1----:R-:W-:Y:S01]  /*17450*/  HMMA.16816.F32 R28, R8, R38, R28 ;  /* 0x00000026081c723c */ /* 0x002fe2000000181c */
[----:B------:R1:W3:Y:S02]  /*17460*/  MUFU.EX2 R66, R7 ;  /* 0x0000000700427308 */ /* 0x0002e40000000800 */
[----:B------:R-:W-:Y:S01]  /*17470*/  FADD.FTZ R2, R131, R2 ;  /* 0x0000000283027221 */ /* 0x000fe20000010000 */
[----:B------:R-:W-:-:S04]  /*17480*/  FADD.FTZ R4, R144, R4 ;  /* 0x0000000490047221 */ /* 0x000fc80000010000 */
[----:B------:R-:W-:Y:S01]  /*17490*/  HMMA.16816.F32 R40, R8, R36, R32 ;  /* 0x000000240828723c */ /* 0x000fe20000001820 */
[----:B------:R-:W4:Y:S02]  /*174a0*/  LDSM.16.MT88.4 R36, [R64+0x8000] ;  /* 0x008000004024783b */ /* 0x000f240000004200 */
[----:B------:R-:W-:Y:S01]  /*174b0*/  FADD.FTZ R2, R136, R2 ;  /* 0x0000000288027221 */ /* 0x000fe20000010000 */
[----:B------:R-:W-:-:S03]  /*174c0*/  FADD.FTZ R4, R141, R4 ;  /* 0x000000048d047221 */ /* 0x000fc60000010000 */
[----:B------:R-:W-:Y:S01]  /*174d0*/  FADD.FTZ R2, R133, R2 ;  /* 0x0000000285027221 */ /* 0x000fe20000010000 */
[-C--:B-1----:R-:W-:Y:S01]  /*174e0*/  FFMA.FTZ R7, R236, R0.reuse, -R5 ;  /* 0x00000000ec077223 */ /* 0x082fe20000010805 */
[----:B------:R-:W-:Y:S01]  /*174f0*/  FADD.FTZ R4, R143, R4 ;  /* 0x000000048f047221 */ /* 0x000fe20000010000 */
[C---:B--2---:R-:W-:Y:S03]  /*17500*/  HMMA.16816.F32 R32, R8.reuse, R44, R24 ;  /* 0x0000002c0820723c */ /* 0x044fe60000001818 */
[----:B------:R-:W-:Y:S01]  /*17510*/  FFMA.FTZ R6, R203, R0, -R3 ;  /* 0x00000000cb067223 */ /* 0x000fe20000010803 */
[----:B------:R1:W-:Y:S01]  /*17520*/  MUFU.EX2 R63, R7 ;  /* 0x00000007003f7308 */ /* 0x0003e20000000800 */
[----:B------:R-:W-:Y:S01]  /*17530*/  FADD.FTZ R2, R127, R2 ;  /* 0x000000027f027221 */ /* 0x000fe20000010000 */
[----:B------:R-:W-:Y:S01]  /*17540*/  FADD.FTZ R4, R138, R4 ;  /* 0x000000048a047221 */ /* 0x000fe20000010000 */
[----:B------:R-:W-:Y:S01]  /*17550*/  LDSM.16.MT88.4 R140, [R64+0x8c00] ;  /* 0x008c0000408c783b */ /* 0x000fe20000004200 */
[----:B------:R-:W-:Y:S03]  /*17560*/  HMMA.16816.F32 R16, R8, R46, R16 ;  /* 0x0000002e0810723c */ /* 0x000fe60000001810 */
[----:B------:R-:W-:-:S02]  /*17570*/  F2FP.F16.F32.PACK_AB R8, R69, R68 ;  /* 0x000000444508723e */ /* 0x000fc400000000ff */
[----:B-----5:R-:W-:Y:S02]  /*17580*/  F2FP.F16.F32.PACK_AB R9, R65, R67 ;  /* 0x000000434109723e */ /* 0x020fe400000000ff */
[----:B------:R-:W-:Y:S02]  /*17590*/  F2FP.F16.F32.PACK_AB R10, R70, R74 ;  /* 0x0000004a460a723e */ /* 0x000fe400000000ff */
[----:B---3--:R-:W-:Y:S01]  /*175a0*/  F2FP.F16.F32.PACK_AB R11, R62, R66 ;  /* 0x000000423e0b723e */ /* 0x008fe200000000ff */
[-CC-:B-1----:R-:W-:Y:S01]  /*175b0*/  FFMA.FTZ R7, R206, R0.reuse, -R3.reuse ;  /* 0x00000000ce077223 */ /* 0x182fe20000010803 */
[----:B------:R1:W-:Y:S01]  /*175c0*/  MUFU.EX2 R58, R6 ;  /* 0x00000006003a7308 */ /* 0x0003e20000000800 */
[----:B------:R-:W-:Y:S01]  /*175d0*/  FADD.FTZ R2, R128, R2 ;  /* 0x0000000280027221 */ /* 0x000fe20000010000 */
[----:B------:R-:W-:Y:S02]  /*175e0*/  FADD.FTZ R4, R137, R4 ;  /* 0x0000000489047221 */ /* 0x000fe40000010000 */
[----:B------:R2:W3:Y:S01]  /*175f0*/  MUFU.EX2 R56, R7 ;  /* 0x0000000700387308 */ /* 0x0004e20000000800 */
[----:B------:R-:W-:Y:S03]  /*17600*/  HMMA.16816.F32 R24, R8, R54, R28 ;  /* 0x000000360818723c */ /* 0x000fe6000000181c */
[----:B------:R-:W-:Y:S01]  /*17610*/  FADD.FTZ R2, R130, R2 ;  /* 0x0000000282027221 */ /* 0x000fe20000010000 */
[----:B------:R-:W-:Y:S01]  /*17620*/  FADD.FTZ R4, R139, R4 ;  /* 0x000000048b047221 */ /* 0x000fe20000010000 */
[-CC-:B-1----:R-:W-:Y:S01]  /*17630*/  FFMA.FTZ R6, R199, R0.reuse, -R3.reuse ;  /* 0x00000000c7067223 */ /* 0x182fe20000010803 */
[----:B--2---:R-:W-:-:S03]  /*17640*/  FFMA.FTZ R7, R202, R0, -R3 ;  /* 0x00000000ca077223 */ /* 0x004fc60000010803 */
[----:B------:R-:W-:Y:S01]  /*17650*/  MUFU.EX2 R55, R6 ;  /* 0x0000000600377308 */ /* 0x000fe20000000800 */
[----:B------:R-:W-:Y:S03]  /*17660*/  HMMA.16816.F32 R12, R8, R52, R40 ;  /* 0x00000034080c723c */ /* 0x000fe60000001828 */
[----:B------:R-:W1:Y:S01]  /*17670*/  MUFU.EX2 R57, R7 ;  /* 0x0000000700397308 */ /* 0x000e620000000800 */
[----:B------:R-:W-:Y:S01]  /*17680*/  FADD.FTZ R2, R129, R2 ;  /* 0x0000000281027221 */ /* 0x000fe20000010000 */
[----:B------:R-:W-:-:S03]  /*17690*/  FADD.FTZ R4, R124, R4 ;  /* 0x000000047c047221 */ /* 0x000fc60000010000 */
[----:B------:R-:W-:Y:S01]  /*176a0*/  FADD.FTZ R2, R114, R2 ;  /* 0x0000000272027221 */ /* 0x000fe20000010000 */
[----:B------:R-:W-:Y:S01]  /*176b0*/  FADD.FTZ R4, R123, R4 ;  /* 0x000000047b047221 */ /* 0x000fe20000010000 */
[----:B------:R-:W-:Y:S03]  /*176c0*/  HMMA.16816.F32 R28, R8, R48, R32 ;  /* 0x00000030081c723c */ /* 0x000fe60000001820 */
[----:B------:R-:W-:Y:S01]  /*176d0*/  FADD.FTZ R2, R119, R2 ;  /* 0x0000000277027221 */ /* 0x000fe20000010000 */
[----:B------:R-:W-:-:S04]  /*176e0*/  FADD.FTZ R4, R125, R4 ;  /* 0x000000047d047221 */ /* 0x000fc80000010000 */
[----:B------:R-:W-:Y:S03]  /*176f0*/  HMMA.16816.F32 R32, R8, R50, R16 ;  /* 0x000000320820723c */ /* 0x000fe60000001810 */
[----:B------:R-:W-:Y:S01]  /*17700*/  F2FP.F16.F32.PACK_AB R8, R61, R59 ;  /* 0x0000003b3d08723e */ /* 0x000fe200000000ff */
[----:B------:R-:W-:Y:S01]  /*17710*/  FADD.FTZ R2, R122, R2 ;  /* 0x000000027a027221 */ /* 0x000fe20000010000 */
[----:B---3--:R-:W-:Y:S01]  /*17720*/  F2FP.F16.F32.PACK_AB R9, R58, R56 ;  /* 0x000000383a09723e */ /* 0x008fe200000000ff */
[----:B------:R-:W-:Y:S01]  /*17730*/  FADD.FTZ R4, R126, R4 ;  /* 0x000000047e047221 */ /* 0x000fe20000010000 */
[----:B------:R-:W-:Y:S01]  /*17740*/  F2FP.F16.F32.PACK_AB R10, R60, R63 ;  /* 0x0000003f3c0a723e */ /* 0x000fe200000000ff */
[----:B------:R-:W2:Y:S01]  /*17750*/  LDSM.16.MT88.4 R16, [R20+0x3000] ;  /* 0x003000001410783b */ /* 0x000ea20000004200 */
[----:B-1----:R-:W-:Y:S01]  /*17760*/  F2FP.F16.F32.PACK_AB R11, R55, R57 ;  /* 0x00000039370b723e */ /* 0x002fe200000000ff */
[----:B------:R-:W-:Y:S01]  /*17770*/  FADD.FTZ R2, R118, R2 ;  /* 0x0000000276027221 */ /* 0x000fe20000010000 */
[----:B------:R-:W-:-:S05]  /*17780*/  FADD.FTZ R4, R111, R4 ;  /* 0x000000046f047221 */ /* 0x000fca0000010000 */
[----:B----4-:R-:W-:Y:S03]  /*17790*/  HMMA.16816.F32 R40, R8, R36, R12 ;  /* 0x000000240828723c */ /* 0x010fe6000000180c */
        /* <DEDUP_REMOVED lines=11> */
[----:B-1----:R-:W1:Y:S02]  /*17850*/  LDSM.16.MT88.4 R12, [R64+0x8400] ;  /* 0x00840000400c783b */ /* 0x002e640000004200 */
[----:B------:R-:W-:Y:S01]  /*17860*/  FADD.FTZ R2, R110, R2 ;  /* 0x000000026e027221 */ /* 0x000fe20000010000 */
[----:B---3--:R-:W-:Y:S01]  /*17870*/  FFMA.FTZ R6, R148, R0, -R5 ;  /* 0x0000000094067223 */ /* 0x008fe20000010805 */
[----:B------:R3:W-:Y:S01]  /*17880*/  MUFU.EX2 R54, R7 ;  /* 0x0000000700367308 */ /* 0x0007e20000000800 */
[----:B------:R-:W-:-:S03]  /*17890*/  FADD.FTZ R4, R120, R4 ;  /* 0x0000000478047221 */ /* 0x000fc60000010000 */
[----:B------:R5:W-:Y:S01]  /*178a0*/  MUFU.EX2 R53, R6 ;  /* 0x0000000600357308 */ /* 0x000be20000000800 */
[----:B------:R-:W-:Y:S01]  /*178b0*/  FADD.FTZ R2, R103, R2 ;  /* 0x0000000267027221 */ /* 0x000fe20000010000 */
[----:B------:R-:W-:Y:S01]  /*178c0*/  FADD.FTZ R4, R112, R4 ;  /* 0x0000000470047221 */ /* 0x000fe20000010000 */
[-CC-:B---3--:R-:W-:Y:S01]  /*178d0*/  FFMA.FTZ R7, R226, R0.reuse, -R3.reuse ;  /* 0x00000000e2077223 */ /* 0x188fe20000010803 */
[----:B-----5:R-:W-:-:S03]  /*178e0*/  FFMA.FTZ R6, R223, R0, -R3 ;  /* 0x00000000df067223 */ /* 0x020fc60000010803 */
[----:B------:R3:W-:Y:S01]  /*178f0*/  MUFU.EX2 R49, R7 ;  /* 0x0000000700317308 */ /* 0x0007e20000000800 */
[----:B------:R-:W-:-:S03]  /*17900*/  FADD.FTZ R2, R105, R2 ;  /* 0x0000000269027221 */ /* 0x000fc60000010000 */
[----:B------:R5:W1:Y:S01]  /*17910*/  MUFU.EX2 R48, R6 ;  /* 0x0000000600307308 */ /* 0x000a620000000800 */
[----:B------:R-:W-:Y:S01]  /*17920*/  FADD.FTZ R4, R113, R4 ;  /* 0x0000000471047221 */ /* 0x000fe20000010000 */
[----:B------:R-:W-:Y:S01]  /*17930*/  FADD.FTZ R2, R106, R2 ;  /* 0x000000026a027221 */ /* 0x000fe20000010000 */
[-CC-:B---3--:R-:W-:Y:S01]  /*17940*/  FFMA.FTZ R7, R222, R0.reuse, -R3.reuse ;  /* 0x00000000de077223 */ /* 0x188fe20000010803 */
[----:B-----5:R-:W-:-:S03]  /*17950*/  FFMA.FTZ R6, R207, R0, -R3 ;  /* 0x00000000cf067223 */ /* 0x020fc60000010803 */
[----:B------:R-:W-:Y:S01]  /*17960*/  MUFU.EX2 R50, R7 ;  /* 0x0000000700327308 */ /* 0x000fe20000000800 */
[----:B------:R-:W-:-:S03]  /*17970*/  FADD.FTZ R4, R115, R4 ;  /* 0x0000000473047221 */ /* 0x000fc60000010000 */
[----:B------:R-:W3:Y:S01]  /*17980*/  MUFU.EX2 R47, R6 ;  /* 0x00000006002f7308 */ /* 0x000ee20000000800 */
[----:B------:R-:W-:Y:S01]  /*17990*/  FADD.FTZ R2, R104, R2 ;  /* 0x0000000268027221 */ /* 0x000fe20000010000 */
[----:B------:R-:W-:Y:S03]  /*179a0*/  HMMA.16816.F32 R36, R8, R38, R24 ;  /* 0x000000260824723c */ /* 0x000fe60000001818 */
[----:B------:R-:W-:Y:S01]  /*179b0*/  FADD.FTZ R4, R98, R4 ;  /* 0x0000000462047221 */ /* 0x000fe20000010000 */
[----:B------:R-:W-:-:S03]  /*179c0*/  FADD.FTZ R2, R85, R2 ;  /* 0x0000000255027221 */ /* 0x000fc60000010000 */
[----:B------:R-:W-:Y:S01]  /*179d0*/  FADD.FTZ R4, R100, R4 ;  /* 0x0000000464047221 */ /* 0x000fe20000010000 */
[----:B------:R-:W-:Y:S01]  /*179e0*/  FADD.FTZ R2, R91, R2 ;  /* 0x000000025b027221 */ /* 0x000fe20000010000 */
[----:B--2---:R-:W-:Y:S03]  /*179f0*/  HMMA.16816.F32 R28, R8, R16, R28 ;  /* 0x00000010081c723c */ /* 0x004fe6000000181c */
[----:B------:R-:W-:Y:S01]  /*17a00*/  FADD.FTZ R4, R101, R4 ;  /* 0x0000000465047221 */ /* 0x000fe20000010000 */
[----:B------:R-:W-:-:S04]  /*17a10*/  FADD.FTZ R2, R94, R2 ;  /* 0x000000025e027221 */ /* 0x000fc80000010000 */
[----:B------:R-:W-:Y:S03]  /*17a20*/  HMMA.16816.F32 R24, R8, R18, R32 ;  /* 0x000000120818723c */ /* 0x000fe60000001820 */
[----:B----4-:R-:W-:Y:S01]  /*17a30*/  F2FP.F16.F32.PACK_AB R8, R52, R51 ;  /* 0x000000333408723e */ /* 0x010fe200000000ff */
[----:B------:R-:W-:Y:S01]  /*17a40*/  FADD.FTZ R4, R102, R4 ;  /* 0x0000000466047221 */ /* 0x000fe20000010000 */
[----:B-1----:R-:W-:Y:S01]  /*17a50*/  F2FP.F16.F32.PACK_AB R9, R48, R49 ;  /* 0x000000313009723e */ /* 0x002fe200000000ff */
[----:B------:R-:W1:Y:S01]  /*17a60*/  LDSM.16.MT88.4 R16, [R20+0x3400] ;  /* 0x003400001410783b */ /* 0x000e620000004200 */
[----:B------:R-:W-:Y:S02]  /*17a70*/  F2FP.F16.F32.PACK_AB R10, R53, R54 ;  /* 0x00000036350a723e */ /* 0x000fe400000000ff */
[----:B---3--:R-:W-:Y:S01]  /*17a80*/  F2FP.F16.F32.PACK_AB R11, R47, R50 ;  /* 0x000000322f0b723e */ /* 0x008fe200000000ff */
[----:B------:R-:W-:Y:S01]  /*17a90*/  FADD.FTZ R2, R93, R2 ;  /* 0x000000025d027221 */ /* 0x000fe20000010000 */
[----:B------:R-:W-:-:S05]  /*17aa0*/  FADD.FTZ R4, R87, R4 ;  /* 0x0000000457047221 */ /* 0x000fca0000010000 */
[C---:B------:R-:W-:Y:S03]  /*17ab0*/  HMMA.16816.F32 R32, R8.reuse, R12, R40 ;  /* 0x0000000c0820723c */ /* 0x040fe60000001828 */
[-CC-:B------:R-:W-:Y:S01]  /*17ac0*/  FFMA.FTZ R12, R150, R0.reuse, -R5.reuse ;  /* 0x00000000960c7223 */ /* 0x180fe20000010805 */
[----:B------:R-:W-:Y:S01]  /*17ad0*/  FADD.FTZ R2, R81, R2 ;  /* 0x0000000251027221 */ /* 0x000fe20000010000 */
[----:B------:R-:W-:Y:S01]  /*17ae0*/  FADD.FTZ R4, R88, R4 ;  /* 0x0000000458047221 */ /* 0x000fe20000010000 */
[-CC-:B------:R-:W-:Y:S02]  /*17af0*/  FFMA.FTZ R6, R149, R0.reuse, -R5.reuse ;  /* 0x0000000095067223 */ /* 0x180fe40000010805 */
[----:B------:R-:W-:Y:S01]  /*17b00*/  HMMA.16816.F32 R40, R8, R14, R36 ;  /* 0x0000000e0828723c */ /* 0x000fe20000001824 */
[----:B------:R2:W-:Y:S02]  /*17b10*/  MUFU.EX2 R39, R12 ;  /* 0x0000000c00277308 */ /* 0x0005e40000000800 */
[----:B------:R-:W-:Y:S01]  /*17b20*/  FADD.FTZ R2, R80, R2 ;  /* 0x0000000250027221 */ /* 0x000fe20000010000 */
[----:B------:R-:W-:Y:S01]  /*17b30*/  FADD.FTZ R4, R96, R4 ;  /* 0x0000000460047221 */ /* 0x000fe20000010000 */
[-CC-:B------:R-:W-:Y:S01]  /*17b40*/  FFMA.FTZ R7, R151, R0.reuse, -R5.reuse ;  /* 0x0000000097077223 */ /* 0x180fe20000010805 */
[----:B------:R3:W4:Y:S01]  /*17b50*/  MUFU.EX2 R44, R6 ;  /* 0x00000006002c7308 */ /* 0x0007220000000800 */
[----:B------:R-:W-:Y:S01]  /*17b60*/  FADD.FTZ R2, R83, R2 ;  /* 0x0000000253027221 */ /* 0x000fe20000010000 */
[----:B------:R-:W-:Y:S01]  /*17b70*/  FADD.FTZ R4, R92, R4 ;  /* 0x000000045c047221 */ /* 0x000fe20000010000 */
[----:B--2---:R-:W2:Y:S01]  /*17b80*/  LDSM.16.MT88.4 R12, [R64+0x8800] ;  /* 0x00880000400c783b */ /* 0x004ea20000004200 */
[----:B---3--:R-:W-:Y:S01]  /*17b90*/  FFMA.FTZ R6, R146, R0, -R5 ;  /* 0x0000000092067223 */ /* 0x008fe20000010805 */
[----:B------:R3:W-:Y:S01]  /*17ba0*/  MUFU.EX2 R46, R7 ;  /* 0x00000007002e7308 */ /* 0x0007e20000000800 */
[----:B------:R-:W-:Y:S01]  /*17bb0*/  FADD.FTZ R2, R86, R2 ;  /* 0x0000000256027221 */ /* 0x000fe20000010000 */
[----:B------:R-:W-:-:S02]  /*17bc0*/  FADD.FTZ R4, R95, R4 ;  /* 0x000000045f047221 */ /* 0x000fc40000010000 */
[----:B------:R5:W-:Y:S01]  /*17bd0*/  MUFU.EX2 R45, R6 ;  /* 0x00000006002d7308 */ /* 0x000be20000000800 */
[----:B------:R-:W-:Y:S01]  /*17be0*/  FADD.FTZ R2, R23, R2 ;  /* 0x0000000217027221 */ /* 0x000fe20000010000 */
[----:B------:R-:W-:Y:S01]  /*17bf0*/  FADD.FTZ R4, R84, R4 ;  /* 0x0000000454047221 */ /* 0x000fe20000010000 */
[-CC-:B---3--:R-:W-:Y:S01]  /*17c00*/  FFMA.FTZ R7, R230, R0.reuse, -R3.reuse ;  /* 0x00000000e6077223 */ /* 0x188fe20000010803 */
[----:B-----5:R-:W-:-:S03]  /*17c10*/  FFMA.FTZ R6, R227, R0, -R3 ;  /* 0x00000000e3067223 */ /* 0x020fc60000010803 */
[----:B------:R3:W-:Y:S01]  /*17c20*/  MUFU.EX2 R37, R7 ;  /* 0x0000000700257308 */ /* 0x0007e20000000800 */
[----:B------:R-:W-:-:S03]  /*17c30*/  FADD.FTZ R2, R78, R2 ;  /* 0x000000024e027221 */ /* 0x000fc60000010000 */
[----:B------:R5:W2:Y:S01]  /*17c40*/  MUFU.EX2 R36, R6 ;  /* 0x0000000600247308 */ /* 0x000aa20000000800 */
[----:B------:R-:W-:Y:S01]  /*17c50*/  FADD.FTZ R4, R89, R4 ;  /* 0x0000000459047221 */ /* 0x000fe20000010000 */
[----:B------:R-:W-:Y:S01]  /*17c60*/  FADD.FTZ R2, R82, R2 ;  /* 0x0000000252027221 */ /* 0x000fe20000010000 */
[-CC-:B---3--:R-:W-:Y:S01]  /*17c70*/  FFMA.FTZ R7, R167, R0.reuse, -R3.reuse ;  /* 0x00000000a7077223 */ /* 0x188fe20000010803 */
[----:B-----5:R-:W-:-:S03]  /*17c80*/  FFMA.FTZ R6, R166, R0, -R3 ;  /* 0x00000000a6067223 */ /* 0x020fc60000010803 */
[----:B------:R-:W-:Y:S01]  /*17c90*/  MUFU.EX2 R38, R7 ;  /* 0x0000000700267308 */ /* 0x000fe20000000800 */
[----:B------:R-:W-:-:S03]  /*17ca0*/  FADD.FTZ R4, R90, R4 ;  /* 0x000000045a047221 */ /* 0x000fc60000010000 */
[----:B------:R3:W5:Y:S01]  /*17cb0*/  MUFU.EX2 R23, R6 ;  /* 0x0000000600177308 */ /* 0x0007620000000800 */
[----:B------:R-:W-:Y:S01]  /*17cc0*/  FADD.FTZ R2, R79, R2 ;  /* 0x000000024f027221 */ /* 0x000fe20000010000 */
[----:B------:R-:W-:Y:S01]  /*17cd0*/  FADD.FTZ R4, R73, R4 ;  /* 0x0000000449047221 */ /* 0x000fe20000010000 */
[----:B------:R-:W-:Y:S02]  /*17ce0*/  IMAD.MOV.U32 R151, RZ, RZ, R147 ;  /* 0x000000ffff977224 */ /* 0x000fe400078e0093 */
[----:B------:R-:W-:Y:S01]  /*17cf0*/  FADD.FTZ R2, R21, R2 ;  /* 0x0000000215027221 */ /* 0x000fe20000010000 */
[----:B------:R-:W-:Y:S01]  /*17d00*/  FADD.FTZ R4, R75, R4 ;  /* 0x000000044b047221 */ /* 0x000fe20000010000 */
[----:B-1----:R-:W-:Y:S03]  /*17d10*/  HMMA.16816.F32 R144, R8, R16, R28 ;  /* 0x000000100890723c */ /* 0x002fe6000000181c */
[----:B------:R-:W-:Y:S01]  /*17d20*/  FADD.FTZ R2, R22, R2 ;  /* 0x0000000216027221 */ /* 0x000fe20000010000 */
[----:B------:R-:W-:-:S04]  /*17d30*/  FADD.FTZ R4, R76, R4 ;  /* 0x000000044c047221 */ /* 0x000fc80000010000 */
[----:B------:R-:W-:Y:S03]  /*17d40*/  HMMA.16816.F32 R28, R8, R18, R24 ;  /* 0x00000012081c723c */ /* 0x000fe60000001818 */
[----:B----4-:R-:W-:Y:S01]  /*17d50*/  F2FP.F16.F32.PACK_AB R8, R39, R44 ;  /* 0x0000002c2708723e */ /* 0x010fe200000000ff */
[--C-:B---3--:R-:W-:Y:S01]  /*17d60*/  FFMA.FTZ R6, R151, R0, -R5.reuse ;  /* 0x0000000097067223 */ /* 0x108fe20000010805 */
[----:B--2---:R-:W-:Y:S01]  /*17d70*/  F2FP.F16.F32.PACK_AB R9, R36, R37 ;  /* 0x000000252409723e */ /* 0x004fe200000000ff */
[----:B------:R-:W-:Y:S01]  /*17d80*/  FADD.FTZ R2, R72, R2 ;  /* 0x0000000248027221 */ /* 0x000fe20000010000 */
[----:B------:R-:W-:Y:S02]  /*17d90*/  F2FP.F16.F32.PACK_AB R10, R45, R46 ;  /* 0x0000002e2d0a723e */ /* 0x000fe400000000ff */
[----:B-----5:R-:W-:Y:S01]  /*17da0*/  F2FP.F16.F32.PACK_AB R11, R23, R38 ;  /* 0x00000026170b723e */ /* 0x020fe200000000ff */
[----:B------:R-:W-:Y:S01]  /*17db0*/  FADD.FTZ R4, R77, R4 ;  /* 0x000000044d047221 */ /* 0x000fe20000010000 */
[----:B------:R1:W2:Y:S01]  /*17dc0*/  MUFU.EX2 R22, R6 ;  /* 0x0000000600167308 */ /* 0x0002a20000000800 */
[-CC-:B------:R-:W-:Y:S01]  /*17dd0*/  FFMA.FTZ R7, R235, R0.reuse, -R5.reuse ;  /* 0x00000000eb077223 */ /* 0x180fe20000010805 */
[----:B------:R-:W-:Y:S01]  /*17de0*/  FADD.FTZ R2, R71, R2 ;  /* 0x0000000247027221 */ /* 0x000fe20000010000 */
[----:B------:R-:W3:Y:S02]  /*17df0*/  LDSM.16.MT88.4 R16, [R20+0x3800] ;  /* 0x003800001410783b */ /* 0x000ee40000004200 */
[----:B------:R-:W-:Y:S03]  /*17e00*/  HMMA.16816.F32 R136, R8, R12, R32 ;  /* 0x0000000c0888723c */ /* 0x000fe60000001820 */
[-CC-:B------:R-:W-:Y:S01]  /*17e10*/  FFMA.FTZ R12, R243, R0.reuse, -R5.reuse ;  /* 0x00000000f30c7223 */ /* 0x180fe20000010805 */
[----:B------:R-:W-:Y:S01]  /*17e20*/  FADD.FTZ R2, R67, R2 ;  /* 0x0000000243027221 */ /* 0x000fe20000010000 */
[----:B------:R4:W5:Y:S01]  /*17e30*/  LDSM.16.MT88.4 R24, [R20+0x3c00] ;  /* 0x003c00001418783b */ /* 0x0009620000004200 */
[----:B-1----:R-:W-:Y:S01]  /*17e40*/  FFMA.FTZ R6, R239, R0, -R5 ;  /* 0x00000000ef067223 */ /* 0x002fe20000010805 */
[----:B------:R-:W-:Y:S01]  /*17e50*/  FADD.FTZ R5, R68, R4 ;  /* 0x0000000444057221 */ /* 0x000fe20000010000 */
[----:B------:R-:W-:-:S03]  /*17e60*/  FADD.FTZ R2, R65, R2 ;  /* 0x0000000241027221 */ /* 0x000fc60000010000 */
[----:B------:R-:W-:Y:S01]  /*17e70*/  FADD.FTZ R5, R69, R5 ;  /* 0x0000000545057221 */ /* 0x000fe20000010000 */
[----:B------:R-:W-:-:S03]  /*17e80*/  FFMA.FTZ R4, R170, R0, -R3 ;  /* 0x00000000aa047223 */ /* 0x000fc60000010803 */
[----:B------:R-:W-:Y:S01]  /*17e90*/  FADD.FTZ R5, R74, R5 ;  /* 0x000000054a057221 */ /* 0x000fe20000010000 */
[----:B------:R-:W-:Y:S01]  /*17ea0*/  FADD.FTZ R2, R66, R2 ;  /* 0x0000000242027221 */ /* 0x000fe20000010000 */
[----:B------:R-:W-:Y:S01]  /*17eb0*/  HMMA.16816.F32 R32, R8, R14, R40 ;  /* 0x0000000e0820723c */ /* 0x000fe20000001828 */
[----:B------:R-:W-:Y:S02]  /*17ec0*/  MUFU.EX2 R14, R12 ;  /* 0x0000000c000e7308 */ /* 0x000fe40000000800 */
[----:B------:R-:W-:Y:S02]  /*17ed0*/  FADD.FTZ R5, R70, R5 ;  /* 0x0000000546057221 */ /* 0x000fe40000010000 */
[----:B------:R1:W-:Y:S02]  /*17ee0*/  MUFU.EX2 R12, R4 ;  /* 0x00000004000c7308 */ /* 0x0003e40000000800 */
[----:B-1----:R-:W-:Y:S01]  /*17ef0*/  FADD.FTZ R4, R62, R2 ;  /* 0x000000023e047221 */ /* 0x002fe20000010000 */
[----:B------:R-:W-:-:S04]  /*17f00*/  FADD.FTZ R2, R59, R5 ;  /* 0x000000053b027221 */ /* 0x000fc80000010000 */
[----:B------:R-:W-:-:S04]  /*17f10*/  FADD.FTZ R2, R61, R2 ;  /* 0x000000023d027221 */ /* 0x000fc80000010000 */
[----:B------:R-:W-:-:S04]  /*17f20*/  FADD.FTZ R2, R63, R2 ;  /* 0x000000023f027221 */ /* 0x000fc80000010000 */
[----:B------:R-:W-:-:S04]  /*17f30*/  FADD.FTZ R2, R60, R2 ;  /* 0x000000023c027221 */ /* 0x000fc80000010000 */
[----:B------:R-:W-:Y:S01]  /*17f40*/  FADD.FTZ R2, R51, R2 ;  /* 0x0000000233027221 */ /* 0x000fe20000010000 */
[----:B------:R1:W4:Y:S03]  /*17f50*/  MUFU.EX2 R21, R7 ;  /* 0x0000000700157308 */ /* 0x0003260000000800 */
[----:B------:R-:W-:Y:S01]  /*17f60*/  FADD.FTZ R2, R52, R2 ;  /* 0x0000000234027221 */ /* 0x000fe20000010000 */
[----:B------:R2:W3:Y:S03]  /*17f70*/  MUFU.EX2 R13, R6 ;  /* 0x00000006000d7308 */ /* 0x0004e60000000800 */
[----:B------:R-:W-:Y:S01]  /*17f80*/  FADD.FTZ R2, R54, R2 ;  /* 0x0000000236027221 */ /* 0x000fe20000010000 */
[-CC-:B-1----:R-:W-:Y:S01]  /*17f90*/  FFMA.FTZ R7, R171, R0.reuse, -R3.reuse ;  /* 0x00000000ab077223 */ /* 0x182fe20000010803 */
        /* <DEDUP_REMOVED lines=18> */
[----:B------:R-:W1:Y:S02]  /*180c0*/  MUFU.EX2 R7, R7 ;  /* 0x0000000700077308 */ /* 0x000e640000000800 */
[----:B------:R-:W-:Y:S01]  /*180d0*/  FADD.FTZ R0, R37, R0 ;  /* 0x0000000025007221 */ /* 0x000fe20000010000 */
[----:B---3--:R-:W-:Y:S01]  /*180e0*/  FADD.FTZ R2, R13, R2 ;  /* 0x000000020d027221 */ /* 0x008fe20000010000 */
[----:B------:R-:W-:Y:S01]  /*180f0*/  MUFU.EX2 R6, R6 ;  /* 0x0000000600067308 */ /* 0x000fe20000000800 */
[C---:B------:R-:W-:Y:S03]  /*18100*/  HMMA.16816.F32 R144, R8.reuse, R16, R144 ;  /* 0x000000100890723c */ /* 0x040fe60000001890 */
[----:B------:R-:W-:Y:S01]  /*18110*/  FADD.FTZ R0, R36, R0 ;  /* 0x0000000024007221 */ /* 0x000fe20000010000 */
[----:B------:R-:W2:Y:S01]  /*18120*/  MUFU.EX2 R3, R3 ;  /* 0x0000000300037308 */ /* 0x000ea20000000800 */
[----:B------:R3:W-:Y:S02]  /*18130*/  STL [R1], R2 ;  /* 0x0000000201007387 */ /* 0x0007e40000100800 */
[----:B------:R-:W-:Y:S01]  /*18140*/  FADD.FTZ R0, R38, R0 ;  /* 0x0000000026007221 */ /* 0x000fe20000010000 */
[----:B------:R-:W-:Y:S03]  /*18150*/  HMMA.16816.F32 R8, R8, R18, R28 ;  /* 0x000000120808723c */ /* 0x000fe6000000181c */
[----:B------:R-:W-:Y:S01]  /*18160*/  FADD.FTZ R0, R23, R0 ;  /* 0x0000000017007221 */ /* 0x000fe20000010000 */
[----:B------:R-:W-:-:S02]  /*18170*/  F2FP.F16.F32.PACK_AB R148, R21, R22 ;  /* 0x000000161594723e */ /* 0x000fc400000000ff */
[----:B-1----:R-:W-:Y:S01]  /*18180*/  F2FP.F16.F32.PACK_AB R149, R7, R12 ;  /* 0x0000000c0795723e */ /* 0x002fe200000000ff */
[----:B------:R-:W-:Y:S01]  /*18190*/  FADD.FTZ R0, R12, R0 ;  /* 0x000000000c007221 */ /* 0x000fe20000010000 */
[----:B------:R-:W-:Y:S02]  /*181a0*/  F2FP.F16.F32.PACK_AB R150, R13, R14 ;  /* 0x0000000e0d96723e */ /* 0x000fe400000000ff */
[----:B--2---:R-:W-:Y:S01]  /*181b0*/  F2FP.F16.F32.PACK_AB R151, R3, R6 ;  /* 0x000000060397723e */ /* 0x004fe200000000ff */
[----:B------:R-:W-:Y:S01]  /*181c0*/  FADD.FTZ R0, R7, R0 ;  /* 0x0000000007007221 */ /* 0x000fe20000010000 */
[----:B------:R-:W-:-:S03]  /*181d0*/  IMAD.MOV.U32 R20, RZ, RZ, R97 ;  /* 0x000000ffff147224 */ /* 0x000fc600078e0061 */
[----:B------:R-:W-:Y:S02]  /*181e0*/  FADD.FTZ R0, R6, R0 ;  /* 0x0000000006007221 */ /* 0x000fe40000010000 */
[C---:B------:R-:W-:Y:S05]  /*181f0*/  HMMA.16816.F32 R136, R148.reuse, R140, R136 ;  /* 0x0000008c9488723c */ /* 0x040fea0000001888 */
[----:B------:R-:W-:Y:S02]  /*18200*/  IMAD.MOV.U32 R21, RZ, RZ, R99 ;  /* 0x000000ffff157224 */ /* 0x000fe400078e0063 */
[----:B------:R-:W-:Y:S01]  /*18210*/  FADD.FTZ R252, R3, R0 ;  /* 0x0000000003fc7221 */ /* 0x000fe20000010000 */
[----:B------:R-:W-:Y:S01]  /*18220*/  @P5 IMAD.MOV.U32 R20, RZ, RZ, R97 ;  /* 0x000000ffff145224 */ /* 0x000fe200078e0061 */
[----:B------:R-:W-:Y:S03]  /*18230*/  HMMA.16816.F32 R140, R148, R142, R32 ;  /* 0x0000008e948c723c */ /* 0x000fe60000001820 */
[----:B------:R-:W-:-:S02]  /*18240*/  @P5 IMAD.MOV.U32 R21, RZ, RZ, R99 ;  /* 0x000000ffff155224 */ /* 0x000fc400078e0063 */
[----:B------:R-:W-:-:S03]  /*18250*/  @P5 VIADD R241, R242, 0xfffffffd ;  /* 0xfffffffdf2f15836 */ /* 0x000fc60000000000 */
[C---:B-----5:R-:W-:Y:S08]  /*18260*/  HMMA.16816.F32 R144, R148.reuse, R24, R144 ;  /* 0x000000189490723c */ /* 0x060ff00000001890 */
[----:B------:R-:W-:Y:S01]  /*18270*/  HMMA.16816.F32 R148, R148, R26, R8 ;  /* 0x0000001a9494723c */ /* 0x000fe20000001808 */
[----:B------:R-:W-:-:S04]  /*18280*/  NOP ;  /* 0x0000000000007918 */ /* 0x000fc80000000000 */
[----:B---3--:R-:W-:-:S15]  /*18290*/  @P5 BRA `(.L_x_2395) ;  /* 0x0000000000085947 */ /* 0x008fde0003800000 */
.L_x_2386:
[----:B------:R-:W2:Y:S02]  /*182a0*/  LDL.LU R0, [R1+0xb4] ;  /* 0x0000b40001007983 */ /* 0x000ea40000300800 */
[----:B--2---:R-:W-:-:S07]  /*182b0*/  IADD3 R241, PT, PT, R0, -0x1, RZ ;  /* 0xffffffff00f17810 */ /* 0x004fce0007ffe0ff */
.L_x_2395:
[----:B------:R-:W-:Y:S05]  /*182c0*/  BSYNC B2 ;  /* 0x0000000000027941 */ /* 0x000fea0003800000 */
.L_x_2385:
        /* <DEDUP_REMOVED lines=8> */
.L_x_2403:
[----:B-1----:R-:W2:Y:S01]  /*18350*/  LDL.LU R2, [R1+0x4] ;  /* 0x0000040001027983 */ /* 0x002ea20000300800 */
[----:B------:R-:W-:Y:S04]  /*18360*/  DEPBAR.LE SB0, 0x0 ;  /* 0x000080000000791a */ /* 0x000fe80000000000 */
[----:B------:R-:W-:Y:S05]  /*18370*/  WARPSYNC.ALL ;  /* 0x0000000000007948 */ /* 0x000fea0003800000 */
[----:B------:R-:W-:Y:S01]  /*18380*/  BAR.SYNC.DEFER_BLOCKING 0x0 ;  /* 0x0000000000007b1d */ /* 0x000fe20000010000 */
[----:B------:R-:W-:Y:S02]  /*18390*/  IMAD.SHL.U32 R220, R212, 0x8, RZ ;  /* 0x00000008d4dc7824 */ /* 0x000fe400078e00ff */
[----:B------:R-:W-:Y:S02]  /*183a0*/  IMAD.MOV.U32 R12, RZ, RZ, R251 ;  /* 0x000000ffff0c7224 */ /* 0x000fe400078e00fb */
[----:B------:R-:W-:Y:S01]  /*183b0*/  IMAD.MOV.U32 R11, RZ, RZ, R250 ;  /* 0x000000ffff0b7224 */ /* 0x000fe200078e00fa */
[----:B------:R1:W-:Y:S01]  /*183c0*/  STL [R1+0x4], R220 ;  /* 0x000004dc01007387 */ /* 0x0003e20000100800 */
[----:B------:R-:W-:Y:S03]  /*183d0*/  BSSY.RECONVERGENT B0, `(.L_x_2397) ;  /* 0x000004e000007945 */ /* 0x000fe60003800200 */
[----:B------:R-:W3:Y:S01]  /*183e0*/  @!P3 LD.E R3, desc[UR4][R134.64+0x40] ;  /* 0x000040048603b980 */ /* 0x000ee2000c101900 */
[C---:B--2---:R-:W-:Y:S02]  /*183f0*/  LOP3.LUT R0, R2.reuse, 0xc0, RZ, 0xc0, !PT ;  /* 0x000000c002007812 */ /* 0x044fe400078ec0ff */
[----:B------:R-:W-:Y:S02]  /*18400*/  LOP3.LUT R13, R2, 0x18, RZ, 0xc0, !PT ;  /* 0x00000018020d7812 */ /* 0x000fe400078ec0ff */
[----:B------:R-:W-:Y:S02]  /*18410*/  LOP3.LUT R0, R0, 0x18, R212, 0xf8, !PT ;  /* 0x0000001800007812 */ /* 0x000fe400078ef8d4 */
[----:B------:R-:W2:Y:S02]  /*18420*/  S2R R212, SR_TID.X ;  /* 0x0000000000d47919 */ /* 0x000ea40000002100 */
[----:B------:R-:W-:Y:S01]  /*18430*/  LOP3.LUT R217, R0, 0x18, R2, 0x78, !PT ;  /* 0x0000001800d97812 */ /* 0x000fe200078e7802 */
[----:B------:R-:W-:Y:S05]  /*18440*/  @!P3 IMAD.MOV.U32 R0, RZ, RZ, RZ ;  /* 0x000000ffff00b224 */ /* 0x000fea00078e00ff */
[----:B------:R-:W-:Y:S01]  /*18450*/  @!P3 IADD3 R2, P0, PT, RZ, -R0, RZ ;  /* 0x80000000ff02b210 */ /* 0x000fe20007f1e0ff */
        /* <DEDUP_REMOVED lines=69> */
.L_x_2398:
[----:B------:R-:W-:Y:S05]  /*188b0*/  BSYNC.RECONVERGENT B0 ;  /* 0x0000000000007941 */ /* 0x000fea0003800200 */
.L_x_2397:
[----:B------:R-:W2:Y:S01]  /*188c0*/  LDL R2, [R1+0x14] ;  /* 0x0000140001027983 */ /* 0x000ea20000100800 */
[----:B------:R-:W1:Y:S01]  /*188d0*/  S2UR UR6, SR_CgaCtaId ;  /* 0x00000000000679c3 */ /* 0x000e620000008800 */
[----:B------:R-:W-:Y:S01]  /*188e0*/  UMOV UR7, 0x400 ;  /* 0x0000040000077882 */ /* 0x000fe20000000000 */
[----:B------:R-:W-:Y:S02]  /*188f0*/  SHF.L.U64.HI R12, R246, 0x6, R247 ;  /* 0x00000006f60c7819 */ /* 0x000fe400000102f7 */
[----:B------:R-:W3:Y:S01]  /*18900*/  LDL.LU R0, [R1+0x1c] ;  /* 0x00001c0001007983 */ /* 0x000ee20000300800 */
[C---:B------:R-:W-:Y:S01]  /*18910*/  IMAD.SHL.U32 R5, R212.reuse, 0x10, RZ ;  /* 0x00000010d4057824 */ /* 0x040fe200078e00ff */
[----:B------:R-:W-:Y:S01]  /*18920*/  SHF.R.U32.HI R209, RZ, 0x1, R212 ;  /* 0x00000001ffd17819 */ /* 0x000fe200000116d4 */
[C---:B------:R-:W-:Y:S01]  /*18930*/  IMAD.SHL.U32 R211, R212.reuse, 0x20, RZ ;  /* 0x00000020d4d37824 */ /* 0x040fe200078e00ff */
[C---:B------:R-:W-:Y:S01]  /*18940*/  LOP3.LUT R3, R212.reuse, 0x8, RZ, 0xc0, !PT ;  /* 0x00000008d4037812 */ /* 0x040fe200078ec0ff */
[----:B------:R-:W-:Y:S01]  /*18950*/  IMAD.SHL.U32 R4, R212, 0x4, RZ ;  /* 0x00000004d4047824 */ /* 0x000fe200078e00ff */
[----:B------:R-:W-:Y:S01]  /*18960*/  LOP3.LUT R210, R5, 0x3e00, RZ, 0xc0, !PT ;  /* 0x00003e0005d27812 */ /* 0x000fe200078ec0ff */
[----:B------:R-:W4:Y:S01]  /*18970*/  LDL R242, [R1+0x18] ;  /* 0x0000180001f27983 */ /* 0x000f220000100800 */
[----:B------:R-:W-:Y:S01]  /*18980*/  LOP3.LUT R3, R3, 0xc0, R211, 0xf8, !PT ;  /* 0x000000c003037812 */ /* 0x000fe200078ef8d3 */
[----:B------:R-:W-:Y:S01]  /*18990*/  BSSY.RECONVERGENT B1, `(.L_x_2399) ;  /* 0x0000144000017945 */ /* 0x000fe20003800200 */
[----:B------:R-:W-:Y:S02]  /*189a0*/  LOP3.LUT R4, R4, 0x18, RZ, 0xc0, !PT ;  /* 0x0000001804047812 */ /* 0x000fe400078ec0ff */
[----:B------:R-:W-:Y:S01]  /*189b0*/  LOP3.LUT P2, RZ, R212, 0x4, RZ, 0xc0, !PT ;  /* 0x00000004d4ff7812 */ /* 0x000fe2000784c0ff */
[----:B-1----:R-:W-:Y:S01]  /*189c0*/  ULEA UR6, UR6, UR7, 0x18 ;  /* 0x0000000706067291 */ /* 0x002fe2000f8ec0ff */
[----:B--2---:R-:W-:Y:S01]  /*189d0*/  ISETP.GE.AND P0, PT, R13, R2, PT ;  /* 0x000000020d00720c */ /* 0x004fe20003f06270 */
[----:B------:R-:W-:Y:S01]  /*189e0*/  IMAD.SHL.U32 R13, R246, 0x40, RZ ;  /* 0x00000040f60d7824 */ /* 0x000fe200078e00ff */
[----:B------:R-:W-:Y:S02]  /*189f0*/  LOP3.LUT R2, R5, 0x100, RZ, 0xc0, !PT ;  /* 0x0000010005027812 */ /* 0x000fe400078ec0ff */
[----:B---3--:R-:W-:Y:S02]  /*18a00*/  LOP3.LUT R217, R0, R217, RZ, 0xfc, !PT ;  /* 0x000000d900d97212 */ /* 0x008fe400078efcff */
[----:B------:R-:W-:Y:S02]  /*18a10*/  IADD3 R10, P1, PT, R13, R251, RZ ;  /* 0x000000fb0d0a7210 */ /* 0x000fe40007f3e0ff */
[----:B------:R-:W-:Y:S02]  /*18a20*/  LEA R217, R217, UR6, 0x1 ;  /* 0x00000006d9d97c11 */ /* 0x000fe4000f8e08ff */
[----:B------:R-:W-:Y:S01]  /*18a30*/  LOP3.LUT R0, R209, 0x8, RZ, 0xc0, !PT ;  /* 0x00000008d1007812 */ /* 0x000fe200078ec0ff */
[--C-:B------:R-:W-:Y:S01]  /*18a40*/  IMAD.X R11, R12, 0x1, R250.reuse, P1 ;  /* 0x000000010c0b7824 */ /* 0x100fe200008e06fa */
[----:B------:R-:W-:Y:S01]  /*18a50*/  IADD3 R8, P1, PT, R10, R13, RZ ;  /* 0x0000000d0a087210 */ /* 0x000fe20007f3e0ff */
[----:B------:R-:W-:Y:S01]  /*18a60*/  @!P0 IMAD.MOV.U32 R6, RZ, RZ, R251 ;  /* 0x000000ffff068224 */ /* 0x000fe200078e00fb */
[--C-:B------:R-:W-:Y:S01]  /*18a70*/  LOP3.LUT R2, R2, 0x20, R211.reuse, 0xf8, !PT ;  /* 0x0000002002027812 */ /* 0x100fe200078ef8d3 */
[----:B------:R-:W-:Y:S01]  /*18a80*/  @!P0 IMAD.MOV.U32 R7, RZ, RZ, R250 ;  /* 0x000000ffff078224 */ /* 0x000fe200078e00fa */
[--C-:B------:R-:W-:Y:S01]  /*18a90*/  LOP3.LUT R0, R0, 0xc0, R211.reuse, 0xf8, !PT ;  /* 0x000000c000007812 */ /* 0x100fe200078ef8d3 */
[----:B------:R-:W-:Y:S01]  /*18aa0*/  IMAD.X R9, R11, 0x1, R12, P1 ;  /* 0x000000010b097824 */ /* 0x000fe200008e060c */
[----:B------:R-:W-:Y:S02]  /*18ab0*/  LOP3.LUT R2, R2, R3, R4, 0xf6, !PT ;  /* 0x0000000302027212 */ /* 0x000fe400078ef604 */
[----:B------:R-:W-:Y:S01]  /*18ac0*/  @!PT LDS RZ, [RZ] ;  /* 0x00000000fffff984 */ /* 0x000fe20000000800 */
[----:B------:R-:W-:Y:S01]  /*18ad0*/  @!PT LDS RZ, [RZ] ;  /* 0x00000000fffff984 */ /* 0x000fe20000000800 */
[----:B------:R-:W-:Y:S01]  /*18ae0*/  @!PT LDS RZ, [RZ] ;  /* 0x00000000fffff984 */ /* 0x000fe20000000800 */
[----:B------:R1:W-:Y:S01]  /*18af0*/  @!P0 LDGSTS.E.BYPASS.LTC128B.128 [R217+0x5000], desc[UR4][R6.64] ;  /* 0x0500000006d98fae */ /* 0x0003e2000b981a04 */
[----:B------:R-:W-:Y:S02]  /*18b00*/  LOP3.LUT R208, R0, R4, RZ, 0x3c, !PT ;  /* 0x0000000400d07212 */ /* 0x000fe400078e3cff */
[--C-:B------:R-:W-:Y:S02]  /*18b10*/  LOP3.LUT R0, R210, 0x20, R211.reuse, 0xf8, !PT ;  /* 0x00000020d2007812 */ /* 0x100fe400078ef8d3 */
[----:B------:R-:W-:Y:S01]  /*18b20*/  @P0 STS.128 [R217+0x5000], RZ ;  /* 0x005000ffd9000388 */ /* 0x000fe20000000c00 */
[----:B------:R-:W-:Y:S02]  /*18b30*/  LEA R152, R2, UR6, 0x1 ;  /* 0x0000000602987c11 */ /* 0x000fe4000f8e08ff */
[----:B------:R-:W-:Y:S02]  /*18b40*/  LOP3.LUT R0, R0, 0x100, R211, 0xf8, !PT ;  /* 0x0000010000007812 */ /* 0x000fe400078ef8d3 */
[----:B------:R-:W-:Y:S01]  /*18b50*/  @!PT LDS RZ, [RZ] ;  /* 0x00000000fffff984 */ /* 0x000fe20000000800 */
[----:B------:R-:W-:Y:S01]  /*18b60*/  @!PT LDS RZ, [RZ] ;  /* 0x00000000fffff984 */ /* 0x000fe20000000800 */
[----:B------:R-:W-:Y:S01]  /*18b70*/  @!PT LDS RZ, [RZ] ;  /* 0x00000000fffff984 */ /* 0x000fe20000000800 */
[----:B------:R2:W-:Y:S02]  /*18b80*/  @!P0 LDGSTS.E.BYPASS.LTC128B.128 [R217+0x5800], desc[UR4][R10.64] ;  /* 0x058000000ad98fae */ /* 0x0005e4000b981a04 */
[----:B------:R-:W-:Y:S03]  /*18b90*/  LOP3.LUT R0, R0, R208, RZ, 0xfc, !PT ;  /* 0x000000d000007212 */ /* 0x000fe600078efcff */
[----:B------:R-:W-:Y:S01]  /*18ba0*/  @P0 STS.128 [R217+0x5800], RZ ;  /* 0x005800ffd9000388 */ /* 0x000fe20000000c00 */
[----:B------:R-:W-:Y:S04]  /*18bb0*/  LEA R3, R0, UR6, 0x1 ;  /* 0x0000000600037c11 */ /* 0x000fe8000f8e08ff */
[----:B------:R-:W-:Y:S01]  /*18bc0*/  @!PT LDS RZ, [RZ] ;  /* 0x00000000fffff984 */ /* 0x000fe20000000800 */
[----:B------:R-:W-:Y:S01]  /*18bd0*/  @!PT LDS RZ, [RZ] ;  /* 0x00000000fffff984 */ /* 0x000fe20000000800 */
[----:B------:R-:W-:Y:S01]  /*18be0*/  @!PT LDS RZ, [RZ] ;  /* 0x00000000fffff984 */ /* 0x000fe20000000800 */
[----:B------:R3:W-:Y:S01]  /*18bf0*/  @!P0 LDGSTS.E.BYPASS.LTC128B.128 [R217+0x6000], desc[UR4][R8.64] ;  /* 0x0600000008d98fae */ /* 0x0007e2000b981a04 */
[----:B------:R-:W-:Y:S04]  /*18c00*/  IMAD.MOV.U32 R0, RZ, RZ, 0x20 ;  /* 0x00000020ff007424 */ /* 0x000fe800078e00ff */
[----:B------:R-:W-:Y:S01]  /*18c10*/  @P0 STS.128 [R217+0x6000], RZ ;  /* 0x006000ffd9000388 */ /* 0x000fe20000000c00 */
[----:B------:R-:W-:Y:S02]  /*18c20*/  SEL R0, R0, 0xffffffe0, !P2 ;  /* 0xffffffe000007807 */ /* 0x000fe40005000000 */
[-C--:B-1----:R-:W-:Y:S03]  /*18c30*/  IADD3 R6, P1, PT, R8, R13.reuse, RZ ;  /* 0x0000000d08067210 */ /* 0x082fe60007f3e0ff */
[--C-:B------:R-:W-:Y:S02]  /*18c40*/  IMAD.IADD R156, R3, 0x1, R0.reuse ;  /* 0x00000001039c7824 */ /* 0x100fe400078e0200 */
[----:B------:R-:W-:Y:S02]  /*18c50*/  IMAD.IADD R0, R152, 0x1, R0 ;  /* 0x0000000198007824 */ /* 0x000fe400078e0200 */
        /* <DEDUP_REMOVED lines=29> */
[----:B----4-:R-:W-:Y:S04]  /*18e30*/  ISETP.GT.AND P1, PT, R241, R242, PT ;  /* 0x000000f2f100720c */ /* 0x010fe80003f24270 */
[----:B------:R-:W-:Y:S01]  /*18e40*/  @!PT LDS RZ, [RZ] ;  /* 0x00000000fffff984 */ /* 0x000fe20000000800 */
[----:B------:R-:W-:Y:S01]  /*18e50*/  @!PT LDS RZ, [RZ] ;  /* 0x00000000fffff984 */ /* 0x000fe20000000800 */
[----:B------:R-:W-:Y:S01]  /*18e60*/  @!PT LDS RZ, [RZ] ;  /* 0x00000000fffff984 */ /* 0x000fe20000000800 */
[----:B------:R1:W-:Y:S05]  /*18e70*/  @!P0 LDGSTS.E.BYPASS.LTC128B.128 [R217+0x8800], desc[UR4][R6.64] ;  /* 0x0880000006d98fae */ /* 0x0003ea000b981a04 */
[----:B------:R-:W-:Y:S05]  /*18e80*/  @P0 STS.128 [R217+0x8800], RZ ;  /* 0x008800ffd9000388 */ /* 0x000fea0000000c00 */
[----:B------:R-:W-:Y:S05]  /*18e90*/  LDSM.16.M88.4 R128, [R3] ;  /* 0x000000000380783b */ /* 0x000fea0000000200 */
        /* <DEDUP_REMOVED lines=71> */
[----:B------:R4:W5:Y:S01]  /*19310*/  LDSM.16.M88.4 R168, [R0+0x4c00] ;  /* 0x004c000000a8783b */ /* 0x0009620000000200 */
[----:B------:R-:W-:Y:S04]  /*19320*/  DEPBAR.LE SB0, 0x0 ;  /* 0x000080000000791a */ /* 0x000fe80000000000 */
[----:B------:R-:W-:Y:S02]  /*19330*/  BAR.SYNC.DEFER_BLOCKING 0x0 ;  /* 0x0000000000007b1d */ /* 0x000fe40000010000 */
[C---:B-1----:R-:W-:Y:S08]  /*19340*/  HMMA.16816.F32 R28, R156.reuse, R152, R28 ;  /* 0x000000989c1c723c */ /* 0x042ff0000000181c */
[C---:B------:R-:W-:Y:S08]  /*19350*/  HMMA.16816.F32 R32, R156.reuse, R154, R32 ;  /* 0x0000009a9c20723c */ /* 0x040ff00000001820 */
[C---:B------:R-:W-:Y:S03]  /*19360*/  HMMA.16816.F32 R36, R156.reuse, R172, R36 ;  /* 0x000000ac9c24723c */ /* 0x040fe60000001824 */
[----:B----4-:R-:W-:Y:S05]  /*19370*/  LOP3.LUT R0, R220, 0x1f20, RZ, 0xc0, !PT ;  /* 0x00001f20dc007812 */ /* 0x010fea00078ec0ff */
[C---:B------:R-:W-:Y:S01]  /*19380*/  HMMA.16816.F32 R40, R156.reuse, R174, R40 ;  /* 0x000000ae9c28723c */ /* 0x040fe20000001828 */
[----:B------:R1:W-:Y:S07]  /*19390*/  STL [R1+0x1c], R0 ;  /* 0x00001c0001007387 */ /* 0x0003ee0000100800 */
        /* <DEDUP_REMOVED lines=21> */
[----:B------:R-:W-:Y:S01]  /*194f0*/  HMMA.16816.F32 R128, R156, R170, R128 ;  /* 0x000000aa9c80723c */ /* 0x000fe20000001880 */
[----:B------:R-:W-:Y:S08]  /*19500*/  @!UPT UIADD3 URZ, UPT, UPT, URZ, URZ, URZ ;  /* 0x000000fffffff290 */ /* 0x000ff0000fffe0ff */
[----:B-1----:R-:W-:Y:S11]  /*19510*/  @!P1 BRA `(.L_x_2400) ;  /* 0x00000008002c9947 */ /* 0x002ff60003800000 */
        /* <DEDUP_REMOVED lines=79> */
.L_x_2402:
[----:B------:R-:W-:Y:S05]  /*19a10*/  BSYNC.RECONVERGENT B0 ;  /* 0x0000000000007941 */ /* 0x000fea0003800200 */
.L_x_2401:
[----:B------:R-:W-:Y:S01]  /*19a20*/  @!P0 IMAD.MOV.U32 R154, RZ, RZ, R249 ;  /* 0x000000ffff9a8224 */ /* 0x000fe200078e00f9 */
[----:B------:R-:W-:Y:S01]  /*19a30*/  LEA R152, P1, R160, R249, 0x1 ;  /* 0x000000f9a0987211 */ /* 0x000fe200078208ff */
[----:B------:R-:W-:Y:S01]  /*19a40*/  @!P0 IMAD.MOV.U32 R155, RZ, RZ, R248 ;  /* 0x000000ffff9b8224 */ /* 0x000fe200078e00f8 */
[--C-:B------:R-:W-:Y:S02]  /*19a50*/  SHF.L.U64.HI R2, R218, 0x5, R219.reuse ;  /* 0x00000005da027819 */ /* 0x100fe400000102db */
        /* <DEDUP_REMOVED lines=55> */
.L_x_2400:
[----:B------:R-:W-:Y:S05]  /*19dd0*/  BSYNC.RECONVERGENT B1 ;  /* 0x0000000000017941 */ /* 0x000fea0003800200 */
.L_x_2399:
[----:B------:R-:W-:Y:S05]  /*19de0*/  IMAD.SHL.U32 R0, R212, 0x2, RZ ;  /* 0x00000002d4007824 */ /* 0x000fea00078e00ff */
[----:B--2---:R-:W-:Y:S05]  /*19df0*/  LOP3.LUT R2, R0, 0x6, RZ, 0xc0, !PT ;  /* 0x0000000600027812 */ /* 0x004fea00078ec0ff */
[----:B------:R-:W-:Y:S01]  /*19e00*/  IMAD R0, R241, 0x100, R2 ;  /* 0x00000100f1007824 */ /* 0x000fe200078e0202 */
[----:B------:R1:W-:Y:S03]  /*19e10*/  STL [R1+0x10], R2 ;  /* 0x0000100201007387 */ /* 0x0003e60000100800 */
[C---:B------:R-:W-:Y:S01]  /*19e20*/  VIADD R152, R0.reuse, 0x1 ;  /* 0x0000000100987836 */ /* 0x040fe20000000000 */
[C---:B------:R-:W-:Y:S01]  /*19e30*/  ISETP.GE.AND P5, PT, R0.reuse, R213, PT ;  /* 0x000000d50000720c */ /* 0x040fe20003fa6270 */
[C---:B------:R-:W-:Y:S01]  /*19e40*/  VIADD R3, R0.reuse, 0x41 ;  /* 0x0000004100037836 */ /* 0x040fe20000000000 */
[C---:B------:R-:W-:Y:S01]  /*19e50*/  ISETP.GE.AND P1, PT, R0.reuse, R215, PT ;  /* 0x000000d70000720c */ /* 0x040fe20003f26270 */
[----:B------:R-:W-:Y:S01]  /*19e60*/  VIADD R189, R0, 0x9 ;  /* 0x0000000900bd7836 */ /* 0x000fe20000000000 */
[----:B------:R-:W-:Y:S01]  /*19e70*/  ISETP.GE.AND P4, PT, R152, R213, PT ;  /* 0x000000d59800720c */ /* 0x000fe20003f86270 */
[----:B------:R-:W-:Y:S01]  /*19e80*/  VIADD R173, R0, 0x11 ;  /* 0x0000001100ad7836 */ /* 0x000fe20000000000 */
[----:B------:R-:W-:Y:S01]  /*19e90*/  ISETP.GE.AND P0, PT, R152, R215, PT ;  /* 0x000000d79800720c */ /* 0x000fe20003f06270 */
[C---:B------:R-:W-:Y:S01]  /*19ea0*/  VIADD R188, R0.reuse, 0x19 ;  /* 0x0000001900bc7836 */ /* 0x040fe20000000000 */
[----:B------:R-:W-:Y:S01]  /*19eb0*/  FSEL R220, R5, -INF , P4 ;  /* 0xff80000005dc7808 */ /* 0x000fe20002000000 */
[C---:B------:R-:W-:Y:S01]  /*19ec0*/  VIADD R176, R0.reuse, 0x8 ;  /* 0x0000000800b07836 */ /* 0x040fe20000000000 */
[----:B------:R-:W-:Y:S01]  /*19ed0*/  FSEL R236, R7, -INF , P0 ;  /* 0xff80000007ec7808 */ /* 0x000fe20000000000 */
[C---:B------:R-:W-:Y:S01]  /*19ee0*/  VIADD R160, R0.reuse, 0x21 ;  /* 0x0000002100a07836 */ /* 0x040fe20000000000 */
[C---:B------:R-:W-:Y:S01]  /*19ef0*/  ISETP.GE.AND P4, PT, R189.reuse, R213, PT ;  /* 0x000000d5bd00720c */ /* 0x040fe20003f86270 */
[C---:B------:R-:W-:Y:S01]  /*19f00*/  VIADD R158, R0.reuse, 0x10 ;  /* 0x00000010009e7836 */ /* 0x040fe20000000000 */
[----:B------:R-:W-:Y:S01]  /*19f10*/  ISETP.GE.AND P0, PT, R189, R215, PT ;  /* 0x000000d7bd00720c */ /* 0x000fe20003f06270 */
[C---:B------:R-:W-:Y:S01]  /*19f20*/  VIADD R187, R0.reuse, 0x29 ;  /* 0x0000002900bb7836 */ /* 0x040fe20000000000 */
[----:B------:R-:W-:Y:S01]  /*19f30*/  FSEL R206, R9, -INF , P4 ;  /* 0xff80000009ce7808 */ /* 0x000fe20002000000 */
[C---:B------:R-:W-:Y:S01]  /*19f40*/  VIADD R9, R0.reuse, 0xb0 ;  /* 0x000000b000097836 */ /* 0x040fe20000000000 */
[----:B------:R-:W-:Y:S01]  /*19f50*/  FSEL R234, R11, -INF , P0 ;  /* 0xff8000000bea7808 */ /* 0x000fe20000000000 */
[C---:B------:R-:W-:Y:S01]  /*19f60*/  VIADD R11, R0.reuse, 0xd0 ;  /* 0x000000d0000b7836 */ /* 0x040fe20000000000 */
[C---:B------:R-:W-:Y:S01]  /*19f70*/  ISETP.GE.AND P4, PT, R173.reuse, R213, PT ;  /* 0x000000d5ad00720c */ /* 0x040fe20003f86270 */
[C---:B-1----:R-:W-:Y:S01]  /*19f80*/  VIADD R2, R0.reuse, 0xc0 ;  /* 0x000000c000027836 */ /* 0x042fe20000000000 */
        /* <DEDUP_REMOVED lines=16> */
[----:B------:R-:W-:Y:S01]  /*1a090*/  FSEL R230, R19, -INF , P0 ;  /* 0xff80000013e67808 */ /* 0x000fe20000000000 */
[----:B------:R-:W-:Y:S01]  /*1a0a0*/  VIADD R180, R0, 0x49 ;  /* 0x0000004900b47836 */ /* 0x000fe20000000000 */
[----:B------:R-:W-:Y:S01]  /*1a0b0*/  FSEL R217, R6, -INF , P1 ;  /* 0xff80000006d97808 */ /* 0x000fe20000800000 */
[----:B------:R-:W-:Y:S01]  /*1a0c0*/  VIADD R186, R0, 0x38 ;  /* 0x0000003800ba7836 */ /* 0x000fe20000000000 */
[----:B------:R-:W-:Y:S01]  /*1a0d0*/  ISETP.GE.AND P4, PT, R160, R213, PT ;  /* 0x000000d5a000720c */ /* 0x000fe20003f86270 */
[----:B------:R-:W-:Y:S01]  /*1a0e0*/  VIADD R169, R0, 0x51 ;  /* 0x0000005100a97836 */ /* 0x000fe20000000000 */
[-C--:B------:R-:W-:Y:S01]  /*1a0f0*/  ISETP.GE.AND P0, PT, R160, R215.reuse, PT ;  /* 0x000000d7a000720c */ /* 0x080fe20003f06270 */
        /* <DEDUP_REMOVED lines=12> */
[C---:B------:R-:W-:Y:S01]  /*1a1c0*/  VIADD R153, R0.reuse, 0x69 ;  /* 0x0000006900997836 */ /* 0x040fe20000000000 */
[C---:B------:R-:W-:Y:S01]  /*1a1d0*/  ISETP.GE.AND P4, PT, R187.reuse, R213, PT ;  /* 0x000000d5bb00720c */ /* 0x040fe20003f86270 */
[C---:B------:R-:W-:Y:S01]  /*1a1e0*/  VIADD R168, R0.reuse, 0x58 ;  /* 0x0000005800a87836 */ /* 0x040fe20000000000 */
[-C--:B------:R-:W-:Y:S01]  /*1a1f0*/  ISETP.GE.AND P0, PT, R187, R215.reuse, PT ;  /* 0x000000d7bb00720c */ /* 0x080fe20003f06270 */
        /* <DEDUP_REMOVED lines=17> */
[----:B------:R-:W-:Y:S02]  /*1a310*/  ISETP.GE.AND P1, PT, R185, R215, PT ;  /* 0x000000d7b900720c */ /* 0x000fe40003f26270 */
[----:B------:R-:W-:Y:S02]  /*1a320*/  FSEL R200, R16, -INF , P5 ;  /* 0xff80000010c87808 */ /* 0x000fe40002800000 */
[-C--:B------:R-:W-:Y:S02]  /*1a330*/  ISETP.GE.AND P5, PT, R156, R213.reuse, PT ;  /* 0x000000d59c00720c */ /* 0x080fe40003fa6270 */
[----:B------:R-:W-:Y:S01]  /*1a340*/  FSEL R194, R29, -INF , P4 ;  /* 0xff8000001dc27808 */ /* 0x000fe20002000000 */
[C---:B------:R-:W-:Y:S01]  /*1a350*/  VIADD R29, R0.reuse, 0x99 ;  /* 0x00000099001d7836 */ /* 0x040fe20000000000 */
[----:B------:R-:W-:Y:S01]  /*1a360*/  FSEL R224, R31, -INF , P0 ;  /* 0xff8000001fe07808 */ /* 0x000fe20000000000 */
[----:B------:R-:W-:Y:S01]  /*1a370*/  VIADD R31, R0, 0x91 ;  /* 0x00000091001f7836 */ /* 0x000fe20000000000 */
[----:B------:R-:W-:Y:S02]  /*1a380*/  FSEL R231, R18, -INF , P1 ;  /* 0xff80000012e77808 */ /* 0x000fe40000800000 */
[C---:B------:R-:W-:Y:S02]  /*1a390*/  ISETP.GE.AND P4, PT, R179.reuse, R213, PT ;  /* 0x000000d5b300720c */ /* 0x040fe40003f86270 */
[-C--:B------:R-:W-:Y:S02]  /*1a3a0*/  ISETP.GE.AND P0, PT, R179, R215.reuse, PT ;  /* 0x000000d7b300720c */ /* 0x080fe40003f06270 */
[----:B------:R-:W-:Y:S02]  /*1a3b0*/  ISETP.GE.AND P1, PT, R156, R215, PT ;  /* 0x000000d79c00720c */ /* 0x000fe40003f26270 */
[----:B------:R-:W-:Y:S01]  /*1a3c0*/  FSEL R199, R20, -INF , P5 ;  /* 0xff80000014c77808 */ /* 0x000fe20002800000 */
[----:B------:R-:W-:Y:S01]  /*1a3d0*/  VIADD R20, R0, 0xc9 ;  /* 0x000000c900147836 */ /* 0x000fe20000000000 */
[-C--:B------:R-:W-:Y:S02]  /*1a3e0*/  ISETP.GE.AND P5, PT, R183, R213.reuse, PT ;  /* 0x000000d5b700720c */ /* 0x080fe40003fa6270 */
[----:B------:R-:W-:Y:S02]  /*1a3f0*/  FSEL R192, R33, -INF , P4 ;  /* 0xff80000021c07808 */ /* 0x000fe40002000000 */
[----:B------:R-:W-:Y:S02]  /*1a400*/  FSEL R239, R35, -INF , P0 ;  /* 0xff80000023ef7808 */ /* 0x000fe40000000000 */
[----:B------:R-:W-:Y:S01]  /*1a410*/  FSEL R229, R22, -INF , P1 ;  /* 0xff80000016e57808 */ /* 0x000fe20000800000 */
[----:B------:R-:W-:Y:S01]  /*1a420*/  VIADD R22, R0, 0xa8 ;  /* 0x000000a800167836 */ /* 0x000fe20000000000 */
[C---:B------:R-:W-:Y:S02]  /*1a430*/  ISETP.GE.AND P4, PT, R3.reuse, R213, PT ;  /* 0x000000d50300720c */ /* 0x040fe40003f86270 */
[-C--:B------:R-:W-:Y:S02]  /*1a440*/  ISETP.GE.AND P0, PT, R3, R215.reuse, PT ;  /* 0x000000d70300720c */ /* 0x080fe40003f06270 */
[----:B------:R-:W-:Y:S02]  /*1a450*/  ISETP.GE.AND P1, PT, R183, R215, PT ;  /* 0x000000d7b700720c */ /* 0x000fe40003f26270 */
[----:B------:R-:W-:Y:S01]  /*1a460*/  FSEL R197, R24, -INF , P5 ;  /* 0xff80000018c57808 */ /* 0x000fe20002800000 */
[----:B------:R-:W-:Y:S01]  /*1a470*/  VIADD R24, R0, 0xa0 ;  /* 0x000000a000187836 */ /* 0x000fe20000000000 */
[-C--:B------:R-:W-:Y:S02]  /*1a480*/  ISETP.GE.AND P5, PT, R162, R213.reuse, PT ;  /* 0x000000d5a200720c */ /* 0x080fe40003fa6270 */
[----:B------:R-:W-:Y:S02]  /*1a490*/  FSEL R190, R37, -INF , P4 ;  /* 0xff80000025be7808 */ /* 0x000fe40002000000 */
[----:B------:R-:W-:Y:S01]  /*1a4a0*/  FSEL R237, R39, -INF , P0 ;  /* 0xff80000027ed7808 */ /* 0x000fe20000000000 */
[----:B------:R-:W-:Y:S01]  /*1a4b0*/  VIADD R39, R0, 0xe8 ;  /* 0x000000e800277836 */ /* 0x000fe20000000000 */
        /* <DEDUP_REMOVED lines=27> */
[C---:B------:R-:W-:Y:S01]  /*1a670*/  VIADD R36, R0.reuse, 0x90 ;  /* 0x0000009000247836 */ /* 0x040fe20000000000 */
[-C--:B------:R-:W-:Y:S02]  /*1a680*/  ISETP.GE.AND P5, PT, R181, R213.reuse, PT ;  /* 0x000000d5b500720c */ /* 0x080fe40003fa6270 */
[----:B------:R-:W-:Y:S01]  /*1a690*/  FSEL R174, R49, -INF , P4 ;  /* 0xff80000031ae7808 */ /* 0x000fe20002000000 */
[C---:B------:R-:W-:Y:S01]  /*1a6a0*/  VIADD R49, R0.reuse, 0xf8 ;  /* 0x000000f800317836 */ /* 0x040fe20000000000 */
        /* <DEDUP_REMOVED lines=8> */
[----:B------:R-:W-:Y:S02]  /*1a730*/  ISETP.GE.AND P5, PT, R170, R213, PT ;  /* 0x000000d5aa00720c */ /* 0x000fe40003fa6270 */
[----:B------:R-:W-:Y:S01]  /*1a740*/  FSEL R165, R53, -INF , P4 ;  /* 0xff80000035a57808 */ /* 0x000fe20002000000 */
[----:B------:R-:W-:Y:S01]  /*1a750*/  VIADD R53, R0, 0x71 ;  /* 0x0000007100357836 */ /* 0x000fe20000000000 */
[----:B------:R-:W-:Y:S02]  /*1a760*/  FSEL R161, R55, -INF , P0 ;  /* 0xff80000037a17808 */ /* 0x000fe40000000000 */
[----:B------:R-:W-:Y:S02]  /*1a770*/  FSEL R223, R42, -INF , P1 ;  /* 0xff8000002adf7808 */ /* 0x000fe40000800000 */
[-C--:B------:R-:W-:Y:S02]  /*1a780*/  ISETP.GE.AND P0, PT, R153, R215.reuse, PT ;  /* 0x000000d79900720c */ /* 0x080fe40003f06270 */
[----:B------:R-:W-:Y:S02]  /*1a790*/  ISETP.GE.AND P1, PT, R170, R215, PT ;  /* 0x000000d7aa00720c */ /* 0x000fe40003f26270 */
[----:B------:R-:W-:Y:S01]  /*1a7a0*/  FSEL R182, R44, -INF , P5 ;  /* 0xff8000002cb67808 */ /* 0x000fe20002800000 */
[----:B------:R-:W-:Y:S01]  /*1a7b0*/  VIADD R44, R0, 0xe9 ;  /* 0x000000e9002c7836 */ /* 0x000fe20000000000 */
[----:B------:R-:W-:Y:S02]  /*1a7c0*/  ISETP.GE.AND P5, PT, R168, R213, PT ;  /* 0x000000d5a800720c */ /* 0x000fe40003fa6270 */
[----:B------:R-:W-:Y:S02]  /*1a7d0*/  FSEL R59, R59, -INF , P0 ;  /* 0xff8000003b3b7808 */ /* 0x000fe40000000000 */
[----:B------:R-:W-:Y:S01]  /*1a7e0*/  FSEL R205, R46, -INF , P1 ;  /* 0xff8000002ecd7808 */ /* 0x000fe20000800000 */
[----:B------:R-:W-:Y:S01]  /*1a7f0*/  VIADD R46, R0, 0x88 ;  /* 0x00000088002e7836 */ /* 0x000fe20000000000 */
        /* <DEDUP_REMOVED lines=12> */
[-C--:B------:R-:W-:Y:S02]  /*1a8c0*/  ISETP.GE.AND P5, PT, R154, R213.reuse, PT ;  /* 0x000000d59a00720c */ /* 0x080fe40003fa6270 */
[----:B------:R-:W-:Y:S02]  /*1a8d0*/  ISETP.GE.AND P4, PT, R153, R213, PT ;  /* 0x000000d59900720c */ /* 0x000fe40003f86270 */
[----:B------:R-:W-:Y:S02]  /*1a8e0*/  FSEL R67, R67, -INF , P0 ;  /* 0xff80000043437808 */ /* 0x000fe40000000000 */
[----:B------:R-:W-:Y:S01]  /*1a8f0*/  FSEL R163, R54, -INF , P1 ;  /* 0xff80000036a37808 */ /* 0x000fe20000800000 */
[----:B------:R-:W-:Y:S01]  /*1a900*/  VIADD R54, R0, 0x70 ;  /* 0x0000007000367836 */ /* 0x000fe20000000000 */
[-C--:B------:R-:W-:Y:S02]  /*1a910*/  ISETP.GE.AND P0, PT, R47, R215.reuse, PT ;  /* 0x000000d72f00720c */ /* 0x080fe40003f06270 */
[----:B------:R-:W-:Y:S02]  /*1a920*/  ISETP.GE.AND P1, PT, R154, R215, PT ;  /* 0x000000d79a00720c */ /* 0x000fe40003f26270 */
[----:B------:R-:W-:Y:S02]  /*1a930*/  FSEL R159, R56, -INF , P5 ;  /* 0xff800000389f7808 */ /* 0x000fe40002800000 */
        /* <DEDUP_REMOVED lines=42> */
[----:B------:R-:W-:Y:S02]  /*1abe0*/  ISETP.GE.AND P1, PT, R24, R215, PT ;  /* 0x000000d71800720c */ /* 0x000fe40003f26270 */
[----:B------:R-:W-:Y:S02]  /*1abf0*/  FSEL R85, R85, -INF , P4 ;  /* 0xff80000055557808 */ /* 0x000fe40002000000 */
[----:B------:R-:W-:Y:S02]  /*1ac00*/  ISETP.GE.AND P4, PT, R21, R213, PT ;  /* 0x000000d51500720c */ /* 0x000fe40003f86270 */
[----:B------:R-:W-:Y:S02]  /*1ac10*/  FSEL R99, R99, -INF , P0 ;  /* 0xff80000063637808 */ /* 0x000fe40000000000 */
        /* <DEDUP_REMOVED lines=46> */
[-C--:B------:R-:W-:Y:S02]  /*1af00*/  ISETP.GE.AND P4, PT, R28, R213.reuse, PT ;  /* 0x000000d51c00720c */ /* 0x080fe40003f86270 */
[----:B------:R-:W-:Y:S02]  /*1af10*/  FSEL R123, R123, -INF , P0 ;  /* 0xff8000007b7b7808 */ /* 0x000fe40000000000 */
[----:B------:R-:W-:Y:S02]  /*1af20*/  FSEL R84, R84, -INF , P5 ;  /* 0xff80000054547808 */ /* 0x000fe40002800000 */
[----:B------:R-:W-:Y:S02]  /*1af30*/  FSEL R110, R110, -INF , P1 ;  /* 0xff8000006e6e7808 */ /* 0x000fe40000800000 */
[-C--:B------:R-:W-:Y:S02]  /*1af40*/  ISETP.GE.AND P0, PT, R43, R213.reuse, PT ;  /* 0x000000d52b00720c */ /* 0x080fe40003f06270 */
        /* <DEDUP_REMOVED lines=17> */
[-C--:B------:R-:W-:Y:S02]  /*1b060*/  ISETP.GE.AND P1, PT, R39, R215.reuse, PT ;  /* 0x000000d72700720c */ /* 0x080fe40003f26270 */
[----:B------:R-:W-:Y:S02]  /*1b070*/  FSEL R121, R121, -INF , P4 ;  /* 0xff80000079797808 */ /* 0x000fe40002000000 */
        /* <DEDUP_REMOVED lines=8> */
[-C--:B------:R-:W-:Y:S02]  /*1b100*/  ISETP.GE.AND P4, PT, R50, R213.reuse, PT ;  /* 0x000000d53200720c */ /* 0x080fe40003f86270 */
[----:B------:R-:W-:Y:S02]  /*1b110*/  FSEL R10, R207, -INF , !P0 ;  /* 0xff800000cf0a7808 */ /* 0x000fe40004000000 */
[----:B------:R-:W-:Y:S02]  /*1b120*/  FSEL R100, R100, -INF , P5 ;  /* 0xff80000064647808 */ /* 0x000fe40002800000 */
[----:B------:R-:W-:Y:S02]  /*1b130*/  FSEL R124, R124, -INF , P1 ;  /* 0xff8000007c7c7808 */ /* 0x000fe40000800000 */
[-C--:B------:R-:W-:Y:S02]  /*1b140*/  ISETP.GE.AND P0, PT, R173, R214.reuse, PT ;  /* 0x000000d6ad00720c */ /* 0x080fe40003f06270 */
[----:B------:R-:W-:Y:S02]  /*1b150*/  ISETP.GE.AND P5, PT, R13, R213, PT ;  /* 0x000000d50d00720c */ /* 0x000fe40003fa6270 */
[-C--:B------:R-:W-:Y:S02]  /*1b160*/  ISETP.GE.AND P6, PT, R0, R214.reuse, PT ;  /* 0x000000d60000720c */ /* 0x080fe40003fc6270 */
[----:B------:R-:W-:Y:S02]  /*1b170*/  ISETP.GE.AND P1, PT, R43, R215, PT ;  /* 0x000000d72b00720c */ /* 0x000fe40003f26270 */
[----:B------:R-:W-:Y:S02]  /*1b180*/  FSEL R129, R129, -INF , P4 ;  /* 0xff80000081817808 */ /* 0x000fe40002000000 */
[-C--:B------:R-:W-:Y:S02]  /*1b190*/  ISETP.GE.AND P4, PT, R152, R214.reuse, PT ;  /* 0x000000d69800720c */ /* 0x080fe40003f86270 */
[----:B------:R-:W-:Y:S02]  /*1b1a0*/  FSEL R33, R202, -INF , !P0 ;  /* 0xff800000ca217808 */ /* 0x000fe40004000000 */
[----:B------:R-:W-:Y:S02]  /*1b1b0*/  FSEL R104, R104, -INF , P5 ;  /* 0xff80000068687808 */ /* 0x000fe40002800000 */
[----:B------:R-:W-:Y:S02]  /*1b1c0*/  FSEL R127, R127, -INF , P1 ;  /* 0xff8000007f7f7808 */ /* 0x000fe40000800000 */
[----:B------:R-:W-:Y:S02]  /*1b1d0*/  FSEL R6, R221, -INF , !P6 ;  /* 0xff800000dd067808 */ /* 0x000fe40007000000 */
[----:B------:R-:W-:Y:S02]  /*1b1e0*/  ISETP.GE.AND P0, PT, R188, R214, PT ;  /* 0x000000d6bc00720c */ /* 0x000fe40003f06270 */
[----:B------:R-:W-:Y:S02]  /*1b1f0*/  ISETP.GE.AND P5, PT, R11, R213, PT ;  /* 0x000000d50b00720c */ /* 0x000fe40003fa6270 */
[----:B------:R-:W-:Y:S02]  /*1b200*/  ISETP.GE.AND P1, PT, R49, R215, PT ;  /* 0x000000d73100720c */ /* 0x000fe40003f26270 */
[----:B------:R-:W-:Y:S02]  /*1b210*/  ISETP.GE.AND P6, PT, R176, R216, PT ;  /* 0x000000d8b000720c */ /* 0x000fe40003fc6270 */
[----:B------:R-:W-:Y:S02]  /*1b220*/  FSEL R7, R220, -INF , !P4 ;  /* 0xff800000dc077808 */ /* 0x000fe40006000000 */
[----:B------:R-:W-:Y:S02]  /*1b230*/  ISETP.GE.AND P4, PT, R158, R214, PT ;  /* 0x000000d69e00720c */ /* 0x000fe40003f86270 */
[----:B------:R-:W-:Y:S02]  /*1b240*/  FSEL R40, R17, -INF , !P0 ;  /* 0xff80000011287808 */ /* 0x000fe40004000000 */
[----:B------:R-:W-:Y:S02]  /*1b250*/  FSEL R108, R108, -INF , P5 ;  /* 0xff8000006c6c7808 */ /* 0x000fe40002800000 */
[----:B------:R-:W-:Y:S02]  /*1b260*/  FSEL R130, R130, -INF , P1 ;  /* 0xff80000082827808 */ /* 0x000fe40000800000 */
[----:B------:R-:W-:Y:S02]  /*1b270*/  FSEL R17, R235, -INF , !P6 ;  /* 0xff800000eb117808 */ /* 0x000fe40007000000 */
[-C--:B------:R-:W-:Y:S02]  /*1b280*/  ISETP.GE.AND P5, PT, R26, R213.reuse, PT ;  /* 0x000000d51a00720c */ /* 0x080fe40003fa6270 */
[----:B------:R-:W-:Y:S02]  /*1b290*/  ISETP.GE.AND P1, PT, R152, R216, PT ;  /* 0x000000d89800720c */ /* 0x000fe40003f26270 */
[-C--:B------:R-:W-:Y:S02]  /*1b2a0*/  ISETP.GE.AND P6, PT, R160, R214.reuse, PT ;  /* 0x000000d6a000720c */ /* 0x080fe40003fc6270 */
[----:B------:R-:W-:Y:S02]  /*1b2b0*/  FSEL R32, R203, -INF , !P4 ;  /* 0xff800000cb207808 */ /* 0x000fe40006000000 */
[-C--:B------:R-:W-:Y:S02]  /*1b2c0*/  ISETP.GE.AND P0, PT, R156, R214.reuse, PT ;  /* 0x000000d69c00720c */ /* 0x080fe40003f06270 */
[----:B------:R-:W-:Y:S02]  /*1b2d0*/  ISETP.GE.AND P4, PT, R185, R214, PT ;  /* 0x000000d6b900720c */ /* 0x000fe40003f86270 */
[----:B------:R-:W-:Y:S02]  /*1b2e0*/  FSEL R112, R112, -INF , P5 ;  /* 0xff80000070707808 */ /* 0x000fe40002800000 */
[----:B------:R-:W-:Y:S02]  /*1b2f0*/  FSEL R16, R236, -INF , !P1 ;  /* 0xff800000ec107808 */ /* 0x000fe40004800000 */
[----:B------:R-:W-:Y:S02]  /*1b300*/  FSEL R57, R198, -INF , !P6 ;  /* 0xff800000c6397808 */ /* 0x000fe40007000000 */
[-C--:B------:R-:W-:Y:S02]  /*1b310*/  ISETP.GE.AND P5, PT, R25, R213.reuse, PT ;  /* 0x000000d51900720c */ /* 0x080fe40003fa6270 */
[----:B------:R-:W-:Y:S02]  /*1b320*/  ISETP.GE.AND P1, PT, R158, R216, PT ;  /* 0x000000d89e00720c */ /* 0x000fe40003f26270 */
[----:B------:R-:W-:Y:S02]  /*1b330*/  ISETP.GE.AND P6, PT, R183, R214, PT ;  /* 0x000000d6b700720c */ /* 0x000fe40003fc6270 */
[----:B------:R-:W-:Y:S02]  /*1b340*/  FSEL R55, R199, -INF , !P0 ;  /* 0xff800000c7377808 */ /* 0x000fe40004000000 */
[----:B------:R-:W-:Y:S02]  /*1b350*/  FSEL R37, R200, -INF , !P4 ;  /* 0xff800000c8257808 */ /* 0x000fe40006000000 */
[-C--:B------:R-:W-:Y:S02]  /*1b360*/  ISETP.GE.AND P0, PT, R188, R216.reuse, PT ;  /* 0x000000d8bc00720c */ /* 0x080fe40003f06270 */
[----:B------:R-:W-:Y:S02]  /*1b370*/  ISETP.GE.AND P4, PT, R173, R216, PT ;  /* 0x000000d8ad00720c */ /* 0x000fe40003f86270 */
[----:B------:R-:W-:Y:S02]  /*1b380*/  FSEL R116, R116, -INF , P5 ;  /* 0xff80000074747808 */ /* 0x000fe40002800000 */
[----:B------:R-:W-:Y:S02]  /*1b390*/  FSEL R34, R233, -INF , !P1 ;  /* 0xff800000e9227808 */ /* 0x000fe40004800000 */
[----:B------:R-:W-:Y:S02]  /*1b3a0*/  FSEL R158, R197, -INF , !P6 ;  /* 0xff800000c59e7808 */ /* 0x000fe40007000000 */
[----:B------:R-:W-:Y:S02]  /*1b3b0*/  ISETP.GE.AND P5, PT, R39, R213, PT ;  /* 0x000000d52700720c */ /* 0x000fe40003fa6270 */
[----:B------:R-:W-:Y:S02]  /*1b3c0*/  ISETP.GE.AND P1, PT, R187, R214, PT ;  /* 0x000000d6bb00720c */ /* 0x000fe40003f26270 */
[-C--:B------:R-:W-:Y:S02]  /*1b3d0*/  ISETP.GE.AND P6, PT, R160, R216.reuse, PT ;  /* 0x000000d8a000720c */ /* 0x080fe40003fc6270 */
[----:B------:R-:W-:Y:S02]  /*1b3e0*/  FSEL R42, R230, -INF , !P0 ;  /* 0xff800000e62a7808 */ /* 0x000fe40004000000 */
[----:B------:R-:W-:Y:S02]  /*1b3f0*/  FSEL R35, R232, -INF , !P4 ;  /* 0xff800000e8237808 */ /* 0x000fe40006000000 */
[-C--:B------:R-:W-:Y:S02]  /*1b400*/  ISETP.GE.AND P0, PT, R183, R216.reuse, PT ;  /* 0x000000d8b700720c */ /* 0x080fe40003f06270 */
[-C--:B------:R-:W-:Y:S02]  /*1b410*/  ISETP.GE.AND P4, PT, R156, R216.reuse, PT ;  /* 0x000000d89c00720c */ /* 0x080fe40003f86270 */
[----:B------:R-:W-:Y:S02]  /*1b420*/  FSEL R120, R120, -INF , P5 ;  /* 0xff80000078787808 */ /* 0x000fe40002800000 */
[----:B------:R-:W-:Y:S02]  /*1b430*/  FSEL R160, R196, -INF , !P1 ;  /* 0xff800000c4a07808 */ /* 0x000fe40004800000 */
[----:B------:R-:W-:Y:S02]  /*1b440*/  FSEL R156, R228, -INF , !P6 ;  /* 0xff800000e49c7808 */ /* 0x000fe40007000000 */
[----:B------:R-:W-:Y:S02]  /*1b450*/  ISETP.GE.AND P5, PT, R0, R216, PT ;  /* 0x000000d80000720c */ /* 0x000fe40003fa6270 */
[C---:B------:R-:W-:Y:S02]  /*1b460*/  ISETP.GE.AND P1, PT, R162.reuse, R214, PT ;  /* 0x000000d6a200720c */ /* 0x040fe40003f26270 */
[----:B------:R-:W-:Y:S02]  /*1b470*/  ISETP.GE.AND P6, PT, R162, R216, PT ;  /* 0x000000d8a200720c */ /* 0x000fe40003fc6270 */
[----:B------:R-:W-:Y:S02]  /*1b480*/  FSEL R162, R227, -INF , !P0 ;  /* 0xff800000e3a27808 */ /* 0x000fe40004000000 */
[-C--:B------:R-:W-:Y:S02]  /*1b490*/  ISETP.GE.AND P0, PT, R3, R214.reuse, PT ;  /* 0x000000d60300720c */ /* 0x080fe40003f06270 */
        /* <DEDUP_REMOVED lines=8> */
[----:B------:R-:W-:Y:S01]  /*1b520*/  FSEL R18, R234, -INF , !P5 ;  /* 0xff800000ea127808 */ /* 0x000fe20006800000 */
[----:B------:R-:W2:Y:S01]  /*1b530*/  LD.E R3, desc[UR4][R134.64+0xdc] ;  /* 0x0000dc0486037980 */ /* 0x000ea2000c101900 */
        /* <DEDUP_REMOVED lines=14> */
[-C--:B------:R-:W-:Y:S02]  /*1b620*/  ISETP.GE.AND P1, PT, R186, R216.reuse, PT ;  /* 0x000000d8ba00720c */ /* 0x080fe40003f26270 */
[----:B------:R-:W-:Y:S02]  /*1b630*/  FSEL R187, R191, -INF , !P4 ;  /* 0xff800000bfbb7808 */ /* 0x000fe40006000000 */
[-C--:B------:R-:W-:Y:S02]  /*1b640*/  ISETP.GE.AND P4, PT, R179, R216.reuse, PT ;  /* 0x000000d8b300720c */ /* 0x080fe40003f86270 */
[----:B------:R-:W-:Y:S02]  /*1b650*/  FSEL R179, R225, -INF , !P6 ;  /* 0xff800000e1b37808 */ /* 0x000fe40007000000 */
[----:B------:R-:W-:Y:S02]  /*1b660*/  FSEL R184, R240, -INF , !P1 ;  /* 0xff800000f0b87808 */ /* 0x000fe40004800000 */
[----:B------:R-:W-:Y:S02]  /*1b670*/  ISETP.GE.AND P6, PT, R177, R216, PT ;  /* 0x000000d8b100720c */ /* 0x000fe40003fc6270 */
[-C--:B------:R-:W-:Y:S02]  /*1b680*/  ISETP.GE.AND P1, PT, R169, R214.reuse, PT ;  /* 0x000000d6a900720c */ /* 0x080fe40003f26270 */
[----:B------:R-:W-:Y:S02]  /*1b690*/  FSEL R177, R224, -INF , !P5 ;  /* 0xff800000e0b17808 */ /* 0x000fe40006800000 */
[----:B------:R-:W-:Y:S02]  /*1b6a0*/  ISETP.GE.AND P5, PT, R180, R214, PT ;  /* 0x000000d6b400720c */ /* 0x000fe40003fa6270 */
[----:B------:R-:W-:Y:S02]  /*1b6b0*/  FSEL R186, R239, -INF , !P4 ;  /* 0xff800000efba7808 */ /* 0x000fe40006000000 */
[----:B------:R-:W-:Y:S02]  /*1b6c0*/  ISETP.GE.AND P4, PT, R181, R216, PT ;  /* 0x000000d8b500720c */ /* 0x000fe40003f86270 */
[----:B------:R-:W-:Y:S02]  /*1b6d0*/  FSEL R181, R178, -INF , !P1 ;  /* 0xff800000b2b57808 */ /* 0x000fe40004800000 */
[-C--:B------:R-:W-:Y:S02]  /*1b6e0*/  ISETP.GE.AND P1, PT, R168, R214.reuse, PT ;  /* 0x000000d6a800720c */ /* 0x080fe40003f26270 */
[----:B------:R-:W-:Y:S02]  /*1b6f0*/  FSEL R201, R201, -INF , !P5 ;  /* 0xff800000c9c97808 */ /* 0x000fe40006800000 */
[----:B------:R-:W-:Y:S02]  /*1b700*/  ISETP.GE.AND P5, PT, R170, R214, PT ;  /* 0x000000d6aa00720c */ /* 0x000fe40003fa6270 */
[----:B------:R-:W-:Y:S02]  /*1b710*/  FSEL R175, R175, -INF , !P1 ;  /* 0xff800000afaf7808 */ /* 0x000fe40004800000 */
[----:B------:R-:W-:Y:S02]  /*1b720*/  FSEL R178, R238, -INF , !P6 ;  /* 0xff800000eeb27808 */ /* 0x000fe40007000000 */
[----:B------:R-:W-:Y:S02]  /*1b730*/  ISETP.GE.AND P1, PT, R169, R216, PT ;  /* 0x000000d8a900720c */ /* 0x000fe40003f26270 */
[----:B------:R-:W-:Y:S02]  /*1b740*/  FSEL R182, R182, -INF , !P5 ;  /* 0xff800000b6b67808 */ /* 0x000fe40006800000 */
[----:B------:R-:W-:Y:S02]  /*1b750*/  ISETP.GE.AND P6, PT, R167, R214, PT ;  /* 0x000000d6a700720c */ /* 0x000fe40003fc6270 */
[----:B------:R-:W-:Y:S02]  /*1b760*/  FSEL R169, R223, -INF , !P4 ;  /* 0xff800000dfa97808 */ /* 0x000fe40006000000 */
[----:B------:R-:W-:Y:S02]  /*1b770*/  ISETP.GE.AND P5, PT, R180, R216, PT ;  /* 0x000000d8b400720c */ /* 0x000fe40003fa6270 */
[----:B------:R-:W-:Y:S02]  /*1b780*/  ISETP.GE.AND P4, PT, R155, R214, PT ;  /* 0x000000d69b00720c */ /* 0x000fe40003f86270 */
[----:B------:R-:W-:Y:S02]  /*1b790*/  FSEL R180, R237, -INF , !P0 ;  /* 0xff800000edb47808 */ /* 0x000fe40004000000 */
        /* <DEDUP_REMOVED lines=58> */
[----:B------:R-:W-:Y:S01]  /*1bb40*/  FSEL R235, R92, -INF , !P6 ;  /* 0xff8000005ceb7808 */ /* 0x000fe20007000000 */
[----:B------:R-:W3:Y:S01]  /*1bb50*/  LDL.LU R84, [R1] ;  /* 0x0000000001547983 */ /* 0x000ee20000300800 */
[-C--:B------:R-:W-:Y:S02]  /*1bb60*/  ISETP.GE.AND P5, PT, R29, R216.reuse, PT ;  /* 0x000000d81d00720c */ /* 0x080fe40003fa6270 */
[-C--:B------:R-:W-:Y:S02]  /*1bb70*/  ISETP.GE.AND P6, PT, R21, R216.reuse, PT ;  /* 0x000000d81500720c */ /* 0x080fe40003fc6270 */
[----:B------:R-:W-:Y:S02]  /*1bb80*/  FSEL R217, R76, -INF , !P4 ;  /* 0xff8000004cd97808 */ /* 0x000fe40006000000 */
[----:B------:R-:W-:Y:S01]  /*1bb90*/  FSEL R223, R80, -INF , !P0 ;  /* 0xff80000050df7808 */ /* 0x000fe20004000000 */
[----:B------:R-:W-:Y:S01]  /*1bba0*/  IMAD.MOV.U32 R80, RZ, RZ, R242 ;  /* 0x000000ffff507224 */ /* 0x000fe200078e00f2 */
[-C--:B------:R-:W-:Y:S02]  /*1bbb0*/  ISETP.GE.AND P0, PT, R31, R216.reuse, PT ;  /* 0x000000d81f00720c */ /* 0x080fe40003f06270 */
[----:B------:R-:W-:Y:S02]  /*1bbc0*/  ISETP.GE.AND P4, PT, R45, R216, PT ;  /* 0x000000d82d00720c */ /* 0x000fe40003f86270 */
[----:B------:R-:W-:Y:S02]  /*1bbd0*/  FMNMX3.FTZ R0, R132, R6, R7, !PT ;  /* 0x0000000684007276 */ /* 0x000fe40007810007 */
[----:B------:R-:W-:Y:S02]  /*1bbe0*/  FSEL R222, R83, -INF , !P5 ;  /* 0xff80000053de7808 */ /* 0x000fe40006800000 */
[----:B------:R-:W-:Y:S02]  /*1bbf0*/  FSEL R230, R91, -INF , !P6 ;  /* 0xff8000005be67808 */ /* 0x000fe40007000000 */
[----:B------:R-:W-:Y:S02]  /*1bc00*/  ISETP.GE.AND P5, PT, R22, R216, PT ;  /* 0x000000d81600720c */ /* 0x000fe40003fa6270 */
[----:B------:R-:W-:Y:S02]  /*1bc10*/  ISETP.GE.AND P6, PT, R5, R214, PT ;  /* 0x000000d60500720c */ /* 0x000fe40003fc6270 */
[----:B------:R-:W-:Y:S02]  /*1bc20*/  FMNMX3.FTZ R0, R0, R10, R12, !PT ;  /* 0x0000000a00007276 */ /* 0x000fe4000781000c */
[----:B------:R-:W-:Y:S02]  /*1bc30*/  FSEL R200, R75, -INF , !P4 ;  /* 0xff8000004bc87808 */ /* 0x000fe40006000000 */
[----:B------:R-:W-:Y:S02]  /*1bc40*/  FSEL R207, R79, -INF , !P0 ;  /* 0xff8000004fcf7808 */ /* 0x000fe40004000000 */
[-C--:B------:R-:W-:Y:S02]  /*1bc50*/  ISETP.GE.AND P4, PT, R30, R216.reuse, PT ;  /* 0x000000d81e00720c */ /* 0x080fe40003f86270 */
[----:B------:R-:W-:Y:S02]  /*1bc60*/  ISETP.GE.AND P0, PT, R24, R216, PT ;  /* 0x000000d81800720c */ /* 0x000fe40003f06270 */
[----:B------:R-:W-:Y:S02]  /*1bc70*/  FSEL R229, R90, -INF , !P5 ;  /* 0xff8000005ae57808 */ /* 0x000fe40006800000 */
[----:B------:R-:W-:Y:S02]  /*1bc80*/  FSEL R240, R101, -INF , !P6 ;  /* 0xff80000065f07808 */ /* 0x000fe40007000000 */
[C---:B------:R-:W-:Y:S02]  /*1bc90*/  ISETP.GE.AND P5, PT, R2.reuse, R214, PT ;  /* 0x000000d60200720c */ /* 0x040fe40003fa6270 */
[----:B------:R-:W-:Y:S02]  /*1bca0*/  ISETP.GE.AND P6, PT, R2, R216, PT ;  /* 0x000000d80200720c */ /* 0x000fe40003fc6270 */
[----:B------:R-:W-:Y:S02]  /*1bcb0*/  FMNMX3.FTZ R2, R0, R32, R33, !PT ;  /* 0x0000002000027276 */ /* 0x000fe40007810021 */
[----:B------:R-:W-:Y:S02]  /*1bcc0*/  FSEL R221, R82, -INF , !P4 ;  /* 0xff80000052dd7808 */ /* 0x000fe40006000000 */
[----:B------:R-:W-:Y:S02]  /*1bcd0*/  FSEL R225, R86, -INF , !P0 ;  /* 0xff80000056e17808 */ /* 0x000fe40004000000 */
[-C--:B------:R-:W-:Y:S02]  /*1bce0*/  ISETP.GE.AND P0, PT, R15, R214.reuse, PT ;  /* 0x000000d60f00720c */ /* 0x080fe40003f06270 */
[----:B------:R-:W-:Y:S02]  /*1bcf0*/  ISETP.GE.AND P4, PT, R8, R214, PT ;  /* 0x000000d60800720c */ /* 0x000fe40003f86270 */
[----:B------:R-:W-:Y:S02]  /*1bd00*/  FMNMX3.FTZ R2, R2, R37, R40, !PT ;  /* 0x0000002502027276 */ /* 0x000fe40007810028 */
[----:B------:R-:W-:Y:S02]  /*1bd10*/  FMNMX3.FTZ R0, R133, R14, R16, !PT ;  /* 0x0000000e85007276 */ /* 0x000fe40007810010 */
[----:B------:R-:W-:Y:S02]  /*1bd20*/  FSEL R238, R97, -INF , !P0 ;  /* 0xff80000061ee7808 */ /* 0x000fe40004000000 */
[----:B------:R-:W-:Y:S02]  /*1bd30*/  FSEL R236, R93, -INF , !P4 ;  /* 0xff8000005dec7808 */ /* 0x000fe40006000000 */
        /* <DEDUP_REMOVED lines=21> */
[----:B------:R-:W-:Y:S02]  /*1be90*/  FMNMX3.FTZ R0, R0, R169, R170, !PT ;  /* 0x000000a900007276 */ /* 0x000fe400078100aa */
        /* <DEDUP_REMOVED lines=24> */
[-C--:B------:R-:W-:Y:S02]  /*1c020*/  ISETP.GE.AND P1, PT, R23, R216.reuse, PT ;  /* 0x000000d81700720c */ /* 0x080fe40003f26270 */
[----:B------:R-:W-:Y:S02]  /*1c030*/  FMNMX3.FTZ R0, R0, R195, R196, !PT ;  /* 0x000000c300007276 */ /* 0x000fe400078100c4 */
[----:B------:R-:W-:Y:S02]  /*1c040*/  FMNMX3.FTZ R4, R4, R227, R228, !PT ;  /* 0x000000e304047276 */ /* 0x000fe400078100e4 */
[----:B------:R-:W-:Y:S02]  /*1c050*/  FSEL R226, R87, -INF , !P1 ;  /* 0xff80000057e27808 */ /* 0x000fe40004800000 */
[----:B------:R-:W-:Y:S02]  /*1c060*/  FMNMX3.FTZ R0, R0, R199, R200, !PT ;  /* 0x000000c700007276 */ /* 0x000fe400078100c8 */
[-C--:B------:R-:W-:Y:S02]  /*1c070*/  ISETP.GE.AND P1, PT, R9, R216.reuse, PT ;  /* 0x000000d80900720c */ /* 0x080fe40003f26270 */
[----:B------:R-:W-:Y:S02]  /*1c080*/  FSEL R237, R96, -INF , !P4 ;  /* 0xff80000060ed7808 */ /* 0x000fe40006000000 */
[----:B------:R-:W-:Y:S02]  /*1c090*/  FMNMX3.FTZ R4, R4, R231, R232, !PT ;  /* 0x000000e704047276 */ /* 0x000fe400078100e8 */
[----:B------:R-:W-:Y:S02]  /*1c0a0*/  ISETP.GE.AND P4, PT, R8, R216, PT ;  /* 0x000000d80800720c */ /* 0x000fe40003f86270 */
[----:B------:R-:W-:Y:S02]  /*1c0b0*/  FMNMX3.FTZ R0, R0, R206, R207, !PT ;  /* 0x000000ce00007276 */ /* 0x000fe400078100cf */
[----:B------:R-:W-:Y:S02]  /*1c0c0*/  FSEL R233, R94, -INF , !P1 ;  /* 0xff8000005ee97808 */ /* 0x000fe40004800000 */
[-C--:B------:R-:W-:Y:S02]  /*1c0d0*/  ISETP.GE.AND P1, PT, R13, R214.reuse, PT ;  /* 0x000000d60d00720c */ /* 0x080fe40003f26270 */
[----:B------:R-:W-:Y:S02]  /*1c0e0*/  FMNMX3.FTZ R4, R4, R235, R236, !PT ;  /* 0x000000eb04047276 */ /* 0x000fe400078100ec */
        /* <DEDUP_REMOVED lines=8> */
[----:B------:R-:W-:Y:S02]  /*1c170*/  FSEL R242, R105, -INF , !P4 ;  /* 0xff80000069f27808 */ /* 0x000fe40006000000 */
[----:B------:R-:W-:Y:S02]  /*1c180*/  ISETP.GE.AND P0, PT, R11, R214, PT ;  /* 0x000000d60b00720c */ /* 0x000fe40003f06270 */
[----:B------:R-:W-:Y:S02]  /*1c190*/  FMNMX3.FTZ R0, R0, R225, R226, !PT ;  /* 0x000000e100007276 */ /* 0x000fe400078100e2 */
[----:B------:R-:W-:Y:S02]  /*1c1a0*/  ISETP.GE.AND P1, PT, R5, R216, PT ;  /* 0x000000d80500720c */ /* 0x000fe40003f26270 */
[----:B------:R-:W-:Y:S02]  /*1c1b0*/  FSEL R105, R99, -INF , !P5 ;  /* 0xff80000063697808 */ /* 0x000fe40006800000 */
[----:B------:R-:W-:Y:S02]  /*1c1c0*/  ISETP.GE.AND P5, PT, R19, R214, PT ;  /* 0x000000d61300720c */ /* 0x000fe40003fa6270 */
[----:B------:R-:W-:Y:S02]  /*1c1d0*/  FMNMX3.FTZ R4, R4, R239, R240, !PT ;  /* 0x000000ef04047276 */ /* 0x000fe400078100f0 */
[----:B------:R-:W-:Y:S02]  /*1c1e0*/  ISETP.GE.AND P4, PT, R13, R216, PT ;  /* 0x000000d80d00720c */ /* 0x000fe40003f86270 */
[----:B------:R-:W-:Y:S02]  /*1c1f0*/  FSEL R102, R102, -INF , !P6 ;  /* 0xff80000066667808 */ /* 0x000fe40007000000 */
        /* <DEDUP_REMOVED lines=20> */
[----:B------:R-:W-:Y:S02]  /*1c340*/  FSEL R116, R116, -INF , !P4 ;  /* 0xff80000074747808 */ /* 0x000fe40006000000 */
[----:B------:R-:W-:Y:S02]  /*1c350*/  FMNMX3.FTZ R0, R0, R104, R105, !PT ;  /* 0x0000006800007276 */ /* 0x000fe40007810069 */
[-C--:B------:R-:W-:Y:S02]  /*1c360*/  ISETP.GE.AND P4, PT, R28, R216.reuse, PT ;  /* 0x000000d81c00720c */ /* 0x080fe40003f86270 */
[----:B------:R-:W-:Y:S02]  /*1c370*/  ISETP.GE.AND P1, PT, R26, R216, PT ;  /* 0x000000d81a00720c */ /* 0x000fe40003f26270 */
[----:B------:R-:W-:Y:S02]  /*1c380*/  FSEL R111, R111, -INF , !P6 ;  /* 0xff8000006f6f7808 */ /* 0x000fe40007000000 */
[----:B------:R-:W-:Y:S02]  /*1c390*/  FSEL R117, R117, -INF , !P0 ;  /* 0xff80000075757808 */ /* 0x000fe40004000000 */
[----:B------:R-:W-:Y:S02]  /*1c3a0*/  ISETP.GE.AND P6, PT, R44, R214, PT ;  /* 0x000000d62c00720c */ /* 0x000fe40003fc6270 */
[----:B------:R-:W-:Y:S02]  /*1c3b0*/  FMNMX3.FTZ R4, R4, R112, R113, !PT ;  /* 0x0000007004047276 */ /* 0x000fe40007810071 */
[----:B------:R-:W-:Y:S02]  /*1c3c0*/  FSEL R120, R120, -INF , !P5 ;  /* 0xff80000078787808 */ /* 0x000fe40006800000 */
[----:B------:R-:W-:Y:S02]  /*1c3d0*/  FMNMX3.FTZ R0, R0, R102, R103, !PT ;  /* 0x0000006600007276 */ /* 0x000fe40007810067 */
[----:B------:R-:W-:Y:S02]  /*1c3e0*/  FSEL R114, R114, -INF , !P1 ;  /* 0xff80000072727808 */ /* 0x000fe40004800000 */
[----:B------:R-:W-:Y:S02]  /*1c3f0*/  FSEL R115, R115, -INF , !P4 ;  /* 0xff80000073737808 */ /* 0x000fe40006000000 */
[-C--:B------:R-:W-:Y:S02]  /*1c400*/  ISETP.GE.AND P0, PT, R25, R216.reuse, PT ;  /* 0x000000d81900720c */ /* 0x080fe40003f06270 */
[----:B------:R-:W-:Y:S02]  /*1c410*/  ISETP.GE.AND P5, PT, R27, R216, PT ;  /* 0x000000d81b00720c */ /* 0x000fe40003fa6270 */
[-C--:B------:R-:W-:Y:S02]  /*1c420*/  ISETP.GE.AND P1, PT, R38, R214.reuse, PT ;  /* 0x000000d62600720c */ /* 0x080fe40003f26270 */
[----:B------:R-:W-:Y:S02]  /*1c430*/  ISETP.GE.AND P4, PT, R43, R214, PT ;  /* 0x000000d62b00720c */ /* 0x000fe40003f86270 */
[----:B------:R-:W-:Y:S02]  /*1c440*/  FSEL R121, R121, -INF , !P6 ;  /* 0xff80000079797808 */ /* 0x000fe40007000000 */
[----:B------:R-:W-:Y:S02]  /*1c450*/  FMNMX3.FTZ R4, R4, R116, R117, !PT ;  /* 0x0000007404047276 */ /* 0x000fe40007810075 */
[----:B------:R-:W-:Y:S02]  /*1c460*/  FMNMX3.FTZ R0, R0, R106, R107, !PT ;  /* 0x0000006a00007276 */ /* 0x000fe4000781006b */
[----:B------:R-:W-:Y:S02]  /*1c470*/  FSEL R118, R118, -INF , !P0 ;  /* 0xff80000076767808 */ /* 0x000fe40004000000 */
[----:B------:R-:W-:Y:S02]  /*1c480*/  FSEL R119, R119, -INF , !P5 ;  /* 0xff80000077777808 */ /* 0x000fe40006800000 */
[----:B------:R-:W-:Y:S02]  /*1c490*/  FSEL R125, R125, -INF , !P4 ;  /* 0xff8000007d7d7808 */ /* 0x000fe40006000000 */
[-C--:B------:R-:W-:Y:S02]  /*1c4a0*/  ISETP.GE.AND P0, PT, R49, R214.reuse, PT ;  /* 0x000000d63100720c */ /* 0x080fe40003f06270 */
[----:B------:R-:W-:Y:S02]  /*1c4b0*/  ISETP.GE.AND P5, PT, R50, R214, PT ;  /* 0x000000d63200720c */ /* 0x000fe40003fa6270 */
[----:B------:R-:W-:Y:S02]  /*1c4c0*/  FSEL R124, R124, -INF , !P1 ;  /* 0xff8000007c7c7808 */ /* 0x000fe40004800000 */
[----:B------:R-:W-:Y:S02]  /*1c4d0*/  FMNMX3.FTZ R4, R4, R120, R121, !PT ;  /* 0x0000007804047276 */ /* 0x000fe40007810079 */
[----:B------:R-:W-:Y:S02]  /*1c4e0*/  FMNMX3.FTZ R0, R0, R110, R111, !PT ;  /* 0x0000006e00007276 */ /* 0x000fe4000781006f */
[----:B------:R-:W-:Y:S02]  /*1c4f0*/  FSEL R128, R128, -INF , !P0 ;  /* 0xff80000080807808 */ /* 0x000fe40004000000 */
[----:B------:R-:W-:Y:S02]  /*1c500*/  FSEL R129, R129, -INF , !P5 ;  /* 0xff80000081817808 */ /* 0x000fe40006800000 */
[----:B------:R-:W-:Y:S02]  /*1c510*/  FMNMX3.FTZ R4, R4, R124, R125, !PT ;  /* 0x0000007c04047276 */ /* 0x000fe4000781007d */
[-C--:B------:R-:W-:Y:S02]  /*1c520*/  ISETP.GE.AND P6, PT, R39, R216.reuse, PT ;  /* 0x000000d82700720c */ /* 0x080fe40003fc6270 */
[----:B------:R-:W-:Y:S02]  /*1c530*/  ISETP.GE.AND P1, PT, R44, R216, PT ;  /* 0x000000d82c00720c */ /* 0x000fe40003f26270 */
[----:B------:R-:W-:Y:S02]  /*1c540*/  FMNMX3.FTZ R0, R0, R114, R115, !PT ;  /* 0x0000007200007276 */ /* 0x000fe40007810073 */
[----:B------:R-:W-:Y:S02]  /*1c550*/  FMNMX3.FTZ R4, R4, R128, R129, !PT ;  /* 0x0000008004047276 */ /* 0x000fe40007810081 */
[-C--:B------:R-:W-:Y:S02]  /*1c560*/  ISETP.GE.AND P4, PT, R38, R216.reuse, PT ;  /* 0x000000d82600720c */ /* 0x080fe40003f86270 */
[----:B------:R-:W-:Y:S01]  /*1c570*/  ISETP.GE.AND P0, PT, R43, R216, PT ;  /* 0x000000d82b00720c */ /* 0x000fe20003f06270 */
[----:B------:R-:W1:Y:S01]  /*1c580*/  SHFL.BFLY PT, R5, R4, 0x2, 0x1f ;  /* 0x0c401f0004057f89 */ /* 0x000e6200000e0000 */
        /* <DEDUP_REMOVED lines=8> */
[----:B------:R-:W-:Y:S01]  /*1c610*/  FSEL R23, R130, -INF , !P5 ;  /* 0xff80000082177808 */ /* 0x000fe20006800000 */
[----:B------:R-:W-:Y:S01]  /*1c620*/  IMAD.MOV.U32 R130, RZ, RZ, R80 ;  /* 0x000000ffff827224 */ /* 0x000fe200078e0050 */
[----:B------:R-:W-:Y:S02]  /*1c630*/  FSEL R22, R131, -INF , !P6 ;  /* 0xff80000083167808 */ /* 0x000fe40007000000 */
[----:B------:R-:W-:Y:S02]  /*1c640*/  FMNMX3.FTZ R0, R0, R126, R127, !PT ;  /* 0x0000007e00007276 */ /* 0x000fe4000781007f */
[----:B-1----:R-:W-:Y:S02]  /*1c650*/  FMNMX.FTZ R4, R4, R5, !PT ;  /* 0x0000000504047209 */ /* 0x002fe40007810000 */
[----:B------:R-:W-:Y:S03]  /*1c660*/  FMNMX3.FTZ R0, R0, R23, R22, !PT ;  /* 0x0000001700007276 */ /* 0x000fe60007810016 */
[----:B------:R-:W1:Y:S08]  /*1c670*/  SHFL.BFLY PT, R21, R4, 0x1, 0x1f ;  /* 0x0c201f0004157f89 */ /* 0x000e7000000e0000 */
[----:B------:R-:W4:Y:S01]  /*1c680*/  SHFL.BFLY PT, R2, R0, 0x2, 0x1f ;  /* 0x0c401f0000027f89 */ /* 0x000f2200000e0000 */
[----:B-1----:R-:W-:Y:S02]  /*1c690*/  FMNMX.FTZ R21, R4, R21, !PT ;  /* 0x0000001504157209 */ /* 0x002fe40007810000 */
[----:B----4-:R-:W-:Y:S03]  /*1c6a0*/  FMNMX.FTZ R0, R0, R2, !PT ;  /* 0x0000000200007209 */ /* 0x010fe60007810000 */
[----:B--2---:R-:W-:Y:S01]  /*1c6b0*/  FMUL.FTZ R48, R3, R21 ;  /* 0x0000001503307220 */ /* 0x004fe20000410000 */
[----:B------:R-:W-:Y:S01]  /*1c6c0*/  FSETP.NEU.FTZ.AND P1, PT, R21, -INF , PT ;  /* 0xff8000001500780b */ /* 0x000fe20003f3d000 */
[----:B------:R-:W1:Y:S03]  /*1c6d0*/  SHFL.BFLY PT, R2, R0, 0x1, 0x1f ;  /* 0x0c201f0000027f89 */ /* 0x000e6600000e0000 */
[----:B------:R-:W-:Y:S05]  /*1c6e0*/  FSEL R48, R48, RZ, P1 ;  /* 0x000000ff30307208 */ /* 0x000fea0000800000 */
[-CC-:B------:R-:W-:Y:S01]  /*1c6f0*/  FFMA.FTZ R4, R7, R3.reuse, -R48.reuse ;  /* 0x0000000307047223 */ /* 0x180fe20000010830 */
[-CC-:B------:R-:W-:Y:S01]  /*1c700*/  FFMA.FTZ R8, R32, R3.reuse, -R48.reuse ;  /* 0x0000000320087223 */ /* 0x180fe20000010830 */
[-CC-:B------:R-:W-:Y:S01]  /*1c710*/  FFMA.FTZ R9, R33, R3.reuse, -R48.reuse ;  /* 0x0000000321097223 */ /* 0x180fe20000010830 */
[-CC-:B------:R-:W-:Y:S01]  /*1c720*/  FFMA.FTZ R47, R189, R3.reuse, -R48.reuse ;  /* 0x00000003bd2f7223 */ /* 0x180fe20000010830 */
[----:B------:R2:W-:Y:S10]  /*1c730*/  MUFU.EX2 R76, R4 ;  /* 0x00000004004c7308 */ /* 0x0005f40000000800 */
[----:B------:R-:W-:Y:S10]  /*1c740*/  MUFU.EX2 R71, R8 ;  /* 0x0000000800477308 */ /* 0x000ff40000000800 */
[----:B------:R-:W-:Y:S10]  /*1c750*/  MUFU.EX2 R63, R9 ;  /* 0x00000009003f7308 */ /* 0x000ff40000000800 */
[----:B------:R-:W-:Y:S01]  /*1c760*/  MUFU.EX2 R96, R47 ;  /* 0x0000002f00607308 */ /* 0x000fe20000000800 */
[----:B-1----:R-:W-:Y:S01]  /*1c770*/  FMNMX.FTZ R20, R0, R2, !PT ;  /* 0x0000000200147209 */ /* 0x002fe20007810000 */
[-CC-:B------:R-:W-:Y:S01]  /*1c780*/  FFMA.FTZ R0, R6, R3.reuse, -R48.reuse ;  /* 0x0000000306007223 */ /* 0x180fe20000010830 */
[-C--:B------:R-:W-:Y:S02]  /*1c790*/  FFMA.FTZ R2, R10, R3.reuse, -R48 ;  /* 0x000000030a027223 */ /* 0x080fe40000010830 */
[----:B------:R-:W-:Y:S05]  /*1c7a0*/  FSETP.NEU.FTZ.AND P0, PT, R20, -INF , PT ;  /* 0xff8000001400780b */ /* 0x000fea0003f1d000 */
[----:B------:R1:W4:Y:S01]  /*1c7b0*/  MUFU.EX2 R69, R0 ;  /* 0x0000000000457308 */ /* 0x0003220000000800 */
[----:B------:R-:W-:Y:S09]  /*1c7c0*/  FMUL.FTZ R46, R3, R20 ;  /* 0x00000014032e7220 */ /* 0x000ff20000410000 */
[----:B------:R5:W-:Y:S01]  /*1c7d0*/  MUFU.EX2 R83, R2 ;  /* 0x0000000200537308 */ /* 0x000be20000000800 */
[----:B------:R-:W-:Y:S05]  /*1c7e0*/  FSEL R46, R46, RZ, P0 ;  /* 0x000000ff2e2e7208 */ /* 0x000fea0000000000 */
[-CC-:B--2---:R-:W-:Y:S01]  /*1c7f0*/  FFMA.FTZ R4, R16, R3.reuse, -R46.reuse ;  /* 0x0000000310047223 */ /* 0x184fe2000001082e */
[-CC-:B------:R-:W-:Y:S01]  /*1c800*/  FFMA.FTZ R5, R14, R3.reuse, -R46.reuse ;  /* 0x000000030e057223 */ /* 0x180fe2000001082e */
[--C-:B------:R-:W-:Y:S01]  /*1c810*/  FFMA.FTZ R16, R41, R3, -R46.reuse ;  /* 0x0000000329107223 */ /* 0x100fe2000001082e */
[----:B-1----:R-:W-:Y:S01]  /*1c820*/  LOP3.LUT R0, R208, 0x120, R211, 0xf8, !PT ;  /* 0x00000120d0007812 */ /* 0x002fe200078ef8d3 */
[----:B------:R1:W-:Y:S01]  /*1c830*/  MUFU.EX2 R66, R4 ;  /* 0x0000000400427308 */ /* 0x0003e20000000800 */
[----:B----4-:R-:W-:Y:S01]  /*1c840*/  F2FP.F16.F32.PACK_AB R24, R76, R69 ;  /* 0x000000454c18723e */ /* 0x010fe200000000ff */
[-C--:B------:R-:W-:Y:S01]  /*1c850*/  FFMA.FTZ R41, R184, R3.reuse, -R46 ;  /* 0x00000003b8297223 */ /* 0x080fe2000001082e */
[----:B------:R-:W-:Y:S01]  /*1c860*/  LEA R45, R0, UR6, 0x1 ;  /* 0x00000006002d7c11 */ /* 0x000fe2000f8e08ff */
[-C--:B------:R-:W-:Y:S06]  /*1c870*/  FFMA.FTZ R0, R12, R3.reuse, -R48 ;  /* 0x000000030c007223 */ /* 0x080fec0000010830 */
[----:B------:R2:W4:Y:S01]  /*1c880*/  MUFU.EX2 R58, R5 ;  /* 0x00000005003a7308 */ /* 0x0005220000000800 */
[----:B-----5:R-:W-:Y:S01]  /*1c890*/  FSEL R2, R21, RZ, P1 ;  /* 0x000000ff15027208 */ /* 0x020fe20000800000 */
[-C--:B------:R-:W-:Y:S01]  /*1c8a0*/  FFMA.FTZ R47, R170, R3.reuse, -R46 ;  /* 0x00000003aa2f7223 */ /* 0x080fe2000001082e */
[----:B------:R-:W5:Y:S07]  /*1c8b0*/  LDSM.16.MT88.4 R12, [R45+0x5000] ;  /* 0x005000002d0c783b */ /* 0x000f6e0000004200 */
[----:B------:R3:W3:Y:S01]  /*1c8c0*/  MUFU.EX2 R85, R0 ;  /* 0x0000000000557308 */ /* 0x0006e20000000800 */
[----:B------:R-:W-:Y:S02]  /*1c8d0*/  VIADD R44, R45, 0x5020 ;  /* 0x000050202d2c7836 */ /* 0x000fe40000000000 */
[----:B------:R-:W-:Y:S01]  /*1c8e0*/  FADD.FTZ R2, -R2, R132 ;  /* 0x0000008402027221 */ /* 0x000fe20000010100 */
[-CC-:B------:R-:W-:Y:S06]  /*1c8f0*/  FFMA.FTZ R23, R23, R3.reuse, -R46.reuse ;  /* 0x0000000317177223 */ /* 0x180fec000001082e */
[----:B------:R-:W-:Y:S01]  /*1c900*/  MUFU.EX2 R65, R16 ;  /* 0x0000001000417308 */ /* 0x000fe20000000800 */
[-CC-:B-1----:R-:W-:Y:S01]  /*1c910*/  FFMA.FTZ R4, R18, R3.reuse, -R46.reuse ;  /* 0x0000000312047223 */ /* 0x182fe2000001082e */
[----:B------:R-:W-:Y:S01]  /*1c920*/  FMUL.FTZ R2, R3, R2 ;  /* 0x0000000203027220 */ /* 0x000fe20000410000 */
[----:B------:R-:W-:Y:S07]  /*1c930*/  IMAD.MOV.U32 R132, RZ, RZ, R21 ;  /* 0x000000ffff847224 */ /* 0x000fee00078e0015 */
[----:B------:R1:W-:Y:S01]  /*1c940*/  MUFU.EX2 R54, R41 ;  /* 0x0000002900367308 */ /* 0x0003e20000000800 */
[-C--:B--2---:R-:W-:Y:S01]  /*1c950*/  FFMA.FTZ R5, R17, R3.reuse, -R46 ;  /* 0x0000000311057223 */ /* 0x084fe2000001082e */
[----:B----4-:R-:W-:Y:S08]  /*1c960*/  F2FP.F16.F32.PACK_AB R25, R66, R58 ;  /* 0x0000003a4219723e */ /* 0x010ff000000000ff */
[----:B------:R2:W-:Y:S01]  /*1c970*/  MUFU.EX2 R74, R4 ;  /* 0x00000004004a7308 */ /* 0x0005e20000000800 */
[-CC-:B------:R-:W-:Y:S01]  /*1c980*/  FFMA.FTZ R17, R40, R3.reuse, -R48.reuse ;  /* 0x0000000328117223 */ /* 0x180fe20000010830 */
[----:B---3--:R-:W-:Y:S01]  /*1c990*/  FSEL R0, R20, RZ, P0 ;  /* 0x000000ff14007208 */ /* 0x008fe20000000000 */
[--C-:B------:R-:W-:Y:S07]  /*1c9a0*/  FFMA.FTZ R40, R57, R3, -R48.reuse ;  /* 0x0000000339287223 */ /* 0x100fee0000010830 */
[----:B------:R-:W3:Y:S01]  /*1c9b0*/  MUFU.EX2 R75, R5 ;  /* 0x00000005004b7308 */ /* 0x000ee20000000800 */
[----:B------:R-:W-:Y:S01]  /*1c9c0*/  F2FP.F16.F32.PACK_AB R26, R85, R83 ;  /* 0x00000053551a723e */ /* 0x000fe200000000ff */
[----:B------:R-:W-:Y:S08]  /*1c9d0*/  FADD.FTZ R0, -R0, R133 ;  /* 0x0000008500007221 */ /* 0x000ff00000010100 */
[----:B------:R-:W4:Y:S01]  /*1c9e0*/  MUFU.EX2 R2, R2 ;  /* 0x0000000200027308 */ /* 0x000f220000000800 */
[----:B------:R-:W-:Y:S01]  /*1c9f0*/  ISETP.GT.AND P0, PT, R241, R130, PT ;  /* 0x00000082f100720c */ /* 0x000fe20003f04270 */
[----:B-1----:R-:W-:Y:S01]  /*1ca00*/  FFMA.FTZ R41, R187, R3, -R48 ;  /* 0x00000003bb297223 */ /* 0x002fe20000010830 */
[----:B------:R-:W-:Y:S07]  /*1ca10*/  FMUL.FTZ R0, R3, R0 ;  /* 0x0000000003007220 */ /* 0x000fee0000410000 */
[----:B------:R1:W-:Y:S01]  /*1ca20*/  MUFU.EX2 R79, R17 ;  /* 0x00000011004f7308 */ /* 0x0003e20000000800 */
[----:B------:R-:W-:Y:S02]  /*1ca30*/  VIADD R241, R241, 0xffffffff ;  /* 0xfffffffff1f17836 */ /* 0x000fe40000000000 */
[----:B--2---:R-:W-:Y:S07]  /*1ca40*/  VIADD R4, R45, 0x5000 ;  /* 0x000050002d047836 */ /* 0x004fee0000000000 */
[----:B------:R2:W-:Y:S01]  /*1ca50*/  MUFU.EX2 R51, R40 ;  /* 0x0000002800337308 */ /* 0x0005e20000000800 */
[----:B------:R-:W-:Y:S01]  /*1ca60*/  IMAD.MOV.U32 R133, RZ, RZ, R20 ;  /* 0x000000ffff857224 */ /* 0x000fe200078e0014 */
[----:B---3--:R-:W-:Y:S01]  /*1ca70*/  F2FP.F16.F32.PACK_AB R27, R74, R75 ;  /* 0x0000004b4a1b723e */ /* 0x008fe200000000ff */
[----:B------:R-:W-:Y:S07]  /*1ca80*/  @P2 VIADD R44, R4, 0xffffffe0 ;  /* 0xffffffe0042c2836 */ /* 0x000fee0000000000 */
[----:B------:R-:W3:Y:S01]  /*1ca90*/  MUFU.EX2 R0, R0 ;  /* 0x0000000000007308 */ /* 0x000ee20000000800 */
[C---:B----4-:R-:W-:Y:S01]  /*1caa0*/  FMUL.FTZ R4, R2.reuse, R136 ;  /* 0x0000008802047220 */ /* 0x050fe20000410000 */
[C---:B------:R-:W-:Y:S01]  /*1cab0*/  FMUL.FTZ R5, R2.reuse, R137 ;  /* 0x0000008902057220 */ /* 0x040fe20000410000 */
[----:B------:R-:W4:Y:S01]  /*1cac0*/  LDSM.16.MT88.4 R28, [R44] ;  /* 0x000000002c1c783b */ /* 0x000f220000004200 */
[----:B------:R-:W-:Y:S01]  /*1cad0*/  FMUL.FTZ R8, R2, R140 ;  /* 0x0000008c02087220 */ /* 0x000fe20000410000 */
[----:B-1----:R-:W-:Y:S01]  /*1cae0*/  FFMA.FTZ R17, R42, R3, -R46 ;  /* 0x000000032a117223 */ /* 0x002fe2000001082e */
[C---:B------:R-:W-:Y:S01]  /*1caf0*/  FMUL.FTZ R9, R2.reuse, R141 ;  /* 0x0000008d02097220 */ /* 0x040fe20000410000 */
[----:B------:R-:W-:Y:S03]  /*1cb00*/  FMUL.FTZ R16, R2, R148 ;  /* 0x0000009402107220 */ /* 0x000fe60000410000 */
[----:B------:R-:W-:Y:S01]  /*1cb10*/  MUFU.EX2 R82, R41 ;  /* 0x0000002900527308 */ /* 0x000fe20000000800 */
[----:B--2---:R-:W-:Y:S09]  /*1cb20*/  FFMA.FTZ R40, R158, R3, -R48 ;  /* 0x000000039e287223 */ /* 0x004ff20000010830 */
[----:B------:R1:W-:Y:S01]  /*1cb30*/  MUFU.EX2 R59, R17 ;  /* 0x00000011003b7308 */ /* 0x0003e20000000800 */
[C---:B---3--:R-:W-:Y:S01]  /*1cb40*/  FMUL.FTZ R6, R0.reuse, R138 ;  /* 0x0000008a00067220 */ /* 0x048fe20000410000 */
[C---:B------:R-:W-:Y:S01]  /*1cb50*/  FMUL.FTZ R7, R0.reuse, R139 ;  /* 0x0000008b00077220 */ /* 0x040fe20000410000 */
[C---:B------:R-:W-:Y:S01]  /*1cb60*/  FMUL.FTZ R10, R0.reuse, R142 ;  /* 0x0000008e000a7220 */ /* 0x040fe20000410000 */
[C---:B------:R-:W-:Y:S01]  /*1cb70*/  FMUL.FTZ R11, R0.reuse, R143 ;  /* 0x0000008f000b7220 */ /* 0x040fe20000410000 */
[C---:B------:R-:W-:Y:S01]  /*1cb80*/  FMUL.FTZ R18, R0.reuse, R150 ;  /* 0x0000009600127220 */ /* 0x040fe20000410000 */
[----:B------:R-:W-:Y:S01]  /*1cb90*/  LDSM.16.MT88.4 R140, [R45+0x8c00] ;  /* 0x008c00002d8c783b */ /* 0x000fe20000004200 */
[----:B------:R-:W-:Y:S03]  /*1cba0*/  FMUL.FTZ R19, R0, R151 ;  /* 0x0000009700137220 */ /* 0x000fe60000410000 */
[----:B------:R2:W-:Y:S01]  /*1cbb0*/  MUFU.EX2 R52, R40 ;  /* 0x0000002800347308 */ /* 0x0005e20000000800 */
[C---:B-----5:R-:W-:Y:S09]  /*1cbc0*/  HMMA.16816.F32 R4, R24.reuse, R12, R4 ;  /* 0x0000000c1804723c */ /* 0x060ff20000001804 */
[----:B------:R-:W-:Y:S01]  /*1cbd0*/  MUFU.EX2 R98, R47 ;  /* 0x0000002f00627308 */ /* 0x000fe20000000800 */
[-CC-:B------:R-:W-:Y:S01]  /*1cbe0*/  FFMA.FTZ R13, R34, R3.reuse, -R46.reuse ;  /* 0x00000003220d7223 */ /* 0x180fe2000001082e */
[--C-:B------:R-:W-:Y:S01]  /*1cbf0*/  FFMA.FTZ R12, R35, R3, -R46.reuse ;  /* 0x00000003230c7223 */ /* 0x100fe2000001082e */
[----:B-1----:R-:W-:Y:S01]  /*1cc00*/  FMUL.FTZ R17, R2, R149 ;  /* 0x0000009502117220 */ /* 0x002fe20000410000 */
[C---:B------:R-:W-:Y:S06]  /*1cc10*/  HMMA.16816.F32 R8, R24.reuse, R14, R8 ;  /* 0x0000000e1808723c */ /* 0x040fec0000001808 */
[----:B------:R1:W-:Y:S01]  /*1cc20*/  MUFU.EX2 R56, R13 ;  /* 0x0000000d00387308 */ /* 0x0003e20000000800 */
[----:B------:R-:W3:Y:S01]  /*1cc30*/  LDSM.16.MT88.4 R32, [R45+0x5400] ;  /* 0x005400002d20783b */ /* 0x000ee20000004200 */
[C---:B------:R-:W-:Y:S01]  /*1cc40*/  FMUL.FTZ R14, R0.reuse, R146 ;  /* 0x00000092000e7220 */ /* 0x040fe20000410000 */
[----:B------:R-:W-:Y:S07]  /*1cc50*/  FMUL.FTZ R15, R0, R147 ;  /* 0x00000093000f7220 */ /* 0x000fee0000410000 */
[----:B------:R5:W3:Y:S01]  /*1cc60*/  MUFU.EX2 R70, R12 ;  /* 0x0000000c00467308 */ /* 0x000ae20000000800 */
[-C--:B--2---:R-:W-:Y:S09]  /*1cc70*/  FFMA.FTZ R40, R164, R3.reuse, -R46 ;  /* 0x00000003a4287223 */ /* 0x084ff2000001082e */
[----:B------:R-:W-:Y:S10]  /*1cc80*/  MUFU.EX2 R23, R23 ;  /* 0x0000001700177308 */ /* 0x000ff40000000800 */
[----:B------:R2:W-:Y:S01]  /*1cc90*/  MUFU.EX2 R57, R40 ;  /* 0x0000002800397308 */ /* 0x0005e20000000800 */
[-C--:B-1----:R-:W-:Y:S02]  /*1cca0*/  FFMA.FTZ R13, R37, R3.reuse, -R48 ;  /* 0x00000003250d7223 */ /* 0x082fe40000010830 */
[----:B------:R-:W1:Y:S07]  /*1ccb0*/  LDSM.16.MT88.4 R36, [R44+0x400] ;  /* 0x000400002c24783b */ /* 0x000e6e0000004200 */
[----:B------:R4:W3:Y:S01]  /*1ccc0*/  MUFU.EX2 R62, R13 ;  /* 0x0000000d003e7308 */ /* 0x0008e20000000800 */
[C---:B-----5:R-:W-:Y:S01]  /*1ccd0*/  FMUL.FTZ R12, R2.reuse, R144 ;  /* 0x00000090020c7220 */ /* 0x060fe20000410000 */
[----:B--2---:R-:W-:Y:S08]  /*1cce0*/  FFMA.FTZ R40, R177, R3, -R46 ;  /* 0x00000003b1287223 */ /* 0x004ff0000001082e */
[----:B------:R2:W-:Y:S01]  /*1ccf0*/  MUFU.EX2 R64, R40 ;  /* 0x0000002800407308 */ /* 0x0005e20000000800 */
[----:B----4-:R-:W-:Y:S07]  /*1cd00*/  FMUL.FTZ R13, R2, R145 ;  /* 0x00000091020d7220 */ /* 0x010fee0000410000 */
[C---:B------:R-:W-:Y:S03]  /*1cd10*/  HMMA.16816.F32 R12, R24.reuse, R28, R12 ;  /* 0x0000001c180c723c */ /* 0x040fe6000000180c */
[-C--:B------:R-:W-:Y:S01]  /*1cd20*/  FFMA.FTZ R28, R55, R3.reuse, -R48 ;  /* 0x00000003371c7223 */ /* 0x080fe20000010830 */
[--C-:B--2---:R-:W-:Y:S03]  /*1cd30*/  FFMA.FTZ R40, R186, R3, -R46.reuse ;  /* 0x00000003ba287223 */ /* 0x104fe6000001082e */
[----:B------:R2:W4:Y:S01]  /*1cd40*/  MUFU.EX2 R53, R28 ;  /* 0x0000001c00357308 */ /* 0x0005220000000800 */
[----:B------:R-:W-:Y:S03]  /*1cd50*/  HMMA.16816.F32 R16, R24, R30, R16 ;  /* 0x0000001e1810723c */ /* 0x000fe60000001810 */
[----:B------:R-:W-:Y:S06]  /*1cd60*/  F2FP.F16.F32.PACK_AB R24, R63, R71 ;  /* 0x000000473f18723e */ /* 0x000fec00000000ff */
[----:B------:R5:W-:Y:S01]  /*1cd70*/  MUFU.EX2 R81, R40 ;  /* 0x0000002800517308 */ /* 0x000be20000000800 */
[----:B---3--:R-:W-:Y:S02]  /*1cd80*/  F2FP.F16.F32.PACK_AB R25, R70, R56 ;  /* 0x000000384619723e */ /* 0x008fe400000000ff */
[----:B------:R-:W-:Y:S02]  /*1cd90*/  F2FP.F16.F32.PACK_AB R26, R79, R62 ;  /* 0x0000003e4f1a723e */ /* 0x000fe400000000ff */
[----:B------:R-:W-:Y:S01]  /*1cda0*/  F2FP.F16.F32.PACK_AB R27, R59, R65 ;  /* 0x000000413b1b723e */ /* 0x000fe200000000ff */
[----:B--2---:R-:W2:Y:S06]  /*1cdb0*/  LDSM.16.MT88.4 R28, [R45+0x5800] ;  /* 0x005800002d1c783b */ /* 0x004eac0000004200 */
[C---:B------:R-:W-:Y:S03]  /*1cdc0*/  HMMA.16816.F32 R4, R24.reuse, R32, R4 ;  /* 0x000000201804723c */ /* 0x040fe60000001804 */
[-CC-:B------:R-:W-:Y:S01]  /*1cdd0*/  FFMA.FTZ R33, R152, R3.reuse, -R46.reuse ;  /* 0x0000000398217223 */ /* 0x180fe2000001082e */
[-C--:B------:R-:W-:Y:S01]  /*1cde0*/  FFMA.FTZ R32, R156, R3.reuse, -R46 ;  /* 0x000000039c207223 */ /* 0x080fe2000001082e */
[-CC-:B-----5:R-:W-:Y:S02]  /*1cdf0*/  FFMA.FTZ R40, R188, R3.reuse, -R48.reuse ;  /* 0x00000003bc287223 */ /* 0x1a0fe40000010830 */
[----:B------:R3:W-:Y:S01]  /*1ce00*/  MUFU.EX2 R49, R33 ;  /* 0x0000002100317308 */ /* 0x0007e20000000800 */
[C---:B------:R-:W-:Y:S09]  /*1ce10*/  HMMA.16816.F32 R8, R24.reuse, R34, R8 ;  /* 0x000000221808723c */ /* 0x040ff20000001808 */
[----:B------:R5:W4:Y:S10]  /*1ce20*/  MUFU.EX2 R55, R32 ;  /* 0x0000002000377308 */ /* 0x000b340000000800 */
[----:B------:R2:W-:Y:S01]  /*1ce30*/  MUFU.EX2 R95, R40 ;  /* 0x00000028005f7308 */ /* 0x0005e20000000800 */
[C---:B-1----:R-:W-:Y:S03]  /*1ce40*/  HMMA.16816.F32 R12, R24.reuse, R36, R12 ;  /* 0x00000024180c723c */ /* 0x042fe6000000180c */
[-CC-:B------:R-:W-:Y:S01]  /*1ce50*/  FFMA.FTZ R36, R173, R3.reuse, -R48.reuse ;  /* 0x00000003ad247223 */ /* 0x180fe20000010830 */
[-CC-:B------:R-:W-:Y:S01]  /*1ce60*/  FFMA.FTZ R37, R176, R3.reuse, -R48.reuse ;  /* 0x00000003b0257223 */ /* 0x180fe20000010830 */
[-C--:B---3--:R-:W-:Y:S04]  /*1ce70*/  FFMA.FTZ R33, R160, R3.reuse, -R48 ;  /* 0x00000003a0217223 */ /* 0x088fe80000010830 */
[----:B------:R1:W-:Y:S01]  /*1ce80*/  MUFU.EX2 R61, R36 ;  /* 0x00000024003d7308 */ /* 0x0003e20000000800 */
[----:B------:R-:W-:Y:S03]  /*1ce90*/  HMMA.16816.F32 R16, R24, R38, R16 ;  /* 0x000000261810723c */ /* 0x000fe60000001810 */
[--C-:B-----5:R-:W-:Y:S06]  /*1cea0*/  FFMA.FTZ R32, R162, R3, -R46.reuse ;  /* 0x00000003a2207223 */ /* 0x120fec000001082e */
[----:B------:R-:W3:Y:S01]  /*1ceb0*/  MUFU.EX2 R73, R33 ;  /* 0x0000002100497308 */ /* 0x000ee20000000800 */
[----:B----4-:R-:W-:Y:S01]  /*1cec0*/  F2FP.F16.F32.PACK_AB R24, R51, R53 ;  /* 0x000000353318723e */ /* 0x010fe200000000ff */
[----:B--2---:R-:W-:Y:S01]  /*1ced0*/  LDSM.16.MT88.4 R40, [R45+0x6000] ;  /* 0x006000002d28783b */ /* 0x004fe20000004200 */
[----:B------:R-:W-:Y:S07]  /*1cee0*/  F2FP.F16.F32.PACK_AB R25, R55, R49 ;  /* 0x000000313719723e */ /* 0x000fee00000000ff */
[----:B------:R2:W4:Y:S10]  /*1cef0*/  MUFU.EX2 R50, R32 ;  /* 0x0000002000327308 */ /* 0x0005340000000800 */
[----:B------:R-:W5:Y:S01]  /*1cf00*/  MUFU.EX2 R78, R37 ;  /* 0x00000025004e7308 */ /* 0x000f620000000800 */
[-C--:B-1----:R-:W-:Y:S09]  /*1cf10*/  FFMA.FTZ R36, R179, R3.reuse, -R46 ;  /* 0x00000003b3247223 */ /* 0x082ff2000001082e */
[----:B------:R1:W5:Y:S01]  /*1cf20*/  MUFU.EX2 R60, R36 ;  /* 0x00000024003c7308 */ /* 0x0003620000000800 */
[----:B---3--:R-:W-:Y:S01]  /*1cf30*/  F2FP.F16.F32.PACK_AB R26, R73, R52 ;  /* 0x00000034491a723e */ /* 0x008fe200000000ff */
[----:B--2---:R-:W2:Y:S01]  /*1cf40*/  LDSM.16.MT88.4 R32, [R44+0x800] ;  /* 0x000800002c20783b */ /* 0x004ea20000004200 */
[----:B----4-:R-:W-:Y:S07]  /*1cf50*/  F2FP.F16.F32.PACK_AB R27, R57, R50 ;  /* 0x00000032391b723e */ /* 0x010fee00000000ff */
[C---:B------:R-:W-:Y:S01]  /*1cf60*/  HMMA.16816.F32 R4, R24.reuse, R28, R4 ;  /* 0x0000001c1804723c */ /* 0x040fe20000001804 */
[----:B-1----:R-:W1:Y:S02]  /*1cf70*/  LDSM.16.MT88.4 R36, [R45+0x5c00] ;  /* 0x005c00002d24783b */ /* 0x002e640000004200 */
[-CC-:B------:R-:W-:Y:S01]  /*1cf80*/  FFMA.FTZ R29, R183, R3.reuse, -R48.reuse ;  /* 0x00000003b71d7223 */ /* 0x180fe20000010830 */
[-C--:B------:R-:W-:Y:S03]  /*1cf90*/  FFMA.FTZ R28, R185, R3.reuse, -R48 ;  /* 0x00000003b91c7223 */ /* 0x080fe60000010830 */
[----:B------:R-:W-:Y:S01]  /*1cfa0*/  MUFU.EX2 R77, R29 ;  /* 0x0000001d004d7308 */ /* 0x000fe20000000800 */
[C---:B------:R-:W-:Y:S09]  /*1cfb0*/  HMMA.16816.F32 R8, R24.reuse, R30, R8 ;  /* 0x0000001e1808723c */ /* 0x040ff20000001808 */
[----:B------:R3:W4:Y:S02]  /*1cfc0*/  MUFU.EX2 R94, R28 ;  /* 0x0000001c005e7308 */ /* 0x0007240000000800 */
[----:B---3--:R-:W3:Y:S01]  /*1cfd0*/  LDSM.16.MT88.4 R28, [R44+0xc00] ;  /* 0x000c00002c1c783b */ /* 0x008ee20000004200 */
[C---:B--2---:R-:W-:Y:S03]  /*1cfe0*/  HMMA.16816.F32 R12, R24.reuse, R32, R12 ;  /* 0x00000020180c723c */ /* 0x044fe6000000180c */
[-CC-:B------:R-:W-:Y:S01]  /*1cff0*/  FFMA.FTZ R33, R178, R3.reuse, -R46.reuse ;  /* 0x00000003b2217223 */ /* 0x180fe2000001082e */
[----:B------:R-:W-:Y:S03]  /*1d000*/  FFMA.FTZ R32, R180, R3, -R46 ;  /* 0x00000003b4207223 */ /* 0x000fe6000001082e */
[----:B------:R2:W-:Y:S01]  /*1d010*/  MUFU.EX2 R91, R33 ;  /* 0x00000021005b7308 */ /* 0x0005e20000000800 */
[----:B------:R-:W-:Y:S09]  /*1d020*/  HMMA.16816.F32 R16, R24, R34, R16 ;  /* 0x000000221810723c */ /* 0x000ff20000001810 */
[----:B------:R1:W3:Y:S01]  /*1d030*/  MUFU.EX2 R101, R32 ;  /* 0x0000002000657308 */ /* 0x0002e20000000800 */
[----:B-----5:R-:W-:Y:S02]  /*1d040*/  F2FP.F16.F32.PACK_AB R24, R78, R61 ;  /* 0x0000003d4e18723e */ /* 0x020fe400000000ff */
[----:B------:R-:W-:Y:S02]  /*1d050*/  F2FP.F16.F32.PACK_AB R25, R64, R60 ;  /* 0x0000003c4019723e */ /* 0x000fe400000000ff */
[----:B----4-:R-:W-:Y:S02]  /*1d060*/  F2FP.F16.F32.PACK_AB R26, R94, R77 ;  /* 0x0000004d5e1a723e */ /* 0x010fe400000000ff */
[----:B------:R-:W-:Y:S01]  /*1d070*/  F2FP.F16.F32.PACK_AB R27, R81, R54 ;  /* 0x00000036511b723e */ /* 0x000fe200000000ff */
[-C--:B--2---:R-:W-:Y:S06]  /*1d080*/  FFMA.FTZ R33, R201, R3.reuse, -R48 ;  /* 0x00000003c9217223 */ /* 0x084fec0000010830 */
[C---:B-1----:R-:W-:Y:S01]  /*1d090*/  HMMA.16816.F32 R4, R24.reuse, R36, R4 ;  /* 0x000000241804723c */ /* 0x042fe20000001804 */
[----:B------:R-:W1:Y:S02]  /*1d0a0*/  MUFU.EX2 R100, R33 ;  /* 0x0000002100647308 */ /* 0x000e640000000800 */
[-CC-:B------:R-:W-:Y:S01]  /*1d0b0*/  FFMA.FTZ R32, R169, R3.reuse, -R46.reuse ;  /* 0x00000003a9207223 */ /* 0x180fe2000001082e */
[-C--:B------:R-:W-:Y:S01]  /*1d0c0*/  FFMA.FTZ R37, R205, R3.reuse, -R46 ;  /* 0x00000003cd257223 */ /* 0x080fe2000001082e */
[-CC-:B------:R-:W-:Y:S06]  /*1d0d0*/  FFMA.FTZ R36, R181, R3.reuse, -R48.reuse ;  /* 0x00000003b5247223 */ /* 0x180fec0000010830 */
[----:B------:R2:W4:Y:S01]  /*1d0e0*/  MUFU.EX2 R97, R32 ;  /* 0x0000002000617308 */ /* 0x0005220000000800 */
[C---:B------:R-:W-:Y:S03]  /*1d0f0*/  HMMA.16816.F32 R8, R24.reuse, R38, R8 ;  /* 0x000000261808723c */ /* 0x040fe60000001808 */
[-CC-:B------:R-:W-:Y:S06]  /*1d100*/  FFMA.FTZ R38, R175, R3.reuse, -R48.reuse ;  /* 0x00000003af267223 */ /* 0x180fec0000010830 */
[----:B------:R5:W-:Y:S01]  /*1d110*/  MUFU.EX2 R67, R37 ;  /* 0x0000002500437308 */ /* 0x000be20000000800 */
[C---:B---3--:R-:W-:Y:S09]  /*1d120*/  HMMA.16816.F32 R12, R24.reuse, R28, R12 ;  /* 0x0000001c180c723c */ /* 0x048ff2000000180c */
[----:B------:R3:W-:Y:S01]  /*1d130*/  MUFU.EX2 R72, R36 ;  /* 0x0000002400487308 */ /* 0x0007e20000000800 */
[-CC-:B------:R-:W-:Y:S01]  /*1d140*/  FFMA.FTZ R28, R182, R3.reuse, -R48.reuse ;  /* 0x00000003b61c7223 */ /* 0x180fe20000010830 */
[----:B--2---:R-:W2:Y:S08]  /*1d150*/  LDSM.16.MT88.4 R32, [R44+0x1000] ;  /* 0x001000002c20783b */ /* 0x004eb00000004200 */
[----:B------:R-:W-:Y:S01]  /*1d160*/  MUFU.EX2 R89, R38 ;  /* 0x0000002600597308 */ /* 0x000fe20000000800 */
[----:B------:R-:W-:Y:S09]  /*1d170*/  HMMA.16816.F32 R16, R24, R30, R16 ;  /* 0x0000001e1810723c */ /* 0x000ff20000001810 */
[----:B------:R2:W2:Y:S01]  /*1d180*/  MUFU.EX2 R47, R28 ;  /* 0x0000001c002f7308 */ /* 0x0004a20000000800 */
[----:B------:R-:W-:Y:S01]  /*1d190*/  F2FP.F16.F32.PACK_AB R24, R95, R82 ;  /* 0x000000525f18723e */ /* 0x000fe200000000ff */
[----:B-----5:R-:W-:Y:S01]  /*1d1a0*/  FFMA.FTZ R37, R174, R3, -R48 ;  /* 0x00000003ae257223 */ /* 0x020fe20000010830 */
[----:B------:R-:W-:Y:S02]  /*1d1b0*/  F2FP.F16.F32.PACK_AB R25, R101, R91 ;  /* 0x0000005b6519723e */ /* 0x000fe400000000ff */
[----:B-1----:R-:W-:Y:S01]  /*1d1c0*/  F2FP.F16.F32.PACK_AB R26, R100, R96 ;  /* 0x00000060641a723e */ /* 0x002fe200000000ff */
[--C-:B---3--:R-:W-:Y:S01]  /*1d1d0*/  FFMA.FTZ R36, R204, R3, -R46.reuse ;  /* 0x00000003cc247223 */ /* 0x108fe2000001082e */
[----:B----4-:R-:W-:Y:S03]  /*1d1e0*/  F2FP.F16.F32.PACK_AB R27, R98, R97 ;  /* 0x00000061621b723e */ /* 0x010fe600000000ff */
[----:B------:R-:W-:Y:S10]  /*1d1f0*/  MUFU.EX2 R99, R37 ;  /* 0x0000002500637308 */ /* 0x000ff40000000800 */
[----:B------:R1:W3:Y:S01]  /*1d200*/  MUFU.EX2 R68, R36 ;  /* 0x0000002400447308 */ /* 0x0002e20000000800 */
[C---:B------:R-:W-:Y:S01]  /*1d210*/  HMMA.16816.F32 R4, R24.reuse, R40, R4 ;  /* 0x000000281804723c */ /* 0x040fe20000001804 */
[----:B--2---:R-:W2:Y:S02]  /*1d220*/  LDSM.16.MT88.4 R28, [R45+0x6400] ;  /* 0x006400002d1c783b */ /* 0x004ea40000004200 */
[-C--:B------:R-:W-:Y:S01]  /*1d230*/  FFMA.FTZ R40, R171, R3.reuse, -R46 ;  /* 0x00000003ab287223 */ /* 0x080fe2000001082e */
[----:B------:R-:W-:Y:S01]  /*1d240*/  FFMA.FTZ R41, R2, R84, R69 ;  /* 0x0000005402297223 */ /* 0x000fe20000010045 */
[-C--:B------:R-:W-:Y:S04]  /*1d250*/  FFMA.FTZ R2, R159, R3.reuse, -R48 ;  /* 0x000000039f027223 */ /* 0x080fe80000010830 */
[----:B------:R4:W-:Y:S01]  /*1d260*/  MUFU.EX2 R93, R40 ;  /* 0x00000028005d7308 */ /* 0x0009e20000000800 */
[C---:B------:R-:W-:Y:S09]  /*1d270*/  HMMA.16816.F32 R8, R24.reuse, R42, R8 ;  /* 0x0000002a1808723c */ /* 0x040ff20000001808 */
[----:B------:R5:W-:Y:S01]  /*1d280*/  MUFU.EX2 R90, R2 ;  /* 0x00000002005a7308 */ /* 0x000be20000000800 */
[-C--:B-1----:R-:W-:Y:S09]  /*1d290*/  FFMA.FTZ R36, R172, R3.reuse, -R46 ;  /* 0x00000003ac247223 */ /* 0x082ff2000001082e */
[----:B------:R1:W2:Y:S01]  /*1d2a0*/  MUFU.EX2 R43, R36 ;  /* 0x00000024002b7308 */ /* 0x0002a20000000800 */
[C---:B------:R-:W-:Y:S03]  /*1d2b0*/  HMMA.16816.F32 R12, R24.reuse, R32, R12 ;  /* 0x00000020180c723c */ /* 0x040fe6000000180c */
[-CC-:B----4-:R-:W-:Y:S01]  /*1d2c0*/  FFMA.FTZ R40, R166, R3.reuse, -R48.reuse ;  /* 0x00000003a6287223 */ /* 0x190fe20000010830 */
[-C--:B------:R-:W-:Y:S01]  /*1d2d0*/  FFMA.FTZ R33, R165, R3.reuse, -R48 ;  /* 0x00000003a5217223 */ /* 0x080fe20000010830 */
[-CC-:B------:R-:W-:Y:S01]  /*1d2e0*/  FFMA.FTZ R32, R163, R3.reuse, -R46.reuse ;  /* 0x00000003a3207223 */ /* 0x180fe2000001082e */
[----:B-----5:R-:W-:Y:S03]  /*1d2f0*/  FFMA.FTZ R2, R153, R3, -R46 ;  /* 0x0000000399027223 */ /* 0x020fe6000001082e */
[----:B------:R4:W-:Y:S01]  /*1d300*/  MUFU.EX2 R87, R40 ;  /* 0x0000002800577308 */ /* 0x0009e20000000800 */
[----:B------:R-:W-:Y:S01]  /*1d310*/  HMMA.16816.F32 R16, R24, R34, R16 ;  /* 0x000000221810723c */ /* 0x000fe20000001810 */
[----:B-1----:R-:W1:Y:S02]  /*1d320*/  LDSM.16.MT88.4 R36, [R44+0x1400] ;  /* 0x001400002c24783b */ /* 0x002e640000004200 */
[----:B------:R-:W-:Y:S06]  /*1d330*/  F2FP.F16.F32.PACK_AB R24, R72, R47 ;  /* 0x0000002f4818723e */ /* 0x000fec00000000ff */
[----:B------:R-:W-:Y:S01]  /*1d340*/  MUFU.EX2 R69, R2 ;  /* 0x0000000200457308 */ /* 0x000fe20000000800 */
[----:B---3--:R-:W-:Y:S02]  /*1d350*/  F2FP.F16.F32.PACK_AB R25, R68, R67 ;  /* 0x000000434419723e */ /* 0x008fe400000000ff */
[----:B------:R-:W-:Y:S07]  /*1d360*/  F2FP.F16.F32.PACK_AB R26, R99, R89 ;  /* 0x00000059631a723e */ /* 0x000fee00000000ff */
[----:B------:R-:W3:Y:S01]  /*1d370*/  MUFU.EX2 R92, R33 ;  /* 0x00000021005c7308 */ /* 0x000ee20000000800 */
[----:B--2---:R-:W-:Y:S09]  /*1d380*/  F2FP.F16.F32.PACK_AB R27, R93, R43 ;  /* 0x0000002b5d1b723e */ /* 0x004ff200000000ff */
[----:B------:R2:W-:Y:S01]  /*1d390*/  MUFU.EX2 R88, R32 ;  /* 0x0000002000587308 */ /* 0x0005e20000000800 */
[----:B----4-:R-:W-:Y:S01]  /*1d3a0*/  FFMA.FTZ R40, R0, R252, R58 ;  /* 0x000000fc00287223 */ /* 0x010fe2000001003a */
[-C--:B------:R-:W-:Y:S01]  /*1d3b0*/  FFMA.FTZ R0, R161, R3.reuse, -R46 ;  /* 0x00000003a1007223 */ /* 0x080fe2000001082e */
[C---:B------:R-:W-:Y:S07]  /*1d3c0*/  HMMA.16816.F32 R4, R24.reuse, R28, R4 ;  /* 0x0000001c1804723c */ /* 0x040fee0000001804 */
[----:B------:R4:W5:Y:S01]  /*1d3d0*/  MUFU.EX2 R80, R0 ;  /* 0x0000000000507308 */ /* 0x0009620000000800 */
[----:B------:R-:W-:Y:S01]  /*1d3e0*/  FADD.FTZ R29, R66, R40 ;  /* 0x00000028421d7221 */ /* 0x000fe20000010000 */
[-C--:B------:R-:W-:Y:S01]  /*1d3f0*/  FFMA.FTZ R40, R155, R3.reuse, -R48 ;  /* 0x000000039b287223 */ /* 0x080fe20000010830 */
[C---:B------:R-:W-:Y:S07]  /*1d400*/  HMMA.16816.F32 R8, R24.reuse, R30, R8 ;  /* 0x0000001e1808723c */ /* 0x040fee0000001808 */
[----:B------:R3:W5:Y:S01]  /*1d410*/  MUFU.EX2 R84, R40 ;  /* 0x0000002800547308 */ /* 0x0007620000000800 */
[----:B--2---:R-:W2:Y:S01]  /*1d420*/  LDSM.16.MT88.4 R32, [R45+0x6800] ;  /* 0x006800002d20783b */ /* 0x004ea20000004200 */
[----:B----4-:R-:W-:Y:S01]  /*1d430*/  FADD.FTZ R0, R76, R41 ;  /* 0x000000294c007221 */ /* 0x010fe20000010000 */
[-C--:B------:R-:W-:Y:S03]  /*1d440*/  FFMA.FTZ R41, R154, R3.reuse, -R46 ;  /* 0x000000039a297223 */ /* 0x080fe6000001082e */
[----:B------:R-:W-:Y:S01]  /*1d450*/  FADD.FTZ R28, R83, R0 ;  /* 0x00000000531c7221 */ /* 0x000fe20000010000 */
[----:B------:R-:W-:Y:S03]  /*1d460*/  FADD.FTZ R0, R75, R29 ;  /* 0x0000001d4b007221 */ /* 0x000fe60000010000 */
[----:B------:R4:W4:Y:S01]  /*1d470*/  MUFU.EX2 R86, R41 ;  /* 0x0000002900567308 */ /* 0x0009220000000800 */
[----:B---3--:R-:W-:Y:S01]  /*1d480*/  FADD.FTZ R40, R85, R28 ;  /* 0x0000001c55287221 */ /* 0x008fe20000010000 */
[C---:B-1----:R-:W-:Y:S01]  /*1d490*/  HMMA.16816.F32 R12, R24.reuse, R36, R12 ;  /* 0x00000024180c723c */ /* 0x042fe2000000180c */
[----:B------:R-:W1:Y:S02]  /*1d4a0*/  LDSM.16.MT88.4 R28, [R44+0x1800] ;  /* 0x001800002c1c783b */ /* 0x000e640000004200 */
[----:B------:R-:W-:Y:S01]  /*1d4b0*/  FADD.FTZ R2, R74, R0 ;  /* 0x000000004a027221 */ /* 0x000fe20000010000 */
[----:B------:R-:W-:Y:S01]  /*1d4c0*/  FADD.FTZ R0, R71, R40 ;  /* 0x0000002847007221 */ /* 0x000fe20000010000 */
[-C--:B------:R-:W-:Y:S02]  /*1d4d0*/  FFMA.FTZ R36, R168, R3.reuse, -R48 ;  /* 0x00000003a8247223 */ /* 0x080fe40000010830 */
[----:B------:R-:W-:Y:S01]  /*1d4e0*/  FADD.FTZ R40, R56, R2 ;  /* 0x0000000238287221 */ /* 0x000fe20000010000 */
[----:B------:R-:W-:Y:S01]  /*1d4f0*/  HMMA.16816.F32 R16, R24, R38, R16 ;  /* 0x000000261810723c */ /* 0x000fe20000001810 */
[----:B------:R3:W-:Y:S02]  /*1d500*/  MUFU.EX2 R66, R36 ;  /* 0x0000002400427308 */ /* 0x0007e40000000800 */
[-C--:B------:R-:W-:Y:S01]  /*1d510*/  FFMA.FTZ R2, R190, R3.reuse, -R48 ;  /* 0x00000003be027223 */ /* 0x080fe20000010830 */
[----:B------:R-:W-:Y:S01]  /*1d520*/  FADD.FTZ R42, R63, R0 ;  /* 0x000000003f2a7221 */ /* 0x000fe20000010000 */
[----:B------:R-:W-:Y:S01]  /*1d530*/  FFMA.FTZ R0, R157, R3, -R46 ;  /* 0x000000039d007223 */ /* 0x000fe2000001082e */
[----:B------:R-:W-:Y:S05]  /*1d540*/  FADD.FTZ R40, R70, R40 ;  /* 0x0000002846287221 */ /* 0x000fea0000010000 */
[----:B------:R2:W1:Y:S01]  /*1d550*/  MUFU.EX2 R85, R2 ;  /* 0x0000000200557308 */ /* 0x0004620000000800 */
[----:B------:R-:W-:Y:S01]  /*1d560*/  F2FP.F16.F32.PACK_AB R24, R92, R87 ;  /* 0x000000575c18723e */ /* 0x000fe200000000ff */
[----:B------:R-:W-:Y:S01]  /*1d570*/  FADD.FTZ R42, R62, R42 ;  /* 0x0000002a3e2a7221 */ /* 0x000fe20000010000 */
[----:B-----5:R-:W-:Y:S07]  /*1d580*/  F2FP.F16.F32.PACK_AB R25, R80, R88 ;  /* 0x000000585019723e */ /* 0x020fee00000000ff */
[----:B------:R5:W-:Y:S01]  /*1d590*/  MUFU.EX2 R74, R0 ;  /* 0x00000000004a7308 */ /* 0x000be20000000800 */
[----:B------:R-:W-:Y:S01]  /*1d5a0*/  F2FP.F16.F32.PACK_AB R26, R84, R90 ;  /* 0x0000005a541a723e */ /* 0x000fe200000000ff */
[----:B----4-:R-:W-:Y:S01]  /*1d5b0*/  FFMA.FTZ R41, R167, R3, -R46 ;  /* 0x00000003a7297223 */ /* 0x010fe2000001082e */
[----:B------:R-:W-:Y:S01]  /*1d5c0*/  F2FP.F16.F32.PACK_AB R27, R86, R69 ;  /* 0x00000045561b723e */ /* 0x000fe200000000ff */
[----:B---3--:R-:W3:Y:S06]  /*1d5d0*/  LDSM.16.MT88.4 R36, [R45+0x6c00] ;  /* 0x006c00002d24783b */ /* 0x008eec0000004200 */
[----:B------:R4:W3:Y:S01]  /*1d5e0*/  MUFU.EX2 R76, R41 ;  /* 0x00000029004c7308 */ /* 0x0008e20000000800 */
[C---:B--2---:R-:W-:Y:S03]  /*1d5f0*/  HMMA.16816.F32 R4, R24.reuse, R32, R4 ;  /* 0x000000201804723c */ /* 0x044fe60000001804 */
[-C--:B------:R-:W-:Y:S01]  /*1d600*/  FFMA.FTZ R2, R193, R3.reuse, -R48 ;  /* 0x00000003c1027223 */ /* 0x080fe20000010830 */
[----:B-----5:R-:W-:Y:S01]  /*1d610*/  FADD.FTZ R0, R65, R40 ;  /* 0x0000002841007221 */ /* 0x020fe20000010000 */
[-C--:B------:R-:W-:Y:S01]  /*1d620*/  FFMA.FTZ R40, R194, R3.reuse, -R48 ;  /* 0x00000003c2287223 */ /* 0x080fe20000010830 */
[----:B------:R-:W-:Y:S03]  /*1d630*/  FADD.FTZ R33, R79, R42 ;  /* 0x0000002a4f217221 */ /* 0x000fe60000010000 */
[----:B------:R2:W-:Y:S01]  /*1d640*/  MUFU.EX2 R83, R2 ;  /* 0x0000000200537308 */ /* 0x0005e20000000800 */
[C---:B------:R-:W-:Y:S09]  /*1d650*/  HMMA.16816.F32 R8, R24.reuse, R34, R8 ;  /* 0x000000221808723c */ /* 0x040ff20000001808 */
[----:B------:R5:W3:Y:S01]  /*1d660*/  MUFU.EX2 R75, R40 ;  /* 0x00000028004b7308 */ /* 0x000ae20000000800 */
[----:B------:R-:W-:Y:S01]  /*1d670*/  FADD.FTZ R32, R59, R0 ;  /* 0x000000003b207221 */ /* 0x000fe20000010000 */
[----:B------:R-:W-:Y:S01]  /*1d680*/  FADD.FTZ R0, R53, R33 ;  /* 0x0000002135007221 */ /* 0x000fe20000010000 */
[-C--:B----4-:R-:W-:Y:S01]  /*1d690*/  FFMA.FTZ R41, R192, R3.reuse, -R46 ;  /* 0x00000003c0297223 */ /* 0x090fe2000001082e */
[C---:B-1----:R-:W-:Y:S06]  /*1d6a0*/  HMMA.16816.F32 R12, R24.reuse, R28, R12 ;  /* 0x0000001c180c723c */ /* 0x042fec000000180c */
[----:B------:R1:W-:Y:S01]  /*1d6b0*/  MUFU.EX2 R71, R41 ;  /* 0x0000002900477308 */ /* 0x0003e20000000800 */
[-C--:B------:R-:W-:Y:S01]  /*1d6c0*/  FFMA.FTZ R28, R197, R3.reuse, -R48 ;  /* 0x00000003c51c7223 */ /* 0x080fe20000010830 */
[-C--:B--2---:R-:W-:Y:S08]  /*1d6d0*/  FFMA.FTZ R2, R191, R3.reuse, -R46 ;  /* 0x00000003bf027223 */ /* 0x084ff0000001082e */
[----:B------:R2:W-:Y:S01]  /*1d6e0*/  MUFU.EX2 R59, R28 ;  /* 0x0000001c003b7308 */ /* 0x0005e20000000800 */
[----:B------:R-:W-:Y:S09]  /*1d6f0*/  HMMA.16816.F32 R16, R24, R30, R16 ;  /* 0x0000001e1810723c */ /* 0x000ff20000001810 */
[----:B------:R4:W4:Y:S01]  /*1d700*/  MUFU.EX2 R62, R2 ;  /* 0x00000002003e7308 */ /* 0x0009220000000800 */
[----:B-----5:R-:W-:Y:S01]  /*1d710*/  FADD.FTZ R40, R49, R32 ;  /* 0x0000002031287221 */ /* 0x020fe20000010000 */
[----:B------:R-:W-:Y:S01]  /*1d720*/  F2FP.F16.F32.PACK_AB R24, R85, R66 ;  /* 0x000000425518723e */ /* 0x000fe200000000ff */
[----:B------:R-:W5:Y:S01]  /*1d730*/  LDSM.16.MT88.4 R32, [R44+0x1c00] ;  /* 0x001c00002c20783b */ /* 0x000f620000004200 */
[----:B---3--:R-:W-:Y:S01]  /*1d740*/  F2FP.F16.F32.PACK_AB R25, R76, R74 ;  /* 0x0000004a4c19723e */ /* 0x008fe200000000ff */
[----:B-1----:R-:W-:Y:S01]  /*1d750*/  FFMA.FTZ R41, R196, R3, -R46 ;  /* 0x00000003c4297223 */ /* 0x002fe2000001082e */
[----:B------:R-:W-:Y:S04]  /*1d760*/  F2FP.F16.F32.PACK_AB R26, R75, R83 ;  /* 0x000000534b1a723e */ /* 0x000fe800000000ff */
[----:B------:R1:W-:Y:S01]  /*1d770*/  MUFU.EX2 R63, R41 ;  /* 0x00000029003f7308 */ /* 0x0003e20000000800 */
[----:B--2---:R-:W2:Y:S01]  /*1d780*/  LDSM.16.MT88.4 R28, [R45+0x7000] ;  /* 0x007000002d1c783b */ /* 0x004ea20000004200 */
[----:B----4-:R-:W-:Y:S01]  /*1d790*/  FADD.FTZ R2, R51, R0 ;  /* 0x0000000033027221 */ /* 0x010fe20000010000 */
        /* <DEDUP_REMOVED lines=8> */
[----:B------:R3:W4:Y:S02]  /*1d820*/  MUFU.EX2 R70, R2 ;  /* 0x0000000200467308 */ /* 0x0007240000000800 */
[----:B------:R-:W-:Y:S01]  /*1d830*/  FADD.FTZ R42, R57, R42 ;  /* 0x0000002a392a7221 */ /* 0x000fe20000010000 */
[-C--:B-1----:R-:W-:Y:S07]  /*1d840*/  FFMA.FTZ R41, R200, R3.reuse, -R46 ;  /* 0x00000003c8297223 */ /* 0x082fee000001082e */
[----:B------:R1:W2:Y:S01]  /*1d850*/  MUFU.EX2 R58, R0 ;  /* 0x00000000003a7308 */ /* 0x0002a20000000800 */
[----:B------:R-:W-:Y:S01]  /*1d860*/  FADD.FTZ R37, R60, R42 ;  /* 0x0000002a3c257221 */ /* 0x000fe20000010000 */
[C---:B------:R-:W-:Y:S03]  /*1d870*/  HMMA.16816.F32 R8, R24.reuse, R38, R8 ;  /* 0x000000261808723c */ /* 0x040fe60000001808 */
[-C--:B---3--:R-:W-:Y:S05]  /*1d880*/  FFMA.FTZ R2, R202, R3.reuse, -R48 ;  /* 0x00000003ca027223 */ /* 0x088fea0000010830 */
[----:B------:R3:W-:Y:S01]  /*1d890*/  MUFU.EX2 R73, R2 ;  /* 0x0000000200497308 */ /* 0x0007e20000000800 */
[C---:B-----5:R-:W-:Y:S03]  /*1d8a0*/  HMMA.16816.F32 R12, R24.reuse, R32, R12 ;  /* 0x00000020180c723c */ /* 0x060fe6000000180c */
[----:B-1----:R-:W-:Y:S01]  /*1d8b0*/  FADD.FTZ R0, R61, R40 ;  /* 0x000000283d007221 */ /* 0x002fe20000010000 */
[-CC-:B------:R-:W-:Y:S01]  /*1d8c0*/  FFMA.FTZ R40, R203, R3.reuse, -R48.reuse ;  /* 0x00000003cb287223 */ /* 0x180fe20000010830 */
[----:B------:R-:W-:Y:S02]  /*1d8d0*/  FFMA.FTZ R32, R217, R3, -R48 ;  /* 0x00000003d9207223 */ /* 0x000fe40000010830 */
[----:B------:R-:W-:Y:S01]  /*1d8e0*/  FADD.FTZ R36, R78, R0 ;  /* 0x000000004e247221 */ /* 0x000fe20000010000 */
[----:B------:R-:W-:Y:S01]  /*1d8f0*/  HMMA.16816.F32 R16, R24, R34, R16 ;  /* 0x000000221810723c */ /* 0x000fe20000001810 */
[----:B------:R1:W5:Y:S02]  /*1d900*/  MUFU.EX2 R65, R40 ;  /* 0x0000002800417308 */ /* 0x0003640000000800 */
[----:B------:R-:W-:Y:S01]  /*1d910*/  FADD.FTZ R0, R64, R37 ;  /* 0x0000002540007221 */ /* 0x000fe20000010000 */
[----:B----4-:R-:W-:Y:S01]  /*1d920*/  F2FP.F16.F32.PACK_AB R24, R70, R59 ;  /* 0x0000003b4618723e */ /* 0x010fe200000000ff */
[----:B---3--:R-:W-:Y:S06]  /*1d930*/  FFMA.FTZ R2, R199, R3, -R46 ;  /* 0x00000003c7027223 */ /* 0x008fec000001082e */
[----:B------:R3:W-:Y:S01]  /*1d940*/  MUFU.EX2 R64, R41 ;  /* 0x0000002900407308 */ /* 0x0007e20000000800 */
[----:B--2---:R-:W-:Y:S09]  /*1d950*/  F2FP.F16.F32.PACK_AB R25, R63, R58 ;  /* 0x0000003a3f19723e */ /* 0x004ff200000000ff */
[----:B------:R2:W4:Y:S10]  /*1d960*/  MUFU.EX2 R61, R2 ;  /* 0x00000002003d7308 */ /* 0x0005340000000800 */
[----:B------:R4:W-:Y:S01]  /*1d970*/  MUFU.EX2 R52, R32 ;  /* 0x0000002000347308 */ /* 0x0009e20000000800 */
[----:B-1----:R-:W-:Y:S01]  /*1d980*/  FADD.FTZ R40, R77, R36 ;  /* 0x000000244d287221 */ /* 0x002fe20000010000 */
[----:B-----5:R-:W-:Y:S01]  /*1d990*/  F2FP.F16.F32.PACK_AB R26, R65, R73 ;  /* 0x00000049411a723e */ /* 0x020fe200000000ff */
[----:B------:R-:W1:Y:S01]  /*1d9a0*/  LDSM.16.MT88.4 R36, [R44+0x2000] ;  /* 0x002000002c24783b */ /* 0x000e620000004200 */
[----:B---3--:R-:W-:Y:S01]  /*1d9b0*/  FFMA.FTZ R41, R207, R3, -R46 ;  /* 0x00000003cf297223 */ /* 0x008fe2000001082e */
[----:B--2---:R-:W-:Y:S01]  /*1d9c0*/  FADD.FTZ R2, R54, R0 ;  /* 0x0000000036027221 */ /* 0x004fe20000010000 */
[----:B------:R-:W-:Y:S01]  /*1d9d0*/  FADD.FTZ R0, R94, R40 ;  /* 0x000000285e007221 */ /* 0x000fe20000010000 */
[----:B----4-:R-:W-:Y:S03]  /*1d9e0*/  F2FP.F16.F32.PACK_AB R27, R64, R61 ;  /* 0x0000003d401b723e */ /* 0x010fe600000000ff */
[----:B------:R2:W-:Y:S01]  /*1d9f0*/  MUFU.EX2 R56, R41 ;  /* 0x0000002900387308 */ /* 0x0005e20000000800 */
[----:B------:R-:W-:Y:S01]  /*1da00*/  FADD.FTZ R40, R81, R2 ;  /* 0x0000000251287221 */ /* 0x000fe20000010000 */
[-C--:B------:R-:W-:Y:S01]  /*1da10*/  FFMA.FTZ R2, R220, R3.reuse, -R48 ;  /* 0x00000003dc027223 */ /* 0x080fe20000010830 */
[----:B------:R-:W-:Y:S01]  /*1da20*/  FADD.FTZ R42, R82, R0 ;  /* 0x00000000522a7221 */ /* 0x000fe20000010000 */
[-C--:B------:R-:W-:Y:S01]  /*1da30*/  FFMA.FTZ R0, R206, R3.reuse, -R46 ;  /* 0x00000003ce007223 */ /* 0x080fe2000001082e */
[----:B------:R-:W-:Y:S01]  /*1da40*/  FADD.FTZ R40, R91, R40 ;  /* 0x000000285b287221 */ /* 0x000fe20000010000 */
[C---:B------:R-:W-:Y:S04]  /*1da50*/  HMMA.16816.F32 R4, R24.reuse, R28, R4 ;  /* 0x0000001c1804723c */ /* 0x040fe80000001804 */
[----:B------:R3:W4:Y:S01]  /*1da60*/  MUFU.EX2 R82, R2 ;  /* 0x0000000200527308 */ /* 0x0007220000000800 */
[----:B------:R-:W5:Y:S01]  /*1da70*/  LDSM.16.MT88.4 R32, [R45+0x7400] ;  /* 0x007400002d20783b */ /* 0x000f620000004200 */
[----:B------:R-:W-:Y:S08]  /*1da80*/  FADD.FTZ R42, R95, R42 ;  /* 0x0000002a5f2a7221 */ /* 0x000ff00000010000 */
[----:B------:R4:W5:Y:S01]  /*1da90*/  MUFU.EX2 R51, R0 ;  /* 0x0000000000337308 */ /* 0x0009620000000800 */
[----:B------:R-:W-:Y:S01]  /*1daa0*/  FADD.FTZ R29, R96, R42 ;  /* 0x0000002a601d7221 */ /* 0x000fe20000010000 */
[C---:B------:R-:W-:Y:S03]  /*1dab0*/  HMMA.16816.F32 R8, R24.reuse, R30, R8 ;  /* 0x0000001e1808723c */ /* 0x040fe60000001808 */
[-C--:B--2---:R-:W-:Y:S01]  /*1dac0*/  FFMA.FTZ R41, R222, R3.reuse, -R46 ;  /* 0x00000003de297223 */ /* 0x084fe2000001082e */
[-C--:B---3--:R-:W-:Y:S04]  /*1dad0*/  FFMA.FTZ R2, R223, R3.reuse, -R48 ;  /* 0x00000003df027223 */ /* 0x088fe80000010830 */
[----:B------:R2:W-:Y:S01]  /*1dae0*/  MUFU.EX2 R81, R41 ;  /* 0x0000002900517308 */ /* 0x0005e20000000800 */
[----:B----4-:R-:W-:Y:S09]  /*1daf0*/  FADD.FTZ R0, R101, R40 ;  /* 0x0000002865007221 */ /* 0x010ff20000010000 */
[----:B------:R3:W-:Y:S01]  /*1db00*/  MUFU.EX2 R55, R2 ;  /* 0x0000000200377308 */ /* 0x0007e20000000800 */
[-C--:B------:R-:W-:Y:S01]  /*1db10*/  FFMA.FTZ R40, R224, R3.reuse, -R48 ;  /* 0x00000003e0287223 */ /* 0x080fe20000010830 */
[----:B------:R-:W-:Y:S01]  /*1db20*/  FADD.FTZ R28, R97, R0 ;  /* 0x00000000611c7221 */ /* 0x000fe20000010000 */
[C---:B-1----:R-:W-:Y:S07]  /*1db30*/  HMMA.16816.F32 R12, R24.reuse, R36, R12 ;  /* 0x00000024180c723c */ /* 0x042fee000000180c */
[----:B------:R1:W4:Y:S01]  /*1db40*/  MUFU.EX2 R60, R40 ;  /* 0x00000028003c7308 */ /* 0x0003220000000800 */
[----:B------:R-:W-:Y:S01]  /*1db50*/  FADD.FTZ R0, R100, R29 ;  /* 0x0000001d64007221 */ /* 0x000fe20000010000 */
[-C--:B------:R-:W-:Y:S01]  /*1db60*/  FFMA.FTZ R36, R227, R3.reuse, -R48 ;  /* 0x00000003e3247223 */ /* 0x080fe20000010830 */
[-CC-:B--2---:R-:W-:Y:S01]  /*1db70*/  FFMA.FTZ R41, R226, R3.reuse, -R46.reuse ;  /* 0x00000003e2297223 */ /* 0x184fe2000001082e */
[----:B------:R-:W-:Y:S06]  /*1db80*/  HMMA.16816.F32 R16, R24, R38, R16 ;  /* 0x000000261810723c */ /* 0x000fec0000001810 */
[----:B------:R2:W-:Y:S01]  /*1db90*/  MUFU.EX2 R50, R36 ;  /* 0x0000002400327308 */ /* 0x0005e20000000800 */
[----:B---3--:R-:W-:Y:S01]  /*1dba0*/  FFMA.FTZ R2, R221, R3, -R46 ;  /* 0x00000003dd027223 */ /* 0x008fe2000001082e */
[----:B------:R-:W-:Y:S08]  /*1dbb0*/  F2FP.F16.F32.PACK_AB R24, R82, R52 ;  /* 0x000000345218723e */ /* 0x000ff000000000ff */
[----:B------:R3:W-:Y:S01]  /*1dbc0*/  MUFU.EX2 R49, R41 ;  /* 0x0000002900317308 */ /* 0x0007e20000000800 */
[----:B-----5:R-:W-:Y:S01]  /*1dbd0*/  F2FP.F16.F32.PACK_AB R25, R56, R51 ;  /* 0x000000333819723e */ /* 0x020fe200000000ff */
[----:B-1----:R-:W-:Y:S01]  /*1dbe0*/  FADD.FTZ R40, R98, R28 ;  /* 0x0000001c62287221 */ /* 0x002fe20000010000 */
[----:B----4-:R-:W-:Y:S07]  /*1dbf0*/  F2FP.F16.F32.PACK_AB R26, R60, R55 ;  /* 0x000000373c1a723e */ /* 0x010fee00000000ff */
[----:B------:R1:W4:Y:S01]  /*1dc00*/  MUFU.EX2 R57, R2 ;  /* 0x0000000200397308 */ /* 0x0003220000000800 */
[----:B------:R-:W5:Y:S08]  /*1dc10*/  LDSM.16.MT88.4 R28, [R44+0x2400] ;  /* 0x002400002c1c783b */ /* 0x000f700000004200 */
[----:B--2---:R-:W2:Y:S01]  /*1dc20*/  LDSM.16.MT88.4 R36, [R45+0x7800] ;  /* 0x007800002d24783b */ /* 0x004ea20000004200 */
[----:B---3--:R-:W-:Y:S01]  /*1dc30*/  FFMA.FTZ R41, R230, R3, -R46 ;  /* 0x00000003e6297223 */ /* 0x008fe2000001082e */
[----:B-1----:R-:W-:Y:S01]  /*1dc40*/  FADD.FTZ R2, R47, R0 ;  /* 0x000000002f027221 */ /* 0x002fe20000010000 */
[----:B------:R-:W-:Y:S01]  /*1dc50*/  FADD.FTZ R0, R67, R40 ;  /* 0x0000002843007221 */ /* 0x000fe20000010000 */
[----:B----4-:R-:W-:Y:S01]  /*1dc60*/  F2FP.F16.F32.PACK_AB R27, R81, R57 ;  /* 0x00000039511b723e */ /* 0x010fe200000000ff */
        /* <DEDUP_REMOVED lines=8> */
[----:B------:R-:W-:Y:S09]  /*1dcf0*/  FADD.FTZ R42, R43, R42 ;  /* 0x0000002a2b2a7221 */ /* 0x000ff20000010000 */
[----:B------:R4:W2:Y:S01]  /*1dd00*/  MUFU.EX2 R43, R0 ;  /* 0x00000000002b7308 */ /* 0x0008a20000000800 */
[----:B------:R-:W-:Y:S01]  /*1dd10*/  FADD.FTZ R33, R93, R42 ;  /* 0x0000002a5d217221 */ /* 0x000fe20000010000 */
[C---:B------:R-:W-:Y:S03]  /*1dd20*/  HMMA.16816.F32 R8, R24.reuse, R34, R8 ;  /* 0x000000221808723c */ /* 0x040fe60000001808 */
[-C--:B-1----:R-:W-:Y:S01]  /*1dd30*/  FFMA.FTZ R41, R234, R3.reuse, -R46 ;  /* 0x00000003ea297223 */ /* 0x082fe2000001082e */
[-C--:B---3--:R-:W-:Y:S04]  /*1dd40*/  FFMA.FTZ R2, R231, R3.reuse, -R48 ;  /* 0x00000003e7027223 */ /* 0x088fe80000010830 */
[----:B------:R1:W-:Y:S01]  /*1dd50*/  MUFU.EX2 R68, R41 ;  /* 0x0000002900447308 */ /* 0x0003e20000000800 */
[C---:B-----5:R-:W-:Y:S09]  /*1dd60*/  HMMA.16816.F32 R12, R24.reuse, R28, R12 ;  /* 0x0000001c180c723c */ /* 0x060ff2000000180c */
[----:B------:R3:W-:Y:S01]  /*1dd70*/  MUFU.EX2 R54, R2 ;  /* 0x0000000200367308 */ /* 0x0007e20000000800 */
[----:B----4-:R-:W-:Y:S01]  /*1dd80*/  FADD.FTZ R0, R99, R40 ;  /* 0x0000002863007221 */ /* 0x010fe20000010000 */
[-CC-:B------:R-:W-:Y:S01]  /*1dd90*/  FFMA.FTZ R40, R232, R3.reuse, -R48.reuse ;  /* 0x00000003e8287223 */ /* 0x180fe20000010830 */
[-C--:B------:R-:W-:Y:S02]  /*1dda0*/  FFMA.FTZ R28, R235, R3.reuse, -R48 ;  /* 0x00000003eb1c7223 */ /* 0x080fe40000010830 */
[----:B------:R-:W-:Y:S01]  /*1ddb0*/  FADD.FTZ R32, R87, R0 ;  /* 0x0000000057207221 */ /* 0x000fe20000010000 */
[----:B------:R-:W-:Y:S04]  /*1ddc0*/  HMMA.16816.F32 R16, R24, R30, R16 ;  /* 0x0000001e1810723c */ /* 0x000fe80000001810 */
[----:B------:R4:W5:Y:S01]  /*1ddd0*/  MUFU.EX2 R53, R40 ;  /* 0x0000002800357308 */ /* 0x0009620000000800 */
[----:B------:R-:W-:Y:S01]  /*1dde0*/  FADD.FTZ R0, R88, R33 ;  /* 0x0000002158007221 */ /* 0x000fe20000010000 */
[----:B------:R-:W-:Y:S01]  /*1ddf0*/  F2FP.F16.F32.PACK_AB R24, R79, R50 ;  /* 0x000000324f18723e */ /* 0x000fe200000000ff */
[--C-:B-1----:R-:W-:Y:S01]  /*1de00*/  FFMA.FTZ R41, R105, R3, -R46.reuse ;  /* 0x0000000369297223 */ /* 0x102fe2000001082e */
[----:B--2---:R-:W-:Y:S01]  /*1de10*/  F2FP.F16.F32.PACK_AB R25, R49, R43 ;  /* 0x0000002b3119723e */ /* 0x004fe200000000ff */
[----:B---3--:R-:W-:Y:S05]  /*1de20*/  FFMA.FTZ R2, R229, R3, -R46 ;  /* 0x00000003e5027223 */ /* 0x008fea000001082e */
[----:B------:R1:W2:Y:S01]  /*1de30*/  MUFU.EX2 R47, R2 ;  /* 0x00000002002f7308 */ /* 0x0002a20000000800 */
[----:B----4-:R-:W-:Y:S01]  /*1de40*/  FADD.FTZ R40, R92, R32 ;  /* 0x000000205c287221 */ /* 0x010fe20000010000 */
[----:B-----5:R-:W-:Y:S01]  /*1de50*/  F2FP.F16.F32.PACK_AB R26, R53, R54 ;  /* 0x00000036351a723e */ /* 0x020fe200000000ff */
[----:B------:R-:W3:Y:S01]  /*1de60*/  LDSM.16.MT88.4 R32, [R44+0x2800] ;  /* 0x002800002c20783b */ /* 0x000ee20000004200 */
        /* <DEDUP_REMOVED lines=9> */
[----:B------:R1:W-:Y:S02]  /*1df00*/  MUFU.EX2 R78, R2 ;  /* 0x00000002004e7308 */ /* 0x0003e40000000800 */
[----:B------:R-:W-:Y:S08]  /*1df10*/  FADD.FTZ R42, R66, R42 ;  /* 0x0000002a422a7221 */ /* 0x000ff00000010000 */
[----:B------:R2:W-:Y:S01]  /*1df20*/  MUFU.EX2 R72, R0 ;  /* 0x0000000000487308 */ /* 0x0005e20000000800 */
[----:B------:R-:W-:Y:S01]  /*1df30*/  FADD.FTZ R37, R85, R42 ;  /* 0x0000002a55257221 */ /* 0x000fe20000010000 */
[C---:B------:R-:W-:Y:S08]  /*1df40*/  HMMA.16816.F32 R8, R24.reuse, R38, R8 ;  /* 0x000000261808723c */ /* 0x040ff00000001808 */
[----:B------:R4:W5:Y:S10]  /*1df50*/  MUFU.EX2 R69, R28 ;  /* 0x0000001c00457308 */ /* 0x0009740000000800 */
[----:B------:R5:W-:Y:S01]  /*1df60*/  MUFU.EX2 R66, R41 ;  /* 0x0000002900427308 */ /* 0x000be20000000800 */
[-C--:B-1----:R-:W-:Y:S01]  /*1df70*/  FFMA.FTZ R2, R237, R3.reuse, -R48 ;  /* 0x00000003ed027223 */ /* 0x082fe20000010830 */
[----:B--2---:R-:W-:Y:S01]  /*1df80*/  FADD.FTZ R0, R74, R40 ;  /* 0x000000284a007221 */ /* 0x004fe20000010000 */
[-C--:B------:R-:W-:Y:S07]  /*1df90*/  FFMA.FTZ R40, R238, R3.reuse, -R48 ;  /* 0x00000003ee287223 */ /* 0x080fee0000010830 */
[----:B------:R1:W-:Y:S01]  /*1dfa0*/  MUFU.EX2 R74, R2 ;  /* 0x00000002004a7308 */ /* 0x0003e20000000800 */
[C---:B---3--:R-:W-:Y:S01]  /*1dfb0*/  HMMA.16816.F32 R12, R24.reuse, R32, R12 ;  /* 0x00000020180c723c */ /* 0x048fe2000000180c */
[----:B----4-:R-:W2:Y:S08]  /*1dfc0*/  LDSM.16.MT88.4 R28, [R45+0x7c00] ;  /* 0x007c00002d1c783b */ /* 0x010eb00000004200 */
[----:B------:R3:W4:Y:S01]  /*1dfd0*/  MUFU.EX2 R80, R40 ;  /* 0x0000002800507308 */ /* 0x0007220000000800 */
[----:B------:R-:W-:Y:S01]  /*1dfe0*/  FADD.FTZ R36, R76, R0 ;  /* 0x000000004c247221 */ /* 0x000fe20000010000 */
[----:B------:R-:W-:Y:S01]  /*1dff0*/  FADD.FTZ R0, R83, R37 ;  /* 0x0000002553007221 */ /* 0x000fe20000010000 */
[-C--:B------:R-:W-:Y:S01]  /*1e000*/  FFMA.FTZ R32, R239, R3.reuse, -R48 ;  /* 0x00000003ef207223 */ /* 0x080fe20000010830 */
[--C-:B-----5:R-:W-:Y:S01]  /*1e010*/  FFMA.FTZ R41, R103, R3, -R46.reuse ;  /* 0x0000000367297223 */ /* 0x120fe2000001082e */
[----:B------:R-:W-:Y:S03]  /*1e020*/  HMMA.16816.F32 R16, R24, R34, R16 ;  /* 0x000000221810723c */ /* 0x000fe60000001810 */
[----:B------:R-:W-:Y:S01]  /*1e030*/  F2FP.F16.F32.PACK_AB R24, R78, R69 ;  /* 0x000000454e18723e */ /* 0x000fe200000000ff */
[----:B-1----:R-:W-:Y:S01]  /*1e040*/  FFMA.FTZ R2, R104, R3, -R46 ;  /* 0x0000000368027223 */ /* 0x002fe2000001082e */
[----:B------:R-:W-:Y:S03]  /*1e050*/  F2FP.F16.F32.PACK_AB R25, R68, R72 ;  /* 0x000000484419723e */ /* 0x000fe600000000ff */
[----:B------:R1:W5:Y:S01]  /*1e060*/  MUFU.EX2 R67, R2 ;  /* 0x0000000200437308 */ /* 0x0003620000000800 */
[----:B---3--:R-:W-:Y:S01]  /*1e070*/  FADD.FTZ R40, R62, R36 ;  /* 0x000000243e287221 */ /* 0x008fe20000010000 */
[----:B----4-:R-:W-:Y:S01]  /*1e080*/  F2FP.F16.F32.PACK_AB R26, R80, R74 ;  /* 0x0000004a501a723e */ /* 0x010fe200000000ff */
[----:B------:R-:W3:Y:S07]  /*1e090*/  LDSM.16.MT88.4 R36, [R44+0x2c00] ;  /* 0x002c00002c24783b */ /* 0x000eee0000004200 */
[----:B------:R4:W-:Y:S01]  /*1e0a0*/  MUFU.EX2 R62, R32 ;  /* 0x00000020003e7308 */ /* 0x0009e20000000800 */
[----:B-1----:R-:W-:Y:S01]  /*1e0b0*/  FADD.FTZ R2, R75, R0 ;  /* 0x000000004b027221 */ /* 0x002fe20000010000 */
[----:B------:R-:W-:Y:S01]  /*1e0c0*/  FADD.FTZ R0, R71, R40 ;  /* 0x0000002847007221 */ /* 0x000fe20000010000 */
[----:B-----5:R-:W-:Y:S02]  /*1e0d0*/  F2FP.F16.F32.PACK_AB R27, R66, R67 ;  /* 0x00000043421b723e */ /* 0x020fe400000000ff */
[----:B------:R-:W-:Y:S01]  /*1e0e0*/  FADD.FTZ R40, R59, R2 ;  /* 0x000000023b287221 */ /* 0x000fe20000010000 */
[-C--:B------:R-:W-:Y:S01]  /*1e0f0*/  FFMA.FTZ R2, R240, R3.reuse, -R48 ;  /* 0x00000003f0027223 */ /* 0x080fe20000010830 */
[----:B------:R-:W-:Y:S01]  /*1e100*/  FADD.FTZ R42, R58, R0 ;  /* 0x000000003a2a7221 */ /* 0x000fe20000010000 */
[-C--:B------:R-:W-:Y:S01]  /*1e110*/  FFMA.FTZ R0, R102, R3.reuse, -R46 ;  /* 0x0000000366007223 */ /* 0x080fe2000001082e */
[----:B------:R-:W-:Y:S01]  /*1e120*/  FADD.FTZ R40, R70, R40 ;  /* 0x0000002846287221 */ /* 0x000fe20000010000 */
[----:B------:R1:W5:Y:S01]  /*1e130*/  MUFU.EX2 R76, R2 ;  /* 0x00000002004c7308 */ /* 0x0003620000000800 */
[C---:B--2---:R-:W-:Y:S01]  /*1e140*/  HMMA.16816.F32 R4, R24.reuse, R28, R4 ;  /* 0x0000001c1804723c */ /* 0x044fe20000001804 */
[----:B----4-:R-:W2:Y:S08]  /*1e150*/  LDSM.16.MT88.4 R32, [R45+0x8000] ;  /* 0x008000002d20783b */ /* 0x010eb00000004200 */
[----:B------:R4:W-:Y:S01]  /*1e160*/  MUFU.EX2 R71, R0 ;  /* 0x0000000000477308 */ /* 0x0009e20000000800 */
[----:B------:R-:W-:Y:S09]  /*1e170*/  FADD.FTZ R42, R63, R42 ;  /* 0x0000002a3f2a7221 */ /* 0x000ff20000010000 */
[----:B------:R5:W2:Y:S01]  /*1e180*/  MUFU.EX2 R70, R41 ;  /* 0x0000002900467308 */ /* 0x000aa20000000800 */
[C---:B------:R-:W-:Y:S03]  /*1e190*/  HMMA.16816.F32 R8, R24.reuse, R30, R8 ;  /* 0x0000001e1808723c */ /* 0x040fe60000001808 */
[----:B------:R-:W-:Y:S01]  /*1e1a0*/  FADD.FTZ R29, R61, R42 ;  /* 0x0000002a3d1d7221 */ /* 0x000fe20000010000 */
[-C--:B-1----:R-:W-:Y:S01]  /*1e1b0*/  FFMA.FTZ R2, R243, R3.reuse, -R48 ;  /* 0x00000003f3027223 */ /* 0x082fe20000010830 */
[----:B----4-:R-:W-:Y:S01]  /*1e1c0*/  FADD.FTZ R0, R73, R40 ;  /* 0x0000002849007221 */ /* 0x010fe20000010000 */
[-C--:B------:R-:W-:Y:S02]  /*1e1d0*/  FFMA.FTZ R40, R242, R3.reuse, -R48 ;  /* 0x00000003f2287223 */ /* 0x080fe40000010830 */
[C---:B---3--:R-:W-:Y:S01]  /*1e1e0*/  HMMA.16816.F32 R12, R24.reuse, R36, R12 ;  /* 0x00000024180c723c */ /* 0x048fe2000000180c */
[----:B------:R1:W-:Y:S02]  /*1e1f0*/  MUFU.EX2 R73, R2 ;  /* 0x0000000200497308 */ /* 0x0003e40000000800 */
[----:B------:R-:W-:Y:S01]  /*1e200*/  FADD.FTZ R28, R65, R0 ;  /* 0x00000000411c7221 */ /* 0x000fe20000010000 */
[----:B------:R-:W-:Y:S07]  /*1e210*/  FADD.FTZ R0, R64, R29 ;  /* 0x0000001d40007221 */ /* 0x000fee0000010000 */
[----:B------:R3:W4:Y:S01]  /*1e220*/  MUFU.EX2 R75, R40 ;  /* 0x00000028004b7308 */ /* 0x0007220000000800 */
[-C--:B-----5:R-:W-:Y:S01]  /*1e230*/  FFMA.FTZ R41, R107, R3.reuse, -R46 ;  /* 0x000000036b297223 */ /* 0x0a0fe2000001082e */
[----:B------:R-:W-:Y:S01]  /*1e240*/  FFMA.FTZ R36, R108, R3, -R48 ;  /* 0x000000036c247223 */ /* 0x000fe20000010830 */
[----:B------:R-:W-:Y:S07]  /*1e250*/  HMMA.16816.F32 R16, R24, R38, R16 ;  /* 0x000000261810723c */ /* 0x000fee0000001810 */
[----:B------:R5:W-:Y:S01]  /*1e260*/  MUFU.EX2 R65, R41 ;  /* 0x0000002900417308 */ /* 0x000be20000000800 */
[----:B------:R-:W-:Y:S02]  /*1e270*/  F2FP.F16.F32.PACK_AB R24, R76, R62 ;  /* 0x0000003e4c18723e */ /* 0x000fe400000000ff */
[----:B--2---:R-:W-:Y:S07]  /*1e280*/  F2FP.F16.F32.PACK_AB R25, R70, R71 ;  /* 0x000000474619723e */ /* 0x004fee00000000ff */
[----:B------:R2:W-:Y:S01]  /*1e290*/  MUFU.EX2 R61, R36 ;  /* 0x00000024003d7308 */ /* 0x0005e20000000800 */
[----:B-1----:R-:W-:Y:S09]  /*1e2a0*/  FFMA.FTZ R2, R106, R3, -R46 ;  /* 0x000000036a027223 */ /* 0x002ff2000001082e */
[----:B------:R1:W1:Y:S01]  /*1e2b0*/  MUFU.EX2 R64, R2 ;  /* 0x0000000200407308 */ /* 0x0002620000000800 */
[----:B---3--:R-:W-:Y:S01]  /*1e2c0*/  FADD.FTZ R40, R52, R28 ;  /* 0x0000001c34287221 */ /* 0x008fe20000010000 */
[----:B----4-:R-:W-:Y:S01]  /*1e2d0*/  F2FP.F16.F32.PACK_AB R26, R75, R73 ;  /* 0x000000494b1a723e */ /* 0x010fe200000000ff */
[----:B------:R-:W3:Y:S01]  /*1e2e0*/  LDSM.16.MT88.4 R28, [R44+0x3000] ;  /* 0x003000002c1c783b */ /* 0x000ee20000004200 */
[-C--:B-----5:R-:W-:Y:S07]  /*1e2f0*/  FFMA.FTZ R41, R111, R3.reuse, -R46 ;  /* 0x000000036f297223 */ /* 0x0a0fee000001082e */
[----:B--2---:R-:W2:Y:S01]  /*1e300*/  LDSM.16.MT88.4 R36, [R45+0x8400] ;  /* 0x008400002d24783b */ /* 0x004ea20000004200 */
        /* <DEDUP_REMOVED lines=19> */
[-C--:B----4-:R-:W-:Y:S01]  /*1e440*/  FFMA.FTZ R2, R112, R3.reuse, -R48 ;  /* 0x0000000370027223 */ /* 0x090fe20000010830 */
[C---:B---3--:R-:W-:Y:S08]  /*1e450*/  HMMA.16816.F32 R12, R24.reuse, R28, R12 ;  /* 0x0000001c180c723c */ /* 0x048ff0000000180c */
        /* <DEDUP_REMOVED lines=8> */
[----:B------:R-:W-:Y:S01]  /*1e4e0*/  FADD.FTZ R41, R47, R41 ;  /* 0x000000292f297221 */ /* 0x000fe20000010000 */
[----:B------:R-:W-:Y:S08]  /*1e4f0*/  F2FP.F16.F32.PACK_AB R24, R63, R61 ;  /* 0x0000003d3f18723e */ /* 0x000ff000000000ff */
        /* <DEDUP_REMOVED lines=16> */
[-C--:B----4-:R-:W-:Y:S01]  /*1e600*/  FFMA.FTZ R0, R118, R3.reuse, -R46 ;  /* 0x0000000376007223 */ /* 0x090fe2000001082e */
[C---:B------:R-:W-:Y:S08]  /*1e610*/  HMMA.16816.F32 R4, R24.reuse, R36, R4 ;  /* 0x000000241804723c */ /* 0x040ff00000001804 */
[----:B------:R2:W4:Y:S01]  /*1e620*/  MUFU.EX2 R51, R0 ;  /* 0x0000000000337308 */ /* 0x0005220000000800 */
[----:B------:R-:W-:Y:S01]  /*1e630*/  FADD.FTZ R36, R78, R40 ;  /* 0x000000284e247221 */ /* 0x000fe20000010000 */
[-C--:B------:R-:W-:Y:S01]  /*1e640*/  FFMA.FTZ R37, R122, R3.reuse, -R46 ;  /* 0x000000037a257223 */ /* 0x080fe2000001082e */
[C---:B------:R-:W-:Y:S07]  /*1e650*/  HMMA.16816.F32 R8, R24.reuse, R38, R8 ;  /* 0x000000261808723c */ /* 0x040fee0000001808 */
[----:B------:R-:W-:Y:S01]  /*1e660*/  MUFU.EX2 R43, R37 ;  /* 0x00000025002b7308 */ /* 0x000fe20000000800 */
[-CC-:B-1----:R-:W-:Y:S09]  /*1e670*/  FFMA.FTZ R2, R121, R3.reuse, -R48.reuse ;  /* 0x0000000379027223 */ /* 0x182ff20000010830 */
[----:B------:R1:W-:Y:S01]  /*1e680*/  MUFU.EX2 R49, R2 ;  /* 0x0000000200317308 */ /* 0x0003e20000000800 */
[----:B--2---:R-:W-:Y:S01]  /*1e690*/  FADD.FTZ R0, R77, R41 ;  /* 0x000000294d007221 */ /* 0x004fe20000010000 */
[-C--:B------:R-:W-:Y:S01]  /*1e6a0*/  FFMA.FTZ R41, R120, R3.reuse, -R48 ;  /* 0x0000000378297223 */ /* 0x080fe20000010830 */
[C---:B---3--:R-:W-:Y:S03]  /*1e6b0*/  HMMA.16816.F32 R12, R24.reuse, R32, R12 ;  /* 0x00000020180c723c */ /* 0x048fe6000000180c */
[----:B------:R-:W-:Y:S04]  /*1e6c0*/  FADD.FTZ R0, R72, R0 ;  /* 0x0000000048007221 */ /* 0x000fe80000010000 */
[----:B------:R2:W3:Y:S01]  /*1e6d0*/  MUFU.EX2 R50, R41 ;  /* 0x0000002900327308 */ /* 0x0004e20000000800 */
[-C--:B------:R-:W-:Y:S01]  /*1e6e0*/  FFMA.FTZ R32, R126, R3.reuse, -R46 ;  /* 0x000000037e207223 */ /* 0x080fe2000001082e */
[----:B------:R-:W-:Y:S01]  /*1e6f0*/  FADD.FTZ R40, R68, R0 ;  /* 0x0000000044287221 */ /* 0x000fe20000010000 */
[----:B------:R-:W-:Y:S07]  /*1e700*/  HMMA.16816.F32 R16, R24, R34, R16 ;  /* 0x000000221810723c */ /* 0x000fee0000001810 */
[----:B------:R-:W-:Y:S01]  /*1e710*/  MUFU.EX2 R34, R32 ;  /* 0x0000002000227308 */ /* 0x000fe20000000800 */
[-C--:B------:R-:W-:Y:S01]  /*1e720*/  FFMA.FTZ R0, R123, R3.reuse, -R46 ;  /* 0x000000037b007223 */ /* 0x080fe2000001082e */
[----:B-1----:R-:W-:Y:S01]  /*1e730*/  FFMA.FTZ R2, R125, R3, -R48 ;  /* 0x000000037d027223 */ /* 0x002fe20000010830 */
[----:B------:R-:W-:Y:S01]  /*1e740*/  FADD.FTZ R40, R67, R40 ;  /* 0x0000002843287221 */ /* 0x000fe20000010000 */
[----:B-----5:R-:W-:Y:S06]  /*1e750*/  F2FP.F16.F32.PACK_AB R24, R52, R54 ;  /* 0x000000363418723e */ /* 0x020fec00000000ff */
[----:B------:R1:W5:Y:S01]  /*1e760*/  MUFU.EX2 R47, R0 ;  /* 0x00000000002f7308 */ /* 0x0003620000000800 */
[----:B----4-:R-:W-:Y:S01]  /*1e770*/  F2FP.F16.F32.PACK_AB R25, R53, R51 ;  /* 0x000000333519723e */ /* 0x010fe200000000ff */
[----:B------:R-:W-:Y:S01]  /*1e780*/  FADD.FTZ R40, R66, R40 ;  /* 0x0000002842287221 */ /* 0x000fe20000010000 */
[----:B--2---:R-:W-:Y:S01]  /*1e790*/  FADD.FTZ R41, R74, R36 ;  /* 0x000000244a297221 */ /* 0x004fe20000010000 */
[----:B---3--:R-:W-:Y:S01]  /*1e7a0*/  F2FP.F16.F32.PACK_AB R26, R49, R50 ;  /* 0x00000032311a723e */ /* 0x008fe200000000ff */
[----:B------:R-:W2:Y:S02]  /*1e7b0*/  LDSM.16.MT88.4 R36, [R44+0x3800] ;  /* 0x003800002c24783b */ /* 0x000ea40000004200 */
[----:B-1----:R-:W-:Y:S01]  /*1e7c0*/  FADD.FTZ R0, R80, R41 ;  /* 0x0000002950007221 */ /* 0x002fe20000010000 */
[----:B-----5:R-:W-:Y:S02]  /*1e7d0*/  F2FP.F16.F32.PACK_AB R27, R47, R43 ;  /* 0x0000002b2f1b723e */ /* 0x020fe400000000ff */
[----:B------:R1:W3:Y:S01]  /*1e7e0*/  MUFU.EX2 R41, R2 ;  /* 0x0000000200297308 */ /* 0x0002e20000000800 */
[----:B------:R-:W-:Y:S01]  /*1e7f0*/  FADD.FTZ R33, R62, R0 ;  /* 0x000000003e217221 */ /* 0x000fe20000010000 */
[-CC-:B------:R-:W-:Y:S01]  /*1e800*/  FFMA.FTZ R0, R127, R3.reuse, -R46.reuse ;  /* 0x000000037f007223 */ /* 0x180fe2000001082e */
[-C--:B------:R-:W-:Y:S02]  /*1e810*/  FFMA.FTZ R46, R22, R3.reuse, -R46 ;  /* 0x00000003162e7223 */ /* 0x080fe4000001082e */
[C---:B------:R-:W-:Y:S05]  /*1e820*/  HMMA.16816.F32 R4, R24.reuse, R28, R4 ;  /* 0x0000001c1804723c */ /* 0x040fea0000001804 */
        /* <DEDUP_REMOVED lines=13> */
[----:B--2---:R-:W-:Y:S01]  /*1e900*/  F2FP.F16.F32.PACK_AB R151, R46, R23 ;  /* 0x000000172e97723e */ /* 0x004fe200000000ff */
[C---:B------:R-:W-:Y:S03]  /*1e910*/  HMMA.16816.F32 R12, R24.reuse, R36, R12 ;  /* 0x00000024180c723c */ /* 0x040fe6000000180c */
[----:B------:R-:W-:Y:S01]  /*1e920*/  FADD.FTZ R0, R64, R0 ;  /* 0x0000000040007221 */ /* 0x000fe20000010000 */
[----:B-1----:R-:W-:Y:S03]  /*1e930*/  FADD.FTZ R2, R73, R32 ;  /* 0x0000002049027221 */ /* 0x002fe60000010000 */
[----:B------:R-:W-:Y:S01]  /*1e940*/  FADD.FTZ R0, R65, R0 ;  /* 0x0000000041007221 */ /* 0x000fe20000010000 */
[----:B------:R-:W-:Y:S03]  /*1e950*/  HMMA.16816.F32 R16, R24, R38, R16 ;  /* 0x000000261810723c */ /* 0x000fe60000001810 */
[----:B------:R-:W-:Y:S01]  /*1e960*/  FADD.FTZ R2, R75, R2 ;  /* 0x000000024b027221 */ /* 0x000fe20000010000 */
[----:B------:R-:W-:Y:S01]  /*1e970*/  FADD.FTZ R0, R59, R0 ;  /* 0x000000003b007221 */ /* 0x000fe20000010000 */
[----:B---3--:R-:W-:Y:S02]  /*1e980*/  F2FP.F16.F32.PACK_AB R150, R48, R33 ;  /* 0x000000213096723e */ /* 0x008fe400000000ff */
        /* <DEDUP_REMOVED lines=25> */
[----:B------:R-:W-:Y:S04]  /*1eb20*/  FADD.FTZ R0, R23, R0 ;  /* 0x0000000017007221 */ /* 0x000fe80000010000 */
[----:B------:R1:W-:Y:S01]  /*1eb30*/  STL [R1], R2 ;  /* 0x0000000201007387 */ /* 0x0003e20000100800 */
[----:B------:R-:W-:Y:S01]  /*1eb40*/  FADD.FTZ R252, R46, R0 ;  /* 0x000000002efc7221 */ /* 0x000fe20000010000 */
[----:B------:R-:W-:Y:S06]  /*1eb50*/  @P0 BRA `(.L_x_2403) ;  /* 0xffffff9400fc0947 */ /* 0x000fec000383ffff */
.L_x_2396:
[----:B------:R2:W5:Y:S04]  /*1eb60*/  LDL R8, [R1] ;  /* 0x0000000001087983 */ /* 0x0005680000100800 */
[----:B------:R2:W5:Y:S01]  /*1eb70*/  LD.E R7, desc[UR4][R134.64+0xd8] ;  /* 0x0000d80486077980 */ /* 0x000562000c101900 */
[----:B------:R-:W-:-:S03]  /*1eb80*/  UMOV UR6, 0xffffffff ;  /* 0xffffffff00067882 */ /* 0x000fc60000000000 */
[----:B------:R-:W-:Y:S05]  /*1eb90*/  BRA.DIV UR6, `(.L_x_2404) ;  /* 0x0000000a06187947 */ /* 0x000fea000b800000 */
[----:B-----5:R-:W3:Y:S04]  /*1eba0*/  SHFL.BFLY PT, R5, R8, 0x2, 0x1f ;  /* 0x0c401f0008057f89 */ /* 0x020ee800000e0000 */
[----:B-1----:R-:W1:Y:S01]  /*1ebb0*/  SHFL.BFLY PT, R2, R252, 0x2, 0x1f ;  /* 0x0c401f00fc027f89 */ /* 0x002e6200000e0000 */
[----:B---3--:R-:W-:Y:S01]  /*1ebc0*/  FADD.FTZ R5, R5, R8 ;  /* 0x0000000805057221 */ /* 0x008fe20000010000 */
[----:B-1----:R-:W-:-:S04]  /*1ebd0*/  FADD.FTZ R2, R2, R252 ;  /* 0x000000fc02027221 */ /* 0x002fc80000010000 */
[----:B------:R-:W1:Y:S04]  /*1ebe0*/  SHFL.BFLY PT, R6, R5, 0x1, 0x1f ;  /* 0x0c201f0005067f89 */ /* 0x000e6800000e0000 */
[----:B------:R3:W4:Y:S01]  /*1ebf0*/  SHFL.BFLY PT, R3, R2, 0x1, 0x1f ;  /* 0x0c201f0002037f89 */ /* 0x00072200000e0000 */
[----:B-1----:R-:W-:-:S07]  /*1ec00*/  FADD.FTZ R0, R5, R6 ;  /* 0x0000000605007221 */ /* 0x002fce0000010000 */
.L_x_2411:
[----:B------:R-:W2:Y:S01]  /*1ec10*/  LDL.LU R6, [R1+0x10] ;  /* 0x0000100001067983 */ /* 0x000ea20000300800 */
[----:B------:R-:W-:Y:S01]  /*1ec20*/  FSETP.NE.FTZ.AND P1, PT, R0, RZ, PT ;  /* 0x000000ff0000720b */ /* 0x000fe20003f35000 */
[----:B----4-:R-:W-:Y:S01]  /*1ec30*/  FADD.FTZ R3, R2, R3 ;  /* 0x0000000302037221 */ /* 0x010fe20000010000 */
[----:B------:R-:W3:Y:S01]  /*1ec40*/  MUFU.RCP R4, R0 ;  /* 0x0000000000047308 */ /* 0x000ee20000001000 */
[----:B------:R-:W1:Y:S01]  /*1ec50*/  S2R R31, SR_TID.X ;  /* 0x00000000001f7919 */ /* 0x000e620000002100 */
[----:B------:R-:W-:Y:S01]  /*1ec60*/  MOV R28, 0xff800000 ;  /* 0xff800000001c7802 */ /* 0x000fe20000000f00 */
[----:B------:R-:W-:Y:S05]  /*1ec70*/  WARPSYNC.ALL ;  /* 0x0000000000007948 */ /* 0x000fea0003800000 */
[----:B------:R-:W-:Y:S01]  /*1ec80*/  FSETP.NE.FTZ.AND P0, PT, R3, RZ, PT ;  /* 0x000000ff0300720b */ /* 0x000fe20003f15000 */
[----:B------:R-:W-:Y:S01]  /*1ec90*/  MUFU.RCP R5, R3 ;  /* 0x0000000300057308 */ /* 0x000fe20000001000 */
[----:B------:R-:W-:-:S07]  /*1eca0*/  MOV R11, 0xff800000 ;  /* 0xff800000000b7802 */ /* 0x000fce0000000f00 */
[----:B------:R-:W4:Y:S01]  /*1ecb0*/  @P1 MUFU.LG2 R0, R0 ;  /* 0x0000000000001308 */ /* 0x000f220000000c00 */
[----:B---3--:R-:W-:-:S05]  /*1ecc0*/  FSEL R2, R4, 1, P1 ;  /* 0x3f80000004027808 */ /* 0x008fca0000800000 */
[C---:B------:R-:W-:Y:S01]  /*1ecd0*/  FMUL.FTZ R136, R2.reuse, R136 ;  /* 0x0000008802887220 */ /* 0x040fe20000410000 */
[C---:B------:R-:W-:Y:S01]  /*1ece0*/  FMUL.FTZ R137, R2.reuse, R137 ;  /* 0x0000008902897220 */ /* 0x040fe20000410000 */
[----:B------:R-:W3:Y:S01]  /*1ecf0*/  @P0 MUFU.LG2 R3, R3 ;  /* 0x0000000300030308 */ /* 0x000ee20000000c00 */
[C---:B------:R-:W-:Y:S01]  /*1ed00*/  FMUL.FTZ R140, R2.reuse, R140 ;  /* 0x0000008c028c7220 */ /* 0x040fe20000410000 */
[C---:B------:R-:W-:Y:S01]  /*1ed10*/  FMUL.FTZ R141, R2.reuse, R141 ;  /* 0x0000008d028d7220 */ /* 0x040fe20000410000 */
[C---:B------:R-:W-:Y:S01]  /*1ed20*/  FMUL.FTZ R144, R2.reuse, R144 ;  /* 0x0000009002907220 */ /* 0x040fe20000410000 */
[C---:B------:R-:W-:Y:S01]  /*1ed30*/  FMUL.FTZ R145, R2.reuse, R145 ;  /* 0x0000009102917220 */ /* 0x040fe20000410000 */
[C---:B------:R-:W-:Y:S01]  /*1ed40*/  FMUL.FTZ R148, R2.reuse, R148 ;  /* 0x0000009402947220 */ /* 0x040fe20000410000 */
[----:B------:R-:W-:Y:S01]  /*1ed50*/  FMUL.FTZ R149, R2, R149 ;  /* 0x0000009502957220 */ /* 0x000fe20000410000 */
[----:B-1----:R-:W-:Y:S01]  /*1ed60*/  SHF.R.U32.HI R8, RZ, 0x2, R31 ;  /* 0x00000002ff087819 */ /* 0x002fe2000001161f */
[----:B----4-:R-:W-:-:S04]  /*1ed70*/  @P1 FMUL.FTZ R0, R0, 0.69314718246459960938 ;  /* 0x3f31721800001820 */ /* 0x010fc80000410000 */
[----:B------:R-:W-:Y:S01]  /*1ed80*/  @P1 FFMA.FTZ R28, R7, R21, R0 ;  /* 0x00000015071c1223 */ /* 0x000fe20000010000 */
[----:B------:R-:W-:Y:S02]  /*1ed90*/  FSEL R0, R5, 1, P0 ;  /* 0x3f80000005007808 */ /* 0x000fe40000000000 */
[----:B------:R-:W-:Y:S01]  /*1eda0*/  SHF.L.U32 R5, R31, 0x3, RZ ;  /* 0x000000031f057819 */ /* 0x000fe200000006ff */
[----:B---3--:R-:W-:Y:S02]  /*1edb0*/  @P0 FMUL.FTZ R3, R3, 0.69314718246459960938 ;  /* 0x3f31721803030820 */ /* 0x008fe40000410000 */
[C---:B------:R-:W-:Y:S01]  /*1edc0*/  FMUL.FTZ R138, R0.reuse, R138 ;  /* 0x0000008a008a7220 */ /* 0x040fe20000410000 */
[----:B------:R-:W-:Y:S01]  /*1edd0*/  LOP3.LUT R2, R5, 0xc0, RZ, 0xc0, !PT ;  /* 0x000000c005027812 */ /* 0x000fe200078ec0ff */
[C---:B------:R-:W-:Y:S01]  /*1ede0*/  FMUL.FTZ R139, R0.reuse, R139 ;  /* 0x0000008b008b7220 */ /* 0x040fe20000410000 */
[C---:B------:R-:W-:Y:S01]  /*1edf0*/  FMUL.FTZ R142, R0.reuse, R142 ;  /* 0x0000008e008e7220 */ /* 0x040fe20000410000 */
[----:B------:R-:W-:Y:S01]  /*1ee00*/  FMUL.FTZ R143, R0, R143 ;  /* 0x0000008f008f7220 */ /* 0x000fe20000410000 */
[----:B------:R-:W-:Y:S01]  /*1ee10*/  LOP3.LUT R2, R2, 0x18, R31, 0xf8, !PT ;  /* 0x0000001802027812 */ /* 0x000fe200078ef81f */
[C---:B------:R-:W-:Y:S01]  /*1ee20*/  FMUL.FTZ R146, R0.reuse, R146 ;  /* 0x0000009200927220 */ /* 0x040fe20000410000 */
[C---:B------:R-:W-:Y:S01]  /*1ee30*/  FMUL.FTZ R147, R0.reuse, R147 ;  /* 0x0000009300937220 */ /* 0x040fe20000410000 */
[C---:B------:R-:W-:Y:S01]  /*1ee40*/  FMUL.FTZ R150, R0.reuse, R150 ;  /* 0x0000009600967220 */ /* 0x040fe20000410000 */
[----:B------:R-:W-:Y:S01]  /*1ee50*/  FMUL.FTZ R151, R0, R151 ;  /* 0x0000009700977220 */ /* 0x000fe20000410000 */
[----:B------:R-:W-:Y:S01]  /*1ee60*/  @P0 FFMA.FTZ R11, R7, R20, R3 ;  /* 0x00000014070b0223 */ /* 0x000fe20000010003 */
[----:B--2---:R-:W-:-:S04]  /*1ee70*/  LOP3.LUT R4, R6, R210, RZ, 0xfc, !PT ;  /* 0x000000d206047212 */ /* 0x004fc800078efcff */
[----:B------:R-:W-:-:S04]  /*1ee80*/  LOP3.LUT R4, R4, 0x20, R5, 0xf8, !PT ;  /* 0x0000002004047812 */ /* 0x000fc800078ef805 */
[----:B------:R-:W-:Y:S01]  /*1ee90*/  LOP3.LUT R0, R4, R2, RZ, 0xfc, !PT ;  /* 0x0000000204007212 */ /* 0x000fe200078efcff */
[----:B------:R-:W1:Y:S08]  /*1eea0*/  S2UR UR6, SR_CgaCtaId ;  /* 0x00000000000679c3 */ /* 0x000e700000008800 */
[----:B------:R-:W-:Y:S06]  /*1eeb0*/  BAR.SYNC.DEFER_BLOCKING 0x0 ;  /* 0x0000000000007b1d */ /* 0x000fec0000010000 */
[----:B------:R-:W-:Y:S01]  /*1eec0*/  UMOV UR7, 0x400 ;  /* 0x0000040000077882 */ /* 0x000fe20000000000 */
[C---:B------:R-:W-:Y:S01]  /*1eed0*/  LOP3.LUT R2, R5.reuse, 0x80, RZ, 0xc0, !PT ;  /* 0x0000008005027812 */ /* 0x040fe200078ec0ff */
[----:B------:R2:W5:Y:S01]  /*1eee0*/  LDL R32, [R1+0xb8] ;  /* 0x0000b80001207983 */ /* 0x0005620000100800 */
[----:B------:R-:W-:Y:S01]  /*1eef0*/  LOP3.LUT R4, R5, 0x40, RZ, 0xc0, !PT ;  /* 0x0000004005047812 */ /* 0x000fe200078ec0ff */
[----:B-1----:R-:W-:-:S06]  /*1ef00*/  ULEA UR6, UR6, UR7, 0x18 ;  /* 0x0000000706067291 */ /* 0x002fcc000f8ec0ff */
[----:B------:R-:W-:-:S05]  /*1ef10*/  LEA R0, R0, UR6, 0x2 ;  /* 0x0000000600007c11 */ /* 0x000fca000f8e10ff */
[C---:B------:R-:W-:Y:S01]  /*1ef20*/  IMAD.IADD R2, R0.reuse, 0x1, -R2 ;  /* 0x0000000100027824 */ /* 0x040fe200078e0a02 */
[----:B------:R-:W-:Y:S01]  /*1ef30*/  STS.64 [R0], R136 ;  /* 0x0000008800007388 */ /* 0x000fe20000000a00 */
[----:B------:R-:W-:-:S03]  /*1ef40*/  IMAD.IADD R3, R0, 0x1, -R4 ;  /* 0x0000000100037824 */ /* 0x000fc600078e0a04 */
[----:B------:R1:W-:Y:S04]  /*1ef50*/  STS.64 [R0+0x400], R138 ;  /* 0x0004008a00007388 */ /* 0x0003e80000000a00 */
[----:B------:R-:W-:Y:S04]  /*1ef60*/  STS.64 [R3+0x20], R140 ;  /* 0x0000208c03007388 */ /* 0x000fe80000000a00 */
[----:B------:R3:W-:Y:S04]  /*1ef70*/  STS.64 [R3+0x420], R142 ;  /* 0x0004208e03007388 */ /* 0x0007e80000000a00 */
[----:B------:R-:W-:Y:S04]  /*1ef80*/  STS.64 [R2+0x40], R144 ;  /* 0x0000409002007388 */ /* 0x000fe80000000a00 */
[----:B------:R4:W-:Y:S01]  /*1ef90*/  STS.64 [R2+0x440], R146 ;  /* 0x0004409202007388 */ /* 0x0009e20000000a00 */
[----:B-1----:R-:W-:-:S05]  /*1efa0*/  IMAD.IADD R0, R2, 0x1, -R4 ;  /* 0x0000000102007824 */ /* 0x002fca00078e0a04 */
[----:B------:R-:W-:Y:S04]  /*1efb0*/  STS.64 [R0+0x60], R148 ;  /* 0x0000609400007388 */ /* 0x000fe80000000a00 */
[----:B------:R1:W-:Y:S04]  /*1efc0*/  STS.64 [R0+0x460], R150 ;  /* 0x0004609600007388 */ /* 0x0003e80000000a00 */
[----:B------:R-:W2:Y:S04]  /*1efd0*/  LD.E.64 R4, desc[UR4][R134.64+0xb0] ;  /* 0x0000b00486047980 */ /* 0x000ea8000c101b00 */
[----:B---3--:R-:W3:Y:S01]  /*1efe0*/  LD.E R3, desc[UR4][R134.64+0x60] ;  /* 0x0000600486037980 */ /* 0x008ee2000c101900 */
[C---:B------:R-:W-:Y:S01]  /*1eff0*/  IMAD.SHL.U32 R29, R31.reuse, 0x4, RZ ;  /* 0x000000041f1d7824 */ /* 0x040fe200078e00ff */
[----:B------:R-:W-:Y:S01]  /*1f000*/  LOP3.LUT P0, RZ, R31, 0x3, RZ, 0xc0, !PT ;  /* 0x000000031fff7812 */ /* 0x000fe2000780c0ff */
[----:B------:R-:W1:Y:S03]  /*1f010*/  S2R R6, SR_CTAID.X ;  /* 0x0000000000067919 */ /* 0x000e660000002500 */
[----:B----4-:R-:W-:Y:S01]  /*1f020*/  LOP3.LUT R2, R29, 0xd8, RZ, 0xc0, !PT ;  /* 0x000000d81d027812 */ /* 0x010fe200078ec0ff */
[----:B------:R4:W5:Y:S03]  /*1f030*/  LD.E R9, desc[UR4][R134.64+0xcc] ;  /* 0x0000cc0486097980 */ /* 0x000966000c101900 */
[----:B------:R-:W-:Y:S01]  /*1f040*/  LOP3.LUT R2, R2, 0x18, R209, 0x78, !PT ;  /* 0x0000001802027812 */ /* 0x000fe200078e78d1 */
[----:B------:R-:W-:Y:S01]  /*1f050*/  BSSY.RECONVERGENT B0, `(.L_x_2405) ;  /* 0x000001c000007945 */ /* 0x000fe20003800200 */
[----:B------:R-:W-:-:S02]  /*1f060*/  LOP3.LUT R209, R209, 0x30, RZ, 0xc0, !PT ;  /* 0x00000030d1d17812 */ /* 0x000fc400078ec0ff */
[----:B------:R-:W-:Y:S02]  /*1f070*/  LOP3.LUT R2, R2, 0xf24, R29, 0xf8, !PT ;  /* 0x00000f2402027812 */ /* 0x000fe400078ef81d */
[----:B------:R-:W-:Y:S01]  /*1f080*/  LOP3.LUT R8, R209, 0x7, R8, 0xf8, !PT ;  /* 0x00000007d1087812 */ /* 0x000fe200078ef808 */
[----:B-1----:R-:W2:Y:S01]  /*1f090*/  S2R R0, SR_CTAID.Y ;  /* 0x0000000000007919 */ /* 0x002ea20000002600 */
[----:B------:R-:W-:Y:S02]  /*1f0a0*/  IMAD.SHL.U32 R30, R6, 0x40, RZ ;  /* 0x00000040061e7824 */ /* 0x000fe400078e00ff */
[----:B------:R4:W5:Y:S01]  /*1f0b0*/  LD.E.64 R6, desc[UR4][R134.64+0x78] ;  /* 0x0000780486067980 */ /* 0x000962000c101b00 */
[----:B--2---:R-:W-:-:S04]  /*1f0c0*/  IMAD R0, R4, R0, UR13 ;  /* 0x0000000d04007e24 */ /* 0x004fc8000f8e0200 */
[----:B---3--:R-:W-:-:S04]  /*1f0d0*/  IMAD R0, R0, R3, UR11 ;  /* 0x0000000b00007e24 */ /* 0x008fc8000f8e0203 */
[----:B------:R-:W-:Y:S01]  /*1f0e0*/  IMAD R5, R5, R0, R30 ;  /* 0x0000000005057224 */ /* 0x000fe200078e021e */
[----:B------:R-:W-:Y:S02]  /*1f0f0*/  LEA R0, R2, UR6, 0x2 ;  /* 0x0000000602007c11 */ /* 0x000fe4000f8e10ff */
[----:B------:R4:W5:Y:S01]  /*1f100*/  LD.E.64 R2, desc[UR4][R134.64+0xa8] ;  /* 0x0000a80486027980 */ /* 0x000962000c101b00 */
[----:B------:R-:W-:Y:S06]  /*1f110*/  BAR.SYNC.DEFER_BLOCKING 0x0 ;  /* 0x0000000000007b1d */ /* 0x000fec0000010000 */
[----:B------:R4:W1:Y:S04]  /*1f120*/  LDS.128 R24, [R0] ;  /* 0x0000000000187984 */ /* 0x0008680000000c00 */
[----:B------:R4:W2:Y:S04]  /*1f130*/  LDS.128 R20, [R0+0x800] ;  /* 0x0008000000147984 */ /* 0x0008a80000000c00 */
[----:B------:R4:W3:Y:S04]  /*1f140*/  LDS.128 R16, [R0+0x1000] ;  /* 0x0010000000107984 */ /* 0x0008e80000000c00 */
[----:B------:R4:W1:Y:S01]  /*1f150*/  LDS.128 R12, [R0+0x1800] ;  /* 0x00180000000c7984 */ /* 0x0008620000000c00 */
[----:B------:R-:W-:Y:S05]  /*1f160*/  @P0 BRA `(.L_x_2406) ;  /* 0x0000000000280947 */ /* 0x000fea0003800000 */
[----:B----45:R-:W-:Y:S01]  /*1f170*/  IMAD.IADD R0, R32, 0x1, -R30 ;  /* 0x0000000120007824 */ /* 0x030fe200078e0a1e */
        /* <DEDUP_REMOVED lines=9> */
.L_x_2406:
[----:B------:R-:W-:Y:S05]  /*1f210*/  BSYNC.RECONVERGENT B0 ;  /* 0x0000000000007941 */ /* 0x000fea0003800200 */
.L_x_2405:
[----:B----45:R-:W4:Y:S01]  /*1f220*/  LD.E R3, desc[UR4][R134.64+0xc0] ;  /* 0x0000c00486037980 */ /* 0x030f22000c101900 */
[----:B------:R-:W-:Y:S01]  /*1f230*/  LOP3.LUT R10, R29, 0x1c, RZ, 0xc0, !PT ;  /* 0x0000001c1d0a7812 */ /* 0x000fe200078ec0ff */
[----:B------:R-:W-:Y:S01]  /*1f240*/  IMAD.IADD R4, R32, 0x1, -R30 ;  /* 0x0000000120047824 */ /* 0x000fe200078e0a1e */
[----:B------:R-:W-:Y:S01]  /*1f250*/  SHF.R.U32.HI R8, RZ, 0x3, R31 ;  /* 0x00000003ff087819 */ /* 0x000fe2000001161f */
[----:B------:R-:W-:Y:S01]  /*1f260*/  IMAD R0, R5, R9, RZ ;  /* 0x0000000905007224 */ /* 0x000fe200078e02ff */
[----:B------:R-:W-:Y:S02]  /*1f270*/  LOP3.LUT R2, R29, 0xfe0, RZ, 0xc0, !PT ;  /* 0x00000fe01d027812 */ /* 0x000fe400078ec0ff */
[----:B------:R-:W-:Y:S01]  /*1f280*/  MOV R11, 0x1e0 ;  /* 0x000001e0000b7802 */ /* 0x000fe20000000f00 */
[----:B------:R-:W-:Y:S01]  /*1f290*/  VIADD R9, R8, 0x10 ;  /* 0x0000001008097836 */ /* 0x000fe20000000000 */
[----:B------:R-:W-:Y:S01]  /*1f2a0*/  LOP3.LUT R2, R2, 0x1c, R29, 0xf8, !PT ;  /* 0x0000001c02027812 */ /* 0x000fe200078ef81d */
[----:B------:R-:W-:Y:S01]  /*1f2b0*/  VIADD R5, R8, 0x20 ;  /* 0x0000002008057836 */ /* 0x000fe20000000000 */
[----:B----4-:R-:W-:-:S02]  /*1f2c0*/  ISETP.GE.AND P4, PT, R10, R3, PT ;  /* 0x000000030a00720c */ /* 0x010fc40003f86270 */
[----:B------:R-:W-:Y:S02]  /*1f2d0*/  IADD3 R3, P0, PT, R0, R2, RZ ;  /* 0x0000000200037210 */ /* 0x000fe40007f1e0ff */
[CC--:B------:R-:W-:Y:S01]  /*1f2e0*/  ISETP.GE.OR P3, PT, R8.reuse, R4.reuse, P4 ;  /* 0x000000040800720c */ /* 0x0c0fe20002766670 */
[----:B------:R-:W-:Y:S01]  /*1f2f0*/  VIADD R8, R8, 0x30 ;  /* 0x0000003008087836 */ /* 0x000fe20000000000 */
[-C--:B------:R-:W-:Y:S02]  /*1f300*/  ISETP.GE.OR P2, PT, R9, R4.reuse, P4 ;  /* 0x000000040900720c */ /* 0x080fe40002746670 */
[-C--:B------:R-:W-:Y:S01]  /*1f310*/  ISETP.GE.OR P1, PT, R5, R4.reuse, P4 ;  /* 0x000000040500720c */ /* 0x080fe20002726670 */
[----:B------:R-:W-:Y:S01]  /*1f320*/  IMAD.MOV.U32 R5, RZ, RZ, 0x0 ;  /* 0x00000000ff057424 */ /* 0x000fe200078e00ff */
[----:B------:R-:W-:Y:S01]  /*1f330*/  ISETP.GE.OR P4, PT, R8, R4, P4 ;  /* 0x000000040800720c */ /* 0x000fe20002786670 */
[----:B------:R-:W-:Y:S01]  /*1f340*/  IMAD.MOV.U32 R4, RZ, RZ, R11 ;  /* 0x000000ffff047224 */ /* 0x000fe200078e000b */
[----:B------:R-:W-:-:S02]  /*1f350*/  LEA.HI.X.SX32 R0, R0, RZ, 0x1, P0 ;  /* 0x000000ff00007211 */ /* 0x000fc400000f0eff */
[----:B------:R-:W-:-:S04]  /*1f360*/  LEA R2, P0, R3, R6, 0x2 ;  /* 0x0000000603027211 */ /* 0x000fc800078010ff */
[----:B------:R-:W-:-:S05]  /*1f370*/  LEA.HI.X R3, R3, R7, R0, 0x2, P0 ;  /* 0x0000000703037211 */ /* 0x000fca00000f1400 */
[----:B-1----:R-:W-:Y:S04]  /*1f380*/  @!P3 ST.E.128 desc[UR4][R2.64], R24 ;  /* 0x000000180200b985 */ /* 0x002fe8000c101d04 */
[----:B--2---:R-:W-:Y:S04]  /*1f390*/  @!P2 ST.E.128 desc[UR4][R2.64+0x800], R20 ;  /* 0x000800140200a985 */ /* 0x004fe8000c101d04 */
[----:B---3--:R1:W-:Y:S02]  /*1f3a0*/  @!P1 ST.E.128 desc[UR4][R2.64+0x1000], R16 ;  /* 0x0010001002009985 */ /* 0x0083e4000c101d04 */
[----:B-1----:R-:W-:Y:S05]  /*1f3b0*/  @P4 RET.REL.NODEC R4 `(_ZN5flash24flash_fwd_splitkv_kernelI23Flash_fwd_kernel_traitsILi32ELi64ELi256ELi4ELb0ELb0EN7cutlass6half_tE19Flash_kernel_traitsILi32ELi64ELi256ELi4ES3_EELb0ELb1ELb0ELb0ELb0ELb0ELb1ELb1EEEvNS_16Flash_fwd_paramsE) ;  /* 0xfffffe0c04104950 */ /* 0x002fea0003c3ffff */
[----:B------:R1:W-:Y:S02]  /*1f3c0*/  ST.E.128 desc[UR4][R2.64+0x1800], R12 ;  /* 0x0018000c02007985 */ /* 0x0003e4000c101d04 */
[----:B-1----:R-:W-:Y:S02]  /*1f3d0*/  MOV R2, R11 ;  /* 0x0000000b00027202 */ /* 0x002fe40000000f00 */
[----:B------:R-:W-:-:S04]  /*1f3e0*/  MOV R3, 0x0 ;  /* 0x0000000000037802 */ /* 0x000fc80000000f00 */
[----:B------:R-:W-:Y:S05]  /*1f3f0*/  RET.REL.NODEC R2 `(_ZN5flash24flash_fwd_splitkv_kernelI23Flash_fwd_kernel_traitsILi32ELi64ELi256ELi4ELb0ELb0EN7cutlass6half_tE19Flash_kernel_traitsILi32ELi64ELi256ELi4ES3_EELb0ELb1ELb0ELb0ELb0ELb0ELb1ELb1EEEvNS_16Flash_fwd_paramsE) ;  /* 0xfffffe0c02007950 */ /* 0x000fea0003c3ffff */
.L_x_2404:
[----:B------:R-:W-:Y:S01]  /*1f400*/  IMAD.MOV.U32 R0, RZ, RZ, 0x2 ;  /* 0x00000002ff007424 */ /* 0x000fe200078e00ff */
[----:B-1---5:R-:W-:Y:S01]  /*1f410*/  MOV R2, R8 ;  /* 0x0000000800027202 */ /* 0x022fe20000000f00 */
[----:B------:R-:W-:Y:S01]  /*1f420*/  IMAD.MOV.U32 R4, RZ, RZ, -0x1 ;  /* 0xffffffffff047424 */ /* 0x000fe200078e00ff */
[----:B------:R-:W-:-:S07]  /*1f430*/  MOV R3, 0x1f ;  /* 0x0000001f00037802 */ /* 0x000fce0000000f00 */
[----:B--2---:R-:W-:Y:S05]  /*1f440*/  WARPSYNC.COLLECTIVE R4, `(.L_x_2407) ;  /* 0x0000000004087348 */ /* 0x004fea0003c00000 */
[----:B------:R1:W3:Y:S02]  /*1f450*/  SHFL.BFLY P0, R0, R2, R0, R3 ;  /* 0x0c00000002007389 */ /* 0x0002e40000000003 */
[----:B-123--:R-:W-:Y:S05]  /*1f460*/  ENDCOLLECTIVE ;  /* 0x000000000000791b */ /* 0x00efea0003800000 */
.L_x_2407:
[----:B------:R-:W-:Y:S02]  /*1f470*/  MOV R5, R0 ;  /* 0x0000000000057202 */ /* 0x000fe40000000f00 */
[----:B------:R-:W-:-:S03]  /*1f480*/  MOV R0, 0x1 ;  /* 0x0000000100007802 */ /* 0x000fc60000000f00 */
[----:B------:R-:W-:-:S04]  /*1f490*/  FADD.FTZ R5, R5, R8 ;  /* 0x0000000805057221 */ /* 0x000fc80000010000 */
[----:B------:R-:W-:-:S07]  /*1f4a0*/  IMAD.MOV.U32 R2, RZ, RZ, R5 ;  /* 0x000000ffff027224 */ /* 0x000fce00078e0005 */
[----:B------:R-:W-:Y:S05]  /*1f4b0*/  WARPSYNC.COLLECTIVE R4, `(.L_x_2408) ;  /* 0x0000000004087348 */ /* 0x000fea0003c00000 */
[----:B------:R1:W2:Y:S02]  /*1f4c0*/  SHFL.BFLY P0, R0, R2, R0, R3 ;  /* 0x0c00000002007389 */ /* 0x0002a40000000003 */
[----:B-12---:R-:W-:Y:S05]  /*1f4d0*/  ENDCOLLECTIVE ;  /* 0x000000000000791b */ /* 0x006fea0003800000 */
.L_x_2408:
[----:B------:R-:W-:Y:S01]  /*1f4e0*/  IMAD.MOV.U32 R6, RZ, RZ, R0 ;  /* 0x000000ffff067224 */ /* 0x000fe200078e0000 */
[----:B------:R-:W-:Y:S02]  /*1f4f0*/  MOV R0, 0x2 ;  /* 0x0000000200007802 */ /* 0x000fe40000000f00 */
[----:B------:R-:W-:-:S07]  /*1f500*/  MOV R2, R252 ;  /* 0x000000fc00027202 */ /* 0x000fce0000000f00 */
[----:B------:R-:W-:Y:S05]  /*1f510*/  WARPSYNC.COLLECTIVE R4, `(.L_x_2409) ;  /* 0x0000000004087348 */ /* 0x000fea0003c00000 */
[----:B------:R1:W2:Y:S02]  /*1f520*/  SHFL.BFLY P0, R0, R2, R0, R3 ;  /* 0x0c00000002007389 */ /* 0x0002a40000000003 */
[----:B-12---:R-:W-:Y:S05]  /*1f530*/  ENDCOLLECTIVE ;  /* 0x000000000000791b */ /* 0x006fea0003800000 */
.L_x_2409:
[----:B------:R-:W-:Y:S01]  /*1f540*/  IMAD.MOV.U32 R2, RZ, RZ, R0 ;  /* 0x000000ffff027224 */ /* 0x000fe200078e0000 */
[----:B------:R-:W-:-:S03]  /*1f550*/  MOV R0, 0x1 ;  /* 0x0000000100007802 */ /* 0x000fc60000000f00 */
[----:B------:R-:W-:-:S07]  /*1f560*/  FADD.FTZ R2, R2, R252 ;  /* 0x000000fc02027221 */ /* 0x000fce0000010000 */
[----:B------:R-:W-:Y:S05]  /*1f570*/  WARPSYNC.COLLECTIVE R4, `(.L_x_2410) ;  /* 0x0000000004087348 */ /* 0x000fea0003c00000 */
[----:B------:R1:W2:Y:S02]  /*1f580*/  SHFL.BFLY P0, R0, R2, R0, R3 ;  /* 0x0c00000002007389 */ /* 0x0002a40000000003 */
[----:B-12---:R-:W-:Y:S05]  /*1f590*/  ENDCOLLECTIVE ;  /* 0x000000000000791b */ /* 0x006fea0003800000 */
.L_x_2410:
[----:B------:R-:W-:Y:S01]  /*1f5a0*/  MOV R3, R0 ;  /* 0x0000000000037202 */ /* 0x000fe20000000f00 */
[----:B------:R-:W-:Y:S01]  /*1f5b0*/  FADD.FTZ R0, R5, R6 ;  /* 0x0000000605007221 */ /* 0x000fe20000010000 */
[----:B------:R-:W-:Y:S06]  /*1f5c0*/  BRA `(.L_x_2411) ;  /* 0xfffffff400907947 */ /* 0x000fec000383ffff */
.L_x_2412:
        /* <DEDUP_REMOVED lines=11> */
.L_x_10240:


//--------------------- .text._ZN5flash24flash_fwd_splitkv_kernelI23Flash_fwd_kernel_traitsILi32ELi64ELi256ELi4ELb0ELb0EN7cutlass6half_tE19Flash_kernel_traitsILi32ELi64ELi256ELi4ES3_EELb0ELb1ELb0ELb0ELb0ELb1ELb1ELb1EEEvNS_16Flash_fwd_paramsE --------------------------
	.section	.text._ZN5flash24flash_fwd_splitkv_kernelI23Flash_fwd_kernel_traitsILi32ELi64ELi256ELi4ELb0ELb0EN7cutlass6half_tE19Flash_kernel_traitsILi32ELi64ELi256ELi4ES3_EELb0ELb1ELb0ELb0ELb0ELb1ELb1ELb1EEEvNS_16Flash_fwd_paramsE,"ax",@progbits
	.align	128
        .global         _ZN5flash24flash_fwd_splitkv_kernelI23Flash_fwd_kernel_traitsILi32ELi64ELi256ELi4ELb0ELb0EN7cutlass6half_tE19Flash_kernel_traitsILi32ELi64ELi256ELi4ES3_EELb0ELb1ELb0ELb0ELb0ELb1ELb1ELb1EEEvNS_16Flash_fwd_paramsE
        .type           _ZN5flash24flash_fwd_splitkv_kernelI23Flash_fwd_kernel_traitsILi32ELi64ELi256ELi4ELb0ELb0EN7cutlass6half_tE19Flash_kernel_traitsILi32ELi64ELi256ELi4ES3_EELb0ELb1ELb0ELb0ELb0ELb1ELb1ELb1EEEvNS_16Flash_fwd_paramsE,@function
        .size           _ZN5flash24flash_fwd_splitkv_kernelI23Flash_fwd_kernel_traitsILi32ELi64ELi256ELi4ELb0ELb0EN7cutlass6half_tE19Flash_kernel_traitsILi32ELi64ELi256ELi4ES3_EELb0ELb1ELb0ELb0ELb0ELb1ELb1ELb1EEEvNS_16Flash_fwd_paramsE,(.L_x_10241 - _ZN5flash24flash_fwd_splitkv_kernelI23Flash_fwd_kernel_traitsILi32ELi64ELi256ELi4ELb0ELb0EN7cutlass6half_tE19Flash_kernel_traitsILi32ELi64ELi256ELi4ES3_EELb0ELb1ELb0ELb0ELb0ELb1ELb1ELb1EEEvNS_16Flash_fwd_paramsE)
        .other          _ZN5flash24flash_fwd_splitkv_kernelI23Flash_fwd_kernel_traitsILi32ELi64ELi256ELi4ELb0ELb0EN7cutlass6half_tE19Flash_kernel_traitsILi32ELi64ELi256ELi4ES3_EELb0ELb1ELb0ELb0ELb0ELb1ELb1ELb1EEEvNS_16Flash_fwd_paramsE,@"STO_CUDA_ENTRY STV_DEFAULT"
_ZN5flash24flash_fwd_splitkv_kernelI23Flash_fwd_kernel_traitsILi32ELi64ELi256ELi4ELb0ELb0EN7cutlass6half_tE19Flash_kernel_traitsILi32ELi64ELi256ELi4ES3_EELb0ELb1ELb0ELb0ELb0ELb1ELb1ELb1EEEvNS_16Flash_fwd_paramsE:
.text._ZN5flash24flash_fwd_splitkv_kernelI23Flash_fwd_kernel_traitsILi32ELi64ELi256ELi4ELb0ELb0EN7cutlass6half_tE19Flash_kernel_traitsILi32ELi64ELi256ELi4ES3_EELb0ELb1ELb0ELb0ELb0ELb1ELb1ELb1EEEvNS_16Flash_fwd_paramsE:
        /* <DEDUP_REMOVED lines=31> */
[----:B------:R-:W-:Y:S05]  /*01f0*/  CALL.REL.NOINC `($_ZN5flash24flash_fwd_splitkv_kernelI23Flash_fwd_kernel_traitsILi32ELi64ELi256ELi4ELb0ELb0EN7cutlass6half_tE19Flash_kernel_traitsILi32ELi64ELi256ELi4ES3_EELb0ELb1ELb0ELb0ELb0ELb1ELb1ELb1EEEvNS_16Flash_fwd_paramsE$_ZN5flash30compute_attn_1rowblock_splitkvI23Flash_fwd_kernel_traitsILi32ELi64ELi256ELi4ELb0ELb0EN7cutlass6half_tE19Flash_kernel_traitsILi32ELi64ELi256ELi4ES3_EELb0ELb1ELb0ELb0ELb0ELb1ELb1ELb1ENS_16Flash_fwd_paramsEEEvRKT8_iiiii) ;  /* 0x0000000000087944 */ /* 0x000fea0003c00000 */
[----:B------:R-:W-:Y:S05]  /*0200*/  BSYNC.RECONVERGENT B3 ;  /* 0x0000000000037941 */ /* 0x000fea0003800200 */
.L_x_2413:
[----:B------:R-:W-:Y:S05]  /*0210*/  EXIT ;  /* 0x000000000000794d */ /* 0x000fea0003800000 */
        .type           $_ZN5flash24flash_fwd_splitkv_kernelI23Flash_fwd_kernel_traitsILi32ELi64ELi256ELi4ELb0ELb0EN7cutlass6half_tE19Flash_kernel_traitsILi32ELi64ELi256ELi4ES3_EELb0ELb1ELb0ELb0ELb0ELb1ELb1ELb1EEEvNS_16Flash_fwd_paramsE$_ZN5flash30compute_attn_1rowblock_splitkvI23Flash_fwd_kernel_traitsILi32ELi64ELi256ELi4ELb0ELb0EN7cutlass6half_tE19Flash_kernel_traitsILi32ELi64ELi256ELi4ES3_EELb0ELb1ELb0ELb0ELb0ELb1ELb1ELb1ENS_16Flash_fwd_paramsEEEvRKT8_iiiii,@function
        .size           $_ZN5flash24flash_fwd_splitkv_kernelI23Flash_fwd_kernel_traitsILi32ELi64ELi256ELi4ELb0ELb0EN7cutlass6half_tE19Flash_kernel_traitsILi32ELi64ELi256ELi4ES3_EELb0ELb1ELb0ELb0ELb0ELb1ELb1ELb1EEEvNS_16Flash_fwd_paramsE$_ZN5flash30compute_attn_1rowblock_splitkvI23Flash_fwd_kernel_traitsILi32ELi64ELi256ELi4ELb0ELb0EN7cutlass6half_tE19Flash_kernel_traitsILi32ELi64ELi256ELi4ES3_EELb0ELb1ELb0ELb0ELb0ELb1ELb1ELb1ENS_16Flash_fwd_paramsEEEvRKT8_iiiii,(.L_x_10241 - $_ZN5flash24flash_fwd_splitkv_kernelI23Flash_fwd_kernel_traitsILi32ELi64ELi256ELi4ELb0ELb0EN7cutlass6half_tE19Flash_kernel_traitsILi32ELi64ELi256ELi4ES3_EELb0ELb1ELb0ELb0ELb0ELb1ELb1ELb1EEEvNS_16Flash_fwd_paramsE$_ZN5flash30compute_attn_1rowblock_splitkvI23Flash_fwd_kernel_traitsILi32ELi64ELi256ELi4ELb0ELb0EN7cutlass6half_tE19Flash_kernel_traitsILi32ELi64ELi256ELi4ES3_EELb0ELb1ELb0ELb0ELb0ELb1ELb1ELb1ENS_16Flash_fwd_paramsEEEvRKT8_iiiii)
$_ZN5flash24flash_fwd_splitkv_kernelI23Flash_fwd_kernel_traitsILi32ELi64ELi256ELi4ELb0ELb0EN7cutlass6half_tE19Flash_kernel_traitsILi32ELi64ELi256ELi4ES3_EELb0ELb1ELb0ELb0ELb0ELb1ELb1ELb1EEEvNS_16Flash_fwd_paramsE$_ZN5flash30compute_attn_1rowblock_splitkvI23Flash_fwd_kernel_traitsILi32ELi64ELi256ELi4ELb0ELb0EN7cutlass6half_tE19Flash_kernel_traitsILi32ELi64ELi256ELi4ES3_EELb0ELb1ELb0ELb0ELb0ELb1ELb1ELb1ENS_16Flash_fwd_paramsEEEvRKT8_iiiii:
        /* <DEDUP_REMOVED lines=8> */
[----:B------:R-:W-:Y:S01]  /*02a0*/  IMAD.MOV.U32 R18, RZ, RZ, -0x1 ;  /* 0xffffffffff127424 */ /* 0x000fe200078e00ff */
[----:B--2---:R-:W-:-:S02]  /*02b0*/  ISETP.NE.U32.AND P5, PT, R10, RZ, PT ;  /* 0x000000ff0a00720c */ /* 0x004fc40003fa5070 */
[----:B------:R-:W-:Y:S02]  /*02c0*/  ISETP.NE.U32.AND P1, PT, R10, RZ, PT ;  /* 0x000000ff0a00720c */ /* 0x000fe40003f25070 */
[----:B---3--:R-:W-:Y:S02]  /*02d0*/  ISETP.NE.U32.AND P3, PT, R2, RZ, PT ;  /* 0x000000ff0200720c */ /* 0x008fe40003f65070 */
[----:B------:R-:W-:Y:S02]  /*02e0*/  ISETP.NE.AND.EX P5, PT, R11, RZ, PT, P5 ;  /* 0x000000ff0b00720c */ /* 0x000fe40003fa5350 */
[----:B----4-:R-:W-:Y:S02]  /*02f0*/  ISETP.NE.U32.AND P4, PT, R8, RZ, PT ;  /* 0x000000ff0800720c */ /* 0x010fe40003f85070 */
[----:B------:R-:W-:Y:S02]  /*0300*/  ISETP.NE.AND.EX P3, PT, R3, RZ, PT, P3 ;  /* 0x000000ff0300720c */ /* 0x000fe40003f65330 */
[----:B------:R-:W-:-:S02]  /*0310*/  ISETP.NE.AND.EX P4, PT, R9, RZ, PT, P4 ;  /* 0x000000ff0900720c */ /* 0x000fc40003f85340 */
[----:B------:R-:W-:Y:S02]  /*0320*/  IADD3 R26, P0, PT, R8, UR9, RZ ;  /* 0x00000009081a7c10 */ /* 0x000fe4000ff1e0ff */
[----:B------:R-:W-:Y:S02]  /*0330*/  ISETP.NE.U32.AND P2, PT, R2, RZ, PT ;  /* 0x000000ff0200720c */ /* 0x000fe40003f45070 */
[----:B------:R-:W-:Y:S01]  /*0340*/  IADD3.X R27, PT, PT, R9, UR8, RZ, P0, !PT ;  /* 0x00000008091b7c10 */ /* 0x000fe200087fe4ff */
[----:B------:R-:W-:Y:S01]  /*0350*/  IMAD.MOV.U32 R9, RZ, RZ, RZ ;  /* 0x000000ffff097224 */ /* 0x000fe200078e00ff */
[----:B------:R-:W5:Y:S01]  /*0360*/  @!P5 LD.E R182, desc[UR4][R148.64+0xb4] ;  /* 0x0000b40494b6d980 */ /* 0x000f62000c101900 */
[----:B------:R-:W-:Y:S01]  /*0370*/  ISETP.NE.AND.EX P1, PT, R11, RZ, PT, P1 ;  /* 0x000000ff0b00720c */ /* 0x000fe20003f25310 */
[----:B------:R-:W-:Y:S02]  /*0380*/  IMAD.WIDE.U32 R10, R0, 0x4, R10 ;  /* 0x00000004000a7825 */ /* 0x000fe400078e000a */
[----:B------:R-:W5:Y:S04]  /*0390*/  @!P3 LD.E R59, desc[UR4][R148.64+0xb8] ;  /* 0x0000b804943bb980 */ /* 0x000f68000c101900 */
[----:B------:R-:W5:Y:S01]  /*03a0*/  @P4 LD.E R9, desc[UR4][R26.64] ;  /* 0x000000041a094980 */ /* 0x000f62000c101900 */
[----:B------:R-:W-:Y:S01]  /*03b0*/  ISETP.NE.AND.EX P2, PT, R3, RZ, PT, P2 ;  /* 0x000000ff0300720c */ /* 0x000fe20003f45320 */
[----:B------:R-:W-:Y:S01]  /*03c0*/  BSSY.RECONVERGENT B0, `(.L_x_2414) ;  /* 0x000000d000007945 */ /* 0x000fe20003800200 */
[----:B------:R-:W-:Y:S01]  /*03d0*/  ISETP.NE.U32.AND P0, PT, R6, RZ, PT ;  /* 0x000000ff0600720c */ /* 0x000fe20003f05070 */
[----:B------:R-:W5:Y:S04]  /*03e0*/  @P5 LD.E R0, desc[UR4][R10.64+0x4] ;  /* 0x000004040a005980 */ /* 0x000f68000c101900 */
[----:B------:R1:W5:Y:S01]  /*03f0*/  @P1 LD.E R18, desc[UR4][R10.64] ;  /* 0x000000040a121980 */ /* 0x000362000c101900 */
[----:B------:R-:W-:-:S02]  /*0400*/  IADD3 R12, P1, PT, R2, UR9, RZ ;  /* 0x00000009020c7c10 */ /* 0x000fc4000ff3e0ff */
[----:B------:R-:W-:Y:S02]  /*0410*/  ISETP.NE.AND.EX P0, PT, R7, RZ, PT, P0 ;  /* 0x000000ff0700720c */ /* 0x000fe40003f05300 */
[----:B------:R-:W-:Y:S01]  /*0420*/  IADD3.X R13, PT, PT, R3, UR8, RZ, P1, !PT ;  /* 0x00000008030d7c10 */ /* 0x000fe20008ffe4ff */
[----:B-1----:R-:W-:Y:S01]  /*0430*/  IMAD.MOV.U32 R10, RZ, RZ, -0x1 ;  /* 0xffffffffff0a7424 */ /* 0x002fe200078e00ff */
[----:B------:R-:W-:Y:S09]  /*0440*/  @!P2 BRA `(.L_x_2415) ;  /* 0x000000000010a947 */ /* 0x000ff20003800000 */
[----:B------:R-:W2:Y:S02]  /*0450*/  LD.E.U8 R2, desc[UR4][R148.64+0x1b2] ;  /* 0x0001b20494027980 */ /* 0x000ea4000c101100 */
[----:B--2---:R-:W-:-:S13]  /*0460*/  ISETP.NE.AND P1, PT, R2, RZ, PT ;  /* 0x000000ff0200720c */ /* 0x004fda0003f25270 */
[----:B------:R-:W-:Y:S05]  /*0470*/  @!P1 BRA `(.L_x_2415) ;  /* 0x0000000000049947 */ /* 0x000fea0003800000 */
[----:B------:R1:W5:Y:S02]  /*0480*/  LD.E R10, desc[UR4][R12.64] ;  /* 0x000000040c0a7980 */ /* 0x000364000c101900 */
.L_x_2415:
[----:B------:R-:W-:Y:S05]  /*0490*/  BSYNC.RECONVERGENT B0 ;  /* 0x0000000000007941 */ /* 0x000fea0003800200 */
.L_x_2414:
[----:B------:R-:W-:Y:S04]  /*04a0*/  BSSY.RECONVERGENT B0, `(.L_x_2416) ;  /* 0x0000007000007945 */ /* 0x000fe80003800200 */
[----:B------:R-:W-:Y:S05]  /*04b0*/  @!P3 BRA `(.L_x_2417) ;  /* 0x000000000014b947 */ /* 0x000fea0003800000 */
[----:B------:R-:W2:Y:S02]  /*04c0*/  LD.E.U8 R2, desc[UR4][R148.64+0x1b2] ;  /* 0x0001b20494027980 */ /* 0x000ea4000c101100 */
[----:B--2---:R-:W-:-:S13]  /*04d0*/  ISETP.NE.AND P1, PT, R2, RZ, PT ;  /* 0x000000ff0200720c */ /* 0x004fda0003f25270 */
[----:B-----5:R-:W2:Y:S02]  /*04e0*/  @P1 LD.E R59, desc[UR4][R12.64+0x4] ;  /* 0x000004040c3b1980 */ /* 0x020ea4000c101900 */
[----:B--2---:R-:W-:-:S06]  /*04f0*/  @P1 IADD3 R59, PT, PT, R59, -R10, RZ ;  /* 0x8000000a3b3b1210 */ /* 0x004fcc0007ffe0ff */
[----:B------:R2:W5:Y:S02]  /*0500*/  @!P1 LD.E R59, desc[UR4][R12.64] ;  /* 0x000000040c3b9980 */ /* 0x000564000c101900 */
.L_x_2417:
[----:B------:R-:W-:Y:S05]  /*0510*/  BSYNC.RECONVERGENT B0 ;  /* 0x0000000000007941 */ /* 0x000fea0003800200 */
.L_x_2416:
[----:B------:R-:W-:Y:S01]  /*0520*/  BSSY.RECONVERGENT B1, `(.L_x_2418) ;  /* 0x0000012000017945 */ /* 0x000fe20003800200 */
[----:B-----5:R-:W-:Y:S02]  /*0530*/  @P5 IADD3 R182, PT, PT, R0, -R18, RZ ;  /* 0x8000001200b65210 */ /* 0x020fe40007ffe0ff */
[----:B------:R-:W-:Y:S01]  /*0540*/  IADD3 R59, PT, PT, R59, -R9, RZ ;  /* 0x800000093b3b7210 */ /* 0x000fe20007ffe0ff */
[----:B------:R-:W-:Y:S05]  /*0550*/  @!P0 BRA `(.L_x_2419) ;  /* 0x0000000000148947 */ /* 0x000fea0003800000 */
[----:B------:R-:W-:-:S04]  /*0560*/  IADD3 R50, P0, PT, R6, UR9, RZ ;  /* 0x0000000906327c10 */ /* 0x000fc8000ff1e0ff */
[----:B------:R-:W-:-:S05]  /*0570*/  IADD3.X R51, PT, PT, R7, UR8, RZ, P0, !PT ;  /* 0x0000000807337c10 */ /* 0x000fca00087fe4ff */
[----:B------:R-:W3:Y:S02]  /*0580*/  LD.E R50, desc[UR4][R50.64] ;  /* 0x0000000432327980 */ /* 0x000ee4000c101900 */
[----:B---3--:R-:W-:Y:S01]  /*0590*/  IMAD.IADD R50, R50, 0x1, -R9 ;  /* 0x0000000132327824 */ /* 0x008fe200078e0a09 */
[----:B------:R-:W-:Y:S05]  /*05a0*/  BRA `(.L_x_2420) ;  /* 0x0000000000247947 */ /* 0x000fea0003800000 */
.L_x_2419:
[----:B------:R-:W3:Y:S01]  /*05b0*/  LD.E.64 R2, desc[UR4][R148.64+0x108] ;  /* 0x0001080494027980 */ /* 0x000ee2000c101b00 */
[----:B------:R-:W-:Y:S01]  /*05c0*/  BSSY.RECONVERGENT B0, `(.L_x_2421) ;  /* 0x0000006000007945 */ /* 0x000fe20003800200 */
[----:B------:R-:W-:Y:S01]  /*05d0*/  IMAD.MOV.U32 R50, RZ, RZ, RZ ;  /* 0x000000ffff327224 */ /* 0x000fe200078e00ff */
[----:B---3--:R-:W-:-:S04]  /*05e0*/  ISETP.NE.U32.AND P0, PT, R2, RZ, PT ;  /* 0x000000ff0200720c */ /* 0x008fc80003f05070 */
[----:B------:R-:W-:-:S13]  /*05f0*/  ISETP.NE.AND.EX P0, PT, R3, RZ, PT, P0 ;  /* 0x000000ff0300720c */ /* 0x000fda0003f05300 */
[----:B------:R-:W-:Y:S05]  /*0600*/  @!P0 BRA `(.L_x_2422) ;  /* 0x0000000000048947 */ /* 0x000fea0003800000 */
[----:B------:R3:W5:Y:S02]  /*0610*/  LD.E R50, desc[UR4][R148.64+0xbc] ;  /* 0x0000bc0494327980 */ /* 0x000764000c101900 */
.L_x_2422:
[----:B------:R-:W-:Y:S05]  /*0620*/  BSYNC.RECONVERGENT B0 ;  /* 0x0000000000007941 */ /* 0x000fea0003800200 */
.L_x_2421:
[----:B-----5:R-:W-:Y:S02]  /*0630*/  IADD3 R50, PT, PT, R59, R50, RZ ;  /* 0x000000323b327210 */ /* 0x020fe40007ffe0ff */
.L_x_2420:
[----:B------:R-:W-:Y:S05]  /*0640*/  BSYNC.RECONVERGENT B1 ;  /* 0x0000000000017941 */ /* 0x000fea0003800200 */
.L_x_2418:
[----:B------:R-:W-:Y:S01]  /*0650*/  IMAD.SHL.U32 R61, R179, 0x40, RZ ;  /* 0x00000040b33d7824 */ /* 0x000fe200078e00ff */
[----:B------:R-:W-:Y:S01]  /*0660*/  MOV R2, R178 ;  /* 0x000000b200027202 */ /* 0x000fe20000000f00 */
[----:B------:R-:W-:-:S03]  /*0670*/  IMAD.MOV.U32 R3, RZ, RZ, 0x0 ;  /* 0x00000000ff037424 */ /* 0x000fc600078e00ff */
[----:B------:R-:W-:-:S13]  /*0680*/  ISETP.GT.AND P0, PT, R182, R61, PT ;  /* 0x0000003db600720c */ /* 0x000fda0003f04270 */
[----:B-123--:R-:W-:Y:S05]  /*0690*/  @!P0 RET.REL.NODEC R2 `(_ZN5flash24flash_fwd_splitkv_kernelI23Flash_fwd_kernel_traitsILi32ELi64ELi256ELi4ELb0ELb0EN7cutlass6half_tE19Flash_kernel_traitsILi32ELi64ELi256ELi4ES3_EELb0ELb1ELb0ELb0ELb0ELb1ELb1ELb1EEEvNS_16Flash_fwd_paramsE) ;  /* 0xfffffff802588950 */ /* 0x00efea0003c3ffff */
        /* <DEDUP_REMOVED lines=60> */
[----:B------:R-:W2:Y:S02]  /*0a60*/  S2R R6, SR_CTAID.Y ;  /* 0x0000000000067919 */ /* 0x000ea40000002600 */
[----:B--2---:R-:W-:-:S04]  /*0a70*/  IMAD R2, R2, R6, UR13 ;  /* 0x0000000d02027e24 */ /* 0x004fc8000f8e0206 */
[----:B---3--:R-:W-:Y:S02]  /*0a80*/  IMAD R5, R2, R5, UR11 ;  /* 0x0000000b02057e24 */ /* 0x008fe4000f8e0205 */
        /* <DEDUP_REMOVED lines=10> */
[-C--:B------:R-:W-:Y:S02]  /*0b30*/  ISETP.GE.OR P6, PT, R164, R61.reuse, P5 ;  /* 0x0000003da400720c */ /* 0x080fe40002fc6670 */
[----:B------:R-:W-:Y:S02]  /*0b40*/  ISETP.GE.OR P0, PT, R0, R61, P5 ;  /* 0x0000003d0000720c */ /* 0x000fe40002f06670 */
[----:B------:R-:W-:Y:S02]  /*0b50*/  LEA.HI.X.SX32 R4, R4, RZ, 0x1, P1 ;  /* 0x000000ff04047211 */ /* 0x000fe400008f0eff */
[C---:B------:R-:W-:Y:S02]  /*0b60*/  LEA R6, P1, R2.reuse, R8, 0x2 ;  /* 0x0000000802067211 */ /* 0x040fe400078210ff */
[----:B------:R-:W-:Y:S02]  /*0b70*/  ISETP.NE.AND P4, PT, R5, RZ, PT ;  /* 0x000000ff0500720c */ /* 0x000fe40003f85270 */
[----:B------:R-:W-:Y:S01]  /*0b80*/  LEA.HI.X R7, R2, R9, R4, 0x2, P1 ;  /* 0x0000000902077211 */ /* 0x000fe200008f1404 */
[----:B------:R-:W-:Y:S01]  /*0b90*/  VIADD R2, R164, 0x20 ;  /* 0x00000020a4027836 */ /* 0x000fe20000000000 */
        /* <DEDUP_REMOVED lines=8> */
[-C--:B------:R-:W-:Y:S02]  /*0c20*/  ISETP.GE.OR P5, PT, R0, R61.reuse, P5 ;  /* 0x0000003d0000720c */ /* 0x080fe40002fa6670 */
[----:B------:R-:W-:Y:S02]  /*0c30*/  LEA.HI.X.SX32 R3, R3, RZ, 0x1, P0 ;  /* 0x000000ff03037211 */ /* 0x000fe400000f0eff */
[----:B------:R-:W-:Y:S01]  /*0c40*/  LEA R8, P0, R164, R148, 0x2 ;  /* 0x00000094a4087211 */ /* 0x000fe200078010ff */
[----:B------:R-:W-:Y:S01]  /*0c50*/  @!P3 IMAD.MOV.U32 R4, RZ, RZ, -0x800000 ;  /* 0xff800000ff04b424 */ /* 0x000fe200078e00ff */
[----:B------:R-:W-:Y:S01]  /*0c60*/  ISETP.GE.OR P4, PT, R0, R61, P4 ;  /* 0x0000003d0000720c */ /* 0x000fe20002786670 */
[----:B------:R-:W-:Y:S01]  /*0c70*/  @!P1 IMAD.MOV.U32 R2, RZ, RZ, -0x800000 ;  /* 0xff800000ff029424 */ /* 0x000fe200078e00ff */
[----:B------:R-:W-:Y:S01]  /*0c80*/  LEA.HI.X R9, R164, R149, R3, 0x2, P0 ;  /* 0x00000095a4097211 */ /* 0x000fe200000f1403 */
[----:B------:R-:W-:Y:S01]  /*0c90*/  @!P2 IMAD.MOV.U32 R3, RZ, RZ, -0x800000 ;  /* 0xff800000ff03a424 */ /* 0x000fe200078e00ff */
[----:B------:R-:W-:Y:S04]  /*0ca0*/  @!P6 ST.E.128 desc[UR4][R6.64+0x1000], RZ ;  /* 0x001000ff0600e985 */ /* 0x000fe8000c101d04 */
[----:B------:R-:W-:Y:S04]  /*0cb0*/  @!P5 ST.E.128 desc[UR4][R6.64+0x1800], RZ ;  /* 0x001800ff0600d985 */ /* 0x000fe8000c101d04 */
[----:B------:R1:W-:Y:S04]  /*0cc0*/  @!P2 ST.E desc[UR4][R8.64+0x40], R3 ;  /* 0x000040030800a985 */ /* 0x0003e8000c101904 */
[----:B------:R2:W-:Y:S04]  /*0cd0*/  @!P1 ST.E desc[UR4][R8.64+0x80], R2 ;  /* 0x0000800208009985 */ /* 0x0005e8000c101904 */
[----:B------:R3:W-:Y:S01]  /*0ce0*/  @!P3 ST.E desc[UR4][R8.64], R4 ;  /* 0x000000040800b985 */ /* 0x0007e2000c101904 */
[----:B-1----:R-:W-:-:S02]  /*0cf0*/  IMAD.MOV.U32 R3, RZ, RZ, 0x0 ;  /* 0x00000000ff037424 */ /* 0x002fc400078e00ff */
[----:B--2---:R-:W-:-:S04]  /*0d00*/  IMAD.MOV.U32 R2, RZ, RZ, R178 ;  /* 0x000000ffff027224 */ /* 0x004fc800078e00b2 */
[----:B---3--:R-:W-:Y:S05]  /*0d10*/  @P4 RET.REL.NODEC R2 `(_ZN5flash24flash_fwd_splitkv_kernelI23Flash_fwd_kernel_traitsILi32ELi64ELi256ELi4ELb0ELb0EN7cutlass6half_tE19Flash_kernel_traitsILi32ELi64ELi256ELi4ES3_EELb0ELb1ELb0ELb0ELb0ELb1ELb1ELb1EEEvNS_16Flash_fwd_paramsE) ;  /* 0xfffffff002b84950 */ /* 0x008fea0003c3ffff */
[----:B------:R-:W-:Y:S02]  /*0d20*/  MOV R0, 0xff800000 ;  /* 0xff80000000007802 */ /* 0x000fe40000000f00 */
[----:B------:R-:W-:-:S03]  /*0d30*/  MOV R179, 0x0 ;  /* 0x0000000000b37802 */ /* 0x000fc60000000f00 */
[----:B------:R1:W-:Y:S02]  /*0d40*/  ST.E desc[UR4][R8.64+0xc0], R0 ;  /* 0x0000c00008007985 */ /* 0x0003e4000c101904 */
[----:B-1----:R-:W-:Y:S05]  /*0d50*/  RET.REL.NODEC R178 `(_ZN5flash24flash_fwd_splitkv_kernelI23Flash_fwd_kernel_traitsILi32ELi64ELi256ELi4ELb0ELb0EN7cutlass6half_tE19Flash_kernel_traitsILi32ELi64ELi256ELi4ES3_EELb0ELb1ELb0ELb0ELb0ELb1ELb1ELb1EEEvNS_16Flash_fwd_paramsE) ;  /* 0xfffffff0b2a87950 */ /* 0x002fea0003c3ffff */
.L_x_2423:
        /* <DEDUP_REMOVED lines=54> */
[----:B------:R-:W-:-:S06]  /*10c0*/  IMAD.WIDE R2, R6, 0x4, R2 ;  /* 0x0000000406027825 */ /* 0x000fcc00078e0202 */
[----:B------:R1:W3:Y:S01]  /*10d0*/  LD.E R2, desc[UR4][R2.64] ;  /* 0x0000000402027980 */ /* 0x0002e2000c101900 */
[----:B----4-:R-:W-:-:S04]  /*10e0*/  IABS R5, R17 ;  /* 0x0000001100057213 */ /* 0x010fc80000000000 */
[----:B------:R-:W4:Y:S08]  /*10f0*/  I2F.RP R0, R5 ;  /* 0x0000000500007306 */ /* 0x000f300000209400 */
[----:B----4-:R-:W4:Y:S02]  /*1100*/  MUFU.RCP R0, R0 ;  /* 0x0000000000007308 */ /* 0x010f240000001000 */
[----:B----4-:R-:W-:-:S06]  /*1110*/  IADD3 R0, PT, PT, R0, 0xffffffe, RZ ;  /* 0x0ffffffe00007810 */ /* 0x010fcc0007ffe0ff */
[----:B------:R-:W4:Y:S01]  /*1120*/  F2I.FTZ.U32.TRUNC.NTZ R21, R0 ;  /* 0x0000000000157305 */ /* 0x000f22000021f000 */
[----:B------:R-:W-:Y:S02]  /*1130*/  MOV R20, RZ ;  /* 0x000000ff00147202 */ /* 0x000fe40000000f00 */
[----:B------:R-:W-:Y:S02]  /*1140*/  IABS R4, UR11 ;  /* 0x0000000b00047c13 */ /* 0x000fe40008000000 */
        /* <DEDUP_REMOVED lines=10> */
[----:B------:R-:W-:Y:S01]  /*11f0*/  LOP3.LUT R5, R17, UR11, RZ, 0x3c, !PT ;  /* 0x0000000b11057c12 */ /* 0x000fe2000f8e3cff */
[----:B------:R-:W-:Y:S01]  /*1200*/  IMAD.MOV R6, RZ, RZ, -R6 ;  /* 0x000000ffff067224 */ /* 0x000fe200078e0a06 */
[----:B------:R-:W-:Y:S02]  /*1210*/  @!P1 IADD3 R0, PT, PT, R0, 0x1, RZ ;  /* 0x0000000100009810 */ /* 0x000fe40007ffe0ff */
[----:B------:R-:W-:Y:S02]  /*1220*/  ISETP.GE.AND P0, PT, R5, RZ, PT ;  /* 0x000000ff0500720c */ /* 0x000fe40003f06270 */
[----:B------:R-:W-:Y:S01]  /*1230*/  ISETP.NE.AND P1, PT, R17, RZ, PT ;  /* 0x000000ff1100720c */ /* 0x000fe20003f25270 */
[----:B------:R-:W-:-:S04]  /*1240*/  IMAD R11, R7, R6, R11 ;  /* 0x00000006070b7224 */ /* 0x000fc800078e020b */
[----:B------:R-:W-:-:S04]  /*1250*/  @P2 VIADD R0, R0, 0x1 ;  /* 0x0000000100002836 */ /* 0x000fc80000000000 */
[----:B------:R-:W-:Y:S01]  /*1260*/  IMAD.MOV.U32 R6, RZ, RZ, R0 ;  /* 0x000000ffff067224 */ /* 0x000fe200078e0000 */
[----:B------:R-:W-:-:S04]  /*1270*/  SHF.R.S32.HI R0, RZ, 0x1f, R11 ;  /* 0x0000001fff007819 */ /* 0x000fc8000001140b */
[----:B------:R-:W-:Y:S02]  /*1280*/  @!P0 IADD3 R6, PT, PT, -R6, RZ, RZ ;  /* 0x000000ff06068210 */ /* 0x000fe40007ffe1ff */
[----:B------:R-:W-:-:S05]  /*1290*/  @!P1 LOP3.LUT R6, RZ, R17, RZ, 0x33, !PT ;  /* 0x00000011ff069212 */ /* 0x000fca00078e33ff */
[----:B--2---:R-:W-:Y:S01]  /*12a0*/  IMAD R5, R13, R6, RZ ;  /* 0x000000060d057224 */ /* 0x004fe200078e02ff */
[----:B---3--:R-:W-:Y:S01]  /*12b0*/  SHF.R.S32.HI R3, RZ, 0x1f, R2 ;  /* 0x0000001fff037819 */ /* 0x008fe20000011402 */
[----:B------:R-:W-:-:S04]  /*12c0*/  IMAD R4, R15, R2, RZ ;  /* 0x000000020f047224 */ /* 0x000fc800078e02ff */
[C---:B------:R-:W-:Y:S02]  /*12d0*/  IMAD R4, R14.reuse, R3, R4 ;  /* 0x000000030e047224 */ /* 0x040fe400078e0204 */
[----:B------:R-:W-:-:S05]  /*12e0*/  IMAD.WIDE.U32 R14, R14, R2, RZ ;  /* 0x000000020e0e7225 */ /* 0x000fca00078e00ff */
[----:B------:R-:W-:Y:S01]  /*12f0*/  IADD3 R15, PT, PT, R15, R4, RZ ;  /* 0x000000040f0f7210 */ /* 0x000fe20007ffe0ff */
[----:B------:R-:W-:-:S04]  /*1300*/  IMAD R4, R171, R11, RZ ;  /* 0x0000000bab047224 */ /* 0x000fc800078e02ff */
[----:B------:R-:W-:Y:S02]  /*1310*/  IMAD R4, R170, R0, R4 ;  /* 0x00000000aa047224 */ /* 0x000fe400078e0204 */
[----:B------:R-:W-:-:S04]  /*1320*/  IMAD.WIDE.U32 R14, R11, R170, R14 ;  /* 0x000000aa0b0e7225 */ /* 0x000fc800078e000e */
[----:B------:R-:W-:Y:S01]  /*1330*/  IMAD.IADD R15, R15, 0x1, R4 ;  /* 0x000000010f0f7824 */ /* 0x000fe200078e0204 */
[----:B------:R-:W-:-:S05]  /*1340*/  SHF.R.S32.HI R4, RZ, 0x1f, R6 ;  /* 0x0000001fff047819 */ /* 0x000fca0000011406 */
        /* <DEDUP_REMOVED lines=10> */
.L_x_2425:
        /* <DEDUP_REMOVED lines=9> */
[----:B------:R-:W-:-:S02]  /*1480*/  IABS R5, UR11 ;  /* 0x0000000b00057c13 */ /* 0x000fc40008000000 */
[----:B------:R-:W-:Y:S02]  /*1490*/  @!P2 SHF.R.S32.HI R4, RZ, 0x1f, R9 ;  /* 0x0000001fff04a819 */ /* 0x000fe40000011409 */
[----:B------:R-:W-:Y:S02]  /*14a0*/  LEA R11, R44, 0xffffff00, 0x8 ;  /* 0xffffff002c0b7811 */ /* 0x000fe400078e40ff */
        /* <DEDUP_REMOVED lines=14> */
[-C--:B--2---:R-:W-:Y:S02]  /*1590*/  @!P2 IMAD R0, R171, R9.reuse, RZ ;  /* 0x00000009ab00a224 */ /* 0x084fe400078e02ff */
[----:B------:R-:W-:-:S04]  /*15a0*/  @!P2 IMAD.WIDE.U32 R22, R170, R9, RZ ;  /* 0x00000009aa16a225 */ /* 0x000fc800078e00ff */
[----:B------:R-:W-:Y:S01]  /*15b0*/  @!P2 IMAD R0, R4, R170, R0 ;  /* 0x000000aa0400a224 */ /* 0x000fe200078e0200 */
[----:B------:R-:W-:Y:S01]  /*15c0*/  @P2 IADD3 R4, PT, PT, R9, R10, RZ ;  /* 0x0000000a09042210 */ /* 0x000fe20007ffe0ff */
[----:B---3-5:R-:W-:Y:S02]  /*15d0*/  @!P2 IMAD R5, R21, R8, RZ ;  /* 0x000000081505a224 */ /* 0x028fe400078e02ff */
[----:B------:R-:W-:Y:S01]  /*15e0*/  @!P2 IMAD.IADD R23, R23, 0x1, R0 ;  /* 0x000000011717a824 */ /* 0x000fe200078e0200 */
[----:B------:R-:W-:Y:S02]  /*15f0*/  @!P2 SHF.R.S32.HI R0, RZ, 0x1f, R8 ;  /* 0x0000001fff00a819 */ /* 0x000fe40000011408 */
[----:B------:R-:W-:Y:S01]  /*1600*/  @!P1 IADD3 R3, PT, PT, R3, -R2, RZ ;  /* 0x8000000203039210 */ /* 0x000fe20007ffe0ff */
[----:B------:R-:W-:-:S03]  /*1610*/  @!P2 IMAD.WIDE.U32 R22, R20, R8, R22 ;  /* 0x000000081416a225 */ /* 0x000fc600078e0016 */
[----:B------:R-:W-:Y:S01]  /*1620*/  ISETP.GE.U32.AND P5, PT, R3, R2, PT ;  /* 0x000000020300720c */ /* 0x000fe20003fa6070 */
[----:B------:R-:W-:Y:S01]  /*1630*/  @!P2 IMAD R5, R20, R0, R5 ;  /* 0x000000001405a224 */ /* 0x000fe200078e0205 */
[----:B------:R-:W-:Y:S01]  /*1640*/  LOP3.LUT R2, R17, UR11, RZ, 0x3c, !PT ;  /* 0x0000000b11027c12 */ /* 0x000fe2000f8e3cff */
        /* <DEDUP_REMOVED lines=12> */
[----:B------:R-:W-:Y:S01]  /*1710*/  SHF.R.S32.HI R0, RZ, 0x1f, R11 ;  /* 0x0000001fff007819 */ /* 0x000fe2000001140b */
[----:B------:R-:W-:Y:S01]  /*1720*/  IMAD.MOV.U32 R21, RZ, RZ, R5 ;  /* 0x000000ffff157224 */ /* 0x000fe200078e0005 */
[----:B------:R-:W-:Y:S01]  /*1730*/  MOV R20, R6 ;  /* 0x0000000600147202 */ /* 0x000fe20000000f00 */
[----:B------:R-:W-:Y:S01]  /*1740*/  @!P2 IMAD R2, R2, R172, R3 ;  /* 0x000000ac0202a224 */ /* 0x000fe200078e0203 */
[----:B------:R-:W-:Y:S01]  /*1750*/  @P5 IADD3 R7, PT, PT, R7, 0x1, RZ ;  /* 0x0000000107075810 */ /* 0x000fe20007ffe0ff */
[----:B------:R-:W-:-:S04]  /*1760*/  @!P2 IMAD.WIDE.U32 R22, R172, R9, RZ ;  /* 0x00000009ac16a225 */ /* 0x000fc800078e00ff */
[----:B------:R-:W-:Y:S02]  /*1770*/  IMAD R4, R0, R170, R4 ;  /* 0x000000aa00047224 */ /* 0x000fe400078e0204 */
[----:B------:R-:W-:Y:S01]  /*1780*/  IMAD.WIDE.U32 R20, R170, R11, R20 ;  /* 0x0000000baa147225 */ /* 0x000fe200078e0014 */
[----:B------:R-:W-:-:S03]  /*1790*/  @!P2 IADD3 R23, PT, PT, R23, R2, RZ ;  /* 0x000000021717a210 */ /* 0x000fc60007ffe0ff */
[----:B------:R-:W-:Y:S01]  /*17a0*/  @!P0 IMAD.MOV R7, RZ, RZ, -R7 ;  /* 0x000000ffff078224 */ /* 0x000fe200078e0a07 */
[----:B------:R-:W-:Y:S01]  /*17b0*/  @!P3 LOP3.LUT R7, RZ, R17, RZ, 0x33, !PT ;  /* 0x00000011ff07b212 */ /* 0x000fe200078e33ff */
[----:B----4-:R-:W-:Y:S01]  /*17c0*/  @!P2 IMAD R3, R15, R8, RZ ;  /* 0x000000080f03a224 */ /* 0x010fe200078e02ff */
        /* <DEDUP_REMOVED lines=17> */
.L_x_2426:
[----:B------:R-:W-:Y:S05]  /*18e0*/  BSYNC.RECONVERGENT B0 ;  /* 0x0000000000007941 */ /* 0x000fea0003800200 */
.L_x_2424:
[----:B------:R-:W-:Y:S01]  /*18f0*/  ISETP.NE.AND P0, PT, R18, -0x1, PT ;  /* 0xffffffff1200780c */ /* 0x000fe20003f05270 */
[----:B------:R-:W2:Y:S04]  /*1900*/  LD.E.64 R20, desc[UR4][R148.64+0x30] ;  /* 0x0000300494147980 */ /* 0x000ea8000c101b00 */
[----:B------:R-:W3:Y:S04]  /*1910*/  LD.E.64 R22, desc[UR4][R148.64+0x48] ;  /* 0x0000480494167980 */ /* 0x000ee8000c101b00 */
[----:B------:R-:W4:Y:S04]  /*1920*/  LD.E.64 R8, desc[UR4][R148.64+0x10] ;  /* 0x0000100494087980 */ /* 0x000f28000c101b00 */
[----:B------:R-:W2:Y:S04]  /*1930*/  @!P0 LD.E.64 R28, desc[UR4][R148.64+0x18] ;  /* 0x00001804941c8980 */ /* 0x000ea8000c101b00 */
        /* <DEDUP_REMOVED lines=15> */
[----:B------:R-:W-:-:S03]  /*1a30*/  IABS R7, UR11 ;  /* 0x0000000b00077c13 */ /* 0x000fc60008000000 */
        /* <DEDUP_REMOVED lines=8> */
[----:B------:R-:W-:Y:S02]  /*1ac0*/  LOP3.LUT R7, R17, UR11, RZ, 0x3c, !PT ;  /* 0x0000000b11077c12 */ /* 0x000fe4000f8e3cff */
[----:B------:R-:W-:Y:S02]  /*1ad0*/  LOP3.LUT R10, R181, 0x18, RZ, 0xc0, !PT ;  /* 0x00000018b50a7812 */ /* 0x000fe400078ec0ff */
[----:B------:R-:W-:Y:S01]  /*1ae0*/  ISETP.GE.AND P2, PT, R7, RZ, PT ;  /* 0x000000ff0700720c */ /* 0x000fe20003f46270 */
[----:B------:R-:W-:Y:S01]  /*1af0*/  @!P1 VIADD R19, R19, 0x1 ;  /* 0x0000000113139836 */ /* 0x000fe20000000000 */
[----:B------:R-:W-:Y:S02]  /*1b00*/  ISETP.NE.AND P3, PT, R17, RZ, PT ;  /* 0x000000ff1100720c */ /* 0x000fe40003f65270 */
[----:B------:R-:W-:-:S03]  /*1b10*/  IADD3 R26, P1, PT, R10, R16, RZ ;  /* 0x000000100a1a7210 */ /* 0x000fc60007f3e0ff */
[----:B------:R-:W-:Y:S02]  /*1b20*/  @P4 VIADD R19, R19, 0x1 ;  /* 0x0000000113134836 */ /* 0x000fe40000000000 */
[----:B------:R-:W-:Y:S02]  /*1b30*/  IMAD.X R27, RZ, RZ, R6, P1 ;  /* 0x000000ffff1b7224 */ /* 0x000fe400008e0606 */
[-C--:B-----5:R-:W-:Y:S01]  /*1b40*/  IMAD R0, R0, R172.reuse, RZ ;  /* 0x000000ac00007224 */ /* 0x0a0fe200078e02ff */
[----:B------:R-:W-:Y:S01]  /*1b50*/  MOV R6, R19 ;  /* 0x0000001300067202 */ /* 0x000fe20000000f00 */
[----:B------:R-:W-:Y:S01]  /*1b60*/  IMAD.WIDE.U32 R26, R11, R172, R26 ;  /* 0x000000ac0b1a7225 */ /* 0x000fe200078e001a */
[----:B------:R-:W-:-:S03]  /*1b70*/  USHF.R.S32.HI UR6, URZ, 0x1f, UR11 ;  /* 0x0000001fff067899 */ /* 0x000fc6000801140b */
[----:B------:R-:W-:Y:S02]  /*1b80*/  IMAD R0, R11, R173, R0 ;  /* 0x000000ad0b007224 */ /* 0x000fe400078e0200 */
[----:B------:R-:W-:Y:S01]  /*1b90*/  @!P2 IMAD.MOV R6, RZ, RZ, -R6 ;  /* 0x000000ffff06a224 */ /* 0x000fe200078e0a06 */
[----:B------:R-:W-:Y:S01]  /*1ba0*/  @!P3 LOP3.LUT R6, RZ, R17, RZ, 0x33, !PT ;  /* 0x00000011ff06b212 */ /* 0x000fe200078e33ff */
[----:B------:R-:W-:Y:S01]  /*1bb0*/  IMAD.IADD R19, R27, 0x1, R0 ;  /* 0x000000011b137824 */ /* 0x000fe200078e0200 */
[----:B------:R-:W1:Y:S02]  /*1bc0*/  S2R R47, SR_CgaCtaId ;  /* 0x00000000002f7919 */ /* 0x000e640000008800 */
[----:B------:R-:W-:Y:S02]  /*1bd0*/  SHF.R.S32.HI R0, RZ, 0x1f, R6 ;  /* 0x0000001fff007819 */ /* 0x000fe40000011406 */
[----:B------:R-:W-:Y:S01]  /*1be0*/  SHF.R.U32.HI R108, RZ, 0x2, R164 ;  /* 0x00000002ff6c7819 */ /* 0x000fe200000116a4 */
[----:B------:R-:W-:-:S04]  /*1bf0*/  IMAD.MOV.U32 R109, RZ, RZ, RZ ;  /* 0x000000ffff6d7224 */ /* 0x000fc800078e00ff */
[-C--:B------:R-:W-:Y:S01]  /*1c00*/  IMAD R176, R173, R108.reuse, RZ ;  /* 0x0000006cadb07224 */ /* 0x080fe200078e02ff */
[----:B------:R-:W-:Y:S01]  /*1c10*/  LOP3.LUT R45, R181, 0xc0, RZ, 0xc0, !PT ;  /* 0x000000c0b52d7812 */ /* 0x000fe200078ec0ff */
[----:B------:R-:W-:Y:S01]  /*1c20*/  IMAD R174, R171, R108, RZ ;  /* 0x0000006cabae7224 */ /* 0x000fe200078e02ff */
[----:B------:R-:W-:Y:S02]  /*1c30*/  LOP3.LUT R46, R181, 0x1f20, RZ, 0xc0, !PT ;  /* 0x00001f20b52e7812 */ /* 0x000fe400078ec0ff */
[----:B------:R-:W-:Y:S02]  /*1c40*/  LOP3.LUT R45, R45, 0x18, R164, 0xf8, !PT ;  /* 0x000000182d2d7812 */ /* 0x000fe400078ef8a4 */
[----:B------:R-:W-:Y:S01]  /*1c50*/  LOP3.LUT R185, R185, R184, RZ, 0x3c, !PT ;  /* 0x000000b8b9b97212 */ /* 0x000fe200078e3cff */
[----:B------:R-:W-:Y:S01]  /*1c60*/  IMAD.SHL.U32 R49, R44, 0x100, RZ ;  /* 0x000001002c317824 */ /* 0x000fe200078e00ff */
[----:B------:R-:W-:Y:S02]  /*1c70*/  LOP3.LUT R45, R46, R45, R10, 0xf6, !PT ;  /* 0x0000002d2e2d7212 */ /* 0x000fe400078ef60a */
[----:B------:R-:W-:-:S02]  /*1c80*/  SHF.L.U32 R48, R164, 0x2, RZ ;  /* 0x00000002a4307819 */ /* 0x000fc400000006ff */
[----:B------:R-:W-:Y:S01]  /*1c90*/  LOP3.LUT R184, R185, R184, RZ, 0x3c, !PT ;  /* 0x000000b8b9b87212 */ /* 0x000fe200078e3cff */
[C---:B------:R-:W-:Y:S01]  /*1ca0*/  IMAD.SHL.U32 R53, R172.reuse, 0x20, RZ ;  /* 0x00000020ac357824 */ /* 0x040fe200078e00ff */
[----:B------:R-:W-:Y:S01]  /*1cb0*/  SHF.L.U64.HI R54, R172, 0x5, R173 ;  /* 0x00000005ac367819 */ /* 0x000fe200000102ad */
[C---:B------:R-:W-:Y:S01]  /*1cc0*/  IMAD.SHL.U32 R51, R170.reuse, 0x20, RZ ;  /* 0x00000020aa337824 */ /* 0x040fe200078e00ff */
[----:B------:R-:W-:Y:S02]  /*1cd0*/  SHF.L.U64.HI R52, R170, 0x5, R171 ;  /* 0x00000005aa347819 */ /* 0x000fe400000102ab */
[----:B------:R-:W-:Y:S02]  /*1ce0*/  IADD3 R56, PT, PT, R49, -0x100, RZ ;  /* 0xffffff0031387810 */ /* 0x000fe40007ffe0ff */
[----:B------:R-:W-:Y:S02]  /*1cf0*/  LOP3.LUT R60, R48, 0xc, RZ, 0xc0, !PT ;  /* 0x0000000c303c7812 */ /* 0x000fe400078ec0ff */
[----:B------:R-:W-:Y:S01]  /*1d00*/  LOP3.LUT R185, R185, R184, RZ, 0x3c, !PT ;  /* 0x000000b8b9b97212 */ /* 0x000fe200078e3cff */
[----:B--2---:R-:W-:-:S02]  /*1d10*/  @!P0 IMAD R7, R29, UR13, RZ ;  /* 0x0000000d1d078c24 */ /* 0x004fc4000f8e02ff */
[----:B------:R-:W-:-:S04]  /*1d20*/  @!P0 IMAD.WIDE.U32 R28, R28, UR13, RZ ;  /* 0x0000000d1c1c8c25 */ /* 0x000fc8000f8e00ff */
[----:B------:R-:W-:Y:S01]  /*1d30*/  @!P0 IMAD.MOV.U32 R16, RZ, RZ, R28 ;  /* 0x000000ffff108224 */ /* 0x000fe200078e001c */
[----:B------:R-:W-:Y:S01]  /*1d40*/  @!P0 IADD3 R7, PT, PT, R29, R7, RZ ;  /* 0x000000071d078210 */ /* 0x000fe20007ffe0ff */
[----:B------:R-:W-:-:S04]  /*1d50*/  @P0 IMAD.WIDE.U32 R28, R20, R18, RZ ;  /* 0x00000012141c0225 */ /* 0x000fc800078e00ff */
[----:B------:R-:W-:Y:S02]  /*1d60*/  @P0 IMAD R18, R21, R18, RZ ;  /* 0x0000001215120224 */ /* 0x000fe400078e02ff */
[----:B------:R-:W-:-:S03]  /*1d70*/  @P0 IMAD.MOV.U32 R16, RZ, RZ, R28 ;  /* 0x000000ffff100224 */ /* 0x000fc600078e001c */
[----:B------:R-:W-:Y:S02]  /*1d80*/  @P0 IADD3 R7, PT, PT, R29, R18, RZ ;  /* 0x000000121d070210 */ /* 0x000fe40007ffe0ff */
[----:B------:R-:W-:Y:S01]  /*1d90*/  IADD3 R28, P1, PT, R10, R16, RZ ;  /* 0x000000100a1c7210 */ /* 0x000fe20007f3e0ff */
[----:B---3--:R-:W-:Y:S01]  /*1da0*/  IMAD R17, R23, UR11, RZ ;  /* 0x0000000b17117c24 */ /* 0x008fe2000f8e02ff */
[----:B------:R-:W-:Y:S01]  /*1db0*/  MOV R18, R26 ;  /* 0x0000001a00127202 */ /* 0x000fe20000000f00 */
[----:B------:R-:W-:Y:S02]  /*1dc0*/  IMAD R16, R25, R6, RZ ;  /* 0x0000000619107224 */ /* 0x000fe400078e02ff */
[----:B------:R-:W-:Y:S01]  /*1dd0*/  IMAD.X R29, RZ, RZ, R7, P1 ;  /* 0x000000ffff1d7224 */ /* 0x000fe200008e0607 */
[-C--:B------:R-:W-:Y:S01]  /*1de0*/  @!P0 MOV R23, R21.reuse ;  /* 0x0000001500178202 */ /* 0x080fe20000000f00 */
[C---:B------:R-:W-:Y:S02]  /*1df0*/  IMAD R17, R22.reuse, UR6, R17 ;  /* 0x0000000616117c24 */ /* 0x040fe4000f8e0211 */
[----:B------:R-:W-:Y:S01]  /*1e00*/  IMAD.WIDE.U32 R28, R22, UR11, R28 ;  /* 0x0000000b161c7c25 */ /* 0x000fe2000f8e001c */
[----:B------:R-:W-:-:S03]  /*1e10*/  @P0 MOV R23, R21 ;  /* 0x0000001500170202 */ /* 0x000fc60000000f00 */
[----:B------:R-:W-:Y:S02]  /*1e20*/  @!P0 IMAD.MOV.U32 R22, RZ, RZ, R20 ;  /* 0x000000ffff168224 */ /* 0x000fe400078e0014 */
[----:B------:R-:W-:-:S04]  /*1e30*/  IMAD.WIDE.U32 R18, R6, R24, R18 ;  /* 0x0000001806127225 */ /* 0x000fc800078e0012 */
[----:B------:R-:W-:Y:S02]  /*1e40*/  IMAD R16, R0, R24, R16 ;  /* 0x0000001800107224 */ /* 0x000fe400078e0210 */
[----:B------:R-:W-:Y:S01]  /*1e50*/  @P0 IMAD.MOV.U32 R22, RZ, RZ, R20 ;  /* 0x000000ffff160224 */ /* 0x000fe200078e0014 */
[----:B------:R-:W-:Y:S02]  /*1e60*/  IADD3 R20, P0, PT, R10, R5, RZ ;  /* 0x000000050a147210 */ /* 0x000fe40007f1e0ff */
[----:B------:R-:W-:Y:S01]  /*1e70*/  SHF.R.S32.HI R5, RZ, 0x1f, R59 ;  /* 0x0000001fff057819 */ /* 0x000fe2000001143b */
[----:B------:R-:W-:-:S03]  /*1e80*/  IMAD.IADD R19, R19, 0x1, R16 ;  /* 0x0000000113137824 */ /* 0x000fc600078e0210 */
[----:B------:R-:W-:Y:S01]  /*1e90*/  LEA.HI R5, R5, R59, RZ, 0x8 ;  /* 0x0000003b05057211 */ /* 0x000fe200078f40ff */
[----:B------:R-:W-:Y:S01]  /*1ea0*/  IMAD.WIDE.U32 R18, R108, R172, R18 ;  /* 0x000000ac6c127225 */ /* 0x000fe200078e0012 */
[----:B------:R-:W-:Y:S02]  /*1eb0*/  IADD3.X R21, PT, PT, RZ, R4, RZ, P0, !PT ;  /* 0x00000004ff157210 */ /* 0x000fe400007fe4ff */
[----:B------:R-:W-:Y:S02]  /*1ec0*/  SHF.R.S32.HI R5, RZ, 0x8, R5 ;  /* 0x00000008ff057819 */ /* 0x000fe40000011405 */
[----:B------:R-:W-:Y:S02]  /*1ed0*/  IADD3 R176, PT, PT, R19, R176, RZ ;  /* 0x000000b013b07210 */ /* 0x000fe40007ffe0ff */
[C---:B----4-:R-:W-:Y:S02]  /*1ee0*/  LEA R177, P0, R18.reuse, R8, 0x1 ;  /* 0x0000000812b17211 */ /* 0x050fe400078008ff */
[----:B------:R-:W-:Y:S01]  /*1ef0*/  VIMNMX R55, PT, PT, R169, R5, !PT ;  /* 0x00000005a9377248 */ /* 0x000fe20007fe0100 */
[----:B------:R-:W-:Y:S01]  /*1f00*/  IMAD.WIDE.U32 R24, R179, 0x40, R108 ;  /* 0x00000040b3187825 */ /* 0x000fe200078e006c */
[----:B------:R-:W-:-:S02]  /*1f10*/  LEA.HI.X R176, R18, R9, R176, 0x1, P0 ;  /* 0x0000000912b07211 */ /* 0x000fc400000f0cb0 */
[----:B------:R-:W-:Y:S01]  /*1f20*/  ISETP.GT.AND P0, PT, R44, R55, PT ;  /* 0x000000372c00720c */ /* 0x000fe20003f04270 */
[----:B------:R-:W-:Y:S02]  /*1f30*/  IMAD.IADD R17, R29, 0x1, R17 ;  /* 0x000000011d117824 */ /* 0x000fe400078e0211 */
[----:B------:R-:W-:Y:S02]  /*1f40*/  IMAD.MOV.U32 R16, RZ, RZ, R28 ;  /* 0x000000ffff107224 */ /* 0x000fe400078e001c */
[----:B------:R-:W-:Y:S01]  /*1f50*/  IMAD R4, R25, R22, RZ ;  /* 0x0000001619047224 */ /* 0x000fe200078e02ff */
[----:B------:R-:W-:Y:S01]  /*1f60*/  MOV R7, 0x400 ;  /* 0x0000040000077802 */ /* 0x000fe20000000f00 */
[----:B------:R-:W-:-:S04]  /*1f70*/  IMAD.WIDE.U32 R20, R108, R170, R20 ;  /* 0x000000aa6c147225 */ /* 0x000fc800078e0014 */
[C---:B------:R-:W-:Y:S02]  /*1f80*/  IMAD R4, R24.reuse, R23, R4 ;  /* 0x0000001718047224 */ /* 0x040fe400078e0204 */
[----:B------:R-:W-:Y:S01]  /*1f90*/  IMAD.WIDE.U32 R16, R24, R22, R16 ;  /* 0x0000001618107225 */ /* 0x000fe200078e0010 */
[----:B-1----:R-:W-:Y:S02]  /*1fa0*/  LEA R47, R47, R7, 0x18 ;  /* 0x000000072f2f7211 */ /* 0x002fe400078ec0ff */
[----:B------:R-:W-:Y:S01]  /*1fb0*/  LEA R175, P1, R20, R14, 0x1 ;  /* 0x0000000e14af7211 */ /* 0x000fe200078208ff */
[----:B------:R-:W-:Y:S01]  /*1fc0*/  IMAD.IADD R174, R21, 0x1, R174 ;  /* 0x0000000115ae7824 */ /* 0x000fe200078e02ae */
[----:B------:R-:W-:Y:S01]  /*1fd0*/  LEA R110, P2, R16, R2, 0x1 ;  /* 0x00000002106e7211 */ /* 0x000fe200078408ff */
[----:B------:R-:W-:Y:S01]  /*1fe0*/  IMAD.IADD R4, R17, 0x1, R4 ;  /* 0x0000000111047824 */ /* 0x000fe200078e0204 */
[C---:B------:R-:W-:Y:S01]  /*1ff0*/  SHF.L.U64.HI R58, R22.reuse, 0x5, R23 ;  /* 0x00000005163a7819 */ /* 0x040fe20000010217 */
[----:B------:R-:W-:Y:S01]  /*2000*/  IMAD.SHL.U32 R57, R22, 0x20, RZ ;  /* 0x0000002016397824 */ /* 0x000fe200078e00ff */
[----:B------:R-:W-:Y:S01]  /*2010*/  LEA.HI.X R174, R20, R15, R174, 0x1, P1 ;  /* 0x0000000f14ae7211 */ /* 0x000fe200008f0cae */
[----:B------:R-:W-:Y:S01]  /*2020*/  IMAD R45, R45, 0x2, R47 ;  /* 0x000000022d2d7824 */ /* 0x000fe200078e022f */
[----:B------:R-:W-:-:S02]  /*2030*/  LEA.HI.X R111, R16, R3, R4, 0x1, P2 ;  /* 0x00000003106f7211 */ /* 0x000fc400010f0c04 */
        /* <DEDUP_REMOVED lines=13> */
[----:B------:R-:W-:Y:S01]  /*2110*/  IADD3 R12, PT, PT, R56, R12, RZ ;  /* 0x0000000c380c7210 */ /* 0x000fe20007ffe0ff */
[C---:B------:R-:W-:Y:S01]  /*2120*/  VIADD R105, R108.reuse, 0x20 ;  /* 0x000000206c697836 */ /* 0x040fe20000000000 */
[----:B------:R-:W-:Y:S01]  /*2130*/  SHF.R.S32.HI R13, RZ, 0x1, R13 ;  /* 0x00000001ff0d7819 */ /* 0x000fe2000001140d */
[C---:B------:R-:W-:Y:S01]  /*2140*/  VIADD R103, R108.reuse, 0x60 ;  /* 0x000000606c677836 */ /* 0x040fe20000000000 */
[C---:B------:R-:W-:Y:S01]  /*2150*/  IADD3 R104, PT, PT, R108.reuse, 0x40, RZ ;  /* 0x000000406c687810 */ /* 0x040fe20007ffe0ff */
[----:B------:R-:W-:Y:S01]  /*2160*/  VIADD R101, R108, 0xa0 ;  /* 0x000000a06c657836 */ /* 0x000fe20000000000 */
[C---:B------:R-:W-:Y:S01]  /*2170*/  SHF.L.U32 R106, R13.reuse, 0x5, RZ ;  /* 0x000000050d6a7819 */ /* 0x040fe200000006ff */
[----:B------:R-:W-:Y:S01]  /*2180*/  IMAD R75, R12, R13, RZ ;  /* 0x0000000d0c4b7224 */ /* 0x000fe200078e02ff */
[C---:B------:R-:W-:Y:S01]  /*2190*/  SHF.L.U32 R93, R13.reuse, 0x7, RZ ;  /* 0x000000070d5d7819 */ /* 0x040fe200000006ff */
[C---:B------:R-:W-:Y:S01]  /*21a0*/  IMAD R98, R13.reuse, 0x60, RZ ;  /* 0x000000600d627824 */ /* 0x040fe200078e02ff */
[C---:B------:R-:W-:Y:S01]  /*21b0*/  IADD3 R102, PT, PT, R108.reuse, 0x80, RZ ;  /* 0x000000806c667810 */ /* 0x040fe20007ffe0ff */
[C---:B------:R-:W-:Y:S01]  /*21c0*/  IMAD R97, R13.reuse, 0xa0, RZ ;  /* 0x000000a00d617824 */ /* 0x040fe200078e02ff */
[----:B------:R-:W-:Y:S01]  /*21d0*/  SHF.R.S32.HI R74, RZ, 0x1f, R75 ;  /* 0x0000001fff4a7819 */ /* 0x000fe2000001144b */
[C---:B------:R-:W-:Y:S01]  /*21e0*/  IMAD R96, R13.reuse, 0xc0, RZ ;  /* 0x000000c00d607824 */ /* 0x040fe200078e02ff */
[C---:B------:R-:W-:Y:S01]  /*21f0*/  IADD3 R100, PT, PT, R108.reuse, 0xc0, RZ ;  /* 0x000000c06c647810 */ /* 0x040fe20007ffe0ff */
[----:B------:R-:W-:Y:S01]  /*2200*/  IMAD R95, R13, 0xe0, RZ ;  /* 0x000000e00d5f7824 */ /* 0x000fe200078e02ff */
[----:B------:R-:W-:Y:S01]  /*2210*/  IADD3 R92, PT, PT, R59, -R49, RZ ;  /* 0x800000313b5c7210 */ /* 0x000fe20007ffe0ff */
[----:B------:R-:W-:Y:S01]  /*2220*/  IMAD.SHL.U32 R94, R13, 0x40, RZ ;  /* 0x000000400d5e7824 */ /* 0x000fe200078e00ff */
        /* <DEDUP_REMOVED lines=17> */
[----:B---3--:R-:W-:Y:S01]  /*2340*/  IMAD.WIDE.U32 R22, R8, UR13, R10 ;  /* 0x0000000d08167c25 */ /* 0x008fe2000f8e000a */
[----:B------:R-:W-:Y:S02]  /*2350*/  IADD3 R25, PT, PT, R25, R7, RZ ;  /* 0x0000000719197210 */ /* 0x000fe40007ffe0ff */
[----:B----4-:R-:W-:Y:S01]  /*2360*/  SHF.L.U64.HI R62, R112, 0x6, R113 ;  /* 0x00000006703e7819 */ /* 0x010fe20000010271 */
[----:B------:R-:W-:Y:S01]  /*2370*/  IMAD R7, R9, UR13, RZ ;  /* 0x0000000d09077c24 */ /* 0x000fe2000f8e02ff */
[----:B------:R-:W-:Y:S01]  /*2380*/  SHF.R.S32.HI R9, RZ, 0x1f, R56 ;  /* 0x0000001fff097819 */ /* 0x000fe20000011438 */
[-C--:B------:R-:W-:Y:S01]  /*2390*/  IMAD R8, R113, R56.reuse, RZ ;  /* 0x0000003871087224 */ /* 0x080fe200078e02ff */
[C---:B-----5:R-:W-:Y:S01]  /*23a0*/  SHF.L.U64.HI R65, R114.reuse, 0x6, R115 ;  /* 0x0000000672417819 */ /* 0x060fe20000010273 */
[----:B------:R-:W-:Y:S01]  /*23b0*/  IMAD.IADD R23, R23, 0x1, R7 ;  /* 0x0000000117177824 */ /* 0x000fe200078e0207 */
[C---:B------:R-:W-:Y:S01]  /*23c0*/  SHF.L.U32 R66, R114.reuse, 0x6, RZ ;  /* 0x0000000672427819 */ /* 0x040fe200000006ff */
[----:B------:R-:W-:Y:S01]  /*23d0*/  IMAD R7, R115, R56, RZ ;  /* 0x0000003873077224 */ /* 0x000fe200078e02ff */
[--C-:B------:R-:W-:Y:S01]  /*23e0*/  SHF.L.U64.HI R67, R114, 0x7, R115.reuse ;  /* 0x0000000772437819 */ /* 0x100fe20000010273 */
        /* <DEDUP_REMOVED lines=8> */
[----:B------:R-:W-:Y:S02]  /*2470*/  IMAD R8, R15, R6, RZ ;  /* 0x000000060f087224 */ /* 0x000fe400078e02ff */
[----:B------:R-:W-:Y:S02]  /*2480*/  IMAD.IADD R23, R23, 0x1, R7 ;  /* 0x0000000117177824 */ /* 0x000fe400078e0207 */
[-C--:B------:R-:W-:Y:S01]  /*2490*/  IMAD R7, R20, R0.reuse, R9 ;  /* 0x0000000014077224 */ /* 0x080fe200078e0209 */
[----:B------:R-:W-:Y:S01]  /*24a0*/  SHF.R.S32.HI R9, RZ, 0x1f, R59 ;  /* 0x0000001fff097819 */ /* 0x000fe2000001143b */
[----:B------:R-:W-:Y:S02]  /*24b0*/  IMAD R0, R14, R0, R8 ;  /* 0x000000000e007224 */ /* 0x000fe400078e0208 */
[----:B------:R-:W-:-:S04]  /*24c0*/  IMAD.WIDE.U32 R20, R6, R20, R24 ;  /* 0x0000001406147225 */ /* 0x000fc800078e0018 */
[----:B------:R-:W-:Y:S01]  /*24d0*/  IMAD.WIDE.U32 R14, R6, R14, R22 ;  /* 0x0000000e060e7225 */ /* 0x000fe200078e0016 */
[----:B------:R-:W-:-:S03]  /*24e0*/  IADD3 R6, P0, PT, -R59, R108, RZ ;  /* 0x0000006c3b067210 */ /* 0x000fc60007f1e1ff */
[----:B------:R-:W-:Y:S01]  /*24f0*/  IMAD.IADD R23, R21, 0x1, R7 ;  /* 0x0000000115177824 */ /* 0x000fe200078e0207 */
[----:B------:R-:W-:Y:S01]  /*2500*/  IADD3 R21, PT, PT, R15, R0, RZ ;  /* 0x000000000f157210 */ /* 0x000fe20007ffe0ff */
[----:B------:R-:W-:Y:S01]  /*2510*/  IMAD R0, R108, R13, R60 ;  /* 0x0000000d6c007224 */ /* 0x000fe200078e023c */
[----:B------:R-:W-:Y:S01]  /*2520*/  IADD3.X R9, PT, PT, RZ, ~R9, RZ, P0, !PT ;  /* 0x80000009ff097210 */ /* 0x000fe200007fe4ff */
[----:B------:R-:W-:Y:S02]  /*2530*/  IMAD.MOV.U32 R22, RZ, RZ, R20 ;  /* 0x000000ffff167224 */ /* 0x000fe400078e0014 */
[----:B------:R-:W-:Y:S01]  /*2540*/  IMAD.MOV.U32 R20, RZ, RZ, R14 ;  /* 0x000000ffff147224 */ /* 0x000fe200078e000e */
[----:B------:R-:W-:Y:S01]  /*2550*/  IADD3 R14, P0, PT, R75, R0, RZ ;  /* 0x000000004b0e7210 */ /* 0x000fe20007f1e0ff */
[C---:B------:R-:W-:Y:S01]  /*2560*/  IMAD R69, R9.reuse, R112, RZ ;  /* 0x0000007009457224 */ /* 0x040fe200078e02ff */
[----:B------:R-:W-:Y:S01]  /*2570*/  IADD3 R7, PT, PT, R60, R0, RZ ;  /* 0x000000003c077210 */ /* 0x000fe20007ffe0ff */
[----:B------:R-:W-:Y:S01]  /*2580*/  IMAD R9, R9, R114, RZ ;  /* 0x0000007209097224 */ /* 0x000fe200078e02ff */
[----:B------:R-:W-:Y:S01]  /*2590*/  LEA.HI.X.SX32 R0, R0, R74, 0x1, P0 ;  /* 0x0000004a00007211 */ /* 0x000fe200000f0eff */
[-C--:B------:R-:W-:Y:S01]  /*25a0*/  IMAD R69, R113, R6.reuse, R69 ;  /* 0x0000000671457224 */ /* 0x080fe200078e0245 */
[----:B------:R-:W-:Y:S01]  /*25b0*/  IADD3 R75, P0, PT, R75, R7, RZ ;  /* 0x000000074b4b7210 */ /* 0x000fe20007f1e0ff */
[----:B------:R-:W-:Y:S01]  /*25c0*/  IMAD.WIDE.U32 R22, R112, R6, R22 ;  /* 0x0000000670167225 */ /* 0x000fe200078e0016 */
[----:B------:R-:W-:-:S02]  /*25d0*/  SHF.L.U64.HI R0, R14, 0x1, R0 ;  /* 0x000000010e007819 */ /* 0x000fc40000010200 */
[----:B------:R-:W-:Y:S01]  /*25e0*/  LEA.HI.X.SX32 R74, R7, R74, 0x1, P0 ;  /* 0x0000004a074a7211 */ /* 0x000fe200000f0eff */
[-C--:B------:R-:W-:Y:S01]  /*25f0*/  IMAD R9, R115, R6.reuse, R9 ;  /* 0x0000000673097224 */ /* 0x080fe200078e0209 */
[----:B------:R-:W-:Y:S01]  /*2600*/  IADD3 R69, PT, PT, R23, R69, RZ ;  /* 0x0000004517457210 */ /* 0x000fe20007ffe0ff */
[----:B------:R-:W-:Y:S01]  /*2610*/  IMAD.WIDE.U32 R20, R114, R6, R20 ;  /* 0x0000000672147225 */ /* 0x000fe200078e0014 */
[----:B------:R-:W-:Y:S02]  /*2620*/  LEA R70, P1, R22, R18, 0x1 ;  /* 0x0000001216467211 */ /* 0x000fe400078208ff */
[----:B------:R-:W-:Y:S01]  /*2630*/  SHF.L.U64.HI R74, R75, 0x1, R74 ;  /* 0x000000014b4a7819 */ /* 0x000fe2000001024a */
[----:B------:R-:W-:Y:S01]  /*2640*/  IMAD.SHL.U32 R14, R14, 0x2, RZ ;  /* 0x000000020e0e7824 */ /* 0x000fe200078e00ff */
[----:B------:R-:W-:Y:S01]  /*2650*/  LEA R12, P0, R20, R16, 0x1 ;  /* 0x00000010140c7211 */ /* 0x000fe200078008ff */
[----:B------:R-:W-:Y:S01]  /*2660*/  IMAD.IADD R9, R21, 0x1, R9 ;  /* 0x0000000115097824 */ /* 0x000fe200078e0209 */
[----:B------:R-:W-:Y:S01]  /*2670*/  SHF.L.U32 R75, R75, 0x1, RZ ;  /* 0x000000014b4b7819 */ /* 0x000fe200000006ff */
[----:B------:R-:W-:Y:S01]  /*2680*/  IMAD R64, R115, 0xc0, RZ ;  /* 0x000000c073407824 */ /* 0x000fe200078e02ff */
[----:B------:R-:W-:Y:S01]  /*2690*/  LEA.HI.X R69, R22, R19, R69, 0x1, P1 ;  /* 0x0000001316457211 */ /* 0x000fe200008f0c45 */
[----:B------:R-:W-:Y:S01]  /*26a0*/  IMAD.WIDE.U32 R116, R114, 0xc0, RZ ;  /* 0x000000c072747825 */ /* 0x000fe200078e00ff */
[----:B------:R-:W-:-:S02]  /*26b0*/  LEA.HI.X R9, R20, R17, R9, 0x1, P0 ;  /* 0x0000001114097211 */ /* 0x000fc400000f0c09 */
[-C--:B------:R-:W-:Y:S01]  /*26c0*/  IADD3 R32, P1, PT, R4, R14.reuse, RZ ;  /* 0x0000000e04207210 */ /* 0x080fe20007f3e0ff */
[----:B------:R-:W-:Y:S01]  /*26d0*/  IMAD.SHL.U32 R63, R112, 0x40, RZ ;  /* 0x00000040703f7824 */ /* 0x000fe200078e00ff */
[-C--:B------:R-:W-:Y:S01]  /*26e0*/  IADD3 R73, P3, PT, R4, R75.reuse, RZ ;  /* 0x0000004b04497210 */ /* 0x080fe20007f7e0ff */
[----:B------:R-:W-:Y:S01]  /*26f0*/  IMAD.SHL.U32 R68, R114, 0x80, RZ ;  /* 0x0000008072447824 */ /* 0x000fe200078e00ff */
[C---:B------:R-:W-:Y:S01]  /*2700*/  IADD3 R14, P0, PT, R2.reuse, R14, RZ ;  /* 0x0000000e020e7210 */ /* 0x040fe20007f1e0ff */
[----:B------:R-:W-:Y:S01]  /*2710*/  IMAD.X R33, R5, 0x1, R0, P1 ;  /* 0x0000000105217824 */ /* 0x000fe200008e0600 */
[----:B------:R-:W-:Y:S01]  /*2720*/  IADD3 R75, P2, PT, R2, R75, RZ ;  /* 0x0000004b024b7210 */ /* 0x000fe20007f5e0ff */
[----:B------:R-:W-:Y:S01]  /*2730*/  IMAD.IADD R64, R117, 0x1, R64 ;  /* 0x0000000175407824 */ /* 0x000fe200078e0240 */
[-C--:B------:R-:W-:Y:S01]  /*2740*/  IADD3.X R72, PT, PT, R5, R74.reuse, RZ, P3, !PT ;  /* 0x0000004a05487210 */ /* 0x080fe20001ffe4ff */
[C---:B------:R-:W-:Y:S01]  /*2750*/  IMAD.X R15, R3.reuse, 0x1, R0, P0 ;  /* 0x00000001030f7824 */ /* 0x040fe200000e0600 */
[----:B------:R-:W-:-:S02]  /*2760*/  IADD3.X R74, PT, PT, R3, R74, RZ, P2, !PT ;  /* 0x0000004a034a7210 */ /* 0x000fc400017fe4ff */
[----:B------:R-:W-:-:S13]  /*2770*/  ISETP.GE.AND P3, PT, R10, R180, PT ;  /* 0x000000b40a00720c */ /* 0x000fda0003f66270 */
.L_x_2466:
        /* <DEDUP_REMOVED lines=101> */
[C---:B------:R-:W-:Y:S02]  /*2dd0*/  LEA R18, P6, R51.reuse, R77, 0x1 ;  /* 0x0000004d33127211 */ /* 0x040fe400078c08ff */
        /* <DEDUP_REMOVED lines=57> */
.L_x_2429:
[----:B------:R-:W2:Y:S02]  /*3170*/  LD.E.U8 R0, desc[UR4][R148.64+0x1b3] ;  /* 0x0001b30494007980 */ /* 0x000ea4000c101100 */
[----:B--2---:R-:W-:Y:S11]  /*3180*/  ISETP.NE.AND P0, PT, R0, RZ, PT ;  /* 0x000000ff0000720c */ /* 0x004ff60003f05270 */
[----:B------:R-:W-:Y:S02]  /*3190*/  @!UPT UIADD3 URZ, UPT, UPT, URZ, URZ, URZ ;  /* 0x000000fffffff290 */ /* 0x000fe4000fffe0ff */
[----:B------:R-:W-:Y:S05]  /*31a0*/  @!P0 BRA `(.L_x_2431) ;  /* 0x0000001c00c88947 */ /* 0x000fea0003800000 */
[----:B------:R-:W-:Y:S01]  /*31b0*/  LEA R30, P0, R51, R77, 0x1 ;  /* 0x0000004d331e7211 */ /* 0x000fe200078008ff */
        /* <DEDUP_REMOVED lines=71> */
.L_x_2433:
[----:B------:R-:W-:Y:S05]  /*3630*/  BSYNC.RECONVERGENT B0 ;  /* 0x0000000000007941 */ /* 0x000fea0003800200 */
.L_x_2432:
        /* <DEDUP_REMOVED lines=57> */
.L_x_2435:
[----:B------:R-:W-:Y:S05]  /*39d0*/  BSYNC.RECONVERGENT B0 ;  /* 0x0000000000007941 */ /* 0x000fea0003800200 */
.L_x_2434:
        /* <DEDUP_REMOVED lines=57> */
.L_x_2437:
[----:B------:R-:W-:Y:S05]  /*3d70*/  BSYNC.RECONVERGENT B0 ;  /* 0x0000000000007941 */ /* 0x000fea0003800200 */
.L_x_2436:
        /* <DEDUP_REMOVED lines=58> */
.L_x_2439:
[----:B------:R-:W-:Y:S05]  /*4120*/  BSYNC.RECONVERGENT B0 ;  /* 0x0000000000007941 */ /* 0x000fea0003800200 */
.L_x_2438:
        /* <DEDUP_REMOVED lines=64> */
.L_x_2441:
[----:B------:R-:W-:Y:S05]  /*4530*/  BSYNC.RECONVERGENT B0 ;  /* 0x0000000000007941 */ /* 0x000fea0003800200 */
.L_x_2440:
        /* <DEDUP_REMOVED lines=57> */
.L_x_2443:
[----:B------:R-:W-:Y:S05]  /*48d0*/  BSYNC.RECONVERGENT B0 ;  /* 0x0000000000007941 */ /* 0x000fea0003800200 */
.L_x_2442:
        /* <DEDUP_REMOVED lines=59> */
.L_x_2445:
[----:B------:R-:W-:Y:S05]  /*4c90*/  BSYNC.RECONVERGENT B0 ;  /* 0x0000000000007941 */ /* 0x000fea0003800200 */
.L_x_2444:
        /* <DEDUP_REMOVED lines=59> */
.L_x_2447:
[----:B------:R-:W-:Y:S05]  /*5050*/  BSYNC.RECONVERGENT B0 ;  /* 0x0000000000007941 */ /* 0x000fea0003800200 */
.L_x_2446:
[----:B------:R-:W5:Y:S02]  /*5060*/  LD.E R0, desc[UR4][R148.64+0xd0] ;  /* 0x0000d00494007980 */ /* 0x000f64000c101900 */
[----:B-----5:R-:W-:Y:S05]  /*5070*/  IMAD.U32 R0, R0, -0x80, RZ ;  /* 0xffffff8000007824 */ /* 0x020fea00078e00ff */
[C---:B------:R-:W-:Y:S02]  /*5080*/  LEA R14, P1, R0.reuse, R14, 0x1 ;  /* 0x0000000e000e7211 */ /* 0x040fe400078208ff */
[C---:B------:R-:W-:Y:S02]  /*5090*/  LEA R32, P0, R0.reuse, R32, 0x1 ;  /* 0x0000002000207211 */ /* 0x040fe400078008ff */
[C---:B------:R-:W-:Y:S02]  /*50a0*/  LEA.HI.X.SX32 R15, R0.reuse, R15, 0x1, P1 ;  /* 0x0000000f000f7211 */ /* 0x040fe400008f0eff */
[----:B------:R-:W-:Y:S01]  /*50b0*/  LEA.HI.X.SX32 R33, R0, R33, 0x1, P0 ;  /* 0x0000002100217211 */ /* 0x000fe200000f0eff */
[----:B------:R-:W-:Y:S05]  /*50c0*/  BRA `(.L_x_2430) ;  /* 0x00000030005c7947 */ /* 0x000fea0003800000 */
.L_x_2431:
        /* <DEDUP_REMOVED lines=101> */
.L_x_2449:
[----:B------:R-:W-:Y:S05]  /*5720*/  BSYNC.RECONVERGENT B0 ;  /* 0x0000000000007941 */ /* 0x000fea0003800200 */
.L_x_2448:
[----:B------:R-:W-:Y:S01]  /*5730*/  ISETP.GE.OR P6, PT, R105, R91, P4 ;  /* 0x0000005b6900720c */ /* 0x000fe200027c6670 */
        /* <DEDUP_REMOVED lines=95> */
.L_x_2451:
[----:B------:R-:W-:Y:S05]  /*5d30*/  BSYNC.RECONVERGENT B0 ;  /* 0x0000000000007941 */ /* 0x000fea0003800200 */
.L_x_2450:
        /* <DEDUP_REMOVED lines=97> */
.L_x_2453:
[----:B------:R-:W-:Y:S05]  /*6350*/  BSYNC.RECONVERGENT B0 ;  /* 0x0000000000007941 */ /* 0x000fea0003800200 */
.L_x_2452:
        /* <DEDUP_REMOVED lines=96> */
.L_x_2455:
[----:B------:R-:W-:Y:S05]  /*6960*/  BSYNC.RECONVERGENT B0 ;  /* 0x0000000000007941 */ /* 0x000fea0003800200 */
.L_x_2454:
        /* <DEDUP_REMOVED lines=94> */
.L_x_2457:
[----:B------:R-:W-:Y:S05]  /*6f50*/  BSYNC.RECONVERGENT B0 ;  /* 0x0000000000007941 */ /* 0x000fea0003800200 */
.L_x_2456:
        /* <DEDUP_REMOVED lines=99> */
.L_x_2459:
[----:B------:R-:W-:Y:S05]  /*7590*/  BSYNC.RECONVERGENT B0 ;  /* 0x0000000000007941 */ /* 0x000fea0003800200 */
.L_x_2458:
        /* <DEDUP_REMOVED lines=95> */
.L_x_2461:
[----:B------:R-:W-:Y:S05]  /*7b90*/  BSYNC.RECONVERGENT B0 ;  /* 0x0000000000007941 */ /* 0x000fea0003800200 */
.L_x_2460:
        /* <DEDUP_REMOVED lines=95> */
.L_x_2463:
[----:B------:R-:W-:Y:S05]  /*8190*/  BSYNC.RECONVERGENT B0 ;  /* 0x0000000000007941 */ /* 0x000fea0003800200 */
.L_x_2462:
        /* <DEDUP_REMOVED lines=10> */
.L_x_2430:
[----:B------:R-:W-:Y:S05]  /*8240*/  BSYNC.RECONVERGENT B1 ;  /* 0x0000000000017941 */ /* 0x000fea0003800200 */
.L_x_2428:
        /* <DEDUP_REMOVED lines=101> */
.L_x_2465:
[----:B------:R-:W-:Y:S05]  /*88a0*/  BSYNC.RECONVERGENT B0 ;  /* 0x0000000000007941 */ /* 0x000fea0003800200 */
.L_x_2464:
[----:B------:R-:W-:Y:S05]  /*88b0*/  @P2 BRA `(.L_x_2466) ;  /* 0xffffff9c00b02947 */ /* 0x000fea000383ffff */
.L_x_2427:
        /* <DEDUP_REMOVED lines=17> */
.L_x_2471:
[----:B------:R2:W-:Y:S02]  /*89d0*/  STS.128 [R45], RZ ;  /* 0x000000ff2d007388 */ /* 0x0005e40000000c00 */
.L_x_2470:
[----:B------:R-:W-:Y:S05]  /*89e0*/  BSYNC.RECONVERGENT B0 ;  /* 0x0000000000007941 */ /* 0x000fea0003800200 */
.L_x_2469:
        /* <DEDUP_REMOVED lines=13> */
.L_x_2468:
[----:B------:R-:W2:Y:S04]  /*8ac0*/  LD.E.64 R2, desc[UR4][R148.64+0xf0] ;  /* 0x0000f00494027980 */ /* 0x000ea8000c101b00 */
[----:B----4-:R1:W5:Y:S04]  /*8ad0*/  LD.E.64 R24, desc[UR4][R148.64+0x148] ;  /* 0x0001480494187980 */ /* 0x010368000c101b00 */
[----:B------:R1:W5:Y:S01]  /*8ae0*/  LD.E.64 R26, desc[UR4][R148.64+0x150] ;  /* 0x00015004941a7980 */ /* 0x000362000c101b00 */
[----:B--2---:R-:W-:-:S04]  /*8af0*/  ISETP.NE.U32.AND P1, PT, R2, RZ, PT ;  /* 0x000000ff0200720c */ /* 0x004fc80003f25070 */
[----:B------:R-:W-:-:S13]  /*8b00*/  ISETP.NE.AND.EX P1, PT, R3, RZ, PT, P1 ;  /* 0x000000ff0300720c */ /* 0x000fda0003f25310 */
[----:B------:R-:W-:Y:S02]  /*8b10*/  @P1 IADD3 R4, P0, PT, R2, UR9, RZ ;  /* 0x0000000902041c10 */ /* 0x000fe4000ff1e0ff */
[----:B------:R-:W2:Y:S02]  /*8b20*/  LD.E.U8 R2, desc[UR4][R148.64+0x1b3] ;  /* 0x0001b30494027980 */ /* 0x000ea4000c101100 */
[----:B------:R-:W-:Y:S01]  /*8b30*/  @P1 IADD3.X R5, PT, PT, R3, UR8, RZ, P0, !PT ;  /* 0x0000000803051c10 */ /* 0x000fe200087fe4ff */
        /* <DEDUP_REMOVED lines=79> */
.L_x_2478:
[----:B------:R-:W-:Y:S05]  /*9030*/  BSYNC.RECONVERGENT B0 ;  /* 0x0000000000007941 */ /* 0x000fea0003800200 */
.L_x_2477:
[----:B-----5:R3:W-:Y:S01]  /*9040*/  STS.128 [R45], R12 ;  /* 0x0000000c2d007388 */ /* 0x0207e20000000c00 */
[----:B------:R-:W-:Y:S05]  /*9050*/  BRA `(.L_x_2475) ;  /* 0x0000000000047947 */ /* 0x000fea0003800000 */
.L_x_2476:
[----:B------:R2:W-:Y:S02]  /*9060*/  STS.128 [R45], RZ ;  /* 0x000000ff2d007388 */ /* 0x0005e40000000c00 */
.L_x_2475:
[----:B------:R-:W-:Y:S05]  /*9070*/  BSYNC.RECONVERGENT B1 ;  /* 0x0000000000017941 */ /* 0x000fea0003800200 */
.L_x_2474:
        /* <DEDUP_REMOVED lines=64> */
.L_x_2480:
[----:B------:R-:W-:Y:S05]  /*9480*/  BSYNC.RECONVERGENT B0 ;  /* 0x0000000000007941 */ /* 0x000fea0003800200 */
.L_x_2479:
[----:B-----5:R3:W-:Y:S01]  /*9490*/  STS.128 [R45+0x800], R12 ;  /* 0x0008000c2d007388 */ /* 0x0207e20000000c00 */
[----:B------:R-:W-:Y:S05]  /*94a0*/  BRA `(.L_x_2472) ;  /* 0x0000000c00247947 */ /* 0x000fea0003800000 */
.L_x_2473:
        /* <DEDUP_REMOVED lines=99> */
.L_x_2485:
[----:B------:R-:W-:Y:S05]  /*9ae0*/  BSYNC.RECONVERGENT B0 ;  /* 0x0000000000007941 */ /* 0x000fea0003800200 */
.L_x_2484:
[----:B-----5:R3:W-:Y:S01]  /*9af0*/  STS.128 [R45], R20 ;  /* 0x000000142d007388 */ /* 0x0207e20000000c00 */
[----:B------:R-:W-:Y:S05]  /*9b00*/  BRA `(.L_x_2482) ;  /* 0x0000000000047947 */ /* 0x000fea0003800000 */
.L_x_2483:
[----:B------:R4:W-:Y:S02]  /*9b10*/  STS.128 [R45], RZ ;  /* 0x000000ff2d007388 */ /* 0x0009e40000000c00 */
.L_x_2482:
[----:B------:R-:W-:Y:S05]  /*9b20*/  BSYNC.RECONVERGENT B1 ;  /* 0x0000000000017941 */ /* 0x000fea0003800200 */
.L_x_2481:
        /* <DEDUP_REMOVED lines=95> */
.L_x_2487:
[----:B------:R-:W-:Y:S05]  /*a120*/  BSYNC.RECONVERGENT B0 ;  /* 0x0000000000007941 */ /* 0x000fea0003800200 */
.L_x_2486:
[----:B-----5:R1:W-:Y:S02]  /*a130*/  STS.128 [R45+0x800], R20 ;  /* 0x000800142d007388 */ /* 0x0203e40000000c00 */
.L_x_2472:
[----:B------:R-:W-:Y:S05]  /*a140*/  BSYNC.RECONVERGENT B2 ;  /* 0x0000000000027941 */ /* 0x000fea0003800200 */
.L_x_2467:
        /* <DEDUP_REMOVED lines=13> */
.L_x_2490:
[----:B------:R1:W-:Y:S02]  /*a220*/  STS.128 [R45+0x1000], RZ ;  /* 0x001000ff2d007388 */ /* 0x0003e40000000c00 */
.L_x_2489:
[----:B------:R-:W-:Y:S05]  /*a230*/  BSYNC.RECONVERGENT B0 ;  /* 0x0000000000007941 */ /* 0x000fea0003800200 */
.L_x_2488:
        /* <DEDUP_REMOVED lines=14> */
.L_x_2493:
[----:B------:R3:W-:Y:S02]  /*a320*/  STS.128 [R45+0x1800], RZ ;  /* 0x001800ff2d007388 */ /* 0x0007e40000000c00 */
.L_x_2492:
[----:B------:R-:W-:Y:S05]  /*a330*/  BSYNC.RECONVERGENT B0 ;  /* 0x0000000000007941 */ /* 0x000fea0003800200 */
.L_x_2491:
        /* <DEDUP_REMOVED lines=13> */
.L_x_2496:
[----:B------:R1:W-:Y:S02]  /*a410*/  STS.128 [R45+0x2000], RZ ;  /* 0x002000ff2d007388 */ /* 0x0003e40000000c00 */
.L_x_2495:
[----:B------:R-:W-:Y:S05]  /*a420*/  BSYNC.RECONVERGENT B0 ;  /* 0x0000000000007941 */ /* 0x000fea0003800200 */
.L_x_2494:
        /* <DEDUP_REMOVED lines=13> */
.L_x_2499:
[----:B------:R1:W-:Y:S02]  /*a500*/  STS.128 [R45+0x2800], RZ ;  /* 0x002800ff2d007388 */ /* 0x0003e40000000c00 */
.L_x_2498:
[----:B------:R-:W-:Y:S05]  /*a510*/  BSYNC.RECONVERGENT B0 ;  /* 0x0000000000007941 */ /* 0x000fea0003800200 */
.L_x_2497:
        /* <DEDUP_REMOVED lines=16> */
.L_x_2502:
[----:B------:R1:W-:Y:S02]  /*a620*/  STS.128 [R45+0x3000], RZ ;  /* 0x003000ff2d007388 */ /* 0x0003e40000000c00 */
.L_x_2501:
[----:B------:R-:W-:Y:S05]  /*a630*/  BSYNC.RECONVERGENT B0 ;  /* 0x0000000000007941 */ /* 0x000fea0003800200 */
.L_x_2500:
        /* <DEDUP_REMOVED lines=13> */
.L_x_2505:
[----:B------:R1:W-:Y:S02]  /*a710*/  STS.128 [R45+0x3800], RZ ;  /* 0x003800ff2d007388 */ /* 0x0003e40000000c00 */
.L_x_2504:
[----:B------:R-:W-:Y:S05]  /*a720*/  BSYNC.RECONVERGENT B0 ;  /* 0x0000000000007941 */ /* 0x000fea0003800200 */
.L_x_2503:
        /* <DEDUP_REMOVED lines=16> */
.L_x_2508:
[----:B------:R1:W-:Y:S02]  /*a830*/  STS.128 [R45+0x4000], RZ ;  /* 0x004000ff2d007388 */ /* 0x0003e40000000c00 */
.L_x_2507:
[----:B------:R-:W-:Y:S05]  /*a840*/  BSYNC.RECONVERGENT B0 ;  /* 0x0000000000007941 */ /* 0x000fea0003800200 */
.L_x_2506:
        /* <DEDUP_REMOVED lines=14> */
.L_x_2511:
[----:B------:R1:W-:Y:S02]  /*a930*/  STS.128 [R45+0x4800], RZ ;  /* 0x004800ff2d007388 */ /* 0x0003e40000000c00 */
.L_x_2510:
[----:B------:R-:W-:Y:S05]  /*a940*/  BSYNC.RECONVERGENT B0 ;  /* 0x0000000000007941 */ /* 0x000fea0003800200 */
.L_x_2509:
        /* <DEDUP_REMOVED lines=16> */
.L_x_2514:
[----:B------:R1:W-:Y:S01]  /*aa50*/  STS.128 [R45+0x5000], RZ ;  /* 0x005000ff2d007388 */ /* 0x0003e20000000c00 */
[----:B------:R-:W-:Y:S05]  /*aa60*/  BRA `(.L_x_2515) ;  /* 0x0000000000047947 */ /* 0x000fea0003800000 */
.L_x_2513:
[----:B------:R1:W-:Y:S02]  /*aa70*/  STS.128 [R45+0x5000], RZ ;  /* 0x005000ff2d007388 */ /* 0x0003e40000000c00 */
.L_x_2515:
[----:B------:R-:W-:Y:S05]  /*aa80*/  BSYNC.RECONVERGENT B0 ;  /* 0x0000000000007941 */ /* 0x000fea0003800200 */
.L_x_2512:
        /* <DEDUP_REMOVED lines=13> */
.L_x_2518:
[----:B------:R1:W-:Y:S02]  /*ab60*/  STS.128 [R45+0x5800], RZ ;  /* 0x005800ff2d007388 */ /* 0x0003e40000000c00 */
.L_x_2517:
[----:B------:R-:W-:Y:S05]  /*ab70*/  BSYNC.RECONVERGENT B0 ;  /* 0x0000000000007941 */ /* 0x000fea0003800200 */
.L_x_2516:
        /* <DEDUP_REMOVED lines=13> */
.L_x_2521:
[----:B------:R1:W-:Y:S02]  /*ac50*/  STS.128 [R45+0x6000], RZ ;  /* 0x006000ff2d007388 */ /* 0x0003e40000000c00 */
.L_x_2520:
[----:B------:R-:W-:Y:S05]  /*ac60*/  BSYNC.RECONVERGENT B0 ;  /* 0x0000000000007941 */ /* 0x000fea0003800200 */
.L_x_2519:
        /* <DEDUP_REMOVED lines=13> */
.L_x_2524:
[----:B------:R1:W-:Y:S02]  /*ad40*/  STS.128 [R45+0x6800], RZ ;  /* 0x006800ff2d007388 */ /* 0x0003e40000000c00 */
.L_x_2523:
[----:B------:R-:W-:Y:S05]  /*ad50*/  BSYNC.RECONVERGENT B0 ;  /* 0x0000000000007941 */ /* 0x000fea0003800200 */
.L_x_2522:
        /* <DEDUP_REMOVED lines=16> */
.L_x_2527:
[----:B------:R1:W-:Y:S02]  /*ae60*/  STS.128 [R45+0x7000], RZ ;  /* 0x007000ff2d007388 */ /* 0x0003e40000000c00 */
.L_x_2526:
[----:B------:R-:W-:Y:S05]  /*ae70*/  BSYNC.RECONVERGENT B0 ;  /* 0x0000000000007941 */ /* 0x000fea0003800200 */
.L_x_2525:
        /* <DEDUP_REMOVED lines=13> */
.L_x_2530:
[----:B------:R1:W-:Y:S02]  /*af50*/  STS.128 [R45+0x7800], RZ ;  /* 0x007800ff2d007388 */ /* 0x0003e40000000c00 */
.L_x_2529:
[----:B------:R-:W-:Y:S05]  /*af60*/  BSYNC.RECONVERGENT B0 ;  /* 0x0000000000007941 */ /* 0x000fea0003800200 */
.L_x_2528:
        /* <DEDUP_REMOVED lines=16> */
.L_x_2533:
[----:B------:R1:W-:Y:S02]  /*b070*/  STS.128 [R45+0x8000], RZ ;  /* 0x008000ff2d007388 */ /* 0x0003e40000000c00 */
.L_x_2532:
[----:B------:R-:W-:Y:S05]  /*b080*/  BSYNC.RECONVERGENT B0 ;  /* 0x0000000000007941 */ /* 0x000fea0003800200 */
.L_x_2531:
        /* <DEDUP_REMOVED lines=14> */
.L_x_2536:
[----:B------:R1:W-:Y:S02]  /*b170*/  STS.128 [R45+0x8800], RZ ;  /* 0x008800ff2d007388 */ /* 0x0003e40000000c00 */
.L_x_2535:
[----:B------:R-:W-:Y:S05]  /*b180*/  BSYNC.RECONVERGENT B0 ;  /* 0x0000000000007941 */ /* 0x000fea0003800200 */
.L_x_2534:
[----:B------:R-:W2:Y:S01]  /*b190*/  LD.E R77, desc[UR4][R148.64+0x18c] ;  /* 0x00018c04944d7980 */ /* 0x000ea2000c101900 */
[----:B------:R-:W-:Y:S01]  /*b1a0*/  SHF.R.U32.HI R165, RZ, 0x1, R164 ;  /* 0x00000001ffa57819 */ /* 0x000fe200000116a4 */
[----:B------:R-:W-:Y:S01]  /*b1b0*/  BSSY.RECONVERGENT B1, `(.L_x_2537) ;  /* 0x0000214000017945 */ /* 0x000fe20003800200 */
[C---:B-1----:R-:W-:Y:S01]  /*b1c0*/  SHF.L.U32 R9, R164.reuse, 0x5, RZ ;  /* 0x00000005a4097819 */ /* 0x042fe200000006ff */
[----:B------:R-:W0:Y:S01]  /*b1d0*/  LDGDEPBAR ;  /* 0x00000000000079af */ /* 0x000e220000000000 */
[----:B------:R-:W-:Y:S02]  /*b1e0*/  SHF.L.U32 R2, R164, 0x4, RZ ;  /* 0x00000004a4027819 */ /* 0x000fe400000006ff */
[----:B------:R-:W-:Y:S02]  /*b1f0*/  LOP3.LUT R8, R165, 0x8, RZ, 0xc0, !PT ;  /* 0x00000008a5087812 */ /* 0x000fe400078ec0ff */
[----:B------:R-:W-:Y:S02]  /*b200*/  LOP3.LUT R0, R9, 0xc0, RZ, 0xc0, !PT ;  /* 0x000000c009007812 */ /* 0x000fe400078ec0ff */
[----:B------:R-:W-:-:S02]  /*b210*/  LOP3.LUT R166, R2, 0x3e00, RZ, 0xc0, !PT ;  /* 0x00003e0002a67812 */ /* 0x000fc400078ec0ff */
[--C-:B------:R-:W-:Y:S02]  /*b220*/  LOP3.LUT R8, R8, 0xc0, R9.reuse, 0xf8, !PT ;  /* 0x000000c008087812 */ /* 0x100fe400078ef809 */
[----:B------:R-:W-:Y:S02]  /*b230*/  LOP3.LUT R0, R0, 0x8, R164, 0xf8, !PT ;  /* 0x0000000800007812 */ /* 0x000fe400078ef8a4 */
[----:B------:R-:W-:Y:S02]  /*b240*/  LOP3.LUT R4, R166, 0x20, R9, 0xf8, !PT ;  /* 0x00000020a6047812 */ /* 0x000fe400078ef809 */
[----:B------:R-:W-:Y:S02]  /*b250*/  LOP3.LUT R2, R2, 0x100, RZ, 0xc0, !PT ;  /* 0x0000010002027812 */ /* 0x000fe400078ec0ff */
[--C-:B------:R-:W-:Y:S02]  /*b260*/  LOP3.LUT R8, R8, 0x18, R48.reuse, 0x78, !PT ;  /* 0x0000001808087812 */ /* 0x100fe400078e7830 */
[----:B------:R-:W-:-:S02]  /*b270*/  LOP3.LUT R0, R0, 0x18, R48, 0x78, !PT ;  /* 0x0000001800007812 */ /* 0x000fc400078e7830 */
[--C-:B------:R-:W-:Y:S02]  /*b280*/  LOP3.LUT R4, R4, 0x100, R9.reuse, 0xf8, !PT ;  /* 0x0000010004047812 */ /* 0x100fe400078ef809 */
[----:B------:R-:W-:Y:S02]  /*b290*/  LOP3.LUT R2, R2, 0x20, R9, 0xf8, !PT ;  /* 0x0000002002027812 */ /* 0x000fe400078ef809 */
[----:B------:R-:W-:Y:S02]  /*b2a0*/  LOP3.LUT R4, R4, R8, RZ, 0xfc, !PT ;  /* 0x0000000804047212 */ /* 0x000fe400078efcff */
[----:B------:R-:W-:Y:S02]  /*b2b0*/  LOP3.LUT R0, R2, R0, RZ, 0xfc, !PT ;  /* 0x0000000002007212 */ /* 0x000fe400078efcff */
[-C--:B------:R-:W-:Y:S02]  /*b2c0*/  LEA R52, R4, R47.reuse, 0x1 ;  /* 0x0000002f04347211 */ /* 0x080fe400078e08ff */
[----:B------:R-:W-:-:S02]  /*b2d0*/  LEA R51, R0, R47, 0x1 ;  /* 0x0000002f00337211 */ /* 0x000fc400078e08ff */
[----:B----4-:R-:W-:Y:S01]  /*b2e0*/  LOP3.LUT P0, R41, R164, 0x4, RZ, 0xc0, !PT ;  /* 0x00000004a4297812 */ /* 0x010fe2000780c0ff */
[----:B-----5:R-:W-:Y:S01]  /*b2f0*/  LDSM.16.M88.4 R28, [R52] ;  /* 0x00000000341c783b */ /* 0x020fe20000000200 */
[----:B------:R-:W-:Y:S02]  /*b300*/  MOV R40, 0x20 ;  /* 0x0000002000287802 */ /* 0x000fe40000000f00 */
[----:B------:R-:W-:Y:S01]  /*b310*/  IADD3 R75, PT, PT, R50, -R182, -R75 ;  /* 0x800000b6324b7210 */ /* 0x000fe20007ffe84b */
[----:B---3--:R-:W1:Y:S01]  /*b320*/  LDSM.16.M88.4 R12, [R51+0x1000] ;  /* 0x00100000330c783b */ /* 0x008e620000000200 */
[----:B------:R-:W-:-:S03]  /*b330*/  SEL R48, R40, 0xffffffe0, !P0 ;  /* 0xffffffe028307807 */ /* 0x000fc60004000000 */
[----:B------:R-:W-:Y:S01]  /*b340*/  LDSM.16.M88.4 R4, [R51+0x1400] ;  /* 0x001400003304783b */ /* 0x000fe20000000200 */
[----:B------:R-:W-:Y:S02]  /*b350*/  IADD3 R20, PT, PT, R52, R48, RZ ;  /* 0x0000003034147210 */ /* 0x000fe40007ffe0ff */
[----:B------:R-:W-:Y:S01]  /*b360*/  IADD3 R48, PT, PT, R48, R51, RZ ;  /* 0x0000003330307210 */ /* 0x000fe20007ffe0ff */
[----:B------:R-:W-:Y:S04]  /*b370*/  LDSM.16.M88.4 R32, [R51+0x1800] ;  /* 0x001800003320783b */ /* 0x000fe80000000200 */
[----:B------:R-:W-:Y:S04]  /*b380*/  LDSM.16.M88.4 R20, [R20] ;  /* 0x000000001414783b */ /* 0x000fe80000000200 */
[----:B--2---:R-:W2:Y:S04]  /*b390*/  LDSM.16.M88.4 R16, [R48+0x1000] ;  /* 0x001000003010783b */ /* 0x004ea80000000200 */
[----:B------:R-:W3:Y:S04]  /*b3a0*/  LDSM.16.M88.4 R24, [R48+0x1400] ;  /* 0x001400003018783b */ /* 0x000ee80000000200 */
[----:B------:R-:W4:Y:S01]  /*b3b0*/  LDSM.16.M88.4 R80, [R48+0x1800] ;  /* 0x001800003050783b */ /* 0x000f220000000200 */
[C---:B-1----:R-:W-:Y:S08]  /*b3c0*/  HMMA.16816.F32 R36, R28.reuse, R12, RZ ;  /* 0x0000000c1c24723c */ /* 0x042ff000000018ff */
[----:B------:R-:W-:-:S12]  /*b3d0*/  HMMA.16816.F32 R12, R28, R14, RZ ;  /* 0x0000000e1c0c723c */ /* 0x000fd800000018ff */
[C---:B--2---:R-:W-:Y:S08]  /*b3e0*/  HMMA.16816.F32 R36, R20.reuse, R16, R36 ;  /* 0x000000101424723c */ /* 0x044ff00000001824 */
[----:B------:R-:W-:Y:S08]  /*b3f0*/  HMMA.16816.F32 R12, R20, R18, R12 ;  /* 0x00000012140c723c */ /* 0x000ff0000000180c */
[C---:B------:R-:W-:Y:S08]  /*b400*/  HMMA.16816.F32 R16, R28.reuse, R4, RZ ;  /* 0x000000041c10723c */ /* 0x040ff000000018ff */
[----:B------:R-:W-:-:S12]  /*b410*/  HMMA.16816.F32 R4, R28, R6, RZ ;  /* 0x000000061c04723c */ /* 0x000fd800000018ff */
[C---:B---3--:R-:W-:Y:S08]  /*b420*/  HMMA.16816.F32 R16, R20.reuse, R24, R16 ;  /* 0x000000181410723c */ /* 0x048ff00000001810 */
[----:B------:R-:W-:Y:S08]  /*b430*/  HMMA.16816.F32 R4, R20, R26, R4 ;  /* 0x0000001a1404723c */ /* 0x000ff00000001804 */
[C---:B------:R-:W-:Y:S08]  /*b440*/  HMMA.16816.F32 R24, R28.reuse, R32, RZ ;  /* 0x000000201c18723c */ /* 0x040ff000000018ff */
[----:B------:R-:W-:-:S12]  /*b450*/  HMMA.16816.F32 R32, R28, R34, RZ ;  /* 0x000000221c20723c */ /* 0x000fd800000018ff */
[C---:B----4-:R-:W-:Y:S08]  /*b460*/  HMMA.16816.F32 R24, R20.reuse, R80, R24 ;  /* 0x000000501418723c */ /* 0x050ff00000001818 */
[----:B------:R-:W-:Y:S03]  /*b470*/  HMMA.16816.F32 R32, R20, R82, R32 ;  /* 0x000000521420723c */ /* 0x000fe60000001820 */
[-C--:B------:R-:W-:Y:S01]  /*b480*/  FMUL.FTZ R12, R12, R77.reuse ;  /* 0x0000004d0c0c7220 */ /* 0x080fe20000410000 */
        /* <DEDUP_REMOVED lines=86> */
[C---:B---3--:R-:W-:Y:S07]  /*b9f0*/  HMMA.16816.F32 R12, R28.reuse, R36, RZ ;  /* 0x000000241c0c723c */ /* 0x048fee00000018ff */
[----:B------:R-:W3:Y:S01]  /*ba00*/  MUFU.TANH R85, R34 ;  /* 0x0000002200557308 */ /* 0x000ee20000002400 */
[----:B------:R-:W-:Y:S07]  /*ba10*/  HMMA.16816.F32 R36, R28, R38, RZ ;  /* 0x000000261c24723c */ /* 0x000fee00000018ff */
[----:B------:R4:W1:Y:S05]  /*ba20*/  MUFU.TANH R86, R35 ;  /* 0x0000002300567308 */ /* 0x00086a0000002400 */
[C---:B--2---:R-:W-:Y:S03]  /*ba30*/  HMMA.16816.F32 R12, R20.reuse, R16, R12 ;  /* 0x00000010140c723c */ /* 0x044fe6000000180c */
[----:B------:R-:W2:Y:S05]  /*ba40*/  MUFU.TANH R87, R4 ;  /* 0x0000000400577308 */ /* 0x000eaa0000002400 */
[----:B------:R-:W-:Y:S01]  /*ba50*/  HMMA.16816.F32 R36, R20, R18, R36 ;  /* 0x000000121424723c */ /* 0x000fe20000001824 */
[----:B------:R-:W-:Y:S02]  /*ba60*/  LDSM.16.M88.4 R16, [R51+0x2c00] ;  /* 0x002c00003310783b */ /* 0x000fe40000000200 */
[----:B------:R-:W1:Y:S02]  /*ba70*/  MUFU.TANH R88, R5 ;  /* 0x0000000500587308 */ /* 0x000e640000002400 */
[----:B----4-:R-:W4:Y:S06]  /*ba80*/  LDSM.16.M88.4 R32, [R48+0x2800] ;  /* 0x002800003020783b */ /* 0x010f2c0000000200 */
        /* <DEDUP_REMOVED lines=135> */
[----:B----4-:R-:W4:Y:S03]  /*c300*/  LDSM.16.M88.4 R32, [R48+0x4000] ;  /* 0x004000003020783b */ /* 0x010f260000000200 */
        /* <DEDUP_REMOVED lines=44> */
[----:B------:R-:W-:-:S03]  /*c5d0*/  FMUL.FTZ R18, R18, R77 ;  /* 0x0000004d12127220 */ /* 0x000fc60000410000 */
[----:B------:R-:W1:Y:S01]  /*c5e0*/  MUFU.TANH R239, R26 ;  /* 0x0000001a00ef7308 */ /* 0x000e620000002400 */
[C---:B---3--:R-:W-:Y:S07]  /*c5f0*/  HMMA.16816.F32 R12, R28.reuse, R36, RZ ;  /* 0x000000241c0c723c */ /* 0x048fee00000018ff */
[----:B------:R3:W1:Y:S01]  /*c600*/  MUFU.TANH R240, R27 ;  /* 0x0000001b00f07308 */ /* 0x0006620000002400 */
[----:B------:R-:W-:Y:S07]  /*c610*/  HMMA.16816.F32 R36, R28, R38, RZ ;  /* 0x000000261c24723c */ /* 0x000fee00000018ff */
[----:B------:R-:W1:Y:S08]  /*c620*/  MUFU.TANH R242, R32 ;  /* 0x0000002000f27308 */ /* 0x000e700000002400 */
[----:B------:R-:W1:Y:S01]  /*c630*/  MUFU.TANH R241, R33 ;  /* 0x0000002100f17308 */ /* 0x000e620000002400 */
[----:B---3--:R-:W3:Y:S07]  /*c640*/  LDSM.16.M88.4 R24, [R51+0x4c00] ;  /* 0x004c00003318783b */ /* 0x008eee0000000200 */
[----:B------:R-:W1:Y:S01]  /*c650*/  MUFU.TANH R244, R34 ;  /* 0x0000002200f47308 */ /* 0x000e620000002400 */
[C---:B--2---:R-:W-:Y:S05]  /*c660*/  HMMA.16816.F32 R12, R20.reuse, R4, R12 ;  /* 0x00000004140c723c */ /* 0x044fea000000180c */
[-C--:B------:R-:W-:Y:S01]  /*c670*/  FMUL.FTZ R4, R16, R77.reuse ;  /* 0x0000004d10047220 */ /* 0x080fe20000410000 */
[-C--:B------:R-:W-:Y:S01]  /*c680*/  FMUL.FTZ R5, R19, R77.reuse ;  /* 0x0000004d13057220 */ /* 0x080fe20000410000 */
[----:B------:R2:W1:Y:S01]  /*c690*/  MUFU.TANH R243, R35 ;  /* 0x0000002300f37308 */ /* 0x0004620000002400 */
[----:B------:R-:W-:Y:S07]  /*c6a0*/  HMMA.16816.F32 R36, R20, R6, R36 ;  /* 0x000000061424723c */ /* 0x000fee0000001824 */
[----:B------:R-:W1:Y:S04]  /*c6b0*/  MUFU.TANH R245, R17 ;  /* 0x0000001100f57308 */ /* 0x000e680000002400 */
[-C--:B------:R-:W-:Y:S01]  /*c6c0*/  FMUL.FTZ R6, R13, R77.reuse ;  /* 0x0000004d0d067220 */ /* 0x080fe20000410000 */
[-C--:B------:R-:W-:Y:S01]  /*c6d0*/  FMUL.FTZ R13, R14, R77.reuse ;  /* 0x0000004d0e0d7220 */ /* 0x080fe20000410000 */
[----:B------:R-:W-:-:S02]  /*c6e0*/  FMUL.FTZ R7, R15, R77 ;  /* 0x0000004d0f077220 */ /* 0x000fc40000410000 */
[----:B------:R3:W1:Y:S01]  /*c6f0*/  MUFU.TANH R246, R18 ;  /* 0x0000001200f67308 */ /* 0x0006620000002400 */
[----:B------:R-:W-:Y:S01]  /*c700*/  FMUL.FTZ R12, R12, R77 ;  /* 0x0000004d0c0c7220 */ /* 0x000fe20000410000 */
[----:B--2---:R-:W2:Y:S01]  /*c710*/  LDSM.16.M88.4 R32, [R48+0x4c00] ;  /* 0x004c00003020783b */ /* 0x004ea20000000200 */
[----:B------:R-:W-:-:S04]  /*c720*/  DEPBAR.LE SB0, 0x0 ;  /* 0x000080000000791a */ /* 0x000fc80000000000 */
[-C--:B------:R-:W-:Y:S01]  /*c730*/  FMUL.FTZ R14, R36, R77.reuse ;  /* 0x0000004d240e7220 */ /* 0x080fe20000410000 */
[-C--:B------:R-:W-:Y:S01]  /*c740*/  FMUL.FTZ R15, R37, R77.reuse ;  /* 0x0000004d250f7220 */ /* 0x080fe20000410000 */
[----:B------:R-:W1:Y:S08]  /*c750*/  MUFU.TANH R0, R0 ;  /* 0x0000000000007308 */ /* 0x000e700000002400 */
[----:B------:R-:W1:Y:S01]  /*c760*/  MUFU.TANH R2, R2 ;  /* 0x0000000200027308 */ /* 0x000e620000002400 */
[C---:B---3--:R-:W-:Y:S07]  /*c770*/  HMMA.16816.F32 R16, R28.reuse, R24, RZ ;  /* 0x000000181c10723c */ /* 0x048fee00000018ff */
[----:B------:R-:W3:Y:S01]  /*c780*/  MUFU.TANH R4, R4 ;  /* 0x0000000400047308 */ /* 0x000ee20000002400 */
[----:B------:R-:W-:Y:S01]  /*c790*/  HMMA.16816.F32 R24, R28, R26, RZ ;  /* 0x0000001a1c18723c */ /* 0x000fe200000018ff */
[-C--:B------:R-:W-:Y:S01]  /*c7a0*/  FMUL.FTZ R30, R38, R77.reuse ;  /* 0x0000004d261e7220 */ /* 0x080fe20000410000 */
[----:B------:R-:W-:-:S05]  /*c7b0*/  FMUL.FTZ R29, R39, R77 ;  /* 0x0000004d271d7220 */ /* 0x000fca0000410000 */
[----:B------:R-:W1:Y:S08]  /*c7c0*/  MUFU.TANH R5, R5 ;  /* 0x0000000500057308 */ /* 0x000e700000002400 */
[----:B------:R-:W1:Y:S01]  /*c7d0*/  MUFU.TANH R12, R12 ;  /* 0x0000000c000c7308 */ /* 0x000e620000002400 */
[C---:B--2---:R-:W-:Y:S07]  /*c7e0*/  HMMA.16816.F32 R16, R20.reuse, R32, R16 ;  /* 0x000000201410723c */ /* 0x044fee0000001810 */
[----:B------:R-:W2:Y:S01]  /*c7f0*/  MUFU.TANH R6, R6 ;  /* 0x0000000600067308 */ /* 0x000ea20000002400 */
[----:B------:R-:W-:Y:S07]  /*c800*/  HMMA.16816.F32 R24, R20, R34, R24 ;  /* 0x000000221418723c */ /* 0x000fee0000001818 */
[----:B------:R-:W1:Y:S04]  /*c810*/  MUFU.TANH R13, R13 ;  /* 0x0000000d000d7308 */ /* 0x000e680000002400 */
[-C--:B------:R-:W-:Y:S01]  /*c820*/  FMUL.FTZ R17, R17, R77.reuse ;  /* 0x0000004d11117220 */ /* 0x080fe20000410000 */
[-C--:B------:R-:W-:Y:S01]  /*c830*/  FMUL.FTZ R16, R16, R77.reuse ;  /* 0x0000004d10107220 */ /* 0x080fe20000410000 */
[-C--:B------:R-:W-:Y:S01]  /*c840*/  FMUL.FTZ R18, R18, R77.reuse ;  /* 0x0000004d12127220 */ /* 0x080fe20000410000 */
[-C--:B------:R-:W-:Y:S01]  /*c850*/  FMUL.FTZ R19, R19, R77.reuse ;  /* 0x0000004d13137220 */ /* 0x080fe20000410000 */
[----:B------:R4:W1:Y:S04]  /*c860*/  MUFU.TANH R249, R17 ;  /* 0x0000001100f97308 */ /* 0x0008680000002400 */
[-C--:B------:R-:W-:Y:S01]  /*c870*/  FMUL.FTZ R25, R25, R77.reuse ;  /* 0x0000004d19197220 */ /* 0x080fe20000410000 */
[-C--:B------:R-:W-:Y:S01]  /*c880*/  FMUL.FTZ R26, R26, R77.reuse ;  /* 0x0000004d1a1a7220 */ /* 0x080fe20000410000 */
[-C--:B------:R-:W-:Y:S01]  /*c890*/  FMUL.FTZ R27, R27, R77.reuse ;  /* 0x0000004d1b1b7220 */ /* 0x080fe20000410000 */
[----:B------:R-:W-:Y:S01]  /*c8a0*/  FMUL.FTZ R24, R24, R77 ;  /* 0x0000004d18187220 */ /* 0x000fe20000410000 */
[----:B------:R3:W1:Y:S08]  /*c8b0*/  MUFU.TANH R31, R16 ;  /* 0x00000010001f7308 */ /* 0x0006700000002400 */
[----:B------:R-:W1:Y:S01]  /*c8c0*/  MUFU.TANH R7, R7 ;  /* 0x0000000700077308 */ /* 0x000e620000002400 */
[----:B----4-:R-:W-:-:S02]  /*c8d0*/  IADD3 R17, PT, PT, R3, R50, -R182 ;  /* 0x0000003203117210 */ /* 0x010fc40007ffe8b6 */
[----:B------:R-:W-:-:S04]  /*c8e0*/  IADD3 R3, PT, PT, R44, -0x1, RZ ;  /* 0xffffffff2c037810 */ /* 0x000fc80007ffe0ff */
[----:B------:R-:W-:Y:S01]  /*c8f0*/  ISETP.GT.AND P0, PT, R3, R169, PT ;  /* 0x000000a90300720c */ /* 0x000fe20003f04270 */
[----:B------:R-:W4:Y:S01]  /*c900*/  MUFU.TANH R14, R14 ;  /* 0x0000000e000e7308 */ /* 0x000f220000002400 */
[----:B---3--:R-:W-:-:S04]  /*c910*/  LOP3.LUT R16, R165, 0x1f0, RZ, 0xc0, !PT ;  /* 0x000001f0a5107812 */ /* 0x008fc800078ec0ff */
[----:B------:R-:W-:-:S03]  /*c920*/  LOP3.LUT R16, R16, 0x7, R108, 0xf8, !PT ;  /* 0x0000000710107812 */ /* 0x000fc600078ef86c */
[----:B------:R-:W3:Y:S01]  /*c930*/  MUFU.TANH R15, R15 ;  /* 0x0000000f000f7308 */ /* 0x000ee20000002400 */
[----:B------:R-:W-:-:S04]  /*c940*/  LEA R16, R179, R16, 0x6 ;  /* 0x00000010b3107211 */ /* 0x000fc800078e30ff */
[C---:B------:R-:W-:Y:S02]  /*c950*/  IADD3 R189, PT, PT, R16.reuse, R75, RZ ;  /* 0x0000004b10bd7210 */ /* 0x040fe40007ffe0ff */
[----:B------:R-:W-:Y:S01]  /*c960*/  IADD3 R17, PT, PT, R16, R17, RZ ;  /* 0x0000001110117210 */ /* 0x000fe20007ffe0ff */
[----:B------:R-:W1:Y:S01]  /*c970*/  MUFU.TANH R30, R30 ;  /* 0x0000001e001e7308 */ /* 0x000e620000002400 */
[----:B------:R-:W-:Y:S02]  /*c980*/  VIMNMX R190, PT, PT, RZ, R189, !PT ;  /* 0x000000bdffbe7248 */ /* 0x000fe40007fe0100 */
[C-C-:B------:R-:W-:Y:S02]  /*c990*/  VIADDMNMX R183, R17.reuse, 0x1, R50.reuse, PT ;  /* 0x0000000111b77846 */ /* 0x140fe40003800132 */
[----:B------:R-:W-:Y:S02]  /*c9a0*/  VIADDMNMX R188, R17, 0x9, R50, PT ;  /* 0x0000000911bc7846 */ /* 0x000fe40003800132 */
[----:B------:R-:W-:Y:S01]  /*c9b0*/  SHF.L.U32 R16, R3, 0x8, RZ ;  /* 0x0000000803107819 */ /* 0x000fe200000006ff */
[----:B------:R-:W1:Y:S01]  /*c9c0*/  MUFU.TANH R29, R29 ;  /* 0x0000001d001d7308 */ /* 0x000e620000002400 */
[----:B------:R-:W-:-:S07]  /*c9d0*/  VIADDMNMX R189, R189, 0x8, RZ, !PT ;  /* 0x00000008bdbd7846 */ /* 0x000fce00078001ff */
[----:B------:R-:W1:Y:S08]  /*c9e0*/  MUFU.TANH R251, R18 ;  /* 0x0000001200fb7308 */ /* 0x000e700000002400 */
[----:B------:R-:W1:Y:S08]  /*c9f0*/  MUFU.TANH R250, R19 ;  /* 0x0000001300fa7308 */ /* 0x000e700000002400 */
[----:B------:R-:W1:Y:S08]  /*ca00*/  MUFU.TANH R25, R25 ;  /* 0x0000001900197308 */ /* 0x000e700000002400 */
[----:B------:R-:W1:Y:S08]  /*ca10*/  MUFU.TANH R129, R26 ;  /* 0x0000001a00817308 */ /* 0x000e700000002400 */
[----:B------:R-:W1:Y:S08]  /*ca20*/  MUFU.TANH R130, R27 ;  /* 0x0000001b00827308 */ /* 0x000e700000002400 */
[----:B------:R2:W1:Y:S02]  /*ca30*/  MUFU.TANH R252, R24 ;  /* 0x0000001800fc7308 */ /* 0x0004640000002400 */
[----:B--2---:R-:W-:Y:S01]  /*ca40*/  SHF.R.U32.HI R24, RZ, 0x3, R164 ;  /* 0x00000003ff187819 */ /* 0x004fe200000116a4 */
[----:B------:R-:W-:Y:S06]  /*ca50*/  BAR.SYNC.DEFER_BLOCKING 0x0 ;  /* 0x0000000000007b1d */ /* 0x000fec0000010000 */
[----:B-1-34-:R-:W-:Y:S05]  /*ca60*/  @!P0 BRA `(.L_x_2538) ;  /* 0x0000000800208947 */ /* 0x01afea0003800000 */
        /* <DEDUP_REMOVED lines=13> */
.L_x_2540:
        /* <DEDUP_REMOVED lines=62> */
.L_x_2541:
[----:B------:R-:W-:Y:S05]  /*cf20*/  BSYNC.RECONVERGENT B0 ;  /* 0x0000000000007941 */ /* 0x000fea0003800200 */
.L_x_2539:
        /* <DEDUP_REMOVED lines=60> */
.L_x_2538:
[----:B------:R-:W-:Y:S05]  /*d2f0*/  BSYNC.RECONVERGENT B1 ;  /* 0x0000000000017941 */ /* 0x000fea0003800200 */
.L_x_2537:
[----:B------:R-:W-:Y:S01]  /*d300*/  IMAD.SHL.U32 R48, R164, 0x2, RZ ;  /* 0x00000002a4307824 */ /* 0x000fe200078e00ff */
[----:B------:R-:W3:Y:S04]  /*d310*/  LD.E R50, desc[UR4][R148.64+0xdc] ;  /* 0x0000dc0494327980 */ /* 0x000ee8000c101900 */
[----:B------:R-:W-:-:S04]  /*d320*/  LOP3.LUT R48, R48, 0x6, RZ, 0xc0, !PT ;  /* 0x0000000630307812 */ /* 0x000fc800078ec0ff */
[----:B------:R-:W-:-:S04]  /*d330*/  LOP3.LUT R49, R16, R48, RZ, 0xfc, !PT ;  /* 0x0000003010317212 */ /* 0x000fc800078efcff */
[CC--:B------:R-:W-:Y:S01]  /*d340*/  ISETP.GE.AND P0, PT, R49.reuse, R189.reuse, PT ;  /* 0x000000bd3100720c */ /* 0x0c0fe20003f06270 */
[C---:B------:R-:W-:Y:S01]  /*d350*/  VIADD R17, R49.reuse, 0x1 ;  /* 0x0000000131117836 */ /* 0x040fe20000000000 */
[C---:B------:R-:W-:Y:S01]  /*d360*/  ISETP.GE.AND P2, PT, R49.reuse, R188, PT ;  /* 0x000000bc3100720c */ /* 0x040fe20003f46270 */
[----:B------:R-:W-:Y:S01]  /*d370*/  VIADD R16, R49, 0x8 ;  /* 0x0000000831107836 */ /* 0x000fe20000000000 */
[----:B------:R-:W-:Y:S01]  /*d380*/  FSEL R39, R71, -INF , P0 ;  /* 0xff80000047277808 */ /* 0x000fe20000000000 */
[----:B--2---:R-:W-:Y:S01]  /*d390*/  VIADD R22, R49, 0x20 ;  /* 0x0000002031167836 */ /* 0x004fe20000000000 */
[----:B------:R-:W-:Y:S01]  /*d3a0*/  ISETP.GE.AND P1, PT, R17, R190, PT ;  /* 0x000000be1100720c */ /* 0x000fe20003f26270 */
[----:B------:R-:W-:Y:S01]  /*d3b0*/  VIADD R32, R49, 0x21 ;  /* 0x0000002131207836 */ /* 0x000fe20000000000 */
[-C--:B------:R-:W-:Y:S01]  /*d3c0*/  ISETP.GE.AND P3, PT, R17, R189.reuse, PT ;  /* 0x000000bd1100720c */ /* 0x080fe20003f66270 */
[----:B------:R-:W-:Y:S01]  /*d3d0*/  VIADD R33, R49, 0x28 ;  /* 0x0000002831217836 */ /* 0x000fe20000000000 */
[----:B------:R-:W-:Y:S01]  /*d3e0*/  FSEL R39, R39, -INF , !P2 ;  /* 0xff80000027277808 */ /* 0x000fe20005000000 */
[C---:B------:R-:W-:Y:S01]  /*d3f0*/  VIADD R35, R49.reuse, 0x29 ;  /* 0x0000002931237836 */ /* 0x040fe20000000000 */
[----:B------:R-:W-:Y:S01]  /*d400*/  ISETP.GE.AND P2, PT, R16, R189, PT ;  /* 0x000000bd1000720c */ /* 0x000fe20003f46270 */
[----:B------:R-:W-:Y:S01]  /*d410*/  VIADD R34, R49, 0x30 ;  /* 0x0000003031227836 */ /* 0x000fe20000000000 */
[----:B------:R-:W-:-:S02]  /*d420*/  ISETP.GE.AND P6, PT, R17, R183, PT ;  /* 0x000000b71100720c */ /* 0x000fc40003fc6270 */
[----:B------:R-:W-:Y:S01]  /*d430*/  ISETP.GE.AND P4, PT, R17, R188, PT ;  /* 0x000000bc1100720c */ /* 0x000fe20003f86270 */
[C---:B------:R-:W-:Y:S01]  /*d440*/  VIADD R17, R49.reuse, 0x9 ;  /* 0x0000000931117836 */ /* 0x040fe20000000000 */
[----:B------:R-:W-:Y:S02]  /*d450*/  ISETP.GE.AND P0, PT, R16, R190, PT ;  /* 0x000000be1000720c */ /* 0x000fe40003f06270 */
[----:B------:R-:W-:Y:S02]  /*d460*/  FSEL R26, R72, -INF , P1 ;  /* 0xff800000481a7808 */ /* 0x000fe40000800000 */
[----:B------:R-:W-:Y:S02]  /*d470*/  FSEL R70, R70, -INF , P3 ;  /* 0xff80000046467808 */ /* 0x000fe40001800000 */
[C---:B------:R-:W-:Y:S02]  /*d480*/  ISETP.GE.AND P5, PT, R16.reuse, R183, PT ;  /* 0x000000b71000720c */ /* 0x040fe40003fa6270 */
        /* <DEDUP_REMOVED lines=9> */
[----:B------:R-:W-:Y:S01]  /*d520*/  ISETP.GE.AND P4, PT, R17, R188, PT ;  /* 0x000000bc1100720c */ /* 0x000fe20003f86270 */
[----:B------:R-:W-:Y:S01]  /*d530*/  VIADD R17, R49, 0x11 ;  /* 0x0000001131117836 */ /* 0x000fe20000000000 */
[----:B------:R-:W-:Y:S02]  /*d540*/  FSEL R19, R19, -INF , !P1 ;  /* 0xff80000013137808 */ /* 0x000fe40004800000 */
[C---:B------:R-:W-:Y:S02]  /*d550*/  ISETP.GE.AND P2, PT, R16.reuse, R190, PT ;  /* 0x000000be1000720c */ /* 0x040fe40003f46270 */
[----:B------:R-:W-:Y:S02]  /*d560*/  ISETP.GE.AND P1, PT, R16, R189, PT ;  /* 0x000000bd1000720c */ /* 0x000fe40003f26270 */
[----:B------:R-:W-:Y:S02]  /*d570*/  FSEL R27, R27, -INF , !P5 ;  /* 0xff8000001b1b7808 */ /* 0x000fe40006800000 */
[----:B------:R-:W-:-:S02]  /*d580*/  FSEL R68, R68, -INF , P3 ;  /* 0xff80000044447808 */ /* 0x000fc40001800000 */
[----:B------:R-:W-:Y:S02]  /*d590*/  FSEL R66, R66, -INF , P0 ;  /* 0xff80000042427808 */ /* 0x000fe40000000000 */
[C---:B------:R-:W-:Y:S02]  /*d5a0*/  ISETP.GE.AND P5, PT, R16.reuse, R183, PT ;  /* 0x000000b71000720c */ /* 0x040fe40003fa6270 */
[----:B------:R-:W-:Y:S01]  /*d5b0*/  ISETP.GE.AND P3, PT, R16, R188, PT ;  /* 0x000000bc1000720c */ /* 0x000fe20003f66270 */
[----:B------:R-:W-:Y:S01]  /*d5c0*/  VIADD R16, R49, 0x18 ;  /* 0x0000001831107836 */ /* 0x000fe20000000000 */
[----:B------:R-:W-:Y:S02]  /*d5d0*/  ISETP.GE.AND P0, PT, R17, R190, PT ;  /* 0x000000be1100720c */ /* 0x000fe40003f06270 */
[----:B------:R-:W-:Y:S02]  /*d5e0*/  FSEL R65, R65, -INF , P2 ;  /* 0xff80000041417808 */ /* 0x000fe40001000000 */
[----:B------:R-:W-:-:S02]  /*d5f0*/  FSEL R23, R63, -INF , P1 ;  /* 0xff8000003f177808 */ /* 0x000fc40000800000 */
[----:B------:R-:W-:Y:S02]  /*d600*/  FSEL R248, R68, -INF , !P6 ;  /* 0xff80000044f87808 */ /* 0x000fe40007000000 */
[----:B------:R-:W-:Y:S01]  /*d610*/  FSEL R247, R66, -INF , !P4 ;  /* 0xff80000042f77808 */ /* 0x000fe20006000000 */
[----:B------:R-:W-:Y:S01]  /*d620*/  IMAD.MOV.U32 R66, RZ, RZ, R129 ;  /* 0x000000ffff427224 */ /* 0x000fe200078e0081 */
[C---:B------:R-:W-:Y:S02]  /*d630*/  ISETP.GE.AND P6, PT, R17.reuse, R183, PT ;  /* 0x000000b71100720c */ /* 0x040fe40003fc6270 */
[C---:B------:R-:W-:Y:S02]  /*d640*/  ISETP.GE.AND P2, PT, R17.reuse, R189, PT ;  /* 0x000000bd1100720c */ /* 0x040fe40003f46270 */
[----:B------:R-:W-:Y:S02]  /*d650*/  ISETP.GE.AND P4, PT, R17, R188, PT ;  /* 0x000000bc1100720c */ /* 0x000fe40003f86270 */
[----:B------:R-:W-:-:S02]  /*d660*/  FSEL R17, R65, -INF , !P5 ;  /* 0xff80000041117808 */ /* 0x000fc40006800000 */
[----:B------:R-:W-:Y:S02]  /*d670*/  FSEL R23, R23, -INF , !P3 ;  /* 0xff80000017177808 */ /* 0x000fe40005800000 */
[----:B------:R-:W-:Y:S02]  /*d680*/  FSEL R18, R64, -INF , P0 ;  /* 0xff80000040127808 */ /* 0x000fe40000000000 */
[C---:B------:R-:W-:Y:S02]  /*d690*/  ISETP.GE.AND P1, PT, R16.reuse, R190, PT ;  /* 0x000000be1000720c */ /* 0x040fe40003f26270 */
[C---:B------:R-:W-:Y:S02]  /*d6a0*/  ISETP.GE.AND P5, PT, R16.reuse, R183, PT ;  /* 0x000000b71000720c */ /* 0x040fe40003fa6270 */
[C---:B------:R-:W-:Y:S02]  /*d6b0*/  ISETP.GE.AND P3, PT, R16.reuse, R189, PT ;  /* 0x000000bd1000720c */ /* 0x040fe40003f66270 */
[----:B------:R-:W-:Y:S01]  /*d6c0*/  ISETP.GE.AND P0, PT, R16, R188, PT ;  /* 0x000000bc1000720c */ /* 0x000fe20003f06270 */
[----:B------:R-:W-:Y:S01]  /*d6d0*/  VIADD R16, R49, 0x19 ;  /* 0x0000001931107836 */ /* 0x000fe20000000000 */
[----:B------:R-:W-:-:S02]  /*d6e0*/  FSEL R21, R62, -INF , P2 ;  /* 0xff8000003e157808 */ /* 0x000fc40001000000 */
[----:B------:R-:W-:Y:S02]  /*d6f0*/  FSEL R61, R61, -INF , P1 ;  /* 0xff8000003d3d7808 */ /* 0x000fe40000800000 */
[----:B------:R-:W-:Y:S02]  /*d700*/  ISETP.GE.AND P2, PT, R16, R190, PT ;  /* 0x000000be1000720c */ /* 0x000fe40003f46270 */
[----:B------:R-:W-:Y:S02]  /*d710*/  FSEL R20, R59, -INF , P3 ;  /* 0xff8000003b147808 */ /* 0x000fe40001800000 */
[----:B------:R-:W-:Y:S02]  /*d720*/  FSEL R18, R18, -INF , !P6 ;  /* 0xff80000012127808 */ /* 0x000fe40007000000 */
[----:B------:R-:W-:Y:S02]  /*d730*/  FSEL R21, R21, -INF , !P4 ;  /* 0xff80000015157808 */ /* 0x000fe40006000000 */
[----:B------:R-:W-:-:S02]  /*d740*/  ISETP.GE.AND P1, PT, R16, R189, PT ;  /* 0x000000bd1000720c */ /* 0x000fc40003f26270 */
[C---:B------:R-:W-:Y:S02]  /*d750*/  ISETP.GE.AND P6, PT, R16.reuse, R183, PT ;  /* 0x000000b71000720c */ /* 0x040fe40003fc6270 */
[----:B------:R-:W-:Y:S02]  /*d760*/  ISETP.GE.AND P4, PT, R16, R188, PT ;  /* 0x000000bc1000720c */ /* 0x000fe40003f86270 */
[----:B------:R-:W-:Y:S02]  /*d770*/  FSEL R16, R61, -INF , !P5 ;  /* 0xff8000003d107808 */ /* 0x000fe40006800000 */
[----:B------:R-:W-:Y:S02]  /*d780*/  FSEL R20, R20, -INF , !P0 ;  /* 0xff80000014147808 */ /* 0x000fe40004000000 */
[----:B------:R-:W-:Y:S02]  /*d790*/  FSEL R28, R60, -INF , P2 ;  /* 0xff8000003c1c7808 */ /* 0x000fe40001000000 */
[----:B------:R-:W-:-:S02]  /*d7a0*/  ISETP.GE.AND P3, PT, R22, R190, PT ;  /* 0x000000be1600720c */ /* 0x000fc40003f66270 */
[C---:B------:R-:W-:Y:S02]  /*d7b0*/  ISETP.GE.AND P5, PT, R22.reuse, R183, PT ;  /* 0x000000b71600720c */ /* 0x040fe40003fa6270 */
[C---:B------:R-:W-:Y:S02]  /*d7c0*/  ISETP.GE.AND P0, PT, R22.reuse, R189, PT ;  /* 0x000000bd1600720c */ /* 0x040fe40003f06270 */
[----:B------:R-:W-:Y:S02]  /*d7d0*/  ISETP.GE.AND P2, PT, R22, R188, PT ;  /* 0x000000bc1600720c */ /* 0x000fe40003f46270 */
[----:B------:R-:W-:Y:S01]  /*d7e0*/  FSEL R22, R58, -INF , P1 ;  /* 0xff8000003a167808 */ /* 0x000fe20000800000 */
[----:B------:R-:W-:Y:S01]  /*d7f0*/  IMAD.MOV.U32 R58, RZ, RZ, R130 ;  /* 0x000000ffff3a7224 */ /* 0x000fe200078e0082 */
[----:B------:R-:W-:Y:S02]  /*d800*/  FSEL R28, R28, -INF , !P6 ;  /* 0xff8000001c1c7808 */ /* 0x000fe40007000000 */
[----:B------:R-:W-:-:S02]  /*d810*/  FSEL R38, R57, -INF , P3 ;  /* 0xff80000039267808 */ /* 0x000fc40001800000 */
[----:B------:R-:W-:Y:S02]  /*d820*/  FSEL R22, R22, -INF , !P4 ;  /* 0xff80000016167808 */ /* 0x000fe40006000000 */
[C---:B------:R-:W-:Y:S02]  /*d830*/  ISETP.GE.AND P1, PT, R32.reuse, R190, PT ;  /* 0x000000be2000720c */ /* 0x040fe40003f26270 */
[C---:B------:R-:W-:Y:S02]  /*d840*/  ISETP.GE.AND P6, PT, R32.reuse, R183, PT ;  /* 0x000000b72000720c */ /* 0x040fe40003fc6270 */
[C---:B------:R-:W-:Y:S02]  /*d850*/  ISETP.GE.AND P3, PT, R32.reuse, R189, PT ;  /* 0x000000bd2000720c */ /* 0x040fe40003f66270 */
[----:B------:R-:W-:Y:S02]  /*d860*/  ISETP.GE.AND P4, PT, R32, R188, PT ;  /* 0x000000bc2000720c */ /* 0x000fe40003f86270 */
[----:B------:R-:W-:-:S02]  /*d870*/  FSEL R32, R55, -INF , P0 ;  /* 0xff80000037207808 */ /* 0x000fc40000000000 */
[----:B------:R-:W-:Y:S02]  /*d880*/  FSEL R38, R38, -INF , !P5 ;  /* 0xff80000026267808 */ /* 0x000fe40006800000 */
[----:B------:R-:W-:Y:S02]  /*d890*/  FSEL R32, R32, -INF , !P2 ;  /* 0xff80000020207808 */ /* 0x000fe40005000000 */
[C---:B------:R-:W-:Y:S02]  /*d8a0*/  ISETP.GE.AND P0, PT, R33.reuse, R190, PT ;  /* 0x000000be2100720c */ /* 0x040fe40003f06270 */
[C---:B------:R-:W-:Y:S02]  /*d8b0*/  ISETP.GE.AND P2, PT, R33.reuse, R189, PT ;  /* 0x000000bd2100720c */ /* 0x040fe40003f46270 */
[----:B------:R-:W-:Y:S02]  /*d8c0*/  FSEL R37, R56, -INF , P1 ;  /* 0xff80000038257808 */ /* 0x000fe40000800000 */
[----:B------:R-:W-:-:S02]  /*d8d0*/  ISETP.GE.AND P5, PT, R33, R183, PT ;  /* 0x000000b72100720c */ /* 0x000fc40003fa6270 */
[----:B------:R-:W-:Y:S02]  /*d8e0*/  ISETP.GE.AND P1, PT, R33, R188, PT ;  /* 0x000000bc2100720c */ /* 0x000fe40003f26270 */
[----:B------:R-:W-:Y:S02]  /*d8f0*/  FSEL R33, R54, -INF , P3 ;  /* 0xff80000036217808 */ /* 0x000fe40001800000 */
[----:B------:R-:W-:Y:S02]  /*d900*/  ISETP.GE.AND P3, PT, R35, R190, PT ;  /* 0x000000be2300720c */ /* 0x000fe40003f66270 */
[----:B------:R-:W-:Y:S02]  /*d910*/  FSEL R53, R53, -INF , P0 ;  /* 0xff80000035357808 */ /* 0x000fe40000000000 */
[----:B------:R-:W-:Y:S02]  /*d920*/  FSEL R42, R42, -INF , P2 ;  /* 0xff8000002a2a7808 */ /* 0x000fe40001000000 */
[----:B------:R-:W-:-:S02]  /*d930*/  FSEL R37, R37, -INF , !P6 ;  /* 0xff80000025257808 */ /* 0x000fc40007000000 */
[----:B------:R-:W-:Y:S02]  /*d940*/  FSEL R33, R33, -INF , !P4 ;  /* 0xff80000021217808 */ /* 0x000fe40006000000 */
[C---:B------:R-:W-:Y:S02]  /*d950*/  ISETP.GE.AND P6, PT, R35.reuse, R183, PT ;  /* 0x000000b72300720c */ /* 0x040fe40003fc6270 */
[C---:B------:R-:W-:Y:S02]  /*d960*/  ISETP.GE.AND P0, PT, R35.reuse, R189, PT ;  /* 0x000000bd2300720c */ /* 0x040fe40003f06270 */
[----:B------:R-:W-:Y:S02]  /*d970*/  ISETP.GE.AND P4, PT, R35, R188, PT ;  /* 0x000000bc2300720c */ /* 0x000fe40003f86270 */
[----:B------:R-:W-:Y:S02]  /*d980*/  FSEL R35, R53, -INF , !P5 ;  /* 0xff80000035237808 */ /* 0x000fe40006800000 */
[----:B------:R-:W-:Y:S01]  /*d990*/  FSEL R230, R42, -INF , !P1 ;  /* 0xff8000002ae67808 */ /* 0x000fe20004800000 */
[----:B------:R-:W-:Y:S01]  /*d9a0*/  VIADD R42, R49, 0x38 ;  /* 0x00000038312a7836 */ /* 0x000fe20000000000 */
[----:B------:R-:W-:-:S02]  /*d9b0*/  FSEL R36, R43, -INF , P3 ;  /* 0xff8000002b247808 */ /* 0x000fc40001800000 */
[C---:B------:R-:W-:Y:S02]  /*d9c0*/  ISETP.GE.AND P2, PT, R34.reuse, R190, PT ;  /* 0x000000be2200720c */ /* 0x040fe40003f46270 */
[C---:B------:R-:W-:Y:S02]  /*d9d0*/  ISETP.GE.AND P5, PT, R34.reuse, R183, PT ;  /* 0x000000b72200720c */ /* 0x040fe40003fa6270 */
[C---:B------:R-:W-:Y:S02]  /*d9e0*/  ISETP.GE.AND P1, PT, R34.reuse, R189, PT ;  /* 0x000000bd2200720c */ /* 0x040fe40003f26270 */
[----:B------:R-:W-:Y:S01]  /*d9f0*/  ISETP.GE.AND P3, PT, R34, R188, PT ;  /* 0x000000bc2200720c */ /* 0x000fe20003f66270 */
[----:B------:R-:W-:Y:S01]  /*da00*/  VIADD R34, R49, 0x31 ;  /* 0x0000003131227836 */ /* 0x000fe20000000000 */
[----:B------:R-:W-:Y:S02]  /*da10*/  FSEL R2, R2, -INF , P0 ;  /* 0xff80000002027808 */ /* 0x000fe40000000000 */
[----:B------:R-:W-:-:S02]  /*da20*/  FSEL R76, R76, -INF , P1 ;  /* 0xff8000004c4c7808 */ /* 0x000fc40000800000 */
[----:B------:R-:W-:Y:S02]  /*da30*/  ISETP.GE.AND P0, PT, R34, R190, PT ;  /* 0x000000be2200720c */ /* 0x000fe40003f06270 */
[----:B------:R-:W-:Y:S02]  /*da40*/  FSEL R73, R73, -INF , P2 ;  /* 0xff80000049497808 */ /* 0x000fe40001000000 */
[----:B------:R-:W-:Y:S02]  /*da50*/  FSEL R36, R36, -INF , !P6 ;  /* 0xff80000024247808 */ /* 0x000fe40007000000 */
[----:B------:R-:W-:Y:S01]  /*da60*/  FSEL R233, R2, -INF , !P4 ;  /* 0xff80000002e97808 */ /* 0x000fe20006000000 */
[----:B------:R-:W-:Y:S01]  /*da70*/  VIADD R2, R49, 0x40 ;  /* 0x0000004031027836 */ /* 0x000fe20000000000 */
[C---:B------:R-:W-:Y:S02]  /*da80*/  ISETP.GE.AND P6, PT, R34.reuse, R183, PT ;  /* 0x000000b72200720c */ /* 0x040fe40003fc6270 */
[----:B------:R-:W-:-:S02]  /*da90*/  ISETP.GE.AND P2, PT, R34, R189, PT ;  /* 0x000000bd2200720c */ /* 0x000fc40003f46270 */
[----:B------:R-:W-:Y:S02]  /*daa0*/  ISETP.GE.AND P4, PT, R34, R188, PT ;  /* 0x000000bc2200720c */ /* 0x000fe40003f86270 */
[----:B------:R-:W-:Y:S02]  /*dab0*/  FSEL R223, R76, -INF , !P3 ;  /* 0xff8000004cdf7808 */ /* 0x000fe40005800000 */
[----:B------:R-:W-:Y:S02]  /*dac0*/  FSEL R34, R73, -INF , !P5 ;  /* 0xff80000049227808 */ /* 0x000fe40006800000 */
[----:B------:R-:W-:Y:S02]  /*dad0*/  ISETP.GE.AND P3, PT, R42, R189, PT ;  /* 0x000000bd2a00720c */ /* 0x000fe40003f66270 */
[----:B------:R-:W-:Y:S02]  /*dae0*/  FSEL R74, R74, -INF , P0 ;  /* 0xff8000004a4a7808 */ /* 0x000fe40000000000 */
[----:B------:R-:W-:-:S02]  /*daf0*/  ISETP.GE.AND P1, PT, R42, R190, PT ;  /* 0x000000be2a00720c */ /* 0x000fc40003f26270 */
[C---:B------:R-:W-:Y:S02]  /*db00*/  ISETP.GE.AND P5, PT, R42.reuse, R183, PT ;  /* 0x000000b72a00720c */ /* 0x040fe40003fa6270 */
[----:B------:R-:W-:Y:S01]  /*db10*/  ISETP.GE.AND P0, PT, R42, R188, PT ;  /* 0x000000bc2a00720c */ /* 0x000fe20003f06270 */
[----:B------:R-:W-:Y:S01]  /*db20*/  VIADD R42, R49, 0x39 ;  /* 0x00000039312a7836 */ /* 0x000fe20000000000 */
[----:B------:R-:W-:Y:S02]  /*db30*/  FSEL R81, R81, -INF , P3 ;  /* 0xff80000051517808 */ /* 0x000fe40001800000 */
[----:B------:R-:W-:Y:S02]  /*db40*/  FSEL R78, R78, -INF , P2 ;  /* 0xff8000004e4e7808 */ /* 0x000fe40001000000 */
[----:B------:R-:W-:Y:S02]  /*db50*/  ISETP.GE.AND P2, PT, R42, R190, PT ;  /* 0x000000be2a00720c */ /* 0x000fe40003f46270 */
[----:B------:R-:W-:-:S02]  /*db60*/  FSEL R79, R79, -INF , P1 ;  /* 0xff8000004f4f7808 */ /* 0x000fc40000800000 */
[----:B------:R-:W-:Y:S02]  /*db70*/  FSEL R217, R81, -INF , !P0 ;  /* 0xff80000051d97808 */ /* 0x000fe40004000000 */
[----:B------:R-:W-:Y:S02]  /*db80*/  FSEL R234, R74, -INF , !P6 ;  /* 0xff8000004aea7808 */ /* 0x000fe40007000000 */
[----:B------:R-:W-:Y:S02]  /*db90*/  FSEL R221, R78, -INF , !P4 ;  /* 0xff8000004edd7808 */ /* 0x000fe40006000000 */
[----:B------:R-:W-:Y:S02]  /*dba0*/  ISETP.GE.AND P0, PT, R2, R189, PT ;  /* 0x000000bd0200720c */ /* 0x000fe40003f06270 */
[C---:B------:R-:W-:Y:S02]  /*dbb0*/  ISETP.GE.AND P6, PT, R42.reuse, R183, PT ;  /* 0x000000b72a00720c */ /* 0x040fe40003fc6270 */
[----:B------:R-:W-:-:S02]  /*dbc0*/  ISETP.GE.AND P1, PT, R42, R189, PT ;  /* 0x000000bd2a00720c */ /* 0x000fc40003f26270 */
[----:B------:R-:W-:Y:S01]  /*dbd0*/  ISETP.GE.AND P4, PT, R42, R188, PT ;  /* 0x000000bc2a00720c */ /* 0x000fe20003f86270 */
[----:B------:R-:W-:Y:S01]  /*dbe0*/  VIADD R42, R49, 0x41 ;  /* 0x00000041312a7836 */ /* 0x000fe20000000000 */
[----:B------:R-:W-:Y:S02]  /*dbf0*/  FSEL R231, R79, -INF , !P5 ;  /* 0xff8000004fe77808 */ /* 0x000fe40006800000 */
[----:B------:R-:W-:Y:S02]  /*dc00*/  FSEL R80, R80, -INF , P2 ;  /* 0xff80000050507808 */ /* 0x000fe40001000000 */
        /* <DEDUP_REMOVED lines=10> */
[----:B------:R-:W-:-:S02]  /*dcb0*/  FSEL R218, R82, -INF , !P4 ;  /* 0xff80000052da7808 */ /* 0x000fc40006000000 */
[----:B------:R-:W-:Y:S02]  /*dcc0*/  ISETP.GE.AND P2, PT, R2, R189, PT ;  /* 0x000000bd0200720c */ /* 0x000fe40003f46270 */
[C---:B------:R-:W-:Y:S02]  /*dcd0*/  ISETP.GE.AND P6, PT, R42.reuse, R183, PT ;  /* 0x000000b72a00720c */ /* 0x040fe40003fc6270 */
[C---:B------:R-:W-:Y:S02]  /*dce0*/  ISETP.GE.AND P3, PT, R42.reuse, R189, PT ;  /* 0x000000bd2a00720c */ /* 0x040fe40003f66270 */
[----:B------:R-:W-:Y:S01]  /*dcf0*/  ISETP.GE.AND P4, PT, R42, R188, PT ;  /* 0x000000bc2a00720c */ /* 0x000fe20003f86270 */
[----:B------:R-:W-:Y:S01]  /*dd00*/  VIADD R42, R49, 0x49 ;  /* 0x00000049312a7836 */ /* 0x000fe20000000000 */
[----:B------:R-:W-:Y:S02]  /*dd10*/  FSEL R131, R83, -INF , !P5 ;  /* 0xff80000053837808 */ /* 0x000fe40006800000 */
[----:B------:R-:W-:-:S02]  /*dd20*/  FSEL R84, R84, -INF , P1 ;  /* 0xff80000054547808 */ /* 0x000fc40000800000 */
[C---:B------:R-:W-:Y:S02]  /*dd30*/  ISETP.GE.AND P0, PT, R2.reuse, R190, PT ;  /* 0x000000be0200720c */ /* 0x040fe40003f06270 */
[C---:B------:R-:W-:Y:S02]  /*dd40*/  ISETP.GE.AND P5, PT, R2.reuse, R183, PT ;  /* 0x000000b70200720c */ /* 0x040fe40003fa6270 */
[----:B------:R-:W-:Y:S01]  /*dd50*/  ISETP.GE.AND P1, PT, R2, R188, PT ;  /* 0x000000bc0200720c */ /* 0x000fe20003f26270 */
[----:B------:R-:W-:Y:S01]  /*dd60*/  VIADD R2, R49, 0x50 ;  /* 0x0000005031027836 */ /* 0x000fe20000000000 */
[----:B------:R-:W-:Y:S02]  /*dd70*/  FSEL R89, R89, -INF , P2 ;  /* 0xff80000059597808 */ /* 0x000fe40001000000 */
[----:B------:R-:W-:Y:S02]  /*dd80*/  FSEL R86, R86, -INF , P3 ;  /* 0xff80000056567808 */ /* 0x000fe40001800000 */
[----:B------:R-:W-:-:S02]  /*dd90*/  ISETP.GE.AND P3, PT, R42, R190, PT ;  /* 0x000000be2a00720c */ /* 0x000fc40003f66270 */
[----:B------:R-:W-:Y:S02]  /*dda0*/  FSEL R87, R87, -INF , P0 ;  /* 0xff80000057577808 */ /* 0x000fe40000000000 */
[----:B------:R-:W-:Y:S02]  /*ddb0*/  FSEL R138, R89, -INF , !P1 ;  /* 0xff800000598a7808 */ /* 0x000fe40004800000 */
[----:B------:R-:W-:Y:S02]  /*ddc0*/  FSEL R211, R84, -INF , !P6 ;  /* 0xff80000054d37808 */ /* 0x000fe40007000000 */
[----:B------:R-:W-:Y:S02]  /*ddd0*/  FSEL R139, R86, -INF , !P4 ;  /* 0xff800000568b7808 */ /* 0x000fe40006000000 */
[----:B------:R-:W-:Y:S02]  /*dde0*/  ISETP.GE.AND P1, PT, R2, R189, PT ;  /* 0x000000bd0200720c */ /* 0x000fe40003f26270 */
[----:B------:R-:W-:-:S02]  /*ddf0*/  ISETP.GE.AND P6, PT, R42, R183, PT ;  /* 0x000000b72a00720c */ /* 0x000fc40003fc6270 */
[C---:B------:R-:W-:Y:S02]  /*de00*/  ISETP.GE.AND P0, PT, R42.reuse, R189, PT ;  /* 0x000000bd2a00720c */ /* 0x040fe40003f06270 */
[----:B------:R-:W-:Y:S01]  /*de10*/  ISETP.GE.AND P4, PT, R42, R188, PT ;  /* 0x000000bc2a00720c */ /* 0x000fe20003f86270 */
[----:B------:R-:W-:Y:S01]  /*de20*/  VIADD R42, R49, 0x51 ;  /* 0x00000051312a7836 */ /* 0x000fe20000000000 */
[----:B------:R-:W-:Y:S02]  /*de30*/  FSEL R130, R87, -INF , !P5 ;  /* 0xff80000057827808 */ /* 0x000fe40006800000 */
[----:B------:R-:W-:Y:S02]  /*de40*/  FSEL R88, R88, -INF , P3 ;  /* 0xff80000058587808 */ /* 0x000fe40001800000 */
[C---:B------:R-:W-:Y:S02]  /*de50*/  ISETP.GE.AND P2, PT, R2.reuse, R190, PT ;  /* 0x000000be0200720c */ /* 0x040fe40003f46270 */
[----:B------:R-:W-:-:S02]  /*de60*/  ISETP.GE.AND P5, PT, R2, R183, PT ;  /* 0x000000b70200720c */ /* 0x000fc40003fa6270 */
[----:B------:R-:W-:Y:S01]  /*de70*/  ISETP.GE.AND P3, PT, R2, R188, PT ;  /* 0x000000bc0200720c */ /* 0x000fe20003f66270 */
[----:B------:R-:W-:Y:S01]  /*de80*/  VIADD R2, R49, 0x58 ;  /* 0x0000005831027836 */ /* 0x000fe20000000000 */
[----:B------:R-:W-:Y:S02]  /*de90*/  FSEL R93, R93, -INF , P1 ;  /* 0xff8000005d5d7808 */ /* 0x000fe40000800000 */
[----:B------:R-:W-:Y:S02]  /*dea0*/  FSEL R90, R90, -INF , P0 ;  /* 0xff8000005a5a7808 */ /* 0x000fe40000000000 */
[----:B------:R-:W-:Y:S02]  /*deb0*/  ISETP.GE.AND P0, PT, R42, R190, PT ;  /* 0x000000be2a00720c */ /* 0x000fe40003f06270 */
[----:B------:R-:W-:Y:S02]  /*dec0*/  FSEL R91, R91, -INF , P2 ;  /* 0xff8000005b5b7808 */ /* 0x000fe40001000000 */
[----:B------:R-:W-:-:S02]  /*ded0*/  FSEL R147, R93, -INF , !P3 ;  /* 0xff8000005d937808 */ /* 0x000fc40005800000 */
[----:B------:R-:W-:Y:S02]  /*dee0*/  FSEL R140, R88, -INF , !P6 ;  /* 0xff800000588c7808 */ /* 0x000fe40007000000 */
[----:B------:R-:W-:Y:S02]  /*def0*/  FSEL R141, R90, -INF , !P4 ;  /* 0xff8000005a8d7808 */ /* 0x000fe40006000000 */
[----:B------:R-:W-:Y:S02]  /*df00*/  ISETP.GE.AND P3, PT, R2, R189, PT ;  /* 0x000000bd0200720c */ /* 0x000fe40003f66270 */
[C---:B------:R-:W-:Y:S02]  /*df10*/  ISETP.GE.AND P6, PT, R42.reuse, R183, PT ;  /* 0x000000b72a00720c */ /* 0x040fe40003fc6270 */
[C---:B------:R-:W-:Y:S02]  /*df20*/  ISETP.GE.AND P2, PT, R42.reuse, R189, PT ;  /* 0x000000bd2a00720c */ /* 0x040fe40003f46270 */
[----:B------:R-:W-:Y:S01]  /*df30*/  ISETP.GE.AND P4, PT, R42, R188, PT ;  /* 0x000000bc2a00720c */ /* 0x000fe20003f86270 */
[----:B------:R-:W-:Y:S01]  /*df40*/  VIADD R42, R49, 0x59 ;  /* 0x00000059312a7836 */ /* 0x000fe20000000000 */
[----:B------:R-:W-:-:S02]  /*df50*/  FSEL R146, R91, -INF , !P5 ;  /* 0xff8000005b927808 */ /* 0x000fc40006800000 */
[----:B------:R-:W-:Y:S02]  /*df60*/  FSEL R92, R92, -INF , P0 ;  /* 0xff8000005c5c7808 */ /* 0x000fe40000000000 */
        /* <DEDUP_REMOVED lines=9> */
[----:B------:R-:W-:Y:S02]  /*e000*/  FSEL R145, R92, -INF , !P6 ;  /* 0xff8000005c917808 */ /* 0x000fe40007000000 */
[----:B------:R-:W-:Y:S02]  /*e010*/  FSEL R154, R94, -INF , !P4 ;  /* 0xff8000005e9a7808 */ /* 0x000fe40006000000 */
[----:B------:R-:W-:-:S02]  /*e020*/  ISETP.GE.AND P0, PT, R2, R189, PT ;  /* 0x000000bd0200720c */ /* 0x000fc40003f06270 */
[C---:B------:R-:W-:Y:S02]  /*e030*/  ISETP.GE.AND P6, PT, R42.reuse, R183, PT ;  /* 0x000000b72a00720c */ /* 0x040fe40003fc6270 */
[C---:B------:R-:W-:Y:S02]  /*e040*/  ISETP.GE.AND P1, PT, R42.reuse, R189, PT ;  /* 0x000000bd2a00720c */ /* 0x040fe40003f26270 */
[----:B------:R-:W-:Y:S01]  /*e050*/  ISETP.GE.AND P4, PT, R42, R188, PT ;  /* 0x000000bc2a00720c */ /* 0x000fe20003f86270 */
[----:B------:R-:W-:Y:S01]  /*e060*/  VIADD R42, R49, 0x61 ;  /* 0x00000061312a7836 */ /* 0x000fe20000000000 */
[----:B------:R-:W-:Y:S02]  /*e070*/  FSEL R144, R95, -INF , !P5 ;  /* 0xff8000005f907808 */ /* 0x000fe40006800000 */
        /* <DEDUP_REMOVED lines=66> */
[-C--:B------:R-:W-:Y:S02]  /*e4a0*/  ISETP.GE.AND P1, PT, R42, R189.reuse, PT ;  /* 0x000000bd2a00720c */ /* 0x080fe40003f26270 */
[----:B------:R-:W-:Y:S02]  /*e4b0*/  ISETP.GE.AND P0, PT, R2, R189, PT ;  /* 0x000000bd0200720c */ /* 0x000fe40003f06270 */
        /* <DEDUP_REMOVED lines=17> */
[CC--:B------:R-:W-:Y:S02]  /*e5d0*/  ISETP.GE.AND P3, PT, R42.reuse, R189.reuse, PT ;  /* 0x000000bd2a00720c */ /* 0x0c0fe40003f66270 */
[----:B------:R-:W-:Y:S01]  /*e5e0*/  ISETP.GE.AND P4, PT, R42, R188, PT ;  /* 0x000000bc2a00720c */ /* 0x000fe20003f86270 */
[----:B------:R-:W-:Y:S01]  /*e5f0*/  VIADD R42, R49, 0x89 ;  /* 0x00000089312a7836 */ /* 0x000fe20000000000 */
[----:B------:R-:W-:Y:S02]  /*e600*/  ISETP.GE.AND P2, PT, R2, R189, PT ;  /* 0x000000bd0200720c */ /* 0x000fe40003f46270 */
[----:B------:R-:W-:Y:S02]  /*e610*/  FSEL R210, R116, -INF , !P5 ;  /* 0xff80000074d27808 */ /* 0x000fe40006800000 */
[----:B------:R-:W-:Y:S02]  /*e620*/  ISETP.GE.AND P0, PT, R2, R190, PT ;  /* 0x000000be0200720c */ /* 0x000fe40003f06270 */
[----:B------:R-:W-:-:S02]  /*e630*/  FSEL R117, R117, -INF , P1 ;  /* 0xff80000075757808 */ /* 0x000fc40000800000 */
[C---:B------:R-:W-:Y:S02]  /*e640*/  ISETP.GE.AND P5, PT, R2.reuse, R183, PT ;  /* 0x000000b70200720c */ /* 0x040fe40003fa6270 */
[----:B------:R-:W-:Y:S01]  /*e650*/  ISETP.GE.AND P1, PT, R2, R188, PT ;  /* 0x000000bc0200720c */ /* 0x000fe20003f26270 */
[----:B------:R-:W-:Y:S01]  /*e660*/  VIADD R2, R49, 0x90 ;  /* 0x0000009031027836 */ /* 0x000fe20000000000 */
[----:B------:R-:W-:Y:S02]  /*e670*/  FSEL R124, R124, -INF , P2 ;  /* 0xff8000007c7c7808 */ /* 0x000fe40001000000 */
[----:B------:R-:W-:Y:S02]  /*e680*/  FSEL R118, R118, -INF , P3 ;  /* 0xff80000076767808 */ /* 0x000fe40001800000 */
[----:B------:R-:W-:Y:S02]  /*e690*/  ISETP.GE.AND P3, PT, R42, R190, PT ;  /* 0x000000be2a00720c */ /* 0x000fe40003f66270 */
[----:B------:R-:W-:-:S02]  /*e6a0*/  FSEL R121, R121, -INF , P0 ;  /* 0xff80000079797808 */ /* 0x000fc40000000000 */
[-C--:B------:R-:W-:Y:S02]  /*e6b0*/  ISETP.GE.AND P0, PT, R42, R189.reuse, PT ;  /* 0x000000bd2a00720c */ /* 0x080fe40003f06270 */
[----:B------:R-:W-:Y:S02]  /*e6c0*/  FSEL R194, R124, -INF , !P1 ;  /* 0xff8000007cc27808 */ /* 0x000fe40004800000 */
[----:B------:R-:W-:Y:S02]  /*e6d0*/  FSEL R209, R117, -INF , !P6 ;  /* 0xff80000075d17808 */ /* 0x000fe40007000000 */
[----:B------:R-:W-:Y:S02]  /*e6e0*/  FSEL R196, R118, -INF , !P4 ;  /* 0xff80000076c47808 */ /* 0x000fe40006000000 */
[----:B------:R-:W-:Y:S02]  /*e6f0*/  ISETP.GE.AND P1, PT, R2, R189, PT ;  /* 0x000000bd0200720c */ /* 0x000fe40003f26270 */
        /* <DEDUP_REMOVED lines=11> */
[----:B------:R-:W-:Y:S02]  /*e7b0*/  FSEL R205, R120, -INF , !P6 ;  /* 0xff80000078cd7808 */ /* 0x000fe40007000000 */
[----:B------:R-:W-:Y:S02]  /*e7c0*/  FSEL R122, R122, -INF , P2 ;  /* 0xff8000007a7a7808 */ /* 0x000fe40001000000 */
[----:B------:R-:W-:Y:S02]  /*e7d0*/  FSEL R193, R123, -INF , !P4 ;  /* 0xff8000007bc17808 */ /* 0x000fe40006000000 */
[C---:B------:R-:W-:Y:S02]  /*e7e0*/  ISETP.GE.AND P0, PT, R42.reuse, R190, PT ;  /* 0x000000be2a00720c */ /* 0x040fe40003f06270 */
[----:B------:R-:W-:-:S02]  /*e7f0*/  ISETP.GE.AND P6, PT, R42, R183, PT ;  /* 0x000000b72a00720c */ /* 0x000fc40003fc6270 */
[CC--:B------:R-:W-:Y:S02]  /*e800*/  ISETP.GE.AND P2, PT, R42.reuse, R189.reuse, PT ;  /* 0x000000bd2a00720c */ /* 0x0c0fe40003f46270 */
[----:B------:R-:W-:Y:S01]  /*e810*/  ISETP.GE.AND P4, PT, R42, R188, PT ;  /* 0x000000bc2a00720c */ /* 0x000fe20003f86270 */
[----:B------:R-:W-:Y:S01]  /*e820*/  VIADD R42, R49, 0x99 ;  /* 0x00000099312a7836 */ /* 0x000fe20000000000 */
[C---:B------:R-:W-:Y:S02]  /*e830*/  ISETP.GE.AND P1, PT, R2.reuse, R190, PT ;  /* 0x000000be0200720c */ /* 0x040fe40003f26270 */
[----:B------:R-:W-:Y:S02]  /*e840*/  FSEL R167, R127, -INF , !P3 ;  /* 0xff8000007fa77808 */ /* 0x000fe40005800000 */
[----:B------:R-:W-:Y:S02]  /*e850*/  ISETP.GE.AND P3, PT, R2, R189, PT ;  /* 0x000000bd0200720c */ /* 0x000fe40003f66270 */
[----:B------:R-:W-:-:S02]  /*e860*/  FSEL R198, R122, -INF , !P5 ;  /* 0xff8000007ac67808 */ /* 0x000fc40006800000 */
[----:B------:R-:W-:Y:S02]  /*e870*/  FSEL R125, R125, -INF , P0 ;  /* 0xff8000007d7d7808 */ /* 0x000fe40000000000 */
[C---:B------:R-:W-:Y:S02]  /*e880*/  ISETP.GE.AND P5, PT, R2.reuse, R183, PT ;  /* 0x000000b70200720c */ /* 0x040fe40003fa6270 */
[----:B------:R-:W-:Y:S01]  /*e890*/  ISETP.GE.AND P0, PT, R2, R188, PT ;  /* 0x000000bc0200720c */ /* 0x000fe20003f06270 */
[----:B------:R-:W-:Y:S01]  /*e8a0*/  VIADD R2, R49, 0xa0 ;  /* 0x000000a031027836 */ /* 0x000fe20000000000 */
[----:B------:R-:W-:Y:S02]  /*e8b0*/  FSEL R126, R126, -INF , P2 ;  /* 0xff8000007e7e7808 */ /* 0x000fe40001000000 */
[----:B------:R-:W-:Y:S02]  /*e8c0*/  FSEL R128, R128, -INF , P1 ;  /* 0xff80000080807808 */ /* 0x000fe40000800000 */
[----:B------:R-:W-:-:S02]  /*e8d0*/  ISETP.GE.AND P1, PT, R42, R189, PT ;  /* 0x000000bd2a00720c */ /* 0x000fc40003f26270 */
[----:B------:R-:W-:Y:S02]  /*e8e0*/  FSEL R133, R133, -INF , P3 ;  /* 0xff80000085857808 */ /* 0x000fe40001800000 */
[----:B------:R-:W-:Y:S02]  /*e8f0*/  ISETP.GE.AND P2, PT, R42, R190, PT ;  /* 0x000000be2a00720c */ /* 0x000fe40003f46270 */
[----:B------:R-:W-:Y:S02]  /*e900*/  FSEL R160, R126, -INF , !P4 ;  /* 0xff8000007ea07808 */ /* 0x000fe40006000000 */
[----:B------:R-:W-:Y:S02]  /*e910*/  ISETP.GE.AND P4, PT, R42, R188, PT ;  /* 0x000000bc2a00720c */ /* 0x000fe40003f86270 */
[----:B------:R-:W-:Y:S02]  /*e920*/  FSEL R159, R133, -INF , !P0 ;  /* 0xff800000859f7808 */ /* 0x000fe40004000000 */
[----:B------:R-:W-:-:S02]  /*e930*/  FSEL R135, R135, -INF , P1 ;  /* 0xff80000087877808 */ /* 0x000fc40000800000 */
[----:B------:R-:W-:Y:S02]  /*e940*/  FSEL R195, R125, -INF , !P6 ;  /* 0xff8000007dc37808 */ /* 0x000fe40007000000 */
[----:B------:R-:W-:Y:S02]  /*e950*/  ISETP.GE.AND P0, PT, R2, R189, PT ;  /* 0x000000bd0200720c */ /* 0x000fe40003f06270 */
[----:B------:R-:W-:Y:S01]  /*e960*/  ISETP.GE.AND P6, PT, R42, R183, PT ;  /* 0x000000b72a00720c */ /* 0x000fe20003fc6270 */
[----:B------:R-:W-:Y:S01]  /*e970*/  VIADD R42, R49, 0xa1 ;  /* 0x000000a1312a7836 */ /* 0x000fe20000000000 */
[----:B------:R-:W-:Y:S02]  /*e980*/  FSEL R192, R128, -INF , !P5 ;  /* 0xff80000080c07808 */ /* 0x000fe40006800000 */
[----:B------:R-:W-:Y:S02]  /*e990*/  ISETP.GE.AND P3, PT, R2, R190, PT ;  /* 0x000000be0200720c */ /* 0x000fe40003f66270 */
[----:B------:R-:W-:-:S02]  /*e9a0*/  FSEL R132, R132, -INF , P2 ;  /* 0xff80000084847808 */ /* 0x000fc40001000000 */
[C---:B------:R-:W-:Y:S02]  /*e9b0*/  ISETP.GE.AND P5, PT, R2.reuse, R183, PT ;  /* 0x000000b70200720c */ /* 0x040fe40003fa6270 */
[----:B------:R-:W-:Y:S01]  /*e9c0*/  ISETP.GE.AND P2, PT, R2, R188, PT ;  /* 0x000000bc0200720c */ /* 0x000fe20003f46270 */
[----:B------:R-:W-:Y:S01]  /*e9d0*/  VIADD R2, R49, 0xa8 ;  /* 0x000000a831027836 */ /* 0x000fe20000000000 */
[----:B------:R-:W-:Y:S02]  /*e9e0*/  FSEL R158, R135, -INF , !P4 ;  /* 0xff800000879e7808 */ /* 0x000fe40006000000 */
[----:B------:R-:W-:Y:S02]  /*e9f0*/  FSEL R135, R142, -INF , P0 ;  /* 0xff8000008e877808 */ /* 0x000fe40000000000 */
[----:B------:R-:W-:Y:S02]  /*ea00*/  FSEL R168, R132, -INF , !P6 ;  /* 0xff80000084a87808 */ /* 0x000fe40007000000 */
[----:B------:R-:W-:-:S02]  /*ea10*/  FSEL R137, R137, -INF , P3 ;  /* 0xff80000089897808 */ /* 0x000fc40001800000 */
[C---:B------:R-:W-:Y:S02]  /*ea20*/  ISETP.GE.AND P1, PT, R42.reuse, R190, PT ;  /* 0x000000be2a00720c */ /* 0x040fe40003f26270 */
[C---:B------:R-:W-:Y:S02]  /*ea30*/  ISETP.GE.AND P6, PT, R42.reuse, R183, PT ;  /* 0x000000b72a00720c */ /* 0x040fe40003fc6270 */
[C---:B------:R-:W-:Y:S02]  /*ea40*/  ISETP.GE.AND P4, PT, R42.reuse, R189, PT ;  /* 0x000000bd2a00720c */ /* 0x040fe40003f86270 */
[----:B------:R-:W-:Y:S01]  /*ea50*/  ISETP.GE.AND P3, PT, R42, R188, PT ;  /* 0x000000bc2a00720c */ /* 0x000fe20003f66270 */
[----:B------:R-:W-:Y:S01]  /*ea60*/  VIADD R42, R49, 0xa9 ;  /* 0x000000a9312a7836 */ /* 0x000fe20000000000 */
[----:B------:R-:W-:Y:S02]  /*ea70*/  FSEL R135, R135, -INF , !P2 ;  /* 0xff80000087877808 */ /* 0x000fe40005000000 */
[----:B------:R-:W-:-:S02]  /*ea80*/  ISETP.GE.AND P0, PT, R2, R190, PT ;  /* 0x000000be0200720c */ /* 0x000fc40003f06270 */
[----:B------:R-:W-:Y:S02]  /*ea90*/  ISETP.GE.AND P2, PT, R2, R189, PT ;  /* 0x000000bd0200720c */ /* 0x000fe40003f46270 */
[----:B------:R-:W-:Y:S02]  /*eaa0*/  FSEL R143, R137, -INF , !P5 ;  /* 0xff800000898f7808 */ /* 0x000fe40006800000 */
[----:B------:R-:W-:Y:S02]  /*eab0*/  FSEL R134, R134, -INF , P1 ;  /* 0xff80000086867808 */ /* 0x000fe40000800000 */
        /* <DEDUP_REMOVED lines=8> */
[----:B------:R-:W-:Y:S02]  /*eb40*/  ISETP.GE.AND P0, PT, R42, R189, PT ;  /* 0x000000bd2a00720c */ /* 0x000fe40003f06270 */
[----:B------:R-:W-:-:S02]  /*eb50*/  FSEL R134, R136, -INF , !P3 ;  /* 0xff80000088867808 */ /* 0x000fc40005800000 */
[----:B------:R-:W-:Y:S02]  /*eb60*/  FSEL R137, R137, -INF , !P5 ;  /* 0xff80000089897808 */ /* 0x000fe40006800000 */
[----:B------:R-:W-:Y:S02]  /*eb70*/  FSEL R133, R133, -INF , !P1 ;  /* 0xff80000085857808 */ /* 0x000fe40004800000 */
[----:B------:R-:W-:Y:S02]  /*eb80*/  FSEL R136, R212, -INF , P4 ;  /* 0xff800000d4887808 */ /* 0x000fe40002000000 */
[C---:B------:R-:W-:Y:S02]  /*eb90*/  ISETP.GE.AND P2, PT, R2.reuse, R190, PT ;  /* 0x000000be0200720c */ /* 0x040fe40003f46270 */
[C---:B------:R-:W-:Y:S02]  /*eba0*/  ISETP.GE.AND P5, PT, R2.reuse, R183, PT ;  /* 0x000000b70200720c */ /* 0x040fe40003fa6270 */
[----:B------:R-:W-:-:S02]  /*ebb0*/  ISETP.GE.AND P1, PT, R2, R189, PT ;  /* 0x000000bd0200720c */ /* 0x000fc40003f26270 */
[-C--:B------:R-:W-:Y:S01]  /*ebc0*/  ISETP.GE.AND P4, PT, R2, R188.reuse, PT ;  /* 0x000000bc0200720c */ /* 0x080fe20003f86270 */
[C---:B------:R-:W-:Y:S01]  /*ebd0*/  VIADD R2, R49.reuse, 0xb1 ;  /* 0x000000b131027836 */ /* 0x040fe20000000000 */
[----:B------:R-:W-:Y:S02]  /*ebe0*/  ISETP.GE.AND P3, PT, R42, R188, PT ;  /* 0x000000bc2a00720c */ /* 0x000fe40003f66270 */
[----:B------:R-:W-:Y:S02]  /*ebf0*/  FSEL R132, R214, -INF , P0 ;  /* 0xff800000d6847808 */ /* 0x000fe40000000000 */
[----:B------:R-:W-:Y:S01]  /*ec00*/  ISETP.GE.AND P6, PT, R42, R183, PT ;  /* 0x000000b72a00720c */ /* 0x000fe20003fc6270 */
[----:B------:R-:W-:Y:S01]  /*ec10*/  VIADD R42, R49, 0xb8 ;  /* 0x000000b8312a7836 */ /* 0x000fe20000000000 */
[----:B------:R-:W-:Y:S02]  /*ec20*/  FSEL R132, R132, -INF , !P3 ;  /* 0xff80000084847808 */ /* 0x000fe40005800000 */
[----:B------:R-:W-:-:S02]  /*ec30*/  ISETP.GE.AND P0, PT, R2, R190, PT ;  /* 0x000000be0200720c */ /* 0x000fc40003f06270 */
[----:B------:R-:W-:Y:S02]  /*ec40*/  ISETP.GE.AND P3, PT, R2, R189, PT ;  /* 0x000000bd0200720c */ /* 0x000fe40003f66270 */
[----:B------:R-:W-:Y:S02]  /*ec50*/  FSEL R136, R136, -INF , !P6 ;  /* 0xff80000088887808 */ /* 0x000fe40007000000 */
[----:B------:R-:W-:Y:S02]  /*ec60*/  FSEL R123, R215, -INF , P2 ;  /* 0xff800000d77b7808 */ /* 0x000fe40001000000 */
[----:B------:R-:W-:Y:S02]  /*ec70*/  FSEL R110, R222, -INF , P1 ;  /* 0xff800000de6e7808 */ /* 0x000fe40000800000 */
[C---:B------:R-:W-:Y:S02]  /*ec80*/  ISETP.GE.AND P6, PT, R2.reuse, R183, PT ;  /* 0x000000b70200720c */ /* 0x040fe40003fc6270 */
[----:B------:R-:W-:Y:S01]  /*ec90*/  ISETP.GE.AND P2, PT, R2, R188, PT ;  /* 0x000000bc0200720c */ /* 0x000fe20003f46270 */
[----:B------:R-:W-:Y:S01]  /*eca0*/  VIADD R2, R49, 0xb9 ;  /* 0x000000b931027836 */ /* 0x000fe20000000000 */
[----:B------:R-:W-:-:S02]  /*ecb0*/  ISETP.GE.AND P1, PT, R42, R190, PT ;  /* 0x000000be2a00720c */ /* 0x000fc40003f26270 */
[----:B------:R-:W-:Y:S02]  /*ecc0*/  FSEL R122, R219, -INF , P0 ;  /* 0xff800000db7a7808 */ /* 0x000fe40000000000 */
[----:B------:R-:W-:Y:S02]  /*ecd0*/  FSEL R109, R220, -INF , P3 ;  /* 0xff800000dc6d7808 */ /* 0x000fe40001800000 */
[----:B------:R-:W-:Y:S02]  /*ece0*/  ISETP.GE.AND P0, PT, R42, R189, PT ;  /* 0x000000bd2a00720c */ /* 0x000fe40003f06270 */
[----:B------:R-:W-:Y:S02]  /*ecf0*/  FSEL R123, R123, -INF , !P5 ;  /* 0xff8000007b7b7808 */ /* 0x000fe40006800000 */
[----:B------:R-:W-:Y:S02]  /*ed00*/  FSEL R110, R110, -INF , !P4 ;  /* 0xff8000006e6e7808 */ /* 0x000fe40006000000 */
[----:B------:R-:W-:-:S02]  /*ed10*/  ISETP.GE.AND P5, PT, R42, R183, PT ;  /* 0x000000b72a00720c */ /* 0x000fc40003fa6270 */
[----:B------:R-:W-:Y:S01]  /*ed20*/  ISETP.GE.AND P4, PT, R42, R188, PT ;  /* 0x000000bc2a00720c */ /* 0x000fe20003f86270 */
[----:B------:R-:W-:Y:S01]  /*ed30*/  VIADD R42, R49, 0xc0 ;  /* 0x000000c0312a7836 */ /* 0x000fe20000000000 */
[----:B------:R-:W-:Y:S02]  /*ed40*/  FSEL R122, R122, -INF , !P6 ;  /* 0xff8000007a7a7808 */ /* 0x000fe40007000000 */
[----:B------:R-:W-:Y:S02]  /*ed50*/  FSEL R109, R109, -INF , !P2 ;  /* 0xff8000006d6d7808 */ /* 0x000fe40005000000 */
[----:B------:R-:W-:Y:S02]  /*ed60*/  FSEL R121, R224, -INF , P1 ;  /* 0xff800000e0797808 */ /* 0x000fe40000800000 */
[C---:B------:R-:W-:Y:S02]  /*ed70*/  ISETP.GE.AND P3, PT, R2.reuse, R190, PT ;  /* 0x000000be0200720c */ /* 0x040fe40003f66270 */
[----:B------:R-:W-:-:S02]  /*ed80*/  ISETP.GE.AND P6, PT, R2, R183, PT ;  /* 0x000000b70200720c */ /* 0x000fc40003fc6270 */
[C---:B------:R-:W-:Y:S02]  /*ed90*/  ISETP.GE.AND P2, PT, R2.reuse, R189, PT ;  /* 0x000000bd0200720c */ /* 0x040fe40003f46270 */
[----:B------:R-:W-:Y:S01]  /*eda0*/  ISETP.GE.AND P1, PT, R2, R188, PT ;  /* 0x000000bc0200720c */ /* 0x000fe20003f26270 */
[----:B------:R-:W-:Y:S01]  /*edb0*/  VIADD R2, R49, 0xc1 ;  /* 0x000000c131027836 */ /* 0x000fe20000000000 */
[----:B------:R-:W-:Y:S02]  /*edc0*/  FSEL R105, R228, -INF , P0 ;  /* 0xff800000e4697808 */ /* 0x000fe40000000000 */
[----:B------:R-:W-:Y:S02]  /*edd0*/  FSEL R121, R121, -INF , !P5 ;  /* 0xff80000079797808 */ /* 0x000fe40006800000 */
[----:B------:R-:W-:Y:S02]  /*ede0*/  ISETP.GE.AND P0, PT, R42, R190, PT ;  /* 0x000000be2a00720c */ /* 0x000fe40003f06270 */
[----:B------:R-:W-:-:S02]  /*edf0*/  FSEL R117, R226, -INF , P3 ;  /* 0xff800000e2757808 */ /* 0x000fc40001800000 */
[----:B------:R-:W-:Y:S02]  /*ee00*/  FSEL R105, R105, -INF , !P4 ;  /* 0xff80000069697808 */ /* 0x000fe40006000000 */
[----:B------:R-:W-:Y:S02]  /*ee10*/  FSEL R104, R227, -INF , P2 ;  /* 0xff800000e3687808 */ /* 0x000fe40001000000 */
[C---:B------:R-:W-:Y:S02]  /*ee20*/  ISETP.GE.AND P5, PT, R42.reuse, R183, PT ;  /* 0x000000b72a00720c */ /* 0x040fe40003fa6270 */
[C---:B------:R-:W-:Y:S02]  /*ee30*/  ISETP.GE.AND P4, PT, R42.reuse, R189, PT ;  /* 0x000000bd2a00720c */ /* 0x040fe40003f86270 */
[----:B------:R-:W-:Y:S01]  /*ee40*/  ISETP.GE.AND P3, PT, R42, R188, PT ;  /* 0x000000bc2a00720c */ /* 0x000fe20003f66270 */
[----:B------:R-:W-:Y:S01]  /*ee50*/  VIADD R42, R49, 0xc8 ;  /* 0x000000c8312a7836 */ /* 0x000fe20000000000 */
[----:B------:R-:W-:-:S02]  /*ee60*/  ISETP.GE.AND P2, PT, R2, R190, PT ;  /* 0x000000be0200720c */ /* 0x000fc40003f46270 */
[----:B------:R-:W-:Y:S02]  /*ee70*/  FSEL R104, R104, -INF , !P1 ;  /* 0xff80000068687808 */ /* 0x000fe40004800000 */
[----:B------:R-:W-:Y:S02]  /*ee80*/  FSEL R95, R225, -INF , P0 ;  /* 0xff800000e15f7808 */ /* 0x000fe40000000000 */
[----:B------:R-:W-:Y:S02]  /*ee90*/  ISETP.GE.AND P1, PT, R2, R189, PT ;  /* 0x000000bd0200720c */ /* 0x000fe40003f26270 */
[----:B------:R-:W-:Y:S02]  /*eea0*/  FSEL R83, R237, -INF , P4 ;  /* 0xff800000ed537808 */ /* 0x000fe40002000000 */
[----:B------:R-:W-:Y:S02]  /*eeb0*/  FSEL R94, R232, -INF , P2 ;  /* 0xff800000e85e7808 */ /* 0x000fe40001000000 */
[----:B------:R-:W-:-:S02]  /*eec0*/  FSEL R117, R117, -INF , !P6 ;  /* 0xff80000075757808 */ /* 0x000fc40007000000 */
[----:B------:R-:W-:Y:S02]  /*eed0*/  ISETP.GE.AND P2, PT, R42, R189, PT ;  /* 0x000000bd2a00720c */ /* 0x000fe40003f46270 */
[C---:B------:R-:W-:Y:S02]  /*eee0*/  ISETP.GE.AND P6, PT, R2.reuse, R183, PT ;  /* 0x000000b70200720c */ /* 0x040fe40003fc6270 */
[----:B------:R-:W-:Y:S01]  /*eef0*/  ISETP.GE.AND P0, PT, R2, R188, PT ;  /* 0x000000bc0200720c */ /* 0x000fe20003f06270 */
[----:B------:R-:W-:Y:S01]  /*ef00*/  VIADD R2, R49, 0xc9 ;  /* 0x000000c931027836 */ /* 0x000fe20000000000 */
        /* <DEDUP_REMOVED lines=8> */
[----:B------:R-:W-:Y:S02]  /*ef90*/  FSEL R94, R94, -INF , !P6 ;  /* 0xff8000005e5e7808 */ /* 0x000fe40007000000 */
[----:B------:R-:W-:-:S02]  /*efa0*/  FSEL R82, R82, -INF , !P0 ;  /* 0xff80000052527808 */ /* 0x000fc40004000000 */
[----:B------:R-:W-:Y:S02]  /*efb0*/  FSEL R92, R236, -INF , P5 ;  /* 0xff800000ec5c7808 */ /* 0x000fe40002800000 */
[C---:B------:R-:W-:Y:S02]  /*efc0*/  ISETP.GE.AND P1, PT, R2.reuse, R190, PT ;  /* 0x000000be0200720c */ /* 0x040fe40003f26270 */
[C---:B------:R-:W-:Y:S02]  /*efd0*/  ISETP.GE.AND P6, PT, R2.reuse, R183, PT ;  /* 0x000000b70200720c */ /* 0x040fe40003fc6270 */
[C---:B------:R-:W-:Y:S02]  /*efe0*/  ISETP.GE.AND P0, PT, R2.reuse, R189, PT ;  /* 0x000000bd0200720c */ /* 0x040fe40003f06270 */
[----:B------:R-:W-:Y:S01]  /*eff0*/  ISETP.GE.AND P5, PT, R2, R188, PT ;  /* 0x000000bc0200720c */ /* 0x000fe20003fa6270 */
[----:B------:R-:W-:Y:S01]  /*f000*/  VIADD R2, R49, 0xd1 ;  /* 0x000000d131027836 */ /* 0x000fe20000000000 */
[----:B------:R-:W-:-:S02]  /*f010*/  FSEL R80, R80, -INF , !P3 ;  /* 0xff80000050507808 */ /* 0x000fc40005800000 */
[----:B------:R-:W-:Y:S02]  /*f020*/  ISETP.GE.AND P3, PT, R42, R189, PT ;  /* 0x000000bd2a00720c */ /* 0x000fe40003f66270 */
[----:B------:R-:W-:Y:S02]  /*f030*/  FSEL R92, R92, -INF , !P4 ;  /* 0xff8000005c5c7808 */ /* 0x000fe40006000000 */
[----:B------:R-:W-:Y:S02]  /*f040*/  ISETP.GE.AND P2, PT, R42, R190, PT ;  /* 0x000000be2a00720c */ /* 0x000fe40003f46270 */
[----:B------:R-:W-:Y:S02]  /*f050*/  FSEL R91, R238, -INF , P1 ;  /* 0xff800000ee5b7808 */ /* 0x000fe40000800000 */
[----:B------:R-:W-:Y:S02]  /*f060*/  FSEL R65, R240, -INF , P0 ;  /* 0xff800000f0417808 */ /* 0x000fe40000000000 */
[----:B------:R-:W-:-:S02]  /*f070*/  ISETP.GE.AND P4, PT, R42, R183, PT ;  /* 0x000000b72a00720c */ /* 0x000fc40003f86270 */
[----:B------:R-:W-:Y:S01]  /*f080*/  ISETP.GE.AND P1, PT, R42, R188, PT ;  /* 0x000000bc2a00720c */ /* 0x000fe20003f26270 */
[----:B------:R-:W-:Y:S01]  /*f090*/  VIADD R42, R49, 0xd8 ;  /* 0x000000d8312a7836 */ /* 0x000fe20000000000 */
[----:B------:R-:W-:Y:S02]  /*f0a0*/  ISETP.GE.AND P0, PT, R2, R190, PT ;  /* 0x000000be0200720c */ /* 0x000fe40003f06270 */
[----:B------:R-:W-:Y:S02]  /*f0b0*/  FSEL R64, R244, -INF , P3 ;  /* 0xff800000f4407808 */ /* 0x000fe40001800000 */
[----:B------:R-:W-:Y:S02]  /*f0c0*/  FSEL R91, R91, -INF , !P6 ;  /* 0xff8000005b5b7808 */ /* 0x000fe40007000000 */
[----:B------:R-:W-:Y:S02]  /*f0d0*/  FSEL R65, R65, -INF , !P5 ;  /* 0xff80000041417808 */ /* 0x000fe40006800000 */
[----:B------:R-:W-:-:S02]  /*f0e0*/  FSEL R77, R242, -INF , P2 ;  /* 0xff800000f24d7808 */ /* 0x000fc40001000000 */
[C---:B------:R-:W-:Y:S02]  /*f0f0*/  ISETP.GE.AND P6, PT, R2.reuse, R183, PT ;  /* 0x000000b70200720c */ /* 0x040fe40003fc6270 */
[CC--:B------:R-:W-:Y:S02]  /*f100*/  ISETP.GE.AND P5, PT, R2.reuse, R189.reuse, PT ;  /* 0x000000bd0200720c */ /* 0x0c0fe40003fa6270 */
[----:B------:R-:W-:Y:S01]  /*f110*/  ISETP.GE.AND P2, PT, R2, R188, PT ;  /* 0x000000bc0200720c */ /* 0x000fe20003f46270 */
[----:B------:R-:W-:Y:S01]  /*f120*/  VIADD R2, R49, 0xd9 ;  /* 0x000000d931027836 */ /* 0x000fe20000000000 */
[----:B------:R-:W-:Y:S02]  /*f130*/  FSEL R76, R241, -INF , P0 ;  /* 0xff800000f14c7808 */ /* 0x000fe40000000000 */
[----:B------:R-:W-:Y:S02]  /*f140*/  FSEL R64, R64, -INF , !P1 ;  /* 0xff80000040407808 */ /* 0x000fe40004800000 */
[----:B------:R-:W-:-:S02]  /*f150*/  ISETP.GE.AND P1, PT, R42, R189, PT ;  /* 0x000000bd2a00720c */ /* 0x000fc40003f26270 */
[----:B------:R-:W-:Y:S02]  /*f160*/  FSEL R76, R76, -INF , !P6 ;  /* 0xff8000004c4c7808 */ /* 0x000fe40007000000 */
[-C--:B------:R-:W-:Y:S02]  /*f170*/  ISETP.GE.AND P3, PT, R42, R190.reuse, PT ;  /* 0x000000be2a00720c */ /* 0x080fe40003f66270 */
[-C--:B------:R-:W-:Y:S02]  /*f180*/  ISETP.GE.AND P6, PT, R2, R190.reuse, PT ;  /* 0x000000be0200720c */ /* 0x080fe40003fc6270 */
[----:B------:R-:W-:Y:S02]  /*f190*/  FSEL R62, R246, -INF , P1 ;  /* 0xff800000f63e7808 */ /* 0x000fe40000800000 */
[----:B------:R-:W-:Y:S02]  /*f1a0*/  FSEL R63, R243, -INF , P5 ;  /* 0xff800000f33f7808 */ /* 0x000fe40002800000 */
[----:B------:R-:W-:-:S02]  /*f1b0*/  ISETP.GE.AND P1, PT, R49, R190, PT ;  /* 0x000000be3100720c */ /* 0x000fc40003f26270 */
[----:B------:R-:W-:Y:S02]  /*f1c0*/  FSEL R77, R77, -INF , !P4 ;  /* 0xff8000004d4d7808 */ /* 0x000fe40006000000 */
[-C--:B------:R-:W-:Y:S02]  /*f1d0*/  ISETP.GE.AND P4, PT, R42, R183.reuse, PT ;  /* 0x000000b72a00720c */ /* 0x080fe40003f86270 */
[----:B------:R-:W-:Y:S02]  /*f1e0*/  FSEL R4, R4, -INF , P3 ;  /* 0xff80000004047808 */ /* 0x000fe40001800000 */
[----:B------:R-:W-:Y:S02]  /*f1f0*/  FSEL R74, R245, -INF , P6 ;  /* 0xff800000f54a7808 */ /* 0x000fe40003000000 */
[----:B------:R-:W-:Y:S02]  /*f200*/  FSEL R63, R63, -INF , !P2 ;  /* 0xff8000003f3f7808 */ /* 0x000fe40005000000 */
[----:B------:R-:W-:-:S02]  /*f210*/  ISETP.GE.AND P6, PT, R49, R183, PT ;  /* 0x000000b73100720c */ /* 0x000fc40003fc6270 */
[----:B------:R-:W-:Y:S02]  /*f220*/  FSEL R0, R0, -INF , P1 ;  /* 0xff80000000007808 */ /* 0x000fe40000800000 */
[C---:B------:R-:W-:Y:S02]  /*f230*/  ISETP.GE.AND P5, PT, R2.reuse, R183, PT ;  /* 0x000000b70200720c */ /* 0x040fe40003fa6270 */
[C---:B------:R-:W-:Y:S02]  /*f240*/  ISETP.GE.AND P2, PT, R2.reuse, R189, PT ;  /* 0x000000bd0200720c */ /* 0x040fe40003f46270 */
[-C--:B------:R-:W-:Y:S01]  /*f250*/  ISETP.GE.AND P3, PT, R2, R188.reuse, PT ;  /* 0x000000bc0200720c */ /* 0x080fe20003f66270 */
[----:B------:R-:W-:Y:S01]  /*f260*/  VIADD R2, R49, 0xe0 ;  /* 0x000000e031027836 */ /* 0x000fe20000000000 */
[----:B------:R-:W-:Y:S02]  /*f270*/  ISETP.GE.AND P0, PT, R42, R188, PT ;  /* 0x000000bc2a00720c */ /* 0x000fe40003f06270 */
[----:B------:R-:W-:-:S02]  /*f280*/  FSEL R75, R4, -INF , !P4 ;  /* 0xff800000044b7808 */ /* 0x000fc40006000000 */
[----:B------:R-:W-:Y:S02]  /*f290*/  FSEL R4, R0, -INF , !P6 ;  /* 0xff80000000047808 */ /* 0x000fe40007000000 */
[----:B------:R-:W-:Y:S02]  /*f2a0*/  FSEL R62, R62, -INF , !P0 ;  /* 0xff8000003e3e7808 */ /* 0x000fe40004000000 */
[C---:B------:R-:W-:Y:S02]  /*f2b0*/  ISETP.GE.AND P1, PT, R2.reuse, R190, PT ;  /* 0x000000be0200720c */ /* 0x040fe40003f26270 */
[C---:B------:R-:W-:Y:S02]  /*f2c0*/  ISETP.GE.AND P4, PT, R2.reuse, R183, PT ;  /* 0x000000b70200720c */ /* 0x040fe40003f86270 */
[C---:B------:R-:W-:Y:S02]  /*f2d0*/  ISETP.GE.AND P0, PT, R2.reuse, R189, PT ;  /* 0x000000bd0200720c */ /* 0x040fe40003f06270 */
[----:B------:R-:W-:-:S02]  /*f2e0*/  ISETP.GE.AND P6, PT, R2, R188, PT ;  /* 0x000000bc0200720c */ /* 0x000fc40003fc6270 */
        /* <DEDUP_REMOVED lines=30> */
[----:B------:R-:W-:Y:S01]  /*f4d0*/  FMNMX3.FTZ R5, R5, R201, R210, !PT ;  /* 0x000000c905057276 */ /* 0x000fe200078100d2 */
[----:B------:R-:W-:Y:S01]  /*f4e0*/  VIADD R0, R49, 0xe1 ;  /* 0x000000e131007836 */ /* 0x000fe20000000000 */
[----:B------:R-:W-:Y:S02]  /*f4f0*/  FMNMX3.FTZ R2, R2, R161, R200, !PT ;  /* 0x000000a102027276 */ /* 0x000fe400078100c8 */
[----:B------:R-:W-:Y:S02]  /*f500*/  FMNMX3.FTZ R5, R5, R209, R206, !PT ;  /* 0x000000d105057276 */ /* 0x000fe400078100ce */
[----:B------:R-:W-:Y:S02]  /*f510*/  FSEL R74, R74, -INF , !P5 ;  /* 0xff8000004a4a7808 */ /* 0x000fe40006800000 */
[----:B------:R-:W-:Y:S02]  /*f520*/  FMNMX3.FTZ R5, R5, R205, R198, !PT ;  /* 0x000000cd05057276 */ /* 0x000fe400078100c6 */
[----:B------:R-:W-:-:S02]  /*f530*/  FSEL R12, R12, -INF , P1 ;  /* 0xff8000000c0c7808 */ /* 0x000fc40000800000 */
[C---:B------:R-:W-:Y:S02]  /*f540*/  ISETP.GE.AND P5, PT, R0.reuse, R190, PT ;  /* 0x000000be0000720c */ /* 0x040fe40003fa6270 */
        /* <DEDUP_REMOVED lines=17> */
[----:B------:R-:W-:Y:S02]  /*f660*/  FSEL R7, R7, -INF , P3 ;  /* 0xff80000007077808 */ /* 0x000fe40001800000 */
[----:B------:R-:W-:-:S02]  /*f670*/  FMNMX3.FTZ R2, R2, R196, R194, !PT ;  /* 0x000000c402027276 */ /* 0x000fc400078100c2 */
[----:B------:R-:W-:Y:S02]  /*f680*/  FMNMX3.FTZ R5, R5, R142, R137, !PT ;  /* 0x0000008e05057276 */ /* 0x000fe40007810089 */
        /* <DEDUP_REMOVED lines=11> */
[----:B------:R-:W-:-:S02]  /*f740*/  FMNMX3.FTZ R2, R2, R160, R159, !PT ;  /* 0x000000a002027276 */ /* 0x000fc4000781009f */
[----:B------:R-:W-:Y:S02]  /*f750*/  FSEL R71, R14, -INF , !P0 ;  /* 0xff8000000e477808 */ /* 0x000fe40004000000 */
[----:B------:R-:W-:Y:S02]  /*f760*/  ISETP.GE.AND P0, PT, R0, R190, PT ;  /* 0x000000be0000720c */ /* 0x000fe40003f06270 */
[----:B------:R-:W-:Y:S02]  /*f770*/  FMNMX3.FTZ R5, R5, R122, R121, !PT ;  /* 0x0000007a05057276 */ /* 0x000fe40007810079 */
[----:B------:R-:W-:Y:S02]  /*f780*/  FSEL R30, R30, -INF , P6 ;  /* 0xff8000001e1e7808 */ /* 0x000fe40003000000 */
[----:B------:R-:W-:Y:S02]  /*f790*/  FSEL R70, R15, -INF , !P3 ;  /* 0xff8000000f467808 */ /* 0x000fe40005800000 */
[----:B------:R-:W-:-:S02]  /*f7a0*/  FMNMX3.FTZ R2, R2, R158, R135, !PT ;  /* 0x0000009e02027276 */ /* 0x000fc40007810087 */
[C---:B------:R-:W-:Y:S02]  /*f7b0*/  ISETP.GE.AND P6, PT, R0.reuse, R183, PT ;  /* 0x000000b70000720c */ /* 0x040fe40003fc6270 */
[C---:B------:R-:W-:Y:S02]  /*f7c0*/  ISETP.GE.AND P2, PT, R0.reuse, R189, PT ;  /* 0x000000bd0000720c */ /* 0x040fe40003f46270 */
[----:B------:R-:W-:Y:S01]  /*f7d0*/  ISETP.GE.AND P3, PT, R0, R188, PT ;  /* 0x000000bc0000720c */ /* 0x000fe20003f66270 */
[----:B------:R-:W-:Y:S01]  /*f7e0*/  VIADD R0, R49, 0xf1 ;  /* 0x000000f131007836 */ /* 0x000fe20000000000 */
[----:B------:R-:W-:Y:S02]  /*f7f0*/  FSEL R31, R31, -INF , P0 ;  /* 0xff8000001f1f7808 */ /* 0x000fe40000000000 */
[----:B------:R-:W-:Y:S02]  /*f800*/  FMNMX3.FTZ R5, R5, R117, R95, !PT ;  /* 0x0000007505057276 */ /* 0x000fe4000781005f */
[----:B------:R-:W-:-:S02]  /*f810*/  FMNMX3.FTZ R2, R2, R134, R133, !PT ;  /* 0x0000008602027276 */ /* 0x000fc40007810085 */
[----:B------:R-:W-:Y:S02]  /*f820*/  FSEL R29, R29, -INF , P1 ;  /* 0xff8000001d1d7808 */ /* 0x000fe40000800000 */
[----:B------:R-:W-:Y:S02]  /*f830*/  FSEL R69, R31, -INF , !P6 ;  /* 0xff8000001f457808 */ /* 0x000fe40007000000 */
[----:B------:R-:W-:Y:S02]  /*f840*/  FSEL R56, R251, -INF , P2 ;  /* 0xff800000fb387808 */ /* 0x000fe40001000000 */
[----:B------:R-:W-:Y:S02]  /*f850*/  FMNMX3.FTZ R5, R5, R94, R92, !PT ;  /* 0x0000005e05057276 */ /* 0x000fe4000781005c */
        /* <DEDUP_REMOVED lines=9> */
[----:B------:R-:W-:Y:S02]  /*f8f0*/  ISETP.GE.AND P1, PT, R0, R190, PT ;  /* 0x000000be0000720c */ /* 0x000fe40003f26270 */
[----:B------:R-:W-:Y:S01]  /*f900*/  FMNMX3.FTZ R5, R5, R76, R75, !PT ;  /* 0x0000004c05057276 */ /* 0x000fe2000781004b */
[----:B------:R-:W-:Y:S01]  /*f910*/  VIADD R49, R49, 0xf9 ;  /* 0x000000f931317836 */ /* 0x000fe20000000000 */
[----:B------:R-:W-:Y:S02]  /*f920*/  FSEL R68, R68, -INF , !P0 ;  /* 0xff80000044447808 */ /* 0x000fe40004000000 */
[----:B------:R-:W-:Y:S02]  /*f930*/  FMNMX3.FTZ R2, R2, R104, R83, !PT ;  /* 0x0000006802027276 */ /* 0x000fe40007810053 */
[----:B------:R-:W-:Y:S02]  /*f940*/  ISETP.GE.AND P0, PT, R0, R183, PT ;  /* 0x000000b70000720c */ /* 0x000fe40003f06270 */
[----:B------:R-:W-:-:S02]  /*f950*/  FSEL R67, R252, -INF , P1 ;  /* 0xff800000fc437808 */ /* 0x000fc40000800000 */
[----:B------:R-:W-:Y:S02]  /*f960*/  FMNMX3.FTZ R5, R5, R74, R73, !PT ;  /* 0x0000004a05057276 */ /* 0x000fe40007810049 */
[----:B------:R-:W-:Y:S02]  /*f970*/  FSEL R55, R250, -INF , P6 ;  /* 0xff800000fa377808 */ /* 0x000fe40003000000 */
[----:B------:R-:W-:Y:S02]  /*f980*/  FMNMX3.FTZ R2, R2, R82, R80, !PT ;  /* 0x0000005202027276 */ /* 0x000fe40007810050 */
[C---:B------:R-:W-:Y:S02]  /*f990*/  ISETP.GE.AND P6, PT, R0.reuse, R189, PT ;  /* 0x000000bd0000720c */ /* 0x040fe40003fc6270 */
[----:B------:R-:W-:Y:S02]  /*f9a0*/  ISETP.GE.AND P1, PT, R0, R188, PT ;  /* 0x000000bc0000720c */ /* 0x000fe40003f26270 */
        /* <DEDUP_REMOVED lines=8> */
[----:B------:R-:W-:Y:S02]  /*fa30*/  ISETP.GE.AND P0, PT, R49, R189, PT ;  /* 0x000000bd3100720c */ /* 0x000fe40003f06270 */
[----:B------:R-:W-:Y:S02]  /*fa40*/  FMNMX3.FTZ R2, R2, R63, R62, !PT ;  /* 0x0000003f02027276 */ /* 0x000fe4000781003e */
[----:B------:R-:W-:Y:S02]  /*fa50*/  FSEL R66, R25, -INF , !P6 ;  /* 0xff80000019427808 */ /* 0x000fe40007000000 */
[----:B------:R-:W-:Y:S02]  /*fa60*/  FMNMX3.FTZ R0, R0, R68, R67, !PT ;  /* 0x0000004400007276 */ /* 0x000fe40007810043 */
[----:B------:R-:W-:-:S02]  /*fa70*/  FSEL R53, R58, -INF , P0 ;  /* 0xff8000003a357808 */ /* 0x000fc40000000000 */
[----:B------:R-:W-:Y:S02]  /*fa80*/  FSEL R58, R30, -INF , !P5 ;  /* 0xff8000001e3a7808 */ /* 0x000fe40006800000 */
[----:B------:R-:W-:Y:S02]  /*fa90*/  FMNMX3.FTZ R2, R2, R61, R60, !PT ;  /* 0x0000003d02027276 */ /* 0x000fe4000781003c */
[----:B------:R-:W-:Y:S02]  /*faa0*/  FMNMX.FTZ R0, R66, R0, !PT ;  /* 0x0000000042007209 */ /* 0x000fe40007810000 */
[----:B------:R-:W-:Y:S02]  /*fab0*/  FSEL R57, R29, -INF , !P4 ;  /* 0xff8000001d397808 */ /* 0x000fe40006000000 */
[----:B------:R-:W-:Y:S02]  /*fac0*/  FSEL R56, R56, -INF , !P3 ;  /* 0xff80000038387808 */ /* 0x000fe40005800000 */
[----:B------:R-:W-:Y:S01]  /*fad0*/  FMNMX3.FTZ R2, R2, R59, R58, !PT ;  /* 0x0000003b02027276 */ /* 0x000fe2000781003a */
[----:B------:R-:W1:Y:S01]  /*fae0*/  SHFL.BFLY PT, R6, R0, 0x2, 0x1f ;  /* 0x0c401f0000067f89 */ /* 0x000e6200000e0000 */
[----:B------:R-:W-:-:S02]  /*faf0*/  ISETP.GE.AND P6, PT, R49, R188, PT ;  /* 0x000000bc3100720c */ /* 0x000fc40003fc6270 */
[----:B------:R-:W-:Y:S02]  /*fb00*/  FSEL R55, R55, -INF , !P2 ;  /* 0xff80000037377808 */ /* 0x000fe40005000000 */
[----:B------:R-:W-:Y:S02]  /*fb10*/  FSEL R54, R54, -INF , !P1 ;  /* 0xff80000036367808 */ /* 0x000fe40004800000 */
[----:B------:R-:W-:Y:S02]  /*fb20*/  FMNMX3.FTZ R2, R2, R57, R56, !PT ;  /* 0x0000003902027276 */ /* 0x000fe40007810038 */
[----:B------:R-:W-:Y:S02]  /*fb30*/  FSEL R53, R53, -INF , !P6 ;  /* 0xff80000035357808 */ /* 0x000fe40007000000 */
[----:B------:R-:W-:-:S04]  /*fb40*/  FMNMX3.FTZ R2, R2, R55, R54, !PT ;  /* 0x0000003702027276 */ /* 0x000fc80007810036 */
[----:B------:R-:W-:-:S05]  /*fb50*/  FMNMX.FTZ R7, R53, R2, !PT ;  /* 0x0000000235077209 */ /* 0x000fca0007810000 */
[----:B------:R-:W2:Y:S01]  /*fb60*/  SHFL.BFLY PT, R5, R7, 0x2, 0x1f ;  /* 0x0c401f0007057f89 */ /* 0x000ea200000e0000 */
[----:B-1----:R-:W-:-:S05]  /*fb70*/  FMNMX.FTZ R6, R0, R6, !PT ;  /* 0x0000000600067209 */ /* 0x002fca0007810000 */
[----:B------:R-:W1:Y:S01]  /*fb80*/  SHFL.BFLY PT, R2, R6, 0x1, 0x1f ;  /* 0x0c201f0006027f89 */ /* 0x000e6200000e0000 */
[----:B------:R-:W-:Y:S01]  /*fb90*/  IMAD.SHL.U32 R24, R24, 0x100, RZ ;  /* 0x0000010018187824 */ /* 0x000fe200078e00ff */
[----:B--2---:R-:W-:-:S05]  /*fba0*/  FMNMX.FTZ R5, R7, R5, !PT ;  /* 0x0000000507057209 */ /* 0x004fca0007810000 */
[----:B------:R-:W2:Y:S01]  /*fbb0*/  SHFL.BFLY PT, R0, R5, 0x1, 0x1f ;  /* 0x0c201f0005007f89 */ /* 0x000ea200000e0000 */
[----:B------:R-:W-:Y:S02]  /*fbc0*/  LOP3.LUT R79, R24, 0x100, RZ, 0xc0, !PT ;  /* 0x00000100184f7812 */ /* 0x000fe400078ec0ff */
[----:B-1----:R-:W-:Y:S02]  /*fbd0*/  FMNMX.FTZ R2, R6, R2, !PT ;  /* 0x0000000206027209 */ /* 0x002fe40007810000 */
[----:B------:R-:W-:Y:S02]  /*fbe0*/  LOP3.LUT R79, R79, 0x20, R9, 0xf8, !PT ;  /* 0x000000204f4f7812 */ /* 0x000fe400078ef809 */
[----:B------:R-:W-:Y:S01]  /*fbf0*/  FSETP.NEU.FTZ.AND P0, PT, R2, -INF , PT ;  /* 0xff8000000200780b */ /* 0x000fe20003f1d000 */
[----:B---3--:R-:W-:Y:S01]  /*fc00*/  FMUL.FTZ R49, R50, R2 ;  /* 0x0000000232317220 */ /* 0x008fe20000410000 */
[----:B------:R-:W-:-:S04]  /*fc10*/  LOP3.LUT R79, R79, R8, RZ, 0xfc, !PT ;  /* 0x000000084f4f7212 */ /* 0x000fc800078efcff */
[----:B------:R-:W-:Y:S01]  /*fc20*/  FSEL R49, R49, RZ, P0 ;  /* 0x000000ff31317208 */ /* 0x000fe20000000000 */
[----:B------:R-:W-:Y:S01]  /*fc30*/  IMAD R79, R79, 0x2, R47 ;  /* 0x000000024f4f7824 */ /* 0x000fe200078e022f */
[----:B------:R-:W-:-:S03]  /*fc40*/  ISETP.NE.AND P6, PT, R41, RZ, PT ;  /* 0x000000ff2900720c */ /* 0x000fc60003fc5270 */
[-CC-:B------:R-:W-:Y:S01]  /*fc50*/  FFMA.FTZ R126, R26, R50.reuse, -R49.reuse ;  /* 0x000000321a7e7223 */ /* 0x180fe20000010831 */
[--C-:B------:R-:W-:Y:S01]  /*fc60*/  FFMA.FTZ R119, R27, R50, -R49.reuse ;  /* 0x000000321b777223 */ /* 0x100fe20000010831 */
[----:B--2---:R-:W-:Y:S01]  /*fc70*/  FMNMX.FTZ R0, R5, R0, !PT ;  /* 0x0000000005007209 */ /* 0x004fe20007810000 */
[----:B------:R-:W1:Y:S01]  /*fc80*/  LDSM.16.MT88.4 R24, [R79+0x5000] ;  /* 0x005000004f18783b */ /* 0x000e620000004200 */
[----:B------:R-:W-:Y:S02]  /*fc90*/  SEL R47, R40, 0xffffffe0, !P6 ;  /* 0xffffffe0282f7807 */ /* 0x000fe40007000000 */
[----:B------:R-:W-:Y:S01]  /*fca0*/  FSETP.NEU.FTZ.AND P0, PT, R0, -INF , PT ;  /* 0xff8000000000780b */ /* 0x000fe20003f1d000 */
[----:B------:R-:W-:Y:S01]  /*fcb0*/  FMUL.FTZ R81, R50, R0 ;  /* 0x0000000032517220 */ /* 0x000fe20000410000 */
[-C--:B------:R-:W-:Y:S01]  /*fcc0*/  FFMA.FTZ R127, R4, R50.reuse, -R49 ;  /* 0x00000032047f7223 */ /* 0x080fe20000010831 */
[----:B------:R-:W-:Y:S02]  /*fcd0*/  IMAD.IADD R78, R79, 0x1, R47 ;  /* 0x000000014f4e7824 */ /* 0x000fe400078e022f */
[----:B------:R-:W-:Y:S01]  /*fce0*/  FFMA.FTZ R113, R248, R50, -R49 ;  /* 0x00000032f8717223 */ /* 0x000fe20000010831 */
[----:B------:R-:W-:Y:S01]  /*fcf0*/  LDSM.16.MT88.4 R12, [R79+0x5400] ;  /* 0x005400004f0c783b */ /* 0x000fe20000004200 */
[----:B------:R-:W-:-:S03]  /*fd00*/  FSEL R81, R81, RZ, P0 ;  /* 0x000000ff51517208 */ /* 0x000fc60000000000 */
[----:B------:R-:W2:Y:S02]  /*fd10*/  LDSM.16.MT88.4 R4, [R78+0x5000] ;  /* 0x005000004e04783b */ /* 0x000ea40000004200 */
[-CC-:B------:R-:W-:Y:S01]  /*fd20*/  FFMA.FTZ R125, R39, R50.reuse, -R81.reuse ;  /* 0x00000032277d7223 */ /* 0x180fe20000010851 */
[-CC-:B------:R-:W-:Y:S01]  /*fd30*/  FFMA.FTZ R124, R108, R50.reuse, -R81.reuse ;  /* 0x000000326c7c7223 */ /* 0x180fe20000010851 */
[-CC-:B------:R-:W-:Y:S01]  /*fd40*/  FFMA.FTZ R118, R19, R50.reuse, -R81.reuse ;  /* 0x0000003213767223 */ /* 0x180fe20000010851 */
[-C--:B------:R-:W-:Y:S01]  /*fd50*/  FFMA.FTZ R111, R247, R50.reuse, -R81 ;  /* 0x00000032f76f7223 */ /* 0x080fe20000010851 */
[----:B------:R-:W-:Y:S01]  /*fd60*/  MUFU.EX2 R127, R127 ;  /* 0x0000007f007f7308 */ /* 0x000fe20000000800 */
[-CC-:B------:R-:W-:Y:S01]  /*fd70*/  FFMA.FTZ R112, R17, R50.reuse, -R49.reuse ;  /* 0x0000003211707223 */ /* 0x180fe20000010831 */
[-CC-:B------:R-:W-:Y:S01]  /*fd80*/  FFMA.FTZ R106, R18, R50.reuse, -R49.reuse ;  /* 0x00000032126a7223 */ /* 0x180fe20000010831 */
[-CC-:B------:R-:W-:Y:S01]  /*fd90*/  FFMA.FTZ R100, R16, R50.reuse, -R49.reuse ;  /* 0x0000003210647223 */ /* 0x180fe20000010831 */
[----:B------:R-:W3:Y:S01]  /*fda0*/  MUFU.EX2 R126, R126 ;  /* 0x0000007e007e7308 */ /* 0x000ee20000000800 */
[-C--:B------:R-:W-:Y:S01]  /*fdb0*/  FFMA.FTZ R86, R28, R50.reuse, -R49 ;  /* 0x000000321c567223 */ /* 0x080fe20000010831 */
[----:B------:R-:W4:Y:S02]  /*fdc0*/  LDSM.16.MT88.4 R40, [R78+0x5400] ;  /* 0x005400004e28783b */ /* 0x000f240000004200 */
[----:B------:R-:W-:Y:S04]  /*fdd0*/  MUFU.EX2 R119, R119 ;  /* 0x0000007700777308 */ /* 0x000fe80000000800 */
[----:B------:R-:W5:Y:S04]  /*fde0*/  MUFU.EX2 R113, R113 ;  /* 0x0000007100717308 */ /* 0x000f680000000800 */
[----:B------:R-:W-:Y:S04]  /*fdf0*/  MUFU.EX2 R125, R125 ;  /* 0x0000007d007d7308 */ /* 0x000fe80000000800 */
[----:B------:R-:W1:Y:S04]  /*fe00*/  MUFU.EX2 R124, R124 ;  /* 0x0000007c007c7308 */ /* 0x000e680000000800 */
[----:B------:R-:W-:Y:S04]  /*fe10*/  MUFU.EX2 R118, R118 ;  /* 0x0000007600767308 */ /* 0x000fe80000000800 */
[----:B------:R-:W2:Y:S01]  /*fe20*/  MUFU.EX2 R111, R111 ;  /* 0x0000006f006f7308 */ /* 0x000ea20000000800 */
[----:B---3--:R-:W-:Y:S01]  /*fe30*/  F2FP.F16.F32.PACK_AB R16, R126, R127 ;  /* 0x0000007f7e10723e */ /* 0x008fe200000000ff */
[-CC-:B------:R-:W-:Y:S01]  /*fe40*/  FFMA.FTZ R108, R23, R50.reuse, -R81.reuse ;  /* 0x00000032176c7223 */ /* 0x180fe20000010851 */
[----:B-----5:R-:W-:Y:S01]  /*fe50*/  F2FP.F16.F32.PACK_AB R18, R113, R119 ;  /* 0x000000777112723e */ /* 0x020fe200000000ff */
[-CC-:B------:R-:W-:Y:S01]  /*fe60*/  FFMA.FTZ R107, R21, R50.reuse, -R81.reuse ;  /* 0x00000032156b7223 */ /* 0x180fe20000010851 */
[-CC-:B------:R-:W-:Y:S01]  /*fe70*/  FFMA.FTZ R99, R20, R50.reuse, -R81.reuse ;  /* 0x0000003214637223 */ /* 0x180fe20000010851 */
[----:B-1----:R-:W-:Y:S01]  /*fe80*/  F2FP.F16.F32.PACK_AB R17, R124, R125 ;  /* 0x0000007d7c11723e */ /* 0x002fe200000000ff */
[----:B------:R-:W-:Y:S01]  /*fe90*/  FFMA.FTZ R84, R22, R50, -R81 ;  /* 0x0000003216547223 */ /* 0x000fe20000010851 */
[----:B--2---:R-:W-:Y:S01]  /*fea0*/  F2FP.F16.F32.PACK_AB R19, R111, R118 ;  /* 0x000000766f13723e */ /* 0x004fe200000000ff */
[----:B------:R-:W-:Y:S01]  /*feb0*/  MUFU.EX2 R112, R112 ;  /* 0x0000007000707308 */ /* 0x000fe20000000800 */
[-CC-:B------:R-:W-:Y:S01]  /*fec0*/  FFMA.FTZ R88, R38, R50.reuse, -R49.reuse ;  /* 0x0000003226587223 */ /* 0x180fe20000010831 */
[-CC-:B------:R-:W-:Y:S01]  /*fed0*/  FFMA.FTZ R87, R37, R50.reuse, -R49.reuse ;  /* 0x0000003225577223 */ /* 0x180fe20000010831 */
[--C-:B------:R-:W-:Y:S01]  /*fee0*/  FFMA.FTZ R90, R36, R50, -R49.reuse ;  /* 0x00000032245a7223 */ /* 0x100fe20000010831 */
[----:B------:R-:W1:Y:S01]  /*fef0*/  MUFU.EX2 R106, R106 ;  /* 0x0000006a006a7308 */ /* 0x000e620000000800 */
[----:B------:R-:W2:Y:S01]  /*ff00*/  LDSM.16.MT88.4 R36, [R79+0x5800] ;  /* 0x005800004f24783b */ /* 0x000ea20000004200 */
[C---:B------:R-:W-:Y:S02]  /*ff10*/  HMMA.16816.F32 R28, R16.reuse, R24, RZ ;  /* 0x00000018101c723c */ /* 0x040fe400000018ff */
[----:B------:R-:W-:Y:S04]  /*ff20*/  MUFU.EX2 R100, R100 ;  /* 0x0000006400647308 */ /* 0x000fe80000000800 */
[----:B------:R-:W-:Y:S02]  /*ff30*/  MUFU.EX2 R86, R86 ;  /* 0x0000005600567308 */ /* 0x000fe40000000800 */
[C---:B------:R-:W-:Y:S02]  /*ff40*/  HMMA.16816.F32 R24, R16.reuse, R26, RZ ;  /* 0x0000001a1018723c */ /* 0x040fe400000018ff */
[----:B------:R-:W-:Y:S04]  /*ff50*/  MUFU.EX2 R108, R108 ;  /* 0x0000006c006c7308 */ /* 0x000fe80000000800 */
[----:B------:R-:W3:Y:S04]  /*ff60*/  MUFU.EX2 R107, R107 ;  /* 0x0000006b006b7308 */ /* 0x000ee80000000800 */
[----:B------:R-:W-:Y:S04]  /*ff70*/  MUFU.EX2 R99, R99 ;  /* 0x0000006300637308 */ /* 0x000fe80000000800 */
[----:B------:R-:W5:Y:S01]  /*ff80*/  MUFU.EX2 R84, R84 ;  /* 0x0000005400547308 */ /* 0x000f620000000800 */
[----:B------:R-:W-:Y:S01]  /*ff90*/  HMMA.16816.F32 R20, R16, R4, RZ ;  /* 0x000000041014723c */ /* 0x000fe200000018ff */
[----:B-1----:R-:W-:Y:S01]  /*ffa0*/  F2FP.F16.F32.PACK_AB R4, R106, R112 ;  /* 0x000000706a04723e */ /* 0x002fe200000000ff */
[-C--:B------:R-:W-:Y:S01]  /*ffb0*/  FFMA.FTZ R85, R35, R50.reuse, -R49 ;  /* 0x0000003223557223 */ /* 0x080fe20000010831 */
[-CC-:B------:R-:W-:Y:S01]  /*ffc0*/  FFMA.FTZ R93, R32, R50.reuse, -R81.reuse ;  /* 0x00000032205d7223 */ /* 0x180fe20000010851 */
[--C-:B------:R-:W-:Y:S01]  /*ffd0*/  FFMA.FTZ R98, R33, R50, -R81.reuse ;  /* 0x0000003221627223 */ /* 0x100fe20000010851 */
[----:B---3--:R-:W-:Y:S01]  /*ffe0*/  F2FP.F16.F32.PACK_AB R5, R107, R108 ;  /* 0x0000006c6b05723e */ /* 0x008fe200000000ff */
[----:B------:R-:W-:-:S02]  /*fff0*/  FFMA.FTZ R97, R230, R50, -R81 ;  /* 0x00000032e6617223 */ /* 0x000fc40000010851 */
[----:B------:R-:W-:Y:S01]  /*10000*/  HMMA.16816.F32 R16, R16, R6, RZ ;  /* 0x000000061010723c */ /* 0x000fe200000018ff */
[----:B------:R-:W-:Y:S01]  /*10010*/  F2FP.F16.F32.PACK_AB R6, R86, R100 ;  /* 0x000000645606723e */ /* 0x000fe200000000ff */
[-C--:B------:R-:W-:Y:S01]  /*10020*/  FFMA.FTZ R96, R233, R50.reuse, -R81 ;  /* 0x00000032e9607223 */ /* 0x080fe20000010851 */
[----:B-----5:R-:W-:Y:S01]  /*10030*/  F2FP.F16.F32.PACK_AB R7, R84, R99 ;  /* 0x000000635407723e */ /* 0x020fe200000000ff */
[-CC-:B------:R-:W-:Y:S02]  /*10040*/  FFMA.FTZ R89, R34, R50.reuse, -R49.reuse ;  /* 0x0000003222597223 */ /* 0x180fe40000010831 */
[----:B------:R-:W1:Y:S01]  /*10050*/  LDSM.16.MT88.4 R32, [R78+0x5800] ;  /* 0x005800004e20783b */ /* 0x000e620000004200 */
[----:B------:R-:W-:Y:S03]  /*10060*/  MUFU.EX2 R88, R88 ;  /* 0x0000005800587308 */ /* 0x000fe60000000800 */
[C---:B------:R-:W-:Y:S01]  /*10070*/  HMMA.16816.F32 R28, R4.reuse, R12, R28 ;  /* 0x0000000c041c723c */ /* 0x040fe2000000181c */
[----:B------:R-:W3:Y:S04]  /*10080*/  MUFU.EX2 R87, R87 ;  /* 0x0000005700577308 */ /* 0x000ee80000000800 */
[----:B------:R-:W-:Y:S03]  /*10090*/  MUFU.EX2 R85, R85 ;  /* 0x0000005500557308 */ /* 0x000fe60000000800 */
[C---:B------:R-:W-:Y:S01]  /*100a0*/  HMMA.16816.F32 R24, R4.reuse, R14, R24 ;  /* 0x0000000e0418723c */ /* 0x040fe20000001818 */
[----:B------:R-:W5:Y:S01]  /*100b0*/  MUFU.EX2 R90, R90 ;  /* 0x0000005a005a7308 */ /* 0x000f620000000800 */
[----:B------:R-:W1:Y:S03]  /*100c0*/  LDSM.16.MT88.4 R12, [R79+0x5c00] ;  /* 0x005c00004f0c783b */ /* 0x000e660000004200 */
[----:B------:R-:W-:Y:S04]  /*100d0*/  MUFU.EX2 R93, R93 ;  /* 0x0000005d005d7308 */ /* 0x000fe80000000800 */
[----:B------:R-:W2:Y:S04]  /*100e0*/  MUFU.EX2 R98, R98 ;  /* 0x0000006200627308 */ /* 0x000ea80000000800 */
[----:B------:R-:W-:Y:S04]  /*100f0*/  MUFU.EX2 R97, R97 ;  /* 0x0000006100617308 */ /* 0x000fe80000000800 */
[----:B------:R-:W2:Y:S01]  /*10100*/  MUFU.EX2 R96, R96 ;  /* 0x0000006000607308 */ /* 0x000ea20000000800 */
[C---:B----4-:R-:W-:Y:S03]  /*10110*/  HMMA.16816.F32 R20, R4.reuse, R40, R20 ;  /* 0x000000280414723c */ /* 0x050fe60000001814 */
[-CC-:B------:R-:W-:Y:S01]  /*10120*/  FFMA.FTZ R103, R234, R50.reuse, -R49.reuse ;  /* 0x00000032ea677223 */ /* 0x180fe20000010831 */
[-CC-:B------:R-:W-:Y:S01]  /*10130*/  FFMA.FTZ R102, R231, R50.reuse, -R49.reuse ;  /* 0x00000032e7667223 */ /* 0x180fe20000010831 */
[-C--:B------:R-:W-:Y:S01]  /*10140*/  FFMA.FTZ R101, R229, R50.reuse, -R49 ;  /* 0x00000032e5657223 */ /* 0x080fe20000010831 */
[-CC-:B------:R-:W-:Y:S01]  /*10150*/  FFMA.FTZ R116, R223, R50.reuse, -R81.reuse ;  /* 0x00000032df747223 */ /* 0x180fe20000010851 */
[--C-:B------:R-:W-:Y:S01]  /*10160*/  FFMA.FTZ R115, R221, R50, -R81.reuse ;  /* 0x00000032dd737223 */ /* 0x100fe20000010851 */
[----:B---3--:R-:W-:Y:S01]  /*10170*/  F2FP.F16.F32.PACK_AB R40, R87, R88 ;  /* 0x000000585728723e */ /* 0x008fe200000000ff */
[-CC-:B------:R-:W-:Y:S01]  /*10180*/  FFMA.FTZ R114, R217, R50.reuse, -R81.reuse ;  /* 0x00000032d9727223 */ /* 0x180fe20000010851 */
[----:B------:R-:W-:Y:S03]  /*10190*/  HMMA.16816.F32 R16, R4, R42, R16 ;  /* 0x0000002a0410723c */ /* 0x000fe60000001810 */
[----:B-----5:R-:W-:Y:S01]  /*101a0*/  F2FP.F16.F32.PACK_AB R42, R90, R85 ;  /* 0x000000555a2a723e */ /* 0x020fe200000000ff */
[----:B------:R-:W-:Y:S01]  /*101b0*/  FFMA.FTZ R120, R218, R50, -R81 ;  /* 0x00000032da787223 */ /* 0x000fe20000010851 */
[----:B--2---:R-:W-:Y:S01]  /*101c0*/  F2FP.F16.F32.PACK_AB R41, R98, R93 ;  /* 0x0000005d6229723e */ /* 0x004fe200000000ff */
[----:B------:R-:W-:Y:S01]  /*101d0*/  MUFU.EX2 R89, R89 ;  /* 0x0000005900597308 */ /* 0x000fe20000000800 */
[----:B------:R-:W-:Y:S01]  /*101e0*/  F2FP.F16.F32.PACK_AB R43, R96, R97 ;  /* 0x00000061602b723e */ /* 0x000fe200000000ff */
[----:B------:R-:W2:Y:S02]  /*101f0*/  LDSM.16.MT88.4 R4, [R78+0x5c00] ;  /* 0x005c00004e04783b */ /* 0x000ea40000004200 */
[----:B------:R-:W3:Y:S04]  /*10200*/  MUFU.EX2 R103, R103 ;  /* 0x0000006700677308 */ /* 0x000ee80000000800 */
[----:B------:R-:W-:Y:S01]  /*10210*/  MUFU.EX2 R102, R102 ;  /* 0x0000006600667308 */ /* 0x000fe20000000800 */
[C---:B------:R-:W-:Y:S03]  /*10220*/  HMMA.16816.F32 R28, R40.reuse, R36, R28 ;  /* 0x00000024281c723c */ /* 0x040fe6000000181c */
[----:B------:R-:W4:Y:S04]  /*10230*/  MUFU.EX2 R101, R101 ;  /* 0x0000006500657308 */ /* 0x000f280000000800 */
[----:B------:R-:W-:Y:S04]  /*10240*/  MUFU.EX2 R116, R116 ;  /* 0x0000007400747308 */ /* 0x000fe80000000800 */
[----:B------:R-:W5:Y:S04]  /*10250*/  MUFU.EX2 R115, R115 ;  /* 0x0000007300737308 */ /* 0x000f680000000800 */
[----:B------:R-:W-:Y:S04]  /*10260*/  MUFU.EX2 R114, R114 ;  /* 0x0000007200727308 */ /* 0x000fe80000000800 */
[----:B------:R-:W2:Y:S01]  /*10270*/  MUFU.EX2 R120, R120 ;  /* 0x0000007800787308 */ /* 0x000ea20000000800 */
[----:B------:R-:W-:Y:S03]  /*10280*/  HMMA.16816.F32 R24, R40, R38, R24 ;  /* 0x000000262818723c */ /* 0x000fe60000001818 */
[----:B---3--:R-:W-:-:S02]  /*10290*/  F2FP.F16.F32.PACK_AB R36, R103, R89 ;  /* 0x000000596724723e */ /* 0x008fc400000000ff */
[----:B----4-:R-:W-:Y:S02]  /*102a0*/  F2FP.F16.F32.PACK_AB R38, R101, R102 ;  /* 0x000000666526723e */ /* 0x010fe400000000ff */
[----:B-----5:R-:W-:Y:S01]  /*102b0*/  F2FP.F16.F32.PACK_AB R37, R115, R116 ;  /* 0x000000747325723e */ /* 0x020fe200000000ff */
[----:B-1----:R-:W-:Y:S03]  /*102c0*/  HMMA.16816.F32 R20, R40, R32, R20 ;  /* 0x000000202814723c */ /* 0x002fe60000001814 */
[----:B--2---:R-:W-:-:S05]  /*102d0*/  F2FP.F16.F32.PACK_AB R39, R120, R114 ;  /* 0x000000727827723e */ /* 0x004fca00000000ff */
[----:B------:R-:W-:Y:S01]  /*102e0*/  HMMA.16816.F32 R32, R40, R34, R16 ;  /* 0x000000222820723c */ /* 0x000fe20000001810 */
[----:B------:R-:W1:Y:S07]  /*102f0*/  LDSM.16.MT88.4 R16, [R79+0x6000] ;  /* 0x006000004f10783b */ /* 0x000e6e0000004200 */
[----:B------:R-:W-:Y:S05]  /*10300*/  HMMA.16816.F32 R28, R36, R12, R28 ;  /* 0x0000000c241c723c */ /* 0x000fea000000181c */
[-C--:B------:R-:W-:Y:S01]  /*10310*/  FFMA.FTZ R12, R140, R50.reuse, -R49 ;  /* 0x000000328c0c7223 */ /* 0x080fe20000010831 */
[----:B------:R-:W-:-:S03]  /*10320*/  FFMA.FTZ R140, R129, R50, -R81 ;  /* 0x00000032818c7223 */ /* 0x000fc60000010851 */
[----:B------:R2:W-:Y:S01]  /*10330*/  MUFU.EX2 R129, R12 ;  /* 0x0000000c00817308 */ /* 0x0005e20000000800 */
[C---:B------:R-:W-:Y:S03]  /*10340*/  HMMA.16816.F32 R24, R36.reuse, R14, R24 ;  /* 0x0000000e2418723c */ /* 0x040fe60000001818 */
[-CC-:B------:R-:W-:Y:S01]  /*10350*/  FFMA.FTZ R128, R131, R50.reuse, -R49.reuse ;  /* 0x0000003283807223 */ /* 0x180fe20000010831 */
[-CC-:B------:R-:W-:Y:S01]  /*10360*/  FFMA.FTZ R131, R211, R50.reuse, -R49.reuse ;  /* 0x00000032d3837223 */ /* 0x180fe20000010831 */
[-C--:B------:R-:W-:Y:S01]  /*10370*/  FFMA.FTZ R130, R130, R50.reuse, -R49 ;  /* 0x0000003282827223 */ /* 0x080fe20000010831 */
[-CC-:B------:R-:W-:Y:S01]  /*10380*/  FFMA.FTZ R139, R139, R50.reuse, -R81.reuse ;  /* 0x000000328b8b7223 */ /* 0x180fe20000010851 */
[-CC-:B------:R-:W-:Y:S01]  /*10390*/  FFMA.FTZ R138, R138, R50.reuse, -R81.reuse ;  /* 0x000000328a8a7223 */ /* 0x180fe20000010851 */
[----:B------:R-:W-:Y:S01]  /*103a0*/  FFMA.FTZ R141, R141, R50, -R81 ;  /* 0x000000328d8d7223 */ /* 0x000fe20000010851 */
[----:B--2---:R-:W2:Y:S01]  /*103b0*/  LDSM.16.MT88.4 R12, [R78+0x6000] ;  /* 0x006000004e0c783b */ /* 0x004ea20000004200 */
[----:B------:R-:W-:Y:S04]  /*103c0*/  MUFU.EX2 R128, R128 ;  /* 0x0000008000807308 */ /* 0x000fe80000000800 */
[----:B------:R-:W3:Y:S04]  /*103d0*/  MUFU.EX2 R131, R131 ;  /* 0x0000008300837308 */ /* 0x000ee80000000800 */
[----:B------:R-:W4:Y:S04]  /*103e0*/  MUFU.EX2 R130, R130 ;  /* 0x0000008200827308 */ /* 0x000f280000000800 */
[----:B------:R-:W-:Y:S04]  /*103f0*/  MUFU.EX2 R140, R140 ;  /* 0x0000008c008c7308 */ /* 0x000fe80000000800 */
[----:B------:R-:W5:Y:S04]  /*10400*/  MUFU.EX2 R139, R139 ;  /* 0x0000008b008b7308 */ /* 0x000f680000000800 */
[----:B------:R-:W-:Y:S04]  /*10410*/  MUFU.EX2 R138, R138 ;  /* 0x0000008a008a7308 */ /* 0x000fe80000000800 */
[----:B------:R-:W1:Y:S01]  /*10420*/  MUFU.EX2 R141, R141 ;  /* 0x0000008d008d7308 */ /* 0x000e620000000800 */
[C---:B------:R-:W-:Y:S08]  /*10430*/  HMMA.16816.F32 R20, R36.reuse, R4, R20 ;  /* 0x000000042414723c */ /* 0x040ff00000001814 */
[----:B------:R-:W-:Y:S01]  /*10440*/  HMMA.16816.F32 R32, R36, R6, R32 ;  /* 0x000000062420723c */ /* 0x000fe20000001820 */
[----:B------:R-:W2:Y:S02]  /*10450*/  LDSM.16.MT88.4 R4, [R79+0x6400] ;  /* 0x006400004f04783b */ /* 0x000ea40000004200 */
[----:B---3--:R-:W-:-:S02]  /*10460*/  F2FP.F16.F32.PACK_AB R36, R131, R128 ;  /* 0x000000808324723e */ /* 0x008fc400000000ff */
[----:B----4-:R-:W-:Y:S02]  /*10470*/  F2FP.F16.F32.PACK_AB R38, R129, R130 ;  /* 0x000000828126723e */ /* 0x010fe400000000ff */
[----:B-----5:R-:W-:Y:S02]  /*10480*/  F2FP.F16.F32.PACK_AB R37, R139, R140 ;  /* 0x0000008c8b25723e */ /* 0x020fe400000000ff */
[----:B-1----:R-:W-:Y:S01]  /*10490*/  F2FP.F16.F32.PACK_AB R39, R141, R138 ;  /* 0x0000008a8d27723e */ /* 0x002fe200000000ff */
[-C--:B------:R-:W-:Y:S01]  /*104a0*/  FFMA.FTZ R40, R152, R50.reuse, -R81 ;  /* 0x0000003298287223 */ /* 0x080fe20000010851 */
[-CC-:B------:R-:W-:Y:S01]  /*104b0*/  FFMA.FTZ R146, R146, R50.reuse, -R49.reuse ;  /* 0x0000003292927223 */ /* 0x180fe20000010831 */
[-CC-:B------:R-:W-:Y:S01]  /*104c0*/  FFMA.FTZ R145, R145, R50.reuse, -R49.reuse ;  /* 0x0000003291917223 */ /* 0x180fe20000010831 */
[-CC-:B------:R-:W-:Y:S01]  /*104d0*/  FFMA.FTZ R144, R144, R50.reuse, -R49.reuse ;  /* 0x0000003290907223 */ /* 0x180fe20000010831 */
[-C--:B------:R-:W-:Y:S02]  /*104e0*/  FFMA.FTZ R151, R151, R50.reuse, -R49 ;  /* 0x0000003297977223 */ /* 0x080fe40000010831 */
[----:B------:R-:W-:Y:S03]  /*104f0*/  HMMA.16816.F32 R28, R36, R16, R28 ;  /* 0x00000010241c723c */ /* 0x000fe6000000181c */
[-CC-:B------:R-:W-:Y:S01]  /*10500*/  FFMA.FTZ R147, R147, R50.reuse, -R81.reuse ;  /* 0x0000003293937223 */ /* 0x180fe20000010851 */
[-CC-:B------:R-:W-:Y:S01]  /*10510*/  FFMA.FTZ R154, R154, R50.reuse, -R81.reuse ;  /* 0x000000329a9a7223 */ /* 0x180fe20000010851 */
[----:B------:R-:W-:-:S03]  /*10520*/  FFMA.FTZ R152, R153, R50, -R81 ;  /* 0x0000003299987223 */ /* 0x000fc60000010851 */
[C---:B------:R-:W-:Y:S01]  /*10530*/  HMMA.16816.F32 R24, R36.reuse, R18, R24 ;  /* 0x000000122418723c */ /* 0x040fe20000001818 */
[----:B------:R-:W1:Y:S01]  /*10540*/  LDSM.16.MT88.4 R16, [R78+0x6400] ;  /* 0x006400004e10783b */ /* 0x000e620000004200 */
[----:B------:R2:W-:Y:S04]  /*10550*/  MUFU.EX2 R153, R40 ;  /* 0x0000002800997308 */ /* 0x0005e80000000800 */
[----:B------:R-:W-:Y:S04]  /*10560*/  MUFU.EX2 R146, R146 ;  /* 0x0000009200927308 */ /* 0x000fe80000000800 */
[----:B------:R-:W3:Y:S04]  /*10570*/  MUFU.EX2 R145, R145 ;  /* 0x0000009100917308 */ /* 0x000ee80000000800 */
[----:B------:R-:W-:Y:S01]  /*10580*/  MUFU.EX2 R144, R144 ;  /* 0x0000009000907308 */ /* 0x000fe20000000800 */
[----:B--2---:R-:W-:Y:S01]  /*10590*/  HMMA.16816.F32 R40, R36, R12, R20 ;  /* 0x0000000c2428723c */ /* 0x004fe20000001814 */
[----:B------:R-:W2:Y:S02]  /*105a0*/  LDSM.16.MT88.4 R20, [R79+0x6800] ;  /* 0x006800004f14783b */ /* 0x000ea40000004200 */
[----:B------:R-:W4:Y:S04]  /*105b0*/  MUFU.EX2 R151, R151 ;  /* 0x0000009700977308 */ /* 0x000f280000000800 */
[----:B------:R-:W-:Y:S04]  /*105c0*/  MUFU.EX2 R147, R147 ;  /* 0x0000009300937308 */ /* 0x000fe80000000800 */
[----:B------:R-:W5:Y:S04]  /*105d0*/  MUFU.EX2 R154, R154 ;  /* 0x0000009a009a7308 */ /* 0x000f680000000800 */
[----:B------:R-:W1:Y:S01]  /*105e0*/  MUFU.EX2 R152, R152 ;  /* 0x0000009800987308 */ /* 0x000e620000000800 */
[-CC-:B------:R-:W-:Y:S01]  /*105f0*/  FFMA.FTZ R12, R157, R50.reuse, -R49.reuse ;  /* 0x000000329d0c7223 */ /* 0x180fe20000010831 */
[-CC-:B------:R-:W-:Y:S01]  /*10600*/  FFMA.FTZ R191, R191, R50.reuse, -R49.reuse ;  /* 0x00000032bfbf7223 */ /* 0x180fe20000010831 */
[----:B------:R-:W-:-:S02]  /*10610*/  FFMA.FTZ R13, R156, R50, -R49 ;  /* 0x000000329c0d7223 */ /* 0x000fc40000010831 */
[----:B------:R1:W-:Y:S01]  /*10620*/  MUFU.EX2 R156, R12 ;  /* 0x0000000c009c7308 */ /* 0x0003e20000000800 */
[----:B------:R-:W-:Y:S03]  /*10630*/  HMMA.16816.F32 R32, R36, R14, R32 ;  /* 0x0000000e2420723c */ /* 0x000fe60000001820 */
[----:B------:R-:W-:Y:S01]  /*10640*/  FFMA.FTZ R150, R150, R50, -R49 ;  /* 0x0000003296967223 */ /* 0x000fe20000010831 */
[----:B---3--:R-:W-:Y:S01]  /*10650*/  F2FP.F16.F32.PACK_AB R36, R145, R146 ;  /* 0x000000929124723e */ /* 0x008fe200000000ff */
[----:B------:R3:W-:Y:S01]  /*10660*/  MUFU.EX2 R157, R191 ;  /* 0x000000bf009d7308 */ /* 0x0007e20000000800 */
[----:B----4-:R-:W-:Y:S02]  /*10670*/  F2FP.F16.F32.PACK_AB R38, R151, R144 ;  /* 0x000000909726723e */ /* 0x010fe400000000ff */
[----:B-----5:R-:W-:Y:S02]  /*10680*/  F2FP.F16.F32.PACK_AB R37, R154, R147 ;  /* 0x000000939a25723e */ /* 0x020fe400000000ff */
[----:B-1----:R-:W-:Y:S01]  /*10690*/  F2FP.F16.F32.PACK_AB R39, R152, R153 ;  /* 0x000000999827723e */ /* 0x002fe200000000ff */
[----:B------:R-:W-:-:S02]  /*106a0*/  FFMA.FTZ R12, R155, R50, -R81 ;  /* 0x000000329b0c7223 */ /* 0x000fc40000010851 */
[----:B------:R1:W-:Y:S01]  /*106b0*/  MUFU.EX2 R155, R13 ;  /* 0x0000000d009b7308 */ /* 0x0003e20000000800 */
[----:B---3--:R-:W-:-:S03]  /*106c0*/  FFMA.FTZ R191, R161, R50, -R81 ;  /* 0x00000032a1bf7223 */ /* 0x008fc60000010851 */
[----:B------:R-:W-:Y:S01]  /*106d0*/  HMMA.16816.F32 R28, R36, R4, R28 ;  /* 0x00000004241c723c */ /* 0x000fe2000000181c */
[----:B------:R-:W3:Y:S04]  /*106e0*/  MUFU.EX2 R150, R150 ;  /* 0x0000009600967308 */ /* 0x000ee80000000800 */
[----:B------:R-:W-:Y:S01]  /*106f0*/  MUFU.EX2 R191, R191 ;  /* 0x000000bf00bf7308 */ /* 0x000fe20000000800 */
[----:B-1----:R-:W-:-:S03]  /*10700*/  FFMA.FTZ R13, R163, R50, -R81 ;  /* 0x00000032a30d7223 */ /* 0x002fc60000010851 */
[----:B------:R1:W-:Y:S02]  /*10710*/  MUFU.EX2 R163, R12 ;  /* 0x0000000c00a37308 */ /* 0x0003e40000000800 */
[----:B-1----:R-:W-:Y:S02]  /*10720*/  FFMA.FTZ R12, R162, R50, -R81 ;  /* 0x00000032a20c7223 */ /* 0x002fe40000010851 */
[----:B------:R-:W1:Y:S04]  /*10730*/  MUFU.EX2 R162, R13 ;  /* 0x0000000d00a27308 */ /* 0x000e680000000800 */
[----:B------:R4:W5:Y:S01]  /*10740*/  MUFU.EX2 R161, R12 ;  /* 0x0000000c00a17308 */ /* 0x0009620000000800 */
[----:B------:R-:W-:Y:S03]  /*10750*/  HMMA.16816.F32 R40, R36, R16, R40 ;  /* 0x000000102428723c */ /* 0x000fe60000001828 */
[----:B---3--:R-:W-:-:S05]  /*10760*/  F2FP.F16.F32.PACK_AB R16, R157, R150 ;  /* 0x000000969d10723e */ /* 0x008fca00000000ff */
[C---:B------:R-:W-:Y:S03]  /*10770*/  HMMA.16816.F32 R32, R36.reuse, R18, R32 ;  /* 0x000000122420723c */ /* 0x040fe60000001820 */
[----:B------:R-:W-:Y:S02]  /*10780*/  F2FP.F16.F32.PACK_AB R18, R155, R156 ;  /* 0x0000009c9b12723e */ /* 0x000fe400000000ff */
[----:B-1----:R-:W-:Y:S01]  /*10790*/  F2FP.F16.F32.PACK_AB R17, R162, R163 ;  /* 0x000000a3a211723e */ /* 0x002fe200000000ff */
[----:B----4-:R-:W1:Y:S01]  /*107a0*/  LDSM.16.MT88.4 R12, [R78+0x6800] ;  /* 0x006800004e0c783b */ /* 0x010e620000004200 */
[----:B-----5:R-:W-:Y:S01]  /*107b0*/  F2FP.F16.F32.PACK_AB R19, R191, R161 ;  /* 0x000000a1bf13723e */ /* 0x020fe200000000ff */
[----:B------:R-:W-:Y:S02]  /*107c0*/  HMMA.16816.F32 R24, R36, R6, R24 ;  /* 0x000000062418723c */ /* 0x000fe40000001818 */
[----:B------:R-:W3:Y:S06]  /*107d0*/  LDSM.16.MT88.4 R4, [R79+0x6c00] ;  /* 0x006c00004f04783b */ /* 0x000eec0000004200 */
[----:B--2---:R-:W-:Y:S05]  /*107e0*/  HMMA.16816.F32 R28, R16, R20, R28 ;  /* 0x00000014101c723c */ /* 0x004fea000000181c */
[-CC-:B------:R-:W-:Y:S01]  /*107f0*/  FFMA.FTZ R20, R202, R50.reuse, -R49.reuse ;  /* 0x00000032ca147223 */ /* 0x180fe20000010831 */
[----:B------:R-:W-:-:S03]  /*10800*/  FFMA.FTZ R21, R201, R50, -R49 ;  /* 0x00000032c9157223 */ /* 0x000fc60000010831 */
[----:B------:R2:W-:Y:S01]  /*10810*/  MUFU.EX2 R201, R20 ;  /* 0x0000001400c97308 */ /* 0x0005e20000000800 */
[-CC-:B------:R-:W-:Y:S01]  /*10820*/  FFMA.FTZ R208, R208, R50.reuse, -R49.reuse ;  /* 0x00000032d0d07223 */ /* 0x180fe20000010831 */
[----:B------:R-:W-:-:S03]  /*10830*/  FFMA.FTZ R36, R199, R50, -R49 ;  /* 0x00000032c7247223 */ /* 0x000fc60000010831 */
[----:B------:R4:W-:Y:S01]  /*10840*/  MUFU.EX2 R199, R208 ;  /* 0x000000d000c77308 */ /* 0x0009e20000000800 */
[----:B--2---:R-:W-:-:S03]  /*10850*/  FFMA.FTZ R20, R200, R50, -R81 ;  /* 0x00000032c8147223 */ /* 0x004fc60000010851 */
[----:B------:R2:W-:Y:S01]  /*10860*/  MUFU.EX2 R200, R21 ;  /* 0x0000001500c87308 */ /* 0x0005e20000000800 */
[C---:B------:R-:W-:Y:S03]  /*10870*/  HMMA.16816.F32 R24, R16.reuse, R22, R24 ;  /* 0x000000161018723c */ /* 0x040fe60000001818 */
[-CC-:B----4-:R-:W-:Y:S01]  /*10880*/  FFMA.FTZ R208, R203, R50.reuse, -R81.reuse ;  /* 0x00000032cbd07223 */ /* 0x190fe20000010851 */
[-CC-:B--2---:R-:W-:Y:S02]  /*10890*/  FFMA.FTZ R21, R207, R50.reuse, -R81.reuse ;  /* 0x00000032cf157223 */ /* 0x184fe40000010851 */
[----:B------:R2:W-:Y:S02]  /*108a0*/  MUFU.EX2 R207, R20 ;  /* 0x0000001400cf7308 */ /* 0x0005e40000000800 */
[-C--:B--2---:R-:W-:Y:S02]  /*108b0*/  FFMA.FTZ R20, R204, R50.reuse, -R81 ;  /* 0x00000032cc147223 */ /* 0x084fe40000010851 */
[----:B------:R-:W-:Y:S04]  /*108c0*/  MUFU.EX2 R204, R21 ;  /* 0x0000001500cc7308 */ /* 0x000fe80000000800 */
[----:B------:R2:W-:Y:S04]  /*108d0*/  MUFU.EX2 R203, R20 ;  /* 0x0000001400cb7308 */ /* 0x0005e80000000800 */
[----:B------:R4:W5:Y:S04]  /*108e0*/  MUFU.EX2 R202, R36 ;  /* 0x0000002400ca7308 */ /* 0x0009680000000800 */
[----:B------:R-:W3:Y:S01]  /*108f0*/  MUFU.EX2 R208, R208 ;  /* 0x000000d000d07308 */ /* 0x000ee20000000800 */
[----:B--2---:R-:W2:Y:S01]  /*10900*/  LDSM.16.MT88.4 R20, [R78+0x6c00] ;  /* 0x006c00004e14783b */ /* 0x004ea20000004200 */
[----:B-1----:R-:W-:Y:S03]  /*10910*/  HMMA.16816.F32 R40, R16, R12, R40 ;  /* 0x0000000c1028723c */ /* 0x002fe60000001828 */
[-CC-:B------:R-:W-:Y:S01]  /*10920*/  FFMA.FTZ R13, R209, R50.reuse, -R49.reuse ;  /* 0x00000032d10d7223 */ /* 0x180fe20000010831 */
[-CC-:B------:R-:W-:Y:S01]  /*10930*/  FFMA.FTZ R12, R206, R50.reuse, -R49.reuse ;  /* 0x00000032ce0c7223 */ /* 0x180fe20000010831 */
[----:B----4-:R-:W-:-:S02]  /*10940*/  FFMA.FTZ R36, R205, R50, -R49 ;  /* 0x00000032cd247223 */ /* 0x010fc40000010831 */
[----:B------:R-:W-:Y:S01]  /*10950*/  MUFU.EX2 R206, R13 ;  /* 0x0000000d00ce7308 */ /* 0x000fe20000000800 */
[----:B------:R-:W-:Y:S03]  /*10960*/  HMMA.16816.F32 R32, R16, R14, R32 ;  /* 0x0000000e1020723c */ /* 0x000fe60000001820 */
[----:B-----5:R-:W-:Y:S02]  /*10970*/  F2FP.F16.F32.PACK_AB R16, R202, R199 ;  /* 0x000000c7ca10723e */ /* 0x020fe400000000ff */
[----:B------:R-:W-:Y:S02]  /*10980*/  F2FP.F16.F32.PACK_AB R18, R200, R201 ;  /* 0x000000c9c812723e */ /* 0x000fe400000000ff */
[----:B------:R-:W-:Y:S02]  /*10990*/  F2FP.F16.F32.PACK_AB R17, R204, R207 ;  /* 0x000000cfcc11723e */ /* 0x000fe400000000ff */
[----:B---3--:R-:W-:Y:S01]  /*109a0*/  F2FP.F16.F32.PACK_AB R19, R208, R203 ;  /* 0x000000cbd013723e */ /* 0x008fe200000000ff */
[----:B------:R1:W-:Y:S06]  /*109b0*/  MUFU.EX2 R205, R12 ;  /* 0x0000000c00cd7308 */ /* 0x0003ec0000000800 */
[C---:B------:R-:W-:Y:S03]  /*109c0*/  HMMA.16816.F32 R28, R16.reuse, R4, R28 ;  /* 0x00000004101c723c */ /* 0x040fe6000000181c */
[-C--:B------:R-:W-:Y:S01]  /*109d0*/  FFMA.FTZ R5, R198, R50.reuse, -R49 ;  /* 0x00000032c6057223 */ /* 0x080fe20000010831 */
[-CC-:B------:R-:W-:Y:S01]  /*109e0*/  FFMA.FTZ R4, R197, R50.reuse, -R81.reuse ;  /* 0x00000032c5047223 */ /* 0x180fe20000010851 */
[----:B-1----:R-:W1:Y:S01]  /*109f0*/  LDSM.16.MT88.4 R12, [R79+0x7000] ;  /* 0x007000004f0c783b */ /* 0x002e620000004200 */
[----:B------:R3:W4:Y:S02]  /*10a00*/  MUFU.EX2 R198, R36 ;  /* 0x0000002400c67308 */ /* 0x0007240000000800 */
[----:B------:R-:W-:Y:S03]  /*10a10*/  HMMA.16816.F32 R24, R16, R6, R24 ;  /* 0x000000061018723c */ /* 0x000fe60000001818 */
[-CC-:B------:R-:W-:Y:S01]  /*10a20*/  FFMA.FTZ R38, R194, R50.reuse, -R81.reuse ;  /* 0x00000032c2267223 */ /* 0x180fe20000010851 */
[----:B------:R-:W-:Y:S01]  /*10a30*/  MUFU.EX2 R197, R5 ;  /* 0x0000000500c57308 */ /* 0x000fe20000000800 */
[-C--:B------:R-:W-:Y:S01]  /*10a40*/  FFMA.FTZ R37, R193, R50.reuse, -R81 ;  /* 0x00000032c1257223 */ /* 0x080fe20000010851 */
[-C--:B------:R-:W-:Y:S01]  /*10a50*/  FFMA.FTZ R210, R210, R50.reuse, -R49 ;  /* 0x00000032d2d27223 */ /* 0x080fe20000010831 */
[----:B---3--:R-:W-:-:S02]  /*10a60*/  FFMA.FTZ R36, R196, R50, -R81 ;  /* 0x00000032c4247223 */ /* 0x008fc40000010851 */
[----:B------:R3:W-:Y:S04]  /*10a70*/  MUFU.EX2 R196, R4 ;  /* 0x0000000400c47308 */ /* 0x0007e80000000800 */
[----:B------:R5:W-:Y:S01]  /*10a80*/  MUFU.EX2 R194, R36 ;  /* 0x0000002400c27308 */ /* 0x000be20000000800 */
[C---:B--2---:R-:W-:Y:S03]  /*10a90*/  HMMA.16816.F32 R40, R16.reuse, R20, R40 ;  /* 0x000000141028723c */ /* 0x044fe60000001828 */
[-CC-:B------:R-:W-:Y:S01]  /*10aa0*/  FFMA.FTZ R20, R192, R50.reuse, -R49.reuse ;  /* 0x00000032c0147223 */ /* 0x180fe20000010831 */
[----:B---3--:R-:W2:Y:S01]  /*10ab0*/  LDSM.16.MT88.4 R4, [R78+0x7000] ;  /* 0x007000004e04783b */ /* 0x008ea20000004200 */
[-CC-:B-----5:R-:W-:Y:S01]  /*10ac0*/  FFMA.FTZ R36, R195, R50.reuse, -R49.reuse ;  /* 0x00000032c3247223 */ /* 0x1a0fe20000010831 */
[----:B------:R-:W-:Y:S04]  /*10ad0*/  MUFU.EX2 R209, R210 ;  /* 0x000000d200d17308 */ /* 0x000fe80000000800 */
[----:B------:R-:W-:Y:S04]  /*10ae0*/  MUFU.EX2 R193, R38 ;  /* 0x0000002600c17308 */ /* 0x000fe80000000800 */
[----:B------:R-:W3:Y:S04]  /*10af0*/  MUFU.EX2 R195, R37 ;  /* 0x0000002500c37308 */ /* 0x000ee80000000800 */
[----:B------:R5:W2:Y:S01]  /*10b00*/  MUFU.EX2 R192, R36 ;  /* 0x0000002400c07308 */ /* 0x000aa20000000800 */
[-C--:B------:R-:W-:Y:S01]  /*10b10*/  FFMA.FTZ R21, R168, R50.reuse, -R49 ;  /* 0x00000032a8157223 */ /* 0x080fe20000010831 */
[----:B------:R-:W-:Y:S01]  /*10b20*/  FADD.FTZ R126, R127, R126 ;  /* 0x0000007e7f7e7221 */ /* 0x000fe20000010000 */
[----:B------:R-:W-:Y:S01]  /*10b30*/  FADD.FTZ R124, R125, R124 ;  /* 0x0000007c7d7c7221 */ /* 0x000fe20000010000 */
[----:B------:R4:W-:Y:S01]  /*10b40*/  MUFU.EX2 R168, R20 ;  /* 0x0000001400a87308 */ /* 0x0009e20000000800 */
[----:B------:R-:W-:Y:S01]  /*10b50*/  HMMA.16816.F32 R32, R16, R22, R32 ;  /* 0x000000161020723c */ /* 0x000fe20000001820 */
[----:B-----5:R-:W5:Y:S02]  /*10b60*/  LDSM.16.MT88.4 R36, [R79+0x7400] ;  /* 0x007400004f24783b */ /* 0x020f640000004200 */
[-CC-:B------:R-:W-:Y:S01]  /*10b70*/  FFMA.FTZ R17, R160, R50.reuse, -R81.reuse ;  /* 0x00000032a0117223 */ /* 0x180fe20000010851 */
[-CC-:B------:R-:W-:Y:S01]  /*10b80*/  FFMA.FTZ R16, R159, R50.reuse, -R81.reuse ;  /* 0x000000329f107223 */ /* 0x180fe20000010851 */
[-CC-:B----4-:R-:W-:Y:S01]  /*10b90*/  FFMA.FTZ R20, R167, R50.reuse, -R81.reuse ;  /* 0x00000032a7147223 */ /* 0x190fe20000010851 */
[----:B------:R-:W-:Y:S01]  /*10ba0*/  FADD.FTZ R126, R119, R126 ;  /* 0x0000007e777e7221 */ /* 0x000fe20000010000 */
[----:B------:R4:W2:Y:S01]  /*10bb0*/  MUFU.EX2 R167, R21 ;  /* 0x0000001500a77308 */ /* 0x0008a20000000800 */
[----:B------:R-:W-:Y:S01]  /*10bc0*/  FADD.FTZ R124, R118, R124 ;  /* 0x0000007c767c7221 */ /* 0x000fe20000010000 */
[----:B------:R-:W-:Y:S01]  /*10bd0*/  F2FP.F16.F32.PACK_AB R22, R198, R205 ;  /* 0x000000cdc616723e */ /* 0x000fe200000000ff */
[----:B------:R-:W-:Y:S01]  /*10be0*/  FFMA.FTZ R210, R158, R50, -R81 ;  /* 0x000000329ed27223 */ /* 0x000fe20000010851 */
[----:B------:R1:W-:Y:S01]  /*10bf0*/  MUFU.EX2 R160, R20 ;  /* 0x0000001400a07308 */ /* 0x0003e20000000800 */
[----:B---3--:R-:W-:Y:S01]  /*10c00*/  F2FP.F16.F32.PACK_AB R23, R195, R193 ;  /* 0x000000c1c317723e */ /* 0x008fe200000000ff */
[----:B------:R-:W-:Y:S01]  /*10c10*/  FADD.FTZ R126, R113, R126 ;  /* 0x0000007e717e7221 */ /* 0x000fe20000010000 */
[----:B------:R-:W-:Y:S01]  /*10c20*/  FADD.FTZ R124, R111, R124 ;  /* 0x0000007c6f7c7221 */ /* 0x000fe20000010000 */
[----:B------:R-:W3:Y:S04]  /*10c30*/  MUFU.EX2 R159, R17 ;  /* 0x00000011009f7308 */ /* 0x000ee80000000800 */
[----:B------:R2:W-:Y:S01]  /*10c40*/  MUFU.EX2 R158, R16 ;  /* 0x00000010009e7308 */ /* 0x0005e20000000800 */
[----:B----4-:R-:W-:-:S02]  /*10c50*/  F2FP.F16.F32.PACK_AB R21, R194, R196 ;  /* 0x000000c4c215723e */ /* 0x010fc400000000ff */
[----:B-1----:R-:W-:Y:S01]  /*10c60*/  F2FP.F16.F32.PACK_AB R20, R206, R209 ;  /* 0x000000d1ce14723e */ /* 0x002fe200000000ff */
[----:B------:R-:W1:Y:S01]  /*10c70*/  MUFU.EX2 R210, R210 ;  /* 0x000000d200d27308 */ /* 0x000e620000000800 */
[----:B------:R-:W-:Y:S01]  /*10c80*/  FADD.FTZ R112, R112, R126 ;  /* 0x0000007e70707221 */ /* 0x000fe20000010000 */
[----:B------:R-:W-:Y:S01]  /*10c90*/  FADD.FTZ R124, R108, R124 ;  /* 0x0000007c6c7c7221 */ /* 0x000fe20000010000 */
[----:B--2---:R-:W2:Y:S03]  /*10ca0*/  LDSM.16.MT88.4 R16, [R78+0x7400] ;  /* 0x007400004e10783b */ /* 0x004ea60000004200 */
[----:B------:R-:W-:Y:S05]  /*10cb0*/  HMMA.16816.F32 R28, R20, R12, R28 ;  /* 0x0000000c141c723c */ /* 0x000fea000000181c */
[----:B------:R-:W-:Y:S01]  /*10cc0*/  FADD.FTZ R112, R106, R112 ;  /* 0x000000706a707221 */ /* 0x000fe20000010000 */
[----:B------:R-:W-:-:S02]  /*10cd0*/  FADD.FTZ R107, R107, R124 ;  /* 0x0000007c6b6b7221 */ /* 0x000fc40000010000 */
[C---:B------:R-:W-:Y:S03]  /*10ce0*/  HMMA.16816.F32 R24, R20.reuse, R14, R24 ;  /* 0x0000000e1418723c */ /* 0x040fe60000001818 */
[----:B------:R-:W-:Y:S01]  /*10cf0*/  FADD.FTZ R100, R100, R112 ;  /* 0x0000007064647221 */ /* 0x000fe20000010000 */
[----:B------:R-:W-:Y:S01]  /*10d00*/  FADD.FTZ R99, R99, R107 ;  /* 0x0000006b63637221 */ /* 0x000fe20000010000 */
[----:B------:R-:W-:Y:S02]  /*10d10*/  F2FP.F16.F32.PACK_AB R12, R192, R197 ;  /* 0x000000c5c00c723e */ /* 0x000fe400000000ff */
[----:B------:R-:W-:Y:S01]  /*10d20*/  FADD.FTZ R100, R86, R100 ;  /* 0x0000006456647221 */ /* 0x000fe20000010000 */
[----:B------:R-:W-:Y:S01]  /*10d30*/  FADD.FTZ R99, R84, R99 ;  /* 0x0000006354637221 */ /* 0x000fe20000010000 */
[----:B------:R-:W-:Y:S03]  /*10d40*/  HMMA.16816.F32 R40, R20, R4, R40 ;  /* 0x000000041428723c */ /* 0x000fe60000001828 */
[----:B------:R-:W-:-:S02]  /*10d50*/  F2FP.F16.F32.PACK_AB R14, R167, R168 ;  /* 0x000000a8a70e723e */ /* 0x000fc400000000ff */
[----:B---3--:R-:W-:Y:S02]  /*10d60*/  F2FP.F16.F32.PACK_AB R13, R159, R160 ;  /* 0x000000a09f0d723e */ /* 0x008fe400000000ff */
[----:B-1----:R-:W-:Y:S01]  /*10d70*/  F2FP.F16.F32.PACK_AB R15, R210, R158 ;  /* 0x0000009ed20f723e */ /* 0x002fe200000000ff */
[----:B------:R-:W-:Y:S01]  /*10d80*/  HMMA.16816.F32 R32, R20, R6, R32 ;  /* 0x000000061420723c */ /* 0x000fe20000001820 */
[----:B------:R-:W1:Y:S02]  /*10d90*/  LDSM.16.MT88.4 R4, [R79+0x7800] ;  /* 0x007800004f04783b */ /* 0x000e640000004200 */
[----:B------:R-:W-:Y:S01]  /*10da0*/  FADD.FTZ R100, R88, R100 ;  /* 0x0000006458647221 */ /* 0x000fe20000010000 */
[----:B------:R-:W-:Y:S01]  /*10db0*/  FADD.FTZ R99, R93, R99 ;  /* 0x000000635d637221 */ /* 0x000fe20000010000 */
[-C--:B------:R-:W-:Y:S02]  /*10dc0*/  FFMA.FTZ R20, R142, R50.reuse, -R49 ;  /* 0x000000328e147223 */ /* 0x080fe40000010831 */
[----:B------:R-:W-:Y:S01]  /*10dd0*/  FADD.FTZ R87, R87, R100 ;  /* 0x0000006457577221 */ /* 0x000fe20000010000 */
[----:B------:R-:W-:Y:S01]  /*10de0*/  FADD.FTZ R99, R98, R99 ;  /* 0x0000006362637221 */ /* 0x000fe20000010000 */
[C---:B-----5:R-:W-:Y:S01]  /*10df0*/  HMMA.16816.F32 R28, R12.reuse, R36, R28 ;  /* 0x000000240c1c723c */ /* 0x060fe2000000181c */
[----:B------:R3:W-:Y:S04]  /*10e00*/  MUFU.EX2 R36, R20 ;  /* 0x0000001400247308 */ /* 0x0007e80000000800 */
[----:B------:R-:W-:Y:S01]  /*10e10*/  FADD.FTZ R87, R85, R87 ;  /* 0x0000005755577221 */ /* 0x000fe20000010000 */
[----:B------:R-:W-:Y:S01]  /*10e20*/  FADD.FTZ R97, R97, R99 ;  /* 0x0000006361617221 */ /* 0x000fe20000010000 */
[-C--:B------:R-:W-:Y:S01]  /*10e30*/  FFMA.FTZ R37, R137, R50.reuse, -R49 ;  /* 0x0000003289257223 */ /* 0x080fe20000010831 */
[-CC-:B------:R-:W-:Y:S01]  /*10e40*/  FFMA.FTZ R132, R132, R50.reuse, -R81.reuse ;  /* 0x0000003284847223 */ /* 0x180fe20000010851 */
[----:B------:R-:W-:Y:S03]  /*10e50*/  HMMA.16816.F32 R24, R12, R38, R24 ;  /* 0x000000260c18723c */ /* 0x000fe60000001818 */
[-CC-:B------:R-:W-:Y:S01]  /*10e60*/  FFMA.FTZ R38, R134, R50.reuse, -R81.reuse ;  /* 0x0000003286267223 */ /* 0x180fe20000010851 */
[-CC-:B------:R-:W-:Y:S01]  /*10e70*/  FFMA.FTZ R39, R133, R50.reuse, -R81.reuse ;  /* 0x0000003285277223 */ /* 0x180fe20000010851 */
[-C--:B---3--:R-:W-:Y:S01]  /*10e80*/  FFMA.FTZ R20, R135, R50.reuse, -R81 ;  /* 0x0000003287147223 */ /* 0x088fe20000010851 */
[-CC-:B------:R-:W-:Y:S01]  /*10e90*/  FFMA.FTZ R143, R143, R50.reuse, -R49.reuse ;  /* 0x000000328f8f7223 */ /* 0x180fe20000010831 */
[----:B------:R-:W-:Y:S01]  /*10ea0*/  FFMA.FTZ R136, R136, R50, -R49 ;  /* 0x0000003288887223 */ /* 0x000fe20000010831 */
[----:B------:R-:W-:Y:S01]  /*10eb0*/  FADD.FTZ R87, R90, R87 ;  /* 0x000000575a577221 */ /* 0x000fe20000010000 */
[----:B------:R3:W-:Y:S01]  /*10ec0*/  MUFU.EX2 R134, R20 ;  /* 0x0000001400867308 */ /* 0x0007e20000000800 */
[----:B------:R-:W-:-:S02]  /*10ed0*/  FADD.FTZ R97, R96, R97 ;  /* 0x0000006160617221 */ /* 0x000fc40000010000 */
[----:B------:R-:W-:Y:S01]  /*10ee0*/  FADD.FTZ R89, R89, R87 ;  /* 0x0000005759597221 */ /* 0x000fe20000010000 */
[----:B------:R-:W4:Y:S01]  /*10ef0*/  MUFU.EX2 R142, R143 ;  /* 0x0000008f008e7308 */ /* 0x000f220000000800 */
[----:B------:R-:W-:-:S03]  /*10f00*/  FADD.FTZ R116, R116, R97 ;  /* 0x0000006174747221 */ /* 0x000fc60000010000 */
[----:B------:R-:W-:Y:S01]  /*10f10*/  MUFU.EX2 R37, R37 ;  /* 0x0000002500257308 */ /* 0x000fe20000000800 */
[----:B---3--:R-:W3:Y:S03]  /*10f20*/  LDSM.16.MT88.4 R20, [R78+0x7800] ;  /* 0x007800004e14783b */ /* 0x008ee60000004200 */
[----:B------:R-:W5:Y:S04]  /*10f30*/  MUFU.EX2 R135, R136 ;  /* 0x0000008800877308 */ /* 0x000f680000000800 */
[----:B------:R-:W1:Y:S04]  /*10f40*/  MUFU.EX2 R38, R38 ;  /* 0x0000002600267308 */ /* 0x000e680000000800 */
[----:B------:R-:W-:Y:S04]  /*10f50*/  MUFU.EX2 R39, R39 ;  /* 0x0000002700277308 */ /* 0x000fe80000000800 */
[----:B------:R-:W1:Y:S01]  /*10f60*/  MUFU.EX2 R132, R132 ;  /* 0x0000008400847308 */ /* 0x000e620000000800 */
[----:B--2---:R-:W-:Y:S03]  /*10f70*/  HMMA.16816.F32 R40, R12, R16, R40 ;  /* 0x000000100c28723c */ /* 0x004fe60000001828 */
[----:B------:R-:W-:Y:S01]  /*10f80*/  FADD.FTZ R89, R103, R89 ;  /* 0x0000005967597221 */ /* 0x000fe20000010000 */
[----:B------:R-:W-:Y:S01]  /*10f90*/  FADD.FTZ R116, R115, R116 ;  /* 0x0000007473747221 */ /* 0x000fe20000010000 */
[----:B------:R-:W-:-:S03]  /*10fa0*/  FFMA.FTZ R118, R117, R50, -R49 ;  /* 0x0000003275767223 */ /* 0x000fc60000010831 */
[----:B------:R-:W-:Y:S03]  /*10fb0*/  HMMA.16816.F32 R32, R12, R18, R32 ;  /* 0x000000120c20723c */ /* 0x000fe60000001820 */
[-CC-:B------:R-:W-:Y:S01]  /*10fc0*/  FFMA.FTZ R13, R122, R50.reuse, -R49.reuse ;  /* 0x000000327a0d7223 */ /* 0x180fe20000010831 */
[----:B------:R-:W-:Y:S01]  /*10fd0*/  FFMA.FTZ R12, R121, R50, -R49 ;  /* 0x00000032790c7223 */ /* 0x000fe20000010831 */
[----:B------:R-:W-:Y:S01]  /*10fe0*/  FADD.FTZ R102, R102, R89 ;  /* 0x0000005966667221 */ /* 0x000fe20000010000 */
[----:B------:R-:W-:Y:S01]  /*10ff0*/  FADD.FTZ R116, R114, R116 ;  /* 0x0000007472747221 */ /* 0x000fe20000010000 */
[----:B------:R-:W-:Y:S01]  /*11000*/  MUFU.EX2 R121, R13 ;  /* 0x0000000d00797308 */ /* 0x000fe20000000800 */
[----:B----4-:R-:W-:Y:S01]  /*11010*/  F2FP.F16.F32.PACK_AB R16, R36, R142 ;  /* 0x0000008e2410723e */ /* 0x010fe200000000ff */
[----:B------:R-:W-:Y:S02]  /*11020*/  FADD.FTZ R102, R101, R102 ;  /* 0x0000006665667221 */ /* 0x000fe40000010000 */
[----:B------:R2:W-:Y:S01]  /*11030*/  MUFU.EX2 R117, R12 ;  /* 0x0000000c00757308 */ /* 0x0005e20000000800 */
[----:B------:R-:W-:Y:S01]  /*11040*/  FADD.FTZ R116, R120, R116 ;  /* 0x0000007478747221 */ /* 0x000fe20000010000 */
[----:B-----5:R-:W-:-:S02]  /*11050*/  F2FP.F16.F32.PACK_AB R18, R135, R37 ;  /* 0x000000258712723e */ /* 0x020fc400000000ff */
[----:B-1----:R-:W-:Y:S02]  /*11060*/  F2FP.F16.F32.PACK_AB R17, R38, R134 ;  /* 0x000000862611723e */ /* 0x002fe400000000ff */
[----:B------:R-:W-:Y:S01]  /*11070*/  F2FP.F16.F32.PACK_AB R19, R132, R39 ;  /* 0x000000278413723e */ /* 0x000fe200000000ff */
[----:B------:R-:W-:Y:S01]  /*11080*/  FADD.FTZ R102, R128, R102 ;  /* 0x0000006680667221 */ /* 0x000fe20000010000 */
[----:B------:R-:W-:Y:S01]  /*11090*/  FADD.FTZ R140, R140, R116 ;  /* 0x000000748c8c7221 */ /* 0x000fe20000010000 */
[----:B--2---:R-:W1:Y:S04]  /*110a0*/  LDSM.16.MT88.4 R12, [R79+0x7c00] ;  /* 0x007c00004f0c783b */ /* 0x004e680000004200 */
[----:B------:R-:W-:Y:S05]  /*110b0*/  HMMA.16816.F32 R28, R16, R4, R28 ;  /* 0x00000004101c723c */ /* 0x000fea000000181c */
[----:B------:R-:W-:Y:S01]  /*110c0*/  FADD.FTZ R131, R131, R102 ;  /* 0x0000006683837221 */ /* 0x000fe20000010000 */
[----:B------:R-:W-:Y:S01]  /*110d0*/  FADD.FTZ R140, R139, R140 ;  /* 0x0000008c8b8c7221 */ /* 0x000fe20000010000 */
[-CC-:B------:R-:W-:Y:S01]  /*110e0*/  FFMA.FTZ R4, R110, R50.reuse, -R81.reuse ;  /* 0x000000326e047223 */ /* 0x180fe20000010851 */
[-CC-:B------:R-:W-:Y:S01]  /*110f0*/  FFMA.FTZ R5, R109, R50.reuse, -R81.reuse ;  /* 0x000000326d057223 */ /* 0x180fe20000010851 */
[-C--:B------:R-:W-:Y:S01]  /*11100*/  FFMA.FTZ R106, R104, R50.reuse, -R81 ;  /* 0x00000032686a7223 */ /* 0x080fe20000010851 */
[----:B------:R-:W-:Y:S01]  /*11110*/  FADD.FTZ R131, R130, R131 ;  /* 0x0000008382837221 */ /* 0x000fe20000010000 */
[----:B------:R-:W-:Y:S01]  /*11120*/  FADD.FTZ R140, R138, R140 ;  /* 0x0000008c8a8c7221 */ /* 0x000fe20000010000 */
[----:B------:R2:W-:Y:S01]  /*11130*/  MUFU.EX2 R109, R4 ;  /* 0x00000004006d7308 */ /* 0x0005e20000000800 */
[----:B------:R-:W-:Y:S01]  /*11140*/  FFMA.FTZ R123, R123, R50, -R49 ;  /* 0x000000327b7b7223 */ /* 0x000fe20000010831 */
[----:B------:R-:W-:Y:S01]  /*11150*/  FADD.FTZ R131, R129, R131 ;  /* 0x0000008381837221 */ /* 0x000fe20000010000 */
[----:B------:R-:W-:Y:S01]  /*11160*/  FADD.FTZ R141, R141, R140 ;  /* 0x0000008c8d8d7221 */ /* 0x000fe20000010000 */
[----:B------:R-:W4:Y:S02]  /*11170*/  MUFU.EX2 R110, R118 ;  /* 0x00000076006e7308 */ /* 0x000f240000000800 */
[----:B------:R-:W-:-:S02]  /*11180*/  FADD.FTZ R146, R146, R131 ;  /* 0x0000008392927221 */ /* 0x000fc40000010000 */
[----:B------:R-:W-:Y:S01]  /*11190*/  MUFU.EX2 R122, R123 ;  /* 0x0000007b007a7308 */ /* 0x000fe20000000800 */
[----:B--2---:R-:W-:-:S03]  /*111a0*/  FFMA.FTZ R4, R105, R50, -R81 ;  /* 0x0000003269047223 */ /* 0x004fc60000010851 */
[----:B------:R-:W-:Y:S01]  /*111b0*/  MUFU.EX2 R106, R106 ;  /* 0x0000006a006a7308 */ /* 0x000fe20000000800 */
[----:B------:R-:W-:-:S03]  /*111c0*/  FADD.FTZ R141, R147, R141 ;  /* 0x0000008d938d7221 */ /* 0x000fc60000010000 */
[----:B------:R-:W2:Y:S04]  /*111d0*/  MUFU.EX2 R105, R5 ;  /* 0x0000000500697308 */ /* 0x000ea80000000800 */
[----:B------:R5:W1:Y:S01]  /*111e0*/  MUFU.EX2 R104, R4 ;  /* 0x0000000400687308 */ /* 0x000a620000000800 */
[----:B------:R-:W-:Y:S03]  /*111f0*/  HMMA.16816.F32 R24, R16, R6, R24 ;  /* 0x000000061018723c */ /* 0x000fe60000001818 */
[----:B------:R-:W-:Y:S01]  /*11200*/  FFMA.FTZ R95, R95, R50, -R49 ;  /* 0x000000325f5f7223 */ /* 0x000fe20000010831 */
[----:B------:R-:W-:Y:S01]  /*11210*/  FADD.FTZ R146, R145, R146 ;  /* 0x0000009291927221 */ /* 0x000fe20000010000 */
[----:B------:R-:W-:-:S03]  /*11220*/  FADD.FTZ R141, R154, R141 ;  /* 0x0000008d9a8d7221 */ /* 0x000fc60000010000 */
[C---:B---3--:R-:W-:Y:S03]  /*11230*/  HMMA.16816.F32 R40, R16.reuse, R20, R40 ;  /* 0x000000141028723c */ /* 0x048fe60000001828 */
[-CC-:B------:R-:W-:Y:S01]  /*11240*/  FFMA.FTZ R20, R94, R50.reuse, -R49.reuse ;  /* 0x000000325e147223 */ /* 0x180fe20000010831 */
[----:B-----5:R-:W3:Y:S04]  /*11250*/  LDSM.16.MT88.4 R4, [R78+0x7c00] ;  /* 0x007c00004e04783b */ /* 0x020ee80000004200 */
[----:B------:R-:W-:Y:S03]  /*11260*/  HMMA.16816.F32 R32, R16, R22, R32 ;  /* 0x000000161020723c */ /* 0x000fe60000001820 */
[----:B------:R-:W-:Y:S01]  /*11270*/  FFMA.FTZ R16, R92, R50, -R49 ;  /* 0x000000325c107223 */ /* 0x000fe20000010831 */
[----:B------:R5:W-:Y:S01]  /*11280*/  MUFU.EX2 R94, R95 ;  /* 0x0000005f005e7308 */ /* 0x000be20000000800 */
[----:B------:R-:W-:Y:S01]  /*11290*/  FADD.FTZ R146, R144, R146 ;  /* 0x0000009290927221 */ /* 0x000fe20000010000 */
[----:B------:R-:W-:Y:S01]  /*112a0*/  FADD.FTZ R141, R153, R141 ;  /* 0x0000008d998d7221 */ /* 0x000fe20000010000 */
[----:B----4-:R-:W-:Y:S01]  /*112b0*/  F2FP.F16.F32.PACK_AB R22, R110, R117 ;  /* 0x000000756e16723e */ /* 0x010fe200000000ff */
[----:B------:R4:W3:Y:S01]  /*112c0*/  MUFU.EX2 R92, R20 ;  /* 0x00000014005c7308 */ /* 0x0008e20000000800 */
[----:B--2---:R-:W-:Y:S01]  /*112d0*/  F2FP.F16.F32.PACK_AB R21, R105, R109 ;  /* 0x0000006d6915723e */ /* 0x004fe200000000ff */
[----:B------:R-:W-:Y:S01]  /*112e0*/  FADD.FTZ R146, R151, R146 ;  /* 0x0000009297927221 */ /* 0x000fe20000010000 */
[----:B-1----:R-:W-:Y:S01]  /*112f0*/  F2FP.F16.F32.PACK_AB R23, R106, R104 ;  /* 0x000000686a17723e */ /* 0x002fe200000000ff */
[----:B------:R-:W-:Y:S01]  /*11300*/  FADD.FTZ R141, R152, R141 ;  /* 0x0000008d988d7221 */ /* 0x000fe20000010000 */
[----:B-----5:R-:W-:-:S02]  /*11310*/  FFMA.FTZ R95, R91, R50, -R49 ;  /* 0x000000325b5f7223 */ /* 0x020fc40000010831 */
[----:B------:R1:W-:Y:S01]  /*11320*/  MUFU.EX2 R91, R16 ;  /* 0x00000010005b7308 */ /* 0x0003e20000000800 */
[----:B----4-:R-:W-:Y:S01]  /*11330*/  F2FP.F16.F32.PACK_AB R20, R121, R122 ;  /* 0x0000007a7914723e */ /* 0x010fe200000000ff */
[----:B------:R-:W-:Y:S01]  /*11340*/  FADD.FTZ R150, R150, R146 ;  /* 0x0000009296967221 */ /* 0x000fe20000010000 */
[----:B------:R-:W-:Y:S01]  /*11350*/  FADD.FTZ R163, R163, R141 ;  /* 0x0000008da3a37221 */ /* 0x000fe20000010000 */
[----:B-1----:R-:W1:Y:S04]  /*11360*/  LDSM.16.MT88.4 R16, [R79+0x8000] ;  /* 0x008000004f10783b */ /* 0x002e680000004200 */
[C---:B------:R-:W-:Y:S05]  /*11370*/  HMMA.16816.F32 R28, R20.reuse, R12, R28 ;  /* 0x0000000c141c723c */ /* 0x040fea000000181c */
[-C--:B------:R-:W-:Y:S01]  /*11380*/  FFMA.FTZ R12, R82, R50.reuse, -R81 ;  /* 0x00000032520c7223 */ /* 0x080fe20000010851 */
[----:B------:R-:W-:Y:S01]  /*11390*/  FADD.FTZ R150, R157, R150 ;  /* 0x000000969d967221 */ /* 0x000fe20000010000 */
[----:B------:R-:W-:Y:S01]  /*113a0*/  FADD.FTZ R163, R162, R163 ;  /* 0x000000a3a2a37221 */ /* 0x000fe20000010000 */
[-CC-:B------:R-:W-:Y:S01]  /*113b0*/  FFMA.FTZ R84, R80, R50.reuse, -R81.reuse ;  /* 0x0000003250547223 */ /* 0x180fe20000010851 */
[-C--:B------:R-:W-:Y:S01]  /*113c0*/  FFMA.FTZ R65, R65, R50.reuse, -R81 ;  /* 0x0000003241417223 */ /* 0x080fe20000010851 */
[----:B------:R-:W-:Y:S01]  /*113d0*/  FADD.FTZ R156, R156, R150 ;  /* 0x000000969c9c7221 */ /* 0x000fe20000010000 */
[----:B------:R-:W-:Y:S01]  /*113e0*/  FADD.FTZ R161, R161, R163 ;  /* 0x000000a3a1a17221 */ /* 0x000fe20000010000 */
[----:B------:R2:W-:Y:S01]  /*113f0*/  MUFU.EX2 R80, R12 ;  /* 0x0000000c00507308 */ /* 0x0005e20000000800 */
[----:B------:R-:W-:Y:S03]  /*11400*/  HMMA.16816.F32 R24, R20, R14, R24 ;  /* 0x0000000e1418723c */ /* 0x000fe60000001818 */
[----:B------:R-:W-:Y:S01]  /*11410*/  FFMA.FTZ R86, R83, R50, -R81 ;  /* 0x0000003253567223 */ /* 0x000fe20000010851 */
[----:B------:R-:W-:Y:S01]  /*11420*/  FADD.FTZ R156, R155, R156 ;  /* 0x0000009c9b9c7221 */ /* 0x000fe20000010000 */
[----:B------:R-:W-:Y:S01]  /*11430*/  FADD.FTZ R161, R191, R161 ;  /* 0x000000a1bfa17221 */ /* 0x000fe20000010000 */
[----:B------:R-:W-:Y:S02]  /*11440*/  MUFU.EX2 R83, R95 ;  /* 0x0000005f00537308 */ /* 0x000fe40000000800 */
[----:B------:R-:W-:-:S02]  /*11450*/  FADD.FTZ R199, R199, R156 ;  /* 0x0000009cc7c77221 */ /* 0x000fc40000010000 */
[----:B------:R-:W4:Y:S01]  /*11460*/  MUFU.EX2 R82, R86 ;  /* 0x0000005600527308 */ /* 0x000f220000000800 */
[----:B--2---:R-:W2:Y:S03]  /*11470*/  LDSM.16.MT88.4 R12, [R78+0x8000] ;  /* 0x008000004e0c783b */ /* 0x004ea60000004200 */
[----:B------:R-:W-:Y:S01]  /*11480*/  MUFU.EX2 R84, R84 ;  /* 0x0000005400547308 */ /* 0x000fe20000000800 */
[----:B------:R-:W-:-:S03]  /*11490*/  FADD.FTZ R207, R207, R161 ;  /* 0x000000a1cfcf7221 */ /* 0x000fc60000010000 */
[----:B------:R-:W5:Y:S01]  /*114a0*/  MUFU.EX2 R65, R65 ;  /* 0x0000004100417308 */ /* 0x000f620000000800 */
[----:B------:R-:W-:Y:S01]  /*114b0*/  FADD.FTZ R199, R202, R199 ;  /* 0x000000c7cac77221 */ /* 0x000fe20000010000 */
[----:B------:R-:W-:-:S03]  /*114c0*/  FADD.FTZ R207, R204, R207 ;  /* 0x000000cfcccf7221 */ /* 0x000fc60000010000 */
[----:B------:R-:W-:Y:S01]  /*114d0*/  FADD.FTZ R201, R201, R199 ;  /* 0x000000c7c9c97221 */ /* 0x000fe20000010000 */
[----:B------:R-:W-:Y:S01]  /*114e0*/  FADD.FTZ R203, R203, R207 ;  /* 0x000000cfcbcb7221 */ /* 0x000fe20000010000 */
[C---:B---3--:R-:W-:Y:S03]  /*114f0*/  HMMA.16816.F32 R40, R20.reuse, R4, R40 ;  /* 0x000000041428723c */ /* 0x048fe60000001828 */
[----:B------:R-:W-:Y:S01]  /*11500*/  F2FP.F16.F32.PACK_AB R4, R92, R94 ;  /* 0x0000005e5c04723e */ /* 0x000fe200000000ff */
[----:B------:R-:W-:Y:S01]  /*11510*/  FADD.FTZ R201, R200, R201 ;  /* 0x000000c9c8c97221 */ /* 0x000fe20000010000 */
[----:B----4-:R-:W-:Y:S01]  /*11520*/  F2FP.F16.F32.PACK_AB R5, R80, R82 ;  /* 0x000000525005723e */ /* 0x010fe200000000ff */
[----:B------:R-:W-:Y:S02]  /*11530*/  FADD.FTZ R203, R208, R203 ;  /* 0x000000cbd0cb7221 */ /* 0x000fe40000010000 */
[----:B------:R-:W-:Y:S03]  /*11540*/  HMMA.16816.F32 R32, R20, R6, R32 ;  /* 0x000000061420723c */ /* 0x000fe60000001820 */
[----:B------:R-:W-:-:S02]  /*11550*/  F2FP.F16.F32.PACK_AB R6, R83, R91 ;  /* 0x0000005b5306723e */ /* 0x000fc400000000ff */
[----:B-----5:R-:W-:Y:S01]  /*11560*/  F2FP.F16.F32.PACK_AB R7, R65, R84 ;  /* 0x000000544107723e */ /* 0x020fe200000000ff */
[----:B------:R-:W-:Y:S01]  /*11570*/  FADD.FTZ R201, R209, R201 ;  /* 0x000000c9d1c97221 */ /* 0x000fe20000010000 */
[----:B------:R-:W-:-:S03]  /*11580*/  FADD.FTZ R203, R196, R203 ;  /* 0x000000cbc4cb7221 */ /* 0x000fc60000010000 */
[----:B------:R-:W-:Y:S01]  /*11590*/  FADD.FTZ R206, R206, R201 ;  /* 0x000000c9cece7221 */ /* 0x000fe20000010000 */
[----:B------:R-:W-:Y:S01]  /*115a0*/  FADD.FTZ R194, R194, R203 ;  /* 0x000000cbc2c27221 */ /* 0x000fe20000010000 */
[C---:B-1----:R-:W-:Y:S05]  /*115b0*/  HMMA.16816.F32 R28, R4.reuse, R16, R28 ;  /* 0x00000010041c723c */ /* 0x042fea000000181c */
[----:B------:R-:W-:Y:S01]  /*115c0*/  FADD.FTZ R206, R205, R206 ;  /* 0x000000cecdce7221 */ /* 0x000fe20000010000 */
[----:B------:R-:W-:Y:S02]  /*115d0*/  FADD.FTZ R194, R193, R194 ;  /* 0x000000c2c1c27221 */ /* 0x000fe40000010000 */
[C---:B------:R-:W-:Y:S01]  /*115e0*/  HMMA.16816.F32 R24, R4.reuse, R18, R24 ;  /* 0x000000120418723c */ /* 0x040fe20000001818 */
[----:B------:R-:W1:Y:S02]  /*115f0*/  LDSM.16.MT88.4 R16, [R79+0x8400] ;  /* 0x008400004f10783b */ /* 0x000e640000004200 */
[-C--:B------:R-:W-:Y:S01]  /*11600*/  FFMA.FTZ R64, R64, R50.reuse, -R81 ;  /* 0x0000003240407223 */ /* 0x080fe20000010851 */
[----:B------:R-:W-:Y:S01]  /*11610*/  FADD.FTZ R206, R198, R206 ;  /* 0x000000cec6ce7221 */ /* 0x000fe20000010000 */
[----:B------:R-:W-:Y:S01]  /*11620*/  FADD.FTZ R194, R195, R194 ;  /* 0x000000c2c3c27221 */ /* 0x000fe20000010000 */
[-C--:B------:R-:W-:Y:S01]  /*11630*/  FFMA.FTZ R22, R74, R50.reuse, -R49 ;  /* 0x000000324a167223 */ /* 0x080fe20000010831 */
[-C--:B------:R-:W-:Y:S01]  /*11640*/  FFMA.FTZ R74, R63, R50.reuse, -R81 ;  /* 0x000000323f4a7223 */ /* 0x080fe20000010851 */
[----:B------:R-:W-:Y:S01]  /*11650*/  FADD.FTZ R206, R197, R206 ;  /* 0x000000cec5ce7221 */ /* 0x000fe20000010000 */
[----:B------:R3:W-:Y:S01]  /*11660*/  MUFU.EX2 R63, R64 ;  /* 0x00000040003f7308 */ /* 0x0007e20000000800 */
[----:B------:R-:W-:Y:S01]  /*11670*/  FADD.FTZ R194, R160, R194 ;  /* 0x000000c2a0c27221 */ /* 0x000fe20000010000 */
[-CC-:B------:R-:W-:Y:S01]  /*11680*/  FFMA.FTZ R23, R77, R50.reuse, -R49.reuse ;  /* 0x000000324d177223 */ /* 0x180fe20000010831 */
[-CC-:B------:R-:W-:Y:S01]  /*11690*/  FFMA.FTZ R21, R76, R50.reuse, -R49.reuse ;  /* 0x000000324c157223 */ /* 0x180fe20000010831 */
[-C--:B------:R-:W-:Y:S01]  /*116a0*/  FFMA.FTZ R20, R75, R50.reuse, -R49 ;  /* 0x000000324b147223 */ /* 0x080fe20000010831 */
[C---:B--2---:R-:W-:Y:S03]  /*116b0*/  HMMA.16816.F32 R40, R4.reuse, R12, R40 ;  /* 0x0000000c0428723c */ /* 0x044fe60000001828 */
[----:B------:R-:W-:Y:S01]  /*116c0*/  FADD.FTZ R192, R192, R206 ;  /* 0x000000cec0c07221 */ /* 0x000fe20000010000 */
[----:B------:R-:W-:Y:S01]  /*116d0*/  FADD.FTZ R159, R159, R194 ;  /* 0x000000c29f9f7221 */ /* 0x000fe20000010000 */
[----:B------:R-:W-:Y:S03]  /*116e0*/  MUFU.EX2 R23, R23 ;  /* 0x0000001700177308 */ /* 0x000fe60000000800 */
[----:B------:R-:W-:Y:S03]  /*116f0*/  HMMA.16816.F32 R32, R4, R14, R32 ;  /* 0x0000000e0420723c */ /* 0x000fe60000001820 */
[----:B---3--:R-:W-:Y:S01]  /*11700*/  FFMA.FTZ R64, R62, R50, -R81 ;  /* 0x000000323e407223 */ /* 0x008fe20000010851 */
[----:B------:R-:W2:Y:S01]  /*11710*/  LDSM.16.MT88.4 R12, [R78+0x8400] ;  /* 0x008400004e0c783b */ /* 0x000ea20000004200 */
        /* <DEDUP_REMOVED lines=25> */
[C---:B-1----:R-:W-:Y:S03]  /*118b0*/  HMMA.16816.F32 R28, R4.reuse, R16, R28 ;  /* 0x00000010041c723c */ /* 0x042fe6000000181c */
[-CC-:B------:R-:W-:Y:S01]  /*118c0*/  FFMA.FTZ R16, R72, R50.reuse, -R49.reuse ;  /* 0x0000003248107223 */ /* 0x180fe20000010831 */
[-C--:B------:R-:W-:Y:S01]  /*118d0*/  FFMA.FTZ R17, R71, R50.reuse, -R49 ;  /* 0x0000003247117223 */ /* 0x080fe20000010831 */
[----:B------:R1:W-:Y:S01]  /*118e0*/  MUFU.EX2 R72, R73 ;  /* 0x0000004900487308 */ /* 0x0003e20000000800 */
[----:B------:R-:W-:Y:S01]  /*118f0*/  FADD.FTZ R37, R122, R37 ;  /* 0x000000257a257221 */ /* 0x000fe20000010000 */
[----:B------:R-:W-:Y:S01]  /*11900*/  FADD.FTZ R38, R109, R38 ;  /* 0x000000266d267221 */ /* 0x000fe20000010000 */
[-C--:B------:R-:W-:Y:S01]  /*11910*/  FFMA.FTZ R74, R60, R50.reuse, -R81 ;  /* 0x000000323c4a7223 */ /* 0x080fe20000010851 */
[----:B------:R-:W3:Y:S01]  /*11920*/  MUFU.EX2 R71, R16 ;  /* 0x0000001000477308 */ /* 0x000ee20000000800 */
[----:B------:R-:W-:Y:S03]  /*11930*/  HMMA.16816.F32 R24, R4, R18, R24 ;  /* 0x000000120418723c */ /* 0x000fe60000001818 */
[----:B------:R-:W-:Y:S01]  /*11940*/  FADD.FTZ R37, R121, R37 ;  /* 0x0000002579257221 */ /* 0x000fe20000010000 */
[----:B------:R-:W-:Y:S01]  /*11950*/  FADD.FTZ R38, R105, R38 ;  /* 0x0000002669267221 */ /* 0x000fe20000010000 */
[----:B------:R-:W-:Y:S01]  /*11960*/  LDSM.16.MT88.4 R132, [R78+0x8c00] ;  /* 0x008c00004e84783b */ /* 0x000fe20000004200 */
[----:B-1----:R-:W-:-:S02]  /*11970*/  FFMA.FTZ R73, R70, R50, -R49 ;  /* 0x0000003246497223 */ /* 0x002fc40000010831 */
[----:B------:R1:W-:Y:S01]  /*11980*/  MUFU.EX2 R70, R17 ;  /* 0x0000001100467308 */ /* 0x0003e20000000800 */
[----:B------:R-:W-:Y:S01]  /*11990*/  FADD.FTZ R37, R117, R37 ;  /* 0x0000002575257221 */ /* 0x000fe20000010000 */
[----:B------:R-:W-:Y:S01]  /*119a0*/  FADD.FTZ R38, R104, R38 ;  /* 0x0000002668267221 */ /* 0x000fe20000010000 */
[C---:B--2---:R-:W-:Y:S01]  /*119b0*/  HMMA.16816.F32 R40, R4.reuse, R12, R40 ;  /* 0x0000000c0428723c */ /* 0x044fe20000001828 */
[----:B------:R2:W4:Y:S02]  /*119c0*/  MUFU.EX2 R60, R73 ;  /* 0x00000049003c7308 */ /* 0x0005240000000800 */
[----:B------:R-:W-:Y:S01]  /*119d0*/  FADD.FTZ R37, R110, R37 ;  /* 0x000000256e257221 */ /* 0x000fe20000010000 */
[----:B-1----:R-:W1:Y:S04]  /*119e0*/  LDSM.16.MT88.4 R16, [R79+0x8800] ;  /* 0x008800004f10783b */ /* 0x002e680000004200 */
[----:B------:R-:W-:Y:S03]  /*119f0*/  HMMA.16816.F32 R32, R4, R14, R32 ;  /* 0x0000000e0420723c */ /* 0x000fe60000001820 */
[----:B------:R-:W-:Y:S01]  /*11a00*/  FADD.FTZ R38, R106, R38 ;  /* 0x000000266a267221 */ /* 0x000fe20000010000 */
[----:B--2---:R-:W-:Y:S01]  /*11a10*/  FFMA.FTZ R73, R59, R50, -R81 ;  /* 0x000000323b497223 */ /* 0x004fe20000010851 */
[----:B------:R-:W2:Y:S01]  /*11a20*/  LDSM.16.MT88.4 R4, [R78+0x8800] ;  /* 0x008800004e04783b */ /* 0x000ea20000004200 */
[----:B------:R5:W-:Y:S01]  /*11a30*/  MUFU.EX2 R59, R74 ;  /* 0x0000004a003b7308 */ /* 0x000be20000000800 */
[----:B------:R-:W-:Y:S01]  /*11a40*/  FADD.FTZ R94, R94, R37 ;  /* 0x000000255e5e7221 */ /* 0x000fe20000010000 */
[----:B------:R-:W-:-:S03]  /*11a50*/  FADD.FTZ R82, R82, R38 ;  /* 0x0000002652527221 */ /* 0x000fc60000010000 */
[----:B------:R-:W-:Y:S01]  /*11a60*/  FADD.FTZ R92, R92, R94 ;  /* 0x0000005e5c5c7221 */ /* 0x000fe20000010000 */
[----:B------:R-:W-:Y:S01]  /*11a70*/  FADD.FTZ R82, R80, R82 ;  /* 0x0000005250527221 */ /* 0x000fe20000010000 */
[-CC-:B-----5:R-:W-:Y:S02]  /*11a80*/  FFMA.FTZ R74, R58, R50.reuse, -R81.reuse ;  /* 0x000000323a4a7223 */ /* 0x1a0fe40000010851 */
[----:B------:R5:W1:Y:S01]  /*11a90*/  MUFU.EX2 R58, R73 ;  /* 0x00000049003a7308 */ /* 0x000a620000000800 */
        /* <DEDUP_REMOVED lines=12> */
[----:B-1----:R-:W-:Y:S01]  /*11b60*/  F2FP.F16.F32.PACK_AB R13, R58, R59 ;  /* 0x0000003b3a0d723e */ /* 0x002fe200000000ff */
[----:B------:R-:W-:Y:S01]  /*11b70*/  FADD.FTZ R62, R62, R84 ;  /* 0x000000543e3e7221 */ /* 0x000fe20000010000 */
[----:B-----5:R-:W-:Y:S01]  /*11b80*/  F2FP.F16.F32.PACK_AB R15, R73, R57 ;  /* 0x00000039490f723e */ /* 0x020fe200000000ff */
        /* <DEDUP_REMOVED lines=19> */
[C---:B--2---:R-:W-:Y:S03]  /*11cc0*/  HMMA.16816.F32 R40, R12.reuse, R4, R40 ;  /* 0x000000040c28723c */ /* 0x044fe60000001828 */
        /* <DEDUP_REMOVED lines=24> */
[----:B------:R-:W-:Y:S05]  /*11e50*/  HMMA.16816.F32 R144, R4, R140, R28 ;  /* 0x0000008c0490723c */ /* 0x000fea000000181c */
[----:B------:R-:W-:Y:S01]  /*11e60*/  FADD.FTZ R193, R193, R60 ;  /* 0x0000003cc1c17221 */ /* 0x000fe20000010000 */
[----:B------:R-:W-:-:S02]  /*11e70*/  FADD.FTZ R192, R192, R73 ;  /* 0x00000049c0c07221 */ /* 0x000fc40000010000 */
        /* <DEDUP_REMOVED lines=77> */
.L_x_2545:
        /* <DEDUP_REMOVED lines=8> */
.L_x_2546:
[----:B------:R-:W-:Y:S05]  /*123d0*/  BSYNC.RECONVERGENT B0 ;  /* 0x0000000000007941 */ /* 0x000fea0003800200 */
.L_x_2544:
        /* <DEDUP_REMOVED lines=59> */
[----:B------:R-:W4:Y:S01]  /*12790*/  LD.E R56, desc[UR4][R148.64+0x18c] ;  /* 0x00018c0494387980 */ /* 0x000f22000c101900 */
[-C--:B------:R-:W-:Y:S01]  /*127a0*/  IADD3 R24, PT, PT, R52, R47.reuse, RZ ;  /* 0x0000002f34187210 */ /* 0x080fe20007ffe0ff */
[----:B------:R-:W-:Y:S01]  /*127b0*/  BSSY.RECONVERGENT B1, `(.L_x_2547) ;  /* 0x00001f4000017945 */ /* 0x000fe20003800200 */
[----:B------:R-:W-:Y:S01]  /*127c0*/  IADD3 R69, PT, PT, R51, R47, RZ ;  /* 0x0000002f33457210 */ /* 0x000fe20007ffe0ff */
[----:B---3--:R-:W-:Y:S01]  /*127d0*/  LDSM.16.M88.4 R16, [R51+0x1000] ;  /* 0x001000003310783b */ /* 0x008fe20000000200 */
[----:B------:R-:W-:-:S03]  /*127e0*/  ISETP.GT.AND P5, PT, R3, R169, PT ;  /* 0x000000a90300720c */ /* 0x000fc60003fa4270 */
[----:B------:R-:W-:Y:S04]  /*127f0*/  LDSM.16.M88.4 R24, [R24] ;  /* 0x000000001818783b */ /* 0x000fe80000000200 */
[----:B------:R-:W-:Y:S04]  /*12800*/  LDSM.16.M88.4 R20, [R69+0x1000] ;  /* 0x001000004514783b */ /* 0x000fe80000000200 */
[----:B-1----:R-:W-:Y:S04]  /*12810*/  LDSM.16.M88.4 R12, [R51+0x1400] ;  /* 0x00140000330c783b */ /* 0x002fe80000000200 */
[----:B--2---:R-:W1:Y:S04]  /*12820*/  LDSM.16.M88.4 R4, [R52] ;  /* 0x000000003404783b */ /* 0x004e680000000200 */
[----:B------:R-:W2:Y:S04]  /*12830*/  LDSM.16.M88.4 R28, [R69+0x1400] ;  /* 0x00140000451c783b */ /* 0x000ea80000000200 */
[----:B------:R-:W3:Y:S04]  /*12840*/  LDSM.16.M88.4 R32, [R51+0x1800] ;  /* 0x001800003320783b */ /* 0x000ee80000000200 */
[----:B------:R-:W5:Y:S04]  /*12850*/  LDSM.16.M88.4 R40, [R69+0x1800] ;  /* 0x001800004528783b */ /* 0x000f680000000200 */
        /* <DEDUP_REMOVED lines=8> */
[----:B------:R-:W-:Y:S08]  /*128e0*/  HMMA.16816.F32 R12, R24, R30, R12 ;  /* 0x0000001e180c723c */ /* 0x000ff0000000180c */
[C---:B---3--:R-:W-:Y:S08]  /*128f0*/  HMMA.16816.F32 R28, R4.reuse, R32, RZ ;  /* 0x00000020041c723c */ /* 0x048ff000000018ff */
[----:B------:R-:W-:-:S12]  /*12900*/  HMMA.16816.F32 R32, R4, R34, RZ ;  /* 0x000000220420723c */ /* 0x000fd800000018ff */
[C---:B-----5:R-:W-:Y:S08]  /*12910*/  HMMA.16816.F32 R28, R24.reuse, R40, R28 ;  /* 0x00000028181c723c */ /* 0x060ff0000000181c */
[----:B------:R-:W-:Y:S03]  /*12920*/  HMMA.16816.F32 R32, R24, R42, R32 ;  /* 0x0000002a1820723c */ /* 0x000fe60000001820 */
        /* <DEDUP_REMOVED lines=66> */
[----:B------:R3:W1:Y:S01]  /*12d50*/  MUFU.TANH R74, R21 ;  /* 0x00000015004a7308 */ /* 0x0006620000002400 */
[C---:B--2---:R-:W-:Y:S07]  /*12d60*/  HMMA.16816.F32 R32, R4.reuse, R12, RZ ;  /* 0x0000000c0420723c */ /* 0x044fee00000018ff */
[----:B------:R-:W2:Y:S01]  /*12d70*/  MUFU.TANH R75, R16 ;  /* 0x00000010004b7308 */ /* 0x000ea20000002400 */
[----:B------:R-:W-:Y:S07]  /*12d80*/  HMMA.16816.F32 R12, R4, R14, RZ ;  /* 0x0000000e040c723c */ /* 0x000fee00000018ff */
[----:B------:R-:W1:Y:S01]  /*12d90*/  MUFU.TANH R76, R17 ;  /* 0x00000011004c7308 */ /* 0x000e620000002400 */
[----:B---3--:R-:W3:Y:S04]  /*12da0*/  LDSM.16.M88.4 R20, [R69+0x2400] ;  /* 0x002400004514783b */ /* 0x008ee80000000200 */
[C---:B-----5:R-:W-:Y:S03]  /*12db0*/  HMMA.16816.F32 R32, R24.reuse, R28, R32 ;  /* 0x0000001c1820723c */ /* 0x060fe60000001820 */
[----:B------:R-:W1:Y:S05]  /*12dc0*/  MUFU.TANH R68, R18 ;  /* 0x0000001200447308 */ /* 0x000e6a0000002400 */
[----:B------:R-:W-:Y:S01]  /*12dd0*/  HMMA.16816.F32 R12, R24, R30, R12 ;  /* 0x0000001e180c723c */ /* 0x000fe2000000180c */
[----:B------:R-:W5:Y:S02]  /*12de0*/  LDSM.16.M88.4 R28, [R51+0x2800] ;  /* 0x00280000331c783b */ /* 0x000f640000000200 */
[----:B------:R4:W1:Y:S08]  /*12df0*/  MUFU.TANH R70, R19 ;  /* 0x0000001300467308 */ /* 0x0008700000002400 */
[----:B------:R-:W1:Y:S01]  /*12e00*/  MUFU.TANH R11, R11 ;  /* 0x0000000b000b7308 */ /* 0x000e620000002400 */
[-C--:B------:R-:W-:Y:S01]  /*12e10*/  FMUL.FTZ R32, R32, R56.reuse ;  /* 0x0000003820207220 */ /* 0x080fe20000410000 */
[-C--:B------:R-:W-:Y:S01]  /*12e20*/  FMUL.FTZ R33, R33, R56.reuse ;  /* 0x0000003821217220 */ /* 0x080fe20000410000 */
[-C--:B------:R-:W-:Y:S01]  /*12e30*/  FMUL.FTZ R34, R34, R56.reuse ;  /* 0x0000003822227220 */ /* 0x080fe20000410000 */
[----:B------:R-:W-:-:S04]  /*12e40*/  FMUL.FTZ R35, R35, R56 ;  /* 0x0000003823237220 */ /* 0x000fc80000410000 */
[----:B------:R-:W1:Y:S01]  /*12e50*/  MUFU.TANH R77, R32 ;  /* 0x00000020004d7308 */ /* 0x000e620000002400 */
[-C--:B------:R-:W-:Y:S01]  /*12e60*/  FMUL.FTZ R12, R12, R56.reuse ;  /* 0x000000380c0c7220 */ /* 0x080fe20000410000 */
[C---:B----4-:R-:W-:Y:S03]  /*12e70*/  HMMA.16816.F32 R16, R4.reuse, R36, RZ ;  /* 0x000000240410723c */ /* 0x050fe600000018ff */
[-C--:B------:R-:W-:Y:S01]  /*12e80*/  FMUL.FTZ R13, R13, R56.reuse ;  /* 0x000000380d0d7220 */ /* 0x080fe20000410000 */
[-C--:B------:R-:W-:Y:S01]  /*12e90*/  FMUL.FTZ R14, R14, R56.reuse ;  /* 0x000000380e0e7220 */ /* 0x080fe20000410000 */
[-C--:B------:R-:W-:Y:S01]  /*12ea0*/  FMUL.FTZ R15, R15, R56.reuse ;  /* 0x000000380f0f7220 */ /* 0x080fe20000410000 */
[----:B------:R-:W4:Y:S02]  /*12eb0*/  MUFU.TANH R78, R33 ;  /* 0x00000021004e7308 */ /* 0x000f240000002400 */
[----:B------:R-:W-:Y:S06]  /*12ec0*/  HMMA.16816.F32 R36, R4, R38, RZ ;  /* 0x000000260424723c */ /* 0x000fec00000018ff */
[----:B------:R-:W1:Y:S06]  /*12ed0*/  MUFU.TANH R89, R34 ;  /* 0x0000002200597308 */ /* 0x000e6c0000002400 */
[C---:B---3--:R-:W-:Y:S02]  /*12ee0*/  HMMA.16816.F32 R16, R24.reuse, R20, R16 ;  /* 0x000000141810723c */ /* 0x048fe40000001810 */
[----:B------:R3:W1:Y:S06]  /*12ef0*/  MUFU.TANH R90, R35 ;  /* 0x00000023005a7308 */ /* 0x00066c0000002400 */
[----:B------:R-:W-:Y:S01]  /*12f00*/  HMMA.16816.F32 R36, R24, R22, R36 ;  /* 0x000000161824723c */ /* 0x000fe20000001824 */
[----:B------:R-:W-:Y:S01]  /*12f10*/  LDSM.16.M88.4 R20, [R51+0x2c00] ;  /* 0x002c00003314783b */ /* 0x000fe20000000200 */
[----:B------:R-:W1:Y:S08]  /*12f20*/  MUFU.TANH R79, R12 ;  /* 0x0000000c004f7308 */ /* 0x000e700000002400 */
[----:B------:R-:W1:Y:S01]  /*12f30*/  MUFU.TANH R80, R13 ;  /* 0x0000000d00507308 */ /* 0x000e620000002400 */
[-C--:B------:R-:W-:Y:S01]  /*12f40*/  FMUL.FTZ R16, R16, R56.reuse ;  /* 0x0000003810107220 */ /* 0x080fe20000410000 */
[----:B---3--:R-:W3:Y:S01]  /*12f50*/  LDSM.16.M88.4 R32, [R69+0x2800] ;  /* 0x002800004520783b */ /* 0x008ee20000000200 */
[-C--:B------:R-:W-:Y:S01]  /*12f60*/  FMUL.FTZ R17, R17, R56.reuse ;  /* 0x0000003811117220 */ /* 0x080fe20000410000 */
[-C--:B------:R-:W-:Y:S01]  /*12f70*/  FMUL.FTZ R18, R18, R56.reuse ;  /* 0x0000003812127220 */ /* 0x080fe20000410000 */
[----:B------:R-:W-:-:S03]  /*12f80*/  FMUL.FTZ R19, R19, R56 ;  /* 0x0000003813137220 */ /* 0x000fc60000410000 */
[----:B------:R-:W1:Y:S01]  /*12f90*/  MUFU.TANH R91, R14 ;  /* 0x0000000e005b7308 */ /* 0x000e620000002400 */
[-C--:B------:R-:W-:Y:S01]  /*12fa0*/  FMUL.FTZ R36, R36, R56.reuse ;  /* 0x0000003824247220 */ /* 0x080fe20000410000 */
[-C--:B------:R-:W-:Y:S01]  /*12fb0*/  FMUL.FTZ R37, R37, R56.reuse ;  /* 0x0000003825257220 */ /* 0x080fe20000410000 */
[-C--:B------:R-:W-:Y:S01]  /*12fc0*/  FMUL.FTZ R38, R38, R56.reuse ;  /* 0x0000003826267220 */ /* 0x080fe20000410000 */
[----:B------:R-:W-:-:S04]  /*12fd0*/  FMUL.FTZ R39, R39, R56 ;  /* 0x0000003827277220 */ /* 0x000fc80000410000 */
[----:B------:R5:W1:Y:S08]  /*12fe0*/  MUFU.TANH R92, R15 ;  /* 0x0000000f005c7308 */ /* 0x000a700000002400 */
        /* <DEDUP_REMOVED lines=177> */
[----:B---3--:R3:W2:Y:S07]  /*13b00*/  LDSM.16.M88.4 R28, [R51+0x4c00] ;  /* 0x004c0000331c783b */ /* 0x0086ae0000000200 */
[----:B------:R-:W1:Y:S01]  /*13b10*/  MUFU.TANH R233, R35 ;  /* 0x0000002300e97308 */ /* 0x000e620000002400 */
[C---:B-----5:R-:W-:Y:S05]  /*13b20*/  HMMA.16816.F32 R16, R24.reuse, R12, R16 ;  /* 0x0000000c1810723c */ /* 0x060fea0000001810 */
[-C--:B------:R-:W-:Y:S01]  /*13b30*/  FMUL.FTZ R13, R22, R56.reuse ;  /* 0x00000038160d7220 */ /* 0x080fe20000410000 */
[-C--:B------:R-:W-:Y:S01]  /*13b40*/  FMUL.FTZ R12, R23, R56.reuse ;  /* 0x00000038170c7220 */ /* 0x080fe20000410000 */
[----:B------:R-:W1:Y:S01]  /*13b50*/  MUFU.TANH R206, R20 ;  /* 0x0000001400ce7308 */ /* 0x000e620000002400 */
[----:B------:R-:W-:Y:S07]  /*13b60*/  HMMA.16816.F32 R36, R24, R14, R36 ;  /* 0x0000000e1824723c */ /* 0x000fee0000001824 */
[----:B------:R-:W1:Y:S04]  /*13b70*/  MUFU.TANH R10, R10 ;  /* 0x0000000a000a7308 */ /* 0x000e680000002400 */
[-C--:B------:R-:W-:Y:S01]  /*13b80*/  FMUL.FTZ R16, R16, R56.reuse ;  /* 0x0000003810107220 */ /* 0x080fe20000410000 */
[-C--:B------:R-:W-:Y:S01]  /*13b90*/  FMUL.FTZ R17, R17, R56.reuse ;  /* 0x0000003811117220 */ /* 0x080fe20000410000 */
[----:B------:R-:W-:-:S02]  /*13ba0*/  FMUL.FTZ R15, R18, R56 ;  /* 0x00000038120f7220 */ /* 0x000fc40000410000 */
[----:B---3--:R3:W1:Y:S01]  /*13bb0*/  MUFU.TANH R51, R33 ;  /* 0x0000002100337308 */ /* 0x0086620000002400 */
[----:B------:R-:W-:-:S03]  /*13bc0*/  FMUL.FTZ R14, R19, R56 ;  /* 0x00000038130e7220 */ /* 0x000fc60000410000 */
[----:B------:R-:W-:-:S04]  /*13bd0*/  FMUL.FTZ R36, R36, R56 ;  /* 0x0000003824247220 */ /* 0x000fc80000410000 */
[----:B------:R-:W1:Y:S08]  /*13be0*/  MUFU.TANH R13, R13 ;  /* 0x0000000d000d7308 */ /* 0x000e700000002400 */
[----:B------:R-:W1:Y:S01]  /*13bf0*/  MUFU.TANH R12, R12 ;  /* 0x0000000c000c7308 */ /* 0x000e620000002400 */
[----:B---3--:R3:W5:Y:S01]  /*13c00*/  LDSM.16.M88.4 R32, [R69+0x4c00] ;  /* 0x004c00004520783b */ /* 0x0087620000000200 */
[----:B------:R-:W-:-:S06]  /*13c10*/  DEPBAR.LE SB0, 0x0 ;  /* 0x000080000000791a */ /* 0x000fcc0000000000 */
[----:B------:R-:W1:Y:S08]  /*13c20*/  MUFU.TANH R15, R15 ;  /* 0x0000000f000f7308 */ /* 0x000e700000002400 */
[----:B------:R-:W1:Y:S08]  /*13c30*/  MUFU.TANH R14, R14 ;  /* 0x0000000e000e7308 */ /* 0x000e700000002400 */
[----:B------:R-:W1:Y:S08]  /*13c40*/  MUFU.TANH R209, R36 ;  /* 0x0000002400d17308 */ /* 0x000e700000002400 */
[----:B---3--:R2:W3:Y:S02]  /*13c50*/  MUFU.TANH R69, R21 ;  /* 0x0000001500457308 */ /* 0x0084e40000002400 */
[C---:B--2---:R-:W-:Y:S06]  /*13c60*/  HMMA.16816.F32 R20, R4.reuse, R28, RZ ;  /* 0x0000001c0414723c */ /* 0x044fec00000018ff */
[----:B------:R2:W1:Y:S02]  /*13c70*/  MUFU.TANH R28, R16 ;  /* 0x00000010001c7308 */ /* 0x0004640000002400 */
[----:B------:R-:W-:Y:S06]  /*13c80*/  HMMA.16816.F32 R4, R4, R30, RZ ;  /* 0x0000001e0404723c */ /* 0x000fec00000018ff */
[----:B------:R4:W1:Y:S01]  /*13c90*/  MUFU.TANH R29, R17 ;  /* 0x00000011001d7308 */ /* 0x0008620000002400 */
[----:B------:R-:W-:-:S07]  /*13ca0*/  FMUL.FTZ R30, R37, R56 ;  /* 0x00000038251e7220 */ /* 0x000fce0000410000 */
[----:B------:R-:W1:Y:S01]  /*13cb0*/  MUFU.TANH R30, R30 ;  /* 0x0000001e001e7308 */ /* 0x000e620000002400 */
[-C--:B--2---:R-:W-:Y:S01]  /*13cc0*/  FMUL.FTZ R16, R39, R56.reuse ;  /* 0x0000003827107220 */ /* 0x084fe20000410000 */
[C---:B-----5:R-:W-:Y:S06]  /*13cd0*/  HMMA.16816.F32 R20, R24.reuse, R32, R20 ;  /* 0x000000201814723c */ /* 0x060fec0000001814 */
[----:B------:R-:W2:Y:S01]  /*13ce0*/  MUFU.TANH R16, R16 ;  /* 0x0000001000107308 */ /* 0x000ea20000002400 */
[-C--:B----4-:R-:W-:Y:S01]  /*13cf0*/  FMUL.FTZ R17, R38, R56.reuse ;  /* 0x0000003826117220 */ /* 0x090fe20000410000 */
[----:B------:R-:W-:Y:S06]  /*13d00*/  HMMA.16816.F32 R4, R24, R34, R4 ;  /* 0x000000221804723c */ /* 0x000fec0000001804 */
[----:B------:R-:W4:Y:S05]  /*13d10*/  MUFU.TANH R17, R17 ;  /* 0x0000001100117308 */ /* 0x000f2a0000002400 */
        /* <DEDUP_REMOVED lines=85> */
.L_x_2550:
        /* <DEDUP_REMOVED lines=8> */
.L_x_2551:
[----:B------:R-:W-:Y:S05]  /*142f0*/  BSYNC.RECONVERGENT B0 ;  /* 0x0000000000007941 */ /* 0x000fea0003800200 */
.L_x_2549:
        /* <DEDUP_REMOVED lines=44> */
[----:B------:R-:W-:Y:S01]  /*145c0*/  @!P1 IADD3 R20, P2, PT, R34, R20, RZ ;  /* 0x0000001422149210 */ /* 0x000fe20007f5e0ff */
        /* <DEDUP_REMOVED lines=18> */
.L_x_2548:
[----:B------:R-:W-:Y:S05]  /*146f0*/  BSYNC.RECONVERGENT B1 ;  /* 0x0000000000017941 */ /* 0x000fea0003800200 */
.L_x_2547:
[----:B------:R-:W-:-:S05]  /*14700*/  LOP3.LUT R159, R4, R48, RZ, 0xfc, !PT ;  /* 0x00000030049f7212 */ /* 0x000fca00078efcff */
[C---:B------:R-:W-:Y:S02]  /*14710*/  VIADD R4, R159.reuse, 0xfffffe00 ;  /* 0xfffffe009f047836 */ /* 0x040fe40000000000 */
[C---:B--2---:R-:W-:Y:S02]  /*14720*/  VIADD R6, R159.reuse, 0xfffffe01 ;  /* 0xfffffe019f067836 */ /* 0x044fe40000000000 */
[C---:B------:R-:W-:Y:S01]  /*14730*/  VIADD R127, R159.reuse, 0xfffffe08 ;  /* 0xfffffe089f7f7836 */ /* 0x040fe20000000000 */
[C---:B------:R-:W-:Y:S01]  /*14740*/  ISETP.GE.AND P2, PT, R4.reuse, R189, PT ;  /* 0x000000bd0400720c */ /* 0x040fe20003f46270 */
[C---:B------:R-:W-:Y:S01]  /*14750*/  VIADD R240, R159.reuse, 0xfffffe09 ;  /* 0xfffffe099ff07836 */ /* 0x040fe20000000000 */
[C---:B------:R-:W-:Y:S01]  /*14760*/  ISETP.GE.AND P0, PT, R4.reuse, R190, PT ;  /* 0x000000be0400720c */ /* 0x040fe20003f06270 */
[C---:B------:R-:W-:Y:S01]  /*14770*/  VIADD R126, R159.reuse, 0xfffffe10 ;  /* 0xfffffe109f7e7836 */ /* 0x040fe20000000000 */
[CC--:B------:R-:W-:Y:S01]  /*14780*/  ISETP.GE.AND P1, PT, R4.reuse, R183.reuse, PT ;  /* 0x000000b70400720c */ /* 0x0c0fe20003f26270 */
[C---:B------:R-:W-:Y:S01]  /*14790*/  VIADD R156, R159.reuse, 0xfffffe11 ;  /* 0xfffffe119f9c7836 */ /* 0x040fe20000000000 */
[----:B------:R-:W-:Y:S01]  /*147a0*/  ISETP.GE.AND P3, PT, R4, R188, PT ;  /* 0x000000bc0400720c */ /* 0x000fe20003f66270 */
[----:B------:R-:W-:Y:S01]  /*147b0*/  VIADD R153, R159, 0xfffffe18 ;  /* 0xfffffe189f997836 */ /* 0x000fe20000000000 */
[----:B------:R-:W-:Y:S01]  /*147c0*/  FSEL R4, R63, -INF , P2 ;  /* 0xff8000003f047808 */ /* 0x000fe20001000000 */
[----:B------:R-:W-:Y:S01]  /*147d0*/  VIADD R252, R159, 0xfffffe19 ;  /* 0xfffffe199ffc7836 */ /* 0x000fe20000000000 */
        /* <DEDUP_REMOVED lines=17> */
[C---:B------:R-:W-:Y:S01]  /*148f0*/  VIADD R228, R159.reuse, 0xfffffe40 ;  /* 0xfffffe409fe47836 */ /* 0x040fe20000000000 */
[----:B------:R-:W-:Y:S01]  /*14900*/  ISETP.GE.AND P0, PT, R126, R190, PT ;  /* 0x000000be7e00720c */ /* 0x000fe20003f06270 */
[----:B------:R-:W-:Y:S01]  /*14910*/  VIADD R227, R159, 0xfffffe41 ;  /* 0xfffffe419fe37836 */ /* 0x000fe20000000000 */
[----:B------:R-:W-:Y:S01]  /*14920*/  FSEL R5, R5, -INF , !P1 ;  /* 0xff80000005057808 */ /* 0x000fe20004800000 */
[C---:B------:R-:W-:Y:S01]  /*14930*/  VIADD R222, R159.reuse, 0xfffffe48 ;  /* 0xfffffe489fde7836 */ /* 0x040fe20000000000 */
[C---:B------:R-:W-:Y:S01]  /*14940*/  ISETP.GE.AND P4, PT, R6.reuse, R183, PT ;  /* 0x000000b70600720c */ /* 0x040fe20003f86270 */
[C---:B------:R-:W-:Y:S01]  /*14950*/  VIADD R221, R159.reuse, 0xfffffe49 ;  /* 0xfffffe499fdd7836 */ /* 0x040fe20000000000 */
[C---:B------:R-:W-:Y:S01]  /*14960*/  ISETP.GE.AND P1, PT, R6.reuse, R189, PT ;  /* 0x000000bd0600720c */ /* 0x040fe20003f26270 */
        /* <DEDUP_REMOVED lines=20> */
[C---:B------:R-:W-:Y:S01]  /*14ab0*/  VIADD R56, R159.reuse, 0xfffffe78 ;  /* 0xfffffe789f387836 */ /* 0x040fe20000000000 */
[-C--:B------:R-:W-:Y:S01]  /*14ac0*/  ISETP.GE.AND P3, PT, R252, R190.reuse, PT ;  /* 0x000000befc00720c */ /* 0x080fe20003f66270 */
[----:B------:R-:W-:Y:S01]  /*14ad0*/  VIADD R58, R159, 0xfffffe80 ;  /* 0xfffffe809f3a7836 */ /* 0x000fe20000000000 */
[----:B------:R-:W-:Y:S01]  /*14ae0*/  FSEL R21, R21, -INF , !P0 ;  /* 0xff80000015157808 */ /* 0x000fe20004000000 */
[----:B------:R-:W-:Y:S01]  /*14af0*/  VIADD R59, R159, 0xfffffe81 ;  /* 0xfffffe819f3b7836 */ /* 0x000fe20000000000 */
[----:B------:R-:W-:-:S02]  /*14b00*/  ISETP.GE.AND P0, PT, R250, R190, PT ;  /* 0x000000befa00720c */ /* 0x000fc40003f06270 */
[----:B------:R-:W-:Y:S01]  /*14b10*/  FSEL R20, R57, -INF , P3 ;  /* 0xff80000039147808 */ /* 0x000fe20001800000 */
[----:B------:R-:W-:Y:S01]  /*14b20*/  VIADD R57, R159, 0xfffffe79 ;  /* 0xfffffe799f397836 */ /* 0x000fe20000000000 */
[----:B------:R-:W-:Y:S02]  /*14b30*/  ISETP.GE.AND P3, PT, R250, R183, PT ;  /* 0x000000b7fa00720c */ /* 0x000fe40003f66270 */
[----:B------:R-:W-:Y:S02]  /*14b40*/  FSEL R33, R66, -INF , P0 ;  /* 0xff80000042217808 */ /* 0x000fe40000000000 */
[-C--:B------:R-:W-:Y:S02]  /*14b50*/  ISETP.GE.AND P0, PT, R248, R190.reuse, PT ;  /* 0x000000bef800720c */ /* 0x080fe40003f06270 */
[----:B------:R-:W-:Y:S02]  /*14b60*/  FSEL R33, R33, -INF , !P3 ;  /* 0xff80000021217808 */ /* 0x000fe40005800000 */
[----:B------:R-:W-:-:S02]  /*14b70*/  ISETP.GE.AND P3, PT, R237, R190, PT ;  /* 0x000000beed00720c */ /* 0x000fc40003f66270 */
[----:B------:R-:W-:Y:S02]  /*14b80*/  FSEL R32, R67, -INF , P0 ;  /* 0xff80000043207808 */ /* 0x000fe40000000000 */
[----:B------:R-:W-:Y:S02]  /*14b90*/  ISETP.GE.AND P0, PT, R237, R183, PT ;  /* 0x000000b7ed00720c */ /* 0x000fe40003f06270 */
[----:B------:R-:W-:Y:S02]  /*14ba0*/  FSEL R38, R71, -INF , P3 ;  /* 0xff80000047267808 */ /* 0x000fe40001800000 */
[-C--:B------:R-:W-:Y:S02]  /*14bb0*/  ISETP.GE.AND P3, PT, R236, R190.reuse, PT ;  /* 0x000000beec00720c */ /* 0x080fe40003f66270 */
[----:B------:R-:W-:Y:S02]  /*14bc0*/  FSEL R38, R38, -INF , !P0 ;  /* 0xff80000026267808 */ /* 0x000fe40004000000 */
[----:B------:R-:W-:-:S02]  /*14bd0*/  ISETP.GE.AND P0, PT, R235, R190, PT ;  /* 0x000000beeb00720c */ /* 0x000fc40003f06270 */
[----:B------:R-:W-:Y:S02]  /*14be0*/  FSEL R39, R72, -INF , P3 ;  /* 0xff80000048277808 */ /* 0x000fe40001800000 */
[----:B------:R-:W-:Y:S02]  /*14bf0*/  ISETP.GE.AND P3, PT, R235, R183, PT ;  /* 0x000000b7eb00720c */ /* 0x000fe40003f66270 */
[----:B------:R-:W-:Y:S01]  /*14c00*/  FSEL R37, R73, -INF , P0 ;  /* 0xff80000049257808 */ /* 0x000fe20000000000 */
[----:B------:R-:W-:Y:S01]  /*14c10*/  IMAD.MOV.U32 R73, RZ, RZ, R127 ;  /* 0x000000ffff497224 */ /* 0x000fe200078e007f */
[-C--:B------:R-:W-:Y:S02]  /*14c20*/  ISETP.GE.AND P0, PT, R243, R190.reuse, PT ;  /* 0x000000bef300720c */ /* 0x080fe40003f06270 */
[----:B------:R-:W-:Y:S02]  /*14c30*/  FSEL R37, R37, -INF , !P3 ;  /* 0xff80000025257808 */ /* 0x000fe40005800000 */
[----:B------:R-:W-:-:S02]  /*14c40*/  ISETP.GE.AND P3, PT, R230, R190, PT ;  /* 0x000000bee600720c */ /* 0x000fc40003f66270 */
[----:B------:R-:W-:Y:S01]  /*14c50*/  FSEL R36, R74, -INF , P0 ;  /* 0xff8000004a247808 */ /* 0x000fe20000000000 */
[----:B------:R-:W-:Y:S01]  /*14c60*/  IMAD.MOV.U32 R74, RZ, RZ, R159 ;  /* 0x000000ffff4a7224 */ /* 0x000fe200078e009f */
[-C--:B------:R-:W-:Y:S02]  /*14c70*/  ISETP.GE.AND P0, PT, R230, R183.reuse, PT ;  /* 0x000000b7e600720c */ /* 0x080fe40003f06270 */
[----:B------:R-:W-:Y:S01]  /*14c80*/  FSEL R75, R75, -INF , P3 ;  /* 0xff8000004b4b7808 */ /* 0x000fe20001800000 */
[C---:B------:R-:W-:Y:S01]  /*14c90*/  VIADD R60, R74.reuse, 0xfffffe88 ;  /* 0xfffffe884a3c7836 */ /* 0x040fe20000000000 */
[-C--:B------:R-:W-:Y:S01]  /*14ca0*/  ISETP.GE.AND P3, PT, R229, R190.reuse, PT ;  /* 0x000000bee500720c */ /* 0x080fe20003f66270 */
[----:B------:R-:W-:Y:S01]  /*14cb0*/  VIADD R61, R74, 0xfffffe89 ;  /* 0xfffffe894a3d7836 */ /* 0x000fe20000000000 */
[----:B------:R-:W-:Y:S01]  /*14cc0*/  FSEL R127, R75, -INF , !P0 ;  /* 0xff8000004b7f7808 */ /* 0x000fe20004000000 */
[----:B------:R-:W-:Y:S01]  /*14cd0*/  IMAD.MOV.U32 R75, RZ, RZ, R126 ;  /* 0x000000ffff4b7224 */ /* 0x000fe200078e007e */
        /* <DEDUP_REMOVED lines=24> */
[----:B------:R-:W-:Y:S01]  /*14e60*/  ISETP.GE.AND P0, PT, R220, R190, PT ;  /* 0x000000bedc00720c */ /* 0x000fe20003f06270 */
[----:B------:R-:W-:Y:S01]  /*14e70*/  VIADD R247, R74, 0xfffffeb9 ;  /* 0xfffffeb94af77836 */ /* 0x000fe20000000000 */
[----:B------:R-:W-:Y:S01]  /*14e80*/  FSEL R80, R80, -INF , P3 ;  /* 0xff80000050507808 */ /* 0x000fe20001800000 */
[----:B------:R-:W-:Y:S01]  /*14e90*/  VIADD R249, R74, 0xfffffec0 ;  /* 0xfffffec04af97836 */ /* 0x000fe20000000000 */
[----:B------:R-:W-:Y:S01]  /*14ea0*/  ISETP.GE.AND P3, PT, R220, R183, PT ;  /* 0x000000b7dc00720c */ /* 0x000fe20003f66270 */
[----:B------:R-:W-:Y:S01]  /*14eb0*/  VIADD R251, R74, 0xfffffec1 ;  /* 0xfffffec14afb7836 */ /* 0x000fe20000000000 */
[----:B------:R-:W-:-:S02]  /*14ec0*/  FSEL R81, R81, -INF , P0 ;  /* 0xff80000051517808 */ /* 0x000fc40000000000 */
[-C--:B------:R-:W-:Y:S02]  /*14ed0*/  ISETP.GE.AND P0, PT, R219, R190.reuse, PT ;  /* 0x000000bedb00720c */ /* 0x080fe40003f06270 */
[----:B------:R-:W-:Y:S02]  /*14ee0*/  FSEL R212, R81, -INF , !P3 ;  /* 0xff80000051d47808 */ /* 0x000fe40005800000 */
[C---:B------:R-:W-:Y:S02]  /*14ef0*/  ISETP.GE.AND P3, PT, R213.reuse, R190, PT ;  /* 0x000000bed500720c */ /* 0x040fe40003f66270 */
[----:B------:R-:W-:Y:S02]  /*14f00*/  FSEL R82, R82, -INF , P0 ;  /* 0xff80000052527808 */ /* 0x000fe40000000000 */
[----:B------:R-:W-:Y:S02]  /*14f10*/  ISETP.GE.AND P0, PT, R213, R183, PT ;  /* 0x000000b7d500720c */ /* 0x000fe40003f06270 */
[----:B------:R-:W-:-:S02]  /*14f20*/  FSEL R83, R83, -INF , P3 ;  /* 0xff80000053537808 */ /* 0x000fc40001800000 */
[----:B------:R-:W-:Y:S02]  /*14f30*/  FSEL R24, R24, -INF , !P4 ;  /* 0xff80000018187808 */ /* 0x000fe40006000000 */
[----:B------:R-:W-:Y:S02]  /*14f40*/  ISETP.GE.AND P4, PT, R240, R183, PT ;  /* 0x000000b7f000720c */ /* 0x000fe40003f86270 */
[-C--:B------:R-:W-:Y:S02]  /*14f50*/  ISETP.GE.AND P3, PT, R210, R190.reuse, PT ;  /* 0x000000bed200720c */ /* 0x080fe40003f66270 */
[----:B------:R-:W-:Y:S02]  /*14f60*/  FSEL R208, R83, -INF , !P0 ;  /* 0xff80000053d07808 */ /* 0x000fe40004000000 */
[----:B------:R-:W-:Y:S02]  /*14f70*/  ISETP.GE.AND P0, PT, R65, R190, PT ;  /* 0x000000be4100720c */ /* 0x000fe40003f06270 */
[----:B------:R-:W-:-:S02]  /*14f80*/  FSEL R6, R6, -INF , !P4 ;  /* 0xff80000006067808 */ /* 0x000fc40006000000 */
[----:B------:R-:W-:Y:S02]  /*14f90*/  FSEL R84, R84, -INF , P3 ;  /* 0xff80000054547808 */ /* 0x000fe40001800000 */
[-C--:B------:R-:W-:Y:S02]  /*14fa0*/  ISETP.GE.AND P4, PT, R156, R183.reuse, PT ;  /* 0x000000b79c00720c */ /* 0x080fe40003f86270 */
[----:B------:R-:W-:Y:S02]  /*14fb0*/  ISETP.GE.AND P3, PT, R65, R183, PT ;  /* 0x000000b74100720c */ /* 0x000fe40003f66270 */
[----:B------:R-:W-:Y:S02]  /*14fc0*/  FSEL R85, R85, -INF , P0 ;  /* 0xff80000055557808 */ /* 0x000fe40000000000 */
[----:B------:R-:W-:Y:S02]  /*14fd0*/  FSEL R23, R23, -INF , !P4 ;  /* 0xff80000017177808 */ /* 0x000fe40006000000 */
[----:B------:R-:W-:-:S02]  /*14fe0*/  ISETP.GE.AND P0, PT, R63, R190, PT ;  /* 0x000000be3f00720c */ /* 0x000fc40003f06270 */
[----:B------:R-:W-:Y:S02]  /*14ff0*/  FSEL R160, R85, -INF , !P3 ;  /* 0xff80000055a07808 */ /* 0x000fe40005800000 */
[-C--:B------:R-:W-:Y:S02]  /*15000*/  ISETP.GE.AND P4, PT, R252, R183.reuse, PT ;  /* 0x000000b7fc00720c */ /* 0x080fe40003f86270 */
[C---:B------:R-:W-:Y:S02]  /*15010*/  ISETP.GE.AND P3, PT, R45.reuse, R190, PT ;  /* 0x000000be2d00720c */ /* 0x040fe40003f66270 */
[----:B------:R-:W-:Y:S02]  /*15020*/  FSEL R86, R86, -INF , P0 ;  /* 0xff80000056567808 */ /* 0x000fe40000000000 */
[----:B------:R-:W-:Y:S02]  /*15030*/  FSEL R20, R20, -INF , !P4 ;  /* 0xff80000014147808 */ /* 0x000fe40006000000 */
[----:B------:R-:W-:-:S02]  /*15040*/  ISETP.GE.AND P0, PT, R45, R183, PT ;  /* 0x000000b72d00720c */ /* 0x000fc40003f06270 */
[----:B------:R-:W-:Y:S02]  /*15050*/  FSEL R87, R87, -INF , P3 ;  /* 0xff80000057577808 */ /* 0x000fe40001800000 */
[----:B------:R-:W-:Y:S02]  /*15060*/  ISETP.GE.AND P4, PT, R248, R183, PT ;  /* 0x000000b7f800720c */ /* 0x000fe40003f86270 */
[-C--:B------:R-:W-:Y:S02]  /*15070*/  ISETP.GE.AND P3, PT, R34, R190.reuse, PT ;  /* 0x000000be2200720c */ /* 0x080fe40003f66270 */
[----:B------:R-:W-:Y:S02]  /*15080*/  FSEL R167, R87, -INF , !P0 ;  /* 0xff80000057a77808 */ /* 0x000fe40004000000 */
[----:B------:R-:W-:Y:S02]  /*15090*/  FSEL R32, R32, -INF , !P4 ;  /* 0xff80000020207808 */ /* 0x000fe40006000000 */
[----:B------:R-:W-:-:S02]  /*150a0*/  ISETP.GE.AND P0, PT, R31, R190, PT ;  /* 0x000000be1f00720c */ /* 0x000fc40003f06270 */
[-C--:B------:R-:W-:Y:S02]  /*150b0*/  ISETP.GE.AND P4, PT, R236, R183.reuse, PT ;  /* 0x000000b7ec00720c */ /* 0x080fe40003f86270 */
[----:B------:R-:W-:Y:S02]  /*150c0*/  FSEL R88, R88, -INF , P3 ;  /* 0xff80000058587808 */ /* 0x000fe40001800000 */
[-C--:B------:R-:W-:Y:S02]  /*150d0*/  ISETP.GE.AND P3, PT, R31, R183.reuse, PT ;  /* 0x000000b71f00720c */ /* 0x080fe40003f66270 */
[----:B------:R-:W-:Y:S02]  /*150e0*/  FSEL R100, R100, -INF , P0 ;  /* 0xff80000064647808 */ /* 0x000fe40000000000 */
[----:B------:R-:W-:Y:S02]  /*150f0*/  FSEL R39, R39, -INF , !P4 ;  /* 0xff80000027277808 */ /* 0x000fe40006000000 */
[----:B------:R-:W-:-:S02]  /*15100*/  ISETP.GE.AND P4, PT, R243, R183, PT ;  /* 0x000000b7f300720c */ /* 0x000fc40003f86270 */
[-C--:B------:R-:W-:Y:S02]  /*15110*/  ISETP.GE.AND P0, PT, R35, R190.reuse, PT ;  /* 0x000000be2300720c */ /* 0x080fe40003f06270 */
[----:B------:R-:W-:Y:S02]  /*15120*/  FSEL R202, R100, -INF , !P3 ;  /* 0xff80000064ca7808 */ /* 0x000fe40005800000 */
[----:B------:R-:W-:Y:S02]  /*15130*/  ISETP.GE.AND P3, PT, R56, R190, PT ;  /* 0x000000be3800720c */ /* 0x000fe40003f66270 */
[----:B------:R-:W-:Y:S02]  /*15140*/  FSEL R36, R36, -INF , !P4 ;  /* 0xff80000024247808 */ /* 0x000fe40006000000 */
[----:B------:R-:W-:Y:S02]  /*15150*/  ISETP.GE.AND P4, PT, R229, R183, PT ;  /* 0x000000b7e500720c */ /* 0x000fe40003f86270 */
[----:B------:R-:W-:-:S02]  /*15160*/  FSEL R96, R96, -INF , P0 ;  /* 0xff80000060607808 */ /* 0x000fc40000000000 */
[-C--:B------:R-:W-:Y:S02]  /*15170*/  ISETP.GE.AND P0, PT, R56, R183.reuse, PT ;  /* 0x000000b73800720c */ /* 0x080fe40003f06270 */
[----:B------:R-:W-:Y:S02]  /*15180*/  FSEL R101, R101, -INF , P3 ;  /* 0xff80000065657808 */ /* 0x000fe40001800000 */
[----:B------:R-:W-:Y:S01]  /*15190*/  FSEL R126, R76, -INF , !P4 ;  /* 0xff8000004c7e7808 */ /* 0x000fe20006000000 */
[----:B------:R-:W-:Y:S01]  /*151a0*/  IMAD.MOV.U32 R76, RZ, RZ, R156 ;  /* 0x000000ffff4c7224 */ /* 0x000fe200078e009c */
[----:B------:R-:W-:Y:S02]  /*151b0*/  ISETP.GE.AND P4, PT, R227, R183, PT ;  /* 0x000000b7e300720c */ /* 0x000fe40003f86270 */
[----:B------:R-:W-:Y:S02]  /*151c0*/  ISETP.GE.AND P3, PT, R57, R190, PT ;  /* 0x000000be3900720c */ /* 0x000fe40003f66270 */
[----:B------:R-:W-:-:S02]  /*151d0*/  FSEL R199, R101, -INF , !P0 ;  /* 0xff80000065c77808 */ /* 0x000fc40004000000 */
[----:B------:R-:W-:Y:S02]  /*151e0*/  ISETP.GE.AND P0, PT, R58, R190, PT ;  /* 0x000000be3a00720c */ /* 0x000fe40003f06270 */
[----:B------:R-:W-:Y:S02]  /*151f0*/  FSEL R218, R78, -INF , !P4 ;  /* 0xff8000004eda7808 */ /* 0x000fe40006000000 */
[-C--:B------:R-:W-:Y:S02]  /*15200*/  ISETP.GE.AND P4, PT, R221, R183.reuse, PT ;  /* 0x000000b7dd00720c */ /* 0x080fe40003f86270 */
        /* <DEDUP_REMOVED lines=15> */
[----:B------:R-:W-:Y:S01]  /*15300*/  FSEL R162, R123, -INF , !P0 ;  /* 0xff8000007ba27808 */ /* 0x000fe20004000000 */
[----:B------:R-:W-:Y:S01]  /*15310*/  VIADD R123, R74, 0xfffffec8 ;  /* 0xfffffec84a7b7836 */ /* 0x000fe20000000000 */
[-C--:B------:R-:W-:Y:S02]  /*15320*/  ISETP.GE.AND P4, PT, R63, R183.reuse, PT ;  /* 0x000000b73f00720c */ /* 0x080fe40003f86270 */
[----:B------:R-:W-:Y:S02]  /*15330*/  ISETP.GE.AND P0, PT, R62, R190, PT ;  /* 0x000000be3e00720c */ /* 0x000fe40003f06270 */
        /* <DEDUP_REMOVED lines=28> */
[-C--:B------:R-:W-:Y:S02]  /*15500*/  ISETP.GE.AND P3, PT, R241, R190.reuse, PT ;  /* 0x000000bef100720c */ /* 0x080fe40003f66270 */
[----:B------:R-:W-:Y:S02]  /*15510*/  FSEL R161, R124, -INF , !P4 ;  /* 0xff8000007ca17808 */ /* 0x000fe40006000000 */
[----:B------:R-:W-:Y:S01]  /*15520*/  FSEL R124, R151, -INF , P0 ;  /* 0xff800000977c7808 */ /* 0x000fe20000000000 */
[----:B------:R-:W-:Y:S01]  /*15530*/  VIADD R151, R74, 0xfffffef0 ;  /* 0xfffffef04a977836 */ /* 0x000fe20000000000 */
[----:B------:R-:W-:Y:S02]  /*15540*/  ISETP.GE.AND P0, PT, R241, R183, PT ;  /* 0x000000b7f100720c */ /* 0x000fe40003f06270 */
[----:B------:R-:W-:Y:S01]  /*15550*/  FSEL R117, R154, -INF , P3 ;  /* 0xff8000009a757808 */ /* 0x000fe20001800000 */
[----:B------:R-:W-:Y:S01]  /*15560*/  VIADD R154, R74, 0xfffffef1 ;  /* 0xfffffef14a9a7836 */ /* 0x000fe20000000000 */
[----:B------:R-:W-:-:S02]  /*15570*/  ISETP.GE.AND P3, PT, R242, R190, PT ;  /* 0x000000bef200720c */ /* 0x000fc40003f66270 */
[----:B------:R-:W-:Y:S02]  /*15580*/  FSEL R117, R117, -INF , !P0 ;  /* 0xff80000075757808 */ /* 0x000fe40004000000 */
[-C--:B------:R-:W-:Y:S02]  /*15590*/  ISETP.GE.AND P4, PT, R64, R183.reuse, PT ;  /* 0x000000b74000720c */ /* 0x080fe40003f86270 */
[----:B------:R-:W-:Y:S02]  /*155a0*/  ISETP.GE.AND P0, PT, R244, R190, PT ;  /* 0x000000bef400720c */ /* 0x000fe40003f06270 */
[----:B------:R-:W-:Y:S01]  /*155b0*/  FSEL R116, R155, -INF , P3 ;  /* 0xff8000009b747808 */ /* 0x000fe20001800000 */
[----:B------:R-:W-:Y:S01]  /*155c0*/  VIADD R155, R74, 0xfffffec9 ;  /* 0xfffffec94a9b7836 */ /* 0x000fe20000000000 */
[----:B------:R-:W-:Y:S01]  /*155d0*/  FSEL R156, R130, -INF , !P4 ;  /* 0xff800000829c7808 */ /* 0x000fe20006000000 */
[----:B------:R-:W-:Y:S01]  /*155e0*/  VIADD R130, R74, 0xfffffed8 ;  /* 0xfffffed84a827836 */ /* 0x000fe20000000000 */
[----:B------:R-:W-:-:S02]  /*155f0*/  ISETP.GE.AND P3, PT, R244, R183, PT ;  /* 0x000000b7f400720c */ /* 0x000fc40003f66270 */
[----:B------:R-:W-:Y:S01]  /*15600*/  FSEL R104, R157, -INF , P0 ;  /* 0xff8000009d687808 */ /* 0x000fe20000000000 */
[----:B------:R-:W-:Y:S01]  /*15610*/  VIADD R157, R74, 0xfffffed9 ;  /* 0xfffffed94a9d7836 */ /* 0x000fe20000000000 */
[----:B------:R-:W-:Y:S02]  /*15620*/  ISETP.GE.AND P4, PT, R67, R183, PT ;  /* 0x000000b74300720c */ /* 0x000fe40003f86270 */
[-C--:B------:R-:W-:Y:S02]  /*15630*/  ISETP.GE.AND P0, PT, R245, R190.reuse, PT ;  /* 0x000000bef500720c */ /* 0x080fe40003f06270 */
[----:B------:R-:W-:Y:S02]  /*15640*/  FSEL R104, R104, -INF , !P3 ;  /* 0xff80000068687808 */ /* 0x000fe40005800000 */
[----:B------:R-:W-:Y:S01]  /*15650*/  FSEL R152, R150, -INF , !P4 ;  /* 0xff80000096987808 */ /* 0x000fe20006000000 */
[----:B------:R-:W-:Y:S01]  /*15660*/  VIADD R150, R74, 0xfffffef8 ;  /* 0xfffffef84a967836 */ /* 0x000fe20000000000 */
[----:B------:R-:W-:-:S02]  /*15670*/  ISETP.GE.AND P3, PT, R246, R190, PT ;  /* 0x000000bef600720c */ /* 0x000fc40003f66270 */
[-C--:B------:R-:W-:Y:S02]  /*15680*/  ISETP.GE.AND P4, PT, R72, R183.reuse, PT ;  /* 0x000000b74800720c */ /* 0x080fe40003f86270 */
[----:B------:R-:W-:Y:S01]  /*15690*/  FSEL R101, R158, -INF , P0 ;  /* 0xff8000009e657808 */ /* 0x000fe20000000000 */
[----:B------:R-:W-:Y:S01]  /*156a0*/  VIADD R158, R74, 0xfffffee8 ;  /* 0xfffffee84a9e7836 */ /* 0x000fe20000000000 */
[-C--:B------:R-:W-:Y:S02]  /*156b0*/  ISETP.GE.AND P0, PT, R246, R183.reuse, PT ;  /* 0x000000b7f600720c */ /* 0x080fe40003f06270 */
[----:B------:R-:W-:Y:S01]  /*156c0*/  FSEL R100, R194, -INF , P3 ;  /* 0xff800000c2647808 */ /* 0x000fe20001800000 */
[----:B------:R-:W-:Y:S01]  /*156d0*/  VIADD R194, R74, 0xfffffed0 ;  /* 0xfffffed04ac27836 */ /* 0x000fe20000000000 */
[----:B------:R-:W-:Y:S02]  /*156e0*/  FSEL R124, R124, -INF , !P4 ;  /* 0xff8000007c7c7808 */ /* 0x000fe40006000000 */
[----:B------:R-:W-:-:S02]  /*156f0*/  ISETP.GE.AND P4, PT, R242, R183, PT ;  /* 0x000000b7f200720c */ /* 0x000fc40003f86270 */
[-C--:B------:R-:W-:Y:S02]  /*15700*/  ISETP.GE.AND P3, PT, R247, R190.reuse, PT ;  /* 0x000000bef700720c */ /* 0x080fe40003f66270 */
[----:B------:R-:W-:Y:S02]  /*15710*/  FSEL R100, R100, -INF , !P0 ;  /* 0xff80000064647808 */ /* 0x000fe40004000000 */
[----:B------:R-:W-:Y:S02]  /*15720*/  ISETP.GE.AND P0, PT, R249, R190, PT ;  /* 0x000000bef900720c */ /* 0x000fe40003f06270 */
[----:B------:R-:W-:Y:S02]  /*15730*/  FSEL R116, R116, -INF , !P4 ;  /* 0xff80000074747808 */ /* 0x000fe40006000000 */
[-C--:B------:R-:W-:Y:S02]  /*15740*/  ISETP.GE.AND P4, PT, R245, R183.reuse, PT ;  /* 0x000000b7f500720c */ /* 0x080fe40003f86270 */
[----:B------:R-:W-:Y:S01]  /*15750*/  FSEL R96, R195, -INF , P3 ;  /* 0xff800000c3607808 */ /* 0x000fe20001800000 */
[----:B------:R-:W-:Y:S01]  /*15760*/  VIADD R195, R74, 0xfffffee0 ;  /* 0xfffffee04ac37836 */ /* 0x000fe20000000000 */
[----:B------:R-:W-:-:S02]  /*15770*/  ISETP.GE.AND P3, PT, R249, R183, PT ;  /* 0x000000b7f900720c */ /* 0x000fc40003f66270 */
[----:B------:R-:W-:Y:S01]  /*15780*/  FSEL R88, R196, -INF , P0 ;  /* 0xff800000c4587808 */ /* 0x000fe20000000000 */
[----:B------:R-:W-:Y:S01]  /*15790*/  VIADD R196, R74, 0xfffffee9 ;  /* 0xfffffee94ac47836 */ /* 0x000fe20000000000 */
[----:B------:R-:W-:Y:S02]  /*157a0*/  FSEL R101, R101, -INF , !P4 ;  /* 0xff80000065657808 */ /* 0x000fe40006000000 */
[----:B------:R-:W-:Y:S02]  /*157b0*/  ISETP.GE.AND P4, PT, R247, R183, PT ;  /* 0x000000b7f700720c */ /* 0x000fe40003f86270 */
[-C--:B------:R-:W-:Y:S02]  /*157c0*/  ISETP.GE.AND P0, PT, R251, R190.reuse, PT ;  /* 0x000000befb00720c */ /* 0x080fe40003f06270 */
[----:B------:R-:W-:Y:S02]  /*157d0*/  FSEL R88, R88, -INF , !P3 ;  /* 0xff80000058587808 */ /* 0x000fe40005800000 */
[----:B------:R-:W-:-:S02]  /*157e0*/  ISETP.GE.AND P3, PT, R123, R190, PT ;  /* 0x000000be7b00720c */ /* 0x000fc40003f66270 */
[----:B------:R-:W-:Y:S02]  /*157f0*/  FSEL R96, R96, -INF , !P4 ;  /* 0xff80000060607808 */ /* 0x000fe40006000000 */
[-C--:B------:R-:W-:Y:S02]  /*15800*/  ISETP.GE.AND P4, PT, R251, R183.reuse, PT ;  /* 0x000000b7fb00720c */ /* 0x080fe40003f86270 */
[----:B------:R-:W-:Y:S01]  /*15810*/  FSEL R87, R200, -INF , P0 ;  /* 0xff800000c8577808 */ /* 0x000fe20000000000 */
[----:B------:R-:W-:Y:S01]  /*15820*/  VIADD R200, R74, 0xfffffed1 ;  /* 0xfffffed14ac87836 */ /* 0x000fe20000000000 */
[----:B------:R-:W-:Y:S02]  /*15830*/  ISETP.GE.AND P0, PT, R123, R183, PT ;  /* 0x000000b77b00720c */ /* 0x000fe40003f06270 */
[----:B------:R-:W-:Y:S01]  /*15840*/  FSEL R86, R203, -INF , P3 ;  /* 0xff800000cb567808 */ /* 0x000fe20001800000 */
[----:B------:R-:W-:Y:S01]  /*15850*/  IMAD.MOV.U32 R203, RZ, RZ, R77 ;  /* 0x000000ffffcb7224 */ /* 0x000fe200078e004d */
[----:B------:R-:W-:-:S02]  /*15860*/  FSEL R87, R87, -INF , !P4 ;  /* 0xff80000057577808 */ /* 0x000fc40006000000 */
[-C--:B------:R-:W-:Y:S02]  /*15870*/  ISETP.GE.AND P4, PT, R155, R190.reuse, PT ;  /* 0x000000be9b00720c */ /* 0x080fe40003f86270 */
[----:B------:R-:W-:Y:S02]  /*15880*/  FSEL R86, R86, -INF , !P0 ;  /* 0xff80000056567808 */ /* 0x000fe40004000000 */
[----:B------:R-:W-:Y:S02]  /*15890*/  ISETP.GE.AND P0, PT, R194, R190, PT ;  /* 0x000000bec200720c */ /* 0x000fe40003f06270 */
[----:B------:R-:W-:Y:S01]  /*158a0*/  FSEL R85, R204, -INF , P4 ;  /* 0xff800000cc557808 */ /* 0x000fe20002000000 */
[----:B------:R-:W-:Y:S01]  /*158b0*/  IMAD.MOV.U32 R204, RZ, RZ, R76 ;  /* 0x000000ffffcc7224 */ /* 0x000fe200078e004c */
[-C--:B------:R-:W-:Y:S02]  /*158c0*/  ISETP.GE.AND P4, PT, R194, R183.reuse, PT ;  /* 0x000000b7c200720c */ /* 0x080fe40003f86270 */
[----:B------:R-:W-:Y:S01]  /*158d0*/  FSEL R84, R205, -INF , P0 ;  /* 0xff800000cd547808 */ /* 0x000fe20000000000 */
[----:B------:R-:W-:Y:S01]  /*158e0*/  IMAD.MOV.U32 R205, RZ, RZ, R75 ;  /* 0x000000ffffcd7224 */ /* 0x000fe200078e004b */
[----:B------:R-:W-:-:S02]  /*158f0*/  ISETP.GE.AND P3, PT, R155, R183, PT ;  /* 0x000000b79b00720c */ /* 0x000fc40003f66270 */
[-C--:B------:R-:W-:Y:S02]  /*15900*/  ISETP.GE.AND P0, PT, R200, R190.reuse, PT ;  /* 0x000000bec800720c */ /* 0x080fe40003f06270 */
[----:B------:R-:W-:Y:S02]  /*15910*/  FSEL R84, R84, -INF , !P4 ;  /* 0xff80000054547808 */ /* 0x000fe40006000000 */
[----:B------:R-:W-:Y:S02]  /*15920*/  FSEL R85, R85, -INF , !P3 ;  /* 0xff80000055557808 */ /* 0x000fe40005800000 */
[----:B------:R-:W-:Y:S02]  /*15930*/  ISETP.GE.AND P4, PT, R130, R190, PT ;  /* 0x000000be8200720c */ /* 0x000fe40003f86270 */
[----:B------:R-:W-:Y:S02]  /*15940*/  ISETP.GE.AND P3, PT, R200, R183, PT ;  /* 0x000000b7c800720c */ /* 0x000fe40003f66270 */
[----:B------:R-:W-:-:S02]  /*15950*/  FSEL R51, R51, -INF , P0 ;  /* 0xff80000033337808 */ /* 0x000fc40000000000 */
[----:B------:R-:W-:Y:S02]  /*15960*/  ISETP.GE.AND P0, PT, R130, R183, PT ;  /* 0x000000b78200720c */ /* 0x000fe40003f06270 */
[----:B------:R-:W-:Y:S02]  /*15970*/  FSEL R82, R206, -INF , P4 ;  /* 0xff800000ce527808 */ /* 0x000fe40002000000 */
[----:B------:R-:W-:Y:S01]  /*15980*/  FSEL R83, R51, -INF , !P3 ;  /* 0xff80000033537808 */ /* 0x000fe20005800000 */
[----:B------:R-:W-:Y:S01]  /*15990*/  VIADD R51, R74, 0xfffffef9 ;  /* 0xfffffef94a337836 */ /* 0x000fe20000000000 */
[-C--:B------:R-:W-:Y:S02]  /*159a0*/  ISETP.GE.AND P3, PT, R157, R190.reuse, PT ;  /* 0x000000be9d00720c */ /* 0x080fe40003f66270 */
[----:B------:R-:W-:Y:S02]  /*159b0*/  FSEL R82, R82, -INF , !P0 ;  /* 0xff80000052527808 */ /* 0x000fe40004000000 */
        /* <DEDUP_REMOVED lines=8> */
[C---:B------:R-:W-:Y:S02]  /*15a40*/  ISETP.GE.AND P3, PT, R158.reuse, R190, PT ;  /* 0x000000be9e00720c */ /* 0x040fe40003f66270 */
        /* <DEDUP_REMOVED lines=24> */
[----:B------:R-:W-:Y:S02]  /*15bd0*/  ISETP.GE.AND P3, PT, R73, R188, PT ;  /* 0x000000bc4900720c */ /* 0x000fe40003f66270 */
[----:B------:R-:W-:Y:S02]  /*15be0*/  FSEL R73, R238, -INF , P4 ;  /* 0xff800000ee497808 */ /* 0x000fe40002000000 */
[----:B------:R-:W-:Y:S02]  /*15bf0*/  ISETP.GE.AND P4, PT, R51, R183, PT ;  /* 0x000000b73300720c */ /* 0x000fe40003f86270 */
[----:B------:R-:W-:-:S02]  /*15c00*/  FSEL R55, R55, -INF , P1 ;  /* 0xff80000037377808 */ /* 0x000fc40000800000 */
[----:B------:R-:W-:Y:S02]  /*15c10*/  FSEL R73, R73, -INF , !P4 ;  /* 0xff80000049497808 */ /* 0x000fe40006000000 */
[CC--:B------:R-:W-:Y:S02]  /*15c20*/  ISETP.GE.AND P1, PT, R240.reuse, R189.reuse, PT ;  /* 0x000000bdf000720c */ /* 0x0c0fe40003f26270 */
[----:B------:R-:W-:Y:S02]  /*15c30*/  ISETP.GE.AND P4, PT, R240, R188, PT ;  /* 0x000000bcf000720c */ /* 0x000fe40003f86270 */
[----:B------:R-:W-:Y:S01]  /*15c40*/  FSEL R240, R55, -INF , !P2 ;  /* 0xff80000037f07808 */ /* 0x000fe20005000000 */
[----:B------:R-:W-:Y:S01]  /*15c50*/  IMAD.MOV.U32 R55, RZ, RZ, R51 ;  /* 0x000000ffff377224 */ /* 0x000fe200078e0033 */
[----:B------:R-:W-:Y:S01]  /*15c60*/  FSEL R54, R54, -INF , P0 ;  /* 0xff80000036367808 */ /* 0x000fe20000000000 */
[----:B------:R-:W2:Y:S01]  /*15c70*/  LD.E R51, desc[UR4][R148.64+0xdc] ;  /* 0x0000dc0494337980 */ /* 0x000ea2000c101900 */
[----:B------:R-:W-:-:S02]  /*15c80*/  ISETP.GE.AND P0, PT, R205, R189, PT ;  /* 0x000000bdcd00720c */ /* 0x000fc40003f06270 */
[----:B------:R-:W-:Y:S02]  /*15c90*/  FSEL R53, R53, -INF , P1 ;  /* 0xff80000035357808 */ /* 0x000fe40000800000 */
[-C--:B------:R-:W-:Y:S02]  /*15ca0*/  ISETP.GE.AND P1, PT, R204, R189.reuse, PT ;  /* 0x000000bdcc00720c */ /* 0x080fe40003f26270 */
[----:B------:R-:W-:Y:S01]  /*15cb0*/  FSEL R30, R52, -INF , P0 ;  /* 0xff800000341e7808 */ /* 0x000fe20000000000 */
[----:B------:R-:W-:Y:S01]  /*15cc0*/  IMAD.MOV.U32 R52, RZ, RZ, R154 ;  /* 0x000000ffff347224 */ /* 0x000fe200078e009a */
[----:B------:R-:W-:Y:S02]  /*15cd0*/  ISETP.GE.AND P0, PT, R203, R189, PT ;  /* 0x000000bdcb00720c */ /* 0x000fe40003f06270 */
[----:B------:R-:W-:Y:S01]  /*15ce0*/  FSEL R27, R50, -INF , P1 ;  /* 0xff800000321b7808 */ /* 0x000fe20000800000 */
[----:B------:R-:W-:Y:S01]  /*15cf0*/  IMAD.MOV.U32 R50, RZ, RZ, R196 ;  /* 0x000000ffff327224 */ /* 0x000fe200078e00c4 */
[----:B------:R-:W-:-:S02]  /*15d00*/  ISETP.GE.AND P2, PT, R205, R188, PT ;  /* 0x000000bccd00720c */ /* 0x000fc40003f46270 */
[-C--:B------:R-:W-:Y:S02]  /*15d10*/  ISETP.GE.AND P1, PT, R252, R189.reuse, PT ;  /* 0x000000bdfc00720c */ /* 0x080fe40003f26270 */
[----:B------:R-:W-:Y:S01]  /*15d20*/  FSEL R239, R54, -INF , !P3 ;  /* 0xff80000036ef7808 */ /* 0x000fe20005800000 */
[----:B------:R-:W-:Y:S01]  /*15d30*/  IMAD.MOV.U32 R54, RZ, RZ, R150 ;  /* 0x000000ffff367224 */ /* 0x000fe200078e0096 */
[----:B------:R-:W-:Y:S01]  /*15d40*/  FSEL R29, R49, -INF , P0 ;  /* 0xff800000311d7808 */ /* 0x000fe20000000000 */
[----:B------:R-:W-:Y:S01]  /*15d50*/  IMAD.MOV.U32 R49, RZ, RZ, R131 ;  /* 0x000000ffff317224 */ /* 0x000fe200078e0083 */
[-C--:B------:R-:W-:Y:S02]  /*15d60*/  ISETP.GE.AND P3, PT, R204, R188.reuse, PT ;  /* 0x000000bccc00720c */ /* 0x080fe40003f66270 */
[----:B------:R-:W-:Y:S02]  /*15d70*/  ISETP.GE.AND P0, PT, R250, R189, PT ;  /* 0x000000bdfa00720c */ /* 0x000fe40003f06270 */
[----:B------:R-:W-:Y:S01]  /*15d80*/  FSEL R238, R53, -INF , !P4 ;  /* 0xff80000035ee7808 */ /* 0x000fe20006000000 */
[----:B------:R-:W-:Y:S01]  /*15d90*/  IMAD.MOV.U32 R53, RZ, RZ, R151 ;  /* 0x000000ffff357224 */ /* 0x000fe200078e0097 */
[----:B------:R-:W-:-:S02]  /*15da0*/  ISETP.GE.AND P4, PT, R203, R188, PT ;  /* 0x000000bccb00720c */ /* 0x000fc40003f86270 */
[----:B------:R-:W-:Y:S02]  /*15db0*/  FSEL R30, R30, -INF , !P2 ;  /* 0xff8000001e1e7808 */ /* 0x000fe40005000000 */
[----:B------:R-:W-:Y:S01]  /*15dc0*/  FSEL R28, R47, -INF , P1 ;  /* 0xff8000002f1c7808 */ /* 0x000fe20000800000 */
[----:B------:R-:W-:Y:S01]  /*15dd0*/  IMAD.MOV.U32 R47, RZ, RZ, R157 ;  /* 0x000000ffff2f7224 */ /* 0x000fe200078e009d */
[----:B------:R-:W-:Y:S01]  /*15de0*/  ISETP.GE.AND P2, PT, R252, R188, PT ;  /* 0x000000bcfc00720c */ /* 0x000fe20003f46270 */
[----:B------:R-:W-:Y:S01]  /*15df0*/  IMAD.MOV.U32 R252, RZ, RZ, R158 ;  /* 0x000000fffffc7224 */ /* 0x000fe200078e009e */
[----:B------:R-:W-:Y:S02]  /*15e00*/  ISETP.GE.AND P1, PT, R248, R189, PT ;  /* 0x000000bdf800720c */ /* 0x000fe40003f26270 */
[----:B------:R-:W-:Y:S02]  /*15e10*/  FSEL R27, R27, -INF , !P3 ;  /* 0xff8000001b1b7808 */ /* 0x000fe40005800000 */
[----:B------:R-:W-:-:S02]  /*15e20*/  FSEL R43, R43, -INF , P0 ;  /* 0xff8000002b2b7808 */ /* 0x000fc40000000000 */
[-C--:B------:R-:W-:Y:S01]  /*15e30*/  ISETP.GE.AND P3, PT, R250, R188.reuse, PT ;  /* 0x000000bcfa00720c */ /* 0x080fe20003f66270 */
[----:B------:R-:W-:Y:S01]  /*15e40*/  IMAD.MOV.U32 R250, RZ, RZ, R195 ;  /* 0x000000fffffa7224 */ /* 0x000fe200078e00c3 */
[----:B------:R-:W-:Y:S02]  /*15e50*/  ISETP.GE.AND P0, PT, R237, R189, PT ;  /* 0x000000bded00720c */ /* 0x000fe40003f06270 */
[----:B------:R-:W-:Y:S02]  /*15e60*/  FSEL R29, R29, -INF , !P4 ;  /* 0xff8000001d1d7808 */ /* 0x000fe40006000000 */
[----:B------:R-:W-:Y:S01]  /*15e70*/  ISETP.GE.AND P4, PT, R248, R188, PT ;  /* 0x000000bcf800720c */ /* 0x000fe20003f86270 */
[----:B------:R-:W-:Y:S01]  /*15e80*/  IMAD.MOV.U32 R248, RZ, RZ, R130 ;  /* 0x000000fffff87224 */ /* 0x000fe200078e0082 */
[----:B------:R-:W-:Y:S02]  /*15e90*/  FSEL R28, R28, -INF , !P2 ;  /* 0xff8000001c1c7808 */ /* 0x000fe40005000000 */
[----:B------:R-:W-:-:S02]  /*15ea0*/  FSEL R42, R42, -INF , P1 ;  /* 0xff8000002a2a7808 */ /* 0x000fc40000800000 */
[-C--:B------:R-:W-:Y:S02]  /*15eb0*/  ISETP.GE.AND P2, PT, R237, R188.reuse, PT ;  /* 0x000000bced00720c */ /* 0x080fe40003f46270 */
[----:B------:R-:W-:Y:S01]  /*15ec0*/  FSEL R237, R43, -INF , !P3 ;  /* 0xff8000002bed7808 */ /* 0x000fe20005800000 */
[----:B------:R-:W-:Y:S01]  /*15ed0*/  IMAD.MOV.U32 R43, RZ, RZ, R200 ;  /* 0x000000ffff2b7224 */ /* 0x000fe200078e00c8 */
[----:B------:R-:W-:Y:S02]  /*15ee0*/  FSEL R41, R41, -INF , P0 ;  /* 0xff80000029297808 */ /* 0x000fe40000000000 */
[CC--:B------:R-:W-:Y:S02]  /*15ef0*/  ISETP.GE.AND P1, PT, R236.reuse, R189.reuse, PT ;  /* 0x000000bdec00720c */ /* 0x0c0fe40003f26270 */
[----:B------:R-:W-:Y:S02]  /*15f00*/  ISETP.GE.AND P3, PT, R236, R188, PT ;  /* 0x000000bcec00720c */ /* 0x000fe40003f66270 */
[----:B------:R-:W-:Y:S01]  /*15f10*/  FSEL R236, R42, -INF , !P4 ;  /* 0xff8000002aec7808 */ /* 0x000fe20006000000 */
[----:B------:R-:W-:Y:S01]  /*15f20*/  IMAD.MOV.U32 R42, RZ, RZ, R194 ;  /* 0x000000ffff2a7224 */ /* 0x000fe200078e00c2 */
[----:B------:R-:W-:-:S02]  /*15f30*/  ISETP.GE.AND P0, PT, R235, R189, PT ;  /* 0x000000bdeb00720c */ /* 0x000fc40003f06270 */
[----:B------:R-:W-:Y:S02]  /*15f40*/  ISETP.GE.AND P4, PT, R235, R188, PT ;  /* 0x000000bceb00720c */ /* 0x000fe40003f86270 */
[----:B------:R-:W-:Y:S01]  /*15f50*/  FSEL R235, R41, -INF , !P2 ;  /* 0xff80000029eb7808 */ /* 0x000fe20005000000 */
[----:B------:R-:W-:Y:S01]  /*15f60*/  IMAD.MOV.U32 R41, RZ, RZ, R155 ;  /* 0x000000ffff297224 */ /* 0x000fe200078e009b */
[-C--:B------:R-:W-:Y:S02]  /*15f70*/  ISETP.GE.AND P2, PT, R243, R189.reuse, PT ;  /* 0x000000bdf300720c */ /* 0x080fe40003f46270 */
[----:B------:R-:W-:Y:S02]  /*15f80*/  FSEL R40, R40, -INF , P1 ;  /* 0xff80000028287808 */ /* 0x000fe40000800000 */
[----:B------:R-:W-:Y:S02]  /*15f90*/  FSEL R11, R11, -INF , P0 ;  /* 0xff8000000b0b7808 */ /* 0x000fe40000000000 */
[----:B------:R-:W-:-:S02]  /*15fa0*/  ISETP.GE.AND P0, PT, R230, R189, PT ;  /* 0x000000bde600720c */ /* 0x000fc40003f06270 */
[-C--:B------:R-:W-:Y:S01]  /*15fb0*/  ISETP.GE.AND P1, PT, R243, R188.reuse, PT ;  /* 0x000000bcf300720c */ /* 0x080fe20003f26270 */
[----:B------:R-:W-:Y:S01]  /*15fc0*/  IMAD.MOV.U32 R243, RZ, RZ, R123 ;  /* 0x000000fffff37224 */ /* 0x000fe200078e007b */
[----:B------:R-:W-:Y:S02]  /*15fd0*/  FSEL R10, R10, -INF , P2 ;  /* 0xff8000000a0a7808 */ /* 0x000fe40001000000 */
[----:B------:R-:W-:Y:S02]  /*15fe0*/  FSEL R123, R40, -INF , !P3 ;  /* 0xff800000287b7808 */ /* 0x000fe40005800000 */
[----:B------:R-:W-:Y:S02]  /*15ff0*/  ISETP.GE.AND P2, PT, R229, R189, PT ;  /* 0x000000bde500720c */ /* 0x000fe40003f46270 */
[----:B------:R-:W-:Y:S02]  /*16000*/  ISETP.GE.AND P3, PT, R230, R188, PT ;  /* 0x000000bce600720c */ /* 0x000fe40003f66270 */
[----:B------:R-:W-:-:S02]  /*16010*/  FSEL R68, R68, -INF , P0 ;  /* 0xff80000044447808 */ /* 0x000fc40000000000 */
[----:B------:R-:W-:Y:S02]  /*16020*/  FSEL R230, R11, -INF , !P4 ;  /* 0xff8000000be67808 */ /* 0x000fe40006000000 */
[----:B------:R-:W-:Y:S02]  /*16030*/  ISETP.GE.AND P0, PT, R228, R189, PT ;  /* 0x000000bde400720c */ /* 0x000fe40003f06270 */
[-C--:B------:R-:W-:Y:S02]  /*16040*/  ISETP.GE.AND P4, PT, R229, R188.reuse, PT ;  /* 0x000000bce500720c */ /* 0x080fe40003f86270 */
[----:B------:R-:W-:Y:S02]  /*16050*/  FSEL R229, R10, -INF , !P1 ;  /* 0xff8000000ae57808 */ /* 0x000fe40004800000 */
[----:B------:R-:W-:Y:S02]  /*16060*/  FSEL R70, R70, -INF , P2 ;  /* 0xff80000046467808 */ /* 0x000fe40001000000 */
[----:B------:R-:W-:-:S02]  /*16070*/  ISETP.GE.AND P1, PT, R228, R188, PT ;  /* 0x000000bce400720c */ /* 0x000fc40003f26270 */
[----:B------:R-:W-:Y:S02]  /*16080*/  FSEL R228, R68, -INF , !P3 ;  /* 0xff80000044e47808 */ /* 0x000fe40005800000 */
[----:B------:R-:W-:Y:S02]  /*16090*/  FSEL R89, R89, -INF , P0 ;  /* 0xff80000059597808 */ /* 0x000fe40000000000 */
[C---:B------:R-:W-:Y:S02]  /*160a0*/  ISETP.GE.AND P3, PT, R227.reuse, R189, PT ;  /* 0x000000bde300720c */ /* 0x040fe40003f66270 */
[----:B------:R-:W-:Y:S02]  /*160b0*/  ISETP.GE.AND P2, PT, R227, R188, PT ;  /* 0x000000bce300720c */ /* 0x000fe40003f46270 */
[----:B------:R-:W-:Y:S02]  /*160c0*/  FMNMX3.FTZ R10, R2, R5, R24, !PT ;  /* 0x00000005020a7276 */ /* 0x000fe40007810018 */
[----:B------:R-:W-:-:S02]  /*160d0*/  FSEL R227, R70, -INF , !P4 ;  /* 0xff80000046e37808 */ /* 0x000fc40006000000 */
[CC--:B------:R-:W-:Y:S02]  /*160e0*/  ISETP.GE.AND P0, PT, R222.reuse, R189.reuse, PT ;  /* 0x000000bdde00720c */ /* 0x0c0fe40003f06270 */
[----:B------:R-:W-:Y:S02]  /*160f0*/  ISETP.GE.AND P4, PT, R222, R188, PT ;  /* 0x000000bcde00720c */ /* 0x000fe40003f86270 */
[----:B------:R-:W-:Y:S02]  /*16100*/  FSEL R222, R89, -INF , !P1 ;  /* 0xff80000059de7808 */ /* 0x000fe40004800000 */
[----:B------:R-:W-:Y:S02]  /*16110*/  ISETP.GE.AND P1, PT, R221, R189, PT ;  /* 0x000000bddd00720c */ /* 0x000fe40003f26270 */
[----:B------:R-:W-:Y:S02]  /*16120*/  FMNMX3.FTZ R10, R10, R7, R6, !PT ;  /* 0x000000070a0a7276 */ /* 0x000fe40007810006 */
[----:B------:R-:W-:-:S02]  /*16130*/  FSEL R91, R91, -INF , P0 ;  /* 0xff8000005b5b7808 */ /* 0x000fc40000000000 */
[-C--:B------:R-:W-:Y:S02]  /*16140*/  ISETP.GE.AND P0, PT, R220, R189.reuse, PT ;  /* 0x000000bddc00720c */ /* 0x080fe40003f06270 */
[----:B------:R-:W-:Y:S02]  /*16150*/  FSEL R92, R92, -INF , P1 ;  /* 0xff8000005c5c7808 */ /* 0x000fe40000800000 */
[----:B------:R-:W-:Y:S02]  /*16160*/  FMNMX3.FTZ R10, R10, R22, R23, !PT ;  /* 0x000000160a0a7276 */ /* 0x000fe40007810017 */
[----:B------:R-:W-:Y:S02]  /*16170*/  ISETP.GE.AND P1, PT, R219, R189, PT ;  /* 0x000000bddb00720c */ /* 0x000fe40003f26270 */
[----:B------:R-:W-:Y:S02]  /*16180*/  FMNMX3.FTZ R11, R0, R4, R240, !PT ;  /* 0x00000004000b7276 */ /* 0x000fe400078100f0 */
[----:B------:R-:W-:-:S02]  /*16190*/  FSEL R93, R93, -INF , P0 ;  /* 0xff8000005d5d7808 */ /* 0x000fc40000000000 */
[----:B------:R-:W-:Y:S02]  /*161a0*/  ISETP.GE.AND P0, PT, R213, R189, PT ;  /* 0x000000bdd500720c */ /* 0x000fe40003f06270 */
[----:B------:R-:W-:Y:S02]  /*161b0*/  FMNMX3.FTZ R10, R10, R21, R20, !PT ;  /* 0x000000150a0a7276 */ /* 0x000fe40007810014 */
[----:B------:R-:W-:Y:S02]  /*161c0*/  FSEL R94, R94, -INF , P1 ;  /* 0xff8000005e5e7808 */ /* 0x000fe40000800000 */
[----:B------:R-:W-:Y:S02]  /*161d0*/  FMNMX3.FTZ R11, R11, R239, R238, !PT ;  /* 0x000000ef0b0b7276 */ /* 0x000fe400078100ee */
[----:B------:R-:W-:Y:S02]  /*161e0*/  ISETP.GE.AND P1, PT, R210, R189, PT ;  /* 0x000000bdd200720c */ /* 0x000fe40003f26270 */
[----:B------:R-:W-:-:S02]  /*161f0*/  FSEL R95, R95, -INF , P0 ;  /* 0xff8000005f5f7808 */ /* 0x000fc40000000000 */
[----:B------:R-:W-:Y:S02]  /*16200*/  ISETP.GE.AND P0, PT, R65, R189, PT ;  /* 0x000000bd4100720c */ /* 0x000fe40003f06270 */
[----:B------:R-:W-:Y:S02]  /*16210*/  FMNMX3.FTZ R10, R10, R33, R32, !PT ;  /* 0x000000210a0a7276 */ /* 0x000fe40007810020 */
[----:B------:R-:W-:Y:S02]  /*16220*/  FMNMX3.FTZ R11, R11, R30, R27, !PT ;  /* 0x0000001e0b0b7276 */ /* 0x000fe4000781001b */
[----:B------:R-:W-:Y:S02]  /*16230*/  FSEL R97, R97, -INF , P1 ;  /* 0xff80000061617808 */ /* 0x000fe40000800000 */
[----:B------:R-:W-:Y:S02]  /*16240*/  ISETP.GE.AND P1, PT, R63, R189, PT ;  /* 0x000000bd3f00720c */ /* 0x000fe40003f26270 */
[----:B------:R-:W-:-:S02]  /*16250*/  FSEL R90, R90, -INF , P3 ;  /* 0xff8000005a5a7808 */ /* 0x000fc40001800000 */
[----:B------:R-:W-:Y:S02]  /*16260*/  FSEL R98, R98, -INF , P0 ;  /* 0xff80000062627808 */ /* 0x000fe40000000000 */
[----:B------:R-:W-:Y:S02]  /*16270*/  FMNMX3.FTZ R10, R10, R38, R39, !PT ;  /* 0x000000260a0a7276 */ /* 0x000fe40007810027 */
[----:B------:R-:W-:Y:S02]  /*16280*/  ISETP.GE.AND P0, PT, R45, R189, PT ;  /* 0x000000bd2d00720c */ /* 0x000fe40003f06270 */
[----:B------:R-:W-:Y:S02]  /*16290*/  FMNMX3.FTZ R11, R11, R29, R28, !PT ;  /* 0x0000001d0b0b7276 */ /* 0x000fe4000781001c */
[----:B------:R-:W-:Y:S02]  /*162a0*/  ISETP.GE.AND P3, PT, R221, R188, PT ;  /* 0x000000bcdd00720c */ /* 0x000fe40003f66270 */
[----:B------:R-:W-:-:S02]  /*162b0*/  FSEL R99, R99, -INF , P1 ;  /* 0xff80000063637808 */ /* 0x000fc40000800000 */
[----:B------:R-:W-:Y:S02]  /*162c0*/  FSEL R221, R90, -INF , !P2 ;  /* 0xff8000005add7808 */ /* 0x000fe40005000000 */
[----:B------:R-:W-:Y:S02]  /*162d0*/  ISETP.GE.AND P1, PT, R34, R189, PT ;  /* 0x000000bd2200720c */ /* 0x000fe40003f26270 */
[----:B------:R-:W-:Y:S02]  /*162e0*/  FMNMX3.FTZ R10, R10, R37, R36, !PT ;  /* 0x000000250a0a7276 */ /* 0x000fe40007810024 */
[----:B------:R-:W-:Y:S02]  /*162f0*/  ISETP.GE.AND P2, PT, R220, R188, PT ;  /* 0x000000bcdc00720c */ /* 0x000fe40003f46270 */
[----:B------:R-:W-:Y:S02]  /*16300*/  FSEL R102, R102, -INF , P0 ;  /* 0xff80000066667808 */ /* 0x000fe40000000000 */
[----:B------:R-:W-:-:S02]  /*16310*/  FMNMX3.FTZ R11, R11, R237, R236, !PT ;  /* 0x000000ed0b0b7276 */ /* 0x000fc400078100ec */
[----:B------:R-:W-:Y:S02]  /*16320*/  ISETP.GE.AND P0, PT, R31, R189, PT ;  /* 0x000000bd1f00720c */ /* 0x000fe40003f06270 */
[----:B------:R-:W-:Y:S02]  /*16330*/  FSEL R103, R103, -INF , P1 ;  /* 0xff80000067677808 */ /* 0x000fe40000800000 */
[----:B------:R-:W-:Y:S02]  /*16340*/  FMNMX3.FTZ R10, R10, R127, R126, !PT ;  /* 0x0000007f0a0a7276 */ /* 0x000fe4000781007e */
[----:B------:R-:W-:Y:S02]  /*16350*/  FSEL R214, R93, -INF , !P2 ;  /* 0xff8000005dd67808 */ /* 0x000fe40005000000 */
[----:B------:R-:W-:Y:S02]  /*16360*/  ISETP.GE.AND P1, PT, R35, R189, PT ;  /* 0x000000bd2300720c */ /* 0x000fe40003f26270 */
[----:B------:R-:W-:-:S02]  /*16370*/  FMNMX3.FTZ R11, R11, R235, R123, !PT ;  /* 0x000000eb0b0b7276 */ /* 0x000fc4000781007b */
[-C--:B------:R-:W-:Y:S02]  /*16380*/  ISETP.GE.AND P2, PT, R210, R188.reuse, PT ;  /* 0x000000bcd200720c */ /* 0x080fe40003f46270 */
[----:B------:R-:W-:Y:S02]  /*16390*/  FSEL R106, R106, -INF , P0 ;  /* 0xff8000006a6a7808 */ /* 0x000fe40000000000 */
[----:B------:R-:W-:Y:S02]  /*163a0*/  ISETP.GE.AND P0, PT, R56, R189, PT ;  /* 0x000000bd3800720c */ /* 0x000fe40003f06270 */
[----:B------:R-:W-:Y:S02]  /*163b0*/  FSEL R220, R91, -INF , !P4 ;  /* 0xff8000005bdc7808 */ /* 0x000fe40006000000 */
[----:B------:R-:W-:Y:S02]  /*163c0*/  FMNMX3.FTZ R10, R10, R217, R218, !PT ;  /* 0x000000d90a0a7276 */ /* 0x000fe400078100da */
[----:B------:R-:W-:-:S02]  /*163d0*/  ISETP.GE.AND P4, PT, R219, R188, PT ;  /* 0x000000bcdb00720c */ /* 0x000fc40003f86270 */
[----:B------:R-:W-:Y:S02]  /*163e0*/  FSEL R105, R105, -INF , P1 ;  /* 0xff80000069697808 */ /* 0x000fe40000800000 */
[----:B------:R-:W-:Y:S02]  /*163f0*/  FMNMX3.FTZ R11, R11, R230, R229, !PT ;  /* 0x000000e60b0b7276 */ /* 0x000fe400078100e5 */
[----:B------:R-:W-:Y:S02]  /*16400*/  FSEL R219, R92, -INF , !P3 ;  /* 0xff8000005cdb7808 */ /* 0x000fe40005800000 */
[----:B------:R-:W-:Y:S02]  /*16410*/  FSEL R209, R97, -INF , !P2 ;  /* 0xff80000061d17808 */ /* 0x000fe40005000000 */
[----:B------:R-:W-:Y:S02]  /*16420*/  ISETP.GE.AND P1, PT, R57, R189, PT ;  /* 0x000000bd3900720c */ /* 0x000fe40003f26270 */
[----:B------:R-:W-:-:S02]  /*16430*/  ISETP.GE.AND P3, PT, R213, R188, PT ;  /* 0x000000bcd500720c */ /* 0x000fc40003f66270 */
[----:B------:R-:W-:Y:S02]  /*16440*/  ISETP.GE.AND P2, PT, R45, R188, PT ;  /* 0x000000bc2d00720c */ /* 0x000fe40003f46270 */
[----:B------:R-:W-:Y:S02]  /*16450*/  FSEL R108, R108, -INF , P0 ;  /* 0xff8000006c6c7808 */ /* 0x000fe40000000000 */
[----:B------:R-:W-:Y:S02]  /*16460*/  ISETP.GE.AND P0, PT, R58, R189, PT ;  /* 0x000000bd3a00720c */ /* 0x000fe40003f06270 */
[----:B------:R-:W-:Y:S02]  /*16470*/  FMNMX3.FTZ R10, R10, R215, R216, !PT ;  /* 0x000000d70a0a7276 */ /* 0x000fe400078100d8 */
[----:B------:R-:W-:Y:S02]  /*16480*/  FSEL R213, R94, -INF , !P4 ;  /* 0xff8000005ed57808 */ /* 0x000fe40006000000 */
[----:B------:R-:W-:-:S02]  /*16490*/  FMNMX3.FTZ R11, R11, R228, R227, !PT ;  /* 0x000000e40b0b7276 */ /* 0x000fc400078100e3 */
[-C--:B------:R-:W-:Y:S02]  /*164a0*/  ISETP.GE.AND P4, PT, R65, R188.reuse, PT ;  /* 0x000000bc4100720c */ /* 0x080fe40003f86270 */
[----:B------:R-:W-:Y:S02]  /*164b0*/  FSEL R107, R107, -INF , P1 ;  /* 0xff8000006b6b7808 */ /* 0x000fe40000800000 */
[----:B------:R-:W-:Y:S02]  /*164c0*/  FSEL R210, R95, -INF , !P3 ;  /* 0xff8000005fd27808 */ /* 0x000fe40005800000 */
[----:B------:R-:W-:Y:S02]  /*164d0*/  FSEL R195, R102, -INF , !P2 ;  /* 0xff80000066c37808 */ /* 0x000fe40005000000 */
[----:B------:R-:W-:Y:S02]  /*164e0*/  ISETP.GE.AND P1, PT, R59, R189, PT ;  /* 0x000000bd3b00720c */ /* 0x000fe40003f26270 */
[----:B------:R-:W-:-:S02]  /*164f0*/  ISETP.GE.AND P3, PT, R63, R188, PT ;  /* 0x000000bc3f00720c */ /* 0x000fc40003f66270 */
[----:B------:R-:W-:Y:S02]  /*16500*/  ISETP.GE.AND P2, PT, R35, R188, PT ;  /* 0x000000bc2300720c */ /* 0x000fe40003f46270 */
[----:B------:R-:W-:Y:S02]  /*16510*/  FSEL R110, R110, -INF , P0 ;  /* 0xff8000006e6e7808 */ /* 0x000fe40000000000 */
[----:B------:R-:W-:Y:S02]  /*16520*/  FMNMX3.FTZ R10, R10, R212, R211, !PT ;  /* 0x000000d40a0a7276 */ /* 0x000fe400078100d3 */
[----:B------:R-:W-:Y:S02]  /*16530*/  ISETP.GE.AND P0, PT, R60, R189, PT ;  /* 0x000000bd3c00720c */ /* 0x000fe40003f06270 */
[----:B------:R-:W-:Y:S02]  /*16540*/  FMNMX3.FTZ R11, R11, R222, R221, !PT ;  /* 0x000000de0b0b7276 */ /* 0x000fe400078100dd */
[----:B------:R-:W-:-:S02]  /*16550*/  FSEL R200, R98, -INF , !P4 ;  /* 0xff80000062c87808 */ /* 0x000fc40006000000 */
[----:B------:R-:W-:Y:S02]  /*16560*/  ISETP.GE.AND P4, PT, R34, R188, PT ;  /* 0x000000bc2200720c */ /* 0x000fe40003f86270 */
[----:B------:R-:W-:Y:S02]  /*16570*/  FSEL R109, R109, -INF , P1 ;  /* 0xff8000006d6d7808 */ /* 0x000fe40000800000 */
[----:B------:R-:W-:Y:S02]  /*16580*/  FSEL R196, R99, -INF , !P3 ;  /* 0xff80000063c47808 */ /* 0x000fe40005800000 */
[----:B------:R-:W-:Y:S02]  /*16590*/  FSEL R205, R105, -INF , !P2 ;  /* 0xff80000069cd7808 */ /* 0x000fe40005000000 */
[----:B------:R-:W-:Y:S02]  /*165a0*/  ISETP.GE.AND P1, PT, R61, R189, PT ;  /* 0x000000bd3d00720c */ /* 0x000fe40003f26270 */
[----:B------:R-:W-:-:S02]  /*165b0*/  FMNMX3.FTZ R10, R10, R208, R207, !PT ;  /* 0x000000d00a0a7276 */ /* 0x000fc400078100cf */
[-C--:B------:R-:W-:Y:S02]  /*165c0*/  ISETP.GE.AND P3, PT, R31, R188.reuse, PT ;  /* 0x000000bc1f00720c */ /* 0x080fe40003f66270 */
[----:B------:R-:W-:Y:S02]  /*165d0*/  ISETP.GE.AND P2, PT, R58, R188, PT ;  /* 0x000000bc3a00720c */ /* 0x000fe40003f46270 */
[----:B------:R-:W-:Y:S02]  /*165e0*/  FSEL R112, R112, -INF , P0 ;  /* 0xff80000070707808 */ /* 0x000fe40000000000 */
[----:B------:R-:W-:Y:S02]  /*165f0*/  FMNMX3.FTZ R11, R11, R220, R219, !PT ;  /* 0x000000dc0b0b7276 */ /* 0x000fe400078100db */
[----:B------:R-:W-:Y:S02]  /*16600*/  ISETP.GE.AND P0, PT, R62, R189, PT ;  /* 0x000000bd3e00720c */ /* 0x000fe40003f06270 */
[----:B------:R-:W-:-:S02]  /*16610*/  FSEL R194, R103, -INF , !P4 ;  /* 0xff80000067c27808 */ /* 0x000fc40006000000 */
[----:B------:R-:W-:Y:S02]  /*16620*/  ISETP.GE.AND P4, PT, R56, R188, PT ;  /* 0x000000bc3800720c */ /* 0x000fe40003f86270 */
[----:B------:R-:W-:Y:S02]  /*16630*/  FSEL R111, R111, -INF , P1 ;  /* 0xff8000006f6f7808 */ /* 0x000fe40000800000 */
[----:B------:R-:W-:Y:S02]  /*16640*/  FMNMX3.FTZ R10, R10, R160, R168, !PT ;  /* 0x000000a00a0a7276 */ /* 0x000fe400078100a8 */
[----:B------:R-:W-:Y:S02]  /*16650*/  FSEL R206, R106, -INF , !P3 ;  /* 0xff8000006ace7808 */ /* 0x000fe40005800000 */
[----:B------:R-:W-:Y:S02]  /*16660*/  FSEL R158, R110, -INF , !P2 ;  /* 0xff8000006e9e7808 */ /* 0x000fe40005000000 */
[----:B------:R-:W-:-:S02]  /*16670*/  ISETP.GE.AND P1, PT, R64, R189, PT ;  /* 0x000000bd4000720c */ /* 0x000fc40003f26270 */
[----:B------:R-:W-:Y:S02]  /*16680*/  FMNMX3.FTZ R11, R11, R214, R213, !PT ;  /* 0x000000d60b0b7276 */ /* 0x000fe400078100d5 */
[-C--:B------:R-:W-:Y:S02]  /*16690*/  ISETP.GE.AND P3, PT, R57, R188.reuse, PT ;  /* 0x000000bc3900720c */ /* 0x080fe40003f66270 */
[----:B------:R-:W-:Y:S02]  /*166a0*/  ISETP.GE.AND P2, PT, R61, R188, PT ;  /* 0x000000bc3d00720c */ /* 0x000fe40003f46270 */
[----:B------:R-:W-:Y:S02]  /*166b0*/  FSEL R114, R114, -INF , P0 ;  /* 0xff80000072727808 */ /* 0x000fe40000000000 */
[----:B------:R-:W-:Y:S02]  /*166c0*/  ISETP.GE.AND P0, PT, R66, R189, PT ;  /* 0x000000bd4200720c */ /* 0x000fe40003f06270 */
[----:B------:R-:W-:-:S02]  /*166d0*/  FSEL R204, R108, -INF , !P4 ;  /* 0xff8000006ccc7808 */ /* 0x000fc40006000000 */
[----:B------:R-:W-:Y:S02]  /*166e0*/  FMNMX3.FTZ R10, R10, R167, R163, !PT ;  /* 0x000000a70a0a7276 */ /* 0x000fe400078100a3 */
[----:B------:R-:W-:Y:S02]  /*166f0*/  ISETP.GE.AND P4, PT, R59, R188, PT ;  /* 0x000000bc3b00720c */ /* 0x000fe40003f86270 */
[----:B------:R-:W-:Y:S02]  /*16700*/  FSEL R113, R113, -INF , P1 ;  /* 0xff80000071717808 */ /* 0x000fe40000800000 */
[----:B------:R-:W-:Y:S02]  /*16710*/  FMNMX3.FTZ R11, R11, R210, R209, !PT ;  /* 0x000000d20b0b7276 */ /* 0x000fe400078100d1 */
[----:B------:R-:W-:Y:S02]  /*16720*/  FSEL R203, R107, -INF , !P3 ;  /* 0xff8000006bcb7808 */ /* 0x000fe40005800000 */
[----:B------:R-:W-:-:S02]  /*16730*/  FSEL R154, R111, -INF , !P2 ;  /* 0xff8000006f9a7808 */ /* 0x000fc40005000000 */
[-C--:B------:R-:W-:Y:S02]  /*16740*/  ISETP.GE.AND P1, PT, R67, R189.reuse, PT ;  /* 0x000000bd4300720c */ /* 0x080fe40003f26270 */
[-C--:B------:R-:W-:Y:S02]  /*16750*/  ISETP.GE.AND P3, PT, R60, R188.reuse, PT ;  /* 0x000000bc3c00720c */ /* 0x080fe40003f66270 */
[----:B------:R-:W-:Y:S02]  /*16760*/  ISETP.GE.AND P2, PT, R66, R188, PT ;  /* 0x000000bc4200720c */ /* 0x000fe40003f46270 */
[----:B------:R-:W-:Y:S02]  /*16770*/  FSEL R115, R115, -INF , P0 ;  /* 0xff80000073737808 */ /* 0x000fe40000000000 */
[----:B------:R-:W-:Y:S02]  /*16780*/  ISETP.GE.AND P0, PT, R71, R189, PT ;  /* 0x000000bd4700720c */ /* 0x000fe40003f06270 */
[----:B------:R-:W-:-:S02]  /*16790*/  FMNMX3.FTZ R10, R10, R202, R201, !PT ;  /* 0x000000ca0a0a7276 */ /* 0x000fc400078100c9 */
[----:B------:R-:W-:Y:S02]  /*167a0*/  FSEL R157, R109, -INF , !P4 ;  /* 0xff8000006d9d7808 */ /* 0x000fe40006000000 */
[----:B------:R-:W-:Y:S02]  /*167b0*/  FMNMX3.FTZ R11, R11, R200, R196, !PT ;  /* 0x000000c80b0b7276 */ /* 0x000fe400078100c4 */
[----:B------:R-:W-:Y:S02]  /*167c0*/  ISETP.GE.AND P4, PT, R62, R188, PT ;  /* 0x000000bc3e00720c */ /* 0x000fe40003f86270 */
[----:B------:R-:W-:Y:S02]  /*167d0*/  FSEL R118, R118, -INF , P1 ;  /* 0xff80000076767808 */ /* 0x000fe40000800000 */
[----:B------:R-:W-:Y:S02]  /*167e0*/  FSEL R155, R112, -INF , !P3 ;  /* 0xff800000709b7808 */ /* 0x000fe40005800000 */
[----:B------:R-:W-:-:S02]  /*167f0*/  FSEL R131, R115, -INF , !P2 ;  /* 0xff80000073837808 */ /* 0x000fc40005000000 */
[----:B------:R-:W-:Y:S02]  /*16800*/  ISETP.GE.AND P1, PT, R72, R189, PT ;  /* 0x000000bd4800720c */ /* 0x000fe40003f26270 */
[----:B------:R-:W-:Y:S02]  /*16810*/  ISETP.GE.AND P3, PT, R64, R188, PT ;  /* 0x000000bc4000720c */ /* 0x000fe40003f66270 */
[----:B------:R-:W-:Y:S02]  /*16820*/  FSEL R115, R120, -INF , P0 ;  /* 0xff80000078737808 */ /* 0x000fe40000000000 */
[----:B------:R-:W-:Y:S02]  /*16830*/  FMNMX3.FTZ R10, R10, R199, R198, !PT ;  /* 0x000000c70a0a7276 */ /* 0x000fe400078100c6 */
[----:B------:R-:W-:Y:S02]  /*16840*/  ISETP.GE.AND P0, PT, R241, R189, PT ;  /* 0x000000bdf100720c */ /* 0x000fe40003f06270 */
[----:B------:R-:W-:-:S02]  /*16850*/  FMNMX3.FTZ R11, R11, R195, R194, !PT ;  /* 0x000000c30b0b7276 */ /* 0x000fc400078100c2 */
[----:B------:R-:W-:Y:S02]  /*16860*/  FSEL R151, R114, -INF , !P4 ;  /* 0xff80000072977808 */ /* 0x000fe40006000000 */
[----:B------:R-:W-:Y:S02]  /*16870*/  FSEL R114, R119, -INF , P1 ;  /* 0xff80000077727808 */ /* 0x000fe40000800000 */
[----:B------:R-:W-:Y:S02]  /*16880*/  FSEL R150, R113, -INF , !P3 ;  /* 0xff80000071967808 */ /* 0x000fe40005800000 */
[----:B------:R-:W-:Y:S02]  /*16890*/  ISETP.GE.AND P1, PT, R242, R189, PT ;  /* 0x000000bdf200720c */ /* 0x000fe40003f26270 */
[----:B------:R-:W-:Y:S02]  /*168a0*/  FMNMX3.FTZ R10, R10, R197, R191, !PT ;  /* 0x000000c50a0a7276 */ /* 0x000fe400078100bf */
[----:B------:R-:W-:-:S02]  /*168b0*/  ISETP.GE.AND P3, PT, R71, R188, PT ;  /* 0x000000bc4700720c */ /* 0x000fc40003f66270 */
[----:B------:R-:W-:Y:S02]  /*168c0*/  FSEL R113, R122, -INF , P0 ;  /* 0xff8000007a717808 */ /* 0x000fe40000000000 */
[----:B------:R-:W-:Y:S02]  /*168d0*/  FMNMX3.FTZ R11, R11, R206, R205, !PT ;  /* 0x000000ce0b0b7276 */ /* 0x000fe400078100cd */
[-C--:B------:R-:W-:Y:S02]  /*168e0*/  ISETP.GE.AND P4, PT, R67, R188.reuse, PT ;  /* 0x000000bc4300720c */ /* 0x080fe40003f86270 */
[----:B------:R-:W-:Y:S02]  /*168f0*/  ISETP.GE.AND P0, PT, R244, R189, PT ;  /* 0x000000bdf400720c */ /* 0x000fe40003f06270 */
[----:B------:R-:W-:Y:S02]  /*16900*/  ISETP.GE.AND P2, PT, R72, R188, PT ;  /* 0x000000bc4800720c */ /* 0x000fe40003f46270 */
[----:B------:R-:W-:-:S02]  /*16910*/  FSEL R112, R121, -INF , P1 ;  /* 0xff80000079707808 */ /* 0x000fc40000800000 */
[----:B------:R-:W-:Y:S02]  /*16920*/  FMNMX3.FTZ R10, R10, R162, R161, !PT ;  /* 0x000000a20a0a7276 */ /* 0x000fe400078100a1 */
[----:B------:R-:W-:Y:S02]  /*16930*/  FSEL R115, R115, -INF , !P3 ;  /* 0xff80000073737808 */ /* 0x000fe40005800000 */
[----:B------:R-:W-:Y:S02]  /*16940*/  ISETP.GE.AND P1, PT, R245, R189, PT ;  /* 0x000000bdf500720c */ /* 0x000fe40003f26270 */
[----:B------:R-:W-:Y:S02]  /*16950*/  FMNMX3.FTZ R11, R11, R204, R203, !PT ;  /* 0x000000cc0b0b7276 */ /* 0x000fe400078100cb */
[----:B------:R-:W-:Y:S02]  /*16960*/  FSEL R130, R118, -INF , !P4 ;  /* 0xff80000076827808 */ /* 0x000fe40006000000 */
[----:B------:R-:W-:-:S02]  /*16970*/  ISETP.GE.AND P3, PT, R242, R188, PT ;  /* 0x000000bcf200720c */ /* 0x000fc40003f66270 */
[----:B------:R-:W-:Y:S02]  /*16980*/  FSEL R72, R129, -INF , P0 ;  /* 0xff80000081487808 */ /* 0x000fe40000000000 */
[-C--:B------:R-:W-:Y:S02]  /*16990*/  ISETP.GE.AND P4, PT, R241, R188.reuse, PT ;  /* 0x000000bcf100720c */ /* 0x080fe40003f86270 */
[----:B------:R-:W-:Y:S02]  /*169a0*/  ISETP.GE.AND P0, PT, R246, R189, PT ;  /* 0x000000bdf600720c */ /* 0x000fe40003f06270 */
[----:B------:R-:W-:Y:S02]  /*169b0*/  FSEL R114, R114, -INF , !P2 ;  /* 0xff80000072727808 */ /* 0x000fe40005000000 */
[----:B------:R-:W-:Y:S02]  /*169c0*/  FMNMX3.FTZ R10, R10, R159, R156, !PT ;  /* 0x0000009f0a0a7276 */ /* 0x000fe4000781009c */
[----:B------:R-:W-:-:S02]  /*169d0*/  ISETP.GE.AND P2, PT, R244, R188, PT ;  /* 0x000000bcf400720c */ /* 0x000fc40003f46270 */
[----:B------:R-:W-:Y:S02]  /*169e0*/  FSEL R71, R128, -INF , P1 ;  /* 0xff80000080477808 */ /* 0x000fe40000800000 */
[----:B------:R-:W-:Y:S02]  /*169f0*/  FMNMX3.FTZ R11, R11, R158, R157, !PT ;  /* 0x0000009e0b0b7276 */ /* 0x000fe4000781009d */
[----:B------:R-:W-:Y:S02]  /*16a00*/  FSEL R112, R112, -INF , !P3 ;  /* 0xff80000070707808 */ /* 0x000fe40005800000 */
[----:B------:R-:W-:Y:S02]  /*16a10*/  ISETP.GE.AND P1, PT, R247, R189, PT ;  /* 0x000000bdf700720c */ /* 0x000fe40003f26270 */
[----:B------:R-:W-:Y:S02]  /*16a20*/  FSEL R113, R113, -INF , !P4 ;  /* 0xff80000071717808 */ /* 0x000fe40006000000 */
[----:B------:R-:W-:-:S02]  /*16a30*/  ISETP.GE.AND P3, PT, R246, R188, PT ;  /* 0x000000bcf600720c */ /* 0x000fc40003f66270 */
[----:B------:R-:W-:Y:S02]  /*16a40*/  FSEL R70, R223, -INF , P0 ;  /* 0xff800000df467808 */ /* 0x000fe40000000000 */
[-C--:B------:R-:W-:Y:S02]  /*16a50*/  ISETP.GE.AND P4, PT, R245, R188.reuse, PT ;  /* 0x000000bcf500720c */ /* 0x080fe40003f86270 */
[----:B------:R-:W-:Y:S02]  /*16a60*/  FMNMX3.FTZ R10, R10, R153, R152, !PT ;  /* 0x000000990a0a7276 */ /* 0x000fe40007810098 */
[----:B------:R-:W-:Y:S02]  /*16a70*/  FSEL R72, R72, -INF , !P2 ;  /* 0xff80000048487808 */ /* 0x000fe40005000000 */
[----:B------:R-:W-:Y:S02]  /*16a80*/  FMNMX3.FTZ R11, R11, R155, R154, !PT ;  /* 0x0000009b0b0b7276 */ /* 0x000fe4000781009a */
[----:B------:R-:W-:-:S02]  /*16a90*/  ISETP.GE.AND P2, PT, R247, R188, PT ;  /* 0x000000bcf700720c */ /* 0x000fc40003f46270 */
[----:B------:R-:W-:Y:S02]  /*16aa0*/  FSEL R69, R224, -INF , P1 ;  /* 0xff800000e0457808 */ /* 0x000fe40000800000 */
[----:B------:R-:W-:Y:S02]  /*16ab0*/  FSEL R70, R70, -INF , !P3 ;  /* 0xff80000046467808 */ /* 0x000fe40005800000 */
[----:B------:R-:W-:Y:S02]  /*16ac0*/  FSEL R71, R71, -INF , !P4 ;  /* 0xff80000047477808 */ /* 0x000fe40006000000 */
[----:B------:R-:W-:Y:S02]  /*16ad0*/  ISETP.GE.AND P3, PT, R251, R189, PT ;  /* 0x000000bdfb00720c */ /* 0x000fe40003f66270 */
[----:B------:R-:W-:Y:S02]  /*16ae0*/  FMNMX3.FTZ R10, R10, R125, R124, !PT ;  /* 0x0000007d0a0a7276 */ /* 0x000fe4000781007c */
[----:B------:R-:W-:-:S02]  /*16af0*/  ISETP.GE.AND P4, PT, R249, R189, PT ;  /* 0x000000bdf900720c */ /* 0x000fc40003f86270 */
[----:B------:R-:W-:Y:S02]  /*16b00*/  FMNMX3.FTZ R11, R11, R151, R150, !PT ;  /* 0x000000970b0b7276 */ /* 0x000fe40007810096 */
[----:B------:R-:W-:Y:S02]  /*16b10*/  FSEL R69, R69, -INF , !P2 ;  /* 0xff80000045457808 */ /* 0x000fe40005000000 */
[----:B------:R-:W-:Y:S02]  /*16b20*/  ISETP.GE.AND P2, PT, R243, R189, PT ;  /* 0x000000bdf300720c */ /* 0x000fe40003f46270 */
[----:B------:R-:W-:Y:S02]  /*16b30*/  ISETP.GE.AND P1, PT, R251, R188, PT ;  /* 0x000000bcfb00720c */ /* 0x000fe40003f26270 */
[----:B------:R-:W-:Y:S02]  /*16b40*/  FSEL R67, R225, -INF , P3 ;  /* 0xff800000e1437808 */ /* 0x000fe40001800000 */
[----:B------:R-:W-:-:S02]  /*16b50*/  FMNMX3.FTZ R10, R10, R117, R116, !PT ;  /* 0x000000750a0a7276 */ /* 0x000fc40007810074 */
[-C--:B------:R-:W-:Y:S02]  /*16b60*/  ISETP.GE.AND P0, PT, R249, R188.reuse, PT ;  /* 0x000000bcf900720c */ /* 0x080fe40003f06270 */
[----:B------:R-:W-:Y:S02]  /*16b70*/  FSEL R68, R226, -INF , P4 ;  /* 0xff800000e2447808 */ /* 0x000fe40002000000 */
[----:B------:R-:W-:Y:S02]  /*16b80*/  FMNMX3.FTZ R11, R11, R131, R130, !PT ;  /* 0x000000830b0b7276 */ /* 0x000fe40007810082 */
[----:B------:R-:W-:Y:S02]  /*16b90*/  ISETP.GE.AND P4, PT, R243, R188, PT ;  /* 0x000000bcf300720c */ /* 0x000fe40003f86270 */
[----:B------:R-:W-:Y:S02]  /*16ba0*/  FSEL R66, R231, -INF , P2 ;  /* 0xff800000e7427808 */ /* 0x000fe40001000000 */
[----:B------:R-:W-:-:S02]  /*16bb0*/  FSEL R67, R67, -INF , !P1 ;  /* 0xff80000043437808 */ /* 0x000fc40004800000 */
[----:B------:R-:W-:Y:S02]  /*16bc0*/  FMNMX3.FTZ R10, R10, R104, R101, !PT ;  /* 0x000000680a0a7276 */ /* 0x000fe40007810065 */
[----:B------:R-:W-:Y:S02]  /*16bd0*/  FSEL R68, R68, -INF , !P0 ;  /* 0xff80000044447808 */ /* 0x000fe40004000000 */
[----:B------:R-:W-:Y:S02]  /*16be0*/  ISETP.GE.AND P1, PT, R42, R189, PT ;  /* 0x000000bd2a00720c */ /* 0x000fe40003f26270 */
[----:B------:R-:W-:Y:S02]  /*16bf0*/  FMNMX3.FTZ R11, R11, R115, R114, !PT ;  /* 0x000000730b0b7276 */ /* 0x000fe40007810072 */
[----:B------:R-:W-:Y:S02]  /*16c00*/  ISETP.GE.AND P0, PT, R41, R189, PT ;  /* 0x000000bd2900720c */ /* 0x000fe40003f06270 */
[----:B------:R-:W-:-:S02]  /*16c10*/  FSEL R66, R66, -INF , !P4 ;  /* 0xff80000042427808 */ /* 0x000fc40006000000 */
[----:B------:R-:W-:Y:S02]  /*16c20*/  ISETP.GE.AND P4, PT, R43, R189, PT ;  /* 0x000000bd2b00720c */ /* 0x000fe40003f86270 */
[----:B------:R-:W-:Y:S02]  /*16c30*/  FMNMX3.FTZ R10, R10, R100, R96, !PT ;  /* 0x000000640a0a7276 */ /* 0x000fe40007810060 */
[-C--:B------:R-:W-:Y:S02]  /*16c40*/  ISETP.GE.AND P2, PT, R42, R188.reuse, PT ;  /* 0x000000bc2a00720c */ /* 0x080fe40003f46270 */
[----:B------:R-:W-:Y:S02]  /*16c50*/  FSEL R64, R234, -INF , P1 ;  /* 0xff800000ea407808 */ /* 0x000fe40000800000 */
[----:B------:R-:W-:Y:S02]  /*16c60*/  FMNMX3.FTZ R11, R11, R113, R112, !PT ;  /* 0x000000710b0b7276 */ /* 0x000fe40007810070 */
[----:B------:R-:W-:-:S02]  /*16c70*/  ISETP.GE.AND P3, PT, R41, R188, PT ;  /* 0x000000bc2900720c */ /* 0x000fc40003f66270 */
[----:B------:R-:W-:Y:S02]  /*16c80*/  FSEL R65, R232, -INF , P0 ;  /* 0xff800000e8417808 */ /* 0x000fe40000000000 */
[----:B------:R-:W-:Y:S02]  /*16c90*/  ISETP.GE.AND P0, PT, R43, R188, PT ;  /* 0x000000bc2b00720c */ /* 0x000fe40003f06270 */
[----:B------:R-:W-:Y:S02]  /*16ca0*/  FSEL R63, R233, -INF , P4 ;  /* 0xff800000e93f7808 */ /* 0x000fe40002000000 */
[----:B------:R-:W-:Y:S02]  /*16cb0*/  FMNMX3.FTZ R10, R10, R88, R87, !PT ;  /* 0x000000580a0a7276 */ /* 0x000fe40007810057 */
[----:B------:R-:W-:Y:S02]  /*16cc0*/  FSEL R64, R64, -INF , !P2 ;  /* 0xff80000040407808 */ /* 0x000fe40005000000 */
[----:B------:R-:W-:-:S02]  /*16cd0*/  FMNMX3.FTZ R11, R11, R72, R71, !PT ;  /* 0x000000480b0b7276 */ /* 0x000fc40007810047 */
[----:B------:R-:W-:Y:S02]  /*16ce0*/  FSEL R65, R65, -INF , !P3 ;  /* 0xff80000041417808 */ /* 0x000fe40005800000 */
[-C--:B------:R-:W-:Y:S02]  /*16cf0*/  ISETP.GE.AND P2, PT, R47, R189.reuse, PT ;  /* 0x000000bd2f00720c */ /* 0x080fe40003f46270 */
[-C--:B------:R-:W-:Y:S02]  /*16d00*/  ISETP.GE.AND P3, PT, R248, R189.reuse, PT ;  /* 0x000000bdf800720c */ /* 0x080fe40003f66270 */
[----:B------:R-:W-:Y:S02]  /*16d10*/  FSEL R63, R63, -INF , !P0 ;  /* 0xff8000003f3f7808 */ /* 0x000fe40004000000 */
[----:B------:R-:W-:Y:S02]  /*16d20*/  FMNMX3.FTZ R10, R10, R86, R85, !PT ;  /* 0x000000560a0a7276 */ /* 0x000fe40007810055 */
[----:B------:R-:W-:-:S02]  /*16d30*/  ISETP.GE.AND P0, PT, R250, R189, PT ;  /* 0x000000bdfa00720c */ /* 0x000fc40003f06270 */
[----:B------:R-:W-:Y:S02]  /*16d40*/  FMNMX3.FTZ R11, R11, R70, R69, !PT ;  /* 0x000000460b0b7276 */ /* 0x000fe40007810045 */
[-C--:B------:R-:W-:Y:S02]  /*16d50*/  ISETP.GE.AND P4, PT, R47, R188.reuse, PT ;  /* 0x000000bc2f00720c */ /* 0x080fe40003f86270 */
[----:B------:R-:W-:Y:S02]  /*16d60*/  FSEL R12, R12, -INF , P2 ;  /* 0xff8000000c0c7808 */ /* 0x000fe40001000000 */
[----:B------:R-:W-:Y:S02]  /*16d70*/  ISETP.GE.AND P1, PT, R248, R188, PT ;  /* 0x000000bcf800720c */ /* 0x000fe40003f26270 */
[----:B------:R-:W-:Y:S02]  /*16d80*/  FSEL R13, R13, -INF , P3 ;  /* 0xff8000000d0d7808 */ /* 0x000fe40001800000 */
[----:B------:R-:W-:-:S02]  /*16d90*/  FMNMX3.FTZ R10, R10, R84, R83, !PT ;  /* 0x000000540a0a7276 */ /* 0x000fc40007810053 */
[----:B------:R-:W-:Y:S02]  /*16da0*/  ISETP.GE.AND P3, PT, R250, R188, PT ;  /* 0x000000bcfa00720c */ /* 0x000fe40003f66270 */
[----:B------:R-:W-:Y:S02]  /*16db0*/  FSEL R15, R15, -INF , P0 ;  /* 0xff8000000f0f7808 */ /* 0x000fe40000000000 */
[----:B------:R-:W-:Y:S02]  /*16dc0*/  FMNMX3.FTZ R11, R11, R68, R67, !PT ;  /* 0x000000440b0b7276 */ /* 0x000fe40007810043 */
[----:B------:R-:W-:Y:S02]  /*16dd0*/  FSEL R61, R12, -INF , !P4 ;  /* 0xff8000000c3d7808 */ /* 0x000fe40006000000 */
[----:B------:R-:W-:Y:S02]  /*16de0*/  FSEL R62, R13, -INF , !P1 ;  /* 0xff8000000d3e7808 */ /* 0x000fe40004800000 */
[----:B------:R-:W-:-:S02]  /*16df0*/  ISETP.GE.AND P4, PT, R252, R189, PT ;  /* 0x000000bdfc00720c */ /* 0x000fc40003f86270 */
[-C--:B------:R-:W-:Y:S02]  /*16e00*/  ISETP.GE.AND P1, PT, R49, R189.reuse, PT ;  /* 0x000000bd3100720c */ /* 0x080fe40003f26270 */
[----:B------:R-:W-:Y:S02]  /*16e10*/  FMNMX3.FTZ R10, R10, R82, R81, !PT ;  /* 0x000000520a0a7276 */ /* 0x000fe40007810051 */
[----:B------:R-:W-:Y:S02]  /*16e20*/  FSEL R60, R15, -INF , !P3 ;  /* 0xff8000000f3c7808 */ /* 0x000fe40005800000 */
[----:B------:R-:W-:Y:S02]  /*16e30*/  FMNMX3.FTZ R11, R11, R66, R65, !PT ;  /* 0x000000420b0b7276 */ /* 0x000fe40007810041 */
[----:B------:R-:W-:Y:S02]  /*16e40*/  ISETP.GE.AND P3, PT, R50, R189, PT ;  /* 0x000000bd3200720c */ /* 0x000fe40003f66270 */
[----:B------:R-:W-:-:S02]  /*16e50*/  ISETP.GE.AND P0, PT, R252, R188, PT ;  /* 0x000000bcfc00720c */ /* 0x000fc40003f06270 */
[----:B------:R-:W-:Y:S02]  /*16e60*/  FSEL R17, R17, -INF , P4 ;  /* 0xff80000011117808 */ /* 0x000fe40002000000 */
[----:B------:R-:W-:Y:S02]  /*16e70*/  ISETP.GE.AND P2, PT, R49, R188, PT ;  /* 0x000000bc3100720c */ /* 0x000fe40003f46270 */
[----:B------:R-:W-:Y:S02]  /*16e80*/  FSEL R14, R14, -INF , P1 ;  /* 0xff8000000e0e7808 */ /* 0x000fe40000800000 */
[----:B------:R-:W-:Y:S02]  /*16e90*/  FMNMX3.FTZ R10, R10, R80, R79, !PT ;  /* 0x000000500a0a7276 */ /* 0x000fe4000781004f */
[----:B------:R-:W-:Y:S02]  /*16ea0*/  FMNMX3.FTZ R11, R11, R64, R63, !PT ;  /* 0x000000400b0b7276 */ /* 0x000fe4000781003f */
[----:B------:R-:W-:-:S02]  /*16eb0*/  ISETP.GE.AND P1, PT, R50, R188, PT ;  /* 0x000000bc3200720c */ /* 0x000fc40003f26270 */
[----:B------:R-:W-:Y:S02]  /*16ec0*/  FSEL R16, R16, -INF , P3 ;  /* 0xff80000010107808 */ /* 0x000fe40001800000 */
[----:B------:R-:W-:Y:S02]  /*16ed0*/  FSEL R58, R17, -INF , !P0 ;  /* 0xff800000113a7808 */ /* 0x000fe40004000000 */
[----:B------:R-:W-:Y:S02]  /*16ee0*/  FSEL R59, R14, -INF , !P2 ;  /* 0xff8000000e3b7808 */ /* 0x000fe40005000000 */
[-C--:B------:R-:W-:Y:S02]  /*16ef0*/  ISETP.GE.AND P0, PT, R52, R189.reuse, PT ;  /* 0x000000bd3400720c */ /* 0x080fe40003f06270 */
[----:B------:R-:W-:Y:S02]  /*16f00*/  FMNMX3.FTZ R12, R10, R78, R77, !PT ;  /* 0x0000004e0a0c7276 */ /* 0x000fe4000781004d */
[----:B------:R-:W-:-:S02]  /*16f10*/  ISETP.GE.AND P2, PT, R53, R189, PT ;  /* 0x000000bd3500720c */ /* 0x000fc40003f46270 */
[----:B------:R-:W-:Y:S02]  /*16f20*/  FMNMX3.FTZ R10, R11, R62, R61, !PT ;  /* 0x0000003e0b0a7276 */ /* 0x000fe4000781003d */
[----:B------:R-:W-:Y:S02]  /*16f30*/  FSEL R57, R16, -INF , !P1 ;  /* 0xff80000010397808 */ /* 0x000fe40004800000 */
[----:B------:R-:W-:Y:S02]  /*16f40*/  ISETP.GE.AND P1, PT, R54, R189, PT ;  /* 0x000000bd3600720c */ /* 0x000fe40003f26270 */
[----:B------:R-:W-:Y:S02]  /*16f50*/  FSEL R19, R19, -INF , P0 ;  /* 0xff80000013137808 */ /* 0x000fe40000000000 */
[-C--:B------:R-:W-:Y:S02]  /*16f60*/  ISETP.GE.AND P4, PT, R53, R188.reuse, PT ;  /* 0x000000bc3500720c */ /* 0x080fe40003f86270 */
[----:B------:R-:W-:-:S02]  /*16f70*/  ISETP.GE.AND P3, PT, R52, R188, PT ;  /* 0x000000bc3400720c */ /* 0x000fc40003f66270 */
[----:B------:R-:W-:Y:S02]  /*16f80*/  FSEL R18, R18, -INF , P2 ;  /* 0xff80000012127808 */ /* 0x000fe40001000000 */
[----:B------:R-:W-:Y:S02]  /*16f90*/  ISETP.GE.AND P0, PT, R55, R189, PT ;  /* 0x000000bd3700720c */ /* 0x000fe40003f06270 */
[----:B------:R-:W-:Y:S02]  /*16fa0*/  FMNMX3.FTZ R10, R10, R60, R59, !PT ;  /* 0x0000003c0a0a7276 */ /* 0x000fe4000781003b */
[----:B------:R-:W-:Y:S02]  /*16fb0*/  FSEL R25, R25, -INF , P1 ;  /* 0xff80000019197808 */ /* 0x000fe40000800000 */
[-C--:B------:R-:W-:Y:S02]  /*16fc0*/  ISETP.GE.AND P1, PT, R55, R188.reuse, PT ;  /* 0x000000bc3700720c */ /* 0x080fe40003f26270 */
[----:B------:R-:W-:-:S02]  /*16fd0*/  ISETP.GE.AND P2, PT, R54, R188, PT ;  /* 0x000000bc3600720c */ /* 0x000fc40003f46270 */
[----:B------:R-:W-:Y:S02]  /*16fe0*/  FSEL R26, R26, -INF , P0 ;  /* 0xff8000001a1a7808 */ /* 0x000fe40000000000 */
[----:B------:R-:W-:Y:S02]  /*16ff0*/  FSEL R56, R18, -INF , !P4 ;  /* 0xff80000012387808 */ /* 0x000fe40006000000 */
[----:B------:R-:W-:Y:S02]  /*17000*/  FSEL R55, R19, -INF , !P3 ;  /* 0xff80000013377808 */ /* 0x000fe40005800000 */
[----:B------:R-:W-:Y:S02]  /*17010*/  FMNMX3.FTZ R10, R10, R58, R57, !PT ;  /* 0x0000003a0a0a7276 */ /* 0x000fe40007810039 */
[----:B------:R-:W-:Y:S02]  /*17020*/  FSEL R54, R25, -INF , !P2 ;  /* 0xff80000019367808 */ /* 0x000fe40005000000 */
[----:B------:R-:W-:-:S02]  /*17030*/  FSEL R53, R26, -INF , !P1 ;  /* 0xff8000001a357808 */ /* 0x000fc40004800000 */
[----:B------:R-:W-:Y:S02]  /*17040*/  FMNMX3.FTZ R10, R10, R56, R55, !PT ;  /* 0x000000380a0a7276 */ /* 0x000fe40007810037 */
[----:B------:R-:W-:Y:S02]  /*17050*/  FMNMX3.FTZ R11, R12, R76, R75, !PT ;  /* 0x0000004c0c0b7276 */ /* 0x000fe4000781004b */
        /* <DEDUP_REMOVED lines=8> */
[----:B------:R-:W4:Y:S01]  /*170e0*/  S2UR UR6, SR_CgaCtaId ;  /* 0x00000000000679c3 */ /* 0x000f220000008800 */
[----:B------:R-:W-:Y:S01]  /*170f0*/  UMOV UR7, 0x400 ;  /* 0x0000040000077882 */ /* 0x000fe20000000000 */
[----:B------:R-:W-:Y:S02]  /*17100*/  LOP3.LUT R52, R8, 0x120, R9, 0xf8, !PT ;  /* 0x0000012008347812 */ /* 0x000fe400078ef809 */
[----:B-1----:R-:W-:Y:S02]  /*17110*/  FMNMX.FTZ R40, R10, R40, !PT ;  /* 0x000000280a287209 */ /* 0x002fe40007810000 */
[----:B---3--:R-:W-:-:S03]  /*17120*/  FMNMX.FTZ R41, R11, R41, !PT ;  /* 0x000000290b297209 */ /* 0x008fc60007810000 */
[----:B--2---:R-:W-:Y:S01]  /*17130*/  FMUL.FTZ R43, R51, R40 ;  /* 0x00000028332b7220 */ /* 0x004fe20000410000 */
[----:B------:R-:W-:Y:S02]  /*17140*/  FSETP.NEU.FTZ.AND P0, PT, R40, -INF , PT ;  /* 0xff8000002800780b */ /* 0x000fe40003f1d000 */
[----:B------:R-:W-:Y:S01]  /*17150*/  FSETP.NEU.FTZ.AND P1, PT, R41, -INF , PT ;  /* 0xff8000002900780b */ /* 0x000fe20003f3d000 */
[----:B------:R-:W-:Y:S01]  /*17160*/  FMUL.FTZ R50, R51, R41 ;  /* 0x0000002933327220 */ /* 0x000fe20000410000 */
[----:B------:R-:W-:Y:S01]  /*17170*/  FSEL R43, R43, RZ, P0 ;  /* 0x000000ff2b2b7208 */ /* 0x000fe20000000000 */
[----:B----4-:R-:W-:-:S03]  /*17180*/  ULEA UR6, UR6, UR7, 0x18 ;  /* 0x0000000706067291 */ /* 0x010fc6000f8ec0ff */
[----:B------:R-:W-:Y:S01]  /*17190*/  FSEL R50, R50, RZ, P1 ;  /* 0x000000ff32327208 */ /* 0x000fe20000800000 */
[----:B------:R-:W-:Y:S01]  /*171a0*/  FFMA.FTZ R94, R4, R51, -R43 ;  /* 0x00000033045e7223 */ /* 0x000fe2000001082b */
[----:B------:R-:W-:-:S03]  /*171b0*/  FSEL R4, R40, RZ, P0 ;  /* 0x000000ff28047208 */ /* 0x000fc60000000000 */
[----:B------:R-:W-:Y:S01]  /*171c0*/  FFMA.FTZ R95, R5, R51, -R50 ;  /* 0x00000033055f7223 */ /* 0x000fe20000010832 */
[----:B------:R-:W-:Y:S01]  /*171d0*/  FSEL R5, R41, RZ, P1 ;  /* 0x000000ff29057208 */ /* 0x000fe20000800000 */
[----:B------:R-:W-:Y:S01]  /*171e0*/  FADD.FTZ R4, R0, -R4 ;  /* 0x8000000400047221 */ /* 0x000fe20000010000 */
[----:B------:R-:W-:-:S03]  /*171f0*/  LEA R52, R52, UR6, 0x1 ;  /* 0x0000000634347c11 */ /* 0x000fc6000f8e08ff */
[----:B------:R-:W-:Y:S01]  /*17200*/  FADD.FTZ R5, R2, -R5 ;  /* 0x8000000502057221 */ /* 0x000fe20000010000 */
[C---:B------:R-:W-:Y:S01]  /*17210*/  FMUL.FTZ R98, R51.reuse, R4 ;  /* 0x0000000433627220 */ /* 0x040fe20000410000 */
[C---:B------:R-:W-:Y:S01]  /*17220*/  VIADD R4, R52.reuse, 0x5000 ;  /* 0x0000500034047836 */ /* 0x040fe20000000000 */
[----:B------:R-:W1:Y:S01]  /*17230*/  LDSM.16.MT88.4 R16, [R52+0x5000] ;  /* 0x005000003410783b */ /* 0x000e620000004200 */
[----:B------:R-:W-:Y:S01]  /*17240*/  FMUL.FTZ R5, R51, R5 ;  /* 0x0000000533057220 */ /* 0x000fe20000410000 */
[----:B------:R-:W-:Y:S02]  /*17250*/  VIADD R89, R52, 0x5020 ;  /* 0x0000502034597836 */ /* 0x000fe40000000000 */
[----:B------:R-:W-:Y:S02]  /*17260*/  @P6 VIADD R89, R4, 0xffffffe0 ;  /* 0xffffffe004596836 */ /* 0x000fe40000000000 */
[-CC-:B------:R-:W-:Y:S01]  /*17270*/  FFMA.FTZ R47, R7, R51.reuse, -R50.reuse ;  /* 0x00000033072f7223 */ /* 0x180fe20000010832 */
[-CC-:B------:R-:W-:Y:S01]  /*17280*/  FFMA.FTZ R45, R6, R51.reuse, -R50.reuse ;  /* 0x00000033062d7223 */ /* 0x180fe20000010832 */
[----:B------:R2:W-:Y:S01]  /*17290*/  MUFU.EX2 R99, R5 ;  /* 0x0000000500637308 */ /* 0x0005e20000000800 */
[-CC-:B------:R-:W-:Y:S01]  /*172a0*/  FFMA.FTZ R49, R24, R51.reuse, -R50.reuse ;  /* 0x0000003318317223 */ /* 0x180fe20000010832 */
[-CC-:B------:R-:W-:Y:S01]  /*172b0*/  FFMA.FTZ R42, R240, R51.reuse, -R43.reuse ;  /* 0x00000033f02a7223 */ /* 0x180fe2000001082b */
[-CC-:B------:R-:W-:Y:S01]  /*172c0*/  FFMA.FTZ R239, R239, R51.reuse, -R43.reuse ;  /* 0x00000033efef7223 */ /* 0x180fe2000001082b */
[-C--:B------:R-:W-:Y:S01]  /*172d0*/  FFMA.FTZ R238, R238, R51.reuse, -R43 ;  /* 0x00000033eeee7223 */ /* 0x080fe2000001082b */
[----:B--2---:R-:W2:Y:S01]  /*172e0*/  LDSM.16.MT88.4 R4, [R89] ;  /* 0x000000005904783b */ /* 0x004ea20000004200 */
[----:B------:R-:W-:Y:S01]  /*172f0*/  MUFU.EX2 R95, R95 ;  /* 0x0000005f005f7308 */ /* 0x000fe20000000800 */
[-CC-:B------:R-:W-:Y:S01]  /*17300*/  FFMA.FTZ R90, R22, R51.reuse, -R50.reuse ;  /* 0x00000033165a7223 */ /* 0x180fe20000010832 */
[-CC-:B------:R-:W-:Y:S01]  /*17310*/  FFMA.FTZ R91, R23, R51.reuse, -R50.reuse ;  /* 0x00000033175b7223 */ /* 0x180fe20000010832 */
[-CC-:B------:R-:W-:Y:S01]  /*17320*/  FFMA.FTZ R93, R21, R51.reuse, -R50.reuse ;  /* 0x00000033155d7223 */ /* 0x180fe20000010832 */
[----:B------:R-:W3:Y:S01]  /*17330*/  MUFU.EX2 R49, R49 ;  /* 0x0000003100317308 */ /* 0x000ee20000000800 */
[----:B------:R-:W-:-:S02]  /*17340*/  FFMA.FTZ R92, R20, R51, -R50 ;  /* 0x00000033145c7223 */ /* 0x000fc40000010832 */
[----:B------:R-:W4:Y:S01]  /*17350*/  LDSM.16.MT88.4 R20, [R52+0x5400] ;  /* 0x005400003414783b */ /* 0x000f220000004200 */
[----:B------:R-:W-:Y:S04]  /*17360*/  MUFU.EX2 R47, R47 ;  /* 0x0000002f002f7308 */ /* 0x000fe80000000800 */
[----:B------:R-:W5:Y:S04]  /*17370*/  MUFU.EX2 R45, R45 ;  /* 0x0000002d002d7308 */ /* 0x000f680000000800 */
[----:B------:R-:W-:Y:S04]  /*17380*/  MUFU.EX2 R94, R94 ;  /* 0x0000005e005e7308 */ /* 0x000fe80000000800 */
[----:B------:R-:W1:Y:S04]  /*17390*/  MUFU.EX2 R42, R42 ;  /* 0x0000002a002a7308 */ /* 0x000e680000000800 */
[----:B------:R-:W-:Y:S04]  /*173a0*/  MUFU.EX2 R2, R239 ;  /* 0x000000ef00027308 */ /* 0x000fe80000000800 */
[----:B------:R-:W2:Y:S04]  /*173b0*/  MUFU.EX2 R0, R238 ;  /* 0x000000ee00007308 */ /* 0x000ea80000000800 */
[----:B------:R-:W4:Y:S01]  /*173c0*/  MUFU.EX2 R98, R98 ;  /* 0x0000006200627308 */ /* 0x000f220000000800 */
[-CC-:B------:R-:W-:Y:S01]  /*173d0*/  FFMA.FTZ R97, R30, R51.reuse, -R43.reuse ;  /* 0x000000331e617223 */ /* 0x180fe2000001082b */
[-CC-:B------:R-:W-:Y:S01]  /*173e0*/  FFMA.FTZ R102, R29, R51.reuse, -R43.reuse ;  /* 0x000000331d667223 */ /* 0x180fe2000001082b */
[----:B------:R-:W-:-:S02]  /*173f0*/  FFMA.FTZ R105, R28, R51, -R43 ;  /* 0x000000331c697223 */ /* 0x000fc4000001082b */
[----:B------:R-:W4:Y:S01]  /*17400*/  LDSM.16.MT88.4 R28, [R89+0x400] ;  /* 0x00040000591c783b */ /* 0x000f220000004200 */
[----:B---3--:R-:W-:Y:S01]  /*17410*/  F2FP.F16.F32.PACK_AB R8, R49, R95 ;  /* 0x0000005f3108723e */ /* 0x008fe200000000ff */
[----:B------:R-:W-:Y:S01]  /*17420*/  FMUL.FTZ R12, R144, R99 ;  /* 0x00000063900c7220 */ /* 0x000fe20000410000 */
[----:B-----5:R-:W-:Y:S01]  /*17430*/  F2FP.F16.F32.PACK_AB R10, R45, R47 ;  /* 0x0000002f2d0a723e */ /* 0x020fe200000000ff */
[-C--:B------:R-:W-:Y:S01]  /*17440*/  FMUL.FTZ R13, R145, R99.reuse ;  /* 0x00000063910d7220 */ /* 0x080fe20000410000 */
[----:B-1----:R-:W-:Y:S01]  /*17450*/  F2FP.F16.F32.PACK_AB R9, R42, R94 ;  /* 0x0000005e2a09723e */ /* 0x002fe200000000ff */
[-C--:B------:R-:W-:Y:S01]  /*17460*/  FMUL.FTZ R140, R140, R99.reuse ;  /* 0x000000638c8c7220 */ /* 0x080fe20000410000 */
[----:B--2---:R-:W-:Y:S01]  /*17470*/  F2FP.F16.F32.PACK_AB R11, R0, R2 ;  /* 0x00000002000b723e */ /* 0x004fe200000000ff */
[----:B------:R-:W-:Y:S01]  /*17480*/  FMUL.FTZ R141, R141, R99 ;  /* 0x000000638d8d7220 */ /* 0x000fe20000410000 */
[-C--:B----4-:R-:W-:Y:S01]  /*17490*/  FMUL.FTZ R14, R146, R98.reuse ;  /* 0x00000062920e7220 */ /* 0x090fe20000410000 */
[-C--:B------:R-:W-:Y:S01]  /*174a0*/  FMUL.FTZ R15, R147, R98.reuse ;  /* 0x00000062930f7220 */ /* 0x080fe20000410000 */
[-C--:B------:R-:W-:Y:S01]  /*174b0*/  FMUL.FTZ R142, R142, R98.reuse ;  /* 0x000000628e8e7220 */ /* 0x080fe20000410000 */
[-C--:B------:R-:W-:Y:S01]  /*174c0*/  FMUL.FTZ R143, R143, R98.reuse ;  /* 0x000000628f8f7220 */ /* 0x080fe20000410000 */
[----:B------:R-:W-:Y:S01]  /*174d0*/  FFMA.FTZ R103, R27, R51, -R43 ;  /* 0x000000331b677223 */ /* 0x000fe2000001082b */
[----:B------:R-:W-:Y:S01]  /*174e0*/  MUFU.EX2 R90, R90 ;  /* 0x0000005a005a7308 */ /* 0x000fe20000000800 */
[-C--:B------:R-:W-:Y:S01]  /*174f0*/  FMUL.FTZ R24, R136, R99.reuse ;  /* 0x0000006388187220 */ /* 0x080fe20000410000 */
[-C--:B------:R-:W-:Y:S01]  /*17500*/  FMUL.FTZ R25, R137, R99.reuse ;  /* 0x0000006389197220 */ /* 0x080fe20000410000 */
[C---:B------:R-:W-:Y:S01]  /*17510*/  HMMA.16816.F32 R12, R8.reuse, R16, R12 ;  /* 0x00000010080c723c */ /* 0x040fe2000000180c */
[----:B------:R-:W1:Y:S04]  /*17520*/  MUFU.EX2 R91, R91 ;  /* 0x0000005b005b7308 */ /* 0x000e680000000800 */
[-C--:B------:R-:W-:Y:S01]  /*17530*/  FMUL.FTZ R26, R138, R98.reuse ;  /* 0x000000628a1a7220 */ /* 0x080fe20000410000 */
[-C--:B------:R-:W-:Y:S01]  /*17540*/  FMUL.FTZ R27, R139, R98.reuse ;  /* 0x000000628b1b7220 */ /* 0x080fe20000410000 */
[-C--:B------:R-:W-:Y:S01]  /*17550*/  FMUL.FTZ R132, R132, R99.reuse ;  /* 0x0000006384847220 */ /* 0x080fe20000410000 */
[----:B------:R-:W-:Y:S01]  /*17560*/  MUFU.EX2 R93, R93 ;  /* 0x0000005d005d7308 */ /* 0x000fe20000000800 */
[----:B------:R-:W-:Y:S01]  /*17570*/  FMUL.FTZ R133, R133, R99 ;  /* 0x0000006385857220 */ /* 0x000fe20000410000 */
[-C--:B------:R-:W-:Y:S01]  /*17580*/  FMUL.FTZ R134, R134, R98.reuse ;  /* 0x0000006286867220 */ /* 0x080fe20000410000 */
[----:B------:R-:W-:Y:S01]  /*17590*/  HMMA.16816.F32 R16, R8, R18, R140 ;  /* 0x000000120810723c */ /* 0x000fe2000000188c */
[----:B------:R-:W-:Y:S02]  /*175a0*/  MUFU.EX2 R92, R92 ;  /* 0x0000005c005c7308 */ /* 0x000fe40000000800 */
[----:B------:R-:W-:-:S02]  /*175b0*/  FMUL.FTZ R135, R135, R98 ;  /* 0x0000006287877220 */ /* 0x000fc40000410000 */
[----:B------:R-:W-:Y:S04]  /*175c0*/  MUFU.EX2 R97, R97 ;  /* 0x0000006100617308 */ /* 0x000fe80000000800 */
[----:B------:R-:W2:Y:S04]  /*175d0*/  MUFU.EX2 R103, R103 ;  /* 0x0000006700677308 */ /* 0x000ea80000000800 */
[----:B------:R-:W-:Y:S04]  /*175e0*/  MUFU.EX2 R102, R102 ;  /* 0x0000006600667308 */ /* 0x000fe80000000800 */
[----:B------:R-:W3:Y:S01]  /*175f0*/  MUFU.EX2 R105, R105 ;  /* 0x0000006900697308 */ /* 0x000ee20000000800 */
[----:B------:R-:W-:Y:S03]  /*17600*/  HMMA.16816.F32 R24, R8, R4, R24 ;  /* 0x000000040818723c */ /* 0x000fe60000001818 */
[-CC-:B------:R-:W-:Y:S01]  /*17610*/  FFMA.FTZ R108, R33, R51.reuse, -R50.reuse ;  /* 0x00000033216c7223 */ /* 0x180fe20000010832 */
[----:B------:R-:W-:-:S04]  /*17620*/  FFMA.FTZ R107, R32, R51, -R50 ;  /* 0x00000033206b7223 */ /* 0x000fc80000010832 */
[----:B------:R-:W-:Y:S01]  /*17630*/  HMMA.16816.F32 R8, R8, R6, R132 ;  /* 0x000000060808723c */ /* 0x000fe20000001884 */
[----:B------:R-:W4:Y:S02]  /*17640*/  LDSM.16.MT88.4 R4, [R52+0x5800] ;  /* 0x005800003404783b */ /* 0x000f240000004200 */
        /* <DEDUP_REMOVED lines=15> */
[-CC-:B------:R-:W-:Y:S01]  /*17740*/  FFMA.FTZ R110, R37, R51.reuse, -R50.reuse ;  /* 0x00000033256e7223 */ /* 0x180fe20000010832 */
[----:B------:R-:W-:-:S02]  /*17750*/  FFMA.FTZ R123, R36, R51, -R50 ;  /* 0x00000033247b7223 */ /* 0x000fc40000010832 */
[----:B------:R-:W-:Y:S02]  /*17760*/  MUFU.EX2 R106, R106 ;  /* 0x0000006a006a7308 */ /* 0x000fe40000000800 */
[C---:B------:R-:W-:Y:S01]  /*17770*/  HMMA.16816.F32 R36, R32.reuse, R28, R24 ;  /* 0x0000001c2024723c */ /* 0x040fe20000001818 */
[----:B------:R-:W3:Y:S01]  /*17780*/  LDSM.16.MT88.4 R24, [R52+0x5c00] ;  /* 0x005c00003418783b */ /* 0x000ee20000004200 */
[----:B------:R-:W-:Y:S04]  /*17790*/  MUFU.EX2 R111, R111 ;  /* 0x0000006f006f7308 */ /* 0x000fe80000000800 */
[----:B------:R-:W-:Y:S04]  /*177a0*/  MUFU.EX2 R109, R109 ;  /* 0x0000006d006d7308 */ /* 0x000fe80000000800 */
[----:B------:R-:W5:Y:S04]  /*177b0*/  MUFU.EX2 R120, R120 ;  /* 0x0000007800787308 */ /* 0x000f680000000800 */
[----:B------:R-:W-:Y:S04]  /*177c0*/  MUFU.EX2 R119, R119 ;  /* 0x0000007700777308 */ /* 0x000fe80000000800 */
[----:B------:R-:W4:Y:S01]  /*177d0*/  MUFU.EX2 R118, R118 ;  /* 0x0000007600767308 */ /* 0x000f220000000800 */
[----:B------:R-:W-:Y:S03]  /*177e0*/  HMMA.16816.F32 R28, R32, R30, R8 ;  /* 0x0000001e201c723c */ /* 0x000fe60000001808 */
[-CC-:B------:R-:W-:Y:S01]  /*177f0*/  FFMA.FTZ R122, R127, R51.reuse, -R50.reuse ;  /* 0x000000337f7a7223 */ /* 0x180fe20000010832 */
[--C-:B------:R-:W-:Y:S01]  /*17800*/  FFMA.FTZ R121, R126, R51, -R50.reuse ;  /* 0x000000337e797223 */ /* 0x100fe20000010832 */
[----:B--2---:R-:W-:Y:S01]  /*17810*/  F2FP.F16.F32.PACK_AB R32, R107, R108 ;  /* 0x0000006c6b20723e */ /* 0x004fe200000000ff */
[----:B------:R-:W2:Y:S01]  /*17820*/  LDSM.16.MT88.4 R8, [R89+0xc00] ;  /* 0x000c00005908783b */ /* 0x000ea20000004200 */
[----:B-----5:R-:W-:Y:S01]  /*17830*/  F2FP.F16.F32.PACK_AB R33, R120, R109 ;  /* 0x0000006d7821723e */ /* 0x020fe200000000ff */
[-CC-:B------:R-:W-:Y:S01]  /*17840*/  FFMA.FTZ R128, R230, R51.reuse, -R43.reuse ;  /* 0x00000033e6807223 */ /* 0x180fe2000001082b */
[----:B------:R-:W-:Y:S01]  /*17850*/  F2FP.F16.F32.PACK_AB R34, R111, R106 ;  /* 0x0000006a6f22723e */ /* 0x000fe200000000ff */
[-CC-:B------:R-:W-:Y:S01]  /*17860*/  FFMA.FTZ R127, R229, R51.reuse, -R43.reuse ;  /* 0x00000033e57f7223 */ /* 0x180fe2000001082b */
[-CC-:B------:R-:W-:Y:S01]  /*17870*/  FFMA.FTZ R126, R228, R51.reuse, -R43.reuse ;  /* 0x00000033e47e7223 */ /* 0x180fe2000001082b */
[--C-:B------:R-:W-:Y:S01]  /*17880*/  FFMA.FTZ R129, R227, R51, -R43.reuse ;  /* 0x00000033e3817223 */ /* 0x100fe2000001082b */
[----:B----4-:R-:W-:Y:S01]  /*17890*/  F2FP.F16.F32.PACK_AB R35, R118, R119 ;  /* 0x000000777623723e */ /* 0x010fe200000000ff */
[----:B------:R-:W-:Y:S04]  /*178a0*/  MUFU.EX2 R110, R110 ;  /* 0x0000006e006e7308 */ /* 0x000fe80000000800 */
[----:B------:R-:W4:Y:S02]  /*178b0*/  MUFU.EX2 R123, R123 ;  /* 0x0000007b007b7308 */ /* 0x000f240000000800 */
[C---:B------:R-:W-:Y:S02]  /*178c0*/  HMMA.16816.F32 R12, R32.reuse, R4, R12 ;  /* 0x00000004200c723c */ /* 0x040fe4000000180c */
[----:B------:R-:W-:Y:S04]  /*178d0*/  MUFU.EX2 R122, R122 ;  /* 0x0000007a007a7308 */ /* 0x000fe80000000800 */
[----:B------:R-:W-:Y:S02]  /*178e0*/  MUFU.EX2 R121, R121 ;  /* 0x0000007900797308 */ /* 0x000fe40000000800 */
[C---:B------:R-:W-:Y:S01]  /*178f0*/  HMMA.16816.F32 R16, R32.reuse, R6, R16 ;  /* 0x000000062010723c */ /* 0x040fe20000001810 */
[----:B------:R-:W5:Y:S01]  /*17900*/  LDSM.16.MT88.4 R4, [R52+0x6000] ;  /* 0x006000003404783b */ /* 0x000f620000004200 */
[----:B------:R-:W-:Y:S04]  /*17910*/  MUFU.EX2 R128, R128 ;  /* 0x0000008000807308 */ /* 0x000fe80000000800 */
[----:B------:R-:W3:Y:S04]  /*17920*/  MUFU.EX2 R127, R127 ;  /* 0x0000007f007f7308 */ /* 0x000ee80000000800 */
[----:B------:R-:W-:Y:S04]  /*17930*/  MUFU.EX2 R126, R126 ;  /* 0x0000007e007e7308 */ /* 0x000fe80000000800 */
[----:B------:R-:W2:Y:S01]  /*17940*/  MUFU.EX2 R129, R129 ;  /* 0x0000008100817308 */ /* 0x000ea20000000800 */
[C---:B-1----:R-:W-:Y:S03]  /*17950*/  HMMA.16816.F32 R36, R32.reuse, R20, R36 ;  /* 0x000000142024723c */ /* 0x042fe60000001824 */
[----:B----4-:R-:W-:Y:S01]  /*17960*/  F2FP.F16.F32.PACK_AB R20, R123, R110 ;  /* 0x0000006e7b14723e */ /* 0x010fe200000000ff */
[-CC-:B------:R-:W-:Y:S01]  /*17970*/  FFMA.FTZ R132, R217, R51.reuse, -R50.reuse ;  /* 0x00000033d9847223 */ /* 0x180fe20000010832 */
[-CC-:B------:R-:W-:Y:S01]  /*17980*/  FFMA.FTZ R135, R218, R51.reuse, -R50.reuse ;  /* 0x00000033da877223 */ /* 0x180fe20000010832 */
[-CC-:B------:R-:W-:Y:S01]  /*17990*/  FFMA.FTZ R134, R215, R51.reuse, -R50.reuse ;  /* 0x00000033d7867223 */ /* 0x180fe20000010832 */
[----:B---3--:R-:W-:Y:S01]  /*179a0*/  F2FP.F16.F32.PACK_AB R21, R127, R128 ;  /* 0x000000807f15723e */ /* 0x008fe200000000ff */
[-CC-:B------:R-:W-:Y:S01]  /*179b0*/  FFMA.FTZ R133, R216, R51.reuse, -R50.reuse ;  /* 0x00000033d8857223 */ /* 0x180fe20000010832 */
[-CC-:B------:R-:W-:Y:S01]  /*179c0*/  FFMA.FTZ R138, R222, R51.reuse, -R43.reuse ;  /* 0x00000033de8a7223 */ /* 0x180fe2000001082b */
[----:B------:R-:W-:Y:S03]  /*179d0*/  HMMA.16816.F32 R28, R32, R22, R28 ;  /* 0x00000016201c723c */ /* 0x000fe6000000181c */
[----:B------:R-:W-:Y:S01]  /*179e0*/  F2FP.F16.F32.PACK_AB R22, R121, R122 ;  /* 0x0000007a7916723e */ /* 0x000fe200000000ff */
[-CC-:B------:R-:W-:Y:S01]  /*179f0*/  FFMA.FTZ R137, R221, R51.reuse, -R43.reuse ;  /* 0x00000033dd897223 */ /* 0x180fe2000001082b */
[-CC-:B------:R-:W-:Y:S01]  /*17a00*/  FFMA.FTZ R136, R220, R51.reuse, -R43.reuse ;  /* 0x00000033dc887223 */ /* 0x180fe2000001082b */
[-CC-:B------:R-:W-:Y:S01]  /*17a10*/  FFMA.FTZ R139, R219, R51.reuse, -R43.reuse ;  /* 0x00000033db8b7223 */ /* 0x180fe2000001082b */
[----:B--2---:R-:W-:Y:S01]  /*17a20*/  F2FP.F16.F32.PACK_AB R23, R129, R126 ;  /* 0x0000007e8117723e */ /* 0x004fe200000000ff */
[----:B------:R-:W-:Y:S01]  /*17a30*/  MUFU.EX2 R132, R132 ;  /* 0x0000008400847308 */ /* 0x000fe20000000800 */
[-CC-:B------:R-:W-:Y:S01]  /*17a40*/  FFMA.FTZ R144, R160, R51.reuse, -R50.reuse ;  /* 0x00000033a0907223 */ /* 0x180fe20000010832 */
[-CC-:B------:R-:W-:Y:S01]  /*17a50*/  FFMA.FTZ R142, R212, R51.reuse, -R50.reuse ;  /* 0x00000033d48e7223 */ /* 0x180fe20000010832 */
[-CC-:B------:R-:W-:Y:S01]  /*17a60*/  FFMA.FTZ R141, R211, R51.reuse, -R50.reuse ;  /* 0x00000033d38d7223 */ /* 0x180fe20000010832 */
[----:B------:R-:W1:Y:S01]  /*17a70*/  MUFU.EX2 R135, R135 ;  /* 0x0000008700877308 */ /* 0x000e620000000800 */
[-CC-:B------:R-:W-:Y:S01]  /*17a80*/  FFMA.FTZ R140, R208, R51.reuse, -R50.reuse ;  /* 0x00000033d08c7223 */ /* 0x180fe20000010832 */
[C---:B------:R-:W-:Y:S05]  /*17a90*/  HMMA.16816.F32 R12, R20.reuse, R24, R12 ;  /* 0x00000018140c723c */ /* 0x040fea000000180c */
        /* <DEDUP_REMOVED lines=9> */
[----:B------:R-:W2:Y:S03]  /*17b30*/  LDSM.16.MT88.4 R24, [R89+0x1000] ;  /* 0x001000005918783b */ /* 0x000ea60000004200 */
[----:B------:R-:W3:Y:S04]  /*17b40*/  MUFU.EX2 R137, R137 ;  /* 0x0000008900897308 */ /* 0x000ee80000000800 */
[----:B------:R-:W-:Y:S04]  /*17b50*/  MUFU.EX2 R136, R136 ;  /* 0x0000008800887308 */ /* 0x000fe80000000800 */
[----:B------:R-:W4:Y:S01]  /*17b60*/  MUFU.EX2 R139, R139 ;  /* 0x0000008b008b7308 */ /* 0x000f220000000800 */
[C---:B------:R-:W-:Y:S08]  /*17b70*/  HMMA.16816.F32 R36, R20.reuse, R8, R36 ;  /* 0x000000081424723c */ /* 0x040ff00000001824 */
[----:B------:R-:W-:Y:S03]  /*17b80*/  HMMA.16816.F32 R28, R20, R10, R28 ;  /* 0x0000000a141c723c */ /* 0x000fe6000000181c */
[----:B-1----:R-:W-:Y:S01]  /*17b90*/  F2FP.F16.F32.PACK_AB R20, R135, R132 ;  /* 0x000000848714723e */ /* 0x002fe200000000ff */
[----:B------:R-:W-:Y:S01]  /*17ba0*/  LDSM.16.MT88.4 R8, [R52+0x6400] ;  /* 0x006400003408783b */ /* 0x000fe20000004200 */
[----:B---3--:R-:W-:-:S02]  /*17bb0*/  F2FP.F16.F32.PACK_AB R21, R137, R138 ;  /* 0x0000008a8915723e */ /* 0x008fc400000000ff */
[----:B------:R-:W-:Y:S02]  /*17bc0*/  F2FP.F16.F32.PACK_AB R22, R133, R134 ;  /* 0x000000868516723e */ /* 0x000fe400000000ff */
[----:B----4-:R-:W-:-:S07]  /*17bd0*/  F2FP.F16.F32.PACK_AB R23, R139, R136 ;  /* 0x000000888b17723e */ /* 0x010fce00000000ff */
[C---:B-----5:R-:W-:Y:S08]  /*17be0*/  HMMA.16816.F32 R12, R20.reuse, R4, R12 ;  /* 0x00000004140c723c */ /* 0x060ff0000000180c */
[C---:B------:R-:W-:Y:S01]  /*17bf0*/  HMMA.16816.F32 R16, R20.reuse, R6, R16 ;  /* 0x000000061410723c */ /* 0x040fe20000001810 */
[----:B------:R-:W1:Y:S02]  /*17c00*/  LDSM.16.MT88.4 R4, [R89+0x1400] ;  /* 0x001400005904783b */ /* 0x000e640000004200 */
[-CC-:B------:R-:W-:Y:S01]  /*17c10*/  FFMA.FTZ R160, R213, R51.reuse, -R43.reuse ;  /* 0x00000033d5a07223 */ /* 0x180fe2000001082b */
[----:B------:R-:W-:Y:S04]  /*17c20*/  MUFU.EX2 R142, R142 ;  /* 0x0000008e008e7308 */ /* 0x000fe80000000800 */
[----:B------:R-:W3:Y:S01]  /*17c30*/  MUFU.EX2 R141, R141 ;  /* 0x0000008d008d7308 */ /* 0x000ee20000000800 */
[C---:B--2---:R-:W-:Y:S03]  /*17c40*/  HMMA.16816.F32 R36, R20.reuse, R24, R36 ;  /* 0x000000181424723c */ /* 0x044fe60000001824 */
[----:B------:R-:W-:Y:S04]  /*17c50*/  MUFU.EX2 R140, R140 ;  /* 0x0000008c008c7308 */ /* 0x000fe80000000800 */
[----:B------:R-:W-:Y:S01]  /*17c60*/  MUFU.EX2 R145, R145 ;  /* 0x0000009100917308 */ /* 0x000fe20000000800 */
[----:B------:R-:W-:Y:S03]  /*17c70*/  HMMA.16816.F32 R28, R20, R26, R28 ;  /* 0x0000001a141c723c */ /* 0x000fe6000000181c */
[----:B------:R-:W-:Y:S04]  /*17c80*/  MUFU.EX2 R143, R143 ;  /* 0x0000008f008f7308 */ /* 0x000fe80000000800 */
[----:B------:R-:W2:Y:S04]  /*17c90*/  MUFU.EX2 R160, R160 ;  /* 0x000000a000a07308 */ /* 0x000ea80000000800 */
[----:B------:R-:W-:Y:S04]  /*17ca0*/  MUFU.EX2 R147, R147 ;  /* 0x0000009300937308 */ /* 0x000fe80000000800 */
[----:B------:R-:W4:Y:S01]  /*17cb0*/  MUFU.EX2 R146, R146 ;  /* 0x0000009200927308 */ /* 0x000f220000000800 */
[-CC-:B------:R-:W-:Y:S01]  /*17cc0*/  FFMA.FTZ R200, R200, R51.reuse, -R43.reuse ;  /* 0x00000033c8c87223 */ /* 0x180fe2000001082b */
[-CC-:B------:R-:W-:Y:S01]  /*17cd0*/  FFMA.FTZ R21, R196, R51.reuse, -R43.reuse ;  /* 0x00000033c4157223 */ /* 0x180fe2000001082b */
[----:B------:R-:W-:-:S02]  /*17ce0*/  FFMA.FTZ R20, R195, R51, -R43 ;  /* 0x00000033c3147223 */ /* 0x000fc4000001082b */
[----:B------:R5:W-:Y:S01]  /*17cf0*/  MUFU.EX2 R196, R200 ;  /* 0x000000c800c47308 */ /* 0x000be20000000800 */
[----:B---3--:R-:W-:Y:S01]  /*17d00*/  F2FP.F16.F32.PACK_AB R24, R141, R142 ;  /* 0x0000008e8d18723e */ /* 0x008fe200000000ff */
[--C-:B------:R-:W-:Y:S01]  /*17d10*/  FFMA.FTZ R168, R168, R51, -R50.reuse ;  /* 0x00000033a8a87223 */ /* 0x100fe20000010832 */
[----:B--2---:R-:W-:Y:S01]  /*17d20*/  F2FP.F16.F32.PACK_AB R25, R160, R143 ;  /* 0x0000008fa019723e */ /* 0x004fe200000000ff */
[----:B------:R-:W-:Y:S01]  /*17d30*/  MUFU.EX2 R195, R21 ;  /* 0x0000001500c37308 */ /* 0x000fe20000000800 */
[----:B------:R-:W-:Y:S01]  /*17d40*/  F2FP.F16.F32.PACK_AB R26, R145, R140 ;  /* 0x0000008c911a723e */ /* 0x000fe200000000ff */
[-CC-:B------:R-:W-:Y:S01]  /*17d50*/  FFMA.FTZ R167, R167, R51.reuse, -R50.reuse ;  /* 0x00000033a7a77223 */ /* 0x180fe20000010832 */
[--C-:B------:R-:W-:Y:S01]  /*17d60*/  FFMA.FTZ R163, R163, R51, -R50.reuse ;  /* 0x00000033a3a37223 */ /* 0x100fe20000010832 */
[----:B----4-:R-:W-:Y:S01]  /*17d70*/  F2FP.F16.F32.PACK_AB R27, R146, R147 ;  /* 0x00000093921b723e */ /* 0x010fe200000000ff */
[-CC-:B-----5:R-:W-:Y:S02]  /*17d80*/  FFMA.FTZ R200, R194, R51.reuse, -R43.reuse ;  /* 0x00000033c2c87223 */ /* 0x1a0fe4000001082b */
        /* <DEDUP_REMOVED lines=13> */
[----:B------:R-:W-:Y:S03]  /*17e60*/  HMMA.16816.F32 R16, R24, R10, R16 ;  /* 0x0000000a1810723c */ /* 0x000fe60000001810 */
        /* <DEDUP_REMOVED lines=12> */
[----:B------:R-:W-:Y:S04]  /*17f30*/  MUFU.EX2 R202, R202 ;  /* 0x000000ca00ca7308 */ /* 0x000fe80000000800 */
[-CC-:B-1----:R-:W-:Y:S02]  /*17f40*/  FFMA.FTZ R25, R205, R51.reuse, -R43.reuse ;  /* 0x00000033cd197223 */ /* 0x182fe4000001082b */
[----:B------:R1:W-:Y:S04]  /*17f50*/  MUFU.EX2 R205, R206 ;  /* 0x000000ce00cd7308 */ /* 0x0003e80000000800 */
[----:B------:R-:W2:Y:S01]  /*17f60*/  MUFU.EX2 R204, R25 ;  /* 0x0000001900cc7308 */ /* 0x000ea20000000800 */
[----:B-1----:R-:W-:-:S03]  /*17f70*/  FFMA.FTZ R206, R203, R51, -R43 ;  /* 0x00000033cbce7223 */ /* 0x002fc6000001082b */
[----:B------:R1:W-:Y:S04]  /*17f80*/  MUFU.EX2 R203, R24 ;  /* 0x0000001800cb7308 */ /* 0x0003e80000000800 */
[----:B------:R-:W4:Y:S01]  /*17f90*/  MUFU.EX2 R206, R206 ;  /* 0x000000ce00ce7308 */ /* 0x000f220000000800 */
[C---:B------:R-:W-:Y:S01]  /*17fa0*/  HMMA.16816.F32 R16, R8.reuse, R34, R16 ;  /* 0x000000220810723c */ /* 0x040fe20000001810 */
[----:B-1----:R-:W1:Y:S07]  /*17fb0*/  LDSM.16.MT88.4 R24, [R89+0x1c00] ;  /* 0x001c00005918783b */ /* 0x002e6e0000004200 */
[----:B------:R-:W-:Y:S03]  /*17fc0*/  HMMA.16816.F32 R36, R8, R20, R36 ;  /* 0x000000140824723c */ /* 0x000fe60000001824 */
[----:B---3--:R-:W-:-:S02]  /*17fd0*/  F2FP.F16.F32.PACK_AB R20, R199, R201 ;  /* 0x000000c9c714723e */ /* 0x008fc400000000ff */
[----:B--2---:R-:W-:-:S03]  /*17fe0*/  F2FP.F16.F32.PACK_AB R21, R204, R205 ;  /* 0x000000cdcc15723e */ /* 0x004fc600000000ff */
[----:B------:R-:W-:Y:S03]  /*17ff0*/  HMMA.16816.F32 R28, R8, R22, R28 ;  /* 0x00000016081c723c */ /* 0x000fe6000000181c */
[----:B------:R-:W-:Y:S01]  /*18000*/  F2FP.F16.F32.PACK_AB R22, R202, R198 ;  /* 0x000000c6ca16723e */ /* 0x000fe200000000ff */
[--C-:B------:R-:W-:Y:S01]  /*18010*/  FFMA.FTZ R9, R191, R51, -R50.reuse ;  /* 0x00000033bf097223 */ /* 0x100fe20000010832 */
[----:B----4-:R-:W-:Y:S01]  /*18020*/  F2FP.F16.F32.PACK_AB R23, R206, R203 ;  /* 0x000000cbce17723e */ /* 0x010fe200000000ff */
        /* <DEDUP_REMOVED lines=9> */
[----:B--2---:R-:W2:Y:S01]  /*180c0*/  LDSM.16.MT88.4 R8, [R52+0x7000] ;  /* 0x007000003408783b */ /* 0x004ea20000004200 */
[----:B------:R-:W-:Y:S03]  /*180d0*/  HMMA.16816.F32 R16, R20, R6, R16 ;  /* 0x000000061410723c */ /* 0x000fe60000001810 */
[----:B---3--:R-:W-:-:S02]  /*180e0*/  FFMA.FTZ R32, R157, R51, -R43 ;  /* 0x000000339d207223 */ /* 0x008fc4000001082b */
[----:B------:R3:W-:Y:S01]  /*180f0*/  MUFU.EX2 R157, R4 ;  /* 0x00000004009d7308 */ /* 0x0007e20000000800 */
[-CC-:B------:R-:W-:Y:S01]  /*18100*/  FFMA.FTZ R34, R155, R51.reuse, -R43.reuse ;  /* 0x000000339b227223 */ /* 0x180fe2000001082b */
[-CC-:B------:R-:W-:Y:S02]  /*18110*/  FFMA.FTZ R33, R154, R51.reuse, -R43.reuse ;  /* 0x000000339a217223 */ /* 0x180fe4000001082b */
[----:B------:R5:W-:Y:S01]  /*18120*/  MUFU.EX2 R155, R32 ;  /* 0x00000020009b7308 */ /* 0x000be20000000800 */
[-CC-:B------:R-:W-:Y:S01]  /*18130*/  FFMA.FTZ R197, R197, R51.reuse, -R50.reuse ;  /* 0x00000033c5c57223 */ /* 0x180fe20000010832 */
[----:B---3--:R-:W3:Y:S01]  /*18140*/  LDSM.16.MT88.4 R4, [R89+0x2000] ;  /* 0x002000005904783b */ /* 0x008ee20000004200 */
[C---:B-1----:R-:W-:Y:S03]  /*18150*/  HMMA.16816.F32 R36, R20.reuse, R24, R36 ;  /* 0x000000181424723c */ /* 0x042fe60000001824 */
        /* <DEDUP_REMOVED lines=17> */
[----:B------:R-:W-:-:S03]  /*18270*/  FFMA.FTZ R20, R131, R51, -R43 ;  /* 0x0000003383147223 */ /* 0x000fc6000001082b */
[----:B------:R-:W3:Y:S01]  /*18280*/  MUFU.EX2 R131, R21 ;  /* 0x0000001500837308 */ /* 0x000ee20000000800 */
[----:B----4-:R-:W-:Y:S02]  /*18290*/  F2FP.F16.F32.PACK_AB R25, R155, R157 ;  /* 0x0000009d9b19723e */ /* 0x010fe400000000ff */
[----:B-1----:R-:W-:Y:S01]  /*182a0*/  F2FP.F16.F32.PACK_AB R24, R162, R191 ;  /* 0x000000bfa218723e */ /* 0x002fe200000000ff */
[----:B------:R1:W-:Y:S04]  /*182b0*/  MUFU.EX2 R130, R20 ;  /* 0x0000001400827308 */ /* 0x0003e80000000800 */
[----:B------:R-:W4:Y:S02]  /*182c0*/  MUFU.EX2 R197, R197 ;  /* 0x000000c500c57308 */ /* 0x000f240000000800 */
[C---:B--2---:R-:W-:Y:S01]  /*182d0*/  HMMA.16816.F32 R12, R24.reuse, R8, R12 ;  /* 0x00000008180c723c */ /* 0x044fe2000000180c */
[----:B-1----:R-:W1:Y:S07]  /*182e0*/  LDSM.16.MT88.4 R20, [R89+0x2400] ;  /* 0x002400005914783b */ /* 0x002e6e0000004200 */
[----:B------:R-:W-:Y:S03]  /*182f0*/  HMMA.16816.F32 R16, R24, R10, R16 ;  /* 0x0000000a1810723c */ /* 0x000fe60000001810 */
[----:B---3--:R-:W-:-:S05]  /*18300*/  F2FP.F16.F32.PACK_AB R8, R153, R158 ;  /* 0x0000009e9908723e */ /* 0x008fca00000000ff */
[----:B------:R-:W-:Y:S03]  /*18310*/  HMMA.16816.F32 R36, R24, R4, R36 ;  /* 0x000000041824723c */ /* 0x000fe60000001824 */
[----:B------:R-:W-:-:S05]  /*18320*/  F2FP.F16.F32.PACK_AB R9, R131, R150 ;  /* 0x000000968309723e */ /* 0x000fca00000000ff */
[----:B------:R-:W-:Y:S01]  /*18330*/  HMMA.16816.F32 R28, R24, R6, R28 ;  /* 0x00000006181c723c */ /* 0x000fe2000000181c */
[----:B------:R-:W2:Y:S02]  /*18340*/  LDSM.16.MT88.4 R4, [R52+0x7800] ;  /* 0x007800003404783b */ /* 0x000ea40000004200 */
[----:B------:R-:W-:Y:S02]  /*18350*/  F2FP.F16.F32.PACK_AB R10, R151, R152 ;  /* 0x00000098970a723e */ /* 0x000fe400000000ff */
[----:B----4-:R-:W-:Y:S01]  /*18360*/  F2FP.F16.F32.PACK_AB R11, R197, R130 ;  /* 0x00000082c50b723e */ /* 0x010fe200000000ff */
[-CC-:B------:R-:W-:Y:S01]  /*18370*/  FFMA.FTZ R24, R124, R51.reuse, -R50.reuse ;  /* 0x000000337c187223 */ /* 0x180fe20000010832 */
[-C--:B------:R-:W-:Y:S01]  /*18380*/  FFMA.FTZ R112, R112, R51.reuse, -R43 ;  /* 0x0000003370707223 */ /* 0x080fe2000001082b */
[-CC-:B------:R-:W-:Y:S01]  /*18390*/  FFMA.FTZ R125, R125, R51.reuse, -R50.reuse ;  /* 0x000000337d7d7223 */ /* 0x180fe20000010832 */
[----:B------:R-:W-:-:S03]  /*183a0*/  FFMA.FTZ R116, R116, R51, -R50 ;  /* 0x0000003374747223 */ /* 0x000fc60000010832 */
[C---:B-----5:R-:W-:Y:S05]  /*183b0*/  HMMA.16816.F32 R12, R8.reuse, R32, R12 ;  /* 0x00000020080c723c */ /* 0x060fea000000180c */
[-C--:B------:R-:W-:Y:S01]  /*183c0*/  FFMA.FTZ R33, R117, R51.reuse, -R50 ;  /* 0x0000003375217223 */ /* 0x080fe20000010832 */
[----:B------:R3:W-:Y:S02]  /*183d0*/  MUFU.EX2 R32, R24 ;  /* 0x0000001800207308 */ /* 0x0007e40000000800 */
[----:B------:R-:W-:Y:S03]  /*183e0*/  HMMA.16816.F32 R16, R8, R34, R16 ;  /* 0x000000220810723c */ /* 0x000fe60000001810 */
[-CC-:B------:R-:W-:Y:S01]  /*183f0*/  FFMA.FTZ R34, R114, R51.reuse, -R43.reuse ;  /* 0x0000003372227223 */ /* 0x180fe2000001082b */
[-CC-:B------:R-:W-:Y:S01]  /*18400*/  FFMA.FTZ R35, R113, R51.reuse, -R43.reuse ;  /* 0x0000003371237223 */ /* 0x180fe2000001082b */
[----:B------:R-:W4:Y:S01]  /*18410*/  MUFU.EX2 R124, R125 ;  /* 0x0000007d007c7308 */ /* 0x000f220000000800 */
[----:B---3--:R-:W-:-:S03]  /*18420*/  FFMA.FTZ R24, R115, R51, -R43 ;  /* 0x0000003373187223 */ /* 0x008fc6000001082b */
[----:B------:R-:W-:Y:S04]  /*18430*/  MUFU.EX2 R33, R33 ;  /* 0x0000002100217308 */ /* 0x000fe80000000800 */
[----:B------:R-:W-:Y:S04]  /*18440*/  MUFU.EX2 R115, R116 ;  /* 0x0000007400737308 */ /* 0x000fe80000000800 */
[----:B------:R3:W-:Y:S04]  /*18450*/  MUFU.EX2 R114, R24 ;  /* 0x0000001800727308 */ /* 0x0007e80000000800 */
[----:B------:R-:W5:Y:S04]  /*18460*/  MUFU.EX2 R34, R34 ;  /* 0x0000002200227308 */ /* 0x000f680000000800 */
[----:B------:R-:W-:Y:S04]  /*18470*/  MUFU.EX2 R35, R35 ;  /* 0x0000002300237308 */ /* 0x000fe80000000800 */
[----:B------:R-:W2:Y:S01]  /*18480*/  MUFU.EX2 R112, R112 ;  /* 0x0000007000707308 */ /* 0x000ea20000000800 */
[C---:B-1----:R-:W-:Y:S03]  /*18490*/  HMMA.16816.F32 R36, R8.reuse, R20, R36 ;  /* 0x000000140824723c */ /* 0x042fe60000001824 */
[----:B------:R-:W-:Y:S01]  /*184a0*/  FFMA.FTZ R95, R193, R99, R95 ;  /* 0x00000063c15f7223 */ /* 0x000fe2000001005f */
[----:B------:R-:W-:Y:S01]  /*184b0*/  FFMA.FTZ R98, R192, R98, R94 ;  /* 0x00000062c0627223 */ /* 0x000fe2000001005e */
[----:B---3--:R-:W1:Y:S03]  /*184c0*/  LDSM.16.MT88.4 R24, [R89+0x2800] ;  /* 0x002800005918783b */ /* 0x008e660000004200 */
[----:B------:R-:W-:Y:S03]  /*184d0*/  HMMA.16816.F32 R28, R8, R22, R28 ;  /* 0x00000016081c723c */ /* 0x000fe6000000181c */
[----:B----4-:R-:W-:-:S02]  /*184e0*/  F2FP.F16.F32.PACK_AB R8, R32, R124 ;  /* 0x0000007c2008723e */ /* 0x010fc400000000ff */
[----:B-----5:R-:W-:Y:S02]  /*184f0*/  F2FP.F16.F32.PACK_AB R9, R34, R114 ;  /* 0x000000722209723e */ /* 0x020fe400000000ff */
[----:B------:R-:W-:Y:S02]  /*18500*/  F2FP.F16.F32.PACK_AB R10, R115, R33 ;  /* 0x00000021730a723e */ /* 0x000fe400000000ff */
[----:B--2---:R-:W-:Y:S01]  /*18510*/  F2FP.F16.F32.PACK_AB R11, R112, R35 ;  /* 0x00000023700b723e */ /* 0x004fe200000000ff */
[----:B------:R-:W-:Y:S01]  /*18520*/  FADD.FTZ R95, R49, R95 ;  /* 0x0000005f315f7221 */ /* 0x000fe20000010000 */
[----:B------:R-:W-:-:S05]  /*18530*/  FADD.FTZ R98, R42, R98 ;  /* 0x000000622a627221 */ /* 0x000fca0000010000 */
[----:B------:R-:W-:Y:S03]  /*18540*/  HMMA.16816.F32 R12, R8, R4, R12 ;  /* 0x00000004080c723c */ /* 0x000fe6000000180c */
[----:B------:R-:W-:Y:S01]  /*18550*/  FFMA.FTZ R4, R72, R51, -R43 ;  /* 0x0000003348047223 */ /* 0x000fe2000001082b */
[----:B------:R-:W-:-:S03]  /*18560*/  FADD.FTZ R49, R2, R98 ;  /* 0x0000006202317221 */ /* 0x000fc60000010000 */
[----:B------:R2:W-:Y:S01]  /*18570*/  MUFU.EX2 R42, R4 ;  /* 0x00000004002a7308 */ /* 0x0005e20000000800 */
[----:B------:R-:W-:-:S04]  /*18580*/  FADD.FTZ R49, R0, R49 ;  /* 0x0000003100317221 */ /* 0x000fc80000010000 */
[----:B------:R-:W-:Y:S01]  /*18590*/  FADD.FTZ R97, R97, R49 ;  /* 0x0000003161617221 */ /* 0x000fe20000010000 */
[----:B--2---:R-:W-:-:S04]  /*185a0*/  FADD.FTZ R4, R47, R95 ;  /* 0x0000005f2f047221 */ /* 0x004fc80000010000 */
[----:B------:R-:W-:-:S04]  /*185b0*/  FADD.FTZ R45, R45, R4 ;  /* 0x000000042d2d7221 */ /* 0x000fc80000010000 */
        /* <DEDUP_REMOVED lines=21> */
[-CC-:B------:R-:W-:Y:S01]  /*18710*/  FFMA.FTZ R21, R101, R51.reuse, -R50.reuse ;  /* 0x0000003365157223 */ /* 0x180fe20000010832 */
[----:B------:R-:W-:Y:S01]  /*18720*/  FFMA.FTZ R20, R100, R51, -R50 ;  /* 0x0000003364147223 */ /* 0x000fe20000010832 */
[----:B------:R-:W-:Y:S01]  /*18730*/  FADD.FTZ R127, R129, R127 ;  /* 0x0000007f817f7221 */ /* 0x000fe20000010000 */
[----:B------:R-:W-:Y:S01]  /*18740*/  FADD.FTZ R122, R121, R122 ;  /* 0x0000007a797a7221 */ /* 0x000fe20000010000 */
[----:B------:R-:W-:Y:S01]  /*18750*/  MUFU.EX2 R100, R21 ;  /* 0x0000001500647308 */ /* 0x000fe20000000800 */
[----:B------:R-:W-:Y:S03]  /*18760*/  HMMA.16816.F32 R16, R8, R6, R16 ;  /* 0x000000060810723c */ /* 0x000fe60000001810 */
[----:B------:R-:W-:Y:S01]  /*18770*/  FADD.FTZ R138, R138, R127 ;  /* 0x0000007f8a8a7221 */ /* 0x000fe20000010000 */
[----:B------:R-:W-:Y:S01]  /*18780*/  FADD.FTZ R122, R132, R122 ;  /* 0x0000007a847a7221 */ /* 0x000fe20000010000 */
[----:B------:R2:W-:Y:S01]  /*18790*/  MUFU.EX2 R94, R20 ;  /* 0x00000014005e7308 */ /* 0x0005e20000000800 */
[----:B------:R-:W-:Y:S01]  /*187a0*/  LDSM.16.MT88.4 R4, [R89+0x2c00] ;  /* 0x002c00005904783b */ /* 0x000fe20000004200 */
[----:B------:R-:W-:Y:S01]  /*187b0*/  FADD.FTZ R138, R137, R138 ;  /* 0x0000008a898a7221 */ /* 0x000fe20000010000 */
[----:B------:R-:W-:-:S03]  /*187c0*/  FADD.FTZ R135, R135, R122 ;  /* 0x0000007a87877221 */ /* 0x000fc60000010000 */
[----:B------:R-:W-:Y:S01]  /*187d0*/  FADD.FTZ R138, R136, R138 ;  /* 0x0000008a888a7221 */ /* 0x000fe20000010000 */
[----:B------:R-:W-:Y:S01]  /*187e0*/  FADD.FTZ R135, R134, R135 ;  /* 0x0000008786877221 */ /* 0x000fe20000010000 */
[----:B--2---:R-:W2:Y:S03]  /*187f0*/  LDSM.16.MT88.4 R20, [R52+0x7c00] ;  /* 0x007c00003414783b */ /* 0x004ea60000004200 */
[----:B------:R-:W-:Y:S01]  /*18800*/  FADD.FTZ R135, R133, R135 ;  /* 0x0000008785877221 */ /* 0x000fe20000010000 */
[----:B------:R-:W-:Y:S01]  /*18810*/  FADD.FTZ R139, R139, R138 ;  /* 0x0000008a8b8b7221 */ /* 0x000fe20000010000 */
[-CC-:B------:R-:W-:Y:S01]  /*18820*/  FFMA.FTZ R104, R104, R51.reuse, -R50.reuse ;  /* 0x0000003368687223 */ /* 0x180fe20000010832 */
[-C--:B------:R-:W-:Y:S01]  /*18830*/  FFMA.FTZ R96, R96, R51.reuse, -R50 ;  /* 0x0000003360607223 */ /* 0x080fe20000010832 */
[-CC-:B------:R-:W-:Y:S01]  /*18840*/  FFMA.FTZ R71, R71, R51.reuse, -R43.reuse ;  /* 0x0000003347477223 */ /* 0x180fe2000001082b */
[-CC-:B------:R-:W-:Y:S01]  /*18850*/  FFMA.FTZ R70, R70, R51.reuse, -R43.reuse ;  /* 0x0000003346467223 */ /* 0x180fe2000001082b */
[----:B------:R-:W-:Y:S01]  /*18860*/  FFMA.FTZ R69, R69, R51, -R43 ;  /* 0x0000003345457223 */ /* 0x000fe2000001082b */
[----:B------:R-:W-:Y:S01]  /*18870*/  FADD.FTZ R142, R142, R135 ;  /* 0x000000878e8e7221 */ /* 0x000fe20000010000 */
[----:B------:R-:W-:Y:S01]  /*18880*/  FADD.FTZ R139, R143, R139 ;  /* 0x0000008b8f8b7221 */ /* 0x000fe20000010000 */
[----:B------:R-:W3:Y:S01]  /*18890*/  MUFU.EX2 R101, R104 ;  /* 0x0000006800657308 */ /* 0x000ee20000000800 */
[C---:B-1----:R-:W-:Y:S03]  /*188a0*/  HMMA.16816.F32 R36, R8.reuse, R24, R36 ;  /* 0x000000180824723c */ /* 0x042fe60000001824 */
[----:B------:R-:W-:Y:S01]  /*188b0*/  FADD.FTZ R142, R141, R142 ;  /* 0x0000008e8d8e7221 */ /* 0x000fe20000010000 */
[----:B------:R-:W-:Y:S01]  /*188c0*/  FADD.FTZ R139, R160, R139 ;  /* 0x0000008ba08b7221 */ /* 0x000fe20000010000 */
[----:B------:R-:W-:Y:S03]  /*188d0*/  MUFU.EX2 R72, R96 ;  /* 0x0000006000487308 */ /* 0x000fe60000000800 */
[----:B------:R-:W-:Y:S01]  /*188e0*/  HMMA.16816.F32 R28, R8, R26, R28 ;  /* 0x0000001a081c723c */ /* 0x000fe2000000181c */
[----:B------:R-:W1:Y:S04]  /*188f0*/  MUFU.EX2 R47, R71 ;  /* 0x00000047002f7308 */ /* 0x000e680000000800 */
[----:B------:R-:W-:Y:S04]  /*18900*/  MUFU.EX2 R2, R70 ;  /* 0x0000004600027308 */ /* 0x000fe80000000800 */
[----:B------:R-:W4:Y:S01]  /*18910*/  MUFU.EX2 R0, R69 ;  /* 0x0000004500007308 */ /* 0x000f220000000800 */
[----:B------:R-:W-:Y:S01]  /*18920*/  FADD.FTZ R142, R140, R142 ;  /* 0x0000008e8c8e7221 */ /* 0x000fe20000010000 */
[----:B------:R-:W-:Y:S01]  /*18930*/  FADD.FTZ R139, R147, R139 ;  /* 0x0000008b938b7221 */ /* 0x000fe20000010000 */
[----:B---3--:R-:W-:Y:S01]  /*18940*/  F2FP.F16.F32.PACK_AB R8, R100, R101 ;  /* 0x000000656408723e */ /* 0x008fe200000000ff */
[----:B------:R-:W3:Y:S01]  /*18950*/  LDSM.16.MT88.4 R24, [R52+0x8000] ;  /* 0x008000003418783b */ /* 0x000ee20000004200 */
[----:B------:R-:W-:Y:S01]  /*18960*/  FADD.FTZ R142, R145, R142 ;  /* 0x0000008e918e7221 */ /* 0x000fe20000010000 */
[----:B------:R-:W-:Y:S01]  /*18970*/  FADD.FTZ R139, R146, R139 ;  /* 0x0000008b928b7221 */ /* 0x000fe20000010000 */
[----:B-1----:R-:W-:Y:S01]  /*18980*/  F2FP.F16.F32.PACK_AB R9, R47, R42 ;  /* 0x0000002a2f09723e */ /* 0x002fe200000000ff */
[-C--:B------:R-:W-:Y:S01]  /*18990*/  FFMA.FTZ R49, R87, R51.reuse, -R50 ;  /* 0x0000003357317223 */ /* 0x080fe20000010832 */
[----:B------:R-:W-:Y:S01]  /*189a0*/  FADD.FTZ R144, R144, R142 ;  /* 0x0000008e90907221 */ /* 0x000fe20000010000 */
[----:B------:R-:W-:Y:S01]  /*189b0*/  FADD.FTZ R196, R196, R139 ;  /* 0x0000008bc4c47221 */ /* 0x000fe20000010000 */
[----:B------:R-:W-:Y:S01]  /*189c0*/  F2FP.F16.F32.PACK_AB R10, R72, R94 ;  /* 0x0000005e480a723e */ /* 0x000fe200000000ff */
[-CC-:B------:R-:W-:Y:S01]  /*189d0*/  FFMA.FTZ R45, R86, R51.reuse, -R50.reuse ;  /* 0x00000033562d7223 */ /* 0x180fe20000010832 */
[-C--:B------:R-:W-:Y:S01]  /*189e0*/  FFMA.FTZ R85, R85, R51.reuse, -R50 ;  /* 0x0000003355557223 */ /* 0x080fe20000010832 */
[----:B----4-:R-:W-:Y:S01]  /*189f0*/  F2FP.F16.F32.PACK_AB R11, R0, R2 ;  /* 0x00000002000b723e */ /* 0x010fe200000000ff */
[----:B------:R-:W-:Y:S01]  /*18a00*/  FADD.FTZ R144, R168, R144 ;  /* 0x00000090a8907221 */ /* 0x000fe20000010000 */
[----:B------:R-:W-:Y:S01]  /*18a10*/  FADD.FTZ R196, R195, R196 ;  /* 0x000000c4c3c47221 */ /* 0x000fe20000010000 */
[-C--:B------:R-:W-:Y:S01]  /*18a20*/  FFMA.FTZ R69, R88, R51.reuse, -R50 ;  /* 0x0000003358457223 */ /* 0x080fe20000010832 */
[-C--:B------:R-:W-:Y:S01]  /*18a30*/  FFMA.FTZ R70, R65, R51.reuse, -R43 ;  /* 0x0000003341467223 */ /* 0x080fe2000001082b */
[----:B------:R-:W-:Y:S01]  /*18a40*/  FADD.FTZ R167, R167, R144 ;  /* 0x00000090a7a77221 */ /* 0x000fe20000010000 */
[----:B------:R-:W-:Y:S01]  /*18a50*/  FADD.FTZ R194, R194, R196 ;  /* 0x000000c4c2c27221 */ /* 0x000fe20000010000 */
[C---:B--2---:R-:W-:Y:S01]  /*18a60*/  HMMA.16816.F32 R12, R8.reuse, R20, R12 ;  /* 0x00000014080c723c */ /* 0x044fe2000000180c */
[----:B------:R-:W-:Y:S02]  /*18a70*/  MUFU.EX2 R49, R49 ;  /* 0x0000003100317308 */ /* 0x000fe40000000800 */
[----:B------:R-:W-:Y:S01]  /*18a80*/  FADD.FTZ R167, R163, R167 ;  /* 0x000000a7a3a77221 */ /* 0x000fe20000010000 */
[----:B------:R-:W-:Y:S01]  /*18a90*/  FADD.FTZ R194, R200, R194 ;  /* 0x000000c2c8c27221 */ /* 0x000fe20000010000 */
[-CC-:B------:R-:W-:Y:S01]  /*18aa0*/  FFMA.FTZ R64, R64, R51.reuse, -R43.reuse ;  /* 0x0000003340407223 */ /* 0x180fe2000001082b */
[-C--:B------:R-:W-:Y:S01]  /*18ab0*/  FFMA.FTZ R71, R63, R51.reuse, -R43 ;  /* 0x000000333f477223 */ /* 0x080fe2000001082b */
[----:B------:R-:W-:Y:S01]  /*18ac0*/  FFMA.FTZ R79, R79, R51, -R50 ;  /* 0x000000334f4f7223 */ /* 0x000fe20000010832 */
[----:B------:R-:W-:Y:S01]  /*18ad0*/  LDSM.16.MT88.4 R140, [R52+0x8c00] ;  /* 0x008c0000348c783b */ /* 0x000fe20000004200 */
[C---:B------:R-:W-:Y:S03]  /*18ae0*/  HMMA.16816.F32 R16, R8.reuse, R22, R16 ;  /* 0x000000160810723c */ /* 0x040fe60000001810 */
[----:B------:R-:W-:Y:S01]  /*18af0*/  FADD.FTZ R201, R201, R167 ;  /* 0x000000a7c9c97221 */ /* 0x000fe20000010000 */
[----:B------:R-:W-:Y:S04]  /*18b00*/  LDSM.16.MT88.4 R132, [R89+0x3c00] ;  /* 0x003c00005984783b */ /* 0x000fe80000004200 */
[----:B------:R-:W-:Y:S03]  /*18b10*/  HMMA.16816.F32 R36, R8, R4, R36 ;  /* 0x000000040824723c */ /* 0x000fe60000001824 */
[----:B------:R-:W-:-:S05]  /*18b20*/  FADD.FTZ R205, R205, R194 ;  /* 0x000000c2cdcd7221 */ /* 0x000fca0000010000 */
[----:B------:R-:W-:Y:S01]  /*18b30*/  HMMA.16816.F32 R28, R8, R6, R28 ;  /* 0x00000006081c723c */ /* 0x000fe2000000181c */
[----:B------:R-:W1:Y:S02]  /*18b40*/  LDSM.16.MT88.4 R8, [R89+0x3000] ;  /* 0x003000005908783b */ /* 0x000e640000004200 */
[-C--:B------:R-:W-:Y:S01]  /*18b50*/  FFMA.FTZ R20, R68, R51.reuse, -R43 ;  /* 0x0000003344147223 */ /* 0x080fe2000001082b */
[----:B------:R-:W-:Y:S01]  /*18b60*/  FADD.FTZ R201, R199, R201 ;  /* 0x000000c9c7c97221 */ /* 0x000fe20000010000 */
[----:B------:R-:W-:Y:S01]  /*18b70*/  FADD.FTZ R205, R204, R205 ;  /* 0x000000cdcccd7221 */ /* 0x000fe20000010000 */
[----:B------:R-:W-:Y:S02]  /*18b80*/  FFMA.FTZ R21, R67, R51, -R43 ;  /* 0x0000003343157223 */ /* 0x000fe4000001082b */
[----:B------:R2:W-:Y:S01]  /*18b90*/  MUFU.EX2 R67, R20 ;  /* 0x0000001400437308 */ /* 0x0005e20000000800 */
[----:B------:R-:W-:Y:S01]  /*18ba0*/  FADD.FTZ R198, R198, R201 ;  /* 0x000000c9c6c67221 */ /* 0x000fe20000010000 */
[----:B------:R-:W-:-:S02]  /*18bb0*/  FADD.FTZ R203, R203, R205 ;  /* 0x000000cdcbcb7221 */ /* 0x000fc40000010000 */
[----:B------:R-:W4:Y:S01]  /*18bc0*/  MUFU.EX2 R69, R69 ;  /* 0x0000004500457308 */ /* 0x000f220000000800 */
[----:B------:R-:W-:Y:S01]  /*18bd0*/  FADD.FTZ R198, R202, R198 ;  /* 0x000000c6cac67221 */ /* 0x000fe20000010000 */
[----:B------:R-:W-:Y:S02]  /*18be0*/  FADD.FTZ R203, R206, R203 ;  /* 0x000000cbcecb7221 */ /* 0x000fe40000010000 */
[----:B------:R-:W-:Y:S01]  /*18bf0*/  MUFU.EX2 R45, R45 ;  /* 0x0000002d002d7308 */ /* 0x000fe20000000800 */
[----:B--2---:R-:W-:-:S03]  /*18c00*/  FFMA.FTZ R20, R66, R51, -R43 ;  /* 0x0000003342147223 */ /* 0x004fc6000001082b */
[----:B------:R-:W-:Y:S04]  /*18c10*/  MUFU.EX2 R68, R85 ;  /* 0x0000005500447308 */ /* 0x000fe80000000800 */
[----:B------:R-:W2:Y:S04]  /*18c20*/  MUFU.EX2 R66, R21 ;  /* 0x0000001500427308 */ /* 0x000ea80000000800 */
[----:B------:R5:W-:Y:S04]  /*18c30*/  MUFU.EX2 R65, R20 ;  /* 0x0000001400417308 */ /* 0x000be80000000800 */
[----:B------:R-:W3:Y:S01]  /*18c40*/  MUFU.EX2 R70, R70 ;  /* 0x0000004600467308 */ /* 0x000ee20000000800 */
[----:B------:R-:W-:Y:S01]  /*18c50*/  FADD.FTZ R198, R191, R198 ;  /* 0x000000c6bfc67221 */ /* 0x000fe20000010000 */
[----:B------:R-:W-:-:S03]  /*18c60*/  FADD.FTZ R203, R157, R203 ;  /* 0x000000cb9dcb7221 */ /* 0x000fc60000010000 */
[----:B------:R-:W-:Y:S01]  /*18c70*/  FADD.FTZ R162, R162, R198 ;  /* 0x000000c6a2a27221 */ /* 0x000fe20000010000 */
[----:B------:R-:W-:Y:S01]  /*18c80*/  FADD.FTZ R155, R155, R203 ;  /* 0x000000cb9b9b7221 */ /* 0x000fe20000010000 */
[----:B-----5:R-:W5:Y:S02]  /*18c90*/  LDSM.16.MT88.4 R20, [R52+0x8400] ;  /* 0x008400003414783b */ /* 0x020f640000004200 */
[----:B------:R-:W-:Y:S01]  /*18ca0*/  FADD.FTZ R162, R161, R162 ;  /* 0x000000a2a1a27221 */ /* 0x000fe20000010000 */
[----:B------:R-:W-:Y:S01]  /*18cb0*/  FADD.FTZ R155, R154, R155 ;  /* 0x0000009b9a9b7221 */ /* 0x000fe20000010000 */
[----:B----4-:R-:W-:Y:S02]  /*18cc0*/  F2FP.F16.F32.PACK_AB R4, R49, R69 ;  /* 0x000000453104723e */ /* 0x010fe400000000ff */
[----:B--2---:R-:W-:Y:S02]  /*18cd0*/  F2FP.F16.F32.PACK_AB R5, R66, R67 ;  /* 0x000000434205723e */ /* 0x004fe400000000ff */
[----:B------:R-:W-:-:S02]  /*18ce0*/  F2FP.F16.F32.PACK_AB R6, R68, R45 ;  /* 0x0000002d4406723e */ /* 0x000fc400000000ff */
[----:B---3--:R-:W-:Y:S01]  /*18cf0*/  F2FP.F16.F32.PACK_AB R7, R70, R65 ;  /* 0x000000414607723e */ /* 0x008fe200000000ff */
[----:B------:R-:W-:Y:S01]  /*18d00*/  FADD.FTZ R162, R159, R162 ;  /* 0x000000a29fa27221 */ /* 0x000fe20000010000 */
[----:B------:R-:W-:Y:S01]  /*18d10*/  FADD.FTZ R155, R156, R155 ;  /* 0x0000009b9c9b7221 */ /* 0x000fe20000010000 */
[----:B------:R2:W-:Y:S02]  /*18d20*/  MUFU.EX2 R63, R64 ;  /* 0x00000040003f7308 */ /* 0x0005e40000000800 */
[----:B------:R-:W-:Y:S01]  /*18d30*/  FADD.FTZ R162, R158, R162 ;  /* 0x000000a29ea27221 */ /* 0x000fe20000010000 */
[----:B------:R-:W-:Y:S01]  /*18d40*/  FADD.FTZ R155, R150, R155 ;  /* 0x0000009b969b7221 */ /* 0x000fe20000010000 */
[C---:B------:R-:W-:Y:S05]  /*18d50*/  HMMA.16816.F32 R12, R4.reuse, R24, R12 ;  /* 0x00000018040c723c */ /* 0x040fea000000180c */
[-CC-:B------:R-:W-:Y:S01]  /*18d60*/  FFMA.FTZ R25, R83, R51.reuse, -R50.reuse ;  /* 0x0000003353197223 */ /* 0x180fe20000010832 */
[-C--:B------:R-:W-:Y:S01]  /*18d70*/  FFMA.FTZ R24, R82, R51.reuse, -R50 ;  /* 0x0000003352187223 */ /* 0x080fe20000010832 */
[----:B------:R-:W-:Y:S01]  /*18d80*/  FADD.FTZ R153, R153, R162 ;  /* 0x000000a299997221 */ /* 0x000fe20000010000 */
[----:B------:R-:W-:Y:S01]  /*18d90*/  FADD.FTZ R131, R131, R155 ;  /* 0x0000009b83837221 */ /* 0x000fe20000010000 */
[----:B------:R-:W-:Y:S03]  /*18da0*/  HMMA.16816.F32 R16, R4, R26, R16 ;  /* 0x0000001a0410723c */ /* 0x000fe60000001810 */
[-CC-:B------:R-:W-:Y:S01]  /*18db0*/  FFMA.FTZ R27, R84, R51.reuse, -R50.reuse ;  /* 0x00000033541b7223 */ /* 0x180fe20000010832 */
[-C--:B------:R-:W-:Y:S01]  /*18dc0*/  FFMA.FTZ R26, R81, R51.reuse, -R50 ;  /* 0x00000033511a7223 */ /* 0x080fe20000010832 */
[----:B--2---:R-:W-:-:S02]  /*18dd0*/  FFMA.FTZ R64, R62, R51, -R43 ;  /* 0x000000333e407223 */ /* 0x004fc4000001082b */
[----:B------:R2:W-:Y:S01]  /*18de0*/  MUFU.EX2 R62, R71 ;  /* 0x00000047003e7308 */ /* 0x0005e20000000800 */
[----:B-1----:R-:W-:Y:S03]  /*18df0*/  HMMA.16816.F32 R36, R4, R8, R36 ;  /* 0x000000080424723c */ /* 0x002fe60000001824 */
[----:B------:R-:W-:Y:S01]  /*18e00*/  MUFU.EX2 R27, R27 ;  /* 0x0000001b001b7308 */ /* 0x000fe20000000800 */
[----:B------:R-:W-:-:S04]  /*18e10*/  FADD.FTZ R153, R152, R153 ;  /* 0x0000009998997221 */ /* 0x000fc80000010000 */
[----:B------:R-:W-:Y:S01]  /*18e20*/  HMMA.16816.F32 R28, R4, R10, R28 ;  /* 0x0000000a041c723c */ /* 0x000fe2000000181c */
[----:B------:R-:W1:Y:S02]  /*18e30*/  LDSM.16.MT88.4 R8, [R89+0x3400] ;  /* 0x003400005908783b */ /* 0x000e640000004200 */
[----:B--2---:R-:W-:Y:S01]  /*18e40*/  FFMA.FTZ R71, R61, R51, -R43 ;  /* 0x000000333d477223 */ /* 0x004fe2000001082b */
[----:B------:R-:W2:Y:S01]  /*18e50*/  MUFU.EX2 R25, R25 ;  /* 0x0000001900197308 */ /* 0x000ea20000000800 */
[----:B------:R-:W-:-:S03]  /*18e60*/  FADD.FTZ R131, R130, R131 ;  /* 0x0000008382837221 */ /* 0x000fc60000010000 */
[----:B------:R-:W-:Y:S04]  /*18e70*/  MUFU.EX2 R61, R64 ;  /* 0x00000040003d7308 */ /* 0x000fe80000000800 */
[----:B------:R-:W-:Y:S04]  /*18e80*/  MUFU.EX2 R24, R24 ;  /* 0x0000001800187308 */ /* 0x000fe80000000800 */
[----:B------:R-:W3:Y:S04]  /*18e90*/  MUFU.EX2 R26, R26 ;  /* 0x0000001a001a7308 */ /* 0x000ee80000000800 */
[----:B------:R-:W4:Y:S01]  /*18ea0*/  MUFU.EX2 R64, R71 ;  /* 0x0000004700407308 */ /* 0x000f220000000800 */
[----:B------:R-:W-:Y:S01]  /*18eb0*/  FADD.FTZ R151, R151, R153 ;  /* 0x0000009997977221 */ /* 0x000fe20000010000 */
[----:B------:R-:W-:-:S03]  /*18ec0*/  FADD.FTZ R197, R197, R131 ;  /* 0x00000083c5c57221 */ /* 0x000fc60000010000 */
[----:B------:R-:W-:Y:S01]  /*18ed0*/  FADD.FTZ R151, R124, R151 ;  /* 0x000000977c977221 */ /* 0x000fe20000010000 */
[----:B------:R-:W-:Y:S01]  /*18ee0*/  FADD.FTZ R197, R114, R197 ;  /* 0x000000c572c57221 */ /* 0x000fe20000010000 */
[----:B--2---:R-:W-:Y:S02]  /*18ef0*/  F2FP.F16.F32.PACK_AB R4, R25, R27 ;  /* 0x0000001b1904723e */ /* 0x004fe400000000ff */
[----:B------:R-:W-:Y:S01]  /*18f00*/  FADD.FTZ R151, R32, R151 ;  /* 0x0000009720977221 */ /* 0x000fe20000010000 */
[----:B------:R-:W-:Y:S01]  /*18f10*/  FADD.FTZ R34, R34, R197 ;  /* 0x000000c522227221 */ /* 0x000fe20000010000 */
[----:B------:R-:W-:Y:S02]  /*18f20*/  F2FP.F16.F32.PACK_AB R5, R62, R63 ;  /* 0x0000003f3e05723e */ /* 0x000fe400000000ff */
[----:B---3--:R-:W-:Y:S02]  /*18f30*/  F2FP.F16.F32.PACK_AB R6, R26, R24 ;  /* 0x000000181a06723e */ /* 0x008fe400000000ff */
[----:B----4-:R-:W-:Y:S01]  /*18f40*/  F2FP.F16.F32.PACK_AB R7, R64, R61 ;  /* 0x0000003d4007723e */ /* 0x010fe200000000ff */
[----:B------:R-:W-:Y:S01]  /*18f50*/  FADD.FTZ R33, R33, R151 ;  /* 0x0000009721217221 */ /* 0x000fe20000010000 */
[----:B------:R-:W-:-:S03]  /*18f60*/  FADD.FTZ R34, R35, R34 ;  /* 0x0000002223227221 */ /* 0x000fc60000010000 */
[----:B------:R-:W-:Y:S01]  /*18f70*/  FADD.FTZ R33, R115, R33 ;  /* 0x0000002173217221 */ /* 0x000fe20000010000 */
[----:B------:R-:W-:Y:S01]  /*18f80*/  FADD.FTZ R34, R112, R34 ;  /* 0x0000002270227221 */ /* 0x000fe20000010000 */
[C---:B-----5:R-:W-:Y:S03]  /*18f90*/  HMMA.16816.F32 R12, R4.reuse, R20, R12 ;  /* 0x00000014040c723c */ /* 0x060fe6000000180c */
[-C--:B------:R-:W-:Y:S01]  /*18fa0*/  FFMA.FTZ R20, R78, R51.reuse, -R50 ;  /* 0x000000334e147223 */ /* 0x080fe20000010832 */
[----:B------:R-:W-:Y:S01]  /*18fb0*/  FADD.FTZ R33, R101, R33 ;  /* 0x0000002165217221 */ /* 0x000fe20000010000 */
[----:B------:R2:W-:Y:S01]  /*18fc0*/  MUFU.EX2 R78, R79 ;  /* 0x0000004f004e7308 */ /* 0x0005e20000000800 */
[----:B------:R-:W-:Y:S02]  /*18fd0*/  FADD.FTZ R34, R42, R34 ;  /* 0x000000222a227221 */ /* 0x000fe40000010000 */
[----:B------:R-:W-:Y:S01]  /*18fe0*/  FADD.FTZ R33, R100, R33 ;  /* 0x0000002164217221 */ /* 0x000fe20000010000 */
[----:B------:R-:W-:Y:S03]  /*18ff0*/  HMMA.16816.F32 R16, R4, R22, R16 ;  /* 0x000000160410723c */ /* 0x000fe60000001810 */
[----:B------:R-:W-:Y:S01]  /*19000*/  FADD.FTZ R34, R47, R34 ;  /* 0x000000222f227221 */ /* 0x000fe20000010000 */
[-CC-:B------:R-:W-:Y:S01]  /*19010*/  FFMA.FTZ R71, R80, R51.reuse, -R50.reuse ;  /* 0x0000003350477223 */ /* 0x180fe20000010832 */
[----:B--2---:R-:W-:-:S02]  /*19020*/  FFMA.FTZ R79, R77, R51, -R50 ;  /* 0x000000334d4f7223 */ /* 0x004fc40000010832 */
[----:B------:R2:W-:Y:S01]  /*19030*/  MUFU.EX2 R77, R20 ;  /* 0x00000014004d7308 */ /* 0x0005e20000000800 */
[----:B------:R-:W-:Y:S01]  /*19040*/  FADD.FTZ R33, R94, R33 ;  /* 0x000000215e217221 */ /* 0x000fe20000010000 */
[----:B------:R-:W-:Y:S01]  /*19050*/  FADD.FTZ R34, R2, R34 ;  /* 0x0000002202227221 */ /* 0x000fe20000010000 */
[-C--:B------:R-:W-:Y:S01]  /*19060*/  FFMA.FTZ R80, R60, R51.reuse, -R43 ;  /* 0x000000333c507223 */ /* 0x080fe2000001082b */
[C---:B-1----:R-:W-:Y:S01]  /*19070*/  HMMA.16816.F32 R36, R4.reuse, R8, R36 ;  /* 0x000000080424723c */ /* 0x042fe20000001824 */
[----:B------:R1:W-:Y:S01]  /*19080*/  MUFU.EX2 R60, R79 ;  /* 0x0000004f003c7308 */ /* 0x0003e20000000800 */
[----:B--2---:R-:W2:Y:S06]  /*19090*/  LDSM.16.MT88.4 R20, [R52+0x8800] ;  /* 0x008800003414783b */ /* 0x004eac0000004200 */
[----:B------:R-:W-:Y:S03]  /*190a0*/  HMMA.16816.F32 R28, R4, R10, R28 ;  /* 0x0000000a041c723c */ /* 0x000fe6000000181c */
[----:B------:R-:W-:Y:S01]  /*190b0*/  FADD.FTZ R33, R72, R33 ;  /* 0x0000002148217221 */ /* 0x000fe20000010000 */
[----:B------:R-:W-:Y:S01]  /*190c0*/  FADD.FTZ R34, R0, R34 ;  /* 0x0000002200227221 */ /* 0x000fe20000010000 */
[----:B------:R-:W3:Y:S01]  /*190d0*/  LDSM.16.MT88.4 R4, [R89+0x3800] ;  /* 0x003800005904783b */ /* 0x000ee20000004200 */
[----:B-1----:R-:W-:-:S02]  /*190e0*/  FFMA.FTZ R79, R59, R51, -R43 ;  /* 0x000000333b4f7223 */ /* 0x002fc4000001082b */
[----:B------:R1:W-:Y:S01]  /*190f0*/  MUFU.EX2 R59, R80 ;  /* 0x00000050003b7308 */ /* 0x0003e20000000800 */
[----:B------:R-:W-:Y:S01]  /*19100*/  FADD.FTZ R33, R69, R33 ;  /* 0x0000002145217221 */ /* 0x000fe20000010000 */
[----:B------:R-:W-:-:S03]  /*19110*/  FADD.FTZ R67, R67, R34 ;  /* 0x0000002243437221 */ /* 0x000fc60000010000 */
[----:B------:R-:W-:Y:S01]  /*19120*/  FADD.FTZ R49, R49, R33 ;  /* 0x0000002131317221 */ /* 0x000fe20000010000 */
[----:B------:R-:W-:Y:S01]  /*19130*/  FADD.FTZ R67, R66, R67 ;  /* 0x0000004342437221 */ /* 0x000fe20000010000 */
[-C--:B-1----:R-:W-:Y:S02]  /*19140*/  FFMA.FTZ R80, R58, R51.reuse, -R43 ;  /* 0x000000333a507223 */ /* 0x082fe4000001082b */
[----:B------:R1:W-:Y:S01]  /*19150*/  MUFU.EX2 R58, R79 ;  /* 0x0000004f003a7308 */ /* 0x0003e20000000800 */
[----:B------:R-:W-:Y:S01]  /*19160*/  FADD.FTZ R49, R45, R49 ;  /* 0x000000312d317221 */ /* 0x000fe20000010000 */
[----:B------:R-:W-:Y:S02]  /*19170*/  FADD.FTZ R65, R65, R67 ;  /* 0x0000004341417221 */ /* 0x000fe40000010000 */
[----:B------:R-:W4:Y:S01]  /*19180*/  MUFU.EX2 R71, R71 ;  /* 0x0000004700477308 */ /* 0x000f220000000800 */
[----:B-1----:R-:W-:-:S03]  /*19190*/  FFMA.FTZ R79, R57, R51, -R43 ;  /* 0x00000033394f7223 */ /* 0x002fc6000001082b */
[----:B------:R-:W-:Y:S04]  /*191a0*/  MUFU.EX2 R57, R80 ;  /* 0x0000005000397308 */ /* 0x000fe80000000800 */
[----:B------:R-:W1:Y:S01]  /*191b0*/  MUFU.EX2 R79, R79 ;  /* 0x0000004f004f7308 */ /* 0x000e620000000800 */
[----:B------:R-:W-:Y:S01]  /*191c0*/  FADD.FTZ R68, R68, R49 ;  /* 0x0000003144447221 */ /* 0x000fe20000010000 */
[----:B------:R-:W-:-:S03]  /*191d0*/  FADD.FTZ R65, R70, R65 ;  /* 0x0000004146417221 */ /* 0x000fc60000010000 */
[----:B------:R-:W-:Y:S01]  /*191e0*/  FADD.FTZ R68, R27, R68 ;  /* 0x000000441b447221 */ /* 0x000fe20000010000 */
[----:B------:R-:W-:Y:S01]  /*191f0*/  FADD.FTZ R65, R63, R65 ;  /* 0x000000413f417221 */ /* 0x000fe20000010000 */
[----:B----4-:R-:W-:Y:S02]  /*19200*/  F2FP.F16.F32.PACK_AB R8, R78, R71 ;  /* 0x000000474e08723e */ /* 0x010fe400000000ff */
[----:B------:R-:W-:Y:S01]  /*19210*/  F2FP.F16.F32.PACK_AB R9, R58, R59 ;  /* 0x0000003b3a09723e */ /* 0x000fe200000000ff */
[----:B------:R-:W-:Y:S01]  /*19220*/  FADD.FTZ R25, R25, R68 ;  /* 0x0000004419197221 */ /* 0x000fe20000010000 */
[----:B------:R-:W-:Y:S01]  /*19230*/  F2FP.F16.F32.PACK_AB R10, R60, R77 ;  /* 0x0000004d3c0a723e */ /* 0x000fe200000000ff */
[----:B------:R-:W-:Y:S01]  /*19240*/  FADD.FTZ R62, R62, R65 ;  /* 0x000000413e3e7221 */ /* 0x000fe20000010000 */
[----:B-1----:R-:W-:Y:S01]  /*19250*/  F2FP.F16.F32.PACK_AB R11, R79, R57 ;  /* 0x000000394f0b723e */ /* 0x002fe200000000ff */
[----:B------:R-:W-:Y:S02]  /*19260*/  FADD.FTZ R25, R24, R25 ;  /* 0x0000001918197221 */ /* 0x000fe40000010000 */
[----:B------:R-:W-:Y:S01]  /*19270*/  FADD.FTZ R62, R61, R62 ;  /* 0x0000003e3d3e7221 */ /* 0x000fe20000010000 */
[-C--:B------:R-:W-:Y:S01]  /*19280*/  FFMA.FTZ R193, R73, R51.reuse, -R50 ;  /* 0x0000003349c17223 */ /* 0x080fe20000010832 */
[-C--:B------:R-:W-:Y:S01]  /*19290*/  FFMA.FTZ R192, R53, R51.reuse, -R43 ;  /* 0x0000003335c07223 */ /* 0x080fe2000001082b */
[----:B------:R-:W-:Y:S01]  /*192a0*/  FADD.FTZ R26, R26, R25 ;  /* 0x000000191a1a7221 */ /* 0x000fe20000010000 */
[----:B------:R-:W-:Y:S01]  /*192b0*/  FADD.FTZ R64, R64, R62 ;  /* 0x0000003e40407221 */ /* 0x000fe20000010000 */
[C---:B--2---:R-:W-:Y:S05]  /*192c0*/  HMMA.16816.F32 R12, R8.reuse, R20, R12 ;  /* 0x00000014080c723c */ /* 0x044fea000000180c */
[-CC-:B------:R-:W-:Y:S01]  /*192d0*/  FFMA.FTZ R20, R76, R51.reuse, -R50.reuse ;  /* 0x000000334c147223 */ /* 0x180fe20000010832 */
[-CC-:B------:R-:W-:Y:S01]  /*192e0*/  FFMA.FTZ R21, R75, R51.reuse, -R50.reuse ;  /* 0x000000334b157223 */ /* 0x180fe20000010832 */
[-CC-:B------:R-:W-:Y:S01]  /*192f0*/  FFMA.FTZ R56, R56, R51.reuse, -R43.reuse ;  /* 0x0000003338387223 */ /* 0x180fe2000001082b */
[-C--:B------:R-:W-:Y:S01]  /*19300*/  FFMA.FTZ R74, R74, R51.reuse, -R50 ;  /* 0x000000334a4a7223 */ /* 0x080fe20000010832 */
[-CC-:B------:R-:W-:Y:S01]  /*19310*/  FFMA.FTZ R55, R55, R51.reuse, -R43.reuse ;  /* 0x0000003337377223 */ /* 0x180fe2000001082b */
[----:B------:R-:W-:Y:S03]  /*19320*/  HMMA.16816.F32 R16, R8, R22, R16 ;  /* 0x000000160810723c */ /* 0x000fe60000001810 */
[----:B------:R-:W-:Y:S01]  /*19330*/  FFMA.FTZ R23, R54, R51, -R43 ;  /* 0x0000003336177223 */ /* 0x000fe2000001082b */
[----:B------:R-:W-:Y:S01]  /*19340*/  FADD.FTZ R26, R71, R26 ;  /* 0x0000001a471a7221 */ /* 0x000fe20000010000 */
[----:B------:R-:W-:Y:S01]  /*19350*/  FADD.FTZ R64, R59, R64 ;  /* 0x000000403b407221 */ /* 0x000fe20000010000 */
[----:B------:R-:W-:Y:S02]  /*19360*/  MUFU.EX2 R20, R20 ;  /* 0x0000001400147308 */ /* 0x000fe40000000800 */
[----:B------:R-:W-:-:S02]  /*19370*/  FADD.FTZ R78, R78, R26 ;  /* 0x0000001a4e4e7221 */ /* 0x000fc40000010000 */
[----:B------:R-:W-:Y:S01]  /*19380*/  MUFU.EX2 R2, R56 ;  /* 0x0000003800027308 */ /* 0x000fe20000000800 */
[C---:B---3--:R-:W-:Y:S03]  /*19390*/  HMMA.16816.F32 R36, R8.reuse, R4, R36 ;  /* 0x000000040824723c */ /* 0x048fe60000001824 */
[----:B------:R-:W-:Y:S01]  /*193a0*/  FADD.FTZ R58, R58, R64 ;  /* 0x000000403a3a7221 */ /* 0x000fe20000010000 */
        /* <DEDUP_REMOVED lines=34> */
.L_x_2543:
[----:B------:R-:W-:-:S07]  /*195d0*/  IADD3 R191, PT, PT, R3, -0x1, RZ ;  /* 0xffffffff03bf7810 */ /* 0x000fce0007ffe0ff */
.L_x_2552:
[----:B------:R-:W-:Y:S05]  /*195e0*/  BSYNC B2 ;  /* 0x0000000000027941 */ /* 0x000fea0003800000 */
.L_x_2542:
[----:B------:R-:W-:-:S13]  /*195f0*/  ISETP.GE.AND P0, PT, R191, R169, PT ;  /* 0x000000a9bf00720c */ /* 0x000fda0003f06270 */
[----:B------:R-:W-:Y:S05]  /*19600*/  @!P0 BRA `(.L_x_2553) ;  /* 0x0000008000a48947 */ /* 0x000fea0003800000 */
[----:B------:R-:W-:Y:S01]  /*19610*/  ISETP.NE.U32.AND P3, PT, R186, RZ, PT ;  /* 0x000000ffba00720c */ /* 0x000fe20003f65070 */
[----:B------:R-:W-:Y:S02]  /*19620*/  IMAD.MOV.U32 R151, RZ, RZ, R0 ;  /* 0x000000ffff977224 */ /* 0x000fe400078e0000 */
[----:B------:R-:W-:Y:S01]  /*19630*/  IMAD.MOV.U32 R150, RZ, RZ, R2 ;  /* 0x000000ffff967224 */ /* 0x000fe200078e0002 */
[----:B------:R-:W-:-:S13]  /*19640*/  ISETP.NE.AND.EX P3, PT, R187, RZ, PT, P3 ;  /* 0x000000ffbb00720c */ /* 0x000fda0003f65330 */
.L_x_2560:
        /* <DEDUP_REMOVED lines=78> */
.L_x_2555:
[----:B------:R-:W-:Y:S05]  /*19b30*/  BSYNC.RECONVERGENT B0 ;  /* 0x0000000000007941 */ /* 0x000fea0003800200 */
.L_x_2554:
        /* <DEDUP_REMOVED lines=21> */
[----:B------:R-:W-:Y:S02]  /*19c90*/  IADD3.X R13, PT, PT, R15, R2, RZ, P1, !PT ;  /* 0x000000020f0d7210 */ /* 0x000fe40000ffe4ff */
[----:B------:R-:W-:Y:S04]  /*19ca0*/  LOP3.LUT R181, R3, 0x18, R181, 0x78, !PT ;  /* 0x0000001803b57812 */ /* 0x000fe800078e78b5 */
[----:B------:R-:W-:Y:S04]  /*19cb0*/  LOP3.LUT R181, R46, R181, RZ, 0xfc, !PT ;  /* 0x000000b52eb57212 */ /* 0x000fe800078efcff */
[----:B------:R-:W-:Y:S02]  /*19cc0*/  LEA R194, R181, UR6, 0x1 ;  /* 0x00000006b5c27c11 */ /* 0x000fe4000f8e08ff */
[----:B------:R-:W-:Y:S02]  /*19cd0*/  SHF.L.U32 R181, R164, 0x3, RZ ;  /* 0x00000003a4b57819 */ /* 0x000fe400000006ff */
[----:B------:R-:W1:Y:S01]  /*19ce0*/  S2R R164, SR_TID.X ;  /* 0x0000000000a47919 */ /* 0x000e620000002100 */
        /* <DEDUP_REMOVED lines=10> */
[----:B--2---:R-:W-:Y:S02]  /*19d90*/  IADD3 R10, P2, PT, R12, R0, RZ ;  /* 0x000000000c0a7210 */ /* 0x004fe40007f5e0ff */
[C---:B-1----:R-:W-:Y:S02]  /*19da0*/  SHF.L.U32 R168, R164.reuse, 0x5, RZ ;  /* 0x00000005a4a87819 */ /* 0x042fe400000006ff */
[----:B------:R-:W-:Y:S03]  /*19db0*/  IADD3.X R11, PT, PT, R13, R2, RZ, P2, !PT ;  /* 0x000000020d0b7210 */ /* 0x000fe600017fe4ff */
[----:B------:R-:W-:Y:S01]  /*19dc0*/  @!PT LDS RZ, [RZ] ;  /* 0x00000000fffff984 */ /* 0x000fe20000000800 */
[----:B------:R-:W-:Y:S01]  /*19dd0*/  @!PT LDS RZ, [RZ] ;  /* 0x00000000fffff984 */ /* 0x000fe20000000800 */
[----:B------:R-:W-:Y:S01]  /*19de0*/  @!PT LDS RZ, [RZ] ;  /* 0x00000000fffff984 */ /* 0x000fe20000000800 */
[----:B------:R-:W-:Y:S01]  /*19df0*/  @!P0 LDGSTS.E.BYPASS.LTC128B.128 [R194+0x6000], desc[UR4][R4.64] ;  /* 0x0600000004c28fae */ /* 0x000fe2000b981a04 */
[C---:B------:R-:W-:Y:S02]  /*19e00*/  LOP3.LUT P2, RZ, R164.reuse, 0x4, RZ, 0xc0, !PT ;  /* 0x00000004a4ff7812 */ /* 0x040fe4000784c0ff */
[----:B------:R-:W-:Y:S02]  /*19e10*/  SHF.L.U32 R3, R164, 0x4, RZ ;  /* 0x00000004a4037819 */ /* 0x000fe400000006ff */
[----:B------:R-:W-:Y:S02]  /*19e20*/  SHF.R.U32.HI R165, RZ, 0x1, R164 ;  /* 0x00000001ffa57819 */ /* 0x000fe400000116a4 */
[C---:B------:R-:W-:Y:S01]  /*19e30*/  LOP3.LUT R166, R3.reuse, 0x3e00, RZ, 0xc0, !PT ;  /* 0x00003e0003a67812 */ /* 0x040fe200078ec0ff */
[----:B------:R-:W-:Y:S01]  /*19e40*/  @P0 STS.128 [R194+0x6000], RZ ;  /* 0x006000ffc2000388 */ /* 0x000fe20000000c00 */
[----:B------:R-:W-:Y:S02]  /*19e50*/  LOP3.LUT R3, R3, 0x100, RZ, 0xc0, !PT ;  /* 0x0000010003037812 */ /* 0x000fe400078ec0ff */
[----:B---3--:R-:W-:Y:S02]  /*19e60*/  @!P0 IADD3 R6, P1, PT, R10, R0, RZ ;  /* 0x000000000a068210 */ /* 0x008fe40007f3e0ff */
[--C-:B------:R-:W-:Y:S02]  /*19e70*/  LOP3.LUT R3, R3, 0x20, R168.reuse, 0xf8, !PT ;  /* 0x0000002003037812 */ /* 0x100fe400078ef8a8 */
[----:B------:R-:W-:Y:S01]  /*19e80*/  @!P0 IADD3.X R7, PT, PT, R11, R2, RZ, P1, !PT ;  /* 0x000000020b078210 */ /* 0x000fe20000ffe4ff */
[----:B------:R-:W-:Y:S01]  /*19e90*/  @!PT LDS RZ, [RZ] ;  /* 0x00000000fffff984 */ /* 0x000fe20000000800 */
[----:B------:R-:W-:Y:S01]  /*19ea0*/  @!PT LDS RZ, [RZ] ;  /* 0x00000000fffff984 */ /* 0x000fe20000000800 */
[----:B------:R-:W-:Y:S01]  /*19eb0*/  @!PT LDS RZ, [RZ] ;  /* 0x00000000fffff984 */ /* 0x000fe20000000800 */
[----:B------:R-:W-:Y:S01]  /*19ec0*/  @!P0 LDGSTS.E.BYPASS.LTC128B.128 [R194+0x6800], desc[UR4][R8.64] ;  /* 0x0680000008c28fae */ /* 0x000fe2000b981a04 */
[C---:B------:R-:W-:Y:S02]  /*19ed0*/  SHF.L.U32 R0, R164.reuse, 0x2, RZ ;  /* 0x00000002a4007819 */ /* 0x040fe400000006ff */
[----:B------:R-:W-:Y:S02]  /*19ee0*/  LOP3.LUT R2, R164, 0x8, RZ, 0xc0, !PT ;  /* 0x00000008a4027812 */ /* 0x000fe400078ec0ff */
[----:B------:R-:W-:Y:S02]  /*19ef0*/  LOP3.LUT R0, R0, 0x18, RZ, 0xc0, !PT ;  /* 0x0000001800007812 */ /* 0x000fe400078ec0ff */
[--C-:B------:R-:W-:Y:S01]  /*19f00*/  LOP3.LUT R2, R2, 0xc0, R168.reuse, 0xf8, !PT ;  /* 0x000000c002027812 */ /* 0x100fe200078ef8a8 */
[----:B------:R-:W-:Y:S01]  /*19f10*/  @P0 STS.128 [R194+0x6800], RZ ;  /* 0x006800ffc2000388 */ /* 0x000fe20000000c00 */
[----:B------:R-:W-:Y:S02]  /*19f20*/  LOP3.LUT R156, R166, 0x20, R168, 0xf8, !PT ;  /* 0x00000020a69c7812 */ /* 0x000fe400078ef8a8 */
[----:B------:R-:W-:Y:S02]  /*19f30*/  LOP3.LUT R2, R3, R2, R0, 0xf6, !PT ;  /* 0x0000000203027212 */ /* 0x000fe400078ef600 */
[--C-:B------:R-:W-:Y:S02]  /*19f40*/  LOP3.LUT R156, R156, 0x100, R168.reuse, 0xf8, !PT ;  /* 0x000001009c9c7812 */ /* 0x100fe400078ef8a8 */
[----:B------:R-:W-:Y:S01]  /*19f50*/  LEA R152, R2, UR6, 0x1 ;  /* 0x0000000602987c11 */ /* 0x000fe2000f8e08ff */
[----:B------:R-:W-:Y:S01]  /*19f60*/  @!PT LDS RZ, [RZ] ;  /* 0x00000000fffff984 */ /* 0x000fe20000000800 */
[----:B------:R-:W-:Y:S01]  /*19f70*/  @!PT LDS RZ, [RZ] ;  /* 0x00000000fffff984 */ /* 0x000fe20000000800 */
[----:B------:R-:W-:Y:S01]  /*19f80*/  @!PT LDS RZ, [RZ] ;  /* 0x00000000fffff984 */ /* 0x000fe20000000800 */
[----:B------:R-:W-:Y:S01]  /*19f90*/  @!P0 LDGSTS.E.BYPASS.LTC128B.128 [R194+0x7000], desc[UR4][R14.64] ;  /* 0x070000000ec28fae */ /* 0x000fe2000b981a04 */
[----:B------:R-:W-:Y:S02]  /*19fa0*/  LOP3.LUT R167, R165, 0x8, RZ, 0xc0, !PT ;  /* 0x00000008a5a77812 */ /* 0x000fe400078ec0ff */
[----:B------:R-:W-:Y:S02]  /*19fb0*/  ISETP.GT.AND P1, PT, R191, R169, PT ;  /* 0x000000a9bf00720c */ /* 0x000fe40003f24270 */
[----:B------:R-:W-:Y:S03]  /*19fc0*/  LOP3.LUT R167, R167, 0xc0, R168, 0xf8, !PT ;  /* 0x000000c0a7a77812 */ /* 0x000fe600078ef8a8 */
[----:B------:R-:W-:Y:S01]  /*19fd0*/  @P0 STS.128 [R194+0x7000], RZ ;  /* 0x007000ffc2000388 */ /* 0x000fe20000000c00 */
[----:B------:R-:W-:Y:S02]  /*19fe0*/  LOP3.LUT R167, R167, R0, RZ, 0x3c, !PT ;  /* 0x00000000a7a77212 */ /* 0x000fe400078e3cff */
[----:B------:R-:W-:Y:S02]  /*19ff0*/  MOV R0, 0x20 ;  /* 0x0000002000007802 */ /* 0x000fe40000000f00 */
[----:B------:R-:W-:Y:S02]  /*1a000*/  LOP3.LUT R156, R156, R167, RZ, 0xfc, !PT ;  /* 0x000000a79c9c7212 */ /* 0x000fe400078efcff */
[----:B------:R-:W-:Y:S01]  /*1a010*/  SEL R0, R0, 0xffffffe0, !P2 ;  /* 0xffffffe000007807 */ /* 0x000fe20005000000 */
[----:B------:R-:W-:Y:S01]  /*1a020*/  @!PT LDS RZ, [RZ] ;  /* 0x00000000fffff984 */ /* 0x000fe20000000800 */
[----:B------:R-:W-:Y:S01]  /*1a030*/  @!PT LDS RZ, [RZ] ;  /* 0x00000000fffff984 */ /* 0x000fe20000000800 */
[----:B------:R-:W-:Y:S01]  /*1a040*/  @!PT LDS RZ, [RZ] ;  /* 0x00000000fffff984 */ /* 0x000fe20000000800 */
[----:B------:R-:W-:Y:S01]  /*1a050*/  @!P0 LDGSTS.E.BYPASS.LTC128B.128 [R194+0x7800], desc[UR4][R12.64] ;  /* 0x078000000cc28fae */ /* 0x000fe2000b981a04 */
[----:B------:R-:W-:Y:S07]  /*1a060*/  LEA R156, R156, UR6, 0x1 ;  /* 0x000000069c9c7c11 */ /* 0x000fee000f8e08ff */
        /* <DEDUP_REMOVED lines=78> */
[----:B------:R3:W4:Y:S01]  /*1a550*/  MUFU.TANH R161, R7 ;  /* 0x0000000700a17308 */ /* 0x0007220000002400 */
[C---:B-1----:R-:W-:Y:S09]  /*1a560*/  HMMA.16816.F32 R12, R156.reuse, R152, R12 ;  /* 0x000000989c0c723c */ /* 0x042ff2000000180c */
[----:B------:R-:W1:Y:S01]  /*1a570*/  MUFU.TANH R152, R8 ;  /* 0x0000000800987308 */ /* 0x000e620000002400 */
[C---:B------:R-:W-:Y:S09]  /*1a580*/  HMMA.16816.F32 R16, R156.reuse, R154, R16 ;  /* 0x0000009a9c10723c */ /* 0x040ff20000001810 */
[----:B------:R-:W1:Y:S01]  /*1a590*/  MUFU.TANH R153, R9 ;  /* 0x0000000900997308 */ /* 0x000e620000002400 */
[----:B---3--:R-:W3:Y:S01]  /*1a5a0*/  LDSM.16.M88.4 R4, [R0+0x1800] ;  /* 0x001800000004783b */ /* 0x008ee20000000200 */
        /* <DEDUP_REMOVED lines=8> */
[----:B------:R5:W1:Y:S01]  /*1a630*/  MUFU.TANH R163, R11 ;  /* 0x0000000b00a37308 */ /* 0x000a620000002400 */
[-C--:B------:R-:W-:Y:S09]  /*1a640*/  FMUL.FTZ R19, R19, R195.reuse ;  /* 0x000000c313137220 */ /* 0x080ff20000410000 */
[----:B------:R-:W1:Y:S10]  /*1a650*/  MUFU.TANH R2, R2 ;  /* 0x0000000200027308 */ /* 0x000e740000002400 */
[----:B------:R-:W1:Y:S01]  /*1a660*/  MUFU.TANH R3, R3 ;  /* 0x0000000300037308 */ /* 0x000e620000002400 */
[----:B-----5:R-:W5:Y:S09]  /*1a670*/  LDSM.16.M88.4 R8, [R0+0x1c00] ;  /* 0x001c00000008783b */ /* 0x020f720000000200 */
[----:B------:R-:W1:Y:S01]  /*1a680*/  MUFU.TANH R12, R12 ;  /* 0x0000000c000c7308 */ /* 0x000e620000002400 */
[C---:B---3--:R-:W-:Y:S09]  /*1a690*/  HMMA.16816.F32 R20, R156.reuse, R4, R20 ;  /* 0x000000049c14723c */ /* 0x048ff20000001814 */
[----:B------:R-:W3:Y:S01]  /*1a6a0*/  MUFU.TANH R13, R13 ;  /* 0x0000000d000d7308 */ /* 0x000ee20000002400 */
        /* <DEDUP_REMOVED lines=138> */
[----:B------:R-:W3:Y:S01]  /*1af50*/  LDSM.16.M88.4 R4, [R0+0x4800] ;  /* 0x004800000004783b */ /* 0x000ee20000000200 */
        /* <DEDUP_REMOVED lines=9> */
[----:B------:R2:W1:Y:S01]  /*1aff0*/  MUFU.TANH R154, R46 ;  /* 0x0000002e009a7308 */ /* 0x0004620000002400 */
        /* <DEDUP_REMOVED lines=9> */
[----:B------:R-:W-:Y:S04]  /*1b090*/  DEPBAR.LE SB0, 0x0 ;  /* 0x000080000000791a */ /* 0x000fe80000000000 */
[----:B--2---:R-:W-:Y:S04]  /*1b0a0*/  LOP3.LUT R46, R181, 0x1f20, RZ, 0xc0, !PT ;  /* 0x00001f20b52e7812 */ /* 0x004fe800078ec0ff */
[----:B------:R-:W2:Y:S01]  /*1b0b0*/  MUFU.TANH R49, R49 ;  /* 0x0000003100317308 */ /* 0x000ea20000002400 */
[----:B------:R-:W-:Y:S01]  /*1b0c0*/  BAR.SYNC.DEFER_BLOCKING 0x0 ;  /* 0x0000000000007b1d */ /* 0x000fe20000010000 */
[C---:B---3--:R-:W-:Y:S05]  /*1b0d0*/  HMMA.16816.F32 R116, R156.reuse, R4, R116 ;  /* 0x000000049c74723c */ /* 0x048fea0000001874 */
[-C--:B------:R-:W-:Y:S03]  /*1b0e0*/  FMUL.FTZ R108, R108, R195.reuse ;  /* 0x000000c36c6c7220 */ /* 0x080fe60000410000 */
[----:B------:R-:W3:Y:S01]  /*1b0f0*/  MUFU.TANH R50, R50 ;  /* 0x0000003200327308 */ /* 0x000ee20000002400 */
        /* <DEDUP_REMOVED lines=106> */
[----:B------:R1:W1:Y:S01]  /*1b7a0*/  MUFU.TANH R220, R131 ;  /* 0x0000008300dc7308 */ /* 0x0002620000002400 */
        /* <DEDUP_REMOVED lines=41> */
[-C--:B------:R-:W-:Y:S01]  /*1ba40*/  @!P4 IADD3 R9, PT, PT, R9, -R10.reuse, RZ ;  /* 0x8000000a0909c210 */ /* 0x080fe20007ffe0ff */
[----:B------:R-:W-:Y:S01]  /*1ba50*/  @!P4 VIADD R109, R109, 0x1 ;  /* 0x000000016d6dc836 */ /* 0x000fe20000000000 */
[----:B------:R-:W-:Y:S01]  /*1ba60*/  ISETP.GE.AND P4, PT, R5, RZ, PT ;  /* 0x000000ff0500720c */ /* 0x000fe20003f86270 */
[----:B------:R-:W-:Y:S01]  /*1ba70*/  @!P1 IMAD.IADD R6, R6, 0x1, -R10 ;  /* 0x0000000106069824 */ /* 0x000fe200078e0a0a */
[-C--:B------:R-:W-:Y:S01]  /*1ba80*/  ISETP.GE.U32.AND P6, PT, R9, R10.reuse, PT ;  /* 0x0000000a0900720c */ /* 0x080fe20003fc6070 */
[----:B------:R-:W-:Y:S01]  /*1ba90*/  @!P1 VIADD R11, R11, 0x1 ;  /* 0x000000010b0b9836 */ /* 0x000fe20000000000 */
[----:B------:R-:W-:Y:S02]  /*1baa0*/  ISETP.GE.AND P1, PT, R48, RZ, PT ;  /* 0x000000ff3000720c */ /* 0x000fe40003f26270 */
[----:B------:R-:W-:Y:S02]  /*1bab0*/  ISETP.GE.U32.AND P5, PT, R6, R10, PT ;  /* 0x0000000a0600720c */ /* 0x000fe40003fa6070 */
[----:B------:R-:W-:Y:S07]  /*1bac0*/  LOP3.LUT R5, RZ, R110, RZ, 0x33, !PT ;  /* 0x0000006eff057212 */ /* 0x000fee00078e33ff */
[----:B------:R-:W-:Y:S04]  /*1bad0*/  @P6 VIADD R109, R109, 0x1 ;  /* 0x000000016d6d6836 */ /* 0x000fe80000000000 */
[----:B------:R-:W-:Y:S02]  /*1bae0*/  @P5 IADD3 R11, PT, PT, R11, 0x1, RZ ;  /* 0x000000010b0b5810 */ /* 0x000fe40007ffe0ff */
[C---:B------:R-:W-:Y:S02]  /*1baf0*/  ISETP.NE.AND P5, PT, R110.reuse, RZ, PT ;  /* 0x000000ff6e00720c */ /* 0x040fe40003fa5270 */
[----:B------:R-:W-:Y:S01]  /*1bb00*/  @!P4 IADD3 R109, PT, PT, -R109, RZ, RZ ;  /* 0x000000ff6d6dc210 */ /* 0x000fe20007ffe1ff */
[----:B------:R-:W-:Y:S03]  /*1bb10*/  @!P1 IMAD.MOV R11, RZ, RZ, -R11 ;  /* 0x000000ffff0b9224 */ /* 0x000fe600078e0a0b */
[C---:B------:R-:W-:Y:S02]  /*1bb20*/  SEL R109, R5.reuse, R109, !P5 ;  /* 0x0000006d056d7207 */ /* 0x040fe40006800000 */
[----:B------:R-:W-:Y:S02]  /*1bb30*/  SEL R11, R5, R11, !P5 ;  /* 0x0000000b050b7207 */ /* 0x000fe40006800000 */
[-C--:B------:R-:W-:Y:S02]  /*1bb40*/  LEA R114, P1, R109, R184.reuse, 0x2 ;  /* 0x000000b86d727211 */ /* 0x080fe400078210ff */
[----:B------:R-:W-:Y:S02]  /*1bb50*/  LEA R6, P4, R11, R184, 0x2 ;  /* 0x000000b80b067211 */ /* 0x000fe400078810ff */
[-C--:B------:R-:W-:Y:S02]  /*1bb60*/  LEA.HI.X.SX32 R115, R109, R185.reuse, 0x2, P1 ;  /* 0x000000b96d737211 */ /* 0x080fe400008f16ff */
[----:B------:R-:W-:Y:S01]  /*1bb70*/  LEA.HI.X.SX32 R7, R11, R185, 0x2, P4 ;  /* 0x000000b90b077211 */ /* 0x000fe200020f16ff */
[----:B------:R-:W-:Y:S02]  /*1bb80*/  IMAD.IADD R11, R109, 0x1, -R11 ;  /* 0x000000016d0b7824 */ /* 0x000fe400078e0a0b */
[----:B------:R-:W3:Y:S02]  /*1bb90*/  LD.E R5, desc[UR4][R114.64] ;  /* 0x0000000472057980 */ /* 0x000ee4000c101900 */
[----:B------:R-:W-:Y:S02]  /*1bba0*/  IMAD R110, R110, R11, -0x100 ;  /* 0xffffff006e6e7424 */ /* 0x000fe400078e020b */
[----:B------:R2:W3:Y:S03]  /*1bbb0*/  LD.E R6, desc[UR4][R6.64] ;  /* 0x0000000406067980 */ /* 0x0004e6000c101900 */
[----:B------:R-:W-:Y:S01]  /*1bbc0*/  SHF.R.S32.HI R9, RZ, 0x1f, R110 ;  /* 0x0000001fff097819 */ /* 0x000fe2000001146e */
        /* <DEDUP_REMOVED lines=13> */
.L_x_2559:
[----:B------:R-:W-:Y:S05]  /*1bca0*/  BSYNC.RECONVERGENT B0 ;  /* 0x0000000000007941 */ /* 0x000fea0003800200 */
.L_x_2558:
[----:B-1----:R-:W-:Y:S01]  /*1bcb0*/  LEA R110, P1, R4, R175, 0x1 ;  /* 0x000000af046e7211 */ /* 0x002fe200078208ff */
[----:B------:R-:W-:Y:S01]  /*1bcc0*/  @!P0 IMAD.MOV.U32 R7, RZ, RZ, R174 ;  /* 0x000000ffff078224 */ /* 0x000fe200078e00ae */
[----:B------:R-:W-:Y:S02]  /*1bcd0*/  SHF.L.U64.HI R6, R170, 0x5, R171 ;  /* 0x00000005aa067819 */ /* 0x000fe400000102ab */
[----:B------:R-:W-:Y:S02]  /*1bce0*/  IADD3 R10, P4, PT, R0, R110, RZ ;  /* 0x0000006e000a7210 */ /* 0x000fe40007f9e0ff */
[----:B------:R-:W-:Y:S01]  /*1bcf0*/  LEA.HI.X R111, R4, R174, R6, 0x1, P1 ;  /* 0x000000ae046f7211 */ /* 0x000fe200008f0c06 */
[----:B------:R-:W-:Y:S01]  /*1bd00*/  @!P0 IMAD.MOV.U32 R6, RZ, RZ, R175 ;  /* 0x000000ffff068224 */ /* 0x000fe200078e00af */
[-C--:B------:R-:W-:Y:S02]  /*1bd10*/  IADD3 R112, P1, PT, R10, R0.reuse, RZ ;  /* 0x000000000a707210 */ /* 0x080fe40007f3e0ff */
[----:B------:R-:W-:Y:S02]  /*1bd20*/  SHF.L.U64.HI R5, R170, 0x6, R171 ;  /* 0x00000006aa057819 */ /* 0x000fe400000102ab */
[----:B------:R-:W-:Y:S01]  /*1bd30*/  @!PT LDS RZ, [RZ] ;  /* 0x00000000fffff984 */ /* 0x000fe20000000800 */
[----:B------:R-:W-:Y:S01]  /*1bd40*/  @!PT LDS RZ, [RZ] ;  /* 0x00000000fffff984 */ /* 0x000fe20000000800 */
[----:B------:R-:W-:Y:S01]  /*1bd50*/  @!PT LDS RZ, [RZ] ;  /* 0x00000000fffff984 */ /* 0x000fe20000000800 */
[----:B------:R1:W-:Y:S03]  /*1bd60*/  @!P0 LDGSTS.E.BYPASS.LTC128B.128 [R194+0x1000], desc[UR4][R6.64] ;  /* 0x0100000006c28fae */ /* 0x0003e6000b981a04 */
[----:B------:R-:W-:Y:S01]  /*1bd70*/  IMAD.X R11, R5, 0x1, R111, P4 ;  /* 0x00000001050b7824 */ /* 0x000fe200020e066f */
[----:B------:R2:W-:Y:S03]  /*1bd80*/  @P0 STS.128 [R194+0x1000], RZ ;  /* 0x001000ffc2000388 */ /* 0x0005e60000000c00 */
[--C-:B------:R-:W-:Y:S01]  /*1bd90*/  IMAD.X R113, R11, 0x1, R5.reuse, P1 ;  /* 0x000000010b717824 */ /* 0x100fe200008e0605 */
        /* <DEDUP_REMOVED lines=44> */
.L_x_2557:
[----:B------:R-:W-:Y:S05]  /*1c060*/  BSYNC.RECONVERGENT B1 ;  /* 0x0000000000017941 */ /* 0x000fea0003800200 */
.L_x_2556:
[----:B-1----:R-:W-:Y:S01]  /*1c070*/  IMAD.SHL.U32 R48, R164, 0x2, RZ ;  /* 0x00000002a4307824 */ /* 0x002fe200078e00ff */
[----:B------:R-:W-:Y:S04]  /*1c080*/  STL [R1+0x14], R172 ;  /* 0x000014ac01007387 */ /* 0x000fe80000100800 */
[----:B------:R-:W-:Y:S01]  /*1c090*/  LOP3.LUT R48, R48, 0x6, RZ, 0xc0, !PT ;  /* 0x0000000630307812 */ /* 0x000fe200078ec0ff */
[----:B------:R-:W-:Y:S04]  /*1c0a0*/  STL [R1+0x10], R171 ;  /* 0x000010ab01007387 */ /* 0x000fe80000100800 */
[----:B------:R-:W-:Y:S01]  /*1c0b0*/  IMAD R225, R191, 0x100, R48 ;  /* 0x00000100bfe17824 */ /* 0x000fe200078e0230 */
[----:B------:R1:W-:Y:S03]  /*1c0c0*/  STL [R1+0xc], R170 ;  /* 0x00000caa01007387 */ /* 0x0003e60000100800 */
[C---:B------:R-:W-:Y:S01]  /*1c0d0*/  VIADD R0, R225.reuse, 0x1 ;  /* 0x00000001e1007836 */ /* 0x040fe20000000000 */
[CC--:B------:R-:W-:Y:S01]  /*1c0e0*/  ISETP.GE.AND P0, PT, R225.reuse, R190.reuse, PT ;  /* 0x000000bee100720c */ /* 0x0c0fe20003f06270 */
[----:B------:R3:W-:Y:S01]  /*1c0f0*/  STL [R1+0x8], R166 ;  /* 0x000008a601007387 */ /* 0x0007e20000100800 */
[C---:B------:R-:W-:Y:S02]  /*1c100*/  VIADD R129, R225.reuse, 0x40 ;  /* 0x00000040e1817836 */ /* 0x040fe40000000000 */
[-C--:B------:R-:W-:Y:S01]  /*1c110*/  ISETP.GE.AND P1, PT, R0, R190.reuse, PT ;  /* 0x000000be0000720c */ /* 0x080fe20003f26270 */
[----:B------:R-:W-:Y:S01]  /*1c120*/  VIADD R217, R225, 0x9 ;  /* 0x00000009e1d97836 */ /* 0x000fe20000000000 */
[----:B------:R-:W-:Y:S01]  /*1c130*/  FSEL R226, R2, -INF , P0 ;  /* 0xff80000002e27808 */ /* 0x000fe20000000000 */
[----:B------:R-:W-:Y:S01]  /*1c140*/  STL [R1+0x4], R165 ;  /* 0x000004a501007387 */ /* 0x000fe20000100800 */
[----:B------:R-:W-:Y:S01]  /*1c150*/  FSEL R239, R3, -INF , P1 ;  /* 0xff80000003ef7808 */ /* 0x000fe20000800000 */
[----:B------:R-:W-:Y:S01]  /*1c160*/  VIADD R126, R225, 0x49 ;  /* 0x00000049e17e7836 */ /* 0x000fe20000000000 */
[-C--:B------:R-:W-:Y:S01]  /*1c170*/  ISETP.GE.AND P1, PT, R217, R190.reuse, PT ;  /* 0x000000bed900720c */ /* 0x080fe20003f26270 */
[C---:B------:R-:W-:Y:S01]  /*1c180*/  VIADD R214, R225.reuse, 0x11 ;  /* 0x00000011e1d67836 */ /* 0x040fe20000000000 */
[-C--:B------:R-:W-:Y:S01]  /*1c190*/  ISETP.GE.AND P0, PT, R225, R189.reuse, PT ;  /* 0x000000bde100720c */ /* 0x080fe20003f06270 */
[----:B------:R4:W-:Y:S01]  /*1c1a0*/  STL [R1], R46 ;  /* 0x0000002e01007387 */ /* 0x0009e20000100800 */
        /* <DEDUP_REMOVED lines=15> */
[----:B--2---:R-:W-:Y:S01]  /*1c2a0*/  VIADD R194, R225, 0x21 ;  /* 0x00000021e1c27836 */ /* 0x004fe20000000000 */
        /* <DEDUP_REMOVED lines=13> */
[C---:B------:R-:W-:Y:S01]  /*1c380*/  VIADD R157, R225.reuse, 0x30 ;  /* 0x00000030e19d7836 */ /* 0x040fe20000000000 */
        /* <DEDUP_REMOVED lines=10> */
[----:B-1----:R-:W-:Y:S01]  /*1c430*/  FSEL R170, R21, -INF , P4 ;  /* 0xff80000015aa7808 */ /* 0x002fe20002000000 */
        /* <DEDUP_REMOVED lines=11> */
[----:B------:R-:W-:Y:S01]  /*1c4f0*/  FSEL R234, R24, -INF , P4 ;  /* 0xff80000018ea7808 */ /* 0x000fe20002000000 */
[----:B------:R-:W-:Y:S01]  /*1c500*/  IMAD.MOV.U32 R24, RZ, RZ, R161 ;  /* 0x000000ffff187224 */ /* 0x000fe200078e00a1 */
        /* <DEDUP_REMOVED lines=19> */
[C---:B------:R-:W-:Y:S01]  /*1c640*/  VIADD R120, R225.reuse, 0x59 ;  /* 0x00000059e1787836 */ /* 0x040fe20000000000 */
[-C--:B------:R-:W-:Y:S01]  /*1c650*/  ISETP.GE.AND P4, PT, R130, R190.reuse, PT ;  /* 0x000000be8200720c */ /* 0x080fe20003f86270 */
[C---:B------:R-:W-:Y:S01]  /*1c660*/  VIADD R112, R225.reuse, 0x81 ;  /* 0x00000081e1707836 */ /* 0x040fe20000000000 */
[----:B------:R-:W-:Y:S01]  /*1c670*/  FSEL R229, R32, -INF , P1 ;  /* 0xff80000020e57808 */ /* 0x000fe20000800000 */
[----:B------:R-:W-:Y:S01]  /*1c680*/  IMAD.MOV.U32 R32, RZ, RZ, R15 ;  /* 0x000000ffff207224 */ /* 0x000fe200078e000f */
[-C--:B------:R-:W-:Y:S01]  /*1c690*/  ISETP.GE.AND P1, PT, R158, R189.reuse, PT ;  /* 0x000000bd9e00720c */ /* 0x080fe20003f26270 */
[----:B------:R-:W-:Y:S01]  /*1c6a0*/  VIADD R9, R225, 0x99 ;  /* 0x00000099e1097836 */ /* 0x000fe20000000000 */
[----:B------:R-:W-:Y:S01]  /*1c6b0*/  FSEL R12, R33, -INF , P4 ;  /* 0xff800000210c7808 */ /* 0x000fe20002000000 */
        /* <DEDUP_REMOVED lines=9> */
[-C--:B------:R-:W-:Y:S02]  /*1c750*/  ISETP.GE.AND P4, PT, R156, R189.reuse, PT ;  /* 0x000000bd9c00720c */ /* 0x080fe40003f86270 */
[----:B------:R-:W-:Y:S01]  /*1c760*/  FSEL R171, R30, -INF , P1 ;  /* 0xff8000001eab7808 */ /* 0x000fe20000800000 */
[----:B------:R-:W-:Y:S01]  /*1c770*/  IMAD.MOV.U32 R30, RZ, RZ, R237 ;  /* 0x000000ffff1e7224 */ /* 0x000fe200078e00ed */
[-C--:B------:R-:W-:Y:S02]  /*1c780*/  ISETP.GE.AND P1, PT, R126, R190.reuse, PT ;  /* 0x000000be7e00720c */ /* 0x080fe40003f26270 */
[-C--:B------:R-:W-:Y:S02]  /*1c790*/  ISETP.GE.AND P0, PT, R158, R190.reuse, PT ;  /* 0x000000be9e00720c */ /* 0x080fe40003f06270 */
[----:B------:R-:W-:Y:S02]  /*1c7a0*/  FSEL R3, R31, -INF , P4 ;  /* 0xff8000001f037808 */ /* 0x000fe40002000000 */
[-C--:B------:R-:W-:Y:S02]  /*1c7b0*/  ISETP.GE.AND P4, PT, R131, R189.reuse, PT ;  /* 0x000000bd8300720c */ /* 0x080fe40003f86270 */
[----:B------:R-:W-:Y:S02]  /*1c7c0*/  FSEL R179, R41, -INF , P1 ;  /* 0xff80000029b37808 */ /* 0x000fe40000800000 */
[-C--:B------:R-:W-:Y:S02]  /*1c7d0*/  ISETP.GE.AND P1, PT, R123, R190.reuse, PT ;  /* 0x000000be7b00720c */ /* 0x080fe40003f26270 */
[----:B---3--:R-:W-:Y:S01]  /*1c7e0*/  FSEL R166, R25, -INF , P0 ;  /* 0xff80000019a67808 */ /* 0x008fe20000000000 */
[----:B------:R-:W-:Y:S01]  /*1c7f0*/  IMAD.MOV.U32 R25, RZ, RZ, R238 ;  /* 0x000000ffff197224 */ /* 0x000fe200078e00ee */
[-C--:B------:R-:W-:Y:S02]  /*1c800*/  ISETP.GE.AND P0, PT, R157, R190.reuse, PT ;  /* 0x000000be9d00720c */ /* 0x080fe40003f06270 */
[----:B------:R-:W-:Y:S01]  /*1c810*/  FSEL R162, R34, -INF , P4 ;  /* 0xff80000022a27808 */ /* 0x000fe20002000000 */
[----:B------:R-:W-:Y:S01]  /*1c820*/  IMAD.MOV.U32 R34, RZ, RZ, R240 ;  /* 0x000000ffff227224 */ /* 0x000fe200078e00f0 */
[-C--:B------:R-:W-:Y:S01]  /*1c830*/  ISETP.GE.AND P4, PT, R122, R190.reuse, PT ;  /* 0x000000be7a00720c */ /* 0x080fe20003f86270 */
[----:B------:R-:W-:Y:S01]  /*1c840*/  IMAD.MOV.U32 R31, RZ, RZ, R25 ;  /* 0x000000ffff1f7224 */ /* 0x000fe200078e0019 */
[----:B------:R-:W-:Y:S01]  /*1c850*/  FSEL R163, R44, -INF , P1 ;  /* 0xff8000002ca37808 */ /* 0x000fe20000800000 */
[C---:B------:R-:W-:Y:S01]  /*1c860*/  VIADD R44, R225.reuse, 0xc8 ;  /* 0x000000c8e12c7836 */ /* 0x040fe20000000000 */
[-C--:B------:R-:W-:Y:S01]  /*1c870*/  ISETP.GE.AND P1, PT, R128, R189.reuse, PT ;  /* 0x000000bd8000720c */ /* 0x080fe20003f26270 */
[----:B------:R-:W-:Y:S01]  /*1c880*/  VIADD R25, R225, 0xe9 ;  /* 0x000000e9e1197836 */ /* 0x000fe20000000000 */
[----:B------:R-:W-:Y:S01]  /*1c890*/  FSEL R233, R28, -INF , P0 ;  /* 0xff8000001ce97808 */ /* 0x000fe20000000000 */
[----:B------:R-:W-:Y:S01]  /*1c8a0*/  IMAD.MOV.U32 R28, RZ, RZ, R170 ;  /* 0x000000ffff1c7224 */ /* 0x000fe200078e00aa */
[-C--:B------:R-:W-:Y:S02]  /*1c8b0*/  ISETP.GE.AND P0, PT, R194, R189.reuse, PT ;  /* 0x000000bdc200720c */ /* 0x080fe40003f06270 */
        /* <DEDUP_REMOVED lines=8> */
[----:B------:R-:W-:Y:S02]  /*1c940*/  FSEL R18, R155, -INF , P4 ;  /* 0xff8000009b127808 */ /* 0x000fe40002000000 */
[-C--:B------:R-:W-:Y:S02]  /*1c950*/  ISETP.GE.AND P4, PT, R126, R189.reuse, PT ;  /* 0x000000bd7e00720c */ /* 0x080fe40003f86270 */
[----:B------:R-:W-:Y:S01]  /*1c960*/  FSEL R155, R42, -INF , P1 ;  /* 0xff8000002a9b7808 */ /* 0x000fe20000800000 */
[----:B------:R-:W-:Y:S01]  /*1c970*/  IMAD.MOV.U32 R42, RZ, RZ, R18 ;  /* 0x000000ffff2a7224 */ /* 0x000fe200078e0012 */
[-C--:B------:R-:W-:Y:S01]  /*1c980*/  ISETP.GE.AND P1, PT, R118, R190.reuse, PT ;  /* 0x000000be7600720c */ /* 0x080fe20003f26270 */
[----:B------:R-:W-:Y:S01]  /*1c990*/  IMAD.MOV.U32 R18, RZ, RZ, R230 ;  /* 0x000000ffff127224 */ /* 0x000fe200078e00e6 */
[----:B------:R-:W-:Y:S01]  /*1c9a0*/  FSEL R23, R26, -INF , P0 ;  /* 0xff8000001a177808 */ /* 0x000fe20000000000 */
[----:B------:R-:W-:Y:S01]  /*1c9b0*/  VIADD R26, R225, 0xe8 ;  /* 0x000000e8e11a7836 */ /* 0x000fe20000000000 */
[-C--:B------:R-:W-:Y:S02]  /*1c9c0*/  ISETP.GE.AND P0, PT, R128, R190.reuse, PT ;  /* 0x000000be8000720c */ /* 0x080fe40003f06270 */
[----:B------:R-:W-:Y:S01]  /*1c9d0*/  FSEL R153, R43, -INF , P4 ;  /* 0xff8000002b997808 */ /* 0x000fe20002000000 */
[----:B------:R-:W-:Y:S01]  /*1c9e0*/  IMAD.MOV.U32 R43, RZ, RZ, R19 ;  /* 0x000000ffff2b7224 */ /* 0x000fe200078e0013 */
[-C--:B------:R-:W-:Y:S01]  /*1c9f0*/  ISETP.GE.AND P4, PT, R123, R189.reuse, PT ;  /* 0x000000bd7b00720c */ /* 0x080fe20003f86270 */
[----:B------:R-:W-:Y:S01]  /*1ca00*/  IMAD.MOV.U32 R19, RZ, RZ, R231 ;  /* 0x000000ffff137224 */ /* 0x000fe200078e00e7 */
[----:B----4-:R-:W-:Y:S01]  /*1ca10*/  FSEL R46, R53, -INF , P1 ;  /* 0xff800000352e7808 */ /* 0x010fe20000800000 */
[----:B------:R-:W-:Y:S01]  /*1ca20*/  IMAD.MOV.U32 R53, RZ, RZ, R229 ;  /* 0x000000ffff357224 */ /* 0x000fe200078e00e5 */
[-C--:B------:R-:W-:Y:S02]  /*1ca30*/  ISETP.GE.AND P1, PT, R117, R190.reuse, PT ;  /* 0x000000be7500720c */ /* 0x080fe40003f26270 */
[----:B------:R-:W-:Y:S02]  /*1ca40*/  FSEL R172, R37, -INF , P0 ;  /* 0xff80000025ac7808 */ /* 0x000fe40000000000 */
[-C--:B------:R-:W-:Y:S02]  /*1ca50*/  ISETP.GE.AND P0, PT, R127, R190.reuse, PT ;  /* 0x000000be7f00720c */ /* 0x080fe40003f06270 */
[----:B------:R-:W-:Y:S01]  /*1ca60*/  FSEL R160, R154, -INF , P4 ;  /* 0xff8000009aa07808 */ /* 0x000fe20002000000 */
[----:B------:R-:W-:Y:S01]  /*1ca70*/  IMAD.MOV.U32 R154, RZ, RZ, R232 ;  /* 0x000000ffff9a7224 */ /* 0x000fe200078e00e8 */
        /* <DEDUP_REMOVED lines=57> */
[----:B------:R-:W-:Y:S02]  /*1ce10*/  FSEL R70, R70, -INF , P4 ;  /* 0xff80000046467808 */ /* 0x000fe40002000000 */
[-C--:B------:R-:W-:Y:S01]  /*1ce20*/  ISETP.GE.AND P4, PT, R9, R190.reuse, PT ;  /* 0x000000be0900720c */ /* 0x080fe20003f86270 */
[----:B------:R-:W-:Y:S01]  /*1ce30*/  IMAD.MOV.U32 R37, RZ, RZ, R21 ;  /* 0x000000ffff257224 */ /* 0x000fe200078e0015 */
[----:B------:R-:W-:Y:S01]  /*1ce40*/  FSEL R246, R80, -INF , P1 ;  /* 0xff80000050f67808 */ /* 0x000fe20000800000 */
[----:B------:R-:W-:Y:S01]  /*1ce50*/  VIADD R21, R225, 0xf0 ;  /* 0x000000f0e1157836 */ /* 0x000fe20000000000 */
        /* <DEDUP_REMOVED lines=10> */
[C---:B------:R-:W-:Y:S02]  /*1cf00*/  ISETP.GE.AND P6, PT, R0.reuse, R183, PT ;  /* 0x000000b70000720c */ /* 0x040fe40003fc6270 */
[----:B------:R-:W-:Y:S01]  /*1cf10*/  ISETP.GE.AND P5, PT, R0, R188, PT ;  /* 0x000000bc0000720c */ /* 0x000fe20003fa6270 */
        /* <DEDUP_REMOVED lines=23> */
[----:B------:R-:W-:Y:S02]  /*1d090*/  FSEL R71, R71, -INF , P0 ;  /* 0xff80000047477808 */ /* 0x000fe40000000000 */
[-C--:B------:R-:W-:Y:S02]  /*1d0a0*/  ISETP.GE.AND P0, PT, R125, R189.reuse, PT ;  /* 0x000000bd7d00720c */ /* 0x080fe40003f06270 */
[----:B------:R-:W-:Y:S01]  /*1d0b0*/  FSEL R92, R87, -INF , P1 ;  /* 0xff800000575c7808 */ /* 0x000fe20000800000 */
[----:B------:R-:W-:Y:S01]  /*1d0c0*/  IMAD.MOV.U32 R87, RZ, RZ, R22 ;  /* 0x000000ffff577224 */ /* 0x000fe200078e0016 */
[-C--:B------:R-:W-:Y:S01]  /*1d0d0*/  ISETP.GE.AND P1, PT, R51, R190.reuse, PT ;  /* 0x000000be3300720c */ /* 0x080fe20003f26270 */
[----:B------:R-:W-:Y:S01]  /*1d0e0*/  IMAD.MOV.U32 R22, RZ, RZ, R236 ;  /* 0x000000ffff167224 */ /* 0x000fe200078e00ec */
        /* <DEDUP_REMOVED lines=18> */
[----:B------:R-:W-:Y:S01]  /*1d210*/  ISETP.GE.AND P1, PT, R4, R189, PT ;  /* 0x000000bd0400720c */ /* 0x000fe20003f26270 */
[----:B------:R-:W-:Y:S01]  /*1d220*/  VIADD R14, R225, 0xf8 ;  /* 0x000000f8e10e7836 */ /* 0x000fe20000000000 */
[----:B------:R-:W-:Y:S02]  /*1d230*/  FSEL R83, R83, -INF , P0 ;  /* 0xff80000053537808 */ /* 0x000fe40000000000 */
[----:B------:R-:W-:Y:S02]  /*1d240*/  ISETP.GE.AND P0, PT, R225, R183, PT ;  /* 0x000000b7e100720c */ /* 0x000fe40003f06270 */
[----:B------:R-:W-:Y:S01]  /*1d250*/  FSEL R88, R91, -INF , P1 ;  /* 0xff8000005b587808 */ /* 0x000fe20000800000 */
[----:B------:R-:W-:Y:S01]  /*1d260*/  IMAD.MOV.U32 R91, RZ, RZ, R13 ;  /* 0x000000ffff5b7224 */ /* 0x000fe200078e000d */
[-C--:B------:R-:W-:Y:S02]  /*1d270*/  ISETP.GE.AND P1, PT, R47, R190.reuse, PT ;  /* 0x000000be2f00720c */ /* 0x080fe40003f26270 */
[----:B------:R-:W-:Y:S02]  /*1d280*/  FSEL R13, R226, -INF , !P0 ;  /* 0xff800000e20d7808 */ /* 0x000fe40004000000 */
[----:B------:R-:W-:Y:S02]  /*1d290*/  ISETP.GE.AND P0, PT, R45, R190, PT ;  /* 0x000000be2d00720c */ /* 0x000fe40003f06270 */
[----:B------:R-:W-:Y:S01]  /*1d2a0*/  FSEL R236, R100, -INF , P1 ;  /* 0xff80000064ec7808 */ /* 0x000fe20000800000 */
[----:B------:R-:W-:Y:S01]  /*1d2b0*/  IMAD.MOV.U32 R100, RZ, RZ, R32 ;  /* 0x000000ffff647224 */ /* 0x000fe200078e0020 */
[-C--:B------:R-:W-:Y:S01]  /*1d2c0*/  ISETP.GE.AND P1, PT, R0, R189.reuse, PT ;  /* 0x000000bd0000720c */ /* 0x080fe20003f26270 */
[----:B------:R-:W-:Y:S01]  /*1d2d0*/  IMAD.MOV.U32 R32, RZ, RZ, R235 ;  /* 0x000000ffff207224 */ /* 0x000fe200078e00eb */
[----:B------:R-:W-:Y:S01]  /*1d2e0*/  FSEL R235, R101, -INF , P0 ;  /* 0xff80000065eb7808 */ /* 0x000fe20000000000 */
[----:B------:R-:W-:Y:S01]  /*1d2f0*/  IMAD.MOV.U32 R101, RZ, RZ, R20 ;  /* 0x000000ffff657224 */ /* 0x000fe200078e0014 */
[-C--:B------:R-:W-:Y:S01]  /*1d300*/  ISETP.GE.AND P0, PT, R2, R189.reuse, PT ;  /* 0x000000bd0200720c */ /* 0x080fe20003f06270 */
[C---:B------:R-:W-:Y:S01]  /*1d310*/  VIADD R20, R225.reuse, 0xf9 ;  /* 0x000000f9e1147836 */ /* 0x040fe20000000000 */
[----:B------:R-:W-:Y:S01]  /*1d320*/  FSEL R85, R94, -INF , P1 ;  /* 0xff8000005e557808 */ /* 0x000fe20000800000 */
[----:B------:R-:W-:Y:S01]  /*1d330*/  IMAD.MOV.U32 R94, RZ, RZ, R23 ;  /* 0x000000ffff5e7224 */ /* 0x000fe200078e0017 */
[----:B------:R-:W-:Y:S01]  /*1d340*/  ISETP.GE.AND P4, PT, R225, R188, PT ;  /* 0x000000bce100720c */ /* 0x000fe20003f86270 */
[----:B------:R-:W-:Y:S01]  /*1d350*/  IMAD.MOV.U32 R23, RZ, RZ, R228 ;  /* 0x000000ffff177224 */ /* 0x000fe200078e00e4 */
[-C--:B------:R-:W-:Y:S02]  /*1d360*/  ISETP.GE.AND P1, PT, R44, R190.reuse, PT ;  /* 0x000000be2c00720c */ /* 0x080fe40003f26270 */
[----:B------:R-:W-:Y:S01]  /*1d370*/  FSEL R84, R95, -INF , P0 ;  /* 0xff8000005f547808 */ /* 0x000fe20000000000 */
[----:B------:R-:W-:Y:S01]  /*1d380*/  IMAD.MOV.U32 R95, RZ, RZ, R234 ;  /* 0x000000ffff5f7224 */ /* 0x000fe200078e00ea */
[----:B------:R-:W-:Y:S02]  /*1d390*/  FSEL R12, R224, -INF , !P4 ;  /* 0xff800000e00c7808 */ /* 0x000fe40006000000 */
        /* <DEDUP_REMOVED lines=12> */
[-C--:B------:R-:W-:Y:S02]  /*1d460*/  ISETP.GE.AND P1, PT, R47, R189.reuse, PT ;  /* 0x000000bd2f00720c */ /* 0x080fe40003f26270 */
[----:B------:R-:W-:Y:S01]  /*1d470*/  FSEL R231, R196, -INF , P4 ;  /* 0xff800000c4e77808 */ /* 0x000fe20002000000 */
[----:B------:R-:W-:Y:S01]  /*1d480*/  IMAD.MOV.U32 R196, RZ, RZ, R52 ;  /* 0x000000ffffc47224 */ /* 0x000fe200078e0034 */
[----:B------:R-:W-:Y:S01]  /*1d490*/  FSEL R77, R102, -INF , P1 ;  /* 0xff800000664d7808 */ /* 0x000fe20000800000 */
[----:B------:R-:W-:Y:S01]  /*1d4a0*/  IMAD R102, R191, 0x100, R48 ;  /* 0x00000100bf667824 */ /* 0x000fe200078e0230 */
[-C--:B------:R-:W-:Y:S02]  /*1d4b0*/  ISETP.GE.AND P4, PT, R35, R190.reuse, PT ;  /* 0x000000be2300720c */ /* 0x080fe40003f86270 */
[-C--:B------:R-:W-:Y:S01]  /*1d4c0*/  ISETP.GE.AND P1, PT, R29, R190.reuse, PT ;  /* 0x000000be1d00720c */ /* 0x080fe20003f26270 */
[----:B------:R-:W-:Y:S01]  /*1d4d0*/  VIADD R102, R102, 0x8 ;  /* 0x0000000866667836 */ /* 0x000fe20000000000 */
[----:B------:R-:W-:Y:S02]  /*1d4e0*/  FSEL R230, R199, -INF , P4 ;  /* 0xff800000c7e67808 */ /* 0x000fe40002000000 */
[----:B------:R-:W-:Y:S02]  /*1d4f0*/  FSEL R229, R200, -INF , P1 ;  /* 0xff800000c8e57808 */ /* 0x000fe40000800000 */
[-C--:B------:R-:W-:Y:S02]  /*1d500*/  ISETP.GE.AND P4, PT, R39, R189.reuse, PT ;  /* 0x000000bd2700720c */ /* 0x080fe40003f86270 */
[-C--:B------:R-:W-:Y:S02]  /*1d510*/  ISETP.GE.AND P1, PT, R28, R190.reuse, PT ;  /* 0x000000be1c00720c */ /* 0x080fe40003f26270 */
        /* <DEDUP_REMOVED lines=49> */
[----:B------:R-:W-:Y:S01]  /*1d830*/  FSEL R73, R106, -INF , P0 ;  /* 0xff8000006a497808 */ /* 0x000fe20000000000 */
[----:B------:R-:W-:Y:S01]  /*1d840*/  IMAD.MOV.U32 R42, RZ, RZ, R172 ;  /* 0x000000ffff2a7224 */ /* 0x000fe200078e00ac */
[----:B------:R-:W-:Y:S01]  /*1d850*/  ISETP.GE.AND P0, PT, R27, R190, PT ;  /* 0x000000be1b00720c */ /* 0x000fe20003f06270 */
[----:B------:R1:W5:Y:S01]  /*1d860*/  LDL.LU R172, [R1+0x14] ;  /* 0x0000140001ac7983 */ /* 0x0003620000300800 */
[----:B------:R-:W-:Y:S01]  /*1d870*/  FSEL R215, R215, -INF , P4 ;  /* 0xff800000d7d77808 */ /* 0x000fe20002000000 */
[----:B------:R-:W-:Y:S01]  /*1d880*/  IMAD.MOV.U32 R199, RZ, RZ, R103 ;  /* 0x000000ffffc77224 */ /* 0x000fe200078e0067 */
[----:B------:R-:W-:Y:S02]  /*1d890*/  FSEL R52, R218, -INF , P1 ;  /* 0xff800000da347808 */ /* 0x000fe40000800000 */
[C---:B------:R-:W-:Y:S01]  /*1d8a0*/  ISETP.GE.AND P4, PT, R102.reuse, R183, PT ;  /* 0x000000b76600720c */ /* 0x040fe20003f86270 */
        /* <DEDUP_REMOVED lines=109> */
[----:B------:R-:W2:Y:S01]  /*1df80*/  S2R R164, SR_TID.X ;  /* 0x0000000000a47919 */ /* 0x000ea20000002100 */
        /* <DEDUP_REMOVED lines=11> */
[CC--:B------:R-:W-:Y:S01]  /*1e040*/  ISETP.GE.AND P1, PT, R159.reuse, R183.reuse, PT ;  /* 0x000000b79f00720c */ /* 0x0c0fe20003f26270 */
        /* <DEDUP_REMOVED lines=27> */
[----:B------:R1:W5:Y:S01]  /*1e200*/  LDL.LU R166, [R1+0x8] ;  /* 0x0000080001a67983 */ /* 0x0003620000300800 */
[----:B------:R-:W-:Y:S01]  /*1e210*/  FSEL R202, R3, -INF , !P0 ;  /* 0xff80000003ca7808 */ /* 0x000fe20004000000 */
[----:B------:R-:W-:Y:S01]  /*1e220*/  IMAD.MOV.U32 R90, RZ, RZ, R179 ;  /* 0x000000ffff5a7224 */ /* 0x000fe200078e00b3 */
[----:B------:R-:W-:Y:S01]  /*1e230*/  FSEL R205, R107, -INF , !P5 ;  /* 0xff8000006bcd7808 */ /* 0x000fe20006800000 */
[----:B------:R-:W3:Y:S01]  /*1e240*/  LD.E R3, desc[UR4][R148.64+0xdc] ;  /* 0x0000dc0494037980 */ /* 0x000ee2000c101900 */
[-C--:B------:R-:W-:Y:S01]  /*1e250*/  ISETP.GE.AND P5, PT, R158, R188.reuse, PT ;  /* 0x000000bc9e00720c */ /* 0x080fe20003fa6270 */
[----:B------:R-:W-:Y:S01]  /*1e260*/  IMAD.MOV.U32 R105, RZ, RZ, R90 ;  /* 0x000000ffff697224 */ /* 0x000fe200078e005a */
[----:B------:R-:W-:Y:S01]  /*1e270*/  FSEL R200, R102, -INF , !P6 ;  /* 0xff80000066c87808 */ /* 0x000fe20007000000 */
[----:B------:R1:W5:Y:S01]  /*1e280*/  LDL.LU R165, [R1+0x4] ;  /* 0x0000040001a57983 */ /* 0x0003620000300800 */
[-C--:B------:R-:W-:Y:S01]  /*1e290*/  ISETP.GE.AND P6, PT, R129, R183.reuse, PT ;  /* 0x000000b78100720c */ /* 0x080fe20003fc6270 */
[----:B------:R-:W-:Y:S01]  /*1e2a0*/  IMAD.MOV.U32 R104, RZ, RZ, R168 ;  /* 0x000000ffff687224 */ /* 0x000fe200078e00a8 */
[-C--:B------:R-:W-:Y:S01]  /*1e2b0*/  ISETP.GE.AND P1, PT, R194, R188.reuse, PT ;  /* 0x000000bcc200720c */ /* 0x080fe20003f26270 */
[----:B------:R1:W5:Y:S01]  /*1e2c0*/  LDL.LU R46, [R1] ;  /* 0x00000000012e7983 */ /* 0x0003620000300800 */
[-C--:B------:R-:W-:Y:S01]  /*1e2d0*/  ISETP.GE.AND P4, PT, R128, R183.reuse, PT ;  /* 0x000000b78000720c */ /* 0x080fe20003f86270 */
[----:B------:R-:W-:Y:S01]  /*1e2e0*/  IMAD.MOV.U32 R90, RZ, RZ, R96 ;  /* 0x000000ffff5a7224 */ /* 0x000fe200078e0060 */
[-C--:B------:R-:W-:Y:S01]  /*1e2f0*/  ISETP.GE.AND P0, PT, R126, R183.reuse, PT ;  /* 0x000000b77e00720c */ /* 0x080fe20003f06270 */
[----:B------:R-:W-:Y:S01]  /*1e300*/  IMAD.MOV.U32 R96, RZ, RZ, R178 ;  /* 0x000000ffff607224 */ /* 0x000fe200078e00b2 */
[----:B------:R-:W-:Y:S01]  /*1e310*/  FSEL R206, R108, -INF , !P5 ;  /* 0xff8000006cce7808 */ /* 0x000fe20006800000 */
[----:B------:R-:W4:Y:S01]  /*1e320*/  S2R R179, SR_CTAID.X ;  /* 0x0000000000b37919 */ /* 0x000f220000002500 */
        /* <DEDUP_REMOVED lines=101> */
[C---:B------:R-:W-:Y:S02]  /*1e980*/  ISETP.GE.AND P1, PT, R0.reuse, R183, PT ;  /* 0x000000b70000720c */ /* 0x040fe40003f26270 */
[-C--:B------:R-:W-:Y:S02]  /*1e990*/  ISETP.GE.AND P5, PT, R0, R188.reuse, PT ;  /* 0x000000bc0000720c */ /* 0x080fe40003fa6270 */
        /* <DEDUP_REMOVED lines=34> */
[----:B------:R-:W-:Y:S02]  /*1ebc0*/  FMNMX3.FTZ R0, R0, R152, R130, !PT ;  /* 0x0000009800007276 */ /* 0x000fe40007810082 */
[----:B------:R-:W-:Y:S02]  /*1ebd0*/  ISETP.GE.AND P4, PT, R11, R183, PT ;  /* 0x000000b70b00720c */ /* 0x000fe40003f86270 */
[----:B------:R-:W-:Y:S02]  /*1ebe0*/  FMNMX3.FTZ R0, R0, R121, R120, !PT ;  /* 0x0000007900007276 */ /* 0x000fe40007810078 */
[----:B------:R-:W-:Y:S02]  /*1ebf0*/  FMNMX3.FTZ R2, R2, R119, R118, !PT ;  /* 0x0000007702027276 */ /* 0x000fe40007810076 */
[----:B------:R-:W-:Y:S02]  /*1ec00*/  FMNMX3.FTZ R0, R0, R117, R116, !PT ;  /* 0x0000007500007276 */ /* 0x000fe40007810074 */
[----:B------:R-:W-:Y:S01]  /*1ec10*/  FSEL R102, R247, -INF , !P4 ;  /* 0xff800000f7667808 */ /* 0x000fe20006000000 */
[----:B--2---:R-:W-:Y:S01]  /*1ec20*/  IMAD.SHL.U32 R168, R164, 0x20, RZ ;  /* 0x00000020a4a87824 */ /* 0x004fe200078e00ff */
[----:B------:R-:W-:Y:S02]  /*1ec30*/  ISETP.GE.AND P4, PT, R10, R183, PT ;  /* 0x000000b70a00720c */ /* 0x000fe40003f86270 */
[----:B------:R-:W-:Y:S02]  /*1ec40*/  FMNMX3.FTZ R2, R2, R115, R114, !PT ;  /* 0x0000007302027276 */ /* 0x000fe40007810072 */
[----:B------:R-:W-:Y:S02]  /*1ec50*/  FMNMX3.FTZ R0, R0, R113, R112, !PT ;  /* 0x0000007100007276 */ /* 0x000fe40007810070 */
[----:B------:R-:W-:Y:S02]  /*1ec60*/  FSEL R99, R246, -INF , !P4 ;  /* 0xff800000f6637808 */ /* 0x000fe40006000000 */
[----:B------:R-:W-:Y:S02]  /*1ec70*/  FMNMX3.FTZ R0, R0, R109, R108, !PT ;  /* 0x0000006d00007276 */ /* 0x000fe4000781006c */
[-C--:B------:R-:W-:Y:S02]  /*1ec80*/  ISETP.GE.AND P4, PT, R11, R188.reuse, PT ;  /* 0x000000bc0b00720c */ /* 0x080fe40003f86270 */
[----:B------:R-:W-:Y:S02]  /*1ec90*/  FMNMX3.FTZ R2, R2, R111, R110, !PT ;  /* 0x0000006f02027276 */ /* 0x000fe4000781006e */
[----:B------:R-:W-:Y:S02]  /*1eca0*/  FSEL R100, R79, -INF , !P4 ;  /* 0xff8000004f647808 */ /* 0x000fe40006000000 */
[----:B------:R-:W-:Y:S02]  /*1ecb0*/  FMNMX3.FTZ R0, R0, R105, R104, !PT ;  /* 0x0000006900007276 */ /* 0x000fe40007810068 */
[----:B------:R-:W-:Y:S02]  /*1ecc0*/  FMNMX3.FTZ R2, R2, R107, R106, !PT ;  /* 0x0000006b02027276 */ /* 0x000fe4000781006a */
[----:B------:R-:W-:Y:S02]  /*1ecd0*/  FMNMX3.FTZ R0, R0, R101, R100, !PT ;  /* 0x0000006500007276 */ /* 0x000fe40007810064 */
[-C--:B------:R-:W-:Y:S02]  /*1ece0*/  ISETP.GE.AND P4, PT, R7, R188.reuse, PT ;  /* 0x000000bc0700720c */ /* 0x080fe40003f86270 */
[----:B------:R-:W-:Y:S02]  /*1ecf0*/  FMNMX3.FTZ R2, R2, R103, R102, !PT ;  /* 0x0000006702027276 */ /* 0x000fe40007810066 */
[-C--:B------:R-:W-:Y:S02]  /*1ed00*/  ISETP.GE.AND P0, PT, R5, R188.reuse, PT ;  /* 0x000000bc0500720c */ /* 0x080fe40003f06270 */
[----:B------:R-:W-:Y:S02]  /*1ed10*/  FSEL R87, R240, -INF , !P1 ;  /* 0xff800000f0577808 */ /* 0x000fe40004800000 */
[----:B------:R-:W-:Y:S02]  /*1ed20*/  FSEL R93, R93, -INF , !P4 ;  /* 0xff8000005d5d7808 */ /* 0x000fe40006000000 */
[----:B------:R-:W-:Y:S02]  /*1ed30*/  FMNMX3.FTZ R2, R2, R99, R98, !PT ;  /* 0x0000006302027276 */ /* 0x000fe40007810062 */
[----:B------:R-:W-:Y:S02]  /*1ed40*/  FMNMX3.FTZ R0, R0, R97, R96, !PT ;  /* 0x0000006100007276 */ /* 0x000fe40007810060 */
[-C--:B------:R-:W-:Y:S02]  /*1ed50*/  ISETP.GE.AND P1, PT, R4, R188.reuse, PT ;  /* 0x000000bc0400720c */ /* 0x080fe40003f26270 */
[-C--:B------:R-:W-:Y:S02]  /*1ed60*/  ISETP.GE.AND P4, PT, R49, R183.reuse, PT ;  /* 0x000000b73100720c */ /* 0x080fe40003f86270 */
[----:B------:R-:W-:Y:S02]  /*1ed70*/  FSEL R89, R89, -INF , !P0 ;  /* 0xff80000059597808 */ /* 0x000fe40004000000 */
[----:B------:R-:W-:Y:S02]  /*1ed80*/  ISETP.GE.AND P0, PT, R47, R183, PT ;  /* 0x000000b72f00720c */ /* 0x000fe40003f06270 */
[----:B------:R-:W-:Y:S02]  /*1ed90*/  FMNMX3.FTZ R2, R2, R95, R94, !PT ;  /* 0x0000005f02027276 */ /* 0x000fe4000781005e */
[----:B------:R-:W-:Y:S02]  /*1eda0*/  FSEL R88, R88, -INF , !P1 ;  /* 0xff80000058587808 */ /* 0x000fe40004800000 */
[----:B------:R-:W-:Y:S02]  /*1edb0*/  FMNMX3.FTZ R0, R0, R93, R92, !PT ;  /* 0x0000005d00007276 */ /* 0x000fe4000781005c */
[----:B------:R-:W-:Y:S02]  /*1edc0*/  FSEL R82, R237, -INF , !P4 ;  /* 0xff800000ed527808 */ /* 0x000fe40006000000 */
[-C--:B------:R-:W-:Y:S02]  /*1edd0*/  ISETP.GE.AND P1, PT, R45, R183.reuse, PT ;  /* 0x000000b72d00720c */ /* 0x080fe40003f26270 */
[-C--:B------:R-:W-:Y:S02]  /*1ede0*/  ISETP.GE.AND P4, PT, R51, R188.reuse, PT ;  /* 0x000000bc3300720c */ /* 0x080fe40003f86270 */
[----:B------:R-:W-:Y:S02]  /*1edf0*/  FSEL R85, R85, -INF , !P5 ;  /* 0xff80000055557808 */ /* 0x000fe40006800000 */
[----:B------:R-:W-:Y:S02]  /*1ee00*/  FSEL R79, R236, -INF , !P0 ;  /* 0xff800000ec4f7808 */ /* 0x000fe40004000000 */
[----:B------:R-:W-:Y:S02]  /*1ee10*/  ISETP.GE.AND P5, PT, R44, R183, PT ;  /* 0x000000b72c00720c */ /* 0x000fe40003fa6270 */
[-C--:B------:R-:W-:Y:S02]  /*1ee20*/  ISETP.GE.AND P0, PT, R49, R188.reuse, PT ;  /* 0x000000bc3100720c */ /* 0x080fe40003f06270 */
[----:B------:R-:W-:Y:S02]  /*1ee30*/  FSEL R84, R84, -INF , !P6 ;  /* 0xff80000054547808 */ /* 0x000fe40007000000 */
[----:B------:R-:W-:Y:S02]  /*1ee40*/  FMNMX3.FTZ R2, R2, R91, R90, !PT ;  /* 0x0000005b02027276 */ /* 0x000fe4000781005a */
[----:B------:R-:W-:Y:S02]  /*1ee50*/  FMNMX3.FTZ R0, R0, R89, R88, !PT ;  /* 0x0000005900007276 */ /* 0x000fe40007810058 */
        /* <DEDUP_REMOVED lines=40> */
[----:B------:R-:W-:Y:S02]  /*1f0e0*/  FSEL R62, R227, -INF , !P4 ;  /* 0xff800000e33e7808 */ /* 0x000fe40006000000 */
[-C--:B------:R-:W-:Y:S02]  /*1f0f0*/  ISETP.GE.AND P4, PT, R28, R188.reuse, PT ;  /* 0x000000bc1c00720c */ /* 0x080fe40003f86270 */
[----:B------:R-:W-:Y:S02]  /*1f100*/  FSEL R65, R65, -INF , !P5 ;  /* 0xff80000041417808 */ /* 0x000fe40006800000 */
[-C--:B------:R-:W-:Y:S02]  /*1f110*/  ISETP.GE.AND P1, PT, R25, R183.reuse, PT ;  /* 0x000000b71900720c */ /* 0x080fe40003f26270 */
[----:B------:R-:W-:Y:S02]  /*1f120*/  FSEL R59, R226, -INF , !P0 ;  /* 0xff800000e23b7808 */ /* 0x000fe40004000000 */
[----:B------:R-:W-:Y:S02]  /*1f130*/  ISETP.GE.AND P5, PT, R21, R183, PT ;  /* 0x000000b71500720c */ /* 0x000fe40003fa6270 */
[----:B------:R-:W-:Y:S02]  /*1f140*/  FSEL R64, R64, -INF , !P6 ;  /* 0xff80000040407808 */ /* 0x000fe40007000000 */
[----:B------:R-:W-:Y:S02]  /*1f150*/  FMNMX3.FTZ R0, R0, R69, R68, !PT ;  /* 0x0000004500007276 */ /* 0x000fe40007810044 */
[-C--:B------:R-:W-:Y:S02]  /*1f160*/  ISETP.GE.AND P0, PT, R27, R188.reuse, PT ;  /* 0x000000bc1b00720c */ /* 0x080fe40003f06270 */
[----:B------:R-:W-:Y:S02]  /*1f170*/  FMNMX3.FTZ R2, R2, R71, R70, !PT ;  /* 0x0000004702027276 */ /* 0x000fe40007810046 */
[----:B------:R-:W-:Y:S02]  /*1f180*/  FSEL R61, R61, -INF , !P4 ;  /* 0xff8000003d3d7808 */ /* 0x000fe40006000000 */
[-C--:B------:R-:W-:Y:S02]  /*1f190*/  ISETP.GE.AND P6, PT, R15, R183.reuse, PT ;  /* 0x000000b70f00720c */ /* 0x080fe40003fc6270 */
[----:B------:R-:W-:Y:S02]  /*1f1a0*/  ISETP.GE.AND P4, PT, R14, R183, PT ;  /* 0x000000b70e00720c */ /* 0x000fe40003f86270 */
[----:B------:R-:W-:Y:S02]  /*1f1b0*/  FSEL R58, R225, -INF , !P1 ;  /* 0xff800000e13a7808 */ /* 0x000fe40004800000 */
[----:B------:R-:W-:Y:S02]  /*1f1c0*/  FSEL R55, R224, -INF , !P5 ;  /* 0xff800000e0377808 */ /* 0x000fe40006800000 */
[----:B------:R-:W-:Y:S02]  /*1f1d0*/  FSEL R60, R60, -INF , !P0 ;  /* 0xff8000003c3c7808 */ /* 0x000fe40004000000 */
[-C--:B------:R-:W-:Y:S02]  /*1f1e0*/  ISETP.GE.AND P1, PT, R26, R188.reuse, PT ;  /* 0x000000bc1a00720c */ /* 0x080fe40003f26270 */
[-C--:B------:R-:W-:Y:S02]  /*1f1f0*/  ISETP.GE.AND P5, PT, R25, R188.reuse, PT ;  /* 0x000000bc1900720c */ /* 0x080fe40003fa6270 */
[----:B------:R-:W-:Y:S02]  /*1f200*/  FMNMX3.FTZ R2, R2, R67, R66, !PT ;  /* 0x0000004302027276 */ /* 0x000fe40007810042 */
[----:B------:R-:W-:Y:S02]  /*1f210*/  FMNMX3.FTZ R0, R0, R65, R64, !PT ;  /* 0x0000004100007276 */ /* 0x000fe40007810040 */
[----:B------:R-:W-:Y:S02]  /*1f220*/  ISETP.GE.AND P0, PT, R20, R183, PT ;  /* 0x000000b71400720c */ /* 0x000fe40003f06270 */
[----:B------:R-:W-:Y:S02]  /*1f230*/  FSEL R49, R219, -INF , !P4 ;  /* 0xff800000db317808 */ /* 0x000fe40006000000 */
[----:B------:R-:W-:Y:S02]  /*1f240*/  FSEL R54, R54, -INF , !P6 ;  /* 0xff80000036367808 */ /* 0x000fe40007000000 */
[-C--:B------:R-:W-:Y:S02]  /*1f250*/  ISETP.GE.AND P4, PT, R15, R188.reuse, PT ;  /* 0x000000bc0f00720c */ /* 0x080fe40003f86270 */
[----:B------:R-:W-:Y:S02]  /*1f260*/  FSEL R57, R57, -INF , !P1 ;  /* 0xff80000039397808 */ /* 0x000fe40004800000 */
[----:B------:R-:W-:Y:S02]  /*1f270*/  FSEL R56, R56, -INF , !P5 ;  /* 0xff80000038387808 */ /* 0x000fe40006800000 */
[----:B------:R-:W-:Y:S02]  /*1f280*/  FMNMX3.FTZ R0, R0, R61, R60, !PT ;  /* 0x0000003d00007276 */ /* 0x000fe4000781003c */
[-C--:B------:R-:W-:Y:S02]  /*1f290*/  ISETP.GE.AND P6, PT, R21, R188.reuse, PT ;  /* 0x000000bc1500720c */ /* 0x080fe40003fc6270 */
[----:B------:R-:W-:Y:S02]  /*1f2a0*/  FMNMX3.FTZ R2, R2, R63, R62, !PT ;  /* 0x0000003f02027276 */ /* 0x000fe4000781003e */
[----:B------:R-:W-:Y:S02]  /*1f2b0*/  FSEL R47, R154, -INF , !P0 ;  /* 0xff8000009a2f7808 */ /* 0x000fe40004000000 */
[-C--:B------:R-:W-:Y:S02]  /*1f2c0*/  ISETP.GE.AND P0, PT, R14, R188.reuse, PT ;  /* 0x000000bc0e00720c */ /* 0x080fe40003f06270 */
[----:B------:R-:W-:Y:S02]  /*1f2d0*/  ISETP.GE.AND P1, PT, R20, R188, PT ;  /* 0x000000bc1400720c */ /* 0x000fe40003f26270 */
[----:B------:R-:W-:Y:S02]  /*1f2e0*/  FMNMX3.FTZ R0, R0, R57, R56, !PT ;  /* 0x0000003900007276 */ /* 0x000fe40007810038 */
[----:B------:R-:W-:Y:S02]  /*1f2f0*/  FMNMX3.FTZ R2, R2, R59, R58, !PT ;  /* 0x0000003b02027276 */ /* 0x000fe4000781003a */
[----:B------:R-:W-:Y:S02]  /*1f300*/  FSEL R53, R53, -INF , !P6 ;  /* 0xff80000035357808 */ /* 0x000fe40007000000 */
[----:B------:R-:W-:Y:S02]  /*1f310*/  FSEL R51, R215, -INF , !P4 ;  /* 0xff800000d7337808 */ /* 0x000fe40006000000 */
[----:B------:R-:W-:Y:S02]  /*1f320*/  FSEL R20, R50, -INF , !P1 ;  /* 0xff80000032147808 */ /* 0x000fe40004800000 */
[----:B------:R-:W-:Y:S02]  /*1f330*/  FMNMX3.FTZ R2, R2, R55, R54, !PT ;  /* 0x0000003702027276 */ /* 0x000fe40007810036 */
[----:B------:R-:W-:Y:S02]  /*1f340*/  FSEL R21, R52, -INF , !P0 ;  /* 0xff80000034157808 */ /* 0x000fe40004000000 */
[----:B------:R-:W-:Y:S02]  /*1f350*/  FMNMX3.FTZ R0, R0, R53, R51, !PT ;  /* 0x0000003500007276 */ /* 0x000fe40007810033 */
[----:B------:R-:W-:Y:S02]  /*1f360*/  FMNMX3.FTZ R2, R2, R49, R47, !PT ;  /* 0x0000003102027276 */ /* 0x000fe4000781002f */
[----:B------:R-:W-:Y:S02]  /*1f370*/  FMNMX3.FTZ R0, R0, R21, R20, !PT ;  /* 0x0000001500007276 */ /* 0x000fe40007810014 */
[----:B------:R-:W-:Y:S01]  /*1f380*/  LOP3.LUT R45, R167, 0x120, R168, 0xf8, !PT ;  /* 0x00000120a72d7812 */ /* 0x000fe200078ef8a8 */
[----:B------:R-:W2:Y:S01]  /*1f390*/  SHFL.BFLY PT, R5, R2, 0x2, 0x1f ;  /* 0x0c401f0002057f89 */ /* 0x000ea200000e0000 */
[----:B------:R-:W-:Y:S02]  /*1f3a0*/  MOV R178, 0x200 ;  /* 0x0000020000b27802 */ /* 0x000fe40000000f00 */
[----:B------:R-:W-:Y:S05]  /*1f3b0*/  LEA R45, R45, UR6, 0x1 ;  /* 0x000000062d2d7c11 */ /* 0x000fea000f8e08ff */
[----:B------:R-:W1:Y:S01]  /*1f3c0*/  SHFL.BFLY PT, R4, R0, 0x2, 0x1f ;  /* 0x0c401f0000047f89 */ /* 0x000e6200000e0000 */
[----:B------:R-:W-:Y:S01]  /*1f3d0*/  VIADD R44, R45, 0x5020 ;  /* 0x000050202d2c7836 */ /* 0x000fe20000000000 */
[----:B--2---:R-:W-:Y:S02]  /*1f3e0*/  FMNMX.FTZ R5, R2, R5, !PT ;  /* 0x0000000502057209 */ /* 0x004fe40007810000 */
[----:B-1----:R-:W-:Y:S04]  /*1f3f0*/  FMNMX.FTZ R4, R0, R4, !PT ;  /* 0x0000000400047209 */ /* 0x002fe80007810000 */
[----:B------:R-:W1:Y:S08]  /*1f400*/  SHFL.BFLY PT, R2, R5, 0x1, 0x1f ;  /* 0x0c201f0005027f89 */ /* 0x000e7000000e0000 */
[----:B------:R-:W2:Y:S01]  /*1f410*/  SHFL.BFLY PT, R0, R4, 0x1, 0x1f ;  /* 0x0c201f0004007f89 */ /* 0x000ea200000e0000 */
[----:B-1----:R-:W-:Y:S02]  /*1f420*/  FMNMX.FTZ R2, R5, R2, !PT ;  /* 0x0000000205027209 */ /* 0x002fe40007810000 */
[----:B--2---:R-:W-:Y:S03]  /*1f430*/  FMNMX.FTZ R0, R4, R0, !PT ;  /* 0x0000000004007209 */ /* 0x004fe60007810000 */
[C---:B---3--:R-:W-:Y:S01]  /*1f440*/  FMUL.FTZ R52, R3.reuse, R2 ;  /* 0x0000000203347220 */ /* 0x048fe20000410000 */
[----:B------:R-:W-:Y:S02]  /*1f450*/  FSETP.NEU.FTZ.AND P1, PT, R2, -INF , PT ;  /* 0xff8000000200780b */ /* 0x000fe40003f3d000 */
[----:B------:R-:W-:Y:S01]  /*1f460*/  FSETP.NEU.FTZ.AND P0, PT, R0, -INF , PT ;  /* 0xff8000000000780b */ /* 0x000fe20003f1d000 */
[----:B------:R-:W-:Y:S01]  /*1f470*/  FMUL.FTZ R50, R3, R0 ;  /* 0x0000000003327220 */ /* 0x000fe20000410000 */
[----:B------:R-:W-:Y:S02]  /*1f480*/  FSEL R52, R52, RZ, P1 ;  /* 0x000000ff34347208 */ /* 0x000fe40000800000 */
[----:B------:R-:W-:Y:S02]  /*1f490*/  FSEL R5, R2, RZ, P1 ;  /* 0x000000ff02057208 */ /* 0x000fe40000800000 */
[----:B------:R-:W-:Y:S01]  /*1f4a0*/  FSEL R50, R50, RZ, P0 ;  /* 0x000000ff32327208 */ /* 0x000fe20000000000 */
[-C--:B------:R-:W-:Y:S01]  /*1f4b0*/  FFMA.FTZ R154, R13, R3.reuse, -R52 ;  /* 0x000000030d9a7223 */ /* 0x080fe20000010834 */
[----:B------:R-:W-:Y:S01]  /*1f4c0*/  FSEL R4, R0, RZ, P0 ;  /* 0x000000ff00047208 */ /* 0x000fe20000000000 */
[----:B------:R-:W-:Y:S01]  /*1f4d0*/  FADD.FTZ R5, -R5, R150 ;  /* 0x0000009605057221 */ /* 0x000fe20000010100 */
[-C--:B------:R-:W-:Y:S01]  /*1f4e0*/  FFMA.FTZ R126, R37, R3.reuse, -R52 ;  /* 0x00000003257e7223 */ /* 0x080fe20000010834 */
[-CC-:B------:R-:W-:Y:S01]  /*1f4f0*/  FFMA.FTZ R167, R12, R3.reuse, -R50.reuse ;  /* 0x000000030ca77223 */ /* 0x180fe20000010832 */
[----:B------:R-:W-:Y:S01]  /*1f500*/  FFMA.FTZ R125, R23, R3, -R50 ;  /* 0x00000003177d7223 */ /* 0x000fe20000010832 */
[----:B------:R-:W-:Y:S01]  /*1f510*/  MUFU.EX2 R154, R154 ;  /* 0x0000009a009a7308 */ /* 0x000fe20000000800 */
[----:B------:R-:W1:Y:S01]  /*1f520*/  LDSM.16.MT88.4 R12, [R45+0x5000] ;  /* 0x005000002d0c783b */ /* 0x000e620000004200 */
[----:B------:R-:W-:Y:S01]  /*1f530*/  FMUL.FTZ R5, R3, R5 ;  /* 0x0000000503057220 */ /* 0x000fe20000410000 */
[-CC-:B------:R-:W-:Y:S07]  /*1f540*/  FFMA.FTZ R129, R31, R3.reuse, -R52.reuse ;  /* 0x000000031f817223 */ /* 0x180fee0000010834 */
[----:B------:R-:W2:Y:S01]  /*1f550*/  MUFU.EX2 R126, R126 ;  /* 0x0000007e007e7308 */ /* 0x000ea20000000800 */
[-CC-:B------:R-:W-:Y:S01]  /*1f560*/  FFMA.FTZ R124, R30, R3.reuse, -R52.reuse ;  /* 0x000000031e7c7223 */ /* 0x180fe20000010834 */
[-C--:B------:R-:W-:Y:S01]  /*1f570*/  FFMA.FTZ R128, R34, R3.reuse, -R52 ;  /* 0x0000000322807223 */ /* 0x080fe20000010834 */
[-CC-:B------:R-:W-:Y:S07]  /*1f580*/  FFMA.FTZ R21, R21, R3.reuse, -R50.reuse ;  /* 0x0000000315157223 */ /* 0x180fee0000010832 */
[----:B------:R3:W4:Y:S01]  /*1f590*/  MUFU.EX2 R23, R5 ;  /* 0x0000000500177308 */ /* 0x0007220000000800 */
[----:B------:R-:W-:Y:S01]  /*1f5a0*/  FADD.FTZ R4, -R4, R151 ;  /* 0x0000009704047221 */ /* 0x000fe20000010100 */
[-CC-:B------:R-:W-:Y:S01]  /*1f5b0*/  FFMA.FTZ R127, R24, R3.reuse, -R50.reuse ;  /* 0x00000003187f7223 */ /* 0x180fe20000010832 */
[-C--:B------:R-:W-:Y:S07]  /*1f5c0*/  FFMA.FTZ R131, R22, R3.reuse, -R50 ;  /* 0x0000000316837223 */ /* 0x080fee0000010832 */
[----:B------:R-:W-:Y:S01]  /*1f5d0*/  MUFU.EX2 R129, R129 ;  /* 0x0000008100817308 */ /* 0x000fe20000000800 */
[----:B------:R-:W-:Y:S01]  /*1f5e0*/  FMUL.FTZ R4, R3, R4 ;  /* 0x0000000403047220 */ /* 0x000fe20000410000 */
[-CC-:B------:R-:W-:Y:S01]  /*1f5f0*/  FFMA.FTZ R18, R18, R3.reuse, -R52.reuse ;  /* 0x0000000312127223 */ /* 0x180fe20000010834 */
[-C--:B------:R-:W-:Y:S07]  /*1f600*/  FFMA.FTZ R150, R205, R3.reuse, -R52 ;  /* 0x00000003cd967223 */ /* 0x080fee0000010834 */
[----:B------:R-:W1:Y:S01]  /*1f610*/  MUFU.EX2 R124, R124 ;  /* 0x0000007c007c7308 */ /* 0x000e620000000800 */
[-CC-:B------:R-:W-:Y:S01]  /*1f620*/  FFMA.FTZ R203, R203, R3.reuse, -R50.reuse ;  /* 0x00000003cbcb7223 */ /* 0x180fe20000010832 */
[----:B--2---:R-:W-:Y:S01]  /*1f630*/  F2FP.F16.F32.PACK_AB R24, R126, R154 ;  /* 0x0000009a7e18723e */ /* 0x004fe200000000ff */
[-CC-:B------:R-:W-:Y:S07]  /*1f640*/  FFMA.FTZ R205, R199, R3.reuse, -R50.reuse ;  /* 0x00000003c7cd7223 */ /* 0x180fee0000010832 */
[----:B------:R2:W2:Y:S01]  /*1f650*/  MUFU.EX2 R22, R4 ;  /* 0x0000000400167308 */ /* 0x0004a20000000800 */
[----:B------:R-:W-:Y:S01]  /*1f660*/  FFMA.FTZ R199, R41, R3, -R50 ;  /* 0x0000000329c77223 */ /* 0x000fe20000010832 */
[----:B---3--:R-:W-:Y:S02]  /*1f670*/  VIADD R5, R45, 0x5000 ;  /* 0x000050002d057836 */ /* 0x008fe40000000000 */
[----:B----4-:R-:W-:Y:S06]  /*1f680*/  FMUL.FTZ R9, R23, R141 ;  /* 0x0000008d17097220 */ /* 0x010fec0000410000 */
[----:B------:R-:W-:Y:S01]  /*1f690*/  MUFU.EX2 R167, R167 ;  /* 0x000000a700a77308 */ /* 0x000fe20000000800 */
[--C-:B------:R-:W-:Y:S01]  /*1f6a0*/  FFMA.FTZ R168, R204, R3, -R52.reuse ;  /* 0x00000003cca87223 */ /* 0x100fe20000010834 */
[----:B------:R-:W-:Y:S02]  /*1f6b0*/  @P2 VIADD R44, R5, 0xffffffe0 ;  /* 0xffffffe0052c2836 */ /* 0x000fe40000000000 */
[----:B------:R-:W-:Y:S06]  /*1f6c0*/  FMUL.FTZ R5, R23, R145 ;  /* 0x0000009117057220 */ /* 0x000fec0000410000 */
[----:B------:R-:W3:Y:S01]  /*1f6d0*/  MUFU.EX2 R127, R127 ;  /* 0x0000007f007f7308 */ /* 0x000ee20000000800 */
[----:B------:R-:W-:Y:S01]  /*1f6e0*/  FFMA.FTZ R145, R211, R3, -R52 ;  /* 0x00000003d3917223 */ /* 0x000fe20000010834 */
[----:B-1----:R-:W-:Y:S01]  /*1f6f0*/  F2FP.F16.F32.PACK_AB R26, R124, R129 ;  /* 0x000000817c1a723e */ /* 0x002fe200000000ff */
[----:B------:R-:W1:Y:S07]  /*1f700*/  LDSM.16.MT88.4 R28, [R44] ;  /* 0x000000002c1c783b */ /* 0x000e6e0000004200 */
[----:B------:R-:W-:Y:S01]  /*1f710*/  MUFU.EX2 R125, R125 ;  /* 0x0000007d007d7308 */ /* 0x000fe20000000800 */
[----:B------:R-:W-:Y:S01]  /*1f720*/  FFMA.FTZ R151, R197, R3, -R50 ;  /* 0x00000003c5977223 */ /* 0x000fe20000010832 */
[----:B--2---:R-:W-:Y:S01]  /*1f730*/  FMUL.FTZ R4, R23, R144 ;  /* 0x0000009017047220 */ /* 0x004fe20000410000 */
[C---:B------:R-:W-:Y:S07]  /*1f740*/  FMUL.FTZ R6, R22.reuse, R146 ;  /* 0x0000009216067220 */ /* 0x040fee0000410000 */
[----:B------:R-:W2:Y:S01]  /*1f750*/  MUFU.EX2 R131, R131 ;  /* 0x0000008300837308 */ /* 0x000ea20000000800 */
[C---:B------:R-:W-:Y:S01]  /*1f760*/  FMUL.FTZ R7, R22.reuse, R147 ;  /* 0x0000009316077220 */ /* 0x040fe20000410000 */
[--C-:B------:R-:W-:Y:S01]  /*1f770*/  FFMA.FTZ R144, R33, R3, -R52.reuse ;  /* 0x0000000321907223 */ /* 0x100fe20000010834 */
[C---:B------:R-:W-:Y:S01]  /*1f780*/  FMUL.FTZ R10, R22.reuse, R142 ;  /* 0x0000008e160a7220 */ /* 0x040fe20000410000 */
[C---:B------:R-:W-:Y:S01]  /*1f790*/  FMUL.FTZ R11, R22.reuse, R143 ;  /* 0x0000008f160b7220 */ /* 0x040fe20000410000 */
[--C-:B------:R-:W-:Y:S01]  /*1f7a0*/  FFMA.FTZ R142, R19, R3, -R52.reuse ;  /* 0x00000003138e7223 */ /* 0x100fe20000010834 */
[----:B---3--:R-:W-:Y:S01]  /*1f7b0*/  F2FP.F16.F32.PACK_AB R25, R127, R167 ;  /* 0x000000a77f19723e */ /* 0x008fe200000000ff */
[----:B------:R-:W-:Y:S03]  /*1f7c0*/  LDSM.16.MT88.4 R36, [R44+0x400] ;  /* 0x000400002c24783b */ /* 0x000fe60000004200 */
[----:B------:R-:W-:Y:S01]  /*1f7d0*/  MUFU.EX2 R128, R128 ;  /* 0x0000008000807308 */ /* 0x000fe20000000800 */
[----:B------:R-:W-:Y:S01]  /*1f7e0*/  FMUL.FTZ R19, R22, R135 ;  /* 0x0000008716137220 */ /* 0x000fe20000410000 */
[-C--:B------:R-:W-:Y:S01]  /*1f7f0*/  FFMA.FTZ R135, R212, R3.reuse, -R52 ;  /* 0x00000003d4877223 */ /* 0x080fe20000010834 */
[-CC-:B------:R-:W-:Y:S07]  /*1f800*/  FFMA.FTZ R143, R210, R3.reuse, -R50.reuse ;  /* 0x00000003d28f7223 */ /* 0x180fee0000010832 */
[----:B------:R-:W-:Y:S01]  /*1f810*/  MUFU.EX2 R142, R142 ;  /* 0x0000008e008e7308 */ /* 0x000fe20000000800 */
[----:B------:R-:W-:Y:S01]  /*1f820*/  FFMA.FTZ R146, R207, R3, -R50 ;  /* 0x00000003cf927223 */ /* 0x000fe20000010832 */
[----:B--2---:R-:W-:Y:S01]  /*1f830*/  F2FP.F16.F32.PACK_AB R27, R131, R125 ;  /* 0x0000007d831b723e */ /* 0x004fe200000000ff */
[-C--:B------:R-:W-:Y:S01]  /*1f840*/  FFMA.FTZ R204, R43, R3.reuse, -R52 ;  /* 0x000000032bcc7223 */ /* 0x080fe20000010834 */
[-C--:B------:R-:W-:Y:S06]  /*1f850*/  FFMA.FTZ R147, R202, R3.reuse, -R50 ;  /* 0x00000003ca937223 */ /* 0x080fec0000010832 */
[----:B------:R-:W-:Y:S01]  /*1f860*/  MUFU.EX2 R143, R143 ;  /* 0x0000008f008f7308 */ /* 0x000fe20000000800 */
[-CC-:B------:R-:W-:Y:S01]  /*1f870*/  FFMA.FTZ R198, R198, R3.reuse, -R52.reuse ;  /* 0x00000003c6c67223 */ /* 0x180fe20000010834 */
[-CC-:B------:R-:W-:Y:S01]  /*1f880*/  FFMA.FTZ R163, R163, R3.reuse, -R52.reuse ;  /* 0x00000003a3a37223 */ /* 0x180fe20000010834 */
[-C--:B------:R-:W-:Y:S01]  /*1f890*/  FFMA.FTZ R161, R161, R3.reuse, -R52 ;  /* 0x00000003a1a17223 */ /* 0x080fe20000010834 */
[C---:B------:R-:W-:Y:S06]  /*1f8a0*/  HMMA.16816.F32 R4, R24.reuse, R12, R4 ;  /* 0x0000000c1804723c */ /* 0x040fec0000001804 */
[----:B------:R-:W-:Y:S01]  /*1f8b0*/  MUFU.EX2 R144, R144 ;  /* 0x0000009000907308 */ /* 0x000fe20000000800 */
[-CC-:B------:R-:W-:Y:S01]  /*1f8c0*/  FFMA.FTZ R12, R8, R3.reuse, -R50.reuse ;  /* 0x00000003080c7223 */ /* 0x180fe20000010832 */
[C---:B------:R-:W-:Y:S01]  /*1f8d0*/  FMUL.FTZ R8, R23.reuse, R140 ;  /* 0x0000008c17087220 */ /* 0x040fe20000410000 */
[--C-:B------:R-:W-:Y:S01]  /*1f8e0*/  FFMA.FTZ R140, R32, R3, -R50.reuse ;  /* 0x00000003208c7223 */ /* 0x100fe20000010832 */
[----:B------:R-:W-:Y:S06]  /*1f8f0*/  FMUL.FTZ R13, R23, R137 ;  /* 0x00000089170d7220 */ /* 0x000fec0000410000 */
[----:B------:R2:W-:Y:S01]  /*1f900*/  MUFU.EX2 R141, R12 ;  /* 0x0000000c008d7308 */ /* 0x0005e20000000800 */
[----:B------:R-:W3:Y:S01]  /*1f910*/  LDSM.16.MT88.4 R32, [R45+0x5400] ;  /* 0x005400002d20783b */ /* 0x000ee20000004200 */
[--C-:B------:R-:W-:Y:S01]  /*1f920*/  FFMA.FTZ R137, R17, R3, -R50.reuse ;  /* 0x0000000311897223 */ /* 0x100fe20000010832 */
[C---:B------:R-:W-:Y:S01]  /*1f930*/  FMUL.FTZ R17, R23.reuse, R133 ;  /* 0x0000008517117220 */ /* 0x040fe20000410000 */
[C---:B------:R-:W-:Y:S06]  /*1f940*/  HMMA.16816.F32 R8, R24.reuse, R14, R8 ;  /* 0x0000000e1808723c */ /* 0x040fec0000001808 */
[----:B------:R-:W4:Y:S01]  /*1f950*/  MUFU.EX2 R140, R140 ;  /* 0x0000008c008c7308 */ /* 0x000f220000000800 */
[----:B------:R-:W-:Y:S01]  /*1f960*/  FMUL.FTZ R14, R22, R138 ;  /* 0x0000008a160e7220 */ /* 0x000fe20000410000 */
[----:B------:R-:W-:Y:S01]  /*1f970*/  FFMA.FTZ R138, R16, R3, -R50 ;  /* 0x00000003108a7223 */ /* 0x000fe20000010832 */
[----:B------:R-:W-:Y:S07]  /*1f980*/  FMUL.FTZ R15, R22, R139 ;  /* 0x0000008b160f7220 */ /* 0x000fee0000410000 */
[----:B------:R-:W-:Y:S01]  /*1f990*/  MUFU.EX2 R137, R137 ;  /* 0x0000008900897308 */ /* 0x000fe20000000800 */
[----:B------:R-:W-:Y:S01]  /*1f9a0*/  FMUL.FTZ R16, R23, R132 ;  /* 0x0000008417107220 */ /* 0x000fe20000410000 */
[-C--:B------:R-:W-:Y:S01]  /*1f9b0*/  FFMA.FTZ R132, R213, R3.reuse, -R52 ;  /* 0x00000003d5847223 */ /* 0x080fe20000010834 */
[-CC-:B------:R-:W-:Y:S01]  /*1f9c0*/  FFMA.FTZ R133, R209, R3.reuse, -R50.reuse ;  /* 0x00000003d1857223 */ /* 0x180fe20000010832 */
[----:B--2---:R-:W-:Y:S06]  /*1f9d0*/  FMUL.FTZ R12, R23, R136 ;  /* 0x00000088170c7220 */ /* 0x004fec0000410000 */
[----:B------:R-:W-:Y:S01]  /*1f9e0*/  MUFU.EX2 R138, R138 ;  /* 0x0000008a008a7308 */ /* 0x000fe20000000800 */
[-CC-:B------:R-:W-:Y:S01]  /*1f9f0*/  FFMA.FTZ R139, R206, R3.reuse, -R50.reuse ;  /* 0x00000003ce8b7223 */ /* 0x180fe20000010832 */
[-C--:B------:R-:W-:Y:S01]  /*1fa00*/  FFMA.FTZ R157, R157, R3.reuse, -R50 ;  /* 0x000000039d9d7223 */ /* 0x080fe20000010832 */
[----:B------:R-:W-:Y:S07]  /*1fa10*/  FFMA.FTZ R167, R22, R192, R167 ;  /* 0x000000c016a77223 */ /* 0x000fee00000100a7 */
[----:B------:R2:W3:Y:S01]  /*1fa20*/  MUFU.EX2 R136, R18 ;  /* 0x0000001200887308 */ /* 0x0004e20000000800 */
[-CC-:B------:R-:W-:Y:S01]  /*1fa30*/  FFMA.FTZ R122, R122, R3.reuse, -R52.reuse ;  /* 0x000000037a7a7223 */ /* 0x180fe20000010834 */
[C---:B-1----:R-:W-:Y:S08]  /*1fa40*/  HMMA.16816.F32 R12, R24.reuse, R28, R12 ;  /* 0x0000001c180c723c */ /* 0x042ff0000000180c */
[----:B------:R-:W1:Y:S01]  /*1fa50*/  MUFU.EX2 R133, R133 ;  /* 0x0000008500857308 */ /* 0x000e620000000800 */
[----:B------:R-:W-:Y:S01]  /*1fa60*/  FFMA.FTZ R119, R119, R3, -R52 ;  /* 0x0000000377777223 */ /* 0x000fe20000010834 */
[----:B------:R-:W-:Y:S01]  /*1fa70*/  FFMA.FTZ R154, R23, R193, R154 ;  /* 0x000000c1179a7223 */ /* 0x000fe2000001009a */
[-C--:B------:R-:W-:Y:S07]  /*1fa80*/  FFMA.FTZ R23, R123, R3.reuse, -R52 ;  /* 0x000000037b177223 */ /* 0x080fee0000010834 */
[----:B------:R-:W-:Y:S01]  /*1fa90*/  MUFU.EX2 R132, R132 ;  /* 0x0000008400847308 */ /* 0x000fe20000000800 */
[-C--:B------:R-:W-:Y:S01]  /*1faa0*/  FFMA.FTZ R120, R120, R3.reuse, -R50 ;  /* 0x0000000378787223 */ /* 0x080fe20000010832 */
[-C--:B------:R-:W-:Y:S01]  /*1fab0*/  FFMA.FTZ R155, R155, R3.reuse, -R52 ;  /* 0x000000039b9b7223 */ /* 0x080fe20000010834 */
[-CC-:B------:R-:W-:Y:S07]  /*1fac0*/  FFMA.FTZ R130, R130, R3.reuse, -R50.reuse ;  /* 0x0000000382827223 */ /* 0x180fee0000010832 */
[----:B------:R-:W1:Y:S01]  /*1fad0*/  MUFU.EX2 R135, R135 ;  /* 0x0000008700877308 */ /* 0x000e620000000800 */
[-C--:B------:R-:W-:Y:S01]  /*1fae0*/  FFMA.FTZ R112, R112, R3.reuse, -R50 ;  /* 0x0000000370707223 */ /* 0x080fe20000010832 */
[----:B--2---:R-:W-:Y:S01]  /*1faf0*/  FMUL.FTZ R18, R22, R134 ;  /* 0x0000008616127220 */ /* 0x004fe20000410000 */
[-CC-:B------:R-:W-:Y:S07]  /*1fb00*/  FFMA.FTZ R134, R208, R3.reuse, -R52.reuse ;  /* 0x00000003d0867223 */ /* 0x180fee0000010834 */
[----:B------:R2:W-:Y:S01]  /*1fb10*/  MUFU.EX2 R202, R203 ;  /* 0x000000cb00ca7308 */ /* 0x0005e20000000800 */
[-CC-:B------:R-:W-:Y:S01]  /*1fb20*/  FFMA.FTZ R111, R111, R3.reuse, -R52.reuse ;  /* 0x000000036f6f7223 */ /* 0x180fe20000010834 */
[-C--:B------:R-:W-:Y:S01]  /*1fb30*/  FFMA.FTZ R103, R103, R3.reuse, -R52 ;  /* 0x0000000367677223 */ /* 0x080fe20000010834 */
[-C--:B------:R-:W-:Y:S01]  /*1fb40*/  FFMA.FTZ R96, R96, R3.reuse, -R50 ;  /* 0x0000000360607223 */ /* 0x080fe20000010832 */
[----:B------:R-:W-:Y:S01]  /*1fb50*/  FFMA.FTZ R95, R95, R3, -R52 ;  /* 0x000000035f5f7223 */ /* 0x000fe20000010834 */
[----:B------:R-:W-:Y:S01]  /*1fb60*/  HMMA.16816.F32 R16, R24, R30, R16 ;  /* 0x0000001e1810723c */ /* 0x000fe20000001810 */
[----:B------:R-:W1:Y:S04]  /*1fb70*/  LDSM.16.MT88.4 R28, [R45+0x5800] ;  /* 0x005800002d1c783b */ /* 0x000e680000004200 */
[----:B------:R-:W-:Y:S01]  /*1fb80*/  MUFU.EX2 R145, R145 ;  /* 0x0000009100917308 */ /* 0x000fe20000000800 */
[----:B----4-:R-:W-:Y:S01]  /*1fb90*/  F2FP.F16.F32.PACK_AB R25, R140, R141 ;  /* 0x0000008d8c19723e */ /* 0x010fe200000000ff */
[-CC-:B------:R-:W-:Y:S01]  /*1fba0*/  FFMA.FTZ R92, R92, R3.reuse, -R50.reuse ;  /* 0x000000035c5c7223 */ /* 0x180fe20000010832 */
[----:B---3--:R-:W-:Y:S07]  /*1fbb0*/  F2FP.F16.F32.PACK_AB R26, R136, R142 ;  /* 0x0000008e881a723e */ /* 0x008fee00000000ff */
[----:B------:R-:W3:Y:S01]  /*1fbc0*/  MUFU.EX2 R134, R134 ;  /* 0x0000008600867308 */ /* 0x000ee20000000800 */
[----:B------:R-:W-:Y:S01]  /*1fbd0*/  F2FP.F16.F32.PACK_AB R24, R144, R128 ;  /* 0x000000809018723e */ /* 0x000fe200000000ff */
[----:B------:R-:W-:Y:S01]  /*1fbe0*/  FFMA.FTZ R89, R89, R3, -R50 ;  /* 0x0000000359597223 */ /* 0x000fe20000010832 */
[----:B------:R-:W-:Y:S01]  /*1fbf0*/  F2FP.F16.F32.PACK_AB R27, R138, R137 ;  /* 0x000000898a1b723e */ /* 0x000fe200000000ff */
[-CC-:B--2---:R-:W-:Y:S01]  /*1fc00*/  FFMA.FTZ R203, R42, R3.reuse, -R52.reuse ;  /* 0x000000032acb7223 */ /* 0x184fe20000010834 */
[-CC-:B------:R-:W-:Y:S01]  /*1fc10*/  FFMA.FTZ R87, R87, R3.reuse, -R52.reuse ;  /* 0x0000000357577223 */ /* 0x180fe20000010834 */
[-CC-:B------:R-:W-:Y:S01]  /*1fc20*/  FFMA.FTZ R79, R79, R3.reuse, -R52.reuse ;  /* 0x000000034f4f7223 */ /* 0x180fe20000010834 */
[-C--:B------:R-:W-:Y:S01]  /*1fc30*/  FFMA.FTZ R71, R71, R3.reuse, -R52 ;  /* 0x0000000347477223 */ /* 0x080fe20000010834 */
[-CC-:B------:R-:W-:Y:S01]  /*1fc40*/  FFMA.FTZ R72, R72, R3.reuse, -R50.reuse ;  /* 0x0000000348487223 */ /* 0x180fe20000010832 */
[-C--:B------:R-:W-:Y:S01]  /*1fc50*/  FFMA.FTZ R53, R53, R3.reuse, -R50 ;  /* 0x0000000335357223 */ /* 0x080fe20000010832 */
[C---:B------:R-:W-:Y:S01]  /*1fc60*/  HMMA.16816.F32 R4, R24.reuse, R32, R4 ;  /* 0x000000201804723c */ /* 0x040fe20000001804 */
[----:B------:R-:W-:Y:S02]  /*1fc70*/  MUFU.EX2 R146, R146 ;  /* 0x0000009200927308 */ /* 0x000fe40000000800 */
[----:B------:R-:W-:Y:S01]  /*1fc80*/  FFMA.FTZ R49, R49, R3, -R52 ;  /* 0x0000000331317223 */ /* 0x000fe20000010834 */
[----:B------:R-:W-:Y:S07]  /*1fc90*/  FADD.FTZ R167, R127, R167 ;  /* 0x000000a77fa77221 */ /* 0x000fee0000010000 */
[----:B------:R-:W2:Y:S01]  /*1fca0*/  MUFU.EX2 R139, R139 ;  /* 0x0000008b008b7308 */ /* 0x000ea20000000800 */
[----:B------:R-:W-:Y:S01]  /*1fcb0*/  FADD.FTZ R154, R126, R154 ;  /* 0x0000009a7e9a7221 */ /* 0x000fe20000010000 */
[----:B------:R-:W-:Y:S01]  /*1fcc0*/  ISETP.GT.AND P0, PT, R191, R169, PT ;  /* 0x000000a9bf00720c */ /* 0x000fe20003f04270 */
[C---:B------:R-:W-:Y:S01]  /*1fcd0*/  HMMA.16816.F32 R8, R24.reuse, R34, R8 ;  /* 0x000000221808723c */ /* 0x040fe20000001808 */
[----:B------:R-:W4:Y:S06]  /*1fce0*/  LDSM.16.MT88.4 R32, [R44+0x800] ;  /* 0x000800002c20783b */ /* 0x000f2c0000004200 */
[----:B------:R-:W-:Y:S01]  /*1fcf0*/  MUFU.EX2 R150, R150 ;  /* 0x0000009600967308 */ /* 0x000fe20000000800 */
[----:B------:R-:W-:Y:S01]  /*1fd00*/  FADD.FTZ R167, R125, R167 ;  /* 0x000000a77da77221 */ /* 0x000fe20000010000 */
[----:B------:R-:W-:Y:S01]  /*1fd10*/  FADD.FTZ R129, R129, R154 ;  /* 0x0000009a81817221 */ /* 0x000fe20000010000 */
[----:B------:R-:W-:Y:S07]  /*1fd20*/  VIADD R191, R191, 0xffffffff ;  /* 0xffffffffbfbf7836 */ /* 0x000fee0000000000 */
[----:B------:R-:W4:Y:S01]  /*1fd30*/  MUFU.EX2 R168, R168 ;  /* 0x000000a800a87308 */ /* 0x000f220000000800 */
[----:B------:R-:W-:Y:S01]  /*1fd40*/  FADD.FTZ R131, R131, R167 ;  /* 0x000000a783837221 */ /* 0x000fe20000010000 */
[C---:B------:R-:W-:Y:S08]  /*1fd50*/  HMMA.16816.F32 R12, R24.reuse, R36, R12 ;  /* 0x00000024180c723c */ /* 0x040ff0000000180c */
[----:B------:R-:W-:Y:S01]  /*1fd60*/  MUFU.EX2 R205, R205 ;  /* 0x000000cd00cd7308 */ /* 0x000fe20000000800 */
[----:B------:R-:W-:Y:S01]  /*1fd70*/  FADD.FTZ R141, R141, R131 ;  /* 0x000000838d8d7221 */ /* 0x000fe20000010000 */
[----:B------:R-:W-:Y:S08]  /*1fd80*/  FADD.FTZ R129, R124, R129 ;  /* 0x000000817c817221 */ /* 0x000ff00000010000 */
[----:B------:R-:W-:Y:S01]  /*1fd90*/  MUFU.EX2 R199, R199 ;  /* 0x000000c700c77308 */ /* 0x000fe20000000800 */
[----:B------:R-:W-:Y:S01]  /*1fda0*/  FADD.FTZ R141, R140, R141 ;  /* 0x0000008d8c8d7221 */ /* 0x000fe20000010000 */
[----:B------:R-:W-:Y:S01]  /*1fdb0*/  HMMA.16816.F32 R16, R24, R38, R16 ;  /* 0x000000261810723c */ /* 0x000fe20000001810 */
[----:B------:R-:W4:Y:S07]  /*1fdc0*/  LDSM.16.MT88.4 R36, [R45+0x5c00] ;  /* 0x005c00002d24783b */ /* 0x000f2e0000004200 */
[----:B------:R-:W-:Y:S01]  /*1fdd0*/  MUFU.EX2 R204, R204 ;  /* 0x000000cc00cc7308 */ /* 0x000fe20000000800 */
[----:B-1----:R-:W-:Y:S01]  /*1fde0*/  F2FP.F16.F32.PACK_AB R25, R133, R143 ;  /* 0x0000008f8519723e */ /* 0x002fe200000000ff */
[----:B------:R-:W-:Y:S01]  /*1fdf0*/  FADD.FTZ R141, R137, R141 ;  /* 0x0000008d898d7221 */ /* 0x000fe20000010000 */
[----:B------:R-:W-:Y:S07]  /*1fe00*/  F2FP.F16.F32.PACK_AB R24, R135, R132 ;  /* 0x000000848718723e */ /* 0x000fee00000000ff */
[----:B------:R-:W-:Y:S01]  /*1fe10*/  MUFU.EX2 R203, R203 ;  /* 0x000000cb00cb7308 */ /* 0x000fe20000000800 */
[----:B---3--:R-:W-:Y:S01]  /*1fe20*/  F2FP.F16.F32.PACK_AB R26, R134, R145 ;  /* 0x00000091861a723e */ /* 0x008fe200000000ff */
[----:B------:R-:W-:Y:S01]  /*1fe30*/  FADD.FTZ R138, R138, R141 ;  /* 0x0000008d8a8a7221 */ /* 0x000fe20000010000 */
[----:B--2---:R-:W-:Y:S07]  /*1fe40*/  F2FP.F16.F32.PACK_AB R27, R139, R146 ;  /* 0x000000928b1b723e */ /* 0x004fee00000000ff */
[----:B------:R-:W-:Y:S01]  /*1fe50*/  MUFU.EX2 R151, R151 ;  /* 0x0000009700977308 */ /* 0x000fe20000000800 */
[----:B------:R-:W-:Y:S01]  /*1fe60*/  FADD.FTZ R129, R128, R129 ;  /* 0x0000008180817221 */ /* 0x000fe20000010000 */
[----:B------:R-:W-:Y:S08]  /*1fe70*/  FADD.FTZ R138, R143, R138 ;  /* 0x0000008a8f8a7221 */ /* 0x000ff00000010000 */
[----:B------:R-:W-:Y:S01]  /*1fe80*/  MUFU.EX2 R123, R130 ;  /* 0x00000082007b7308 */ /* 0x000fe20000000800 */
[----:B------:R-:W-:Y:S01]  /*1fe90*/  FADD.FTZ R144, R144, R129 ;  /* 0x0000008190907221 */ /* 0x000fe20000010000 */
[C---:B------:R-:W-:Y:S08]  /*1fea0*/  HMMA.16816.F32 R4, R24.reuse, R28, R4 ;  /* 0x0000001c1804723c */ /* 0x040ff00000001804 */
[----:B------:R-:W-:Y:S01]  /*1feb0*/  MUFU.EX2 R23, R23 ;  /* 0x0000001700177308 */ /* 0x000fe20000000800 */
[-C--:B------:R-:W-:Y:S01]  /*1fec0*/  FFMA.FTZ R28, R201, R3.reuse, -R52 ;  /* 0x00000003c91c7223 */ /* 0x080fe20000010834 */
[----:B------:R-:W-:Y:S01]  /*1fed0*/  FADD.FTZ R144, R142, R144 ;  /* 0x000000908e907221 */ /* 0x000fe20000010000 */
[----:B------:R-:W-:Y:S07]  /*1fee0*/  FADD.FTZ R138, R133, R138 ;  /* 0x0000008a858a7221 */ /* 0x000fee0000010000 */
[----:B------:R1:W2:Y:S01]  /*1fef0*/  MUFU.EX2 R201, R147 ;  /* 0x0000009300c97308 */ /* 0x0002a20000000800 */
[----:B------:R-:W-:Y:S01]  /*1ff00*/  LDSM.16.MT88.4 R140, [R45+0x8c00] ;  /* 0x008c00002d8c783b */ /* 0x000fe20000004200 */
[C---:B------:R-:W-:Y:S08]  /*1ff10*/  HMMA.16816.F32 R8, R24.reuse, R30, R8 ;  /* 0x0000001e1808723c */ /* 0x040ff00000001808 */
[----:B------:R-:W-:Y:S01]  /*1ff20*/  MUFU.EX2 R120, R120 ;  /* 0x0000007800787308 */ /* 0x000fe20000000800 */
[----:B------:R-:W-:Y:S01]  /*1ff30*/  FADD.FTZ R144, R136, R144 ;  /* 0x0000009088907221 */ /* 0x000fe20000010000 */
[----:B------:R-:W-:Y:S08]  /*1ff40*/  FADD.FTZ R146, R146, R138 ;  /* 0x0000008a92927221 */ /* 0x000ff00000010000 */
[----:B------:R-:W-:Y:S01]  /*1ff50*/  MUFU.EX2 R112, R112 ;  /* 0x0000007000707308 */ /* 0x000fe20000000800 */
[----:B------:R-:W-:Y:S01]  /*1ff60*/  FADD.FTZ R144, R132, R144 ;  /* 0x0000009084907221 */ /* 0x000fe20000010000 */
[C---:B----4-:R-:W-:Y:S08]  /*1ff70*/  HMMA.16816.F32 R12, R24.reuse, R32, R12 ;  /* 0x00000020180c723c */ /* 0x050ff0000000180c */
[----:B------:R-:W-:Y:S01]  /*1ff80*/  MUFU.EX2 R96, R96 ;  /* 0x0000006000607308 */ /* 0x000fe20000000800 */
[-C--:B------:R-:W-:Y:S01]  /*1ff90*/  FFMA.FTZ R32, R40, R3.reuse, -R50 ;  /* 0x0000000328207223 */ /* 0x080fe20000010832 */
[-CC-:B-1----:R-:W-:Y:S01]  /*1ffa0*/  FFMA.FTZ R147, R200, R3.reuse, -R52.reuse ;  /* 0x00000003c8937223 */ /* 0x182fe20000010834 */
[----:B------:R-:W-:Y:S07]  /*1ffb0*/  FFMA.FTZ R33, R196, R3, -R52 ;  /* 0x00000003c4217223 */ /* 0x000fee0000010834 */
[----:B------:R1:W-:Y:S01]  /*1ffc0*/  MUFU.EX2 R200, R28 ;  /* 0x0000001c00c87308 */ /* 0x0003e20000000800 */
[----:B------:R-:W-:Y:S01]  /*1ffd0*/  LDSM.16.MT88.4 R40, [R45+0x6000] ;  /* 0x006000002d28783b */ /* 0x000fe20000004200 */
[----:B------:R-:W-:Y:S08]  /*1ffe0*/  HMMA.16816.F32 R16, R24, R34, R16 ;  /* 0x000000221810723c */ /* 0x000ff00000001810 */
[----:B------:R-:W3:Y:S01]  /*1fff0*/  MUFU.EX2 R147, R147 ;  /* 0x0000009300937308 */ /* 0x000ee20000000800 */
[----:B------:R-:W-:Y:S01]  /*20000*/  F2FP.F16.F32.PACK_AB R24, R168, R150 ;  /* 0x00000096a818723e */ /* 0x000fe200000000ff */
[----:B------:R-:W-:Y:S01]  /*20010*/  FADD.FTZ R135, R135, R144 ;  /* 0x0000009087877221 */ /* 0x000fe20000010000 */
[----:B--2---:R-:W-:Y:S07]  /*20020*/  F2FP.F16.F32.PACK_AB R25, R201, R202 ;  /* 0x000000cac919723e */ /* 0x004fee00000000ff */
[----:B------:R2:W4:Y:S01]  /*20030*/  MUFU.EX2 R197, R32 ;  /* 0x0000002000c57308 */ /* 0x0005220000000800 */
[----:B------:R-:W-:Y:S01]  /*20040*/  F2FP.F16.F32.PACK_AB R27, R199, R205 ;  /* 0x000000cdc71b723e */ /* 0x000fe200000000ff */
[----:B------:R-:W-:Y:S01]  /*20050*/  FADD.FTZ R145, R145, R135 ;  /* 0x0000008791917221 */ /* 0x000fe20000010000 */
[----:B------:R-:W-:Y:S07]  /*20060*/  FADD.FTZ R146, R139, R146 ;  /* 0x000000928b927221 */ /* 0x000fee0000010000 */
[----:B------:R4:W-:Y:S01]  /*20070*/  MUFU.EX2 R196, R198 ;  /* 0x000000c600c47308 */ /* 0x0009e20000000800 */
[----:B-1----:R-:W1:Y:S01]  /*20080*/  LDSM.16.MT88.4 R28, [R44+0xc00] ;  /* 0x000c00002c1c783b */ /* 0x002e620000004200 */
[----:B------:R-:W-:Y:S08]  /*20090*/  FADD.FTZ R145, R134, R145 ;  /* 0x0000009186917221 */ /* 0x000ff00000010000 */
[----:B------:R-:W-:Y:S01]  /*200a0*/  MUFU.EX2 R72, R72 ;  /* 0x0000004800487308 */ /* 0x000fe20000000800 */
[----:B------:R-:W-:Y:S01]  /*200b0*/  FADD.FTZ R146, R202, R146 ;  /* 0x00000092ca927221 */ /* 0x000fe20000010000 */
[----:B---3--:R-:W-:Y:S01]  /*200c0*/  F2FP.F16.F32.PACK_AB R26, R147, R200 ;  /* 0x000000c8931a723e */ /* 0x008fe200000000ff */
[----:B------:R-:W-:Y:S01]  /*200d0*/  FADD.FTZ R145, R150, R145 ;  /* 0x0000009196917221 */ /* 0x000fe20000010000 */
[----:B------:R-:W-:Y:S02]  /*200e0*/  IMAD.MOV.U32 R150, RZ, RZ, R2 ;  /* 0x000000ffff967224 */ /* 0x000fe400078e0002 */
[----:B------:R-:W-:Y:S01]  /*200f0*/  FADD.FTZ R146, R201, R146 ;  /* 0x00000092c9927221 */ /* 0x000fe20000010000 */
[-CC-:B--2---:R-:W-:Y:S01]  /*20100*/  FFMA.FTZ R32, R195, R3.reuse, -R50.reuse ;  /* 0x00000003c3207223 */ /* 0x184fe20000010832 */
[----:B------:R-:W-:Y:S02]  /*20110*/  FADD.FTZ R168, R168, R145 ;  /* 0x00000091a8a87221 */ /* 0x000fe40000010000 */
[----:B------:R-:W2:Y:S01]  /*20120*/  MUFU.EX2 R195, R33 ;  /* 0x0000002100c37308 */ /* 0x000ea20000000800 */
[C---:B------:R-:W-:Y:S03]  /*20130*/  HMMA.16816.F32 R4, R24.reuse, R36, R4 ;  /* 0x000000241804723c */ /* 0x040fe60000001804 */
[-C--:B----4-:R-:W-:Y:S01]  /*20140*/  FFMA.FTZ R198, R194, R3.reuse, -R50 ;  /* 0x00000003c2c67223 */ /* 0x090fe20000010832 */
[-C--:B------:R-:W-:Y:S05]  /*20150*/  FFMA.FTZ R36, R162, R3.reuse, -R52 ;  /* 0x00000003a2247223 */ /* 0x080fea0000010834 */
[----:B------:R3:W-:Y:S01]  /*20160*/  MUFU.EX2 R194, R32 ;  /* 0x0000002000c27308 */ /* 0x0007e20000000800 */
[-CC-:B------:R-:W-:Y:S01]  /*20170*/  FFMA.FTZ R37, R160, R3.reuse, -R50.reuse ;  /* 0x00000003a0257223 */ /* 0x180fe20000010832 */
[----:B------:R-:W-:Y:S01]  /*20180*/  FFMA.FTZ R160, R159, R3, -R50 ;  /* 0x000000039fa07223 */ /* 0x000fe20000010832 */
[C---:B------:R-:W-:Y:S07]  /*20190*/  HMMA.16816.F32 R8, R24.reuse, R38, R8 ;  /* 0x000000261808723c */ /* 0x040fee0000001808 */
[----:B------:R-:W4:Y:S01]  /*201a0*/  MUFU.EX2 R198, R198 ;  /* 0x000000c600c67308 */ /* 0x000f220000000800 */
[----:B------:R-:W-:Y:S01]  /*201b0*/  FADD.FTZ R168, R200, R168 ;  /* 0x000000a8c8a87221 */ /* 0x000fe20000010000 */
[----:B------:R-:W-:Y:S08]  /*201c0*/  FADD.FTZ R205, R205, R146 ;  /* 0x00000092cdcd7221 */ /* 0x000ff00000010000 */
[----:B------:R-:W4:Y:S01]  /*201d0*/  MUFU.EX2 R159, R37 ;  /* 0x00000025009f7308 */ /* 0x000f220000000800 */
[----:B------:R-:W-:Y:S01]  /*201e0*/  FADD.FTZ R168, R147, R168 ;  /* 0x000000a893a87221 */ /* 0x000fe20000010000 */
[----:B------:R-:W-:Y:S08]  /*201f0*/  FADD.FTZ R199, R199, R205 ;  /* 0x000000cdc7c77221 */ /* 0x000ff00000010000 */
[----:B------:R-:W-:Y:S01]  /*20200*/  MUFU.EX2 R162, R163 ;  /* 0x000000a300a27308 */ /* 0x000fe20000000800 */
[----:B---3--:R-:W3:Y:S01]  /*20210*/  LDSM.16.MT88.4 R32, [R44+0x1000] ;  /* 0x001000002c20783b */ /* 0x008ee20000004200 */
[----:B------:R-:W-:Y:S08]  /*20220*/  FADD.FTZ R199, R197, R199 ;  /* 0x000000c7c5c77221 */ /* 0x000ff00000010000 */
[----:B------:R-:W-:Y:S01]  /*20230*/  MUFU.EX2 R160, R160 ;  /* 0x000000a000a07308 */ /* 0x000fe20000000800 */
[----:B------:R-:W-:Y:S01]  /*20240*/  FADD.FTZ R199, R151, R199 ;  /* 0x000000c797c77221 */ /* 0x000fe20000010000 */
[C---:B-1----:R-:W-:Y:S08]  /*20250*/  HMMA.16816.F32 R12, R24.reuse, R28, R12 ;  /* 0x0000001c180c723c */ /* 0x042ff0000000180c */
[----:B------:R-:W-:Y:S01]  /*20260*/  HMMA.16816.F32 R16, R24, R30, R16 ;  /* 0x0000001e1810723c */ /* 0x000fe20000001810 */
[----:B------:R-:W1:Y:S02]  /*20270*/  LDSM.16.MT88.4 R28, [R45+0x6400] ;  /* 0x006400002d1c783b */ /* 0x000e640000004200 */
[----:B------:R-:W-:Y:S01]  /*20280*/  F2FP.F16.F32.PACK_AB R24, R203, R204 ;  /* 0x000000cccb18723e */ /* 0x000fe200000000ff */
[----:B------:R-:W-:Y:S01]  /*20290*/  FADD.FTZ R204, R204, R168 ;  /* 0x000000a8cccc7221 */ /* 0x000fe20000010000 */
[----:B------:R-:W-:Y:S01]  /*202a0*/  F2FP.F16.F32.PACK_AB R25, R151, R197 ;  /* 0x000000c59719723e */ /* 0x000fe200000000ff */
[----:B------:R-:W-:Y:S01]  /*202b0*/  IMAD.MOV.U32 R151, RZ, RZ, R0 ;  /* 0x000000ffff977224 */ /* 0x000fe200078e0000 */
        /* <DEDUP_REMOVED lines=24> */
[----:B------:R-:W-:Y:S08]  /*20440*/  FADD.FTZ R162, R162, R204 ;  /* 0x000000cca2a27221 */ /* 0x000ff00000010000 */
[----:B------:R4:W2:Y:S01]  /*20450*/  MUFU.EX2 R22, R32 ;  /* 0x0000002000167308 */ /* 0x0008a20000000800 */
[C---:B------:R-:W-:Y:S01]  /*20460*/  F2FP.F16.F32.PACK_AB R25, R160.reuse, R159 ;  /* 0x0000009fa019723e */ /* 0x040fe200000000ff */
[----:B------:R-:W-:Y:S01]  /*20470*/  FADD.FTZ R160, R160, R194 ;  /* 0x000000c2a0a07221 */ /* 0x000fe20000010000 */
[----:B-1----:R-:W-:Y:S07]  /*20480*/  F2FP.F16.F32.PACK_AB R26, R40, R43 ;  /* 0x0000002b281a723e */ /* 0x002fee00000000ff */
[----:B------:R-:W1:Y:S01]  /*20490*/  MUFU.EX2 R153, R155 ;  /* 0x0000009b00997308 */ /* 0x000e620000000800 */
[----:B---3--:R-:W-:Y:S01]  /*204a0*/  F2FP.F16.F32.PACK_AB R27, R42, R156 ;  /* 0x0000009c2a1b723e */ /* 0x008fe200000000ff */
[----:B------:R-:W-:Y:S04]  /*204b0*/  FADD.FTZ R160, R156, R160 ;  /* 0x000000a09ca07221 */ /* 0x000fe80000010000 */
[----:B------:R-:W-:Y:S01]  /*204c0*/  FADD.FTZ R160, R42, R160 ;  /* 0x000000a02aa07221 */ /* 0x000fe20000010000 */
[-C--:B------:R-:W-:Y:S01]  /*204d0*/  FFMA.FTZ R42, R90, R3.reuse, -R52 ;  /* 0x000000035a2a7223 */ /* 0x080fe20000010834 */
[C---:B------:R-:W-:Y:S01]  /*204e0*/  HMMA.16816.F32 R4, R24.reuse, R28, R4 ;  /* 0x0000001c1804723c */ /* 0x040fe20000001804 */
[----:B----4-:R-:W3:Y:S02]  /*204f0*/  LDSM.16.MT88.4 R32, [R45+0x6800] ;  /* 0x006800002d20783b */ /* 0x010ee40000004200 */
[-C--:B------:R-:W-:Y:S01]  /*20500*/  FFMA.FTZ R28, R121, R3.reuse, -R50 ;  /* 0x00000003791c7223 */ /* 0x080fe20000010832 */
[----:B--2---:R-:W-:Y:S01]  /*20510*/  FADD.FTZ R160, R22, R160 ;  /* 0x000000a016a07221 */ /* 0x004fe20000010000 */
[----:B------:R-:W2:Y:S03]  /*20520*/  MUFU.EX2 R121, R122 ;  /* 0x0000007a00797308 */ /* 0x000ea60000000800 */
[C---:B------:R-:W-:Y:S07]  /*20530*/  HMMA.16816.F32 R8, R24.reuse, R30, R8 ;  /* 0x0000001e1808723c */ /* 0x040fee0000001808 */
[----:B------:R4:W2:Y:S10]  /*20540*/  MUFU.EX2 R122, R28 ;  /* 0x0000001c007a7308 */ /* 0x0008b40000000800 */
[----:B------:R-:W-:Y:S01]  /*20550*/  MUFU.EX2 R42, R42 ;  /* 0x0000002a002a7308 */ /* 0x000fe20000000800 */
[C---:B------:R-:W-:Y:S03]  /*20560*/  HMMA.16816.F32 R12, R24.reuse, R36, R12 ;  /* 0x00000024180c723c */ /* 0x040fe6000000180c */
[-C--:B------:R-:W-:Y:S01]  /*20570*/  FFMA.FTZ R37, R118, R3.reuse, -R52 ;  /* 0x0000000376257223 */ /* 0x080fe20000010834 */
[--C-:B------:R-:W-:Y:S05]  /*20580*/  FFMA.FTZ R36, R117, R3, -R50.reuse ;  /* 0x0000000375247223 */ /* 0x100fea0000010832 */
[----:B------:R3:W-:Y:S01]  /*20590*/  MUFU.EX2 R118, R119 ;  /* 0x0000007700767308 */ /* 0x0007e20000000800 */
[----:B----4-:R-:W4:Y:S01]  /*205a0*/  LDSM.16.MT88.4 R28, [R44+0x1800] ;  /* 0x001800002c1c783b */ /* 0x010f220000004200 */
[----:B------:R-:W-:Y:S08]  /*205b0*/  HMMA.16816.F32 R16, R24, R38, R16 ;  /* 0x000000261810723c */ /* 0x000ff00000001810 */
[----:B------:R-:W-:Y:S01]  /*205c0*/  MUFU.EX2 R117, R37 ;  /* 0x0000002500757308 */ /* 0x000fe20000000800 */
[----:B-1----:R-:W-:Y:S02]  /*205d0*/  F2FP.F16.F32.PACK_AB R24, R152, R153 ;  /* 0x000000999818723e */ /* 0x002fe400000000ff */
[----:B------:R-:W-:Y:S01]  /*205e0*/  F2FP.F16.F32.PACK_AB R25, R123, R22 ;  /* 0x000000167b19723e */ /* 0x000fe200000000ff */
[----:B------:R-:W-:Y:S01]  /*205f0*/  FFMA.FTZ R22, R88, R3, -R50 ;  /* 0x0000000358167223 */ /* 0x000fe20000010832 */
[----:B--2---:R-:W-:Y:S05]  /*20600*/  F2FP.F16.F32.PACK_AB R26, R121, R23 ;  /* 0x00000017791a723e */ /* 0x004fea00000000ff */
[----:B------:R-:W-:Y:S01]  /*20610*/  MUFU.EX2 R88, R89 ;  /* 0x0000005900587308 */ /* 0x000fe20000000800 */
[----:B------:R-:W-:Y:S01]  /*20620*/  F2FP.F16.F32.PACK_AB R27, R120, R122 ;  /* 0x0000007a781b723e */ /* 0x000fe200000000ff */
[----:B------:R-:W-:Y:S01]  /*20630*/  FADD.FTZ R123, R123, R160 ;  /* 0x000000a07b7b7221 */ /* 0x000fe20000010000 */
[-C--:B---3--:R-:W-:Y:S07]  /*20640*/  FFMA.FTZ R119, R116, R3.reuse, -R50 ;  /* 0x0000000374777223 */ /* 0x088fee0000010832 */
[----:B------:R-:W-:Y:S01]  /*20650*/  MUFU.EX2 R22, R22 ;  /* 0x0000001600167308 */ /* 0x000fe20000000800 */
[----:B------:R-:W-:Y:S09]  /*20660*/  FADD.FTZ R122, R122, R123 ;  /* 0x0000007b7a7a7221 */ /* 0x000ff20000010000 */
[----:B------:R1:W2:Y:S01]  /*20670*/  MUFU.EX2 R116, R36 ;  /* 0x0000002400747308 */ /* 0x0002a20000000800 */
        /* <DEDUP_REMOVED lines=8> */
[----:B--2---:R-:W-:Y:S01]  /*20700*/  FADD.FTZ R122, R116, R122 ;  /* 0x0000007a747a7221 */ /* 0x004fe20000010000 */
[-C--:B---3--:R-:W-:Y:S07]  /*20710*/  FFMA.FTZ R119, R113, R3.reuse, -R50 ;  /* 0x0000000371777223 */ /* 0x088fee0000010832 */
[----:B------:R2:W3:Y:S01]  /*20720*/  MUFU.EX2 R113, R33 ;  /* 0x0000002100717308 */ /* 0x0004e20000000800 */
[C---:B----4-:R-:W-:Y:S03]  /*20730*/  HMMA.16816.F32 R12, R24.reuse, R28, R12 ;  /* 0x0000001c180c723c */ /* 0x050fe6000000180c */
[-C--:B------:R-:W-:Y:S06]  /*20740*/  FFMA.FTZ R29, R110, R3.reuse, -R52 ;  /* 0x000000036e1d7223 */ /* 0x080fec0000010834 */
[----:B------:R-:W4:Y:S01]  /*20750*/  MUFU.EX2 R119, R119 ;  /* 0x0000007700777308 */ /* 0x000f220000000800 */
[----:B------:R-:W-:Y:S01]  /*20760*/  FFMA.FTZ R28, R109, R3, -R50 ;  /* 0x000000036d1c7223 */ /* 0x000fe20000010832 */
[----:B------:R-:W-:Y:S08]  /*20770*/  HMMA.16816.F32 R16, R24, R30, R16 ;  /* 0x0000001e1810723c */ /* 0x000ff00000001810 */
[----:B------:R1:W-:Y:S01]  /*20780*/  MUFU.EX2 R110, R111 ;  /* 0x0000006f006e7308 */ /* 0x0003e20000000800 */
[----:B------:R-:W-:Y:S01]  /*20790*/  F2FP.F16.F32.PACK_AB R24, R117, R118 ;  /* 0x000000767518723e */ /* 0x000fe200000000ff */
[----:B--2---:R-:W2:Y:S01]  /*207a0*/  LDSM.16.MT88.4 R32, [R44+0x1c00] ;  /* 0x001c00002c20783b */ /* 0x004ea20000004200 */
[----:B------:R-:W-:Y:S07]  /*207b0*/  F2FP.F16.F32.PACK_AB R25, R115, R116 ;  /* 0x000000747319723e */ /* 0x000fee00000000ff */
[----:B------:R-:W2:Y:S01]  /*207c0*/  MUFU.EX2 R109, R29 ;  /* 0x0000001d006d7308 */ /* 0x000ea20000000800 */
[----:B---3--:R-:W-:Y:S01]  /*207d0*/  F2FP.F16.F32.PACK_AB R26, R113, R114 ;  /* 0x00000072711a723e */ /* 0x008fe200000000ff */
[----:B------:R-:W-:Y:S01]  /*207e0*/  FADD.FTZ R115, R115, R122 ;  /* 0x0000007a73737221 */ /* 0x000fe20000010000 */
[----:B----4-:R-:W-:Y:S03]  /*207f0*/  F2FP.F16.F32.PACK_AB R27, R112, R119 ;  /* 0x00000077701b723e */ /* 0x010fe600000000ff */
[----:B------:R-:W-:Y:S01]  /*20800*/  FADD.FTZ R115, R119, R115 ;  /* 0x0000007377737221 */ /* 0x000fe20000010000 */
[-C--:B-1----:R-:W-:Y:S03]  /*20810*/  FFMA.FTZ R111, R108, R3.reuse, -R50 ;  /* 0x000000036c6f7223 */ /* 0x082fe60000010832 */
        /* <DEDUP_REMOVED lines=10> */
[C---:B--2---:R-:W-:Y:S03]  /*208c0*/  HMMA.16816.F32 R12, R24.reuse, R32, R12 ;  /* 0x00000020180c723c */ /* 0x044fe6000000180c */
[-C--:B----4-:R-:W-:Y:S04]  /*208d0*/  FFMA.FTZ R36, R105, R3.reuse, -R50 ;  /* 0x0000000369247223 */ /* 0x090fe80000010832 */
[----:B------:R-:W-:Y:S01]  /*208e0*/  MUFU.EX2 R111, R111 ;  /* 0x0000006f006f7308 */ /* 0x000fe20000000800 */
[-C--:B------:R-:W-:Y:S01]  /*208f0*/  FFMA.FTZ R33, R102, R3.reuse, -R52 ;  /* 0x0000000366217223 */ /* 0x080fe20000010834 */
[-C--:B------:R-:W-:Y:S01]  /*20900*/  FFMA.FTZ R32, R101, R3.reuse, -R50 ;  /* 0x0000000365207223 */ /* 0x080fe20000010832 */
[----:B------:R-:W-:Y:S07]  /*20910*/  HMMA.16816.F32 R16, R24, R34, R16 ;  /* 0x000000221810723c */ /* 0x000fee0000001810 */
[----:B------:R-:W2:Y:S01]  /*20920*/  MUFU.EX2 R105, R37 ;  /* 0x0000002500697308 */ /* 0x000ea20000000800 */
[----:B------:R-:W-:Y:S09]  /*20930*/  F2FP.F16.F32.PACK_AB R24, R109, R110 ;  /* 0x0000006e6d18723e */ /* 0x000ff200000000ff */
[----:B------:R3:W4:Y:S01]  /*20940*/  MUFU.EX2 R104, R36 ;  /* 0x0000002400687308 */ /* 0x0007220000000800 */
[C---:B------:R-:W-:Y:S01]  /*20950*/  F2FP.F16.F32.PACK_AB R25, R107.reuse, R108 ;  /* 0x0000006c6b19723e */ /* 0x040fe200000000ff */
[----:B------:R-:W-:Y:S08]  /*20960*/  FADD.FTZ R108, R108, R115 ;  /* 0x000000736c6c7221 */ /* 0x000ff00000010000 */
[----:B------:R1:W-:Y:S01]  /*20970*/  MUFU.EX2 R102, R103 ;  /* 0x0000006700667308 */ /* 0x0003e20000000800 */
[----:B------:R-:W-:Y:S09]  /*20980*/  FADD.FTZ R108, R107, R108 ;  /* 0x0000006c6b6c7221 */ /* 0x000ff20000010000 */
[----:B------:R-:W1:Y:S01]  /*20990*/  MUFU.EX2 R101, R33 ;  /* 0x0000002100657308 */ /* 0x000e620000000800 */
[----:B--2---:R-:W-:Y:S01]  /*209a0*/  F2FP.F16.F32.PACK_AB R26, R105, R106 ;  /* 0x0000006a691a723e */ /* 0x004fe200000000ff */
[----:B---3--:R-:W2:Y:S01]  /*209b0*/  LDSM.16.MT88.4 R36, [R44+0x2000] ;  /* 0x002000002c24783b */ /* 0x008ea20000004200 */
[C---:B----4-:R-:W-:Y:S01]  /*209c0*/  F2FP.F16.F32.PACK_AB R27, R111.reuse, R104 ;  /* 0x000000686f1b723e */ /* 0x050fe200000000ff */
[----:B------:R-:W-:Y:S01]  /*209d0*/  FADD.FTZ R108, R104, R108 ;  /* 0x0000006c686c7221 */ /* 0x000fe20000010000 */
[-C--:B-1----:R-:W-:Y:S05]  /*209e0*/  FFMA.FTZ R103, R100, R3.reuse, -R50 ;  /* 0x0000000364677223 */ /* 0x082fea0000010832 */
[----:B------:R1:W-:Y:S01]  /*209f0*/  MUFU.EX2 R100, R32 ;  /* 0x0000002000647308 */ /* 0x0003e20000000800 */
[----:B------:R-:W-:Y:S01]  /*20a00*/  FADD.FTZ R108, R111, R108 ;  /* 0x0000006c6f6c7221 */ /* 0x000fe20000010000 */
[C---:B------:R-:W-:Y:S03]  /*20a10*/  HMMA.16816.F32 R4, R24.reuse, R28, R4 ;  /* 0x0000001c1804723c */ /* 0x040fe60000001804 */
[-CC-:B------:R-:W-:Y:S01]  /*20a20*/  FFMA.FTZ R28, R99, R3.reuse, -R52.reuse ;  /* 0x00000003631c7223 */ /* 0x180fe20000010834 */
[-C--:B------:R-:W-:Y:S04]  /*20a30*/  FFMA.FTZ R29, R98, R3.reuse, -R52 ;  /* 0x00000003621d7223 */ /* 0x080fe80000010834 */
[----:B------:R3:W4:Y:S01]  /*20a40*/  MUFU.EX2 R99, R103 ;  /* 0x0000006700637308 */ /* 0x0007220000000800 */
[C---:B------:R-:W-:Y:S09]  /*20a50*/  HMMA.16816.F32 R8, R24.reuse, R30, R8 ;  /* 0x0000001e1808723c */ /* 0x040ff20000001808 */
        /* <DEDUP_REMOVED lines=13> */
[----:B------:R-:W-:Y:S01]  /*20b30*/  F2FP.F16.F32.PACK_AB R24, R101, R102 ;  /* 0x000000666518723e */ /* 0x000fe200000000ff */
[----:B------:R-:W-:Y:S01]  /*20b40*/  FADD.FTZ R94, R40, R94 ;  /* 0x0000005e285e7221 */ /* 0x000fe20000010000 */
[----:B----4-:R-:W-:Y:S06]  /*20b50*/  F2FP.F16.F32.PACK_AB R25, R99, R100 ;  /* 0x000000646319723e */ /* 0x010fec00000000ff */
        /* <DEDUP_REMOVED lines=9> */
[-CC-:B------:R-:W-:Y:S01]  /*20bf0*/  FFMA.FTZ R32, R91, R3.reuse, -R52.reuse ;  /* 0x000000035b207223 */ /* 0x180fe20000010834 */
[----:B------:R-:W-:Y:S02]  /*20c00*/  FADD.FTZ R153, R23, R153 ;  /* 0x0000009917997221 */ /* 0x000fe40000010000 */
[----:B------:R-:W4:Y:S01]  /*20c10*/  MUFU.EX2 R91, R92 ;  /* 0x0000005c005b7308 */ /* 0x000f220000000800 */
[-C--:B------:R-:W-:Y:S01]  /*20c20*/  FFMA.FTZ R23, R86, R3.reuse, -R52 ;  /* 0x0000000356177223 */ /* 0x080fe20000010834 */
[-C--:B------:R-:W-:Y:S01]  /*20c30*/  FFMA.FTZ R86, R84, R3.reuse, -R50 ;  /* 0x0000000354567223 */ /* 0x080fe20000010832 */
[C---:B------:R-:W-:Y:S07]  /*20c40*/  HMMA.16816.F32 R8, R24.reuse, R34, R8 ;  /* 0x000000221808723c */ /* 0x040fee0000001808 */
[----:B------:R1:W4:Y:S01]  /*20c50*/  MUFU.EX2 R40, R32 ;  /* 0x0000002000287308 */ /* 0x0003220000000800 */
[----:B------:R-:W-:Y:S01]  /*20c60*/  FADD.FTZ R99, R99, R100 ;  /* 0x0000006463637221 */ /* 0x000fe20000010000 */
[----:B------:R-:W-:Y:S08]  /*20c70*/  FADD.FTZ R121, R121, R153 ;  /* 0x0000009979797221 */ /* 0x000ff00000010000 */
[----:B------:R-:W-:Y:S01]  /*20c80*/  MUFU.EX2 R23, R23 ;  /* 0x0000001700177308 */ /* 0x000fe20000000800 */
[----:B------:R-:W-:Y:S01]  /*20c90*/  FADD.FTZ R99, R103, R99 ;  /* 0x0000006367637221 */ /* 0x000fe20000010000 */
[----:B------:R-:W-:Y:S03]  /*20ca0*/  FADD.FTZ R121, R118, R121 ;  /* 0x0000007976797221 */ /* 0x000fe60000010000 */
[----:B------:R-:W-:Y:S01]  /*20cb0*/  FADD.FTZ R99, R96, R99 ;  /* 0x0000006360637221 */ /* 0x000fe20000010000 */
[----:B------:R-:W-:Y:S01]  /*20cc0*/  FADD.FTZ R121, R117, R121 ;  /* 0x0000007975797221 */ /* 0x000fe20000010000 */
[C---:B--2---:R-:W-:Y:S01]  /*20cd0*/  HMMA.16816.F32 R12, R24.reuse, R28, R12 ;  /* 0x0000001c180c723c */ /* 0x044fe2000000180c */
[----:B-1----:R-:W1:Y:S02]  /*20ce0*/  LDSM.16.MT88.4 R32, [R44+0x2800] ;  /* 0x002800002c20783b */ /* 0x002e640000004200 */
[----:B------:R-:W-:Y:S01]  /*20cf0*/  FFMA.FTZ R28, R85, R3, -R50 ;  /* 0x00000003551c7223 */ /* 0x000fe20000010832 */
[----:B------:R-:W-:Y:S01]  /*20d00*/  FADD.FTZ R121, R114, R121 ;  /* 0x0000007972797221 */ /* 0x000fe20000010000 */
[----:B------:R-:W2:Y:S03]  /*20d10*/  MUFU.EX2 R85, R87 ;  /* 0x0000005700557308 */ /* 0x000ea60000000800 */
[----:B------:R-:W-:Y:S07]  /*20d20*/  HMMA.16816.F32 R16, R24, R30, R16 ;  /* 0x0000001e1810723c */ /* 0x000fee0000001810 */
[----:B------:R3:W-:Y:S01]  /*20d30*/  MUFU.EX2 R84, R28 ;  /* 0x0000001c00547308 */ /* 0x0007e20000000800 */
[----:B------:R-:W-:Y:S01]  /*20d40*/  F2FP.F16.F32.PACK_AB R24, R41, R93 ;  /* 0x0000005d2918723e */ /* 0x000fe200000000ff */
[----:B------:R-:W-:Y:S01]  /*20d50*/  FADD.FTZ R113, R113, R121 ;  /* 0x0000007971717221 */ /* 0x000fe20000010000 */
[----:B----4-:R-:W-:Y:S02]  /*20d60*/  F2FP.F16.F32.PACK_AB R25, R91, R43 ;  /* 0x0000002b5b19723e */ /* 0x010fe400000000ff */
[----:B------:R-:W-:Y:S01]  /*20d70*/  F2FP.F16.F32.PACK_AB R26, R42, R40 ;  /* 0x000000282a1a723e */ /* 0x000fe200000000ff */
[----:B------:R-:W-:Y:S01]  /*20d80*/  FADD.FTZ R110, R110, R113 ;  /* 0x000000716e6e7221 */ /* 0x000fe20000010000 */
[----:B------:R-:W-:Y:S03]  /*20d90*/  F2FP.F16.F32.PACK_AB R27, R22, R88 ;  /* 0x00000058161b723e */ /* 0x000fe600000000ff */
[----:B------:R-:W-:Y:S01]  /*20da0*/  FADD.FTZ R110, R109, R110 ;  /* 0x0000006e6d6e7221 */ /* 0x000fe20000010000 */
[----:B---3--:R-:W3:Y:S03]  /*20db0*/  LDSM.16.MT88.4 R28, [R45+0x7c00] ;  /* 0x007c00002d1c783b */ /* 0x008ee60000004200 */
[C---:B------:R-:W-:Y:S03]  /*20dc0*/  HMMA.16816.F32 R4, R24.reuse, R36, R4 ;  /* 0x000000241804723c */ /* 0x040fe60000001804 */
[-CC-:B------:R-:W-:Y:S01]  /*20dd0*/  FFMA.FTZ R36, R83, R3.reuse, -R52.reuse ;  /* 0x0000000353247223 */ /* 0x180fe20000010834 */
[-C--:B------:R-:W-:Y:S01]  /*20de0*/  FFMA.FTZ R37, R82, R3.reuse, -R52 ;  /* 0x0000000352257223 */ /* 0x080fe20000010834 */
[----:B------:R4:W2:Y:S01]  /*20df0*/  MUFU.EX2 R83, R86 ;  /* 0x0000005600537308 */ /* 0x0008a20000000800 */
[----:B------:R-:W-:Y:S02]  /*20e00*/  FADD.FTZ R110, R106, R110 ;  /* 0x0000006e6a6e7221 */ /* 0x000fe40000010000 */
[C---:B------:R-:W-:Y:S07]  /*20e10*/  HMMA.16816.F32 R8, R24.reuse, R38, R8 ;  /* 0x000000261808723c */ /* 0x040fee0000001808 */
[----:B------:R2:W-:Y:S01]  /*20e20*/  MUFU.EX2 R82, R36 ;  /* 0x0000002400527308 */ /* 0x0005e20000000800 */
[----:B------:R-:W-:Y:S04]  /*20e30*/  FADD.FTZ R105, R105, R110 ;  /* 0x0000006e69697221 */ /* 0x000fe80000010000 */
[----:B------:R-:W-:Y:S01]  /*20e40*/  FADD.FTZ R105, R102, R105 ;  /* 0x0000006966697221 */ /* 0x000fe20000010000 */
[C---:B-1----:R-:W-:Y:S03]  /*20e50*/  HMMA.16816.F32 R12, R24.reuse, R32, R12 ;  /* 0x00000020180c723c */ /* 0x042fe6000000180c */
[-C--:B----4-:R-:W-:Y:S01]  /*20e60*/  FFMA.FTZ R86, R80, R3.reuse, -R50 ;  /* 0x0000000350567223 */ /* 0x090fe20000010832 */
[-C--:B------:R-:W-:Y:S01]  /*20e70*/  FFMA.FTZ R33, R78, R3.reuse, -R52 ;  /* 0x000000034e217223 */ /* 0x080fe20000010834 */
[-CC-:B------:R-:W-:Y:S01]  /*20e80*/  FFMA.FTZ R32, R77, R3.reuse, -R50.reuse ;  /* 0x000000034d207223 */ /* 0x180fe20000010832 */
[--C-:B--2---:R-:W-:Y:S01]  /*20e90*/  FFMA.FTZ R36, R81, R3, -R50.reuse ;  /* 0x0000000351247223 */ /* 0x104fe20000010832 */
        /* <DEDUP_REMOVED lines=72> */
[----:B------:R-:W-:Y:S01]  /*21320*/  MUFU.EX2 R59, R62 ;  /* 0x0000003e003b7308 */ /* 0x000fe20000000800 */
[-C--:B----4-:R-:W-:Y:S01]  /*21330*/  FFMA.FTZ R29, R61, R3.reuse, -R50 ;  /* 0x000000033d1d7223 */ /* 0x090fe20000010832 */
[----:B------:R-:W-:Y:S01]  /*21340*/  FADD.FTZ R88, R84, R88 ;  /* 0x0000005854587221 */ /* 0x000fe20000010000 */
[----:B------:R-:W-:Y:S07]  /*21350*/  FADD.FTZ R63, R23, R63 ;  /* 0x0000003f173f7221 */ /* 0x000fee0000010000 */
[----:B------:R-:W3:Y:S01]  /*21360*/  MUFU.EX2 R61, R28 ;  /* 0x0000001c003d7308 */ /* 0x000ee20000000800 */
[-C--:B------:R-:W-:Y:S01]  /*21370*/  FFMA.FTZ R23, R56, R3.reuse, -R50 ;  /* 0x0000000338177223 */ /* 0x080fe20000010832 */
[----:B------:R-:W-:Y:S01]  /*21380*/  FADD.FTZ R83, R83, R88 ;  /* 0x0000005853537221 */ /* 0x000fe20000010000 */
[C---:B-1----:R-:W-:Y:S07]  /*21390*/  HMMA.16816.F32 R4, R24.reuse, R36, R4 ;  /* 0x000000241804723c */ /* 0x042fee0000001804 */
[----:B------:R1:W4:Y:S01]  /*213a0*/  MUFU.EX2 R60, R29 ;  /* 0x0000001d003c7308 */ /* 0x0003220000000800 */
[-C--:B------:R-:W-:Y:S01]  /*213b0*/  FFMA.FTZ R36, R58, R3.reuse, -R52 ;  /* 0x000000033a247223 */ /* 0x080fe20000010834 */
[----:B------:R-:W-:Y:S08]  /*213c0*/  FADD.FTZ R82, R82, R63 ;  /* 0x0000003f52527221 */ /* 0x000ff00000010000 */
[----:B------:R3:W-:Y:S01]  /*213d0*/  MUFU.EX2 R58, R22 ;  /* 0x00000016003a7308 */ /* 0x0007e20000000800 */
[----:B------:R-:W-:Y:S01]  /*213e0*/  FADD.FTZ R83, R80, R83 ;  /* 0x0000005350537221 */ /* 0x000fe20000010000 */
[C---:B------:R-:W-:Y:S03]  /*213f0*/  HMMA.16816.F32 R8, R24.reuse, R38, R8 ;  /* 0x000000261808723c */ /* 0x040fe60000001808 */
[----:B------:R-:W-:Y:S01]  /*21400*/  FADD.FTZ R82, R81, R82 ;  /* 0x0000005251527221 */ /* 0x000fe20000010000 */
[----:B------:R-:W-:Y:S01]  /*21410*/  FADD.FTZ R86, R86, R83 ;  /* 0x0000005356567221 */ /* 0x000fe20000010000 */
[----:B-1----:R-:W1:Y:S02]  /*21420*/  LDSM.16.MT88.4 R28, [R45+0x8800] ;  /* 0x008800002d1c783b */ /* 0x002e640000004200 */
[----:B------:R-:W-:Y:S01]  /*21430*/  FADD.FTZ R78, R78, R82 ;  /* 0x000000524e4e7221 */ /* 0x000fe20000010000 */
[----:B------:R-:W-:Y:S01]  /*21440*/  FADD.FTZ R86, R76, R86 ;  /* 0x000000564c567221 */ /* 0x000fe20000010000 */
[-C--:B---3--:R-:W-:Y:S02]  /*21450*/  FFMA.FTZ R22, R57, R3.reuse, -R50 ;  /* 0x0000000339167223 */ /* 0x088fe40000010832 */
        /* <DEDUP_REMOVED lines=68> */
.L_x_2553:
        /* <DEDUP_REMOVED lines=11> */
.L_x_2568:
[----:B------:R-:W2:Y:S01]  /*21950*/  S2R R3, SR_TID.X ;  /* 0x0000000000037919 */ /* 0x000ea20000002100 */
[----:B------:R-:W-:Y:S01]  /*21960*/  FSETP.NE.FTZ.AND P1, PT, R8, RZ, PT ;  /* 0x000000ff0800720b */ /* 0x000fe20003f35000 */
[----:B----4-:R-:W-:Y:S01]  /*21970*/  FADD.FTZ R6, R192, R6 ;  /* 0x00000006c0067221 */ /* 0x010fe20000010000 */
[----:B------:R-:W4:Y:S01]  /*21980*/  MUFU.RCP R7, R8 ;  /* 0x0000000800077308 */ /* 0x000f220000001000 */
[----:B-----5:R-:W-:Y:S01]  /*21990*/  LOP3.LUT R48, R48, R166, RZ, 0xfc, !PT ;  /* 0x000000a630307212 */ /* 0x020fe200078efcff */
[----:B------:R-:W-:Y:S05]  /*219a0*/  WARPSYNC.ALL ;  /* 0x0000000000007948 */ /* 0x000fea0003800000 */
[----:B------:R-:W-:Y:S01]  /*219b0*/  FSETP.NE.FTZ.AND P0, PT, R6, RZ, PT ;  /* 0x000000ff0600720b */ /* 0x000fe20003f15000 */
[----:B------:R-:W-:Y:S01]  /*219c0*/  MUFU.RCP R5, R6 ;  /* 0x0000000600057308 */ /* 0x000fe20000001000 */
[----:B------:R-:W-:-:S07]  /*219d0*/  MOV R20, 0xff800000 ;  /* 0xff80000000147802 */ /* 0x000fce0000000f00 */
[----:B------:R-:W1:Y:S01]  /*219e0*/  @P1 MUFU.LG2 R8, R8 ;  /* 0x0000000800081308 */ /* 0x000e620000000c00 */
[----:B----4-:R-:W-:-:S05]  /*219f0*/  FSEL R7, R7, 1, P1 ;  /* 0x3f80000007077808 */ /* 0x010fca0000800000 */
[C---:B------:R-:W-:Y:S02]  /*21a00*/  FMUL.FTZ R144, R7.reuse, R144 ;  /* 0x0000009007907220 */ /* 0x040fe40000410000 */
[----:B------:R-:W4:Y:S01]  /*21a10*/  @P0 MUFU.LG2 R6, R6 ;  /* 0x0000000600060308 */ /* 0x000f220000000c00 */
[C---:B------:R-:W-:Y:S01]  /*21a20*/  FMUL.FTZ R145, R7.reuse, R145 ;  /* 0x0000009107917220 */ /* 0x040fe20000410000 */
[C---:B------:R-:W-:Y:S01]  /*21a30*/  FMUL.FTZ R140, R7.reuse, R140 ;  /* 0x0000008c078c7220 */ /* 0x040fe20000410000 */
[C---:B------:R-:W-:Y:S01]  /*21a40*/  FMUL.FTZ R141, R7.reuse, R141 ;  /* 0x0000008d078d7220 */ /* 0x040fe20000410000 */
[C---:B------:R-:W-:Y:S01]  /*21a50*/  FMUL.FTZ R136, R7.reuse, R136 ;  /* 0x0000008807887220 */ /* 0x040fe20000410000 */
[C---:B------:R-:W-:Y:S01]  /*21a60*/  FMUL.FTZ R137, R7.reuse, R137 ;  /* 0x0000008907897220 */ /* 0x040fe20000410000 */
[C---:B------:R-:W-:Y:S01]  /*21a70*/  FMUL.FTZ R132, R7.reuse, R132 ;  /* 0x0000008407847220 */ /* 0x040fe20000410000 */
[----:B------:R-:W-:Y:S01]  /*21a80*/  FMUL.FTZ R133, R7, R133 ;  /* 0x0000008507857220 */ /* 0x000fe20000410000 */
[----:B--2---:R-:W-:Y:S01]  /*21a90*/  SHF.L.U32 R7, R3, 0x3, RZ ;  /* 0x0000000303077819 */ /* 0x004fe200000006ff */
[----:B-1----:R-:W-:Y:S01]  /*21aa0*/  @P1 FMUL.FTZ R8, R8, 0.69314718246459960938 ;  /* 0x3f31721808081820 */ /* 0x002fe20000410000 */
[----:B------:R-:W-:-:S02]  /*21ab0*/  FSEL R5, R5, 1, P0 ;  /* 0x3f80000005057808 */ /* 0x000fc40000000000 */
[----:B------:R-:W-:Y:S01]  /*21ac0*/  LOP3.LUT R9, R7, 0xc0, RZ, 0xc0, !PT ;  /* 0x000000c007097812 */ /* 0x000fe200078ec0ff */
[----:B------:R-:W-:Y:S01]  /*21ad0*/  @P1 FFMA.FTZ R20, R4, R2, R8 ;  /* 0x0000000204141223 */ /* 0x000fe20000010008 */
[----:B------:R-:W-:Y:S01]  /*21ae0*/  LOP3.LUT R48, R48, 0x20, R7, 0xf8, !PT ;  /* 0x0000002030307812 */ /* 0x000fe200078ef807 */
[----:B------:R-:W-:Y:S01]  /*21af0*/  FMUL.FTZ R146, R5, R146 ;  /* 0x0000009205927220 */ /* 0x000fe20000410000 */
[----:B------:R-:W-:Y:S01]  /*21b00*/  MOV R2, 0xff800000 ;  /* 0xff80000000027802 */ /* 0x000fe20000000f00 */
[----:B----4-:R-:W-:Y:S01]  /*21b10*/  @P0 FMUL.FTZ R8, R6, 0.69314718246459960938 ;  /* 0x3f31721806080820 */ /* 0x010fe20000410000 */
[----:B------:R-:W-:Y:S01]  /*21b20*/  LOP3.LUT R6, R9, 0x18, R3, 0xf8, !PT ;  /* 0x0000001809067812 */ /* 0x000fe200078ef803 */
[C---:B------:R-:W-:Y:S01]  /*21b30*/  FMUL.FTZ R147, R5.reuse, R147 ;  /* 0x0000009305937220 */ /* 0x040fe20000410000 */
[C---:B------:R-:W-:Y:S01]  /*21b40*/  FMUL.FTZ R142, R5.reuse, R142 ;  /* 0x0000008e058e7220 */ /* 0x040fe20000410000 */
[----:B------:R-:W-:Y:S01]  /*21b50*/  @P0 FFMA.FTZ R2, R4, R0, R8 ;  /* 0x0000000004020223 */ /* 0x000fe20000010008 */
[C---:B------:R-:W-:Y:S01]  /*21b60*/  FMUL.FTZ R143, R5.reuse, R143 ;  /* 0x0000008f058f7220 */ /* 0x040fe20000410000 */
[C---:B------:R-:W-:Y:S01]  /*21b70*/  FMUL.FTZ R138, R5.reuse, R138 ;  /* 0x0000008a058a7220 */ /* 0x040fe20000410000 */
[C---:B------:R-:W-:Y:S01]  /*21b80*/  FMUL.FTZ R139, R5.reuse, R139 ;  /* 0x0000008b058b7220 */ /* 0x040fe20000410000 */
[C---:B------:R-:W-:Y:S01]  /*21b90*/  FMUL.FTZ R134, R5.reuse, R134 ;  /* 0x0000008605867220 */ /* 0x040fe20000410000 */
[----:B------:R-:W-:Y:S01]  /*21ba0*/  FMUL.FTZ R135, R5, R135 ;  /* 0x0000008705877220 */ /* 0x000fe20000410000 */
[----:B------:R-:W-:-:S02]  /*21bb0*/  LOP3.LUT R4, R48, R6, RZ, 0xfc, !PT ;  /* 0x0000000630047212 */ /* 0x000fc400078efcff */
[----:B------:R-:W-:Y:S01]  /*21bc0*/  SHF.R.U32.HI R24, RZ, 0x2, R3 ;  /* 0x00000002ff187819 */ /* 0x000fe20000011603 */
[----:B------:R-:W1:Y:S08]  /*21bd0*/  S2UR UR6, SR_CgaCtaId ;  /* 0x00000000000679c3 */ /* 0x000e700000008800 */
[----:B------:R-:W-:Y:S01]  /*21be0*/  BAR.SYNC.DEFER_BLOCKING 0x0 ;  /* 0x0000000000007b1d */ /* 0x000fe20000010000 */
[----:B------:R-:W-:-:S02]  /*21bf0*/  LOP3.LUT R0, R7, 0x80, RZ, 0xc0, !PT ;  /* 0x0000008007007812 */ /* 0x000fc400078ec0ff */
[----:B------:R-:W-:-:S03]  /*21c00*/  LOP3.LUT R7, R7, 0x40, RZ, 0xc0, !PT ;  /* 0x0000004007077812 */ /* 0x000fc600078ec0ff */
[----:B------:R-:W-:Y:S02]  /*21c10*/  UMOV UR7, 0x400 ;  /* 0x0000040000077882 */ /* 0x000fe40000000000 */
[----:B-1----:R-:W-:-:S06]  /*21c20*/  ULEA UR6, UR6, UR7, 0x18 ;  /* 0x0000000706067291 */ /* 0x002fcc000f8ec0ff */
[----:B------:R-:W-:-:S05]  /*21c30*/  LEA R4, R4, UR6, 0x2 ;  /* 0x0000000604047c11 */ /* 0x000fca000f8e10ff */
[C---:B------:R-:W-:Y:S01]  /*21c40*/  IMAD.IADD R0, R4.reuse, 0x1, -R0 ;  /* 0x0000000104007824 */ /* 0x040fe200078e0a00 */
[----:B------:R-:W-:Y:S01]  /*21c50*/  STS.64 [R4], R144 ;  /* 0x0000009004007388 */ /* 0x000fe20000000a00 */
[--C-:B------:R-:W-:Y:S02]  /*21c60*/  IMAD.IADD R5, R4, 0x1, -R7.reuse ;  /* 0x0000000104057824 */ /* 0x100fe400078e0a07 */
[----:B------:R-:W-:Y:S01]  /*21c70*/  IMAD.IADD R7, R0, 0x1, -R7 ;  /* 0x0000000100077824 */ /* 0x000fe200078e0a07 */
[----:B------:R-:W-:Y:S04]  /*21c80*/  STS.64 [R4+0x400], R146 ;  /* 0x0004009204007388 */ /* 0x000fe80000000a00 */
[----:B------:R-:W-:Y:S04]  /*21c90*/  STS.64 [R5+0x20], R140 ;  /* 0x0000208c05007388 */ /* 0x000fe80000000a00 */
[----:B------:R1:W-:Y:S04]  /*21ca0*/  STS.64 [R5+0x420], R142 ;  /* 0x0004208e05007388 */ /* 0x0003e80000000a00 */
[----:B------:R-:W-:Y:S04]  /*21cb0*/  STS.64 [R0+0x40], R136 ;  /* 0x0000408800007388 */ /* 0x000fe80000000a00 */
[----:B------:R-:W-:Y:S04]  /*21cc0*/  STS.64 [R0+0x440], R138 ;  /* 0x0004408a00007388 */ /* 0x000fe80000000a00 */
[----:B------:R-:W-:Y:S04]  /*21cd0*/  STS.64 [R7+0x60], R132 ;  /* 0x0000608407007388 */ /* 0x000fe80000000a00 */
[----:B------:R2:W-:Y:S01]  /*21ce0*/  STS.64 [R7+0x460], R134 ;  /* 0x0004608607007388 */ /* 0x0005e20000000a00 */
[----:B------:R-:W4:Y:S03]  /*21cf0*/  S2R R8, SR_CTAID.Y ;  /* 0x0000000000087919 */ /* 0x000f260000002600 */
[----:B------:R3:W5:Y:S04]  /*21d00*/  LD.E R25, desc[UR4][R148.64+0xcc] ;  /* 0x0000cc0494197980 */ /* 0x000768000c101900 */
[----:B-1----:R-:W4:Y:S04]  /*21d10*/  LD.E.64 R4, desc[UR4][R148.64+0xb0] ;  /* 0x0000b00494047980 */ /* 0x002f28000c101b00 */
[----:B------:R3:W5:Y:S04]  /*21d20*/  LD.E.64 R30, desc[UR4][R148.64+0x78] ;  /* 0x00007804941e7980 */ /* 0x000768000c101b00 */
[----:B------:R3:W5:Y:S04]  /*21d30*/  LD.E.64 R28, desc[UR4][R148.64+0xa8] ;  /* 0x0000a804941c7980 */ /* 0x000768000c101b00 */
[----:B--2---:R-:W2:Y:S01]  /*21d40*/  LD.E R7, desc[UR4][R148.64+0x60] ;  /* 0x0000600494077980 */ /* 0x004ea2000c101900 */
[----:B------:R-:W-:Y:S01]  /*21d50*/  IMAD.SHL.U32 R0, R3, 0x4, RZ ;  /* 0x0000000403007824 */ /* 0x000fe200078e00ff */
[----:B------:R-:W-:Y:S01]  /*21d60*/  BAR.SYNC.DEFER_BLOCKING 0x0 ;  /* 0x0000000000007b1d */ /* 0x000fe20000010000 */
[----:B------:R-:W-:-:S03]  /*21d70*/  IMAD.SHL.U32 R179, R179, 0x40, RZ ;  /* 0x00000040b3b37824 */ /* 0x000fc600078e00ff */
[----:B------:R-:W-:Y:S02]  /*21d80*/  LOP3.LUT R6, R0, 0xd8, RZ, 0xc0, !PT ;  /* 0x000000d800067812 */ /* 0x000fe400078ec0ff */
[----:B------:R-:W-:Y:S02]  /*21d90*/  LOP3.LUT P0, RZ, R3, 0x3, RZ, 0xc0, !PT ;  /* 0x0000000303ff7812 */ /* 0x000fe4000780c0ff */
[----:B------:R-:W-:Y:S01]  /*21da0*/  LOP3.LUT R6, R6, 0x18, R165, 0x78, !PT ;  /* 0x0000001806067812 */ /* 0x000fe200078e78a5 */
[----:B------:R-:W-:Y:S01]  /*21db0*/  BSSY.RECONVERGENT B0, `(.L_x_2562) ;  /* 0x0000017000007945 */ /* 0x000fe20003800200 */
[----:B------:R-:W-:-:S04]  /*21dc0*/  LOP3.LUT R165, R165, 0x30, RZ, 0xc0, !PT ;  /* 0x00000030a5a57812 */ /* 0x000fc800078ec0ff */
[----:B------:R-:W-:Y:S01]  /*21dd0*/  LOP3.LUT R24, R165, 0x7, R24, 0xf8, !PT ;  /* 0x00000007a5187812 */ /* 0x000fe200078ef818 */
[----:B----4-:R-:W-:-:S04]  /*21de0*/  IMAD R4, R4, R8, UR13 ;  /* 0x0000000d04047e24 */ /* 0x010fc8000f8e0208 */
[----:B--2---:R-:W-:Y:S01]  /*21df0*/  IMAD R7, R4, R7, UR11 ;  /* 0x0000000b04077e24 */ /* 0x004fe2000f8e0207 */
[----:B------:R-:W-:-:S03]  /*21e00*/  LOP3.LUT R4, R6, 0xf24, R0, 0xf8, !PT ;  /* 0x00000f2406047812 */ /* 0x000fc600078ef800 */
[----:B------:R-:W-:Y:S01]  /*21e10*/  IMAD R26, R5, R7, R179 ;  /* 0x00000007051a7224 */ /* 0x000fe200078e02b3 */
[----:B------:R-:W-:-:S05]  /*21e20*/  LEA R4, R4, UR6, 0x2 ;  /* 0x0000000604047c11 */ /* 0x000fca000f8e10ff */
[----:B------:R3:W1:Y:S04]  /*21e30*/  LDS.128 R16, [R4] ;  /* 0x0000000004107984 */ /* 0x0006680000000c00 */
[----:B------:R3:W2:Y:S04]  /*21e40*/  LDS.128 R12, [R4+0x800] ;  /* 0x00080000040c7984 */ /* 0x0006a80000000c00 */
[----:B------:R3:W4:Y:S04]  /*21e50*/  LDS.128 R8, [R4+0x1000] ;  /* 0x0010000004087984 */ /* 0x0007280000000c00 */
[----:B------:R-:W1:Y:S01]  /*21e60*/  LDS.128 R4, [R4+0x1800] ;  /* 0x0018000004047984 */ /* 0x000e620000000c00 */
[----:B------:R-:W-:Y:S05]  /*21e70*/  @P0 BRA `(.L_x_2563) ;  /* 0x0000000000280947 */ /* 0x000fea0003800000 */
[----:B------:R-:W-:Y:S01]  /*21e80*/  IMAD.IADD R21, R182, 0x1, -R179 ;  /* 0x00000001b6157824 */ /* 0x000fe200078e0ab3 */
[----:B------:R-:W-:Y:S01]  /*21e90*/  IADD3 R22, P0, PT, R26, R24, RZ ;  /* 0x000000181a167210 */ /* 0x000fe20007f1e0ff */
[----:B------:R-:W-:-:S03]  /*21ea0*/  VIADD R23, R24, 0x8 ;  /* 0x0000000818177836 */ /* 0x000fc60000000000 */
[-C--:B------:R-:W-:Y:S02]  /*21eb0*/  ISETP.GE.AND P2, PT, R24, R21.reuse, PT ;  /* 0x000000151800720c */ /* 0x080fe40003f46270 */
[----:B------:R-:W-:Y:S02]  /*21ec0*/  ISETP.GE.AND P1, PT, R23, R21, PT ;  /* 0x000000151700720c */ /* 0x000fe40003f26270 */
[----:B------:R-:W-:Y:S02]  /*21ed0*/  LEA.HI.X.SX32 R21, R26, RZ, 0x1, P0 ;  /* 0x000000ff1a157211 */ /* 0x000fe400000f0eff */
[----:B-----5:R-:W-:-:S04]  /*21ee0*/  LEA R28, P0, R22, R28, 0x2 ;  /* 0x0000001c161c7211 */ /* 0x020fc800078010ff */
[----:B------:R-:W-:-:S05]  /*21ef0*/  LEA.HI.X R29, R22, R29, R21, 0x2, P0 ;  /* 0x0000001d161d7211 */ /* 0x000fca00000f1415 */
[----:B------:R1:W-:Y:S04]  /*21f00*/  @!P2 ST.E desc[UR4][R28.64], R20 ;  /* 0x000000141c00a985 */ /* 0x0003e8000c101904 */
[----:B------:R1:W-:Y:S02]  /*21f10*/  @!P1 ST.E desc[UR4][R28.64+0x20], R2 ;  /* 0x000020021c009985 */ /* 0x0003e4000c101904 */
.L_x_2563:
[----:B------:R-:W-:Y:S05]  /*21f20*/  BSYNC.RECONVERGENT B0 ;  /* 0x0000000000007941 */ /* 0x000fea0003800200 */
.L_x_2562:
[----:B---3--:R-:W3:Y:S01]  /*21f30*/  LD.E R148, desc[UR4][R148.64+0xc0] ;  /* 0x0000c00494947980 */ /* 0x008ee2000c101900 */
[----:B-1----:R-:W-:Y:S01]  /*21f40*/  LOP3.LUT R20, R0, 0x1c, RZ, 0xc0, !PT ;  /* 0x0000001c00147812 */ /* 0x002fe200078ec0ff */
[----:B------:R-:W-:Y:S01]  /*21f50*/  IMAD.IADD R179, R182, 0x1, -R179 ;  /* 0x00000001b6b37824 */ /* 0x000fe200078e0ab3 */
[----:B------:R-:W-:Y:S01]  /*21f60*/  LOP3.LUT R2, R0, 0xfe0, RZ, 0xc0, !PT ;  /* 0x00000fe000027812 */ /* 0x000fe200078ec0ff */
[----:B-----5:R-:W-:Y:S01]  /*21f70*/  IMAD R25, R26, R25, RZ ;  /* 0x000000191a197224 */ /* 0x020fe200078e02ff */
[----:B------:R-:W-:Y:S02]  /*21f80*/  SHF.R.U32.HI R3, RZ, 0x3, R3 ;  /* 0x00000003ff037819 */ /* 0x000fe40000011603 */
[----:B------:R-:W-:-:S03]  /*21f90*/  LOP3.LUT R2, R2, 0x1c, R0, 0xf8, !PT ;  /* 0x0000001c02027812 */ /* 0x000fc600078ef800 */
[----:B------:R-:W-:Y:S01]  /*21fa0*/  VIADD R0, R3, 0x20 ;  /* 0x0000002003007836 */ /* 0x000fe20000000000 */
[----:B------:R-:W-:-:S04]  /*21fb0*/  IADD3 R2, P0, PT, R25, R2, RZ ;  /* 0x0000000219027210 */ /* 0x000fc80007f1e0ff */
[----:B------:R-:W-:Y:S02]  /*21fc0*/  LEA.HI.X.SX32 R25, R25, RZ, 0x1, P0 ;  /* 0x000000ff19197211 */ /* 0x000fe400000f0eff */
[----:B---3--:R-:W-:Y:S01]  /*21fd0*/  ISETP.GE.AND P4, PT, R20, R148, PT ;  /* 0x000000941400720c */ /* 0x008fe20003f86270 */
[----:B------:R-:W-:-:S03]  /*21fe0*/  VIADD R20, R3, 0x10 ;  /* 0x0000001003147836 */ /* 0x000fc60000000000 */
[CC--:B------:R-:W-:Y:S01]  /*21ff0*/  ISETP.GE.OR P3, PT, R3.reuse, R179.reuse, P4 ;  /* 0x000000b30300720c */ /* 0x0c0fe20002766670 */
[----:B------:R-:W-:Y:S01]  /*22000*/  VIADD R3, R3, 0x30 ;  /* 0x0000003003037836 */ /* 0x000fe20000000000 */
[-C--:B------:R-:W-:Y:S02]  /*22010*/  ISETP.GE.OR P2, PT, R20, R179.reuse, P4 ;  /* 0x000000b31400720c */ /* 0x080fe40002746670 */
[-C--:B------:R-:W-:Y:S02]  /*22020*/  ISETP.GE.OR P1, PT, R0, R179.reuse, P4 ;  /* 0x000000b30000720c */ /* 0x080fe40002726670 */
[----:B------:R-:W-:Y:S01]  /*22030*/  ISETP.GE.OR P4, PT, R3, R179, P4 ;  /* 0x000000b30300720c */ /* 0x000fe20002786670 */
[----:B------:R-:W-:Y:S01]  /*22040*/  IMAD.MOV.U32 R3, RZ, RZ, 0x0 ;  /* 0x00000000ff037424 */ /* 0x000fe200078e00ff */
[----:B------:R-:W-:-:S04]  /*22050*/  LEA R20, P0, R2, R30, 0x2 ;  /* 0x0000001e02147211 */ /* 0x000fc800078010ff */
[----:B------:R-:W-:Y:S01]  /*22060*/  LEA.HI.X R21, R2, R31, R25, 0x2, P0 ;  /* 0x0000001f02157211 */ /* 0x000fe200000f1419 */
[----:B------:R-:W-:-:S04]  /*22070*/  IMAD.MOV.U32 R2, RZ, RZ, R178 ;  /* 0x000000ffff027224 */ /* 0x000fc800078e00b2 */
[----:B------:R-:W-:Y:S04]  /*22080*/  @!P3 ST.E.128 desc[UR4][R20.64], R16 ;  /* 0x000000101400b985 */ /* 0x000fe8000c101d04 */
[----:B--2---:R-:W-:Y:S04]  /*22090*/  @!P2 ST.E.128 desc[UR4][R20.64+0x800], R12 ;  /* 0x0008000c1400a985 */ /* 0x004fe8000c101d04 */
[----:B----4-:R1:W-:Y:S02]  /*220a0*/  @!P1 ST.E.128 desc[UR4][R20.64+0x1000], R8 ;  /* 0x0010000814009985 */ /* 0x0103e4000c101d04 */
[----:B-1----:R-:W-:Y:S05]  /*220b0*/  @P4 RET.REL.NODEC R2 `(_ZN5flash24flash_fwd_splitkv_kernelI23Flash_fwd_kernel_traitsILi32ELi64ELi256ELi4ELb0ELb0EN7cutlass6half_tE19Flash_kernel_traitsILi32ELi64ELi256ELi4ES3_EELb0ELb1ELb0ELb0ELb0ELb1ELb1ELb1EEEvNS_16Flash_fwd_paramsE) ;  /* 0xfffffddc02d04950 */ /* 0x002fea0003c3ffff */
[----:B------:R-:W-:Y:S01]  /*220c0*/  MOV R179, 0x0 ;  /* 0x0000000000b37802 */ /* 0x000fe20000000f00 */
[----:B------:R1:W-:Y:S03]  /*220d0*/  ST.E.128 desc[UR4][R20.64+0x1800], R4 ;  /* 0x0018000414007985 */ /* 0x0003e6000c101d04 */
[----:B-1----:R-:W-:Y:S05]  /*220e0*/  RET.REL.NODEC R178 `(_ZN5flash24flash_fwd_splitkv_kernelI23Flash_fwd_kernel_traitsILi32ELi64ELi256ELi4ELb0ELb0EN7cutlass6half_tE19Flash_kernel_traitsILi32ELi64ELi256ELi4ES3_EELb0ELb1ELb0ELb0ELb0ELb1ELb1ELb1EEEvNS_16Flash_fwd_paramsE) ;  /* 0xfffffddcb2c47950 */ /* 0x002fea0003c3ffff */
.L_x_2561:
[----:B------:R-:W-:Y:S01]  /*220f0*/  MOV R3, 0x1f ;  /* 0x0000001f00037802 */ /* 0x000fe20000000f00 */
[----:B------:R-:W-:Y:S01]  /*22100*/  IMAD.MOV.U32 R5, RZ, RZ, 0x2 ;  /* 0x00000002ff057424 */ /* 0x000fe200078e00ff */
[----:B------:R-:W-:Y:S01]  /*22110*/  MOV R7, R193 ;  /* 0x000000c100077202 */ /* 0x000fe20000000f00 */
[----:B------:R-:W-:-:S07]  /*22120*/  IMAD.MOV.U32 R6, RZ, RZ, -0x1 ;  /* 0xffffffffff067424 */ /* 0x000fce00078e00ff */
[----:B-1---5:R-:W-:Y:S05]  /*22130*/  WARPSYNC.COLLECTIVE R6, `(.L_x_2564) ;  /* 0x0000000006087348 */ /* 0x022fea0003c00000 */
[----:B------:R2:W3:Y:S02]  /*22140*/  SHFL.BFLY P0, R3, R7, R5, R3 ;  /* 0x0c00000507037389 */ /* 0x0004e40000000003 */
[----:B-123-5:R-:W-:Y:S05]  /*22150*/  ENDCOLLECTIVE ;  /* 0x000000000000791b */ /* 0x02efea0003800000 */
.L_x_2564:
        /* <DEDUP_REMOVED lines=8> */
.L_x_2565:
[----:B------:R-:W-:Y:S01]  /*221e0*/  MOV R8, R3 ;  /* 0x0000000300087202 */ /* 0x000fe20000000f00 */
[----:B------:R-:W-:Y:S01]  /*221f0*/  IMAD.MOV.U32 R5, RZ, RZ, 0x2 ;  /* 0x00000002ff057424 */ /* 0x000fe200078e00ff */
[----:B------:R-:W-:Y:S02]  /*22200*/  MOV R3, 0x1f ;  /* 0x0000001f00037802 */ /* 0x000fe40000000f00 */
[----:B------:R-:W-:Y:S01]  /*22210*/  MOV R7, R192 ;  /* 0x000000c000077202 */ /* 0x000fe20000000f00 */
[----:B------:R-:W-:-:S07]  /*22220*/  FADD.FTZ R8, R193, R8 ;  /* 0x00000008c1087221 */ /* 0x000fce0000010000 */
[----:B------:R-:W-:Y:S05]  /*22230*/  WARPSYNC.COLLECTIVE R6, `(.L_x_2566) ;  /* 0x0000000006087348 */ /* 0x000fea0003c00000 */
[----:B------:R1:W2:Y:S02]  /*22240*/  SHFL.BFLY P0, R3, R7, R5, R3 ;  /* 0x0c00000507037389 */ /* 0x0002a40000000003 */
[----:B-12---:R-:W-:Y:S05]  /*22250*/  ENDCOLLECTIVE ;  /* 0x000000000000791b */ /* 0x006fea0003800000 */
.L_x_2566:
[----:B------:R-:W-:Y:S01]  /*22260*/  FADD.FTZ R192, R3, R192 ;  /* 0x000000c003c07221 */ /* 0x000fe20000010000 */
[----:B------:R-:W-:Y:S01]  /*22270*/  MOV R3, 0x1f ;  /* 0x0000001f00037802 */ /* 0x000fe20000000f00 */
[----:B------:R-:W-:-:S03]  /*22280*/  IMAD.MOV.U32 R5, RZ, RZ, 0x1 ;  /* 0x00000001ff057424 */ /* 0x000fc600078e00ff */
[----:B------:R-:W-:-:S07]  /*22290*/  MOV R7, R192 ;  /* 0x000000c000077202 */ /* 0x000fce0000000f00 */
[----:B------:R-:W-:Y:S05]  /*222a0*/  WARPSYNC.COLLECTIVE R6, `(.L_x_2567) ;  /* 0x0000000006087348 */ /* 0x000fea0003c00000 */
[----:B------:R1:W2:Y:S02]  /*222b0*/  SHFL.BFLY P0, R3, R7, R5, R3 ;  /* 0x0c00000507037389 */ /* 0x0002a40000000003 */
[----:B-12---:R-:W-:Y:S05]  /*222c0*/  ENDCOLLECTIVE ;  /* 0x000000000000791b */ /* 0x006fea0003800000 */
.L_x_2567:
[----:B------:R-:W-:Y:S01]  /*222d0*/  MOV R6, R3 ;  /* 0x0000000300067202 */ /* 0x000fe20000000f00 */
[----:B------:R-:W-:Y:S06]  /*222e0*/  BRA `(.L_x_2568) ;  /* 0xfffffff400987947 */ /* 0x000fec000383ffff */
.L_x_2569:
        /* <DEDUP_REMOVED lines=9> */
.L_x_10241:


//--------------------- .text._ZN5flash24flash_fwd_splitkv_kernelI23Flash_fwd_kernel_traitsILi32ELi64ELi256ELi4ELb0ELb0EN7cutlass6half_tE19Flash_kernel_traitsILi32ELi64ELi256ELi4ES3_EELb0ELb0ELb0ELb1ELb1ELb0ELb0ELb0EEEvNS_16Flash_fwd_paramsE --------------------------
	.section	.text._ZN5flash24flash_fwd_splitkv_kernelI23Flash_fwd_kernel_traitsILi32ELi64ELi256ELi4ELb0ELb0EN7cutlass6half_tE19Flash_kernel_traitsILi32ELi64ELi256ELi4ES3_EELb0ELb0ELb0ELb1ELb1ELb0ELb0ELb0EEEvNS_16Flash_fwd_paramsE,"ax",@progbits
	.align	128
        .global         _ZN5flash24flash_fwd_splitkv_kernelI23Flash_fwd_kernel_traitsILi32ELi64ELi256ELi4ELb0ELb0EN7cutlass6half_tE19Flash_kernel_traitsILi32ELi64ELi256ELi4ES3_EELb0ELb0ELb0ELb1ELb1ELb0ELb0ELb0EEEvNS_16Flash_fwd_paramsE
        .type           _ZN5flash24flash_fwd_splitkv_kernelI23Flash_fwd_kernel_traitsILi32ELi64ELi256ELi4ELb0ELb0EN7cutlass6half_tE19Flash_kernel_traitsILi32ELi64ELi256ELi4ES3_EELb0ELb0ELb0ELb1ELb1ELb0ELb0ELb0EEEvNS_16Flash_fwd_paramsE,@function
        .size           _ZN5flash24flash_fwd_splitkv_kernelI23Flash_fwd_kernel_traitsILi32ELi64ELi256ELi4ELb0ELb0EN7cutlass6half_tE19Flash_kernel_traitsILi32ELi64ELi256ELi4ES3_EELb0ELb0ELb0ELb1ELb1ELb0ELb0ELb0EEEvNS_16Flash_fwd_paramsE,(.L_x_10242 - _ZN5flash24flash_fwd_splitkv_kernelI23Flash_fwd_kernel_traitsILi32ELi64ELi256ELi4ELb0ELb0EN7cutlass6half_tE19Flash_kernel_traitsILi32ELi64ELi256ELi4ES3_EELb0ELb0ELb0ELb1ELb1ELb0ELb0ELb0EEEvNS_16Flash_fwd_paramsE)
        .other          _ZN5flash24flash_fwd_splitkv_kernelI23Flash_fwd_kernel_traitsILi32ELi64ELi256ELi4ELb0ELb0EN7cutlass6half_tE19Flash_kernel_traitsILi32ELi64ELi256ELi4ES3_EELb0ELb0ELb0ELb1ELb1ELb0ELb0ELb0EEEvNS_16Flash_fwd_paramsE,@"STO_CUDA_ENTRY STV_DEFAULT"
_ZN5flash24flash_fwd_splitkv_kernelI23Flash_fwd_kernel_traitsILi32ELi64ELi256ELi4ELb0ELb0EN7cutlass6half_tE19Flash_kernel_traitsILi32ELi64ELi256ELi4ES3_EELb0ELb0ELb0ELb1ELb1ELb0ELb0ELb0EEEvNS_16Flash_fwd_paramsE:
.text._ZN5flash24flash_fwd_splitkv_kernelI23Flash_fwd_kernel_traitsILi32ELi64ELi256ELi4ELb0ELb0EN7cutlass6half_tE19Flash_kernel_traitsILi32ELi64ELi256ELi4ES3_EELb0ELb0ELb0ELb1ELb1ELb0ELb0ELb0EEEvNS_16Flash_fwd_paramsE:
[----:B------:R-:W-:Y:S01]  /*0000*/  LDC R1, c[0x0][0x37c] ;  /* 0x0000df00ff017b82 */ /* 0x000fe20000000800 */
[----:B------:R-:W1:Y:S07]  /*0010*/  S2R R233, SR_CTAID.X ;  /* 0x0000000000e97919 */ /* 0x000e6e0000002500 */
[----:B------:R-:W2:Y:S01]  /*0020*/  LDC.64 R2, c[0x0][0x348] ;  /* 0x0000d200ff027b82 */ /* 0x000ea20000000a00 */
[----:B------:R-:W-:Y:S01]  /*0030*/  BSSY.RECONVERGENT B2, `(.L_x_2570) ;  /* 0x0000005000027945 */ /* 0x000fe20003800200 */
[----:B------:R-:W-:Y:S01]  /*0040*/  MOV R230, 0x80 ;  /* 0x0000008000e67802 */ /* 0x000fe20000000f00 */
[----:B------:R-:W3:Y:S01]  /*0050*/  S2R R232, SR_CTAID.Y ;  /* 0x0000000000e87919 */ /* 0x000ee20000002600 */
[----:B------:R-:W4:Y:S05]  /*0060*/  S2R R231, SR_CTAID.Z ;  /* 0x0000000000e77919 */ /* 0x000f2a0000002700 */
[----:B-1234-:R-:W-:Y:S05]  /*0070*/  CALL.REL.NOINC `($_ZN5flash24flash_fwd_splitkv_kernelI23Flash_fwd_kernel_traitsILi32ELi64ELi256ELi4ELb0ELb0EN7cutlass6half_tE19Flash_kernel_traitsILi32ELi64ELi256ELi4ES3_EELb0ELb0ELb0ELb1ELb1ELb0ELb0ELb0EEEvNS_16Flash_fwd_paramsE$_ZN5flash30compute_attn_1rowblock_splitkvI23Flash_fwd_kernel_traitsILi32ELi64ELi256ELi4ELb0ELb0EN7cutlass6half_tE19Flash_kernel_traitsILi32ELi64ELi256ELi4ES3_EELb0ELb0ELb0ELb1ELb1ELb0ELb0ELb0ENS_16Flash_fwd_paramsEEEvRKT8_iiiii) ;  /* 0x0000000000087944 */ /* 0x01efea0003c00000 */
[----:B------:R-:W-:Y:S05]  /*0080*/  BSYNC.RECONVERGENT B2 ;  /* 0x0000000000027941 */ /* 0x000fea0003800200 */
.L_x_2570:
[----:B------:R-:W-:Y:S05]  /*0090*/  EXIT ;  /* 0x000000000000794d */ /* 0x000fea0003800000 */
        .type           $_ZN5flash24flash_fwd_splitkv_kernelI23Flash_fwd_kernel_traitsILi32ELi64ELi256ELi4ELb0ELb0EN7cutlass6half_tE19Flash_kernel_traitsILi32ELi64ELi256ELi4ES3_EELb0ELb0ELb0ELb1ELb1ELb0ELb0ELb0EEEvNS_16Flash_fwd_paramsE$_ZN5flash30compute_attn_1rowblock_splitkvI23Flash_fwd_kernel_traitsILi32ELi64ELi256ELi4ELb0ELb0EN7cutlass6half_tE19Flash_kernel_traitsILi32ELi64ELi256ELi4ES3_EELb0ELb0ELb0ELb1ELb1ELb0ELb0ELb0ENS_16Flash_fwd_paramsEEEvRKT8_iiiii,@function
        .size           $_ZN5flash24flash_fwd_splitkv_kernelI23Flash_fwd_kernel_traitsILi32ELi64ELi256ELi4ELb0ELb0EN7cutlass6half_tE19Flash_kernel_traitsILi32ELi64ELi256ELi4ES3_EELb0ELb0ELb0ELb1ELb1ELb0ELb0ELb0EEEvNS_16Flash_fwd_paramsE$_ZN5flash30compute_attn_1rowblock_splitkvI23Flash_fwd_kernel_traitsILi32ELi64ELi256ELi4ELb0ELb0EN7cutlass6half_tE19Flash_kernel_traitsILi32ELi64ELi256ELi4ES3_EELb0ELb0ELb0ELb1ELb1ELb0ELb0ELb0ENS_16Flash_fwd_paramsEEEvRKT8_iiiii,(.L_x_10242 - $_ZN5flash24flash_fwd_splitkv_kernelI23Flash_fwd_kernel_traitsILi32ELi64ELi256ELi4ELb0ELb0EN7cutlass6half_tE19Flash_kernel_traitsILi32ELi64ELi256ELi4ES3_EELb0ELb0ELb0ELb1ELb1ELb0ELb0ELb0EEEvNS_16Flash_fwd_paramsE$_ZN5flash30compute_attn_1rowblock_splitkvI23Flash_fwd_kernel_traitsILi32ELi64ELi256ELi4ELb0ELb0EN7cutlass6half_tE19Flash_kernel_traitsILi32ELi64ELi256ELi4ES3_EELb0ELb0ELb0ELb1ELb1ELb0ELb0ELb0ENS_16Flash_fwd_paramsEEEvRKT8_iiiii)
$_ZN5flash24flash_fwd_splitkv_kernelI23Flash_fwd_kernel_traitsILi32ELi64ELi256ELi4ELb0ELb0EN7cutlass6half_tE19Flash_kernel_traitsILi32ELi64ELi256ELi4ES3_EELb0ELb0ELb0ELb1ELb1ELb0ELb0ELb0EEEvNS_16Flash_fwd_paramsE$_ZN5flash30compute_attn_1rowblock_splitkvI23Flash_fwd_kernel_traitsILi32ELi64ELi256ELi4ELb0ELb0EN7cutlass6half_tE19Flash_kernel_traitsILi32ELi64ELi256ELi4ES3_EELb0ELb0ELb0ELb1ELb1ELb0ELb0ELb0ENS_16Flash_fwd_paramsEEEvRKT8_iiiii:
[----:B------:R-:W1:Y:S02]  /*00a0*/  LDCU.64 UR4, c[0x0][0x358] ;  /* 0x00006b00ff0477ac */ /* 0x000e640008000a00 */
[----:B-1----:R-:W2:Y:S04]  /*00b0*/  LD.E.64 R4, desc[UR4][R2.64+0xf8] ;  /* 0x0000f80402047980 */ /* 0x002ea8000c101b00 */
[----:B------:R-:W3:Y:S01]  /*00c0*/  LD.E.64 R10, desc[UR4][R2.64+0xf0] ;  /* 0x0000f004020a7980 */ /* 0x000ee2000c101b00 */
[----:B------:R-:W-:-:S03]  /*00d0*/  IMAD.MOV.U32 R7, RZ, RZ, RZ ;  /* 0x000000ffff077224 */ /* 0x000fc600078e00ff */
[----:B------:R1:W5:Y:S04]  /*00e0*/  LD.E R238, desc[UR4][R2.64+0xb4] ;  /* 0x0000b40402ee7980 */ /* 0x000368000c101900 */
[----:B------:R1:W5:Y:S01]  /*00f0*/  LD.E R0, desc[UR4][R2.64+0xb8] ;  /* 0x0000b80402007980 */ /* 0x000362000c101900 */
[----:B--2---:R-:W-:Y:S02]  /*0100*/  ISETP.NE.U32.AND P0, PT, R4, RZ, PT ;  /* 0x000000ff0400720c */ /* 0x004fe40003f05070 */
[----:B---3--:R-:W-:Y:S02]  /*0110*/  ISETP.NE.U32.AND P1, PT, R10, RZ, PT ;  /* 0x000000ff0a00720c */ /* 0x008fe40003f25070 */
[----:B------:R-:W-:Y:S02]  /*0120*/  ISETP.NE.AND.EX P0, PT, R5, RZ, PT, P0 ;  /* 0x000000ff0500720c */ /* 0x000fe40003f05300 */
[----:B------:R-:W-:-:S11]  /*0130*/  ISETP.NE.AND.EX P1, PT, R11, RZ, PT, P1 ;  /* 0x000000ff0b00720c */ /* 0x000fd60003f25310 */
[----:B------:R-:W-:-:S04]  /*0140*/  @P0 IMAD.WIDE.U32 R4, R232, 0x4, R4 ;  /* 0x00000004e8040825 */ /* 0x000fc800078e0004 */
[----:B------:R-:W-:Y:S02]  /*0150*/  @P1 IMAD.WIDE.U32 R10, R232, 0x4, R10 ;  /* 0x00000004e80a1825 */ /* 0x000fe400078e000a */
[----:B------:R-:W2:Y:S04]  /*0160*/  @P0 LD.E R4, desc[UR4][R4.64] ;  /* 0x0000000404040980 */ /* 0x000ea8000c101900 */
[----:B------:R-:W2:Y:S01]  /*0170*/  @P1 LD.E R7, desc[UR4][R10.64] ;  /* 0x000000040a071980 */ /* 0x000ea2000c101900 */
[----:B------:R-:W-:Y:S01]  /*0180*/  BSSY.RECONVERGENT B1, `(.L_x_2571) ;  /* 0x000000c000017945 */ /* 0x000fe20003800200 */
[----:B--2---:R-:W-:-:S03]  /*0190*/  @P0 IMAD.IADD R9, R4, 0x1, -R7 ;  /* 0x0000000104090824 */ /* 0x004fc600078e0a07 */
[----:B-1----:R-:W-:Y:S05]  /*01a0*/  @P0 BRA `(.L_x_2572) ;  /* 0x0000000000240947 */ /* 0x002fea0003800000 */
[----:B------:R-:W2:Y:S01]  /*01b0*/  LD.E.64 R4, desc[UR4][R2.64+0x108] ;  /* 0x0001080402047980 */ /* 0x000ea2000c101b00 */
[----:B------:R-:W-:Y:S01]  /*01c0*/  BSSY.RECONVERGENT B0, `(.L_x_2573) ;  /* 0x0000006000007945 */ /* 0x000fe20003800200 */
[----:B------:R-:W-:Y:S01]  /*01d0*/  IMAD.MOV.U32 R9, RZ, RZ, RZ ;  /* 0x000000ffff097224 */ /* 0x000fe200078e00ff */
[----:B--2---:R-:W-:-:S04]  /*01e0*/  ISETP.NE.U32.AND P0, PT, R4, RZ, PT ;  /* 0x000000ff0400720c */ /* 0x004fc80003f05070 */
[----:B------:R-:W-:-:S13]  /*01f0*/  ISETP.NE.AND.EX P0, PT, R5, RZ, PT, P0 ;  /* 0x000000ff0500720c */ /* 0x000fda0003f05300 */
[----:B------:R-:W-:Y:S05]  /*0200*/  @!P0 BRA `(.L_x_2574) ;  /* 0x0000000000048947 */ /* 0x000fea0003800000 */
[----:B------:R1:W5:Y:S02]  /*0210*/  LD.E R9, desc[UR4][R2.64+0xbc] ;  /* 0x0000bc0402097980 */ /* 0x000364000c101900 */
.L_x_2574:
[----:B------:R-:W-:Y:S05]  /*0220*/  BSYNC.RECONVERGENT B0 ;  /* 0x0000000000007941 */ /* 0x000fea0003800200 */
.L_x_2573:
[----:B-----5:R-:W-:Y:S02]  /*0230*/  IADD3 R9, PT, PT, R9, R0, -R7 ;  /* 0x0000000009097210 */ /* 0x020fe40007ffe807 */
.L_x_2572:
[----:B------:R-:W-:Y:S05]  /*0240*/  BSYNC.RECONVERGENT B1 ;  /* 0x0000000000017941 */ /* 0x000fea0003800200 */
.L_x_2571:
[----:B------:R-:W-:Y:S01]  /*0250*/  IMAD.SHL.U32 R5, R233, 0x40, RZ ;  /* 0x00000040e9057824 */ /* 0x000fe200078e00ff */
[----:B------:R-:W-:Y:S01]  /*0260*/  MOV R10, R230 ;  /* 0x000000e6000a7202 */ /* 0x000fe20000000f00 */
[----:B------:R-:W-:-:S03]  /*0270*/  IMAD.MOV.U32 R11, RZ, RZ, 0x0 ;  /* 0x00000000ff0b7424 */ /* 0x000fc600078e00ff */
[----:B-----5:R-:W-:-:S13]  /*0280*/  ISETP.GT.AND P0, PT, R238, R5, PT ;  /* 0x00000005ee00720c */ /* 0x020fda0003f04270 */
[----:B-1----:R-:W-:Y:S05]  /*0290*/  @!P0 RET.REL.NODEC R10 `(_ZN5flash24flash_fwd_splitkv_kernelI23Flash_fwd_kernel_traitsILi32ELi64ELi256ELi4ELb0ELb0EN7cutlass6half_tE19Flash_kernel_traitsILi32ELi64ELi256ELi4ES3_EELb0ELb0ELb0ELb1ELb1ELb0ELb0ELb0EEEvNS_16Flash_fwd_paramsE) ;  /* 0xfffffffc0a588950 */ /* 0x002fea0003c3ffff */
[----:B------:R-:W-:Y:S01]  /*02a0*/  VIADD R11, R0, 0xff ;  /* 0x000000ff000b7836 */ /* 0x000fe20000000000 */
[----:B------:R-:W1:Y:S01]  /*02b0*/  S2R R212, SR_TID.X ;  /* 0x0000000000d47919 */ /* 0x000e620000002100 */
[----:B------:R-:W-:-:S03]  /*02c0*/  VIADD R9, R9, 0xff ;  /* 0x000000ff09097836 */ /* 0x000fc60000000000 */
[----:B------:R-:W-:Y:S02]  /*02d0*/  SHF.R.S32.HI R4, RZ, 0x1f, R11 ;  /* 0x0000001fff047819 */ /* 0x000fe4000001140b */
[----:B------:R-:W-:Y:S02]  /*02e0*/  SHF.R.S32.HI R0, RZ, 0x1f, R9 ;  /* 0x0000001fff007819 */ /* 0x000fe40000011409 */
[----:B------:R-:W-:Y:S02]  /*02f0*/  LEA.HI R4, R4, R11, RZ, 0x8 ;  /* 0x0000000b04047211 */ /* 0x000fe400078f40ff */
[----:B------:R-:W-:Y:S02]  /*0300*/  LEA.HI R0, R0, R9, RZ, 0x8 ;  /* 0x0000000900007211 */ /* 0x000fe400078f40ff */
[----:B------:R-:W-:Y:S02]  /*0310*/  SHF.R.S32.HI R4, RZ, 0x8, R4 ;  /* 0x00000008ff047819 */ /* 0x000fe40000011404 */
[----:B------:R-:W-:-:S04]  /*0320*/  SHF.R.S32.HI R9, RZ, 0x8, R0 ;  /* 0x00000008ff097819 */ /* 0x000fc80000011400 */
[----:B------:R-:W-:-:S04]  /*0330*/  VIMNMX R190, PT, PT, R4, R9, PT ;  /* 0x0000000904be7248 */ /* 0x000fc80003fe0100 */
[----:B------:R-:W-:-:S13]  /*0340*/  ISETP.GT.AND P0, PT, R190, RZ, PT ;  /* 0x000000ffbe00720c */ /* 0x000fda0003f04270 */
[----:B-1----:R-:W-:Y:S05]  /*0350*/  @P0 BRA `(.L_x_2575) ;  /* 0x0000000000c40947 */ /* 0x002fea0003800000 */
[----:B------:R-:W2:Y:S04]  /*0360*/  LD.E.64 R8, desc[UR4][R2.64+0x88] ;  /* 0x0000880402087980 */ /* 0x000ea8000c101b00 */
[----:B------:R-:W3:Y:S04]  /*0370*/  LD.E.64 R10, desc[UR4][R2.64+0x80] ;  /* 0x00008004020a7980 */ /* 0x000ee8000c101b00 */
[----:B------:R-:W4:Y:S04]  /*0380*/  LD.E.64 R12, desc[UR4][R2.64+0x90] ;  /* 0x00009004020c7980 */ /* 0x000f28000c101b00 */
[----:B------:R-:W5:Y:S04]  /*0390*/  LD.E R0, desc[UR4][R2.64+0x60] ;  /* 0x0000600402007980 */ /* 0x000f68000c101900 */
[----:B------:R-:W5:Y:S04]  /*03a0*/  LD.E.64 R6, desc[UR4][R2.64+0x70] ;  /* 0x0000700402067980 */ /* 0x000f68000c101b00 */
[----:B------:R1:W5:Y:S01]  /*03b0*/  LD.E.64 R14, desc[UR4][R2.64+0xa0] ;  /* 0x0000a004020e7980 */ /* 0x000362000c101b00 */
[----:B------:R-:W-:-:S02]  /*03c0*/  IMAD.SHL.U32 R4, R212, 0x8, RZ ;  /* 0x00000008d4047824 */ /* 0x000fc400078e00ff */
[----:B------:R-:W-:-:S03]  /*03d0*/  IMAD.MOV.U32 R17, RZ, RZ, RZ ;  /* 0x000000ffff117224 */ /* 0x000fc600078e00ff */
[----:B------:R-:W-:Y:S02]  /*03e0*/  LOP3.LUT R16, R4, 0x18, RZ, 0xc0, !PT ;  /* 0x0000001804107812 */ /* 0x000fe400078ec0ff */
[----:B-1----:R-:W-:Y:S02]  /*03f0*/  SHF.R.U32.HI R2, RZ, 0x2, R212 ;  /* 0x00000002ff027819 */ /* 0x002fe400000116d4 */
[----:B------:R-:W-:Y:S01]  /*0400*/  LOP3.LUT P2, R212, R212, 0x3, RZ, 0xc0, !PT ;  /* 0x00000003d4d47812 */ /* 0x000fe2000784c0ff */
[----:B--2---:R-:W-:Y:S02]  /*0410*/  IMAD R4, R9, R5, RZ ;  /* 0x0000000509047224 */ /* 0x004fe400078e02ff */
[----:B------:R-:W-:-:S04]  /*0420*/  IMAD.WIDE.U32 R16, R5, R8, R16 ;  /* 0x0000000805107225 */ /* 0x000fc800078e0010 */
[----:B------:R-:W-:Y:S01]  /*0430*/  IMAD R3, R9, R2, RZ ;  /* 0x0000000209037224 */ /* 0x000fe200078e02ff */
[----:B------:R-:W-:Y:S01]  /*0440*/  IADD3 R17, PT, PT, R17, R4, RZ ;  /* 0x0000000411117210 */ /* 0x000fe20007ffe0ff */
[-C--:B---3--:R-:W-:Y:S02]  /*0450*/  IMAD R4, R11, R232.reuse, RZ ;  /* 0x000000e80b047224 */ /* 0x088fe400078e02ff */
[----:B------:R-:W-:-:S04]  /*0460*/  IMAD.WIDE.U32 R16, R10, R232, R16 ;  /* 0x000000e80a107225 */ /* 0x000fc800078e0010 */
[----:B------:R-:W-:Y:S02]  /*0470*/  IMAD.IADD R17, R17, 0x1, R4 ;  /* 0x0000000111117824 */ /* 0x000fe400078e0204 */
[-C--:B----4-:R-:W-:Y:S02]  /*0480*/  IMAD R10, R13, R231.reuse, RZ ;  /* 0x000000e70d0a7224 */ /* 0x090fe400078e02ff */
[----:B------:R-:W-:-:S04]  /*0490*/  IMAD.WIDE.U32 R12, R12, R231, R16 ;  /* 0x000000e70c0c7225 */ /* 0x000fc800078e0010 */
[----:B-----5:R-:W-:Y:S01]  /*04a0*/  IMAD R0, R0, R232, R231 ;  /* 0x000000e800007224 */ /* 0x020fe200078e02e7 */
[----:B------:R-:W-:Y:S01]  /*04b0*/  IADD3 R11, PT, PT, R13, R10, RZ ;  /* 0x0000000a0d0b7210 */ /* 0x000fe20007ffe0ff */
[----:B------:R-:W-:Y:S01]  /*04c0*/  IMAD.MOV.U32 R10, RZ, RZ, R12 ;  /* 0x000000ffff0a7224 */ /* 0x000fe200078e000c */
[C---:B------:R-:W-:Y:S01]  /*04d0*/  IADD3 R13, PT, PT, R238.reuse, -R5, RZ ;  /* 0x80000005ee0d7210 */ /* 0x040fe20007ffe0ff */
[----:B------:R-:W-:Y:S01]  /*04e0*/  IMAD R5, R238, R0, R5 ;  /* 0x00000000ee057224 */ /* 0x000fe200078e0205 */
[----:B------:R-:W-:Y:S01]  /*04f0*/  MOV R231, 0x0 ;  /* 0x0000000000e77802 */ /* 0x000fe20000000f00 */
[----:B------:R-:W-:Y:S01]  /*0500*/  IMAD.WIDE.U32 R10, R8, R2, R10 ;  /* 0x00000002080a7225 */ /* 0x000fe200078e000a */
[----:B------:R-:W-:-:S03]  /*0510*/  ISETP.GE.OR P2, PT, R2, R13, P2 ;  /* 0x0000000d0200720c */ /* 0x000fc60001746670 */
[----:B------:R-:W-:Y:S01]  /*0520*/  IMAD.IADD R3, R11, 0x1, R3 ;  /* 0x000000010b037824 */ /* 0x000fe200078e0203 */
[----:B------:R-:W-:Y:S02]  /*0530*/  LEA R6, P1, R10, R6, 0x1 ;  /* 0x000000060a067211 */ /* 0x000fe400078208ff */
[C---:B------:R-:W-:Y:S01]  /*0540*/  IADD3 R11, P0, PT, R5.reuse, R2, RZ ;  /* 0x00000002050b7210 */ /* 0x040fe20007f1e0ff */
[----:B------:R-:W-:Y:S01]  /*0550*/  VIADD R2, R2, 0x20 ;  /* 0x0000002002027836 */ /* 0x000fe20000000000 */
[----:B------:R-:W-:Y:S02]  /*0560*/  LEA.HI.X R7, R10, R7, R3, 0x1, P1 ;  /* 0x000000070a077211 */ /* 0x000fe400008f0c03 */
[----:B------:R-:W-:Y:S02]  /*0570*/  LEA.HI.X.SX32 R5, R5, RZ, 0x1, P0 ;  /* 0x000000ff05057211 */ /* 0x000fe400000f0eff */
[----:B------:R-:W-:Y:S01]  /*0580*/  LEA R10, P0, R11, R14, 0x2 ;  /* 0x0000000e0b0a7211 */ /* 0x000fe200078010ff */
[----:B------:R-:W-:Y:S01]  /*0590*/  ST.E.128 desc[UR4][R6.64], RZ ;  /* 0x000000ff06007985 */ /* 0x000fe2000c101d04 */
[----:B------:R-:W-:-:S02]  /*05a0*/  LEA R4, P1, R8, R6, 0x6 ;  /* 0x0000000608047211 */ /* 0x000fc400078230ff */
[----:B------:R-:W-:Y:S02]  /*05b0*/  LEA.HI.X R11, R11, R15, R5, 0x2, P0 ;  /* 0x0000000f0b0b7211 */ /* 0x000fe400000f1405 */
[----:B------:R-:W-:Y:S02]  /*05c0*/  ISETP.GE.AND P0, PT, R2, R13, PT ;  /* 0x0000000d0200720c */ /* 0x000fe40003f06270 */
[----:B------:R-:W-:Y:S02]  /*05d0*/  LEA.HI.X R5, R8, R7, R9, 0x6, P1 ;  /* 0x0000000708057211 */ /* 0x000fe400008f3409 */
[----:B------:R-:W-:Y:S02]  /*05e0*/  ISETP.NE.OR P0, PT, R212, RZ, P0 ;  /* 0x000000ffd400720c */ /* 0x000fe40000705670 */
[----:B------:R-:W-:Y:S01]  /*05f0*/  @!P2 MOV R0, 0x7f800000 ;  /* 0x7f8000000000a802 */ /* 0x000fe20000000f00 */
[----:B------:R-:W-:Y:S04]  /*0600*/  ST.E.128 desc[UR4][R4.64], RZ ;  /* 0x000000ff04007985 */ /* 0x000fe8000c101d04 */
[----:B------:R1:W-:Y:S06]  /*0610*/  @!P2 ST.E desc[UR4][R10.64], R0 ;  /* 0x000000000a00a985 */ /* 0x0003ec000c101904 */
[----:B-1----:R-:W-:Y:S05]  /*0620*/  @P0 RET.REL.NODEC R230 `(_ZN5flash24flash_fwd_splitkv_kernelI23Flash_fwd_kernel_traitsILi32ELi64ELi256ELi4ELb0ELb0EN7cutlass6half_tE19Flash_kernel_traitsILi32ELi64ELi256ELi4ES3_EELb0ELb0ELb0ELb1ELb1ELb0ELb0ELb0EEEvNS_16Flash_fwd_paramsE) ;  /* 0xfffffff8e6740950 */ /* 0x002fea0003c3ffff */
[----:B------:R-:W-:Y:S02]  /*0630*/  MOV R3, 0x7f800000 ;  /* 0x7f80000000037802 */ /* 0x000fe40000000f00 */
[----:B------:R-:W-:-:S03]  /*0640*/  MOV R231, 0x0 ;  /* 0x0000000000e77802 */ /* 0x000fc60000000f00 */
[----:B------:R1:W-:Y:S02]  /*0650*/  ST.E desc[UR4][R10.64+0x80], R3 ;  /* 0x000080030a007985 */ /* 0x0003e4000c101904 */
[----:B-1----:R-:W-:Y:S05]  /*0660*/  RET.REL.NODEC R230 `(_ZN5flash24flash_fwd_splitkv_kernelI23Flash_fwd_kernel_traitsILi32ELi64ELi256ELi4ELb0ELb0EN7cutlass6half_tE19Flash_kernel_traitsILi32ELi64ELi256ELi4ES3_EELb0ELb0ELb0ELb1ELb1ELb0ELb0ELb0EEEvNS_16Flash_fwd_paramsE) ;  /* 0xfffffff8e6647950 */ /* 0x002fea0003c3ffff */
.L_x_2575:
[----:B------:R-:W2:Y:S04]  /*0670*/  LD.E.64 R4, desc[UR4][R2.64+0x158] ;  /* 0x0001580402047980 */ /* 0x000ea8000c101b00 */
[----:B------:R-:W3:Y:S01]  /*0680*/  LD.E.64 R244, desc[UR4][R2.64+0x160] ;  /* 0x0001600402f47980 */ /* 0x000ee2000c101b00 */
[----:B------:R-:W-:Y:S01]  /*0690*/  IMAD.MOV.U32 R6, RZ, RZ, R232 ;  /* 0x000000ffff067224 */ /* 0x000fe200078e00e8 */
[----:B------:R-:W-:Y:S01]  /*06a0*/  BSSY.RECONVERGENT B0, `(.L_x_2576) ;  /* 0x00000a4000007945 */ /* 0x000fe20003800200 */
[----:B--2---:R-:W-:-:S04]  /*06b0*/  ISETP.NE.U32.AND P0, PT, R4, RZ, PT ;  /* 0x000000ff0400720c */ /* 0x004fc80003f05070 */
[----:B------:R-:W-:-:S13]  /*06c0*/  ISETP.NE.AND.EX P0, PT, R5, RZ, PT, P0 ;  /* 0x000000ff0500720c */ /* 0x000fda0003f05300 */
[----:B------:R-:W-:-:S05]  /*06d0*/  @P0 IMAD.WIDE.U32 R4, R232, 0x4, R4 ;  /* 0x00000004e8040825 */ /* 0x000fca00078e0004 */
[----:B------:R1:W5:Y:S01]  /*06e0*/  @P0 LD.E R6, desc[UR4][R4.64] ;  /* 0x0000000404060980 */ /* 0x000362000c101900 */
[----:B---3--:R-:W-:-:S04]  /*06f0*/  ISETP.NE.U32.AND P0, PT, R244, RZ, PT ;  /* 0x000000fff400720c */ /* 0x008fc80003f05070 */
[----:B------:R-:W-:-:S13]  /*0700*/  ISETP.NE.AND.EX P0, PT, R245, RZ, PT, P0 ;  /* 0x000000fff500720c */ /* 0x000fda0003f05300 */
[----:B------:R-:W-:Y:S05]  /*0710*/  @!P0 BRA `(.L_x_2577) ;  /* 0x0000000400708947 */ /* 0x000fea0003800000 */
[----:B------:R-:W2:Y:S04]  /*0720*/  LD.E R10, desc[UR4][R2.64+0x170] ;  /* 0x00017004020a7980 */ /* 0x000ea8000c101900 */
[----:B------:R-:W3:Y:S01]  /*0730*/  LD.E.64 R8, desc[UR4][R2.64+0x168] ;  /* 0x0001680402087980 */ /* 0x000ee2000c101b00 */
        /* <DEDUP_REMOVED lines=11> */
[----:B-----5:R-:W1:Y:S08]  /*07f0*/  I2F.RP R6, R5 ;  /* 0x0000000500067306 */ /* 0x020e700000209400 */
        /* <DEDUP_REMOVED lines=61> */
[----:B---3--:R-:W-:Y:S01]  /*0bd0*/  SHF.R.S32.HI R5, RZ, 0x1f, R0 ;  /* 0x0000001fff057819 */ /* 0x008fe20000011400 */
[----:B------:R-:W-:-:S04]  /*0be0*/  IMAD R6, R19, R0, RZ ;  /* 0x0000000013067224 */ /* 0x000fc800078e02ff */
[C---:B------:R-:W-:Y:S02]  /*0bf0*/  IMAD R6, R18.reuse, R5, R6 ;  /* 0x0000000512067224 */ /* 0x040fe400078e0206 */
[----:B------:R-:W-:-:S04]  /*0c00*/  IMAD.WIDE.U32 R18, R18, R0, RZ ;  /* 0x0000000012127225 */ /* 0x000fc800078e00ff */
[----:B------:R-:W-:Y:S02]  /*0c10*/  IMAD.IADD R19, R19, 0x1, R6 ;  /* 0x0000000113137824 */ /* 0x000fe400078e0206 */
        /* <DEDUP_REMOVED lines=12> */
.L_x_2577:
[----:B------:R-:W2:Y:S04]  /*0ce0*/  LD.E R12, desc[UR4][R2.64+0x68] ;  /* 0x00006804020c7980 */ /* 0x000ea8000c101900 */
[----:B------:R-:W3:Y:S01]  /*0cf0*/  LD.E.64 R188, desc[UR4][R2.64+0x38] ;  /* 0x0000380402bc7980 */ /* 0x000ee2000c101b00 */
[----:B------:R-:W-:-:S03]  /*0d00*/  MOV R194, R2 ;  /* 0x0000000200c27202 */ /* 0x000fc60000000f00 */
[----:B------:R-:W4:Y:S01]  /*0d10*/  LD.E.64 R10, desc[UR4][R2.64+0x20] ;  /* 0x00002004020a7980 */ /* 0x000f22000c101b00 */
[----:B------:R-:W-:-:S05]  /*0d20*/  MOV R195, R3 ;  /* 0x0000000300c37202 */ /* 0x000fca0000000f00 */
[----:B------:R-:W3:Y:S04]  /*0d30*/  LD.E.64 R198, desc[UR4][R194.64+0x40] ;  /* 0x00004004c2c67980 */ /* 0x000ee8000c101b00 */
[----:B------:R-:W3:Y:S04]  /*0d40*/  LD.E.64 R16, desc[UR4][R194.64+0x50] ;  /* 0x00005004c2107980 */ /* 0x000ee8000c101b00 */
[----:B------:R-:W3:Y:S04]  /*0d50*/  LD.E.64 R14, desc[UR4][R194.64+0x28] ;  /* 0x00002804c20e7980 */ /* 0x000ee8000c101b00 */
[----:B------:R2:W5:Y:S01]  /*0d60*/  LD.E.64 R28, desc[UR4][R194.64+0x58] ;  /* 0x00005804c21c7980 */ /* 0x000562000c101b00 */
[----:B------:R-:W-:Y:S01]  /*0d70*/  IMAD.MOV.U32 R18, RZ, RZ, RZ ;  /* 0x000000ffff127224 */ /* 0x000fe200078e00ff */
[----:B-1----:R-:W-:-:S02]  /*0d80*/  IABS R5, R231 ;  /* 0x000000e700057213 */ /* 0x002fc40000000000 */
[----:B------:R-:W-:Y:S02]  /*0d90*/  CS2R R242, SRZ ;  /* 0x0000000000f27805 */ /* 0x000fe4000001ff00 */
[----:B------:R-:W-:Y:S02]  /*0da0*/  LEA R235, R190, 0xffffff00, 0x8 ;  /* 0xffffff00beeb7811 */ /* 0x000fe400078e40ff */
[-C--:B--2---:R-:W-:Y:S02]  /*0db0*/  IABS R0, R12.reuse ;  /* 0x0000000c00007213 */ /* 0x084fe40000000000 */
[----:B------:R-:W-:Y:S02]  /*0dc0*/  IABS R9, R12 ;  /* 0x0000000c00097213 */ /* 0x000fe40000000000 */
[----:B------:R-:W1:Y:S02]  /*0dd0*/  I2F.RP R13, R0 ;  /* 0x00000000000d7306 */ /* 0x000e640000209400 */
[----:B------:R-:W-:Y:S01]  /*0de0*/  IADD3 R9, PT, PT, RZ, -R9, RZ ;  /* 0x80000009ff097210 */ /* 0x000fe20007ffe0ff */
[----:B----45:R-:W-:-:S05]  /*0df0*/  IMAD R11, R11, R6, RZ ;  /* 0x000000060b0b7224 */ /* 0x030fca00078e02ff */
[----:B-1----:R-:W1:Y:S02]  /*0e00*/  MUFU.RCP R8, R13 ;  /* 0x0000000d00087308 */ /* 0x002e640000001000 */
[----:B-1----:R-:W-:Y:S01]  /*0e10*/  VIADD R8, R8, 0xffffffe ;  /* 0x0ffffffe08087836 */ /* 0x002fe20000000000 */
[----:B------:R-:W-:-:S05]  /*0e20*/  MOV R13, R235 ;  /* 0x000000eb000d7202 */ /* 0x000fca0000000f00 */
[----:B------:R-:W1:Y:S02]  /*0e30*/  F2I.FTZ.U32.TRUNC.NTZ R19, R8 ;  /* 0x0000000800137305 */ /* 0x000e64000021f000 */
[----:B-1----:R-:W-:Y:S01]  /*0e40*/  IADD3 R4, PT, PT, RZ, -R19, RZ ;  /* 0x80000013ff047210 */ /* 0x002fe20007ffe0ff */
[----:B---3--:R-:W-:-:S04]  /*0e50*/  IMAD R8, R189, R7, RZ ;  /* 0x00000007bd087224 */ /* 0x008fc800078e02ff */
[----:B------:R-:W-:-:S04]  /*0e60*/  IMAD R4, R4, R0, RZ ;  /* 0x0000000004047224 */ /* 0x000fc800078e02ff */
[----:B------:R-:W-:-:S04]  /*0e70*/  IMAD.HI.U32 R4, R19, R4, R18 ;  /* 0x0000000413047227 */ /* 0x000fc800078e0012 */
[----:B------:R-:W-:-:S04]  /*0e80*/  IMAD.WIDE.U32 R18, R188, R7, RZ ;  /* 0x00000007bc127225 */ /* 0x000fc800078e00ff */
[----:B------:R-:W-:-:S04]  /*0e90*/  IMAD.HI.U32 R4, R4, R5, RZ ;  /* 0x0000000504047227 */ /* 0x000fc800078e00ff */
[----:B------:R-:W-:Y:S01]  /*0ea0*/  IMAD R9, R4, R9, R5 ;  /* 0x0000000904097224 */ /* 0x000fe200078e0205 */
[----:B------:R-:W-:-:S04]  /*0eb0*/  SHF.R.S32.HI R5, RZ, 0x1f, R7 ;  /* 0x0000001fff057819 */ /* 0x000fc80000011407 */
[----:B------:R-:W-:Y:S01]  /*0ec0*/  ISETP.GT.U32.AND P1, PT, R0, R9, PT ;  /* 0x000000090000720c */ /* 0x000fe20003f24070 */
[----:B------:R-:W-:-:S04]  /*0ed0*/  IMAD R8, R188, R5, R8 ;  /* 0x00000005bc087224 */ /* 0x000fc800078e0208 */
[----:B------:R-:W-:-:S08]  /*0ee0*/  IMAD.IADD R19, R19, 0x1, R8 ;  /* 0x0000000113137824 */ /* 0x000fd000078e0208 */
[-C--:B------:R-:W-:Y:S02]  /*0ef0*/  @!P1 IADD3 R9, PT, PT, R9, -R0.reuse, RZ ;  /* 0x8000000009099210 */ /* 0x080fe40007ffe0ff */
[----:B------:R-:W-:Y:S02]  /*0f00*/  @!P1 IADD3 R4, PT, PT, R4, 0x1, RZ ;  /* 0x0000000104049810 */ /* 0x000fe40007ffe0ff */
[----:B------:R-:W-:Y:S02]  /*0f10*/  ISETP.GE.U32.AND P2, PT, R9, R0, PT ;  /* 0x000000000900720c */ /* 0x000fe40003f46070 */
[----:B------:R-:W-:Y:S02]  /*0f20*/  LOP3.LUT R9, R231, R12, RZ, 0x3c, !PT ;  /* 0x0000000ce7097212 */ /* 0x000fe400078e3cff */
[----:B------:R-:W-:Y:S02]  /*0f30*/  SHF.R.S32.HI R0, RZ, 0x1f, R6 ;  /* 0x0000001fff007819 */ /* 0x000fe40000011406 */
[----:B------:R-:W-:-:S02]  /*0f40*/  ISETP.GE.AND P0, PT, R9, RZ, PT ;  /* 0x000000ff0900720c */ /* 0x000fc40003f06270 */
[----:B------:R-:W-:Y:S01]  /*0f50*/  ISETP.NE.AND P1, PT, R12, RZ, PT ;  /* 0x000000ff0c00720c */ /* 0x000fe20003f25270 */
[C---:B------:R-:W-:Y:S02]  /*0f60*/  IMAD R8, R10.reuse, R0, R11 ;  /* 0x000000000a087224 */ /* 0x040fe400078e020b */
[----:B------:R-:W-:-:S04]  /*0f70*/  IMAD.WIDE.U32 R10, R10, R6, R18 ;  /* 0x000000060a0a7225 */ /* 0x000fc800078e0012 */
[----:B------:R-:W-:Y:S01]  /*0f80*/  @P2 VIADD R4, R4, 0x1 ;  /* 0x0000000104042836 */ /* 0x000fe20000000000 */
[----:B------:R-:W-:Y:S01]  /*0f90*/  IADD3 R11, PT, PT, R11, R8, RZ ;  /* 0x000000080b0b7210 */ /* 0x000fe20007ffe0ff */
[----:B------:R-:W-:-:S03]  /*0fa0*/  IMAD.WIDE.U32 R18, R198, R7, RZ ;  /* 0x00000007c6127225 */ /* 0x000fc600078e00ff */
[----:B------:R-:W-:Y:S01]  /*0fb0*/  MOV R9, R4 ;  /* 0x0000000400097202 */ /* 0x000fe20000000f00 */
[----:B------:R-:W-:Y:S02]  /*0fc0*/  IMAD R4, R199, R7, RZ ;  /* 0x00000007c7047224 */ /* 0x000fe400078e02ff */
[----:B------:R-:W-:Y:S01]  /*0fd0*/  IMAD R8, R189, R235, RZ ;  /* 0x000000ebbd087224 */ /* 0x000fe200078e02ff */
[----:B------:R-:W-:Y:S01]  /*0fe0*/  @!P0 IADD3 R9, PT, PT, -R9, RZ, RZ ;  /* 0x000000ff09098210 */ /* 0x000fe20007ffe1ff */
[----:B------:R-:W-:Y:S01]  /*0ff0*/  IMAD R4, R198, R5, R4 ;  /* 0x00000005c6047224 */ /* 0x000fe200078e0204 */
[----:B------:R-:W-:Y:S01]  /*1000*/  @!P1 LOP3.LUT R9, RZ, R12, RZ, 0x33, !PT ;  /* 0x0000000cff099212 */ /* 0x000fe200078e33ff */
[----:B------:R-:W-:-:S03]  /*1010*/  IMAD.WIDE.U32 R10, R188, R235, R10 ;  /* 0x000000ebbc0a7225 */ /* 0x000fc600078e000a */
[----:B------:R-:W-:Y:S01]  /*1020*/  IADD3 R19, PT, PT, R19, R4, RZ ;  /* 0x0000000413137210 */ /* 0x000fe20007ffe0ff */
[----:B------:R-:W-:Y:S01]  /*1030*/  IMAD.IADD R11, R11, 0x1, R8 ;  /* 0x000000010b0b7824 */ /* 0x000fe200078e0208 */
[----:B------:R-:W-:Y:S01]  /*1040*/  SHF.R.S32.HI R4, RZ, 0x1f, R9 ;  /* 0x0000001fff047819 */ /* 0x000fe20000011409 */
[-C--:B------:R-:W-:Y:S02]  /*1050*/  IMAD R7, R17, R9.reuse, RZ ;  /* 0x0000000911077224 */ /* 0x080fe400078e02ff */
[----:B------:R-:W-:Y:S02]  /*1060*/  IMAD R5, R15, R6, RZ ;  /* 0x000000060f057224 */ /* 0x000fe400078e02ff */
[----:B------:R-:W-:-:S04]  /*1070*/  IMAD.WIDE.U32 R8, R16, R9, R10 ;  /* 0x0000000910087225 */ /* 0x000fc800078e000a */
[----:B------:R-:W-:Y:S02]  /*1080*/  IMAD R4, R16, R4, R7 ;  /* 0x0000000410047224 */ /* 0x000fe400078e0207 */
[C---:B------:R-:W-:Y:S02]  /*1090*/  IMAD R5, R14.reuse, R0, R5 ;  /* 0x000000000e057224 */ /* 0x040fe400078e0205 */
[----:B------:R-:W-:Y:S01]  /*10a0*/  IMAD.WIDE.U32 R16, R14, R6, R18 ;  /* 0x000000060e107225 */ /* 0x000fe200078e0012 */
[----:B------:R-:W-:Y:S02]  /*10b0*/  IADD3 R6, PT, PT, R9, R4, RZ ;  /* 0x0000000409067210 */ /* 0x000fe40007ffe0ff */
[----:B------:R-:W-:Y:S01]  /*10c0*/  MOV R9, RZ ;  /* 0x000000ff00097202 */ /* 0x000fe20000000f00 */
[----:B------:R-:W-:Y:S02]  /*10d0*/  IMAD.IADD R14, R17, 0x1, R5 ;  /* 0x00000001110e7824 */ /* 0x000fe400078e0205 */
.L_x_2578:
[----:B------:R-:W-:Y:S05]  /*10e0*/  BSYNC.RECONVERGENT B0 ;  /* 0x0000000000007941 */ /* 0x000fea0003800200 */
.L_x_2576:
[----:B------:R-:W2:Y:S04]  /*10f0*/  LD.E.64 R26, desc[UR4][R194.64+0x18] ;  /* 0x00001804c21a7980 */ /* 0x000ea8000c101b00 */
[----:B------:R-:W3:Y:S04]  /*1100*/  LD.E.64 R20, desc[UR4][R194.64+0x30] ;  /* 0x00003004c2147980 */ /* 0x000ee8000c101b00 */
[----:B------:R-:W4:Y:S04]  /*1110*/  LD.E.64 R22, desc[UR4][R194.64+0x48] ;  /* 0x00004804c2167980 */ /* 0x000f28000c101b00 */
[----:B------:R-:W5:Y:S04]  /*1120*/  LD.E.64 R24, desc[UR4][R194.64+0x8] ;  /* 0x00000804c2187980 */ /* 0x000f68000c101b00 */
[----:B------:R-:W5:Y:S04]  /*1130*/  LD.E.64 R10, desc[UR4][R194.64] ;  /* 0x00000004c20a7980 */ /* 0x000f68000c101b00 */
[----:B------:R-:W5:Y:S01]  /*1140*/  LD.E.64 R4, desc[UR4][R194.64+0x10] ;  /* 0x00001004c2047980 */ /* 0x000f62000c101b00 */
        /* <DEDUP_REMOVED lines=21> */
[----:B------:R-:W-:Y:S02]  /*12a0*/  IMAD.X R17, RZ, RZ, R14, P0 ;  /* 0x000000ffff117224 */ /* 0x000fe400000e060e */
[----:B------:R-:W-:Y:S01]  /*12b0*/  @!P1 VIADD R0, R0, 0x1 ;  /* 0x0000000100009836 */ /* 0x000fe20000000000 */
[----:B------:R-:W-:Y:S02]  /*12c0*/  ISETP.GE.AND P0, PT, R7, RZ, PT ;  /* 0x000000ff0700720c */ /* 0x000fe40003f06270 */
[----:B------:R-:W-:Y:S01]  /*12d0*/  ISETP.NE.AND P1, PT, R12, RZ, PT ;  /* 0x000000ff0c00720c */ /* 0x000fe20003f25270 */
[----:B------:R-:W-:Y:S01]  /*12e0*/  IMAD R9, R9, R198, RZ ;  /* 0x000000c609097224 */ /* 0x000fe200078e02ff */
[----:B------:R-:W-:-:S03]  /*12f0*/  LOP3.LUT R237, R217, 0xc0, RZ, 0xc0, !PT ;  /* 0x000000c0d9ed7812 */ /* 0x000fc600078ec0ff */
[----:B------:R-:W-:Y:S02]  /*1300*/  @P2 VIADD R0, R0, 0x1 ;  /* 0x0000000100002836 */ /* 0x000fe40000000000 */
[C---:B------:R-:W-:Y:S02]  /*1310*/  IMAD R9, R13.reuse, R199, R9 ;  /* 0x000000c70d097224 */ /* 0x040fe400078e0209 */
[----:B------:R-:W-:Y:S01]  /*1320*/  IMAD.WIDE.U32 R14, R13, R198, R16 ;  /* 0x000000c60d0e7225 */ /* 0x000fe200078e0010 */
[----:B------:R-:W-:-:S03]  /*1330*/  LOP3.LUT R237, R237, 0x18, R212, 0xf8, !PT ;  /* 0x00000018eded7812 */ /* 0x000fc600078ef8d4 */
[----:B------:R-:W-:Y:S01]  /*1340*/  IMAD.MOV.U32 R13, RZ, RZ, R0 ;  /* 0x000000ffff0d7224 */ /* 0x000fe200078e0000 */
[----:B------:R-:W-:-:S03]  /*1350*/  IADD3 R15, PT, PT, R15, R9, RZ ;  /* 0x000000090f0f7210 */ /* 0x000fc60007ffe0ff */
[----:B------:R-:W-:Y:S01]  /*1360*/  @!P0 IMAD.MOV R13, RZ, RZ, -R13 ;  /* 0x000000ffff0d8224 */ /* 0x000fe200078e0a0d */
[----:B------:R-:W-:Y:S02]  /*1370*/  @!P1 LOP3.LUT R13, RZ, R12, RZ, 0x33, !PT ;  /* 0x0000000cff0d9212 */ /* 0x000fe400078e33ff */
[----:B------:R-:W-:Y:S02]  /*1380*/  IADD3 R16, P0, PT, R240, R8, RZ ;  /* 0x00000008f0107210 */ /* 0x000fe40007f1e0ff */
[----:B------:R-:W-:Y:S02]  /*1390*/  LOP3.LUT R7, R217, 0x1f20, RZ, 0xc0, !PT ;  /* 0x00001f20d9077812 */ /* 0x000fe400078ec0ff */
[----:B------:R-:W-:Y:S01]  /*13a0*/  LOP3.LUT R0, R237, R240, RZ, 0x3c, !PT ;  /* 0x000000f0ed007212 */ /* 0x000fe200078e3cff */
[----:B------:R-:W-:Y:S01]  /*13b0*/  IMAD.MOV.U32 R241, RZ, RZ, RZ ;  /* 0x000000fffff17224 */ /* 0x000fe200078e00ff */
[----:B------:R-:W-:Y:S01]  /*13c0*/  SHF.R.U32.HI R12, RZ, 0x2, R212 ;  /* 0x00000002ff0c7819 */ /* 0x000fe200000116d4 */
[----:B------:R-:W-:Y:S01]  /*13d0*/  IMAD.X R17, RZ, RZ, R6, P0 ;  /* 0x000000ffff117224 */ /* 0x000fe200000e0606 */
[----:B------:R-:W-:Y:S01]  /*13e0*/  SHF.R.S32.HI R8, RZ, 0x1f, R13 ;  /* 0x0000001fff087819 */ /* 0x000fe2000001140d */
[----:B------:R-:W-:Y:S01]  /*13f0*/  IMAD R9, R29, R13, RZ ;  /* 0x0000000d1d097224 */ /* 0x000fe200078e02ff */
[----:B------:R-:W-:Y:S01]  /*1400*/  LOP3.LUT R0, R7, R0, RZ, 0xfc, !PT ;  /* 0x0000000007007212 */ /* 0x000fe200078efcff */
[----:B------:R-:W-:-:S04]  /*1410*/  IMAD.WIDE.U32 R14, R13, R28, R14 ;  /* 0x0000001c0d0e7225 */ /* 0x000fc800078e000e */
[----:B------:R-:W-:Y:S02]  /*1420*/  IMAD.MOV.U32 R13, RZ, RZ, RZ ;  /* 0x000000ffff0d7224 */ /* 0x000fe400078e00ff */
[----:B------:R-:W-:Y:S02]  /*1430*/  IMAD R6, R189, R12, RZ ;  /* 0x0000000cbd067224 */ /* 0x000fe400078e02ff */
[----:B------:R-:W-:-:S04]  /*1440*/  IMAD.WIDE.U32 R16, R12, R188, R16 ;  /* 0x000000bc0c107225 */ /* 0x000fc800078e0010 */
[----:B------:R-:W-:Y:S02]  /*1450*/  IMAD R28, R8, R28, R9 ;  /* 0x0000001c081c7224 */ /* 0x000fe400078e0209 */
[----:B------:R-:W-:-:S04]  /*1460*/  IMAD.WIDE.U32 R8, R233, 0x40, R12 ;  /* 0x00000040e9087825 */ /* 0x000fc800078e000c */
[----:B------:R-:W-:Y:S01]  /*1470*/  IMAD.IADD R227, R17, 0x1, R6 ;  /* 0x0000000111e37824 */ /* 0x000fe200078e0206 */
[----:B------:R-:W1:Y:S01]  /*1480*/  S2UR UR6, SR_CgaCtaId ;  /* 0x00000000000679c3 */ /* 0x000e620000008800 */
[C---:B------:R-:W-:Y:S02]  /*1490*/  SHF.L.U32 R222, R188.reuse, 0x6, RZ ;  /* 0x00000006bcde7819 */ /* 0x040fe400000006ff */
[----:B------:R-:W-:Y:S01]  /*14a0*/  SHF.L.U64.HI R223, R188, 0x6, R189 ;  /* 0x00000006bcdf7819 */ /* 0x000fe200000102bd */
[----:B------:R-:W-:Y:S02]  /*14b0*/  UMOV UR7, 0x400 ;  /* 0x0000040000077882 */ /* 0x000fe40000000000 */
[----:B-1----:R-:W-:-:S06]  /*14c0*/  ULEA UR6, UR6, UR7, 0x18 ;  /* 0x0000000706067291 */ /* 0x002fcc000f8ec0ff */
[----:B------:R-:W-:-:S04]  /*14d0*/  IMAD.U32 R213, RZ, RZ, UR6 ;  /* 0x00000006ffd57e24 */ /* 0x000fc8000f8e00ff */
[----:B------:R-:W-:Y:S02]  /*14e0*/  IMAD R239, R0, 0x2, R213 ;  /* 0x0000000200ef7824 */ /* 0x000fe400078e02d5 */
[----:B------:R-:W-:Y:S02]  /*14f0*/  IMAD.IADD R15, R15, 0x1, R28 ;  /* 0x000000010f0f7824 */ /* 0x000fe400078e021c */
[----:B------:R-:W-:Y:S02]  /*1500*/  IMAD.SHL.U32 R215, R212, 0x10, RZ ;  /* 0x00000010d4d77824 */ /* 0x000fe400078e00ff */
[----:B------:R-:W-:-:S04]  /*1510*/  IMAD.WIDE.U32 R228, R12, R198, R14 ;  /* 0x000000c60ce47225 */ /* 0x000fc800078e000e */
[----:B------:R-:W-:Y:S02]  /*1520*/  IMAD.SHL.U32 R196, R212, 0x20, RZ ;  /* 0x00000020d4c47824 */ /* 0x000fe400078e00ff */
[-C--:B--2---:R-:W-:Y:S02]  /*1530*/  IMAD R7, R27, R232.reuse, RZ ;  /* 0x000000e81b077224 */ /* 0x084fe400078e02ff */
[----:B------:R-:W-:Y:S01]  /*1540*/  IMAD.WIDE.U32 R26, R26, R232, R240 ;  /* 0x000000e81a1a7225 */ /* 0x000fe200078e00f0 */
[----:B---3--:R-:W-:-:S03]  /*1550*/  SHF.L.U64.HI R19, R20, 0x5, R21 ;  /* 0x0000000514137819 */ /* 0x008fc60000010215 */
[----:B------:R-:W-:Y:S02]  /*1560*/  IMAD.IADD R27, R27, 0x1, R7 ;  /* 0x000000011b1b7824 */ /* 0x000fe400078e0207 */
[----:B------:R-:W-:Y:S02]  /*1570*/  IMAD.SHL.U32 R18, R20, 0x20, RZ ;  /* 0x0000002014127824 */ /* 0x000fe400078e00ff */
[----:B----4-:R-:W-:Y:S02]  /*1580*/  IMAD R6, R23, R231, RZ ;  /* 0x000000e717067224 */ /* 0x010fe400078e02ff */
[----:B------:R-:W-:Y:S01]  /*1590*/  IMAD.WIDE.U32 R22, R231, R22, R26 ;  /* 0x00000016e7167225 */ /* 0x000fe200078e001a */
[----:B-----5:R-:W-:-:S03]  /*15a0*/  LEA R226, P0, R16, R24, 0x1 ;  /* 0x0000001810e27211 */ /* 0x020fc600078008ff */
[----:B------:R-:W-:-:S04]  /*15b0*/  IMAD.WIDE.U32 R18, R20, R8, R18 ;  /* 0x0000000814127225 */ /* 0x000fc800078e0012 */
[----:B------:R-:W-:Y:S01]  /*15c0*/  IMAD R7, R9, R20, RZ ;  /* 0x0000001409077224 */ /* 0x000fe200078e02ff */
[----:B------:R-:W-:Y:S01]  /*15d0*/  LEA.HI.X R227, R16, R25, R227, 0x1, P0 ;  /* 0x0000001910e37211 */ /* 0x000fe200000f0ce3 */
[----:B------:R-:W-:Y:S02]  /*15e0*/  IMAD.IADD R23, R23, 0x1, R6 ;  /* 0x0000000117177824 */ /* 0x000fe400078e0206 */
[----:B------:R-:W-:Y:S01]  /*15f0*/  IMAD R6, R21, R8, R7 ;  /* 0x0000000815067224 */ /* 0x000fe200078e0207 */
[----:B------:R-:W-:Y:S01]  /*1600*/  IADD3 R7, P0, PT, R22, R18, RZ ;  /* 0x0000001216077210 */ /* 0x000fe20007f1e0ff */
[----:B------:R-:W-:-:S03]  /*1610*/  IMAD.WIDE.U32 R20, R20, R8, R22 ;  /* 0x0000000814147225 */ /* 0x000fc600078e0016 */
[----:B------:R-:W-:Y:S02]  /*1620*/  IADD3.X R8, PT, PT, R23, R6, R19, P0, !PT ;  /* 0x0000000617087210 */ /* 0x000fe400007fe413 */
[----:B------:R-:W-:Y:S01]  /*1630*/  IADD3 R16, P0, PT, R222, R226, RZ ;  /* 0x000000e2de107210 */ /* 0x000fe20007f1e0ff */
[----:B------:R-:W-:Y:S01]  /*1640*/  IMAD.IADD R9, R21, 0x1, R6 ;  /* 0x0000000115097824 */ /* 0x000fe200078e0206 */
[-C--:B------:R-:W-:Y:S02]  /*1650*/  LEA R18, P2, R20, R10.reuse, 0x1 ;  /* 0x0000000a14127211 */ /* 0x080fe400078408ff */
[----:B------:R-:W-:Y:S01]  /*1660*/  LEA R10, P1, R7, R10, 0x1 ;  /* 0x0000000a070a7211 */ /* 0x000fe200078208ff */
[----:B------:R-:W-:Y:S01]  /*1670*/  IMAD.X R17, R223, 0x1, R227, P0 ;  /* 0x00000001df117824 */ /* 0x000fe200000e06e3 */
[----:B------:R-:W-:Y:S02]  /*1680*/  IADD3 R6, P0, PT, R16, R222, RZ ;  /* 0x000000de10067210 */ /* 0x000fe40007f1e0ff */
[----:B------:R-:W-:-:S02]  /*1690*/  LEA.HI.X R19, R20, R11, R9, 0x1, P2 ;  /* 0x0000000b14137211 */ /* 0x000fc400010f0c09 */
[----:B------:R-:W-:Y:S01]  /*16a0*/  LEA.HI.X R11, R7, R11, R8, 0x1, P1 ;  /* 0x0000000b070b7211 */ /* 0x000fe200008f0c08 */
[--C-:B------:R-:W-:Y:S01]  /*16b0*/  IMAD.X R7, R17, 0x1, R223.reuse, P0 ;  /* 0x0000000111077824 */ /* 0x100fe200000e06df */
[-C--:B------:R-:W-:Y:S01]  /*16c0*/  IADD3 R8, P0, PT, R6, R222.reuse, RZ ;  /* 0x000000de06087210 */ /* 0x080fe20007f1e0ff */
[----:B------:R-:W-:Y:S01]  /*16d0*/  @!PT LDS RZ, [RZ] ;  /* 0x00000000fffff984 */ /* 0x000fe20000000800 */
[----:B------:R-:W-:Y:S01]  /*16e0*/  @!PT LDS RZ, [RZ] ;  /* 0x00000000fffff984 */ /* 0x000fe20000000800 */
[----:B------:R-:W-:Y:S01]  /*16f0*/  @!PT LDS RZ, [RZ] ;  /* 0x00000000fffff984 */ /* 0x000fe20000000800 */
[----:B------:R1:W-:Y:S04]  /*1700*/  LDGSTS.E.BYPASS.LTC128B.128 [R239], desc[UR4][R18.64] ;  /* 0x0000000012ef7fae */ /* 0x0003e8000b981a04 */
[--C-:B------:R-:W-:Y:S01]  /*1710*/  IMAD.X R9, R7, 0x1, R223.reuse, P0 ;  /* 0x0000000107097824 */ /* 0x100fe200000e06df */
[-C--:B------:R-:W-:Y:S01]  /*1720*/  IADD3 R22, P0, PT, R8, R222.reuse, RZ ;  /* 0x000000de08167210 */ /* 0x080fe20007f1e0ff */
[----:B------:R-:W-:Y:S04]  /*1730*/  LDGSTS.E.BYPASS.LTC128B.128 [R239+0x800], desc[UR4][R10.64] ;  /* 0x008000000aef7fae */ /* 0x000fe8000b981a04 */
[--C-:B------:R-:W-:Y:S01]  /*1740*/  IMAD.X R23, R9, 0x1, R223.reuse, P0 ;  /* 0x0000000109177824 */ /* 0x100fe200000e06df */
[-C--:B------:R-:W-:Y:S01]  /*1750*/  IADD3 R20, P0, PT, R22, R222.reuse, RZ ;  /* 0x000000de16147210 */ /* 0x080fe20007f1e0ff */
[----:B------:R-:W-:Y:S04]  /*1760*/  LDGSTS.E.BYPASS.LTC128B.128 [R239+0x1000], desc[UR4][R226.64] ;  /* 0x01000000e2ef7fae */ /* 0x000fe8000b981a04 */
[----:B------:R-:W-:Y:S01]  /*1770*/  IMAD.X R21, R23, 0x1, R223, P0 ;  /* 0x0000000117157824 */ /* 0x000fe200000e06df */
[-C--:B------:R-:W-:Y:S01]  /*1780*/  IADD3 R24, P0, PT, R20, R222.reuse, RZ ;  /* 0x000000de14187210 */ /* 0x080fe20007f1e0ff */
[----:B------:R-:W-:Y:S03]  /*1790*/  LDGSTS.E.BYPASS.LTC128B.128 [R239+0x1800], desc[UR4][R16.64] ;  /* 0x0180000010ef7fae */ /* 0x000fe6000b981a04 */
[----:B------:R-:W-:Y:S01]  /*17a0*/  IADD3.X R25, PT, PT, R21, R223, RZ, P0, !PT ;  /* 0x000000df15197210 */ /* 0x000fe200007fe4ff */
[----:B------:R2:W-:Y:S04]  /*17b0*/  LDGSTS.E.BYPASS.LTC128B.128 [R239+0x2000], desc[UR4][R6.64] ;  /* 0x0200000006ef7fae */ /* 0x0005e8000b981a04 */
[----:B------:R3:W-:Y:S01]  /*17c0*/  LDGSTS.E.BYPASS.LTC128B.128 [R239+0x2800], desc[UR4][R8.64] ;  /* 0x0280000008ef7fae */ /* 0x0007e2000b981a04 */
[----:B-1----:R-:W-:-:S03]  /*17d0*/  IADD3 R18, P0, PT, R24, R222, RZ ;  /* 0x000000de18127210 */ /* 0x002fc60007f1e0ff */
[----:B------:R3:W-:Y:S02]  /*17e0*/  LDGSTS.E.BYPASS.LTC128B.128 [R239+0x3000], desc[UR4][R22.64] ;  /* 0x0300000016ef7fae */ /* 0x0007e4000b981a04 */
[----:B------:R-:W-:Y:S02]  /*17f0*/  IMAD.X R19, R25, 0x1, R223, P0 ;  /* 0x0000000119137824 */ /* 0x000fe400000e06df */
[----:B------:R3:W-:Y:S04]  /*1800*/  LDGSTS.E.BYPASS.LTC128B.128 [R239+0x3800], desc[UR4][R20.64] ;  /* 0x0380000014ef7fae */ /* 0x0007e8000b981a04 */
[----:B------:R3:W-:Y:S04]  /*1810*/  LDGSTS.E.BYPASS.LTC128B.128 [R239+0x4000], desc[UR4][R24.64] ;  /* 0x0400000018ef7fae */ /* 0x0007e8000b981a04 */
[----:B------:R3:W-:Y:S04]  /*1820*/  LDGSTS.E.BYPASS.LTC128B.128 [R239+0x4800], desc[UR4][R18.64] ;  /* 0x0480000012ef7fae */ /* 0x0007e8000b981a04 */
[----:B------:R-:W0:Y:S01]  /*1830*/  LDGDEPBAR ;  /* 0x00000000000079af */ /* 0x000e220000000000 */
[----:B--2---:R-:W-:Y:S01]  /*1840*/  IMAD R7, R199, R12, RZ ;  /* 0x0000000cc7077224 */ /* 0x004fe200078e02ff */
[----:B------:R-:W-:Y:S01]  /*1850*/  LOP3.LUT R11, R215, 0x100, RZ, 0xc0, !PT ;  /* 0x00000100d70b7812 */ /* 0x000fe200078ec0ff */
[----:B------:R-:W-:-:S02]  /*1860*/  IMAD.SHL.U32 R214, R212, 0x4, RZ ;  /* 0x00000004d4d67824 */ /* 0x000fc400078e00ff */
[----:B------:R-:W-:Y:S01]  /*1870*/  IMAD.IADD R7, R229, 0x1, R7 ;  /* 0x00000001e5077824 */ /* 0x000fe200078e0207 */
[----:B------:R-:W-:Y:S01]  /*1880*/  LEA R229, P0, R228, R4, 0x1 ;  /* 0x00000004e4e57211 */ /* 0x000fe200078008ff */
[----:B------:R-:W-:Y:S01]  /*1890*/  IMAD.SHL.U32 R220, R198, 0x40, RZ ;  /* 0x00000040c6dc7824 */ /* 0x000fe200078e00ff */
[----:B------:R-:W-:Y:S02]  /*18a0*/  LOP3.LUT R13, R196, 0xc0, RZ, 0xc0, !PT ;  /* 0x000000c0c40d7812 */ /* 0x000fe400078ec0ff */
[----:B------:R-:W-:Y:S02]  /*18b0*/  LEA.HI.X R228, R228, R5, R7, 0x1, P0 ;  /* 0x00000005e4e47211 */ /* 0x000fe400000f0c07 */
[----:B------:R-:W-:Y:S02]  /*18c0*/  LOP3.LUT R0, R214, 0x18, RZ, 0xc0, !PT ;  /* 0x00000018d6007812 */ /* 0x000fe400078ec0ff */
[----:B------:R-:W-:Y:S02]  /*18d0*/  LOP3.LUT R11, R11, 0x20, R196, 0xf8, !PT ;  /* 0x000000200b0b7812 */ /* 0x000fe400078ef8c4 */
[----:B------:R-:W-:-:S02]  /*18e0*/  LOP3.LUT R6, R13, 0x8, R212, 0xf8, !PT ;  /* 0x000000080d067812 */ /* 0x000fc400078ef8d4 */
[----:B------:R-:W-:Y:S02]  /*18f0*/  SHF.L.U64.HI R221, R198, 0x6, R199 ;  /* 0x00000006c6dd7819 */ /* 0x000fe400000102c7 */
[----:B------:R-:W-:Y:S01]  /*1900*/  IADD3 R10, P0, PT, R220, R229, RZ ;  /* 0x000000e5dc0a7210 */ /* 0x000fe20007f1e0ff */
[----:B------:R-:W-:-:S04]  /*1910*/  DEPBAR.LE SB0, 0x0 ;  /* 0x000080000000791a */ /* 0x000fc80000000000 */
[----:B---3--:R-:W-:-:S08]  /*1920*/  LOP3.LUT R4, R11, R6, R0, 0xf6, !PT ;  /* 0x000000060b047212 */ /* 0x008fd000078ef600 */
[----:B------:R-:W-:Y:S05]  /*1930*/  WARPSYNC.ALL ;  /* 0x0000000000007948 */ /* 0x000fea0003800000 */
[----:B------:R-:W-:Y:S01]  /*1940*/  IMAD.X R11, R221, 0x1, R228, P0 ;  /* 0x00000001dd0b7824 */ /* 0x000fe200000e06e4 */
[----:B------:R-:W-:Y:S02]  /*1950*/  IADD3 R6, P0, PT, R10, R220, RZ ;  /* 0x000000dc0a067210 */ /* 0x000fe40007f1e0ff */
[----:B------:R-:W-:-:S03]  /*1960*/  SHF.R.U32.HI R216, RZ, 0x1, R212 ;  /* 0x00000001ffd87819 */ /* 0x000fc600000116d4 */
[----:B------:R-:W-:Y:S01]  /*1970*/  IMAD.X R7, R11, 0x1, R221, P0 ;  /* 0x000000010b077824 */ /* 0x000fe200000e06dd */
[----:B------:R-:W-:Y:S02]  /*1980*/  IADD3 R14, P0, PT, R6, R220, RZ ;  /* 0x000000dc060e7210 */ /* 0x000fe40007f1e0ff */
[----:B------:R-:W-:-:S03]  /*1990*/  LOP3.LUT R9, R216, 0x8, RZ, 0xc0, !PT ;  /* 0x00000008d8097812 */ /* 0x000fc600078ec0ff */
[--C-:B------:R-:W-:Y:S01]  /*19a0*/  IMAD.X R15, R7, 0x1, R221.reuse, P0 ;  /* 0x00000001070f7824 */ /* 0x100fe200000e06dd */
[----:B------:R-:W-:Y:S02]  /*19b0*/  IADD3 R12, P0, PT, R14, R220, RZ ;  /* 0x000000dc0e0c7210 */ /* 0x000fe40007f1e0ff */
[----:B------:R-:W-:Y:S02]  /*19c0*/  LOP3.LUT R9, R9, 0xc0, R196, 0xf8, !PT ;  /* 0x000000c009097812 */ /* 0x000fe400078ef8c4 */
[----:B------:R-:W-:Y:S01]  /*19d0*/  MOV R8, R229 ;  /* 0x000000e500087202 */ /* 0x000fe20000000f00 */
[----:B------:R-:W-:Y:S01]  /*19e0*/  IMAD.X R13, R15, 0x1, R221, P0 ;  /* 0x000000010f0d7824 */ /* 0x000fe200000e06dd */
[----:B------:R-:W-:Y:S01]  /*19f0*/  LOP3.LUT R0, R9, R0, RZ, 0x3c, !PT ;  /* 0x0000000009007212 */ /* 0x000fe200078e3cff */
[----:B------:R-:W-:Y:S01]  /*1a00*/  IMAD.MOV.U32 R9, RZ, RZ, R228 ;  /* 0x000000ffff097224 */ /* 0x000fe200078e00e4 */
[----:B------:R-:W-:Y:S01]  /*1a10*/  BAR.SYNC.DEFER_BLOCKING 0x0 ;  /* 0x0000000000007b1d */ /* 0x000fe20000010000 */
[----:B------:R-:W-:-:S02]  /*1a20*/  IADD3 R16, P0, PT, R12, R220, RZ ;  /* 0x000000dc0c107210 */ /* 0x000fc40007f1e0ff */
[----:B------:R-:W-:-:S03]  /*1a30*/  LOP3.LUT R215, R215, 0x3e00, RZ, 0xc0, !PT ;  /* 0x00003e00d7d77812 */ /* 0x000fc600078ec0ff */
[----:B------:R-:W-:Y:S01]  /*1a40*/  IMAD.X R17, R13, 0x1, R221, P0 ;  /* 0x000000010d117824 */ /* 0x000fe200000e06dd */
[----:B------:R-:W-:-:S04]  /*1a50*/  LOP3.LUT R5, R215, 0x20, R196, 0xf8, !PT ;  /* 0x00000020d7057812 */ /* 0x000fc800078ef8c4 */
[----:B------:R-:W-:Y:S01]  /*1a60*/  LOP3.LUT R5, R5, 0x100, R196, 0xf8, !PT ;  /* 0x0000010005057812 */ /* 0x000fe200078ef8c4 */
[----:B------:R-:W-:Y:S01]  /*1a70*/  @!PT LDS RZ, [RZ] ;  /* 0x00000000fffff984 */ /* 0x000fe20000000800 */
[----:B------:R-:W-:Y:S01]  /*1a80*/  @!PT LDS RZ, [RZ] ;  /* 0x00000000fffff984 */ /* 0x000fe20000000800 */
[----:B------:R-:W-:Y:S01]  /*1a90*/  @!PT LDS RZ, [RZ] ;  /* 0x00000000fffff984 */ /* 0x000fe20000000800 */
[----:B------:R1:W-:Y:S04]  /*1aa0*/  LDGSTS.E.BYPASS.LTC128B.128 [R239+0x5000], desc[UR4][R8.64] ;  /* 0x0500000008ef7fae */ /* 0x0003e8000b981a04 */
[----:B------:R2:W-:Y:S04]  /*1ab0*/  LDGSTS.E.BYPASS.LTC128B.128 [R239+0x5800], desc[UR4][R10.64] ;  /* 0x058000000aef7fae */ /* 0x0005e8000b981a04 */
[----:B------:R3:W-:Y:S01]  /*1ac0*/  LDGSTS.E.BYPASS.LTC128B.128 [R239+0x6000], desc[UR4][R6.64] ;  /* 0x0600000006ef7fae */ /* 0x0007e2000b981a04 */
[----:B------:R-:W-:-:S03]  /*1ad0*/  LEA R41, R4, R213, 0x1 ;  /* 0x000000d504297211 */ /* 0x000fc600078e08ff */
[----:B------:R-:W-:Y:S04]  /*1ae0*/  LDGSTS.E.BYPASS.LTC128B.128 [R239+0x6800], desc[UR4][R14.64] ;  /* 0x068000000eef7fae */ /* 0x000fe8000b981a04 */
[----:B------:R4:W-:Y:S04]  /*1af0*/  LDGSTS.E.BYPASS.LTC128B.128 [R239+0x7000], desc[UR4][R12.64] ;  /* 0x070000000cef7fae */ /* 0x0009e8000b981a04 */
[----:B------:R5:W-:Y:S01]  /*1b00*/  LDGSTS.E.BYPASS.LTC128B.128 [R239+0x7800], desc[UR4][R16.64] ;  /* 0x0780000010ef7fae */ /* 0x000be2000b981a04 */
[----:B-1----:R-:W-:-:S05]  /*1b10*/  IADD3 R8, P0, PT, R16, R220, RZ ;  /* 0x000000dc10087210 */ /* 0x002fca0007f1e0ff */
[--C-:B------:R-:W-:Y:S01]  /*1b20*/  IMAD.X R9, R17, 0x1, R221.reuse, P0 ;  /* 0x0000000111097824 */ /* 0x100fe200000e06dd */
[----:B--2---:R-:W-:Y:S02]  /*1b30*/  IADD3 R10, P0, PT, R8, R220, RZ ;  /* 0x000000dc080a7210 */ /* 0x004fe40007f1e0ff */
[----:B---3--:R-:W-:Y:S02]  /*1b40*/  LOP3.LUT R6, R5, R0, RZ, 0xfc, !PT ;  /* 0x0000000005067212 */ /* 0x008fe400078efcff */
[----:B------:R-:W-:Y:S01]  /*1b50*/  LDGSTS.E.BYPASS.LTC128B.128 [R239+0x8000], desc[UR4][R8.64] ;  /* 0x0800000008ef7fae */ /* 0x000fe2000b981a04 */
[----:B------:R-:W-:Y:S02]  /*1b60*/  IMAD.X R11, R9, 0x1, R221, P0 ;  /* 0x00000001090b7824 */ /* 0x000fe400000e06dd */
[----:B------:R-:W-:-:S03]  /*1b70*/  IMAD R43, R6, 0x2, R213 ;  /* 0x00000002062b7824 */ /* 0x000fc600078e02d5 */
[----:B------:R1:W-:Y:S04]  /*1b80*/  LDGSTS.E.BYPASS.LTC128B.128 [R239+0x8800], desc[UR4][R10.64] ;  /* 0x088000000aef7fae */ /* 0x0003e8000b981a04 */
[----:B------:R-:W-:Y:S04]  /*1b90*/  LDSM.16.M88.4 R36, [R43] ;  /* 0x000000002b24783b */ /* 0x000fe80000000200 */
[----:B----4-:R-:W5:Y:S01]  /*1ba0*/  LDSM.16.M88.4 R12, [R41+0x1800] ;  /* 0x00180000290c783b */ /* 0x010f620000000200 */
[----:B------:R-:W-:Y:S01]  /*1bb0*/  IMAD.MOV.U32 R192, RZ, RZ, 0x20 ;  /* 0x00000020ffc07424 */ /* 0x000fe200078e00ff */
[----:B------:R-:W-:-:S02]  /*1bc0*/  LOP3.LUT P0, RZ, R212, 0x4, RZ, 0xc0, !PT ;  /* 0x00000004d4ff7812 */ /* 0x000fc4000780c0ff */
[----:B------:R-:W2:Y:S04]  /*1bd0*/  LDSM.16.M88.4 R28, [R41+0x1000] ;  /* 0x00100000291c783b */ /* 0x000ea80000000200 */
[----:B------:R-:W3:Y:S01]  /*1be0*/  LDSM.16.M88.4 R20, [R41+0x1400] ;  /* 0x001400002914783b */ /* 0x000ee20000000200 */
[----:B------:R-:W-:-:S03]  /*1bf0*/  SEL R192, R192, 0xffffffe0, !P0 ;  /* 0xffffffe0c0c07807 */ /* 0x000fc60004000000 */
[----:B------:R-:W-:Y:S02]  /*1c00*/  LDSM.16.M88.4 R4, [R41+0x1c00] ;  /* 0x001c00002904783b */ /* 0x000fe40000000200 */
[C---:B------:R-:W-:Y:S02]  /*1c10*/  IMAD.IADD R180, R192.reuse, 0x1, R43 ;  /* 0x00000001c0b47824 */ /* 0x040fe400078e022b */
[----:B------:R-:W-:Y:S01]  /*1c20*/  IMAD.IADD R191, R192, 0x1, R41 ;  /* 0x00000001c0bf7824 */ /* 0x000fe200078e0229 */
[----:B------:R-:W-:Y:S04]  /*1c30*/  LDSM.16.M88.4 R124, [R41+0x2000] ;  /* 0x00200000297c783b */ /* 0x000fe80000000200 */
[----:B------:R-:W-:Y:S04]  /*1c40*/  LDSM.16.M88.4 R180, [R180] ;  /* 0x00000000b4b4783b */ /* 0x000fe80000000200 */
[----:B------:R-:W4:Y:S04]  /*1c50*/  LDSM.16.M88.4 R132, [R191+0x1800] ;  /* 0x00180000bf84783b */ /* 0x000f280000000200 */
[----:B------:R-:W1:Y:S04]  /*1c60*/  LDSM.16.M88.4 R116, [R41+0x2400] ;  /* 0x002400002974783b */ /* 0x000e680000000200 */
        /* <DEDUP_REMOVED lines=11> */
[----:B------:R-:W1:Y:S01]  /*1d20*/  LDSM.16.M88.4 R136, [R191+0x1400] ;  /* 0x00140000bf88783b */ /* 0x000e620000000200 */
[C---:B-----5:R-:W-:Y:S03]  /*1d30*/  HMMA.16816.F32 R16, R36.reuse, R12, RZ ;  /* 0x0000000c2410723c */ /* 0x060fe600000018ff */
[----:B------:R-:W-:Y:S04]  /*1d40*/  LDSM.16.M88.4 R184, [R191+0x1c00] ;  /* 0x001c0000bfb8783b */ /* 0x000fe80000000200 */
[----:B------:R-:W-:Y:S01]  /*1d50*/  LDSM.16.M88.4 R176, [R191+0x2000] ;  /* 0x00200000bfb0783b */ /* 0x000fe20000000200 */
[C---:B------:R-:W-:Y:S03]  /*1d60*/  HMMA.16816.F32 R12, R36.reuse, R14, RZ ;  /* 0x0000000e240c723c */ /* 0x040fe600000018ff */
[----:B------:R-:W-:Y:S04]  /*1d70*/  LDSM.16.M88.4 R172, [R191+0x2400] ;  /* 0x00240000bfac783b */ /* 0x000fe80000000200 */
[----:B------:R-:W-:Y:S01]  /*1d80*/  LDSM.16.M88.4 R168, [R191+0x2800] ;  /* 0x00280000bfa8783b */ /* 0x000fe20000000200 */
[C---:B--2---:R-:W-:Y:S03]  /*1d90*/  HMMA.16816.F32 R32, R36.reuse, R28, RZ ;  /* 0x0000001c2420723c */ /* 0x044fe600000018ff */
[----:B------:R-:W-:Y:S04]  /*1da0*/  LDSM.16.M88.4 R164, [R191+0x2c00] ;  /* 0x002c0000bfa4783b */ /* 0x000fe80000000200 */
[----:B------:R-:W-:Y:S01]  /*1db0*/  LDSM.16.M88.4 R160, [R191+0x3000] ;  /* 0x00300000bfa0783b */ /* 0x000fe20000000200 */
[C---:B---3--:R-:W-:Y:S03]  /*1dc0*/  HMMA.16816.F32 R24, R36.reuse, R20, RZ ;  /* 0x000000142418723c */ /* 0x048fe600000018ff */
[----:B------:R-:W-:Y:S04]  /*1dd0*/  LDSM.16.M88.4 R156, [R191+0x3400] ;  /* 0x00340000bf9c783b */ /* 0x000fe80000000200 */
[----:B------:R-:W-:Y:S01]  /*1de0*/  LDSM.16.M88.4 R152, [R191+0x3800] ;  /* 0x00380000bf98783b */ /* 0x000fe20000000200 */
[C---:B------:R-:W-:Y:S03]  /*1df0*/  HMMA.16816.F32 R28, R36.reuse, R30, RZ ;  /* 0x0000001e241c723c */ /* 0x040fe600000018ff */
[----:B------:R-:W-:Y:S04]  /*1e00*/  LDSM.16.M88.4 R148, [R191+0x3c00] ;  /* 0x003c0000bf94783b */ /* 0x000fe80000000200 */
[----:B------:R-:W0:Y:S01]  /*1e10*/  LDGDEPBAR ;  /* 0x00000000000079af */ /* 0x000e220000000000 */
[----:B------:R-:W-:Y:S08]  /*1e20*/  HMMA.16816.F32 R20, R36, R22, RZ ;  /* 0x000000162414723c */ /* 0x000ff000000018ff */
[C---:B----4-:R-:W-:Y:S08]  /*1e30*/  HMMA.16816.F32 R16, R180.reuse, R132, R16 ;  /* 0x00000084b410723c */ /* 0x050ff00000001810 */
[----:B------:R-:W-:Y:S01]  /*1e40*/  HMMA.16816.F32 R12, R180, R134, R12 ;  /* 0x00000086b40c723c */ /* 0x000fe2000000180c */
[----:B------:R-:W2:Y:S07]  /*1e50*/  LDSM.16.M88.4 R132, [R191+0x4c00] ;  /* 0x004c0000bf84783b */ /* 0x000eae0000000200 */
        /* <DEDUP_REMOVED lines=29> */
[----:B------:R-:W3:Y:S07]  /*2030*/  LDSM.16.M88.4 R140, [R191+0x4400] ;  /* 0x00440000bf8c783b */ /* 0x000eee0000000200 */
[C---:B------:R-:W-:Y:S08]  /*2040*/  HMMA.16816.F32 R24, R180.reuse, R136, R24 ;  /* 0x00000088b418723c */ /* 0x040ff00000001818 */
[----:B------:R-:W-:Y:S01]  /*2050*/  HMMA.16816.F32 R20, R180, R138, R20 ;  /* 0x0000008ab414723c */ /* 0x000fe20000001814 */
[----:B------:R-:W4:Y:S01]  /*2060*/  LDSM.16.M88.4 R136, [R191+0x4800] ;  /* 0x00480000bf88783b */ /* 0x000f220000000200 */
[----:B------:R-:W-:Y:S01]  /*2070*/  ISETP.NE.AND P0, PT, R190, 0x1, PT ;  /* 0x00000001be00780c */ /* 0x000fe20003f05270 */
[----:B------:R-:W-:-:S05]  /*2080*/  DEPBAR.LE SB0, 0x0 ;  /* 0x000080000000791a */ /* 0x000fca0000000000 */
[----:B--2---:R-:W-:Y:S01]  /*2090*/  HMMA.16816.F32 R40, R180, R132, R40 ;  /* 0x00000084b428723c */ /* 0x004fe20000001828 */
[----:B------:R-:W-:Y:S01]  /*20a0*/  LOP3.LUT R133, R196, 0x100, RZ, 0xc0, !PT ;  /* 0x00000100c4857812 */ /* 0x000fe200078ec0ff */
[----:B------:R-:W-:Y:S03]  /*20b0*/  BSSY.RECONVERGENT B1, `(.L_x_2579) ;  /* 0x0000087000017945 */ /* 0x000fe60003800200 */
[----:B------:R-:W-:-:S03]  /*20c0*/  LOP3.LUT R133, R133, 0x20, R196, 0xf8, !PT ;  /* 0x0000002085857812 */ /* 0x000fc600078ef8c4 */
[----:B------:R-:W-:Y:S01]  /*20d0*/  HMMA.16816.F32 R8, R180, R184, R8 ;  /* 0x000000b8b408723c */ /* 0x000fe20000001808 */
[----:B------:R-:W-:Y:S01]  /*20e0*/  LOP3.LUT R132, R133, R0, RZ, 0xfc, !PT ;  /* 0x0000000085847212 */ /* 0x000fe200078efcff */
[C---:B------:R-:W-:Y:S01]  /*20f0*/  IMAD.SHL.U32 R224, R188.reuse, 0x20, RZ ;  /* 0x00000020bce07824 */ /* 0x040fe200078e00ff */
[----:B------:R-:W-:-:S05]  /*2100*/  SHF.L.U64.HI R225, R188, 0x5, R189 ;  /* 0x00000005bce17819 */ /* 0x000fca00000102bd */
        /* <DEDUP_REMOVED lines=15> */
[----:B------:R-:W-:Y:S01]  /*2200*/  HMMA.16816.F32 R72, R180, R148, R72 ;  /* 0x00000094b448723c */ /* 0x000fe20000001848 */
[----:B------:R-:W-:-:S07]  /*2210*/  IMAD.SHL.U32 R149, R198, 0x20, RZ ;  /* 0x00000020c6957824 */ /* 0x000fce00078e00ff */
[----:B------:R-:W-:Y:S01]  /*2220*/  HMMA.16816.F32 R68, R180, R150, R68 ;  /* 0x00000096b444723c */ /* 0x000fe20000001844 */
[----:B------:R-:W-:-:S07]  /*2230*/  SHF.L.U64.HI R150, R198, 0x5, R199 ;  /* 0x00000005c6967819 */ /* 0x000fce00000102c7 */
[C---:B-1----:R-:W-:Y:S08]  /*2240*/  HMMA.16816.F32 R64, R180.reuse, R144, R64 ;  /* 0x00000090b440723c */ /* 0x042ff00000001840 */
[C---:B------:R-:W-:Y:S08]  /*2250*/  HMMA.16816.F32 R60, R180.reuse, R146, R60 ;  /* 0x00000092b43c723c */ /* 0x040ff0000000183c */
[C---:B---3--:R-:W-:Y:S08]  /*2260*/  HMMA.16816.F32 R56, R180.reuse, R140, R56 ;  /* 0x0000008cb438723c */ /* 0x048ff00000001838 */
[C---:B------:R-:W-:Y:S08]  /*2270*/  HMMA.16816.F32 R52, R180.reuse, R142, R52 ;  /* 0x0000008eb434723c */ /* 0x040ff00000001834 */
[C---:B----4-:R-:W-:Y:S08]  /*2280*/  HMMA.16816.F32 R48, R180.reuse, R136, R48 ;  /* 0x00000088b430723c */ /* 0x050ff00000001830 */
[C---:B------:R-:W-:Y:S08]  /*2290*/  HMMA.16816.F32 R44, R180.reuse, R138, R44 ;  /* 0x0000008ab42c723c */ /* 0x040ff0000000182c */
[----:B------:R-:W-:Y:S01]  /*22a0*/  HMMA.16816.F32 R36, R180, R134, R36 ;  /* 0x00000086b424723c */ /* 0x000fe20000001824 */
[----:B------:R-:W-:Y:S06]  /*22b0*/  BAR.SYNC.DEFER_BLOCKING 0x0 ;  /* 0x0000000000007b1d */ /* 0x000fec0000010000 */
[----:B------:R-:W-:-:S13]  /*22c0*/  @!P0 BRA `(.L_x_2580) ;  /* 0x0000000400948947 */ /* 0x000fda0003800000 */
        /* <DEDUP_REMOVED lines=13> */
.L_x_2582:
[----:B------:R-:W2:Y:S01]  /*23a0*/  LD.E R140, desc[UR4][R2.64+0x170] ;  /* 0x00017004028c7980 */ /* 0x000ea2000c101900 */
[C---:B------:R-:W-:Y:S02]  /*23b0*/  LEA R137, R190.reuse, 0xfffffe00, 0x8 ;  /* 0xfffffe00be897811 */ /* 0x040fe400078e40ff */
[----:B------:R-:W-:-:S04]  /*23c0*/  LEA R139, R190, 0xffffff00, 0x8 ;  /* 0xffffff00be8b7811 */ /* 0x000fc800078e40ff */
[----:B------:R-:W-:Y:S02]  /*23d0*/  IABS R134, R139 ;  /* 0x0000008b00867213 */ /* 0x000fe40000000000 */
[-C--:B--2---:R-:W-:Y:S02]  /*23e0*/  IABS R135, R140.reuse ;  /* 0x0000008c00877213 */ /* 0x084fe40000000000 */
[-C--:B------:R-:W-:Y:S02]  /*23f0*/  IABS R133, R140.reuse ;  /* 0x0000008c00857213 */ /* 0x080fe40000000000 */
[----:B------:R-:W1:Y:S01]  /*2400*/  I2F.RP R136, R135 ;  /* 0x0000008700887306 */ /* 0x000e620000209400 */
[----:B------:R-:W-:Y:S02]  /*2410*/  LOP3.LUT R139, R139, R140, RZ, 0x3c, !PT ;  /* 0x0000008c8b8b7212 */ /* 0x000fe400078e3cff */
[----:B------:R-:W-:Y:S02]  /*2420*/  IMAD.MOV R133, RZ, RZ, -R133 ;  /* 0x000000ffff857224 */ /* 0x000fe400078e0a85 */
[----:B------:R-:W-:-:S03]  /*2430*/  ISETP.GE.AND P3, PT, R139, RZ, PT ;  /* 0x000000ff8b00720c */ /* 0x000fc60003f66270 */
[----:B-1----:R-:W1:Y:S02]  /*2440*/  MUFU.RCP R142, R136 ;  /* 0x00000088008e7308 */ /* 0x002e640000001000 */
[----:B-1----:R-:W-:-:S06]  /*2450*/  VIADD R142, R142, 0xffffffe ;  /* 0x0ffffffe8e8e7836 */ /* 0x002fcc0000000000 */
[----:B------:R-:W1:Y:S02]  /*2460*/  F2I.FTZ.U32.TRUNC.NTZ R143, R142 ;  /* 0x0000008e008f7305 */ /* 0x000e64000021f000 */
[----:B-1----:R-:W-:Y:S01]  /*2470*/  IMAD.MOV R0, RZ, RZ, -R143 ;  /* 0x000000ffff007224 */ /* 0x002fe200078e0a8f */
[----:B------:R-:W-:-:S03]  /*2480*/  MOV R142, RZ ;  /* 0x000000ff008e7202 */ /* 0x000fc60000000f00 */
[----:B------:R-:W-:Y:S01]  /*2490*/  IMAD R141, R0, R135, RZ ;  /* 0x00000087008d7224 */ /* 0x000fe200078e02ff */
[----:B------:R-:W-:Y:S02]  /*24a0*/  IABS R0, R137 ;  /* 0x0000008900007213 */ /* 0x000fe40000000000 */
[----:B------:R-:W-:Y:S01]  /*24b0*/  LOP3.LUT R137, R137, R140, RZ, 0x3c, !PT ;  /* 0x0000008c89897212 */ /* 0x000fe200078e3cff */
[----:B------:R-:W-:Y:S02]  /*24c0*/  IMAD.HI.U32 R141, R143, R141, R142 ;  /* 0x0000008d8f8d7227 */ /* 0x000fe400078e008e */
        /* <DEDUP_REMOVED lines=9> */
[----:B------:R-:W-:Y:S02]  /*2560*/  @!P2 IMAD.IADD R0, R0, 0x1, -R135 ;  /* 0x000000010000a824 */ /* 0x000fe400078e0a87 */
[-C--:B------:R-:W-:Y:S01]  /*2570*/  @!P4 IADD3 R134, PT, PT, R134, -R135.reuse, RZ ;  /* 0x800000878686c210 */ /* 0x080fe20007ffe0ff */
[----:B------:R-:W-:Y:S01]  /*2580*/  @!P2 VIADD R136, R136, 0x1 ;  /* 0x000000018888a836 */ /* 0x000fe20000000000 */
[----:B------:R-:W-:Y:S01]  /*2590*/  ISETP.NE.AND P2, PT, R140, RZ, PT ;  /* 0x000000ff8c00720c */ /* 0x000fe20003f45270 */
[----:B------:R-:W-:Y:S01]  /*25a0*/  @!P4 VIADD R138, R138, 0x1 ;  /* 0x000000018a8ac836 */ /* 0x000fe20000000000 */
[-C--:B------:R-:W-:Y:S02]  /*25b0*/  ISETP.GE.U32.AND P5, PT, R0, R135.reuse, PT ;  /* 0x000000870000720c */ /* 0x080fe40003fa6070 */
[----:B------:R-:W-:-:S11]  /*25c0*/  ISETP.GE.U32.AND P6, PT, R134, R135, PT ;  /* 0x000000878600720c */ /* 0x000fd60003fc6070 */
[----:B------:R-:W-:Y:S02]  /*25d0*/  @P5 IADD3 R136, PT, PT, R136, 0x1, RZ ;  /* 0x0000000188885810 */ /* 0x000fe40007ffe0ff */
[----:B------:R-:W-:-:S03]  /*25e0*/  @P6 VIADD R138, R138, 0x1 ;  /* 0x000000018a8a6836 */ /* 0x000fc60000000000 */
        /* <DEDUP_REMOVED lines=24> */
.L_x_2583:
[----:B------:R-:W-:Y:S05]  /*2770*/  BSYNC.RECONVERGENT B0 ;  /* 0x0000000000007941 */ /* 0x000fea0003800200 */
.L_x_2581:
[C---:B------:R-:W-:Y:S01]  /*2780*/  LEA R142, P1, R224.reuse, R226, 0x1 ;  /* 0x000000e2e08e7211 */ /* 0x040fe200078208ff */
[----:B------:R-:W-:Y:S01]  /*2790*/  @!PT LDS RZ, [RZ] ;  /* 0x00000000fffff984 */ /* 0x000fe20000000800 */
[----:B------:R-:W-:Y:S01]  /*27a0*/  @!PT LDS RZ, [RZ] ;  /* 0x00000000fffff984 */ /* 0x000fe20000000800 */
[----:B------:R-:W-:Y:S01]  /*27b0*/  @!PT LDS RZ, [RZ] ;  /* 0x00000000fffff984 */ /* 0x000fe20000000800 */
[----:B------:R1:W-:Y:S03]  /*27c0*/  LDGSTS.E.BYPASS.LTC128B.128 [R239+0x1000], desc[UR4][R226.64] ;  /* 0x01000000e2ef7fae */ /* 0x0003e6000b981a04 */
[----:B------:R-:W-:Y:S02]  /*27d0*/  LEA.HI.X R143, R224, R227, R225, 0x1, P1 ;  /* 0x000000e3e08f7211 */ /* 0x000fe400008f0ce1 */
[----:B------:R-:W-:-:S03]  /*27e0*/  IADD3 R140, P1, PT, R142, R222, RZ ;  /* 0x000000de8e8c7210 */ /* 0x000fc60007f3e0ff */
[----:B------:R1:W-:Y:S02]  /*27f0*/  LDGSTS.E.BYPASS.LTC128B.128 [R239+0x1800], desc[UR4][R142.64] ;  /* 0x018000008eef7fae */ /* 0x0003e4000b981a04 */
[----:B------:R-:W-:Y:S01]  /*2800*/  IMAD.X R141, R143, 0x1, R223, P1 ;  /* 0x000000018f8d7824 */ /* 0x000fe200008e06df */
[----:B------:R-:W-:-:S04]  /*2810*/  IADD3 R138, P1, PT, R140, R222, RZ ;  /* 0x000000de8c8a7210 */ /* 0x000fc80007f3e0ff */
[----:B------:R1:W-:Y:S01]  /*2820*/  LDGSTS.E.BYPASS.LTC128B.128 [R239+0x2000], desc[UR4][R140.64] ;  /* 0x020000008cef7fae */ /* 0x0003e2000b981a04 */
        /* <DEDUP_REMOVED lines=12> */
[----:B------:R-:W-:-:S05]  /*28f0*/  IMAD.X R147, R145, 0x1, R223, P1 ;  /* 0x0000000191937824 */ /* 0x000fca00008e06df */
[----:B------:R1:W-:Y:S04]  /*2900*/  LDGSTS.E.BYPASS.LTC128B.128 [R239+0x4800], desc[UR4][R146.64] ;  /* 0x0480000092ef7fae */ /* 0x0003e8000b981a04 */
[----:B------:R-:W0:Y:S02]  /*2910*/  LDGDEPBAR ;  /* 0x00000000000079af */ /* 0x000e240000000000 */
.L_x_2580:
[----:B------:R-:W-:Y:S05]  /*2920*/  BSYNC.RECONVERGENT B1 ;  /* 0x0000000000017941 */ /* 0x000fea0003800200 */
.L_x_2579:
        /* <DEDUP_REMOVED lines=65> */
[----:B------:R-:W-:Y:S01]  /*2d40*/  LEA R153, R132, R213, 0x1 ;  /* 0x000000d584997211 */ /* 0x000fe200078e08ff */
[----:B------:R-:W1:Y:S03]  /*2d50*/  SHFL.BFLY PT, R135, R136, 0x2, 0x1f ;  /* 0x0c401f0088877f89 */ /* 0x000e6600000e0000 */
[----:B------:R-:W-:Y:S01]  /*2d60*/  IADD3 R154, PT, PT, R192, R153, RZ ;  /* 0x00000099c09a7210 */ /* 0x000fe20007ffe0ff */
[----:B------:R-:W3:Y:S01]  /*2d70*/  SHFL.BFLY PT, R133, R134, 0x2, 0x1f ;  /* 0x0c401f0086857f89 */ /* 0x000ee200000e0000 */
[----:B-1----:R-:W-:-:S02]  /*2d80*/  FMNMX.FTZ R135, R136, R135, !PT ;  /* 0x0000008788877209 */ /* 0x002fc40007810000 */
        /* <DEDUP_REMOVED lines=20> */
[----:B------:R-:W2:Y:S01]  /*2ed0*/  LDSM.16.MT88.4 R32, [R154+0x5000] ;  /* 0x005000009a20783b */ /* 0x000ea20000004200 */
[-C--:B------:R-:W-:Y:S01]  /*2ee0*/  FFMA.FTZ R168, R29, R152.reuse, -R155 ;  /* 0x000000981da87223 */ /* 0x080fe2000001089b */
[----:B------:R-:W-:Y:S01]  /*2ef0*/  MUFU.EX2 R174, R174 ;  /* 0x000000ae00ae7308 */ /* 0x000fe20000000800 */
[-C--:B------:R-:W-:Y:S01]  /*2f00*/  FFMA.FTZ R162, R27, R152.reuse, -R151 ;  /* 0x000000981ba27223 */ /* 0x080fe20000010897 */
[----:B------:R-:W3:Y:S01]  /*2f10*/  LDSM.16.MT88.4 R28, [R153+0x5400] ;  /* 0x00540000991c783b */ /* 0x000ee20000004200 */
[-CC-:B------:R-:W-:Y:S01]  /*2f20*/  FFMA.FTZ R170, R24, R152.reuse, -R155.reuse ;  /* 0x0000009818aa7223 */ /* 0x180fe2000001089b */
[----:B------:R-:W4:Y:S01]  /*2f30*/  MUFU.EX2 R175, R175 ;  /* 0x000000af00af7308 */ /* 0x000f220000000800 */
[-C--:B------:R-:W-:Y:S01]  /*2f40*/  FFMA.FTZ R159, R25, R152.reuse, -R155 ;  /* 0x00000098199f7223 */ /* 0x080fe2000001089b */
[-CC-:B------:R-:W-:Y:S01]  /*2f50*/  FFMA.FTZ R156, R22, R152.reuse, -R151.reuse ;  /* 0x00000098169c7223 */ /* 0x180fe20000010897 */
[----:B------:R-:W5:Y:S01]  /*2f60*/  LDSM.16.MT88.4 R24, [R154+0x5400] ;  /* 0x005400009a18783b */ /* 0x000f620000004200 */
[----:B------:R-:W-:Y:S01]  /*2f70*/  MUFU.EX2 R169, R169 ;  /* 0x000000a900a97308 */ /* 0x000fe20000000800 */
[-C--:B------:R-:W-:Y:S01]  /*2f80*/  FFMA.FTZ R157, R23, R152.reuse, -R151 ;  /* 0x00000098179d7223 */ /* 0x080fe20000010897 */
[-CC-:B------:R-:W-:Y:S01]  /*2f90*/  FFMA.FTZ R160, R20, R152.reuse, -R155.reuse ;  /* 0x0000009814a07223 */ /* 0x180fe2000001089b */
[-C--:B------:R-:W-:Y:S01]  /*2fa0*/  FFMA.FTZ R161, R21, R152.reuse, -R155 ;  /* 0x0000009815a17223 */ /* 0x080fe2000001089b */
[----:B------:R-:W1:Y:S01]  /*2fb0*/  MUFU.EX2 R166, R166 ;  /* 0x000000a600a67308 */ /* 0x000e620000000800 */
[----:B------:R-:W5:Y:S01]  /*2fc0*/  LDSM.16.MT88.4 R20, [R153+0x5800] ;  /* 0x005800009914783b */ /* 0x000f620000004200 */
[-CC-:B------:R-:W-:Y:S01]  /*2fd0*/  FFMA.FTZ R164, R14, R152.reuse, -R151.reuse ;  /* 0x000000980ea47223 */ /* 0x180fe20000010897 */
[-CC-:B------:R-:W-:Y:S01]  /*2fe0*/  FFMA.FTZ R158, R18, R152.reuse, -R151.reuse ;  /* 0x00000098129e7223 */ /* 0x180fe20000010897 */
[----:B------:R-:W-:Y:S01]  /*2ff0*/  MUFU.EX2 R171, R171 ;  /* 0x000000ab00ab7308 */ /* 0x000fe20000000800 */
[----:B------:R-:W-:Y:S01]  /*3000*/  FFMA.FTZ R163, R19, R152, -R151 ;  /* 0x0000009813a37223 */ /* 0x000fe20000010897 */
[----:B----4-:R-:W-:Y:S01]  /*3010*/  F2FP.F16.F32.PACK_AB R137, R175, R174 ;  /* 0x000000aeaf89723e */ /* 0x010fe200000000ff */
[-CC-:B------:R-:W-:Y:S01]  /*3020*/  FFMA.FTZ R165, R16, R152.reuse, -R155.reuse ;  /* 0x0000009810a57223 */ /* 0x180fe2000001089b */
[----:B------:R-:W4:Y:S01]  /*3030*/  MUFU.EX2 R172, R172 ;  /* 0x000000ac00ac7308 */ /* 0x000f220000000800 */
[-CC-:B------:R-:W-:Y:S01]  /*3040*/  FFMA.FTZ R176, R17, R152.reuse, -R155.reuse ;  /* 0x0000009811b07223 */ /* 0x180fe2000001089b */
[-CC-:B------:R-:W-:Y:S01]  /*3050*/  FFMA.FTZ R177, R4, R152.reuse, -R155.reuse ;  /* 0x0000009804b17223 */ /* 0x180fe2000001089b */
[-C--:B------:R-:W-:Y:S01]  /*3060*/  FFMA.FTZ R178, R5, R152.reuse, -R155 ;  /* 0x0000009805b27223 */ /* 0x080fe2000001089b */
[----:B------:R-:W-:Y:S01]  /*3070*/  MUFU.EX2 R173, R173 ;  /* 0x000000ad00ad7308 */ /* 0x000fe20000000800 */
[-CC-:B------:R-:W-:Y:S01]  /*3080*/  FFMA.FTZ R179, R7, R152.reuse, -R151.reuse ;  /* 0x0000009807b37223 */ /* 0x180fe20000010897 */
[----:B-1----:R-:W-:Y:S01]  /*3090*/  F2FP.F16.F32.PACK_AB R139, R166, R169 ;  /* 0x000000a9a68b723e */ /* 0x002fe200000000ff */
[-CC-:B------:R-:W-:Y:S01]  /*30a0*/  FFMA.FTZ R130, R130, R152.reuse, -R151.reuse ;  /* 0x0000009882827223 */ /* 0x180fe20000010897 */
[----:B------:R-:W1:Y:S01]  /*30b0*/  MUFU.EX2 R168, R168 ;  /* 0x000000a800a87308 */ /* 0x000e620000000800 */
[-CC-:B------:R-:W-:Y:S01]  /*30c0*/  FFMA.FTZ R131, R131, R152.reuse, -R151.reuse ;  /* 0x0000009883837223 */ /* 0x180fe20000010897 */
[-CC-:B------:R-:W-:Y:S01]  /*30d0*/  FFMA.FTZ R126, R126, R152.reuse, -R151.reuse ;  /* 0x000000987e7e7223 */ /* 0x180fe20000010897 */
[-C--:B------:R-:W-:Y:S01]  /*30e0*/  FFMA.FTZ R127, R127, R152.reuse, -R151 ;  /* 0x000000987f7f7223 */ /* 0x080fe20000010897 */
[----:B------:R-:W-:Y:S01]  /*30f0*/  MUFU.EX2 R167, R167 ;  /* 0x000000a700a77308 */ /* 0x000fe20000000800 */
[-C--:B------:R-:W-:Y:S01]  /*3100*/  FFMA.FTZ R129, R129, R152.reuse, -R155 ;  /* 0x0000009881817223 */ /* 0x080fe2000001089b */
[----:B----4-:R-:W-:Y:S01]  /*3110*/  F2FP.F16.F32.PACK_AB R136, R172, R171 ;  /* 0x000000abac88723e */ /* 0x010fe200000000ff */
[-C--:B------:R-:W-:Y:S01]  /*3120*/  FFMA.FTZ R118, R118, R152.reuse, -R151 ;  /* 0x0000009876767223 */ /* 0x080fe20000010897 */
[----:B------:R-:W4:Y:S01]  /*3130*/  MUFU.EX2 R162, R162 ;  /* 0x000000a200a27308 */ /* 0x000f220000000800 */
[-CC-:B------:R-:W-:Y:S01]  /*3140*/  FFMA.FTZ R120, R120, R152.reuse, -R155.reuse ;  /* 0x0000009878787223 */ /* 0x180fe2000001089b */
[-CC-:B------:R-:W-:Y:S01]  /*3150*/  FFMA.FTZ R121, R121, R152.reuse, -R155.reuse ;  /* 0x0000009879797223 */ /* 0x180fe2000001089b */
[-CC-:B------:R-:W-:Y:S01]  /*3160*/  FFMA.FTZ R116, R116, R152.reuse, -R155.reuse ;  /* 0x0000009874747223 */ /* 0x180fe2000001089b */
[----:B------:R-:W-:Y:S01]  /*3170*/  MUFU.EX2 R156, R156 ;  /* 0x0000009c009c7308 */ /* 0x000fe20000000800 */
[-C--:B------:R-:W-:Y:S01]  /*3180*/  FFMA.FTZ R117, R117, R152.reuse, -R155 ;  /* 0x0000009875757223 */ /* 0x080fe2000001089b */
[----:B-1----:R-:W-:Y:S01]  /*3190*/  F2FP.F16.F32.PACK_AB R138, R168, R173 ;  /* 0x000000ada88a723e */ /* 0x002fe200000000ff */
[-CC-:B------:R-:W-:Y:S01]  /*31a0*/  FFMA.FTZ R119, R119, R152.reuse, -R151.reuse ;  /* 0x0000009877777223 */ /* 0x180fe20000010897 */
[----:B------:R-:W1:Y:S01]  /*31b0*/  MUFU.EX2 R157, R157 ;  /* 0x0000009d009d7308 */ /* 0x000e620000000800 */
[-CC-:B------:R-:W-:Y:S01]  /*31c0*/  FFMA.FTZ R114, R114, R152.reuse, -R151.reuse ;  /* 0x0000009872727223 */ /* 0x180fe20000010897 */
[-CC-:B------:R-:W-:Y:S01]  /*31d0*/  FFMA.FTZ R115, R115, R152.reuse, -R151.reuse ;  /* 0x0000009873737223 */ /* 0x180fe20000010897 */
[-C--:B------:R-:W-:Y:S01]  /*31e0*/  FFMA.FTZ R110, R110, R152.reuse, -R151 ;  /* 0x000000986e6e7223 */ /* 0x080fe20000010897 */
[----:B------:R-:W-:Y:S01]  /*31f0*/  MUFU.EX2 R170, R170 ;  /* 0x000000aa00aa7308 */ /* 0x000fe20000000800 */
[C---:B------:R-:W-:Y:S01]  /*3200*/  HMMA.16816.F32 R140, R136.reuse, R132, RZ ;  /* 0x00000084888c723c */ /* 0x040fe200000018ff */
[----:B----4-:R-:W-:Y:S01]  /*3210*/  F2FP.F16.F32.PACK_AB R17, R162, R167 ;  /* 0x000000a7a211723e */ /* 0x010fe200000000ff */
[-CC-:B------:R-:W-:Y:S01]  /*3220*/  FFMA.FTZ R112, R112, R152.reuse, -R155.reuse ;  /* 0x0000009870707223 */ /* 0x180fe2000001089b */
[----:B------:R-:W4:Y:S01]  /*3230*/  MUFU.EX2 R159, R159 ;  /* 0x0000009f009f7308 */ /* 0x000f220000000800 */
[-CC-:B------:R-:W-:Y:S01]  /*3240*/  FFMA.FTZ R113, R113, R152.reuse, -R155.reuse ;  /* 0x0000009871717223 */ /* 0x180fe2000001089b */
[-CC-:B------:R-:W-:Y:S01]  /*3250*/  FFMA.FTZ R108, R108, R152.reuse, -R155.reuse ;  /* 0x000000986c6c7223 */ /* 0x180fe2000001089b */
[----:B------:R-:W-:Y:S01]  /*3260*/  FFMA.FTZ R109, R109, R152, -R155 ;  /* 0x000000986d6d7223 */ /* 0x000fe2000001089b */
[----:B------:R-:W-:Y:S01]  /*3270*/  MUFU.EX2 R160, R160 ;  /* 0x000000a000a07308 */ /* 0x000fe20000000800 */
[C---:B--2---:R-:W-:Y:S01]  /*3280*/  HMMA.16816.F32 R144, R136.reuse, R32, RZ ;  /* 0x000000208890723c */ /* 0x044fe200000018ff */
[----:B-1----:R-:W-:Y:S01]  /*3290*/  F2FP.F16.F32.PACK_AB R19, R157, R156 ;  /* 0x0000009c9d13723e */ /* 0x002fe200000000ff */
[-CC-:B------:R-:W-:Y:S01]  /*32a0*/  FFMA.FTZ R111, R111, R152.reuse, -R151.reuse ;  /* 0x000000986f6f7223 */ /* 0x180fe20000010897 */
[----:B------:R-:W1:Y:S01]  /*32b0*/  MUFU.EX2 R161, R161 ;  /* 0x000000a100a17308 */ /* 0x000e620000000800 */
[-CC-:B------:R-:W-:Y:S01]  /*32c0*/  FFMA.FTZ R106, R106, R152.reuse, -R151.reuse ;  /* 0x000000986a6a7223 */ /* 0x180fe20000010897 */
[-CC-:B------:R-:W-:Y:S01]  /*32d0*/  FFMA.FTZ R107, R107, R152.reuse, -R151.reuse ;  /* 0x000000986b6b7223 */ /* 0x180fe20000010897 */
[--C-:B------:R-:W-:Y:S01]  /*32e0*/  FFMA.FTZ R102, R102, R152, -R151.reuse ;  /* 0x0000009866667223 */ /* 0x100fe20000010897 */
[----:B------:R-:W-:Y:S01]  /*32f0*/  MUFU.EX2 R158, R158 ;  /* 0x0000009e009e7308 */ /* 0x000fe20000000800 */
[C---:B------:R-:W-:Y:S01]  /*3300*/  HMMA.16816.F32 R32, R136.reuse, R34, RZ ;  /* 0x000000228820723c */ /* 0x040fe200000018ff */
[----:B----4-:R-:W-:Y:S01]  /*3310*/  F2FP.F16.F32.PACK_AB R16, R159, R170 ;  /* 0x000000aa9f10723e */ /* 0x010fe200000000ff */
[-C--:B------:R-:W-:Y:S01]  /*3320*/  FFMA.FTZ R103, R103, R152.reuse, -R151 ;  /* 0x0000009867677223 */ /* 0x080fe20000010897 */
[----:B------:R-:W-:Y:S01]  /*3330*/  MUFU.EX2 R163, R163 ;  /* 0x000000a300a37308 */ /* 0x000fe20000000800 */
[-CC-:B------:R-:W-:Y:S01]  /*3340*/  FFMA.FTZ R104, R104, R152.reuse, -R155.reuse ;  /* 0x0000009868687223 */ /* 0x180fe2000001089b */
[-CC-:B------:R-:W-:Y:S01]  /*3350*/  FFMA.FTZ R105, R105, R152.reuse, -R155.reuse ;  /* 0x0000009869697223 */ /* 0x180fe2000001089b */
[-CC-:B------:R-:W-:Y:S01]  /*3360*/  FFMA.FTZ R100, R100, R152.reuse, -R155.reuse ;  /* 0x0000009864647223 */ /* 0x180fe2000001089b */
[----:B------:R-:W-:Y:S01]  /*3370*/  MUFU.EX2 R164, R164 ;  /* 0x000000a400a47308 */ /* 0x000fe20000000800 */
[----:B------:R-:W-:Y:S01]  /*3380*/  HMMA.16816.F32 R132, R136, R134, RZ ;  /* 0x000000868884723c */ /* 0x000fe200000018ff */
[-CC-:B------:R-:W-:Y:S01]  /*3390*/  FFMA.FTZ R137, R12, R152.reuse, -R155.reuse ;  /* 0x000000980c897223 */ /* 0x180fe2000001089b */
[-C--:B------:R-:W-:Y:S01]  /*33a0*/  FFMA.FTZ R138, R13, R152.reuse, -R155 ;  /* 0x000000980d8a7223 */ /* 0x080fe2000001089b */
[--C-:B------:R-:W-:Y:S01]  /*33b0*/  FFMA.FTZ R139, R15, R152, -R151.reuse ;  /* 0x000000980f8b7223 */ /* 0x100fe20000010897 */
[----:B-1----:R-:W-:Y:S01]  /*33c0*/  F2FP.F16.F32.PACK_AB R18, R161, R160 ;  /* 0x000000a0a112723e */ /* 0x002fe200000000ff */
[----:B------:R-:W1:Y:S01]  /*33d0*/  LDSM.16.MT88.4 R12, [R154+0x5800] ;  /* 0x005800009a0c783b */ /* 0x000e620000004200 */
[----:B------:R-:W-:Y:S01]  /*33e0*/  MUFU.EX2 R165, R165 ;  /* 0x000000a500a57308 */ /* 0x000fe20000000800 */
[-CC-:B------:R-:W-:Y:S01]  /*33f0*/  FFMA.FTZ R98, R98, R152.reuse, -R151.reuse ;  /* 0x0000009862627223 */ /* 0x180fe20000010897 */
[-C--:B------:R-:W-:Y:S01]  /*3400*/  FFMA.FTZ R94, R94, R152.reuse, -R151 ;  /* 0x000000985e5e7223 */ /* 0x080fe20000010897 */
[-C--:B------:R-:W-:Y:S01]  /*3410*/  FFMA.FTZ R96, R96, R152.reuse, -R155 ;  /* 0x0000009860607223 */ /* 0x080fe2000001089b */
[----:B------:R2:W4:Y:S01]  /*3420*/  MUFU.EX2 R136, R176 ;  /* 0x000000b000887308 */ /* 0x0005220000000800 */
[C---:B---3--:R-:W-:Y:S01]  /*3430*/  HMMA.16816.F32 R140, R16.reuse, R28, R140 ;  /* 0x0000001c108c723c */ /* 0x048fe2000000188c */
[-C--:B------:R-:W-:Y:S01]  /*3440*/  FFMA.FTZ R28, R10, R152.reuse, -R151 ;  /* 0x000000980a1c7223 */ /* 0x080fe20000010897 */
[-CC-:B------:R-:W-:Y:S01]  /*3450*/  FFMA.FTZ R97, R97, R152.reuse, -R155.reuse ;  /* 0x0000009861617223 */ /* 0x180fe2000001089b */
[----:B------:R-:W-:Y:S01]  /*3460*/  MUFU.EX2 R137, R137 ;  /* 0x0000008900897308 */ /* 0x000fe20000000800 */
[-CC-:B------:R-:W-:Y:S01]  /*3470*/  FFMA.FTZ R92, R92, R152.reuse, -R155.reuse ;  /* 0x000000985c5c7223 */ /* 0x180fe2000001089b */
[-C--:B------:R-:W-:Y:S01]  /*3480*/  FFMA.FTZ R93, R93, R152.reuse, -R155 ;  /* 0x000000985d5d7223 */ /* 0x080fe2000001089b */
[-CC-:B------:R-:W-:Y:S01]  /*3490*/  FFMA.FTZ R95, R95, R152.reuse, -R151.reuse ;  /* 0x000000985f5f7223 */ /* 0x180fe20000010897 */
[----:B------:R-:W3:Y:S01]  /*34a0*/  MUFU.EX2 R138, R138 ;  /* 0x0000008a008a7308 */ /* 0x000ee20000000800 */
[C---:B-----5:R-:W-:Y:S01]  /*34b0*/  HMMA.16816.F32 R144, R16.reuse, R24, R144 ;  /* 0x000000181090723c */ /* 0x060fe20000001890 */
[-C--:B------:R-:W-:Y:S01]  /*34c0*/  FFMA.FTZ R90, R90, R152.reuse, -R151 ;  /* 0x000000985a5a7223 */ /* 0x080fe20000010897 */
[-C--:B------:R-:W-:Y:S01]  /*34d0*/  FFMA.FTZ R85, R85, R152.reuse, -R155 ;  /* 0x0000009855557223 */ /* 0x080fe2000001089b */
[----:B------:R5:W5:Y:S01]  /*34e0*/  MUFU.EX2 R29, R139 ;  /* 0x0000008b001d7308 */ /* 0x000b620000000800 */
[-C--:B------:R-:W-:Y:S01]  /*34f0*/  FFMA.FTZ R87, R87, R152.reuse, -R151 ;  /* 0x0000009857577223 */ /* 0x080fe20000010897 */
[-C--:B--2---:R-:W-:Y:S01]  /*3500*/  FFMA.FTZ R176, R9, R152.reuse, -R155 ;  /* 0x0000009809b07223 */ /* 0x084fe2000001089b */
[-C--:B------:R-:W-:Y:S01]  /*3510*/  FFMA.FTZ R91, R91, R152.reuse, -R151 ;  /* 0x000000985b5b7223 */ /* 0x080fe20000010897 */
[----:B------:R-:W-:Y:S01]  /*3520*/  MUFU.EX2 R28, R28 ;  /* 0x0000001c001c7308 */ /* 0x000fe20000000800 */
[C---:B------:R-:W-:Y:S01]  /*3530*/  HMMA.16816.F32 R32, R16.reuse, R26, R32 ;  /* 0x0000001a1020723c */ /* 0x040fe20000001820 */
[----:B------:R-:W2:Y:S01]  /*3540*/  LDSM.16.MT88.4 R24, [R153+0x5c00] ;  /* 0x005c00009918783b */ /* 0x000ea20000004200 */
[-C--:B------:R-:W-:Y:S01]  /*3550*/  FFMA.FTZ R89, R89, R152.reuse, -R155 ;  /* 0x0000009859597223 */ /* 0x080fe2000001089b */
[----:B------:R-:W-:Y:S01]  /*3560*/  MUFU.EX2 R176, R176 ;  /* 0x000000b000b07308 */ /* 0x000fe20000000800 */
[-CC-:B------:R-:W-:Y:S01]  /*3570*/  FFMA.FTZ R82, R82, R152.reuse, -R151.reuse ;  /* 0x0000009852527223 */ /* 0x180fe20000010897 */
[-CC-:B------:R-:W-:Y:S01]  /*3580*/  FFMA.FTZ R83, R83, R152.reuse, -R151.reuse ;  /* 0x0000009853537223 */ /* 0x180fe20000010897 */
[-CC-:B------:R-:W-:Y:S01]  /*3590*/  FFMA.FTZ R78, R78, R152.reuse, -R151.reuse ;  /* 0x000000984e4e7223 */ /* 0x180fe20000010897 */
[----:B------:R-:W-:Y:S01]  /*35a0*/  MUFU.EX2 R177, R177 ;  /* 0x000000b100b17308 */ /* 0x000fe20000000800 */
[----:B------:R-:W-:Y:S01]  /*35b0*/  HMMA.16816.F32 R132, R16, R30, R132 ;  /* 0x0000001e1084723c */ /* 0x000fe20000001884 */
[----:B----4-:R-:W-:Y:S01]  /*35c0*/  F2FP.F16.F32.PACK_AB R16, R136, R165 ;  /* 0x000000a58810723e */ /* 0x010fe200000000ff */
[--C-:B------:R-:W-:Y:S01]  /*35d0*/  FFMA.FTZ R31, R11, R152, -R151.reuse ;  /* 0x000000980b1f7223 */ /* 0x100fe20000010897 */
[----:B------:R-:W-:Y:S01]  /*35e0*/  F2FP.F16.F32.PACK_AB R17, R163, R158 ;  /* 0x0000009ea311723e */ /* 0x000fe200000000ff */
[-C--:B------:R-:W-:Y:S01]  /*35f0*/  FFMA.FTZ R30, R6, R152.reuse, -R151 ;  /* 0x00000098061e7223 */ /* 0x080fe20000010897 */
[----:B---3--:R-:W-:Y:S01]  /*3600*/  F2FP.F16.F32.PACK_AB R18, R138, R137 ;  /* 0x000000898a12723e */ /* 0x008fe200000000ff */
[--C-:B-----5:R-:W-:Y:S01]  /*3610*/  FFMA.FTZ R139, R8, R152, -R155.reuse ;  /* 0x00000098088b7223 */ /* 0x120fe2000001089b */
[----:B------:R-:W-:Y:S01]  /*3620*/  F2FP.F16.F32.PACK_AB R19, R29, R164 ;  /* 0x000000a41d13723e */ /* 0x000fe200000000ff */
[----:B------:R-:W3:Y:S01]  /*3630*/  MUFU.EX2 R31, R31 ;  /* 0x0000001f001f7308 */ /* 0x000ee20000000800 */
[----:B------:R-:W4:Y:S01]  /*3640*/  LDSM.16.MT88.4 R4, [R154+0x5c00] ;  /* 0x005c00009a04783b */ /* 0x000f220000004200 */
[-CC-:B------:R-:W-:Y:S01]  /*3650*/  FFMA.FTZ R80, R80, R152.reuse, -R155.reuse ;  /* 0x0000009850507223 */ /* 0x180fe2000001089b */
[-CC-:B------:R-:W-:Y:S01]  /*3660*/  FFMA.FTZ R81, R81, R152.reuse, -R155.reuse ;  /* 0x0000009851517223 */ /* 0x180fe2000001089b */
[----:B------:R-:W-:Y:S01]  /*3670*/  MUFU.EX2 R30, R30 ;  /* 0x0000001e001e7308 */ /* 0x000fe20000000800 */
[-CC-:B------:R-:W-:Y:S01]  /*3680*/  FFMA.FTZ R76, R76, R152.reuse, -R155.reuse ;  /* 0x000000984c4c7223 */ /* 0x180fe2000001089b */
[C---:B------:R-:W-:Y:S01]  /*3690*/  HMMA.16816.F32 R140, R16.reuse, R20, R140 ;  /* 0x00000014108c723c */ /* 0x040fe2000000188c */
[-C--:B------:R-:W-:Y:S01]  /*36a0*/  FFMA.FTZ R77, R77, R152.reuse, -R155 ;  /* 0x000000984d4d7223 */ /* 0x080fe2000001089b */
[----:B------:R-:W5:Y:S01]  /*36b0*/  MUFU.EX2 R139, R139 ;  /* 0x0000008b008b7308 */ /* 0x000f620000000800 */
[-C--:B------:R-:W-:Y:S01]  /*36c0*/  FFMA.FTZ R79, R79, R152.reuse, -R151 ;  /* 0x000000984f4f7223 */ /* 0x080fe20000010897 */
[----:B------:R-:W-:Y:S01]  /*36d0*/  FADD.FTZ R174, R174, R175 ;  /* 0x000000afaeae7221 */ /* 0x000fe20000010000 */
[----:B------:R-:W-:Y:S01]  /*36e0*/  FADD.FTZ R172, R171, R172 ;  /* 0x000000acabac7221 */ /* 0x000fe20000010000 */
[----:B------:R-:W2:Y:S01]  /*36f0*/  MUFU.EX2 R178, R178 ;  /* 0x000000b200b27308 */ /* 0x000ea20000000800 */
[--C-:B------:R-:W-:Y:S01]  /*3700*/  FFMA.FTZ R74, R74, R152, -R151.reuse ;  /* 0x000000984a4a7223 */ /* 0x100fe20000010897 */
[C---:B------:R-:W-:Y:S01]  /*3710*/  HMMA.16816.F32 R132, R16.reuse, R22, R132 ;  /* 0x000000161084723c */ /* 0x040fe20000001884 */
[----:B---3--:R-:W-:Y:S01]  /*3720*/  F2FP.F16.F32.PACK_AB R9, R31, R28 ;  /* 0x0000001c1f09723e */ /* 0x008fe200000000ff */
[----:B------:R-:W3:Y:S01]  /*3730*/  MUFU.EX2 R179, R179 ;  /* 0x000000b300b37308 */ /* 0x000ee20000000800 */
[----:B------:R-:W-:Y:S01]  /*3740*/  LDSM.16.MT88.4 R20, [R153+0x6400] ;  /* 0x006400009914783b */ /* 0x000fe20000004200 */
[----:B------:R-:W-:Y:S01]  /*3750*/  FADD.FTZ R169, R169, R174 ;  /* 0x000000aea9a97221 */ /* 0x000fe20000010000 */
[----:B------:R-:W-:Y:S01]  /*3760*/  FADD.FTZ R173, R173, R172 ;  /* 0x000000acadad7221 */ /* 0x000fe20000010000 */
[----:B------:R-:W-:Y:S01]  /*3770*/  MUFU.EX2 R130, R130 ;  /* 0x0000008200827308 */ /* 0x000fe20000000800 */
[-C--:B------:R-:W-:Y:S01]  /*3780*/  FFMA.FTZ R75, R75, R152.reuse, -R151 ;  /* 0x000000984b4b7223 */ /* 0x080fe20000010897 */
[C---:B-1----:R-:W-:Y:S01]  /*3790*/  HMMA.16816.F32 R144, R16.reuse, R12, R144 ;  /* 0x0000000c1090723c */ /* 0x042fe20000001890 */
[----:B-----5:R-:W-:Y:S01]  /*37a0*/  F2FP.F16.F32.PACK_AB R8, R176, R139 ;  /* 0x0000008bb008723e */ /* 0x020fe200000000ff */
[----:B------:R-:W1:Y:S01]  /*37b0*/  MUFU.EX2 R131, R131 ;  /* 0x0000008300837308 */ /* 0x000e620000000800 */
[----:B------:R-:W-:Y:S01]  /*37c0*/  FADD.FTZ R166, R166, R169 ;  /* 0x000000a9a6a67221 */ /* 0x000fe20000010000 */
[----:B--2---:R-:W-:Y:S01]  /*37d0*/  F2FP.F16.F32.PACK_AB R10, R178, R177 ;  /* 0x000000b1b20a723e */ /* 0x004fe200000000ff */
[----:B------:R-:W-:Y:S01]  /*37e0*/  FADD.FTZ R173, R168, R173 ;  /* 0x000000ada8ad7221 */ /* 0x000fe20000010000 */
[----:B------:R-:W-:Y:S01]  /*37f0*/  MUFU.EX2 R126, R126 ;  /* 0x0000007e007e7308 */ /* 0x000fe20000000800 */
[----:B------:R-:W-:Y:S01]  /*3800*/  FFMA.FTZ R70, R70, R152, -R151 ;  /* 0x0000009846467223 */ /* 0x000fe20000010897 */
[----:B------:R-:W-:Y:S01]  /*3810*/  HMMA.16816.F32 R32, R16, R14, R32 ;  /* 0x0000000e1020723c */ /* 0x000fe20000001820 */
[----:B------:R-:W2:Y:S01]  /*3820*/  LDSM.16.MT88.4 R12, [R153+0x6000] ;  /* 0x00600000990c783b */ /* 0x000ea20000004200 */
[----:B---3--:R-:W-:Y:S01]  /*3830*/  F2FP.F16.F32.PACK_AB R11, R179, R30 ;  /* 0x0000001eb30b723e */ /* 0x008fe200000000ff */
[----:B------:R-:W-:Y:S01]  /*3840*/  MUFU.EX2 R118, R118 ;  /* 0x0000007600767308 */ /* 0x000fe20000000800 */
[----:B------:R-:W-:Y:S01]  /*3850*/  FADD.FTZ R170, R170, R173 ;  /* 0x000000adaaaa7221 */ /* 0x000fe20000010000 */
[----:B------:R-:W3:Y:S01]  /*3860*/  LDSM.16.MT88.4 R16, [R154+0x6000] ;  /* 0x006000009a10783b */ /* 0x000ee20000004200 */
[-C--:B------:R-:W-:Y:S01]  /*3870*/  FFMA.FTZ R72, R72, R152.reuse, -R155 ;  /* 0x0000009848487223 */ /* 0x080fe2000001089b */
[----:B------:R-:W-:Y:S01]  /*3880*/  MUFU.EX2 R120, R120 ;  /* 0x0000007800787308 */ /* 0x000fe20000000800 */
[----:B------:R-:W-:Y:S01]  /*3890*/  FADD.FTZ R159, R159, R170 ;  /* 0x000000aa9f9f7221 */ /* 0x000fe20000010000 */
[C---:B------:R-:W-:Y:S01]  /*38a0*/  HMMA.16816.F32 R140, R8.reuse, R24, R140 ;  /* 0x00000018088c723c */ /* 0x040fe2000000188c */
[-C--:B------:R-:W-:Y:S01]  /*38b0*/  FFMA.FTZ R24, R122, R152.reuse, -R151 ;  /* 0x000000987a187223 */ /* 0x080fe20000010897 */
[-CC-:B------:R-:W-:Y:S01]  /*38c0*/  FFMA.FTZ R122, R128, R152.reuse, -R155.reuse ;  /* 0x00000098807a7223 */ /* 0x180fe2000001089b */
[----:B------:R-:W5:Y:S01]  /*38d0*/  MUFU.EX2 R25, R127 ;  /* 0x0000007f00197308 */ /* 0x000f620000000800 */
[-CC-:B------:R-:W-:Y:S01]  /*38e0*/  FFMA.FTZ R73, R73, R152.reuse, -R155.reuse ;  /* 0x0000009849497223 */ /* 0x180fe2000001089b */
[-CC-:B------:R-:W-:Y:S01]  /*38f0*/  FFMA.FTZ R68, R68, R152.reuse, -R155.reuse ;  /* 0x0000009844447223 */ /* 0x180fe2000001089b */
[-CC-:B------:R-:W-:Y:S01]  /*3900*/  FFMA.FTZ R69, R69, R152.reuse, -R155.reuse ;  /* 0x0000009845457223 */ /* 0x180fe2000001089b */
[----:B------:R-:W-:Y:S01]  /*3910*/  MUFU.EX2 R24, R24 ;  /* 0x0000001800187308 */ /* 0x000fe20000000800 */
[C---:B------:R-:W-:Y:S01]  /*3920*/  HMMA.16816.F32 R132, R8.reuse, R26, R132 ;  /* 0x0000001a0884723c */ /* 0x040fe20000001884 */
[-CC-:B------:R-:W-:Y:S01]  /*3930*/  FFMA.FTZ R26, R124, R152.reuse, -R155.reuse ;  /* 0x000000987c1a7223 */ /* 0x180fe2000001089b */
[-C--:B------:R-:W-:Y:S01]  /*3940*/  FFMA.FTZ R124, R125, R152.reuse, -R155 ;  /* 0x000000987d7c7223 */ /* 0x080fe2000001089b */
[-CC-:B------:R-:W-:Y:S01]  /*3950*/  FFMA.FTZ R125, R123, R152.reuse, -R151.reuse ;  /* 0x000000987b7d7223 */ /* 0x180fe20000010897 */
[----:B------:R-:W-:Y:S01]  /*3960*/  MUFU.EX2 R122, R122 ;  /* 0x0000007a007a7308 */ /* 0x000fe20000000800 */
[-CC-:B------:R-:W-:Y:S01]  /*3970*/  FFMA.FTZ R71, R71, R152.reuse, -R151.reuse ;  /* 0x0000009847477223 */ /* 0x180fe20000010897 */
[-C--:B------:R-:W-:Y:S01]  /*3980*/  FFMA.FTZ R66, R66, R152.reuse, -R151 ;  /* 0x0000009842427223 */ /* 0x080fe20000010897 */
[--C-:B------:R-:W-:Y:S01]  /*3990*/  FFMA.FTZ R60, R60, R152, -R155.reuse ;  /* 0x000000983c3c7223 */ /* 0x100fe2000001089b */
[----:B------:R-:W2:Y:S01]  /*39a0*/  MUFU.EX2 R27, R129 ;  /* 0x00000081001b7308 */ /* 0x000ea20000000800 */
[C---:B----4-:R-:W-:Y:S01]  /*39b0*/  HMMA.16816.F32 R144, R8.reuse, R4, R144 ;  /* 0x000000040890723c */ /* 0x050fe20000001890 */
[----:B-1----:R-:W-:Y:S01]  /*39c0*/  F2FP.F16.F32.PACK_AB R5, R131, R130 ;  /* 0x000000828305723e */ /* 0x002fe200000000ff */
[-CC-:B------:R-:W-:Y:S01]  /*39d0*/  FFMA.FTZ R65, R65, R152.reuse, -R155.reuse ;  /* 0x0000009841417223 */ /* 0x180fe2000001089b */
[----:B------:R-:W-:Y:S01]  /*39e0*/  MUFU.EX2 R26, R26 ;  /* 0x0000001a001a7308 */ /* 0x000fe20000000800 */
[-CC-:B------:R-:W-:Y:S01]  /*39f0*/  FFMA.FTZ R57, R57, R152.reuse, -R155.reuse ;  /* 0x0000009839397223 */ /* 0x180fe2000001089b */
[-CC-:B------:R-:W-:Y:S01]  /*3a00*/  FFMA.FTZ R52, R52, R152.reuse, -R155.reuse ;  /* 0x0000009834347223 */ /* 0x180fe2000001089b */
[----:B------:R-:W-:Y:S01]  /*3a10*/  FFMA.FTZ R53, R53, R152, -R155 ;  /* 0x0000009835357223 */ /* 0x000fe2000001089b */
[----:B------:R-:W1:Y:S01]  /*3a20*/  MUFU.EX2 R123, R124 ;  /* 0x0000007c007b7308 */ /* 0x000e620000000800 */
[----:B------:R-:W-:Y:S01]  /*3a30*/  HMMA.16816.F32 R32, R8, R6, R32 ;  /* 0x000000060820723c */ /* 0x000fe20000001820 */
[----:B------:R-:W4:Y:S01]  /*3a40*/  LDSM.16.MT88.4 R8, [R154+0x6400] ;  /* 0x006400009a08783b */ /* 0x000f220000004200 */
[----:B-----5:R-:W-:Y:S01]  /*3a50*/  F2FP.F16.F32.PACK_AB R7, R25, R126 ;  /* 0x0000007e1907723e */ /* 0x020fe200000000ff */
[----:B------:R-:W-:Y:S01]  /*3a60*/  MUFU.EX2 R125, R125 ;  /* 0x0000007d007d7308 */ /* 0x000fe20000000800 */
[--C-:B------:R-:W-:Y:S01]  /*3a70*/  FFMA.FTZ R55, R55, R152, -R151.reuse ;  /* 0x0000009837377223 */ /* 0x100fe20000010897 */
[----:B--2---:R-:W-:Y:S01]  /*3a80*/  F2FP.F16.F32.PACK_AB R4, R27, R122 ;  /* 0x0000007a1b04723e */ /* 0x004fe200000000ff */
[-CC-:B------:R-:W-:Y:S01]  /*3a90*/  FFMA.FTZ R50, R50, R152.reuse, -R151.reuse ;  /* 0x0000009832327223 */ /* 0x180fe20000010897 */
[----:B------:R-:W2:Y:S01]  /*3aa0*/  MUFU.EX2 R121, R121 ;  /* 0x0000007900797308 */ /* 0x000ea20000000800 */
[-C--:B------:R-:W-:Y:S01]  /*3ab0*/  FFMA.FTZ R51, R51, R152.reuse, -R151 ;  /* 0x0000009833337223 */ /* 0x080fe20000010897 */
[-C--:B------:R-:W-:Y:S01]  /*3ac0*/  FFMA.FTZ R45, R45, R152.reuse, -R155 ;  /* 0x000000982d2d7223 */ /* 0x080fe2000001089b */
[-C--:B------:R-:W-:Y:S01]  /*3ad0*/  FFMA.FTZ R46, R46, R152.reuse, -R151 ;  /* 0x000000982e2e7223 */ /* 0x080fe20000010897 */
[----:B------:R-:W-:Y:S01]  /*3ae0*/  MUFU.EX2 R116, R116 ;  /* 0x0000007400747308 */ /* 0x000fe20000000800 */
[--C-:B------:R-:W-:Y:S01]  /*3af0*/  FFMA.FTZ R48, R48, R152, -R155.reuse ;  /* 0x0000009830307223 */ /* 0x100fe2000001089b */
[----:B-1----:R-:W-:Y:S01]  /*3b00*/  F2FP.F16.F32.PACK_AB R6, R123, R26 ;  /* 0x0000001a7b06723e */ /* 0x002fe200000000ff */
[-C--:B------:R-:W-:Y:S01]  /*3b10*/  FFMA.FTZ R124, R101, R152.reuse, -R155 ;  /* 0x00000098657c7223 */ /* 0x080fe2000001089b */
[----:B------:R-:W1:Y:S01]  /*3b20*/  MUFU.EX2 R117, R117 ;  /* 0x0000007500757308 */ /* 0x000e620000000800 */
[-C--:B------:R-:W-:Y:S01]  /*3b30*/  FFMA.FTZ R101, R99, R152.reuse, -R151 ;  /* 0x0000009863657223 */ /* 0x080fe20000010897 */
[-C--:B------:R-:W-:Y:S01]  /*3b40*/  FFMA.FTZ R49, R49, R152.reuse, -R155 ;  /* 0x0000009831317223 */ /* 0x080fe2000001089b */
[-C--:B------:R-:W-:Y:S01]  /*3b50*/  FFMA.FTZ R38, R38, R152.reuse, -R151 ;  /* 0x0000009826267223 */ /* 0x080fe20000010897 */
[----:B------:R-:W5:Y:S01]  /*3b60*/  MUFU.EX2 R119, R119 ;  /* 0x0000007700777308 */ /* 0x000f620000000800 */
[C---:B------:R-:W-:Y:S01]  /*3b70*/  HMMA.16816.F32 R140, R4.reuse, R12, R140 ;  /* 0x0000000c048c723c */ /* 0x040fe2000000188c */
[-C--:B------:R-:W-:Y:S01]  /*3b80*/  FFMA.FTZ R241, R37, R152.reuse, -R155 ;  /* 0x0000009825f17223 */ /* 0x080fe2000001089b */
[----:B------:R-:W-:Y:S01]  /*3b90*/  FFMA.FTZ R39, R39, R152, -R151 ;  /* 0x0000009827277223 */ /* 0x000fe20000010897 */
[----:B------:R-:W-:Y:S04]  /*3ba0*/  MUFU.EX2 R114, R114 ;  /* 0x0000007200727308 */ /* 0x000fe80000000800 */
[----:B------:R-:W-:Y:S01]  /*3bb0*/  MUFU.EX2 R115, R115 ;  /* 0x0000007300737308 */ /* 0x000fe20000000800 */
[C---:B------:R-:W-:Y:S01]  /*3bc0*/  HMMA.16816.F32 R132, R4.reuse, R14, R132 ;  /* 0x0000000e0484723c */ /* 0x040fe20000001884 */
[----:B------:R-:W4:Y:S02]  /*3bd0*/  LDSM.16.MT88.4 R12, [R153+0x6800] ;  /* 0x00680000990c783b */ /* 0x000f240000004200 */
[----:B------:R-:W-:Y:S04]  /*3be0*/  MUFU.EX2 R110, R110 ;  /* 0x0000006e006e7308 */ /* 0x000fe80000000800 */
[----:B------:R-:W-:Y:S01]  /*3bf0*/  MUFU.EX2 R112, R112 ;  /* 0x0000007000707308 */ /* 0x000fe20000000800 */
[C---:B---3--:R-:W-:Y:S03]  /*3c00*/  HMMA.16816.F32 R144, R4.reuse, R16, R144 ;  /* 0x000000100490723c */ /* 0x048fe60000001890 */
[----:B------:R-:W3:Y:S04]  /*3c10*/  MUFU.EX2 R113, R113 ;  /* 0x0000007100717308 */ /* 0x000ee80000000800 */
[----:B------:R-:W-:Y:S01]  /*3c20*/  MUFU.EX2 R108, R108 ;  /* 0x0000006c006c7308 */ /* 0x000fe20000000800 */
[----:B------:R-:W-:Y:S01]  /*3c30*/  HMMA.16816.F32 R32, R4, R18, R32 ;  /* 0x000000120420723c */ /* 0x000fe20000001820 */
[----:B--2---:R-:W-:Y:S01]  /*3c40*/  F2FP.F16.F32.PACK_AB R4, R121, R120 ;  /* 0x000000787904723e */ /* 0x004fe200000000ff */
[----:B------:R-:W2:Y:S01]  /*3c50*/  LDSM.16.MT88.4 R16, [R154+0x6800] ;  /* 0x006800009a10783b */ /* 0x000ea20000004200 */
[----:B------:R-:W-:Y:S01]  /*3c60*/  F2FP.F16.F32.PACK_AB R5, R125, R24 ;  /* 0x000000187d05723e */ /* 0x000fe200000000ff */
[----:B------:R-:W3:Y:S01]  /*3c70*/  MUFU.EX2 R109, R109 ;  /* 0x0000006d006d7308 */ /* 0x000ee20000000800 */
[----:B-1----:R-:W-:-:S02]  /*3c80*/  F2FP.F16.F32.PACK_AB R6, R117, R116 ;  /* 0x000000747506723e */ /* 0x002fc400000000ff */
[----:B-----5:R-:W-:Y:S01]  /*3c90*/  F2FP.F16.F32.PACK_AB R7, R119, R118 ;  /* 0x000000767707723e */ /* 0x020fe200000000ff */
[----:B------:R-:W1:Y:S04]  /*3ca0*/  MUFU.EX2 R111, R111 ;  /* 0x0000006f006f7308 */ /* 0x000e680000000800 */
[----:B------:R-:W-:Y:S02]  /*3cb0*/  MUFU.EX2 R106, R106 ;  /* 0x0000006a006a7308 */ /* 0x000fe40000000800 */
[C---:B------:R-:W-:Y:S02]  /*3cc0*/  HMMA.16816.F32 R140, R4.reuse, R20, R140 ;  /* 0x00000014048c723c */ /* 0x040fe4000000188c */
[----:B------:R-:W-:Y:S04]  /*3cd0*/  MUFU.EX2 R107, R107 ;  /* 0x0000006b006b7308 */ /* 0x000fe80000000800 */
[----:B------:R-:W-:Y:S02]  /*3ce0*/  MUFU.EX2 R102, R102 ;  /* 0x0000006600667308 */ /* 0x000fe40000000800 */
[C---:B------:R-:W-:Y:S01]  /*3cf0*/  HMMA.16816.F32 R132, R4.reuse, R22, R132 ;  /* 0x000000160484723c */ /* 0x040fe20000001884 */
[----:B------:R-:W-:Y:S01]  /*3d00*/  LDSM.16.MT88.4 R20, [R153+0x7000] ;  /* 0x007000009914783b */ /* 0x000fe20000004200 */
[----:B------:R-:W-:Y:S04]  /*3d10*/  MUFU.EX2 R103, R103 ;  /* 0x0000006700677308 */ /* 0x000fe80000000800 */
[----:B------:R-:W-:Y:S02]  /*3d20*/  MUFU.EX2 R104, R104 ;  /* 0x0000006800687308 */ /* 0x000fe40000000800 */
[C---:B----4-:R-:W-:Y:S02]  /*3d30*/  HMMA.16816.F32 R144, R4.reuse, R8, R144 ;  /* 0x000000080490723c */ /* 0x050fe40000001890 */
[----:B------:R-:W4:Y:S04]  /*3d40*/  MUFU.EX2 R105, R105 ;  /* 0x0000006900697308 */ /* 0x000f280000000800 */
[----:B------:R-:W-:Y:S02]  /*3d50*/  MUFU.EX2 R100, R100 ;  /* 0x0000006400647308 */ /* 0x000fe40000000800 */
[----:B------:R-:W-:Y:S01]  /*3d60*/  HMMA.16816.F32 R32, R4, R10, R32 ;  /* 0x0000000a0420723c */ /* 0x000fe20000001820 */
[----:B------:R-:W5:Y:S01]  /*3d70*/  LDSM.16.MT88.4 R8, [R153+0x6c00] ;  /* 0x006c00009908783b */ /* 0x000f620000004200 */
[----:B---3--:R-:W-:Y:S01]  /*3d80*/  F2FP.F16.F32.PACK_AB R4, R113, R112 ;  /* 0x000000707104723e */ /* 0x008fe200000000ff */
[----:B------:R-:W3:Y:S01]  /*3d90*/  MUFU.EX2 R99, R124 ;  /* 0x0000007c00637308 */ /* 0x000ee20000000800 */
[----:B------:R-:W-:-:S02]  /*3da0*/  F2FP.F16.F32.PACK_AB R5, R115, R114 ;  /* 0x000000727305723e */ /* 0x000fc400000000ff */
        /* <DEDUP_REMOVED lines=9> */
[----:B------:R-:W1:Y:S04]  /*3e40*/  MUFU.EX2 R97, R97 ;  /* 0x0000006100617308 */ /* 0x000e680000000800 */
[----:B------:R-:W-:Y:S02]  /*3e50*/  MUFU.EX2 R92, R92 ;  /* 0x0000005c005c7308 */ /* 0x000fe40000000800 */
[C---:B--2---:R-:W-:Y:S02]  /*3e60*/  HMMA.16816.F32 R144, R4.reuse, R16, R144 ;  /* 0x000000100490723c */ /* 0x044fe40000001890 */
[----:B------:R-:W2:Y:S04]  /*3e70*/  MUFU.EX2 R93, R93 ;  /* 0x0000005d005d7308 */ /* 0x000ea80000000800 */
[----:B------:R-:W2:Y:S02]  /*3e80*/  MUFU.EX2 R95, R95 ;  /* 0x0000005f005f7308 */ /* 0x000ea40000000800 */
[----:B------:R-:W-:Y:S01]  /*3e90*/  HMMA.16816.F32 R32, R4, R18, R32 ;  /* 0x000000120420723c */ /* 0x000fe20000001820 */
[----:B------:R-:W2:Y:S01]  /*3ea0*/  LDSM.16.MT88.4 R16, [R154+0x7000] ;  /* 0x007000009a10783b */ /* 0x000ea20000004200 */
[----:B----4-:R-:W-:Y:S01]  /*3eb0*/  F2FP.F16.F32.PACK_AB R4, R105, R104 ;  /* 0x000000686904723e */ /* 0x010fe200000000ff */
[----:B------:R-:W-:Y:S01]  /*3ec0*/  MUFU.EX2 R90, R90 ;  /* 0x0000005a005a7308 */ /* 0x000fe20000000800 */
[----:B------:R-:W-:-:S02]  /*3ed0*/  F2FP.F16.F32.PACK_AB R5, R107, R106 ;  /* 0x0000006a6b05723e */ /* 0x000fc400000000ff */
[----:B---3--:R-:W-:Y:S01]  /*3ee0*/  F2FP.F16.F32.PACK_AB R6, R99, R100 ;  /* 0x000000646306723e */ /* 0x008fe200000000ff */
[----:B------:R-:W-:Y:S01]  /*3ef0*/  MUFU.EX2 R85, R85 ;  /* 0x0000005500557308 */ /* 0x000fe20000000800 */
[----:B------:R-:W-:-:S03]  /*3f00*/  F2FP.F16.F32.PACK_AB R7, R103, R102 ;  /* 0x000000666707723e */ /* 0x000fc600000000ff */
[----:B------:R-:W-:Y:S04]  /*3f10*/  MUFU.EX2 R87, R87 ;  /* 0x0000005700577308 */ /* 0x000fe80000000800 */
[C---:B-----5:R-:W-:Y:S01]  /*3f20*/  HMMA.16816.F32 R140, R4.reuse, R8, R140 ;  /* 0x00000008048c723c */ /* 0x060fe2000000188c */
[----:B------:R-:W-:Y:S04]  /*3f30*/  MUFU.EX2 R82, R82 ;  /* 0x0000005200527308 */ /* 0x000fe80000000800 */
[----:B------:R-:W-:Y:S03]  /*3f40*/  MUFU.EX2 R83, R83 ;  /* 0x0000005300537308 */ /* 0x000fe60000000800 */
[C---:B------:R-:W-:Y:S01]  /*3f50*/  HMMA.16816.F32 R132, R4.reuse, R10, R132 ;  /* 0x0000000a0484723c */ /* 0x040fe20000001884 */
[----:B------:R-:W3:Y:S01]  /*3f60*/  LDSM.16.MT88.4 R8, [R153+0x7400] ;  /* 0x007400009908783b */ /* 0x000ee20000004200 */
[----:B------:R-:W-:Y:S04]  /*3f70*/  MUFU.EX2 R78, R78 ;  /* 0x0000004e004e7308 */ /* 0x000fe80000000800 */
[----:B------:R-:W-:Y:S02]  /*3f80*/  MUFU.EX2 R80, R80 ;  /* 0x0000005000507308 */ /* 0x000fe40000000800 */
[C---:B-1----:R-:W-:Y:S02]  /*3f90*/  HMMA.16816.F32 R144, R4.reuse, R12, R144 ;  /* 0x0000000c0490723c */ /* 0x042fe40000001890 */
[----:B------:R-:W-:Y:S04]  /*3fa0*/  MUFU.EX2 R81, R81 ;  /* 0x0000005100517308 */ /* 0x000fe80000000800 */
[----:B------:R-:W-:Y:S02]  /*3fb0*/  MUFU.EX2 R76, R76 ;  /* 0x0000004c004c7308 */ /* 0x000fe40000000800 */
[----:B------:R-:W-:Y:S01]  /*3fc0*/  HMMA.16816.F32 R32, R4, R14, R32 ;  /* 0x0000000e0420723c */ /* 0x000fe20000001820 */
[----:B------:R-:W-:Y:S01]  /*3fd0*/  F2FP.F16.F32.PACK_AB R4, R97, R96 ;  /* 0x000000606104723e */ /* 0x000fe200000000ff */
[----:B------:R-:W1:Y:S01]  /*3fe0*/  LDSM.16.MT88.4 R12, [R154+0x7400] ;  /* 0x007400009a0c783b */ /* 0x000e620000004200 */
[----:B------:R-:W-:Y:S01]  /*3ff0*/  F2FP.F16.F32.PACK_AB R5, R101, R98 ;  /* 0x000000626505723e */ /* 0x000fe200000000ff */
[----:B------:R-:W-:Y:S01]  /*4000*/  MUFU.EX2 R77, R77 ;  /* 0x0000004d004d7308 */ /* 0x000fe20000000800 */
[----:B--2---:R-:W-:-:S02]  /*4010*/  F2FP.F16.F32.PACK_AB R6, R93, R92 ;  /* 0x0000005c5d06723e */ /* 0x004fc400000000ff */
[----:B------:R-:W-:Y:S01]  /*4020*/  F2FP.F16.F32.PACK_AB R7, R95, R94 ;  /* 0x0000005e5f07723e */ /* 0x000fe200000000ff */
[----:B------:R-:W-:Y:S04]  /*4030*/  MUFU.EX2 R79, R79 ;  /* 0x0000004f004f7308 */ /* 0x000fe80000000800 */
[----:B------:R-:W-:Y:S02]  /*4040*/  MUFU.EX2 R74, R74 ;  /* 0x0000004a004a7308 */ /* 0x000fe40000000800 */
        /* <DEDUP_REMOVED lines=8> */
[----:B------:R5:W3:Y:S01]  /*40d0*/  MUFU.EX2 R23, R89 ;  /* 0x0000005900177308 */ /* 0x000ae20000000800 */
[C---:B------:R-:W-:Y:S03]  /*40e0*/  HMMA.16816.F32 R144, R4.reuse, R16, R144 ;  /* 0x000000100490723c */ /* 0x040fe60000001890 */
[----:B------:R-:W1:Y:S04]  /*40f0*/  MUFU.EX2 R22, R22 ;  /* 0x0000001600167308 */ /* 0x000e680000000800 */
[----:B------:R-:W-:Y:S01]  /*4100*/  MUFU.EX2 R75, R75 ;  /* 0x0000004b004b7308 */ /* 0x000fe20000000800 */
[----:B------:R-:W-:Y:S01]  /*4110*/  HMMA.16816.F32 R32, R4, R18, R32 ;  /* 0x000000120420723c */ /* 0x000fe20000001820 */
[----:B------:R-:W1:Y:S01]  /*4120*/  LDSM.16.MT88.4 R16, [R153+0x7800] ;  /* 0x007800009910783b */ /* 0x000e620000004200 */
[----:B--2---:R-:W-:Y:S01]  /*4130*/  F2FP.F16.F32.PACK_AB R5, R21, R90 ;  /* 0x0000005a1505723e */ /* 0x004fe200000000ff */
[----:B------:R-:W-:Y:S01]  /*4140*/  MUFU.EX2 R70, R70 ;  /* 0x0000004600467308 */ /* 0x000fe20000000800 */
[----:B----4-:R-:W-:Y:S01]  /*4150*/  F2FP.F16.F32.PACK_AB R7, R87, R20 ;  /* 0x000000145707723e */ /* 0x010fe200000000ff */
[----:B-----5:R-:W-:Y:S01]  /*4160*/  FADD.FTZ R89, R167, R166 ;  /* 0x000000a6a7597221 */ /* 0x020fe20000010000 */
[----:B---3--:R-:W-:Y:S01]  /*4170*/  F2FP.F16.F32.PACK_AB R4, R23, R86 ;  /* 0x000000561704723e */ /* 0x008fe200000000ff */
[----:B------:R-:W-:Y:S01]  /*4180*/  MUFU.EX2 R72, R72 ;  /* 0x0000004800487308 */ /* 0x000fe20000000800 */
[----:B-1----:R-:W-:Y:S01]  /*4190*/  F2FP.F16.F32.PACK_AB R6, R85, R22 ;  /* 0x000000165506723e */ /* 0x002fe200000000ff */
[----:B------:R-:W-:-:S02]  /*41a0*/  FADD.FTZ R89, R162, R89 ;  /* 0x00000059a2597221 */ /* 0x000fc40000010000 */
[----:B------:R-:W1:Y:S02]  /*41b0*/  MUFU.EX2 R73, R73 ;  /* 0x0000004900497308 */ /* 0x000e640000000800 */
[----:B------:R-:W-:Y:S02]  /*41c0*/  FADD.FTZ R156, R156, R89 ;  /* 0x000000599c9c7221 */ /* 0x000fe40000010000 */
[----:B------:R-:W-:Y:S01]  /*41d0*/  MUFU.EX2 R68, R68 ;  /* 0x0000004400447308 */ /* 0x000fe20000000800 */
[----:B------:R-:W-:Y:S01]  /*41e0*/  HMMA.16816.F32 R140, R4, R8, R140 ;  /* 0x00000008048c723c */ /* 0x000fe2000000188c */
[----:B------:R-:W-:Y:S02]  /*41f0*/  FADD.FTZ R157, R157, R156 ;  /* 0x0000009c9d9d7221 */ /* 0x000fe40000010000 */
[----:B------:R-:W2:Y:S02]  /*4200*/  MUFU.EX2 R69, R69 ;  /* 0x0000004500457308 */ /* 0x000ea40000000800 */
[----:B------:R-:W-:-:S02]  /*4210*/  FADD.FTZ R158, R158, R157 ;  /* 0x0000009d9e9e7221 */ /* 0x000fc40000010000 */
[----:B------:R-:W3:Y:S01]  /*4220*/  MUFU.EX2 R71, R71 ;  /* 0x0000004700477308 */ /* 0x000ee20000000800 */
[C---:B------:R-:W-:Y:S01]  /*4230*/  HMMA.16816.F32 R132, R4.reuse, R10, R132 ;  /* 0x0000000a0484723c */ /* 0x040fe20000001884 */
[----:B------:R-:W4:Y:S01]  /*4240*/  LDSM.16.MT88.4 R8, [R154+0x7800] ;  /* 0x007800009a08783b */ /* 0x000f220000004200 */
[----:B------:R-:W-:Y:S01]  /*4250*/  FADD.FTZ R163, R163, R158 ;  /* 0x0000009ea3a37221 */ /* 0x000fe20000010000 */
[----:B------:R-:W-:Y:S03]  /*4260*/  MUFU.EX2 R66, R66 ;  /* 0x0000004200427308 */ /* 0x000fe60000000800 */
[----:B------:R-:W-:Y:S01]  /*4270*/  FADD.FTZ R164, R164, R163 ;  /* 0x000000a3a4a47221 */ /* 0x000fe20000010000 */
[----:B------:R-:W-:Y:S01]  /*4280*/  MUFU.EX2 R60, R60 ;  /* 0x0000003c003c7308 */ /* 0x000fe20000000800 */
[C---:B------:R-:W-:Y:S01]  /*4290*/  HMMA.16816.F32 R144, R4.reuse, R12, R144 ;  /* 0x0000000c0490723c */ /* 0x040fe20000001890 */
[----:B------:R-:W-:Y:S01]  /*42a0*/  F2FP.F16.F32.PACK_AB R12, R81, R80 ;  /* 0x00000050510c723e */ /* 0x000fe200000000ff */
[----:B------:R-:W-:Y:S01]  /*42b0*/  FADD.FTZ R29, R29, R164 ;  /* 0x000000a41d1d7221 */ /* 0x000fe20000010000 */
[----:B------:R-:W-:Y:S01]  /*42c0*/  F2FP.F16.F32.PACK_AB R13, R83, R82 ;  /* 0x00000052530d723e */ /* 0x000fe200000000ff */
[----:B------:R-:W-:Y:S02]  /*42d0*/  MUFU.EX2 R57, R57 ;  /* 0x0000003900397308 */ /* 0x000fe40000000800 */
[----:B------:R-:W-:Y:S01]  /*42e0*/  FADD.FTZ R28, R28, R29 ;  /* 0x0000001d1c1c7221 */ /* 0x000fe20000010000 */
[----:B------:R-:W-:Y:S01]  /*42f0*/  FFMA.FTZ R29, R67, R152, -R151 ;  /* 0x00000098431d7223 */ /* 0x000fe20000010897 */
[----:B------:R-:W-:Y:S01]  /*4300*/  HMMA.16816.F32 R32, R4, R14, R32 ;  /* 0x0000000e0420723c */ /* 0x000fe20000001820 */
[----:B------:R-:W5:Y:S01]  /*4310*/  LDSM.16.MT88.4 R4, [R153+0x7c00] ;  /* 0x007c00009904783b */ /* 0x000f620000004200 */
[----:B------:R-:W-:Y:S01]  /*4320*/  F2FP.F16.F32.PACK_AB R14, R77, R76 ;  /* 0x0000004c4d0e723e */ /* 0x000fe200000000ff */
[----:B------:R-:W-:Y:S01]  /*4330*/  MUFU.EX2 R52, R52 ;  /* 0x0000003400347308 */ /* 0x000fe20000000800 */
[----:B------:R-:W-:-:S03]  /*4340*/  F2FP.F16.F32.PACK_AB R15, R79, R78 ;  /* 0x0000004e4f0f723e */ /* 0x000fc600000000ff */
[----:B------:R-:W5:Y:S04]  /*4350*/  MUFU.EX2 R29, R29 ;  /* 0x0000001d001d7308 */ /* 0x000f680000000800 */
[C---:B------:R-:W-:Y:S01]  /*4360*/  HMMA.16816.F32 R140, R12.reuse, R16, R140 ;  /* 0x000000100c8c723c */ /* 0x040fe2000000188c */
[----:B------:R-:W-:Y:S01]  /*4370*/  FADD.FTZ R16, R160, R159 ;  /* 0x0000009fa0107221 */ /* 0x000fe20000010000 */
[----:B------:R-:W-:Y:S03]  /*4380*/  MUFU.EX2 R53, R53 ;  /* 0x0000003500357308 */ /* 0x000fe60000000800 */
[----:B------:R-:W-:Y:S01]  /*4390*/  FADD.FTZ R16, R161, R16 ;  /* 0x00000010a1107221 */ /* 0x000fe20000010000 */
[----:B------:R-:W-:Y:S02]  /*43a0*/  MUFU.EX2 R55, R55 ;  /* 0x0000003700377308 */ /* 0x000fe40000000800 */
[C---:B------:R-:W-:Y:S01]  /*43b0*/  HMMA.16816.F32 R132, R12.reuse, R18, R132 ;  /* 0x000000120c84723c */ /* 0x040fe20000001884 */
[----:B------:R-:W-:Y:S01]  /*43c0*/  FADD.FTZ R165, R165, R16 ;  /* 0x00000010a5a57221 */ /* 0x000fe20000010000 */
[----:B------:R-:W-:Y:S01]  /*43d0*/  MUFU.EX2 R50, R50 ;  /* 0x0000003200327308 */ /* 0x000fe20000000800 */
[----:B------:R-:W5:Y:S02]  /*43e0*/  LDSM.16.MT88.4 R16, [R154+0x7c00] ;  /* 0x007c00009a10783b */ /* 0x000f640000004200 */
[----:B------:R-:W-:Y:S01]  /*43f0*/  FADD.FTZ R136, R136, R165 ;  /* 0x000000a588887221 */ /* 0x000fe20000010000 */
[----:B------:R-:W-:Y:S02]  /*4400*/  MUFU.EX2 R51, R51 ;  /* 0x0000003300337308 */ /* 0x000fe40000000800 */
[----:B----4-:R-:W-:Y:S01]  /*4410*/  HMMA.16816.F32 R144, R12, R8, R144 ;  /* 0x000000080c90723c */ /* 0x010fe20000001890 */
[----:B------:R-:W-:Y:S01]  /*4420*/  FADD.FTZ R137, R137, R136 ;  /* 0x0000008889897221 */ /* 0x000fe20000010000 */
[----:B-1----:R-:W-:Y:S01]  /*4430*/  F2FP.F16.F32.PACK_AB R8, R73, R72 ;  /* 0x000000484908723e */ /* 0x002fe200000000ff */
[----:B------:R-:W-:Y:S01]  /*4440*/  MUFU.EX2 R45, R45 ;  /* 0x0000002d002d7308 */ /* 0x000fe20000000800 */
[----:B------:R-:W-:Y:S01]  /*4450*/  F2FP.F16.F32.PACK_AB R9, R75, R74 ;  /* 0x0000004a4b09723e */ /* 0x000fe200000000ff */
[----:B------:R-:W-:-:S02]  /*4460*/  FADD.FTZ R138, R138, R137 ;  /* 0x000000898a8a7221 */ /* 0x000fc40000010000 */
[----:B------:R-:W-:Y:S01]  /*4470*/  MUFU.EX2 R38, R38 ;  /* 0x0000002600267308 */ /* 0x000fe20000000800 */
[----:B------:R-:W-:Y:S01]  /*4480*/  HMMA.16816.F32 R32, R12, R10, R32 ;  /* 0x0000000a0c20723c */ /* 0x000fe20000001820 */
[----:B--2---:R-:W-:Y:S01]  /*4490*/  F2FP.F16.F32.PACK_AB R10, R69, R68 ;  /* 0x00000044450a723e */ /* 0x004fe200000000ff */
[----:B------:R-:W-:Y:S01]  /*44a0*/  FADD.FTZ R139, R139, R138 ;  /* 0x0000008a8b8b7221 */ /* 0x000fe20000010000 */
[----:B---3--:R-:W-:Y:S01]  /*44b0*/  F2FP.F16.F32.PACK_AB R11, R71, R70 ;  /* 0x00000046470b723e */ /* 0x008fe200000000ff */
[----:B------:R-:W1:Y:S01]  /*44c0*/  LDSM.16.MT88.4 R12, [R153+0x8000] ;  /* 0x00800000990c783b */ /* 0x000e620000004200 */
[----:B------:R-:W-:Y:S01]  /*44d0*/  MUFU.EX2 R241, R241 ;  /* 0x000000f100f17308 */ /* 0x000fe20000000800 */
[----:B------:R-:W-:-:S04]  /*44e0*/  FADD.FTZ R176, R176, R139 ;  /* 0x0000008bb0b07221 */ /* 0x000fc80000010000 */
[C---:B-----5:R-:W-:Y:S01]  /*44f0*/  HMMA.16816.F32 R140, R8.reuse, R4, R140 ;  /* 0x00000004088c723c */ /* 0x060fe2000000188c */
[----:B------:R-:W-:Y:S01]  /*4500*/  FADD.FTZ R5, R31, R28 ;  /* 0x0000001c1f057221 */ /* 0x000fe20000010000 */
[----:B------:R-:W-:Y:S01]  /*4510*/  FADD.FTZ R177, R177, R176 ;  /* 0x000000b0b1b17221 */ /* 0x000fe20000010000 */
[-C--:B------:R-:W-:Y:S01]  /*4520*/  FFMA.FTZ R4, R61, R152.reuse, -R155 ;  /* 0x000000983d047223 */ /* 0x080fe2000001089b */
[-C--:B------:R-:W-:Y:S01]  /*4530*/  FFMA.FTZ R28, R62, R152.reuse, -R151 ;  /* 0x000000983e1c7223 */ /* 0x080fe20000010897 */
[----:B------:R-:W-:Y:S01]  /*4540*/  FADD.FTZ R30, R30, R5 ;  /* 0x000000051e1e7221 */ /* 0x000fe20000010000 */
[----:B------:R-:W-:Y:S01]  /*4550*/  FADD.FTZ R177, R178, R177 ;  /* 0x000000b1b2b17221 */ /* 0x000fe20000010000 */
[-C--:B------:R-:W-:Y:S01]  /*4560*/  FFMA.FTZ R31, R64, R152.reuse, -R155 ;  /* 0x00000098401f7223 */ /* 0x080fe2000001089b */
[----:B------:R-:W-:Y:S01]  /*4570*/  HMMA.16816.F32 R132, R8, R6, R132 ;  /* 0x000000060884723c */ /* 0x000fe20000001884 */
[----:B------:R-:W-:Y:S01]  /*4580*/  FADD.FTZ R179, R179, R30 ;  /* 0x0000001eb3b37221 */ /* 0x000fe20000010000 */
[----:B------:R-:W-:Y:S01]  /*4590*/  FADD.FTZ R122, R122, R177 ;  /* 0x000000b17a7a7221 */ /* 0x000fe20000010000 */
[----:B------:R-:W-:Y:S01]  /*45a0*/  FFMA.FTZ R61, R63, R152, -R151 ;  /* 0x000000983f3d7223 */ /* 0x000fe20000010897 */
[----:B------:R-:W-:Y:S01]  /*45b0*/  MUFU.EX2 R28, R28 ;  /* 0x0000001c001c7308 */ /* 0x000fe20000000800 */
[----:B------:R-:W-:Y:S01]  /*45c0*/  FADD.FTZ R130, R130, R179 ;  /* 0x000000b382827221 */ /* 0x000fe20000010000 */
[----:B------:R-:W-:-:S02]  /*45d0*/  FADD.FTZ R5, R27, R122 ;  /* 0x0000007a1b057221 */ /* 0x000fc40000010000 */
[----:B------:R2:W-:Y:S01]  /*45e0*/  MUFU.EX2 R27, R4 ;  /* 0x00000004001b7308 */ /* 0x0005e20000000800 */
[----:B------:R-:W-:Y:S01]  /*45f0*/  FADD.FTZ R131, R131, R130 ;  /* 0x0000008283837221 */ /* 0x000fe20000010000 */
[----:B------:R-:W-:Y:S01]  /*4600*/  FADD.FTZ R26, R26, R5 ;  /* 0x000000051a1a7221 */ /* 0x000fe20000010000 */
[C---:B------:R-:W-:Y:S01]  /*4610*/  HMMA.16816.F32 R144, R8.reuse, R16, R144 ;  /* 0x000000100890723c */ /* 0x040fe20000001890 */
[----:B------:R-:W-:Y:S01]  /*4620*/  MUFU.EX2 R31, R31 ;  /* 0x0000001f001f7308 */ /* 0x000fe20000000800 */
[----:B------:R-:W-:Y:S01]  /*4630*/  FADD.FTZ R126, R126, R131 ;  /* 0x000000837e7e7221 */ /* 0x000fe20000010000 */
[----:B------:R-:W-:Y:S01]  /*4640*/  FADD.FTZ R123, R123, R26 ;  /* 0x0000001a7b7b7221 */ /* 0x000fe20000010000 */
[----:B------:R-:W-:Y:S01]  /*4650*/  FFMA.FTZ R26, R58, R152, -R151 ;  /* 0x000000983a1a7223 */ /* 0x000fe20000010897 */
[----:B------:R-:W3:Y:S01]  /*4660*/  MUFU.EX2 R30, R65 ;  /* 0x00000041001e7308 */ /* 0x000ee20000000800 */
[----:B------:R-:W-:Y:S01]  /*4670*/  FADD.FTZ R25, R25, R126 ;  /* 0x0000007e19197221 */ /* 0x000fe20000010000 */
[----:B------:R-:W-:Y:S01]  /*4680*/  FADD.FTZ R120, R120, R123 ;  /* 0x0000007b78787221 */ /* 0x000fe20000010000 */
[----:B------:R-:W-:Y:S01]  /*4690*/  HMMA.16816.F32 R32, R8, R18, R32 ;  /* 0x000000120820723c */ /* 0x000fe20000001820 */
[----:B------:R-:W4:Y:S01]  /*46a0*/  MUFU.EX2 R61, R61 ;  /* 0x0000003d003d7308 */ /* 0x000f220000000800 */
[----:B------:R-:W-:Y:S01]  /*46b0*/  FADD.FTZ R24, R24, R25 ;  /* 0x0000001918187221 */ /* 0x000fe20000010000 */
[----:B------:R-:W-:Y:S01]  /*46c0*/  FADD.FTZ R121, R121, R120 ;  /* 0x0000007879797221 */ /* 0x000fe20000010000 */
[----:B--2---:R-:W2:Y:S01]  /*46d0*/  LDSM.16.MT88.4 R4, [R154+0x8000] ;  /* 0x008000009a04783b */ /* 0x004ea20000004200 */
[----:B------:R-:W-:Y:S01]  /*46e0*/  F2FP.F16.F32.PACK_AB R9, R29, R66 ;  /* 0x000000421d09723e */ /* 0x000fe200000000ff */
[----:B------:R-:W-:Y:S01]  /*46f0*/  FADD.FTZ R125, R125, R24 ;  /* 0x000000187d7d7221 */ /* 0x000fe20000010000 */
[----:B------:R-:W-:Y:S01]  /*4700*/  FADD.FTZ R116, R116, R121 ;  /* 0x0000007974747221 */ /* 0x000fe20000010000 */
[----:B------:R-:W5:Y:S01]  /*4710*/  LDSM.16.MT88.4 R16, [R153+0x8400] ;  /* 0x008400009910783b */ /* 0x000f620000004200 */
[-C--:B------:R-:W-:Y:S01]  /*4720*/  FFMA.FTZ R24, R54, R152.reuse, -R151 ;  /* 0x0000009836187223 */ /* 0x080fe20000010897 */
[----:B------:R-:W-:Y:S01]  /*4730*/  FADD.FTZ R118, R118, R125 ;  /* 0x0000007d76767221 */ /* 0x000fe20000010000 */
[----:B------:R-:W-:Y:S01]  /*4740*/  FADD.FTZ R117, R117, R116 ;  /* 0x0000007475757221 */ /* 0x000fe20000010000 */
[----:B---3--:R-:W-:Y:S01]  /*4750*/  F2FP.F16.F32.PACK_AB R8, R30, R31 ;  /* 0x0000001f1e08723e */ /* 0x008fe200000000ff */
[----:B------:R-:W-:Y:S01]  /*4760*/  FFMA.FTZ R25, R59, R152, -R151 ;  /* 0x000000983b197223 */ /* 0x000fe20000010897 */
[----:B------:R-:W-:Y:S01]  /*4770*/  FADD.FTZ R119, R119, R118 ;  /* 0x0000007677777221 */ /* 0x000fe20000010000 */
[----:B------:R-:W-:Y:S01]  /*4780*/  FADD.FTZ R112, R112, R117 ;  /* 0x0000007570707221 */ /* 0x000fe20000010000 */
[----:B------:R-:W-:Y:S01]  /*4790*/  F2FP.F16.F32.PACK_AB R10, R27, R60 ;  /* 0x0000003c1b0a723e */ /* 0x000fe200000000ff */
[----:B------:R-:W-:Y:S01]  /*47a0*/  FFMA.FTZ R54, R56, R152, -R155 ;  /* 0x0000009838367223 */ /* 0x000fe2000001089b */
[----:B------:R-:W-:Y:S01]  /*47b0*/  FADD.FTZ R114, R114, R119 ;  /* 0x0000007772727221 */ /* 0x000fe20000010000 */
[----:B------:R-:W-:Y:S01]  /*47c0*/  FADD.FTZ R113, R113, R112 ;  /* 0x0000007071717221 */ /* 0x000fe20000010000 */
[----:B----4-:R-:W-:Y:S01]  /*47d0*/  F2FP.F16.F32.PACK_AB R11, R61, R28 ;  /* 0x0000001c3d0b723e */ /* 0x010fe200000000ff */
[----:B------:R-:W-:Y:S01]  /*47e0*/  MUFU.EX2 R26, R26 ;  /* 0x0000001a001a7308 */ /* 0x000fe20000000800 */
[----:B------:R-:W-:Y:S01]  /*47f0*/  FADD.FTZ R115, R115, R114 ;  /* 0x0000007273737221 */ /* 0x000fe20000010000 */
[----:B------:R-:W-:Y:S01]  /*4800*/  FADD.FTZ R108, R108, R113 ;  /* 0x000000716c6c7221 */ /* 0x000fe20000010000 */
[-C--:B------:R-:W-:Y:S01]  /*4810*/  FFMA.FTZ R56, R44, R152.reuse, -R155 ;  /* 0x000000982c387223 */ /* 0x080fe2000001089b */
[----:B------:R-:W-:Y:S01]  /*4820*/  MUFU.EX2 R25, R25 ;  /* 0x0000001900197308 */ /* 0x000fe20000000800 */
[----:B------:R-:W-:Y:S01]  /*4830*/  FADD.FTZ R110, R110, R115 ;  /* 0x000000736e6e7221 */ /* 0x000fe20000010000 */
[----:B------:R-:W-:Y:S01]  /*4840*/  FADD.FTZ R109, R109, R108 ;  /* 0x0000006c6d6d7221 */ /* 0x000fe20000010000 */
[C---:B-1----:R-:W-:Y:S01]  /*4850*/  HMMA.16816.F32 R140, R8.reuse, R12, R140 ;  /* 0x0000000c088c723c */ /* 0x042fe2000000188c */
[----:B------:R-:W-:Y:S01]  /*4860*/  MUFU.EX2 R24, R24 ;  /* 0x0000001800187308 */ /* 0x000fe20000000800 */
[----:B------:R-:W-:Y:S01]  /*4870*/  FADD.FTZ R111, R111, R110 ;  /* 0x0000006e6f6f7221 */ /* 0x000fe20000010000 */
[----:B------:R-:W-:Y:S01]  /*4880*/  FADD.FTZ R104, R104, R109 ;  /* 0x0000006d68687221 */ /* 0x000fe20000010000 */
[-C--:B------:R-:W-:Y:S01]  /*4890*/  FFMA.FTZ R44, R47, R152.reuse, -R151 ;  /* 0x000000982f2c7223 */ /* 0x080fe20000010897 */
[----:B------:R-:W1:Y:S01]  /*48a0*/  MUFU.EX2 R54, R54 ;  /* 0x0000003600367308 */ /* 0x000e620000000800 */
[----:B------:R-:W-:Y:S01]  /*48b0*/  FADD.FTZ R106, R106, R111 ;  /* 0x0000006f6a6a7221 */ /* 0x000fe20000010000 */
[----:B------:R-:W-:Y:S01]  /*48c0*/  FADD.FTZ R105, R105, R104 ;  /* 0x0000006869697221 */ /* 0x000fe20000010000 */
[C---:B------:R-:W-:Y:S01]  /*48d0*/  HMMA.16816.F32 R132, R8.reuse, R14, R132 ;  /* 0x0000000e0884723c */ /* 0x040fe20000001884 */
[----:B------:R-:W-:Y:S01]  /*48e0*/  LDSM.16.MT88.4 R12, [R153+0x8800] ;  /* 0x00880000990c783b */ /* 0x000fe20000004200 */
[----:B------:R-:W-:Y:S01]  /*48f0*/  FADD.FTZ R107, R107, R106 ;  /* 0x0000006a6b6b7221 */ /* 0x000fe20000010000 */
[----:B------:R-:W-:Y:S01]  /*4900*/  FADD.FTZ R100, R100, R105 ;  /* 0x0000006964647221 */ /* 0x000fe20000010000 */
[----:B------:R-:W-:Y:S01]  /*4910*/  MUFU.EX2 R44, R44 ;  /* 0x0000002c002c7308 */ /* 0x000fe20000000800 */
[-C--:B------:R-:W-:Y:S01]  /*4920*/  FFMA.FTZ R47, R42, R152.reuse, -R151 ;  /* 0x000000982a2f7223 */ /* 0x080fe20000010897 */
[----:B------:R-:W-:Y:S01]  /*4930*/  FADD.FTZ R102, R102, R107 ;  /* 0x0000006b66667221 */ /* 0x000fe20000010000 */
[----:B------:R-:W-:Y:S01]  /*4940*/  FADD.FTZ R99, R99, R100 ;  /* 0x0000006463637221 */ /* 0x000fe20000010000 */
[----:B--2---:R-:W-:Y:S01]  /*4950*/  HMMA.16816.F32 R144, R8, R4, R144 ;  /* 0x000000040890723c */ /* 0x004fe20000001890 */
[-C--:B------:R-:W-:Y:S01]  /*4960*/  FFMA.FTZ R42, R43, R152.reuse, -R151 ;  /* 0x000000982b2a7223 */ /* 0x080fe20000010897 */
[----:B------:R-:W-:Y:S01]  /*4970*/  FADD.FTZ R103, R103, R102 ;  /* 0x0000006667677221 */ /* 0x000fe20000010000 */
[----:B------:R-:W-:Y:S01]  /*4980*/  FADD.FTZ R96, R96, R99 ;  /* 0x0000006360607221 */ /* 0x000fe20000010000 */
[----:B------:R-:W-:-:S02]  /*4990*/  FFMA.FTZ R43, R41, R152, -R155 ;  /* 0x00000098292b7223 */ /* 0x000fc4000001089b */
[----:B------:R-:W-:Y:S01]  /*49a0*/  FADD.FTZ R98, R98, R103 ;  /* 0x0000006762627221 */ /* 0x000fe20000010000 */
[----:B------:R-:W-:Y:S01]  /*49b0*/  FADD.FTZ R97, R97, R96 ;  /* 0x0000006061617221 */ /* 0x000fe20000010000 */
[----:B------:R-:W-:Y:S01]  /*49c0*/  HMMA.16816.F32 R32, R8, R6, R32 ;  /* 0x000000060820723c */ /* 0x000fe20000001820 */
[----:B------:R-:W2:Y:S01]  /*49d0*/  LDSM.16.MT88.4 R4, [R154+0x8400] ;  /* 0x008400009a04783b */ /* 0x000ea20000004200 */
[----:B------:R-:W-:Y:S01]  /*49e0*/  FADD.FTZ R101, R101, R98 ;  /* 0x0000006265657221 */ /* 0x000fe20000010000 */
[----:B------:R-:W-:Y:S01]  /*49f0*/  FADD.FTZ R92, R92, R97 ;  /* 0x000000615c5c7221 */ /* 0x000fe20000010000 */
[----:B-1----:R-:W-:Y:S01]  /*4a00*/  F2FP.F16.F32.PACK_AB R8, R57, R54 ;  /* 0x000000363908723e */ /* 0x002fe200000000ff */
[----:B------:R-:W-:Y:S01]  /*4a10*/  MUFU.EX2 R41, R42 ;  /* 0x0000002a00297308 */ /* 0x000fe20000000800 */
[----:B------:R-:W-:Y:S01]  /*4a20*/  FADD.FTZ R94, R94, R101 ;  /* 0x000000655e5e7221 */ /* 0x000fe20000010000 */
[----:B------:R-:W-:Y:S01]  /*4a30*/  F2FP.F16.F32.PACK_AB R9, R25, R26 ;  /* 0x0000001a1909723e */ /* 0x000fe200000000ff */
[----:B------:R-:W-:Y:S01]  /*4a40*/  FADD.FTZ R93, R93, R92 ;  /* 0x0000005c5d5d7221 */ /* 0x000fe20000010000 */
[----:B------:R-:W-:Y:S01]  /*4a50*/  F2FP.F16.F32.PACK_AB R10, R53, R52 ;  /* 0x00000034350a723e */ /* 0x000fe200000000ff */
[----:B------:R-:W-:Y:S01]  /*4a60*/  FADD.FTZ R95, R95, R94 ;  /* 0x0000005e5f5f7221 */ /* 0x000fe20000010000 */
[----:B------:R-:W-:Y:S01]  /*4a70*/  F2FP.F16.F32.PACK_AB R11, R55, R24 ;  /* 0x00000018370b723e */ /* 0x000fe200000000ff */
[----:B------:R-:W-:Y:S01]  /*4a80*/  FADD.FTZ R86, R86, R93 ;  /* 0x0000005d56567221 */ /* 0x000fe20000010000 */
[----:B------:R-:W-:Y:S01]  /*4a90*/  MUFU.EX2 R37, R43 ;  /* 0x0000002b00257308 */ /* 0x000fe20000000800 */
[----:B------:R-:W-:-:S02]  /*4aa0*/  FADD.FTZ R90, R90, R95 ;  /* 0x0000005f5a5a7221 */ /* 0x000fc40000010000 */
[----:B------:R-:W-:Y:S02]  /*4ab0*/  FADD.FTZ R59, R23, R86 ;  /* 0x00000056173b7221 */ /* 0x000fe40000010000 */
[C---:B-----5:R-:W-:Y:S01]  /*4ac0*/  HMMA.16816.F32 R140, R8.reuse, R16, R140 ;  /* 0x00000010088c723c */ /* 0x060fe2000000188c */
[----:B------:R-:W-:Y:S01]  /*4ad0*/  FADD.FTZ R17, R21, R90 ;  /* 0x0000005a15117221 */ /* 0x000fe20000010000 */
[----:B------:R-:W-:Y:S01]  /*4ae0*/  FADD.FTZ R16, R22, R59 ;  /* 0x0000003b16107221 */ /* 0x000fe20000010000 */
[----:B------:R1:W-:Y:S02]  /*4af0*/  MUFU.EX2 R21, R46 ;  /* 0x0000002e00157308 */ /* 0x0003e40000000800 */
[----:B------:R-:W-:Y:S01]  /*4b00*/  FADD.FTZ R20, R20, R17 ;  /* 0x0000001114147221 */ /* 0x000fe20000010000 */
[----:B------:R-:W-:Y:S01]  /*4b10*/  FADD.FTZ R85, R85, R16 ;  /* 0x0000001055557221 */ /* 0x000fe20000010000 */
[----:B------:R-:W-:Y:S01]  /*4b20*/  MUFU.EX2 R23, R48 ;  /* 0x0000003000177308 */ /* 0x000fe20000000800 */
[----:B------:R-:W-:Y:S01]  /*4b30*/  HMMA.16816.F32 R132, R8, R18, R132 ;  /* 0x000000120884723c */ /* 0x000fe20000001884 */
[----:B------:R-:W-:Y:S01]  /*4b40*/  FADD.FTZ R87, R87, R20 ;  /* 0x0000001457577221 */ /* 0x000fe20000010000 */
[----:B------:R-:W3:Y:S01]  /*4b50*/  LDSM.16.MT88.4 R16, [R154+0x8800] ;  /* 0x008800009a10783b */ /* 0x000ee20000004200 */
[----:B------:R-:W4:Y:S01]  /*4b60*/  MUFU.EX2 R22, R49 ;  /* 0x0000003100167308 */ /* 0x000f220000000800 */
[----:B------:R-:W-:Y:S01]  /*4b70*/  FADD.FTZ R80, R80, R85 ;  /* 0x0000005550507221 */ /* 0x000fe20000010000 */
[----:B------:R-:W-:-:S02]  /*4b80*/  FADD.FTZ R82, R82, R87 ;  /* 0x0000005752527221 */ /* 0x000fc40000010000 */
[----:B------:R-:W5:Y:S01]  /*4b90*/  MUFU.EX2 R20, R56 ;  /* 0x0000003800147308 */ /* 0x000f620000000800 */
[----:B------:R-:W-:Y:S01]  /*4ba0*/  FADD.FTZ R81, R81, R80 ;  /* 0x0000005051517221 */ /* 0x000fe20000010000 */
[----:B------:R-:W-:Y:S01]  /*4bb0*/  FADD.FTZ R83, R83, R82 ;  /* 0x0000005253537221 */ /* 0x000fe20000010000 */
[----:B-1----:R-:W-:Y:S02]  /*4bc0*/  FFMA.FTZ R46, R40, R152, -R155 ;  /* 0x00000098282e7223 */ /* 0x002fe4000001089b */
[----:B------:R-:W-:Y:S01]  /*4bd0*/  FADD.FTZ R76, R76, R81 ;  /* 0x000000514c4c7221 */ /* 0x000fe20000010000 */
[----:B------:R-:W-:Y:S01]  /*4be0*/  FADD.FTZ R78, R78, R83 ;  /* 0x000000534e4e7221 */ /* 0x000fe20000010000 */
[----:B------:R1:W-:Y:S01]  /*4bf0*/  MUFU.EX2 R40, R47 ;  /* 0x0000002f00287308 */ /* 0x0003e20000000800 */
[----:B--2---:R-:W-:Y:S01]  /*4c00*/  HMMA.16816.F32 R144, R8, R4, R144 ;  /* 0x000000040890723c */ /* 0x004fe20000001890 */
[----:B------:R-:W-:Y:S01]  /*4c10*/  F2FP.F16.F32.PACK_AB R5, R51, R50 ;  /* 0x000000323305723e */ /* 0x000fe200000000ff */
[----:B------:R-:W-:Y:S01]  /*4c20*/  FADD.FTZ R79, R79, R78 ;  /* 0x0000004e4f4f7221 */ /* 0x000fe20000010000 */
[----:B----4-:R-:W-:Y:S01]  /*4c30*/  F2FP.F16.F32.PACK_AB R4, R22, R23 ;  /* 0x000000171604723e */ /* 0x010fe200000000ff */
[----:B------:R-:W-:-:S02]  /*4c40*/  FADD.FTZ R77, R77, R76 ;  /* 0x0000004c4d4d7221 */ /* 0x000fc40000010000 */
[----:B------:R-:W-:Y:S02]  /*4c50*/  FADD.FTZ R74, R74, R79 ;  /* 0x0000004f4a4a7221 */ /* 0x000fe40000010000 */
[----:B------:R-:W-:Y:S01]  /*4c60*/  HMMA.16816.F32 R32, R8, R6, R32 ;  /* 0x000000060820723c */ /* 0x000fe20000001820 */
[----:B-----5:R-:W-:Y:S01]  /*4c70*/  F2FP.F16.F32.PACK_AB R6, R45, R20 ;  /* 0x000000142d06723e */ /* 0x020fe200000000ff */
[----:B------:R-:W-:Y:S01]  /*4c80*/  FADD.FTZ R72, R72, R77 ;  /* 0x0000004d48487221 */ /* 0x000fe20000010000 */
[----:B------:R-:W-:Y:S01]  /*4c90*/  F2FP.F16.F32.PACK_AB R7, R44, R21 ;  /* 0x000000152c07723e */ /* 0x000fe200000000ff */
[----:B------:R-:W-:Y:S01]  /*4ca0*/  FADD.FTZ R75, R75, R74 ;  /* 0x0000004a4b4b7221 */ /* 0x000fe20000010000 */
[----:B-1----:R-:W-:Y:S01]  /*4cb0*/  FFMA.FTZ R47, R36, R152, -R155 ;  /* 0x00000098242f7223 */ /* 0x002fe2000001089b */
[----:B------:R-:W-:Y:S01]  /*4cc0*/  FADD.FTZ R73, R73, R72 ;  /* 0x0000004849497221 */ /* 0x000fe20000010000 */
[----:B------:R-:W1:Y:S01]  /*4cd0*/  MUFU.EX2 R36, R46 ;  /* 0x0000002e00247308 */ /* 0x000e620000000800 */
[----:B------:R-:W-:-:S02]  /*4ce0*/  FADD.FTZ R70, R70, R75 ;  /* 0x0000004b46467221 */ /* 0x000fc40000010000 */
[C---:B------:R-:W-:Y:S01]  /*4cf0*/  HMMA.16816.F32 R8, R4.reuse, R12, R140 ;  /* 0x0000000c0408723c */ /* 0x040fe2000000188c */
[----:B------:R-:W2:Y:S01]  /*4d00*/  LDSM.16.MT88.4 R140, [R153+0x8c00] ;  /* 0x008c0000998c783b */ /* 0x000ea20000004200 */
[----:B------:R-:W-:Y:S01]  /*4d10*/  FADD.FTZ R68, R68, R73 ;  /* 0x0000004944447221 */ /* 0x000fe20000010000 */
[----:B------:R-:W-:Y:S01]  /*4d20*/  FADD.FTZ R71, R71, R70 ;  /* 0x0000004647477221 */ /* 0x000fe20000010000 */
[----:B------:R-:W4:Y:S02]  /*4d30*/  MUFU.EX2 R42, R47 ;  /* 0x0000002f002a7308 */ /* 0x000f240000000800 */
[----:B------:R-:W-:Y:S01]  /*4d40*/  FADD.FTZ R68, R69, R68 ;  /* 0x0000004445447221 */ /* 0x000fe20000010000 */
[----:B------:R-:W-:Y:S01]  /*4d50*/  FADD.FTZ R66, R66, R71 ;  /* 0x0000004742427221 */ /* 0x000fe20000010000 */
[----:B------:R-:W-:Y:S01]  /*4d60*/  HMMA.16816.F32 R12, R4, R14, R132 ;  /* 0x0000000e040c723c */ /* 0x000fe20000001884 */
[----:B------:R-:W5:Y:S01]  /*4d70*/  LDSM.16.MT88.4 R132, [R154+0x8c00] ;  /* 0x008c00009a84783b */ /* 0x000f620000004200 */
[----:B------:R-:W-:Y:S01]  /*4d80*/  FADD.FTZ R31, R31, R68 ;  /* 0x000000441f1f7221 */ /* 0x000fe20000010000 */
[----:B------:R-:W-:-:S03]  /*4d90*/  FADD.FTZ R29, R29, R66 ;  /* 0x000000421d1d7221 */ /* 0x000fc60000010000 */
[----:B------:R-:W-:Y:S01]  /*4da0*/  FADD.FTZ R31, R30, R31 ;  /* 0x0000001f1e1f7221 */ /* 0x000fe20000010000 */
[----:B------:R-:W-:Y:S01]  /*4db0*/  FADD.FTZ R28, R28, R29 ;  /* 0x0000001d1c1c7221 */ /* 0x000fe20000010000 */
[----:B---3--:R-:W-:Y:S01]  /*4dc0*/  HMMA.16816.F32 R136, R4, R16, R144 ;  /* 0x000000100488723c */ /* 0x008fe20000001890 */
[----:B------:R-:W3:Y:S01]  /*4dd0*/  MUFU.EX2 R17, R39 ;  /* 0x0000002700117308 */ /* 0x000ee20000000800 */
[----:B------:R-:W-:Y:S01]  /*4de0*/  FADD.FTZ R60, R60, R31 ;  /* 0x0000001f3c3c7221 */ /* 0x000fe20000010000 */
[----:B------:R-:W-:-:S03]  /*4df0*/  FADD.FTZ R61, R61, R28 ;  /* 0x0000001c3d3d7221 */ /* 0x000fc60000010000 */
[----:B------:R-:W-:Y:S01]  /*4e00*/  FADD.FTZ R27, R27, R60 ;  /* 0x0000003c1b1b7221 */ /* 0x000fe20000010000 */
[----:B------:R-:W-:Y:S01]  /*4e10*/  FADD.FTZ R26, R26, R61 ;  /* 0x0000003d1a1a7221 */ /* 0x000fe20000010000 */
[----:B------:R-:W-:Y:S01]  /*4e20*/  HMMA.16816.F32 R32, R4, R18, R32 ;  /* 0x000000120420723c */ /* 0x000fe20000001820 */
[----:B-1----:R-:W-:Y:S01]  /*4e30*/  F2FP.F16.F32.PACK_AB R4, R37, R36 ;  /* 0x000000242504723e */ /* 0x002fe200000000ff */
[----:B------:R-:W-:Y:S01]  /*4e40*/  FADD.FTZ R54, R54, R27 ;  /* 0x0000001b36367221 */ /* 0x000fe20000010000 */
[----:B------:R-:W-:Y:S01]  /*4e50*/  F2FP.F16.F32.PACK_AB R5, R41, R40 ;  /* 0x000000282905723e */ /* 0x000fe200000000ff */
[----:B------:R-:W-:Y:S01]  /*4e60*/  FADD.FTZ R25, R25, R26 ;  /* 0x0000001a19197221 */ /* 0x000fe20000010000 */
[----:B----4-:R-:W-:Y:S01]  /*4e70*/  F2FP.F16.F32.PACK_AB R6, R241, R42 ;  /* 0x0000002af106723e */ /* 0x010fe200000000ff */
[----:B------:R-:W-:Y:S01]  /*4e80*/  FADD.FTZ R57, R57, R54 ;  /* 0x0000003639397221 */ /* 0x000fe20000010000 */
[----:B---3--:R-:W-:Y:S01]  /*4e90*/  F2FP.F16.F32.PACK_AB R7, R17, R38 ;  /* 0x000000261107723e */ /* 0x008fe200000000ff */
[----:B------:R-:W-:-:S04]  /*4ea0*/  FADD.FTZ R24, R24, R25 ;  /* 0x0000001918187221 */ /* 0x000fc80000010000 */
[----:B------:R-:W-:-:S04]  /*4eb0*/  FADD.FTZ R55, R55, R24 ;  /* 0x0000001837377221 */ /* 0x000fc80000010000 */
[----:B------:R-:W-:Y:S01]  /*4ec0*/  FADD.FTZ R50, R50, R55 ;  /* 0x0000003732327221 */ /* 0x000fe20000010000 */
[----:B--2---:R-:W-:Y:S01]  /*4ed0*/  HMMA.16816.F32 R144, R4, R140, R8 ;  /* 0x0000008c0490723c */ /* 0x004fe20000001808 */
[----:B------:R-:W-:-:S04]  /*4ee0*/  FADD.FTZ R8, R52, R57 ;  /* 0x0000003934087221 */ /* 0x000fc80000010000 */
[----:B------:R-:W-:-:S03]  /*4ef0*/  FADD.FTZ R8, R53, R8 ;  /* 0x0000000835087221 */ /* 0x000fc60000010000 */
[----:B-----5:R-:W-:Y:S01]  /*4f00*/  HMMA.16816.F32 R136, R4, R132, R136 ;  /* 0x000000840488723c */ /* 0x020fe20000001888 */
        /* <DEDUP_REMOVED lines=24> */
[C---:B------:R-:W-:Y:S01]  /*5090*/  IADD3 R234, PT, PT, -R190.reuse, 0x1, RZ ;  /* 0x00000001beea7810 */ /* 0x040fe20007ffe1ff */
[----:B------:R-:W-:-:S10]  /*50a0*/  VIADD R236, R190, 0xfffffffe ;  /* 0xfffffffebeec7836 */ /* 0x000fd40000000000 */
.L_x_2591:
        /* <DEDUP_REMOVED lines=78> */
.L_x_2586:
[----:B------:R-:W-:Y:S05]  /*5590*/  BSYNC.RECONVERGENT B0 ;  /* 0x0000000000007941 */ /* 0x000fea0003800200 */
.L_x_2585:
[----:B------:R-:W1:Y:S01]  /*55a0*/  S2UR UR6, SR_CgaCtaId ;  /* 0x00000000000679c3 */ /* 0x000e620000008800 */
[C---:B------:R-:W-:Y:S01]  /*55b0*/  IMAD.SHL.U32 R217, R212.reuse, 0x8, RZ ;  /* 0x00000008d4d97824 */ /* 0x040fe200078e00ff */
[----:B------:R-:W-:Y:S01]  /*55c0*/  LOP3.LUT R237, R212, 0x18, RZ, 0xc0, !PT ;  /* 0x00000018d4ed7812 */ /* 0x000fe200078ec0ff */
[----:B------:R-:W-:Y:S01]  /*55d0*/  UMOV UR7, 0x400 ;  /* 0x0000040000077882 */ /* 0x000fe20000000000 */
[----:B------:R-:W-:Y:S01]  /*55e0*/  IADD3 R106, P0, PT, R218, R229, RZ ;  /* 0x000000e5da6a7210 */ /* 0x000fe20007f1e0ff */
[----:B------:R-:W-:Y:S01]  /*55f0*/  IMAD.MOV.U32 R116, RZ, RZ, R229 ;  /* 0x000000ffff747224 */ /* 0x000fe200078e00e5 */
[C---:B------:R-:W-:Y:S01]  /*5600*/  LOP3.LUT R104, R217.reuse, 0xc0, RZ, 0xc0, !PT ;  /* 0x000000c0d9687812 */ /* 0x040fe200078ec0ff */
[--C-:B------:R-:W-:Y:S01]  /*5610*/  IMAD.MOV.U32 R117, RZ, RZ, R228.reuse ;  /* 0x000000ffff757224 */ /* 0x100fe200078e00e4 */
[----:B------:R-:W-:Y:S01]  /*5620*/  LOP3.LUT R240, R217, 0x18, RZ, 0xc0, !PT ;  /* 0x00000018d9f07812 */ /* 0x000fe200078ec0ff */
[----:B------:R-:W-:Y:S01]  /*5630*/  IMAD.X R107, R219, 0x1, R228, P0 ;  /* 0x00000001db6b7824 */ /* 0x000fe200000e06e4 */
[----:B------:R-:W-:Y:S01]  /*5640*/  LOP3.LUT R237, R104, R237, RZ, 0xfc, !PT ;  /* 0x000000ed68ed7212 */ /* 0x000fe200078efcff */
[C---:B------:R-:W-:Y:S01]  /*5650*/  IMAD.SHL.U32 R215, R212.reuse, 0x10, RZ ;  /* 0x00000010d4d77824 */ /* 0x040fe200078e00ff */
[----:B------:R-:W-:Y:S01]  /*5660*/  LOP3.LUT R105, R217, 0x1f20, RZ, 0xc0, !PT ;  /* 0x00001f20d9697812 */ /* 0x000fe200078ec0ff */
[C---:B------:R-:W-:Y:S01]  /*5670*/  IMAD.SHL.U32 R152, R212.reuse, 0x20, RZ ;  /* 0x00000020d4987824 */ /* 0x040fe200078e00ff */
[----:B------:R-:W-:Y:S01]  /*5680*/  LOP3.LUT R104, R237, R240, RZ, 0x3c, !PT ;  /* 0x000000f0ed687212 */ /* 0x000fe200078e3cff */
[----:B------:R-:W-:Y:S01]  /*5690*/  IMAD.SHL.U32 R214, R212, 0x4, RZ ;  /* 0x00000004d4d67824 */ /* 0x000fe200078e00ff */
[----:B------:R-:W-:Y:S01]  /*56a0*/  IADD3 R112, P0, PT, R106, R220, RZ ;  /* 0x000000dc6a707210 */ /* 0x000fe20007f1e0ff */
[----:B------:R-:W-:Y:S01]  /*56b0*/  VIADD R234, R234, 0x1 ;  /* 0x00000001eaea7836 */ /* 0x000fe20000000000 */
[----:B------:R-:W-:Y:S01]  /*56c0*/  LOP3.LUT R104, R105, R104, RZ, 0xfc, !PT ;  /* 0x0000006869687212 */ /* 0x000fe200078efcff */
[----:B------:R-:W-:Y:S01]  /*56d0*/  BSSY.RECONVERGENT B1, `(.L_x_2587) ;  /* 0x00000fe000017945 */ /* 0x000fe20003800200 */
[----:B------:R-:W-:Y:S01]  /*56e0*/  LOP3.LUT R155, R215, 0x100, RZ, 0xc0, !PT ;  /* 0x00000100d79b7812 */ /* 0x000fe200078ec0ff */
[--C-:B------:R-:W-:Y:S01]  /*56f0*/  IMAD.X R113, R107, 0x1, R221.reuse, P0 ;  /* 0x000000016b717824 */ /* 0x100fe200000e06dd */
[-C--:B------:R-:W-:Y:S01]  /*5700*/  IADD3 R114, P0, PT, R112, R220.reuse, RZ ;  /* 0x000000dc70727210 */ /* 0x080fe20007f1e0ff */
[----:B-1----:R-:W-:Y:S01]  /*5710*/  ULEA UR6, UR6, UR7, 0x18 ;  /* 0x0000000706067291 */ /* 0x002fe2000f8ec0ff */
[----:B------:R-:W-:Y:S03]  /*5720*/  SHF.R.U32.HI R216, RZ, 0x1, R212 ;  /* 0x00000001ffd87819 */ /* 0x000fe600000116d4 */
[----:B------:R-:W-:Y:S01]  /*5730*/  IMAD.X R115, R113, 0x1, R221, P0 ;  /* 0x0000000171737824 */ /* 0x000fe200000e06dd */
[-C--:B------:R-:W-:Y:S01]  /*5740*/  IADD3 R110, P0, PT, R114, R220.reuse, RZ ;  /* 0x000000dc726e7210 */ /* 0x080fe20007f1e0ff */
[----:B------:R-:W-:Y:S01]  /*5750*/  IMAD.U32 R213, RZ, RZ, UR6 ;  /* 0x00000006ffd57e24 */ /* 0x000fe2000f8e00ff */
[--C-:B------:R-:W-:Y:S02]  /*5760*/  LOP3.LUT R0, R155, 0x20, R152.reuse, 0xf8, !PT ;  /* 0x000000209b007812 */ /* 0x100fe400078ef898 */
[----:B------:R-:W-:Y:S01]  /*5770*/  LOP3.LUT R149, R212, 0x8, RZ, 0xc0, !PT ;  /* 0x00000008d4957812 */ /* 0x000fe200078ec0ff */
[----:B------:R-:W-:Y:S01]  /*5780*/  IMAD R239, R104, 0x2, R213 ;  /* 0x0000000268ef7824 */ /* 0x000fe200078e02d5 */
[----:B------:R-:W-:Y:S01]  /*5790*/  LOP3.LUT R155, R216, 0x8, RZ, 0xc0, !PT ;  /* 0x00000008d89b7812 */ /* 0x000fe200078ec0ff */
[--C-:B------:R-:W-:Y:S01]  /*57a0*/  IMAD.X R111, R115, 0x1, R221.reuse, P0 ;  /* 0x00000001736f7824 */ /* 0x100fe200000e06dd */
[-C--:B------:R-:W-:Y:S02]  /*57b0*/  IADD3 R108, P0, PT, R110, R220.reuse, RZ ;  /* 0x000000dc6e6c7210 */ /* 0x080fe40007f1e0ff */
[----:B------:R-:W-:Y:S01]  /*57c0*/  @!PT LDS RZ, [RZ] ;  /* 0x00000000fffff984 */ /* 0x000fe20000000800 */
[----:B------:R-:W-:Y:S01]  /*57d0*/  @!PT LDS RZ, [RZ] ;  /* 0x00000000fffff984 */ /* 0x000fe20000000800 */
[----:B------:R-:W-:Y:S01]  /*57e0*/  @!PT LDS RZ, [RZ] ;  /* 0x00000000fffff984 */ /* 0x000fe20000000800 */
[----:B------:R-:W-:Y:S01]  /*57f0*/  LDGSTS.E.BYPASS.LTC128B.128 [R239+0x5000], desc[UR4][R116.64] ;  /* 0x0500000074ef7fae */ /* 0x000fe2000b981a04 */
[--C-:B------:R-:W-:Y:S02]  /*5800*/  LOP3.LUT R148, R149, 0xc0, R152.reuse, 0xf8, !PT ;  /* 0x000000c095947812 */ /* 0x100fe400078ef898 */
[----:B------:R-:W-:Y:S02]  /*5810*/  LOP3.LUT R149, R214, 0x18, RZ, 0xc0, !PT ;  /* 0x00000018d6957812 */ /* 0x000fe400078ec0ff */
[----:B------:R1:W-:Y:S01]  /*5820*/  LDGSTS.E.BYPASS.LTC128B.128 [R239+0x5800], desc[UR4][R106.64] ;  /* 0x058000006aef7fae */ /* 0x0003e2000b981a04 */
[--C-:B------:R-:W-:Y:S01]  /*5830*/  LOP3.LUT R150, R155, 0xc0, R152.reuse, 0xf8, !PT ;  /* 0x000000c09b967812 */ /* 0x100fe200078ef898 */
[----:B------:R-:W-:Y:S01]  /*5840*/  IMAD.X R109, R111, 0x1, R221, P0 ;  /* 0x000000016f6d7824 */ /* 0x000fe200000e06dd */
[----:B------:R-:W-:Y:S02]  /*5850*/  LOP3.LUT R215, R215, 0x3e00, RZ, 0xc0, !PT ;  /* 0x00003e00d7d77812 */ /* 0x000fe400078ec0ff */
[----:B------:R-:W-:Y:S01]  /*5860*/  LDGSTS.E.BYPASS.LTC128B.128 [R239+0x6000], desc[UR4][R112.64] ;  /* 0x0600000070ef7fae */ /* 0x000fe2000b981a04 */
[----:B------:R-:W-:Y:S02]  /*5870*/  IADD3 R104, P0, PT, R108, R220, RZ ;  /* 0x000000dc6c687210 */ /* 0x000fe40007f1e0ff */
[----:B------:R-:W-:Y:S02]  /*5880*/  LOP3.LUT R148, R0, R148, R149, 0xf6, !PT ;  /* 0x0000009400947212 */ /* 0x000fe400078ef695 */
[----:B------:R-:W-:Y:S01]  /*5890*/  LDGSTS.E.BYPASS.LTC128B.128 [R239+0x6800], desc[UR4][R114.64] ;  /* 0x0680000072ef7fae */ /* 0x000fe2000b981a04 */
[----:B------:R-:W-:Y:S01]  /*58a0*/  LOP3.LUT R150, R150, R149, RZ, 0x3c, !PT ;  /* 0x0000009596967212 */ /* 0x000fe200078e3cff */
[----:B------:R-:W-:Y:S01]  /*58b0*/  IMAD.X R105, R109, 0x1, R221, P0 ;  /* 0x000000016d697824 */ /* 0x000fe200000e06dd */
[--C-:B------:R-:W-:Y:S02]  /*58c0*/  LOP3.LUT R149, R215, 0x20, R152.reuse, 0xf8, !PT ;  /* 0x00000020d7957812 */ /* 0x100fe400078ef898 */
[----:B------:R-:W-:Y:S01]  /*58d0*/  LDGSTS.E.BYPASS.LTC128B.128 [R239+0x7000], desc[UR4][R110.64] ;  /* 0x070000006eef7fae */ /* 0x000fe2000b981a04 */
[--C-:B------:R-:W-:Y:S01]  /*58e0*/  IMAD R148, R148, 0x2, R213.reuse ;  /* 0x0000000294947824 */ /* 0x100fe200078e02d5 */
[----:B------:R-:W-:Y:S02]  /*58f0*/  ISETP.NE.AND P2, PT, R234, RZ, PT ;  /* 0x000000ffea00720c */ /* 0x000fe40003f45270 */
[----:B------:R-:W-:Y:S01]  /*5900*/  LOP3.LUT R149, R149, 0x100, R152, 0xf8, !PT ;  /* 0x0000010095957812 */ /* 0x000fe200078ef898 */
[----:B------:R-:W-:Y:S03]  /*5910*/  LDGSTS.E.BYPASS.LTC128B.128 [R239+0x7800], desc[UR4][R108.64] ;  /* 0x078000006cef7fae */ /* 0x000fe6000b981a04 */
[----:B------:R-:W-:Y:S02]  /*5920*/  LOP3.LUT R154, R149, R150, RZ, 0xfc, !PT ;  /* 0x00000096959a7212 */ /* 0x000fe400078efcff */
[----:B------:R-:W-:Y:S01]  /*5930*/  LDGSTS.E.BYPASS.LTC128B.128 [R239+0x8000], desc[UR4][R104.64] ;  /* 0x0800000068ef7fae */ /* 0x000fe2000b981a04 */
[----:B------:R-:W-:Y:S02]  /*5940*/  IMAD.MOV.U32 R149, RZ, RZ, 0x20 ;  /* 0x00000020ff957424 */ /* 0x000fe400078e00ff */
[----:B------:R-:W-:Y:S01]  /*5950*/  IMAD R0, R154, 0x2, R213 ;  /* 0x000000029a007824 */ /* 0x000fe200078e02d5 */
[----:B-1----:R-:W-:Y:S05]  /*5960*/  IADD3 R106, P0, PT, R104, R220, RZ ;  /* 0x000000dc686a7210 */ /* 0x002fea0007f1e0ff */
[----:B------:R-:W-:Y:S01]  /*5970*/  IMAD.X R107, R105, 0x1, R221, P0 ;  /* 0x00000001696b7824 */ /* 0x000fe200000e06dd */
[----:B------:R-:W-:Y:S04]  /*5980*/  LOP3.LUT P0, RZ, R212, 0x4, RZ, 0xc0, !PT ;  /* 0x00000004d4ff7812 */ /* 0x000fe8000780c0ff */
[----:B------:R1:W-:Y:S01]  /*5990*/  LDGSTS.E.BYPASS.LTC128B.128 [R239+0x8800], desc[UR4][R106.64] ;  /* 0x088000006aef7fae */ /* 0x0003e2000b981a04 */
[----:B------:R-:W-:Y:S04]  /*59a0*/  SEL R149, R149, 0xffffffe0, !P0 ;  /* 0xffffffe095957807 */ /* 0x000fe80004000000 */
[----:B------:R2:W-:Y:S01]  /*59b0*/  LDSM.16.M88.4 R156, [R0] ;  /* 0x00000000009c783b */ /* 0x0005e20000000200 */
[C---:B------:R-:W-:Y:S04]  /*59c0*/  IMAD.IADD R204, R149.reuse, 0x1, R0 ;  /* 0x0000000195cc7824 */ /* 0x040fe800078e0200 */
        /* <DEDUP_REMOVED lines=137> */
[----:B------:R-:W-:Y:S02]  /*6260*/  IMAD.HI.U32 R158, R161, R154, RZ ;  /* 0x0000009aa19e7227 */ /* 0x000fe400078e00ff */
[----:B------:R-:W3:Y:S02]  /*6270*/  LD.E.64 R160, desc[UR4][R2.64+0x38] ;  /* 0x0000380402a07980 */ /* 0x000ee4000c101b00 */
        /* <DEDUP_REMOVED lines=40> */
.L_x_2590:
[----:B------:R-:W-:Y:S05]  /*6500*/  BSYNC.RECONVERGENT B0 ;  /* 0x0000000000007941 */ /* 0x000fea0003800200 */
.L_x_2589:
[----:B------:R-:W-:Y:S01]  /*6510*/  @!PT LDS RZ, [RZ] ;  /* 0x00000000fffff984 */ /* 0x000fe20000000800 */
[----:B------:R-:W-:Y:S01]  /*6520*/  @!PT LDS RZ, [RZ] ;  /* 0x00000000fffff984 */ /* 0x000fe20000000800 */
[----:B------:R-:W-:Y:S01]  /*6530*/  @!PT LDS RZ, [RZ] ;  /* 0x00000000fffff984 */ /* 0x000fe20000000800 */
[----:B------:R1:W-:Y:S01]  /*6540*/  LDGSTS.E.BYPASS.LTC128B.128 [R239+0x1000], desc[UR4][R226.64] ;  /* 0x01000000e2ef7fae */ /* 0x0003e2000b981a04 */
[C---:B------:R-:W-:Y:S04]  /*6550*/  LEA R160, P2, R224.reuse, R226, 0x1 ;  /* 0x000000e2e0a07211 */ /* 0x040fe800078408ff */
[----:B------:R-:W-:Y:S02]  /*6560*/  LEA.HI.X R161, R224, R227, R225, 0x1, P2 ;  /* 0x000000e3e0a17211 */ /* 0x000fe400010f0ce1 */
[-C--:B------:R-:W-:Y:S03]  /*6570*/  IADD3 R158, P2, PT, R160, R222.reuse, RZ ;  /* 0x000000dea09e7210 */ /* 0x080fe60007f5e0ff */
[----:B------:R1:W-:Y:S02]  /*6580*/  LDGSTS.E.BYPASS.LTC128B.128 [R239+0x1800], desc[UR4][R160.64] ;  /* 0x01800000a0ef7fae */ /* 0x0003e4000b981a04 */
[--C-:B------:R-:W-:Y:S01]  /*6590*/  IMAD.X R159, R161, 0x1, R223.reuse, P2 ;  /* 0x00000001a19f7824 */ /* 0x100fe200010e06df */
[-C--:B------:R-:W-:Y:S04]  /*65a0*/  IADD3 R156, P2, PT, R158, R222.reuse, RZ ;  /* 0x000000de9e9c7210 */ /* 0x080fe80007f5e0ff */
[----:B------:R1:W-:Y:S01]  /*65b0*/  LDGSTS.E.BYPASS.LTC128B.128 [R239+0x2000], desc[UR4][R158.64] ;  /* 0x020000009eef7fae */ /* 0x0003e2000b981a04 */
        /* <DEDUP_REMOVED lines=10> */
[----:B------:R-:W-:Y:S04]  /*6660*/  IADD3 R164, P2, PT, R162, R222, RZ ;  /* 0x000000dea2a47210 */ /* 0x000fe80007f5e0ff */
[----:B------:R1:W-:Y:S01]  /*6670*/  LDGSTS.E.BYPASS.LTC128B.128 [R239+0x4000], desc[UR4][R162.64] ;  /* 0x04000000a2ef7fae */ /* 0x0003e2000b981a04 */
[----:B------:R-:W-:Y:S05]  /*6680*/  IMAD.X R165, R163, 0x1, R223, P2 ;  /* 0x00000001a3a57824 */ /* 0x000fea00010e06df */
[----:B------:R1:W-:Y:S04]  /*6690*/  LDGSTS.E.BYPASS.LTC128B.128 [R239+0x4800], desc[UR4][R164.64] ;  /* 0x04800000a4ef7fae */ /* 0x0003e8000b981a04 */
[----:B------:R-:W0:Y:S02]  /*66a0*/  LDGDEPBAR ;  /* 0x00000000000079af */ /* 0x000e240000000000 */
.L_x_2588:
[----:B------:R-:W-:Y:S05]  /*66b0*/  BSYNC.RECONVERGENT B1 ;  /* 0x0000000000017941 */ /* 0x000fea0003800200 */
.L_x_2587:
        /* <DEDUP_REMOVED lines=68> */
[----:B------:R-:W-:Y:S05]  /*6b00*/  IADD3 R235, PT, PT, R235, -0x100, RZ ;  /* 0xffffff00ebeb7810 */ /* 0x000fea0007ffe0ff */
[----:B------:R-:W3:Y:S01]  /*6b10*/  SHFL.BFLY PT, R148, R161, 0x2, 0x1f ;  /* 0x0c401f00a1947f89 */ /* 0x000ee200000e0000 */
[----:B-1----:R-:W-:Y:S02]  /*6b20*/  FMNMX.FTZ R155, R157, R0, !PT ;  /* 0x000000009d9b7209 */ /* 0x002fe40007810000 */
[----:B---3--:R-:W-:Y:S05]  /*6b30*/  FMNMX.FTZ R159, R161, R148, !PT ;  /* 0x00000094a19f7209 */ /* 0x008fea0007810000 */
[----:B------:R-:W1:Y:S01]  /*6b40*/  SHFL.BFLY PT, R0, R155, 0x1, 0x1f ;  /* 0x0c201f009b007f89 */ /* 0x000e6200000e0000 */
[----:B------:R-:W-:Y:S07]  /*6b50*/  LEA R161, R154, R213, 0x1 ;  /* 0x000000d59aa17211 */ /* 0x000fee00078e08ff */
[----:B------:R-:W3:Y:S01]  /*6b60*/  SHFL.BFLY PT, R148, R159, 0x1, 0x1f ;  /* 0x0c201f009f947f89 */ /* 0x000ee200000e0000 */
[----:B------:R-:W-:Y:S02]  /*6b70*/  IADD3 R160, PT, PT, R161, 0x5020, RZ ;  /* 0x00005020a1a07810 */ /* 0x000fe40007ffe0ff */
        /* <DEDUP_REMOVED lines=580> */
.L_x_2584:
        /* <DEDUP_REMOVED lines=10> */
.L_x_2599:
[----:B----4-:R-:W-:Y:S01]  /*9060*/  FADD.FTZ R5, R10, R11 ;  /* 0x0000000b0a057221 */ /* 0x010fe20000010000 */
[----:B------:R-:W2:Y:S01]  /*9070*/  MUFU.RCP R4, R8 ;  /* 0x0000000800047308 */ /* 0x000ea20000001000 */
[----:B------:R-:W-:Y:S02]  /*9080*/  SHF.L.U32 R6, R212, 0x1, RZ ;  /* 0x00000001d4067819 */ /* 0x000fe400000006ff */
[----:B------:R-:W-:Y:S02]  /*9090*/  FSETP.NE.FTZ.AND P3, PT, R8, RZ, PT ;  /* 0x000000ff0800720b */ /* 0x000fe40003f75000 */
[----:B------:R-:W-:Y:S02]  /*90a0*/  LOP3.LUT R6, R215, 0x6, R6, 0xf8, !PT ;  /* 0x00000006d7067812 */ /* 0x000fe400078ef806 */
[----:B------:R-:W-:Y:S01]  /*90b0*/  FSETP.NE.FTZ.AND P2, PT, R5, RZ, PT ;  /* 0x000000ff0500720b */ /* 0x000fe20003f55000 */
[----:B------:R-:W4:Y:S01]  /*90c0*/  MUFU.RCP R9, R5 ;  /* 0x0000000500097308 */ /* 0x000f220000001000 */
[----:B------:R-:W-:-:S04]  /*90d0*/  LOP3.LUT R6, R6, 0x20, R217, 0xf8, !PT ;  /* 0x0000002006067812 */ /* 0x000fc800078ef8d9 */
[----:B------:R-:W-:-:S04]  /*90e0*/  LOP3.LUT R6, R6, R237, RZ, 0xfc, !PT ;  /* 0x000000ed06067212 */ /* 0x000fc800078efcff */
[----:B------:R-:W-:Y:S02]  /*90f0*/  LEA R213, R6, R213, 0x1 ;  /* 0x000000d506d57211 */ /* 0x000fe400078e08ff */
[----:B--2---:R-:W-:-:S05]  /*9100*/  FSEL R4, R4, 1, P3 ;  /* 0x3f80000004047808 */ /* 0x004fca0001800000 */
        /* <DEDUP_REMOVED lines=11> */
[C---:B------:R-:W-:Y:S01]  /*91c0*/  LOP3.LUT R4, R214.reuse, 0x40, RZ, 0xc0, !PT ;  /* 0x00000040d6047812 */ /* 0x040fe200078ec0ff */
[C---:B------:R-:W-:Y:S01]  /*91d0*/  FMUL.FTZ R142, R9.reuse, R142 ;  /* 0x0000008e098e7220 */ /* 0x040fe20000410000 */
[C---:B------:R-:W-:Y:S01]  /*91e0*/  FMUL.FTZ R143, R9.reuse, R143 ;  /* 0x0000008f098f7220 */ /* 0x040fe20000410000 */
[----:B------:R-:W-:Y:S01]  /*91f0*/  LOP3.LUT R214, R214, 0x20, RZ, 0xc0, !PT ;  /* 0x00000020d6d67812 */ /* 0x000fe200078ec0ff */
[C---:B------:R-:W-:Y:S01]  /*9200*/  FMUL.FTZ R138, R9.reuse, R138 ;  /* 0x0000008a098a7220 */ /* 0x040fe20000410000 */
[C---:B------:R-:W-:Y:S01]  /*9210*/  FMUL.FTZ R139, R9.reuse, R139 ;  /* 0x0000008b098b7220 */ /* 0x040fe20000410000 */
[C---:B------:R-:W-:Y:S01]  /*9220*/  FMUL.FTZ R134, R9.reuse, R134 ;  /* 0x0000008609867220 */ /* 0x040fe20000410000 */
[----:B------:R-:W-:Y:S01]  /*9230*/  FMUL.FTZ R9, R9, R135 ;  /* 0x0000008709097220 */ /* 0x000fe20000410000 */
[C---:B------:R-:W-:Y:S01]  /*9240*/  IADD3 R11, PT, PT, R213.reuse, -R4, RZ ;  /* 0x80000004d50b7210 */ /* 0x040fe20007ffe0ff */
[----:B------:R-:W-:Y:S01]  /*9250*/  IMAD.IADD R13, R213, 0x1, -R214 ;  /* 0x00000001d50d7824 */ /* 0x000fe200078e0ad6 */
        /* <DEDUP_REMOVED lines=14> */
[----:B------:R2:W-:Y:S04]  /*9340*/  STS [R11+0x220], R138 ;  /* 0x0002208a0b007388 */ /* 0x0005e80000000800 */
[----:B------:R-:W-:Y:S04]  /*9350*/  STS [R17+0x30], R132 ;  /* 0x0000308411007388 */ /* 0x000fe80000000800 */
[----:B------:R4:W-:Y:S04]  /*9360*/  STS [R17+0x230], R134 ;  /* 0x0002308611007388 */ /* 0x0009e80000000800 */
[----:B------:R-:W3:Y:S04]  /*9370*/  LD.E.U8 R4, desc[UR4][R2.64+0x1c8] ;  /* 0x0001c80402047980 */ /* 0x000ee8000c101100 */
[----:B------:R-:W2:Y:S04]  /*9380*/  LD.E.64 R28, desc[UR4][R2.64+0x90] ;  /* 0x00009004021c7980 */ /* 0x000ea8000c101b00 */
[----:B------:R-:W4:Y:S04]  /*9390*/  LD.E.64 R14, desc[UR4][R2.64+0x80] ;  /* 0x00008004020e7980 */ /* 0x000f28000c101b00 */
[----:B------:R-:W4:Y:S04]  /*93a0*/  LD.E.64 R24, desc[UR4][R2.64+0x88] ;  /* 0x0000880402187980 */ /* 0x000f28000c101b00 */
[----:B------:R-:W4:Y:S01]  /*93b0*/  LD.E.64 R22, desc[UR4][R2.64+0x70] ;  /* 0x0000700402167980 */ /* 0x000f22000c101b00 */
[----:B------:R-:W-:Y:S05]  /*93c0*/  WARPSYNC.ALL ;  /* 0x0000000000007948 */ /* 0x000fea0003800000 */
[----:B------:R-:W5:Y:S01]  /*93d0*/  LD.E.64 R26, desc[UR4][R2.64+0xa0] ;  /* 0x0000a004021a7980 */ /* 0x000f62000c101b00 */
[----:B------:R-:W-:Y:S01]  /*93e0*/  SHF.L.U32 R233, R233, 0x6, RZ ;  /* 0x00000006e9e97819 */ /* 0x000fe200000006ff */
[----:B------:R-:W-:Y:S01]  /*93f0*/  IMAD.MOV.U32 R241, RZ, RZ, RZ ;  /* 0x000000fffff17224 */ /* 0x000fe200078e00ff */
[----:B---3--:R-:W-:-:S13]  /*9400*/  ISETP.NE.AND P1, PT, R4, RZ, PT ;  /* 0x000000ff0400720c */ /* 0x008fda0003f25270 */
[----:B------:R-:W3:Y:S04]  /*9410*/  @!P1 LD.E R10, desc[UR4][R2.64+0x60] ;  /* 0x00006004020a9980 */ /* 0x000ee8000c101900 */
[----:B------:R-:W3:Y:S04]  /*9420*/  @P1 LD.E R4, desc[UR4][R2.64+0xd4] ;  /* 0x0000d40402041980 */ /* 0x000ee8000c101900 */
[----:B------:R-:W3:Y:S04]  /*9430*/  @!P1 LD.E R6, desc[UR4][R2.64+0xb4] ;  /* 0x0000b40402069980 */ /* 0x000ee8000c101900 */
[----:B------:R1:W3:Y:S01]  /*9440*/  @P1 LD.E R9, desc[UR4][R2.64+0xb4] ;  /* 0x0000b40402091980 */ /* 0x0002e2000c101900 */
[----:B--2---:R-:W-:-:S02]  /*9450*/  IMAD R20, R29, R231, RZ ;  /* 0x000000e71d147224 */ /* 0x004fc400078e02ff */
[-C--:B----4-:R-:W-:Y:S02]  /*9460*/  IMAD R11, R15, R232.reuse, RZ ;  /* 0x000000e80f0b7224 */ /* 0x090fe400078e02ff */
[----:B------:R-:W-:-:S04]  /*9470*/  IMAD.WIDE.U32 R12, R14, R232, RZ ;  /* 0x000000e80e0c7225 */ /* 0x000fc800078e00ff */
[----:B------:R-:W-:-:S04]  /*9480*/  IMAD.WIDE.U32 R28, R28, R231, RZ ;  /* 0x000000e71c1c7225 */ /* 0x000fc800078e00ff */
[----:B------:R-:W-:Y:S01]  /*9490*/  IMAD.WIDE.U32 R16, R233, R24, R240 ;  /* 0x00000018e9107225 */ /* 0x000fe200078e00f0 */
[----:B------:R-:W-:Y:S02]  /*94a0*/  IADD3 R11, PT, PT, R13, R11, RZ ;  /* 0x0000000b0d0b7210 */ /* 0x000fe40007ffe0ff */
[----:B------:R-:W-:Y:S01]  /*94b0*/  IADD3 R28, P4, P0, R28, R16, R12 ;  /* 0x000000101c1c7210 */ /* 0x000fe2000789e00c */
[----:B------:R-:W-:Y:S01]  /*94c0*/  BAR.SYNC.DEFER_BLOCKING 0x0 ;  /* 0x0000000000007b1d */ /* 0x000fe20000010000 */
[----:B-1----:R-:W-:-:S04]  /*94d0*/  IMAD R2, R25, R233, RZ ;  /* 0x000000e919027224 */ /* 0x002fc800078e02ff */
[----:B------:R-:W-:Y:S01]  /*94e0*/  IMAD.IADD R2, R17, 0x1, R2 ;  /* 0x0000000111027824 */ /* 0x000fe200078e0202 */
[----:B------:R-:W-:Y:S01]  /*94f0*/  IADD3 R20, PT, PT, R29, R20, RZ ;  /* 0x000000141d147210 */ /* 0x000fe20007ffe0ff */
[----:B------:R1:W2:Y:S04]  /*9500*/  LDS.128 R12, [R239] ;  /* 0x00000000ef0c7984 */ /* 0x0002a80000000c00 */
[----:B------:R1:W4:Y:S01]  /*9510*/  LDS.128 R16, [R239+0x800] ;  /* 0x00080000ef107984 */ /* 0x0003220000000c00 */
[----:B------:R-:W1:Y:S01]  /*9520*/  @P3 MUFU.LG2 R8, R8 ;  /* 0x0000000800083308 */ /* 0x000e620000000c00 */
[----:B------:R-:W-:Y:S02]  /*9530*/  SHF.R.U32.HI R3, RZ, 0x2, R212 ;  /* 0x00000002ff037819 */ /* 0x000fe400000116d4 */
[----:B------:R-:W-:-:S05]  /*9540*/  IADD3.X R29, PT, PT, R20, R2, R11, P4, P0 ;  /* 0x00000002141d7210 */ /* 0x000fca00027e040b */
[----:B------:R-:W1:Y:S01]  /*9550*/  @P2 MUFU.LG2 R5, R5 ;  /* 0x0000000500052308 */ /* 0x000e620000000c00 */
[----:B------:R-:W-:Y:S01]  /*9560*/  LOP3.LUT P4, RZ, R212, 0x3, RZ, 0xc0, !PT ;  /* 0x00000003d4ff7812 */ /* 0x000fe2000788c0ff */
[----:B------:R-:W-:Y:S02]  /*9570*/  IMAD R2, R25, R3, RZ ;  /* 0x0000000319027224 */ /* 0x000fe400078e02ff */
[----:B------:R-:W-:-:S05]  /*9580*/  IMAD.WIDE.U32 R28, R3, R24, R28 ;  /* 0x00000018031c7225 */ /* 0x000fca00078e001c */
[----:B------:R-:W-:Y:S02]  /*9590*/  IADD3 R21, PT, PT, R29, R2, RZ ;  /* 0x000000021d157210 */ /* 0x000fe40007ffe0ff */
[----:B------:R-:W-:Y:S01]  /*95a0*/  LEA R20, P0, R28, R22, 0x1 ;  /* 0x000000161c147211 */ /* 0x000fe200078008ff */
[----:B-1----:R-:W-:Y:S01]  /*95b0*/  @P3 FMUL.FTZ R8, R8, 0.69314718246459960938 ;  /* 0x3f31721808083820 */ /* 0x002fe20000410000 */
[----:B------:R-:W-:Y:S02]  /*95c0*/  BSSY.RECONVERGENT B0, `(.L_x_2593) ;  /* 0x000001b000007945 */ /* 0x000fe40003800200 */
[----:B------:R-:W-:Y:S02]  /*95d0*/  LEA.HI.X R21, R28, R23, R21, 0x1, P0 ;  /* 0x000000171c157211 */ /* 0x000fe400000f0c15 */
[----:B------:R-:W-:Y:S01]  /*95e0*/  LEA R22, P0, R24, R20, 0x6 ;  /* 0x0000001418167211 */ /* 0x000fe200078030ff */
[----:B------:R-:W-:Y:S01]  /*95f0*/  @P2 FMUL.FTZ R5, R5, 0.69314718246459960938 ;  /* 0x3f31721805052820 */ /* 0x000fe20000410000 */
[----:B------:R-:W-:-:S02]  /*9600*/  MOV R2, 0x7f800000 ;  /* 0x7f80000000027802 */ /* 0x000fc40000000f00 */
[----:B------:R-:W-:Y:S01]  /*9610*/  LEA.HI.X R23, R24, R21, R25, 0x6, P0 ;  /* 0x0000001518177211 */ /* 0x000fe200000f3419 */
[C---:B-----5:R-:W-:Y:S01]  /*9620*/  @P2 FFMA.FTZ R2, R7.reuse, R0, R5 ;  /* 0x0000000007022223 */ /* 0x060fe20000010005 */
[----:B---3--:R-:W-:Y:S01]  /*9630*/  @!P1 IMAD R11, R10, R232, R231 ;  /* 0x000000e80a0b9224 */ /* 0x008fe200078e02e7 */
[----:B------:R-:W-:Y:S01]  /*9640*/  MOV R10, 0x7f800000 ;  /* 0x7f800000000a7802 */ /* 0x000fe20000000f00 */
[----:B------:R-:W-:Y:S02]  /*9650*/  @P1 IMAD R4, R4, R231, RZ ;  /* 0x000000e704041224 */ /* 0x000fe400078e02ff */
[----:B------:R-:W-:Y:S01]  /*9660*/  @P3 FFMA.FTZ R10, R7, R148, R8 ;  /* 0x00000094070a3223 */ /* 0x000fe20000010008 */
[----:B------:R-:W-:Y:S02]  /*9670*/  @!P1 IMAD R6, R11, R6, RZ ;  /* 0x000000060b069224 */ /* 0x000fe400078e02ff */
[----:B------:R-:W-:Y:S01]  /*9680*/  @P1 IMAD R6, R9, R232, R4 ;  /* 0x000000e809061224 */ /* 0x000fe200078e0204 */
[----:B--2-4-:R-:W-:Y:S06]  /*9690*/  @P4 BRA `(.L_x_2594) ;  /* 0x0000000000344947 */ /* 0x014fec0003800000 */
        /* <DEDUP_REMOVED lines=13> */
.L_x_2594:
[----:B------:R-:W-:Y:S05]  /*9770*/  BSYNC.RECONVERGENT B0 ;  /* 0x0000000000007941 */ /* 0x000fea0003800200 */
.L_x_2593:
[----:B------:R-:W-:Y:S01]  /*9780*/  MOV R231, 0x0 ;  /* 0x0000000000e77802 */ /* 0x000fe20000000f00 */
[----:B------:R-:W-:Y:S04]  /*9790*/  ST.E.128 desc[UR4][R20.64], R12 ;  /* 0x0000000c14007985 */ /* 0x000fe8000c101d04 */
[----:B------:R1:W-:Y:S02]  /*97a0*/  ST.E.128 desc[UR4][R22.64], R16 ;  /* 0x0000001016007985 */ /* 0x0003e4000c101d04 */
[----:B-1----:R-:W-:Y:S05]  /*97b0*/  RET.REL.NODEC R230 `(_ZN5flash24flash_fwd_splitkv_kernelI23Flash_fwd_kernel_traitsILi32ELi64ELi256ELi4ELb0ELb0EN7cutlass6half_tE19Flash_kernel_traitsILi32ELi64ELi256ELi4ES3_EELb0ELb0ELb0ELb1ELb1ELb0ELb0ELb0EEEvNS_16Flash_fwd_paramsE) ;  /* 0xffffff68e6107950 */ /* 0x002fea0003c3ffff */
.L_x_2592:
[----:B------:R-:W-:Y:S01]  /*97c0*/  MOV R5, 0x2 ;  /* 0x0000000200057802 */ /* 0x000fe20000000f00 */
[----:B------:R-:W-:Y:S01]  /*97d0*/  IMAD.MOV.U32 R4, RZ, RZ, 0x1f ;  /* 0x0000001fff047424 */ /* 0x000fe200078e00ff */
[----:B------:R-:W-:-:S07]  /*97e0*/  MOV R6, 0xffffffff ;  /* 0xffffffff00067802 */ /* 0x000fce0000000f00 */
[----:B-1---5:R-:W-:Y:S05]  /*97f0*/  WARPSYNC.COLLECTIVE R6, `(.L_x_2595) ;  /* 0x0000000006087348 */ /* 0x022fea0003c00000 */
[----:B------:R2:W3:Y:S02]  /*9800*/  SHFL.BFLY P0, R11, R241, R5, R4 ;  /* 0x0c000005f10b7389 */ /* 0x0004e40000000004 */
[----:B-123-5:R-:W-:Y:S05]  /*9810*/  ENDCOLLECTIVE ;  /* 0x000000000000791b */ /* 0x02efea0003800000 */
.L_x_2595:
[----:B------:R-:W-:Y:S02]  /*9820*/  IMAD.MOV.U32 R8, RZ, RZ, R11 ;  /* 0x000000ffff087224 */ /* 0x000fe400078e000b */
[----:B------:R-:W-:Y:S02]  /*9830*/  IMAD.MOV.U32 R5, RZ, RZ, 0x1 ;  /* 0x00000001ff057424 */ /* 0x000fe400078e00ff */
[----:B------:R-:W-:-:S05]  /*9840*/  FADD.FTZ R9, R8, R241 ;  /* 0x000000f108097221 */ /* 0x000fca0000010000 */
[----:B------:R-:W-:-:S07]  /*9850*/  MOV R241, R9 ;  /* 0x0000000900f17202 */ /* 0x000fce0000000f00 */
[----:B------:R-:W-:Y:S05]  /*9860*/  WARPSYNC.COLLECTIVE R6, `(.L_x_2596) ;  /* 0x0000000006087348 */ /* 0x000fea0003c00000 */
[----:B------:R1:W2:Y:S02]  /*9870*/  SHFL.BFLY P0, R11, R241, R5, R4 ;  /* 0x0c000005f10b7389 */ /* 0x0002a40000000004 */
[----:B-12---:R-:W-:Y:S05]  /*9880*/  ENDCOLLECTIVE ;  /* 0x000000000000791b */ /* 0x006fea0003800000 */
.L_x_2596:
[----:B------:R-:W-:Y:S01]  /*9890*/  MOV R241, R246 ;  /* 0x000000f600f17202 */ /* 0x000fe20000000f00 */
[----:B------:R-:W-:Y:S01]  /*98a0*/  IMAD.MOV.U32 R5, RZ, RZ, 0x2 ;  /* 0x00000002ff057424 */ /* 0x000fe200078e00ff */
[----:B------:R-:W-:-:S07]  /*98b0*/  MOV R8, R11 ;  /* 0x0000000b00087202 */ /* 0x000fce0000000f00 */
[----:B------:R-:W-:Y:S05]  /*98c0*/  WARPSYNC.COLLECTIVE R6, `(.L_x_2597) ;  /* 0x0000000006087348 */ /* 0x000fea0003c00000 */
[----:B------:R1:W2:Y:S02]  /*98d0*/  SHFL.BFLY P0, R11, R241, R5, R4 ;  /* 0x0c000005f10b7389 */ /* 0x0002a40000000004 */
[----:B-12---:R-:W-:Y:S05]  /*98e0*/  ENDCOLLECTIVE ;  /* 0x000000000000791b */ /* 0x006fea0003800000 */
.L_x_2597:
[----:B------:R-:W-:Y:S01]  /*98f0*/  FADD.FTZ R8, R9, R8 ;  /* 0x0000000809087221 */ /* 0x000fe20000010000 */
[----:B------:R-:W-:Y:S01]  /*9900*/  FADD.FTZ R10, R11, R246 ;  /* 0x000000f60b0a7221 */ /* 0x000fe20000010000 */
[----:B------:R-:W-:-:S04]  /*9910*/  MOV R5, 0x1 ;  /* 0x0000000100057802 */ /* 0x000fc80000000f00 */
[----:B------:R-:W-:-:S07]  /*9920*/  MOV R241, R10 ;  /* 0x0000000a00f17202 */ /* 0x000fce0000000f00 */
[----:B------:R-:W-:Y:S05]  /*9930*/  WARPSYNC.COLLECTIVE R6, `(.L_x_2598) ;  /* 0x0000000006087348 */ /* 0x000fea0003c00000 */
[----:B------:R1:W2:Y:S02]  /*9940*/  SHFL.BFLY P0, R11, R241, R5, R4 ;  /* 0x0c000005f10b7389 */ /* 0x0002a40000000004 */
[----:B-12---:R-:W-:Y:S05]  /*9950*/  ENDCOLLECTIVE ;  /* 0x000000000000791b */ /* 0x006fea0003800000 */
.L_x_2598:
[----:B------:R-:W-:Y:S05]  /*9960*/  BRA `(.L_x_2599) ;  /* 0xfffffff400bc7947 */ /* 0x000fea000383ffff */
.L_x_2600:
        /* <DEDUP_REMOVED lines=9> */
.L_x_10242:


//--------------------- .text._ZN5flash24flash_fwd_splitkv_kernelI23Flash_fwd_kernel_traitsILi32ELi64ELi256ELi4ELb0ELb0EN7cutlass6half_tE19Flash_kernel_traitsILi32ELi64ELi256ELi4ES3_EELb0ELb0ELb0ELb1ELb1ELb1ELb0ELb0EEEvNS_16Flash_fwd_paramsE --------------------------
	.section	.text._ZN5flash24flash_fwd_splitkv_kernelI23Flash_fwd_kernel_traitsILi32ELi64ELi256ELi4ELb0ELb0EN7cutlass6half_tE19Flash_kernel_traitsILi32ELi64ELi256ELi4ES3_EELb0ELb0ELb0ELb1ELb1ELb1ELb0ELb0EEEvNS_16Flash_fwd_paramsE,"ax",@progbits
	.align	128
        .global         _ZN5flash24flash_fwd_splitkv_kernelI23Flash_fwd_kernel_traitsILi32ELi64ELi256ELi4ELb0ELb0EN7cutlass6half_tE19Flash_kernel_traitsILi32ELi64ELi256ELi4ES3_EELb0ELb0ELb0ELb1ELb1ELb1ELb0ELb0EEEvNS_16Flash_fwd_paramsE
        .type           _ZN5flash24flash_fwd_splitkv_kernelI23Flash_fwd_kernel_traitsILi32ELi64ELi256ELi4ELb0ELb0EN7cutlass6half_tE19Flash_kernel_traitsILi32ELi64ELi256ELi4ES3_EELb0ELb0ELb0ELb1ELb1ELb1ELb0ELb0EEEvNS_16Flash_fwd_paramsE,@function
        .size           _ZN5flash24flash_fwd_splitkv_kernelI23Flash_fwd_kernel_traitsILi32ELi64ELi256ELi4ELb0ELb0EN7cutlass6half_tE19Flash_kernel_traitsILi32ELi64ELi256ELi4ES3_EELb0ELb0ELb0ELb1ELb1ELb1ELb0ELb0EEEvNS_16Flash_fwd_paramsE,(.L_x_10243 - _ZN5flash24flash_fwd_splitkv_kernelI23Flash_fwd_kernel_traitsILi32ELi64ELi256ELi4ELb0ELb0EN7cutlass6half_tE19Flash_kernel_traitsILi32ELi64ELi256ELi4ES3_EELb0ELb0ELb0ELb1ELb1ELb1ELb0ELb0EEEvNS_16Flash_fwd_paramsE)
        .other          _ZN5flash24flash_fwd_splitkv_kernelI23Flash_fwd_kernel_traitsILi32ELi64ELi256ELi4ELb0ELb0EN7cutlass6half_tE19Flash_kernel_traitsILi32ELi64ELi256ELi4ES3_EELb0ELb0ELb0ELb1ELb1ELb1ELb0ELb0EEEvNS_16Flash_fwd_paramsE,@"STO_CUDA_ENTRY STV_DEFAULT"
_ZN5flash24flash_fwd_splitkv_kernelI23Flash_fwd_kernel_traitsILi32ELi64ELi256ELi4ELb0ELb0EN7cutlass6half_tE19Flash_kernel_traitsILi32ELi64ELi256ELi4ES3_EELb0ELb0ELb0ELb1ELb1ELb1ELb0ELb0EEEvNS_16Flash_fwd_paramsE:
.text._ZN5flash24flash_fwd_splitkv_kernelI23Flash_fwd_kernel_traitsILi32ELi64ELi256ELi4ELb0ELb0EN7cutlass6half_tE19Flash_kernel_traitsILi32ELi64ELi256ELi4ES3_EELb0ELb0ELb0ELb1ELb1ELb1ELb0ELb0EEEvNS_16Flash_fwd_paramsE:
        /* <DEDUP_REMOVED lines=8> */
[----:B-1-34-:R-:W-:Y:S05]  /*0080*/  CALL.REL.NOINC `($_ZN5flash24flash_fwd_splitkv_kernelI23Flash_fwd_kernel_traitsILi32ELi64ELi256ELi4ELb0ELb0EN7cutlass6half_tE19Flash_kernel_traitsILi32ELi64ELi256ELi4ES3_EELb0ELb0ELb0ELb1ELb1ELb1ELb0ELb0EEEvNS_16Flash_fwd_paramsE$_ZN5flash30compute_attn_1rowblock_splitkvI23Flash_fwd_kernel_traitsILi32ELi64ELi256ELi4ELb0ELb0EN7cutlass6half_tE19Flash_kernel_traitsILi32ELi64ELi256ELi4ES3_EELb0ELb0ELb0ELb1ELb1ELb1ELb0ELb0ENS_16Flash_fwd_paramsEEEvRKT8_iiiii) ;  /* 0x0000000000087944 */ /* 0x01afea0003c00000 */
[----:B------:R-:W-:Y:S05]  /*0090*/  BSYNC.RECONVERGENT B2 ;  /* 0x0000000000027941 */ /* 0x000fea0003800200 */
.L_x_2601:
[----:B------:R-:W-:Y:S05]  /*00a0*/  EXIT ;  /* 0x000000000000794d */ /* 0x000fea0003800000 */
        .type           $_ZN5flash24flash_fwd_splitkv_kernelI23Flash_fwd_kernel_traitsILi32ELi64ELi256ELi4ELb0ELb0EN7cutlass6half_tE19Flash_kernel_traitsILi32ELi64ELi256ELi4ES3_EELb0ELb0ELb0ELb1ELb1ELb1ELb0ELb0EEEvNS_16Flash_fwd_paramsE$_ZN5flash30compute_attn_1rowblock_splitkvI23Flash_fwd_kernel_traitsILi32ELi64ELi256ELi4ELb0ELb0EN7cutlass6half_tE19Flash_kernel_traitsILi32ELi64ELi256ELi4ES3_EELb0ELb0ELb0ELb1ELb1ELb1ELb0ELb0ENS_16Flash_fwd_paramsEEEvRKT8_iiiii,@function
        .size           $_ZN5flash24flash_fwd_splitkv_kernelI23Flash_fwd_kernel_traitsILi32ELi64ELi256ELi4ELb0ELb0EN7cutlass6half_tE19Flash_kernel_traitsILi32ELi64ELi256ELi4ES3_EELb0ELb0ELb0ELb1ELb1ELb1ELb0ELb0EEEvNS_16Flash_fwd_paramsE$_ZN5flash30compute_attn_1rowblock_splitkvI23Flash_fwd_kernel_traitsILi32ELi64ELi256ELi4ELb0ELb0EN7cutlass6half_tE19Flash_kernel_traitsILi32ELi64ELi256ELi4ES3_EELb0ELb0ELb0ELb1ELb1ELb1ELb0ELb0ENS_16Flash_fwd_paramsEEEvRKT8_iiiii,(.L_x_10243 - $_ZN5flash24flash_fwd_splitkv_kernelI23Flash_fwd_kernel_traitsILi32ELi64ELi256ELi4ELb0ELb0EN7cutlass6half_tE19Flash_kernel_traitsILi32ELi64ELi256ELi4ES3_EELb0ELb0ELb0ELb1ELb1ELb1ELb0ELb0EEEvNS_16Flash_fwd_paramsE$_ZN5flash30compute_attn_1rowblock_splitkvI23Flash_fwd_kernel_traitsILi32ELi64ELi256ELi4ELb0ELb0EN7cutlass6half_tE19Flash_kernel_traitsILi32ELi64ELi256ELi4ES3_EELb0ELb0ELb0ELb1ELb1ELb1ELb0ELb0ENS_16Flash_fwd_paramsEEEvRKT8_iiiii)
$_ZN5flash24flash_fwd_splitkv_kernelI23Flash_fwd_kernel_traitsILi32ELi64ELi256ELi4ELb0ELb0EN7cutlass6half_tE19Flash_kernel_traitsILi32ELi64ELi256ELi4ES3_EELb0ELb0ELb0ELb1ELb1ELb1ELb0ELb0EEEvNS_16Flash_fwd_paramsE$_ZN5flash30compute_attn_1rowblock_splitkvI23Flash_fwd_kernel_traitsILi32ELi64ELi256ELi4ELb0ELb0EN7cutlass6half_tE19Flash_kernel_traitsILi32ELi64ELi256ELi4ES3_EELb0ELb0ELb0ELb1ELb1ELb1ELb0ELb0ENS_16Flash_fwd_paramsEEEvRKT8_iiiii:
[----:B------:R-:W1:Y:S02]  /*00b0*/  LDCU.64 UR4, c[0x0][0x358] ;  /* 0x00006b00ff0477ac */ /* 0x000e640008000a00 */
[----:B-1----:R-:W2:Y:S04]  /*00c0*/  LD.E.64 R4, desc[UR4][R2.64+0xf8] ;  /* 0x0000f80402047980 */ /* 0x002ea8000c101b00 */
[----:B------:R-:W3:Y:S01]  /*00d0*/  LD.E.64 R8, desc[UR4][R2.64+0xf0] ;  /* 0x0000f00402087980 */ /* 0x000ee2000c101b00 */
[----:B------:R-:W-:-:S03]  /*00e0*/  IMAD.MOV.U32 R7, RZ, RZ, RZ ;  /* 0x000000ffff077224 */ /* 0x000fc600078e00ff */
        /* <DEDUP_REMOVED lines=8> */
[----:B------:R-:W2:Y:S04]  /*0170*/  @P1 LD.E R7, desc[UR4][R8.64] ;  /* 0x0000000408071980 */ /* 0x000ea8000c101900 */
[----:B------:R1:W5:Y:S01]  /*0180*/  LD.E R8, desc[UR4][R2.64+0xb8] ;  /* 0x0000b80402087980 */ /* 0x000362000c101900 */
[----:B------:R-:W-:Y:S01]  /*0190*/  BSSY.RECONVERGENT B1, `(.L_x_2602) ;  /* 0x000000c000017945 */ /* 0x000fe20003800200 */
[----:B--2---:R-:W-:-:S03]  /*01a0*/  @P0 IMAD.IADD R5, R5, 0x1, -R7 ;  /* 0x0000000105050824 */ /* 0x004fc600078e0a07 */
[----:B-1----:R-:W-:Y:S05]  /*01b0*/  @P0 BRA `(.L_x_2603) ;  /* 0x0000000000240947 */ /* 0x002fea0003800000 */
[----:B------:R-:W2:Y:S01]  /*01c0*/  LD.E.64 R4, desc[UR4][R2.64+0x108] ;  /* 0x0001080402047980 */ /* 0x000ea2000c101b00 */
[----:B------:R-:W-:Y:S01]  /*01d0*/  BSSY.RECONVERGENT B0, `(.L_x_2604) ;  /* 0x0000006000007945 */ /* 0x000fe20003800200 */
[----:B--2---:R-:W-:-:S04]  /*01e0*/  ISETP.NE.U32.AND P0, PT, R4, RZ, PT ;  /* 0x000000ff0400720c */ /* 0x004fc80003f05070 */
[----:B------:R-:W-:Y:S01]  /*01f0*/  ISETP.NE.AND.EX P0, PT, R5, RZ, PT, P0 ;  /* 0x000000ff0500720c */ /* 0x000fe20003f05300 */
[----:B------:R-:W-:-:S12]  /*0200*/  IMAD.MOV.U32 R5, RZ, RZ, RZ ;  /* 0x000000ffff057224 */ /* 0x000fd800078e00ff */
[----:B------:R-:W-:Y:S05]  /*0210*/  @!P0 BRA `(.L_x_2605) ;  /* 0x0000000000048947 */ /* 0x000fea0003800000 */
[----:B------:R1:W5:Y:S02]  /*0220*/  LD.E R5, desc[UR4][R2.64+0xbc] ;  /* 0x0000bc0402057980 */ /* 0x000364000c101900 */
.L_x_2605:
[----:B------:R-:W-:Y:S05]  /*0230*/  BSYNC.RECONVERGENT B0 ;  /* 0x0000000000007941 */ /* 0x000fea0003800200 */
.L_x_2604:
[----:B-----5:R-:W-:Y:S02]  /*0240*/  IADD3 R5, PT, PT, R5, R8, -R7 ;  /* 0x0000000805057210 */ /* 0x020fe40007ffe807 */
.L_x_2603:
[----:B------:R-:W-:Y:S05]  /*0250*/  BSYNC.RECONVERGENT B1 ;  /* 0x0000000000017941 */ /* 0x000fea0003800200 */
.L_x_2602:
[----:B------:R-:W-:Y:S01]  /*0260*/  IMAD.SHL.U32 R0, R187, 0x40, RZ ;  /* 0x00000040bb007824 */ /* 0x000fe200078e00ff */
[----:B------:R-:W-:Y:S01]  /*0270*/  MOV R10, R184 ;  /* 0x000000b8000a7202 */ /* 0x000fe20000000f00 */
[----:B------:R-:W-:-:S03]  /*0280*/  IMAD.MOV.U32 R11, RZ, RZ, 0x0 ;  /* 0x00000000ff0b7424 */ /* 0x000fc600078e00ff */
[----:B-----5:R-:W-:-:S13]  /*0290*/  ISETP.GT.AND P0, PT, R193, R0, PT ;  /* 0x00000000c100720c */ /* 0x020fda0003f04270 */
[----:B-1----:R-:W-:Y:S05]  /*02a0*/  @!P0 RET.REL.NODEC R10 `(_ZN5flash24flash_fwd_splitkv_kernelI23Flash_fwd_kernel_traitsILi32ELi64ELi256ELi4ELb0ELb0EN7cutlass6half_tE19Flash_kernel_traitsILi32ELi64ELi256ELi4ES3_EELb0ELb0ELb0ELb1ELb1ELb1ELb0ELb0EEEvNS_16Flash_fwd_paramsE) ;  /* 0xfffffffc0a548950 */ /* 0x002fea0003c3ffff */
        /* <DEDUP_REMOVED lines=18> */
[----:B------:R-:W-:-:S02]  /*03d0*/  IMAD.MOV.U32 R17, RZ, RZ, RZ ;  /* 0x000000ffff117224 */ /* 0x000fc400078e00ff */
[----:B-1----:R-:W-:-:S05]  /*03e0*/  IMAD.SHL.U32 R2, R150, 0x8, RZ ;  /* 0x0000000896027824 */ /* 0x002fca00078e00ff */
[----:B------:R-:W-:Y:S01]  /*03f0*/  LOP3.LUT R16, R2, 0x18, RZ, 0xc0, !PT ;  /* 0x0000001802107812 */ /* 0x000fe200078ec0ff */
[----:B--2---:R-:W-:-:S04]  /*0400*/  IMAD R2, R9, R0, RZ ;  /* 0x0000000009027224 */ /* 0x004fc800078e02ff */
[----:B------:R-:W-:-:S05]  /*0410*/  IMAD.WIDE.U32 R16, R0, R8, R16 ;  /* 0x0000000800107225 */ /* 0x000fca00078e0010 */
[----:B------:R-:W-:Y:S01]  /*0420*/  IADD3 R17, PT, PT, R17, R2, RZ ;  /* 0x0000000211117210 */ /* 0x000fe20007ffe0ff */
[-C--:B---3--:R-:W-:Y:S02]  /*0430*/  IMAD R2, R15, R186.reuse, RZ ;  /* 0x000000ba0f027224 */ /* 0x088fe400078e02ff */
[----:B------:R-:W-:-:S04]  /*0440*/  IMAD.WIDE.U32 R14, R14, R186, R16 ;  /* 0x000000ba0e0e7225 */ /* 0x000fc800078e0010 */
[----:B------:R-:W-:Y:S01]  /*0450*/  IMAD.IADD R3, R15, 0x1, R2 ;  /* 0x000000010f037824 */ /* 0x000fe200078e0202 */
[----:B------:R-:W-:Y:S01]  /*0460*/  MOV R2, R14 ;  /* 0x0000000e00027202 */ /* 0x000fe20000000f00 */
[----:B----4-:R-:W-:-:S04]  /*0470*/  IMAD R5, R11, R185, RZ ;  /* 0x000000b90b057224 */ /* 0x010fc800078e02ff */
[----:B------:R-:W-:-:S04]  /*0480*/  IMAD.WIDE.U32 R10, R10, R185, R2 ;  /* 0x000000b90a0a7225 */ /* 0x000fc800078e0002 */
[----:B-----5:R-:W-:Y:S01]  /*0490*/  IMAD R185, R4, R186, R185 ;  /* 0x000000ba04b97224 */ /* 0x020fe200078e02b9 */
[----:B------:R-:W-:-:S03]  /*04a0*/  SHF.R.U32.HI R2, RZ, 0x2, R150 ;  /* 0x00000002ff027819 */ /* 0x000fc60000011696 */
[C-C-:B------:R-:W-:Y:S01]  /*04b0*/  IMAD R185, R193.reuse, R185, R0.reuse ;  /* 0x000000b9c1b97224 */ /* 0x140fe200078e0200 */
[----:B------:R-:W-:Y:S01]  /*04c0*/  MOV R4, R10 ;  /* 0x0000000a00047202 */ /* 0x000fe20000000f00 */
[----:B------:R-:W-:Y:S01]  /*04d0*/  IMAD.IADD R10, R193, 0x1, -R0 ;  /* 0x00000001c10a7824 */ /* 0x000fe200078e0a00 */
[----:B------:R-:W-:Y:S01]  /*04e0*/  LOP3.LUT P2, R150, R150, 0x3, RZ, 0xc0, !PT ;  /* 0x0000000396967812 */ /* 0x000fe2000784c0ff */
[----:B------:R-:W-:Y:S01]  /*04f0*/  IMAD.IADD R5, R11, 0x1, R5 ;  /* 0x000000010b057824 */ /* 0x000fe200078e0205 */
[-C--:B------:R-:W-:Y:S01]  /*0500*/  IADD3 R0, P0, PT, R185, R2.reuse, RZ ;  /* 0x00000002b9007210 */ /* 0x080fe20007f1e0ff */
[----:B------:R-:W-:Y:S01]  /*0510*/  IMAD R3, R9, R2, RZ ;  /* 0x0000000209037224 */ /* 0x000fe200078e02ff */
[----:B------:R-:W-:Y:S01]  /*0520*/  ISETP.GE.OR P2, PT, R2, R10, P2 ;  /* 0x0000000a0200720c */ /* 0x000fe20001746670 */
[----:B------:R-:W-:Y:S01]  /*0530*/  IMAD.WIDE.U32 R4, R8, R2, R4 ;  /* 0x0000000208047225 */ /* 0x000fe200078e0004 */
[----:B------:R-:W-:Y:S02]  /*0540*/  LEA.HI.X.SX32 R185, R185, RZ, 0x1, P0 ;  /* 0x000000ffb9b97211 */ /* 0x000fe400000f0eff */
[----:B------:R-:W-:-:S02]  /*0550*/  LEA R12, P0, R0, R12, 0x2 ;  /* 0x0000000c000c7211 */ /* 0x000fc400078010ff */
[----:B------:R-:W-:Y:S02]  /*0560*/  IADD3 R2, PT, PT, R2, 0x20, RZ ;  /* 0x0000002002027810 */ /* 0x000fe40007ffe0ff */
[----:B------:R-:W-:Y:S02]  /*0570*/  LEA.HI.X R13, R0, R13, R185, 0x2, P0 ;  /* 0x0000000d000d7211 */ /* 0x000fe400000f14b9 */
[----:B------:R-:W-:Y:S02]  /*0580*/  ISETP.GE.AND P0, PT, R2, R10, PT ;  /* 0x0000000a0200720c */ /* 0x000fe40003f06270 */
[----:B------:R-:W-:Y:S02]  /*0590*/  IADD3 R3, PT, PT, R5, R3, RZ ;  /* 0x0000000305037210 */ /* 0x000fe40007ffe0ff */
[----:B------:R-:W-:Y:S02]  /*05a0*/  LEA R6, P1, R4, R6, 0x1 ;  /* 0x0000000604067211 */ /* 0x000fe400078208ff */
[----:B------:R-:W-:-:S02]  /*05b0*/  ISETP.NE.OR P0, PT, R150, RZ, P0 ;  /* 0x000000ff9600720c */ /* 0x000fc40000705670 */
[----:B------:R-:W-:Y:S02]  /*05c0*/  LEA.HI.X R7, R4, R7, R3, 0x1, P1 ;  /* 0x0000000704077211 */ /* 0x000fe400008f0c03 */
[----:B------:R-:W-:Y:S01]  /*05d0*/  LEA R4, P1, R8, R6, 0x6 ;  /* 0x0000000608047211 */ /* 0x000fe200078230ff */
[----:B------:R-:W-:-:S03]  /*05e0*/  @!P2 IMAD.MOV.U32 R0, RZ, RZ, 0x7f800000 ;  /* 0x7f800000ff00a424 */ /* 0x000fc600078e00ff */
[----:B------:R-:W-:Y:S01]  /*05f0*/  LEA.HI.X R5, R8, R7, R9, 0x6, P1 ;  /* 0x0000000708057211 */ /* 0x000fe200008f3409 */
[----:B------:R-:W-:Y:S01]  /*0600*/  IMAD.MOV.U32 R2, RZ, RZ, R184 ;  /* 0x000000ffff027224 */ /* 0x000fe200078e00b8 */
[----:B------:R-:W-:Y:S01]  /*0610*/  MOV R3, 0x0 ;  /* 0x0000000000037802 */ /* 0x000fe20000000f00 */
[----:B------:R-:W-:Y:S04]  /*0620*/  ST.E.128 desc[UR4][R6.64], RZ ;  /* 0x000000ff06007985 */ /* 0x000fe8000c101d04 */
[----:B------:R-:W-:Y:S04]  /*0630*/  ST.E.128 desc[UR4][R4.64], RZ ;  /* 0x000000ff04007985 */ /* 0x000fe8000c101d04 */
[----:B------:R1:W-:Y:S02]  /*0640*/  @!P2 ST.E desc[UR4][R12.64], R0 ;  /* 0x000000000c00a985 */ /* 0x0003e4000c101904 */
[----:B-1----:R-:W-:Y:S05]  /*0650*/  @P0 RET.REL.NODEC R2 `(_ZN5flash24flash_fwd_splitkv_kernelI23Flash_fwd_kernel_traitsILi32ELi64ELi256ELi4ELb0ELb0EN7cutlass6half_tE19Flash_kernel_traitsILi32ELi64ELi256ELi4ES3_EELb0ELb0ELb0ELb1ELb1ELb1ELb0ELb0EEEvNS_16Flash_fwd_paramsE) ;  /* 0xfffffff802680950 */ /* 0x002fea0003c3ffff */
[----:B------:R-:W-:Y:S02]  /*0660*/  MOV R0, 0x7f800000 ;  /* 0x7f80000000007802 */ /* 0x000fe40000000f00 */
[----:B------:R-:W-:-:S03]  /*0670*/  MOV R185, 0x0 ;  /* 0x0000000000b97802 */ /* 0x000fc60000000f00 */
[----:B------:R1:W-:Y:S02]  /*0680*/  ST.E desc[UR4][R12.64+0x80], R0 ;  /* 0x000080000c007985 */ /* 0x0003e4000c101904 */
[----:B-1----:R-:W-:Y:S05]  /*0690*/  RET.REL.NODEC R184 `(_ZN5flash24flash_fwd_splitkv_kernelI23Flash_fwd_kernel_traitsILi32ELi64ELi256ELi4ELb0ELb0EN7cutlass6half_tE19Flash_kernel_traitsILi32ELi64ELi256ELi4ES3_EELb0ELb0ELb0ELb1ELb1ELb1ELb0ELb0EEEvNS_16Flash_fwd_paramsE) ;  /* 0xfffffff8b8587950 */ /* 0x002fea0003c3ffff */
.L_x_2606:
        /* <DEDUP_REMOVED lines=27> */
[----:B-1---5:R-:W-:Y:S01]  /*0850*/  IMAD.MOV R6, RZ, RZ, -R15 ;  /* 0x000000ffff067224 */ /* 0x022fe200078e0a0f */
        /* <DEDUP_REMOVED lines=13> */
[----:B---3--:R-:W-:Y:S01]  /*0930*/  IMAD.WIDE.U32 R4, R8, R186, RZ ;  /* 0x000000ba08047225 */ /* 0x008fe200078e00ff */
        /* <DEDUP_REMOVED lines=12> */
[----:B------:R1:W3:Y:S01]  /*0a00*/  LD.E R4, desc[UR4][R4.64] ;  /* 0x0000000404047980 */ /* 0x0002e2000c101900 */
        /* <DEDUP_REMOVED lines=30> */
[----:B---3--:R-:W-:Y:S01]  /*0bf0*/  SHF.R.S32.HI R6, RZ, 0x1f, R4 ;  /* 0x0000001fff067819 */ /* 0x008fe20000011404 */
        /* <DEDUP_REMOVED lines=18> */
.L_x_2608:
[----:B------:R-:W1:Y:S04]  /*0d20*/  LD.E R10, desc[UR4][R2.64+0x68] ;  /* 0x00006804020a7980 */ /* 0x000e68000c101900 */
[----:B------:R-:W2:Y:S04]  /*0d30*/  LD.E.64 R40, desc[UR4][R2.64+0x38] ;  /* 0x0000380402287980 */ /* 0x000ea8000c101b00 */
[----:B------:R-:W3:Y:S04]  /*0d40*/  LD.E.64 R16, desc[UR4][R2.64+0x20] ;  /* 0x0000200402107980 */ /* 0x000ee8000c101b00 */
[----:B------:R-:W4:Y:S04]  /*0d50*/  LD.E.64 R194, desc[UR4][R2.64+0x40] ;  /* 0x0000400402c27980 */ /* 0x000f28000c101b00 */
[----:B------:R-:W4:Y:S04]  /*0d60*/  LD.E.64 R12, desc[UR4][R2.64+0x28] ;  /* 0x00002804020c7980 */ /* 0x000f28000c101b00 */
[----:B------:R-:W4:Y:S04]  /*0d70*/  LD.E.64 R14, desc[UR4][R2.64+0x50] ;  /* 0x00005004020e7980 */ /* 0x000f28000c101b00 */
[----:B------:R1:W5:Y:S01]  /*0d80*/  LD.E.64 R32, desc[UR4][R2.64+0x58] ;  /* 0x0000580402207980 */ /* 0x000362000c101b00 */
[----:B------:R-:W-:Y:S01]  /*0d90*/  IMAD.MOV.U32 R18, RZ, RZ, RZ ;  /* 0x000000ffff127224 */ /* 0x000fe200078e00ff */
[----:B------:R-:W-:Y:S01]  /*0da0*/  LEA R22, R21, 0xffffff00, 0x8 ;  /* 0xffffff0015167811 */ /* 0x000fe200078e40ff */
[----:B------:R-:W-:Y:S01]  /*0db0*/  IMAD.MOV.U32 R11, RZ, RZ, RZ ;  /* 0x000000ffff0b7224 */ /* 0x000fe200078e00ff */
[----:B------:R-:W-:-:S02]  /*0dc0*/  MOV R20, RZ ;  /* 0x000000ff00147202 */ /* 0x000fc40000000f00 */
[----:B-1----:R-:W-:-:S04]  /*0dd0*/  IABS R4, R10 ;  /* 0x0000000a00047213 */ /* 0x002fc80000000000 */
[----:B------:R-:W1:Y:S08]  /*0de0*/  I2F.RP R0, R4 ;  /* 0x0000000400007306 */ /* 0x000e700000209400 */
[----:B-1----:R-:W1:Y:S02]  /*0df0*/  MUFU.RCP R0, R0 ;  /* 0x0000000000007308 */ /* 0x002e640000001000 */
[----:B-1----:R-:W-:-:S06]  /*0e00*/  IADD3 R0, PT, PT, R0, 0xffffffe, RZ ;  /* 0x0ffffffe00007810 */ /* 0x002fcc0007ffe0ff */
[----:B------:R-:W1:Y:S01]  /*0e10*/  F2I.FTZ.U32.TRUNC.NTZ R19, R0 ;  /* 0x0000000000137305 */ /* 0x000e62000021f000 */
[----:B------:R-:W-:Y:S02]  /*0e20*/  IABS R9, R10 ;  /* 0x0000000a00097213 */ /* 0x000fe40000000000 */
        /* <DEDUP_REMOVED lines=8> */
[-C--:B--2---:R-:W-:Y:S01]  /*0eb0*/  IMAD R8, R41, R7.reuse, RZ ;  /* 0x0000000729087224 */ /* 0x084fe200078e02ff */
[----:B------:R-:W-:Y:S01]  /*0ec0*/  SHF.R.S32.HI R0, RZ, 0x1f, R7 ;  /* 0x0000001fff007819 */ /* 0x000fe20000011407 */
[----:B------:R-:W-:-:S10]  /*0ed0*/  IMAD.WIDE.U32 R18, R40, R7, RZ ;  /* 0x0000000728127225 */ /* 0x000fd400078e00ff */
[----:B------:R-:W-:-:S04]  /*0ee0*/  @!P1 IADD3 R9, PT, PT, R9, -R4, RZ ;  /* 0x8000000409099210 */ /* 0x000fc80007ffe0ff */
[----:B------:R-:W-:Y:S01]  /*0ef0*/  ISETP.GE.U32.AND P2, PT, R9, R4, PT ;  /* 0x000000040900720c */ /* 0x000fe20003f46070 */
[----:B------:R-:W-:Y:S01]  /*0f00*/  IMAD R8, R40, R0, R8 ;  /* 0x0000000028087224 */ /* 0x000fe200078e0208 */
[----:B------:R-:W-:Y:S02]  /*0f10*/  LOP3.LUT R9, R185, R10, RZ, 0x3c, !PT ;  /* 0x0000000ab9097212 */ /* 0x000fe400078e3cff */
[----:B------:R-:W-:Y:S01]  /*0f20*/  @!P1 IADD3 R5, PT, PT, R5, 0x1, RZ ;  /* 0x0000000105059810 */ /* 0x000fe20007ffe0ff */
[----:B------:R-:W-:Y:S01]  /*0f30*/  IMAD.IADD R19, R19, 0x1, R8 ;  /* 0x0000000113137824 */ /* 0x000fe200078e0208 */
[----:B-----5:R-:W-:Y:S01]  /*0f40*/  SHF.R.S32.HI R4, RZ, 0x1f, R6 ;  /* 0x0000001fff047819 */ /* 0x020fe20000011406 */
[----:B---3--:R-:W-:Y:S01]  /*0f50*/  IMAD R8, R17, R6, RZ ;  /* 0x0000000611087224 */ /* 0x008fe200078e02ff */
[----:B------:R-:W-:Y:S02]  /*0f60*/  ISETP.GE.AND P0, PT, R9, RZ, PT ;  /* 0x000000ff0900720c */ /* 0x000fe40003f06270 */
[----:B------:R-:W-:Y:S01]  /*0f70*/  ISETP.NE.AND P1, PT, R10, RZ, PT ;  /* 0x000000ff0a00720c */ /* 0x000fe20003f25270 */
[----:B------:R-:W-:-:S02]  /*0f80*/  IMAD R8, R16, R4, R8 ;  /* 0x0000000410087224 */ /* 0x000fc400078e0208 */
[----:B------:R-:W-:Y:S02]  /*0f90*/  @P2 VIADD R5, R5, 0x1 ;  /* 0x0000000105052836 */ /* 0x000fe40000000000 */
[----:B------:R-:W-:-:S03]  /*0fa0*/  IMAD.WIDE.U32 R16, R16, R6, R18 ;  /* 0x0000000610107225 */ /* 0x000fc600078e0012 */
[----:B------:R-:W-:Y:S01]  /*0fb0*/  MOV R9, R5 ;  /* 0x0000000500097202 */ /* 0x000fe20000000f00 */
[-C--:B----4-:R-:W-:Y:S01]  /*0fc0*/  IMAD R5, R195, R7.reuse, RZ ;  /* 0x00000007c3057224 */ /* 0x090fe200078e02ff */
[----:B------:R-:W-:Y:S01]  /*0fd0*/  IADD3 R17, PT, PT, R17, R8, RZ ;  /* 0x0000000811117210 */ /* 0x000fe20007ffe0ff */
[----:B------:R-:W-:Y:S01]  /*0fe0*/  IMAD.WIDE.U32 R18, R194, R7, RZ ;  /* 0x00000007c2127225 */ /* 0x000fe200078e00ff */
[----:B------:R-:W-:-:S03]  /*0ff0*/  @!P0 IADD3 R9, PT, PT, -R9, RZ, RZ ;  /* 0x000000ff09098210 */ /* 0x000fc60007ffe1ff */
[----:B------:R-:W-:Y:S01]  /*1000*/  IMAD R5, R194, R0, R5 ;  /* 0x00000000c2057224 */ /* 0x000fe200078e0205 */
[----:B------:R-:W-:Y:S01]  /*1010*/  @!P1 LOP3.LUT R9, RZ, R10, RZ, 0x33, !PT ;  /* 0x0000000aff099212 */ /* 0x000fe200078e33ff */
[-C--:B------:R-:W-:Y:S02]  /*1020*/  IMAD R8, R41, R22.reuse, RZ ;  /* 0x0000001629087224 */ /* 0x080fe400078e02ff */
[----:B------:R-:W-:Y:S01]  /*1030*/  IMAD.WIDE.U32 R16, R40, R22, R16 ;  /* 0x0000001628107225 */ /* 0x000fe200078e0010 */
[----:B------:R-:W-:-:S03]  /*1040*/  IADD3 R19, PT, PT, R19, R5, RZ ;  /* 0x0000000513137210 */ /* 0x000fc60007ffe0ff */
[----:B------:R-:W-:Y:S01]  /*1050*/  IMAD R0, R13, R6, RZ ;  /* 0x000000060d007224 */ /* 0x000fe200078e02ff */
[----:B------:R-:W-:Y:S01]  /*1060*/  SHF.R.S32.HI R7, RZ, 0x1f, R9 ;  /* 0x0000001fff077819 */ /* 0x000fe20000011409 */
[----:B------:R-:W-:Y:S02]  /*1070*/  IMAD.IADD R17, R17, 0x1, R8 ;  /* 0x0000000111117824 */ /* 0x000fe400078e0208 */
[----:B------:R-:W-:Y:S02]  /*1080*/  IMAD R5, R15, R9, RZ ;  /* 0x000000090f057224 */ /* 0x000fe400078e02ff */
[C---:B------:R-:W-:Y:S02]  /*1090*/  IMAD R0, R12.reuse, R4, R0 ;  /* 0x000000040c007224 */ /* 0x040fe400078e0200 */
[----:B------:R-:W-:-:S04]  /*10a0*/  IMAD.WIDE.U32 R12, R12, R6, R18 ;  /* 0x000000060c0c7225 */ /* 0x000fc800078e0012 */
[----:B------:R-:W-:Y:S01]  /*10b0*/  IMAD.WIDE.U32 R8, R14, R9, R16 ;  /* 0x000000090e087225 */ /* 0x000fe200078e0010 */
[----:B------:R-:W-:-:S03]  /*10c0*/  IADD3 R13, PT, PT, R13, R0, RZ ;  /* 0x000000000d0d7210 */ /* 0x000fc60007ffe0ff */
[----:B------:R-:W-:Y:S01]  /*10d0*/  IMAD R5, R14, R7, R5 ;  /* 0x000000070e057224 */ /* 0x000fe200078e0205 */
[----:B------:R-:W-:Y:S02]  /*10e0*/  MOV R14, R12 ;  /* 0x0000000c000e7202 */ /* 0x000fe40000000f00 */
[----:B------:R-:W-:Y:S01]  /*10f0*/  MOV R7, R8 ;  /* 0x0000000800077202 */ /* 0x000fe20000000f00 */
[----:B------:R-:W-:Y:S01]  /*1100*/  IMAD.IADD R6, R9, 0x1, R5 ;  /* 0x0000000109067824 */ /* 0x000fe200078e0205 */
[----:B------:R-:W-:Y:S02]  /*1110*/  MOV R0, RZ ;  /* 0x000000ff00007202 */ /* 0x000fe40000000f00 */
[----:B------:R-:W-:Y:S02]  /*1120*/  MOV R12, R22 ;  /* 0x00000016000c7202 */ /* 0x000fe40000000f00 */
.L_x_2609:
[----:B------:R-:W-:Y:S05]  /*1130*/  BSYNC.RECONVERGENT B0 ;  /* 0x0000000000007941 */ /* 0x000fea0003800200 */
.L_x_2607:
[----:B------:R-:W2:Y:S04]  /*1140*/  LD.E.64 R30, desc[UR4][R2.64+0x18] ;  /* 0x00001804021e7980 */ /* 0x000ea8000c101b00 */
[----:B------:R-:W3:Y:S04]  /*1150*/  LD.E.64 R28, desc[UR4][R2.64+0x48] ;  /* 0x00004804021c7980 */ /* 0x000ee8000c101b00 */
[----:B------:R-:W4:Y:S04]  /*1160*/  LD.E.64 R26, desc[UR4][R2.64+0x30] ;  /* 0x00003004021a7980 */ /* 0x000f28000c101b00 */
[----:B------:R-:W5:Y:S04]  /*1170*/  LD.E.64 R24, desc[UR4][R2.64+0x8] ;  /* 0x0000080402187980 */ /* 0x000f68000c101b00 */
[----:B------:R-:W5:Y:S04]  /*1180*/  LD.E.64 R8, desc[UR4][R2.64] ;  /* 0x0000000402087980 */ /* 0x000f68000c101b00 */
[----:B------:R-:W5:Y:S01]  /*1190*/  LD.E.64 R4, desc[UR4][R2.64+0x10] ;  /* 0x0000100402047980 */ /* 0x000f62000c101b00 */
[----:B------:R-:W-:Y:S01]  /*11a0*/  IABS R18, R10 ;  /* 0x0000000a00127213 */ /* 0x000fe20000000000 */
[----:B------:R-:W-:Y:S01]  /*11b0*/  IMAD R11, R11, R194, RZ ;  /* 0x000000c20b0b7224 */ /* 0x000fe200078e02ff */
[----:B------:R-:W-:Y:S01]  /*11c0*/  MOV R34, RZ ;  /* 0x000000ff00227202 */ /* 0x000fe20000000f00 */
[----:B------:R-:W1:Y:S01]  /*11d0*/  S2UR UR6, SR_CgaCtaId ;  /* 0x00000000000679c3 */ /* 0x000e620000008800 */
[----:B------:R-:W1:Y:S01]  /*11e0*/  I2F.RP R15, R18 ;  /* 0x00000012000f7306 */ /* 0x000e620000209400 */
[----:B------:R-:W-:Y:S01]  /*11f0*/  IABS R16, R185 ;  /* 0x000000b900107213 */ /* 0x000fe20000000000 */
[----:B------:R-:W-:Y:S01]  /*1200*/  IMAD R11, R12, R195, R11 ;  /* 0x000000c30c0b7224 */ /* 0x000fe200078e020b */
[----:B------:R-:W-:Y:S01]  /*1210*/  IABS R17, R10 ;  /* 0x0000000a00117213 */ /* 0x000fe20000000000 */
[----:B------:R-:W-:Y:S01]  /*1220*/  UMOV UR7, 0x400 ;  /* 0x0000040000077882 */ /* 0x000fe20000000000 */
[----:B------:R-:W-:-:S02]  /*1230*/  SHF.L.U32 R170, R150, 0x3, RZ ;  /* 0x0000000396aa7819 */ /* 0x000fc400000006ff */
[----:B------:R-:W-:Y:S02]  /*1240*/  IADD3 R17, PT, PT, RZ, -R17, RZ ;  /* 0x80000011ff117210 */ /* 0x000fe40007ffe0ff */
[C---:B------:R-:W-:Y:S02]  /*1250*/  LOP3.LUT R169, R170.reuse, 0x18, RZ, 0xc0, !PT ;  /* 0x00000018aaa97812 */ /* 0x040fe400078ec0ff */
[----:B------:R-:W-:Y:S02]  /*1260*/  MOV R19, RZ ;  /* 0x000000ff00137202 */ /* 0x000fe40000000f00 */
[----:B------:R-:W-:Y:S01]  /*1270*/  LOP3.LUT R192, R170, 0xc0, RZ, 0xc0, !PT ;  /* 0x000000c0aac07812 */ /* 0x000fe200078ec0ff */
[----:B-1----:R-:W1:Y:S01]  /*1280*/  MUFU.RCP R15, R15 ;  /* 0x0000000f000f7308 */ /* 0x002e620000001000 */
[----:B------:R-:W-:Y:S02]  /*1290*/  SHF.L.U32 R175, R40, 0x6, RZ ;  /* 0x0000000628af7819 */ /* 0x000fe400000006ff */
[----:B------:R-:W-:-:S02]  /*12a0*/  LOP3.LUT R192, R192, 0x18, R150, 0xf8, !PT ;  /* 0x00000018c0c07812 */ /* 0x000fc400078ef896 */
[----:B------:R-:W-:Y:S02]  /*12b0*/  SHF.L.U64.HI R176, R40, 0x6, R41 ;  /* 0x0000000628b07819 */ /* 0x000fe40000010229 */
[----:B------:R-:W-:Y:S01]  /*12c0*/  LOP3.LUT R191, R192, R169, RZ, 0x3c, !PT ;  /* 0x000000a9c0bf7212 */ /* 0x000fe200078e3cff */
[----:B------:R-:W-:Y:S01]  /*12d0*/  ULEA UR6, UR6, UR7, 0x18 ;  /* 0x0000000706067291 */ /* 0x000fe2000f8ec0ff */
[C---:B------:R-:W-:Y:S02]  /*12e0*/  SHF.L.U32 R173, R194.reuse, 0x6, RZ ;  /* 0x00000006c2ad7819 */ /* 0x040fe400000006ff */
[----:B------:R-:W-:-:S03]  /*12f0*/  SHF.L.U64.HI R174, R194, 0x6, R195 ;  /* 0x00000006c2ae7819 */ /* 0x000fc600000102c3 */
[----:B------:R-:W-:Y:S02]  /*1300*/  MOV R151, UR6 ;  /* 0x0000000600977c02 */ /* 0x000fe40008000f00 */
[----:B-1----:R-:W-:-:S04]  /*1310*/  IADD3 R15, PT, PT, R15, 0xffffffe, RZ ;  /* 0x0ffffffe0f0f7810 */ /* 0x002fc80007ffe0ff */
[----:B------:R-:W1:Y:S02]  /*1320*/  F2I.FTZ.U32.TRUNC.NTZ R35, R15 ;  /* 0x0000000f00237305 */ /* 0x000e64000021f000 */
[----:B-1----:R-:W-:-:S05]  /*1330*/  IADD3 R15, PT, PT, RZ, -R35, RZ ;  /* 0x80000023ff0f7210 */ /* 0x002fca0007ffe0ff */
[----:B------:R-:W-:-:S04]  /*1340*/  IMAD R15, R15, R18, RZ ;  /* 0x000000120f0f7224 */ /* 0x000fc800078e02ff */
[----:B------:R-:W-:-:S06]  /*1350*/  IMAD.HI.U32 R15, R35, R15, R34 ;  /* 0x0000000f230f7227 */ /* 0x000fcc00078e0022 */
[----:B------:R-:W-:-:S04]  /*1360*/  IMAD.HI.U32 R15, R15, R16, RZ ;  /* 0x000000100f0f7227 */ /* 0x000fc800078e00ff */
[----:B------:R-:W-:-:S05]  /*1370*/  IMAD R16, R15, R17, R16 ;  /* 0x000000110f107224 */ /* 0x000fca00078e0210 */
[----:B------:R-:W-:-:S13]  /*1380*/  ISETP.GT.U32.AND P2, PT, R18, R16, PT ;  /* 0x000000101200720c */ /* 0x000fda0003f44070 */
[-C--:B------:R-:W-:Y:S02]  /*1390*/  @!P2 IADD3 R16, PT, PT, R16, -R18.reuse, RZ ;  /* 0x800000121010a210 */ /* 0x080fe40007ffe0ff */
[----:B------:R-:W-:Y:S02]  /*13a0*/  @!P2 IADD3 R15, PT, PT, R15, 0x1, RZ ;  /* 0x000000010f0fa810 */ /* 0x000fe40007ffe0ff */
[----:B------:R-:W-:Y:S02]  /*13b0*/  ISETP.GE.U32.AND P3, PT, R16, R18, PT ;  /* 0x000000121000720c */ /* 0x000fe40003f66070 */
[----:B------:R-:W-:Y:S02]  /*13c0*/  LOP3.LUT R16, R185, R10, RZ, 0x3c, !PT ;  /* 0x0000000ab9107212 */ /* 0x000fe400078e3cff */
[----:B------:R-:W-:Y:S02]  /*13d0*/  ISETP.NE.AND P2, PT, R10, RZ, PT ;  /* 0x000000ff0a00720c */ /* 0x000fe40003f45270 */
[----:B------:R-:W-:-:S02]  /*13e0*/  ISETP.GE.AND P1, PT, R16, RZ, PT ;  /* 0x000000ff1000720c */ /* 0x000fc40003f26270 */
[----:B------:R-:W-:Y:S02]  /*13f0*/  IADD3 R16, P0, PT, R169, R14, RZ ;  /* 0x0000000ea9107210 */ /* 0x000fe40007f1e0ff */
[----:B------:R-:W-:Y:S02]  /*1400*/  MOV R18, R169 ;  /* 0x000000a900127202 */ /* 0x000fe40000000f00 */
[----:B------:R-:W-:Y:S02]  /*1410*/  IADD3.X R17, PT, PT, RZ, R13, RZ, P0, !PT ;  /* 0x0000000dff117210 */ /* 0x000fe400007fe4ff */
[----:B------:R-:W-:Y:S02]  /*1420*/  @P3 IADD3 R15, PT, PT, R15, 0x1, RZ ;  /* 0x000000010f0f3810 */ /* 0x000fe40007ffe0ff */
[----:B------:R-:W-:Y:S01]  /*1430*/  MOV R13, RZ ;  /* 0x000000ff000d7202 */ /* 0x000fe20000000f00 */
[----:B------:R-:W-:Y:S02]  /*1440*/  IMAD.WIDE.U32 R16, R12, R194, R16 ;  /* 0x000000c20c107225 */ /* 0x000fe400078e0010 */
[----:B------:R-:W-:-:S02]  /*1450*/  @!P1 IADD3 R15, PT, PT, -R15, RZ, RZ ;  /* 0x000000ff0f0f9210 */ /* 0x000fc40007ffe1ff */
[----:B------:R-:W-:Y:S02]  /*1460*/  @!P2 LOP3.LUT R15, RZ, R10, RZ, 0x33, !PT ;  /* 0x0000000aff0fa212 */ /* 0x000fe400078e33ff */
[----:B------:R-:W-:Y:S02]  /*1470*/  IADD3 R17, PT, PT, R17, R11, RZ ;  /* 0x0000000b11117210 */ /* 0x000fe40007ffe0ff */
[----:B------:R-:W-:Y:S01]  /*1480*/  LOP3.LUT R10, R170, 0x1f20, RZ, 0xc0, !PT ;  /* 0x00001f20aa0a7812 */ /* 0x000fe200078ec0ff */
[----:B------:R-:W-:-:S03]  /*1490*/  IMAD R11, R33, R15, RZ ;  /* 0x0000000f210b7224 */ /* 0x000fc600078e02ff */
[----:B------:R-:W-:-:S04]  /*14a0*/  LOP3.LUT R191, R10, R191, RZ, 0xfc, !PT ;  /* 0x000000bf0abf7212 */ /* 0x000fc800078efcff */
[----:B------:R-:W-:Y:S01]  /*14b0*/  LEA R191, R191, R151, 0x1 ;  /* 0x00000097bfbf7211 */ /* 0x000fe200078e08ff */
[-C--:B--2---:R-:W-:Y:S02]  /*14c0*/  IMAD R12, R31, R186.reuse, RZ ;  /* 0x000000ba1f0c7224 */ /* 0x084fe400078e02ff */
[----:B------:R-:W-:Y:S01]  /*14d0*/  IMAD.WIDE.U32 R30, R30, R186, R18 ;  /* 0x000000ba1e1e7225 */ /* 0x000fe200078e0012 */
[----:B------:R-:W-:-:S03]  /*14e0*/  IADD3 R18, P0, PT, R169, R7, RZ ;  /* 0x00000007a9127210 */ /* 0x000fc60007f1e0ff */
[----:B---3--:R-:W-:Y:S01]  /*14f0*/  IMAD R10, R29, R185, RZ ;  /* 0x000000b91d0a7224 */ /* 0x008fe200078e02ff */
[----:B------:R-:W-:Y:S02]  /*1500*/  IADD3 R31, PT, PT, R31, R12, RZ ;  /* 0x0000000c1f1f7210 */ /* 0x000fe40007ffe0ff */
[----:B------:R-:W-:Y:S01]  /*1510*/  SHF.R.S32.HI R12, RZ, 0x1f, R15 ;  /* 0x0000001fff0c7819 */ /* 0x000fe2000001140f */
[----:B------:R-:W-:Y:S01]  /*1520*/  IMAD.WIDE.U32 R14, R15, R32, R16 ;  /* 0x000000200f0e7225 */ /* 0x000fe200078e0010 */
[----:B------:R-:W-:Y:S02]  /*1530*/  IADD3.X R19, PT, PT, RZ, R6, RZ, P0, !PT ;  /* 0x00000006ff137210 */ /* 0x000fe400007fe4ff */
[----:B----4-:R-:W-:Y:S01]  /*1540*/  SHF.L.U64.HI R17, R26, 0x5, R27 ;  /* 0x000000051a117819 */ /* 0x010fe2000001021b */
[----:B------:R-:W-:Y:S01]  /*1550*/  IMAD R32, R12, R32, R11 ;  /* 0x000000200c207224 */ /* 0x000fe200078e020b */
[----:B------:R-:W-:Y:S01]  /*1560*/  SHF.R.U32.HI R12, RZ, 0x2, R150 ;  /* 0x00000002ff0c7819 */ /* 0x000fe20000011696 */
[----:B------:R-:W-:Y:S01]  /*1570*/  IMAD.WIDE.U32 R30, R185, R28, R30 ;  /* 0x0000001cb91e7225 */ /* 0x000fe200078e001e */
[----:B------:R-:W-:-:S03]  /*1580*/  SHF.L.U32 R16, R26, 0x5, RZ ;  /* 0x000000051a107819 */ /* 0x000fc600000006ff */
[----:B------:R-:W-:Y:S01]  /*1590*/  IMAD.WIDE.U32 R28, R187, 0x40, R12 ;  /* 0x00000040bb1c7825 */ /* 0x000fe200078e000c */
[----:B------:R-:W-:Y:S02]  /*15a0*/  IADD3 R11, PT, PT, R31, R10, RZ ;  /* 0x0000000a1f0b7210 */ /* 0x000fe40007ffe0ff */
[----:B------:R-:W-:Y:S01]  /*15b0*/  MOV R10, R30 ;  /* 0x0000001e000a7202 */ /* 0x000fe20000000f00 */
[----:B------:R-:W-:Y:S02]  /*15c0*/  IMAD R179, R41, R12, RZ ;  /* 0x0000000c29b37224 */ /* 0x000fe400078e02ff */
[----:B------:R-:W-:Y:S02]  /*15d0*/  IMAD R7, R29, R26, RZ ;  /* 0x0000001a1d077224 */ /* 0x000fe400078e02ff */
[----:B------:R-:W-:-:S04]  /*15e0*/  IMAD.WIDE.U32 R18, R12, R40, R18 ;  /* 0x000000280c127225 */ /* 0x000fc800078e0012 */
[----:B------:R-:W-:Y:S01]  /*15f0*/  IMAD.WIDE.U32 R16, R26, R28, R16 ;  /* 0x0000001c1a107225 */ /* 0x000fe200078e0010 */
[----:B------:R-:W-:Y:S02]  /*1600*/  IADD3 R179, PT, PT, R19, R179, RZ ;  /* 0x000000b313b37210 */ /* 0x000fe40007ffe0ff */
[----:B-----5:R-:W-:Y:S01]  /*1610*/  LEA R180, P1, R18, R24, 0x1 ;  /* 0x0000001812b47211 */ /* 0x020fe200078208ff */
[----:B------:R-:W-:Y:S01]  /*1620*/  IMAD R7, R27, R28, R7 ;  /* 0x0000001c1b077224 */ /* 0x000fe200078e0207 */
[----:B------:R-:W-:Y:S01]  /*1630*/  IADD3 R6, P0, PT, R30, R16, RZ ;  /* 0x000000101e067210 */ /* 0x000fe20007f1e0ff */
[----:B------:R-:W-:Y:S01]  /*1640*/  IMAD.WIDE.U32 R26, R26, R28, R10 ;  /* 0x0000001c1a1a7225 */ /* 0x000fe200078e000a */
[----:B------:R-:W-:Y:S02]  /*1650*/  LEA.HI.X R179, R18, R25, R179, 0x1, P1 ;  /* 0x0000001912b37211 */ /* 0x000fe400008f0cb3 */
[-C--:B------:R-:W-:Y:S01]  /*1660*/  IADD3.X R10, PT, PT, R11, R7.reuse, R17, P0, !PT ;  /* 0x000000070b0a7210 */ /* 0x080fe200007fe411 */
[----:B------:R-:W-:Y:S01]  /*1670*/  IMAD R182, R195, R12, RZ ;  /* 0x0000000cc3b67224 */ /* 0x000fe200078e02ff */
[----:B------:R-:W-:-:S02]  /*1680*/  IADD3 R7, PT, PT, R27, R7, RZ ;  /* 0x000000071b077210 */ /* 0x000fc40007ffe0ff */
[C---:B------:R-:W-:Y:S02]  /*1690*/  LEA R18, P1, R26.reuse, R8, 0x1 ;  /* 0x000000081a127211 */ /* 0x040fe400078208ff */
[----:B------:R-:W-:Y:S02]  /*16a0*/  IADD3 R16, P0, PT, R175, R180, RZ ;  /* 0x000000b4af107210 */ /* 0x000fe40007f1e0ff */
[----:B------:R-:W-:Y:S02]  /*16b0*/  LEA.HI.X R19, R26, R9, R7, 0x1, P1 ;  /* 0x000000091a137211 */ /* 0x000fe400008f0c07 */
[----:B------:R-:W-:Y:S02]  /*16c0*/  IADD3.X R17, PT, PT, R176, R179, RZ, P0, !PT ;  /* 0x000000b3b0117210 */ /* 0x000fe400007fe4ff */
[----:B------:R-:W-:Y:S01]  /*16d0*/  LEA R8, P1, R6, R8, 0x1 ;  /* 0x0000000806087211 */ /* 0x000fe200078208ff */
[----:B------:R-:W-:Y:S01]  /*16e0*/  @!PT LDS RZ, [RZ] ;  /* 0x00000000fffff984 */ /* 0x000fe20000000800 */
[----:B------:R-:W-:Y:S01]  /*16f0*/  @!PT LDS RZ, [RZ] ;  /* 0x00000000fffff984 */ /* 0x000fe20000000800 */
[----:B------:R-:W-:Y:S01]  /*1700*/  @!PT LDS RZ, [RZ] ;  /* 0x00000000fffff984 */ /* 0x000fe20000000800 */
[----:B------:R-:W-:Y:S01]  /*1710*/  LDGSTS.E.BYPASS.LTC128B.128 [R191], desc[UR4][R18.64] ;  /* 0x0000000012bf7fae */ /* 0x000fe2000b981a04 */
[----:B------:R-:W-:-:S02]  /*1720*/  IADD3 R24, P0, PT, R16, R175, RZ ;  /* 0x000000af10187210 */ /* 0x000fc40007f1e0ff */
[----:B------:R-:W-:Y:S02]  /*1730*/  LEA.HI.X R9, R6, R9, R10, 0x1, P1 ;  /* 0x0000000906097211 */ /* 0x000fe400008f0c0a */
[----:B------:R-:W-:Y:S02]  /*1740*/  IADD3.X R25, PT, PT, R17, R176, RZ, P0, !PT ;  /* 0x000000b011197210 */ /* 0x000fe400007fe4ff */
[----:B------:R-:W-:Y:S01]  /*1750*/  IADD3 R6, P0, PT, R24, R175, RZ ;  /* 0x000000af18067210 */ /* 0x000fe20007f1e0ff */
[----:B------:R1:W-:Y:S01]  /*1760*/  LDGSTS.E.BYPASS.LTC128B.128 [R191+0x800], desc[UR4][R8.64] ;  /* 0x0080000008bf7fae */ /* 0x0003e2000b981a04 */
[----:B------:R-:W-:Y:S02]  /*1770*/  MOV R10, R180 ;  /* 0x000000b4000a7202 */ /* 0x000fe40000000f00 */
[----:B------:R-:W-:Y:S02]  /*1780*/  MOV R11, R179 ;  /* 0x000000b3000b7202 */ /* 0x000fe40000000f00 */
[----:B------:R-:W-:-:S03]  /*1790*/  IADD3.X R7, PT, PT, R25, R176, RZ, P0, !PT ;  /* 0x000000b019077210 */ /* 0x000fc600007fe4ff */
[----:B------:R2:W-:Y:S04]  /*17a0*/  LDGSTS.E.BYPASS.LTC128B.128 [R191+0x1000], desc[UR4][R10.64] ;  /* 0x010000000abf7fae */ /* 0x0005e8000b981a04 */
[----:B------:R3:W-:Y:S04]  /*17b0*/  LDGSTS.E.BYPASS.LTC128B.128 [R191+0x1800], desc[UR4][R16.64] ;  /* 0x0180000010bf7fae */ /* 0x0007e8000b981a04 */
[----:B------:R-:W-:Y:S04]  /*17c0*/  LDGSTS.E.BYPASS.LTC128B.128 [R191+0x2000], desc[UR4][R24.64] ;  /* 0x0200000018bf7fae */ /* 0x000fe8000b981a04 */
[----:B------:R4:W-:Y:S01]  /*17d0*/  LDGSTS.E.BYPASS.LTC128B.128 [R191+0x2800], desc[UR4][R6.64] ;  /* 0x0280000006bf7fae */ /* 0x0009e2000b981a04 */
[----:B-1----:R-:W-:-:S04]  /*17e0*/  IADD3 R8, P0, PT, R6, R175, RZ ;  /* 0x000000af06087210 */ /* 0x002fc80007f1e0ff */
[----:B------:R-:W-:Y:S02]  /*17f0*/  IADD3.X R9, PT, PT, R7, R176, RZ, P0, !PT ;  /* 0x000000b007097210 */ /* 0x000fe400007fe4ff */
[----:B--2---:R-:W-:-:S03]  /*1800*/  IADD3 R10, P0, PT, R8, R175, RZ ;  /* 0x000000af080a7210 */ /* 0x004fc60007f1e0ff */
[----:B------:R1:W-:Y:S01]  /*1810*/  LDGSTS.E.BYPASS.LTC128B.128 [R191+0x3000], desc[UR4][R8.64] ;  /* 0x0300000008bf7fae */ /* 0x0003e2000b981a04 */
[----:B------:R-:W-:Y:S02]  /*1820*/  IADD3.X R11, PT, PT, R9, R176, RZ, P0, !PT ;  /* 0x000000b0090b7210 */ /* 0x000fe400007fe4ff */
[----:B---3--:R-:W-:-:S03]  /*1830*/  IADD3 R16, P0, PT, R10, R175, RZ ;  /* 0x000000af0a107210 */ /* 0x008fc60007f1e0ff */
[----:B------:R2:W-:Y:S01]  /*1840*/  LDGSTS.E.BYPASS.LTC128B.128 [R191+0x3800], desc[UR4][R10.64] ;  /* 0x038000000abf7fae */ /* 0x0005e2000b981a04 */
[----:B------:R-:W-:Y:S02]  /*1850*/  IADD3.X R17, PT, PT, R11, R176, RZ, P0, !PT ;  /* 0x000000b00b117210 */ /* 0x000fe400007fe4ff */
[----:B----4-:R-:W-:-:S03]  /*1860*/  IADD3 R6, P0, PT, R16, R175, RZ ;  /* 0x000000af10067210 */ /* 0x010fc60007f1e0ff */
[----:B------:R2:W-:Y:S01]  /*1870*/  LDGSTS.E.BYPASS.LTC128B.128 [R191+0x4000], desc[UR4][R16.64] ;  /* 0x0400000010bf7fae */ /* 0x0005e2000b981a04 */
[----:B------:R-:W-:-:S05]  /*1880*/  IADD3.X R7, PT, PT, R17, R176, RZ, P0, !PT ;  /* 0x000000b011077210 */ /* 0x000fca00007fe4ff */
[----:B------:R2:W-:Y:S04]  /*1890*/  LDGSTS.E.BYPASS.LTC128B.128 [R191+0x4800], desc[UR4][R6.64] ;  /* 0x0480000006bf7fae */ /* 0x0005e8000b981a04 */
[----:B------:R-:W0:Y:S01]  /*18a0*/  LDGDEPBAR ;  /* 0x00000000000079af */ /* 0x000e220000000000 */
[----:B-1----:R-:W-:Y:S02]  /*18b0*/  IADD3 R9, PT, PT, R15, R32, RZ ;  /* 0x000000200f097210 */ /* 0x002fe40007ffe0ff */
[----:B------:R-:W-:-:S05]  /*18c0*/  MOV R8, R14 ;  /* 0x0000000e00087202 */ /* 0x000fca0000000f00 */
[----:B------:R-:W-:-:S05]  /*18d0*/  IMAD.WIDE.U32 R8, R12, R194, R8 ;  /* 0x000000c20c087225 */ /* 0x000fca00078e0008 */
[----:B------:R-:W-:Y:S02]  /*18e0*/  IADD3 R182, PT, PT, R9, R182, RZ ;  /* 0x000000b609b67210 */ /* 0x000fe40007ffe0ff */
[----:B------:R-:W-:-:S04]  /*18f0*/  LEA R183, P0, R8, R4, 0x1 ;  /* 0x0000000408b77211 */ /* 0x000fc800078008ff */
[----:B------:R-:W-:Y:S02]  /*1900*/  LEA.HI.X R182, R8, R5, R182, 0x1, P0 ;  /* 0x0000000508b67211 */ /* 0x000fe400000f0cb6 */
[----:B------:R-:W-:Y:S01]  /*1910*/  IADD3 R12, P0, PT, R173, R183, RZ ;  /* 0x000000b7ad0c7210 */ /* 0x000fe20007f1e0ff */
[----:B------:R-:W-:-:S12]  /*1920*/  DEPBAR.LE SB0, 0x0 ;  /* 0x000080000000791a */ /* 0x000fd80000000000 */
[----:B------:R-:W-:Y:S05]  /*1930*/  WARPSYNC.ALL ;  /* 0x0000000000007948 */ /* 0x000fea0003800000 */
[----:B------:R-:W-:Y:S02]  /*1940*/  IADD3.X R13, PT, PT, R174, R182, RZ, P0, !PT ;  /* 0x000000b6ae0d7210 */ /* 0x000fe400007fe4ff */
[----:B--2---:R-:W-:Y:S02]  /*1950*/  IADD3 R10, P0, PT, R12, R173, RZ ;  /* 0x000000ad0c0a7210 */ /* 0x004fe40007f1e0ff */
[----:B------:R-:W-:Y:S02]  /*1960*/  MOV R14, R183 ;  /* 0x000000b7000e7202 */ /* 0x000fe40000000f00 */
[----:B------:R-:W-:-:S02]  /*1970*/  IADD3.X R11, PT, PT, R13, R174, RZ, P0, !PT ;  /* 0x000000ae0d0b7210 */ /* 0x000fc400007fe4ff */
[-C--:B------:R-:W-:Y:S02]  /*1980*/  IADD3 R8, P0, PT, R10, R173.reuse, RZ ;  /* 0x000000ad0a087210 */ /* 0x080fe40007f1e0ff */
[----:B------:R-:W-:Y:S01]  /*1990*/  MOV R15, R182 ;  /* 0x000000b6000f7202 */ /* 0x000fe20000000f00 */
[----:B------:R-:W-:Y:S01]  /*19a0*/  BAR.SYNC.DEFER_BLOCKING 0x0 ;  /* 0x0000000000007b1d */ /* 0x000fe20000010000 */
[----:B------:R-:W-:Y:S02]  /*19b0*/  IADD3.X R9, PT, PT, R11, R174, RZ, P0, !PT ;  /* 0x000000ae0b097210 */ /* 0x000fe400007fe4ff */
[----:B------:R-:W-:-:S04]  /*19c0*/  IADD3 R6, P0, PT, R8, R173, RZ ;  /* 0x000000ad08067210 */ /* 0x000fc80007f1e0ff */
[----:B------:R-:W-:Y:S02]  /*19d0*/  IADD3.X R7, PT, PT, R9, R174, RZ, P0, !PT ;  /* 0x000000ae09077210 */ /* 0x000fe400007fe4ff */
[----:B------:R-:W-:-:S04]  /*19e0*/  IADD3 R4, P0, PT, R6, R173, RZ ;  /* 0x000000ad06047210 */ /* 0x000fc80007f1e0ff */
[----:B------:R-:W-:Y:S01]  /*19f0*/  IADD3.X R5, PT, PT, R7, R174, RZ, P0, !PT ;  /* 0x000000ae07057210 */ /* 0x000fe200007fe4ff */
[----:B------:R-:W-:Y:S01]  /*1a00*/  @!PT LDS RZ, [RZ] ;  /* 0x00000000fffff984 */ /* 0x000fe20000000800 */
[----:B------:R-:W-:Y:S01]  /*1a10*/  @!PT LDS RZ, [RZ] ;  /* 0x00000000fffff984 */ /* 0x000fe20000000800 */
[----:B------:R-:W-:Y:S01]  /*1a20*/  @!PT LDS RZ, [RZ] ;  /* 0x00000000fffff984 */ /* 0x000fe20000000800 */
[----:B------:R-:W-:Y:S04]  /*1a30*/  LDGSTS.E.BYPASS.LTC128B.128 [R191+0x5000], desc[UR4][R14.64] ;  /* 0x050000000ebf7fae */ /* 0x000fe8000b981a04 */
[----:B------:R1:W-:Y:S04]  /*1a40*/  LDGSTS.E.BYPASS.LTC128B.128 [R191+0x5800], desc[UR4][R12.64] ;  /* 0x058000000cbf7fae */ /* 0x0003e8000b981a04 */
[----:B------:R2:W-:Y:S04]  /*1a50*/  LDGSTS.E.BYPASS.LTC128B.128 [R191+0x6000], desc[UR4][R10.64] ;  /* 0x060000000abf7fae */ /* 0x0005e8000b981a04 */
[----:B------:R-:W-:Y:S04]  /*1a60*/  LDGSTS.E.BYPASS.LTC128B.128 [R191+0x6800], desc[UR4][R8.64] ;  /* 0x0680000008bf7fae */ /* 0x000fe8000b981a04 */
[----:B------:R-:W-:Y:S04]  /*1a70*/  LDGSTS.E.BYPASS.LTC128B.128 [R191+0x7000], desc[UR4][R6.64] ;  /* 0x0700000006bf7fae */ /* 0x000fe8000b981a04 */
[----:B------:R3:W-:Y:S01]  /*1a80*/  LDGSTS.E.BYPASS.LTC128B.128 [R191+0x7800], desc[UR4][R4.64] ;  /* 0x0780000004bf7fae */ /* 0x0007e2000b981a04 */
[----:B-1----:R-:W-:-:S04]  /*1a90*/  IADD3 R12, P0, PT, R4, R173, RZ ;  /* 0x000000ad040c7210 */ /* 0x002fc80007f1e0ff */
[----:B------:R-:W-:Y:S02]  /*1aa0*/  IADD3.X R13, PT, PT, R5, R174, RZ, P0, !PT ;  /* 0x000000ae050d7210 */ /* 0x000fe400007fe4ff */
[----:B--2---:R-:W-:-:S03]  /*1ab0*/  IADD3 R10, P0, PT, R12, R173, RZ ;  /* 0x000000ad0c0a7210 */ /* 0x004fc60007f1e0ff */
[----:B------:R1:W-:Y:S01]  /*1ac0*/  LDGSTS.E.BYPASS.LTC128B.128 [R191+0x8000], desc[UR4][R12.64] ;  /* 0x080000000cbf7fae */ /* 0x0003e2000b981a04 */
[----:B------:R-:W-:-:S05]  /*1ad0*/  IADD3.X R11, PT, PT, R13, R174, RZ, P0, !PT ;  /* 0x000000ae0d0b7210 */ /* 0x000fca00007fe4ff */
[----:B------:R2:W-:Y:S04]  /*1ae0*/  LDGSTS.E.BYPASS.LTC128B.128 [R191+0x8800], desc[UR4][R10.64] ;  /* 0x088000000abf7fae */ /* 0x0005e8000b981a04 */
[----:B------:R-:W4:Y:S01]  /*1af0*/  LD.E R52, desc[UR4][R2.64+0x18c] ;  /* 0x00018c0402347980 */ /* 0x000f22000c101900 */
[----:B------:R-:W-:Y:S01]  /*1b00*/  SHF.R.U32.HI R166, RZ, 0x1, R150 ;  /* 0x00000001ffa67819 */ /* 0x000fe20000011696 */
[----:B------:R-:W-:Y:S01]  /*1b10*/  BSSY.RECONVERGENT B1, `(.L_x_2610) ;  /* 0x00001f1000017945 */ /* 0x000fe20003800200 */
[C---:B---3--:R-:W-:Y:S01]  /*1b20*/  SHF.L.U32 R4, R150.reuse, 0x4, RZ ;  /* 0x0000000496047819 */ /* 0x048fe200000006ff */
[----:B------:R-:W0:Y:S01]  /*1b30*/  LDGDEPBAR ;  /* 0x00000000000079af */ /* 0x000e220000000000 */
[C---:B------:R-:W-:Y:S02]  /*1b40*/  SHF.L.U32 R23, R150.reuse, 0x5, RZ ;  /* 0x0000000596177819 */ /* 0x040fe400000006ff */
[----:B------:R-:W-:-:S02]  /*1b50*/  SHF.L.U32 R164, R150, 0x2, RZ ;  /* 0x0000000296a47819 */ /* 0x000fc400000006ff */
[----:B------:R-:W-:Y:S02]  /*1b60*/  LOP3.LUT R50, R166, 0x8, RZ, 0xc0, !PT ;  /* 0x00000008a6327812 */ /* 0x000fe400078ec0ff */
[C---:B------:R-:W-:Y:S02]  /*1b70*/  LOP3.LUT R165, R4.reuse, 0x3e00, RZ, 0xc0, !PT ;  /* 0x00003e0004a57812 */ /* 0x040fe400078ec0ff */
[----:B------:R-:W-:Y:S02]  /*1b80*/  LOP3.LUT R4, R4, 0x100, RZ, 0xc0, !PT ;  /* 0x0000010004047812 */ /* 0x000fe400078ec0ff */
[----:B------:R-:W-:Y:S02]  /*1b90*/  LOP3.LUT R6, R164, 0x18, RZ, 0xc0, !PT ;  /* 0x00000018a4067812 */ /* 0x000fe400078ec0ff */
[--C-:B------:R-:W-:Y:S02]  /*1ba0*/  LOP3.LUT R50, R50, 0xc0, R23.reuse, 0xf8, !PT ;  /* 0x000000c032327812 */ /* 0x100fe400078ef817 */
        /* <DEDUP_REMOVED lines=8> */
[-C--:B------:R-:W-:Y:S02]  /*1c30*/  LEA R8, R5, R151.reuse, 0x1 ;  /* 0x0000009705087211 */ /* 0x080fe400078e08ff */
[----:B------:R-:W-:Y:S02]  /*1c40*/  LEA R54, R4, R151, 0x1 ;  /* 0x0000009704367211 */ /* 0x000fe400078e08ff */
[----:B------:R-:W-:Y:S01]  /*1c50*/  LOP3.LUT P0, RZ, R150, 0x4, RZ, 0xc0, !PT ;  /* 0x0000000496ff7812 */ /* 0x000fe2000780c0ff */
[----:B------:R3:W-:Y:S01]  /*1c60*/  LDSM.16.M88.4 R16, [R8] ;  /* 0x000000000810783b */ /* 0x0007e20000000200 */
[----:B------:R-:W-:Y:S02]  /*1c70*/  MOV R105, 0x20 ;  /* 0x0000002000697802 */ /* 0x000fe40000000f00 */
[----:B------:R-:W-:Y:S01]  /*1c80*/  SHF.L.U64.HI R178, R40, 0x5, R41 ;  /* 0x0000000528b27819 */ /* 0x000fe20000010229 */
[----:B------:R-:W5:Y:S01]  /*1c90*/  LDSM.16.M88.4 R28, [R54+0x1000] ;  /* 0x00100000361c783b */ /* 0x000f620000000200 */
[----:B------:R-:W-:-:S02]  /*1ca0*/  SEL R105, R105, 0xffffffe0, !P0 ;  /* 0xffffffe069697807 */ /* 0x000fc40004000000 */
[----:B------:R-:W-:Y:S01]  /*1cb0*/  ISETP.NE.AND P0, PT, R21, 0x1, PT ;  /* 0x000000011500780c */ /* 0x000fe20003f05270 */
[----:B------:R-:W5:Y:S01]  /*1cc0*/  LDSM.16.M88.4 R4, [R54+0x1400] ;  /* 0x001400003604783b */ /* 0x000f620000000200 */
[----:B------:R-:W-:Y:S02]  /*1cd0*/  IADD3 R53, PT, PT, R105, R54, RZ ;  /* 0x0000003669357210 */ /* 0x000fe40007ffe0ff */
[----:B------:R-:W-:-:S03]  /*1ce0*/  SHF.L.U32 R177, R40, 0x5, RZ ;  /* 0x0000000528b17819 */ /* 0x000fc600000006ff */
[----:B-1----:R-:W-:Y:S04]  /*1cf0*/  LDSM.16.M88.4 R12, [R53+0x1000] ;  /* 0x00100000350c783b */ /* 0x002fe80000000200 */
[----:B------:R-:W-:Y:S04]  /*1d00*/  LDSM.16.M88.4 R32, [R53+0x1400] ;  /* 0x001400003520783b */ /* 0x000fe80000000200 */
[----:B------:R-:W-:Y:S01]  /*1d10*/  LDSM.16.M88.4 R44, [R53+0x1800] ;  /* 0x00180000352c783b */ /* 0x000fe20000000200 */
[----:B---3--:R-:W-:-:S06]  /*1d20*/  IADD3 R8, PT, PT, R105, R8, RZ ;  /* 0x0000000869087210 */ /* 0x008fcc0007ffe0ff */
[----:B--2---:R-:W1:Y:S01]  /*1d30*/  LDSM.16.M88.4 R8, [R8] ;  /* 0x000000000808783b */ /* 0x004e620000000200 */
[C---:B-----5:R-:W-:Y:S08]  /*1d40*/  HMMA.16816.F32 R36, R16.reuse, R28, RZ ;  /* 0x0000001c1024723c */ /* 0x060ff000000018ff */
[C---:B------:R-:W-:Y:S08]  /*1d50*/  HMMA.16816.F32 R28, R16.reuse, R30, RZ ;  /* 0x0000001e101c723c */ /* 0x040ff000000018ff */
[C---:B------:R-:W-:Y:S08]  /*1d60*/  HMMA.16816.F32 R24, R16.reuse, R4, RZ ;  /* 0x000000041018723c */ /* 0x040ff000000018ff */
[----:B------:R-:W-:Y:S08]  /*1d70*/  HMMA.16816.F32 R4, R16, R6, RZ ;  /* 0x000000061004723c */ /* 0x000ff000000018ff */
[C---:B-1----:R-:W-:Y:S08]  /*1d80*/  HMMA.16816.F32 R36, R8.reuse, R12, R36 ;  /* 0x0000000c0824723c */ /* 0x042ff00000001824 */
[C---:B------:R-:W-:Y:S01]  /*1d90*/  HMMA.16816.F32 R28, R8.reuse, R14, R28 ;  /* 0x0000000e081c723c */ /* 0x040fe2000000181c */
[----:B------:R-:W1:Y:S07]  /*1da0*/  LDSM.16.M88.4 R12, [R54+0x1800] ;  /* 0x00180000360c783b */ /* 0x000e6e0000000200 */
[C---:B------:R-:W-:Y:S08]  /*1db0*/  HMMA.16816.F32 R24, R8.reuse, R32, R24 ;  /* 0x000000200818723c */ /* 0x040ff00000001818 */
        /* <DEDUP_REMOVED lines=59> */
[----:B---3--:R-:W3:Y:S04]  /*2170*/  LDSM.16.M88.4 R32, [R53+0x2000] ;  /* 0x002000003520783b */ /* 0x008ee80000000200 */
        /* <DEDUP_REMOVED lines=22> */
[-C--:B------:R-:W-:Y:S01]  /*22e0*/  FMUL.FTZ R26, R26, R52.reuse ;  /* 0x000000341a1a7220 */ /* 0x080fe20000410000 */
[-C--:B------:R-:W-:Y:S01]  /*22f0*/  FMUL.FTZ R27, R27, R52.reuse ;  /* 0x000000341b1b7220 */ /* 0x080fe20000410000 */
[----:B------:R-:W1:Y:S01]  /*2300*/  MUFU.TANH R131, R24 ;  /* 0x0000001800837308 */ /* 0x000e620000002400 */
[----:B---3--:R-:W3:Y:S03]  /*2310*/  LDSM.16.M88.4 R28, [R54+0x2800] ;  /* 0x00280000361c783b */ /* 0x008ee60000000200 */
[-C--:B------:R-:W-:Y:S01]  /*2320*/  FMUL.FTZ R4, R4, R52.reuse ;  /* 0x0000003404047220 */ /* 0x080fe20000410000 */
[-C--:B------:R-:W-:Y:S01]  /*2330*/  FMUL.FTZ R5, R5, R52.reuse ;  /* 0x0000003405057220 */ /* 0x080fe20000410000 */
[-C--:B------:R-:W-:Y:S01]  /*2340*/  FMUL.FTZ R6, R6, R52.reuse ;  /* 0x0000003406067220 */ /* 0x080fe20000410000 */
[-C--:B------:R-:W-:Y:S01]  /*2350*/  FMUL.FTZ R7, R7, R52.reuse ;  /* 0x0000003407077220 */ /* 0x080fe20000410000 */
[----:B------:R-:W1:Y:S01]  /*2360*/  MUFU.TANH R133, R25 ;  /* 0x0000001900857308 */ /* 0x000e620000002400 */
[C---:B-----5:R-:W-:Y:S07]  /*2370*/  HMMA.16816.F32 R32, R16.reuse, R12, RZ ;  /* 0x0000000c1020723c */ /* 0x060fee00000018ff */
[----:B------:R-:W1:Y:S01]  /*2380*/  MUFU.TANH R205, R26 ;  /* 0x0000001a00cd7308 */ /* 0x000e620000002400 */
[----:B------:R-:W-:Y:S07]  /*2390*/  HMMA.16816.F32 R12, R16, R14, RZ ;  /* 0x0000000e100c723c */ /* 0x000fee00000018ff */
[----:B------:R5:W1:Y:S05]  /*23a0*/  MUFU.TANH R128, R27 ;  /* 0x0000001b00807308 */ /* 0x000a6a0000002400 */
[C---:B------:R-:W-:Y:S03]  /*23b0*/  HMMA.16816.F32 R32, R8.reuse, R44, R32 ;  /* 0x0000002c0820723c */ /* 0x040fe60000001820 */
[----:B------:R-:W1:Y:S05]  /*23c0*/  MUFU.TANH R204, R4 ;  /* 0x0000000400cc7308 */ /* 0x000e6a0000002400 */
        /* <DEDUP_REMOVED lines=28> */
[----:B--2---:R-:W2:Y:S04]  /*2590*/  LDSM.16.M88.4 R32, [R53+0x2c00] ;  /* 0x002c00003520783b */ /* 0x004ea80000000200 */
[C---:B----4-:R-:W-:Y:S03]  /*25a0*/  HMMA.16816.F32 R24, R16.reuse, R4, RZ ;  /* 0x000000041018723c */ /* 0x050fe600000018ff */
[----:B------:R-:W4:Y:S01]  /*25b0*/  MUFU.TANH R199, R14 ;  /* 0x0000000e00c77308 */ /* 0x000f220000002400 */
        /* <DEDUP_REMOVED lines=64> */
[C---:B---3--:R-:W-:Y:S03]  /*29c0*/  HMMA.16816.F32 R24, R16.reuse, R4, RZ ;  /* 0x000000041018723c */ /* 0x048fe600000018ff */
[----:B------:R-:W3:Y:S01]  /*29d0*/  MUFU.TANH R147, R14 ;  /* 0x0000000e00937308 */ /* 0x000ee20000002400 */
        /* <DEDUP_REMOVED lines=27> */
[----:B------:R-:W-:Y:S01]  /*2b90*/  FMUL.FTZ R7, R7, R52 ;  /* 0x0000003407077220 */ /* 0x000fe20000410000 */
[----:B------:R-:W1:Y:S01]  /*2ba0*/  MUFU.TANH R126, R25 ;  /* 0x00000019007e7308 */ /* 0x000e620000002400 */
[C---:B-----5:R-:W-:Y:S07]  /*2bb0*/  HMMA.16816.F32 R32, R16.reuse, R12, RZ ;  /* 0x0000000c1020723c */ /* 0x060fee00000018ff */
[----:B------:R-:W1:Y:S01]  /*2bc0*/  MUFU.TANH R130, R26 ;  /* 0x0000001a00827308 */ /* 0x000e620000002400 */
[----:B------:R-:W-:Y:S07]  /*2bd0*/  HMMA.16816.F32 R12, R16, R14, RZ ;  /* 0x0000000e100c723c */ /* 0x000fee00000018ff */
[----:B------:R5:W1:Y:S05]  /*2be0*/  MUFU.TANH R129, R27 ;  /* 0x0000001b00817308 */ /* 0x000a6a0000002400 */
[----:B------:R-:W-:Y:S01]  /*2bf0*/  HMMA.16816.F32 R32, R8, R44, R32 ;  /* 0x0000002c0820723c */ /* 0x000fe20000001820 */
[----:B------:R-:W-:-:S02]  /*2c00*/  SHF.L.U64.HI R44, R194, 0x5, R195 ;  /* 0x00000005c22c7819 */ /* 0x000fc400000102c3 */
[----:B------:R-:W1:Y:S01]  /*2c10*/  MUFU.TANH R124, R4 ;  /* 0x00000004007c7308 */ /* 0x000e620000002400 */
[----:B------:R-:W-:-:S04]  /*2c20*/  MOV R195, R0 ;  /* 0x0000000000c37202 */ /* 0x000fc80000000f00 */
[----:B------:R-:W-:Y:S01]  /*2c30*/  HMMA.16816.F32 R12, R8, R46, R12 ;  /* 0x0000002e080c723c */ /* 0x000fe2000000180c */
[----:B------:R-:W-:Y:S02]  /*2c40*/  LOP3.LUT R46, R23, 0x100, RZ, 0xc0, !PT ;  /* 0x00000100172e7812 */ /* 0x000fe400078ec0ff */
[----:B------:R-:W1:Y:S01]  /*2c50*/  MUFU.TANH R123, R5 ;  /* 0x00000005007b7308 */ /* 0x000e620000002400 */
[----:B-----5:R-:W5:Y:S01]  /*2c60*/  LDSM.16.M88.4 R24, [R53+0x4000] ;  /* 0x004000003518783b */ /* 0x020f620000000200 */
[----:B------:R-:W-:Y:S02]  /*2c70*/  LOP3.LUT R46, R46, 0x20, R23, 0xf8, !PT ;  /* 0x000000202e2e7812 */ /* 0x000fe400078ef817 */
[----:B------:R-:W-:Y:S02]  /*2c80*/  SHF.L.U32 R23, R194, 0x5, RZ ;  /* 0x00000005c2177819 */ /* 0x000fe400000006ff */
[----:B------:R-:W-:Y:S02]  /*2c90*/  LOP3.LUT R46, R46, R50, RZ, 0xfc, !PT ;  /* 0x000000322e2e7212 */ /* 0x000fe400078efcff */
[----:B------:R-:W1:Y:S01]  /*2ca0*/  MUFU.TANH R125, R6 ;  /* 0x00000006007d7308 */ /* 0x000e620000002400 */
[-C--:B------:R-:W-:Y:S01]  /*2cb0*/  FMUL.FTZ R32, R32, R52.reuse ;  /* 0x0000003420207220 */ /* 0x080fe20000410000 */
[-C--:B------:R-:W-:Y:S01]  /*2cc0*/  FMUL.FTZ R33, R33, R52.reuse ;  /* 0x0000003421217220 */ /* 0x080fe20000410000 */
[-C--:B------:R-:W-:Y:S01]  /*2cd0*/  FMUL.FTZ R34, R34, R52.reuse ;  /* 0x0000003422227220 */ /* 0x080fe20000410000 */
[----:B------:R-:W-:Y:S01]  /*2ce0*/  FMUL.FTZ R35, R35, R52 ;  /* 0x0000003423237220 */ /* 0x000fe20000410000 */
[----:B------:R-:W-:-:S03]  /*2cf0*/  MOV R194, R20 ;  /* 0x0000001400c27202 */ /* 0x000fc60000000f00 */
        /* <DEDUP_REMOVED lines=50> */
[----:B------:R-:W-:Y:S01]  /*3020*/  FMUL.FTZ R7, R7, R52 ;  /* 0x0000003407077220 */ /* 0x000fe20000410000 */
[----:B------:R-:W1:Y:S08]  /*3030*/  MUFU.TANH R75, R25 ;  /* 0x00000019004b7308 */ /* 0x000e700000002400 */
[----:B------:R-:W1:Y:S08]  /*3040*/  MUFU.TANH R74, R26 ;  /* 0x0000001a004a7308 */ /* 0x000e700000002400 */
[----:B------:R4:W1:Y:S08]  /*3050*/  MUFU.TANH R73, R27 ;  /* 0x0000001b00497308 */ /* 0x0008700000002400 */
[----:B------:R-:W1:Y:S08]  /*3060*/  MUFU.TANH R78, R29 ;  /* 0x0000001d004e7308 */ /* 0x000e700000002400 */
[----:B------:R-:W1:Y:S01]  /*3070*/  MUFU.TANH R83, R30 ;  /* 0x0000001e00537308 */ /* 0x000e620000002400 */
[----:B----4-:R-:W4:Y:S01]  /*3080*/  LDSM.16.M88.4 R24, [R53+0x4c00] ;  /* 0x004c00003518783b */ /* 0x010f220000000200 */
[----:B------:R-:W-:-:S06]  /*3090*/  DEPBAR.LE SB0, 0x0 ;  /* 0x000080000000791a */ /* 0x000fcc0000000000 */
[----:B------:R5:W1:Y:S08]  /*30a0*/  MUFU.TANH R77, R31 ;  /* 0x0000001f004d7308 */ /* 0x000a700000002400 */
[----:B------:R-:W1:Y:S08]  /*30b0*/  MUFU.TANH R72, R4 ;  /* 0x0000000400487308 */ /* 0x000e700000002400 */
[----:B------:R-:W1:Y:S01]  /*30c0*/  MUFU.TANH R71, R5 ;  /* 0x0000000500477308 */ /* 0x000e620000002400 */
[C---:B-----5:R-:W-:Y:S07]  /*30d0*/  HMMA.16816.F32 R28, R16.reuse, R12, RZ ;  /* 0x0000000c101c723c */ /* 0x060fee00000018ff */
[----:B------:R-:W1:Y:S01]  /*30e0*/  MUFU.TANH R70, R6 ;  /* 0x0000000600467308 */ /* 0x000e620000002400 */
[----:B------:R-:W-:Y:S07]  /*30f0*/  HMMA.16816.F32 R12, R16, R14, RZ ;  /* 0x0000000e100c723c */ /* 0x000fee00000018ff */
[----:B------:R5:W1:Y:S05]  /*3100*/  MUFU.TANH R69, R7 ;  /* 0x0000000700457308 */ /* 0x000a6a0000002400 */
[C---:B---3--:R-:W-:Y:S08]  /*3110*/  HMMA.16816.F32 R28, R8.reuse, R36, R28 ;  /* 0x00000024081c723c */ /* 0x048ff0000000181c */
[----:B------:R-:W-:Y:S08]  /*3120*/  HMMA.16816.F32 R12, R8, R38, R12 ;  /* 0x00000026080c723c */ /* 0x000ff0000000180c */
[C---:B-----5:R-:W-:Y:S03]  /*3130*/  HMMA.16816.F32 R4, R16.reuse, R32, RZ ;  /* 0x000000201004723c */ /* 0x060fe600000018ff */
[-C--:B------:R-:W-:Y:S01]  /*3140*/  FMUL.FTZ R28, R28, R52.reuse ;  /* 0x000000341c1c7220 */ /* 0x080fe20000410000 */
[-C--:B------:R-:W-:Y:S01]  /*3150*/  FMUL.FTZ R29, R29, R52.reuse ;  /* 0x000000341d1d7220 */ /* 0x080fe20000410000 */
[-C--:B------:R-:W-:Y:S01]  /*3160*/  FMUL.FTZ R30, R30, R52.reuse ;  /* 0x000000341e1e7220 */ /* 0x080fe20000410000 */
[-C--:B------:R-:W-:Y:S01]  /*3170*/  FMUL.FTZ R31, R31, R52.reuse ;  /* 0x000000341f1f7220 */ /* 0x080fe20000410000 */
[----:B------:R3:W1:Y:S01]  /*3180*/  MUFU.TANH R68, R28 ;  /* 0x0000001c00447308 */ /* 0x0006620000002400 */
[----:B------:R-:W-:Y:S03]  /*3190*/  HMMA.16816.F32 R16, R16, R34, RZ ;  /* 0x000000221010723c */ /* 0x000fe600000018ff */
[-C--:B------:R-:W-:Y:S01]  /*31a0*/  FMUL.FTZ R12, R12, R52.reuse ;  /* 0x000000340c0c7220 */ /* 0x080fe20000410000 */
[-C--:B------:R-:W-:Y:S01]  /*31b0*/  FMUL.FTZ R13, R13, R52.reuse ;  /* 0x000000340d0d7220 */ /* 0x080fe20000410000 */
[-C--:B------:R-:W-:Y:S01]  /*31c0*/  FMUL.FTZ R14, R14, R52.reuse ;  /* 0x000000340e0e7220 */ /* 0x080fe20000410000 */
[-C--:B------:R-:W-:Y:S01]  /*31d0*/  FMUL.FTZ R15, R15, R52.reuse ;  /* 0x000000340f0f7220 */ /* 0x080fe20000410000 */
[----:B------:R3:W1:Y:S05]  /*31e0*/  MUFU.TANH R67, R29 ;  /* 0x0000001d00437308 */ /* 0x00066a0000002400 */
[C---:B----4-:R-:W-:Y:S03]  /*31f0*/  HMMA.16816.F32 R4, R8.reuse, R24, R4 ;  /* 0x000000180804723c */ /* 0x050fe60000001804 */
[----:B------:R3:W4:Y:S05]  /*3200*/  MUFU.TANH R66, R30 ;  /* 0x0000001e00427308 */ /* 0x00072a0000002400 */
[----:B------:R-:W-:Y:S03]  /*3210*/  HMMA.16816.F32 R16, R8, R26, R16 ;  /* 0x0000001a0810723c */ /* 0x000fe60000001810 */
[----:B------:R3:W1:Y:S08]  /*3220*/  MUFU.TANH R65, R31 ;  /* 0x0000001f00417308 */ /* 0x0006700000002400 */
        /* <DEDUP_REMOVED lines=19> */
[----:B------:R-:W1:Y:S01]  /*3360*/  MUFU.TANH R52, R52 ;  /* 0x0000003400347308 */ /* 0x000e620000002400 */
[----:B------:R-:W-:Y:S06]  /*3370*/  BAR.SYNC.DEFER_BLOCKING 0x0 ;  /* 0x0000000000007b1d */ /* 0x000fec0000010000 */
[----:B--2-4-:R-:W-:Y:S05]  /*3380*/  @!P0 BRA `(.L_x_2611) ;  /* 0x0000000400a48947 */ /* 0x014fea0003800000 */
[----:B------:R-:W-:Y:S01]  /*3390*/  ISETP.NE.U32.AND P1, PT, R196, RZ, PT ;  /* 0x000000ffc400720c */ /* 0x000fe20003f25070 */
[----:B------:R-:W-:Y:S03]  /*33a0*/  BSSY.RECONVERGENT B0, `(.L_x_2612) ;  /* 0x000004b000007945 */ /* 0x000fe60003800200 */
[----:B------:R-:W-:-:S13]  /*33b0*/  ISETP.NE.AND.EX P1, PT, R197, RZ, PT, P1 ;  /* 0x000000ffc500720c */ /* 0x000fda0003f25310 */
[----:B------:R-:W-:Y:S05]  /*33c0*/  @P1 BRA `(.L_x_2613) ;  /* 0x0000000000241947 */ /* 0x000fea0003800000 */
[----:B------:R-:W2:Y:S01]  /*33d0*/  LD.E R0, desc[UR4][R2.64+0x38] ;  /* 0x0000380402007980 */ /* 0x000ea2000c101900 */
[----:B------:R-:W-:Y:S02]  /*33e0*/  UMOV UR6, URZ ;  /* 0x000000ff00067c82 */ /* 0x000fe40008000000 */
[----:B---3--:R-:W-:Y:S01]  /*33f0*/  IADD3 R4, P1, PT, RZ, -UR6, RZ ;  /* 0x80000006ff047c10 */ /* 0x008fe2000ff3e0ff */
[----:B--2---:R-:W-:-:S04]  /*3400*/  IMAD.SHL.U32 R0, R0, 0x100, RZ ;  /* 0x0000010000007824 */ /* 0x004fc800078e00ff */
[----:B------:R-:W-:-:S05]  /*3410*/  IMAD.X R0, RZ, RZ, ~R0, P1 ;  /* 0x000000ffff007224 */ /* 0x000fca00008e0e00 */
[----:B------:R-:W-:-:S04]  /*3420*/  SHF.R.S64 R4, R4, 0x1f, R0 ;  /* 0x0000001f04047819 */ /* 0x000fc80000001000 */
[----:B------:R-:W-:-:S04]  /*3430*/  IADD3 R180, P1, PT, R4, R180, RZ ;  /* 0x000000b404b47210 */ /* 0x000fc80007f3e0ff */
[----:B------:R-:W-:Y:S01]  /*3440*/  LEA.HI.X.SX32 R179, R0, R179, 0x1, P1 ;  /* 0x000000b300b37211 */ /* 0x000fe200008f0eff */
[----:B------:R-:W-:Y:S05]  /*3450*/  BRA `(.L_x_2614) ;  /* 0x0000000000fc7947 */ /* 0x000fea0003800000 */
.L_x_2613:
[----:B------:R-:W2:Y:S01]  /*3460*/  LD.E R10, desc[UR4][R2.64+0x170] ;  /* 0x00017004020a7980 */ /* 0x000ea2000c101900 */
[C---:B------:R-:W-:Y:S02]  /*3470*/  LEA R8, R21.reuse, 0xfffffe00, 0x8 ;  /* 0xfffffe0015087811 */ /* 0x040fe400078e40ff */
[----:B------:R-:W-:Y:S02]  /*3480*/  LEA R11, R21, 0xffffff00, 0x8 ;  /* 0xffffff00150b7811 */ /* 0x000fe400078e40ff */
[----:B------:R-:W-:Y:S02]  /*3490*/  IABS R0, R8 ;  /* 0x0000000800007213 */ /* 0x000fe40000000000 */
[----:B---3--:R-:W-:Y:S02]  /*34a0*/  IABS R5, R11 ;  /* 0x0000000b00057213 */ /* 0x008fe40000000000 */
[-C--:B--2---:R-:W-:Y:S02]  /*34b0*/  IABS R6, R10.reuse ;  /* 0x0000000a00067213 */ /* 0x084fe40000000000 */
[----:B------:R-:W-:-:S02]  /*34c0*/  IABS R4, R10 ;  /* 0x0000000a00047213 */ /* 0x000fc40000000000 */
[----:B------:R-:W2:Y:S01]  /*34d0*/  I2F.RP R12, R6 ;  /* 0x00000006000c7306 */ /* 0x000ea20000209400 */
[-C--:B------:R-:W-:Y:S02]  /*34e0*/  LOP3.LUT R8, R8, R10.reuse, RZ, 0x3c, !PT ;  /* 0x0000000a08087212 */ /* 0x080fe400078e3cff */
[----:B------:R-:W-:Y:S01]  /*34f0*/  IMAD.MOV R4, RZ, RZ, -R4 ;  /* 0x000000ffff047224 */ /* 0x000fe200078e0a04 */
[----:B------:R-:W-:Y:S02]  /*3500*/  LOP3.LUT R11, R11, R10, RZ, 0x3c, !PT ;  /* 0x0000000a0b0b7212 */ /* 0x000fe400078e3cff */
[----:B------:R-:W-:Y:S02]  /*3510*/  ISETP.GE.AND P1, PT, R8, RZ, PT ;  /* 0x000000ff0800720c */ /* 0x000fe40003f26270 */
[----:B------:R-:W-:Y:S01]  /*3520*/  ISETP.GE.AND P3, PT, R11, RZ, PT ;  /* 0x000000ff0b00720c */ /* 0x000fe20003f66270 */
[----:B--2---:R-:W2:Y:S02]  /*3530*/  MUFU.RCP R12, R12 ;  /* 0x0000000c000c7308 */ /* 0x004ea40000001000 */
[----:B--2---:R-:W-:-:S06]  /*3540*/  VIADD R12, R12, 0xffffffe ;  /* 0x0ffffffe0c0c7836 */ /* 0x004fcc0000000000 */
[----:B------:R-:W2:Y:S02]  /*3550*/  F2I.FTZ.U32.TRUNC.NTZ R13, R12 ;  /* 0x0000000c000d7305 */ /* 0x000ea4000021f000 */
[----:B--2---:R-:W-:Y:S01]  /*3560*/  IMAD.MOV R9, RZ, RZ, -R13 ;  /* 0x000000ffff097224 */ /* 0x004fe200078e0a0d */
[----:B------:R-:W-:-:S03]  /*3570*/  MOV R12, RZ ;  /* 0x000000ff000c7202 */ /* 0x000fc60000000f00 */
        /* <DEDUP_REMOVED lines=11> */
[-C--:B------:R-:W-:Y:S01]  /*3630*/  ISETP.GE.U32.AND P5, PT, R0, R6.reuse, PT ;  /* 0x000000060000720c */ /* 0x080fe20003fa6070 */
[----:B------:R-:W-:Y:S01]  /*3640*/  @!P4 VIADD R9, R9, 0x1 ;  /* 0x000000010909c836 */ /* 0x000fe20000000000 */
[----:B------:R-:W-:Y:S02]  /*3650*/  @!P4 IADD3 R4, PT, PT, R4, -R6, RZ ;  /* 0x800000060404c210 */ /* 0x000fe40007ffe0ff */
[----:B------:R-:W-:Y:S02]  /*3660*/  LOP3.LUT R0, RZ, R10, RZ, 0x33, !PT ;  /* 0x0000000aff007212 */ /* 0x000fe400078e33ff */
[----:B------:R-:W-:-:S07]  /*3670*/  ISETP.GE.U32.AND P6, PT, R4, R6, PT ;  /* 0x000000060400720c */ /* 0x000fce0003fc6070 */
[----:B------:R-:W-:-:S05]  /*3680*/  @P5 IADD3 R7, PT, PT, R7, 0x1, RZ ;  /* 0x0000000107075810 */ /* 0x000fca0007ffe0ff */
[----:B------:R-:W-:Y:S02]  /*3690*/  IMAD.MOV.U32 R6, RZ, RZ, R7 ;  /* 0x000000ffff067224 */ /* 0x000fe400078e0007 */
[----:B------:R-:W-:-:S03]  /*36a0*/  @P6 VIADD R9, R9, 0x1 ;  /* 0x0000000109096836 */ /* 0x000fc60000000000 */
        /* <DEDUP_REMOVED lines=26> */
.L_x_2614:
[----:B------:R-:W-:Y:S05]  /*3850*/  BSYNC.RECONVERGENT B0 ;  /* 0x0000000000007941 */ /* 0x000fea0003800200 */
.L_x_2612:
[C---:B------:R-:W-:Y:S01]  /*3860*/  LEA R12, P1, R177.reuse, R180, 0x1 ;  /* 0x000000b4b10c7211 */ /* 0x040fe200078208ff */
[----:B------:R-:W-:Y:S02]  /*3870*/  IMAD.MOV.U32 R14, RZ, RZ, R180 ;  /* 0x000000ffff0e7224 */ /* 0x000fe400078e00b4 */
[----:B------:R-:W-:Y:S01]  /*3880*/  IMAD.MOV.U32 R15, RZ, RZ, R179 ;  /* 0x000000ffff0f7224 */ /* 0x000fe200078e00b3 */
[----:B------:R-:W-:Y:S02]  /*3890*/  LEA.HI.X R13, R177, R179, R178, 0x1, P1 ;  /* 0x000000b3b10d7211 */ /* 0x000fe400008f0cb2 */
[-C--:B------:R-:W-:Y:S02]  /*38a0*/  IADD3 R10, P1, PT, R12, R175.reuse, RZ ;  /* 0x000000af0c0a7210 */ /* 0x080fe40007f3e0ff */
[----:B------:R-:W-:Y:S01]  /*38b0*/  @!PT LDS RZ, [RZ] ;  /* 0x00000000fffff984 */ /* 0x000fe20000000800 */
[----:B------:R-:W-:Y:S01]  /*38c0*/  @!PT LDS RZ, [RZ] ;  /* 0x00000000fffff984 */ /* 0x000fe20000000800 */
[----:B------:R-:W-:Y:S01]  /*38d0*/  @!PT LDS RZ, [RZ] ;  /* 0x00000000fffff984 */ /* 0x000fe20000000800 */
[----:B------:R-:W-:Y:S03]  /*38e0*/  LDGSTS.E.BYPASS.LTC128B.128 [R191+0x1000], desc[UR4][R14.64] ;  /* 0x010000000ebf7fae */ /* 0x000fe6000b981a04 */
[--C-:B------:R-:W-:Y:S01]  /*38f0*/  IMAD.X R11, R13, 0x1, R176.reuse, P1 ;  /* 0x000000010d0b7824 */ /* 0x100fe200008e06b0 */
[-C--:B------:R-:W-:Y:S01]  /*3900*/  IADD3 R8, P1, PT, R10, R175.reuse, RZ ;  /* 0x000000af0a087210 */ /* 0x080fe20007f3e0ff */
[----:B------:R2:W-:Y:S04]  /*3910*/  LDGSTS.E.BYPASS.LTC128B.128 [R191+0x1800], desc[UR4][R12.64] ;  /* 0x018000000cbf7fae */ /* 0x0005e8000b981a04 */
[--C-:B------:R-:W-:Y:S01]  /*3920*/  IMAD.X R9, R11, 0x1, R176.reuse, P1 ;  /* 0x000000010b097824 */ /* 0x100fe200008e06b0 */
[-C--:B------:R-:W-:Y:S01]  /*3930*/  IADD3 R6, P1, PT, R8, R175.reuse, RZ ;  /* 0x000000af08067210 */ /* 0x080fe20007f3e0ff */
[----:B------:R3:W-:Y:S04]  /*3940*/  LDGSTS.E.BYPASS.LTC128B.128 [R191+0x2000], desc[UR4][R10.64] ;  /* 0x020000000abf7fae */ /* 0x0007e8000b981a04 */
[--C-:B------:R-:W-:Y:S01]  /*3950*/  IMAD.X R7, R9, 0x1, R176.reuse, P1 ;  /* 0x0000000109077824 */ /* 0x100fe200008e06b0 */
[-C--:B------:R-:W-:Y:S01]  /*3960*/  IADD3 R4, P1, PT, R6, R175.reuse, RZ ;  /* 0x000000af06047210 */ /* 0x080fe20007f3e0ff */
[----:B------:R4:W-:Y:S04]  /*3970*/  LDGSTS.E.BYPASS.LTC128B.128 [R191+0x2800], desc[UR4][R8.64] ;  /* 0x0280000008bf7fae */ /* 0x0009e8000b981a04 */
[----:B------:R-:W-:Y:S01]  /*3980*/  IMAD.X R5, R7, 0x1, R176, P1 ;  /* 0x0000000107057824 */ /* 0x000fe200008e06b0 */
[----:B------:R4:W-:Y:S04]  /*3990*/  LDGSTS.E.BYPASS.LTC128B.128 [R191+0x3000], desc[UR4][R6.64] ;  /* 0x0300000006bf7fae */ /* 0x0009e8000b981a04 */
[----:B------:R4:W-:Y:S01]  /*39a0*/  LDGSTS.E.BYPASS.LTC128B.128 [R191+0x3800], desc[UR4][R4.64] ;  /* 0x0380000004bf7fae */ /* 0x0009e2000b981a04 */
[----:B--2---:R-:W-:-:S05]  /*39b0*/  IADD3 R12, P1, PT, R4, R175, RZ ;  /* 0x000000af040c7210 */ /* 0x004fca0007f3e0ff */
[----:B------:R-:W-:Y:S01]  /*39c0*/  IMAD.X R13, R5, 0x1, R176, P1 ;  /* 0x00000001050d7824 */ /* 0x000fe200008e06b0 */
[----:B---3--:R-:W-:-:S04]  /*39d0*/  IADD3 R10, P1, PT, R12, R175, RZ ;  /* 0x000000af0c0a7210 */ /* 0x008fc80007f3e0ff */
[----:B------:R4:W-:Y:S01]  /*39e0*/  LDGSTS.E.BYPASS.LTC128B.128 [R191+0x4000], desc[UR4][R12.64] ;  /* 0x040000000cbf7fae */ /* 0x0009e2000b981a04 */
[----:B------:R-:W-:-:S05]  /*39f0*/  IMAD.X R11, R13, 0x1, R176, P1 ;  /* 0x000000010d0b7824 */ /* 0x000fca00008e06b0 */
[----:B------:R4:W-:Y:S04]  /*3a00*/  LDGSTS.E.BYPASS.LTC128B.128 [R191+0x4800], desc[UR4][R10.64] ;  /* 0x048000000abf7fae */ /* 0x0009e8000b981a04 */
[----:B------:R-:W0:Y:S02]  /*3a10*/  LDGDEPBAR ;  /* 0x00000000000079af */ /* 0x000e240000000000 */
.L_x_2611:
[----:B------:R-:W-:Y:S05]  /*3a20*/  BSYNC.RECONVERGENT B1 ;  /* 0x0000000000017941 */ /* 0x000fea0003800200 */
.L_x_2610:
[----:B------:R-:W2:Y:S01]  /*3a30*/  LD.E R53, desc[UR4][R2.64+0xdc] ;  /* 0x0000dc0402357980 */ /* 0x000ea2000c101900 */
[----:B-1----:R-:W-:Y:S02]  /*3a40*/  FMNMX3.FTZ R0, R118, R51, R117, !PT ;  /* 0x0000003376007276 */ /* 0x002fe40007810075 */
[----:B---34-:R-:W-:Y:S02]  /*3a50*/  FMNMX3.FTZ R6, R104, R112, R103, !PT ;  /* 0x0000007068067276 */ /* 0x018fe40007810067 */
        /* <DEDUP_REMOVED lines=65> */
[----:B------:R-:W3:Y:S04]  /*3e70*/  SHFL.BFLY PT, R4, R6, 0x2, 0x1f ;  /* 0x0c401f0006047f89 */ /* 0x000ee800000e0000 */
[----:B------:R-:W-:Y:S04]  /*3e80*/  LDSM.16.MT88.4 R24, [R46+0x5000] ;  /* 0x005000002e18783b */ /* 0x000fe80000004200 */
        /* <DEDUP_REMOVED lines=17> */
[----:B------:R1:W-:Y:S01]  /*3fa0*/  MUFU.EX2 R117, R4 ;  /* 0x0000000400757308 */ /* 0x0003e20000000800 */
[-CC-:B------:R-:W-:Y:S01]  /*3fb0*/  FFMA.FTZ R92, R92, R53.reuse, -R50.reuse ;  /* 0x000000355c5c7223 */ /* 0x180fe20000010832 */
[-CC-:B------:R-:W-:Y:S01]  /*3fc0*/  FFMA.FTZ R120, R104, R53.reuse, -R51.reuse ;  /* 0x0000003568787223 */ /* 0x180fe20000010833 */
        /* <DEDUP_REMOVED lines=11> */
[-CC-:B-1----:R-:W-:Y:S01]  /*4080*/  FFMA.FTZ R4, R108, R53.reuse, -R50.reuse ;  /* 0x000000356c047223 */ /* 0x182fe20000010832 */
[----:B------:R-:W1:Y:S01]  /*4090*/  MUFU.EX2 R119, R119 ;  /* 0x0000007700777308 */ /* 0x000e620000000800 */
[-CC-:B------:R-:W-:Y:S01]  /*40a0*/  FFMA.FTZ R206, R206, R53.reuse, -R50.reuse ;  /* 0x00000035cece7223 */ /* 0x180fe20000010832 */
[-CC-:B------:R-:W-:Y:S01]  /*40b0*/  FFMA.FTZ R32, R49, R53.reuse, -R50.reuse ;  /* 0x0000003531207223 */ /* 0x180fe20000010832 */
[-CC-:B------:R-:W-:Y:S01]  /*40c0*/  FFMA.FTZ R116, R116, R53.reuse, -R50.reuse ;  /* 0x0000003574747223 */ /* 0x180fe20000010832 */
[----:B------:R-:W3:Y:S01]  /*40d0*/  MUFU.EX2 R108, R5 ;  /* 0x00000005006c7308 */ /* 0x000ee20000000800 */
[----:B--2---:R-:W-:Y:S01]  /*40e0*/  F2FP.F16.F32.PACK_AB R13, R117, R118 ;  /* 0x00000076750d723e */ /* 0x004fe200000000ff */
[-CC-:B------:R-:W-:Y:S01]  /*40f0*/  FFMA.FTZ R205, R205, R53.reuse, -R50.reuse ;  /* 0x00000035cdcd7223 */ /* 0x180fe20000010832 */
[-CC-:B------:R-:W-:Y:S01]  /*4100*/  FFMA.FTZ R201, R201, R53.reuse, -R50.reuse ;  /* 0x00000035c9c97223 */ /* 0x180fe20000010832 */
[----:B------:R2:W4:Y:S01]  /*4110*/  MUFU.EX2 R104, R4 ;  /* 0x0000000400687308 */ /* 0x0005220000000800 */
[-CC-:B------:R-:W-:Y:S01]  /*4120*/  FFMA.FTZ R159, R159, R53.reuse, -R50.reuse ;  /* 0x000000359f9f7223 */ /* 0x180fe20000010832 */
[-CC-:B------:R-:W-:Y:S01]  /*4130*/  FFMA.FTZ R149, R149, R53.reuse, -R50.reuse ;  /* 0x0000003595957223 */ /* 0x180fe20000010832 */
[-CC-:B------:R-:W-:Y:S01]  /*4140*/  FFMA.FTZ R130, R130, R53.reuse, -R50.reuse ;  /* 0x0000003582827223 */ /* 0x180fe20000010832 */
[----:B------:R-:W5:Y:S01]  /*4150*/  MUFU.EX2 R112, R112 ;  /* 0x0000007000707308 */ /* 0x000f620000000800 */
[-C--:B------:R-:W-:Y:S01]  /*4160*/  FFMA.FTZ R126, R126, R53.reuse, -R51 ;  /* 0x000000357e7e7223 */ /* 0x080fe20000010833 */
[----:B-1----:R-:W-:Y:S01]  /*4170*/  F2FP.F16.F32.PACK_AB R12, R119, R120 ;  /* 0x00000078770c723e */ /* 0x002fe200000000ff */
[----:B------:R-:W-:Y:S01]  /*4180*/  FADD.FTZ R117, R118, R117 ;  /* 0x0000007576757221 */ /* 0x000fe20000010000 */
[----:B------:R-:W1:Y:S01]  /*4190*/  MUFU.EX2 R105, R105 ;  /* 0x0000006900697308 */ /* 0x000e620000000800 */
[----:B------:R-:W-:Y:S01]  /*41a0*/  FADD.FTZ R119, R120, R119 ;  /* 0x0000007778777221 */ /* 0x000fe20000010000 */
[-CC-:B------:R-:W-:Y:S01]  /*41b0*/  FFMA.FTZ R121, R121, R53.reuse, -R50.reuse ;  /* 0x0000003579797223 */ /* 0x180fe20000010832 */
[----:B---3--:R-:W-:Y:S01]  /*41c0*/  FADD.FTZ R117, R108, R117 ;  /* 0x000000756c757221 */ /* 0x008fe20000010000 */
[----:B------:R3:W-:Y:S01]  /*41d0*/  MUFU.EX2 R88, R92 ;  /* 0x0000005c00587308 */ /* 0x0007e20000000800 */
[-C--:B------:R-:W-:Y:S01]  /*41e0*/  FFMA.FTZ R113, R113, R53.reuse, -R51 ;  /* 0x0000003571717223 */ /* 0x080fe20000010833 */
[----:B--2---:R-:W2:Y:S01]  /*41f0*/  LDSM.16.MT88.4 R4, [R45+0x5000] ;  /* 0x005000002d04783b */ /* 0x004ea20000004200 */
[C---:B----4-:R-:W-:Y:S01]  /*4200*/  F2FP.F16.F32.PACK_AB R15, R104.reuse, R108 ;  /* 0x0000006c680f723e */ /* 0x050fe200000000ff */
[----:B------:R-:W-:Y:S01]  /*4210*/  MUFU.EX2 R103, R103 ;  /* 0x0000006700677308 */ /* 0x000fe20000000800 */
[----:B------:R-:W-:Y:S01]  /*4220*/  FADD.FTZ R117, R104, R117 ;  /* 0x0000007568757221 */ /* 0x000fe20000010000 */
[----:B-----5:R-:W-:Y:S01]  /*4230*/  FADD.FTZ R119, R112, R119 ;  /* 0x0000007770777221 */ /* 0x020fe20000010000 */
[-C--:B------:R-:W-:Y:S01]  /*4240*/  FFMA.FTZ R106, R106, R53.reuse, -R51 ;  /* 0x000000356a6a7223 */ /* 0x080fe20000010833 */
[----:B------:R-:W-:Y:S01]  /*4250*/  MUFU.EX2 R98, R98 ;  /* 0x0000006200627308 */ /* 0x000fe20000000800 */
[-CC-:B------:R-:W-:Y:S01]  /*4260*/  FFMA.FTZ R101, R101, R53.reuse, -R50.reuse ;  /* 0x0000003565657223 */ /* 0x180fe20000010832 */
[C---:B-1----:R-:W-:Y:S01]  /*4270*/  F2FP.F16.F32.PACK_AB R14, R105.reuse, R112 ;  /* 0x00000070690e723e */ /* 0x042fe200000000ff */
[----:B------:R-:W-:Y:S01]  /*4280*/  FADD.FTZ R119, R105, R119 ;  /* 0x0000007769777221 */ /* 0x000fe20000010000 */
[----:B------:R-:W-:Y:S01]  /*4290*/  MUFU.EX2 R100, R100 ;  /* 0x0000006400647308 */ /* 0x000fe20000000800 */
[-CC-:B------:R-:W-:Y:S01]  /*42a0*/  FFMA.FTZ R83, R83, R53.reuse, -R50.reuse ;  /* 0x0000003553537223 */ /* 0x180fe20000010832 */
[-CC-:B---3--:R-:W-:Y:S01]  /*42b0*/  FFMA.FTZ R92, R80, R53.reuse, -R51.reuse ;  /* 0x00000035505c7223 */ /* 0x188fe20000010833 */
[-CC-:B------:R-:W-:Y:S01]  /*42c0*/  FFMA.FTZ R80, R42, R53.reuse, -R50.reuse ;  /* 0x000000352a507223 */ /* 0x180fe20000010832 */
[----:B------:R-:W1:Y:S01]  /*42d0*/  MUFU.EX2 R99, R99 ;  /* 0x0000006300637308 */ /* 0x000e620000000800 */
[----:B------:R-:W3:Y:S01]  /*42e0*/  LDSM.16.MT88.4 R40, [R45+0x5400] ;  /* 0x005400002d28783b */ /* 0x000ee20000004200 */
[C---:B------:R-:W-:Y:S01]  /*42f0*/  HMMA.16816.F32 R28, R12.reuse, R24, RZ ;  /* 0x000000180c1c723c */ /* 0x040fe200000018ff */
[-CC-:B------:R-:W-:Y:S01]  /*4300*/  FFMA.FTZ R93, R93, R53.reuse, -R50.reuse ;  /* 0x000000355d5d7223 */ /* 0x180fe20000010832 */
[----:B------:R-:W-:Y:S01]  /*4310*/  MUFU.EX2 R92, R92 ;  /* 0x0000005c005c7308 */ /* 0x000fe20000000800 */
[-CC-:B------:R-:W-:Y:S01]  /*4320*/  FFMA.FTZ R82, R82, R53.reuse, -R51.reuse ;  /* 0x0000003552527223 */ /* 0x180fe20000010833 */
[-CC-:B------:R-:W-:Y:S01]  /*4330*/  FFMA.FTZ R78, R78, R53.reuse, -R51.reuse ;  /* 0x000000354e4e7223 */ /* 0x180fe20000010833 */
[-CC-:B------:R-:W-:Y:S01]  /*4340*/  FFMA.FTZ R77, R77, R53.reuse, -R50.reuse ;  /* 0x000000354d4d7223 */ /* 0x180fe20000010832 */
[----:B------:R-:W4:Y:S01]  /*4350*/  MUFU.EX2 R81, R81 ;  /* 0x0000005100517308 */ /* 0x000f220000000800 */
[-CC-:B------:R-:W-:Y:S01]  /*4360*/  FFMA.FTZ R71, R71, R53.reuse, -R51.reuse ;  /* 0x0000003547477223 */ /* 0x180fe20000010833 */
[----:B------:R-:W-:Y:S01]  /*4370*/  HMMA.16816.F32 R24, R12, R26, RZ ;  /* 0x0000001a0c18723c */ /* 0x000fe200000018ff */
[-CC-:B------:R-:W-:Y:S01]  /*4380*/  FFMA.FTZ R75, R75, R53.reuse, -R51.reuse ;  /* 0x000000354b4b7223 */ /* 0x180fe20000010833 */
[----:B------:R-:W5:Y:S01]  /*4390*/  MUFU.EX2 R80, R80 ;  /* 0x0000005000507308 */ /* 0x000f620000000800 */
[-CC-:B------:R-:W-:Y:S01]  /*43a0*/  FFMA.FTZ R66, R66, R53.reuse, -R50.reuse ;  /* 0x0000003542427223 */ /* 0x180fe20000010832 */
[-CC-:B------:R-:W-:Y:S01]  /*43b0*/  FFMA.FTZ R68, R68, R53.reuse, -R51.reuse ;  /* 0x0000003544447223 */ /* 0x180fe20000010833 */
[-C--:B------:R-:W-:Y:S01]  /*43c0*/  FFMA.FTZ R62, R62, R53.reuse, -R50 ;  /* 0x000000353e3e7223 */ /* 0x080fe20000010832 */
[----:B------:R-:W-:Y:S01]  /*43d0*/  MUFU.EX2 R49, R206 ;  /* 0x000000ce00317308 */ /* 0x000fe20000000800 */
[----:B------:R-:W-:-:S03]  /*43e0*/  FFMA.FTZ R56, R56, R53, -R51 ;  /* 0x0000003538387223 */ /* 0x000fc60000010833 */
[----:B------:R5:W-:Y:S04]  /*43f0*/  MUFU.EX2 R48, R32 ;  /* 0x0000002000307308 */ /* 0x000be80000000800 */
[----:B------:R-:W-:Y:S01]  /*4400*/  MUFU.EX2 R47, R47 ;  /* 0x0000002f002f7308 */ /* 0x000fe20000000800 */
[----:B--2---:R-:W-:Y:S01]  /*4410*/  HMMA.16816.F32 R16, R12, R4, RZ ;  /* 0x000000040c10723c */ /* 0x004fe200000018ff */
[----:B-1----:R-:W-:Y:S01]  /*4420*/  F2FP.F16.F32.PACK_AB R4, R99, R100 ;  /* 0x000000646304723e */ /* 0x002fe200000000ff */
[----:B------:R-:W-:Y:S01]  /*4430*/  FADD.FTZ R100, R100, R119 ;  /* 0x0000007764647221 */ /* 0x000fe20000010000 */
[----:B------:R-:W-:Y:S01]  /*4440*/  F2FP.F16.F32.PACK_AB R5, R98, R103 ;  /* 0x000000676205723e */ /* 0x000fe200000000ff */
[----:B------:R-:W-:Y:S01]  /*4450*/  FADD.FTZ R103, R103, R117 ;  /* 0x0000007567677221 */ /* 0x000fe20000010000 */
[----:B------:R-:W-:Y:S01]  /*4460*/  MUFU.EX2 R83, R83 ;  /* 0x0000005300537308 */ /* 0x000fe20000000800 */
[----:B------:R-:W-:-:S02]  /*4470*/  FADD.FTZ R100, R99, R100 ;  /* 0x0000006463647221 */ /* 0x000fc40000010000 */
[----:B------:R-:W-:Y:S01]  /*4480*/  HMMA.16816.F32 R12, R12, R6, RZ ;  /* 0x000000060c0c723c */ /* 0x000fe200000018ff */
[----:B----4-:R-:W-:Y:S01]  /*4490*/  F2FP.F16.F32.PACK_AB R6, R81, R92 ;  /* 0x0000005c5106723e */ /* 0x010fe200000000ff */
[----:B-----5:R-:W1:Y:S01]  /*44a0*/  LDSM.16.MT88.4 R32, [R45+0x5800] ;  /* 0x005800002d20783b */ /* 0x020e620000004200 */
[----:B------:R-:W-:Y:S01]  /*44b0*/  F2FP.F16.F32.PACK_AB R7, R80, R88 ;  /* 0x000000585007723e */ /* 0x000fe200000000ff */
[----:B------:R-:W-:Y:S01]  /*44c0*/  FADD.FTZ R103, R98, R103 ;  /* 0x0000006762677221 */ /* 0x000fe20000010000 */
[----:B------:R-:W-:Y:S01]  /*44d0*/  MUFU.EX2 R99, R101 ;  /* 0x0000006500637308 */ /* 0x000fe20000000800 */
[----:B------:R-:W-:Y:S01]  /*44e0*/  FADD.FTZ R92, R92, R100 ;  /* 0x000000645c5c7221 */ /* 0x000fe20000010000 */
[-CC-:B------:R-:W-:Y:S02]  /*44f0*/  FFMA.FTZ R100, R84, R53.reuse, -R51.reuse ;  /* 0x0000003554647223 */ /* 0x180fe40000010833 */
[----:B------:R-:W-:Y:S01]  /*4500*/  MUFU.EX2 R84, R93 ;  /* 0x0000005d00547308 */ /* 0x000fe20000000800 */
[----:B------:R-:W-:Y:S01]  /*4510*/  HMMA.16816.F32 R28, R4, R8, R28 ;  /* 0x00000008041c723c */ /* 0x000fe2000000181c */
[-C--:B------:R-:W-:Y:S01]  /*4520*/  FFMA.FTZ R8, R86, R53.reuse, -R50 ;  /* 0x0000003556087223 */ /* 0x080fe20000010832 */
[----:B------:R-:W-:Y:S01]  /*4530*/  FFMA.FTZ R9, R85, R53, -R51 ;  /* 0x0000003555097223 */ /* 0x000fe20000010833 */
[----:B------:R2:W4:Y:S01]  /*4540*/  MUFU.EX2 R86, R116 ;  /* 0x0000007400567308 */ /* 0x0005220000000800 */
[----:B------:R-:W-:-:S03]  /*4550*/  FADD.FTZ R92, R81, R92 ;  /* 0x0000005c515c7221 */ /* 0x000fc60000010000 */
[----:B------:R5:W-:Y:S01]  /*4560*/  MUFU.EX2 R85, R8 ;  /* 0x0000000800557308 */ /* 0x000be20000000800 */
[C---:B------:R-:W-:Y:S01]  /*4570*/  HMMA.16816.F32 R24, R4.reuse, R10, R24 ;  /* 0x0000000a0418723c */ /* 0x040fe20000001818 */
[-CC-:B------:R-:W-:Y:S02]  /*4580*/  FFMA.FTZ R10, R91, R53.reuse, -R51.reuse ;  /* 0x000000355b0a7223 */ /* 0x180fe40000010833 */
[----:B------:R-:W-:Y:S05]  /*4590*/  MUFU.EX2 R62, R62 ;  /* 0x0000003e003e7308 */ /* 0x000fea0000000800 */
[C---:B---3--:R-:W-:Y:S01]  /*45a0*/  HMMA.16816.F32 R16, R4.reuse, R40, R16 ;  /* 0x000000280410723c */ /* 0x048fe20000001810 */
[-CC-:B------:R-:W-:Y:S01]  /*45b0*/  FFMA.FTZ R40, R96, R53.reuse, -R50.reuse ;  /* 0x0000003560287223 */ /* 0x180fe20000010832 */
[-CC-:B------:R-:W-:Y:S01]  /*45c0*/  FFMA.FTZ R41, R95, R53.reuse, -R51.reuse ;  /* 0x000000355f297223 */ /* 0x180fe20000010833 */
[-C--:B--2---:R-:W-:Y:S01]  /*45d0*/  FFMA.FTZ R116, R109, R53.reuse, -R50 ;  /* 0x000000356d747223 */ /* 0x084fe20000010832 */
[-CC-:B-----5:R-:W-:Y:S01]  /*45e0*/  FFMA.FTZ R8, R87, R53.reuse, -R51.reuse ;  /* 0x0000003557087223 */ /* 0x1a0fe20000010833 */
[----:B------:R2:W-:Y:S03]  /*45f0*/  MUFU.EX2 R95, R40 ;  /* 0x00000028005f7308 */ /* 0x0005e60000000800 */
[----:B------:R-:W-:Y:S01]  /*4600*/  HMMA.16816.F32 R12, R4, R42, R12 ;  /* 0x0000002a040c723c */ /* 0x000fe2000000180c */
[--C-:B------:R-:W-:Y:S01]  /*4610*/  FFMA.FTZ R5, R111, R53, -R51.reuse ;  /* 0x000000356f057223 */ /* 0x100fe20000010833 */
[----:B------:R3:W5:Y:S01]  /*4620*/  MUFU.EX2 R87, R9 ;  /* 0x0000000900577308 */ /* 0x0007620000000800 */
[----:B----4-:R-:W-:Y:S01]  /*4630*/  F2FP.F16.F32.PACK_AB R43, R86, R47 ;  /* 0x0000002f562b723e */ /* 0x010fe200000000ff */
[----:B------:R-:W-:-:S02]  /*4640*/  FFMA.FTZ R4, R110, R53, -R51 ;  /* 0x000000356e047223 */ /* 0x000fc40000010833 */
[----:B------:R4:W1:Y:S04]  /*4650*/  MUFU.EX2 R91, R8 ;  /* 0x00000008005b7308 */ /* 0x0008680000000800 */
[----:B------:R-:W-:Y:S01]  /*4660*/  MUFU.EX2 R110, R5 ;  /* 0x00000005006e7308 */ /* 0x000fe20000000800 */
[----:B--2---:R-:W-:-:S03]  /*4670*/  FFMA.FTZ R40, R97, R53, -R51 ;  /* 0x0000003561287223 */ /* 0x004fc60000010833 */
[----:B------:R2:W-:Y:S01]  /*4680*/  MUFU.EX2 R97, R41 ;  /* 0x0000002900617308 */ /* 0x0005e20000000800 */
[-C--:B---3--:R-:W-:Y:S01]  /*4690*/  FFMA.FTZ R9, R90, R53.reuse, -R51 ;  /* 0x000000355a097223 */ /* 0x088fe20000010833 */
[----:B-----5:R-:W-:Y:S02]  /*46a0*/  FADD.FTZ R92, R87, R92 ;  /* 0x0000005c575c7221 */ /* 0x020fe40000010000 */
[----:B------:R-:W-:Y:S01]  /*46b0*/  MUFU.EX2 R90, R10 ;  /* 0x0000000a005a7308 */ /* 0x000fe20000000800 */
[----:B----4-:R-:W-:Y:S01]  /*46c0*/  FFMA.FTZ R8, R89, R53, -R50 ;  /* 0x0000003559087223 */ /* 0x010fe20000010832 */
[----:B-1----:R-:W-:Y:S02]  /*46d0*/  FADD.FTZ R92, R91, R92 ;  /* 0x0000005c5b5c7221 */ /* 0x002fe40000010000 */
[----:B------:R-:W1:Y:S04]  /*46e0*/  MUFU.EX2 R89, R9 ;  /* 0x0000000900597308 */ /* 0x000e680000000800 */
[----:B------:R3:W-:Y:S01]  /*46f0*/  MUFU.EX2 R96, R8 ;  /* 0x0000000800607308 */ /* 0x0007e20000000800 */
[----:B--2---:R-:W-:-:S03]  /*4700*/  F2FP.F16.F32.PACK_AB R41, R48, R49 ;  /* 0x000000313029723e */ /* 0x004fc600000000ff */
[----:B------:R2:W4:Y:S04]  /*4710*/  MUFU.EX2 R111, R40 ;  /* 0x00000028006f7308 */ /* 0x0005280000000800 */
[----:B------:R5:W4:Y:S01]  /*4720*/  MUFU.EX2 R109, R4 ;  /* 0x00000004006d7308 */ /* 0x000b220000000800 */
[C---:B-1----:R-:W-:Y:S01]  /*4730*/  F2FP.F16.F32.PACK_AB R42, R89.reuse, R90 ;  /* 0x0000005a592a723e */ /* 0x042fe200000000ff */
[----:B------:R-:W-:Y:S02]  /*4740*/  FADD.FTZ R90, R90, R92 ;  /* 0x0000005c5a5a7221 */ /* 0x000fe40000010000 */
[----:B------:R-:W1:Y:S01]  /*4750*/  MUFU.EX2 R116, R116 ;  /* 0x0000007400747308 */ /* 0x000e620000000800 */
[----:B---3--:R-:W3:Y:S01]  /*4760*/  LDSM.16.MT88.4 R8, [R46+0x5c00] ;  /* 0x005c00002e08783b */ /* 0x008ee20000004200 */
[----:B------:R-:W-:Y:S01]  /*4770*/  FADD.FTZ R90, R89, R90 ;  /* 0x0000005a595a7221 */ /* 0x000fe20000010000 */
[----:B--2---:R-:W-:-:S02]  /*4780*/  F2FP.F16.F32.PACK_AB R40, R91, R87 ;  /* 0x000000575b28723e */ /* 0x004fc400000000ff */
[----:B-----5:R-:W2:Y:S05]  /*4790*/  LDSM.16.MT88.4 R4, [R45+0x5c00] ;  /* 0x005c00002d04783b */ /* 0x020eaa0000004200 */
[----:B------:R-:W-:Y:S01]  /*47a0*/  HMMA.16816.F32 R28, R40, R36, R28 ;  /* 0x00000024281c723c */ /* 0x000fe2000000181c */
[----:B----4-:R-:W-:Y:S01]  /*47b0*/  F2FP.F16.F32.PACK_AB R36, R111, R97 ;  /* 0x000000616f24723e */ /* 0x010fe200000000ff */
[----:B------:R-:W-:Y:S01]  /*47c0*/  FADD.FTZ R97, R97, R90 ;  /* 0x0000005a61617221 */ /* 0x000fe20000010000 */
[----:B------:R-:W-:-:S03]  /*47d0*/  F2FP.F16.F32.PACK_AB R37, R96, R85 ;  /* 0x000000556025723e */ /* 0x000fc600000000ff */
[----:B------:R-:W-:Y:S02]  /*47e0*/  FADD.FTZ R97, R111, R97 ;  /* 0x000000616f617221 */ /* 0x000fe40000010000 */
[----:B------:R-:W-:Y:S01]  /*47f0*/  HMMA.16816.F32 R24, R40, R38, R24 ;  /* 0x000000262818723c */ /* 0x000fe20000001818 */
[----:B------:R-:W-:Y:S01]  /*4800*/  F2FP.F16.F32.PACK_AB R38, R109, R110 ;  /* 0x0000006e6d26723e */ /* 0x000fe200000000ff */
[----:B------:R-:W-:Y:S01]  /*4810*/  FADD.FTZ R97, R110, R97 ;  /* 0x000000616e617221 */ /* 0x000fe20000010000 */
[----:B-1----:R-:W-:-:S03]  /*4820*/  F2FP.F16.F32.PACK_AB R39, R116, R95 ;  /* 0x0000005f7427723e */ /* 0x002fc600000000ff */
        /* <DEDUP_REMOVED lines=47> */
[-CC-:B-1----:R-:W-:Y:S02]  /*4b20*/  FFMA.FTZ R40, R189, R53.reuse, -R51.reuse ;  /* 0x00000035bd287223 */ /* 0x182fe40000010833 */
        /* <DEDUP_REMOVED lines=16> */
[----:B----4-:R-:W-:Y:S01]  /*4c30*/  FADD.FTZ R202, R171, R202 ;  /* 0x000000caabca7221 */ /* 0x010fe20000010000 */
        /* <DEDUP_REMOVED lines=117> */
[----:B----4-:R-:W-:Y:S01]  /*5390*/  HMMA.16816.F32 R28, R8, R36, R28 ;  /* 0x00000024081c723c */ /* 0x010fe2000000181c */
[----:B------:R3:W4:Y:S01]  /*53a0*/  MUFU.EX2 R36, R16 ;  /* 0x0000001000247308 */ /* 0x0007220000000800 */
[-C--:B------:R-:W-:Y:S01]  /*53b0*/  FFMA.FTZ R37, R125, R53.reuse, -R50 ;  /* 0x000000357d257223 */ /* 0x080fe20000010832 */
[----:B------:R-:W-:-:S05]  /*53c0*/  FFMA.FTZ R125, R127, R53, -R51 ;  /* 0x000000357f7d7223 */ /* 0x000fca0000010833 */
[C---:B------:R-:W-:Y:S01]  /*53d0*/  HMMA.16816.F32 R24, R8.reuse, R38, R24 ;  /* 0x000000260818723c */ /* 0x040fe20000001818 */
[-CC-:B------:R-:W-:Y:S01]  /*53e0*/  FFMA.FTZ R39, R124, R53.reuse, -R51.reuse ;  /* 0x000000357c277223 */ /* 0x180fe20000010833 */
[----:B------:R-:W-:Y:S04]  /*53f0*/  MUFU.EX2 R37, R37 ;  /* 0x0000002500257308 */ /* 0x000fe80000000800 */
[----:B------:R-:W5:Y:S01]  /*5400*/  MUFU.EX2 R125, R125 ;  /* 0x0000007d007d7308 */ /* 0x000f620000000800 */
[-C--:B---3--:R-:W-:Y:S01]  /*5410*/  FFMA.FTZ R16, R123, R53.reuse, -R51 ;  /* 0x000000357b107223 */ /* 0x088fe20000010833 */
[----:B------:R-:W-:Y:S01]  /*5420*/  FFMA.FTZ R123, R122, R53, -R50 ;  /* 0x000000357a7b7223 */ /* 0x000fe20000010832 */
[----:B-1----:R-:W-:Y:S01]  /*5430*/  HMMA.16816.F32 R40, R8, R12, R40 ;  /* 0x0000000c0828723c */ /* 0x002fe20000001828 */
[----:B------:R-:W1:Y:S01]  /*5440*/  MUFU.EX2 R38, R126 ;  /* 0x0000007e00267308 */ /* 0x000e620000000800 */
[----:B----4-:R-:W-:-:S03]  /*5450*/  F2FP.F16.F32.PACK_AB R13, R36, R129 ;  /* 0x00000081240d723e */ /* 0x010fc600000000ff */
[----:B------:R3:W-:Y:S03]  /*5460*/  MUFU.EX2 R122, R16 ;  /* 0x00000010007a7308 */ /* 0x0007e60000000800 */
[----:B------:R-:W-:Y:S01]  /*5470*/  HMMA.16816.F32 R32, R8, R14, R32 ;  /* 0x0000000e0820723c */ /* 0x000fe20000001820 */
[----:B------:R-:W4:Y:S01]  /*5480*/  MUFU.EX2 R39, R39 ;  /* 0x0000002700277308 */ /* 0x000f220000000800 */
[-CC-:B------:R-:W-:Y:S01]  /*5490*/  FFMA.FTZ R9, R115, R53.reuse, -R50.reuse ;  /* 0x0000003573097223 */ /* 0x180fe20000010832 */
[----:B------:R-:W-:Y:S01]  /*54a0*/  FFMA.FTZ R8, R114, R53, -R50 ;  /* 0x0000003572087223 */ /* 0x000fe20000010832 */
[----:B-----5:R-:W-:Y:S01]  /*54b0*/  FADD.FTZ R134, R125, R134 ;  /* 0x000000867d867221 */ /* 0x020fe20000010000 */
[----:B------:R-:W5:Y:S01]  /*54c0*/  MUFU.EX2 R123, R123 ;  /* 0x0000007b007b7308 */ /* 0x000f620000000800 */
[C---:B-1----:R-:W-:Y:S02]  /*54d0*/  F2FP.F16.F32.PACK_AB R12, R38.reuse, R125 ;  /* 0x0000007d260c723e */ /* 0x042fe400000000ff */
[----:B------:R-:W-:Y:S01]  /*54e0*/  FADD.FTZ R134, R38, R134 ;  /* 0x0000008626867221 */ /* 0x000fe20000010000 */
[----:B------:R-:W-:Y:S01]  /*54f0*/  MUFU.EX2 R114, R9 ;  /* 0x0000000900727308 */ /* 0x000fe20000000800 */
[----:B------:R-:W-:Y:S01]  /*5500*/  FFMA.FTZ R38, R59, R53, -R51 ;  /* 0x000000353b267223 */ /* 0x000fe20000010833 */
[----:B---3--:R-:W1:Y:S02]  /*5510*/  LDSM.16.MT88.4 R16, [R45+0x7800] ;  /* 0x007800002d10783b */ /* 0x008e640000004200 */
[----:B------:R3:W-:Y:S01]  /*5520*/  MUFU.EX2 R108, R8 ;  /* 0x00000008006c7308 */ /* 0x0007e20000000800 */
[----:B----4-:R-:W-:Y:S01]  /*5530*/  F2FP.F16.F32.PACK_AB R14, R122, R39 ;  /* 0x000000277a0e723e */ /* 0x010fe200000000ff */
[----:B------:R-:W-:-:S02]  /*5540*/  FADD.FTZ R39, R39, R134 ;  /* 0x0000008627277221 */ /* 0x000fc40000010000 */
[----:B------:R-:W-:Y:S01]  /*5550*/  MUFU.EX2 R115, R121 ;  /* 0x0000007900737308 */ /* 0x000fe20000000800 */
[----:B-----5:R-:W-:Y:S01]  /*5560*/  F2FP.F16.F32.PACK_AB R15, R123, R37 ;  /* 0x000000257b0f723e */ /* 0x020fe200000000ff */
[----:B------:R-:W-:Y:S02]  /*5570*/  FADD.FTZ R39, R122, R39 ;  /* 0x000000277a277221 */ /* 0x000fe40000010000 */
[----:B------:R-:W-:Y:S04]  /*5580*/  MUFU.EX2 R38, R38 ;  /* 0x0000002600267308 */ /* 0x000fe80000000800 */
[----:B--2---:R-:W-:Y:S01]  /*5590*/  HMMA.16816.F32 R28, R12, R4, R28 ;  /* 0x000000040c1c723c */ /* 0x004fe2000000181c */
[----:B---3--:R-:W2:Y:S01]  /*55a0*/  LDSM.16.MT88.4 R8, [R46+0x7c00] ;  /* 0x007c00002e08783b */ /* 0x008ea20000004200 */
[----:B------:R-:W-:-:S02]  /*55b0*/  FFMA.FTZ R4, R107, R53, -R51 ;  /* 0x000000356b047223 */ /* 0x000fc40000010833 */
[----:B------:R-:W3:Y:S04]  /*55c0*/  MUFU.EX2 R107, R113 ;  /* 0x00000071006b7308 */ /* 0x000ee80000000800 */
[----:B------:R4:W-:Y:S01]  /*55d0*/  MUFU.EX2 R104, R4 ;  /* 0x0000000400687308 */ /* 0x0009e20000000800 */
[C---:B------:R-:W-:Y:S01]  /*55e0*/  HMMA.16816.F32 R24, R12.reuse, R6, R24 ;  /* 0x000000060c18723c */ /* 0x040fe20000001818 */
[----:B---3--:R-:W-:Y:S01]  /*55f0*/  FADD.FTZ R39, R107, R39 ;  /* 0x000000276b277221 */ /* 0x008fe20000010000 */
[-C--:B----4-:R-:W-:Y:S02]  /*5600*/  FFMA.FTZ R4, R102, R53.reuse, -R51 ;  /* 0x0000003566047223 */ /* 0x090fe40000010833 */
[----:B------:R-:W-:Y:S04]  /*5610*/  MUFU.EX2 R102, R106 ;  /* 0x0000006a00667308 */ /* 0x000fe80000000800 */
[----:B-1----:R-:W-:Y:S01]  /*5620*/  HMMA.16816.F32 R40, R12, R16, R40 ;  /* 0x000000100c28723c */ /* 0x002fe20000001828 */
[----:B------:R-:W-:Y:S01]  /*5630*/  FFMA.FTZ R16, R94, R53, -R50 ;  /* 0x000000355e107223 */ /* 0x000fe20000010832 */
[----:B------:R-:W-:Y:S01]  /*5640*/  FADD.FTZ R94, R88, R103 ;  /* 0x00000067585e7221 */ /* 0x000fe20000010000 */
[----:B------:R-:W1:Y:S01]  /*5650*/  MUFU.EX2 R98, R4 ;  /* 0x0000000400627308 */ /* 0x000e620000000800 */
[----:B------:R-:W-:-:S02]  /*5660*/  F2FP.F16.F32.PACK_AB R17, R114, R115 ;  /* 0x000000737211723e */ /* 0x000fc400000000ff */
[----:B------:R-:W-:Y:S01]  /*5670*/  FADD.FTZ R94, R80, R94 ;  /* 0x0000005e505e7221 */ /* 0x000fe20000010000 */
[----:B------:R3:W-:Y:S01]  /*5680*/  MUFU.EX2 R88, R16 ;  /* 0x0000001000587308 */ /* 0x0007e20000000800 */
[----:B------:R-:W-:Y:S01]  /*5690*/  HMMA.16816.F32 R32, R12, R18, R32 ;  /* 0x000000120c20723c */ /* 0x000fe20000001820 */
[----:B------:R-:W-:Y:S01]  /*56a0*/  F2FP.F16.F32.PACK_AB R19, R99, R108 ;  /* 0x0000006c6313723e */ /* 0x000fe200000000ff */
[----:B------:R-:W-:Y:S01]  /*56b0*/  FADD.FTZ R94, R49, R94 ;  /* 0x0000005e315e7221 */ /* 0x000fe20000010000 */
[----:B------:R-:W-:Y:S01]  /*56c0*/  LDSM.16.MT88.4 R12, [R46+0x8000] ;  /* 0x008000002e0c783b */ /* 0x000fe20000004200 */
[----:B------:R-:W-:Y:S01]  /*56d0*/  MUFU.EX2 R80, R100 ;  /* 0x0000006400507308 */ /* 0x000fe20000000800 */
[----:B-1----:R-:W-:Y:S02]  /*56e0*/  F2FP.F16.F32.PACK_AB R18, R98, R102 ;  /* 0x000000666212723e */ /* 0x002fe400000000ff */
[----:B------:R-:W1:Y:S01]  /*56f0*/  LDSM.16.MT88.4 R4, [R45+0x7c00] ;  /* 0x007c00002d04783b */ /* 0x000e620000004200 */
[C---:B---3--:R-:W-:Y:S01]  /*5700*/  F2FP.F16.F32.PACK_AB R16, R104.reuse, R107 ;  /* 0x0000006b6810723e */ /* 0x048fe200000000ff */
[----:B------:R-:W-:-:S04]  /*5710*/  FADD.FTZ R104, R104, R39 ;  /* 0x0000002768687221 */ /* 0x000fc80000010000 */
[----:B------:R-:W-:Y:S02]  /*5720*/  FADD.FTZ R104, R102, R104 ;  /* 0x0000006866687221 */ /* 0x000fe40000010000 */
[C---:B--2---:R-:W-:Y:S01]  /*5730*/  HMMA.16816.F32 R28, R16.reuse, R8, R28 ;  /* 0x00000008101c723c */ /* 0x044fe2000000181c */
[----:B------:R-:W-:Y:S01]  /*5740*/  FFMA.FTZ R8, R79, R53, -R51 ;  /* 0x000000354f087223 */ /* 0x000fe20000010833 */
[----:B------:R-:W-:Y:S01]  /*5750*/  FADD.FTZ R104, R98, R104 ;  /* 0x0000006862687221 */ /* 0x000fe20000010000 */
[----:B------:R-:W2:Y:S04]  /*5760*/  MUFU.EX2 R79, R82 ;  /* 0x00000052004f7308 */ /* 0x000ea80000000800 */
[----:B------:R3:W-:Y:S01]  /*5770*/  MUFU.EX2 R49, R8 ;  /* 0x0000000800317308 */ /* 0x0007e20000000800 */
[----:B------:R-:W-:Y:S01]  /*5780*/  HMMA.16816.F32 R24, R16, R10, R24 ;  /* 0x0000000a1018723c */ /* 0x000fe20000001818 */
[----:B---3--:R-:W-:-:S02]  /*5790*/  FADD.FTZ R8, R48, R94 ;  /* 0x0000005e30087221 */ /* 0x008fc40000010000 */
[----:B------:R-:W3:Y:S02]  /*57a0*/  MUFU.EX2 R48, R78 ;  /* 0x0000004e00307308 */ /* 0x000ee40000000800 */
[----:B------:R-:W-:Y:S02]  /*57b0*/  FADD.FTZ R8, R47, R8 ;  /* 0x000000082f087221 */ /* 0x000fe40000010000 */
[----:B------:R-:W4:Y:S02]  /*57c0*/  MUFU.EX2 R47, R77 ;  /* 0x0000004d002f7308 */ /* 0x000f240000000800 */
[----:B------:R-:W-:Y:S01]  /*57d0*/  FADD.FTZ R8, R86, R8 ;  /* 0x0000000856087221 */ /* 0x000fe20000010000 */
[C---:B-1----:R-:W-:Y:S01]  /*57e0*/  HMMA.16816.F32 R40, R16.reuse, R4, R40 ;  /* 0x000000041028723c */ /* 0x042fe20000001828 */
[----:B--2---:R-:W-:Y:S01]  /*57f0*/  F2FP.F16.F32.PACK_AB R4, R79, R80 ;  /* 0x000000504f04723e */ /* 0x004fe200000000ff */
[----:B------:R-:W-:Y:S01]  /*5800*/  FADD.FTZ R80, R80, R104 ;  /* 0x0000006850507221 */ /* 0x000fe20000010000 */
[----:B------:R-:W-:Y:S01]  /*5810*/  FADD.FTZ R85, R85, R8 ;  /* 0x0000000855557221 */ /* 0x000fe20000010000 */
[----:B------:R-:W-:Y:S01]  /*5820*/  F2FP.F16.F32.PACK_AB R5, R84, R88 ;  /* 0x000000585405723e */ /* 0x000fe200000000ff */
[----:B------:R-:W1:Y:S01]  /*5830*/  LDSM.16.MT88.4 R8, [R45+0x8000] ;  /* 0x008000002d08783b */ /* 0x000e620000004200 */
[----:B------:R-:W-:Y:S01]  /*5840*/  FADD.FTZ R80, R79, R80 ;  /* 0x000000504f507221 */ /* 0x000fe20000010000 */
[----:B------:R-:W-:Y:S01]  /*5850*/  FADD.FTZ R85, R96, R85 ;  /* 0x0000005560557221 */ /* 0x000fe20000010000 */
[----:B------:R-:W-:Y:S01]  /*5860*/  HMMA.16816.F32 R32, R16, R6, R32 ;  /* 0x000000061020723c */ /* 0x000fe20000001820 */
[----:B---3--:R-:W-:Y:S01]  /*5870*/  F2FP.F16.F32.PACK_AB R6, R48, R49 ;  /* 0x000000313006723e */ /* 0x008fe200000000ff */
[--C-:B------:R-:W-:Y:S01]  /*5880*/  FFMA.FTZ R16, R70, R53, -R50.reuse ;  /* 0x0000003546107223 */ /* 0x100fe20000010832 */
[----:B------:R-:W-:Y:S01]  /*5890*/  FADD.FTZ R95, R95, R85 ;  /* 0x000000555f5f7221 */ /* 0x000fe20000010000 */
[----:B----4-:R-:W-:Y:S01]  /*58a0*/  F2FP.F16.F32.PACK_AB R7, R47, R83 ;  /* 0x000000532f07723e */ /* 0x010fe200000000ff */
[-CC-:B------:R-:W-:Y:S01]  /*58b0*/  FFMA.FTZ R18, R74, R53.reuse, -R50.reuse ;  /* 0x000000354a127223 */ /* 0x180fe20000010832 */
[-CC-:B------:R-:W-:Y:S01]  /*58c0*/  FFMA.FTZ R17, R73, R53.reuse, -R50.reuse ;  /* 0x0000003549117223 */ /* 0x180fe20000010832 */
[----:B------:R-:W-:Y:S01]  /*58d0*/  FADD.FTZ R95, R116, R95 ;  /* 0x0000005f745f7221 */ /* 0x000fe20000010000 */
[-CC-:B------:R-:W-:Y:S01]  /*58e0*/  FFMA.FTZ R19, R76, R53.reuse, -R51.reuse ;  /* 0x000000354c137223 */ /* 0x180fe20000010833 */
[-C--:B------:R-:W-:Y:S01]  /*58f0*/  FFMA.FTZ R70, R72, R53.reuse, -R51 ;  /* 0x0000003548467223 */ /* 0x080fe20000010833 */
[----:B------:R-:W-:Y:S01]  /*5900*/  FFMA.FTZ R73, R69, R53, -R50 ;  /* 0x0000003545497223 */ /* 0x000fe20000010832 */
[----:B------:R-:W-:Y:S01]  /*5910*/  FADD.FTZ R95, R128, R95 ;  /* 0x0000005f805f7221 */ /* 0x000fe20000010000 */
[----:B------:R-:W-:Y:S01]  /*5920*/  HMMA.16816.F32 R28, R4, R12, R28 ;  /* 0x0000000c041c723c */ /* 0x000fe2000000181c */
[----:B------:R-:W-:Y:S01]  /*5930*/  MUFU.EX2 R69, R71 ;  /* 0x0000004700457308 */ /* 0x000fe20000000800 */
[----:B------:R-:W-:Y:S01]  /*5940*/  FADD.FTZ R49, R49, R80 ;  /* 0x0000005031317221 */ /* 0x000fe20000010000 */
[----:B------:R-:W-:-:S02]  /*5950*/  FADD.FTZ R132, R132, R95 ;  /* 0x0000005f84847221 */ /* 0x000fc40000010000 */
[----:B------:R-:W-:Y:S01]  /*5960*/  MUFU.EX2 R18, R18 ;  /* 0x0000001200127308 */ /* 0x000fe20000000800 */
[----:B------:R-:W-:Y:S01]  /*5970*/  FADD.FTZ R49, R48, R49 ;  /* 0x0000003130317221 */ /* 0x000fe20000010000 */
[----:B------:R-:W-:Y:S01]  /*5980*/  FADD.FTZ R132, R131, R132 ;  /* 0x0000008483847221 */ /* 0x000fe20000010000 */
[----:B------:R-:W-:Y:S01]  /*5990*/  HMMA.16816.F32 R24, R4, R14, R24 ;  /* 0x0000000e0418723c */ /* 0x000fe20000001818 */
[----:B------:R-:W2:Y:S01]  /*59a0*/  LDSM.16.MT88.4 R12, [R46+0x8400] ;  /* 0x008400002e0c783b */ /* 0x000ea20000004200 */
[----:B------:R-:W-:Y:S01]  /*59b0*/  MUFU.EX2 R17, R17 ;  /* 0x0000001100117308 */ /* 0x000fe20000000800 */
[----:B------:R-:W-:-:S03]  /*59c0*/  FADD.FTZ R132, R205, R132 ;  /* 0x00000084cd847221 */ /* 0x000fc60000010000 */
[----:B------:R-:W-:Y:S01]  /*59d0*/  MUFU.EX2 R16, R16 ;  /* 0x0000001000107308 */ /* 0x000fe20000000800 */
[----:B------:R-:W-:Y:S02]  /*59e0*/  FADD.FTZ R200, R200, R132 ;  /* 0x00000084c8c87221 */ /* 0x000fe40000010000 */
[----:B------:R-:W-:Y:S01]  /*59f0*/  LDSM.16.MT88.4 R132, [R45+0x8c00] ;  /* 0x008c00002d84783b */ /* 0x000fe20000004200 */
[----:B------:R-:W3:Y:S01]  /*5a00*/  MUFU.EX2 R19, R19 ;  /* 0x0000001300137308 */ /* 0x000ee20000000800 */
[----:B------:R-:W-:Y:S01]  /*5a10*/  FADD.FTZ R200, R199, R200 ;  /* 0x000000c8c7c87221 */ /* 0x000fe20000010000 */
[-C--:B------:R-:W-:Y:S02]  /*5a20*/  FFMA.FTZ R199, R55, R53.reuse, -R51 ;  /* 0x0000003537c77223 */ /* 0x080fe40000010833 */
[----:B------:R-:W4:Y:S01]  /*5a30*/  MUFU.EX2 R72, R75 ;  /* 0x0000004b00487308 */ /* 0x000f220000000800 */
[----:B------:R-:W-:Y:S01]  /*5a40*/  FADD.FTZ R200, R198, R200 ;  /* 0x000000c8c6c87221 */ /* 0x000fe20000010000 */
[----:B------:R-:W-:Y:S01]  /*5a50*/  FFMA.FTZ R198, R52, R53, -R50 ;  /* 0x0000003534c67223 */ /* 0x000fe20000010832 */
[----:B-1----:R-:W-:Y:S01]  /*5a60*/  HMMA.16816.F32 R40, R4, R8, R40 ;  /* 0x000000080428723c */ /* 0x002fe20000001828 */
[----:B------:R-:W1:Y:S01]  /*5a70*/  MUFU.EX2 R70, R70 ;  /* 0x0000004600467308 */ /* 0x000e620000000800 */
[----:B------:R-:W-:-:S03]  /*5a80*/  FADD.FTZ R200, R188, R200 ;  /* 0x000000c8bcc87221 */ /* 0x000fc60000010000 */
[----:B------:R-:W5:Y:S01]  /*5a90*/  MUFU.EX2 R71, R73 ;  /* 0x0000004900477308 */ /* 0x000f620000000800 */
[----:B------:R-:W-:Y:S01]  /*5aa0*/  FADD.FTZ R190, R190, R200 ;  /* 0x000000c8bebe7221 */ /* 0x000fe20000010000 */
[----:B---3--:R-:W-:Y:S01]  /*5ab0*/  FADD.FTZ R49, R19, R49 ;  /* 0x0000003113317221 */ /* 0x008fe20000010000 */
[----:B------:R-:W-:Y:S01]  /*5ac0*/  HMMA.16816.F32 R32, R4, R10, R32 ;  /* 0x0000000a0420723c */ /* 0x000fe20000001820 */
[----:B------:R-:W3:Y:S01]  /*5ad0*/  LDSM.16.MT88.4 R8, [R45+0x8400] ;  /* 0x008400002d08783b */ /* 0x000ee20000004200 */
[----:B------:R-:W-:Y:S01]  /*5ae0*/  FADD.FTZ R190, R168, R190 ;  /* 0x000000bea8be7221 */ /* 0x000fe20000010000 */
[C---:B----4-:R-:W-:Y:S01]  /*5af0*/  F2FP.F16.F32.PACK_AB R4, R72.reuse, R19 ;  /* 0x000000134804723e */ /* 0x050fe200000000ff */
[----:B------:R-:W-:Y:S01]  /*5b00*/  FADD.FTZ R72, R72, R49 ;  /* 0x0000003148487221 */ /* 0x000fe20000010000 */
[----:B------:R-:W-:Y:S01]  /*5b10*/  F2FP.F16.F32.PACK_AB R5, R17, R18 ;  /* 0x000000121105723e */ /* 0x000fe200000000ff */
[----:B------:R-:W-:Y:S01]  /*5b20*/  FADD.FTZ R167, R167, R190 ;  /* 0x000000bea7a77221 */ /* 0x000fe20000010000 */
[----:B-1----:R-:W-:Y:S01]  /*5b30*/  F2FP.F16.F32.PACK_AB R6, R69, R70 ;  /* 0x000000464506723e */ /* 0x002fe200000000ff */
[----:B------:R-:W-:Y:S01]  /*5b40*/  FADD.FTZ R72, R70, R72 ;  /* 0x0000004846487221 */ /* 0x000fe20000010000 */
[----:B------:R-:W-:Y:S01]  /*5b50*/  MUFU.EX2 R199, R199 ;  /* 0x000000c700c77308 */ /* 0x000fe20000000800 */
[----:B------:R-:W-:Y:S01]  /*5b60*/  FADD.FTZ R167, R201, R167 ;  /* 0x000000a7c9a77221 */ /* 0x000fe20000010000 */
[----:B-----5:R-:W-:Y:S01]  /*5b70*/  F2FP.F16.F32.PACK_AB R7, R71, R16 ;  /* 0x000000104707723e */ /* 0x020fe200000000ff */
[-C--:B------:R-:W-:Y:S01]  /*5b80*/  FFMA.FTZ R73, R67, R53.reuse, -R51 ;  /* 0x0000003543497223 */ /* 0x080fe20000010833 */
[----:B------:R-:W-:Y:S01]  /*5b90*/  FADD.FTZ R69, R69, R72 ;  /* 0x0000004845457221 */ /* 0x000fe20000010000 */
[----:B------:R-:W-:Y:S01]  /*5ba0*/  FADD.FTZ R158, R158, R167 ;  /* 0x000000a79e9e7221 */ /* 0x000fe20000010000 */
[----:B------:R1:W4:Y:S03]  /*5bb0*/  MUFU.EX2 R67, R68 ;  /* 0x0000004400437308 */ /* 0x0003260000000800 */
[----:B------:R-:W-:Y:S01]  /*5bc0*/  FADD.FTZ R158, R155, R158 ;  /* 0x0000009e9b9e7221 */ /* 0x000fe20000010000 */
[----:B--2---:R-:W-:Y:S01]  /*5bd0*/  HMMA.16816.F32 R28, R4, R12, R28 ;  /* 0x0000000c041c723c */ /* 0x004fe2000000181c */
[----:B------:R-:W-:Y:S01]  /*5be0*/  FFMA.FTZ R12, R65, R53, -R50 ;  /* 0x00000035410c7223 */ /* 0x000fe20000010832 */
[----:B------:R-:W-:Y:S01]  /*5bf0*/  MUFU.EX2 R198, R198 ;  /* 0x000000c600c67308 */ /* 0x000fe20000000800 */
[----:B------:R-:W-:-:S03]  /*5c00*/  FADD.FTZ R157, R157, R158 ;  /* 0x0000009e9d9d7221 */ /* 0x000fc60000010000 */
[----:B------:R-:W-:Y:S01]  /*5c10*/  MUFU.EX2 R65, R66 ;  /* 0x0000004200417308 */ /* 0x000fe20000000800 */
[----:B------:R-:W-:Y:S01]  /*5c20*/  FADD.FTZ R157, R159, R157 ;  /* 0x0000009d9f9d7221 */ /* 0x000fe20000010000 */
[----:B------:R-:W-:Y:S02]  /*5c30*/  HMMA.16816.F32 R24, R4, R14, R24 ;  /* 0x0000000e0418723c */ /* 0x000fe40000001818 */
[----:B------:R2:W5:Y:S01]  /*5c40*/  MUFU.EX2 R66, R12 ;  /* 0x0000000c00427308 */ /* 0x0005620000000800 */
[----:B------:R-:W-:Y:S01]  /*5c50*/  FADD.FTZ R157, R148, R157 ;  /* 0x0000009d949d7221 */ /* 0x000fe20000010000 */
[----:B-1----:R-:W-:Y:S01]  /*5c60*/  FFMA.FTZ R68, R64, R53, -R51 ;  /* 0x0000003540447223 */ /* 0x002fe20000010833 */
[----:B----4-:R-:W-:Y:S01]  /*5c70*/  FADD.FTZ R69, R67, R69 ;  /* 0x0000004543457221 */ /* 0x010fe20000010000 */
[----:B------:R1:W4:Y:S01]  /*5c80*/  MUFU.EX2 R64, R73 ;  /* 0x0000004900407308 */ /* 0x0003220000000800 */
[----:B------:R-:W-:-:S04]  /*5c90*/  FADD.FTZ R147, R147, R157 ;  /* 0x0000009d93937221 */ /* 0x000fc80000010000 */
[----:B------:R-:W-:Y:S01]  /*5ca0*/  FADD.FTZ R147, R146, R147 ;  /* 0x0000009392937221 */ /* 0x000fe20000010000 */
[C---:B---3--:R-:W-:Y:S03]  /*5cb0*/  HMMA.16816.F32 R40, R4.reuse, R8, R40 ;  /* 0x000000080428723c */ /* 0x048fe60000001828 */
[----:B------:R-:W-:Y:S01]  /*5cc0*/  FADD.FTZ R147, R143, R147 ;  /* 0x000000938f937221 */ /* 0x000fe20000010000 */
[----:B--2---:R-:W2:Y:S01]  /*5cd0*/  LDSM.16.MT88.4 R12, [R46+0x8800] ;  /* 0x008800002e0c783b */ /* 0x004ea20000004200 */
[----:B-----5:R-:W-:Y:S02]  /*5ce0*/  F2FP.F16.F32.PACK_AB R9, R66, R65 ;  /* 0x000000414209723e */ /* 0x020fe400000000ff */
[----:B------:R-:W-:Y:S01]  /*5cf0*/  FADD.FTZ R147, R145, R147 ;  /* 0x0000009391937221 */ /* 0x000fe20000010000 */
[----:B-1----:R-:W-:Y:S01]  /*5d00*/  FFMA.FTZ R73, R63, R53, -R51 ;  /* 0x000000353f497223 */ /* 0x002fe20000010833 */
[----:B------:R-:W-:Y:S01]  /*5d10*/  LDSM.16.MT88.4 R140, [R46+0x8c00] ;  /* 0x008c00002e8c783b */ /* 0x000fe20000004200 */
[----:B------:R-:W-:Y:S01]  /*5d20*/  HMMA.16816.F32 R32, R4, R10, R32 ;  /* 0x0000000a0420723c */ /* 0x000fe20000001820 */
[----:B------:R-:W-:Y:S01]  /*5d30*/  FADD.FTZ R139, R139, R147 ;  /* 0x000000938b8b7221 */ /* 0x000fe20000010000 */
[----:B------:R1:W3:Y:S01]  /*5d40*/  MUFU.EX2 R63, R68 ;  /* 0x00000044003f7308 */ /* 0x0002e20000000800 */
[----:B------:R-:W5:Y:S01]  /*5d50*/  LDSM.16.MT88.4 R4, [R45+0x8800] ;  /* 0x008800002d04783b */ /* 0x000f620000004200 */
[----:B----4-:R-:W-:Y:S01]  /*5d60*/  F2FP.F16.F32.PACK_AB R8, R64, R67 ;  /* 0x000000434008723e */ /* 0x010fe200000000ff */
[----:B------:R-:W-:Y:S01]  /*5d70*/  FADD.FTZ R139, R138, R139 ;  /* 0x0000008b8a8b7221 */ /* 0x000fe20000010000 */
[----:B------:R-:W-:-:S03]  /*5d80*/  FADD.FTZ R64, R64, R69 ;  /* 0x0000004540407221 */ /* 0x000fc60000010000 */
[----:B------:R-:W-:-:S04]  /*5d90*/  FADD.FTZ R149, R149, R139 ;  /* 0x0000008b95957221 */ /* 0x000fc80000010000 */
[----:B------:R-:W-:Y:S01]  /*5da0*/  FADD.FTZ R149, R129, R149 ;  /* 0x0000009581957221 */ /* 0x000fe20000010000 */
[----:B-1----:R-:W-:-:S03]  /*5db0*/  FFMA.FTZ R68, R61, R53, -R50 ;  /* 0x000000353d447223 */ /* 0x002fc60000010832 */
[----:B------:R-:W-:Y:S01]  /*5dc0*/  FADD.FTZ R149, R36, R149 ;  /* 0x0000009524957221 */ /* 0x000fe20000010000 */
[----:B------:R-:W1:Y:S01]  /*5dd0*/  MUFU.EX2 R61, R73 ;  /* 0x00000049003d7308 */ /* 0x000e620000000800 */
[----:B------:R-:W-:Y:S01]  /*5de0*/  FFMA.FTZ R36, R54, R53, -R50 ;  /* 0x0000003536247223 */ /* 0x000fe20000010832 */
[----:B---3--:R-:W-:Y:S01]  /*5df0*/  FADD.FTZ R64, R63, R64 ;  /* 0x000000403f407221 */ /* 0x008fe20000010000 */
[----:B------:R-:W-:Y:S01]  /*5e00*/  FADD.FTZ R37, R37, R149 ;  /* 0x0000009525257221 */ /* 0x000fe20000010000 */
[----:B------:R-:W3:Y:S03]  /*5e10*/  MUFU.EX2 R68, R68 ;  /* 0x0000004400447308 */ /* 0x000ee60000000800 */
[----:B------:R-:W-:Y:S01]  /*5e20*/  FADD.FTZ R37, R123, R37 ;  /* 0x000000257b257221 */ /* 0x000fe20000010000 */
[----:B------:R-:W-:Y:S03]  /*5e30*/  MUFU.EX2 R36, R36 ;  /* 0x0000002400247308 */ /* 0x000fe60000000800 */
[----:B------:R-:W-:Y:S01]  /*5e40*/  FADD.FTZ R37, R115, R37 ;  /* 0x0000002573257221 */ /* 0x000fe20000010000 */
[----:B-1----:R-:W-:-:S03]  /*5e50*/  F2FP.F16.F32.PACK_AB R10, R61, R63 ;  /* 0x0000003f3d0a723e */ /* 0x002fc600000000ff */
[----:B------:R-:W-:Y:S01]  /*5e60*/  FADD.FTZ R114, R114, R37 ;  /* 0x0000002572727221 */ /* 0x000fe20000010000 */
[----:B------:R-:W-:Y:S01]  /*5e70*/  FFMA.FTZ R37, R60, R53, -R51 ;  /* 0x000000353c257223 */ /* 0x000fe20000010833 */
[----:B------:R-:W-:Y:S01]  /*5e80*/  FADD.FTZ R61, R61, R64 ;  /* 0x000000403d3d7221 */ /* 0x000fe20000010000 */
[----:B---3--:R-:W-:Y:S01]  /*5e90*/  F2FP.F16.F32.PACK_AB R11, R68, R62 ;  /* 0x0000003e440b723e */ /* 0x008fe200000000ff */
[----:B------:R-:W-:-:S03]  /*5ea0*/  FADD.FTZ R114, R108, R114 ;  /* 0x000000726c727221 */ /* 0x000fc60000010000 */
[----:B------:R-:W1:Y:S01]  /*5eb0*/  MUFU.EX2 R37, R37 ;  /* 0x0000002500257308 */ /* 0x000e620000000800 */
[----:B------:R-:W-:Y:S02]  /*5ec0*/  FADD.FTZ R114, R99, R114 ;  /* 0x0000007263727221 */ /* 0x000fe40000010000 */
[----:B--2---:R-:W-:Y:S01]  /*5ed0*/  HMMA.16816.F32 R28, R8, R12, R28 ;  /* 0x0000000c081c723c */ /* 0x004fe2000000181c */
[-C--:B------:R-:W-:Y:S01]  /*5ee0*/  FFMA.FTZ R12, R58, R53.reuse, -R50 ;  /* 0x000000353a0c7223 */ /* 0x080fe20000010832 */
[----:B------:R-:W-:Y:S01]  /*5ef0*/  FADD.FTZ R114, R88, R114 ;  /* 0x0000007258727221 */ /* 0x000fe20000010000 */
[----:B------:R-:W-:-:S03]  /*5f00*/  FFMA.FTZ R13, R57, R53, -R50 ;  /* 0x00000035390d7223 */ /* 0x000fc60000010832 */
[----:B------:R-:W-:Y:S01]  /*5f10*/  FADD.FTZ R84, R84, R114 ;  /* 0x0000007254547221 */ /* 0x000fe20000010000 */
[----:B------:R-:W-:Y:S01]  /*5f20*/  MUFU.EX2 R12, R12 ;  /* 0x0000000c000c7308 */ /* 0x000fe20000000800 */
[C---:B------:R-:W-:Y:S02]  /*5f30*/  HMMA.16816.F32 R24, R8.reuse, R14, R24 ;  /* 0x0000000e0818723c */ /* 0x040fe40000001818 */
[----:B------:R-:W-:Y:S01]  /*5f40*/  FADD.FTZ R84, R83, R84 ;  /* 0x0000005453547221 */ /* 0x000fe20000010000 */
[----:B------:R-:W2:Y:S01]  /*5f50*/  MUFU.EX2 R13, R13 ;  /* 0x0000000d000d7308 */ /* 0x000ea20000000800 */
[----:B-1----:R-:W-:Y:S02]  /*5f60*/  FADD.FTZ R61, R37, R61 ;  /* 0x0000003d253d7221 */ /* 0x002fe40000010000 */
[----:B------:R-:W-:Y:S01]  /*5f70*/  FADD.FTZ R47, R47, R84 ;  /* 0x000000542f2f7221 */ /* 0x000fe20000010000 */
[----:B------:R-:W1:Y:S01]  /*5f80*/  MUFU.EX2 R14, R56 ;  /* 0x00000038000e7308 */ /* 0x000e620000000800 */
[----:B-----5:R-:W-:Y:S01]  /*5f90*/  HMMA.16816.F32 R40, R8, R4, R40 ;  /* 0x000000040828723c */ /* 0x020fe20000001828 */
[----:B------:R-:W-:Y:S01]  /*5fa0*/  F2FP.F16.F32.PACK_AB R4, R38, R37 ;  /* 0x000000252604723e */ /* 0x000fe200000000ff */
[----:B------:R-:W-:Y:S01]  /*5fb0*/  FADD.FTZ R47, R18, R47 ;  /* 0x0000002f122f7221 */ /* 0x000fe20000010000 */
[----:B------:R-:W-:-:S03]  /*5fc0*/  FADD.FTZ R61, R38, R61 ;  /* 0x0000003d263d7221 */ /* 0x000fc60000010000 */
[----:B------:R-:W-:Y:S02]  /*5fd0*/  FADD.FTZ R17, R17, R47 ;  /* 0x0000002f11117221 */ /* 0x000fe40000010000 */
[----:B------:R-:W-:Y:S01]  /*5fe0*/  HMMA.16816.F32 R32, R8, R6, R32 ;  /* 0x000000060820723c */ /* 0x000fe20000001820 */
[----:B--2---:R-:W-:Y:S01]  /*5ff0*/  F2FP.F16.F32.PACK_AB R5, R13, R12 ;  /* 0x0000000c0d05723e */ /* 0x004fe200000000ff */
[----:B------:R-:W-:Y:S01]  /*6000*/  FADD.FTZ R17, R16, R17 ;  /* 0x0000001110117221 */ /* 0x000fe20000010000 */
[----:B------:R-:W-:Y:S02]  /*6010*/  F2FP.F16.F32.PACK_AB R7, R198, R36 ;  /* 0x00000024c607723e */ /* 0x000fe400000000ff */
[----:B-1----:R-:W-:Y:S01]  /*6020*/  F2FP.F16.F32.PACK_AB R6, R199, R14 ;  /* 0x0000000ec706723e */ /* 0x002fe200000000ff */
[----:B------:R-:W-:Y:S01]  /*6030*/  FADD.FTZ R71, R71, R17 ;  /* 0x0000001147477221 */ /* 0x000fe20000010000 */
[----:B------:R-:W-:-:S03]  /*6040*/  FADD.FTZ R61, R14, R61 ;  /* 0x0000003d0e3d7221 */ /* 0x000fc60000010000 */
[----:B------:R-:W-:Y:S01]  /*6050*/  FADD.FTZ R71, R65, R71 ;  /* 0x0000004741477221 */ /* 0x000fe20000010000 */
[----:B------:R-:W-:Y:S01]  /*6060*/  FADD.FTZ R199, R199, R61 ;  /* 0x0000003dc7c77221 */ /* 0x000fe20000010000 */
[----:B------:R-:W-:Y:S02]  /*6070*/  HMMA.16816.F32 R144, R4, R140, R28 ;  /* 0x0000008c0490723c */ /* 0x000fe4000000181c */
[----:B------:R-:W-:-:S04]  /*6080*/  FADD.FTZ R66, R66, R71 ;  /* 0x0000004742427221 */ /* 0x000fc80000010000 */
[----:B------:R-:W-:Y:S02]  /*6090*/  FADD.FTZ R66, R62, R66 ;  /* 0x000000423e427221 */ /* 0x000fe40000010000 */
[----:B------:R-:W-:Y:S02]  /*60a0*/  HMMA.16816.F32 R136, R4, R132, R40 ;  /* 0x000000840488723c */ /* 0x000fe40000001828 */
[----:B------:R-:W-:-:S04]  /*60b0*/  FADD.FTZ R68, R68, R66 ;  /* 0x0000004244447221 */ /* 0x000fc80000010000 */
[----:B------:R-:W-:Y:S02]  /*60c0*/  FADD.FTZ R68, R12, R68 ;  /* 0x000000440c447221 */ /* 0x000fe40000010000 */
[----:B------:R-:W-:Y:S02]  /*60d0*/  HMMA.16816.F32 R140, R4, R142, R24 ;  /* 0x0000008e048c723c */ /* 0x000fe40000001818 */
[----:B------:R-:W-:-:S04]  /*60e0*/  FADD.FTZ R68, R13, R68 ;  /* 0x000000440d447221 */ /* 0x000fc80000010000 */
[----:B------:R-:W-:Y:S02]  /*60f0*/  FADD.FTZ R68, R36, R68 ;  /* 0x0000004424447221 */ /* 0x000fe40000010000 */
[----:B------:R-:W-:Y:S02]  /*6100*/  HMMA.16816.F32 R132, R4, R134, R32 ;  /* 0x000000860484723c */ /* 0x000fe40000001820 */
[----:B------:R-:W-:Y:S01]  /*6110*/  FADD.FTZ R198, R198, R68 ;  /* 0x00000044c6c67221 */ /* 0x000fe20000010000 */
[----:B------:R-:W-:-:S02]  /*6120*/  NOP ;  /* 0x0000000000007918 */ /* 0x000fc40000000000 */
[----:B------:R-:W-:-:S15]  /*6130*/  @!P0 BRA `(.L_x_2615) ;  /* 0x0000005000988947 */ /* 0x000fde0003800000 */
[----:B------:R-:W-:Y:S01]  /*6140*/  ISETP.NE.U32.AND P1, PT, R196, RZ, PT ;  /* 0x000000ffc400720c */ /* 0x000fe20003f25070 */
[C---:B------:R-:W-:Y:S01]  /*6150*/  IMAD.SHL.U32 R171, R23.reuse, 0x2, RZ ;  /* 0x0000000217ab7824 */ /* 0x040fe200078e00ff */
[----:B------:R-:W-:Y:S01]  /*6160*/  SHF.L.U64.HI R172, R23, 0x1, R44 ;  /* 0x0000000117ac7819 */ /* 0x000fe2000001022c */
[----:B------:R-:W-:Y:S01]  /*6170*/  IMAD.MOV.U32 R189, RZ, RZ, R22 ;  /* 0x000000ffffbd7224 */ /* 0x000fe200078e0016 */
[----:B------:R-:W-:Y:S01]  /*6180*/  ISETP.NE.AND.EX P1, PT, R197, RZ, PT, P1 ;  /* 0x000000ffc500720c */ /* 0x000fe20003f25310 */
[----:B------:R-:W-:Y:S01]  /*6190*/  IMAD.MOV.U32 R148, RZ, RZ, R20 ;  /* 0x000000ffff947224 */ /* 0x000fe200078e0014 */
[----:B------:R-:W-:Y:S02]  /*61a0*/  MOV R149, R0 ;  /* 0x0000000000957202 */ /* 0x000fe40000000f00 */
[C---:B------:R-:W-:Y:S02]  /*61b0*/  IADD3 R190, PT, PT, R21.reuse, -0x2, RZ ;  /* 0xfffffffe15be7810 */ /* 0x040fe40007ffe0ff */
[----:B------:R-:W-:-:S07]  /*61c0*/  IADD3 R188, PT, PT, -R21, 0x1, RZ ;  /* 0x0000000115bc7810 */ /* 0x000fce0007ffe1ff */
.L_x_2622:
        /* <DEDUP_REMOVED lines=56> */
[CC--:B------:R-:W-:Y:S02]  /*6550*/  LEA R8, P2, R6.reuse, R194.reuse, 0x2 ;  /* 0x000000c206087211 */ /* 0x0c0fe400078410ff */
[C---:B------:R-:W-:Y:S02]  /*6560*/  LEA R12, P0, R5.reuse, R194, 0x2 ;  /* 0x000000c2050c7211 */ /* 0x040fe400078010ff */
[-C--:B------:R-:W-:Y:S02]  /*6570*/  LEA.HI.X.SX32 R9, R6, R195.reuse, 0x2, P2 ;  /* 0x000000c306097211 */ /* 0x080fe400010f16ff */
[C---:B------:R-:W-:Y:S01]  /*6580*/  LEA.HI.X.SX32 R13, R5.reuse, R195, 0x2, P0 ;  /* 0x000000c3050d7211 */ /* 0x040fe200000f16ff */
[----:B------:R-:W-:Y:S03]  /*6590*/  IMAD.IADD R5, R5, 0x1, -R6 ;  /* 0x0000000105057824 */ /* 0x000fe600078e0a06 */
[----:B------:R-:W3:Y:S01]  /*65a0*/  LD.E R9, desc[UR4][R8.64] ;  /* 0x0000000408097980 */ /* 0x000ee2000c101900 */
        /* <DEDUP_REMOVED lines=16> */
.L_x_2617:
[----:B------:R-:W-:Y:S05]  /*66b0*/  BSYNC.RECONVERGENT B0 ;  /* 0x0000000000007941 */ /* 0x000fea0003800200 */
.L_x_2616:
        /* <DEDUP_REMOVED lines=8> */
[----:B------:R-:W-:Y:S02]  /*6740*/  LOP3.LUT R0, R170, 0x1f20, RZ, 0xc0, !PT ;  /* 0x00001f20aa007812 */ /* 0x000fe400078ec0ff */
[----:B------:R-:W-:Y:S02]  /*6750*/  LOP3.LUT R191, R192, R169, RZ, 0x3c, !PT ;  /* 0x000000a9c0bf7212 */ /* 0x000fe400078e3cff */
[----:B------:R-:W-:Y:S02]  /*6760*/  MOV R12, R183 ;  /* 0x000000b7000c7202 */ /* 0x000fe40000000f00 */
[----:B------:R-:W-:Y:S02]  /*6770*/  LOP3.LUT R191, R0, R191, RZ, 0xfc, !PT ;  /* 0x000000bf00bf7212 */ /* 0x000fe400078efcff */
[-C--:B------:R-:W-:Y:S02]  /*6780*/  MOV R13, R182.reuse ;  /* 0x000000b6000d7202 */ /* 0x080fe40000000f00 */
[----:B------:R-:W-:Y:S02]  /*6790*/  IADD3 R8, P0, PT, R171, R183, RZ ;  /* 0x000000b7ab087210 */ /* 0x000fe40007f1e0ff */
[----:B------:R-:W-:Y:S01]  /*67a0*/  SHF.R.U32.HI R166, RZ, 0x1, R150 ;  /* 0x00000001ffa67819 */ /* 0x000fe20000011696 */
[----:B-1----:R-:W-:Y:S01]  /*67b0*/  ULEA UR6, UR6, UR7, 0x18 ;  /* 0x0000000706067291 */ /* 0x002fe2000f8ec0ff */
[----:B------:R-:W-:Y:S02]  /*67c0*/  IADD3.X R9, PT, PT, R172, R182, RZ, P0, !PT ;  /* 0x000000b6ac097210 */ /* 0x000fe400007fe4ff */
[----:B------:R-:W-:Y:S02]  /*67d0*/  IADD3 R6, P0, PT, R8, R173, RZ ;  /* 0x000000ad08067210 */ /* 0x000fe40007f1e0ff */
[----:B------:R-:W-:Y:S02]  /*67e0*/  SHF.L.U32 R164, R150, 0x2, RZ ;  /* 0x0000000296a47819 */ /* 0x000fe400000006ff */
[----:B------:R-:W-:Y:S02]  /*67f0*/  MOV R151, UR6 ;  /* 0x0000000600977c02 */ /* 0x000fe40008000f00 */
[-C--:B------:R-:W-:Y:S02]  /*6800*/  IADD3.X R7, PT, PT, R9, R174.reuse, RZ, P0, !PT ;  /* 0x000000ae09077210 */ /* 0x080fe400007fe4ff */
[----:B------:R-:W-:Y:S02]  /*6810*/  LEA R191, R191, R151, 0x1 ;  /* 0x00000097bfbf7211 */ /* 0x000fe400078e08ff */
[-C--:B------:R-:W-:Y:S02]  /*6820*/  IADD3 R4, P0, PT, R6, R173.reuse, RZ ;  /* 0x000000ad06047210 */ /* 0x080fe40007f1e0ff */
[----:B------:R-:W-:Y:S01]  /*6830*/  SHF.L.U32 R168, R150, 0x5, RZ ;  /* 0x0000000596a87819 */ /* 0x000fe200000006ff */
[----:B------:R-:W-:Y:S01]  /*6840*/  @!PT LDS RZ, [RZ] ;  /* 0x00000000fffff984 */ /* 0x000fe20000000800 */
[----:B------:R-:W-:Y:S01]  /*6850*/  @!PT LDS RZ, [RZ] ;  /* 0x00000000fffff984 */ /* 0x000fe20000000800 */
[----:B------:R-:W-:Y:S01]  /*6860*/  @!PT LDS RZ, [RZ] ;  /* 0x00000000fffff984 */ /* 0x000fe20000000800 */
[----:B------:R1:W-:Y:S01]  /*6870*/  LDGSTS.E.BYPASS.LTC128B.128 [R191+0x5000], desc[UR4][R12.64] ;  /* 0x050000000cbf7fae */ /* 0x0003e2000b981a04 */
[-C--:B------:R-:W-:Y:S02]  /*6880*/  IADD3.X R5, PT, PT, R7, R174.reuse, RZ, P0, !PT ;  /* 0x000000ae07057210 */ /* 0x080fe400007fe4ff */
[-C--:B------:R-:W-:Y:S02]  /*6890*/  IADD3 R10, P0, PT, R4, R173.reuse, RZ ;  /* 0x000000ad040a7210 */ /* 0x080fe40007f1e0ff */
[----:B------:R-:W-:Y:S02]  /*68a0*/  LOP3.LUT R167, R166, 0x8, RZ, 0xc0, !PT ;  /* 0x00000008a6a77812 */ /* 0x000fe400078ec0ff */
[-C--:B------:R-:W-:Y:S01]  /*68b0*/  IADD3.X R11, PT, PT, R5, R174.reuse, RZ, P0, !PT ;  /* 0x000000ae050b7210 */ /* 0x080fe200007fe4ff */
[----:B------:R2:W-:Y:S01]  /*68c0*/  LDGSTS.E.BYPASS.LTC128B.128 [R191+0x5800], desc[UR4][R8.64] ;  /* 0x0580000008bf7fae */ /* 0x0005e2000b981a04 */
[-C--:B------:R-:W-:Y:S02]  /*68d0*/  IADD3 R14, P0, PT, R10, R173.reuse, RZ ;  /* 0x000000ad0a0e7210 */ /* 0x080fe40007f1e0ff */
[----:B------:R-:W-:Y:S02]  /*68e0*/  LOP3.LUT R0, R164, 0x18, RZ, 0xc0, !PT ;  /* 0x00000018a4007812 */ /* 0x000fe400078ec0ff */
[----:B------:R-:W-:Y:S02]  /*68f0*/  IADD3.X R15, PT, PT, R11, R174, RZ, P0, !PT ;  /* 0x000000ae0b0f7210 */ /* 0x000fe400007fe4ff */
[--C-:B------:R-:W-:Y:S01]  /*6900*/  LOP3.LUT R167, R167, 0xc0, R168.reuse, 0xf8, !PT ;  /* 0x000000c0a7a77812 */ /* 0x100fe200078ef8a8 */
[----:B------:R-:W-:Y:S01]  /*6910*/  LDGSTS.E.BYPASS.LTC128B.128 [R191+0x6000], desc[UR4][R6.64] ;  /* 0x0600000006bf7fae */ /* 0x000fe2000b981a04 */
[----:B------:R-:W-:Y:S02]  /*6920*/  IADD3 R188, PT, PT, R188, 0x1, RZ ;  /* 0x00000001bcbc7810 */ /* 0x000fe40007ffe0ff */
[----:B------:R-:W-:Y:S02]  /*6930*/  LOP3.LUT R167, R167, R0, RZ, 0x3c, !PT ;  /* 0x00000000a7a77212 */ /* 0x000fe400078e3cff */
[----:B------:R-:W-:Y:S03]  /*6940*/  ISETP.NE.AND P2, PT, R188, RZ, PT ;  /* 0x000000ffbc00720c */ /* 0x000fe60003f45270 */
[----:B------:R3:W-:Y:S01]  /*6950*/  LDGSTS.E.BYPASS.LTC128B.128 [R191+0x6800], desc[UR4][R4.64] ;  /* 0x0680000004bf7fae */ /* 0x0007e2000b981a04 */
[-C--:B-1----:R-:W-:Y:S04]  /*6960*/  IADD3 R12, P0, PT, R14, R173.reuse, RZ ;  /* 0x000000ad0e0c7210 */ /* 0x082fe80007f1e0ff */
[-C--:B------:R-:W-:Y:S03]  /*6970*/  IADD3.X R13, PT, PT, R15, R174.reuse, RZ, P0, !PT ;  /* 0x000000ae0f0d7210 */ /* 0x080fe600007fe4ff */
[----:B------:R-:W-:Y:S01]  /*6980*/  LDGSTS.E.BYPASS.LTC128B.128 [R191+0x7000], desc[UR4][R10.64] ;  /* 0x070000000abf7fae */ /* 0x000fe2000b981a04 */
[----:B--2---:R-:W-:Y:S04]  /*6990*/  IADD3 R8, P0, PT, R12, R173, RZ ;  /* 0x000000ad0c087210 */ /* 0x004fe80007f1e0ff */
[----:B------:R-:W-:Y:S03]  /*69a0*/  IADD3.X R9, PT, PT, R13, R174, RZ, P0, !PT ;  /* 0x000000ae0d097210 */ /* 0x000fe600007fe4ff */
[----:B------:R-:W-:Y:S01]  /*69b0*/  LDGSTS.E.BYPASS.LTC128B.128 [R191+0x7800], desc[UR4][R14.64] ;  /* 0x078000000ebf7fae */ /* 0x000fe2000b981a04 */
[C---:B------:R-:W-:Y:S07]  /*69c0*/  LOP3.LUT P0, RZ, R150.reuse, 0x4, RZ, 0xc0, !PT ;  /* 0x0000000496ff7812 */ /* 0x040fee000780c0ff */
[----:B------:R-:W-:Y:S01]  /*69d0*/  LDGSTS.E.BYPASS.LTC128B.128 [R191+0x8000], desc[UR4][R12.64] ;  /* 0x080000000cbf7fae */ /* 0x000fe2000b981a04 */
[C---:B---3--:R-:W-:Y:S02]  /*69e0*/  SHF.L.U32 R5, R150.reuse, 0x4, RZ ;  /* 0x0000000496057819 */ /* 0x048fe400000006ff */
[----:B------:R-:W-:Y:S02]  /*69f0*/  LOP3.LUT R4, R150, 0x8, RZ, 0xc0, !PT ;  /* 0x0000000896047812 */ /* 0x000fe400078ec0ff */
[C---:B------:R-:W-:Y:S03]  /*6a00*/  LOP3.LUT R165, R5.reuse, 0x3e00, RZ, 0xc0, !PT ;  /* 0x00003e0005a57812 */ /* 0x040fe600078ec0ff */
[----:B------:R1:W-:Y:S01]  /*6a10*/  LDGSTS.E.BYPASS.LTC128B.128 [R191+0x8800], desc[UR4][R8.64] ;  /* 0x0880000008bf7fae */ /* 0x0003e2000b981a04 */
[----:B------:R-:W-:Y:S02]  /*6a20*/  LOP3.LUT R5, R5, 0x100, RZ, 0xc0, !PT ;  /* 0x0000010005057812 */ /* 0x000fe400078ec0ff */
[--C-:B------:R-:W-:Y:S02]  /*6a30*/  LOP3.LUT R156, R165, 0x20, R168.reuse, 0xf8, !PT ;  /* 0x00000020a59c7812 */ /* 0x100fe400078ef8a8 */
[--C-:B------:R-:W-:Y:S02]  /*6a40*/  LOP3.LUT R4, R4, 0xc0, R168.reuse, 0xf8, !PT ;  /* 0x000000c004047812 */ /* 0x100fe400078ef8a8 */
[--C-:B------:R-:W-:Y:S01]  /*6a50*/  LOP3.LUT R156, R156, 0x100, R168.reuse, 0xf8, !PT ;  /* 0x000001009c9c7812 */ /* 0x100fe200078ef8a8 */
[----:B------:R-:W2:Y:S01]  /*6a60*/  LD.E R181, desc[UR4][R2.64+0x18c] ;  /* 0x00018c0402b57980 */ /* 0x000ea2000c101900 */
[----:B------:R-:W-:Y:S02]  /*6a70*/  LOP3.LUT R5, R5, 0x20, R168, 0xf8, !PT ;  /* 0x0000002005057812 */ /* 0x000fe400078ef8a8 */
[----:B------:R-:W-:Y:S01]  /*6a80*/  LOP3.LUT R156, R156, R167, RZ, 0xfc, !PT ;  /* 0x000000a79c9c7212 */ /* 0x000fe200078efcff */
[----:B------:R-:W0:Y:S01]  /*6a90*/  LDGDEPBAR ;  /* 0x00000000000079af */ /* 0x000e220000000000 */
[----:B------:R-:W-:Y:S02]  /*6aa0*/  LOP3.LUT R4, R5, R4, R0, 0xf6, !PT ;  /* 0x0000000405047212 */ /* 0x000fe400078ef600 */
[-C--:B------:R-:W-:Y:S02]  /*6ab0*/  LEA R156, R156, R151.reuse, 0x1 ;  /* 0x000000979c9c7211 */ /* 0x080fe400078e08ff */
[----:B------:R-:W-:Y:S02]  /*6ac0*/  LEA R152, R4, R151, 0x1 ;  /* 0x0000009704987211 */ /* 0x000fe400078e08ff */
[----:B------:R-:W-:Y:S01]  /*6ad0*/  MOV R0, 0x20 ;  /* 0x0000002000007802 */ /* 0x000fe20000000f00 */
[----:B------:R3:W-:Y:S03]  /*6ae0*/  LDSM.16.M88.4 R128, [R156] ;  /* 0x000000009c80783b */ /* 0x0007e60000000200 */
[----:B------:R-:W-:Y:S05]  /*6af0*/  SEL R0, R0, 0xffffffe0, !P0 ;  /* 0xffffffe000007807 */ /* 0x000fea0004000000 */
[----:B-1----:R-:W1:Y:S08]  /*6b00*/  LDSM.16.M88.4 R8, [R152+0x1000] ;  /* 0x001000009808783b */ /* 0x002e700000000200 */
[----:B------:R-:W4:Y:S01]  /*6b10*/  LDSM.16.M88.4 R16, [R152+0x1400] ;  /* 0x001400009810783b */ /* 0x000f220000000200 */
[C---:B---3--:R-:W-:Y:S07]  /*6b20*/  IADD3 R156, PT, PT, R0.reuse, R156, RZ ;  /* 0x0000009c009c7210 */ /* 0x048fee0007ffe0ff */
[----:B------:R-:W3:Y:S01]  /*6b30*/  LDSM.16.M88.4 R24, [R152+0x1800] ;  /* 0x001800009818783b */ /* 0x000ee20000000200 */
[----:B------:R-:W-:Y:S07]  /*6b40*/  IADD3 R0, PT, PT, R0, R152, RZ ;  /* 0x0000009800007210 */ /* 0x000fee0007ffe0ff */
[----:B------:R-:W5:Y:S08]  /*6b50*/  LDSM.16.M88.4 R32, [R152+0x1c00] ;  /* 0x001c00009820783b */ /* 0x000f700000000200 */
[----:B------:R-:W5:Y:S08]  /*6b60*/  LDSM.16.M88.4 R40, [R152+0x2000] ;  /* 0x002000009828783b */ /* 0x000f700000000200 */
[----:B------:R-:W5:Y:S01]  /*6b70*/  LDSM.16.M88.4 R48, [R152+0x2400] ;  /* 0x002400009830783b */ /* 0x000f620000000200 */
        /* <DEDUP_REMOVED lines=23> */
[----:B------:R-:W5:Y:S01]  /*6cf0*/  LDSM.16.M88.4 R160, [R0+0x1000] ;  /* 0x0010000000a0783b */ /* 0x000f620000000200 */
        /* <DEDUP_REMOVED lines=22> */
[C---:B------:R-:W-:Y:S11]  /*6e60*/  HMMA.16816.F32 R8, R156.reuse, R162, R8 ;  /* 0x000000a29c08723c */ /* 0x040ff60000001808 */
[-C--:B--2---:R-:W-:Y:S01]  /*6e70*/  FMUL.FTZ R6, R6, R181.reuse ;  /* 0x000000b506067220 */ /* 0x084fe20000410000 */
        /* <DEDUP_REMOVED lines=41> */
[-C--:B---3--:R-:W-:Y:S01]  /*7110*/  FMUL.FTZ R16, R18, R181.reuse ;  /* 0x000000b512107220 */ /* 0x088fe20000410000 */
        /* <DEDUP_REMOVED lines=20> */
[C---:B------:R-:W-:Y:S09]  /*7260*/  HMMA.16816.F32 R32, R156.reuse, R10, R32 ;  /* 0x0000000a9c20723c */ /* 0x040ff20000001820 */
[----:B------:R-:W-:Y:S01]  /*7270*/  MUFU.TANH R9, R25 ;  /* 0x0000001900097308 */ /* 0x000fe20000002400 */
[----:B--2---:R1:W-:Y:S01]  /*7280*/  STL [R1+0x24], R4 ;  /* 0x0000240401007387 */ /* 0x0043e20000100800 */
[-C--:B------:R-:W-:Y:S03]  /*7290*/  FMUL.FTZ R17, R19, R181.reuse ;  /* 0x000000b513117220 */ /* 0x080fe60000410000 */
[----:B------:R-:W-:Y:S05]  /*72a0*/  STL [R1+0x8], R5 ;  /* 0x0000080501007387 */ /* 0x000fea0000100800 */
        /* <DEDUP_REMOVED lines=18> */
[----:B------:R-:W-:Y:S01]  /*73d0*/  MUFU.TANH R251, R34 ;  /* 0x0000002200fb7308 */ /* 0x000fe20000002400 */
[----:B------:R-:W-:Y:S09]  /*73e0*/  STL [R1], R9 ;  /* 0x0000000901007387 */ /* 0x000ff20000100800 */
[----:B------:R-:W-:Y:S10]  /*73f0*/  MUFU.TANH R238, R35 ;  /* 0x0000002300ee7308 */ /* 0x000ff40000002400 */
[----:B--2---:R-:W2:Y:S01]  /*7400*/  MUFU.TANH R8, R26 ;  /* 0x0000001a00087308 */ /* 0x004ea20000002400 */
[C---:B-1----:R-:W-:Y:S09]  /*7410*/  HMMA.16816.F32 R36, R156.reuse, R4, R36 ;  /* 0x000000049c24723c */ /* 0x042ff20000001824 */
[----:B------:R-:W1:Y:S01]  /*7420*/  MUFU.TANH R26, R28 ;  /* 0x0000001c001a7308 */ /* 0x000e620000002400 */
[C---:B------:R-:W-:Y:S01]  /*7430*/  HMMA.16816.F32 R40, R156.reuse, R6, R40 ;  /* 0x000000069c28723c */ /* 0x040fe20000001828 */
[----:B------:R-:W-:Y:S08]  /*7440*/  LDSM.16.M88.4 R4, [R0+0x2800] ;  /* 0x002800000004783b */ /* 0x000ff00000000200 */
[----:B--2---:R-:W-:Y:S01]  /*7450*/  STL [R1+0x4], R8 ;  /* 0x0000040801007387 */ /* 0x004fe20000100800 */
        /* <DEDUP_REMOVED lines=303> */
.L_x_2621:
[----:B------:R-:W-:Y:S05]  /*8750*/  BSYNC.RECONVERGENT B0 ;  /* 0x0000000000007941 */ /* 0x000fea0003800200 */
.L_x_2620:
[C---:B------:R-:W-:Y:S01]  /*8760*/  LEA R12, P2, R177.reuse, R180, 0x1 ;  /* 0x000000b4b10c7211 */ /* 0x040fe200078408ff */
[----:B------:R-:W-:Y:S03]  /*8770*/  IMAD.MOV.U32 R181, RZ, RZ, R179 ;  /* 0x000000ffffb57224 */ /* 0x000fe600078e00b3 */
[----:B------:R-:W-:Y:S02]  /*8780*/  LEA.HI.X R13, R177, R179, R178, 0x1, P2 ;  /* 0x000000b3b10d7211 */ /* 0x000fe400010f0cb2 */
[----:B------:R-:W-:Y:S01]  /*8790*/  @!PT LDS RZ, [RZ] ;  /* 0x00000000fffff984 */ /* 0x000fe20000000800 */
[----:B------:R-:W-:Y:S01]  /*87a0*/  @!PT LDS RZ, [RZ] ;  /* 0x00000000fffff984 */ /* 0x000fe20000000800 */
[----:B------:R-:W-:Y:S01]  /*87b0*/  @!PT LDS RZ, [RZ] ;  /* 0x00000000fffff984 */ /* 0x000fe20000000800 */
[----:B------:R-:W-:Y:S01]  /*87c0*/  LDGSTS.E.BYPASS.LTC128B.128 [R191+0x1000], desc[UR4][R180.64] ;  /* 0x01000000b4bf7fae */ /* 0x000fe2000b981a04 */
        /* <DEDUP_REMOVED lines=11> */
[--C-:B------:R-:W-:Y:S05]  /*8880*/  IMAD.X R5, R7, 0x1, R176.reuse, P2 ;  /* 0x0000000107057824 */ /* 0x100fea00010e06b0 */
[----:B------:R4:W-:Y:S01]  /*8890*/  LDGSTS.E.BYPASS.LTC128B.128 [R191+0x3800], desc[UR4][R4.64] ;  /* 0x0380000004bf7fae */ /* 0x0009e2000b981a04 */
[-C--:B--2---:R-:W-:Y:S05]  /*88a0*/  IADD3 R12, P2, PT, R4, R175.reuse, RZ ;  /* 0x000000af040c7210 */ /* 0x084fea0007f5e0ff */
[--C-:B------:R-:W-:Y:S01]  /*88b0*/  IMAD.X R13, R5, 0x1, R176.reuse, P2 ;  /* 0x00000001050d7824 */ /* 0x100fe200010e06b0 */
[----:B---3--:R-:W-:Y:S04]  /*88c0*/  IADD3 R10, P2, PT, R12, R175, RZ ;  /* 0x000000af0c0a7210 */ /* 0x008fe80007f5e0ff */
[----:B------:R4:W-:Y:S01]  /*88d0*/  LDGSTS.E.BYPASS.LTC128B.128 [R191+0x4000], desc[UR4][R12.64] ;  /* 0x040000000cbf7fae */ /* 0x0009e2000b981a04 */
[----:B------:R-:W-:Y:S05]  /*88e0*/  IMAD.X R11, R13, 0x1, R176, P2 ;  /* 0x000000010d0b7824 */ /* 0x000fea00010e06b0 */
[----:B------:R4:W-:Y:S04]  /*88f0*/  LDGSTS.E.BYPASS.LTC128B.128 [R191+0x4800], desc[UR4][R10.64] ;  /* 0x048000000abf7fae */ /* 0x0009e8000b981a04 */
[----:B------:R-:W0:Y:S02]  /*8900*/  LDGDEPBAR ;  /* 0x00000000000079af */ /* 0x000e240000000000 */
.L_x_2619:
[----:B------:R-:W-:Y:S05]  /*8910*/  BSYNC.RECONVERGENT B1 ;  /* 0x0000000000017941 */ /* 0x000fea0003800200 */
.L_x_2618:
[----:B----4-:R-:W2:Y:S01]  /*8920*/  LDL.LU R13, [R1+0x34] ;  /* 0x00003400010d7983 */ /* 0x010ea20000300800 */
[----:B------:R-:W-:Y:S02]  /*8930*/  MOV R44, R21 ;  /* 0x00000015002c7202 */ /* 0x000fe40000000f00 */
[----:B------:R-:W-:Y:S01]  /*8940*/  MOV R45, R26 ;  /* 0x0000001a002d7202 */ /* 0x000fe20000000f00 */
[----:B------:R-:W2:Y:S01]  /*8950*/  LDL.LU R12, [R1+0x30] ;  /* 0x00003000010c7983 */ /* 0x000ea20000300800 */
[----:B------:R-:W-:Y:S02]  /*8960*/  MOV R46, R27 ;  /* 0x0000001b002e7202 */ /* 0x000fe40000000f00 */
[----:B------:R-:W-:Y:S01]  /*8970*/  MOV R124, R20 ;  /* 0x00000014007c7202 */ /* 0x000fe20000000f00 */
[----:B------:R-:W3:Y:S01]  /*8980*/  LDL.LU R29, [R1+0x28] ;  /* 0x00002800011d7983 */ /* 0x000ee20000300800 */
[----:B-1----:R-:W-:Y:S02]  /*8990*/  LOP3.LUT R49, R167, 0x120, R168, 0xf8, !PT ;  /* 0x00000120a7317812 */ /* 0x002fe400078ef8a8 */
[----:B------:R-:W-:Y:S01]  /*89a0*/  IADD3 R190, PT, PT, R190, -0x1, RZ ;  /* 0xffffffffbebe7810 */ /* 0x000fe20007ffe0ff */
[----:B------:R-:W3:Y:S01]  /*89b0*/  LDL.LU R28, [R1+0x2c] ;  /* 0x00002c00011c7983 */ /* 0x000ee20000300800 */
[----:B------:R-:W-:Y:S02]  /*89c0*/  LEA R49, R49, R151, 0x1 ;  /* 0x0000009731317211 */ /* 0x000fe400078e08ff */
[----:B------:R-:W-:Y:S01]  /*89d0*/  IADD3 R189, PT, PT, R189, -0x100, RZ ;  /* 0xffffff00bdbd7810 */ /* 0x000fe20007ffe0ff */
[----:B------:R-:W4:Y:S01]  /*89e0*/  LDL.LU R11, [R1+0x3c] ;  /* 0x00003c00010b7983 */ /* 0x000f220000300800 */
[----:B------:R-:W-:Y:S03]  /*89f0*/  IADD3 R48, PT, PT, R49, 0x5020, RZ ;  /* 0x0000502031307810 */ /* 0x000fe60007ffe0ff */
        /* <DEDUP_REMOVED lines=24> */
[----:B------:R-:W-:Y:S04]  /*8b80*/  FMNMX3.FTZ R6, R6, R107, R106, !PT ;  /* 0x0000006b06067276 */ /* 0x000fe8000781006a */
        /* <DEDUP_REMOVED lines=60> */
[----:B-1----:R-:W-:Y:S04]  /*8f50*/  FMNMX.FTZ R20, R5, R20, !PT ;  /* 0x0000001405147209 */ /* 0x002fe80007810000 */
[----:B------:R-:W-:Y:S01]  /*8f60*/  FSETP.NEU.FTZ.AND P2, PT, R20, -INF , PT ;  /* 0xff8000001400780b */ /* 0x000fe20003f5d000 */
[----:B------:R-:W-:Y:S01]  /*8f70*/  FMUL.FTZ R70, R21, R20 ;  /* 0x0000001415467220 */ /* 0x000fe20000410000 */
[----:B--2---:R-:W-:Y:S01]  /*8f80*/  FMNMX.FTZ R0, R4, R0, !PT ;  /* 0x0000000004007209 */ /* 0x004fe20007810000 */
[----:B------:R-:W-:Y:S01]  /*8f90*/  FADD.FTZ R27, -R20, R148 ;  /* 0x00000094141b7221 */ /* 0x000fe20000010100 */
[----:B------:R-:W-:Y:S02]  /*8fa0*/  IADD3 R4, PT, PT, R49, 0x5000, RZ ;  /* 0x0000500031047810 */ /* 0x000fe40007ffe0ff */
[----:B------:R-:W-:Y:S01]  /*8fb0*/  FSEL R70, R70, RZ, P2 ;  /* 0x000000ff46467208 */ /* 0x000fe20001000000 */
[----:B------:R-:W-:Y:S01]  /*8fc0*/  FMUL.FTZ R68, R21, R0 ;  /* 0x0000000015447220 */ /* 0x000fe20000410000 */
[C---:B------:R-:W-:Y:S01]  /*8fd0*/  FSETP.NEU.FTZ.AND P2, PT, R0.reuse, -INF , PT ;  /* 0xff8000000000780b */ /* 0x040fe20003f5d000 */
[----:B------:R-:W-:Y:S01]  /*8fe0*/  FADD.FTZ R26, -R0, R149 ;  /* 0x00000095001a7221 */ /* 0x000fe20000010100 */
[----:B------:R-:W-:Y:S01]  /*8ff0*/  @P0 IADD3 R48, PT, PT, R4, -0x20, RZ ;  /* 0xffffffe004300810 */ /* 0x000fe20007ffe0ff */
[-CC-:B------:R-:W-:Y:S01]  /*9000*/  FFMA.FTZ R98, R13, R21.reuse, -R70.reuse ;  /* 0x000000150d627223 */ /* 0x180fe20000010846 */
[-CC-:B------:R-:W-:Y:S01]  /*9010*/  FFMA.FTZ R92, R12, R21.reuse, -R70.reuse ;  /* 0x000000150c5c7223 */ /* 0x180fe20000010846 */
[----:B------:R-:W-:Y:S01]  /*9020*/  FSEL R68, R68, RZ, P2 ;  /* 0x000000ff44447208 */ /* 0x000fe20001000000 */
[----:B------:R-:W1:Y:S01]  /*9030*/  LDSM.16.MT88.4 R12, [R49+0x5000] ;  /* 0x00500000310c783b */ /* 0x000e620000004200 */
[-CC-:B------:R-:W-:Y:S01]  /*9040*/  FFMA.FTZ R90, R11, R21.reuse, -R70.reuse ;  /* 0x000000150b5a7223 */ /* 0x180fe20000010846 */
[-C--:B------:R-:W-:Y:S01]  /*9050*/  FFMA.FTZ R91, R10, R21.reuse, -R70 ;  /* 0x000000150a5b7223 */ /* 0x080fe20000010846 */
[----:B------:R-:W-:Y:S01]  /*9060*/  MUFU.EX2 R98, R98 ;  /* 0x0000006200627308 */ /* 0x000fe20000000800 */
[--C-:B------:R-:W-:Y:S01]  /*9070*/  FFMA.FTZ R96, R9, R21, -R68.reuse ;  /* 0x0000001509607223 */ /* 0x100fe20000010844 */
[C---:B------:R-:W-:Y:S01]  /*9080*/  FMUL.FTZ R26, R21.reuse, R26 ;  /* 0x0000001a151a7220 */ /* 0x040fe20000410000 */
[----:B------:R-:W-:Y:S07]  /*9090*/  FMUL.FTZ R27, R21, R27 ;  /* 0x0000001b151b7220 */ /* 0x000fee0000410000 */
[----:B------:R-:W2:Y:S01]  /*90a0*/  MUFU.EX2 R92, R92 ;  /* 0x0000005c005c7308 */ /* 0x000ea20000000800 */
[-CC-:B------:R-:W-:Y:S01]  /*90b0*/  FFMA.FTZ R100, R29, R21.reuse, -R68.reuse ;  /* 0x000000151d647223 */ /* 0x180fe20000010844 */
[-CC-:B------:R-:W-:Y:S01]  /*90c0*/  FFMA.FTZ R94, R28, R21.reuse, -R68.reuse ;  /* 0x000000151c5e7223 */ /* 0x180fe20000010844 */
[-C--:B------:R-:W-:Y:S07]  /*90d0*/  FFMA.FTZ R93, R7, R21.reuse, -R68 ;  /* 0x00000015075d7223 */ /* 0x080fee0000010844 */
[----:B------:R-:W3:Y:S01]  /*90e0*/  MUFU.EX2 R26, R26 ;  /* 0x0000001a001a7308 */ /* 0x000ee20000000800 */
[----:B------:R-:W4:Y:S01]  /*90f0*/  LDSM.16.MT88.4 R32, [R48] ;  /* 0x000000003020783b */ /* 0x000f220000004200 */
[-C--:B------:R-:W-:Y:S01]  /*9100*/  FFMA.FTZ R95, R37, R21.reuse, -R70 ;  /* 0x00000015255f7223 */ /* 0x080fe20000010846 */
[-C--:B------:R-:W-:Y:S07]  /*9110*/  FFMA.FTZ R104, R36, R21.reuse, -R68 ;  /* 0x0000001524687223 */ /* 0x080fee0000010844 */
[----:B------:R-:W5:Y:S01]  /*9120*/  MUFU.EX2 R27, R27 ;  /* 0x0000001b001b7308 */ /* 0x000f620000000800 */
[-C--:B------:R-:W-:Y:S01]  /*9130*/  FFMA.FTZ R101, R8, R21.reuse, -R70 ;  /* 0x0000001508657223 */ /* 0x080fe20000010846 */
[-C--:B------:R-:W-:Y:S01]  /*9140*/  FFMA.FTZ R105, R40, R21.reuse, -R68 ;  /* 0x0000001528697223 */ /* 0x080fe20000010844 */
[-CC-:B------:R-:W-:Y:S07]  /*9150*/  FFMA.FTZ R97, R19, R21.reuse, -R70.reuse ;  /* 0x0000001513617223 */ /* 0x180fee0000010846 */
[----:B------:R-:W-:Y:S01]  /*9160*/  MUFU.EX2 R100, R100 ;  /* 0x0000006400647308 */ /* 0x000fe20000000800 */
[----:B------:R-:W4:Y:S01]  /*9170*/  LDSM.16.MT88.4 R36, [R49+0x5400] ;  /* 0x005400003124783b */ /* 0x000f220000004200 */
[----:B--2---:R-:W-:Y:S01]  /*9180*/  F2FP.F16.F32.PACK_AB R28, R92, R98 ;  /* 0x000000625c1c723e */ /* 0x004fe200000000ff */
[-C--:B------:R-:W-:Y:S07]  /*9190*/  FFMA.FTZ R99, R18, R21.reuse, -R70 ;  /* 0x0000001512637223 */ /* 0x080fee0000010846 */
[----:B------:R-:W2:Y:S01]  /*91a0*/  MUFU.EX2 R94, R94 ;  /* 0x0000005e005e7308 */ /* 0x000ea20000000800 */
[--C-:B------:R-:W-:Y:S01]  /*91b0*/  FFMA.FTZ R103, R16, R21, -R68.reuse ;  /* 0x0000001510677223 */ /* 0x100fe20000010844 */
[C---:B---3--:R-:W-:Y:S01]  /*91c0*/  FMUL.FTZ R6, R26.reuse, R146 ;  /* 0x000000921a067220 */ /* 0x048fe20000410000 */
[C---:B------:R-:W-:Y:S07]  /*91d0*/  FMUL.FTZ R7, R26.reuse, R147 ;  /* 0x000000931a077220 */ /* 0x040fee0000410000 */
[----:B------:R-:W-:Y:S01]  /*91e0*/  MUFU.EX2 R90, R90 ;  /* 0x0000005a005a7308 */ /* 0x000fe20000000800 */
[C---:B------:R-:W-:Y:S01]  /*91f0*/  FMUL.FTZ R10, R26.reuse, R142 ;  /* 0x0000008e1a0a7220 */ /* 0x040fe20000410000 */
[C---:B-----5:R-:W-:Y:S01]  /*9200*/  FMUL.FTZ R4, R27.reuse, R144 ;  /* 0x000000901b047220 */ /* 0x060fe20000410000 */
[C---:B------:R-:W-:Y:S07]  /*9210*/  FMUL.FTZ R5, R27.reuse, R145 ;  /* 0x000000911b057220 */ /* 0x040fee0000410000 */
[----:B------:R-:W3:Y:S01]  /*9220*/  MUFU.EX2 R91, R91 ;  /* 0x0000005b005b7308 */ /* 0x000ee20000000800 */
[----:B------:R-:W-:Y:S01]  /*9230*/  FMUL.FTZ R11, R26, R143 ;  /* 0x0000008f1a0b7220 */ /* 0x000fe20000410000 */
[C---:B------:R-:W-:Y:S01]  /*9240*/  FMUL.FTZ R8, R27.reuse, R140 ;  /* 0x0000008c1b087220 */ /* 0x040fe20000410000 */
[----:B------:R-:W-:Y:S07]  /*9250*/  FMUL.FTZ R9, R27, R141 ;  /* 0x0000008d1b097220 */ /* 0x000fee0000410000 */
[----:B------:R-:W-:Y:S01]  /*9260*/  MUFU.EX2 R96, R96 ;  /* 0x0000006000607308 */ /* 0x000fe20000000800 */
[----:B------:R-:W-:Y:S01]  /*9270*/  FFMA.FTZ R102, R17, R21, -R68 ;  /* 0x0000001511667223 */ /* 0x000fe20000010844 */
[----:B--2---:R-:W-:Y:S01]  /*9280*/  F2FP.F16.F32.PACK_AB R29, R94, R100 ;  /* 0x000000645e1d723e */ /* 0x004fe200000000ff */
[----:B------:R-:W2:Y:S07]  /*9290*/  LDSM.16.MT88.4 R40, [R48+0x400] ;  /* 0x000400003028783b */ /* 0x000eae0000004200 */
[----:B------:R-:W5:Y:S01]  /*92a0*/  MUFU.EX2 R93, R93 ;  /* 0x0000005d005d7308 */ /* 0x000f620000000800 */
[C---:B------:R-:W-:Y:S01]  /*92b0*/  FMUL.FTZ R18, R26.reuse, R134 ;  /* 0x000000861a127220 */ /* 0x040fe20000410000 */
[----:B------:R-:W-:Y:S01]  /*92c0*/  FMUL.FTZ R19, R26, R135 ;  /* 0x000000871a137220 */ /* 0x000fe20000410000 */
[C---:B------:R-:W-:Y:S07]  /*92d0*/  FMUL.FTZ R16, R27.reuse, R132 ;  /* 0x000000841b107220 */ /* 0x040fee0000410000 */
[----:B------:R-:W-:Y:S01]  /*92e0*/  MUFU.EX2 R101, R101 ;  /* 0x0000006500657308 */ /* 0x000fe20000000800 */
[----:B------:R-:W-:Y:S01]  /*92f0*/  FMUL.FTZ R17, R27, R133 ;  /* 0x000000851b117220 */ /* 0x000fe20000410000 */
[----:B---3--:R-:W-:Y:S01]  /*9300*/  F2FP.F16.F32.PACK_AB R30, R91, R90 ;  /* 0x0000005a5b1e723e */ /* 0x008fe200000000ff */
[-C--:B------:R-:W-:Y:S07]  /*9310*/  FFMA.FTZ R111, R109, R21.reuse, -R70 ;  /* 0x000000156d6f7223 */ /* 0x080fee0000010846 */
[----:B------:R-:W3:Y:S01]  /*9320*/  MUFU.EX2 R95, R95 ;  /* 0x0000005f005f7308 */ /* 0x000ee20000000800 */
[-CC-:B------:R-:W-:Y:S01]  /*9330*/  FFMA.FTZ R114, R47, R21.reuse, -R68.reuse ;  /* 0x000000152f727223 */ /* 0x180fe20000010844 */
[-C--:B------:R-:W-:Y:S01]  /*9340*/  FFMA.FTZ R109, R46, R21.reuse, -R68 ;  /* 0x000000152e6d7223 */ /* 0x080fe20000010844 */
[-CC-:B------:R-:W-:Y:S07]  /*9350*/  FFMA.FTZ R107, R107, R21.reuse, -R70.reuse ;  /* 0x000000156b6b7223 */ /* 0x180fee0000010846 */
[----:B------:R-:W-:Y:S01]  /*9360*/  MUFU.EX2 R104, R104 ;  /* 0x0000006800687308 */ /* 0x000fe20000000800 */
[-CC-:B------:R-:W-:Y:S01]  /*9370*/  FFMA.FTZ R106, R106, R21.reuse, -R70.reuse ;  /* 0x000000156a6a7223 */ /* 0x180fe20000010846 */
[----:B-----5:R-:W-:Y:S01]  /*9380*/  F2FP.F16.F32.PACK_AB R31, R93, R96 ;  /* 0x000000605d1f723e */ /* 0x020fe200000000ff */
[----:B------:R-:W-:Y:S01]  /*9390*/  LDSM.16.MT88.4 R140, [R49+0x8c00] ;  /* 0x008c0000318c783b */ /* 0x000fe20000004200 */
[-CC-:B------:R-:W-:Y:S01]  /*93a0*/  FFMA.FTZ R118, R45, R21.reuse, -R70.reuse ;  /* 0x000000152d767223 */ /* 0x180fe20000010846 */
[-CC-:B------:R-:W-:Y:S01]  /*93b0*/  FFMA.FTZ R113, R44, R21.reuse, -R70.reuse ;  /* 0x000000152c717223 */ /* 0x180fe20000010846 */
[-CC-:B------:R-:W-:Y:S01]  /*93c0*/  FFMA.FTZ R83, R83, R21.reuse, -R70.reuse ;  /* 0x0000001553537223 */ /* 0x180fe20000010846 */
[-CC-:B------:R-:W-:Y:S01]  /*93d0*/  FFMA.FTZ R79, R79, R21.reuse, -R70.reuse ;  /* 0x000000154f4f7223 */ /* 0x180fe20000010846 */
[--C-:B------:R-:W-:Y:S01]  /*93e0*/  FFMA.FTZ R75, R75, R21, -R70.reuse ;  /* 0x000000154b4b7223 */ /* 0x100fe20000010846 */
[C---:B-1----:R-:W-:Y:S01]  /*93f0*/  HMMA.16816.F32 R4, R28.reuse, R12, R4 ;  /* 0x0000000c1c04723c */ /* 0x042fe20000001804 */
[----:B------:R-:W-:Y:S01]  /*9400*/  MUFU.EX2 R118, R118 ;  /* 0x0000007600767308 */ /* 0x000fe20000000800 */
[----:B------:R-:W-:Y:S03]  /*9410*/  LDSM.16.MT88.4 R44, [R49+0x6000] ;  /* 0x00600000312c783b */ /* 0x000fe60000004200 */
[C---:B------:R-:W-:Y:S01]  /*9420*/  FMUL.FTZ R12, R27.reuse, R136 ;  /* 0x000000881b0c7220 */ /* 0x040fe20000410000 */
[----:B------:R-:W-:Y:S01]  /*9430*/  FMUL.FTZ R13, R27, R137 ;  /* 0x000000891b0d7220 */ /* 0x000fe20000410000 */
[--C-:B------:R-:W-:Y:S01]  /*9440*/  FFMA.FTZ R64, R64, R21, -R70.reuse ;  /* 0x0000001540407223 */ /* 0x100fe20000010846 */
[C---:B------:R-:W-:Y:S03]  /*9450*/  HMMA.16816.F32 R8, R28.reuse, R14, R8 ;  /* 0x0000000e1c08723c */ /* 0x040fe60000001808 */
[----:B------:R-:W1:Y:S01]  /*9460*/  MUFU.EX2 R105, R105 ;  /* 0x0000006900697308 */ /* 0x000e620000000800 */
[C---:B------:R-:W-:Y:S01]  /*9470*/  FMUL.FTZ R14, R26.reuse, R138 ;  /* 0x0000008a1a0e7220 */ /* 0x040fe20000410000 */
[----:B------:R-:W-:Y:S08]  /*9480*/  FMUL.FTZ R15, R26, R139 ;  /* 0x0000008b1a0f7220 */ /* 0x000ff00000410000 */
[----:B------:R-:W-:Y:S01]  /*9490*/  MUFU.EX2 R97, R97 ;  /* 0x0000006100617308 */ /* 0x000fe20000000800 */
[-CC-:B------:R-:W-:Y:S01]  /*94a0*/  FFMA.FTZ R60, R60, R21.reuse, -R70.reuse ;  /* 0x000000153c3c7223 */ /* 0x180fe20000010846 */
[-CC-:B------:R-:W-:Y:S01]  /*94b0*/  FFMA.FTZ R236, R236, R21.reuse, -R70.reuse ;  /* 0x00000015ecec7223 */ /* 0x180fe20000010846 */
[-CC-:B------:R-:W-:Y:S07]  /*94c0*/  FFMA.FTZ R237, R237, R21.reuse, -R70.reuse ;  /* 0x00000015eded7223 */ /* 0x180fee0000010846 */
[----:B------:R-:W5:Y:S01]  /*94d0*/  MUFU.EX2 R99, R99 ;  /* 0x0000006300637308 */ /* 0x000f620000000800 */
[-C--:B------:R-:W-:Y:S01]  /*94e0*/  FFMA.FTZ R152, R152, R21.reuse, -R70 ;  /* 0x0000001598987223 */ /* 0x080fe20000010846 */
[C---:B----4-:R-:W-:Y:S08]  /*94f0*/  HMMA.16816.F32 R12, R28.reuse, R32, R12 ;  /* 0x000000201c0c723c */ /* 0x050ff0000000180c */
[----:B------:R-:W-:Y:S01]  /*9500*/  MUFU.EX2 R103, R103 ;  /* 0x0000006700677308 */ /* 0x000fe20000000800 */
[-C--:B------:R-:W-:Y:S01]  /*9510*/  FFMA.FTZ R63, R63, R21.reuse, -R68 ;  /* 0x000000153f3f7223 */ /* 0x080fe20000010844 */
[-C--:B------:R-:W-:Y:S01]  /*9520*/  FFMA.FTZ R67, R67, R21.reuse, -R70 ;  /* 0x0000001543437223 */ /* 0x080fe20000010846 */
[-CC-:B------:R-:W-:Y:S07]  /*9530*/  FFMA.FTZ R110, R245, R21.reuse, -R68.reuse ;  /* 0x00000015f56e7223 */ /* 0x180fee0000010844 */
[----:B------:R-:W4:Y:S01]  /*9540*/  MUFU.EX2 R102, R102 ;  /* 0x0000006600667308 */ /* 0x000f220000000800 */
[----:B------:R-:W-:Y:S01]  /*9550*/  FFMA.FTZ R112, R249, R21, -R68 ;  /* 0x00000015f9707223 */ /* 0x000fe20000010844 */
[----:B------:R-:W-:Y:S01]  /*9560*/  HMMA.16816.F32 R16, R28, R34, R16 ;  /* 0x000000221c10723c */ /* 0x000fe20000001810 */
[----:B------:R-:W2:Y:S07]  /*9570*/  LDSM.16.MT88.4 R32, [R49+0x5800] ;  /* 0x005800003120783b */ /* 0x000eae0000004200 */
[----:B------:R-:W-:Y:S01]  /*9580*/  MUFU.EX2 R107, R107 ;  /* 0x0000006b006b7308 */ /* 0x000fe20000000800 */
[----:B---3--:R-:W-:Y:S01]  /*9590*/  F2FP.F16.F32.PACK_AB R28, R95, R101 ;  /* 0x000000655f1c723e */ /* 0x008fe200000000ff */
[----:B------:R-:W-:Y:S01]  /*95a0*/  FFMA.FTZ R108, R108, R21, -R70 ;  /* 0x000000156c6c7223 */ /* 0x000fe20000010846 */
[----:B-1----:R-:W-:Y:S07]  /*95b0*/  F2FP.F16.F32.PACK_AB R29, R105, R104 ;  /* 0x00000068691d723e */ /* 0x002fee00000000ff */
[----:B------:R-:W1:Y:S01]  /*95c0*/  MUFU.EX2 R106, R106 ;  /* 0x0000006a006a7308 */ /* 0x000e620000000800 */
[----:B-----5:R-:W-:Y:S01]  /*95d0*/  F2FP.F16.F32.PACK_AB R30, R99, R97 ;  /* 0x00000061631e723e */ /* 0x020fe200000000ff */
[-CC-:B------:R-:W-:Y:S01]  /*95e0*/  FFMA.FTZ R119, R244, R21.reuse, -R68.reuse ;  /* 0x00000015f4777223 */ /* 0x180fe20000010844 */
[-C--:B------:R-:W-:Y:S07]  /*95f0*/  FFMA.FTZ R123, R248, R21.reuse, -R68 ;  /* 0x00000015f87b7223 */ /* 0x080fee0000010844 */
[----:B------:R-:W-:Y:S01]  /*9600*/  MUFU.EX2 R110, R110 ;  /* 0x0000006e006e7308 */ /* 0x000fe20000000800 */
[--C-:B------:R-:W-:Y:S01]  /*9610*/  FFMA.FTZ R120, R243, R21, -R70.reuse ;  /* 0x00000015f3787223 */ /* 0x100fe20000010846 */
[----:B----4-:R-:W-:Y:S01]  /*9620*/  F2FP.F16.F32.PACK_AB R31, R102, R103 ;  /* 0x00000067661f723e */ /* 0x010fe200000000ff */
[-C--:B------:R-:W-:Y:S07]  /*9630*/  FFMA.FTZ R116, R247, R21.reuse, -R70 ;  /* 0x00000015f7747223 */ /* 0x080fee0000010846 */
[----:B------:R-:W-:Y:S01]  /*9640*/  MUFU.EX2 R63, R63 ;  /* 0x0000003f003f7308 */ /* 0x000fe20000000800 */
[-CC-:B------:R-:W-:Y:S01]  /*9650*/  FFMA.FTZ R127, R251, R21.reuse, -R68.reuse ;  /* 0x00000015fb7f7223 */ /* 0x180fe20000010844 */
[-C--:B------:R-:W-:Y:S01]  /*9660*/  FFMA.FTZ R121, R238, R21.reuse, -R68 ;  /* 0x00000015ee797223 */ /* 0x080fe20000010844 */
[-CC-:B------:R-:W-:Y:S07]  /*9670*/  FFMA.FTZ R125, R124, R21.reuse, -R70.reuse ;  /* 0x000000157c7d7223 */ /* 0x180fee0000010846 */
[----:B------:R-:W3:Y:S01]  /*9680*/  MUFU.EX2 R112, R112 ;  /* 0x0000007000707308 */ /* 0x000ee20000000800 */
[C---:B------:R-:W-:Y:S09]  /*9690*/  HMMA.16816.F32 R4, R28.reuse, R36, R4 ;  /* 0x000000241c04723c */ /* 0x040ff20000001804 */
[----:B------:R-:W-:Y:S01]  /*96a0*/  MUFU.EX2 R111, R111 ;  /* 0x0000006f006f7308 */ /* 0x000fe20000000800 */
[-CC-:B------:R-:W-:Y:S01]  /*96b0*/  FFMA.FTZ R117, R250, R21.reuse, -R70.reuse ;  /* 0x00000015fa757223 */ /* 0x180fe20000010846 */
[-C--:B------:R-:W-:Y:S01]  /*96c0*/  FFMA.FTZ R115, R252, R21.reuse, -R70 ;  /* 0x00000015fc737223 */ /* 0x080fe20000010846 */
[-CC-:B------:R-:W-:Y:S07]  /*96d0*/  FFMA.FTZ R129, R242, R21.reuse, -R68.reuse ;  /* 0x00000015f2817223 */ /* 0x180fee0000010844 */
[----:B------:R-:W4:Y:S01]  /*96e0*/  MUFU.EX2 R108, R108 ;  /* 0x0000006c006c7308 */ /* 0x000f220000000800 */
[C---:B------:R-:W-:Y:S01]  /*96f0*/  HMMA.16816.F32 R8, R28.reuse, R38, R8 ;  /* 0x000000261c08723c */ /* 0x040fe20000001808 */
[----:B------:R-:W5:Y:S08]  /*9700*/  LDSM.16.MT88.4 R36, [R48+0x800] ;  /* 0x000800003024783b */ /* 0x000f700000004200 */
[----:B------:R-:W-:Y:S01]  /*9710*/  MUFU.EX2 R114, R114 ;  /* 0x0000007200727308 */ /* 0x000fe20000000800 */
[-C--:B------:R-:W-:Y:S01]  /*9720*/  FFMA.FTZ R122, R239, R21.reuse, -R68 ;  /* 0x00000015ef7a7223 */ /* 0x080fe20000010844 */
[-C--:B------:R-:W-:Y:S01]  /*9730*/  FFMA.FTZ R124, R246, R21.reuse, -R70 ;  /* 0x00000015f67c7223 */ /* 0x080fe20000010846 */
[-CC-:B------:R-:W-:Y:S07]  /*9740*/  FFMA.FTZ R126, R240, R21.reuse, -R68.reuse ;  /* 0x00000015f07e7223 */ /* 0x180fee0000010844 */
[----:B------:R-:W4:Y:S01]  /*9750*/  MUFU.EX2 R109, R109 ;  /* 0x0000006d006d7308 */ /* 0x000f220000000800 */
[C---:B--2---:R-:W-:Y:S09]  /*9760*/  HMMA.16816.F32 R12, R28.reuse, R40, R12 ;  /* 0x000000281c0c723c */ /* 0x044ff2000000180c */
[----:B------:R-:W2:Y:S01]  /*9770*/  MUFU.EX2 R113, R113 ;  /* 0x0000007100717308 */ /* 0x000ea20000000800 */
[-C--:B------:R-:W-:Y:S01]  /*9780*/  FFMA.FTZ R128, R241, R21.reuse, -R68 ;  /* 0x00000015f1807223 */ /* 0x080fe20000010844 */
[-C--:B------:R-:W-:Y:S01]  /*9790*/  FFMA.FTZ R130, R234, R21.reuse, -R70 ;  /* 0x00000015ea827223 */ /* 0x080fe20000010846 */
[--C-:B------:R-:W-:Y:S07]  /*97a0*/  FFMA.FTZ R133, R225, R21, -R68.reuse ;  /* 0x00000015e1857223 */ /* 0x100fee0000010844 */
[----:B------:R-:W-:Y:S01]  /*97b0*/  MUFU.EX2 R119, R119 ;  /* 0x0000007700777308 */ /* 0x000fe20000000800 */
[----:B------:R-:W-:Y:S01]  /*97c0*/  HMMA.16816.F32 R16, R28, R42, R16 ;  /* 0x0000002a1c10723c */ /* 0x000fe20000001810 */
[----:B------:R-:W2:Y:S02]  /*97d0*/  LDSM.16.MT88.4 R40, [R49+0x5c00] ;  /* 0x005c00003128783b */ /* 0x000ea40000004200 */
[----:B-1----:R-:W-:Y:S06]  /*97e0*/  F2FP.F16.F32.PACK_AB R28, R106, R107 ;  /* 0x0000006b6a1c723e */ /* 0x002fec00000000ff */
[----:B------:R-:W1:Y:S01]  /*97f0*/  MUFU.EX2 R123, R123 ;  /* 0x0000007b007b7308 */ /* 0x000e620000000800 */
[----:B---3--:R-:W-:Y:S01]  /*9800*/  F2FP.F16.F32.PACK_AB R29, R112, R110 ;  /* 0x0000006e701d723e */ /* 0x008fe200000000ff */
[--C-:B------:R-:W-:Y:S01]  /*9810*/  FFMA.FTZ R131, R228, R21, -R68.reuse ;  /* 0x00000015e4837223 */ /* 0x100fe20000010844 */
[----:B----4-:R-:W-:Y:S07]  /*9820*/  F2FP.F16.F32.PACK_AB R30, R108, R111 ;  /* 0x0000006f6c1e723e */ /* 0x010fee00000000ff */
[----:B------:R-:W-:Y:S01]  /*9830*/  MUFU.EX2 R120, R120 ;  /* 0x0000007800787308 */ /* 0x000fe20000000800 */
[----:B------:R-:W-:Y:S01]  /*9840*/  F2FP.F16.F32.PACK_AB R31, R109, R114 ;  /* 0x000000726d1f723e */ /* 0x000fe200000000ff */
[----:B------:R-:W-:Y:S01]  /*9850*/  FFMA.FTZ R132, R233, R21, -R68 ;  /* 0x00000015e9847223 */ /* 0x000fe20000010844 */
[----:B------:R-:W-:Y:S07]  /*9860*/  FFMA.FTZ R98, R27, R199, R98 ;  /* 0x000000c71b627223 */ /* 0x000fee0000010062 */
[----:B------:R-:W3:Y:S01]  /*9870*/  MUFU.EX2 R116, R116 ;  /* 0x0000007400747308 */ /* 0x000ee20000000800 */
[-C--:B------:R-:W-:Y:S01]  /*9880*/  FFMA.FTZ R27, R224, R21.reuse, -R70 ;  /* 0x00000015e01b7223 */ /* 0x080fe20000010846 */
[----:B------:R-:W-:Y:S01]  /*9890*/  FFMA.FTZ R100, R26, R198, R100 ;  /* 0x000000c61a647223 */ /* 0x000fe20000010064 */
[-CC-:B------:R-:W-:Y:S01]  /*98a0*/  FFMA.FTZ R26, R226, R21.reuse, -R70.reuse ;  /* 0x00000015e21a7223 */ /* 0x180fe20000010846 */
[C---:B------:R-:W-:Y:S06]  /*98b0*/  HMMA.16816.F32 R4, R28.reuse, R32, R4 ;  /* 0x000000201c04723c */ /* 0x040fec0000001804 */
[----:B------:R-:W-:Y:S01]  /*98c0*/  MUFU.EX2 R127, R127 ;  /* 0x0000007f007f7308 */ /* 0x000fe20000000800 */
[-CC-:B------:R-:W-:Y:S01]  /*98d0*/  FFMA.FTZ R135, R232, R21.reuse, -R70.reuse ;  /* 0x00000015e8877223 */ /* 0x180fe20000010846 */
[-C--:B------:R-:W-:Y:S08]  /*98e0*/  FFMA.FTZ R134, R229, R21.reuse, -R70 ;  /* 0x00000015e5867223 */ /* 0x080ff00000010846 */
[----:B------:R-:W-:Y:S01]  /*98f0*/  MUFU.EX2 R27, R27 ;  /* 0x0000001b001b7308 */ /* 0x000fe20000000800 */
[-CC-:B------:R-:W-:Y:S01]  /*9900*/  FFMA.FTZ R136, R230, R21.reuse, -R68.reuse ;  /* 0x00000015e6887223 */ /* 0x180fe20000010844 */
[-CC-:B------:R-:W-:Y:S01]  /*9910*/  FFMA.FTZ R137, R227, R21.reuse, -R68.reuse ;  /* 0x00000015e3897223 */ /* 0x180fe20000010844 */
[C---:B------:R-:W-:Y:S01]  /*9920*/  HMMA.16816.F32 R8, R28.reuse, R34, R8 ;  /* 0x000000221c08723c */ /* 0x040fe20000001808 */
[----:B------:R-:W4:Y:S06]  /*9930*/  LDSM.16.MT88.4 R32, [R48+0xc00] ;  /* 0x000c00003020783b */ /* 0x000f2c0000004200 */
[----:B------:R-:W3:Y:S01]  /*9940*/  MUFU.EX2 R121, R121 ;  /* 0x0000007900797308 */ /* 0x000ee20000000800 */
[-CC-:B------:R-:W-:Y:S01]  /*9950*/  FFMA.FTZ R222, R222, R21.reuse, -R68.reuse ;  /* 0x00000015dede7223 */ /* 0x180fe20000010844 */
[-CC-:B------:R-:W-:Y:S01]  /*9960*/  FFMA.FTZ R223, R223, R21.reuse, -R68.reuse ;  /* 0x00000015dfdf7223 */ /* 0x180fe20000010844 */
[-CC-:B------:R-:W-:Y:S07]  /*9970*/  FFMA.FTZ R88, R88, R21.reuse, -R68.reuse ;  /* 0x0000001558587223 */ /* 0x180fee0000010844 */
[----:B------:R-:W-:Y:S01]  /*9980*/  MUFU.EX2 R26, R26 ;  /* 0x0000001a001a7308 */ /* 0x000fe20000000800 */
[-CC-:B------:R-:W-:Y:S01]  /*9990*/  FFMA.FTZ R89, R89, R21.reuse, -R68.reuse ;  /* 0x0000001559597223 */ /* 0x180fe20000010844 */
[C---:B-----5:R-:W-:Y:S08]  /*99a0*/  HMMA.16816.F32 R12, R28.reuse, R36, R12 ;  /* 0x000000241c0c723c */ /* 0x060ff0000000180c */
[----:B------:R-:W-:Y:S01]  /*99b0*/  MUFU.EX2 R117, R117 ;  /* 0x0000007500757308 */ /* 0x000fe20000000800 */
        /* <DEDUP_REMOVED lines=8> */
[----:B--2---:R-:W-:Y:S01]  /*9a40*/  F2FP.F16.F32.PACK_AB R28, R113, R118 ;  /* 0x00000076711c723e */ /* 0x004fe200000000ff */
[----:B------:R-:W-:Y:S01]  /*9a50*/  FADD.FTZ R98, R92, R98 ;  /* 0x000000625c627221 */ /* 0x000fe20000010000 */
[----:B-1----:R-:W-:Y:S07]  /*9a60*/  F2FP.F16.F32.PACK_AB R29, R123, R119 ;  /* 0x000000777b1d723e */ /* 0x002fee00000000ff */
[----:B------:R-:W1:Y:S01]  /*9a70*/  MUFU.EX2 R122, R122 ;  /* 0x0000007a007a7308 */ /* 0x000e620000000800 */
[----:B---3--:R-:W-:Y:S01]  /*9a80*/  F2FP.F16.F32.PACK_AB R30, R116, R120 ;  /* 0x00000078741e723e */ /* 0x008fe200000000ff */
[----:B------:R-:W-:Y:S01]  /*9a90*/  FADD.FTZ R92, R90, R98 ;  /* 0x000000625a5c7221 */ /* 0x000fe20000010000 */
[----:B------:R-:W-:Y:S07]  /*9aa0*/  F2FP.F16.F32.PACK_AB R31, R121, R127 ;  /* 0x0000007f791f723e */ /* 0x000fee00000000ff */
[----:B------:R-:W-:Y:S01]  /*9ab0*/  MUFU.EX2 R125, R125 ;  /* 0x0000007d007d7308 */ /* 0x000fe20000000800 */
[-C--:B------:R-:W-:Y:S01]  /*9ac0*/  FFMA.FTZ R98, R220, R21.reuse, -R68 ;  /* 0x00000015dc627223 */ /* 0x080fe20000010844 */
[----:B------:R-:W-:Y:S01]  /*9ad0*/  FADD.FTZ R92, R91, R92 ;  /* 0x0000005c5b5c7221 */ /* 0x000fe20000010000 */
[-C--:B------:R-:W-:Y:S07]  /*9ae0*/  FFMA.FTZ R76, R76, R21.reuse, -R68 ;  /* 0x000000154c4c7223 */ /* 0x080fee0000010844 */
[----:B------:R-:W2:Y:S01]  /*9af0*/  MUFU.EX2 R124, R124 ;  /* 0x0000007c007c7308 */ /* 0x000ea20000000800 */
[-C--:B------:R-:W-:Y:S01]  /*9b00*/  FFMA.FTZ R74, R74, R21.reuse, -R70 ;  /* 0x000000154a4a7223 */ /* 0x080fe20000010846 */
[C---:B------:R-:W-:Y:S08]  /*9b10*/  HMMA.16816.F32 R4, R28.reuse, R40, R4 ;  /* 0x000000281c04723c */ /* 0x040ff00000001804 */
[----:B------:R-:W-:Y:S01]  /*9b20*/  MUFU.EX2 R126, R126 ;  /* 0x0000007e007e7308 */ /* 0x000fe20000000800 */
[-C--:B------:R-:W-:Y:S01]  /*9b30*/  FFMA.FTZ R73, R73, R21.reuse, -R68 ;  /* 0x0000001549497223 */ /* 0x080fe20000010844 */
[----:B------:R-:W-:Y:S01]  /*9b40*/  FADD.FTZ R100, R94, R100 ;  /* 0x000000645e647221 */ /* 0x000fe20000010000 */
[-C--:B------:R-:W-:Y:S07]  /*9b50*/  FFMA.FTZ R94, R217, R21.reuse, -R70 ;  /* 0x00000015d95e7223 */ /* 0x080fee0000010846 */
[----:B------:R-:W3:Y:S01]  /*9b60*/  MUFU.EX2 R128, R128 ;  /* 0x0000008000807308 */ /* 0x000ee20000000800 */
        /* <DEDUP_REMOVED lines=9> */
[C---:B----4-:R-:W-:Y:S08]  /*9c00*/  HMMA.16816.F32 R12, R28.reuse, R32, R12 ;  /* 0x000000201c0c723c */ /* 0x050ff0000000180c */
[----:B------:R-:W-:Y:S01]  /*9c10*/  MUFU.EX2 R131, R131 ;  /* 0x0000008300837308 */ /* 0x000fe20000000800 */
[-C--:B------:R-:W-:Y:S01]  /*9c20*/  FFMA.FTZ R95, R216, R21.reuse, -R70 ;  /* 0x00000015d85f7223 */ /* 0x080fe20000010846 */
[----:B------:R-:W-:Y:S01]  /*9c30*/  FADD.FTZ R96, R93, R96 ;  /* 0x000000605d607221 */ /* 0x000fe20000010000 */
[----:B------:R-:W-:Y:S07]  /*9c40*/  FFMA.FTZ R93, R221, R21, -R70 ;  /* 0x00000015dd5d7223 */ /* 0x000fee0000010846 */
[----:B------:R-:W-:Y:S01]  /*9c50*/  MUFU.EX2 R132, R132 ;  /* 0x0000008400847308 */ /* 0x000fe20000000800 */
[----:B------:R-:W-:Y:S01]  /*9c60*/  FADD.FTZ R101, R97, R101 ;  /* 0x0000006561657221 */ /* 0x000fe20000010000 */
[----:B------:R-:W-:Y:S01]  /*9c70*/  HMMA.16816.F32 R16, R28, R34, R16 ;  /* 0x000000221c10723c */ /* 0x000fe20000001810 */
[----:B------:R-:W4:Y:S07]  /*9c80*/  LDSM.16.MT88.4 R32, [R49+0x6400] ;  /* 0x006400003120783b */ /* 0x000f2e0000004200 */
[----:B------:R-:W-:Y:S01]  /*9c90*/  MUFU.EX2 R135, R135 ;  /* 0x0000008700877308 */ /* 0x000fe20000000800 */
[----:B-----5:R-:W-:Y:S01]  /*9ca0*/  F2FP.F16.F32.PACK_AB R28, R115, R117 ;  /* 0x00000075731c723e */ /* 0x020fe200000000ff */
[----:B------:R-:W-:Y:S01]  /*9cb0*/  FADD.FTZ R96, R104, R96 ;  /* 0x0000006068607221 */ /* 0x000fe20000010000 */
[----:B-1----:R-:W-:Y:S07]  /*9cc0*/  F2FP.F16.F32.PACK_AB R29, R122, R129 ;  /* 0x000000817a1d723e */ /* 0x002fee00000000ff */
[----:B------:R-:W-:Y:S01]  /*9cd0*/  MUFU.EX2 R134, R134 ;  /* 0x0000008600867308 */ /* 0x000fe20000000800 */
[----:B--2---:R-:W-:Y:S01]  /*9ce0*/  F2FP.F16.F32.PACK_AB R30, R124, R125 ;  /* 0x0000007d7c1e723e */ /* 0x004fe200000000ff */
[----:B------:R-:W-:Y:S01]  /*9cf0*/  FADD.FTZ R99, R99, R101 ;  /* 0x0000006563637221 */ /* 0x000fe20000010000 */
[----:B---3--:R-:W-:Y:S07]  /*9d00*/  F2FP.F16.F32.PACK_AB R31, R128, R126 ;  /* 0x0000007e801f723e */ /* 0x008fee00000000ff */
        /* <DEDUP_REMOVED lines=18> */
[----:B------:R-:W2:Y:S01]  /*9e30*/  MUFU.EX2 R44, R44 ;  /* 0x0000002c002c7308 */ /* 0x000ea20000000800 */
[----:B------:R-:W-:Y:S01]  /*9e40*/  FADD.FTZ R107, R106, R107 ;  /* 0x0000006b6a6b7221 */ /* 0x000fe20000010000 */
[C---:B------:R-:W-:Y:S08]  /*9e50*/  HMMA.16816.F32 R12, R28.reuse, R36, R12 ;  /* 0x000000241c0c723c */ /* 0x040ff0000000180c */
[----:B------:R-:W3:Y:S01]  /*9e60*/  MUFU.EX2 R46, R46 ;  /* 0x0000002e002e7308 */ /* 0x000ee20000000800 */
[----:B------:R-:W-:Y:S01]  /*9e70*/  FADD.FTZ R111, R111, R107 ;  /* 0x0000006b6f6f7221 */ /* 0x000fe20000010000 */
[-CC-:B------:R-:W-:Y:S01]  /*9e80*/  FFMA.FTZ R106, R206, R21.reuse, -R68.reuse ;  /* 0x00000015ce6a7223 */ /* 0x180fe20000010844 */
        /* <DEDUP_REMOVED lines=10> */
[----:B--2---:R-:W-:Y:S01]  /*9f30*/  F2FP.F16.F32.PACK_AB R30, R44, R47 ;  /* 0x0000002f2c1e723e */ /* 0x004fe200000000ff */
[----:B------:R-:W-:Y:S01]  /*9f40*/  FADD.FTZ R105, R110, R105 ;  /* 0x000000696e697221 */ /* 0x000fe20000010000 */
[----:B---3--:R-:W-:Y:S01]  /*9f50*/  F2FP.F16.F32.PACK_AB R31, R46, R132 ;  /* 0x000000842e1f723e */ /* 0x008fe200000000ff */
[----:B------:R-:W-:Y:S06]  /*9f60*/  FADD.FTZ R111, R118, R111 ;  /* 0x0000006f766f7221 */ /* 0x000fec0000010000 */
[----:B------:R-:W-:Y:S01]  /*9f70*/  MUFU.EX2 R98, R98 ;  /* 0x0000006200627308 */ /* 0x000fe20000000800 */
[-CC-:B------:R-:W-:Y:S01]  /*9f80*/  FFMA.FTZ R102, R213, R21.reuse, -R70.reuse ;  /* 0x00000015d5667223 */ /* 0x180fe20000010846 */
[-CC-:B------:R-:W-:Y:S01]  /*9f90*/  FFMA.FTZ R108, R203, R21.reuse, -R70.reuse ;  /* 0x00000015cb6c7223 */ /* 0x180fe20000010846 */
[-C--:B------:R-:W-:Y:S07]  /*9fa0*/  FFMA.FTZ R110, R200, R21.reuse, -R70 ;  /* 0x00000015c86e7223 */ /* 0x080fee0000010846 */
[----:B------:R-:W2:Y:S01]  /*9fb0*/  MUFU.EX2 R96, R96 ;  /* 0x0000006000607308 */ /* 0x000ea20000000800 */
[C---:B----4-:R-:W-:Y:S09]  /*9fc0*/  HMMA.16816.F32 R4, R28.reuse, R32, R4 ;  /* 0x000000201c04723c */ /* 0x050ff20000001804 */
[----:B------:R-:W-:Y:S01]  /*9fd0*/  MUFU.EX2 R95, R95 ;  /* 0x0000005f005f7308 */ /* 0x000fe20000000800 */
[----:B------:R-:W-:Y:S01]  /*9fe0*/  FADD.FTZ R112, R112, R105 ;  /* 0x0000006970707221 */ /* 0x000fe20000010000 */
[-CC-:B------:R-:W-:Y:S01]  /*9ff0*/  FFMA.FTZ R105, R212, R21.reuse, -R68.reuse ;  /* 0x00000015d4697223 */ /* 0x180fe20000010844 */
[----:B------:R-:W-:Y:S07]  /*a000*/  FADD.FTZ R111, R113, R111 ;  /* 0x0000006f716f7221 */ /* 0x000fee0000010000 */
[----:B------:R-:W3:Y:S01]  /*a010*/  MUFU.EX2 R94, R94 ;  /* 0x0000005e005e7308 */ /* 0x000ee20000000800 */
[C---:B------:R-:W-:Y:S01]  /*a020*/  HMMA.16816.F32 R8, R28.reuse, R34, R8 ;  /* 0x000000221c08723c */ /* 0x040fe20000001808 */
[----:B------:R-:W4:Y:S08]  /*a030*/  LDSM.16.MT88.4 R32, [R48+0x1800] ;  /* 0x001800003020783b */ /* 0x000f300000004200 */
[----:B------:R-:W-:Y:S01]  /*a040*/  MUFU.EX2 R97, R97 ;  /* 0x0000006100617308 */ /* 0x000fe20000000800 */
[-C--:B------:R-:W-:Y:S01]  /*a050*/  FFMA.FTZ R113, R204, R21.reuse, -R68 ;  /* 0x00000015cc717223 */ /* 0x080fe20000010844 */
[----:B------:R-:W-:Y:S01]  /*a060*/  FADD.FTZ R114, R114, R112 ;  /* 0x0000007072727221 */ /* 0x000fe20000010000 */
[-C--:B------:R-:W-:Y:S07]  /*a070*/  FFMA.FTZ R112, R202, R21.reuse, -R68 ;  /* 0x00000015ca707223 */ /* 0x080fee0000010844 */
[----:B------:R-:W3:Y:S01]  /*a080*/  MUFU.EX2 R99, R99 ;  /* 0x0000006300637308 */ /* 0x000ee20000000800 */
[C---:B------:R-:W-:Y:S09]  /*a090*/  HMMA.16816.F32 R12, R28.reuse, R40, R12 ;  /* 0x000000281c0c723c */ /* 0x040ff2000000180c */
[----:B------:R-:W-:Y:S01]  /*a0a0*/  MUFU.EX2 R102, R102 ;  /* 0x0000006600667308 */ /* 0x000fe20000000800 */
[----:B------:R-:W-:Y:S01]  /*a0b0*/  FADD.FTZ R120, R120, R111 ;  /* 0x0000006f78787221 */ /* 0x000fe20000010000 */
[----:B------:R-:W-:Y:S01]  /*a0c0*/  FFMA.FTZ R111, R205, R21, -R70 ;  /* 0x00000015cd6f7223 */ /* 0x000fe20000010846 */
[----:B------:R-:W-:Y:S07]  /*a0d0*/  FADD.FTZ R114, R109, R114 ;  /* 0x000000726d727221 */ /* 0x000fee0000010000 */
[----:B------:R-:W3:Y:S01]  /*a0e0*/  MUFU.EX2 R100, R100 ;  /* 0x0000006400647308 */ /* 0x000ee20000000800 */
[----:B------:R-:W-:Y:S01]  /*a0f0*/  HMMA.16816.F32 R16, R28, R42, R16 ;  /* 0x0000002a1c10723c */ /* 0x000fe20000001810 */
[----:B------:R-:W3:Y:S02]  /*a100*/  LDSM.16.MT88.4 R40, [R49+0x6c00] ;  /* 0x006c00003128783b */ /* 0x000ee40000004200 */
[----:B------:R-:W-:Y:S06]  /*a110*/  F2FP.F16.F32.PACK_AB R28, R134, R135 ;  /* 0x00000087861c723e */ /* 0x000fec00000000ff */
[----:B------:R-:W-:Y:S01]  /*a120*/  MUFU.EX2 R105, R105 ;  /* 0x0000006900697308 */ /* 0x000fe20000000800 */
[----:B------:R-:W-:Y:S01]  /*a130*/  F2FP.F16.F32.PACK_AB R29, R137, R136 ;  /* 0x00000088891d723e */ /* 0x000fe200000000ff */
[----:B------:R-:W-:Y:S01]  /*a140*/  FADD.FTZ R116, R116, R120 ;  /* 0x0000007874747221 */ /* 0x000fe20000010000 */
[----:B------:R-:W-:Y:S07]  /*a150*/  F2FP.F16.F32.PACK_AB R30, R26, R27 ;  /* 0x0000001b1a1e723e */ /* 0x000fee00000000ff */
[----:B------:R-:W3:Y:S01]  /*a160*/  MUFU.EX2 R104, R104 ;  /* 0x0000006800687308 */ /* 0x000ee20000000800 */
[----:B-----5:R-:W-:Y:S01]  /*a170*/  F2FP.F16.F32.PACK_AB R31, R91, R90 ;  /* 0x0000005a5b1f723e */ /* 0x020fe200000000ff */
[-C--:B------:R-:W-:Y:S01]  /*a180*/  FFMA.FTZ R109, R201, R21.reuse, -R70 ;  /* 0x00000015c96d7223 */ /* 0x080fe20000010846 */
[----:B------:R-:W-:Y:S07]  /*a190*/  FADD.FTZ R114, R119, R114 ;  /* 0x0000007277727221 */ /* 0x000fee0000010000 */
        /* <DEDUP_REMOVED lines=9> */
[-C--:B------:R-:W-:Y:S01]  /*a230*/  FFMA.FTZ R115, R162, R21.reuse, -R68 ;  /* 0x00000015a2737223 */ /* 0x080fe20000010844 */
[----:B------:R-:W-:Y:S01]  /*a240*/  FADD.FTZ R123, R127, R123 ;  /* 0x0000007b7f7b7221 */ /* 0x000fe20000010000 */
[C---:B------:R-:W-:Y:S01]  /*a250*/  HMMA.16816.F32 R8, R28.reuse, R38, R8 ;  /* 0x000000261c08723c */ /* 0x040fe20000001808 */
[----:B------:R-:W5:Y:S06]  /*a260*/  LDSM.16.MT88.4 R36, [R48+0x1c00] ;  /* 0x001c00003024783b */ /* 0x000f6c0000004200 */
[----:B------:R-:W5:Y:S01]  /*a270*/  MUFU.EX2 R107, R107 ;  /* 0x0000006b006b7308 */ /* 0x000f620000000800 */
[----:B------:R-:W-:Y:S01]  /*a280*/  FADD.FTZ R125, R125, R116 ;  /* 0x000000747d7d7221 */ /* 0x000fe20000010000 */
[-C--:B------:R-:W-:Y:S01]  /*a290*/  FFMA.FTZ R116, R161, R21.reuse, -R70 ;  /* 0x00000015a1747223 */ /* 0x080fe20000010846 */
[----:B------:R-:W-:Y:S07]  /*a2a0*/  FADD.FTZ R123, R121, R123 ;  /* 0x0000007b797b7221 */ /* 0x000fee0000010000 */
[----:B------:R-:W-:Y:S01]  /*a2b0*/  MUFU.EX2 R111, R111 ;  /* 0x0000006f006f7308 */ /* 0x000fe20000000800 */
[----:B------:R-:W-:Y:S01]  /*a2c0*/  FADD.FTZ R125, R124, R125 ;  /* 0x0000007d7c7d7221 */ /* 0x000fe20000010000 */
[C---:B----4-:R-:W-:Y:S08]  /*a2d0*/  HMMA.16816.F32 R12, R28.reuse, R32, R12 ;  /* 0x000000201c0c723c */ /* 0x050ff0000000180c */
[----:B------:R-:W4:Y:S01]  /*a2e0*/  MUFU.EX2 R108, R108 ;  /* 0x0000006c006c7308 */ /* 0x000f220000000800 */
[----:B------:R-:W-:Y:S01]  /*a2f0*/  FADD.FTZ R129, R129, R123 ;  /* 0x0000007b81817221 */ /* 0x000fe20000010000 */
[----:B------:R-:W-:Y:S01]  /*a300*/  FFMA.FTZ R55, R55, R21, -R68 ;  /* 0x0000001537377223 */ /* 0x000fe20000010844 */
[----:B------:R-:W-:Y:S07]  /*a310*/  ISETP.NE.AND P0, PT, R190, -0x1, PT ;  /* 0xffffffffbe00780c */ /* 0x000fee0003f05270 */
[----:B------:R-:W-:Y:S01]  /*a320*/  MUFU.EX2 R113, R113 ;  /* 0x0000007100717308 */ /* 0x000fe20000000800 */
[----:B------:R-:W-:Y:S01]  /*a330*/  FADD.FTZ R129, R122, R129 ;  /* 0x000000817a817221 */ /* 0x000fe20000010000 */
[----:B------:R-:W-:Y:S01]  /*a340*/  HMMA.16816.F32 R16, R28, R34, R16 ;  /* 0x000000221c10723c */ /* 0x000fe20000001810 */
[----:B------:R-:W4:Y:S07]  /*a350*/  LDSM.16.MT88.4 R32, [R49+0x7000] ;  /* 0x007000003120783b */ /* 0x000f2e0000004200 */
[----:B------:R-:W4:Y:S01]  /*a360*/  MUFU.EX2 R112, R112 ;  /* 0x0000007000707308 */ /* 0x000f220000000800 */
[----:B-1----:R-:W-:Y:S01]  /*a370*/  F2FP.F16.F32.PACK_AB R28, R92, R93 ;  /* 0x0000005d5c1c723e */ /* 0x002fe200000000ff */
[----:B------:R-:W-:Y:S01]  /*a380*/  FADD.FTZ R129, R126, R129 ;  /* 0x000000817e817221 */ /* 0x000fe20000010000 */
[----:B--2---:R-:W-:Y:S07]  /*a390*/  F2FP.F16.F32.PACK_AB R29, R96, R98 ;  /* 0x00000062601d723e */ /* 0x004fee00000000ff */
[----:B------:R-:W-:Y:S01]  /*a3a0*/  MUFU.EX2 R110, R110 ;  /* 0x0000006e006e7308 */ /* 0x000fe20000000800 */
[----:B---3--:R-:W-:Y:S01]  /*a3b0*/  F2FP.F16.F32.PACK_AB R30, R94, R95 ;  /* 0x0000005f5e1e723e */ /* 0x008fe200000000ff */
[----:B------:R-:W-:Y:S01]  /*a3c0*/  FADD.FTZ R129, R128, R129 ;  /* 0x0000008180817221 */ /* 0x000fe20000010000 */
[----:B------:R-:W-:Y:S07]  /*a3d0*/  F2FP.F16.F32.PACK_AB R31, R99, R97 ;  /* 0x00000061631f723e */ /* 0x000fee00000000ff */
[----:B------:R-:W1:Y:S01]  /*a3e0*/  MUFU.EX2 R109, R109 ;  /* 0x0000006d006d7308 */ /* 0x000e620000000800 */
[-CC-:B------:R-:W-:Y:S01]  /*a3f0*/  FFMA.FTZ R57, R57, R21.reuse, -R70.reuse ;  /* 0x0000001539397223 */ /* 0x180fe20000010846 */
[----:B------:R-:W-:Y:S01]  /*a400*/  FADD.FTZ R133, R133, R129 ;  /* 0x0000008185857221 */ /* 0x000fe20000010000 */
[-C--:B------:R-:W-:Y:S07]  /*a410*/  FFMA.FTZ R54, R54, R21.reuse, -R70 ;  /* 0x0000001536367223 */ /* 0x080fee0000010846 */
[----:B------:R-:W-:Y:S01]  /*a420*/  MUFU.EX2 R115, R115 ;  /* 0x0000007300737308 */ /* 0x000fe20000000800 */
[----:B------:R-:W-:Y:S01]  /*a430*/  MOV R149, R0 ;  /* 0x0000000000957202 */ /* 0x000fe20000000f00 */
[C---:B------:R-:W-:Y:S08]  /*a440*/  HMMA.16816.F32 R4, R28.reuse, R40, R4 ;  /* 0x000000281c04723c */ /* 0x040ff00000001804 */
[----:B------:R-:W2:Y:S01]  /*a450*/  MUFU.EX2 R114, R114 ;  /* 0x0000007200727308 */ /* 0x000ea20000000800 */
[----:B------:R-:W-:Y:S01]  /*a460*/  FADD.FTZ R131, R131, R133 ;  /* 0x0000008583837221 */ /* 0x000fe20000010000 */
[-C--:B------:R-:W-:Y:S01]  /*a470*/  FFMA.FTZ R25, R25, R21.reuse, -R68 ;  /* 0x0000001519197223 */ /* 0x080fe20000010844 */
[-C--:B------:R-:W-:Y:S07]  /*a480*/  FFMA.FTZ R50, R50, R21.reuse, -R70 ;  /* 0x0000001532327223 */ /* 0x080fee0000010846 */
[----:B------:R-:W-:Y:S01]  /*a490*/  MUFU.EX2 R116, R116 ;  /* 0x0000007400747308 */ /* 0x000fe20000000800 */
[----:B------:R-:W-:Y:S01]  /*a4a0*/  FADD.FTZ R131, R132, R131 ;  /* 0x0000008384837221 */ /* 0x000fe20000010000 */
[C---:B------:R-:W-:Y:S01]  /*a4b0*/  HMMA.16816.F32 R8, R28.reuse, R42, R8 ;  /* 0x0000002a1c08723c */ /* 0x040fe20000001808 */
[----:B------:R-:W3:Y:S07]  /*a4c0*/  LDSM.16.MT88.4 R40, [R48+0x2000] ;  /* 0x002000003028783b */ /* 0x000eee0000004200 */
[----:B------:R-:W-:Y:S01]  /*a4d0*/  MUFU.EX2 R117, R117 ;  /* 0x0000007500757308 */ /* 0x000fe20000000800 */
[----:B------:R-:W-:Y:S01]  /*a4e0*/  FADD.FTZ R131, R46, R131 ;  /* 0x000000832e837221 */ /* 0x000fe20000010000 */
[----:B------:R-:W-:Y:S01]  /*a4f0*/  FFMA.FTZ R23, R23, R21, -R68 ;  /* 0x0000001517177223 */ /* 0x000fe20000010844 */
[----:B------:R-:W-:Y:S07]  /*a500*/  MOV R148, R20 ;  /* 0x0000001400947202 */ /* 0x000fee0000000f00 */
        /* <DEDUP_REMOVED lines=12> */
[----:B------:R-:W-:Y:S07]  /*a5d0*/  F2FP.F16.F32.PACK_AB R29, R104, R105 ;  /* 0x00000069681d723e */ /* 0x000fee00000000ff */
[----:B------:R-:W-:Y:S01]  /*a5e0*/  MUFU.EX2 R77, R77 ;  /* 0x0000004d004d7308 */ /* 0x000fe20000000800 */
[----:B------:R-:W-:Y:S01]  /*a5f0*/  F2FP.F16.F32.PACK_AB R30, R103, R101 ;  /* 0x00000065671e723e */ /* 0x000fe200000000ff */
[----:B------:R-:W-:Y:S01]  /*a600*/  FADD.FTZ R91, R98, R91 ;  /* 0x0000005b625b7221 */ /* 0x000fe20000010000 */
[----:B------:R-:W-:Y:S07]  /*a610*/  F2FP.F16.F32.PACK_AB R31, R107, R106 ;  /* 0x0000006a6b1f723e */ /* 0x000fee00000000ff */
[----:B------:R-:W-:Y:S01]  /*a620*/  MUFU.EX2 R76, R76 ;  /* 0x0000004c004c7308 */ /* 0x000fe20000000800 */
[----:B------:R-:W-:Y:S09]  /*a630*/  FADD.FTZ R91, R96, R91 ;  /* 0x0000005b605b7221 */ /* 0x000ff20000010000 */
[----:B------:R-:W-:Y:S01]  /*a640*/  MUFU.EX2 R74, R74 ;  /* 0x0000004a004a7308 */ /* 0x000fe20000000800 */
[C---:B----4-:R-:W-:Y:S09]  /*a650*/  HMMA.16816.F32 R4, R28.reuse, R32, R4 ;  /* 0x000000201c04723c */ /* 0x050ff20000001804 */
[----:B------:R-:W-:Y:S01]  /*a660*/  MUFU.EX2 R73, R73 ;  /* 0x0000004900497308 */ /* 0x000fe20000000800 */
[----:B------:R-:W-:Y:S09]  /*a670*/  FADD.FTZ R91, R97, R91 ;  /* 0x0000005b615b7221 */ /* 0x000ff20000010000 */
[----:B------:R-:W-:Y:S01]  /*a680*/  MUFU.EX2 R57, R57 ;  /* 0x0000003900397308 */ /* 0x000fe20000000800 */
[----:B------:R-:W-:Y:S01]  /*a690*/  FADD.FTZ R99, R99, R91 ;  /* 0x0000005b63637221 */ /* 0x000fe20000010000 */
[C---:B------:R-:W-:Y:S01]  /*a6a0*/  HMMA.16816.F32 R8, R28.reuse, R34, R8 ;  /* 0x000000221c08723c */ /* 0x040fe20000001808 */
[----:B------:R-:W4:Y:S07]  /*a6b0*/  LDSM.16.MT88.4 R32, [R48+0x2400] ;  /* 0x002400003020783b */ /* 0x000f2e0000004200 */
[----:B------:R-:W-:Y:S01]  /*a6c0*/  MUFU.EX2 R54, R54 ;  /* 0x0000003600367308 */ /* 0x000fe20000000800 */
        /* <DEDUP_REMOVED lines=15> */
[----:B------:R-:W-:Y:S01]  /*a7c0*/  MUFU.EX2 R47, R160 ;  /* 0x000000a0002f7308 */ /* 0x000fe20000000800 */
[-C--:B------:R-:W-:Y:S01]  /*a7d0*/  FFMA.FTZ R44, R153, R21.reuse, -R70 ;  /* 0x00000015992c7223 */ /* 0x080fe20000010846 */
[----:B------:R-:W-:Y:S01]  /*a7e0*/  FADD.FTZ R118, R135, R118 ;  /* 0x0000007687767221 */ /* 0x000fe20000010000 */
[----:B------:R-:W-:Y:S07]  /*a7f0*/  FADD.FTZ R107, R107, R105 ;  /* 0x000000696b6b7221 */ /* 0x000fee0000010000 */
[----:B------:R-:W1:Y:S01]  /*a800*/  MUFU.EX2 R45, R45 ;  /* 0x0000002d002d7308 */ /* 0x000e620000000800 */
[C---:B-----5:R-:W-:Y:S09]  /*a810*/  HMMA.16816.F32 R4, R28.reuse, R36, R4 ;  /* 0x000000241c04723c */ /* 0x060ff20000001804 */
[----:B------:R-:W2:Y:S01]  /*a820*/  MUFU.EX2 R44, R44 ;  /* 0x0000002c002c7308 */ /* 0x000ea20000000800 */
[----:B------:R-:W-:Y:S01]  /*a830*/  FADD.FTZ R134, R134, R118 ;  /* 0x0000007686867221 */ /* 0x000fe20000010000 */
[----:B------:R-:W-:Y:S01]  /*a840*/  FADD.FTZ R107, R113, R107 ;  /* 0x0000006b716b7221 */ /* 0x000fe20000010000 */
[C---:B------:R-:W-:Y:S01]  /*a850*/  HMMA.16816.F32 R8, R28.reuse, R38, R8 ;  /* 0x000000261c08723c */ /* 0x040fe20000001808 */
[----:B------:R-:W5:Y:S02]  /*a860*/  LDSM.16.MT88.4 R36, [R48+0x2800] ;  /* 0x002800003024783b */ /* 0x000f640000004200 */
[----:B------:R-:W-:Y:S04]  /*a870*/  FADD.FTZ R107, R112, R107 ;  /* 0x0000006b706b7221 */ /* 0x000fe80000010000 */
[----:B------:R-:W-:Y:S01]  /*a880*/  FADD.FTZ R115, R115, R107 ;  /* 0x0000006b73737221 */ /* 0x000fe20000010000 */
[C---:B----4-:R-:W-:Y:S03]  /*a890*/  HMMA.16816.F32 R12, R28.reuse, R32, R12 ;  /* 0x000000201c0c723c */ /* 0x050fe6000000180c */
[----:B------:R-:W-:Y:S01]  /*a8a0*/  FADD.FTZ R32, R27, R134 ;  /* 0x000000861b207221 */ /* 0x000fe20000010000 */
[-CC-:B------:R-:W-:Y:S01]  /*a8b0*/  FFMA.FTZ R33, R86, R21.reuse, -R68.reuse ;  /* 0x0000001556217223 */ /* 0x180fe20000010844 */
[-C--:B------:R-:W-:Y:S01]  /*a8c0*/  FFMA.FTZ R86, R84, R21.reuse, -R68 ;  /* 0x0000001554567223 */ /* 0x080fe20000010844 */
[----:B------:R-:W-:Y:S01]  /*a8d0*/  FFMA.FTZ R27, R85, R21, -R70 ;  /* 0x00000015551b7223 */ /* 0x000fe20000010846 */
[----:B------:R-:W-:Y:S01]  /*a8e0*/  FADD.FTZ R26, R26, R32 ;  /* 0x000000201a1a7221 */ /* 0x000fe20000010000 */
[----:B------:R-:W-:Y:S01]  /*a8f0*/  HMMA.16816.F32 R16, R28, R34, R16 ;  /* 0x000000221c10723c */ /* 0x000fe20000001810 */
[----:B------:R4:W-:Y:S02]  /*a900*/  MUFU.EX2 R84, R33 ;  /* 0x0000002100547308 */ /* 0x0009e40000000800 */
[----:B-1----:R-:W-:Y:S01]  /*a910*/  F2FP.F16.F32.PACK_AB R28, R45, R116 ;  /* 0x000000742d1c723e */ /* 0x002fe200000000ff */
[----:B------:R-:W-:Y:S01]  /*a920*/  FADD.FTZ R93, R93, R26 ;  /* 0x0000001a5d5d7221 */ /* 0x000fe20000010000 */
[----:B------:R-:W-:Y:S06]  /*a930*/  F2FP.F16.F32.PACK_AB R29, R117, R47 ;  /* 0x0000002f751d723e */ /* 0x000fec00000000ff */
[----:B------:R-:W-:Y:S01]  /*a940*/  MUFU.EX2 R85, R87 ;  /* 0x0000005700557308 */ /* 0x000fe20000000800 */
[----:B--2---:R-:W-:Y:S01]  /*a950*/  F2FP.F16.F32.PACK_AB R30, R44, R46 ;  /* 0x0000002e2c1e723e */ /* 0x004fe200000000ff */
[----:B------:R-:W-:Y:S01]  /*a960*/  FADD.FTZ R92, R92, R93 ;  /* 0x0000005d5c5c7221 */ /* 0x000fe20000010000 */
[----:B------:R-:W-:Y:S07]  /*a970*/  F2FP.F16.F32.PACK_AB R31, R89, R88 ;  /* 0x00000058591f723e */ /* 0x000fee00000000ff */
[----:B------:R-:W1:Y:S01]  /*a980*/  MUFU.EX2 R27, R27 ;  /* 0x0000001b001b7308 */ /* 0x000e620000000800 */
[----:B------:R-:W-:Y:S01]  /*a990*/  FADD.FTZ R115, R114, R115 ;  /* 0x0000007372737221 */ /* 0x000fe20000010000 */
[----:B------:R-:W-:Y:S01]  /*a9a0*/  FADD.FTZ R92, R95, R92 ;  /* 0x0000005c5f5c7221 */ /* 0x000fe20000010000 */
[----:B----4-:R-:W2:Y:S01]  /*a9b0*/  LDSM.16.MT88.4 R32, [R49+0x7c00] ;  /* 0x007c00003120783b */ /* 0x010ea20000004200 */
[C---:B---3--:R-:W-:Y:S03]  /*a9c0*/  HMMA.16816.F32 R4, R28.reuse, R40, R4 ;  /* 0x000000281c04723c */ /* 0x048fe60000001804 */
[-C--:B------:R-:W-:Y:S01]  /*a9d0*/  FFMA.FTZ R40, R82, R21.reuse, -R70 ;  /* 0x0000001552287223 */ /* 0x080fe20000010846 */
[----:B------:R-:W-:Y:S02]  /*a9e0*/  FADD.FTZ R115, R47, R115 ;  /* 0x000000732f737221 */ /* 0x000fe40000010000 */
[----:B------:R-:W3:Y:S01]  /*a9f0*/  MUFU.EX2 R82, R86 ;  /* 0x0000005600527308 */ /* 0x000ee20000000800 */
[----:B------:R-:W-:Y:S01]  /*aa00*/  FADD.FTZ R92, R94, R92 ;  /* 0x0000005c5e5c7221 */ /* 0x000fe20000010000 */
[C---:B------:R-:W-:Y:S08]  /*aa10*/  HMMA.16816.F32 R8, R28.reuse, R42, R8 ;  /* 0x0000002a1c08723c */ /* 0x040ff00000001808 */
[----:B------:R4:W-:Y:S01]  /*aa20*/  MUFU.EX2 R26, R40 ;  /* 0x00000028001a7308 */ /* 0x0009e20000000800 */
[----:B------:R-:W-:Y:S01]  /*aa30*/  FADD.FTZ R102, R102, R92 ;  /* 0x0000005c66667221 */ /* 0x000fe20000010000 */
[----:B------:R-:W-:Y:S03]  /*aa40*/  FADD.FTZ R115, R117, R115 ;  /* 0x0000007375737221 */ /* 0x000fe60000010000 */
[----:B------:R-:W-:Y:S01]  /*aa50*/  FADD.FTZ R102, R100, R102 ;  /* 0x0000006664667221 */ /* 0x000fe20000010000 */
[C---:B-----5:R-:W-:Y:S03]  /*aa60*/  HMMA.16816.F32 R12, R28.reuse, R36, R12 ;  /* 0x000000241c0c723c */ /* 0x060fe6000000180c */
[-C--:B------:R-:W-:Y:S01]  /*aa70*/  FFMA.FTZ R36, R78, R21.reuse, -R68 ;  /* 0x000000154e247223 */ /* 0x080fe20000010844 */
[----:B------:R-:W-:Y:S01]  /*aa80*/  FADD.FTZ R102, R101, R102 ;  /* 0x0000006665667221 */ /* 0x000fe20000010000 */
[----:B------:R-:W-:Y:S01]  /*aa90*/  MUFU.EX2 R78, R79 ;  /* 0x0000004f004e7308 */ /* 0x000fe20000000800 */
[----:B------:R-:W-:Y:S01]  /*aaa0*/  FADD.FTZ R88, R88, R115 ;  /* 0x0000007358587221 */ /* 0x000fe20000010000 */
[----:B----4-:R-:W-:Y:S01]  /*aab0*/  FFMA.FTZ R40, R80, R21, -R68 ;  /* 0x0000001550287223 */ /* 0x010fe20000010844 */
[----:B------:R-:W-:Y:S07]  /*aac0*/  HMMA.16816.F32 R16, R28, R38, R16 ;  /* 0x000000261c10723c */ /* 0x000fee0000001810 */
[----:B------:R-:W4:Y:S01]  /*aad0*/  MUFU.EX2 R80, R83 ;  /* 0x0000005300507308 */ /* 0x000f220000000800 */
[----:B-1----:R-:W-:Y:S01]  /*aae0*/  F2FP.F16.F32.PACK_AB R28, R27, R85 ;  /* 0x000000551b1c723e */ /* 0x002fe200000000ff */
[----:B------:R-:W-:Y:S08]  /*aaf0*/  FADD.FTZ R102, R103, R102 ;  /* 0x0000006667667221 */ /* 0x000ff00000010000 */
[----:B------:R1:W5:Y:S01]  /*ab00*/  MUFU.EX2 R83, R40 ;  /* 0x0000002800537308 */ /* 0x0003620000000800 */
[----:B---3--:R-:W-:Y:S01]  /*ab10*/  F2FP.F16.F32.PACK_AB R29, R82, R84 ;  /* 0x00000054521d723e */ /* 0x008fe200000000ff */
[----:B------:R-:W-:Y:S01]  /*ab20*/  FADD.FTZ R89, R89, R88 ;  /* 0x0000005859597221 */ /* 0x000fe20000010000 */
[----:B------:R-:W-:Y:S07]  /*ab30*/  FADD.FTZ R111, R111, R102 ;  /* 0x000000666f6f7221 */ /* 0x000fee0000010000 */
[----:B------:R3:W3:Y:S01]  /*ab40*/  MUFU.EX2 R79, R36 ;  /* 0x00000024004f7308 */ /* 0x0006e20000000800 */
[----:B------:R-:W-:Y:S01]  /*ab50*/  FADD.FTZ R89, R84, R89 ;  /* 0x0000005954597221 */ /* 0x000fe20000010000 */
[----:B------:R-:W-:Y:S01]  /*ab60*/  FADD.FTZ R108, R108, R111 ;  /* 0x0000006f6c6c7221 */ /* 0x000fe20000010000 */
[----:B----4-:R-:W-:Y:S03]  /*ab70*/  F2FP.F16.F32.PACK_AB R30, R80, R26 ;  /* 0x0000001a501e723e */ /* 0x010fe600000000ff */
[----:B------:R-:W-:Y:S01]  /*ab80*/  FADD.FTZ R108, R110, R108 ;  /* 0x0000006c6e6c7221 */ /* 0x000fe20000010000 */
[----:B------:R-:W-:Y:S01]  /*ab90*/  FADD.FTZ R89, R82, R89 ;  /* 0x0000005952597221 */ /* 0x000fe20000010000 */
[----:B-1----:R-:W1:Y:S01]  /*aba0*/  LDSM.16.MT88.4 R40, [R48+0x2c00] ;  /* 0x002c00003028783b */ /* 0x002e620000004200 */
[----:B-----5:R-:W-:Y:S01]  /*abb0*/  F2FP.F16.F32.PACK_AB R31, R81, R83 ;  /* 0x00000053511f723e */ /* 0x020fe200000000ff */
[----:B------:R-:W-:Y:S01]  /*abc0*/  FADD.FTZ R108, R109, R108 ;  /* 0x0000006c6d6c7221 */ /* 0x000fe20000010000 */
[----:B------:R-:W-:Y:S03]  /*abd0*/  FADD.FTZ R83, R83, R89 ;  /* 0x0000005953537221 */ /* 0x000fe60000010000 */
[----:B------:R-:W-:Y:S01]  /*abe0*/  FADD.FTZ R116, R116, R108 ;  /* 0x0000006c74747221 */ /* 0x000fe20000010000 */
[----:B------:R-:W-:Y:S01]  /*abf0*/  FADD.FTZ R83, R81, R83 ;  /* 0x0000005351537221 */ /* 0x000fe20000010000 */
[C---:B--2---:R-:W-:Y:S01]  /*ac00*/  HMMA.16816.F32 R4, R28.reuse, R32, R4 ;  /* 0x000000201c04723c */ /* 0x044fe20000001804 */
[----:B---3--:R-:W2:Y:S02]  /*ac10*/  LDSM.16.MT88.4 R36, [R49+0x8000] ;  /* 0x008000003124783b */ /* 0x008ea40000004200 */
        /* <DEDUP_REMOVED lines=120> */
.L_x_2615:
        /* <DEDUP_REMOVED lines=11> */
.L_x_2630:
        /* <DEDUP_REMOVED lines=10> */
[----:B--2---:R-:W-:Y:S02]  /*b4f0*/  FSEL R5, R5, 1, P3 ;  /* 0x3f80000005057808 */ /* 0x004fe40001800000 */
[C---:B------:R-:W-:Y:S02]  /*b500*/  LOP3.LUT R6, R164.reuse, 0x40, RZ, 0xc0, !PT ;  /* 0x00000040a4067812 */ /* 0x040fe400078ec0ff */
[----:B------:R-:W-:Y:S01]  /*b510*/  LOP3.LUT R164, R164, 0x20, RZ, 0xc0, !PT ;  /* 0x00000020a4a47812 */ /* 0x000fe200078ec0ff */
        /* <DEDUP_REMOVED lines=31> */
[----:B------:R2:W-:Y:S04]  /*b710*/  STS [R10+0x210], R142 ;  /* 0x0002108e0a007388 */ /* 0x0005e80000000800 */
[----:B------:R-:W-:Y:S04]  /*b720*/  STS [R6+0x20], R136 ;  /* 0x0000208806007388 */ /* 0x000fe80000000800 */
[----:B------:R-:W-:Y:S04]  /*b730*/  STS [R6+0x220], R138 ;  /* 0x0002208a06007388 */ /* 0x000fe80000000800 */
[----:B------:R4:W-:Y:S04]  /*b740*/  STS [R164+0x30], R5 ;  /* 0x00003005a4007388 */ /* 0x0009e80000000800 */
[----:B------:R1:W-:Y:S04]  /*b750*/  STS [R164+0x230], R8 ;  /* 0x00023008a4007388 */ /* 0x0003e80000000800 */
[----:B------:R-:W3:Y:S04]  /*b760*/  LD.E.64 R28, desc[UR4][R2.64+0x90] ;  /* 0x00009004021c7980 */ /* 0x000ee8000c101b00 */
[----:B------:R-:W3:Y:S04]  /*b770*/  LD.E.64 R24, desc[UR4][R2.64+0x88] ;  /* 0x0000880402187980 */ /* 0x000ee8000c101b00 */
[----:B--2---:R-:W1:Y:S04]  /*b780*/  LD.E.64 R10, desc[UR4][R2.64+0x80] ;  /* 0x00008004020a7980 */ /* 0x004e68000c101b00 */
[----:B------:R-:W2:Y:S01]  /*b790*/  LD.E.64 R22, desc[UR4][R2.64+0x70] ;  /* 0x0000700402167980 */ /* 0x000ea2000c101b00 */
[----:B------:R-:W-:Y:S05]  /*b7a0*/  WARPSYNC.ALL ;  /* 0x0000000000007948 */ /* 0x000fea0003800000 */
[----:B----4-:R-:W4:Y:S04]  /*b7b0*/  LD.E.U8 R5, desc[UR4][R2.64+0x1c8] ;  /* 0x0001c80402057980 */ /* 0x010f28000c101100 */
[----:B------:R-:W5:Y:S01]  /*b7c0*/  LD.E.64 R26, desc[UR4][R2.64+0xa0] ;  /* 0x0000a004021a7980 */ /* 0x000f62000c101b00 */
[----:B------:R-:W-:Y:S01]  /*b7d0*/  SHF.L.U32 R187, R187, 0x6, RZ ;  /* 0x00000006bbbb7819 */ /* 0x000fe200000006ff */
[----:B------:R-:W-:Y:S01]  /*b7e0*/  IMAD.MOV.U32 R12, RZ, RZ, R169 ;  /* 0x000000ffff0c7224 */ /* 0x000fe200078e00a9 */
[----:B------:R-:W-:Y:S01]  /*b7f0*/  MOV R13, RZ ;  /* 0x000000ff000d7202 */ /* 0x000fe20000000f00 */
[----:B------:R1:W1:Y:S01]  /*b800*/  @P3 MUFU.LG2 R19, R9 ;  /* 0x0000000900133308 */ /* 0x0002620000000c00 */
[----:B----4-:R-:W-:-:S13]  /*b810*/  ISETP.NE.AND P1, PT, R5, RZ, PT ;  /* 0x000000ff0500720c */ /* 0x010fda0003f25270 */
[----:B------:R-:W4:Y:S04]  /*b820*/  @!P1 LD.E R17, desc[UR4][R2.64+0x60] ;  /* 0x0000600402119980 */ /* 0x000f28000c101900 */
[----:B------:R-:W4:Y:S04]  /*b830*/  @P1 LD.E R6, desc[UR4][R2.64+0xd4] ;  /* 0x0000d40402061980 */ /* 0x000f28000c101900 */
[----:B------:R-:W4:Y:S04]  /*b840*/  @!P1 LD.E R16, desc[UR4][R2.64+0xb4] ;  /* 0x0000b40402109980 */ /* 0x000f28000c101900 */
[----:B------:R1:W4:Y:S01]  /*b850*/  @P1 LD.E R5, desc[UR4][R2.64+0xb4] ;  /* 0x0000b40402051980 */ /* 0x000322000c101900 */
[----:B---3--:R-:W-:-:S04]  /*b860*/  IMAD.WIDE.U32 R12, R187, R24, R12 ;  /* 0x00000018bb0c7225 */ /* 0x008fc800078e000c */
[----:B------:R-:W-:-:S04]  /*b870*/  IMAD R18, R25, R187, RZ ;  /* 0x000000bb19127224 */ /* 0x000fc800078e02ff */
[----:B------:R-:W-:Y:S02]  /*b880*/  IMAD.IADD R18, R13, 0x1, R18 ;  /* 0x000000010d127824 */ /* 0x000fe400078e0212 */
[-C--:B-1----:R-:W-:Y:S02]  /*b890*/  IMAD R2, R11, R186.reuse, RZ ;  /* 0x000000ba0b027224 */ /* 0x082fe400078e02ff */
[----:B------:R-:W-:Y:S02]  /*b8a0*/  IMAD R3, R29, R185, RZ ;  /* 0x000000b91d037224 */ /* 0x000fe400078e02ff */
[----:B------:R-:W-:-:S04]  /*b8b0*/  IMAD.WIDE.U32 R10, R10, R186, RZ ;  /* 0x000000ba0a0a7225 */ /* 0x000fc800078e00ff */
[----:B------:R-:W-:Y:S01]  /*b8c0*/  IMAD.WIDE.U32 R28, R28, R185, RZ ;  /* 0x000000b91c1c7225 */ /* 0x000fe200078e00ff */
[----:B------:R-:W-:Y:S02]  /*b8d0*/  IADD3 R2, PT, PT, R11, R2, RZ ;  /* 0x000000020b027210 */ /* 0x000fe40007ffe0ff */
[----:B------:R-:W-:Y:S01]  /*b8e0*/  IADD3 R28, P4, P0, R28, R12, R10 ;  /* 0x0000000c1c1c7210 */ /* 0x000fe2000789e00a */
[----:B------:R-:W-:Y:S01]  /*b8f0*/  BAR.SYNC.DEFER_BLOCKING 0x0 ;  /* 0x0000000000007b1d */ /* 0x000fe20000010000 */
[----:B------:R-:W-:Y:S02]  /*b900*/  IADD3 R3, PT, PT, R29, R3, RZ ;  /* 0x000000031d037210 */ /* 0x000fe40007ffe0ff */
[----:B------:R-:W-:-:S03]  /*b910*/  SHF.R.U32.HI R21, RZ, 0x2, R150 ;  /* 0x00000002ff157819 */ /* 0x000fc60000011696 */
[----:B------:R-:W1:Y:S01]  /*b920*/  @P2 MUFU.LG2 R4, R4 ;  /* 0x0000000400042308 */ /* 0x000e620000000c00 */
[----:B------:R-:W-:Y:S01]  /*b930*/  IADD3.X R29, PT, PT, R3, R18, R2, P4, P0 ;  /* 0x00000012031d7210 */ /* 0x000fe200027e0402 */
[----:B------:R3:W3:Y:S04]  /*b940*/  LDS.128 R8, [R191] ;  /* 0x00000000bf087984 */ /* 0x0006e80000000c00 */
[----:B------:R3:W3:Y:S01]  /*b950*/  LDS.128 R12, [R191+0x800] ;  /* 0x00080000bf0c7984 */ /* 0x0006e20000000c00 */
[----:B------:R-:W-:Y:S01]  /*b960*/  LOP3.LUT P4, RZ, R150, 0x3, RZ, 0xc0, !PT ;  /* 0x0000000396ff7812 */ /* 0x000fe2000788c0ff */
[----:B------:R-:W-:Y:S02]  /*b970*/  IMAD R2, R25, R21, RZ ;  /* 0x0000001519027224 */ /* 0x000fe400078e02ff */
[----:B------:R-:W-:-:S04]  /*b980*/  IMAD.WIDE.U32 R28, R21, R24, R28 ;  /* 0x00000018151c7225 */ /* 0x000fc800078e001c */
[----:B------:R-:W-:Y:S01]  /*b990*/  @P3 FMUL.FTZ R19, R19, 0.69314718246459960938 ;  /* 0x3f31721813133820 */ /* 0x000fe20000410000 */
[----:B------:R-:W-:Y:S02]  /*b9a0*/  IADD3 R2, PT, PT, R29, R2, RZ ;  /* 0x000000021d027210 */ /* 0x000fe40007ffe0ff */
[----:B--2---:R-:W-:Y:S01]  /*b9b0*/  LEA R22, P0, R28, R22, 0x1 ;  /* 0x000000161c167211 */ /* 0x004fe200078008ff */
[----:B-1----:R-:W-:Y:S01]  /*b9c0*/  @P2 FMUL.FTZ R4, R4, 0.69314718246459960938 ;  /* 0x3f31721804042820 */ /* 0x002fe20000410000 */
[----:B------:R-:W-:Y:S02]  /*b9d0*/  BSSY.RECONVERGENT B0, `(.L_x_2624) ;  /* 0x000001a000007945 */ /* 0x000fe40003800200 */
[----:B------:R-:W-:Y:S02]  /*b9e0*/  LEA.HI.X R23, R28, R23, R2, 0x1, P0 ;  /* 0x000000171c177211 */ /* 0x000fe400000f0c02 */
[C---:B------:R-:W-:Y:S02]  /*b9f0*/  LEA R18, P0, R24.reuse, R22, 0x6 ;  /* 0x0000001618127211 */ /* 0x040fe400078030ff */
[----:B------:R-:W-:Y:S01]  /*ba00*/  MOV R3, 0x7f800000 ;  /* 0x7f80000000037802 */ /* 0x000fe20000000f00 */
[C---:B-----5:R-:W-:Y:S01]  /*ba10*/  @P3 FFMA.FTZ R3, R7.reuse, R20, R19 ;  /* 0x0000001407033223 */ /* 0x060fe20000010013 */
[----:B------:R-:W-:Y:S01]  /*ba20*/  MOV R2, 0x7f800000 ;  /* 0x7f80000000027802 */ /* 0x000fe20000000f00 */
[----:B------:R-:W-:Y:S01]  /*ba30*/  @P2 FFMA.FTZ R2, R7, R0, R4 ;  /* 0x0000000007022223 */ /* 0x000fe20000010004 */
[----:B------:R-:W-:Y:S01]  /*ba40*/  LEA.HI.X R19, R24, R23, R25, 0x6, P0 ;  /* 0x0000001718137211 */ /* 0x000fe200000f3419 */
[----:B----4-:R-:W-:-:S02]  /*ba50*/  @!P1 IMAD R17, R17, R186, R185 ;  /* 0x000000ba11119224 */ /* 0x010fc400078e02b9 */
[----:B------:R-:W-:Y:S02]  /*ba60*/  @P1 IMAD R6, R6, R185, RZ ;  /* 0x000000b906061224 */ /* 0x000fe400078e02ff */
[----:B------:R-:W-:Y:S02]  /*ba70*/  @!P1 IMAD R16, R17, R16, RZ ;  /* 0x0000001011109224 */ /* 0x000fe400078e02ff */
[----:B------:R-:W-:Y:S01]  /*ba80*/  @P1 IMAD R16, R5, R186, R6 ;  /* 0x000000ba05101224 */ /* 0x000fe200078e0206 */
[----:B---3--:R-:W-:Y:S06]  /*ba90*/  @P4 BRA `(.L_x_2625) ;  /* 0x0000000000344947 */ /* 0x008fec0003800000 */
        /* <DEDUP_REMOVED lines=13> */
.L_x_2625:
[----:B------:R-:W-:Y:S05]  /*bb70*/  BSYNC.RECONVERGENT B0 ;  /* 0x0000000000007941 */ /* 0x000fea0003800200 */
.L_x_2624:
[----:B------:R-:W-:Y:S01]  /*bb80*/  MOV R185, 0x0 ;  /* 0x0000000000b97802 */ /* 0x000fe20000000f00 */
[----:B------:R-:W-:Y:S04]  /*bb90*/  ST.E.128 desc[UR4][R22.64], R8 ;  /* 0x0000000816007985 */ /* 0x000fe8000c101d04 */
[----:B------:R1:W-:Y:S02]  /*bba0*/  ST.E.128 desc[UR4][R18.64], R12 ;  /* 0x0000000c12007985 */ /* 0x0003e4000c101d04 */
[----:B-1----:R-:W-:Y:S05]  /*bbb0*/  RET.REL.NODEC R184 `(_ZN5flash24flash_fwd_splitkv_kernelI23Flash_fwd_kernel_traitsILi32ELi64ELi256ELi4ELb0ELb0EN7cutlass6half_tE19Flash_kernel_traitsILi32ELi64ELi256ELi4ES3_EELb0ELb0ELb0ELb1ELb1ELb1ELb0ELb0EEEvNS_16Flash_fwd_paramsE) ;  /* 0xffffff44b8107950 */ /* 0x002fea0003c3ffff */
.L_x_2623:
[----:B------:R-:W-:Y:S01]  /*bbc0*/  MOV R4, 0x1f ;  /* 0x0000001f00047802 */ /* 0x000fe20000000f00 */
[----:B------:R-:W-:Y:S01]  /*bbd0*/  IMAD.MOV.U32 R5, RZ, RZ, 0x2 ;  /* 0x00000002ff057424 */ /* 0x000fe200078e00ff */
[----:B------:R-:W-:Y:S01]  /*bbe0*/  MOV R8, R199 ;  /* 0x000000c700087202 */ /* 0x000fe20000000f00 */
[----:B------:R-:W-:-:S07]  /*bbf0*/  IMAD.MOV.U32 R6, RZ, RZ, -0x1 ;  /* 0xffffffffff067424 */ /* 0x000fce00078e00ff */
[----:B-1---5:R-:W-:Y:S05]  /*bc00*/  WARPSYNC.COLLECTIVE R6, `(.L_x_2626) ;  /* 0x0000000006087348 */ /* 0x022fea0003c00000 */
[----:B------:R2:W3:Y:S02]  /*bc10*/  SHFL.BFLY P0, R4, R8, R5, R4 ;  /* 0x0c00000508047389 */ /* 0x0004e40000000004 */
[----:B-123-5:R-:W-:Y:S05]  /*bc20*/  ENDCOLLECTIVE ;  /* 0x000000000000791b */ /* 0x02efea0003800000 */
.L_x_2626:
        /* <DEDUP_REMOVED lines=8> */
.L_x_2627:
        /* <DEDUP_REMOVED lines=8> */
.L_x_2628:
[----:B------:R-:W-:Y:S01]  /*bd30*/  FADD.FTZ R198, R4, R198 ;  /* 0x000000c604c67221 */ /* 0x000fe20000010000 */
[----:B------:R-:W-:Y:S02]  /*bd40*/  MOV R4, 0x1f ;  /* 0x0000001f00047802 */ /* 0x000fe40000000f00 */
[----:B------:R-:W-:Y:S01]  /*bd50*/  MOV R5, 0x1 ;  /* 0x0000000100057802 */ /* 0x000fe20000000f00 */
[----:B------:R-:W-:-:S07]  /*bd60*/  IMAD.MOV.U32 R8, RZ, RZ, R198 ;  /* 0x000000ffff087224 */ /* 0x000fce00078e00c6 */
[----:B------:R-:W-:Y:S05]  /*bd70*/  WARPSYNC.COLLECTIVE R6, `(.L_x_2629) ;  /* 0x0000000006087348 */ /* 0x000fea0003c00000 */
[----:B------:R1:W2:Y:S02]  /*bd80*/  SHFL.BFLY P0, R4, R8, R5, R4 ;  /* 0x0c00000508047389 */ /* 0x0002a40000000004 */
[----:B-12---:R-:W-:Y:S05]  /*bd90*/  ENDCOLLECTIVE ;  /* 0x000000000000791b */ /* 0x006fea0003800000 */
.L_x_2629:
[----:B------:R-:W-:Y:S05]  /*bda0*/  BRA `(.L_x_2630) ;  /* 0xfffffff400a87947 */ /* 0x000fea000383ffff */
.L_x_2631:
        /* <DEDUP_REMOVED lines=13> */
.L_x_10243:


//--------------------- .text._ZN5flash24flash_fwd_splitkv_kernelI23Flash_fwd_kernel_traitsILi32ELi64ELi256ELi4ELb0ELb0EN7cutlass6half_tE19Flash_kernel_traitsILi32ELi64ELi256ELi4ES3_EELb0ELb0ELb1ELb0ELb0ELb0ELb0ELb0EEEvNS_16Flash_fwd_paramsE --------------------------
	.section	.text._ZN5flash24flash_fwd_splitkv_kernelI23Flash_fwd_kernel_traitsILi32ELi64ELi256ELi4ELb0ELb0EN7cutlass6half_tE19Flash_kernel_traitsILi32ELi64ELi256ELi4ES3_EELb0ELb0ELb1ELb0ELb0ELb0ELb0ELb0EEEvNS_16Flash_fwd_paramsE,"ax",@progbits
	.align	128
        .global         _ZN5flash24flash_fwd_splitkv_kernelI23Flash_fwd_kernel_traitsILi32ELi64ELi256ELi4ELb0ELb0EN7cutlass6half_tE19Flash_kernel_traitsILi32ELi64ELi256ELi4ES3_EELb0ELb0ELb1ELb0ELb0ELb0ELb0ELb0EEEvNS_16Flash_fwd_paramsE
        .type           _ZN5flash24flash_fwd_splitkv_kernelI23Flash_fwd_kernel_traitsILi32ELi64ELi256ELi4ELb0ELb0EN7cutlass6half_tE19Flash_kernel_traitsILi32ELi64ELi256ELi4ES3_EELb0ELb0ELb1ELb0ELb0ELb0ELb0ELb0EEEvNS_16Flash_fwd_paramsE,@function
        .size           _ZN5flash24flash_fwd_splitkv_kernelI23Flash_fwd_kernel_traitsILi32ELi64ELi256ELi4ELb0ELb0EN7cutlass6half_tE19Flash_kernel_traitsILi32ELi64ELi256ELi4ES3_EELb0ELb0ELb1ELb0ELb0ELb0ELb0ELb0EEEvNS_16Flash_fwd_paramsE,(.L_x_10244 - _ZN5flash24flash_fwd_splitkv_kernelI23Flash_fwd_kernel_traitsILi32ELi64ELi256ELi4ELb0ELb0EN7cutlass6half_tE19Flash_kernel_traitsILi32ELi64ELi256ELi4ES3_EELb0ELb0ELb1ELb0ELb0ELb0ELb0ELb0EEEvNS_16Flash_fwd_paramsE)
        .other          _ZN5flash24flash_fwd_splitkv_kernelI23Flash_fwd_kernel_traitsILi32ELi64ELi256ELi4ELb0ELb0EN7cutlass6half_tE19Flash_kernel_traitsILi32ELi64ELi256ELi4ES3_EELb0ELb0ELb1ELb0ELb0ELb0ELb0ELb0EEEvNS_16Flash_fwd_paramsE,@"STO_CUDA_ENTRY STV_DEFAULT"
_ZN5flash24flash_fwd_splitkv_kernelI23Flash_fwd_kernel_traitsILi32ELi64ELi256ELi4ELb0ELb0EN7cutlass6half_tE19Flash_kernel_traitsILi32ELi64ELi256ELi4ES3_EELb0ELb0ELb1ELb0ELb0ELb0ELb0ELb0EEEvNS_16Flash_fwd_paramsE:
.text._ZN5flash24flash_fwd_splitkv_kernelI23Flash_fwd_kernel_traitsILi32ELi64ELi256ELi4ELb0ELb0EN7cutlass6half_tE19Flash_kernel_traitsILi32ELi64ELi256ELi4ES3_EELb0ELb0ELb1ELb0ELb0ELb0ELb0ELb0EEEvNS_16Flash_fwd_paramsE:
[----:B------:R-:W-:Y:S01]  /*0000*/  LDC R1, c[0x0][0x37c] ;  /* 0x0000df00ff017b82 */ /* 0x000fe20000000800 */
[----:B------:R-:W1:Y:S07]  /*0010*/  S2R R233, SR_CTAID.X ;  /* 0x0000000000e97919 */ /* 0x000e6e0000002500 */
[----:B------:R-:W2:Y:S01]  /*0020*/  LDC.64 R2, c[0x0][0x348] ;  /* 0x0000d200ff027b82 */ /* 0x000ea20000000a00 */
[----:B------:R-:W-:Y:S01]  /*0030*/  BSSY.RECONVERGENT B2, `(.L_x_2632) ;  /* 0x0000005000027945 */ /* 0x000fe20003800200 */
[----:B------:R-:W-:Y:S01]  /*0040*/  MOV R230, 0x80 ;  /* 0x0000008000e67802 */ /* 0x000fe20000000f00 */
[----:B------:R-:W3:Y:S01]  /*0050*/  S2R R231, SR_CTAID.Y ;  /* 0x0000000000e77919 */ /* 0x000ee20000002600 */
[----:B------:R-:W4:Y:S05]  /*0060*/  S2R R232, SR_CTAID.Z ;  /* 0x0000000000e87919 */ /* 0x000f2a0000002700 */
[----:B-1234-:R-:W-:Y:S05]  /*0070*/  CALL.REL.NOINC `($_ZN5flash24flash_fwd_splitkv_kernelI23Flash_fwd_kernel_traitsILi32ELi64ELi256ELi4ELb0ELb0EN7cutlass6half_tE19Flash_kernel_traitsILi32ELi64ELi256ELi4ES3_EELb0ELb0ELb1ELb0ELb0ELb0ELb0ELb0EEEvNS_16Flash_fwd_paramsE$_ZN5flash30compute_attn_1rowblock_splitkvI23Flash_fwd_kernel_traitsILi32ELi64ELi256ELi4ELb0ELb0EN7cutlass6half_tE19Flash_kernel_traitsILi32ELi64ELi256ELi4ES3_EELb0ELb0ELb1ELb0ELb0ELb0ELb0ELb0ENS_16Flash_fwd_paramsEEEvRKT8_iiiii) ;  /* 0x0000000000087944 */ /* 0x01efea0003c00000 */
[----:B------:R-:W-:Y:S05]  /*0080*/  BSYNC.RECONVERGENT B2 ;  /* 0x0000000000027941 */ /* 0x000fea0003800200 */
.L_x_2632:
[----:B------:R-:W-:Y:S05]  /*0090*/  EXIT ;  /* 0x000000000000794d */ /* 0x000fea0003800000 */
        .type           $_ZN5flash24flash_fwd_splitkv_kernelI23Flash_fwd_kernel_traitsILi32ELi64ELi256ELi4ELb0ELb0EN7cutlass6half_tE19Flash_kernel_traitsILi32ELi64ELi256ELi4ES3_EELb0ELb0ELb1ELb0ELb0ELb0ELb0ELb0EEEvNS_16Flash_fwd_paramsE$_ZN5flash30compute_attn_1rowblock_splitkvI23Flash_fwd_kernel_traitsILi32ELi64ELi256ELi4ELb0ELb0EN7cutlass6half_tE19Flash_kernel_traitsILi32ELi64ELi256ELi4ES3_EELb0ELb0ELb1ELb0ELb0ELb0ELb0ELb0ENS_16Flash_fwd_paramsEEEvRKT8_iiiii,@function
        .size           $_ZN5flash24flash_fwd_splitkv_kernelI23Flash_fwd_kernel_traitsILi32ELi64ELi256ELi4ELb0ELb0EN7cutlass6half_tE19Flash_kernel_traitsILi32ELi64ELi256ELi4ES3_EELb0ELb0ELb1ELb0ELb0ELb0ELb0ELb0EEEvNS_16Flash_fwd_paramsE$_ZN5flash30compute_attn_1rowblock_splitkvI23Flash_fwd_kernel_traitsILi32ELi64ELi256ELi4ELb0ELb0EN7cutlass6half_tE19Flash_kernel_traitsILi32ELi64ELi256ELi4ES3_EELb0ELb0ELb1ELb0ELb0ELb0ELb0ELb0ENS_16Flash_fwd_paramsEEEvRKT8_iiiii,(.L_x_10244 - $_ZN5flash24flash_fwd_splitkv_kernelI23Flash_fwd_kernel_traitsILi32ELi64ELi256ELi4ELb0ELb0EN7cutlass6half_tE19Flash_kernel_traitsILi32ELi64ELi256ELi4ES3_EELb0ELb0ELb1ELb0ELb0ELb0ELb0ELb0EEEvNS_16Flash_fwd_paramsE$_ZN5flash30compute_attn_1rowblock_splitkvI23Flash_fwd_kernel_traitsILi32ELi64ELi256ELi4ELb0ELb0EN7cutlass6half_tE19Flash_kernel_traitsILi32ELi64ELi256ELi4ES3_EELb0ELb0ELb1ELb0ELb0ELb0ELb0ELb0ENS_16Flash_fwd_paramsEEEvRKT8_iiiii)
$_ZN5flash24flash_fwd_splitkv_kernelI23Flash_fwd_kernel_traitsILi32ELi64ELi256ELi4ELb0ELb0EN7cutlass6half_tE19Flash_kernel_traitsILi32ELi64ELi256ELi4ES3_EELb0ELb0ELb1ELb0ELb0ELb0ELb0ELb0EEEvNS_16Flash_fwd_paramsE$_ZN5flash30compute_attn_1rowblock_splitkvI23Flash_fwd_kernel_traitsILi32ELi64ELi256ELi4ELb0ELb0EN7cutlass6half_tE19Flash_kernel_traitsILi32ELi64ELi256ELi4ES3_EELb0ELb0ELb1ELb0ELb0ELb0ELb0ELb0ENS_16Flash_fwd_paramsEEEvRKT8_iiiii:
        /* <DEDUP_REMOVED lines=9> */
[----:B------:R-:W-:Y:S02]  /*0130*/  ISETP.NE.AND.EX P3, PT, R7, RZ, PT, P3 ;  /* 0x000000ff0700720c */ /* 0x000fe40003f65330 */
[----:B------:R-:W-:-:S04]  /*0140*/  ISETP.NE.U32.AND P2, PT, R16, RZ, PT ;  /* 0x000000ff1000720c */ /* 0x000fc80003f45070 */
[----:B------:R-:W-:Y:S01]  /*0150*/  ISETP.NE.AND.EX P2, PT, R17, RZ, PT, P2 ;  /* 0x000000ff1100720c */ /* 0x000fe20003f45320 */
[----:B------:R-:W-:-:S04]  /*0160*/  IMAD.WIDE.U32 R16, R231, 0x4, R16 ;  /* 0x00000004e7107825 */ /* 0x000fc800078e0010 */
[----:B------:R1:W5:Y:S04]  /*0170*/  @!P4 LD.E R190, desc[UR4][R2.64+0xb4] ;  /* 0x0000b40402bec980 */ /* 0x000368000c101900 */
[----:B------:R1:W5:Y:S04]  /*0180*/  @P4 LD.E R5, desc[UR4][R16.64+0x4] ;  /* 0x0000040410054980 */ /* 0x000368000c101900 */
[----:B------:R1:W5:Y:S01]  /*0190*/  @!P3 LD.E R189, desc[UR4][R2.64+0xb8] ;  /* 0x0000b80402bdb980 */ /* 0x000362000c101900 */
[----:B----4-:R-:W-:Y:S01]  /*01a0*/  ISETP.NE.U32.AND P1, PT, R10, RZ, PT ;  /* 0x000000ff0a00720c */ /* 0x010fe20003f25070 */
[----:B------:R-:W-:-:S02]  /*01b0*/  IMAD.SHL.U32 R4, R231, 0x4, RZ ;  /* 0x00000004e7047824 */ /* 0x000fc400078e00ff */
[----:B------:R1:W5:Y:S01]  /*01c0*/  @P2 LD.E R238, desc[UR4][R16.64] ;  /* 0x0000000410ee2980 */ /* 0x000362000c101900 */
[----:B------:R-:W-:Y:S02]  /*01d0*/  ISETP.NE.AND.EX P1, PT, R11, RZ, PT, P1 ;  /* 0x000000ff0b00720c */ /* 0x000fe40003f25310 */
[----:B------:R-:W-:Y:S02]  /*01e0*/  ISETP.NE.U32.AND P2, PT, R6, RZ, PT ;  /* 0x000000ff0600720c */ /* 0x000fe40003f45070 */
[----:B------:R-:W-:Y:S02]  /*01f0*/  SHF.R.U32.HI R0, RZ, 0x1e, R231 ;  /* 0x0000001eff007819 */ /* 0x000fe400000116e7 */
[----:B------:R-:W-:-:S07]  /*0200*/  ISETP.NE.AND.EX P2, PT, R7, RZ, PT, P2 ;  /* 0x000000ff0700720c */ /* 0x000fce0003f45320 */
[----:B------:R-:W-:Y:S01]  /*0210*/  @P1 IADD3 R14, P0, PT, R10, R4, RZ ;  /* 0x000000040a0e1210 */ /* 0x000fe20007f1e0ff */
[----:B------:R-:W-:-:S04]  /*0220*/  IMAD.MOV.U32 R10, RZ, RZ, RZ ;  /* 0x000000ffff0a7224 */ /* 0x000fc800078e00ff */
        /* <DEDUP_REMOVED lines=13> */
.L_x_2634:
[----:B------:R-:W-:Y:S05]  /*0300*/  BSYNC.RECONVERGENT B0 ;  /* 0x0000000000007941 */ /* 0x000fea0003800200 */
.L_x_2633:
[----:B------:R-:W-:Y:S04]  /*0310*/  BSSY.RECONVERGENT B0, `(.L_x_2635) ;  /* 0x0000007000007945 */ /* 0x000fe80003800200 */
[----:B------:R-:W-:Y:S05]  /*0320*/  @!P3 BRA `(.L_x_2636) ;  /* 0x000000000014b947 */ /* 0x000fea0003800000 */
[----:B------:R-:W3:Y:S02]  /*0330*/  LD.E.U8 R6, desc[UR4][R2.64+0x1b2] ;  /* 0x0001b20402067980 */ /* 0x000ee4000c101100 */
[----:B---3--:R-:W-:-:S13]  /*0340*/  ISETP.NE.AND P1, PT, R6, RZ, PT ;  /* 0x000000ff0600720c */ /* 0x008fda0003f25270 */
[----:B------:R-:W3:Y:S02]  /*0350*/  @P1 LD.E R6, desc[UR4][R12.64+0x4] ;  /* 0x000004040c061980 */ /* 0x000ee4000c101900 */
[----:B---3-5:R-:W-:-:S06]  /*0360*/  @P1 IADD3 R189, PT, PT, R6, -R11, RZ ;  /* 0x8000000b06bd1210 */ /* 0x028fcc0007ffe0ff */
[----:B------:R3:W5:Y:S02]  /*0370*/  @!P1 LD.E R189, desc[UR4][R12.64] ;  /* 0x000000040cbd9980 */ /* 0x000764000c101900 */
.L_x_2636:
[----:B------:R-:W-:Y:S05]  /*0380*/  BSYNC.RECONVERGENT B0 ;  /* 0x0000000000007941 */ /* 0x000fea0003800200 */
.L_x_2635:
        /* <DEDUP_REMOVED lines=8> */
.L_x_2638:
[----:B------:R-:W4:Y:S01]  /*0410*/  LD.E.64 R6, desc[UR4][R2.64+0x108] ;  /* 0x0001080402067980 */ /* 0x000f22000c101b00 */
[----:B------:R-:W-:Y:S01]  /*0420*/  BSSY.RECONVERGENT B0, `(.L_x_2640) ;  /* 0x0000006000007945 */ /* 0x000fe20003800200 */
[----:B------:R-:W-:Y:S01]  /*0430*/  IMAD.MOV.U32 R5, RZ, RZ, RZ ;  /* 0x000000ffff057224 */ /* 0x000fe200078e00ff */
[----:B----4-:R-:W-:-:S04]  /*0440*/  ISETP.NE.U32.AND P0, PT, R6, RZ, PT ;  /* 0x000000ff0600720c */ /* 0x010fc80003f05070 */
[----:B------:R-:W-:-:S13]  /*0450*/  ISETP.NE.AND.EX P0, PT, R7, RZ, PT, P0 ;  /* 0x000000ff0700720c */ /* 0x000fda0003f05300 */
[----:B------:R-:W-:Y:S05]  /*0460*/  @!P0 BRA `(.L_x_2641) ;  /* 0x0000000000048947 */ /* 0x000fea0003800000 */
[----:B------:R4:W5:Y:S02]  /*0470*/  LD.E R5, desc[UR4][R2.64+0xbc] ;  /* 0x0000bc0402057980 */ /* 0x000964000c101900 */
.L_x_2641:
[----:B------:R-:W-:Y:S05]  /*0480*/  BSYNC.RECONVERGENT B0 ;  /* 0x0000000000007941 */ /* 0x000fea0003800200 */
.L_x_2640:
[----:B-----5:R-:W-:Y:S02]  /*0490*/  IADD3 R189, PT, PT, R5, R189, -R10 ;  /* 0x000000bd05bd7210 */ /* 0x020fe40007ffe80a */
.L_x_2639:
[----:B------:R-:W-:Y:S05]  /*04a0*/  BSYNC.RECONVERGENT B1 ;  /* 0x0000000000017941 */ /* 0x000fea0003800200 */
.L_x_2637:
[----:B------:R-:W-:Y:S01]  /*04b0*/  IMAD.SHL.U32 R219, R233, 0x40, RZ ;  /* 0x00000040e9db7824 */ /* 0x000fe200078e00ff */
[----:B------:R-:W-:Y:S01]  /*04c0*/  MOV R6, R230 ;  /* 0x000000e600067202 */ /* 0x000fe20000000f00 */
[----:B------:R-:W-:-:S03]  /*04d0*/  IMAD.MOV.U32 R7, RZ, RZ, 0x0 ;  /* 0x00000000ff077424 */ /* 0x000fc600078e00ff */
[----:B------:R-:W-:-:S13]  /*04e0*/  ISETP.GT.AND P0, PT, R190, R219, PT ;  /* 0x000000dbbe00720c */ /* 0x000fda0003f04270 */
[----:B-1234-:R-:W-:Y:S05]  /*04f0*/  @!P0 RET.REL.NODEC R6 `(_ZN5flash24flash_fwd_splitkv_kernelI23Flash_fwd_kernel_traitsILi32ELi64ELi256ELi4ELb0ELb0EN7cutlass6half_tE19Flash_kernel_traitsILi32ELi64ELi256ELi4ES3_EELb0ELb0ELb1ELb0ELb0ELb0ELb0ELb0EEEvNS_16Flash_fwd_paramsE) ;  /* 0xfffffff806c08950 */ /* 0x01efea0003c3ffff */
        /* <DEDUP_REMOVED lines=74> */
.L_x_2644:
[----:B------:R-:W-:Y:S05]  /*09a0*/  BSYNC.RECONVERGENT B0 ;  /* 0x0000000000007941 */ /* 0x000fea0003800200 */
.L_x_2643:
[----:B------:R-:W-:Y:S01]  /*09b0*/  MOV R231, 0x0 ;  /* 0x0000000000e77802 */ /* 0x000fe20000000f00 */
[----:B------:R1:W-:Y:S03]  /*09c0*/  @!P3 ST.E desc[UR4][R4.64], R0 ;  /* 0x000000000400b985 */ /* 0x0003e6000c101904 */
[----:B-12---:R-:W-:Y:S05]  /*09d0*/  @P2 RET.REL.NODEC R230 `(_ZN5flash24flash_fwd_splitkv_kernelI23Flash_fwd_kernel_traitsILi32ELi64ELi256ELi4ELb0ELb0EN7cutlass6half_tE19Flash_kernel_traitsILi32ELi64ELi256ELi4ES3_EELb0ELb0ELb1ELb0ELb0ELb0ELb0ELb0EEEvNS_16Flash_fwd_paramsE) ;  /* 0xfffffff4e6882950 */ /* 0x006fea0003c3ffff */
[----:B------:R-:W-:Y:S02]  /*09e0*/  MOV R3, 0x7f800000 ;  /* 0x7f80000000037802 */ /* 0x000fe40000000f00 */
[----:B------:R-:W-:-:S03]  /*09f0*/  MOV R231, 0x0 ;  /* 0x0000000000e77802 */ /* 0x000fc60000000f00 */
[----:B------:R1:W-:Y:S02]  /*0a00*/  ST.E desc[UR4][R4.64+0x80], R3 ;  /* 0x0000800304007985 */ /* 0x0003e4000c101904 */
[----:B-1----:R-:W-:Y:S05]  /*0a10*/  RET.REL.NODEC R230 `(_ZN5flash24flash_fwd_splitkv_kernelI23Flash_fwd_kernel_traitsILi32ELi64ELi256ELi4ELb0ELb0EN7cutlass6half_tE19Flash_kernel_traitsILi32ELi64ELi256ELi4ES3_EELb0ELb0ELb1ELb0ELb0ELb0ELb0ELb0EEEvNS_16Flash_fwd_paramsE) ;  /* 0xfffffff4e6787950 */ /* 0x002fea0003c3ffff */
.L_x_2642:
        /* <DEDUP_REMOVED lines=14> */
[----:B------:R-:W-:Y:S02]  /*0b00*/  IMAD.MOV.U32 R196, RZ, RZ, R2 ;  /* 0x000000ffffc47224 */ /* 0x000fe400078e0002 */
[----:B------:R-:W-:-:S05]  /*0b10*/  IMAD.MOV.U32 R197, RZ, RZ, R3 ;  /* 0x000000ffffc57224 */ /* 0x000fca00078e0003 */
        /* <DEDUP_REMOVED lines=13> */
[----:B-1----:R-:W-:Y:S01]  /*0bf0*/  IMAD.MOV R0, RZ, RZ, -R15 ;  /* 0x000000ffff007224 */ /* 0x002fe200078e0a0f */
[----:B------:R-:W-:-:S03]  /*0c00*/  MOV R14, RZ ;  /* 0x000000ff000e7202 */ /* 0x000fc60000000f00 */
[----:B------:R-:W-:Y:S01]  /*0c10*/  IMAD R7, R0, R5, RZ ;  /* 0x0000000500077224 */ /* 0x000fe200078e02ff */
[----:B------:R-:W-:-:S03]  /*0c20*/  IABS R0, R9 ;  /* 0x0000000900007213 */ /* 0x000fc60000000000 */
        /* <DEDUP_REMOVED lines=39> */
[----:B------:R-:W-:Y:S02]  /*0ea0*/  IADD3 R7, PT, PT, -R8, RZ, RZ ;  /* 0x000000ff08077210 */ /* 0x000fe40007ffe1ff */
[----:B------:R-:W-:Y:S01]  /*0eb0*/  LOP3.LUT R8, R232, R13, RZ, 0x3c, !PT ;  /* 0x0000000de8087212 */ /* 0x000fe200078e3cff */
[----:B------:R-:W-:Y:S01]  /*0ec0*/  @!P1 VIADD R4, R4, 0x1 ;  /* 0x0000000104049836 */ /* 0x000fe20000000000 */
[----:B------:R-:W-:Y:S02]  /*0ed0*/  ISETP.NE.AND P1, PT, R13, RZ, PT ;  /* 0x000000ff0d00720c */ /* 0x000fe40003f25270 */
[----:B------:R-:W-:Y:S01]  /*0ee0*/  ISETP.GE.AND P0, PT, R8, RZ, PT ;  /* 0x000000ff0800720c */ /* 0x000fe20003f06270 */
        /* <DEDUP_REMOVED lines=8> */
[-C--:B--2---:R-:W-:Y:S02]  /*0f70*/  IMAD R6, R15, R0.reuse, RZ ;  /* 0x000000000f067224 */ /* 0x084fe400078e02ff */
        /* <DEDUP_REMOVED lines=8> */
[----:B------:R-:W-:Y:S02]  /*1000*/  IMAD R4, R17, R0, RZ ;  /* 0x0000000011047224 */ /* 0x000fe400078e02ff */
[----:B------:R-:W-:Y:S02]  /*1010*/  IMAD R6, R18, R6, R11 ;  /* 0x0000000612067224 */ /* 0x000fe400078e020b */
[----:B------:R-:W-:-:S04]  /*1020*/  IMAD.WIDE.U32 R20, R9, R18, R20 ;  /* 0x0000001209147225 */ /* 0x000fc800078e0014 */
[----:B------:R-:W-:-:S04]  /*1030*/  IMAD.WIDE.U32 R18, R16, R0, RZ ;  /* 0x0000000010127225 */ /* 0x000fc800078e00ff */
[----:B------:R-:W-:Y:S02]  /*1040*/  IMAD R4, R16, R5, R4 ;  /* 0x0000000510047224 */ /* 0x000fe400078e0204 */
[----:B------:R-:W-:Y:S01]  /*1050*/  IMAD.IADD R0, R21, 0x1, R6 ;  /* 0x0000000115007824 */ /* 0x000fe200078e0206 */
[----:B------:R-:W-:Y:S02]  /*1060*/  MOV R6, R20 ;  /* 0x0000001400067202 */ /* 0x000fe40000000f00 */
[----:B------:R-:W-:Y:S01]  /*1070*/  IADD3 R14, PT, PT, R19, R4, RZ ;  /* 0x00000004130e7210 */ /* 0x000fe20007ffe0ff */
[----:B------:R-:W-:Y:S05]  /*1080*/  BRA `(.L_x_2647) ;  /* 0x0000000400407947 */ /* 0x000fea0003800000 */
.L_x_2646:
[----:B------:R-:W2:Y:S01]  /*1090*/  LD.E R13, desc[UR4][R2.64+0x68] ;  /* 0x00006804020d7980 */ /* 0x000ea2000c101900 */
[----:B------:R-:W-:-:S03]  /*10a0*/  ISETP.NE.AND P2, PT, R11, -0x1, PT ;  /* 0xffffffff0b00780c */ /* 0x000fc60003f45270 */
[----:B------:R-:W3:Y:S01]  /*10b0*/  LD.E.64 R220, desc[UR4][R2.64+0x38] ;  /* 0x0000380402dc7980 */ /* 0x000ee2000c101b00 */
[----:B------:R-:W-:Y:S01]  /*10c0*/  MOV R196, R2 ;  /* 0x0000000200c47202 */ /* 0x000fe20000000f00 */
[----:B------:R-:W-:Y:S02]  /*10d0*/  IMAD.MOV.U32 R197, RZ, RZ, R3 ;  /* 0x000000ffffc57224 */ /* 0x000fe400078e0003 */
[----:B------:R4:W5:Y:S04]  /*10e0*/  LD.E.64 R26, desc[UR4][R2.64+0x58] ;  /* 0x00005804021a7980 */ /* 0x000968000c101b00 */
[----:B------:R-:W4:Y:S04]  /*10f0*/  LD.E.64 R222, desc[UR4][R196.64+0x40] ;  /* 0x00004004c4de7980 */ /* 0x000f28000c101b00 */
[----:B------:R-:W4:Y:S04]  /*1100*/  @!P2 LD.E.64 R18, desc[UR4][R2.64+0x20] ;  /* 0x000020040212a980 */ /* 0x000f28000c101b00 */
[----:B------:R-:W4:Y:S04]  /*1110*/  @!P2 LD.E.64 R16, desc[UR4][R2.64+0x28] ;  /* 0x000028040210a980 */ /* 0x000f28000c101b00 */
[----:B------:R-:W4:Y:S01]  /*1120*/  LD.E.64 R14, desc[UR4][R196.64+0x50] ;  /* 0x00005004c40e7980 */ /* 0x000f22000c101b00 */
[----:B------:R-:W-:-:S02]  /*1130*/  MOV R20, RZ ;  /* 0x000000ff00147202 */ /* 0x000fc40000000f00 */
[----:B------:R-:W-:Y:S02]  /*1140*/  LEA R236, R188, 0xffffff00, 0x8 ;  /* 0xffffff00bcec7811 */ /* 0x000fe400078e40ff */
[----:B------:R-:W-:Y:S02]  /*1150*/  CS2R R240, SRZ ;  /* 0x0000000000f07805 */ /* 0x000fe4000001ff00 */
[----:B--2---:R-:W-:-:S04]  /*1160*/  IABS R0, R13 ;  /* 0x0000000d00007213 */ /* 0x004fc80000000000 */
[----:B------:R-:W2:Y:S08]  /*1170*/  I2F.RP R8, R0 ;  /* 0x0000000000087306 */ /* 0x000eb00000209400 */
[----:B--2---:R-:W2:Y:S02]  /*1180*/  MUFU.RCP R6, R8 ;  /* 0x0000000800067308 */ /* 0x004ea40000001000 */
[----:B--2---:R-:W-:-:S06]  /*1190*/  IADD3 R6, PT, PT, R6, 0xffffffe, RZ ;  /* 0x0ffffffe06067810 */ /* 0x004fcc0007ffe0ff */
[----:B------:R-:W2:Y:S01]  /*11a0*/  F2I.FTZ.U32.TRUNC.NTZ R21, R6 ;  /* 0x0000000600157305 */ /* 0x000ea2000021f000 */
[----:B-1----:R-:W-:Y:S01]  /*11b0*/  IABS R5, R13 ;  /* 0x0000000d00057213 */ /* 0x002fe20000000000 */
[----:B--2---:R-:W-:-:S04]  /*11c0*/  IMAD.MOV R4, RZ, RZ, -R21 ;  /* 0x000000ffff047224 */ /* 0x004fc800078e0a15 */
        /* <DEDUP_REMOVED lines=23> */
[----:B------:R-:W-:Y:S02]  /*1340*/  ISETP.GE.AND P0, PT, R4, RZ, PT ;  /* 0x000000ff0400720c */ /* 0x000fe40003f06270 */
[----:B------:R-:W-:Y:S01]  /*1350*/  ISETP.NE.AND P1, PT, R13, RZ, PT ;  /* 0x000000ff0d00720c */ /* 0x000fe20003f25270 */
[----:B------:R-:W-:Y:S01]  /*1360*/  @!P2 IMAD.MOV.U32 R6, RZ, RZ, R20 ;  /* 0x000000ffff06a224 */ /* 0x000fe200078e0014 */
[----:B------:R-:W-:Y:S02]  /*1370*/  @!P2 IADD3 R7, PT, PT, R21, R7, RZ ;  /* 0x000000071507a210 */ /* 0x000fe40007ffe0ff */
[----:B------:R-:W-:Y:S02]  /*1380*/  @P2 IADD3 R7, PT, PT, R19, R0, RZ ;  /* 0x0000000013072210 */ /* 0x000fe40007ffe0ff */
[----:B------:R-:W-:Y:S01]  /*1390*/  @P2 MOV R6, R18 ;  /* 0x0000001200062202 */ /* 0x000fe20000000f00 */
[----:B------:R-:W-:Y:S01]  /*13a0*/  @!P2 IMAD R0, R223, R10, RZ ;  /* 0x0000000adf00a224 */ /* 0x000fe200078e02ff */
[----:B------:R-:W-:-:S02]  /*13b0*/  @!P2 SHF.R.S32.HI R5, RZ, 0x1f, R10 ;  /* 0x0000001fff05a819 */ /* 0x000fc4000001140a */
[----:B------:R-:W-:Y:S01]  /*13c0*/  @P3 IADD3 R8, PT, PT, R8, 0x1, RZ ;  /* 0x0000000108083810 */ /* 0x000fe20007ffe0ff */
[----:B------:R-:W-:-:S04]  /*13d0*/  IMAD.WIDE.U32 R18, R220, R236, R6 ;  /* 0x000000ecdc127225 */ /* 0x000fc800078e0006 */
[----:B------:R-:W-:Y:S02]  /*13e0*/  IMAD R4, R221, R236, RZ ;  /* 0x000000ecdd047224 */ /* 0x000fe400078e02ff */
        /* <DEDUP_REMOVED lines=8> */
[----:B------:R-:W-:Y:S01]  /*1470*/  @!P2 IMAD.MOV.U32 R20, RZ, RZ, R6 ;  /* 0x000000ffff14a224 */ /* 0x000fe200078e0006 */
[----:B------:R-:W-:Y:S01]  /*1480*/  SHF.R.S32.HI R4, RZ, 0x1f, R8 ;  /* 0x0000001fff047819 */ /* 0x000fe20000011408 */
[----:B------:R-:W-:Y:S01]  /*1490*/  IMAD R7, R15, R8, RZ ;  /* 0x000000080f077224 */ /* 0x000fe200078e02ff */
[----:B------:R-:W-:Y:S01]  /*14a0*/  @P2 IADD3 R10, PT, PT, R10, R11, RZ ;  /* 0x0000000b0a0a2210 */ /* 0x000fe20007ffe0ff */
[----:B------:R-:W-:-:S02]  /*14b0*/  @!P2 IMAD R0, R16, R5, R0 ;  /* 0x000000051000a224 */ /* 0x000fc400078e0200 */
[----:B------:R-:W-:-:S04]  /*14c0*/  @!P2 IMAD.WIDE.U32 R16, R16, R9, R20 ;  /* 0x000000091010a225 */ /* 0x000fc800078e0014 */
[C---:B------:R-:W-:Y:S02]  /*14d0*/  IMAD R7, R14.reuse, R4, R7 ;  /* 0x000000040e077224 */ /* 0x040fe400078e0207 */
[----:B------:R-:W-:-:S04]  /*14e0*/  IMAD.WIDE.U32 R8, R14, R8, R18 ;  /* 0x000000080e087225 */ /* 0x000fc800078e0012 */
[-C--:B------:R-:W-:Y:S02]  /*14f0*/  @P2 IMAD R4, R223, R10.reuse, RZ ;  /* 0x0000000adf042224 */ /* 0x080fe400078e02ff */
[----:B------:R-:W-:Y:S01]  /*1500*/  @P2 IMAD.WIDE.U32 R10, R222, R10, RZ ;  /* 0x0000000ade0a2225 */ /* 0x000fe200078e00ff */
[----:B------:R-:W-:Y:S02]  /*1510*/  @!P2 IADD3 R14, PT, PT, R17, R0, RZ ;  /* 0x00000000110ea210 */ /* 0x000fe40007ffe0ff */
[----:B------:R-:W-:Y:S01]  /*1520*/  @!P2 MOV R18, R16 ;  /* 0x000000100012a202 */ /* 0x000fe20000000f00 */
[----:B------:R-:W-:Y:S01]  /*1530*/  IMAD.MOV.U32 R6, RZ, RZ, R8 ;  /* 0x000000ffff067224 */ /* 0x000fe200078e0008 */
[----:B------:R-:W-:Y:S01]  /*1540*/  IADD3 R0, PT, PT, R9, R7, RZ ;  /* 0x0000000709007210 */ /* 0x000fe20007ffe0ff */
[----:B------:R-:W-:Y:S01]  /*1550*/  @P2 IMAD.MOV.U32 R18, RZ, RZ, R10 ;  /* 0x000000ffff122224 */ /* 0x000fe200078e000a */
[----:B------:R-:W-:Y:S02]  /*1560*/  @P2 IADD3 R14, PT, PT, R11, R4, RZ ;  /* 0x000000040b0e2210 */ /* 0x000fe40007ffe0ff */
[----:B------:R-:W-:-:S02]  /*1570*/  MOV R15, RZ ;  /* 0x000000ff000f7202 */ /* 0x000fc40000000f00 */
[----:B------:R-:W-:Y:S02]  /*1580*/  MOV R7, R236 ;  /* 0x000000ec00077202 */ /* 0x000fe40000000f00 */
.L_x_2647:
[----:B------:R-:W-:Y:S05]  /*1590*/  BSYNC.RECONVERGENT B0 ;  /* 0x0000000000007941 */ /* 0x000fea0003800200 */
.L_x_2645:
        /* <DEDUP_REMOVED lines=29> */
[----:B------:R-:W-:Y:S02]  /*1770*/  @P3 VIADD R19, R19, 0x1 ;  /* 0x0000000113133836 */ /* 0x000fe40000000000 */
[-C--:B-----5:R-:W-:Y:S02]  /*1780*/  IMAD R12, R15, R222.reuse, RZ ;  /* 0x000000de0f0c7224 */ /* 0x0a0fe400078e02ff */
[----:B------:R-:W-:Y:S01]  /*1790*/  IMAD.MOV.U32 R16, RZ, RZ, R19 ;  /* 0x000000ffff107224 */ /* 0x000fe200078e0013 */
[----:B------:R-:W-:Y:S01]  /*17a0*/  SHF.L.U32 R225, R212, 0x3, RZ ;  /* 0x00000003d4e17819 */ /* 0x000fe200000006ff */
[C---:B------:R-:W-:Y:S02]  /*17b0*/  IMAD R12, R7.reuse, R223, R12 ;  /* 0x000000df070c7224 */ /* 0x040fe400078e020c */
[----:B------:R-:W-:Y:S01]  /*17c0*/  @!P1 IMAD.MOV R16, RZ, RZ, -R16 ;  /* 0x000000ffff109224 */ /* 0x000fe200078e0a10 */
[----:B------:R-:W-:Y:S01]  /*17d0*/  @!P2 LOP3.LUT R16, RZ, R13, RZ, 0x33, !PT ;  /* 0x0000000dff10a212 */ /* 0x000fe200078e33ff */
[----:B------:R-:W-:Y:S01]  /*17e0*/  IMAD.WIDE.U32 R28, R7, R222, RZ ;  /* 0x000000de071c7225 */ /* 0x000fe200078e00ff */
[----:B------:R-:W-:-:S02]  /*17f0*/  LOP3.LUT R224, R225, 0x18, RZ, 0xc0, !PT ;  /* 0x00000018e1e07812 */ /* 0x000fc400078ec0ff */
[----:B------:R-:W-:Y:S01]  /*1800*/  SHF.R.S32.HI R15, RZ, 0x1f, R16 ;  /* 0x0000001fff0f7819 */ /* 0x000fe20000011410 */
[----:B------:R-:W-:Y:S02]  /*1810*/  IMAD.IADD R7, R29, 0x1, R12 ;  /* 0x000000011d077824 */ /* 0x000fe400078e020c */
[----:B------:R-:W-:Y:S01]  /*1820*/  IMAD R12, R27, R16, RZ ;  /* 0x000000101b0c7224 */ /* 0x000fe200078e02ff */
[----:B------:R-:W-:Y:S01]  /*1830*/  IADD3 R13, P2, P1, R28, R18, R224 ;  /* 0x000000121c0d7210 */ /* 0x000fe2000795e0e0 */
[----:B------:R-:W-:Y:S01]  /*1840*/  IMAD.WIDE.U32 R16, R26, R16, RZ ;  /* 0x000000101a107225 */ /* 0x000fe200078e00ff */
[----:B------:R-:W-:-:S03]  /*1850*/  LOP3.LUT R239, R225, 0xc0, RZ, 0xc0, !PT ;  /* 0x000000c0e1ef7812 */ /* 0x000fc600078ec0ff */
[----:B------:R-:W-:Y:S01]  /*1860*/  IMAD R12, R15, R26, R12 ;  /* 0x0000001a0f0c7224 */ /* 0x000fe200078e020c */
[----:B------:R-:W-:Y:S02]  /*1870*/  IADD3.X R7, PT, PT, R7, R14, RZ, P2, P1 ;  /* 0x0000000e07077210 */ /* 0x000fe400017e24ff */
[----:B------:R-:W-:Y:S02]  /*1880*/  IADD3 R16, P1, PT, R13, R16, RZ ;  /* 0x000000100d107210 */ /* 0x000fe40007f3e0ff */
[----:B------:R-:W-:Y:S02]  /*1890*/  IADD3 R12, PT, PT, R17, R12, RZ ;  /* 0x0000000c110c7210 */ /* 0x000fe40007ffe0ff */
[----:B------:R-:W-:Y:S01]  /*18a0*/  LOP3.LUT R239, R239, 0x18, R212, 0xf8, !PT ;  /* 0x00000018efef7812 */ /* 0x000fe200078ef8d4 */
[----:B------:R-:W1:Y:S01]  /*18b0*/  S2UR UR6, SR_CgaCtaId ;  /* 0x00000000000679c3 */ /* 0x000e620000008800 */
[----:B------:R-:W-:Y:S01]  /*18c0*/  LOP3.LUT R14, R225, 0x1f20, RZ, 0xc0, !PT ;  /* 0x00001f20e10e7812 */ /* 0x000fe200078ec0ff */
[----:B------:R-:W-:Y:S01]  /*18d0*/  IMAD.X R17, R7, 0x1, R12, P1 ;  /* 0x0000000107117824 */ /* 0x000fe200008e060c */
[----:B------:R-:W-:-:S02]  /*18e0*/  LOP3.LUT R245, R239, R224, RZ, 0x3c, !PT ;  /* 0x000000e0eff57212 */ /* 0x000fc400078e3cff */
[----:B------:R-:W-:Y:S02]  /*18f0*/  IADD3 R12, P1, PT, R224, R6, RZ ;  /* 0x00000006e00c7210 */ /* 0x000fe40007f3e0ff */
[----:B------:R-:W-:Y:S02]  /*1900*/  LOP3.LUT R245, R14, R245, RZ, 0xfc, !PT ;  /* 0x000000f50ef57212 */ /* 0x000fe400078efcff */
[----:B------:R-:W-:Y:S02]  /*1910*/  IADD3.X R13, PT, PT, RZ, R0, RZ, P1, !PT ;  /* 0x00000000ff0d7210 */ /* 0x000fe40000ffe4ff */
[----:B------:R-:W-:Y:S02]  /*1920*/  SHF.R.U32.HI R194, RZ, 0x2, R212 ;  /* 0x00000002ffc27819 */ /* 0x000fe400000116d4 */
[----:B------:R-:W-:Y:S01]  /*1930*/  IADD3 R219, PT, PT, -R219, R190, RZ ;  /* 0x000000bedbdb7210 */ /* 0x000fe20007ffe1ff */
[----:B------:R-:W-:Y:S02]  /*1940*/  UMOV UR7, 0x400 ;  /* 0x0000040000077882 */ /* 0x000fe40000000000 */
[----:B------:R-:W-:-:S02]  /*1950*/  IMAD R227, R221, R194, RZ ;  /* 0x000000c2dde37224 */ /* 0x000fc400078e02ff */
[----:B------:R-:W-:-:S04]  /*1960*/  IMAD.WIDE.U32 R12, R194, R220, R12 ;  /* 0x000000dcc20c7225 */ /* 0x000fc800078e000c */
[----:B------:R-:W-:Y:S02]  /*1970*/  IMAD R229, R223, R194, RZ ;  /* 0x000000c2dfe57224 */ /* 0x000fe400078e02ff */
[----:B------:R-:W-:Y:S01]  /*1980*/  IMAD.WIDE.U32 R16, R194, R222, R16 ;  /* 0x000000dec2107225 */ /* 0x000fe200078e0010 */
[----:B-1----:R-:W-:Y:S01]  /*1990*/  ULEA UR6, UR6, UR7, 0x18 ;  /* 0x0000000706067291 */ /* 0x002fe2000f8ec0ff */
[----:B------:R-:W-:Y:S02]  /*19a0*/  IADD3 R227, PT, PT, R13, R227, RZ ;  /* 0x000000e30de37210 */ /* 0x000fe40007ffe0ff */
[----:B------:R-:W-:Y:S01]  /*19b0*/  IMAD.IADD R229, R17, 0x1, R229 ;  /* 0x0000000111e57824 */ /* 0x000fe200078e02e5 */
[----:B------:R-:W-:Y:S01]  /*19c0*/  MOV R195, RZ ;  /* 0x000000ff00c37202 */ /* 0x000fe20000000f00 */
[----:B------:R-:W-:Y:S01]  /*19d0*/  BSSY.RECONVERGENT B0, `(.L_x_2648) ;  /* 0x000002a000007945 */ /* 0x000fe20003800200 */
[----:B------:R-:W-:-:S04]  /*19e0*/  IMAD.U32 R216, RZ, RZ, UR6 ;  /* 0x00000006ffd87e24 */ /* 0x000fc8000f8e00ff */
[----:B------:R-:W-:Y:S02]  /*19f0*/  IMAD R245, R245, 0x2, R216 ;  /* 0x00000002f5f57824 */ /* 0x000fe400078e02d8 */
[----:B--2---:R-:W-:-:S04]  /*1a00*/  @P0 IMAD.WIDE.U32 R14, R8, R238, RZ ;  /* 0x000000ee080e0225 */ /* 0x004fc800078e00ff */
[-C--:B---3--:R-:W-:Y:S02]  /*1a10*/  @!P0 IMAD R6, R25, R231.reuse, RZ ;  /* 0x000000e719068224 */ /* 0x088fe400078e02ff */
[----:B------:R-:W-:-:S04]  /*1a20*/  @!P0 IMAD.WIDE.U32 R24, R24, R231, RZ ;  /* 0x000000e718188225 */ /* 0x000fc800078e00ff */
[----:B------:R-:W-:Y:S01]  /*1a30*/  @!P0 IMAD.MOV.U32 R7, RZ, RZ, R24 ;  /* 0x000000ffff078224 */ /* 0x000fe200078e0018 */
[----:B------:R-:W-:Y:S01]  /*1a40*/  @!P0 IADD3 R0, PT, PT, R25, R6, RZ ;  /* 0x0000000619008210 */ /* 0x000fe20007ffe0ff */
[----:B------:R-:W-:Y:S02]  /*1a50*/  @P0 IMAD R6, R9, R238, RZ ;  /* 0x000000ee09060224 */ /* 0x000fe400078e02ff */
[----:B------:R-:W-:-:S03]  /*1a60*/  @P0 IMAD.MOV.U32 R7, RZ, RZ, R14 ;  /* 0x000000ffff070224 */ /* 0x000fc600078e000e */
[----:B------:R-:W-:Y:S02]  /*1a70*/  @P0 IADD3 R0, PT, PT, R15, R6, RZ ;  /* 0x000000060f000210 */ /* 0x000fe40007ffe0ff */
[----:B------:R-:W-:-:S05]  /*1a80*/  IADD3 R6, P1, PT, R224, R7, RZ ;  /* 0x00000007e0067210 */ /* 0x000fca0007f3e0ff */
[----:B------:R-:W-:Y:S01]  /*1a90*/  IMAD.X R7, RZ, RZ, R0, P1 ;  /* 0x000000ffff077224 */ /* 0x000fe200008e0600 */
[----:B------:R-:W-:Y:S01]  /*1aa0*/  ISETP.GE.AND P1, PT, R194, R219, PT ;  /* 0x000000dbc200720c */ /* 0x000fe20003f26270 */
[----:B----4-:R-:W-:Y:S01]  /*1ab0*/  IMAD R0, R11, R232, RZ ;  /* 0x000000e80b007224 */ /* 0x010fe200078e02ff */
[----:B------:R-:W-:Y:S01]  /*1ac0*/  LEA R226, P3, R12, R20, 0x1 ;  /* 0x000000140ce27211 */ /* 0x000fe200078608ff */
[----:B------:R-:W-:Y:S01]  /*1ad0*/  IMAD.WIDE.U32 R10, R10, R232, R6 ;  /* 0x000000e80a0a7225 */ /* 0x000fe200078e0006 */
[----:B------:R-:W-:Y:S02]  /*1ae0*/  LEA R228, P2, R16, R22, 0x1 ;  /* 0x0000001610e47211 */ /* 0x000fe400078408ff */
[----:B------:R-:W-:Y:S01]  /*1af0*/  LEA.HI.X R227, R12, R21, R227, 0x1, P3 ;  /* 0x000000150ce37211 */ /* 0x000fe200018f0ce3 */
[----:B------:R-:W-:Y:S01]  /*1b00*/  @!P0 IMAD.MOV.U32 R12, RZ, RZ, R8 ;  /* 0x000000ffff0c8224 */ /* 0x000fe200078e0008 */
[----:B------:R-:W-:Y:S01]  /*1b10*/  LEA.HI.X R229, R16, R23, R229, 0x1, P2 ;  /* 0x0000001710e57211 */ /* 0x000fe200010f0ce5 */
[----:B------:R-:W-:Y:S01]  /*1b20*/  IMAD.WIDE.U32 R16, R233, 0x40, R194 ;  /* 0x00000040e9107825 */ /* 0x000fe200078e00c2 */
[----:B------:R-:W-:-:S02]  /*1b30*/  @!P0 MOV R13, R9 ;  /* 0x00000009000d8202 */ /* 0x000fc40000000f00 */
[----:B------:R-:W-:Y:S01]  /*1b40*/  @P0 MOV R12, R8 ;  /* 0x00000008000c0202 */ /* 0x000fe20000000f00 */
[----:B------:R-:W-:Y:S01]  /*1b50*/  @P0 IMAD.MOV.U32 R13, RZ, RZ, R9 ;  /* 0x000000ffff0d0224 */ /* 0x000fe200078e0009 */
        /* <DEDUP_REMOVED lines=16> */
.L_x_2650:
[----:B------:R1:W-:Y:S02]  /*1c60*/  STS.128 [R245], RZ ;  /* 0x000000fff5007388 */ /* 0x0003e40000000c00 */
.L_x_2649:
[----:B------:R-:W-:Y:S05]  /*1c70*/  BSYNC.RECONVERGENT B0 ;  /* 0x0000000000007941 */ /* 0x000fea0003800200 */
.L_x_2648:
        /* <DEDUP_REMOVED lines=23> */
.L_x_2652:
[----:B------:R-:W-:Y:S05]  /*1df0*/  BSYNC.RECONVERGENT B0 ;  /* 0x0000000000007941 */ /* 0x000fea0003800200 */
.L_x_2651:
        /* <DEDUP_REMOVED lines=11> */
.L_x_2655:
[----:B------:R4:W-:Y:S02]  /*1eb0*/  STS.128 [R245+0x1000], RZ ;  /* 0x001000fff5007388 */ /* 0x0009e40000000c00 */
.L_x_2654:
[----:B------:R-:W-:Y:S05]  /*1ec0*/  BSYNC.RECONVERGENT B0 ;  /* 0x0000000000007941 */ /* 0x000fea0003800200 */
.L_x_2653:
        /* <DEDUP_REMOVED lines=23> */
.L_x_2657:
[----:B------:R-:W-:Y:S05]  /*2040*/  BSYNC.RECONVERGENT B0 ;  /* 0x0000000000007941 */ /* 0x000fea0003800200 */
.L_x_2656:
        /* <DEDUP_REMOVED lines=12> */
.L_x_2659:
[----:B------:R-:W-:Y:S05]  /*2110*/  BSYNC.RECONVERGENT B0 ;  /* 0x0000000000007941 */ /* 0x000fea0003800200 */
.L_x_2658:
        /* <DEDUP_REMOVED lines=11> */
.L_x_2661:
[----:B------:R-:W-:Y:S05]  /*21d0*/  BSYNC.RECONVERGENT B0 ;  /* 0x0000000000007941 */ /* 0x000fea0003800200 */
.L_x_2660:
        /* <DEDUP_REMOVED lines=14> */
.L_x_2663:
[----:B------:R-:W-:Y:S05]  /*22c0*/  BSYNC.RECONVERGENT B0 ;  /* 0x0000000000007941 */ /* 0x000fea0003800200 */
.L_x_2662:
        /* <DEDUP_REMOVED lines=11> */
.L_x_2665:
[----:B------:R-:W-:Y:S05]  /*2380*/  BSYNC.RECONVERGENT B0 ;  /* 0x0000000000007941 */ /* 0x000fea0003800200 */
.L_x_2664:
        /* <DEDUP_REMOVED lines=14> */
.L_x_2667:
[----:B------:R-:W-:Y:S05]  /*2470*/  BSYNC.RECONVERGENT B0 ;  /* 0x0000000000007941 */ /* 0x000fea0003800200 */
.L_x_2666:
        /* <DEDUP_REMOVED lines=12> */
.L_x_2669:
[----:B------:R-:W-:Y:S05]  /*2540*/  BSYNC.RECONVERGENT B0 ;  /* 0x0000000000007941 */ /* 0x000fea0003800200 */
.L_x_2668:
[----:B------:R-:W2:Y:S04]  /*2550*/  LD.E.64 R22, desc[UR4][R2.64+0x1c0] ;  /* 0x0001c00402167980 */ /* 0x000ea8000c101b00 */
[----:B-1----:R-:W3:Y:S01]  /*2560*/  LD.E.64 R20, desc[UR4][R2.64+0x1b8] ;  /* 0x0001b80402147980 */ /* 0x002ee2000c101b00 */
[----:B------:R-:W-:Y:S02]  /*2570*/  IMAD.MOV.U32 R4, RZ, RZ, R232 ;  /* 0x000000ffff047224 */ /* 0x000fe400078e00e8 */
[----:B------:R-:W-:Y:S01]  /*2580*/  IMAD.MOV.U32 R5, RZ, RZ, RZ ;  /* 0x000000ffff057224 */ /* 0x000fe200078e00ff */
[----:B------:R-:W4:Y:S04]  /*2590*/  LD.E R11, desc[UR4][R2.64+0xd8] ;  /* 0x0000d804020b7980 */ /* 0x000f28000c101900 */
[----:B------:R-:W0:Y:S01]  /*25a0*/  LDGDEPBAR ;  /* 0x00000000000079af */ /* 0x000e220000000000 */
[----:B--2---:R-:W-:-:S04]  /*25b0*/  IMAD.WIDE.U32 R4, R231, R22, R4 ;  /* 0x00000016e7047225 */ /* 0x004fc800078e0004 */
[----:B------:R-:W-:Y:S01]  /*25c0*/  IMAD R0, R23, R231, RZ ;  /* 0x000000e717007224 */ /* 0x000fe200078e02ff */
[----:B---3--:R-:W-:-:S04]  /*25d0*/  LEA R20, P0, R4, R20, 0x2 ;  /* 0x0000001404147211 */ /* 0x008fc800078010ff */
[----:B------:R-:W-:-:S04]  /*25e0*/  IADD3 R0, PT, PT, R5, R0, RZ ;  /* 0x0000000005007210 */ /* 0x000fc80007ffe0ff */
[----:B------:R-:W-:-:S05]  /*25f0*/  LEA.HI.X R21, R4, R21, R0, 0x2, P0 ;  /* 0x0000001504157211 */ /* 0x000fca00000f1400 */
[----:B------:R1:W5:Y:S01]  /*2600*/  LD.E R9, desc[UR4][R20.64] ;  /* 0x0000000414097980 */ /* 0x000362000c101900 */
[----:B----4-:R1:W2:Y:S01]  /*2610*/  MUFU.RCP R0, R11 ;  /* 0x0000000b00007308 */ /* 0x0102a20000001000 */
[----:B------:R-:W-:-:S04]  /*2620*/  DEPBAR.LE SB0, 0x0 ;  /* 0x000080000000791a */ /* 0x000fc80000000000 */
[----:B------:R-:W-:Y:S05]  /*2630*/  WARPSYNC.ALL ;  /* 0x0000000000007948 */ /* 0x000fea0003800000 */
[----:B------:R-:W-:Y:S01]  /*2640*/  BSSY.RECONVERGENT B0, `(.L_x_2670) ;  /* 0x0000010000007945 */ /* 0x000fe20003800200 */
[C---:B------:R-:W-:Y:S02]  /*2650*/  SHF.L.U64.HI R5, R222.reuse, 0x5, R223 ;  /* 0x00000005de057819 */ /* 0x040fe400000102df */
[----:B------:R-:W-:Y:S01]  /*2660*/  SHF.L.U32 R4, R222, 0x5, RZ ;  /* 0x00000005de047819 */ /* 0x000fe200000006ff */
[----:B------:R-:W-:Y:S01]  /*2670*/  BAR.SYNC.DEFER_BLOCKING 0x0 ;  /* 0x0000000000007b1d */ /* 0x000fe20000010000 */
[----:B--2--5:R-:W-:-:S05]  /*2680*/  FMUL.FTZ R0, R9, R0 ;  /* 0x0000000009007220 */ /* 0x024fca0000410000 */
        /* <DEDUP_REMOVED lines=8> */
.L_x_2672:
[----:B------:R3:W-:Y:S01]  /*2710*/  STS.128 [R245+0x5000], RZ ;  /* 0x005000fff5007388 */ /* 0x0007e20000000c00 */
[----:B------:R-:W-:Y:S05]  /*2720*/  BRA `(.L_x_2673) ;  /* 0x0000000000047947 */ /* 0x000fea0003800000 */
.L_x_2671:
[----:B------:R4:W-:Y:S02]  /*2730*/  STS.128 [R245+0x5000], RZ ;  /* 0x005000fff5007388 */ /* 0x0009e40000000c00 */
.L_x_2673:
[----:B------:R-:W-:Y:S05]  /*2740*/  BSYNC.RECONVERGENT B0 ;  /* 0x0000000000007941 */ /* 0x000fea0003800200 */
.L_x_2670:
[-C--:B------:R-:W-:Y:S01]  /*2750*/  ISETP.GE.AND P0, PT, R6, R7.reuse, PT ;  /* 0x000000070600720c */ /* 0x080fe20003f06270 */
[----:B------:R-:W-:Y:S01]  /*2760*/  IMAD.SHL.U32 R192, R212, 0x20, RZ ;  /* 0x00000020d4c07824 */ /* 0x000fe200078e00ff */
[----:B------:R-:W-:Y:S01]  /*2770*/  ISETP.GE.AND P5, PT, R10, R7, PT ;  /* 0x000000070a00720c */ /* 0x000fe20003fa6270 */
[----:B------:R-:W-:Y:S01]  /*2780*/  IMAD.SHL.U32 R213, R212, 0x4, RZ ;  /* 0x00000004d4d57824 */ /* 0x000fe200078e00ff */
[C---:B------:R-:W-:Y:S01]  /*2790*/  LEA R10, P1, R4.reuse, R228, 0x1 ;  /* 0x000000e4040a7211 */ /* 0x040fe200078208ff */
[----:B------:R-:W-:Y:S01]  /*27a0*/  BSSY.RECONVERGENT B0, `(.L_x_2674) ;  /* 0x000001f000007945 */ /* 0x000fe20003800200 */
[----:B------:R-:W-:Y:S02]  /*27b0*/  SHF.R.U32.HI R214, RZ, 0x1, R212 ;  /* 0x00000001ffd67819 */ /* 0x000fe400000116d4 */
[----:B-1----:R-:W-:Y:S01]  /*27c0*/  LEA.HI.X R11, R4, R229, R5, 0x1, P1 ;  /* 0x000000e5040b7211 */ /* 0x002fe200008f0c05 */
[----:B------:R-:W-:Y:S01]  /*27d0*/  IMAD.SHL.U32 R5, R212, 0x10, RZ ;  /* 0x00000010d4057824 */ /* 0x000fe200078e00ff */
[----:B------:R-:W-:-:S02]  /*27e0*/  LOP3.LUT R191, R214, 0x8, RZ, 0xc0, !PT ;  /* 0x00000008d6bf7812 */ /* 0x000fc400078ec0ff */
[-C--:B------:R-:W-:Y:S01]  /*27f0*/  ISETP.GE.AND P6, PT, R18, R7.reuse, PT ;  /* 0x000000071200720c */ /* 0x080fe20003fc6270 */
        /* <DEDUP_REMOVED lines=8> */
[----:B------:R-:W-:Y:S02]  /*2880*/  LOP3.LUT R6, R213, 0x18, RZ, 0xc0, !PT ;  /* 0x00000018d5067812 */ /* 0x000fe400078ec0ff */
[--C-:B------:R-:W-:Y:S02]  /*2890*/  LOP3.LUT R191, R191, 0xc0, R192.reuse, 0xf8, !PT ;  /* 0x000000c0bfbf7812 */ /* 0x100fe400078ef8c0 */
[--C-:B------:R-:W-:Y:S02]  /*28a0*/  LOP3.LUT R7, R215, 0x20, R192.reuse, 0xf8, !PT ;  /* 0x00000020d7077812 */ /* 0x100fe400078ef8c0 */
[----:B------:R-:W-:-:S02]  /*28b0*/  LOP3.LUT R5, R5, 0x20, R192, 0xf8, !PT ;  /* 0x0000002005057812 */ /* 0x000fc400078ef8c0 */
[----:B------:R-:W-:Y:S02]  /*28c0*/  LOP3.LUT R4, R9, 0x8, R212, 0xf8, !PT ;  /* 0x0000000809047812 */ /* 0x000fe400078ef8d4 */
[----:B------:R-:W-:Y:S02]  /*28d0*/  LOP3.LUT R191, R191, R6, RZ, 0x3c, !PT ;  /* 0x00000006bfbf7212 */ /* 0x000fe400078e3cff */
        /* <DEDUP_REMOVED lines=11> */
.L_x_2675:
[----:B------:R-:W-:Y:S05]  /*2990*/  BSYNC.RECONVERGENT B0 ;  /* 0x0000000000007941 */ /* 0x000fea0003800200 */
.L_x_2674:
        /* <DEDUP_REMOVED lines=14> */
.L_x_2677:
[----:B------:R-:W-:Y:S05]  /*2a80*/  BSYNC.RECONVERGENT B0 ;  /* 0x0000000000007941 */ /* 0x000fea0003800200 */
.L_x_2676:
        /* <DEDUP_REMOVED lines=12> */
.L_x_2679:
[----:B------:R-:W-:Y:S05]  /*2b50*/  BSYNC.RECONVERGENT B0 ;  /* 0x0000000000007941 */ /* 0x000fea0003800200 */
.L_x_2678:
        /* <DEDUP_REMOVED lines=15> */
.L_x_2681:
[----:B------:R-:W-:Y:S05]  /*2c50*/  BSYNC.RECONVERGENT B0 ;  /* 0x0000000000007941 */ /* 0x000fea0003800200 */
.L_x_2680:
        /* <DEDUP_REMOVED lines=12> */
.L_x_2683:
[----:B------:R-:W-:Y:S05]  /*2d20*/  BSYNC.RECONVERGENT B0 ;  /* 0x0000000000007941 */ /* 0x000fea0003800200 */
.L_x_2682:
        /* <DEDUP_REMOVED lines=15> */
.L_x_2685:
[----:B------:R-:W-:Y:S05]  /*2e20*/  BSYNC.RECONVERGENT B0 ;  /* 0x0000000000007941 */ /* 0x000fea0003800200 */
.L_x_2684:
        /* <DEDUP_REMOVED lines=13> */
.L_x_2687:
[----:B------:R-:W-:Y:S05]  /*2f00*/  BSYNC.RECONVERGENT B0 ;  /* 0x0000000000007941 */ /* 0x000fea0003800200 */
.L_x_2686:
[----:B------:R-:W-:Y:S01]  /*2f10*/  LDSM.16.M88.4 R28, [R34] ;  /* 0x00000000221c783b */ /* 0x000fe20000000200 */
[----:B------:R-:W-:Y:S01]  /*2f20*/  IMAD.MOV.U32 R193, RZ, RZ, 0x20 ;  /* 0x00000020ffc17424 */ /* 0x000fe200078e00ff */
[----:B------:R-:W-:Y:S01]  /*2f30*/  LOP3.LUT P0, RZ, R212, 0x4, RZ, 0xc0, !PT ;  /* 0x00000004d4ff7812 */ /* 0x000fe2000780c0ff */
[----:B------:R-:W-:Y:S01]  /*2f40*/  BSSY.RECONVERGENT B1, `(.L_x_2688) ;  /* 0x00000f9000017945 */ /* 0x000fe20003800200 */
[----:B------:R-:W5:Y:S01]  /*2f50*/  LDSM.16.M88.4 R20, [R32+0x1000] ;  /* 0x001000002014783b */ /* 0x000f620000000200 */
[----:B------:R-:W-:Y:S02]  /*2f60*/  ISETP.NE.AND P6, PT, R188, 0x1, PT ;  /* 0x00000001bc00780c */ /* 0x000fe40003fc5270 */
[----:B------:R-:W-:Y:S01]  /*2f70*/  SEL R193, R193, 0xffffffe0, !P0 ;  /* 0xffffffe0c1c17807 */ /* 0x000fe20004000000 */
[----:B------:R-:W2:Y:S04]  /*2f80*/  LDSM.16.M88.4 R12, [R32+0x1400] ;  /* 0x00140000200c783b */ /* 0x000ea80000000200 */
[----:B-1----:R-:W1:Y:S01]  /*2f90*/  LDSM.16.M88.4 R4, [R32+0x1800] ;  /* 0x001800002004783b */ /* 0x002e620000000200 */
[----:B------:R-:W-:-:S02]  /*2fa0*/  IMAD.IADD R184, R34, 0x1, R193 ;  /* 0x0000000122b87824 */ /* 0x000fc400078e02c1 */
[----:B------:R-:W-:Y:S01]  /*2fb0*/  IMAD.IADD R198, R32, 0x1, R193 ;  /* 0x0000000120c67824 */ /* 0x000fe200078e02c1 */
[----:B------:R-:W3:Y:S04]  /*2fc0*/  LDSM.16.M88.4 R124, [R32+0x1c00] ;  /* 0x001c0000207c783b */ /* 0x000ee80000000200 */
[----:B------:R-:W4:Y:S04]  /*2fd0*/  LDSM.16.M88.4 R116, [R32+0x2000] ;  /* 0x002000002074783b */ /* 0x000f280000000200 */
[----:B------:R-:W4:Y:S04]  /*2fe0*/  LDSM.16.M88.4 R108, [R32+0x2400] ;  /* 0x00240000206c783b */ /* 0x000f280000000200 */
[----:B------:R-:W4:Y:S04]  /*2ff0*/  LDSM.16.M88.4 R100, [R32+0x2800] ;  /* 0x002800002064783b */ /* 0x000f280000000200 */
[----:B------:R-:W4:Y:S04]  /*3000*/  LDSM.16.M88.4 R92, [R32+0x2c00] ;  /* 0x002c0000205c783b */ /* 0x000f280000000200 */
[----:B------:R-:W4:Y:S04]  /*3010*/  LDSM.16.M88.4 R84, [R32+0x3000] ;  /* 0x003000002054783b */ /* 0x000f280000000200 */
[----:B------:R-:W4:Y:S04]  /*3020*/  LDSM.16.M88.4 R76, [R32+0x3400] ;  /* 0x00340000204c783b */ /* 0x000f280000000200 */
[----:B------:R-:W4:Y:S01]  /*3030*/  LDSM.16.M88.4 R68, [R32+0x3800] ;  /* 0x003800002044783b */ /* 0x000f220000000200 */
[C---:B-----5:R-:W-:Y:S03]  /*3040*/  HMMA.16816.F32 R24, R28.reuse, R20, RZ ;  /* 0x000000141c18723c */ /* 0x060fe600000018ff */
[----:B------:R-:W5:Y:S04]  /*3050*/  LDSM.16.M88.4 R60, [R32+0x3c00] ;  /* 0x003c0000203c783b */ /* 0x000f680000000200 */
[----:B------:R-:W5:Y:S01]  /*3060*/  LDSM.16.M88.4 R52, [R32+0x4000] ;  /* 0x004000002034783b */ /* 0x000f620000000200 */
[C---:B--2---:R-:W-:Y:S03]  /*3070*/  HMMA.16816.F32 R16, R28.reuse, R12, RZ ;  /* 0x0000000c1c10723c */ /* 0x044fe600000018ff */
[----:B------:R-:W2:Y:S04]  /*3080*/  LDSM.16.M88.4 R44, [R32+0x4400] ;  /* 0x00440000202c783b */ /* 0x000ea80000000200 */
[----:B------:R-:W2:Y:S01]  /*3090*/  LDSM.16.M88.4 R36, [R32+0x4800] ;  /* 0x004800002024783b */ /* 0x000ea20000000200 */
[C---:B-1----:R-:W-:Y:S03]  /*30a0*/  HMMA.16816.F32 R8, R28.reuse, R4, RZ ;  /* 0x000000041c08723c */ /* 0x042fe600000018ff */
[----:B------:R-:W1:Y:S04]  /*30b0*/  LDSM.16.M88.4 R144, [R32+0x4c00] ;  /* 0x004c00002090783b */ /* 0x000e680000000200 */
[----:B------:R-:W-:Y:S01]  /*30c0*/  LDSM.16.M88.4 R184, [R184] ;  /* 0x00000000b8b8783b */ /* 0x000fe20000000200 */
[C---:B------:R-:W-:Y:S03]  /*30d0*/  HMMA.16816.F32 R20, R28.reuse, R22, RZ ;  /* 0x000000161c14723c */ /* 0x040fe600000018ff */
[----:B------:R-:W1:Y:S04]  /*30e0*/  LDSM.16.M88.4 R140, [R198+0x1000] ;  /* 0x00100000c68c783b */ /* 0x000e680000000200 */
[----:B------:R-:W1:Y:S01]  /*30f0*/  LDSM.16.M88.4 R136, [R198+0x1400] ;  /* 0x00140000c688783b */ /* 0x000e620000000200 */
[C---:B------:R-:W-:Y:S03]  /*3100*/  HMMA.16816.F32 R12, R28.reuse, R14, RZ ;  /* 0x0000000e1c0c723c */ /* 0x040fe600000018ff */
[----:B------:R-:W1:Y:S04]  /*3110*/  LDSM.16.M88.4 R132, [R198+0x1800] ;  /* 0x00180000c684783b */ /* 0x000e680000000200 */
[----:B------:R-:W1:Y:S01]  /*3120*/  LDSM.16.M88.4 R180, [R198+0x1c00] ;  /* 0x001c0000c6b4783b */ /* 0x000e620000000200 */
[C---:B------:R-:W-:Y:S03]  /*3130*/  HMMA.16816.F32 R4, R28.reuse, R6, RZ ;  /* 0x000000061c04723c */ /* 0x040fe600000018ff */
        /* <DEDUP_REMOVED lines=8> */
[C---:B------:R-:W-:Y:S03]  /*31c0*/  HMMA.16816.F32 R112, R28.reuse, R108, RZ ;  /* 0x0000006c1c70723c */ /* 0x040fe600000018ff */
[----:B------:R-:W4:Y:S04]  /*31d0*/  LDSM.16.M88.4 R152, [R198+0x3800] ;  /* 0x00380000c698783b */ /* 0x000f280000000200 */
[----:B------:R-:W4:Y:S01]  /*31e0*/  LDSM.16.M88.4 R148, [R198+0x3c00] ;  /* 0x003c0000c694783b */ /* 0x000f220000000200 */
[C---:B------:R-:W-:Y:S03]  /*31f0*/  HMMA.16816.F32 R104, R28.reuse, R100, RZ ;  /* 0x000000641c68723c */ /* 0x040fe600000018ff */
[----:B------:R-:W0:Y:S05]  /*3200*/  LDGDEPBAR ;  /* 0x00000000000079af */ /* 0x000e2a0000000000 */
[C---:B------:R-:W-:Y:S08]  /*3210*/  HMMA.16816.F32 R96, R28.reuse, R92, RZ ;  /* 0x0000005c1c60723c */ /* 0x040ff000000018ff */
[C---:B------:R-:W-:Y:S08]  /*3220*/  HMMA.16816.F32 R88, R28.reuse, R84, RZ ;  /* 0x000000541c58723c */ /* 0x040ff000000018ff */
[C---:B------:R-:W-:Y:S08]  /*3230*/  HMMA.16816.F32 R80, R28.reuse, R76, RZ ;  /* 0x0000004c1c50723c */ /* 0x040ff000000018ff */
[C---:B------:R-:W-:Y:S08]  /*3240*/  HMMA.16816.F32 R72, R28.reuse, R68, RZ ;  /* 0x000000441c48723c */ /* 0x040ff000000018ff */
[C---:B-----5:R-:W-:Y:S08]  /*3250*/  HMMA.16816.F32 R64, R28.reuse, R60, RZ ;  /* 0x0000003c1c40723c */ /* 0x060ff000000018ff */
[C---:B------:R-:W-:Y:S08]  /*3260*/  HMMA.16816.F32 R56, R28.reuse, R52, RZ ;  /* 0x000000341c38723c */ /* 0x040ff000000018ff */
[C---:B--2---:R-:W-:Y:S08]  /*3270*/  HMMA.16816.F32 R48, R28.reuse, R44, RZ ;  /* 0x0000002c1c30723c */ /* 0x044ff000000018ff */
        /* <DEDUP_REMOVED lines=17> */
[C---:B------:R-:W-:Y:S01]  /*3390*/  HMMA.16816.F32 R20, R184.reuse, R142, R20 ;  /* 0x0000008eb814723c */ /* 0x040fe20000001814 */
[----:B------:R-:W2:Y:S07]  /*33a0*/  LDSM.16.M88.4 R140, [R198+0x4400] ;  /* 0x00440000c68c783b */ /* 0x000eae0000000200 */
[C---:B------:R-:W-:Y:S08]  /*33b0*/  HMMA.16816.F32 R16, R184.reuse, R136, R16 ;  /* 0x00000088b810723c */ /* 0x040ff00000001810 */
[C---:B------:R-:W-:Y:S01]  /*33c0*/  HMMA.16816.F32 R12, R184.reuse, R138, R12 ;  /* 0x0000008ab80c723c */ /* 0x040fe2000000180c */
[----:B------:R-:W5:Y:S07]  /*33d0*/  LDSM.16.M88.4 R136, [R198+0x4800] ;  /* 0x00480000c688783b */ /* 0x000f6e0000000200 */
[C---:B------:R-:W-:Y:S08]  /*33e0*/  HMMA.16816.F32 R8, R184.reuse, R132, R8 ;  /* 0x00000084b808723c */ /* 0x040ff00000001808 */
[----:B------:R-:W-:Y:S01]  /*33f0*/  HMMA.16816.F32 R4, R184, R134, R4 ;  /* 0x00000086b804723c */ /* 0x000fe20000001804 */
[----:B------:R-:W5:Y:S01]  /*3400*/  LDSM.16.M88.4 R132, [R198+0x4c00] ;  /* 0x004c0000c684783b */ /* 0x000f620000000200 */
[----:B------:R-:W-:-:S06]  /*3410*/  DEPBAR.LE SB0, 0x0 ;  /* 0x000080000000791a */ /* 0x000fcc0000000000 */
        /* <DEDUP_REMOVED lines=20> */
[C---:B--2---:R-:W-:Y:S08]  /*3560*/  HMMA.16816.F32 R48, R184.reuse, R140, R48 ;  /* 0x0000008cb830723c */ /* 0x044ff00000001830 */
[C---:B------:R-:W-:Y:S08]  /*3570*/  HMMA.16816.F32 R44, R184.reuse, R142, R44 ;  /* 0x0000008eb82c723c */ /* 0x040ff0000000182c */
[C---:B-----5:R-:W-:Y:S08]  /*3580*/  HMMA.16816.F32 R40, R184.reuse, R136, R40 ;  /* 0x00000088b828723c */ /* 0x060ff00000001828 */
[C---:B------:R-:W-:Y:S08]  /*3590*/  HMMA.16816.F32 R36, R184.reuse, R138, R36 ;  /* 0x0000008ab824723c */ /* 0x040ff00000001824 */
        /* <DEDUP_REMOVED lines=17> */
.L_x_2691:
[----:B------:R-:W2:Y:S01]  /*36b0*/  LD.E R139, desc[UR4][R2.64+0x170] ;  /* 0x00017004028b7980 */ /* 0x000ea2000c101900 */
[----:B------:R-:W-:Y:S02]  /*36c0*/  LEA R137, R188, 0xfffffe00, 0x8 ;  /* 0xfffffe00bc897811 */ /* 0x000fe400078e40ff */
        /* <DEDUP_REMOVED lines=29> */
[----:B------:R-:W-:Y:S02]  /*38a0*/  ISETP.GE.U32.AND P5, PT, R134, R135, PT ;  /* 0x000000878600720c */ /* 0x000fe40003fa6070 */
[----:B------:R-:W-:-:S04]  /*38b0*/  LOP3.LUT R132, R236, R139, RZ, 0x3c, !PT ;  /* 0x0000008bec847212 */ /* 0x000fc800078e3cff */
[----:B------:R-:W-:-:S05]  /*38c0*/  ISETP.GE.AND P2, PT, R132, RZ, PT ;  /* 0x000000ff8400720c */ /* 0x000fca0003f46270 */
[----:B------:R-:W-:Y:S02]  /*38d0*/  @P4 IADD3 R136, PT, PT, R136, 0x1, RZ ;  /* 0x0000000188884810 */ /* 0x000fe40007ffe0ff */
[----:B------:R-:W-:-:S03]  /*38e0*/  @P5 VIADD R138, R138, 0x1 ;  /* 0x000000018a8a5836 */ /* 0x000fc60000000000 */
        /* <DEDUP_REMOVED lines=24> */
.L_x_2692:
[----:B------:R-:W-:Y:S05]  /*3a70*/  BSYNC.RECONVERGENT B0 ;  /* 0x0000000000007941 */ /* 0x000fea0003800200 */
.L_x_2690:
        /* <DEDUP_REMOVED lines=67> */
.L_x_2694:
[----:B------:R-:W-:Y:S05]  /*3eb0*/  BSYNC.RECONVERGENT B0 ;  /* 0x0000000000007941 */ /* 0x000fea0003800200 */
.L_x_2693:
[----:B------:R-:W0:Y:S02]  /*3ec0*/  LDGDEPBAR ;  /* 0x00000000000079af */ /* 0x000e240000000000 */
.L_x_2689:
[----:B------:R-:W-:Y:S05]  /*3ed0*/  BSYNC.RECONVERGENT B1 ;  /* 0x0000000000017941 */ /* 0x000fea0003800200 */
.L_x_2688:
[----:B------:R-:W-:Y:S01]  /*3ee0*/  LOP3.LUT R151, R194, 0x7, RZ, 0xc0, !PT ;  /* 0x00000007c2977812 */ /* 0x000fe200078ec0ff */
[----:B------:R-:W-:-:S03]  /*3ef0*/  IMAD.SHL.U32 R153, R212, 0x2, RZ ;  /* 0x00000002d4997824 */ /* 0x000fc600078e00ff */
[----:B------:R-:W-:Y:S02]  /*3f00*/  LOP3.LUT R148, R151, 0x1f0, R214, 0xf8, !PT ;  /* 0x000001f097947812 */ /* 0x000fe400078ef8d6 */
[----:B------:R-:W-:-:S03]  /*3f10*/  LOP3.LUT R153, R153, 0x6, RZ, 0xc0, !PT ;  /* 0x0000000699997812 */ /* 0x000fc600078ec0ff */
[----:B------:R-:W-:Y:S02]  /*3f20*/  IMAD R148, R233, 0x40, R148 ;  /* 0x00000040e9947824 */ /* 0x000fe400078e0294 */
[----:B-1----:R-:W-:-:S03]  /*3f30*/  IMAD.IADD R135, R236, 0x1, R153 ;  /* 0x00000001ec877824 */ /* 0x002fc600078e0299 */
[----:B------:R-:W-:Y:S01]  /*3f40*/  IADD3 R148, PT, PT, R189, R148, -R190 ;  /* 0x00000094bd947210 */ /* 0x000fe20007ffe8be */
[C---:B------:R-:W-:Y:S01]  /*3f50*/  VIADD R161, R135.reuse, 0xb0 ;  /* 0x000000b087a17836 */ /* 0x040fe20000000000 */
[C---:B------:R-:W-:Y:S01]  /*3f60*/  IADD3 R163, PT, PT, R135.reuse, 0xb9, RZ ;  /* 0x000000b987a37810 */ /* 0x040fe20007ffe0ff */
[C---:B------:R-:W-:Y:S02]  /*3f70*/  VIADD R159, R135.reuse, 0xb1 ;  /* 0x000000b1879f7836 */ /* 0x040fe40000000000 */
[----:B------:R-:W-:Y:S01]  /*3f80*/  VIADD R165, R135, 0xa1 ;  /* 0x000000a187a57836 */ /* 0x000fe20000000000 */
[-C--:B------:R-:W-:Y:S01]  /*3f90*/  ISETP.GE.AND P3, PT, R161, R189.reuse, PT ;  /* 0x000000bda100720c */ /* 0x080fe20003f66270 */
[----:B------:R-:W-:Y:S01]  /*3fa0*/  VIADD R149, R135, 0xa9 ;  /* 0x000000a987957836 */ /* 0x000fe20000000000 */
[-C--:B------:R-:W-:Y:S01]  /*3fb0*/  ISETP.GE.AND P2, PT, R159, R189.reuse, PT ;  /* 0x000000bd9f00720c */ /* 0x080fe20003f46270 */
[----:B------:R-:W-:Y:S01]  /*3fc0*/  VIADD R157, R135, 0xb8 ;  /* 0x000000b8879d7836 */ /* 0x000fe20000000000 */
[-C--:B------:R-:W-:Y:S01]  /*3fd0*/  ISETP.GE.AND P0, PT, R165, R189.reuse, PT ;  /* 0x000000bda500720c */ /* 0x080fe20003f06270 */
[C---:B--2---:R-:W-:Y:S01]  /*3fe0*/  IMAD.IADD R137, R148.reuse, 0x1, -R161 ;  /* 0x0000000194897824 */ /* 0x044fe200078e0aa1 */
[-C--:B------:R-:W-:Y:S01]  /*3ff0*/  ISETP.GE.AND P4, PT, R149, R189.reuse, PT ;  /* 0x000000bd9500720c */ /* 0x080fe20003f86270 */
[C---:B------:R-:W-:Y:S01]  /*4000*/  IMAD.IADD R146, R148.reuse, 0x1, -R159 ;  /* 0x0000000194927824 */ /* 0x040fe200078e0a9f */
[----:B------:R-:W-:Y:S01]  /*4010*/  ISETP.GE.AND P1, PT, R157, R189, PT ;  /* 0x000000bd9d00720c */ /* 0x000fe20003f26270 */
[C---:B------:R-:W-:Y:S01]  /*4020*/  IMAD.IADD R154, R148.reuse, 0x1, -R165 ;  /* 0x00000001949a7824 */ /* 0x040fe200078e0aa5 */
[----:B------:R-:W-:Y:S01]  /*4030*/  IABS R137, R137 ;  /* 0x0000008900897213 */ /* 0x000fe20000000000 */
[C---:B------:R-:W-:Y:S01]  /*4040*/  IMAD.IADD R152, R148.reuse, 0x1, -R149 ;  /* 0x0000000194987824 */ /* 0x040fe200078e0a95 */
[----:B------:R-:W-:Y:S01]  /*4050*/  IABS R146, R146 ;  /* 0x0000009200927213 */ /* 0x000fe20000000000 */
[C---:B------:R-:W-:Y:S01]  /*4060*/  IMAD.IADD R133, R148.reuse, 0x1, -R157 ;  /* 0x0000000194857824 */ /* 0x040fe200078e0a9d */
[----:B------:R-:W-:Y:S01]  /*4070*/  IABS R154, R154 ;  /* 0x0000009a009a7213 */ /* 0x000fe20000000000 */
[C---:B------:R-:W-:Y:S01]  /*4080*/  VIADD R143, R135.reuse, 0xc8 ;  /* 0x000000c8878f7836 */ /* 0x040fe20000000000 */
[----:B------:R-:W-:Y:S01]  /*4090*/  IABS R152, R152 ;  /* 0x0000009800987213 */ /* 0x000fe20000000000 */
[C---:B------:R-:W-:Y:S01]  /*40a0*/  VIADD R145, R135.reuse, 0xc1 ;  /* 0x000000c187917836 */ /* 0x040fe20000000000 */
[----:B------:R-:W-:Y:S01]  /*40b0*/  IABS R133, R133 ;  /* 0x0000008500857213 */ /* 0x000fe20000000000 */
[C---:B------:R-:W-:Y:S01]  /*40c0*/  VIADD R155, R135.reuse, 0xd0 ;  /* 0x000000d0879b7836 */ /* 0x040fe20000000000 */
[----:B------:R-:W-:Y:S01]  /*40d0*/  I2FP.F32.S32 R137, R137 ;  /* 0x0000008900897245 */ /* 0x000fe20000201400 */
[C---:B------:R-:W-:Y:S01]  /*40e0*/  VIADD R139, R135.reuse, 0xd8 ;  /* 0x000000d8878b7836 */ /* 0x040fe20000000000 */
[----:B------:R-:W-:Y:S01]  /*40f0*/  I2FP.F32.S32 R146, R146 ;  /* 0x0000009200927245 */ /* 0x000fe20000201400 */
[----:B------:R-:W-:Y:S01]  /*4100*/  VIADD R168, R148, 0x8 ;  /* 0x0000000894a87836 */ /* 0x000fe20000000000 */
[----:B------:R-:W-:Y:S01]  /*4110*/  I2FP.F32.S32 R154, R154 ;  /* 0x0000009a009a7245 */ /* 0x000fe20000201400 */
[C---:B------:R-:W-:Y:S01]  /*4120*/  FFMA.FTZ R150, -R0.reuse, R137, R64 ;  /* 0x0000008900967223 */ /* 0x040fe20000010140 */
[----:B------:R-:W-:Y:S01]  /*4130*/  I2FP.F32.S32 R152, R152 ;  /* 0x0000009800987245 */ /* 0x000fe20000201400 */
[C---:B------:R-:W-:Y:S01]  /*4140*/  FFMA.FTZ R146, -R0.reuse, R146, R65 ;  /* 0x0000009200927223 */ /* 0x040fe20000010141 */
[----:B------:R-:W-:Y:S01]  /*4150*/  I2FP.F32.S32 R133, R133 ;  /* 0x0000008500857245 */ /* 0x000fe20000201400 */
[----:B------:R-:W-:Y:S01]  /*4160*/  FFMA.FTZ R154, -R0, R154, R73 ;  /* 0x0000009a009a7223 */ /* 0x000fe20000010149 */
[----:B------:R-:W-:-:S02]  /*4170*/  VIADD R65, R135, 0xc0 ;  /* 0x000000c087417836 */ /* 0x000fc40000000000 */
[----:B------:R-:W-:Y:S01]  /*4180*/  FFMA.FTZ R152, -R0, R152, R69 ;  /* 0x0000009800987223 */ /* 0x000fe20000010145 */
[----:B------:R-:W-:Y:S02]  /*4190*/  IMAD.IADD R64, R148, 0x1, -R163 ;  /* 0x0000000194407824 */ /* 0x000fe400078e0aa3 */
[----:B------:R-:W-:Y:S01]  /*41a0*/  FFMA.FTZ R144, -R0, R133, R60 ;  /* 0x0000008500907223 */ /* 0x000fe2000001013c */
[C---:B------:R-:W-:Y:S01]  /*41b0*/  IMAD.IADD R73, R148.reuse, 0x1, -R143 ;  /* 0x0000000194497824 */ /* 0x040fe200078e0a8f */
[C---:B------:R-:W-:Y:S01]  /*41c0*/  IADD3 R137, PT, PT, R135.reuse, 0xd9, RZ ;  /* 0x000000d987897810 */ /* 0x040fe20007ffe0ff */
[C---:B------:R-:W-:Y:S01]  /*41d0*/  VIADD R69, R135.reuse, 0xc9 ;  /* 0x000000c987457836 */ /* 0x040fe20000000000 */
[----:B------:R-:W-:Y:S01]  /*41e0*/  IABS R64, R64 ;  /* 0x0000004000407213 */ /* 0x000fe20000000000 */
[C---:B------:R-:W-:Y:S01]  /*41f0*/  IMAD.IADD R133, R148.reuse, 0x1, -R65 ;  /* 0x0000000194857824 */ /* 0x040fe200078e0a41 */
[----:B------:R-:W-:Y:S01]  /*4200*/  IABS R73, R73 ;  /* 0x0000004900497213 */ /* 0x000fe20000000000 */
[C---:B------:R-:W-:Y:S01]  /*4210*/  IMAD.IADD R142, R148.reuse, 0x1, -R69 ;  /* 0x00000001948e7824 */ /* 0x040fe200078e0a45 */
[----:B------:R-:W-:Y:S01]  /*4220*/  I2FP.F32.S32 R64, R64 ;  /* 0x0000004000407245 */ /* 0x000fe20000201400 */
[C---:B------:R-:W-:Y:S01]  /*4230*/  IMAD.IADD R60, R148.reuse, 0x1, -R145 ;  /* 0x00000001943c7824 */ /* 0x040fe200078e0a91 */
[----:B------:R-:W-:Y:S01]  /*4240*/  IABS R133, R133 ;  /* 0x0000008500857213 */ /* 0x000fe20000000000 */
[----:B------:R-:W-:Y:S01]  /*4250*/  IMAD.IADD R132, R148, 0x1, -R137 ;  /* 0x0000000194847824 */ /* 0x000fe200078e0a89 */
[----:B------:R-:W-:Y:S01]  /*4260*/  I2FP.F32.S32 R73, R73 ;  /* 0x0000004900497245 */ /* 0x000fe20000201400 */
[C---:B------:R-:W-:Y:S01]  /*4270*/  FFMA.FTZ R61, -R0.reuse, R64, R61 ;  /* 0x00000040003d7223 */ /* 0x040fe2000001013d */
[----:B------:R-:W-:Y:S01]  /*4280*/  IABS R142, R142 ;  /* 0x0000008e008e7213 */ /* 0x000fe20000000000 */
[C---:B------:R-:W-:Y:S01]  /*4290*/  VIADD R147, R135.reuse, 0xd1 ;  /* 0x000000d187937836 */ /* 0x040fe20000000000 */
[----:B------:R-:W-:Y:S01]  /*42a0*/  I2FP.F32.S32 R133, R133 ;  /* 0x0000008500857245 */ /* 0x000fe20000201400 */
[----:B------:R-:W-:Y:S01]  /*42b0*/  FFMA.FTZ R64, -R0, R73, R52 ;  /* 0x0000004900407223 */ /* 0x000fe20000010134 */
[----:B------:R-:W-:Y:S01]  /*42c0*/  IMAD.IADD R73, R148, 0x1, -R155 ;  /* 0x0000000194497824 */ /* 0x000fe200078e0a9b */
[----:B------:R-:W-:Y:S01]  /*42d0*/  I2FP.F32.S32 R142, R142 ;  /* 0x0000008e008e7245 */ /* 0x000fe20000201400 */
[C---:B------:R-:W-:Y:S01]  /*42e0*/  VIADD R141, R135.reuse, 0xe1 ;  /* 0x000000e1878d7836 */ /* 0x040fe20000000000 */
[----:B------:R-:W-:Y:S01]  /*42f0*/  IABS R60, R60 ;  /* 0x0000003c003c7213 */ /* 0x000fe20000000000 */
[C---:B------:R-:W-:Y:S01]  /*4300*/  FFMA.FTZ R56, -R0.reuse, R133, R56 ;  /* 0x0000008500387223 */ /* 0x040fe20000010138 */
[C---:B------:R-:W-:Y:S01]  /*4310*/  VIADD R133, R135.reuse, 0xe0 ;  /* 0x000000e087857836 */ /* 0x040fe20000000000 */
[----:B------:R-:W-:Y:S01]  /*4320*/  IABS R73, R73 ;  /* 0x0000004900497213 */ /* 0x000fe20000000000 */
[----:B------:R-:W-:Y:S01]  /*4330*/  FFMA.FTZ R142, -R0, R142, R53 ;  /* 0x0000008e008e7223 */ /* 0x000fe20000010135 */
[----:B------:R-:W-:Y:S01]  /*4340*/  I2FP.F32.S32 R60, R60 ;  /* 0x0000003c003c7245 */ /* 0x000fe20000201400 */
[C---:B------:R-:W-:Y:S01]  /*4350*/  IMAD.IADD R53, R148.reuse, 0x1, -R133 ;  /* 0x0000000194357824 */ /* 0x040fe200078e0a85 */
[----:B------:R-:W-:Y:S01]  /*4360*/  I2FP.F32.S32 R73, R73 ;  /* 0x0000004900497245 */ /* 0x000fe20000201400 */
[----:B------:R-:W-:Y:S01]  /*4370*/  IMAD.IADD R138, R148, 0x1, -R147 ;  /* 0x00000001948a7824 */ /* 0x000fe200078e0a93 */
[----:B------:R-:W-:Y:S01]  /*4380*/  IABS R132, R132 ;  /* 0x0000008400847213 */ /* 0x000fe20000000000 */
[----:B------:R-:W-:Y:S01]  /*4390*/  FFMA.FTZ R60, -R0, R60, R57 ;  /* 0x0000003c003c7223 */ /* 0x000fe20000010139 */
[----:B------:R-:W-:Y:S01]  /*43a0*/  IMAD.IADD R57, R148, 0x1, -R139 ;  /* 0x0000000194397824 */ /* 0x000fe200078e0a8b */
[----:B------:R-:W-:Y:S01]  /*43b0*/  IABS R53, R53 ;  /* 0x0000003500357213 */ /* 0x000fe20000000000 */
[----:B------:R-:W-:Y:S01]  /*43c0*/  FFMA.FTZ R140, -R0, R73, R48 ;  /* 0x00000049008c7223 */ /* 0x000fe20000010130 */
[----:B------:R-:W-:Y:S01]  /*43d0*/  VIADD R48, R135, 0x1 ;  /* 0x0000000187307836 */ /* 0x000fe20000000000 */
[----:B------:R-:W-:Y:S01]  /*43e0*/  I2FP.F32.S32 R132, R132 ;  /* 0x0000008400847245 */ /* 0x000fe20000201400 */
[----:B------:R-:W-:Y:S01]  /*43f0*/  IMAD.IADD R73, R148, 0x1, -R141 ;  /* 0x0000000194497824 */ /* 0x000fe200078e0a8d */
[----:B------:R-:W-:-:S02]  /*4400*/  I2FP.F32.S32 R53, R53 ;  /* 0x0000003500357245 */ /* 0x000fc40000201400 */
[----:B------:R-:W-:Y:S01]  /*4410*/  IABS R57, R57 ;  /* 0x0000003900397213 */ /* 0x000fe20000000000 */
[----:B------:R-:W-:Y:S01]  /*4420*/  FFMA.FTZ R132, -R0, R132, R45 ;  /* 0x0000008400847223 */ /* 0x000fe2000001012d */
[----:B------:R-:W-:Y:S01]  /*4430*/  ISETP.GE.AND P5, PT, R48, R189, PT ;  /* 0x000000bd3000720c */ /* 0x000fe20003fa6270 */
[----:B------:R-:W-:Y:S01]  /*4440*/  FFMA.FTZ R136, -R0, R53, R40 ;  /* 0x0000003500887223 */ /* 0x000fe20000010128 */
[----:B------:R-:W-:Y:S01]  /*4450*/  I2FP.F32.S32 R57, R57 ;  /* 0x0000003900397245 */ /* 0x000fe20000201400 */
[----:B------:R-:W-:Y:S01]  /*4460*/  IMAD.IADD R48, R148, 0x1, -R48 ;  /* 0x0000000194307824 */ /* 0x000fe200078e0a30 */
[----:B------:R-:W-:Y:S01]  /*4470*/  IABS R138, R138 ;  /* 0x0000008a008a7213 */ /* 0x000fe20000000000 */
[----:B------:R-:W-:Y:S01]  /*4480*/  IMAD.IADD R40, R168, 0x1, -R149 ;  /* 0x00000001a8287824 */ /* 0x000fe200078e0a95 */
[----:B------:R-:W-:Y:S01]  /*4490*/  IABS R73, R73 ;  /* 0x0000004900497213 */ /* 0x000fe20000000000 */
[----:B------:R-:W-:Y:S02]  /*44a0*/  IMAD.IADD R45, R148, 0x1, -R135 ;  /* 0x00000001942d7824 */ /* 0x000fe400078e0a87 */
[----:B------:R-:W-:Y:S01]  /*44b0*/  FFMA.FTZ R134, -R0, R57, R44 ;  /* 0x0000003900867223 */ /* 0x000fe2000001012c */
[----:B------:R-:W-:Y:S01]  /*44c0*/  IABS R48, R48 ;  /* 0x0000003000307213 */ /* 0x000fe20000000000 */
[----:B------:R-:W-:Y:S01]  /*44d0*/  IMAD.IADD R57, R168, 0x1, -R161 ;  /* 0x00000001a8397824 */ /* 0x000fe200078e0aa1 */
[----:B------:R-:W-:-:S02]  /*44e0*/  IADD3 R44, PT, PT, -R165, R168, RZ ;  /* 0x000000a8a52c7210 */ /* 0x000fc40007ffe1ff */
[----:B------:R-:W-:Y:S02]  /*44f0*/  IABS R40, R40 ;  /* 0x0000002800287213 */ /* 0x000fe40000000000 */
[----:B------:R-:W-:Y:S02]  /*4500*/  IABS R45, R45 ;  /* 0x0000002d002d7213 */ /* 0x000fe40000000000 */
[----:B------:R-:W-:Y:S02]  /*4510*/  I2FP.F32.S32 R48, R48 ;  /* 0x0000003000307245 */ /* 0x000fe40000201400 */
[----:B------:R-:W-:Y:S02]  /*4520*/  IABS R44, R44 ;  /* 0x0000002c002c7213 */ /* 0x000fe40000000000 */
[----:B------:R-:W-:Y:S01]  /*4530*/  I2FP.F32.S32 R40, R40 ;  /* 0x0000002800287245 */ /* 0x000fe20000201400 */
[----:B------:R-:W-:Y:S01]  /*4540*/  FFMA.FTZ R25, -R0, R48, R25 ;  /* 0x0000003000197223 */ /* 0x000fe20000010119 */
[----:B------:R-:W-:Y:S01]  /*4550*/  I2FP.F32.S32 R138, R138 ;  /* 0x0000008a008a7245 */ /* 0x000fe20000201400 */
[----:B------:R-:W-:Y:S01]  /*4560*/  IMAD.IADD R48, R168, 0x1, -R159 ;  /* 0x00000001a8307824 */ /* 0x000fe200078e0a9f */
[----:B------:R-:W-:Y:S01]  /*4570*/  I2FP.F32.S32 R73, R73 ;  /* 0x0000004900497245 */ /* 0x000fe20000201400 */
[C---:B------:R-:W-:Y:S01]  /*4580*/  FFMA.FTZ R40, -R0.reuse, R40, R71 ;  /* 0x0000002800287223 */ /* 0x040fe20000010147 */
[----:B------:R-:W-:Y:S01]  /*4590*/  I2FP.F32.S32 R45, R45 ;  /* 0x0000002d002d7245 */ /* 0x000fe20000201400 */
[C---:B------:R-:W-:Y:S01]  /*45a0*/  FFMA.FTZ R138, -R0.reuse, R138, R49 ;  /* 0x0000008a008a7223 */ /* 0x040fe20000010131 */
[----:B------:R-:W-:Y:S01]  /*45b0*/  I2FP.F32.S32 R44, R44 ;  /* 0x0000002c002c7245 */ /* 0x000fe20000201400 */
[----:B------:R-:W-:Y:S01]  /*45c0*/  FFMA.FTZ R73, -R0, R73, R41 ;  /* 0x0000004900497223 */ /* 0x000fe20000010129 */
[----:B------:R-:W-:-:S02]  /*45d0*/  IMAD.IADD R49, R168, 0x1, -R157 ;  /* 0x00000001a8317824 */ /* 0x000fc400078e0a9d */
[-C--:B------:R-:W-:Y:S01]  /*45e0*/  FFMA.FTZ R149, -R0, R45.reuse, R24 ;  /* 0x0000002d00957223 */ /* 0x080fe20000010118 */
[----:B------:R-:W-:Y:S02]  /*45f0*/  IMAD.IADD R24, R168, 0x1, -R163 ;  /* 0x00000001a8187824 */ /* 0x000fe400078e0aa3 */
[----:B------:R-:W-:Y:S01]  /*4600*/  FFMA.FTZ R41, -R0, R44, R75 ;  /* 0x0000002c00297223 */ /* 0x000fe2000001014b */
[----:B------:R-:W-:Y:S01]  /*4610*/  FSEL R44, R152, -INF , !P4 ;  /* 0xff800000982c7808 */ /* 0x000fe20006000000 */
[----:B------:R-:W-:Y:S01]  /*4620*/  FFMA.FTZ R22, -R0, R45, R22 ;  /* 0x0000002d00167223 */ /* 0x000fe20000010116 */
[----:B------:R-:W-:Y:S01]  /*4630*/  FSEL R40, R40, -INF , !P4 ;  /* 0xff80000028287808 */ /* 0x000fe20006000000 */
[C---:B------:R-:W-:Y:S01]  /*4640*/  IMAD.IADD R71, R168.reuse, 0x1, -R139 ;  /* 0x00000001a8477824 */ /* 0x040fe200078e0a8b */
[----:B------:R-:W-:Y:S01]  /*4650*/  IABS R48, R48 ;  /* 0x0000003000307213 */ /* 0x000fe20000000000 */
[C---:B------:R-:W-:Y:S01]  /*4660*/  IMAD.IADD R75, R168.reuse, 0x1, -R133 ;  /* 0x00000001a84b7824 */ /* 0x040fe200078e0a85 */
[----:B------:R-:W-:Y:S01]  /*4670*/  ISETP.GE.AND P4, PT, R65, R189, PT ;  /* 0x000000bd4100720c */ /* 0x000fe20003f86270 */
[----:B------:R-:W-:Y:S01]  /*4680*/  IMAD.IADD R65, R168, 0x1, -R65 ;  /* 0x00000001a8417824 */ /* 0x000fe200078e0a41 */
[----:B------:R-:W-:-:S02]  /*4690*/  IABS R57, R57 ;  /* 0x0000003900397213 */ /* 0x000fc40000000000 */
[----:B------:R-:W-:Y:S02]  /*46a0*/  IABS R49, R49 ;  /* 0x0000003100317213 */ /* 0x000fe40000000000 */
[----:B------:R-:W-:Y:S02]  /*46b0*/  IABS R24, R24 ;  /* 0x0000001800187213 */ /* 0x000fe40000000000 */
[----:B------:R-:W-:Y:S02]  /*46c0*/  I2FP.F32.S32 R48, R48 ;  /* 0x0000003000307245 */ /* 0x000fe40000201400 */
[----:B------:R-:W-:Y:S02]  /*46d0*/  I2FP.F32.S32 R57, R57 ;  /* 0x0000003900397245 */ /* 0x000fe40000201400 */
[----:B------:R-:W-:Y:S01]  /*46e0*/  IABS R65, R65 ;  /* 0x0000004100417213 */ /* 0x000fe20000000000 */
[C---:B------:R-:W-:Y:S01]  /*46f0*/  FFMA.FTZ R53, -R0.reuse, R48, R67 ;  /* 0x0000003000357223 */ /* 0x040fe20000010143 */
[----:B------:R-:W-:Y:S01]  /*4700*/  I2FP.F32.S32 R49, R49 ;  /* 0x0000003100317245 */ /* 0x000fe20000201400 */
[----:B------:R-:W-:Y:S01]  /*4710*/  FFMA.FTZ R57, -R0, R57, R66 ;  /* 0x0000003900397223 */ /* 0x000fe20000010142 */
[----:B------:R-:W-:Y:S01]  /*4720*/  I2FP.F32.S32 R24, R24 ;  /* 0x0000001800187245 */ /* 0x000fe20000201400 */
[----:B------:R-:W-:Y:S01]  /*4730*/  IMAD.IADD R66, R168, 0x1, -R145 ;  /* 0x00000001a8427824 */ /* 0x000fe200078e0a91 */
[----:B------:R-:W-:Y:S01]  /*4740*/  I2FP.F32.S32 R65, R65 ;  /* 0x0000004100417245 */ /* 0x000fe20000201400 */
[----:B------:R-:W-:Y:S01]  /*4750*/  FFMA.FTZ R52, -R0, R49, R62 ;  /* 0x0000003100347223 */ /* 0x000fe2000001013e */
[----:B------:R-:W-:-:S02]  /*4760*/  IMAD.IADD R67, R168, 0x1, -R155 ;  /* 0x00000001a8437824 */ /* 0x000fc400078e0a9b */
[----:B------:R-:W-:Y:S01]  /*4770*/  FFMA.FTZ R49, -R0, R24, R63 ;  /* 0x0000001800317223 */ /* 0x000fe2000001013f */
[----:B------:R-:W-:Y:S01]  /*4780*/  FSEL R63, R146, -INF , !P2 ;  /* 0xff800000923f7808 */ /* 0x000fe20005000000 */
[----:B------:R-:W-:Y:S01]  /*4790*/  IMAD.IADD R24, R168, 0x1, -R147 ;  /* 0x00000001a8187824 */ /* 0x000fe200078e0a93 */
[----:B------:R-:W-:Y:S01]  /*47a0*/  FSEL R53, R53, -INF , !P2 ;  /* 0xff80000035357808 */ /* 0x000fe20005000000 */
[----:B------:R-:W-:Y:S01]  /*47b0*/  FFMA.FTZ R48, -R0, R65, R58 ;  /* 0x0000004100307223 */ /* 0x000fe2000001013a */
[----:B------:R-:W-:Y:S01]  /*47c0*/  ISETP.GE.AND P2, PT, R143, R189, PT ;  /* 0x000000bd8f00720c */ /* 0x000fe20003f46270 */
[----:B------:R-:W-:Y:S01]  /*47d0*/  IMAD.IADD R143, R168, 0x1, -R143 ;  /* 0x00000001a88f7824 */ /* 0x000fe200078e0a8f */
[----:B------:R-:W-:Y:S01]  /*47e0*/  FSEL R58, R144, -INF , !P1 ;  /* 0xff800000903a7808 */ /* 0x000fe20004800000 */
[----:B------:R-:W-:Y:S01]  /*47f0*/  IMAD.IADD R144, R168, 0x1, -R69 ;  /* 0x00000001a8907824 */ /* 0x000fe200078e0a45 */
[----:B------:R-:W-:Y:S02]  /*4800*/  IABS R66, R66 ;  /* 0x0000004200427213 */ /* 0x000fe40000000000 */
[----:B------:R-:W-:-:S02]  /*4810*/  IABS R67, R67 ;  /* 0x0000004300437213 */ /* 0x000fc40000000000 */
[----:B------:R-:W-:Y:S02]  /*4820*/  FSEL R52, R52, -INF , !P1 ;  /* 0xff80000034347808 */ /* 0x000fe40004800000 */
[----:B------:R-:W-:Y:S02]  /*4830*/  IABS R24, R24 ;  /* 0x0000001800187213 */ /* 0x000fe40000000000 */
[----:B------:R-:W-:Y:S02]  /*4840*/  ISETP.GE.AND P1, PT, R69, R189, PT ;  /* 0x000000bd4500720c */ /* 0x000fe40003f26270 */
[----:B------:R-:W-:Y:S02]  /*4850*/  IABS R69, R143 ;  /* 0x0000008f00457213 */ /* 0x000fe40000000000 */
[----:B------:R-:W-:Y:S02]  /*4860*/  I2FP.F32.S32 R66, R66 ;  /* 0x0000004200427245 */ /* 0x000fe40000201400 */
[----:B------:R-:W-:-:S02]  /*4870*/  FSEL R45, R154, -INF , !P0 ;  /* 0xff8000009a2d7808 */ /* 0x000fc40004000000 */
[----:B------:R-:W-:Y:S01]  /*4880*/  FSEL R41, R41, -INF , !P0 ;  /* 0xff80000029297808 */ /* 0x000fe20004000000 */
[C---:B------:R-:W-:Y:S01]  /*4890*/  FFMA.FTZ R66, -R0.reuse, R66, R59 ;  /* 0x0000004200427223 */ /* 0x040fe2000001013b */
[----:B------:R-:W-:Y:S02]  /*48a0*/  I2FP.F32.S32 R67, R67 ;  /* 0x0000004300437245 */ /* 0x000fe40000201400 */
[----:B------:R-:W-:Y:S02]  /*48b0*/  ISETP.GE.AND P0, PT, R163, R189, PT ;  /* 0x000000bda300720c */ /* 0x000fe40003f06270 */
[----:B------:R-:W-:Y:S01]  /*48c0*/  IABS R144, R144 ;  /* 0x0000009000907213 */ /* 0x000fe20000000000 */
[----:B------:R-:W-:Y:S01]  /*48d0*/  FFMA.FTZ R59, -R0, R67, R50 ;  /* 0x00000043003b7223 */ /* 0x000fe20000010132 */
[----:B------:R-:W-:Y:S02]  /*48e0*/  I2FP.F32.S32 R24, R24 ;  /* 0x0000001800187245 */ /* 0x000fe40000201400 */
[----:B------:R-:W-:-:S02]  /*48f0*/  I2FP.F32.S32 R69, R69 ;  /* 0x0000004500457245 */ /* 0x000fc40000201400 */
[----:B------:R-:W-:Y:S01]  /*4900*/  FSEL R65, R150, -INF , !P3 ;  /* 0xff80000096417808 */ /* 0x000fe20005800000 */
[C---:B------:R-:W-:Y:S01]  /*4910*/  FFMA.FTZ R50, -R0.reuse, R24, R51 ;  /* 0x0000001800327223 */ /* 0x040fe20000010133 */
[----:B------:R-:W-:Y:S01]  /*4920*/  FSEL R57, R57, -INF , !P3 ;  /* 0xff80000039397808 */ /* 0x000fe20005800000 */
[----:B------:R-:W-:Y:S01]  /*4930*/  VIADD R24, R135, 0x8 ;  /* 0x0000000887187836 */ /* 0x000fe20000000000 */
[----:B------:R-:W-:Y:S01]  /*4940*/  ISETP.GE.AND P3, PT, R145, R189, PT ;  /* 0x000000bd9100720c */ /* 0x000fe20003f66270 */
[----:B------:R-:W-:Y:S01]  /*4950*/  FFMA.FTZ R62, -R0, R69, R54 ;  /* 0x00000045003e7223 */ /* 0x000fe20000010136 */
[----:B------:R-:W-:Y:S02]  /*4960*/  FSEL R61, R61, -INF , !P0 ;  /* 0xff8000003d3d7808 */ /* 0x000fe40004000000 */
[----:B------:R-:W-:Y:S02]  /*4970*/  FSEL R49, R49, -INF , !P0 ;  /* 0xff80000031317808 */ /* 0x000fe40004000000 */
[----:B------:R-:W-:-:S02]  /*4980*/  I2FP.F32.S32 R144, R144 ;  /* 0x0000009000907245 */ /* 0x000fc40000201400 */
[-C--:B------:R-:W-:Y:S02]  /*4990*/  ISETP.GE.AND P0, PT, R155, R189.reuse, PT ;  /* 0x000000bd9b00720c */ /* 0x080fe40003f06270 */
[----:B------:R-:W-:Y:S01]  /*49a0*/  FSEL R56, R56, -INF , !P4 ;  /* 0xff80000038387808 */ /* 0x000fe20006000000 */
[----:B------:R-:W-:Y:S01]  /*49b0*/  FFMA.FTZ R54, -R0, R144, R55 ;  /* 0x0000009000367223 */ /* 0x000fe20000010137 */
[----:B------:R-:W-:Y:S02]  /*49c0*/  FSEL R48, R48, -INF , !P4 ;  /* 0xff80000030307808 */ /* 0x000fe40006000000 */
[----:B------:R-:W-:Y:S02]  /*49d0*/  ISETP.GE.AND P4, PT, R147, R189, PT ;  /* 0x000000bd9300720c */ /* 0x000fe40003f86270 */
[----:B------:R-:W-:Y:S02]  /*49e0*/  FSEL R69, R60, -INF , !P3 ;  /* 0xff8000003c457808 */ /* 0x000fe40005800000 */
[----:B------:R-:W-:Y:S01]  /*49f0*/  FSEL R60, R66, -INF , !P3 ;  /* 0xff800000423c7808 */ /* 0x000fe20005800000 */
[----:B------:R-:W-:Y:S01]  /*4a00*/  IMAD.IADD R66, R168, 0x1, -R137 ;  /* 0x00000001a8427824 */ /* 0x000fe200078e0a89 */
[----:B------:R-:W-:-:S02]  /*4a10*/  FSEL R51, R59, -INF , !P0 ;  /* 0xff8000003b337808 */ /* 0x000fc40004000000 */
[----:B------:R-:W-:Y:S02]  /*4a20*/  FSEL R59, R138, -INF , !P4 ;  /* 0xff8000008a3b7808 */ /* 0x000fe40006000000 */
[----:B------:R-:W-:Y:S02]  /*4a30*/  FSEL R50, R50, -INF , !P4 ;  /* 0xff80000032327808 */ /* 0x000fe40006000000 */
[----:B------:R-:W-:Y:S02]  /*4a40*/  ISETP.GE.AND P4, PT, R24, R189, PT ;  /* 0x000000bd1800720c */ /* 0x000fe40003f86270 */
[----:B------:R-:W-:Y:S01]  /*4a50*/  IADD3 R138, PT, PT, R148, -R24, RZ ;  /* 0x80000018948a7210 */ /* 0x000fe20007ffe0ff */
[----:B------:R-:W-:Y:S01]  /*4a60*/  IMAD.IADD R24, R168, 0x1, -R141 ;  /* 0x00000001a8187824 */ /* 0x000fe200078e0a8d */
[----:B------:R-:W-:Y:S02]  /*4a70*/  FSEL R67, R142, -INF , !P1 ;  /* 0xff8000008e437808 */ /* 0x000fe40004800000 */
[----:B------:R-:W-:-:S02]  /*4a80*/  FSEL R54, R54, -INF , !P1 ;  /* 0xff80000036367808 */ /* 0x000fc40004800000 */
[----:B------:R-:W-:Y:S02]  /*4a90*/  IABS R71, R71 ;  /* 0x0000004700477213 */ /* 0x000fe40000000000 */
[----:B------:R-:W-:Y:S02]  /*4aa0*/  ISETP.GE.AND P1, PT, R133, R189, PT ;  /* 0x000000bd8500720c */ /* 0x000fe40003f26270 */
[----:B------:R-:W-:Y:S02]  /*4ab0*/  IABS R66, R66 ;  /* 0x0000004200427213 */ /* 0x000fe40000000000 */
[----:B------:R-:W-:Y:S01]  /*4ac0*/  IABS R133, R138 ;  /* 0x0000008a00857213 */ /* 0x000fe20000000000 */
[----:B------:R-:W-:Y:S01]  /*4ad0*/  VIADD R138, R135, 0x10 ;  /* 0x00000010878a7836 */ /* 0x000fe20000000000 */
[----:B------:R-:W-:Y:S02]  /*4ae0*/  IABS R75, R75 ;  /* 0x0000004b004b7213 */ /* 0x000fe40000000000 */
[----:B------:R-:W-:-:S02]  /*4af0*/  IABS R24, R24 ;  /* 0x0000001800187213 */ /* 0x000fc40000000000 */
[----:B------:R-:W-:Y:S02]  /*4b00*/  I2FP.F32.S32 R71, R71 ;  /* 0x0000004700477245 */ /* 0x000fe40000201400 */
[----:B------:R-:W-:Y:S02]  /*4b10*/  I2FP.F32.S32 R66, R66 ;  /* 0x0000004200427245 */ /* 0x000fe40000201400 */
[----:B------:R-:W-:Y:S01]  /*4b20*/  I2FP.F32.S32 R133, R133 ;  /* 0x0000008500857245 */ /* 0x000fe20000201400 */
[C---:B------:R-:W-:Y:S01]  /*4b30*/  FFMA.FTZ R71, -R0.reuse, R71, R46 ;  /* 0x0000004700477223 */ /* 0x040fe2000001012e */
[----:B------:R-:W-:Y:S01]  /*4b40*/  I2FP.F32.S32 R75, R75 ;  /* 0x0000004b004b7245 */ /* 0x000fe20000201400 */
[C---:B------:R-:W-:Y:S01]  /*4b50*/  FFMA.FTZ R46, -R0.reuse, R66, R47 ;  /* 0x00000042002e7223 */ /* 0x040fe2000001012f */
[----:B------:R-:W-:Y:S01]  /*4b60*/  I2FP.F32.S32 R24, R24 ;  /* 0x0000001800187245 */ /* 0x000fe20000201400 */
[----:B------:R-:W-:Y:S01]  /*4b70*/  FFMA.FTZ R20, -R0, R133, R20 ;  /* 0x0000008500147223 */ /* 0x000fe20000010114 */
[----:B------:R-:W-:Y:S01]  /*4b80*/  FSEL R55, R62, -INF , !P2 ;  /* 0xff8000003e377808 */ /* 0x000fe20005000000 */
[C---:B------:R-:W-:Y:S01]  /*4b90*/  FFMA.FTZ R66, -R0.reuse, R75, R42 ;  /* 0x0000004b00427223 */ /* 0x040fe2000001012a */
[-C--:B------:R-:W-:Y:S01]  /*4ba0*/  ISETP.GE.AND P3, PT, R139, R189.reuse, PT ;  /* 0x000000bd8b00720c */ /* 0x080fe20003f66270 */
[----:B------:R-:W-:Y:S01]  /*4bb0*/  FFMA.FTZ R42, -R0, R24, R43 ;  /* 0x00000018002a7223 */ /* 0x000fe2000001012b */
[----:B------:R-:W-:Y:S01]  /*4bc0*/  FSEL R64, R64, -INF , !P2 ;  /* 0xff80000040407808 */ /* 0x000fe20005000000 */
[C---:B------:R-:W-:Y:S01]  /*4bd0*/  VIADD R133, R135.reuse, 0x9 ;  /* 0x0000000987857836 */ /* 0x040fe20000000000 */
[----:B------:R-:W-:Y:S01]  /*4be0*/  FSEL R62, R140, -INF , !P0 ;  /* 0xff8000008c3e7808 */ /* 0x000fe20004000000 */
[----:B------:R-:W-:Y:S01]  /*4bf0*/  VIADD R24, R135, 0x18 ;  /* 0x0000001887187836 */ /* 0x000fe20000000000 */
[-C--:B------:R-:W-:Y:S01]  /*4c00*/  ISETP.GE.AND P2, PT, R137, R189.reuse, PT ;  /* 0x000000bd8900720c */ /* 0x080fe20003f46270 */
[----:B------:R-:W-:Y:S01]  /*4c10*/  VIADD R75, R135, 0x1 ;  /* 0x00000001874b7836 */ /* 0x000fe20000000000 */
[----:B------:R-:W-:Y:S01]  /*4c20*/  ISETP.GE.AND P0, PT, R141, R189, PT ;  /* 0x000000bd8d00720c */ /* 0x000fe20003f06270 */
[----:B------:R-:W-:Y:S01]  /*4c30*/  VIADD R137, R135, 0x11 ;  /* 0x0000001187897836 */ /* 0x000fe20000000000 */
[----:B------:R-:W-:Y:S01]  /*4c40*/  FSEL R134, R134, -INF , !P3 ;  /* 0xff80000086867808 */ /* 0x000fe20005800000 */
[----:B------:R-:W-:Y:S01]  /*4c50*/  IMAD.IADD R75, R168, 0x1, -R75 ;  /* 0x00000001a84b7824 */ /* 0x000fe200078e0a4b */
[----:B------:R-:W-:-:S02]  /*4c60*/  FSEL R47, R71, -INF , !P3 ;  /* 0xff800000472f7808 */ /* 0x000fc40005800000 */
[----:B------:R-:W-:Y:S02]  /*4c70*/  FSEL R43, R66, -INF , !P1 ;  /* 0xff800000422b7808 */ /* 0x000fe40004800000 */
[----:B------:R-:W-:Y:S01]  /*4c80*/  ISETP.GE.AND P3, PT, R133, R189, PT ;  /* 0x000000bd8500720c */ /* 0x000fe20003f66270 */
[----:B------:R-:W-:Y:S01]  /*4c90*/  IMAD.IADD R133, R148, 0x1, -R133 ;  /* 0x0000000194857824 */ /* 0x000fe200078e0a85 */
[----:B------:R-:W-:Y:S02]  /*4ca0*/  FSEL R132, R132, -INF , !P2 ;  /* 0xff80000084847808 */ /* 0x000fe40005000000 */
[----:B------:R-:W-:Y:S02]  /*4cb0*/  FSEL R46, R46, -INF , !P2 ;  /* 0xff8000002e2e7808 */ /* 0x000fe40005000000 */
[----:B------:R-:W-:Y:S02]  /*4cc0*/  FSEL R66, R73, -INF , !P0 ;  /* 0xff80000049427808 */ /* 0x000fe40004000000 */
[----:B------:R-:W-:-:S02]  /*4cd0*/  FSEL R42, R42, -INF , !P0 ;  /* 0xff8000002a2a7808 */ /* 0x000fc40004000000 */
[-C--:B------:R-:W-:Y:S01]  /*4ce0*/  ISETP.GE.AND P2, PT, R138, R189.reuse, PT ;  /* 0x000000bd8a00720c */ /* 0x080fe20003f46270 */
[----:B------:R-:W-:Y:S01]  /*4cf0*/  IMAD.IADD R138, R148, 0x1, -R138 ;  /* 0x00000001948a7824 */ /* 0x000fe200078e0a8a */
[----:B------:R-:W-:Y:S02]  /*4d00*/  ISETP.GE.AND P0, PT, R24, R189, PT ;  /* 0x000000bd1800720c */ /* 0x000fe40003f06270 */
[----:B------:R-:W-:Y:S02]  /*4d10*/  IADD3 R24, PT, PT, R148, -R24, RZ ;  /* 0x8000001894187210 */ /* 0x000fe40007ffe0ff */
[----:B------:R-:W-:Y:S02]  /*4d20*/  IABS R133, R133 ;  /* 0x0000008500857213 */ /* 0x000fe40000000000 */
[----:B------:R-:W-:Y:S02]  /*4d30*/  IABS R24, R24 ;  /* 0x0000001800187213 */ /* 0x000fe40000000000 */
[----:B------:R-:W-:-:S02]  /*4d40*/  IABS R138, R138 ;  /* 0x0000008a008a7213 */ /* 0x000fc40000000000 */
[----:B------:R-:W-:Y:S02]  /*4d50*/  IABS R75, R75 ;  /* 0x0000004b004b7213 */ /* 0x000fe40000000000 */
[----:B------:R-:W-:Y:S02]  /*4d60*/  I2FP.F32.S32 R176, R133 ;  /* 0x0000008500b07245 */ /* 0x000fe40000201400 */
[----:B------:R-:W-:Y:S02]  /*4d70*/  I2FP.F32.S32 R73, R24 ;  /* 0x0000001800497245 */ /* 0x000fe40000201400 */
[----:B------:R-:W-:Y:S01]  /*4d80*/  I2FP.F32.S32 R133, R138 ;  /* 0x0000008a00857245 */ /* 0x000fe20000201400 */
[----:B------:R-:W-:Y:S01]  /*4d90*/  FFMA.FTZ R176, -R0, R176, R21 ;  /* 0x000000b000b07223 */ /* 0x000fe20000010115 */
[----:B------:R-:W-:Y:S01]  /*4da0*/  I2FP.F32.S32 R24, R75 ;  /* 0x0000004b00187245 */ /* 0x000fe20000201400 */
[C---:B------:R-:W-:Y:S01]  /*4db0*/  VIADD R75, R135.reuse, 0x10 ;  /* 0x00000010874b7836 */ /* 0x040fe20000000000 */
[----:B------:R-:W-:Y:S01]  /*4dc0*/  FSEL R172, R20, -INF , !P4 ;  /* 0xff80000014ac7808 */ /* 0x000fe20006000000 */
[C---:B------:R-:W-:Y:S01]  /*4dd0*/  FFMA.FTZ R21, -R0.reuse, R133, R16 ;  /* 0x0000008500157223 */ /* 0x040fe20000010110 */
[C---:B------:R-:W-:Y:S01]  /*4de0*/  FFMA.FTZ R16, -R0.reuse, R73, R12 ;  /* 0x0000004900107223 */ /* 0x040fe2000001010c */
[----:B------:R-:W-:Y:S01]  /*4df0*/  FFMA.FTZ R24, -R0, R24, R27 ;  /* 0x0000001800187223 */ /* 0x000fe2000001011b */
[----:B------:R-:W-:Y:S01]  /*4e00*/  VIADD R12, R135, 0x20 ;  /* 0x00000020870c7836 */ /* 0x000fe20000000000 */
[----:B------:R-:W-:Y:S01]  /*4e10*/  FSEL R174, R25, -INF , !P5 ;  /* 0xff80000019ae7808 */ /* 0x000fe20006800000 */
[C---:B------:R-:W-:Y:S01]  /*4e20*/  VIADD R73, R135.reuse, 0x19 ;  /* 0x0000001987497836 */ /* 0x040fe20000000000 */
[----:B------:R-:W-:Y:S01]  /*4e30*/  FSEL R71, R136, -INF , !P1 ;  /* 0xff80000088477808 */ /* 0x000fe20004800000 */
[C---:B------:R-:W-:Y:S01]  /*4e40*/  VIADD R133, R135.reuse, 0x9 ;  /* 0x0000000987857836 */ /* 0x040fe20000000000 */
[----:B------:R-:W-:Y:S01]  /*4e50*/  FSEL R170, R24, -INF , !P5 ;  /* 0xff80000018aa7808 */ /* 0x000fe20006800000 */
[----:B------:R-:W-:Y:S01]  /*4e60*/  IMAD.IADD R20, R148, 0x1, -R12 ;  /* 0x0000000194147824 */ /* 0x000fe200078e0a0c */
[----:B------:R-:W-:Y:S01]  /*4e70*/  FSEL R24, R22, -INF , !P4 ;  /* 0xff80000016187808 */ /* 0x000fe20006000000 */
[----:B------:R-:W-:Y:S01]  /*4e80*/  VIADD R27, R135, 0x11 ;  /* 0x00000011871b7836 */ /* 0x000fe20000000000 */
[-C--:B------:R-:W-:Y:S01]  /*4e90*/  ISETP.GE.AND P4, PT, R12, R189.reuse, PT ;  /* 0x000000bd0c00720c */ /* 0x080fe20003f86270 */
[----:B------:R-:W-:Y:S01]  /*4ea0*/  IMAD.IADD R12, R168, 0x1, -R133 ;  /* 0x00000001a80c7824 */ /* 0x000fe200078e0a85 */
[-C--:B------:R-:W-:Y:S01]  /*4eb0*/  ISETP.GE.AND P5, PT, R73, R189.reuse, PT ;  /* 0x000000bd4900720c */ /* 0x080fe20003fa6270 */
[----:B------:R-:W-:Y:S01]  /*4ec0*/  IMAD.IADD R73, R148, 0x1, -R73 ;  /* 0x0000000194497824 */ /* 0x000fe200078e0a49 */
[----:B------:R-:W-:Y:S01]  /*4ed0*/  ISETP.GE.AND P1, PT, R137, R189, PT ;  /* 0x000000bd8900720c */ /* 0x000fe20003f26270 */
[----:B------:R-:W-:Y:S01]  /*4ee0*/  IMAD.IADD R25, R168, 0x1, -R75 ;  /* 0x00000001a8197824 */ /* 0x000fe200078e0a4b */
[----:B------:R-:W-:Y:S01]  /*4ef0*/  IABS R12, R12 ;  /* 0x0000000c000c7213 */ /* 0x000fe20000000000 */
[----:B------:R-:W-:Y:S01]  /*4f00*/  IMAD.IADD R137, R148, 0x1, -R137 ;  /* 0x0000000194897824 */ /* 0x000fe200078e0a89 */
[----:B------:R-:W-:Y:S01]  /*4f10*/  FSEL R176, R176, -INF , !P3 ;  /* 0xff800000b0b07808 */ /* 0x000fe20005800000 */
[----:B------:R-:W-:Y:S01]  /*4f20*/  IMAD.IADD R22, R168, 0x1, -R27 ;  /* 0x00000001a8167824 */ /* 0x000fe200078e0a1b */
[----:B------:R-:W-:-:S02]  /*4f30*/  IABS R27, R73 ;  /* 0x00000049001b7213 */ /* 0x000fc40000000000 */
[----:B------:R-:W-:Y:S01]  /*4f40*/  IABS R73, R20 ;  /* 0x0000001400497213 */ /* 0x000fe20000000000 */
[C---:B------:R-:W-:Y:S01]  /*4f50*/  VIADD R20, R135.reuse, 0x29 ;  /* 0x0000002987147836 */ /* 0x040fe20000000000 */
[----:B------:R-:W-:Y:S02]  /*4f60*/  IABS R25, R25 ;  /* 0x0000001900197213 */ /* 0x000fe40000000000 */
[----:B------:R-:W-:Y:S02]  /*4f70*/  IABS R137, R137 ;  /* 0x0000008900897213 */ /* 0x000fe40000000000 */
[----:B------:R-:W-:Y:S02]  /*4f80*/  I2FP.F32.S32 R12, R12 ;  /* 0x0000000c000c7245 */ /* 0x000fe40000201400 */
[----:B------:R-:W-:Y:S02]  /*4f90*/  IABS R22, R22 ;  /* 0x0000001600167213 */ /* 0x000fe40000000000 */
[----:B------:R-:W-:Y:S01]  /*4fa0*/  I2FP.F32.S32 R73, R73 ;  /* 0x0000004900497245 */ /* 0x000fe20000201400 */
[C---:B------:R-:W-:Y:S01]  /*4fb0*/  FFMA.FTZ R23, -R0.reuse, R12, R23 ;  /* 0x0000000c00177223 */ /* 0x040fe20000010117 */
[----:B------:R-:W-:Y:S01]  /*4fc0*/  I2FP.F32.S32 R25, R25 ;  /* 0x0000001900197245 */ /* 0x000fe20000201400 */
[C---:B------:R-:W-:Y:S01]  /*4fd0*/  VIADD R12, R135.reuse, 0x21 ;  /* 0x00000021870c7836 */ /* 0x040fe20000000000 */
[----:B------:R-:W-:Y:S01]  /*4fe0*/  I2FP.F32.S32 R136, R137 ;  /* 0x0000008900887245 */ /* 0x000fe20000201400 */
[C---:B------:R-:W-:Y:S01]  /*4ff0*/  FFMA.FTZ R166, -R0.reuse, R73, R8 ;  /* 0x0000004900a67223 */ /* 0x040fe20000010108 */
[----:B------:R-:W-:Y:S01]  /*5000*/  I2FP.F32.S32 R22, R22 ;  /* 0x0000001600167245 */ /* 0x000fe20000201400 */
[----:B------:R-:W-:Y:S01]  /*5010*/  FFMA.FTZ R25, -R0, R25, R18 ;  /* 0x0000001900197223 */ /* 0x000fe20000010112 */
[----:B------:R-:W-:Y:S01]  /*5020*/  I2FP.F32.S32 R27, R27 ;  /* 0x0000001b001b7245 */ /* 0x000fe20000201400 */
[----:B------:R-:W-:-:S02]  /*5030*/  VIADD R8, R135, 0x28 ;  /* 0x0000002887087836 */ /* 0x000fc40000000000 */
[C---:B------:R-:W-:Y:S01]  /*5040*/  FFMA.FTZ R17, -R0.reuse, R136, R17 ;  /* 0x0000008800117223 */ /* 0x040fe20000010111 */
[----:B------:R-:W-:Y:S01]  /*5050*/  FFMA.FTZ R22, -R0, R22, R19 ;  /* 0x0000001600167223 */ /* 0x000fe20000010113 */
[----:B------:R-:W-:Y:S01]  /*5060*/  FSEL R18, R23, -INF , !P3 ;  /* 0xff80000017127808 */ /* 0x000fe20005800000 */
[----:B------:R-:W-:Y:S01]  /*5070*/  IMAD.IADD R23, R148, 0x1, -R12 ;  /* 0x0000000194177824 */ /* 0x000fe200078e0a0c */
[----:B------:R-:W-:Y:S01]  /*5080*/  ISETP.GE.AND P3, PT, R12, R189, PT ;  /* 0x000000bd0c00720c */ /* 0x000fe20003f66270 */
[----:B------:R-:W-:Y:S01]  /*5090*/  FFMA.FTZ R27, -R0, R27, R13 ;  /* 0x0000001b001b7223 */ /* 0x000fe2000001010d */
[----:B------:R-:W-:Y:S01]  /*50a0*/  FSEL R12, R21, -INF , !P2 ;  /* 0xff800000150c7808 */ /* 0x000fe20005000000 */
[----:B------:R-:W-:Y:S01]  /*50b0*/  IMAD.IADD R21, R148, 0x1, -R8 ;  /* 0x0000000194157824 */ /* 0x000fe200078e0a08 */
[----:B------:R-:W-:Y:S01]  /*50c0*/  FSEL R25, R25, -INF , !P2 ;  /* 0xff80000019197808 */ /* 0x000fe20005000000 */
[C---:B------:R-:W-:Y:S01]  /*50d0*/  VIADD R19, R135.reuse, 0x18 ;  /* 0x0000001887137836 */ /* 0x040fe20000000000 */
[-C--:B------:R-:W-:Y:S01]  /*50e0*/  ISETP.GE.AND P2, PT, R8, R189.reuse, PT ;  /* 0x000000bd0800720c */ /* 0x080fe20003f46270 */
[C---:B------:R-:W-:Y:S01]  /*50f0*/  VIADD R73, R135.reuse, 0x21 ;  /* 0x0000002187497836 */ /* 0x040fe20000000000 */
[----:B------:R-:W-:Y:S01]  /*5100*/  IADD3 R13, PT, PT, R135, 0x19, RZ ;  /* 0x00000019870d7810 */ /* 0x000fe20007ffe0ff */
[C---:B------:R-:W-:Y:S01]  /*5110*/  IMAD.IADD R19, R168.reuse, 0x1, -R19 ;  /* 0x00000001a8137824 */ /* 0x040fe200078e0a13 */
[----:B------:R-:W-:Y:S01]  /*5120*/  FSEL R8, R17, -INF , !P1 ;  /* 0xff80000011087808 */ /* 0x000fe20004800000 */
[----:B------:R-:W-:Y:S01]  /*5130*/  IMAD.IADD R154, R168, 0x1, -R73 ;  /* 0x00000001a89a7824 */ /* 0x000fe200078e0a49 */
[----:B------:R-:W-:Y:S01]  /*5140*/  FSEL R17, R22, -INF , !P1 ;  /* 0xff80000016117808 */ /* 0x000fe20004800000 */
[----:B------:R-:W-:Y:S01]  /*5150*/  IMAD.IADD R13, R168, 0x1, -R13 ;  /* 0x00000001a80d7824 */ /* 0x000fe200078e0a0d */
[----:B------:R-:W-:Y:S01]  /*5160*/  ISETP.GE.AND P1, PT, R20, R189, PT ;  /* 0x000000bd1400720c */ /* 0x000fe20003f26270 */
[----:B------:R-:W-:Y:S01]  /*5170*/  IMAD.IADD R20, R148, 0x1, -R20 ;  /* 0x0000000194147824 */ /* 0x000fe200078e0a14 */
[----:B------:R-:W-:Y:S01]  /*5180*/  IABS R19, R19 ;  /* 0x0000001300137213 */ /* 0x000fe20000000000 */
[----:B------:R-:W2:Y:S01]  /*5190*/  LD.E R73, desc[UR4][R2.64+0xdc] ;  /* 0x0000dc0402497980 */ /* 0x000ea2000c101900 */
[----:B------:R-:W-:-:S02]  /*51a0*/  IABS R21, R21 ;  /* 0x0000001500157213 */ /* 0x000fc40000000000 */
[----:B------:R-:W-:Y:S02]  /*51b0*/  IABS R20, R20 ;  /* 0x0000001400147213 */ /* 0x000fe40000000000 */
[----:B------:R-:W-:Y:S02]  /*51c0*/  IABS R13, R13 ;  /* 0x0000000d000d7213 */ /* 0x000fe40000000000 */
[----:B------:R-:W-:Y:S02]  /*51d0*/  I2FP.F32.S32 R20, R20 ;  /* 0x0000001400147245 */ /* 0x000fe40000201400 */
[----:B------:R-:W-:Y:S02]  /*51e0*/  I2FP.F32.S32 R19, R19 ;  /* 0x0000001300137245 */ /* 0x000fe40000201400 */
[----:B------:R-:W-:Y:S01]  /*51f0*/  I2FP.F32.S32 R21, R21 ;  /* 0x0000001500157245 */ /* 0x000fe20000201400 */
[C---:B------:R-:W-:Y:S01]  /*5200*/  FFMA.FTZ R5, -R0.reuse, R20, R5 ;  /* 0x0000001400057223 */ /* 0x040fe20000010105 */
[----:B------:R-:W-:Y:S01]  /*5210*/  I2FP.F32.S32 R22, R13 ;  /* 0x0000000d00167245 */ /* 0x000fe20000201400 */
[C---:B------:R-:W-:Y:S01]  /*5220*/  FFMA.FTZ R20, -R0.reuse, R19, R14 ;  /* 0x0000001300147223 */ /* 0x040fe2000001010e */
[C---:B------:R-:W-:Y:S01]  /*5230*/  IADD3 R14, PT, PT, R135.reuse, 0x31, RZ ;  /* 0x00000031870e7810 */ /* 0x040fe20007ffe0ff */
[----:B------:R-:W-:Y:S01]  /*5240*/  FFMA.FTZ R4, -R0, R21, R4 ;  /* 0x0000001500047223 */ /* 0x000fe20000010104 */
[----:B------:R-:W-:-:S02]  /*5250*/  VIADD R21, R135, 0x20 ;  /* 0x0000002087157836 */ /* 0x000fc40000000000 */
[----:B------:R-:W-:Y:S01]  /*5260*/  FFMA.FTZ R19, -R0, R22, R15 ;  /* 0x0000001600137223 */ /* 0x000fe2000001010f */
[----:B------:R-:W-:Y:S01]  /*5270*/  VIADD R15, R135, 0x28 ;  /* 0x00000028870f7836 */ /* 0x000fe20000000000 */
[----:B------:R-:W-:Y:S01]  /*5280*/  FSEL R27, R27, -INF , !P5 ;  /* 0xff8000001b1b7808 */ /* 0x000fe20006800000 */
[C---:B------:R-:W-:Y:S01]  /*5290*/  IMAD.IADD R21, R168.reuse, 0x1, -R21 ;  /* 0x00000001a8157824 */ /* 0x040fe200078e0a15 */
[----:B------:R-:W-:Y:S01]  /*52a0*/  IABS R23, R23 ;  /* 0x0000001700177213 */ /* 0x000fe20000000000 */
[----:B------:R-:W-:Y:S01]  /*52b0*/  IMAD.IADD R15, R168, 0x1, -R15 ;  /* 0x00000001a80f7824 */ /* 0x000fe200078e0a0f */
[----:B------:R-:W-:Y:S02]  /*52c0*/  FSEL R19, R19, -INF , !P5 ;  /* 0xff80000013137808 */ /* 0x000fe40006800000 */
        /* <DEDUP_REMOVED lines=10> */
[C---:B------:R-:W-:Y:S01]  /*5370*/  FFMA.FTZ R144, -R0.reuse, R15, R6 ;  /* 0x0000000f00907223 */ /* 0x040fe20000010106 */
[----:B------:R-:W-:Y:S01]  /*5380*/  I2FP.F32.S32 R14, R14 ;  /* 0x0000000e000e7245 */ /* 0x000fe20000201400 */
[C---:B------:R-:W-:Y:S01]  /*5390*/  VIADD R6, R135.reuse, 0x38 ;  /* 0x0000003887067836 */ /* 0x040fe20000000000 */
[----:B------:R-:W-:Y:S01]  /*53a0*/  I2FP.F32.S32 R154, R154 ;  /* 0x0000009a009a7245 */ /* 0x000fe20000201400 */
[----:B------:R-:W-:Y:S01]  /*53b0*/  FFMA.FTZ R9, -R0, R23, R9 ;  /* 0x0000001700097223 */ /* 0x000fe20000010109 */
[----:B------:R-:W-:-:S02]  /*53c0*/  VIADD R23, R135, 0x30 ;  /* 0x0000003087177836 */ /* 0x000fc40000000000 */
[C---:B------:R-:W-:Y:S01]  /*53d0*/  FFMA.FTZ R129, -R0.reuse, R14, R129 ;  /* 0x0000000e00817223 */ /* 0x040fe20000010181 */
[C---:B------:R-:W-:Y:S02]  /*53e0*/  VIADD R14, R135.reuse, 0x39 ;  /* 0x00000039870e7836 */ /* 0x040fe40000000000 */
[----:B------:R-:W-:Y:S01]  /*53f0*/  FFMA.FTZ R154, -R0, R154, R11 ;  /* 0x0000009a009a7223 */ /* 0x000fe2000001010b */
[C---:B------:R-:W-:Y:S01]  /*5400*/  VIADD R10, R135.reuse, 0x40 ;  /* 0x00000040870a7836 */ /* 0x040fe20000000000 */
[----:B------:R-:W-:Y:S01]  /*5410*/  FSEL R166, R166, -INF , !P4 ;  /* 0xff800000a6a67808 */ /* 0x000fe20006000000 */
[C---:B------:R-:W-:Y:S01]  /*5420*/  VIADD R15, R135.reuse, 0x29 ;  /* 0x00000029870f7836 */ /* 0x040fe20000000000 */
[----:B------:R-:W-:Y:S01]  /*5430*/  FSEL R156, R156, -INF , !P4 ;  /* 0xff8000009c9c7808 */ /* 0x000fe20006000000 */
[----:B------:R-:W-:Y:S01]  /*5440*/  VIADD R11, R135, 0x30 ;  /* 0x00000030870b7836 */ /* 0x000fe20000000000 */
[-C--:B------:R-:W-:Y:S01]  /*5450*/  ISETP.GE.AND P4, PT, R6, R189.reuse, PT ;  /* 0x000000bd0600720c */ /* 0x080fe20003f86270 */
[----:B------:R-:W-:Y:S01]  /*5460*/  IMAD.IADD R6, R148, 0x1, -R6 ;  /* 0x0000000194067824 */ /* 0x000fe200078e0a06 */
[----:B------:R-:W-:Y:S01]  /*5470*/  FSEL R13, R16, -INF , !P0 ;  /* 0xff800000100d7808 */ /* 0x000fe20004000000 */
[----:B------:R-:W-:Y:S01]  /*5480*/  IMAD.IADD R15, R168, 0x1, -R15 ;  /* 0x00000001a80f7824 */ /* 0x000fe200078e0a0f */
[----:B------:R-:W-:Y:S01]  /*5490*/  FSEL R164, R9, -INF , !P3 ;  /* 0xff80000009a47808 */ /* 0x000fe20005800000 */
[----:B------:R-:W-:Y:S01]  /*54a0*/  IMAD.IADD R9, R148, 0x1, -R14 ;  /* 0x0000000194097824 */ /* 0x000fe200078e0a0e */
[----:B------:R-:W-:Y:S01]  /*54b0*/  FSEL R16, R20, -INF , !P0 ;  /* 0xff80000014107808 */ /* 0x000fe20004000000 */
[----:B------:R-:W-:Y:S01]  /*54c0*/  IMAD.IADD R11, R168, 0x1, -R11 ;  /* 0x00000001a80b7824 */ /* 0x000fe200078e0a0b */
[----:B------:R-:W-:Y:S01]  /*54d0*/  ISETP.GE.AND P0, PT, R23, R189, PT ;  /* 0x000000bd1700720c */ /* 0x000fe20003f06270 */
[----:B------:R-:W-:Y:S01]  /*54e0*/  IMAD.IADD R23, R148, 0x1, -R23 ;  /* 0x0000000194177824 */ /* 0x000fe200078e0a17 */
[----:B------:R-:W-:-:S02]  /*54f0*/  FSEL R160, R4, -INF , !P2 ;  /* 0xff80000004a07808 */ /* 0x000fc40005000000 */
[----:B------:R-:W-:Y:S02]  /*5500*/  IADD3 R4, PT, PT, R148, -R10, RZ ;  /* 0x8000000a94047210 */ /* 0x000fe40007ffe0ff */
[----:B------:R-:W-:Y:S02]  /*5510*/  IABS R6, R6 ;  /* 0x0000000600067213 */ /* 0x000fe40000000000 */
[----:B------:R-:W-:Y:S02]  /*5520*/  IABS R9, R9 ;  /* 0x0000000900097213 */ /* 0x000fe40000000000 */
[----:B------:R-:W-:Y:S02]  /*5530*/  IABS R4, R4 ;  /* 0x0000000400047213 */ /* 0x000fe40000000000 */
[----:B------:R-:W-:Y:S02]  /*5540*/  IABS R23, R23 ;  /* 0x0000001700177213 */ /* 0x000fe40000000000 */
[----:B------:R-:W-:-:S02]  /*5550*/  IABS R15, R15 ;  /* 0x0000000f000f7213 */ /* 0x000fc40000000000 */
[----:B------:R-:W-:Y:S02]  /*5560*/  IABS R11, R11 ;  /* 0x0000000b000b7213 */ /* 0x000fe40000000000 */
[----:B------:R-:W-:Y:S02]  /*5570*/  I2FP.F32.S32 R21, R6 ;  /* 0x0000000600157245 */ /* 0x000fe40000201400 */
[----:B------:R-:W-:Y:S02]  /*5580*/  I2FP.F32.S32 R6, R9 ;  /* 0x0000000900067245 */ /* 0x000fe40000201400 */
[----:B------:R-:W-:Y:S01]  /*5590*/  I2FP.F32.S32 R9, R4 ;  /* 0x0000000400097245 */ /* 0x000fe20000201400 */
[C---:B------:R-:W-:Y:S01]  /*55a0*/  FFMA.FTZ R124, -R0.reuse, R21, R124 ;  /* 0x00000015007c7223 */ /* 0x040fe2000001017c */
[----:B------:R-:W-:Y:S01]  /*55b0*/  I2FP.F32.S32 R23, R23 ;  /* 0x0000001700177245 */ /* 0x000fe20000201400 */
[C---:B------:R-:W-:Y:S01]  /*55c0*/  FFMA.FTZ R125, -R0.reuse, R6, R125 ;  /* 0x00000006007d7223 */ /* 0x040fe2000001017d */
[----:B------:R-:W-:Y:S01]  /*55d0*/  I2FP.F32.S32 R4, R15 ;  /* 0x0000000f00047245 */ /* 0x000fe20000201400 */
[C---:B------:R-:W-:Y:S01]  /*55e0*/  FFMA.FTZ R120, -R0.reuse, R9, R120 ;  /* 0x0000000900787223 */ /* 0x040fe20000010178 */
        /* <DEDUP_REMOVED lines=11> */
[----:B------:R-:W-:Y:S01]  /*56a0*/  FSEL R140, R130, -INF , !P0 ;  /* 0xff800000828c7808 */ /* 0x000fe20004000000 */
[----:B------:R-:W-:Y:S01]  /*56b0*/  IMAD.IADD R4, R148, 0x1, -R6 ;  /* 0x0000000194047824 */ /* 0x000fe200078e0a06 */
[----:B------:R-:W-:-:S02]  /*56c0*/  FSEL R144, R144, -INF , !P2 ;  /* 0xff80000090907808 */ /* 0x000fc40005000000 */
[----:B------:R-:W-:Y:S01]  /*56d0*/  FSEL R162, R5, -INF , !P1 ;  /* 0xff80000005a27808 */ /* 0x000fe20004800000 */
[----:B------:R-:W-:Y:S01]  /*56e0*/  IMAD.IADD R5, R168, 0x1, -R11 ;  /* 0x00000001a8057824 */ /* 0x000fe200078e0a0b */
[-C--:B------:R-:W-:Y:S01]  /*56f0*/  ISETP.GE.AND P0, PT, R9, R189.reuse, PT ;  /* 0x000000bd0900720c */ /* 0x080fe20003f06270 */
[----:B------:R-:W-:Y:S01]  /*5700*/  IMAD.IADD R9, R148, 0x1, -R9 ;  /* 0x0000000194097824 */ /* 0x000fe200078e0a09 */
[-C--:B------:R-:W-:Y:S01]  /*5710*/  ISETP.GE.AND P2, PT, R10, R189.reuse, PT ;  /* 0x000000bd0a00720c */ /* 0x080fe20003f46270 */
[----:B------:R-:W-:Y:S01]  /*5720*/  IMAD.IADD R10, R168, 0x1, -R15 ;  /* 0x00000001a80a7824 */ /* 0x000fe200078e0a0f */
[----:B------:R-:W-:Y:S01]  /*5730*/  ISETP.GE.AND P1, PT, R6, R189, PT ;  /* 0x000000bd0600720c */ /* 0x000fe20003f26270 */
[----:B------:R-:W-:Y:S01]  /*5740*/  IMAD.IADD R6, R168, 0x1, -R7 ;  /* 0x00000001a8067824 */ /* 0x000fe200078e0a07 */
[----:B------:R-:W-:Y:S01]  /*5750*/  IABS R4, R4 ;  /* 0x0000000400047213 */ /* 0x000fe20000000000 */
[C---:B------:R-:W-:Y:S01]  /*5760*/  VIADD R11, R135.reuse, 0x49 ;  /* 0x00000049870b7836 */ /* 0x040fe20000000000 */
[----:B------:R-:W-:Y:S01]  /*5770*/  IABS R7, R9 ;  /* 0x0000000900077213 */ /* 0x000fe20000000000 */
[----:B------:R-:W-:Y:S01]  /*5780*/  VIADD R9, R135, 0x50 ;  /* 0x0000005087097836 */ /* 0x000fe20000000000 */
        /* <DEDUP_REMOVED lines=12> */
[----:B------:R-:W-:Y:S01]  /*5850*/  FFMA.FTZ R116, -R0, R6, R127 ;  /* 0x0000000600747223 */ /* 0x000fe2000001017f */
[----:B------:R-:W-:Y:S01]  /*5860*/  ISETP.GE.AND P3, PT, R14, R189, PT ;  /* 0x000000bd0e00720c */ /* 0x000fe20003f66270 */
[----:B------:R-:W-:Y:S01]  /*5870*/  FFMA.FTZ R126, -R0, R5, R126 ;  /* 0x00000005007e7223 */ /* 0x000fe2000001017e */
[C---:B------:R-:W-:Y:S01]  /*5880*/  IADD3 R7, PT, PT, R135.reuse, 0x40, RZ ;  /* 0x0000004087077810 */ /* 0x040fe20007ffe0ff */
[----:B------:R-:W-:Y:S01]  /*5890*/  VIADD R10, R135, 0x51 ;  /* 0x00000051870a7836 */ /* 0x000fe20000000000 */
[----:B------:R-:W-:Y:S01]  /*58a0*/  FSEL R142, R125, -INF , !P3 ;  /* 0xff8000007d8e7808 */ /* 0x000fe20005800000 */
[C---:B------:R-:W-:Y:S01]  /*58b0*/  VIADD R5, R135.reuse, 0x41 ;  /* 0x0000004187057836 */ /* 0x040fe20000000000 */
[----:B------:R-:W-:Y:S01]  /*58c0*/  FSEL R116, R116, -INF , !P3 ;  /* 0xff80000074747808 */ /* 0x000fe20005800000 */
[----:B------:R-:W-:Y:S01]  /*58d0*/  IMAD.IADD R7, R168, 0x1, -R7 ;  /* 0x00000001a8077824 */ /* 0x000fe200078e0a07 */
[----:B------:R-:W-:Y:S01]  /*58e0*/  FSEL R146, R124, -INF , !P4 ;  /* 0xff8000007c927808 */ /* 0x000fe20006000000 */
[----:B------:R-:W-:Y:S01]  /*58f0*/  IMAD.IADD R5, R168, 0x1, -R5 ;  /* 0x00000001a8057824 */ /* 0x000fe200078e0a05 */
[----:B------:R-:W-:Y:S01]  /*5900*/  FSEL R136, R126, -INF , !P4 ;  /* 0xff8000007e887808 */ /* 0x000fe20006000000 */
[----:B------:R-:W-:Y:S01]  /*5910*/  VIADD R6, R135, 0x49 ;  /* 0x0000004987067836 */ /* 0x000fe20000000000 */
[-C--:B------:R-:W-:Y:S01]  /*5920*/  ISETP.GE.AND P3, PT, R10, R189.reuse, PT ;  /* 0x000000bd0a00720c */ /* 0x080fe20003f66270 */
[C---:B------:R-:W-:Y:S01]  /*5930*/  IMAD.IADD R10, R148.reuse, 0x1, -R10 ;  /* 0x00000001940a7824 */ /* 0x040fe200078e0a0a */
[----:B------:R-:W-:Y:S01]  /*5940*/  ISETP.GE.AND P4, PT, R9, R189, PT ;  /* 0x000000bd0900720c */ /* 0x000fe20003f86270 */
[----:B------:R-:W-:Y:S01]  /*5950*/  IMAD.IADD R9, R148, 0x1, -R9 ;  /* 0x0000000194097824 */ /* 0x000fe200078e0a09 */
[----:B------:R-:W-:-:S02]  /*5960*/  IABS R7, R7 ;  /* 0x0000000700077213 */ /* 0x000fc40000000000 */
[----:B------:R-:W-:Y:S02]  /*5970*/  IABS R10, R10 ;  /* 0x0000000a000a7213 */ /* 0x000fe40000000000 */
[----:B------:R-:W-:Y:S02]  /*5980*/  IABS R5, R5 ;  /* 0x0000000500057213 */ /* 0x000fe40000000000 */
[----:B------:R-:W-:Y:S02]  /*5990*/  FSEL R152, R129, -INF , !P5 ;  /* 0xff80000081987808 */ /* 0x000fe40006800000 */
[----:B------:R-:W-:Y:S02]  /*59a0*/  FSEL R138, R131, -INF , !P5 ;  /* 0xff800000838a7808 */ /* 0x000fe40006800000 */
[----:B------:R-:W-:Y:S02]  /*59b0*/  IABS R9, R9 ;  /* 0x0000000900097213 */ /* 0x000fe40000000000 */
[----:B------:R-:W-:Y:S01]  /*59c0*/  ISETP.GE.AND P5, PT, R6, R189, PT ;  /* 0x000000bd0600720c */ /* 0x000fe20003fa6270 */
[----:B------:R-:W-:Y:S01]  /*59d0*/  IMAD.IADD R6, R148, 0x1, -R6 ;  /* 0x0000000194067824 */ /* 0x000fe200078e0a06 */
[----:B------:R-:W-:-:S02]  /*59e0*/  I2FP.F32.S32 R7, R7 ;  /* 0x0000000700077245 */ /* 0x000fc40000201400 */
[----:B------:R-:W-:Y:S02]  /*59f0*/  I2FP.F32.S32 R10, R10 ;  /* 0x0000000a000a7245 */ /* 0x000fe40000201400 */
[----:B------:R-:W-:Y:S01]  /*5a00*/  I2FP.F32.S32 R14, R5 ;  /* 0x00000005000e7245 */ /* 0x000fe20000201400 */
[C---:B------:R-:W-:Y:S01]  /*5a10*/  FFMA.FTZ R122, -R0.reuse, R7, R122 ;  /* 0x00000007007a7223 */ /* 0x040fe2000001017a */
[----:B------:R-:W-:Y:S01]  /*5a20*/  I2FP.F32.S32 R9, R9 ;  /* 0x0000000900097245 */ /* 0x000fe20000201400 */
[C---:B------:R-:W-:Y:S01]  /*5a30*/  FFMA.FTZ R113, -R0.reuse, R10, R113 ;  /* 0x0000000a00717223 */ /* 0x040fe20000010171 */
[----:B------:R-:W-:Y:S01]  /*5a40*/  IABS R6, R6 ;  /* 0x0000000600067213 */ /* 0x000fe20000000000 */
[C---:B------:R-:W-:Y:S01]  /*5a50*/  FFMA.FTZ R14, -R0.reuse, R14, R123 ;  /* 0x0000000e000e7223 */ /* 0x040fe2000001017b */
[C---:B------:R-:W-:Y:S02]  /*5a60*/  VIADD R10, R135.reuse, 0x59 ;  /* 0x00000059870a7836 */ /* 0x040fe40000000000 */
[----:B------:R-:W-:Y:S01]  /*5a70*/  FFMA.FTZ R112, -R0, R9, R112 ;  /* 0x0000000900707223 */ /* 0x000fe20000010170 */
[C---:B------:R-:W-:Y:S01]  /*5a80*/  IADD3 R5, PT, PT, R135.reuse, 0x50, RZ ;  /* 0x0000005087057810 */ /* 0x040fe20007ffe0ff */
[C---:B------:R-:W-:Y:S01]  /*5a90*/  VIADD R9, R135.reuse, 0x58 ;  /* 0x0000005887097836 */ /* 0x040fe20000000000 */
[----:B------:R-:W-:Y:S01]  /*5aa0*/  I2FP.F32.S32 R6, R6 ;  /* 0x0000000600067245 */ /* 0x000fe20000201400 */
[----:B------:R-:W-:Y:S01]  /*5ab0*/  VIADD R7, R135, 0x48 ;  /* 0x0000004887077836 */ /* 0x000fe20000000000 */
[----:B------:R-:W-:Y:S01]  /*5ac0*/  FSEL R124, R122, -INF , !P2 ;  /* 0xff8000007a7c7808 */ /* 0x000fe20005000000 */
[----:B------:R-:W-:Y:S01]  /*5ad0*/  IMAD.IADD R5, R168, 0x1, -R5 ;  /* 0x00000001a8057824 */ /* 0x000fe200078e0a05 */
[----:B------:R-:W-:Y:S01]  /*5ae0*/  FSEL R122, R121, -INF , !P1 ;  /* 0xff800000797a7808 */ /* 0x000fe20004800000 */
[----:B------:R-:W-:Y:S01]  /*5af0*/  FFMA.FTZ R117, -R0, R6, R117 ;  /* 0x0000000600757223 */ /* 0x000fe20000010175 */
[----:B------:R-:W-:Y:S01]  /*5b00*/  FSEL R129, R14, -INF , !P1 ;  /* 0xff8000000e817808 */ /* 0x000fe20004800000 */
[----:B------:R-:W-:Y:S01]  /*5b10*/  IMAD.IADD R7, R168, 0x1, -R7 ;  /* 0x00000001a8077824 */ /* 0x000fe200078e0a07 */
[----:B------:R-:W-:Y:S01]  /*5b20*/  FSEL R128, R120, -INF , !P2 ;  /* 0xff80000078807808 */ /* 0x000fe20005000000 */
[----:B------:R-:W-:Y:S01]  /*5b30*/  IMAD.IADD R6, R168, 0x1, -R11 ;  /* 0x00000001a8067824 */ /* 0x000fe200078e0a0b */
[-C--:B------:R-:W-:Y:S01]  /*5b40*/  ISETP.GE.AND P1, PT, R10, R189.reuse, PT ;  /* 0x000000bd0a00720c */ /* 0x080fe20003f26270 */
[C---:B------:R-:W-:Y:S01]  /*5b50*/  IMAD.IADD R10, R148.reuse, 0x1, -R10 ;  /* 0x00000001940a7824 */ /* 0x040fe200078e0a0a */
[----:B------:R-:W-:Y:S01]  /*5b60*/  ISETP.GE.AND P2, PT, R9, R189, PT ;  /* 0x000000bd0900720c */ /* 0x000fe20003f46270 */
[----:B------:R-:W-:Y:S01]  /*5b70*/  IMAD.IADD R9, R148, 0x1, -R9 ;  /* 0x0000000194097824 */ /* 0x000fe200078e0a09 */
[----:B------:R-:W-:-:S02]  /*5b80*/  IABS R5, R5 ;  /* 0x0000000500057213 */ /* 0x000fc40000000000 */
[----:B------:R-:W-:Y:S02]  /*5b90*/  IABS R10, R10 ;  /* 0x0000000a000a7213 */ /* 0x000fe40000000000 */
[----:B------:R-:W-:Y:S02]  /*5ba0*/  IABS R9, R9 ;  /* 0x0000000900097213 */ /* 0x000fe40000000000 */
[----:B------:R-:W-:Y:S02]  /*5bb0*/  IABS R7, R7 ;  /* 0x0000000700077213 */ /* 0x000fe40000000000 */
[----:B------:R-:W-:Y:S02]  /*5bc0*/  IABS R6, R6 ;  /* 0x0000000600067213 */ /* 0x000fe40000000000 */
[----:B------:R-:W-:Y:S02]  /*5bd0*/  I2FP.F32.S32 R10, R10 ;  /* 0x0000000a000a7245 */ /* 0x000fe40000201400 */
[----:B------:R-:W-:-:S02]  /*5be0*/  I2FP.F32.S32 R5, R5 ;  /* 0x0000000500057245 */ /* 0x000fc40000201400 */
[----:B------:R-:W-:Y:S01]  /*5bf0*/  I2FP.F32.S32 R9, R9 ;  /* 0x0000000900097245 */ /* 0x000fe20000201400 */
[C---:B------:R-:W-:Y:S01]  /*5c00*/  FFMA.FTZ R109, -R0.reuse, R10, R109 ;  /* 0x0000000a006d7223 */ /* 0x040fe2000001016d */
[----:B------:R-:W-:Y:S01]  /*5c10*/  I2FP.F32.S32 R7, R7 ;  /* 0x0000000700077245 */ /* 0x000fe20000201400 */
[C---:B------:R-:W-:Y:S01]  /*5c20*/  FFMA.FTZ R114, -R0.reuse, R5, R114 ;  /* 0x0000000500727223 */ /* 0x040fe20000010172 */
[----:B------:R-:W-:Y:S01]  /*5c30*/  I2FP.F32.S32 R6, R6 ;  /* 0x0000000600067245 */ /* 0x000fe20000201400 */
[C---:B------:R-:W-:Y:S01]  /*5c40*/  FFMA.FTZ R108, -R0.reuse, R9, R108 ;  /* 0x00000009006c7223 */ /* 0x040fe2000001016c */
[C---:B------:R-:W-:Y:S02]  /*5c50*/  VIADD R5, R135.reuse, 0x58 ;  /* 0x0000005887057836 */ /* 0x040fe40000000000 */
[C---:B------:R-:W-:Y:S01]  /*5c60*/  FFMA.FTZ R118, -R0.reuse, R7, R118 ;  /* 0x0000000700767223 */ /* 0x040fe20000010176 */
[C---:B------:R-:W-:Y:S02]  /*5c70*/  VIADD R10, R135.reuse, 0x60 ;  /* 0x00000060870a7836 */ /* 0x040fe40000000000 */
[----:B------:R-:W-:Y:S01]  /*5c80*/  FFMA.FTZ R119, -R0, R6, R119 ;  /* 0x0000000600777223 */ /* 0x000fe20000010177 */
[C---:B------:R-:W-:Y:S01]  /*5c90*/  IADD3 R9, PT, PT, R135.reuse, 0x68, RZ ;  /* 0x0000006887097810 */ /* 0x040fe20007ffe0ff */
[C---:B------:R-:W-:Y:S01]  /*5ca0*/  VIADD R7, R135.reuse, 0x51 ;  /* 0x0000005187077836 */ /* 0x040fe20000000000 */
[----:B------:R-:W-:Y:S01]  /*5cb0*/  FSEL R127, R4, -INF , !P0 ;  /* 0xff800000047f7808 */ /* 0x000fe20004000000 */
[----:B------:R-:W-:Y:S01]  /*5cc0*/  VIADD R6, R135, 0x61 ;  /* 0x0000006187067836 */ /* 0x000fe20000000000 */
[----:B------:R-:W-:Y:S01]  /*5cd0*/  FSEL R251, R112, -INF , !P4 ;  /* 0xff80000070fb7808 */ /* 0x000fe20006000000 */
[----:B------:R-:W-:Y:S01]  /*5ce0*/  IMAD.IADD R4, R148, 0x1, -R10 ;  /* 0x0000000194047824 */ /* 0x000fe200078e0a0a */
[----:B------:R-:W-:Y:S01]  /*5cf0*/  FSEL R139, R114, -INF , !P4 ;  /* 0xff800000728b7808 */ /* 0x000fe20006000000 */
[----:B------:R-:W-:Y:S01]  /*5d00*/  IMAD.IADD R5, R168, 0x1, -R5 ;  /* 0x00000001a8057824 */ /* 0x000fe200078e0a05 */
[----:B------:R-:W-:Y:S01]  /*5d10*/  ISETP.GE.AND P4, PT, R9, R189, PT ;  /* 0x000000bd0900720c */ /* 0x000fe20003f86270 */
[----:B------:R-:W-:Y:S01]  /*5d20*/  IMAD.IADD R9, R148, 0x1, -R9 ;  /* 0x0000000194097824 */ /* 0x000fe200078e0a09 */
[----:B------:R-:W-:Y:S01]  /*5d30*/  FSEL R125, R117, -INF , !P5 ;  /* 0xff800000757d7808 */ /* 0x000fe20006800000 */
[----:B------:R-:W-:Y:S01]  /*5d40*/  IMAD.IADD R7, R168, 0x1, -R7 ;  /* 0x00000001a8077824 */ /* 0x000fe200078e0a07 */
[----:B------:R-:W-:-:S02]  /*5d50*/  FSEL R131, R119, -INF , !P5 ;  /* 0xff80000077837808 */ /* 0x000fc40006800000 */
[----:B------:R-:W-:Y:S01]  /*5d60*/  ISETP.GE.AND P5, PT, R6, R189, PT ;  /* 0x000000bd0600720c */ /* 0x000fe20003fa6270 */
[----:B------:R-:W-:Y:S01]  /*5d70*/  IMAD.IADD R6, R148, 0x1, -R6 ;  /* 0x0000000194067824 */ /* 0x000fe200078e0a06 */
[----:B------:R-:W-:Y:S02]  /*5d80*/  IABS R4, R4 ;  /* 0x0000000400047213 */ /* 0x000fe40000000000 */
[----:B------:R-:W-:Y:S02]  /*5d90*/  IABS R5, R5 ;  /* 0x0000000500057213 */ /* 0x000fe40000000000 */
[----:B------:R-:W-:Y:S02]  /*5da0*/  IABS R9, R9 ;  /* 0x0000000900097213 */ /* 0x000fe40000000000 */
[----:B------:R-:W-:Y:S02]  /*5db0*/  IABS R7, R7 ;  /* 0x0000000700077213 */ /* 0x000fe40000000000 */
[----:B------:R-:W-:-:S02]  /*5dc0*/  IABS R6, R6 ;  /* 0x0000000600067213 */ /* 0x000fc40000000000 */
[----:B------:R-:W-:Y:S02]  /*5dd0*/  I2FP.F32.S32 R11, R4 ;  /* 0x00000004000b7245 */ /* 0x000fe40000201400 */
[----:B------:R-:W-:Y:S02]  /*5de0*/  I2FP.F32.S32 R5, R5 ;  /* 0x0000000500057245 */ /* 0x000fe40000201400 */
[----:B------:R-:W-:Y:S01]  /*5df0*/  I2FP.F32.S32 R9, R9 ;  /* 0x0000000900097245 */ /* 0x000fe20000201400 */
[C---:B------:R-:W-:Y:S01]  /*5e00*/  FFMA.FTZ R104, -R0.reuse, R11, R104 ;  /* 0x0000000b00687223 */ /* 0x040fe20000010168 */
[----:B------:R-:W-:Y:S01]  /*5e10*/  I2FP.F32.S32 R4, R7 ;  /* 0x0000000700047245 */ /* 0x000fe20000201400 */
[----:B------:R-:W-:Y:S01]  /*5e20*/  FFMA.FTZ R110, -R0, R5, R110 ;  /* 0x00000005006e7223 */ /* 0x000fe2000001016e */
[----:B------:R-:W-:Y:S01]  /*5e30*/  FSEL R126, R118, -INF , !P0 ;  /* 0xff800000767e7808 */ /* 0x000fe20004000000 */
[C---:B------:R-:W-:Y:S01]  /*5e40*/  VIADD R11, R135.reuse, 0x59 ;  /* 0x00000059870b7836 */ /* 0x040fe20000000000 */
[----:B------:R-:W-:Y:S01]  /*5e50*/  I2FP.F32.S32 R6, R6 ;  /* 0x0000000600067245 */ /* 0x000fe20000201400 */
[C---:B------:R-:W-:Y:S01]  /*5e60*/  VIADD R5, R135.reuse, 0x60 ;  /* 0x0000006087057836 */ /* 0x040fe20000000000 */
[----:B------:R-:W-:Y:S01]  /*5e70*/  ISETP.GE.AND P0, PT, R10, R189, PT ;  /* 0x000000bd0a00720c */ /* 0x000fe20003f06270 */
[----:B------:R-:W-:-:S02]  /*5e80*/  VIADD R10, R135, 0x70 ;  /* 0x00000070870a7836 */ /* 0x000fc40000000000 */
[C---:B------:R-:W-:Y:S01]  /*5e90*/  FFMA.FTZ R100, -R0.reuse, R9, R100 ;  /* 0x0000000900647223 */ /* 0x040fe20000010164 */
[C---:B------:R-:W-:Y:S01]  /*5ea0*/  FFMA.FTZ R4, -R0.reuse, R4, R115 ;  /* 0x0000000400047223 */ /* 0x040fe20000010173 */
[C---:B------:R-:W-:Y:S02]  /*5eb0*/  VIADD R9, R135.reuse, 0x69 ;  /* 0x0000006987097836 */ /* 0x040fe40000000000 */
[----:B------:R-:W-:Y:S01]  /*5ec0*/  FFMA.FTZ R105, -R0, R6, R105 ;  /* 0x0000000600697223 */ /* 0x000fe20000010169 */
[----:B------:R-:W-:Y:S01]  /*5ed0*/  VIADD R7, R135, 0x61 ;  /* 0x0000006187077836 */ /* 0x000fe20000000000 */
[----:B------:R-:W-:Y:S01]  /*5ee0*/  FSEL R133, R108, -INF , !P2 ;  /* 0xff8000006c857808 */ /* 0x000fe20005000000 */
[----:B------:R-:W-:Y:S01]  /*5ef0*/  IMAD.IADD R6, R168, 0x1, -R11 ;  /* 0x00000001a8067824 */ /* 0x000fe200078e0a0b */
[----:B------:R-:W-:Y:S01]  /*5f00*/  FSEL R143, R110, -INF , !P2 ;  /* 0xff8000006e8f7808 */ /* 0x000fe20005000000 */
[----:B------:R-:W-:Y:S01]  /*5f10*/  IMAD.IADD R5, R168, 0x1, -R5 ;  /* 0x00000001a8057824 */ /* 0x000fe200078e0a05 */
[----:B------:R-:W-:-:S02]  /*5f20*/  ISETP.GE.AND P2, PT, R10, R189, PT ;  /* 0x000000bd0a00720c */ /* 0x000fc40003f46270 */
[----:B------:R-:W-:Y:S02]  /*5f30*/  FSEL R130, R113, -INF , !P3 ;  /* 0xff80000071827808 */ /* 0x000fe40005800000 */
[----:B------:R-:W-:Y:S01]  /*5f40*/  FSEL R145, R4, -INF , !P3 ;  /* 0xff80000004917808 */ /* 0x000fe20005800000 */
[----:B------:R-:W-:Y:S01]  /*5f50*/  IMAD.IADD R4, R168, 0x1, -R7 ;  /* 0x00000001a8047824 */ /* 0x000fe200078e0a07 */
[C---:B------:R-:W-:Y:S02]  /*5f60*/  IADD3 R10, PT, PT, R148.reuse, -R10, RZ ;  /* 0x8000000a940a7210 */ /* 0x040fe40007ffe0ff */
[----:B------:R-:W-:Y:S01]  /*5f70*/  ISETP.GE.AND P3, PT, R9, R189, PT ;  /* 0x000000bd0900720c */ /* 0x000fe20003f66270 */
[----:B------:R-:W-:Y:S01]  /*5f80*/  IMAD.IADD R9, R148, 0x1, -R9 ;  /* 0x0000000194097824 */ /* 0x000fe200078e0a09 */
[----:B------:R-:W-:Y:S02]  /*5f90*/  IABS R6, R6 ;  /* 0x0000000600067213 */ /* 0x000fe40000000000 */
[----:B------:R-:W-:-:S02]  /*5fa0*/  IABS R5, R5 ;  /* 0x0000000500057213 */ /* 0x000fc40000000000 */
[----:B------:R-:W-:Y:S02]  /*5fb0*/  IABS R7, R10 ;  /* 0x0000000a00077213 */ /* 0x000fe40000000000 */
        /* <DEDUP_REMOVED lines=19> */
[----:B------:R-:W-:Y:S01]  /*60f0*/  ISETP.GE.AND P0, PT, R6, R189, PT ;  /* 0x000000bd0600720c */ /* 0x000fe20003f06270 */
[----:B------:R-:W-:Y:S01]  /*6100*/  IMAD.IADD R6, R148, 0x1, -R6 ;  /* 0x0000000194067824 */ /* 0x000fe200078e0a06 */
[----:B------:R-:W-:Y:S01]  /*6110*/  IADD3 R7, PT, PT, -R7, R168, RZ ;  /* 0x000000a807077210 */ /* 0x000fe20007ffe1ff */
[----:B------:R-:W-:Y:S01]  /*6120*/  IMAD.IADD R5, R168, 0x1, -R5 ;  /* 0x00000001a8057824 */ /* 0x000fe200078e0a05 */
[----:B------:R-:W-:-:S02]  /*6130*/  FSEL R249, R109, -INF , !P1 ;  /* 0xff8000006df97808 */ /* 0x000fc40004800000 */
[----:B------:R-:W-:Y:S02]  /*6140*/  FSEL R247, R111, -INF , !P1 ;  /* 0xff8000006ff77808 */ /* 0x000fe40004800000 */
[-C--:B------:R-:W-:Y:S01]  /*6150*/  ISETP.GE.AND P1, PT, R4, R189.reuse, PT ;  /* 0x000000bd0400720c */ /* 0x080fe20003f26270 */
[C---:B------:R-:W-:Y:S01]  /*6160*/  IMAD.IADD R4, R148.reuse, 0x1, -R4 ;  /* 0x0000000194047824 */ /* 0x040fe200078e0a04 */
[----:B------:R-:W-:Y:S02]  /*6170*/  FSEL R235, R105, -INF , !P5 ;  /* 0xff80000069eb7808 */ /* 0x000fe40006800000 */
[----:B------:R-:W-:Y:S02]  /*6180*/  FSEL R173, R107, -INF , !P5 ;  /* 0xff8000006bad7808 */ /* 0x000fe40006800000 */
[----:B------:R-:W-:Y:S01]  /*6190*/  ISETP.GE.AND P5, PT, R9, R189, PT ;  /* 0x000000bd0900720c */ /* 0x000fe20003fa6270 */
[----:B------:R-:W-:Y:S01]  /*61a0*/  IMAD.IADD R9, R148, 0x1, -R9 ;  /* 0x0000000194097824 */ /* 0x000fe200078e0a09 */
[----:B------:R-:W-:-:S02]  /*61b0*/  IABS R7, R7 ;  /* 0x0000000700077213 */ /* 0x000fc40000000000 */
[----:B------:R-:W-:Y:S02]  /*61c0*/  IABS R6, R6 ;  /* 0x0000000600067213 */ /* 0x000fe40000000000 */
        /* <DEDUP_REMOVED lines=9> */
[C---:B------:R-:W-:Y:S01]  /*6260*/  VIADD R5, R135.reuse, 0x78 ;  /* 0x0000007887057836 */ /* 0x040fe20000000000 */
[----:B------:R-:W-:Y:S01]  /*6270*/  I2FP.F32.S32 R4, R9 ;  /* 0x0000000900047245 */ /* 0x000fe20000201400 */
[----:B------:R-:W-:Y:S01]  /*6280*/  FFMA.FTZ R92, -R0, R11, R92 ;  /* 0x0000000b005c7223 */ /* 0x000fe2000001015c */
[C---:B------:R-:W-:Y:S01]  /*6290*/  VIADD R9, R135.reuse, 0x80 ;  /* 0x0000008087097836 */ /* 0x040fe20000000000 */
[----:B------:R-:W-:Y:S01]  /*62a0*/  FSEL R217, R100, -INF , !P4 ;  /* 0xff80000064d97808 */ /* 0x000fe20006000000 */
[----:B------:R-:W-:-:S02]  /*62b0*/  VIADD R11, R135, 0x71 ;  /* 0x00000071870b7836 */ /* 0x000fc40000000000 */
[----:B------:R-:W-:Y:S01]  /*62c0*/  FFMA.FTZ R93, -R0, R4, R93 ;  /* 0x00000004005d7223 */ /* 0x000fe2000001015d */
[----:B------:R-:W-:Y:S01]  /*62d0*/  IMAD.IADD R5, R168, 0x1, -R5 ;  /* 0x00000001a8057824 */ /* 0x000fe200078e0a05 */
[----:B------:R-:W-:Y:S01]  /*62e0*/  FSEL R209, R102, -INF , !P4 ;  /* 0xff80000066d17808 */ /* 0x000fe20006000000 */
[C---:B------:R-:W-:Y:S01]  /*62f0*/  IMAD.IADD R7, R168.reuse, 0x1, -R7 ;  /* 0x00000001a8077824 */ /* 0x040fe200078e0a07 */
[----:B------:R-:W-:Y:S01]  /*6300*/  ISETP.GE.AND P4, PT, R9, R189, PT ;  /* 0x000000bd0900720c */ /* 0x000fe20003f86270 */
[----:B------:R-:W-:Y:S01]  /*6310*/  IMAD.IADD R4, R168, 0x1, -R11 ;  /* 0x00000001a8047824 */ /* 0x000fe200078e0a0b */
[----:B------:R-:W-:Y:S01]  /*6320*/  IABS R5, R5 ;  /* 0x0000000500057213 */ /* 0x000fe20000000000 */
[----:B------:R-:W-:Y:S01]  /*6330*/  IMAD.IADD R9, R148, 0x1, -R9 ;  /* 0x0000000194097824 */ /* 0x000fe200078e0a09 */
[----:B------:R-:W-:Y:S01]  /*6340*/  IABS R7, R7 ;  /* 0x0000000700077213 */ /* 0x000fe20000000000 */
[C---:B------:R-:W-:Y:S01]  /*6350*/  FFMA.FTZ R103, -R0.reuse, R6, R103 ;  /* 0x0000000600677223 */ /* 0x040fe20000010167 */
[----:B------:R-:W-:Y:S01]  /*6360*/  IABS R4, R4 ;  /* 0x0000000400047213 */ /* 0x000fe20000000000 */
[----:B------:R-:W-:Y:S01]  /*6370*/  VIADD R6, R135, 0x81 ;  /* 0x0000008187067836 */ /* 0x000fe20000000000 */
[----:B------:R-:W-:Y:S01]  /*6380*/  IABS R9, R9 ;  /* 0x0000000900097213 */ /* 0x000fe20000000000 */
[----:B------:R-:W-:Y:S01]  /*6390*/  FFMA.FTZ R97, -R0, R10, R97 ;  /* 0x0000000a00617223 */ /* 0x000fe20000010161 */
[----:B------:R-:W-:-:S02]  /*63a0*/  I2FP.F32.S32 R5, R5 ;  /* 0x0000000500057245 */ /* 0x000fc40000201400 */
[----:B------:R-:W-:Y:S02]  /*63b0*/  I2FP.F32.S32 R7, R7 ;  /* 0x0000000700077245 */ /* 0x000fe40000201400 */
[----:B------:R-:W-:Y:S01]  /*63c0*/  I2FP.F32.S32 R4, R4 ;  /* 0x0000000400047245 */ /* 0x000fe20000201400 */
[C---:B------:R-:W-:Y:S01]  /*63d0*/  FFMA.FTZ R94, -R0.reuse, R5, R94 ;  /* 0x00000005005e7223 */ /* 0x040fe2000001015e */
[----:B------:R-:W-:Y:S01]  /*63e0*/  I2FP.F32.S32 R9, R9 ;  /* 0x0000000900097245 */ /* 0x000fe20000201400 */
[----:B------:R-:W-:Y:S01]  /*63f0*/  VIADD R5, R135, 0x80 ;  /* 0x0000008087057836 */ /* 0x000fe20000000000 */
[----:B------:R-:W-:Y:S01]  /*6400*/  FSEL R163, R101, -INF , !P3 ;  /* 0xff80000065a37808 */ /* 0x000fe20005800000 */
[C---:B------:R-:W-:Y:S01]  /*6410*/  FFMA.FTZ R98, -R0.reuse, R7, R98 ;  /* 0x0000000700627223 */ /* 0x040fe20000010162 */
[----:B------:R-:W-:Y:S01]  /*6420*/  FSEL R181, R103, -INF , !P3 ;  /* 0xff80000067b57808 */ /* 0x000fe20005800000 */
[----:B------:R-:W-:Y:S01]  /*6430*/  FFMA.FTZ R99, -R0, R4, R99 ;  /* 0x0000000400637223 */ /* 0x000fe20000010163 */
[----:B------:R-:W-:Y:S01]  /*6440*/  ISETP.GE.AND P3, PT, R6, R189, PT ;  /* 0x000000bd0600720c */ /* 0x000fe20003f66270 */
[----:B------:R-:W-:-:S02]  /*6450*/  IMAD.IADD R6, R148, 0x1, -R6 ;  /* 0x0000000194067824 */ /* 0x000fc400078e0a06 */
[----:B------:R-:W-:Y:S01]  /*6460*/  FFMA.FTZ R88, -R0, R9, R88 ;  /* 0x0000000900587223 */ /* 0x000fe20000010158 */
[C---:B------:R-:W-:Y:S01]  /*6470*/  VIADD R4, R135.reuse, 0x88 ;  /* 0x0000008887047836 */ /* 0x040fe20000000000 */
[C---:B------:R-:W-:Y:S01]  /*6480*/  IADD3 R7, PT, PT, R135.reuse, 0x79, RZ ;  /* 0x0000007987077810 */ /* 0x040fe20007ffe0ff */
[----:B------:R-:W-:Y:S01]  /*6490*/  VIADD R9, R135, 0x90 ;  /* 0x0000009087097836 */ /* 0x000fe20000000000 */
[----:B------:R-:W-:Y:S01]  /*64a0*/  IABS R6, R6 ;  /* 0x0000000600067213 */ /* 0x000fe20000000000 */
[----:B------:R-:W-:Y:S01]  /*64b0*/  IMAD.IADD R5, R168, 0x1, -R5 ;  /* 0x00000001a8057824 */ /* 0x000fe200078e0a05 */
[----:B------:R-:W-:Y:S01]  /*64c0*/  FSEL R207, R96, -INF , !P2 ;  /* 0xff80000060cf7808 */ /* 0x000fe20005000000 */
[----:B------:R-:W-:Y:S01]  /*64d0*/  IMAD.IADD R7, R168, 0x1, -R7 ;  /* 0x00000001a8077824 */ /* 0x000fe200078e0a07 */
[----:B------:R-:W-:Y:S02]  /*64e0*/  FSEL R197, R98, -INF , !P2 ;  /* 0xff80000062c57808 */ /* 0x000fe40005000000 */
[----:B------:R-:W-:Y:S01]  /*64f0*/  ISETP.GE.AND P2, PT, R4, R189, PT ;  /* 0x000000bd0400720c */ /* 0x000fe20003f46270 */
[----:B------:R-:W-:Y:S01]  /*6500*/  IMAD.IADD R4, R148, 0x1, -R4 ;  /* 0x0000000194047824 */ /* 0x000fe200078e0a04 */
[----:B------:R-:W-:-:S02]  /*6510*/  FSEL R199, R92, -INF , !P0 ;  /* 0xff8000005cc77808 */ /* 0x000fc40004000000 */
[----:B------:R-:W-:Y:S02]  /*6520*/  FSEL R187, R94, -INF , !P0 ;  /* 0xff8000005ebb7808 */ /* 0x000fe40004000000 */
[----:B------:R-:W-:Y:S01]  /*6530*/  ISETP.GE.AND P0, PT, R9, R189, PT ;  /* 0x000000bd0900720c */ /* 0x000fe20003f06270 */
[----:B------:R-:W-:Y:S01]  /*6540*/  IMAD.IADD R9, R148, 0x1, -R9 ;  /* 0x0000000194097824 */ /* 0x000fe200078e0a09 */
[----:B------:R-:W-:Y:S02]  /*6550*/  IABS R5, R5 ;  /* 0x0000000500057213 */ /* 0x000fe40000000000 */
[----:B------:R-:W-:Y:S02]  /*6560*/  I2FP.F32.S32 R6, R6 ;  /* 0x0000000600067245 */ /* 0x000fe40000201400 */
[----:B------:R-:W-:Y:S02]  /*6570*/  IABS R4, R4 ;  /* 0x0000000400047213 */ /* 0x000fe40000000000 */
[----:B------:R-:W-:Y:S01]  /*6580*/  I2FP.F32.S32 R5, R5 ;  /* 0x0000000500057245 */ /* 0x000fe20000201400 */
[C---:B------:R-:W-:Y:S01]  /*6590*/  FFMA.FTZ R89, -R0.reuse, R6, R89 ;  /* 0x0000000600597223 */ /* 0x040fe20000010159 */
[----:B------:R-:W-:Y:S01]  /*65a0*/  IABS R9, R9 ;  /* 0x0000000900097213 */ /* 0x000fe20000000000 */
[C---:B------:R-:W-:Y:S01]  /*65b0*/  VIADD R6, R135.reuse, 0x89 ;  /* 0x0000008987067836 */ /* 0x040fe20000000000 */
[----:B------:R-:W-:Y:S01]  /*65c0*/  IABS R7, R7 ;  /* 0x0000000700077213 */ /* 0x000fe20000000000 */
[----:B------:R-:W-:Y:S01]  /*65d0*/  FFMA.FTZ R90, -R0, R5, R90 ;  /* 0x00000005005a7223 */ /* 0x000fe2000001015a */
[----:B------:R-:W-:Y:S01]  /*65e0*/  I2FP.F32.S32 R11, R4 ;  /* 0x00000004000b7245 */ /* 0x000fe20000201400 */
[----:B------:R-:W-:Y:S01]  /*65f0*/  VIADD R5, R135, 0x88 ;  /* 0x0000008887057836 */ /* 0x000fe20000000000 */
[----:B------:R-:W-:-:S02]  /*6600*/  I2FP.F32.S32 R9, R9 ;  /* 0x0000000900097245 */ /* 0x000fc40000201400 */
[----:B------:R-:W-:Y:S02]  /*6610*/  I2FP.F32.S32 R4, R7 ;  /* 0x0000000700047245 */ /* 0x000fe40000201400 */
[----:B------:R-:W-:Y:S01]  /*6620*/  FSEL R205, R97, -INF , !P1 ;  /* 0xff80000061cd7808 */ /* 0x000fe20004800000 */
[C---:B------:R-:W-:Y:S01]  /*6630*/  FFMA.FTZ R80, -R0.reuse, R9, R80 ;  /* 0x0000000900507223 */ /* 0x040fe20000010150 */
[----:B------:R-:W-:Y:S01]  /*6640*/  FSEL R195, R99, -INF , !P1 ;  /* 0xff80000063c37808 */ /* 0x000fe20004800000 */
[----:B------:R-:W-:Y:S01]  /*6650*/  FFMA.FTZ R4, -R0, R4, R95 ;  /* 0x0000000400047223 */ /* 0x000fe2000001015f */
[----:B------:R-:W-:Y:S01]  /*6660*/  ISETP.GE.AND P1, PT, R6, R189, PT ;  /* 0x000000bd0600720c */ /* 0x000fe20003f26270 */
[----:B------:R-:W-:Y:S01]  /*6670*/  IMAD.IADD R6, R148, 0x1, -R6 ;  /* 0x0000000194067824 */ /* 0x000fe200078e0a06 */
[----:B------:R-:W-:Y:S01]  /*6680*/  FSEL R203, R93, -INF , !P5 ;  /* 0xff8000005dcb7808 */ /* 0x000fe20006800000 */
[----:B------:R-:W-:Y:S01]  /*6690*/  IMAD.IADD R5, R168, 0x1, -R5 ;  /* 0x00000001a8057824 */ /* 0x000fe200078e0a05 */
[C---:B------:R-:W-:Y:S01]  /*66a0*/  IADD3 R7, PT, PT, R135.reuse, 0x89, RZ ;  /* 0x0000008987077810 */ /* 0x040fe20007ffe0ff */
[C---:B------:R-:W-:Y:S01]  /*66b0*/  VIADD R9, R135.reuse, 0x91 ;  /* 0x0000009187097836 */ /* 0x040fe20000000000 */
[----:B------:R-:W-:Y:S01]  /*66c0*/  IABS R6, R6 ;  /* 0x0000000600067213 */ /* 0x000fe20000000000 */
[----:B------:R-:W-:Y:S01]  /*66d0*/  VIADD R10, R135, 0x98 ;  /* 0x00000098870a7836 */ /* 0x000fe20000000000 */
[----:B------:R-:W-:Y:S01]  /*66e0*/  FSEL R201, R4, -INF , !P5 ;  /* 0xff80000004c97808 */ /* 0x000fe20006800000 */
[----:B------:R-:W-:Y:S01]  /*66f0*/  FFMA.FTZ R84, -R0, R11, R84 ;  /* 0x0000000b00547223 */ /* 0x000fe20000010154 */
[----:B------:R-:W-:Y:S01]  /*6700*/  IABS R5, R5 ;  /* 0x0000000500057213 */ /* 0x000fe20000000000 */
[----:B------:R-:W-:Y:S01]  /*6710*/  IMAD.IADD R4, R168, 0x1, -R7 ;  /* 0x00000001a8047824 */ /* 0x000fe200078e0a07 */
[----:B------:R-:W-:Y:S01]  /*6720*/  ISETP.GE.AND P5, PT, R9, R189, PT ;  /* 0x000000bd0900720c */ /* 0x000fe20003fa6270 */
[----:B------:R-:W-:Y:S01]  /*6730*/  IMAD.IADD R9, R148, 0x1, -R9 ;  /* 0x0000000194097824 */ /* 0x000fe200078e0a09 */
[----:B------:R-:W-:Y:S01]  /*6740*/  I2FP.F32.S32 R6, R6 ;  /* 0x0000000600067245 */ /* 0x000fe20000201400 */
[----:B------:R-:W-:Y:S01]  /*6750*/  VIADD R11, R135, 0x81 ;  /* 0x00000081870b7836 */ /* 0x000fe20000000000 */
[----:B------:R-:W-:-:S02]  /*6760*/  FSEL R183, R88, -INF , !P4 ;  /* 0xff80000058b77808 */ /* 0x000fc40006000000 */
[----:B------:R-:W-:Y:S01]  /*6770*/  FSEL R165, R90, -INF , !P4 ;  /* 0xff8000005aa57808 */ /* 0x000fe20006000000 */
[----:B------:R-:W-:Y:S01]  /*6780*/  FFMA.FTZ R85, -R0, R6, R85 ;  /* 0x0000000600557223 */ /* 0x000fe20000010155 */
[----:B------:R-:W-:Y:S02]  /*6790*/  I2FP.F32.S32 R5, R5 ;  /* 0x0000000500057245 */ /* 0x000fe40000201400 */
[----:B------:R-:W-:Y:S01]  /*67a0*/  ISETP.GE.AND P4, PT, R10, R189, PT ;  /* 0x000000bd0a00720c */ /* 0x000fe20003f86270 */
[----:B------:R-:W-:Y:S01]  /*67b0*/  IMAD.IADD R10, R148, 0x1, -R10 ;  /* 0x00000001940a7824 */ /* 0x000fe200078e0a0a */
[----:B------:R-:W-:Y:S02]  /*67c0*/  IABS R9, R9 ;  /* 0x0000000900097213 */ /* 0x000fe40000000000 */
[----:B------:R-:W-:Y:S01]  /*67d0*/  IABS R4, R4 ;  /* 0x0000000400047213 */ /* 0x000fe20000000000 */
[----:B------:R-:W-:Y:S02]  /*67e0*/  IMAD.IADD R6, R168, 0x1, -R11 ;  /* 0x00000001a8067824 */ /* 0x000fe400078e0a0b */
[----:B------:R-:W-:Y:S01]  /*67f0*/  FFMA.FTZ R86, -R0, R5, R86 ;  /* 0x0000000500567223 */ /* 0x000fe20000010156 */
[----:B------:R-:W-:Y:S01]  /*6800*/  VIADD R11, R135, 0xa0 ;  /* 0x000000a0870b7836 */ /* 0x000fe20000000000 */
[----:B------:R-:W-:-:S02]  /*6810*/  IABS R7, R10 ;  /* 0x0000000a00077213 */ /* 0x000fc40000000000 */
[----:B------:R-:W-:Y:S02]  /*6820*/  I2FP.F32.S32 R9, R9 ;  /* 0x0000000900097245 */ /* 0x000fe40000201400 */
[----:B------:R-:W-:Y:S02]  /*6830*/  I2FP.F32.S32 R4, R4 ;  /* 0x0000000400047245 */ /* 0x000fe40000201400 */
[----:B------:R-:W-:Y:S02]  /*6840*/  FSEL R177, R84, -INF , !P2 ;  /* 0xff80000054b17808 */ /* 0x000fe40005000000 */
[----:B------:R-:W-:Y:S01]  /*6850*/  FSEL R157, R86, -INF , !P2 ;  /* 0xff800000569d7808 */ /* 0x000fe20005000000 */
[C---:B------:R-:W-:Y:S01]  /*6860*/  FFMA.FTZ R81, -R0.reuse, R9, R81 ;  /* 0x0000000900517223 */ /* 0x040fe20000010151 */
[----:B------:R-:W-:Y:S01]  /*6870*/  I2FP.F32.S32 R7, R7 ;  /* 0x0000000700077245 */ /* 0x000fe20000201400 */
[----:B------:R-:W-:Y:S01]  /*6880*/  FFMA.FTZ R87, -R0, R4, R87 ;  /* 0x0000000400577223 */ /* 0x000fe20000010157 */
[----:B------:R-:W-:Y:S01]  /*6890*/  ISETP.GE.AND P2, PT, R11, R189, PT ;  /* 0x000000bd0b00720c */ /* 0x000fe20003f46270 */
[----:B------:R-:W-:-:S02]  /*68a0*/  IMAD.IADD R11, R148, 0x1, -R11 ;  /* 0x00000001940b7824 */ /* 0x000fc400078e0a0b */
[C---:B------:R-:W-:Y:S02]  /*68b0*/  VIADD R9, R135.reuse, 0xa8 ;  /* 0x000000a887097836 */ /* 0x040fe40000000000 */
[----:B------:R-:W-:Y:S01]  /*68c0*/  FFMA.FTZ R76, -R0, R7, R76 ;  /* 0x00000007004c7223 */ /* 0x000fe2000001014c */
[----:B------:R-:W-:Y:S01]  /*68d0*/  VIADD R7, R135, 0xa8 ;  /* 0x000000a887077836 */ /* 0x000fe20000000000 */
[----:B------:R-:W-:Y:S02]  /*68e0*/  FSEL R175, R85, -INF , !P1 ;  /* 0xff80000055af7808 */ /* 0x000fe40004800000 */
[----:B------:R-:W-:Y:S02]  /*68f0*/  FSEL R155, R87, -INF , !P1 ;  /* 0xff800000579b7808 */ /* 0x000fe40004800000 */
[----:B------:R-:W-:Y:S02]  /*6900*/  IABS R11, R11 ;  /* 0x0000000b000b7213 */ /* 0x000fe40000000000 */
[----:B------:R-:W-:Y:S01]  /*6910*/  ISETP.GE.AND P1, PT, R9, R189, PT ;  /* 0x000000bd0900720c */ /* 0x000fe20003f26270 */
[----:B------:R-:W-:Y:S01]  /*6920*/  IMAD.IADD R9, R148, 0x1, -R9 ;  /* 0x0000000194097824 */ /* 0x000fe200078e0a09 */
[----:B------:R-:W-:Y:S01]  /*6930*/  I2FP.F32.S32 R11, R11 ;  /* 0x0000000b000b7245 */ /* 0x000fe20000201400 */
[----:B------:R-:W-:Y:S01]  /*6940*/  IMAD.IADD R7, R168, 0x1, -R7 ;  /* 0x00000001a8077824 */ /* 0x000fe200078e0a07 */
[----:B------:R-:W-:-:S02]  /*6950*/  IABS R6, R6 ;  /* 0x0000000600067213 */ /* 0x000fc40000000000 */
[----:B------:R-:W-:Y:S01]  /*6960*/  IABS R9, R9 ;  /* 0x0000000900097213 */ /* 0x000fe20000000000 */
[----:B------:R-:W-:Y:S01]  /*6970*/  FFMA.FTZ R72, -R0, R11, R72 ;  /* 0x0000000b00487223 */ /* 0x000fe20000010148 */
[----:B------:R-:W-:Y:S01]  /*6980*/  IABS R7, R7 ;  /* 0x0000000700077213 */ /* 0x000fe20000000000 */
[C---:B------:R-:W-:Y:S01]  /*6990*/  VIADD R11, R135.reuse, 0x90 ;  /* 0x00000090870b7836 */ /* 0x040fe20000000000 */
[----:B------:R-:W-:Y:S02]  /*69a0*/  I2FP.F32.S32 R9, R9 ;  /* 0x0000000900097245 */ /* 0x000fe40000201400 */
[----:B------:R-:W-:Y:S01]  /*69b0*/  I2FP.F32.S32 R6, R6 ;  /* 0x0000000600067245 */ /* 0x000fe20000201400 */
[----:B------:R-:W-:Y:S01]  /*69c0*/  IMAD.IADD R11, R168, 0x1, -R11 ;  /* 0x00000001a80b7824 */ /* 0x000fe200078e0a0b */
[----:B------:R-:W-:Y:S01]  /*69d0*/  I2FP.F32.S32 R7, R7 ;  /* 0x0000000700077245 */ /* 0x000fe20000201400 */
[----:B------:R-:W-:Y:S01]  /*69e0*/  FFMA.FTZ R68, -R0, R9, R68 ;  /* 0x0000000900447223 */ /* 0x000fe20000010144 */
[----:B------:R-:W-:-:S02]  /*69f0*/  VIADD R9, R135, 0x98 ;  /* 0x0000009887097836 */ /* 0x000fc40000000000 */
[C---:B------:R-:W-:Y:S01]  /*6a00*/  FFMA.FTZ R91, -R0.reuse, R6, R91 ;  /* 0x00000006005b7223 */ /* 0x040fe2000001015b */
[C---:B------:R-:W-:Y:S02]  /*6a10*/  VIADD R4, R135.reuse, 0x99 ;  /* 0x0000009987047836 */ /* 0x040fe40000000000 */
[----:B------:R-:W-:Y:S01]  /*6a20*/  FFMA.FTZ R70, -R0, R7, R70 ;  /* 0x0000000700467223 */ /* 0x000fe20000010146 */
[----:B------:R-:W-:Y:S01]  /*6a30*/  VIADD R7, R135, 0xa0 ;  /* 0x000000a087077836 */ /* 0x000fe20000000000 */
[----:B------:R-:W-:Y:S02]  /*6a40*/  IABS R11, R11 ;  /* 0x0000000b000b7213 */ /* 0x000fe40000000000 */
[----:B------:R-:W-:Y:S01]  /*6a50*/  IADD3 R9, PT, PT, -R9, R168, RZ ;  /* 0x000000a809097210 */ /* 0x000fe20007ffe1ff */
[C---:B------:R-:W-:Y:S01]  /*6a60*/  IMAD.IADD R7, R168.reuse, 0x1, -R7 ;  /* 0x00000001a8077824 */ /* 0x040fe200078e0a07 */
[----:B------:R-:W-:Y:S01]  /*6a70*/  FSEL R185, R89, -INF , !P3 ;  /* 0xff80000059b97808 */ /* 0x000fe20005800000 */
[----:B------:R-:W-:Y:S01]  /*6a80*/  IMAD.IADD R5, R168, 0x1, -R135 ;  /* 0x00000001a8057824 */ /* 0x000fe200078e0a87 */
[----:B------:R-:W-:-:S02]  /*6a90*/  FSEL R169, R91, -INF , !P3 ;  /* 0xff8000005ba97808 */ /* 0x000fc40005800000 */
[----:B------:R-:W-:Y:S02]  /*6aa0*/  I2FP.F32.S32 R11, R11 ;  /* 0x0000000b000b7245 */ /* 0x000fe40000201400 */
[----:B------:R-:W-:Y:S02]  /*6ab0*/  ISETP.GE.AND P3, PT, R4, R189, PT ;  /* 0x000000bd0400720c */ /* 0x000fe40003f66270 */
[----:B------:R-:W-:Y:S02]  /*6ac0*/  IADD3 R4, PT, PT, R148, -R4, RZ ;  /* 0x8000000494047210 */ /* 0x000fe40007ffe0ff */
[----:B------:R-:W-:Y:S01]  /*6ad0*/  IABS R9, R9 ;  /* 0x0000000900097213 */ /* 0x000fe20000000000 */
[----:B------:R-:W-:Y:S01]  /*6ae0*/  FFMA.FTZ R82, -R0, R11, R82 ;  /* 0x0000000b00527223 */ /* 0x000fe20000010152 */
[----:B------:R-:W-:Y:S02]  /*6af0*/  IABS R7, R7 ;  /* 0x0000000700077213 */ /* 0x000fe40000000000 */
[----:B------:R-:W-:-:S02]  /*6b00*/  IABS R4, R4 ;  /* 0x0000000400047213 */ /* 0x000fc40000000000 */
[----:B------:R-:W-:Y:S01]  /*6b10*/  IABS R5, R5 ;  /* 0x0000000500057213 */ /* 0x000fe20000000000 */
[----:B------:R-:W-:Y:S01]  /*6b20*/  VIADD R21, R135, 0x91 ;  /* 0x0000009187157836 */ /* 0x000fe20000000000 */
[----:B------:R-:W-:Y:S02]  /*6b30*/  I2FP.F32.S32 R9, R9 ;  /* 0x0000000900097245 */ /* 0x000fe40000201400 */
[----:B------:R-:W-:Y:S02]  /*6b40*/  I2FP.F32.S32 R7, R7 ;  /* 0x0000000700077245 */ /* 0x000fe40000201400 */
[----:B------:R-:W-:Y:S02]  /*6b50*/  I2FP.F32.S32 R4, R4 ;  /* 0x0000000400047245 */ /* 0x000fe40000201400 */
[----:B------:R-:W-:Y:S02]  /*6b60*/  I2FP.F32.S32 R5, R5 ;  /* 0x0000000500057245 */ /* 0x000fe40000201400 */
[----:B------:R-:W-:-:S02]  /*6b70*/  FSEL R179, R80, -INF , !P0 ;  /* 0xff80000050b37808 */ /* 0x000fc40004000000 */
[----:B------:R-:W-:Y:S01]  /*6b80*/  FSEL R159, R82, -INF , !P0 ;  /* 0xff800000529f7808 */ /* 0x000fe20004000000 */
[C---:B------:R-:W-:Y:S01]  /*6b90*/  VIADD R15, R135.reuse, 0x99 ;  /* 0x00000099870f7836 */ /* 0x040fe20000000000 */
[C---:B------:R-:W-:Y:S01]  /*6ba0*/  ISETP.GE.AND P0, PT, R135.reuse, R189, PT ;  /* 0x000000bd8700720c */ /* 0x040fe20003f06270 */
[----:B------:R-:W-:Y:S02]  /*6bb0*/  IMAD.IADD R6, R168, 0x1, -R21 ;  /* 0x00000001a8067824 */ /* 0x000fe400078e0a15 */
[C---:B------:R-:W-:Y:S01]  /*6bc0*/  FFMA.FTZ R78, -R0.reuse, R9, R78 ;  /* 0x00000009004e7223 */ /* 0x040fe2000001014e */
[----:B------:R-:W-:Y:S02]  /*6bd0*/  VIADD R21, R135, 0xe9 ;  /* 0x000000e987157836 */ /* 0x000fe40000000000 */
[C---:B------:R-:W-:Y:S01]  /*6be0*/  FFMA.FTZ R74, -R0.reuse, R7, R74 ;  /* 0x00000007004a7223 */ /* 0x040fe2000001014a */
[C---:B------:R-:W-:Y:S01]  /*6bf0*/  FFMA.FTZ R77, -R0.reuse, R4, R77 ;  /* 0x00000004004d7223 */ /* 0x040fe2000001014d */
[----:B------:R-:W-:Y:S01]  /*6c00*/  FFMA.FTZ R5, -R0, R5, R26 ;  /* 0x0000000500057223 */ /* 0x000fe2000001011a */
[----:B------:R-:W-:Y:S01]  /*6c10*/  FSEL R7, R149, -INF , !P0 ;  /* 0xff80000095077808 */ /* 0x000fe20004000000 */
[----:B------:R-:W-:Y:S01]  /*6c20*/  IMAD.IADD R4, R168, 0x1, -R15 ;  /* 0x00000001a8047824 */ /* 0x000fe200078e0a0f */
[----:B------:R-:W-:Y:S01]  /*6c30*/  FSEL R167, R76, -INF , !P4 ;  /* 0xff8000004ca77808 */ /* 0x000fe20006000000 */
[--C-:B------:R-:W-:Y:S01]  /*6c40*/  IMAD.IADD R14, R148, 0x1, -R21.reuse ;  /* 0x00000001940e7824 */ /* 0x100fe200078e0a15 */
[----:B------:R-:W-:Y:S01]  /*6c50*/  FSEL R137, R78, -INF , !P4 ;  /* 0xff8000004e897808 */ /* 0x000fe20006000000 */
[----:B------:R-:W-:Y:S01]  /*6c60*/  IMAD.IADD R22, R168, 0x1, -R21 ;  /* 0x00000001a8167824 */ /* 0x000fe200078e0a15 */
[----:B------:R-:W-:-:S02]  /*6c70*/  ISETP.GE.AND P4, PT, R21, R189, PT ;  /* 0x000000bd1500720c */ /* 0x000fc40003f86270 */
[----:B------:R-:W-:Y:S02]  /*6c80*/  FMNMX3.FTZ R21, R7, R174, R172, !PT ;  /* 0x000000ae07157276 */ /* 0x000fe400078100ac */
[----:B------:R-:W-:Y:S02]  /*6c90*/  FSEL R5, R5, -INF , !P0 ;  /* 0xff80000005057808 */ /* 0x000fe40004000000 */
[----:B------:R-:W-:Y:S02]  /*6ca0*/  IABS R4, R4 ;  /* 0x0000000400047213 */ /* 0x000fe40000000000 */
[----:B------:R-:W-:Y:S02]  /*6cb0*/  FMNMX3.FTZ R21, R21, R176, R12, !PT ;  /* 0x000000b015157276 */ /* 0x000fe4000781000c */
[----:B------:R-:W-:Y:S02]  /*6cc0*/  FMNMX3.FTZ R26, R5, R170, R24, !PT ;  /* 0x000000aa051a7276 */ /* 0x000fe40007810018 */
[----:B------:R-:W-:-:S02]  /*6cd0*/  I2FP.F32.S32 R4, R4 ;  /* 0x0000000400047245 */ /* 0x000fc40000201400 */
[----:B------:R-:W-:Y:S02]  /*6ce0*/  FMNMX3.FTZ R21, R21, R8, R13, !PT ;  /* 0x0000000815157276 */ /* 0x000fe4000781000d */
[----:B------:R-:W-:Y:S01]  /*6cf0*/  FMNMX3.FTZ R26, R26, R18, R25, !PT ;  /* 0x000000121a1a7276 */ /* 0x000fe20007810019 */
[----:B------:R-:W-:Y:S01]  /*6d00*/  FFMA.FTZ R79, -R0, R4, R79 ;  /* 0x00000004004f7223 */ /* 0x000fe2000001014f */
[----:B------:R-:W-:Y:S02]  /*6d10*/  FMNMX3.FTZ R21, R21, R27, R166, !PT ;  /* 0x0000001b15157276 */ /* 0x000fe400078100a6 */
[----:B------:R-:W-:Y:S01]  /*6d20*/  FMNMX3.FTZ R26, R26, R17, R16, !PT ;  /* 0x000000111a1a7276 */ /* 0x000fe20007810010 */
[----:B------:R-:W-:Y:S01]  /*6d30*/  VIADD R23, R135, 0xe8 ;  /* 0x000000e887177836 */ /* 0x000fe20000000000 */
[----:B------:R-:W-:Y:S01]  /*6d40*/  FMNMX3.FTZ R21, R21, R164, R160, !PT ;  /* 0x000000a415157276 */ /* 0x000fe200078100a0 */
[C---:B------:R-:W-:Y:S02]  /*6d50*/  VIADD R15, R135.reuse, 0xf0 ;  /* 0x000000f0870f7836 */ /* 0x040fe40000000000 */
[----:B------:R-:W-:-:S02]  /*6d60*/  VIADD R11, R135, 0xf1 ;  /* 0x000000f1870b7836 */ /* 0x000fc40000000000 */
[C---:B------:R-:W-:Y:S02]  /*6d70*/  VIADD R9, R135.reuse, 0xf8 ;  /* 0x000000f887097836 */ /* 0x040fe40000000000 */
[----:B------:R-:W-:Y:S01]  /*6d80*/  VIADD R75, R135, 0xf9 ;  /* 0x000000f9874b7836 */ /* 0x000fe20000000000 */
[----:B------:R-:W-:Y:S02]  /*6d90*/  FSEL R135, R79, -INF , !P3 ;  /* 0xff8000004f877808 */ /* 0x000fe40005800000 */
[----:B------:R-:W-:Y:S02]  /*6da0*/  FMNMX3.FTZ R79, R26, R19, R156, !PT ;  /* 0x000000131a4f7276 */ /* 0x000fe4000781009c */
[----:B------:R-:W-:Y:S01]  /*6db0*/  FMNMX3.FTZ R21, R21, R162, R158, !PT ;  /* 0x000000a215157276 */ /* 0x000fe2000781009e */
[----:B------:R-:W-:Y:S01]  /*6dc0*/  IMAD.IADD R10, R148, 0x1, -R15 ;  /* 0x00000001940a7824 */ /* 0x000fe200078e0a0f */
[----:B------:R-:W-:Y:S02]  /*6dd0*/  FMNMX3.FTZ R79, R79, R154, R144, !PT ;  /* 0x0000009a4f4f7276 */ /* 0x000fe40007810090 */
[----:B------:R-:W-:-:S02]  /*6de0*/  FMNMX3.FTZ R21, R21, R152, R146, !PT ;  /* 0x0000009815157276 */ /* 0x000fc40007810092 */
[----:B------:R-:W-:Y:S01]  /*6df0*/  FMNMX3.FTZ R79, R79, R150, R140, !PT ;  /* 0x000000964f4f7276 */ /* 0x000fe2000781008c */
[----:B------:R-:W-:Y:S01]  /*6e00*/  IMAD.IADD R20, R148, 0x1, -R23 ;  /* 0x0000000194147824 */ /* 0x000fe200078e0a17 */
[----:B------:R-:W-:Y:S02]  /*6e10*/  IABS R10, R10 ;  /* 0x0000000a000a7213 */ /* 0x000fe40000000000 */
[----:B------:R-:W-:Y:S02]  /*6e20*/  FMNMX3.FTZ R21, R21, R142, R128, !PT ;  /* 0x0000008e15157276 */ /* 0x000fe40007810080 */
[----:B------:R-:W-:Y:S02]  /*6e30*/  FMNMX3.FTZ R79, R79, R138, R136, !PT ;  /* 0x0000008a4f4f7276 */ /* 0x000fe40007810088 */
[----:B------:R-:W-:Y:S02]  /*6e40*/  FSEL R171, R81, -INF , !P5 ;  /* 0xff80000051ab7808 */ /* 0x000fe40006800000 */
[----:B------:R-:W-:-:S02]  /*6e50*/  I2FP.F32.S32 R81, R10 ;  /* 0x0000000a00517245 */ /* 0x000fc40000201400 */
[----:B------:R-:W-:Y:S02]  /*6e60*/  IABS R20, R20 ;  /* 0x0000001400147213 */ /* 0x000fe40000000000 */
[----:B------:R-:W-:Y:S02]  /*6e70*/  FMNMX3.FTZ R10, R21, R122, R127, !PT ;  /* 0x0000007a150a7276 */ /* 0x000fe4000781007f */
[----:B------:R-:W-:Y:S02]  /*6e80*/  FMNMX3.FTZ R79, R79, R116, R124, !PT ;  /* 0x000000744f4f7276 */ /* 0x000fe4000781007c */
[----:B------:R-:W-:Y:S02]  /*6e90*/  FSEL R161, R77, -INF , !P3 ;  /* 0xff8000004da17808 */ /* 0x000fe40005800000 */
[----:B------:R-:W-:Y:S02]  /*6ea0*/  I2FP.F32.S32 R77, R20 ;  /* 0x00000014004d7245 */ /* 0x000fe40000201400 */
        /* <DEDUP_REMOVED lines=12> */
[----:B------:R-:W-:-:S02]  /*6f70*/  IABS R6, R6 ;  /* 0x0000000600067213 */ /* 0x000fc40000000000 */
[----:B------:R-:W-:Y:S02]  /*6f80*/  FMNMX3.FTZ R10, R10, R203, R183, !PT ;  /* 0x000000cb0a0a7276 */ /* 0x000fe400078100b7 */
[----:B------:R-:W-:Y:S02]  /*6f90*/  FMNMX3.FTZ R20, R20, R195, R187, !PT ;  /* 0x000000c314147276 */ /* 0x000fe400078100bb */
[----:B------:R-:W-:Y:S02]  /*6fa0*/  I2FP.F32.S32 R6, R6 ;  /* 0x0000000600067245 */ /* 0x000fe40000201400 */
[----:B------:R-:W-:Y:S02]  /*6fb0*/  FMNMX3.FTZ R10, R10, R185, R177, !PT ;  /* 0x000000b90a0a7276 */ /* 0x000fe400078100b1 */
[----:B------:R-:W-:Y:S01]  /*6fc0*/  FMNMX3.FTZ R20, R20, R201, R165, !PT ;  /* 0x000000c914147276 */ /* 0x000fe200078100a5 */
[----:B------:R-:W-:Y:S01]  /*6fd0*/  FFMA.FTZ R83, -R0, R6, R83 ;  /* 0x0000000600537223 */ /* 0x000fe20000010153 */
[----:B------:R-:W-:-:S02]  /*6fe0*/  FMNMX3.FTZ R10, R10, R175, R179, !PT ;  /* 0x000000af0a0a7276 */ /* 0x000fc400078100b3 */
[----:B------:R-:W-:Y:S02]  /*6ff0*/  FMNMX3.FTZ R20, R20, R169, R157, !PT ;  /* 0x000000a914147276 */ /* 0x000fe4000781009d */
[----:B------:R-:W-:Y:S02]  /*7000*/  FSEL R123, R72, -INF , !P2 ;  /* 0xff800000487b7808 */ /* 0x000fe40005000000 */
[----:B------:R-:W-:Y:S02]  /*7010*/  FMNMX3.FTZ R10, R10, R171, R167, !PT ;  /* 0x000000ab0a0a7276 */ /* 0x000fe400078100a7 */
[----:B------:R-:W-:Y:S02]  /*7020*/  FSEL R147, R83, -INF , !P5 ;  /* 0xff80000053937808 */ /* 0x000fe40006800000 */
[----:B------:R-:W-:Y:S02]  /*7030*/  FMNMX3.FTZ R20, R20, R155, R159, !PT ;  /* 0x0000009b14147276 */ /* 0x000fe4000781009f */
[----:B------:R-:W-:-:S02]  /*7040*/  FSEL R117, R68, -INF , !P1 ;  /* 0xff80000044757808 */ /* 0x000fc40004800000 */
[----:B------:R-:W-:Y:S02]  /*7050*/  FMNMX3.FTZ R10, R10, R161, R123, !PT ;  /* 0x000000a10a0a7276 */ /* 0x000fe4000781007b */
[----:B------:R-:W-:Y:S02]  /*7060*/  FSEL R115, R74, -INF , !P2 ;  /* 0xff8000004a737808 */ /* 0x000fe40005000000 */
        /* <DEDUP_REMOVED lines=9> */
[----:B------:R-:W-:Y:S01]  /*7100*/  ISETP.GE.AND P5, PT, R23, R189, PT ;  /* 0x000000bd1700720c */ /* 0x000fe20003fa6270 */
[----:B------:R-:W-:Y:S01]  /*7110*/  IMAD.IADD R23, R168, 0x1, -R23 ;  /* 0x00000001a8177824 */ /* 0x000fe200078e0a17 */
[----:B------:R-:W-:Y:S01]  /*7120*/  FMNMX3.FTZ R20, R20, R53, R52, !PT ;  /* 0x0000003514147276 */ /* 0x000fe20007810034 */
[----:B------:R-:W-:Y:S01]  /*7130*/  IMAD.IADD R4, R148, 0x1, -R9 ;  /* 0x0000000194047824 */ /* 0x000fe200078e0a09 */
[----:B------:R-:W-:-:S02]  /*7140*/  FMNMX3.FTZ R10, R10, R69, R64, !PT ;  /* 0x000000450a0a7276 */ /* 0x000fc40007810040 */
[-C--:B------:R-:W-:Y:S01]  /*7150*/  ISETP.GE.AND P3, PT, R15, R189.reuse, PT ;  /* 0x000000bd0f00720c */ /* 0x080fe20003f66270 */
[C---:B------:R-:W-:Y:S01]  /*7160*/  IMAD.IADD R15, R168.reuse, 0x1, -R15 ;  /* 0x00000001a80f7824 */ /* 0x040fe200078e0a0f */
[----:B------:R-:W-:Y:S01]  /*7170*/  ISETP.GE.AND P1, PT, R9, R189, PT ;  /* 0x000000bd0900720c */ /* 0x000fe20003f26270 */
[----:B------:R-:W-:Y:S01]  /*7180*/  IMAD.IADD R9, R168, 0x1, -R9 ;  /* 0x00000001a8097824 */ /* 0x000fe200078e0a09 */
[----:B------:R-:W-:Y:S02]  /*7190*/  FMNMX3.FTZ R20, R20, R49, R48, !PT ;  /* 0x0000003114147276 */ /* 0x000fe40007810030 */
[C---:B------:R-:W-:Y:S02]  /*71a0*/  IADD3 R6, PT, PT, R148.reuse, -R11, RZ ;  /* 0x8000000b94067210 */ /* 0x040fe40007ffe0ff */
[----:B------:R-:W-:Y:S02]  /*71b0*/  IABS R14, R14 ;  /* 0x0000000e000e7213 */ /* 0x000fe40000000000 */
[----:B------:R-:W-:Y:S01]  /*71c0*/  IABS R23, R23 ;  /* 0x0000001700177213 */ /* 0x000fe20000000000 */
[----:B------:R-:W-:Y:S01]  /*71d0*/  IMAD.IADD R148, R148, 0x1, -R75 ;  /* 0x0000000194947824 */ /* 0x000fe200078e0a4b */
[----:B------:R-:W-:-:S02]  /*71e0*/  FMNMX3.FTZ R10, R10, R67, R62, !PT ;  /* 0x000000430a0a7276 */ /* 0x000fc4000781003e */
[----:B------:R-:W-:Y:S01]  /*71f0*/  ISETP.GE.AND P2, PT, R11, R189, PT ;  /* 0x000000bd0b00720c */ /* 0x000fe20003f46270 */
[----:B------:R-:W-:Y:S01]  /*7200*/  IMAD.IADD R11, R168, 0x1, -R11 ;  /* 0x00000001a80b7824 */ /* 0x000fe200078e0a0b */
[----:B------:R-:W-:Y:S01]  /*7210*/  FMNMX3.FTZ R20, R20, R60, R55, !PT ;  /* 0x0000003c14147276 */ /* 0x000fe20007810037 */
[----:B------:R-:W-:Y:S01]  /*7220*/  FFMA.FTZ R36, -R0, R77, R36 ;  /* 0x0000004d00247223 */ /* 0x000fe20000010124 */
[----:B------:R-:W-:Y:S02]  /*7230*/  I2FP.F32.S32 R14, R14 ;  /* 0x0000000e000e7245 */ /* 0x000fe40000201400 */
[----:B------:R-:W-:Y:S02]  /*7240*/  IABS R6, R6 ;  /* 0x0000000600067213 */ /* 0x000fe40000000000 */
[----:B------:R-:W-:Y:S02]  /*7250*/  IABS R4, R4 ;  /* 0x0000000400047213 */ /* 0x000fe40000000000 */
[----:B------:R-:W-:-:S02]  /*7260*/  IABS R22, R22 ;  /* 0x0000001600167213 */ /* 0x000fc40000000000 */
[----:B------:R-:W-:Y:S02]  /*7270*/  IABS R15, R15 ;  /* 0x0000000f000f7213 */ /* 0x000fe40000000000 */
[----:B------:R-:W-:Y:S02]  /*7280*/  I2FP.F32.S32 R23, R23 ;  /* 0x0000001700177245 */ /* 0x000fe40000201400 */
[----:B------:R-:W-:Y:S02]  /*7290*/  IABS R9, R9 ;  /* 0x0000000900097213 */ /* 0x000fe40000000000 */
[----:B------:R-:W-:Y:S02]  /*72a0*/  FMNMX3.FTZ R10, R10, R59, R134, !PT ;  /* 0x0000003b0a0a7276 */ /* 0x000fe40007810086 */
[----:B------:R-:W-:Y:S01]  /*72b0*/  ISETP.GE.AND P0, PT, R75, R189, PT ;  /* 0x000000bd4b00720c */ /* 0x000fe20003f06270 */
[----:B------:R-:W-:Y:S01]  /*72c0*/  IMAD.IADD R75, R168, 0x1, -R75 ;  /* 0x00000001a84b7824 */ /* 0x000fe200078e0a4b */
[----:B------:R-:W-:Y:S01]  /*72d0*/  FMNMX3.FTZ R20, R20, R54, R51, !PT ;  /* 0x0000003614147276 */ /* 0x000fe20007810033 */
[C---:B------:R-:W-:Y:S01]  /*72e0*/  FFMA.FTZ R14, -R0.reuse, R14, R37 ;  /* 0x0000000e000e7223 */ /* 0x040fe20000010125 */
[----:B------:R-:W-:Y:S01]  /*72f0*/  IABS R148, R148 ;  /* 0x0000009400947213 */ /* 0x000fe20000000000 */
[----:B------:R-:W-:Y:S01]  /*7300*/  FFMA.FTZ R32, -R0, R81, R32 ;  /* 0x0000005100207223 */ /* 0x000fe20000010120 */
[----:B------:R-:W-:-:S02]  /*7310*/  I2FP.F32.S32 R6, R6 ;  /* 0x0000000600067245 */ /* 0x000fc40000201400 */
[----:B------:R-:W-:Y:S01]  /*7320*/  I2FP.F32.S32 R21, R4 ;  /* 0x0000000400157245 */ /* 0x000fe20000201400 */
[----:B------:R-:W-:Y:S01]  /*7330*/  FFMA.FTZ R38, -R0, R23, R38 ;  /* 0x0000001700267223 */ /* 0x000fe20000010126 */
[----:B------:R-:W-:Y:S02]  /*7340*/  I2FP.F32.S32 R22, R22 ;  /* 0x0000001600167245 */ /* 0x000fe40000201400 */
[----:B------:R-:W-:Y:S02]  /*7350*/  I2FP.F32.S32 R15, R15 ;  /* 0x0000000f000f7245 */ /* 0x000fe40000201400 */
[----:B------:R-:W-:Y:S02]  /*7360*/  IABS R11, R11 ;  /* 0x0000000b000b7213 */ /* 0x000fe40000000000 */
[----:B------:R-:W-:Y:S02]  /*7370*/  I2FP.F32.S32 R9, R9 ;  /* 0x0000000900097245 */ /* 0x000fe40000201400 */
[----:B------:R-:W-:-:S02]  /*7380*/  FSEL R81, R36, -INF , !P5 ;  /* 0xff80000024517808 */ /* 0x000fc40006800000 */
[----:B------:R-:W-:Y:S02]  /*7390*/  FMNMX3.FTZ R10, R10, R132, R71, !PT ;  /* 0x000000840a0a7276 */ /* 0x000fe40007810047 */
[----:B------:R-:W-:Y:S01]  /*73a0*/  FMNMX3.FTZ R20, R20, R50, R47, !PT ;  /* 0x0000003214147276 */ /* 0x000fe2000781002f */
[C---:B------:R-:W-:Y:S01]  /*73b0*/  FFMA.FTZ R6, -R0.reuse, R6, R33 ;  /* 0x0000000600067223 */ /* 0x040fe20000010121 */
[----:B------:R-:W-:Y:S01]  /*73c0*/  I2FP.F32.S32 R148, R148 ;  /* 0x0000009400947245 */ /* 0x000fe20000201400 */
[C---:B------:R-:W-:Y:S01]  /*73d0*/  FFMA.FTZ R21, -R0.reuse, R21, R28 ;  /* 0x0000001500157223 */ /* 0x040fe2000001011c */
[----:B------:R-:W-:Y:S01]  /*73e0*/  IABS R75, R75 ;  /* 0x0000004b004b7213 */ /* 0x000fe20000000000 */
[C---:B------:R-:W-:Y:S01]  /*73f0*/  FFMA.FTZ R39, -R0.reuse, R22, R39 ;  /* 0x0000001600277223 */ /* 0x040fe20000010127 */
[----:B------:R-:W-:Y:S01]  /*7400*/  I2FP.F32.S32 R11, R11 ;  /* 0x0000000b000b7245 */ /* 0x000fe20000201400 */
[C---:B------:R-:W-:Y:S01]  /*7410*/  FFMA.FTZ R34, -R0.reuse, R15, R34 ;  /* 0x0000000f00227223 */ /* 0x040fe20000010122 */
[----:B------:R-:W-:Y:S01]  /*7420*/  FFMA.FTZ R30, -R0, R9, R30 ;  /* 0x00000009001e7223 */ /* 0x000fe2000001011e */
[----:B------:R-:W-:-:S02]  /*7430*/  FSEL R79, R14, -INF , !P4 ;  /* 0xff8000000e4f7808 */ /* 0x000fc40006000000 */
[----:B------:R-:W-:Y:S02]  /*7440*/  FSEL R82, R32, -INF , !P3 ;  /* 0xff80000020527808 */ /* 0x000fe40005800000 */
[----:B------:R-:W-:Y:S02]  /*7450*/  FMNMX3.FTZ R10, R10, R66, R81, !PT ;  /* 0x000000420a0a7276 */ /* 0x000fe40007810051 */
[----:B------:R-:W-:Y:S02]  /*7460*/  FSEL R76, R38, -INF , !P5 ;  /* 0xff800000264c7808 */ /* 0x000fe40006800000 */
[----:B------:R-:W-:Y:S01]  /*7470*/  FMNMX3.FTZ R9, R20, R46, R43, !PT ;  /* 0x0000002e14097276 */ /* 0x000fe2000781002b */
[C---:B------:R-:W-:Y:S01]  /*7480*/  FFMA.FTZ R29, -R0.reuse, R148, R29 ;  /* 0x00000094001d7223 */ /* 0x040fe2000001011d */
[----:B------:R-:W-:Y:S01]  /*7490*/  I2FP.F32.S32 R4, R75 ;  /* 0x0000004b00047245 */ /* 0x000fe20000201400 */
[----:B------:R-:W-:Y:S01]  /*74a0*/  FFMA.FTZ R35, -R0, R11, R35 ;  /* 0x0000000b00237223 */ /* 0x000fe20000010123 */
[----:B------:R-:W-:-:S02]  /*74b0*/  FSEL R77, R6, -INF , !P2 ;  /* 0xff800000064d7808 */ /* 0x000fc40005000000 */
[----:B------:R-:W-:Y:S02]  /*74c0*/  FSEL R80, R21, -INF , !P1 ;  /* 0xff80000015507808 */ /* 0x000fe40004800000 */
[----:B------:R-:W-:Y:S02]  /*74d0*/  FMNMX3.FTZ R10, R10, R79, R82, !PT ;  /* 0x0000004f0a0a7276 */ /* 0x000fe40007810052 */
[----:B------:R-:W-:Y:S02]  /*74e0*/  FSEL R75, R39, -INF , !P4 ;  /* 0xff800000274b7808 */ /* 0x000fe40006000000 */
[----:B------:R-:W-:Y:S02]  /*74f0*/  FSEL R74, R34, -INF , !P3 ;  /* 0xff800000224a7808 */ /* 0x000fe40005800000 */
[----:B------:R-:W-:Y:S01]  /*7500*/  FMNMX3.FTZ R9, R9, R42, R76, !PT ;  /* 0x0000002a09097276 */ /* 0x000fe2000781004c */
[----:B------:R-:W-:Y:S01]  /*7510*/  FFMA.FTZ R31, -R0, R4, R31 ;  /* 0x00000004001f7223 */ /* 0x000fe2000001011f */
[----:B------:R-:W-:-:S02]  /*7520*/  FSEL R78, R29, -INF , !P0 ;  /* 0xff8000001d4e7808 */ /* 0x000fc40004000000 */
[----:B------:R-:W-:Y:S02]  /*7530*/  FMNMX3.FTZ R11, R10, R77, R80, !PT ;  /* 0x0000004d0a0b7276 */ /* 0x000fe40007810050 */
[----:B------:R-:W-:Y:S02]  /*7540*/  FSEL R72, R35, -INF , !P2 ;  /* 0xff80000023487808 */ /* 0x000fe40005000000 */
[----:B------:R-:W-:Y:S02]  /*7550*/  FSEL R70, R30, -INF , !P1 ;  /* 0xff8000001e467808 */ /* 0x000fe40004800000 */
[----:B------:R-:W-:Y:S02]  /*7560*/  FMNMX3.FTZ R9, R9, R75, R74, !PT ;  /* 0x0000004b09097276 */ /* 0x000fe4000781004a */
[----:B------:R-:W-:Y:S02]  /*7570*/  FMNMX.FTZ R10, R78, R11, !PT ;  /* 0x0000000b4e0a7209 */ /* 0x000fe40007810000 */
[----:B------:R-:W-:-:S02]  /*7580*/  FSEL R68, R31, -INF , !P0 ;  /* 0xff8000001f447808 */ /* 0x000fc40004000000 */
        /* <DEDUP_REMOVED lines=8> */
[----:B------:R-:W-:-:S05]  /*7610*/  LOP3.LUT R191, R191, 0x120, R192, 0xf8, !PT ;  /* 0x00000120bfbf7812 */ /* 0x000fca00078ef8c0 */
[----:B------:R-:W-:-:S05]  /*7620*/  IMAD R84, R191, 0x2, R216 ;  /* 0x00000002bf547824 */ /* 0x000fca00078e02d8 */
[----:B------:R-:W4:Y:S01]  /*7630*/  LDSM.16.MT88.4 R20, [R84+0x5000] ;  /* 0x005000005414783b */ /* 0x000f220000004200 */
[----:B-1----:R-:W-:-:S03]  /*7640*/  FMNMX.FTZ R149, R4, R149, !PT ;  /* 0x0000009504957209 */ /* 0x002fc60007810000 */
[----:B------:R-:W-:Y:S01]  /*7650*/  LDSM.16.MT88.4 R32, [R84+0x5800] ;  /* 0x005800005420783b */ /* 0x000fe20000004200 */
[----:B------:R-:W-:Y:S01]  /*7660*/  FSETP.NEU.FTZ.AND P0, PT, R149, -INF , PT ;  /* 0xff8000009500780b */ /* 0x000fe20003f1d000 */
[----:B--2---:R-:W-:Y:S01]  /*7670*/  FMUL.FTZ R88, R73, R149 ;  /* 0x0000009549587220 */ /* 0x004fe20000410000 */
[----:B---3--:R-:W-:-:S04]  /*7680*/  FMNMX.FTZ R148, R9, R148, !PT ;  /* 0x0000009409947209 */ /* 0x008fc80007810000 */
[----:B------:R-:W-:Y:S02]  /*7690*/  FSEL R88, R88, RZ, P0 ;  /* 0x000000ff58587208 */ /* 0x000fe40000000000 */
[----:B------:R-:W-:Y:S01]  /*76a0*/  FSETP.NEU.FTZ.AND P0, PT, R148, -INF , PT ;  /* 0xff8000009400780b */ /* 0x000fe20003f1d000 */
[----:B------:R-:W-:Y:S01]  /*76b0*/  FMUL.FTZ R86, R73, R148 ;  /* 0x0000009449567220 */ /* 0x000fe20000410000 */
[----:B------:R-:W-:-:S04]  /*76c0*/  IMAD.IADD R83, R193, 0x1, R84 ;  /* 0x00000001c1537824 */ /* 0x000fc800078e0254 */
[----:B------:R-:W-:Y:S01]  /*76d0*/  FSEL R86, R86, RZ, P0 ;  /* 0x000000ff56567208 */ /* 0x000fe20000000000 */
[-CC-:B------:R-:W-:Y:S01]  /*76e0*/  FFMA.FTZ R120, R7, R73.reuse, -R88.reuse ;  /* 0x0000004907787223 */ /* 0x180fe20000010858 */
[-CC-:B------:R-:W-:Y:S01]  /*76f0*/  FFMA.FTZ R119, R174, R73.reuse, -R88.reuse ;  /* 0x00000049ae777223 */ /* 0x180fe20000010858 */
[-CC-:B------:R-:W-:Y:S01]  /*7700*/  FFMA.FTZ R112, R172, R73.reuse, -R88.reuse ;  /* 0x00000049ac707223 */ /* 0x180fe20000010858 */
[-C--:B------:R-:W-:Y:S01]  /*7710*/  FFMA.FTZ R105, R176, R73.reuse, -R88 ;  /* 0x00000049b0697223 */ /* 0x080fe20000010858 */
[-C--:B------:R-:W-:Y:S01]  /*7720*/  FFMA.FTZ R118, R5, R73.reuse, -R86 ;  /* 0x0000004905767223 */ /* 0x080fe20000010856 */
[-C--:B------:R-:W-:Y:S01]  /*7730*/  FFMA.FTZ R99, R8, R73.reuse, -R88 ;  /* 0x0000004908637223 */ /* 0x080fe20000010858 */
[----:B------:R-:W1:Y:S01]  /*7740*/  LDSM.16.MT88.4 R4, [R83+0x5000] ;  /* 0x005000005304783b */ /* 0x000e620000004200 */
[-CC-:B------:R-:W-:Y:S01]  /*7750*/  FFMA.FTZ R121, R170, R73.reuse, -R86.reuse ;  /* 0x00000049aa797223 */ /* 0x180fe20000010856 */
[-CC-:B------:R-:W-:Y:S01]  /*7760*/  FFMA.FTZ R114, R24, R73.reuse, -R86.reuse ;  /* 0x0000004918727223 */ /* 0x180fe20000010856 */
[-C--:B------:R-:W-:Y:S01]  /*7770*/  FFMA.FTZ R107, R18, R73.reuse, -R86 ;  /* 0x00000049126b7223 */ /* 0x080fe20000010856 */
[----:B------:R-:W-:Y:S01]  /*7780*/  MUFU.EX2 R120, R120 ;  /* 0x0000007800787308 */ /* 0x000fe20000000800 */
[----:B------:R-:W2:Y:S03]  /*7790*/  LDSM.16.MT88.4 R8, [R84+0x5400] ;  /* 0x005400005408783b */ /* 0x000ea60000004200 */
[----:B------:R-:W3:Y:S01]  /*77a0*/  MUFU.EX2 R119, R119 ;  /* 0x0000007700777308 */ /* 0x000ee20000000800 */
[----:B------:R-:W5:Y:S03]  /*77b0*/  LDSM.16.MT88.4 R36, [R83+0x5400] ;  /* 0x005400005324783b */ /* 0x000f660000004200 */
[----:B------:R-:W-:Y:S01]  /*77c0*/  MUFU.EX2 R112, R112 ;  /* 0x0000007000707308 */ /* 0x000fe20000000800 */
[-CC-:B------:R-:W-:Y:S01]  /*77d0*/  FFMA.FTZ R108, R12, R73.reuse, -R88.reuse ;  /* 0x000000490c6c7223 */ /* 0x180fe20000010858 */
[-CC-:B------:R-:W-:Y:S01]  /*77e0*/  FFMA.FTZ R92, R13, R73.reuse, -R88.reuse ;  /* 0x000000490d5c7223 */ /* 0x180fe20000010858 */
[-C--:B------:R-:W-:Y:S01]  /*77f0*/  FFMA.FTZ R85, R27, R73.reuse, -R88 ;  /* 0x000000491b557223 */ /* 0x080fe20000010858 */
[----:B------:R-:W4:Y:S01]  /*7800*/  MUFU.EX2 R105, R105 ;  /* 0x0000006900697308 */ /* 0x000f220000000800 */
[----:B------:R-:W5:Y:S03]  /*7810*/  LDSM.16.MT88.4 R28, [R83+0x5800] ;  /* 0x00580000531c783b */ /* 0x000f660000004200 */
[----:B------:R-:W-:Y:S04]  /*7820*/  MUFU.EX2 R118, R118 ;  /* 0x0000007600767308 */ /* 0x000fe80000000800 */
[----:B------:R-:W1:Y:S04]  /*7830*/  MUFU.EX2 R121, R121 ;  /* 0x0000007900797308 */ /* 0x000e680000000800 */
[----:B------:R-:W-:Y:S04]  /*7840*/  MUFU.EX2 R114, R114 ;  /* 0x0000007200727308 */ /* 0x000fe80000000800 */
[----:B------:R-:W2:Y:S01]  /*7850*/  MUFU.EX2 R107, R107 ;  /* 0x0000006b006b7308 */ /* 0x000ea20000000800 */
[----:B---3--:R-:W-:Y:S01]  /*7860*/  F2FP.F16.F32.PACK_AB R12, R119, R120 ;  /* 0x00000078770c723e */ /* 0x008fe200000000ff */
[-CC-:B------:R-:W-:Y:S01]  /*7870*/  FFMA.FTZ R102, R25, R73.reuse, -R86.reuse ;  /* 0x0000004919667223 */ /* 0x180fe20000010856 */
[----:B----4-:R-:W-:Y:S01]  /*7880*/  F2FP.F16.F32.PACK_AB R14, R105, R112 ;  /* 0x00000070690e723e */ /* 0x010fe200000000ff */
[-CC-:B------:R-:W-:Y:S01]  /*7890*/  FFMA.FTZ R101, R17, R73.reuse, -R86.reuse ;  /* 0x0000004911657223 */ /* 0x180fe20000010856 */
[-CC-:B------:R-:W-:Y:S01]  /*78a0*/  FFMA.FTZ R94, R16, R73.reuse, -R86.reuse ;  /* 0x00000049105e7223 */ /* 0x180fe20000010856 */
[----:B-1----:R-:W-:Y:S01]  /*78b0*/  F2FP.F16.F32.PACK_AB R13, R121, R118 ;  /* 0x00000076790d723e */ /* 0x002fe200000000ff */
[-C--:B------:R-:W-:Y:S01]  /*78c0*/  FFMA.FTZ R87, R19, R73.reuse, -R86 ;  /* 0x0000004913577223 */ /* 0x080fe20000010856 */
[----:B--2---:R-:W-:Y:S01]  /*78d0*/  F2FP.F16.F32.PACK_AB R15, R107, R114 ;  /* 0x000000726b0f723e */ /* 0x004fe200000000ff */
[----:B------:R-:W-:Y:S04]  /*78e0*/  MUFU.EX2 R108, R108 ;  /* 0x0000006c006c7308 */ /* 0x000fe80000000800 */
[----:B------:R-:W1:Y:S02]  /*78f0*/  MUFU.EX2 R99, R99 ;  /* 0x0000006300637308 */ /* 0x000e640000000800 */
[C---:B------:R-:W-:Y:S02]  /*7900*/  HMMA.16816.F32 R24, R12.reuse, R20, RZ ;  /* 0x000000140c18723c */ /* 0x040fe400000018ff */
[----:B------:R-:W-:Y:S04]  /*7910*/  MUFU.EX2 R92, R92 ;  /* 0x0000005c005c7308 */ /* 0x000fe80000000800 */
[----:B------:R-:W2:Y:S02]  /*7920*/  MUFU.EX2 R85, R85 ;  /* 0x0000005500557308 */ /* 0x000ea40000000800 */
[C---:B------:R-:W-:Y:S02]  /*7930*/  HMMA.16816.F32 R20, R12.reuse, R22, RZ ;  /* 0x000000160c14723c */ /* 0x040fe400000018ff */
[----:B------:R-:W-:Y:S04]  /*7940*/  MUFU.EX2 R102, R102 ;  /* 0x0000006600667308 */ /* 0x000fe80000000800 */
[----:B------:R-:W3:Y:S04]  /*7950*/  MUFU.EX2 R101, R101 ;  /* 0x0000006500657308 */ /* 0x000ee80000000800 */
[----:B------:R-:W-:Y:S04]  /*7960*/  MUFU.EX2 R94, R94 ;  /* 0x0000005e005e7308 */ /* 0x000fe80000000800 */
[----:B------:R-:W4:Y:S01]  /*7970*/  MUFU.EX2 R87, R87 ;  /* 0x0000005700577308 */ /* 0x000f220000000800 */
[----:B------:R-:W-:Y:S01]  /*7980*/  HMMA.16816.F32 R16, R12, R4, RZ ;  /* 0x000000040c10723c */ /* 0x000fe200000018ff */
[----:B-1----:R-:W-:Y:S01]  /*7990*/  F2FP.F16.F32.PACK_AB R4, R99, R108 ;  /* 0x0000006c6304723e */ /* 0x002fe200000000ff */
[-CC-:B------:R-:W-:Y:S01]  /*79a0*/  FFMA.FTZ R91, R166, R73.reuse, -R88.reuse ;  /* 0x00000049a65b7223 */ /* 0x180fe20000010858 */
[----:B------:R-:W-:-:S05]  /*79b0*/  FFMA.FTZ R90, R164, R73, -R88 ;  /* 0x00000049a45a7223 */ /* 0x000fca0000010858 */
[----:B------:R-:W-:Y:S01]  /*79c0*/  HMMA.16816.F32 R12, R12, R6, RZ ;  /* 0x000000060c0c723c */ /* 0x000fe200000018ff */
[----:B--2---:R-:W-:Y:S01]  /*79d0*/  F2FP.F16.F32.PACK_AB R6, R85, R92 ;  /* 0x0000005c5506723e */ /* 0x004fe200000000ff */
[-CC-:B------:R-:W-:Y:S01]  /*79e0*/  FFMA.FTZ R89, R160, R73.reuse, -R88.reuse ;  /* 0x00000049a0597223 */ /* 0x180fe20000010858 */
[----:B---3--:R-:W-:Y:S01]  /*79f0*/  F2FP.F16.F32.PACK_AB R5, R101, R102 ;  /* 0x000000666505723e */ /* 0x008fe200000000ff */
[-C--:B------:R-:W-:Y:S01]  /*7a00*/  FFMA.FTZ R96, R162, R73.reuse, -R88 ;  /* 0x00000049a2607223 */ /* 0x080fe20000010858 */
[----:B----4-:R-:W-:Y:S01]  /*7a10*/  F2FP.F16.F32.PACK_AB R7, R87, R94 ;  /* 0x0000005e5707723e */ /* 0x010fe200000000ff */
[-CC-:B------:R-:W-:Y:S01]  /*7a20*/  FFMA.FTZ R93, R156, R73.reuse, -R86.reuse ;  /* 0x000000499c5d7223 */ /* 0x180fe20000010856 */
[-CC-:B------:R-:W-:Y:S01]  /*7a30*/  FFMA.FTZ R100, R154, R73.reuse, -R86.reuse ;  /* 0x000000499a647223 */ /* 0x180fe20000010856 */
[-CC-:B------:R-:W-:Y:S01]  /*7a40*/  FFMA.FTZ R98, R144, R73.reuse, -R86.reuse ;  /* 0x0000004990627223 */ /* 0x180fe20000010856 */
[-C--:B------:R-:W-:Y:S01]  /*7a50*/  FFMA.FTZ R97, R150, R73.reuse, -R86 ;  /* 0x0000004996617223 */ /* 0x080fe20000010856 */
[----:B------:R-:W-:Y:S02]  /*7a60*/  MUFU.EX2 R91, R91 ;  /* 0x0000005b005b7308 */ /* 0x000fe40000000800 */
[C---:B------:R-:W-:Y:S02]  /*7a70*/  HMMA.16816.F32 R24, R4.reuse, R8, R24 ;  /* 0x000000080418723c */ /* 0x040fe40000001818 */
[----:B------:R-:W1:Y:S04]  /*7a80*/  MUFU.EX2 R90, R90 ;  /* 0x0000005a005a7308 */ /* 0x000e680000000800 */
[----:B------:R-:W-:Y:S02]  /*7a90*/  MUFU.EX2 R89, R89 ;  /* 0x0000005900597308 */ /* 0x000fe40000000800 */
[C---:B------:R-:W-:Y:S01]  /*7aa0*/  HMMA.16816.F32 R20, R4.reuse, R10, R20 ;  /* 0x0000000a0414723c */ /* 0x040fe20000001814 */
[----:B------:R-:W2:Y:S01]  /*7ab0*/  LDSM.16.MT88.4 R8, [R84+0x5c00] ;  /* 0x005c00005408783b */ /* 0x000ea20000004200 */
[----:B------:R-:W3:Y:S04]  /*7ac0*/  MUFU.EX2 R96, R96 ;  /* 0x0000006000607308 */ /* 0x000ee80000000800 */
[----:B------:R-:W-:Y:S04]  /*7ad0*/  MUFU.EX2 R93, R93 ;  /* 0x0000005d005d7308 */ /* 0x000fe80000000800 */
[----:B------:R-:W4:Y:S04]  /*7ae0*/  MUFU.EX2 R100, R100 ;  /* 0x0000006400647308 */ /* 0x000f280000000800 */
[----:B------:R-:W-:Y:S04]  /*7af0*/  MUFU.EX2 R98, R98 ;  /* 0x0000006200627308 */ /* 0x000fe80000000800 */
[----:B------:R-:W4:Y:S01]  /*7b00*/  MUFU.EX2 R97, R97 ;  /* 0x0000006100617308 */ /* 0x000f220000000800 */
[----:B-----5:R-:W-:Y:S01]  /*7b10*/  HMMA.16816.F32 R16, R4, R36, R16 ;  /* 0x000000240410723c */ /* 0x020fe20000001810 */
[-CC-:B------:R-:W-:Y:S01]  /*7b20*/  FFMA.FTZ R95, R158, R73.reuse, -R88.reuse ;  /* 0x000000499e5f7223 */ /* 0x180fe20000010858 */
[-CC-:B------:R-:W-:Y:S01]  /*7b30*/  FFMA.FTZ R106, R152, R73.reuse, -R88.reuse ;  /* 0x00000049986a7223 */ /* 0x180fe20000010858 */
[----:B------:R-:W-:-:S05]  /*7b40*/  FFMA.FTZ R104, R146, R73, -R88 ;  /* 0x0000004992687223 */ /* 0x000fca0000010858 */
[----:B------:R-:W-:Y:S01]  /*7b50*/  HMMA.16816.F32 R12, R4, R38, R12 ;  /* 0x00000026040c723c */ /* 0x000fe2000000180c */
[-C--:B------:R-:W-:Y:S01]  /*7b60*/  FFMA.FTZ R103, R142, R73.reuse, -R88 ;  /* 0x000000498e677223 */ /* 0x080fe20000010858 */
[-CC-:B------:R-:W-:Y:S01]  /*7b70*/  FFMA.FTZ R111, R140, R73.reuse, -R86.reuse ;  /* 0x000000498c6f7223 */ /* 0x180fe20000010856 */
[--C-:B------:R-:W-:Y:S01]  /*7b80*/  FFMA.FTZ R110, R138, R73, -R86.reuse ;  /* 0x000000498a6e7223 */ /* 0x100fe20000010856 */
[----:B-1----:R-:W-:Y:S01]  /*7b90*/  F2FP.F16.F32.PACK_AB R36, R90, R91 ;  /* 0x0000005b5a24723e */ /* 0x002fe200000000ff */
[--C-:B------:R-:W-:Y:S01]  /*7ba0*/  FFMA.FTZ R109, R136, R73, -R86.reuse ;  /* 0x00000049886d7223 */ /* 0x100fe20000010856 */
[----:B---3--:R-:W-:Y:S01]  /*7bb0*/  F2FP.F16.F32.PACK_AB R38, R96, R89 ;  /* 0x000000596026723e */ /* 0x008fe200000000ff */
[----:B------:R-:W-:Y:S01]  /*7bc0*/  FFMA.FTZ R116, R116, R73, -R86 ;  /* 0x0000004974747223 */ /* 0x000fe20000010856 */
[----:B----4-:R-:W-:Y:S01]  /*7bd0*/  F2FP.F16.F32.PACK_AB R37, R100, R93 ;  /* 0x0000005d6425723e */ /* 0x010fe200000000ff */
[----:B------:R-:W-:Y:S01]  /*7be0*/  MUFU.EX2 R95, R95 ;  /* 0x0000005f005f7308 */ /* 0x000fe20000000800 */
[----:B------:R-:W-:Y:S01]  /*7bf0*/  F2FP.F16.F32.PACK_AB R39, R97, R98 ;  /* 0x000000626127723e */ /* 0x000fe200000000ff */
[----:B------:R-:W1:Y:S02]  /*7c00*/  LDSM.16.MT88.4 R4, [R83+0x5c00] ;  /* 0x005c00005304783b */ /* 0x000e640000004200 */
[----:B------:R-:W3:Y:S04]  /*7c10*/  MUFU.EX2 R106, R106 ;  /* 0x0000006a006a7308 */ /* 0x000ee80000000800 */
[----:B------:R-:W-:Y:S01]  /*7c20*/  MUFU.EX2 R104, R104 ;  /* 0x0000006800687308 */ /* 0x000fe20000000800 */
[C---:B------:R-:W-:Y:S03]  /*7c30*/  HMMA.16816.F32 R24, R36.reuse, R32, R24 ;  /* 0x000000202418723c */ /* 0x040fe60000001818 */
[----:B------:R-:W4:Y:S04]  /*7c40*/  MUFU.EX2 R103, R103 ;  /* 0x0000006700677308 */ /* 0x000f280000000800 */
[----:B------:R-:W-:Y:S01]  /*7c50*/  MUFU.EX2 R111, R111 ;  /* 0x0000006f006f7308 */ /* 0x000fe20000000800 */
[C---:B------:R-:W-:Y:S03]  /*7c60*/  HMMA.16816.F32 R20, R36.reuse, R34, R20 ;  /* 0x000000222414723c */ /* 0x040fe60000001814 */
[----:B------:R-:W5:Y:S04]  /*7c70*/  MUFU.EX2 R110, R110 ;  /* 0x0000006e006e7308 */ /* 0x000f680000000800 */
[----:B------:R-:W-:Y:S04]  /*7c80*/  MUFU.EX2 R109, R109 ;  /* 0x0000006d006d7308 */ /* 0x000fe80000000800 */
[----:B------:R-:W2:Y:S01]  /*7c90*/  MUFU.EX2 R116, R116 ;  /* 0x0000007400747308 */ /* 0x000ea20000000800 */
[----:B------:R-:W-:Y:S01]  /*7ca0*/  HMMA.16816.F32 R16, R36, R28, R16 ;  /* 0x0000001c2410723c */ /* 0x000fe20000001810 */
[----:B---3--:R-:W-:-:S02]  /*7cb0*/  F2FP.F16.F32.PACK_AB R32, R106, R95 ;  /* 0x0000005f6a20723e */ /* 0x008fc400000000ff */
[----:B----4-:R-:W-:-:S05]  /*7cc0*/  F2FP.F16.F32.PACK_AB R34, R103, R104 ;  /* 0x000000686722723e */ /* 0x010fca00000000ff */
[----:B------:R-:W-:Y:S01]  /*7cd0*/  HMMA.16816.F32 R28, R36, R30, R12 ;  /* 0x0000001e241c723c */ /* 0x000fe2000000180c */
[----:B------:R-:W3:Y:S01]  /*7ce0*/  LDSM.16.MT88.4 R12, [R84+0x6000] ;  /* 0x00600000540c783b */ /* 0x000ee20000004200 */
[----:B-----5:R-:W-:Y:S02]  /*7cf0*/  F2FP.F16.F32.PACK_AB R33, R110, R111 ;  /* 0x0000006f6e21723e */ /* 0x020fe400000000ff */
[----:B--2---:R-:W-:Y:S01]  /*7d00*/  F2FP.F16.F32.PACK_AB R35, R116, R109 ;  /* 0x0000006d7423723e */ /* 0x004fe200000000ff */
[-C--:B------:R-:W-:Y:S01]  /*7d10*/  FFMA.FTZ R136, R128, R73.reuse, -R88 ;  /* 0x0000004980887223 */ /* 0x080fe20000010858 */
[-CC-:B------:R-:W-:Y:S01]  /*7d20*/  FFMA.FTZ R128, R129, R73.reuse, -R86.reuse ;  /* 0x0000004981807223 */ /* 0x180fe20000010856 */
[-CC-:B------:R-:W-:Y:S01]  /*7d30*/  FFMA.FTZ R126, R126, R73.reuse, -R86.reuse ;  /* 0x000000497e7e7223 */ /* 0x180fe20000010856 */
[----:B------:R-:W-:-:S03]  /*7d40*/  FFMA.FTZ R131, R131, R73, -R86 ;  /* 0x0000004983837223 */ /* 0x000fc60000010856 */
[----:B------:R-:W-:Y:S01]  /*7d50*/  HMMA.16816.F32 R24, R32, R8, R24 ;  /* 0x000000082018723c */ /* 0x000fe20000001818 */
[-CC-:B------:R-:W-:Y:S01]  /*7d60*/  FFMA.FTZ R36, R122, R73.reuse, -R88.reuse ;  /* 0x000000497a247223 */ /* 0x180fe20000010858 */
[-CC-:B------:R-:W-:Y:S01]  /*7d70*/  FFMA.FTZ R39, R127, R73.reuse, -R88.reuse ;  /* 0x000000497f277223 */ /* 0x180fe20000010858 */
[-C--:B------:R-:W-:Y:S01]  /*7d80*/  FFMA.FTZ R38, R125, R73.reuse, -R88 ;  /* 0x000000497d267223 */ /* 0x080fe20000010858 */
[----:B------:R-:W-:-:S04]  /*7d90*/  FFMA.FTZ R37, R124, R73, -R86 ;  /* 0x000000497c257223 */ /* 0x000fc80000010856 */
[C---:B------:R-:W-:Y:S01]  /*7da0*/  HMMA.16816.F32 R20, R32.reuse, R10, R20 ;  /* 0x0000000a2014723c */ /* 0x040fe20000001814 */
[----:B------:R-:W2:Y:S01]  /*7db0*/  LDSM.16.MT88.4 R8, [R83+0x6000] ;  /* 0x006000005308783b */ /* 0x000ea20000004200 */
[----:B------:R-:W-:Y:S04]  /*7dc0*/  MUFU.EX2 R122, R136 ;  /* 0x00000088007a7308 */ /* 0x000fe80000000800 */
[----:B------:R-:W4:Y:S04]  /*7dd0*/  MUFU.EX2 R127, R36 ;  /* 0x00000024007f7308 */ /* 0x000f280000000800 */
[----:B------:R-:W-:Y:S04]  /*7de0*/  MUFU.EX2 R125, R39 ;  /* 0x00000027007d7308 */ /* 0x000fe80000000800 */
[----:B------:R-:W5:Y:S04]  /*7df0*/  MUFU.EX2 R124, R38 ;  /* 0x00000026007c7308 */ /* 0x000f680000000800 */
[----:B------:R-:W-:Y:S04]  /*7e00*/  MUFU.EX2 R129, R37 ;  /* 0x0000002500817308 */ /* 0x000fe80000000800 */
[----:B------:R-:W3:Y:S04]  /*7e10*/  MUFU.EX2 R128, R128 ;  /* 0x0000008000807308 */ /* 0x000ee80000000800 */
[----:B------:R-:W-:Y:S04]  /*7e20*/  MUFU.EX2 R126, R126 ;  /* 0x0000007e007e7308 */ /* 0x000fe80000000800 */
[----:B------:R-:W2:Y:S01]  /*7e30*/  MUFU.EX2 R131, R131 ;  /* 0x0000008300837308 */ /* 0x000ea20000000800 */
[C---:B-1----:R-:W-:Y:S08]  /*7e40*/  HMMA.16816.F32 R16, R32.reuse, R4, R16 ;  /* 0x000000042010723c */ /* 0x042ff00000001810 */
[----:B------:R-:W-:Y:S01]  /*7e50*/  HMMA.16816.F32 R28, R32, R6, R28 ;  /* 0x00000006201c723c */ /* 0x000fe2000000181c */
[----:B------:R-:W1:Y:S01]  /*7e60*/  LDSM.16.MT88.4 R4, [R84+0x6400] ;  /* 0x006400005404783b */ /* 0x000e620000004200 */
[----:B----4-:R-:W-:-:S02]  /*7e70*/  F2FP.F16.F32.PACK_AB R32, R127, R122 ;  /* 0x0000007a7f20723e */ /* 0x010fc400000000ff */
[----:B-----5:R-:W-:Y:S02]  /*7e80*/  F2FP.F16.F32.PACK_AB R34, R124, R125 ;  /* 0x0000007d7c22723e */ /* 0x020fe400000000ff */
[----:B---3--:R-:W-:Y:S02]  /*7e90*/  F2FP.F16.F32.PACK_AB R33, R128, R129 ;  /* 0x000000818021723e */ /* 0x008fe400000000ff */
        /* <DEDUP_REMOVED lines=12> */
[-CC-:B------:R-:W-:Y:S01]  /*7f60*/  FFMA.FTZ R36, R141, R73.reuse, -R88.reuse ;  /* 0x000000498d247223 */ /* 0x180fe20000010858 */
[----:B------:R-:W-:Y:S04]  /*7f70*/  MUFU.EX2 R136, R136 ;  /* 0x0000008800887308 */ /* 0x000fe80000000800 */
[----:B------:R-:W3:Y:S04]  /*7f80*/  MUFU.EX2 R133, R38 ;  /* 0x0000002600857308 */ /* 0x000ee80000000800 */
[----:B------:R-:W-:Y:S04]  /*7f90*/  MUFU.EX2 R130, R130 ;  /* 0x0000008200827308 */ /* 0x000fe80000000800 */
[----:B------:R-:W4:Y:S04]  /*7fa0*/  MUFU.EX2 R141, R249 ;  /* 0x000000f9008d7308 */ /* 0x000f280000000800 */
[----:B------:R5:W-:Y:S04]  /*7fb0*/  MUFU.EX2 R139, R36 ;  /* 0x00000024008b7308 */ /* 0x000be80000000800 */
[----:B------:R-:W-:Y:S04]  /*7fc0*/  MUFU.EX2 R138, R138 ;  /* 0x0000008a008a7308 */ /* 0x000fe80000000800 */
[----:B------:R-:W1:Y:S04]  /*7fd0*/  MUFU.EX2 R145, R145 ;  /* 0x0000009100917308 */ /* 0x000e680000000800 */
[----:B------:R-:W-:Y:S01]  /*7fe0*/  MUFU.EX2 R143, R143 ;  /* 0x0000008f008f7308 */ /* 0x000fe20000000800 */
[C---:B-----5:R-:W-:Y:S01]  /*7ff0*/  HMMA.16816.F32 R36, R32.reuse, R8, R16 ;  /* 0x000000082024723c */ /* 0x060fe20000001810 */
[----:B------:R-:W5:Y:S02]  /*8000*/  LDSM.16.MT88.4 R16, [R84+0x6800] ;  /* 0x006800005410783b */ /* 0x000f640000004200 */
[----:B------:R-:W2:Y:S05]  /*8010*/  MUFU.EX2 R140, R140 ;  /* 0x0000008c008c7308 */ /* 0x000eaa0000000800 */
[----:B------:R-:W-:Y:S01]  /*8020*/  HMMA.16816.F32 R28, R32, R10, R28 ;  /* 0x0000000a201c723c */ /* 0x000fe2000000181c */
[----:B------:R-:W5:Y:S01]  /*8030*/  LDSM.16.MT88.4 R8, [R83+0x6800] ;  /* 0x006800005308783b */ /* 0x000f620000004200 */
[----:B---3--:R-:W-:Y:S01]  /*8040*/  F2FP.F16.F32.PACK_AB R32, R133, R136 ;  /* 0x000000888520723e */ /* 0x008fe200000000ff */
[-CC-:B------:R-:W-:Y:S01]  /*8050*/  FFMA.FTZ R144, R235, R73.reuse, -R88.reuse ;  /* 0x00000049eb907223 */ /* 0x180fe20000010858 */
[----:B----4-:R-:W-:Y:S01]  /*8060*/  F2FP.F16.F32.PACK_AB R34, R141, R130 ;  /* 0x000000828d22723e */ /* 0x010fe200000000ff */
[-C--:B------:R-:W-:Y:S01]  /*8070*/  FFMA.FTZ R142, R163, R73.reuse, -R88 ;  /* 0x00000049a38e7223 */ /* 0x080fe20000010858 */
[----:B-1----:R-:W-:Y:S01]  /*8080*/  F2FP.F16.F32.PACK_AB R33, R145, R138 ;  /* 0x0000008a9121723e */ /* 0x002fe200000000ff */
[--C-:B------:R-:W-:Y:S01]  /*8090*/  FFMA.FTZ R150, R173, R73, -R86.reuse ;  /* 0x00000049ad967223 */ /* 0x100fe20000010856 */
[----:B--2---:R-:W-:Y:S01]  /*80a0*/  F2FP.F16.F32.PACK_AB R35, R140, R143 ;  /* 0x0000008f8c23723e */ /* 0x004fe200000000ff */
[-CC-:B------:R-:W-:Y:S01]  /*80b0*/  FFMA.FTZ R146, R209, R73.reuse, -R86.reuse ;  /* 0x00000049d1927223 */ /* 0x180fe20000010856 */
[-C--:B------:R-:W-:Y:S01]  /*80c0*/  FFMA.FTZ R181, R181, R73.reuse, -R86 ;  /* 0x00000049b5b57223 */ /* 0x080fe20000010856 */
[-C--:B------:R-:W-:Y:S01]  /*80d0*/  FFMA.FTZ R217, R217, R73.reuse, -R88 ;  /* 0x00000049d9d97223 */ /* 0x080fe20000010858 */
[----:B------:R-:W-:Y:S01]  /*80e0*/  FFMA.FTZ R211, R211, R73, -R86 ;  /* 0x00000049d3d37223 */ /* 0x000fe20000010856 */
[----:B------:R-:W1:Y:S02]  /*80f0*/  MUFU.EX2 R144, R144 ;  /* 0x0000009000907308 */ /* 0x000e640000000800 */
[C---:B------:R-:W-:Y:S02]  /*8100*/  HMMA.16816.F32 R24, R32.reuse, R4, R24 ;  /* 0x000000042018723c */ /* 0x040fe40000001818 */
[----:B------:R-:W-:Y:S04]  /*8110*/  MUFU.EX2 R163, R217 ;  /* 0x000000d900a37308 */ /* 0x000fe80000000800 */
[----:B------:R-:W2:Y:S02]  /*8120*/  MUFU.EX2 R142, R142 ;  /* 0x0000008e008e7308 */ /* 0x000ea40000000800 */
[C---:B------:R-:W-:Y:S01]  /*8130*/  HMMA.16816.F32 R20, R32.reuse, R6, R20 ;  /* 0x000000062014723c */ /* 0x040fe20000001814 */
[----:B------:R-:W3:Y:S01]  /*8140*/  LDSM.16.MT88.4 R4, [R84+0x6c00] ;  /* 0x006c00005404783b */ /* 0x000ee20000004200 */
[----:B------:R-:W-:Y:S04]  /*8150*/  MUFU.EX2 R173, R211 ;  /* 0x000000d300ad7308 */ /* 0x000fe80000000800 */
[----:B------:R-:W4:Y:S04]  /*8160*/  MUFU.EX2 R150, R150 ;  /* 0x0000009600967308 */ /* 0x000f280000000800 */
[----:B------:R-:W-:Y:S04]  /*8170*/  MUFU.EX2 R146, R146 ;  /* 0x0000009200927308 */ /* 0x000fe80000000800 */
[----:B------:R-:W5:Y:S01]  /*8180*/  MUFU.EX2 R181, R181 ;  /* 0x000000b500b57308 */ /* 0x000f620000000800 */
[----:B------:R-:W-:Y:S01]  /*8190*/  HMMA.16816.F32 R36, R32, R12, R36 ;  /* 0x0000000c2024723c */ /* 0x000fe20000001824 */
[----:B-1----:R-:W-:Y:S01]  /*81a0*/  F2FP.F16.F32.PACK_AB R12, R144, R139 ;  /* 0x0000008b900c723e */ /* 0x002fe200000000ff */
[-CC-:B------:R-:W-:Y:S01]  /*81b0*/  FFMA.FTZ R152, R207, R73.reuse, -R88.reuse ;  /* 0x00000049cf987223 */ /* 0x180fe20000010858 */
[----:B------:R-:W-:-:S05]  /*81c0*/  FFMA.FTZ R191, R205, R73, -R88 ;  /* 0x00000049cdbf7223 */ /* 0x000fca0000010858 */
[----:B------:R-:W-:Y:S01]  /*81d0*/  HMMA.16816.F32 R28, R32, R14, R28 ;  /* 0x0000000e201c723c */ /* 0x000fe2000000181c */
[----:B------:R-:W-:Y:S01]  /*81e0*/  FFMA.FTZ R32, R195, R73, -R86 ;  /* 0x00000049c3207223 */ /* 0x000fe20000010856 */
[----:B--2---:R-:W-:Y:S01]  /*81f0*/  F2FP.F16.F32.PACK_AB R14, R142, R163 ;  /* 0x000000a38e0e723e */ /* 0x004fe200000000ff */
[--C-:B------:R-:W-:Y:S01]  /*8200*/  FFMA.FTZ R154, R199, R73, -R88.reuse ;  /* 0x00000049c79a7223 */ /* 0x100fe20000010858 */
[----:B----4-:R-:W-:Y:S01]  /*8210*/  F2FP.F16.F32.PACK_AB R13, R150, R173 ;  /* 0x000000ad960d723e */ /* 0x010fe200000000ff */
[-C--:B------:R-:W-:Y:S01]  /*8220*/  FFMA.FTZ R193, R203, R73.reuse, -R88 ;  /* 0x00000049cbc17223 */ /* 0x080fe20000010858 */
[----:B-----5:R-:W-:Y:S01]  /*8230*/  F2FP.F16.F32.PACK_AB R15, R181, R146 ;  /* 0x00000092b50f723e */ /* 0x020fe200000000ff */
[-CC-:B------:R-:W-:Y:S01]  /*8240*/  FFMA.FTZ R156, R197, R73.reuse, -R86.reuse ;  /* 0x00000049c59c7223 */ /* 0x180fe20000010856 */
[-CC-:B------:R-:W-:Y:S01]  /*8250*/  FFMA.FTZ R158, R187, R73.reuse, -R86.reuse ;  /* 0x00000049bb9e7223 */ /* 0x180fe20000010856 */
[-C--:B------:R-:W-:Y:S01]  /*8260*/  FFMA.FTZ R195, R201, R73.reuse, -R86 ;  /* 0x00000049c9c37223 */ /* 0x080fe20000010856 */
[----:B------:R-:W-:Y:S03]  /*8270*/  MUFU.EX2 R152, R152 ;  /* 0x0000009800987308 */ /* 0x000fe60000000800 */
[C---:B------:R-:W-:Y:S01]  /*8280*/  HMMA.16816.F32 R24, R12.reuse, R16, R24 ;  /* 0x000000100c18723c */ /* 0x040fe20000001818 */
[----:B------:R-:W1:Y:S04]  /*8290*/  MUFU.EX2 R191, R191 ;  /* 0x000000bf00bf7308 */ /* 0x000e680000000800 */
[----:B------:R-:W-:Y:S03]  /*82a0*/  MUFU.EX2 R154, R154 ;  /* 0x0000009a009a7308 */ /* 0x000fe60000000800 */
[C---:B------:R-:W-:Y:S01]  /*82b0*/  HMMA.16816.F32 R20, R12.reuse, R18, R20 ;  /* 0x000000120c14723c */ /* 0x040fe20000001814 */
[----:B------:R-:W2:Y:S01]  /*82c0*/  MUFU.EX2 R193, R193 ;  /* 0x000000c100c17308 */ /* 0x000ea20000000800 */
[----:B------:R-:W4:Y:S03]  /*82d0*/  LDSM.16.MT88.4 R16, [R83+0x6c00] ;  /* 0x006c00005310783b */ /* 0x000f260000004200 */
[----:B------:R-:W-:Y:S04]  /*82e0*/  MUFU.EX2 R156, R156 ;  /* 0x0000009c009c7308 */ /* 0x000fe80000000800 */
[----:B------:R-:W5:Y:S04]  /*82f0*/  MUFU.EX2 R187, R32 ;  /* 0x0000002000bb7308 */ /* 0x000f680000000800 */
[----:B------:R-:W-:Y:S04]  /*8300*/  MUFU.EX2 R158, R158 ;  /* 0x0000009e009e7308 */ /* 0x000fe80000000800 */
[----:B------:R-:W3:Y:S01]  /*8310*/  MUFU.EX2 R195, R195 ;  /* 0x000000c300c37308 */ /* 0x000ee20000000800 */
[----:B------:R-:W-:Y:S01]  /*8320*/  HMMA.16816.F32 R36, R12, R8, R36 ;  /* 0x000000080c24723c */ /* 0x000fe20000001824 */
[-CC-:B------:R-:W-:Y:S01]  /*8330*/  FFMA.FTZ R160, R183, R73.reuse, -R88.reuse ;  /* 0x00000049b7a07223 */ /* 0x180fe20000010858 */
[-CC-:B------:R-:W-:Y:S01]  /*8340*/  FFMA.FTZ R162, R177, R73.reuse, -R88.reuse ;  /* 0x00000049b1a27223 */ /* 0x180fe20000010858 */
[-C--:B------:R-:W-:Y:S01]  /*8350*/  FFMA.FTZ R175, R175, R73.reuse, -R88 ;  /* 0x00000049afaf7223 */ /* 0x080fe20000010858 */
[-CC-:B------:R-:W-:Y:S01]  /*8360*/  FFMA.FTZ R165, R165, R73.reuse, -R86.reuse ;  /* 0x00000049a5a57223 */ /* 0x180fe20000010856 */
[----:B------:R-:W-:-:S03]  /*8370*/  FFMA.FTZ R166, R169, R73, -R86 ;  /* 0x00000049a9a67223 */ /* 0x000fc60000010856 */
[----:B------:R-:W-:Y:S01]  /*8380*/  HMMA.16816.F32 R28, R12, R10, R28 ;  /* 0x0000000a0c1c723c */ /* 0x000fe2000000181c */
[----:B------:R-:W4:Y:S01]  /*8390*/  LDSM.16.MT88.4 R8, [R84+0x7000] ;  /* 0x007000005408783b */ /* 0x000f220000004200 */
[----:B-1----:R-:W-:Y:S02]  /*83a0*/  F2FP.F16.F32.PACK_AB R12, R191, R152 ;  /* 0x00000098bf0c723e */ /* 0x002fe400000000ff */
[----:B--2---:R-:W-:Y:S01]  /*83b0*/  F2FP.F16.F32.PACK_AB R14, R193, R154 ;  /* 0x0000009ac10e723e */ /* 0x004fe200000000ff */
[-C--:B------:R-:W-:Y:S01]  /*83c0*/  FFMA.FTZ R168, R155, R73.reuse, -R86 ;  /* 0x000000499ba87223 */ /* 0x080fe20000010856 */
[----:B-----5:R-:W-:Y:S01]  /*83d0*/  F2FP.F16.F32.PACK_AB R13, R187, R156 ;  /* 0x0000009cbb0d723e */ /* 0x020fe200000000ff */
[-C--:B------:R-:W-:Y:S01]  /*83e0*/  FFMA.FTZ R185, R185, R73.reuse, -R88 ;  /* 0x00000049b9b97223 */ /* 0x080fe20000010858 */
[----:B---3--:R-:W-:Y:S01]  /*83f0*/  F2FP.F16.F32.PACK_AB R15, R195, R158 ;  /* 0x0000009ec30f723e */ /* 0x008fe200000000ff */
[-C--:B------:R-:W-:Y:S01]  /*8400*/  FFMA.FTZ R169, R157, R73.reuse, -R86 ;  /* 0x000000499da97223 */ /* 0x080fe20000010856 */
[----:B------:R-:W-:Y:S05]  /*8410*/  LDSM.16.MT88.4 R32, [R84+0x7400] ;  /* 0x007400005420783b */ /* 0x000fea0000004200 */
[C---:B------:R-:W-:Y:S08]  /*8420*/  HMMA.16816.F32 R24, R12.reuse, R4, R24 ;  /* 0x000000040c18723c */ /* 0x040ff00000001818 */
[C---:B------:R-:W-:Y:S01]  /*8430*/  HMMA.16816.F32 R20, R12.reuse, R6, R20 ;  /* 0x000000060c14723c */ /* 0x040fe20000001814 */
[----:B------:R-:W1:Y:S01]  /*8440*/  LDSM.16.MT88.4 R4, [R83+0x7000] ;  /* 0x007000005304783b */ /* 0x000e620000004200 */
[----:B------:R-:W-:Y:S04]  /*8450*/  MUFU.EX2 R160, R160 ;  /* 0x000000a000a07308 */ /* 0x000fe80000000800 */
[----:B------:R-:W2:Y:S04]  /*8460*/  MUFU.EX2 R177, R185 ;  /* 0x000000b900b17308 */ /* 0x000ea80000000800 */
[----:B------:R-:W-:Y:S04]  /*8470*/  MUFU.EX2 R162, R162 ;  /* 0x000000a200a27308 */ /* 0x000fe80000000800 */
[----:B------:R-:W-:Y:S04]  /*8480*/  MUFU.EX2 R175, R175 ;  /* 0x000000af00af7308 */ /* 0x000fe80000000800 */
[----:B------:R-:W-:Y:S04]  /*8490*/  MUFU.EX2 R165, R165 ;  /* 0x000000a500a57308 */ /* 0x000fe80000000800 */
[----:B------:R-:W3:Y:S04]  /*84a0*/  MUFU.EX2 R166, R166 ;  /* 0x000000a600a67308 */ /* 0x000ee80000000800 */
[----:B------:R-:W-:Y:S04]  /*84b0*/  MUFU.EX2 R155, R169 ;  /* 0x000000a9009b7308 */ /* 0x000fe80000000800 */
[----:B------:R-:W5:Y:S01]  /*84c0*/  MUFU.EX2 R168, R168 ;  /* 0x000000a800a87308 */ /* 0x000f620000000800 */
[C---:B----4-:R-:W-:Y:S01]  /*84d0*/  HMMA.16816.F32 R36, R12.reuse, R16, R36 ;  /* 0x000000100c24723c */ /* 0x050fe20000001824 */
[-CC-:B------:R-:W-:Y:S01]  /*84e0*/  FFMA.FTZ R164, R179, R73.reuse, -R88.reuse ;  /* 0x00000049b3a47223 */ /* 0x180fe20000010858 */
[-CC-:B------:R-:W-:Y:S01]  /*84f0*/  FFMA.FTZ R157, R171, R73.reuse, -R88.reuse ;  /* 0x00000049ab9d7223 */ /* 0x180fe20000010858 */
[-C--:B------:R-:W-:Y:S01]  /*8500*/  FFMA.FTZ R170, R161, R73.reuse, -R88 ;  /* 0x00000049a1aa7223 */ /* 0x080fe20000010858 */
[-CC-:B------:R-:W-:Y:S01]  /*8510*/  FFMA.FTZ R172, R147, R73.reuse, -R86.reuse ;  /* 0x0000004993ac7223 */ /* 0x180fe20000010856 */
[----:B--2---:R-:W-:Y:S01]  /*8520*/  F2FP.F16.F32.PACK_AB R16, R177, R160 ;  /* 0x000000a0b110723e */ /* 0x004fe200000000ff */
[----:B------:R-:W-:Y:S01]  /*8530*/  FFMA.FTZ R174, R135, R73, -R86 ;  /* 0x0000004987ae7223 */ /* 0x000fe20000010856 */
[----:B---3--:R-:W-:Y:S01]  /*8540*/  F2FP.F16.F32.PACK_AB R17, R166, R165 ;  /* 0x000000a5a611723e */ /* 0x008fe200000000ff */
[----:B------:R-:W-:Y:S01]  /*8550*/  HMMA.16816.F32 R28, R12, R18, R28 ;  /* 0x000000120c1c723c */ /* 0x000fe2000000181c */
[----:B------:R-:W-:Y:S01]  /*8560*/  F2FP.F16.F32.PACK_AB R18, R175, R162 ;  /* 0x000000a2af12723e */ /* 0x000fe200000000ff */
[-C--:B------:R-:W-:Y:S01]  /*8570*/  FFMA.FTZ R167, R167, R73.reuse, -R88 ;  /* 0x00000049a7a77223 */ /* 0x080fe20000010858 */
[-CC-:B------:R-:W-:Y:S01]  /*8580*/  FFMA.FTZ R159, R159, R73.reuse, -R86.reuse ;  /* 0x000000499f9f7223 */ /* 0x180fe20000010856 */
[----:B------:R-:W-:Y:S01]  /*8590*/  FFMA.FTZ R137, R137, R73, -R86 ;  /* 0x0000004989897223 */ /* 0x000fe20000010856 */
[----:B-----5:R-:W-:Y:S01]  /*85a0*/  F2FP.F16.F32.PACK_AB R19, R168, R155 ;  /* 0x0000009ba813723e */ /* 0x020fe200000000ff */
[----:B------:R-:W2:Y:S01]  /*85b0*/  LDSM.16.MT88.4 R12, [R83+0x7400] ;  /* 0x00740000530c783b */ /* 0x000ea20000004200 */
[----:B------:R-:W-:Y:S04]  /*85c0*/  MUFU.EX2 R164, R164 ;  /* 0x000000a400a47308 */ /* 0x000fe80000000800 */
[----:B------:R-:W3:Y:S01]  /*85d0*/  MUFU.EX2 R157, R157 ;  /* 0x0000009d009d7308 */ /* 0x000ee20000000800 */
[C---:B------:R-:W-:Y:S03]  /*85e0*/  HMMA.16816.F32 R24, R16.reuse, R8, R24 ;  /* 0x000000081018723c */ /* 0x040fe60000001818 */
[----:B------:R-:W-:Y:S04]  /*85f0*/  MUFU.EX2 R161, R167 ;  /* 0x000000a700a17308 */ /* 0x000fe80000000800 */
[----:B------:R-:W-:Y:S01]  /*8600*/  MUFU.EX2 R170, R170 ;  /* 0x000000aa00aa7308 */ /* 0x000fe20000000800 */
[C---:B------:R-:W-:Y:S01]  /*8610*/  HMMA.16816.F32 R20, R16.reuse, R10, R20 ;  /* 0x0000000a1014723c */ /* 0x040fe20000001814 */
[----:B------:R-:W4:Y:S02]  /*8620*/  LDSM.16.MT88.4 R8, [R84+0x7800] ;  /* 0x007800005408783b */ /* 0x000f240000004200 */
[----:B------:R-:W-:Y:S04]  /*8630*/  MUFU.EX2 R147, R159 ;  /* 0x0000009f00937308 */ /* 0x000fe80000000800 */
[----:B------:R-:W5:Y:S04]  /*8640*/  MUFU.EX2 R172, R172 ;  /* 0x000000ac00ac7308 */ /* 0x000f680000000800 */
[----:B------:R-:W-:Y:S04]  /*8650*/  MUFU.EX2 R135, R137 ;  /* 0x0000008900877308 */ /* 0x000fe80000000800 */
[----:B------:R-:W2:Y:S01]  /*8660*/  MUFU.EX2 R174, R174 ;  /* 0x000000ae00ae7308 */ /* 0x000ea20000000800 */
[----:B-1----:R-:W-:Y:S01]  /*8670*/  HMMA.16816.F32 R36, R16, R4, R36 ;  /* 0x000000041024723c */ /* 0x002fe20000001824 */
[----:B---3--:R-:W-:-:S02]  /*8680*/  F2FP.F16.F32.PACK_AB R4, R157, R164 ;  /* 0x000000a49d04723e */ /* 0x008fc400000000ff */
[----:B-----5:R-:W-:-:S05]  /*8690*/  F2FP.F16.F32.PACK_AB R5, R172, R147 ;  /* 0x00000093ac05723e */ /* 0x020fca00000000ff */
[----:B------:R-:W-:Y:S01]  /*86a0*/  HMMA.16816.F32 R28, R16, R6, R28 ;  /* 0x00000006101c723c */ /* 0x000fe2000000181c */
[----:B------:R-:W-:Y:S01]  /*86b0*/  F2FP.F16.F32.PACK_AB R6, R170, R161 ;  /* 0x000000a1aa06723e */ /* 0x000fe200000000ff */
[--C-:B------:R-:W-:Y:S01]  /*86c0*/  FFMA.FTZ R16, R45, R73, -R88.reuse ;  /* 0x000000492d107223 */ /* 0x100fe20000010858 */
[----:B--2---:R-:W-:Y:S01]  /*86d0*/  F2FP.F16.F32.PACK_AB R7, R174, R135 ;  /* 0x00000087ae07723e */ /* 0x004fe200000000ff */
[-C--:B------:R-:W-:Y:S01]  /*86e0*/  FFMA.FTZ R44, R44, R73.reuse, -R88 ;  /* 0x000000492c2c7223 */ /* 0x080fe20000010858 */
[-C--:B------:R-:W-:Y:S01]  /*86f0*/  FFMA.FTZ R40, R40, R73.reuse, -R86 ;  /* 0x0000004928287223 */ /* 0x080fe20000010856 */
[-C--:B------:R-:W-:Y:S01]  /*8700*/  FFMA.FTZ R123, R123, R73.reuse, -R88 ;  /* 0x000000497b7b7223 */ /* 0x080fe20000010858 */
[----:B------:R-:W-:-:S03]  /*8710*/  FFMA.FTZ R115, R115, R73, -R86 ;  /* 0x0000004973737223 */ /* 0x000fc60000010856 */
[C---:B------:R-:W-:Y:S01]  /*8720*/  HMMA.16816.F32 R24, R4.reuse, R32, R24 ;  /* 0x000000200418723c */ /* 0x040fe20000001818 */
[-C--:B------:R-:W-:Y:S01]  /*8730*/  FFMA.FTZ R33, R117, R73.reuse, -R88 ;  /* 0x0000004975217223 */ /* 0x080fe20000010858 */
[----:B------:R1:W-:Y:S06]  /*8740*/  MUFU.EX2 R32, R16 ;  /* 0x0000001000207308 */ /* 0x0003ec0000000800 */
[C---:B------:R-:W-:Y:S01]  /*8750*/  HMMA.16816.F32 R20, R4.reuse, R34, R20 ;  /* 0x000000220414723c */ /* 0x040fe20000001814 */
[-CC-:B------:R-:W-:Y:S01]  /*8760*/  FFMA.FTZ R34, R41, R73.reuse, -R86.reuse ;  /* 0x0000004929227223 */ /* 0x180fe20000010856 */
[----:B------:R-:W-:Y:S01]  /*8770*/  FFMA.FTZ R35, R113, R73, -R86 ;  /* 0x0000004971237223 */ /* 0x000fe20000010856 */
[----:B------:R-:W2:Y:S01]  /*8780*/  MUFU.EX2 R45, R123 ;  /* 0x0000007b002d7308 */ /* 0x000ea20000000800 */
[----:B-1----:R-:W1:Y:S03]  /*8790*/  LDSM.16.MT88.4 R16, [R83+0x7800] ;  /* 0x007800005310783b */ /* 0x002e660000004200 */
[----:B------:R-:W-:Y:S04]  /*87a0*/  MUFU.EX2 R33, R33 ;  /* 0x0000002100217308 */ /* 0x000fe80000000800 */
[----:B------:R-:W3:Y:S04]  /*87b0*/  MUFU.EX2 R44, R44 ;  /* 0x0000002c002c7308 */ /* 0x000ee80000000800 */
[----:B------:R-:W-:Y:S04]  /*87c0*/  MUFU.EX2 R41, R115 ;  /* 0x0000007300297308 */ /* 0x000fe80000000800 */
[----:B------:R-:W5:Y:S04]  /*87d0*/  MUFU.EX2 R34, R34 ;  /* 0x0000002200227308 */ /* 0x000f680000000800 */
[----:B------:R-:W-:Y:S04]  /*87e0*/  MUFU.EX2 R35, R35 ;  /* 0x0000002300237308 */ /* 0x000fe80000000800 */
[----:B------:R-:W4:Y:S01]  /*87f0*/  MUFU.EX2 R40, R40 ;  /* 0x0000002800287308 */ /* 0x000f220000000800 */
[----:B------:R-:W-:Y:S01]  /*8800*/  HMMA.16816.F32 R36, R4, R12, R36 ;  /* 0x0000000c0424723c */ /* 0x000fe20000001824 */
[----:B------:R-:W-:Y:S01]  /*8810*/  FADD.FTZ R121, R118, R121 ;  /* 0x0000007976797221 */ /* 0x000fe20000010000 */
[----:B------:R-:W-:-:S06]  /*8820*/  FADD.FTZ R119, R120, R119 ;  /* 0x0000007778777221 */ /* 0x000fcc0000010000 */
[----:B------:R-:W-:Y:S01]  /*8830*/  HMMA.16816.F32 R28, R4, R14, R28 ;  /* 0x0000000e041c723c */ /* 0x000fe2000000181c */
[----:B------:R-:W1:Y:S01]  /*8840*/  LDSM.16.MT88.4 R12, [R84+0x7c00] ;  /* 0x007c0000540c783b */ /* 0x000e620000004200 */
[----:B--2---:R-:W-:Y:S01]  /*8850*/  F2FP.F16.F32.PACK_AB R4, R32, R45 ;  /* 0x0000002d2004723e */ /* 0x004fe200000000ff */
[----:B------:R-:W-:Y:S01]  /*8860*/  FADD.FTZ R114, R114, R121 ;  /* 0x0000007972727221 */ /* 0x000fe20000010000 */
[----:B---3--:R-:W-:Y:S02]  /*8870*/  F2FP.F16.F32.PACK_AB R6, R44, R33 ;  /* 0x000000212c06723e */ /* 0x008fe400000000ff */
[----:B-----5:R-:W-:Y:S02]  /*8880*/  F2FP.F16.F32.PACK_AB R5, R34, R41 ;  /* 0x000000292205723e */ /* 0x020fe400000000ff */
[----:B----4-:R-:W-:Y:S01]  /*8890*/  F2FP.F16.F32.PACK_AB R7, R40, R35 ;  /* 0x000000232807723e */ /* 0x010fe200000000ff */
[----:B------:R-:W-:Y:S01]  /*88a0*/  FADD.FTZ R112, R112, R119 ;  /* 0x0000007770707221 */ /* 0x000fe20000010000 */
[----:B------:R-:W-:Y:S01]  /*88b0*/  FADD.FTZ R107, R107, R114 ;  /* 0x000000726b6b7221 */ /* 0x000fe20000010000 */
[-CC-:B------:R-:W-:Y:S01]  /*88c0*/  FFMA.FTZ R118, R65, R73.reuse, -R88.reuse ;  /* 0x0000004941767223 */ /* 0x180fe20000010858 */
[-CC-:B------:R-:W-:Y:S01]  /*88d0*/  FFMA.FTZ R63, R63, R73.reuse, -R88.reuse ;  /* 0x000000493f3f7223 */ /* 0x180fe20000010858 */
[----:B------:R-:W-:-:S02]  /*88e0*/  FFMA.FTZ R58, R58, R73, -R88 ;  /* 0x000000493a3a7223 */ /* 0x000fc40000010858 */
[C---:B------:R-:W-:Y:S01]  /*88f0*/  HMMA.16816.F32 R24, R4.reuse, R8, R24 ;  /* 0x000000080418723c */ /* 0x040fe20000001818 */
[----:B------:R-:W-:Y:S01]  /*8900*/  FADD.FTZ R9, R105, R112 ;  /* 0x0000007069097221 */ /* 0x000fe20000010000 */
[----:B------:R-:W-:Y:S01]  /*8910*/  FADD.FTZ R8, R102, R107 ;  /* 0x0000006b66087221 */ /* 0x000fe20000010000 */
[-C--:B------:R-:W-:Y:S01]  /*8920*/  FFMA.FTZ R102, R49, R73.reuse, -R86 ;  /* 0x0000004931667223 */ /* 0x080fe20000010856 */
[-C--:B------:R-:W-:Y:S01]  /*8930*/  FFMA.FTZ R61, R61, R73.reuse, -R88 ;  /* 0x000000493d3d7223 */ /* 0x080fe20000010858 */
[-CC-:B------:R-:W-:Y:S01]  /*8940*/  FFMA.FTZ R65, R57, R73.reuse, -R86.reuse ;  /* 0x0000004939417223 */ /* 0x180fe20000010856 */
[-CC-:B------:R-:W-:Y:S01]  /*8950*/  FFMA.FTZ R105, R53, R73.reuse, -R86.reuse ;  /* 0x0000004935697223 */ /* 0x180fe20000010856 */
[----:B------:R-:W-:Y:S01]  /*8960*/  FFMA.FTZ R112, R52, R73, -R86 ;  /* 0x0000004934707223 */ /* 0x000fe20000010856 */
[----:B------:R-:W-:Y:S01]  /*8970*/  FADD.FTZ R108, R108, R9 ;  /* 0x000000096c6c7221 */ /* 0x000fe20000010000 */
[C---:B------:R-:W-:Y:S01]  /*8980*/  HMMA.16816.F32 R20, R4.reuse, R10, R20 ;  /* 0x0000000a0414723c */ /* 0x040fe20000001814 */
[----:B------:R-:W-:Y:S01]  /*8990*/  FADD.FTZ R101, R101, R8 ;  /* 0x0000000865657221 */ /* 0x000fe20000010000 */
        /* <DEDUP_REMOVED lines=8> */
[----:B------:R-:W2:Y:S01]  /*8a20*/  MUFU.EX2 R102, R102 ;  /* 0x0000006600667308 */ /* 0x000ea20000000800 */
[----:B------:R-:W-:Y:S01]  /*8a30*/  FADD.FTZ R99, R99, R108 ;  /* 0x0000006c63637221 */ /* 0x000fe20000010000 */
[----:B-1----:R-:W-:Y:S01]  /*8a40*/  HMMA.16816.F32 R36, R4, R16, R36 ;  /* 0x000000100424723c */ /* 0x002fe20000001824 */
[----:B------:R-:W-:-:S02]  /*8a50*/  FADD.FTZ R94, R94, R101 ;  /* 0x000000655e5e7221 */ /* 0x000fc40000010000 */
[----:B------:R-:W-:-:S05]  /*8a60*/  FADD.FTZ R92, R92, R99 ;  /* 0x000000635c5c7221 */ /* 0x000fca0000010000 */
[----:B------:R-:W-:Y:S01]  /*8a70*/  HMMA.16816.F32 R28, R4, R18, R28 ;  /* 0x00000012041c723c */ /* 0x000fe2000000181c */
[----:B------:R-:W1:Y:S01]  /*8a80*/  LDSM.16.MT88.4 R4, [R84+0x8000] ;  /* 0x008000005404783b */ /* 0x000e620000004200 */
[----:B------:R-:W-:Y:S01]  /*8a90*/  FADD.FTZ R92, R85, R92 ;  /* 0x0000005c555c7221 */ /* 0x000fe20000010000 */
[----:B------:R-:W-:Y:S01]  /*8aa0*/  FADD.FTZ R94, R87, R94 ;  /* 0x0000005e575e7221 */ /* 0x000fe20000010000 */
[----:B---3--:R-:W-:Y:S02]  /*8ab0*/  F2FP.F16.F32.PACK_AB R16, R63, R118 ;  /* 0x000000763f10723e */ /* 0x008fe400000000ff */
[----:B----4-:R-:W-:Y:S02]  /*8ac0*/  F2FP.F16.F32.PACK_AB R18, R57, R58 ;  /* 0x0000003a3912723e */ /* 0x010fe400000000ff */
[----:B-----5:R-:W-:Y:S02]  /*8ad0*/  F2FP.F16.F32.PACK_AB R17, R52, R53 ;  /* 0x000000353411723e */ /* 0x020fe400000000ff */
[----:B--2---:R-:W-:Y:S01]  /*8ae0*/  F2FP.F16.F32.PACK_AB R19, R102, R49 ;  /* 0x000000316613723e */ /* 0x004fe200000000ff */
[----:B------:R-:W-:Y:S01]  /*8af0*/  FADD.FTZ R91, R91, R92 ;  /* 0x0000005c5b5b7221 */ /* 0x000fe20000010000 */
[----:B------:R-:W-:Y:S01]  /*8b00*/  FADD.FTZ R93, R93, R94 ;  /* 0x0000005e5d5d7221 */ /* 0x000fe20000010000 */
[-CC-:B------:R-:W-:Y:S01]  /*8b10*/  FFMA.FTZ R56, R56, R73.reuse, -R88.reuse ;  /* 0x0000004938387223 */ /* 0x180fe20000010858 */
[-CC-:B------:R-:W-:Y:S01]  /*8b20*/  FFMA.FTZ R65, R69, R73.reuse, -R88.reuse ;  /* 0x0000004945417223 */ /* 0x180fe20000010858 */
[-CC-:B------:R-:W-:Y:S01]  /*8b30*/  FFMA.FTZ R61, R64, R73.reuse, -R88.reuse ;  /* 0x00000049403d7223 */ /* 0x180fe20000010858 */
[-C--:B------:R-:W-:Y:S01]  /*8b40*/  FFMA.FTZ R67, R67, R73.reuse, -R88 ;  /* 0x0000004943437223 */ /* 0x080fe20000010858 */
[----:B------:R-:W-:Y:S01]  /*8b50*/  FADD.FTZ R90, R90, R91 ;  /* 0x0000005b5a5a7221 */ /* 0x000fe20000010000 */
[-CC-:B------:R-:W-:Y:S01]  /*8b60*/  FFMA.FTZ R54, R54, R73.reuse, -R86.reuse ;  /* 0x0000004936367223 */ /* 0x180fe20000010856 */
[----:B------:R-:W-:Y:S01]  /*8b70*/  FADD.FTZ R93, R100, R93 ;  /* 0x0000005d645d7221 */ /* 0x000fe20000010000 */
[----:B------:R-:W-:Y:S01]  /*8b80*/  HMMA.16816.F32 R24, R16, R12, R24 ;  /* 0x0000000c1018723c */ /* 0x000fe20000001818 */
[-CC-:B------:R-:W-:Y:S01]  /*8b90*/  FFMA.FTZ R64, R48, R73.reuse, -R86.reuse ;  /* 0x0000004930407223 */ /* 0x180fe20000010856 */
[-CC-:B------:R-:W-:Y:S01]  /*8ba0*/  FFMA.FTZ R12, R60, R73.reuse, -R86.reuse ;  /* 0x000000493c0c7223 */ /* 0x180fe20000010856 */
[----:B------:R-:W-:Y:S01]  /*8bb0*/  FFMA.FTZ R13, R55, R73, -R86 ;  /* 0x00000049370d7223 */ /* 0x000fe20000010856 */
[----:B------:R-:W-:Y:S01]  /*8bc0*/  FADD.FTZ R89, R89, R90 ;  /* 0x0000005a59597221 */ /* 0x000fe20000010000 */
[----:B------:R-:W-:Y:S01]  /*8bd0*/  FADD.FTZ R98, R98, R93 ;  /* 0x0000005d62627221 */ /* 0x000fe20000010000 */
[----:B------:R-:W-:Y:S02]  /*8be0*/  MUFU.EX2 R48, R67 ;  /* 0x0000004300307308 */ /* 0x000fe40000000800 */
[----:B------:R-:W-:-:S02]  /*8bf0*/  FADD.FTZ R96, R96, R89 ;  /* 0x0000005960607221 */ /* 0x000fc40000010000 */
[----:B------:R-:W-:Y:S01]  /*8c00*/  MUFU.EX2 R56, R56 ;  /* 0x0000003800387308 */ /* 0x000fe20000000800 */
[----:B------:R-:W-:-:S03]  /*8c10*/  FADD.FTZ R98, R97, R98 ;  /* 0x0000006261627221 */ /* 0x000fc60000010000 */
[----:B------:R-:W2:Y:S04]  /*8c20*/  MUFU.EX2 R65, R65 ;  /* 0x0000004100417308 */ /* 0x000ea80000000800 */
[----:B------:R-:W-:Y:S04]  /*8c30*/  MUFU.EX2 R61, R61 ;  /* 0x0000003d003d7308 */ /* 0x000fe80000000800 */
[----:B------:R-:W-:Y:S04]  /*8c40*/  MUFU.EX2 R60, R64 ;  /* 0x00000040003c7308 */ /* 0x000fe80000000800 */
[----:B------:R-:W3:Y:S04]  /*8c50*/  MUFU.EX2 R55, R12 ;  /* 0x0000000c00377308 */ /* 0x000ee80000000800 */
[----:B------:R-:W-:Y:S04]  /*8c60*/  MUFU.EX2 R67, R13 ;  /* 0x0000000d00437308 */ /* 0x000fe80000000800 */
[----:B------:R-:W4:Y:S01]  /*8c70*/  MUFU.EX2 R54, R54 ;  /* 0x0000003600367308 */ /* 0x000f220000000800 */
[----:B------:R-:W-:Y:S01]  /*8c80*/  FADD.FTZ R95, R95, R96 ;  /* 0x000000605f5f7221 */ /* 0x000fe20000010000 */
[----:B------:R-:W-:-:S03]  /*8c90*/  FADD.FTZ R111, R111, R98 ;  /* 0x000000626f6f7221 */ /* 0x000fc60000010000 */
[----:B------:R-:W-:Y:S01]  /*8ca0*/  FADD.FTZ R95, R106, R95 ;  /* 0x0000005f6a5f7221 */ /* 0x000fe20000010000 */
[----:B------:R-:W-:Y:S01]  /*8cb0*/  FADD.FTZ R110, R110, R111 ;  /* 0x0000006f6e6e7221 */ /* 0x000fe20000010000 */
[----:B------:R-:W-:Y:S01]  /*8cc0*/  HMMA.16816.F32 R36, R16, R8, R36 ;  /* 0x000000081024723c */ /* 0x000fe20000001824 */
[----:B--2---:R-:W-:Y:S01]  /*8cd0*/  F2FP.F16.F32.PACK_AB R8, R65, R56 ;  /* 0x000000384108723e */ /* 0x004fe200000000ff */
[----:B------:R-:W-:Y:S01]  /*8ce0*/  FADD.FTZ R104, R104, R95 ;  /* 0x0000005f68687221 */ /* 0x000fe20000010000 */
[----:B---3--:R-:W-:Y:S01]  /*8cf0*/  F2FP.F16.F32.PACK_AB R9, R55, R60 ;  /* 0x0000003c3709723e */ /* 0x008fe200000000ff */
[----:B------:R-:W-:-:S04]  /*8d00*/  FADD.FTZ R109, R109, R110 ;  /* 0x0000006e6d6d7221 */ /* 0x000fc80000010000 */
[----:B------:R-:W-:Y:S01]  /*8d10*/  HMMA.16816.F32 R28, R16, R10, R28 ;  /* 0x0000000a101c723c */ /* 0x000fe2000000181c */
[----:B------:R-:W-:Y:S02]  /*8d20*/  F2FP.F16.F32.PACK_AB R10, R48, R61 ;  /* 0x0000003d300a723e */ /* 0x000fe400000000ff */
[----:B----4-:R-:W-:Y:S01]  /*8d30*/  F2FP.F16.F32.PACK_AB R11, R54, R67 ;  /* 0x00000043360b723e */ /* 0x010fe200000000ff */
[----:B------:R-:W-:Y:S01]  /*8d40*/  FADD.FTZ R103, R103, R104 ;  /* 0x0000006867677221 */ /* 0x000fe20000010000 */
[----:B------:R-:W-:-:S04]  /*8d50*/  FADD.FTZ R116, R116, R109 ;  /* 0x0000006d74747221 */ /* 0x000fc80000010000 */
[----:B------:R-:W-:Y:S01]  /*8d60*/  FADD.FTZ R129, R129, R116 ;  /* 0x0000007481817221 */ /* 0x000fe20000010000 */
[----:B-1----:R-:W-:Y:S01]  /*8d70*/  HMMA.16816.F32 R24, R8, R4, R24 ;  /* 0x000000040818723c */ /* 0x002fe20000001818 */
[----:B------:R-:W-:Y:S02]  /*8d80*/  FADD.FTZ R4, R122, R103 ;  /* 0x000000677a047221 */ /* 0x000fe40000010000 */
[----:B------:R-:W-:Y:S02]  /*8d90*/  FADD.FTZ R129, R128, R129 ;  /* 0x0000008180817221 */ /* 0x000fe40000010000 */
[----:B------:R-:W-:Y:S02]  /*8da0*/  FADD.FTZ R4, R127, R4 ;  /* 0x000000047f047221 */ /* 0x000fe40000010000 */
[----:B------:R-:W-:Y:S02]  /*8db0*/  FADD.FTZ R126, R126, R129 ;  /* 0x000000817e7e7221 */ /* 0x000fe40000010000 */
[----:B------:R-:W-:-:S02]  /*8dc0*/  FADD.FTZ R125, R125, R4 ;  /* 0x000000047d7d7221 */ /* 0x000fc40000010000 */
[----:B------:R-:W-:Y:S02]  /*8dd0*/  FADD.FTZ R131, R131, R126 ;  /* 0x0000007e83837221 */ /* 0x000fe40000010000 */
[----:B------:R-:W-:Y:S02]  /*8de0*/  FADD.FTZ R125, R124, R125 ;  /* 0x0000007d7c7d7221 */ /* 0x000fe40000010000 */
[----:B------:R-:W-:Y:S02]  /*8df0*/  FADD.FTZ R138, R138, R131 ;  /* 0x000000838a8a7221 */ /* 0x000fe40000010000 */
[----:B------:R-:W-:Y:S02]  /*8e00*/  FADD.FTZ R136, R136, R125 ;  /* 0x0000007d88887221 */ /* 0x000fe40000010000 */
[----:B------:R-:W-:Y:S02]  /*8e10*/  FADD.FTZ R138, R145, R138 ;  /* 0x0000008a918a7221 */ /* 0x000fe40000010000 */
[----:B------:R-:W-:Y:S01]  /*8e20*/  FADD.FTZ R133, R133, R136 ;  /* 0x0000008885857221 */ /* 0x000fe20000010000 */
[----:B------:R-:W-:Y:S01]  /*8e30*/  HMMA.16816.F32 R20, R16, R14, R20 ;  /* 0x0000000e1014723c */ /* 0x000fe20000001814 */
[----:B------:R-:W-:Y:S01]  /*8e40*/  FADD.FTZ R143, R143, R138 ;  /* 0x0000008a8f8f7221 */ /* 0x000fe20000010000 */
[----:B------:R-:W1:Y:S01]  /*8e50*/  LDSM.16.MT88.4 R12, [R83+0x8000] ;  /* 0x00800000530c783b */ /* 0x000e620000004200 */
[----:B------:R-:W-:-:S02]  /*8e60*/  FADD.FTZ R130, R130, R133 ;  /* 0x0000008582827221 */ /* 0x000fc40000010000 */
[----:B------:R-:W-:Y:S02]  /*8e70*/  FADD.FTZ R140, R140, R143 ;  /* 0x0000008f8c8c7221 */ /* 0x000fe40000010000 */
[----:B------:R-:W-:Y:S02]  /*8e80*/  FADD.FTZ R130, R141, R130 ;  /* 0x000000828d827221 */ /* 0x000fe40000010000 */
[----:B------:R-:W-:Y:S02]  /*8e90*/  FADD.FTZ R173, R173, R140 ;  /* 0x0000008cadad7221 */ /* 0x000fe40000010000 */
[----:B------:R-:W-:Y:S02]  /*8ea0*/  FADD.FTZ R139, R139, R130 ;  /* 0x000000828b8b7221 */ /* 0x000fe40000010000 */
[----:B------:R-:W-:Y:S02]  /*8eb0*/  FADD.FTZ R173, R150, R173 ;  /* 0x000000ad96ad7221 */ /* 0x000fe40000010000 */
[----:B------:R-:W-:-:S02]  /*8ec0*/  FADD.FTZ R144, R144, R139 ;  /* 0x0000008b90907221 */ /* 0x000fc40000010000 */
[----:B------:R-:W-:Y:S02]  /*8ed0*/  FADD.FTZ R146, R146, R173 ;  /* 0x000000ad92927221 */ /* 0x000fe40000010000 */
[----:B------:R-:W-:Y:S01]  /*8ee0*/  FADD.FTZ R163, R163, R144 ;  /* 0x00000090a3a37221 */ /* 0x000fe20000010000 */
[C---:B------:R-:W-:Y:S01]  /*8ef0*/  HMMA.16816.F32 R20, R8.reuse, R6, R20 ;  /* 0x000000060814723c */ /* 0x040fe20000001814 */
[----:B------:R-:W-:Y:S01]  /*8f00*/  FADD.FTZ R181, R181, R146 ;  /* 0x00000092b5b57221 */ /* 0x000fe20000010000 */
[----:B------:R-:W2:Y:S01]  /*8f10*/  LDSM.16.MT88.4 R4, [R84+0x8400] ;  /* 0x008400005404783b */ /* 0x000ea20000004200 */
[----:B------:R-:W-:Y:S02]  /*8f20*/  FADD.FTZ R163, R142, R163 ;  /* 0x000000a38ea37221 */ /* 0x000fe40000010000 */
        /* <DEDUP_REMOVED lines=22> */
[-C--:B------:R-:W-:Y:S01]  /*9090*/  FFMA.FTZ R69, R42, R73.reuse, -R86 ;  /* 0x000000492a457223 */ /* 0x080fe20000010856 */
[-C--:B------:R-:W-:Y:S01]  /*90a0*/  FFMA.FTZ R79, R79, R73.reuse, -R88 ;  /* 0x000000494f4f7223 */ /* 0x080fe20000010858 */
[----:B------:R-:W1:Y:S01]  /*90b0*/  MUFU.EX2 R17, R17 ;  /* 0x0000001100117308 */ /* 0x000e620000000800 */
[----:B------:R-:W-:Y:S01]  /*90c0*/  FADD.FTZ R177, R177, R160 ;  /* 0x000000a0b1b17221 */ /* 0x000fe20000010000 */
[----:B------:R-:W-:Y:S01]  /*90d0*/  FFMA.FTZ R75, R75, R73, -R86 ;  /* 0x000000494b4b7223 */ /* 0x000fe20000010856 */
[----:B------:R-:W-:Y:S01]  /*90e0*/  HMMA.16816.F32 R28, R8, R14, R28 ;  /* 0x0000000e081c723c */ /* 0x000fe2000000181c */
[----:B------:R-:W-:Y:S01]  /*90f0*/  MUFU.EX2 R16, R16 ;  /* 0x0000001000107308 */ /* 0x000fe20000000800 */
[----:B------:R-:W3:Y:S03]  /*9100*/  LDSM.16.MT88.4 R12, [R83+0x8400] ;  /* 0x00840000530c783b */ /* 0x000ee60000004200 */
[----:B------:R-:W4:Y:S01]  /*9110*/  MUFU.EX2 R19, R19 ;  /* 0x0000001300137308 */ /* 0x000f220000000800 */
[----:B------:R-:W-:Y:S03]  /*9120*/  LDSM.16.MT88.4 R140, [R84+0x8c00] ;  /* 0x008c0000548c783b */ /* 0x000fe60000004200 */
[----:B------:R-:W5:Y:S04]  /*9130*/  MUFU.EX2 R47, R59 ;  /* 0x0000003b002f7308 */ /* 0x000f680000000800 */
[----:B------:R-:W-:Y:S04]  /*9140*/  MUFU.EX2 R46, R62 ;  /* 0x0000003e002e7308 */ /* 0x000fe80000000800 */
[----:B------:R-:W2:Y:S01]  /*9150*/  MUFU.EX2 R51, R64 ;  /* 0x0000004000337308 */ /* 0x000ea20000000800 */
[----:B------:R-:W-:Y:S01]  /*9160*/  FADD.FTZ R162, R162, R177 ;  /* 0x000000b1a2a27221 */ /* 0x000fe20000010000 */
[----:B------:R-:W-:-:S03]  /*9170*/  FADD.FTZ R155, R155, R166 ;  /* 0x000000a69b9b7221 */ /* 0x000fc60000010000 */
[----:B------:R-:W-:Y:S01]  /*9180*/  FADD.FTZ R175, R175, R162 ;  /* 0x000000a2afaf7221 */ /* 0x000fe20000010000 */
[----:B------:R-:W-:Y:S01]  /*9190*/  FADD.FTZ R168, R168, R155 ;  /* 0x0000009ba8a87221 */ /* 0x000fe20000010000 */
[----:B-1----:R-:W-:Y:S02]  /*91a0*/  F2FP.F16.F32.PACK_AB R8, R17, R18 ;  /* 0x000000121108723e */ /* 0x002fe400000000ff */
[----:B----4-:R-:W-:Y:S01]  /*91b0*/  F2FP.F16.F32.PACK_AB R10, R19, R16 ;  /* 0x00000010130a723e */ /* 0x010fe200000000ff */
[----:B------:R-:W-:Y:S01]  /*91c0*/  FADD.FTZ R164, R164, R175 ;  /* 0x000000afa4a47221 */ /* 0x000fe20000010000 */
[----:B-----5:R-:W-:Y:S01]  /*91d0*/  F2FP.F16.F32.PACK_AB R9, R47, R50 ;  /* 0x000000322f09723e */ /* 0x020fe200000000ff */
[----:B------:R-:W-:Y:S01]  /*91e0*/  FADD.FTZ R147, R147, R168 ;  /* 0x000000a893937221 */ /* 0x000fe20000010000 */
[----:B--2---:R-:W-:Y:S01]  /*91f0*/  F2FP.F16.F32.PACK_AB R11, R51, R46 ;  /* 0x0000002e330b723e */ /* 0x004fe200000000ff */
[-C--:B------:R-:W-:Y:S01]  /*9200*/  FFMA.FTZ R64, R66, R73.reuse, -R88 ;  /* 0x0000004942407223 */ /* 0x080fe20000010858 */
[----:B------:R-:W-:Y:S01]  /*9210*/  FFMA.FTZ R66, R76, R73, -R86 ;  /* 0x000000494c427223 */ /* 0x000fe20000010856 */
[----:B------:R-:W-:Y:S01]  /*9220*/  FADD.FTZ R76, R157, R164 ;  /* 0x000000a49d4c7221 */ /* 0x000fe20000010000 */
[----:B------:R-:W-:-:S03]  /*9230*/  FADD.FTZ R172, R172, R147 ;  /* 0x00000093acac7221 */ /* 0x000fc60000010000 */
[----:B------:R-:W-:Y:S01]  /*9240*/  HMMA.16816.F32 R24, R8, R4, R24 ;  /* 0x000000040818723c */ /* 0x000fe20000001818 */
[----:B------:R-:W-:Y:S01]  /*9250*/  FADD.FTZ R161, R161, R76 ;  /* 0x0000004ca1a17221 */ /* 0x000fe20000010000 */
[----:B------:R-:W-:-:S06]  /*9260*/  FADD.FTZ R135, R135, R172 ;  /* 0x000000ac87877221 */ /* 0x000fcc0000010000 */
[----:B------:R-:W-:Y:S01]  /*9270*/  HMMA.16816.F32 R20, R8, R6, R20 ;  /* 0x000000060814723c */ /* 0x000fe20000001814 */
[----:B------:R-:W1:Y:S01]  /*9280*/  LDSM.16.MT88.4 R4, [R84+0x8800] ;  /* 0x008800005404783b */ /* 0x000e620000004200 */
[----:B------:R-:W-:Y:S01]  /*9290*/  FADD.FTZ R170, R170, R161 ;  /* 0x000000a1aaaa7221 */ /* 0x000fe20000010000 */
[----:B------:R-:W-:Y:S01]  /*92a0*/  FADD.FTZ R174, R174, R135 ;  /* 0x00000087aeae7221 */ /* 0x000fe20000010000 */
[-CC-:B------:R-:W-:Y:S01]  /*92b0*/  FFMA.FTZ R59, R71, R73.reuse, -R88.reuse ;  /* 0x00000049473b7223 */ /* 0x180fe20000010858 */
[-C--:B------:R-:W-:Y:S01]  /*92c0*/  FFMA.FTZ R62, R81, R73.reuse, -R88 ;  /* 0x00000049513e7223 */ /* 0x080fe20000010858 */
        /* <DEDUP_REMOVED lines=8> */
[----:B------:R-:W-:Y:S01]  /*9350*/  FADD.FTZ R35, R35, R34 ;  /* 0x0000002223237221 */ /* 0x000fe20000010000 */
[C---:B---3--:R-:W-:Y:S01]  /*9360*/  HMMA.16816.F32 R36, R8.reuse, R12, R36 ;  /* 0x0000000c0824723c */ /* 0x048fe20000001824 */
[----:B------:R-:W-:Y:S01]  /*9370*/  MUFU.EX2 R42, R71 ;  /* 0x00000047002a7308 */ /* 0x000fe20000000800 */
[----:B------:R-:W-:Y:S01]  /*9380*/  FADD.FTZ R33, R44, R33 ;  /* 0x000000212c217221 */ /* 0x000fe20000010000 */
[----:B------:R-:W-:Y:S01]  /*9390*/  FADD.FTZ R40, R40, R35 ;  /* 0x0000002328287221 */ /* 0x000fe20000010000 */
[----:B------:R-:W-:Y:S01]  /*93a0*/  LDSM.16.MT88.4 R132, [R83+0x8c00] ;  /* 0x008c00005384783b */ /* 0x000fe20000004200 */
[----:B------:R-:W2:Y:S04]  /*93b0*/  MUFU.EX2 R59, R59 ;  /* 0x0000003b003b7308 */ /* 0x000ea80000000800 */
[----:B------:R-:W-:Y:S04]  /*93c0*/  MUFU.EX2 R62, R62 ;  /* 0x0000003e003e7308 */ /* 0x000fe80000000800 */
[----:B------:R-:W3:Y:S04]  /*93d0*/  MUFU.EX2 R43, R79 ;  /* 0x0000004f002b7308 */ /* 0x000ee80000000800 */
[----:B------:R-:W-:Y:S04]  /*93e0*/  MUFU.EX2 R66, R66 ;  /* 0x0000004200427308 */ /* 0x000fe80000000800 */
[----:B------:R-:W4:Y:S01]  /*93f0*/  MUFU.EX2 R71, R75 ;  /* 0x0000004b00477308 */ /* 0x000f220000000800 */
[----:B------:R-:W-:Y:S01]  /*9400*/  HMMA.16816.F32 R28, R8, R14, R28 ;  /* 0x0000000e081c723c */ /* 0x000fe2000000181c */
[----:B------:R-:W5:Y:S01]  /*9410*/  LDSM.16.MT88.4 R8, [R83+0x8800] ;  /* 0x008800005308783b */ /* 0x000f620000004200 */
[----:B------:R-:W-:Y:S01]  /*9420*/  FADD.FTZ R118, R118, R33 ;  /* 0x0000002176767221 */ /* 0x000fe20000010000 */
[----:B------:R-:W-:-:S03]  /*9430*/  FADD.FTZ R53, R53, R40 ;  /* 0x0000002835357221 */ /* 0x000fc60000010000 */
[----:B------:R-:W-:Y:S01]  /*9440*/  FADD.FTZ R63, R63, R118 ;  /* 0x000000763f3f7221 */ /* 0x000fe20000010000 */
[----:B------:R-:W-:Y:S01]  /*9450*/  FADD.FTZ R52, R52, R53 ;  /* 0x0000003534347221 */ /* 0x000fe20000010000 */
[----:B--2---:R-:W-:Y:S02]  /*9460*/  F2FP.F16.F32.PACK_AB R12, R64, R59 ;  /* 0x0000003b400c723e */ /* 0x004fe400000000ff */
[----:B---3--:R-:W-:Y:S01]  /*9470*/  F2FP.F16.F32.PACK_AB R14, R43, R62 ;  /* 0x0000003e2b0e723e */ /* 0x008fe200000000ff */
[----:B------:R-:W-:Y:S01]  /*9480*/  FADD.FTZ R58, R58, R63 ;  /* 0x0000003f3a3a7221 */ /* 0x000fe20000010000 */
[----:B------:R-:W-:Y:S01]  /*9490*/  F2FP.F16.F32.PACK_AB R13, R69, R42 ;  /* 0x0000002a450d723e */ /* 0x000fe200000000ff */
[----:B------:R-:W-:Y:S01]  /*94a0*/  FADD.FTZ R49, R49, R52 ;  /* 0x0000003431317221 */ /* 0x000fe20000010000 */
[----:B----4-:R-:W-:Y:S01]  /*94b0*/  F2FP.F16.F32.PACK_AB R15, R71, R66 ;  /* 0x00000042470f723e */ /* 0x010fe200000000ff */
[----:B------:R-:W-:Y:S02]  /*94c0*/  FADD.FTZ R57, R57, R58 ;  /* 0x0000003a39397221 */ /* 0x000fe40000010000 */
[----:B------:R-:W-:-:S04]  /*94d0*/  FADD.FTZ R49, R102, R49 ;  /* 0x0000003166317221 */ /* 0x000fc80000010000 */
[----:B-1----:R-:W-:Y:S01]  /*94e0*/  HMMA.16816.F32 R24, R12, R4, R24 ;  /* 0x000000040c18723c */ /* 0x002fe20000001818 */
        /* <DEDUP_REMOVED lines=12> */
[----:B-----5:R-:W-:Y:S02]  /*95b0*/  HMMA.16816.F32 R36, R12, R8, R36 ;  /* 0x000000080c24723c */ /* 0x020fe40000001824 */
[----:B------:R-:W-:Y:S01]  /*95c0*/  FADD.FTZ R8, R16, R17 ;  /* 0x0000001110087221 */ /* 0x000fe20000010000 */
[----:B------:R-:W-:Y:S01]  /*95d0*/  FADD.FTZ R46, R46, R47 ;  /* 0x0000002f2e2e7221 */ /* 0x000fe20000010000 */
[-C--:B------:R-:W-:Y:S01]  /*95e0*/  FFMA.FTZ R32, R82, R73.reuse, -R88 ;  /* 0x0000004952207223 */ /* 0x080fe20000010858 */
[-CC-:B------:R-:W-:Y:S01]  /*95f0*/  FFMA.FTZ R35, R74, R73.reuse, -R86.reuse ;  /* 0x000000494a237223 */ /* 0x180fe20000010856 */
[-C--:B------:R-:W-:Y:S01]  /*9600*/  FFMA.FTZ R40, R72, R73.reuse, -R86 ;  /* 0x0000004948287223 */ /* 0x080fe20000010856 */
[----:B------:R-:W-:Y:S01]  /*9610*/  FADD.FTZ R8, R19, R8 ;  /* 0x0000000813087221 */ /* 0x000fe20000010000 */
[----:B------:R-:W-:Y:S01]  /*9620*/  FADD.FTZ R51, R51, R46 ;  /* 0x0000002e33337221 */ /* 0x000fe20000010000 */
[-CC-:B------:R-:W-:Y:S01]  /*9630*/  FFMA.FTZ R77, R77, R73.reuse, -R88.reuse ;  /* 0x000000494d4d7223 */ /* 0x180fe20000010858 */
[-CC-:B------:R-:W-:Y:S01]  /*9640*/  FFMA.FTZ R34, R80, R73.reuse, -R88.reuse ;  /* 0x0000004950227223 */ /* 0x180fe20000010858 */
[-C--:B------:R-:W-:Y:S01]  /*9650*/  FFMA.FTZ R247, R78, R73.reuse, -R88 ;  /* 0x000000494ef77223 */ /* 0x080fe20000010858 */
[-CC-:B------:R-:W-:Y:S01]  /*9660*/  FFMA.FTZ R41, R70, R73.reuse, -R86.reuse ;  /* 0x0000004946297223 */ /* 0x180fe20000010856 */
[----:B------:R-:W-:Y:S01]  /*9670*/  FFMA.FTZ R244, R68, R73, -R86 ;  /* 0x0000004944f47223 */ /* 0x000fe20000010856 */
[----:B------:R-:W-:Y:S01]  /*9680*/  FADD.FTZ R9, R59, R8 ;  /* 0x000000083b097221 */ /* 0x000fe20000010000 */
[----:B------:R-:W-:Y:S01]  /*9690*/  FADD.FTZ R42, R42, R51 ;  /* 0x000000332a2a7221 */ /* 0x000fe20000010000 */
[----:B------:R-:W-:Y:S04]  /*96a0*/  MUFU.EX2 R32, R32 ;  /* 0x0000002000207308 */ /* 0x000fe80000000800 */
[----:B------:R-:W1:Y:S01]  /*96b0*/  MUFU.EX2 R33, R77 ;  /* 0x0000004d00217308 */ /* 0x000e620000000800 */
[----:B------:R-:W-:-:S03]  /*96c0*/  FADD.FTZ R9, R64, R9 ;  /* 0x0000000940097221 */ /* 0x000fc60000010000 */
[----:B------:R-:W-:Y:S01]  /*96d0*/  MUFU.EX2 R35, R35 ;  /* 0x0000002300237308 */ /* 0x000fe20000000800 */
[----:B------:R-:W-:-:S03]  /*96e0*/  FADD.FTZ R69, R69, R42 ;  /* 0x0000002a45457221 */ /* 0x000fc60000010000 */
[----:B------:R-:W2:Y:S01]  /*96f0*/  MUFU.EX2 R40, R40 ;  /* 0x0000002800287308 */ /* 0x000ea20000000800 */
[C---:B------:R-:W-:Y:S03]  /*9700*/  HMMA.16816.F32 R20, R12.reuse, R6, R20 ;  /* 0x000000060c14723c */ /* 0x040fe60000001814 */
[----:B------:R-:W-:Y:S04]  /*9710*/  MUFU.EX2 R34, R34 ;  /* 0x0000002200227308 */ /* 0x000fe80000000800 */
[----:B------:R-:W3:Y:S01]  /*9720*/  MUFU.EX2 R247, R247 ;  /* 0x000000f700f77308 */ /* 0x000ee20000000800 */
[----:B------:R-:W-:Y:S03]  /*9730*/  HMMA.16816.F32 R28, R12, R10, R28 ;  /* 0x0000000a0c1c723c */ /* 0x000fe6000000181c */
[----:B------:R-:W-:Y:S04]  /*9740*/  MUFU.EX2 R41, R41 ;  /* 0x0000002900297308 */ /* 0x000fe80000000800 */
[----:B------:R-:W4:Y:S01]  /*9750*/  MUFU.EX2 R244, R244 ;  /* 0x000000f400f47308 */ /* 0x000f220000000800 */
[----:B------:R-:W-:Y:S01]  /*9760*/  FADD.FTZ R62, R62, R9 ;  /* 0x000000093e3e7221 */ /* 0x000fe20000010000 */
[----:B------:R-:W-:-:S03]  /*9770*/  FADD.FTZ R8, R66, R69 ;  /* 0x0000004542087221 */ /* 0x000fc60000010000 */
[----:B------:R-:W-:Y:S01]  /*9780*/  FADD.FTZ R43, R43, R62 ;  /* 0x0000003e2b2b7221 */ /* 0x000fe20000010000 */
[----:B------:R-:W-:Y:S01]  /*9790*/  FADD.FTZ R8, R71, R8 ;  /* 0x0000000847087221 */ /* 0x000fe20000010000 */
[----:B-1----:R-:W-:Y:S02]  /*97a0*/  F2FP.F16.F32.PACK_AB R4, R33, R32 ;  /* 0x000000202104723e */ /* 0x002fe400000000ff */
[----:B--2---:R-:W-:Y:S01]  /*97b0*/  F2FP.F16.F32.PACK_AB R5, R40, R35 ;  /* 0x000000232805723e */ /* 0x004fe200000000ff */
[----:B------:R-:W-:Y:S01]  /*97c0*/  FADD.FTZ R32, R32, R43 ;  /* 0x0000002b20207221 */ /* 0x000fe20000010000 */
[----:B------:R-:W-:Y:S01]  /*97d0*/  FADD.FTZ R35, R35, R8 ;  /* 0x0000000823237221 */ /* 0x000fe20000010000 */
[----:B---3--:R-:W-:Y:S02]  /*97e0*/  F2FP.F16.F32.PACK_AB R6, R247, R34 ;  /* 0x00000022f706723e */ /* 0x008fe400000000ff */
[----:B----4-:R-:W-:Y:S01]  /*97f0*/  F2FP.F16.F32.PACK_AB R7, R244, R41 ;  /* 0x00000029f407723e */ /* 0x010fe200000000ff */
        /* <DEDUP_REMOVED lines=12> */
[----:B------:R-:W-:Y:S01]  /*98c0*/  IMAD R189, R233, 0x40, R189 ;  /* 0x00000040e9bd7824 */ /* 0x000fe200078e02bd */
[----:B------:R-:W-:Y:S01]  /*98d0*/  LOP3.LUT R214, R214, 0x1f0, RZ, 0xc0, !PT ;  /* 0x000001f0d6d67812 */ /* 0x000fe200078ec0ff */
[----:B------:R-:W-:Y:S01]  /*98e0*/  VIADD R235, R188, 0xfffffffe ;  /* 0xfffffffebceb7836 */ /* 0x000fe20000000000 */
[----:B------:R-:W-:Y:S02]  /*98f0*/  ISETP.NE.U32.AND P3, PT, R242, RZ, PT ;  /* 0x000000fff200720c */ /* 0x000fe40003f65070 */
[----:B------:R-:W-:Y:S01]  /*9900*/  IADD3 R189, PT, PT, R151, R189, R214 ;  /* 0x000000bd97bd7210 */ /* 0x000fe20007ffe0d6 */
[----:B------:R-:W-:Y:S01]  /*9910*/  IMAD.MOV.U32 R151, RZ, RZ, R148 ;  /* 0x000000ffff977224 */ /* 0x000fe200078e0094 */
[----:B------:R-:W-:Y:S02]  /*9920*/  ISETP.NE.AND.EX P3, PT, R243, RZ, PT, P3 ;  /* 0x000000fff300720c */ /* 0x000fe40003f65330 */
[----:B------:R-:W-:Y:S02]  /*9930*/  IADD3 R189, PT, PT, -R153, R189, -R190 ;  /* 0x000000bd99bd7210 */ /* 0x000fe40007ffe9be */
[----:B------:R-:W-:-:S03]  /*9940*/  MOV R152, R149 ;  /* 0x0000009500987202 */ /* 0x000fc60000000f00 */
[----:B------:R-:W-:-:S05]  /*9950*/  IMAD R234, R188, -0x100, R189 ;  /* 0xffffff00bcea7824 */ /* 0x000fca00078e02bd */
[----:B------:R-:W-:-:S07]  /*9960*/  IADD3 R234, PT, PT, R234, 0x208, RZ ;  /* 0x00000208eaea7810 */ /* 0x000fce0007ffe0ff */
.L_x_2702:
[----:B------:R-:W1:Y:S01]  /*9970*/  S2R R212, SR_TID.X ;  /* 0x0000000000d47919 */ /* 0x000e620000002100 */
[----:B------:R-:W-:Y:S01]  /*9980*/  MOV R4, R229 ;  /* 0x000000e500047202 */ /* 0x000fe20000000f00 */
[----:B------:R-:W-:Y:S04]  /*9990*/  DEPBAR.LE SB0, 0x0 ;  /* 0x000080000000791a */ /* 0x000fe80000000000 */
[----:B------:R-:W-:Y:S05]  /*99a0*/  WARPSYNC.ALL ;  /* 0x0000000000007948 */ /* 0x000fea0003800000 */
[----:B------:R-:W-:Y:S01]  /*99b0*/  BAR.SYNC.DEFER_BLOCKING 0x0 ;  /* 0x0000000000007b1d */ /* 0x000fe20000010000 */
[----:B------:R-:W-:Y:S02]  /*99c0*/  @!P3 IMAD.MOV.U32 R7, RZ, RZ, RZ ;  /* 0x000000ffff07b224 */ /* 0x000fe400078e00ff */
[----:B------:R-:W-:Y:S03]  /*99d0*/  IMAD.MOV.U32 R5, RZ, RZ, R228 ;  /* 0x000000ffff057224 */ /* 0x000fe600078e00e4 */
[----:B------:R-:W-:Y:S02]  /*99e0*/  @!P3 IADD3 R7, P0, PT, RZ, -R7, RZ ;  /* 0x80000007ff07b210 */ /* 0x000fe40007f1e0ff */
[C---:B-1----:R-:W-:Y:S01]  /*99f0*/  SHF.L.U32 R218, R212.reuse, 0x5, RZ ;  /* 0x00000005d4da7819 */ /* 0x042fe200000006ff */
[----:B------:R-:W-:Y:S01]  /*9a00*/  IMAD.SHL.U32 R215, R212, 0x10, RZ ;  /* 0x00000010d4d77824 */ /* 0x000fe200078e00ff */
        /* <DEDUP_REMOVED lines=41> */
[----:B------:R-:W-:Y:S02]  /*9ca0*/  ISETP.NE.AND P1, PT, R13, RZ, PT ;  /* 0x000000ff0d00720c */ /* 0x000fe40003f25270 */
[----:B------:R-:W-:Y:S03]  /*9cb0*/  LOP3.LUT R7, RZ, R13, RZ, 0x33, !PT ;  /* 0x0000000dff077212 */ /* 0x000fe600078e33ff */
[----:B------:R-:W-:Y:S04]  /*9cc0*/  @P5 VIADD R11, R11, 0x1 ;  /* 0x000000010b0b5836 */ /* 0x000fe80000000000 */
[----:B------:R-:W-:Y:S02]  /*9cd0*/  @P6 VIADD R12, R12, 0x1 ;  /* 0x000000010c0c6836 */ /* 0x000fe40000000000 */
[----:B------:R-:W-:Y:S03]  /*9ce0*/  @!P0 IMAD.MOV R11, RZ, RZ, -R11 ;  /* 0x000000ffff0b8224 */ /* 0x000fe600078e0a0b */
[----:B------:R-:W-:Y:S02]  /*9cf0*/  @!P2 IADD3 R12, PT, PT, -R12, RZ, RZ ;  /* 0x000000ff0c0ca210 */ /* 0x000fe40007ffe1ff */
        /* <DEDUP_REMOVED lines=23> */
.L_x_2697:
[----:B------:R-:W-:Y:S05]  /*9e70*/  BSYNC.RECONVERGENT B0 ;  /* 0x0000000000007941 */ /* 0x000fea0003800200 */
.L_x_2696:
[----:B------:R-:W1:Y:S01]  /*9e80*/  S2UR UR6, SR_CgaCtaId ;  /* 0x00000000000679c3 */ /* 0x000e620000008800 */
[C---:B------:R-:W-:Y:S01]  /*9e90*/  IMAD.SHL.U32 R225, R212.reuse, 0x8, RZ ;  /* 0x00000008d4e17824 */ /* 0x040fe200078e00ff */
[----:B------:R-:W-:Y:S01]  /*9ea0*/  LOP3.LUT R239, R212, 0x18, RZ, 0xc0, !PT ;  /* 0x00000018d4ef7812 */ /* 0x000fe200078ec0ff */
[----:B------:R-:W-:Y:S01]  /*9eb0*/  UMOV UR7, 0x400 ;  /* 0x0000040000077882 */ /* 0x000fe20000000000 */
[C---:B------:R-:W-:Y:S01]  /*9ec0*/  IMAD.SHL.U32 R95, R222.reuse, 0x40, RZ ;  /* 0x00000040de5f7824 */ /* 0x040fe200078e00ff */
[----:B------:R-:W-:Y:S01]  /*9ed0*/  SHF.L.U64.HI R94, R222, 0x6, R223 ;  /* 0x00000006de5e7819 */ /* 0x000fe200000102df */
[----:B------:R-:W-:Y:S01]  /*9ee0*/  IMAD.SHL.U32 R213, R212, 0x4, RZ ;  /* 0x00000004d4d57824 */ /* 0x000fe200078e00ff */
[C---:B------:R-:W-:Y:S01]  /*9ef0*/  LOP3.LUT R92, R225.reuse, 0xc0, RZ, 0xc0, !PT ;  /* 0x000000c0e15c7812 */ /* 0x040fe200078ec0ff */
[----:B------:R-:W-:Y:S01]  /*9f00*/  BSSY.RECONVERGENT B1, `(.L_x_2698) ;  /* 0x0000152000017945 */ /* 0x000fe20003800200 */
[C---:B------:R-:W-:Y:S02]  /*9f10*/  LOP3.LUT R224, R225.reuse, 0x18, RZ, 0xc0, !PT ;  /* 0x00000018e1e07812 */ /* 0x040fe400078ec0ff */
[----:B------:R-:W-:Y:S02]  /*9f20*/  LOP3.LUT R239, R92, R239, RZ, 0xfc, !PT ;  /* 0x000000ef5cef7212 */ /* 0x000fe400078efcff */
[----:B------:R-:W-:Y:S02]  /*9f30*/  LOP3.LUT R92, R225, 0x1f20, RZ, 0xc0, !PT ;  /* 0x00001f20e15c7812 */ /* 0x000fe400078ec0ff */
[----:B------:R-:W-:Y:S02]  /*9f40*/  LOP3.LUT R245, R239, R224, RZ, 0x3c, !PT ;  /* 0x000000e0eff57212 */ /* 0x000fe400078e3cff */
[CC--:B------:R-:W-:Y:S02]  /*9f50*/  ISETP.GE.AND P2, PT, R224.reuse, R237.reuse, PT ;  /* 0x000000ede000720c */ /* 0x0c0fe40003f46270 */
[----:B------:R-:W-:Y:S02]  /*9f60*/  ISETP.GE.AND P1, PT, R224, R237, PT ;  /* 0x000000ede000720c */ /* 0x000fe40003f26270 */
[----:B------:R-:W-:Y:S02]  /*9f70*/  LOP3.LUT R245, R92, R245, RZ, 0xfc, !PT ;  /* 0x000000f55cf57212 */ /* 0x000fe400078efcff */
[----:B------:R-:W-:Y:S01]  /*9f80*/  IADD3 R100, P0, PT, R95, R228, RZ ;  /* 0x000000e45f647210 */ /* 0x000fe20007f1e0ff */
[----:B-1----:R-:W-:Y:S01]  /*9f90*/  ULEA UR6, UR6, UR7, 0x18 ;  /* 0x0000000706067291 */ /* 0x002fe2000f8ec0ff */
[----:B------:R-:W-:Y:S02]  /*9fa0*/  SHF.R.U32.HI R214, RZ, 0x1, R212 ;  /* 0x00000001ffd67819 */ /* 0x000fe400000116d4 */
[----:B------:R-:W-:Y:S01]  /*9fb0*/  LOP3.LUT R153, R215, 0x100, RZ, 0xc0, !PT ;  /* 0x00000100d7997812 */ /* 0x000fe200078ec0ff */
[----:B------:R-:W-:Y:S01]  /*9fc0*/  IMAD.X R101, R94, 0x1, R229, P0 ;  /* 0x000000015e657824 */ /* 0x000fe200000e06e5 */
[----:B------:R-:W-:Y:S01]  /*9fd0*/  LOP3.LUT R149, R218, 0xc0, RZ, 0xc0, !PT ;  /* 0x000000c0da957812 */ /* 0x000fe200078ec0ff */
[----:B------:R-:W-:Y:S01]  /*9fe0*/  IMAD.U32 R216, RZ, RZ, UR6 ;  /* 0x00000006ffd87e24 */ /* 0x000fe2000f8e00ff */
[----:B------:R-:W-:Y:S01]  /*9ff0*/  LOP3.LUT R217, R214, 0x8, RZ, 0xc0, !PT ;  /* 0x00000008d6d97812 */ /* 0x000fe200078ec0ff */
[----:B------:R-:W-:Y:S01]  /*a000*/  @!P1 IMAD.MOV.U32 R92, RZ, RZ, R100 ;  /* 0x000000ffff5c9224 */ /* 0x000fe200078e0064 */
[----:B------:R-:W-:Y:S01]  /*a010*/  @!P1 IADD3 R98, P0, PT, R100, R95, RZ ;  /* 0x0000005f64629210 */ /* 0x000fe20007f1e0ff */
[----:B------:R-:W-:Y:S01]  /*a020*/  IMAD R245, R245, 0x2, R216 ;  /* 0x00000002f5f57824 */ /* 0x000fe200078e02d8 */
[CC--:B------:R-:W-:Y:S01]  /*a030*/  @!P1 LEA R102, P4, R222.reuse, R100.reuse, 0x7 ;  /* 0x00000064de669211 */ /* 0x0c0fe200078838ff */
[----:B------:R-:W-:Y:S01]  /*a040*/  @!P1 IMAD.MOV.U32 R93, RZ, RZ, R101 ;  /* 0x000000ffff5d9224 */ /* 0x000fe200078e0065 */
[----:B------:R-:W-:Y:S01]  /*a050*/  LOP3.LUT R215, R215, 0x3e00, RZ, 0xc0, !PT ;  /* 0x00003e00d7d77812 */ /* 0x000fe200078ec0ff */
[----:B------:R-:W-:Y:S01]  /*a060*/  @!P1 IMAD R99, R223, 0x180, RZ ;  /* 0x00000180df639824 */ /* 0x000fe200078e02ff */
[----:B------:R-:W-:Y:S01]  /*a070*/  @!PT LDS RZ, [RZ] ;  /* 0x00000000fffff984 */ /* 0x000fe20000000800 */
[----:B------:R-:W-:Y:S01]  /*a080*/  @!PT LDS RZ, [RZ] ;  /* 0x00000000fffff984 */ /* 0x000fe20000000800 */
[----:B------:R-:W-:Y:S01]  /*a090*/  @!PT LDS RZ, [RZ] ;  /* 0x00000000fffff984 */ /* 0x000fe20000000800 */
[----:B------:R-:W-:Y:S01]  /*a0a0*/  @!P2 LDGSTS.E.BYPASS.LTC128B.128 [R245+0x5000], desc[UR4][R228.64] ;  /* 0x05000000e4f5afae */ /* 0x000fe2000b981a04 */
[C---:B------:R-:W-:Y:S01]  /*a0b0*/  @!P1 IMAD.WIDE.U32 R92, R222.reuse, 0x180, R92 ;  /* 0x00000180de5c9825 */ /* 0x040fe200078e005c */
[----:B------:R-:W-:Y:S03]  /*a0c0*/  LOP3.LUT R148, R213, 0x18, RZ, 0xc0, !PT ;  /* 0x00000018d5947812 */ /* 0x000fe600078ec0ff */
[----:B------:R-:W-:Y:S01]  /*a0d0*/  @P2 STS.128 [R245+0x5000], RZ ;  /* 0x005000fff5002388 */ /* 0x000fe20000000c00 */
[----:B------:R-:W-:Y:S01]  /*a0e0*/  @!P1 IMAD.IADD R93, R99, 0x1, R93 ;  /* 0x00000001635d9824 */ /* 0x000fe200078e025d */
[----:B------:R-:W-:Y:S01]  /*a0f0*/  LOP3.LUT R150, R153, 0x20, R218, 0xf8, !PT ;  /* 0x0000002099967812 */ /* 0x000fe200078ef8da */
[----:B------:R-:W-:Y:S02]  /*a100*/  @!P1 IMAD.MOV.U32 R96, RZ, RZ, R100 ;  /* 0x000000ffff609224 */ /* 0x000fe400078e0064 */
[----:B------:R-:W-:Y:S01]  /*a110*/  @P1 STS.128 [R245+0x5800], RZ ;  /* 0x005800fff5001388 */ /* 0x000fe20000000c00 */
[----:B------:R-:W-:Y:S01]  /*a120*/  @!P1 IMAD.MOV.U32 R97, RZ, RZ, R101 ;  /* 0x000000ffff619224 */ /* 0x000fe200078e0065 */
[----:B------:R-:W-:Y:S01]  /*a130*/  LOP3.LUT R149, R149, 0x8, R212, 0xf8, !PT ;  /* 0x0000000895957812 */ /* 0x000fe200078ef8d4 */
[----:B------:R-:W-:Y:S02]  /*a140*/  @!P1 IMAD.X R99, R101, 0x1, R94, P0 ;  /* 0x0000000165639824 */ /* 0x000fe400000e065e */
        /* <DEDUP_REMOVED lines=10> */
[----:B------:R-:W-:Y:S01]  /*a1f0*/  @!PT LDS RZ, [RZ] ;  /* 0x00000000fffff984 */ /* 0x000fe20000000800 */
[----:B------:R-:W-:Y:S01]  /*a200*/  @!PT LDS RZ, [RZ] ;  /* 0x00000000fffff984 */ /* 0x000fe20000000800 */
[----:B------:R-:W-:Y:S01]  /*a210*/  @!PT LDS RZ, [RZ] ;  /* 0x00000000fffff984 */ /* 0x000fe20000000800 */
[----:B------:R-:W-:Y:S01]  /*a220*/  @!P1 LDGSTS.E.BYPASS.LTC128B.128 [R245+0x6000], desc[UR4][R98.64] ;  /* 0x0600000062f59fae */ /* 0x000fe2000b981a04 */
[----:B------:R-:W-:Y:S01]  /*a230*/  LOP3.LUT P0, RZ, R212, 0x4, RZ, 0xc0, !PT ;  /* 0x00000004d4ff7812 */ /* 0x000fe2000780c0ff */
[----:B------:R-:W-:Y:S01]  /*a240*/  @!P1 IMAD.IADD R97, R103, 0x1, R97 ;  /* 0x0000000167619824 */ /* 0x000fe200078e0261 */
[----:B------:R-:W-:Y:S02]  /*a250*/  @!P1 LEA.HI.X R103, R222, R101, R223, 0x7, P4 ;  /* 0x00000065de679211 */ /* 0x000fe400020f3cdf */
[----:B------:R-:W-:Y:S01]  /*a260*/  @P1 STS.128 [R245+0x6800], RZ ;  /* 0x006800fff5001388 */ /* 0x000fe20000000c00 */
[----:B------:R-:W-:Y:S01]  /*a270*/  @!P1 IMAD R107, R223, 0xc0, RZ ;  /* 0x000000c0df6b9824 */ /* 0x000fe200078e02ff */
[--C-:B------:R-:W-:Y:S03]  /*a280*/  LOP3.LUT R217, R217, 0xc0, R218.reuse, 0xf8, !PT ;  /* 0x000000c0d9d97812 */ /* 0x100fe600078ef8da */
[----:B------:R-:W-:Y:S01]  /*a290*/  @!PT LDS RZ, [RZ] ;  /* 0x00000000fffff984 */ /* 0x000fe20000000800 */
[----:B------:R-:W-:Y:S01]  /*a2a0*/  @!PT LDS RZ, [RZ] ;  /* 0x00000000fffff984 */ /* 0x000fe20000000800 */
[----:B------:R-:W-:Y:S01]  /*a2b0*/  @!PT LDS RZ, [RZ] ;  /* 0x00000000fffff984 */ /* 0x000fe20000000800 */
[----:B------:R-:W-:Y:S01]  /*a2c0*/  @!P1 LDGSTS.E.BYPASS.LTC128B.128 [R245+0x6800], desc[UR4][R102.64] ;  /* 0x0680000066f59fae */ /* 0x000fe2000b981a04 */
[----:B------:R-:W-:Y:S01]  /*a2d0*/  @!P1 IMAD.IADD R105, R107, 0x1, R105 ;  /* 0x000000016b699824 */ /* 0x000fe200078e0269 */
[----:B------:R-:W-:Y:S03]  /*a2e0*/  LOP3.LUT R153, R215, 0x20, R218, 0xf8, !PT ;  /* 0x00000020d7997812 */ /* 0x000fe600078ef8da */
[----:B------:R-:W-:Y:S01]  /*a2f0*/  @P1 STS.128 [R245+0x7000], RZ ;  /* 0x007000fff5001388 */ /* 0x000fe20000000c00 */
[----:B------:R-:W-:Y:S01]  /*a300*/  LOP3.LUT R149, R150, R149, R148, 0xf6, !PT ;  /* 0x0000009596957212 */ /* 0x000fe200078ef694 */
[----:B------:R-:W-:Y:S01]  /*a310*/  IMAD.MOV.U32 R150, RZ, RZ, 0x20 ;  /* 0x00000020ff967424 */ /* 0x000fe200078e00ff */
[----:B------:R-:W-:Y:S02]  /*a320*/  LOP3.LUT R217, R217, R148, RZ, 0x3c, !PT ;  /* 0x00000094d9d97212 */ /* 0x000fe400078e3cff */
[----:B------:R-:W-:Y:S01]  /*a330*/  @!PT LDS RZ, [RZ] ;  /* 0x00000000fffff984 */ /* 0x000fe20000000800 */
[----:B------:R-:W-:Y:S01]  /*a340*/  @!PT LDS RZ, [RZ] ;  /* 0x00000000fffff984 */ /* 0x000fe20000000800 */
[----:B------:R-:W-:Y:S01]  /*a350*/  @!PT LDS RZ, [RZ] ;  /* 0x00000000fffff984 */ /* 0x000fe20000000800 */
[----:B------:R-:W-:Y:S01]  /*a360*/  @!P1 LDGSTS.E.BYPASS.LTC128B.128 [R245+0x7000], desc[UR4][R104.64] ;  /* 0x0700000068f59fae */ /* 0x000fe2000b981a04 */
[----:B------:R-:W-:Y:S01]  /*a370*/  LOP3.LUT R148, R153, 0x100, R218, 0xf8, !PT ;  /* 0x0000010099947812 */ /* 0x000fe200078ef8da */
[--C-:B------:R-:W-:Y:S01]  /*a380*/  IMAD R149, R149, 0x2, R216.reuse ;  /* 0x0000000295957824 */ /* 0x100fe200078e02d8 */
[----:B------:R-:W-:Y:S02]  /*a390*/  SEL R150, R150, 0xffffffe0, !P0 ;  /* 0xffffffe096967807 */ /* 0x000fe40004000000 */
[----:B------:R-:W-:Y:S01]  /*a3a0*/  @P1 STS.128 [R245+0x7800], RZ ;  /* 0x007800fff5001388 */ /* 0x000fe20000000c00 */
[----:B------:R-:W-:Y:S02]  /*a3b0*/  LOP3.LUT R153, R148, R217, RZ, 0xfc, !PT ;  /* 0x000000d994997212 */ /* 0x000fe400078efcff */
[----:B------:R-:W-:Y:S02]  /*a3c0*/  ISETP.NE.AND P4, PT, R235, RZ, PT ;  /* 0x000000ffeb00720c */ /* 0x000fe40003f85270 */
[----:B------:R-:W-:Y:S01]  /*a3d0*/  @!PT LDS RZ, [RZ] ;  /* 0x00000000fffff984 */ /* 0x000fe20000000800 */
[----:B------:R-:W-:Y:S01]  /*a3e0*/  @!PT LDS RZ, [RZ] ;  /* 0x00000000fffff984 */ /* 0x000fe20000000800 */
[----:B------:R-:W-:Y:S01]  /*a3f0*/  @!PT LDS RZ, [RZ] ;  /* 0x00000000fffff984 */ /* 0x000fe20000000800 */
[----:B------:R-:W-:Y:S01]  /*a400*/  @!P1 LDGSTS.E.BYPASS.LTC128B.128 [R245+0x7800], desc[UR4][R94.64] ;  /* 0x078000005ef59fae */ /* 0x000fe2000b981a04 */
[----:B------:R-:W-:Y:S04]  /*a410*/  IMAD R148, R153, 0x2, R216 ;  /* 0x0000000299947824 */ /* 0x000fe800078e02d8 */
[----:B------:R-:W-:Y:S01]  /*a420*/  @P1 STS.128 [R245+0x8000], RZ ;  /* 0x008000fff5001388 */ /* 0x000fe20000000c00 */
[--C-:B------:R-:W-:Y:S04]  /*a430*/  IMAD.IADD R204, R148, 0x1, R150.reuse ;  /* 0x0000000194cc7824 */ /* 0x100fe800078e0296 */
        /* <DEDUP_REMOVED lines=167> */
[----:B------:R-:W3:Y:S01]  /*aeb0*/  LD.E.64 R156, desc[UR4][R2.64+0x38] ;  /* 0x00003804029c7980 */ /* 0x000ee2000c101b00 */
        /* <DEDUP_REMOVED lines=23> */
.L_x_2701:
[----:B------:R-:W-:Y:S05]  /*b030*/  BSYNC.RECONVERGENT B0 ;  /* 0x0000000000007941 */ /* 0x000fea0003800200 */
.L_x_2700:
[----:B------:R-:W-:Y:S01]  /*b040*/  @!PT LDS RZ, [RZ] ;  /* 0x00000000fffff984 */ /* 0x000fe20000000800 */
[----:B------:R-:W-:Y:S01]  /*b050*/  @!PT LDS RZ, [RZ] ;  /* 0x00000000fffff984 */ /* 0x000fe20000000800 */
[----:B------:R-:W-:Y:S01]  /*b060*/  @!PT LDS RZ, [RZ] ;  /* 0x00000000fffff984 */ /* 0x000fe20000000800 */
[----:B------:R1:W-:Y:S01]  /*b070*/  @!P2 LDGSTS.E.BYPASS.LTC128B.128 [R245+0x1000], desc[UR4][R226.64] ;  /* 0x01000000e2f5afae */ /* 0x0003e2000b981a04 */
[----:B------:R-:W-:Y:S01]  /*b080*/  IADD3 R154, P4, PT, R149, R226, RZ ;  /* 0x000000e2959a7210 */ /* 0x000fe20007f9e0ff */
[----:B------:R-:W-:Y:S02]  /*b090*/  @!P1 IMAD R148, R221, 0xc0, RZ ;  /* 0x000000c0dd949824 */ /* 0x000fe400078e02ff */
[----:B------:R1:W-:Y:S01]  /*b0a0*/  @P2 STS.128 [R245+0x1000], RZ ;  /* 0x001000fff5002388 */ /* 0x0003e20000000c00 */
[----:B------:R-:W-:Y:S01]  /*b0b0*/  IADD3.X R155, PT, PT, R150, R227, RZ, P4, !PT ;  /* 0x000000e3969b7210 */ /* 0x000fe200027fe4ff */
[--C-:B------:R-:W-:Y:S01]  /*b0c0*/  @!P1 IMAD.MOV.U32 R160, RZ, RZ, R154.reuse ;  /* 0x000000ffffa09224 */ /* 0x100fe200078e009a */
[----:B------:R-:W-:Y:S01]  /*b0d0*/  @!P1 IADD3 R156, P4, PT, R154, R149, RZ ;  /* 0x000000959a9c9210 */ /* 0x000fe20007f9e0ff */
[----:B------:R1:W-:Y:S01]  /*b0e0*/  @P1 STS.128 [R245+0x1800], RZ ;  /* 0x001800fff5001388 */ /* 0x0003e20000000c00 */
[-C--:B------:R-:W-:Y:S01]  /*b0f0*/  @!P1 MOV R161, R155.reuse ;  /* 0x0000009b00a19202 */ /* 0x080fe20000000f00 */
[C---:B------:R-:W-:Y:S01]  /*b100*/  @!P1 IMAD.WIDE.U32 R162, R220.reuse, 0xc0, R154 ;  /* 0x000000c0dca29825 */ /* 0x040fe200078e009a */
[----:B------:R-:W-:Y:S01]  /*b110*/  @!P1 IADD3.X R157, PT, PT, R155, R150, RZ, P4, !PT ;  /* 0x000000969b9d9210 */ /* 0x000fe200027fe4ff */
[----:B------:R-:W-:Y:S01]  /*b120*/  @!PT LDS RZ, [RZ] ;  /* 0x00000000fffff984 */ /* 0x000fe20000000800 */
[----:B------:R-:W-:Y:S01]  /*b130*/  @!PT LDS RZ, [RZ] ;  /* 0x00000000fffff984 */ /* 0x000fe20000000800 */
[----:B------:R-:W-:Y:S01]  /*b140*/  @!PT LDS RZ, [RZ] ;  /* 0x00000000fffff984 */ /* 0x000fe20000000800 */
[----:B------:R1:W-:Y:S01]  /*b150*/  @!P1 LDGSTS.E.BYPASS.LTC128B.128 [R245+0x1800], desc[UR4][R154.64] ;  /* 0x018000009af59fae */ /* 0x0003e2000b981a04 */
[-C--:B------:R-:W-:Y:S01]  /*b160*/  @!P1 LEA R164, P4, R220, R154.reuse, 0x7 ;  /* 0x0000009adca49211 */ /* 0x080fe200078838ff */
[----:B------:R-:W-:Y:S01]  /*b170*/  @!P1 IMAD.IADD R163, R148, 0x1, R163 ;  /* 0x0000000194a39824 */ /* 0x000fe200078e02a3 */
[C---:B------:R-:W-:Y:S01]  /*b180*/  @!P1 LEA R148, P2, R220.reuse, R154, 0x8 ;  /* 0x0000009adc949211 */ /* 0x040fe200078440ff */
[----:B------:R1:W-:Y:S01]  /*b190*/  @P1 STS.128 [R245+0x2000], RZ ;  /* 0x002000fff5001388 */ /* 0x0003e20000000c00 */
[CC--:B------:R-:W-:Y:S01]  /*b1a0*/  @!P1 LEA.HI.X R165, R220.reuse, R155.reuse, R221, 0x7, P4 ;  /* 0x0000009bdca59211 */ /* 0x0c0fe200020f3cdd */
[C---:B------:R-:W-:Y:S01]  /*b1b0*/  @!P1 IMAD.WIDE.U32 R160, R220.reuse, 0x140, R160 ;  /* 0x00000140dca09825 */ /* 0x040fe200078e00a0 */
[----:B------:R-:W-:Y:S01]  /*b1c0*/  @!P1 MOV R159, R155 ;  /* 0x0000009b009f9202 */ /* 0x000fe20000000f00 */
[----:B------:R-:W-:Y:S01]  /*b1d0*/  @!PT LDS RZ, [RZ] ;  /* 0x00000000fffff984 */ /* 0x000fe20000000800 */
[----:B------:R-:W-:Y:S01]  /*b1e0*/  @!PT LDS RZ, [RZ] ;  /* 0x00000000fffff984 */ /* 0x000fe20000000800 */
[----:B------:R-:W-:Y:S01]  /*b1f0*/  @!PT LDS RZ, [RZ] ;  /* 0x00000000fffff984 */ /* 0x000fe20000000800 */
[----:B------:R1:W-:Y:S02]  /*b200*/  @!P1 LDGSTS.E.BYPASS.LTC128B.128 [R245+0x2000], desc[UR4][R156.64] ;  /* 0x020000009cf59fae */ /* 0x0003e4000b981a04 */
[----:B------:R-:W-:Y:S02]  /*b210*/  @!P1 IMAD R149, R221, 0x140, RZ ;  /* 0x00000140dd959824 */ /* 0x000fe400078e02ff */
[----:B------:R1:W-:Y:S01]  /*b220*/  @P1 STS.128 [R245+0x2800], RZ ;  /* 0x002800fff5001388 */ /* 0x0003e20000000c00 */
[----:B------:R-:W-:Y:S02]  /*b230*/  @!P1 IMAD.MOV.U32 R158, RZ, RZ, R154 ;  /* 0x000000ffff9e9224 */ /* 0x000fe400078e009a */
[----:B------:R-:W-:Y:S01]  /*b240*/  @!P1 IADD3 R161, PT, PT, R149, R161, RZ ;  /* 0x000000a195a19210 */ /* 0x000fe20007ffe0ff */
[----:B------:R-:W-:Y:S01]  /*b250*/  @!PT LDS RZ, [RZ] ;  /* 0x00000000fffff984 */ /* 0x000fe20000000800 */
[----:B------:R-:W-:Y:S01]  /*b260*/  @!PT LDS RZ, [RZ] ;  /* 0x00000000fffff984 */ /* 0x000fe20000000800 */
[----:B------:R-:W-:Y:S01]  /*b270*/  @!PT LDS RZ, [RZ] ;  /* 0x00000000fffff984 */ /* 0x000fe20000000800 */
[----:B------:R1:W-:Y:S01]  /*b280*/  @!P1 LDGSTS.E.BYPASS.LTC128B.128 [R245+0x2800], desc[UR4][R164.64] ;  /* 0x02800000a4f59fae */ /* 0x0003e2000b981a04 */
[C---:B------:R-:W-:Y:S01]  /*b290*/  @!P1 LEA.HI.X R149, R220.reuse, R155, R221, 0x8, P2 ;  /* 0x0000009bdc959211 */ /* 0x040fe200010f44dd */
[----:B------:R-:W-:Y:S02]  /*b2a0*/  @!P1 IMAD.WIDE.U32 R158, R220, 0x180, R158 ;  /* 0x00000180dc9e9825 */ /* 0x000fe400078e009e */
[----:B------:R1:W-:Y:S02]  /*b2b0*/  @P1 STS.128 [R245+0x3000], RZ ;  /* 0x003000fff5001388 */ /* 0x0003e40000000c00 */
[----:B------:R-:W-:Y:S02]  /*b2c0*/  @!P1 IMAD R150, R221, 0x180, RZ ;  /* 0x00000180dd969824 */ /* 0x000fe400078e02ff */
[----:B------:R-:W-:Y:S01]  /*b2d0*/  @!PT LDS RZ, [RZ] ;  /* 0x00000000fffff984 */ /* 0x000fe20000000800 */
[----:B------:R-:W-:Y:S01]  /*b2e0*/  @!PT LDS RZ, [RZ] ;  /* 0x00000000fffff984 */ /* 0x000fe20000000800 */
[----:B------:R-:W-:Y:S01]  /*b2f0*/  @!PT LDS RZ, [RZ] ;  /* 0x00000000fffff984 */ /* 0x000fe20000000800 */
[----:B------:R1:W-:Y:S02]  /*b300*/  @!P1 LDGSTS.E.BYPASS.LTC128B.128 [R245+0x3000], desc[UR4][R162.64] ;  /* 0x03000000a2f59fae */ /* 0x0003e4000b981a04 */
        /* <DEDUP_REMOVED lines=17> */
.L_x_2699:
[----:B------:R-:W-:Y:S05]  /*b420*/  BSYNC.RECONVERGENT B1 ;  /* 0x0000000000017941 */ /* 0x000fea0003800200 */
.L_x_2698:
[C---:B------:R-:W-:Y:S02]  /*b430*/  IADD3 R150, PT, PT, R234.reuse, -0x1, RZ ;  /* 0xffffffffea967810 */ /* 0x040fe40007ffe0ff */
[----:B------:R-:W-:Y:S02]  /*b440*/  IABS R153, R234 ;  /* 0x000000ea00997213 */ /* 0x000fe40000000000 */
[C---:B-1----:R-:W-:Y:S02]  /*b450*/  IADD3 R148, PT, PT, R234.reuse, -0x9, RZ ;  /* 0xfffffff7ea947810 */ /* 0x042fe40007ffe0ff */
[----:B------:R-:W-:Y:S02]  /*b460*/  IABS R150, R150 ;  /* 0x0000009600967213 */ /* 0x000fe40000000000 */
[----:B------:R-:W-:Y:S02]  /*b470*/  IABS R148, R148 ;  /* 0x0000009400947213 */ /* 0x000fe40000000000 */
[----:B------:R-:W-:Y:S02]  /*b480*/  I2FP.F32.S32 R153, R153 ;  /* 0x0000009900997245 */ /* 0x000fe40000201400 */
[----:B------:R-:W-:Y:S02]  /*b490*/  I2FP.F32.S32 R150, R150 ;  /* 0x0000009600967245 */ /* 0x000fe40000201400 */
[----:B------:R-:W-:Y:S01]  /*b4a0*/  IADD3 R154, PT, PT, R234, -0x11, RZ ;  /* 0xffffffefea9a7810 */ /* 0x000fe20007ffe0ff */
[C---:B------:R-:W-:Y:S01]  /*b4b0*/  FFMA.FTZ R6, -R0.reuse, R153, R6 ;  /* 0x0000009900067223 */ /* 0x040fe20000010106 */
[----:B------:R-:W-:Y:S01]  /*b4c0*/  I2FP.F32.S32 R148, R148 ;  /* 0x0000009400947245 */ /* 0x000fe20000201400 */
[----:B------:R-:W-:Y:S01]  /*b4d0*/  FFMA.FTZ R7, -R0, R150, R7 ;  /* 0x0000009600077223 */ /* 0x000fe20000010107 */
[C---:B------:R-:W-:Y:S02]  /*b4e0*/  IADD3 R153, PT, PT, R234.reuse, -0x10, RZ ;  /* 0xfffffff0ea997810 */ /* 0x040fe40007ffe0ff */
[----:B------:R-:W-:Y:S01]  /*b4f0*/  IADD3 R150, PT, PT, R234, -0x19, RZ ;  /* 0xffffffe7ea967810 */ /* 0x000fe20007ffe0ff */
[C---:B------:R-:W-:Y:S01]  /*b500*/  FFMA.FTZ R11, -R0.reuse, R148, R11 ;  /* 0x00000094000b7223 */ /* 0x040fe2000001010b */
[----:B------:R-:W-:Y:S01]  /*b510*/  IABS R154, R154 ;  /* 0x0000009a009a7213 */ /* 0x000fe20000000000 */
[----:B------:R-:W-:Y:S01]  /*b520*/  FFMA.FTZ R5, -R0, R148, R5 ;  /* 0x0000009400057223 */ /* 0x000fe20000010105 */
[----:B------:R-:W-:Y:S02]  /*b530*/  IABS R153, R153 ;  /* 0x0000009900997213 */ /* 0x000fe40000000000 */
[----:B------:R-:W-:Y:S02]  /*b540*/  IABS R150, R150 ;  /* 0x0000009600967213 */ /* 0x000fe40000000000 */
[----:B------:R-:W-:Y:S02]  /*b550*/  I2FP.F32.S32 R148, R154 ;  /* 0x0000009a00947245 */ /* 0x000fe40000201400 */
[----:B------:R-:W-:Y:S02]  /*b560*/  IADD3 R154, PT, PT, R234, -0x21, RZ ;  /* 0xffffffdfea9a7810 */ /* 0x000fe40007ffe0ff */
[----:B------:R-:W-:Y:S01]  /*b570*/  I2FP.F32.S32 R153, R153 ;  /* 0x0000009900997245 */ /* 0x000fe20000201400 */
[C---:B------:R-:W-:Y:S01]  /*b580*/  FFMA.FTZ R9, -R0.reuse, R148, R9 ;  /* 0x0000009400097223 */ /* 0x040fe20000010109 */
[----:B------:R-:W-:Y:S01]  /*b590*/  I2FP.F32.S32 R150, R150 ;  /* 0x0000009600967245 */ /* 0x000fe20000201400 */
[----:B------:R-:W-:Y:S01]  /*b5a0*/  FFMA.FTZ R15, -R0, R148, R15 ;  /* 0x00000094000f7223 */ /* 0x000fe2000001010f */
[----:B------:R-:W-:Y:S01]  /*b5b0*/  IADD3 R148, PT, PT, R234, -0x20, RZ ;  /* 0xffffffe0ea947810 */ /* 0x000fe20007ffe0ff */
[CC--:B------:R-:W-:Y:S01]  /*b5c0*/  FFMA.FTZ R8, -R0.reuse, R153.reuse, R8 ;  /* 0x0000009900087223 */ /* 0x0c0fe20000010108 */
[----:B------:R-:W-:Y:S01]  /*b5d0*/  IABS R154, R154 ;  /* 0x0000009a009a7213 */ /* 0x000fe20000000000 */
[----:B------:R-:W-:Y:S01]  /*b5e0*/  FFMA.FTZ R14, -R0, R153, R14 ;  /* 0x00000099000e7223 */ /* 0x000fe2000001010e */
[----:B------:R-:W-:Y:S01]  /*b5f0*/  IADD3 R149, PT, PT, R234, -0x8, RZ ;  /* 0xfffffff8ea957810 */ /* 0x000fe20007ffe0ff */
[C---:B------:R-:W-:Y:S01]  /*b600*/  FFMA.FTZ R13, -R0.reuse, R150, R13 ;  /* 0x00000096000d7223 */ /* 0x040fe2000001010d */
[----:B------:R-:W-:Y:S01]  /*b610*/  IABS R153, R148 ;  /* 0x0000009400997213 */ /* 0x000fe20000000000 */
[----:B------:R-:W-:Y:S01]  /*b620*/  FFMA.FTZ R19, -R0, R150, R19 ;  /* 0x0000009600137223 */ /* 0x000fe20000010113 */
[----:B------:R-:W-:Y:S02]  /*b630*/  I2FP.F32.S32 R150, R154 ;  /* 0x0000009a00967245 */ /* 0x000fe40000201400 */
[----:B------:R-:W-:Y:S02]  /*b640*/  IADD3 R148, PT, PT, R234, -0x29, RZ ;  /* 0xffffffd7ea947810 */ /* 0x000fe40007ffe0ff */
[----:B------:R-:W-:Y:S01]  /*b650*/  IABS R149, R149 ;  /* 0x0000009500957213 */ /* 0x000fe20000000000 */
[CC--:B------:R-:W-:Y:S01]  /*b660*/  FFMA.FTZ R17, -R0.reuse, R150.reuse, R17 ;  /* 0x0000009600117223 */ /* 0x0c0fe20000010111 */
[----:B------:R-:W-:Y:S01]  /*b670*/  I2FP.F32.S32 R153, R153 ;  /* 0x0000009900997245 */ /* 0x000fe20000201400 */
[----:B------:R-:W-:Y:S01]  /*b680*/  FFMA.FTZ R23, -R0, R150, R23 ;  /* 0x0000009600177223 */ /* 0x000fe20000010117 */
[----:B------:R-:W-:Y:S02]  /*b690*/  IABS R148, R148 ;  /* 0x0000009400947213 */ /* 0x000fe40000000000 */
[----:B------:R-:W-:Y:S01]  /*b6a0*/  IADD3 R150, PT, PT, R234, -0x30, RZ ;  /* 0xffffffd0ea967810 */ /* 0x000fe20007ffe0ff */
[C---:B------:R-:W-:Y:S01]  /*b6b0*/  FFMA.FTZ R22, -R0.reuse, R153, R22 ;  /* 0x0000009900167223 */ /* 0x040fe20000010116 */
[----:B------:R-:W-:Y:S01]  /*b6c0*/  I2FP.F32.S32 R149, R149 ;  /* 0x0000009500957245 */ /* 0x000fe20000201400 */
[----:B------:R-:W-:Y:S01]  /*b6d0*/  FFMA.FTZ R16, -R0, R153, R16 ;  /* 0x0000009900107223 */ /* 0x000fe20000010110 */
[----:B------:R-:W-:Y:S02]  /*b6e0*/  IADD3 R154, PT, PT, R234, -0x31, RZ ;  /* 0xffffffcfea9a7810 */ /* 0x000fe40007ffe0ff */
[----:B------:R-:W-:Y:S01]  /*b6f0*/  I2FP.F32.S32 R148, R148 ;  /* 0x0000009400947245 */ /* 0x000fe20000201400 */
[CC--:B------:R-:W-:Y:S01]  /*b700*/  FFMA.FTZ R10, -R0.reuse, R149.reuse, R10 ;  /* 0x00000095000a7223 */ /* 0x0c0fe2000001010a */
[----:B------:R-:W-:Y:S01]  /*b710*/  IABS R153, R150 ;  /* 0x0000009600997213 */ /* 0x000fe20000000000 */
[----:B------:R-:W-:Y:S01]  /*b720*/  FFMA.FTZ R4, -R0, R149, R4 ;  /* 0x0000009500047223 */ /* 0x000fe20000010104 */
[----:B------:R-:W-:Y:S01]  /*b730*/  IADD3 R150, PT, PT, R234, -0x39, RZ ;  /* 0xffffffc7ea967810 */ /* 0x000fe20007ffe0ff */
[C---:B------:R-:W-:Y:S01]  /*b740*/  FFMA.FTZ R27, -R0.reuse, R148, R27 ;  /* 0x00000094001b7223 */ /* 0x040fe2000001011b */
[----:B------:R-:W-:Y:S01]  /*b750*/  IABS R154, R154 ;  /* 0x0000009a009a7213 */ /* 0x000fe20000000000 */
[----:B------:R-:W-:Y:S01]  /*b760*/  FFMA.FTZ R21, -R0, R148, R21 ;  /* 0x0000009400157223 */ /* 0x000fe20000010115 */
[C---:B------:R-:W-:Y:S02]  /*b770*/  IADD3 R149, PT, PT, R234.reuse, -0x18, RZ ;  /* 0xffffffe8ea957810 */ /* 0x040fe40007ffe0ff */
[----:B------:R-:W-:Y:S02]  /*b780*/  IABS R150, R150 ;  /* 0x0000009600967213 */ /* 0x000fe40000000000 */
[----:B------:R-:W-:Y:S02]  /*b790*/  I2FP.F32.S32 R148, R154 ;  /* 0x0000009a00947245 */ /* 0x000fe40000201400 */
[----:B------:R-:W-:Y:S02]  /*b7a0*/  IABS R149, R149 ;  /* 0x0000009500957213 */ /* 0x000fe40000000000 */
[----:B------:R-:W-:Y:S01]  /*b7b0*/  IADD3 R154, PT, PT, R234, -0x41, RZ ;  /* 0xffffffbfea9a7810 */ /* 0x000fe20007ffe0ff */
[CC--:B------:R-:W-:Y:S01]  /*b7c0*/  FFMA.FTZ R25, -R0.reuse, R148.reuse, R25 ;  /* 0x0000009400197223 */ /* 0x0c0fe20000010119 */
[----:B------:R-:W-:Y:S01]  /*b7d0*/  I2FP.F32.S32 R153, R153 ;  /* 0x0000009900997245 */ /* 0x000fe20000201400 */
[C---:B------:R-:W-:Y:S01]  /*b7e0*/  FFMA.FTZ R31, -R0.reuse, R148, R31 ;  /* 0x00000094001f7223 */ /* 0x040fe2000001011f */
[----:B------:R-:W-:Y:S02]  /*b7f0*/  I2FP.F32.S32 R150, R150 ;  /* 0x0000009600967245 */ /* 0x000fe40000201400 */
[----:B------:R-:W-:Y:S01]  /*b800*/  I2FP.F32.S32 R149, R149 ;  /* 0x0000009500957245 */ /* 0x000fe20000201400 */
[-C--:B------:R-:W-:Y:S01]  /*b810*/  FFMA.FTZ R24, -R0, R153.reuse, R24 ;  /* 0x0000009900187223 */ /* 0x080fe20000010118 */
[----:B------:R-:W-:Y:S01]  /*b820*/  IADD3 R148, PT, PT, R234, -0x40, RZ ;  /* 0xffffffc0ea947810 */ /* 0x000fe20007ffe0ff */
[C---:B------:R-:W-:Y:S01]  /*b830*/  FFMA.FTZ R29, -R0.reuse, R150, R29 ;  /* 0x00000096001d7223 */ /* 0x040fe2000001011d */
[----:B------:R-:W-:Y:S01]  /*b840*/  IABS R154, R154 ;  /* 0x0000009a009a7213 */ /* 0x000fe20000000000 */
[----:B------:R-:W-:Y:S01]  /*b850*/  FFMA.FTZ R35, -R0, R150, R35 ;  /* 0x0000009600237223 */ /* 0x000fe20000010123 */
[----:B------:R-:W-:Y:S01]  /*b860*/  IADD3 R155, PT, PT, R234, -0x90, RZ ;  /* 0xffffff70ea9b7810 */ /* 0x000fe20007ffe0ff */
[C---:B------:R-:W-:Y:S01]  /*b870*/  FFMA.FTZ R30, -R0.reuse, R153, R30 ;  /* 0x00000099001e7223 */ /* 0x040fe2000001011e */
[----:B------:R-:W-:Y:S01]  /*b880*/  IABS R153, R148 ;  /* 0x0000009400997213 */ /* 0x000fe20000000000 */
[CC--:B------:R-:W-:Y:S01]  /*b890*/  FFMA.FTZ R12, -R0.reuse, R149.reuse, R12 ;  /* 0x00000095000c7223 */ /* 0x0c0fe2000001010c */
[----:B------:R-:W-:Y:S01]  /*b8a0*/  I2FP.F32.S32 R150, R154 ;  /* 0x0000009a00967245 */ /* 0x000fe20000201400 */
[----:B------:R-:W-:Y:S01]  /*b8b0*/  FFMA.FTZ R18, -R0, R149, R18 ;  /* 0x0000009500127223 */ /* 0x000fe20000010112 */
[C---:B------:R-:W-:Y:S02]  /*b8c0*/  IADD3 R148, PT, PT, R234.reuse, -0x49, RZ ;  /* 0xffffffb7ea947810 */ /* 0x040fe40007ffe0ff */
[----:B------:R-:W-:Y:S01]  /*b8d0*/  IADD3 R149, PT, PT, R234, -0x28, RZ ;  /* 0xffffffd8ea957810 */ /* 0x000fe20007ffe0ff */
[CC--:B------:R-:W-:Y:S01]  /*b8e0*/  FFMA.FTZ R33, -R0.reuse, R150.reuse, R33 ;  /* 0x0000009600217223 */ /* 0x0c0fe20000010121 */
[----:B------:R-:W-:Y:S01]  /*b8f0*/  I2FP.F32.S32 R153, R153 ;  /* 0x0000009900997245 */ /* 0x000fe20000201400 */
[C---:B------:R-:W-:Y:S01]  /*b900*/  FFMA.FTZ R39, -R0.reuse, R150, R39 ;  /* 0x0000009600277223 */ /* 0x040fe20000010127 */
[----:B------:R-:W-:Y:S02]  /*b910*/  IABS R148, R148 ;  /* 0x0000009400947213 */ /* 0x000fe40000000000 */
[----:B------:R-:W-:Y:S01]  /*b920*/  IABS R149, R149 ;  /* 0x0000009500957213 */ /* 0x000fe20000000000 */
[-C--:B------:R-:W-:Y:S01]  /*b930*/  FFMA.FTZ R32, -R0, R153.reuse, R32 ;  /* 0x0000009900207223 */ /* 0x080fe20000010120 */
[----:B------:R-:W-:Y:S01]  /*b940*/  IADD3 R150, PT, PT, R234, -0x50, RZ ;  /* 0xffffffb0ea967810 */ /* 0x000fe20007ffe0ff */
[----:B------:R-:W-:Y:S01]  /*b950*/  FFMA.FTZ R38, -R0, R153, R38 ;  /* 0x0000009900267223 */ /* 0x000fe20000010126 */
[----:B------:R-:W-:Y:S02]  /*b960*/  IADD3 R154, PT, PT, R234, -0x51, RZ ;  /* 0xffffffafea9a7810 */ /* 0x000fe40007ffe0ff */
[----:B------:R-:W-:Y:S02]  /*b970*/  I2FP.F32.S32 R148, R148 ;  /* 0x0000009400947245 */ /* 0x000fe40000201400 */
[----:B------:R-:W-:Y:S02]  /*b980*/  I2FP.F32.S32 R149, R149 ;  /* 0x0000009500957245 */ /* 0x000fe40000201400 */
[----:B------:R-:W-:Y:S01]  /*b990*/  IABS R153, R150 ;  /* 0x0000009600997213 */ /* 0x000fe20000000000 */
[----:B------:R-:W-:Y:S01]  /*b9a0*/  FFMA.FTZ R43, -R0, R148, R43 ;  /* 0x00000094002b7223 */ /* 0x000fe2000001012b */
[----:B------:R-:W-:Y:S01]  /*b9b0*/  IADD3 R150, PT, PT, R234, -0x59, RZ ;  /* 0xffffffa7ea967810 */ /* 0x000fe20007ffe0ff */
[CC--:B------:R-:W-:Y:S01]  /*b9c0*/  FFMA.FTZ R26, -R0.reuse, R149.reuse, R26 ;  /* 0x00000095001a7223 */ /* 0x0c0fe2000001011a */
[----:B------:R-:W-:Y:S01]  /*b9d0*/  IABS R154, R154 ;  /* 0x0000009a009a7213 */ /* 0x000fe20000000000 */
[C---:B------:R-:W-:Y:S01]  /*b9e0*/  FFMA.FTZ R37, -R0.reuse, R148, R37 ;  /* 0x0000009400257223 */ /* 0x040fe20000010125 */
[----:B------:R-:W-:Y:S01]  /*b9f0*/  IABS R150, R150 ;  /* 0x0000009600967213 */ /* 0x000fe20000000000 */
[----:B------:R-:W-:Y:S01]  /*ba00*/  FFMA.FTZ R20, -R0, R149, R20 ;  /* 0x0000009500147223 */ /* 0x000fe20000010114 */
[----:B------:R-:W-:Y:S02]  /*ba10*/  I2FP.F32.S32 R148, R154 ;  /* 0x0000009a00947245 */ /* 0x000fe40000201400 */
[C---:B------:R-:W-:Y:S02]  /*ba20*/  IADD3 R149, PT, PT, R234.reuse, -0x38, RZ ;  /* 0xffffffc8ea957810 */ /* 0x040fe40007ffe0ff */
[----:B------:R-:W-:Y:S01]  /*ba30*/  IADD3 R154, PT, PT, R234, -0x61, RZ ;  /* 0xffffff9fea9a7810 */ /* 0x000fe20007ffe0ff */
[CC--:B------:R-:W-:Y:S01]  /*ba40*/  FFMA.FTZ R47, -R0.reuse, R148.reuse, R47 ;  /* 0x00000094002f7223 */ /* 0x0c0fe2000001012f */
[----:B------:R-:W-:Y:S01]  /*ba50*/  I2FP.F32.S32 R153, R153 ;  /* 0x0000009900997245 */ /* 0x000fe20000201400 */
[C---:B------:R-:W-:Y:S01]  /*ba60*/  FFMA.FTZ R41, -R0.reuse, R148, R41 ;  /* 0x0000009400297223 */ /* 0x040fe20000010129 */
[----:B------:R-:W-:Y:S02]  /*ba70*/  I2FP.F32.S32 R150, R150 ;  /* 0x0000009600967245 */ /* 0x000fe40000201400 */
[----:B------:R-:W-:Y:S01]  /*ba80*/  IABS R149, R149 ;  /* 0x0000009500957213 */ /* 0x000fe20000000000 */
[-C--:B------:R-:W-:Y:S01]  /*ba90*/  FFMA.FTZ R40, -R0, R153.reuse, R40 ;  /* 0x0000009900287223 */ /* 0x080fe20000010128 */
[----:B------:R-:W-:Y:S01]  /*baa0*/  IADD3 R148, PT, PT, R234, -0x60, RZ ;  /* 0xffffffa0ea947810 */ /* 0x000fe20007ffe0ff */
[C---:B------:R-:W-:Y:S01]  /*bab0*/  FFMA.FTZ R46, -R0.reuse, R153, R46 ;  /* 0x00000099002e7223 */ /* 0x040fe2000001012e */
[----:B------:R-:W-:Y:S01]  /*bac0*/  IABS R154, R154 ;  /* 0x0000009a009a7213 */ /* 0x000fe20000000000 */
[CC--:B------:R-:W-:Y:S01]  /*bad0*/  FFMA.FTZ R45, -R0.reuse, R150.reuse, R45 ;  /* 0x00000096002d7223 */ /* 0x0c0fe2000001012d */
[----:B------:R-:W-:Y:S01]  /*bae0*/  I2FP.F32.S32 R149, R149 ;  /* 0x0000009500957245 */ /* 0x000fe20000201400 */
[C---:B------:R-:W-:Y:S01]  /*baf0*/  FFMA.FTZ R51, -R0.reuse, R150, R51 ;  /* 0x0000009600337223 */ /* 0x040fe20000010133 */
[----:B------:R-:W-:Y:S02]  /*bb00*/  IABS R153, R148 ;  /* 0x0000009400997213 */ /* 0x000fe40000000000 */
[----:B------:R-:W-:Y:S01]  /*bb10*/  I2FP.F32.S32 R150, R154 ;  /* 0x0000009a00967245 */ /* 0x000fe20000201400 */
[-C--:B------:R-:W-:Y:S01]  /*bb20*/  FFMA.FTZ R28, -R0, R149.reuse, R28 ;  /* 0x00000095001c7223 */ /* 0x080fe2000001011c */
[----:B------:R-:W-:Y:S01]  /*bb30*/  IADD3 R148, PT, PT, R234, -0x69, RZ ;  /* 0xffffff97ea947810 */ /* 0x000fe20007ffe0ff */
[C---:B------:R-:W-:Y:S01]  /*bb40*/  FFMA.FTZ R34, -R0.reuse, R149, R34 ;  /* 0x0000009500227223 */ /* 0x040fe20000010122 */
[----:B------:R-:W-:Y:S01]  /*bb50*/  I2FP.F32.S32 R153, R153 ;  /* 0x0000009900997245 */ /* 0x000fe20000201400 */
[-C--:B------:R-:W-:Y:S01]  /*bb60*/  FFMA.FTZ R49, -R0, R150.reuse, R49 ;  /* 0x0000009600317223 */ /* 0x080fe20000010131 */
[----:B------:R-:W-:Y:S01]  /*bb70*/  IADD3 R149, PT, PT, R234, -0x48, RZ ;  /* 0xffffffb8ea957810 */ /* 0x000fe20007ffe0ff */
[C---:B------:R-:W-:Y:S01]  /*bb80*/  FFMA.FTZ R55, -R0.reuse, R150, R55 ;  /* 0x0000009600377223 */ /* 0x040fe20000010137 */
[----:B------:R-:W-:Y:S01]  /*bb90*/  IABS R148, R148 ;  /* 0x0000009400947213 */ /* 0x000fe20000000000 */
[-C--:B------:R-:W-:Y:S01]  /*bba0*/  FFMA.FTZ R48, -R0, R153.reuse, R48 ;  /* 0x0000009900307223 */ /* 0x080fe20000010130 */
[----:B------:R-:W-:Y:S01]  /*bbb0*/  IADD3 R150, PT, PT, R234, -0x70, RZ ;  /* 0xffffff90ea967810 */ /* 0x000fe20007ffe0ff */
[----:B------:R-:W-:Y:S01]  /*bbc0*/  FFMA.FTZ R54, -R0, R153, R54 ;  /* 0x0000009900367223 */ /* 0x000fe20000010136 */
[C---:B------:R-:W-:Y:S02]  /*bbd0*/  IADD3 R154, PT, PT, R234.reuse, -0x71, RZ ;  /* 0xffffff8fea9a7810 */ /* 0x040fe40007ffe0ff */
[----:B------:R-:W-:Y:S02]  /*bbe0*/  IABS R149, R149 ;  /* 0x0000009500957213 */ /* 0x000fe40000000000 */
[----:B------:R-:W-:Y:S02]  /*bbf0*/  I2FP.F32.S32 R148, R148 ;  /* 0x0000009400947245 */ /* 0x000fe40000201400 */
[----:B------:R-:W-:Y:S02]  /*bc00*/  IABS R153, R150 ;  /* 0x0000009600997213 */ /* 0x000fe40000000000 */
[----:B------:R-:W-:Y:S01]  /*bc10*/  IADD3 R150, PT, PT, R234, -0x79, RZ ;  /* 0xffffff87ea967810 */ /* 0x000fe20007ffe0ff */
[C---:B------:R-:W-:Y:S01]  /*bc20*/  FFMA.FTZ R59, -R0.reuse, R148, R59 ;  /* 0x00000094003b7223 */ /* 0x040fe2000001013b */
[----:B------:R-:W-:Y:S01]  /*bc30*/  IABS R154, R154 ;  /* 0x0000009a009a7213 */ /* 0x000fe20000000000 */
[C---:B------:R-:W-:Y:S01]  /*bc40*/  FFMA.FTZ R53, -R0.reuse, R148, R53 ;  /* 0x0000009400357223 */ /* 0x040fe20000010135 */
[----:B------:R-:W-:Y:S02]  /*bc50*/  I2FP.F32.S32 R149, R149 ;  /* 0x0000009500957245 */ /* 0x000fe40000201400 */
        /* <DEDUP_REMOVED lines=10> */
[CC--:B------:R-:W-:Y:S01]  /*bd00*/  FFMA.FTZ R61, -R0.reuse, R150.reuse, R61 ;  /* 0x00000096003d7223 */ /* 0x0c0fe2000001013d */
[----:B------:R-:W-:Y:S01]  /*bd10*/  IABS R149, R149 ;  /* 0x0000009500957213 */ /* 0x000fe20000000000 */
[C---:B------:R-:W-:Y:S01]  /*bd20*/  FFMA.FTZ R67, -R0.reuse, R150, R67 ;  /* 0x0000009600437223 */ /* 0x040fe20000010143 */
[----:B------:R-:W-:Y:S02]  /*bd30*/  I2FP.F32.S32 R150, R154 ;  /* 0x0000009a00967245 */ /* 0x000fe40000201400 */
[----:B------:R-:W-:Y:S02]  /*bd40*/  I2FP.F32.S32 R149, R149 ;  /* 0x0000009500957245 */ /* 0x000fe40000201400 */
[----:B------:R-:W-:Y:S01]  /*bd50*/  I2FP.F32.S32 R153, R153 ;  /* 0x0000009900997245 */ /* 0x000fe20000201400 */
[CC--:B------:R-:W-:Y:S01]  /*bd60*/  FFMA.FTZ R65, -R0.reuse, R150.reuse, R65 ;  /* 0x0000009600417223 */ /* 0x0c0fe20000010141 */
[C---:B------:R-:W-:Y:S01]  /*bd70*/  FFMA.FTZ R71, -R0.reuse, R150, R71 ;  /* 0x0000009600477223 */ /* 0x040fe20000010147 */
[CC--:B------:R-:W-:Y:S01]  /*bd80*/  FFMA.FTZ R44, -R0.reuse, R149.reuse, R44 ;  /* 0x00000095002c7223 */ /* 0x0c0fe2000001012c */
[----:B------:R-:W2:Y:S01]  /*bd90*/  LD.E R150, desc[UR4][R2.64+0xdc] ;  /* 0x0000dc0402967980 */ /* 0x000ea2000c101900 */
[----:B------:R-:W-:Y:S01]  /*bda0*/  FFMA.FTZ R50, -R0, R149, R50 ;  /* 0x0000009500327223 */ /* 0x000fe20000010132 */
[----:B------:R-:W-:Y:S01]  /*bdb0*/  IADD3 R149, PT, PT, R234, -0x68, RZ ;  /* 0xffffff98ea957810 */ /* 0x000fe20007ffe0ff */
[-C--:B------:R-:W-:Y:S01]  /*bdc0*/  FFMA.FTZ R56, -R0, R153.reuse, R56 ;  /* 0x0000009900387223 */ /* 0x080fe20000010138 */
[----:B------:R-:W-:Y:S01]  /*bdd0*/  IADD3 R148, PT, PT, R234, -0x80, RZ ;  /* 0xffffff80ea947810 */ /* 0x000fe20007ffe0ff */
[----:B------:R-:W-:Y:S01]  /*bde0*/  FFMA.FTZ R62, -R0, R153, R62 ;  /* 0x00000099003e7223 */ /* 0x000fe2000001013e */
[----:B------:R-:W-:Y:S02]  /*bdf0*/  IABS R149, R149 ;  /* 0x0000009500957213 */ /* 0x000fe40000000000 */
[----:B------:R-:W-:Y:S02]  /*be00*/  IABS R153, R148 ;  /* 0x0000009400997213 */ /* 0x000fe40000000000 */
[----:B------:R-:W-:Y:S02]  /*be10*/  I2FP.F32.S32 R149, R149 ;  /* 0x0000009500957245 */ /* 0x000fe40000201400 */
[C---:B------:R-:W-:Y:S02]  /*be20*/  IADD3 R148, PT, PT, R234.reuse, -0x89, RZ ;  /* 0xffffff77ea947810 */ /* 0x040fe40007ffe0ff */
[----:B------:R-:W-:Y:S01]  /*be30*/  IADD3 R154, PT, PT, R234, -0x91, RZ ;  /* 0xffffff6fea9a7810 */ /* 0x000fe20007ffe0ff */
[CC--:B------:R-:W-:Y:S01]  /*be40*/  FFMA.FTZ R52, -R0.reuse, R149.reuse, R52 ;  /* 0x0000009500347223 */ /* 0x0c0fe20000010134 */
[----:B------:R-:W-:Y:S01]  /*be50*/  FFMA.FTZ R58, -R0, R149, R58 ;  /* 0x00000095003a7223 */ /* 0x000fe2000001013a */
[----:B------:R-:W-:Y:S02]  /*be60*/  IADD3 R149, PT, PT, R234, -0x78, RZ ;  /* 0xffffff88ea957810 */ /* 0x000fe40007ffe0ff */
[----:B------:R-:W-:Y:S02]  /*be70*/  IABS R148, R148 ;  /* 0x0000009400947213 */ /* 0x000fe40000000000 */
[----:B------:R-:W-:Y:S02]  /*be80*/  IABS R149, R149 ;  /* 0x0000009500957213 */ /* 0x000fe40000000000 */
[----:B------:R-:W-:Y:S02]  /*be90*/  I2FP.F32.S32 R148, R148 ;  /* 0x0000009400947245 */ /* 0x000fe40000201400 */
[----:B------:R-:W-:Y:S02]  /*bea0*/  I2FP.F32.S32 R149, R149 ;  /* 0x0000009500957245 */ /* 0x000fe40000201400 */
[----:B------:R-:W-:Y:S01]  /*beb0*/  I2FP.F32.S32 R153, R153 ;  /* 0x0000009900997245 */ /* 0x000fe20000201400 */
[C---:B------:R-:W-:Y:S01]  /*bec0*/  FFMA.FTZ R69, -R0.reuse, R148, R69 ;  /* 0x0000009400457223 */ /* 0x040fe20000010145 */
[----:B------:R-:W-:Y:S01]  /*bed0*/  IABS R154, R154 ;  /* 0x0000009a009a7213 */ /* 0x000fe20000000000 */
[CC--:B------:R-:W-:Y:S01]  /*bee0*/  FFMA.FTZ R60, -R0.reuse, R149.reuse, R60 ;  /* 0x00000095003c7223 */ /* 0x0c0fe2000001013c */
[----:B------:R-:W-:Y:S01]  /*bef0*/  FFMA.FTZ R66, -R0, R149, R66 ;  /* 0x0000009500427223 */ /* 0x000fe20000010142 */
[----:B------:R-:W-:Y:S01]  /*bf00*/  IADD3 R149, PT, PT, R234, -0x88, RZ ;  /* 0xffffff78ea957810 */ /* 0x000fe20007ffe0ff */
[C---:B------:R-:W-:Y:S01]  /*bf10*/  FFMA.FTZ R75, -R0.reuse, R148, R75 ;  /* 0x00000094004b7223 */ /* 0x040fe2000001014b */
[----:B------:R-:W-:Y:S01]  /*bf20*/  I2FP.F32.S32 R148, R154 ;  /* 0x0000009a00947245 */ /* 0x000fe20000201400 */
[C---:B------:R-:W-:Y:S01]  /*bf30*/  FFMA.FTZ R64, -R0.reuse, R153, R64 ;  /* 0x0000009900407223 */ /* 0x040fe20000010140 */
[----:B------:R-:W-:Y:S01]  /*bf40*/  IABS R149, R149 ;  /* 0x0000009500957213 */ /* 0x000fe20000000000 */
[C---:B------:R-:W-:Y:S01]  /*bf50*/  FFMA.FTZ R70, -R0.reuse, R153, R70 ;  /* 0x0000009900467223 */ /* 0x040fe20000010146 */
[----:B------:R-:W-:Y:S01]  /*bf60*/  IABS R155, R155 ;  /* 0x0000009b009b7213 */ /* 0x000fe20000000000 */
[CC--:B------:R-:W-:Y:S01]  /*bf70*/  FFMA.FTZ R73, -R0.reuse, R148.reuse, R73 ;  /* 0x0000009400497223 */ /* 0x0c0fe20000010149 */
[----:B------:R-:W-:Y:S01]  /*bf80*/  I2FP.F32.S32 R149, R149 ;  /* 0x0000009500957245 */ /* 0x000fe20000201400 */
[----:B------:R-:W-:Y:S01]  /*bf90*/  FFMA.FTZ R79, -R0, R148, R79 ;  /* 0x00000094004f7223 */ /* 0x000fe2000001014f */
[----:B------:R-:W-:Y:S02]  /*bfa0*/  IADD3 R153, PT, PT, R234, -0x98, RZ ;  /* 0xffffff68ea997810 */ /* 0x000fe40007ffe0ff */
[----:B------:R-:W-:Y:S01]  /*bfb0*/  I2FP.F32.S32 R155, R155 ;  /* 0x0000009b009b7245 */ /* 0x000fe20000201400 */
[CC--:B------:R-:W-:Y:S01]  /*bfc0*/  FFMA.FTZ R68, -R0.reuse, R149.reuse, R68 ;  /* 0x0000009500447223 */ /* 0x0c0fe20000010144 */
[----:B------:R-:W-:Y:S01]  /*bfd0*/  FFMA.FTZ R74, -R0, R149, R74 ;  /* 0x00000095004a7223 */ /* 0x000fe2000001014a */
[----:B------:R-:W-:Y:S02]  /*bfe0*/  IADD3 R149, PT, PT, R234, -0x99, RZ ;  /* 0xffffff67ea957810 */ /* 0x000fe40007ffe0ff */
[----:B------:R-:W-:Y:S01]  /*bff0*/  IABS R153, R153 ;  /* 0x0000009900997213 */ /* 0x000fe20000000000 */
[C---:B------:R-:W-:Y:S01]  /*c000*/  FFMA.FTZ R72, -R0.reuse, R155, R72 ;  /* 0x0000009b00487223 */ /* 0x040fe20000010148 */
[----:B------:R-:W-:Y:S01]  /*c010*/  IABS R149, R149 ;  /* 0x0000009500957213 */ /* 0x000fe20000000000 */
[----:B------:R-:W-:Y:S01]  /*c020*/  FFMA.FTZ R78, -R0, R155, R78 ;  /* 0x0000009b004e7223 */ /* 0x000fe2000001014e */
[C---:B------:R-:W-:Y:S02]  /*c030*/  IADD3 R148, PT, PT, R234.reuse, -0xa0, RZ ;  /* 0xffffff60ea947810 */ /* 0x040fe40007ffe0ff */
[----:B------:R-:W-:Y:S02]  /*c040*/  I2FP.F32.S32 R154, R149 ;  /* 0x00000095009a7245 */ /* 0x000fe40000201400 */
[----:B------:R-:W-:Y:S02]  /*c050*/  IADD3 R149, PT, PT, R234, -0xa1, RZ ;  /* 0xffffff5fea957810 */ /* 0x000fe40007ffe0ff */
[----:B------:R-:W-:Y:S01]  /*c060*/  I2FP.F32.S32 R153, R153 ;  /* 0x0000009900997245 */ /* 0x000fe20000201400 */
[C---:B------:R-:W-:Y:S01]  /*c070*/  FFMA.FTZ R77, -R0.reuse, R154, R77 ;  /* 0x0000009a004d7223 */ /* 0x040fe2000001014d */
[----:B------:R-:W-:Y:S01]  /*c080*/  IABS R155, R148 ;  /* 0x00000094009b7213 */ /* 0x000fe20000000000 */
[C---:B------:R-:W-:Y:S01]  /*c090*/  FFMA.FTZ R83, -R0.reuse, R154, R83 ;  /* 0x0000009a00537223 */ /* 0x040fe20000010153 */
[----:B------:R-:W-:Y:S01]  /*c0a0*/  IABS R148, R149 ;  /* 0x0000009500947213 */ /* 0x000fe20000000000 */
[-C--:B------:R-:W-:Y:S01]  /*c0b0*/  FFMA.FTZ R76, -R0, R153.reuse, R76 ;  /* 0x00000099004c7223 */ /* 0x080fe2000001014c */
[----:B------:R-:W-:Y:S01]  /*c0c0*/  IADD3 R149, PT, PT, R234, -0xa9, RZ ;  /* 0xffffff57ea957810 */ /* 0x000fe20007ffe0ff */
[----:B------:R-:W-:Y:S01]  /*c0d0*/  FFMA.FTZ R82, -R0, R153, R82 ;  /* 0x0000009900527223 */ /* 0x000fe20000010152 */
[----:B------:R-:W-:Y:S02]  /*c0e0*/  I2FP.F32.S32 R148, R148 ;  /* 0x0000009400947245 */ /* 0x000fe40000201400 */
[----:B------:R-:W-:Y:S02]  /*c0f0*/  IADD3 R153, PT, PT, R234, -0xa8, RZ ;  /* 0xffffff58ea997810 */ /* 0x000fe40007ffe0ff */
        /* <DEDUP_REMOVED lines=8> */
[----:B------:R-:W-:Y:S01]  /*c180*/  FFMA.FTZ R80, -R0, R155, R80 ;  /* 0x0000009b00507223 */ /* 0x000fe20000010150 */
[----:B------:R-:W-:Y:S01]  /*c190*/  IADD3 R149, PT, PT, R234, -0xb1, RZ ;  /* 0xffffff4fea957810 */ /* 0x000fe20007ffe0ff */
[CC--:B------:R-:W-:Y:S01]  /*c1a0*/  FFMA.FTZ R85, -R0.reuse, R154.reuse, R85 ;  /* 0x0000009a00557223 */ /* 0x0c0fe20000010155 */
[----:B------:R-:W-:Y:S01]  /*c1b0*/  I2FP.F32.S32 R153, R153 ;  /* 0x0000009900997245 */ /* 0x000fe20000201400 */
[C---:B------:R-:W-:Y:S01]  /*c1c0*/  FFMA.FTZ R91, -R0.reuse, R154, R91 ;  /* 0x0000009a005b7223 */ /* 0x040fe2000001015b */
[----:B------:R-:W-:Y:S02]  /*c1d0*/  IABS R155, R148 ;  /* 0x00000094009b7213 */ /* 0x000fe40000000000 */
[----:B------:R-:W-:Y:S01]  /*c1e0*/  IABS R148, R149 ;  /* 0x0000009500947213 */ /* 0x000fe20000000000 */
[CC--:B------:R-:W-:Y:S01]  /*c1f0*/  FFMA.FTZ R90, -R0.reuse, R153.reuse, R90 ;  /* 0x00000099005a7223 */ /* 0x0c0fe2000001015a */
[----:B------:R-:W-:Y:S01]  /*c200*/  FFMA.FTZ R84, -R0, R153, R84 ;  /* 0x0000009900547223 */ /* 0x000fe20000010154 */
[C---:B------:R-:W-:Y:S02]  /*c210*/  IADD3 R149, PT, PT, R234.reuse, -0xb9, RZ ;  /* 0xffffff47ea957810 */ /* 0x040fe40007ffe0ff */
[----:B------:R-:W-:Y:S02]  /*c220*/  IADD3 R153, PT, PT, R234, -0xb8, RZ ;  /* 0xffffff48ea997810 */ /* 0x000fe40007ffe0ff */
[----:B------:R-:W-:Y:S02]  /*c230*/  I2FP.F32.S32 R148, R148 ;  /* 0x0000009400947245 */ /* 0x000fe40000201400 */
[----:B------:R-:W-:Y:S02]  /*c240*/  IABS R149, R149 ;  /* 0x0000009500957213 */ /* 0x000fe40000000000 */
[----:B------:R-:W-:Y:S01]  /*c250*/  IABS R153, R153 ;  /* 0x0000009900997213 */ /* 0x000fe20000000000 */
[CC--:B------:R-:W-:Y:S01]  /*c260*/  FFMA.FTZ R89, -R0.reuse, R148.reuse, R89 ;  /* 0x0000009400597223 */ /* 0x0c0fe20000010159 */
[----:B------:R-:W-:Y:S01]  /*c270*/  I2FP.F32.S32 R155, R155 ;  /* 0x0000009b009b7245 */ /* 0x000fe20000201400 */
[----:B------:R-:W-:Y:S01]  /*c280*/  FFMA.FTZ R95, -R0, R148, R95 ;  /* 0x00000094005f7223 */ /* 0x000fe2000001015f */
[----:B------:R-:W-:Y:S02]  /*c290*/  I2FP.F32.S32 R154, R149 ;  /* 0x00000095009a7245 */ /* 0x000fe40000201400 */
[----:B------:R-:W-:Y:S01]  /*c2a0*/  IADD3 R148, PT, PT, R234, -0xc0, RZ ;  /* 0xffffff40ea947810 */ /* 0x000fe20007ffe0ff */
[C---:B------:R-:W-:Y:S01]  /*c2b0*/  FFMA.FTZ R88, -R0.reuse, R155, R88 ;  /* 0x0000009b00587223 */ /* 0x040fe20000010158 */
[----:B------:R-:W-:Y:S01]  /*c2c0*/  I2FP.F32.S32 R153, R153 ;  /* 0x0000009900997245 */ /* 0x000fe20000201400 */
[----:B------:R-:W-:Y:S01]  /*c2d0*/  FFMA.FTZ R94, -R0, R155, R94 ;  /* 0x0000009b005e7223 */ /* 0x000fe2000001015e */
[----:B------:R-:W-:Y:S01]  /*c2e0*/  IADD3 R149, PT, PT, R234, -0xc1, RZ ;  /* 0xffffff3fea957810 */ /* 0x000fe20007ffe0ff */
[C---:B------:R-:W-:Y:S01]  /*c2f0*/  FFMA.FTZ R99, -R0.reuse, R154, R99 ;  /* 0x0000009a00637223 */ /* 0x040fe20000010163 */
[----:B------:R-:W-:Y:S01]  /*c300*/  IABS R155, R148 ;  /* 0x00000094009b7213 */ /* 0x000fe20000000000 */
[C---:B------:R-:W-:Y:S01]  /*c310*/  FFMA.FTZ R98, -R0.reuse, R153, R98 ;  /* 0x0000009900627223 */ /* 0x040fe20000010162 */
[----:B------:R-:W-:Y:S01]  /*c320*/  IABS R148, R149 ;  /* 0x0000009500947213 */ /* 0x000fe20000000000 */
[----:B------:R-:W-:Y:S01]  /*c330*/  FFMA.FTZ R92, -R0, R153, R92 ;  /* 0x00000099005c7223 */ /* 0x000fe2000001015c */
[----:B------:R-:W-:Y:S01]  /*c340*/  IADD3 R149, PT, PT, R234, -0xc9, RZ ;  /* 0xffffff37ea957810 */ /* 0x000fe20007ffe0ff */
[----:B------:R-:W-:Y:S01]  /*c350*/  FFMA.FTZ R93, -R0, R154, R93 ;  /* 0x0000009a005d7223 */ /* 0x000fe2000001015d */
[----:B------:R-:W-:Y:S02]  /*c360*/  IADD3 R153, PT, PT, R234, -0xc8, RZ ;  /* 0xffffff38ea997810 */ /* 0x000fe40007ffe0ff */
[----:B------:R-:W-:Y:S02]  /*c370*/  I2FP.F32.S32 R148, R148 ;  /* 0x0000009400947245 */ /* 0x000fe40000201400 */
[----:B------:R-:W-:Y:S02]  /*c380*/  IABS R149, R149 ;  /* 0x0000009500957213 */ /* 0x000fe40000000000 */
[----:B------:R-:W-:Y:S01]  /*c390*/  IABS R153, R153 ;  /* 0x0000009900997213 */ /* 0x000fe20000000000 */
[CC--:B------:R-:W-:Y:S01]  /*c3a0*/  FFMA.FTZ R97, -R0.reuse, R148.reuse, R97 ;  /* 0x0000009400617223 */ /* 0x0c0fe20000010161 */
[----:B------:R-:W-:Y:S01]  /*c3b0*/  I2FP.F32.S32 R155, R155 ;  /* 0x0000009b009b7245 */ /* 0x000fe20000201400 */
[C---:B------:R-:W-:Y:S01]  /*c3c0*/  FFMA.FTZ R103, -R0.reuse, R148, R103 ;  /* 0x0000009400677223 */ /* 0x040fe20000010167 */
[----:B------:R-:W-:Y:S02]  /*c3d0*/  I2FP.F32.S32 R154, R149 ;  /* 0x00000095009a7245 */ /* 0x000fe40000201400 */
[----:B------:R-:W-:Y:S01]  /*c3e0*/  I2FP.F32.S32 R153, R153 ;  /* 0x0000009900997245 */ /* 0x000fe20000201400 */
[-C--:B------:R-:W-:Y:S01]  /*c3f0*/  FFMA.FTZ R96, -R0, R155.reuse, R96 ;  /* 0x0000009b00607223 */ /* 0x080fe20000010160 */
[----:B------:R-:W-:Y:S01]  /*c400*/  IADD3 R148, PT, PT, R234, -0xd0, RZ ;  /* 0xffffff30ea947810 */ /* 0x000fe20007ffe0ff */
[----:B------:R-:W-:Y:S01]  /*c410*/  FFMA.FTZ R102, -R0, R155, R102 ;  /* 0x0000009b00667223 */ /* 0x000fe20000010166 */
[----:B------:R-:W-:Y:S01]  /*c420*/  IADD3 R149, PT, PT, R234, -0xd1, RZ ;  /* 0xffffff2fea957810 */ /* 0x000fe20007ffe0ff */
[CC--:B------:R-:W-:Y:S01]  /*c430*/  FFMA.FTZ R100, -R0.reuse, R153.reuse, R100 ;  /* 0x0000009900647223 */ /* 0x0c0fe20000010164 */
[----:B------:R-:W-:Y:S01]  /*c440*/  IABS R155, R148 ;  /* 0x00000094009b7213 */ /* 0x000fe20000000000 */
[C---:B------:R-:W-:Y:S01]  /*c450*/  FFMA.FTZ R106, -R0.reuse, R153, R106 ;  /* 0x00000099006a7223 */ /* 0x040fe2000001016a */
[----:B------:R-:W-:Y:S01]  /*c460*/  IABS R148, R149 ;  /* 0x0000009500947213 */ /* 0x000fe20000000000 */
[-C--:B------:R-:W-:Y:S01]  /*c470*/  FFMA.FTZ R101, -R0, R154.reuse, R101 ;  /* 0x0000009a00657223 */ /* 0x080fe20000010165 */
        /* <DEDUP_REMOVED lines=10> */
[----:B------:R-:W-:Y:S01]  /*c520*/  FMNMX3.FTZ R149, R151, R6, R7, !PT ;  /* 0x0000000697957276 */ /* 0x000fe20007810007 */
[-C--:B------:R-:W-:Y:S01]  /*c530*/  FFMA.FTZ R108, -R0, R153.reuse, R108 ;  /* 0x00000099006c7223 */ /* 0x080fe2000001016c */
[----:B------:R-:W-:Y:S01]  /*c540*/  FMNMX3.FTZ R154, R152, R4, R5, !PT ;  /* 0x00000004989a7276 */ /* 0x000fe20007810005 */
[C---:B------:R-:W-:Y:S01]  /*c550*/  FFMA.FTZ R114, -R0.reuse, R153, R114 ;  /* 0x0000009900727223 */ /* 0x040fe20000010172 */
[----:B------:R-:W-:Y:S01]  /*c560*/  FMNMX3.FTZ R153, R149, R10, R11, !PT ;  /* 0x0000000a95997276 */ /* 0x000fe2000781000b */
[----:B------:R-:W-:Y:S01]  /*c570*/  FFMA.FTZ R109, -R0, R148, R109 ;  /* 0x00000094006d7223 */ /* 0x000fe2000001016d */
[----:B------:R-:W-:Y:S01]  /*c580*/  FMNMX3.FTZ R154, R154, R8, R9, !PT ;  /* 0x000000089a9a7276 */ /* 0x000fe20007810009 */
[----:B------:R-:W-:Y:S01]  /*c590*/  FFMA.FTZ R115, -R0, R148, R115 ;  /* 0x0000009400737223 */ /* 0x000fe20000010173 */
        /* <DEDUP_REMOVED lines=19> */
[----:B------:R-:W-:Y:S02]  /*c6d0*/  I2FP.F32.S32 R155, R155 ;  /* 0x0000009b009b7245 */ /* 0x000fe40000201400 */
[----:B------:R-:W-:Y:S02]  /*c6e0*/  FMNMX3.FTZ R154, R154, R48, R49, !PT ;  /* 0x000000309a9a7276 */ /* 0x000fe40007810031 */
[----:B------:R-:W-:Y:S01]  /*c6f0*/  FMNMX3.FTZ R153, R153, R54, R55, !PT ;  /* 0x0000003699997276 */ /* 0x000fe20007810037 */
[CC--:B------:R-:W-:Y:S01]  /*c700*/  FFMA.FTZ R104, -R0.reuse, R155.reuse, R104 ;  /* 0x0000009b00687223 */ /* 0x0c0fe20000010168 */
[----:B------:R-:W-:Y:S01]  /*c710*/  FFMA.FTZ R110, -R0, R155, R110 ;  /* 0x0000009b006e7223 */ /* 0x000fe2000001016e */
[----:B------:R-:W-:Y:S02]  /*c720*/  FMNMX3.FTZ R154, R154, R52, R53, !PT ;  /* 0x000000349a9a7276 */ /* 0x000fe40007810035 */
[C---:B------:R-:W-:Y:S02]  /*c730*/  IADD3 R155, PT, PT, R234.reuse, -0xe1, RZ ;  /* 0xffffff1fea9b7810 */ /* 0x040fe40007ffe0ff */
[----:B------:R-:W-:Y:S02]  /*c740*/  IADD3 R149, PT, PT, R234, -0xe0, RZ ;  /* 0xffffff20ea957810 */ /* 0x000fe40007ffe0ff */
[----:B------:R-:W-:Y:S02]  /*c750*/  FMNMX3.FTZ R153, R153, R58, R59, !PT ;  /* 0x0000003a99997276 */ /* 0x000fe4000781003b */
[----:B------:R-:W-:Y:S02]  /*c760*/  FMNMX3.FTZ R154, R154, R56, R57, !PT ;  /* 0x000000389a9a7276 */ /* 0x000fe40007810039 */
[----:B------:R-:W-:Y:S02]  /*c770*/  IABS R155, R155 ;  /* 0x0000009b009b7213 */ /* 0x000fe40000000000 */
[----:B------:R-:W-:Y:S02]  /*c780*/  IABS R149, R149 ;  /* 0x0000009500957213 */ /* 0x000fe40000000000 */
[----:B------:R-:W-:Y:S02]  /*c790*/  FMNMX3.FTZ R153, R153, R62, R63, !PT ;  /* 0x0000003e99997276 */ /* 0x000fe4000781003f */
[----:B------:R-:W-:Y:S02]  /*c7a0*/  FMNMX3.FTZ R154, R154, R60, R61, !PT ;  /* 0x0000003c9a9a7276 */ /* 0x000fe4000781003d */
[----:B------:R-:W-:Y:S02]  /*c7b0*/  I2FP.F32.S32 R148, R155 ;  /* 0x0000009b00947245 */ /* 0x000fe40000201400 */
[----:B------:R-:W-:Y:S02]  /*c7c0*/  I2FP.F32.S32 R149, R149 ;  /* 0x0000009500957245 */ /* 0x000fe40000201400 */
[----:B------:R-:W-:Y:S01]  /*c7d0*/  IADD3 R155, PT, PT, R234, -0xe9, RZ ;  /* 0xffffff17ea9b7810 */ /* 0x000fe20007ffe0ff */
[C---:B------:R-:W-:Y:S01]  /*c7e0*/  FFMA.FTZ R113, -R0.reuse, R148, R113 ;  /* 0x0000009400717223 */ /* 0x040fe20000010171 */
[----:B------:R-:W-:Y:S01]  /*c7f0*/  FMNMX3.FTZ R153, R153, R66, R67, !PT ;  /* 0x0000004299997276 */ /* 0x000fe20007810043 */
[-C--:B------:R-:W-:Y:S01]  /*c800*/  FFMA.FTZ R112, -R0, R149.reuse, R112 ;  /* 0x0000009500707223 */ /* 0x080fe20000010170 */
[----:B------:R-:W-:Y:S01]  /*c810*/  FMNMX3.FTZ R154, R154, R64, R65, !PT ;  /* 0x000000409a9a7276 */ /* 0x000fe20007810041 */
[C---:B------:R-:W-:Y:S01]  /*c820*/  FFMA.FTZ R118, -R0.reuse, R149, R118 ;  /* 0x0000009500767223 */ /* 0x040fe20000010176 */
[----:B------:R-:W-:Y:S01]  /*c830*/  IABS R155, R155 ;  /* 0x0000009b009b7213 */ /* 0x000fe20000000000 */
[----:B------:R-:W-:Y:S01]  /*c840*/  FFMA.FTZ R119, -R0, R148, R119 ;  /* 0x0000009400777223 */ /* 0x000fe20000010177 */
[----:B------:R-:W-:Y:S02]  /*c850*/  FMNMX3.FTZ R153, R153, R70, R71, !PT ;  /* 0x0000004699997276 */ /* 0x000fe40007810047 */
[----:B------:R-:W-:Y:S02]  /*c860*/  FMNMX3.FTZ R154, R154, R68, R69, !PT ;  /* 0x000000449a9a7276 */ /* 0x000fe40007810045 */
[C---:B------:R-:W-:Y:S02]  /*c870*/  IADD3 R149, PT, PT, R234.reuse, -0xe8, RZ ;  /* 0xffffff18ea957810 */ /* 0x040fe40007ffe0ff */
[----:B------:R-:W-:Y:S02]  /*c880*/  I2FP.F32.S32 R148, R155 ;  /* 0x0000009b00947245 */ /* 0x000fe40000201400 */
[----:B------:R-:W-:Y:S02]  /*c890*/  FMNMX3.FTZ R153, R153, R74, R75, !PT ;  /* 0x0000004a99997276 */ /* 0x000fe4000781004b */
[----:B------:R-:W-:Y:S01]  /*c8a0*/  IADD3 R155, PT, PT, R234, -0xf1, RZ ;  /* 0xffffff0fea9b7810 */ /* 0x000fe20007ffe0ff */
[----:B------:R-:W-:Y:S01]  /*c8b0*/  FFMA.FTZ R117, -R0, R148, R117 ;  /* 0x0000009400757223 */ /* 0x000fe20000010175 */
[----:B------:R-:W-:Y:S01]  /*c8c0*/  FMNMX3.FTZ R154, R154, R72, R73, !PT ;  /* 0x000000489a9a7276 */ /* 0x000fe20007810049 */
[----:B------:R-:W-:Y:S01]  /*c8d0*/  FFMA.FTZ R123, -R0, R148, R123 ;  /* 0x00000094007b7223 */ /* 0x000fe2000001017b */
[----:B------:R-:W-:Y:S02]  /*c8e0*/  IABS R149, R149 ;  /* 0x0000009500957213 */ /* 0x000fe40000000000 */
[----:B------:R-:W-:Y:S02]  /*c8f0*/  IABS R155, R155 ;  /* 0x0000009b009b7213 */ /* 0x000fe40000000000 */
[----:B------:R-:W-:Y:S02]  /*c900*/  FMNMX3.FTZ R153, R153, R78, R79, !PT ;  /* 0x0000004e99997276 */ /* 0x000fe4000781004f */
[----:B------:R-:W-:Y:S02]  /*c910*/  FMNMX3.FTZ R154, R154, R76, R77, !PT ;  /* 0x0000004c9a9a7276 */ /* 0x000fe4000781004d */
[----:B------:R-:W-:Y:S02]  /*c920*/  I2FP.F32.S32 R149, R149 ;  /* 0x0000009500957245 */ /* 0x000fe40000201400 */
[----:B------:R-:W-:Y:S02]  /*c930*/  I2FP.F32.S32 R148, R155 ;  /* 0x0000009b00947245 */ /* 0x000fe40000201400 */
[----:B------:R-:W-:Y:S01]  /*c940*/  FMNMX3.FTZ R153, R153, R82, R83, !PT ;  /* 0x0000005299997276 */ /* 0x000fe20007810053 */
[-C--:B------:R-:W-:Y:S01]  /*c950*/  FFMA.FTZ R116, -R0, R149.reuse, R116 ;  /* 0x0000009500747223 */ /* 0x080fe20000010174 */
[----:B------:R-:W-:Y:S01]  /*c960*/  FMNMX3.FTZ R155, R154, R80, R81, !PT ;  /* 0x000000509a9b7276 */ /* 0x000fe20007810051 */
[----:B------:R-:W-:Y:S01]  /*c970*/  FFMA.FTZ R122, -R0, R149, R122 ;  /* 0x00000095007a7223 */ /* 0x000fe2000001017a */
[----:B------:R-:W-:Y:S01]  /*c980*/  IADD3 R149, PT, PT, R234, -0xf0, RZ ;  /* 0xffffff10ea957810 */ /* 0x000fe20007ffe0ff */
[C---:B------:R-:W-:Y:S01]  /*c990*/  FFMA.FTZ R121, -R0.reuse, R148, R121 ;  /* 0x0000009400797223 */ /* 0x040fe20000010179 */
[----:B------:R-:W-:Y:S01]  /*c9a0*/  FMNMX3.FTZ R153, R153, R86, R87, !PT ;  /* 0x0000005699997276 */ /* 0x000fe20007810057 */
[C---:B------:R-:W-:Y:S01]  /*c9b0*/  FFMA.FTZ R127, -R0.reuse, R148, R127 ;  /* 0x00000094007f7223 */ /* 0x040fe2000001017f */
[----:B------:R-:W-:Y:S02]  /*c9c0*/  FMNMX3.FTZ R155, R155, R84, R85, !PT ;  /* 0x000000549b9b7276 */ /* 0x000fe40007810055 */
[----:B------:R-:W-:Y:S02]  /*c9d0*/  IABS R149, R149 ;  /* 0x0000009500957213 */ /* 0x000fe40000000000 */
        /* <DEDUP_REMOVED lines=8> */
[----:B------:R-:W-:Y:S02]  /*ca60*/  FMNMX3.FTZ R155, R155, R96, R97, !PT ;  /* 0x000000609b9b7276 */ /* 0x000fe40007810061 */
[C---:B------:R-:W-:Y:S02]  /*ca70*/  IADD3 R149, PT, PT, R234.reuse, -0xf8, RZ ;  /* 0xffffff08ea957810 */ /* 0x040fe40007ffe0ff */
[----:B------:R-:W-:Y:S02]  /*ca80*/  FMNMX3.FTZ R153, R153, R102, R103, !PT ;  /* 0x0000006699997276 */ /* 0x000fe40007810067 */
[----:B------:R-:W-:Y:S02]  /*ca90*/  FMNMX3.FTZ R155, R155, R100, R101, !PT ;  /* 0x000000649b9b7276 */ /* 0x000fe40007810065 */
[----:B------:R-:W-:Y:S02]  /*caa0*/  IABS R149, R149 ;  /* 0x0000009500957213 */ /* 0x000fe40000000000 */
[----:B------:R-:W-:Y:S02]  /*cab0*/  FMNMX3.FTZ R148, R153, R106, R107, !PT ;  /* 0x0000006a99947276 */ /* 0x000fe4000781006b */
[----:B------:R-:W-:Y:S02]  /*cac0*/  FMNMX3.FTZ R153, R155, R104, R105, !PT ;  /* 0x000000689b997276 */ /* 0x000fe40007810069 */
[----:B------:R-:W-:Y:S02]  /*cad0*/  I2FP.F32.S32 R149, R149 ;  /* 0x0000009500957245 */ /* 0x000fe40000201400 */
[----:B------:R-:W-:Y:S02]  /*cae0*/  IADD3 R154, PT, PT, R234, -0xf9, RZ ;  /* 0xffffff07ea9a7810 */ /* 0x000fe40007ffe0ff */
[----:B------:R-:W-:Y:S01]  /*caf0*/  FMNMX3.FTZ R153, R153, R108, R109, !PT ;  /* 0x0000006c99997276 */ /* 0x000fe2000781006d */
[-C--:B------:R-:W-:Y:S01]  /*cb00*/  FFMA.FTZ R124, -R0, R149.reuse, R124 ;  /* 0x00000095007c7223 */ /* 0x080fe2000001017c */
[----:B------:R-:W-:Y:S01]  /*cb10*/  FMNMX3.FTZ R148, R148, R110, R111, !PT ;  /* 0x0000006e94947276 */ /* 0x000fe2000781006f */
[----:B------:R-:W-:Y:S01]  /*cb20*/  FFMA.FTZ R130, -R0, R149, R130 ;  /* 0x0000009500827223 */ /* 0x000fe20000010182 */
[----:B------:R-:W-:Y:S02]  /*cb30*/  IABS R154, R154 ;  /* 0x0000009a009a7213 */ /* 0x000fe40000000000 */
[C---:B------:R-:W-:Y:S02]  /*cb40*/  IADD3 R156, PT, PT, R234.reuse, -0x101, RZ ;  /* 0xfffffeffea9c7810 */ /* 0x040fe40007ffe0ff */
[----:B------:R-:W-:Y:S02]  /*cb50*/  IADD3 R149, PT, PT, R234, -0x100, RZ ;  /* 0xffffff00ea957810 */ /* 0x000fe40007ffe0ff */
[----:B------:R-:W-:Y:S02]  /*cb60*/  FMNMX3.FTZ R148, R148, R114, R115, !PT ;  /* 0x0000007294947276 */ /* 0x000fe40007810073 */
[----:B------:R-:W-:Y:S02]  /*cb70*/  FMNMX3.FTZ R153, R153, R112, R113, !PT ;  /* 0x0000007099997276 */ /* 0x000fe40007810071 */
[----:B------:R-:W-:Y:S02]  /*cb80*/  I2FP.F32.S32 R154, R154 ;  /* 0x0000009a009a7245 */ /* 0x000fe40000201400 */
[----:B------:R-:W-:Y:S02]  /*cb90*/  IABS R156, R156 ;  /* 0x0000009c009c7213 */ /* 0x000fe40000000000 */
[----:B------:R-:W-:Y:S01]  /*cba0*/  IABS R149, R149 ;  /* 0x0000009500957213 */ /* 0x000fe20000000000 */
[C---:B------:R-:W-:Y:S01]  /*cbb0*/  FFMA.FTZ R125, -R0.reuse, R154, R125 ;  /* 0x0000009a007d7223 */ /* 0x040fe2000001017d */
[----:B------:R-:W-:Y:S01]  /*cbc0*/  FMNMX3.FTZ R153, R153, R116, R117, !PT ;  /* 0x0000007499997276 */ /* 0x000fe20007810075 */
[----:B------:R-:W-:Y:S01]  /*cbd0*/  FFMA.FTZ R131, -R0, R154, R131 ;  /* 0x0000009a00837223 */ /* 0x000fe20000010183 */
[----:B------:R-:W-:Y:S02]  /*cbe0*/  FMNMX3.FTZ R148, R148, R118, R119, !PT ;  /* 0x0000007694947276 */ /* 0x000fe40007810077 */
[----:B------:R-:W-:Y:S02]  /*cbf0*/  I2FP.F32.S32 R156, R156 ;  /* 0x0000009c009c7245 */ /* 0x000fe40000201400 */
[----:B------:R-:W-:Y:S02]  /*cc00*/  I2FP.F32.S32 R149, R149 ;  /* 0x0000009500957245 */ /* 0x000fe40000201400 */
        /* <DEDUP_REMOVED lines=8> */
[----:B------:R-:W-:Y:S01]  /*cc90*/  LOP3.LUT R217, R217, 0x120, R218, 0xf8, !PT ;  /* 0x00000120d9d97812 */ /* 0x000fe200078ef8da */
[----:B------:R-:W-:Y:S01]  /*cca0*/  SHFL.BFLY PT, R149, R156, 0x2, 0x1f ;  /* 0x0c401f009c957f89 */ /* 0x000fe200000e0000 */
[----:B------:R-:W-:Y:S02]  /*ccb0*/  IADD3 R236, PT, PT, R236, -0x100, RZ ;  /* 0xffffff00ecec7810 */ /* 0x000fe40007ffe0ff */
[----:B------:R-:W-:Y:S05]  /*ccc0*/  IADD3 R234, PT, PT, R234, 0x100, RZ ;  /* 0x00000100eaea7810 */ /* 0x000fea0007ffe0ff */
[----:B------:R-:W1:Y:S02]  /*ccd0*/  SHFL.BFLY PT, R148, R155, 0x2, 0x1f ;  /* 0x0c401f009b947f89 */ /* 0x000e6400000e0000 */
[----:B-1----:R-:W-:Y:S02]  /*cce0*/  FMNMX.FTZ R157, R155, R148, !PT ;  /* 0x000000949b9d7209 */ /* 0x002fe40007810000 */
[----:B------:R-:W-:Y:S04]  /*ccf0*/  FMNMX.FTZ R154, R156, R149, !PT ;  /* 0x000000959c9a7209 */ /* 0x000fe80007810000 */
[----:B------:R-:W1:Y:S08]  /*cd00*/  SHFL.BFLY PT, R148, R157, 0x1, 0x1f ;  /* 0x0c201f009d947f89 */ /* 0x000e7000000e0000 */
[----:B------:R-:W3:Y:S01]  /*cd10*/  SHFL.BFLY PT, R149, R154, 0x1, 0x1f ;  /* 0x0c201f009a957f89 */ /* 0x000ee200000e0000 */
[----:B-1----:R-:W-:Y:S02]  /*cd20*/  FMNMX.FTZ R148, R157, R148, !PT ;  /* 0x000000949d947209 */ /* 0x002fe40007810000 */
[----:B---3--:R-:W-:Y:S03]  /*cd30*/  FMNMX.FTZ R149, R154, R149, !PT ;  /* 0x000000959a957209 */ /* 0x008fe60007810000 */
[----:B--2---:R-:W-:Y:S01]  /*cd40*/  FMUL.FTZ R165, R150, R148 ;  /* 0x0000009496a57220 */ /* 0x004fe20000410000 */
[----:B------:R-:W-:Y:S01]  /*cd50*/  LEA R154, R217, R216, 0x1 ;  /* 0x000000d8d99a7211 */ /* 0x000fe200078e08ff */
[C---:B------:R-:W-:Y:S01]  /*cd60*/  FADD.FTZ R153, -R148.reuse, R151 ;  /* 0x0000009794997221 */ /* 0x040fe20000010100 */
[----:B------:R-:W-:Y:S01]  /*cd70*/  FSETP.NEU.FTZ.AND P1, PT, R148, -INF , PT ;  /* 0xff8000009400780b */ /* 0x000fe20003f3d000 */
[----:B------:R-:W-:Y:S02]  /*cd80*/  FADD.FTZ R155, -R149, R152 ;  /* 0x00000098959b7221 */ /* 0x000fe40000010100 */
[----:B------:R-:W1:Y:S01]  /*cd90*/  LDSM.16.MT88.4 R156, [R154+0x5000] ;  /* 0x005000009a9c783b */ /* 0x000e620000004200 */
[----:B------:R-:W-:Y:S01]  /*cda0*/  FSEL R165, R165, RZ, P1 ;  /* 0x000000ffa5a57208 */ /* 0x000fe20000800000 */
[C---:B------:R-:W-:Y:S01]  /*cdb0*/  FMUL.FTZ R152, R150.reuse, R155 ;  /* 0x0000009b96987220 */ /* 0x040fe20000410000 */
[C---:B------:R-:W-:Y:S01]  /*cdc0*/  FMUL.FTZ R155, R150.reuse, R149 ;  /* 0x00000095969b7220 */ /* 0x040fe20000410000 */
[----:B------:R-:W-:Y:S01]  /*cdd0*/  FSETP.NEU.FTZ.AND P1, PT, R149, -INF , PT ;  /* 0xff8000009500780b */ /* 0x000fe20003f3d000 */
[----:B------:R-:W-:Y:S01]  /*cde0*/  FMUL.FTZ R151, R150, R153 ;  /* 0x0000009996977220 */ /* 0x000fe20000410000 */
[-CC-:B------:R-:W-:Y:S01]  /*cdf0*/  FFMA.FTZ R167, R10, R150.reuse, -R165.reuse ;  /* 0x000000960aa77223 */ /* 0x180fe200000108a5 */
[-CC-:B------:R-:W-:Y:S01]  /*ce00*/  FFMA.FTZ R166, R11, R150.reuse, -R165.reuse ;  /* 0x000000960ba67223 */ /* 0x180fe200000108a5 */
[----:B------:R-:W2:Y:S01]  /*ce10*/  MUFU.EX2 R152, R152 ;  /* 0x0000009800987308 */ /* 0x000ea20000000800 */
[----:B------:R-:W-:Y:S01]  /*ce20*/  FSEL R155, R155, RZ, P1 ;  /* 0x000000ff9b9b7208 */ /* 0x000fe20000800000 */
[-CC-:B------:R-:W-:Y:S01]  /*ce30*/  FFMA.FTZ R174, R6, R150.reuse, -R165.reuse ;  /* 0x0000009606ae7223 */ /* 0x180fe200000108a5 */
[-C--:B------:R-:W-:Y:S07]  /*ce40*/  FFMA.FTZ R168, R7, R150.reuse, -R165 ;  /* 0x0000009607a87223 */ /* 0x080fee00000108a5 */
[----:B------:R-:W3:Y:S01]  /*ce50*/  MUFU.EX2 R151, R151 ;  /* 0x0000009700977308 */ /* 0x000ee20000000800 */
[----:B------:R-:W-:Y:S01]  /*ce60*/  IADD3 R153, PT, PT, R154, 0x5020, RZ ;  /* 0x000050209a997810 */ /* 0x000fe20007ffe0ff */
[-CC-:B------:R-:W-:Y:S01]  /*ce70*/  FFMA.FTZ R175, R4, R150.reuse, -R155.reuse ;  /* 0x0000009604af7223 */ /* 0x180fe2000001089b */
[----:B------:R-:W-:Y:S07]  /*ce80*/  IADD3 R4, PT, PT, R154, 0x5000, RZ ;  /* 0x000050009a047810 */ /* 0x000fee0007ffe0ff */
[----:B------:R-:W-:Y:S01]  /*ce90*/  MUFU.EX2 R174, R174 ;  /* 0x000000ae00ae7308 */ /* 0x000fe20000000800 */
[-CC-:B------:R-:W-:Y:S01]  /*cea0*/  FFMA.FTZ R169, R8, R150.reuse, -R155.reuse ;  /* 0x0000009608a97223 */ /* 0x180fe2000001089b */
[-CC-:B------:R-:W-:Y:S01]  /*ceb0*/  FFMA.FTZ R164, R9, R150.reuse, -R155.reuse ;  /* 0x0000009609a47223 */ /* 0x180fe2000001089b */
[----:B------:R-:W-:Y:S01]  /*cec0*/  FFMA.FTZ R170, R5, R150, -R155 ;  /* 0x0000009605aa7223 */ /* 0x000fe2000001089b */
[----:B------:R-:W-:Y:S06]  /*ced0*/  @P0 IADD3 R153, PT, PT, R4, -0x20, RZ ;  /* 0xffffffe004990810 */ /* 0x000fec0007ffe0ff */
[----:B------:R-:W4:Y:S01]  /*cee0*/  MUFU.EX2 R168, R168 ;  /* 0x000000a800a87308 */ /* 0x000f220000000800 */
[C---:B--2---:R-:W-:Y:S01]  /*cef0*/  FMUL.FTZ R4, R152.reuse, R144 ;  /* 0x0000009098047220 */ /* 0x044fe20000410000 */
[C---:B------:R-:W-:Y:S01]  /*cf00*/  FMUL.FTZ R5, R152.reuse, R145 ;  /* 0x0000009198057220 */ /* 0x040fe20000410000 */
[C---:B------:R-:W-:Y:S07]  /*cf10*/  FMUL.FTZ R8, R152.reuse, R140 ;  /* 0x0000008c98087220 */ /* 0x040fee0000410000 */
[----:B------:R-:W-:Y:S01]  /*cf20*/  MUFU.EX2 R167, R167 ;  /* 0x000000a700a77308 */ /* 0x000fe20000000800 */
[----:B------:R-:W2:Y:S01]  /*cf30*/  LDSM.16.MT88.4 R160, [R153] ;  /* 0x0000000099a0783b */ /* 0x000ea20000004200 */
[C---:B---3--:R-:W-:Y:S01]  /*cf40*/  FMUL.FTZ R6, R151.reuse, R146 ;  /* 0x0000009297067220 */ /* 0x048fe20000410000 */
[C---:B------:R-:W-:Y:S07]  /*cf50*/  FMUL.FTZ R7, R151.reuse, R147 ;  /* 0x0000009397077220 */ /* 0x040fee0000410000 */
[----:B------:R-:W3:Y:S01]  /*cf60*/  MUFU.EX2 R166, R166 ;  /* 0x000000a600a67308 */ /* 0x000ee20000000800 */
[C---:B------:R-:W-:Y:S01]  /*cf70*/  FMUL.FTZ R10, R151.reuse, R142 ;  /* 0x0000008e970a7220 */ /* 0x040fe20000410000 */
[----:B------:R-:W-:Y:S01]  /*cf80*/  FMUL.FTZ R11, R151, R143 ;  /* 0x0000008f970b7220 */ /* 0x000fe20000410000 */
[----:B------:R-:W-:Y:S07]  /*cf90*/  FMUL.FTZ R9, R152, R141 ;  /* 0x0000008d98097220 */ /* 0x000fee0000410000 */
[----:B------:R-:W-:Y:S01]  /*cfa0*/  MUFU.EX2 R175, R175 ;  /* 0x000000af00af7308 */ /* 0x000fe20000000800 */
[----:B------:R-:W5:Y:S01]  /*cfb0*/  LDSM.16.MT88.4 R140, [R154+0x5400] ;  /* 0x005400009a8c783b */ /* 0x000f620000004200 */
[----:B----4-:R-:W-:Y:S01]  /*cfc0*/  F2FP.F16.F32.PACK_AB R145, R168, R174 ;  /* 0x000000aea891723e */ /* 0x010fe200000000ff */
[-C--:B------:R-:W-:Y:S07]  /*cfd0*/  FFMA.FTZ R172, R14, R150.reuse, -R165 ;  /* 0x000000960eac7223 */ /* 0x080fee00000108a5 */
[----:B------:R-:W4:Y:S01]  /*cfe0*/  MUFU.EX2 R170, R170 ;  /* 0x000000aa00aa7308 */ /* 0x000f220000000800 */
[-CC-:B------:R-:W-:Y:S01]  /*cff0*/  FFMA.FTZ R176, R12, R150.reuse, -R155.reuse ;  /* 0x000000960cb07223 */ /* 0x180fe2000001089b */
[-C--:B------:R-:W-:Y:S01]  /*d000*/  FFMA.FTZ R173, R13, R150.reuse, -R155 ;  /* 0x000000960dad7223 */ /* 0x080fe2000001089b */
[--C-:B------:R-:W-:Y:S07]  /*d010*/  FFMA.FTZ R171, R18, R150, -R165.reuse ;  /* 0x0000009612ab7223 */ /* 0x100fee00000108a5 */
[----:B------:R-:W-:Y:S01]  /*d020*/  MUFU.EX2 R169, R169 ;  /* 0x000000a900a97308 */ /* 0x000fe20000000800 */
[C---:B------:R-:W-:Y:S01]  /*d030*/  FMUL.FTZ R14, R151.reuse, R138 ;  /* 0x0000008a970e7220 */ /* 0x040fe20000410000 */
[----:B---3--:R-:W-:Y:S01]  /*d040*/  F2FP.F16.F32.PACK_AB R147, R166, R167 ;  /* 0x000000a7a693723e */ /* 0x008fe200000000ff */
[C---:B------:R-:W-:Y:S07]  /*d050*/  FMUL.FTZ R12, R152.reuse, R136 ;  /* 0x00000088980c7220 */ /* 0x040fee0000410000 */
[----:B------:R-:W3:Y:S01]  /*d060*/  MUFU.EX2 R164, R164 ;  /* 0x000000a400a47308 */ /* 0x000ee20000000800 */
[----:B------:R-:W-:Y:S01]  /*d070*/  FMUL.FTZ R13, R152, R137 ;  /* 0x00000089980d7220 */ /* 0x000fe20000410000 */
[----:B------:R-:W-:Y:S01]  /*d080*/  FMUL.FTZ R18, R151, R134 ;  /* 0x0000008697127220 */ /* 0x000fe20000410000 */
[-C--:B------:R-:W-:Y:S07]  /*d090*/  FFMA.FTZ R30, R30, R150.reuse, -R165 ;  /* 0x000000961e1e7223 */ /* 0x080fee00000108a5 */
[----:B------:R-:W-:Y:S01]  /*d0a0*/  MUFU.EX2 R172, R172 ;  /* 0x000000ac00ac7308 */ /* 0x000fe20000000800 */
[-C--:B------:R-:W-:Y:S01]  /*d0b0*/  FFMA.FTZ R177, R28, R150.reuse, -R155 ;  /* 0x000000961cb17223 */ /* 0x080fe2000001089b */
[----:B----4-:R-:W-:Y:S01]  /*d0c0*/  F2FP.F16.F32.PACK_AB R144, R170, R175 ;  /* 0x000000afaa90723e */ /* 0x010fe200000000ff */
[-C--:B------:R-:W-:Y:S07]  /*d0d0*/  FFMA.FTZ R23, R23, R150.reuse, -R165 ;  /* 0x0000009617177223 */ /* 0x080fee00000108a5 */
[----:B------:R-:W-:Y:S01]  /*d0e0*/  MUFU.EX2 R171, R171 ;  /* 0x000000ab00ab7308 */ /* 0x000fe20000000800 */
[-CC-:B------:R-:W-:Y:S01]  /*d0f0*/  FFMA.FTZ R64, R64, R150.reuse, -R155.reuse ;  /* 0x0000009640407223 */ /* 0x180fe2000001089b */
[-C--:B------:R-:W-:Y:S01]  /*d100*/  FFMA.FTZ R76, R76, R150.reuse, -R155 ;  /* 0x000000964c4c7223 */ /* 0x080fe2000001089b */
[-CC-:B------:R-:W-:Y:S07]  /*d110*/  FFMA.FTZ R90, R90, R150.reuse, -R165.reuse ;  /* 0x000000965a5a7223 */ /* 0x180fee00000108a5 */
[----:B------:R-:W-:Y:S01]  /*d120*/  MUFU.EX2 R176, R176 ;  /* 0x000000b000b07308 */ /* 0x000fe20000000800 */
[-C--:B------:R-:W-:Y:S01]  /*d130*/  FFMA.FTZ R38, R38, R150.reuse, -R165 ;  /* 0x0000009626267223 */ /* 0x080fe200000108a5 */
[----:B---3--:R-:W-:Y:S01]  /*d140*/  F2FP.F16.F32.PACK_AB R146, R164, R169 ;  /* 0x000000a9a492723e */ /* 0x008fe200000000ff */
[-CC-:B------:R-:W-:Y:S07]  /*d150*/  FFMA.FTZ R45, R45, R150.reuse, -R155.reuse ;  /* 0x000000962d2d7223 */ /* 0x180fee000001089b */
[----:B------:R-:W3:Y:S01]  /*d160*/  MUFU.EX2 R173, R173 ;  /* 0x000000ad00ad7308 */ /* 0x000ee20000000800 */
[--C-:B------:R-:W-:Y:S01]  /*d170*/  FFMA.FTZ R48, R48, R150, -R155.reuse ;  /* 0x0000009630307223 */ /* 0x100fe2000001089b */
[----:B------:R-:W-:Y:S01]  /*d180*/  FFMA.FTZ R174, R151, R244, R174 ;  /* 0x000000f497ae7223 */ /* 0x000fe200000100ae */
[-C--:B------:R-:W-:Y:S07]  /*d190*/  FFMA.FTZ R52, R52, R150.reuse, -R155 ;  /* 0x0000009634347223 */ /* 0x080fee000001089b */
[----:B------:R-:W-:Y:S01]  /*d1a0*/  MUFU.EX2 R177, R177 ;  /* 0x000000b100b17308 */ /* 0x000fe20000000800 */
[C---:B-1----:R-:W-:Y:S09]  /*d1b0*/  HMMA.16816.F32 R4, R144.reuse, R156, R4 ;  /* 0x0000009c9004723c */ /* 0x042ff20000001804 */
[----:B------:R-:W-:Y:S01]  /*d1c0*/  MUFU.EX2 R64, R64 ;  /* 0x0000004000407308 */ /* 0x000fe20000000800 */
[-CC-:B------:R-:W-:Y:S01]  /*d1d0*/  FFMA.FTZ R157, R15, R150.reuse, -R165.reuse ;  /* 0x000000960f9d7223 */ /* 0x180fe200000108a5 */
[----:B------:R-:W-:Y:S01]  /*d1e0*/  FMUL.FTZ R15, R151, R139 ;  /* 0x0000008b970f7220 */ /* 0x000fe20000410000 */
[-C--:B------:R-:W-:Y:S01]  /*d1f0*/  FFMA.FTZ R156, R19, R150.reuse, -R165 ;  /* 0x00000096139c7223 */ /* 0x080fe200000108a5 */
[C---:B------:R-:W-:Y:S01]  /*d200*/  HMMA.16816.F32 R8, R144.reuse, R158, R8 ;  /* 0x0000009e9008723c */ /* 0x040fe20000001808 */
[----:B------:R-:W1:Y:S05]  /*d210*/  LDSM.16.MT88.4 R136, [R153+0x400] ;  /* 0x000400009988783b */ /* 0x000e6a0000004200 */
[----:B------:R-:W-:Y:S01]  /*d220*/  MUFU.EX2 R38, R38 ;  /* 0x0000002600267308 */ /* 0x000fe20000000800 */
[-CC-:B------:R-:W-:Y:S01]  /*d230*/  FFMA.FTZ R159, R16, R150.reuse, -R155.reuse ;  /* 0x00000096109f7223 */ /* 0x180fe2000001089b */
[----:B------:R-:W-:Y:S01]  /*d240*/  FFMA.FTZ R158, R17, R150, -R155 ;  /* 0x00000096119e7223 */ /* 0x000fe2000001089b */
[----:B------:R-:W-:Y:S07]  /*d250*/  FMUL.FTZ R19, R151, R135 ;  /* 0x0000008797137220 */ /* 0x000fee0000410000 */
[----:B------:R-:W4:Y:S01]  /*d260*/  MUFU.EX2 R157, R157 ;  /* 0x0000009d009d7308 */ /* 0x000f220000000800 */
[C---:B------:R-:W-:Y:S01]  /*d270*/  FMUL.FTZ R16, R152.reuse, R132 ;  /* 0x0000008498107220 */ /* 0x040fe20000410000 */
[C---:B--2---:R-:W-:Y:S08]  /*d280*/  HMMA.16816.F32 R12, R144.reuse, R160, R12 ;  /* 0x000000a0900c723c */ /* 0x044ff0000000180c */
[----:B------:R-:W2:Y:S01]  /*d290*/  MUFU.EX2 R156, R156 ;  /* 0x0000009c009c7308 */ /* 0x000ea20000000800 */
[----:B------:R-:W-:Y:S01]  /*d2a0*/  FMUL.FTZ R17, R152, R133 ;  /* 0x0000008598117220 */ /* 0x000fe20000410000 */
[----:B---3--:R-:W-:Y:S01]  /*d2b0*/  F2FP.F16.F32.PACK_AB R132, R173, R176 ;  /* 0x000000b0ad84723e */ /* 0x008fe200000000ff */
[-CC-:B------:R-:W-:Y:S07]  /*d2c0*/  FFMA.FTZ R161, R26, R150.reuse, -R165.reuse ;  /* 0x000000961aa17223 */ /* 0x180fee00000108a5 */
[----:B------:R-:W-:Y:S01]  /*d2d0*/  MUFU.EX2 R159, R159 ;  /* 0x0000009f009f7308 */ /* 0x000fe20000000800 */
[-C--:B------:R-:W-:Y:S01]  /*d2e0*/  FFMA.FTZ R160, R22, R150.reuse, -R165 ;  /* 0x0000009616a07223 */ /* 0x080fe200000108a5 */
[----:B------:R-:W-:Y:S01]  /*d2f0*/  FADD.FTZ R174, R168, R174 ;  /* 0x000000aea8ae7221 */ /* 0x000fe20000010000 */
[--C-:B------:R-:W-:Y:S01]  /*d300*/  FFMA.FTZ R53, R53, R150, -R155.reuse ;  /* 0x0000009635357223 */ /* 0x100fe2000001089b */
[----:B------:R-:W-:Y:S06]  /*d310*/  HMMA.16816.F32 R16, R144, R162, R16 ;  /* 0x000000a29010723c */ /* 0x000fec0000001810 */
[----:B------:R-:W3:Y:S01]  /*d320*/  MUFU.EX2 R158, R158 ;  /* 0x0000009e009e7308 */ /* 0x000ee20000000800 */
[----:B------:R-:W1:Y:S01]  /*d330*/  LDSM.16.MT88.4 R144, [R154+0x5800] ;  /* 0x005800009a90783b */ /* 0x000e620000004200 */
[----:B----4-:R-:W-:Y:S01]  /*d340*/  F2FP.F16.F32.PACK_AB R133, R157, R172 ;  /* 0x000000ac9d85723e */ /* 0x010fe200000000ff */
[-CC-:B------:R-:W-:Y:S01]  /*d350*/  FFMA.FTZ R162, R21, R150.reuse, -R155.reuse ;  /* 0x0000009615a27223 */ /* 0x180fe2000001089b */
[-CC-:B------:R-:W-:Y:S01]  /*d360*/  FFMA.FTZ R163, R20, R150.reuse, -R155.reuse ;  /* 0x0000009614a37223 */ /* 0x180fe2000001089b */
[----:B--2---:R-:W-:Y:S05]  /*d370*/  F2FP.F16.F32.PACK_AB R135, R156, R171 ;  /* 0x000000ab9c87723e */ /* 0x004fea00000000ff */
[----:B------:R-:W-:Y:S01]  /*d380*/  MUFU.EX2 R160, R160 ;  /* 0x000000a000a07308 */ /* 0x000fe20000000800 */
[-CC-:B------:R-:W-:Y:S01]  /*d390*/  FFMA.FTZ R65, R65, R150.reuse, -R155.reuse ;  /* 0x0000009641417223 */ /* 0x180fe2000001089b */
[-CC-:B------:R-:W-:Y:S01]  /*d3a0*/  FFMA.FTZ R68, R68, R150.reuse, -R155.reuse ;  /* 0x0000009644447223 */ /* 0x180fe2000001089b */
[-CC-:B------:R-:W-:Y:S07]  /*d3b0*/  FFMA.FTZ R72, R72, R150.reuse, -R155.reuse ;  /* 0x0000009648487223 */ /* 0x180fee000001089b */
[----:B------:R-:W-:Y:S01]  /*d3c0*/  MUFU.EX2 R161, R161 ;  /* 0x000000a100a17308 */ /* 0x000fe20000000800 */
[-CC-:B------:R-:W-:Y:S01]  /*d3d0*/  FFMA.FTZ R84, R84, R150.reuse, -R155.reuse ;  /* 0x0000009654547223 */ /* 0x180fe2000001089b */
[-CC-:B------:R-:W-:Y:S01]  /*d3e0*/  FFMA.FTZ R92, R92, R150.reuse, -R155.reuse ;  /* 0x000000965c5c7223 */ /* 0x180fe2000001089b */
[-C--:B------:R-:W-:Y:S01]  /*d3f0*/  FFMA.FTZ R104, R104, R150.reuse, -R155 ;  /* 0x0000009668687223 */ /* 0x080fe2000001089b */
[----:B---3--:R-:W-:Y:S06]  /*d400*/  F2FP.F16.F32.PACK_AB R134, R158, R159 ;  /* 0x0000009f9e86723e */ /* 0x008fec00000000ff */
[----:B------:R-:W-:Y:S01]  /*d410*/  MUFU.EX2 R163, R163 ;  /* 0x000000a300a37308 */ /* 0x000fe20000000800 */
[-C--:B------:R-:W-:Y:S01]  /*d420*/  FFMA.FTZ R114, R114, R150.reuse, -R165 ;  /* 0x0000009672727223 */ /* 0x080fe200000108a5 */
[-C--:B------:R-:W-:Y:S01]  /*d430*/  FFMA.FTZ R108, R108, R150.reuse, -R155 ;  /* 0x000000966c6c7223 */ /* 0x080fe2000001089b */
[----:B------:R-:W-:Y:S07]  /*d440*/  FFMA.FTZ R175, R152, R247, R175 ;  /* 0x000000f798af7223 */ /* 0x000fee00000100af */
[----:B------:R-:W2:Y:S01]  /*d450*/  MUFU.EX2 R162, R162 ;  /* 0x000000a200a27308 */ /* 0x000ea20000000800 */
[-C--:B------:R-:W-:Y:S01]  /*d460*/  FFMA.FTZ R117, R117, R150.reuse, -R155 ;  /* 0x0000009675757223 */ /* 0x080fe2000001089b */
[C---:B-----5:R-:W-:Y:S08]  /*d470*/  HMMA.16816.F32 R4, R132.reuse, R140, R4 ;  /* 0x0000008c8404723c */ /* 0x060ff00000001804 */
[----:B------:R-:W3:Y:S01]  /*d480*/  MUFU.EX2 R141, R23 ;  /* 0x00000017008d7308 */ /* 0x000ee20000000800 */
[-C--:B------:R-:W-:Y:S09]  /*d490*/  FFMA.FTZ R140, R27, R150.reuse, -R165 ;  /* 0x000000961b8c7223 */ /* 0x080ff200000108a5 */
[----:B------:R-:W-:Y:S01]  /*d4a0*/  MUFU.EX2 R45, R45 ;  /* 0x0000002d002d7308 */ /* 0x000fe20000000800 */
[----:B------:R-:W-:Y:S01]  /*d4b0*/  FADD.FTZ R170, R170, R175 ;  /* 0x000000afaaaa7221 */ /* 0x000fe20000010000 */
[C---:B------:R-:W-:Y:S08]  /*d4c0*/  HMMA.16816.F32 R8, R132.reuse, R142, R8 ;  /* 0x0000008e8408723c */ /* 0x040ff00000001808 */
[----:B------:R-:W-:Y:S01]  /*d4d0*/  MUFU.EX2 R52, R52 ;  /* 0x0000003400347308 */ /* 0x000fe20000000800 */
[-CC-:B------:R-:W-:Y:S01]  /*d4e0*/  FFMA.FTZ R142, R24, R150.reuse, -R155.reuse ;  /* 0x00000096188e7223 */ /* 0x180fe2000001089b */
[----:B------:R-:W-:Y:S01]  /*d4f0*/  FFMA.FTZ R143, R25, R150, -R155 ;  /* 0x00000096198f7223 */ /* 0x000fe2000001089b */
[----:B--2---:R-:W-:Y:S07]  /*d500*/  F2FP.F16.F32.PACK_AB R20, R162, R163 ;  /* 0x000000a3a214723e */ /* 0x004fee00000000ff */
[----:B------:R-:W2:Y:S01]  /*d510*/  MUFU.EX2 R140, R140 ;  /* 0x0000008c008c7308 */ /* 0x000ea20000000800 */
[----:B------:R-:W4:Y:S01]  /*d520*/  LDSM.16.MT88.4 R24, [R153+0x800] ;  /* 0x000800009918783b */ /* 0x000f220000004200 */
[C---:B-1----:R-:W-:Y:S08]  /*d530*/  HMMA.16816.F32 R12, R132.reuse, R136, R12 ;  /* 0x00000088840c723c */ /* 0x042ff0000000180c */
[----:B------:R-:W-:Y:S01]  /*d540*/  MUFU.EX2 R142, R142 ;  /* 0x0000008e008e7308 */ /* 0x000fe20000000800 */
[----:B---3--:R-:W-:Y:S01]  /*d550*/  F2FP.F16.F32.PACK_AB R21, R141, R160 ;  /* 0x000000a08d15723e */ /* 0x008fe200000000ff */
[-CC-:B------:R-:W-:Y:S01]  /*d560*/  FFMA.FTZ R136, R31, R150.reuse, -R165.reuse ;  /* 0x000000961f887223 */ /* 0x180fe200000108a5 */
[-CC-:B------:R-:W-:Y:S07]  /*d570*/  FFMA.FTZ R137, R34, R150.reuse, -R165.reuse ;  /* 0x0000009622897223 */ /* 0x180fee00000108a5 */
[----:B------:R-:W1:Y:S01]  /*d580*/  MUFU.EX2 R143, R143 ;  /* 0x0000008f008f7308 */ /* 0x000e620000000800 */
[----:B------:R-:W-:Y:S01]  /*d590*/  FADD.FTZ R169, R169, R170 ;  /* 0x000000aaa9a97221 */ /* 0x000fe20000010000 */
[----:B------:R-:W-:Y:S01]  /*d5a0*/  HMMA.16816.F32 R16, R132, R138, R16 ;  /* 0x0000008a8410723c */ /* 0x000fe20000001810 */
[----:B------:R-:W3:Y:S07]  /*d5b0*/  LDSM.16.MT88.4 R132, [R154+0x5c00] ;  /* 0x005c00009a84783b */ /* 0x000eee0000004200 */
[----:B------:R5:W-:Y:S01]  /*d5c0*/  MUFU.EX2 R139, R30 ;  /* 0x0000001e008b7308 */ /* 0x000be20000000800 */
[-C--:B------:R-:W-:Y:S01]  /*d5d0*/  FFMA.FTZ R138, R35, R150.reuse, -R165 ;  /* 0x00000096238a7223 */ /* 0x080fe200000108a5 */
[----:B--2---:R-:W-:Y:S01]  /*d5e0*/  F2FP.F16.F32.PACK_AB R23, R140, R161 ;  /* 0x000000a18c17723e */ /* 0x004fe200000000ff */
[----:B------:R-:W-:Y:S07]  /*d5f0*/  FADD.FTZ R169, R164, R169 ;  /* 0x000000a9a4a97221 */ /* 0x000fee0000010000 */
[----:B------:R-:W2:Y:S01]  /*d600*/  MUFU.EX2 R136, R136 ;  /* 0x0000008800887308 */ /* 0x000ea20000000800 */
[-C--:B------:R-:W-:Y:S01]  /*d610*/  FFMA.FTZ R121, R121, R150.reuse, -R155 ;  /* 0x0000009679797223 */ /* 0x080fe2000001089b */
[----:B------:R-:W-:Y:S01]  /*d620*/  ISETP.GT.AND P0, PT, R235, RZ, PT ;  /* 0x000000ffeb00720c */ /* 0x000fe20003f04270 */
[----:B------:R-:W-:Y:S07]  /*d630*/  FADD.FTZ R176, R176, R169 ;  /* 0x000000a9b0b07221 */ /* 0x000fee0000010000 */
[----:B------:R-:W-:Y:S01]  /*d640*/  MUFU.EX2 R137, R137 ;  /* 0x0000008900897308 */ /* 0x000fe20000000800 */
[--C-:B------:R-:W-:Y:S01]  /*d650*/  FFMA.FTZ R124, R124, R150, -R155.reuse ;  /* 0x000000967c7c7223 */ /* 0x100fe2000001089b */
[----:B-1----:R-:W-:Y:S01]  /*d660*/  F2FP.F16.F32.PACK_AB R22, R143, R142 ;  /* 0x0000008e8f16723e */ /* 0x002fe200000000ff */
[--C-:B------:R-:W-:Y:S07]  /*d670*/  FFMA.FTZ R128, R128, R150, -R155.reuse ;  /* 0x0000009680807223 */ /* 0x100fee000001089b */
[----:B------:R-:W1:Y:S01]  /*d680*/  MUFU.EX2 R138, R138 ;  /* 0x0000008a008a7308 */ /* 0x000e620000000800 */
[----:B------:R-:W-:Y:S02]  /*d690*/  IADD3 R235, PT, PT, R235, -0x1, RZ ;  /* 0xffffffffebeb7810 */ /* 0x000fe40007ffe0ff */
[----:B------:R-:W-:Y:S07]  /*d6a0*/  MOV R151, R148 ;  /* 0x0000009400977202 */ /* 0x000fee0000000f00 */
[----:B------:R-:W-:Y:S01]  /*d6b0*/  MUFU.EX2 R53, R53 ;  /* 0x0000003500357308 */ /* 0x000fe20000000800 */
[C---:B------:R-:W-:Y:S09]  /*d6c0*/  HMMA.16816.F32 R4, R20.reuse, R144, R4 ;  /* 0x000000901404723c */ /* 0x040ff20000001804 */
[----:B------:R-:W-:Y:S01]  /*d6d0*/  MUFU.EX2 R65, R65 ;  /* 0x0000004100417308 */ /* 0x000fe20000000800 */
[-CC-:B------:R-:W-:Y:S01]  /*d6e0*/  FFMA.FTZ R144, R29, R150.reuse, -R155.reuse ;  /* 0x000000961d907223 */ /* 0x180fe2000001089b */
[-CC-:B------:R-:W-:Y:S01]  /*d6f0*/  FFMA.FTZ R145, R32, R150.reuse, -R155.reuse ;  /* 0x0000009620917223 */ /* 0x180fe2000001089b */
[----:B-----5:R-:W5:Y:S01]  /*d700*/  LDSM.16.MT88.4 R28, [R153+0xc00] ;  /* 0x000c0000991c783b */ /* 0x020f620000004200 */
[C---:B------:R-:W-:Y:S06]  /*d710*/  HMMA.16816.F32 R8, R20.reuse, R146, R8 ;  /* 0x000000921408723c */ /* 0x040fec0000001808 */
[----:B------:R-:W-:Y:S01]  /*d720*/  MUFU.EX2 R68, R68 ;  /* 0x0000004400447308 */ /* 0x000fe20000000800 */
[-C--:B------:R-:W-:Y:S01]  /*d730*/  FFMA.FTZ R146, R33, R150.reuse, -R155 ;  /* 0x0000009621927223 */ /* 0x080fe2000001089b */
[-CC-:B------:R-:W-:Y:S08]  /*d740*/  FFMA.FTZ R147, R39, R150.reuse, -R165.reuse ;  /* 0x0000009627937223 */ /* 0x180ff000000108a5 */
[----:B------:R-:W3:Y:S01]  /*d750*/  MUFU.EX2 R144, R144 ;  /* 0x0000009000907308 */ /* 0x000ee20000000800 */
[-CC-:B------:R-:W-:Y:S01]  /*d760*/  FFMA.FTZ R39, R42, R150.reuse, -R165.reuse ;  /* 0x000000962a277223 */ /* 0x180fe200000108a5 */
[----:B------:R-:W5:Y:S01]  /*d770*/  LDSM.16.MT88.4 R32, [R154+0x6000] ;  /* 0x006000009a20783b */ /* 0x000f620000004200 */
[C---:B----4-:R-:W-:Y:S07]  /*d780*/  HMMA.16816.F32 R12, R20.reuse, R24, R12 ;  /* 0x00000018140c723c */ /* 0x050fee000000180c */
[----:B------:R-:W-:Y:S01]  /*d790*/  MUFU.EX2 R145, R145 ;  /* 0x0000009100917308 */ /* 0x000fe20000000800 */
[-C--:B------:R-:W-:Y:S01]  /*d7a0*/  FFMA.FTZ R24, R43, R150.reuse, -R165 ;  /* 0x000000962b187223 */ /* 0x080fe200000108a5 */
[-CC-:B------:R-:W-:Y:S08]  /*d7b0*/  FFMA.FTZ R43, R36, R150.reuse, -R155.reuse ;  /* 0x00000096242b7223 */ /* 0x180ff0000001089b */
[----:B------:R-:W4:Y:S01]  /*d7c0*/  MUFU.EX2 R146, R146 ;  /* 0x0000009200927308 */ /* 0x000f220000000800 */
[-CC-:B------:R-:W-:Y:S01]  /*d7d0*/  FFMA.FTZ R42, R37, R150.reuse, -R155.reuse ;  /* 0x00000096252a7223 */ /* 0x180fe2000001089b */
[-CC-:B------:R-:W-:Y:S01]  /*d7e0*/  FFMA.FTZ R37, R40, R150.reuse, -R155.reuse ;  /* 0x0000009628257223 */ /* 0x180fe2000001089b */
[----:B------:R-:W-:Y:S07]  /*d7f0*/  HMMA.16816.F32 R16, R20, R26, R16 ;  /* 0x0000001a1410723c */ /* 0x000fee0000001810 */
[----:B------:R5:W-:Y:S01]  /*d800*/  MUFU.EX2 R36, R24 ;  /* 0x0000001800247308 */ /* 0x000be20000000800 */
[----:B--2---:R-:W-:Y:S01]  /*d810*/  F2FP.F16.F32.PACK_AB R21, R136, R139 ;  /* 0x0000008b8815723e */ /* 0x004fe200000000ff */
[-C--:B------:R-:W-:Y:S01]  /*d820*/  FFMA.FTZ R40, R41, R150.reuse, -R155 ;  /* 0x0000009629287223 */ /* 0x080fe2000001089b */
[----:B-1----:R-:W-:Y:S07]  /*d830*/  F2FP.F16.F32.PACK_AB R23, R138, R137 ;  /* 0x000000898a17723e */ /* 0x002fee00000000ff */
[----:B------:R-:W1:Y:S01]  /*d840*/  MUFU.EX2 R147, R147 ;  /* 0x0000009300937308 */ /* 0x000e620000000800 */
[----:B---3--:R-:W-:Y:S01]  /*d850*/  F2FP.F16.F32.PACK_AB R20, R144, R177 ;  /* 0x000000b19014723e */ /* 0x008fe200000000ff */
[-CC-:B------:R-:W-:Y:S01]  /*d860*/  FFMA.FTZ R41, R51, R150.reuse, -R165.reuse ;  /* 0x0000009633297223 */ /* 0x180fe200000108a5 */
[-C--:B------:R-:W-:Y:S07]  /*d870*/  FFMA.FTZ R51, R58, R150.reuse, -R165 ;  /* 0x000000963a337223 */ /* 0x080fee00000108a5 */
[----:B------:R-:W2:Y:S01]  /*d880*/  MUFU.EX2 R39, R39 ;  /* 0x0000002700277308 */ /* 0x000ea20000000800 */
[----:B----4-:R-:W-:Y:S01]  /*d890*/  F2FP.F16.F32.PACK_AB R22, R146, R145 ;  /* 0x000000919216723e */ /* 0x010fe200000000ff */
[-CC-:B------:R-:W-:Y:S01]  /*d8a0*/  FFMA.FTZ R58, R56, R150.reuse, -R155.reuse ;  /* 0x00000096383a7223 */ /* 0x180fe2000001089b */
[-CC-:B------:R-:W-:Y:S07]  /*d8b0*/  FFMA.FTZ R56, R57, R150.reuse, -R155.reuse ;  /* 0x0000009639387223 */ /* 0x180fee000001089b */
[----:B------:R-:W-:Y:S01]  /*d8c0*/  MUFU.EX2 R43, R43 ;  /* 0x0000002b002b7308 */ /* 0x000fe20000000800 */
[----:B-----5:R-:W3:Y:S01]  /*d8d0*/  LDSM.16.MT88.4 R24, [R153+0x1000] ;  /* 0x001000009918783b */ /* 0x020ee20000004200 */
[----:B------:R-:W-:Y:S01]  /*d8e0*/  MOV R152, R149 ;  /* 0x0000009500987202 */ /* 0x000fe20000000f00 */
[C---:B------:R-:W-:Y:S07]  /*d8f0*/  HMMA.16816.F32 R4, R20.reuse, R132, R4 ;  /* 0x000000841404723c */ /* 0x040fee0000001804 */
[----:B------:R-:W4:Y:S01]  /*d900*/  MUFU.EX2 R42, R42 ;  /* 0x0000002a002a7308 */ /* 0x000f220000000800 */
[-C--:B------:R-:W-:Y:S01]  /*d910*/  FFMA.FTZ R132, R44, R150.reuse, -R155 ;  /* 0x000000962c847223 */ /* 0x080fe2000001089b */
[-C--:B------:R-:W-:Y:S08]  /*d920*/  FFMA.FTZ R133, R47, R150.reuse, -R165 ;  /* 0x000000962f857223 */ /* 0x080ff000000108a5 */
[----:B------:R-:W-:Y:S01]  /*d930*/  MUFU.EX2 R40, R40 ;  /* 0x0000002800287308 */ /* 0x000fe20000000800 */
[-C--:B------:R-:W-:Y:S01]  /*d940*/  FFMA.FTZ R44, R49, R150.reuse, -R155 ;  /* 0x00000096312c7223 */ /* 0x080fe2000001089b */
[C---:B------:R-:W-:Y:S08]  /*d950*/  HMMA.16816.F32 R8, R20.reuse, R134, R8 ;  /* 0x000000861408723c */ /* 0x040ff00000001808 */
[----:B------:R-:W5:Y:S01]  /*d960*/  MUFU.EX2 R37, R37 ;  /* 0x0000002500257308 */ /* 0x000f620000000800 */
[-CC-:B------:R-:W-:Y:S01]  /*d970*/  FFMA.FTZ R134, R46, R150.reuse, -R165.reuse ;  /* 0x000000962e867223 */ /* 0x180fe200000108a5 */
[--C-:B------:R-:W-:Y:S08]  /*d980*/  FFMA.FTZ R46, R50, R150, -R165.reuse ;  /* 0x00000096322e7223 */ /* 0x100ff000000108a5 */
[----:B------:R-:W-:Y:S01]  /*d990*/  MUFU.EX2 R132, R132 ;  /* 0x0000008400847308 */ /* 0x000fe20000000800 */
[C---:B------:R-:W-:Y:S09]  /*d9a0*/  HMMA.16816.F32 R12, R20.reuse, R28, R12 ;  /* 0x0000001c140c723c */ /* 0x040ff2000000180c */
[----:B------:R-:W-:Y:S10]  /*d9b0*/  MUFU.EX2 R47, R134 ;  /* 0x00000086002f7308 */ /* 0x000ff40000000800 */
[----:B------:R3:W3:Y:S01]  /*d9c0*/  MUFU.EX2 R50, R133 ;  /* 0x0000008500327308 */ /* 0x0006e20000000800 */
[----:B------:R-:W-:Y:S01]  /*d9d0*/  HMMA.16816.F32 R16, R20, R30, R16 ;  /* 0x0000001e1410723c */ /* 0x000fe20000001810 */
[----:B------:R-:W3:Y:S08]  /*d9e0*/  LDSM.16.MT88.4 R28, [R154+0x6400] ;  /* 0x006400009a1c783b */ /* 0x000ef00000004200 */
[----:B------:R-:W-:Y:S01]  /*d9f0*/  MUFU.EX2 R46, R46 ;  /* 0x0000002e002e7308 */ /* 0x000fe20000000800 */
[----:B-1----:R-:W-:Y:S02]  /*da00*/  F2FP.F16.F32.PACK_AB R21, R147, R38 ;  /* 0x000000269315723e */ /* 0x002fe400000000ff */
[----:B--2---:R-:W-:Y:S07]  /*da10*/  F2FP.F16.F32.PACK_AB R23, R36, R39 ;  /* 0x000000272417723e */ /* 0x004fee00000000ff */
[----:B------:R-:W1:Y:S01]  /*da20*/  MUFU.EX2 R41, R41 ;  /* 0x0000002900297308 */ /* 0x000e620000000800 */
[----:B----4-:R-:W-:Y:S02]  /*da30*/  F2FP.F16.F32.PACK_AB R20, R42, R43 ;  /* 0x0000002b2a14723e */ /* 0x010fe400000000ff */
[----:B-----5:R-:W-:Y:S07]  /*da40*/  F2FP.F16.F32.PACK_AB R22, R40, R37 ;  /* 0x000000252816723e */ /* 0x020fee00000000ff */
[----:B------:R2:W-:Y:S01]  /*da50*/  MUFU.EX2 R49, R48 ;  /* 0x0000003000317308 */ /* 0x0005e20000000800 */
[-CC-:B---3--:R-:W-:Y:S01]  /*da60*/  FFMA.FTZ R133, R54, R150.reuse, -R165.reuse ;  /* 0x0000009636857223 */ /* 0x188fe200000108a5 */
[-CC-:B------:R-:W-:Y:S08]  /*da70*/  FFMA.FTZ R54, R55, R150.reuse, -R165.reuse ;  /* 0x0000009637367223 */ /* 0x180ff000000108a5 */
[----:B------:R-:W3:Y:S01]  /*da80*/  MUFU.EX2 R44, R44 ;  /* 0x0000002c002c7308 */ /* 0x000ee20000000800 */
[C---:B------:R-:W-:Y:S09]  /*da90*/  HMMA.16816.F32 R4, R20.reuse, R32, R4 ;  /* 0x000000201404723c */ /* 0x040ff20000001804 */
[----:B------:R4:W-:Y:S10]  /*daa0*/  MUFU.EX2 R55, R133 ;  /* 0x0000008500377308 */ /* 0x0009f40000000800 */
[----:B------:R-:W5:Y:S01]  /*dab0*/  MUFU.EX2 R54, R54 ;  /* 0x0000003600367308 */ /* 0x000f620000000800 */
[C---:B------:R-:W-:Y:S01]  /*dac0*/  HMMA.16816.F32 R8, R20.reuse, R34, R8 ;  /* 0x000000221408723c */ /* 0x040fe20000001808 */
[----:B------:R-:W5:Y:S08]  /*dad0*/  LDSM.16.MT88.4 R32, [R153+0x1400] ;  /* 0x001400009920783b */ /* 0x000f700000004200 */
[----:B------:R-:W-:Y:S01]  /*dae0*/  MUFU.EX2 R51, R51 ;  /* 0x0000003300337308 */ /* 0x000fe20000000800 */
[-CC-:B--2---:R-:W-:Y:S01]  /*daf0*/  FFMA.FTZ R48, R59, R150.reuse, -R165.reuse ;  /* 0x000000963b307223 */ /* 0x184fe200000108a5 */
[-CC-:B------:R-:W-:Y:S01]  /*db00*/  FFMA.FTZ R59, R67, R150.reuse, -R165.reuse ;  /* 0x00000096433b7223 */ /* 0x180fe200000108a5 */
[-CC-:B------:R-:W-:Y:S07]  /*db10*/  FFMA.FTZ R67, R74, R150.reuse, -R165.reuse ;  /* 0x000000964a437223 */ /* 0x180fee00000108a5 */
[----:B------:R2:W-:Y:S01]  /*db20*/  MUFU.EX2 R57, R58 ;  /* 0x0000003a00397308 */ /* 0x0005e20000000800 */
[-CC-:B------:R-:W-:Y:S01]  /*db30*/  FFMA.FTZ R74, R78, R150.reuse, -R165.reuse ;  /* 0x000000964e4a7223 */ /* 0x180fe200000108a5 */
[C---:B------:R-:W-:Y:S08]  /*db40*/  HMMA.16816.F32 R12, R20.reuse, R24, R12 ;  /* 0x00000018140c723c */ /* 0x040ff0000000180c */
[----:B------:R-:W-:Y:S01]  /*db50*/  MUFU.EX2 R59, R59 ;  /* 0x0000003b003b7308 */ /* 0x000fe20000000800 */
[-CC-:B----4-:R-:W-:Y:S01]  /*db60*/  FFMA.FTZ R133, R62, R150.reuse, -R165.reuse ;  /* 0x000000963e857223 */ /* 0x190fe200000108a5 */
[-CC-:B------:R-:W-:Y:S08]  /*db70*/  FFMA.FTZ R62, R63, R150.reuse, -R165.reuse ;  /* 0x000000963f3e7223 */ /* 0x180ff000000108a5 */
[----:B------:R-:W4:Y:S01]  /*db80*/  MUFU.EX2 R48, R48 ;  /* 0x0000003000307308 */ /* 0x000f220000000800 */
[----:B------:R-:W-:Y:S01]  /*db90*/  HMMA.16816.F32 R16, R20, R26, R16 ;  /* 0x0000001a1410723c */ /* 0x000fe20000001810 */
[----:B------:R-:W4:Y:S08]  /*dba0*/  LDSM.16.MT88.4 R24, [R154+0x6800] ;  /* 0x006800009a18783b */ /* 0x000f300000004200 */
[----:B------:R-:W4:Y:S01]  /*dbb0*/  MUFU.EX2 R56, R56 ;  /* 0x0000003800387308 */ /* 0x000f220000000800 */
[----:B------:R-:W-:Y:S01]  /*dbc0*/  F2FP.F16.F32.PACK_AB R21, R50, R47 ;  /* 0x0000002f3215723e */ /* 0x000fe200000000ff */
[----:B--2---:R-:W-:Y:S01]  /*dbd0*/  FFMA.FTZ R58, R66, R150, -R165 ;  /* 0x00000096423a7223 */ /* 0x004fe200000108a5 */
[----:B-1----:R-:W-:Y:S07]  /*dbe0*/  F2FP.F16.F32.PACK_AB R23, R41, R46 ;  /* 0x0000002e2917723e */ /* 0x002fee00000000ff */
[----:B------:R1:W-:Y:S01]  /*dbf0*/  MUFU.EX2 R63, R133 ;  /* 0x00000085003f7308 */ /* 0x0003e20000000800 */
[----:B------:R-:W-:Y:S01]  /*dc00*/  F2FP.F16.F32.PACK_AB R20, R45, R132 ;  /* 0x000000842d14723e */ /* 0x000fe200000000ff */
[-CC-:B------:R-:W-:Y:S01]  /*dc10*/  FFMA.FTZ R66, R60, R150.reuse, -R155.reuse ;  /* 0x000000963c427223 */ /* 0x180fe2000001089b */
[----:B---3--:R-:W-:Y:S01]  /*dc20*/  F2FP.F16.F32.PACK_AB R22, R44, R49 ;  /* 0x000000312c16723e */ /* 0x008fe200000000ff */
[-C--:B------:R-:W-:Y:S06]  /*dc30*/  FFMA.FTZ R60, R61, R150.reuse, -R155 ;  /* 0x000000963d3c7223 */ /* 0x080fec000001089b */
[----:B------:R-:W2:Y:S10]  /*dc40*/  MUFU.EX2 R62, R62 ;  /* 0x0000003e003e7308 */ /* 0x000eb40000000800 */
[----:B------:R-:W3:Y:S01]  /*dc50*/  MUFU.EX2 R58, R58 ;  /* 0x0000003a003a7308 */ /* 0x000ee20000000800 */
[C---:B------:R-:W-:Y:S03]  /*dc60*/  HMMA.16816.F32 R4, R20.reuse, R28, R4 ;  /* 0x0000001c1404723c */ /* 0x040fe60000001804 */
[----:B------:R-:W-:Y:S06]  /*dc70*/  FADD.FTZ R29, R167, R174 ;  /* 0x000000aea71d7221 */ /* 0x000fec0000010000 */
[----:B------:R-:W-:Y:S01]  /*dc80*/  MUFU.EX2 R60, R60 ;  /* 0x0000003c003c7308 */ /* 0x000fe20000000800 */
[-CC-:B-1----:R-:W-:Y:S01]  /*dc90*/  FFMA.FTZ R133, R70, R150.reuse, -R165.reuse ;  /* 0x0000009646857223 */ /* 0x182fe200000108a5 */
[----:B------:R-:W-:Y:S01]  /*dca0*/  FFMA.FTZ R70, R71, R150, -R165 ;  /* 0x0000009647467223 */ /* 0x000fe200000108a5 */
[----:B------:R-:W-:Y:S01]  /*dcb0*/  FADD.FTZ R29, R166, R29 ;  /* 0x0000001da61d7221 */ /* 0x000fe20000010000 */
[C---:B------:R-:W-:Y:S06]  /*dcc0*/  HMMA.16816.F32 R8, R20.reuse, R30, R8 ;  /* 0x0000001e1408723c */ /* 0x040fec0000001808 */
[----:B------:R-:W-:Y:S01]  /*dcd0*/  MUFU.EX2 R71, R133 ;  /* 0x0000008500477308 */ /* 0x000fe20000000800 */
[----:B------:R-:W-:Y:S02]  /*dce0*/  FADD.FTZ R172, R172, R29 ;  /* 0x0000001dacac7221 */ /* 0x000fe40000010000 */
[----:B------:R-:W1:Y:S07]  /*dcf0*/  LDSM.16.MT88.4 R28, [R153+0x1800] ;  /* 0x00180000991c783b */ /* 0x000e6e0000004200 */
[----:B------:R2:W3:Y:S01]  /*dd00*/  MUFU.EX2 R61, R66 ;  /* 0x00000042003d7308 */ /* 0x0004e20000000800 */
[----:B------:R-:W-:Y:S01]  /*dd10*/  FADD.FTZ R172, R157, R172 ;  /* 0x000000ac9dac7221 */ /* 0x000fe20000010000 */
[C---:B-----5:R-:W-:Y:S08]  /*dd20*/  HMMA.16816.F32 R12, R20.reuse, R32, R12 ;  /* 0x00000020140c723c */ /* 0x060ff0000000180c */
[----:B------:R-:W5:Y:S01]  /*dd30*/  MUFU.EX2 R70, R70 ;  /* 0x0000004600467308 */ /* 0x000f620000000800 */
[----:B------:R-:W-:Y:S01]  /*dd40*/  FADD.FTZ R32, R173, R176 ;  /* 0x000000b0ad207221 */ /* 0x000fe20000010000 */
[----:B------:R-:W-:Y:S08]  /*dd50*/  FADD.FTZ R171, R171, R172 ;  /* 0x000000acabab7221 */ /* 0x000ff00000010000 */
[----:B------:R-:W-:Y:S01]  /*dd60*/  MUFU.EX2 R67, R67 ;  /* 0x0000004300437308 */ /* 0x000fe20000000800 */
[----:B------:R-:W-:Y:S01]  /*dd70*/  FADD.FTZ R159, R159, R32 ;  /* 0x000000209f9f7221 */ /* 0x000fe20000010000 */
[----:B------:R-:W-:Y:S01]  /*dd80*/  HMMA.16816.F32 R16, R20, R34, R16 ;  /* 0x000000221410723c */ /* 0x000fe20000001810 */
[----:B------:R-:W5:Y:S07]  /*dd90*/  LDSM.16.MT88.4 R32, [R154+0x6c00] ;  /* 0x006c00009a20783b */ /* 0x000f6e0000004200 */
[----:B------:R-:W-:Y:S01]  /*dda0*/  MUFU.EX2 R72, R72 ;  /* 0x0000004800487308 */ /* 0x000fe20000000800 */
[----:B------:R-:W-:Y:S01]  /*ddb0*/  F2FP.F16.F32.PACK_AB R21, R54, R55 ;  /* 0x000000373615723e */ /* 0x000fe200000000ff */
[----:B------:R-:W-:Y:S01]  /*ddc0*/  FADD.FTZ R158, R158, R159 ;  /* 0x0000009f9e9e7221 */ /* 0x000fe20000010000 */
[----:B----4-:R-:W-:Y:S01]  /*ddd0*/  F2FP.F16.F32.PACK_AB R23, R48, R51 ;  /* 0x000000333017723e */ /* 0x010fe200000000ff */
[----:B------:R-:W-:Y:S01]  /*dde0*/  FADD.FTZ R171, R156, R171 ;  /* 0x000000ab9cab7221 */ /* 0x000fe20000010000 */
[----:B------:R-:W-:Y:S01]  /*ddf0*/  F2FP.F16.F32.PACK_AB R20, R53, R52 ;  /* 0x000000343514723e */ /* 0x000fe200000000ff */
[----:B------:R-:W-:Y:S01]  /*de00*/  FADD.FTZ R163, R163, R158 ;  /* 0x0000009ea3a37221 */ /* 0x000fe20000010000 */
[----:B------:R-:W-:Y:S01]  /*de10*/  F2FP.F16.F32.PACK_AB R22, R56, R57 ;  /* 0x000000393816723e */ /* 0x000fe200000000ff */
[----:B------:R-:W-:Y:S02]  /*de20*/  FADD.FTZ R160, R160, R171 ;  /* 0x000000aba0a07221 */ /* 0x000fe40000010000 */
[----:B------:R-:W-:Y:S01]  /*de30*/  MUFU.EX2 R74, R74 ;  /* 0x0000004a004a7308 */ /* 0x000fe20000000800 */
[----:B------:R-:W-:Y:S01]  /*de40*/  FADD.FTZ R163, R162, R163 ;  /* 0x000000a3a2a37221 */ /* 0x000fe20000010000 */
[-C--:B--2---:R-:W-:Y:S01]  /*de50*/  FFMA.FTZ R66, R75, R150.reuse, -R165 ;  /* 0x000000964b427223 */ /* 0x084fe200000108a5 */
[----:B------:R-:W-:Y:S01]  /*de60*/  FADD.FTZ R160, R141, R160 ;  /* 0x000000a08da07221 */ /* 0x000fe20000010000 */
[-CC-:B------:R-:W-:Y:S01]  /*de70*/  FFMA.FTZ R75, R69, R150.reuse, -R155.reuse ;  /* 0x00000096454b7223 */ /* 0x180fe2000001089b */
[C---:B------:R-:W-:Y:S03]  /*de80*/  HMMA.16816.F32 R4, R20.reuse, R24, R4 ;  /* 0x000000181404723c */ /* 0x040fe60000001804 */
[----:B------:R-:W-:Y:S01]  /*de90*/  FADD.FTZ R161, R161, R160 ;  /* 0x000000a0a1a17221 */ /* 0x000fe20000010000 */
[----:B------:R-:W-:Y:S01]  /*dea0*/  FFMA.FTZ R69, R73, R150, -R155 ;  /* 0x0000009649457223 */ /* 0x000fe2000001089b */
[----:B------:R-:W2:Y:S02]  /*deb0*/  MUFU.EX2 R66, R66 ;  /* 0x0000004200427308 */ /* 0x000ea40000000800 */
[----:B------:R-:W-:Y:S01]  /*dec0*/  FADD.FTZ R140, R140, R161 ;  /* 0x000000a18c8c7221 */ /* 0x000fe20000010000 */
[C---:B------:R-:W-:Y:S01]  /*ded0*/  HMMA.16816.F32 R8, R20.reuse, R26, R8 ;  /* 0x0000001a1408723c */ /* 0x040fe20000001808 */
[----:B------:R-:W4:Y:S06]  /*dee0*/  LDSM.16.MT88.4 R24, [R153+0x1c00] ;  /* 0x001c00009918783b */ /* 0x000f2c0000004200 */
[----:B------:R-:W2:Y:S01]  /*def0*/  MUFU.EX2 R75, R75 ;  /* 0x0000004b004b7308 */ /* 0x000ea20000000800 */
[----:B------:R-:W-:Y:S09]  /*df00*/  FADD.FTZ R139, R139, R140 ;  /* 0x0000008c8b8b7221 */ /* 0x000ff20000010000 */
[----:B------:R-:W2:Y:S01]  /*df10*/  MUFU.EX2 R69, R69 ;  /* 0x0000004500457308 */ /* 0x000ea20000000800 */
[----:B------:R-:W-:Y:S01]  /*df20*/  FADD.FTZ R136, R136, R139 ;  /* 0x0000008b88887221 */ /* 0x000fe20000010000 */
[C---:B-1----:R-:W-:Y:S03]  /*df30*/  HMMA.16816.F32 R12, R20.reuse, R28, R12 ;  /* 0x0000001c140c723c */ /* 0x042fe6000000180c */
[----:B------:R-:W-:Y:S01]  /*df40*/  FADD.FTZ R28, R142, R163 ;  /* 0x000000a38e1c7221 */ /* 0x000fe20000010000 */
[----:B------:R-:W-:Y:S03]  /*df50*/  FADD.FTZ R137, R137, R136 ;  /* 0x0000008889897221 */ /* 0x000fe60000010000 */
[----:B------:R-:W-:Y:S01]  /*df60*/  FADD.FTZ R28, R143, R28 ;  /* 0x0000001c8f1c7221 */ /* 0x000fe20000010000 */
[----:B------:R-:W-:Y:S01]  /*df70*/  HMMA.16816.F32 R16, R20, R30, R16 ;  /* 0x0000001e1410723c */ /* 0x000fe20000001810 */
[----:B------:R-:W-:Y:S02]  /*df80*/  LDSM.16.MT88.4 R140, [R154+0x8c00] ;  /* 0x008c00009a8c783b */ /* 0x000fe40000004200 */
[----:B------:R-:W-:Y:S01]  /*df90*/  FADD.FTZ R177, R177, R28 ;  /* 0x0000001cb1b17221 */ /* 0x000fe20000010000 */
[----:B------:R-:W-:Y:S01]  /*dfa0*/  F2FP.F16.F32.PACK_AB R21, R62, R63 ;  /* 0x0000003f3e15723e */ /* 0x000fe200000000ff */
[----:B------:R-:W-:Y:S01]  /*dfb0*/  FADD.FTZ R137, R138, R137 ;  /* 0x000000898a897221 */ /* 0x000fe20000010000 */
[----:B---3--:R-:W-:Y:S01]  /*dfc0*/  F2FP.F16.F32.PACK_AB R23, R59, R58 ;  /* 0x0000003a3b17723e */ /* 0x008fe200000000ff */
[----:B------:R-:W-:Y:S01]  /*dfd0*/  FADD.FTZ R144, R144, R177 ;  /* 0x000000b190907221 */ /* 0x000fe20000010000 */
[----:B------:R-:W-:Y:S01]  /*dfe0*/  F2FP.F16.F32.PACK_AB R20, R60, R61 ;  /* 0x0000003d3c14723e */ /* 0x000fe200000000ff */
[----:B------:R-:W1:Y:S01]  /*dff0*/  LDSM.16.MT88.4 R28, [R154+0x7000] ;  /* 0x007000009a1c783b */ /* 0x000e620000004200 */
[----:B------:R-:W-:Y:S01]  /*e000*/  F2FP.F16.F32.PACK_AB R22, R65, R64 ;  /* 0x000000404116723e */ /* 0x000fe200000000ff */
[----:B------:R-:W-:Y:S04]  /*e010*/  FADD.FTZ R145, R145, R144 ;  /* 0x0000009091917221 */ /* 0x000fe80000010000 */
[----:B------:R-:W-:Y:S02]  /*e020*/  FADD.FTZ R146, R146, R145 ;  /* 0x0000009192927221 */ /* 0x000fe40000010000 */
[C---:B-----5:R-:W-:Y:S08]  /*e030*/  HMMA.16816.F32 R4, R20.reuse, R32, R4 ;  /* 0x000000201404723c */ /* 0x060ff00000001804 */
[C---:B------:R-:W-:Y:S01]  /*e040*/  HMMA.16816.F32 R8, R20.reuse, R34, R8 ;  /* 0x000000221408723c */ /* 0x040fe20000001808 */
[----:B------:R-:W3:Y:S07]  /*e050*/  LDSM.16.MT88.4 R32, [R153+0x2000] ;  /* 0x002000009920783b */ /* 0x000eee0000004200 */
[C---:B----4-:R-:W-:Y:S03]  /*e060*/  HMMA.16816.F32 R12, R20.reuse, R24, R12 ;  /* 0x00000018140c723c */ /* 0x050fe6000000180c */
[----:B------:R-:W-:Y:S01]  /*e070*/  FADD.FTZ R24, R38, R137 ;  /* 0x0000008926187221 */ /* 0x000fe20000010000 */
[----:B------:R-:W-:Y:S01]  /*e080*/  FADD.FTZ R25, R43, R146 ;  /* 0x000000922b197221 */ /* 0x000fe20000010000 */
[-CC-:B------:R-:W-:Y:S01]  /*e090*/  FFMA.FTZ R43, R79, R150.reuse, -R165.reuse ;  /* 0x000000964f2b7223 */ /* 0x180fe200000108a5 */
[-C--:B------:R-:W-:Y:S01]  /*e0a0*/  FFMA.FTZ R38, R82, R150.reuse, -R165 ;  /* 0x0000009652267223 */ /* 0x080fe200000108a5 */
[----:B------:R-:W-:Y:S01]  /*e0b0*/  FADD.FTZ R24, R147, R24 ;  /* 0x0000001893187221 */ /* 0x000fe20000010000 */
[----:B------:R-:W-:Y:S03]  /*e0c0*/  HMMA.16816.F32 R16, R20, R26, R16 ;  /* 0x0000001a1410723c */ /* 0x000fe60000001810 */
[----:B------:R-:W-:Y:S01]  /*e0d0*/  FADD.FTZ R42, R42, R25 ;  /* 0x000000192a2a7221 */ /* 0x000fe20000010000 */
[----:B------:R-:W-:Y:S01]  /*e0e0*/  FADD.FTZ R73, R39, R24 ;  /* 0x0000001827497221 */ /* 0x000fe20000010000 */
[----:B------:R-:W-:Y:S01]  /*e0f0*/  F2FP.F16.F32.PACK_AB R21, R70, R71 ;  /* 0x000000474615723e */ /* 0x000fe200000000ff */
[----:B------:R-:W4:Y:S01]  /*e100*/  LDSM.16.MT88.4 R24, [R154+0x7400] ;  /* 0x007400009a18783b */ /* 0x000f220000004200 */
[----:B--2---:R-:W-:Y:S01]  /*e110*/  F2FP.F16.F32.PACK_AB R23, R66, R67 ;  /* 0x000000434217723e */ /* 0x004fe200000000ff */
[----:B------:R-:W-:Y:S01]  /*e120*/  FFMA.FTZ R39, R83, R150, -R165 ;  /* 0x0000009653277223 */ /* 0x000fe200000108a5 */
[----:B------:R-:W-:Y:S01]  /*e130*/  F2FP.F16.F32.PACK_AB R20, R75, R68 ;  /* 0x000000444b14723e */ /* 0x000fe200000000ff */
[----:B------:R-:W2:Y:S01]  /*e140*/  MUFU.EX2 R43, R43 ;  /* 0x0000002b002b7308 */ /* 0x000ea20000000800 */
[----:B------:R-:W-:Y:S09]  /*e150*/  F2FP.F16.F32.PACK_AB R22, R69, R72 ;  /* 0x000000484516723e */ /* 0x000ff200000000ff */
[----:B------:R-:W-:Y:S01]  /*e160*/  MUFU.EX2 R39, R39 ;  /* 0x0000002700277308 */ /* 0x000fe20000000800 */
[C---:B-1----:R-:W-:Y:S09]  /*e170*/  HMMA.16816.F32 R4, R20.reuse, R28, R4 ;  /* 0x0000001c1404723c */ /* 0x042ff20000001804 */
[----:B------:R-:W1:Y:S01]  /*e180*/  MUFU.EX2 R38, R38 ;  /* 0x0000002600267308 */ /* 0x000e620000000800 */
[----:B------:R-:W-:Y:S01]  /*e190*/  FADD.FTZ R29, R37, R42 ;  /* 0x0000002a251d7221 */ /* 0x000fe20000010000 */
[----:B------:R-:W-:Y:S01]  /*e1a0*/  FADD.FTZ R28, R36, R73 ;  /* 0x00000049241c7221 */ /* 0x000fe20000010000 */
[-CC-:B------:R-:W-:Y:S01]  /*e1b0*/  FFMA.FTZ R73, R77, R150.reuse, -R155.reuse ;  /* 0x000000964d497223 */ /* 0x180fe2000001089b */
[-C--:B------:R-:W-:Y:S01]  /*e1c0*/  FFMA.FTZ R37, R81, R150.reuse, -R155 ;  /* 0x0000009651257223 */ /* 0x080fe2000001089b */
[----:B------:R-:W-:Y:S01]  /*e1d0*/  FADD.FTZ R29, R40, R29 ;  /* 0x0000001d281d7221 */ /* 0x000fe20000010000 */
[C---:B------:R-:W-:Y:S04]  /*e1e0*/  HMMA.16816.F32 R8, R20.reuse, R30, R8 ;  /* 0x0000001e1408723c */ /* 0x040fe80000001808 */
[----:B------:R-:W-:Y:S01]  /*e1f0*/  MUFU.EX2 R36, R76 ;  /* 0x0000004c00247308 */ /* 0x000fe20000000800 */
[-C--:B------:R-:W-:Y:S01]  /*e200*/  FFMA.FTZ R40, R80, R150.reuse, -R155 ;  /* 0x0000009650287223 */ /* 0x080fe2000001089b */
[----:B------:R-:W-:Y:S01]  /*e210*/  FADD.FTZ R47, R47, R28 ;  /* 0x0000001c2f2f7221 */ /* 0x000fe20000010000 */
[----:B------:R-:W-:Y:S07]  /*e220*/  FADD.FTZ R132, R132, R29 ;  /* 0x0000001d84847221 */ /* 0x000fee0000010000 */
[----:B------:R-:W5:Y:S01]  /*e230*/  MUFU.EX2 R73, R73 ;  /* 0x0000004900497308 */ /* 0x000f620000000800 */
[----:B------:R-:W4:Y:S01]  /*e240*/  LDSM.16.MT88.4 R28, [R153+0x2400] ;  /* 0x00240000991c783b */ /* 0x000f220000004200 */
[C---:B---3--:R-:W-:Y:S08]  /*e250*/  HMMA.16816.F32 R12, R20.reuse, R32, R12 ;  /* 0x00000020140c723c */ /* 0x048ff0000000180c */
[----:B------:R-:W-:Y:S01]  /*e260*/  MUFU.EX2 R40, R40 ;  /* 0x0000002800287308 */ /* 0x000fe20000000800 */
[-CC-:B------:R-:W-:Y:S01]  /*e270*/  FFMA.FTZ R42, R87, R150.reuse, -R165.reuse ;  /* 0x00000096572a7223 */ /* 0x180fe200000108a5 */
[----:B------:R-:W-:Y:S01]  /*e280*/  FADD.FTZ R132, R45, R132 ;  /* 0x000000842d847221 */ /* 0x000fe20000010000 */
[----:B------:R-:W-:Y:S07]  /*e290*/  FFMA.FTZ R45, R86, R150, -R165 ;  /* 0x00000096562d7223 */ /* 0x000fee00000108a5 */
[----:B------:R-:W3:Y:S01]  /*e2a0*/  MUFU.EX2 R37, R37 ;  /* 0x0000002500257308 */ /* 0x000ee20000000800 */
[----:B------:R-:W-:Y:S01]  /*e2b0*/  FADD.FTZ R47, R50, R47 ;  /* 0x0000002f322f7221 */ /* 0x000fe20000010000 */
[----:B------:R-:W-:Y:S01]  /*e2c0*/  HMMA.16816.F32 R16, R20, R34, R16 ;  /* 0x000000221410723c */ /* 0x000fe20000001810 */
[----:B------:R-:W4:Y:S07]  /*e2d0*/  LDSM.16.MT88.4 R32, [R154+0x7800] ;  /* 0x007800009a20783b */ /* 0x000f2e0000004200 */
[----:B------:R-:W-:Y:S01]  /*e2e0*/  MUFU.EX2 R42, R42 ;  /* 0x0000002a002a7308 */ /* 0x000fe20000000800 */
[----:B--2---:R-:W-:Y:S01]  /*e2f0*/  F2FP.F16.F32.PACK_AB R21, R43, R74 ;  /* 0x0000004a2b15723e */ /* 0x004fe200000000ff */
[----:B------:R-:W-:Y:S01]  /*e300*/  FADD.FTZ R49, R49, R132 ;  /* 0x0000008431317221 */ /* 0x000fe20000010000 */
[----:B-1----:R-:W-:Y:S01]  /*e310*/  F2FP.F16.F32.PACK_AB R23, R39, R38 ;  /* 0x000000262717723e */ /* 0x002fe200000000ff */
[----:B------:R-:W-:Y:S01]  /*e320*/  FADD.FTZ R46, R46, R47 ;  /* 0x0000002f2e2e7221 */ /* 0x000fe20000010000 */
[----:B-----5:R-:W-:Y:S01]  /*e330*/  F2FP.F16.F32.PACK_AB R20, R73, R36 ;  /* 0x000000244914723e */ /* 0x020fe200000000ff */
[----:B------:R-:W-:Y:S01]  /*e340*/  FADD.FTZ R49, R44, R49 ;  /* 0x000000312c317221 */ /* 0x000fe20000010000 */
[-C--:B------:R-:W-:Y:S01]  /*e350*/  FFMA.FTZ R44, R91, R150.reuse, -R165 ;  /* 0x000000965b2c7223 */ /* 0x080fe200000108a5 */
[----:B------:R-:W-:Y:S01]  /*e360*/  FADD.FTZ R46, R41, R46 ;  /* 0x0000002e292e7221 */ /* 0x000fe20000010000 */
[--C-:B------:R-:W-:Y:S01]  /*e370*/  FFMA.FTZ R50, R88, R150, -R155.reuse ;  /* 0x0000009658327223 */ /* 0x100fe2000001089b */
[----:B---3--:R-:W-:Y:S01]  /*e380*/  F2FP.F16.F32.PACK_AB R22, R37, R40 ;  /* 0x000000282516723e */ /* 0x008fe200000000ff */
[----:B------:R-:W1:Y:S01]  /*e390*/  MUFU.EX2 R45, R45 ;  /* 0x0000002d002d7308 */ /* 0x000e620000000800 */
[-C--:B------:R-:W-:Y:S01]  /*e3a0*/  FFMA.FTZ R47, R89, R150.reuse, -R155 ;  /* 0x00000096592f7223 */ /* 0x080fe2000001089b */
[----:B------:R-:W-:Y:S01]  /*e3b0*/  FADD.FTZ R55, R55, R46 ;  /* 0x0000002e37377221 */ /* 0x000fe20000010000 */
[----:B------:R-:W-:Y:S07]  /*e3c0*/  FADD.FTZ R52, R52, R49 ;  /* 0x0000003134347221 */ /* 0x000fee0000010000 */
[----:B------:R-:W-:Y:S01]  /*e3d0*/  MUFU.EX2 R41, R90 ;  /* 0x0000005a00297308 */ /* 0x000fe20000000800 */
[-C--:B------:R-:W-:Y:S01]  /*e3e0*/  FFMA.FTZ R49, R85, R150.reuse, -R155 ;  /* 0x0000009655317223 */ /* 0x080fe2000001089b */
[C---:B----4-:R-:W-:Y:S08]  /*e3f0*/  HMMA.16816.F32 R4, R20.reuse, R24, R4 ;  /* 0x000000181404723c */ /* 0x050ff00000001804 */
[----:B------:R-:W2:Y:S01]  /*e400*/  MUFU.EX2 R44, R44 ;  /* 0x0000002c002c7308 */ /* 0x000ea20000000800 */
[----:B------:R-:W-:Y:S01]  /*e410*/  FADD.FTZ R52, R53, R52 ;  /* 0x0000003435347221 */ /* 0x000fe20000010000 */
[-C--:B------:R-:W-:Y:S01]  /*e420*/  FFMA.FTZ R53, R99, R150.reuse, -R165 ;  /* 0x0000009663357223 */ /* 0x080fe200000108a5 */
[----:B------:R-:W-:Y:S07]  /*e430*/  FADD.FTZ R54, R54, R55 ;  /* 0x0000003736367221 */ /* 0x000fee0000010000 */
        /* <DEDUP_REMOVED lines=10> */
[C---:B------:R-:W-:Y:S08]  /*e4e0*/  HMMA.16816.F32 R12, R20.reuse, R28, R12 ;  /* 0x0000001c140c723c */ /* 0x040ff0000000180c */
[----:B------:R-:W5:Y:S01]  /*e4f0*/  MUFU.EX2 R47, R47 ;  /* 0x0000002f002f7308 */ /* 0x000f620000000800 */
[----:B------:R-:W-:Y:S01]  /*e500*/  FADD.FTZ R63, R63, R48 ;  /* 0x000000303f3f7221 */ /* 0x000fe20000010000 */
[----:B------:R-:W-:Y:S01]  /*e510*/  FADD.FTZ R61, R61, R56 ;  /* 0x000000383d3d7221 */ /* 0x000fe20000010000 */
[-C--:B------:R-:W-:Y:S07]  /*e520*/  FFMA.FTZ R48, R98, R150.reuse, -R165 ;  /* 0x0000009662307223 */ /* 0x080fee00000108a5 */
[----:B------:R-:W-:Y:S01]  /*e530*/  MUFU.EX2 R53, R53 ;  /* 0x0000003500357308 */ /* 0x000fe20000000800 */
[----:B------:R-:W-:Y:S01]  /*e540*/  FADD.FTZ R63, R62, R63 ;  /* 0x0000003f3e3f7221 */ /* 0x000fe20000010000 */
[----:B------:R-:W-:Y:S01]  /*e550*/  HMMA.16816.F32 R16, R20, R30, R16 ;  /* 0x0000001e1410723c */ /* 0x000fe20000001810 */
[----:B------:R-:W3:Y:S07]  /*e560*/  LDSM.16.MT88.4 R28, [R154+0x7c00] ;  /* 0x007c00009a1c783b */ /* 0x000eee0000004200 */
[----:B------:R-:W-:Y:S01]  /*e570*/  MUFU.EX2 R52, R52 ;  /* 0x0000003400347308 */ /* 0x000fe20000000800 */
[----:B-1----:R-:W-:Y:S01]  /*e580*/  F2FP.F16.F32.PACK_AB R21, R42, R45 ;  /* 0x0000002d2a15723e */ /* 0x002fe200000000ff */
[----:B------:R-:W-:Y:S01]  /*e590*/  FADD.FTZ R58, R58, R63 ;  /* 0x0000003f3a3a7221 */ /* 0x000fe20000010000 */
[----:B--2---:R-:W-:Y:S01]  /*e5a0*/  F2FP.F16.F32.PACK_AB R23, R44, R41 ;  /* 0x000000292c17723e */ /* 0x004fe200000000ff */
[----:B------:R-:W-:Y:S01]  /*e5b0*/  FFMA.FTZ R51, R95, R150, -R165 ;  /* 0x000000965f337223 */ /* 0x000fe200000108a5 */
[----:B----4-:R-:W-:Y:S01]  /*e5c0*/  F2FP.F16.F32.PACK_AB R20, R49, R46 ;  /* 0x0000002e3114723e */ /* 0x010fe200000000ff */
[--C-:B------:R-:W-:Y:S01]  /*e5d0*/  FFMA.FTZ R54, R93, R150, -R155.reuse ;  /* 0x000000965d367223 */ /* 0x100fe2000001089b */
[----:B-----5:R-:W-:Y:S03]  /*e5e0*/  F2FP.F16.F32.PACK_AB R22, R47, R50 ;  /* 0x000000322f16723e */ /* 0x020fe600000000ff */
[----:B------:R-:W-:Y:S01]  /*e5f0*/  MUFU.EX2 R48, R48 ;  /* 0x0000003000307308 */ /* 0x000fe20000000800 */
[-C--:B------:R-:W-:Y:S01]  /*e600*/  FFMA.FTZ R55, R96, R150.reuse, -R155 ;  /* 0x0000009660377223 */ /* 0x080fe2000001089b */
[-CC-:B------:R-:W-:Y:S01]  /*e610*/  FFMA.FTZ R56, R106, R150.reuse, -R165.reuse ;  /* 0x000000966a387223 */ /* 0x180fe200000108a5 */
[-C--:B------:R-:W-:Y:S07]  /*e620*/  FFMA.FTZ R57, R107, R150.reuse, -R165 ;  /* 0x000000966b397223 */ /* 0x080fee00000108a5 */
[----:B------:R-:W1:Y:S01]  /*e630*/  MUFU.EX2 R51, R51 ;  /* 0x0000003300337308 */ /* 0x000e620000000800 */
[-C--:B------:R-:W-:Y:S01]  /*e640*/  FFMA.FTZ R63, R100, R150.reuse, -R155 ;  /* 0x00000096643f7223 */ /* 0x080fe2000001089b */
[C---:B------:R-:W-:Y:S08]  /*e650*/  HMMA.16816.F32 R4, R20.reuse, R32, R4 ;  /* 0x000000201404723c */ /* 0x040ff00000001804 */
[----:B------:R-:W-:Y:S01]  /*e660*/  MUFU.EX2 R54, R54 ;  /* 0x0000003600367308 */ /* 0x000fe20000000800 */
[----:B------:R-:W-:Y:S01]  /*e670*/  FADD.FTZ R33, R60, R61 ;  /* 0x0000003d3c217221 */ /* 0x000fe20000010000 */
[----:B------:R-:W-:Y:S01]  /*e680*/  FADD.FTZ R32, R59, R58 ;  /* 0x0000003a3b207221 */ /* 0x000fe20000010000 */
[-C--:B------:R-:W-:Y:S07]  /*e690*/  FFMA.FTZ R58, R97, R150.reuse, -R155 ;  /* 0x00000096613a7223 */ /* 0x080fee000001089b */
[----:B------:R-:W2:Y:S01]  /*e6a0*/  MUFU.EX2 R61, R92 ;  /* 0x0000005c003d7308 */ /* 0x000ea20000000800 */
[----:B------:R-:W-:Y:S01]  /*e6b0*/  FADD.FTZ R64, R64, R33 ;  /* 0x0000002140407221 */ /* 0x000fe20000010000 */
[C---:B------:R-:W-:Y:S08]  /*e6c0*/  HMMA.16816.F32 R8, R20.reuse, R34, R8 ;  /* 0x000000221408723c */ /* 0x040ff00000001808 */
[----:B------:R-:W-:Y:S01]  /*e6d0*/  MUFU.EX2 R55, R55 ;  /* 0x0000003700377308 */ /* 0x000fe20000000800 */
[----:B------:R-:W-:Y:S01]  /*e6e0*/  FADD.FTZ R71, R71, R32 ;  /* 0x0000002047477221 */ /* 0x000fe20000010000 */
[----:B------:R-:W-:Y:S01]  /*e6f0*/  FADD.FTZ R65, R65, R64 ;  /* 0x0000004041417221 */ /* 0x000fe20000010000 */
[----:B------:R-:W4:Y:S07]  /*e700*/  LDSM.16.MT88.4 R32, [R153+0x2c00] ;  /* 0x002c00009920783b */ /* 0x000f2e0000004200 */
[----:B------:R-:W5:Y:S01]  /*e710*/  MUFU.EX2 R58, R58 ;  /* 0x0000003a003a7308 */ /* 0x000f620000000800 */
[-C--:B------:R-:W-:Y:S01]  /*e720*/  FFMA.FTZ R60, R102, R150.reuse, -R165 ;  /* 0x00000096663c7223 */ /* 0x080fe200000108a5 */
[C---:B---3--:R-:W-:Y:S08]  /*e730*/  HMMA.16816.F32 R12, R20.reuse, R24, R12 ;  /* 0x00000018140c723c */ /* 0x048ff0000000180c */
[----:B------:R-:W-:Y:S01]  /*e740*/  MUFU.EX2 R56, R56 ;  /* 0x0000003800387308 */ /* 0x000fe20000000800 */
[----:B------:R-:W-:Y:S01]  /*e750*/  FADD.FTZ R68, R68, R65 ;  /* 0x0000004144447221 */ /* 0x000fe20000010000 */
[----:B------:R-:W-:Y:S01]  /*e760*/  FADD.FTZ R70, R70, R71 ;  /* 0x0000004746467221 */ /* 0x000fe20000010000 */
[----:B------:R-:W-:Y:S07]  /*e770*/  FFMA.FTZ R59, R103, R150, -R165 ;  /* 0x00000096673b7223 */ /* 0x000fee00000108a5 */
[----:B------:R-:W-:Y:S01]  /*e780*/  MUFU.EX2 R60, R60 ;  /* 0x0000003c003c7308 */ /* 0x000fe20000000800 */
[----:B------:R-:W-:Y:S01]  /*e790*/  FADD.FTZ R75, R75, R68 ;  /* 0x000000444b4b7221 */ /* 0x000fe20000010000 */
[----:B------:R-:W-:Y:S01]  /*e7a0*/  HMMA.16816.F32 R16, R20, R26, R16 ;  /* 0x0000001a1410723c */ /* 0x000fe20000001810 */
[----:B------:R-:W3:Y:S07]  /*e7b0*/  LDSM.16.MT88.4 R24, [R154+0x8000] ;  /* 0x008000009a18783b */ /* 0x000eee0000004200 */
[----:B------:R-:W-:Y:S01]  /*e7c0*/  MUFU.EX2 R57, R57 ;  /* 0x0000003900397308 */ /* 0x000fe20000000800 */
[----:B-1----:R-:W-:Y:S01]  /*e7d0*/  F2FP.F16.F32.PACK_AB R21, R51, R52 ;  /* 0x000000343315723e */ /* 0x002fe200000000ff */
[----:B------:R-:W-:Y:S01]  /*e7e0*/  FADD.FTZ R67, R67, R70 ;  /* 0x0000004643437221 */ /* 0x000fe20000010000 */
[----:B------:R-:W-:Y:S01]  /*e7f0*/  F2FP.F16.F32.PACK_AB R23, R53, R48 ;  /* 0x000000303517723e */ /* 0x000fe200000000ff */
[----:B------:R-:W-:Y:S01]  /*e800*/  FADD.FTZ R72, R72, R75 ;  /* 0x0000004b48487221 */ /* 0x000fe20000010000 */
[----:B--2---:R-:W-:Y:S01]  /*e810*/  F2FP.F16.F32.PACK_AB R20, R54, R61 ;  /* 0x0000003d3614723e */ /* 0x004fe200000000ff */
[----:B------:R-:W-:Y:S01]  /*e820*/  FADD.FTZ R67, R66, R67 ;  /* 0x0000004342437221 */ /* 0x000fe20000010000 */
[----:B-----5:R-:W-:Y:S01]  /*e830*/  F2FP.F16.F32.PACK_AB R22, R58, R55 ;  /* 0x000000373a16723e */ /* 0x020fe200000000ff */
[----:B------:R-:W-:Y:S02]  /*e840*/  FADD.FTZ R69, R69, R72 ;  /* 0x0000004845457221 */ /* 0x000fe40000010000 */
[----:B------:R-:W1:Y:S01]  /*e850*/  MUFU.EX2 R59, R59 ;  /* 0x0000003b003b7308 */ /* 0x000e620000000800 */
[----:B------:R-:W-:Y:S01]  /*e860*/  FADD.FTZ R74, R74, R67 ;  /* 0x000000434a4a7221 */ /* 0x000fe20000010000 */
[-C--:B------:R-:W-:Y:S08]  /*e870*/  FFMA.FTZ R62, R101, R150.reuse, -R155 ;  /* 0x00000096653e7223 */ /* 0x080ff0000001089b */
[----:B------:R-:W-:Y:S01]  /*e880*/  MUFU.EX2 R63, R63 ;  /* 0x0000003f003f7308 */ /* 0x000fe20000000800 */
[C---:B------:R-:W-:Y:S03]  /*e890*/  HMMA.16816.F32 R4, R20.reuse, R28, R4 ;  /* 0x0000001c1404723c */ /* 0x040fe60000001804 */
[----:B------:R-:W-:Y:S01]  /*e8a0*/  FADD.FTZ R28, R36, R69 ;  /* 0x00000045241c7221 */ /* 0x000fe20000010000 */
[----:B------:R-:W-:Y:S01]  /*e8b0*/  FADD.FTZ R65, R43, R74 ;  /* 0x0000004a2b417221 */ /* 0x000fe20000010000 */
[-C--:B------:R-:W-:Y:S04]  /*e8c0*/  FFMA.FTZ R43, R105, R150.reuse, -R155 ;  /* 0x00000096692b7223 */ /* 0x080fe8000001089b */
[----:B------:R-:W2:Y:S01]  /*e8d0*/  MUFU.EX2 R62, R62 ;  /* 0x0000003e003e7308 */ /* 0x000ea20000000800 */
[----:B------:R-:W-:Y:S01]  /*e8e0*/  FADD.FTZ R73, R73, R28 ;  /* 0x0000001c49497221 */ /* 0x000fe20000010000 */
[C---:B------:R-:W-:Y:S01]  /*e8f0*/  HMMA.16816.F32 R8, R20.reuse, R30, R8 ;  /* 0x0000001e1408723c */ /* 0x040fe20000001808 */
[----:B------:R-:W5:Y:S07]  /*e900*/  LDSM.16.MT88.4 R28, [R153+0x3000] ;  /* 0x00300000991c783b */ /* 0x000f6e0000004200 */
[----:B------:R-:W-:Y:S01]  /*e910*/  MUFU.EX2 R36, R104 ;  /* 0x0000006800247308 */ /* 0x000fe20000000800 */
[----:B------:R-:W-:Y:S09]  /*e920*/  FADD.FTZ R40, R40, R73 ;  /* 0x0000004928287221 */ /* 0x000ff20000010000 */
[----:B------:R-:W3:Y:S01]  /*e930*/  MUFU.EX2 R43, R43 ;  /* 0x0000002b002b7308 */ /* 0x000ee20000000800 */
[C---:B----4-:R-:W-:Y:S03]  /*e940*/  HMMA.16816.F32 R12, R20.reuse, R32, R12 ;  /* 0x00000020140c723c */ /* 0x050fe6000000180c */
[----:B------:R-:W-:Y:S01]  /*e950*/  FADD.FTZ R32, R38, R65 ;  /* 0x0000004126207221 */ /* 0x000fe20000010000 */
[----:B------:R-:W-:Y:S01]  /*e960*/  FADD.FTZ R65, R37, R40 ;  /* 0x0000002825417221 */ /* 0x000fe20000010000 */
[----:B------:R-:W-:Y:S04]  /*e970*/  FFMA.FTZ R38, R111, R150, -R165 ;  /* 0x000000966f267223 */ /* 0x000fe800000108a5 */
[----:B------:R-:W-:Y:S01]  /*e980*/  MUFU.EX2 R40, R114 ;  /* 0x0000007200287308 */ /* 0x000fe20000000800 */
[----:B------:R-:W-:Y:S01]  /*e990*/  FADD.FTZ R32, R39, R32 ;  /* 0x0000002027207221 */ /* 0x000fe20000010000 */
[----:B------:R-:W-:Y:S03]  /*e9a0*/  HMMA.16816.F32 R16, R20, R34, R16 ;  /* 0x000000221410723c */ /* 0x000fe60000001810 */
[----:B------:R-:W-:Y:S01]  /*e9b0*/  FADD.FTZ R45, R45, R32 ;  /* 0x000000202d2d7221 */ /* 0x000fe20000010000 */
[----:B-1----:R-:W-:Y:S01]  /*e9c0*/  F2FP.F16.F32.PACK_AB R21, R59, R60 ;  /* 0x0000003c3b15723e */ /* 0x002fe200000000ff */
[----:B------:R-:W1:Y:S01]  /*e9d0*/  LDSM.16.MT88.4 R32, [R154+0x8400] ;  /* 0x008400009a20783b */ /* 0x000e620000004200 */
[----:B------:R-:W-:Y:S01]  /*e9e0*/  F2FP.F16.F32.PACK_AB R23, R57, R56 ;  /* 0x000000383917723e */ /* 0x000fe200000000ff */
[----:B------:R-:W-:Y:S01]  /*e9f0*/  FADD.FTZ R46, R46, R65 ;  /* 0x000000412e2e7221 */ /* 0x000fe20000010000 */
[----:B--2---:R-:W-:Y:S01]  /*ea00*/  F2FP.F16.F32.PACK_AB R20, R62, R63 ;  /* 0x0000003f3e14723e */ /* 0x004fe200000000ff */
[--C-:B------:R-:W-:Y:S01]  /*ea10*/  FFMA.FTZ R39, R110, R150, -R165.reuse ;  /* 0x000000966e277223 */ /* 0x100fe200000108a5 */
[----:B---3--:R-:W-:Y:S01]  /*ea20*/  F2FP.F16.F32.PACK_AB R22, R43, R36 ;  /* 0x000000242b16723e */ /* 0x008fe200000000ff */
[----:B------:R-:W-:Y:S01]  /*ea30*/  MUFU.EX2 R38, R38 ;  /* 0x0000002600267308 */ /* 0x000fe20000000800 */
[----:B------:R-:W-:Y:S01]  /*ea40*/  FADD.FTZ R49, R49, R46 ;  /* 0x0000002e31317221 */ /* 0x000fe20000010000 */
[-C--:B------:R-:W-:Y:S01]  /*ea50*/  FFMA.FTZ R37, R115, R150.reuse, -R165 ;  /* 0x0000009673257223 */ /* 0x080fe200000108a5 */
[-C--:B------:R-:W-:Y:S07]  /*ea60*/  FFMA.FTZ R46, R112, R150.reuse, -R155 ;  /* 0x00000096702e7223 */ /* 0x080fee000001089b */
[----:B------:R-:W2:Y:S01]  /*ea70*/  MUFU.EX2 R39, R39 ;  /* 0x0000002700277308 */ /* 0x000ea20000000800 */
[----:B------:R-:W-:Y:S01]  /*ea80*/  FADD.FTZ R50, R50, R49 ;  /* 0x0000003132327221 */ /* 0x000fe20000010000 */
[C---:B------:R-:W-:Y:S08]  /*ea90*/  HMMA.16816.F32 R4, R20.reuse, R24, R4 ;  /* 0x000000181404723c */ /* 0x040ff00000001804 */
[----:B------:R-:W3:Y:S01]  /*eaa0*/  MUFU.EX2 R37, R37 ;  /* 0x0000002500257308 */ /* 0x000ee20000000800 */
[----:B------:R-:W-:Y:S01]  /*eab0*/  FADD.FTZ R24, R42, R45 ;  /* 0x0000002d2a187221 */ /* 0x000fe20000010000 */
[-CC-:B------:R-:W-:Y:S01]  /*eac0*/  FFMA.FTZ R45, R109, R150.reuse, -R155.reuse ;  /* 0x000000966d2d7223 */ /* 0x180fe2000001089b */
[----:B------:R-:W-:Y:S07]  /*ead0*/  FADD.FTZ R50, R47, R50 ;  /* 0x000000322f327221 */ /* 0x000fee0000010000 */
[----:B------:R-:W-:Y:S01]  /*eae0*/  MUFU.EX2 R42, R108 ;  /* 0x0000006c002a7308 */ /* 0x000fe20000000800 */
[----:B------:R-:W-:Y:S01]  /*eaf0*/  FADD.FTZ R65, R41, R24 ;  /* 0x0000001829417221 */ /* 0x000fe20000010000 */
[C---:B------:R-:W-:Y:S01]  /*eb00*/  HMMA.16816.F32 R8, R20.reuse, R26, R8 ;  /* 0x0000001a1408723c */ /* 0x040fe20000001808 */
[----:B------:R-:W4:Y:S07]  /*eb10*/  LDSM.16.MT88.4 R24, [R153+0x3400] ;  /* 0x003400009918783b */ /* 0x000f2e0000004200 */
[----:B------:R-:W1:Y:S01]  /*eb20*/  MUFU.EX2 R45, R45 ;  /* 0x0000002d002d7308 */ /* 0x000e620000000800 */
[-C--:B------:R-:W-:Y:S01]  /*eb30*/  FFMA.FTZ R41, R113, R150.reuse, -R155 ;  /* 0x0000009671297223 */ /* 0x080fe2000001089b */
[----:B------:R-:W-:Y:S01]  /*eb40*/  FADD.FTZ R49, R44, R65 ;  /* 0x000000412c317221 */ /* 0x000fe20000010000 */
[----:B------:R-:W-:Y:S07]  /*eb50*/  FADD.FTZ R61, R61, R50 ;  /* 0x000000323d3d7221 */ /* 0x000fee0000010000 */
[----:B------:R-:W-:Y:S01]  /*eb60*/  MUFU.EX2 R46, R46 ;  /* 0x0000002e002e7308 */ /* 0x000fe20000000800 */
[-C--:B------:R-:W-:Y:S01]  /*eb70*/  FFMA.FTZ R44, R118, R150.reuse, -R165 ;  /* 0x00000096762c7223 */ /* 0x080fe200000108a5 */
[C---:B-----5:R-:W-:Y:S08]  /*eb80*/  HMMA.16816.F32 R12, R20.reuse, R28, R12 ;  /* 0x0000001c140c723c */ /* 0x060ff0000000180c */
[----:B------:R-:W5:Y:S01]  /*eb90*/  MUFU.EX2 R41, R41 ;  /* 0x0000002900297308 */ /* 0x000f620000000800 */
[----:B------:R-:W-:Y:S01]  /*eba0*/  FADD.FTZ R52, R52, R49 ;  /* 0x0000003134347221 */ /* 0x000fe20000010000 */
[-CC-:B------:R-:W-:Y:S01]  /*ebb0*/  FFMA.FTZ R49, R119, R150.reuse, -R165.reuse ;  /* 0x0000009677317223 */ /* 0x180fe200000108a5 */
[-CC-:B------:R-:W-:Y:S07]  /*ebc0*/  FFMA.FTZ R50, R122, R150.reuse, -R165.reuse ;  /* 0x000000967a327223 */ /* 0x180fee00000108a5 */
[----:B------:R-:W-:Y:S01]  /*ebd0*/  MUFU.EX2 R44, R44 ;  /* 0x0000002c002c7308 */ /* 0x000fe20000000800 */
[----:B------:R-:W-:Y:S01]  /*ebe0*/  FADD.FTZ R65, R51, R52 ;  /* 0x0000003433417221 */ /* 0x000fe20000010000 */
[----:B------:R-:W-:Y:S01]  /*ebf0*/  HMMA.16816.F32 R16, R20, R30, R16 ;  /* 0x0000001e1410723c */ /* 0x000fe20000001810 */
[----:B------:R-:W4:Y:S07]  /*ec00*/  LDSM.16.MT88.4 R28, [R154+0x8800] ;  /* 0x008800009a1c783b */ /* 0x000f2e0000004200 */
[----:B------:R-:W4:Y:S01]  /*ec10*/  MUFU.EX2 R49, R49 ;  /* 0x0000003100317308 */ /* 0x000f220000000800 */
[----:B--2---:R-:W-:Y:S01]  /*ec20*/  F2FP.F16.F32.PACK_AB R21, R38, R39 ;  /* 0x000000272615723e */ /* 0x004fe200000000ff */
[----:B------:R-:W-:Y:S01]  /*ec30*/  FFMA.FTZ R47, R123, R150, -R165 ;  /* 0x000000967b2f7223 */ /* 0x000fe200000108a5 */
[----:B---3--:R-:W-:Y:S01]  /*ec40*/  F2FP.F16.F32.PACK_AB R23, R37, R40 ;  /* 0x000000282517723e */ /* 0x008fe200000000ff */
[--C-:B------:R-:W-:Y:S01]  /*ec50*/  FFMA.FTZ R51, R116, R150, -R155.reuse ;  /* 0x0000009674337223 */ /* 0x100fe2000001089b */
[----:B-1----:R-:W-:Y:S01]  /*ec60*/  F2FP.F16.F32.PACK_AB R20, R45, R42 ;  /* 0x0000002a2d14723e */ /* 0x002fe200000000ff */
[----:B------:R-:W-:Y:S01]  /*ec70*/  FFMA.FTZ R52, R120, R150, -R155 ;  /* 0x0000009678347223 */ /* 0x000fe2000001089b */
[----:B-----5:R-:W-:Y:S03]  /*ec80*/  F2FP.F16.F32.PACK_AB R22, R41, R46 ;  /* 0x0000002e2916723e */ /* 0x020fe600000000ff */
[----:B------:R-:W-:Y:S01]  /*ec90*/  MUFU.EX2 R50, R50 ;  /* 0x0000003200327308 */ /* 0x000fe20000000800 */
[----:B------:R-:W-:Y:S09]  /*eca0*/  FADD.FTZ R54, R54, R61 ;  /* 0x0000003d36367221 */ /* 0x000ff20000010000 */
[----:B------:R-:W1:Y:S01]  /*ecb0*/  MUFU.EX2 R47, R47 ;  /* 0x0000002f002f7308 */ /* 0x000e620000000800 */
[----:B------:R-:W-:Y:S01]  /*ecc0*/  FADD.FTZ R55, R55, R54 ;  /* 0x0000003637377221 */ /* 0x000fe20000010000 */
[C---:B------:R-:W-:Y:S08]  /*ecd0*/  HMMA.16816.F32 R4, R20.reuse, R32, R4 ;  /* 0x000000201404723c */ /* 0x040ff00000001804 */
[----:B------:R-:W-:Y:S01]  /*ece0*/  MUFU.EX2 R51, R51 ;  /* 0x0000003300337308 */ /* 0x000fe20000000800 */
[----:B------:R-:W-:Y:S01]  /*ecf0*/  FADD.FTZ R32, R48, R65 ;  /* 0x0000004130207221 */ /* 0x000fe20000010000 */
[----:B------:R-:W-:Y:S01]  /*ed00*/  FADD.FTZ R64, R58, R55 ;  /* 0x000000373a407221 */ /* 0x000fe20000010000 */
[-C--:B------:R-:W-:Y:S07]  /*ed10*/  FFMA.FTZ R54, R126, R150.reuse, -R165 ;  /* 0x000000967e367223 */ /* 0x080fee00000108a5 */
[----:B------:R-:W2:Y:S01]  /*ed20*/  MUFU.EX2 R48, R117 ;  /* 0x0000007500307308 */ /* 0x000ea20000000800 */
[----:B------:R-:W-:Y:S01]  /*ed30*/  FADD.FTZ R53, R53, R32 ;  /* 0x0000002035357221 */ /* 0x000fe20000010000 */
[C---:B------:R-:W-:Y:S01]  /*ed40*/  HMMA.16816.F32 R8, R20.reuse, R34, R8 ;  /* 0x000000221408723c */ /* 0x040fe20000001808 */
[----:B------:R-:W3:Y:S07]  /*ed50*/  LDSM.16.MT88.4 R32, [R153+0x3800] ;  /* 0x003800009920783b */ /* 0x000eee0000004200 */
[----:B------:R-:W-:Y:S01]  /*ed60*/  MUFU.EX2 R52, R52 ;  /* 0x0000003400347308 */ /* 0x000fe20000000800 */
[----:B------:R-:W-:Y:S01]  /*ed70*/  FADD.FTZ R60, R60, R53 ;  /* 0x000000353c3c7221 */ /* 0x000fe20000010000 */
[-CC-:B------:R-:W-:Y:S01]  /*ed80*/  FFMA.FTZ R55, R127, R150.reuse, -R165.reuse ;  /* 0x000000967f377223 */ /* 0x180fe200000108a5 */
[-CC-:B------:R-:W-:Y:S07]  /*ed90*/  FFMA.FTZ R58, R130, R150.reuse, -R165.reuse ;  /* 0x00000096823a7223 */ /* 0x180fee00000108a5 */
[----:B------:R-:W5:Y:S01]  /*eda0*/  MUFU.EX2 R53, R121 ;  /* 0x0000007900357308 */ /* 0x000f620000000800 */
[----:B------:R-:W-:Y:S01]  /*edb0*/  FFMA.FTZ R165, R131, R150, -R165 ;  /* 0x0000009683a57223 */ /* 0x000fe200000108a5 */
[C---:B----4-:R-:W-:Y:S08]  /*edc0*/  HMMA.16816.F32 R12, R20.reuse, R24, R12 ;  /* 0x00000018140c723c */ /* 0x050ff0000000180c */
[----:B------:R-:W-:Y:S01]  /*edd0*/  MUFU.EX2 R54, R54 ;  /* 0x0000003600367308 */ /* 0x000fe20000000800 */
[----:B------:R-:W-:Y:S01]  /*ede0*/  FADD.FTZ R63, R63, R64 ;  /* 0x000000403f3f7221 */ /* 0x000fe20000010000 */
[----:B------:R-:W-:Y:S08]  /*edf0*/  FADD.FTZ R59, R59, R60 ;  /* 0x0000003c3b3b7221 */ /* 0x000ff00000010000 */
[----:B------:R-:W4:Y:S01]  /*ee00*/  MUFU.EX2 R55, R55 ;  /* 0x0000003700377308 */ /* 0x000f220000000800 */
[----:B------:R-:W-:Y:S01]  /*ee10*/  FADD.FTZ R63, R62, R63 ;  /* 0x0000003f3e3f7221 */ /* 0x000fe20000010000 */
[----:B------:R-:W-:Y:S01]  /*ee20*/  HMMA.16816.F32 R16, R20, R26, R16 ;  /* 0x0000001a1410723c */ /* 0x000fe20000001810 */
[----:B------:R-:W3:Y:S07]  /*ee30*/  LDSM.16.MT88.4 R24, [R153+0x3c00] ;  /* 0x003c00009918783b */ /* 0x000eee0000004200 */
[----:B------:R-:W-:Y:S01]  /*ee40*/  MUFU.EX2 R58, R58 ;  /* 0x0000003a003a7308 */ /* 0x000fe20000000800 */
[----:B------:R-:W-:Y:S01]  /*ee50*/  F2FP.F16.F32.PACK_AB R21, R49, R44 ;  /* 0x0000002c3115723e */ /* 0x000fe200000000ff */
[----:B------:R-:W-:Y:S01]  /*ee60*/  FADD.FTZ R56, R56, R59 ;  /* 0x0000003b38387221 */ /* 0x000fe20000010000 */
[----:B-1----:R-:W-:Y:S07]  /*ee70*/  F2FP.F16.F32.PACK_AB R23, R47, R50 ;  /* 0x000000322f17723e */ /* 0x002fee00000000ff */
[----:B------:R-:W1:Y:S01]  /*ee80*/  MUFU.EX2 R165, R165 ;  /* 0x000000a500a57308 */ /* 0x000e620000000800 */
[----:B--2---:R-:W-:Y:S01]  /*ee90*/  F2FP.F16.F32.PACK_AB R20, R48, R51 ;  /* 0x000000333014723e */ /* 0x004fe200000000ff */
        /* <DEDUP_REMOVED lines=8> */
[-CC-:B------:R-:W-:Y:S01]  /*ef20*/  FFMA.FTZ R29, R125, R150.reuse, -R155.reuse ;  /* 0x000000967d1d7223 */ /* 0x180fe2000001089b */
[----:B------:R-:W-:Y:S01]  /*ef30*/  FFMA.FTZ R155, R129, R150, -R155 ;  /* 0x00000096819b7223 */ /* 0x000fe2000001089b */
[----:B-1----:R-:W-:Y:S01]  /*ef40*/  F2FP.F16.F32.PACK_AB R135, R165, R58 ;  /* 0x0000003aa587723e */ /* 0x002fe200000000ff */
[----:B------:R-:W-:Y:S01]  /*ef50*/  FADD.FTZ R42, R42, R43 ;  /* 0x0000002b2a2a7221 */ /* 0x000fe20000010000 */
[----:B------:R-:W-:Y:S01]  /*ef60*/  FADD.FTZ R39, R38, R39 ;  /* 0x0000002726277221 */ /* 0x000fe20000010000 */
[C---:B------:R-:W-:Y:S03]  /*ef70*/  HMMA.16816.F32 R8, R20.reuse, R30, R8 ;  /* 0x0000001e1408723c */ /* 0x040fe60000001808 */
[----:B------:R-:W1:Y:S01]  /*ef80*/  MUFU.EX2 R29, R29 ;  /* 0x0000001d001d7308 */ /* 0x000e620000000800 */
[----:B------:R-:W-:Y:S01]  /*ef90*/  FADD.FTZ R45, R45, R42 ;  /* 0x0000002a2d2d7221 */ /* 0x000fe20000010000 */
[----:B------:R-:W-:Y:S08]  /*efa0*/  FADD.FTZ R40, R40, R39 ;  /* 0x0000002728287221 */ /* 0x000ff00000010000 */
[----:B------:R-:W-:Y:S01]  /*efb0*/  MUFU.EX2 R30, R128 ;  /* 0x00000080001e7308 */ /* 0x000fe20000000800 */
[----:B------:R-:W-:Y:S01]  /*efc0*/  FADD.FTZ R46, R46, R45 ;  /* 0x0000002d2e2e7221 */ /* 0x000fe20000010000 */
[C---:B---3--:R-:W-:Y:S08]  /*efd0*/  HMMA.16816.F32 R12, R20.reuse, R32, R12 ;  /* 0x00000020140c723c */ /* 0x048ff0000000180c */
[----:B------:R-:W2:Y:S01]  /*efe0*/  MUFU.EX2 R155, R155 ;  /* 0x0000009b009b7308 */ /* 0x000ea20000000800 */
[----:B------:R-:W-:Y:S01]  /*eff0*/  FADD.FTZ R37, R37, R40 ;  /* 0x0000002825257221 */ /* 0x000fe20000010000 */
[----:B------:R-:W-:Y:S01]  /*f000*/  FADD.FTZ R46, R41, R46 ;  /* 0x0000002e292e7221 */ /* 0x000fe20000010000 */
[----:B-1----:R-:W-:Y:S01]  /*f010*/  F2FP.F16.F32.PACK_AB R132, R29, R28 ;  /* 0x0000001c1d84723e */ /* 0x002fe200000000ff */
[----:B------:R-:W-:Y:S03]  /*f020*/  HMMA.16816.F32 R16, R20, R34, R16 ;  /* 0x000000221410723c */ /* 0x000fe60000001810 */
        /* <DEDUP_REMOVED lines=21> */
[----:B------:R-:W-:Y:S08]  /*f180*/  @P0 BRA `(.L_x_2702) ;  /* 0xffffffa400f80947 */ /* 0x000ff0000383ffff */
.L_x_2695:
        /* <DEDUP_REMOVED lines=10> */
.L_x_2712:
        /* <DEDUP_REMOVED lines=31> */
[----:B---3--:R-:W-:-:S02]  /*f420*/  IADD3 R9, PT, PT, R239, -R0, RZ ;  /* 0x80000000ef097210 */ /* 0x008fc40007ffe0ff */
        /* <DEDUP_REMOVED lines=17> */
[----:B------:R-:W3:Y:S04]  /*f540*/  LD.E.U8 R0, desc[UR4][R2.64+0x1c8] ;  /* 0x0001c80402007980 */ /* 0x000ee8000c101100 */
[----:B------:R-:W4:Y:S01]  /*f550*/  LD.E.64 R16, desc[UR4][R2.64+0x88] ;  /* 0x0000880402107980 */ /* 0x000f22000c101b00 */
[----:B------:R-:W2:Y:S01]  /*f560*/  @P3 MUFU.LG2 R7, R7 ;  /* 0x0000000700073308 */ /* 0x000ea20000000c00 */
[----:B---3--:R-:W-:-:S13]  /*f570*/  ISETP.NE.AND P1, PT, R0, RZ, PT ;  /* 0x000000ff0000720c */ /* 0x008fda0003f25270 */
[----:B------:R-:W3:Y:S04]  /*f580*/  @!P1 LD.E R8, desc[UR4][R2.64+0x60] ;  /* 0x0000600402089980 */ /* 0x000ee8000c101900 */
[----:B------:R-:W3:Y:S01]  /*f590*/  @!P1 LD.E R14, desc[UR4][R2.64+0xb4] ;  /* 0x0000b404020e9980 */ /* 0x000ee2000c101900 */
[----:B------:R-:W1:Y:S01]  /*f5a0*/  @P2 MUFU.LG2 R10, R10 ;  /* 0x0000000a000a2308 */ /* 0x000e620000000c00 */
[----:B------:R-:W-:Y:S01]  /*f5b0*/  ISETP.NE.AND P0, PT, R238, -0x1, PT ;  /* 0xffffffffee00780c */ /* 0x000fe20003f05270 */
[----:B--2---:R-:W-:Y:S01]  /*f5c0*/  @P3 FMUL.FTZ R5, R7, 0.69314718246459960938 ;  /* 0x3f31721807053820 */ /* 0x004fe20000410000 */
[----:B------:R-:W-:Y:S01]  /*f5d0*/  BSSY.RECONVERGENT B0, `(.L_x_2704) ;  /* 0x0000010000007945 */ /* 0x000fe20003800200 */
[----:B------:R-:W-:Y:S02]  /*f5e0*/  MOV R12, 0x7f800000 ;  /* 0x7f800000000c7802 */ /* 0x000fe40000000f00 */
[----:B------:R-:W-:Y:S01]  /*f5f0*/  MOV R0, 0x7f800000 ;  /* 0x7f80000000007802 */ /* 0x000fe20000000f00 */
[----:B-----5:R-:W-:-:S07]  /*f600*/  @P3 FFMA.FTZ R12, R6, R149, R5 ;  /* 0x00000095060c3223 */ /* 0x020fce0000010005 */
[-C--:B----4-:R-:W-:Y:S02]  /*f610*/  @P0 IMAD R13, R17, R238.reuse, RZ ;  /* 0x000000ee110d0224 */ /* 0x090fe400078e02ff */
[----:B-1----:R-:W-:Y:S01]  /*f620*/  @P2 FMUL.FTZ R9, R10, 0.69314718246459960938 ;  /* 0x3f3172180a092820 */ /* 0x002fe20000410000 */
[----:B------:R-:W-:-:S04]  /*f630*/  @P0 IMAD.WIDE.U32 R22, R16, R238, RZ ;  /* 0x000000ee10160225 */ /* 0x000fc800078e00ff */
[----:B------:R-:W-:Y:S01]  /*f640*/  @P2 FFMA.FTZ R0, R6, R148, R9 ;  /* 0x0000009406002223 */ /* 0x000fe20000010009 */
[----:B---3--:R-:W-:-:S04]  /*f650*/  @!P1 IMAD R11, R8, R231, R232 ;  /* 0x000000e7080b9224 */ /* 0x008fc800078e02e8 */
[----:B------:R-:W-:Y:S01]  /*f660*/  @!P1 IMAD R14, R11, R14, RZ ;  /* 0x0000000e0b0e9224 */ /* 0x000fe200078e02ff */
[----:B------:R-:W-:Y:S06]  /*f670*/  @!P1 BRA `(.L_x_2705) ;  /* 0x0000000000149947 */ /* 0x000fec0003800000 */
[----:B------:R-:W2:Y:S04]  /*f680*/  @!P0 LD.E R4, desc[UR4][R2.64+0xb4] ;  /* 0x0000b40402048980 */ /* 0x000ea8000c101900 */
[----:B------:R-:W3:Y:S01]  /*f690*/  LD.E R5, desc[UR4][R2.64+0xd4] ;  /* 0x0000d40402057980 */ /* 0x000ee2000c101900 */
[----:B--2---:R-:W-:Y:S02]  /*f6a0*/  @!P0 IMAD R238, R4, R231, RZ ;  /* 0x000000e704ee8224 */ /* 0x004fe400078e02ff */
[----:B---3--:R-:W-:-:S05]  /*f6b0*/  IMAD R5, R5, R232, RZ ;  /* 0x000000e805057224 */ /* 0x008fca00078e02ff */
[----:B------:R-:W-:Y:S02]  /*f6c0*/  IADD3 R14, PT, PT, R5, R238, RZ ;  /* 0x000000ee050e7210 */ /* 0x000fe40007ffe0ff */
.L_x_2705:
[----:B------:R-:W-:Y:S05]  /*f6d0*/  BSYNC.RECONVERGENT B0 ;  /* 0x0000000000007941 */ /* 0x000fea0003800200 */
.L_x_2704:
        /* <DEDUP_REMOVED lines=25> */
.L_x_2707:
[----:B------:R-:W-:Y:S05]  /*f870*/  BSYNC.RECONVERGENT B0 ;  /* 0x0000000000007941 */ /* 0x000fea0003800200 */
.L_x_2706:
[----:B-1----:R-:W2:Y:S01]  /*f880*/  LD.E R3, desc[UR4][R2.64+0xc0] ;  /* 0x0000c00402037980 */ /* 0x002ea2000c101900 */
[-C--:B----45:R-:W-:Y:S01]  /*f890*/  @!P0 IMAD R0, R31, R231.reuse, RZ ;  /* 0x000000e71f008224 */ /* 0x0b0fe200078e02ff */
[----:B------:R-:W-:Y:S01]  /*f8a0*/  MOV R225, RZ ;  /* 0x000000ff00e17202 */ /* 0x000fe20000000f00 */
[----:B------:R-:W-:Y:S01]  /*f8b0*/  @!P0 IMAD.WIDE.U32 R30, R30, R231, RZ ;  /* 0x000000e71e1e8225 */ /* 0x000fe200078e00ff */
[----:B------:R-:W-:-:S03]  /*f8c0*/  MOV R231, 0x0 ;  /* 0x0000000000e77802 */ /* 0x000fc60000000f00 */
[----:B------:R-:W-:Y:S01]  /*f8d0*/  @!P0 IMAD.MOV.U32 R12, RZ, RZ, R30 ;  /* 0x000000ffff0c8224 */ /* 0x000fe200078e001e */
[----:B------:R-:W-:Y:S01]  /*f8e0*/  @!P0 IADD3 R0, PT, PT, R31, R0, RZ ;  /* 0x000000001f008210 */ /* 0x000fe20007ffe0ff */
[----:B------:R-:W-:Y:S01]  /*f8f0*/  IMAD.WIDE.U32 R18, R233, R16, R224 ;  /* 0x00000010e9127225 */ /* 0x000fe200078e00e0 */
[----:B------:R-:W-:-:S03]  /*f900*/  @P0 IADD3 R0, PT, PT, R23, R13, RZ ;  /* 0x0000000d17000210 */ /* 0x000fc60007ffe0ff */
[-C--:B------:R-:W-:Y:S02]  /*f910*/  IMAD R14, R29, R232.reuse, RZ ;  /* 0x000000e81d0e7224 */ /* 0x080fe400078e02ff */
[----:B------:R-:W-:Y:S02]  /*f920*/  IMAD R233, R17, R233, RZ ;  /* 0x000000e911e97224 */ /* 0x000fe400078e02ff */
[----:B------:R-:W-:-:S04]  /*f930*/  IMAD.WIDE.U32 R28, R28, R232, RZ ;  /* 0x000000e81c1c7225 */ /* 0x000fc800078e00ff */
        /* <DEDUP_REMOVED lines=15> */
[----:B---3--:R-:W-:Y:S05]  /*fa30*/  @P3 RET.REL.NODEC R230 `(_ZN5flash24flash_fwd_splitkv_kernelI23Flash_fwd_kernel_traitsILi32ELi64ELi256ELi4ELb0ELb0EN7cutlass6half_tE19Flash_kernel_traitsILi32ELi64ELi256ELi4ES3_EELb0ELb0ELb1ELb0ELb0ELb0ELb0ELb0EEEvNS_16Flash_fwd_paramsE) ;  /* 0xffffff04e6703950 */ /* 0x008fea0003c3ffff */
        /* <DEDUP_REMOVED lines=12> */
[----:B-1----:R-:W-:Y:S05]  /*fb00*/  RET.REL.NODEC R230 `(_ZN5flash24flash_fwd_splitkv_kernelI23Flash_fwd_kernel_traitsILi32ELi64ELi256ELi4ELb0ELb0EN7cutlass6half_tE19Flash_kernel_traitsILi32ELi64ELi256ELi4ES3_EELb0ELb0ELb1ELb0ELb0ELb0ELb0ELb0EEEvNS_16Flash_fwd_paramsE) ;  /* 0xffffff04e63c7950 */ /* 0x002fea0003c3ffff */
.L_x_2703:
[----:B------:R-:W-:Y:S01]  /*fb10*/  MOV R5, 0x2 ;  /* 0x0000000200057802 */ /* 0x000fe20000000f00 */
[----:B------:R-:W-:Y:S01]  /*fb20*/  IMAD.MOV.U32 R0, RZ, RZ, 0x1f ;  /* 0x0000001fff007424 */ /* 0x000fe200078e00ff */
[----:B------:R-:W-:-:S07]  /*fb30*/  MOV R4, 0xffffffff ;  /* 0xffffffff00047802 */ /* 0x000fce0000000f00 */
[----:B-1---5:R-:W-:Y:S05]  /*fb40*/  WARPSYNC.COLLECTIVE R4, `(.L_x_2708) ;  /* 0x0000000004087348 */ /* 0x022fea0003c00000 */
[----:B------:R2:W3:Y:S02]  /*fb50*/  SHFL.BFLY P0, R10, R247, R5, R0 ;  /* 0x0c000005f70a7389 */ /* 0x0004e40000000000 */
[----:B-123-5:R-:W-:Y:S05]  /*fb60*/  ENDCOLLECTIVE ;  /* 0x000000000000791b */ /* 0x02efea0003800000 */
.L_x_2708:
[----:B------:R-:W-:Y:S02]  /*fb70*/  IMAD.MOV.U32 R8, RZ, RZ, R10 ;  /* 0x000000ffff087224 */ /* 0x000fe400078e000a */
[----:B------:R-:W-:Y:S02]  /*fb80*/  IMAD.MOV.U32 R5, RZ, RZ, 0x1 ;  /* 0x00000001ff057424 */ /* 0x000fe400078e00ff */
[----:B------:R-:W-:-:S05]  /*fb90*/  FADD.FTZ R8, R8, R247 ;  /* 0x000000f708087221 */ /* 0x000fca0000010000 */
[----:B------:R-:W-:-:S07]  /*fba0*/  MOV R247, R8 ;  /* 0x0000000800f77202 */ /* 0x000fce0000000f00 */
[----:B------:R-:W-:Y:S05]  /*fbb0*/  WARPSYNC.COLLECTIVE R4, `(.L_x_2709) ;  /* 0x0000000004087348 */ /* 0x000fea0003c00000 */
[----:B------:R1:W2:Y:S02]  /*fbc0*/  SHFL.BFLY P0, R10, R247, R5, R0 ;  /* 0x0c000005f70a7389 */ /* 0x0002a40000000000 */
[----:B-12---:R-:W-:Y:S05]  /*fbd0*/  ENDCOLLECTIVE ;  /* 0x000000000000791b */ /* 0x006fea0003800000 */
.L_x_2709:
[----:B------:R-:W-:Y:S01]  /*fbe0*/  MOV R247, R244 ;  /* 0x000000f400f77202 */ /* 0x000fe20000000f00 */
[----:B------:R-:W-:Y:S01]  /*fbf0*/  IMAD.MOV.U32 R5, RZ, RZ, 0x2 ;  /* 0x00000002ff057424 */ /* 0x000fe200078e00ff */
[----:B------:R-:W-:-:S07]  /*fc00*/  MOV R7, R10 ;  /* 0x0000000a00077202 */ /* 0x000fce0000000f00 */
[----:B------:R-:W-:Y:S05]  /*fc10*/  WARPSYNC.COLLECTIVE R4, `(.L_x_2710) ;  /* 0x0000000004087348 */ /* 0x000fea0003c00000 */
[----:B------:R1:W2:Y:S02]  /*fc20*/  SHFL.BFLY P0, R10, R247, R5, R0 ;  /* 0x0c000005f70a7389 */ /* 0x0002a40000000000 */
[----:B-12---:R-:W-:Y:S05]  /*fc30*/  ENDCOLLECTIVE ;  /* 0x000000000000791b */ /* 0x006fea0003800000 */
.L_x_2710:
[----:B------:R-:W-:Y:S01]  /*fc40*/  FADD.FTZ R7, R8, R7 ;  /* 0x0000000708077221 */ /* 0x000fe20000010000 */
[----:B------:R-:W-:Y:S01]  /*fc50*/  FADD.FTZ R9, R10, R244 ;  /* 0x000000f40a097221 */ /* 0x000fe20000010000 */
[----:B------:R-:W-:-:S04]  /*fc60*/  MOV R5, 0x1 ;  /* 0x0000000100057802 */ /* 0x000fc80000000f00 */
[----:B------:R-:W-:-:S07]  /*fc70*/  MOV R247, R9 ;  /* 0x0000000900f77202 */ /* 0x000fce0000000f00 */
[----:B------:R-:W-:Y:S05]  /*fc80*/  WARPSYNC.COLLECTIVE R4, `(.L_x_2711) ;  /* 0x0000000004087348 */ /* 0x000fea0003c00000 */
[----:B------:R1:W2:Y:S02]  /*fc90*/  SHFL.BFLY P0, R10, R247, R5, R0 ;  /* 0x0c000005f70a7389 */ /* 0x0002a40000000000 */
[----:B-12---:R-:W-:Y:S05]  /*fca0*/  ENDCOLLECTIVE ;  /* 0x000000000000791b */ /* 0x006fea0003800000 */
.L_x_2711:
[----:B------:R-:W-:Y:S05]  /*fcb0*/  BRA `(.L_x_2712) ;  /* 0xfffffff4005c7947 */ /* 0x000fea000383ffff */
.L_x_2713:
        /* <DEDUP_REMOVED lines=12> */
.L_x_10244:


//--------------------- .text._ZN5flash24flash_fwd_splitkv_kernelI23Flash_fwd_kernel_traitsILi32ELi64ELi256ELi4ELb0ELb0EN7cutlass6half_tE19Flash_kernel_traitsILi32ELi64ELi256ELi4ES3_EELb0ELb0ELb1ELb0ELb0ELb1ELb0ELb0EEEvNS_16Flash_fwd_paramsE --------------------------
	.section	.text._ZN5flash24flash_fwd_splitkv_kernelI23Flash_fwd_kernel_traitsILi32ELi64ELi256ELi4ELb0ELb0EN7cutlass6half_tE19Flash_kernel_traitsILi32ELi64ELi256ELi4ES3_EELb0ELb0ELb1ELb0ELb0ELb1ELb0ELb0EEEvNS_16Flash_fwd_paramsE,"ax",@progbits
	.align	128
        .global         _ZN5flash24flash_fwd_splitkv_kernelI23Flash_fwd_kernel_traitsILi32ELi64ELi256ELi4ELb0ELb0EN7cutlass6half_tE19Flash_kernel_traitsILi32ELi64ELi256ELi4ES3_EELb0ELb0ELb1ELb0ELb0ELb1ELb0ELb0EEEvNS_16Flash_fwd_paramsE
        .type           _ZN5flash24flash_fwd_splitkv_kernelI23Flash_fwd_kernel_traitsILi32ELi64ELi256ELi4ELb0ELb0EN7cutlass6half_tE19Flash_kernel_traitsILi32ELi64ELi256ELi4ES3_EELb0ELb0ELb1ELb0ELb0ELb1ELb0ELb0EEEvNS_16Flash_fwd_paramsE,@function
        .size           _ZN5flash24flash_fwd_splitkv_kernelI23Flash_fwd_kernel_traitsILi32ELi64ELi256ELi4ELb0ELb0EN7cutlass6half_tE19Flash_kernel_traitsILi32ELi64ELi256ELi4ES3_EELb0ELb0ELb1ELb0ELb0ELb1ELb0ELb0EEEvNS_16Flash_fwd_paramsE,(.L_x_10245 - _ZN5flash24flash_fwd_splitkv_kernelI23Flash_fwd_kernel_traitsILi32ELi64ELi256ELi4ELb0ELb0EN7cutlass6half_tE19Flash_kernel_traitsILi32ELi64ELi256ELi4ES3_EELb0ELb0ELb1ELb0ELb0ELb1ELb0ELb0EEEvNS_16Flash_fwd_paramsE)
        .other          _ZN5flash24flash_fwd_splitkv_kernelI23Flash_fwd_kernel_traitsILi32ELi64ELi256ELi4ELb0ELb0EN7cutlass6half_tE19Flash_kernel_traitsILi32ELi64ELi256ELi4ES3_EELb0ELb0ELb1ELb0ELb0ELb1ELb0ELb0EEEvNS_16Flash_fwd_paramsE,@"STO_CUDA_ENTRY STV_DEFAULT"
_ZN5flash24flash_fwd_splitkv_kernelI23Flash_fwd_kernel_traitsILi32ELi64ELi256ELi4ELb0ELb0EN7cutlass6half_tE19Flash_kernel_traitsILi32ELi64ELi256ELi4ES3_EELb0ELb0ELb1ELb0ELb0ELb1ELb0ELb0EEEvNS_16Flash_fwd_paramsE:
.text._ZN5flash24flash_fwd_splitkv_kernelI23Flash_fwd_kernel_traitsILi32ELi64ELi256ELi4ELb0ELb0EN7cutlass6half_tE19Flash_kernel_traitsILi32ELi64ELi256ELi4ES3_EELb0ELb0ELb1ELb0ELb0ELb1ELb0ELb0EEEvNS_16Flash_fwd_paramsE:
[----:B------:R-:W-:Y:S01]  /*0000*/  LDC R1, c[0x0][0x37c] ;  /* 0x0000df00ff017b82 */ /* 0x000fe20000000800 */
[----:B------:R-:W1:Y:S07]  /*0010*/  S2R R185, SR_CTAID.X ;  /* 0x0000000000b97919 */ /* 0x000e6e0000002500 */
[----:B------:R-:W2:Y:S01]  /*0020*/  LDC.64 R2, c[0x0][0x348] ;  /* 0x0000d200ff027b82 */ /* 0x000ea20000000a00 */
[----:B------:R-:W-:Y:S01]  /*0030*/  BSSY.RECONVERGENT B2, `(.L_x_2714) ;  /* 0x0000005000027945 */ /* 0x000fe20003800200 */
[----:B------:R-:W-:Y:S01]  /*0040*/  MOV R182, 0x80 ;  /* 0x0000008000b67802 */ /* 0x000fe20000000f00 */
[----:B------:R-:W3:Y:S01]  /*0050*/  S2R R184, SR_CTAID.Y ;  /* 0x0000000000b87919 */ /* 0x000ee20000002600 */
[----:B------:R-:W4:Y:S05]  /*0060*/  S2R R183, SR_CTAID.Z ;  /* 0x0000000000b77919 */ /* 0x000f2a0000002700 */
[----:B-1234-:R-:W-:Y:S05]  /*0070*/  CALL.REL.NOINC `($_ZN5flash24flash_fwd_splitkv_kernelI23Flash_fwd_kernel_traitsILi32ELi64ELi256ELi4ELb0ELb0EN7cutlass6half_tE19Flash_kernel_traitsILi32ELi64ELi256ELi4ES3_EELb0ELb0ELb1ELb0ELb0ELb1ELb0ELb0EEEvNS_16Flash_fwd_paramsE$_ZN5flash30compute_attn_1rowblock_splitkvI23Flash_fwd_kernel_traitsILi32ELi64ELi256ELi4ELb0ELb0EN7cutlass6half_tE19Flash_kernel_traitsILi32ELi64ELi256ELi4ES3_EELb0ELb0ELb1ELb0ELb0ELb1ELb0ELb0ENS_16Flash_fwd_paramsEEEvRKT8_iiiii) ;  /* 0x0000000000087944 */ /* 0x01efea0003c00000 */
[----:B------:R-:W-:Y:S05]  /*0080*/  BSYNC.RECONVERGENT B2 ;  /* 0x0000000000027941 */ /* 0x000fea0003800200 */
.L_x_2714:
[----:B------:R-:W-:Y:S05]  /*0090*/  EXIT ;  /* 0x000000000000794d */ /* 0x000fea0003800000 */
        .type           $_ZN5flash24flash_fwd_splitkv_kernelI23Flash_fwd_kernel_traitsILi32ELi64ELi256ELi4ELb0ELb0EN7cutlass6half_tE19Flash_kernel_traitsILi32ELi64ELi256ELi4ES3_EELb0ELb0ELb1ELb0ELb0ELb1ELb0ELb0EEEvNS_16Flash_fwd_paramsE$_ZN5flash30compute_attn_1rowblock_splitkvI23Flash_fwd_kernel_traitsILi32ELi64ELi256ELi4ELb0ELb0EN7cutlass6half_tE19Flash_kernel_traitsILi32ELi64ELi256ELi4ES3_EELb0ELb0ELb1ELb0ELb0ELb1ELb0ELb0ENS_16Flash_fwd_paramsEEEvRKT8_iiiii,@function
        .size           $_ZN5flash24flash_fwd_splitkv_kernelI23Flash_fwd_kernel_traitsILi32ELi64ELi256ELi4ELb0ELb0EN7cutlass6half_tE19Flash_kernel_traitsILi32ELi64ELi256ELi4ES3_EELb0ELb0ELb1ELb0ELb0ELb1ELb0ELb0EEEvNS_16Flash_fwd_paramsE$_ZN5flash30compute_attn_1rowblock_splitkvI23Flash_fwd_kernel_traitsILi32ELi64ELi256ELi4ELb0ELb0EN7cutlass6half_tE19Flash_kernel_traitsILi32ELi64ELi256ELi4ES3_EELb0ELb0ELb1ELb0ELb0ELb1ELb0ELb0ENS_16Flash_fwd_paramsEEEvRKT8_iiiii,(.L_x_10245 - $_ZN5flash24flash_fwd_splitkv_kernelI23Flash_fwd_kernel_traitsILi32ELi64ELi256ELi4ELb0ELb0EN7cutlass6half_tE19Flash_kernel_traitsILi32ELi64ELi256ELi4ES3_EELb0ELb0ELb1ELb0ELb0ELb1ELb0ELb0EEEvNS_16Flash_fwd_paramsE$_ZN5flash30compute_attn_1rowblock_splitkvI23Flash_fwd_kernel_traitsILi32ELi64ELi256ELi4ELb0ELb0EN7cutlass6half_tE19Flash_kernel_traitsILi32ELi64ELi256ELi4ES3_EELb0ELb0ELb1ELb0ELb0ELb1ELb0ELb0ENS_16Flash_fwd_paramsEEEvRKT8_iiiii)
$_ZN5flash24flash_fwd_splitkv_kernelI23Flash_fwd_kernel_traitsILi32ELi64ELi256ELi4ELb0ELb0EN7cutlass6half_tE19Flash_kernel_traitsILi32ELi64ELi256ELi4ES3_EELb0ELb0ELb1ELb0ELb0ELb1ELb0ELb0EEEvNS_16Flash_fwd_paramsE$_ZN5flash30compute_attn_1rowblock_splitkvI23Flash_fwd_kernel_traitsILi32ELi64ELi256ELi4ELb0ELb0EN7cutlass6half_tE19Flash_kernel_traitsILi32ELi64ELi256ELi4ES3_EELb0ELb0ELb1ELb0ELb0ELb1ELb0ELb0ENS_16Flash_fwd_paramsEEEvRKT8_iiiii:
        /* <DEDUP_REMOVED lines=13> */
[----:B------:R-:W5:Y:S04]  /*0170*/  @!P4 LD.E R46, desc[UR4][R2.64+0xb4] ;  /* 0x0000b404022ec980 */ /* 0x000f68000c101900 */
[----:B------:R-:W5:Y:S04]  /*0180*/  @P4 LD.E R5, desc[UR4][R14.64+0x4] ;  /* 0x000004040e054980 */ /* 0x000f68000c101900 */
[----:B------:R-:W5:Y:S01]  /*0190*/  @!P3 LD.E R45, desc[UR4][R2.64+0xb8] ;  /* 0x0000b804022db980 */ /* 0x000f62000c101900 */
[----:B----4-:R-:W-:Y:S01]  /*01a0*/  ISETP.NE.U32.AND P1, PT, R10, RZ, PT ;  /* 0x000000ff0a00720c */ /* 0x010fe20003f25070 */
[----:B------:R-:W-:-:S02]  /*01b0*/  IMAD.SHL.U32 R4, R184, 0x4, RZ ;  /* 0x00000004b8047824 */ /* 0x000fc400078e00ff */
[----:B------:R-:W5:Y:S01]  /*01c0*/  @P2 LD.E R192, desc[UR4][R14.64] ;  /* 0x000000040ec02980 */ /* 0x000f62000c101900 */
        /* <DEDUP_REMOVED lines=10> */
[----:B------:R-:W-:Y:S01]  /*0270*/  ISETP.NE.AND.EX P0, PT, R9, RZ, PT, P0 ;  /* 0x000000ff0900720c */ /* 0x000fe20003f05300 */
[----:B------:R-:W-:Y:S01]  /*0280*/  IMAD.MOV.U32 R11, RZ, RZ, -0x1 ;  /* 0xffffffffff0b7424 */ /* 0x000fe200078e00ff */
[----:B-1----:R-:W-:-:S05]  /*0290*/  IADD3 R12, P1, PT, R6, R4, RZ ;  /* 0x00000004060c7210 */ /* 0x002fca0007f3e0ff */
[----:B------:R-:W-:Y:S01]  /*02a0*/  IMAD.X R13, R7, 0x1, R0, P1 ;  /* 0x00000001070d7824 */ /* 0x000fe200008e0600 */
[----:B------:R-:W-:Y:S07]  /*02b0*/  @!P2 BRA `(.L_x_2716) ;  /* 0x000000000010a947 */ /* 0x000fee0003800000 */
[----:B------:R-:W2:Y:S02]  /*02c0*/  LD.E.U8 R6, desc[UR4][R2.64+0x1b2] ;  /* 0x0001b20402067980 */ /* 0x000ea4000c101100 */
[----:B--2---:R-:W-:-:S13]  /*02d0*/  ISETP.NE.AND P1, PT, R6, RZ, PT ;  /* 0x000000ff0600720c */ /* 0x004fda0003f25270 */
[----:B------:R-:W-:Y:S05]  /*02e0*/  @!P1 BRA `(.L_x_2716) ;  /* 0x0000000000049947 */ /* 0x000fea0003800000 */
[----:B------:R1:W5:Y:S02]  /*02f0*/  LD.E R11, desc[UR4][R12.64] ;  /* 0x000000040c0b7980 */ /* 0x000364000c101900 */
.L_x_2716:
[----:B------:R-:W-:Y:S05]  /*0300*/  BSYNC.RECONVERGENT B0 ;  /* 0x0000000000007941 */ /* 0x000fea0003800200 */
.L_x_2715:
[----:B------:R-:W-:Y:S04]  /*0310*/  BSSY.RECONVERGENT B0, `(.L_x_2717) ;  /* 0x0000007000007945 */ /* 0x000fe80003800200 */
[----:B------:R-:W-:Y:S05]  /*0320*/  @!P3 BRA `(.L_x_2718) ;  /* 0x000000000014b947 */ /* 0x000fea0003800000 */
[----:B------:R-:W2:Y:S02]  /*0330*/  LD.E.U8 R6, desc[UR4][R2.64+0x1b2] ;  /* 0x0001b20402067980 */ /* 0x000ea4000c101100 */
[----:B--2---:R-:W-:-:S13]  /*0340*/  ISETP.NE.AND P1, PT, R6, RZ, PT ;  /* 0x000000ff0600720c */ /* 0x004fda0003f25270 */
[----:B-----5:R-:W2:Y:S02]  /*0350*/  @P1 LD.E R45, desc[UR4][R12.64+0x4] ;  /* 0x000004040c2d1980 */ /* 0x020ea4000c101900 */
[----:B--2---:R-:W-:-:S06]  /*0360*/  @P1 IADD3 R45, PT, PT, R45, -R11, RZ ;  /* 0x8000000b2d2d1210 */ /* 0x004fcc0007ffe0ff */
[----:B------:R2:W5:Y:S02]  /*0370*/  @!P1 LD.E R45, desc[UR4][R12.64] ;  /* 0x000000040c2d9980 */ /* 0x000564000c101900 */
.L_x_2718:
[----:B------:R-:W-:Y:S05]  /*0380*/  BSYNC.RECONVERGENT B0 ;  /* 0x0000000000007941 */ /* 0x000fea0003800200 */
.L_x_2717:
        /* <DEDUP_REMOVED lines=8> */
.L_x_2720:
[----:B------:R-:W3:Y:S01]  /*0410*/  LD.E.64 R6, desc[UR4][R2.64+0x108] ;  /* 0x0001080402067980 */ /* 0x000ee2000c101b00 */
[----:B------:R-:W-:Y:S01]  /*0420*/  BSSY.RECONVERGENT B0, `(.L_x_2722) ;  /* 0x0000006000007945 */ /* 0x000fe20003800200 */
[----:B------:R-:W-:Y:S01]  /*0430*/  IMAD.MOV.U32 R5, RZ, RZ, RZ ;  /* 0x000000ffff057224 */ /* 0x000fe200078e00ff */
[----:B---3--:R-:W-:-:S04]  /*0440*/  ISETP.NE.U32.AND P0, PT, R6, RZ, PT ;  /* 0x000000ff0600720c */ /* 0x008fc80003f05070 */
[----:B------:R-:W-:-:S13]  /*0450*/  ISETP.NE.AND.EX P0, PT, R7, RZ, PT, P0 ;  /* 0x000000ff0700720c */ /* 0x000fda0003f05300 */
[----:B------:R-:W-:Y:S05]  /*0460*/  @!P0 BRA `(.L_x_2723) ;  /* 0x0000000000048947 */ /* 0x000fea0003800000 */
[----:B------:R3:W5:Y:S02]  /*0470*/  LD.E R5, desc[UR4][R2.64+0xbc] ;  /* 0x0000bc0402057980 */ /* 0x000764000c101900 */
.L_x_2723:
[----:B------:R-:W-:Y:S05]  /*0480*/  BSYNC.RECONVERGENT B0 ;  /* 0x0000000000007941 */ /* 0x000fea0003800200 */
.L_x_2722:
[----:B-----5:R-:W-:Y:S02]  /*0490*/  IADD3 R45, PT, PT, R5, R45, -R10 ;  /* 0x0000002d052d7210 */ /* 0x020fe40007ffe80a */
.L_x_2721:
[----:B------:R-:W-:Y:S05]  /*04a0*/  BSYNC.RECONVERGENT B1 ;  /* 0x0000000000017941 */ /* 0x000fea0003800200 */
.L_x_2719:
[----:B------:R-:W-:Y:S01]  /*04b0*/  IMAD.SHL.U32 R174, R185, 0x40, RZ ;  /* 0x00000040b9ae7824 */ /* 0x000fe200078e00ff */
[----:B------:R-:W-:Y:S01]  /*04c0*/  MOV R6, R182 ;  /* 0x000000b600067202 */ /* 0x000fe20000000f00 */
[----:B------:R-:W-:-:S03]  /*04d0*/  IMAD.MOV.U32 R7, RZ, RZ, 0x0 ;  /* 0x00000000ff077424 */ /* 0x000fc600078e00ff */
[----:B------:R-:W-:-:S13]  /*04e0*/  ISETP.GT.AND P0, PT, R46, R174, PT ;  /* 0x000000ae2e00720c */ /* 0x000fda0003f04270 */
[----:B-123--:R-:W-:Y:S05]  /*04f0*/  @!P0 RET.REL.NODEC R6 `(_ZN5flash24flash_fwd_splitkv_kernelI23Flash_fwd_kernel_traitsILi32ELi64ELi256ELi4ELb0ELb0EN7cutlass6half_tE19Flash_kernel_traitsILi32ELi64ELi256ELi4ES3_EELb0ELb0ELb1ELb0ELb0ELb1ELb0ELb0EEEvNS_16Flash_fwd_paramsE) ;  /* 0xfffffff806c08950 */ /* 0x00efea0003c3ffff */
        /* <DEDUP_REMOVED lines=74> */
.L_x_2726:
[----:B------:R-:W-:Y:S05]  /*09a0*/  BSYNC.RECONVERGENT B0 ;  /* 0x0000000000007941 */ /* 0x000fea0003800200 */
.L_x_2725:
[----:B------:R-:W-:Y:S01]  /*09b0*/  MOV R2, R182 ;  /* 0x000000b600027202 */ /* 0x000fe20000000f00 */
[----:B------:R1:W-:Y:S01]  /*09c0*/  @!P3 ST.E desc[UR4][R4.64], R0 ;  /* 0x000000000400b985 */ /* 0x0003e2000c101904 */
[----:B------:R-:W-:-:S04]  /*09d0*/  MOV R3, 0x0 ;  /* 0x0000000000037802 */ /* 0x000fc80000000f00 */
[----:B-12---:R-:W-:Y:S05]  /*09e0*/  @P2 RET.REL.NODEC R2 `(_ZN5flash24flash_fwd_splitkv_kernelI23Flash_fwd_kernel_traitsILi32ELi64ELi256ELi4ELb0ELb0EN7cutlass6half_tE19Flash_kernel_traitsILi32ELi64ELi256ELi4ES3_EELb0ELb0ELb1ELb0ELb0ELb1ELb0ELb0EEEvNS_16Flash_fwd_paramsE) ;  /* 0xfffffff402842950 */ /* 0x006fea0003c3ffff */
[----:B------:R-:W-:Y:S02]  /*09f0*/  MOV R0, 0x7f800000 ;  /* 0x7f80000000007802 */ /* 0x000fe40000000f00 */
[----:B------:R-:W-:-:S03]  /*0a00*/  MOV R183, 0x0 ;  /* 0x0000000000b77802 */ /* 0x000fc60000000f00 */
[----:B------:R1:W-:Y:S02]  /*0a10*/  ST.E desc[UR4][R4.64+0x80], R0 ;  /* 0x0000800004007985 */ /* 0x0003e4000c101904 */
[----:B-1----:R-:W-:Y:S05]  /*0a20*/  RET.REL.NODEC R182 `(_ZN5flash24flash_fwd_splitkv_kernelI23Flash_fwd_kernel_traitsILi32ELi64ELi256ELi4ELb0ELb0EN7cutlass6half_tE19Flash_kernel_traitsILi32ELi64ELi256ELi4ES3_EELb0ELb0ELb1ELb0ELb0ELb1ELb0ELb0EEEvNS_16Flash_fwd_paramsE) ;  /* 0xfffffff4b6747950 */ /* 0x002fea0003c3ffff */
.L_x_2724:
        /* <DEDUP_REMOVED lines=26> */
[----:B------:R-:W-:Y:S02]  /*0bd0*/  IABS R0, R9 ;  /* 0x0000000900007213 */ /* 0x000fe40000000000 */
[----:B-1----:R-:W-:Y:S01]  /*0be0*/  IADD3 R6, PT, PT, RZ, -R15, RZ ;  /* 0x8000000fff067210 */ /* 0x002fe20007ffe0ff */
[----:B------:R-:W-:-:S04]  /*0bf0*/  IMAD.MOV.U32 R14, RZ, RZ, RZ ;  /* 0x000000ffff0e7224 */ /* 0x000fc800078e00ff */
[----:B------:R-:W-:-:S04]  /*0c00*/  IMAD R6, R6, R5, RZ ;  /* 0x0000000506067224 */ /* 0x000fc800078e02ff */
        /* <DEDUP_REMOVED lines=10> */
[----:B------:R-:W-:Y:S01]  /*0cb0*/  ISETP.GE.AND P1, PT, R0, RZ, PT ;  /* 0x000000ff0000720c */ /* 0x000fe20003f26270 */
[-C--:B---3--:R-:W-:Y:S01]  /*0cc0*/  IMAD R0, R11, R184.reuse, RZ ;  /* 0x000000b80b007224 */ /* 0x088fe200078e02ff */
[----:B------:R-:W-:Y:S01]  /*0cd0*/  ISETP.NE.AND P2, PT, R9, RZ, PT ;  /* 0x000000ff0900720c */ /* 0x000fe20003f45270 */
[----:B------:R-:W-:-:S04]  /*0ce0*/  IMAD.WIDE.U32 R10, R10, R184, RZ ;  /* 0x000000b80a0a7225 */ /* 0x000fc800078e00ff */
[----:B------:R-:W-:Y:S01]  /*0cf0*/  @P0 VIADD R6, R6, 0x1 ;  /* 0x0000000106060836 */ /* 0x000fe20000000000 */
[----:B------:R-:W-:Y:S01]  /*0d00*/  LEA R195, P0, R10, R196, 0x2 ;  /* 0x000000c40ac37211 */ /* 0x000fe200078010ff */
[----:B------:R-:W-:-:S03]  /*0d10*/  IMAD.IADD R0, R11, 0x1, R0 ;  /* 0x000000010b007824 */ /* 0x000fc600078e0200 */
[----:B------:R-:W-:Y:S02]  /*0d20*/  MOV R8, R6 ;  /* 0x0000000600087202 */ /* 0x000fe40000000f00 */
[----:B------:R-:W-:Y:S02]  /*0d30*/  LEA.HI.X R194, R10, R197, R0, 0x2, P0 ;  /* 0x000000c50ac27211 */ /* 0x000fe400000f1400 */
[----:B------:R-:W-:Y:S01]  /*0d40*/  @!P1 IADD3 R8, PT, PT, -R8, RZ, RZ ;  /* 0x000000ff08089210 */ /* 0x000fe20007ffe1ff */
[----:B------:R-:W-:Y:S01]  /*0d50*/  IMAD.MOV.U32 R4, RZ, RZ, R195 ;  /* 0x000000ffff047224 */ /* 0x000fe200078e00c3 */
[----:B------:R-:W-:Y:S01]  /*0d60*/  @!P2 LOP3.LUT R8, RZ, R9, RZ, 0x33, !PT ;  /* 0x00000009ff08a212 */ /* 0x000fe200078e33ff */
[----:B------:R-:W3:Y:S01]  /*0d70*/  LD.E.64 R10, desc[UR4][R2.64+0x28] ;  /* 0x00002804020a7980 */ /* 0x000ee2000c101b00 */
[----:B------:R-:W-:-:S03]  /*0d80*/  MOV R5, R194 ;  /* 0x000000c200057202 */ /* 0x000fc60000000f00 */
[----:B------:R-:W-:-:S05]  /*0d90*/  IMAD.WIDE R4, R8, 0x4, R4 ;  /* 0x0000000408047825 */ /* 0x000fca00078e0204 */
[----:B------:R1:W2:Y:S01]  /*0da0*/  LD.E R0, desc[UR4][R4.64] ;  /* 0x0000000404007980 */ /* 0x0002a2000c101900 */
[----:B----4-:R-:W-:-:S04]  /*0db0*/  IABS R7, R12 ;  /* 0x0000000c00077213 */ /* 0x010fc80000000000 */
[----:B-1----:R-:W1:Y:S08]  /*0dc0*/  I2F.RP R4, R7 ;  /* 0x0000000700047306 */ /* 0x002e700000209400 */
[----:B-1----:R-:W1:Y:S02]  /*0dd0*/  MUFU.RCP R4, R4 ;  /* 0x0000000400047308 */ /* 0x002e640000001000 */
[----:B-1----:R-:W-:-:S06]  /*0de0*/  VIADD R4, R4, 0xffffffe ;  /* 0x0ffffffe04047836 */ /* 0x002fcc0000000000 */
[----:B------:R-:W1:Y:S01]  /*0df0*/  F2I.FTZ.U32.TRUNC.NTZ R19, R4 ;  /* 0x0000000400137305 */ /* 0x000e62000021f000 */
[----:B------:R-:W-:Y:S01]  /*0e00*/  IMAD.MOV.U32 R18, RZ, RZ, RZ ;  /* 0x000000ffff127224 */ /* 0x000fe200078e00ff */
[----:B------:R-:W-:Y:S02]  /*0e10*/  IABS R6, R183 ;  /* 0x000000b700067213 */ /* 0x000fe40000000000 */
[----:B------:R-:W-:Y:S02]  /*0e20*/  IABS R5, R12 ;  /* 0x0000000c00057213 */ /* 0x000fe40000000000 */
[----:B-1----:R-:W-:-:S05]  /*0e30*/  IADD3 R4, PT, PT, RZ, -R19, RZ ;  /* 0x80000013ff047210 */ /* 0x002fca0007ffe0ff */
        /* <DEDUP_REMOVED lines=16> */
[----:B------:R-:W-:-:S03]  /*0f40*/  IMAD R4, R171, R7, RZ ;  /* 0x00000007ab047224 */ /* 0x000fc600078e02ff */
[----:B------:R-:W-:Y:S02]  /*0f50*/  @!P0 IADD3 R8, PT, PT, -R8, RZ, RZ ;  /* 0x000000ff08088210 */ /* 0x000fe40007ffe1ff */
[----:B------:R-:W-:Y:S02]  /*0f60*/  @!P1 LOP3.LUT R8, RZ, R12, RZ, 0x33, !PT ;  /* 0x0000000cff089212 */ /* 0x000fe400078e33ff */
[----:B--2---:R-:W-:Y:S01]  /*0f70*/  SHF.R.S32.HI R5, RZ, 0x1f, R0 ;  /* 0x0000001fff057819 */ /* 0x004fe20000011400 */
[----:B------:R-:W-:-:S04]  /*0f80*/  IMAD R6, R15, R0, RZ ;  /* 0x000000000f067224 */ /* 0x000fc800078e02ff */
[C---:B------:R-:W-:Y:S02]  /*0f90*/  IMAD R6, R14.reuse, R5, R6 ;  /* 0x000000050e067224 */ /* 0x040fe400078e0206 */
[----:B------:R-:W-:-:S04]  /*0fa0*/  IMAD.WIDE.U32 R14, R14, R0, RZ ;  /* 0x000000000e0e7225 */ /* 0x000fc800078e00ff */
[----:B------:R-:W-:Y:S01]  /*0fb0*/  IMAD.IADD R19, R15, 0x1, R6 ;  /* 0x000000010f137824 */ /* 0x000fe200078e0206 */
[----:B------:R-:W-:Y:S01]  /*0fc0*/  SHF.R.S32.HI R15, RZ, 0x1f, R7 ;  /* 0x0000001fff0f7819 */ /* 0x000fe20000011407 */
[----:B------:R-:W-:-:S04]  /*0fd0*/  IMAD.MOV.U32 R18, RZ, RZ, R14 ;  /* 0x000000ffff127224 */ /* 0x000fc800078e000e */
        /* <DEDUP_REMOVED lines=15> */
.L_x_2728:
        /* <DEDUP_REMOVED lines=43> */
[----:B------:R-:W-:-:S04]  /*1380*/  LOP3.LUT R4, R183, R12, RZ, 0x3c, !PT ;  /* 0x0000000cb7047212 */ /* 0x000fc800078e3cff */
[-C--:B------:R-:W-:Y:S01]  /*1390*/  LOP3.LUT R7, R7, R6.reuse, RZ, 0x3c, !PT ;  /* 0x0000000607077212 */ /* 0x080fe200078e3cff */
[----:B------:R-:W-:Y:S01]  /*13a0*/  @!P1 VIADD R8, R8, 0x1 ;  /* 0x0000000108089836 */ /* 0x000fe20000000000 */
[----:B------:R-:W-:Y:S02]  /*13b0*/  ISETP.GE.AND P0, PT, R4, RZ, PT ;  /* 0x000000ff0400720c */ /* 0x000fe40003f06270 */
[C---:B------:R-:W-:Y:S02]  /*13c0*/  LOP3.LUT R6, R7.reuse, R6, RZ, 0x3c, !PT ;  /* 0x0000000607067212 */ /* 0x040fe400078e3cff */
[----:B------:R-:W-:Y:S02]  /*13d0*/  ISETP.NE.AND P1, PT, R12, RZ, PT ;  /* 0x000000ff0c00720c */ /* 0x000fe40003f25270 */
[----:B------:R-:W-:Y:S01]  /*13e0*/  LOP3.LUT R7, R7, R6, RZ, 0x3c, !PT ;  /* 0x0000000607077212 */ /* 0x000fe200078e3cff */
[----:B------:R-:W-:Y:S01]  /*13f0*/  @!P2 IMAD R4, R173, R10, RZ ;  /* 0x0000000aad04a224 */ /* 0x000fe200078e02ff */
[----:B------:R-:W-:-:S02]  /*1400*/  @!P2 SHF.R.S32.HI R0, RZ, 0x1f, R10 ;  /* 0x0000001fff00a819 */ /* 0x000fc4000001140a */
[----:B------:R-:W-:Y:S01]  /*1410*/  @P3 IADD3 R8, PT, PT, R8, 0x1, RZ ;  /* 0x0000000108083810 */ /* 0x000fe20007ffe0ff */
[----:B------:R-:W-:-:S04]  /*1420*/  IMAD.WIDE.U32 R18, R170, R23, R6 ;  /* 0x00000017aa127225 */ /* 0x000fc800078e0006 */
[----:B------:R-:W-:Y:S02]  /*1430*/  @!P2 IMAD R0, R0, R172, R4 ;  /* 0x000000ac0000a224 */ /* 0x000fe400078e0204 */
[----:B------:R-:W-:-:S04]  /*1440*/  @!P2 IMAD.WIDE.U32 R6, R172, R10, RZ ;  /* 0x0000000aac06a225 */ /* 0x000fc800078e00ff */
[----:B------:R-:W-:Y:S02]  /*1450*/  IMAD R5, R171, R23, RZ ;  /* 0x00000017ab057224 */ /* 0x000fe400078e02ff */
[----:B------:R-:W-:Y:S01]  /*1460*/  @!P0 IMAD.MOV R8, RZ, RZ, -R8 ;  /* 0x000000ffff088224 */ /* 0x000fe200078e0a08 */
[----:B------:R-:W-:Y:S02]  /*1470*/  @!P1 LOP3.LUT R8, RZ, R12, RZ, 0x33, !PT ;  /* 0x0000000cff089212 */ /* 0x000fe400078e33ff */
[----:B------:R-:W-:Y:S01]  /*1480*/  @!P2 IADD3 R21, PT, PT, R7, R0, RZ ;  /* 0x000000000715a210 */ /* 0x000fe20007ffe0ff */
[----:B------:R-:W-:Y:S01]  /*1490*/  @!P2 IMAD R4, R17, R9, RZ ;  /* 0x000000091104a224 */ /* 0x000fe200078e02ff */
[----:B------:R-:W-:Y:S01]  /*14a0*/  @!P2 SHF.R.S32.HI R0, RZ, 0x1f, R9 ;  /* 0x0000001fff00a819 */ /* 0x000fe20000011409 */
[----:B------:R-:W-:Y:S01]  /*14b0*/  @!P2 IMAD.MOV.U32 R20, RZ, RZ, R6 ;  /* 0x000000ffff14a224 */ /* 0x000fe200078e0006 */
        /* <DEDUP_REMOVED lines=8> */
[----:B------:R-:W-:Y:S02]  /*1540*/  IMAD R5, R14, R6, R5 ;  /* 0x000000060e057224 */ /* 0x000fe400078e0205 */
        /* <DEDUP_REMOVED lines=9> */
.L_x_2729:
[----:B------:R-:W-:Y:S05]  /*15e0*/  BSYNC.RECONVERGENT B0 ;  /* 0x0000000000007941 */ /* 0x000fea0003800200 */
.L_x_2727:
        /* <DEDUP_REMOVED lines=29> */
[----:B-----5:R-:W-:-:S04]  /*17c0*/  IMAD R15, R15, R172, RZ ;  /* 0x000000ac0f0f7224 */ /* 0x020fc800078e02ff */
[----:B------:R-:W-:-:S04]  /*17d0*/  @P3 VIADD R27, R27, 0x1 ;  /* 0x000000011b1b3836 */ /* 0x000fc80000000000 */
[----:B------:R-:W-:Y:S02]  /*17e0*/  IMAD.MOV.U32 R16, RZ, RZ, R27 ;  /* 0x000000ffff107224 */ /* 0x000fe400078e001b */
[C---:B------:R-:W-:Y:S02]  /*17f0*/  IMAD R15, R7.reuse, R173, R15 ;  /* 0x000000ad070f7224 */ /* 0x040fe400078e020f */
[----:B------:R-:W-:Y:S01]  /*1800*/  @!P1 IMAD.MOV R16, RZ, RZ, -R16 ;  /* 0x000000ffff109224 */ /* 0x000fe200078e0a10 */
[----:B------:R-:W-:Y:S01]  /*1810*/  @!P2 LOP3.LUT R16, RZ, R12, RZ, 0x33, !PT ;  /* 0x0000000cff10a212 */ /* 0x000fe200078e33ff */
[----:B------:R-:W-:Y:S01]  /*1820*/  IMAD.WIDE.U32 R26, R7, R172, RZ ;  /* 0x000000ac071a7225 */ /* 0x000fe200078e00ff */
[----:B------:R-:W-:-:S03]  /*1830*/  SHF.L.U32 R176, R150, 0x3, RZ ;  /* 0x0000000396b07819 */ /* 0x000fc600000006ff */
[----:B------:R-:W-:Y:S01]  /*1840*/  IMAD.IADD R7, R27, 0x1, R15 ;  /* 0x000000011b077824 */ /* 0x000fe200078e020f */
[----:B------:R-:W-:Y:S01]  /*1850*/  SHF.R.S32.HI R15, RZ, 0x1f, R16 ;  /* 0x0000001fff0f7819 */ /* 0x000fe20000011410 */
[-C--:B------:R-:W-:Y:S01]  /*1860*/  IMAD R12, R29, R16.reuse, RZ ;  /* 0x000000101d0c7224 */ /* 0x080fe200078e02ff */
[----:B------:R-:W-:Y:S01]  /*1870*/  LOP3.LUT R175, R176, 0x18, RZ, 0xc0, !PT ;  /* 0x00000018b0af7812 */ /* 0x000fe200078ec0ff */
[----:B------:R-:W-:-:S03]  /*1880*/  IMAD.WIDE.U32 R16, R28, R16, RZ ;  /* 0x000000101c107225 */ /* 0x000fc600078e00ff */
[----:B------:R-:W-:Y:S01]  /*1890*/  IADD3 R14, P2, P1, R26, R14, R175 ;  /* 0x0000000e1a0e7210 */ /* 0x000fe2000795e0af */
[----:B------:R-:W-:Y:S01]  /*18a0*/  IMAD R12, R15, R28, R12 ;  /* 0x0000001c0f0c7224 */ /* 0x000fe200078e020c */
[----:B------:R-:W-:Y:S02]  /*18b0*/  LOP3.LUT R191, R176, 0xc0, RZ, 0xc0, !PT ;  /* 0x000000c0b0bf7812 */ /* 0x000fe400078ec0ff */
[----:B------:R-:W-:Y:S02]  /*18c0*/  IADD3.X R7, PT, PT, R7, R13, RZ, P2, P1 ;  /* 0x0000000d07077210 */ /* 0x000fe400017e24ff */
[----:B------:R-:W-:Y:S02]  /*18d0*/  IADD3 R14, P1, PT, R14, R16, RZ ;  /* 0x000000100e0e7210 */ /* 0x000fe40007f3e0ff */
[----:B------:R-:W-:Y:S02]  /*18e0*/  IADD3 R12, PT, PT, R17, R12, RZ ;  /* 0x0000000c110c7210 */ /* 0x000fe40007ffe0ff */
[----:B------:R-:W-:Y:S01]  /*18f0*/  LOP3.LUT R191, R191, 0x18, R150, 0xf8, !PT ;  /* 0x00000018bfbf7812 */ /* 0x000fe200078ef896 */
[----:B------:R-:W1:Y:S02]  /*1900*/  S2UR UR6, SR_CgaCtaId ;  /* 0x00000000000679c3 */ /* 0x000e640000008800 */
[----:B------:R-:W-:Y:S01]  /*1910*/  IMAD.X R15, R7, 0x1, R12, P1 ;  /* 0x00000001070f7824 */ /* 0x000fe200008e060c */
[----:B------:R-:W-:-:S02]  /*1920*/  IADD3 R12, P1, PT, R175, R6, RZ ;  /* 0x00000006af0c7210 */ /* 0x000fc40007f3e0ff */
[----:B------:R-:W-:Y:S02]  /*1930*/  LOP3.LUT R13, R176, 0x1f20, RZ, 0xc0, !PT ;  /* 0x00001f20b00d7812 */ /* 0x000fe400078ec0ff */
[----:B------:R-:W-:-:S04]  /*1940*/  LOP3.LUT R190, R191, R175, RZ, 0x3c, !PT ;  /* 0x000000afbfbe7212 */ /* 0x000fc800078e3cff */
[----:B------:R-:W-:Y:S01]  /*1950*/  LOP3.LUT R190, R13, R190, RZ, 0xfc, !PT ;  /* 0x000000be0dbe7212 */ /* 0x000fe200078efcff */
[----:B------:R-:W-:Y:S01]  /*1960*/  IMAD.X R13, RZ, RZ, R0, P1 ;  /* 0x000000ffff0d7224 */ /* 0x000fe200008e0600 */
[----:B------:R-:W-:Y:S01]  /*1970*/  SHF.R.U32.HI R62, RZ, 0x2, R150 ;  /* 0x00000002ff3e7819 */ /* 0x000fe20000011696 */
[----:B------:R-:W-:Y:S01]  /*1980*/  IMAD.IADD R174, R46, 0x1, -R174 ;  /* 0x000000012eae7824 */ /* 0x000fe200078e0aae */
[----:B------:R-:W-:-:S03]  /*1990*/  UMOV UR7, 0x400 ;  /* 0x0000040000077882 */ /* 0x000fc60000000000 */
[----:B------:R-:W-:Y:S02]  /*19a0*/  IMAD R177, R171, R62, RZ ;  /* 0x0000003eabb17224 */ /* 0x000fe400078e02ff */
[----:B------:R-:W-:Y:S01]  /*19b0*/  IMAD.WIDE.U32 R12, R62, R170, R12 ;  /* 0x000000aa3e0c7225 */ /* 0x000fe200078e000c */
[----:B------:R-:W-:-:S03]  /*19c0*/  LOP3.LUT R195, R195, R194, RZ, 0x3c, !PT ;  /* 0x000000c2c3c37212 */ /* 0x000fc600078e3cff */
[----:B------:R-:W-:Y:S01]  /*19d0*/  IMAD R180, R173, R62, RZ ;  /* 0x0000003eadb47224 */ /* 0x000fe200078e02ff */
[----:B-1----:R-:W-:Y:S01]  /*19e0*/  ULEA UR6, UR6, UR7, 0x18 ;  /* 0x0000000706067291 */ /* 0x002fe2000f8ec0ff */
[----:B------:R-:W-:Y:S01]  /*19f0*/  IMAD.WIDE.U32 R14, R62, R172, R14 ;  /* 0x000000ac3e0e7225 */ /* 0x000fe200078e000e */
[----:B------:R-:W-:Y:S02]  /*1a00*/  IADD3 R177, PT, PT, R13, R177, RZ ;  /* 0x000000b10db17210 */ /* 0x000fe40007ffe0ff */
[----:B------:R-:W-:Y:S01]  /*1a10*/  MOV R63, RZ ;  /* 0x000000ff003f7202 */ /* 0x000fe20000000f00 */
[----:B------:R-:W-:Y:S01]  /*1a20*/  IMAD.IADD R180, R15, 0x1, R180 ;  /* 0x000000010fb47824 */ /* 0x000fe200078e02b4 */
[C---:B------:R-:W-:Y:S01]  /*1a30*/  LOP3.LUT R194, R195.reuse, R194, RZ, 0x3c, !PT ;  /* 0x000000c2c3c27212 */ /* 0x040fe200078e3cff */
[----:B------:R-:W-:Y:S01]  /*1a40*/  IMAD.U32 R166, RZ, RZ, UR6 ;  /* 0x00000006ffa67e24 */ /* 0x000fe2000f8e00ff */
[----:B------:R-:W-:Y:S02]  /*1a50*/  BSSY.RECONVERGENT B0, `(.L_x_2730) ;  /* 0x000002a000007945 */ /* 0x000fe40003800200 */
[----:B------:R-:W-:Y:S01]  /*1a60*/  LOP3.LUT R195, R195, R194, RZ, 0x3c, !PT ;  /* 0x000000c2c3c37212 */ /* 0x000fe200078e3cff */
[----:B------:R-:W-:-:S02]  /*1a70*/  IMAD R190, R190, 0x2, R166 ;  /* 0x00000002bebe7824 */ /* 0x000fc400078e02a6 */
[----:B--2---:R-:W-:-:S04]  /*1a80*/  @P0 IMAD.WIDE.U32 R16, R8, R192, RZ ;  /* 0x000000c008100225 */ /* 0x004fc800078e00ff */
[-C--:B---3--:R-:W-:Y:S02]  /*1a90*/  @!P0 IMAD R6, R25, R184.reuse, RZ ;  /* 0x000000b819068224 */ /* 0x088fe400078e02ff */
[----:B------:R-:W-:-:S04]  /*1aa0*/  @!P0 IMAD.WIDE.U32 R24, R24, R184, RZ ;  /* 0x000000b818188225 */ /* 0x000fc800078e00ff */
[----:B------:R-:W-:Y:S01]  /*1ab0*/  @!P0 IMAD.IADD R0, R25, 0x1, R6 ;  /* 0x0000000119008824 */ /* 0x000fe200078e0206 */
[----:B------:R-:W-:Y:S01]  /*1ac0*/  @!P0 MOV R7, R24 ;  /* 0x0000001800078202 */ /* 0x000fe20000000f00 */
[----:B------:R-:W-:Y:S02]  /*1ad0*/  @P0 IMAD R6, R9, R192, RZ ;  /* 0x000000c009060224 */ /* 0x000fe400078e02ff */
[----:B------:R-:W-:Y:S02]  /*1ae0*/  @P0 IMAD.MOV.U32 R7, RZ, RZ, R16 ;  /* 0x000000ffff070224 */ /* 0x000fe400078e0010 */
[----:B------:R-:W-:-:S03]  /*1af0*/  @P0 IMAD.IADD R0, R17, 0x1, R6 ;  /* 0x0000000111000824 */ /* 0x000fc600078e0206 */
[----:B------:R-:W-:-:S04]  /*1b00*/  IADD3 R6, P1, PT, R175, R7, RZ ;  /* 0x00000007af067210 */ /* 0x000fc80007f3e0ff */
[----:B------:R-:W-:Y:S02]  /*1b10*/  IADD3.X R7, PT, PT, RZ, R0, RZ, P1, !PT ;  /* 0x00000000ff077210 */ /* 0x000fe40000ffe4ff */
[----:B------:R-:W-:Y:S01]  /*1b20*/  ISETP.GE.AND P1, PT, R62, R174, PT ;  /* 0x000000ae3e00720c */ /* 0x000fe20003f26270 */
[-C--:B----4-:R-:W-:Y:S01]  /*1b30*/  IMAD R0, R11, R183.reuse, RZ ;  /* 0x000000b70b007224 */ /* 0x090fe200078e02ff */
[----:B------:R-:W-:Y:S01]  /*1b40*/  LEA R178, P3, R12, R18, 0x1 ;  /* 0x000000120cb27211 */ /* 0x000fe200078608ff */
        /* <DEDUP_REMOVED lines=25> */
.L_x_2732:
[----:B------:R1:W-:Y:S02]  /*1ce0*/  STS.128 [R190], RZ ;  /* 0x000000ffbe007388 */ /* 0x0003e40000000c00 */
.L_x_2731:
[----:B------:R-:W-:Y:S05]  /*1cf0*/  BSYNC.RECONVERGENT B0 ;  /* 0x0000000000007941 */ /* 0x000fea0003800200 */
.L_x_2730:
[----:B------:R-:W-:Y:S01]  /*1d00*/  VIADD R6, R62, 0x20 ;  /* 0x000000203e067836 */ /* 0x000fe20000000000 */
        /* <DEDUP_REMOVED lines=22> */
.L_x_2734:
[----:B------:R-:W-:Y:S05]  /*1e70*/  BSYNC.RECONVERGENT B0 ;  /* 0x0000000000007941 */ /* 0x000fea0003800200 */
.L_x_2733:
        /* <DEDUP_REMOVED lines=13> */
.L_x_2737:
[----:B------:R4:W-:Y:S02]  /*1f50*/  STS.128 [R190+0x1000], RZ ;  /* 0x001000ffbe007388 */ /* 0x0009e40000000c00 */
.L_x_2736:
[----:B------:R-:W-:Y:S05]  /*1f60*/  BSYNC.RECONVERGENT B0 ;  /* 0x0000000000007941 */ /* 0x000fea0003800200 */
.L_x_2735:
[----:B------:R-:W-:Y:S01]  /*1f70*/  ISETP.GE.AND P1, PT, R6, R7, PT ;  /* 0x000000070600720c */ /* 0x000fe20003f26270 */
[----:B------:R-:W-:Y:S01]  /*1f80*/  VIADD R13, R62, 0x40 ;  /* 0x000000403e0d7836 */ /* 0x000fe20000000000 */
[----:B------:R-:W-:Y:S01]  /*1f90*/  LEA R4, P0, R0, R178, 0x1 ;  /* 0x000000b200047211 */ /* 0x000fe200078008ff */
[C---:B------:R-:W-:Y:S01]  /*1fa0*/  VIADD R12, R62.reuse, 0x60 ;  /* 0x000000603e0c7836 */ /* 0x040fe20000000000 */
[----:B------:R-:W-:Y:S01]  /*1fb0*/  BSSY.RECONVERGENT B0, `(.L_x_2738) ;  /* 0x0000013000007945 */ /* 0x000fe20003800200 */
[----:B------:R-:W-:Y:S01]  /*1fc0*/  VIADD R11, R62, 0x80 ;  /* 0x000000803e0b7836 */ /* 0x000fe20000000000 */
[----:B------:R-:W-:Y:S01]  /*1fd0*/  LEA.HI.X R5, R0, R177, R5, 0x1, P0 ;  /* 0x000000b100057211 */ /* 0x000fe200000f0c05 */
[C---:B------:R-:W-:Y:S01]  /*1fe0*/  VIADD R10, R62.reuse, 0xa0 ;  /* 0x000000a03e0a7836 */ /* 0x040fe20000000000 */
[-C--:B------:R-:W-:Y:S01]  /*1ff0*/  ISETP.GE.AND P0, PT, R13, R7.reuse, PT ;  /* 0x000000070d00720c */ /* 0x080fe20003f06270 */
        /* <DEDUP_REMOVED lines=14> */
.L_x_2739:
[----:B------:R-:W-:Y:S05]  /*20e0*/  BSYNC.RECONVERGENT B0 ;  /* 0x0000000000007941 */ /* 0x000fea0003800200 */
.L_x_2738:
        /* <DEDUP_REMOVED lines=12> */
.L_x_2741:
[----:B------:R-:W-:Y:S05]  /*21b0*/  BSYNC.RECONVERGENT B0 ;  /* 0x0000000000007941 */ /* 0x000fea0003800200 */
.L_x_2740:
        /* <DEDUP_REMOVED lines=11> */
.L_x_2743:
[----:B------:R-:W-:Y:S05]  /*2270*/  BSYNC.RECONVERGENT B0 ;  /* 0x0000000000007941 */ /* 0x000fea0003800200 */
.L_x_2742:
        /* <DEDUP_REMOVED lines=14> */
.L_x_2745:
[----:B------:R-:W-:Y:S05]  /*2360*/  BSYNC.RECONVERGENT B0 ;  /* 0x0000000000007941 */ /* 0x000fea0003800200 */
.L_x_2744:
        /* <DEDUP_REMOVED lines=11> */
.L_x_2747:
[----:B------:R-:W-:Y:S05]  /*2420*/  BSYNC.RECONVERGENT B0 ;  /* 0x0000000000007941 */ /* 0x000fea0003800200 */
.L_x_2746:
        /* <DEDUP_REMOVED lines=14> */
.L_x_2749:
[----:B------:R-:W-:Y:S05]  /*2510*/  BSYNC.RECONVERGENT B0 ;  /* 0x0000000000007941 */ /* 0x000fea0003800200 */
.L_x_2748:
        /* <DEDUP_REMOVED lines=12> */
.L_x_2751:
[----:B------:R-:W-:Y:S05]  /*25e0*/  BSYNC.RECONVERGENT B0 ;  /* 0x0000000000007941 */ /* 0x000fea0003800200 */
.L_x_2750:
[----:B-1----:R-:W3:Y:S04]  /*25f0*/  LD.E.64 R4, desc[UR4][R2.64+0x1c0] ;  /* 0x0001c00402047980 */ /* 0x002ee8000c101b00 */
[----:B--2---:R-:W2:Y:S01]  /*2600*/  LD.E.64 R16, desc[UR4][R2.64+0x1b8] ;  /* 0x0001b80402107980 */ /* 0x004ea2000c101b00 */
[----:B------:R-:W-:Y:S02]  /*2610*/  IMAD.MOV.U32 R14, RZ, RZ, R183 ;  /* 0x000000ffff0e7224 */ /* 0x000fe400078e00b7 */
[----:B------:R-:W-:Y:S01]  /*2620*/  IMAD.MOV.U32 R15, RZ, RZ, RZ ;  /* 0x000000ffff0f7224 */ /* 0x000fe200078e00ff */
[----:B------:R-:W4:Y:S04]  /*2630*/  LD.E R0, desc[UR4][R2.64+0xd8] ;  /* 0x0000d80402007980 */ /* 0x000f28000c101900 */
[----:B------:R-:W0:Y:S01]  /*2640*/  LDGDEPBAR ;  /* 0x00000000000079af */ /* 0x000e220000000000 */
[----:B---3--:R-:W-:-:S04]  /*2650*/  IMAD.WIDE.U32 R14, R184, R4, R14 ;  /* 0x00000004b80e7225 */ /* 0x008fc800078e000e */
[----:B------:R-:W-:Y:S01]  /*2660*/  IMAD R4, R5, R184, RZ ;  /* 0x000000b805047224 */ /* 0x000fe200078e02ff */
[----:B--2---:R-:W-:-:S04]  /*2670*/  LEA R16, P0, R14, R16, 0x2 ;  /* 0x000000100e107211 */ /* 0x004fc800078010ff */
[----:B------:R-:W-:-:S04]  /*2680*/  IADD3 R4, PT, PT, R15, R4, RZ ;  /* 0x000000040f047210 */ /* 0x000fc80007ffe0ff */
[----:B------:R-:W-:-:S05]  /*2690*/  LEA.HI.X R17, R14, R17, R4, 0x2, P0 ;  /* 0x000000110e117211 */ /* 0x000fca00000f1404 */
[----:B------:R1:W5:Y:S01]  /*26a0*/  LD.E R4, desc[UR4][R16.64] ;  /* 0x0000000410047980 */ /* 0x000362000c101900 */
[----:B----4-:R-:W2:Y:S01]  /*26b0*/  MUFU.RCP R0, R0 ;  /* 0x0000000000007308 */ /* 0x010ea20000001000 */
[----:B------:R-:W-:-:S04]  /*26c0*/  DEPBAR.LE SB0, 0x0 ;  /* 0x000080000000791a */ /* 0x000fc80000000000 */
[----:B------:R-:W-:Y:S05]  /*26d0*/  WARPSYNC.ALL ;  /* 0x0000000000007948 */ /* 0x000fea0003800000 */
[----:B------:R-:W-:Y:S01]  /*26e0*/  BSSY.RECONVERGENT B0, `(.L_x_2752) ;  /* 0x0000012000007945 */ /* 0x000fe20003800200 */
[----:B------:R-:W-:Y:S01]  /*26f0*/  SHF.L.U64.HI R5, R172, 0x5, R173 ;  /* 0x00000005ac057819 */ /* 0x000fe200000102ad */
[----:B------:R-:W-:Y:S01]  /*2700*/  BAR.SYNC.DEFER_BLOCKING 0x0 ;  /* 0x0000000000007b1d */ /* 0x000fe20000010000 */
[----:B--2--5:R-:W-:Y:S01]  /*2710*/  FMUL.FTZ R0, R4, R0 ;  /* 0x0000000004007220 */ /* 0x024fe20000410000 */
[----:B------:R-:W-:-:S04]  /*2720*/  SHF.L.U32 R4, R172, 0x5, RZ ;  /* 0x00000005ac047819 */ /* 0x000fc800000006ff */
        /* <DEDUP_REMOVED lines=10> */
.L_x_2754:
[----:B------:R3:W-:Y:S01]  /*27d0*/  STS.128 [R190+0x5000], RZ ;  /* 0x005000ffbe007388 */ /* 0x0007e20000000c00 */
[----:B------:R-:W-:Y:S05]  /*27e0*/  BRA `(.L_x_2755) ;  /* 0x0000000000047947 */ /* 0x000fea0003800000 */
.L_x_2753:
[----:B------:R4:W-:Y:S02]  /*27f0*/  STS.128 [R190+0x5000], RZ ;  /* 0x005000ffbe007388 */ /* 0x0009e40000000c00 */
.L_x_2755:
[----:B------:R-:W-:Y:S05]  /*2800*/  BSYNC.RECONVERGENT B0 ;  /* 0x0000000000007941 */ /* 0x000fea0003800200 */
.L_x_2752:
[-C--:B------:R-:W-:Y:S01]  /*2810*/  ISETP.GE.AND P0, PT, R6, R7.reuse, PT ;  /* 0x000000070600720c */ /* 0x080fe20003f06270 */
[----:B------:R-:W-:Y:S01]  /*2820*/  BSSY.RECONVERGENT B0, `(.L_x_2756) ;  /* 0x0000012000007945 */ /* 0x000fe20003800200 */
[----:B------:R-:W-:Y:S02]  /*2830*/  ISETP.GE.AND P5, PT, R12, R7, PT ;  /* 0x000000070c00720c */ /* 0x000fe40003fa6270 */
[C---:B------:R-:W-:Y:S02]  /*2840*/  LEA R12, P1, R4.reuse, R181, 0x1 ;  /* 0x000000b5040c7211 */ /* 0x040fe400078208ff */
[-C--:B------:R-:W-:Y:S02]  /*2850*/  ISETP.GE.AND P6, PT, R13, R7.reuse, PT ;  /* 0x000000070d00720c */ /* 0x080fe40003fc6270 */
        /* <DEDUP_REMOVED lines=14> */
.L_x_2757:
[----:B------:R-:W-:Y:S05]  /*2940*/  BSYNC.RECONVERGENT B0 ;  /* 0x0000000000007941 */ /* 0x000fea0003800200 */
.L_x_2756:
        /* <DEDUP_REMOVED lines=12> */
.L_x_2759:
[----:B------:R-:W-:Y:S05]  /*2a10*/  BSYNC.RECONVERGENT B0 ;  /* 0x0000000000007941 */ /* 0x000fea0003800200 */
.L_x_2758:
        /* <DEDUP_REMOVED lines=12> */
.L_x_2761:
[----:B------:R-:W-:Y:S05]  /*2ae0*/  BSYNC.RECONVERGENT B0 ;  /* 0x0000000000007941 */ /* 0x000fea0003800200 */
.L_x_2760:
        /* <DEDUP_REMOVED lines=16> */
.L_x_2763:
[----:B------:R-:W-:Y:S05]  /*2bf0*/  BSYNC.RECONVERGENT B0 ;  /* 0x0000000000007941 */ /* 0x000fea0003800200 */
.L_x_2762:
        /* <DEDUP_REMOVED lines=12> */
.L_x_2765:
[----:B------:R-:W-:Y:S05]  /*2cc0*/  BSYNC.RECONVERGENT B0 ;  /* 0x0000000000007941 */ /* 0x000fea0003800200 */
.L_x_2764:
        /* <DEDUP_REMOVED lines=16> */
.L_x_2767:
[----:B------:R-:W-:Y:S05]  /*2dd0*/  BSYNC.RECONVERGENT B0 ;  /* 0x0000000000007941 */ /* 0x000fea0003800200 */
.L_x_2766:
        /* <DEDUP_REMOVED lines=14> */
.L_x_2769:
[----:B------:R-:W-:Y:S05]  /*2ec0*/  BSYNC.RECONVERGENT B0 ;  /* 0x0000000000007941 */ /* 0x000fea0003800200 */
.L_x_2768:
[----:B------:R-:W5:Y:S01]  /*2ed0*/  LD.E R44, desc[UR4][R2.64+0x18c] ;  /* 0x00018c04022c7980 */ /* 0x000f62000c101900 */
        /* <DEDUP_REMOVED lines=21> */
[----:B------:R-:W-:Y:S01]  /*3030*/  LOP3.LUT P0, RZ, R150, 0x4, RZ, 0xc0, !PT ;  /* 0x0000000496ff7812 */ /* 0x000fe2000780c0ff */
[----:B------:R1:W-:Y:S01]  /*3040*/  LDSM.16.M88.4 R28, [R16] ;  /* 0x00000000101c783b */ /* 0x0003e20000000200 */
[----:B------:R-:W-:Y:S02]  /*3050*/  MOV R40, 0x20 ;  /* 0x0000002000287802 */ /* 0x000fe40000000f00 */
[----:B------:R-:W-:Y:S01]  /*3060*/  ISETP.NE.AND P6, PT, R22, 0x1, PT ;  /* 0x000000011600780c */ /* 0x000fe20003fc5270 */
[----:B------:R-:W3:Y:S01]  /*3070*/  LDSM.16.M88.4 R8, [R65+0x1000] ;  /* 0x001000004108783b */ /* 0x000ee20000000200 */
[----:B------:R-:W-:Y:S02]  /*3080*/  SEL R40, R40, 0xffffffe0, !P0 ;  /* 0xffffffe028287807 */ /* 0x000fe40004000000 */
[----:B------:R-:W-:Y:S01]  /*3090*/  MOV R188, R23 ;  /* 0x0000001700bc7202 */ /* 0x000fe20000000f00 */
[----:B------:R-:W-:Y:S01]  /*30a0*/  LDSM.16.M88.4 R4, [R65+0x1400] ;  /* 0x001400004104783b */ /* 0x000fe20000000200 */
[----:B------:R-:W-:-:S03]  /*30b0*/  IADD3 R64, PT, PT, R65, R40, RZ ;  /* 0x0000002841407210 */ /* 0x000fc60007ffe0ff */
[----:B------:R-:W-:Y:S04]  /*30c0*/  LDSM.16.M88.4 R32, [R65+0x1800] ;  /* 0x001800004120783b */ /* 0x000fe80000000200 */
[----:B--2---:R-:W-:Y:S04]  /*30d0*/  LDSM.16.M88.4 R12, [R64+0x1000] ;  /* 0x00100000400c783b */ /* 0x004fe80000000200 */
[----:B------:R-:W-:Y:S01]  /*30e0*/  LDSM.16.M88.4 R24, [R64+0x1400] ;  /* 0x001400004018783b */ /* 0x000fe20000000200 */
[----:B-1----:R-:W-:-:S03]  /*30f0*/  IADD3 R16, PT, PT, R16, R40, RZ ;  /* 0x0000002810107210 */ /* 0x002fc60007ffe0ff */
[----:B------:R-:W-:Y:S04]  /*3100*/  LDSM.16.M88.4 R48, [R64+0x1800] ;  /* 0x001800004030783b */ /* 0x000fe80000000200 */
[----:B------:R-:W1:Y:S01]  /*3110*/  LDSM.16.M88.4 R16, [R16] ;  /* 0x000000001010783b */ /* 0x000e620000000200 */
[C---:B---3--:R-:W-:Y:S08]  /*3120*/  HMMA.16816.F32 R36, R28.reuse, R8, RZ ;  /* 0x000000081c24723c */ /* 0x048ff000000018ff */
[----:B------:R-:W-:-:S12]  /*3130*/  HMMA.16816.F32 R8, R28, R10, RZ ;  /* 0x0000000a1c08723c */ /* 0x000fd800000018ff */
[C---:B-1----:R-:W-:Y:S08]  /*3140*/  HMMA.16816.F32 R36, R16.reuse, R12, R36 ;  /* 0x0000000c1024723c */ /* 0x042ff00000001824 */
[----:B------:R-:W-:Y:S08]  /*3150*/  HMMA.16816.F32 R8, R16, R14, R8 ;  /* 0x0000000e1008723c */ /* 0x000ff00000001808 */
[C---:B------:R-:W-:Y:S08]  /*3160*/  HMMA.16816.F32 R12, R28.reuse, R4, RZ ;  /* 0x000000041c0c723c */ /* 0x040ff000000018ff */
[----:B------:R-:W-:-:S12]  /*3170*/  HMMA.16816.F32 R4, R28, R6, RZ ;  /* 0x000000061c04723c */ /* 0x000fd800000018ff */
[C---:B------:R-:W-:Y:S08]  /*3180*/  HMMA.16816.F32 R12, R16.reuse, R24, R12 ;  /* 0x00000018100c723c */ /* 0x040ff0000000180c */
        /* <DEDUP_REMOVED lines=35> */
[----:B-----5:R-:W5:Y:S07]  /*33c0*/  LDSM.16.M88.4 R8, [R65+0x1c00] ;  /* 0x001c00004108783b */ /* 0x020f6e0000000200 */
        /* <DEDUP_REMOVED lines=245> */
[----:B-----5:R5:W-:Y:S02]  /*4320*/  LDSM.16.M88.4 R24, [R65+0x4c00] ;  /* 0x004c00004118783b */ /* 0x020be40000000200 */
[-C--:B------:R-:W-:Y:S01]  /*4330*/  FMUL.FTZ R12, R12, R44.reuse ;  /* 0x0000002c0c0c7220 */ /* 0x080fe20000410000 */
[-C--:B------:R-:W-:Y:S01]  /*4340*/  FMUL.FTZ R13, R13, R44.reuse ;  /* 0x0000002c0d0d7220 */ /* 0x080fe20000410000 */
[-C--:B------:R-:W-:Y:S02]  /*4350*/  FMUL.FTZ R14, R14, R44.reuse ;  /* 0x0000002c0e0e7220 */ /* 0x080fe40000410000 */
[----:B------:R-:W1:Y:S01]  /*4360*/  MUFU.TANH R99, R6 ;  /* 0x0000000600637308 */ /* 0x000e620000002400 */
[----:B------:R-:W-:Y:S01]  /*4370*/  FMUL.FTZ R15, R15, R44 ;  /* 0x0000002c0f0f7220 */ /* 0x000fe20000410000 */
[C---:B----4-:R-:W-:Y:S06]  /*4380*/  HMMA.16816.F32 R8, R28.reuse, R36, RZ ;  /* 0x000000241c08723c */ /* 0x050fec00000018ff */
[----:B------:R4:W1:Y:S02]  /*4390*/  MUFU.TANH R146, R7 ;  /* 0x0000000700927308 */ /* 0x0008640000002400 */
[----:B------:R-:W-:Y:S06]  /*43a0*/  HMMA.16816.F32 R36, R28, R38, RZ ;  /* 0x000000261c24723c */ /* 0x000fec00000018ff */
[----:B------:R-:W1:Y:S08]  /*43b0*/  MUFU.TANH R117, R32 ;  /* 0x0000002000757308 */ /* 0x000e700000002400 */
[----:B------:R-:W1:Y:S01]  /*43c0*/  MUFU.TANH R118, R33 ;  /* 0x0000002100767308 */ /* 0x000e620000002400 */
[----:B----4-:R-:W4:Y:S07]  /*43d0*/  LDSM.16.M88.4 R4, [R64+0x4800] ;  /* 0x004800004004783b */ /* 0x010f2e0000000200 */
[----:B-----5:R-:W1:Y:S08]  /*43e0*/  MUFU.TANH R65, R34 ;  /* 0x0000002200417308 */ /* 0x020e700000002400 */
[----:B------:R5:W1:Y:S08]  /*43f0*/  MUFU.TANH R149, R35 ;  /* 0x0000002300957308 */ /* 0x000a700000002400 */
[----:B------:R-:W1:Y:S08]  /*4400*/  MUFU.TANH R123, R12 ;  /* 0x0000000c007b7308 */ /* 0x000e700000002400 */
[----:B------:R-:W1:Y:S01]  /*4410*/  MUFU.TANH R152, R14 ;  /* 0x0000000e00987308 */ /* 0x000e620000002400 */
[----:B-----5:R5:W2:Y:S01]  /*4420*/  LDSM.16.M88.4 R32, [R64+0x4c00] ;  /* 0x004c00004020783b */ /* 0x020aa20000000200 */
[----:B------:R-:W-:-:S06]  /*4430*/  DEPBAR.LE SB0, 0x0 ;  /* 0x000080000000791a */ /* 0x000fcc0000000000 */
[----:B------:R-:W1:Y:S01]  /*4440*/  MUFU.TANH R153, R15 ;  /* 0x0000000f00997308 */ /* 0x000e620000002400 */
[C---:B----4-:R-:W-:Y:S07]  /*4450*/  HMMA.16816.F32 R8, R16.reuse, R4, R8 ;  /* 0x000000041008723c */ /* 0x050fee0000001808 */
[----:B------:R-:W4:Y:S01]  /*4460*/  MUFU.TANH R21, R21 ;  /* 0x0000001500157308 */ /* 0x000f220000002400 */
[----:B------:R-:W-:Y:S07]  /*4470*/  HMMA.16816.F32 R36, R16, R6, R36 ;  /* 0x000000061024723c */ /* 0x000fee0000001824 */
[----:B-----5:R5:W1:Y:S04]  /*4480*/  MUFU.TANH R64, R13 ;  /* 0x0000000d00407308 */ /* 0x020a680000002400 */
[-C--:B------:R-:W-:Y:S01]  /*4490*/  FMUL.FTZ R9, R9, R44.reuse ;  /* 0x0000002c09097220 */ /* 0x080fe20000410000 */
[----:B------:R-:W-:-:S03]  /*44a0*/  FMUL.FTZ R8, R8, R44 ;  /* 0x0000002c08087220 */ /* 0x000fc60000410000 */
[----:B------:R3:W1:Y:S04]  /*44b0*/  MUFU.TANH R127, R9 ;  /* 0x00000009007f7308 */ /* 0x0006680000002400 */
[-C--:B------:R-:W-:Y:S01]  /*44c0*/  FMUL.FTZ R4, R36, R44.reuse ;  /* 0x0000002c24047220 */ /* 0x080fe20000410000 */
[-C--:B------:R-:W-:Y:S01]  /*44d0*/  FMUL.FTZ R5, R37, R44.reuse ;  /* 0x0000002c25057220 */ /* 0x080fe20000410000 */
[-C--:B------:R-:W-:Y:S01]  /*44e0*/  FMUL.FTZ R6, R38, R44.reuse ;  /* 0x0000002c26067220 */ /* 0x080fe20000410000 */
[-C--:B------:R-:W-:Y:S01]  /*44f0*/  FMUL.FTZ R7, R39, R44.reuse ;  /* 0x0000002c27077220 */ /* 0x080fe20000410000 */
[----:B------:R4:W1:Y:S01]  /*4500*/  MUFU.TANH R125, R8 ;  /* 0x00000008007d7308 */ /* 0x0008620000002400 */
[C---:B-----5:R-:W-:Y:S07]  /*4510*/  HMMA.16816.F32 R12, R28.reuse, R24, RZ ;  /* 0x000000181c0c723c */ /* 0x060fee00000018ff */
[----:B------:R-:W1:Y:S01]  /*4520*/  MUFU.TANH R4, R4 ;  /* 0x0000000400047308 */ /* 0x000e620000002400 */
[----:B------:R-:W-:Y:S01]  /*4530*/  HMMA.16816.F32 R24, R28, R26, RZ ;  /* 0x0000001a1c18723c */ /* 0x000fe200000018ff */
[-C--:B---3--:R-:W-:Y:S01]  /*4540*/  FMUL.FTZ R9, R10, R44.reuse ;  /* 0x0000002c0a097220 */ /* 0x088fe20000410000 */
[----:B------:R-:W-:-:S05]  /*4550*/  FMUL.FTZ R10, R11, R44 ;  /* 0x0000002c0b0a7220 */ /* 0x000fca0000410000 */
[----:B------:R-:W3:Y:S05]  /*4560*/  MUFU.TANH R5, R5 ;  /* 0x0000000500057308 */ /* 0x000eea0000002400 */
[C---:B--2---:R-:W-:Y:S03]  /*4570*/  HMMA.16816.F32 R12, R16.reuse, R32, R12 ;  /* 0x00000020100c723c */ /* 0x044fe6000000180c */
[----:B------:R-:W2:Y:S05]  /*4580*/  MUFU.TANH R9, R9 ;  /* 0x0000000900097308 */ /* 0x000eaa0000002400 */
[----:B------:R-:W-:Y:S03]  /*4590*/  HMMA.16816.F32 R24, R16, R34, R24 ;  /* 0x000000221018723c */ /* 0x000fe60000001818 */
[----:B------:R-:W1:Y:S08]  /*45a0*/  MUFU.TANH R10, R10 ;  /* 0x0000000a000a7308 */ /* 0x000e700000002400 */
[----:B------:R-:W1:Y:S01]  /*45b0*/  MUFU.TANH R6, R6 ;  /* 0x0000000600067308 */ /* 0x000e620000002400 */
[-C--:B----4-:R-:W-:Y:S01]  /*45c0*/  FMUL.FTZ R8, R12, R44.reuse ;  /* 0x0000002c0c087220 */ /* 0x090fe20000410000 */
[-C--:B------:R-:W-:Y:S01]  /*45d0*/  FMUL.FTZ R13, R13, R44.reuse ;  /* 0x0000002c0d0d7220 */ /* 0x080fe20000410000 */
[-C--:B------:R-:W-:Y:S01]  /*45e0*/  FMUL.FTZ R15, R15, R44.reuse ;  /* 0x0000002c0f0f7220 */ /* 0x080fe20000410000 */
[----:B------:R-:W-:-:S04]  /*45f0*/  FMUL.FTZ R14, R14, R44 ;  /* 0x0000002c0e0e7220 */ /* 0x000fc80000410000 */
[----:B------:R-:W4:Y:S01]  /*4600*/  MUFU.TANH R7, R7 ;  /* 0x0000000700077308 */ /* 0x000f220000002400 */
[-C--:B------:R-:W-:Y:S01]  /*4610*/  FMUL.FTZ R24, R24, R44.reuse ;  /* 0x0000002c18187220 */ /* 0x080fe20000410000 */
[-C--:B------:R-:W-:Y:S01]  /*4620*/  FMUL.FTZ R25, R25, R44.reuse ;  /* 0x0000002c19197220 */ /* 0x080fe20000410000 */
[-C--:B------:R-:W-:Y:S01]  /*4630*/  FMUL.FTZ R26, R26, R44.reuse ;  /* 0x0000002c1a1a7220 */ /* 0x080fe20000410000 */
[----:B------:R-:W-:-:S04]  /*4640*/  FMUL.FTZ R27, R27, R44 ;  /* 0x0000002c1b1b7220 */ /* 0x000fc80000410000 */
[----:B------:R-:W1:Y:S08]  /*4650*/  MUFU.TANH R8, R8 ;  /* 0x0000000800087308 */ /* 0x000e700000002400 */
[----:B------:R-:W1:Y:S08]  /*4660*/  MUFU.TANH R13, R13 ;  /* 0x0000000d000d7308 */ /* 0x000e700000002400 */
[----:B------:R1:W1:Y:S08]  /*4670*/  MUFU.TANH R29, R14 ;  /* 0x0000000e001d7308 */ /* 0x0002700000002400 */
[----:B------:R-:W1:Y:S08]  /*4680*/  MUFU.TANH R15, R15 ;  /* 0x0000000f000f7308 */ /* 0x000e700000002400 */
[----:B------:R-:W1:Y:S08]  /*4690*/  MUFU.TANH R24, R24 ;  /* 0x0000001800187308 */ /* 0x000e700000002400 */
[----:B------:R-:W1:Y:S08]  /*46a0*/  MUFU.TANH R25, R25 ;  /* 0x0000001900197308 */ /* 0x000e700000002400 */
[----:B------:R-:W1:Y:S08]  /*46b0*/  MUFU.TANH R26, R26 ;  /* 0x0000001a001a7308 */ /* 0x000e700000002400 */
[----:B------:R-:W1:Y:S01]  /*46c0*/  MUFU.TANH R27, R27 ;  /* 0x0000001b001b7308 */ /* 0x000e620000002400 */
[----:B------:R-:W-:Y:S06]  /*46d0*/  BAR.SYNC.DEFER_BLOCKING 0x0 ;  /* 0x0000000000007b1d */ /* 0x000fec0000010000 */
        /* <DEDUP_REMOVED lines=14> */
.L_x_2773:
[----:B------:R-:W2:Y:S01]  /*47c0*/  LD.E R23, desc[UR4][R2.64+0x170] ;  /* 0x0001700402177980 */ /* 0x000ea2000c101900 */
[----:B------:R-:W-:Y:S02]  /*47d0*/  LEA R18, R22, 0xfffffe00, 0x8 ;  /* 0xfffffe0016127811 */ /* 0x000fe400078e40ff */
[----:B-1----:R-:W-:Y:S02]  /*47e0*/  IABS R14, R188 ;  /* 0x000000bc000e7213 */ /* 0x002fe40000000000 */
        /* <DEDUP_REMOVED lines=25> */
[-C--:B------:R-:W-:Y:S02]  /*4980*/  @!P3 IADD3 R12, PT, PT, R12, -R16.reuse, RZ ;  /* 0x800000100c0cb210 */ /* 0x080fe40007ffe0ff */
[----:B------:R-:W-:Y:S02]  /*4990*/  LOP3.LUT R11, R188, R23, RZ, 0x3c, !PT ;  /* 0x00000017bc0b7212 */ /* 0x000fe400078e3cff */
[----:B------:R-:W-:-:S02]  /*49a0*/  ISETP.GE.U32.AND P5, PT, R12, R16, PT ;  /* 0x000000100c00720c */ /* 0x000fc40003fa6070 */
[----:B------:R-:W-:Y:S02]  /*49b0*/  ISETP.GE.AND P2, PT, R11, RZ, PT ;  /* 0x000000ff0b00720c */ /* 0x000fe40003f46270 */
[----:B------:R-:W-:-:S03]  /*49c0*/  LOP3.LUT R11, RZ, R23, RZ, 0x33, !PT ;  /* 0x00000017ff0b7212 */ /* 0x000fc600078e33ff */
        /* <DEDUP_REMOVED lines=29> */
.L_x_2774:
[----:B------:R-:W-:Y:S05]  /*4ba0*/  BSYNC.RECONVERGENT B0 ;  /* 0x0000000000007941 */ /* 0x000fea0003800200 */
.L_x_2772:
[CC--:B------:R-:W-:Y:S01]  /*4bb0*/  ISETP.GE.AND P1, PT, R175.reuse, R189.reuse, PT ;  /* 0x000000bdaf00720c */ /* 0x0c0fe20003f26270 */
[C---:B------:R-:W-:Y:S01]  /*4bc0*/  IMAD.SHL.U32 R11, R170.reuse, 0x40, RZ ;  /* 0x00000040aa0b7824 */ /* 0x040fe200078e00ff */
[----:B------:R-:W-:Y:S01]  /*4bd0*/  ISETP.GE.AND P0, PT, R175, R189, PT ;  /* 0x000000bdaf00720c */ /* 0x000fe20003f06270 */
[----:B------:R-:W-:Y:S01]  /*4be0*/  BSSY.RECONVERGENT B0, `(.L_x_2775) ;  /* 0x0000042000007945 */ /* 0x000fe20003800200 */
[----:B-1----:R-:W-:Y:S02]  /*4bf0*/  SHF.L.U64.HI R14, R170, 0x6, R171 ;  /* 0x00000006aa0e7819 */ /* 0x002fe400000102ab */
[----:B------:R-:W-:-:S05]  /*4c00*/  IADD3 R16, P2, PT, R11, R178, RZ ;  /* 0x000000b20b107210 */ /* 0x000fca0007f5e0ff */
[----:B------:R-:W-:Y:S02]  /*4c10*/  IMAD.X R17, R14, 0x1, R177, P2 ;  /* 0x000000010e117824 */ /* 0x000fe400010e06b1 */
[----:B------:R-:W-:Y:S01]  /*4c20*/  @!P1 IMAD.MOV.U32 R18, RZ, RZ, R178 ;  /* 0x000000ffff129224 */ /* 0x000fe200078e00b2 */
[----:B------:R-:W-:Y:S01]  /*4c30*/  @!P1 MOV R19, R177 ;  /* 0x000000b100139202 */ /* 0x000fe20000000f00 */
[----:B------:R-:W-:Y:S01]  /*4c40*/  @!P0 IMAD.MOV.U32 R37, RZ, RZ, R17 ;  /* 0x000000ffff258224 */ /* 0x000fe200078e0011 */
[----:B------:R-:W-:Y:S01]  /*4c50*/  @!P0 IADD3 R30, P2, PT, R16, R11, RZ ;  /* 0x0000000b101e8210 */ /* 0x000fe20007f5e0ff */
[----:B------:R-:W-:Y:S01]  /*4c60*/  @!P0 IMAD.MOV.U32 R32, RZ, RZ, R16 ;  /* 0x000000ffff208224 */ /* 0x000fe200078e0010 */
[----:B------:R-:W-:Y:S01]  /*4c70*/  @!P0 MOV R36, R16 ;  /* 0x0000001000248202 */ /* 0x000fe20000000f00 */
[----:B------:R-:W-:Y:S01]  /*4c80*/  @!PT LDS RZ, [RZ] ;  /* 0x00000000fffff984 */ /* 0x000fe20000000800 */
[----:B------:R-:W-:Y:S01]  /*4c90*/  @!PT LDS RZ, [RZ] ;  /* 0x00000000fffff984 */ /* 0x000fe20000000800 */
[----:B------:R-:W-:Y:S01]  /*4ca0*/  @!PT LDS RZ, [RZ] ;  /* 0x00000000fffff984 */ /* 0x000fe20000000800 */
[----:B------:R1:W-:Y:S01]  /*4cb0*/  @!P1 LDGSTS.E.BYPASS.LTC128B.128 [R190+0x1000], desc[UR4][R18.64] ;  /* 0x0100000012be9fae */ /* 0x0003e2000b981a04 */
[----:B------:R-:W-:Y:S01]  /*4cc0*/  @!P0 MOV R33, R17 ;  /* 0x0000001100218202 */ /* 0x000fe20000000f00 */
[----:B------:R-:W-:-:S02]  /*4cd0*/  @!P0 IMAD R12, R171, 0xc0, RZ ;  /* 0x000000c0ab0c8824 */ /* 0x000fc400078e02ff */
[----:B------:R2:W-:Y:S01]  /*4ce0*/  @P1 STS.128 [R190+0x1000], RZ ;  /* 0x001000ffbe001388 */ /* 0x0005e20000000c00 */
[----:B------:R-:W-:Y:S01]  /*4cf0*/  @!P0 IMAD.X R31, R17, 0x1, R14, P2 ;  /* 0x00000001111f8824 */ /* 0x000fe200010e060e */
[C---:B------:R-:W-:Y:S01]  /*4d00*/  @!P0 LEA R34, P2, R170.reuse, R16, 0x8 ;  /* 0x00000010aa228211 */ /* 0x040fe200078440ff */
[C---:B------:R-:W-:Y:S01]  /*4d10*/  @!P0 IMAD.WIDE.U32 R36, R170.reuse, 0xc0, R36 ;  /* 0x000000c0aa248825 */ /* 0x040fe200078e0024 */
[----:B------:R2:W-:Y:S02]  /*4d20*/  @P0 STS.128 [R190+0x1800], RZ ;  /* 0x001800ffbe000388 */ /* 0x0005e40000000c00 */
[C---:B------:R-:W-:Y:S01]  /*4d30*/  @!P0 LEA.HI.X R35, R170.reuse, R17, R171, 0x8, P2 ;  /* 0x00000011aa238211 */ /* 0x040fe200010f44ab */
        /* <DEDUP_REMOVED lines=44> */
.L_x_2776:
[----:B------:R-:W-:Y:S05]  /*5000*/  BSYNC.RECONVERGENT B0 ;  /* 0x0000000000007941 */ /* 0x000fea0003800200 */
.L_x_2775:
[----:B------:R-:W0:Y:S02]  /*5010*/  LDGDEPBAR ;  /* 0x00000000000079af */ /* 0x000e240000000000 */
.L_x_2771:
[----:B------:R-:W-:Y:S05]  /*5020*/  BSYNC.RECONVERGENT B1 ;  /* 0x0000000000017941 */ /* 0x000fea0003800200 */
.L_x_2770:
[----:B------:R-:W-:Y:S01]  /*5030*/  LOP3.LUT R23, R62, 0x7, RZ, 0xc0, !PT ;  /* 0x000000073e177812 */ /* 0x000fe200078ec0ff */
[----:B------:R-:W-:-:S03]  /*5040*/  IMAD.SHL.U32 R44, R150, 0x2, RZ ;  /* 0x00000002962c7824 */ /* 0x000fc600078e00ff */
[----:B------:R-:W-:Y:S02]  /*5050*/  LOP3.LUT R233, R23, 0x1f0, R164, 0xf8, !PT ;  /* 0x000001f017e97812 */ /* 0x000fe400078ef8a4 */
[----:B------:R-:W-:-:S03]  /*5060*/  LOP3.LUT R44, R44, 0x6, RZ, 0xc0, !PT ;  /* 0x000000062c2c7812 */ /* 0x000fc600078ec0ff */
[----:B------:R-:W-:Y:S02]  /*5070*/  IMAD R233, R185, 0x40, R233 ;  /* 0x00000040b9e97824 */ /* 0x000fe400078e02e9 */
[----:B------:R-:W-:-:S03]  /*5080*/  IMAD.IADD R236, R188, 0x1, R44 ;  /* 0x00000001bcec7824 */ /* 0x000fc600078e022c */
[----:B------:R-:W-:Y:S01]  /*5090*/  IADD3 R233, PT, PT, R45, R233, -R46 ;  /* 0x000000e92de97210 */ /* 0x000fe20007ffe82e */
[C---:B------:R-:W-:Y:S01]  /*50a0*/  VIADD R63, R236.reuse, 0xb1 ;  /* 0x000000b1ec3f7836 */ /* 0x040fe20000000000 */
[C---:B------:R-:W-:Y:S01]  /*50b0*/  IADD3 R162, PT, PT, R236.reuse, 0xb9, RZ ;  /* 0x000000b9eca27810 */ /* 0x040fe20007ffe0ff */
[C---:B------:R-:W-:Y:S02]  /*50c0*/  VIADD R12, R236.reuse, 0xa1 ;  /* 0x000000a1ec0c7836 */ /* 0x040fe40000000000 */
[----:B-12---:R-:W-:Y:S01]  /*50d0*/  IMAD.IADD R16, R233, 0x1, -R63 ;  /* 0x00000001e9107824 */ /* 0x006fe200078e0a3f */
[-C--:B------:R-:W-:Y:S01]  /*50e0*/  ISETP.GE.AND P2, PT, R63, R45.reuse, PT ;  /* 0x0000002d3f00720c */ /* 0x080fe20003f46270 */
[----:B------:R-:W-:Y:S01]  /*50f0*/  VIADD R62, R236, 0xb8 ;  /* 0x000000b8ec3e7836 */ /* 0x000fe20000000000 */
[-C--:B------:R-:W-:Y:S01]  /*5100*/  ISETP.GE.AND P0, PT, R12, R45.reuse, PT ;  /* 0x0000002d0c00720c */ /* 0x080fe20003f06270 */
[C---:B------:R-:W-:Y:S01]  /*5110*/  IMAD.IADD R138, R233.reuse, 0x1, -R12 ;  /* 0x00000001e98a7824 */ /* 0x040fe200078e0a0c */
[----:B------:R-:W-:Y:S01]  /*5120*/  IABS R16, R16 ;  /* 0x0000001000107213 */ /* 0x000fe20000000000 */
[C---:B------:R-:W-:Y:S01]  /*5130*/  IMAD.IADD R14, R233.reuse, 0x1, -R62 ;  /* 0x00000001e90e7824 */ /* 0x040fe200078e0a3e */
[----:B------:R-:W-:Y:S01]  /*5140*/  ISETP.GE.AND P1, PT, R62, R45, PT ;  /* 0x0000002d3e00720c */ /* 0x000fe20003f26270 */
[C---:B------:R-:W-:Y:S01]  /*5150*/  VIADD R158, R236.reuse, 0xc0 ;  /* 0x000000c0ec9e7836 */ /* 0x040fe20000000000 */
[----:B------:R-:W-:Y:S01]  /*5160*/  IABS R138, R138 ;  /* 0x0000008a008a7213 */ /* 0x000fe20000000000 */
[C---:B------:R-:W-:Y:S01]  /*5170*/  IMAD.IADD R38, R233.reuse, 0x1, -R162 ;  /* 0x00000001e9267824 */ /* 0x040fe200078e0aa2 */
[----:B------:R-:W-:Y:S01]  /*5180*/  I2FP.F32.S32 R16, R16 ;  /* 0x0000001000107245 */ /* 0x000fe20000201400 */
[C---:B------:R-:W-:Y:S01]  /*5190*/  VIADD R11, R236.reuse, 0xa9 ;  /* 0x000000a9ec0b7836 */ /* 0x040fe20000000000 */
[----:B------:R-:W-:Y:S01]  /*51a0*/  IABS R14, R14 ;  /* 0x0000000e000e7213 */ /* 0x000fe20000000000 */
[----:B------:R-:W-:Y:S01]  /*51b0*/  VIADD R33, R236, 0xc1 ;  /* 0x000000c1ec217836 */ /* 0x000fe20000000000 */
[----:B------:R-:W-:Y:S01]  /*51c0*/  I2FP.F32.S32 R138, R138 ;  /* 0x0000008a008a7245 */ /* 0x000fe20000201400 */
[----:B------:R-:W-:Y:S01]  /*51d0*/  FFMA.FTZ R81, -R0, R16, R81 ;  /* 0x0000001000517223 */ /* 0x000fe20000010151 */
[----:B------:R-:W-:Y:S01]  /*51e0*/  I2FP.F32.S32 R14, R14 ;  /* 0x0000000e000e7245 */ /* 0x000fe20000201400 */
[C---:B------:R-:W-:Y:S01]  /*51f0*/  IMAD.IADD R135, R233.reuse, 0x1, -R11 ;  /* 0x00000001e9877824 */ /* 0x040fe200078e0a0b */
[----:B------:R-:W-:Y:S01]  /*5200*/  IADD3 R16, PT, PT, R236, 0xd9, RZ ;  /* 0x000000d9ec107810 */ /* 0x000fe20007ffe0ff */
[C---:B------:R-:W-:Y:S01]  /*5210*/  FFMA.FTZ R138, -R0.reuse, R138, R66 ;  /* 0x0000008a008a7223 */ /* 0x040fe20000010142 */
[----:B------:R-:W-:Y:S01]  /*5220*/  IABS R38, R38 ;  /* 0x0000002600267213 */ /* 0x000fe20000000000 */
[C---:B------:R-:W-:Y:S01]  /*5230*/  FFMA.FTZ R66, -R0.reuse, R14, R95 ;  /* 0x0000000e00427223 */ /* 0x040fe2000001015f */
[C---:B------:R-:W-:Y:S01]  /*5240*/  IMAD.IADD R14, R233.reuse, 0x1, -R158 ;  /* 0x00000001e90e7824 */ /* 0x040fe200078e0a9e */
[----:B------:R-:W-:Y:S01]  /*5250*/  IABS R135, R135 ;  /* 0x0000008700877213 */ /* 0x000fe20000000000 */
[C---:B------:R-:W-:Y:S01]  /*5260*/  IMAD.IADD R18, R233.reuse, 0x1, -R16 ;  /* 0x00000001e9127824 */ /* 0x040fe200078e0a10 */
[----:B------:R-:W-:Y:S01]  /*5270*/  I2FP.F32.S32 R38, R38 ;  /* 0x0000002600267245 */ /* 0x000fe20000201400 */
[C---:B------:R-:W-:Y:S01]  /*5280*/  IMAD.IADD R95, R233.reuse, 0x1, -R33 ;  /* 0x00000001e95f7824 */ /* 0x040fe200078e0a21 */
[----:B------:R-:W-:Y:S01]  /*5290*/  IABS R14, R14 ;  /* 0x0000000e000e7213 */ /* 0x000fe20000000000 */
[----:B------:R-:W-:Y:S01]  /*52a0*/  VIADD R234, R233, 0x8 ;  /* 0x00000008e9ea7836 */ /* 0x000fe20000000000 */
[----:B------:R-:W-:Y:S01]  /*52b0*/  IABS R18, R18 ;  /* 0x0000001200127213 */ /* 0x000fe20000000000 */
[----:B------:R-:W-:Y:S01]  /*52c0*/  FFMA.FTZ R38, -R0, R38, R96 ;  /* 0x0000002600267223 */ /* 0x000fe20000010160 */
[----:B------:R-:W-:Y:S01]  /*52d0*/  I2FP.F32.S32 R14, R14 ;  /* 0x0000000e000e7245 */ /* 0x000fe20000201400 */
[C---:B------:R-:W-:Y:S01]  /*52e0*/  VIADD R36, R236.reuse, 0xd1 ;  /* 0x000000d1ec247836 */ /* 0x040fe20000000000 */
[----:B------:R-:W-:Y:S01]  /*52f0*/  I2FP.F32.S32 R18, R18 ;  /* 0x0000001200127245 */ /* 0x000fe20000201400 */
[----:B------:R-:W-:Y:S01]  /*5300*/  VIADD R39, R236, 0x1 ;  /* 0x00000001ec277836 */ /* 0x000fe20000000000 */
[----:B------:R-:W-:Y:S01]  /*5310*/  I2FP.F32.S32 R135, R135 ;  /* 0x0000008700877245 */ /* 0x000fe20000201400 */
[C---:B------:R-:W-:Y:S01]  /*5320*/  FFMA.FTZ R96, -R0.reuse, R14, R98 ;  /* 0x0000000e00607223 */ /* 0x040fe20000010162 */
[----:B------:R-:W-:Y:S01]  /*5330*/  IABS R95, R95 ;  /* 0x0000005f005f7213 */ /* 0x000fe20000000000 */
[----:B------:R-:W-:Y:S01]  /*5340*/  FFMA.FTZ R18, -R0, R18, R64 ;  /* 0x0000001200127223 */ /* 0x000fe20000010140 */
[----:B------:R-:W-:-:S02]  /*5350*/  VIADD R14, R236, 0xe0 ;  /* 0x000000e0ec0e7836 */ /* 0x000fc40000000000 */
[----:B------:R-:W-:Y:S01]  /*5360*/  FFMA.FTZ R135, -R0, R135, R74 ;  /* 0x0000008700877223 */ /* 0x000fe2000001014a */
[----:B------:R-:W-:Y:S01]  /*5370*/  IMAD.IADD R64, R234, 0x1, -R11 ;  /* 0x00000001ea407824 */ /* 0x000fe200078e0a0b */
[----:B------:R-:W-:Y:S01]  /*5380*/  I2FP.F32.S32 R95, R95 ;  /* 0x0000005f005f7245 */ /* 0x000fe20000201400 */
[----:B------:R-:W-:Y:S01]  /*5390*/  IMAD.IADD R74, R233, 0x1, -R14 ;  /* 0x00000001e94a7824 */ /* 0x000fe200078e0a0e */
[----:B------:R-:W-:Y:S01]  /*53a0*/  ISETP.GE.AND P4, PT, R11, R45, PT ;  /* 0x0000002d0b00720c */ /* 0x000fe20003f86270 */
[C---:B------:R-:W-:Y:S01]  /*53b0*/  IMAD.IADD R19, R233.reuse, 0x1, -R36 ;  /* 0x00000001e9137824 */ /* 0x040fe200078e0a24 */
[----:B------:R-:W-:Y:S01]  /*53c0*/  IABS R64, R64 ;  /* 0x0000004000407213 */ /* 0x000fe20000000000 */
[----:B------:R-:W-:Y:S01]  /*53d0*/  FFMA.FTZ R95, -R0, R95, R108 ;  /* 0x0000005f005f7223 */ /* 0x000fe2000001016c */
[----:B------:R-:W-:Y:S01]  /*53e0*/  IABS R74, R74 ;  /* 0x0000004a004a7213 */ /* 0x000fe20000000000 */
[C---:B------:R-:W-:Y:S01]  /*53f0*/  IMAD.IADD R108, R233.reuse, 0x1, -R236 ;  /* 0x00000001e96c7824 */ /* 0x040fe200078e0aec */
[----:B------:R-:W-:Y:S01]  /*5400*/  I2FP.F32.S32 R64, R64 ;  /* 0x0000004000407245 */ /* 0x000fe20000201400 */
[C---:B------:R-:W-:Y:S01]  /*5410*/  VIADD R37, R236.reuse, 0xd0 ;  /* 0x000000d0ec257836 */ /* 0x040fe20000000000 */
[----:B------:R-:W-:Y:S01]  /*5420*/  I2FP.F32.S32 R74, R74 ;  /* 0x0000004a004a7245 */ /* 0x000fe20000201400 */
[----:B------:R-:W-:Y:S01]  /*5430*/  VIADD R32, R236, 0xc8 ;  /* 0x000000c8ec207836 */ /* 0x000fe20000000000 */
[----:B------:R-:W-:Y:S01]  /*5440*/  IABS R11, R108 ;  /* 0x0000006c000b7213 */ /* 0x000fe20000000000 */
[----:B------:R-:W-:Y:S01]  /*5450*/  FFMA.FTZ R64, -R0, R64, R75 ;  /* 0x0000004000407223 */ /* 0x000fe2000001014b */
[----:B------:R-:W-:-:S02]  /*5460*/  IMAD.IADD R30, R233, 0x1, -R37 ;  /* 0x00000001e91e7824 */ /* 0x000fc400078e0a25 */
[----:B------:R-:W-:Y:S01]  /*5470*/  FFMA.FTZ R74, -R0, R74, R125 ;  /* 0x0000004a004a7223 */ /* 0x000fe2000001017d */
[----:B------:R-:W-:Y:S01]  /*5480*/  I2FP.F32.S32 R11, R11 ;  /* 0x0000000b000b7245 */ /* 0x000fe20000201400 */
[----:B------:R-:W-:Y:S01]  /*5490*/  VIADD R156, R236, 0xb0 ;  /* 0x000000b0ec9c7836 */ /* 0x000fe20000000000 */
[----:B------:R-:W-:Y:S01]  /*54a0*/  FSEL R125, R64, -INF , !P4 ;  /* 0xff800000407d7808 */ /* 0x000fe20006000000 */
[----:B------:R-:W-:Y:S01]  /*54b0*/  IMAD.IADD R64, R234, 0x1, -R63 ;  /* 0x00000001ea407824 */ /* 0x000fe200078e0a3f */
[----:B------:R-:W-:Y:S01]  /*54c0*/  IABS R19, R19 ;  /* 0x0000001300137213 */ /* 0x000fe20000000000 */
[-C--:B------:R-:W-:Y:S01]  /*54d0*/  FFMA.FTZ R235, -R0, R11.reuse, R61 ;  /* 0x0000000b00eb7223 */ /* 0x080fe2000001013d */
[----:B------:R-:W-:Y:S02]  /*54e0*/  IMAD.IADD R61, R234, 0x1, -R62 ;  /* 0x00000001ea3d7824 */ /* 0x000fe400078e0a3e */
[----:B------:R-:W-:Y:S01]  /*54f0*/  FFMA.FTZ R11, -R0, R11, R59 ;  /* 0x0000000b000b7223 */ /* 0x000fe2000001013b */
[----:B------:R-:W-:Y:S01]  /*5500*/  IABS R62, R64 ;  /* 0x00000040003e7213 */ /* 0x000fe20000000000 */
[----:B------:R-:W-:Y:S01]  /*5510*/  IMAD.IADD R59, R234, 0x1, -R158 ;  /* 0x00000001ea3b7824 */ /* 0x000fe200078e0a9e */
[----:B------:R-:W-:Y:S01]  /*5520*/  ISETP.GE.AND P5, PT, R39, R45, PT ;  /* 0x0000002d2700720c */ /* 0x000fe20003fa6270 */
[C---:B------:R-:W-:Y:S01]  /*5530*/  IMAD.IADD R39, R233.reuse, 0x1, -R39 ;  /* 0x00000001e9277824 */ /* 0x040fe200078e0a27 */
[----:B------:R-:W-:Y:S01]  /*5540*/  I2FP.F32.S32 R62, R62 ;  /* 0x0000003e003e7245 */ /* 0x000fe20000201400 */
[----:B------:R-:W-:Y:S01]  /*5550*/  VIADD R31, R236, 0xc9 ;  /* 0x000000c9ec1f7836 */ /* 0x000fe20000000000 */
[----:B------:R-:W-:Y:S01]  /*5560*/  IABS R61, R61 ;  /* 0x0000003d003d7213 */ /* 0x000fe20000000000 */
[C---:B------:R-:W-:Y:S01]  /*5570*/  IMAD.IADD R35, R233.reuse, 0x1, -R32 ;  /* 0x00000001e9237824 */ /* 0x040fe200078e0a20 */
[----:B------:R-:W-:Y:S01]  /*5580*/  I2FP.F32.S32 R19, R19 ;  /* 0x0000001300137245 */ /* 0x000fe20000201400 */
[C---:B------:R-:W-:Y:S01]  /*5590*/  FFMA.FTZ R78, -R0.reuse, R62, R78 ;  /* 0x0000003e004e7223 */ /* 0x040fe2000001014e */
[----:B------:R-:W-:Y:S01]  /*55a0*/  IABS R30, R30 ;  /* 0x0000001e001e7213 */ /* 0x000fe20000000000 */
[C---:B------:R-:W-:Y:S01]  /*55b0*/  IMAD.IADD R157, R233.reuse, 0x1, -R156 ;  /* 0x00000001e99d7824 */ /* 0x040fe200078e0a9c */
[----:B------:R-:W-:Y:S01]  /*55c0*/  IABS R59, R59 ;  /* 0x0000003b003b7213 */ /* 0x000fe20000000000 */
[----:B------:R-:W-:Y:S01]  /*55d0*/  FFMA.FTZ R19, -R0, R19, R118 ;  /* 0x0000001300137223 */ /* 0x000fe20000010176 */
[----:B------:R-:W-:Y:S01]  /*55e0*/  I2FP.F32.S32 R61, R61 ;  /* 0x0000003d003d7245 */ /* 0x000fe20000201400 */
[--C-:B------:R-:W-:Y:S01]  /*55f0*/  IMAD.IADD R34, R233, 0x1, -R31.reuse ;  /* 0x00000001e9227824 */ /* 0x100fe200078e0a1f */
[----:B------:R-:W-:Y:S01]  /*5600*/  IABS R39, R39 ;  /* 0x0000002700277213 */ /* 0x000fe20000000000 */
[----:B------:R-:W-:Y:S01]  /*5610*/  IMAD.IADD R64, R234, 0x1, -R31 ;  /* 0x00000001ea407824 */ /* 0x000fe200078e0a1f */
[----:B------:R-:W-:Y:S01]  /*5620*/  I2FP.F32.S32 R30, R30 ;  /* 0x0000001e001e7245 */ /* 0x000fe20000201400 */
[----:B------:R-:W-:Y:S01]  /*5630*/  FFMA.FTZ R87, -R0, R61, R87 ;  /* 0x0000003d00577223 */ /* 0x000fe20000010157 */
[----:B------:R-:W-:Y:S01]  /*5640*/  I2FP.F32.S32 R59, R59 ;  /* 0x0000003b003b7245 */ /* 0x000fe20000201400 */
[----:B------:R-:W-:Y:S01]  /*5650*/  IMAD.IADD R62, R234, 0x1, -R36 ;  /* 0x00000001ea3e7824 */ /* 0x000fe200078e0a24 */
[----:B------:R-:W-:Y:S01]  /*5660*/  I2FP.F32.S32 R39, R39 ;  /* 0x0000002700277245 */ /* 0x000fe20000201400 */
[----:B------:R-:W-:Y:S01]  /*5670*/  FFMA.FTZ R30, -R0, R30, R117 ;  /* 0x0000001e001e7223 */ /* 0x000fe20000010175 */
[----:B------:R-:W-:Y:S01]  /*5680*/  ISETP.GE.AND P3, PT, R156, R45, PT ;  /* 0x0000002d9c00720c */ /* 0x000fe20003f66270 */
[----:B------:R-:W-:Y:S01]  /*5690*/  IMAD.IADD R156, R234, 0x1, -R156 ;  /* 0x00000001ea9c7824 */ /* 0x000fe200078e0a9c */
[----:B------:R-:W-:Y:S01]  /*56a0*/  FSEL R118, R81, -INF , !P2 ;  /* 0xff80000051767808 */ /* 0x000fe20005000000 */
[----:B------:R-:W-:Y:S01]  /*56b0*/  FFMA.FTZ R59, -R0, R59, R99 ;  /* 0x0000003b003b7223 */ /* 0x000fe20000010163 */
[----:B------:R-:W-:Y:S01]  /*56c0*/  FSEL R108, R78, -INF , !P2 ;  /* 0xff8000004e6c7808 */ /* 0x000fe20005000000 */
[----:B------:R-:W-:Y:S01]  /*56d0*/  FFMA.FTZ R39, -R0, R39, R60 ;  /* 0x0000002700277223 */ /* 0x000fe2000001013c */
[----:B------:R-:W-:Y:S01]  /*56e0*/  ISETP.GE.AND P2, PT, R32, R45, PT ;  /* 0x0000002d2000720c */ /* 0x000fe20003f46270 */
[C---:B------:R-:W-:Y:S01]  /*56f0*/  IMAD.IADD R32, R234.reuse, 0x1, -R32 ;  /* 0x00000001ea207824 */ /* 0x040fe200078e0a20 */
[----:B------:R-:W-:Y:S01]  /*5700*/  IABS R35, R35 ;  /* 0x0000002300237213 */ /* 0x000fe20000000000 */
[----:B------:R-:W-:Y:S01]  /*5710*/  IMAD.IADD R60, R234, 0x1, -R162 ;  /* 0x00000001ea3c7824 */ /* 0x000fe200078e0aa2 */
[----:B------:R-:W-:Y:S01]  /*5720*/  IABS R157, R157 ;  /* 0x0000009d009d7213 */ /* 0x000fe20000000000 */
[----:B------:R-:W-:Y:S01]  /*5730*/  VIADD R28, R236, 0xe1 ;  /* 0x000000e1ec1c7836 */ /* 0x000fe20000000000 */
[----:B------:R-:W-:Y:S01]  /*5740*/  FSEL R117, R66, -INF , !P1 ;  /* 0xff80000042757808 */ /* 0x000fe20004800000 */
[----:B------:R-:W-:Y:S01]  /*5750*/  VIADD R17, R236, 0xd8 ;  /* 0x000000d8ec117836 */ /* 0x000fe20000000000 */
[----:B------:R-:W-:Y:S01]  /*5760*/  FSEL R99, R87, -INF , !P1 ;  /* 0xff80000057637808 */ /* 0x000fe20004800000 */
[C---:B------:R-:W-:Y:S01]  /*5770*/  IMAD.IADD R66, R234.reuse, 0x1, -R33 ;  /* 0x00000001ea427824 */ /* 0x040fe200078e0a21 */
[----:B------:R-:W-:Y:S01]  /*5780*/  IABS R63, R156 ;  /* 0x0000009c003f7213 */ /* 0x000fe20000000000 */
[----:B------:R-:W-:Y:S01]  /*5790*/  IMAD.IADD R61, R234, 0x1, -R17 ;  /* 0x00000001ea3d7824 */ /* 0x000fe200078e0a11 */
[----:B------:R-:W-:Y:S01]  /*57a0*/  ISETP.GE.AND P1, PT, R31, R45, PT ;  /* 0x0000002d1f00720c */ /* 0x000fe20003f26270 */
[C---:B------:R-:W-:Y:S01]  /*57b0*/  VIADD R230, R236.reuse, 0x28 ;  /* 0x00000028ece67836 */ /* 0x040fe20000000000 */
[----:B------:R-:W-:Y:S01]  /*57c0*/  IABS R34, R34 ;  /* 0x0000002200227213 */ /* 0x000fe20000000000 */
[----:B------:R-:W-:Y:S01]  /*57d0*/  VIADD R227, R236, 0x31 ;  /* 0x00000031ece37836 */ /* 0x000fe20000000000 */
[----:B------:R-:W-:Y:S01]  /*57e0*/  I2FP.F32.S32 R35, R35 ;  /* 0x0000002300237245 */ /* 0x000fe20000201400 */
[----:B------:R-:W-:Y:S01]  /*57f0*/  IMAD.IADD R230, R234, 0x1, -R230 ;  /* 0x00000001eae67824 */ /* 0x000fe200078e0ae6 */
[----:B------:R-:W-:Y:S01]  /*5800*/  IABS R31, R32 ;  /* 0x00000020001f7213 */ /* 0x000fe20000000000 */
[----:B------:R-:W-:Y:S01]  /*5810*/  VIADD R32, R236, 0x29 ;  /* 0x00000029ec207836 */ /* 0x000fe20000000000 */
[----:B------:R-:W-:Y:S01]  /*5820*/  IABS R64, R64 ;  /* 0x0000004000407213 */ /* 0x000fe20000000000 */
[----:B------:R-:W-:Y:S01]  /*5830*/  FFMA.FTZ R35, -R0, R35, R109 ;  /* 0x0000002300237223 */ /* 0x000fe2000001016d */
[----:B------:R-:W-:Y:S01]  /*5840*/  IABS R62, R62 ;  /* 0x0000003e003e7213 */ /* 0x000fe20000000000 */
[C---:B------:R-:W-:Y:S01]  /*5850*/  IMAD.IADD R109, R233.reuse, 0x1, -R28 ;  /* 0x00000001e96d7824 */ /* 0x040fe200078e0a1c */
[----:B------:R-:W-:Y:S01]  /*5860*/  I2FP.F32.S32 R157, R157 ;  /* 0x0000009d009d7245 */ /* 0x000fe20000201400 */
[----:B------:R-:W-:Y:S01]  /*5870*/  VIADD R226, R236, 0x38 ;  /* 0x00000038ece27836 */ /* 0x000fe20000000000 */
[----:B------:R-:W-:Y:S01]  /*5880*/  IADD3 R98, PT, PT, -R12, R234, RZ ;  /* 0x000000ea0c627210 */ /* 0x000fe20007ffe1ff */
[----:B------:R-:W-:Y:S01]  /*5890*/  IMAD.IADD R227, R234, 0x1, -R227 ;  /* 0x00000001eae37824 */ /* 0x000fe200078e0ae3 */
[----:B------:R-:W-:Y:S01]  /*58a0*/  I2FP.F32.S32 R63, R63 ;  /* 0x0000003f003f7245 */ /* 0x000fe20000201400 */
[C---:B------:R-:W-:Y:S01]  /*58b0*/  FFMA.FTZ R157, -R0.reuse, R157, R76 ;  /* 0x0000009d009d7223 */ /* 0x040fe2000001014c */
[----:B------:R-:W-:Y:S01]  /*58c0*/  I2FP.F32.S32 R34, R34 ;  /* 0x0000002200227245 */ /* 0x000fe20000201400 */
[----:B------:R-:W-:Y:S01]  /*58d0*/  IMAD.IADD R76, R233, 0x1, -R17 ;  /* 0x00000001e94c7824 */ /* 0x000fe200078e0a11 */
[----:B------:R-:W-:Y:S01]  /*58e0*/  FSEL R135, R135, -INF , !P4 ;  /* 0xff80000087877808 */ /* 0x000fe20006000000 */
[C---:B------:R-:W-:Y:S01]  /*58f0*/  FFMA.FTZ R77, -R0.reuse, R63, R77 ;  /* 0x0000003f004d7223 */ /* 0x040fe2000001014d */
[----:B------:R-:W-:Y:S01]  /*5900*/  IABS R60, R60 ;  /* 0x0000003c003c7213 */ /* 0x000fe20000000000 */
[----:B------:R-:W-:Y:S01]  /*5910*/  FFMA.FTZ R34, -R0, R34, R115 ;  /* 0x0000002200227223 */ /* 0x000fe20000010173 */
[----:B------:R-:W-:Y:S01]  /*5920*/  I2FP.F32.S32 R31, R31 ;  /* 0x0000001f001f7245 */ /* 0x000fe20000201400 */
[C---:B------:R-:W-:Y:S01]  /*5930*/  IMAD.IADD R63, R234.reuse, 0x1, -R37 ;  /* 0x00000001ea3f7824 */ /* 0x040fe200078e0a25 */
[----:B------:R-:W-:Y:S01]  /*5940*/  I2FP.F32.S32 R64, R64 ;  /* 0x0000004000407245 */ /* 0x000fe20000201400 */
[----:B------:R-:W-:Y:S01]  /*5950*/  IMAD.IADD R226, R234, 0x1, -R226 ;  /* 0x00000001eae27824 */ /* 0x000fe200078e0ae2 */
[----:B------:R-:W-:Y:S01]  /*5960*/  I2FP.F32.S32 R62, R62 ;  /* 0x0000003e003e7245 */ /* 0x000fe20000201400 */
[----:B------:R-:W-:Y:S01]  /*5970*/  FFMA.FTZ R147, -R0, R31, R147 ;  /* 0x0000001f00937223 */ /* 0x000fe20000010193 */
[----:B------:R-:W-:Y:S01]  /*5980*/  ISETP.GE.AND P4, PT, R158, R45, PT ;  /* 0x0000002d9e00720c */ /* 0x000fe20003f86270 */
[C---:B------:R-:W-:Y:S01]  /*5990*/  FFMA.FTZ R64, -R0.reuse, R64, R148 ;  /* 0x0000004000407223 */ /* 0x040fe20000010194 */
[----:B------:R-:W-:Y:S01]  /*59a0*/  IABS R98, R98 ;  /* 0x0000006200627213 */ /* 0x000fe20000000000 */
[----:B------:R-:W-:Y:S01]  /*59b0*/  FFMA.FTZ R62, -R0, R62, R149 ;  /* 0x0000003e003e7223 */ /* 0x000fe20000010195 */
[----:B------:R-:W-:Y:S01]  /*59c0*/  I2FP.F32.S32 R60, R60 ;  /* 0x0000003c003c7245 */ /* 0x000fe20000201400 */
[----:B------:R-:W-:Y:S01]  /*59d0*/  VIADD R31, R236, 0x8 ;  /* 0x00000008ec1f7836 */ /* 0x000fe20000000000 */
[----:B------:R-:W-:-:S02]  /*59e0*/  FSEL R96, R96, -INF , !P4 ;  /* 0xff80000060607808 */ /* 0x000fc40006000000 */
[----:B------:R-:W-:Y:S01]  /*59f0*/  FSEL R81, R59, -INF , !P4 ;  /* 0xff8000003b517808 */ /* 0x000fe20006000000 */
[----:B------:R-:W-:Y:S01]  /*5a00*/  FFMA.FTZ R88, -R0, R60, R88 ;  /* 0x0000003c00587223 */ /* 0x000fe20000010158 */
[----:B------:R-:W-:Y:S01]  /*5a10*/  ISETP.GE.AND P4, PT, R36, R45, PT ;  /* 0x0000002d2400720c */ /* 0x000fe20003f86270 */
[C---:B------:R-:W-:Y:S01]  /*5a20*/  IMAD.IADD R60, R234.reuse, 0x1, -R16 ;  /* 0x00000001ea3c7824 */ /* 0x040fe200078e0a10 */
[----:B------:R-:W-:Y:S01]  /*5a30*/  IABS R12, R109 ;  /* 0x0000006d000c7213 */ /* 0x000fe20000000000 */
[----:B------:R-:W-:Y:S01]  /*5a40*/  IMAD.IADD R59, R234, 0x1, -R14 ;  /* 0x00000001ea3b7824 */ /* 0x000fe200078e0a0e */
[----:B------:R-:W-:Y:S02]  /*5a50*/  I2FP.F32.S32 R98, R98 ;  /* 0x0000006200627245 */ /* 0x000fe40000201400 */
[----:B------:R-:W-:Y:S02]  /*5a60*/  IABS R76, R76 ;  /* 0x0000004c004c7213 */ /* 0x000fe40000000000 */
[----:B------:R-:W-:Y:S01]  /*5a70*/  FSEL R109, R77, -INF , !P3 ;  /* 0xff8000004d6d7808 */ /* 0x000fe20005800000 */
[----:B------:R-:W-:Y:S01]  /*5a80*/  FFMA.FTZ R73, -R0, R98, R73 ;  /* 0x0000006200497223 */ /* 0x000fe20000010149 */
[----:B------:R-:W-:-:S02]  /*5a90*/  IABS R66, R66 ;  /* 0x0000004200427213 */ /* 0x000fc40000000000 */
[----:B------:R-:W-:Y:S01]  /*5aa0*/  FSEL R87, R34, -INF , !P1 ;  /* 0xff80000022577808 */ /* 0x000fe20004800000 */
[----:B------:R-:W-:Y:S01]  /*5ab0*/  VIADD R34, R236, 0x28 ;  /* 0x00000028ec227836 */ /* 0x000fe20000000000 */
[----:B------:R-:W-:Y:S02]  /*5ac0*/  FSEL R64, R64, -INF , !P1 ;  /* 0xff80000040407808 */ /* 0x000fe40004800000 */
[----:B------:R-:W-:Y:S01]  /*5ad0*/  FSEL R77, R19, -INF , !P4 ;  /* 0xff800000134d7808 */ /* 0x000fe20006000000 */
[----:B------:R-:W-:Y:S01]  /*5ae0*/  VIADD R19, R236, 0x10 ;  /* 0x00000010ec137836 */ /* 0x000fe20000000000 */
[----:B------:R-:W-:Y:S02]  /*5af0*/  FSEL R62, R62, -INF , !P4 ;  /* 0xff8000003e3e7808 */ /* 0x000fe40006000000 */
[----:B------:R-:W-:Y:S01]  /*5b00*/  I2FP.F32.S32 R12, R12 ;  /* 0x0000000c000c7245 */ /* 0x000fe20000201400 */
[----:B------:R-:W-:Y:S01]  /*5b10*/  IMAD.IADD R19, R234, 0x1, -R19 ;  /* 0x00000001ea137824 */ /* 0x000fe200078e0a13 */
[-C--:B------:R-:W-:Y:S01]  /*5b20*/  ISETP.GE.AND P1, PT, R14, R45.reuse, PT ;  /* 0x0000002d0e00720c */ /* 0x080fe20003f26270 */
[----:B------:R-:W-:Y:S01]  /*5b30*/  IMAD.IADD R14, R234, 0x1, -R28 ;  /* 0x00000001ea0e7824 */ /* 0x000fe200078e0a1c */
[----:B------:R-:W-:Y:S01]  /*5b40*/  ISETP.GE.AND P4, PT, R31, R45, PT ;  /* 0x0000002d1f00720c */ /* 0x000fe20003f86270 */
[----:B------:R-:W-:Y:S01]  /*5b50*/  FFMA.FTZ R12, -R0, R12, R127 ;  /* 0x0000000c000c7223 */ /* 0x000fe2000001017f */
[----:B------:R-:W-:-:S02]  /*5b60*/  I2FP.F32.S32 R76, R76 ;  /* 0x0000004c004c7245 */ /* 0x000fc40000201400 */
[----:B------:R-:W-:Y:S02]  /*5b70*/  IADD3 R31, PT, PT, R233, -R31, RZ ;  /* 0x8000001fe91f7210 */ /* 0x000fe40007ffe0ff */
[----:B------:R-:W-:Y:S01]  /*5b80*/  IABS R63, R63 ;  /* 0x0000003f003f7213 */ /* 0x000fe20000000000 */
[C---:B------:R-:W-:Y:S01]  /*5b90*/  FFMA.FTZ R76, -R0.reuse, R76, R123 ;  /* 0x0000004c004c7223 */ /* 0x040fe2000001017b */
[----:B------:R-:W-:Y:S02]  /*5ba0*/  I2FP.F32.S32 R66, R66 ;  /* 0x0000004200427245 */ /* 0x000fe40000201400 */
[----:B------:R-:W-:Y:S02]  /*5bb0*/  IABS R60, R60 ;  /* 0x0000003c003c7213 */ /* 0x000fe40000000000 */
[----:B------:R-:W-:Y:S01]  /*5bc0*/  IABS R59, R59 ;  /* 0x0000003b003b7213 */ /* 0x000fe20000000000 */
[----:B------:R-:W-:Y:S01]  /*5bd0*/  FFMA.FTZ R66, -R0, R66, R146 ;  /* 0x0000004200427223 */ /* 0x000fe20000010192 */
[----:B------:R-:W-:-:S02]  /*5be0*/  IABS R31, R31 ;  /* 0x0000001f001f7213 */ /* 0x000fc40000000000 */
[----:B------:R-:W-:Y:S02]  /*5bf0*/  FSEL R138, R138, -INF , !P0 ;  /* 0xff8000008a8a7808 */ /* 0x000fe40004000000 */
[----:B------:R-:W-:Y:S02]  /*5c00*/  FSEL R127, R73, -INF , !P0 ;  /* 0xff800000497f7808 */ /* 0x000fe40004000000 */
[----:B------:R-:W-:Y:S02]  /*5c10*/  I2FP.F32.S32 R63, R63 ;  /* 0x0000003f003f7245 */ /* 0x000fe40000201400 */
[----:B------:R-:W-:Y:S02]  /*5c20*/  IABS R61, R61 ;  /* 0x0000003d003d7213 */ /* 0x000fe40000000000 */
[----:B------:R-:W-:Y:S01]  /*5c30*/  IABS R14, R14 ;  /* 0x0000000e000e7213 */ /* 0x000fe20000000000 */
[----:B------:R-:W-:Y:S01]  /*5c40*/  FFMA.FTZ R63, -R0, R63, R65 ;  /* 0x0000003f003f7223 */ /* 0x000fe20000010141 */
[----:B------:R-:W-:-:S02]  /*5c50*/  ISETP.GE.AND P0, PT, R162, R45, PT ;  /* 0x0000002da200720c */ /* 0x000fc40003f06270 */
[----:B------:R-:W-:Y:S02]  /*5c60*/  FSEL R123, R157, -INF , !P3 ;  /* 0xff8000009d7b7808 */ /* 0x000fe40005800000 */
[----:B------:R-:W-:Y:S01]  /*5c70*/  ISETP.GE.AND P3, PT, R33, R45, PT ;  /* 0x0000002d2100720c */ /* 0x000fe20003f66270 */
[----:B------:R-:W-:Y:S01]  /*5c80*/  VIADD R33, R236, 0x21 ;  /* 0x00000021ec217836 */ /* 0x000fe20000000000 */
        /* <DEDUP_REMOVED lines=10> */
[----:B------:R-:W-:Y:S01]  /*5d30*/  FSEL R95, R95, -INF , !P3 ;  /* 0xff8000005f5f7808 */ /* 0x000fe20005800000 */
[----:B------:R-:W-:Y:S01]  /*5d40*/  FFMA.FTZ R58, -R0, R14, R10 ;  /* 0x0000000e003a7223 */ /* 0x000fe2000001010a */
[----:B------:R-:W-:Y:S01]  /*5d50*/  FSEL R66, R66, -INF , !P3 ;  /* 0xff80000042427808 */ /* 0x000fe20005800000 */
[C---:B------:R-:W-:Y:S01]  /*5d60*/  VIADD R14, R236.reuse, 0x9 ;  /* 0x00000009ec0e7836 */ /* 0x040fe20000000000 */
[----:B------:R-:W-:Y:S01]  /*5d70*/  FSEL R88, R35, -INF , !P2 ;  /* 0xff80000023587808 */ /* 0x000fe20005000000 */
[C---:B------:R-:W-:Y:S01]  /*5d80*/  VIADD R10, R236.reuse, 0x18 ;  /* 0x00000018ec0a7836 */ /* 0x040fe20000000000 */
[----:B------:R-:W-:Y:S01]  /*5d90*/  FSEL R65, R147, -INF , !P2 ;  /* 0xff80000093417808 */ /* 0x000fe20005000000 */
[----:B------:R-:W-:Y:S01]  /*5da0*/  VIADD R9, R236, 0x1 ;  /* 0x00000001ec097836 */ /* 0x000fe20000000000 */
[----:B------:R-:W-:Y:S01]  /*5db0*/  FSEL R115, R38, -INF , !P0 ;  /* 0xff80000026737808 */ /* 0x000fe20004000000 */
[C---:B------:R-:W-:Y:S01]  /*5dc0*/  VIADD R38, R236.reuse, 0x20 ;  /* 0x00000020ec267836 */ /* 0x040fe20000000000 */
[-C--:B------:R-:W-:Y:S01]  /*5dd0*/  ISETP.GE.AND P3, PT, R17, R45.reuse, PT ;  /* 0x0000002d1100720c */ /* 0x080fe20003f66270 */
[----:B------:R-:W-:Y:S01]  /*5de0*/  VIADD R17, R236, 0x10 ;  /* 0x00000010ec117836 */ /* 0x000fe20000000000 */
[-C--:B------:R-:W-:Y:S01]  /*5df0*/  ISETP.GE.AND P2, PT, R16, R45.reuse, PT ;  /* 0x0000002d1000720c */ /* 0x080fe20003f46270 */
[----:B------:R-:W-:Y:S01]  /*5e00*/  VIADD R16, R236, 0x11 ;  /* 0x00000011ec107836 */ /* 0x000fe20000000000 */
[----:B------:R-:W-:Y:S01]  /*5e10*/  ISETP.GE.AND P0, PT, R37, R45, PT ;  /* 0x0000002d2500720c */ /* 0x000fe20003f06270 */
[----:B------:R-:W-:Y:S01]  /*5e20*/  IMAD.IADD R9, R234, 0x1, -R9 ;  /* 0x00000001ea097824 */ /* 0x000fe200078e0a09 */
[----:B------:R-:W-:-:S02]  /*5e30*/  FSEL R75, R18, -INF , !P2 ;  /* 0xff800000124b7808 */ /* 0x000fc40005000000 */
[----:B------:R-:W-:Y:S01]  /*5e40*/  FSEL R78, R30, -INF , !P0 ;  /* 0xff8000001e4e7808 */ /* 0x000fe20004000000 */
[----:B------:R-:W-:Y:S01]  /*5e50*/  VIADD R30, R236, 0x9 ;  /* 0x00000009ec1e7836 */ /* 0x000fe20000000000 */
[----:B------:R-:W-:Y:S02]  /*5e60*/  FSEL R63, R63, -INF , !P0 ;  /* 0xff8000003f3f7808 */ /* 0x000fe40004000000 */
[----:B------:R-:W-:Y:S01]  /*5e70*/  FSEL R60, R60, -INF , !P2 ;  /* 0xff8000003c3c7808 */ /* 0x000fe20005000000 */
[----:B------:R-:W-:Y:S01]  /*5e80*/  IMAD.IADD R30, R234, 0x1, -R30 ;  /* 0x00000001ea1e7824 */ /* 0x000fe200078e0a1e */
[----:B------:R-:W-:Y:S02]  /*5e90*/  FSEL R74, R74, -INF , !P1 ;  /* 0xff8000004a4a7808 */ /* 0x000fe40004800000 */
[----:B------:R-:W-:Y:S02]  /*5ea0*/  FSEL R59, R59, -INF , !P1 ;  /* 0xff8000003b3b7808 */ /* 0x000fe40004800000 */
[-C--:B------:R-:W-:Y:S01]  /*5eb0*/  ISETP.GE.AND P0, PT, R28, R45.reuse, PT ;  /* 0x0000002d1c00720c */ /* 0x080fe20003f06270 */
[----:B------:R-:W-:Y:S01]  /*5ec0*/  VIADD R28, R236, 0x19 ;  /* 0x00000019ec1c7836 */ /* 0x000fe20000000000 */
[-C--:B------:R-:W-:Y:S01]  /*5ed0*/  ISETP.GE.AND P2, PT, R17, R45.reuse, PT ;  /* 0x0000002d1100720c */ /* 0x080fe20003f46270 */
[C---:B------:R-:W-:Y:S01]  /*5ee0*/  IMAD.IADD R17, R233.reuse, 0x1, -R17 ;  /* 0x00000001e9117824 */ /* 0x040fe200078e0a11 */
[----:B------:R-:W-:Y:S01]  /*5ef0*/  ISETP.GE.AND P1, PT, R16, R45, PT ;  /* 0x0000002d1000720c */ /* 0x000fe20003f26270 */
[----:B------:R-:W-:Y:S01]  /*5f00*/  IMAD.IADD R16, R233, 0x1, -R16 ;  /* 0x00000001e9107824 */ /* 0x000fe200078e0a10 */
[----:B------:R-:W-:-:S02]  /*5f10*/  FSEL R76, R76, -INF , !P3 ;  /* 0xff8000004c4c7808 */ /* 0x000fc40005800000 */
[----:B------:R-:W-:Y:S02]  /*5f20*/  FSEL R61, R61, -INF , !P3 ;  /* 0xff8000003d3d7808 */ /* 0x000fe40005800000 */
[-C--:B------:R-:W-:Y:S01]  /*5f30*/  ISETP.GE.AND P3, PT, R14, R45.reuse, PT ;  /* 0x0000002d0e00720c */ /* 0x080fe20003f66270 */
[C---:B------:R-:W-:Y:S01]  /*5f40*/  IMAD.IADD R14, R233.reuse, 0x1, -R14 ;  /* 0x00000001e90e7824 */ /* 0x040fe200078e0a0e */
[----:B------:R-:W-:Y:S02]  /*5f50*/  FSEL R73, R12, -INF , !P0 ;  /* 0xff8000000c497808 */ /* 0x000fe40004000000 */
[----:B------:R-:W-:Y:S02]  /*5f60*/  FSEL R58, R58, -INF , !P0 ;  /* 0xff8000003a3a7808 */ /* 0x000fe40004000000 */
[----:B------:R-:W-:Y:S02]  /*5f70*/  ISETP.GE.AND P0, PT, R10, R45, PT ;  /* 0x0000002d0a00720c */ /* 0x000fe40003f06270 */
[----:B------:R-:W-:-:S02]  /*5f80*/  IADD3 R10, PT, PT, R233, -R10, RZ ;  /* 0x8000000ae90a7210 */ /* 0x000fc40007ffe0ff */
[----:B------:R-:W-:Y:S02]  /*5f90*/  IABS R17, R17 ;  /* 0x0000001100117213 */ /* 0x000fe40000000000 */
[----:B------:R-:W-:Y:S02]  /*5fa0*/  IABS R16, R16 ;  /* 0x0000001000107213 */ /* 0x000fe40000000000 */
[----:B------:R-:W-:Y:S02]  /*5fb0*/  IABS R19, R19 ;  /* 0x0000001300137213 */ /* 0x000fe40000000000 */
[----:B------:R-:W-:Y:S02]  /*5fc0*/  IABS R14, R14 ;  /* 0x0000000e000e7213 */ /* 0x000fe40000000000 */
[----:B------:R-:W-:Y:S02]  /*5fd0*/  IABS R10, R10 ;  /* 0x0000000a000a7213 */ /* 0x000fe40000000000 */
[----:B------:R-:W-:-:S02]  /*5fe0*/  IABS R9, R9 ;  /* 0x0000000900097213 */ /* 0x000fc40000000000 */
[----:B------:R-:W-:Y:S02]  /*5ff0*/  I2FP.F32.S32 R17, R17 ;  /* 0x0000001100117245 */ /* 0x000fe40000201400 */
[----:B------:R-:W-:Y:S02]  /*6000*/  I2FP.F32.S32 R16, R16 ;  /* 0x0000001000107245 */ /* 0x000fe40000201400 */
[----:B------:R-:W-:Y:S02]  /*6010*/  I2FP.F32.S32 R19, R19 ;  /* 0x0000001300137245 */ /* 0x000fe40000201400 */
[----:B------:R-:W-:Y:S02]  /*6020*/  I2FP.F32.S32 R18, R14 ;  /* 0x0000000e00127245 */ /* 0x000fe40000201400 */
[----:B------:R-:W-:Y:S01]  /*6030*/  I2FP.F32.S32 R12, R10 ;  /* 0x0000000a000c7245 */ /* 0x000fe20000201400 */
[C---:B------:R-:W-:Y:S01]  /*6040*/  FFMA.FTZ R10, -R0.reuse, R17, R83 ;  /* 0x00000011000a7223 */ /* 0x040fe20000010153 */
[----:B------:R-:W-:Y:S01]  /*6050*/  I2FP.F32.S32 R14, R9 ;  /* 0x00000009000e7245 */ /* 0x000fe20000201400 */
[C---:B------:R-:W-:Y:S01]  /*6060*/  FFMA.FTZ R9, -R0.reuse, R16, R82 ;  /* 0x0000001000097223 */ /* 0x040fe20000010152 */
[----:B------:R-:W-:Y:S01]  /*6070*/  FFMA.FTZ R19, -R0, R19, R80 ;  /* 0x0000001300137223 */ /* 0x000fe20000010150 */
[----:B------:R-:W-:-:S02]  /*6080*/  VIADD R16, R236, 0x11 ;  /* 0x00000011ec107836 */ /* 0x000fc40000000000 */
[----:B------:R-:W-:Y:S01]  /*6090*/  FFMA.FTZ R85, -R0, R18, R85 ;  /* 0x0000001200557223 */ /* 0x000fe20000010155 */
[----:B------:R-:W-:Y:S01]  /*60a0*/  VIADD R18, R236, 0x18 ;  /* 0x00000018ec127836 */ /* 0x000fe20000000000 */
[----:B------:R-:W-:Y:S01]  /*60b0*/  FSEL R10, R10, -INF , !P2 ;  /* 0xff8000000a0a7808 */ /* 0x000fe20005000000 */
[C---:B------:R-:W-:Y:S01]  /*60c0*/  IMAD.IADD R16, R234.reuse, 0x1, -R16 ;  /* 0x00000001ea107824 */ /* 0x040fe200078e0a10 */
[----:B------:R-:W-:Y:S01]  /*60d0*/  FSEL R19, R19, -INF , !P2 ;  /* 0xff80000013137808 */ /* 0x000fe20005000000 */
[----:B------:R-:W-:Y:S01]  /*60e0*/  IMAD.IADD R18, R234, 0x1, -R18 ;  /* 0x00000001ea127824 */ /* 0x000fe200078e0a12 */
[----:B------:R-:W-:Y:S01]  /*60f0*/  ISETP.GE.AND P2, PT, R34, R45, PT ;  /* 0x0000002d2200720c */ /* 0x000fe20003f46270 */
[----:B------:R-:W-:Y:S01]  /*6100*/  IMAD.IADD R34, R233, 0x1, -R34 ;  /* 0x00000001e9227824 */ /* 0x000fe200078e0a22 */
[----:B------:R-:W-:Y:S01]  /*6110*/  IABS R16, R16 ;  /* 0x0000001000107213 */ /* 0x000fe20000000000 */
[C---:B------:R-:W-:Y:S01]  /*6120*/  FFMA.FTZ R12, -R0.reuse, R12, R72 ;  /* 0x0000000c000c7223 */ /* 0x040fe20000010148 */
[----:B------:R-:W-:Y:S01]  /*6130*/  IABS R18, R18 ;  /* 0x0000001200127213 */ /* 0x000fe20000000000 */
[----:B------:R-:W-:Y:S01]  /*6140*/  FFMA.FTZ R14, -R0, R14, R86 ;  /* 0x0000000e000e7223 */ /* 0x000fe20000010156 */
[----:B------:R-:W-:-:S02]  /*6150*/  IABS R34, R34 ;  /* 0x0000002200227213 */ /* 0x000fc40000000000 */
[----:B------:R-:W-:Y:S02]  /*6160*/  I2FP.F32.S32 R16, R16 ;  /* 0x0000001000107245 */ /* 0x000fe40000201400 */
[----:B------:R-:W-:Y:S02]  /*6170*/  I2FP.F32.S32 R34, R34 ;  /* 0x0000002200227245 */ /* 0x000fe40000201400 */
[----:B------:R-:W-:Y:S01]  /*6180*/  I2FP.F32.S32 R18, R18 ;  /* 0x0000001200127245 */ /* 0x000fe20000201400 */
[C---:B------:R-:W-:Y:S01]  /*6190*/  FFMA.FTZ R16, -R0.reuse, R16, R79 ;  /* 0x0000001000107223 */ /* 0x040fe2000001014f */
[----:B------:R-:W-:Y:S01]  /*61a0*/  IABS R30, R30 ;  /* 0x0000001e001e7213 */ /* 0x000fe20000000000 */
[----:B------:R-:W-:Y:S01]  /*61b0*/  FFMA.FTZ R35, -R0, R34, R55 ;  /* 0x0000002200237223 */ /* 0x000fe20000010137 */
[----:B------:R-:W-:Y:S02]  /*61c0*/  VIADD R34, R236, 0x30 ;  /* 0x00000030ec227836 */ /* 0x000fe40000000000 */
[----:B------:R-:W-:Y:S01]  /*61d0*/  FFMA.FTZ R18, -R0, R18, R70 ;  /* 0x0000001200127223 */ /* 0x000fe20000010146 */
[----:B------:R-:W-:Y:S01]  /*61e0*/  FSEL R9, R9, -INF , !P1 ;  /* 0xff80000009097808 */ /* 0x000fe20004800000 */
[----:B------:R-:W-:Y:S01]  /*61f0*/  VIADD R55, R236, 0x39 ;  /* 0x00000039ec377836 */ /* 0x000fe20000000000 */
[----:B------:R-:W-:-:S02]  /*6200*/  FSEL R16, R16, -INF , !P1 ;  /* 0xff80000010107808 */ /* 0x000fc40004800000 */
[-C--:B------:R-:W-:Y:S01]  /*6210*/  ISETP.GE.AND P1, PT, R32, R45.reuse, PT ;  /* 0x0000002d2000720c */ /* 0x080fe20003f26270 */
[C---:B------:R-:W-:Y:S01]  /*6220*/  IMAD.IADD R32, R233.reuse, 0x1, -R32 ;  /* 0x00000001e9207824 */ /* 0x040fe200078e0a20 */
[----:B------:R-:W-:Y:S02]  /*6230*/  FSEL R12, R12, -INF , !P0 ;  /* 0xff8000000c0c7808 */ /* 0x000fe40004000000 */
[----:B------:R-:W-:Y:S02]  /*6240*/  FSEL R18, R18, -INF , !P0 ;  /* 0xff80000012127808 */ /* 0x000fe40004000000 */
[----:B------:R-:W-:Y:S01]  /*6250*/  ISETP.GE.AND P0, PT, R34, R45, PT ;  /* 0x0000002d2200720c */ /* 0x000fe20003f06270 */
[----:B------:R-:W-:Y:S01]  /*6260*/  IMAD.IADD R34, R233, 0x1, -R34 ;  /* 0x00000001e9227824 */ /* 0x000fe200078e0a22 */
[----:B------:R-:W-:Y:S02]  /*6270*/  I2FP.F32.S32 R30, R30 ;  /* 0x0000001e001e7245 */ /* 0x000fe40000201400 */
[----:B------:R-:W-:-:S02]  /*6280*/  IABS R32, R32 ;  /* 0x0000002000207213 */ /* 0x000fc40000000000 */
[----:B------:R-:W-:Y:S01]  /*6290*/  IADD3 R17, PT, PT, R236, 0x19, RZ ;  /* 0x00000019ec117810 */ /* 0x000fe20007ffe0ff */
[----:B------:R-:W-:Y:S01]  /*62a0*/  FFMA.FTZ R30, -R0, R30, R84 ;  /* 0x0000001e001e7223 */ /* 0x000fe20000010154 */
[----:B------:R-:W-:Y:S02]  /*62b0*/  IABS R34, R34 ;  /* 0x0000002200227213 */ /* 0x000fe40000000000 */
[----:B------:R-:W-:Y:S01]  /*62c0*/  I2FP.F32.S32 R32, R32 ;  /* 0x0000002000207245 */ /* 0x000fe20000201400 */
[----:B------:R-:W-:Y:S01]  /*62d0*/  IMAD.IADD R17, R234, 0x1, -R17 ;  /* 0x00000001ea117824 */ /* 0x000fe200078e0a11 */
[----:B------:R-:W-:Y:S02]  /*62e0*/  FSEL R39, R39, -INF , !P5 ;  /* 0xff80000027277808 */ /* 0x000fe40006800000 */
[----:B------:R-:W-:Y:S01]  /*62f0*/  FSEL R14, R14, -INF , !P5 ;  /* 0xff8000000e0e7808 */ /* 0x000fe20006800000 */
[----:B------:R-:W-:Y:S01]  /*6300*/  FFMA.FTZ R36, -R0, R32, R54 ;  /* 0x0000002000247223 */ /* 0x000fe20000010136 */
[----:B------:R-:W-:Y:S01]  /*6310*/  ISETP.GE.AND P5, PT, R28, R45, PT ;  /* 0x0000002d1c00720c */ /* 0x000fe20003fa6270 */
[----:B------:R-:W-:Y:S01]  /*6320*/  IMAD.IADD R28, R233, 0x1, -R28 ;  /* 0x00000001e91c7824 */ /* 0x000fe200078e0a1c */
[----:B------:R-:W-:Y:S01]  /*6330*/  I2FP.F32.S32 R34, R34 ;  /* 0x0000002200227245 */ /* 0x000fe20000201400 */
[----:B------:R-:W-:Y:S01]  /*6340*/  VIADD R32, R236, 0x21 ;  /* 0x00000021ec207836 */ /* 0x000fe20000000000 */
[----:B------:R-:W-:-:S02]  /*6350*/  FSEL R79, R85, -INF , !P3 ;  /* 0xff800000554f7808 */ /* 0x000fc40005800000 */
[----:B------:R-:W-:Y:S01]  /*6360*/  FSEL R30, R30, -INF , !P3 ;  /* 0xff8000001e1e7808 */ /* 0x000fe20005800000 */
[----:B------:R-:W-:Y:S01]  /*6370*/  FFMA.FTZ R34, -R0, R34, R51 ;  /* 0x0000002200227223 */ /* 0x000fe20000010133 */
[----:B------:R-:W-:Y:S01]  /*6380*/  ISETP.GE.AND P3, PT, R33, R45, PT ;  /* 0x0000002d2100720c */ /* 0x000fe20003f66270 */
[----:B------:R-:W-:Y:S01]  /*6390*/  IMAD.IADD R33, R233, 0x1, -R33 ;  /* 0x00000001e9217824 */ /* 0x000fe200078e0a21 */
[----:B------:R-:W-:Y:S01]  /*63a0*/  IABS R28, R28 ;  /* 0x0000001c001c7213 */ /* 0x000fe20000000000 */
[----:B------:R-:W-:Y:S01]  /*63b0*/  VIADD R51, R236, 0x30 ;  /* 0x00000030ec337836 */ /* 0x000fe20000000000 */
[----:B------:R-:W-:Y:S01]  /*63c0*/  IABS R17, R17 ;  /* 0x0000001100117213 */ /* 0x000fe20000000000 */
[C---:B------:R-:W-:Y:S01]  /*63d0*/  IMAD.IADD R32, R234.reuse, 0x1, -R32 ;  /* 0x00000001ea207824 */ /* 0x040fe200078e0a20 */
[----:B------:R-:W-:Y:S01]  /*63e0*/  IABS R33, R33 ;  /* 0x0000002100217213 */ /* 0x000fe20000000000 */
[----:B------:R-:W-:Y:S01]  /*63f0*/  IMAD.IADD R51, R234, 0x1, -R51 ;  /* 0x00000001ea337824 */ /* 0x000fe200078e0a33 */
[----:B------:R-:W-:-:S02]  /*6400*/  I2FP.F32.S32 R28, R28 ;  /* 0x0000001c001c7245 */ /* 0x000fc40000201400 */
[----:B------:R-:W-:Y:S02]  /*6410*/  I2FP.F32.S32 R17, R17 ;  /* 0x0000001100117245 */ /* 0x000fe40000201400 */
[----:B------:R-:W-:Y:S01]  /*6420*/  IABS R230, R230 ;  /* 0x000000e600e67213 */ /* 0x000fe20000000000 */
[C---:B------:R-:W-:Y:S01]  /*6430*/  FFMA.FTZ R28, -R0.reuse, R28, R71 ;  /* 0x0000001c001c7223 */ /* 0x040fe20000010147 */
[----:B------:R-:W-:Y:S01]  /*6440*/  I2FP.F32.S32 R33, R33 ;  /* 0x0000002100217245 */ /* 0x000fe20000201400 */
[C---:B------:R-:W-:Y:S01]  /*6450*/  FFMA.FTZ R17, -R0.reuse, R17, R69 ;  /* 0x0000001100117223 */ /* 0x040fe20000010145 */
[----:B------:R-:W-:Y:S02]  /*6460*/  IABS R32, R32 ;  /* 0x0000002000207213 */ /* 0x000fe40000000000 */
[----:B------:R-:W-:Y:S01]  /*6470*/  I2FP.F32.S32 R230, R230 ;  /* 0x000000e600e67245 */ /* 0x000fe20000201400 */
[----:B------:R-:W-:Y:S01]  /*6480*/  FFMA.FTZ R37, -R0, R33, R67 ;  /* 0x0000002100257223 */ /* 0x000fe20000010143 */
[----:B------:R-:W-:Y:S01]  /*6490*/  IABS R51, R51 ;  /* 0x0000003300337213 */ /* 0x000fe20000000000 */
[C---:B------:R-:W-:Y:S01]  /*64a0*/  VIADD R33, R236.reuse, 0x20 ;  /* 0x00000020ec217836 */ /* 0x040fe20000000000 */
[----:B------:R-:W-:Y:S01]  /*64b0*/  IADD3 R54, PT, PT, R236, 0x31, RZ ;  /* 0x00000031ec367810 */ /* 0x000fe20007ffe0ff */
[----:B------:R-:W-:Y:S01]  /*64c0*/  FFMA.FTZ R230, -R0, R230, R53 ;  /* 0x000000e600e67223 */ /* 0x000fe20000010135 */
[----:B------:R-:W-:Y:S01]  /*64d0*/  I2FP.F32.S32 R32, R32 ;  /* 0x0000002000207245 */ /* 0x000fe20000201400 */
[----:B------:R-:W-:Y:S01]  /*64e0*/  VIADD R53, R236, 0x29 ;  /* 0x00000029ec357836 */ /* 0x000fe20000000000 */
[----:B------:R-:W-:Y:S01]  /*64f0*/  I2FP.F32.S32 R51, R51 ;  /* 0x0000003300337245 */ /* 0x000fe20000201400 */
[----:B------:R-:W-:Y:S01]  /*6500*/  IMAD.IADD R33, R234, 0x1, -R33 ;  /* 0x00000001ea217824 */ /* 0x000fe200078e0a21 */
[----:B------:R-:W-:Y:S01]  /*6510*/  FSEL R31, R31, -INF , !P4 ;  /* 0xff8000001f1f7808 */ /* 0x000fe20006000000 */
[----:B------:R-:W-:Y:S01]  /*6520*/  FFMA.FTZ R32, -R0, R32, R56 ;  /* 0x0000002000207223 */ /* 0x000fe20000010138 */
[----:B------:R-:W-:Y:S01]  /*6530*/  FSEL R11, R11, -INF , !P4 ;  /* 0xff8000000b0b7808 */ /* 0x000fe20006000000 */
[----:B------:R-:W-:Y:S01]  /*6540*/  VIADD R56, R236, 0x40 ;  /* 0x00000040ec387836 */ /* 0x000fe20000000000 */
[----:B------:R-:W-:Y:S01]  /*6550*/  FSEL R28, R28, -INF , !P5 ;  /* 0xff8000001c1c7808 */ /* 0x000fe20006800000 */
[----:B------:R-:W-:Y:S01]  /*6560*/  IMAD.IADD R53, R234, 0x1, -R53 ;  /* 0x00000001ea357824 */ /* 0x000fe200078e0a35 */
[----:B------:R-:W-:Y:S01]  /*6570*/  FSEL R17, R17, -INF , !P5 ;  /* 0xff80000011117808 */ /* 0x000fe20006800000 */
[----:B------:R-:W-:Y:S01]  /*6580*/  FFMA.FTZ R228, -R0, R51, R49 ;  /* 0x0000003300e47223 */ /* 0x000fe20000010131 */
[-C--:B------:R-:W-:Y:S01]  /*6590*/  ISETP.GE.AND P4, PT, R38, R45.reuse, PT ;  /* 0x0000002d2600720c */ /* 0x080fe20003f86270 */
[C---:B------:R-:W-:Y:S01]  /*65a0*/  IMAD.IADD R38, R233.reuse, 0x1, -R38 ;  /* 0x00000001e9267824 */ /* 0x040fe200078e0a26 */
[----:B------:R-:W-:Y:S01]  /*65b0*/  ISETP.GE.AND P5, PT, R54, R45, PT ;  /* 0x0000002d3600720c */ /* 0x000fe20003fa6270 */
[----:B------:R-:W-:Y:S01]  /*65c0*/  IMAD.IADD R54, R233, 0x1, -R54 ;  /* 0x00000001e9367824 */ /* 0x000fe200078e0a36 */
[----:B------:R-:W-:Y:S01]  /*65d0*/  IABS R33, R33 ;  /* 0x0000002100217213 */ /* 0x000fe20000000000 */
[C---:B------:R-:W-:Y:S01]  /*65e0*/  VIADD R49, R236.reuse, 0x39 ;  /* 0x00000039ec317836 */ /* 0x040fe20000000000 */
[----:B------:R-:W-:Y:S01]  /*65f0*/  IABS R38, R38 ;  /* 0x0000002600267213 */ /* 0x000fe20000000000 */
[----:B------:R-:W-:Y:S01]  /*6600*/  VIADD R51, R236, 0x48 ;  /* 0x00000048ec337836 */ /* 0x000fe20000000000 */
[----:B------:R-:W-:Y:S01]  /*6610*/  IABS R54, R54 ;  /* 0x0000003600367213 */ /* 0x000fe20000000000 */
[----:B------:R-:W-:Y:S01]  /*6620*/  IMAD.IADD R49, R234, 0x1, -R49 ;  /* 0x00000001ea317824 */ /* 0x000fe200078e0a31 */
[----:B------:R-:W-:-:S02]  /*6630*/  FSEL R35, R35, -INF , !P2 ;  /* 0xff80000023237808 */ /* 0x000fc40005000000 */
[----:B------:R-:W-:Y:S02]  /*6640*/  FSEL R230, R230, -INF , !P2 ;  /* 0xff800000e6e67808 */ /* 0x000fe40005000000 */
[----:B------:R-:W-:Y:S02]  /*6650*/  ISETP.GE.AND P2, PT, R56, R45, PT ;  /* 0x0000002d3800720c */ /* 0x000fe40003f46270 */
[----:B------:R-:W-:Y:S02]  /*6660*/  IADD3 R56, PT, PT, R233, -R56, RZ ;  /* 0x80000038e9387210 */ /* 0x000fe40007ffe0ff */
[----:B------:R-:W-:Y:S02]  /*6670*/  IABS R53, R53 ;  /* 0x0000003500357213 */ /* 0x000fe40000000000 */
[----:B------:R-:W-:Y:S02]  /*6680*/  I2FP.F32.S32 R38, R38 ;  /* 0x0000002600267245 */ /* 0x000fe40000201400 */
[----:B------:R-:W-:-:S02]  /*6690*/  I2FP.F32.S32 R54, R54 ;  /* 0x0000003600367245 */ /* 0x000fc40000201400 */
[----:B------:R-:W-:Y:S01]  /*66a0*/  I2FP.F32.S32 R33, R33 ;  /* 0x0000002100217245 */ /* 0x000fe20000201400 */
[C---:B------:R-:W-:Y:S01]  /*66b0*/  FFMA.FTZ R38, -R0.reuse, R38, R68 ;  /* 0x0000002600267223 */ /* 0x040fe20000010144 */
[----:B------:R-:W-:Y:S01]  /*66c0*/  FSEL R37, R37, -INF , !P3 ;  /* 0xff80000025257808 */ /* 0x000fe20005800000 */
[----:B------:R-:W-:Y:S01]  /*66d0*/  FFMA.FTZ R50, -R0, R54, R50 ;  /* 0x0000003600327223 */ /* 0x000fe20000010132 */
[----:B------:R-:W-:Y:S01]  /*66e0*/  FSEL R32, R32, -INF , !P3 ;  /* 0xff80000020207808 */ /* 0x000fe20005800000 */
[----:B------:R-:W-:Y:S01]  /*66f0*/  FFMA.FTZ R33, -R0, R33, R57 ;  /* 0x0000002100217223 */ /* 0x000fe20000010139 */
[----:B------:R-:W-:Y:S01]  /*6700*/  ISETP.GE.AND P3, PT, R55, R45, PT ;  /* 0x0000002d3700720c */ /* 0x000fe20003f66270 */
[----:B------:R-:W-:Y:S01]  /*6710*/  IMAD.IADD R55, R233, 0x1, -R55 ;  /* 0x00000001e9377824 */ /* 0x000fe200078e0a37 */
[----:B------:R-:W-:Y:S01]  /*6720*/  FSEL R34, R34, -INF , !P0 ;  /* 0xff80000022227808 */ /* 0x000fe20004000000 */
[----:B------:R-:W-:Y:S01]  /*6730*/  VIADD R54, R236, 0x38 ;  /* 0x00000038ec367836 */ /* 0x000fe20000000000 */
[----:B------:R-:W-:-:S02]  /*6740*/  FSEL R228, R228, -INF , !P0 ;  /* 0xff800000e4e47808 */ /* 0x000fc40004000000 */
[----:B------:R-:W-:Y:S02]  /*6750*/  IABS R56, R56 ;  /* 0x0000003800387213 */ /* 0x000fe40000000000 */
[----:B------:R-:W-:Y:S02]  /*6760*/  I2FP.F32.S32 R53, R53 ;  /* 0x0000003500357245 */ /* 0x000fe40000201400 */
[----:B------:R-:W-:Y:S01]  /*6770*/  ISETP.GE.AND P0, PT, R51, R45, PT ;  /* 0x0000002d3300720c */ /* 0x000fe20003f06270 */
[----:B------:R-:W-:Y:S01]  /*6780*/  IMAD.IADD R51, R233, 0x1, -R51 ;  /* 0x00000001e9337824 */ /* 0x000fe200078e0a33 */
[----:B------:R-:W-:Y:S01]  /*6790*/  IABS R227, R227 ;  /* 0x000000e300e37213 */ /* 0x000fe20000000000 */
[----:B------:R-:W-:Y:S01]  /*67a0*/  FFMA.FTZ R52, -R0, R53, R52 ;  /* 0x0000003500347223 */ /* 0x000fe20000010134 */
[----:B------:R-:W-:Y:S01]  /*67b0*/  IABS R49, R49 ;  /* 0x0000003100317213 */ /* 0x000fe20000000000 */
[----:B------:R-:W-:Y:S01]  /*67c0*/  VIADD R53, R236, 0x41 ;  /* 0x00000041ec357836 */ /* 0x000fe20000000000 */
[----:B------:R-:W-:-:S02]  /*67d0*/  IABS R226, R226 ;  /* 0x000000e200e27213 */ /* 0x000fc40000000000 */
[----:B------:R-:W-:Y:S02]  /*67e0*/  I2FP.F32.S32 R56, R56 ;  /* 0x0000003800387245 */ /* 0x000fe40000201400 */
[----:B------:R-:W-:Y:S02]  /*67f0*/  IABS R55, R55 ;  /* 0x0000003700377213 */ /* 0x000fe40000000000 */
[----:B------:R-:W-:Y:S01]  /*6800*/  I2FP.F32.S32 R227, R227 ;  /* 0x000000e300e37245 */ /* 0x000fe20000201400 */
[C---:B------:R-:W-:Y:S01]  /*6810*/  FFMA.FTZ R224, -R0.reuse, R56, R90 ;  /* 0x0000003800e07223 */ /* 0x040fe2000001015a */
[----:B------:R-:W-:Y:S02]  /*6820*/  I2FP.F32.S32 R49, R49 ;  /* 0x0000003100317245 */ /* 0x000fe40000201400 */
[----:B------:R-:W-:Y:S01]  /*6830*/  IABS R51, R51 ;  /* 0x0000003300337213 */ /* 0x000fe20000000000 */
[C---:B------:R-:W-:Y:S01]  /*6840*/  FFMA.FTZ R227, -R0.reuse, R227, R48 ;  /* 0x000000e300e37223 */ /* 0x040fe20000010130 */
[----:B------:R-:W-:Y:S01]  /*6850*/  I2FP.F32.S32 R226, R226 ;  /* 0x000000e200e27245 */ /* 0x000fe20000201400 */
[----:B------:R-:W-:Y:S01]  /*6860*/  FFMA.FTZ R89, -R0, R49, R89 ;  /* 0x0000003100597223 */ /* 0x000fe20000010159 */
[----:B------:R-:W-:Y:S01]  /*6870*/  FSEL R38, R38, -INF , !P4 ;  /* 0xff80000026267808 */ /* 0x000fe20006000000 */
[----:B------:R-:W-:Y:S01]  /*6880*/  VIADD R49, R236, 0x49 ;  /* 0x00000049ec317836 */ /* 0x000fe20000000000 */
[----:B------:R-:W-:Y:S01]  /*6890*/  FSEL R33, R33, -INF , !P4 ;  /* 0xff80000021217808 */ /* 0x000fe20006000000 */
[----:B------:R-:W-:Y:S01]  /*68a0*/  FFMA.FTZ R226, -R0, R226, R42 ;  /* 0x000000e200e27223 */ /* 0x000fe2000001012a */
[----:B------:R-:W-:Y:S01]  /*68b0*/  ISETP.GE.AND P4, PT, R54, R45, PT ;  /* 0x0000002d3600720c */ /* 0x000fe20003f86270 */
[C---:B------:R-:W-:Y:S01]  /*68c0*/  IMAD.IADD R54, R233.reuse, 0x1, -R54 ;  /* 0x00000001e9367824 */ /* 0x040fe200078e0a36 */
[----:B------:R-:W-:Y:S01]  /*68d0*/  I2FP.F32.S32 R55, R55 ;  /* 0x0000003700377245 */ /* 0x000fe20000201400 */
[----:B------:R-:W-:Y:S01]  /*68e0*/  VIADD R42, R236, 0x41 ;  /* 0x00000041ec2a7836 */ /* 0x000fe20000000000 */
[----:B------:R-:W-:Y:S01]  /*68f0*/  FSEL R90, R52, -INF , !P1 ;  /* 0xff800000345a7808 */ /* 0x000fe20004800000 */
[----:B------:R-:W-:Y:S01]  /*6900*/  IMAD.IADD R52, R233, 0x1, -R53 ;  /* 0x00000001e9347824 */ /* 0x000fe200078e0a35 */
[----:B------:R-:W-:Y:S01]  /*6910*/  I2FP.F32.S32 R51, R51 ;  /* 0x0000003300337245 */ /* 0x000fe20000201400 */
[----:B------:R-:W-:Y:S01]  /*6920*/  FFMA.FTZ R43, -R0, R55, R43 ;  /* 0x00000037002b7223 */ /* 0x000fe2000001012b */
[----:B------:R-:W-:Y:S01]  /*6930*/  IADD3 R48, PT, PT, R236, 0x40, RZ ;  /* 0x00000040ec307810 */ /* 0x000fe20007ffe0ff */
[----:B------:R-:W-:Y:S01]  /*6940*/  IMAD.IADD R42, R234, 0x1, -R42 ;  /* 0x00000001ea2a7824 */ /* 0x000fe200078e0a2a */
[----:B------:R-:W-:Y:S01]  /*6950*/  IABS R54, R54 ;  /* 0x0000003600367213 */ /* 0x000fe20000000000 */
[----:B------:R-:W-:Y:S01]  /*6960*/  FFMA.FTZ R94, -R0, R51, R94 ;  /* 0x00000033005e7223 */ /* 0x000fe2000001015e */
[----:B------:R-:W-:Y:S01]  /*6970*/  FSEL R232, R50, -INF , !P5 ;  /* 0xff80000032e87808 */ /* 0x000fe20006800000 */
[----:B------:R-:W-:Y:S01]  /*6980*/  VIADD R51, R236, 0x51 ;  /* 0x00000051ec337836 */ /* 0x000fe20000000000 */
[----:B------:R-:W-:Y:S01]  /*6990*/  FSEL R227, R227, -INF , !P5 ;  /* 0xff800000e3e37808 */ /* 0x000fe20006800000 */
[----:B------:R-:W-:Y:S01]  /*69a0*/  IMAD.IADD R48, R234, 0x1, -R48 ;  /* 0x00000001ea307824 */ /* 0x000fe200078e0a30 */
[----:B------:R-:W-:-:S02]  /*69b0*/  IABS R52, R52 ;  /* 0x0000003400347213 */ /* 0x000fc40000000000 */
[----:B------:R-:W-:Y:S01]  /*69c0*/  ISETP.GE.AND P5, PT, R49, R45, PT ;  /* 0x0000002d3100720c */ /* 0x000fe20003fa6270 */
[----:B------:R-:W-:Y:S01]  /*69d0*/  IMAD.IADD R49, R233, 0x1, -R49 ;  /* 0x00000001e9317824 */ /* 0x000fe200078e0a31 */
[----:B------:R-:W-:Y:S02]  /*69e0*/  I2FP.F32.S32 R54, R54 ;  /* 0x0000003600367245 */ /* 0x000fe40000201400 */
[----:B------:R-:W-:Y:S01]  /*69f0*/  FSEL R229, R43, -INF , !P3 ;  /* 0xff8000002be57808 */ /* 0x000fe20005800000 */
[----:B------:R-:W-:Y:S01]  /*6a00*/  IMAD.IADD R43, R233, 0x1, -R51 ;  /* 0x00000001e92b7824 */ /* 0x000fe200078e0a33 */
[----:B------:R-:W-:Y:S01]  /*6a10*/  I2FP.F32.S32 R52, R52 ;  /* 0x0000003400347245 */ /* 0x000fe20000201400 */
[C---:B------:R-:W-:Y:S01]  /*6a20*/  FFMA.FTZ R47, -R0.reuse, R54, R47 ;  /* 0x00000036002f7223 */ /* 0x040fe2000001012f */
[----:B------:R-:W-:Y:S02]  /*6a30*/  IABS R49, R49 ;  /* 0x0000003100317213 */ /* 0x000fe40000000000 */
[----:B------:R-:W-:Y:S01]  /*6a40*/  IABS R48, R48 ;  /* 0x0000003000307213 */ /* 0x000fe20000000000 */
[----:B------:R-:W-:Y:S01]  /*6a50*/  FFMA.FTZ R91, -R0, R52, R91 ;  /* 0x00000034005b7223 */ /* 0x000fe2000001015b */
[----:B------:R-:W-:Y:S01]  /*6a60*/  IABS R42, R42 ;  /* 0x0000002a002a7213 */ /* 0x000fe20000000000 */
[----:B------:R-:W-:Y:S01]  /*6a70*/  VIADD R52, R236, 0x50 ;  /* 0x00000050ec347836 */ /* 0x000fe20000000000 */
[----:B------:R-:W-:-:S02]  /*6a80*/  IABS R43, R43 ;  /* 0x0000002b002b7213 */ /* 0x000fc40000000000 */
[----:B------:R-:W-:Y:S02]  /*6a90*/  I2FP.F32.S32 R49, R49 ;  /* 0x0000003100317245 */ /* 0x000fe40000201400 */
[----:B------:R-:W-:Y:S02]  /*6aa0*/  I2FP.F32.S32 R48, R48 ;  /* 0x0000003000307245 */ /* 0x000fe40000201400 */
[----:B------:R-:W-:Y:S01]  /*6ab0*/  I2FP.F32.S32 R42, R42 ;  /* 0x0000002a002a7245 */ /* 0x000fe20000201400 */
[C---:B------:R-:W-:Y:S01]  /*6ac0*/  FFMA.FTZ R97, -R0.reuse, R49, R97 ;  /* 0x0000003100617223 */ /* 0x040fe20000010161 */
[----:B------:R-:W-:Y:S01]  /*6ad0*/  FSEL R231, R47, -INF , !P4 ;  /* 0xff8000002fe77808 */ /* 0x000fe20006000000 */
[----:B------:R-:W-:Y:S01]  /*6ae0*/  IMAD.IADD R47, R233, 0x1, -R52 ;  /* 0x00000001e92f7824 */ /* 0x000fe200078e0a34 */
[----:B------:R-:W-:Y:S01]  /*6af0*/  I2FP.F32.S32 R43, R43 ;  /* 0x0000002b002b7245 */ /* 0x000fe20000201400 */
[C---:B------:R-:W-:Y:S01]  /*6b00*/  FFMA.FTZ R92, -R0.reuse, R48, R92 ;  /* 0x00000030005c7223 */ /* 0x040fe2000001015c */
[----:B------:R-:W-:Y:S01]  /*6b10*/  FFMA.FTZ R93, -R0, R42, R93 ;  /* 0x0000002a005d7223 */ /* 0x000fe2000001015d */
[----:B------:R-:W-:Y:S01]  /*6b20*/  FSEL R36, R36, -INF , !P1 ;  /* 0xff80000024247808 */ /* 0x000fe20004800000 */
[C---:B------:R-:W-:Y:S01]  /*6b30*/  VIADD R49, R236.reuse, 0x58 ;  /* 0x00000058ec317836 */ /* 0x040fe20000000000 */
[C---:B------:R-:W-:Y:S01]  /*6b40*/  IADD3 R42, PT, PT, R236.reuse, 0x50, RZ ;  /* 0x00000050ec2a7810 */ /* 0x040fe20007ffe0ff */
[----:B------:R-:W-:Y:S01]  /*6b50*/  VIADD R48, R236, 0x59 ;  /* 0x00000059ec307836 */ /* 0x000fe20000000000 */
[----:B------:R-:W-:Y:S01]  /*6b60*/  ISETP.GE.AND P1, PT, R53, R45, PT ;  /* 0x0000002d3500720c */ /* 0x000fe20003f26270 */
[----:B------:R-:W-:Y:S01]  /*6b70*/  FFMA.FTZ R103, -R0, R43, R103 ;  /* 0x0000002b00677223 */ /* 0x000fe20000010167 */
[----:B------:R-:W-:Y:S01]  /*6b80*/  IABS R47, R47 ;  /* 0x0000002f002f7213 */ /* 0x000fe20000000000 */
[----:B------:R-:W-:Y:S01]  /*6b90*/  VIADD R43, R236, 0x49 ;  /* 0x00000049ec2b7836 */ /* 0x000fe20000000000 */
[----:B------:R-:W-:Y:S01]  /*6ba0*/  FSEL R224, R224, -INF , !P2 ;  /* 0xff800000e0e07808 */ /* 0x000fe20005000000 */
[----:B------:R-:W-:Y:S01]  /*6bb0*/  IMAD.IADD R42, R234, 0x1, -R42 ;  /* 0x00000001ea2a7824 */ /* 0x000fe200078e0a2a */
[----:B------:R-:W-:Y:S01]  /*6bc0*/  FSEL R219, R92, -INF , !P2 ;  /* 0xff8000005cdb7808 */ /* 0x000fe20005000000 */
[----:B------:R-:W-:Y:S01]  /*6bd0*/  IMAD.IADD R43, R234, 0x1, -R43 ;  /* 0x00000001ea2b7824 */ /* 0x000fe200078e0a2b */
[----:B------:R-:W-:Y:S01]  /*6be0*/  ISETP.GE.AND P2, PT, R49, R45, PT ;  /* 0x0000002d3100720c */ /* 0x000fe20003f46270 */
[----:B------:R-:W-:Y:S01]  /*6bf0*/  IMAD.IADD R49, R233, 0x1, -R49 ;  /* 0x00000001e9317824 */ /* 0x000fe200078e0a31 */
[----:B------:R-:W-:-:S02]  /*6c00*/  FSEL R223, R91, -INF , !P1 ;  /* 0xff8000005bdf7808 */ /* 0x000fc40004800000 */
[----:B------:R-:W-:Y:S02]  /*6c10*/  FSEL R215, R93, -INF , !P1 ;  /* 0xff8000005dd77808 */ /* 0x000fe40004800000 */
[----:B------:R-:W-:Y:S01]  /*6c20*/  ISETP.GE.AND P1, PT, R48, R45, PT ;  /* 0x0000002d3000720c */ /* 0x000fe20003f26270 */
[----:B------:R-:W-:Y:S01]  /*6c30*/  IMAD.IADD R48, R233, 0x1, -R48 ;  /* 0x00000001e9307824 */ /* 0x000fe200078e0a30 */
[----:B------:R-:W-:Y:S02]  /*6c40*/  I2FP.F32.S32 R47, R47 ;  /* 0x0000002f002f7245 */ /* 0x000fe40000201400 */
[----:B------:R-:W-:Y:S02]  /*6c50*/  IABS R42, R42 ;  /* 0x0000002a002a7213 */ /* 0x000fe40000000000 */
[----:B------:R-:W-:Y:S01]  /*6c60*/  IABS R49, R49 ;  /* 0x0000003100317213 */ /* 0x000fe20000000000 */
[----:B------:R-:W-:Y:S01]  /*6c70*/  FFMA.FTZ R102, -R0, R47, R102 ;  /* 0x0000002f00667223 */ /* 0x000fe20000010166 */
[----:B------:R-:W-:Y:S01]  /*6c80*/  IABS R48, R48 ;  /* 0x0000003000307213 */ /* 0x000fe20000000000 */
[----:B------:R-:W-:Y:S01]  /*6c90*/  VIADD R47, R236, 0x48 ;  /* 0x00000048ec2f7836 */ /* 0x000fe20000000000 */
[----:B------:R-:W-:-:S02]  /*6ca0*/  IABS R43, R43 ;  /* 0x0000002b002b7213 */ /* 0x000fc40000000000 */
[----:B------:R-:W-:Y:S01]  /*6cb0*/  I2FP.F32.S32 R42, R42 ;  /* 0x0000002a002a7245 */ /* 0x000fe20000201400 */
[----:B------:R-:W-:Y:S01]  /*6cc0*/  IMAD.IADD R47, R234, 0x1, -R47 ;  /* 0x00000001ea2f7824 */ /* 0x000fe200078e0a2f */
[----:B------:R-:W-:Y:S02]  /*6cd0*/  I2FP.F32.S32 R49, R49 ;  /* 0x0000003100317245 */ /* 0x000fe40000201400 */
        /* <DEDUP_REMOVED lines=9> */
[C---:B------:R-:W-:Y:S01]  /*6d70*/  VIADD R43, R236.reuse, 0x51 ;  /* 0x00000051ec2b7836 */ /* 0x040fe20000000000 */
[----:B------:R-:W-:Y:S01]  /*6d80*/  IABS R47, R47 ;  /* 0x0000002f002f7213 */ /* 0x000fe20000000000 */
[----:B------:R-:W-:Y:S01]  /*6d90*/  VIADD R48, R236, 0x61 ;  /* 0x00000061ec307836 */ /* 0x000fe20000000000 */
[----:B------:R-:W-:Y:S01]  /*6da0*/  FSEL R213, R102, -INF , !P4 ;  /* 0xff80000066d57808 */ /* 0x000fe20006000000 */
[----:B------:R-:W-:Y:S01]  /*6db0*/  VIADD R42, R236, 0x58 ;  /* 0x00000058ec2a7836 */ /* 0x000fe20000000000 */
[----:B------:R-:W-:Y:S01]  /*6dc0*/  FSEL R148, R104, -INF , !P4 ;  /* 0xff80000068947808 */ /* 0x000fe20006000000 */
[C---:B------:R-:W-:Y:S01]  /*6dd0*/  IMAD.IADD R43, R234.reuse, 0x1, -R43 ;  /* 0x00000001ea2b7824 */ /* 0x040fe200078e0a2b */
[----:B------:R-:W-:Y:S01]  /*6de0*/  ISETP.GE.AND P4, PT, R49, R45, PT ;  /* 0x0000002d3100720c */ /* 0x000fe20003f86270 */
[----:B------:R-:W-:Y:S01]  /*6df0*/  IMAD.IADD R49, R233, 0x1, -R49 ;  /* 0x00000001e9317824 */ /* 0x000fe200078e0a31 */
[----:B------:R-:W-:Y:S01]  /*6e00*/  I2FP.F32.S32 R47, R47 ;  /* 0x0000002f002f7245 */ /* 0x000fe20000201400 */
[----:B------:R-:W-:Y:S01]  /*6e10*/  IMAD.IADD R42, R234, 0x1, -R42 ;  /* 0x00000001ea2a7824 */ /* 0x000fe200078e0a2a */
[----:B------:R-:W-:-:S02]  /*6e20*/  FSEL R221, R97, -INF , !P5 ;  /* 0xff80000061dd7808 */ /* 0x000fc40006800000 */
[----:B------:R-:W-:Y:S01]  /*6e30*/  FSEL R216, R101, -INF , !P5 ;  /* 0xff80000065d87808 */ /* 0x000fe20006800000 */
[----:B------:R-:W-:Y:S01]  /*6e40*/  FFMA.FTZ R100, -R0, R47, R100 ;  /* 0x0000002f00647223 */ /* 0x000fe20000010164 */
[----:B------:R-:W-:Y:S01]  /*6e50*/  ISETP.GE.AND P5, PT, R48, R45, PT ;  /* 0x0000002d3000720c */ /* 0x000fe20003fa6270 */
[----:B------:R-:W-:Y:S01]  /*6e60*/  IMAD.IADD R48, R233, 0x1, -R48 ;  /* 0x00000001e9307824 */ /* 0x000fe200078e0a30 */
[----:B------:R-:W-:Y:S01]  /*6e70*/  IABS R49, R49 ;  /* 0x0000003100317213 */ /* 0x000fe20000000000 */
[----:B------:R-:W-:Y:S01]  /*6e80*/  VIADD R47, R236, 0x60 ;  /* 0x00000060ec2f7836 */ /* 0x000fe20000000000 */
[----:B------:R-:W-:Y:S02]  /*6e90*/  IABS R43, R43 ;  /* 0x0000002b002b7213 */ /* 0x000fe40000000000 */
[----:B------:R-:W-:Y:S02]  /*6ea0*/  IABS R48, R48 ;  /* 0x0000003000307213 */ /* 0x000fe40000000000 */
[----:B------:R-:W-:-:S02]  /*6eb0*/  IABS R42, R42 ;  /* 0x0000002a002a7213 */ /* 0x000fc40000000000 */
[----:B------:R-:W-:Y:S02]  /*6ec0*/  I2FP.F32.S32 R49, R49 ;  /* 0x0000003100317245 */ /* 0x000fe40000201400 */
[----:B------:R-:W-:Y:S02]  /*6ed0*/  I2FP.F32.S32 R43, R43 ;  /* 0x0000002b002b7245 */ /* 0x000fe40000201400 */
[----:B------:R-:W-:Y:S01]  /*6ee0*/  FSEL R222, R94, -INF , !P0 ;  /* 0xff8000005ede7808 */ /* 0x000fe20004000000 */
[----:B------:R-:W-:Y:S01]  /*6ef0*/  FFMA.FTZ R119, -R0, R49, R119 ;  /* 0x0000003100777223 */ /* 0x000fe20000010177 */
[----:B------:R-:W-:Y:S01]  /*6f00*/  FSEL R217, R100, -INF , !P0 ;  /* 0xff80000064d97808 */ /* 0x000fe20004000000 */
[----:B------:R-:W-:Y:S01]  /*6f10*/  FFMA.FTZ R105, -R0, R43, R105 ;  /* 0x0000002b00697223 */ /* 0x000fe20000010169 */
[-C--:B------:R-:W-:Y:S01]  /*6f20*/  ISETP.GE.AND P0, PT, R47, R45.reuse, PT ;  /* 0x0000002d2f00720c */ /* 0x080fe20003f06270 */
[----:B------:R-:W-:Y:S01]  /*6f30*/  IMAD.IADD R47, R233, 0x1, -R47 ;  /* 0x00000001e92f7824 */ /* 0x000fe200078e0a2f */
[----:B------:R-:W-:Y:S01]  /*6f40*/  I2FP.F32.S32 R48, R48 ;  /* 0x0000003000307245 */ /* 0x000fe20000201400 */
[C---:B------:R-:W-:Y:S01]  /*6f50*/  VIADD R49, R236.reuse, 0x69 ;  /* 0x00000069ec317836 */ /* 0x040fe20000000000 */
[----:B------:R-:W-:Y:S01]  /*6f60*/  I2FP.F32.S32 R42, R42 ;  /* 0x0000002a002a7245 */ /* 0x000fe20000201400 */
[----:B------:R-:W-:Y:S01]  /*6f70*/  VIADD R43, R236, 0x60 ;  /* 0x00000060ec2b7836 */ /* 0x000fe20000000000 */
[----:B------:R-:W-:Y:S01]  /*6f80*/  FSEL R225, R89, -INF , !P3 ;  /* 0xff80000059e17808 */ /* 0x000fe20005800000 */
[C---:B------:R-:W-:Y:S01]  /*6f90*/  FFMA.FTZ R113, -R0.reuse, R48, R113 ;  /* 0x0000003000717223 */ /* 0x040fe20000010171 */
[----:B------:R-:W-:Y:S01]  /*6fa0*/  ISETP.GE.AND P3, PT, R51, R45, PT ;  /* 0x0000002d3300720c */ /* 0x000fe20003f66270 */
[----:B------:R-:W-:Y:S01]  /*6fb0*/  FFMA.FTZ R110, -R0, R42, R110 ;  /* 0x0000002a006e7223 */ /* 0x000fe2000001016e */
[----:B------:R-:W-:Y:S01]  /*6fc0*/  IABS R47, R47 ;  /* 0x0000002f002f7213 */ /* 0x000fe20000000000 */
[C---:B------:R-:W-:Y:S01]  /*6fd0*/  VIADD R42, R236.reuse, 0x61 ;  /* 0x00000061ec2a7836 */ /* 0x040fe20000000000 */
[----:B------:R-:W-:Y:S01]  /*6fe0*/  FSEL R214, R103, -INF , !P3 ;  /* 0xff80000067d67808 */ /* 0x000fe20005800000 */
[----:B------:R-:W-:Y:S01]  /*6ff0*/  VIADD R48, R236, 0x70 ;  /* 0x00000070ec307836 */ /* 0x000fe20000000000 */
[----:B------:R-:W-:Y:S01]  /*7000*/  FSEL R209, R105, -INF , !P3 ;  /* 0xff80000069d17808 */ /* 0x000fe20005800000 */
[C---:B------:R-:W-:Y:S01]  /*7010*/  IMAD.IADD R42, R234.reuse, 0x1, -R42 ;  /* 0x00000001ea2a7824 */ /* 0x040fe200078e0a2a */
[----:B------:R-:W-:Y:S01]  /*7020*/  ISETP.GE.AND P3, PT, R49, R45, PT ;  /* 0x0000002d3100720c */ /* 0x000fe20003f66270 */
[C---:B------:R-:W-:Y:S01]  /*7030*/  IMAD.IADD R49, R233.reuse, 0x1, -R49 ;  /* 0x00000001e9317824 */ /* 0x040fe200078e0a31 */
[----:B------:R-:W-:Y:S01]  /*7040*/  I2FP.F32.S32 R47, R47 ;  /* 0x0000002f002f7245 */ /* 0x000fe20000201400 */
[----:B------:R-:W-:Y:S01]  /*7050*/  IMAD.IADD R43, R234, 0x1, -R43 ;  /* 0x00000001ea2b7824 */ /* 0x000fe200078e0a2b */
[----:B------:R-:W-:Y:S01]  /*7060*/  FSEL R211, R106, -INF , !P2 ;  /* 0xff8000006ad37808 */ /* 0x000fe20005000000 */
[----:B------:R-:W2:Y:S01]  /*7070*/  LD.E R51, desc[UR4][R2.64+0xdc] ;  /* 0x0000dc0402337980 */ /* 0x000ea2000c101900 */
[----:B------:R-:W-:Y:S01]  /*7080*/  FSEL R146, R110, -INF , !P2 ;  /* 0xff8000006e927808 */ /* 0x000fe20005000000 */
[----:B------:R-:W-:Y:S01]  /*7090*/  FFMA.FTZ R112, -R0, R47, R112 ;  /* 0x0000002f00707223 */ /* 0x000fe20000010170 */
[----:B------:R-:W-:Y:S01]  /*70a0*/  ISETP.GE.AND P2, PT, R48, R45, PT ;  /* 0x0000002d3000720c */ /* 0x000fe20003f46270 */
[----:B------:R-:W-:Y:S01]  /*70b0*/  VIADD R47, R236, 0x59 ;  /* 0x00000059ec2f7836 */ /* 0x000fe20000000000 */
[----:B------:R-:W-:-:S02]  /*70c0*/  IADD3 R48, PT, PT, R233, -R48, RZ ;  /* 0x80000030e9307210 */ /* 0x000fc40007ffe0ff */
[----:B------:R-:W-:Y:S01]  /*70d0*/  IABS R49, R49 ;  /* 0x0000003100317213 */ /* 0x000fe20000000000 */
[----:B------:R-:W-:Y:S01]  /*70e0*/  IMAD.IADD R47, R234, 0x1, -R47 ;  /* 0x00000001ea2f7824 */ /* 0x000fe200078e0a2f */
        /* <DEDUP_REMOVED lines=9> */
[----:B------:R-:W-:Y:S01]  /*7180*/  IABS R47, R47 ;  /* 0x0000002f002f7213 */ /* 0x000fe20000000000 */
[----:B------:R-:W-:Y:S01]  /*7190*/  FFMA.FTZ R124, -R0, R48, R124 ;  /* 0x00000030007c7223 */ /* 0x000fe2000001017c */
[----:B------:R-:W-:Y:S02]  /*71a0*/  VIADD R49, R236, 0x79 ;  /* 0x00000079ec317836 */ /* 0x000fe40000000000 */
[----:B------:R-:W-:Y:S01]  /*71b0*/  FFMA.FTZ R114, -R0, R43, R114 ;  /* 0x0000002b00727223 */ /* 0x000fe20000010172 */
[C---:B------:R-:W-:Y:S01]  /*71c0*/  VIADD R48, R236.reuse, 0x78 ;  /* 0x00000078ec307836 */ /* 0x040fe20000000000 */
[----:B------:R-:W-:Y:S01]  /*71d0*/  I2FP.F32.S32 R47, R47 ;  /* 0x0000002f002f7245 */ /* 0x000fe20000201400 */
[C---:B------:R-:W-:Y:S01]  /*71e0*/  VIADD R43, R236.reuse, 0x68 ;  /* 0x00000068ec2b7836 */ /* 0x040fe20000000000 */
[----:B------:R-:W-:Y:S01]  /*71f0*/  FSEL R162, R113, -INF , !P5 ;  /* 0xff80000071a27808 */ /* 0x000fe20006800000 */
[----:B------:R-:W-:Y:S01]  /*7200*/  VIADD R42, R236, 0x69 ;  /* 0x00000069ec2a7836 */ /* 0x000fe20000000000 */
[----:B------:R-:W-:Y:S01]  /*7210*/  FSEL R158, R116, -INF , !P5 ;  /* 0xff800000749e7808 */ /* 0x000fe20006800000 */
[----:B------:R-:W-:Y:S01]  /*7220*/  FFMA.FTZ R111, -R0, R47, R111 ;  /* 0x0000002f006f7223 */ /* 0x000fe2000001016f */
        /* <DEDUP_REMOVED lines=8> */
[----:B------:R-:W-:-:S02]  /*72b0*/  IADD3 R43, PT, PT, -R43, R234, RZ ;  /* 0x000000ea2b2b7210 */ /* 0x000fc40007ffe1ff */
[----:B------:R-:W-:Y:S02]  /*72c0*/  IABS R49, R49 ;  /* 0x0000003100317213 */ /* 0x000fe40000000000 */
[----:B------:R-:W-:Y:S02]  /*72d0*/  IABS R43, R43 ;  /* 0x0000002b002b7213 */ /* 0x000fe40000000000 */
[----:B------:R-:W-:Y:S02]  /*72e0*/  IABS R48, R48 ;  /* 0x0000003000307213 */ /* 0x000fe40000000000 */
[----:B------:R-:W-:Y:S02]  /*72f0*/  IABS R42, R42 ;  /* 0x0000002a002a7213 */ /* 0x000fe40000000000 */
[----:B------:R-:W-:Y:S02]  /*7300*/  FSEL R212, R107, -INF , !P1 ;  /* 0xff8000006bd47808 */ /* 0x000fe40004800000 */
[----:B------:R-:W-:-:S02]  /*7310*/  FSEL R147, R111, -INF , !P1 ;  /* 0xff8000006f937808 */ /* 0x000fc40004800000 */
[----:B------:R-:W-:Y:S01]  /*7320*/  ISETP.GE.AND P1, PT, R47, R45, PT ;  /* 0x0000002d2f00720c */ /* 0x000fe20003f26270 */
[----:B------:R-:W-:Y:S01]  /*7330*/  IMAD.IADD R47, R233, 0x1, -R47 ;  /* 0x00000001e92f7824 */ /* 0x000fe200078e0a2f */
[----:B------:R-:W-:Y:S02]  /*7340*/  I2FP.F32.S32 R49, R49 ;  /* 0x0000003100317245 */ /* 0x000fe40000201400 */
[----:B------:R-:W-:Y:S02]  /*7350*/  I2FP.F32.S32 R43, R43 ;  /* 0x0000002b002b7245 */ /* 0x000fe40000201400 */
[----:B------:R-:W-:Y:S01]  /*7360*/  I2FP.F32.S32 R48, R48 ;  /* 0x0000003000307245 */ /* 0x000fe20000201400 */
[C---:B------:R-:W-:Y:S01]  /*7370*/  FFMA.FTZ R132, -R0.reuse, R49, R132 ;  /* 0x0000003100847223 */ /* 0x040fe20000010184 */
[----:B------:R-:W-:Y:S01]  /*7380*/  I2FP.F32.S32 R42, R42 ;  /* 0x0000002a002a7245 */ /* 0x000fe20000201400 */
[C---:B------:R-:W-:Y:S01]  /*7390*/  FFMA.FTZ R121, -R0.reuse, R43, R121 ;  /* 0x0000002b00797223 */ /* 0x040fe20000010179 */
[----:B------:R-:W-:Y:S01]  /*73a0*/  IABS R47, R47 ;  /* 0x0000002f002f7213 */ /* 0x000fe20000000000 */
[----:B------:R-:W-:Y:S01]  /*73b0*/  FFMA.FTZ R131, -R0, R48, R131 ;  /* 0x0000003000837223 */ /* 0x000fe20000010183 */
[----:B------:R-:W-:-:S02]  /*73c0*/  VIADD R49, R236, 0x80 ;  /* 0x00000080ec317836 */ /* 0x000fc40000000000 */
[----:B------:R-:W-:Y:S01]  /*73d0*/  FFMA.FTZ R122, -R0, R42, R122 ;  /* 0x0000002a007a7223 */ /* 0x000fe2000001017a */
[C---:B------:R-:W-:Y:S01]  /*73e0*/  VIADD R48, R236.reuse, 0x81 ;  /* 0x00000081ec307836 */ /* 0x040fe20000000000 */
[----:B------:R-:W-:Y:S01]  /*73f0*/  I2FP.F32.S32 R47, R47 ;  /* 0x0000002f002f7245 */ /* 0x000fe20000201400 */
[C---:B------:R-:W-:Y:S01]  /*7400*/  VIADD R42, R236.reuse, 0x78 ;  /* 0x00000078ec2a7836 */ /* 0x040fe20000000000 */
[----:B------:R-:W-:Y:S01]  /*7410*/  FSEL R153, R119, -INF , !P4 ;  /* 0xff80000077997808 */ /* 0x000fe20006000000 */
[----:B------:R-:W-:Y:S01]  /*7420*/  VIADD R43, R236, 0x71 ;  /* 0x00000071ec2b7836 */ /* 0x000fe20000000000 */
[----:B------:R-:W-:Y:S01]  /*7430*/  FSEL R157, R121, -INF , !P4 ;  /* 0xff800000799d7808 */ /* 0x000fe20006000000 */
[----:B------:R-:W-:Y:S01]  /*7440*/  IMAD.IADD R42, R234, 0x1, -R42 ;  /* 0x00000001ea2a7824 */ /* 0x000fe200078e0a2a */
[----:B------:R-:W-:Y:S01]  /*7450*/  ISETP.GE.AND P4, PT, R49, R45, PT ;  /* 0x0000002d3100720c */ /* 0x000fe20003f86270 */
[C---:B------:R-:W-:Y:S01]  /*7460*/  IMAD.IADD R49, R233.reuse, 0x1, -R49 ;  /* 0x00000001e9317824 */ /* 0x040fe200078e0a31 */
[----:B------:R-:W-:Y:S01]  /*7470*/  FSEL R152, R120, -INF , !P3 ;  /* 0xff80000078987808 */ /* 0x000fe20005800000 */
[----:B------:R-:W-:Y:S01]  /*7480*/  IMAD.IADD R43, R234, 0x1, -R43 ;  /* 0x00000001ea2b7824 */ /* 0x000fe200078e0a2b */
[----:B------:R-:W-:Y:S01]  /*7490*/  FSEL R156, R122, -INF , !P3 ;  /* 0xff8000007a9c7808 */ /* 0x000fe20005800000 */
[----:B------:R-:W-:Y:S01]  /*74a0*/  FFMA.FTZ R126, -R0, R47, R126 ;  /* 0x0000002f007e7223 */ /* 0x000fe2000001017e */
[----:B------:R-:W-:Y:S01]  /*74b0*/  ISETP.GE.AND P3, PT, R48, R45, PT ;  /* 0x0000002d3000720c */ /* 0x000fe20003f66270 */
[----:B------:R-:W-:Y:S01]  /*74c0*/  IMAD.IADD R48, R233, 0x1, -R48 ;  /* 0x00000001e9307824 */ /* 0x000fe200078e0a30 */
[----:B------:R-:W-:Y:S01]  /*74d0*/  IABS R49, R49 ;  /* 0x0000003100317213 */ /* 0x000fe20000000000 */
[----:B------:R-:W-:Y:S01]  /*74e0*/  VIADD R47, R236, 0x70 ;  /* 0x00000070ec2f7836 */ /* 0x000fe20000000000 */
[----:B------:R-:W-:-:S02]  /*74f0*/  IABS R42, R42 ;  /* 0x0000002a002a7213 */ /* 0x000fc40000000000 */
[----:B------:R-:W-:Y:S01]  /*7500*/  IABS R48, R48 ;  /* 0x0000003000307213 */ /* 0x000fe20000000000 */
[----:B------:R-:W-:Y:S01]  /*7510*/  IMAD.IADD R47, R234, 0x1, -R47 ;  /* 0x00000001ea2f7824 */ /* 0x000fe200078e0a2f */
[----:B------:R-:W-:Y:S02]  /*7520*/  IABS R43, R43 ;  /* 0x0000002b002b7213 */ /* 0x000fe40000000000 */
        /* <DEDUP_REMOVED lines=19> */
[----:B------:R-:W-:Y:S01]  /*7660*/  VIADD R47, R236, 0x88 ;  /* 0x00000088ec2f7836 */ /* 0x000fe20000000000 */
        /* <DEDUP_REMOVED lines=17> */
[----:B------:R-:W-:Y:S01]  /*7780*/  IABS R47, R47 ;  /* 0x0000002f002f7213 */ /* 0x000fe20000000000 */
[----:B------:R-:W-:Y:S01]  /*7790*/  FFMA.FTZ R130, -R0, R43, R130 ;  /* 0x0000002b00827223 */ /* 0x000fe20000010182 */
[----:B------:R-:W-:Y:S02]  /*77a0*/  VIADD R49, R236, 0x91 ;  /* 0x00000091ec317836 */ /* 0x000fe40000000000 */
[----:B------:R-:W-:Y:S01]  /*77b0*/  FFMA.FTZ R143, -R0, R48, R143 ;  /* 0x00000030008f7223 */ /* 0x000fe2000001018f */
[----:B------:R-:W-:Y:S01]  /*77c0*/  VIADD R48, R236, 0x81 ;  /* 0x00000081ec307836 */ /* 0x000fe20000000000 */
[----:B------:R-:W-:-:S02]  /*77d0*/  I2FP.F32.S32 R47, R47 ;  /* 0x0000002f002f7245 */ /* 0x000fc40000201400 */
[----:B------:R-:W-:Y:S01]  /*77e0*/  IADD3 R43, PT, PT, R236, 0x89, RZ ;  /* 0x00000089ec2b7810 */ /* 0x000fe20007ffe0ff */
[----:B------:R-:W-:Y:S01]  /*77f0*/  IMAD.IADD R48, R234, 0x1, -R48 ;  /* 0x00000001ea307824 */ /* 0x000fe200078e0a30 */
[----:B------:R-:W-:Y:S01]  /*7800*/  FSEL R201, R132, -INF , !P5 ;  /* 0xff80000084c97808 */ /* 0x000fe20006800000 */
[----:B------:R-:W-:Y:S01]  /*7810*/  FFMA.FTZ R142, -R0, R47, R142 ;  /* 0x0000002f008e7223 */ /* 0x000fe2000001018e */
[----:B------:R-:W-:Y:S02]  /*7820*/  FSEL R203, R130, -INF , !P5 ;  /* 0xff80000082cb7808 */ /* 0x000fe40006800000 */
        /* <DEDUP_REMOVED lines=9> */
[----:B------:R-:W-:Y:S02]  /*78c0*/  IABS R43, R43 ;  /* 0x0000002b002b7213 */ /* 0x000fe40000000000 */
[----:B------:R-:W-:Y:S02]  /*78d0*/  I2FP.F32.S32 R49, R49 ;  /* 0x0000003100317245 */ /* 0x000fe40000201400 */
[----:B------:R-:W-:Y:S01]  /*78e0*/  IABS R47, R47 ;  /* 0x0000002f002f7213 */ /* 0x000fe20000000000 */
[C---:B------:R-:W-:Y:S01]  /*78f0*/  FFMA.FTZ R134, -R0.reuse, R48, R134 ;  /* 0x0000003000867223 */ /* 0x040fe20000010186 */
[----:B------:R-:W-:Y:S01]  /*7900*/  I2FP.F32.S32 R43, R43 ;  /* 0x0000002b002b7245 */ /* 0x000fe20000201400 */
[----:B------:R-:W-:Y:S01]  /*7910*/  FFMA.FTZ R155, -R0, R49, R155 ;  /* 0x00000031009b7223 */ /* 0x000fe2000001019b */
[----:B------:R-:W-:Y:S01]  /*7920*/  I2FP.F32.S32 R42, R42 ;  /* 0x0000002a002a7245 */ /* 0x000fe20000201400 */
[----:B------:R-:W-:Y:S01]  /*7930*/  VIADD R49, R236, 0x90 ;  /* 0x00000090ec317836 */ /* 0x000fe20000000000 */
[----:B------:R-:W-:Y:S01]  /*7940*/  I2FP.F32.S32 R47, R47 ;  /* 0x0000002f002f7245 */ /* 0x000fe20000201400 */
[----:B------:R-:W-:Y:S01]  /*7950*/  FFMA.FTZ R141, -R0, R43, R141 ;  /* 0x0000002b008d7223 */ /* 0x000fe2000001018d */
[----:B------:R-:W-:Y:S01]  /*7960*/  VIADD R43, R236, 0x99 ;  /* 0x00000099ec2b7836 */ /* 0x000fe20000000000 */
[----:B------:R-:W-:Y:S01]  /*7970*/  FSEL R179, R134, -INF , !P3 ;  /* 0xff80000086b37808 */ /* 0x000fe20005800000 */
[----:B------:R-:W-:Y:S01]  /*7980*/  FFMA.FTZ R137, -R0, R42, R137 ;  /* 0x0000002a00897223 */ /* 0x000fe20000010189 */
[----:B------:R-:W-:-:S02]  /*7990*/  VIADD R134, R236, 0xa0 ;  /* 0x000000a0ec867836 */ /* 0x000fc40000000000 */
[----:B------:R-:W-:Y:S01]  /*79a0*/  FFMA.FTZ R140, -R0, R47, R140 ;  /* 0x0000002f008c7223 */ /* 0x000fe2000001018c */
[----:B------:R-:W-:Y:S02]  /*79b0*/  IMAD.IADD R49, R234, 0x1, -R49 ;  /* 0x00000001ea317824 */ /* 0x000fe400078e0a31 */
[C---:B------:R-:W-:Y:S01]  /*79c0*/  VIADD R42, R236.reuse, 0x98 ;  /* 0x00000098ec2a7836 */ /* 0x040fe20000000000 */
[----:B------:R-:W-:Y:S01]  /*79d0*/  FSEL R207, R139, -INF , !P3 ;  /* 0xff8000008bcf7808 */ /* 0x000fe20005800000 */
[----:B------:R-:W-:Y:S01]  /*79e0*/  VIADD R47, R236, 0xa0 ;  /* 0x000000a0ec2f7836 */ /* 0x000fe20000000000 */
[----:B------:R-:W-:Y:S01]  /*79f0*/  ISETP.GE.AND P3, PT, R43, R45, PT ;  /* 0x0000002d2b00720c */ /* 0x000fe20003f66270 */
[----:B------:R-:W-:Y:S01]  /*7a00*/  IMAD.IADD R134, R234, 0x1, -R134 ;  /* 0x00000001ea867824 */ /* 0x000fe200078e0a86 */
[----:B------:R-:W-:Y:S02]  /*7a10*/  FSEL R208, R136, -INF , !P4 ;  /* 0xff80000088d07808 */ /* 0x000fe40006000000 */
[----:B------:R-:W-:-:S02]  /*7a20*/  FSEL R186, R137, -INF , !P4 ;  /* 0xff80000089ba7808 */ /* 0x000fc40006000000 */
[C---:B------:R-:W-:Y:S02]  /*7a30*/  IADD3 R43, PT, PT, R233.reuse, -R43, RZ ;  /* 0x8000002be92b7210 */ /* 0x040fe40007ffe0ff */
[----:B------:R-:W-:Y:S01]  /*7a40*/  IABS R49, R49 ;  /* 0x0000003100317213 */ /* 0x000fe20000000000 */
[C---:B------:R-:W-:Y:S01]  /*7a50*/  IMAD.IADD R139, R233.reuse, 0x1, -R47 ;  /* 0x00000001e98b7824 */ /* 0x040fe200078e0a2f */
[-C--:B------:R-:W-:Y:S01]  /*7a60*/  ISETP.GE.AND P4, PT, R42, R45.reuse, PT ;  /* 0x0000002d2a00720c */ /* 0x080fe20003f86270 */
[----:B------:R-:W-:Y:S01]  /*7a70*/  IMAD.IADD R42, R233, 0x1, -R42 ;  /* 0x00000001e92a7824 */ /* 0x000fe200078e0a2a */
[----:B------:R-:W-:Y:S01]  /*7a80*/  FSEL R199, R142, -INF , !P2 ;  /* 0xff8000008ec77808 */ /* 0x000fe20005000000 */
[----:B------:R-:W-:Y:S01]  /*7a90*/  VIADD R53, R236, 0x99 ;  /* 0x00000099ec357836 */ /* 0x000fe20000000000 */
[----:B------:R-:W-:Y:S02]  /*7aa0*/  FSEL R168, R140, -INF , !P2 ;  /* 0xff8000008ca87808 */ /* 0x000fe40005000000 */
[----:B------:R-:W-:Y:S01]  /*7ab0*/  ISETP.GE.AND P2, PT, R47, R45, PT ;  /* 0x0000002d2f00720c */ /* 0x000fe20003f46270 */
[----:B------:R-:W-:Y:S01]  /*7ac0*/  IMAD.IADD R47, R234, 0x1, -R236 ;  /* 0x00000001ea2f7824 */ /* 0x000fe200078e0aec */
[----:B------:R-:W-:-:S02]  /*7ad0*/  IABS R43, R43 ;  /* 0x0000002b002b7213 */ /* 0x000fc40000000000 */
[----:B------:R-:W-:Y:S02]  /*7ae0*/  IABS R134, R134 ;  /* 0x0000008600867213 */ /* 0x000fe40000000000 */
[----:B------:R-:W-:Y:S01]  /*7af0*/  I2FP.F32.S32 R49, R49 ;  /* 0x0000003100317245 */ /* 0x000fe20000201400 */
[----:B------:R-:W-:Y:S01]  /*7b00*/  IMAD.IADD R53, R234, 0x1, -R53 ;  /* 0x00000001ea357824 */ /* 0x000fe200078e0a35 */
[----:B------:R-:W-:Y:S02]  /*7b10*/  IABS R42, R42 ;  /* 0x0000002a002a7213 */ /* 0x000fe40000000000 */
[----:B------:R-:W-:Y:S01]  /*7b20*/  IABS R47, R47 ;  /* 0x0000002f002f7213 */ /* 0x000fe20000000000 */
[----:B------:R-:W-:Y:S01]  /*7b30*/  FFMA.FTZ R144, -R0, R49, R144 ;  /* 0x0000003100907223 */ /* 0x000fe20000010190 */
[----:B------:R-:W-:Y:S02]  /*7b40*/  I2FP.F32.S32 R43, R43 ;  /* 0x0000002b002b7245 */ /* 0x000fe40000201400 */
[----:B------:R-:W-:-:S02]  /*7b50*/  I2FP.F32.S32 R134, R134 ;  /* 0x0000008600867245 */ /* 0x000fc40000201400 */
[----:B------:R-:W-:Y:S02]  /*7b60*/  I2FP.F32.S32 R42, R42 ;  /* 0x0000002a002a7245 */ /* 0x000fe40000201400 */
[----:B------:R-:W-:Y:S01]  /*7b70*/  IABS R53, R53 ;  /* 0x0000003500357213 */ /* 0x000fe20000000000 */
[C---:B------:R-:W-:Y:S01]  /*7b80*/  FFMA.FTZ R43, -R0.reuse, R43, R160 ;  /* 0x0000002b002b7223 */ /* 0x040fe200000101a0 */
[----:B------:R-:W-:Y:S01]  /*7b90*/  I2FP.F32.S32 R47, R47 ;  /* 0x0000002f002f7245 */ /* 0x000fe20000201400 */
[----:B------:R-:W-:Y:S01]  /*7ba0*/  FFMA.FTZ R134, -R0, R134, R187 ;  /* 0x0000008600867223 */ /* 0x000fe200000101bb */
[----:B------:R-:W-:Y:S02]  /*7bb0*/  FSEL R187, R154, -INF , !P0 ;  /* 0xff8000009abb7808 */ /* 0x000fe40004000000 */
[----:B------:R-:W-:Y:S01]  /*7bc0*/  FSEL R160, R144, -INF , !P0 ;  /* 0xff80000090a07808 */ /* 0x000fe20004000000 */
[----:B------:R-:W-:Y:S01]  /*7bd0*/  FFMA.FTZ R42, -R0, R42, R159 ;  /* 0x0000002a002a7223 */ /* 0x000fe2000001019f */
[----:B------:R-:W-:-:S02]  /*7be0*/  I2FP.F32.S32 R53, R53 ;  /* 0x0000003500357245 */ /* 0x000fc40000201400 */
[----:B------:R-:W-:Y:S01]  /*7bf0*/  ISETP.GE.AND P0, PT, R236, R45, PT ;  /* 0x0000002dec00720c */ /* 0x000fe20003f06270 */
[C---:B------:R-:W-:Y:S02]  /*7c00*/  FFMA.FTZ R21, -R0.reuse, R47, R21 ;  /* 0x0000002f00157223 */ /* 0x040fe40000010115 */
[----:B------:R-:W-:Y:S01]  /*7c10*/  FFMA.FTZ R53, -R0, R53, R163 ;  /* 0x0000003500357223 */ /* 0x000fe200000101a3 */
[----:B------:R-:W-:Y:S02]  /*7c20*/  FSEL R235, R235, -INF , !P0 ;  /* 0xff800000ebeb7808 */ /* 0x000fe40004000000 */
[----:B------:R-:W-:Y:S02]  /*7c30*/  FSEL R163, R42, -INF , !P4 ;  /* 0xff8000002aa37808 */ /* 0x000fe40006000000 */
        /* <DEDUP_REMOVED lines=24> */
[C---:B------:R-:W-:Y:S01]  /*7dc0*/  VIADD R47, R236.reuse, 0x98 ;  /* 0x00000098ec2f7836 */ /* 0x040fe20000000000 */
[----:B------:R-:W-:Y:S02]  /*7dd0*/  FMNMX3.FTZ R57, R57, R147, R149, !PT ;  /* 0x0000009339397276 */ /* 0x000fe40007810095 */
[----:B------:R-:W-:Y:S01]  /*7de0*/  FMNMX3.FTZ R21, R21, R162, R153, !PT ;  /* 0x000000a215157276 */ /* 0x000fe20007810099 */
[----:B------:R-:W-:-:S02]  /*7df0*/  VIADD R48, R236, 0x91 ;  /* 0x00000091ec307836 */ /* 0x000fc40000000000 */
[----:B------:R-:W-:Y:S01]  /*7e00*/  VIADD R136, R236, 0xa8 ;  /* 0x000000a8ec887836 */ /* 0x000fe20000000000 */
[----:B------:R-:W-:Y:S01]  /*7e10*/  FMNMX3.FTZ R21, R21, R152, R206, !PT ;  /* 0x0000009815157276 */ /* 0x000fe200078100ce */
[----:B------:R-:W-:Y:S01]  /*7e20*/  IMAD.IADD R48, R234, 0x1, -R48 ;  /* 0x00000001ea307824 */ /* 0x000fe200078e0a30 */
[----:B------:R-:W-:Y:S02]  /*7e30*/  IADD3 R47, PT, PT, -R47, R234, RZ ;  /* 0x000000ea2f2f7210 */ /* 0x000fe40007ffe1ff */
[----:B------:R-:W-:Y:S02]  /*7e40*/  FMNMX3.FTZ R57, R57, R158, R157, !PT ;  /* 0x0000009e39397276 */ /* 0x000fe4000781009d */
[----:B------:R-:W-:Y:S02]  /*7e50*/  FSEL R198, R143, -INF , !P1 ;  /* 0xff8000008fc67808 */ /* 0x000fe40004800000 */
[----:B------:R-:W-:Y:S02]  /*7e60*/  FSEL R167, R141, -INF , !P1 ;  /* 0xff8000008da77808 */ /* 0x000fe40004800000 */
[----:B------:R-:W-:Y:S01]  /*7e70*/  ISETP.GE.AND P1, PT, R136, R45, PT ;  /* 0x0000002d8800720c */ /* 0x000fe20003f26270 */
[----:B------:R-:W-:Y:S01]  /*7e80*/  IMAD.IADD R136, R233, 0x1, -R136 ;  /* 0x00000001e9887824 */ /* 0x000fe200078e0a88 */
[----:B------:R-:W-:Y:S01]  /*7e90*/  FMNMX3.FTZ R21, R21, R193, R202, !PT ;  /* 0x000000c115157276 */ /* 0x000fe200078100ca */
[----:B------:R-:W-:Y:S01]  /*7ea0*/  VIADD R126, R236, 0xa8 ;  /* 0x000000a8ec7e7836 */ /* 0x000fe20000000000 */
[----:B------:R-:W-:-:S02]  /*7eb0*/  IABS R47, R47 ;  /* 0x0000002f002f7213 */ /* 0x000fc40000000000 */
[----:B------:R-:W-:Y:S02]  /*7ec0*/  FMNMX3.FTZ R57, R57, R156, R200, !PT ;  /* 0x0000009c39397276 */ /* 0x000fe400078100c8 */
[----:B------:R-:W-:Y:S02]  /*7ed0*/  IABS R139, R139 ;  /* 0x0000008b008b7213 */ /* 0x000fe40000000000 */
[----:B------:R-:W-:Y:S02]  /*7ee0*/  IABS R48, R48 ;  /* 0x0000003000307213 */ /* 0x000fe40000000000 */
[----:B------:R-:W-:Y:S01]  /*7ef0*/  FMNMX3.FTZ R21, R21, R201, R208, !PT ;  /* 0x000000c915157276 */ /* 0x000fe200078100d0 */
[----:B------:R-:W-:Y:S01]  /*7f00*/  IMAD.IADD R126, R234, 0x1, -R126 ;  /* 0x00000001ea7e7824 */ /* 0x000fe200078e0a7e */
[----:B------:R-:W-:Y:S02]  /*7f10*/  I2FP.F32.S32 R47, R47 ;  /* 0x0000002f002f7245 */ /* 0x000fe40000201400 */
[----:B------:R-:W-:-:S02]  /*7f20*/  FMNMX3.FTZ R57, R57, R205, R204, !PT ;  /* 0x000000cd39397276 */ /* 0x000fc400078100cc */
[----:B------:R-:W-:Y:S02]  /*7f30*/  IABS R136, R136 ;  /* 0x0000008800887213 */ /* 0x000fe40000000000 */
[----:B------:R-:W-:Y:S02]  /*7f40*/  I2FP.F32.S32 R139, R139 ;  /* 0x0000008b008b7245 */ /* 0x000fe40000201400 */
[----:B------:R-:W-:Y:S02]  /*7f50*/  I2FP.F32.S32 R48, R48 ;  /* 0x0000003000307245 */ /* 0x000fe40000201400 */
[----:B------:R-:W-:Y:S01]  /*7f60*/  FMNMX3.FTZ R21, R21, R207, R199, !PT ;  /* 0x000000cf15157276 */ /* 0x000fe200078100c7 */
[C---:B------:R-:W-:Y:S01]  /*7f70*/  FFMA.FTZ R161, -R0.reuse, R47, R161 ;  /* 0x0000002f00a17223 */ /* 0x040fe200000101a1 */
[----:B------:R-:W-:Y:S01]  /*7f80*/  FMNMX3.FTZ R57, R57, R203, R186, !PT ;  /* 0x000000cb39397276 */ /* 0x000fe200078100ba */
[C---:B------:R-:W-:Y:S01]  /*7f90*/  FFMA.FTZ R139, -R0.reuse, R139, R169 ;  /* 0x0000008b008b7223 */ /* 0x040fe200000101a9 */
[----:B------:R-:W-:Y:S01]  /*7fa0*/  I2FP.F32.S32 R136, R136 ;  /* 0x0000008800887245 */ /* 0x000fe20000201400 */
[----:B------:R-:W-:Y:S01]  /*7fb0*/  FFMA.FTZ R145, -R0, R48, R145 ;  /* 0x0000003000917223 */ /* 0x000fe20000010191 */
[----:B------:R-:W-:-:S02]  /*7fc0*/  IABS R126, R126 ;  /* 0x0000007e007e7213 */ /* 0x000fc40000000000 */
[----:B------:R-:W-:Y:S02]  /*7fd0*/  FSEL R169, R155, -INF , !P5 ;  /* 0xff8000009ba97808 */ /* 0x000fe40006800000 */
[----:B------:R-:W-:Y:S02]  /*7fe0*/  FMNMX3.FTZ R21, R21, R198, R187, !PT ;  /* 0x000000c615157276 */ /* 0x000fe400078100bb */
[----:B------:R-:W-:Y:S01]  /*7ff0*/  FMNMX3.FTZ R57, R57, R179, R168, !PT ;  /* 0x000000b339397276 */ /* 0x000fe200078100a8 */
[----:B------:R-:W-:Y:S01]  /*8000*/  FFMA.FTZ R136, -R0, R136, R218 ;  /* 0x0000008800887223 */ /* 0x000fe200000101da */
[----:B------:R-:W-:Y:S02]  /*8010*/  I2FP.F32.S32 R126, R126 ;  /* 0x0000007e007e7245 */ /* 0x000fe40000201400 */
[----:B------:R-:W-:Y:S02]  /*8020*/  FSEL R155, R161, -INF , !P4 ;  /* 0xff800000a19b7808 */ /* 0x000fe40006000000 */
[----:B------:R-:W-:-:S02]  /*8030*/  FSEL R161, R43, -INF , !P3 ;  /* 0xff8000002ba17808 */ /* 0x000fc40005800000 */
[----:B------:R-:W-:Y:S02]  /*8040*/  FSEL R139, R139, -INF , !P2 ;  /* 0xff8000008b8b7808 */ /* 0x000fe40005000000 */
[----:B------:R-:W-:Y:S02]  /*8050*/  FMNMX3.FTZ R21, R21, R169, R163, !PT ;  /* 0x000000a915157276 */ /* 0x000fe400078100a3 */
[----:B------:R-:W-:Y:S02]  /*8060*/  FSEL R159, R145, -INF , !P5 ;  /* 0xff800000919f7808 */ /* 0x000fe40006800000 */
[----:B------:R-:W-:Y:S01]  /*8070*/  FMNMX3.FTZ R57, R57, R167, R160, !PT ;  /* 0x000000a739397276 */ /* 0x000fe200078100a0 */
[----:B------:R-:W-:Y:S01]  /*8080*/  FFMA.FTZ R126, -R0, R126, R220 ;  /* 0x0000007e007e7223 */ /* 0x000fe200000101dc */
[----:B------:R-:W-:Y:S02]  /*8090*/  FSEL R136, R136, -INF , !P1 ;  /* 0xff80000088887808 */ /* 0x000fe40004800000 */
[----:B------:R-:W-:-:S02]  /*80a0*/  FMNMX3.FTZ R21, R21, R161, R139, !PT ;  /* 0x000000a115157276 */ /* 0x000fc4000781008b */
[----:B------:R-:W-:Y:S02]  /*80b0*/  FSEL R154, R53, -INF , !P3 ;  /* 0xff800000359a7808 */ /* 0x000fe40005800000 */
[----:B------:R-:W-:Y:S02]  /*80c0*/  FSEL R134, R134, -INF , !P2 ;  /* 0xff80000086867808 */ /* 0x000fe40005000000 */
[----:B------:R-:W-:Y:S02]  /*80d0*/  FMNMX3.FTZ R57, R57, R159, R155, !PT ;  /* 0x0000009f39397276 */ /* 0x000fe4000781009b */
[----:B------:R-:W-:Y:S02]  /*80e0*/  FMNMX3.FTZ R21, R21, R138, R136, !PT ;  /* 0x0000008a15157276 */ /* 0x000fe40007810088 */
[----:B------:R-:W-:Y:S02]  /*80f0*/  FSEL R126, R126, -INF , !P1 ;  /* 0xff8000007e7e7808 */ /* 0x000fe40004800000 */
[----:B------:R-:W-:Y:S01]  /*8100*/  FMNMX3.FTZ R57, R57, R154, R134, !PT ;  /* 0x0000009a39397276 */ /* 0x000fe20007810086 */
[----:B------:R-:W-:Y:S01]  /*8110*/  VIADD R52, R236, 0xe8 ;  /* 0x000000e8ec347836 */ /* 0x000fe20000000000 */
[----:B------:R-:W-:-:S02]  /*8120*/  FMNMX3.FTZ R21, R21, R135, R123, !PT ;  /* 0x0000008715157276 */ /* 0x000fc4000781007b */
[----:B------:R-:W-:Y:S01]  /*8130*/  FMNMX3.FTZ R57, R57, R127, R126, !PT ;  /* 0x0000007f39397276 */ /* 0x000fe2000781007e */
[C---:B------:R-:W-:Y:S01]  /*8140*/  VIADD R50, R236.reuse, 0xe9 ;  /* 0x000000e9ec327836 */ /* 0x040fe20000000000 */
[----:B------:R-:W-:Y:S01]  /*8150*/  FMNMX3.FTZ R21, R21, R118, R117, !PT ;  /* 0x0000007615157276 */ /* 0x000fe20007810075 */
[C---:B------:R-:W-:Y:S01]  /*8160*/  VIADD R49, R236.reuse, 0xf0 ;  /* 0x000000f0ec317836 */ /* 0x040fe20000000000 */
[----:B------:R-:W-:Y:S01]  /*8170*/  FMNMX3.FTZ R57, R57, R125, R109, !PT ;  /* 0x0000007d39397276 */ /* 0x000fe2000781006d */
[----:B------:R-:W-:Y:S01]  /*8180*/  IMAD.IADD R56, R233, 0x1, -R52 ;  /* 0x00000001e9387824 */ /* 0x000fe200078e0a34 */
[----:B------:R-:W-:Y:S01]  /*8190*/  FMNMX3.FTZ R21, R21, R115, R96, !PT ;  /* 0x0000007315157276 */ /* 0x000fe20007810060 */
[----:B------:R-:W-:Y:S01]  /*81a0*/  VIADD R48, R236, 0xf1 ;  /* 0x000000f1ec307836 */ /* 0x000fe20000000000 */
[----:B------:R-:W-:Y:S01]  /*81b0*/  ISETP.GE.AND P5, PT, R52, R45, PT ;  /* 0x0000002d3400720c */ /* 0x000fe20003fa6270 */
[----:B------:R-:W-:Y:S01]  /*81c0*/  VIADD R47, R236, 0xf8 ;  /* 0x000000f8ec2f7836 */ /* 0x000fe20000000000 */
[----:B------:R-:W-:Y:S01]  /*81d0*/  FMNMX3.FTZ R57, R57, R108, R99, !PT ;  /* 0x0000006c39397276 */ /* 0x000fe20007810063 */
[C---:B------:R-:W-:Y:S01]  /*81e0*/  IMAD.IADD R55, R233.reuse, 0x1, -R50 ;  /* 0x00000001e9377824 */ /* 0x040fe200078e0a32 */
[----:B------:R-:W-:Y:S01]  /*81f0*/  IABS R56, R56 ;  /* 0x0000003800387213 */ /* 0x000fe20000000000 */
[----:B------:R-:W-:-:S02]  /*8200*/  IMAD.IADD R54, R233, 0x1, -R49 ;  /* 0x00000001e9367824 */ /* 0x000fc400078e0a31 */
[----:B------:R-:W-:Y:S01]  /*8210*/  IMAD.IADD R52, R234, 0x1, -R52 ;  /* 0x00000001ea347824 */ /* 0x000fe200078e0a34 */
[----:B------:R-:W-:Y:S01]  /*8220*/  FMNMX3.FTZ R21, R21, R95, R88, !PT ;  /* 0x0000005f15157276 */ /* 0x000fe20007810058 */
[----:B------:R-:W-:Y:S01]  /*8230*/  VIADD R236, R236, 0xf9 ;  /* 0x000000f9ecec7836 */ /* 0x000fe20000000000 */
[-C--:B------:R-:W-:Y:S01]  /*8240*/  ISETP.GE.AND P4, PT, R50, R45.reuse, PT ;  /* 0x0000002d3200720c */ /* 0x080fe20003f86270 */
[----:B------:R-:W-:Y:S01]  /*8250*/  IMAD.IADD R43, R233, 0x1, -R47 ;  /* 0x00000001e92b7824 */ /* 0x000fe200078e0a2f */
[----:B------:R-:W-:Y:S01]  /*8260*/  ISETP.GE.AND P3, PT, R49, R45, PT ;  /* 0x0000002d3100720c */ /* 0x000fe20003f66270 */
[C---:B------:R-:W-:Y:S01]  /*8270*/  IMAD.IADD R50, R234.reuse, 0x1, -R50 ;  /* 0x00000001ea327824 */ /* 0x040fe200078e0a32 */
[----:B------:R-:W-:Y:S01]  /*8280*/  FMNMX3.FTZ R57, R57, R98, R81, !PT ;  /* 0x0000006239397276 */ /* 0x000fe20007810051 */
[----:B------:R-:W-:Y:S01]  /*8290*/  IMAD.IADD R49, R234, 0x1, -R49 ;  /* 0x00000001ea317824 */ /* 0x000fe200078e0a31 */
[----:B------:R-:W-:Y:S02]  /*82a0*/  IADD3 R53, PT, PT, R233, -R48, RZ ;  /* 0x80000030e9357210 */ /* 0x000fe40007ffe0ff */
[----:B------:R-:W-:-:S02]  /*82b0*/  IABS R55, R55 ;  /* 0x0000003700377213 */ /* 0x000fc40000000000 */
[----:B------:R-:W-:Y:S02]  /*82c0*/  IABS R54, R54 ;  /* 0x0000003600367213 */ /* 0x000fe40000000000 */
[----:B------:R-:W-:Y:S02]  /*82d0*/  I2FP.F32.S32 R56, R56 ;  /* 0x0000003800387245 */ /* 0x000fe40000201400 */
[----:B------:R-:W-:Y:S01]  /*82e0*/  IABS R52, R52 ;  /* 0x0000003400347213 */ /* 0x000fe20000000000 */
[----:B------:R-:W-:Y:S01]  /*82f0*/  IMAD.IADD R233, R233, 0x1, -R236 ;  /* 0x00000001e9e97824 */ /* 0x000fe200078e0aec */
[----:B------:R-:W-:Y:S02]  /*8300*/  FMNMX3.FTZ R21, R21, R87, R78, !PT ;  /* 0x0000005715157276 */ /* 0x000fe4000781004e */
[-C--:B------:R-:W-:Y:S01]  /*8310*/  ISETP.GE.AND P2, PT, R48, R45.reuse, PT ;  /* 0x0000002d3000720c */ /* 0x080fe20003f46270 */
[C---:B------:R-:W-:Y:S01]  /*8320*/  IMAD.IADD R48, R234.reuse, 0x1, -R48 ;  /* 0x00000001ea307824 */ /* 0x040fe200078e0a30 */
[----:B------:R-:W-:Y:S01]  /*8330*/  ISETP.GE.AND P1, PT, R47, R45, PT ;  /* 0x0000002d2f00720c */ /* 0x000fe20003f26270 */
[----:B------:R-:W-:Y:S01]  /*8340*/  IMAD.IADD R47, R234, 0x1, -R47 ;  /* 0x00000001ea2f7824 */ /* 0x000fe200078e0a2f */
[----:B------:R-:W-:Y:S01]  /*8350*/  FMNMX3.FTZ R57, R57, R66, R65, !PT ;  /* 0x0000004239397276 */ /* 0x000fe20007810041 */
[----:B------:R-:W-:Y:S01]  /*8360*/  FFMA.FTZ R4, -R0, R56, R4 ;  /* 0x0000003800047223 */ /* 0x000fe20000010104 */
[----:B------:R-:W-:-:S02]  /*8370*/  I2FP.F32.S32 R55, R55 ;  /* 0x0000003700377245 */ /* 0x000fc40000201400 */
[----:B------:R-:W-:Y:S02]  /*8380*/  I2FP.F32.S32 R54, R54 ;  /* 0x0000003600367245 */ /* 0x000fe40000201400 */
[----:B------:R-:W-:Y:S02]  /*8390*/  IABS R53, R53 ;  /* 0x0000003500357213 */ /* 0x000fe40000000000 */
[----:B------:R-:W-:Y:S02]  /*83a0*/  IABS R43, R43 ;  /* 0x0000002b002b7213 */ /* 0x000fe40000000000 */
[----:B------:R-:W-:Y:S02]  /*83b0*/  IABS R50, R50 ;  /* 0x0000003200327213 */ /* 0x000fe40000000000 */
[----:B------:R-:W-:Y:S02]  /*83c0*/  IABS R49, R49 ;  /* 0x0000003100317213 */ /* 0x000fe40000000000 */
[----:B------:R-:W-:-:S02]  /*83d0*/  I2FP.F32.S32 R52, R52 ;  /* 0x0000003400347245 */ /* 0x000fc40000201400 */
[----:B------:R-:W-:Y:S01]  /*83e0*/  FMNMX3.FTZ R21, R21, R77, R76, !PT ;  /* 0x0000004d15157276 */ /* 0x000fe2000781004c */
[----:B------:R-:W-:Y:S01]  /*83f0*/  IMAD.IADD R234, R234, 0x1, -R236 ;  /* 0x00000001eaea7824 */ /* 0x000fe200078e0aec */
[----:B------:R-:W-:Y:S01]  /*8400*/  FMNMX3.FTZ R57, R57, R64, R63, !PT ;  /* 0x0000004039397276 */ /* 0x000fe2000781003f */
[C---:B------:R-:W-:Y:S01]  /*8410*/  FFMA.FTZ R5, -R0.reuse, R55, R5 ;  /* 0x0000003700057223 */ /* 0x040fe20000010105 */
[----:B------:R-:W-:Y:S01]  /*8420*/  IABS R233, R233 ;  /* 0x000000e900e97213 */ /* 0x000fe20000000000 */
[C---:B------:R-:W-:Y:S01]  /*8430*/  FFMA.FTZ R8, -R0.reuse, R54, R8 ;  /* 0x0000003600087223 */ /* 0x040fe20000010108 */
[----:B------:R-:W-:Y:S02]  /*8440*/  I2FP.F32.S32 R53, R53 ;  /* 0x0000003500357245 */ /* 0x000fe40000201400 */
[----:B------:R-:W-:Y:S01]  /*8450*/  I2FP.F32.S32 R43, R43 ;  /* 0x0000002b002b7245 */ /* 0x000fe20000201400 */
[----:B------:R-:W-:Y:S01]  /*8460*/  FFMA.FTZ R6, -R0, R52, R6 ;  /* 0x0000003400067223 */ /* 0x000fe20000010106 */
[----:B------:R-:W-:-:S02]  /*8470*/  I2FP.F32.S32 R50, R50 ;  /* 0x0000003200327245 */ /* 0x000fc40000201400 */
[----:B------:R-:W-:Y:S02]  /*8480*/  I2FP.F32.S32 R49, R49 ;  /* 0x0000003100317245 */ /* 0x000fe40000201400 */
[----:B------:R-:W-:Y:S02]  /*8490*/  IABS R48, R48 ;  /* 0x0000003000307213 */ /* 0x000fe40000000000 */
[----:B------:R-:W-:Y:S02]  /*84a0*/  IABS R47, R47 ;  /* 0x0000002f002f7213 */ /* 0x000fe40000000000 */
[----:B------:R-:W-:Y:S02]  /*84b0*/  FSEL R72, R4, -INF , !P5 ;  /* 0xff80000004487808 */ /* 0x000fe40006800000 */
        /* <DEDUP_REMOVED lines=8> */
[----:B------:R-:W-:Y:S01]  /*8540*/  FFMA.FTZ R29, -R0, R49, R29 ;  /* 0x00000031001d7223 */ /* 0x000fe2000001011d */
[----:B------:R-:W-:-:S02]  /*8550*/  I2FP.F32.S32 R47, R47 ;  /* 0x0000002f002f7245 */ /* 0x000fc40000201400 */
[----:B------:R-:W-:Y:S02]  /*8560*/  FSEL R71, R5, -INF , !P4 ;  /* 0xff80000005477808 */ /* 0x000fe40006000000 */
[----:B------:R-:W-:Y:S02]  /*8570*/  FSEL R70, R8, -INF , !P3 ;  /* 0xff80000008467808 */ /* 0x000fe40005800000 */
[----:B------:R-:W-:Y:S02]  /*8580*/  FMNMX3.FTZ R21, R21, R73, R72, !PT ;  /* 0x0000004915157276 */ /* 0x000fe40007810048 */
[----:B------:R-:W-:Y:S02]  /*8590*/  FSEL R57, R6, -INF , !P5 ;  /* 0xff80000006397808 */ /* 0x000fe40006800000 */
[----:B------:R-:W-:Y:S01]  /*85a0*/  FMNMX3.FTZ R4, R4, R60, R59, !PT ;  /* 0x0000003c04047276 */ /* 0x000fe2000781003b */
[C---:B------:R-:W-:Y:S01]  /*85b0*/  FFMA.FTZ R25, -R0.reuse, R233, R25 ;  /* 0x000000e900197223 */ /* 0x040fe20000010119 */
[----:B------:R-:W-:Y:S01]  /*85c0*/  I2FP.F32.S32 R234, R234 ;  /* 0x000000ea00ea7245 */ /* 0x000fe20000201400 */
[----:B------:R-:W-:Y:S01]  /*85d0*/  FFMA.FTZ R15, -R0, R48, R15 ;  /* 0x00000030000f7223 */ /* 0x000fe2000001010f */
[----:B------:R-:W-:Y:S01]  /*85e0*/  ISETP.GE.AND P0, PT, R236, R45, PT ;  /* 0x0000002dec00720c */ /* 0x000fe20003f06270 */
        /* <DEDUP_REMOVED lines=26> */
[----:B-1----:R-:W-:-:S04]  /*8790*/  FMNMX.FTZ R21, R6, R21, !PT ;  /* 0x0000001506157209 */ /* 0x002fc80007810000 */
        /* <DEDUP_REMOVED lines=8> */
[----:B------:R-:W1:Y:S01]  /*8820*/  LDSM.16.MT88.4 R4, [R47+0x5000] ;  /* 0x005000002f04783b */ /* 0x000e620000004200 */
        /* <DEDUP_REMOVED lines=13> */
[----:B------:R-:W3:Y:S03]  /*8900*/  LDSM.16.MT88.4 R8, [R48+0x5400] ;  /* 0x005400003008783b */ /* 0x000ee60000004200 */
[----:B------:R-:W-:Y:S01]  /*8910*/  MUFU.EX2 R114, R114 ;  /* 0x0000007200727308 */ /* 0x000fe20000000800 */
[----:B------:R-:W5:Y:S03]  /*8920*/  LDSM.16.MT88.4 R40, [R47+0x5400] ;  /* 0x005400002f28783b */ /* 0x000f660000004200 */
[----:B------:R-:W4:Y:S04]  /*8930*/  MUFU.EX2 R107, R107 ;  /* 0x0000006b006b7308 */ /* 0x000f280000000800 */
[----:B------:R-:W-:Y:S04]  /*8940*/  MUFU.EX2 R120, R120 ;  /* 0x0000007800787308 */ /* 0x000fe80000000800 */
[----:B------:R-:W1:Y:S04]  /*8950*/  MUFU.EX2 R119, R119 ;  /* 0x0000007700777308 */ /* 0x000e680000000800 */
[----:B------:R-:W-:Y:S04]  /*8960*/  MUFU.EX2 R113, R113 ;  /* 0x0000007100717308 */ /* 0x000fe80000000800 */
[----:B------:R-:W3:Y:S01]  /*8970*/  MUFU.EX2 R105, R105 ;  /* 0x0000006900697308 */ /* 0x000ee20000000800 */
[----:B--2---:R-:W-:Y:S01]  /*8980*/  F2FP.F16.F32.PACK_AB R12, R121, R122 ;  /* 0x0000007a790c723e */ /* 0x004fe200000000ff */
[-CC-:B------:R-:W-:Y:S01]  /*8990*/  FFMA.FTZ R80, R28, R51.reuse, -R50.reuse ;  /* 0x000000331c507223 */ /* 0x180fe20000010832 */
[----:B----4-:R-:W-:Y:S01]  /*89a0*/  F2FP.F16.F32.PACK_AB R14, R107, R114 ;  /* 0x000000726b0e723e */ /* 0x010fe200000000ff */
[-CC-:B------:R-:W-:Y:S01]  /*89b0*/  FFMA.FTZ R101, R19, R51.reuse, -R49.reuse ;  /* 0x0000003313657223 */ /* 0x180fe20000010831 */
[-CC-:B------:R-:W-:Y:S01]  /*89c0*/  FFMA.FTZ R100, R16, R51.reuse, -R49.reuse ;  /* 0x0000003310647223 */ /* 0x180fe20000010831 */
[----:B-1----:R-:W-:Y:S01]  /*89d0*/  F2FP.F16.F32.PACK_AB R13, R119, R120 ;  /* 0x00000078770d723e */ /* 0x002fe200000000ff */
[-CC-:B------:R-:W-:Y:S01]  /*89e0*/  FFMA.FTZ R93, R18, R51.reuse, -R49.reuse ;  /* 0x00000033125d7223 */ /* 0x180fe20000010831 */
[--C-:B------:R-:W-:Y:S01]  /*89f0*/  FFMA.FTZ R79, R17, R51, -R49.reuse ;  /* 0x00000033114f7223 */ /* 0x100fe20000010831 */
[----:B---3--:R-:W-:Y:S01]  /*8a00*/  F2FP.F16.F32.PACK_AB R15, R105, R113 ;  /* 0x00000071690f723e */ /* 0x008fe200000000ff */
[----:B------:R-:W-:Y:S01]  /*8a10*/  MUFU.EX2 R106, R106 ;  /* 0x0000006a006a7308 */ /* 0x000fe20000000800 */
[-CC-:B------:R-:W-:Y:S01]  /*8a20*/  FFMA.FTZ R84, R38, R51.reuse, -R50.reuse ;  /* 0x0000003326547223 */ /* 0x180fe20000010832 */
[-CC-:B------:R-:W-:Y:S01]  /*8a30*/  FFMA.FTZ R83, R37, R51.reuse, -R50.reuse ;  /* 0x0000003325537223 */ /* 0x180fe20000010832 */
[-CC-:B------:R-:W-:Y:S01]  /*8a40*/  FFMA.FTZ R86, R36, R51.reuse, -R50.reuse ;  /* 0x0000003324567223 */ /* 0x180fe20000010832 */
        /* <DEDUP_REMOVED lines=9> */
[----:B------:R-:W4:Y:S01]  /*8ae0*/  MUFU.EX2 R79, R79 ;  /* 0x0000004f004f7308 */ /* 0x000f220000000800 */
[C---:B------:R-:W-:Y:S01]  /*8af0*/  HMMA.16816.F32 R16, R12.reuse, R4, RZ ;  /* 0x000000040c10723c */ /* 0x040fe200000018ff */
[-CC-:B------:R-:W-:Y:S01]  /*8b00*/  FFMA.FTZ R82, R35, R51.reuse, -R50.reuse ;  /* 0x0000003323527223 */ /* 0x180fe20000010832 */
[-CC-:B------:R-:W-:Y:S01]  /*8b10*/  FFMA.FTZ R85, R34, R51.reuse, -R50.reuse ;  /* 0x0000003322557223 */ /* 0x180fe20000010832 */
[-CC-:B------:R-:W-:Y:S01]  /*8b20*/  FFMA.FTZ R89, R33, R51.reuse, -R49.reuse ;  /* 0x0000003321597223 */ /* 0x180fe20000010831 */
[--C-:B------:R-:W-:Y:S01]  /*8b30*/  FFMA.FTZ R92, R32, R51, -R49.reuse ;  /* 0x00000033205c7223 */ /* 0x100fe20000010831 */
[----:B-1----:R-:W-:Y:S01]  /*8b40*/  F2FP.F16.F32.PACK_AB R4, R97, R106 ;  /* 0x0000006a6104723e */ /* 0x002fe200000000ff */
[----:B------:R-:W1:Y:S01]  /*8b50*/  LDSM.16.MT88.4 R32, [R47+0x5800] ;  /* 0x005800002f20783b */ /* 0x000e620000004200 */
[----:B---3--:R-:W-:Y:S01]  /*8b60*/  F2FP.F16.F32.PACK_AB R5, R100, R101 ;  /* 0x000000656405723e */ /* 0x008fe200000000ff */
[----:B------:R-:W-:Y:S01]  /*8b70*/  HMMA.16816.F32 R12, R12, R6, RZ ;  /* 0x000000060c0c723c */ /* 0x000fe200000018ff */
[----:B------:R-:W-:Y:S01]  /*8b80*/  F2FP.F16.F32.PACK_AB R6, R80, R94 ;  /* 0x0000005e5006723e */ /* 0x000fe200000000ff */
[-CC-:B------:R-:W-:Y:S01]  /*8b90*/  FFMA.FTZ R91, R230, R51.reuse, -R49.reuse ;  /* 0x00000033e65b7223 */ /* 0x180fe20000010831 */
[--C-:B------:R-:W-:Y:S01]  /*8ba0*/  FFMA.FTZ R90, R90, R51, -R49.reuse ;  /* 0x000000335a5a7223 */ /* 0x100fe20000010831 */
[----:B----4-:R-:W-:Y:S01]  /*8bb0*/  F2FP.F16.F32.PACK_AB R7, R79, R93 ;  /* 0x0000005d4f07723e */ /* 0x010fe200000000ff */
[----:B------:R-:W-:Y:S04]  /*8bc0*/  MUFU.EX2 R84, R84 ;  /* 0x0000005400547308 */ /* 0x000fe80000000800 */
[----:B------:R-:W3:Y:S02]  /*8bd0*/  MUFU.EX2 R83, R83 ;  /* 0x0000005300537308 */ /* 0x000ee40000000800 */
[C---:B------:R-:W-:Y:S02]  /*8be0*/  HMMA.16816.F32 R28, R4.reuse, R8, R28 ;  /* 0x00000008041c723c */ /* 0x040fe4000000181c */
[----:B------:R-:W-:Y:S04]  /*8bf0*/  MUFU.EX2 R82, R82 ;  /* 0x0000005200527308 */ /* 0x000fe80000000800 */
[----:B------:R-:W4:Y:S02]  /*8c00*/  MUFU.EX2 R86, R86 ;  /* 0x0000005600567308 */ /* 0x000f240000000800 */
[C---:B------:R-:W-:Y:S01]  /*8c10*/  HMMA.16816.F32 R24, R4.reuse, R10, R24 ;  /* 0x0000000a0418723c */ /* 0x040fe20000001818 */
[----:B------:R-:W1:Y:S01]  /*8c20*/  LDSM.16.MT88.4 R8, [R48+0x5c00] ;  /* 0x005c00003008783b */ /* 0x000e620000004200 */
        /* <DEDUP_REMOVED lines=28> */
[----:B-1----:R-:W-:Y:S01]  /*8df0*/  HMMA.16816.F32 R16, R40, R32, R16 ;  /* 0x000000202810723c */ /* 0x002fe20000001810 */
[----:B---3--:R-:W-:-:S02]  /*8e00*/  F2FP.F16.F32.PACK_AB R36, R104, R85 ;  /* 0x000000556824723e */ /* 0x008fc400000000ff */
[----:B----4-:R-:W-:Y:S02]  /*8e10*/  F2FP.F16.F32.PACK_AB R38, R102, R103 ;  /* 0x000000676626723e */ /* 0x010fe400000000ff */
[----:B-----5:R-:W-:-:S03]  /*8e20*/  F2FP.F16.F32.PACK_AB R37, R111, R112 ;  /* 0x000000706f25723e */ /* 0x020fc600000000ff */
[----:B------:R-:W-:Y:S01]  /*8e30*/  HMMA.16816.F32 R32, R40, R34, R12 ;  /* 0x000000222820723c */ /* 0x000fe2000000180c */
[----:B------:R-:W1:Y:S01]  /*8e40*/  LDSM.16.MT88.4 R12, [R48+0x6000] ;  /* 0x00600000300c783b */ /* 0x000e620000004200 */
[----:B--2---:R-:W-:Y:S01]  /*8e50*/  F2FP.F16.F32.PACK_AB R39, R116, R110 ;  /* 0x0000006e7427723e */ /* 0x004fe200000000ff */
[----:B------:R-:W-:-:S06]  /*8e60*/  FFMA.FTZ R124, R224, R51, -R50 ;  /* 0x00000033e07c7223 */ /* 0x000fcc0000010832 */
[----:B------:R-:W-:Y:S01]  /*8e70*/  HMMA.16816.F32 R28, R36, R8, R28 ;  /* 0x00000008241c723c */ /* 0x000fe2000000181c */
[-CC-:B------:R-:W-:Y:S01]  /*8e80*/  FFMA.FTZ R130, R223, R51.reuse, -R50.reuse ;  /* 0x00000033df827223 */ /* 0x180fe20000010832 */
[----:B------:R-:W-:-:S06]  /*8e90*/  FFMA.FTZ R129, R222, R51, -R50 ;  /* 0x00000033de817223 */ /* 0x000fcc0000010832 */
[C---:B------:R-:W-:Y:S01]  /*8ea0*/  HMMA.16816.F32 R24, R36.reuse, R10, R24 ;  /* 0x0000000a2418723c */ /* 0x040fe20000001818 */
[----:B------:R-:W2:Y:S01]  /*8eb0*/  LDSM.16.MT88.4 R8, [R47+0x6000] ;  /* 0x006000002f08783b */ /* 0x000ea20000004200 */
[-C--:B------:R-:W-:Y:S01]  /*8ec0*/  FFMA.FTZ R128, R221, R51.reuse, -R50 ;  /* 0x00000033dd807223 */ /* 0x080fe20000010832 */
[-CC-:B------:R-:W-:Y:S01]  /*8ed0*/  FFMA.FTZ R133, R219, R51.reuse, -R49.reuse ;  /* 0x00000033db857223 */ /* 0x180fe20000010831 */
[-CC-:B------:R-:W-:Y:S01]  /*8ee0*/  FFMA.FTZ R132, R215, R51.reuse, -R49.reuse ;  /* 0x00000033d7847223 */ /* 0x180fe20000010831 */
[-CC-:B------:R-:W-:Y:S01]  /*8ef0*/  FFMA.FTZ R131, R217, R51.reuse, -R49.reuse ;  /* 0x00000033d9837223 */ /* 0x180fe20000010831 */
[----:B------:R-:W-:Y:S01]  /*8f00*/  FFMA.FTZ R137, R216, R51, -R49 ;  /* 0x00000033d8897223 */ /* 0x000fe20000010831 */
[----:B------:R-:W-:Y:S04]  /*8f10*/  MUFU.EX2 R124, R124 ;  /* 0x0000007c007c7308 */ /* 0x000fe80000000800 */
[----:B------:R-:W3:Y:S04]  /*8f20*/  MUFU.EX2 R130, R130 ;  /* 0x0000008200827308 */ /* 0x000ee80000000800 */
[----:B------:R-:W-:Y:S04]  /*8f30*/  MUFU.EX2 R129, R129 ;  /* 0x0000008100817308 */ /* 0x000fe80000000800 */
[----:B------:R-:W4:Y:S04]  /*8f40*/  MUFU.EX2 R128, R128 ;  /* 0x0000008000807308 */ /* 0x000f280000000800 */
[----:B------:R-:W-:Y:S04]  /*8f50*/  MUFU.EX2 R133, R133 ;  /* 0x0000008500857308 */ /* 0x000fe80000000800 */
[----:B------:R-:W5:Y:S04]  /*8f60*/  MUFU.EX2 R132, R132 ;  /* 0x0000008400847308 */ /* 0x000f680000000800 */
[----:B------:R-:W-:Y:S04]  /*8f70*/  MUFU.EX2 R131, R131 ;  /* 0x0000008300837308 */ /* 0x000fe80000000800 */
[----:B------:R-:W1:Y:S01]  /*8f80*/  MUFU.EX2 R137, R137 ;  /* 0x0000008900897308 */ /* 0x000e620000000800 */
[C---:B------:R-:W-:Y:S08]  /*8f90*/  HMMA.16816.F32 R16, R36.reuse, R4, R16 ;  /* 0x000000042410723c */ /* 0x040ff00000001810 */
[----:B------:R-:W-:Y:S01]  /*8fa0*/  HMMA.16816.F32 R32, R36, R6, R32 ;  /* 0x000000062420723c */ /* 0x000fe20000001820 */
[----:B------:R-:W2:Y:S01]  /*8fb0*/  LDSM.16.MT88.4 R4, [R48+0x6400] ;  /* 0x006400003004783b */ /* 0x000ea20000004200 */
[----:B---3--:R-:W-:-:S02]  /*8fc0*/  F2FP.F16.F32.PACK_AB R36, R130, R124 ;  /* 0x0000007c8224723e */ /* 0x008fc400000000ff */
[----:B----4-:R-:W-:Y:S02]  /*8fd0*/  F2FP.F16.F32.PACK_AB R38, R128, R129 ;  /* 0x000000818026723e */ /* 0x010fe400000000ff */
[----:B-----5:R-:W-:Y:S02]  /*8fe0*/  F2FP.F16.F32.PACK_AB R37, R132, R133 ;  /* 0x000000858425723e */ /* 0x020fe400000000ff */
[----:B-1----:R-:W-:Y:S01]  /*8ff0*/  F2FP.F16.F32.PACK_AB R39, R137, R131 ;  /* 0x000000838927723e */ /* 0x002fe200000000ff */
[-CC-:B------:R-:W-:Y:S01]  /*9000*/  FFMA.FTZ R143, R148, R51.reuse, -R49.reuse ;  /* 0x00000033948f7223 */ /* 0x180fe20000010831 */
[-CC-:B------:R-:W-:Y:S01]  /*9010*/  FFMA.FTZ R40, R146, R51.reuse, -R49.reuse ;  /* 0x0000003392287223 */ /* 0x180fe20000010831 */
[-CC-:B------:R-:W-:Y:S01]  /*9020*/  FFMA.FTZ R142, R213, R51.reuse, -R50.reuse ;  /* 0x00000033d58e7223 */ /* 0x180fe20000010832 */
[-CC-:B------:R-:W-:Y:S01]  /*9030*/  FFMA.FTZ R141, R214, R51.reuse, -R50.reuse ;  /* 0x00000033d68d7223 */ /* 0x180fe20000010832 */
[-CC-:B------:R-:W-:Y:S02]  /*9040*/  FFMA.FTZ R140, R211, R51.reuse, -R50.reuse ;  /* 0x00000033d38c7223 */ /* 0x180fe40000010832 */
[----:B------:R-:W-:Y:S01]  /*9050*/  HMMA.16816.F32 R28, R36, R12, R28 ;  /* 0x0000000c241c723c */ /* 0x000fe2000000181c */
[-C--:B------:R-:W-:Y:S01]  /*9060*/  FFMA.FTZ R145, R212, R51.reuse, -R50 ;  /* 0x00000033d4917223 */ /* 0x080fe20000010832 */
[-CC-:B------:R-:W-:Y:S01]  /*9070*/  FFMA.FTZ R148, R209, R51.reuse, -R49.reuse ;  /* 0x00000033d1947223 */ /* 0x180fe20000010831 */
[----:B------:R-:W-:-:S05]  /*9080*/  FFMA.FTZ R146, R147, R51, -R49 ;  /* 0x0000003393927223 */ /* 0x000fca0000010831 */
        /* <DEDUP_REMOVED lines=16> */
[----:B------:R-:W-:Y:S01]  /*9190*/  HMMA.16816.F32 R32, R36, R10, R32 ;  /* 0x0000000a2420723c */ /* 0x000fe20000001820 */
        /* <DEDUP_REMOVED lines=17> */
[----:B------:R-:W-:Y:S01]  /*92b0*/  HMMA.16816.F32 R40, R36, R12, R40 ;  /* 0x0000000c2428723c */ /* 0x000fe20000001828 */
[----:B---3--:R-:W-:-:S07]  /*92c0*/  F2FP.F16.F32.PACK_AB R12, R153, R144 ;  /* 0x00000090990c723e */ /* 0x008fce00000000ff */
[----:B------:R-:W-:Y:S01]  /*92d0*/  HMMA.16816.F32 R32, R36, R14, R32 ;  /* 0x0000000e2420723c */ /* 0x000fe20000001820 */
[----:B------:R-:W-:Y:S02]  /*92e0*/  F2FP.F16.F32.PACK_AB R14, R149, R152 ;  /* 0x00000098950e723e */ /* 0x000fe400000000ff */
[----:B-1----:R-:W-:Y:S01]  /*92f0*/  F2FP.F16.F32.PACK_AB R13, R157, R158 ;  /* 0x0000009e9d0d723e */ /* 0x002fe200000000ff */
[----:B----4-:R-:W1:Y:S01]  /*9300*/  LDSM.16.MT88.4 R8, [R47+0x6800] ;  /* 0x006800002f08783b */ /* 0x010e620000004200 */
[----:B-----5:R-:W-:-:S03]  /*9310*/  F2FP.F16.F32.PACK_AB R15, R162, R156 ;  /* 0x0000009ca20f723e */ /* 0x020fc600000000ff */
[----:B------:R-:W-:Y:S01]  /*9320*/  HMMA.16816.F32 R24, R36, R6, R24 ;  /* 0x000000062418723c */ /* 0x000fe20000001818 */
[----:B------:R-:W3:Y:S07]  /*9330*/  LDSM.16.MT88.4 R4, [R48+0x6c00] ;  /* 0x006c00003004783b */ /* 0x000eee0000004200 */
[----:B--2---:R-:W-:Y:S01]  /*9340*/  HMMA.16816.F32 R28, R12, R16, R28 ;  /* 0x000000100c1c723c */ /* 0x004fe2000000181c */
        /* <DEDUP_REMOVED lines=8> */
[C---:B------:R-:W-:Y:S01]  /*93d0*/  HMMA.16816.F32 R24, R12.reuse, R18, R24 ;  /* 0x000000120c18723c */ /* 0x040fe20000001818 */
[-CC-:B----4-:R-:W-:Y:S01]  /*93e0*/  FFMA.FTZ R206, R203, R51.reuse, -R49.reuse ;  /* 0x00000033cbce7223 */ /* 0x190fe20000010831 */
[-CC-:B--2---:R-:W-:Y:S02]  /*93f0*/  FFMA.FTZ R17, R205, R51.reuse, -R49.reuse ;  /* 0x00000033cd117223 */ /* 0x184fe40000010831 */
[----:B------:R2:W-:Y:S02]  /*9400*/  MUFU.EX2 R205, R16 ;  /* 0x0000001000cd7308 */ /* 0x0005e40000000800 */
[-C--:B--2---:R-:W-:Y:S02]  /*9410*/  FFMA.FTZ R16, R204, R51.reuse, -R49 ;  /* 0x00000033cc107223 */ /* 0x084fe40000010831 */
[----:B------:R-:W-:Y:S04]  /*9420*/  MUFU.EX2 R204, R17 ;  /* 0x0000001100cc7308 */ /* 0x000fe80000000800 */
[----:B------:R2:W-:Y:S04]  /*9430*/  MUFU.EX2 R203, R16 ;  /* 0x0000001000cb7308 */ /* 0x0005e80000000800 */
[----:B------:R4:W5:Y:S01]  /*9440*/  MUFU.EX2 R202, R36 ;  /* 0x0000002400ca7308 */ /* 0x0009620000000800 */
[----:B--2---:R-:W2:Y:S03]  /*9450*/  LDSM.16.MT88.4 R16, [R47+0x6c00] ;  /* 0x006c00002f10783b */ /* 0x004ea60000004200 */
[----:B------:R-:W3:Y:S01]  /*9460*/  MUFU.EX2 R206, R206 ;  /* 0x000000ce00ce7308 */ /* 0x000ee20000000800 */
[----:B-1----:R-:W-:Y:S01]  /*9470*/  HMMA.16816.F32 R40, R12, R8, R40 ;  /* 0x000000080c28723c */ /* 0x002fe20000001828 */
[-CC-:B------:R-:W-:Y:S01]  /*9480*/  FFMA.FTZ R9, R207, R51.reuse, -R50.reuse ;  /* 0x00000033cf097223 */ /* 0x180fe20000010832 */
[-CC-:B------:R-:W-:Y:S01]  /*9490*/  FFMA.FTZ R8, R199, R51.reuse, -R50.reuse ;  /* 0x00000033c7087223 */ /* 0x180fe20000010832 */
[----:B----4-:R-:W-:-:S02]  /*94a0*/  FFMA.FTZ R36, R198, R51, -R50 ;  /* 0x00000033c6247223 */ /* 0x010fc40000010832 */
[----:B------:R-:W-:Y:S03]  /*94b0*/  MUFU.EX2 R199, R9 ;  /* 0x0000000900c77308 */ /* 0x000fe60000000800 */
[----:B------:R-:W-:Y:S01]  /*94c0*/  HMMA.16816.F32 R32, R12, R10, R32 ;  /* 0x0000000a0c20723c */ /* 0x000fe20000001820 */
[----:B-----5:R-:W-:Y:S01]  /*94d0*/  F2FP.F16.F32.PACK_AB R12, R202, R193 ;  /* 0x000000c1ca0c723e */ /* 0x020fe200000000ff */
[----:B------:R1:W-:Y:S01]  /*94e0*/  MUFU.EX2 R198, R8 ;  /* 0x0000000800c67308 */ /* 0x0003e20000000800 */
[----:B------:R-:W-:Y:S02]  /*94f0*/  F2FP.F16.F32.PACK_AB R14, R200, R201 ;  /* 0x000000c9c80e723e */ /* 0x000fe400000000ff */
[----:B------:R-:W-:Y:S02]  /*9500*/  F2FP.F16.F32.PACK_AB R13, R204, R205 ;  /* 0x000000cdcc0d723e */ /* 0x000fe400000000ff */
[----:B---3--:R-:W-:Y:S01]  /*9510*/  F2FP.F16.F32.PACK_AB R15, R206, R203 ;  /* 0x000000cbce0f723e */ /* 0x008fe200000000ff */
[----:B-1----:R-:W1:Y:S06]  /*9520*/  LDSM.16.MT88.4 R8, [R48+0x7000] ;  /* 0x007000003008783b */ /* 0x002e6c0000004200 */
[----:B------:R-:W-:Y:S01]  /*9530*/  HMMA.16816.F32 R28, R12, R4, R28 ;  /* 0x000000040c1c723c */ /* 0x000fe2000000181c */
[----:B------:R-:W-:-:S02]  /*9540*/  FFMA.FTZ R5, R187, R51, -R50 ;  /* 0x00000033bb057223 */ /* 0x000fc40000010832 */
[----:B------:R3:W4:Y:S01]  /*9550*/  MUFU.EX2 R187, R36 ;  /* 0x0000002400bb7308 */ /* 0x0007220000000800 */
[-CC-:B------:R-:W-:Y:S01]  /*9560*/  FFMA.FTZ R4, R186, R51.reuse, -R49.reuse ;  /* 0x00000033ba047223 */ /* 0x180fe20000010831 */
[-CC-:B------:R-:W-:Y:S01]  /*9570*/  FFMA.FTZ R38, R168, R51.reuse, -R49.reuse ;  /* 0x00000033a8267223 */ /* 0x180fe20000010831 */
[-CC-:B------:R-:W-:Y:S01]  /*9580*/  FFMA.FTZ R37, R167, R51.reuse, -R49.reuse ;  /* 0x00000033a7257223 */ /* 0x180fe20000010831 */
[-CC-:B------:R-:W-:Y:S01]  /*9590*/  FFMA.FTZ R208, R208, R51.reuse, -R50.reuse ;  /* 0x00000033d0d07223 */ /* 0x180fe20000010832 */
[----:B------:R-:W-:Y:S01]  /*95a0*/  MUFU.EX2 R186, R5 ;  /* 0x0000000500ba7308 */ /* 0x000fe20000000800 */
[C---:B------:R-:W-:Y:S01]  /*95b0*/  HMMA.16816.F32 R24, R12.reuse, R6, R24 ;  /* 0x000000060c18723c */ /* 0x040fe20000001818 */
[-C--:B---3--:R-:W-:Y:S02]  /*95c0*/  FFMA.FTZ R36, R179, R51.reuse, -R49 ;  /* 0x00000033b3247223 */ /* 0x088fe40000010831 */
[----:B------:R3:W-:Y:S04]  /*95d0*/  MUFU.EX2 R179, R4 ;  /* 0x0000000400b37308 */ /* 0x0007e80000000800 */
[----:B------:R5:W-:Y:S01]  /*95e0*/  MUFU.EX2 R168, R36 ;  /* 0x0000002400a87308 */ /* 0x000be20000000800 */
[----:B--2---:R-:W-:Y:S01]  /*95f0*/  HMMA.16816.F32 R40, R12, R16, R40 ;  /* 0x000000100c28723c */ /* 0x004fe20000001828 */
[----:B------:R-:W-:-:S02]  /*9600*/  FFMA.FTZ R16, R163, R51, -R50 ;  /* 0x00000033a3107223 */ /* 0x000fc40000010832 */
[----:B------:R-:W-:Y:S01]  /*9610*/  MUFU.EX2 R207, R208 ;  /* 0x000000d000cf7308 */ /* 0x000fe20000000800 */
[----:B---3--:R-:W2:Y:S01]  /*9620*/  LDSM.16.MT88.4 R4, [R47+0x7000] ;  /* 0x007000002f04783b */ /* 0x008ea20000004200 */
[-CC-:B-----5:R-:W-:Y:S02]  /*9630*/  FFMA.FTZ R36, R169, R51.reuse, -R50.reuse ;  /* 0x00000033a9247223 */ /* 0x1a0fe40000010832 */
[----:B------:R-:W-:Y:S04]  /*9640*/  MUFU.EX2 R167, R38 ;  /* 0x0000002600a77308 */ /* 0x000fe80000000800 */
[----:B------:R-:W3:Y:S04]  /*9650*/  MUFU.EX2 R169, R37 ;  /* 0x0000002500a97308 */ /* 0x000ee80000000800 */
[----:B------:R5:W1:Y:S01]  /*9660*/  MUFU.EX2 R163, R36 ;  /* 0x0000002400a37308 */ /* 0x000a620000000800 */
[----:B------:R-:W-:-:S03]  /*9670*/  FFMA.FTZ R17, R161, R51, -R50 ;  /* 0x00000033a1117223 */ /* 0x000fc60000010832 */
[----:B------:R4:W-:Y:S01]  /*9680*/  MUFU.EX2 R161, R16 ;  /* 0x0000001000a17308 */ /* 0x0009e20000000800 */
[----:B-----5:R-:W5:Y:S01]  /*9690*/  LDSM.16.MT88.4 R36, [R48+0x7400] ;  /* 0x007400003024783b */ /* 0x020f620000004200 */
[----:B------:R-:W-:Y:S01]  /*96a0*/  HMMA.16816.F32 R32, R12, R18, R32 ;  /* 0x000000120c20723c */ /* 0x000fe20000001820 */
[-CC-:B----4-:R-:W-:Y:S01]  /*96b0*/  FFMA.FTZ R16, R160, R51.reuse, -R49.reuse ;  /* 0x00000033a0107223 */ /* 0x190fe20000010831 */
[-CC-:B------:R-:W-:Y:S01]  /*96c0*/  FFMA.FTZ R13, R159, R51.reuse, -R49.reuse ;  /* 0x000000339f0d7223 */ /* 0x180fe20000010831 */
[----:B------:R4:W2:Y:S01]  /*96d0*/  MUFU.EX2 R160, R17 ;  /* 0x0000001100a07308 */ /* 0x0008a20000000800 */
[----:B------:R-:W-:Y:S01]  /*96e0*/  F2FP.F16.F32.PACK_AB R18, R187, R198 ;  /* 0x000000c6bb12723e */ /* 0x000fe200000000ff */
[--C-:B------:R-:W-:Y:S01]  /*96f0*/  FFMA.FTZ R208, R154, R51, -R49.reuse ;  /* 0x000000339ad07223 */ /* 0x100fe20000010831 */
[----:B---3--:R-:W-:Y:S01]  /*9700*/  F2FP.F16.F32.PACK_AB R19, R169, R167 ;  /* 0x000000a7a913723e */ /* 0x008fe200000000ff */
[----:B------:R3:W-:Y:S01]  /*9710*/  MUFU.EX2 R159, R16 ;  /* 0x00000010009f7308 */ /* 0x0007e20000000800 */
[----:B------:R-:W-:-:S03]  /*9720*/  FFMA.FTZ R12, R155, R51, -R49 ;  /* 0x000000339b0c7223 */ /* 0x000fc60000010831 */
[----:B------:R-:W2:Y:S01]  /*9730*/  MUFU.EX2 R155, R13 ;  /* 0x0000000d009b7308 */ /* 0x000ea20000000800 */
[----:B----4-:R-:W-:Y:S02]  /*9740*/  F2FP.F16.F32.PACK_AB R17, R168, R179 ;  /* 0x000000b3a811723e */ /* 0x010fe400000000ff */
[----:B---3--:R-:W-:Y:S01]  /*9750*/  F2FP.F16.F32.PACK_AB R16, R199, R207 ;  /* 0x000000cfc710723e */ /* 0x008fe200000000ff */
[----:B------:R3:W-:Y:S04]  /*9760*/  MUFU.EX2 R154, R12 ;  /* 0x0000000c009a7308 */ /* 0x0007e80000000800 */
[----:B------:R-:W4:Y:S02]  /*9770*/  MUFU.EX2 R208, R208 ;  /* 0x000000d000d07308 */ /* 0x000f240000000800 */
[C---:B-1----:R-:W-:Y:S08]  /*9780*/  HMMA.16816.F32 R28, R16.reuse, R8, R28 ;  /* 0x00000008101c723c */ /* 0x042ff0000000181c */
[----:B------:R-:W-:Y:S01]  /*9790*/  HMMA.16816.F32 R24, R16, R10, R24 ;  /* 0x0000000a1018723c */ /* 0x000fe20000001818 */
[----:B---3--:R-:W1:Y:S01]  /*97a0*/  LDSM.16.MT88.4 R12, [R47+0x7400] ;  /* 0x007400002f0c783b */ /* 0x008e620000004200 */
[----:B------:R-:W-:-:S02]  /*97b0*/  F2FP.F16.F32.PACK_AB R8, R163, R186 ;  /* 0x000000baa308723e */ /* 0x000fc400000000ff */
[----:B--2---:R-:W-:Y:S02]  /*97c0*/  F2FP.F16.F32.PACK_AB R10, R160, R161 ;  /* 0x000000a1a00a723e */ /* 0x004fe400000000ff */
[----:B------:R-:W-:Y:S02]  /*97d0*/  F2FP.F16.F32.PACK_AB R9, R155, R159 ;  /* 0x0000009f9b09723e */ /* 0x000fe400000000ff */
        /* <DEDUP_REMOVED lines=9> */
[C---:B-----5:R-:W-:Y:S01]  /*9870*/  HMMA.16816.F32 R28, R8.reuse, R36, R28 ;  /* 0x00000024081c723c */ /* 0x060fe2000000181c */
        /* <DEDUP_REMOVED lines=98> */
[-CC-:B------:R-:W-:Y:S01]  /*9ea0*/  FFMA.FTZ R79, R65, R51.reuse, -R49.reuse ;  /* 0x00000033414f7223 */ /* 0x180fe20000010831 */
[--C-:B------:R-:W-:Y:S01]  /*9eb0*/  FFMA.FTZ R64, R64, R51, -R49.reuse ;  /* 0x0000003340407223 */ /* 0x100fe20000010831 */
[----:B-----5:R-:W-:Y:S01]  /*9ec0*/  F2FP.F16.F32.PACK_AB R17, R99, R105 ;  /* 0x000000696311723e */ /* 0x020fe200000000ff */
[----:B---3--:R-:W3:Y:S01]  /*9ed0*/  LDSM.16.MT88.4 R12, [R48+0x8000] ;  /* 0x00800000300c783b */ /* 0x008ee20000004200 */
[----:B----4-:R-:W-:Y:S01]  /*9ee0*/  F2FP.F16.F32.PACK_AB R16, R117, R118 ;  /* 0x000000767510723e */ /* 0x010fe200000000ff */
[----:B------:R-:W-:Y:S01]  /*9ef0*/  FADD.FTZ R144, R153, R144 ;  /* 0x0000009099907221 */ /* 0x000fe20000010000 */
[----:B------:R-:W-:Y:S01]  /*9f00*/  FADD.FTZ R158, R157, R158 ;  /* 0x0000009e9d9e7221 */ /* 0x000fe20000010000 */
[-CC-:B------:R-:W-:Y:S01]  /*9f10*/  FFMA.FTZ R81, R81, R51.reuse, -R49.reuse ;  /* 0x0000003351517223 */ /* 0x180fe20000010831 */
[----:B------:R-:W-:Y:S01]  /*9f20*/  MUFU.EX2 R80, R95 ;  /* 0x0000005f00507308 */ /* 0x000fe20000000800 */
[-CC-:B------:R-:W-:Y:S01]  /*9f30*/  FFMA.FTZ R63, R63, R51.reuse, -R49.reuse ;  /* 0x000000333f3f7223 */ /* 0x180fe20000010831 */
[-C--:B------:R-:W-:Y:S01]  /*9f40*/  FFMA.FTZ R74, R74, R51.reuse, -R50 ;  /* 0x000000334a4a7223 */ /* 0x080fe20000010832 */
[C---:B-1----:R-:W-:Y:S01]  /*9f50*/  HMMA.16816.F32 R28, R16.reuse, R8, R28 ;  /* 0x00000008101c723c */ /* 0x042fe2000000181c */
[----:B------:R-:W-:Y:S01]  /*9f60*/  FFMA.FTZ R8, R66, R51, -R49 ;  /* 0x0000003342087223 */ /* 0x000fe20000010831 */
[----:B------:R-:W-:Y:S01]  /*9f70*/  FADD.FTZ R152, R152, R144 ;  /* 0x0000009098987221 */ /* 0x000fe20000010000 */
[----:B------:R-:W-:Y:S01]  /*9f80*/  FADD.FTZ R156, R156, R158 ;  /* 0x0000009e9c9c7221 */ /* 0x000fe20000010000 */
[----:B------:R-:W-:Y:S01]  /*9f90*/  LDSM.16.MT88.4 R140, [R48+0x8c00] ;  /* 0x008c0000308c783b */ /* 0x000fe20000004200 */
[----:B------:R1:W-:Y:S03]  /*9fa0*/  MUFU.EX2 R65, R8 ;  /* 0x0000000800417308 */ /* 0x0003e60000000800 */
[----:B------:R-:W-:Y:S01]  /*9fb0*/  HMMA.16816.F32 R24, R16, R10, R24 ;  /* 0x0000000a1018723c */ /* 0x000fe20000001818 */
[----:B------:R-:W-:Y:S01]  /*9fc0*/  FADD.FTZ R152, R149, R152 ;  /* 0x0000009895987221 */ /* 0x000fe20000010000 */
[----:B------:R-:W-:Y:S01]  /*9fd0*/  FADD.FTZ R156, R162, R156 ;  /* 0x0000009ca29c7221 */ /* 0x000fe20000010000 */
[----:B------:R-:W4:Y:S02]  /*9fe0*/  MUFU.EX2 R66, R81 ;  /* 0x0000005100427308 */ /* 0x000f240000000800 */
[----:B------:R-:W-:-:S02]  /*9ff0*/  FADD.FTZ R193, R193, R152 ;  /* 0x00000098c1c17221 */ /* 0x000fc40000010000 */
[----:B------:R-:W-:Y:S01]  /*a000*/  MUFU.EX2 R79, R79 ;  /* 0x0000004f004f7308 */ /* 0x000fe20000000800 */
[----:B-1----:R-:W1:Y:S03]  /*a010*/  LDSM.16.MT88.4 R8, [R47+0x8000] ;  /* 0x008000002f08783b */ /* 0x002e660000004200 */
[----:B------:R-:W5:Y:S01]  /*a020*/  MUFU.EX2 R64, R64 ;  /* 0x0000004000407308 */ /* 0x000f620000000800 */
[----:B------:R-:W-:Y:S01]  /*a030*/  FADD.FTZ R205, R205, R156 ;  /* 0x0000009ccdcd7221 */ /* 0x000fe20000010000 */
[----:B------:R-:W-:-:S03]  /*a040*/  FADD.FTZ R193, R202, R193 ;  /* 0x000000c1cac17221 */ /* 0x000fc60000010000 */
[----:B------:R-:W-:Y:S01]  /*a050*/  FADD.FTZ R205, R204, R205 ;  /* 0x000000cdcccd7221 */ /* 0x000fe20000010000 */
[----:B------:R-:W-:-:S03]  /*a060*/  FADD.FTZ R201, R201, R193 ;  /* 0x000000c1c9c97221 */ /* 0x000fc60000010000 */
        /* <DEDUP_REMOVED lines=87> */
[-CC-:B-----5:R-:W-:Y:S02]  /*a5e0*/  FFMA.FTZ R75, R57, R51.reuse, -R49.reuse ;  /* 0x00000033394b7223 */ /* 0x1a0fe40000010831 */
        /* <DEDUP_REMOVED lines=68> */
[----:B------:R-:W-:Y:S01]  /*aa30*/  IMAD.MOV.U32 R149, RZ, RZ, R20 ;  /* 0x000000ffff957224 */ /* 0x000fe200078e0014 */
[----:B------:R-:W-:Y:S01]  /*aa40*/  ISETP.NE.U32.AND P3, PT, R196, RZ, PT ;  /* 0x000000ffc400720c */ /* 0x000fe20003f65070 */
[----:B------:R-:W-:Y:S01]  /*aa50*/  VIADD R187, R22, 0xfffffffe ;  /* 0xfffffffe16bb7836 */ /* 0x000fe20000000000 */
[----:B------:R-:W-:Y:S02]  /*aa60*/  IADD3 R45, PT, PT, R23, R45, R164 ;  /* 0x0000002d172d7210 */ /* 0x000fe40007ffe0a4 */
[----:B------:R-:W-:Y:S02]  /*aa70*/  ISETP.NE.AND.EX P3, PT, R197, RZ, PT, P3 ;  /* 0x000000ffc500720c */ /* 0x000fe40003f65330 */
[----:B------:R-:W-:Y:S02]  /*aa80*/  IADD3 R45, PT, PT, -R44, R45, -R46 ;  /* 0x0000002d2c2d7210 */ /* 0x000fe40007ffe92e */
[----:B------:R-:W-:-:S03]  /*aa90*/  MOV R148, R21 ;  /* 0x0000001500947202 */ /* 0x000fc60000000f00 */
[----:B------:R-:W-:-:S05]  /*aaa0*/  IMAD R186, R22, -0x100, R45 ;  /* 0xffffff0016ba7824 */ /* 0x000fca00078e022d */
[----:B------:R-:W-:-:S07]  /*aab0*/  IADD3 R186, PT, PT, R186, 0x208, RZ ;  /* 0x00000208baba7810 */ /* 0x000fce0007ffe0ff */
.L_x_2784:
        /* <DEDUP_REMOVED lines=61> */
[----:B------:R-:W3:Y:S02]  /*ae90*/  LD.E R10, desc[UR4][R10.64] ;  /* 0x000000040a0a7980 */ /* 0x000ee4000c101900 */
[----:B------:R-:W-:Y:S02]  /*aea0*/  IMAD R8, R8, R6, -0x100 ;  /* 0xffffff0008087424 */ /* 0x000fe400078e0206 */
[----:B------:R-:W3:Y:S03]  /*aeb0*/  LD.E R9, desc[UR4][R14.64] ;  /* 0x000000040e097980 */ /* 0x000ee6000c101900 */
        /* <DEDUP_REMOVED lines=14> */
.L_x_2779:
[----:B------:R-:W-:Y:S05]  /*afa0*/  BSYNC.RECONVERGENT B0 ;  /* 0x0000000000007941 */ /* 0x000fea0003800200 */
.L_x_2778:
[C---:B------:R-:W-:Y:S01]  /*afb0*/  SHF.L.U32 R7, R172.reuse, 0x6, RZ ;  /* 0x00000006ac077819 */ /* 0x040fe200000006ff */
[----:B------:R-:W1:Y:S01]  /*afc0*/  S2UR UR6, SR_CgaCtaId ;  /* 0x00000000000679c3 */ /* 0x000e620000008800 */
[----:B------:R-:W-:Y:S01]  /*afd0*/  SHF.L.U64.HI R8, R172, 0x6, R173 ;  /* 0x00000006ac087819 */ /* 0x000fe200000102ad */
[----:B------:R-:W-:Y:S01]  /*afe0*/  UMOV UR7, 0x400 ;  /* 0x0000040000077882 */ /* 0x000fe20000000000 */
[----:B------:R-:W-:Y:S01]  /*aff0*/  IADD3 R10, P0, PT, R7, R181, RZ ;  /* 0x000000b5070a7210 */ /* 0x000fe20007f1e0ff */
[----:B------:R-:W-:Y:S01]  /*b000*/  BSSY.RECONVERGENT B1, `(.L_x_2780) ;  /* 0x0000258000017945 */ /* 0x000fe20003800200 */
[----:B------:R-:W-:Y:S02]  /*b010*/  MOV R169, 0x20 ;  /* 0x0000002000a97802 */ /* 0x000fe40000000f00 */
[----:B------:R-:W-:Y:S02]  /*b020*/  IADD3.X R11, PT, PT, R8, R180, RZ, P0, !PT ;  /* 0x000000b4080b7210 */ /* 0x000fe400007fe4ff */
[C---:B------:R-:W-:Y:S02]  /*b030*/  SHF.L.U32 R176, R150.reuse, 0x3, RZ ;  /* 0x0000000396b07819 */ /* 0x040fe400000006ff */
[----:B------:R-:W-:Y:S02]  /*b040*/  SHF.L.U32 R151, R150, 0x2, RZ ;  /* 0x0000000296977819 */ /* 0x000fe400000006ff */
[----:B------:R-:W-:Y:S02]  /*b050*/  LOP3.LUT R175, R176, 0x18, RZ, 0xc0, !PT ;  /* 0x00000018b0af7812 */ /* 0x000fe400078ec0ff */
[----:B------:R-:W-:Y:S02]  /*b060*/  SHF.L.U32 R168, R150, 0x5, RZ ;  /* 0x0000000596a87819 */ /* 0x000fe400000006ff */
[CC--:B------:R-:W-:Y:S02]  /*b070*/  ISETP.GE.AND P2, PT, R175.reuse, R189.reuse, PT ;  /* 0x000000bdaf00720c */ /* 0x0c0fe40003f46270 */
[----:B------:R-:W-:Y:S02]  /*b080*/  ISETP.GE.AND P1, PT, R175, R189, PT ;  /* 0x000000bdaf00720c */ /* 0x000fe40003f26270 */
[----:B------:R-:W-:Y:S02]  /*b090*/  LOP3.LUT R4, R176, 0xc0, RZ, 0xc0, !PT ;  /* 0x000000c0b0047812 */ /* 0x000fe400078ec0ff */
[----:B------:R-:W-:Y:S01]  /*b0a0*/  LOP3.LUT R191, R150, 0x18, RZ, 0xc0, !PT ;  /* 0x0000001896bf7812 */ /* 0x000fe200078ec0ff */
[----:B-1----:R-:W-:Y:S01]  /*b0b0*/  ULEA UR6, UR6, UR7, 0x18 ;  /* 0x0000000706067291 */ /* 0x002fe2000f8ec0ff */
[----:B------:R-:W-:Y:S02]  /*b0c0*/  SHF.R.U32.HI R164, RZ, 0x1, R150 ;  /* 0x00000001ffa47819 */ /* 0x000fe40000011696 */
[----:B------:R-:W-:Y:S02]  /*b0d0*/  LOP3.LUT R191, R4, R191, RZ, 0xfc, !PT ;  /* 0x000000bf04bf7212 */ /* 0x000fe400078efcff */
[----:B------:R-:W-:Y:S02]  /*b0e0*/  LOP3.LUT R4, R176, 0x1f20, RZ, 0xc0, !PT ;  /* 0x00001f20b0047812 */ /* 0x000fe400078ec0ff */
[----:B------:R-:W-:Y:S01]  /*b0f0*/  @!P2 MOV R18, R181 ;  /* 0x000000b50012a202 */ /* 0x000fe20000000f00 */
[C-C-:B------:R-:W-:Y:S01]  /*b100*/  @!P1 IMAD.WIDE.U32 R14, R172.reuse, 0x140, R10.reuse ;  /* 0x00000140ac0e9825 */ /* 0x140fe200078e000a */
[----:B------:R-:W-:Y:S02]  /*b110*/  @!P1 MOV R12, R10 ;  /* 0x0000000a000c9202 */ /* 0x000fe40000000f00 */
[----:B------:R-:W-:Y:S01]  /*b120*/  @!P2 MOV R19, R180 ;  /* 0x000000b40013a202 */ /* 0x000fe20000000f00 */
[C---:B------:R-:W-:Y:S01]  /*b130*/  @!P1 IMAD.WIDE.U32 R16, R172.reuse, 0xc0, R10 ;  /* 0x000000c0ac109825 */ /* 0x040fe200078e000a */
[----:B------:R-:W-:Y:S02]  /*b140*/  @!P1 MOV R13, R11 ;  /* 0x0000000b000d9202 */ /* 0x000fe40000000f00 */
[----:B------:R-:W-:Y:S01]  /*b150*/  MOV R166, UR6 ;  /* 0x0000000600a67c02 */ /* 0x000fe20008000f00 */
[----:B------:R-:W-:Y:S01]  /*b160*/  @!P1 IMAD R5, R173, 0x140, RZ ;  /* 0x00000140ad059824 */ /* 0x000fe200078e02ff */
[----:B------:R-:W-:Y:S01]  /*b170*/  LOP3.LUT R190, R191, R175, RZ, 0x3c, !PT ;  /* 0x000000afbfbe7212 */ /* 0x000fe200078e3cff */
[----:B------:R-:W-:Y:S01]  /*b180*/  @!P1 IMAD.WIDE.U32 R12, R172, 0x180, R12 ;  /* 0x00000180ac0c9825 */ /* 0x000fe200078e000c */
[----:B------:R-:W-:Y:S02]  /*b190*/  LOP3.LUT R167, R164, 0x8, RZ, 0xc0, !PT ;  /* 0x00000008a4a77812 */ /* 0x000fe400078ec0ff */
[----:B------:R-:W-:Y:S01]  /*b1a0*/  @!P1 IADD3 R15, PT, PT, R5, R15, RZ ;  /* 0x0000000f050f9210 */ /* 0x000fe20007ffe0ff */
[C---:B------:R-:W-:Y:S01]  /*b1b0*/  @!P1 IMAD R6, R173.reuse, 0xc0, RZ ;  /* 0x000000c0ad069824 */ /* 0x040fe200078e02ff */
[----:B------:R-:W-:Y:S01]  /*b1c0*/  LOP3.LUT R190, R4, R190, RZ, 0xfc, !PT ;  /* 0x000000be04be7212 */ /* 0x000fe200078efcff */
[----:B------:R-:W-:Y:S01]  /*b1d0*/  @!P1 IMAD R4, R173, 0x180, RZ ;  /* 0x00000180ad049824 */ /* 0x000fe200078e02ff */
[----:B------:R-:W-:Y:S02]  /*b1e0*/  LOP3.LUT R167, R167, 0xc0, R168, 0xf8, !PT ;  /* 0x000000c0a7a77812 */ /* 0x000fe400078ef8a8 */
[----:B------:R-:W-:Y:S02]  /*b1f0*/  @!P1 IADD3 R17, PT, PT, R6, R17, RZ ;  /* 0x0000001106119210 */ /* 0x000fe40007ffe0ff */
[----:B------:R-:W-:Y:S02]  /*b200*/  @!P1 IADD3 R13, PT, PT, R4, R13, RZ ;  /* 0x0000000d040d9210 */ /* 0x000fe40007ffe0ff */
[----:B------:R-:W-:Y:S02]  /*b210*/  @!P1 IADD3 R4, P0, PT, R10, R7, RZ ;  /* 0x000000070a049210 */ /* 0x000fe40007f1e0ff */
[C---:B------:R-:W-:Y:S02]  /*b220*/  @!P1 LEA R6, P4, R172.reuse, R10, 0x7 ;  /* 0x0000000aac069211 */ /* 0x040fe400078838ff */
[----:B------:R-:W-:Y:S02]  /*b230*/  @!P1 IADD3.X R5, PT, PT, R11, R8, RZ, P0, !PT ;  /* 0x000000080b059210 */ /* 0x000fe400007fe4ff */
[CCC-:B------:R-:W-:Y:S02]  /*b240*/  @!P1 LEA.HI.X R7, R172.reuse, R11.reuse, R173.reuse, 0x7, P4 ;  /* 0x0000000bac079211 */ /* 0x1c0fe400020f3cad */
[----:B------:R-:W-:Y:S02]  /*b250*/  @!P1 LEA R8, P0, R172, R10, 0x8 ;  /* 0x0000000aac089211 */ /* 0x000fe400078040ff */
[----:B------:R-:W-:Y:S02]  /*b260*/  LEA R190, R190, R166, 0x1 ;  /* 0x000000a6bebe7211 */ /* 0x000fe400078e08ff */
[----:B------:R-:W-:Y:S02]  /*b270*/  @!P1 LEA.HI.X R9, R172, R11, R173, 0x8, P0 ;  /* 0x0000000bac099211 */ /* 0x000fe400000f44ad */
[----:B------:R-:W-:Y:S01]  /*b280*/  LOP3.LUT P0, RZ, R150, 0x4, RZ, 0xc0, !PT ;  /* 0x0000000496ff7812 */ /* 0x000fe2000780c0ff */
[----:B------:R-:W-:Y:S01]  /*b290*/  @!PT LDS RZ, [RZ] ;  /* 0x00000000fffff984 */ /* 0x000fe20000000800 */
[----:B------:R-:W-:Y:S01]  /*b2a0*/  @!PT LDS RZ, [RZ] ;  /* 0x00000000fffff984 */ /* 0x000fe20000000800 */
[----:B------:R-:W-:Y:S01]  /*b2b0*/  @!PT LDS RZ, [RZ] ;  /* 0x00000000fffff984 */ /* 0x000fe20000000800 */
[----:B------:R-:W-:Y:S01]  /*b2c0*/  @!P2 LDGSTS.E.BYPASS.LTC128B.128 [R190+0x5000], desc[UR4][R18.64] ;  /* 0x0500000012beafae */ /* 0x000fe2000b981a04 */
[----:B------:R-:W-:Y:S02]  /*b2d0*/  ISETP.NE.AND P4, PT, R187, RZ, PT ;  /* 0x000000ffbb00720c */ /* 0x000fe40003f85270 */
[----:B------:R-:W-:Y:S05]  /*b2e0*/  SEL R169, R169, 0xffffffe0, !P0 ;  /* 0xffffffe0a9a97807 */ /* 0x000fea0004000000 */
[----:B------:R-:W-:Y:S08]  /*b2f0*/  @P2 STS.128 [R190+0x5000], RZ ;  /* 0x005000ffbe002388 */ /* 0x000ff00000000c00 */
        /* <DEDUP_REMOVED lines=23> */
[----:B------:R-:W-:Y:S07]  /*b470*/  LOP3.LUT R5, R5, 0x8, R150, 0xf8, !PT ;  /* 0x0000000805057812 */ /* 0x000fee00078ef896 */
[----:B------:R-:W-:Y:S01]  /*b480*/  @P1 STS.128 [R190+0x7800], RZ ;  /* 0x007800ffbe001388 */ /* 0x000fe20000000c00 */
[----:B--2---:R-:W-:Y:S04]  /*b490*/  SHF.L.U32 R6, R150, 0x4, RZ ;  /* 0x0000000496067819 */ /* 0x004fe800000006ff */
[C---:B------:R-:W-:Y:S03]  /*b4a0*/  LOP3.LUT R165, R6.reuse, 0x3e00, RZ, 0xc0, !PT ;  /* 0x00003e0006a57812 */ /* 0x040fe600078ec0ff */
[----:B------:R-:W-:Y:S01]  /*b4b0*/  @!PT LDS RZ, [RZ] ;  /* 0x00000000fffff984 */ /* 0x000fe20000000800 */
[----:B------:R-:W-:Y:S01]  /*b4c0*/  @!PT LDS RZ, [RZ] ;  /* 0x00000000fffff984 */ /* 0x000fe20000000800 */
[----:B------:R-:W-:Y:S01]  /*b4d0*/  @!PT LDS RZ, [RZ] ;  /* 0x00000000fffff984 */ /* 0x000fe20000000800 */
[----:B------:R1:W-:Y:S01]  /*b4e0*/  @!P1 LDGSTS.E.BYPASS.LTC128B.128 [R190+0x7800], desc[UR4][R8.64] ;  /* 0x0780000008be9fae */ /* 0x0003e2000b981a04 */
[----:B------:R-:W-:Y:S02]  /*b4f0*/  LOP3.LUT R6, R6, 0x100, RZ, 0xc0, !PT ;  /* 0x0000010006067812 */ /* 0x000fe400078ec0ff */
[--C-:B------:R-:W-:Y:S02]  /*b500*/  LOP3.LUT R156, R165, 0x20, R168.reuse, 0xf8, !PT ;  /* 0x00000020a59c7812 */ /* 0x100fe400078ef8a8 */
[--C-:B------:R-:W-:Y:S02]  /*b510*/  LOP3.LUT R6, R6, 0x20, R168.reuse, 0xf8, !PT ;  /* 0x0000002006067812 */ /* 0x100fe400078ef8a8 */
[----:B------:R-:W-:Y:S01]  /*b520*/  LOP3.LUT R156, R156, 0x100, R168, 0xf8, !PT ;  /* 0x000001009c9c7812 */ /* 0x000fe200078ef8a8 */
[----:B------:R-:W-:Y:S01]  /*b530*/  @P1 STS.128 [R190+0x8000], RZ ;  /* 0x008000ffbe001388 */ /* 0x000fe20000000c00 */
[----:B------:R-:W-:Y:S02]  /*b540*/  LOP3.LUT R5, R6, R5, R4, 0xf6, !PT ;  /* 0x0000000506057212 */ /* 0x000fe400078ef604 */
[----:B------:R-:W-:Y:S02]  /*b550*/  LOP3.LUT R156, R156, R167, RZ, 0xfc, !PT ;  /* 0x000000a79c9c7212 */ /* 0x000fe400078efcff */
[-C--:B------:R-:W-:Y:S02]  /*b560*/  LEA R152, R5, R166.reuse, 0x1 ;  /* 0x000000a605987211 */ /* 0x080fe400078e08ff */
[----:B------:R-:W-:Y:S01]  /*b570*/  LEA R156, R156, R166, 0x1 ;  /* 0x000000a69c9c7211 */ /* 0x000fe200078e08ff */
        /* <DEDUP_REMOVED lines=11> */
[----:B-1----:R-:W1:Y:S08]  /*b630*/  LDSM.16.M88.4 R8, [R152+0x1000] ;  /* 0x001000009808783b */ /* 0x002e700000000200 */
[----:B------:R-:W4:Y:S01]  /*b640*/  LD.E R179, desc[UR4][R2.64+0x18c] ;  /* 0x00018c0402b37980 */ /* 0x000f22000c101900 */
[-C--:B---3--:R-:W-:Y:S03]  /*b650*/  IADD3 R156, PT, PT, R156, R169.reuse, RZ ;  /* 0x000000a99c9c7210 */ /* 0x088fe60007ffe0ff */
[----:B------:R-:W2:Y:S01]  /*b660*/  LDSM.16.M88.4 R16, [R152+0x1400] ;  /* 0x001400009810783b */ /* 0x000ea20000000200 */
[----:B------:R-:W-:Y:S07]  /*b670*/  IADD3 R169, PT, PT, R152, R169, RZ ;  /* 0x000000a998a97210 */ /* 0x000fee0007ffe0ff */
[----:B------:R-:W3:Y:S08]  /*b680*/  LDSM.16.M88.4 R24, [R152+0x1800] ;  /* 0x001800009818783b */ /* 0x000ef00000000200 */
        /* <DEDUP_REMOVED lines=123> */
[----:B------:R5:W1:Y:S01]  /*be40*/  MUFU.TANH R211, R40 ;  /* 0x0000002800d37308 */ /* 0x000a620000002400 */
[C---:B------:R-:W-:Y:S01]  /*be50*/  HMMA.16816.F32 R48, R156.reuse, R10, R48 ;  /* 0x0000000a9c30723c */ /* 0x040fe20000001830 */
[----:B------:R-:W4:Y:S08]  /*be60*/  LDSM.16.M88.4 R8, [R169+0x2c00] ;  /* 0x002c0000a908783b */ /* 0x000f300000000200 */
[----:B------:R2:W1:Y:S01]  /*be70*/  MUFU.TANH R210, R41 ;  /* 0x0000002900d27308 */ /* 0x0004620000002400 */
[C---:B---3--:R-:W-:Y:S03]  /*be80*/  HMMA.16816.F32 R52, R156.reuse, R4, R52 ;  /* 0x000000049c34723c */ /* 0x048fe60000001834 */
[-C--:B------:R-:W-:Y:S06]  /*be90*/  FMUL.FTZ R47, R47, R179.reuse ;  /* 0x000000b32f2f7220 */ /* 0x080fec0000410000 */
[----:B------:R-:W3:Y:S01]  /*bea0*/  MUFU.TANH R18, R18 ;  /* 0x0000001200127308 */ /* 0x000ee20000002400 */
[-C--:B------:R-:W-:Y:S01]  /*beb0*/  FMUL.FTZ R46, R46, R179.reuse ;  /* 0x000000b32e2e7220 */ /* 0x080fe20000410000 */
[-C--:B-----5:R-:W-:Y:S01]  /*bec0*/  FMUL.FTZ R40, R43, R179.reuse ;  /* 0x000000b32b287220 */ /* 0x0a0fe20000410000 */
[-C--:B------:R-:W-:Y:S01]  /*bed0*/  FMUL.FTZ R43, R44, R179.reuse ;  /* 0x000000b32c2b7220 */ /* 0x080fe20000410000 */
[C---:B------:R-:W-:Y:S01]  /*bee0*/  HMMA.16816.F32 R56, R156.reuse, R6, R56 ;  /* 0x000000069c38723c */ /* 0x040fe20000001838 */
[----:B------:R-:W5:Y:S02]  /*bef0*/  LDSM.16.M88.4 R4, [R169+0x3000] ;  /* 0x00300000a904783b */ /* 0x000f640000000200 */
[-C--:B------:R-:W-:Y:S03]  /*bf00*/  FMUL.FTZ R44, R49, R179.reuse ;  /* 0x000000b3312c7220 */ /* 0x080fe60000410000 */
        /* <DEDUP_REMOVED lines=8> */
[-C--:B------:R-:W-:Y:S01]  /*bf90*/  FMUL.FTZ R52, R52, R179.reuse ;  /* 0x000000b334347220 */ /* 0x080fe20000410000 */
[-C--:B------:R-:W-:Y:S07]  /*bfa0*/  FMUL.FTZ R56, R56, R179.reuse ;  /* 0x000000b338387220 */ /* 0x080fee0000410000 */
[----:B------:R-:W3:Y:S01]  /*bfb0*/  MUFU.TANH R19, R19 ;  /* 0x0000001300137308 */ /* 0x000ee20000002400 */
[-C--:B------:R-:W-:Y:S01]  /*bfc0*/  FMUL.FTZ R29, R58, R179.reuse ;  /* 0x000000b33a1d7220 */ /* 0x080fe20000410000 */
[-C--:B-1----:R-:W-:Y:S01]  /*bfd0*/  FMUL.FTZ R47, R53, R179.reuse ;  /* 0x000000b3352f7220 */ /* 0x082fe20000410000 */
[-C--:B------:R-:W-:Y:S01]  /*bfe0*/  FMUL.FTZ R53, R57, R179.reuse ;  /* 0x000000b339357220 */ /* 0x080fe20000410000 */
[C---:B----4-:R-:W-:Y:S03]  /*bff0*/  HMMA.16816.F32 R60, R156.reuse, R8, R60 ;  /* 0x000000089c3c723c */ /* 0x050fe6000000183c */
[-C--:B------:R-:W-:Y:S03]  /*c000*/  FMUL.FTZ R59, R59, R179.reuse ;  /* 0x000000b33b3b7220 */ /* 0x080fe60000410000 */
[----:B------:R-:W1:Y:S01]  /*c010*/  MUFU.TANH R216, R56 ;  /* 0x0000003800d87308 */ /* 0x000e620000002400 */
[-C--:B--2---:R-:W-:Y:S01]  /*c020*/  FMUL.FTZ R46, R51, R179.reuse ;  /* 0x000000b3332e7220 */ /* 0x084fe20000410000 */
[C---:B------:R-:W-:Y:S01]  /*c030*/  HMMA.16816.F32 R64, R156.reuse, R10, R64 ;  /* 0x0000000a9c40723c */ /* 0x040fe20000001840 */
[----:B------:R-:W2:Y:S07]  /*c040*/  LDSM.16.M88.4 R8, [R169+0x3400] ;  /* 0x00340000a908783b */ /* 0x000eae0000000200 */
[----:B------:R-:W4:Y:S01]  /*c050*/  MUFU.TANH R20, R20 ;  /* 0x0000001400147308 */ /* 0x000f220000002400 */
        /* <DEDUP_REMOVED lines=25> */
[C---:B------:R-:W-:Y:S01]  /*c1f0*/  HMMA.16816.F32 R80, R156.reuse, R10, R80 ;  /* 0x0000000a9c50723c */ /* 0x040fe20000001850 */
[----:B------:R-:W3:Y:S06]  /*c200*/  LDSM.16.M88.4 R8, [R169+0x3c00] ;  /* 0x003c0000a908783b */ /* 0x000eec0000000200 */
        /* <DEDUP_REMOVED lines=31> */
[C---:B------:R-:W-:Y:S09]  /*c400*/  HMMA.16816.F32 R104, R156.reuse, R6, R104 ;  /* 0x000000069c68723c */ /* 0x040ff20000001868 */
[----:B------:R-:W1:Y:S01]  /*c410*/  MUFU.TANH R230, R73 ;  /* 0x0000004900e67308 */ /* 0x000e620000002400 */
[----:B------:R-:W5:Y:S09]  /*c420*/  LDSM.16.M88.4 R4, [R169+0x4800] ;  /* 0x00480000a904783b */ /* 0x000f720000000200 */
[----:B------:R-:W1:Y:S10]  /*c430*/  MUFU.TANH R239, R74 ;  /* 0x0000004a00ef7308 */ /* 0x000e740000002400 */
[----:B------:R-:W1:Y:S01]  /*c440*/  MUFU.TANH R236, R75 ;  /* 0x0000004b00ec7308 */ /* 0x000e620000002400 */
[C---:B----4-:R-:W-:Y:S09]  /*c450*/  HMMA.16816.F32 R108, R156.reuse, R8, R108 ;  /* 0x000000089c6c723c */ /* 0x050ff2000000186c */
[----:B------:R4:W1:Y:S01]  /*c460*/  MUFU.TANH R238, R76 ;  /* 0x0000004c00ee7308 */ /* 0x0008620000002400 */
[C---:B------:R-:W-:Y:S09]  /*c470*/  HMMA.16816.F32 R112, R156.reuse, R10, R112 ;  /* 0x0000000a9c70723c */ /* 0x040ff20000001870 */
[----:B------:R2:W1:Y:S01]  /*c480*/  MUFU.TANH R237, R77 ;  /* 0x0000004d00ed7308 */ /* 0x0004620000002400 */
[----:B------:R-:W3:Y:S01]  /*c490*/  LDSM.16.M88.4 R8, [R169+0x4c00] ;  /* 0x004c0000a908783b */ /* 0x000ee20000000200 */
[----:B------:R-:W-:Y:S08]  /*c4a0*/  DEPBAR.LE SB0, 0x0 ;  /* 0x000080000000791a */ /* 0x000ff00000000000 */
[----:B------:R1:W1:Y:S01]  /*c4b0*/  MUFU.TANH R243, R78 ;  /* 0x0000004e00f37308 */ /* 0x0002620000002400 */
[----:B------:R-:W-:Y:S01]  /*c4c0*/  BAR.SYNC.DEFER_BLOCKING 0x0 ;  /* 0x0000000000007b1d */ /* 0x000fe20000010000 */
[C---:B-----5:R-:W-:Y:S05]  /*c4d0*/  HMMA.16816.F32 R116, R156.reuse, R4, R116 ;  /* 0x000000049c74723c */ /* 0x060fea0000001874 */
[-C--:B----4-:R-:W-:Y:S03]  /*c4e0*/  FMUL.FTZ R76, R105, R179.reuse ;  /* 0x000000b3694c7220 */ /* 0x090fe60000410000 */
[----:B------:R4:W3:Y:S01]  /*c4f0*/  MUFU.TANH R241, R79 ;  /* 0x0000004f00f17308 */ /* 0x0008e20000002400 */
[-C--:B------:R-:W-:Y:S01]  /*c500*/  FMUL.FTZ R71, R108, R179.reuse ;  /* 0x000000b36c477220 */ /* 0x080fe20000410000 */
[C---:B------:R-:W-:Y:S03]  /*c510*/  HMMA.16816.F32 R120, R156.reuse, R6, R120 ;  /* 0x000000069c78723c */ /* 0x040fe60000001878 */
[-C--:B--2---:R-:W-:Y:S01]  /*c520*/  FMUL.FTZ R77, R104, R179.reuse ;  /* 0x000000b3684d7220 */ /* 0x084fe20000410000 */
        /* <DEDUP_REMOVED lines=13> */
[-C--:B------:R-:W-:Y:S01]  /*c600*/  FMUL.FTZ R67, R118, R179.reuse ;  /* 0x000000b376437220 */ /* 0x080fe20000410000 */
[-C--:B------:R-:W-:Y:S01]  /*c610*/  FMUL.FTZ R66, R119, R179.reuse ;  /* 0x000000b377427220 */ /* 0x080fe20000410000 */
[-C--:B------:R-:W-:Y:S01]  /*c620*/  FMUL.FTZ R60, R120, R179.reuse ;  /* 0x000000b3783c7220 */ /* 0x080fe20000410000 */
[-C--:B------:R-:W-:Y:S01]  /*c630*/  FMUL.FTZ R58, R121, R179.reuse ;  /* 0x000000b3793a7220 */ /* 0x080fe20000410000 */
[-C--:B------:R-:W-:Y:S03]  /*c640*/  FMUL.FTZ R65, R122, R179.reuse ;  /* 0x000000b37a417220 */ /* 0x080fe60000410000 */
[----:B------:R4:W4:Y:S01]  /*c650*/  MUFU.TANH R247, R82 ;  /* 0x0000005200f77308 */ /* 0x0009220000002400 */
[C---:B---3--:R-:W-:Y:S03]  /*c660*/  HMMA.16816.F32 R124, R156.reuse, R8, R124 ;  /* 0x000000089c7c723c */ /* 0x048fe6000000187c */
[-C--:B--2---:R-:W-:Y:S01]  /*c670*/  FMUL.FTZ R80, R107, R179.reuse ;  /* 0x000000b36b507220 */ /* 0x084fe20000410000 */
[-C--:B------:R-:W-:Y:S05]  /*c680*/  FMUL.FTZ R64, R123, R179.reuse ;  /* 0x000000b37b407220 */ /* 0x080fea0000410000 */
[----:B------:R2:W3:Y:S01]  /*c690*/  MUFU.TANH R245, R83 ;  /* 0x0000005300f57308 */ /* 0x0004e20000002400 */
[----:B------:R-:W-:Y:S03]  /*c6a0*/  HMMA.16816.F32 R128, R156, R10, R128 ;  /* 0x0000000a9c80723c */ /* 0x000fe60000001880 */
[-C--:B-1----:R-:W-:Y:S06]  /*c6b0*/  FMUL.FTZ R81, R106, R179.reuse ;  /* 0x000000b36a517220 */ /* 0x082fec0000410000 */
[----:B------:R1:W1:Y:S01]  /*c6c0*/  MUFU.TANH R248, R84 ;  /* 0x0000005400f87308 */ /* 0x0002620000002400 */
[-C--:B----4-:R-:W-:Y:S01]  /*c6d0*/  FMUL.FTZ R82, R103, R179.reuse ;  /* 0x000000b367527220 */ /* 0x090fe20000410000 */
[-C--:B------:R-:W-:Y:S01]  /*c6e0*/  FMUL.FTZ R55, R124, R179.reuse ;  /* 0x000000b37c377220 */ /* 0x080fe20000410000 */
[-C--:B------:R-:W-:Y:S01]  /*c6f0*/  FMUL.FTZ R54, R125, R179.reuse ;  /* 0x000000b37d367220 */ /* 0x080fe20000410000 */
[-C--:B------:R-:W-:Y:S01]  /*c700*/  FMUL.FTZ R26, R126, R179.reuse ;  /* 0x000000b37e1a7220 */ /* 0x080fe20000410000 */
[-C--:B------:R-:W-:Y:S05]  /*c710*/  FMUL.FTZ R25, R127, R179.reuse ;  /* 0x000000b37f197220 */ /* 0x080fea0000410000 */
[----:B------:R4:W3:Y:S01]  /*c720*/  MUFU.TANH R246, R85 ;  /* 0x0000005500f67308 */ /* 0x0008e20000002400 */
[-C--:B--2---:R-:W-:Y:S01]  /*c730*/  FMUL.FTZ R83, R102, R179.reuse ;  /* 0x000000b366537220 */ /* 0x084fe20000410000 */
[-C--:B------:R-:W-:Y:S01]  /*c740*/  FMUL.FTZ R57, R128, R179.reuse ;  /* 0x000000b380397220 */ /* 0x080fe20000410000 */
[-C--:B------:R-:W-:Y:S01]  /*c750*/  FMUL.FTZ R56, R129, R179.reuse ;  /* 0x000000b381387220 */ /* 0x080fe20000410000 */
[-C--:B------:R-:W-:Y:S01]  /*c760*/  FMUL.FTZ R24, R130, R179.reuse ;  /* 0x000000b382187220 */ /* 0x080fe20000410000 */
[-C--:B------:R-:W-:Y:S05]  /*c770*/  FMUL.FTZ R23, R131, R179.reuse ;  /* 0x000000b383177220 */ /* 0x080fea0000410000 */
[----:B------:R2:W2:Y:S01]  /*c780*/  MUFU.TANH R251, R86 ;  /* 0x0000005600fb7308 */ /* 0x0004a20000002400 */
[-C--:B-1----:R-:W-:Y:S09]  /*c790*/  FMUL.FTZ R84, R97, R179.reuse ;  /* 0x000000b361547220 */ /* 0x082ff20000410000 */
[----:B------:R1:W1:Y:S01]  /*c7a0*/  MUFU.TANH R249, R87 ;  /* 0x0000005700f97308 */ /* 0x0002620000002400 */
[-C--:B----4-:R-:W-:Y:S09]  /*c7b0*/  FMUL.FTZ R85, R96, R179.reuse ;  /* 0x000000b360557220 */ /* 0x090ff20000410000 */
[----:B------:R4:W3:Y:S01]  /*c7c0*/  MUFU.TANH R252, R88 ;  /* 0x0000005800fc7308 */ /* 0x0008e20000002400 */
[-C--:B--2---:R-:W-:Y:S09]  /*c7d0*/  FMUL.FTZ R86, R93, R179.reuse ;  /* 0x000000b35d567220 */ /* 0x084ff20000410000 */
[----:B------:R2:W2:Y:S01]  /*c7e0*/  MUFU.TANH R250, R89 ;  /* 0x0000005900fa7308 */ /* 0x0004a20000002400 */
[-C--:B-1----:R-:W-:Y:S09]  /*c7f0*/  FMUL.FTZ R87, R92, R179.reuse ;  /* 0x000000b35c577220 */ /* 0x082ff20000410000 */
[----:B------:R1:W1:Y:S01]  /*c800*/  MUFU.TANH R209, R90 ;  /* 0x0000005a00d17308 */ /* 0x0002620000002400 */
[-C--:B----4-:R-:W-:Y:S09]  /*c810*/  FMUL.FTZ R88, R99, R179.reuse ;  /* 0x000000b363587220 */ /* 0x090ff20000410000 */
[----:B------:R4:W3:Y:S01]  /*c820*/  MUFU.TANH R212, R91 ;  /* 0x0000005b00d47308 */ /* 0x0008e20000002400 */
[-C--:B--2---:R-:W-:Y:S09]  /*c830*/  FMUL.FTZ R89, R98, R179.reuse ;  /* 0x000000b362597220 */ /* 0x084ff20000410000 */
[----:B------:R-:W2:Y:S01]  /*c840*/  MUFU.TANH R22, R22 ;  /* 0x0000001600167308 */ /* 0x000ea20000002400 */
[-C--:B-1----:R-:W-:Y:S09]  /*c850*/  FMUL.FTZ R90, R95, R179.reuse ;  /* 0x000000b35f5a7220 */ /* 0x082ff20000410000 */
[----:B------:R-:W1:Y:S01]  /*c860*/  MUFU.TANH R27, R27 ;  /* 0x0000001b001b7308 */ /* 0x000e620000002400 */
[----:B----4-:R-:W-:Y:S09]  /*c870*/  FMUL.FTZ R91, R94, R179 ;  /* 0x000000b35e5b7220 */ /* 0x010ff20000410000 */
[----:B------:R-:W4:Y:S10]  /*c880*/  MUFU.TANH R28, R28 ;  /* 0x0000001c001c7308 */ /* 0x000f340000002400 */
        /* <DEDUP_REMOVED lines=81> */
[----:B-1----:R-:W2:Y:S01]  /*cda0*/  LD.E R50, desc[UR4][R2.64+0x170] ;  /* 0x0001700402327980 */ /* 0x002ea2000c101900 */
[----:B------:R-:W-:Y:S03]  /*cdb0*/  VIADD R7, R188, 0xffffff00 ;  /* 0xffffff00bc077836 */ /* 0x000fe60000000000 */
        /* <DEDUP_REMOVED lines=11> */
[--C-:B-1----:R-:W-:Y:S01]  /*ce70*/  IMAD.MOV R49, RZ, RZ, -R93.reuse ;  /* 0x000000ffff317224 */ /* 0x102fe200078e0a5d */
[----:B------:R-:W-:Y:S03]  /*ce80*/  MOV R92, RZ ;  /* 0x000000ff005c7202 */ /* 0x000fe60000000f00 */
[----:B------:R-:W-:Y:S04]  /*ce90*/  IMAD R49, R49, R10, RZ ;  /* 0x0000000a31317224 */ /* 0x000fe800078e02ff */
[----:B------:R-:W-:Y:S02]  /*cea0*/  IMAD.HI.U32 R49, R93, R49, R92 ;  /* 0x000000315d317227 */ /* 0x000fe400078e005c */
[----:B------:R-:W2:Y:S04]  /*ceb0*/  LD.E.64 R92, desc[UR4][R2.64+0x38] ;  /* 0x00003804025c7980 */ /* 0x000ea8000c101b00 */
[----:B------:R-:W-:Y:S04]  /*cec0*/  IMAD.HI.U32 R11, R49, R8, RZ ;  /* 0x00000008310b7227 */ /* 0x000fe800078e00ff */
[-C--:B------:R-:W-:Y:S02]  /*ced0*/  IMAD R8, R11, R9.reuse, R8 ;  /* 0x000000090b087224 */ /* 0x080fe400078e0208 */
        /* <DEDUP_REMOVED lines=42> */
.L_x_2783:
[----:B------:R-:W-:Y:S05]  /*d180*/  BSYNC.RECONVERGENT B0 ;  /* 0x0000000000007941 */ /* 0x000fea0003800200 */
.L_x_2782:
[--C-:B------:R-:W-:Y:S01]  /*d190*/  @!P2 IMAD.MOV.U32 R179, RZ, RZ, R177.reuse ;  /* 0x000000ffffb3a224 */ /* 0x100fe200078e00b1 */
[----:B------:R-:W-:Y:S01]  /*d1a0*/  IADD3 R8, P4, PT, R5, R178, RZ ;  /* 0x000000b205087210 */ /* 0x000fe20007f9e0ff */
[----:B------:R-:W-:Y:S03]  /*d1b0*/  @!P1 IMAD R4, R171, 0xc0, RZ ;  /* 0x000000c0ab049824 */ /* 0x000fe600078e02ff */
[----:B------:R-:W-:Y:S01]  /*d1c0*/  @!PT LDS RZ, [RZ] ;  /* 0x00000000fffff984 */ /* 0x000fe20000000800 */
[----:B------:R-:W-:Y:S01]  /*d1d0*/  @!PT LDS RZ, [RZ] ;  /* 0x00000000fffff984 */ /* 0x000fe20000000800 */
[----:B------:R-:W-:Y:S01]  /*d1e0*/  @!PT LDS RZ, [RZ] ;  /* 0x00000000fffff984 */ /* 0x000fe20000000800 */
[----:B------:R-:W-:Y:S01]  /*d1f0*/  @!P2 LDGSTS.E.BYPASS.LTC128B.128 [R190+0x1000], desc[UR4][R178.64] ;  /* 0x01000000b2beafae */ /* 0x000fe2000b981a04 */
[----:B------:R-:W-:Y:S01]  /*d200*/  IMAD.X R9, R6, 0x1, R177, P4 ;  /* 0x0000000106097824 */ /* 0x000fe200020e06b1 */
[----:B------:R-:W-:Y:S01]  /*d210*/  @!P1 IADD3 R10, P4, PT, R8, R5, RZ ;  /* 0x00000005080a9210 */ /* 0x000fe20007f9e0ff */
[--C-:B-1----:R-:W-:Y:S01]  /*d220*/  @!P1 IMAD.MOV.U32 R50, RZ, RZ, R8.reuse ;  /* 0x000000ffff329224 */ /* 0x102fe200078e0008 */
[----:B------:R2:W-:Y:S01]  /*d230*/  @P2 STS.128 [R190+0x1000], RZ ;  /* 0x001000ffbe002388 */ /* 0x0005e20000000c00 */
[----:B------:R-:W-:Y:S01]  /*d240*/  @!P1 IMAD.WIDE.U32 R92, R170, 0xc0, R8 ;  /* 0x000000c0aa5c9825 */ /* 0x000fe200078e0008 */
[----:B------:R-:W-:Y:S02]  /*d250*/  @!P1 IADD3.X R11, PT, PT, R9, R6, RZ, P4, !PT ;  /* 0x00000006090b9210 */ /* 0x000fe400027fe4ff */
[----:B------:R2:W-:Y:S01]  /*d260*/  @P1 STS.128 [R190+0x1800], RZ ;  /* 0x001800ffbe001388 */ /* 0x0005e20000000c00 */
[----:B------:R-:W-:Y:S01]  /*d270*/  @!P1 IMAD.IADD R93, R4, 0x1, R93 ;  /* 0x00000001045d9824 */ /* 0x000fe200078e025d */
[CC--:B------:R-:W-:Y:S01]  /*d280*/  @!P1 LEA R4, P2, R170.reuse, R8.reuse, 0x8 ;  /* 0x00000008aa049211 */ /* 0x0c0fe200078440ff */
[C---:B------:R-:W-:Y:S01]  /*d290*/  @!P1 IMAD R5, R171.reuse, 0x140, RZ ;  /* 0x00000140ab059824 */ /* 0x040fe200078e02ff */
[----:B------:R-:W-:Y:S01]  /*d2a0*/  @!PT LDS RZ, [RZ] ;  /* 0x00000000fffff984 */ /* 0x000fe20000000800 */
[----:B------:R-:W-:Y:S01]  /*d2b0*/  @!PT LDS RZ, [RZ] ;  /* 0x00000000fffff984 */ /* 0x000fe20000000800 */
[----:B------:R-:W-:Y:S01]  /*d2c0*/  @!PT LDS RZ, [RZ] ;  /* 0x00000000fffff984 */ /* 0x000fe20000000800 */
[----:B------:R-:W-:Y:S01]  /*d2d0*/  @!P1 LDGSTS.E.BYPASS.LTC128B.128 [R190+0x1800], desc[UR4][R8.64] ;  /* 0x0180000008be9fae */ /* 0x000fe2000b981a04 */
[-C--:B------:R-:W-:Y:S01]  /*d2e0*/  @!P1 MOV R51, R9.reuse ;  /* 0x0000000900339202 */ /* 0x080fe20000000f00 */
[----:B------:R-:W-:Y:S01]  /*d2f0*/  @!P1 IMAD.MOV.U32 R48, RZ, RZ, R8 ;  /* 0x000000ffff309224 */ /* 0x000fe200078e0008 */
[----:B------:R-:W-:Y:S01]  /*d300*/  @!P1 MOV R49, R9 ;  /* 0x0000000900319202 */ /* 0x000fe20000000f00 */
[----:B------:R2:W-:Y:S01]  /*d310*/  @P1 STS.128 [R190+0x2000], RZ ;  /* 0x002000ffbe001388 */ /* 0x0005e20000000c00 */
[----:B------:R-:W-:Y:S02]  /*d320*/  @!P1 IMAD R6, R171, 0x180, RZ ;  /* 0x00000180ab069824 */ /* 0x000fe400078e02ff */
[C---:B------:R-:W-:Y:S01]  /*d330*/  @!P1 IMAD.WIDE.U32 R50, R170.reuse, 0x140, R50 ;  /* 0x00000140aa329825 */ /* 0x040fe200078e0032 */
[----:B------:R-:W-:Y:S01]  /*d340*/  @!PT LDS RZ, [RZ] ;  /* 0x00000000fffff984 */ /* 0x000fe20000000800 */
[----:B------:R-:W-:Y:S01]  /*d350*/  @!PT LDS RZ, [RZ] ;  /* 0x00000000fffff984 */ /* 0x000fe20000000800 */
[----:B------:R-:W-:Y:S01]  /*d360*/  @!PT LDS RZ, [RZ] ;  /* 0x00000000fffff984 */ /* 0x000fe20000000800 */
[----:B------:R1:W-:Y:S03]  /*d370*/  @!P1 LDGSTS.E.BYPASS.LTC128B.128 [R190+0x2000], desc[UR4][R10.64] ;  /* 0x020000000abe9fae */ /* 0x0003e6000b981a04 */
[C---:B------:R-:W-:Y:S01]  /*d380*/  @!P1 IMAD.WIDE.U32 R48, R170.reuse, 0x180, R48 ;  /* 0x00000180aa309825 */ /* 0x040fe200078e0030 */
[----:B------:R2:W-:Y:S02]  /*d390*/  @P1 STS.128 [R190+0x2800], RZ ;  /* 0x002800ffbe001388 */ /* 0x0005e40000000c00 */
[----:B------:R-:W-:Y:S02]  /*d3a0*/  @!P1 IADD3 R51, PT, PT, R5, R51, RZ ;  /* 0x0000003305339210 */ /* 0x000fe40007ffe0ff */
[--C-:B------:R-:W-:Y:S02]  /*d3b0*/  @!P1 LEA.HI.X R5, R170, R9, R171.reuse, 0x8, P2 ;  /* 0x00000009aa059211 */ /* 0x100fe400010f44ab */
        /* <DEDUP_REMOVED lines=28> */
.L_x_2781:
[----:B------:R-:W-:Y:S05]  /*d580*/  BSYNC.RECONVERGENT B1 ;  /* 0x0000000000017941 */ /* 0x000fea0003800200 */
.L_x_2780:
[C---:B--2---:R-:W-:Y:S02]  /*d590*/  IADD3 R4, PT, PT, R186.reuse, -0x9, RZ ;  /* 0xfffffff7ba047810 */ /* 0x044fe40007ffe0ff */
[C---:B------:R-:W-:Y:S02]  /*d5a0*/  IADD3 R5, PT, PT, R186.reuse, -0x8, RZ ;  /* 0xfffffff8ba057810 */ /* 0x040fe40007ffe0ff */
[----:B------:R-:W-:Y:S02]  /*d5b0*/  IABS R4, R4 ;  /* 0x0000000400047213 */ /* 0x000fe40000000000 */
[----:B------:R-:W-:Y:S02]  /*d5c0*/  IADD3 R6, PT, PT, R186, -0x1, RZ ;  /* 0xffffffffba067810 */ /* 0x000fe40007ffe0ff */
[----:B------:R-:W-:Y:S02]  /*d5d0*/  I2FP.F32.S32 R4, R4 ;  /* 0x0000000400047245 */ /* 0x000fe40000201400 */
[----:B------:R-:W-:Y:S02]  /*d5e0*/  IABS R5, R5 ;  /* 0x0000000500057213 */ /* 0x000fe40000000000 */
[----:B------:R-:W-:Y:S01]  /*d5f0*/  IABS R6, R6 ;  /* 0x0000000600067213 */ /* 0x000fe20000000000 */
[CC--:B------:R-:W-:Y:S01]  /*d600*/  FFMA.FTZ R200, -R0.reuse, R4.reuse, R200 ;  /* 0x0000000400c87223 */ /* 0x0c0fe200000101c8 */
        /* <DEDUP_REMOVED lines=13> */
[C---:B------:R-:W-:Y:S01]  /*d6e0*/  FFMA.FTZ R13, -R0.reuse, R4, R13 ;  /* 0x00000004000d7223 */ /* 0x040fe2000001010d */
[----:B------:R-:W-:Y:S01]  /*d6f0*/  IABS R7, R186 ;  /* 0x000000ba00077213 */ /* 0x000fe20000000000 */
[----:B------:R-:W-:Y:S01]  /*d700*/  FFMA.FTZ R19, -R0, R4, R19 ;  /* 0x0000000400137223 */ /* 0x000fe20000010113 */
[----:B------:R-:W-:Y:S02]  /*d710*/  I2FP.F32.S32 R5, R5 ;  /* 0x0000000500057245 */ /* 0x000fe40000201400 */
[----:B------:R-:W-:Y:S02]  /*d720*/  IADD3 R4, PT, PT, R186, -0x28, RZ ;  /* 0xffffffd8ba047810 */ /* 0x000fe40007ffe0ff */
[----:B------:R-:W-:Y:S01]  /*d730*/  I2FP.F32.S32 R6, R6 ;  /* 0x0000000600067245 */ /* 0x000fe20000201400 */
[C---:B------:R-:W-:Y:S01]  /*d740*/  FFMA.FTZ R11, -R0.reuse, R5, R12 ;  /* 0x00000005000b7223 */ /* 0x040fe2000001010c */
[----:B------:R-:W-:Y:S01]  /*d750*/  I2FP.F32.S32 R7, R7 ;  /* 0x0000000700077245 */ /* 0x000fe20000201400 */
[C---:B------:R-:W-:Y:S01]  /*d760*/  FFMA.FTZ R18, -R0.reuse, R5, R18 ;  /* 0x0000000500127223 */ /* 0x040fe20000010112 */
[----:B------:R-:W-:Y:S01]  /*d770*/  IABS R4, R4 ;  /* 0x0000000400047213 */ /* 0x000fe20000000000 */
[-C--:B------:R-:W-:Y:S01]  /*d780*/  FFMA.FTZ R154, -R0, R6.reuse, R154 ;  /* 0x00000006009a7223 */ /* 0x080fe2000001019a */
[----:B------:R-:W-:Y:S01]  /*d790*/  IADD3 R5, PT, PT, R186, -0x31, RZ ;  /* 0xffffffcfba057810 */ /* 0x000fe20007ffe0ff */
[C---:B------:R-:W-:Y:S01]  /*d7a0*/  FFMA.FTZ R17, -R0.reuse, R6, R17 ;  /* 0x0000000600117223 */ /* 0x040fe20000010111 */
[----:B------:R-:W-:Y:S01]  /*d7b0*/  I2FP.F32.S32 R6, R4 ;  /* 0x0000000400067245 */ /* 0x000fe20000201400 */
[----:B------:R-:W-:Y:S01]  /*d7c0*/  FFMA.FTZ R162, -R0, R7, R162 ;  /* 0x0000000700a27223 */ /* 0x000fe200000101a2 */
[C---:B------:R-:W-:Y:S02]  /*d7d0*/  IADD3 R7, PT, PT, R186.reuse, -0x20, RZ ;  /* 0xffffffe0ba077810 */ /* 0x040fe40007ffe0ff */
[----:B------:R-:W-:Y:S01]  /*d7e0*/  IADD3 R4, PT, PT, R186, -0x38, RZ ;  /* 0xffffffc8ba047810 */ /* 0x000fe20007ffe0ff */
[CC--:B------:R-:W-:Y:S01]  /*d7f0*/  FFMA.FTZ R202, -R0.reuse, R6.reuse, R202 ;  /* 0x0000000600ca7223 */ /* 0x0c0fe200000101ca */
[----:B------:R-:W-:Y:S01]  /*d800*/  IABS R5, R5 ;  /* 0x0000000500057213 */ /* 0x000fe20000000000 */
[C---:B------:R-:W-:Y:S01]  /*d810*/  FFMA.FTZ R232, -R0.reuse, R6, R20 ;  /* 0x0000000600e87223 */ /* 0x040fe20000010114 */
[----:B------:R-:W-:Y:S02]  /*d820*/  IABS R7, R7 ;  /* 0x0000000700077213 */ /* 0x000fe40000000000 */
[----:B------:R-:W-:Y:S02]  /*d830*/  IABS R4, R4 ;  /* 0x0000000400047213 */ /* 0x000fe40000000000 */
[----:B------:R-:W-:Y:S02]  /*d840*/  I2FP.F32.S32 R5, R5 ;  /* 0x0000000500057245 */ /* 0x000fe40000201400 */
[----:B------:R-:W-:Y:S02]  /*d850*/  I2FP.F32.S32 R7, R7 ;  /* 0x0000000700077245 */ /* 0x000fe40000201400 */
[----:B------:R-:W-:Y:S01]  /*d860*/  I2FP.F32.S32 R4, R4 ;  /* 0x0000000400047245 */ /* 0x000fe20000201400 */
[-C--:B------:R-:W-:Y:S01]  /*d870*/  FFMA.FTZ R201, -R0, R5.reuse, R201 ;  /* 0x0000000500c97223 */ /* 0x080fe200000101c9 */
[----:B------:R-:W-:Y:S01]  /*d880*/  IADD3 R9, PT, PT, R186, -0x11, RZ ;  /* 0xffffffefba097810 */ /* 0x000fe20007ffe0ff */
[----:B------:R-:W-:Y:S01]  /*d890*/  FFMA.FTZ R207, -R0, R5, R207 ;  /* 0x0000000500cf7223 */ /* 0x000fe200000101cf */
[----:B------:R-:W-:Y:S01]  /*d8a0*/  IADD3 R5, PT, PT, R186, -0x48, RZ ;  /* 0xffffffb8ba057810 */ /* 0x000fe20007ffe0ff */
[----:B------:R-:W-:Y:S01]  /*d8b0*/  FFMA.FTZ R240, -R0, R7, R22 ;  /* 0x0000000700f07223 */ /* 0x000fe20000010116 */
[----:B------:R-:W-:Y:S01]  /*d8c0*/  IADD3 R6, PT, PT, R186, -0x39, RZ ;  /* 0xffffffc7ba067810 */ /* 0x000fe20007ffe0ff */
[CC--:B------:R-:W-:Y:S01]  /*d8d0*/  FFMA.FTZ R214, -R0.reuse, R4.reuse, R28 ;  /* 0x0000000400d67223 */ /* 0x0c0fe2000001011c */
[----:B------:R-:W-:Y:S01]  /*d8e0*/  IABS R5, R5 ;  /* 0x0000000500057213 */ /* 0x000fe20000000000 */
[----:B-1----:R-:W-:Y:S01]  /*d8f0*/  FFMA.FTZ R218, -R0, R4, R34 ;  /* 0x0000000400da7223 */ /* 0x002fe20000010122 */
[----:B------:R-:W-:Y:S01]  /*d900*/  IADD3 R4, PT, PT, R186, -0x49, RZ ;  /* 0xffffffb7ba047810 */ /* 0x000fe20007ffe0ff */
[----:B------:R-:W2:Y:S01]  /*d910*/  LD.E R22, desc[UR4][R2.64+0xdc] ;  /* 0x0000dc0402167980 */ /* 0x000ea2000c101900 */
[----:B------:R-:W-:Y:S01]  /*d920*/  IABS R9, R9 ;  /* 0x0000000900097213 */ /* 0x000fe20000000000 */
[C---:B------:R-:W-:Y:S01]  /*d930*/  FFMA.FTZ R16, -R0.reuse, R7, R16 ;  /* 0x0000000700107223 */ /* 0x040fe20000010110 */
[----:B------:R-:W-:Y:S02]  /*d940*/  IABS R6, R6 ;  /* 0x0000000600067213 */ /* 0x000fe40000000000 */
[----:B------:R-:W-:Y:S02]  /*d950*/  IABS R4, R4 ;  /* 0x0000000400047213 */ /* 0x000fe40000000000 */
[----:B------:R-:W-:Y:S02]  /*d960*/  I2FP.F32.S32 R5, R5 ;  /* 0x0000000500057245 */ /* 0x000fe40000201400 */
[----:B------:R-:W-:Y:S02]  /*d970*/  I2FP.F32.S32 R9, R9 ;  /* 0x0000000900097245 */ /* 0x000fe40000201400 */
[----:B------:R-:W-:Y:S01]  /*d980*/  I2FP.F32.S32 R220, R6 ;  /* 0x0000000600dc7245 */ /* 0x000fe20000201400 */
[----:B------:R-:W-:Y:S01]  /*d990*/  FFMA.FTZ R48, -R0, R5, R41 ;  /* 0x0000000500307223 */ /* 0x000fe20000010129 */
[----:B------:R-:W-:Y:S01]  /*d9a0*/  IADD3 R6, PT, PT, R186, -0x50, RZ ;  /* 0xffffffb0ba067810 */ /* 0x000fe20007ffe0ff */
[C---:B------:R-:W-:Y:S01]  /*d9b0*/  FFMA.FTZ R10, -R0.reuse, R9, R15 ;  /* 0x00000009000a7223 */ /* 0x040fe2000001010f */
[----:B------:R-:W-:Y:S01]  /*d9c0*/  MOV R92, R212 ;  /* 0x000000d4005c7202 */ /* 0x000fe20000000f00 */
[C---:B------:R-:W-:Y:S01]  /*d9d0*/  FFMA.FTZ R212, -R0.reuse, R5, R36 ;  /* 0x0000000500d47223 */ /* 0x040fe20000010124 */
[----:B------:R-:W-:Y:S01]  /*d9e0*/  I2FP.F32.S32 R4, R4 ;  /* 0x0000000400047245 */ /* 0x000fe20000201400 */
[-C--:B------:R-:W-:Y:S01]  /*d9f0*/  FFMA.FTZ R205, -R0, R220.reuse, R205 ;  /* 0x000000dc00cd7223 */ /* 0x080fe200000101cd */
[----:B------:R-:W-:Y:S01]  /*da00*/  IADD3 R5, PT, PT, R186, -0x51, RZ ;  /* 0xffffffafba057810 */ /* 0x000fe20007ffe0ff */
[C---:B------:R-:W-:Y:S01]  /*da10*/  FFMA.FTZ R220, -R0.reuse, R220, R35 ;  /* 0x000000dc00dc7223 */ /* 0x040fe20000010123 */
[----:B------:R-:W-:Y:S01]  /*da20*/  IABS R6, R6 ;  /* 0x0000000600067213 */ /* 0x000fe20000000000 */
[----:B------:R-:W-:Y:S01]  /*da30*/  FFMA.FTZ R153, -R0, R9, R153 ;  /* 0x0000000900997223 */ /* 0x000fe20000010199 */
[----:B------:R-:W-:Y:S01]  /*da40*/  IADD3 R9, PT, PT, R186, -0x59, RZ ;  /* 0xffffffa7ba097810 */ /* 0x000fe20007ffe0ff */
[CC--:B------:R-:W-:Y:S01]  /*da50*/  FFMA.FTZ R213, -R0.reuse, R4.reuse, R40 ;  /* 0x0000000400d57223 */ /* 0x0c0fe20000010128 */
[----:B------:R-:W-:Y:S01]  /*da60*/  MOV R93, R209 ;  /* 0x000000d1005d7202 */ /* 0x000fe20000000f00 */
[C---:B------:R-:W-:Y:S01]  /*da70*/  FFMA.FTZ R209, -R0.reuse, R4, R37 ;  /* 0x0000000400d17223 */ /* 0x040fe20000010125 */
[----:B------:R-:W-:Y:S02]  /*da80*/  IABS R4, R5 ;  /* 0x0000000500047213 */ /* 0x000fe40000000000 */
[----:B------:R-:W-:Y:S02]  /*da90*/  I2FP.F32.S32 R7, R6 ;  /* 0x0000000600077245 */ /* 0x000fe40000201400 */
[----:B------:R-:W-:Y:S02]  /*daa0*/  IABS R6, R9 ;  /* 0x0000000900067213 */ /* 0x000fe40000000000 */
[----:B------:R-:W-:Y:S01]  /*dab0*/  I2FP.F32.S32 R4, R4 ;  /* 0x0000000400047245 */ /* 0x000fe20000201400 */
[CC--:B------:R-:W-:Y:S01]  /*dac0*/  FFMA.FTZ R211, -R0.reuse, R7.reuse, R211 ;  /* 0x0000000700d37223 */ /* 0x0c0fe200000101d3 */
[----:B------:R-:W-:Y:S01]  /*dad0*/  I2FP.F32.S32 R6, R6 ;  /* 0x0000000600067245 */ /* 0x000fe20000201400 */
[----:B------:R-:W-:Y:S01]  /*dae0*/  FFMA.FTZ R204, -R0, R7, R204 ;  /* 0x0000000700cc7223 */ /* 0x000fe200000101cc */
[----:B------:R-:W-:Y:S01]  /*daf0*/  IADD3 R5, PT, PT, R186, -0x60, RZ ;  /* 0xffffffa0ba057810 */ /* 0x000fe20007ffe0ff */
[-C--:B------:R-:W-:Y:S01]  /*db00*/  FFMA.FTZ R203, -R0, R4.reuse, R203 ;  /* 0x0000000400cb7223 */ /* 0x080fe200000101cb */
[----:B------:R-:W-:Y:S01]  /*db10*/  IADD3 R8, PT, PT, R186, -0x10, RZ ;  /* 0xfffffff0ba087810 */ /* 0x000fe20007ffe0ff */
[----:B------:R-:W-:Y:S01]  /*db20*/  FFMA.FTZ R210, -R0, R4, R210 ;  /* 0x0000000400d27223 */ /* 0x000fe200000101d2 */
[----:B------:R-:W-:Y:S01]  /*db30*/  IADD3 R4, PT, PT, R186, -0x61, RZ ;  /* 0xffffff9fba047810 */ /* 0x000fe20007ffe0ff */
[CC--:B------:R-:W-:Y:S01]  /*db40*/  FFMA.FTZ R158, -R0.reuse, R6.reuse, R42 ;  /* 0x00000006009e7223 */ /* 0x0c0fe2000001012a */
[----:B------:R-:W-:Y:S01]  /*db50*/  IABS R5, R5 ;  /* 0x0000000500057213 */ /* 0x000fe20000000000 */
[----:B------:R-:W-:Y:S01]  /*db60*/  FFMA.FTZ R159, -R0, R6, R46 ;  /* 0x00000006009f7223 */ /* 0x000fe2000001012e */
[C---:B------:R-:W-:Y:S02]  /*db70*/  IADD3 R6, PT, PT, R186.reuse, -0x68, RZ ;  /* 0xffffff98ba067810 */ /* 0x040fe40007ffe0ff */
[----:B------:R-:W-:Y:S02]  /*db80*/  IABS R7, R4 ;  /* 0x0000000400077213 */ /* 0x000fe40000000000 */
[----:B------:R-:W-:Y:S02]  /*db90*/  IABS R4, R6 ;  /* 0x0000000600047213 */ /* 0x000fe40000000000 */
[----:B------:R-:W-:Y:S02]  /*dba0*/  I2FP.F32.S32 R5, R5 ;  /* 0x0000000500057245 */ /* 0x000fe40000201400 */
[----:B------:R-:W-:Y:S02]  /*dbb0*/  I2FP.F32.S32 R4, R4 ;  /* 0x0000000400047245 */ /* 0x000fe40000201400 */
[----:B------:R-:W-:Y:S01]  /*dbc0*/  IADD3 R6, PT, PT, R186, -0x70, RZ ;  /* 0xffffff90ba067810 */ /* 0x000fe20007ffe0ff */
[C---:B------:R-:W-:Y:S01]  /*dbd0*/  FFMA.FTZ R157, -R0.reuse, R5, R45 ;  /* 0x00000005009d7223 */ /* 0x040fe2000001012d */
[----:B------:R-:W-:Y:S01]  /*dbe0*/  I2FP.F32.S32 R7, R7 ;  /* 0x0000000700077245 */ /* 0x000fe20000201400 */
[C---:B------:R-:W-:Y:S01]  /*dbf0*/  FFMA.FTZ R29, -R0.reuse, R4, R29 ;  /* 0x00000004001d7223 */ /* 0x040fe2000001011d */
[----:B------:R-:W-:Y:S01]  /*dc00*/  IABS R6, R6 ;  /* 0x0000000600067213 */ /* 0x000fe20000000000 */
[----:B------:R-:W-:Y:S01]  /*dc10*/  FFMA.FTZ R31, -R0, R5, R31 ;  /* 0x00000005001f7223 */ /* 0x000fe2000001011f */
[----:B------:R-:W-:Y:S01]  /*dc20*/  IADD3 R5, PT, PT, R186, -0x71, RZ ;  /* 0xffffff8fba057810 */ /* 0x000fe20007ffe0ff */
[----:B------:R-:W-:Y:S01]  /*dc30*/  FFMA.FTZ R127, -R0, R4, R52 ;  /* 0x00000004007f7223 */ /* 0x000fe20000010134 */
[----:B------:R-:W-:Y:S01]  /*dc40*/  IADD3 R4, PT, PT, R186, -0x78, RZ ;  /* 0xffffff88ba047810 */ /* 0x000fe20007ffe0ff */
[C---:B------:R-:W-:Y:S01]  /*dc50*/  FFMA.FTZ R156, -R0.reuse, R7, R44 ;  /* 0x00000007009c7223 */ /* 0x040fe2000001012c */
[----:B------:R-:W-:Y:S01]  /*dc60*/  IABS R5, R5 ;  /* 0x0000000500057213 */ /* 0x000fe20000000000 */
[----:B------:R-:W-:Y:S01]  /*dc70*/  FFMA.FTZ R30, -R0, R7, R30 ;  /* 0x00000007001e7223 */ /* 0x000fe2000001011e */
[----:B------:R-:W-:Y:S02]  /*dc80*/  IABS R4, R4 ;  /* 0x0000000400047213 */ /* 0x000fe40000000000 */
[----:B------:R-:W-:Y:S02]  /*dc90*/  I2FP.F32.S32 R5, R5 ;  /* 0x0000000500057245 */ /* 0x000fe40000201400 */
[----:B------:R-:W-:Y:S02]  /*dca0*/  I2FP.F32.S32 R121, R4 ;  /* 0x0000000400797245 */ /* 0x000fe40000201400 */
[----:B------:R-:W-:Y:S01]  /*dcb0*/  IADD3 R4, PT, PT, R186, -0x88, RZ ;  /* 0xffffff78ba047810 */ /* 0x000fe20007ffe0ff */
[CC--:B------:R-:W-:Y:S01]  /*dcc0*/  FFMA.FTZ R124, -R0.reuse, R5.reuse, R53 ;  /* 0x00000005007c7223 */ /* 0x0c0fe20000010135 */
[----:B------:R-:W-:Y:S01]  /*dcd0*/  I2FP.F32.S32 R6, R6 ;  /* 0x0000000600067245 */ /* 0x000fe20000201400 */
[C---:B------:R-:W-:Y:S01]  /*dce0*/  FFMA.FTZ R122, -R0.reuse, R5, R63 ;  /* 0x00000005007a7223 */ /* 0x040fe2000001013f */
[----:B------:R-:W-:Y:S01]  /*dcf0*/  IABS R4, R4 ;  /* 0x0000000400047213 */ /* 0x000fe20000000000 */
[-C--:B------:R-:W-:Y:S01]  /*dd00*/  FFMA.FTZ R119, -R0, R121.reuse, R219 ;  /* 0x0000007900777223 */ /* 0x080fe200000101db */
[----:B------:R-:W-:Y:S01]  /*dd10*/  IADD3 R5, PT, PT, R186, -0x81, RZ ;  /* 0xffffff7fba057810 */ /* 0x000fe20007ffe0ff */
[C---:B------:R-:W-:Y:S01]  /*dd20*/  FFMA.FTZ R125, -R0.reuse, R6, R216 ;  /* 0x00000006007d7223 */ /* 0x040fe200000101d8 */
[----:B------:R-:W-:Y:S01]  /*dd30*/  I2FP.F32.S32 R4, R4 ;  /* 0x0000000400047245 */ /* 0x000fe20000201400 */
[C---:B------:R-:W-:Y:S01]  /*dd40*/  FFMA.FTZ R121, -R0.reuse, R121, R227 ;  /* 0x0000007900797223 */ /* 0x040fe200000101e3 */
[----:B------:R-:W-:Y:S01]  /*dd50*/  IABS R5, R5 ;  /* 0x0000000500057213 */ /* 0x000fe20000000000 */
[----:B------:R-:W-:Y:S01]  /*dd60*/  FFMA.FTZ R123, -R0, R6, R223 ;  /* 0x00000006007b7223 */ /* 0x000fe200000101df */
[----:B------:R-:W-:Y:S01]  /*dd70*/  IADD3 R6, PT, PT, R186, -0x89, RZ ;  /* 0xffffff77ba067810 */ /* 0x000fe20007ffe0ff */
[CC--:B------:R-:W-:Y:S01]  /*dd80*/  FFMA.FTZ R111, -R0.reuse, R4.reuse, R228 ;  /* 0x00000004006f7223 */ /* 0x0c0fe200000101e4 */
[----:B------:R-:W-:Y:S01]  /*dd90*/  I2FP.F32.S32 R5, R5 ;  /* 0x0000000500057245 */ /* 0x000fe20000201400 */
[----:B------:R-:W-:Y:S01]  /*dda0*/  FFMA.FTZ R113, -R0, R4, R239 ;  /* 0x0000000400717223 */ /* 0x000fe200000101ef */
[----:B------:R-:W-:Y:S02]  /*ddb0*/  IADD3 R4, PT, PT, R186, -0xa9, RZ ;  /* 0xffffff57ba047810 */ /* 0x000fe40007ffe0ff */
[----:B------:R-:W-:Y:S01]  /*ddc0*/  IABS R6, R6 ;  /* 0x0000000600067213 */ /* 0x000fe20000000000 */
[CC--:B------:R-:W-:Y:S01]  /*ddd0*/  FFMA.FTZ R116, -R0.reuse, R5.reuse, R222 ;  /* 0x0000000500747223 */ /* 0x0c0fe200000101de */
[----:B------:R-:W-:Y:S01]  /*dde0*/  IABS R4, R4 ;  /* 0x0000000400047213 */ /* 0x000fe20000000000 */
[----:B------:R-:W-:Y:S01]  /*ddf0*/  FFMA.FTZ R114, -R0, R5, R231 ;  /* 0x0000000500727223 */ /* 0x000fe200000101e7 */
[C---:B------:R-:W-:Y:S02]  /*de00*/  IADD3 R5, PT, PT, R186.reuse, -0xa8, RZ ;  /* 0xffffff58ba057810 */ /* 0x040fe40007ffe0ff */
[----:B------:R-:W-:Y:S02]  /*de10*/  I2FP.F32.S32 R4, R4 ;  /* 0x0000000400047245 */ /* 0x000fe40000201400 */
[----:B------:R-:W-:Y:S02]  /*de20*/  IABS R5, R5 ;  /* 0x0000000500057213 */ /* 0x000fe40000000000 */
[----:B------:R-:W-:Y:S01]  /*de30*/  IADD3 R7, PT, PT, R186, -0xb9, RZ ;  /* 0xffffff47ba077810 */ /* 0x000fe20007ffe0ff */
[CC--:B------:R-:W-:Y:S01]  /*de40*/  FFMA.FTZ R94, -R0.reuse, R4.reuse, R246 ;  /* 0x00000004005e7223 */ /* 0x0c0fe200000101f6 */
[----:B------:R-:W-:Y:S01]  /*de50*/  I2FP.F32.S32 R5, R5 ;  /* 0x0000000500057245 */ /* 0x000fe20000201400 */
[----:B------:R-:W-:Y:S01]  /*de60*/  FFMA.FTZ R96, -R0, R4, R92 ;  /* 0x0000000400607223 */ /* 0x000fe2000001015c */
[----:B------:R-:W-:Y:S02]  /*de70*/  IADD3 R4, PT, PT, R186, -0xb8, RZ ;  /* 0xffffff48ba047810 */ /* 0x000fe40007ffe0ff */
[----:B------:R-:W-:Y:S01]  /*de80*/  I2FP.F32.S32 R112, R6 ;  /* 0x0000000600707245 */ /* 0x000fe20000201400 */
[CC--:B------:R-:W-:Y:S01]  /*de90*/  FFMA.FTZ R97, -R0.reuse, R5.reuse, R93 ;  /* 0x0000000500617223 */ /* 0x0c0fe2000001015d */
[----:B------:R-:W-:Y:S01]  /*dea0*/  FFMA.FTZ R95, -R0, R5, R248 ;  /* 0x00000005005f7223 */ /* 0x000fe200000101f8 */
[----:B------:R-:W-:Y:S02]  /*deb0*/  IABS R4, R4 ;  /* 0x0000000400047213 */ /* 0x000fe40000000000 */
[----:B------:R-:W-:Y:S01]  /*dec0*/  IADD3 R5, PT, PT, R186, -0xb1, RZ ;  /* 0xffffff4fba057810 */ /* 0x000fe20007ffe0ff */
[-C--:B------:R-:W-:Y:S01]  /*ded0*/  FFMA.FTZ R110, -R0, R112.reuse, R225 ;  /* 0x00000070006e7223 */ /* 0x080fe200000101e1 */
[----:B------:R-:W-:Y:S01]  /*dee0*/  IADD3 R6, PT, PT, R186, -0xb0, RZ ;  /* 0xffffff50ba067810 */ /* 0x000fe20007ffe0ff */
[C---:B------:R-:W-:Y:S01]  /*def0*/  FFMA.FTZ R112, -R0.reuse, R112, R236 ;  /* 0x0000007000707223 */ /* 0x040fe200000101ec */
[----:B------:R-:W-:Y:S02]  /*df00*/  I2FP.F32.S32 R4, R4 ;  /* 0x0000000400047245 */ /* 0x000fe40000201400 */
[----:B------:R-:W-:Y:S02]  /*df10*/  IABS R7, R7 ;  /* 0x0000000700077213 */ /* 0x000fe40000000000 */
[----:B------:R-:W-:Y:S01]  /*df20*/  IABS R5, R5 ;  /* 0x0000000500057213 */ /* 0x000fe20000000000 */
[C---:B------:R-:W-:Y:S01]  /*df30*/  FFMA.FTZ R89, -R0.reuse, R4, R89 ;  /* 0x0000000400597223 */ /* 0x040fe20000010159 */
[----:B------:R-:W-:Y:S01]  /*df40*/  IABS R6, R6 ;  /* 0x0000000600067213 */ /* 0x000fe20000000000 */
[----:B------:R-:W-:Y:S01]  /*df50*/  FFMA.FTZ R87, -R0, R4, R87 ;  /* 0x0000000400577223 */ /* 0x000fe20000010157 */
[----:B------:R-:W-:Y:S02]  /*df60*/  I2FP.F32.S32 R7, R7 ;  /* 0x0000000700077245 */ /* 0x000fe40000201400 */
[----:B------:R-:W-:Y:S02]  /*df70*/  I2FP.F32.S32 R5, R5 ;  /* 0x0000000500057245 */ /* 0x000fe40000201400 */
[----:B------:R-:W-:Y:S01]  /*df80*/  IADD3 R4, PT, PT, R186, -0xc1, RZ ;  /* 0xffffff3fba047810 */ /* 0x000fe20007ffe0ff */
[CC--:B------:R-:W-:Y:S01]  /*df90*/  FFMA.FTZ R86, -R0.reuse, R7.reuse, R86 ;  /* 0x0000000700567223 */ /* 0x0c0fe20000010156 */
[----:B------:R-:W-:Y:S01]  /*dfa0*/  I2FP.F32.S32 R9, R6 ;  /* 0x0000000600097245 */ /* 0x000fe20000201400 */
[----:B------:R-:W-:Y:S01]  /*dfb0*/  FFMA.FTZ R88, -R0, R7, R88 ;  /* 0x0000000700587223 */ /* 0x000fe20000010158 */
[----:B------:R-:W-:Y:S01]  /*dfc0*/  IADD3 R6, PT, PT, R186, -0xc0, RZ ;  /* 0xffffff40ba067810 */ /* 0x000fe20007ffe0ff */
[CC--:B------:R-:W-:Y:S01]  /*dfd0*/  FFMA.FTZ R92, -R0.reuse, R5.reuse, R250 ;  /* 0x00000005005c7223 */ /* 0x0c0fe200000101fa */
[----:B------:R-:W-:Y:S01]  /*dfe0*/  IABS R4, R4 ;  /* 0x0000000400047213 */ /* 0x000fe20000000000 */
[----:B------:R-:W-:Y:S01]  /*dff0*/  FFMA.FTZ R90, -R0, R5, R90 ;  /* 0x00000005005a7223 */ /* 0x000fe2000001015a */
[----:B------:R-:W-:Y:S01]  /*e000*/  IADD3 R7, PT, PT, R186, -0xc8, RZ ;  /* 0xffffff38ba077810 */ /* 0x000fe20007ffe0ff */
[-C--:B------:R-:W-:Y:S01]  /*e010*/  FFMA.FTZ R93, -R0, R9.reuse, R252 ;  /* 0x00000009005d7223 */ /* 0x080fe200000101fc */
[----:B------:R-:W-:Y:S01]  /*e020*/  IADD3 R5, PT, PT, R186, -0xd0, RZ ;  /* 0xffffff30ba057810 */ /* 0x000fe20007ffe0ff */
[C---:B------:R-:W-:Y:S01]  /*e030*/  FFMA.FTZ R91, -R0.reuse, R9, R91 ;  /* 0x00000009005b7223 */ /* 0x040fe2000001015b */
[----:B------:R-:W-:Y:S02]  /*e040*/  IABS R6, R6 ;  /* 0x0000000600067213 */ /* 0x000fe40000000000 */
[----:B------:R-:W-:Y:S02]  /*e050*/  I2FP.F32.S32 R9, R4 ;  /* 0x0000000400097245 */ /* 0x000fe40000201400 */
[----:B------:R-:W-:Y:S02]  /*e060*/  IABS R7, R7 ;  /* 0x0000000700077213 */ /* 0x000fe40000000000 */
[----:B------:R-:W-:Y:S01]  /*e070*/  IABS R5, R5 ;  /* 0x0000000500057213 */ /* 0x000fe20000000000 */
[-C--:B------:R-:W-:Y:S01]  /*e080*/  FFMA.FTZ R82, -R0, R9.reuse, R82 ;  /* 0x0000000900527223 */ /* 0x080fe20000010152 */
[----:B------:R-:W-:Y:S01]  /*e090*/  IADD3 R4, PT, PT, R186, -0xd1, RZ ;  /* 0xffffff2fba047810 */ /* 0x000fe20007ffe0ff */
[C---:B------:R-:W-:Y:S01]  /*e0a0*/  FFMA.FTZ R84, -R0.reuse, R9, R84 ;  /* 0x0000000900547223 */ /* 0x040fe20000010154 */
[----:B------:R-:W-:Y:S02]  /*e0b0*/  I2FP.F32.S32 R6, R6 ;  /* 0x0000000600067245 */ /* 0x000fe40000201400 */
[----:B------:R-:W-:Y:S02]  /*e0c0*/  I2FP.F32.S32 R7, R7 ;  /* 0x0000000700077245 */ /* 0x000fe40000201400 */
[----:B------:R-:W-:Y:S01]  /*e0d0*/  I2FP.F32.S32 R5, R5 ;  /* 0x0000000500057245 */ /* 0x000fe20000201400 */
[C---:B------:R-:W-:Y:S01]  /*e0e0*/  FFMA.FTZ R83, -R0.reuse, R6, R83 ;  /* 0x0000000600537223 */ /* 0x040fe20000010153 */
[----:B------:R-:W-:Y:S01]  /*e0f0*/  IABS R4, R4 ;  /* 0x0000000400047213 */ /* 0x000fe20000000000 */
        /* <DEDUP_REMOVED lines=9> */
[----:B------:R-:W-:Y:S02]  /*e190*/  I2FP.F32.S32 R4, R4 ;  /* 0x0000000400047245 */ /* 0x000fe40000201400 */
        /* <DEDUP_REMOVED lines=15> */
[C---:B------:R-:W-:Y:S01]  /*e290*/  FFMA.FTZ R179, -R0.reuse, R169, R43 ;  /* 0x000000a900b37223 */ /* 0x040fe2000001012b */
[----:B------:R-:W-:Y:S01]  /*e2a0*/  FMNMX3.FTZ R5, R149, R162, R163, !PT ;  /* 0x000000a295057276 */ /* 0x000fe200078100a3 */
[----:B------:R-:W-:Y:S01]  /*e2b0*/  FFMA.FTZ R155, -R0, R221, R155 ;  /* 0x000000dd009b7223 */ /* 0x000fe2000001019b */
[----:B------:R-:W-:Y:S01]  /*e2c0*/  IADD3 R235, PT, PT, R186, -0x29, RZ ;  /* 0xffffffd7baeb7810 */ /* 0x000fe20007ffe0ff */
[CC--:B------:R-:W-:Y:S01]  /*e2d0*/  FFMA.FTZ R78, -R0.reuse, R6.reuse, R78 ;  /* 0x00000006004e7223 */ /* 0x0c0fe2000001014e */
[----:B------:R-:W-:Y:S01]  /*e2e0*/  I2FP.F32.S32 R9, R7 ;  /* 0x0000000700097245 */ /* 0x000fe20000201400 */
[----:B------:R-:W-:Y:S01]  /*e2f0*/  FFMA.FTZ R80, -R0, R6, R80 ;  /* 0x0000000600507223 */ /* 0x000fe20000010150 */
[----:B------:R-:W-:Y:S01]  /*e300*/  FMNMX3.FTZ R7, R148, R160, R161, !PT ;  /* 0x000000a094077276 */ /* 0x000fe200078100a1 */
[C---:B------:R-:W-:Y:S01]  /*e310*/  FFMA.FTZ R221, -R0.reuse, R221, R206 ;  /* 0x000000dd00dd7223 */ /* 0x040fe200000101ce */
[----:B------:R-:W-:Y:S01]  /*e320*/  MOV R41, R10 ;  /* 0x0000000a00297202 */ /* 0x000fe20000000f00 */
[C---:B------:R-:W-:Y:S01]  /*e330*/  FFMA.FTZ R169, -R0.reuse, R169, R208 ;  /* 0x000000a900a97223 */ /* 0x040fe200000101d0 */
[----:B------:R-:W-:Y:S01]  /*e340*/  FMNMX3.FTZ R5, R5, R199, R200, !PT ;  /* 0x000000c705057276 */ /* 0x000fe200078100c8 */
[C---:B------:R-:W-:Y:S01]  /*e350*/  FFMA.FTZ R73, -R0.reuse, R9, R73 ;  /* 0x0000000900497223 */ /* 0x040fe20000010149 */
[----:B------:R-:W-:Y:S01]  /*e360*/  IABS R235, R235 ;  /* 0x000000eb00eb7213 */ /* 0x000fe20000000000 */
[----:B------:R-:W-:Y:S01]  /*e370*/  FFMA.FTZ R71, -R0, R9, R71 ;  /* 0x0000000900477223 */ /* 0x000fe20000010147 */
[----:B------:R-:W-:Y:S02]  /*e380*/  IADD3 R6, PT, PT, R186, -0xd9, RZ ;  /* 0xffffff27ba067810 */ /* 0x000fe40007ffe0ff */
[----:B------:R-:W-:Y:S02]  /*e390*/  MOV R206, R13 ;  /* 0x0000000d00ce7202 */ /* 0x000fe40000000f00 */
[----:B------:R-:W-:Y:S02]  /*e3a0*/  MOV R208, R11 ;  /* 0x0000000b00d07202 */ /* 0x000fe40000000f00 */
[----:B------:R-:W-:Y:S02]  /*e3b0*/  FMNMX3.FTZ R7, R7, R152, R153, !PT ;  /* 0x0000009807077276 */ /* 0x000fe40007810099 */
[----:B------:R-:W-:Y:S02]  /*e3c0*/  FMNMX3.FTZ R5, R5, R8, R41, !PT ;  /* 0x0000000805057276 */ /* 0x000fe40007810029 */
[----:B------:R-:W-:Y:S02]  /*e3d0*/  I2FP.F32.S32 R235, R235 ;  /* 0x000000eb00eb7245 */ /* 0x000fe40000201400 */
[----:B------:R-:W-:Y:S02]  /*e3e0*/  IABS R6, R6 ;  /* 0x0000000600067213 */ /* 0x000fe40000000000 */
[----:B------:R-:W-:Y:S01]  /*e3f0*/  FMNMX3.FTZ R7, R7, R208, R206, !PT ;  /* 0x000000d007077276 */ /* 0x000fe200078100ce */
[CC--:B------:R-:W-:Y:S01]  /*e400*/  FFMA.FTZ R229, -R0.reuse, R235.reuse, R21 ;  /* 0x000000eb00e57223 */ /* 0x0c0fe20000010115 */
[----:B------:R-:W-:Y:S01]  /*e410*/  FMNMX3.FTZ R5, R5, R18, R19, !PT ;  /* 0x0000001205057276 */ /* 0x000fe20007810013 */
[----:B------:R-:W-:Y:S01]  /*e420*/  FFMA.FTZ R235, -R0, R235, R27 ;  /* 0x000000eb00eb7223 */ /* 0x000fe2000001011b */
[C---:B------:R-:W-:Y:S02]  /*e430*/  IADD3 R49, PT, PT, R186.reuse, -0x40, RZ ;  /* 0xffffffc0ba317810 */ /* 0x040fe40007ffe0ff */
[----:B------:R-:W-:Y:S02]  /*e440*/  IADD3 R50, PT, PT, R186, -0x41, RZ ;  /* 0xffffffbfba327810 */ /* 0x000fe40007ffe0ff */
[----:B------:R-:W-:Y:S02]  /*e450*/  I2FP.F32.S32 R6, R6 ;  /* 0x0000000600067245 */ /* 0x000fe40000201400 */
[----:B------:R-:W-:Y:S02]  /*e460*/  FMNMX3.FTZ R7, R7, R16, R17, !PT ;  /* 0x0000001007077276 */ /* 0x000fe40007810011 */
[----:B------:R-:W-:Y:S01]  /*e470*/  FMNMX3.FTZ R5, R5, R240, R154, !PT ;  /* 0x000000f005057276 */ /* 0x000fe2000781009a */
[CC--:B------:R-:W-:Y:S01]  /*e480*/  FFMA.FTZ R72, -R0.reuse, R6.reuse, R72 ;  /* 0x0000000600487223 */ /* 0x0c0fe20000010148 */
[----:B------:R-:W-:Y:S01]  /*e490*/  IABS R49, R49 ;  /* 0x0000003100317213 */ /* 0x000fe20000000000 */
[C---:B------:R-:W-:Y:S01]  /*e4a0*/  FFMA.FTZ R70, -R0.reuse, R6, R70 ;  /* 0x0000000600467223 */ /* 0x040fe20000010146 */
[----:B------:R-:W-:Y:S02]  /*e4b0*/  IABS R50, R50 ;  /* 0x0000003200327213 */ /* 0x000fe40000000000 */
[----:B------:R-:W-:Y:S02]  /*e4c0*/  FMNMX3.FTZ R7, R7, R232, R229, !PT ;  /* 0x000000e807077276 */ /* 0x000fe400078100e5 */
[----:B------:R-:W-:Y:S02]  /*e4d0*/  FMNMX3.FTZ R6, R5, R202, R235, !PT ;  /* 0x000000ca05067276 */ /* 0x000fe400078100eb */
[----:B------:R-:W-:Y:S02]  /*e4e0*/  I2FP.F32.S32 R49, R49 ;  /* 0x0000003100317245 */ /* 0x000fe40000201400 */
[----:B------:R-:W-:Y:S02]  /*e4f0*/  I2FP.F32.S32 R50, R50 ;  /* 0x0000003200327245 */ /* 0x000fe40000201400 */
[----:B------:R-:W-:Y:S01]  /*e500*/  FMNMX3.FTZ R7, R7, R155, R201, !PT ;  /* 0x0000009b07077276 */ /* 0x000fe200078100c9 */
[----:B------:R-:W-:Y:S01]  /*e510*/  FFMA.FTZ R215, -R0, R49, R32 ;  /* 0x0000003100d77223 */ /* 0x000fe20000010120 */
[----:B------:R-:W-:Y:S01]  /*e520*/  FMNMX3.FTZ R6, R6, R221, R207, !PT ;  /* 0x000000dd06067276 */ /* 0x000fe200078100cf */
[CC--:B------:R-:W-:Y:S01]  /*e530*/  FFMA.FTZ R51, -R0.reuse, R50.reuse, R33 ;  /* 0x0000003200337223 */ /* 0x0c0fe20000010121 */
[C---:B------:R-:W-:Y:S01]  /*e540*/  FFMA.FTZ R49, -R0.reuse, R49, R38 ;  /* 0x0000003100317223 */ /* 0x040fe20000010126 */
[----:B------:R-:W-:Y:S01]  /*e550*/  FFMA.FTZ R50, -R0, R50, R39 ;  /* 0x0000003200327223 */ /* 0x000fe20000010127 */
[----:B------:R-:W-:Y:S02]  /*e560*/  FMNMX3.FTZ R7, R7, R214, R205, !PT ;  /* 0x000000d607077276 */ /* 0x000fe400078100cd */
[----:B------:R-:W-:Y:S02]  /*e570*/  FMNMX3.FTZ R6, R6, R218, R220, !PT ;  /* 0x000000da06067276 */ /* 0x000fe400078100dc */
[----:B------:R-:W-:Y:S02]  /*e580*/  FMNMX3.FTZ R7, R7, R215, R51, !PT ;  /* 0x000000d707077276 */ /* 0x000fe40007810033 */
[----:B------:R-:W-:Y:S02]  /*e590*/  FMNMX3.FTZ R6, R6, R49, R50, !PT ;  /* 0x0000003106067276 */ /* 0x000fe40007810032 */
[----:B------:R-:W-:Y:S02]  /*e5a0*/  IADD3 R128, PT, PT, R186, -0x69, RZ ;  /* 0xffffff97ba807810 */ /* 0x000fe40007ffe0ff */
        /* <DEDUP_REMOVED lines=12> */
[----:B------:R-:W-:Y:S02]  /*e670*/  IADD3 R115, PT, PT, R186, -0x80, RZ ;  /* 0xffffff80ba737810 */ /* 0x000fe40007ffe0ff */
[----:B------:R-:W-:Y:S02]  /*e680*/  FMNMX3.FTZ R7, R7, R157, R156, !PT ;  /* 0x0000009d07077276 */ /* 0x000fe4000781009c */
[----:B------:R-:W-:Y:S02]  /*e690*/  FMNMX3.FTZ R6, R6, R31, R30, !PT ;  /* 0x0000001f06067276 */ /* 0x000fe4000781001e */
[----:B------:R-:W-:Y:S02]  /*e6a0*/  I2FP.F32.S32 R120, R120 ;  /* 0x0000007800787245 */ /* 0x000fe40000201400 */
[----:B------:R-:W-:Y:S02]  /*e6b0*/  IABS R115, R115 ;  /* 0x0000007300737213 */ /* 0x000fe40000000000 */
[----:B------:R-:W-:Y:S01]  /*e6c0*/  FMNMX3.FTZ R7, R7, R127, R126, !PT ;  /* 0x0000007f07077276 */ /* 0x000fe2000781007e */
[-C--:B------:R-:W-:Y:S01]  /*e6d0*/  FFMA.FTZ R118, -R0, R120.reuse, R217 ;  /* 0x0000007800767223 */ /* 0x080fe200000101d9 */
[----:B------:R-:W-:Y:S01]  /*e6e0*/  FMNMX3.FTZ R6, R6, R29, R128, !PT ;  /* 0x0000001d06067276 */ /* 0x000fe20007810080 */
[----:B------:R-:W-:Y:S01]  /*e6f0*/  FFMA.FTZ R120, -R0, R120, R226 ;  /* 0x0000007800787223 */ /* 0x000fe200000101e2 */
[----:B------:R-:W-:Y:S02]  /*e700*/  I2FP.F32.S32 R115, R115 ;  /* 0x0000007300737245 */ /* 0x000fe40000201400 */
[C---:B------:R-:W-:Y:S02]  /*e710*/  IADD3 R106, PT, PT, R186.reuse, -0x91, RZ ;  /* 0xffffff6fba6a7810 */ /* 0x040fe40007ffe0ff */
[----:B------:R-:W-:Y:S01]  /*e720*/  IADD3 R107, PT, PT, R186, -0x90, RZ ;  /* 0xffffff70ba6b7810 */ /* 0x000fe20007ffe0ff */
[C---:B------:R-:W-:Y:S01]  /*e730*/  FFMA.FTZ R117, -R0.reuse, R115, R224 ;  /* 0x0000007300757223 */ /* 0x040fe200000101e0 */
[----:B------:R-:W-:Y:S01]  /*e740*/  FMNMX3.FTZ R7, R7, R125, R124, !PT ;  /* 0x0000007d07077276 */ /* 0x000fe2000781007c */
[----:B------:R-:W-:Y:S01]  /*e750*/  FFMA.FTZ R115, -R0, R115, R234 ;  /* 0x0000007300737223 */ /* 0x000fe200000101ea */
[----:B------:R-:W-:Y:S02]  /*e760*/  FMNMX3.FTZ R6, R6, R123, R122, !PT ;  /* 0x0000007b06067276 */ /* 0x000fe4000781007a */
[----:B------:R-:W-:Y:S02]  /*e770*/  IABS R106, R106 ;  /* 0x0000006a006a7213 */ /* 0x000fe40000000000 */
[C---:B------:R-:W-:Y:S02]  /*e780*/  IADD3 R105, PT, PT, R186.reuse, -0x98, RZ ;  /* 0xffffff68ba697810 */ /* 0x040fe40007ffe0ff */
[----:B------:R-:W-:Y:S02]  /*e790*/  IADD3 R104, PT, PT, R186, -0x99, RZ ;  /* 0xffffff67ba687810 */ /* 0x000fe40007ffe0ff */
[----:B------:R-:W-:Y:S02]  /*e7a0*/  IABS R107, R107 ;  /* 0x0000006b006b7213 */ /* 0x000fe40000000000 */
[----:B------:R-:W-:Y:S02]  /*e7b0*/  I2FP.F32.S32 R4, R4 ;  /* 0x0000000400047245 */ /* 0x000fe40000201400 */
[----:B------:R-:W-:Y:S02]  /*e7c0*/  FMNMX3.FTZ R7, R7, R119, R118, !PT ;  /* 0x0000007707077276 */ /* 0x000fe40007810076 */
[----:B------:R-:W-:Y:S01]  /*e7d0*/  FMNMX3.FTZ R6, R6, R121, R120, !PT ;  /* 0x0000007906067276 */ /* 0x000fe20007810078 */
[C---:B------:R-:W-:Y:S01]  /*e7e0*/  FFMA.FTZ R69, -R0.reuse, R4, R69 ;  /* 0x0000000400457223 */ /* 0x040fe20000010145 */
[----:B------:R-:W-:Y:S01]  /*e7f0*/  I2FP.F32.S32 R106, R106 ;  /* 0x0000006a006a7245 */ /* 0x000fe20000201400 */
[C---:B------:R-:W-:Y:S01]  /*e800*/  FFMA.FTZ R67, -R0.reuse, R4, R67 ;  /* 0x0000000400437223 */ /* 0x040fe20000010143 */
[----:B------:R-:W-:Y:S02]  /*e810*/  IABS R105, R105 ;  /* 0x0000006900697213 */ /* 0x000fe40000000000 */
[----:B------:R-:W-:Y:S01]  /*e820*/  IABS R104, R104 ;  /* 0x0000006800687213 */ /* 0x000fe20000000000 */
[CC--:B------:R-:W-:Y:S01]  /*e830*/  FFMA.FTZ R108, -R0.reuse, R106.reuse, R230 ;  /* 0x0000006a006c7223 */ /* 0x0c0fe200000101e6 */
[----:B------:R-:W-:Y:S01]  /*e840*/  I2FP.F32.S32 R107, R107 ;  /* 0x0000006b006b7245 */ /* 0x000fe20000201400 */
[----:B------:R-:W-:Y:S01]  /*e850*/  FFMA.FTZ R106, -R0, R106, R241 ;  /* 0x0000006a006a7223 */ /* 0x000fe200000101f1 */
[C---:B------:R-:W-:Y:S02]  /*e860*/  IADD3 R99, PT, PT, R186.reuse, -0xa0, RZ ;  /* 0xffffff60ba637810 */ /* 0x040fe40007ffe0ff */
[----:B------:R-:W-:Y:S01]  /*e870*/  IADD3 R98, PT, PT, R186, -0xa1, RZ ;  /* 0xffffff5fba627810 */ /* 0x000fe20007ffe0ff */
[C---:B------:R-:W-:Y:S01]  /*e880*/  FFMA.FTZ R109, -R0.reuse, R107, R233 ;  /* 0x0000006b006d7223 */ /* 0x040fe200000101e9 */
[----:B------:R-:W-:Y:S01]  /*e890*/  FMNMX3.FTZ R7, R7, R117, R116, !PT ;  /* 0x0000007507077276 */ /* 0x000fe20007810074 */
[----:B------:R-:W-:Y:S01]  /*e8a0*/  FFMA.FTZ R107, -R0, R107, R243 ;  /* 0x0000006b006b7223 */ /* 0x000fe200000101f3 */
[----:B------:R-:W-:Y:S02]  /*e8b0*/  IADD3 R9, PT, PT, R186, -0xe1, RZ ;  /* 0xffffff1fba097810 */ /* 0x000fe40007ffe0ff */
[----:B------:R-:W-:Y:S02]  /*e8c0*/  FMNMX3.FTZ R6, R6, R115, R114, !PT ;  /* 0x0000007306067276 */ /* 0x000fe40007810072 */
[----:B------:R-:W-:Y:S02]  /*e8d0*/  IADD3 R4, PT, PT, R186, -0xe9, RZ ;  /* 0xffffff17ba047810 */ /* 0x000fe40007ffe0ff */
[----:B------:R-:W-:Y:S02]  /*e8e0*/  I2FP.F32.S32 R105, R105 ;  /* 0x0000006900697245 */ /* 0x000fe40000201400 */
[----:B------:R-:W-:Y:S02]  /*e8f0*/  I2FP.F32.S32 R104, R104 ;  /* 0x0000006800687245 */ /* 0x000fe40000201400 */
[----:B------:R-:W-:Y:S01]  /*e900*/  IABS R99, R99 ;  /* 0x0000006300637213 */ /* 0x000fe20000000000 */
[C---:B------:R-:W-:Y:S01]  /*e910*/  FFMA.FTZ R103, -R0.reuse, R105, R238 ;  /* 0x0000006900677223 */ /* 0x040fe200000101ee */
[----:B------:R-:W-:Y:S01]  /*e920*/  IABS R98, R98 ;  /* 0x0000006200627213 */ /* 0x000fe20000000000 */
[CC--:B------:R-:W-:Y:S01]  /*e930*/  FFMA.FTZ R102, -R0.reuse, R104.reuse, R237 ;  /* 0x0000006800667223 */ /* 0x0c0fe200000101ed */
[----:B------:R-:W-:Y:S01]  /*e940*/  FMNMX3.FTZ R7, R7, R111, R110, !PT ;  /* 0x0000006f07077276 */ /* 0x000fe2000781006e */
[C---:B------:R-:W-:Y:S01]  /*e950*/  FFMA.FTZ R105, -R0.reuse, R105, R247 ;  /* 0x0000006900697223 */ /* 0x040fe200000101f7 */
[----:B------:R-:W-:Y:S01]  /*e960*/  IABS R9, R9 ;  /* 0x0000000900097213 */ /* 0x000fe20000000000 */
[----:B------:R-:W-:Y:S01]  /*e970*/  FFMA.FTZ R104, -R0, R104, R245 ;  /* 0x0000006800687223 */ /* 0x000fe200000101f5 */
[----:B------:R-:W-:Y:S02]  /*e980*/  FMNMX3.FTZ R6, R6, R113, R112, !PT ;  /* 0x0000007106067276 */ /* 0x000fe40007810070 */
[----:B------:R-:W-:Y:S02]  /*e990*/  IABS R4, R4 ;  /* 0x0000000400047213 */ /* 0x000fe40000000000 */
[----:B------:R-:W-:Y:S02]  /*e9a0*/  I2FP.F32.S32 R99, R99 ;  /* 0x0000006300637245 */ /* 0x000fe40000201400 */
[----:B------:R-:W-:Y:S02]  /*e9b0*/  I2FP.F32.S32 R98, R98 ;  /* 0x0000006200627245 */ /* 0x000fe40000201400 */
[----:B------:R-:W-:Y:S01]  /*e9c0*/  I2FP.F32.S32 R9, R9 ;  /* 0x0000000900097245 */ /* 0x000fe20000201400 */
[C---:B------:R-:W-:Y:S01]  /*e9d0*/  FFMA.FTZ R101, -R0.reuse, R99, R244 ;  /* 0x0000006300657223 */ /* 0x040fe200000101f4 */
[----:B------:R-:W-:Y:S01]  /*e9e0*/  FMNMX3.FTZ R7, R7, R109, R108, !PT ;  /* 0x0000006d07077276 */ /* 0x000fe2000781006c */
[C---:B------:R-:W-:Y:S01]  /*e9f0*/  FFMA.FTZ R100, -R0.reuse, R98, R242 ;  /* 0x0000006200647223 */ /* 0x040fe200000101f2 */
[----:B------:R-:W-:Y:S01]  /*ea00*/  I2FP.F32.S32 R4, R4 ;  /* 0x0000000400047245 */ /* 0x000fe20000201400 */
[----:B------:R-:W-:Y:S01]  /*ea10*/  FFMA.FTZ R99, -R0, R99, R251 ;  /* 0x0000006300637223 */ /* 0x000fe200000101fb */
[----:B------:R-:W-:Y:S01]  /*ea20*/  FMNMX3.FTZ R6, R6, R107, R106, !PT ;  /* 0x0000006b06067276 */ /* 0x000fe2000781006a */
[C---:B------:R-:W-:Y:S01]  /*ea30*/  FFMA.FTZ R98, -R0.reuse, R98, R249 ;  /* 0x0000006200627223 */ /* 0x040fe200000101f9 */
[----:B------:R-:W-:Y:S01]  /*ea40*/  FMNMX3.FTZ R7, R7, R103, R102, !PT ;  /* 0x0000006707077276 */ /* 0x000fe20007810066 */
[----:B------:R-:W-:Y:S01]  /*ea50*/  FFMA.FTZ R68, -R0, R9, R68 ;  /* 0x0000000900447223 */ /* 0x000fe20000010144 */
[----:B------:R-:W-:Y:S01]  /*ea60*/  FMNMX3.FTZ R6, R6, R105, R104, !PT ;  /* 0x0000006906067276 */ /* 0x000fe20007810068 */
[C---:B------:R-:W-:Y:S01]  /*ea70*/  FFMA.FTZ R66, -R0.reuse, R9, R66 ;  /* 0x0000000900427223 */ /* 0x040fe20000010142 */
[-C--:B------:R-:W-:Y:S01]  /*ea80*/  FFMA.FTZ R64, -R0, R4.reuse, R64 ;  /* 0x0000000400407223 */ /* 0x080fe20000010140 */
[----:B------:R-:W-:Y:S01]  /*ea90*/  IADD3 R5, PT, PT, R186, -0xe8, RZ ;  /* 0xffffff18ba057810 */ /* 0x000fe20007ffe0ff */
[----:B------:R-:W-:Y:S01]  /*eaa0*/  FFMA.FTZ R61, -R0, R4, R61 ;  /* 0x00000004003d7223 */ /* 0x000fe2000001013d */
[C---:B------:R-:W-:Y:S02]  /*eab0*/  IADD3 R9, PT, PT, R186.reuse, -0xf0, RZ ;  /* 0xffffff10ba097810 */ /* 0x040fe40007ffe0ff */
[----:B------:R-:W-:Y:S02]  /*eac0*/  IADD3 R4, PT, PT, R186, -0xf8, RZ ;  /* 0xffffff08ba047810 */ /* 0x000fe40007ffe0ff */
[----:B------:R-:W-:Y:S02]  /*ead0*/  FMNMX3.FTZ R7, R7, R101, R100, !PT ;  /* 0x0000006507077276 */ /* 0x000fe40007810064 */
[----:B------:R-:W-:Y:S02]  /*eae0*/  FMNMX3.FTZ R6, R6, R99, R98, !PT ;  /* 0x0000006306067276 */ /* 0x000fe40007810062 */
[----:B------:R-:W-:Y:S02]  /*eaf0*/  IABS R5, R5 ;  /* 0x0000000500057213 */ /* 0x000fe40000000000 */
[----:B------:R-:W-:Y:S02]  /*eb00*/  IABS R9, R9 ;  /* 0x0000000900097213 */ /* 0x000fe40000000000 */
[----:B------:R-:W-:Y:S02]  /*eb10*/  IABS R4, R4 ;  /* 0x0000000400047213 */ /* 0x000fe40000000000 */
[----:B------:R-:W-:Y:S02]  /*eb20*/  FMNMX3.FTZ R7, R7, R95, R94, !PT ;  /* 0x0000005f07077276 */ /* 0x000fe4000781005e */
[----:B------:R-:W-:Y:S02]  /*eb30*/  FMNMX3.FTZ R6, R6, R97, R96, !PT ;  /* 0x0000006106067276 */ /* 0x000fe40007810060 */
[----:B------:R-:W-:Y:S02]  /*eb40*/  I2FP.F32.S32 R5, R5 ;  /* 0x0000000500057245 */ /* 0x000fe40000201400 */
[----:B------:R-:W-:Y:S02]  /*eb50*/  I2FP.F32.S32 R9, R9 ;  /* 0x0000000900097245 */ /* 0x000fe40000201400 */
[----:B------:R-:W-:Y:S01]  /*eb60*/  I2FP.F32.S32 R4, R4 ;  /* 0x0000000400047245 */ /* 0x000fe20000201400 */
[C---:B------:R-:W-:Y:S01]  /*eb70*/  FFMA.FTZ R65, -R0.reuse, R5, R65 ;  /* 0x0000000500417223 */ /* 0x040fe20000010141 */
[----:B------:R-:W-:Y:S01]  /*eb80*/  FMNMX3.FTZ R7, R7, R93, R92, !PT ;  /* 0x0000005d07077276 */ /* 0x000fe2000781005c */
[----:B------:R-:W-:Y:S01]  /*eb90*/  FFMA.FTZ R62, -R0, R5, R62 ;  /* 0x00000005003e7223 */ /* 0x000fe2000001013e */
[----:B------:R-:W-:Y:S01]  /*eba0*/  FMNMX3.FTZ R6, R6, R91, R90, !PT ;  /* 0x0000005b06067276 */ /* 0x000fe2000781005a */
[CC--:B------:R-:W-:Y:S01]  /*ebb0*/  FFMA.FTZ R60, -R0.reuse, R9.reuse, R60 ;  /* 0x00000009003c7223 */ /* 0x0c0fe2000001013c */
[C---:B------:R-:W-:Y:S01]  /*ebc0*/  FFMA.FTZ R26, -R0.reuse, R9, R26 ;  /* 0x00000009001a7223 */ /* 0x040fe2000001011a */
[----:B------:R-:W-:Y:S01]  /*ebd0*/  FMNMX3.FTZ R9, R7, R87, R86, !PT ;  /* 0x0000005707097276 */ /* 0x000fe20007810056 */
[CC--:B------:R-:W-:Y:S01]  /*ebe0*/  FFMA.FTZ R55, -R0.reuse, R4.reuse, R55 ;  /* 0x0000000400377223 */ /* 0x0c0fe20000010137 */
[----:B------:R-:W-:Y:S01]  /*ebf0*/  FFMA.FTZ R24, -R0, R4, R24 ;  /* 0x0000000400187223 */ /* 0x000fe20000010118 */
[----:B------:R-:W-:Y:S02]  /*ec00*/  IADD3 R5, PT, PT, R186, -0xf1, RZ ;  /* 0xffffff0fba057810 */ /* 0x000fe40007ffe0ff */
[----:B------:R-:W-:Y:S02]  /*ec10*/  FMNMX3.FTZ R4, R6, R89, R88, !PT ;  /* 0x0000005906047276 */ /* 0x000fe40007810058 */
[----:B------:R-:W-:Y:S02]  /*ec20*/  FMNMX3.FTZ R9, R9, R85, R84, !PT ;  /* 0x0000005509097276 */ /* 0x000fe40007810054 */
[----:B------:R-:W-:Y:S02]  /*ec30*/  IABS R5, R5 ;  /* 0x0000000500057213 */ /* 0x000fe40000000000 */
[----:B------:R-:W-:Y:S02]  /*ec40*/  FMNMX3.FTZ R4, R4, R83, R82, !PT ;  /* 0x0000005304047276 */ /* 0x000fe40007810052 */
[----:B------:R-:W-:Y:S02]  /*ec50*/  FMNMX3.FTZ R9, R9, R79, R78, !PT ;  /* 0x0000004f09097276 */ /* 0x000fe4000781004e */
[----:B------:R-:W-:Y:S02]  /*ec60*/  I2FP.F32.S32 R5, R5 ;  /* 0x0000000500057245 */ /* 0x000fe40000201400 */
[----:B------:R-:W-:Y:S02]  /*ec70*/  FMNMX3.FTZ R4, R4, R81, R80, !PT ;  /* 0x0000005104047276 */ /* 0x000fe40007810050 */
[----:B------:R-:W-:Y:S01]  /*ec80*/  FMNMX3.FTZ R9, R9, R77, R76, !PT ;  /* 0x0000004d09097276 */ /* 0x000fe2000781004c */
[----:B------:R-:W-:Y:S01]  /*ec90*/  FFMA.FTZ R58, -R0, R5, R58 ;  /* 0x00000005003a7223 */ /* 0x000fe2000001013a */
[----:B------:R-:W-:Y:S01]  /*eca0*/  FMNMX3.FTZ R4, R4, R75, R74, !PT ;  /* 0x0000004b04047276 */ /* 0x000fe2000781004a */
[----:B------:R-:W-:Y:S01]  /*ecb0*/  FFMA.FTZ R25, -R0, R5, R25 ;  /* 0x0000000500197223 */ /* 0x000fe20000010119 */
[----:B------:R-:W-:Y:S02]  /*ecc0*/  IADD3 R5, PT, PT, R186, -0xf9, RZ ;  /* 0xffffff07ba057810 */ /* 0x000fe40007ffe0ff */
[----:B------:R-:W-:Y:S02]  /*ecd0*/  FMNMX3.FTZ R9, R9, R71, R70, !PT ;  /* 0x0000004709097276 */ /* 0x000fe40007810046 */
[----:B------:R-:W-:Y:S02]  /*ece0*/  FMNMX3.FTZ R4, R4, R73, R72, !PT ;  /* 0x0000004904047276 */ /* 0x000fe40007810048 */
[----:B------:R-:W-:Y:S02]  /*ecf0*/  IABS R5, R5 ;  /* 0x0000000500057213 */ /* 0x000fe40000000000 */
[C---:B------:R-:W-:Y:S02]  /*ed00*/  IADD3 R7, PT, PT, R186.reuse, -0x101, RZ ;  /* 0xfffffeffba077810 */ /* 0x040fe40007ffe0ff */
[----:B------:R-:W-:Y:S02]  /*ed10*/  FMNMX3.FTZ R9, R9, R69, R68, !PT ;  /* 0x0000004509097276 */ /* 0x000fe40007810044 */
[----:B------:R-:W-:Y:S02]  /*ed20*/  IADD3 R6, PT, PT, R186, -0x100, RZ ;  /* 0xffffff00ba067810 */ /* 0x000fe40007ffe0ff */
[----:B------:R-:W-:Y:S02]  /*ed30*/  FMNMX3.FTZ R4, R4, R67, R66, !PT ;  /* 0x0000004304047276 */ /* 0x000fe40007810042 */
[----:B------:R-:W-:Y:S02]  /*ed40*/  I2FP.F32.S32 R5, R5 ;  /* 0x0000000500057245 */ /* 0x000fe40000201400 */
[----:B------:R-:W-:Y:S02]  /*ed50*/  IABS R7, R7 ;  /* 0x0000000700077213 */ /* 0x000fe40000000000 */
[----:B------:R-:W-:Y:S01]  /*ed60*/  FMNMX3.FTZ R9, R9, R62, R61, !PT ;  /* 0x0000003e09097276 */ /* 0x000fe2000781003d */
[CC--:B------:R-:W-:Y:S01]  /*ed70*/  FFMA.FTZ R54, -R0.reuse, R5.reuse, R54 ;  /* 0x0000000500367223 */ /* 0x0c0fe20000010136 */
[----:B------:R-:W-:Y:S01]  /*ed80*/  IABS R6, R6 ;  /* 0x0000000600067213 */ /* 0x000fe20000000000 */
[----:B------:R-:W-:Y:S01]  /*ed90*/  FFMA.FTZ R23, -R0, R5, R23 ;  /* 0x0000000500177223 */ /* 0x000fe20000010117 */
[----:B------:R-:W-:Y:S02]  /*eda0*/  FMNMX3.FTZ R4, R4, R65, R64, !PT ;  /* 0x0000004104047276 */ /* 0x000fe40007810040 */
[----:B------:R-:W-:Y:S02]  /*edb0*/  I2FP.F32.S32 R7, R7 ;  /* 0x0000000700077245 */ /* 0x000fe40000201400 */
[----:B------:R-:W-:Y:S02]  /*edc0*/  FMNMX3.FTZ R5, R9, R60, R58, !PT ;  /* 0x0000003c09057276 */ /* 0x000fe4000781003a */
[----:B------:R-:W-:Y:S01]  /*edd0*/  I2FP.F32.S32 R6, R6 ;  /* 0x0000000600067245 */ /* 0x000fe20000201400 */
[----:B------:R-:W-:Y:S01]  /*ede0*/  FFMA.FTZ R56, -R0, R7, R56 ;  /* 0x0000000700387223 */ /* 0x000fe20000010138 */
[----:B------:R-:W-:Y:S02]  /*edf0*/  FMNMX3.FTZ R4, R4, R26, R25, !PT ;  /* 0x0000001a04047276 */ /* 0x000fe40007810019 */
[----:B------:R-:W-:Y:S01]  /*ee00*/  FMNMX3.FTZ R7, R5, R55, R54, !PT ;  /* 0x0000003705077276 */ /* 0x000fe20007810036 */
[----:B------:R-:W-:Y:S01]  /*ee10*/  FFMA.FTZ R57, -R0, R6, R57 ;  /* 0x0000000600397223 */ /* 0x000fe20000010139 */
[----:B------:R-:W-:Y:S02]  /*ee20*/  FMNMX3.FTZ R5, R4, R24, R23, !PT ;  /* 0x0000001804057276 */ /* 0x000fe40007810017 */
[----:B------:R-:W-:Y:S02]  /*ee30*/  LOP3.LUT R53, R167, 0x120, R168, 0xf8, !PT ;  /* 0x00000120a7357812 */ /* 0x000fe400078ef8a8 */
[----:B------:R-:W-:Y:S01]  /*ee40*/  FMNMX3.FTZ R7, R7, R57, R56, !PT ;  /* 0x0000003907077276 */ /* 0x000fe20007810038 */
[----:B------:R-:W1:Y:S01]  /*ee50*/  SHFL.BFLY PT, R4, R5, 0x2, 0x1f ;  /* 0x0c401f0005047f89 */ /* 0x000e6200000e0000 */
[----:B------:R-:W-:Y:S02]  /*ee60*/  LEA R53, R53, R166, 0x1 ;  /* 0x000000a635357211 */ /* 0x000fe400078e08ff */
[----:B------:R-:W-:Y:S05]  /*ee70*/  IADD3 R188, PT, PT, R188, -0x100, RZ ;  /* 0xffffff00bcbc7810 */ /* 0x000fea0007ffe0ff */
[----:B------:R-:W3:Y:S01]  /*ee80*/  SHFL.BFLY PT, R6, R7, 0x2, 0x1f ;  /* 0x0c401f0007067f89 */ /* 0x000ee200000e0000 */
[----:B------:R-:W-:Y:S02]  /*ee90*/  IADD3 R52, PT, PT, R53, 0x5020, RZ ;  /* 0x0000502035347810 */ /* 0x000fe40007ffe0ff */
[----:B------:R-:W-:Y:S05]  /*eea0*/  IADD3 R186, PT, PT, R186, 0x100, RZ ;  /* 0x00000100baba7810 */ /* 0x000fea0007ffe0ff */
[----:B------:R-:W-:Y:S01]  /*eeb0*/  LDSM.16.MT88.4 R12, [R53+0x5000] ;  /* 0x00500000350c783b */ /* 0x000fe20000004200 */
[----:B-1----:R-:W-:Y:S02]  /*eec0*/  FMNMX.FTZ R4, R5, R4, !PT ;  /* 0x0000000405047209 */ /* 0x002fe40007810000 */
[----:B---3--:R-:W-:Y:S05]  /*eed0*/  FMNMX.FTZ R5, R7, R6, !PT ;  /* 0x0000000607057209 */ /* 0x008fea0007810000 */
[----:B------:R-:W1:Y:S08]  /*eee0*/  SHFL.BFLY PT, R20, R4, 0x1, 0x1f ;  /* 0x0c201f0004147f89 */ /* 0x000e7000000e0000 */
[----:B------:R-:W3:Y:S01]  /*eef0*/  SHFL.BFLY PT, R21, R5, 0x1, 0x1f ;  /* 0x0c201f0005157f89 */ /* 0x000ee200000e0000 */
[----:B-1----:R-:W-:Y:S02]  /*ef00*/  FMNMX.FTZ R20, R4, R20, !PT ;  /* 0x0000001404147209 */ /* 0x002fe40007810000 */
[----:B------:R-:W-:Y:S02]  /*ef10*/  IADD3 R4, PT, PT, R53, 0x5000, RZ ;  /* 0x0000500035047810 */ /* 0x000fe40007ffe0ff */
[----:B---3--:R-:W-:Y:S01]  /*ef20*/  FMNMX.FTZ R21, R5, R21, !PT ;  /* 0x0000001505157209 */ /* 0x008fe20007810000 */
[----:B--2---:R-:W-:Y:S01]  /*ef30*/  FMUL.FTZ R63, R22, R20 ;  /* 0x00000014163f7220 */ /* 0x004fe20000410000 */
[C---:B------:R-:W-:Y:S01]  /*ef40*/  FSETP.NEU.FTZ.AND P1, PT, R20.reuse, -INF , PT ;  /* 0xff8000001400780b */ /* 0x040fe20003f3d000 */
[----:B------:R-:W-:Y:S01]  /*ef50*/  FADD.FTZ R27, -R20, R149 ;  /* 0x00000095141b7221 */ /* 0x000fe20000010100 */
[----:B------:R-:W-:Y:S01]  /*ef60*/  @P0 IADD3 R52, PT, PT, R4, -0x20, RZ ;  /* 0xffffffe004340810 */ /* 0x000fe20007ffe0ff */
[C---:B------:R-:W-:Y:S01]  /*ef70*/  FMUL.FTZ R59, R22.reuse, R21 ;  /* 0x00000015163b7220 */ /* 0x040fe20000410000 */
[----:B------:R-:W-:Y:S01]  /*ef80*/  FSEL R63, R63, RZ, P1 ;  /* 0x000000ff3f3f7208 */ /* 0x000fe20000800000 */
[C---:B------:R-:W-:Y:S01]  /*ef90*/  FADD.FTZ R28, -R21.reuse, R148 ;  /* 0x00000094151c7221 */ /* 0x040fe20000010100 */
[----:B------:R-:W-:Y:S01]  /*efa0*/  FSETP.NEU.FTZ.AND P1, PT, R21, -INF , PT ;  /* 0xff8000001500780b */ /* 0x000fe20003f3d000 */
[C---:B------:R-:W-:Y:S01]  /*efb0*/  FMUL.FTZ R27, R22.reuse, R27 ;  /* 0x0000001b161b7220 */ /* 0x040fe20000410000 */
[----:B------:R-:W1:Y:S01]  /*efc0*/  LDSM.16.MT88.4 R36, [R52] ;  /* 0x000000003424783b */ /* 0x000e620000004200 */
[----:B------:R-:W-:Y:S01]  /*efd0*/  FMUL.FTZ R28, R22, R28 ;  /* 0x0000001c161c7220 */ /* 0x000fe20000410000 */
[----:B------:R-:W-:Y:S01]  /*efe0*/  FSEL R59, R59, RZ, P1 ;  /* 0x000000ff3b3b7208 */ /* 0x000fe20000800000 */
[-CC-:B------:R-:W-:Y:S01]  /*eff0*/  FFMA.FTZ R162, R162, R22.reuse, -R63.reuse ;  /* 0x00000016a2a27223 */ /* 0x180fe2000001083f */
[-CC-:B------:R-:W-:Y:S01]  /*f000*/  FFMA.FTZ R149, R163, R22.reuse, -R63.reuse ;  /* 0x00000016a3957223 */ /* 0x180fe2000001083f */
[----:B------:R-:W2:Y:S01]  /*f010*/  MUFU.EX2 R27, R27 ;  /* 0x0000001b001b7308 */ /* 0x000ea20000000800 */
[-CC-:B------:R-:W-:Y:S01]  /*f020*/  FFMA.FTZ R131, R199, R22.reuse, -R63.reuse ;  /* 0x00000016c7837223 */ /* 0x180fe2000001083f */
[-C--:B------:R-:W-:Y:S01]  /*f030*/  FFMA.FTZ R130, R200, R22.reuse, -R63 ;  /* 0x00000016c8827223 */ /* 0x080fe2000001083f */
[-CC-:B------:R-:W-:Y:S07]  /*f040*/  FFMA.FTZ R160, R160, R22.reuse, -R59.reuse ;  /* 0x00000016a0a07223 */ /* 0x180fee000001083b */
[----:B------:R-:W3:Y:S01]  /*f050*/  MUFU.EX2 R28, R28 ;  /* 0x0000001c001c7308 */ /* 0x000ee20000000800 */
[-CC-:B------:R-:W-:Y:S01]  /*f060*/  FFMA.FTZ R148, R152, R22.reuse, -R59.reuse ;  /* 0x0000001698947223 */ /* 0x180fe2000001083b */
[-CC-:B------:R-:W-:Y:S01]  /*f070*/  FFMA.FTZ R129, R153, R22.reuse, -R59.reuse ;  /* 0x0000001699817223 */ /* 0x180fe2000001083b */
[-C--:B------:R-:W-:Y:S07]  /*f080*/  FFMA.FTZ R161, R161, R22.reuse, -R59 ;  /* 0x00000016a1a17223 */ /* 0x080fee000001083b */
[----:B------:R-:W-:Y:S01]  /*f090*/  MUFU.EX2 R162, R162 ;  /* 0x000000a200a27308 */ /* 0x000fe20000000800 */
[-CC-:B------:R-:W-:Y:S01]  /*f0a0*/  FFMA.FTZ R40, R8, R22.reuse, -R63.reuse ;  /* 0x0000001608287223 */ /* 0x180fe2000001083f */
[-C--:B------:R-:W-:Y:S01]  /*f0b0*/  FFMA.FTZ R19, R19, R22.reuse, -R63 ;  /* 0x0000001613137223 */ /* 0x080fe2000001083f */
[-CC-:B------:R-:W-:Y:S07]  /*f0c0*/  FFMA.FTZ R17, R17, R22.reuse, -R59.reuse ;  /* 0x0000001611117223 */ /* 0x180fee000001083b */
[----:B------:R-:W4:Y:S01]  /*f0d0*/  MUFU.EX2 R149, R149 ;  /* 0x0000009500957308 */ /* 0x000f220000000800 */
[----:B------:R-:W-:Y:S01]  /*f0e0*/  FFMA.FTZ R163, R208, R22, -R59 ;  /* 0x00000016d0a37223 */ /* 0x000fe2000001083b */
[C---:B--2---:R-:W-:Y:S01]  /*f0f0*/  FMUL.FTZ R10, R27.reuse, R142 ;  /* 0x0000008e1b0a7220 */ /* 0x044fe20000410000 */
[C---:B------:R-:W-:Y:S07]  /*f100*/  FMUL.FTZ R6, R27.reuse, R146 ;  /* 0x000000921b067220 */ /* 0x040fee0000410000 */
[----:B------:R-:W-:Y:S01]  /*f110*/  MUFU.EX2 R131, R131 ;  /* 0x0000008300837308 */ /* 0x000fe20000000800 */
[----:B------:R-:W-:Y:S01]  /*f120*/  FMUL.FTZ R7, R27, R147 ;  /* 0x000000931b077220 */ /* 0x000fe20000410000 */
[C---:B---3--:R-:W-:Y:S01]  /*f130*/  FMUL.FTZ R4, R28.reuse, R144 ;  /* 0x000000901c047220 */ /* 0x048fe20000410000 */
[C---:B------:R-:W-:Y:S07]  /*f140*/  FMUL.FTZ R5, R28.reuse, R145 ;  /* 0x000000911c057220 */ /* 0x040fee0000410000 */
[----:B------:R-:W2:Y:S01]  /*f150*/  MUFU.EX2 R130, R130 ;  /* 0x0000008200827308 */ /* 0x000ea20000000800 */
[----:B------:R-:W-:Y:S01]  /*f160*/  FMUL.FTZ R9, R28, R141 ;  /* 0x0000008d1c097220 */ /* 0x000fe20000410000 */
[-C--:B------:R-:W-:Y:S01]  /*f170*/  FFMA.FTZ R141, R18, R22.reuse, -R63 ;  /* 0x00000016128d7223 */ /* 0x080fe2000001083f */
[----:B------:R-:W-:Y:S07]  /*f180*/  FFMA.FTZ R18, R206, R22, -R59 ;  /* 0x00000016ce127223 */ /* 0x000fee000001083b */
[----:B------:R-:W-:Y:S01]  /*f190*/  MUFU.EX2 R160, R160 ;  /* 0x000000a000a07308 */ /* 0x000fe20000000800 */
[----:B------:R-:W-:Y:S01]  /*f1a0*/  FMUL.FTZ R8, R28, R140 ;  /* 0x0000008c1c087220 */ /* 0x000fe20000410000 */
[----:B----4-:R-:W-:Y:S01]  /*f1b0*/  F2FP.F16.F32.PACK_AB R33, R149, R162 ;  /* 0x000000a29521723e */ /* 0x010fe200000000ff */
[-C--:B------:R-:W-:Y:S07]  /*f1c0*/  FFMA.FTZ R140, R41, R22.reuse, -R63 ;  /* 0x00000016298c7223 */ /* 0x080fee000001083f */
[----:B------:R-:W3:Y:S01]  /*f1d0*/  MUFU.EX2 R152, R161 ;  /* 0x000000a100987308 */ /* 0x000ee20000000800 */
[----:B------:R-:W-:Y:S01]  /*f1e0*/  FMUL.FTZ R11, R27, R143 ;  /* 0x0000008f1b0b7220 */ /* 0x000fe20000410000 */
[----:B------:R-:W-:Y:S01]  /*f1f0*/  LDSM.16.MT88.4 R44, [R52+0x400] ;  /* 0x00040000342c783b */ /* 0x000fe20000004200 */
[-C--:B------:R-:W-:Y:S07]  /*f200*/  FFMA.FTZ R147, R155, R22.reuse, -R59 ;  /* 0x000000169b937223 */ /* 0x080fee000001083b */
[----:B------:R-:W-:Y:S01]  /*f210*/  MUFU.EX2 R148, R148 ;  /* 0x0000009400947308 */ /* 0x000fe20000000800 */
[-C--:B------:R-:W-:Y:S01]  /*f220*/  FFMA.FTZ R145, R240, R22.reuse, -R63 ;  /* 0x00000016f0917223 */ /* 0x080fe2000001083f */
[----:B--2---:R-:W-:Y:S01]  /*f230*/  F2FP.F16.F32.PACK_AB R35, R130, R131 ;  /* 0x000000838223723e */ /* 0x004fe200000000ff */
[-CC-:B------:R-:W-:Y:S07]  /*f240*/  FFMA.FTZ R208, R232, R22.reuse, -R59.reuse ;  /* 0x00000016e8d07223 */ /* 0x180fee000001083b */
[----:B------:R-:W2:Y:S01]  /*f250*/  MUFU.EX2 R129, R129 ;  /* 0x0000008100817308 */ /* 0x000ea20000000800 */
[-CC-:B------:R-:W-:Y:S01]  /*f260*/  FFMA.FTZ R206, R229, R22.reuse, -R59.reuse ;  /* 0x00000016e5ce7223 */ /* 0x180fe2000001083b */
[-C--:B------:R-:W-:Y:S01]  /*f270*/  FFMA.FTZ R199, R201, R22.reuse, -R59 ;  /* 0x00000016c9c77223 */ /* 0x080fe2000001083b */
[-C--:B------:R-:W-:Y:S07]  /*f280*/  FFMA.FTZ R144, R207, R22.reuse, -R63 ;  /* 0x00000016cf907223 */ /* 0x080fee000001083f */
[----:B------:R4:W-:Y:S01]  /*f290*/  MUFU.EX2 R142, R40 ;  /* 0x00000028008e7308 */ /* 0x0009e20000000800 */
[----:B------:R-:W-:Y:S01]  /*f2a0*/  FFMA.FTZ R168, R205, R22, -R59 ;  /* 0x00000016cda87223 */ /* 0x000fe2000001083b */
[----:B---3--:R-:W-:Y:S01]  /*f2b0*/  F2FP.F16.F32.PACK_AB R32, R152, R160 ;  /* 0x000000a09820723e */ /* 0x008fe200000000ff */
[-CC-:B------:R-:W-:Y:S07]  /*f2c0*/  FFMA.FTZ R161, R154, R22.reuse, -R63.reuse ;  /* 0x000000169aa17223 */ /* 0x180fee000001083f */
[----:B------:R-:W3:Y:S01]  /*f2d0*/  MUFU.EX2 R140, R140 ;  /* 0x0000008c008c7308 */ /* 0x000ee20000000800 */
[-C--:B------:R-:W-:Y:S01]  /*f2e0*/  FFMA.FTZ R154, R202, R22.reuse, -R63 ;  /* 0x00000016ca9a7223 */ /* 0x080fe2000001083f */
[-C--:B------:R-:W-:Y:S01]  /*f2f0*/  FFMA.FTZ R202, R51, R22.reuse, -R59 ;  /* 0x0000001633ca7223 */ /* 0x080fe2000001083b */
[-CC-:B------:R-:W-:Y:S07]  /*f300*/  FFMA.FTZ R200, R221, R22.reuse, -R63.reuse ;  /* 0x00000016ddc87223 */ /* 0x180fee000001083f */
[----:B------:R-:W-:Y:S01]  /*f310*/  MUFU.EX2 R141, R141 ;  /* 0x0000008d008d7308 */ /* 0x000fe20000000800 */
[--C-:B------:R-:W-:Y:S01]  /*f320*/  FFMA.FTZ R143, R218, R22, -R63.reuse ;  /* 0x00000016da8f7223 */ /* 0x100fe2000001083f */
[----:B--2---:R-:W-:Y:S01]  /*f330*/  F2FP.F16.F32.PACK_AB R34, R129, R148 ;  /* 0x000000948122723e */ /* 0x004fe200000000ff */
[-C--:B------:R-:W-:Y:S07]  /*f340*/  FFMA.FTZ R155, R50, R22.reuse, -R63 ;  /* 0x00000016329b7223 */ /* 0x080fee000001083f */
[----:B------:R-:W-:Y:S01]  /*f350*/  MUFU.EX2 R161, R161 ;  /* 0x000000a100a17308 */ /* 0x000fe20000000800 */
[-CC-:B------:R-:W-:Y:S01]  /*f360*/  FFMA.FTZ R95, R95, R22.reuse, -R59.reuse ;  /* 0x000000165f5f7223 */ /* 0x180fe2000001083b */
[----:B----4-:R-:W2:Y:S01]  /*f370*/  LDSM.16.MT88.4 R40, [R53+0x5400] ;  /* 0x005400003528783b */ /* 0x010ea20000004200 */
[--C-:B------:R-:W-:Y:S07]  /*f380*/  FFMA.FTZ R146, R211, R22, -R59.reuse ;  /* 0x00000016d3927223 */ /* 0x100fee000001083b */
[----:B------:R-:W-:Y:S01]  /*f390*/  MUFU.EX2 R154, R154 ;  /* 0x0000009a009a7308 */ /* 0x000fe20000000800 */
[C---:B------:R-:W-:Y:S09]  /*f3a0*/  HMMA.16816.F32 R4, R32.reuse, R12, R4 ;  /* 0x0000000c2004723c */ /* 0x040ff20000001804 */
[----:B------:R-:W-:Y:S01]  /*f3b0*/  MUFU.EX2 R155, R155 ;  /* 0x0000009b009b7308 */ /* 0x000fe20000000800 */
[C---:B------:R-:W-:Y:S01]  /*f3c0*/  FMUL.FTZ R13, R28.reuse, R137 ;  /* 0x000000891c0d7220 */ /* 0x040fe20000410000 */
[----:B------:R-:W-:Y:S08]  /*f3d0*/  FMUL.FTZ R12, R28, R136 ;  /* 0x000000881c0c7220 */ /* 0x000ff00000410000 */
[----:B------:R4:W-:Y:S01]  /*f3e0*/  MUFU.EX2 R137, R18 ;  /* 0x0000001200897308 */ /* 0x0009e20000000800 */
[C---:B------:R-:W-:Y:S03]  /*f3f0*/  HMMA.16816.F32 R8, R32.reuse, R14, R8 ;  /* 0x0000000e2008723c */ /* 0x040fe60000001808 */
[C---:B------:R-:W-:Y:S01]  /*f400*/  FMUL.FTZ R14, R27.reuse, R138 ;  /* 0x0000008a1b0e7220 */ /* 0x040fe20000410000 */
[-C--:B------:R-:W-:Y:S05]  /*f410*/  FFMA.FTZ R136, R16, R22.reuse, -R59 ;  /* 0x0000001610887223 */ /* 0x080fea000001083b */
[----:B------:R5:W2:Y:S01]  /*f420*/  MUFU.EX2 R138, R19 ;  /* 0x00000013008a7308 */ /* 0x000aa20000000800 */
[----:B------:R-:W-:Y:S01]  /*f430*/  FMUL.FTZ R15, R27, R139 ;  /* 0x0000008b1b0f7220 */ /* 0x000fe20000410000 */
[--C-:B------:R-:W-:Y:S01]  /*f440*/  FFMA.FTZ R139, R49, R22, -R63.reuse ;  /* 0x00000016318b7223 */ /* 0x100fe2000001083f */
[----:B------:R-:W-:Y:S07]  /*f450*/  FMUL.FTZ R16, R28, R132 ;  /* 0x000000841c107220 */ /* 0x000fee0000410000 */
[----:B------:R-:W2:Y:S01]  /*f460*/  MUFU.EX2 R163, R163 ;  /* 0x000000a300a37308 */ /* 0x000ea20000000800 */
[-C--:B------:R-:W-:Y:S01]  /*f470*/  FFMA.FTZ R132, R213, R22.reuse, -R63 ;  /* 0x00000016d5847223 */ /* 0x080fe2000001083f */
[----:B------:R-:W-:Y:S01]  /*f480*/  FFMA.FTZ R167, R210, R22, -R59 ;  /* 0x00000016d2a77223 */ /* 0x000fe2000001083b */
[C---:B------:R-:W-:Y:S01]  /*f490*/  FFMA.FTZ R162, R27.reuse, R193, R162 ;  /* 0x000000c11ba27223 */ /* 0x040fe200000100a2 */
[C---:B-1----:R-:W-:Y:S06]  /*f4a0*/  HMMA.16816.F32 R12, R32.reuse, R36, R12 ;  /* 0x00000024200c723c */ /* 0x042fec000000180c */
[----:B------:R-:W-:Y:S01]  /*f4b0*/  MUFU.EX2 R136, R136 ;  /* 0x0000008800887308 */ /* 0x000fe20000000800 */
[C---:B----4-:R-:W-:Y:S01]  /*f4c0*/  FMUL.FTZ R18, R27.reuse, R134 ;  /* 0x000000861b127220 */ /* 0x050fe20000410000 */
[-C--:B------:R-:W-:Y:S08]  /*f4d0*/  FFMA.FTZ R153, R220, R22.reuse, -R63 ;  /* 0x00000016dc997223 */ /* 0x080ff0000001083f */
[----:B------:R1:W4:Y:S01]  /*f4e0*/  MUFU.EX2 R134, R17 ;  /* 0x0000001100867308 */ /* 0x0003220000000800 */
[----:B-----5:R-:W-:Y:S01]  /*f4f0*/  FMUL.FTZ R19, R27, R135 ;  /* 0x000000871b137220 */ /* 0x020fe20000410000 */
[-CC-:B------:R-:W-:Y:S01]  /*f500*/  FFMA.FTZ R207, R214, R22.reuse, -R59.reuse ;  /* 0x00000016d6cf7223 */ /* 0x180fe2000001083b */
[-C--:B------:R-:W-:Y:S07]  /*f510*/  FFMA.FTZ R205, R215, R22.reuse, -R59 ;  /* 0x00000016d7cd7223 */ /* 0x080fee000001083b */
[----:B------:R-:W5:Y:S01]  /*f520*/  MUFU.EX2 R145, R145 ;  /* 0x0000009100917308 */ /* 0x000f620000000800 */
[-C--:B------:R-:W-:Y:S01]  /*f530*/  FFMA.FTZ R135, R48, R22.reuse, -R63 ;  /* 0x0000001630877223 */ /* 0x080fe2000001083f */
[-CC-:B------:R-:W-:Y:S01]  /*f540*/  FFMA.FTZ R201, R209, R22.reuse, -R59.reuse ;  /* 0x00000016d1c97223 */ /* 0x180fe2000001083b */
[----:B------:R-:W-:Y:S07]  /*f550*/  LDSM.16.MT88.4 R48, [R53+0x6000] ;  /* 0x006000003530783b */ /* 0x000fee0000004200 */
[----:B------:R-:W-:Y:S01]  /*f560*/  MUFU.EX2 R208, R208 ;  /* 0x000000d000d07308 */ /* 0x000fe20000000800 */
[-CC-:B------:R-:W-:Y:S01]  /*f570*/  FFMA.FTZ R212, R212, R22.reuse, -R59.reuse ;  /* 0x00000016d4d47223 */ /* 0x180fe2000001083b */
[-C--:B------:R-:W-:Y:S01]  /*f580*/  FFMA.FTZ R157, R157, R22.reuse, -R59 ;  /* 0x000000169d9d7223 */ /* 0x080fe2000001083b */
[-C--:B------:R-:W-:Y:S07]  /*f590*/  FFMA.FTZ R204, R204, R22.reuse, -R63 ;  /* 0x00000016cccc7223 */ /* 0x080fee000001083f */
[----:B------:R-:W-:Y:S01]  /*f5a0*/  MUFU.EX2 R206, R206 ;  /* 0x000000ce00ce7308 */ /* 0x000fe20000000800 */
[-C--:B------:R-:W-:Y:S01]  /*f5b0*/  FFMA.FTZ R179, R179, R22.reuse, -R59 ;  /* 0x00000016b3b37223 */ /* 0x080fe2000001083b */
[----:B-1----:R-:W-:Y:S01]  /*f5c0*/  FMUL.FTZ R17, R28, R133 ;  /* 0x000000851c117220 */ /* 0x002fe20000410000 */
[----:B------:R-:W-:Y:S07]  /*f5d0*/  FFMA.FTZ R27, R128, R22, -R63 ;  /* 0x00000016801b7223 */ /* 0x000fee000001083f */
[----:B------:R-:W-:Y:S01]  /*f5e0*/  MUFU.EX2 R139, R139 ;  /* 0x0000008b008b7308 */ /* 0x000fe20000000800 */
[----:B------:R-:W-:Y:S01]  /*f5f0*/  FFMA.FTZ R160, R28, R198, R160 ;  /* 0x000000c61ca07223 */ /* 0x000fe200000100a0 */
[-C--:B------:R-:W-:Y:S01]  /*f600*/  FFMA.FTZ R119, R119, R22.reuse, -R59 ;  /* 0x0000001677777223 */ /* 0x080fe2000001083b */
[--C-:B------:R-:W-:Y:S07]  /*f610*/  FFMA.FTZ R115, R115, R22, -R63.reuse ;  /* 0x0000001673737223 */ /* 0x100fee000001083f */
[----:B------:R-:W-:Y:S01]  /*f620*/  MUFU.EX2 R135, R135 ;  /* 0x0000008700877308 */ /* 0x000fe20000000800 */
[----:B------:R-:W-:Y:S01]  /*f630*/  HMMA.16816.F32 R16, R32, R38, R16 ;  /* 0x000000262010723c */ /* 0x000fe20000001810 */
[----:B------:R-:W1:Y:S02]  /*f640*/  LDSM.16.MT88.4 R36, [R53+0x5800] ;  /* 0x005800003524783b */ /* 0x000e640000004200 */
[----:B---3--:R-:W-:Y:S01]  /*f650*/  F2FP.F16.F32.PACK_AB R33, R140, R142 ;  /* 0x0000008e8c21723e */ /* 0x008fe200000000ff */
[-CC-:B------:R-:W-:Y:S01]  /*f660*/  FFMA.FTZ R133, R235, R22.reuse, -R63.reuse ;  /* 0x00000016eb857223 */ /* 0x180fe2000001083f */
[----:B--2---:R-:W-:Y:S04]  /*f670*/  F2FP.F16.F32.PACK_AB R35, R138, R141 ;  /* 0x0000008d8a23723e */ /* 0x004fe800000000ff */
[----:B------:R-:W-:Y:S01]  /*f680*/  MUFU.EX2 R147, R147 ;  /* 0x0000009300937308 */ /* 0x000fe20000000800 */
[----:B------:R-:W-:Y:S01]  /*f690*/  F2FP.F16.F32.PACK_AB R32, R137, R163 ;  /* 0x000000a38920723e */ /* 0x000fe200000000ff */
[--C-:B------:R-:W-:Y:S01]  /*f6a0*/  FFMA.FTZ R107, R107, R22, -R63.reuse ;  /* 0x000000166b6b7223 */ /* 0x100fe2000001083f */
[----:B----4-:R-:W-:Y:S07]  /*f6b0*/  F2FP.F16.F32.PACK_AB R34, R134, R136 ;  /* 0x000000888622723e */ /* 0x010fee00000000ff */
[----:B------:R-:W-:Y:S01]  /*f6c0*/  MUFU.EX2 R132, R132 ;  /* 0x0000008400847308 */ /* 0x000fe20000000800 */
[-CC-:B------:R-:W-:Y:S01]  /*f6d0*/  FFMA.FTZ R83, R83, R22.reuse, -R63.reuse ;  /* 0x0000001653537223 */ /* 0x180fe2000001083f */
[-CC-:B------:R-:W-:Y:S01]  /*f6e0*/  FFMA.FTZ R66, R66, R22.reuse, -R63.reuse ;  /* 0x0000001642427223 */ /* 0x180fe2000001083f */
[-C--:B------:R-:W-:Y:S07]  /*f6f0*/  FFMA.FTZ R75, R75, R22.reuse, -R63 ;  /* 0x000000164b4b7223 */ /* 0x080fee000001083f */
[----:B------:R-:W-:Y:S01]  /*f700*/  MUFU.EX2 R146, R146 ;  /* 0x0000009200927308 */ /* 0x000fe20000000800 */
[-CC-:B------:R-:W-:Y:S01]  /*f710*/  FFMA.FTZ R71, R71, R22.reuse, -R59.reuse ;  /* 0x0000001647477223 */ /* 0x180fe2000001083b */
[C---:B------:R-:W-:Y:S08]  /*f720*/  HMMA.16816.F32 R4, R32.reuse, R40, R4 ;  /* 0x000000282004723c */ /* 0x040ff00000001804 */
[----:B------:R-:W-:Y:S01]  /*f730*/  MUFU.EX2 R167, R167 ;  /* 0x000000a700a77308 */ /* 0x000fe20000000800 */
[-CC-:B------:R-:W-:Y:S01]  /*f740*/  FFMA.FTZ R70, R70, R22.reuse, -R59.reuse ;  /* 0x0000001646467223 */ /* 0x180fe2000001083b */
[-C--:B------:R-:W-:Y:S01]  /*f750*/  FFMA.FTZ R127, R127, R22.reuse, -R59 ;  /* 0x000000167f7f7223 */ /* 0x080fe2000001083b */
[-C--:B------:R-:W-:Y:S07]  /*f760*/  FFMA.FTZ R123, R123, R22.reuse, -R63 ;  /* 0x000000167b7b7223 */ /* 0x080fee000001083f */
[----:B------:R-:W2:Y:S01]  /*f770*/  MUFU.EX2 R133, R133 ;  /* 0x0000008500857308 */ /* 0x000ea20000000800 */
[----:B------:R-:W-:Y:S01]  /*f780*/  FADD.FTZ R162, R149, R162 ;  /* 0x000000a295a27221 */ /* 0x000fe20000010000 */
[C---:B------:R-:W-:Y:S01]  /*f790*/  HMMA.16816.F32 R8, R32.reuse, R42, R8 ;  /* 0x0000002a2008723c */ /* 0x040fe20000001808 */
[----:B------:R-:W3:Y:S07]  /*f7a0*/  LDSM.16.MT88.4 R40, [R52+0x800] ;  /* 0x000800003428783b */ /* 0x000eee0000004200 */
[----:B------:R-:W4:Y:S01]  /*f7b0*/  MUFU.EX2 R199, R199 ;  /* 0x000000c700c77308 */ /* 0x000f220000000800 */
[----:B------:R-:W-:Y:S01]  /*f7c0*/  FADD.FTZ R162, R131, R162 ;  /* 0x000000a283a27221 */ /* 0x000fe20000010000 */
[-CC-:B------:R-:W-:Y:S01]  /*f7d0*/  FFMA.FTZ R109, R109, R22.reuse, -R59.reuse ;  /* 0x000000166d6d7223 */ /* 0x180fe2000001083b */
[-CC-:B------:R-:W-:Y:S07]  /*f7e0*/  FFMA.FTZ R108, R108, R22.reuse, -R59.reuse ;  /* 0x000000166c6c7223 */ /* 0x180fee000001083b */
[----:B------:R-:W3:Y:S01]  /*f7f0*/  MUFU.EX2 R200, R200 ;  /* 0x000000c800c87308 */ /* 0x000ee20000000800 */
[----:B------:R-:W-:Y:S01]  /*f800*/  FADD.FTZ R130, R130, R162 ;  /* 0x000000a282827221 */ /* 0x000fe20000010000 */
[C---:B------:R-:W-:Y:S08]  /*f810*/  HMMA.16816.F32 R12, R32.reuse, R44, R12 ;  /* 0x0000002c200c723c */ /* 0x040ff0000000180c */
[----:B------:R-:W3:Y:S01]  /*f820*/  MUFU.EX2 R144, R144 ;  /* 0x0000009000907308 */ /* 0x000ee20000000800 */
[----:B------:R-:W-:Y:S01]  /*f830*/  FADD.FTZ R130, R142, R130 ;  /* 0x000000828e827221 */ /* 0x000fe20000010000 */
[-CC-:B------:R-:W-:Y:S01]  /*f840*/  FFMA.FTZ R101, R101, R22.reuse, -R59.reuse ;  /* 0x0000001665657223 */ /* 0x180fe2000001083b */
[----:B------:R-:W-:Y:S07]  /*f850*/  FFMA.FTZ R100, R100, R22, -R59 ;  /* 0x0000001664647223 */ /* 0x000fee000001083b */
[----:B------:R-:W-:Y:S01]  /*f860*/  MUFU.EX2 R143, R143 ;  /* 0x0000008f008f7308 */ /* 0x000fe20000000800 */
[----:B------:R-:W-:Y:S01]  /*f870*/  FADD.FTZ R130, R140, R130 ;  /* 0x000000828c827221 */ /* 0x000fe20000010000 */
[----:B------:R-:W-:Y:S01]  /*f880*/  HMMA.16816.F32 R16, R32, R46, R16 ;  /* 0x0000002e2010723c */ /* 0x000fe20000001810 */
[----:B------:R-:W3:Y:S07]  /*f890*/  LDSM.16.MT88.4 R44, [R53+0x5c00] ;  /* 0x005c0000352c783b */ /* 0x000eee0000004200 */
[----:B------:R-:W3:Y:S01]  /*f8a0*/  MUFU.EX2 R153, R153 ;  /* 0x0000009900997308 */ /* 0x000ee20000000800 */
[----:B-----5:R-:W-:Y:S01]  /*f8b0*/  F2FP.F16.F32.PACK_AB R33, R161, R145 ;  /* 0x00000091a121723e */ /* 0x020fe200000000ff */
[----:B------:R-:W-:Y:S01]  /*f8c0*/  FADD.FTZ R141, R141, R130 ;  /* 0x000000828d8d7221 */ /* 0x000fe20000010000 */
[----:B--2---:R-:W-:Y:S07]  /*f8d0*/  F2FP.F16.F32.PACK_AB R35, R133, R154 ;  /* 0x0000009a8523723e */ /* 0x004fee00000000ff */
[----:B------:R-:W-:Y:S01]  /*f8e0*/  MUFU.EX2 R207, R207 ;  /* 0x000000cf00cf7308 */ /* 0x000fe20000000800 */
[----:B------:R-:W-:Y:S01]  /*f8f0*/  F2FP.F16.F32.PACK_AB R32, R206, R208 ;  /* 0x000000d0ce20723e */ /* 0x000fe200000000ff */
[----:B------:R-:W-:Y:S01]  /*f900*/  FADD.FTZ R141, R138, R141 ;  /* 0x0000008d8a8d7221 */ /* 0x000fe20000010000 */
[----:B----4-:R-:W-:Y:S07]  /*f910*/  F2FP.F16.F32.PACK_AB R34, R199, R147 ;  /* 0x00000093c722723e */ /* 0x010fee00000000ff */
[----:B------:R-:W2:Y:S01]  /*f920*/  MUFU.EX2 R168, R168 ;  /* 0x000000a800a87308 */ /* 0x000ea20000000800 */
[-C--:B------:R-:W-:Y:S01]  /*f930*/  FFMA.FTZ R93, R93, R22.reuse, -R59 ;  /* 0x000000165d5d7223 */ /* 0x080fe2000001083b */
[----:B------:R-:W-:Y:S01]  /*f940*/  FADD.FTZ R141, R145, R141 ;  /* 0x0000008d918d7221 */ /* 0x000fe20000010000 */
[-CC-:B------:R-:W-:Y:S07]  /*f950*/  FFMA.FTZ R92, R92, R22.reuse, -R59.reuse ;  /* 0x000000165c5c7223 */ /* 0x180fee000001083b */
[----:B------:R-:W-:Y:S01]  /*f960*/  MUFU.EX2 R205, R205 ;  /* 0x000000cd00cd7308 */ /* 0x000fe20000000800 */
[-C--:B------:R-:W-:Y:S01]  /*f970*/  FFMA.FTZ R84, R84, R22.reuse, -R59 ;  /* 0x0000001654547223 */ /* 0x080fe2000001083b */
[C---:B-1----:R-:W-:Y:S08]  /*f980*/  HMMA.16816.F32 R4, R32.reuse, R36, R4 ;  /* 0x000000242004723c */ /* 0x042ff00000001804 */
[----:B------:R-:W1:Y:S01]  /*f990*/  MUFU.EX2 R202, R202 ;  /* 0x000000ca00ca7308 */ /* 0x000e620000000800 */
[----:B------:R-:W-:Y:S01]  /*f9a0*/  FADD.FTZ R141, R161, R141 ;  /* 0x0000008da18d7221 */ /* 0x000fe20000010000 */
[-C--:B------:R-:W-:Y:S01]  /*f9b0*/  FFMA.FTZ R91, R91, R22.reuse, -R63 ;  /* 0x000000165b5b7223 */ /* 0x080fe2000001083f */
[-C--:B------:R-:W-:Y:S07]  /*f9c0*/  FFMA.FTZ R87, R87, R22.reuse, -R59 ;  /* 0x0000001657577223 */ /* 0x080fee000001083b */
[----:B------:R-:W-:Y:S01]  /*f9d0*/  MUFU.EX2 R209, R212 ;  /* 0x000000d400d17308 */ /* 0x000fe20000000800 */
[----:B------:R-:W-:Y:S01]  /*f9e0*/  FADD.FTZ R154, R154, R141 ;  /* 0x0000008d9a9a7221 */ /* 0x000fe20000010000 */
[C---:B------:R-:W-:Y:S01]  /*f9f0*/  HMMA.16816.F32 R8, R32.reuse, R38, R8 ;  /* 0x000000262008723c */ /* 0x040fe20000001808 */
[----:B------:R-:W4:Y:S07]  /*fa00*/  LDSM.16.MT88.4 R36, [R52+0xc00] ;  /* 0x000c00003424783b */ /* 0x000f2e0000004200 */
[----:B------:R-:W5:Y:S01]  /*fa10*/  MUFU.EX2 R201, R201 ;  /* 0x000000c900c97308 */ /* 0x000f620000000800 */
[-CC-:B------:R-:W-:Y:S01]  /*fa20*/  FFMA.FTZ R85, R85, R22.reuse, -R59.reuse ;  /* 0x0000001655557223 */ /* 0x180fe2000001083b */
[----:B------:R-:W-:Y:S01]  /*fa30*/  FADD.FTZ R133, R133, R154 ;  /* 0x0000009a85857221 */ /* 0x000fe20000010000 */
[----:B------:R-:W-:Y:S07]  /*fa40*/  FADD.FTZ R160, R152, R160 ;  /* 0x000000a098a07221 */ /* 0x000fee0000010000 */
[----:B------:R-:W-:Y:S01]  /*fa50*/  MUFU.EX2 R27, R27 ;  /* 0x0000001b001b7308 */ /* 0x000fe20000000800 */
[-C--:B------:R-:W-:Y:S01]  /*fa60*/  FFMA.FTZ R58, R58, R22.reuse, -R59 ;  /* 0x000000163a3a7223 */ /* 0x080fe2000001083b */
[C---:B---3--:R-:W-:Y:S08]  /*fa70*/  HMMA.16816.F32 R12, R32.reuse, R40, R12 ;  /* 0x00000028200c723c */ /* 0x048ff0000000180c */
[----:B------:R-:W-:Y:S01]  /*fa80*/  MUFU.EX2 R109, R109 ;  /* 0x0000006d006d7308 */ /* 0x000fe20000000800 */
[----:B------:R-:W-:Y:S01]  /*fa90*/  FADD.FTZ R133, R200, R133 ;  /* 0x00000085c8857221 */ /* 0x000fe20000010000 */
[----:B------:R-:W-:Y:S01]  /*faa0*/  FADD.FTZ R160, R148, R160 ;  /* 0x000000a094a07221 */ /* 0x000fe20000010000 */
[----:B------:R-:W-:Y:S07]  /*fab0*/  FFMA.FTZ R67, R67, R22, -R63 ;  /* 0x0000001643437223 */ /* 0x000fee000001083f */
[----:B------:R-:W-:Y:S01]  /*fac0*/  MUFU.EX2 R108, R108 ;  /* 0x0000006c006c7308 */ /* 0x000fe20000000800 */
[C---:B------:R-:W-:Y:S01]  /*fad0*/  FADD.FTZ R133, R144.reuse, R133 ;  /* 0x0000008590857221 */ /* 0x040fe20000010000 */
[----:B------:R-:W-:Y:S01]  /*fae0*/  HMMA.16816.F32 R16, R32, R42, R16 ;  /* 0x0000002a2010723c */ /* 0x000fe20000001810 */
[----:B------:R-:W3:Y:S07]  /*faf0*/  LDSM.16.MT88.4 R40, [R52+0x1000] ;  /* 0x001000003428783b */ /* 0x000eee0000004200 */
[----:B------:R-:W-:Y:S01]  /*fb00*/  MUFU.EX2 R101, R101 ;  /* 0x0000006500657308 */ /* 0x000fe20000000800 */
[----:B------:R-:W-:Y:S01]  /*fb10*/  F2FP.F16.F32.PACK_AB R33, R144, R200 ;  /* 0x000000c89021723e */ /* 0x000fe200000000ff */
[----:B------:R-:W-:Y:S01]  /*fb20*/  FADD.FTZ R160, R129, R160 ;  /* 0x000000a081a07221 */ /* 0x000fe20000010000 */
[----:B------:R-:W-:Y:S01]  /*fb30*/  F2FP.F16.F32.PACK_AB R35, R153, R143 ;  /* 0x0000008f9923723e */ /* 0x000fe200000000ff */
[----:B------:R-:W-:Y:S01]  /*fb40*/  FADD.FTZ R143, R143, R133 ;  /* 0x000000858f8f7221 */ /* 0x000fe20000010000 */
[----:B--2---:R-:W-:Y:S05]  /*fb50*/  F2FP.F16.F32.PACK_AB R32, R168, R207 ;  /* 0x000000cfa820723e */ /* 0x004fea00000000ff */
[----:B------:R-:W-:Y:S01]  /*fb60*/  MUFU.EX2 R100, R100 ;  /* 0x0000006400647308 */ /* 0x000fe20000000800 */
[----:B-1----:R-:W-:Y:S01]  /*fb70*/  F2FP.F16.F32.PACK_AB R34, R202, R205 ;  /* 0x000000cdca22723e */ /* 0x002fe200000000ff */
[----:B------:R-:W-:Y:S01]  /*fb80*/  FADD.FTZ R143, R153, R143 ;  /* 0x0000008f998f7221 */ /* 0x000fe20000010000 */
[----:B------:R-:W-:Y:S07]  /*fb90*/  FADD.FTZ R163, R163, R160 ;  /* 0x000000a0a3a37221 */ /* 0x000fee0000010000 */
[----:B------:R-:W-:Y:S01]  /*fba0*/  MUFU.EX2 R93, R93 ;  /* 0x0000005d005d7308 */ /* 0x000fe20000000800 */
[-C--:B------:R-:W-:Y:S01]  /*fbb0*/  FFMA.FTZ R62, R62, R22.reuse, -R59 ;  /* 0x000000163e3e7223 */ /* 0x080fe2000001083b */
[----:B------:R-:W-:Y:S01]  /*fbc0*/  FADD.FTZ R143, R139, R143 ;  /* 0x0000008f8b8f7221 */ /* 0x000fe20000010000 */
[----:B------:R-:W-:Y:S01]  /*fbd0*/  FADD.FTZ R137, R137, R163 ;  /* 0x000000a389897221 */ /* 0x000fe20000010000 */
[C---:B------:R-:W-:Y:S06]  /*fbe0*/  HMMA.16816.F32 R4, R32.reuse, R44, R4 ;  /* 0x0000002c2004723c */ /* 0x040fec0000001804 */
[----:B------:R-:W-:Y:S01]  /*fbf0*/  MUFU.EX2 R92, R92 ;  /* 0x0000005c005c7308 */ /* 0x000fe20000000800 */
[-C--:B------:R-:W-:Y:S01]  /*fc00*/  FFMA.FTZ R44, R203, R22.reuse, -R63 ;  /* 0x00000016cb2c7223 */ /* 0x080fe2000001083f */
[----:B------:R-:W-:Y:S08]  /*fc10*/  FADD.FTZ R137, R136, R137 ;  /* 0x0000008988897221 */ /* 0x000ff00000010000 */
[----:B------:R-:W1:Y:S01]  /*fc20*/  MUFU.EX2 R203, R204 ;  /* 0x000000cc00cb7308 */ /* 0x000e620000000800 */
[-C--:B------:R-:W-:Y:S01]  /*fc30*/  FFMA.FTZ R61, R61, R22.reuse, -R59 ;  /* 0x000000163d3d7223 */ /* 0x080fe2000001083b */
[C---:B------:R-:W-:Y:S01]  /*fc40*/  ISETP.GT.AND P0, PT, R187.reuse, RZ, PT ;  /* 0x000000ffbb00720c */ /* 0x040fe20003f04270 */
[C---:B------:R-:W-:Y:S07]  /*fc50*/  HMMA.16816.F32 R8, R32.reuse, R46, R8 ;  /* 0x0000002e2008723c */ /* 0x040fee0000001808 */
[----:B------:R-:W-:Y:S01]  /*fc60*/  MUFU.EX2 R84, R84 ;  /* 0x0000005400547308 */ /* 0x000fe20000000800 */
[----:B------:R-:W-:Y:S01]  /*fc70*/  FADD.FTZ R137, R134, R137 ;  /* 0x0000008986897221 */ /* 0x000fe20000010000 */
[-C--:B------:R-:W-:Y:S08]  /*fc80*/  FFMA.FTZ R60, R60, R22.reuse, -R59 ;  /* 0x000000163c3c7223 */ /* 0x080ff0000001083b */
[----:B------:R-:W-:Y:S01]  /*fc90*/  MUFU.EX2 R58, R58 ;  /* 0x0000003a003a7308 */ /* 0x000fe20000000800 */
[-C--:B------:R-:W-:Y:S01]  /*fca0*/  FFMA.FTZ R26, R26, R22.reuse, -R63 ;  /* 0x000000161a1a7223 */ /* 0x080fe2000001083f */
[----:B------:R-:W-:Y:S01]  /*fcb0*/  FADD.FTZ R208, R208, R137 ;  /* 0x00000089d0d07221 */ /* 0x000fe20000010000 */
[C---:B----4-:R-:W-:Y:S03]  /*fcc0*/  HMMA.16816.F32 R12, R32.reuse, R36, R12 ;  /* 0x00000024200c723c */ /* 0x050fe6000000180c */
[----:B------:R-:W-:Y:S01]  /*fcd0*/  FADD.FTZ R208, R206, R208 ;  /* 0x000000d0ced07221 */ /* 0x000fe20000010000 */
[----:B------:R-:W-:Y:S01]  /*fce0*/  FFMA.FTZ R54, R54, R22, -R59 ;  /* 0x0000001636367223 */ /* 0x000fe2000001083b */
[----:B------:R-:W-:Y:S02]  /*fcf0*/  IADD3 R187, PT, PT, R187, -0x1, RZ ;  /* 0xffffffffbbbb7810 */ /* 0x000fe40007ffe0ff */
[----:B------:R-:W-:Y:S01]  /*fd00*/  FADD.FTZ R208, R147, R208 ;  /* 0x000000d093d07221 */ /* 0x000fe20000010000 */
[----:B------:R-:W-:Y:S01]  /*fd10*/  HMMA.16816.F32 R16, R32, R38, R16 ;  /* 0x000000262010723c */ /* 0x000fe20000001810 */
[----:B------:R-:W2:Y:S02]  /*fd20*/  LDSM.16.MT88.4 R36, [R53+0x6400] ;  /* 0x006400003524783b */ /* 0x000ea40000004200 */
[C---:B------:R-:W-:Y:S01]  /*fd30*/  F2FP.F16.F32.PACK_AB R33, R155.reuse, R139 ;  /* 0x0000008b9b21723e */ /* 0x040fe200000000ff */
[----:B------:R-:W-:Y:S01]  /*fd40*/  FADD.FTZ R155, R155, R143 ;  /* 0x0000008f9b9b7221 */ /* 0x000fe20000010000 */
[C---:B------:R-:W-:Y:S01]  /*fd50*/  F2FP.F16.F32.PACK_AB R35, R132.reuse, R135 ;  /* 0x000000878423723e */ /* 0x040fe200000000ff */
[----:B------:R-:W-:Y:S01]  /*fd60*/  FADD.FTZ R199, R199, R208 ;  /* 0x000000d0c7c77221 */ /* 0x000fe20000010000 */
[----:B------:R-:W-:Y:S01]  /*fd70*/  F2FP.F16.F32.PACK_AB R34, R167, R146 ;  /* 0x00000092a722723e */ /* 0x000fe200000000ff */
[----:B------:R-:W-:Y:S01]  /*fd80*/  FADD.FTZ R155, R135, R155 ;  /* 0x0000009b879b7221 */ /* 0x000fe20000010000 */
[----:B-----5:R-:W-:Y:S01]  /*fd90*/  F2FP.F16.F32.PACK_AB R32, R201, R209 ;  /* 0x000000d1c920723e */ /* 0x020fe200000000ff */
[----:B------:R-:W-:Y:S01]  /*fda0*/  LDSM.16.MT88.4 R140, [R53+0x8c00] ;  /* 0x008c0000358c783b */ /* 0x000fe20000004200 */
[----:B------:R-:W-:Y:S01]  /*fdb0*/  FADD.FTZ R199, R207, R199 ;  /* 0x000000c7cfc77221 */ /* 0x000fe20000010000 */
[----:B------:R-:W-:Y:S01]  /*fdc0*/  FADD.FTZ R155, R132, R155 ;  /* 0x0000009b849b7221 */ /* 0x000fe20000010000 */
[----:B------:R-:W-:Y:S02]  /*fdd0*/  MOV R149, R20 ;  /* 0x0000001400957202 */ /* 0x000fe40000000f00 */
[----:B------:R-:W-:Y:S01]  /*fde0*/  FADD.FTZ R199, R168, R199 ;  /* 0x000000c7a8c77221 */ /* 0x000fe20000010000 */
[C---:B------:R-:W-:Y:S03]  /*fdf0*/  HMMA.16816.F32 R4, R32.reuse, R48, R4 ;  /* 0x000000302004723c */ /* 0x040fe60000001804 */
[-CC-:B------:R-:W-:Y:S01]  /*fe00*/  FFMA.FTZ R49, R169, R22.reuse, -R63.reuse ;  /* 0x00000016a9317223 */ /* 0x180fe2000001083f */
[-CC-:B------:R-:W-:Y:S01]  /*fe10*/  FFMA.FTZ R48, R159, R22.reuse, -R63.reuse ;  /* 0x000000169f307223 */ /* 0x180fe2000001083f */
[----:B------:R4:W5:Y:S01]  /*fe20*/  MUFU.EX2 R169, R44 ;  /* 0x0000002c00a97308 */ /* 0x0009620000000800 */
[-C--:B------:R-:W-:Y:S01]  /*fe30*/  FFMA.FTZ R159, R31, R22.reuse, -R63 ;  /* 0x000000161f9f7223 */ /* 0x080fe2000001083f */
[----:B-1----:R-:W-:Y:S01]  /*fe40*/  FADD.FTZ R155, R203, R155 ;  /* 0x0000009bcb9b7221 */ /* 0x002fe20000010000 */
[C---:B------:R-:W-:Y:S07]  /*fe50*/  HMMA.16816.F32 R8, R32.reuse, R50, R8 ;  /* 0x000000322008723c */ /* 0x040fee0000001808 */
[----:B------:R-:W-:Y:S01]  /*fe60*/  MUFU.EX2 R49, R49 ;  /* 0x0000003100317308 */ /* 0x000fe20000000800 */
[-CC-:B------:R-:W-:Y:S01]  /*fe70*/  FFMA.FTZ R51, R158, R22.reuse, -R59.reuse ;  /* 0x000000169e337223 */ /* 0x180fe2000001083b */
[-C--:B------:R-:W-:Y:S08]  /*fe80*/  FFMA.FTZ R50, R156, R22.reuse, -R59 ;  /* 0x000000169c327223 */ /* 0x080ff0000001083b */
[----:B------:R-:W1:Y:S01]  /*fe90*/  MUFU.EX2 R48, R48 ;  /* 0x0000003000307308 */ /* 0x000e620000000800 */
[----:B------:R-:W-:Y:S01]  /*fea0*/  FADD.FTZ R199, R205, R199 ;  /* 0x000000c7cdc77221 */ /* 0x000fe20000010000 */
[----:B------:R-:W-:Y:S01]  /*feb0*/  MOV R148, R21 ;  /* 0x0000001500947202 */ /* 0x000fe20000000f00 */
[C---:B---3--:R-:W-:Y:S07]  /*fec0*/  HMMA.16816.F32 R12, R32.reuse, R40, R12 ;  /* 0x00000028200c723c */ /* 0x048fee000000180c */
[----:B------:R3:W-:Y:S01]  /*fed0*/  MUFU.EX2 R156, R157 ;  /* 0x0000009d009c7308 */ /* 0x0007e20000000800 */
[----:B----4-:R-:W4:Y:S01]  /*fee0*/  LDSM.16.MT88.4 R44, [R52+0x1400] ;  /* 0x00140000342c783b */ /* 0x010f220000004200 */
[-C--:B------:R-:W-:Y:S08]  /*fef0*/  FFMA.FTZ R40, R124, R22.reuse, -R59 ;  /* 0x000000167c287223 */ /* 0x080ff0000001083b */
[----:B------:R-:W-:Y:S01]  /*ff00*/  MUFU.EX2 R158, R179 ;  /* 0x000000b3009e7308 */ /* 0x000fe20000000800 */
[----:B------:R-:W-:Y:S01]  /*ff10*/  FADD.FTZ R202, R202, R199 ;  /* 0x000000c7caca7221 */ /* 0x000fe20000010000 */
[----:B------:R-:W-:Y:S08]  /*ff20*/  HMMA.16816.F32 R16, R32, R42, R16 ;  /* 0x0000002a2010723c */ /* 0x000ff00000001810 */
[----:B------:R-:W2:Y:S01]  /*ff30*/  MUFU.EX2 R51, R51 ;  /* 0x0000003300337308 */ /* 0x000ea20000000800 */
[-CC-:B------:R-:W-:Y:S01]  /*ff40*/  FFMA.FTZ R32, R29, R22.reuse, -R63.reuse ;  /* 0x000000161d207223 */ /* 0x180fe2000001083f */
[C---:B-----5:R-:W-:Y:S08]  /*ff50*/  F2FP.F16.F32.PACK_AB R29, R169.reuse, R203 ;  /* 0x000000cba91d723e */ /* 0x060ff000000000ff */
[----:B------:R-:W5:Y:S01]  /*ff60*/  MUFU.EX2 R50, R50 ;  /* 0x0000003200327308 */ /* 0x000f620000000800 */
[----:B-1----:R-:W-:Y:S01]  /*ff70*/  F2FP.F16.F32.PACK_AB R31, R48, R49 ;  /* 0x00000031301f723e */ /* 0x002fe200000000ff */
[----:B---3--:R-:W-:Y:S01]  /*ff80*/  FFMA.FTZ R157, R30, R22, -R63 ;  /* 0x000000161e9d7223 */ /* 0x008fe2000001083f */
[----:B------:R-:W-:Y:S07]  /*ff90*/  FADD.FTZ R169, R169, R155 ;  /* 0x0000009ba9a97221 */ /* 0x000fee0000010000 */
[----:B------:R1:W-:Y:S01]  /*ffa0*/  MUFU.EX2 R128, R32 ;  /* 0x0000002000807308 */ /* 0x0003e20000000800 */
[----:B------:R-:W-:Y:S09]  /*ffb0*/  FADD.FTZ R209, R209, R202 ;  /* 0x000000cad1d17221 */ /* 0x000ff20000010000 */
[----:B------:R-:W-:Y:S01]  /*ffc0*/  MUFU.EX2 R159, R159 ;  /* 0x0000009f009f7308 */ /* 0x000fe20000000800 */
[----:B------:R-:W-:Y:S01]  /*ffd0*/  FADD.FTZ R209, R201, R209 ;  /* 0x000000d1c9d17221 */ /* 0x000fe20000010000 */
[----:B--2---:R-:W-:Y:S08]  /*ffe0*/  F2FP.F16.F32.PACK_AB R28, R51, R158 ;  /* 0x0000009e331c723e */ /* 0x004ff000000000ff */
[----:B------:R-:W2:Y:S01]  /*fff0*/  MUFU.EX2 R157, R157 ;  /* 0x0000009d009d7308 */ /* 0x000ea20000000800 */
[----:B------:R-:W-:Y:S01]  /*10000*/  FADD.FTZ R209, R146, R209 ;  /* 0x000000d192d17221 */ /* 0x000fe20000010000 */
[----:B-----5:R-:W-:Y:S03]  /*10010*/  F2FP.F16.F32.PACK_AB R30, R50, R156 ;  /* 0x0000009c321e723e */ /* 0x020fe600000000ff */
[----:B------:R-:W-:Y:S01]  /*10020*/  FADD.FTZ R167, R167, R209 ;  /* 0x000000d1a7a77221 */ /* 0x000fe20000010000 */
[----:B-1----:R-:W1:Y:S03]  /*10030*/  LDSM.16.MT88.4 R32, [R53+0x6800] ;  /* 0x006800003520783b */ /* 0x002e660000004200 */
[C---:B------:R-:W-:Y:S05]  /*10040*/  HMMA.16816.F32 R4, R28.reuse, R36, R4 ;  /* 0x000000241c04723c */ /* 0x040fea0000001804 */
[-CC-:B------:R-:W-:Y:S01]  /*10050*/  FFMA.FTZ R36, R126, R22.reuse, -R59.reuse ;  /* 0x000000167e247223 */ /* 0x180fe2000001083b */
[-C--:B------:R-:W-:Y:S01]  /*10060*/  FFMA.FTZ R37, R125, R22.reuse, -R59 ;  /* 0x000000167d257223 */ /* 0x080fe2000001083b */
[----:B------:R-:W-:Y:S01]  /*10070*/  MUFU.EX2 R126, R127 ;  /* 0x0000007f007e7308 */ /* 0x000fe20000000800 */
[C---:B------:R-:W-:Y:S09]  /*10080*/  HMMA.16816.F32 R8, R28.reuse, R38, R8 ;  /* 0x000000261c08723c */ /* 0x040ff20000001808 */
[----:B------:R-:W3:Y:S01]  /*10090*/  MUFU.EX2 R125, R36 ;  /* 0x00000024007d7308 */ /* 0x000ee20000000800 */
[----:B------:R-:W-:Y:S09]  /*100a0*/  FADD.FTZ R167, R158, R167 ;  /* 0x000000a79ea77221 */ /* 0x000ff20000010000 */
[----:B------:R5:W-:Y:S01]  /*100b0*/  MUFU.EX2 R124, R37 ;  /* 0x00000025007c7308 */ /* 0x000be20000000800 */
[C---:B----4-:R-:W-:Y:S09]  /*100c0*/  HMMA.16816.F32 R12, R28.reuse, R44, R12 ;  /* 0x0000002c1c0c723c */ /* 0x050ff2000000180c */
[----:B------:R-:W4:Y:S01]  /*100d0*/  MUFU.EX2 R44, R40 ;  /* 0x00000028002c7308 */ /* 0x000f220000000800 */
[-C--:B------:R-:W-:Y:S01]  /*100e0*/  FFMA.FTZ R45, R121, R22.reuse, -R63 ;  /* 0x00000016792d7223 */ /* 0x080fe2000001083f */
[----:B------:R-:W-:Y:S01]  /*100f0*/  FADD.FTZ R167, R51, R167 ;  /* 0x000000a733a77221 */ /* 0x000fe20000010000 */
[-CC-:B------:R-:W-:Y:S07]  /*10100*/  FFMA.FTZ R51, R99, R22.reuse, -R63.reuse ;  /* 0x0000001663337223 */ /* 0x180fee000001083f */
[----:B------:R-:W-:Y:S01]  /*10110*/  MUFU.EX2 R121, R123 ;  /* 0x0000007b00797308 */ /* 0x000fe20000000800 */
[----:B------:R-:W-:Y:S03]  /*10120*/  HMMA.16816.F32 R16, R28, R46, R16 ;  /* 0x0000002e1c10723c */ /* 0x000fe60000001810 */
[----:B--2---:R-:W-:Y:S01]  /*10130*/  F2FP.F16.F32.PACK_AB R29, R157, R159 ;  /* 0x0000009f9d1d723e */ /* 0x004fe200000000ff */
[--C-:B------:R-:W-:Y:S01]  /*10140*/  FFMA.FTZ R47, R122, R22, -R63.reuse ;  /* 0x000000167a2f7223 */ /* 0x100fe2000001083f */
[----:B-----5:R-:W2:Y:S01]  /*10150*/  LDSM.16.MT88.4 R36, [R52+0x1800] ;  /* 0x001800003424783b */ /* 0x020ea20000004200 */
[----:B------:R-:W-:Y:S01]  /*10160*/  F2FP.F16.F32.PACK_AB R31, R27, R128 ;  /* 0x000000801b1f723e */ /* 0x000fe200000000ff */
[----:B------:R-:W-:Y:S01]  /*10170*/  FFMA.FTZ R46, R120, R22, -R63 ;  /* 0x00000016782e7223 */ /* 0x000fe2000001083f */
[----:B---3--:R-:W-:Y:S01]  /*10180*/  F2FP.F16.F32.PACK_AB R28, R125, R126 ;  /* 0x0000007e7d1c723e */ /* 0x008fe200000000ff */
[----:B------:R-:W-:Y:S01]  /*10190*/  MUFU.EX2 R45, R45 ;  /* 0x0000002d002d7308 */ /* 0x000fe20000000800 */
[----:B----4-:R-:W-:Y:S01]  /*101a0*/  F2FP.F16.F32.PACK_AB R30, R44, R124 ;  /* 0x0000007c2c1e723e */ /* 0x010fe200000000ff */
[----:B------:R-:W-:Y:S02]  /*101b0*/  FADD.FTZ R156, R156, R167 ;  /* 0x000000a79c9c7221 */ /* 0x000fe40000010000 */
[----:B------:R-:W3:Y:S06]  /*101c0*/  LDSM.16.MT88.4 R40, [R53+0x6c00] ;  /* 0x006c00003528783b */ /* 0x000eec0000004200 */
[----:B------:R-:W4:Y:S01]  /*101d0*/  MUFU.EX2 R47, R47 ;  /* 0x0000002f002f7308 */ /* 0x000f220000000800 */
[----:B------:R-:W-:Y:S01]  /*101e0*/  FADD.FTZ R156, R50, R156 ;  /* 0x0000009c329c7221 */ /* 0x000fe20000010000 */
[-C--:B------:R-:W-:Y:S01]  /*101f0*/  FFMA.FTZ R50, R96, R22.reuse, -R63 ;  /* 0x0000001660327223 */ /* 0x080fe2000001083f */
[C---:B-1----:R-:W-:Y:S07]  /*10200*/  HMMA.16816.F32 R4, R28.reuse, R32, R4 ;  /* 0x000000201c04723c */ /* 0x042fee0000001804 */
[----:B------:R-:W1:Y:S01]  /*10210*/  MUFU.EX2 R46, R46 ;  /* 0x0000002e002e7308 */ /* 0x000e620000000800 */
[-CC-:B------:R-:W-:Y:S01]  /*10220*/  FFMA.FTZ R32, R118, R22.reuse, -R59.reuse ;  /* 0x0000001676207223 */ /* 0x180fe2000001083b */
[-CC-:B------:R-:W-:Y:S08]  /*10230*/  FFMA.FTZ R33, R117, R22.reuse, -R59.reuse ;  /* 0x0000001675217223 */ /* 0x180ff0000001083b */
[----:B------:R5:W-:Y:S01]  /*10240*/  MUFU.EX2 R118, R119 ;  /* 0x0000007700767308 */ /* 0x000be20000000800 */
[----:B------:R-:W-:Y:S01]  /*10250*/  FADD.FTZ R156, R126, R156 ;  /* 0x0000009c7e9c7221 */ /* 0x000fe20000010000 */
[C---:B------:R-:W-:Y:S08]  /*10260*/  HMMA.16816.F32 R8, R28.reuse, R34, R8 ;  /* 0x000000221c08723c */ /* 0x040ff00000001808 */
[----:B------:R-:W3:Y:S01]  /*10270*/  MUFU.EX2 R117, R32 ;  /* 0x0000002000757308 */ /* 0x000ee20000000800 */
[----:B------:R-:W-:Y:S09]  /*10280*/  FADD.FTZ R156, R125, R156 ;  /* 0x0000009c7d9c7221 */ /* 0x000ff20000010000 */
[----:B------:R-:W-:Y:S01]  /*10290*/  MUFU.EX2 R51, R51 ;  /* 0x0000003300337308 */ /* 0x000fe20000000800 */
[----:B------:R-:W-:Y:S09]  /*102a0*/  FADD.FTZ R124, R124, R156 ;  /* 0x0000009c7c7c7221 */ /* 0x000ff20000010000 */
[----:B------:R-:W-:Y:S01]  /*102b0*/  MUFU.EX2 R50, R50 ;  /* 0x0000003200327308 */ /* 0x000fe20000000800 */
[-C--:B-----5:R-:W-:Y:S09]  /*102c0*/  FFMA.FTZ R119, R116, R22.reuse, -R59 ;  /* 0x0000001674777223 */ /* 0x0a0ff2000001083b */
[----:B------:R5:W-:Y:S10]  /*102d0*/  MUFU.EX2 R116, R33 ;  /* 0x0000002100747308 */ /* 0x000bf40000000800 */
[----:B------:R-:W3:Y:S01]  /*102e0*/  MUFU.EX2 R119, R119 ;  /* 0x0000007700777308 */ /* 0x000ee20000000800 */
[C---:B--2---:R-:W-:Y:S03]  /*102f0*/  HMMA.16816.F32 R12, R28.reuse, R36, R12 ;  /* 0x000000241c0c723c */ /* 0x044fe6000000180c */
[-CC-:B------:R-:W-:Y:S01]  /*10300*/  FFMA.FTZ R37, R114, R22.reuse, -R63.reuse ;  /* 0x0000001672257223 */ /* 0x180fe2000001083f */
[--C-:B------:R-:W-:Y:S05]  /*10310*/  FFMA.FTZ R36, R113, R22, -R63.reuse ;  /* 0x0000001671247223 */ /* 0x100fea000001083f */
[----:B------:R2:W-:Y:S01]  /*10320*/  MUFU.EX2 R114, R115 ;  /* 0x0000007300727308 */ /* 0x0005e20000000800 */
[----:B-----5:R-:W5:Y:S01]  /*10330*/  LDSM.16.MT88.4 R32, [R52+0x1c00] ;  /* 0x001c00003420783b */ /* 0x020f620000004200 */
[----:B------:R-:W-:Y:S08]  /*10340*/  HMMA.16816.F32 R16, R28, R38, R16 ;  /* 0x000000261c10723c */ /* 0x000ff00000001810 */
[----:B------:R-:W5:Y:S01]  /*10350*/  MUFU.EX2 R113, R37 ;  /* 0x0000002500717308 */ /* 0x000f620000000800 */
[----:B----4-:R-:W-:Y:S02]  /*10360*/  F2FP.F16.F32.PACK_AB R29, R47, R121 ;  /* 0x000000792f1d723e */ /* 0x010fe400000000ff */
[----:B-1----:R-:W-:Y:S02]  /*10370*/  F2FP.F16.F32.PACK_AB R31, R46, R45 ;  /* 0x0000002d2e1f723e */ /* 0x002fe400000000ff */
[----:B---3--:R-:W-:Y:S02]  /*10380*/  F2FP.F16.F32.PACK_AB R28, R117, R118 ;  /* 0x00000076751c723e */ /* 0x008fe400000000ff */
[----:B------:R-:W-:Y:S01]  /*10390*/  F2FP.F16.F32.PACK_AB R30, R119, R116 ;  /* 0x00000074771e723e */ /* 0x000fe200000000ff */
[-C--:B--2---:R-:W-:Y:S02]  /*103a0*/  FFMA.FTZ R115, R112, R22.reuse, -R63 ;  /* 0x0000001670737223 */ /* 0x084fe4000001083f */
[----:B------:R1:W-:Y:S04]  /*103b0*/  MUFU.EX2 R112, R36 ;  /* 0x0000002400707308 */ /* 0x0003e80000000800 */
[C---:B------:R-:W-:Y:S03]  /*103c0*/  HMMA.16816.F32 R4, R28.reuse, R40, R4 ;  /* 0x000000281c04723c */ /* 0x040fe60000001804 */
[-CC-:B------:R-:W-:Y:S03]  /*103d0*/  FFMA.FTZ R40, R111, R22.reuse, -R59.reuse ;  /* 0x000000166f287223 */ /* 0x180fe6000001083b */
[----:B------:R2:W3:Y:S02]  /*103e0*/  MUFU.EX2 R111, R115 ;  /* 0x00000073006f7308 */ /* 0x0004e40000000800 */
[C---:B------:R-:W-:Y:S01]  /*103f0*/  HMMA.16816.F32 R8, R28.reuse, R42, R8 ;  /* 0x0000002a1c08723c */ /* 0x040fe20000001808 */
[----:B-1----:R-:W1:Y:S02]  /*10400*/  LDSM.16.MT88.4 R36, [R53+0x7000] ;  /* 0x007000003524783b */ /* 0x002e640000004200 */
[-C--:B--2---:R-:W-:Y:S05]  /*10410*/  FFMA.FTZ R115, R110, R22.reuse, -R59 ;  /* 0x000000166e737223 */ /* 0x084fea000001083b */
[----:B------:R2:W-:Y:S01]  /*10420*/  MUFU.EX2 R110, R40 ;  /* 0x00000028006e7308 */ /* 0x0005e20000000800 */
[C---:B-----5:R-:W-:Y:S09]  /*10430*/  HMMA.16816.F32 R12, R28.reuse, R32, R12 ;  /* 0x000000201c0c723c */ /* 0x060ff2000000180c */
[----:B------:R-:W4:Y:S01]  /*10440*/  MUFU.EX2 R115, R115 ;  /* 0x0000007300737308 */ /* 0x000f220000000800 */
[-CC-:B------:R-:W-:Y:S01]  /*10450*/  FFMA.FTZ R33, R106, R22.reuse, -R63.reuse ;  /* 0x000000166a217223 */ /* 0x180fe2000001083f */
[--C-:B------:R-:W-:Y:S08]  /*10460*/  FFMA.FTZ R32, R105, R22, -R63.reuse ;  /* 0x0000001669207223 */ /* 0x100ff0000001083f */
[----:B------:R5:W-:Y:S01]  /*10470*/  MUFU.EX2 R106, R107 ;  /* 0x0000006b006a7308 */ /* 0x000be20000000800 */
[----:B------:R-:W-:Y:S09]  /*10480*/  HMMA.16816.F32 R16, R28, R34, R16 ;  /* 0x000000221c10723c */ /* 0x000ff20000001810 */
[----:B------:R-:W1:Y:S01]  /*10490*/  MUFU.EX2 R105, R33 ;  /* 0x0000002100697308 */ /* 0x000e620000000800 */
[----:B------:R-:W-:Y:S01]  /*104a0*/  F2FP.F16.F32.PACK_AB R29, R113, R114 ;  /* 0x00000072711d723e */ /* 0x000fe200000000ff */
[----:B--2---:R-:W2:Y:S01]  /*104b0*/  LDSM.16.MT88.4 R40, [R52+0x2000] ;  /* 0x002000003428783b */ /* 0x004ea20000004200 */
[----:B---3--:R-:W-:Y:S02]  /*104c0*/  F2FP.F16.F32.PACK_AB R31, R111, R112 ;  /* 0x000000706f1f723e */ /* 0x008fe400000000ff */
[----:B------:R-:W-:Y:S02]  /*104d0*/  F2FP.F16.F32.PACK_AB R30, R108, R109 ;  /* 0x0000006d6c1e723e */ /* 0x000fe400000000ff */
[----:B----4-:R-:W-:Y:S01]  /*104e0*/  F2FP.F16.F32.PACK_AB R28, R115, R110 ;  /* 0x0000006e731c723e */ /* 0x010fe200000000ff */
[-C--:B-----5:R-:W-:Y:S02]  /*104f0*/  FFMA.FTZ R107, R104, R22.reuse, -R63 ;  /* 0x00000016686b7223 */ /* 0x0a0fe4000001083f */
[----:B------:R3:W-:Y:S04]  /*10500*/  MUFU.EX2 R104, R32 ;  /* 0x0000002000687308 */ /* 0x0007e80000000800 */
[C---:B-1----:R-:W-:Y:S03]  /*10510*/  HMMA.16816.F32 R4, R28.reuse, R36, R4 ;  /* 0x000000241c04723c */ /* 0x042fe60000001804 */
[-CC-:B------:R-:W-:Y:S03]  /*10520*/  FFMA.FTZ R36, R103, R22.reuse, -R59.reuse ;  /* 0x0000001667247223 */ /* 0x180fe6000001083b */
[----:B------:R1:W4:Y:S02]  /*10530*/  MUFU.EX2 R103, R107 ;  /* 0x0000006b00677308 */ /* 0x0003240000000800 */
[C---:B------:R-:W-:Y:S01]  /*10540*/  HMMA.16816.F32 R8, R28.reuse, R38, R8 ;  /* 0x000000261c08723c */ /* 0x040fe20000001808 */
[----:B---3--:R-:W3:Y:S02]  /*10550*/  LDSM.16.MT88.4 R32, [R53+0x7400] ;  /* 0x007400003520783b */ /* 0x008ee40000004200 */
[-C--:B-1----:R-:W-:Y:S05]  /*10560*/  FFMA.FTZ R107, R102, R22.reuse, -R59 ;  /* 0x00000016666b7223 */ /* 0x082fea000001083b */
[----:B------:R1:W-:Y:S01]  /*10570*/  MUFU.EX2 R102, R36 ;  /* 0x0000002400667308 */ /* 0x0003e20000000800 */
[C---:B--2---:R-:W-:Y:S09]  /*10580*/  HMMA.16816.F32 R12, R28.reuse, R40, R12 ;  /* 0x000000281c0c723c */ /* 0x044ff2000000180c */
[----:B------:R-:W2:Y:S01]  /*10590*/  MUFU.EX2 R107, R107 ;  /* 0x0000006b006b7308 */ /* 0x000ea20000000800 */
[----:B------:R-:W-:Y:S01]  /*105a0*/  FADD.FTZ R40, R49, R169 ;  /* 0x000000a931287221 */ /* 0x000fe20000010000 */
[-CC-:B------:R-:W-:Y:S01]  /*105b0*/  FFMA.FTZ R41, R97, R22.reuse, -R63.reuse ;  /* 0x0000001661297223 */ /* 0x180fe2000001083f */
[----:B------:R-:W-:Y:S02]  /*105c0*/  FFMA.FTZ R49, R98, R22, -R63 ;  /* 0x0000001662317223 */ /* 0x000fe4000001083f */
[----:B------:R-:W-:Y:S01]  /*105d0*/  FADD.FTZ R97, R48, R40 ;  /* 0x0000002830617221 */ /* 0x000fe20000010000 */
[----:B------:R-:W-:Y:S04]  /*105e0*/  HMMA.16816.F32 R16, R28, R42, R16 ;  /* 0x0000002a1c10723c */ /* 0x000fe80000001810 */
[----:B------:R5:W-:Y:S01]  /*105f0*/  MUFU.EX2 R48, R41 ;  /* 0x0000002900307308 */ /* 0x000be20000000800 */
[----:B-1----:R-:W1:Y:S01]  /*10600*/  LDSM.16.MT88.4 R36, [R52+0x2400] ;  /* 0x002400003424783b */ /* 0x002e620000004200 */
[----:B------:R-:W-:Y:S01]  /*10610*/  F2FP.F16.F32.PACK_AB R29, R105, R106 ;  /* 0x0000006a691d723e */ /* 0x000fe200000000ff */
[----:B------:R-:W-:Y:S01]  /*10620*/  FADD.FTZ R97, R159, R97 ;  /* 0x000000619f617221 */ /* 0x000fe20000010000 */
[----:B----4-:R-:W-:Y:S06]  /*10630*/  F2FP.F16.F32.PACK_AB R31, R103, R104 ;  /* 0x00000068671f723e */ /* 0x010fec00000000ff */
[----:B------:R-:W4:Y:S01]  /*10640*/  MUFU.EX2 R49, R49 ;  /* 0x0000003100317308 */ /* 0x000f220000000800 */
[----:B--2---:R-:W-:Y:S01]  /*10650*/  F2FP.F16.F32.PACK_AB R28, R107, R102 ;  /* 0x000000666b1c723e */ /* 0x004fe200000000ff */
[----:B------:R-:W-:Y:S01]  /*10660*/  FADD.FTZ R157, R157, R97 ;  /* 0x000000619d9d7221 */ /* 0x000fe20000010000 */
[----:B------:R-:W-:Y:S03]  /*10670*/  F2FP.F16.F32.PACK_AB R30, R100, R101 ;  /* 0x00000065641e723e */ /* 0x000fe600000000ff */
[----:B------:R-:W-:Y:S01]  /*10680*/  FADD.FTZ R157, R128, R157 ;  /* 0x0000009d809d7221 */ /* 0x000fe20000010000 */
[----:B-----5:R-:W2:Y:S03]  /*10690*/  LDSM.16.MT88.4 R40, [R53+0x7800] ;  /* 0x007800003528783b */ /* 0x020ea60000004200 */
[C---:B---3--:R-:W-:Y:S03]  /*106a0*/  HMMA.16816.F32 R4, R28.reuse, R32, R4 ;  /* 0x000000201c04723c */ /* 0x048fe60000001804 */
[-C--:B------:R-:W-:Y:S01]  /*106b0*/  FFMA.FTZ R32, R94, R22.reuse, -R59 ;  /* 0x000000165e207223 */ /* 0x080fe2000001083b */
[----:B------:R-:W-:Y:S01]  /*106c0*/  FADD.FTZ R157, R27, R157 ;  /* 0x0000009d1b9d7221 */ /* 0x000fe20000010000 */
[----:B------:R-:W-:Y:S01]  /*106d0*/  MUFU.EX2 R94, R95 ;  /* 0x0000005f005e7308 */ /* 0x000fe20000000800 */
[----:B------:R-:W-:Y:S01]  /*106e0*/  FADD.FTZ R27, R44, R124 ;  /* 0x0000007c2c1b7221 */ /* 0x000fe20000010000 */
[-C--:B------:R-:W-:Y:S01]  /*106f0*/  FFMA.FTZ R44, R90, R22.reuse, -R63 ;  /* 0x000000165a2c7223 */ /* 0x080fe2000001083f */
[C---:B------:R-:W-:Y:S07]  /*10700*/  HMMA.16816.F32 R8, R28.reuse, R34, R8 ;  /* 0x000000221c08723c */ /* 0x040fee0000001808 */
[----:B------:R3:W5:Y:S01]  /*10710*/  MUFU.EX2 R95, R32 ;  /* 0x00000020005f7308 */ /* 0x0007620000000800 */
[----:B------:R-:W-:Y:S01]  /*10720*/  FADD.FTZ R118, R118, R27 ;  /* 0x0000001b76767221 */ /* 0x000fe20000010000 */
[----:B------:R-:W-:Y:S08]  /*10730*/  FADD.FTZ R121, R121, R157 ;  /* 0x0000009d79797221 */ /* 0x000ff00000010000 */
[----:B------:R-:W-:Y:S01]  /*10740*/  MUFU.EX2 R44, R44 ;  /* 0x0000002c002c7308 */ /* 0x000fe20000000800 */
[----:B------:R-:W-:Y:S01]  /*10750*/  FADD.FTZ R118, R117, R118 ;  /* 0x0000007675767221 */ /* 0x000fe20000010000 */
[----:B------:R-:W-:Y:S01]  /*10760*/  FADD.FTZ R121, R47, R121 ;  /* 0x000000792f797221 */ /* 0x000fe20000010000 */
[-C--:B------:R-:W-:Y:S02]  /*10770*/  FFMA.FTZ R47, R88, R22.reuse, -R63 ;  /* 0x00000016582f7223 */ /* 0x080fe4000001083f */
[----:B------:R-:W-:Y:S01]  /*10780*/  FADD.FTZ R116, R116, R118 ;  /* 0x0000007674747221 */ /* 0x000fe20000010000 */
[----:B------:R-:W-:Y:S01]  /*10790*/  FADD.FTZ R121, R45, R121 ;  /* 0x000000792d797221 */ /* 0x000fe20000010000 */
[-C--:B------:R-:W-:Y:S01]  /*107a0*/  FFMA.FTZ R45, R86, R22.reuse, -R59 ;  /* 0x00000016562d7223 */ /* 0x080fe2000001083b */
[----:B---3--:R-:W3:Y:S02]  /*107b0*/  LDSM.16.MT88.4 R32, [R52+0x2800] ;  /* 0x002800003420783b */ /* 0x008ee40000004200 */
[----:B------:R-:W-:Y:S01]  /*107c0*/  MUFU.EX2 R47, R47 ;  /* 0x0000002f002f7308 */ /* 0x000fe20000000800 */
[----:B------:R-:W-:Y:S01]  /*107d0*/  FADD.FTZ R121, R46, R121 ;  /* 0x000000792e797221 */ /* 0x000fe20000010000 */
[C---:B-1----:R-:W-:Y:S08]  /*107e0*/  HMMA.16816.F32 R12, R28.reuse, R36, R12 ;  /* 0x000000241c0c723c */ /* 0x042ff0000000180c */
[----:B------:R-:W-:Y:S01]  /*107f0*/  MUFU.EX2 R86, R87 ;  /* 0x0000005700567308 */ /* 0x000fe20000000800 */
[----:B------:R-:W-:Y:S01]  /*10800*/  FFMA.FTZ R36, R89, R22, -R63 ;  /* 0x0000001659247223 */ /* 0x000fe2000001083f */
[----:B------:R-:W-:Y:S01]  /*10810*/  FADD.FTZ R114, R114, R121 ;  /* 0x0000007972727221 */ /* 0x000fe20000010000 */
[----:B------:R-:W-:Y:S07]  /*10820*/  FADD.FTZ R116, R119, R116 ;  /* 0x0000007477747221 */ /* 0x000fee0000010000 */
[----:B------:R-:W1:Y:S01]  /*10830*/  MUFU.EX2 R89, R91 ;  /* 0x0000005b00597308 */ /* 0x000e620000000800 */
[----:B------:R-:W-:Y:S09]  /*10840*/  HMMA.16816.F32 R16, R28, R38, R16 ;  /* 0x000000261c10723c */ /* 0x000ff20000001810 */
[----:B------:R1:W3:Y:S01]  /*10850*/  MUFU.EX2 R27, R36 ;  /* 0x00000024001b7308 */ /* 0x0002e20000000800 */
[----:B----4-:R-:W-:Y:S01]  /*10860*/  F2FP.F16.F32.PACK_AB R29, R49, R51 ;  /* 0x00000033311d723e */ /* 0x010fe200000000ff */
[----:B------:R-:W-:Y:S01]  /*10870*/  FADD.FTZ R113, R113, R114 ;  /* 0x0000007271717221 */ /* 0x000fe20000010000 */
[----:B------:R-:W-:Y:S07]  /*10880*/  F2FP.F16.F32.PACK_AB R31, R50, R48 ;  /* 0x00000030321f723e */ /* 0x000fee00000000ff */
[----:B------:R-:W4:Y:S01]  /*10890*/  MUFU.EX2 R45, R45 ;  /* 0x0000002d002d7308 */ /* 0x000f220000000800 */
[----:B-----5:R-:W-:Y:S01]  /*108a0*/  F2FP.F16.F32.PACK_AB R28, R95, R94 ;  /* 0x0000005e5f1c723e */ /* 0x020fe200000000ff */
[----:B------:R-:W-:Y:S01]  /*108b0*/  FADD.FTZ R113, R112, R113 ;  /* 0x0000007170717221 */ /* 0x000fe20000010000 */
[----:B------:R-:W-:Y:S07]  /*108c0*/  F2FP.F16.F32.PACK_AB R30, R92, R93 ;  /* 0x0000005d5c1e723e */ /* 0x000fee00000000ff */
[----:B------:R-:W5:Y:S01]  /*108d0*/  MUFU.EX2 R46, R85 ;  /* 0x00000055002e7308 */ /* 0x000f620000000800 */
[----:B------:R-:W-:Y:S01]  /*108e0*/  FADD.FTZ R116, R110, R116 ;  /* 0x000000746e747221 */ /* 0x000fe20000010000 */
[----:B------:R-:W-:Y:S03]  /*108f0*/  FADD.FTZ R113, R111, R113 ;  /* 0x000000716f717221 */ /* 0x000fe60000010000 */
[----:B------:R-:W-:Y:S01]  /*10900*/  FADD.FTZ R115, R115, R116 ;  /* 0x0000007473737221 */ /* 0x000fe20000010000 */
[C---:B--2---:R-:W-:Y:S01]  /*10910*/  HMMA.16816.F32 R4, R28.reuse, R40, R4 ;  /* 0x000000281c04723c */ /* 0x044fe20000001804 */
[----:B-1----:R-:W1:Y:S02]  /*10920*/  LDSM.16.MT88.4 R36, [R53+0x7c00] ;  /* 0x007c00003524783b */ /* 0x002e640000004200 */
[----:B------:R-:W-:Y:S01]  /*10930*/  FADD.FTZ R106, R106, R113 ;  /* 0x000000716a6a7221 */ /* 0x000fe20000010000 */
[----:B------:R-:W-:Y:S03]  /*10940*/  FADD.FTZ R115, R109, R115 ;  /* 0x000000736d737221 */ /* 0x000fe60000010000 */
[----:B------:R-:W-:Y:S01]  /*10950*/  FADD.FTZ R106, R105, R106 ;  /* 0x0000006a696a7221 */ /* 0x000fe20000010000 */
[C---:B------:R-:W-:Y:S01]  /*10960*/  HMMA.16816.F32 R8, R28.reuse, R42, R8 ;  /* 0x0000002a1c08723c */ /* 0x040fe20000001808 */
[----:B------:R-:W2:Y:S02]  /*10970*/  LDSM.16.MT88.4 R40, [R52+0x2c00] ;  /* 0x002c00003428783b */ /* 0x000ea40000004200 */
[----:B------:R-:W-:Y:S01]  /*10980*/  FADD.FTZ R106, R104, R106 ;  /* 0x0000006a686a7221 */ /* 0x000fe20000010000 */
[----:B------:R-:W-:Y:S03]  /*10990*/  FADD.FTZ R115, R108, R115 ;  /* 0x000000736c737221 */ /* 0x000fe60000010000 */
[----:B------:R-:W-:Y:S01]  /*109a0*/  FADD.FTZ R103, R103, R106 ;  /* 0x0000006a67677221 */ /* 0x000fe20000010000 */
[C---:B---3--:R-:W-:Y:S03]  /*109b0*/  HMMA.16816.F32 R12, R28.reuse, R32, R12 ;  /* 0x000000201c0c723c */ /* 0x048fe6000000180c */
[-CC-:B------:R-:W-:Y:S01]  /*109c0*/  FFMA.FTZ R33, R82, R22.reuse, -R63.reuse ;  /* 0x0000001652217223 */ /* 0x180fe2000001083f */
[-C--:B------:R-:W-:Y:S01]  /*109d0*/  FFMA.FTZ R32, R81, R22.reuse, -R63 ;  /* 0x0000001651207223 */ /* 0x080fe2000001083f */
[----:B------:R3:W-:Y:S01]  /*109e0*/  MUFU.EX2 R82, R83 ;  /* 0x0000005300527308 */ /* 0x0007e20000000800 */
[----:B------:R-:W-:Y:S01]  /*109f0*/  FADD.FTZ R103, R51, R103 ;  /* 0x0000006733677221 */ /* 0x000fe20000010000 */
[----:B------:R-:W-:Y:S01]  /*10a00*/  FFMA.FTZ R51, R72, R22, -R63 ;  /* 0x0000001648337223 */ /* 0x000fe2000001083f */
[----:B------:R-:W-:Y:S07]  /*10a10*/  HMMA.16816.F32 R16, R28, R34, R16 ;  /* 0x000000221c10723c */ /* 0x000fee0000001810 */
[----:B------:R-:W2:Y:S01]  /*10a20*/  MUFU.EX2 R81, R33 ;  /* 0x0000002100517308 */ /* 0x000ea20000000800 */
[----:B------:R-:W-:Y:S01]  /*10a30*/  F2FP.F16.F32.PACK_AB R29, R44, R89 ;  /* 0x000000592c1d723e */ /* 0x000fe200000000ff */
[----:B------:R-:W-:Y:S01]  /*10a40*/  FADD.FTZ R103, R49, R103 ;  /* 0x0000006731677221 */ /* 0x000fe20000010000 */
[----:B------:R-:W-:Y:S07]  /*10a50*/  F2FP.F16.F32.PACK_AB R31, R47, R27 ;  /* 0x0000001b2f1f723e */ /* 0x000fee00000000ff */
[----:B------:R-:W-:Y:S01]  /*10a60*/  MUFU.EX2 R51, R51 ;  /* 0x0000003300337308 */ /* 0x000fe20000000800 */
[----:B----4-:R-:W-:Y:S01]  /*10a70*/  F2FP.F16.F32.PACK_AB R28, R45, R86 ;  /* 0x000000562d1c723e */ /* 0x010fe200000000ff */
[----:B------:R-:W-:Y:S01]  /*10a80*/  FADD.FTZ R103, R48, R103 ;  /* 0x0000006730677221 */ /* 0x000fe20000010000 */
[----:B-----5:R-:W-:Y:S01]  /*10a90*/  F2FP.F16.F32.PACK_AB R30, R84, R46 ;  /* 0x0000002e541e723e */ /* 0x020fe200000000ff */
[-C--:B------:R-:W-:Y:S01]  /*10aa0*/  FFMA.FTZ R48, R68, R22.reuse, -R59 ;  /* 0x0000001644307223 */ /* 0x080fe2000001083b */
[-C--:B---3--:R-:W-:Y:S05]  /*10ab0*/  FFMA.FTZ R83, R80, R22.reuse, -R63 ;  /* 0x0000001650537223 */ /* 0x088fea000001083f */
[----:B------:R-:W-:Y:S01]  /*10ac0*/  MUFU.EX2 R49, R71 ;  /* 0x0000004700317308 */ /* 0x000fe20000000800 */
[----:B------:R-:W-:Y:S01]  /*10ad0*/  FADD.FTZ R115, R102, R115 ;  /* 0x0000007366737221 */ /* 0x000fe20000010000 */
[----:B------:R-:W-:Y:S08]  /*10ae0*/  FADD.FTZ R50, R50, R103 ;  /* 0x0000006732327221 */ /* 0x000ff00000010000 */
[----:B------:R3:W-:Y:S01]  /*10af0*/  MUFU.EX2 R80, R32 ;  /* 0x0000002000507308 */ /* 0x0007e20000000800 */
[C---:B-1----:R-:W-:Y:S03]  /*10b00*/  HMMA.16816.F32 R4, R28.reuse, R36, R4 ;  /* 0x000000241c04723c */ /* 0x042fe60000001804 */
[-CC-:B------:R-:W-:Y:S01]  /*10b10*/  FFMA.FTZ R36, R79, R22.reuse, -R59.reuse ;  /* 0x000000164f247223 */ /* 0x180fe2000001083b */
[-C--:B------:R-:W-:Y:S05]  /*10b20*/  FFMA.FTZ R37, R78, R22.reuse, -R59 ;  /* 0x000000164e257223 */ /* 0x080fea000001083b */
[----:B------:R1:W4:Y:S01]  /*10b30*/  MUFU.EX2 R79, R83 ;  /* 0x00000053004f7308 */ /* 0x0003220000000800 */
[----:B------:R-:W-:Y:S01]  /*10b40*/  FADD.FTZ R107, R107, R115 ;  /* 0x000000736b6b7221 */ /* 0x000fe20000010000 */
[----:B------:R-:W-:Y:S01]  /*10b50*/  FADD.FTZ R89, R89, R50 ;  /* 0x0000003259597221 */ /* 0x000fe20000010000 */
[C---:B------:R-:W-:Y:S07]  /*10b60*/  HMMA.16816.F32 R8, R28.reuse, R38, R8 ;  /* 0x000000261c08723c */ /* 0x040fee0000001808 */
[----:B------:R5:W-:Y:S01]  /*10b70*/  MUFU.EX2 R78, R36 ;  /* 0x00000024004e7308 */ /* 0x000be20000000800 */
[----:B------:R-:W-:Y:S01]  /*10b80*/  FADD.FTZ R101, R101, R107 ;  /* 0x0000006b65657221 */ /* 0x000fe20000010000 */
[----:B------:R-:W-:Y:S01]  /*10b90*/  FADD.FTZ R89, R44, R89 ;  /* 0x000000592c597221 */ /* 0x000fe20000010000 */
[----:B---3--:R-:W3:Y:S07]  /*10ba0*/  LDSM.16.MT88.4 R32, [R53+0x8000] ;  /* 0x008000003520783b */ /* 0x008eee0000004200 */
[----:B------:R-:W-:Y:S01]  /*10bb0*/  MUFU.EX2 R48, R48 ;  /* 0x0000003000307308 */ /* 0x000fe20000000800 */
[----:B------:R-:W-:Y:S01]  /*10bc0*/  FADD.FTZ R101, R100, R101 ;  /* 0x0000006564657221 */ /* 0x000fe20000010000 */
[C---:B--2---:R-:W-:Y:S08]  /*10bd0*/  HMMA.16816.F32 R12, R28.reuse, R40, R12 ;  /* 0x000000281c0c723c */ /* 0x044ff0000000180c */
[----:B------:R-:W-:Y:S01]  /*10be0*/  MUFU.EX2 R50, R67 ;  /* 0x0000004300327308 */ /* 0x000fe20000000800 */
[-C--:B-1----:R-:W-:Y:S01]  /*10bf0*/  FFMA.FTZ R83, R76, R22.reuse, -R59 ;  /* 0x000000164c537223 */ /* 0x082fe2000001083b */
[-CC-:B------:R-:W-:Y:S01]  /*10c00*/  FFMA.FTZ R41, R74, R22.reuse, -R63.reuse ;  /* 0x000000164a297223 */ /* 0x180fe2000001083f */
[-C--:B------:R-:W-:Y:S07]  /*10c10*/  FFMA.FTZ R40, R73, R22.reuse, -R63 ;  /* 0x0000001649287223 */ /* 0x080fee000001083f */
[----:B------:R-:W-:Y:S01]  /*10c20*/  MUFU.EX2 R74, R75 ;  /* 0x0000004b004a7308 */ /* 0x000fe20000000800 */
[----:B-----5:R-:W-:Y:S01]  /*10c30*/  FFMA.FTZ R36, R77, R22, -R59 ;  /* 0x000000164d247223 */ /* 0x020fe2000001083b */
[----:B------:R-:W-:Y:S08]  /*10c40*/  HMMA.16816.F32 R16, R28, R42, R16 ;  /* 0x0000002a1c10723c */ /* 0x000ff00000001810 */
[----:B------:R-:W1:Y:S01]  /*10c50*/  MUFU.EX2 R77, R37 ;  /* 0x00000025004d7308 */ /* 0x000e620000000800 */
[----:B------:R-:W-:Y:S01]  /*10c60*/  F2FP.F16.F32.PACK_AB R29, R81, R82 ;  /* 0x00000052511d723e */ /* 0x000fe200000000ff */
[----:B------:R-:W-:Y:S01]  /*10c70*/  FADD.FTZ R101, R94, R101 ;  /* 0x000000655e657221 */ /* 0x000fe20000010000 */
[----:B----4-:R-:W-:Y:S07]  /*10c80*/  F2FP.F16.F32.PACK_AB R31, R79, R80 ;  /* 0x000000504f1f723e */ /* 0x010fee00000000ff */
[----:B------:R2:W-:Y:S01]  /*10c90*/  MUFU.EX2 R76, R36 ;  /* 0x00000024004c7308 */ /* 0x0005e20000000800 */
[----:B------:R-:W-:Y:S01]  /*10ca0*/  FADD.FTZ R89, R27, R89 ;  /* 0x000000591b597221 */ /* 0x000fe20000010000 */
[----:B------:R-:W-:Y:S08]  /*10cb0*/  FADD.FTZ R95, R95, R101 ;  /* 0x000000655f5f7221 */ /* 0x000ff00000010000 */
[----:B------:R-:W4:Y:S01]  /*10cc0*/  MUFU.EX2 R83, R83 ;  /* 0x0000005300537308 */ /* 0x000f220000000800 */
[----:B------:R-:W-:Y:S01]  /*10cd0*/  FADD.FTZ R89, R47, R89 ;  /* 0x000000592f597221 */ /* 0x000fe20000010000 */
[----:B------:R-:W-:Y:S08]  /*10ce0*/  FADD.FTZ R95, R93, R95 ;  /* 0x0000005f5d5f7221 */ /* 0x000ff00000010000 */
[----:B------:R-:W5:Y:S01]  /*10cf0*/  MUFU.EX2 R73, R41 ;  /* 0x0000002900497308 */ /* 0x000f620000000800 */
[----:B------:R-:W-:Y:S01]  /*10d00*/  FADD.FTZ R82, R82, R89 ;  /* 0x0000005952527221 */ /* 0x000fe20000010000 */
[----:B-1----:R-:W-:Y:S01]  /*10d10*/  F2FP.F16.F32.PACK_AB R28, R77, R78 ;  /* 0x0000004e4d1c723e */ /* 0x002fe200000000ff */
[----:B------:R-:W-:Y:S07]  /*10d20*/  FADD.FTZ R95, R92, R95 ;  /* 0x0000005f5c5f7221 */ /* 0x000fee0000010000 */
[----:B------:R1:W-:Y:S01]  /*10d30*/  MUFU.EX2 R72, R40 ;  /* 0x0000002800487308 */ /* 0x0003e20000000800 */
[----:B------:R-:W-:Y:S01]  /*10d40*/  FADD.FTZ R81, R81, R82 ;  /* 0x0000005251517221 */ /* 0x000fe20000010000 */
[----:B--2---:R-:W2:Y:S01]  /*10d50*/  LDSM.16.MT88.4 R36, [R52+0x3000] ;  /* 0x003000003424783b */ /* 0x004ea20000004200 */
[----:B------:R-:W-:Y:S07]  /*10d60*/  FADD.FTZ R86, R86, R95 ;  /* 0x0000005f56567221 */ /* 0x000fee0000010000 */
[----:B------:R-:W-:Y:S01]  /*10d70*/  MUFU.EX2 R47, R60 ;  /* 0x0000003c002f7308 */ /* 0x000fe20000000800 */
[----:B------:R-:W-:Y:S01]  /*10d80*/  FADD.FTZ R81, R80, R81 ;  /* 0x0000005150517221 */ /* 0x000fe20000010000 */
[----:B----4-:R-:W-:Y:S01]  /*10d90*/  F2FP.F16.F32.PACK_AB R30, R83, R76 ;  /* 0x0000004c531e723e */ /* 0x010fe200000000ff */
[----:B------:R-:W-:Y:S07]  /*10da0*/  FADD.FTZ R86, R45, R86 ;  /* 0x000000562d567221 */ /* 0x000fee0000010000 */
[----:B------:R-:W-:Y:S01]  /*10db0*/  MUFU.EX2 R45, R62 ;  /* 0x0000003e002d7308 */ /* 0x000fe20000000800 */
[----:B------:R-:W-:Y:S01]  /*10dc0*/  FADD.FTZ R81, R79, R81 ;  /* 0x000000514f517221 */ /* 0x000fe20000010000 */
[----:B------:R-:W-:Y:S01]  /*10dd0*/  FADD.FTZ R27, R46, R86 ;  /* 0x000000562e1b7221 */ /* 0x000fe20000010000 */
[C---:B---3--:R-:W-:Y:S01]  /*10de0*/  HMMA.16816.F32 R4, R28.reuse, R32, R4 ;  /* 0x000000201c04723c */ /* 0x048fe20000001804 */
[----:B-1----:R-:W1:Y:S06]  /*10df0*/  LDSM.16.MT88.4 R40, [R53+0x8400] ;  /* 0x008400003528783b */ /* 0x002e6c0000004200 */
[----:B------:R-:W-:Y:S01]  /*10e00*/  MUFU.EX2 R46, R61 ;  /* 0x0000003d002e7308 */ /* 0x000fe20000000800 */
[-C--:B------:R-:W-:Y:S01]  /*10e10*/  FFMA.FTZ R32, R69, R22.reuse, -R59 ;  /* 0x0000001645207223 */ /* 0x080fe2000001083b */
[----:B------:R-:W-:Y:S01]  /*10e20*/  FADD.FTZ R84, R84, R27 ;  /* 0x0000001b54547221 */ /* 0x000fe20000010000 */
[----:B------:R-:W-:Y:S07]  /*10e30*/  FADD.FTZ R81, R74, R81 ;  /* 0x000000514a517221 */ /* 0x000fee0000010000 */
[----:B------:R-:W3:Y:S01]  /*10e40*/  MUFU.EX2 R69, R70 ;  /* 0x0000004600457308 */ /* 0x000ee20000000800 */
[C---:B------:R-:W-:Y:S09]  /*10e50*/  HMMA.16816.F32 R8, R28.reuse, R34, R8 ;  /* 0x000000221c08723c */ /* 0x040ff20000001808 */
[----:B------:R4:W1:Y:S01]  /*10e60*/  MUFU.EX2 R68, R32 ;  /* 0x0000002000447308 */ /* 0x0008620000000800 */
[----:B------:R-:W-:Y:S01]  /*10e70*/  FADD.FTZ R78, R78, R84 ;  /* 0x000000544e4e7221 */ /* 0x000fe20000010000 */
[----:B-----5:R-:W-:Y:S03]  /*10e80*/  FADD.FTZ R81, R73, R81 ;  /* 0x0000005149517221 */ /* 0x020fe60000010000 */
[----:B------:R-:W-:Y:S04]  /*10e90*/  FADD.FTZ R78, R77, R78 ;  /* 0x0000004e4d4e7221 */ /* 0x000fe80000010000 */
[----:B------:R-:W-:Y:S04]  /*10ea0*/  FADD.FTZ R78, R76, R78 ;  /* 0x0000004e4c4e7221 */ /* 0x000fe80000010000 */
[----:B------:R-:W-:Y:S01]  /*10eb0*/  FADD.FTZ R83, R83, R78 ;  /* 0x0000004e53537221 */ /* 0x000fe20000010000 */
[----:B----4-:R-:W4:Y:S03]  /*10ec0*/  LDSM.16.MT88.4 R32, [R52+0x3400] ;  /* 0x003400003420783b */ /* 0x010f260000004200 */
[----:B------:R-:W-:Y:S01]  /*10ed0*/  FADD.FTZ R83, R49, R83 ;  /* 0x0000005331537221 */ /* 0x000fe20000010000 */
[C---:B--2---:R-:W-:Y:S03]  /*10ee0*/  HMMA.16816.F32 R12, R28.reuse, R36, R12 ;  /* 0x000000241c0c723c */ /* 0x044fe6000000180c */
[----:B------:R-:W-:Y:S01]  /*10ef0*/  FFMA.FTZ R36, R65, R22, -R63 ;  /* 0x0000001641247223 */ /* 0x000fe2000001083f */
[----:B---3--:R-:W-:Y:S01]  /*10f00*/  FADD.FTZ R83, R69, R83 ;  /* 0x0000005345537221 */ /* 0x008fe20000010000 */
[----:B------:R2:W-:Y:S03]  /*10f10*/  MUFU.EX2 R65, R66 ;  /* 0x0000004200417308 */ /* 0x0005e60000000800 */
[----:B------:R-:W-:Y:S03]  /*10f20*/  HMMA.16816.F32 R16, R28, R38, R16 ;  /* 0x000000261c10723c */ /* 0x000fe60000001810 */
[----:B------:R-:W-:Y:S02]  /*10f30*/  F2FP.F16.F32.PACK_AB R29, R73, R74 ;  /* 0x0000004a491d723e */ /* 0x000fe400000000ff */
[----:B------:R-:W-:Y:S01]  /*10f40*/  F2FP.F16.F32.PACK_AB R31, R51, R72 ;  /* 0x00000048331f723e */ /* 0x000fe200000000ff */
[----:B------:R-:W-:Y:S01]  /*10f50*/  FADD.FTZ R72, R72, R81 ;  /* 0x0000005148487221 */ /* 0x000fe20000010000 */
[----:B------:R-:W-:Y:S02]  /*10f60*/  F2FP.F16.F32.PACK_AB R28, R69, R49 ;  /* 0x00000031451c723e */ /* 0x000fe400000000ff */
[----:B-1----:R-:W-:Y:S01]  /*10f70*/  F2FP.F16.F32.PACK_AB R30, R48, R68 ;  /* 0x00000044301e723e */ /* 0x002fe200000000ff */
[----:B------:R-:W-:Y:S01]  /*10f80*/  FADD.FTZ R68, R68, R83 ;  /* 0x0000005344447221 */ /* 0x000fe20000010000 */
[--C-:B--2---:R-:W-:Y:S01]  /*10f90*/  FFMA.FTZ R66, R64, R22, -R63.reuse ;  /* 0x0000001640427223 */ /* 0x104fe2000001083f */
[----:B------:R-:W-:Y:S01]  /*10fa0*/  FADD.FTZ R72, R51, R72 ;  /* 0x0000004833487221 */ /* 0x000fe20000010000 */
[----:B------:R-:W-:Y:S01]  /*10fb0*/  MUFU.EX2 R64, R36 ;  /* 0x0000002400407308 */ /* 0x000fe20000000800 */
[----:B------:R-:W-:Y:S02]  /*10fc0*/  FADD.FTZ R68, R48, R68 ;  /* 0x0000004430447221 */ /* 0x000fe40000010000 */
[C---:B------:R-:W-:Y:S07]  /*10fd0*/  HMMA.16816.F32 R4, R28.reuse, R40, R4 ;  /* 0x000000281c04723c */ /* 0x040fee0000001804 */
[----:B------:R-:W1:Y:S01]  /*10fe0*/  MUFU.EX2 R44, R66 ;  /* 0x00000042002c7308 */ /* 0x000e620000000800 */
[----:B------:R-:W-:Y:S01]  /*10ff0*/  FADD.FTZ R68, R45, R68 ;  /* 0x000000442d447221 */ /* 0x000fe20000010000 */
[C---:B------:R-:W-:Y:S01]  /*11000*/  HMMA.16816.F32 R8, R28.reuse, R42, R8 ;  /* 0x0000002a1c08723c */ /* 0x040fe20000001808 */
[----:B------:R-:W-:Y:S02]  /*11010*/  LDSM.16.MT88.4 R40, [R52+0x3800] ;  /* 0x003800003428783b */ /* 0x000fe40000004200 */
[----:B-1----:R-:W-:Y:S05]  /*11020*/  F2FP.F16.F32.PACK_AB R27, R44, R64 ;  /* 0x000000402c1b723e */ /* 0x002fea00000000ff */
[C---:B----4-:R-:W-:Y:S01]  /*11030*/  HMMA.16816.F32 R12, R28.reuse, R32, R12 ;  /* 0x000000201c0c723c */ /* 0x050fe2000000180c */
[----:B------:R-:W1:Y:S02]  /*11040*/  LDSM.16.MT88.4 R36, [R53+0x8800] ;  /* 0x008800003524783b */ /* 0x000e640000004200 */
[-CC-:B------:R-:W-:Y:S01]  /*11050*/  FFMA.FTZ R33, R25, R22.reuse, -R63.reuse ;  /* 0x0000001619217223 */ /* 0x180fe2000001083f */
[-CC-:B------:R-:W-:Y:S01]  /*11060*/  FFMA.FTZ R32, R24, R22.reuse, -R63.reuse ;  /* 0x0000001618207223 */ /* 0x180fe2000001083f */
[----:B------:R-:W-:Y:S01]  /*11070*/  FFMA.FTZ R63, R23, R22, -R63 ;  /* 0x00000016173f7223 */ /* 0x000fe2000001083f */
[----:B------:R-:W-:Y:S01]  /*11080*/  F2FP.F16.F32.PACK_AB R25, R65, R50 ;  /* 0x000000324119723e */ /* 0x000fe200000000ff */
[----:B------:R2:W-:Y:S01]  /*11090*/  MUFU.EX2 R23, R26 ;  /* 0x0000001a00177308 */ /* 0x0005e20000000800 */
[----:B------:R-:W-:Y:S01]  /*110a0*/  HMMA.16816.F32 R16, R28, R34, R16 ;  /* 0x000000221c10723c */ /* 0x000fe20000001810 */
[----:B------:R-:W3:Y:S02]  /*110b0*/  LDSM.16.MT88.4 R28, [R52+0x3c00] ;  /* 0x003c0000341c783b */ /* 0x000ee40000004200 */
[----:B------:R-:W-:Y:S01]  /*110c0*/  F2FP.F16.F32.PACK_AB R24, R46, R45 ;  /* 0x0000002d2e18723e */ /* 0x000fe200000000ff */
[-CC-:B------:R-:W-:Y:S01]  /*110d0*/  FFMA.FTZ R34, R55, R22.reuse, -R59.reuse ;  /* 0x0000001637227223 */ /* 0x180fe2000001083b */
[-CC-:B------:R-:W-:Y:S01]  /*110e0*/  FFMA.FTZ R35, R57, R22.reuse, -R59.reuse ;  /* 0x0000001639237223 */ /* 0x180fe2000001083b */
[----:B------:R-:W-:Y:S03]  /*110f0*/  FFMA.FTZ R59, R56, R22, -R59 ;  /* 0x00000016383b7223 */ /* 0x000fe6000001083b */
[----:B------:R-:W4:Y:S01]  /*11100*/  MUFU.EX2 R33, R33 ;  /* 0x0000002100217308 */ /* 0x000f220000000800 */
[----:B------:R-:W-:Y:S01]  /*11110*/  FADD.FTZ R50, R50, R72 ;  /* 0x0000004832327221 */ /* 0x000fe20000010000 */
[----:B------:R-:W-:Y:S08]  /*11120*/  FADD.FTZ R46, R46, R68 ;  /* 0x000000442e2e7221 */ /* 0x000ff00000010000 */
[----:B------:R-:W-:Y:S01]  /*11130*/  MUFU.EX2 R32, R32 ;  /* 0x0000002000207308 */ /* 0x000fe20000000800 */
[----:B------:R-:W-:Y:S01]  /*11140*/  FADD.FTZ R50, R65, R50 ;  /* 0x0000003241327221 */ /* 0x000fe20000010000 */
[----:B--2---:R-:W-:Y:S01]  /*11150*/  F2FP.F16.F32.PACK_AB R26, R58, R47 ;  /* 0x0000002f3a1a723e */ /* 0x004fe200000000ff */
[----:B------:R-:W-:Y:S07]  /*11160*/  FADD.FTZ R46, R47, R46 ;  /* 0x0000002e2f2e7221 */ /* 0x000fee0000010000 */
[----:B------:R-:W2:Y:S01]  /*11170*/  MUFU.EX2 R63, R63 ;  /* 0x0000003f003f7308 */ /* 0x000ea20000000800 */
[----:B------:R-:W-:Y:S01]  /*11180*/  FADD.FTZ R64, R64, R50 ;  /* 0x0000003240407221 */ /* 0x000fe20000010000 */
[----:B------:R-:W-:Y:S08]  /*11190*/  FADD.FTZ R58, R58, R46 ;  /* 0x0000002e3a3a7221 */ /* 0x000ff00000010000 */
[----:B------:R-:W-:Y:S01]  /*111a0*/  MUFU.EX2 R34, R34 ;  /* 0x0000002200227308 */ /* 0x000fe20000000800 */
[----:B------:R-:W-:Y:S01]  /*111b0*/  FADD.FTZ R64, R44, R64 ;  /* 0x000000402c407221 */ /* 0x000fe20000010000 */
[----:B----4-:R-:W-:Y:S08]  /*111c0*/  F2FP.F16.F32.PACK_AB R133, R33, R23 ;  /* 0x000000172185723e */ /* 0x010ff000000000ff */
[----:B------:R-:W4:Y:S01]  /*111d0*/  MUFU.EX2 R22, R54 ;  /* 0x0000003600167308 */ /* 0x000f220000000800 */
[----:B------:R-:W-:Y:S09]  /*111e0*/  FADD.FTZ R23, R23, R64 ;  /* 0x0000004017177221 */ /* 0x000ff20000010000 */
[----:B------:R-:W-:Y:S01]  /*111f0*/  MUFU.EX2 R35, R35 ;  /* 0x0000002300237308 */ /* 0x000fe20000000800 */
[----:B------:R-:W-:Y:S01]  /*11200*/  FADD.FTZ R23, R33, R23 ;  /* 0x0000001721177221 */ /* 0x000fe20000010000 */
[C---:B--2---:R-:W-:Y:S08]  /*11210*/  F2FP.F16.F32.PACK_AB R135, R63.reuse, R32 ;  /* 0x000000203f87723e */ /* 0x044ff000000000ff */
[----:B------:R-:W2:Y:S01]  /*11220*/  MUFU.EX2 R59, R59 ;  /* 0x0000003b003b7308 */ /* 0x000ea20000000800 */
[----:B------:R-:W-:Y:S01]  /*11230*/  FADD.FTZ R32, R32, R23 ;  /* 0x0000001720207221 */ /* 0x000fe20000010000 */
[C---:B-1----:R-:W-:Y:S05]  /*11240*/  HMMA.16816.F32 R4, R24.reuse, R36, R4 ;  /* 0x000000241804723c */ /* 0x042fea0000001804 */
[----:B----4-:R-:W-:Y:S01]  /*11250*/  F2FP.F16.F32.PACK_AB R132, R22, R34 ;  /* 0x000000221684723e */ /* 0x010fe200000000ff */
[----:B------:R-:W-:Y:S01]  /*11260*/  FADD.FTZ R58, R34, R58 ;  /* 0x0000003a223a7221 */ /* 0x000fe20000010000 */
[----:B------:R-:W-:Y:S01]  /*11270*/  FADD.FTZ R193, R63, R32 ;  /* 0x000000203fc17221 */ /* 0x000fe20000010000 */
[C---:B------:R-:W-:Y:S03]  /*11280*/  HMMA.16816.F32 R8, R24.reuse, R38, R8 ;  /* 0x000000261808723c */ /* 0x040fe60000001808 */
[----:B------:R-:W-:Y:S01]  /*11290*/  FADD.FTZ R22, R22, R58 ;  /* 0x0000003a16167221 */ /* 0x000fe20000010000 */
[----:B--2---:R-:W-:Y:S03]  /*112a0*/  F2FP.F16.F32.PACK_AB R134, R59, R35 ;  /* 0x000000233b86723e */ /* 0x004fe600000000ff */
[----:B------:R-:W-:Y:S01]  /*112b0*/  FADD.FTZ R22, R35, R22 ;  /* 0x0000001623167221 */ /* 0x000fe20000010000 */
[C---:B------:R-:W-:Y:S03]  /*112c0*/  HMMA.16816.F32 R12, R24.reuse, R40, R12 ;  /* 0x00000028180c723c */ /* 0x040fe6000000180c */
[----:B------:R-:W-:Y:S05]  /*112d0*/  FADD.FTZ R198, R59, R22 ;  /* 0x000000163bc67221 */ /* 0x000fea0000010000 */
[----:B------:R-:W-:Y:S08]  /*112e0*/  HMMA.16816.F32 R16, R24, R42, R16 ;  /* 0x0000002a1810723c */ /* 0x000ff00000001810 */
[C---:B------:R-:W-:Y:S08]  /*112f0*/  HMMA.16816.F32 R144, R132.reuse, R140, R4 ;  /* 0x0000008c8490723c */ /* 0x040ff00000001804 */
[C---:B------:R-:W-:Y:S08]  /*11300*/  HMMA.16816.F32 R140, R132.reuse, R142, R8 ;  /* 0x0000008e848c723c */ /* 0x040ff00000001808 */
[C---:B---3--:R-:W-:Y:S08]  /*11310*/  HMMA.16816.F32 R136, R132.reuse, R28, R12 ;  /* 0x0000001c8488723c */ /* 0x048ff0000000180c */
[----:B------:R-:W-:Y:S01]  /*11320*/  HMMA.16816.F32 R132, R132, R30, R16 ;  /* 0x0000001e8484723c */ /* 0x000fe20000001810 */
[----:B------:R-:W-:Y:S08]  /*11330*/  @!UPT UIADD3 URZ, UPT, UPT, URZ, URZ, URZ ;  /* 0x000000fffffff290 */ /* 0x000ff0000fffe0ff */
[----:B------:R-:W-:Y:S11]  /*11340*/  @P0 BRA `(.L_x_2784) ;  /* 0xffffff9400dc0947 */ /* 0x000ff6000383ffff */
.L_x_2777:
        /* <DEDUP_REMOVED lines=11> */
.L_x_2794:
[----:B---34-:R-:W-:Y:S01]  /*11400*/  FADD.FTZ R193, R193, R0 ;  /* 0x00000000c1c17221 */ /* 0x018fe20000010000 */
[----:B------:R-:W2:Y:S01]  /*11410*/  MUFU.RCP R4, R8 ;  /* 0x0000000800047308 */ /* 0x000ea20000001000 */
[----:B------:R-:W-:Y:S02]  /*11420*/  SHF.L.U32 R0, R150, 0x1, RZ ;  /* 0x0000000196007819 */ /* 0x000fe400000006ff */
[----:B------:R-:W-:Y:S02]  /*11430*/  FSETP.NE.FTZ.AND P3, PT, R8, RZ, PT ;  /* 0x000000ff0800720b */ /* 0x000fe40003f75000 */
[----:B------:R-:W-:Y:S02]  /*11440*/  LOP3.LUT R0, R165, 0x6, R0, 0xf8, !PT ;  /* 0x00000006a5007812 */ /* 0x000fe400078ef800 */
[----:B------:R-:W-:Y:S01]  /*11450*/  FSETP.NE.FTZ.AND P2, PT, R193, RZ, PT ;  /* 0x000000ffc100720b */ /* 0x000fe20003f55000 */
[----:B------:R-:W3:Y:S01]  /*11460*/  MUFU.RCP R5, R193 ;  /* 0x000000c100057308 */ /* 0x000ee20000001000 */
        /* <DEDUP_REMOVED lines=8> */
[----:B---3--:R-:W-:Y:S01]  /*114f0*/  FSEL R5, R5, 1, P2 ;  /* 0x3f80000005057808 */ /* 0x008fe20001000000 */
        /* <DEDUP_REMOVED lines=14> */
[----:B------:R-:W-:-:S02]  /*115e0*/  IADD3 R0, PT, PT, R166, -R0, RZ ;  /* 0x80000000a6007210 */ /* 0x000fc40007ffe0ff */
[----:B------:R-:W-:Y:S02]  /*115f0*/  F2FP.F16.F32.PACK_AB R144, R145, R144 ;  /* 0x000000909190723e */ /* 0x000fe400000000ff */
[----:B------:R-:W-:Y:S02]  /*11600*/  F2FP.F16.F32.PACK_AB R146, R147, R146 ;  /* 0x000000929392723e */ /* 0x000fe400000000ff */
[----:B------:R-:W-:Y:S01]  /*11610*/  F2FP.F16.F32.PACK_AB R140, R141, R140 ;  /* 0x0000008c8d8c723e */ /* 0x000fe200000000ff */
[----:B------:R-:W-:Y:S01]  /*11620*/  STS [R166], R144 ;  /* 0x00000090a6007388 */ /* 0x000fe20000000800 */
[----:B------:R-:W-:Y:S02]  /*11630*/  F2FP.F16.F32.PACK_AB R142, R143, R142 ;  /* 0x0000008e8f8e723e */ /* 0x000fe400000000ff */
[----:B------:R-:W-:Y:S01]  /*11640*/  IADD3 R7, PT, PT, R166, -R151, RZ ;  /* 0x80000097a6077210 */ /* 0x000fe20007ffe0ff */
[----:B------:R-:W-:Y:S01]  /*11650*/  STS [R166+0x200], R146 ;  /* 0x00020092a6007388 */ /* 0x000fe20000000800 */
[----:B------:R-:W-:-:S02]  /*11660*/  F2FP.F16.F32.PACK_AB R136, R137, R136 ;  /* 0x000000888988723e */ /* 0x000fc400000000ff */
[----:B------:R-:W-:Y:S01]  /*11670*/  F2FP.F16.F32.PACK_AB R138, R139, R138 ;  /* 0x0000008a8b8a723e */ /* 0x000fe200000000ff */
[----:B------:R-:W-:Y:S01]  /*11680*/  STS [R7+0x10], R140 ;  /* 0x0000108c07007388 */ /* 0x000fe20000000800 */
[----:B------:R-:W-:Y:S02]  /*11690*/  F2FP.F16.F32.PACK_AB R4, R4, R132 ;  /* 0x000000840404723e */ /* 0x000fe400000000ff */
[----:B------:R-:W-:Y:S01]  /*116a0*/  F2FP.F16.F32.PACK_AB R5, R5, R134 ;  /* 0x000000860505723e */ /* 0x000fe200000000ff */
[----:B------:R-:W-:Y:S01]  /*116b0*/  STS [R7+0x210], R142 ;  /* 0x0002108e07007388 */ /* 0x000fe20000000800 */
[----:B------:R-:W-:-:S03]  /*116c0*/  IADD3 R151, PT, PT, -R151, R0, RZ ;  /* 0x0000000097977210 */ /* 0x000fc60007ffe1ff */
[----:B------:R-:W-:Y:S04]  /*116d0*/  STS [R0+0x20], R136 ;  /* 0x0000208800007388 */ /* 0x000fe80000000800 */
[----:B------:R2:W-:Y:S04]  /*116e0*/  STS [R0+0x220], R138 ;  /* 0x0002208a00007388 */ /* 0x0005e80000000800 */
[----:B------:R3:W-:Y:S04]  /*116f0*/  STS [R151+0x30], R4 ;  /* 0x0000300497007388 */ /* 0x0007e80000000800 */
[----:B------:R4:W-:Y:S04]  /*11700*/  STS [R151+0x230], R5 ;  /* 0x0002300597007388 */ /* 0x0009e80000000800 */
[----:B------:R-:W4:Y:S04]  /*11710*/  LD.E.64 R12, desc[UR4][R2.64+0x88] ;  /* 0x00008804020c7980 */ /* 0x000f28000c101b00 */
[----:B--2---:R-:W2:Y:S01]  /*11720*/  LD.E.U8 R0, desc[UR4][R2.64+0x1c8] ;  /* 0x0001c80402007980 */ /* 0x004ea2000c101100 */
[----:B------:R-:W1:Y:S01]  /*11730*/  @P2 MUFU.LG2 R193, R193 ;  /* 0x000000c100c12308 */ /* 0x000e620000000c00 */
[----:B--2---:R-:W-:-:S13]  /*11740*/  ISETP.NE.AND P1, PT, R0, RZ, PT ;  /* 0x000000ff0000720c */ /* 0x004fda0003f25270 */
[----:B---3--:R-:W2:Y:S04]  /*11750*/  @!P1 LD.E R4, desc[UR4][R2.64+0x60] ;  /* 0x0000600402049980 */ /* 0x008ea8000c101900 */
[----:B------:R-:W3:Y:S01]  /*11760*/  @!P1 LD.E R10, desc[UR4][R2.64+0xb4] ;  /* 0x0000b404020a9980 */ /* 0x000ee2000c101900 */
[----:B----4-:R-:W4:Y:S01]  /*11770*/  @P3 MUFU.LG2 R5, R8 ;  /* 0x0000000800053308 */ /* 0x010f220000000c00 */
[----:B------:R-:W-:Y:S01]  /*11780*/  ISETP.NE.AND P0, PT, R192, -0x1, PT ;  /* 0xffffffffc000780c */ /* 0x000fe20003f05270 */
[----:B-1----:R-:W-:Y:S01]  /*11790*/  @P2 FMUL.FTZ R193, R193, 0.69314718246459960938 ;  /* 0x3f317218c1c12820 */ /* 0x002fe20000410000 */
[----:B------:R-:W-:Y:S01]  /*117a0*/  BSSY.RECONVERGENT B0, `(.L_x_2786) ;  /* 0x0000010000007945 */ /* 0x000fe20003800200 */
[----:B------:R-:W-:Y:S02]  /*117b0*/  MOV R0, 0x7f800000 ;  /* 0x7f80000000007802 */ /* 0x000fe40000000f00 */
[----:B-----5:R-:W-:-:S08]  /*117c0*/  @P2 FFMA.FTZ R0, R6, R20, R193 ;  /* 0x0000001406002223 */ /* 0x020fd000000100c1 */
[-C--:B------:R-:W-:Y:S02]  /*117d0*/  @P0 IMAD R9, R13, R192.reuse, RZ ;  /* 0x000000c00d090224 */ /* 0x080fe400078e02ff */
[----:B----4-:R-:W-:Y:S01]  /*117e0*/  @P3 FMUL.FTZ R5, R5, 0.69314718246459960938 ;  /* 0x3f31721805053820 */ /* 0x010fe20000410000 */
[----:B------:R-:W-:Y:S01]  /*117f0*/  MOV R8, 0x7f800000 ;  /* 0x7f80000000087802 */ /* 0x000fe20000000f00 */
[----:B------:R-:W-:-:S04]  /*11800*/  @P0 IMAD.WIDE.U32 R16, R12, R192, RZ ;  /* 0x000000c00c100225 */ /* 0x000fc800078e00ff */
[----:B------:R-:W-:Y:S01]  /*11810*/  @P3 FFMA.FTZ R8, R6, R21, R5 ;  /* 0x0000001506083223 */ /* 0x000fe20000010005 */
        /* <DEDUP_REMOVED lines=8> */
.L_x_2787:
[----:B------:R-:W-:Y:S05]  /*118a0*/  BSYNC.RECONVERGENT B0 ;  /* 0x0000000000007941 */ /* 0x000fea0003800200 */
.L_x_2786:
        /* <DEDUP_REMOVED lines=25> */
.L_x_2789:
[----:B------:R-:W-:Y:S05]  /*11a40*/  BSYNC.RECONVERGENT B0 ;  /* 0x0000000000007941 */ /* 0x000fea0003800200 */
.L_x_2788:
[----:B-1----:R1:W2:Y:S01]  /*11a50*/  LD.E R2, desc[UR4][R2.64+0xc0] ;  /* 0x0000c00402027980 */ /* 0x0022a2000c101900 */
[----:B------:R-:W-:Y:S01]  /*11a60*/  MOV R10, R175 ;  /* 0x000000af000a7202 */ /* 0x000fe20000000f00 */
[-C--:B----45:R-:W-:Y:S02]  /*11a70*/  @!P0 IMAD R0, R25, R184.reuse, RZ ;  /* 0x000000b819008224 */ /* 0x0b0fe400078e02ff */
[----:B------:R-:W-:Y:S02]  /*11a80*/  IMAD.MOV.U32 R11, RZ, RZ, RZ ;  /* 0x000000ffff0b7224 */ /* 0x000fe400078e00ff */
[----:B------:R-:W-:-:S04]  /*11a90*/  @!P0 IMAD.WIDE.U32 R24, R24, R184, RZ ;  /* 0x000000b818188225 */ /* 0x000fc800078e00ff */
[----:B------:R-:W-:Y:S01]  /*11aa0*/  IMAD.WIDE.U32 R10, R185, R12, R10 ;  /* 0x0000000cb90a7225 */ /* 0x000fe200078e000a */
[----:B------:R-:W-:-:S03]  /*11ab0*/  @!P0 IADD3 R0, PT, PT, R25, R0, RZ ;  /* 0x0000000019008210 */ /* 0x000fc60007ffe0ff */
[----:B------:R-:W-:Y:S02]  /*11ac0*/  IMAD R185, R13, R185, RZ ;  /* 0x000000b90db97224 */ /* 0x000fe400078e02ff */
[----:B------:R-:W-:-:S03]  /*11ad0*/  @P0 IMAD.IADD R0, R17, 0x1, R9 ;  /* 0x0000000111000824 */ /* 0x000fc600078e0209 */
[----:B------:R-:W-:Y:S01]  /*11ae0*/  IADD3 R185, PT, PT, R11, R185, RZ ;  /* 0x000000b90bb97210 */ /* 0x000fe20007ffe0ff */
[----:B-1----:R-:W-:Y:S01]  /*11af0*/  @!P0 IMAD.MOV.U32 R3, RZ, RZ, R24 ;  /* 0x000000ffff038224 */ /* 0x002fe200078e0018 */
[----:B------:R-:W-:Y:S02]  /*11b00*/  @P0 MOV R3, R16 ;  /* 0x0000001000030202 */ /* 0x000fe40000000f00 */
[----:B--2---:R-:W-:Y:S01]  /*11b10*/  ISETP.GE.AND P3, PT, R175, R2, PT ;  /* 0x00000002af00720c */ /* 0x004fe20003f66270 */
[-C--:B------:R-:W-:Y:S02]  /*11b20*/  IMAD R2, R23, R183.reuse, RZ ;  /* 0x000000b717027224 */ /* 0x080fe400078e02ff */
[----:B------:R-:W-:Y:S01]  /*11b30*/  IMAD.WIDE.U32 R22, R22, R183, RZ ;  /* 0x000000b716167225 */ /* 0x000fe200078e00ff */
[----:B------:R-:W-:-:S03]  /*11b40*/  ISETP.GE.OR P2, PT, R150, R174, P3 ;  /* 0x000000ae9600720c */ /* 0x000fc60001f46670 */
[----:B------:R-:W-:Y:S01]  /*11b50*/  IMAD.IADD R2, R23, 0x1, R2 ;  /* 0x0000000117027824 */ /* 0x000fe200078e0202 */
[----:B------:R-:W-:Y:S02]  /*11b60*/  IADD3 R10, P1, P0, R22, R10, R3 ;  /* 0x0000000a160a7210 */ /* 0x000fe4000783e003 */
[----:B------:R-:W-:Y:S02]  /*11b70*/  MOV R3, 0x0 ;  /* 0x0000000000037802 */ /* 0x000fe40000000f00 */
[----:B------:R-:W-:Y:S02]  /*11b80*/  IADD3.X R11, PT, PT, R2, R185, R0, P1, P0 ;  /* 0x000000b9020b7210 */ /* 0x000fe40000fe0400 */
[----:B------:R-:W-:-:S03]  /*11b90*/  IADD3 R0, PT, PT, R150, 0x20, RZ ;  /* 0x0000002096007810 */ /* 0x000fc60007ffe0ff */
[----:B------:R-:W-:Y:S01]  /*11ba0*/  @!P2 IMAD R2, R13, R150, RZ ;  /* 0x000000960d02a224 */ /* 0x000fe200078e02ff */
[----:B------:R-:W-:Y:S01]  /*11bb0*/  ISETP.GE.OR P3, PT, R0, R174, P3 ;  /* 0x000000ae0000720c */ /* 0x000fe20001f66670 */
[----:B------:R-:W-:-:S04]  /*11bc0*/  @!P2 IMAD.WIDE.U32 R8, R150, R12, R10 ;  /* 0x0000000c9608a225 */ /* 0x000fc800078e000a */
[----:B------:R-:W-:Y:S01]  /*11bd0*/  @!P2 IMAD.IADD R2, R9, 0x1, R2 ;  /* 0x000000010902a824 */ /* 0x000fe200078e0202 */
[----:B------:R-:W-:-:S04]  /*11be0*/  @!P2 LEA R14, P0, R8, R20, 0x1 ;  /* 0x00000014080ea211 */ /* 0x000fc800078008ff */
[----:B------:R-:W-:Y:S02]  /*11bf0*/  @!P2 LEA.HI.X R15, R8, R21, R2, 0x1, P0 ;  /* 0x00000015080fa211 */ /* 0x000fe400000f0c02 */
[----:B------:R-:W-:-:S03]  /*11c00*/  MOV R2, R182 ;  /* 0x000000b600027202 */ /* 0x000fc60000000f00 */
[----:B------:R3:W-:Y:S02]  /*11c10*/  @!P2 ST.E.128 desc[UR4][R14.64], R4 ;  /* 0x000000040e00a985 */ /* 0x0007e4000c101d04 */
[----:B---3--:R-:W-:Y:S05]  /*11c20*/  @P3 RET.REL.NODEC R2 `(_ZN5flash24flash_fwd_splitkv_kernelI23Flash_fwd_kernel_traitsILi32ELi64ELi256ELi4ELb0ELb0EN7cutlass6half_tE19Flash_kernel_traitsILi32ELi64ELi256ELi4ES3_EELb0ELb0ELb1ELb0ELb0ELb1ELb0ELb0EEEvNS_16Flash_fwd_paramsE) ;  /* 0xfffffee002f43950 */ /* 0x008fea0003c3ffff */
        /* <DEDUP_REMOVED lines=12> */
[----:B-1----:R-:W-:Y:S05]  /*11cf0*/  RET.REL.NODEC R182 `(_ZN5flash24flash_fwd_splitkv_kernelI23Flash_fwd_kernel_traitsILi32ELi64ELi256ELi4ELb0ELb0EN7cutlass6half_tE19Flash_kernel_traitsILi32ELi64ELi256ELi4ES3_EELb0ELb0ELb1ELb0ELb0ELb1ELb0ELb0EEEvNS_16Flash_fwd_paramsE) ;  /* 0xfffffee0b6c07950 */ /* 0x002fea0003c3ffff */
.L_x_2785:
[----:B------:R-:W-:Y:S01]  /*11d00*/  MOV R0, 0x1f ;  /* 0x0000001f00007802 */ /* 0x000fe20000000f00 */
[----:B------:R-:W-:Y:S01]  /*11d10*/  IMAD.MOV.U32 R4, RZ, RZ, 0x2 ;  /* 0x00000002ff047424 */ /* 0x000fe200078e00ff */
[----:B------:R-:W-:Y:S01]  /*11d20*/  MOV R7, R198 ;  /* 0x000000c600077202 */ /* 0x000fe20000000f00 */
[----:B------:R-:W-:-:S07]  /*11d30*/  IMAD.MOV.U32 R5, RZ, RZ, -0x1 ;  /* 0xffffffffff057424 */ /* 0x000fce00078e00ff */
[----:B-1---5:R-:W-:Y:S05]  /*11d40*/  WARPSYNC.COLLECTIVE R5, `(.L_x_2790) ;  /* 0x0000000005087348 */ /* 0x022fea0003c00000 */
[----:B------:R2:W3:Y:S02]  /*11d50*/  SHFL.BFLY P0, R0, R7, R4, R0 ;  /* 0x0c00000407007389 */ /* 0x0004e40000000000 */
[----:B-123-5:R-:W-:Y:S05]  /*11d60*/  ENDCOLLECTIVE ;  /* 0x000000000000791b */ /* 0x02efea0003800000 */
.L_x_2790:
        /* <DEDUP_REMOVED lines=8> */
.L_x_2791:
        /* <DEDUP_REMOVED lines=8> */
.L_x_2792:
[----:B------:R-:W-:Y:S01]  /*11e70*/  FADD.FTZ R193, R0, R193 ;  /* 0x000000c100c17221 */ /* 0x000fe20000010000 */
[----:B------:R-:W-:Y:S02]  /*11e80*/  MOV R0, 0x1f ;  /* 0x0000001f00007802 */ /* 0x000fe40000000f00 */
[----:B------:R-:W-:Y:S01]  /*11e90*/  MOV R4, 0x1 ;  /* 0x0000000100047802 */ /* 0x000fe20000000f00 */
[----:B------:R-:W-:-:S07]  /*11ea0*/  IMAD.MOV.U32 R7, RZ, RZ, R193 ;  /* 0x000000ffff077224 */ /* 0x000fce00078e00c1 */
[----:B------:R-:W-:Y:S05]  /*11eb0*/  WARPSYNC.COLLECTIVE R5, `(.L_x_2793) ;  /* 0x0000000005087348 */ /* 0x000fea0003c00000 */
[----:B------:R1:W2:Y:S02]  /*11ec0*/  SHFL.BFLY P0, R0, R7, R4, R0 ;  /* 0x0c00000407007389 */ /* 0x0002a40000000000 */
[----:B-12---:R-:W-:Y:S05]  /*11ed0*/  ENDCOLLECTIVE ;  /* 0x000000000000791b */ /* 0x006fea0003800000 */
.L_x_2793:
[----:B------:R-:W-:Y:S05]  /*11ee0*/  BRA `(.L_x_2794) ;  /* 0xfffffff400447947 */ /* 0x000fea000383ffff */
.L_x_2795:
        /* <DEDUP_REMOVED lines=9> */
.L_x_10245:


//--------------------- .text._ZN5flash24flash_fwd_splitkv_kernelI23Flash_fwd_kernel_traitsILi32ELi64ELi256ELi4ELb0ELb0EN7cutlass6half_tE19Flash_kernel_traitsILi32ELi64ELi256ELi4ES3_EELb0ELb0ELb0ELb0ELb1ELb0ELb0ELb1EEEvNS_16Flash_fwd_paramsE --------------------------
	.section	.text._ZN5flash24flash_fwd_splitkv_kernelI23Flash_fwd_kernel_traitsILi32ELi64ELi256ELi4ELb0ELb0EN7cutlass6half_tE19Flash_kernel_traitsILi32ELi64ELi256ELi4ES3_EELb0ELb0ELb0ELb0ELb1ELb0ELb0ELb1EEEvNS_16Flash_fwd_paramsE,"ax",@progbits
	.align	128
        .global         _ZN5flash24flash_fwd_splitkv_kernelI23Flash_fwd_kernel_traitsILi32ELi64ELi256ELi4ELb0ELb0EN7cutlass6half_tE19Flash_kernel_traitsILi32ELi64ELi256ELi4ES3_EELb0ELb0ELb0ELb0ELb1ELb0ELb0ELb1EEEvNS_16Flash_fwd_paramsE
        .type           _ZN5flash24flash_fwd_splitkv_kernelI23Flash_fwd_kernel_traitsILi32ELi64ELi256ELi4ELb0ELb0EN7cutlass6half_tE19Flash_kernel_traitsILi32ELi64ELi256ELi4ES3_EELb0ELb0ELb0ELb0ELb1ELb0ELb0ELb1EEEvNS_16Flash_fwd_paramsE,@function
        .size           _ZN5flash24flash_fwd_splitkv_kernelI23Flash_fwd_kernel_traitsILi32ELi64ELi256ELi4ELb0ELb0EN7cutlass6half_tE19Flash_kernel_traitsILi32ELi64ELi256ELi4ES3_EELb0ELb0ELb0ELb0ELb1ELb0ELb0ELb1EEEvNS_16Flash_fwd_paramsE,(.L_x_10246 - _ZN5flash24flash_fwd_splitkv_kernelI23Flash_fwd_kernel_traitsILi32ELi64ELi256ELi4ELb0ELb0EN7cutlass6half_tE19Flash_kernel_traitsILi32ELi64ELi256ELi4ES3_EELb0ELb0ELb0ELb0ELb1ELb0ELb0ELb1EEEvNS_16Flash_fwd_paramsE)
        .other          _ZN5flash24flash_fwd_splitkv_kernelI23Flash_fwd_kernel_traitsILi32ELi64ELi256ELi4ELb0ELb0EN7cutlass6half_tE19Flash_kernel_traitsILi32ELi64ELi256ELi4ES3_EELb0ELb0ELb0ELb0ELb1ELb0ELb0ELb1EEEvNS_16Flash_fwd_paramsE,@"STO_CUDA_ENTRY STV_DEFAULT"
_ZN5flash24flash_fwd_splitkv_kernelI23Flash_fwd_kernel_traitsILi32ELi64ELi256ELi4ELb0ELb0EN7cutlass6half_tE19Flash_kernel_traitsILi32ELi64ELi256ELi4ES3_EELb0ELb0ELb0ELb0ELb1ELb0ELb0ELb1EEEvNS_16Flash_fwd_paramsE:
.text._ZN5flash24flash_fwd_splitkv_kernelI23Flash_fwd_kernel_traitsILi32ELi64ELi256ELi4ELb0ELb0EN7cutlass6half_tE19Flash_kernel_traitsILi32ELi64ELi256ELi4ES3_EELb0ELb0ELb0ELb0ELb1ELb0ELb0ELb1EEEvNS_16Flash_fwd_paramsE:
[----:B------:R-:W-:Y:S01]  /*0000*/  LDC R1, c[0x0][0x37c] ;  /* 0x0000df00ff017b82 */ /* 0x000fe20000000800 */
[----:B------:R-:W1:Y:S07]  /*0010*/  S2R R3, SR_CTAID.X ;  /* 0x0000000000037919 */ /* 0x000e6e0000002500 */
[----:B------:R-:W2:Y:S01]  /*0020*/  LDC.64 R150, c[0x0][0x348] ;  /* 0x0000d200ff967b82 */ /* 0x000ea20000000a00 */
[----:B------:R-:W-:Y:S01]  /*0030*/  BSSY.RECONVERGENT B3, `(.L_x_2796) ;  /* 0x0000005000037945 */ /* 0x000fe20003800200 */
[----:B------:R-:W-:Y:S01]  /*0040*/  MOV R222, 0x80 ;  /* 0x0000008000de7802 */ /* 0x000fe20000000f00 */
[----:B------:R-:W3:Y:S01]  /*0050*/  S2R R224, SR_CTAID.Y ;  /* 0x0000000000e07919 */ /* 0x000ee20000002600 */
[----:B------:R-:W4:Y:S05]  /*0060*/  S2R R223, SR_CTAID.Z ;  /* 0x0000000000df7919 */ /* 0x000f2a0000002700 */
[----:B-1234-:R-:W-:Y:S05]  /*0070*/  CALL.REL.NOINC `($_ZN5flash24flash_fwd_splitkv_kernelI23Flash_fwd_kernel_traitsILi32ELi64ELi256ELi4ELb0ELb0EN7cutlass6half_tE19Flash_kernel_traitsILi32ELi64ELi256ELi4ES3_EELb0ELb0ELb0ELb0ELb1ELb0ELb0ELb1EEEvNS_16Flash_fwd_paramsE$_ZN5flash30compute_attn_1rowblock_splitkvI23Flash_fwd_kernel_traitsILi32ELi64ELi256ELi4ELb0ELb0EN7cutlass6half_tE19Flash_kernel_traitsILi32ELi64ELi256ELi4ES3_EELb0ELb0ELb0ELb0ELb1ELb0ELb0ELb1ENS_16Flash_fwd_paramsEEEvRKT8_iiiii) ;  /* 0x0000000000087944 */ /* 0x01efea0003c00000 */
[----:B------:R-:W-:Y:S05]  /*0080*/  BSYNC.RECONVERGENT B3 ;  /* 0x0000000000037941 */ /* 0x000fea0003800200 */
.L_x_2796:
[----:B------:R-:W-:Y:S05]  /*0090*/  EXIT ;  /* 0x000000000000794d */ /* 0x000fea0003800000 */
        .type           $_ZN5flash24flash_fwd_splitkv_kernelI23Flash_fwd_kernel_traitsILi32ELi64ELi256ELi4ELb0ELb0EN7cutlass6half_tE19Flash_kernel_traitsILi32ELi64ELi256ELi4ES3_EELb0ELb0ELb0ELb0ELb1ELb0ELb0ELb1EEEvNS_16Flash_fwd_paramsE$_ZN5flash30compute_attn_1rowblock_splitkvI23Flash_fwd_kernel_traitsILi32ELi64ELi256ELi4ELb0ELb0EN7cutlass6half_tE19Flash_kernel_traitsILi32ELi64ELi256ELi4ES3_EELb0ELb0ELb0ELb0ELb1ELb0ELb0ELb1ENS_16Flash_fwd_paramsEEEvRKT8_iiiii,@function
        .size           $_ZN5flash24flash_fwd_splitkv_kernelI23Flash_fwd_kernel_traitsILi32ELi64ELi256ELi4ELb0ELb0EN7cutlass6half_tE19Flash_kernel_traitsILi32ELi64ELi256ELi4ES3_EELb0ELb0ELb0ELb0ELb1ELb0ELb0ELb1EEEvNS_16Flash_fwd_paramsE$_ZN5flash30compute_attn_1rowblock_splitkvI23Flash_fwd_kernel_traitsILi32ELi64ELi256ELi4ELb0ELb0EN7cutlass6half_tE19Flash_kernel_traitsILi32ELi64ELi256ELi4ES3_EELb0ELb0ELb0ELb0ELb1ELb0ELb0ELb1ENS_16Flash_fwd_paramsEEEvRKT8_iiiii,(.L_x_10246 - $_ZN5flash24flash_fwd_splitkv_kernelI23Flash_fwd_kernel_traitsILi32ELi64ELi256ELi4ELb0ELb0EN7cutlass6half_tE19Flash_kernel_traitsILi32ELi64ELi256ELi4ES3_EELb0ELb0ELb0ELb0ELb1ELb0ELb0ELb1EEEvNS_16Flash_fwd_paramsE$_ZN5flash30compute_attn_1rowblock_splitkvI23Flash_fwd_kernel_traitsILi32ELi64ELi256ELi4ELb0ELb0EN7cutlass6half_tE19Flash_kernel_traitsILi32ELi64ELi256ELi4ES3_EELb0ELb0ELb0ELb0ELb1ELb0ELb0ELb1ENS_16Flash_fwd_paramsEEEvRKT8_iiiii)
$_ZN5flash24flash_fwd_splitkv_kernelI23Flash_fwd_kernel_traitsILi32ELi64ELi256ELi4ELb0ELb0EN7cutlass6half_tE19Flash_kernel_traitsILi32ELi64ELi256ELi4ES3_EELb0ELb0ELb0ELb0ELb1ELb0ELb0ELb1EEEvNS_16Flash_fwd_paramsE$_ZN5flash30compute_attn_1rowblock_splitkvI23Flash_fwd_kernel_traitsILi32ELi64ELi256ELi4ELb0ELb0EN7cutlass6half_tE19Flash_kernel_traitsILi32ELi64ELi256ELi4ES3_EELb0ELb0ELb0ELb0ELb1ELb0ELb0ELb1ENS_16Flash_fwd_paramsEEEvRKT8_iiiii:
        /* <DEDUP_REMOVED lines=38> */
.L_x_2798:
[----:B------:R-:W-:Y:S05]  /*0300*/  BSYNC.RECONVERGENT B0 ;  /* 0x0000000000007941 */ /* 0x000fea0003800200 */
.L_x_2797:
[----:B------:R-:W-:Y:S04]  /*0310*/  BSSY.RECONVERGENT B0, `(.L_x_2799) ;  /* 0x0000007000007945 */ /* 0x000fe80003800200 */
[----:B------:R-:W-:Y:S05]  /*0320*/  @!P4 BRA `(.L_x_2800) ;  /* 0x000000000014c947 */ /* 0x000fea0003800000 */
[----:B------:R-:W3:Y:S02]  /*0330*/  LD.E.U8 R0, desc[UR4][R150.64+0x1b2] ;  /* 0x0001b20496007980 */ /* 0x000ee4000c101100 */
[----:B---3--:R-:W-:-:S13]  /*0340*/  ISETP.NE.AND P0, PT, R0, RZ, PT ;  /* 0x000000ff0000720c */ /* 0x008fda0003f05270 */
[----:B------:R-:W3:Y:S02]  /*0350*/  @P0 LD.E R9, desc[UR4][R14.64+0x4] ;  /* 0x000004040e090980 */ /* 0x000ee4000c101900 */
[----:B---3-5:R-:W-:-:S06]  /*0360*/  @P0 IADD3 R74, PT, PT, R9, -R12, RZ ;  /* 0x8000000c094a0210 */ /* 0x028fcc0007ffe0ff */
[----:B------:R3:W5:Y:S02]  /*0370*/  @!P0 LD.E R74, desc[UR4][R14.64] ;  /* 0x000000040e4a8980 */ /* 0x000764000c101900 */
.L_x_2800:
[----:B------:R-:W-:Y:S05]  /*0380*/  BSYNC.RECONVERGENT B0 ;  /* 0x0000000000007941 */ /* 0x000fea0003800200 */
.L_x_2799:
        /* <DEDUP_REMOVED lines=9> */
.L_x_2802:
[----:B------:R-:W4:Y:S01]  /*0420*/  LD.E.64 R4, desc[UR4][R150.64+0x108] ;  /* 0x0001080496047980 */ /* 0x000f22000c101b00 */
[----:B------:R-:W-:Y:S01]  /*0430*/  BSSY.RECONVERGENT B0, `(.L_x_2804) ;  /* 0x0000006000007945 */ /* 0x000fe20003800200 */
[----:B----4-:R-:W-:-:S04]  /*0440*/  ISETP.NE.U32.AND P0, PT, R4, RZ, PT ;  /* 0x000000ff0400720c */ /* 0x010fc80003f05070 */
[----:B------:R-:W-:Y:S01]  /*0450*/  ISETP.NE.AND.EX P0, PT, R5, RZ, PT, P0 ;  /* 0x000000ff0500720c */ /* 0x000fe20003f05300 */
[----:B------:R-:W-:-:S12]  /*0460*/  IMAD.MOV.U32 R5, RZ, RZ, RZ ;  /* 0x000000ffff057224 */ /* 0x000fd800078e00ff */
[----:B------:R-:W-:Y:S05]  /*0470*/  @!P0 BRA `(.L_x_2805) ;  /* 0x0000000000048947 */ /* 0x000fea0003800000 */
[----:B------:R4:W5:Y:S02]  /*0480*/  LD.E R5, desc[UR4][R150.64+0xbc] ;  /* 0x0000bc0496057980 */ /* 0x000964000c101900 */
.L_x_2805:
[----:B------:R-:W-:Y:S05]  /*0490*/  BSYNC.RECONVERGENT B0 ;  /* 0x0000000000007941 */ /* 0x000fea0003800200 */
.L_x_2804:
[----:B-----5:R-:W-:Y:S02]  /*04a0*/  IADD3 R66, PT, PT, R74, R5, RZ ;  /* 0x000000054a427210 */ /* 0x020fe40007ffe0ff */
.L_x_2803:
[----:B------:R-:W-:Y:S05]  /*04b0*/  BSYNC.RECONVERGENT B1 ;  /* 0x0000000000017941 */ /* 0x000fea0003800200 */
.L_x_2801:
[----:B------:R-:W-:Y:S01]  /*04c0*/  IMAD.SHL.U32 R226, R3, 0x40, RZ ;  /* 0x0000004003e27824 */ /* 0x000fe200078e00ff */
[----:B------:R-:W-:Y:S01]  /*04d0*/  MOV R4, R222 ;  /* 0x000000de00047202 */ /* 0x000fe20000000f00 */
[----:B------:R-:W-:-:S03]  /*04e0*/  IMAD.MOV.U32 R5, RZ, RZ, 0x0 ;  /* 0x00000000ff057424 */ /* 0x000fc600078e00ff */
[----:B------:R-:W-:-:S13]  /*04f0*/  ISETP.GT.AND P0, PT, R227, R226, PT ;  /* 0x000000e2e300720c */ /* 0x000fda0003f04270 */
[----:B-1234-:R-:W-:Y:S05]  /*0500*/  @!P0 RET.REL.NODEC R4 `(_ZN5flash24flash_fwd_splitkv_kernelI23Flash_fwd_kernel_traitsILi32ELi64ELi256ELi4ELb0ELb0EN7cutlass6half_tE19Flash_kernel_traitsILi32ELi64ELi256ELi4ES3_EELb0ELb0ELb0ELb0ELb1ELb0ELb0ELb1EEEvNS_16Flash_fwd_paramsE) ;  /* 0xfffffff804bc8950 */ /* 0x01efea0003c3ffff */
        /* <DEDUP_REMOVED lines=20> */
[----:B------:R-:W4:Y:S01]  /*0650*/  LD.E.64 R12, desc[UR4][R150.64+0xa0] ;  /* 0x0000a004960c7980 */ /* 0x000f22000c101b00 */
[----:B------:R-:W-:Y:S01]  /*0660*/  IMAD.SHL.U32 R14, R62, 0x8, RZ ;  /* 0x000000083e0e7824 */ /* 0x000fe200078e00ff */
[----:B------:R-:W-:-:S04]  /*0670*/  MOV R15, RZ ;  /* 0x000000ff000f7202 */ /* 0x000fc80000000f00 */
[----:B------:R-:W-:Y:S01]  /*0680*/  LOP3.LUT R14, R14, 0x18, RZ, 0xc0, !PT ;  /* 0x000000180e0e7812 */ /* 0x000fe200078ec0ff */
[----:B------:R-:W-:Y:S01]  /*0690*/  IMAD.IADD R227, R227, 0x1, -R226 ;  /* 0x00000001e3e37824 */ /* 0x000fe200078e0ae2 */
        /* <DEDUP_REMOVED lines=10> */
[----:B------:R-:W-:Y:S02]  /*0740*/  IADD3 R14, P0, PT, R4, R14, RZ ;  /* 0x0000000e040e7210 */ /* 0x000fe40007f1e0ff */
[----:B------:R-:W-:Y:S02]  /*0750*/  SHF.R.U32.HI R4, RZ, 0x2, R62 ;  /* 0x00000002ff047819 */ /* 0x000fe4000001163e */
[----:B------:R-:W-:Y:S02]  /*0760*/  IADD3.X R15, PT, PT, R2, R15, R5, P0, !PT ;  /* 0x0000000f020f7210 */ /* 0x000fe400007fe405 */
[----:B------:R-:W-:Y:S01]  /*0770*/  ISETP.GE.AND P0, PT, R4, R227, PT ;  /* 0x000000e30400720c */ /* 0x000fe20003f06270 */
[----:B---3--:R-:W-:-:S02]  /*0780*/  IMAD R2, R9, R223, RZ ;  /* 0x000000df09027224 */ /* 0x008fc400078e02ff */
[----:B------:R-:W-:-:S04]  /*0790*/  IMAD.WIDE.U32 R14, R8, R223, R14 ;  /* 0x000000df080e7225 */ /* 0x000fc800078e000e */
[----:B----4-:R-:W-:Y:S01]  /*07a0*/  IMAD R0, R0, R224, R223 ;  /* 0x000000e000007224 */ /* 0x010fe200078e02df */
[----:B------:R-:W-:-:S05]  /*07b0*/  IADD3 R9, PT, PT, R15, R2, RZ ;  /* 0x000000020f097210 */ /* 0x000fca0007ffe0ff */
[----:B------:R-:W-:Y:S01]  /*07c0*/  @!P0 MOV R8, R14 ;  /* 0x0000000e00088202 */ /* 0x000fe20000000f00 */
[----:B------:R-:W-:Y:S02]  /*07d0*/  IMAD R3, R3, R0, R226 ;  /* 0x0000000003037224 */ /* 0x000fe400078e02e2 */
[-C--:B------:R-:W-:Y:S02]  /*07e0*/  @!P0 IMAD R0, R11, R4.reuse, RZ ;  /* 0x000000040b008224 */ /* 0x080fe400078e02ff */
[----:B------:R-:W-:-:S04]  /*07f0*/  @!P0 IMAD.WIDE.U32 R16, R10, R4, R8 ;  /* 0x000000040a108225 */ /* 0x000fc800078e0008 */
[----:B------:R-:W-:Y:S01]  /*0800*/  @!P0 IMAD.IADD R17, R17, 0x1, R0 ;  /* 0x0000000111118824 */ /* 0x000fe200078e0200 */
[----:B------:R-:W-:-:S04]  /*0810*/  @!P0 LEA R18, P4, R16, R6, 0x1 ;  /* 0x0000000610128211 */ /* 0x000fc800078808ff */
[----:B------:R-:W-:Y:S01]  /*0820*/  @!P0 LEA.HI.X R19, R16, R7, R17, 0x1, P4 ;  /* 0x0000000710138211 */ /* 0x000fe200020f0c11 */
[----:B------:R-:W-:Y:S01]  /*0830*/  VIADD R2, R4, 0x20 ;  /* 0x0000002004027836 */ /* 0x000fe20000000000 */
[----:B------:R-:W-:-:S03]  /*0840*/  LOP3.LUT P1, R62, R62, 0x3, RZ, 0xc0, !PT ;  /* 0x000000033e3e7812 */ /* 0x000fc6000782c0ff */
[----:B------:R1:W-:Y:S01]  /*0850*/  @!P0 ST.E.128 desc[UR4][R18.64], RZ ;  /* 0x000000ff12008985 */ /* 0x0003e2000c101d04 */
[-C--:B------:R-:W-:Y:S02]  /*0860*/  ISETP.GE.AND P2, PT, R2, R227.reuse, PT ;  /* 0x000000e30200720c */ /* 0x080fe40003f46270 */
[----:B------:R-:W-:Y:S02]  /*0870*/  ISETP.GE.OR P3, PT, R4, R227, P1 ;  /* 0x000000e30400720c */ /* 0x000fe40000f66670 */
        /* <DEDUP_REMOVED lines=17> */
.L_x_2808:
[----:B------:R-:W-:Y:S05]  /*0990*/  BSYNC.RECONVERGENT B0 ;  /* 0x0000000000007941 */ /* 0x000fea0003800200 */
.L_x_2807:
[----:B------:R-:W-:Y:S01]  /*09a0*/  MOV R223, 0x0 ;  /* 0x0000000000df7802 */ /* 0x000fe20000000f00 */
[----:B------:R1:W-:Y:S03]  /*09b0*/  @!P3 ST.E desc[UR4][R2.64], R0 ;  /* 0x000000000200b985 */ /* 0x0003e6000c101904 */
[----:B-12---:R-:W-:Y:S05]  /*09c0*/  @P5 RET.REL.NODEC R222 `(_ZN5flash24flash_fwd_splitkv_kernelI23Flash_fwd_kernel_traitsILi32ELi64ELi256ELi4ELb0ELb0EN7cutlass6half_tE19Flash_kernel_traitsILi32ELi64ELi256ELi4ES3_EELb0ELb0ELb0ELb0ELb1ELb0ELb0ELb1EEEvNS_16Flash_fwd_paramsE) ;  /* 0xfffffff4de8c5950 */ /* 0x006fea0003c3ffff */
[----:B------:R-:W-:Y:S02]  /*09d0*/  MOV R5, 0x7f800000 ;  /* 0x7f80000000057802 */ /* 0x000fe40000000f00 */
[----:B------:R-:W-:-:S03]  /*09e0*/  MOV R223, 0x0 ;  /* 0x0000000000df7802 */ /* 0x000fc60000000f00 */
[----:B------:R1:W-:Y:S02]  /*09f0*/  ST.E desc[UR4][R2.64+0x80], R5 ;  /* 0x0000800502007985 */ /* 0x0003e4000c101904 */
[----:B-1----:R-:W-:Y:S05]  /*0a00*/  RET.REL.NODEC R222 `(_ZN5flash24flash_fwd_splitkv_kernelI23Flash_fwd_kernel_traitsILi32ELi64ELi256ELi4ELb0ELb0EN7cutlass6half_tE19Flash_kernel_traitsILi32ELi64ELi256ELi4ES3_EELb0ELb0ELb0ELb0ELb1ELb0ELb0ELb1EEEvNS_16Flash_fwd_paramsE) ;  /* 0xfffffff4de7c7950 */ /* 0x002fea0003c3ffff */
.L_x_2806:
        /* <DEDUP_REMOVED lines=40> */
[----:B------:R-:W-:-:S04]  /*0c90*/  LOP3.LUT R0, R2, R11, RZ, 0x3c, !PT ;  /* 0x0000000b02007212 */ /* 0x000fc800078e3cff */
[----:B------:R-:W-:Y:S01]  /*0ca0*/  ISETP.GE.AND P2, PT, R0, RZ, PT ;  /* 0x000000ff0000720c */ /* 0x000fe20003f46270 */
[----:B------:R-:W-:Y:S02]  /*0cb0*/  @!P0 VIADD R9, R9, 0x1 ;  /* 0x0000000109098836 */ /* 0x000fe40000000000 */
[-C--:B---3--:R-:W-:Y:S02]  /*0cc0*/  IMAD R0, R13, R224.reuse, RZ ;  /* 0x000000e00d007224 */ /* 0x088fe400078e02ff */
[----:B------:R-:W-:Y:S02]  /*0cd0*/  IMAD.WIDE.U32 R12, R12, R224, RZ ;  /* 0x000000e00c0c7225 */ /* 0x000fe400078e00ff */
[----:B------:R-:W-:Y:S02]  /*0ce0*/  @P1 IADD3 R9, PT, PT, R9, 0x1, RZ ;  /* 0x0000000109091810 */ /* 0x000fe40007ffe0ff */
[----:B------:R-:W-:Y:S01]  /*0cf0*/  IMAD.IADD R231, R13, 0x1, R0 ;  /* 0x000000010de77824 */ /* 0x000fe200078e0200 */
[----:B------:R-:W-:-:S03]  /*0d00*/  LEA R230, P0, R12, R234, 0x2 ;  /* 0x000000ea0ce67211 */ /* 0x000fc600078010ff */
[----:B------:R-:W-:Y:S02]  /*0d10*/  @!P2 IADD3 R9, PT, PT, -R9, RZ, RZ ;  /* 0x000000ff0909a210 */ /* 0x000fe40007ffe1ff */
[----:B------:R-:W-:Y:S02]  /*0d20*/  LEA.HI.X R231, R12, R235, R231, 0x2, P0 ;  /* 0x000000eb0ce77211 */ /* 0x000fe400000f14e7 */
[----:B------:R-:W-:-:S05]  /*0d30*/  @!P3 LOP3.LUT R9, RZ, R11, RZ, 0x33, !PT ;  /* 0x0000000bff09b212 */ /* 0x000fca00078e33ff */
[----:B------:R-:W-:-:S05]  /*0d40*/  IMAD.WIDE R4, R9, 0x4, R230 ;  /* 0x0000000409047825 */ /* 0x000fca00078e02e6 */
[----:B------:R1:W3:Y:S01]  /*0d50*/  LD.E R0, desc[UR4][R4.64] ;  /* 0x0000000404007980 */ /* 0x0002e2000c101900 */
[----:B----4-:R-:W-:-:S04]  /*0d60*/  IABS R7, R8 ;  /* 0x0000000800077213 */ /* 0x010fc80000000000 */
[----:B------:R-:W4:Y:S08]  /*0d70*/  I2F.RP R12, R7 ;  /* 0x00000007000c7306 */ /* 0x000f300000209400 */
[----:B----45:R-:W4:Y:S02]  /*0d80*/  MUFU.RCP R10, R12 ;  /* 0x0000000c000a7308 */ /* 0x030f240000001000 */
        /* <DEDUP_REMOVED lines=29> */
[-C--:B------:R-:W-:Y:S02]  /*0f60*/  IMAD R6, R19, R0.reuse, RZ ;  /* 0x0000000013067224 */ /* 0x080fe400078e02ff */
[----:B------:R-:W-:-:S04]  /*0f70*/  IMAD.WIDE.U32 R12, R18, R0, RZ ;  /* 0x00000000120c7225 */ /* 0x000fc800078e00ff */
[----:B------:R-:W-:-:S04]  /*0f80*/  IMAD R6, R18, R5, R6 ;  /* 0x0000000512067224 */ /* 0x000fc800078e0206 */
        /* <DEDUP_REMOVED lines=13> */
.L_x_2810:
        /* <DEDUP_REMOVED lines=24> */
[----:B---3--:R-:W-:Y:S01]  /*11e0*/  @!P0 IMAD R7, R217, R11, RZ ;  /* 0x0000000bd9078224 */ /* 0x008fe200078e02ff */
[----:B------:R-:W-:Y:S02]  /*11f0*/  @!P0 SHF.R.S32.HI R2, RZ, 0x1f, R11 ;  /* 0x0000001fff028819 */ /* 0x000fe4000001140b */
[----:B-----5:R-:W-:-:S03]  /*1200*/  @!P0 SHF.R.S32.HI R4, RZ, 0x1f, R10 ;  /* 0x0000001fff048819 */ /* 0x020fc6000001140a */
[----:B------:R-:W-:Y:S02]  /*1210*/  @!P0 IMAD R2, R2, R216, R7 ;  /* 0x000000d802028224 */ /* 0x000fe400078e0207 */
[----:B----4-:R-:W-:Y:S02]  /*1220*/  @!P0 IMAD R7, R19, R10, RZ ;  /* 0x0000000a13078224 */ /* 0x010fe400078e02ff */
[----:B------:R-:W-:Y:S02]  /*1230*/  @!P0 IMAD.WIDE.U32 R20, R216, R11, RZ ;  /* 0x0000000bd8148225 */ /* 0x000fe400078e00ff */
[----:B------:R-:W-:Y:S02]  /*1240*/  @!P1 IADD3 R5, PT, PT, R5, -R0, RZ ;  /* 0x8000000005059210 */ /* 0x000fe40007ffe0ff */
[----:B------:R-:W-:Y:S01]  /*1250*/  @!P0 IMAD R7, R18, R4, R7 ;  /* 0x0000000412078224 */ /* 0x000fe200078e0207 */
[----:B------:R-:W-:Y:S01]  /*1260*/  LOP3.LUT R4, R223, R8, RZ, 0x3c, !PT ;  /* 0x00000008df047212 */ /* 0x000fe200078e3cff */
[----:B------:R-:W-:Y:S01]  /*1270*/  @!P0 IMAD.IADD R21, R21, 0x1, R2 ;  /* 0x0000000115158824 */ /* 0x000fe200078e0202 */
[----:B------:R-:W-:-:S02]  /*1280*/  ISETP.GE.U32.AND P3, PT, R5, R0, PT ;  /* 0x000000000500720c */ /* 0x000fc40003f66070 */
[----:B------:R-:W-:Y:S02]  /*1290*/  @P0 IADD3 R2, PT, PT, R11, R12, RZ ;  /* 0x0000000c0b020210 */ /* 0x000fe40007ffe0ff */
[----:B------:R-:W-:Y:S02]  /*12a0*/  ISETP.GE.AND P2, PT, R4, RZ, PT ;  /* 0x000000ff0400720c */ /* 0x000fe40003f46270 */
[----:B------:R-:W-:Y:S01]  /*12b0*/  @!P1 IADD3 R9, PT, PT, R9, 0x1, RZ ;  /* 0x0000000109099810 */ /* 0x000fe20007ffe0ff */
[----:B------:R-:W-:Y:S01]  /*12c0*/  @!P0 IMAD.WIDE.U32 R20, R18, R10, R20 ;  /* 0x0000000a12148225 */ /* 0x000fe200078e0014 */
[----:B------:R-:W-:-:S03]  /*12d0*/  ISETP.NE.AND P1, PT, R8, RZ, PT ;  /* 0x000000ff0800720c */ /* 0x000fc60003f25270 */
[-C--:B------:R-:W-:Y:S02]  /*12e0*/  @P0 IMAD R0, R217, R2.reuse, RZ ;  /* 0x00000002d9000224 */ /* 0x080fe400078e02ff */
[----:B------:R-:W-:Y:S01]  /*12f0*/  @P0 IMAD.WIDE.U32 R18, R216, R2, RZ ;  /* 0x00000002d8120225 */ /* 0x000fe200078e00ff */
[----:B------:R-:W-:Y:S02]  /*1300*/  @!P0 MOV R6, R20 ;  /* 0x0000001400068202 */ /* 0x000fe40000000f00 */
[----:B------:R-:W-:Y:S01]  /*1310*/  LEA R2, R55, 0xffffff00, 0x8 ;  /* 0xffffff0037027811 */ /* 0x000fe200078e40ff */
[----:B------:R-:W-:Y:S01]  /*1320*/  @!P0 IMAD.IADD R7, R21, 0x1, R7 ;  /* 0x0000000115078824 */ /* 0x000fe200078e0207 */
[----:B------:R-:W-:Y:S01]  /*1330*/  @P0 IADD3 R7, PT, PT, R19, R0, RZ ;  /* 0x0000000013070210 */ /* 0x000fe20007ffe0ff */
[----:B------:R-:W-:Y:S01]  /*1340*/  @P0 IMAD.MOV.U32 R6, RZ, RZ, R18 ;  /* 0x000000ffff060224 */ /* 0x000fe200078e0012 */
[----:B------:R-:W-:Y:S01]  /*1350*/  @!P0 SHF.R.S32.HI R5, RZ, 0x1f, R11 ;  /* 0x0000001fff058819 */ /* 0x000fe2000001140b */
[----:B------:R-:W-:Y:S01]  /*1360*/  @!P0 IMAD R0, R61, R11, RZ ;  /* 0x0000000b3d008224 */ /* 0x000fe200078e02ff */
[----:B------:R-:W-:Y:S01]  /*1370*/  @P3 IADD3 R9, PT, PT, R9, 0x1, RZ ;  /* 0x0000000109093810 */ /* 0x000fe20007ffe0ff */
[----:B------:R-:W-:-:S02]  /*1380*/  IMAD R4, R217, R2, RZ ;  /* 0x00000002d9047224 */ /* 0x000fc400078e02ff */
[----:B------:R-:W-:Y:S01]  /*1390*/  IMAD.WIDE.U32 R6, R216, R2, R6 ;  /* 0x00000002d8067225 */ /* 0x000fe200078e0006 */
[----:B------:R-:W-:Y:S02]  /*13a0*/  @!P2 IADD3 R9, PT, PT, -R9, RZ, RZ ;  /* 0x000000ff0909a210 */ /* 0x000fe40007ffe1ff */
[----:B------:R-:W-:Y:S01]  /*13b0*/  @!P1 LOP3.LUT R9, RZ, R8, RZ, 0x33, !PT ;  /* 0x00000008ff099212 */ /* 0x000fe200078e33ff */
[----:B------:R-:W-:Y:S02]  /*13c0*/  @!P0 IMAD R0, R5, R60, R0 ;  /* 0x0000003c05008224 */ /* 0x000fe400078e0200 */
[----:B------:R-:W-:Y:S01]  /*13d0*/  @!P0 IMAD.WIDE.U32 R18, R60, R11, RZ ;  /* 0x0000000b3c128225 */ /* 0x000fe200078e00ff */
[----:B------:R-:W-:Y:S02]  /*13e0*/  @!P0 SHF.R.S32.HI R5, RZ, 0x1f, R10 ;  /* 0x0000001fff058819 */ /* 0x000fe4000001140a */
[----:B------:R-:W-:Y:S01]  /*13f0*/  @P0 IADD3 R11, PT, PT, R11, R12, RZ ;  /* 0x0000000c0b0b0210 */ /* 0x000fe20007ffe0ff */
[----:B------:R-:W-:Y:S01]  /*1400*/  IMAD.IADD R13, R7, 0x1, R4 ;  /* 0x00000001070d7824 */ /* 0x000fe200078e0204 */
[----:B------:R-:W-:Y:S01]  /*1410*/  SHF.R.S32.HI R4, RZ, 0x1f, R9 ;  /* 0x0000001fff047819 */ /* 0x000fe20000011409 */
[----:B------:R-:W-:Y:S01]  /*1420*/  @!P0 IMAD.IADD R19, R19, 0x1, R0 ;  /* 0x0000000113138824 */ /* 0x000fe200078e0200 */
[----:B------:R-:W-:Y:S01]  /*1430*/  MOV R12, R6 ;  /* 0x00000006000c7202 */ /* 0x000fe20000000f00 */
[----:B------:R-:W-:-:S02]  /*1440*/  @!P0 IMAD R0, R15, R10, RZ ;  /* 0x0000000a0f008224 */ /* 0x000fc400078e02ff */
[----:B------:R-:W-:Y:S02]  /*1450*/  IMAD R7, R17, R9, RZ ;  /* 0x0000000911077224 */ /* 0x000fe400078e02ff */
[C---:B------:R-:W-:Y:S02]  /*1460*/  @!P0 IMAD R0, R14.reuse, R5, R0 ;  /* 0x000000050e008224 */ /* 0x040fe400078e0200 */
[----:B------:R-:W-:-:S04]  /*1470*/  @!P0 IMAD.WIDE.U32 R14, R14, R10, R18 ;  /* 0x0000000a0e0e8225 */ /* 0x000fc800078e0012 */
[C---:B------:R-:W-:Y:S02]  /*1480*/  IMAD R7, R16.reuse, R4, R7 ;  /* 0x0000000410077224 */ /* 0x040fe400078e0207 */
[----:B------:R-:W-:-:S04]  /*1490*/  IMAD.WIDE.U32 R12, R16, R9, R12 ;  /* 0x00000009100c7225 */ /* 0x000fc800078e000c */
[-C--:B------:R-:W-:Y:S02]  /*14a0*/  @P0 IMAD R4, R61, R11.reuse, RZ ;  /* 0x0000000b3d040224 */ /* 0x080fe400078e02ff */
[----:B------:R-:W-:Y:S01]  /*14b0*/  @P0 IMAD.WIDE.U32 R10, R60, R11, RZ ;  /* 0x0000000b3c0a0225 */ /* 0x000fe200078e00ff */
[----:B------:R-:W-:Y:S02]  /*14c0*/  @!P0 IADD3 R9, PT, PT, R15, R0, RZ ;  /* 0x000000000f098210 */ /* 0x000fe40007ffe0ff */
[----:B------:R-:W-:Y:S01]  /*14d0*/  IADD3 R0, PT, PT, R13, R7, RZ ;  /* 0x000000070d007210 */ /* 0x000fe20007ffe0ff */
[----:B------:R-:W-:Y:S01]  /*14e0*/  @!P0 IMAD.MOV.U32 R16, RZ, RZ, R14 ;  /* 0x000000ffff108224 */ /* 0x000fe200078e000e */
[----:B------:R-:W-:Y:S01]  /*14f0*/  MOV R6, R12 ;  /* 0x0000000c00067202 */ /* 0x000fe20000000f00 */
[----:B------:R-:W-:Y:S01]  /*1500*/  @P0 IMAD.IADD R9, R11, 0x1, R4 ;  /* 0x000000010b090824 */ /* 0x000fe200078e0204 */
[----:B------:R-:W-:Y:S02]  /*1510*/  @P0 MOV R16, R10 ;  /* 0x0000000a00100202 */ /* 0x000fe40000000f00 */
[----:B------:R-:W-:-:S02]  /*1520*/  MOV R7, RZ ;  /* 0x000000ff00077202 */ /* 0x000fc40000000f00 */
.L_x_2811:
[----:B------:R-:W-:Y:S05]  /*1530*/  BSYNC.RECONVERGENT B0 ;  /* 0x0000000000007941 */ /* 0x000fea0003800200 */
.L_x_2809:
        /* <DEDUP_REMOVED lines=9> */
[----:B------:R1:W5:Y:S01]  /*15d0*/  @P6 LD.E R96, desc[UR4][R32.64] ;  /* 0x0000000420606980 */ /* 0x000362000c101900 */
[----:B------:R-:W-:-:S04]  /*15e0*/  IABS R17, R8 ;  /* 0x0000000800117213 */ /* 0x000fc80000000000 */
[----:B------:R-:W1:Y:S08]  /*15f0*/  I2F.RP R29, R17 ;  /* 0x00000011001d7306 */ /* 0x000e700000209400 */
        /* <DEDUP_REMOVED lines=9> */
[----:B------:R-:W1:Y:S03]  /*1690*/  S2R R64, SR_CgaCtaId ;  /* 0x0000000000407919 */ /* 0x000e660000008800 */
        /* <DEDUP_REMOVED lines=8> */
[----:B------:R-:W-:Y:S02]  /*1720*/  LOP3.LUT R18, R223, R8, RZ, 0x3c, !PT ;  /* 0x00000008df127212 */ /* 0x000fe400078e3cff */
[----:B------:R-:W-:Y:S02]  /*1730*/  MOV R17, 0x400 ;  /* 0x0000040000117802 */ /* 0x000fe40000000f00 */
[----:B------:R-:W-:Y:S01]  /*1740*/  IADD3 R16, P2, PT, R148, R16, RZ ;  /* 0x0000001094107210 */ /* 0x000fe20007f5e0ff */
[----:B------:R-:W-:Y:S01]  /*1750*/  IMAD R7, R7, R60, RZ ;  /* 0x0000003c07077224 */ /* 0x000fe200078e02ff */
[----:B------:R-:W-:Y:S02]  /*1760*/  ISETP.GE.AND P3, PT, R18, RZ, PT ;  /* 0x000000ff1200720c */ /* 0x000fe40003f66270 */
[----:B-1----:R-:W-:Y:S01]  /*1770*/  LEA R64, R64, R17, 0x18 ;  /* 0x0000001140407211 */ /* 0x002fe200078ec0ff */
[----:B------:R-:W-:Y:S01]  /*1780*/  IMAD.X R17, RZ, RZ, R9, P2 ;  /* 0x000000ffff117224 */ /* 0x000fe200010e0609 */
[----:B------:R-:W-:-:S02]  /*1790*/  @!P1 IADD3 R10, PT, PT, R10, 0x1, RZ ;  /* 0x000000010a0a9810 */ /* 0x000fc40007ffe0ff */
[----:B------:R-:W-:Y:S01]  /*17a0*/  ISETP.NE.AND P1, PT, R8, RZ, PT ;  /* 0x000000ff0800720c */ /* 0x000fe20003f25270 */
[----:B------:R-:W-:Y:S02]  /*17b0*/  IMAD R7, R2, R61, R7 ;  /* 0x0000003d02077224 */ /* 0x000fe400078e0207 */
[----:B------:R-:W-:Y:S02]  /*17c0*/  @P4 VIADD R10, R10, 0x1 ;  /* 0x000000010a0a4836 */ /* 0x000fe40000000000 */
[----:B------:R-:W-:-:S04]  /*17d0*/  IMAD.WIDE.U32 R18, R2, R60, R16 ;  /* 0x0000003c02127225 */ /* 0x000fc800078e0010 */
[----:B------:R-:W-:Y:S02]  /*17e0*/  IMAD.MOV.U32 R2, RZ, RZ, R10 ;  /* 0x000000ffff027224 */ /* 0x000fe400078e000a */
[----:B------:R-:W-:Y:S02]  /*17f0*/  IMAD.IADD R19, R19, 0x1, R7 ;  /* 0x0000000113137824 */ /* 0x000fe400078e0207 */
[----:B------:R-:W-:Y:S01]  /*1800*/  @!P3 IMAD.MOV R2, RZ, RZ, -R2 ;  /* 0x000000ffff02b224 */ /* 0x000fe200078e0a02 */
[----:B------:R-:W-:-:S04]  /*1810*/  @!P1 LOP3.LUT R2, RZ, R8, RZ, 0x33, !PT ;  /* 0x00000008ff029212 */ /* 0x000fc800078e33ff */
[----:B------:R-:W-:Y:S01]  /*1820*/  SHF.R.S32.HI R8, RZ, 0x1f, R2 ;  /* 0x0000001fff087819 */ /* 0x000fe20000011402 */
[----:B------:R-:W-:Y:S01]  /*1830*/  IMAD.WIDE.U32 R18, R2, R24, R18 ;  /* 0x0000001802127225 */ /* 0x000fe200078e0012 */
[----:B------:R-:W-:-:S05]  /*1840*/  SHF.R.U32.HI R232, RZ, 0x2, R62 ;  /* 0x00000002ffe87819 */ /* 0x000fca000001163e */
[-C--:B------:R-:W-:Y:S02]  /*1850*/  IMAD R221, R61, R232.reuse, RZ ;  /* 0x000000e83ddd7224 */ /* 0x080fe400078e02ff */
[----:B------:R-:W-:Y:S02]  /*1860*/  IMAD.MOV.U32 R233, RZ, RZ, RZ ;  /* 0x000000ffffe97224 */ /* 0x000fe400078e00ff */
[----:B------:R-:W-:Y:S01]  /*1870*/  IMAD R219, R217, R232, RZ ;  /* 0x000000e8d9db7224 */ /* 0x000fe200078e02ff */
[----:B------:R-:W-:Y:S01]  /*1880*/  SHF.L.U32 R63, R55, 0x8, RZ ;  /* 0x00000008373f7819 */ /* 0x000fe200000006ff */
[----:B------:R-:W-:Y:S01]  /*1890*/  IMAD.SHL.U32 R65, R62, 0x4, RZ ;  /* 0x000000043e417824 */ /* 0x000fe200078e00ff */
[C---:B------:R-:W-:Y:S01]  /*18a0*/  SHF.L.U64.HI R70, R60.reuse, 0x5, R61 ;  /* 0x000000053c467819 */ /* 0x040fe2000001023d */
[----:B------:R-:W-:Y:S01]  /*18b0*/  IMAD.SHL.U32 R69, R60, 0x20, RZ ;  /* 0x000000203c457824 */ /* 0x000fe200078e00ff */
[C---:B------:R-:W-:Y:S01]  /*18c0*/  SHF.L.U64.HI R68, R216.reuse, 0x5, R217 ;  /* 0x00000005d8447819 */ /* 0x040fe200000102d9 */
[----:B------:R-:W-:Y:S01]  /*18d0*/  VIADD R71, R63, 0xffffff00 ;  /* 0xffffff003f477836 */ /* 0x000fe20000000000 */
[----:B------:R-:W-:-:S02]  /*18e0*/  SHF.L.U32 R67, R216, 0x5, RZ ;  /* 0x00000005d8437819 */ /* 0x000fc400000006ff */
[----:B------:R-:W-:Y:S01]  /*18f0*/  LOP3.LUT R77, R65, 0xc, RZ, 0xc0, !PT ;  /* 0x0000000c414d7812 */ /* 0x000fe200078ec0ff */
[----:B--2---:R-:W-:-:S04]  /*1900*/  @P0 IMAD.WIDE.U32 R16, R20, R228, RZ ;  /* 0x000000e414100225 */ /* 0x004fc800078e00ff */
[----:B------:R-:W-:Y:S02]  /*1910*/  @P0 IMAD R7, R21, R228, RZ ;  /* 0x000000e415070224 */ /* 0x000fe400078e02ff */
[----:B---3--:R-:W-:-:S04]  /*1920*/  @!P0 IMAD.WIDE.U32 R28, R26, R224, RZ ;  /* 0x000000e01a1c8225 */ /* 0x008fc800078e00ff */
[----:B------:R-:W-:Y:S01]  /*1930*/  @!P0 IMAD R26, R27, R224, RZ ;  /* 0x000000e01b1a8224 */ /* 0x000fe200078e02ff */
[----:B------:R-:W-:Y:S01]  /*1940*/  @!P0 MOV R9, R28 ;  /* 0x0000001c00098202 */ /* 0x000fe20000000f00 */
[----:B------:R-:W-:-:S03]  /*1950*/  @P0 IMAD.MOV.U32 R9, RZ, RZ, R16 ;  /* 0x000000ffff090224 */ /* 0x000fc600078e0010 */
[----:B------:R-:W-:Y:S01]  /*1960*/  @!P0 IADD3 R26, PT, PT, R29, R26, RZ ;  /* 0x0000001a1d1a8210 */ /* 0x000fe20007ffe0ff */
[----:B------:R-:W-:Y:S01]  /*1970*/  @P0 IMAD.IADD R26, R17, 0x1, R7 ;  /* 0x00000001111a0824 */ /* 0x000fe200078e0207 */
[C---:B------:R-:W-:Y:S01]  /*1980*/  IADD3 R28, P1, PT, R148.reuse, R9, RZ ;  /* 0x00000009941c7210 */ /* 0x040fe20007f3e0ff */
[----:B------:R-:W-:Y:S01]  /*1990*/  IMAD R9, R25, R2, RZ ;  /* 0x0000000219097224 */ /* 0x000fe200078e02ff */
[----:B------:R-:W-:Y:S02]  /*19a0*/  LOP3.LUT R7, R225, 0xc0, RZ, 0xc0, !PT ;  /* 0x000000c0e1077812 */ /* 0x000fe400078ec0ff */
[----:B------:R-:W-:Y:S02]  /*19b0*/  IADD3.X R29, PT, PT, RZ, R26, RZ, P1, !PT ;  /* 0x0000001aff1d7210 */ /* 0x000fe40000ffe4ff */
[----:B------:R-:W-:Y:S01]  /*19c0*/  IADD3 R6, P1, PT, R148, R6, RZ ;  /* 0x0000000694067210 */ /* 0x000fe20007f3e0ff */
[----:B------:R-:W-:Y:S01]  /*19d0*/  IMAD R9, R8, R24, R9 ;  /* 0x0000001808097224 */ /* 0x000fe200078e0209 */
[----:B------:R-:W-:-:S02]  /*19e0*/  LOP3.LUT R16, R7, 0x18, R62, 0xf8, !PT ;  /* 0x0000001807107812 */ /* 0x000fc400078ef83e */
[----:B------:R-:W-:Y:S01]  /*19f0*/  IADD3.X R7, PT, PT, RZ, R0, RZ, P1, !PT ;  /* 0x00000000ff077210 */ /* 0x000fe20000ffe4ff */
[----:B------:R-:W-:Y:S01]  /*1a00*/  @!P0 IMAD.MOV.U32 R24, RZ, RZ, R20 ;  /* 0x000000ffff188224 */ /* 0x000fe200078e0014 */
[----:B------:R-:W-:Y:S01]  /*1a10*/  @!P0 MOV R25, R21 ;  /* 0x0000001500198202 */ /* 0x000fe20000000f00 */
[----:B------:R-:W-:Y:S01]  /*1a20*/  IMAD.IADD R19, R19, 0x1, R9 ;  /* 0x0000000113137824 */ /* 0x000fe200078e0209 */
[----:B------:R-:W-:Y:S01]  /*1a30*/  @P0 MOV R24, R20 ;  /* 0x0000001400180202 */ /* 0x000fe20000000f00 */
[----:B------:R-:W-:Y:S02]  /*1a40*/  @P0 IMAD.MOV.U32 R25, RZ, RZ, R21 ;  /* 0x000000ffff190224 */ /* 0x000fe400078e0015 */
[----:B------:R-:W-:Y:S01]  /*1a50*/  IMAD.WIDE.U32 R20, R232, R216, R6 ;  /* 0x000000d8e8147225 */ /* 0x000fe200078e0006 */
[----:B------:R-:W-:-:S03]  /*1a60*/  SHF.R.S32.HI R7, RZ, 0x1f, R74 ;  /* 0x0000001fff077819 */ /* 0x000fc6000001144a */
[----:B------:R-:W-:Y:S01]  /*1a70*/  IMAD.WIDE.U32 R18, R232, R60, R18 ;  /* 0x0000003ce8127225 */ /* 0x000fe200078e0012 */
[----:B------:R-:W-:-:S03]  /*1a80*/  LEA.HI R0, R7, R74, RZ, 0x8 ;  /* 0x0000004a07007211 */ /* 0x000fc600078f40ff */
[----:B------:R-:W-:Y:S01]  /*1a90*/  IMAD.IADD R221, R19, 0x1, R221 ;  /* 0x0000000113dd7824 */ /* 0x000fe200078e02dd */
[----:B------:R-:W-:Y:S01]  /*1aa0*/  LEA R220, P0, R18, R12, 0x1 ;  /* 0x0000000c12dc7211 */ /* 0x000fe200078008ff */
[-C--:B----4-:R-:W-:Y:S01]  /*1ab0*/  IMAD R10, R23, R223.reuse, RZ ;  /* 0x000000df170a7224 */ /* 0x090fe200078e02ff */
[----:B------:R-:W-:Y:S01]  /*1ac0*/  SHF.R.S32.HI R0, RZ, 0x8, R0 ;  /* 0x00000008ff007819 */ /* 0x000fe20000011400 */
[----:B------:R-:W-:Y:S01]  /*1ad0*/  IMAD.WIDE.U32 R28, R22, R223, R28 ;  /* 0x000000df161c7225 */ /* 0x000fe200078e001c */
[----:B------:R-:W-:Y:S02]  /*1ae0*/  LOP3.LUT R16, R16, 0x18, R225, 0x78, !PT ;  /* 0x0000001810107812 */ /* 0x000fe400078e78e1 */
[----:B------:R-:W-:Y:S01]  /*1af0*/  LEA.HI.X R221, R18, R13, R221, 0x1, P0 ;  /* 0x0000000d12dd7211 */ /* 0x000fe200000f0cdd */
[----:B------:R-:W-:Y:S01]  /*1b00*/  IMAD.WIDE.U32 R22, R3, 0x40, R232 ;  /* 0x0000004003167825 */ /* 0x000fe200078e00e8 */
[----:B------:R-:W-:Y:S02]  /*1b10*/  ISETP.GE.AND P0, PT, R0, R55, PT ;  /* 0x000000370000720c */ /* 0x000fe40003f06270 */
[----:B------:R-:W-:Y:S01]  /*1b20*/  LOP3.LUT R225, R16, 0x1f20, R225, 0xf8, !PT ;  /* 0x00001f2010e17812 */ /* 0x000fe200078ef8e1 */
[----:B------:R-:W-:-:S02]  /*1b30*/  IMAD.IADD R17, R29, 0x1, R10 ;  /* 0x000000011d117824 */ /* 0x000fc400078e020a */
[----:B------:R-:W-:Y:S02]  /*1b40*/  IMAD.MOV.U32 R16, RZ, RZ, R28 ;  /* 0x000000ffff107224 */ /* 0x000fe400078e001c */
[-C--:B------:R-:W-:Y:S02]  /*1b50*/  IMAD R3, R23, R24.reuse, RZ ;  /* 0x0000001817037224 */ /* 0x080fe400078e02ff */
[----:B------:R-:W-:-:S04]  /*1b60*/  IMAD.WIDE.U32 R16, R22, R24, R16 ;  /* 0x0000001816107225 */ /* 0x000fc800078e0010 */
[----:B------:R-:W-:Y:S01]  /*1b70*/  IMAD R3, R22, R25, R3 ;  /* 0x0000001916037224 */ /* 0x000fe200078e0203 */
[----:B------:R-:W-:Y:S01]  /*1b80*/  LEA R218, P1, R20, R14, 0x1 ;  /* 0x0000000e14da7211 */ /* 0x000fe200078208ff */
[----:B------:R-:W-:Y:S01]  /*1b90*/  IMAD.IADD R219, R21, 0x1, R219 ;  /* 0x0000000115db7824 */ /* 0x000fe200078e02db */
[----:B------:R-:W-:Y:S02]  /*1ba0*/  LEA R132, P2, R16, R4, 0x1 ;  /* 0x0000000410847211 */ /* 0x000fe400078408ff */
[----:B------:R-:W-:Y:S01]  /*1bb0*/  IADD3 R3, PT, PT, R17, R3, RZ ;  /* 0x0000000311037210 */ /* 0x000fe20007ffe0ff */
[C---:B------:R-:W-:Y:S01]  /*1bc0*/  IMAD.SHL.U32 R72, R24.reuse, 0x20, RZ ;  /* 0x0000002018487824 */ /* 0x040fe200078e00ff */
[----:B------:R-:W-:Y:S02]  /*1bd0*/  SHF.L.U64.HI R73, R24, 0x5, R25 ;  /* 0x0000000518497819 */ /* 0x000fe40000010219 */
[----:B------:R-:W-:Y:S02]  /*1be0*/  LEA.HI.X R219, R20, R15, R219, 0x1, P1 ;  /* 0x0000000f14db7211 */ /* 0x000fe400008f0cdb */
[----:B------:R-:W-:-:S02]  /*1bf0*/  LEA.HI.X R133, R16, R5, R3, 0x1, P2 ;  /* 0x0000000510857211 */ /* 0x000fc400010f0c03 */
[----:B------:R-:W-:Y:S02]  /*1c00*/  LEA.HI R11, R11, R11, RZ, 0x1 ;  /* 0x0000000b0b0b7211 */ /* 0x000fe400078f08ff */
[----:B------:R-:W-:Y:S01]  /*1c10*/  LEA R225, R225, R64, 0x1 ;  /* 0x00000040e1e17211 */ /* 0x000fe200078e08ff */
[----:B------:R-:W-:Y:S06]  /*1c20*/  @P0 BRA `(.L_x_2812) ;  /* 0x00000064005c0947 */ /* 0x000fec0003800000 */
        /* <DEDUP_REMOVED lines=12> */
[----:B-----5:R-:W-:Y:S01]  /*1cf0*/  IMAD.IADD R96, R71, 0x1, R96 ;  /* 0x0000000147607824 */ /* 0x020fe200078e0260 */
[----:B------:R-:W-:Y:S01]  /*1d00*/  VIMNMX R79, PT, PT, RZ, R0, !PT ;  /* 0x00000000ff4f7248 */ /* 0x000fe20007fe0100 */
[C---:B------:R-:W-:Y:S01]  /*1d10*/  VIADD R78, R232.reuse, 0x20 ;  /* 0x00000020e84e7836 */ /* 0x040fe20000000000 */
[C---:B------:R-:W-:Y:S01]  /*1d20*/  SHF.L.U32 R128, R11.reuse, 0x5, RZ ;  /* 0x000000050b807819 */ /* 0x040fe200000006ff */
[-C--:B------:R-:W-:Y:S01]  /*1d30*/  IMAD R10, R232, R11.reuse, RZ ;  /* 0x0000000be80a7224 */ /* 0x080fe200078e02ff */
[C---:B------:R-:W-:Y:S01]  /*1d40*/  SHF.L.U32 R110, R11.reuse, 0x7, RZ ;  /* 0x000000070b6e7819 */ /* 0x040fe200000006ff */
[----:B------:R-:W-:Y:S01]  /*1d50*/  IMAD R96, R96, R11, RZ ;  /* 0x0000000b60607224 */ /* 0x000fe200078e02ff */
[C---:B------:R-:W-:Y:S01]  /*1d60*/  IADD3 R126, PT, PT, R232.reuse, 0x40, RZ ;  /* 0x00000040e87e7810 */ /* 0x040fe20007ffe0ff */
[C---:B------:R-:W-:Y:S01]  /*1d70*/  IMAD R115, R11.reuse, 0x60, RZ ;  /* 0x000000600b737824 */ /* 0x040fe200078e02ff */
[C---:B------:R-:W-:Y:S01]  /*1d80*/  IADD3 R122, PT, PT, R232.reuse, 0x80, RZ ;  /* 0x00000080e87a7810 */ /* 0x040fe20007ffe0ff */
[C---:B------:R-:W-:Y:S01]  /*1d90*/  IMAD R114, R11.reuse, 0xa0, RZ ;  /* 0x000000a00b727824 */ /* 0x040fe200078e02ff */
[C---:B------:R-:W-:Y:S01]  /*1da0*/  IADD3 R118, PT, PT, R232.reuse, 0xc0, RZ ;  /* 0x000000c0e8767810 */ /* 0x040fe20007ffe0ff */
        /* <DEDUP_REMOVED lines=20> */
[----:B------:R-:W-:-:S02]  /*1ef0*/  IMAD.MOV.U32 R101, RZ, RZ, R221 ;  /* 0x000000ffff657224 */ /* 0x000fc400078e00dd */
[----:B--2---:R-:W-:Y:S02]  /*1f00*/  IMAD R9, R19, R224, RZ ;  /* 0x000000e013097224 */ /* 0x004fe400078e02ff */
[----:B------:R-:W-:-:S04]  /*1f10*/  IMAD.WIDE.U32 R18, R224, R18, R148 ;  /* 0x00000012e0127225 */ /* 0x000fc800078e0094 */
[----:B---3--:R-:W-:Y:S01]  /*1f20*/  IMAD.WIDE.U32 R14, R224, R24, R148 ;  /* 0x00000018e00e7225 */ /* 0x008fe200078e0094 */
[----:B------:R-:W-:Y:S02]  /*1f30*/  IADD3 R19, PT, PT, R19, R9, RZ ;  /* 0x0000000913137210 */ /* 0x000fe40007ffe0ff */
[----:B----4-:R-:W-:Y:S01]  /*1f40*/  SHF.L.U64.HI R80, R134, 0x6, R135 ;  /* 0x0000000686507819 */ /* 0x010fe20000010287 */
[----:B------:R-:W-:Y:S02]  /*1f50*/  IMAD R3, R25, R224, RZ ;  /* 0x000000e019037224 */ /* 0x000fe400078e02ff */
[----:B------:R-:W-:Y:S01]  /*1f60*/  IMAD.WIDE.U32 R18, R71, R134, R18 ;  /* 0x0000008647127225 */ /* 0x000fe200078e0012 */
[C---:B------:R-:W-:Y:S02]  /*1f70*/  SHF.L.U64.HI R85, R136.reuse, 0x6, R137 ;  /* 0x0000000688557819 */ /* 0x040fe40000010289 */
[C---:B------:R-:W-:Y:S01]  /*1f80*/  SHF.L.U32 R87, R136.reuse, 0x6, RZ ;  /* 0x0000000688577819 */ /* 0x040fe200000006ff */
[----:B------:R-:W-:Y:S01]  /*1f90*/  IMAD.IADD R15, R15, 0x1, R3 ;  /* 0x000000010f0f7824 */ /* 0x000fe200078e0203 */
[C-C-:B------:R-:W-:Y:S01]  /*1fa0*/  SHF.L.U64.HI R89, R136.reuse, 0x7, R137.reuse ;  /* 0x0000000788597819 */ /* 0x140fe20000010289 */
[-C--:B------:R-:W-:Y:S01]  /*1fb0*/  IMAD R3, R135, R71.reuse, RZ ;  /* 0x0000004787037224 */ /* 0x080fe200078e02ff */
[C---:B------:R-:W-:Y:S01]  /*1fc0*/  SHF.L.U64.HI R82, R136.reuse, 0x5, R137 ;  /* 0x0000000588527819 */ /* 0x040fe20000010289 */
[----:B------:R-:W-:Y:S01]  /*1fd0*/  IMAD R24, R137, R71, RZ ;  /* 0x0000004789187224 */ /* 0x000fe200078e02ff */
[----:B------:R-:W-:Y:S01]  /*1fe0*/  SHF.L.U32 R103, R136, 0x5, RZ ;  /* 0x0000000588677819 */ /* 0x000fe200000006ff */
[----:B------:R-:W-:Y:S01]  /*1ff0*/  IMAD.WIDE.U32 R14, R71, R136, R14 ;  /* 0x00000088470e7225 */ /* 0x000fe200078e000e */
[----:B------:R-:W-:-:S03]  /*2000*/  IADD3 R19, PT, PT, R19, R3, RZ ;  /* 0x0000000313137210 */ /* 0x000fc60007ffe0ff */
[-C--:B------:R-:W-:Y:S02]  /*2010*/  IMAD R3, R23, R2.reuse, RZ ;  /* 0x0000000217037224 */ /* 0x080fe400078e02ff */
[----:B------:R-:W-:Y:S01]  /*2020*/  IMAD R9, R13, R2, RZ ;  /* 0x000000020d097224 */ /* 0x000fe200078e02ff */
[----:B------:R-:W-:Y:S01]  /*2030*/  IADD3 R13, P0, PT, -R74, R232, RZ ;  /* 0x000000e84a0d7210 */ /* 0x000fe20007f1e1ff */
[----:B------:R-:W-:Y:S01]  /*2040*/  IMAD.IADD R25, R15, 0x1, R24 ;  /* 0x000000010f197824 */ /* 0x000fe200078e0218 */
[----:B------:R-:W-:Y:S01]  /*2050*/  MOV R24, R14 ;  /* 0x0000000e00187202 */ /* 0x000fe20000000f00 */
[-C--:B------:R-:W-:Y:S01]  /*2060*/  IMAD R3, R22, R8.reuse, R3 ;  /* 0x0000000816037224 */ /* 0x080fe200078e0203 */
[----:B------:R-:W-:Y:S01]  /*2070*/  LOP3.LUT R15, R62, 0x3, RZ, 0xc0, !PT ;  /* 0x000000033e0f7812 */ /* 0x000fe200078ec0ff */
[----:B------:R-:W-:Y:S01]  /*2080*/  IMAD R8, R12, R8, R9 ;  /* 0x000000080c087224 */ /* 0x000fe200078e0209 */
[----:B------:R-:W-:Y:S01]  /*2090*/  SHF.R.S32.HI R9, RZ, 0x1f, R74 ;  /* 0x0000001fff097819 */ /* 0x000fe2000001144a */
[----:B------:R-:W-:Y:S01]  /*20a0*/  IMAD.WIDE.U32 R22, R2, R22, R18 ;  /* 0x0000001602167225 */ /* 0x000fe200078e0012 */
[----:B------:R-:W-:-:S02]  /*20b0*/  LEA R15, R15, R10, 0x3 ;  /* 0x0000000a0f0f7211 */ /* 0x000fc400078e18ff */
[----:B------:R-:W-:Y:S01]  /*20c0*/  IADD3.X R9, PT, PT, RZ, ~R9, RZ, P0, !PT ;  /* 0x80000009ff097210 */ /* 0x000fe200007fe4ff */
[----:B------:R-:W-:Y:S02]  /*20d0*/  IMAD.IADD R19, R77, 0x1, R10 ;  /* 0x000000014d137824 */ /* 0x000fe400078e020a */
[----:B------:R-:W-:Y:S01]  /*20e0*/  IMAD.WIDE.U32 R24, R2, R12, R24 ;  /* 0x0000000c02187225 */ /* 0x000fe200078e0018 */
[----:B------:R-:W-:Y:S02]  /*20f0*/  SHF.R.S32.HI R2, RZ, 0x1f, R96 ;  /* 0x0000001fff027819 */ /* 0x000fe40000011460 */
[C---:B------:R-:W-:Y:S01]  /*2100*/  IADD3 R12, P1, PT, R96.reuse, R19, RZ ;  /* 0x00000013600c7210 */ /* 0x040fe20007f3e0ff */
[----:B------:R-:W-:Y:S01]  /*2110*/  IMAD.IADD R23, R23, 0x1, R3 ;  /* 0x0000000117177824 */ /* 0x000fe200078e0203 */
[----:B------:R-:W-:Y:S01]  /*2120*/  IADD3 R96, P0, PT, R96, R15, RZ ;  /* 0x0000000f60607210 */ /* 0x000fe20007f1e0ff */
[----:B------:R-:W-:Y:S01]  /*2130*/  IMAD R93, R9, R134, RZ ;  /* 0x00000086095d7224 */ /* 0x000fe200078e02ff */
[----:B------:R-:W-:Y:S01]  /*2140*/  IADD3 R25, PT, PT, R25, R8, RZ ;  /* 0x0000000819197210 */ /* 0x000fe20007ffe0ff */
[----:B------:R-:W-:Y:S01]  /*2150*/  IMAD R9, R9, R136, RZ ;  /* 0x0000008809097224 */ /* 0x000fe200078e02ff */
[-C--:B------:R-:W-:Y:S01]  /*2160*/  LEA.HI.X.SX32 R97, R15, R2.reuse, 0x1, P0 ;  /* 0x000000020f617211 */ /* 0x080fe200000f0eff */
[-C--:B------:R-:W-:Y:S01]  /*2170*/  IMAD R93, R135, R13.reuse, R93 ;  /* 0x0000000d875d7224 */ /* 0x080fe200078e025d */
[----:B------:R-:W-:Y:S01]  /*2180*/  LEA.HI.X.SX32 R3, R19, R2, 0x1, P1 ;  /* 0x0000000213037211 */ /* 0x000fe200008f0eff */
[----:B------:R-:W-:Y:S01]  /*2190*/  IMAD.WIDE.U32 R14, R134, R13, R22 ;  /* 0x0000000d860e7225 */ /* 0x000fe200078e0016 */
[----:B------:R-:W-:-:S02]  /*21a0*/  SHF.L.U64.HI R97, R96, 0x1, R97 ;  /* 0x0000000160617819 */ /* 0x000fc40000010261 */
[----:B------:R-:W-:Y:S01]  /*21b0*/  SHF.L.U64.HI R2, R12, 0x1, R3 ;  /* 0x000000010c027819 */ /* 0x000fe20000010203 */
[----:B------:R-:W-:Y:S01]  /*21c0*/  IMAD R9, R137, R13, R9 ;  /* 0x0000000d89097224 */ /* 0x000fe200078e0209 */
[----:B------:R-:W-:Y:S01]  /*21d0*/  IADD3 R93, PT, PT, R15, R93, RZ ;  /* 0x0000005d0f5d7210 */ /* 0x000fe20007ffe0ff */
[----:B------:R-:W-:Y:S01]  /*21e0*/  IMAD.WIDE.U32 R18, R136, R13, R24 ;  /* 0x0000000d88127225 */ /* 0x000fe200078e0018 */
[----:B------:R-:W-:Y:S02]  /*21f0*/  LEA R92, P1, R14, R20, 0x1 ;  /* 0x000000140e5c7211 */ /* 0x000fe400078208ff */
[----:B------:R-:W-:Y:S01]  /*2200*/  SHF.L.U32 R12, R12, 0x1, RZ ;  /* 0x000000010c0c7819 */ /* 0x000fe200000006ff */
[----:B------:R-:W-:Y:S01]  /*2210*/  IMAD.SHL.U32 R96, R96, 0x2, RZ ;  /* 0x0000000260607824 */ /* 0x000fe200078e00ff */
[----:B------:R-:W-:Y:S01]  /*2220*/  LEA R10, P0, R18, R16, 0x1 ;  /* 0x00000010120a7211 */ /* 0x000fe200078008ff */
[----:B------:R-:W-:Y:S01]  /*2230*/  IMAD.IADD R9, R19, 0x1, R9 ;  /* 0x0000000113097824 */ /* 0x000fe200078e0209 */
[----:B------:R-:W-:Y:S01]  /*2240*/  LEA.HI.X R93, R14, R21, R93, 0x1, P1 ;  /* 0x000000150e5d7211 */ /* 0x000fe200008f0c5d */
[----:B------:R-:W-:Y:S01]  /*2250*/  IMAD R83, R137, 0xc0, RZ ;  /* 0x000000c089537824 */ /* 0x000fe200078e02ff */
[----:B------:R-:W-:Y:S01]  /*2260*/  IADD3 R94, P3, PT, R6, R96, RZ ;  /* 0x00000060065e7210 */ /* 0x000fe20007f7e0ff */
[----:B------:R-:W-:Y:S01]  /*2270*/  IMAD.WIDE.U32 R138, R136, 0xc0, RZ ;  /* 0x000000c0888a7825 */ /* 0x000fe200078e00ff */
[----:B------:R-:W-:-:S02]  /*2280*/  LEA.HI.X R9, R18, R17, R9, 0x1, P0 ;  /* 0x0000001112097211 */ /* 0x000fc400000f0c09 */
[----:B------:R-:W-:Y:S01]  /*2290*/  IADD3 R52, P1, PT, R6, R12, RZ ;  /* 0x0000000c06347210 */ /* 0x000fe20007f3e0ff */
[C-C-:B------:R-:W-:Y:S01]  /*22a0*/  IMAD.X R95, R7.reuse, 0x1, R97.reuse, P3 ;  /* 0x00000001075f7824 */ /* 0x140fe200018e0661 */
[----:B------:R-:W-:Y:S01]  /*22b0*/  IADD3 R96, P2, PT, R4, R96, RZ ;  /* 0x0000006004607210 */ /* 0x000fe20007f5e0ff */
[----:B------:R-:W-:Y:S01]  /*22c0*/  IMAD.SHL.U32 R81, R134, 0x40, RZ ;  /* 0x0000004086517824 */ /* 0x000fe200078e00ff */
[----:B------:R-:W-:Y:S01]  /*22d0*/  IADD3 R12, P0, PT, R4, R12, RZ ;  /* 0x0000000c040c7210 */ /* 0x000fe20007f1e0ff */
[----:B------:R-:W-:Y:S01]  /*22e0*/  IMAD.SHL.U32 R91, R136, 0x80, RZ ;  /* 0x00000080885b7824 */ /* 0x000fe200078e00ff */
[-C--:B------:R-:W-:Y:S01]  /*22f0*/  IADD3.X R53, PT, PT, R7, R2.reuse, RZ, P1, !PT ;  /* 0x0000000207357210 */ /* 0x080fe20000ffe4ff */
[C---:B------:R-:W-:Y:S01]  /*2300*/  IMAD.X R97, R5.reuse, 0x1, R97, P2 ;  /* 0x0000000105617824 */ /* 0x040fe200010e0661 */
[----:B------:R-:W-:Y:S01]  /*2310*/  IADD3.X R13, PT, PT, R5, R2, RZ, P0, !PT ;  /* 0x00000002050d7210 */ /* 0x000fe200007fe4ff */
[----:B------:R-:W-:-:S08]  /*2320*/  IMAD.IADD R83, R139, 0x1, R83 ;  /* 0x000000018b537824 */ /* 0x000fd000078e0253 */
.L_x_2851:
[----:B------:R-:W-:Y:S01]  /*2330*/  LEA R24, P1, R69, R100, 0x1 ;  /* 0x0000006445187211 */ /* 0x000fe200078208ff */
[----:B------:R-:W-:Y:S01]  /*2340*/  VIADD R107, R107, 0x100 ;  /* 0x000001006b6b7836 */ /* 0x000fe20000000000 */
[----:B------:R-:W-:Y:S01]  /*2350*/  UMOV UR6, URZ ;  /* 0x000000ff00067c82 */ /* 0x000fe20008000000 */
[----:B------:R-:W-:Y:S01]  /*2360*/  VIADD R109, R109, 0x100 ;  /* 0x000001006d6d7836 */ /* 0x000fe20000000000 */
[----:B------:R-:W-:Y:S01]  /*2370*/  LEA.HI.X R25, R69, R101, R70, 0x1, P1 ;  /* 0x0000006545197211 */ /* 0x000fe200008f0c46 */
[----:B------:R-:W-:Y:S01]  /*2380*/  VIADD R106, R106, 0xffffffff ;  /* 0xffffffff6a6a7836 */ /* 0x000fe20000000000 */
[C---:B------:R-:W-:Y:S01]  /*2390*/  ISETP.GE.AND P0, PT, R232.reuse, R107, PT ;  /* 0x0000006be800720c */ /* 0x040fe20003f06270 */
[----:B------:R-:W-:Y:S01]  /*23a0*/  BSSY.RECONVERGENT B1, `(.L_x_2813) ;  /* 0x0000576000017945 */ /* 0x000fe20003800200 */
[----:B------:R-:W-:Y:S02]  /*23b0*/  IMAD.MOV.U32 R130, RZ, RZ, R108 ;  /* 0x000000ffff827224 */ /* 0x000fe400078e006c */
[----:B------:R-:W-:Y:S01]  /*23c0*/  ISETP.GE.AND P2, PT, R232, R109, !P0 ;  /* 0x0000006de800720c */ /* 0x000fe20004746270 */
[----:B------:R-:W-:Y:S01]  /*23d0*/  VIADD R108, R108, 0xffffff00 ;  /* 0xffffff006c6c7836 */ /* 0x000fe20000000000 */
[C---:B------:R-:W-:Y:S04]  /*23e0*/  ISETP.GE.AND P0, PT, R78.reuse, R107, PT ;  /* 0x0000006b4e00720c */ /* 0x040fe80003f06270 */
[----:B------:R-:W-:Y:S02]  /*23f0*/  ISETP.LT.OR P3, PT, R78, R109, P0 ;  /* 0x0000006d4e00720c */ /* 0x000fe40000761670 */
[----:B------:R-:W-:Y:S02]  /*2400*/  IADD3 R26, P0, PT, R92, R81, RZ ;  /* 0x000000515c1a7210 */ /* 0x000fe40007f1e0ff */
[----:B------:R-:W-:Y:S03]  /*2410*/  P2R R51, PR, RZ, 0x8 ;  /* 0x00000008ff337803 */ /* 0x000fe60000000000 */
[----:B------:R-:W2:Y:S01]  /*2420*/  @P2 LD.E.128 R4, desc[UR4][R92.64] ;  /* 0x000000045c042980 */ /* 0x000ea2000c101d00 */
[--C-:B------:R-:W-:Y:S01]  /*2430*/  IMAD.X R27, R93, 0x1, R80.reuse, P0 ;  /* 0x000000015d1b7824 */ /* 0x100fe200000e0650 */
[C---:B------:R-:W-:Y:S04]  /*2440*/  ISETP.GE.AND P0, PT, R126.reuse, R107, PT ;  /* 0x0000006b7e00720c */ /* 0x040fe80003f06270 */
[----:B------:R-:W-:Y:S11]  /*2450*/  ISETP.LT.OR P5, PT, R126, R109, P0 ;  /* 0x0000006d7e00720c */ /* 0x000ff600007a1670 */
[----:B------:R-:W-:Y:S02]  /*2460*/  @!UPT UIADD3 URZ, UPT, UPT, URZ, URZ, URZ ;  /* 0x000000fffffff290 */ /* 0x000fe4000fffe0ff */
[----:B------:R-:W-:Y:S02]  /*2470*/  @!P5 IADD3 R2, P0, PT, R26, R81, RZ ;  /* 0x000000511a02d210 */ /* 0x000fe40007f1e0ff */
[C---:B------:R-:W-:Y:S03]  /*2480*/  @!P5 LEA R28, P1, R60.reuse, R24, 0x6 ;  /* 0x000000183c1cd211 */ /* 0x040fe600078230ff */
[----:B------:R-:W-:Y:S01]  /*2490*/  @!P5 IMAD.X R3, R27, 0x1, R80, P0 ;  /* 0x000000011b03d824 */ /* 0x000fe200000e0650 */
[----:B------:R-:W-:Y:S02]  /*24a0*/  @!P5 LEA.HI.X R29, R60, R25, R61, 0x6, P1 ;  /* 0x000000193c1dd211 */ /* 0x000fe400008f343d */
[C---:B------:R-:W-:Y:S04]  /*24b0*/  ISETP.GE.AND P0, PT, R124.reuse, R107, PT ;  /* 0x0000006b7c00720c */ /* 0x040fe80003f06270 */
[----:B------:R-:W-:Y:S01]  /*24c0*/  ISETP.GE.AND P6, PT, R124, R109, !P0 ;  /* 0x0000006d7c00720c */ /* 0x000fe200047c6270 */
[----:B--2---:R1:W-:Y:S04]  /*24d0*/  @P2 ST.E.128 desc[UR4][R100.64], R4 ;  /* 0x0000000464002985 */ /* 0x0043e8000c101d04 */
[----:B----4-:R-:W2:Y:S08]  /*24e0*/  @!P3 LD.E.128 R20, desc[UR4][R26.64] ;  /* 0x000000041a14b980 */ /* 0x010eb0000c101d00 */
[C---:B-1----:R-:W-:Y:S04]  /*24f0*/  @P6 LEA R4, P0, R134.reuse, R26, 0x7 ;  /* 0x0000001a86046211 */ /* 0x042fe800078038ff */
[----:B------:R-:W-:Y:S02]  /*2500*/  @P6 LEA.HI.X R5, R134, R27, R135, 0x7, P0 ;  /* 0x0000001b86056211 */ /* 0x000fe400000f3c87 */
[C---:B------:R-:W-:Y:S01]  /*2510*/  ISETP.GE.AND P0, PT, R122.reuse, R107, PT ;  /* 0x0000006b7a00720c */ /* 0x040fe20003f06270 */
[----:B--2---:R1:W-:Y:S03]  /*2520*/  @!P3 ST.E.128 desc[UR4][R24.64], R20 ;  /* 0x000000141800b985 */ /* 0x0043e6000c101d04 */
[----:B------:R-:W-:Y:S01]  /*2530*/  ISETP.LT.OR P3, PT, R122, R109, P0 ;  /* 0x0000006d7a00720c */ /* 0x000fe20000761670 */
[----:B------:R2:W3:Y:S11]  /*2540*/  @!P5 LD.E.128 R16, desc[UR4][R2.64] ;  /* 0x000000040210d980 */ /* 0x0004f6000c101d00 */
[----:B------:R-:W-:Y:S01]  /*2550*/  @!UPT UIADD3 URZ, UPT, UPT, URZ, URZ, URZ ;  /* 0x000000fffffff290 */ /* 0x000fe2000fffe0ff */
[----:B------:R-:W-:Y:S02]  /*2560*/  @!P3 IMAD R0, R135, 0xc0, RZ ;  /* 0x000000c08700b824 */ /* 0x000fe400078e02ff */
[----:B--2---:R-:W-:Y:S01]  /*2570*/  @!P3 IMAD.WIDE.U32 R2, R134, 0xc0, R26 ;  /* 0x000000c08602b825 */ /* 0x004fe200078e001a */
[C---:B-1----:R-:W-:Y:S03]  /*2580*/  @P6 LEA R22, P0, R60.reuse, R24, 0x7 ;  /* 0x000000183c166211 */ /* 0x042fe600078038ff */
[----:B------:R-:W-:Y:S02]  /*2590*/  @!P3 IMAD.IADD R3, R3, 0x1, R0 ;  /* 0x000000010303b824 */ /* 0x000fe400078e0200 */
[----:B------:R-:W-:Y:S01]  /*25a0*/  @!P3 IMAD R0, R61, 0xc0, RZ ;  /* 0x000000c03d00b824 */ /* 0x000fe200078e02ff */
[----:B------:R-:W-:Y:S02]  /*25b0*/  @P6 LEA.HI.X R23, R60, R25, R61, 0x7, P0 ;  /* 0x000000193c176211 */ /* 0x000fe400000f3c3d */
[C---:B------:R-:W-:Y:S04]  /*25c0*/  ISETP.GE.AND P0, PT, R120.reuse, R107, PT ;  /* 0x0000006b7800720c */ /* 0x040fe80003f06270 */
[----:B------:R-:W-:Y:S04]  /*25d0*/  ISETP.GE.AND P1, PT, R120, R109, !P0 ;  /* 0x0000006d7800720c */ /* 0x000fe80004726270 */
[----:B------:R-:W-:Y:S09]  /*25e0*/  P2R R121, PR, RZ, 0x2 ;  /* 0x00000002ff797803 */ /* 0x000ff20000000000 */
[C---:B------:R-:W-:Y:S04]  /*25f0*/  @P1 LEA R20, P0, R134.reuse, R26, 0x8 ;  /* 0x0000001a86141211 */ /* 0x040fe800078040ff */
[----:B------:R-:W-:Y:S01]  /*2600*/  @P1 LEA.HI.X R21, R134, R27, R135, 0x8, P0 ;  /* 0x0000001b86151211 */ /* 0x000fe200000f4487 */
[----:B---3--:R1:W-:Y:S04]  /*2610*/  @!P5 ST.E.128 desc[UR4][R28.64], R16 ;  /* 0x000000101c00d985 */ /* 0x0083e8000c101d04 */
[----:B------:R-:W2:Y:S04]  /*2620*/  @P6 LD.E.128 R4, desc[UR4][R4.64] ;  /* 0x0000000404046980 */ /* 0x000ea8000c101d00 */
[----:B--2---:R2:W-:Y:S04]  /*2630*/  @P6 ST.E.128 desc[UR4][R22.64], R4 ;  /* 0x0000000416006985 */ /* 0x0045e8000c101d04 */
[----:B-1----:R1:W3:Y:S02]  /*2640*/  @!P3 LD.E.128 R16, desc[UR4][R2.64] ;  /* 0x000000040210b980 */ /* 0x0022e4000c101d00 */
[C---:B-1----:R-:W-:Y:S04]  /*2650*/  @!P3 IMAD.WIDE.U32 R2, R60.reuse, 0xc0, R24 ;  /* 0x000000c03c02b825 */ /* 0x042fe800078e0018 */
[----:B------:R-:W-:Y:S01]  /*2660*/  @!P3 IMAD.IADD R3, R3, 0x1, R0 ;  /* 0x000000010303b824 */ /* 0x000fe200078e0200 */
[C---:B--2---:R-:W-:Y:S04]  /*2670*/  @P1 LEA R22, P0, R60.reuse, R24, 0x8 ;  /* 0x000000183c161211 */ /* 0x044fe800078040ff */
[----:B------:R-:W-:Y:S02]  /*2680*/  @P1 LEA.HI.X R23, R60, R25, R61, 0x8, P0 ;  /* 0x000000193c171211 */ /* 0x000fe400000f443d */
[C---:B------:R-:W-:Y:S04]  /*2690*/  ISETP.GE.AND P0, PT, R118.reuse, R107, PT ;  /* 0x0000006b7600720c */ /* 0x040fe80003f06270 */
[----:B------:R-:W-:Y:S02]  /*26a0*/  ISETP.GE.AND P4, PT, R118, R109, !P0 ;  /* 0x0000006d7600720c */ /* 0x000fe40004786270 */
[----:B------:R-:W-:Y:S11]  /*26b0*/  ISETP.GE.AND P0, PT, R116, R107, PT ;  /* 0x0000006b7400720c */ /* 0x000ff60003f06270 */
[----:B------:R-:W-:Y:S01]  /*26c0*/  @P4 IMAD R0, R135, 0x140, RZ ;  /* 0x0000014087004824 */ /* 0x000fe200078e02ff */
[----:B---3--:R1:W-:Y:S04]  /*26d0*/  @!P3 ST.E.128 desc[UR4][R2.64], R16 ;  /* 0x000000100200b985 */ /* 0x0083e8000c101d04 */
[----:B------:R2:W3:Y:S01]  /*26e0*/  @P1 LD.E.128 R4, desc[UR4][R20.64] ;  /* 0x0000000414041980 */ /* 0x0004e2000c101d00 */
[----:B-1----:R-:W-:Y:S04]  /*26f0*/  @P4 IMAD.WIDE.U32 R2, R134, 0x140, R26 ;  /* 0x0000014086024825 */ /* 0x002fe800078e001a */
[----:B------:R-:W-:Y:S02]  /*2700*/  @P4 IMAD.IADD R3, R3, 0x1, R0 ;  /* 0x0000000103034824 */ /* 0x000fe400078e0200 */
[----:B--2---:R-:W-:Y:S01]  /*2710*/  @P4 IMAD.WIDE.U32 R20, R60, 0x140, R24 ;  /* 0x000001403c144825 */ /* 0x004fe200078e0018 */
[----:B---3--:R1:W-:Y:S01]  /*2720*/  @P1 ST.E.128 desc[UR4][R22.64], R4 ;  /* 0x0000000416001985 */ /* 0x0083e2000c101d04 */
[----:B------:R-:W-:Y:S03]  /*2730*/  ISETP.GE.AND P1, PT, R116, R109, !P0 ;  /* 0x0000006d7400720c */ /* 0x000fe60004726270 */
[----:B------:R2:W3:Y:S01]  /*2740*/  @P4 LD.E.128 R16, desc[UR4][R2.64] ;  /* 0x0000000402104980 */ /* 0x0004e2000c101d00 */
[----:B------:R-:W-:Y:S09]  /*2750*/  P2R R119, PR, RZ, 0x2 ;  /* 0x00000002ff777803 */ /* 0x000ff20000000000 */
[----:B------:R-:W-:Y:S02]  /*2760*/  @P1 IMAD R0, R135, 0x180, RZ ;  /* 0x0000018087001824 */ /* 0x000fe400078e02ff */
[----:B------:R-:W-:Y:S04]  /*2770*/  @P1 IMAD.WIDE.U32 R26, R134, 0x180, R26 ;  /* 0x00000180861a1825 */ /* 0x000fe800078e001a */
[----:B------:R-:W-:Y:S02]  /*2780*/  @P1 IMAD.IADD R27, R27, 0x1, R0 ;  /* 0x000000011b1b1824 */ /* 0x000fe400078e0200 */
[----:B------:R-:W-:Y:S04]  /*2790*/  @P1 IMAD.WIDE.U32 R24, R60, 0x180, R24 ;  /* 0x000001803c181825 */ /* 0x000fe800078e0018 */
[C---:B--2---:R-:W-:Y:S02]  /*27a0*/  @P4 IMAD R2, R61.reuse, 0x140, RZ ;  /* 0x000001403d024824 */ /* 0x044fe400078e02ff */
[----:B------:R-:W-:Y:S02]  /*27b0*/  @P1 IMAD R3, R61, 0x180, RZ ;  /* 0x000001803d031824 */ /* 0x000fe400078e02ff */
[----:B------:R-:W-:Y:S02]  /*27c0*/  @P4 IMAD.IADD R21, R21, 0x1, R2 ;  /* 0x0000000115154824 */ /* 0x000fe400078e0202 */
[----:B------:R-:W-:Y:S01]  /*27d0*/  @P1 IMAD.IADD R25, R25, 0x1, R3 ;  /* 0x0000000119191824 */ /* 0x000fe200078e0203 */
[----:B------:R-:W-:Y:S02]  /*27e0*/  IADD3 R3, P0, PT, RZ, -UR6, RZ ;  /* 0x80000006ff037c10 */ /* 0x000fe4000ff1e0ff */
[----:B---3--:R2:W-:Y:S04]  /*27f0*/  @P4 ST.E.128 desc[UR4][R20.64], R16 ;  /* 0x0000001014004985 */ /* 0x0085e8000c101d04 */
[----:B-1----:R-:W3:Y:S04]  /*2800*/  @P1 LD.E.128 R4, desc[UR4][R26.64] ;  /* 0x000000041a041980 */ /* 0x002ee8000c101d00 */
[----:B---3--:R2:W-:Y:S04]  /*2810*/  @P1 ST.E.128 desc[UR4][R24.64], R4 ;  /* 0x0000000418001985 */ /* 0x0085e8000c101d04 */
[----:B------:R-:W3:Y:S04]  /*2820*/  LD.E R0, desc[UR4][R150.64+0x130] ;  /* 0x0001300496007980 */ /* 0x000ee8000c101900 */
[----:B------:R-:W4:Y:S01]  /*2830*/  LD.E R15, desc[UR4][R150.64+0xd0] ;  /* 0x0000d004960f7980 */ /* 0x000f22000c101900 */
[----:B---3--:R-:W-:Y:S04]  /*2840*/  IMAD.SHL.U32 R0, R0, 0x100, RZ ;  /* 0x0000010000007824 */ /* 0x008fe800078e00ff */
[----:B------:R-:W-:Y:S05]  /*2850*/  IMAD.X R0, RZ, RZ, ~R0, P0 ;  /* 0x000000ffff007224 */ /* 0x000fea00000e0e00 */
[----:B------:R-:W-:Y:S04]  /*2860*/  SHF.R.S64 R3, R3, 0x1f, R0 ;  /* 0x0000001f03037819 */ /* 0x000fe80000001000 */
[----:B------:R-:W-:Y:S04]  /*2870*/  IADD3 R92, P0, PT, R92, R3, RZ ;  /* 0x000000035c5c7210 */ /* 0x000fe80007f1e0ff */
[----:B------:R-:W-:Y:S02]  /*2880*/  LEA.HI.X.SX32 R93, R0, R93, 0x1, P0 ;  /* 0x0000005d005d7211 */ /* 0x000fe400000f0eff */
[----:B------:R-:W-:Y:S04]  /*2890*/  ISETP.GT.AND P0, PT, R106, R79, PT ;  /* 0x0000004f6a00720c */ /* 0x000fe80003f04270 */
[----:B------:R-:W-:Y:S02]  /*28a0*/  P2R R117, PR, RZ, 0x1 ;  /* 0x00000001ff757803 */ /* 0x000fe40000000000 */
[----:B----4-:R-:W-:Y:S11]  /*28b0*/  ISETP.NE.AND P0, PT, R15, RZ, PT ;  /* 0x000000ff0f00720c */ /* 0x010ff60003f05270 */
[----:B------:R-:W-:Y:S02]  /*28c0*/  @!UPT UIADD3 URZ, UPT, UPT, URZ, URZ, URZ ;  /* 0x000000fffffff290 */ /* 0x000fe4000fffe0ff */
[----:B--2---:R-:W-:Y:S05]  /*28d0*/  @P0 BRA `(.L_x_2814) ;  /* 0x0000000000d80947 */ /* 0x004fea0003800000 */
[----:B------:R-:W-:Y:S01]  /*28e0*/  @P2 IMAD.MOV.U32 R8, RZ, RZ, R10 ;  /* 0x000000ffff082224 */ /* 0x000fe200078e000a */
[----:B------:R-:W-:Y:S01]  /*28f0*/  LEA R14, P0, R103, R10, 0x1 ;  /* 0x0000000a670e7211 */ /* 0x000fe200078008ff */
[----:B------:R-:W-:Y:S03]  /*2900*/  @!P3 IMAD R0, R217, 0xc0, RZ ;  /* 0x000000c0d900b824 */ /* 0x000fe600078e02ff */
[----:B------:R-:W2:Y:S01]  /*2910*/  @P2 LD.E.128 R4, desc[UR4][R8.64] ;  /* 0x0000000408042980 */ /* 0x000ea2000c101d00 */
[----:B------:R-:W-:Y:S02]  /*2920*/  LEA.HI.X R15, R103, R9, R82, 0x1, P0 ;  /* 0x00000009670f7211 */ /* 0x000fe400000f0c52 */
[C---:B------:R-:W-:Y:S04]  /*2930*/  LEA R2, P0, R67.reuse, R98, 0x1 ;  /* 0x0000006243027211 */ /* 0x040fe800078008ff */
[----:B------:R-:W-:Y:S02]  /*2940*/  LEA.HI.X R3, R67, R99, R68, 0x1, P0 ;  /* 0x0000006343037211 */ /* 0x000fe400000f0c44 */
[----:B------:R-:W-:Y:S05]  /*2950*/  @!P5 IADD3 R28, P0, PT, R14, R87, RZ ;  /* 0x000000570e1cd210 */ /* 0x000fea0007f1e0ff */
[----:B------:R-:W-:Y:S01]  /*2960*/  @!P5 IMAD.X R29, R15, 0x1, R85, P0 ;  /* 0x000000010f1dd824 */ /* 0x000fe200000e0655 */
[CC--:B------:R-:W-:Y:S04]  /*2970*/  @!P5 LEA R24, P0, R216.reuse, R2.reuse, 0x6 ;  /* 0x00000002d818d211 */ /* 0x0c0fe800078030ff */
[----:B------:R-:W-:Y:S02]  /*2980*/  @!P5 LEA.HI.X R25, R216, R3, R217, 0x6, P0 ;  /* 0x00000003d819d211 */ /* 0x000fe400000f34d9 */
[----:B------:R-:W-:Y:S01]  /*2990*/  ISETP.NE.AND P0, PT, R51, RZ, PT ;  /* 0x000000ff3300720c */ /* 0x000fe20003f05270 */
[----:B--2---:R1:W-:Y:S01]  /*29a0*/  @P2 ST.E.128 desc[UR4][R98.64], R4 ;  /* 0x0000000462002985 */ /* 0x0043e2000c101d04 */
[----:B------:R-:W-:Y:S11]  /*29b0*/  ISETP.NE.AND P2, PT, R121, RZ, PT ;  /* 0x000000ff7900720c */ /* 0x000ff60003f45270 */
[----:B------:R-:W2:Y:S04]  /*29c0*/  @!P0 LD.E.128 R20, desc[UR4][R14.64] ;  /* 0x000000040e148980 */ /* 0x000ea8000c101d00 */
[----:B--2---:R-:W-:Y:S01]  /*29d0*/  @!P0 ST.E.128 desc[UR4][R2.64], R20 ;  /* 0x0000001402008985 */ /* 0x004fe2000c101d04 */
[----:B------:R-:W-:Y:S03]  /*29e0*/  @P6 IADD3 R30, P0, PT, R14, R91, RZ ;  /* 0x0000005b0e1e6210 */ /* 0x000fe60007f1e0ff */
[----:B------:R-:W2:Y:S02]  /*29f0*/  @!P5 LD.E.128 R16, desc[UR4][R28.64] ;  /* 0x000000041c10d980 */ /* 0x000ea4000c101d00 */
[C---:B------:R-:W-:Y:S01]  /*2a00*/  @P6 IMAD.X R31, R15.reuse, 0x1, R89, P0 ;  /* 0x000000010f1f6824 */ /* 0x040fe200000e0659 */
[C---:B------:R-:W-:Y:S04]  /*2a10*/  @P6 LEA R34, P0, R216.reuse, R2, 0x7 ;  /* 0x00000002d8226211 */ /* 0x040fe800078038ff */
[----:B------:R-:W-:Y:S02]  /*2a20*/  @P6 LEA.HI.X R35, R216, R3, R217, 0x7, P0 ;  /* 0x00000003d8236211 */ /* 0x000fe400000f3cd9 */
[----:B------:R-:W-:Y:S05]  /*2a30*/  @!P3 IADD3 R32, P0, PT, R14, R138, RZ ;  /* 0x0000008a0e20b210 */ /* 0x000fea0007f1e0ff */
[----:B------:R-:W-:Y:S01]  /*2a40*/  @!P3 IMAD.X R33, R15, 0x1, R83, P0 ;  /* 0x000000010f21b824 */ /* 0x000fe200000e0653 */
[C---:B------:R-:W-:Y:S04]  /*2a50*/  @P2 LEA R26, P0, R136.reuse, R14, 0x8 ;  /* 0x0000000e881a2211 */ /* 0x040fe800078040ff */
[----:B------:R-:W-:Y:S01]  /*2a60*/  @P2 LEA.HI.X R27, R136, R15, R137, 0x8, P0 ;  /* 0x0000000f881b2211 */ /* 0x000fe200000f4489 */
[----:B--2---:R2:W-:Y:S04]  /*2a70*/  @!P5 ST.E.128 desc[UR4][R24.64], R16 ;  /* 0x000000101800d985 */ /* 0x0045e8000c101d04 */
[----:B-1----:R-:W3:Y:S01]  /*2a80*/  @P6 LD.E.128 R4, desc[UR4][R30.64] ;  /* 0x000000041e046980 */ /* 0x002ee2000c101d00 */
[C---:B--2---:R-:W-:Y:S01]  /*2a90*/  @!P3 IMAD.WIDE.U32 R16, R216.reuse, 0xc0, R2 ;  /* 0x000000c0d810b825 */ /* 0x044fe200078e0002 */
[C---:B------:R-:W-:Y:S03]  /*2aa0*/  @P2 LEA R24, P0, R216.reuse, R2, 0x8 ;  /* 0x00000002d8182211 */ /* 0x040fe600078040ff */
[----:B------:R-:W-:Y:S01]  /*2ab0*/  @!P3 IMAD.IADD R17, R17, 0x1, R0 ;  /* 0x000000011111b824 */ /* 0x000fe200078e0200 */
[----:B------:R-:W-:Y:S01]  /*2ac0*/  @P2 LEA.HI.X R25, R216, R3, R217, 0x8, P0 ;  /* 0x00000003d8192211 */ /* 0x000fe200000f44d9 */
[----:B------:R-:W-:Y:S01]  /*2ad0*/  @P4 IMAD R0, R137, 0x140, RZ ;  /* 0x0000014089004824 */ /* 0x000fe200078e02ff */
[----:B---3--:R1:W-:Y:S04]  /*2ae0*/  @P6 ST.E.128 desc[UR4][R34.64], R4 ;  /* 0x0000000422006985 */ /* 0x0083e8000c101d04 */
[----:B------:R-:W2:Y:S01]  /*2af0*/  @!P3 LD.E.128 R20, desc[UR4][R32.64] ;  /* 0x000000042014b980 */ /* 0x000ea2000c101d00 */
[----:B-1----:R-:W-:Y:S04]  /*2b00*/  @P4 IMAD.WIDE.U32 R4, R136, 0x140, R14 ;  /* 0x0000014088044825 */ /* 0x002fe800078e000e */
[----:B------:R-:W-:Y:S02]  /*2b10*/  @P4 IMAD.IADD R5, R5, 0x1, R0 ;  /* 0x0000000105054824 */ /* 0x000fe400078e0200 */
[----:B------:R-:W-:Y:S01]  /*2b20*/  @P4 IMAD R0, R217, 0x140, RZ ;  /* 0x00000140d9004824 */ /* 0x000fe200078e02ff */
[----:B--2---:R1:W-:Y:S04]  /*2b30*/  @!P3 ST.E.128 desc[UR4][R16.64], R20 ;  /* 0x000000141000b985 */ /* 0x0043e8000c101d04 */
[----:B-1----:R-:W2:Y:S01]  /*2b40*/  @P2 LD.E.128 R16, desc[UR4][R26.64] ;  /* 0x000000041a102980 */ /* 0x002ea2000c101d00 */
[----:B------:R-:W-:Y:S04]  /*2b50*/  @P4 IMAD.WIDE.U32 R20, R216, 0x140, R2 ;  /* 0x00000140d8144825 */ /* 0x000fe800078e0002 */
[----:B------:R-:W-:Y:S01]  /*2b60*/  @P4 IMAD.IADD R21, R21, 0x1, R0 ;  /* 0x0000000115154824 */ /* 0x000fe200078e0200 */
[----:B--2---:R1:W-:Y:S04]  /*2b70*/  @P2 ST.E.128 desc[UR4][R24.64], R16 ;  /* 0x0000001018002985 */ /* 0x0043e8000c101d04 */
[----:B------:R-:W2:Y:S04]  /*2b80*/  @P4 LD.E.128 R4, desc[UR4][R4.64] ;  /* 0x0000000404044980 */ /* 0x000ea8000c101d00 */
[----:B--2---:R1:W-:Y:S01]  /*2b90*/  @P4 ST.E.128 desc[UR4][R20.64], R4 ;  /* 0x0000000414004985 */ /* 0x0043e2000c101d04 */
[----:B------:R-:W-:Y:S05]  /*2ba0*/  @!P1 BRA `(.L_x_2815) ;  /* 0x0000004c00d49947 */ /* 0x000fea0003800000 */
[----:B-1----:R-:W-:Y:S02]  /*2bb0*/  IMAD R17, R137, 0x180, RZ ;  /* 0x0000018089117824 */ /* 0x002fe400078e02ff */
[----:B------:R-:W-:Y:S04]  /*2bc0*/  IMAD.WIDE.U32 R14, R136, 0x180, R14 ;  /* 0x00000180880e7825 */ /* 0x000fe800078e000e */
[----:B------:R-:W-:Y:S01]  /*2bd0*/  IMAD.WIDE.U32 R2, R216, 0x180, R2 ;  /* 0x00000180d8027825 */ /* 0x000fe200078e0002 */
[----:B------:R-:W-:Y:S03]  /*2be0*/  IADD3 R15, PT, PT, R15, R17, RZ ;  /* 0x000000110f0f7210 */ /* 0x000fe60007ffe0ff */
[----:B------:R-:W-:Y:S02]  /*2bf0*/  IMAD R17, R217, 0x180, RZ ;  /* 0x00000180d9117824 */ /* 0x000fe400078e02ff */
[----:B------:R-:W2:Y:S03]  /*2c00*/  LD.E.128 R4, desc[UR4][R14.64] ;  /* 0x000000040e047980 */ /* 0x000ea6000c101d00 */
[----:B------:R-:W-:Y:S05]  /*2c10*/  IADD3 R3, PT, PT, R3, R17, RZ ;  /* 0x0000001103037210 */ /* 0x000fea0007ffe0ff */
[----:B--2---:R1:W-:Y:S01]  /*2c20*/  ST.E.128 desc[UR4][R2.64], R4 ;  /* 0x0000000402007985 */ /* 0x0043e2000c101d04 */
[----:B------:R-:W-:Y:S05]  /*2c30*/  BRA `(.L_x_2815) ;  /* 0x0000004c00b07947 */ /* 0x000fea0003800000 */
.L_x_2814:
[----:B------:R-:W2:Y:S02]  /*2c40*/  LD.E.U8 R0, desc[UR4][R150.64+0x1b3] ;  /* 0x0001b30496007980 */ /* 0x000ea4000c101100 */
[----:B--2---:R-:W-:Y:S11]  /*2c50*/  ISETP.NE.AND P0, PT, R0, RZ, PT ;  /* 0x000000ff0000720c */ /* 0x004ff60003f05270 */
[----:B------:R-:W-:Y:S02]  /*2c60*/  @!UPT UIADD3 URZ, UPT, UPT, URZ, URZ, URZ ;  /* 0x000000fffffff290 */ /* 0x000fe4000fffe0ff */
[----:B------:R-:W-:Y:S05]  /*2c70*/  @!P0 BRA `(.L_x_2816) ;  /* 0x0000001c008c8947 */ /* 0x000fea0003800000 */
[C---:B------:R-:W-:Y:S01]  /*2c80*/  LEA R38, P0, R103.reuse, R10, 0x1 ;  /* 0x0000000a67267211 */ /* 0x040fe200078008ff */
[C---:B------:R-:W-:Y:S01]  /*2c90*/  IMAD.SHL.U32 R5, R128.reuse, 0x2, RZ ;  /* 0x0000000280057824 */ /* 0x040fe200078e00ff */
[----:B------:R-:W-:Y:S01]  /*2ca0*/  SHF.L.U64.HI R3, R128, 0x1, R105 ;  /* 0x0000000180037819 */ /* 0x000fe20000010269 */
[----:B------:R-:W-:Y:S01]  /*2cb0*/  BSSY.RECONVERGENT B0, `(.L_x_2817) ;  /* 0x000003b000007945 */ /* 0x000fe20003800200 */
[----:B------:R-:W-:Y:S02]  /*2cc0*/  LEA.HI.X R39, R103, R9, R82, 0x1, P0 ;  /* 0x0000000967277211 */ /* 0x000fe400000f0c52 */
[C---:B------:R-:W-:Y:S04]  /*2cd0*/  LEA R36, P0, R67.reuse, R98, 0x1 ;  /* 0x0000006243247211 */ /* 0x040fe800078008ff */
[----:B------:R-:W-:Y:S02]  /*2ce0*/  LEA.HI.X R37, R67, R99, R68, 0x1, P0 ;  /* 0x0000006343257211 */ /* 0x000fe400000f0c44 */
[-C--:B------:R-:W-:Y:S05]  /*2cf0*/  IADD3 R6, P0, PT, R12, R5.reuse, RZ ;  /* 0x000000050c067210 */ /* 0x080fea0007f1e0ff */
[--C-:B------:R-:W-:Y:S01]  /*2d00*/  IMAD.X R7, R13, 0x1, R3.reuse, P0 ;  /* 0x000000010d077824 */ /* 0x100fe200000e0603 */
[----:B------:R-:W-:Y:S05]  /*2d10*/  IADD3 R34, P0, PT, R52, R5, RZ ;  /* 0x0000000534227210 */ /* 0x000fea0007f1e0ff */
[----:B------:R-:W-:Y:S01]  /*2d20*/  IMAD.X R35, R53, 0x1, R3, P0 ;  /* 0x0000000135237824 */ /* 0x000fe200000e0603 */
[----:B------:R-:W-:Y:S07]  /*2d30*/  @!P2 BRA `(.L_x_2818) ;  /* 0x0000000000c8a947 */ /* 0x000fee0003800000 */
        /* <DEDUP_REMOVED lines=50> */
.L_x_2818:
[----:B------:R-:W-:Y:S05]  /*3060*/  BSYNC.RECONVERGENT B0 ;  /* 0x0000000000007941 */ /* 0x000fea0003800200 */
.L_x_2817:
[----:B------:R-:W-:Y:S01]  /*3070*/  ISETP.NE.AND P0, PT, R51, RZ, PT ;  /* 0x000000ff3300720c */ /* 0x000fe20003f05270 */
[----:B------:R-:W-:Y:S11]  /*3080*/  BSSY.RECONVERGENT B0, `(.L_x_2819) ;  /* 0x0000035000007945 */ /* 0x000ff60003800200 */
[----:B------:R-:W-:Y:S01]  /*3090*/  @!UPT UIADD3 URZ, UPT, UPT, URZ, URZ, URZ ;  /* 0x000000fffffff290 */ /* 0x000fe2000fffe0ff */
        /* <DEDUP_REMOVED lines=51> */
.L_x_2820:
[----:B------:R-:W-:Y:S05]  /*33d0*/  BSYNC.RECONVERGENT B0 ;  /* 0x0000000000007941 */ /* 0x000fea0003800200 */
.L_x_2819:
[----:B------:R-:W-:Y:S04]  /*33e0*/  BSSY.RECONVERGENT B0, `(.L_x_2821) ;  /* 0x000003a000007945 */ /* 0x000fe80003800200 */
[----:B------:R-:W-:Y:S05]  /*33f0*/  @P5 BRA `(.L_x_2822) ;  /* 0x0000000000e05947 */ /* 0x000fea0003800000 */
[----:B------:R-:W-:Y:S04]  /*3400*/  IADD3 R40, P0, PT, R38, R87, RZ ;  /* 0x0000005726287210 */ /* 0x000fe80007f1e0ff */
[----:B------:R-:W-:Y:S02]  /*3410*/  IADD3.X R41, PT, PT, R39, R85, RZ, P0, !PT ;  /* 0x0000005527297210 */ /* 0x000fe400007fe4ff */
[C---:B------:R-:W-:Y:S03]  /*3420*/  LEA R44, P0, R216.reuse, R36, 0x6 ;  /* 0x00000024d82c7211 */ /* 0x040fe600078030ff */
[----:B-12---:R-:W2:Y:S01]  /*3430*/  LD.E.128 R20, desc[UR4][R40.64] ;  /* 0x0000000428147980 */ /* 0x006ea2000c101d00 */
[----:B------:R-:W-:Y:S02]  /*3440*/  LEA.HI.X R45, R216, R37, R217, 0x6, P0 ;  /* 0x00000025d82d7211 */ /* 0x000fe400000f34d9 */
[----:B------:R-:W-:Y:S11]  /*3450*/  ISETP.GE.AND P0, PT, R148, R15, PT ;  /* 0x0000000f9400720c */ /* 0x000ff60003f06270 */
[----:B------:R-:W-:Y:S02]  /*3460*/  @!UPT UIADD3 URZ, UPT, UPT, URZ, URZ, URZ ;  /* 0x000000fffffff290 */ /* 0x000fe4000fffe0ff */
        /* <DEDUP_REMOVED lines=49> */
.L_x_2822:
[----:B------:R-:W-:Y:S05]  /*3780*/  BSYNC.RECONVERGENT B0 ;  /* 0x0000000000007941 */ /* 0x000fea0003800200 */
.L_x_2821:
[----:B------:R-:W-:Y:S04]  /*3790*/  BSSY.RECONVERGENT B0, `(.L_x_2823) ;  /* 0x0000039000007945 */ /* 0x000fe80003800200 */
[----:B------:R-:W-:Y:S05]  /*37a0*/  @!P6 BRA `(.L_x_2824) ;  /* 0x0000000000dce947 */ /* 0x000fea0003800000 */
[----:B------:R-:W-:Y:S02]  /*37b0*/  ISETP.GE.AND P0, PT, R148, R15, PT ;  /* 0x0000000f9400720c */ /* 0x000fe40003f06270 */
[----:B------:R-:W-:Y:S04]  /*37c0*/  IADD3 R40, P1, PT, R38, R91, RZ ;  /* 0x0000005b26287210 */ /* 0x000fe80007f3e0ff */
[----:B------:R-:W-:Y:S02]  /*37d0*/  IADD3.X R41, PT, PT, R39, R89, RZ, P1, !PT ;  /* 0x0000005927297210 */ /* 0x000fe40000ffe4ff */
[C---:B------:R-:W-:Y:S03]  /*37e0*/  LEA R46, P1, R216.reuse, R36, 0x7 ;  /* 0x00000024d82e7211 */ /* 0x040fe600078238ff */
[----:B-123--:R-:W2:Y:S01]  /*37f0*/  LD.E.128 R20, desc[UR4][R40.64] ;  /* 0x0000000428147980 */ /* 0x00eea2000c101d00 */
        /* <DEDUP_REMOVED lines=50> */
.L_x_2824:
[----:B------:R-:W-:Y:S05]  /*3b20*/  BSYNC.RECONVERGENT B0 ;  /* 0x0000000000007941 */ /* 0x000fea0003800200 */
.L_x_2823:
[----:B------:R-:W-:Y:S04]  /*3b30*/  BSSY.RECONVERGENT B0, `(.L_x_2825) ;  /* 0x000003a000007945 */ /* 0x000fe80003800200 */
[----:B------:R-:W-:Y:S05]  /*3b40*/  @P3 BRA `(.L_x_2826) ;  /* 0x0000000000e03947 */ /* 0x000fea0003800000 */
[----:B------:R-:W-:Y:S01]  /*3b50*/  IMAD R42, R217, 0xc0, RZ ;  /* 0x000000c0d92a7824 */ /* 0x000fe200078e02ff */
[----:B------:R-:W-:Y:S01]  /*3b60*/  ISETP.GE.AND P0, PT, R148, R15, PT ;  /* 0x0000000f9400720c */ /* 0x000fe20003f06270 */
[----:B----4-:R-:W-:Y:S01]  /*3b70*/  IMAD.WIDE.U32 R46, R216, 0xc0, R36 ;  /* 0x000000c0d82e7825 */ /* 0x010fe200078e0024 */
[----:B------:R-:W-:Y:S04]  /*3b80*/  IADD3 R40, P1, PT, R38, R138, RZ ;  /* 0x0000008a26287210 */ /* 0x000fe80007f3e0ff */
[----:B------:R-:W-:Y:S02]  /*3b90*/  IADD3.X R41, PT, PT, R39, R83, RZ, P1, !PT ;  /* 0x0000005327297210 */ /* 0x000fe40000ffe4ff */
[----:B------:R-:W-:Y:S03]  /*3ba0*/  IADD3 R47, PT, PT, R42, R47, RZ ;  /* 0x0000002f2a2f7210 */ /* 0x000fe60007ffe0ff */
[----:B-123--:R-:W2:Y:S02]  /*3bb0*/  LD.E.128 R20, desc[UR4][R40.64] ;  /* 0x0000000428147980 */ /* 0x00eea4000c101d00 */
        /* <DEDUP_REMOVED lines=49> */
.L_x_2826:
[----:B------:R-:W-:Y:S05]  /*3ed0*/  BSYNC.RECONVERGENT B0 ;  /* 0x0000000000007941 */ /* 0x000fea0003800200 */
.L_x_2825:
[----:B------:R-:W-:Y:S01]  /*3ee0*/  ISETP.NE.AND P0, PT, R121, RZ, PT ;  /* 0x000000ff7900720c */ /* 0x000fe20003f05270 */
[----:B------:R-:W-:Y:S11]  /*3ef0*/  BSSY.RECONVERGENT B0, `(.L_x_2827) ;  /* 0x000003a000007945 */ /* 0x000ff60003800200 */
[----:B------:R-:W-:Y:S01]  /*3f00*/  @!UPT UIADD3 URZ, UPT, UPT, URZ, URZ, URZ ;  /* 0x000000fffffff290 */ /* 0x000fe2000fffe0ff */
[----:B------:R-:W-:Y:S05]  /*3f10*/  @!P0 BRA `(.L_x_2828) ;  /* 0x0000000000dc8947 */ /* 0x000fea0003800000 */
[----:B------:R-:W-:Y:S02]  /*3f20*/  ISETP.GE.AND P0, PT, R148, R15, PT ;  /* 0x0000000f9400720c */ /* 0x000fe40003f06270 */
[C---:B------:R-:W-:Y:S04]  /*3f30*/  LEA R40, P1, R136.reuse, R38, 0x8 ;  /* 0x0000002688287211 */ /* 0x040fe800078240ff */
[----:B------:R-:W-:Y:S02]  /*3f40*/  LEA.HI.X R41, R136, R39, R137, 0x8, P1 ;  /* 0x0000002788297211 */ /* 0x000fe400008f4489 */
[C---:B-1--4-:R-:W-:Y:S03]  /*3f50*/  LEA R46, P1, R216.reuse, R36, 0x8 ;  /* 0x00000024d82e7211 */ /* 0x052fe600078240ff */
[----:B--23--:R-:W2:Y:S01]  /*3f60*/  LD.E.128 R20, desc[UR4][R40.64] ;  /* 0x0000000428147980 */ /* 0x00cea2000c101d00 */
        /* <DEDUP_REMOVED lines=50> */
.L_x_2828:
[----:B------:R-:W-:Y:S05]  /*4290*/  BSYNC.RECONVERGENT B0 ;  /* 0x0000000000007941 */ /* 0x000fea0003800200 */
.L_x_2827:
[----:B------:R-:W-:Y:S04]  /*42a0*/  BSSY.RECONVERGENT B0, `(.L_x_2829) ;  /* 0x000003b000007945 */ /* 0x000fe80003800200 */
[----:B------:R-:W-:Y:S05]  /*42b0*/  @!P4 BRA `(.L_x_2830) ;  /* 0x0000000000e4c947 */ /* 0x000fea0003800000 */
[----:B------:R-:W-:Y:S01]  /*42c0*/  IMAD R40, R137, 0x140, RZ ;  /* 0x0000014089287824 */ /* 0x000fe200078e02ff */
[----:B------:R-:W-:Y:S01]  /*42d0*/  ISETP.GE.AND P0, PT, R148, R15, PT ;  /* 0x0000000f9400720c */ /* 0x000fe20003f06270 */
[----:B------:R-:W-:Y:S04]  /*42e0*/  IMAD.WIDE.U32 R42, R136, 0x140, R38 ;  /* 0x00000140882a7825 */ /* 0x000fe800078e0026 */
[----:B-1--4-:R-:W-:Y:S01]  /*42f0*/  IMAD.WIDE.U32 R46, R216, 0x140, R36 ;  /* 0x00000140d82e7825 */ /* 0x012fe200078e0024 */
[----:B------:R-:W-:Y:S05]  /*4300*/  IADD3 R43, PT, PT, R40, R43, RZ ;  /* 0x0000002b282b7210 */ /* 0x000fea0007ffe0ff */
[----:B--23--:R1:W2:Y:S02]  /*4310*/  LD.E.128 R20, desc[UR4][R42.64] ;  /* 0x000000042a147980 */ /* 0x00c2a4000c101d00 */
        /* <DEDUP_REMOVED lines=51> */
.L_x_2830:
[----:B------:R-:W-:Y:S05]  /*4650*/  BSYNC.RECONVERGENT B0 ;  /* 0x0000000000007941 */ /* 0x000fea0003800200 */
.L_x_2829:
[----:B------:R-:W-:Y:S01]  /*4660*/  ISETP.NE.AND P0, PT, R119, RZ, PT ;  /* 0x000000ff7700720c */ /* 0x000fe20003f05270 */
[----:B------:R-:W-:Y:S11]  /*4670*/  BSSY.RECONVERGENT B0, `(.L_x_2831) ;  /* 0x000003c000007945 */ /* 0x000ff60003800200 */
[----:B------:R-:W-:Y:S01]  /*4680*/  @!UPT UIADD3 URZ, UPT, UPT, URZ, URZ, URZ ;  /* 0x000000fffffff290 */ /* 0x000fe2000fffe0ff */
[----:B------:R-:W-:Y:S05]  /*4690*/  @!P0 BRA `(.L_x_2832) ;  /* 0x0000000000e48947 */ /* 0x000fea0003800000 */
        /* <DEDUP_REMOVED lines=57> */
.L_x_2832:
[----:B------:R-:W-:Y:S05]  /*4a30*/  BSYNC.RECONVERGENT B0 ;  /* 0x0000000000007941 */ /* 0x000fea0003800200 */
.L_x_2831:
[----:B------:R-:W5:Y:S02]  /*4a40*/  LD.E R3, desc[UR4][R150.64+0xd0] ;  /* 0x0000d00496037980 */ /* 0x000f64000c101900 */
[----:B-----5:R-:W-:Y:S05]  /*4a50*/  IMAD.U32 R3, R3, -0x80, RZ ;  /* 0xffffff8003037824 */ /* 0x020fea00078e00ff */
[C---:B------:R-:W-:Y:S02]  /*4a60*/  LEA R12, P1, R3.reuse, R12, 0x1 ;  /* 0x0000000c030c7211 */ /* 0x040fe400078208ff */
[C---:B------:R-:W-:Y:S02]  /*4a70*/  LEA R52, P0, R3.reuse, R52, 0x1 ;  /* 0x0000003403347211 */ /* 0x040fe400078008ff */
[C---:B------:R-:W-:Y:S02]  /*4a80*/  LEA.HI.X.SX32 R13, R3.reuse, R13, 0x1, P1 ;  /* 0x0000000d030d7211 */ /* 0x040fe400008f0eff */
[----:B------:R-:W-:Y:S01]  /*4a90*/  LEA.HI.X.SX32 R53, R3, R53, 0x1, P0 ;  /* 0x0000003503357211 */ /* 0x000fe200000f0eff */
[----:B------:R-:W-:Y:S05]  /*4aa0*/  BRA `(.L_x_2815) ;  /* 0x0000003000147947 */ /* 0x000fea0003800000 */
.L_x_2816:
[----:B------:R-:W-:Y:S01]  /*4ab0*/  LEA.HI R17, R15, R15, RZ, 0x1 ;  /* 0x0000000f0f117211 */ /* 0x000fe200078f08ff */
[----:B------:R-:W-:Y:S01]  /*4ac0*/  BSSY.RECONVERGENT B0, `(.L_x_2833) ;  /* 0x0000061000007945 */ /* 0x000fe20003800200 */
[C---:B------:R-:W-:Y:S02]  /*4ad0*/  LEA R18, P0, R103.reuse, R10, 0x1 ;  /* 0x0000000a67127211 */ /* 0x040fe400078008ff */
[----:B------:R-:W-:Y:S02]  /*4ae0*/  SHF.R.S32.HI R17, RZ, 0x1, R17 ;  /* 0x00000001ff117819 */ /* 0x000fe40000011411 */
[----:B------:R-:W-:Y:S02]  /*4af0*/  LEA.HI.X R19, R103, R9, R82, 0x1, P0 ;  /* 0x0000000967137211 */ /* 0x000fe400000f0c52 */
[C---:B------:R-:W-:Y:S01]  /*4b00*/  LEA R140, P0, R67.reuse, R98, 0x1 ;  /* 0x00000062438c7211 */ /* 0x040fe200078008ff */
[----:B------:R-:W-:Y:S01]  /*4b10*/  IMAD.MOV R14, RZ, RZ, -R17 ;  /* 0x000000ffff0e7224 */ /* 0x000fe200078e0a11 */
[----:B------:R-:W-:Y:S02]  /*4b20*/  ISETP.GE.AND P1, PT, R148, R17, PT ;  /* 0x000000119400720c */ /* 0x000fe40003f26270 */
[----:B------:R-:W-:Y:S02]  /*4b30*/  LEA.HI.X R141, R67, R99, R68, 0x1, P0 ;  /* 0x00000063438d7211 */ /* 0x000fe400000f0c44 */
[----:B------:R-:W-:Y:S02]  /*4b40*/  SEL R17, R17, R14, !P1 ;  /* 0x0000000e11117207 */ /* 0x000fe40004800000 */
[----:B------:R-:W-:Y:S01]  /*4b50*/  SHF.R.S32.HI R123, RZ, 0x1f, R14 ;  /* 0x0000001fff7b7819 */ /* 0x000fe2000001140e */
[----:B------:R-:W-:Y:S06]  /*4b60*/  @!P2 BRA `(.L_x_2834) ;  /* 0x000000040058a947 */ /* 0x000fec0003800000 */
        /* <DEDUP_REMOVED lines=50> */
[----:B------:R-:W-:Y:S01]  /*4e90*/  @!P0 FMUL.FTZ R4, R20, R27 ;  /* 0x0000001b14048220 */ /* 0x000fe20000410000 */
[--C-:B------:R-:W-:Y:S01]  /*4ea0*/  @!P0 HADD2.F32 R46, -RZ, R47.reuse.H0_H0 ;  /* 0x2000002fff2e8230 */ /* 0x100fe20000004100 */
[----:B------:R-:W-:Y:S01]  /*4eb0*/  @!P0 MOV R56, R54 ;  /* 0x0000003600388202 */ /* 0x000fe20000000f00 */
[----:B------:R-:W-:Y:S01]  /*4ec0*/  @!P0 HADD2.F32 R48, -RZ, R47.H1_H1 ;  /* 0x3000002fff308230 */ /* 0x000fe20000004100 */
[----:B------:R-:W-:Y:S01]  /*4ed0*/  @!P0 MOV R47, R58 ;  /* 0x0000003a002f8202 */ /* 0x000fe20000000f00 */
[----:B------:R-:W-:Y:S02]  /*4ee0*/  @!P0 HADD2.F32 R16, -RZ, R147.H1_H1 ;  /* 0x30000093ff108230 */ /* 0x000fe40000004100 */
[----:B------:R-:W-:Y:S01]  /*4ef0*/  @!P2 FADD.FTZ R26, -R26, -RZ ;  /* 0x800000ff1a1aa221 */ /* 0x000fe20000010100 */
[----:B------:R-:W-:Y:S02]  /*4f00*/  @!P0 HADD2.F32 R22, -RZ, R22.H1_H1 ;  /* 0x30000016ff168230 */ /* 0x000fe40000004100 */
[----:B------:R-:W-:Y:S01]  /*4f10*/  @!P2 FADD.FTZ R25, -R25, -RZ ;  /* 0x800000ff1919a221 */ /* 0x000fe20000010100 */
[----:B------:R-:W-:Y:S02]  /*4f20*/  @!P0 HADD2.F32 R21, -RZ, R23.H0_H0 ;  /* 0x20000017ff158230 */ /* 0x000fe40000004100 */
[----:B------:R-:W-:Y:S01]  /*4f30*/  @!P0 FMUL.FTZ R5, R29, R26 ;  /* 0x0000001a1d058220 */ /* 0x000fe20000410000 */
[--C-:B------:R-:W-:Y:S02]  /*4f40*/  @!P0 HADD2.F32 R40, -RZ, R49.reuse.H0_H0 ;  /* 0x20000031ff288230 */ /* 0x100fe40000004100 */
[----:B------:R-:W-:Y:S01]  /*4f50*/  @!P2 FADD.FTZ R24, -R24, -RZ ;  /* 0x800000ff1818a221 */ /* 0x000fe20000010100 */
[----:B------:R-:W-:Y:S02]  /*4f60*/  @!P0 HADD2.F32 R39, -RZ, R49.H1_H1 ;  /* 0x30000031ff278230 */ /* 0x000fe40000004100 */
[----:B------:R-:W-:Y:S01]  /*4f70*/  @!P2 FADD.FTZ R16, -R16, -RZ ;  /* 0x800000ff1010a221 */ /* 0x000fe20000010100 */
        /* <DEDUP_REMOVED lines=21> */
.L_x_2834:
[----:B------:R-:W-:Y:S05]  /*50d0*/  BSYNC.RECONVERGENT B0 ;  /* 0x0000000000007941 */ /* 0x000fea0003800200 */
.L_x_2833:
[----:B------:R-:W-:Y:S01]  /*50e0*/  ISETP.NE.AND P0, PT, R51, RZ, PT ;  /* 0x000000ff3300720c */ /* 0x000fe20003f05270 */
[----:B------:R-:W-:Y:S11]  /*50f0*/  BSSY.RECONVERGENT B0, `(.L_x_2835) ;  /* 0x000005b000007945 */ /* 0x000ff60003800200 */
[----:B------:R-:W-:Y:S01]  /*5100*/  @!UPT UIADD3 URZ, UPT, UPT, URZ, URZ, URZ ;  /* 0x000000fffffff290 */ /* 0x000fe2000fffe0ff */
        /* <DEDUP_REMOVED lines=67> */
[----:B------:R-:W-:Y:S01]  /*5540*/  @!P2 FADD.FTZ R24, -R24, -RZ ;  /* 0x800000ff1818a221 */ /* 0x000fe20000010100 */
[----:B------:R-:W-:Y:S02]  /*5550*/  @!P0 HADD2.F32 R23, -RZ, R23.H1_H1 ;  /* 0x30000017ff178230 */ /* 0x000fe40000004100 */
        /* <DEDUP_REMOVED lines=20> */
.L_x_2836:
[----:B------:R-:W-:Y:S05]  /*56a0*/  BSYNC.RECONVERGENT B0 ;  /* 0x0000000000007941 */ /* 0x000fea0003800200 */
.L_x_2835:
        /* <DEDUP_REMOVED lines=20> */
[----:B------:R-:W-:Y:S02]  /*57f0*/  @!P0 IADD3.X R41, PT, PT, R144, R97, RZ, P2, !PT ;  /* 0x0000006190298210 */ /* 0x000fe400017fe4ff */
[----:B------:R-:W4:Y:S01]  /*5800*/  @!P0 LD.E.128 R144, desc[UR4][R146.64] ;  /* 0x0000000492908980 */ /* 0x000f22000c101d00 */
[----:B------:R-:W-:Y:S02]  /*5810*/  PLOP3.LUT P2, PT, PT, PT, PT, 0x80, 0x8 ;  /* 0x000000000008781c */ /* 0x000fe40003f4f070 */
[----:B------:R-:W-:Y:S05]  /*5820*/  @!P0 PLOP3.LUT P2, PT, P1, PT, PT, 0x80, 0x8 ;  /* 0x000000000008881c */ /* 0x000fea0000f4f070 */
        /* <DEDUP_REMOVED lines=12> */
[----:B------:R-:W-:Y:S02]  /*58f0*/  @!P0 HADD2.F32 R42, -RZ, R54.H0_H0 ;  /* 0x20000036ff2a8230 */ /* 0x000fe40000004100 */
        /* <DEDUP_REMOVED lines=22> */
[----:B------:R-:W-:Y:S01]  /*5a60*/  @!P2 FADD.FTZ R26, -R26, -RZ ;  /* 0x800000ff1a1aa221 */ /* 0x000fe20000010100 */
[--C-:B------:R-:W-:Y:S02]  /*5a70*/  @!P0 HADD2.F32 R46, -RZ, R50.reuse.H0_H0 ;  /* 0x20000032ff2e8230 */ /* 0x100fe40000004100 */
[----:B------:R-:W-:Y:S01]  /*5a80*/  @!P2 FADD.FTZ R25, -R25, -RZ ;  /* 0x800000ff1919a221 */ /* 0x000fe20000010100 */
[----:B------:R-:W-:Y:S02]  /*5a90*/  @!P0 HADD2.F32 R47, -RZ, R50.H1_H1 ;  /* 0x30000032ff2f8230 */ /* 0x000fe40000004100 */
[----:B------:R-:W-:Y:S01]  /*5aa0*/  @!P2 FADD.FTZ R24, -R24, -RZ ;  /* 0x800000ff1818a221 */ /* 0x000fe20000010100 */
[--C-:B------:R-:W-:Y:S02]  /*5ab0*/  @!P0 HADD2.F32 R48, -RZ, R51.reuse.H0_H0 ;  /* 0x20000033ff308230 */ /* 0x100fe40000004100 */
[----:B------:R-:W-:Y:S01]  /*5ac0*/  @!P0 FFMA.FTZ R2, R43, R40, R2 ;  /* 0x000000282b028223 */ /* 0x000fe20000010002 */
[----:B------:R-:W-:Y:S01]  /*5ad0*/  @!P0 HADD2.F32 R50, -RZ, R51.H1_H1 ;  /* 0x30000033ff328230 */ /* 0x000fe20000004100 */
[----:B------:R-:W-:Y:S01]  /*5ae0*/  @!P0 MOV R51, R59 ;  /* 0x0000003b00338202 */ /* 0x000fe20000000f00 */
[----:B------:R-:W-:Y:S02]  /*5af0*/  @!P0 HADD2.F32 R41, -RZ, R54.H1_H1 ;  /* 0x30000036ff298230 */ /* 0x000fe40000004100 */
[----:B------:R-:W-:Y:S01]  /*5b00*/  @!P0 FMUL.FTZ R4, R20, R27 ;  /* 0x0000001b14048220 */ /* 0x000fe20000410000 */
[----:B------:R-:W-:Y:S01]  /*5b10*/  @!P0 F2FP.F16.F32.PACK_AB R125, R2, R0 ;  /* 0x00000000027d823e */ /* 0x000fe200000000ff */
[--C-:B------:R-:W-:Y:S02]  /*5b20*/  @!P0 HADD2.F32 R34, -RZ, R49.reuse.H0_H0 ;  /* 0x20000031ff228230 */ /* 0x100fe40000004100 */
[----:B------:R-:W-:Y:S01]  /*5b30*/  @!P2 FADD.FTZ R16, -R16, -RZ ;  /* 0x800000ff1010a221 */ /* 0x000fe20000010100 */
[----:B------:R-:W-:Y:S01]  /*5b40*/  @!P0 FMUL.FTZ R5, R29, R26 ;  /* 0x0000001a1d058220 */ /* 0x000fe20000410000 */
[----:B------:R-:W-:Y:S01]  /*5b50*/  @!P0 MOV R56, R125 ;  /* 0x0000007d00388202 */ /* 0x000fe20000000f00 */
[----:B------:R-:W-:Y:S02]  /*5b60*/  @!P0 HADD2.F32 R43, -RZ, R49.H1_H1 ;  /* 0x30000031ff2b8230 */ /* 0x000fe40000004100 */
[----:B------:R-:W-:Y:S01]  /*5b70*/  @!P0 FMUL.FTZ R6, R22, R25 ;  /* 0x0000001916068220 */ /* 0x000fe20000410000 */
[--C-:B------:R-:W-:Y:S02]  /*5b80*/  @!P0 HADD2.F32 R40, -RZ, R51.reuse.H0_H0 ;  /* 0x20000033ff288230 */ /* 0x100fe40000004100 */
        /* <DEDUP_REMOVED lines=16> */
.L_x_2838:
[----:B------:R-:W-:Y:S05]  /*5c90*/  BSYNC.RECONVERGENT B0 ;  /* 0x0000000000007941 */ /* 0x000fea0003800200 */
.L_x_2837:
[----:B------:R-:W-:Y:S04]  /*5ca0*/  BSSY.RECONVERGENT B0, `(.L_x_2839) ;  /* 0x000005e000007945 */ /* 0x000fe80003800200 */
[----:B------:R-:W-:Y:S05]  /*5cb0*/  @!P6 BRA `(.L_x_2840) ;  /* 0x000000040070e947 */ /* 0x000fea0003800000 */
[----:B------:R-:W-:Y:S04]  /*5cc0*/  IADD3 R36, P0, PT, R18, R91, RZ ;  /* 0x0000005b12247210 */ /* 0x000fe80007f1e0ff */
[----:B------:R-:W-:Y:S02]  /*5cd0*/  IADD3.X R37, PT, PT, R19, R89, RZ, P0, !PT ;  /* 0x0000005913257210 */ /* 0x000fe400007fe4ff */
[C---:B---3--:R-:W-:Y:S03]  /*5ce0*/  LEA R142, P0, R216.reuse, R140, 0x7 ;  /* 0x0000008cd88e7211 */ /* 0x048fe600078038ff */
        /* <DEDUP_REMOVED lines=89> */
.L_x_2840:
[----:B------:R-:W-:Y:S05]  /*6280*/  BSYNC.RECONVERGENT B0 ;  /* 0x0000000000007941 */ /* 0x000fea0003800200 */
.L_x_2839:
[----:B------:R-:W-:Y:S04]  /*6290*/  BSSY.RECONVERGENT B0, `(.L_x_2841) ;  /* 0x000005e000007945 */ /* 0x000fe80003800200 */
[----:B------:R-:W-:Y:S05]  /*62a0*/  @P3 BRA `(.L_x_2842) ;  /* 0x0000000400703947 */ /* 0x000fea0003800000 */
[----:B------:R-:W-:Y:S02]  /*62b0*/  ISETP.GE.AND P0, PT, R148, R15, PT ;  /* 0x0000000f9400720c */ /* 0x000fe40003f06270 */
[----:B------:R-:W-:Y:S04]  /*62c0*/  IADD3 R32, P2, PT, R18, R138, RZ ;  /* 0x0000008a12207210 */ /* 0x000fe80007f5e0ff */
[----:B------:R-:W-:Y:S05]  /*62d0*/  IADD3.X R33, PT, PT, R19, R83, RZ, P2, !PT ;  /* 0x0000005313217210 */ /* 0x000fea00017fe4ff */
[----:B------:R-:W5:Y:S02]  /*62e0*/  LD.E.128 R48, desc[UR4][R32.64] ;  /* 0x0000000420307980 */ /* 0x000f64000c101d00 */
[----:B------:R-:W-:Y:S01]  /*62f0*/  @!P0 IMAD.WIDE R20, R17, 0x2, R32 ;  /* 0x0000000211148825 */ /* 0x000fe200078e0220 */
[----:B-1234-:R-:W-:Y:S02]  /*6300*/  @!P0 SEL R57, R14, RZ, P1 ;  /* 0x000000ff0e398207 */ /* 0x01efe40000800000 */
[----:B------:R-:W-:Y:S02]  /*6310*/  @!P0 SEL R59, R123, RZ, P1 ;  /* 0x000000ff7b3b8207 */ /* 0x000fe40000800000 */
[----:B------:R-:W-:Y:S01]  /*6320*/  @!P0 IADD3 R57, P2, PT, R110, R57, RZ ;  /* 0x000000396e398210 */ /* 0x000fe20007f5e0ff */
[----:B------:R-:W2:Y:S03]  /*6330*/  @!P0 LD.E.128 R20, desc[UR4][R20.64] ;  /* 0x0000000414148980 */ /* 0x000ea6000c101d00 */
[----:B------:R-:W-:Y:S02]  /*6340*/  @!P0 IADD3.X R142, PT, PT, R90, R59, RZ, P2, !PT ;  /* 0x0000003b5a8e8210 */ /* 0x000fe400017fe4ff */
[C---:B------:R-:W-:Y:S02]  /*6350*/  @!P0 SHF.L.U32 R125, R57.reuse, 0x1, RZ ;  /* 0x00000001397d8819 */ /* 0x040fe400000006ff */
[----:B------:R-:W-:Y:S02]  /*6360*/  @!P0 SHF.L.U64.HI R142, R57, 0x1, R142 ;  /* 0x00000001398e8819 */ /* 0x000fe4000001028e */
[C---:B------:R-:W-:Y:S04]  /*6370*/  @!P0 IADD3 R144, P2, PT, R125.reuse, R94, RZ ;  /* 0x0000005e7d908210 */ /* 0x040fe80007f5e0ff */
[C---:B------:R-:W-:Y:S02]  /*6380*/  @!P0 IADD3.X R145, PT, PT, R142.reuse, R95, RZ, P2, !PT ;  /* 0x0000005f8e918210 */ /* 0x040fe400017fe4ff */
[----:B------:R-:W-:Y:S03]  /*6390*/  @!P0 IADD3 R36, P2, PT, R125, R96, RZ ;  /* 0x000000607d248210 */ /* 0x000fe60007f5e0ff */
[----:B------:R-:W3:Y:S01]  /*63a0*/  @!P0 LD.E.128 R56, desc[UR4][R144.64] ;  /* 0x0000000490388980 */ /* 0x000ee2000c101d00 */
[----:B------:R-:W-:Y:S01]  /*63b0*/  @!P0 IADD3.X R37, PT, PT, R142, R97, RZ, P2, !PT ;  /* 0x000000618e258210 */ /* 0x000fe200017fe4ff */
[----:B------:R-:W-:Y:S01]  /*63c0*/  IMAD.WIDE.U32 R142, R216, 0xc0, R140 ;  /* 0x000000c0d88e7825 */ /* 0x000fe200078e008c */
[----:B------:R-:W-:Y:S02]  /*63d0*/  PLOP3.LUT P2, PT, PT, PT, PT, 0x80, 0x8 ;  /* 0x000000000008781c */ /* 0x000fe40003f4f070 */
[----:B------:R-:W-:Y:S03]  /*63e0*/  @!P0 PLOP3.LUT P2, PT, P1, PT, PT, 0x80, 0x8 ;  /* 0x000000000008881c */ /* 0x000fe60000f4f070 */
[----:B------:R1:W4:Y:S01]  /*63f0*/  @!P0 LD.E.128 R44, desc[UR4][R36.64] ;  /* 0x00000004242c8980 */ /* 0x000322000c101d00 */
[--C-:B--2---:R-:W-:Y:S01]  /*6400*/  @!P0 HADD2.F32 R30, -RZ, R20.reuse.H0_H0 ;  /* 0x20000014ff1e8230 */ /* 0x104fe20000004100 */
[----:B-----5:R-:W-:Y:S01]  /*6410*/  @!P0 MOV R34, R48 ;  /* 0x0000003000228202 */ /* 0x020fe20000000f00 */
        /* <DEDUP_REMOVED lines=9> */
[--C-:B---3--:R-:W-:Y:S02]  /*64b0*/  @!P0 HADD2.F32 R35, -RZ, R56.reuse.H0_H0 ;  /* 0x20000038ff238230 */ /* 0x108fe40000004100 */
[----:B------:R-:W-:Y:S02]  /*64c0*/  @!P0 HADD2.F32 R33, -RZ, R56.H1_H1 ;  /* 0x30000038ff218230 */ /* 0x000fe40000004100 */
[--C-:B------:R-:W-:Y:S02]  /*64d0*/  @!P0 HADD2.F32 R32, -RZ, R57.reuse.H0_H0 ;  /* 0x20000039ff208230 */ /* 0x100fe40000004100 */
[----:B------:R-:W-:Y:S01]  /*64e0*/  @!P2 FADD.FTZ R35, -R35, -RZ ;  /* 0x800000ff2323a221 */ /* 0x000fe20000010100 */
[----:B------:R-:W-:Y:S02]  /*64f0*/  @!P0 HADD2.F32 R31, -RZ, R57.H1_H1 ;  /* 0x30000039ff1f8230 */ /* 0x000fe40000004100 */
[----:B------:R-:W-:Y:S01]  /*6500*/  @!P2 FADD.FTZ R33, -R33, -RZ ;  /* 0x800000ff2121a221 */ /* 0x000fe20000010100 */
[--C-:B----4-:R-:W-:Y:S02]  /*6510*/  @!P0 HADD2.F32 R34, -RZ, R44.reuse.H0_H0 ;  /* 0x2000002cff228230 */ /* 0x110fe40000004100 */
        /* <DEDUP_REMOVED lines=24> */
[----:B------:R-:W-:Y:S01]  /*66a0*/  @!P0 FFMA.FTZ R3, R34, R38, R3 ;  /* 0x0000002622038223 */ /* 0x000fe20000010003 */
[----:B------:R-:W-:Y:S01]  /*66b0*/  @!P0 FMUL.FTZ R4, R26, R31 ;  /* 0x0000001f1a048220 */ /* 0x000fe20000410000 */
[----:B------:R-:W-:Y:S01]  /*66c0*/  @!P2 FADD.FTZ R25, -R25, -RZ ;  /* 0x800000ff1919a221 */ /* 0x000fe20000010100 */
[----:B------:R-:W-:Y:S01]  /*66d0*/  @!P2 FADD.FTZ R21, -R21, -RZ ;  /* 0x800000ff1515a221 */ /* 0x000fe20000010100 */
[--C-:B------:R-:W-:Y:S02]  /*66e0*/  @!P0 HADD2.F32 R41, -RZ, R46.reuse.H0_H0 ;  /* 0x2000002eff298230 */ /* 0x100fe40000004100 */
[----:B------:R-:W-:Y:S01]  /*66f0*/  @!P2 FADD.FTZ R16, -R16, -RZ ;  /* 0x800000ff1010a221 */ /* 0x000fe20000010100 */
[----:B------:R-:W-:Y:S01]  /*6700*/  @!P0 FMUL.FTZ R5, R24, R29 ;  /* 0x0000001d18058220 */ /* 0x000fe20000410000 */
        /* <DEDUP_REMOVED lines=22> */
.L_x_2842:
[----:B------:R-:W-:Y:S05]  /*6870*/  BSYNC.RECONVERGENT B0 ;  /* 0x0000000000007941 */ /* 0x000fea0003800200 */
.L_x_2841:
[----:B------:R-:W-:Y:S01]  /*6880*/  ISETP.NE.AND P0, PT, R121, RZ, PT ;  /* 0x000000ff7900720c */ /* 0x000fe20003f05270 */
[----:B------:R-:W-:Y:S11]  /*6890*/  BSSY.RECONVERGENT B0, `(.L_x_2843) ;  /* 0x000005e000007945 */ /* 0x000ff60003800200 */
[----:B------:R-:W-:Y:S01]  /*68a0*/  @!UPT UIADD3 URZ, UPT, UPT, URZ, URZ, URZ ;  /* 0x000000fffffff290 */ /* 0x000fe2000fffe0ff */
[----:B------:R-:W-:Y:S05]  /*68b0*/  @!P0 BRA `(.L_x_2844) ;  /* 0x00000004006c8947 */ /* 0x000fea0003800000 */
[----:B------:R-:W-:Y:S02]  /*68c0*/  ISETP.GE.AND P0, PT, R148, R15, PT ;  /* 0x0000000f9400720c */ /* 0x000fe40003f06270 */
[C---:B------:R-:W-:Y:S04]  /*68d0*/  LEA R32, P2, R136.reuse, R18, 0x8 ;  /* 0x0000001288207211 */ /* 0x040fe800078440ff */
[----:B------:R-:W-:Y:S05]  /*68e0*/  LEA.HI.X R33, R136, R19, R137, 0x8, P2 ;  /* 0x0000001388217211 */ /* 0x000fea00010f4489 */
[----:B-1----:R-:W5:Y:S02]  /*68f0*/  LD.E.128 R48, desc[UR4][R32.64] ;  /* 0x0000000420307980 */ /* 0x002f64000c101d00 */
[----:B------:R-:W-:Y:S01]  /*6900*/  @!P0 IMAD.WIDE R20, R17, 0x2, R32 ;  /* 0x0000000211148825 */ /* 0x000fe200078e0220 */
[----:B--234-:R-:W-:Y:S02]  /*6910*/  @!P0 SEL R57, R14, RZ, P1 ;  /* 0x000000ff0e398207 */ /* 0x01cfe40000800000 */
        /* <DEDUP_REMOVED lines=10> */
[----:B------:R-:W-:Y:S02]  /*69c0*/  @!P0 IADD3.X R37, PT, PT, R142, R97, RZ, P2, !PT ;  /* 0x000000618e258210 */ /* 0x000fe400017fe4ff */
        /* <DEDUP_REMOVED lines=20> */
[----:B----4-:R-:W-:Y:S02]  /*6b10*/  @!P0 HADD2.F32 R34, -RZ, R44.H0_H0 ;  /* 0x2000002cff228230 */ /* 0x010fe40000004100 */
        /* <DEDUP_REMOVED lines=53> */
.L_x_2844:
[----:B------:R-:W-:Y:S05]  /*6e70*/  BSYNC.RECONVERGENT B0 ;  /* 0x0000000000007941 */ /* 0x000fea0003800200 */
.L_x_2843:
[----:B------:R-:W-:Y:S04]  /*6e80*/  BSSY.RECONVERGENT B0, `(.L_x_2845) ;  /* 0x000005f000007945 */ /* 0x000fe80003800200 */
[----:B------:R-:W-:Y:S05]  /*6e90*/  @!P4 BRA `(.L_x_2846) ;  /* 0x000000040074c947 */ /* 0x000fea0003800000 */
[----:B-1234-:R-:W-:Y:S01]  /*6ea0*/  IMAD R57, R137, 0x140, RZ ;  /* 0x0000014089397824 */ /* 0x01efe200078e02ff */
[----:B------:R-:W-:Y:S01]  /*6eb0*/  ISETP.GE.AND P0, PT, R148, R15, PT ;  /* 0x0000000f9400720c */ /* 0x000fe20003f06270 */
[----:B------:R-:W-:Y:S05]  /*6ec0*/  IMAD.WIDE.U32 R32, R136, 0x140, R18 ;  /* 0x0000014088207825 */ /* 0x000fea00078e0012 */
        /* <DEDUP_REMOVED lines=12> */
[----:B------:R-:W-:Y:S03]  /*6f90*/  @!P0 IADD3 R36, P2, PT, R121, R96, RZ ;  /* 0x0000006079248210 */ /* 0x000fe60007f5e0ff */
[----:B------:R-:W4:Y:S01]  /*6fa0*/  @!P0 LD.E.128 R56, desc[UR4][R144.64] ;  /* 0x0000000490388980 */ /* 0x000f22000c101d00 */
[----:B------:R-:W-:Y:S01]  /*6fb0*/  @!P0 IADD3.X R37, PT, PT, R142, R97, RZ, P2, !PT ;  /* 0x000000618e258210 */ /* 0x000fe200017fe4ff */
[----:B------:R-:W-:Y:S01]  /*6fc0*/  IMAD.WIDE.U32 R142, R216, 0x140, R140 ;  /* 0x00000140d88e7825 */ /* 0x000fe200078e008c */
        /* <DEDUP_REMOVED lines=74> */
.L_x_2846:
[----:B------:R-:W-:Y:S05]  /*7470*/  BSYNC.RECONVERGENT B0 ;  /* 0x0000000000007941 */ /* 0x000fea0003800200 */
.L_x_2845:
[----:B------:R-:W-:Y:S01]  /*7480*/  ISETP.NE.AND P0, PT, R119, RZ, PT ;  /* 0x000000ff7700720c */ /* 0x000fe20003f05270 */
[----:B------:R-:W-:Y:S11]  /*7490*/  BSSY.RECONVERGENT B0, `(.L_x_2847) ;  /* 0x0000060000007945 */ /* 0x000ff60003800200 */
[----:B------:R-:W-:Y:S01]  /*74a0*/  @!UPT UIADD3 URZ, UPT, UPT, URZ, URZ, URZ ;  /* 0x000000fffffff290 */ /* 0x000fe2000fffe0ff */
[----:B------:R-:W-:Y:S05]  /*74b0*/  @!P0 BRA `(.L_x_2848) ;  /* 0x0000000400748947 */ /* 0x000fea0003800000 */
[----:B-1----:R-:W-:Y:S01]  /*74c0*/  IMAD R49, R137, 0x180, RZ ;  /* 0x0000018089317824 */ /* 0x002fe200078e02ff */
[----:B------:R-:W-:Y:S01]  /*74d0*/  ISETP.GE.AND P0, PT, R148, R15, PT ;  /* 0x0000000f9400720c */ /* 0x000fe20003f06270 */
[----:B------:R-:W-:Y:S04]  /*74e0*/  IMAD.WIDE.U32 R18, R136, 0x180, R18 ;  /* 0x0000018088127825 */ /* 0x000fe800078e0012 */
[----:B--2---:R-:W-:Y:S01]  /*74f0*/  IMAD.WIDE.U32 R140, R216, 0x180, R140 ;  /* 0x00000180d88c7825 */ /* 0x004fe200078e008c */
[----:B------:R-:W-:Y:S05]  /*7500*/  IADD3 R19, PT, PT, R49, R19, RZ ;  /* 0x0000001331137210 */ /* 0x000fea0007ffe0ff */
[----:B------:R-:W2:Y:S02]  /*7510*/  LD.E.128 R44, desc[UR4][R18.64] ;  /* 0x00000004122c7980 */ /* 0x000ea4000c101d00 */
[----:B------:R-:W-:Y:S01]  /*7520*/  @!P0 IMAD.WIDE R20, R17, 0x2, R18 ;  /* 0x0000000211148825 */ /* 0x000fe200078e0212 */
[----:B------:R-:W-:Y:S02]  /*7530*/  @!P0 SEL R51, R14, RZ, P1 ;  /* 0x000000ff0e338207 */ /* 0x000fe40000800000 */
[----:B------:R-:W-:Y:S02]  /*7540*/  @!P0 SEL R123, R123, RZ, P1 ;  /* 0x000000ff7b7b8207 */ /* 0x000fe40000800000 */
[----:B------:R-:W-:Y:S01]  /*7550*/  @!P0 IADD3 R51, P2, PT, R112, R51, RZ ;  /* 0x0000003370338210 */ /* 0x000fe20007f5e0ff */
[----:B------:R-:W5:Y:S03]  /*7560*/  @!P0 LD.E.128 R20, desc[UR4][R20.64] ;  /* 0x0000000414148980 */ /* 0x000f66000c101d00 */
[----:B------:R-:W-:Y:S02]  /*7570*/  @!P0 IADD3.X R50, PT, PT, R84, R123, RZ, P2, !PT ;  /* 0x0000007b54328210 */ /* 0x000fe400017fe4ff */
[C---:B------:R-:W-:Y:S02]  /*7580*/  @!P0 SHF.L.U32 R49, R51.reuse, 0x1, RZ ;  /* 0x0000000133318819 */ /* 0x040fe400000006ff */
[----:B------:R-:W-:Y:S02]  /*7590*/  @!P0 SHF.L.U64.HI R50, R51, 0x1, R50 ;  /* 0x0000000133328819 */ /* 0x000fe40000010232 */
[C---:B---34-:R-:W-:Y:S04]  /*75a0*/  @!P0 IADD3 R56, P2, PT, R49.reuse, R94, RZ ;  /* 0x0000005e31388210 */ /* 0x058fe80007f5e0ff */
[C---:B------:R-:W-:Y:S02]  /*75b0*/  @!P0 IADD3.X R57, PT, PT, R50.reuse, R95, RZ, P2, !PT ;  /* 0x0000005f32398210 */ /* 0x040fe400017fe4ff */
[----:B------:R-:W-:Y:S01]  /*75c0*/  @!P0 IADD3 R32, P2, PT, R49, R96, RZ ;  /* 0x0000006031208210 */ /* 0x000fe20007f5e0ff */
[----:B------:R-:W-:Y:S03]  /*75d0*/  IMAD R49, R217, 0x180, RZ ;  /* 0x00000180d9317824 */ /* 0x000fe600078e02ff */
[----:B------:R-:W3:Y:S01]  /*75e0*/  @!P0 LD.E.128 R56, desc[UR4][R56.64] ;  /* 0x0000000438388980 */ /* 0x000ee2000c101d00 */
[----:B------:R-:W-:Y:S02]  /*75f0*/  @!P0 IADD3.X R33, PT, PT, R50, R97, RZ, P2, !PT ;  /* 0x0000006132218210 */ /* 0x000fe400017fe4ff */
[----:B------:R-:W-:Y:S02]  /*7600*/  PLOP3.LUT P2, PT, PT, PT, PT, 0x80, 0x8 ;  /* 0x000000000008781c */ /* 0x000fe40003f4f070 */
[----:B------:R-:W-:Y:S02]  /*7610*/  @!P0 PLOP3.LUT P2, PT, P1, PT, PT, 0x80, 0x8 ;  /* 0x000000000008881c */ /* 0x000fe40000f4f070 */
[----:B------:R-:W-:Y:S01]  /*7620*/  IADD3 R141, PT, PT, R49, R141, RZ ;  /* 0x0000008d318d7210 */ /* 0x000fe20007ffe0ff */
[----:B------:R2:W4:Y:S01]  /*7630*/  @!P0 LD.E.128 R40, desc[UR4][R32.64] ;  /* 0x0000000420288980 */ /* 0x000522000c101d00 */
[--C-:B-----5:R-:W-:Y:S01]  /*7640*/  @!P0 HADD2.F32 R27, -RZ, R20.reuse.H0_H0 ;  /* 0x20000014ff1b8230 */ /* 0x120fe20000004100 */
        /* <DEDUP_REMOVED lines=38> */
[----:B------:R-:W-:Y:S01]  /*78b0*/  @!P0 FMUL.FTZ R4, R24, R29 ;  /* 0x0000001d18048220 */ /* 0x000fe20000410000 */
[----:B------:R-:W-:Y:S01]  /*78c0*/  @!P0 HADD2.F32 R35, -RZ, R42.H1_H1 ;  /* 0x3000002aff238230 */ /* 0x000fe20000004100 */
[----:B------:R-:W-:Y:S01]  /*78d0*/  @!P0 MOV R42, R47 ;  /* 0x0000002f002a8202 */ /* 0x000fe20000000f00 */
[----:B------:R-:W-:Y:S01]  /*78e0*/  @!P0 FFMA.FTZ R3, R32, R36, R3 ;  /* 0x0000002420038223 */ /* 0x000fe20000010003 */
[----:B------:R-:W-:Y:S02]  /*78f0*/  @!P0 HADD2.F32 R37, -RZ, R41.H1_H1 ;  /* 0x30000029ff258230 */ /* 0x000fe40000004100 */
[----:B------:R-:W-:Y:S01]  /*7900*/  @!P2 FADD.FTZ R23, -R23, -RZ ;  /* 0x800000ff1717a221 */ /* 0x000fe20000010100 */
[----:B------:R-:W-:Y:S02]  /*7910*/  @!P0 HADD2.F32 R33, -RZ, R48.H1_H1 ;  /* 0x30000030ff218230 */ /* 0x000fe40000004100 */
        /* <DEDUP_REMOVED lines=23> */
.L_x_2848:
[----:B------:R-:W-:Y:S05]  /*7a90*/  BSYNC.RECONVERGENT B0 ;  /* 0x0000000000007941 */ /* 0x000fea0003800200 */
.L_x_2847:
[----:B------:R-:W5:Y:S02]  /*7aa0*/  LD.E R3, desc[UR4][R150.64+0xd0] ;  /* 0x0000d00496037980 */ /* 0x000f64000c101900 */
[----:B-----5:R-:W-:Y:S05]  /*7ab0*/  IMAD.U32 R3, R3, -0x80, RZ ;  /* 0xffffff8003037824 */ /* 0x020fea00078e00ff */
[C---:B------:R-:W-:Y:S02]  /*7ac0*/  LEA R96, P1, R3.reuse, R96, 0x1 ;  /* 0x0000006003607211 */ /* 0x040fe400078208ff */
[C---:B------:R-:W-:Y:S02]  /*7ad0*/  LEA R94, P0, R3.reuse, R94, 0x1 ;  /* 0x0000005e035e7211 */ /* 0x040fe400078008ff */
[C---:B------:R-:W-:Y:S02]  /*7ae0*/  LEA.HI.X.SX32 R97, R3.reuse, R97, 0x1, P1 ;  /* 0x0000006103617211 */ /* 0x040fe400008f0eff */
[----:B------:R-:W-:Y:S09]  /*7af0*/  LEA.HI.X.SX32 R95, R3, R95, 0x1, P0 ;  /* 0x0000005f035f7211 */ /* 0x000ff200000f0eff */
.L_x_2815:
[----:B------:R-:W-:Y:S05]  /*7b00*/  BSYNC.RECONVERGENT B1 ;  /* 0x0000000000017941 */ /* 0x000fea0003800200 */
.L_x_2813:
        /* <DEDUP_REMOVED lines=101> */
.L_x_2850:
[----:B------:R-:W-:Y:S05]  /*8160*/  BSYNC.RECONVERGENT B0 ;  /* 0x0000000000007941 */ /* 0x000fea0003800200 */
.L_x_2849:
[----:B------:R-:W-:Y:S11]  /*8170*/  ISETP.NE.AND P0, PT, R117, RZ, PT ;  /* 0x000000ff7500720c */ /* 0x000ff60003f05270 */
[----:B------:R-:W-:Y:S02]  /*8180*/  @!UPT UIADD3 URZ, UPT, UPT, URZ, URZ, URZ ;  /* 0x000000fffffff290 */ /* 0x000fe4000fffe0ff */
[----:B------:R-:W-:Y:S05]  /*8190*/  @P0 BRA `(.L_x_2851) ;  /* 0xffffffa000640947 */ /* 0x000fea000383ffff */
.L_x_2812:
[----:B------:R-:W-:Y:S05]  /*81a0*/  WARPSYNC.ALL ;  /* 0x0000000000007948 */ /* 0x000fea0003800000 */
[----:B------:R-:W-:Y:S06]  /*81b0*/  BAR.SYNC.DEFER_BLOCKING 0x0 ;  /* 0x0000000000007b1d */ /* 0x000fec0000010000 */
[----:B----4-:R-:W2:Y:S01]  /*81c0*/  LD.E R21, desc[UR4][R150.64+0xd0] ;  /* 0x0000d00496157980 */ /* 0x010ea2000c101900 */
[----:B------:R-:W-:Y:S01]  /*81d0*/  BSSY.RECONVERGENT B2, `(.L_x_2852) ;  /* 0x0000148000027945 */ /* 0x000fe20003800200 */
[----:B--2---:R-:W-:-:S13]  /*81e0*/  ISETP.NE.AND P0, PT, R21, RZ, PT ;  /* 0x000000ff1500720c */ /* 0x004fda0003f05270 */
[----:B------:R-:W-:Y:S05]  /*81f0*/  @P0 BRA `(.L_x_2853) ;  /* 0x00000000004c0947 */ /* 0x000fea0003800000 */
[----:B------:R-:W-:Y:S01]  /*8200*/  IMAD.IADD R3, R227, 0x1, -R226 ;  /* 0x00000001e3037824 */ /* 0x000fe200078e0ae2 */
[----:B------:R-:W-:Y:S01]  /*8210*/  BSSY.RECONVERGENT B0, `(.L_x_2854) ;  /* 0x0000009000007945 */ /* 0x000fe20003800200 */
[----:B------:R-:W-:-:S03]  /*8220*/  VIADD R0, R232, 0x20 ;  /* 0x00000020e8007836 */ /* 0x000fc60000000000 */
[-C--:B------:R-:W-:Y:S02]  /*8230*/  ISETP.GE.AND P1, PT, R232, R3.reuse, PT ;  /* 0x00000003e800720c */ /* 0x080fe40003f26270 */
[----:B------:R-:W-:-:S11]  /*8240*/  ISETP.GE.AND P0, PT, R0, R3, PT ;  /* 0x000000030000720c */ /* 0x000fd60003f06270 */
[----:B------:R-:W-:Y:S05]  /*8250*/  @P1 BRA `(.L_x_2855) ;  /* 0x0000000000101947 */ /* 0x000fea0003800000 */
[----:B------:R-:W-:Y:S01]  /*8260*/  @!PT LDS RZ, [RZ] ;  /* 0x00000000fffff984 */ /* 0x000fe20000000800 */
[----:B------:R-:W-:Y:S01]  /*8270*/  @!PT LDS RZ, [RZ] ;  /* 0x00000000fffff984 */ /* 0x000fe20000000800 */
[----:B------:R-:W-:Y:S01]  /*8280*/  @!PT LDS RZ, [RZ] ;  /* 0x00000000fffff984 */ /* 0x000fe20000000800 */
[----:B------:R1:W-:Y:S02]  /*8290*/  LDGSTS.E.BYPASS.LTC128B.128 [R225], desc[UR4][R132.64] ;  /* 0x0000000084e17fae */ /* 0x0003e4000b981a04 */
.L_x_2855:
[----:B------:R-:W-:Y:S05]  /*82a0*/  BSYNC.RECONVERGENT B0 ;  /* 0x0000000000007941 */ /* 0x000fea0003800200 */
.L_x_2854:
        /* <DEDUP_REMOVED lines=8> */
.L_x_2853:
[----:B------:R-:W2:Y:S04]  /*8330*/  LD.E.64 R2, desc[UR4][R150.64+0xf0] ;  /* 0x0000f00496027980 */ /* 0x000ea8000c101b00 */
[----:B------:R1:W5:Y:S04]  /*8340*/  LD.E.64 R24, desc[UR4][R150.64+0x148] ;  /* 0x0001480496187980 */ /* 0x000368000c101b00 */
        /* <DEDUP_REMOVED lines=9> */
[----:B------:R-:W-:Y:S02]  /*83e0*/  SHF.R.S32.HI R22, RZ, 0x1, R22 ;  /* 0x00000001ff167819 */ /* 0x000fe40000011416 */
[----:B--2---:R-:W-:Y:S01]  /*83f0*/  ISETP.NE.AND P2, PT, R2, RZ, PT ;  /* 0x000000ff0200720c */ /* 0x004fe20003f45270 */
[----:B---3--:R-:W-:-:S04]  /*8400*/  IMAD.IADD R3, R74, 0x1, R3 ;  /* 0x000000014a037824 */ /* 0x008fc800078e0203 */
[----:B------:R-:W-:-:S05]  /*8410*/  IMAD R4, R3, R22, RZ ;  /* 0x0000001603047224 */ /* 0x000fca00078e02ff */
[----:B------:R-:W-:-:S04]  /*8420*/  IADD3 R0, P1, PT, R77, R4, RZ ;  /* 0x000000044d007210 */ /* 0x000fc80007f3e0ff */
[----:B------:R-:W-:Y:S02]  /*8430*/  IADD3 R77, P0, PT, R77, R0, RZ ;  /* 0x000000004d4d7210 */ /* 0x000fe40007f1e0ff */
[----:B------:R-:W-:-:S05]  /*8440*/  LEA.HI.X.SX32 R3, R4, RZ, 0x1, P1 ;  /* 0x000000ff04037211 */ /* 0x000fca00008f0eff */
[----:B------:R-:W-:Y:S01]  /*8450*/  IMAD.X R2, RZ, RZ, R3, P0 ;  /* 0x000000ffff027224 */ /* 0x000fe200000e0603 */
[----:B-1----:R-:W-:Y:S06]  /*8460*/  @!P2 BRA `(.L_x_2857) ;  /* 0x0000000400b8a947 */ /* 0x002fec0003800000 */
[----:B------:R-:W-:Y:S01]  /*8470*/  IMAD.IADD R7, R227, 0x1, -R226 ;  /* 0x00000001e3077824 */ /* 0x000fe200078e0ae2 */
[C---:B------:R-:W-:Y:S01]  /*8480*/  SHF.L.U64.HI R3, R0.reuse, 0x1, R3 ;  /* 0x0000000100037819 */ /* 0x040fe20000010203 */
[----:B------:R-:W-:Y:S01]  /*8490*/  IMAD.SHL.U32 R5, R0, 0x2, RZ ;  /* 0x0000000200057824 */ /* 0x000fe200078e00ff */
[----:B------:R-:W-:Y:S02]  /*84a0*/  BSSY.RECONVERGENT B1, `(.L_x_2858) ;  /* 0x0000037000017945 */ /* 0x000fe40003800200 */
[----:B------:R-:W-:Y:S02]  /*84b0*/  ISETP.GE.AND P2, PT, R232, R7, PT ;  /* 0x00000007e800720c */ /* 0x000fe40003f46270 */
[-C--:B-----5:R-:W-:Y:S02]  /*84c0*/  IADD3 R12, P1, PT, R24, R5.reuse, RZ ;  /* 0x00000005180c7210 */ /* 0x0a0fe40007f3e0ff */
[----:B------:R-:W-:-:S03]  /*84d0*/  IADD3 R24, P0, PT, R26, R5, RZ ;  /* 0x000000051a187210 */ /* 0x000fc60007f1e0ff */
[--C-:B------:R-:W-:Y:S02]  /*84e0*/  IMAD.X R13, R25, 0x1, R3.reuse, P1 ;  /* 0x00000001190d7824 */ /* 0x100fe400008e0603 */
[----:B------:R-:W-:-:S04]  /*84f0*/  IMAD.X R25, R27, 0x1, R3, P0 ;  /* 0x000000011b197824 */ /* 0x000fc800000e0603 */
        /* <DEDUP_REMOVED lines=47> */
.L_x_2861:
[----:B------:R-:W-:Y:S05]  /*87f0*/  BSYNC.RECONVERGENT B0 ;  /* 0x0000000000007941 */ /* 0x000fea0003800200 */
.L_x_2860:
[----:B-----5:R1:W-:Y:S02]  /*8800*/  STS.128 [R225], R8 ;  /* 0x00000008e1007388 */ /* 0x0203e40000000c00 */
.L_x_2859:
[----:B------:R-:W-:Y:S05]  /*8810*/  BSYNC.RECONVERGENT B1 ;  /* 0x0000000000017941 */ /* 0x000fea0003800200 */
.L_x_2858:
[----:B------:R-:W-:-:S04]  /*8820*/  IADD3 R0, PT, PT, R232, 0x20, RZ ;  /* 0x00000020e8007810 */ /* 0x000fc80007ffe0ff */
[----:B------:R-:W-:-:S13]  /*8830*/  ISETP.GE.AND P0, PT, R0, R7, PT ;  /* 0x000000070000720c */ /* 0x000fda0003f06270 */
[----:B------:R-:W-:Y:S05]  /*8840*/  @P0 BRA `(.L_x_2856) ;  /* 0x0000000c00800947 */ /* 0x000fea0003800000 */
[----:B-1----:R-:W-:-:S04]  /*8850*/  LEA R8, P0, R72, R132, 0x1 ;  /* 0x0000008448087211 */ /* 0x002fc800078008ff */
[----:B------:R-:W-:-:S06]  /*8860*/  LEA.HI.X R9, R72, R133, R73, 0x1, P0 ;  /* 0x0000008548097211 */ /* 0x000fcc00000f0c49 */
[----:B------:R-:W5:Y:S01]  /*8870*/  LD.E.128 R8, desc[UR4][R8.64] ;  /* 0x0000000408087980 */ /* 0x000f62000c101d00 */
[----:B------:R-:W-:Y:S01]  /*8880*/  ISETP.GE.AND P0, PT, R148, R21, PT ;  /* 0x000000159400720c */ /* 0x000fe20003f06270 */
[----:B------:R-:W-:-:S12]  /*8890*/  BSSY.RECONVERGENT B0, `(.L_x_2862) ;  /* 0x0000029000007945 */ /* 0x000fd80003800200 */
[----:B------:R-:W-:Y:S05]  /*88a0*/  @P0 BRA `(.L_x_2863) ;  /* 0x00000000009c0947 */ /* 0x000fea0003800000 */
[----:B------:R-:W2:Y:S04]  /*88b0*/  LD.E.64 R2, desc[UR4][R24.64] ;  /* 0x0000000418027980 */ /* 0x000ea8000c101b00 */
[----:B------:R1:W3:Y:S01]  /*88c0*/  LD.E.64 R4, desc[UR4][R12.64] ;  /* 0x000000040c047980 */ /* 0x0002e2000c101b00 */
[----:B-----5:R-:W-:Y:S01]  /*88d0*/  MOV R15, R10 ;  /* 0x0000000a000f7202 */ /* 0x020fe20000000f00 */
[--C-:B------:R-:W-:Y:S02]  /*88e0*/  HADD2.F32 R18, -RZ, R9.reuse.H1_H1 ;  /* 0x30000009ff127230 */ /* 0x100fe40000004100 */
[----:B------:R-:W-:Y:S02]  /*88f0*/  HADD2.F32 R16, -RZ, R9.H0_H0 ;  /* 0x20000009ff107230 */ /* 0x000fe40000004100 */
[----:B------:R-:W-:-:S02]  /*8900*/  HADD2.F32 R14, -RZ, R11.H1_H1 ;  /* 0x3000000bff0e7230 */ /* 0x000fc40000004100 */
[----:B-1----:R-:W-:Y:S02]  /*8910*/  HADD2.F32 R13, -RZ, R11.H0_H0 ;  /* 0x2000000bff0d7230 */ /* 0x002fe40000004100 */
        /* <DEDUP_REMOVED lines=32> */
.L_x_2863:
[----:B------:R-:W-:Y:S05]  /*8b20*/  BSYNC.RECONVERGENT B0 ;  /* 0x0000000000007941 */ /* 0x000fea0003800200 */
.L_x_2862:
[----:B-----5:R2:W-:Y:S01]  /*8b30*/  STS.128 [R225+0x800], R8 ;  /* 0x00080008e1007388 */ /* 0x0205e20000000c00 */
[----:B------:R-:W-:Y:S05]  /*8b40*/  BRA `(.L_x_2856) ;  /* 0x0000000800c07947 */ /* 0x000fea0003800000 */
.L_x_2857:
        /* <DEDUP_REMOVED lines=15> */
[----:B-1----:R-:W-:Y:S01]  /*8c40*/  IMAD.WIDE R12, R22, 0x2, R12 ;  /* 0x00000002160c7825 */ /* 0x002fe200078e020c */
[----:B------:R-:W-:Y:S02]  /*8c50*/  SEL R9, R20, RZ, P0 ;  /* 0x000000ff14097207 */ /* 0x000fe40000000000 */
[----:B------:R-:W-:-:S03]  /*8c60*/  IADD3 R0, P1, PT, R0, R77, RZ ;  /* 0x0000004d00007210 */ /* 0x000fc60007f3e0ff */
[----:B------:R-:W2:Y:S01]  /*8c70*/  LD.E.128 R12, desc[UR4][R12.64] ;  /* 0x000000040c0c7980 */ /* 0x000ea2000c101d00 */
[----:B------:R-:W-:Y:S02]  /*8c80*/  IADD3.X R9, PT, PT, R9, R2, RZ, P1, !PT ;  /* 0x0000000209097210 */ /* 0x000fe40000ffe4ff */
[C---:B------:R-:W-:Y:S02]  /*8c90*/  SHF.L.U32 R11, R0.reuse, 0x1, RZ ;  /* 0x00000001000b7819 */ /* 0x040fe400000006ff */
[----:B------:R-:W-:Y:S02]  /*8ca0*/  SHF.L.U64.HI R9, R0, 0x1, R9 ;  /* 0x0000000100097819 */ /* 0x000fe40000010209 */
[----:B-----5:R-:W-:-:S04]  /*8cb0*/  IADD3 R4, P1, PT, R26, R11, RZ ;  /* 0x0000000b1a047210 */ /* 0x020fc80007f3e0ff */
        /* <DEDUP_REMOVED lines=65> */
.L_x_2867:
[----:B------:R-:W-:Y:S05]  /*90d0*/  BSYNC.RECONVERGENT B0 ;  /* 0x0000000000007941 */ /* 0x000fea0003800200 */
.L_x_2866:
[----:B-----5:R2:W-:Y:S02]  /*90e0*/  STS.128 [R225], R16 ;  /* 0x00000010e1007388 */ /* 0x0205e40000000c00 */
.L_x_2865:
[----:B------:R-:W-:Y:S05]  /*90f0*/  BSYNC.RECONVERGENT B1 ;  /* 0x0000000000017941 */ /* 0x000fea0003800200 */
.L_x_2864:
[----:B------:R-:W-:-:S04]  /*9100*/  IADD3 R0, PT, PT, R232, 0x20, RZ ;  /* 0x00000020e8007810 */ /* 0x000fc80007ffe0ff */
[----:B------:R-:W-:-:S13]  /*9110*/  ISETP.GE.AND P1, PT, R0, R23, PT ;  /* 0x000000170000720c */ /* 0x000fda0003f26270 */
[----:B------:R-:W-:Y:S05]  /*9120*/  @P1 BRA `(.L_x_2856) ;  /* 0x0000000400481947 */ /* 0x000fea0003800000 */
[----:B------:R-:W-:-:S04]  /*9130*/  LEA R6, P1, R72, R132, 0x1 ;  /* 0x0000008448067211 */ /* 0x000fc800078208ff */
[----:B------:R-:W-:-:S05]  /*9140*/  LEA.HI.X R7, R72, R133, R73, 0x1, P1 ;  /* 0x0000008548077211 */ /* 0x000fca00008f0c49 */
[----:B--2---:R2:W5:Y:S01]  /*9150*/  LD.E.128 R16, desc[UR4][R6.64] ;  /* 0x0000000406107980 */ /* 0x004562000c101d00 */
[----:B------:R-:W-:Y:S01]  /*9160*/  ISETP.GE.AND P1, PT, R148, R21, PT ;  /* 0x000000159400720c */ /* 0x000fe20003f26270 */
[----:B------:R-:W-:-:S12]  /*9170*/  BSSY.RECONVERGENT B0, `(.L_x_2868) ;  /* 0x000004c000007945 */ /* 0x000fd80003800200 */
[----:B------:R-:W-:Y:S05]  /*9180*/  @P1 BRA `(.L_x_2869) ;  /* 0x0000000400281947 */ /* 0x000fea0003800000 */
[----:B------:R-:W-:Y:S01]  /*9190*/  SEL R4, R3, RZ, P0 ;  /* 0x000000ff03047207 */ /* 0x000fe20000000000 */
[----:B-1----:R-:W-:Y:S01]  /*91a0*/  IMAD.WIDE R12, R22, 0x2, R6 ;  /* 0x00000002160c7825 */ /* 0x002fe200078e0206 */
[----:B------:R-:W-:Y:S02]  /*91b0*/  SEL R3, R20, RZ, P0 ;  /* 0x000000ff14037207 */ /* 0x000fe40000000000 */
[----:B------:R-:W-:-:S03]  /*91c0*/  IADD3 R4, P1, PT, R4, R77, RZ ;  /* 0x0000004d04047210 */ /* 0x000fc60007f3e0ff */
[----:B------:R-:W3:Y:S01]  /*91d0*/  LD.E.128 R12, desc[UR4][R12.64] ;  /* 0x000000040c0c7980 */ /* 0x000ee2000c101d00 */
[----:B------:R-:W-:Y:S02]  /*91e0*/  IADD3.X R9, PT, PT, R3, R2, RZ, P1, !PT ;  /* 0x0000000203097210 */ /* 0x000fe40000ffe4ff */
[C---:B------:R-:W-:Y:S02]  /*91f0*/  SHF.L.U32 R3, R4.reuse, 0x1, RZ ;  /* 0x0000000104037819 */ /* 0x040fe400000006ff */
[----:B------:R-:W-:Y:S02]  /*9200*/  SHF.L.U64.HI R9, R4, 0x1, R9 ;  /* 0x0000000104097819 */ /* 0x000fe40000010209 */
[----:B-----5:R-:W-:-:S04]  /*9210*/  IADD3 R4, P1, PT, R26, R3, RZ ;  /* 0x000000031a047210 */ /* 0x020fc80007f3e0ff */
[----:B------:R-:W-:Y:S02]  /*9220*/  IADD3.X R5, PT, PT, R27, R9, RZ, P1, !PT ;  /* 0x000000091b057210 */ /* 0x000fe40000ffe4ff */
[----:B------:R-:W-:-:S04]  /*9230*/  IADD3 R8, P1, PT, R24, R3, RZ ;  /* 0x0000000318087210 */ /* 0x000fc80007f3e0ff */
[----:B--2---:R-:W2:Y:S01]  /*9240*/  LD.E.128 R4, desc[UR4][R4.64] ;  /* 0x0000000404047980 */ /* 0x004ea2000c101d00 */
[----:B------:R-:W-:-:S06]  /*9250*/  IADD3.X R9, PT, PT, R25, R9, RZ, P1, !PT ;  /* 0x0000000919097210 */ /* 0x000fcc0000ffe4ff */
[----:B------:R-:W4:Y:S01]  /*9260*/  LD.E.128 R8, desc[UR4][R8.64] ;  /* 0x0000000408087980 */ /* 0x000f22000c101d00 */
[--C-:B---3--:R-:W-:Y:S02]  /*9270*/  HADD2.F32 R3, -RZ, R13.reuse.H0_H0 ;  /* 0x2000000dff037230 */ /* 0x108fe40000004100 */
[----:B------:R-:W-:Y:S02]  /*9280*/  HADD2.F32 R20, -RZ, R13.H1_H1 ;  /* 0x3000000dff147230 */ /* 0x000fe40000004100 */
[--C-:B------:R-:W-:Y:S02]  /*9290*/  HADD2.F32 R13, -RZ, R14.reuse.H0_H0 ;  /* 0x2000000eff0d7230 */ /* 0x100fe40000004100 */
[----:B------:R-:W-:Y:S02]  /*92a0*/  HADD2.F32 R21, -RZ, R14.H1_H1 ;  /* 0x3000000eff157230 */ /* 0x000fe40000004100 */
[--C-:B------:R-:W-:Y:S02]  /*92b0*/  HADD2.F32 R14, -RZ, R15.reuse.H0_H0 ;  /* 0x2000000fff0e7230 */ /* 0x100fe40000004100 */
[----:B------:R-:W-:-:S02]  /*92c0*/  HADD2.F32 R22, -RZ, R15.H1_H1 ;  /* 0x3000000fff167230 */ /* 0x000fc40000004100 */
[--C-:B--2---:R-:W-:Y:S02]  /*92d0*/  HADD2.F32 R15, -RZ, R4.reuse.H0_H0 ;  /* 0x20000004ff0f7230 */ /* 0x104fe40000004100 */
[----:B------:R-:W-:Y:S02]  /*92e0*/  HADD2.F32 R23, -RZ, R4.H1_H1 ;  /* 0x30000004ff177230 */ /* 0x000fe40000004100 */
[--C-:B------:R-:W-:Y:S02]  /*92f0*/  HADD2.F32 R4, -RZ, R5.reuse.H0_H0 ;  /* 0x20000005ff047230 */ /* 0x100fe40000004100 */
[----:B------:R-:W-:Y:S02]  /*9300*/  HADD2.F32 R5, -RZ, R5.H1_H1 ;  /* 0x30000005ff057230 */ /* 0x000fe40000004100 */
[----:B------:R-:W-:Y:S02]  /*9310*/  HADD2.F32 R25, -RZ, R7.H0_H0 ;  /* 0x20000007ff197230 */ /* 0x000fe40000004100 */
[----:B------:R-:W-:Y:S01]  /*9320*/  @!P0 FADD.FTZ R4, -R4, -RZ ;  /* 0x800000ff04048221 */ /* 0x000fe20000010100 */
[----:B------:R-:W-:-:S02]  /*9330*/  HADD2.F32 R24, -RZ, R6.H0_H0 ;  /* 0x20000006ff187230 */ /* 0x000fc40000004100 */
[----:B------:R-:W-:Y:S01]  /*9340*/  @!P0 FADD.FTZ R5, -R5, -RZ ;  /* 0x800000ff05058221 */ /* 0x000fe20000010100 */
[----:B------:R-:W-:Y:S02]  /*9350*/  HADD2.F32 R7, -RZ, R7.H1_H1 ;  /* 0x30000007ff077230 */ /* 0x000fe40000004100 */
[----:B------:R-:W-:Y:S01]  /*9360*/  @!P0 FADD.FTZ R15, -R15, -RZ ;  /* 0x800000ff0f0f8221 */ /* 0x000fe20000010100 */
[----:B------:R-:W-:Y:S02]  /*9370*/  HADD2.F32 R2, -RZ, R12.H0_H0 ;  /* 0x2000000cff027230 */ /* 0x000fe40000004100 */
[----:B------:R-:W-:Y:S02]  /*9380*/  HADD2.F32 R6, -RZ, R6.H1_H1 ;  /* 0x30000006ff067230 */ /* 0x000fe40000004100 */
[----:B------:R-:W-:Y:S01]  /*9390*/  FMUL.FTZ R3, R3, R4 ;  /* 0x0000000403037220 */ /* 0x000fe20000410000 */
[----:B------:R-:W-:Y:S01]  /*93a0*/  FMUL.FTZ R20, R20, R5 ;  /* 0x0000000514147220 */ /* 0x000fe20000410000 */
[----:B------:R-:W-:-:S02]  /*93b0*/  HADD2.F32 R12, -RZ, R12.H1_H1 ;  /* 0x3000000cff0c7230 */ /* 0x000fc40000004100 */
[----:B------:R-:W-:Y:S01]  /*93c0*/  @!P0 FADD.FTZ R7, -R7, -RZ ;  /* 0x800000ff07078221 */ /* 0x000fe20000010100 */
[----:B------:R-:W-:Y:S02]  /*93d0*/  HADD2.F32 R5, -RZ, R16.H0_H0 ;  /* 0x20000010ff057230 */ /* 0x000fe40000004100 */
[----:B------:R-:W-:Y:S01]  /*93e0*/  @!P0 FADD.FTZ R23, -R23, -RZ ;  /* 0x800000ff17178221 */ /* 0x000fe20000010100 */
[----:B----4-:R-:W-:Y:S02]  /*93f0*/  HADD2.F32 R4, -RZ, R8.H0_H0 ;  /* 0x20000008ff047230 */ /* 0x010fe40000004100 */
[----:B------:R-:W-:Y:S01]  /*9400*/  FMUL.FTZ R2, R2, R15 ;  /* 0x0000000f02027220 */ /* 0x000fe20000410000 */
        /* <DEDUP_REMOVED lines=8> */
[----:B------:R-:W-:Y:S02]  /*9490*/  HADD2.F32 R15, -RZ, R8.H1_H1 ;  /* 0x30000008ff0f7230 */ /* 0x000fe40000004100 */
[----:B------:R-:W-:Y:S02]  /*94a0*/  HADD2.F32 R6, -RZ, R17.H0_H0 ;  /* 0x20000011ff067230 */ /* 0x000fe40000004100 */
[----:B------:R-:W-:Y:S02]  /*94b0*/  HADD2.F32 R8, -RZ, R9.H0_H0 ;  /* 0x20000009ff087230 */ /* 0x000fe40000004100 */
[----:B------:R-:W-:Y:S02]  /*94c0*/  HADD2.F32 R16, -RZ, R10.H0_H0 ;  /* 0x2000000aff107230 */ /* 0x000fe40000004100 */
[----:B------:R-:W-:Y:S02]  /*94d0*/  HADD2.F32 R23, -RZ, R11.H0_H0 ;  /* 0x2000000bff177230 */ /* 0x000fe40000004100 */
[----:B------:R-:W-:-:S02]  /*94e0*/  HADD2.F32 R4, -RZ, R18.H0_H0 ;  /* 0x20000012ff047230 */ /* 0x000fc40000004100 */
[----:B------:R-:W-:Y:S02]  /*94f0*/  HADD2.F32 R5, -RZ, R19.H0_H0 ;  /* 0x20000013ff057230 */ /* 0x000fe40000004100 */
[----:B------:R-:W-:Y:S01]  /*9500*/  FMUL.FTZ R13, R13, R24 ;  /* 0x000000180d0d7220 */ /* 0x000fe20000410000 */
[----:B------:R-:W-:Y:S02]  /*9510*/  HADD2.F32 R9, -RZ, R9.H1_H1 ;  /* 0x30000009ff097230 */ /* 0x000fe40000004100 */
[----:B------:R-:W-:Y:S01]  /*9520*/  FMUL.FTZ R14, R14, R25 ;  /* 0x000000190e0e7220 */ /* 0x000fe20000410000 */
        /* <DEDUP_REMOVED lines=16> */
.L_x_2869:
[----:B------:R-:W-:Y:S05]  /*9630*/  BSYNC.RECONVERGENT B0 ;  /* 0x0000000000007941 */ /* 0x000fea0003800200 */
.L_x_2868:
[----:B-----5:R3:W-:Y:S02]  /*9640*/  STS.128 [R225+0x800], R16 ;  /* 0x00080010e1007388 */ /* 0x0207e40000000c00 */
.L_x_2856:
[----:B------:R-:W-:Y:S05]  /*9650*/  BSYNC.RECONVERGENT B2 ;  /* 0x0000000000027941 */ /* 0x000fea0003800200 */
.L_x_2852:
[----:B------:R-:W-:Y:S01]  /*9660*/  IMAD.IADD R71, R66, 0x1, -R71 ;  /* 0x0000000142477824 */ /* 0x000fe200078e0a47 */
[C---:B------:R-:W-:Y:S01]  /*9670*/  LEA R14, P0, R67.reuse, R218, 0x1 ;  /* 0x000000da430e7211 */ /* 0x040fe200078008ff */
[C---:B--2---:R-:W-:Y:S01]  /*9680*/  VIADD R6, R232.reuse, 0x40 ;  /* 0x00000040e8067836 */ /* 0x044fe20000000000 */
[----:B------:R-:W-:Y:S01]  /*9690*/  SHF.R.U32.HI R213, RZ, 0x1, R62 ;  /* 0x00000001ffd57819 */ /* 0x000fe2000001163e */
[C---:B-1----:R-:W-:Y:S01]  /*96a0*/  VIADD R12, R232.reuse, 0x60 ;  /* 0x00000060e80c7836 */ /* 0x042fe20000000000 */
[CC--:B------:R-:W-:Y:S01]  /*96b0*/  ISETP.GE.AND P2, PT, R232.reuse, R71.reuse, PT ;  /* 0x00000047e800720c */ /* 0x0c0fe20003f46270 */
[----:B------:R-:W-:Y:S01]  /*96c0*/  VIADD R10, R232, 0x80 ;  /* 0x00000080e80a7836 */ /* 0x000fe20000000000 */
[-C--:B------:R-:W-:Y:S01]  /*96d0*/  ISETP.GE.AND P3, PT, R6, R71.reuse, PT ;  /* 0x000000470600720c */ /* 0x080fe20003f66270 */
[----:B------:R-:W-:Y:S01]  /*96e0*/  VIADD R8, R232, 0xc0 ;  /* 0x000000c0e8087836 */ /* 0x000fe20000000000 */
[----:B------:R-:W-:Y:S01]  /*96f0*/  ISETP.GE.AND P1, PT, R0, R71, PT ;  /* 0x000000470000720c */ /* 0x000fe20003f26270 */
[C---:B----4-:R-:W-:Y:S01]  /*9700*/  VIADD R2, R232.reuse, 0xe0 ;  /* 0x000000e0e8027836 */ /* 0x050fe20000000000 */
[----:B------:R-:W-:Y:S01]  /*9710*/  LEA.HI.X R15, R67, R219, R68, 0x1, P0 ;  /* 0x000000db430f7211 */ /* 0x000fe200000f0c44 */
[----:B------:R-:W-:Y:S01]  /*9720*/  VIADD R4, R232, 0xa0 ;  /* 0x000000a0e8047836 */ /* 0x000fe20000000000 */
[-C--:B------:R-:W-:Y:S01]  /*9730*/  ISETP.GE.AND P4, PT, R12, R71.reuse, PT ;  /* 0x000000470c00720c */ /* 0x080fe20003f86270 */
[----:B------:R-:W-:Y:S01]  /*9740*/  IMAD.SHL.U32 R214, R62, 0x10, RZ ;  /* 0x000000103ed67824 */ /* 0x000fe200078e00ff */
[-C--:B------:R-:W-:Y:S01]  /*9750*/  ISETP.GE.AND P0, PT, R2, R71.reuse, PT ;  /* 0x000000470200720c */ /* 0x080fe20003f06270 */
[----:B------:R-:W-:Y:S01]  /*9760*/  IMAD.MOV.U32 R52, RZ, RZ, 0x20 ;  /* 0x00000020ff347424 */ /* 0x000fe200078e00ff */
[-C--:B------:R-:W-:Y:S01]  /*9770*/  ISETP.GE.AND P6, PT, R0, R71.reuse, PT ;  /* 0x000000470000720c */ /* 0x080fe20003fc6270 */
[----:B------:R-:W-:Y:S01]  /*9780*/  @!PT LDS RZ, [RZ] ;  /* 0x00000000fffff984 */ /* 0x000fe20000000800 */
[----:B------:R-:W-:Y:S01]  /*9790*/  @!PT LDS RZ, [RZ] ;  /* 0x00000000fffff984 */ /* 0x000fe20000000800 */
[----:B------:R-:W-:Y:S01]  /*97a0*/  @!PT LDS RZ, [RZ] ;  /* 0x00000000fffff984 */ /* 0x000fe20000000800 */
[----:B------:R-:W-:Y:S01]  /*97b0*/  @!P2 LDGSTS.E.BYPASS.LTC128B.128 [R225+0x1000], desc[UR4][R218.64] ;  /* 0x01000000dae1afae */ /* 0x000fe2000b981a04 */
[-C--:B------:R-:W-:Y:S01]  /*97c0*/  ISETP.GE.AND P2, PT, R10, R71.reuse, PT ;  /* 0x000000470a00720c */ /* 0x080fe20003f46270 */
[----:B------:R-:W-:Y:S01]  /*97d0*/  IMAD.SHL.U32 R54, R62, 0x2, RZ ;  /* 0x000000023e367824 */ /* 0x000fe200078e00ff */
[-C--:B---3--:R-:W-:Y:S01]  /*97e0*/  @!P3 LEA R16, P5, R216, R14.reuse, 0x6 ;  /* 0x0000000ed810b211 */ /* 0x088fe200078a30ff */
[----:B------:R-:W-:Y:S01]  /*97f0*/  @!P1 LDGSTS.E.BYPASS.LTC128B.128 [R225+0x1800], desc[UR4][R14.64] ;  /* 0x018000000ee19fae */ /* 0x000fe2000b981a04 */
[----:B------:R-:W-:Y:S01]  /*9800*/  ISETP.GE.AND P1, PT, R8, R71, PT ;  /* 0x000000470800720c */ /* 0x000fe20003f26270 */
[----:B------:R-:W-:Y:S01]  /*9810*/  VIADD R229, R63, 0xffffff00 ;  /* 0xffffff003fe57836 */ /* 0x000fe20000000000 */
[C-C-:B------:R-:W-:Y:S01]  /*9820*/  @!P3 LEA.HI.X R17, R216.reuse, R15, R217.reuse, 0x6, P5 ;  /* 0x0000000fd811b211 */ /* 0x140fe200028f34d9 */
[----:B------:R-:W-:Y:S01]  /*9830*/  BSSY.RECONVERGENT B1, `(.L_x_2870) ;  /* 0x000024d000017945 */ /* 0x000fe20003800200 */
[----:B------:R-:W-:Y:S01]  /*9840*/  @!P4 LEA R22, P5, R216, R14, 0x7 ;  /* 0x0000000ed816c211 */ /* 0x000fe200078a38ff */
[----:B------:R-:W-:Y:S01]  /*9850*/  @!P0 IMAD R3, R217, 0x180, RZ ;  /* 0x00000180d9038824 */ /* 0x000fe200078e02ff */
[----:B------:R-:W-:Y:S01]  /*9860*/  LOP3.LUT R53, R229, 0x6, R54, 0xf8, !PT ;  /* 0x00000006e5357812 */ /* 0x000fe200078ef836 */
[----:B------:R1:W-:Y:S01]  /*9870*/  @!P3 LDGSTS.E.BYPASS.LTC128B.128 [R225+0x2000], desc[UR4][R16.64] ;  /* 0x0200000010e1bfae */ /* 0x0003e2000b981a04 */
[----:B------:R-:W-:Y:S01]  /*9880*/  ISETP.GE.AND P3, PT, R4, R71, PT ;  /* 0x000000470400720c */ /* 0x000fe20003f66270 */
[--C-:B------:R-:W-:Y:S01]  /*9890*/  @!P2 IMAD.MOV.U32 R20, RZ, RZ, R14.reuse ;  /* 0x000000ffff14a224 */ /* 0x100fe200078e000e */
[----:B------:R-:W-:Y:S01]  /*98a0*/  @!P4 LEA.HI.X R23, R216, R15, R217, 0x7, P5 ;  /* 0x0000000fd817c211 */ /* 0x000fe200028f3cd9 */
[--C-:B------:R-:W-:Y:S01]  /*98b0*/  @!P2 IMAD.MOV.U32 R21, RZ, RZ, R15.reuse ;  /* 0x000000ffff15a224 */ /* 0x100fe200078e000f */
[C---:B------:R-:W-:Y:S01]  /*98c0*/  LOP3.LUT R67, R53.reuse, 0x1, RZ, 0xfc, !PT ;  /* 0x0000000135437812 */ /* 0x040fe200078efcff */
[----:B------:R-:W-:Y:S01]  /*98d0*/  @!P1 IMAD.MOV.U32 R18, RZ, RZ, R14 ;  /* 0x000000ffff129224 */ /* 0x000fe200078e000e */
[----:B------:R-:W-:Y:S01]  /*98e0*/  LOP3.LUT R165, R53, 0x41, RZ, 0xfc, !PT ;  /* 0x0000004135a57812 */ /* 0x000fe200078efcff */
[----:B------:R-:W-:Y:S01]  /*98f0*/  @!P1 IMAD.MOV.U32 R19, RZ, RZ, R15 ;  /* 0x000000ffff139224 */ /* 0x000fe200078e000f */
[----:B------:R-:W-:Y:S01]  /*9900*/  @!P4 LDGSTS.E.BYPASS.LTC128B.128 [R225+0x2800], desc[UR4][R22.64] ;  /* 0x0280000016e1cfae */ /* 0x000fe2000b981a04 */
[----:B------:R-:W-:Y:S01]  /*9910*/  @!P2 IMAD R7, R217, 0xc0, RZ ;  /* 0x000000c0d907a824 */ /* 0x000fe200078e02ff */
[----:B------:R-:W-:Y:S01]  /*9920*/  ISETP.GE.AND P4, PT, R12, R71, PT ;  /* 0x000000470c00720c */ /* 0x000fe20003f86270 */
[----:B------:R-:W-:-:S02]  /*9930*/  @!P2 IMAD.WIDE.U32 R20, R216, 0xc0, R20 ;  /* 0x000000c0d814a825 */ /* 0x000fc400078e0014 */
[C---:B-----5:R-:W-:Y:S02]  /*9940*/  @!P3 LEA R24, P5, R216.reuse, R14, 0x8 ;  /* 0x0000000ed818b211 */ /* 0x060fe400078a40ff */
[----:B------:R-:W-:Y:S02]  /*9950*/  @!P1 IMAD R5, R217, 0x140, RZ ;  /* 0x00000140d9059824 */ /* 0x000fe400078e02ff */
[C---:B------:R-:W-:Y:S01]  /*9960*/  @!P1 IMAD.WIDE.U32 R18, R216.reuse, 0x140, R18 ;  /* 0x00000140d8129825 */ /* 0x040fe200078e0012 */
[----:B------:R-:W-:Y:S02]  /*9970*/  @!P3 LEA.HI.X R25, R216, R15, R217, 0x8, P5 ;  /* 0x0000000fd819b211 */ /* 0x000fe400028f44d9 */
[----:B------:R-:W-:Y:S01]  /*9980*/  ISETP.GE.AND P5, PT, R6, R71, PT ;  /* 0x000000470600720c */ /* 0x000fe20003fa6270 */
[----:B------:R-:W-:Y:S01]  /*9990*/  @!P2 IMAD.IADD R21, R7, 0x1, R21 ;  /* 0x000000010715a824 */ /* 0x000fe200078e0215 */
[----:B------:R-:W-:Y:S01]  /*99a0*/  LOP3.LUT R6, R213, 0x8, RZ, 0xc0, !PT ;  /* 0x00000008d5067812 */ /* 0x000fe200078ec0ff */
[----:B------:R-:W-:-:S02]  /*99b0*/  @!P1 IMAD.IADD R19, R5, 0x1, R19 ;  /* 0x0000000105139824 */ /* 0x000fc400078e0213 */
[----:B-1----:R-:W-:Y:S01]  /*99c0*/  @!P0 IMAD.MOV.U32 R16, RZ, RZ, R14 ;  /* 0x000000ffff108224 */ /* 0x002fe200078e000e */
[----:B------:R1:W-:Y:S01]  /*99d0*/  @!P2 LDGSTS.E.BYPASS.LTC128B.128 [R225+0x3000], desc[UR4][R20.64] ;  /* 0x0300000014e1afae */ /* 0x0003e2000b981a04 */
[----:B------:R-:W-:Y:S01]  /*99e0*/  @!P0 IMAD.MOV.U32 R17, RZ, RZ, R15 ;  /* 0x000000ffff118224 */ /* 0x000fe200078e000f */
[-C--:B------:R-:W-:Y:S02]  /*99f0*/  ISETP.GE.AND P2, PT, R10, R71.reuse, PT ;  /* 0x000000470a00720c */ /* 0x080fe40003f46270 */
[----:B------:R-:W-:Y:S01]  /*9a00*/  @!P3 LDGSTS.E.BYPASS.LTC128B.128 [R225+0x3800], desc[UR4][R24.64] ;  /* 0x0380000018e1bfae */ /* 0x000fe2000b981a04 */
[----:B------:R-:W-:Y:S01]  /*9a10*/  @!P0 IMAD.WIDE.U32 R16, R216, 0x180, R16 ;  /* 0x00000180d8108825 */ /* 0x000fe200078e0010 */
[-C--:B------:R-:W-:Y:S02]  /*9a20*/  ISETP.GE.AND P3, PT, R232, R71.reuse, PT ;  /* 0x00000047e800720c */ /* 0x080fe40003f66270 */
[----:B------:R-:W-:Y:S01]  /*9a30*/  @!P1 LDGSTS.E.BYPASS.LTC128B.128 [R225+0x4000], desc[UR4][R18.64] ;  /* 0x0400000012e19fae */ /* 0x000fe2000b981a04 */
[----:B------:R-:W-:Y:S01]  /*9a40*/  @!P0 IMAD.IADD R17, R3, 0x1, R17 ;  /* 0x0000000103118824 */ /* 0x000fe200078e0211 */
[----:B------:R-:W-:Y:S01]  /*9a50*/  ISETP.GE.AND P1, PT, R8, R71, PT ;  /* 0x000000470800720c */ /* 0x000fe20003f26270 */
[----:B------:R-:W-:Y:S01]  /*9a60*/  IMAD.SHL.U32 R3, R62, 0x20, RZ ;  /* 0x000000203e037824 */ /* 0x000fe200078e00ff */
[----:B------:R-:W-:-:S02]  /*9a70*/  LOP3.LUT R8, R214, 0x100, RZ, 0xc0, !PT ;  /* 0x00000100d6087812 */ /* 0x000fc400078ec0ff */
[----:B------:R2:W-:Y:S01]  /*9a80*/  @!P0 LDGSTS.E.BYPASS.LTC128B.128 [R225+0x4800], desc[UR4][R16.64] ;  /* 0x0480000010e18fae */ /* 0x0005e2000b981a04 */
[----:B------:R-:W-:Y:S02]  /*9a90*/  LEA R14, P0, R69, R220, 0x1 ;  /* 0x000000dc450e7211 */ /* 0x000fe400078008ff */
[----:B------:R-:W-:Y:S01]  /*9aa0*/  LOP3.LUT R5, R3, 0xc0, RZ, 0xc0, !PT ;  /* 0x000000c003057812 */ /* 0x000fe200078ec0ff */
[----:B------:R-:W0:Y:S01]  /*9ab0*/  LDGDEPBAR ;  /* 0x00000000000079af */ /* 0x000e220000000000 */
[----:B------:R-:W-:Y:S02]  /*9ac0*/  LEA.HI.X R15, R69, R221, R70, 0x1, P0 ;  /* 0x000000dd450f7211 */ /* 0x000fe400000f0c46 */
[----:B------:R-:W-:Y:S01]  /*9ad0*/  ISETP.GE.AND P0, PT, R2, R71, PT ;  /* 0x000000470200720c */ /* 0x000fe20003f06270 */
[----:B------:R-:W-:Y:S01]  /*9ae0*/  @!P2 IMAD R2, R61, 0xc0, RZ ;  /* 0x000000c03d02a824 */ /* 0x000fe200078e02ff */
[----:B------:R-:W-:Y:S01]  /*9af0*/  LOP3.LUT R6, R6, 0xc0, R3, 0xf8, !PT ;  /* 0x000000c006067812 */ /* 0x000fe200078ef803 */
[----:B------:R-:W-:Y:S01]  /*9b00*/  @!P2 IMAD.WIDE.U32 R10, R60, 0xc0, R14 ;  /* 0x000000c03c0aa825 */ /* 0x000fe200078e000e */
[----:B------:R-:W-:-:S02]  /*9b10*/  LOP3.LUT R0, R5, 0x8, R62, 0xf8, !PT ;  /* 0x0000000805007812 */ /* 0x000fc400078ef83e */
[----:B------:R-:W-:Y:S01]  /*9b20*/  LOP3.LUT R5, R8, 0x20, R3, 0xf8, !PT ;  /* 0x0000002008057812 */ /* 0x000fe200078ef803 */
[----:B------:R-:W-:Y:S01]  /*9b30*/  @!P2 IMAD.IADD R11, R2, 0x1, R11 ;  /* 0x00000001020ba824 */ /* 0x000fe200078e020b */
[--C-:B------:R-:W-:Y:S01]  /*9b40*/  LOP3.LUT R2, R6, 0x18, R65.reuse, 0x78, !PT ;  /* 0x0000001806027812 */ /* 0x100fe200078e7841 */
[--C-:B------:R-:W-:Y:S01]  /*9b50*/  @!P6 IMAD.MOV.U32 R6, RZ, RZ, R14.reuse ;  /* 0x000000ffff06e224 */ /* 0x100fe200078e000e */
[----:B------:R-:W-:Y:S01]  /*9b60*/  LOP3.LUT R0, R0, 0x18, R65, 0x78, !PT ;  /* 0x0000001800007812 */ /* 0x000fe200078e7841 */
[--C-:B------:R-:W-:Y:S01]  /*9b70*/  @!P6 IMAD.MOV.U32 R7, RZ, RZ, R15.reuse ;  /* 0x000000ffff07e224 */ /* 0x100fe200078e000f */
[----:B------:R-:W-:Y:S01]  /*9b80*/  LOP3.LUT R214, R214, 0x3e00, RZ, 0xc0, !PT ;  /* 0x00003e00d6d67812 */ /* 0x000fe200078ec0ff */
[----:B-1----:R-:W-:Y:S01]  /*9b90*/  @!P1 IMAD.MOV.U32 R20, RZ, RZ, R14 ;  /* 0x000000ffff149224 */ /* 0x002fe200078e000e */
[----:B------:R-:W-:Y:S01]  /*9ba0*/  LOP3.LUT R5, R5, R0, RZ, 0xfc, !PT ;  /* 0x0000000005057212 */ /* 0x000fe200078efcff */
[----:B------:R-:W-:Y:S01]  /*9bb0*/  @!P1 IMAD.MOV.U32 R21, RZ, RZ, R15 ;  /* 0x000000ffff159224 */ /* 0x000fe200078e000f */
[----:B------:R-:W-:Y:S01]  /*9bc0*/  LOP3.LUT R65, R53, 0x8, RZ, 0xfc, !PT ;  /* 0x0000000835417812 */ /* 0x000fe200078efcff */
[----:B------:R-:W-:-:S02]  /*9bd0*/  @!P1 IMAD R0, R61, 0x140, RZ ;  /* 0x000001403d009824 */ /* 0x000fc400078e02ff */
[----:B------:R-:W-:Y:S01]  /*9be0*/  @!P1 IMAD.WIDE.U32 R20, R60, 0x140, R20 ;  /* 0x000001403c149825 */ /* 0x000fe200078e0014 */
[----:B------:R-:W-:-:S04]  /*9bf0*/  DEPBAR.LE SB0, 0x0 ;  /* 0x000080000000791a */ /* 0x000fc80000000000 */
[----:B------:R-:W-:Y:S01]  /*9c00*/  BAR.SYNC.DEFER_BLOCKING 0x0 ;  /* 0x0000000000007b1d */ /* 0x000fe20000010000 */
[----:B------:R-:W-:Y:S01]  /*9c10*/  @!P1 IMAD.IADD R21, R0, 0x1, R21 ;  /* 0x0000000100159824 */ /* 0x000fe200078e0215 */
[----:B------:R-:W-:Y:S01]  /*9c20*/  LOP3.LUT R0, R214, 0x20, R3, 0xf8, !PT ;  /* 0x00000020d6007812 */ /* 0x000fe200078ef803 */
[----:B------:R-:W-:Y:S02]  /*9c30*/  @!P0 IMAD.MOV.U32 R22, RZ, RZ, R14 ;  /* 0x000000ffff168224 */ /* 0x000fe400078e000e */
[----:B------:R-:W-:Y:S02]  /*9c40*/  @!P0 IMAD.MOV.U32 R23, RZ, RZ, R15 ;  /* 0x000000ffff178224 */ /* 0x000fe400078e000f */
[----:B--2---:R-:W-:Y:S02]  /*9c50*/  IMAD R17, R5, 0x2, R64 ;  /* 0x0000000205117824 */ /* 0x004fe400078e0240 */
[----:B------:R-:W-:Y:S01]  /*9c60*/  @!P0 IMAD.WIDE.U32 R22, R60, 0x180, R22 ;  /* 0x000001803c168825 */ /* 0x000fe200078e0016 */
[----:B------:R-:W-:Y:S01]  /*9c70*/  @!PT LDS RZ, [RZ] ;  /* 0x00000000fffff984 */ /* 0x000fe20000000800 */
[----:B------:R-:W-:Y:S01]  /*9c80*/  @!PT LDS RZ, [RZ] ;  /* 0x00000000fffff984 */ /* 0x000fe20000000800 */
[----:B------:R-:W-:Y:S01]  /*9c90*/  @!PT LDS RZ, [RZ] ;  /* 0x00000000fffff984 */ /* 0x000fe20000000800 */
[----:B------:R-:W-:Y:S04]  /*9ca0*/  @!P3 LDGSTS.E.BYPASS.LTC128B.128 [R225+0x5000], desc[UR4][R220.64] ;  /* 0x05000000dce1bfae */ /* 0x000fe8000b981a04 */
[----:B------:R-:W-:Y:S01]  /*9cb0*/  @P3 STS.128 [R225+0x5000], RZ ;  /* 0x005000ffe1003388 */ /* 0x000fe20000000c00 */
[----:B------:R-:W-:Y:S01]  /*9cc0*/  ISETP.GE.AND P3, PT, R4, R71, PT ;  /* 0x000000470400720c */ /* 0x000fe20003f66270 */
[----:B------:R-:W-:-:S02]  /*9cd0*/  @!P0 IMAD R4, R61, 0x180, RZ ;  /* 0x000001803d048824 */ /* 0x000fc400078e02ff */
[----:B------:R-:W-:Y:S02]  /*9ce0*/  @P6 STS.128 [R225+0x5800], RZ ;  /* 0x005800ffe1006388 */ /* 0x000fe40000000c00 */
[----:B------:R-:W-:Y:S02]  /*9cf0*/  @!P0 IMAD.IADD R23, R4, 0x1, R23 ;  /* 0x0000000104178824 */ /* 0x000fe400078e0217 */
[----:B------:R-:W-:Y:S01]  /*9d00*/  @!PT LDS RZ, [RZ] ;  /* 0x00000000fffff984 */ /* 0x000fe20000000800 */
[----:B------:R-:W-:Y:S01]  /*9d10*/  @!PT LDS RZ, [RZ] ;  /* 0x00000000fffff984 */ /* 0x000fe20000000800 */
[----:B------:R-:W-:Y:S01]  /*9d20*/  @!PT LDS RZ, [RZ] ;  /* 0x00000000fffff984 */ /* 0x000fe20000000800 */
[----:B------:R1:W-:Y:S01]  /*9d30*/  @!P6 LDGSTS.E.BYPASS.LTC128B.128 [R225+0x5800], desc[UR4][R6.64] ;  /* 0x0580000006e1efae */ /* 0x0003e2000b981a04 */
[----:B------:R-:W-:-:S03]  /*9d40*/  @!P5 LEA R12, P6, R60, R14, 0x6 ;  /* 0x0000000e3c0cd211 */ /* 0x000fc600078c30ff */
[----:B------:R-:W-:Y:S01]  /*9d50*/  @P5 STS.128 [R225+0x6000], RZ ;  /* 0x006000ffe1005388 */ /* 0x000fe20000000c00 */
[C---:B------:R-:W-:Y:S02]  /*9d60*/  @!P5 LEA.HI.X R13, R60.reuse, R15, R61, 0x6, P6 ;  /* 0x0000000f3c0dd211 */ /* 0x040fe400030f343d */
[----:B------:R-:W-:-:S03]  /*9d70*/  @!P4 LEA R8, P6, R60, R14, 0x7 ;  /* 0x0000000e3c08c211 */ /* 0x000fc600078c38ff */
[----:B------:R-:W-:Y:S01]  /*9d80*/  @!PT LDS RZ, [RZ] ;  /* 0x00000000fffff984 */ /* 0x000fe20000000800 */
[----:B------:R-:W-:Y:S01]  /*9d90*/  @!PT LDS RZ, [RZ] ;  /* 0x00000000fffff984 */ /* 0x000fe20000000800 */
[----:B------:R-:W-:Y:S01]  /*9da0*/  @!PT LDS RZ, [RZ] ;  /* 0x00000000fffff984 */ /* 0x000fe20000000800 */
[----:B------:R2:W-:Y:S01]  /*9db0*/  @!P5 LDGSTS.E.BYPASS.LTC128B.128 [R225+0x6000], desc[UR4][R12.64] ;  /* 0x060000000ce1dfae */ /* 0x0005e2000b981a04 */
[C---:B------:R-:W-:Y:S02]  /*9dc0*/  @!P3 LEA R24, P5, R60.reuse, R14, 0x8 ;  /* 0x0000000e3c18b211 */ /* 0x040fe400078a40ff */
[CCC-:B------:R-:W-:Y:S01]  /*9dd0*/  @!P4 LEA.HI.X R9, R60.reuse, R15.reuse, R61.reuse, 0x7, P6 ;  /* 0x0000000f3c09c211 */ /* 0x1c0fe200030f3c3d */
[----:B------:R-:W-:Y:S01]  /*9de0*/  @P4 STS.128 [R225+0x6800], RZ ;  /* 0x006800ffe1004388 */ /* 0x000fe20000000c00 */
[----:B------:R-:W-:-:S03]  /*9df0*/  @!P3 LEA.HI.X R25, R60, R15, R61, 0x8, P5 ;  /* 0x0000000f3c19b211 */ /* 0x000fc600028f443d */
        /* <DEDUP_REMOVED lines=8> */
[----:B------:R3:W-:Y:S01]  /*9e80*/  @!P2 LDGSTS.E.BYPASS.LTC128B.128 [R225+0x7000], desc[UR4][R10.64] ;  /* 0x070000000ae1afae */ /* 0x0007e2000b981a04 */
[----:B-1----:R-:W-:Y:S02]  /*9e90*/  LOP3.LUT R7, R0, 0x100, R3, 0xf8, !PT ;  /* 0x0000010000077812 */ /* 0x002fe400078ef803 */
[----:B------:R-:W-:Y:S01]  /*9ea0*/  ISETP.GE.AND P2, PT, R65, R66, PT ;  /* 0x000000424100720c */ /* 0x000fe20003f46270 */
[----:B------:R-:W-:Y:S01]  /*9eb0*/  @P3 STS.128 [R225+0x7800], RZ ;  /* 0x007800ffe1003388 */ /* 0x000fe20000000c00 */
[----:B------:R-:W-:-:S02]  /*9ec0*/  LOP3.LUT R7, R7, R2, RZ, 0xfc, !PT ;  /* 0x0000000207077212 */ /* 0x000fc400078efcff */
[----:B------:R-:W-:Y:S01]  /*9ed0*/  LOP3.LUT R65, R53, 0x9, RZ, 0xfc, !PT ;  /* 0x0000000935417812 */ /* 0x000fe200078efcff */
[----:B------:R-:W-:Y:S01]  /*9ee0*/  @!PT LDS RZ, [RZ] ;  /* 0x00000000fffff984 */ /* 0x000fe20000000800 */
[----:B------:R-:W-:Y:S01]  /*9ef0*/  @!PT LDS RZ, [RZ] ;  /* 0x00000000fffff984 */ /* 0x000fe20000000800 */
[----:B------:R-:W-:Y:S01]  /*9f00*/  @!PT LDS RZ, [RZ] ;  /* 0x00000000fffff984 */ /* 0x000fe20000000800 */
[----:B------:R-:W-:Y:S02]  /*9f10*/  @!P3 LDGSTS.E.BYPASS.LTC128B.128 [R225+0x7800], desc[UR4][R24.64] ;  /* 0x0780000018e1bfae */ /* 0x000fe4000b981a04 */
[----:B------:R-:W-:Y:S01]  /*9f20*/  IMAD R19, R7, 0x2, R64 ;  /* 0x0000000207137824 */ /* 0x000fe200078e0240 */
[----:B------:R-:W-:Y:S01]  /*9f30*/  ISETP.GE.AND P4, PT, R65, R66, PT ;  /* 0x000000424100720c */ /* 0x000fe20003f86270 */
[----:B------:R-:W-:Y:S01]  /*9f40*/  @P1 STS.128 [R225+0x8000], RZ ;  /* 0x008000ffe1001388 */ /* 0x000fe20000000c00 */
[----:B------:R-:W-:-:S03]  /*9f50*/  LOP3.LUT R65, R53, 0x18, RZ, 0xfc, !PT ;  /* 0x0000001835417812 */ /* 0x000fc600078efcff */
[----:B------:R-:W-:Y:S01]  /*9f60*/  @!PT LDS RZ, [RZ] ;  /* 0x00000000fffff984 */ /* 0x000fe20000000800 */
[----:B------:R-:W-:Y:S01]  /*9f70*/  @!PT LDS RZ, [RZ] ;  /* 0x00000000fffff984 */ /* 0x000fe20000000800 */
[----:B------:R-:W-:Y:S01]  /*9f80*/  @!PT LDS RZ, [RZ] ;  /* 0x00000000fffff984 */ /* 0x000fe20000000800 */
[----:B------:R-:W-:Y:S01]  /*9f90*/  @!P1 LDGSTS.E.BYPASS.LTC128B.128 [R225+0x8000], desc[UR4][R20.64] ;  /* 0x0800000014e19fae */ /* 0x000fe2000b981a04 */
[-C--:B------:R-:W-:Y:S02]  /*9fa0*/  ISETP.GE.AND P1, PT, R67, R66.reuse, PT ;  /* 0x000000424300720c */ /* 0x080fe40003f26270 */
[-C--:B------:R-:W-:Y:S01]  /*9fb0*/  ISETP.GE.AND P3, PT, R65, R66.reuse, PT ;  /* 0x000000424100720c */ /* 0x080fe20003f66270 */
[----:B------:R-:W-:Y:S01]  /*9fc0*/  @P0 STS.128 [R225+0x8800], RZ ;  /* 0x008800ffe1000388 */ /* 0x000fe20000000c00 */
[C---:B------:R-:W-:Y:S02]  /*9fd0*/  LOP3.LUT R67, R53.reuse, 0x11, RZ, 0xfc, !PT ;  /* 0x0000001135437812 */ /* 0x040fe400078efcff */
[----:B------:R-:W-:Y:S01]  /*9fe0*/  LOP3.LUT R65, R53, 0x19, RZ, 0xfc, !PT ;  /* 0x0000001935417812 */ /* 0x000fe200078efcff */
[----:B------:R-:W-:Y:S01]  /*9ff0*/  @!PT LDS RZ, [RZ] ;  /* 0x00000000fffff984 */ /* 0x000fe20000000800 */
[----:B------:R-:W-:Y:S01]  /*a000*/  @!PT LDS RZ, [RZ] ;  /* 0x00000000fffff984 */ /* 0x000fe20000000800 */
[----:B------:R-:W-:Y:S01]  /*a010*/  @!PT LDS RZ, [RZ] ;  /* 0x00000000fffff984 */ /* 0x000fe20000000800 */
[----:B------:R1:W-:Y:S01]  /*a020*/  @!P0 LDGSTS.E.BYPASS.LTC128B.128 [R225+0x8800], desc[UR4][R22.64] ;  /* 0x0880000016e18fae */ /* 0x0003e2000b981a04 */
[----:B------:R-:W-:Y:S02]  /*a030*/  LOP3.LUT P0, RZ, R62, 0x4, RZ, 0xc0, !PT ;  /* 0x000000043eff7812 */ /* 0x000fe4000780c0ff */
[----:B------:R-:W-:Y:S01]  /*a040*/  ISETP.GE.AND P6, PT, R67, R66, PT ;  /* 0x000000424300720c */ /* 0x000fe20003fc6270 */
[----:B--2---:R-:W-:Y:S01]  /*a050*/  LDSM.16.M88.4 R12, [R19] ;  /* 0x00000000130c783b */ /* 0x004fe20000000200 */
[----:B------:R-:W-:-:S02]  /*a060*/  SEL R52, R52, 0xffffffe0, !P0 ;  /* 0xffffffe034347807 */ /* 0x000fc40004000000 */
[----:B------:R-:W-:Y:S01]  /*a070*/  ISETP.GE.AND P0, PT, R53, R66, PT ;  /* 0x000000423500720c */ /* 0x000fe20003f06270 */
[----:B------:R-:W3:Y:S02]  /*a080*/  LDSM.16.M88.4 R4, [R17+0x1000] ;  /* 0x001000001104783b */ /* 0x000ee40000000200 */
[--C-:B------:R-:W-:Y:S02]  /*a090*/  IMAD.IADD R160, R19, 0x1, R52.reuse ;  /* 0x0000000113a07824 */ /* 0x100fe400078e0234 */
[----:B------:R-:W2:Y:S01]  /*a0a0*/  LDSM.16.M88.4 R136, [R17+0x1400] ;  /* 0x001400001188783b */ /* 0x000ea20000000200 */
[----:B------:R-:W-:-:S03]  /*a0b0*/  IMAD.IADD R0, R17, 0x1, R52 ;  /* 0x0000000111007824 */ /* 0x000fc600078e0234 */
[----:B------:R-:W4:Y:S04]  /*a0c0*/  LDSM.16.M88.4 R128, [R17+0x1800] ;  /* 0x001800001180783b */ /* 0x000f280000000200 */
[----:B------:R-:W4:Y:S04]  /*a0d0*/  LDSM.16.M88.4 R120, [R17+0x1c00] ;  /* 0x001c00001178783b */ /* 0x000f280000000200 */
[----:B------:R-:W4:Y:S04]  /*a0e0*/  LDSM.16.M88.4 R112, [R17+0x2000] ;  /* 0x002000001170783b */ /* 0x000f280000000200 */
[----:B------:R-:W4:Y:S04]  /*a0f0*/  LDSM.16.M88.4 R104, [R17+0x2400] ;  /* 0x002400001168783b */ /* 0x000f280000000200 */
[----:B------:R-:W4:Y:S04]  /*a100*/  LDSM.16.M88.4 R96, [R17+0x2800] ;  /* 0x002800001160783b */ /* 0x000f280000000200 */
[----:B------:R-:W4:Y:S04]  /*a110*/  LDSM.16.M88.4 R88, [R17+0x2c00] ;  /* 0x002c00001158783b */ /* 0x000f280000000200 */
[----:B------:R-:W4:Y:S04]  /*a120*/  LDSM.16.M88.4 R80, [R17+0x3000] ;  /* 0x003000001150783b */ /* 0x000f280000000200 */
[----:B------:R-:W4:Y:S04]  /*a130*/  LDSM.16.M88.4 R72, [R17+0x3400] ;  /* 0x003400001148783b */ /* 0x000f280000000200 */
[----:B------:R-:W4:Y:S01]  /*a140*/  LDSM.16.M88.4 R56, [R17+0x3800] ;  /* 0x003800001138783b */ /* 0x000f220000000200 */
[C---:B---3--:R-:W-:Y:S03]  /*a150*/  HMMA.16816.F32 R8, R12.reuse, R4, RZ ;  /* 0x000000040c08723c */ /* 0x048fe600000018ff */
[----:B------:R-:W3:Y:S04]  /*a160*/  LDSM.16.M88.4 R44, [R17+0x3c00] ;  /* 0x003c0000112c783b */ /* 0x000ee80000000200 */
[----:B------:R-:W3:Y:S01]  /*a170*/  LDSM.16.M88.4 R36, [R17+0x4000] ;  /* 0x004000001124783b */ /* 0x000ee20000000200 */
[C---:B------:R-:W-:Y:S03]  /*a180*/  HMMA.16816.F32 R4, R12.reuse, R6, RZ ;  /* 0x000000060c04723c */ /* 0x040fe600000018ff */
[----:B------:R-:W3:Y:S04]  /*a190*/  LDSM.16.M88.4 R28, [R17+0x4400] ;  /* 0x00440000111c783b */ /* 0x000ee80000000200 */
[----:B-1----:R-:W1:Y:S01]  /*a1a0*/  LDSM.16.M88.4 R20, [R17+0x4800] ;  /* 0x004800001114783b */ /* 0x002e620000000200 */
[C---:B--2---:R-:W-:Y:S03]  /*a1b0*/  HMMA.16816.F32 R140, R12.reuse, R136, RZ ;  /* 0x000000880c8c723c */ /* 0x044fe600000018ff */
[----:B------:R-:W2:Y:S04]  /*a1c0*/  LDSM.16.M88.4 R152, [R17+0x4c00] ;  /* 0x004c00001198783b */ /* 0x000ea80000000200 */
[----:B------:R-:W-:Y:S01]  /*a1d0*/  LDSM.16.M88.4 R160, [R160] ;  /* 0x00000000a0a0783b */ /* 0x000fe20000000200 */
[C---:B----4-:R-:W-:Y:S03]  /*a1e0*/  HMMA.16816.F32 R132, R12.reuse, R128, RZ ;  /* 0x000000800c84723c */ /* 0x050fe600000018ff */
        /* <DEDUP_REMOVED lines=32> */
[C---:B----4-:R-:W-:Y:S08]  /*a3f0*/  HMMA.16816.F32 R8, R160.reuse, R144, R8 ;  /* 0x00000090a008723c */ /* 0x050ff00000001808 */
[C---:B------:R-:W-:Y:S01]  /*a400*/  HMMA.16816.F32 R4, R160.reuse, R146, R4 ;  /* 0x00000092a004723c */ /* 0x040fe20000001804 */
[----:B------:R-:W2:Y:S07]  /*a410*/  LDSM.16.M88.4 R144, [R0+0x1c00] ;  /* 0x001c00000090783b */ /* 0x000eae0000000200 */
[----:B------:R-:W-:Y:S01]  /*a420*/  HMMA.16816.F32 R140, R160, R156, R140 ;  /* 0x0000009ca08c723c */ /* 0x000fe2000000188c */
[----:B------:R-:W-:-:S02]  /*a430*/  LOP3.LUT R157, R53, 0x10, RZ, 0xfc, !PT ;  /* 0x00000010359d7812 */ /* 0x000fc400078efcff */
[----:B------:R-:W-:Y:S02]  /*a440*/  FSEL R54, R10, -INF , !P0 ;  /* 0xff8000000a367808 */ /* 0x000fe40004000000 */
[-C--:B------:R-:W-:Y:S02]  /*a450*/  ISETP.GE.AND P5, PT, R157, R66.reuse, PT ;  /* 0x000000429d00720c */ /* 0x080fe40003fa6270 */
[----:B------:R-:W-:Y:S01]  /*a460*/  LOP3.LUT R157, R53, 0x20, RZ, 0xfc, !PT ;  /* 0x00000020359d7812 */ /* 0x000fe200078efcff */
[----:B------:R-:W-:Y:S01]  /*a470*/  HMMA.16816.F32 R136, R160, R158, R136 ;  /* 0x0000009ea088723c */ /* 0x000fe20000001888 */
[----:B------:R-:W-:Y:S02]  /*a480*/  FSEL R64, R8, -INF , !P0 ;  /* 0xff80000008407808 */ /* 0x000fe40004000000 */
[----:B------:R-:W-:Y:S02]  /*a490*/  ISETP.GE.AND P0, PT, R65, R66, PT ;  /* 0x000000424100720c */ /* 0x000fe40003f06270 */
[----:B------:R-:W-:-:S02]  /*a4a0*/  FSEL R65, R11, -INF , !P1 ;  /* 0xff8000000b417808 */ /* 0x000fc40004800000 */
[----:B------:R-:W-:Y:S02]  /*a4b0*/  FSEL R67, R9, -INF , !P1 ;  /* 0xff80000009437808 */ /* 0x000fe40004800000 */
[-C--:B------:R-:W-:Y:S01]  /*a4c0*/  ISETP.GE.AND P1, PT, R157, R66.reuse, PT ;  /* 0x000000429d00720c */ /* 0x080fe20003f26270 */
[----:B------:R-:W3:Y:S01]  /*a4d0*/  LDSM.16.M88.4 R8, [R0+0x2000] ;  /* 0x002000000008783b */ /* 0x000ee20000000200 */
[----:B------:R-:W-:Y:S01]  /*a4e0*/  LOP3.LUT R157, R53, 0x21, RZ, 0xfc, !PT ;  /* 0x00000021359d7812 */ /* 0x000fe200078efcff */
[----:B-1----:R-:W-:Y:S01]  /*a4f0*/  HMMA.16816.F32 R132, R160, R152, R132 ;  /* 0x00000098a084723c */ /* 0x002fe20000001884 */
[----:B------:R-:W-:Y:S02]  /*a500*/  P2R R156, PR, RZ, 0x8 ;  /* 0x00000008ff9c7803 */ /* 0x000fe40000000000 */
[----:B------:R-:W-:Y:S02]  /*a510*/  ISETP.GE.AND P3, PT, R157, R66, PT ;  /* 0x000000429d00720c */ /* 0x000fe40003f66270 */
[----:B------:R-:W-:-:S02]  /*a520*/  FSEL R157, R5, -INF , !P4 ;  /* 0xff800000059d7808 */ /* 0x000fc40006000000 */
[----:B------:R-:W-:Y:S01]  /*a530*/  LOP3.LUT R5, R53, 0x29, RZ, 0xfc, !PT ;  /* 0x0000002935057812 */ /* 0x000fe200078efcff */
[C---:B------:R-:W-:Y:S01]  /*a540*/  HMMA.16816.F32 R128, R160.reuse, R154, R128 ;  /* 0x0000009aa080723c */ /* 0x040fe20000001880 */
[----:B------:R-:W-:Y:S02]  /*a550*/  FSEL R152, R6, -INF , !P2 ;  /* 0xff80000006987808 */ /* 0x000fe40005000000 */
[----:B------:R-:W-:Y:S02]  /*a560*/  FSEL R153, R4, -INF , !P2 ;  /* 0xff80000004997808 */ /* 0x000fe40005000000 */
[----:B------:R-:W-:Y:S02]  /*a570*/  ISETP.NE.AND P2, PT, R156, RZ, PT ;  /* 0x000000ff9c00720c */ /* 0x000fe40003f45270 */
[----:B------:R-:W-:Y:S01]  /*a580*/  FSEL R155, R142, -INF , !P5 ;  /* 0xff8000008e9b7808 */ /* 0x000fe20006800000 */
[----:B--2---:R-:W-:Y:S01]  /*a590*/  HMMA.16816.F32 R124, R160, R144, R124 ;  /* 0x00000090a07c723c */ /* 0x004fe2000000187c */
[----:B------:R-:W-:-:S02]  /*a5a0*/  FSEL R140, R140, -INF , !P5 ;  /* 0xff8000008c8c7808 */ /* 0x000fc40006800000 */
[----:B------:R-:W-:Y:S02]  /*a5b0*/  FSEL R156, R7, -INF , !P4 ;  /* 0xff800000079c7808 */ /* 0x000fe40006000000 */
[-C--:B------:R-:W-:Y:S02]  /*a5c0*/  ISETP.GE.AND P5, PT, R5, R66.reuse, PT ;  /* 0x000000420500720c */ /* 0x080fe40003fa6270 */
[----:B------:R-:W1:Y:S01]  /*a5d0*/  LDSM.16.M88.4 R4, [R0+0x2400] ;  /* 0x002400000004783b */ /* 0x000e620000000200 */
[----:B------:R-:W-:Y:S01]  /*a5e0*/  LOP3.LUT R145, R53, 0x38, RZ, 0xfc, !PT ;  /* 0x0000003835917812 */ /* 0x000fe200078efcff */
[----:B------:R-:W-:Y:S01]  /*a5f0*/  HMMA.16816.F32 R120, R160, R146, R120 ;  /* 0x00000092a078723c */ /* 0x000fe20000001878 */
[----:B------:R-:W-:Y:S02]  /*a600*/  FSEL R139, R139, -INF , !P0 ;  /* 0xff8000008b8b7808 */ /* 0x000fe40004000000 */
[----:B------:R-:W-:Y:S02]  /*a610*/  FSEL R137, R137, -INF , !P0 ;  /* 0xff80000089897808 */ /* 0x000fe40004000000 */
[----:B------:R-:W-:-:S02]  /*a620*/  ISETP.GE.AND P0, PT, R145, R66, PT ;  /* 0x000000429100720c */ /* 0x000fc40003f06270 */
[----:B------:R-:W-:Y:S02]  /*a630*/  LOP3.LUT R145, R53, 0x39, RZ, 0xfc, !PT ;  /* 0x0000003935917812 */ /* 0x000fe400078efcff */
[----:B------:R-:W-:Y:S02]  /*a640*/  FSEL R138, R138, -INF , !P2 ;  /* 0xff8000008a8a7808 */ /* 0x000fe40005000000 */
[----:B------:R-:W-:Y:S02]  /*a650*/  FSEL R136, R136, -INF , !P2 ;  /* 0xff80000088887808 */ /* 0x000fe40005000000 */
[----:B------:R-:W-:Y:S01]  /*a660*/  ISETP.GE.AND P2, PT, R145, R66, PT ;  /* 0x000000429100720c */ /* 0x000fe20003f46270 */
[----:B---3--:R-:W-:Y:S01]  /*a670*/  HMMA.16816.F32 R116, R160, R8, R116 ;  /* 0x00000008a074723c */ /* 0x008fe20000001874 */
[----:B------:R-:W-:Y:S02]  /*a680*/  FSEL R142, R134, -INF , !P1 ;  /* 0xff800000868e7808 */ /* 0x000fe40004800000 */
[----:B------:R-:W-:-:S02]  /*a690*/  FSEL R144, R132, -INF , !P1 ;  /* 0xff80000084907808 */ /* 0x000fc40004800000 */
[----:B------:R-:W-:Y:S02]  /*a6a0*/  FSEL R145, R135, -INF , !P3 ;  /* 0xff80000087917808 */ /* 0x000fe40005800000 */
[----:B------:R-:W-:Y:S01]  /*a6b0*/  FSEL R146, R133, -INF , !P3 ;  /* 0xff80000085927808 */ /* 0x000fe20005800000 */
[----:B------:R-:W-:Y:S01]  /*a6c0*/  HMMA.16816.F32 R112, R160, R10, R112 ;  /* 0x0000000aa070723c */ /* 0x000fe20000001870 */
[----:B------:R-:W2:Y:S01]  /*a6d0*/  LDSM.16.M88.4 R132, [R0+0x2800] ;  /* 0x002800000084783b */ /* 0x000ea20000000200 */
[C---:B------:R-:W-:Y:S02]  /*a6e0*/  LOP3.LUT R159, R53.reuse, 0x28, RZ, 0xfc, !PT ;  /* 0x00000028359f7812 */ /* 0x040fe400078efcff */
[----:B------:R-:W-:Y:S02]  /*a6f0*/  LOP3.LUT R9, R53, 0x48, RZ, 0xfc, !PT ;  /* 0x0000004835097812 */ /* 0x000fe400078efcff */
[----:B------:R-:W-:Y:S02]  /*a700*/  ISETP.GE.AND P4, PT, R159, R66, PT ;  /* 0x000000429f00720c */ /* 0x000fe40003f86270 */
[----:B------:R-:W-:-:S02]  /*a710*/  LOP3.LUT R159, R53, 0x30, RZ, 0xfc, !PT ;  /* 0x00000030359f7812 */ /* 0x000fc400078efcff */
[----:B------:R-:W-:Y:S02]  /*a720*/  FSEL R131, R131, -INF , !P5 ;  /* 0xff80000083837808 */ /* 0x000fe40006800000 */
[----:B------:R-:W-:Y:S02]  /*a730*/  FSEL R129, R129, -INF , !P5 ;  /* 0xff80000081817808 */ /* 0x000fe40006800000 */
[----:B------:R-:W-:Y:S02]  /*a740*/  FSEL R143, R143, -INF , !P6 ;  /* 0xff8000008f8f7808 */ /* 0x000fe40007000000 */
[----:B------:R-:W-:Y:S01]  /*a750*/  FSEL R141, R141, -INF , !P6 ;  /* 0xff8000008d8d7808 */ /* 0x000fe20007000000 */
[----:B-1----:R-:W-:Y:S01]  /*a760*/  HMMA.16816.F32 R108, R160, R4, R108 ;  /* 0x00000004a06c723c */ /* 0x002fe2000000186c */
[-C--:B------:R-:W-:Y:S02]  /*a770*/  ISETP.GE.AND P5, PT, R9, R66.reuse, PT ;  /* 0x000000420900720c */ /* 0x080fe40003fa6270 */
[----:B------:R-:W-:-:S02]  /*a780*/  ISETP.GE.AND P6, PT, R159, R66, PT ;  /* 0x000000429f00720c */ /* 0x000fc40003fc6270 */
[----:B------:R-:W-:Y:S02]  /*a790*/  LOP3.LUT R9, R53, 0x49, RZ, 0xfc, !PT ;  /* 0x0000004935097812 */ /* 0x000fe400078efcff */
[----:B------:R-:W-:Y:S01]  /*a7a0*/  FSEL R126, R126, -INF , !P6 ;  /* 0xff8000007e7e7808 */ /* 0x000fe20007000000 */
[----:B------:R-:W-:Y:S01]  /*a7b0*/  HMMA.16816.F32 R104, R160, R6, R104 ;  /* 0x00000006a068723c */ /* 0x000fe20000001868 */
[----:B------:R-:W-:Y:S02]  /*a7c0*/  FSEL R124, R124, -INF , !P6 ;  /* 0xff8000007c7c7808 */ /* 0x000fe40007000000 */
[----:B------:R-:W-:Y:S02]  /*a7d0*/  ISETP.GE.AND P6, PT, R9, R66, PT ;  /* 0x000000420900720c */ /* 0x000fe40003fc6270 */
[C---:B------:R-:W-:Y:S01]  /*a7e0*/  LOP3.LUT R5, R53.reuse, 0x58, RZ, 0xfc, !PT ;  /* 0x0000005835057812 */ /* 0x040fe200078efcff */
[----:B------:R-:W1:Y:S01]  /*a7f0*/  LDSM.16.M88.4 R8, [R0+0x2c00] ;  /* 0x002c00000008783b */ /* 0x000e620000000200 */
[----:B------:R-:W-:-:S02]  /*a800*/  LOP3.LUT R147, R53, 0x40, RZ, 0xfc, !PT ;  /* 0x0000004035937812 */ /* 0x000fc400078efcff */
[----:B------:R-:W-:Y:S02]  /*a810*/  FSEL R122, R122, -INF , !P0 ;  /* 0xff8000007a7a7808 */ /* 0x000fe40004000000 */
[----:B------:R-:W-:Y:S02]  /*a820*/  FSEL R120, R120, -INF , !P0 ;  /* 0xff80000078787808 */ /* 0x000fe40004000000 */
[-C--:B------:R-:W-:Y:S02]  /*a830*/  ISETP.GE.AND P0, PT, R5, R66.reuse, PT ;  /* 0x000000420500720c */ /* 0x080fe40003f06270 */
[----:B------:R-:W-:Y:S01]  /*a840*/  ISETP.GE.AND P3, PT, R147, R66, PT ;  /* 0x000000429300720c */ /* 0x000fe20003f66270 */
[----:B--2---:R-:W-:Y:S01]  /*a850*/  HMMA.16816.F32 R100, R160, R132, R100 ;  /* 0x00000084a064723c */ /* 0x004fe20000001864 */
[----:B------:R-:W-:Y:S02]  /*a860*/  LOP3.LUT R5, R53, 0x59, RZ, 0xfc, !PT ;  /* 0x0000005935057812 */ /* 0x000fe400078efcff */
[----:B------:R-:W-:-:S02]  /*a870*/  FSEL R118, R118, -INF , !P3 ;  /* 0xff80000076767808 */ /* 0x000fc40005800000 */
[----:B------:R-:W-:Y:S02]  /*a880*/  FSEL R116, R116, -INF , !P3 ;  /* 0xff80000074747808 */ /* 0x000fe40005800000 */
[-C--:B------:R-:W-:Y:S01]  /*a890*/  ISETP.GE.AND P3, PT, R5, R66.reuse, PT ;  /* 0x000000420500720c */ /* 0x080fe20003f66270 */
[----:B------:R-:W-:Y:S01]  /*a8a0*/  HMMA.16816.F32 R96, R160, R134, R96 ;  /* 0x00000086a060723c */ /* 0x000fe20000001860 */
[----:B------:R-:W2:Y:S01]  /*a8b0*/  LDSM.16.M88.4 R4, [R0+0x3000] ;  /* 0x003000000004783b */ /* 0x000ea20000000200 */
[----:B------:R-:W-:Y:S02]  /*a8c0*/  LOP3.LUT R159, R53, 0x31, RZ, 0xfc, !PT ;  /* 0x00000031359f7812 */ /* 0x000fe400078efcff */
        /* <DEDUP_REMOVED lines=9> */
[----:B------:R-:W-:Y:S01]  /*a960*/  FSEL R121, R121, -INF , !P2 ;  /* 0xff80000079797808 */ /* 0x000fe20005000000 */
[C---:B-1----:R-:W-:Y:S01]  /*a970*/  HMMA.16816.F32 R92, R160.reuse, R8, R92 ;  /* 0x00000008a05c723c */ /* 0x042fe2000000185c */
[----:B------:R-:W-:Y:S02]  /*a980*/  LOP3.LUT R133, R53, 0x68, RZ, 0xfc, !PT ;  /* 0x0000006835857812 */ /* 0x000fe400078efcff */
[-C--:B------:R-:W-:Y:S02]  /*a990*/  ISETP.GE.AND P1, PT, R165, R66.reuse, PT ;  /* 0x00000042a500720c */ /* 0x080fe40003f26270 */
[----:B------:R-:W-:Y:S02]  /*a9a0*/  ISETP.GE.AND P2, PT, R159, R66, PT ;  /* 0x000000429f00720c */ /* 0x000fe40003f46270 */
[----:B------:R-:W-:Y:S01]  /*a9b0*/  FSEL R115, R115, -INF , !P6 ;  /* 0xff80000073737808 */ /* 0x000fe20007000000 */
[----:B------:R-:W-:Y:S01]  /*a9c0*/  HMMA.16816.F32 R88, R160, R10, R88 ;  /* 0x0000000aa058723c */ /* 0x000fe20000001858 */
[----:B------:R-:W-:-:S02]  /*a9d0*/  FSEL R113, R113, -INF , !P6 ;  /* 0xff80000071717808 */ /* 0x000fc40007000000 */
[----:B------:R-:W-:Y:S02]  /*a9e0*/  ISETP.GE.AND P6, PT, R133, R66, PT ;  /* 0x000000428500720c */ /* 0x000fe40003fc6270 */
[----:B------:R-:W-:Y:S02]  /*a9f0*/  FSEL R128, R110, -INF , !P2 ;  /* 0xff8000006e807808 */ /* 0x000fe40005000000 */
[----:B------:R-:W-:Y:S02]  /*aa00*/  FSEL R132, R108, -INF , !P2 ;  /* 0xff8000006c847808 */ /* 0x000fe40005000000 */
[----:B------:R-:W-:Y:S01]  /*aa10*/  FSEL R133, R111, -INF , !P1 ;  /* 0xff8000006f857808 */ /* 0x000fe20004800000 */
[----:B--2---:R-:W-:Y:S01]  /*aa20*/  HMMA.16816.F32 R84, R160, R4, R84 ;  /* 0x00000004a054723c */ /* 0x004fe20000001854 */
[----:B------:R-:W-:Y:S02]  /*aa30*/  FSEL R134, R109, -INF , !P1 ;  /* 0xff8000006d867808 */ /* 0x000fe40004800000 */
[----:B------:R-:W1:Y:S01]  /*aa40*/  LDSM.16.M88.4 R108, [R0+0x3400] ;  /* 0x00340000006c783b */ /* 0x000e620000000200 */
[----:B------:R-:W-:-:S02]  /*aa50*/  LOP3.LUT R135, R53, 0x70, RZ, 0xfc, !PT ;  /* 0x0000007035877812 */ /* 0x000fc400078efcff */
[C---:B------:R-:W-:Y:S02]  /*aa60*/  LOP3.LUT R9, R53.reuse, 0x78, RZ, 0xfc, !PT ;  /* 0x0000007835097812 */ /* 0x040fe400078efcff */
[----:B------:R-:W-:Y:S01]  /*aa70*/  LOP3.LUT R165, R53, 0x60, RZ, 0xfc, !PT ;  /* 0x0000006035a57812 */ /* 0x000fe200078efcff */
[----:B------:R-:W-:Y:S01]  /*aa80*/  HMMA.16816.F32 R80, R160, R6, R80 ;  /* 0x00000006a050723c */ /* 0x000fe20000001850 */
[----:B------:R-:W-:Y:S02]  /*aa90*/  ISETP.GE.AND P2, PT, R135, R66, PT ;  /* 0x000000428700720c */ /* 0x000fe40003f46270 */
[----:B------:R-:W-:Y:S02]  /*aaa0*/  FSEL R106, R106, -INF , !P0 ;  /* 0xff8000006a6a7808 */ /* 0x000fe40004000000 */
[----:B------:R-:W-:Y:S02]  /*aab0*/  FSEL R135, R104, -INF , !P0 ;  /* 0xff80000068877808 */ /* 0x000fe40004000000 */
[----:B------:R-:W-:-:S02]  /*aac0*/  FSEL R119, R119, -INF , !P4 ;  /* 0xff80000077777808 */ /* 0x000fc40006000000 */
[----:B------:R-:W-:Y:S02]  /*aad0*/  FSEL R117, R117, -INF , !P4 ;  /* 0xff80000075757808 */ /* 0x000fe40006000000 */
[-C--:B------:R-:W-:Y:S02]  /*aae0*/  ISETP.GE.AND P0, PT, R9, R66.reuse, PT ;  /* 0x000000420900720c */ /* 0x080fe40003f06270 */
[----:B------:R-:W-:Y:S02]  /*aaf0*/  ISETP.GE.AND P4, PT, R165, R66, PT ;  /* 0x00000042a500720c */ /* 0x000fe40003f86270 */
[C---:B------:R-:W-:Y:S02]  /*ab00*/  LOP3.LUT R159, R53.reuse, 0x69, RZ, 0xfc, !PT ;  /* 0x00000069359f7812 */ /* 0x040fe400078efcff */
[----:B------:R-:W-:Y:S02]  /*ab10*/  LOP3.LUT R9, R53, 0x79, RZ, 0xfc, !PT ;  /* 0x0000007935097812 */ /* 0x000fe400078efcff */
[----:B------:R-:W-:-:S02]  /*ab20*/  FSEL R107, R107, -INF , !P3 ;  /* 0xff8000006b6b7808 */ /* 0x000fc40005800000 */
[----:B------:R-:W-:Y:S02]  /*ab30*/  FSEL R105, R105, -INF , !P3 ;  /* 0xff80000069697808 */ /* 0x000fe40005800000 */
[----:B------:R-:W-:Y:S02]  /*ab40*/  FSEL R102, R102, -INF , !P4 ;  /* 0xff80000066667808 */ /* 0x000fe40006000000 */
        /* <DEDUP_REMOVED lines=98> */
[----:B------:R-:W-:Y:S02]  /*b170*/  LOP3.LUT R159, R53, 0xc8, RZ, 0xfc, !PT ;  /* 0x000000c8359f7812 */ /* 0x000fe400078efcff */
[----:B------:R-:W-:Y:S02]  /*b180*/  FSEL R78, R78, -INF , !P2 ;  /* 0xff8000004e4e7808 */ /* 0x000fe40005000000 */
[----:B------:R-:W-:Y:S02]  /*b190*/  FSEL R76, R76, -INF , !P2 ;  /* 0xff8000004c4c7808 */ /* 0x000fe40005000000 */
[-C--:B------:R-:W-:Y:S01]  /*b1a0*/  ISETP.GE.AND P2, PT, R165, R66.reuse, PT ;  /* 0x00000042a500720c */ /* 0x080fe20003f46270 */
[----:B-1----:R-:W-:Y:S01]  /*b1b0*/  HMMA.16816.F32 R24, R160, R4, R24 ;  /* 0x00000004a018723c */ /* 0x002fe20000001818 */
[----:B------:R-:W-:Y:S02]  /*b1c0*/  ISETP.GE.AND P4, PT, R159, R66, PT ;  /* 0x000000429f00720c */ /* 0x000fe40003f86270 */
[----:B------:R-:W-:-:S02]  /*b1d0*/  LOP3.LUT R165, R53, 0xb1, RZ, 0xfc, !PT ;  /* 0x000000b135a57812 */ /* 0x000fc400078efcff */
[C---:B------:R-:W-:Y:S02]  /*b1e0*/  LOP3.LUT R159, R53.reuse, 0xd0, RZ, 0xfc, !PT ;  /* 0x000000d0359f7812 */ /* 0x040fe400078efcff */
[----:B------:R-:W-:Y:S01]  /*b1f0*/  LOP3.LUT R11, R53, 0xe0, RZ, 0xfc, !PT ;  /* 0x000000e0350b7812 */ /* 0x000fe200078efcff */
[----:B------:R-:W-:Y:S01]  /*b200*/  HMMA.16816.F32 R20, R160, R6, R20 ;  /* 0x00000006a014723c */ /* 0x000fe20000001814 */
        /* <DEDUP_REMOVED lines=86> */
.L_x_2873:
        /* <DEDUP_REMOVED lines=36> */
[----:B------:R-:W-:-:S05]  /*b9b0*/  @!P4 IMAD.MOV R8, RZ, RZ, -R8 ;  /* 0x000000ffff08c224 */ /* 0x000fca00078e0a08 */
        /* <DEDUP_REMOVED lines=23> */
.L_x_2874:
[----:B------:R-:W-:Y:S05]  /*bb30*/  BSYNC.RECONVERGENT B0 ;  /* 0x0000000000007941 */ /* 0x000fea0003800200 */
.L_x_2872:
[C---:B------:R-:W-:Y:S01]  /*bb40*/  IMAD.SHL.U32 R5, R216.reuse, 0x40, RZ ;  /* 0x00000040d8057824 */ /* 0x040fe200078e00ff */
[----:B------:R-:W-:Y:S01]  /*bb50*/  SHF.L.U64.HI R0, R216, 0x6, R217 ;  /* 0x00000006d8007819 */ /* 0x000fe200000102d9 */
[----:B------:R-:W-:Y:S01]  /*bb60*/  @!PT LDS RZ, [RZ] ;  /* 0x00000000fffff984 */ /* 0x000fe20000000800 */
[----:B------:R-:W-:Y:S01]  /*bb70*/  @!PT LDS RZ, [RZ] ;  /* 0x00000000fffff984 */ /* 0x000fe20000000800 */
[----:B------:R-:W-:Y:S01]  /*bb80*/  @!PT LDS RZ, [RZ] ;  /* 0x00000000fffff984 */ /* 0x000fe20000000800 */
[----:B------:R1:W-:Y:S03]  /*bb90*/  LDGSTS.E.BYPASS.LTC128B.128 [R225+0x1000], desc[UR4][R218.64] ;  /* 0x01000000dae17fae */ /* 0x0003e6000b981a04 */
[----:B------:R-:W-:-:S04]  /*bba0*/  IADD3 R12, P0, PT, R5, R218, RZ ;  /* 0x000000da050c7210 */ /* 0x000fc80007f1e0ff */
[----:B------:R-:W-:Y:S01]  /*bbb0*/  IADD3 R10, P1, PT, R12, R5, RZ ;  /* 0x000000050c0a7210 */ /* 0x000fe20007f3e0ff */
[----:B------:R-:W-:-:S03]  /*bbc0*/  IMAD.X R13, R0, 0x1, R219, P0 ;  /* 0x00000001000d7824 */ /* 0x000fc600000e06db */
[-C--:B------:R-:W-:Y:S01]  /*bbd0*/  IADD3 R8, P0, PT, R10, R5.reuse, RZ ;  /* 0x000000050a087210 */ /* 0x080fe20007f1e0ff */
[--C-:B------:R-:W-:Y:S01]  /*bbe0*/  IMAD.X R11, R13, 0x1, R0.reuse, P1 ;  /* 0x000000010d0b7824 */ /* 0x100fe200008e0600 */
[----:B------:R1:W-:Y:S02]  /*bbf0*/  LDGSTS.E.BYPASS.LTC128B.128 [R225+0x1800], desc[UR4][R12.64] ;  /* 0x018000000ce17fae */ /* 0x0003e4000b981a04 */
        /* <DEDUP_REMOVED lines=9> */
[----:B------:R-:W-:Y:S01]  /*bc90*/  IADD3 R16, P0, PT, R4, R5, RZ ;  /* 0x0000000504107210 */ /* 0x000fe20007f1e0ff */
[--C-:B------:R-:W-:Y:S01]  /*bca0*/  IMAD.X R5, R15, 0x1, R0.reuse, P1 ;  /* 0x000000010f057824 */ /* 0x100fe200008e0600 */
[----:B------:R1:W-:Y:S03]  /*bcb0*/  LDGSTS.E.BYPASS.LTC128B.128 [R225+0x3800], desc[UR4][R14.64] ;  /* 0x038000000ee17fae */ /* 0x0003e6000b981a04 */
[----:B------:R-:W-:Y:S01]  /*bcc0*/  IMAD.X R17, R5, 0x1, R0, P0 ;  /* 0x0000000105117824 */ /* 0x000fe200000e0600 */
[----:B------:R1:W-:Y:S04]  /*bcd0*/  LDGSTS.E.BYPASS.LTC128B.128 [R225+0x4000], desc[UR4][R4.64] ;  /* 0x0400000004e17fae */ /* 0x0003e8000b981a04 */
[----:B------:R1:W-:Y:S04]  /*bce0*/  LDGSTS.E.BYPASS.LTC128B.128 [R225+0x4800], desc[UR4][R16.64] ;  /* 0x0480000010e17fae */ /* 0x0003e8000b981a04 */
[----:B------:R-:W0:Y:S02]  /*bcf0*/  LDGDEPBAR ;  /* 0x00000000000079af */ /* 0x000e240000000000 */
.L_x_2871:
[----:B------:R-:W-:Y:S05]  /*bd00*/  BSYNC.RECONVERGENT B1 ;  /* 0x0000000000017941 */ /* 0x000fea0003800200 */
.L_x_2870:
[----:B------:R-:W2:Y:S01]  /*bd10*/  LD.E R63, desc[UR4][R150.64+0xdc] ;  /* 0x0000dc04963f7980 */ /* 0x000ea2000c101900 */
[----:B-1----:R-:W-:Y:S01]  /*bd20*/  FMNMX3.FTZ R5, R54, R65, R152, !PT ;  /* 0x0000004136057276 */ /* 0x002fe20007810098 */
[----:B------:R-:W1:Y:S01]  /*bd30*/  S2UR UR6, SR_CgaCtaId ;  /* 0x00000000000679c3 */ /* 0x000e620000008800 */
[----:B------:R-:W-:Y:S01]  /*bd40*/  FMNMX3.FTZ R6, R64, R67, R153, !PT ;  /* 0x0000004340067276 */ /* 0x000fe20007810099 */
[----:B------:R-:W-:Y:S01]  /*bd50*/  UMOV UR7, 0x400 ;  /* 0x0000040000077882 */ /* 0x000fe20000000000 */
        /* <DEDUP_REMOVED lines=11> */
[----:B-1----:R-:W-:Y:S01]  /*be10*/  ULEA UR6, UR6, UR7, 0x18 ;  /* 0x0000000706067291 */ /* 0x002fe2000f8ec0ff */
        /* <DEDUP_REMOVED lines=53> */
[----:B------:R-:W-:-:S02]  /*c170*/  SHF.L.U32 R212, R62, 0x2, RZ ;  /* 0x000000023ed47819 */ /* 0x000fc400000006ff */
        /* <DEDUP_REMOVED lines=27> */
[-CC-:B------:R-:W-:Y:S01]  /*c330*/  FFMA.FTZ R153, R157, R63.reuse, -R180.reuse ;  /* 0x0000003f9d997223 */ /* 0x180fe200000108b4 */
[----:B------:R-:W-:Y:S01]  /*c340*/  MUFU.EX2 R54, R54 ;  /* 0x0000003600367308 */ /* 0x000fe20000000800 */
[-C--:B------:R-:W-:Y:S01]  /*c350*/  FFMA.FTZ R182, R137, R63.reuse, -R180 ;  /* 0x0000003f89b67223 */ /* 0x080fe200000108b4 */
[-CC-:B------:R-:W-:Y:S01]  /*c360*/  FFMA.FTZ R155, R155, R63.reuse, -R178.reuse ;  /* 0x0000003f9b9b7223 */ /* 0x180fe200000108b2 */
[-CC-:B------:R-:W-:Y:S01]  /*c370*/  FFMA.FTZ R25, R143, R63.reuse, -R178.reuse ;  /* 0x0000003f8f197223 */ /* 0x180fe200000108b2 */
[----:B------:R-:W2:Y:S01]  /*c380*/  MUFU.EX2 R65, R65 ;  /* 0x0000004100417308 */ /* 0x000ea20000000800 */
[-C--:B------:R-:W-:Y:S01]  /*c390*/  FFMA.FTZ R24, R138, R63.reuse, -R178 ;  /* 0x0000003f8a187223 */ /* 0x080fe200000108b2 */
[-CC-:B------:R-:W-:Y:S01]  /*c3a0*/  FFMA.FTZ R28, R140, R63.reuse, -R180.reuse ;  /* 0x0000003f8c1c7223 */ /* 0x180fe200000108b4 */
[-CC-:B------:R-:W-:Y:S01]  /*c3b0*/  FFMA.FTZ R32, R141, R63.reuse, -R180.reuse ;  /* 0x0000003f8d207223 */ /* 0x180fe200000108b4 */
[----:B------:R-:W-:Y:S01]  /*c3c0*/  MUFU.EX2 R152, R152 ;  /* 0x0000009800987308 */ /* 0x000fe20000000800 */
[-C--:B------:R-:W-:Y:S01]  /*c3d0*/  FFMA.FTZ R33, R136, R63.reuse, -R180 ;  /* 0x0000003f88217223 */ /* 0x080fe200000108b4 */
[-CC-:B------:R-:W-:Y:S01]  /*c3e0*/  FFMA.FTZ R142, R142, R63.reuse, -R178.reuse ;  /* 0x0000003f8e8e7223 */ /* 0x180fe200000108b2 */
[-CC-:B------:R-:W-:Y:S01]  /*c3f0*/  FFMA.FTZ R145, R145, R63.reuse, -R178.reuse ;  /* 0x0000003f91917223 */ /* 0x180fe200000108b2 */
[----:B------:R-:W3:Y:S01]  /*c400*/  MUFU.EX2 R179, R179 ;  /* 0x000000b300b37308 */ /* 0x000ee20000000800 */
[-CC-:B------:R-:W-:Y:S01]  /*c410*/  FFMA.FTZ R130, R130, R63.reuse, -R178.reuse ;  /* 0x0000003f82827223 */ /* 0x180fe200000108b2 */
[-C--:B------:R-:W-:Y:S01]  /*c420*/  FFMA.FTZ R131, R131, R63.reuse, -R178 ;  /* 0x0000003f83837223 */ /* 0x080fe200000108b2 */
[-CC-:B------:R-:W-:Y:S01]  /*c430*/  FFMA.FTZ R144, R144, R63.reuse, -R180.reuse ;  /* 0x0000003f90907223 */ /* 0x180fe200000108b4 */
[----:B------:R-:W-:Y:S01]  /*c440*/  MUFU.EX2 R64, R64 ;  /* 0x0000004000407308 */ /* 0x000fe20000000800 */
[-C--:B------:R-:W-:Y:S01]  /*c450*/  FFMA.FTZ R157, R147, R63.reuse, -R180 ;  /* 0x0000003f939d7223 */ /* 0x080fe200000108b4 */
[----:B--2---:R-:W-:Y:S01]  /*c460*/  F2FP.F16.F32.PACK_AB R17, R65, R54 ;  /* 0x000000364111723e */ /* 0x004fe200000000ff */
[-CC-:B------:R-:W-:Y:S01]  /*c470*/  FFMA.FTZ R126, R126, R63.reuse, -R178.reuse ;  /* 0x0000003f7e7e7223 */ /* 0x180fe200000108b2 */
[----:B------:R-:W2:Y:S01]  /*c480*/  MUFU.EX2 R67, R67 ;  /* 0x0000004300437308 */ /* 0x000ea20000000800 */
[-CC-:B------:R-:W-:Y:S01]  /*c490*/  FFMA.FTZ R127, R127, R63.reuse, -R178.reuse ;  /* 0x0000003f7f7f7223 */ /* 0x180fe200000108b2 */
[-C--:B------:R-:W-:Y:S01]  /*c4a0*/  FFMA.FTZ R122, R122, R63.reuse, -R178 ;  /* 0x0000003f7a7a7223 */ /* 0x080fe200000108b2 */
[-CC-:B------:R-:W-:Y:S01]  /*c4b0*/  FFMA.FTZ R124, R124, R63.reuse, -R180.reuse ;  /* 0x0000003f7c7c7223 */ /* 0x180fe200000108b4 */
[----:B------:R-:W-:Y:S01]  /*c4c0*/  MUFU.EX2 R156, R156 ;  /* 0x0000009c009c7308 */ /* 0x000fe20000000800 */
[-CC-:B------:R-:W-:Y:S01]  /*c4d0*/  FFMA.FTZ R125, R125, R63.reuse, -R180.reuse ;  /* 0x0000003f7d7d7223 */ /* 0x180fe200000108b4 */
[----:B---3--:R-:W-:Y:S01]  /*c4e0*/  F2FP.F16.F32.PACK_AB R19, R179, R152 ;  /* 0x00000098b313723e */ /* 0x008fe200000000ff */
[-CC-:B------:R-:W-:Y:S01]  /*c4f0*/  FFMA.FTZ R120, R120, R63.reuse, -R180.reuse ;  /* 0x0000003f78787223 */ /* 0x180fe200000108b4 */
[----:B------:R-:W3:Y:S01]  /*c500*/  MUFU.EX2 R153, R153 ;  /* 0x0000009900997308 */ /* 0x000ee20000000800 */
[-C--:B------:R-:W-:Y:S01]  /*c510*/  FFMA.FTZ R121, R121, R63.reuse, -R180 ;  /* 0x0000003f79797223 */ /* 0x080fe200000108b4 */
[-CC-:B------:R-:W-:Y:S01]  /*c520*/  FFMA.FTZ R123, R123, R63.reuse, -R178.reuse ;  /* 0x0000003f7b7b7223 */ /* 0x180fe200000108b2 */
[-CC-:B------:R-:W-:Y:S01]  /*c530*/  FFMA.FTZ R118, R118, R63.reuse, -R178.reuse ;  /* 0x0000003f76767223 */ /* 0x180fe200000108b2 */
[----:B------:R4:W-:Y:S01]  /*c540*/  MUFU.EX2 R143, R155 ;  /* 0x0000009b008f7308 */ /* 0x0009e20000000800 */
[-CC-:B------:R-:W-:Y:S01]  /*c550*/  FFMA.FTZ R119, R119, R63.reuse, -R178.reuse ;  /* 0x0000003f77777223 */ /* 0x180fe200000108b2 */
[----:B--2---:R-:W-:Y:S01]  /*c560*/  F2FP.F16.F32.PACK_AB R16, R67, R64 ;  /* 0x000000404310723e */ /* 0x004fe200000000ff */
[-C--:B------:R-:W-:Y:S01]  /*c570*/  FFMA.FTZ R114, R114, R63.reuse, -R178 ;  /* 0x0000003f72727223 */ /* 0x080fe200000108b2 */
[----:B------:R-:W-:Y:S01]  /*c580*/  MUFU.EX2 R138, R25 ;  /* 0x00000019008a7308 */ /* 0x000fe20000000800 */
[-CC-:B------:R-:W-:Y:S01]  /*c590*/  FFMA.FTZ R116, R116, R63.reuse, -R180.reuse ;  /* 0x0000003f74747223 */ /* 0x180fe200000108b4 */
[-CC-:B------:R-:W-:Y:S01]  /*c5a0*/  FFMA.FTZ R117, R117, R63.reuse, -R180.reuse ;  /* 0x0000003f75757223 */ /* 0x180fe200000108b4 */
[-CC-:B------:R-:W-:Y:S01]  /*c5b0*/  FFMA.FTZ R112, R112, R63.reuse, -R180.reuse ;  /* 0x0000003f70707223 */ /* 0x180fe200000108b4 */
[----:B------:R2:W-:Y:S01]  /*c5c0*/  MUFU.EX2 R140, R24 ;  /* 0x00000018008c7308 */ /* 0x0005e20000000800 */
[-C--:B------:R-:W-:Y:S01]  /*c5d0*/  FFMA.FTZ R113, R113, R63.reuse, -R180 ;  /* 0x0000003f71717223 */ /* 0x080fe200000108b4 */
[----:B---3--:R-:W-:Y:S01]  /*c5e0*/  F2FP.F16.F32.PACK_AB R18, R153, R156 ;  /* 0x0000009c9912723e */ /* 0x008fe200000000ff */
[-CC-:B------:R-:W-:Y:S01]  /*c5f0*/  FFMA.FTZ R115, R115, R63.reuse, -R178.reuse ;  /* 0x0000003f73737223 */ /* 0x180fe200000108b2 */
[----:B------:R3:W-:Y:S01]  /*c600*/  MUFU.EX2 R141, R28 ;  /* 0x0000001c008d7308 */ /* 0x0007e20000000800 */
[-C--:B------:R-:W-:Y:S01]  /*c610*/  FFMA.FTZ R128, R128, R63.reuse, -R178 ;  /* 0x0000003f80807223 */ /* 0x080fe200000108b2 */
[-CC-:B----4-:R-:W-:Y:S01]  /*c620*/  FFMA.FTZ R155, R146, R63.reuse, -R180.reuse ;  /* 0x0000003f929b7223 */ /* 0x190fe200000108b4 */
[-C--:B------:R-:W-:Y:S01]  /*c630*/  FFMA.FTZ R146, R129, R63.reuse, -R180 ;  /* 0x0000003f81927223 */ /* 0x080fe200000108b4 */
[----:B------:R-:W4:Y:S01]  /*c640*/  MUFU.EX2 R136, R32 ;  /* 0x0000002000887308 */ /* 0x000f220000000800 */
[C---:B-1----:R-:W-:Y:S01]  /*c650*/  HMMA.16816.F32 R20, R16.reuse, R4, RZ ;  /* 0x000000041014723c */ /* 0x042fe200000018ff */
[-CC-:B------:R-:W-:Y:S01]  /*c660*/  FFMA.FTZ R133, R133, R63.reuse, -R178.reuse ;  /* 0x0000003f85857223 */ /* 0x180fe200000108b2 */
[-CC-:B------:R-:W-:Y:S01]  /*c670*/  FFMA.FTZ R106, R106, R63.reuse, -R178.reuse ;  /* 0x0000003f6a6a7223 */ /* 0x180fe200000108b2 */
[----:B------:R1:W-:Y:S01]  /*c680*/  MUFU.EX2 R137, R33 ;  /* 0x0000002100897308 */ /* 0x0003e20000000800 */
[-C--:B------:R-:W-:Y:S01]  /*c690*/  FFMA.FTZ R107, R107, R63.reuse, -R178 ;  /* 0x0000003f6b6b7223 */ /* 0x080fe200000108b2 */
[----:B--2---:R-:W2:Y:S01]  /*c6a0*/  LDSM.16.MT88.4 R24, [R52+0x5400] ;  /* 0x005400003418783b */ /* 0x004ea20000004200 */
[-C--:B------:R-:W-:Y:S01]  /*c6b0*/  FFMA.FTZ R132, R132, R63.reuse, -R180 ;  /* 0x0000003f84847223 */ /* 0x080fe200000108b4 */
[----:B------:R-:W5:Y:S01]  /*c6c0*/  MUFU.EX2 R182, R182 ;  /* 0x000000b600b67308 */ /* 0x000f620000000800 */
[C---:B------:R-:W-:Y:S01]  /*c6d0*/  HMMA.16816.F32 R4, R16.reuse, R6, RZ ;  /* 0x000000061004723c */ /* 0x040fe200000018ff */
[-CC-:B------:R-:W-:Y:S01]  /*c6e0*/  FFMA.FTZ R102, R102, R63.reuse, -R178.reuse ;  /* 0x0000003f66667223 */ /* 0x180fe200000108b2 */
[-CC-:B------:R-:W-:Y:S01]  /*c6f0*/  FFMA.FTZ R103, R103, R63.reuse, -R178.reuse ;  /* 0x0000003f67677223 */ /* 0x180fe200000108b2 */
[----:B------:R-:W5:Y:S01]  /*c700*/  MUFU.EX2 R139, R139 ;  /* 0x0000008b008b7308 */ /* 0x000f620000000800 */
[-C--:B------:R-:W-:Y:S01]  /*c710*/  FFMA.FTZ R98, R98, R63.reuse, -R178 ;  /* 0x0000003f62627223 */ /* 0x080fe200000108b2 */
[-CC-:B------:R-:W-:Y:S01]  /*c720*/  FFMA.FTZ R100, R100, R63.reuse, -R180.reuse ;  /* 0x0000003f64647223 */ /* 0x180fe200000108b4 */
[-CC-:B------:R-:W-:Y:S01]  /*c730*/  FFMA.FTZ R101, R101, R63.reuse, -R180.reuse ;  /* 0x0000003f65657223 */ /* 0x180fe200000108b4 */
[----:B------:R-:W-:Y:S01]  /*c740*/  MUFU.EX2 R142, R142 ;  /* 0x0000008e008e7308 */ /* 0x000fe20000000800 */
[C---:B---3--:R-:W-:Y:S01]  /*c750*/  HMMA.16816.F32 R28, R16.reuse, R8, RZ ;  /* 0x00000008101c723c */ /* 0x048fe200000018ff */
        /* <DEDUP_REMOVED lines=14> */
[----:B------:R-:W-:Y:S01]  /*c840*/  F2FP.F16.F32.PACK_AB R19, R139, R140 ;  /* 0x0000008c8b13723e */ /* 0x000fe200000000ff */
[----:B------:R-:W-:Y:S01]  /*c850*/  MUFU.EX2 R144, R144 ;  /* 0x0000009000907308 */ /* 0x000fe20000000800 */
[-CC-:B------:R-:W-:Y:S01]  /*c860*/  FFMA.FTZ R92, R92, R63.reuse, -R180.reuse ;  /* 0x0000003f5c5c7223 */ /* 0x180fe200000108b4 */
[-CC-:B------:R-:W-:Y:S01]  /*c870*/  FFMA.FTZ R93, R93, R63.reuse, -R180.reuse ;  /* 0x0000003f5d5d7223 */ /* 0x180fe200000108b4 */
[-CC-:B------:R-:W-:Y:S01]  /*c880*/  FFMA.FTZ R88, R88, R63.reuse, -R180.reuse ;  /* 0x0000003f58587223 */ /* 0x180fe200000108b4 */
[----:B------:R3:W4:Y:S01]  /*c890*/  MUFU.EX2 R147, R155 ;  /* 0x0000009b00937308 */ /* 0x0007220000000800 */
[-C--:B------:R-:W-:Y:S01]  /*c8a0*/  FFMA.FTZ R89, R89, R63.reuse, -R180 ;  /* 0x0000003f59597223 */ /* 0x080fe200000108b4 */
[C---:B------:R-:W-:Y:S01]  /*c8b0*/  HMMA.16816.F32 R20, R16.reuse, R12, R20 ;  /* 0x0000000c1014723c */ /* 0x040fe20000001814 */
[-CC-:B------:R-:W-:Y:S01]  /*c8c0*/  FFMA.FTZ R91, R91, R63.reuse, -R178.reuse ;  /* 0x0000003f5b5b7223 */ /* 0x180fe200000108b2 */
[----:B------:R5:W-:Y:S01]  /*c8d0*/  MUFU.EX2 R129, R157 ;  /* 0x0000009d00817308 */ /* 0x000be20000000800 */
[-CC-:B------:R-:W-:Y:S01]  /*c8e0*/  FFMA.FTZ R104, R104, R63.reuse, -R178.reuse ;  /* 0x0000003f68687223 */ /* 0x180fe200000108b2 */
[-CC-:B------:R-:W-:Y:S01]  /*c8f0*/  FFMA.FTZ R109, R109, R63.reuse, -R178.reuse ;  /* 0x0000003f6d6d7223 */ /* 0x180fe200000108b2 */
[-CC-:B------:R-:W-:Y:S01]  /*c900*/  FFMA.FTZ R82, R82, R63.reuse, -R178.reuse ;  /* 0x0000003f52527223 */ /* 0x180fe200000108b2 */
[----:B------:R-:W1:Y:S01]  /*c910*/  MUFU.EX2 R146, R146 ;  /* 0x0000009200927308 */ /* 0x000e620000000800 */
[-C--:B------:R-:W-:Y:S01]  /*c920*/  FFMA.FTZ R83, R83, R63.reuse, -R178 ;  /* 0x0000003f53537223 */ /* 0x080fe200000108b2 */
[C---:B------:R-:W-:Y:S01]  /*c930*/  HMMA.16816.F32 R4, R16.reuse, R14, R4 ;  /* 0x0000000e1004723c */ /* 0x040fe20000001804 */
[----:B------:R-:W1:Y:S01]  /*c940*/  LDSM.16.MT88.4 R12, [R52+0x5800] ;  /* 0x00580000340c783b */ /* 0x000e620000004200 */
[----:B------:R-:W-:Y:S01]  /*c950*/  MUFU.EX2 R126, R126 ;  /* 0x0000007e007e7308 */ /* 0x000fe20000000800 */
[-CC-:B------:R-:W-:Y:S01]  /*c960*/  FFMA.FTZ R108, R108, R63.reuse, -R180.reuse ;  /* 0x0000003f6c6c7223 */ /* 0x180fe200000108b4 */
[-CC-:B---3--:R-:W-:Y:S01]  /*c970*/  FFMA.FTZ R155, R134, R63.reuse, -R180.reuse ;  /* 0x0000003f869b7223 */ /* 0x188fe200000108b4 */
[-C--:B------:R-:W-:Y:S01]  /*c980*/  FFMA.FTZ R134, R105, R63.reuse, -R180 ;  /* 0x0000003f69867223 */ /* 0x080fe200000108b4 */
[----:B------:R-:W-:Y:S01]  /*c990*/  MUFU.EX2 R127, R127 ;  /* 0x0000007f007f7308 */ /* 0x000fe20000000800 */
[-C--:B------:R-:W-:Y:S01]  /*c9a0*/  FFMA.FTZ R78, R78, R63.reuse, -R178 ;  /* 0x0000003f4e4e7223 */ /* 0x080fe200000108b2 */
[C---:B--2---:R-:W-:Y:S01]  /*c9b0*/  HMMA.16816.F32 R28, R16.reuse, R24, R28 ;  /* 0x00000018101c723c */ /* 0x044fe2000000181c */
[-C--:B-----5:R-:W-:Y:S01]  /*c9c0*/  FFMA.FTZ R157, R135, R63.reuse, -R180 ;  /* 0x0000003f879d7223 */ /* 0x0a0fe200000108b4 */
        /* <DEDUP_REMOVED lines=11> */
[----:B-1----:R-:W-:Y:S01]  /*ca80*/  F2FP.F16.F32.PACK_AB R18, R146, R129 ;  /* 0x000000819212723e */ /* 0x002fe200000000ff */
[-CC-:B------:R-:W-:Y:S01]  /*ca90*/  FFMA.FTZ R72, R72, R63.reuse, -R180.reuse ;  /* 0x0000003f48487223 */ /* 0x180fe200000108b4 */
[----:B------:R-:W-:Y:S01]  /*caa0*/  F2FP.F16.F32.PACK_AB R19, R131, R130 ;  /* 0x000000828313723e */ /* 0x000fe200000000ff */
[----:B------:R-:W-:Y:S01]  /*cab0*/  MUFU.EX2 R120, R120 ;  /* 0x0000007800787308 */ /* 0x000fe20000000800 */
[-C--:B------:R-:W-:Y:S01]  /*cac0*/  FFMA.FTZ R73, R73, R63.reuse, -R180 ;  /* 0x0000003f49497223 */ /* 0x080fe200000108b4 */
[-CC-:B------:R-:W-:Y:S01]  /*cad0*/  FFMA.FTZ R75, R75, R63.reuse, -R178.reuse ;  /* 0x0000003f4b4b7223 */ /* 0x180fe200000108b2 */
[----:B------:R-:W-:Y:S01]  /*cae0*/  FADD.FTZ R65, R54, R65 ;  /* 0x0000004136417221 */ /* 0x000fe20000010000 */
[----:B------:R-:W1:Y:S01]  /*caf0*/  MUFU.EX2 R121, R121 ;  /* 0x0000007900797308 */ /* 0x000e620000000800 */
[----:B------:R-:W-:Y:S01]  /*cb00*/  FADD.FTZ R67, R64, R67 ;  /* 0x0000004340437221 */ /* 0x000fe20000010000 */
[C---:B------:R-:W-:Y:S01]  /*cb10*/  HMMA.16816.F32 R20, R16.reuse, R32, R20 ;  /* 0x000000201014723c */ /* 0x040fe20000001814 */
[----:B------:R-:W-:Y:S01]  /*cb20*/  FADD.FTZ R152, R152, R65 ;  /* 0x0000004198987221 */ /* 0x000fe20000010000 */
[----:B------:R-:W4:Y:S01]  /*cb30*/  MUFU.EX2 R123, R123 ;  /* 0x0000007b007b7308 */ /* 0x000f220000000800 */
        /* <DEDUP_REMOVED lines=12> */
[-CC-:B------:R-:W-:Y:S01]  /*cc00*/  FFMA.FTZ R54, R50, R63.reuse, -R178.reuse ;  /* 0x0000003f32367223 */ /* 0x180fe200000108b2 */
        /* <DEDUP_REMOVED lines=10> */
[----:B-1----:R-:W-:Y:S01]  /*ccb0*/  F2FP.F16.F32.PACK_AB R14, R121, R120 ;  /* 0x00000078790e723e */ /* 0x002fe200000000ff */
[----:B------:R-:W-:Y:S01]  /*ccc0*/  MUFU.EX2 R112, R112 ;  /* 0x0000007000707308 */ /* 0x000fe20000000800 */
[----:B----4-:R-:W-:Y:S01]  /*ccd0*/  F2FP.F16.F32.PACK_AB R15, R123, R122 ;  /* 0x0000007a7b0f723e */ /* 0x010fe200000000ff */
        /* <DEDUP_REMOVED lines=42> */
[-CC-:B------:R-:W-:Y:S01]  /*cf80*/  FFMA.FTZ R48, R40, R63.reuse, -R180.reuse ;  /* 0x0000003f28307223 */ /* 0x180fe200000108b4 */
        /* <DEDUP_REMOVED lines=13> */
[-CC-:B------:R-:W-:Y:S01]  /*d060*/  FFMA.FTZ R42, R42, R63.reuse, -R178.reuse ;  /* 0x0000003f2a2a7223 */ /* 0x180fe200000108b2 */
[-C--:B------:R-:W-:Y:S01]  /*d070*/  FFMA.FTZ R43, R43, R63.reuse, -R178 ;  /* 0x0000003f2b2b7223 */ /* 0x080fe200000108b2 */
[-C--:B------:R-:W-:Y:S01]  /*d080*/  FFMA.FTZ R41, R41, R63.reuse, -R180 ;  /* 0x0000003f29297223 */ /* 0x080fe200000108b4 */
[----:B------:R-:W4:Y:S01]  /*d090*/  MUFU.EX2 R101, R101 ;  /* 0x0000006500657308 */ /* 0x000f220000000800 */
[-C--:B------:R-:W-:Y:S01]  /*d0a0*/  FFMA.FTZ R67, R158, R63.reuse, -R178 ;  /* 0x0000003f9e437223 */ /* 0x080fe200000108b2 */
        /* <DEDUP_REMOVED lines=35> */
[----:B------:R-:W-:Y:S01]  /*d2e0*/  FADD.FTZ R107, R107, R106 ;  /* 0x0000006a6b6b7221 */ /* 0x000fe20000010000 */
[----:B------:R-:W-:Y:S01]  /*d2f0*/  MUFU.EX2 R88, R88 ;  /* 0x0000005800587308 */ /* 0x000fe20000000800 */
[-C--:B------:R-:W-:Y:S01]  /*d300*/  FFMA.FTZ R163, R163, R63.reuse, -R180 ;  /* 0x0000003fa3a37223 */ /* 0x080fe200000108b4 */
[----:B------:R-:W-:Y:S01]  /*d310*/  FADD.FTZ R105, R134, R105 ;  /* 0x0000006986697221 */ /* 0x000fe20000010000 */
[C---:B--2---:R-:W-:Y:S01]  /*d320*/  HMMA.16816.F32 R28, R12.reuse, R16, R28 ;  /* 0x000000100c1c723c */ /* 0x044fe2000000181c */
[----:B------:R-:W2:Y:S01]  /*d330*/  MUFU.EX2 R89, R89 ;  /* 0x0000005900597308 */ /* 0x000ea20000000800 */
[-C--:B------:R-:W-:Y:S01]  /*d340*/  FFMA.FTZ R162, R162, R63.reuse, -R178 ;  /* 0x0000003fa2a27223 */ /* 0x080fe200000108b2 */
[----:B------:R-:W-:Y:S01]  /*d350*/  LDSM.16.MT88.4 R140, [R3+0x8c00] ;  /* 0x008c0000038c783b */ /* 0x000fe20000004200 */
[-C--:B------:R-:W-:Y:S01]  /*d360*/  FFMA.FTZ R240, R177, R63.reuse, -R180 ;  /* 0x0000003fb1f07223 */ /* 0x080fe200000108b4 */
[----:B------:R-:W3:Y:S01]  /*d370*/  MUFU.EX2 R91, R91 ;  /* 0x0000005b005b7308 */ /* 0x000ee20000000800 */
[-CC-:B------:R-:W-:Y:S01]  /*d380*/  FFMA.FTZ R239, R176, R63.reuse, -R178.reuse ;  /* 0x0000003fb0ef7223 */ /* 0x180fe200000108b2 */
[-C--:B------:R-:W-:Y:S01]  /*d390*/  FFMA.FTZ R171, R171, R63.reuse, -R178 ;  /* 0x0000003fabab7223 */ /* 0x080fe200000108b2 */
        /* <DEDUP_REMOVED lines=12> */
[----:B------:R-:W-:Y:S01]  /*d460*/  FFMA.FTZ R174, R174, R63, -R180 ;  /* 0x0000003faeae7223 */ /* 0x000fe200000108b4 */
[----:B------:R-:W-:Y:S01]  /*d470*/  FADD.FTZ R101, R101, R100 ;  /* 0x0000006465657221 */ /* 0x000fe20000010000 */
[----:B------:R-:W-:Y:S01]  /*d480*/  FADD.FTZ R98, R98, R103 ;  /* 0x0000006762627221 */ /* 0x000fe20000010000 */
[----:B------:R-:W-:Y:S01]  /*d490*/  HMMA.16816.F32 R20, R12, R36, R20 ;  /* 0x000000240c14723c */ /* 0x000fe20000001814 */
[----:B------:R-:W-:Y:S01]  /*d4a0*/  MUFU.EX2 R83, R83 ;  /* 0x0000005300537308 */ /* 0x000fe20000000800 */
[----:B------:R-:W-:Y:S01]  /*d4b0*/  FADD.FTZ R96, R96, R101 ;  /* 0x0000006560607221 */ /* 0x000fe20000010000 */
[----:B------:R-:W-:Y:S01]  /*d4c0*/  FADD.FTZ R99, R99, R98 ;  /* 0x0000006263637221 */ /* 0x000fe20000010000 */
[----:B------:R-:W-:Y:S01]  /*d4d0*/  LDSM.16.MT88.4 R132, [R52+0x8c00] ;  /* 0x008c00003484783b */ /* 0x000fe20000004200 */
[----:B------:R-:W-:Y:S01]  /*d4e0*/  MUFU.EX2 R108, R108 ;  /* 0x0000006c006c7308 */ /* 0x000fe20000000800 */
[----:B------:R-:W-:-:S02]  /*d4f0*/  FADD.FTZ R97, R97, R96 ;  /* 0x0000006061617221 */ /* 0x000fc40000010000 */
[C---:B------:R-:W-:Y:S01]  /*d500*/  HMMA.16816.F32 R4, R12.reuse, R38, R4 ;  /* 0x000000260c04723c */ /* 0x040fe20000001804 */
[----:B------:R-:W4:Y:S01]  /*d510*/  MUFU.EX2 R111, R155 ;  /* 0x0000009b006f7308 */ /* 0x000f220000000800 */
[----:B------:R-:W-:Y:S03]  /*d520*/  LDSM.16.MT88.4 R36, [R3+0x7400] ;  /* 0x007400000324783b */ /* 0x000fe60000004200 */
[----:B------:R-:W-:Y:S03]  /*d530*/  MUFU.EX2 R81, R157 ;  /* 0x0000009d00517308 */ /* 0x000fe60000000800 */
        /* <DEDUP_REMOVED lines=14> */
[----:B------:R-:W-:Y:S02]  /*d620*/  MUFU.EX2 R76, R76 ;  /* 0x0000004c004c7308 */ /* 0x000fe40000000800 */
        /* <DEDUP_REMOVED lines=8> */
[C---:B------:R-:W-:Y:S01]  /*d6b0*/  HMMA.16816.F32 R4, R12.reuse, R18, R4 ;  /* 0x000000120c04723c */ /* 0x040fe20000001804 */
[----:B------:R-:W2:Y:S01]  /*d6c0*/  LDSM.16.MT88.4 R16, [R52+0x7000] ;  /* 0x007000003410783b */ /* 0x000ea20000004200 */
[----:B------:R-:W3:Y:S04]  /*d6d0*/  MUFU.EX2 R73, R73 ;  /* 0x0000004900497308 */ /* 0x000ee80000000800 */
[----:B------:R-:W3:Y:S02]  /*d6e0*/  MUFU.EX2 R75, R75 ;  /* 0x0000004b004b7308 */ /* 0x000ee40000000800 */
[C---:B------:R-:W-:Y:S02]  /*d6f0*/  HMMA.16816.F32 R28, R12.reuse, R24, R28 ;  /* 0x000000180c1c723c */ /* 0x040fe4000000181c */
[----:B------:R-:W-:Y:S04]  /*d700*/  MUFU.EX2 R70, R70 ;  /* 0x0000004600467308 */ /* 0x000fe80000000800 */
[----:B------:R-:W-:Y:S02]  /*d710*/  MUFU.EX2 R68, R68 ;  /* 0x0000004400447308 */ /* 0x000fe40000000800 */
[----:B------:R-:W-:Y:S01]  /*d720*/  HMMA.16816.F32 R8, R12, R26, R8 ;  /* 0x0000001a0c08723c */ /* 0x000fe20000001808 */
[----:B----4-:R-:W-:Y:S01]  /*d730*/  F2FP.F16.F32.PACK_AB R12, R111, R108 ;  /* 0x0000006c6f0c723e */ /* 0x010fe200000000ff */
[----:B------:R-:W4:Y:S01]  /*d740*/  LDSM.16.MT88.4 R24, [R52+0x7400] ;  /* 0x007400003418783b */ /* 0x000f220000004200 */
[----:B------:R-:W-:Y:S01]  /*d750*/  F2FP.F16.F32.PACK_AB R13, R109, R104 ;  /* 0x000000686d0d723e */ /* 0x000fe200000000ff */
[----:B------:R-:W-:Y:S01]  /*d760*/  MUFU.EX2 R50, R50 ;  /* 0x0000003200327308 */ /* 0x000fe20000000800 */
[----:B-----5:R-:W-:Y:S01]  /*d770*/  F2FP.F16.F32.PACK_AB R14, R110, R81 ;  /* 0x000000516e0e723e */ /* 0x020fe200000000ff */
[----:B------:R-:W-:Y:S01]  /*d780*/  FADD.FTZ R104, R104, R91 ;  /* 0x0000005b68687221 */ /* 0x000fe20000010000 */
[----:B------:R-:W-:Y:S01]  /*d790*/  F2FP.F16.F32.PACK_AB R15, R83, R82 ;  /* 0x00000052530f723e */ /* 0x000fe200000000ff */
[----:B------:R5:W-:Y:S02]  /*d7a0*/  MUFU.EX2 R49, R87 ;  /* 0x0000005700317308 */ /* 0x000be40000000800 */
        /* <DEDUP_REMOVED lines=8> */
[----:B------:R1:W-:Y:S01]  /*d830*/  MUFU.EX2 R40, R65 ;  /* 0x0000004100287308 */ /* 0x0003e20000000800 */
[----:B------:R-:W-:Y:S01]  /*d840*/  HMMA.16816.F32 R4, R12, R34, R4 ;  /* 0x000000220c04723c */ /* 0x000fe20000001804 */
[----:B------:R-:W-:Y:S01]  /*d850*/  FADD.FTZ R83, R83, R82 ;  /* 0x0000005253537221 */ /* 0x000fe20000010000 */
[-CC-:B-----5:R-:W-:Y:S01]  /*d860*/  FFMA.FTZ R87, R66, R63.reuse, -R180.reuse ;  /* 0x0000003f42577223 */ /* 0x1a0fe200000108b4 */
[----:B------:R-:W-:Y:S01]  /*d870*/  MUFU.EX2 R71, R71 ;  /* 0x0000004700477308 */ /* 0x000fe20000000800 */
[----:B------:R-:W-:-:S03]  /*d880*/  FFMA.FTZ R66, R161, R63, -R180 ;  /* 0x0000003fa1427223 */ /* 0x000fc600000108b4 */
[----:B------:R-:W-:Y:S01]  /*d890*/  MUFU.EX2 R42, R42 ;  /* 0x0000002a002a7308 */ /* 0x000fe20000000800 */
[----:B--2---:R-:W-:Y:S03]  /*d8a0*/  HMMA.16816.F32 R28, R12, R16, R28 ;  /* 0x000000100c1c723c */ /* 0x004fe6000000181c */
[----:B------:R-:W-:Y:S01]  /*d8b0*/  MUFU.EX2 R43, R43 ;  /* 0x0000002b002b7308 */ /* 0x000fe20000000800 */
[----:B-1----:R-:W-:-:S03]  /*d8c0*/  FFMA.FTZ R65, R159, R63, -R180 ;  /* 0x0000003f9f417223 */ /* 0x002fc600000108b4 */
[----:B------:R-:W-:Y:S01]  /*d8d0*/  MUFU.EX2 R48, R48 ;  /* 0x0000003000307308 */ /* 0x000fe20000000800 */
[----:B------:R-:W-:Y:S01]  /*d8e0*/  HMMA.16816.F32 R8, R12, R18, R8 ;  /* 0x000000120c08723c */ /* 0x000fe20000001808 */
[----:B------:R-:W-:Y:S01]  /*d8f0*/  F2FP.F16.F32.PACK_AB R12, R77, R76 ;  /* 0x0000004c4d0c723e */ /* 0x000fe200000000ff */
[----:B------:R-:W1:Y:S01]  /*d900*/  LDSM.16.MT88.4 R16, [R3+0x7800] ;  /* 0x007800000310783b */ /* 0x000e620000004200 */
[----:B------:R-:W-:Y:S01]  /*d910*/  F2FP.F16.F32.PACK_AB R13, R79, R78 ;  /* 0x0000004e4f0d723e */ /* 0x000fe200000000ff */
[----:B------:R-:W-:Y:S01]  /*d920*/  MUFU.EX2 R41, R41 ;  /* 0x0000002900297308 */ /* 0x000fe20000000800 */
[----:B---3--:R-:W-:Y:S01]  /*d930*/  F2FP.F16.F32.PACK_AB R14, R73, R72 ;  /* 0x00000048490e723e */ /* 0x008fe200000000ff */
[----:B------:R-:W-:Y:S01]  /*d940*/  FADD.FTZ R78, R78, R83 ;  /* 0x000000534e4e7221 */ /* 0x000fe20000010000 */
[----:B------:R-:W-:Y:S01]  /*d950*/  F2FP.F16.F32.PACK_AB R15, R75, R74 ;  /* 0x0000004a4b0f723e */ /* 0x000fe200000000ff */
[----:B------:R-:W-:Y:S04]  /*d960*/  MUFU.EX2 R65, R65 ;  /* 0x0000004100417308 */ /* 0x000fe80000000800 */
[----:B------:R-:W-:Y:S02]  /*d970*/  MUFU.EX2 R67, R67 ;  /* 0x0000004300437308 */ /* 0x000fe40000000800 */
[----:B------:R-:W-:Y:S01]  /*d980*/  HMMA.16816.F32 R20, R12, R36, R20 ;  /* 0x000000240c14723c */ /* 0x000fe20000001814 */
[-C--:B------:R-:W-:Y:S01]  /*d990*/  FFMA.FTZ R36, R80, R63.reuse, -R178 ;  /* 0x0000003f50247223 */ /* 0x080fe200000108b2 */
[----:B------:R2:W3:Y:S01]  /*d9a0*/  MUFU.EX2 R37, R32 ;  /* 0x0000002000257308 */ /* 0x0004e20000000800 */
[-CC-:B------:R-:W-:Y:S01]  /*d9b0*/  FFMA.FTZ R80, R69, R63.reuse, -R180.reuse ;  /* 0x0000003f45507223 */ /* 0x180fe200000108b4 */
[----:B------:R-:W-:-:S02]  /*d9c0*/  FFMA.FTZ R69, R154, R63, -R180 ;  /* 0x0000003f9a457223 */ /* 0x000fc400000108b4 */
[----:B------:R-:W-:Y:S02]  /*d9d0*/  MUFU.EX2 R56, R56 ;  /* 0x0000003800387308 */ /* 0x000fe40000000800 */
[C---:B------:R-:W-:Y:S01]  /*d9e0*/  HMMA.16816.F32 R4, R12.reuse, R38, R4 ;  /* 0x000000260c04723c */ /* 0x040fe20000001804 */
[-C--:B------:R-:W-:Y:S01]  /*d9f0*/  FFMA.FTZ R38, R84, R63.reuse, -R180 ;  /* 0x0000003f54267223 */ /* 0x080fe200000108b4 */
[----:B------:R-:W-:Y:S01]  /*da00*/  MUFU.EX2 R36, R36 ;  /* 0x0000002400247308 */ /* 0x000fe20000000800 */
[-C--:B------:R-:W-:Y:S01]  /*da10*/  FFMA.FTZ R84, R59, R63.reuse, -R178 ;  /* 0x0000003f3b547223 */ /* 0x080fe200000108b2 */
[-C--:B------:R-:W-:Y:S02]  /*da20*/  FFMA.FTZ R59, R58, R63.reuse, -R180 ;  /* 0x0000003f3a3b7223 */ /* 0x080fe400000108b4 */
[----:B------:R5:W1:Y:S01]  /*da30*/  MUFU.EX2 R39, R80 ;  /* 0x0000005000277308 */ /* 0x000a620000000800 */
[----:B--2---:R-:W2:Y:S01]  /*da40*/  LDSM.16.MT88.4 R32, [R52+0x7800] ;  /* 0x007800003420783b */ /* 0x004ea20000004200 */
[C---:B----4-:R-:W-:Y:S02]  /*da50*/  HMMA.16816.F32 R28, R12.reuse, R24, R28 ;  /* 0x000000180c1c723c */ /* 0x050fe4000000181c */
[----:B------:R-:W-:Y:S04]  /*da60*/  MUFU.EX2 R38, R38 ;  /* 0x0000002600267308 */ /* 0x000fe80000000800 */
[----:B------:R-:W4:Y:S02]  /*da70*/  MUFU.EX2 R69, R69 ;  /* 0x0000004500457308 */ /* 0x000f240000000800 */
[----:B------:R-:W-:Y:S01]  /*da80*/  HMMA.16816.F32 R8, R12, R26, R8 ;  /* 0x0000001a0c08723c */ /* 0x000fe20000001808 */
[----:B------:R-:W2:Y:S01]  /*da90*/  LDSM.16.MT88.4 R24, [R3+0x7c00] ;  /* 0x007c00000318783b */ /* 0x000ea20000004200 */
[----:B---3--:R-:W-:Y:S01]  /*daa0*/  F2FP.F16.F32.PACK_AB R13, R37, R70 ;  /* 0x00000046250d723e */ /* 0x008fe200000000ff */
[----:B-----5:R-:W-:Y:S01]  /*dab0*/  FFMA.FTZ R80, R51, R63, -R178 ;  /* 0x0000003f33507223 */ /* 0x020fe200000108b2 */
[----:B-1----:R-:W-:Y:S01]  /*dac0*/  F2FP.F16.F32.PACK_AB R12, R39, R68 ;  /* 0x00000044270c723e */ /* 0x002fe200000000ff */
[----:B------:R1:W-:Y:S01]  /*dad0*/  MUFU.EX2 R51, R54 ;  /* 0x0000003600337308 */ /* 0x0003e20000000800 */
[----:B------:R-:W-:-:S03]  /*dae0*/  F2FP.F16.F32.PACK_AB R15, R71, R36 ;  /* 0x00000024470f723e */ /* 0x000fc600000000ff */
[----:B------:R3:W-:Y:S01]  /*daf0*/  MUFU.EX2 R46, R80 ;  /* 0x00000050002e7308 */ /* 0x0007e20000000800 */
[----:B----4-:R-:W-:-:S03]  /*db00*/  F2FP.F16.F32.PACK_AB R14, R69, R38 ;  /* 0x00000026450e723e */ /* 0x010fc600000000ff */
[----:B------:R-:W-:Y:S04]  /*db10*/  MUFU.EX2 R85, R85 ;  /* 0x0000005500557308 */ /* 0x000fe80000000800 */
[----:B------:R-:W-:Y:S01]  /*db20*/  MUFU.EX2 R53, R53 ;  /* 0x0000003500357308 */ /* 0x000fe20000000800 */
[----:B------:R-:W-:Y:S01]  /*db30*/  HMMA.16816.F32 R20, R12, R16, R20 ;  /* 0x000000100c14723c */ /* 0x000fe20000001814 */
[-CC-:B-1----:R-:W-:Y:S02]  /*db40*/  FFMA.FTZ R54, R44, R63.reuse, -R180.reuse ;  /* 0x0000003f2c367223 */ /* 0x182fe400000108b4 */
[----:B------:R-:W1:Y:S01]  /*db50*/  MUFU.EX2 R44, R64 ;  /* 0x00000040002c7308 */ /* 0x000e620000000800 */
[----:B---3--:R-:W-:-:S03]  /*db60*/  FFMA.FTZ R80, R167, R63, -R180 ;  /* 0x0000003fa7507223 */ /* 0x008fc600000108b4 */
[----:B------:R-:W3:Y:S01]  /*db70*/  MUFU.EX2 R54, R54 ;  /* 0x0000003600367308 */ /* 0x000ee20000000800 */
[C---:B------:R-:W-:Y:S01]  /*db80*/  HMMA.16816.F32 R4, R12.reuse, R18, R4 ;  /* 0x000000120c04723c */ /* 0x040fe20000001804 */
[----:B------:R-:W4:Y:S02]  /*db90*/  LDSM.16.MT88.4 R16, [R52+0x7c00] ;  /* 0x007c00003410783b */ /* 0x000f240000004200 */
[----:B------:R-:W-:Y:S04]  /*dba0*/  MUFU.EX2 R80, R80 ;  /* 0x0000005000507308 */ /* 0x000fe80000000800 */
[----:B------:R-:W-:Y:S01]  /*dbb0*/  MUFU.EX2 R84, R84 ;  /* 0x0000005400547308 */ /* 0x000fe20000000800 */
[C---:B--2---:R-:W-:Y:S01]  /*dbc0*/  HMMA.16816.F32 R28, R12.reuse, R32, R28 ;  /* 0x000000200c1c723c */ /* 0x044fe2000000181c */
[----:B-1----:R-:W-:Y:S01]  /*dbd0*/  F2FP.F16.F32.PACK_AB R32, R44, R49 ;  /* 0x000000312c20723e */ /* 0x002fe200000000ff */
[----:B------:R-:W-:Y:S01]  /*dbe0*/  FFMA.FTZ R64, R86, R63, -R180 ;  /* 0x0000003f56407223 */ /* 0x000fe200000108b4 */
[----:B------:R-:W-:Y:S01]  /*dbf0*/  F2FP.F16.F32.PACK_AB R33, R46, R51 ;  /* 0x000000332e21723e */ /* 0x000fe200000000ff */
[----:B------:R-:W-:Y:S01]  /*dc00*/  FADD.FTZ R86, R108, R89 ;  /* 0x000000596c567221 */ /* 0x000fe20000010000 */
[----:B------:R-:W-:Y:S03]  /*dc10*/  MUFU.EX2 R58, R160 ;  /* 0x000000a0003a7308 */ /* 0x000fe60000000800 */
[----:B------:R-:W-:Y:S01]  /*dc20*/  HMMA.16816.F32 R8, R12, R34, R8 ;  /* 0x000000220c08723c */ /* 0x000fe20000001808 */
[----:B------:R-:W1:Y:S01]  /*dc30*/  LDSM.16.MT88.4 R12, [R3+0x8000] ;  /* 0x00800000030c783b */ /* 0x000e620000004200 */
[----:B---3--:R-:W-:Y:S01]  /*dc40*/  F2FP.F16.F32.PACK_AB R34, R45, R54 ;  /* 0x000000362d22723e */ /* 0x008fe200000000ff */
[----:B------:R-:W2:Y:S01]  /*dc50*/  MUFU.EX2 R64, R64 ;  /* 0x0000004000407308 */ /* 0x000ea20000000800 */
[----:B------:R-:W-:Y:S01]  /*dc60*/  F2FP.F16.F32.PACK_AB R35, R47, R50 ;  /* 0x000000322f23723e */ /* 0x000fe200000000ff */
[----:B------:R-:W-:-:S02]  /*dc70*/  FADD.FTZ R86, R111, R86 ;  /* 0x000000566f567221 */ /* 0x000fc40000010000 */
[----:B------:R-:W-:Y:S02]  /*dc80*/  MUFU.EX2 R59, R59 ;  /* 0x0000003b003b7308 */ /* 0x000fe40000000800 */
[----:B------:R-:W-:Y:S02]  /*dc90*/  FADD.FTZ R81, R81, R86 ;  /* 0x0000005651517221 */ /* 0x000fe40000010000 */
[----:B------:R-:W-:Y:S01]  /*dca0*/  HMMA.16816.F32 R20, R32, R24, R20 ;  /* 0x000000182014723c */ /* 0x000fe20000001814 */
[----:B------:R-:W-:Y:S01]  /*dcb0*/  MUFU.EX2 R82, R87 ;  /* 0x0000005700527308 */ /* 0x000fe20000000800 */
[----:B------:R-:W-:-:S03]  /*dcc0*/  FADD.FTZ R81, R110, R81 ;  /* 0x000000516e517221 */ /* 0x000fc60000010000 */
[----:B------:R-:W-:Y:S01]  /*dcd0*/  MUFU.EX2 R66, R66 ;  /* 0x0000004200427308 */ /* 0x000fe20000000800 */
[----:B------:R-:W-:Y:S01]  /*dce0*/  FADD.FTZ R76, R76, R81 ;  /* 0x000000514c4c7221 */ /* 0x000fe20000010000 */
[----:B------:R-:W-:Y:S01]  /*dcf0*/  FADD.FTZ R81, R79, R78 ;  /* 0x0000004e4f517221 */ /* 0x000fe20000010000 */
[C---:B------:R-:W-:Y:S01]  /*dd00*/  HMMA.16816.F32 R4, R32.reuse, R26, R4 ;  /* 0x0000001a2004723c */ /* 0x040fe20000001804 */
[----:B------:R-:W3:Y:S01]  /*dd10*/  LDSM.16.MT88.4 R24, [R52+0x8000] ;  /* 0x008000003418783b */ /* 0x000ee20000004200 */
[----:B------:R-:W-:Y:S01]  /*dd20*/  FADD.FTZ R83, R77, R76 ;  /* 0x0000004c4d537221 */ /* 0x000fe20000010000 */
[----:B------:R-:W-:Y:S01]  /*dd30*/  MUFU.EX2 R79, R163 ;  /* 0x000000a3004f7308 */ /* 0x000fe20000000800 */
[----:B------:R-:W-:Y:S02]  /*dd40*/  FADD.FTZ R74, R74, R81 ;  /* 0x000000514a4a7221 */ /* 0x000fe40000010000 */
[----:B------:R-:W-:Y:S01]  /*dd50*/  FADD.FTZ R72, R72, R83 ;  /* 0x0000005348487221 */ /* 0x000fe20000010000 */
[----:B------:R-:W-:Y:S01]  /*dd60*/  MUFU.EX2 R77, R162 ;  /* 0x000000a2004d7308 */ /* 0x000fe20000000800 */
[----:B----4-:R-:W-:Y:S01]  /*dd70*/  HMMA.16816.F32 R28, R32, R16, R28 ;  /* 0x00000010201c723c */ /* 0x010fe2000000181c */
[----:B------:R-:W-:Y:S01]  /*dd80*/  F2FP.F16.F32.PACK_AB R16, R41, R48 ;  /* 0x000000302910723e */ /* 0x000fe200000000ff */
[----:B------:R-:W-:Y:S01]  /*dd90*/  FADD.FTZ R75, R75, R74 ;  /* 0x0000004a4b4b7221 */ /* 0x000fe20000010000 */
[----:B------:R-:W-:Y:S01]  /*dda0*/  F2FP.F16.F32.PACK_AB R17, R43, R42 ;  /* 0x0000002a2b11723e */ /* 0x000fe200000000ff */
[----:B------:R-:W-:Y:S01]  /*ddb0*/  FADD.FTZ R73, R73, R72 ;  /* 0x0000004849497221 */ /* 0x000fe20000010000 */
[----:B------:R-:W-:Y:S01]  /*ddc0*/  MUFU.EX2 R240, R240 ;  /* 0x000000f000f07308 */ /* 0x000fe20000000800 */
[----:B------:R-:W-:-:S02]  /*ddd0*/  FADD.FTZ R70, R70, R75 ;  /* 0x0000004b46467221 */ /* 0x000fc40000010000 */
[----:B------:R-:W-:Y:S01]  /*dde0*/  HMMA.16816.F32 R8, R32, R18, R8 ;  /* 0x000000122008723c */ /* 0x000fe20000001808 */
[----:B--2---:R-:W-:Y:S01]  /*ddf0*/  F2FP.F16.F32.PACK_AB R18, R65, R64 ;  /* 0x000000404112723e */ /* 0x004fe200000000ff */
[-CC-:B------:R-:W-:Y:S01]  /*de00*/  FFMA.FTZ R32, R57, R63.reuse, -R178.reuse ;  /* 0x0000003f39207223 */ /* 0x180fe200000108b2 */
[----:B------:R-:W-:Y:S01]  /*de10*/  F2FP.F16.F32.PACK_AB R19, R67, R40 ;  /* 0x000000284313723e */ /* 0x000fe200000000ff */
[-CC-:B------:R-:W-:Y:S01]  /*de20*/  FFMA.FTZ R34, R165, R63.reuse, -R178.reuse ;  /* 0x0000003fa5227223 */ /* 0x180fe200000108b2 */
[-C--:B------:R-:W-:Y:S01]  /*de30*/  FFMA.FTZ R33, R166, R63.reuse, -R178 ;  /* 0x0000003fa6217223 */ /* 0x080fe200000108b2 */
[-CC-:B------:R-:W-:Y:S01]  /*de40*/  FFMA.FTZ R35, R164, R63.reuse, -R180.reuse ;  /* 0x0000003fa4237223 */ /* 0x180fe200000108b4 */
[----:B------:R-:W-:Y:S01]  /*de50*/  FFMA.FTZ R57, R169, R63, -R180 ;  /* 0x0000003fa9397223 */ /* 0x000fe200000108b4 */
[----:B------:R-:W-:Y:S01]  /*de60*/  MUFU.EX2 R32, R32 ;  /* 0x0000002000207308 */ /* 0x000fe20000000800 */
[----:B------:R-:W-:Y:S01]  /*de70*/  FADD.FTZ R68, R68, R73 ;  /* 0x0000004944447221 */ /* 0x000fe20000010000 */
[----:B-1----:R-:W-:Y:S01]  /*de80*/  HMMA.16816.F32 R20, R16, R12, R20 ;  /* 0x0000000c1014723c */ /* 0x002fe20000001814 */
[----:B------:R-:W-:Y:S01]  /*de90*/  FADD.FTZ R37, R37, R70 ;  /* 0x0000004625257221 */ /* 0x000fe20000010000 */
[----:B------:R-:W-:Y:S01]  /*dea0*/  MUFU.EX2 R34, R34 ;  /* 0x0000002200227308 */ /* 0x000fe20000000800 */
[----:B------:R-:W-:-:S02]  /*deb0*/  FADD.FTZ R39, R39, R68 ;  /* 0x0000004427277221 */ /* 0x000fc40000010000 */
[----:B------:R-:W-:Y:S01]  /*dec0*/  FADD.FTZ R36, R36, R37 ;  /* 0x0000002524247221 */ /* 0x000fe20000010000 */
[----:B------:R-:W-:Y:S01]  /*ded0*/  MUFU.EX2 R33, R33 ;  /* 0x0000002100217308 */ /* 0x000fe20000000800 */
[----:B------:R-:W-:Y:S01]  /*dee0*/  FADD.FTZ R38, R38, R39 ;  /* 0x0000002726267221 */ /* 0x000fe20000010000 */
[C---:B------:R-:W-:Y:S01]  /*def0*/  HMMA.16816.F32 R4, R16.reuse, R14, R4 ;  /* 0x0000000e1004723c */ /* 0x040fe20000001804 */
[----:B------:R-:W1:Y:S01]  /*df00*/  LDSM.16.MT88.4 R12, [R3+0x8400] ;  /* 0x00840000030c783b */ /* 0x000e620000004200 */
[----:B------:R-:W2:Y:S01]  /*df10*/  MUFU.EX2 R35, R35 ;  /* 0x0000002300237308 */ /* 0x000ea20000000800 */
[----:B------:R-:W-:Y:S01]  /*df20*/  FADD.FTZ R38, R69, R38 ;  /* 0x0000002645267221 */ /* 0x000fe20000010000 */
[-C--:B------:R-:W-:Y:S01]  /*df30*/  FFMA.FTZ R37, R172, R63.reuse, -R178 ;  /* 0x0000003fac257223 */ /* 0x080fe200000108b2 */
[-C--:B------:R-:W-:Y:S01]  /*df40*/  FFMA.FTZ R39, R170, R63.reuse, -R180 ;  /* 0x0000003faa277223 */ /* 0x080fe200000108b4 */
[----:B------:R-:W4:Y:S01]  /*df50*/  MUFU.EX2 R57, R57 ;  /* 0x0000003900397308 */ /* 0x000f220000000800 */
[----:B------:R-:W-:Y:S01]  /*df60*/  FADD.FTZ R49, R49, R38 ;  /* 0x0000002631317221 */ /* 0x000fe20000010000 */
[----:B---3--:R-:W-:Y:S01]  /*df70*/  HMMA.16816.F32 R28, R16, R24, R28 ;  /* 0x00000018101c723c */ /* 0x008fe2000000181c */
[-C--:B------:R-:W-:Y:S01]  /*df80*/  FFMA.FTZ R38, R175, R63.reuse, -R178 ;  /* 0x0000003faf267223 */ /* 0x080fe200000108b2 */
[----:B------:R-:W-:Y:S01]  /*df90*/  MUFU.EX2 R37, R37 ;  /* 0x0000002500257308 */ /* 0x000fe20000000800 */
[----:B------:R-:W-:Y:S01]  /*dfa0*/  FADD.FTZ R49, R44, R49 ;  /* 0x000000312c317221 */ /* 0x000fe20000010000 */
[----:B------:R-:W-:-:S02]  /*dfb0*/  FFMA.FTZ R44, R173, R63, -R180 ;  /* 0x0000003fad2c7223 */ /* 0x000fc400000108b4 */
[----:B------:R-:W-:Y:S01]  /*dfc0*/  MUFU.EX2 R39, R39 ;  /* 0x0000002700277308 */ /* 0x000fe20000000800 */
[----:B------:R-:W-:Y:S01]  /*dfd0*/  FADD.FTZ R54, R54, R49 ;  /* 0x0000003136367221 */ /* 0x000fe20000010000 */
[----:B------:R-:W-:Y:S01]  /*dfe0*/  HMMA.16816.F32 R8, R16, R26, R8 ;  /* 0x0000001a1008723c */ /* 0x000fe20000001808 */
[----:B--2---:R-:W-:Y:S01]  /*dff0*/  F2FP.F16.F32.PACK_AB R16, R80, R35 ;  /* 0x000000235010723e */ /* 0x004fe200000000ff */
[----:B------:R-:W2:Y:S01]  /*e000*/  LDSM.16.MT88.4 R24, [R52+0x8400] ;  /* 0x008400003418783b */ /* 0x000ea20000004200 */
[----:B------:R-:W-:Y:S01]  /*e010*/  F2FP.F16.F32.PACK_AB R17, R33, R34 ;  /* 0x000000222111723e */ /* 0x000fe200000000ff */
[----:B------:R-:W-:Y:S01]  /*e020*/  FADD.FTZ R45, R45, R54 ;  /* 0x000000362d2d7221 */ /* 0x000fe20000010000 */
[----:B----4-:R-:W-:Y:S01]  /*e030*/  F2FP.F16.F32.PACK_AB R18, R57, R56 ;  /* 0x000000383912723e */ /* 0x010fe200000000ff */
[----:B------:R-:W-:Y:S01]  /*e040*/  MUFU.EX2 R38, R38 ;  /* 0x0000002600267308 */ /* 0x000fe20000000800 */
[----:B------:R-:W-:Y:S01]  /*e050*/  F2FP.F16.F32.PACK_AB R19, R85, R32 ;  /* 0x000000205513723e */ /* 0x000fe200000000ff */
[----:B------:R-:W-:-:S02]  /*e060*/  FADD.FTZ R48, R48, R45 ;  /* 0x0000002d30307221 */ /* 0x000fc40000010000 */
[----:B------:R-:W3:Y:S02]  /*e070*/  MUFU.EX2 R44, R44 ;  /* 0x0000002c002c7308 */ /* 0x000ee40000000800 */
[----:B------:R-:W-:Y:S02]  /*e080*/  FADD.FTZ R41, R41, R48 ;  /* 0x0000003029297221 */ /* 0x000fe40000010000 */
[----:B------:R-:W-:Y:S02]  /*e090*/  MUFU.EX2 R239, R239 ;  /* 0x000000ef00ef7308 */ /* 0x000fe40000000800 */
[----:B------:R-:W-:-:S04]  /*e0a0*/  FADD.FTZ R64, R64, R41 ;  /* 0x0000002940407221 */ /* 0x000fc80000010000 */
[----:B------:R-:W-:Y:S01]  /*e0b0*/  FADD.FTZ R64, R65, R64 ;  /* 0x0000004041407221 */ /* 0x000fe20000010000 */
[C---:B-1----:R-:W-:Y:S08]  /*e0c0*/  HMMA.16816.F32 R20, R16.reuse, R12, R20 ;  /* 0x0000000c1014723c */ /* 0x042ff00000001814 */
[C---:B------:R-:W-:Y:S01]  /*e0d0*/  HMMA.16816.F32 R4, R16.reuse, R14, R4 ;  /* 0x0000000e1004723c */ /* 0x040fe20000001804 */
[----:B------:R1:W4:Y:S07]  /*e0e0*/  LDSM.16.MT88.4 R12, [R3+0x8800] ;  /* 0x00880000030c783b */ /* 0x00032e0000004200 */
[----:B--2---:R-:W-:Y:S01]  /*e0f0*/  HMMA.16816.F32 R28, R16, R24, R28 ;  /* 0x00000018101c723c */ /* 0x004fe2000000181c */
[----:B------:R-:W-:-:S02]  /*e100*/  F2FP.F16.F32.PACK_AB R24, R82, R59 ;  /* 0x0000003b5218723e */ /* 0x000fc400000000ff */
[----:B------:R-:W-:-:S05]  /*e110*/  F2FP.F16.F32.PACK_AB R25, R84, R53 ;  /* 0x000000355419723e */ /* 0x000fca00000000ff */
[----:B------:R-:W-:Y:S01]  /*e120*/  HMMA.16816.F32 R8, R16, R26, R8 ;  /* 0x0000001a1008723c */ /* 0x000fe20000001808 */
[----:B------:R-:W-:Y:S01]  /*e130*/  F2FP.F16.F32.PACK_AB R26, R79, R66 ;  /* 0x000000424f1a723e */ /* 0x000fe200000000ff */
[----:B------:R-:W2:Y:S01]  /*e140*/  LDSM.16.MT88.4 R16, [R52+0x8800] ;  /* 0x008800003410783b */ /* 0x000ea20000004200 */
[----:B------:R-:W-:Y:S01]  /*e150*/  F2FP.F16.F32.PACK_AB R27, R77, R58 ;  /* 0x0000003a4d1b723e */ /* 0x000fe200000000ff */
[----:B-1----:R-:W1:Y:S06]  /*e160*/  MUFU.EX2 R3, R174 ;  /* 0x000000ae00037308 */ /* 0x002e6c0000000800 */
[----:B----4-:R-:W-:Y:S01]  /*e170*/  HMMA.16816.F32 R20, R24, R12, R20 ;  /* 0x0000000c1814723c */ /* 0x010fe20000001814 */
[----:B------:R-:W-:-:S02]  /*e180*/  FADD.FTZ R12, R71, R36 ;  /* 0x00000024470c7221 */ /* 0x000fc40000010000 */
[----:B------:R-:W4:Y:S02]  /*e190*/  MUFU.EX2 R36, R171 ;  /* 0x000000ab00247308 */ /* 0x000f240000000800 */
[----:B------:R-:W-:Y:S01]  /*e1a0*/  FADD.FTZ R13, R51, R12 ;  /* 0x0000000c330d7221 */ /* 0x000fe20000010000 */
[----:B---3--:R-:W-:Y:S02]  /*e1b0*/  F2FP.F16.F32.PACK_AB R12, R44, R39 ;  /* 0x000000272c0c723e */ /* 0x008fe400000000ff */
[----:B------:R-:W-:Y:S01]  /*e1c0*/  HMMA.16816.F32 R4, R24, R14, R4 ;  /* 0x0000000e1804723c */ /* 0x000fe20000001804 */
[----:B------:R-:W-:Y:S01]  /*e1d0*/  FADD.FTZ R13, R46, R13 ;  /* 0x0000000d2e0d7221 */ /* 0x000fe20000010000 */
[----:B-1----:R-:W-:Y:S02]  /*e1e0*/  F2FP.F16.F32.PACK_AB R14, R240, R3 ;  /* 0x00000003f00e723e */ /* 0x002fe400000000ff */
[----:B------:R-:W-:Y:S01]  /*e1f0*/  F2FP.F16.F32.PACK_AB R15, R239, R38 ;  /* 0x00000026ef0f723e */ /* 0x000fe200000000ff */
[----:B------:R-:W-:-:S04]  /*e200*/  FADD.FTZ R50, R50, R13 ;  /* 0x0000000d32327221 */ /* 0x000fc80000010000 */
[----:B------:R-:W-:Y:S01]  /*e210*/  FADD.FTZ R47, R47, R50 ;  /* 0x000000322f2f7221 */ /* 0x000fe20000010000 */
[C---:B--2---:R-:W-:Y:S01]  /*e220*/  HMMA.16816.F32 R28, R24.reuse, R16, R28 ;  /* 0x00000010181c723c */ /* 0x044fe2000000181c */
[----:B------:R-:W-:Y:S01]  /*e230*/  FADD.FTZ R17, R35, R64 ;  /* 0x0000004023117221 */ /* 0x000fe20000010000 */
[----:B----4-:R-:W-:Y:S01]  /*e240*/  F2FP.F16.F32.PACK_AB R13, R37, R36 ;  /* 0x00000024250d723e */ /* 0x010fe200000000ff */
[----:B------:R-:W-:Y:S02]  /*e250*/  FADD.FTZ R42, R42, R47 ;  /* 0x0000002f2a2a7221 */ /* 0x000fe40000010000 */
[----:B------:R-:W-:Y:S02]  /*e260*/  FADD.FTZ R17, R80, R17 ;  /* 0x0000001150117221 */ /* 0x000fe40000010000 */
[----:B------:R-:W-:Y:S01]  /*e270*/  FADD.FTZ R43, R43, R42 ;  /* 0x0000002a2b2b7221 */ /* 0x000fe20000010000 */
[----:B------:R-:W-:Y:S01]  /*e280*/  HMMA.16816.F32 R8, R24, R18, R8 ;  /* 0x000000121808723c */ /* 0x000fe20000001808 */
[----:B------:R-:W-:-:S02]  /*e290*/  FADD.FTZ R18, R56, R17 ;  /* 0x0000001138127221 */ /* 0x000fc40000010000 */
[----:B------:R-:W-:Y:S02]  /*e2a0*/  FADD.FTZ R40, R40, R43 ;  /* 0x0000002b28287221 */ /* 0x000fe40000010000 */
[----:B------:R-:W-:Y:S02]  /*e2b0*/  FADD.FTZ R18, R57, R18 ;  /* 0x0000001239127221 */ /* 0x000fe40000010000 */
[----:B------:R-:W-:Y:S01]  /*e2c0*/  FADD.FTZ R67, R67, R40 ;  /* 0x0000002843437221 */ /* 0x000fe20000010000 */
[----:B------:R-:W-:Y:S03]  /*e2d0*/  HMMA.16816.F32 R144, R12, R140, R20 ;  /* 0x0000008c0c90723c */ /* 0x000fe60000001814 */
[----:B------:R-:W-:-:S04]  /*e2e0*/  FADD.FTZ R34, R34, R67 ;  /* 0x0000004322227221 */ /* 0x000fc80000010000 */
[----:B------:R-:W-:Y:S01]  /*e2f0*/  FADD.FTZ R33, R33, R34 ;  /* 0x0000002221217221 */ /* 0x000fe20000010000 */
[C---:B------:R-:W-:Y:S01]  /*e300*/  HMMA.16816.F32 R140, R12.reuse, R142, R4 ;  /* 0x0000008e0c8c723c */ /* 0x040fe20000001804 */
[----:B------:R-:W-:Y:S02]  /*e310*/  FADD.FTZ R7, R59, R18 ;  /* 0x000000123b077221 */ /* 0x000fe40000010000 */
        /* <DEDUP_REMOVED lines=8> */
[----:B------:R-:W-:Y:S01]  /*e3a0*/  HMMA.16816.F32 R132, R12, R134, R8 ;  /* 0x000000860c84723c */ /* 0x000fe20000001808 */
[----:B------:R-:W-:Y:S02]  /*e3b0*/  FADD.FTZ R39, R39, R4 ;  /* 0x0000000427277221 */ /* 0x000fe40000010000 */
[----:B------:R-:W-:Y:S02]  /*e3c0*/  FADD.FTZ R58, R58, R5 ;  /* 0x000000053a3a7221 */ /* 0x000fe40000010000 */
[----:B------:R-:W-:-:S02]  /*e3d0*/  FADD.FTZ R44, R44, R39 ;  /* 0x000000272c2c7221 */ /* 0x000fc40000010000 */
[----:B------:R-:W-:Y:S02]  /*e3e0*/  FADD.FTZ R77, R77, R58 ;  /* 0x0000003a4d4d7221 */ /* 0x000fe40000010000 */
[----:B------:R-:W-:Y:S02]  /*e3f0*/  FADD.FTZ R3, R3, R44 ;  /* 0x0000002c03037221 */ /* 0x000fe40000010000 */
[----:B------:R-:W-:Y:S02]  /*e400*/  FADD.FTZ R36, R36, R77 ;  /* 0x0000004d24247221 */ /* 0x000fe40000010000 */
[----:B------:R-:W-:Y:S02]  /*e410*/  FADD.FTZ R240, R240, R3 ;  /* 0x00000003f0f07221 */ /* 0x000fe40000010000 */
[----:B------:R-:W-:-:S04]  /*e420*/  FADD.FTZ R37, R37, R36 ;  /* 0x0000002425257221 */ /* 0x000fc80000010000 */
[----:B------:R-:W-:-:S04]  /*e430*/  FADD.FTZ R38, R38, R37 ;  /* 0x0000002526267221 */ /* 0x000fc80000010000 */
[----:B------:R-:W-:Y:S01]  /*e440*/  FADD.FTZ R239, R239, R38 ;  /* 0x00000026efef7221 */ /* 0x000fe20000010000 */
[----:B------:R-:W-:Y:S06]  /*e450*/  @!P6 BRA `(.L_x_2875) ;  /* 0x0000003c00b4e947 */ /* 0x000fec0003800000 */
[----:B------:R-:W-:Y:S01]  /*e460*/  ISETP.NE.U32.AND P0, PT, R234, RZ, PT ;  /* 0x000000ffea00720c */ /* 0x000fe20003f05070 */
[C---:B------:R-:W-:Y:S01]  /*e470*/  IMAD.SHL.U32 R237, R60.reuse, 0x40, RZ ;  /* 0x000000403ced7824 */ /* 0x040fe200078e00ff */
[----:B------:R-:W-:Y:S01]  /*e480*/  SHF.L.U64.HI R236, R60, 0x6, R61 ;  /* 0x000000063cec7819 */ /* 0x000fe2000001023d */
[----:B------:R-:W-:Y:S01]  /*e490*/  VIADD R238, R55, 0xfffffffe ;  /* 0xfffffffe37ee7836 */ /* 0x000fe20000000000 */
[----:B------:R-:W-:Y:S01]  /*e4a0*/  ISETP.NE.AND.EX P3, PT, R235, RZ, PT, P0 ;  /* 0x000000ffeb00720c */ /* 0x000fe20003f65300 */
[----:B------:R-:W-:Y:S01]  /*e4b0*/  IMAD.MOV.U32 R153, RZ, RZ, R2 ;  /* 0x000000ffff997224 */ /* 0x000fe200078e0002 */
[----:B------:R-:W-:-:S11]  /*e4c0*/  MOV R155, R0 ;  /* 0x00000000009b7202 */ /* 0x000fd60000000f00 */
.L_x_2882:
        /* <DEDUP_REMOVED lines=80> */
.L_x_2877:
[----:B------:R-:W-:Y:S05]  /*e9d0*/  BSYNC.RECONVERGENT B0 ;  /* 0x0000000000007941 */ /* 0x000fea0003800200 */
.L_x_2876:
[----:B------:R-:W-:Y:S01]  /*e9e0*/  IADD3 R12, P0, PT, R237, R220, RZ ;  /* 0x000000dced0c7210 */ /* 0x000fe20007f1e0ff */
[----:B------:R-:W-:Y:S01]  /*e9f0*/  @!PT LDS RZ, [RZ] ;  /* 0x00000000fffff984 */ /* 0x000fe20000000800 */
[----:B------:R-:W-:Y:S01]  /*ea00*/  @!PT LDS RZ, [RZ] ;  /* 0x00000000fffff984 */ /* 0x000fe20000000800 */
[----:B------:R-:W-:Y:S01]  /*ea10*/  @!PT LDS RZ, [RZ] ;  /* 0x00000000fffff984 */ /* 0x000fe20000000800 */
[----:B------:R-:W-:Y:S01]  /*ea20*/  LDGSTS.E.BYPASS.LTC128B.128 [R225+0x5000], desc[UR4][R220.64] ;  /* 0x05000000dce17fae */ /* 0x000fe2000b981a04 */
[----:B------:R-:W1:Y:S01]  /*ea30*/  S2UR UR7, SR_CgaCtaId ;  /* 0x00000000000779c3 */ /* 0x000e620000008800 */
[----:B------:R-:W-:Y:S01]  /*ea40*/  IMAD.SHL.U32 R212, R3, 0x4, RZ ;  /* 0x0000000403d47824 */ /* 0x000fe200078e00ff */
[----:B------:R-:W-:Y:S01]  /*ea50*/  SHF.R.U32.HI R213, RZ, 0x1, R3 ;  /* 0x00000001ffd57819 */ /* 0x000fe20000011603 */
[----:B------:R-:W-:Y:S01]  /*ea60*/  IMAD.X R13, R236, 0x1, R221, P0 ;  /* 0x00000001ec0d7824 */ /* 0x000fe200000e06dd */
[-C--:B------:R-:W-:Y:S01]  /*ea70*/  IADD3 R18, P0, PT, R12, R237.reuse, RZ ;  /* 0x000000ed0c127210 */ /* 0x080fe20007f1e0ff */
[----:B------:R-:W-:Y:S01]  /*ea80*/  UMOV UR8, 0x400 ;  /* 0x0000040000087882 */ /* 0x000fe20000000000 */
[----:B------:R-:W-:Y:S01]  /*ea90*/  LOP3.LUT R0, R214, 0x100, RZ, 0xc0, !PT ;  /* 0x00000100d6007812 */ /* 0x000fe200078ec0ff */
[----:B------:R-:W-:Y:S01]  /*eaa0*/  BSSY.RECONVERGENT B1, `(.L_x_2878) ;  /* 0x00000f8000017945 */ /* 0x000fe20003800200 */
[----:B------:R-:W-:Y:S01]  /*eab0*/  LDGSTS.E.BYPASS.LTC128B.128 [R225+0x5800], desc[UR4][R12.64] ;  /* 0x058000000ce17fae */ /* 0x000fe2000b981a04 */
[--C-:B------:R-:W-:Y:S01]  /*eac0*/  IMAD.X R19, R13, 0x1, R236.reuse, P0 ;  /* 0x000000010d137824 */ /* 0x100fe200000e06ec */
[-C--:B------:R-:W-:Y:S02]  /*ead0*/  IADD3 R20, P0, PT, R18, R237.reuse, RZ ;  /* 0x000000ed12147210 */ /* 0x080fe40007f1e0ff */
[----:B------:R-:W-:Y:S02]  /*eae0*/  LOP3.LUT R2, R215, 0xc0, RZ, 0xc0, !PT ;  /* 0x000000c0d7027812 */ /* 0x000fe400078ec0ff */
[----:B------:R-:W-:Y:S01]  /*eaf0*/  LDGSTS.E.BYPASS.LTC128B.128 [R225+0x6000], desc[UR4][R18.64] ;  /* 0x0600000012e17fae */ /* 0x000fe2000b981a04 */
[--C-:B------:R-:W-:Y:S01]  /*eb00*/  IMAD.X R21, R19, 0x1, R236.reuse, P0 ;  /* 0x0000000113157824 */ /* 0x100fe200000e06ec */
[-C--:B------:R-:W-:Y:S02]  /*eb10*/  IADD3 R22, P0, PT, R20, R237.reuse, RZ ;  /* 0x000000ed14167210 */ /* 0x080fe40007f1e0ff */
[----:B------:R-:W-:Y:S02]  /*eb20*/  LOP3.LUT R157, R212, 0x18, RZ, 0xc0, !PT ;  /* 0x00000018d49d7812 */ /* 0x000fe400078ec0ff */
[----:B------:R2:W-:Y:S01]  /*eb30*/  LDGSTS.E.BYPASS.LTC128B.128 [R225+0x6800], desc[UR4][R20.64] ;  /* 0x0680000014e17fae */ /* 0x0005e2000b981a04 */
[--C-:B------:R-:W-:Y:S01]  /*eb40*/  IMAD.X R23, R21, 0x1, R236.reuse, P0 ;  /* 0x0000000115177824 */ /* 0x100fe200000e06ec */
[-C--:B------:R-:W-:Y:S02]  /*eb50*/  IADD3 R14, P0, PT, R22, R237.reuse, RZ ;  /* 0x000000ed160e7210 */ /* 0x080fe40007f1e0ff */
[----:B------:R-:W-:Y:S01]  /*eb60*/  LOP3.LUT R0, R0, 0x20, R215, 0xf8, !PT ;  /* 0x0000002000007812 */ /* 0x000fe200078ef8d7 */
[----:B-1----:R-:W-:Y:S01]  /*eb70*/  ULEA UR6, UR7, UR8, 0x18 ;  /* 0x0000000807067291 */ /* 0x002fe2000f8ec0ff */
[----:B------:R-:W-:Y:S01]  /*eb80*/  LOP3.LUT R2, R2, 0x8, R3, 0xf8, !PT ;  /* 0x0000000802027812 */ /* 0x000fe200078ef803 */
[--C-:B------:R-:W-:Y:S01]  /*eb90*/  IMAD.X R15, R23, 0x1, R236.reuse, P0 ;  /* 0x00000001170f7824 */ /* 0x100fe200000e06ec */
[----:B------:R-:W-:Y:S01]  /*eba0*/  LOP3.LUT R152, R213, 0x8, RZ, 0xc0, !PT ;  /* 0x00000008d5987812 */ /* 0x000fe200078ec0ff */
[----:B------:R-:W-:Y:S01]  /*ebb0*/  LDGSTS.E.BYPASS.LTC128B.128 [R225+0x7000], desc[UR4][R22.64] ;  /* 0x0700000016e17fae */ /* 0x000fe2000b981a04 */
[----:B------:R-:W-:Y:S02]  /*ebc0*/  LOP3.LUT R214, R214, 0x3e00, RZ, 0xc0, !PT ;  /* 0x00003e00d6d67812 */ /* 0x000fe400078ec0ff */
[----:B------:R-:W-:Y:S02]  /*ebd0*/  IADD3 R16, P0, PT, R14, R237, RZ ;  /* 0x000000ed0e107210 */ /* 0x000fe40007f1e0ff */
[----:B------:R1:W-:Y:S01]  /*ebe0*/  LDGSTS.E.BYPASS.LTC128B.128 [R225+0x7800], desc[UR4][R14.64] ;  /* 0x078000000ee17fae */ /* 0x0003e2000b981a04 */
[----:B------:R-:W-:Y:S02]  /*ebf0*/  LOP3.LUT R2, R0, R2, R157, 0xf6, !PT ;  /* 0x0000000200027212 */ /* 0x000fe400078ef69d */
[--C-:B------:R-:W-:Y:S01]  /*ec00*/  LOP3.LUT R152, R152, 0xc0, R215.reuse, 0xf8, !PT ;  /* 0x000000c098987812 */ /* 0x100fe200078ef8d7 */
[--C-:B------:R-:W-:Y:S01]  /*ec10*/  IMAD.X R17, R15, 0x1, R236.reuse, P0 ;  /* 0x000000010f117824 */ /* 0x100fe200000e06ec */
[--C-:B------:R-:W-:Y:S02]  /*ec20*/  LOP3.LUT R0, R214, 0x20, R215.reuse, 0xf8, !PT ;  /* 0x00000020d6007812 */ /* 0x100fe400078ef8d7 */
[----:B------:R-:W-:Y:S02]  /*ec30*/  LOP3.LUT R152, R152, R157, RZ, 0x3c, !PT ;  /* 0x0000009d98987212 */ /* 0x000fe400078e3cff */
[----:B------:R-:W-:Y:S01]  /*ec40*/  LOP3.LUT R157, R0, 0x100, R215, 0xf8, !PT ;  /* 0x00000100009d7812 */ /* 0x000fe200078ef8d7 */
[----:B------:R3:W-:Y:S01]  /*ec50*/  LDGSTS.E.BYPASS.LTC128B.128 [R225+0x8000], desc[UR4][R16.64] ;  /* 0x0800000010e17fae */ /* 0x0007e2000b981a04 */
[----:B------:R-:W-:Y:S02]  /*ec60*/  LEA R2, R2, UR6, 0x1 ;  /* 0x0000000602027c11 */ /* 0x000fe4000f8e08ff */
[----:B------:R-:W-:Y:S02]  /*ec70*/  LOP3.LUT R154, R157, R152, RZ, 0xfc, !PT ;  /* 0x000000989d9a7212 */ /* 0x000fe400078efcff */
[----:B--2---:R-:W-:Y:S02]  /*ec80*/  IADD3 R20, P0, PT, R16, R237, RZ ;  /* 0x000000ed10147210 */ /* 0x004fe40007f1e0ff */
[----:B------:R-:W-:Y:S02]  /*ec90*/  LEA R0, R154, UR6, 0x1 ;  /* 0x000000069a007c11 */ /* 0x000fe4000f8e08ff */
[----:B------:R-:W-:Y:S01]  /*eca0*/  ISETP.NE.AND P1, PT, R238, RZ, PT ;  /* 0x000000ffee00720c */ /* 0x000fe20003f25270 */
[----:B------:R-:W-:Y:S01]  /*ecb0*/  IMAD.X R21, R17, 0x1, R236, P0 ;  /* 0x0000000111157824 */ /* 0x000fe200000e06ec */
[----:B------:R-:W-:Y:S01]  /*ecc0*/  LOP3.LUT P0, RZ, R3, 0x4, RZ, 0xc0, !PT ;  /* 0x0000000403ff7812 */ /* 0x000fe2000780c0ff */
[----:B------:R-:W-:Y:S03]  /*ecd0*/  IMAD.MOV.U32 R3, RZ, RZ, 0x20 ;  /* 0x00000020ff037424 */ /* 0x000fe600078e00ff */
[----:B------:R2:W-:Y:S02]  /*ece0*/  LDGSTS.E.BYPASS.LTC128B.128 [R225+0x8800], desc[UR4][R20.64] ;  /* 0x0880000014e17fae */ /* 0x0005e4000b981a04 */
[----:B------:R-:W-:Y:S03]  /*ecf0*/  SEL R3, R3, 0xffffffe0, !P0 ;  /* 0xffffffe003037807 */ /* 0x000fe60004000000 */
[----:B------:R-:W-:Y:S05]  /*ed00*/  LDSM.16.M88.4 R156, [R0] ;  /* 0x00000000009c783b */ /* 0x000fea0000000200 */
[----:B------:R-:W4:Y:S05]  /*ed10*/  LDSM.16.M88.4 R160, [R2+0x1000] ;  /* 0x0010000002a0783b */ /* 0x000f2a0000000200 */
[----:B------:R-:W1:Y:S05]  /*ed20*/  LDSM.16.M88.4 R164, [R2+0x1400] ;  /* 0x0014000002a4783b */ /* 0x000e6a0000000200 */
[----:B------:R-:W2:Y:S05]  /*ed30*/  LDSM.16.M88.4 R168, [R2+0x1800] ;  /* 0x0018000002a8783b */ /* 0x000eaa0000000200 */
[----:B------:R-:W0:Y:S05]  /*ed40*/  LDGDEPBAR ;  /* 0x00000000000079af */ /* 0x000e2a0000000000 */
[----:B------:R-:W5:Y:S05]  /*ed50*/  LDSM.16.M88.4 R172, [R2+0x1c00] ;  /* 0x001c000002ac783b */ /* 0x000f6a0000000200 */
[----:B------:R-:W5:Y:S05]  /*ed60*/  LDSM.16.M88.4 R176, [R2+0x2000] ;  /* 0x0020000002b0783b */ /* 0x000f6a0000000200 */
[----:B------:R-:W5:Y:S05]  /*ed70*/  LDSM.16.M88.4 R48, [R2+0x2400] ;  /* 0x002400000230783b */ /* 0x000f6a0000000200 */
[----:B------:R-:W5:Y:S05]  /*ed80*/  LDSM.16.M88.4 R56, [R2+0x2800] ;  /* 0x002800000238783b */ /* 0x000f6a0000000200 */
[----:B------:R-:W5:Y:S01]  /*ed90*/  LDSM.16.M88.4 R64, [R2+0x2c00] ;  /* 0x002c00000240783b */ /* 0x000f620000000200 */
[C---:B----4-:R-:W-:Y:S03]  /*eda0*/  HMMA.16816.F32 R4, R156.reuse, R160, RZ ;  /* 0x000000a09c04723c */ /* 0x050fe600000018ff */
[--C-:B------:R-:W-:Y:S01]  /*edb0*/  IMAD.IADD R160, R0, 0x1, R3.reuse ;  /* 0x0000000100a07824 */ /* 0x100fe200078e0203 */
[----:B------:R-:W4:Y:S01]  /*edc0*/  LDSM.16.M88.4 R72, [R2+0x3000] ;  /* 0x003000000248783b */ /* 0x000f220000000200 */
[----:B------:R-:W-:Y:S03]  /*edd0*/  IMAD.IADD R0, R2, 0x1, R3 ;  /* 0x0000000102007824 */ /* 0x000fe600078e0203 */
[C---:B------:R-:W-:Y:S01]  /*ede0*/  HMMA.16816.F32 R8, R156.reuse, R162, RZ ;  /* 0x000000a29c08723c */ /* 0x040fe200000018ff */
[----:B------:R-:W4:Y:S05]  /*edf0*/  LDSM.16.M88.4 R80, [R2+0x3400] ;  /* 0x003400000250783b */ /* 0x000f2a0000000200 */
[----:B------:R-:W4:Y:S02]  /*ee00*/  LDSM.16.M88.4 R88, [R2+0x3800] ;  /* 0x003800000258783b */ /* 0x000f240000000200 */
[C---:B-1----:R-:W-:Y:S03]  /*ee10*/  HMMA.16816.F32 R12, R156.reuse, R164, RZ ;  /* 0x000000a49c0c723c */ /* 0x042fe600000018ff */
[----:B------:R-:W1:Y:S05]  /*ee20*/  LDSM.16.M88.4 R96, [R2+0x3c00] ;  /* 0x003c00000260783b */ /* 0x000e6a0000000200 */
[C---:B---3--:R-:W-:Y:S01]  /*ee30*/  HMMA.16816.F32 R16, R156.reuse, R166, RZ ;  /* 0x000000a69c10723c */ /* 0x048fe200000018ff */
[----:B------:R-:W3:Y:S05]  /*ee40*/  LDSM.16.M88.4 R104, [R2+0x4000] ;  /* 0x004000000268783b */ /* 0x000eea0000000200 */
[----:B------:R-:W3:Y:S02]  /*ee50*/  LDSM.16.M88.4 R112, [R2+0x4400] ;  /* 0x004400000270783b */ /* 0x000ee40000000200 */
[C---:B--2---:R-:W-:Y:S03]  /*ee60*/  HMMA.16816.F32 R20, R156.reuse, R168, RZ ;  /* 0x000000a89c14723c */ /* 0x044fe600000018ff */
[----:B------:R-:W2:Y:S05]  /*ee70*/  LDSM.16.M88.4 R120, [R2+0x4800] ;  /* 0x004800000278783b */ /* 0x000eaa0000000200 */
[C---:B------:R-:W-:Y:S01]  /*ee80*/  HMMA.16816.F32 R24, R156.reuse, R170, RZ ;  /* 0x000000aa9c18723c */ /* 0x040fe200000018ff */
[----:B------:R-:W2:Y:S05]  /*ee90*/  LDSM.16.M88.4 R128, [R2+0x4c00] ;  /* 0x004c00000280783b */ /* 0x000eaa0000000200 */
[----:B------:R-:W-:Y:S02]  /*eea0*/  LDSM.16.M88.4 R160, [R160] ;  /* 0x00000000a0a0783b */ /* 0x000fe40000000200 */
[C---:B-----5:R-:W-:Y:S03]  /*eeb0*/  HMMA.16816.F32 R28, R156.reuse, R172, RZ ;  /* 0x000000ac9c1c723c */ /* 0x060fe600000018ff */
        /* <DEDUP_REMOVED lines=27> */
[C---:B-1----:R-:W-:Y:S08]  /*f070*/  HMMA.16816.F32 R92, R156.reuse, R96, RZ ;  /* 0x000000609c5c723c */ /* 0x042ff000000018ff */
[C---:B------:R-:W-:Y:S08]  /*f080*/  HMMA.16816.F32 R96, R156.reuse, R98, RZ ;  /* 0x000000629c60723c */ /* 0x040ff000000018ff */
[C---:B---3--:R-:W-:Y:S08]  /*f090*/  HMMA.16816.F32 R100, R156.reuse, R104, RZ ;  /* 0x000000689c64723c */ /* 0x048ff000000018ff */
[C---:B------:R-:W-:Y:S08]  /*f0a0*/  HMMA.16816.F32 R104, R156.reuse, R106, RZ ;  /* 0x0000006a9c68723c */ /* 0x040ff000000018ff */
[C---:B------:R-:W-:Y:S08]  /*f0b0*/  HMMA.16816.F32 R108, R156.reuse, R112, RZ ;  /* 0x000000709c6c723c */ /* 0x040ff000000018ff */
[C---:B------:R-:W-:Y:S08]  /*f0c0*/  HMMA.16816.F32 R112, R156.reuse, R114, RZ ;  /* 0x000000729c70723c */ /* 0x040ff000000018ff */
[C---:B--2---:R-:W-:Y:S08]  /*f0d0*/  HMMA.16816.F32 R116, R156.reuse, R120, RZ ;  /* 0x000000789c74723c */ /* 0x044ff000000018ff */
[C---:B------:R-:W-:Y:S08]  /*f0e0*/  HMMA.16816.F32 R120, R156.reuse, R122, RZ ;  /* 0x0000007a9c78723c */ /* 0x040ff000000018ff */
[C---:B------:R-:W-:Y:S08]  /*f0f0*/  HMMA.16816.F32 R124, R156.reuse, R128, RZ ;  /* 0x000000809c7c723c */ /* 0x040ff000000018ff */
[----:B------:R-:W-:Y:S01]  /*f100*/  HMMA.16816.F32 R128, R156, R130, RZ ;  /* 0x000000829c80723c */ /* 0x000fe200000018ff */
[----:B------:R-:W1:Y:S07]  /*f110*/  LDSM.16.M88.4 R156, [R0+0x1c00] ;  /* 0x001c0000009c783b */ /* 0x000e6e0000000200 */
[C---:B-----5:R-:W-:Y:S08]  /*f120*/  HMMA.16816.F32 R4, R160.reuse, R164, R4 ;  /* 0x000000a4a004723c */ /* 0x060ff00000001804 */
        /* <DEDUP_REMOVED lines=115> */
.L_x_2881:
[----:B------:R-:W-:Y:S05]  /*f860*/  BSYNC.RECONVERGENT B0 ;  /* 0x0000000000007941 */ /* 0x000fea0003800200 */
.L_x_2880:
[----:B------:R-:W-:Y:S01]  /*f870*/  @!PT LDS RZ, [RZ] ;  /* 0x00000000fffff984 */ /* 0x000fe20000000800 */
[----:B------:R-:W-:Y:S01]  /*f880*/  @!PT LDS RZ, [RZ] ;  /* 0x00000000fffff984 */ /* 0x000fe20000000800 */
[----:B------:R-:W-:Y:S01]  /*f890*/  @!PT LDS RZ, [RZ] ;  /* 0x00000000fffff984 */ /* 0x000fe20000000800 */
[----:B------:R1:W-:Y:S01]  /*f8a0*/  LDGSTS.E.BYPASS.LTC128B.128 [R225+0x1000], desc[UR4][R218.64] ;  /* 0x01000000dae17fae */ /* 0x0003e2000b981a04 */
[----:B------:R-:W-:Y:S02]  /*f8b0*/  IADD3 R164, P1, PT, R3, R218, RZ ;  /* 0x000000da03a47210 */ /* 0x000fe40007f3e0ff */
[----:B------:R-:W-:Y:S02]  /*f8c0*/  SHF.L.U64.HI R0, R216, 0x6, R217 ;  /* 0x00000006d8007819 */ /* 0x000fe400000102d9 */
[-C--:B------:R-:W-:Y:S03]  /*f8d0*/  IADD3 R162, P2, PT, R164, R3.reuse, RZ ;  /* 0x00000003a4a27210 */ /* 0x080fe60007f5e0ff */
        /* <DEDUP_REMOVED lines=20> */
.L_x_2879:
[----:B------:R-:W-:Y:S05]  /*fa20*/  BSYNC.RECONVERGENT B1 ;  /* 0x0000000000017941 */ /* 0x000fea0003800200 */
.L_x_2878:
        /* <DEDUP_REMOVED lines=382> */
[----:B------:R-:W-:Y:S01]  /*11210*/  ISETP.GT.AND P0, PT, R238, RZ, PT ;  /* 0x000000ffee00720c */ /* 0x000fe20003f04270 */
        /* <DEDUP_REMOVED lines=273> */
.L_x_2875:
        /* <DEDUP_REMOVED lines=10> */
.L_x_2891:
[----:B------:R-:W2:Y:S01]  /*123d0*/  S2R R3, SR_TID.X ;  /* 0x0000000000037919 */ /* 0x000ea20000002100 */
[----:B------:R-:W1:Y:S01]  /*123e0*/  MUFU.RCP R4, R6 ;  /* 0x0000000600047308 */ /* 0x000e620000001000 */
[----:B----4-:R-:W-:Y:S01]  /*123f0*/  FADD.FTZ R5, R8, R10 ;  /* 0x0000000a08057221 */ /* 0x010fe20000010000 */
[----:B------:R-:W-:-:S04]  /*12400*/  FSETP.NE.FTZ.AND P3, PT, R6, RZ, PT ;  /* 0x000000ff0600720b */ /* 0x000fc80003f75000 */
[----:B------:R-:W-:Y:S02]  /*12410*/  FSETP.NE.FTZ.AND P2, PT, R5, RZ, PT ;  /* 0x000000ff0500720b */ /* 0x000fe40003f55000 */
[----:B---3--:R-:W3:Y:S01]  /*12420*/  MUFU.RCP R8, R5 ;  /* 0x0000000500087308 */ /* 0x008ee20000001000 */
        /* <DEDUP_REMOVED lines=9> */
[C---:B--2---:R-:W-:Y:S02]  /*124c0*/  SHF.L.U32 R9, R3.reuse, 0x1, RZ ;  /* 0x0000000103097819 */ /* 0x044fe400000006ff */
[----:B------:R-:W-:-:S02]  /*124d0*/  SHF.L.U32 R4, R3, 0x3, RZ ;  /* 0x0000000303047819 */ /* 0x000fc400000006ff */
[----:B------:R-:W-:Y:S02]  /*124e0*/  LOP3.LUT R9, R214, 0x6, R9, 0xf8, !PT ;  /* 0x00000006d6097812 */ /* 0x000fe400078ef809 */
[----:B------:R-:W-:Y:S02]  /*124f0*/  LOP3.LUT R10, R4, 0xc0, RZ, 0xc0, !PT ;  /* 0x000000c0040a7812 */ /* 0x000fe400078ec0ff */
[----:B------:R-:W-:Y:S02]  /*12500*/  LOP3.LUT R9, R9, 0x20, R4, 0xf8, !PT ;  /* 0x0000002009097812 */ /* 0x000fe400078ef804 */
[----:B------:R-:W-:Y:S02]  /*12510*/  LOP3.LUT R10, R10, 0x18, R3, 0xf8, !PT ;  /* 0x000000180a0a7812 */ /* 0x000fe400078ef803 */
[----:B---3--:R-:W-:Y:S02]  /*12520*/  FSEL R8, R8, 1, P2 ;  /* 0x3f80000008087808 */ /* 0x008fe40001000000 */
[----:B------:R-:W-:-:S02]  /*12530*/  LOP3.LUT R9, R9, R10, RZ, 0xfc, !PT ;  /* 0x0000000a09097212 */ /* 0x000fc400078efcff */
[----:B------:R-:W-:Y:S01]  /*12540*/  LOP3.LUT R4, R212, 0x40, RZ, 0xc0, !PT ;  /* 0x00000040d4047812 */ /* 0x000fe200078ec0ff */
[C---:B------:R-:W-:Y:S01]  /*12550*/  FMUL.FTZ R146, R8.reuse, R146 ;  /* 0x0000009208927220 */ /* 0x040fe20000410000 */
[C---:B------:R-:W-:Y:S01]  /*12560*/  FMUL.FTZ R147, R8.reuse, R147 ;  /* 0x0000009308937220 */ /* 0x040fe20000410000 */
[----:B------:R-:W-:Y:S01]  /*12570*/  LEA R9, R9, UR6, 0x1 ;  /* 0x0000000609097c11 */ /* 0x000fe2000f8e08ff */
[C---:B------:R-:W-:Y:S01]  /*12580*/  FMUL.FTZ R142, R8.reuse, R142 ;  /* 0x0000008e088e7220 */ /* 0x040fe20000410000 */
[----:B------:R-:W-:Y:S01]  /*12590*/  FMUL.FTZ R143, R8, R143 ;  /* 0x0000008f088f7220 */ /* 0x000fe20000410000 */
        /* <DEDUP_REMOVED lines=22> */
[----:B------:R-:W-:Y:S04]  /*12700*/  STS [R15+0x30], R132 ;  /* 0x000030840f007388 */ /* 0x000fe80000000800 */
[----:B------:R1:W-:Y:S04]  /*12710*/  STS [R15+0x230], R134 ;  /* 0x000230860f007388 */ /* 0x0003e80000000800 */
[----:B------:R-:W2:Y:S01]  /*12720*/  LD.E.U8 R4, desc[UR4][R150.64+0x1c8] ;  /* 0x0001c80496047980 */ /* 0x000ea2000c101100 */
[----:B------:R-:W-:-:S03]  /*12730*/  ISETP.NE.AND P0, PT, R228, -0x1, PT ;  /* 0xffffffffe400780c */ /* 0x000fc60003f05270 */
[----:B------:R-:W3:Y:S04]  /*12740*/  LD.E.64 R26, desc[UR4][R150.64+0x88] ;  /* 0x00008804961a7980 */ /* 0x000ee8000c101b00 */
[----:B------:R4:W5:Y:S04]  /*12750*/  LD.E.64 R24, desc[UR4][R150.64+0x90] ;  /* 0x0000900496187980 */ /* 0x000968000c101b00 */
[----:B------:R4:W5:Y:S04]  /*12760*/  LD.E.64 R20, desc[UR4][R150.64+0xa0] ;  /* 0x0000a00496147980 */ /* 0x000968000c101b00 */
[----:B------:R-:W4:Y:S04]  /*12770*/  @!P0 LD.E.64 R16, desc[UR4][R150.64+0x80] ;  /* 0x0000800496108980 */ /* 0x000f28000c101b00 */
[----:B------:R1:W5:Y:S01]  /*12780*/  LD.E.64 R22, desc[UR4][R150.64+0x70] ;  /* 0x0000700496167980 */ /* 0x000362000c101b00 */
[----:B--2---:R-:W-:-:S13]  /*12790*/  ISETP.NE.AND P1, PT, R4, RZ, PT ;  /* 0x000000ff0400720c */ /* 0x004fda0003f25270 */
[----:B------:R-:W2:Y:S04]  /*127a0*/  @!P1 LD.E R8, desc[UR4][R150.64+0x60] ;  /* 0x0000600496089980 */ /* 0x000ea8000c101900 */
[----:B------:R-:W2:Y:S01]  /*127b0*/  @!P1 LD.E R4, desc[UR4][R150.64+0xb4] ;  /* 0x0000b40496049980 */ /* 0x000ea2000c101900 */
[-C--:B----4-:R-:W-:Y:S02]  /*127c0*/  @!P0 IMAD R12, R17, R224.reuse, RZ ;  /* 0x000000e0110c8224 */ /* 0x090fe400078e02ff */
[----:B-1----:R-:W-:-:S04]  /*127d0*/  @!P0 IMAD.WIDE.U32 R14, R16, R224, RZ ;  /* 0x000000e0100e8225 */ /* 0x002fc800078e00ff */
[----:B------:R-:W-:Y:S02]  /*127e0*/  @!P0 IMAD.IADD R12, R15, 0x1, R12 ;  /* 0x000000010f0c8824 */ /* 0x000fe400078e020c */
[----:B---3--:R-:W-:-:S04]  /*127f0*/  @P0 IMAD.WIDE.U32 R16, R26, R228, RZ ;  /* 0x000000e41a100225 */ /* 0x008fc800078e00ff */
[----:B--2---:R-:W-:-:S04]  /*12800*/  @!P1 IMAD R13, R8, R224, R223 ;  /* 0x000000e0080d9224 */ /* 0x004fc800078e02df */
[----:B------:R-:W-:Y:S02]  /*12810*/  @!P1 IMAD R13, R13, R4, RZ ;  /* 0x000000040d0d9224 */ /* 0x000fe400078e02ff */
[----:B------:R-:W-:Y:S01]  /*12820*/  @P0 IMAD R4, R27, R228, RZ ;  /* 0x000000e41b040224 */ /* 0x000fe200078e02ff */
[----:B------:R-:W-:Y:S06]  /*12830*/  @!P1 BRA `(.L_x_2884) ;  /* 0x0000000000149947 */ /* 0x000fec0003800000 */
[----:B------:R-:W2:Y:S04]  /*12840*/  @!P0 LD.E R9, desc[UR4][R150.64+0xb4] ;  /* 0x0000b40496098980 */ /* 0x000ea8000c101900 */
[----:B------:R-:W3:Y:S01]  /*12850*/  LD.E R8, desc[UR4][R150.64+0xd4] ;  /* 0x0000d40496087980 */ /* 0x000ee2000c101900 */
[----:B--2---:R-:W-:Y:S02]  /*12860*/  @!P0 IMAD R228, R9, R224, RZ ;  /* 0x000000e009e48224 */ /* 0x004fe400078e02ff */
[----:B---3--:R-:W-:-:S05]  /*12870*/  IMAD R13, R8, R223, RZ ;  /* 0x000000df080d7224 */ /* 0x008fca00078e02ff */
[----:B------:R-:W-:-:S07]  /*12880*/  IADD3 R13, PT, PT, R13, R228, RZ ;  /* 0x000000e40d0d7210 */ /* 0x000fce0007ffe0ff */
.L_x_2884:
[----:B------:R-:W-:Y:S01]  /*12890*/  MOV R29, RZ ;  /* 0x000000ff001d7202 */ /* 0x000fe20000000f00 */
[----:B------:R-:W-:Y:S05]  /*128a0*/  WARPSYNC.ALL ;  /* 0x0000000000007948 */ /* 0x000fea0003800000 */
[----:B------:R-:W-:Y:S01]  /*128b0*/  IMAD.MOV.U32 R28, RZ, RZ, R148 ;  /* 0x000000ffff1c7224 */ /* 0x000fe200078e0094 */
[----:B------:R-:W1:Y:S01]  /*128c0*/  @P3 MUFU.LG2 R6, R6 ;  /* 0x0000000600063308 */ /* 0x000e620000000c00 */
[----:B------:R-:W-:Y:S01]  /*128d0*/  BAR.SYNC.DEFER_BLOCKING 0x0 ;  /* 0x0000000000007b1d */ /* 0x000fe20000010000 */
[C---:B------:R-:W-:Y:S01]  /*128e0*/  IADD3 R15, PT, PT, -R226.reuse, R227, RZ ;  /* 0x000000e3e20f7210 */ /* 0x040fe20007ffe1ff */
[----:B-----5:R-:W-:Y:S01]  /*128f0*/  IMAD R19, R25, R223, RZ ;  /* 0x000000df19137224 */ /* 0x020fe200078e02ff */
[----:B------:R-:W-:Y:S01]  /*12900*/  @P0 IADD3 R12, PT, PT, R17, R4, RZ ;  /* 0x00000004110c0210 */ /* 0x000fe20007ffe0ff */
[----:B------:R-:W-:Y:S01]  /*12910*/  IMAD.WIDE.U32 R28, R226, R26, R28 ;  /* 0x0000001ae21c7225 */ /* 0x000fe200078e001c */
[----:B------:R-:W-:Y:S01]  /*12920*/  ISETP.GE.AND P1, PT, R232, R15, PT ;  /* 0x0000000fe800720c */ /* 0x000fe20003f26270 */
[----:B------:R-:W-:Y:S01]  /*12930*/  BSSY.RECONVERGENT B0, `(.L_x_2885) ;  /* 0x0000027000007945 */ /* 0x000fe20003800200 */
[----:B------:R-:W2:Y:S01]  /*12940*/  @P2 MUFU.LG2 R5, R5 ;  /* 0x0000000500052308 */ /* 0x000ea20000000c00 */
[----:B------:R-:W-:-:S02]  /*12950*/  IMAD R18, R27, R226, RZ ;  /* 0x000000e21b127224 */ /* 0x000fc400078e02ff */
[----:B------:R-:W-:-:S04]  /*12960*/  IMAD.WIDE.U32 R24, R24, R223, RZ ;  /* 0x000000df18187225 */ /* 0x000fc800078e00ff */
[----:B------:R-:W-:Y:S01]  /*12970*/  @P0 IMAD.MOV.U32 R14, RZ, RZ, R16 ;  /* 0x000000ffff0e0224 */ /* 0x000fe200078e0010 */
[----:B------:R-:W-:Y:S01]  /*12980*/  IADD3 R19, PT, PT, R25, R19, RZ ;  /* 0x0000001319137210 */ /* 0x000fe20007ffe0ff */
[----:B------:R-:W-:Y:S02]  /*12990*/  IMAD.IADD R17, R29, 0x1, R18 ;  /* 0x000000011d117824 */ /* 0x000fe400078e0212 */
[----:B-1----:R-:W-:Y:S01]  /*129a0*/  @P3 FMUL.FTZ R6, R6, 0.69314718246459960938 ;  /* 0x3f31721806063820 */ /* 0x002fe20000410000 */
[----:B------:R-:W-:Y:S01]  /*129b0*/  @!P1 IMAD R4, R27, R232, RZ ;  /* 0x000000e81b049224 */ /* 0x000fe200078e02ff */
[----:B------:R-:W-:-:S04]  /*129c0*/  IADD3 R28, P4, P0, R24, R28, R14 ;  /* 0x0000001c181c7210 */ /* 0x000fc8000789e00e */
[----:B------:R-:W-:Y:S01]  /*129d0*/  IADD3.X R29, PT, PT, R19, R17, R12, P4, P0 ;  /* 0x00000011131d7210 */ /* 0x000fe200027e040c */
[----:B------:R1:W3:Y:S01]  /*129e0*/  LDS.128 R8, [R225] ;  /* 0x00000000e1087984 */ /* 0x0002e20000000c00 */
[C---:B------:R-:W-:Y:S01]  /*129f0*/  IADD3 R12, PT, PT, R232.reuse, 0x20, RZ ;  /* 0x00000020e80c7810 */ /* 0x040fe20007ffe0ff */
[----:B--2---:R-:W-:Y:S01]  /*12a00*/  @P2 FMUL.FTZ R5, R5, 0.69314718246459960938 ;  /* 0x3f31721805052820 */ /* 0x004fe20000410000 */
[----:B------:R-:W-:Y:S01]  /*12a10*/  LOP3.LUT P4, RZ, R3, 0x3, RZ, 0xc0, !PT ;  /* 0x0000000303ff7812 */ /* 0x000fe2000788c0ff */
[----:B------:R-:W-:Y:S01]  /*12a20*/  @!P1 IMAD.WIDE.U32 R16, R232, R26, R28 ;  /* 0x0000001ae8109225 */ /* 0x000fe200078e001c */
[----:B------:R-:W-:Y:S02]  /*12a30*/  ISETP.GE.AND P5, PT, R12, R15, PT ;  /* 0x0000000f0c00720c */ /* 0x000fe40003fa6270 */
[----:B------:R-:W-:Y:S01]  /*12a40*/  MOV R3, 0x7f800000 ;  /* 0x7f80000000037802 */ /* 0x000fe20000000f00 */
[----:B------:R-:W-:Y:S01]  /*12a50*/  IMAD.MOV.U32 R12, RZ, RZ, 0x7f800000 ;  /* 0x7f800000ff0c7424 */ /* 0x000fe200078e00ff */
[----:B------:R-:W-:Y:S01]  /*12a60*/  @!P1 IADD3 R15, PT, PT, R17, R4, RZ ;  /* 0x00000004110f9210 */ /* 0x000fe20007ffe0ff */
[C---:B------:R-:W-:Y:S01]  /*12a70*/  @P3 FFMA.FTZ R12, R7.reuse, R2, R6 ;  /* 0x00000002070c3223 */ /* 0x040fe20000010006 */
[----:B------:R-:W-:Y:S01]  /*12a80*/  @P2 FFMA.FTZ R3, R7, R0, R5 ;  /* 0x0000000007032223 */ /* 0x000fe20000010005 */
[C---:B------:R-:W-:Y:S01]  /*12a90*/  @!P1 LEA R14, P0, R16.reuse, R22, 0x1 ;  /* 0x00000016100e9211 */ /* 0x040fe200078008ff */
[----:B------:R1:W2:Y:S03]  /*12aa0*/  LDS.128 R4, [R225+0x800] ;  /* 0x00080000e1047984 */ /* 0x0002a60000000c00 */
[----:B------:R-:W-:Y:S01]  /*12ab0*/  @!P1 LEA.HI.X R15, R16, R23, R15, 0x1, P0 ;  /* 0x00000017100f9211 */ /* 0x000fe200000f0c0f */
[----:B------:R-:W-:Y:S08]  /*12ac0*/  @P4 BRA `(.L_x_2886) ;  /* 0x0000000000344947 */ /* 0x000ff00003800000 */
        /* <DEDUP_REMOVED lines=13> */
.L_x_2886:
[----:B------:R-:W-:Y:S05]  /*12ba0*/  BSYNC.RECONVERGENT B0 ;  /* 0x0000000000007941 */ /* 0x000fea0003800200 */
.L_x_2885:
[----:B------:R-:W-:Y:S01]  /*12bb0*/  MOV R223, 0x0 ;  /* 0x0000000000df7802 */ /* 0x000fe20000000f00 */
[----:B---3--:R1:W-:Y:S03]  /*12bc0*/  @!P1 ST.E.128 desc[UR4][R14.64], R8 ;  /* 0x000000080e009985 */ /* 0x0083e6000c101d04 */
[----:B-12-4-:R-:W-:Y:S05]  /*12bd0*/  @P5 RET.REL.NODEC R222 `(_ZN5flash24flash_fwd_splitkv_kernelI23Flash_fwd_kernel_traitsILi32ELi64ELi256ELi4ELb0ELb0EN7cutlass6half_tE19Flash_kernel_traitsILi32ELi64ELi256ELi4ES3_EELb0ELb0ELb0ELb0ELb1ELb0ELb0ELb1EEEvNS_16Flash_fwd_paramsE) ;  /* 0xfffffed4de085950 */ /* 0x016fea0003c3ffff */
        /* <DEDUP_REMOVED lines=12> */
[----:B-1----:R-:W-:Y:S05]  /*12ca0*/  RET.REL.NODEC R222 `(_ZN5flash24flash_fwd_splitkv_kernelI23Flash_fwd_kernel_traitsILi32ELi64ELi256ELi4ELb0ELb0EN7cutlass6half_tE19Flash_kernel_traitsILi32ELi64ELi256ELi4ES3_EELb0ELb0ELb0ELb0ELb1ELb0ELb0ELb1EEEvNS_16Flash_fwd_paramsE) ;  /* 0xfffffed0ded47950 */ /* 0x002fea0003c3ffff */
.L_x_2883:
[----:B------:R-:W-:Y:S01]  /*12cb0*/  MOV R4, 0x2 ;  /* 0x0000000200047802 */ /* 0x000fe20000000f00 */
[----:B------:R-:W-:Y:S01]  /*12cc0*/  IMAD.MOV.U32 R3, RZ, RZ, 0x1f ;  /* 0x0000001fff037424 */ /* 0x000fe200078e00ff */
[----:B------:R-:W-:-:S07]  /*12cd0*/  MOV R5, 0xffffffff ;  /* 0xffffffff00057802 */ /* 0x000fce0000000f00 */
[----:B-1---5:R-:W-:Y:S05]  /*12ce0*/  WARPSYNC.COLLECTIVE R5, `(.L_x_2887) ;  /* 0x0000000005087348 */ /* 0x022fea0003c00000 */
[----:B------:R2:W3:Y:S02]  /*12cf0*/  SHFL.BFLY P0, R10, R240, R4, R3 ;  /* 0x0c000004f00a7389 */ /* 0x0004e40000000003 */
[----:B-123-5:R-:W-:Y:S05]  /*12d00*/  ENDCOLLECTIVE ;  /* 0x000000000000791b */ /* 0x02efea0003800000 */
.L_x_2887:
[----:B------:R-:W-:Y:S02]  /*12d10*/  IMAD.MOV.U32 R9, RZ, RZ, R10 ;  /* 0x000000ffff097224 */ /* 0x000fe400078e000a */
[----:B------:R-:W-:Y:S02]  /*12d20*/  IMAD.MOV.U32 R4, RZ, RZ, 0x1 ;  /* 0x00000001ff047424 */ /* 0x000fe400078e00ff */
[----:B------:R-:W-:-:S05]  /*12d30*/  FADD.FTZ R9, R9, R240 ;  /* 0x000000f009097221 */ /* 0x000fca0000010000 */
[----:B------:R-:W-:-:S07]  /*12d40*/  MOV R240, R9 ;  /* 0x0000000900f07202 */ /* 0x000fce0000000f00 */
[----:B------:R-:W-:Y:S05]  /*12d50*/  WARPSYNC.COLLECTIVE R5, `(.L_x_2888) ;  /* 0x0000000005087348 */ /* 0x000fea0003c00000 */
[----:B------:R1:W2:Y:S02]  /*12d60*/  SHFL.BFLY P0, R10, R240, R4, R3 ;  /* 0x0c000004f00a7389 */ /* 0x0002a40000000003 */
[----:B-12---:R-:W-:Y:S05]  /*12d70*/  ENDCOLLECTIVE ;  /* 0x000000000000791b */ /* 0x006fea0003800000 */
.L_x_2888:
[----:B------:R-:W-:Y:S01]  /*12d80*/  MOV R240, R239 ;  /* 0x000000ef00f07202 */ /* 0x000fe20000000f00 */
[----:B------:R-:W-:Y:S01]  /*12d90*/  IMAD.MOV.U32 R4, RZ, RZ, 0x2 ;  /* 0x00000002ff047424 */ /* 0x000fe200078e00ff */
[----:B------:R-:W-:-:S07]  /*12da0*/  MOV R6, R10 ;  /* 0x0000000a00067202 */ /* 0x000fce0000000f00 */
[----:B------:R-:W-:Y:S05]  /*12db0*/  WARPSYNC.COLLECTIVE R5, `(.L_x_2889) ;  /* 0x0000000005087348 */ /* 0x000fea0003c00000 */
[----:B------:R1:W2:Y:S02]  /*12dc0*/  SHFL.BFLY P0, R10, R240, R4, R3 ;  /* 0x0c000004f00a7389 */ /* 0x0002a40000000003 */
[----:B-12---:R-:W-:Y:S05]  /*12dd0*/  ENDCOLLECTIVE ;  /* 0x000000000000791b */ /* 0x006fea0003800000 */
.L_x_2889:
[----:B------:R-:W-:Y:S01]  /*12de0*/  FADD.FTZ R6, R9, R6 ;  /* 0x0000000609067221 */ /* 0x000fe20000010000 */
[----:B------:R-:W-:Y:S01]  /*12df0*/  FADD.FTZ R8, R10, R239 ;  /* 0x000000ef0a087221 */ /* 0x000fe20000010000 */
[----:B------:R-:W-:-:S04]  /*12e00*/  MOV R4, 0x1 ;  /* 0x0000000100047802 */ /* 0x000fc80000000f00 */
[----:B------:R-:W-:-:S07]  /*12e10*/  MOV R240, R8 ;  /* 0x0000000800f07202 */ /* 0x000fce0000000f00 */
[----:B------:R-:W-:Y:S05]  /*12e20*/  WARPSYNC.COLLECTIVE R5, `(.L_x_2890) ;  /* 0x0000000005087348 */ /* 0x000fea0003c00000 */
[----:B------:R1:W2:Y:S02]  /*12e30*/  SHFL.BFLY P0, R10, R240, R4, R3 ;  /* 0x0c000004f00a7389 */ /* 0x0002a40000000003 */
[----:B-12---:R-:W-:Y:S05]  /*12e40*/  ENDCOLLECTIVE ;  /* 0x000000000000791b */ /* 0x006fea0003800000 */
.L_x_2890:
[----:B------:R-:W-:Y:S05]  /*12e50*/  BRA `(.L_x_2891) ;  /* 0xfffffff4005c7947 */ /* 0x000fea000383ffff */
.L_x_2892:
        /* <DEDUP_REMOVED lines=10> */
.L_x_10246:


//--------------------- .text._ZN5flash24flash_fwd_splitkv_kernelI23Flash_fwd_kernel_traitsILi32ELi64ELi256ELi4ELb0ELb0EN7cutlass6half_tE19Flash_kernel_traitsILi32ELi64ELi256ELi4ES3_EELb0ELb0ELb0ELb0ELb1ELb1ELb0ELb1EEEvNS_16Flash_fwd_paramsE --------------------------
	.section	.text._ZN5flash24flash_fwd_splitkv_kernelI23Flash_fwd_kernel_traitsILi32ELi64ELi256ELi4ELb0ELb0EN7cutlass6half_tE19Flash_kernel_traitsILi32ELi64ELi256ELi4ES3_EELb0ELb0ELb0ELb0ELb1ELb1ELb0ELb1EEEvNS_16Flash_fwd_paramsE,"ax",@progbits
	.align	128
        .global         _ZN5flash24flash_fwd_splitkv_kernelI23Flash_fwd_kernel_traitsILi32ELi64ELi256ELi4ELb0ELb0EN7cutlass6half_tE19Flash_kernel_traitsILi32ELi64ELi256ELi4ES3_EELb0ELb0ELb0ELb0ELb1ELb1ELb0ELb1EEEvNS_16Flash_fwd_paramsE
        .type           _ZN5flash24flash_fwd_splitkv_kernelI23Flash_fwd_kernel_traitsILi32ELi64ELi256ELi4ELb0ELb0EN7cutlass6half_tE19Flash_kernel_traitsILi32ELi64ELi256ELi4ES3_EELb0ELb0ELb0ELb0ELb1ELb1ELb0ELb1EEEvNS_16Flash_fwd_paramsE,@function
        .size           _ZN5flash24flash_fwd_splitkv_kernelI23Flash_fwd_kernel_traitsILi32ELi64ELi256ELi4ELb0ELb0EN7cutlass6half_tE19Flash_kernel_traitsILi32ELi64ELi256ELi4ES3_EELb0ELb0ELb0ELb0ELb1ELb1ELb0ELb1EEEvNS_16Flash_fwd_paramsE,(.L_x_10247 - _ZN5flash24flash_fwd_splitkv_kernelI23Flash_fwd_kernel_traitsILi32ELi64ELi256ELi4ELb0ELb0EN7cutlass6half_tE19Flash_kernel_traitsILi32ELi64ELi256ELi4ES3_EELb0ELb0ELb0ELb0ELb1ELb1ELb0ELb1EEEvNS_16Flash_fwd_paramsE)
        .other          _ZN5flash24flash_fwd_splitkv_kernelI23Flash_fwd_kernel_traitsILi32ELi64ELi256ELi4ELb0ELb0EN7cutlass6half_tE19Flash_kernel_traitsILi32ELi64ELi256ELi4ES3_EELb0ELb0ELb0ELb0ELb1ELb1ELb0ELb1EEEvNS_16Flash_fwd_paramsE,@"STO_CUDA_ENTRY STV_DEFAULT"
_ZN5flash24flash_fwd_splitkv_kernelI23Flash_fwd_kernel_traitsILi32ELi64ELi256ELi4ELb0ELb0EN7cutlass6half_tE19Flash_kernel_traitsILi32ELi64ELi256ELi4ES3_EELb0ELb0ELb0ELb0ELb1ELb1ELb0ELb1EEEvNS_16Flash_fwd_paramsE:
.text._ZN5flash24flash_fwd_splitkv_kernelI23Flash_fwd_kernel_traitsILi32ELi64ELi256ELi4ELb0ELb0EN7cutlass6half_tE19Flash_kernel_traitsILi32ELi64ELi256ELi4ES3_EELb0ELb0ELb0ELb0ELb1ELb1ELb0ELb1EEEvNS_16Flash_fwd_paramsE:
        /* <DEDUP_REMOVED lines=8> */
[----:B-1-34-:R-:W-:Y:S05]  /*0080*/  CALL.REL.NOINC `($_ZN5flash24flash_fwd_splitkv_kernelI23Flash_fwd_kernel_traitsILi32ELi64ELi256ELi4ELb0ELb0EN7cutlass6half_tE19Flash_kernel_traitsILi32ELi64ELi256ELi4ES3_EELb0ELb0ELb0ELb0ELb1ELb1ELb0ELb1EEEvNS_16Flash_fwd_paramsE$_ZN5flash30compute_attn_1rowblock_splitkvI23Flash_fwd_kernel_traitsILi32ELi64ELi256ELi4ELb0ELb0EN7cutlass6half_tE19Flash_kernel_traitsILi32ELi64ELi256ELi4ES3_EELb0ELb0ELb0ELb0ELb1ELb1ELb0ELb1ENS_16Flash_fwd_paramsEEEvRKT8_iiiii) ;  /* 0x0000000000087944 */ /* 0x01afea0003c00000 */
[----:B------:R-:W-:Y:S05]  /*0090*/  BSYNC.RECONVERGENT B3 ;  /* 0x0000000000037941 */ /* 0x000fea0003800200 */
.L_x_2893:
[----:B------:R-:W-:Y:S05]  /*00a0*/  EXIT ;  /* 0x000000000000794d */ /* 0x000fea0003800000 */
        .type           $_ZN5flash24flash_fwd_splitkv_kernelI23Flash_fwd_kernel_traitsILi32ELi64ELi256ELi4ELb0ELb0EN7cutlass6half_tE19Flash_kernel_traitsILi32ELi64ELi256ELi4ES3_EELb0ELb0ELb0ELb0ELb1ELb1ELb0ELb1EEEvNS_16Flash_fwd_paramsE$_ZN5flash30compute_attn_1rowblock_splitkvI23Flash_fwd_kernel_traitsILi32ELi64ELi256ELi4ELb0ELb0EN7cutlass6half_tE19Flash_kernel_traitsILi32ELi64ELi256ELi4ES3_EELb0ELb0ELb0ELb0ELb1ELb1ELb0ELb1ENS_16Flash_fwd_paramsEEEvRKT8_iiiii,@function
        .size           $_ZN5flash24flash_fwd_splitkv_kernelI23Flash_fwd_kernel_traitsILi32ELi64ELi256ELi4ELb0ELb0EN7cutlass6half_tE19Flash_kernel_traitsILi32ELi64ELi256ELi4ES3_EELb0ELb0ELb0ELb0ELb1ELb1ELb0ELb1EEEvNS_16Flash_fwd_paramsE$_ZN5flash30compute_attn_1rowblock_splitkvI23Flash_fwd_kernel_traitsILi32ELi64ELi256ELi4ELb0ELb0EN7cutlass6half_tE19Flash_kernel_traitsILi32ELi64ELi256ELi4ES3_EELb0ELb0ELb0ELb0ELb1ELb1ELb0ELb1ENS_16Flash_fwd_paramsEEEvRKT8_iiiii,(.L_x_10247 - $_ZN5flash24flash_fwd_splitkv_kernelI23Flash_fwd_kernel_traitsILi32ELi64ELi256ELi4ELb0ELb0EN7cutlass6half_tE19Flash_kernel_traitsILi32ELi64ELi256ELi4ES3_EELb0ELb0ELb0ELb0ELb1ELb1ELb0ELb1EEEvNS_16Flash_fwd_paramsE$_ZN5flash30compute_attn_1rowblock_splitkvI23Flash_fwd_kernel_traitsILi32ELi64ELi256ELi4ELb0ELb0EN7cutlass6half_tE19Flash_kernel_traitsILi32ELi64ELi256ELi4ES3_EELb0ELb0ELb0ELb0ELb1ELb1ELb0ELb1ENS_16Flash_fwd_paramsEEEvRKT8_iiiii)
$_ZN5flash24flash_fwd_splitkv_kernelI23Flash_fwd_kernel_traitsILi32ELi64ELi256ELi4ELb0ELb0EN7cutlass6half_tE19Flash_kernel_traitsILi32ELi64ELi256ELi4ES3_EELb0ELb0ELb0ELb0ELb1ELb1ELb0ELb1EEEvNS_16Flash_fwd_paramsE$_ZN5flash30compute_attn_1rowblock_splitkvI23Flash_fwd_kernel_traitsILi32ELi64ELi256ELi4ELb0ELb0EN7cutlass6half_tE19Flash_kernel_traitsILi32ELi64ELi256ELi4ES3_EELb0ELb0ELb0ELb0ELb1ELb1ELb0ELb1ENS_16Flash_fwd_paramsEEEvRKT8_iiiii:
[----:B------:R-:W1:Y:S02]  /*00b0*/  LDCU.64 UR4, c[0x0][0x358] ;  /* 0x00006b00ff0477ac */ /* 0x000e640008000a00 */
[----:B-1----:R-:W2:Y:S04]  /*00c0*/  LD.E.64 R8, desc[UR4][R150.64+0xe0] ;  /* 0x0000e00496087980 */ /* 0x002ea8000c101b00 */
[----:B------:R-:W3:Y:S04]  /*00d0*/  LD.E.64 R2, desc[UR4][R150.64+0xe8] ;  /* 0x0000e80496027980 */ /* 0x000ee8000c101b00 */
[----:B------:R-:W4:Y:S01]  /*00e0*/  LD.E.64 R10, desc[UR4][R150.64+0xf0] ;  /* 0x0000f004960a7980 */ /* 0x000f22000c101b00 */
[----:B------:R-:W-:Y:S01]  /*00f0*/  IMAD.SHL.U32 R58, R180, 0x4, RZ ;  /* 0x00000004b43a7824 */ /* 0x000fe200078e00ff */
[----:B------:R-:W-:-:S02]  /*0100*/  SHF.R.U32.HI R57, RZ, 0x1e, R180 ;  /* 0x0000001eff397819 */ /* 0x000fc400000116b4 */
[----:B------:R-:W4:Y:S01]  /*0110*/  LD.E.64 R6, desc[UR4][R150.64+0xf8] ;  /* 0x0000f80496067980 */ /* 0x000f22000c101b00 */
[----:B------:R-:W-:Y:S01]  /*0120*/  IMAD.MOV.U32 R184, RZ, RZ, -0x1 ;  /* 0xffffffffffb87424 */ /* 0x000fe200078e00ff */
[C---:B--2---:R-:W-:Y:S02]  /*0130*/  ISETP.NE.U32.AND P0, PT, R8.reuse, RZ, PT ;  /* 0x000000ff0800720c */ /* 0x044fe40003f05070 */
[----:B------:R-:W-:Y:S02]  /*0140*/  ISETP.NE.U32.AND P2, PT, R8, RZ, PT ;  /* 0x000000ff0800720c */ /* 0x000fe40003f45070 */
[----:B---3--:R-:W-:Y:S02]  /*0150*/  ISETP.NE.U32.AND P4, PT, R2, RZ, PT ;  /* 0x000000ff0200720c */ /* 0x008fe40003f85070 */
[----:B------:R-:W-:Y:S02]  /*0160*/  ISETP.NE.AND.EX P1, PT, R9, RZ, PT, P0 ;  /* 0x000000ff0900720c */ /* 0x000fe40003f25300 */
[----:B----4-:R-:W-:-:S02]  /*0170*/  ISETP.NE.U32.AND P5, PT, R10, RZ, PT ;  /* 0x000000ff0a00720c */ /* 0x010fc40003fa5070 */
[----:B------:R-:W-:Y:S01]  /*0180*/  ISETP.NE.AND.EX P3, PT, R9, RZ, PT, P2 ;  /* 0x000000ff0900720c */ /* 0x000fe20003f65320 */
[----:B------:R-:W-:Y:S01]  /*0190*/  IMAD.WIDE.U32 R8, R180, 0x4, R8 ;  /* 0x00000004b4087825 */ /* 0x000fe200078e0008 */
[----:B------:R-:W-:Y:S02]  /*01a0*/  ISETP.NE.AND.EX P4, PT, R3, RZ, PT, P4 ;  /* 0x000000ff0300720c */ /* 0x000fe40003f85340 */
[C---:B------:R-:W-:Y:S02]  /*01b0*/  ISETP.NE.AND.EX P6, PT, R11.reuse, RZ, PT, P5 ;  /* 0x000000ff0b00720c */ /* 0x040fe40003fc5350 */
[----:B------:R-:W-:Y:S02]  /*01c0*/  IADD3 R18, P0, PT, R10, R58, RZ ;  /* 0x0000003a0a127210 */ /* 0x000fe40007f1e0ff */
[----:B------:R-:W-:Y:S01]  /*01d0*/  ISETP.NE.U32.AND P2, PT, R2, RZ, PT ;  /* 0x000000ff0200720c */ /* 0x000fe20003f45070 */
[----:B------:R-:W5:Y:S02]  /*01e0*/  @P1 LD.E R184, desc[UR4][R8.64] ;  /* 0x0000000408b81980 */ /* 0x000f64000c101900 */
[----:B------:R-:W-:-:S02]  /*01f0*/  IMAD.X R19, R11, 0x1, R57, P0 ;  /* 0x000000010b137824 */ /* 0x000fc400000e0639 */
[----:B------:R-:W-:Y:S01]  /*0200*/  IMAD.MOV.U32 R11, RZ, RZ, RZ ;  /* 0x000000ffff0b7224 */ /* 0x000fe200078e00ff */
[----:B------:R-:W5:Y:S04]  /*0210*/  @!P3 LD.E R183, desc[UR4][R150.64+0xb4] ;  /* 0x0000b40496b7b980 */ /* 0x000f68000c101900 */
[----:B------:R-:W5:Y:S04]  /*0220*/  @!P4 LD.E R56, desc[UR4][R150.64+0xb8] ;  /* 0x0000b8049638c980 */ /* 0x000f68000c101900 */
        /* <DEDUP_REMOVED lines=14> */
.L_x_2895:
[----:B------:R-:W-:Y:S05]  /*0310*/  BSYNC.RECONVERGENT B0 ;  /* 0x0000000000007941 */ /* 0x000fea0003800200 */
.L_x_2894:
[----:B------:R-:W-:Y:S04]  /*0320*/  BSSY.RECONVERGENT B0, `(.L_x_2896) ;  /* 0x0000007000007945 */ /* 0x000fe80003800200 */
[----:B------:R-:W-:Y:S05]  /*0330*/  @!P4 BRA `(.L_x_2897) ;  /* 0x000000000014c947 */ /* 0x000fea0003800000 */
[----:B------:R-:W2:Y:S02]  /*0340*/  LD.E.U8 R2, desc[UR4][R150.64+0x1b2] ;  /* 0x0001b20496027980 */ /* 0x000ea4000c101100 */
[----:B--2---:R-:W-:-:S13]  /*0350*/  ISETP.NE.AND P0, PT, R2, RZ, PT ;  /* 0x000000ff0200720c */ /* 0x004fda0003f05270 */
[----:B-----5:R-:W2:Y:S02]  /*0360*/  @P0 LD.E R56, desc[UR4][R8.64+0x4] ;  /* 0x0000040408380980 */ /* 0x020ea4000c101900 */
[----:B--2---:R-:W-:-:S06]  /*0370*/  @P0 IADD3 R56, PT, PT, R56, -R12, RZ ;  /* 0x8000000c38380210 */ /* 0x004fcc0007ffe0ff */
[----:B------:R2:W5:Y:S02]  /*0380*/  @!P0 LD.E R56, desc[UR4][R8.64] ;  /* 0x0000000408388980 */ /* 0x000564000c101900 */
.L_x_2897:
[----:B------:R-:W-:Y:S05]  /*0390*/  BSYNC.RECONVERGENT B0 ;  /* 0x0000000000007941 */ /* 0x000fea0003800200 */
.L_x_2896:
        /* <DEDUP_REMOVED lines=9> */
.L_x_2899:
[----:B------:R-:W3:Y:S01]  /*0430*/  LD.E.64 R2, desc[UR4][R150.64+0x108] ;  /* 0x0001080496027980 */ /* 0x000ee2000c101b00 */
[----:B------:R-:W-:Y:S01]  /*0440*/  BSSY.RECONVERGENT B0, `(.L_x_2901) ;  /* 0x0000006000007945 */ /* 0x000fe20003800200 */
[----:B------:R-:W-:Y:S01]  /*0450*/  IMAD.MOV.U32 R48, RZ, RZ, RZ ;  /* 0x000000ffff307224 */ /* 0x000fe200078e00ff */
[----:B---3--:R-:W-:-:S04]  /*0460*/  ISETP.NE.U32.AND P0, PT, R2, RZ, PT ;  /* 0x000000ff0200720c */ /* 0x008fc80003f05070 */
[----:B------:R-:W-:-:S13]  /*0470*/  ISETP.NE.AND.EX P0, PT, R3, RZ, PT, P0 ;  /* 0x000000ff0300720c */ /* 0x000fda0003f05300 */
[----:B------:R-:W-:Y:S05]  /*0480*/  @!P0 BRA `(.L_x_2902) ;  /* 0x0000000000048947 */ /* 0x000fea0003800000 */
[----:B------:R3:W5:Y:S02]  /*0490*/  LD.E R48, desc[UR4][R150.64+0xbc] ;  /* 0x0000bc0496307980 */ /* 0x000764000c101900 */
.L_x_2902:
[----:B------:R-:W-:Y:S05]  /*04a0*/  BSYNC.RECONVERGENT B0 ;  /* 0x0000000000007941 */ /* 0x000fea0003800200 */
.L_x_2901:
[----:B-----5:R-:W-:Y:S02]  /*04b0*/  IADD3 R48, PT, PT, R56, R48, RZ ;  /* 0x0000003038307210 */ /* 0x020fe40007ffe0ff */
.L_x_2900:
[----:B------:R-:W-:Y:S05]  /*04c0*/  BSYNC.RECONVERGENT B1 ;  /* 0x0000000000017941 */ /* 0x000fea0003800200 */
.L_x_2898:
[----:B------:R-:W-:Y:S01]  /*04d0*/  IMAD.SHL.U32 R182, R5, 0x40, RZ ;  /* 0x0000004005b67824 */ /* 0x000fe200078e00ff */
[----:B------:R-:W-:Y:S01]  /*04e0*/  MOV R2, R178 ;  /* 0x000000b200027202 */ /* 0x000fe20000000f00 */
[----:B------:R-:W-:-:S03]  /*04f0*/  IMAD.MOV.U32 R3, RZ, RZ, 0x0 ;  /* 0x00000000ff037424 */ /* 0x000fc600078e00ff */
[----:B------:R-:W-:-:S13]  /*0500*/  ISETP.GT.AND P0, PT, R183, R182, PT ;  /* 0x000000b6b700720c */ /* 0x000fda0003f04270 */
[----:B-123--:R-:W-:Y:S05]  /*0510*/  @!P0 RET.REL.NODEC R2 `(_ZN5flash24flash_fwd_splitkv_kernelI23Flash_fwd_kernel_traitsILi32ELi64ELi256ELi4ELb0ELb0EN7cutlass6half_tE19Flash_kernel_traitsILi32ELi64ELi256ELi4ES3_EELb0ELb0ELb0ELb0ELb1ELb1ELb0ELb1EEEvNS_16Flash_fwd_paramsE) ;  /* 0xfffffff802b88950 */ /* 0x00efea0003c3ffff */
        /* <DEDUP_REMOVED lines=66> */
[----:B------:R-:W-:-:S04]  /*0940*/  IMAD R2, R2, R10, RZ ;  /* 0x0000000a02027224 */ /* 0x000fc800078e02ff */
[----:B------:R-:W-:Y:S01]  /*0950*/  IMAD R2, R11, R4, R2 ;  /* 0x000000040b027224 */ /* 0x000fe200078e0202 */
[----:B------:R-:W-:-:S04]  /*0960*/  LEA R4, P0, R8, R6, 0x1 ;  /* 0x0000000608047211 */ /* 0x000fc800078008ff */
[----:B------:R-:W-:-:S04]  /*0970*/  IADD3 R2, PT, PT, R9, R2, RZ ;  /* 0x0000000209027210 */ /* 0x000fc80007ffe0ff */
[----:B------:R-:W-:-:S05]  /*0980*/  LEA.HI.X R5, R8, R7, R2, 0x1, P0 ;  /* 0x0000000708057211 */ /* 0x000fca00000f0c02 */
[----:B------:R2:W-:Y:S02]  /*0990*/  ST.E.128 desc[UR4][R4.64], RZ ;  /* 0x000000ff04007985 */ /* 0x0005e4000c101d04 */
.L_x_2905:
[----:B------:R-:W-:Y:S05]  /*09a0*/  BSYNC.RECONVERGENT B0 ;  /* 0x0000000000007941 */ /* 0x000fea0003800200 */
.L_x_2904:
[----:B------:R-:W-:Y:S01]  /*09b0*/  MOV R2, R178 ;  /* 0x000000b200027202 */ /* 0x000fe20000000f00 */
[----:B------:R1:W-:Y:S01]  /*09c0*/  @!P3 ST.E desc[UR4][R18.64], R0 ;  /* 0x000000001200b985 */ /* 0x0003e2000c101904 */
[----:B------:R-:W-:-:S04]  /*09d0*/  MOV R3, 0x0 ;  /* 0x0000000000037802 */ /* 0x000fc80000000f00 */
[----:B-12---:R-:W-:Y:S05]  /*09e0*/  @P5 RET.REL.NODEC R2 `(_ZN5flash24flash_fwd_splitkv_kernelI23Flash_fwd_kernel_traitsILi32ELi64ELi256ELi4ELb0ELb0EN7cutlass6half_tE19Flash_kernel_traitsILi32ELi64ELi256ELi4ES3_EELb0ELb0ELb0ELb0ELb1ELb1ELb0ELb1EEEvNS_16Flash_fwd_paramsE) ;  /* 0xfffffff402845950 */ /* 0x006fea0003c3ffff */
[----:B------:R-:W-:Y:S02]  /*09f0*/  MOV R0, 0x7f800000 ;  /* 0x7f80000000007802 */ /* 0x000fe40000000f00 */
[----:B------:R-:W-:-:S03]  /*0a00*/  MOV R179, 0x0 ;  /* 0x0000000000b37802 */ /* 0x000fc60000000f00 */
[----:B------:R1:W-:Y:S02]  /*0a10*/  ST.E desc[UR4][R18.64+0x80], R0 ;  /* 0x0000800012007985 */ /* 0x0003e4000c101904 */
[----:B-1----:R-:W-:Y:S05]  /*0a20*/  RET.REL.NODEC R178 `(_ZN5flash24flash_fwd_splitkv_kernelI23Flash_fwd_kernel_traitsILi32ELi64ELi256ELi4ELb0ELb0EN7cutlass6half_tE19Flash_kernel_traitsILi32ELi64ELi256ELi4ES3_EELb0ELb0ELb0ELb0ELb1ELb1ELb0ELb1EEEvNS_16Flash_fwd_paramsE) ;  /* 0xfffffff4b2747950 */ /* 0x002fea0003c3ffff */
.L_x_2903:
        /* <DEDUP_REMOVED lines=105> */
.L_x_2907:
        /* <DEDUP_REMOVED lines=9> */
[----:B------:R-:W-:-:S02]  /*1150*/  @!P0 SHF.R.S32.HI R4, RZ, 0x1f, R11 ;  /* 0x0000001fff048819 */ /* 0x000fc4000001140b */
[----:B-----5:R-:W-:Y:S02]  /*1160*/  @!P0 SHF.R.S32.HI R6, RZ, 0x1f, R9 ;  /* 0x0000001fff068819 */ /* 0x020fe40000011409 */
[----:B------:R-:W-:Y:S02]  /*1170*/  LEA R10, R41, 0xffffff00, 0x8 ;  /* 0xffffff00290a7811 */ /* 0x000fe400078e40ff */
[----:B------:R-:W-:Y:S02]  /*1180*/  CS2R R186, SRZ ;  /* 0x0000000000ba7805 */ /* 0x000fe4000001ff00 */
[----:B--2---:R-:W-:-:S04]  /*1190*/  IABS R0, R7 ;  /* 0x0000000700007213 */ /* 0x004fc80000000000 */
[----:B-1----:R-:W1:Y:S08]  /*11a0*/  I2F.RP R2, R0 ;  /* 0x0000000000027306 */ /* 0x002e700000209400 */
        /* <DEDUP_REMOVED lines=12> */
[-C--:B---3--:R-:W-:Y:S02]  /*1270*/  @!P0 IMAD R2, R173, R11.reuse, RZ ;  /* 0x0000000bad028224 */ /* 0x088fe400078e02ff */
[----:B------:R-:W-:-:S04]  /*1280*/  @!P0 IMAD.WIDE.U32 R22, R172, R11, RZ ;  /* 0x0000000bac168225 */ /* 0x000fc800078e00ff */
[----:B------:R-:W-:Y:S02]  /*1290*/  @!P0 IMAD R2, R4, R172, R2 ;  /* 0x000000ac04028224 */ /* 0x000fe400078e0202 */
[-C--:B----4-:R-:W-:Y:S02]  /*12a0*/  @!P0 IMAD R4, R21, R9.reuse, RZ ;  /* 0x0000000915048224 */ /* 0x090fe400078e02ff */
[----:B------:R-:W-:Y:S01]  /*12b0*/  @!P0 IMAD.IADD R23, R23, 0x1, R2 ;  /* 0x0000000117178824 */ /* 0x000fe200078e0202 */
[----:B------:R-:W-:Y:S01]  /*12c0*/  @P0 IADD3 R2, PT, PT, R11, R12, RZ ;  /* 0x0000000c0b020210 */ /* 0x000fe20007ffe0ff */
[----:B------:R-:W-:Y:S02]  /*12d0*/  @!P1 IMAD.IADD R3, R3, 0x1, -R0 ;  /* 0x0000000103039824 */ /* 0x000fe400078e0a00 */
        /* <DEDUP_REMOVED lines=11> */
[----:B------:R-:W-:Y:S02]  /*1390*/  @!P0 MOV R6, R22 ;  /* 0x0000001600068202 */ /* 0x000fe40000000f00 */
[----:B------:R-:W-:Y:S01]  /*13a0*/  @P0 MOV R6, R20 ;  /* 0x0000001400060202 */ /* 0x000fe20000000f00 */
[----:B------:R-:W-:Y:S01]  /*13b0*/  @!P0 IMAD R2, R43, R11, RZ ;  /* 0x0000000b2b028224 */ /* 0x000fe200078e02ff */
[----:B------:R-:W-:Y:S02]  /*13c0*/  @!P0 SHF.R.S32.HI R0, RZ, 0x1f, R11 ;  /* 0x0000001fff008819 */ /* 0x000fe4000001140b */
[----:B------:R-:W-:Y:S01]  /*13d0*/  MOV R21, R4 ;  /* 0x0000000400157202 */ /* 0x000fe20000000f00 */
[----:B------:R-:W-:Y:S01]  /*13e0*/  IMAD.MOV.U32 R20, RZ, RZ, R6 ;  /* 0x000000ffff147224 */ /* 0x000fe200078e0006 */
        /* <DEDUP_REMOVED lines=28> */
.L_x_2908:
[----:B------:R-:W-:Y:S05]  /*15b0*/  BSYNC.RECONVERGENT B0 ;  /* 0x0000000000007941 */ /* 0x000fea0003800200 */
.L_x_2906:
[----:B------:R-:W-:Y:S01]  /*15c0*/  ISETP.NE.AND P0, PT, R184, -0x1, PT ;  /* 0xffffffffb800780c */ /* 0x000fe20003f05270 */
[----:B------:R-:W2:Y:S04]  /*15d0*/  LD.E.64 R20, desc[UR4][R150.64+0x30] ;  /* 0x0000300496147980 */ /* 0x000ea8000c101b00 */
[----:B------:R-:W3:Y:S04]  /*15e0*/  LD.E.64 R22, desc[UR4][R150.64+0x48] ;  /* 0x0000480496167980 */ /* 0x000ee8000c101b00 */
[----:B------:R-:W4:Y:S04]  /*15f0*/  LD.E.64 R8, desc[UR4][R150.64+0x10] ;  /* 0x0000100496087980 */ /* 0x000f28000c101b00 */
[----:B------:R-:W3:Y:S04]  /*1600*/  @!P0 LD.E.64 R26, desc[UR4][R150.64+0x18] ;  /* 0x00001804961a8980 */ /* 0x000ee8000c101b00 */
[----:B------:R-:W4:Y:S04]  /*1610*/  LD.E.64 R12, desc[UR4][R150.64+0x8] ;  /* 0x00000804960c7980 */ /* 0x000f28000c101b00 */
[----:B------:R-:W4:Y:S04]  /*1620*/  LD.E.64 R2, desc[UR4][R150.64] ;  /* 0x0000000496027980 */ /* 0x000f28000c101b00 */
[----:B------:R-:W4:Y:S01]  /*1630*/  LD.E R11, desc[UR4][R150.64+0xd0] ;  /* 0x0000d004960b7980 */ /* 0x000f22000c101900 */
[----:B------:R-:W-:-:S04]  /*1640*/  IABS R17, R7 ;  /* 0x0000000700117213 */ /* 0x000fc80000000000 */
[----:B------:R-:W1:Y:S08]  /*1650*/  I2F.RP R15, R17 ;  /* 0x00000011000f7306 */ /* 0x000e700000209400 */
[----:B-1----:R-:W1:Y:S02]  /*1660*/  MUFU.RCP R15, R15 ;  /* 0x0000000f000f7308 */ /* 0x002e640000001000 */
[----:B-1----:R-:W-:-:S06]  /*1670*/  VIADD R15, R15, 0xffffffe ;  /* 0x0ffffffe0f0f7836 */ /* 0x002fcc0000000000 */
[----:B------:R-:W1:Y:S01]  /*1680*/  F2I.FTZ.U32.TRUNC.NTZ R29, R15 ;  /* 0x0000000f001d7305 */ /* 0x000e62000021f000 */
[----:B------:R-:W-:Y:S01]  /*1690*/  IMAD.MOV.U32 R75, RZ, RZ, RZ ;  /* 0x000000ffff4b7224 */ /* 0x000fe200078e00ff */
[----:B------:R-:W-:-:S05]  /*16a0*/  MOV R28, RZ ;  /* 0x000000ff001c7202 */ /* 0x000fca0000000f00 */
[----:B------:R1:W5:Y:S02]  /*16b0*/  @P6 LD.E R75, desc[UR4][R18.64] ;  /* 0x00000004124b6980 */ /* 0x000364000c101900 */
[----:B-1----:R-:W-:-:S04]  /*16c0*/  IMAD.MOV R15, RZ, RZ, -R29 ;  /* 0x000000ffff0f7224 */ /* 0x002fc800078e0a1d */
[----:B------:R-:W-:-:S04]  /*16d0*/  IMAD R15, R15, R17, RZ ;  /* 0x000000110f0f7224 */ /* 0x000fc800078e02ff */
[----:B------:R-:W-:Y:S01]  /*16e0*/  IMAD.HI.U32 R15, R29, R15, R28 ;  /* 0x0000000f1d0f7227 */ /* 0x000fe200078e001c */
[----:B------:R-:W1:Y:S01]  /*16f0*/  S2R R47, SR_CgaCtaId ;  /* 0x00000000002f7919 */ /* 0x000e620000008800 */
        /* <DEDUP_REMOVED lines=8> */
[----:B------:R-:W-:-:S05]  /*1780*/  @!P1 IMAD.IADD R18, R18, 0x1, -R17 ;  /* 0x0000000112129824 */ /* 0x000fca00078e0a11 */
[----:B------:R-:W-:Y:S02]  /*1790*/  ISETP.GE.U32.AND P4, PT, R18, R17, PT ;  /* 0x000000111200720c */ /* 0x000fe40003f86070 */
[----:B------:R-:W-:Y:S02]  /*17a0*/  MOV R17, 0x400 ;  /* 0x0000040000117802 */ /* 0x000fe40000000f00 */
[----:B------:R-:W-:Y:S02]  /*17b0*/  LOP3.LUT R18, R179, R7, RZ, 0x3c, !PT ;  /* 0x00000007b3127212 */ /* 0x000fe400078e3cff */
[----:B------:R-:W-:Y:S01]  /*17c0*/  IADD3 R16, P2, PT, R148, R16, RZ ;  /* 0x0000001094107210 */ /* 0x000fe20007f5e0ff */
[----:B------:R-:W-:Y:S01]  /*17d0*/  @!P1 VIADD R15, R15, 0x1 ;  /* 0x000000010f0f9836 */ /* 0x000fe20000000000 */
[----:B-1----:R-:W-:Y:S01]  /*17e0*/  LEA R47, R47, R17, 0x18 ;  /* 0x000000112f2f7211 */ /* 0x002fe200078ec0ff */
[----:B-----5:R-:W-:Y:S01]  /*17f0*/  IMAD R6, R6, R42, RZ ;  /* 0x0000002a06067224 */ /* 0x020fe200078e02ff */
[----:B------:R-:W-:-:S02]  /*1800*/  ISETP.GE.AND P3, PT, R18, RZ, PT ;  /* 0x000000ff1200720c */ /* 0x000fc40003f66270 */
[----:B------:R-:W-:Y:S02]  /*1810*/  IADD3.X R17, PT, PT, RZ, R14, RZ, P2, !PT ;  /* 0x0000000eff117210 */ /* 0x000fe400017fe4ff */
[----:B------:R-:W-:Y:S01]  /*1820*/  ISETP.NE.AND P1, PT, R7, RZ, PT ;  /* 0x000000ff0700720c */ /* 0x000fe20003f25270 */
[----:B------:R-:W-:Y:S02]  /*1830*/  @P4 VIADD R15, R15, 0x1 ;  /* 0x000000010f0f4836 */ /* 0x000fe40000000000 */
[C---:B------:R-:W-:Y:S02]  /*1840*/  IMAD R14, R10.reuse, R43, R6 ;  /* 0x0000002b0a0e7224 */ /* 0x040fe400078e0206 */
[----:B------:R-:W-:Y:S01]  /*1850*/  IMAD.WIDE.U32 R16, R10, R42, R16 ;  /* 0x0000002a0a107225 */ /* 0x000fe200078e0010 */
[----:B------:R-:W-:-:S03]  /*1860*/  MOV R6, R15 ;  /* 0x0000000f00067202 */ /* 0x000fc60000000f00 */
[----:B------:R-:W-:Y:S01]  /*1870*/  IMAD.IADD R17, R17, 0x1, R14 ;  /* 0x0000000111117824 */ /* 0x000fe200078e020e */
[----:B------:R-:W-:-:S03]  /*1880*/  @!P3 IADD3 R6, PT, PT, -R6, RZ, RZ ;  /* 0x000000ff0606b210 */ /* 0x000fc60007ffe1ff */
[----:B------:R-:W-:Y:S01]  /*1890*/  @!P1 LOP3.LUT R6, RZ, R7, RZ, 0x33, !PT ;  /* 0x00000007ff069212 */ /* 0x000fe200078e33ff */
[----:B------:R-:W-:Y:S01]  /*18a0*/  IMAD.MOV.U32 R189, RZ, RZ, RZ ;  /* 0x000000ffffbd7224 */ /* 0x000fe200078e00ff */
[----:B------:R-:W-:Y:S02]  /*18b0*/  SHF.R.U32.HI R188, RZ, 0x2, R44 ;  /* 0x00000002ffbc7819 */ /* 0x000fe4000001162c */
[----:B------:R-:W-:Y:S01]  /*18c0*/  SHF.R.S32.HI R7, RZ, 0x1f, R6 ;  /* 0x0000001fff077819 */ /* 0x000fe20000011406 */
[----:B------:R-:W-:-:S04]  /*18d0*/  IMAD.WIDE.U32 R16, R6, R24, R16 ;  /* 0x0000001806107225 */ /* 0x000fc800078e0010 */
[----:B------:R-:W-:Y:S01]  /*18e0*/  IMAD R176, R43, R188, RZ ;  /* 0x000000bc2bb07224 */ /* 0x000fe200078e02ff */
[----:B------:R-:W-:Y:S01]  /*18f0*/  LOP3.LUT R187, R187, R186, RZ, 0x3c, !PT ;  /* 0x000000babbbb7212 */ /* 0x000fe200078e3cff */
        /* <DEDUP_REMOVED lines=8> */
[----:B------:R-:W-:-:S02]  /*1980*/  IADD3 R53, PT, PT, R45, -0x100, RZ ;  /* 0xffffff002d357810 */ /* 0x000fc40007ffe0ff */
[----:B------:R-:W-:Y:S02]  /*1990*/  LOP3.LUT R59, R46, 0xc, RZ, 0xc0, !PT ;  /* 0x0000000c2e3b7812 */ /* 0x000fe400078ec0ff */
[----:B------:R-:W-:Y:S01]  /*19a0*/  LOP3.LUT R187, R187, R186, RZ, 0x3c, !PT ;  /* 0x000000babbbb7212 */ /* 0x000fe200078e3cff */
[----:B--2---:R-:W-:-:S04]  /*19b0*/  @P0 IMAD.WIDE.U32 R28, R20, R184, RZ ;  /* 0x000000b8141c0225 */ /* 0x004fc800078e00ff */
[----:B------:R-:W-:Y:S02]  /*19c0*/  @P0 IMAD R14, R21, R184, RZ ;  /* 0x000000b8150e0224 */ /* 0x000fe400078e02ff */
[----:B---3--:R-:W-:-:S04]  /*19d0*/  @!P0 IMAD.WIDE.U32 R18, R26, R180, RZ ;  /* 0x000000b41a128225 */ /* 0x008fc800078e00ff */
[----:B------:R-:W-:Y:S02]  /*19e0*/  @!P0 IMAD.MOV.U32 R10, RZ, RZ, R18 ;  /* 0x000000ffff0a8224 */ /* 0x000fe400078e0012 */
[----:B------:R-:W-:Y:S02]  /*19f0*/  @!P0 IMAD R26, R27, R180, RZ ;  /* 0x000000b41b1a8224 */ /* 0x000fe400078e02ff */
[----:B------:R-:W-:Y:S02]  /*1a00*/  @P0 IMAD.MOV.U32 R10, RZ, RZ, R28 ;  /* 0x000000ffff0a0224 */ /* 0x000fe400078e001c */
[----:B------:R-:W-:Y:S01]  /*1a10*/  @!P0 IMAD.IADD R26, R19, 0x1, R26 ;  /* 0x00000001131a8824 */ /* 0x000fe200078e021a */
[----:B------:R-:W-:Y:S02]  /*1a20*/  @P0 IADD3 R26, PT, PT, R29, R14, RZ ;  /* 0x0000000e1d1a0210 */ /* 0x000fe40007ffe0ff */
[----:B------:R-:W-:Y:S01]  /*1a30*/  IADD3 R18, P1, PT, R148, R10, RZ ;  /* 0x0000000a94127210 */ /* 0x000fe20007f3e0ff */
[----:B------:R-:W-:-:S04]  /*1a40*/  IMAD R14, R25, R6, RZ ;  /* 0x00000006190e7224 */ /* 0x000fc800078e02ff */
[----:B------:R-:W-:Y:S01]  /*1a50*/  IMAD.X R19, RZ, RZ, R26, P1 ;  /* 0x000000ffff137224 */ /* 0x000fe200008e061a */
[----:B------:R-:W-:Y:S01]  /*1a60*/  IADD3 R4, P1, PT, R148, R4, RZ ;  /* 0x0000000494047210 */ /* 0x000fe20007f3e0ff */
[----:B------:R-:W-:Y:S02]  /*1a70*/  IMAD R14, R7, R24, R14 ;  /* 0x00000018070e7224 */ /* 0x000fe400078e020e */
[-C--:B------:R-:W-:Y:S02]  /*1a80*/  IMAD R15, R23, R179.reuse, RZ ;  /* 0x000000b3170f7224 */ /* 0x080fe400078e02ff */
[----:B------:R-:W-:-:S04]  /*1a90*/  IMAD.WIDE.U32 R18, R22, R179, R18 ;  /* 0x000000b316127225 */ /* 0x000fc800078e0012 */
[----:B------:R-:W-:Y:S01]  /*1aa0*/  IMAD.WIDE.U32 R22, R5, 0x40, R188 ;  /* 0x0000004005167825 */ /* 0x000fe200078e00bc */
[----:B------:R-:W-:Y:S02]  /*1ab0*/  IADD3.X R5, PT, PT, RZ, R0, RZ, P1, !PT ;  /* 0x00000000ff057210 */ /* 0x000fe40000ffe4ff */
[----:B------:R-:W-:Y:S01]  /*1ac0*/  IADD3 R17, PT, PT, R17, R14, RZ ;  /* 0x0000000e11117210 */ /* 0x000fe20007ffe0ff */
[----:B------:R-:W-:Y:S02]  /*1ad0*/  IMAD.IADD R15, R19, 0x1, R15 ;  /* 0x00000001130f7824 */ /* 0x000fe400078e020f */
[----:B------:R-:W-:Y:S02]  /*1ae0*/  IMAD.MOV.U32 R14, RZ, RZ, R18 ;  /* 0x000000ffff0e7224 */ /* 0x000fe400078e0012 */
[----:B------:R-:W-:Y:S01]  /*1af0*/  IMAD.WIDE.U32 R18, R188, R172, R4 ;  /* 0x000000acbc127225 */ /* 0x000fe200078e0004 */
[----:B------:R-:W-:-:S03]  /*1b00*/  SHF.R.S32.HI R4, RZ, 0x1f, R56 ;  /* 0x0000001fff047819 */ /* 0x000fc60000011438 */
[----:B------:R-:W-:Y:S01]  /*1b10*/  IMAD.WIDE.U32 R16, R188, R42, R16 ;  /* 0x0000002abc107225 */ /* 0x000fe200078e0010 */
[----:B------:R-:W-:-:S03]  /*1b20*/  LEA.HI R4, R4, R56, RZ, 0x8 ;  /* 0x0000003804047211 */ /* 0x000fc600078f40ff */
[----:B------:R-:W-:Y:S01]  /*1b30*/  IMAD.IADD R176, R17, 0x1, R176 ;  /* 0x0000000111b07824 */ /* 0x000fe200078e02b0 */
[C---:B----4-:R-:W-:Y:S02]  /*1b40*/  LEA R177, P0, R16.reuse, R8, 0x1 ;  /* 0x0000000810b17211 */ /* 0x050fe400078008ff */
[----:B------:R-:W-:Y:S02]  /*1b50*/  SHF.R.S32.HI R61, RZ, 0x8, R4 ;  /* 0x00000008ff3d7819 */ /* 0x000fe40000011404 */
[----:B------:R-:W-:Y:S02]  /*1b60*/  LOP3.LUT R10, R181, 0xc0, RZ, 0xc0, !PT ;  /* 0x000000c0b50a7812 */ /* 0x000fe400078ec0ff */
[----:B------:R-:W-:Y:S02]  /*1b70*/  LEA.HI.X R176, R16, R9, R176, 0x1, P0 ;  /* 0x0000000910b07211 */ /* 0x000fe400000f0cb0 */
[----:B------:R-:W-:Y:S01]  /*1b80*/  ISETP.GE.AND P0, PT, R61, R41, PT ;  /* 0x000000293d00720c */ /* 0x000fe20003f06270 */
[-C--:B------:R-:W-:Y:S01]  /*1b90*/  IMAD R0, R23, R20.reuse, RZ ;  /* 0x0000001417007224 */ /* 0x080fe200078e02ff */
[----:B------:R-:W-:Y:S01]  /*1ba0*/  LOP3.LUT R10, R10, 0x18, R44, 0xf8, !PT ;  /* 0x000000180a0a7812 */ /* 0x000fe200078ef82c */
[----:B------:R-:W-:-:S03]  /*1bb0*/  IMAD.WIDE.U32 R14, R22, R20, R14 ;  /* 0x00000014160e7225 */ /* 0x000fc600078e000e */
[----:B------:R-:W-:Y:S01]  /*1bc0*/  LOP3.LUT R10, R10, 0x18, R181, 0x78, !PT ;  /* 0x000000180a0a7812 */ /* 0x000fe200078e78b5 */
[----:B------:R-:W-:Y:S01]  /*1bd0*/  IMAD R0, R22, R21, R0 ;  /* 0x0000001516007224 */ /* 0x000fe200078e0200 */
[----:B------:R-:W-:Y:S01]  /*1be0*/  LEA R174, P1, R18, R12, 0x1 ;  /* 0x0000000c12ae7211 */ /* 0x000fe200078208ff */
[----:B------:R-:W-:Y:S01]  /*1bf0*/  IMAD.IADD R171, R19, 0x1, R171 ;  /* 0x0000000113ab7824 */ /* 0x000fe200078e02ab */
[----:B------:R-:W-:Y:S02]  /*1c00*/  LOP3.LUT R181, R10, 0x1f20, R181, 0xf8, !PT ;  /* 0x00001f200ab57812 */ /* 0x000fe400078ef8b5 */
[----:B------:R-:W-:Y:S02]  /*1c10*/  IADD3 R0, PT, PT, R15, R0, RZ ;  /* 0x000000000f007210 */ /* 0x000fe40007ffe0ff */
[----:B------:R-:W-:Y:S01]  /*1c20*/  LEA R108, P2, R14, R2, 0x1 ;  /* 0x000000020e6c7211 */ /* 0x000fe200078408ff */
[C---:B------:R-:W-:Y:S01]  /*1c30*/  IMAD.SHL.U32 R54, R20.reuse, 0x20, RZ ;  /* 0x0000002014367824 */ /* 0x040fe200078e00ff */
[----:B------:R-:W-:Y:S01]  /*1c40*/  SHF.L.U64.HI R55, R20, 0x5, R21 ;  /* 0x0000000514377819 */ /* 0x000fe20000010215 */
[----:B------:R-:W-:Y:S01]  /*1c50*/  IMAD R181, R181, 0x2, R47 ;  /* 0x00000002b5b57824 */ /* 0x000fe200078e022f */
[----:B------:R-:W-:-:S02]  /*1c60*/  LEA.HI.X R171, R18, R13, R171, 0x1, P1 ;  /* 0x0000000d12ab7211 */ /* 0x000fc400008f0cab */
        /* <DEDUP_REMOVED lines=84> */
[----:B------:R-:W-:Y:S01]  /*21b0*/  IMAD.WIDE.U32 R18, R110, R9, R18 ;  /* 0x000000096e127225 */ /* 0x000fe200078e0012 */
[----:B------:R-:W-:-:S03]  /*21c0*/  SHF.L.U64.HI R74, R75, 0x1, R74 ;  /* 0x000000014b4a7819 */ /* 0x000fc6000001024a */
[-C--:B------:R-:W-:Y:S02]  /*21d0*/  IMAD R6, R113, R9.reuse, R6 ;  /* 0x0000000971067224 */ /* 0x080fe400078e0206 */
[----:B------:R-:W-:Y:S01]  /*21e0*/  IMAD.WIDE.U32 R8, R112, R9, R20 ;  /* 0x0000000970087225 */ /* 0x000fe200078e0014 */
[----:B------:R-:W-:Y:S02]  /*21f0*/  IADD3 R69, PT, PT, R19, R69, RZ ;  /* 0x0000004513457210 */ /* 0x000fe40007ffe0ff */
[----:B------:R-:W-:Y:S01]  /*2200*/  LEA R70, P1, R18, R16, 0x1 ;  /* 0x0000001012467211 */ /* 0x000fe200078208ff */
[----:B------:R-:W-:Y:S01]  /*2210*/  IMAD.SHL.U32 R75, R75, 0x2, RZ ;  /* 0x000000024b4b7824 */ /* 0x000fe200078e00ff */
[----:B------:R-:W-:Y:S01]  /*2220*/  SHF.L.U64.HI R0, R12, 0x1, R0 ;  /* 0x000000010c007819 */ /* 0x000fe20000010200 */
[----:B------:R-:W-:Y:S01]  /*2230*/  IMAD.IADD R9, R9, 0x1, R6 ;  /* 0x0000000109097824 */ /* 0x000fe200078e0206 */
[----:B------:R-:W-:Y:S02]  /*2240*/  LEA R10, P0, R8, R14, 0x1 ;  /* 0x0000000e080a7211 */ /* 0x000fe400078008ff */
[----:B------:R-:W-:Y:S01]  /*2250*/  SHF.L.U32 R12, R12, 0x1, RZ ;  /* 0x000000010c0c7819 */ /* 0x000fe200000006ff */
[----:B------:R-:W-:Y:S01]  /*2260*/  IMAD R64, R113, 0xc0, RZ ;  /* 0x000000c071407824 */ /* 0x000fe200078e02ff */
[----:B------:R-:W-:Y:S01]  /*2270*/  LEA.HI.X R69, R18, R17, R69, 0x1, P1 ;  /* 0x0000001112457211 */ /* 0x000fe200008f0c45 */
[----:B------:R-:W-:Y:S01]  /*2280*/  IMAD.WIDE.U32 R114, R112, 0xc0, RZ ;  /* 0x000000c070727825 */ /* 0x000fe200078e00ff */
[----:B------:R-:W-:-:S02]  /*2290*/  IADD3 R73, P3, PT, R4, R75, RZ ;  /* 0x0000004b04497210 */ /* 0x000fc40007f7e0ff */
[----:B------:R-:W-:Y:S02]  /*22a0*/  LEA.HI.X R9, R8, R15, R9, 0x1, P0 ;  /* 0x0000000f08097211 */ /* 0x000fe400000f0c09 */
[-C--:B------:R-:W-:Y:S02]  /*22b0*/  IADD3 R30, P1, PT, R4, R12.reuse, RZ ;  /* 0x0000000c041e7210 */ /* 0x080fe40007f3e0ff */
[C---:B------:R-:W-:Y:S02]  /*22c0*/  IADD3 R75, P2, PT, R2.reuse, R75, RZ ;  /* 0x0000004b024b7210 */ /* 0x040fe40007f5e0ff */
[----:B------:R-:W-:Y:S01]  /*22d0*/  IADD3 R12, P0, PT, R2, R12, RZ ;  /* 0x0000000c020c7210 */ /* 0x000fe20007f1e0ff */
[C-C-:B------:R-:W-:Y:S01]  /*22e0*/  IMAD.X R72, R5.reuse, 0x1, R74.reuse, P3 ;  /* 0x0000000105487824 */ /* 0x140fe200018e064a */
[-C--:B------:R-:W-:Y:S01]  /*22f0*/  IADD3.X R31, PT, PT, R5, R0.reuse, RZ, P1, !PT ;  /* 0x00000000051f7210 */ /* 0x080fe20000ffe4ff */
[C---:B------:R-:W-:Y:S01]  /*2300*/  IMAD.X R74, R3.reuse, 0x1, R74, P2 ;  /* 0x00000001034a7824 */ /* 0x040fe200010e064a */
[----:B------:R-:W-:Y:S01]  /*2310*/  IADD3.X R13, PT, PT, R3, R0, RZ, P0, !PT ;  /* 0x00000000030d7210 */ /* 0x000fe200007fe4ff */
        /* <DEDUP_REMOVED lines=9> */
.L_x_2948:
[----:B------:R-:W-:Y:S01]  /*23b0*/  LEA R14, P1, R51, R79, 0x1 ;  /* 0x0000004f330e7211 */ /* 0x000fe200078208ff */
[----:B------:R-:W-:Y:S01]  /*23c0*/  VIADD R91, R91, 0x100 ;  /* 0x000001005b5b7836 */ /* 0x000fe20000000000 */
[----:B------:R-:W-:Y:S01]  /*23d0*/  UMOV UR6, URZ ;  /* 0x000000ff00067c82 */ /* 0x000fe20008000000 */
[----:B------:R-:W-:Y:S01]  /*23e0*/  VIADD R92, R92, 0x100 ;  /* 0x000001005c5c7836 */ /* 0x000fe20000000000 */
[----:B------:R-:W-:Y:S01]  /*23f0*/  LEA.HI.X R15, R51, R78, R52, 0x1, P1 ;  /* 0x0000004e330f7211 */ /* 0x000fe200008f0c34 */
[----:B------:R-:W-:Y:S01]  /*2400*/  VIADD R89, R89, 0xffffffff ;  /* 0xffffffff59597836 */ /* 0x000fe20000000000 */
[CC--:B------:R-:W-:Y:S01]  /*2410*/  ISETP.GE.AND P0, PT, R188.reuse, R91.reuse, PT ;  /* 0x0000005bbc00720c */ /* 0x0c0fe20003f06270 */
[----:B------:R-:W-:Y:S01]  /*2420*/  BSSY.RECONVERGENT B1, `(.L_x_2910) ;  /* 0x0000584000017945 */ /* 0x000fe20003800200 */
[----:B------:R-:W-:Y:S02]  /*2430*/  IMAD.MOV.U32 R106, RZ, RZ, R90 ;  /* 0x000000ffff6a7224 */ /* 0x000fe400078e005a */
[-C--:B------:R-:W-:Y:S01]  /*2440*/  ISETP.GE.AND P2, PT, R188, R92.reuse, !P0 ;  /* 0x0000005cbc00720c */ /* 0x080fe20004746270 */
[----:B------:R-:W-:Y:S01]  /*2450*/  VIADD R90, R90, 0xffffff00 ;  /* 0xffffff005a5a7836 */ /* 0x000fe20000000000 */
[C---:B------:R-:W-:Y:S04]  /*2460*/  ISETP.GE.AND P0, PT, R60.reuse, R91, PT ;  /* 0x0000005b3c00720c */ /* 0x040fe80003f06270 */
[-C--:B------:R-:W-:Y:S02]  /*2470*/  ISETP.LT.OR P3, PT, R60, R92.reuse, P0 ;  /* 0x0000005c3c00720c */ /* 0x080fe40000761670 */
[----:B----4-:R-:W-:Y:S02]  /*2480*/  IADD3 R16, P0, PT, R70, R63, RZ ;  /* 0x0000003f46107210 */ /* 0x010fe40007f1e0ff */
[----:B------:R-:W-:Y:S03]  /*2490*/  P2R R120, PR, RZ, 0x8 ;  /* 0x00000008ff787803 */ /* 0x000fe60000000000 */
[----:B------:R-:W-:Y:S02]  /*24a0*/  @P2 IMAD.MOV.U32 R71, RZ, RZ, R69 ;  /* 0x000000ffff472224 */ /* 0x000fe400078e0045 */
[----:B------:R-:W-:Y:S02]  /*24b0*/  @P2 IMAD.MOV.U32 R2, RZ, RZ, R79 ;  /* 0x000000ffff022224 */ /* 0x000fe400078e004f */
[----:B------:R-:W-:Y:S01]  /*24c0*/  @P2 IMAD.MOV.U32 R3, RZ, RZ, R78 ;  /* 0x000000ffff032224 */ /* 0x000fe200078e004e */
[----:B------:R-:W2:Y:S01]  /*24d0*/  @P2 LD.E.128 R4, desc[UR4][R70.64] ;  /* 0x0000000446042980 */ /* 0x000ea2000c101d00 */
[--C-:B------:R-:W-:Y:S01]  /*24e0*/  IMAD.X R17, R69, 0x1, R62.reuse, P0 ;  /* 0x0000000145117824 */ /* 0x100fe200000e063e */
[C---:B------:R-:W-:Y:S04]  /*24f0*/  ISETP.GE.AND P0, PT, R104.reuse, R91, PT ;  /* 0x0000005b6800720c */ /* 0x040fe80003f06270 */
[----:B------:R-:W-:Y:S11]  /*2500*/  ISETP.LT.OR P5, PT, R104, R92, P0 ;  /* 0x0000005c6800720c */ /* 0x000ff600007a1670 */
[----:B------:R-:W-:Y:S02]  /*2510*/  @!UPT UIADD3 URZ, UPT, UPT, URZ, URZ, URZ ;  /* 0x000000fffffff290 */ /* 0x000fe4000fffe0ff */
[C---:B------:R-:W-:Y:S04]  /*2520*/  @!P5 LEA R18, P1, R42.reuse, R14, 0x6 ;  /* 0x0000000e2a12d211 */ /* 0x040fe800078230ff */
[----:B------:R-:W-:Y:S01]  /*2530*/  @!P5 LEA.HI.X R19, R42, R15, R43, 0x6, P1 ;  /* 0x0000000f2a13d211 */ /* 0x000fe200008f342b */
[----:B--2---:R1:W-:Y:S04]  /*2540*/  @P2 ST.E.128 desc[UR4][R2.64], R4 ;  /* 0x0000000402002985 */ /* 0x0043e8000c101d04 */
[----:B-1----:R-:W2:Y:S01]  /*2550*/  @!P3 LD.E.128 R4, desc[UR4][R16.64] ;  /* 0x000000041004b980 */ /* 0x002ea2000c101d00 */
[----:B------:R-:W-:Y:S05]  /*2560*/  @!P5 IADD3 R2, P0, PT, R16, R63, RZ ;  /* 0x0000003f1002d210 */ /* 0x000fea0007f1e0ff */
[----:B------:R-:W-:Y:S01]  /*2570*/  @!P5 IMAD.X R3, R17, 0x1, R62, P0 ;  /* 0x000000011103d824 */ /* 0x000fe200000e063e */
[C---:B------:R-:W-:Y:S04]  /*2580*/  ISETP.GE.AND P0, PT, R103.reuse, R91, PT ;  /* 0x0000005b6700720c */ /* 0x040fe80003f06270 */
[----:B------:R-:W-:Y:S01]  /*2590*/  ISETP.GE.AND P6, PT, R103, R92, !P0 ;  /* 0x0000005c6700720c */ /* 0x000fe200047c6270 */
[----:B--2---:R1:W-:Y:S04]  /*25a0*/  @!P3 ST.E.128 desc[UR4][R14.64], R4 ;  /* 0x000000040e00b985 */ /* 0x0043e8000c101d04 */
[----:B-1----:R1:W2:Y:S08]  /*25b0*/  @!P5 LD.E.128 R4, desc[UR4][R2.64] ;  /* 0x000000040204d980 */ /* 0x0022b0000c101d00 */
[C---:B-1----:R-:W-:Y:S04]  /*25c0*/  @P6 LEA R2, P0, R110.reuse, R16, 0x7 ;  /* 0x000000106e026211 */ /* 0x042fe800078038ff */
[----:B------:R-:W-:Y:S02]  /*25d0*/  @P6 LEA.HI.X R3, R110, R17, R111, 0x7, P0 ;  /* 0x000000116e036211 */ /* 0x000fe400000f3c6f */
[C---:B------:R-:W-:Y:S04]  /*25e0*/  ISETP.GE.AND P0, PT, R102.reuse, R91, PT ;  /* 0x0000005b6600720c */ /* 0x040fe80003f06270 */
[----:B------:R-:W-:Y:S11]  /*25f0*/  ISETP.LT.OR P3, PT, R102, R92, P0 ;  /* 0x0000005c6600720c */ /* 0x000ff60000761670 */
[----:B------:R-:W-:Y:S02]  /*2600*/  @!UPT UIADD3 URZ, UPT, UPT, URZ, URZ, URZ ;  /* 0x000000fffffff290 */ /* 0x000fe4000fffe0ff */
[----:B------:R-:W-:Y:S01]  /*2610*/  @!P3 IMAD R0, R111, 0xc0, RZ ;  /* 0x000000c06f00b824 */ /* 0x000fe200078e02ff */
[----:B--2---:R1:W-:Y:S04]  /*2620*/  @!P5 ST.E.128 desc[UR4][R18.64], R4 ;  /* 0x000000041200d985 */ /* 0x0043e8000c101d04 */
[----:B-1----:R1:W2:Y:S01]  /*2630*/  @P6 LD.E.128 R4, desc[UR4][R2.64] ;  /* 0x0000000402046980 */ /* 0x0022a2000c101d00 */
[C---:B------:R-:W-:Y:S04]  /*2640*/  @P6 LEA R18, P0, R42.reuse, R14, 0x7 ;  /* 0x0000000e2a126211 */ /* 0x040fe800078038ff */
[----:B------:R-:W-:Y:S02]  /*2650*/  @P6 LEA.HI.X R19, R42, R15, R43, 0x7, P0 ;  /* 0x0000000f2a136211 */ /* 0x000fe400000f3c2b */
[C---:B------:R-:W-:Y:S04]  /*2660*/  ISETP.GE.AND P0, PT, R101.reuse, R91, PT ;  /* 0x0000005b6500720c */ /* 0x040fe80003f06270 */
[----:B------:R-:W-:Y:S04]  /*2670*/  ISETP.GE.AND P1, PT, R101, R92, !P0 ;  /* 0x0000005c6500720c */ /* 0x000fe80004726270 */
[----:B------:R-:W-:Y:S01]  /*2680*/  P2R R116, PR, RZ, 0x2 ;  /* 0x00000002ff747803 */ /* 0x000fe20000000000 */
[----:B-1----:R-:W-:Y:S04]  /*2690*/  @!P3 IMAD.WIDE.U32 R2, R110, 0xc0, R16 ;  /* 0x000000c06e02b825 */ /* 0x002fe800078e0010 */
[----:B------:R-:W-:Y:S02]  /*26a0*/  @!P3 IMAD.IADD R3, R3, 0x1, R0 ;  /* 0x000000010303b824 */ /* 0x000fe400078e0200 */
[----:B------:R-:W-:Y:S01]  /*26b0*/  @!P3 IMAD R0, R43, 0xc0, RZ ;  /* 0x000000c02b00b824 */ /* 0x000fe200078e02ff */
[----:B--2---:R1:W-:Y:S02]  /*26c0*/  @P6 ST.E.128 desc[UR4][R18.64], R4 ;  /* 0x0000000412006985 */ /* 0x0043e4000c101d04 */
[----:B-1----:R-:W-:Y:S02]  /*26d0*/  @!P3 IMAD.WIDE.U32 R18, R42, 0xc0, R14 ;  /* 0x000000c02a12b825 */ /* 0x002fe400078e000e */
[----:B------:R1:W2:Y:S02]  /*26e0*/  @!P3 LD.E.128 R4, desc[UR4][R2.64] ;  /* 0x000000040204b980 */ /* 0x0002a4000c101d00 */
[----:B------:R-:W-:Y:S01]  /*26f0*/  @!P3 IMAD.IADD R19, R19, 0x1, R0 ;  /* 0x000000011313b824 */ /* 0x000fe200078e0200 */
[C---:B-1----:R-:W-:Y:S04]  /*2700*/  @P1 LEA R2, P0, R110.reuse, R16, 0x8 ;  /* 0x000000106e021211 */ /* 0x042fe800078040ff */
[----:B------:R-:W-:Y:S01]  /*2710*/  @P1 LEA.HI.X R3, R110, R17, R111, 0x8, P0 ;  /* 0x000000116e031211 */ /* 0x000fe200000f446f */
[----:B--2---:R1:W-:Y:S04]  /*2720*/  @!P3 ST.E.128 desc[UR4][R18.64], R4 ;  /* 0x000000041200b985 */ /* 0x0043e8000c101d04 */
[----:B-1----:R1:W2:Y:S01]  /*2730*/  @P1 LD.E.128 R4, desc[UR4][R2.64] ;  /* 0x0000000402041980 */ /* 0x0022a2000c101d00 */
[C---:B------:R-:W-:Y:S04]  /*2740*/  @P1 LEA R18, P0, R42.reuse, R14, 0x8 ;  /* 0x0000000e2a121211 */ /* 0x040fe800078040ff */
[----:B------:R-:W-:Y:S02]  /*2750*/  @P1 LEA.HI.X R19, R42, R15, R43, 0x8, P0 ;  /* 0x0000000f2a131211 */ /* 0x000fe400000f442b */
[CC--:B------:R-:W-:Y:S04]  /*2760*/  ISETP.GE.AND P0, PT, R100.reuse, R91.reuse, PT ;  /* 0x0000005b6400720c */ /* 0x0c0fe80003f06270 */
[-C--:B------:R-:W-:Y:S02]  /*2770*/  ISETP.GE.AND P4, PT, R100, R92.reuse, !P0 ;  /* 0x0000005c6400720c */ /* 0x080fe40004786270 */
[----:B------:R-:W-:Y:S11]  /*2780*/  ISETP.GE.AND P0, PT, R99, R91, PT ;  /* 0x0000005b6300720c */ /* 0x000ff60003f06270 */
[----:B------:R-:W-:Y:S02]  /*2790*/  @P4 IMAD R0, R111, 0x140, RZ ;  /* 0x000001406f004824 */ /* 0x000fe400078e02ff */
[C---:B-1----:R-:W-:Y:S04]  /*27a0*/  @P4 IMAD.WIDE.U32 R2, R110.reuse, 0x140, R16 ;  /* 0x000001406e024825 */ /* 0x042fe800078e0010 */
[----:B------:R-:W-:Y:S01]  /*27b0*/  @P4 IMAD.IADD R3, R3, 0x1, R0 ;  /* 0x0000000103034824 */ /* 0x000fe200078e0200 */
[----:B--2---:R1:W-:Y:S01]  /*27c0*/  @P1 ST.E.128 desc[UR4][R18.64], R4 ;  /* 0x0000000412001985 */ /* 0x0043e2000c101d04 */
[----:B------:R-:W-:Y:S04]  /*27d0*/  ISETP.GE.AND P1, PT, R99, R92, !P0 ;  /* 0x0000005c6300720c */ /* 0x000fe80004726270 */
[----:B------:R-:W-:Y:S09]  /*27e0*/  P2R R107, PR, RZ, 0x2 ;  /* 0x00000002ff6b7803 */ /* 0x000ff20000000000 */
[----:B------:R-:W-:Y:S02]  /*27f0*/  @P1 IMAD R0, R111, 0x180, RZ ;  /* 0x000001806f001824 */ /* 0x000fe400078e02ff */
[----:B------:R-:W-:Y:S04]  /*2800*/  @P1 IMAD.WIDE.U32 R16, R110, 0x180, R16 ;  /* 0x000001806e101825 */ /* 0x000fe800078e0010 */
[----:B------:R-:W-:Y:S02]  /*2810*/  @P1 IMAD.IADD R17, R17, 0x1, R0 ;  /* 0x0000000111111824 */ /* 0x000fe400078e0200 */
[----:B------:R-:W-:Y:S01]  /*2820*/  @P1 IMAD R0, R43, 0x180, RZ ;  /* 0x000001802b001824 */ /* 0x000fe200078e02ff */
[----:B-1----:R1:W2:Y:S01]  /*2830*/  @P4 LD.E.128 R4, desc[UR4][R2.64] ;  /* 0x0000000402044980 */ /* 0x0022a2000c101d00 */
[C-C-:B------:R-:W-:Y:S04]  /*2840*/  @P4 IMAD.WIDE.U32 R18, R42.reuse, 0x140, R14.reuse ;  /* 0x000001402a124825 */ /* 0x140fe800078e000e */
[----:B------:R-:W-:Y:S04]  /*2850*/  @P1 IMAD.WIDE.U32 R14, R42, 0x180, R14 ;  /* 0x000001802a0e1825 */ /* 0x000fe800078e000e */
[----:B------:R-:W-:Y:S02]  /*2860*/  @P1 IMAD.IADD R15, R15, 0x1, R0 ;  /* 0x000000010f0f1824 */ /* 0x000fe400078e0200 */
[----:B-1----:R-:W-:Y:S04]  /*2870*/  @P4 IMAD R2, R43, 0x140, RZ ;  /* 0x000001402b024824 */ /* 0x002fe800078e02ff */
[----:B------:R-:W-:Y:S01]  /*2880*/  @P4 IMAD.IADD R19, R19, 0x1, R2 ;  /* 0x0000000113134824 */ /* 0x000fe200078e0202 */
[----:B------:R-:W-:Y:S04]  /*2890*/  IADD3 R2, P0, PT, RZ, -UR6, RZ ;  /* 0x80000006ff027c10 */ /* 0x000fe8000ff1e0ff */
[----:B--2---:R1:W-:Y:S04]  /*28a0*/  @P4 ST.E.128 desc[UR4][R18.64], R4 ;  /* 0x0000000412004985 */ /* 0x0043e8000c101d04 */
[----:B-1----:R-:W2:Y:S04]  /*28b0*/  @P1 LD.E.128 R4, desc[UR4][R16.64] ;  /* 0x0000000410041980 */ /* 0x002ea8000c101d00 */
[----:B--2---:R1:W-:Y:S04]  /*28c0*/  @P1 ST.E.128 desc[UR4][R14.64], R4 ;  /* 0x000000040e001985 */ /* 0x0043e8000c101d04 */
[----:B------:R-:W2:Y:S04]  /*28d0*/  LD.E R0, desc[UR4][R150.64+0x130] ;  /* 0x0001300496007980 */ /* 0x000ea8000c101900 */
[----:B-1----:R-:W3:Y:S01]  /*28e0*/  LD.E R14, desc[UR4][R150.64+0xd0] ;  /* 0x0000d004960e7980 */ /* 0x002ee2000c101900 */
[----:B--2---:R-:W-:Y:S04]  /*28f0*/  IMAD.SHL.U32 R0, R0, 0x100, RZ ;  /* 0x0000010000007824 */ /* 0x004fe800078e00ff */
[----:B------:R-:W-:Y:S05]  /*2900*/  IMAD.X R0, RZ, RZ, ~R0, P0 ;  /* 0x000000ffff007224 */ /* 0x000fea00000e0e00 */
[----:B------:R-:W-:Y:S04]  /*2910*/  SHF.R.S64 R2, R2, 0x1f, R0 ;  /* 0x0000001f02027819 */ /* 0x000fe80000001000 */
[----:B------:R-:W-:Y:S04]  /*2920*/  IADD3 R70, P0, PT, R70, R2, RZ ;  /* 0x0000000246467210 */ /* 0x000fe80007f1e0ff */
[----:B------:R-:W-:Y:S02]  /*2930*/  LEA.HI.X.SX32 R69, R0, R69, 0x1, P0 ;  /* 0x0000004500457211 */ /* 0x000fe400000f0eff */
[----:B------:R-:W-:Y:S04]  /*2940*/  ISETP.GT.AND P0, PT, R89, R61, PT ;  /* 0x0000003d5900720c */ /* 0x000fe80003f04270 */
[----:B------:R-:W-:Y:S02]  /*2950*/  P2R R71, PR, RZ, 0x1 ;  /* 0x00000001ff477803 */ /* 0x000fe40000000000 */
[----:B---3--:R-:W-:Y:S11]  /*2960*/  ISETP.NE.AND P0, PT, R14, RZ, PT ;  /* 0x000000ff0e00720c */ /* 0x008ff60003f05270 */
[----:B------:R-:W-:Y:S02]  /*2970*/  @!UPT UIADD3 URZ, UPT, UPT, URZ, URZ, URZ ;  /* 0x000000fffffff290 */ /* 0x000fe4000fffe0ff */
[----:B------:R-:W-:Y:S05]  /*2980*/  @P0 BRA `(.L_x_2911) ;  /* 0x0000000000e40947 */ /* 0x000fea0003800000 */
[----:B------:R-:W-:Y:S01]  /*2990*/  @P2 IMAD.MOV.U32 R8, RZ, RZ, R10 ;  /* 0x000000ffff082224 */ /* 0x000fe200078e000a */
[C---:B------:R-:W-:Y:S01]  /*29a0*/  LEA R14, P0, R81.reuse, R10, 0x1 ;  /* 0x0000000a510e7211 */ /* 0x040fe200078008ff */
[----:B------:R-:W-:Y:S02]  /*29b0*/  @P2 IMAD.MOV.U32 R16, RZ, RZ, R77 ;  /* 0x000000ffff102224 */ /* 0x000fe400078e004d */
[----:B------:R-:W-:Y:S01]  /*29c0*/  @P2 IMAD.MOV.U32 R17, RZ, RZ, R76 ;  /* 0x000000ffff112224 */ /* 0x000fe200078e004c */
[----:B------:R-:W2:Y:S01]  /*29d0*/  @P2 LD.E.128 R4, desc[UR4][R8.64] ;  /* 0x0000000408042980 */ /* 0x000ea2000c101d00 */
[----:B------:R-:W-:Y:S01]  /*29e0*/  LEA.HI.X R15, R81, R9, R80, 0x1, P0 ;  /* 0x00000009510f7211 */ /* 0x000fe200000f0c50 */
[----:B------:R-:W-:Y:S01]  /*29f0*/  @!P3 IMAD R0, R173, 0xc0, RZ ;  /* 0x000000c0ad00b824 */ /* 0x000fe200078e02ff */
[C---:B------:R-:W-:Y:S04]  /*2a00*/  LEA R2, P0, R49.reuse, R77, 0x1 ;  /* 0x0000004d31027211 */ /* 0x040fe800078008ff */
[----:B------:R-:W-:Y:S01]  /*2a10*/  LEA.HI.X R3, R49, R76, R50, 0x1, P0 ;  /* 0x0000004c31037211 */ /* 0x000fe200000f0c32 */
[----:B--2---:R1:W-:Y:S01]  /*2a20*/  @P2 ST.E.128 desc[UR4][R16.64], R4 ;  /* 0x0000000410002985 */ /* 0x0043e2000c101d04 */
[----:B------:R-:W-:Y:S02]  /*2a30*/  ISETP.NE.AND P2, PT, R116, RZ, PT ;  /* 0x000000ff7400720c */ /* 0x000fe40003f45270 */
[----:B-1----:R-:W-:Y:S05]  /*2a40*/  @!P5 IADD3 R4, P0, PT, R14, R66, RZ ;  /* 0x000000420e04d210 */ /* 0x002fea0007f1e0ff */
[C---:B------:R-:W-:Y:S01]  /*2a50*/  @!P5 IMAD.X R5, R15.reuse, 0x1, R65, P0 ;  /* 0x000000010f05d824 */ /* 0x040fe200000e0641 */
[C---:B------:R-:W-:Y:S04]  /*2a60*/  @!P5 LEA R20, P0, R172.reuse, R2, 0x6 ;  /* 0x00000002ac14d211 */ /* 0x040fe800078030ff */
[-C--:B------:R-:W-:Y:S02]  /*2a70*/  @!P5 LEA.HI.X R21, R172, R3.reuse, R173, 0x6, P0 ;  /* 0x00000003ac15d211 */ /* 0x080fe400000f34ad */
[----:B------:R-:W-:Y:S11]  /*2a80*/  ISETP.NE.AND P0, PT, R120, RZ, PT ;  /* 0x000000ff7800720c */ /* 0x000ff60003f05270 */
[----:B------:R-:W-:Y:S02]  /*2a90*/  @!UPT UIADD3 URZ, UPT, UPT, URZ, URZ, URZ ;  /* 0x000000fffffff290 */ /* 0x000fe4000fffe0ff */
[----:B------:R-:W2:Y:S04]  /*2aa0*/  @!P0 LD.E.128 R16, desc[UR4][R14.64] ;  /* 0x000000040e108980 */ /* 0x000ea8000c101d00 */
[----:B--2---:R1:W-:Y:S04]  /*2ab0*/  @!P0 ST.E.128 desc[UR4][R2.64], R16 ;  /* 0x0000001002008985 */ /* 0x0043e8000c101d04 */
[----:B------:R-:W2:Y:S01]  /*2ac0*/  @!P5 LD.E.128 R4, desc[UR4][R4.64] ;  /* 0x000000040404d980 */ /* 0x000ea2000c101d00 */
[----:B-1----:R-:W-:Y:S05]  /*2ad0*/  @P6 IADD3 R16, P0, PT, R14, R68, RZ ;  /* 0x000000440e106210 */ /* 0x002fea0007f1e0ff */
[C---:B------:R-:W-:Y:S01]  /*2ae0*/  @P6 IMAD.X R17, R15.reuse, 0x1, R67, P0 ;  /* 0x000000010f116824 */ /* 0x040fe200000e0643 */
[C---:B------:R-:W-:Y:S04]  /*2af0*/  @P6 LEA R18, P0, R172.reuse, R2, 0x7 ;  /* 0x00000002ac126211 */ /* 0x040fe800078038ff */
[----:B------:R-:W-:Y:S01]  /*2b00*/  @P6 LEA.HI.X R19, R172, R3, R173, 0x7, P0 ;  /* 0x00000003ac136211 */ /* 0x000fe200000f3cad */
[----:B--2---:R1:W-:Y:S04]  /*2b10*/  @!P5 ST.E.128 desc[UR4][R20.64], R4 ;  /* 0x000000041400d985 */ /* 0x0043e8000c101d04 */
[----:B-1----:R1:W2:Y:S02]  /*2b20*/  @P6 LD.E.128 R4, desc[UR4][R16.64] ;  /* 0x0000000410046980 */ /* 0x0022a4000c101d00 */
[----:B-1----:R-:W-:Y:S05]  /*2b30*/  @!P3 IADD3 R16, P0, PT, R14, R114, RZ ;  /* 0x000000720e10b210 */ /* 0x002fea0007f1e0ff */
[----:B------:R-:W-:Y:S01]  /*2b40*/  @!P3 IMAD.X R17, R15, 0x1, R64, P0 ;  /* 0x000000010f11b824 */ /* 0x000fe200000e0640 */
[----:B--2---:R1:W-:Y:S04]  /*2b50*/  @P6 ST.E.128 desc[UR4][R18.64], R4 ;  /* 0x0000000412006985 */ /* 0x0043e8000c101d04 */
[----:B-1----:R1:W2:Y:S01]  /*2b60*/  @!P3 LD.E.128 R4, desc[UR4][R16.64] ;  /* 0x000000041004b980 */ /* 0x0022a2000c101d00 */
[----:B------:R-:W-:Y:S04]  /*2b70*/  @!P3 IMAD.WIDE.U32 R18, R172, 0xc0, R2 ;  /* 0x000000c0ac12b825 */ /* 0x000fe800078e0002 */
[----:B------:R-:W-:Y:S02]  /*2b80*/  @!P3 IMAD.IADD R19, R19, 0x1, R0 ;  /* 0x000000011313b824 */ /* 0x000fe400078e0200 */
[----:B------:R-:W-:Y:S01]  /*2b90*/  @P4 IMAD R0, R113, 0x140, RZ ;  /* 0x0000014071004824 */ /* 0x000fe200078e02ff */
[C---:B-1----:R-:W-:Y:S04]  /*2ba0*/  @P2 LEA R16, P0, R112.reuse, R14, 0x8 ;  /* 0x0000000e70102211 */ /* 0x042fe800078040ff */
[----:B------:R-:W-:Y:S01]  /*2bb0*/  @P2 LEA.HI.X R17, R112, R15, R113, 0x8, P0 ;  /* 0x0000000f70112211 */ /* 0x000fe200000f4471 */
[----:B--2---:R1:W-:Y:S04]  /*2bc0*/  @!P3 ST.E.128 desc[UR4][R18.64], R4 ;  /* 0x000000041200b985 */ /* 0x0043e8000c101d04 */
[----:B-1----:R1:W2:Y:S01]  /*2bd0*/  @P2 LD.E.128 R4, desc[UR4][R16.64] ;  /* 0x0000000410042980 */ /* 0x0022a2000c101d00 */
[C---:B------:R-:W-:Y:S04]  /*2be0*/  @P2 LEA R18, P0, R172.reuse, R2, 0x8 ;  /* 0x00000002ac122211 */ /* 0x040fe800078040ff */
[----:B------:R-:W-:Y:S01]  /*2bf0*/  @P2 LEA.HI.X R19, R172, R3, R173, 0x8, P0 ;  /* 0x00000003ac132211 */ /* 0x000fe200000f44ad */
[----:B-1----:R-:W-:Y:S04]  /*2c00*/  @P4 IMAD.WIDE.U32 R16, R112, 0x140, R14 ;  /* 0x0000014070104825 */ /* 0x002fe800078e000e */
[----:B------:R-:W-:Y:S02]  /*2c10*/  @P4 IMAD.IADD R17, R17, 0x1, R0 ;  /* 0x0000000111114824 */ /* 0x000fe400078e0200 */
[----:B------:R-:W-:Y:S01]  /*2c20*/  @P4 IMAD R0, R173, 0x140, RZ ;  /* 0x00000140ad004824 */ /* 0x000fe200078e02ff */
[----:B--2---:R1:W-:Y:S04]  /*2c30*/  @P2 ST.E.128 desc[UR4][R18.64], R4 ;  /* 0x0000000412002985 */ /* 0x0043e8000c101d04 */
[----:B-1----:R1:W2:Y:S02]  /*2c40*/  @P4 LD.E.128 R4, desc[UR4][R16.64] ;  /* 0x0000000410044980 */ /* 0x0022a4000c101d00 */
[----:B-1----:R-:W-:Y:S04]  /*2c50*/  @P4 IMAD.WIDE.U32 R16, R172, 0x140, R2 ;  /* 0x00000140ac104825 */ /* 0x002fe800078e0002 */
[----:B------:R-:W-:Y:S05]  /*2c60*/  @P4 IMAD.IADD R17, R17, 0x1, R0 ;  /* 0x0000000111114824 */ /* 0x000fea00078e0200 */
[----:B--2---:R1:W-:Y:S01]  /*2c70*/  @P4 ST.E.128 desc[UR4][R16.64], R4 ;  /* 0x0000000410004985 */ /* 0x0043e2000c101d04 */
[----:B------:R-:W-:Y:S05]  /*2c80*/  @!P1 BRA `(.L_x_2912) ;  /* 0x0000004c00f49947 */ /* 0x000fea0003800000 */
        /* <DEDUP_REMOVED lines=9> */
.L_x_2911:
[----:B------:R-:W2:Y:S02]  /*2d20*/  LD.E.U8 R0, desc[UR4][R150.64+0x1b3] ;  /* 0x0001b30496007980 */ /* 0x000ea4000c101100 */
[----:B--2---:R-:W-:Y:S11]  /*2d30*/  ISETP.NE.AND P0, PT, R0, RZ, PT ;  /* 0x000000ff0000720c */ /* 0x004ff60003f05270 */
[----:B------:R-:W-:Y:S02]  /*2d40*/  @!UPT UIADD3 URZ, UPT, UPT, URZ, URZ, URZ ;  /* 0x000000fffffff290 */ /* 0x000fe4000fffe0ff */
[----:B------:R-:W-:Y:S05]  /*2d50*/  @!P0 BRA `(.L_x_2913) ;  /* 0x0000001c00948947 */ /* 0x000fea0003800000 */
[----:B------:R-:W-:Y:S01]  /*2d60*/  LEA R32, P0, R81, R10, 0x1 ;  /* 0x0000000a51207211 */ /* 0x000fe200078008ff */
        /* <DEDUP_REMOVED lines=51> */
[----:B------:R-:W-:Y:S01]  /*30a0*/  @!P0 FMUL.FTZ R4, R15, R5 ;  /* 0x000000050f048220 */ /* 0x000fe20000410000 */
[----:B------:R-:W-:Y:S01]  /*30b0*/  @!P0 MOV R17, R2 ;  /* 0x0000000200118202 */ /* 0x000fe20000000f00 */
[----:B------:R-:W-:Y:S01]  /*30c0*/  @!P0 FFMA.FTZ R3, R24, R8, R3 ;  /* 0x0000000818038223 */ /* 0x000fe20000010003 */
[----:B------:R-:W-:Y:S01]  /*30d0*/  MOV R2, R77 ;  /* 0x0000004d00027202 */ /* 0x000fe20000000f00 */
[----:B------:R-:W-:Y:S01]  /*30e0*/  @!P0 FFMA.FTZ R36, R20, R5, -R36 ;  /* 0x0000000514248223 */ /* 0x000fe20000010824 */
[----:B------:R-:W-:Y:S02]  /*30f0*/  @!P0 FFMA.FTZ R4, R25, R20, R4 ;  /* 0x0000001419048223 */ /* 0x000fe40000010004 */
[----:B------:R-:W-:Y:S03]  /*3100*/  @!P0 F2FP.F16.F32.PACK_AB R3, R3, R21 ;  /* 0x000000150303823e */ /* 0x000fe600000000ff */
[----:B------:R-:W-:Y:S02]  /*3110*/  @!P0 F2FP.F16.F32.PACK_AB R4, R4, R36 ;  /* 0x000000240404823e */ /* 0x000fe400000000ff */
[----:B------:R-:W-:Y:S02]  /*3120*/  @!P0 MOV R18, R3 ;  /* 0x0000000300128202 */ /* 0x000fe40000000f00 */
[----:B------:R-:W-:Y:S02]  /*3130*/  @!P0 MOV R19, R4 ;  /* 0x0000000400138202 */ /* 0x000fe40000000f00 */
[----:B------:R-:W-:Y:S05]  /*3140*/  MOV R3, R76 ;  /* 0x0000004c00037202 */ /* 0x000fea0000000f00 */
[----:B------:R1:W-:Y:S02]  /*3150*/  ST.E.128 desc[UR4][R2.64], R16 ;  /* 0x0000001002007985 */ /* 0x0003e4000c101d04 */
.L_x_2915:
[----:B------:R-:W-:Y:S05]  /*3160*/  BSYNC.RECONVERGENT B0 ;  /* 0x0000000000007941 */ /* 0x000fea0003800200 */
.L_x_2914:
        /* <DEDUP_REMOVED lines=54> */
.L_x_2917:
[----:B------:R-:W-:Y:S05]  /*34d0*/  BSYNC.RECONVERGENT B0 ;  /* 0x0000000000007941 */ /* 0x000fea0003800200 */
.L_x_2916:
[----:B------:R-:W-:Y:S04]  /*34e0*/  BSSY.RECONVERGENT B0, `(.L_x_2918) ;  /* 0x000003a000007945 */ /* 0x000fe80003800200 */
[----:B------:R-:W-:Y:S05]  /*34f0*/  @P5 BRA `(.L_x_2919) ;  /* 0x0000000000e05947 */ /* 0x000fea0003800000 */
[----:B-12---:R-:W-:Y:S04]  /*3500*/  IADD3 R16, P0, PT, R32, R66, RZ ;  /* 0x0000004220107210 */ /* 0x006fe80007f1e0ff */
[----:B------:R-:W-:Y:S02]  /*3510*/  IADD3.X R17, PT, PT, R33, R65, RZ, P0, !PT ;  /* 0x0000004121117210 */ /* 0x000fe400007fe4ff */
[C---:B------:R-:W-:Y:S04]  /*3520*/  LEA R36, P0, R172.reuse, R28, 0x6 ;  /* 0x0000001cac247211 */ /* 0x040fe800078030ff */
[----:B------:R-:W-:Y:S01]  /*3530*/  LEA.HI.X R37, R172, R29, R173, 0x6, P0 ;  /* 0x0000001dac257211 */ /* 0x000fe200000f34ad */
[----:B------:R-:W2:Y:S01]  /*3540*/  LD.E.128 R16, desc[UR4][R16.64] ;  /* 0x0000000410107980 */ /* 0x000ea2000c101d00 */
        /* <DEDUP_REMOVED lines=51> */
.L_x_2919:
[----:B------:R-:W-:Y:S05]  /*3880*/  BSYNC.RECONVERGENT B0 ;  /* 0x0000000000007941 */ /* 0x000fea0003800200 */
.L_x_2918:
[----:B------:R-:W-:Y:S04]  /*3890*/  BSSY.RECONVERGENT B0, `(.L_x_2920) ;  /* 0x0000039000007945 */ /* 0x000fe80003800200 */
[----:B------:R-:W-:Y:S05]  /*38a0*/  @!P6 BRA `(.L_x_2921) ;  /* 0x0000000000dce947 */ /* 0x000fea0003800000 */
        /* <DEDUP_REMOVED lines=55> */
.L_x_2921:
[----:B------:R-:W-:Y:S05]  /*3c20*/  BSYNC.RECONVERGENT B0 ;  /* 0x0000000000007941 */ /* 0x000fea0003800200 */
.L_x_2920:
        /* <DEDUP_REMOVED lines=58> */
.L_x_2923:
[----:B------:R-:W-:Y:S05]  /*3fd0*/  BSYNC.RECONVERGENT B0 ;  /* 0x0000000000007941 */ /* 0x000fea0003800200 */
.L_x_2922:
[----:B------:R-:W-:Y:S01]  /*3fe0*/  ISETP.NE.AND P0, PT, R116, RZ, PT ;  /* 0x000000ff7400720c */ /* 0x000fe20003f05270 */
[----:B------:R-:W-:Y:S11]  /*3ff0*/  BSSY.RECONVERGENT B0, `(.L_x_2924) ;  /* 0x000003a000007945 */ /* 0x000ff60003800200 */
[----:B------:R-:W-:Y:S01]  /*4000*/  @!UPT UIADD3 URZ, UPT, UPT, URZ, URZ, URZ ;  /* 0x000000fffffff290 */ /* 0x000fe2000fffe0ff */
[----:B------:R-:W-:Y:S05]  /*4010*/  @!P0 BRA `(.L_x_2925) ;  /* 0x0000000000dc8947 */ /* 0x000fea0003800000 */
        /* <DEDUP_REMOVED lines=55> */
.L_x_2925:
[----:B------:R-:W-:Y:S05]  /*4390*/  BSYNC.RECONVERGENT B0 ;  /* 0x0000000000007941 */ /* 0x000fea0003800200 */
.L_x_2924:
[----:B------:R-:W-:Y:S04]  /*43a0*/  BSSY.RECONVERGENT B0, `(.L_x_2926) ;  /* 0x000003b000007945 */ /* 0x000fe80003800200 */
[----:B------:R-:W-:Y:S05]  /*43b0*/  @!P4 BRA `(.L_x_2927) ;  /* 0x0000000000e4c947 */ /* 0x000fea0003800000 */
        /* <DEDUP_REMOVED lines=57> */
.L_x_2927:
[----:B------:R-:W-:Y:S05]  /*4750*/  BSYNC.RECONVERGENT B0 ;  /* 0x0000000000007941 */ /* 0x000fea0003800200 */
.L_x_2926:
[----:B------:R-:W-:Y:S01]  /*4760*/  ISETP.NE.AND P0, PT, R107, RZ, PT ;  /* 0x000000ff6b00720c */ /* 0x000fe20003f05270 */
[----:B------:R-:W-:Y:S11]  /*4770*/  BSSY.RECONVERGENT B0, `(.L_x_2928) ;  /* 0x000003c000007945 */ /* 0x000ff60003800200 */
[----:B------:R-:W-:Y:S01]  /*4780*/  @!UPT UIADD3 URZ, UPT, UPT, URZ, URZ, URZ ;  /* 0x000000fffffff290 */ /* 0x000fe2000fffe0ff */
[----:B------:R-:W-:Y:S05]  /*4790*/  @!P0 BRA `(.L_x_2929) ;  /* 0x0000000000e48947 */ /* 0x000fea0003800000 */
        /* <DEDUP_REMOVED lines=57> */
.L_x_2929:
[----:B------:R-:W-:Y:S05]  /*4b30*/  BSYNC.RECONVERGENT B0 ;  /* 0x0000000000007941 */ /* 0x000fea0003800200 */
.L_x_2928:
[----:B------:R-:W5:Y:S02]  /*4b40*/  LD.E R0, desc[UR4][R150.64+0xd0] ;  /* 0x0000d00496007980 */ /* 0x000f64000c101900 */
[----:B-----5:R-:W-:Y:S05]  /*4b50*/  IMAD.U32 R0, R0, -0x80, RZ ;  /* 0xffffff8000007824 */ /* 0x020fea00078e00ff */
[C---:B------:R-:W-:Y:S02]  /*4b60*/  LEA R12, P1, R0.reuse, R12, 0x1 ;  /* 0x0000000c000c7211 */ /* 0x040fe400078208ff */
[C---:B------:R-:W-:Y:S02]  /*4b70*/  LEA R30, P0, R0.reuse, R30, 0x1 ;  /* 0x0000001e001e7211 */ /* 0x040fe400078008ff */
[C---:B------:R-:W-:Y:S02]  /*4b80*/  LEA.HI.X.SX32 R13, R0.reuse, R13, 0x1, P1 ;  /* 0x0000000d000d7211 */ /* 0x040fe400008f0eff */
[----:B------:R-:W-:Y:S01]  /*4b90*/  LEA.HI.X.SX32 R31, R0, R31, 0x1, P0 ;  /* 0x0000001f001f7211 */ /* 0x000fe200000f0eff */
[----:B------:R-:W-:Y:S05]  /*4ba0*/  BRA `(.L_x_2912) ;  /* 0x00000030002c7947 */ /* 0x000fea0003800000 */
.L_x_2913:
        /* <DEDUP_REMOVED lines=15> */
[----:B------:R-:W-:Y:S02]  /*4ca0*/  @!P0 SEL R2, R15, RZ, P1 ;  /* 0x000000ff0f028207 */ /* 0x000fe40000800000 */
[----:B------:R-:W-:Y:S02]  /*4cb0*/  @!P0 SEL R0, R117, RZ, P1 ;  /* 0x000000ff75008207 */ /* 0x000fe40000800000 */
[C---:B------:R-:W-:Y:S02]  /*4cc0*/  @!P0 SHF.L.U32 R24, R2.reuse, 0x1, RZ ;  /* 0x0000000102188819 */ /* 0x040fe400000006ff */
[----:B------:R-:W-:Y:S02]  /*4cd0*/  @!P0 SHF.L.U64.HI R0, R2, 0x1, R0 ;  /* 0x0000000102008819 */ /* 0x000fe40000010200 */
[----:B------:R-:W-:Y:S04]  /*4ce0*/  @!P0 IADD3 R4, P2, PT, R24, R73, RZ ;  /* 0x0000004918048210 */ /* 0x000fe80007f5e0ff */
[----:B------:R-:W-:Y:S02]  /*4cf0*/  @!P0 IADD3.X R5, PT, PT, R0, R72, RZ, P2, !PT ;  /* 0x0000004800058210 */ /* 0x000fe400017fe4ff */
[----:B------:R-:W-:Y:S04]  /*4d00*/  @!P0 IADD3 R24, P2, PT, R24, R75, RZ ;  /* 0x0000004b18188210 */ /* 0x000fe80007f5e0ff */
[----:B------:R-:W3:Y:S01]  /*4d10*/  @!P0 LD.E.128 R4, desc[UR4][R4.64] ;  /* 0x0000000404048980 */ /* 0x000ee2000c101d00 */
[----:B------:R-:W-:Y:S02]  /*4d20*/  @!P0 IADD3.X R25, PT, PT, R0, R74, RZ, P2, !PT ;  /* 0x0000004a00198210 */ /* 0x000fe400017fe4ff */
[----:B------:R-:W-:Y:S02]  /*4d30*/  PLOP3.LUT P2, PT, PT, PT, PT, 0x80, 0x8 ;  /* 0x000000000008781c */ /* 0x000fe40003f4f070 */
[----:B------:R-:W-:Y:S03]  /*4d40*/  @!P0 PLOP3.LUT P2, PT, P1, PT, PT, 0x80, 0x8 ;  /* 0x000000000008881c */ /* 0x000fe60000f4f070 */
[----:B------:R-:W4:Y:S01]  /*4d50*/  @!P0 LD.E.128 R32, desc[UR4][R24.64] ;  /* 0x0000000418208980 */ /* 0x000f22000c101d00 */
[--C-:B---3--:R-:W-:Y:S01]  /*4d60*/  @!P0 HADD2.F32 R0, -RZ, R4.reuse.H0_H0 ;  /* 0x20000004ff008230 */ /* 0x108fe20000004100 */
[----:B--2---:R-:W-:Y:S01]  /*4d70*/  @!P0 MOV R40, R37 ;  /* 0x0000002500288202 */ /* 0x004fe20000000f00 */
[----:B------:R-:W-:Y:S02]  /*4d80*/  @!P0 HADD2.F32 R2, -RZ, R4.H1_H1 ;  /* 0x30000004ff028230 */ /* 0x000fe40000004100 */
[--C-:B------:R-:W-:Y:S05]  /*4d90*/  @!P0 HADD2.F32 R3, -RZ, R5.reuse.H0_H0 ;  /* 0x20000005ff038230 */ /* 0x100fea0000004100 */
[----:B------:R-:W-:Y:S01]  /*4da0*/  @!P2 FADD.FTZ R0, -R0, -RZ ;  /* 0x800000ff0000a221 */ /* 0x000fe20000010100 */
[----:B------:R-:W-:Y:S02]  /*4db0*/  @!P0 HADD2.F32 R23, -RZ, R5.H1_H1 ;  /* 0x30000005ff178230 */ /* 0x000fe40000004100 */
[----:B------:R-:W-:Y:S01]  /*4dc0*/  @!P2 FADD.FTZ R2, -R2, -RZ ;  /* 0x800000ff0202a221 */ /* 0x000fe20000010100 */
[----:B------:R-:W-:Y:S04]  /*4dd0*/  @!P0 IMAD.WIDE R4, R16, 0x2, R8 ;  /* 0x0000000210048825 */ /* 0x000fe800078e0208 */
[----:B------:R-:W-:Y:S01]  /*4de0*/  @!P2 FADD.FTZ R3, -R3, -RZ ;  /* 0x800000ff0303a221 */ /* 0x000fe20000010100 */
[----:B------:R-:W-:Y:S01]  /*4df0*/  @!P2 FADD.FTZ R23, -R23, -RZ ;  /* 0x800000ff1717a221 */ /* 0x000fe20000010100 */
[--C-:B------:R-:W-:Y:S02]  /*4e00*/  @!P0 HADD2.F32 R22, -RZ, R6.reuse.H0_H0 ;  /* 0x20000006ff168230 */ /* 0x100fe40000004100 */
[----:B------:R-:W-:Y:S02]  /*4e10*/  @!P0 HADD2.F32 R21, -RZ, R6.H1_H1 ;  /* 0x30000006ff158230 */ /* 0x000fe40000004100 */
[--C-:B------:R-:W-:Y:S02]  /*4e20*/  @!P0 HADD2.F32 R20, -RZ, R7.reuse.H0_H0 ;  /* 0x20000007ff148230 */ /* 0x100fe40000004100 */
[----:B------:R-:W-:Y:S01]  /*4e30*/  @!P2 FADD.FTZ R22, -R22, -RZ ;  /* 0x800000ff1616a221 */ /* 0x000fe20000010100 */
[----:B------:R-:W-:Y:S02]  /*4e40*/  @!P0 HADD2.F32 R17, -RZ, R7.H1_H1 ;  /* 0x30000007ff118230 */ /* 0x000fe40000004100 */
[----:B------:R-:W-:Y:S01]  /*4e50*/  @!P2 FADD.FTZ R21, -R21, -RZ ;  /* 0x800000ff1515a221 */ /* 0x000fe20000010100 */
[--C-:B----4-:R-:W-:Y:S01]  /*4e60*/  @!P0 HADD2.F32 R28, -RZ, R35.reuse.H0_H0 ;  /* 0x20000023ff1c8230 */ /* 0x110fe20000004100 */
[----:B------:R-:W2:Y:S01]  /*4e70*/  @!P0 LD.E.128 R4, desc[UR4][R4.64] ;  /* 0x0000000404048980 */ /* 0x000ea2000c101d00 */
[----:B------:R-:W-:Y:S02]  /*4e80*/  @!P0 HADD2.F32 R29, -RZ, R35.H1_H1 ;  /* 0x30000023ff1d8230 */ /* 0x000fe40000004100 */
[----:B------:R-:W-:Y:S01]  /*4e90*/  @!P2 FADD.FTZ R20, -R20, -RZ ;  /* 0x800000ff1414a221 */ /* 0x000fe20000010100 */
[----:B------:R-:W-:Y:S01]  /*4ea0*/  @!P2 FADD.FTZ R17, -R17, -RZ ;  /* 0x800000ff1111a221 */ /* 0x000fe20000010100 */
[--C-:B--2---:R-:W-:Y:S02]  /*4eb0*/  @!P0 HADD2.F32 R27, -RZ, R4.reuse.H0_H0 ;  /* 0x20000004ff1b8230 */ /* 0x104fe40000004100 */
[----:B------:R-:W-:Y:S02]  /*4ec0*/  @!P0 HADD2.F32 R26, -RZ, R4.H1_H1 ;  /* 0x30000004ff1a8230 */ /* 0x000fe40000004100 */
[--C-:B------:R-:W-:Y:S02]  /*4ed0*/  @!P0 HADD2.F32 R25, -RZ, R5.reuse.H0_H0 ;  /* 0x20000005ff198230 */ /* 0x100fe40000004100 */
[----:B------:R-:W-:Y:S01]  /*4ee0*/  @!P0 FMUL.FTZ R0, R27, R0 ;  /* 0x000000001b008220 */ /* 0x000fe20000410000 */
[----:B------:R-:W-:Y:S02]  /*4ef0*/  @!P0 HADD2.F32 R4, -RZ, R5.H1_H1 ;  /* 0x30000005ff048230 */ /* 0x000fe40000004100 */
[----:B------:R-:W-:Y:S01]  /*4f00*/  @!P0 FMUL.FTZ R2, R26, R2 ;  /* 0x000000021a028220 */ /* 0x000fe20000410000 */
[--C-:B------:R-:W-:Y:S02]  /*4f10*/  @!P0 HADD2.F32 R5, -RZ, R6.reuse.H0_H0 ;  /* 0x20000006ff058230 */ /* 0x100fe40000004100 */
[----:B------:R-:W-:Y:S01]  /*4f20*/  @!P0 FMUL.FTZ R3, R25, R3 ;  /* 0x0000000319038220 */ /* 0x000fe20000410000 */
[----:B------:R-:W-:Y:S02]  /*4f30*/  @!P0 HADD2.F32 R6, -RZ, R6.H1_H1 ;  /* 0x30000006ff068230 */ /* 0x000fe40000004100 */
[----:B------:R-:W-:Y:S01]  /*4f40*/  @!P0 FMUL.FTZ R4, R4, R23 ;  /* 0x0000001704048220 */ /* 0x000fe20000410000 */
[--C-:B------:R-:W-:Y:S02]  /*4f50*/  @!P0 HADD2.F32 R24, -RZ, R7.reuse.H0_H0 ;  /* 0x20000007ff188230 */ /* 0x100fe40000004100 */
[----:B------:R-:W-:Y:S01]  /*4f60*/  @!P0 FMUL.FTZ R5, R5, R22 ;  /* 0x0000001605058220 */ /* 0x000fe20000410000 */
[----:B------:R-:W-:Y:S01]  /*4f70*/  @!P0 HADD2.F32 R8, -RZ, R7.H1_H1 ;  /* 0x30000007ff088230 */ /* 0x000fe20000004100 */
[----:B------:R-:W-:Y:S01]  /*4f80*/  @!P0 MOV R22, R36 ;  /* 0x0000002400168202 */ /* 0x000fe20000000f00 */
[--C-:B------:R-:W-:Y:S02]  /*4f90*/  @!P0 HADD2.F32 R25, -RZ, R33.reuse.H1_H1 ;  /* 0x30000021ff198230 */ /* 0x100fe40000004100 */
[----:B------:R-:W-:Y:S01]  /*4fa0*/  @!P0 FMUL.FTZ R6, R6, R21 ;  /* 0x0000001506068220 */ /* 0x000fe20000410000 */
[----:B------:R-:W-:Y:S02]  /*4fb0*/  @!P0 HADD2.F32 R23, -RZ, R40.H0_H0 ;  /* 0x20000028ff178230 */ /* 0x000fe40000004100 */
[----:B------:R-:W-:Y:S01]  /*4fc0*/  @!P0 FMUL.FTZ R7, R24, R20 ;  /* 0x0000001418078220 */ /* 0x000fe20000410000 */
[----:B------:R-:W-:Y:S01]  /*4fd0*/  @!P0 FMUL.FTZ R8, R8, R17 ;  /* 0x0000001108088220 */ /* 0x000fe20000410000 */
[----:B------:R-:W-:Y:S02]  /*4fe0*/  @!P0 HADD2.F32 R21, -RZ, R22.H1_H1 ;  /* 0x30000016ff158230 */ /* 0x000fe40000004100 */
[----:B------:R-:W-:Y:S02]  /*4ff0*/  @!P0 HADD2.F32 R20, -RZ, R32.H0_H0 ;  /* 0x20000020ff148230 */ /* 0x000fe40000004100 */
[----:B------:R-:W-:Y:S02]  /*5000*/  @!P0 HADD2.F32 R17, -RZ, R22.H0_H0 ;  /* 0x20000016ff118230 */ /* 0x000fe40000004100 */
[----:B------:R-:W-:Y:S01]  /*5010*/  @!P0 HADD2.F32 R22, -RZ, R32.H1_H1 ;  /* 0x30000020ff168230 */ /* 0x000fe20000004100 */
[----:B------:R-:W-:Y:S01]  /*5020*/  @!P0 MOV R32, R38 ;  /* 0x0000002600208202 */ /* 0x000fe20000000f00 */
[----:B------:R-:W-:Y:S01]  /*5030*/  @!P0 HADD2.F32 R24, -RZ, R33.H0_H0 ;  /* 0x20000021ff188230 */ /* 0x000fe20000004100 */
[----:B------:R-:W-:Y:S01]  /*5040*/  @!P0 MOV R33, R39 ;  /* 0x0000002700218202 */ /* 0x000fe20000000f00 */
[----:B------:R-:W-:Y:S01]  /*5050*/  @!P0 FFMA.FTZ R0, R17, R20, R0 ;  /* 0x0000001411008223 */ /* 0x000fe20000010000 */
[----:B------:R-:W-:Y:S02]  /*5060*/  @!P0 HADD2.F32 R17, -RZ, R40.H1_H1 ;  /* 0x30000028ff118230 */ /* 0x000fe40000004100 */
[----:B------:R-:W-:Y:S01]  /*5070*/  @!P0 FFMA.FTZ R2, R21, R22, R2 ;  /* 0x0000001615028223 */ /* 0x000fe20000010002 */
[----:B------:R-:W-:Y:S02]  /*5080*/  @!P0 HADD2.F32 R26, -RZ, R34.H0_H0 ;  /* 0x20000022ff1a8230 */ /* 0x000fe40000004100 */
[----:B------:R-:W-:Y:S01]  /*5090*/  @!P0 FFMA.FTZ R3, R23, R24, R3 ;  /* 0x0000001817038223 */ /* 0x000fe20000010003 */
[----:B------:R-:W-:Y:S02]  /*50a0*/  @!P0 HADD2.F32 R20, -RZ, R32.H0_H0 ;  /* 0x20000020ff148230 */ /* 0x000fe40000004100 */
[----:B------:R-:W-:Y:S01]  /*50b0*/  @!P0 FFMA.FTZ R4, R17, R25, R4 ;  /* 0x0000001911048223 */ /* 0x000fe20000010004 */
[----:B------:R-:W-:Y:S01]  /*50c0*/  @!P0 F2FP.F16.F32.PACK_AB R0, R2, R0 ;  /* 0x000000000200823e */ /* 0x000fe200000000ff */
[----:B------:R-:W-:Y:S01]  /*50d0*/  @!P0 HADD2.F32 R27, -RZ, R34.H1_H1 ;  /* 0x30000022ff1b8230 */ /* 0x000fe20000004100 */
[----:B------:R-:W-:Y:S01]  /*50e0*/  MOV R2, R77 ;  /* 0x0000004d00027202 */ /* 0x000fe20000000f00 */
[----:B------:R-:W-:Y:S01]  /*50f0*/  @!P0 HADD2.F32 R21, -RZ, R32.H1_H1 ;  /* 0x30000020ff158230 */ /* 0x000fe20000004100 */
[----:B------:R-:W-:Y:S01]  /*5100*/  @!P0 F2FP.F16.F32.PACK_AB R3, R4, R3 ;  /* 0x000000030403823e */ /* 0x000fe200000000ff */
[--C-:B------:R-:W-:Y:S01]  /*5110*/  @!P0 HADD2.F32 R22, -RZ, R33.reuse.H0_H0 ;  /* 0x20000021ff168230 */ /* 0x100fe20000004100 */
[----:B------:R-:W-:Y:S01]  /*5120*/  @!P0 MOV R36, R0 ;  /* 0x0000000000248202 */ /* 0x000fe20000000f00 */
[----:B------:R-:W-:Y:S01]  /*5130*/  @!P0 HADD2.F32 R23, -RZ, R33.H1_H1 ;  /* 0x30000021ff178230 */ /* 0x000fe20000004100 */
[----:B------:R-:W-:Y:S01]  /*5140*/  @!P0 MOV R37, R3 ;  /* 0x0000000300258202 */ /* 0x000fe20000000f00 */
[----:B------:R-:W-:Y:S01]  /*5150*/  @!P0 FFMA.FTZ R5, R20, R26, R5 ;  /* 0x0000001a14058223 */ /* 0x000fe20000010005 */
[----:B------:R-:W-:Y:S01]  /*5160*/  MOV R3, R76 ;  /* 0x0000004c00037202 */ /* 0x000fe20000000f00 */
        /* <DEDUP_REMOVED lines=8> */
.L_x_2931:
[----:B------:R-:W-:Y:S05]  /*51f0*/  BSYNC.RECONVERGENT B0 ;  /* 0x0000000000007941 */ /* 0x000fea0003800200 */
.L_x_2930:
[----:B------:R-:W-:Y:S01]  /*5200*/  ISETP.NE.AND P0, PT, R120, RZ, PT ;  /* 0x000000ff7800720c */ /* 0x000fe20003f05270 */
[----:B------:R-:W-:Y:S11]  /*5210*/  BSSY.RECONVERGENT B0, `(.L_x_2932) ;  /* 0x000005b000007945 */ /* 0x000ff60003800200 */
[----:B------:R-:W-:Y:S01]  /*5220*/  @!UPT UIADD3 URZ, UPT, UPT, URZ, URZ, URZ ;  /* 0x000000fffffff290 */ /* 0x000fe2000fffe0ff */
[----:B------:R-:W-:Y:S05]  /*5230*/  @P0 BRA `(.L_x_2933) ;  /* 0x0000000400600947 */ /* 0x000fea0003800000 */
[----:B------:R-:W-:Y:S01]  /*5240*/  ISETP.GE.AND P0, PT, R148, R14, PT ;  /* 0x0000000e9400720c */ /* 0x000fe20003f06270 */
[----:B-1----:R-:W2:Y:S11]  /*5250*/  LD.E.128 R36, desc[UR4][R18.64] ;  /* 0x0000000412247980 */ /* 0x002eb6000c101d00 */
[----:B------:R-:W-:Y:S01]  /*5260*/  @!UPT UIADD3 URZ, UPT, UPT, URZ, URZ, URZ ;  /* 0x000000fffffff290 */ /* 0x000fe2000fffe0ff */
[----:B------:R-:W-:Y:S02]  /*5270*/  @!P0 SEL R2, R15, RZ, P1 ;  /* 0x000000ff0f028207 */ /* 0x000fe40000800000 */
[----:B------:R-:W-:Y:S02]  /*5280*/  @!P0 SEL R0, R117, RZ, P1 ;  /* 0x000000ff75008207 */ /* 0x000fe40000800000 */
[----:B------:R-:W-:Y:S04]  /*5290*/  @!P0 IADD3 R2, P2, PT, R105, R2, RZ ;  /* 0x0000000269028210 */ /* 0x000fe80007f5e0ff */
[----:B------:R-:W-:Y:S02]  /*52a0*/  @!P0 IADD3.X R0, PT, PT, R88, R0, RZ, P2, !PT ;  /* 0x0000000058008210 */ /* 0x000fe400017fe4ff */
        /* <DEDUP_REMOVED lines=49> */
[--C-:B------:R-:W-:Y:S01]  /*55c0*/  @!P0 HADD2.F32 R17, -RZ, R21.reuse.H0_H0 ;  /* 0x20000015ff118230 */ /* 0x100fe20000004100 */
[----:B------:R-:W-:Y:S01]  /*55d0*/  @!P0 MOV R32, R38 ;  /* 0x0000002600208202 */ /* 0x000fe20000000f00 */
        /* <DEDUP_REMOVED lines=12> */
[----:B------:R-:W-:Y:S02]  /*56a0*/  @!P0 HADD2.F32 R20, -RZ, R32.H0_H0 ;  /* 0x20000020ff148230 */ /* 0x000fe40000004100 */
[----:B------:R-:W-:Y:S01]  /*56b0*/  @!P0 FFMA.FTZ R4, R17, R25, R4 ;  /* 0x0000001911048223 */ /* 0x000fe20000010004 */
[----:B------:R-:W-:Y:S01]  /*56c0*/  @!P0 HADD2.F32 R27, -RZ, R34.H1_H1 ;  /* 0x30000022ff1b8230 */ /* 0x000fe20000004100 */
[----:B------:R-:W-:Y:S01]  /*56d0*/  @!P0 MOV R36, R0 ;  /* 0x0000000000248202 */ /* 0x000fe20000000f00 */
[----:B------:R-:W-:Y:S02]  /*56e0*/  @!P0 HADD2.F32 R21, -RZ, R32.H1_H1 ;  /* 0x30000020ff158230 */ /* 0x000fe40000004100 */
[----:B------:R-:W-:Y:S01]  /*56f0*/  @!P0 FFMA.FTZ R5, R20, R26, R5 ;  /* 0x0000001a14058223 */ /* 0x000fe20000010005 */
[----:B------:R-:W-:Y:S01]  /*5700*/  @!P0 F2FP.F16.F32.PACK_AB R3, R4, R3 ;  /* 0x000000030403823e */ /* 0x000fe200000000ff */
[--C-:B------:R-:W-:Y:S02]  /*5710*/  @!P0 HADD2.F32 R22, -RZ, R33.reuse.H0_H0 ;  /* 0x20000021ff168230 */ /* 0x100fe40000004100 */
[----:B------:R-:W-:Y:S01]  /*5720*/  @!P0 HADD2.F32 R23, -RZ, R33.H1_H1 ;  /* 0x30000021ff178230 */ /* 0x000fe20000004100 */
[----:B------:R-:W-:Y:S01]  /*5730*/  @!P0 MOV R37, R3 ;  /* 0x0000000300258202 */ /* 0x000fe20000000f00 */
        /* <DEDUP_REMOVED lines=8> */
.L_x_2933:
[----:B------:R-:W-:Y:S05]  /*57c0*/  BSYNC.RECONVERGENT B0 ;  /* 0x0000000000007941 */ /* 0x000fea0003800200 */
.L_x_2932:
        /* <DEDUP_REMOVED lines=94> */
.L_x_2935:
[----:B------:R-:W-:Y:S05]  /*5db0*/  BSYNC.RECONVERGENT B0 ;  /* 0x0000000000007941 */ /* 0x000fea0003800200 */
.L_x_2934:
        /* <DEDUP_REMOVED lines=94> */
.L_x_2937:
[----:B------:R-:W-:Y:S05]  /*63a0*/  BSYNC.RECONVERGENT B0 ;  /* 0x0000000000007941 */ /* 0x000fea0003800200 */
.L_x_2936:
        /* <DEDUP_REMOVED lines=94> */
.L_x_2939:
[----:B------:R-:W-:Y:S05]  /*6990*/  BSYNC.RECONVERGENT B0 ;  /* 0x0000000000007941 */ /* 0x000fea0003800200 */
.L_x_2938:
[----:B------:R-:W-:Y:S01]  /*69a0*/  ISETP.NE.AND P0, PT, R116, RZ, PT ;  /* 0x000000ff7400720c */ /* 0x000fe20003f05270 */
[----:B------:R-:W-:Y:S11]  /*69b0*/  BSSY.RECONVERGENT B0, `(.L_x_2940) ;  /* 0x000005e000007945 */ /* 0x000ff60003800200 */
[----:B------:R-:W-:Y:S01]  /*69c0*/  @!UPT UIADD3 URZ, UPT, UPT, URZ, URZ, URZ ;  /* 0x000000fffffff290 */ /* 0x000fe2000fffe0ff */
[----:B------:R-:W-:Y:S05]  /*69d0*/  @!P0 BRA `(.L_x_2941) ;  /* 0x00000004006c8947 */ /* 0x000fea0003800000 */
        /* <DEDUP_REMOVED lines=91> */
.L_x_2941:
[----:B------:R-:W-:Y:S05]  /*6f90*/  BSYNC.RECONVERGENT B0 ;  /* 0x0000000000007941 */ /* 0x000fea0003800200 */
.L_x_2940:
[----:B------:R-:W-:Y:S04]  /*6fa0*/  BSSY.RECONVERGENT B0, `(.L_x_2942) ;  /* 0x000005f000007945 */ /* 0x000fe80003800200 */
[----:B------:R-:W-:Y:S05]  /*6fb0*/  @!P4 BRA `(.L_x_2943) ;  /* 0x000000040074c947 */ /* 0x000fea0003800000 */
        /* <DEDUP_REMOVED lines=93> */
.L_x_2943:
[----:B------:R-:W-:Y:S05]  /*7590*/  BSYNC.RECONVERGENT B0 ;  /* 0x0000000000007941 */ /* 0x000fea0003800200 */
.L_x_2942:
        /* <DEDUP_REMOVED lines=97> */
.L_x_2945:
[----:B------:R-:W-:Y:S05]  /*7bb0*/  BSYNC.RECONVERGENT B0 ;  /* 0x0000000000007941 */ /* 0x000fea0003800200 */
.L_x_2944:
        /* <DEDUP_REMOVED lines=10> */
.L_x_2912:
[----:B------:R-:W-:Y:S05]  /*7c60*/  BSYNC.RECONVERGENT B1 ;  /* 0x0000000000017941 */ /* 0x000fea0003800200 */
.L_x_2910:
        /* <DEDUP_REMOVED lines=101> */
.L_x_2947:
[----:B------:R-:W-:Y:S05]  /*82c0*/  BSYNC.RECONVERGENT B0 ;  /* 0x0000000000007941 */ /* 0x000fea0003800200 */
.L_x_2946:
[----:B------:R-:W-:Y:S11]  /*82d0*/  ISETP.NE.AND P0, PT, R71, RZ, PT ;  /* 0x000000ff4700720c */ /* 0x000ff60003f05270 */
[----:B------:R-:W-:Y:S02]  /*82e0*/  @!UPT UIADD3 URZ, UPT, UPT, URZ, URZ, URZ ;  /* 0x000000fffffff290 */ /* 0x000fe4000fffe0ff */
[----:B------:R-:W-:Y:S05]  /*82f0*/  @P0 BRA `(.L_x_2948) ;  /* 0xffffffa0002c0947 */ /* 0x000fea000383ffff */
.L_x_2909:
[----:B------:R-:W-:Y:S05]  /*8300*/  WARPSYNC.ALL ;  /* 0x0000000000007948 */ /* 0x000fea0003800000 */
[----:B------:R-:W-:Y:S06]  /*8310*/  BAR.SYNC.DEFER_BLOCKING 0x0 ;  /* 0x0000000000007b1d */ /* 0x000fec0000010000 */
[----:B------:R-:W2:Y:S01]  /*8320*/  LD.E R0, desc[UR4][R150.64+0xd0] ;  /* 0x0000d00496007980 */ /* 0x000ea2000c101900 */
[----:B------:R-:W-:Y:S01]  /*8330*/  BSSY.RECONVERGENT B2, `(.L_x_2949) ;  /* 0x0000161000027945 */ /* 0x000fe20003800200 */
[----:B--2---:R-:W-:-:S13]  /*8340*/  ISETP.NE.AND P0, PT, R0, RZ, PT ;  /* 0x000000ff0000720c */ /* 0x004fda0003f05270 */
[----:B------:R-:W-:Y:S05]  /*8350*/  @P0 BRA `(.L_x_2950) ;  /* 0x00000000004c0947 */ /* 0x000fea0003800000 */
[----:B------:R-:W-:Y:S01]  /*8360*/  IMAD.IADD R0, R183, 0x1, -R182 ;  /* 0x00000001b7007824 */ /* 0x000fe200078e0ab6 */
[----:B------:R-:W-:Y:S01]  /*8370*/  BSSY.RECONVERGENT B0, `(.L_x_2951) ;  /* 0x0000009000007945 */ /* 0x000fe20003800200 */
[----:B----4-:R-:W-:-:S03]  /*8380*/  VIADD R20, R188, 0x20 ;  /* 0x00000020bc147836 */ /* 0x010fc60000000000 */
[-C--:B------:R-:W-:Y:S02]  /*8390*/  ISETP.GE.AND P1, PT, R188, R0.reuse, PT ;  /* 0x00000000bc00720c */ /* 0x080fe40003f26270 */
[----:B------:R-:W-:-:S11]  /*83a0*/  ISETP.GE.AND P0, PT, R20, R0, PT ;  /* 0x000000001400720c */ /* 0x000fd60003f06270 */
[----:B------:R-:W-:Y:S05]  /*83b0*/  @P1 BRA `(.L_x_2952) ;  /* 0x0000000000101947 */ /* 0x000fea0003800000 */
[----:B------:R-:W-:Y:S01]  /*83c0*/  @!PT LDS RZ, [RZ] ;  /* 0x00000000fffff984 */ /* 0x000fe20000000800 */
[----:B------:R-:W-:Y:S01]  /*83d0*/  @!PT LDS RZ, [RZ] ;  /* 0x00000000fffff984 */ /* 0x000fe20000000800 */
[----:B------:R-:W-:Y:S01]  /*83e0*/  @!PT LDS RZ, [RZ] ;  /* 0x00000000fffff984 */ /* 0x000fe20000000800 */
[----:B------:R1:W-:Y:S02]  /*83f0*/  LDGSTS.E.BYPASS.LTC128B.128 [R181], desc[UR4][R108.64] ;  /* 0x000000006cb57fae */ /* 0x0003e4000b981a04 */
.L_x_2952:
[----:B------:R-:W-:Y:S05]  /*8400*/  BSYNC.RECONVERGENT B0 ;  /* 0x0000000000007941 */ /* 0x000fea0003800200 */
.L_x_2951:
        /* <DEDUP_REMOVED lines=8> */
.L_x_2950:
        /* <DEDUP_REMOVED lines=39> */
[----:B----4-:R-:W-:Y:S02]  /*8700*/  MOV R18, R9 ;  /* 0x0000000900127202 */ /* 0x010fe40000000f00 */
        /* <DEDUP_REMOVED lines=40> */
.L_x_2958:
[----:B------:R-:W-:Y:S05]  /*8990*/  BSYNC.RECONVERGENT B0 ;  /* 0x0000000000007941 */ /* 0x000fea0003800200 */
.L_x_2957:
[----:B-----5:R1:W-:Y:S02]  /*89a0*/  STS.128 [R181], R8 ;  /* 0x00000008b5007388 */ /* 0x0203e40000000c00 */
.L_x_2956:
[----:B------:R-:W-:Y:S05]  /*89b0*/  BSYNC.RECONVERGENT B1 ;  /* 0x0000000000017941 */ /* 0x000fea0003800200 */
.L_x_2955:
[----:B----4-:R-:W-:-:S04]  /*89c0*/  IADD3 R20, PT, PT, R188, 0x20, RZ ;  /* 0x00000020bc147810 */ /* 0x010fc80007ffe0ff */
        /* <DEDUP_REMOVED lines=18> */
[----:B--2---:R-:W-:Y:S02]  /*8af0*/  HADD2.F32 R7, -RZ, R3.H1_H1 ;  /* 0x30000003ff077230 */ /* 0x004fe40000004100 */
[----:B------:R-:W-:-:S02]  /*8b00*/  HADD2.F32 R8, -RZ, R2.H1_H1 ;  /* 0x30000002ff087230 */ /* 0x000fc40000004100 */
[----:B---3--:R-:W-:Y:S02]  /*8b10*/  HADD2.F32 R9, -RZ, R5.H1_H1 ;  /* 0x30000005ff097230 */ /* 0x008fe40000004100 */
        /* <DEDUP_REMOVED lines=32> */
.L_x_2960:
[----:B------:R-:W-:Y:S05]  /*8d20*/  BSYNC.RECONVERGENT B0 ;  /* 0x0000000000007941 */ /* 0x000fea0003800200 */
.L_x_2959:
[----:B-----5:R2:W-:Y:S01]  /*8d30*/  STS.128 [R181+0x800], R8 ;  /* 0x00080008b5007388 */ /* 0x0205e20000000c00 */
[----:B------:R-:W-:Y:S05]  /*8d40*/  BRA `(.L_x_2953) ;  /* 0x0000000800fc7947 */ /* 0x000fea0003800000 */
.L_x_2954:
[----:B------:R-:W-:Y:S01]  /*8d50*/  IMAD.IADD R23, R183, 0x1, -R182 ;  /* 0x00000001b7177824 */ /* 0x000fe200078e0ab6 */
[----:B------:R-:W-:Y:S01]  /*8d60*/  ISETP.GE.AND P0, PT, R148, R22, PT ;  /* 0x000000169400720c */ /* 0x000fe20003f06270 */
[----:B------:R-:W-:Y:S01]  /*8d70*/  IMAD.MOV R3, RZ, RZ, -R22 ;  /* 0x000000ffff037224 */ /* 0x000fe200078e0a16 */
[----:B------:R-:W-:Y:S02]  /*8d80*/  BSSY.RECONVERGENT B1, `(.L_x_2961) ;  /* 0x000005e000017945 */ /* 0x000fe40003800200 */
[----:B------:R-:W-:Y:S02]  /*8d90*/  ISETP.GE.AND P1, PT, R188, R23, PT ;  /* 0x00000017bc00720c */ /* 0x000fe40003f26270 */
[----:B------:R-:W-:Y:S02]  /*8da0*/  SEL R22, R22, R3, !P0 ;  /* 0x0000000316167207 */ /* 0x000fe40004000000 */
[----:B----4-:R-:W-:-:S09]  /*8db0*/  SHF.R.S32.HI R21, RZ, 0x1f, R3 ;  /* 0x0000001fff157819 */ /* 0x010fd20000011403 */
        /* <DEDUP_REMOVED lines=21> */
[----:B------:R-:W-:Y:S02]  /*8f10*/  MOV R20, R16 ;  /* 0x0000001000147202 */ /* 0x000fe40000000f00 */
        /* <DEDUP_REMOVED lines=66> */
.L_x_2964:
[----:B------:R-:W-:Y:S05]  /*9340*/  BSYNC.RECONVERGENT B0 ;  /* 0x0000000000007941 */ /* 0x000fea0003800200 */
.L_x_2963:
[----:B-----5:R2:W-:Y:S02]  /*9350*/  STS.128 [R181], R16 ;  /* 0x00000010b5007388 */ /* 0x0205e40000000c00 */
.L_x_2962:
[----:B------:R-:W-:Y:S05]  /*9360*/  BSYNC.RECONVERGENT B1 ;  /* 0x0000000000017941 */ /* 0x000fea0003800200 */
.L_x_2961:
        /* <DEDUP_REMOVED lines=17> */
[----:B--2--5:R-:W-:-:S04]  /*9480*/  IADD3 R4, P1, PT, R26, R0, RZ ;  /* 0x000000001a047210 */ /* 0x024fc80007f3e0ff */
[----:B------:R-:W-:Y:S02]  /*9490*/  IADD3.X R5, PT, PT, R27, R2, RZ, P1, !PT ;  /* 0x000000021b057210 */ /* 0x000fe40000ffe4ff */
[----:B------:R-:W-:-:S04]  /*94a0*/  IADD3 R8, P1, PT, R24, R0, RZ ;  /* 0x0000000018087210 */ /* 0x000fc80007f3e0ff */
[----:B------:R-:W2:Y:S01]  /*94b0*/  LD.E.128 R4, desc[UR4][R4.64] ;  /* 0x0000000404047980 */ /* 0x000ea2000c101d00 */
[----:B------:R-:W-:-:S06]  /*94c0*/  IADD3.X R9, PT, PT, R25, R2, RZ, P1, !PT ;  /* 0x0000000219097210 */ /* 0x000fcc0000ffe4ff */
[----:B------:R-:W4:Y:S01]  /*94d0*/  LD.E.128 R8, desc[UR4][R8.64] ;  /* 0x0000000408087980 */ /* 0x000f22000c101d00 */
[----:B------:R-:W-:Y:S02]  /*94e0*/  MOV R0, R17 ;  /* 0x0000001100007202 */ /* 0x000fe40000000f00 */
[----:B------:R-:W-:Y:S02]  /*94f0*/  MOV R3, R16 ;  /* 0x0000001000037202 */ /* 0x000fe40000000f00 */
[----:B------:R-:W-:Y:S02]  /*9500*/  MOV R17, R18 ;  /* 0x0000001200117202 */ /* 0x000fe40000000f00 */
[----:B------:R-:W-:Y:S01]  /*9510*/  MOV R2, R19 ;  /* 0x0000001300027202 */ /* 0x000fe20000000f00 */
[--C-:B---3--:R-:W-:Y:S02]  /*9520*/  HADD2.F32 R16, -RZ, R12.reuse.H0_H0 ;  /* 0x2000000cff107230 */ /* 0x108fe40000004100 */
[----:B------:R-:W-:-:S02]  /*9530*/  HADD2.F32 R18, -RZ, R12.H1_H1 ;  /* 0x3000000cff127230 */ /* 0x000fc40000004100 */
[--C-:B------:R-:W-:Y:S02]  /*9540*/  HADD2.F32 R12, -RZ, R13.reuse.H0_H0 ;  /* 0x2000000dff0c7230 */ /* 0x100fe40000004100 */
        /* <DEDUP_REMOVED lines=61> */
.L_x_2966:
[----:B------:R-:W-:Y:S05]  /*9920*/  BSYNC.RECONVERGENT B0 ;  /* 0x0000000000007941 */ /* 0x000fea0003800200 */
.L_x_2965:
[----:B-----5:R3:W-:Y:S02]  /*9930*/  STS.128 [R181+0x800], R16 ;  /* 0x00080010b5007388 */ /* 0x0207e40000000c00 */
.L_x_2953:
[----:B------:R-:W-:Y:S05]  /*9940*/  BSYNC.RECONVERGENT B2 ;  /* 0x0000000000027941 */ /* 0x000fea0003800200 */
.L_x_2949:
[----:B------:R-:W-:Y:S01]  /*9950*/  IMAD.IADD R53, R48, 0x1, -R53 ;  /* 0x0000000130357824 */ /* 0x000fe200078e0a35 */
[C---:B-1----:R-:W-:Y:S01]  /*9960*/  LEA R12, P0, R49.reuse, R174, 0x1 ;  /* 0x000000ae310c7211 */ /* 0x042fe200078008ff */
[C---:B------:R-:W-:Y:S02]  /*9970*/  VIADD R0, R188.reuse, 0x40 ;  /* 0x00000040bc007836 */ /* 0x040fe40000000000 */
[C---:B--2---:R-:W-:Y:S01]  /*9980*/  VIADD R10, R188.reuse, 0x60 ;  /* 0x00000060bc0a7836 */ /* 0x044fe20000000000 */
[CC--:B------:R-:W-:Y:S01]  /*9990*/  ISETP.GE.AND P6, PT, R188.reuse, R53.reuse, PT ;  /* 0x00000035bc00720c */ /* 0x0c0fe20003fc6270 */
[----:B------:R-:W-:Y:S01]  /*99a0*/  VIADD R9, R188, 0x80 ;  /* 0x00000080bc097836 */ /* 0x000fe20000000000 */
[-C--:B------:R-:W-:Y:S01]  /*99b0*/  ISETP.GE.AND P3, PT, R0, R53.reuse, PT ;  /* 0x000000350000720c */ /* 0x080fe20003f66270 */
[----:B------:R-:W-:Y:S01]  /*99c0*/  VIADD R6, R188, 0xc0 ;  /* 0x000000c0bc067836 */ /* 0x000fe20000000000 */
[----:B------:R-:W-:Y:S01]  /*99d0*/  ISETP.GE.AND P1, PT, R20, R53, PT ;  /* 0x000000351400720c */ /* 0x000fe20003f26270 */
[----:B------:R-:W-:Y:S01]  /*99e0*/  VIADD R7, R188, 0xa0 ;  /* 0x000000a0bc077836 */ /* 0x000fe20000000000 */
[----:B------:R-:W-:-:S02]  /*99f0*/  LEA.HI.X R13, R49, R171, R50, 0x1, P0 ;  /* 0x000000ab310d7211 */ /* 0x000fc400000f0c32 */
[-C--:B------:R-:W-:Y:S02]  /*9a00*/  ISETP.GE.AND P4, PT, R10, R53.reuse, PT ;  /* 0x000000350a00720c */ /* 0x080fe40003f86270 */
[----:B------:R-:W-:-:S03]  /*9a10*/  ISETP.GE.AND P2, PT, R9, R53, PT ;  /* 0x000000350900720c */ /* 0x000fc60003f46270 */
[----:B------:R-:W-:Y:S02]  /*9a20*/  @!P6 IMAD.MOV.U32 R4, RZ, RZ, R174 ;  /* 0x000000ffff04e224 */ /* 0x000fe400078e00ae */
[----:B------:R-:W-:Y:S01]  /*9a30*/  @!P6 IMAD.MOV.U32 R5, RZ, RZ, R171 ;  /* 0x000000ffff05e224 */ /* 0x000fe200078e00ab */
[----:B------:R-:W-:-:S04]  /*9a40*/  @!P3 LEA R14, P5, R172, R12, 0x6 ;  /* 0x0000000cac0eb211 */ /* 0x000fc800078a30ff */
[----:B------:R-:W-:Y:S01]  /*9a50*/  @!PT LDS RZ, [RZ] ;  /* 0x00000000fffff984 */ /* 0x000fe20000000800 */
[----:B------:R-:W-:Y:S01]  /*9a60*/  @!PT LDS RZ, [RZ] ;  /* 0x00000000fffff984 */ /* 0x000fe20000000800 */
[----:B------:R-:W-:Y:S01]  /*9a70*/  @!PT LDS RZ, [RZ] ;  /* 0x00000000fffff984 */ /* 0x000fe20000000800 */
[----:B------:R1:W-:Y:S01]  /*9a80*/  @!P6 LDGSTS.E.BYPASS.LTC128B.128 [R181+0x1000], desc[UR4][R4.64] ;  /* 0x0100000004b5efae */ /* 0x0003e2000b981a04 */
[C-C-:B------:R-:W-:Y:S02]  /*9a90*/  @!P3 LEA.HI.X R15, R172.reuse, R13, R173.reuse, 0x6, P5 ;  /* 0x0000000dac0fb211 */ /* 0x140fe400028f34ad */
[----:B------:R-:W-:Y:S01]  /*9aa0*/  @!P4 LEA R22, P5, R172, R12, 0x7 ;  /* 0x0000000cac16c211 */ /* 0x000fe200078a38ff */
[----:B------:R-:W-:Y:S01]  /*9ab0*/  @!P1 LDGSTS.E.BYPASS.LTC128B.128 [R181+0x1800], desc[UR4][R12.64] ;  /* 0x018000000cb59fae */ /* 0x000fe2000b981a04 */
[----:B------:R-:W-:Y:S01]  /*9ac0*/  ISETP.GE.AND P1, PT, R6, R53, PT ;  /* 0x000000350600720c */ /* 0x000fe20003f26270 */
[----:B---3--:R-:W-:Y:S01]  /*9ad0*/  @!P2 IMAD.MOV.U32 R18, RZ, RZ, R12 ;  /* 0x000000ffff12a224 */ /* 0x008fe200078e000c */
[----:B------:R-:W-:Y:S01]  /*9ae0*/  @!P4 LEA.HI.X R23, R172, R13, R173, 0x7, P5 ;  /* 0x0000000dac17c211 */ /* 0x000fe200028f3cad */
[----:B------:R2:W-:Y:S01]  /*9af0*/  @!P3 LDGSTS.E.BYPASS.LTC128B.128 [R181+0x2000], desc[UR4][R14.64] ;  /* 0x020000000eb5bfae */ /* 0x0005e2000b981a04 */
[----:B------:R-:W-:Y:S01]  /*9b00*/  ISETP.GE.AND P3, PT, R7, R53, PT ;  /* 0x000000350700720c */ /* 0x000fe20003f66270 */
[----:B------:R-:W-:-:S02]  /*9b10*/  @!P2 IMAD.MOV.U32 R19, RZ, RZ, R13 ;  /* 0x000000ffff13a224 */ /* 0x000fc400078e000d */
[----:B------:R-:W-:Y:S01]  /*9b20*/  @!P2 IMAD R8, R173, 0xc0, RZ ;  /* 0x000000c0ad08a824 */ /* 0x000fe200078e02ff */
[----:B------:R-:W-:Y:S01]  /*9b30*/  @!P4 LDGSTS.E.BYPASS.LTC128B.128 [R181+0x2800], desc[UR4][R22.64] ;  /* 0x0280000016b5cfae */ /* 0x000fe2000b981a04 */
[----:B------:R-:W-:Y:S01]  /*9b40*/  @!P2 IMAD.WIDE.U32 R18, R172, 0xc0, R18 ;  /* 0x000000c0ac12a825 */ /* 0x000fe200078e0012 */
[----:B------:R-:W-:-:S03]  /*9b50*/  ISETP.GE.AND P4, PT, R10, R53, PT ;  /* 0x000000350a00720c */ /* 0x000fc60003f86270 */
[----:B------:R-:W-:Y:S02]  /*9b60*/  @!P1 IMAD.MOV.U32 R16, RZ, RZ, R12 ;  /* 0x000000ffff109224 */ /* 0x000fe400078e000c */
[----:B------:R-:W-:Y:S02]  /*9b70*/  @!P1 IMAD.MOV.U32 R17, RZ, RZ, R13 ;  /* 0x000000ffff119224 */ /* 0x000fe400078e000d */
[----:B------:R-:W-:Y:S02]  /*9b80*/  @!P2 IMAD.IADD R19, R8, 0x1, R19 ;  /* 0x000000010813a824 */ /* 0x000fe400078e0213 */
[----:B------:R-:W-:-:S03]  /*9b90*/  @!P1 IMAD.WIDE.U32 R16, R172, 0x140, R16 ;  /* 0x00000140ac109825 */ /* 0x000fc600078e0010 */
[----:B------:R-:W-:Y:S01]  /*9ba0*/  @!P2 LDGSTS.E.BYPASS.LTC128B.128 [R181+0x3000], desc[UR4][R18.64] ;  /* 0x0300000012b5afae */ /* 0x000fe2000b981a04 */
[----:B-1----:R-:W-:Y:S01]  /*9bb0*/  VIADD R4, R188, 0xe0 ;  /* 0x000000e0bc047836 */ /* 0x002fe20000000000 */
[----:B------:R-:W-:Y:S01]  /*9bc0*/  ISETP.GE.AND P2, PT, R9, R53, PT ;  /* 0x000000350900720c */ /* 0x000fe20003f46270 */
[----:B------:R-:W-:-:S03]  /*9bd0*/  @!P1 IMAD R5, R173, 0x140, RZ ;  /* 0x00000140ad059824 */ /* 0x000fc600078e02ff */
[----:B------:R-:W-:Y:S01]  /*9be0*/  ISETP.GE.AND P0, PT, R4, R53, PT ;  /* 0x000000350400720c */ /* 0x000fe20003f06270 */
[----:B------:R-:W-:Y:S02]  /*9bf0*/  @!P1 IMAD.IADD R17, R5, 0x1, R17 ;  /* 0x0000000105119824 */ /* 0x000fe400078e0211 */
[----:B------:R-:W-:-:S10]  /*9c00*/  @!P6 IMAD.MOV.U32 R5, RZ, RZ, R176 ;  /* 0x000000ffff05e224 */ /* 0x000fd400078e00b0 */
[----:B--2---:R-:W-:Y:S01]  /*9c10*/  @!P0 IMAD.MOV.U32 R14, RZ, RZ, R12 ;  /* 0x000000ffff0e8224 */ /* 0x004fe200078e000c */
[C---:B------:R-:W-:Y:S01]  /*9c20*/  @!P3 LEA R12, P5, R172.reuse, R12, 0x8 ;  /* 0x0000000cac0cb211 */ /* 0x040fe200078a40ff */
[----:B------:R-:W-:Y:S02]  /*9c30*/  @!P0 IMAD.MOV.U32 R15, RZ, RZ, R13 ;  /* 0x000000ffff0f8224 */ /* 0x000fe400078e000d */
[----:B----4-:R-:W-:Y:S01]  /*9c40*/  @!P0 IMAD R2, R173, 0x180, RZ ;  /* 0x00000180ad028824 */ /* 0x010fe200078e02ff */
[C---:B------:R-:W-:Y:S01]  /*9c50*/  @!P3 LEA.HI.X R13, R172.reuse, R13, R173, 0x8, P5 ;  /* 0x0000000dac0db211 */ /* 0x040fe200028f44ad */
[----:B------:R-:W-:Y:S01]  /*9c60*/  @!P0 IMAD.WIDE.U32 R14, R172, 0x180, R14 ;  /* 0x00000180ac0e8825 */ /* 0x000fe200078e000e */
[----:B------:R-:W-:-:S03]  /*9c70*/  ISETP.GE.AND P5, PT, R0, R53, PT ;  /* 0x000000350000720c */ /* 0x000fc60003fa6270 */
[----:B------:R-:W-:Y:S01]  /*9c80*/  @!P0 IMAD.IADD R15, R2, 0x1, R15 ;  /* 0x00000001020f8824 */ /* 0x000fe200078e020f */
[----:B------:R1:W-:Y:S01]  /*9c90*/  @!P3 LDGSTS.E.BYPASS.LTC128B.128 [R181+0x3800], desc[UR4][R12.64] ;  /* 0x038000000cb5bfae */ /* 0x0003e2000b981a04 */
[----:B------:R-:W-:-:S03]  /*9ca0*/  ISETP.GE.AND P3, PT, R7, R53, PT ;  /* 0x000000350700720c */ /* 0x000fc60003f66270 */
[----:B------:R-:W-:Y:S01]  /*9cb0*/  @!P1 LDGSTS.E.BYPASS.LTC128B.128 [R181+0x4000], desc[UR4][R16.64] ;  /* 0x0400000010b59fae */ /* 0x000fe2000b981a04 */
[----:B------:R-:W-:-:S03]  /*9cc0*/  ISETP.GE.AND P1, PT, R20, R53, PT ;  /* 0x000000351400720c */ /* 0x000fc60003f26270 */
[----:B------:R2:W-:Y:S01]  /*9cd0*/  @!P0 LDGSTS.E.BYPASS.LTC128B.128 [R181+0x4800], desc[UR4][R14.64] ;  /* 0x048000000eb58fae */ /* 0x0005e2000b981a04 */
[----:B------:R-:W-:Y:S02]  /*9ce0*/  P2R R0, PR, RZ, 0x2 ;  /* 0x00000002ff007803 */ /* 0x000fe40000000000 */
[----:B------:R-:W-:Y:S01]  /*9cf0*/  ISETP.GE.AND P1, PT, R6, R53, PT ;  /* 0x000000350600720c */ /* 0x000fe20003f26270 */
[----:B------:R-:W0:-:S12]  /*9d00*/  LDGDEPBAR ;  /* 0x00000000000079af */ /* 0x000e180000000000 */
[----:B------:R-:W-:Y:S01]  /*9d10*/  @!P1 IMAD R2, R43, 0x140, RZ ;  /* 0x000001402b029824 */ /* 0x000fe200078e02ff */
[----:B-1----:R-:W-:-:S04]  /*9d20*/  LEA R12, P0, R51, R177, 0x1 ;  /* 0x000000b1330c7211 */ /* 0x002fc800078008ff */
[----:B------:R-:W-:Y:S01]  /*9d30*/  LEA.HI.X R13, R51, R176, R52, 0x1, P0 ;  /* 0x000000b0330d7211 */ /* 0x000fe200000f0c34 */
[----:B------:R-:W-:Y:S01]  /*9d40*/  @!P2 IMAD.MOV.U32 R10, RZ, RZ, R12 ;  /* 0x000000ffff0aa224 */ /* 0x000fe200078e000c */
[----:B------:R-:W-:Y:S01]  /*9d50*/  ISETP.GE.AND P0, PT, R4, R53, PT ;  /* 0x000000350400720c */ /* 0x000fe20003f06270 */
[----:B------:R-:W-:Y:S01]  /*9d60*/  @!P6 IMAD.MOV.U32 R4, RZ, RZ, R177 ;  /* 0x000000ffff04e224 */ /* 0x000fe200078e00b1 */
[----:B------:R-:W-:-:S04]  /*9d70*/  DEPBAR.LE SB0, 0x0 ;  /* 0x000080000000791a */ /* 0x000fc80000000000 */
[----:B------:R-:W-:Y:S01]  /*9d80*/  BAR.SYNC.DEFER_BLOCKING 0x0 ;  /* 0x0000000000007b1d */ /* 0x000fe20000010000 */
[----:B------:R-:W-:Y:S02]  /*9d90*/  @!P2 IMAD.MOV.U32 R11, RZ, RZ, R13 ;  /* 0x000000ffff0ba224 */ /* 0x000fe400078e000d */
[----:B------:R-:W-:Y:S02]  /*9da0*/  @!P1 IMAD.MOV.U32 R8, RZ, RZ, R12 ;  /* 0x000000ffff089224 */ /* 0x000fe400078e000c */
[----:B------:R-:W-:-:S04]  /*9db0*/  @!P2 IMAD.WIDE.U32 R10, R42, 0xc0, R10 ;  /* 0x000000c02a0aa825 */ /* 0x000fc800078e000a */
[--C-:B------:R-:W-:Y:S02]  /*9dc0*/  @!P1 IMAD.MOV.U32 R9, RZ, RZ, R13.reuse ;  /* 0x000000ffff099224 */ /* 0x100fe400078e000d */
[----:B------:R-:W-:Y:S02]  /*9dd0*/  @!P0 IMAD.MOV.U32 R6, RZ, RZ, R12 ;  /* 0x000000ffff068224 */ /* 0x000fe400078e000c */
[----:B------:R-:W-:Y:S02]  /*9de0*/  @!P0 IMAD.MOV.U32 R7, RZ, RZ, R13 ;  /* 0x000000ffff078224 */ /* 0x000fe400078e000d */
[----:B------:R-:W-:-:S04]  /*9df0*/  @!P1 IMAD.WIDE.U32 R8, R42, 0x140, R8 ;  /* 0x000001402a089825 */ /* 0x000fc800078e0008 */
[----:B------:R-:W-:-:S04]  /*9e00*/  @!P0 IMAD.WIDE.U32 R6, R42, 0x180, R6 ;  /* 0x000001802a068825 */ /* 0x000fc800078e0006 */
[----:B------:R-:W-:Y:S01]  /*9e10*/  @!P1 IMAD.IADD R9, R2, 0x1, R9 ;  /* 0x0000000102099824 */ /* 0x000fe200078e0209 */
[----:B------:R-:W-:Y:S01]  /*9e20*/  @!PT LDS RZ, [RZ] ;  /* 0x00000000fffff984 */ /* 0x000fe20000000800 */
[----:B------:R-:W-:Y:S01]  /*9e30*/  @!PT LDS RZ, [RZ] ;  /* 0x00000000fffff984 */ /* 0x000fe20000000800 */
[----:B------:R-:W-:Y:S01]  /*9e40*/  @!PT LDS RZ, [RZ] ;  /* 0x00000000fffff984 */ /* 0x000fe20000000800 */
[----:B------:R1:W-:Y:S04]  /*9e50*/  @!P6 LDGSTS.E.BYPASS.LTC128B.128 [R181+0x5000], desc[UR4][R4.64] ;  /* 0x0500000004b5efae */ /* 0x0003e8000b981a04 */
[----:B------:R-:W-:Y:S01]  /*9e60*/  @P6 STS.128 [R181+0x5000], RZ ;  /* 0x005000ffb5006388 */ /* 0x000fe20000000c00 */
[----:B------:R-:W-:Y:S01]  /*9e70*/  ISETP.NE.AND P6, PT, R0, RZ, PT ;  /* 0x000000ff0000720c */ /* 0x000fe20003fc5270 */
[----:B------:R-:W-:-:S04]  /*9e80*/  @!P0 IMAD R0, R43, 0x180, RZ ;  /* 0x000001802b008824 */ /* 0x000fc800078e02ff */
[----:B------:R-:W-:-:S08]  /*9e90*/  @!P0 IMAD.IADD R7, R0, 0x1, R7 ;  /* 0x0000000100078824 */ /* 0x000fd000078e0207 */
[----:B------:R-:W-:Y:S04]  /*9ea0*/  @P6 STS.128 [R181+0x5800], RZ ;  /* 0x005800ffb5006388 */ /* 0x000fe80000000c00 */
[----:B------:R-:W-:Y:S01]  /*9eb0*/  @!PT LDS RZ, [RZ] ;  /* 0x00000000fffff984 */ /* 0x000fe20000000800 */
[----:B------:R-:W-:Y:S01]  /*9ec0*/  @!PT LDS RZ, [RZ] ;  /* 0x00000000fffff984 */ /* 0x000fe20000000800 */
[----:B------:R-:W-:Y:S01]  /*9ed0*/  @!PT LDS RZ, [RZ] ;  /* 0x00000000fffff984 */ /* 0x000fe20000000800 */
[----:B------:R-:W-:Y:S01]  /*9ee0*/  @!P6 LDGSTS.E.BYPASS.LTC128B.128 [R181+0x5800], desc[UR4][R12.64] ;  /* 0x058000000cb5efae */ /* 0x000fe2000b981a04 */
[----:B--2---:R-:W-:-:S03]  /*9ef0*/  @!P5 LEA R14, P6, R42, R12, 0x6 ;  /* 0x0000000c2a0ed211 */ /* 0x004fc600078c30ff */
[----:B------:R-:W-:Y:S01]  /*9f00*/  @P5 STS.128 [R181+0x6000], RZ ;  /* 0x006000ffb5005388 */ /* 0x000fe20000000c00 */
[----:B------:R-:W-:Y:S01]  /*9f10*/  @!P5 LEA.HI.X R15, R42, R13, R43, 0x6, P6 ;  /* 0x0000000d2a0fd211 */ /* 0x000fe200030f342b */
[----:B-1----:R-:W-:-:S04]  /*9f20*/  @!P2 IMAD R4, R43, 0xc0, RZ ;  /* 0x000000c02b04a824 */ /* 0x002fc800078e02ff */
[----:B------:R-:W-:Y:S01]  /*9f30*/  @!PT LDS RZ, [RZ] ;  /* 0x00000000fffff984 */ /* 0x000fe20000000800 */
[----:B------:R-:W-:Y:S01]  /*9f40*/  @!PT LDS RZ, [RZ] ;  /* 0x00000000fffff984 */ /* 0x000fe20000000800 */
[----:B------:R-:W-:Y:S01]  /*9f50*/  @!PT LDS RZ, [RZ] ;  /* 0x00000000fffff984 */ /* 0x000fe20000000800 */
[----:B------:R1:W-:Y:S01]  /*9f60*/  @!P5 LDGSTS.E.BYPASS.LTC128B.128 [R181+0x6000], desc[UR4][R14.64] ;  /* 0x060000000eb5dfae */ /* 0x0003e2000b981a04 */
[----:B------:R-:W-:Y:S02]  /*9f70*/  @!P2 IMAD.IADD R5, R4, 0x1, R11 ;  /* 0x000000010405a824 */ /* 0x000fe400078e020b */
[----:B------:R-:W-:Y:S01]  /*9f80*/  @!P2 IMAD.MOV.U32 R4, RZ, RZ, R10 ;  /* 0x000000ffff04a224 */ /* 0x000fe200078e000a */
[----:B------:R-:W-:Y:S01]  /*9f90*/  @P4 STS.128 [R181+0x6800], RZ ;  /* 0x006800ffb5004388 */ /* 0x000fe20000000c00 */
[CC--:B-1----:R-:W-:Y:S02]  /*9fa0*/  @!P4 LEA R14, P6, R42.reuse, R12.reuse, 0x7 ;  /* 0x0000000c2a0ec211 */ /* 0x0c2fe400078c38ff */
[C---:B------:R-:W-:Y:S02]  /*9fb0*/  @!P3 LEA R12, P5, R42.reuse, R12, 0x8 ;  /* 0x0000000c2a0cb211 */ /* 0x040fe400078a40ff */
[CCC-:B------:R-:W-:Y:S02]  /*9fc0*/  @!P4 LEA.HI.X R15, R42.reuse, R13.reuse, R43.reuse, 0x7, P6 ;  /* 0x0000000d2a0fc211 */ /* 0x1c0fe400030f3c2b */
        /* <DEDUP_REMOVED lines=26> */
[C---:B-1----:R-:W-:Y:S01]  /*a170*/  IMAD.SHL.U32 R5, R44.reuse, 0x10, RZ ;  /* 0x000000102c057824 */ /* 0x042fe200078e00ff */
[----:B------:R-:W-:Y:S01]  /*a180*/  SHF.R.U32.HI R155, RZ, 0x1, R44 ;  /* 0x00000001ff9b7819 */ /* 0x000fe2000001162c */
[C---:B------:R-:W-:Y:S01]  /*a190*/  IMAD.SHL.U32 R39, R44.reuse, 0x20, RZ ;  /* 0x000000202c277824 */ /* 0x040fe200078e00ff */
[----:B------:R-:W-:Y:S01]  /*a1a0*/  LOP3.LUT P0, RZ, R44, 0x4, RZ, 0xc0, !PT ;  /* 0x000000042cff7812 */ /* 0x000fe2000780c0ff */
[----:B------:R-:W-:Y:S01]  /*a1b0*/  IMAD.MOV.U32 R38, RZ, RZ, 0x20 ;  /* 0x00000020ff267424 */ /* 0x000fe200078e00ff */
[----:B------:R-:W-:Y:S01]  /*a1c0*/  LOP3.LUT R2, R155, 0x8, RZ, 0xc0, !PT ;  /* 0x000000089b027812 */ /* 0x000fe200078ec0ff */
[----:B------:R-:W-:Y:S01]  /*a1d0*/  VIADD R185, R45, 0xffffff00 ;  /* 0xffffff002db97836 */ /* 0x000fe20000000000 */
[----:B------:R-:W-:Y:S01]  /*a1e0*/  LOP3.LUT R168, R5, 0x3e00, RZ, 0xc0, !PT ;  /* 0x00003e0005a87812 */ /* 0x000fe200078ec0ff */
[----:B------:R-:W0:Y:S01]  /*a1f0*/  LDGDEPBAR ;  /* 0x00000000000079af */ /* 0x000e220000000000 */
[----:B------:R-:W-:Y:S01]  /*a200*/  LOP3.LUT R4, R39, 0xc0, RZ, 0xc0, !PT ;  /* 0x000000c027047812 */ /* 0x000fe200078ec0ff */
[----:B------:R-:W-:Y:S01]  /*a210*/  BSSY.RECONVERGENT B1, `(.L_x_2967) ;  /* 0x00002ee000017945 */ /* 0x000fe20003800200 */
[----:B------:R-:W-:-:S02]  /*a220*/  LOP3.LUT R2, R2, 0xc0, R39, 0xf8, !PT ;  /* 0x000000c002027812 */ /* 0x000fc400078ef827 */
[----:B------:R-:W-:Y:S02]  /*a230*/  LOP3.LUT R4, R4, 0x8, R44, 0xf8, !PT ;  /* 0x0000000804047812 */ /* 0x000fe400078ef82c */
[----:B------:R-:W-:Y:S02]  /*a240*/  LOP3.LUT R5, R5, 0x100, RZ, 0xc0, !PT ;  /* 0x0000010005057812 */ /* 0x000fe400078ec0ff */
[--C-:B------:R-:W-:Y:S02]  /*a250*/  LOP3.LUT R2, R2, 0x18, R46.reuse, 0x78, !PT ;  /* 0x0000001802027812 */ /* 0x100fe400078e782e */
[----:B------:R-:W-:Y:S02]  /*a260*/  LOP3.LUT R4, R4, 0x18, R46, 0x78, !PT ;  /* 0x0000001804047812 */ /* 0x000fe400078e782e */
[--C-:B------:R-:W-:Y:S02]  /*a270*/  LOP3.LUT R5, R5, 0x20, R39.reuse, 0xf8, !PT ;  /* 0x0000002005057812 */ /* 0x100fe400078ef827 */
[----:B--2---:R-:W-:-:S02]  /*a280*/  LOP3.LUT R6, R168, 0x20, R39, 0xf8, !PT ;  /* 0x00000020a8067812 */ /* 0x004fc400078ef827 */
[----:B------:R-:W-:Y:S02]  /*a290*/  LOP3.LUT R4, R5, R4, RZ, 0xfc, !PT ;  /* 0x0000000405047212 */ /* 0x000fe400078efcff */
[----:B------:R-:W-:Y:S02]  /*a2a0*/  LOP3.LUT R6, R6, 0x100, R39, 0xf8, !PT ;  /* 0x0000010006067812 */ /* 0x000fe400078ef827 */
[----:B------:R-:W-:Y:S02]  /*a2b0*/  SEL R38, R38, 0xffffffe0, !P0 ;  /* 0xffffffe026267807 */ /* 0x000fe40004000000 */
[----:B------:R-:W-:Y:S02]  /*a2c0*/  LOP3.LUT R6, R6, R2, RZ, 0xfc, !PT ;  /* 0x0000000206067212 */ /* 0x000fe400078efcff */
[----:B------:R-:W-:-:S03]  /*a2d0*/  LOP3.LUT R3, R3, 0xfffffffe, RZ, 0xc0, !PT ;  /* 0xfffffffe03037812 */ /* 0x000fc600078ec0ff */
[--C-:B------:R-:W-:Y:S02]  /*a2e0*/  IMAD R12, R6, 0x2, R47.reuse ;  /* 0x00000002060c7824 */ /* 0x100fe400078e022f */
[----:B------:R-:W-:-:S03]  /*a2f0*/  IMAD R47, R4, 0x2, R47 ;  /* 0x00000002042f7824 */ /* 0x000fc600078e022f */
[----:B------:R1:W-:Y:S01]  /*a300*/  LDSM.16.M88.4 R4, [R12] ;  /* 0x000000000c04783b */ /* 0x0003e20000000200 */
[----:B------:R-:W-:-:S03]  /*a310*/  IMAD.IADD R40, R47, 0x1, R38 ;  /* 0x000000012f287824 */ /* 0x000fc600078e0226 */
[----:B------:R-:W2:Y:S04]  /*a320*/  LDSM.16.M88.4 R20, [R47+0x1000] ;  /* 0x001000002f14783b */ /* 0x000ea80000000200 */
[----:B------:R-:W-:Y:S04]  /*a330*/  LDSM.16.M88.4 R8, [R40+0x1000] ;  /* 0x001000002808783b */ /* 0x000fe80000000200 */
[----:B------:R-:W4:Y:S04]  /*a340*/  LDSM.16.M88.4 R16, [R47+0x1400] ;  /* 0x001400002f10783b */ /* 0x000f280000000200 */
[----:B------:R-:W-:Y:S04]  /*a350*/  LDSM.16.M88.4 R28, [R40+0x1400] ;  /* 0x00140000281c783b */ /* 0x000fe80000000200 */
[----:B------:R-:W-:Y:S01]  /*a360*/  LDSM.16.M88.4 R68, [R40+0x1c00] ;  /* 0x001c00002844783b */ /* 0x000fe20000000200 */
[----:B-1----:R-:W-:-:S06]  /*a370*/  IMAD.IADD R12, R12, 0x1, R38 ;  /* 0x000000010c0c7824 */ /* 0x002fcc00078e0226 */
[----:B------:R-:W1:Y:S01]  /*a380*/  LDSM.16.M88.4 R12, [R12] ;  /* 0x000000000c0c783b */ /* 0x000e620000000200 */
[C---:B--2--5:R-:W-:Y:S08]  /*a390*/  HMMA.16816.F32 R24, R4.reuse, R20, RZ ;  /* 0x000000140418723c */ /* 0x064ff000000018ff */
        /* <DEDUP_REMOVED lines=219> */
[----:B------:R4:W-:Y:S05]  /*b150*/  MUFU.TANH R163, R19 ;  /* 0x0000001300a37308 */ /* 0x0009ea0000002400 */
        /* <DEDUP_REMOVED lines=18> */
[----:B------:R-:W1:Y:S08]  /*b280*/  MUFU.TANH R128, R22 ;  /* 0x0000001600807308 */ /* 0x000e700000002400 */
[----:B------:R2:W1:Y:S01]  /*b290*/  MUFU.TANH R127, R23 ;  /* 0x00000017007f7308 */ /* 0x0004620000002400 */
        /* <DEDUP_REMOVED lines=10> */
[----:B------:R-:W-:Y:S01]  /*b340*/  ISETP.GE.AND P3, PT, R16, R48, PT ;  /* 0x000000301000720c */ /* 0x000fe20003f66270 */
[----:B--2---:R-:W2:Y:S01]  /*b350*/  LDSM.16.M88.4 R20, [R47+0x4000] ;  /* 0x004000002f14783b */ /* 0x004ea20000000200 */
[----:B------:R-:W-:Y:S01]  /*b360*/  HMMA.16816.F32 R16, R12, R18, R8 ;  /* 0x000000120c10723c */ /* 0x000fe20000001808 */
[----:B------:R-:W-:Y:S01]  /*b370*/  LOP3.LUT R8, R68, 0x19, RZ, 0xfc, !PT ;  /* 0x0000001944087812 */ /* 0x000fe200078efcff */
[-C--:B------:R-:W-:Y:S01]  /*b380*/  FMUL.FTZ R106, R24, R0.reuse ;  /* 0x00000000186a7220 */ /* 0x080fe20000410000 */
[----:B------:R-:W-:Y:S01]  /*b390*/  LOP3.LUT R24, R68, 0x10, RZ, 0xfc, !PT ;  /* 0x0000001044187812 */ /* 0x000fe200078efcff */
[----:B------:R-:W-:Y:S01]  /*b3a0*/  FMUL.FTZ R25, R25, R0 ;  /* 0x0000000019197220 */ /* 0x000fe20000410000 */
        /* <DEDUP_REMOVED lines=8> */
[----:B------:R-:W-:Y:S02]  /*b430*/  ISETP.GE.AND P5, PT, R24, R48, PT ;  /* 0x000000301800720c */ /* 0x000fe40003fa6270 */
[----:B------:R-:W-:Y:S02]  /*b440*/  FSEL R100, R77, -INF , !P1 ;  /* 0xff8000004d647808 */ /* 0x000fe40004800000 */
[----:B------:R-:W-:Y:S01]  /*b450*/  FSEL R88, R79, -INF , !P1 ;  /* 0xff8000004f587808 */ /* 0x000fe20004800000 */
[----:B------:R-:W-:Y:S01]  /*b460*/  FMUL.FTZ R101, R16, R0 ;  /* 0x0000000010657220 */ /* 0x000fe20000410000 */
[----:B------:R-:W-:Y:S01]  /*b470*/  ISETP.GE.AND P1, PT, R8, R48, PT ;  /* 0x000000300800720c */ /* 0x000fe20003f26270 */
        /* <DEDUP_REMOVED lines=39> */
[----:B------:R-:W-:Y:S01]  /*b6f0*/  MUFU.TANH R94, R94 ;  /* 0x0000005e005e7308 */ /* 0x000fe20000002400 */
[C---:B------:R-:W-:Y:S02]  /*b700*/  LOP3.LUT R20, R68.reuse, 0x38, RZ, 0xfc, !PT ;  /* 0x0000003844147812 */ /* 0x040fe400078efcff */
[C---:B------:R-:W-:Y:S02]  /*b710*/  LOP3.LUT R25, R68.reuse, 0x39, RZ, 0xfc, !PT ;  /* 0x0000003944197812 */ /* 0x040fe400078efcff */
[----:B------:R-:W-:-:S02]  /*b720*/  LOP3.LUT R24, R68, 0x40, RZ, 0xfc, !PT ;  /* 0x0000004044187812 */ /* 0x000fc400078efcff */
[----:B------:R-:W-:Y:S01]  /*b730*/  FSEL R72, R63, -INF , !P0 ;  /* 0xff8000003f487808 */ /* 0x000fe20004000000 */
[----:B------:R-:W-:Y:S01]  /*b740*/  MUFU.TANH R101, R101 ;  /* 0x0000006500657308 */ /* 0x000fe20000002400 */
[----:B------:R-:W-:Y:S02]  /*b750*/  FSEL R74, R64, -INF , !P0 ;  /* 0xff800000404a7808 */ /* 0x000fe40004000000 */
[----:B------:R-:W-:Y:S02]  /*b760*/  ISETP.GE.AND P0, PT, R20, R48, PT ;  /* 0x000000301400720c */ /* 0x000fe40003f06270 */
[----:B------:R-:W-:Y:S01]  /*b770*/  FSEL R34, R60, -INF , !P3 ;  /* 0xff8000003c227808 */ /* 0x000fe20005800000 */
[----:B------:R-:W-:Y:S01]  /*b780*/  HMMA.16816.F32 R20, R4, R22, RZ ;  /* 0x000000160414723c */ /* 0x000fe200000018ff */
[-C--:B------:R-:W-:Y:S01]  /*b790*/  FMUL.FTZ R8, R8, R0.reuse ;  /* 0x0000000008087220 */ /* 0x080fe20000410000 */
[----:B------:R-:W-:Y:S01]  /*b7a0*/  FSEL R87, R59, -INF , !P3 ;  /* 0xff8000003b577808 */ /* 0x000fe20005800000 */
[----:B------:R-:W-:Y:S01]  /*b7b0*/  FMUL.FTZ R9, R9, R0 ;  /* 0x0000000009097220 */ /* 0x000fe20000410000 */
        /* <DEDUP_REMOVED lines=26> */
[----:B------:R-:W-:Y:S01]  /*b960*/  ISETP.GE.AND P6, PT, R8, R48, PT ;  /* 0x000000300800720c */ /* 0x000fe20003fc6270 */
        /* <DEDUP_REMOVED lines=17> */
[----:B------:R3:W4:Y:S01]  /*ba80*/  MUFU.TANH R81, R22 ;  /* 0x0000001600517308 */ /* 0x0007220000002400 */
        /* <DEDUP_REMOVED lines=16> */
[----:B------:R-:W-:Y:S01]  /*bb90*/  FMUL.FTZ R9, R9, R0 ;  /* 0x0000000009097220 */ /* 0x000fe20000410000 */
[----:B------:R-:W-:Y:S01]  /*bba0*/  FSEL R133, R133, -INF , !P6 ;  /* 0xff80000085857808 */ /* 0x000fe20007000000 */
[----:B------:R3:W-:Y:S01]  /*bbb0*/  MUFU.TANH R53, R8 ;  /* 0x0000000800357308 */ /* 0x0007e20000002400 */
[----:B------:R-:W-:Y:S01]  /*bbc0*/  ISETP.GE.AND P0, PT, R17, R48, PT ;  /* 0x000000301100720c */ /* 0x000fe20003f06270 */
[----:B------:R-:W-:Y:S01]  /*bbd0*/  FMUL.FTZ R10, R10, R0 ;  /* 0x000000000a0a7220 */ /* 0x000fe20000410000 */
[----:B------:R-:W-:Y:S01]  /*bbe0*/  ISETP.GE.AND P6, PT, R16, R48, PT ;  /* 0x000000301000720c */ /* 0x000fe20003fc6270 */
[----:B------:R-:W-:Y:S01]  /*bbf0*/  FMUL.FTZ R52, R11, R0 ;  /* 0x000000000b347220 */ /* 0x000fe20000410000 */
[----:B------:R-:W-:Y:S01]  /*bc00*/  ISETP.GE.AND P1, PT, R28, R48, PT ;  /* 0x000000301c00720c */ /* 0x000fe20003f26270 */
[----:B------:R-:W-:Y:S01]  /*bc10*/  HMMA.16816.F32 R16, R4, R18, RZ ;  /* 0x000000120410723c */ /* 0x000fe200000018ff */
[----:B------:R-:W2:Y:S01]  /*bc20*/  LDSM.16.M88.4 R28, [R40+0x4800] ;  /* 0x00480000281c783b */ /* 0x000ea20000000200 */
        /* <DEDUP_REMOVED lines=11> */
[----:B------:R-:W-:Y:S01]  /*bce0*/  MUFU.TANH R52, R52 ;  /* 0x0000003400347308 */ /* 0x000fe20000002400 */
        /* <DEDUP_REMOVED lines=8> */
[----:B------:R-:W-:Y:S02]  /*bd70*/  ISETP.GE.AND P5, PT, R8, R48, PT ;  /* 0x000000300800720c */ /* 0x000fe40003fa6270 */
[----:B-1----:R-:W-:Y:S01]  /*bd80*/  HMMA.16816.F32 R8, R4, R20, RZ ;  /* 0x000000140408723c */ /* 0x002fe200000018ff */
[----:B------:R-:W-:Y:S02]  /*bd90*/  LOP3.LUT R24, R68, 0x69, RZ, 0xfc, !PT ;  /* 0x0000006944187812 */ /* 0x000fe400078efcff */
[----:B------:R-:W-:Y:S01]  /*bda0*/  FSEL R162, R162, -INF , !P2 ;  /* 0xff800000a2a27808 */ /* 0x000fe20005000000 */
[-C--:B------:R-:W-:Y:S01]  /*bdb0*/  FMUL.FTZ R16, R16, R0.reuse ;  /* 0x0000000010107220 */ /* 0x080fe20000410000 */
[----:B------:R-:W-:Y:S01]  /*bdc0*/  FSEL R139, R139, -INF , !P2 ;  /* 0xff8000008b8b7808 */ /* 0x000fe20005000000 */
[----:B------:R-:W-:Y:S01]  /*bdd0*/  FMUL.FTZ R17, R17, R0 ;  /* 0x0000000011117220 */ /* 0x000fe20000410000 */
        /* <DEDUP_REMOVED lines=8> */
[----:B------:R3:W-:Y:S01]  /*be60*/  MUFU.TANH R46, R17 ;  /* 0x00000011002e7308 */ /* 0x0007e20000002400 */
[----:B------:R-:W-:Y:S02]  /*be70*/  LOP3.LUT R20, R68, 0x88, RZ, 0xfc, !PT ;  /* 0x0000008844147812 */ /* 0x000fe400078efcff */
[----:B------:R-:W-:Y:S01]  /*be80*/  FSEL R146, R146, -INF , !P6 ;  /* 0xff80000092927808 */ /* 0x000fe20007000000 */
[----:B--2---:R-:W-:Y:S01]  /*be90*/  HMMA.16816.F32 R8, R12, R28, R8 ;  /* 0x0000001c0c08723c */ /* 0x004fe20000001808 */
[----:B------:R-:W-:Y:S02]  /*bea0*/  FSEL R158, R158, -INF , !P6 ;  /* 0xff8000009e9e7808 */ /* 0x000fe40007000000 */
[----:B------:R-:W-:Y:S01]  /*beb0*/  ISETP.GE.AND P6, PT, R25, R48, PT ;  /* 0x000000301900720c */ /* 0x000fe20003fc6270 */
[----:B------:R-:W-:Y:S01]  /*bec0*/  MUFU.TANH R50, R18 ;  /* 0x0000001200327308 */ /* 0x000fe20000002400 */
[----:B------:R-:W-:Y:S01]  /*bed0*/  FSEL R156, R156, -INF , !P3 ;  /* 0xff8000009c9c7808 */ /* 0x000fe20005800000 */
[----:B------:R2:W4:Y:S01]  /*bee0*/  LDSM.16.M88.4 R24, [R47+0x4c00] ;  /* 0x004c00002f18783b */ /* 0x0005220000000200 */
[----:B------:R-:W-:-:S02]  /*bef0*/  FSEL R157, R157, -INF , !P3 ;  /* 0xff8000009d9d7808 */ /* 0x000fc40005800000 */
[----:B------:R-:W-:Y:S02]  /*bf00*/  ISETP.GE.AND P3, PT, R20, R48, PT ;  /* 0x000000301400720c */ /* 0x000fe40003f66270 */
[----:B------:R-:W-:Y:S02]  /*bf10*/  FSEL R198, R198, -INF , !P4 ;  /* 0xff800000c6c67808 */ /* 0x000fe40006000000 */
[----:B-1----:R-:W-:Y:S02]  /*bf20*/  P2R R16, PR, RZ, 0x8 ;  /* 0x00000008ff107803 */ /* 0x002fe40000000000 */
[----:B------:R-:W-:Y:S02]  /*bf30*/  FSEL R199, R199, -INF , !P4 ;  /* 0xff800000c7c77808 */ /* 0x000fe40006000000 */
[----:B------:R-:W-:Y:S02]  /*bf40*/  ISETP.NE.AND P4, PT, R16, RZ, PT ;  /* 0x000000ff1000720c */ /* 0x000fe40003f85270 */
[----:B---3--:R-:W-:Y:S01]  /*bf50*/  LOP3.LUT R17, R68, 0x91, RZ, 0xfc, !PT ;  /* 0x0000009144117812 */ /* 0x008fe200078efcff */
[-C--:B------:R-:W-:Y:S01]  /*bf60*/  FMUL.FTZ R8, R8, R0.reuse ;  /* 0x0000000008087220 */ /* 0x080fe20000410000 */
[----:B------:R-:W-:Y:S01]  /*bf70*/  LOP3.LUT R16, R68, 0x99, RZ, 0xfc, !PT ;  /* 0x0000009944107812 */ /* 0x000fe200078efcff */
[-C--:B------:R-:W-:Y:S01]  /*bf80*/  FMUL.FTZ R9, R9, R0.reuse ;  /* 0x0000000009097220 */ /* 0x080fe20000410000 */
[----:B------:R-:W-:Y:S01]  /*bf90*/  FSEL R192, R192, -INF , !P1 ;  /* 0xff800000c0c07808 */ /* 0x000fe20004800000 */
[----:B------:R-:W-:Y:S01]  /*bfa0*/  MUFU.TANH R28, R8 ;  /* 0x00000008001c7308 */ /* 0x000fe20000002400 */
[----:B------:R-:W-:Y:S01]  /*bfb0*/  FSEL R197, R197, -INF , !P1 ;  /* 0xff800000c5c57808 */ /* 0x000fe20004800000 */
[-C--:B------:R-:W-:Y:S01]  /*bfc0*/  FMUL.FTZ R10, R10, R0.reuse ;  /* 0x000000000a0a7220 */ /* 0x080fe20000410000 */
[----:B------:R-:W-:Y:S01]  /*bfd0*/  FSEL R194, R194, -INF , !P5 ;  /* 0xff800000c2c27808 */ /* 0x000fe20006800000 */
[----:B------:R-:W-:Y:S01]  /*bfe0*/  FMUL.FTZ R70, R11, R0 ;  /* 0x000000000b467220 */ /* 0x000fe20000410000 */
[----:B------:R-:W-:-:S02]  /*bff0*/  FSEL R169, R169, -INF , !P5 ;  /* 0xff800000a9a97808 */ /* 0x000fc40006800000 */
[-C--:B------:R-:W-:Y:S01]  /*c000*/  ISETP.GE.AND P1, PT, R17, R48.reuse, PT ;  /* 0x000000301100720c */ /* 0x080fe20003f26270 */
[----:B--2---:R1:W-:Y:S01]  /*c010*/  MUFU.TANH R47, R19 ;  /* 0x00000013002f7308 */ /* 0x0043e20000002400 */
[----:B------:R-:W-:Y:S02]  /*c020*/  ISETP.GE.AND P5, PT, R16, R48, PT ;  /* 0x000000301000720c */ /* 0x000fe40003fa6270 */
[C---:B------:R-:W-:Y:S02]  /*c030*/  LOP3.LUT R17, R68.reuse, 0x98, RZ, 0xfc, !PT ;  /* 0x0000009844117812 */ /* 0x040fe400078efcff */
[----:B------:R-:W-:Y:S02]  /*c040*/  LOP3.LUT R16, R68, 0xa0, RZ, 0xfc, !PT ;  /* 0x000000a044107812 */ /* 0x000fe400078efcff */
[----:B------:R-:W-:Y:S01]  /*c050*/  FSEL R196, R196, -INF , !P0 ;  /* 0xff800000c4c47808 */ /* 0x000fe20004000000 */
[----:B------:R-:W-:Y:S01]  /*c060*/  MUFU.TANH R69, R9 ;  /* 0x0000000900457308 */ /* 0x000fe20000002400 */
[----:B------:R-:W-:-:S02]  /*c070*/  FSEL R200, R200, -INF , !P0 ;  /* 0xff800000c8c87808 */ /* 0x000fc40004000000 */
[----:B------:R-:W-:Y:S02]  /*c080*/  FSEL R193, R193, -INF , !P6 ;  /* 0xff800000c1c17808 */ /* 0x000fe40007000000 */
[----:B------:R-:W-:Y:S02]  /*c090*/  FSEL R167, R167, -INF , !P6 ;  /* 0xff800000a7a77808 */ /* 0x000fe40007000000 */
[-C--:B------:R-:W-:Y:S01]  /*c0a0*/  ISETP.GE.AND P0, PT, R17, R48.reuse, PT ;  /* 0x000000301100720c */ /* 0x080fe20003f06270 */
[----:B------:R-:W2:Y:S01]  /*c0b0*/  MUFU.TANH R70, R70 ;  /* 0x0000004600467308 */ /* 0x000ea20000002400 */
[----:B------:R-:W-:Y:S02]  /*c0c0*/  ISETP.GE.AND P6, PT, R16, R48, PT ;  /* 0x000000301000720c */ /* 0x000fe40003fc6270 */
[----:B-1----:R1:W3:Y:S01]  /*c0d0*/  LDSM.16.M88.4 R16, [R40+0x4c00] ;  /* 0x004c00002810783b */ /* 0x0022e20000000200 */
[----:B------:R-:W-:Y:S01]  /*c0e0*/  LOP3.LUT R8, R68, 0xa1, RZ, 0xfc, !PT ;  /* 0x000000a144087812 */ /* 0x000fe200078efcff */
[----:B------:R-:W-:-:S04]  /*c0f0*/  DEPBAR.LE SB0, 0x0 ;  /* 0x000080000000791a */ /* 0x000fc80000000000 */
[----:B------:R-:W-:Y:S02]  /*c100*/  LOP3.LUT R20, R68, 0x89, RZ, 0xfc, !PT ;  /* 0x0000008944147812 */ /* 0x000fe400078efcff */
[----:B------:R-:W-:Y:S02]  /*c110*/  FSEL R175, R175, -INF , !P4 ;  /* 0xff800000afaf7808 */ /* 0x000fe40006000000 */
[----:B------:R-:W-:Y:S02]  /*c120*/  FSEL R165, R165, -INF , !P4 ;  /* 0xff800000a5a57808 */ /* 0x000fe40006000000 */
[-C--:B------:R-:W-:Y:S02]  /*c130*/  ISETP.GE.AND P4, PT, R8, R48.reuse, PT ;  /* 0x000000300800720c */ /* 0x080fe40003f86270 */
[----:B------:R-:W-:Y:S02]  /*c140*/  LOP3.LUT R8, R68, 0xa8, RZ, 0xfc, !PT ;  /* 0x000000a844087812 */ /* 0x000fe400078efcff */
[----:B------:R-:W-:-:S02]  /*c150*/  ISETP.GE.AND P3, PT, R20, R48, PT ;  /* 0x000000301400720c */ /* 0x000fc40003f66270 */
[----:B------:R-:W-:Y:S02]  /*c160*/  LOP3.LUT R20, R68, 0x90, RZ, 0xfc, !PT ;  /* 0x0000009044147812 */ /* 0x000fe400078efcff */
[----:B------:R-:W-:Y:S02]  /*c170*/  P2R R29, PR, RZ, 0x10 ;  /* 0x00000010ff1d7803 */ /* 0x000fe40000000000 */
[----:B------:R-:W-:Y:S01]  /*c180*/  ISETP.GE.AND P4, PT, R8, R48, PT ;  /* 0x000000300800720c */ /* 0x000fe20003f86270 */
[----:B-1----:R4:W1:Y:S01]  /*c190*/  MUFU.TANH R40, R10 ;  /* 0x0000000a00287308 */ /* 0x0028620000002400 */
[----:B------:R-:W-:Y:S02]  /*c1a0*/  LOP3.LUT R8, R68, 0xa9, RZ, 0xfc, !PT ;  /* 0x000000a944087812 */ /* 0x000fe400078efcff */
[----:B------:R-:W-:Y:S02]  /*c1b0*/  FSEL R201, R201, -INF , !P2 ;  /* 0xff800000c9c97808 */ /* 0x000fe40005000000 */
[----:B------:R-:W-:-:S02]  /*c1c0*/  FSEL R195, R195, -INF , !P2 ;  /* 0xff800000c3c37808 */ /* 0x000fc40005000000 */
[-C--:B------:R-:W-:Y:S02]  /*c1d0*/  ISETP.GE.AND P2, PT, R20, R48.reuse, PT ;  /* 0x000000301400720c */ /* 0x080fe40003f46270 */
[C---:B------:R-:W-:Y:S01]  /*c1e0*/  HMMA.16816.F32 R20, R4.reuse, R22, RZ ;  /* 0x000000160414723c */ /* 0x040fe200000018ff */
[----:B------:R-:W-:Y:S02]  /*c1f0*/  FSEL R170, R170, -INF , !P3 ;  /* 0xff800000aaaa7808 */ /* 0x000fe40005800000 */
[----:B------:R-:W-:Y:S02]  /*c200*/  FSEL R164, R164, -INF , !P3 ;  /* 0xff800000a4a47808 */ /* 0x000fe40005800000 */
[----:B------:R-:W-:Y:S02]  /*c210*/  ISETP.GE.AND P3, PT, R8, R48, PT ;  /* 0x000000300800720c */ /* 0x000fe40003f66270 */
[----:B------:R-:W-:Y:S01]  /*c220*/  FSEL R153, R153, -INF , !P5 ;  /* 0xff80000099997808 */ /* 0x000fe20006800000 */
[----:B----4-:R-:W-:Y:S01]  /*c230*/  HMMA.16816.F32 R8, R4, R24, RZ ;  /* 0x000000180408723c */ /* 0x010fe200000018ff */
[----:B------:R-:W-:-:S02]  /*c240*/  FSEL R152, R152, -INF , !P5 ;  /* 0xff80000098987808 */ /* 0x000fc40006800000 */
[----:B------:R-:W-:Y:S02]  /*c250*/  ISETP.NE.AND P5, PT, R29, RZ, PT ;  /* 0x000000ff1d00720c */ /* 0x000fe40003fa5270 */
[----:B------:R-:W-:Y:S02]  /*c260*/  FSEL R128, R128, -INF , !P6 ;  /* 0xff80000080807808 */ /* 0x000fe40007000000 */
[----:B------:R-:W-:Y:S01]  /*c270*/  FSEL R127, R127, -INF , !P5 ;  /* 0xff8000007f7f7808 */ /* 0x000fe20006800000 */
[----:B------:R-:W-:Y:S01]  /*c280*/  HMMA.16816.F32 R4, R4, R26, RZ ;  /* 0x0000001a0404723c */ /* 0x000fe200000018ff */
[----:B------:R-:W-:Y:S02]  /*c290*/  FSEL R124, R124, -INF , !P5 ;  /* 0xff8000007c7c7808 */ /* 0x000fe40006800000 */
[----:B------:R-:W-:Y:S02]  /*c2a0*/  FSEL R125, R125, -INF , !P6 ;  /* 0xff8000007d7d7808 */ /* 0x000fe40007000000 */
[----:B------:R-:W-:-:S02]  /*c2b0*/  LOP3.LUT R24, R68, 0xb1, RZ, 0xfc, !PT ;  /* 0x000000b144187812 */ /* 0x000fc400078efcff */
[----:B------:R-:W-:Y:S01]  /*c2c0*/  FSEL R163, R163, -INF , !P1 ;  /* 0xff800000a3a37808 */ /* 0x000fe20004800000 */
[C---:B------:R-:W-:Y:S01]  /*c2d0*/  HMMA.16816.F32 R20, R12.reuse, R30, R20 ;  /* 0x0000001e0c14723c */ /* 0x040fe20000001814 */
[----:B------:R-:W-:Y:S02]  /*c2e0*/  FSEL R159, R159, -INF , !P1 ;  /* 0xff8000009f9f7808 */ /* 0x000fe40004800000 */
[----:B------:R-:W-:Y:S02]  /*c2f0*/  ISETP.GE.AND P1, PT, R24, R48, PT ;  /* 0x000000301800720c */ /* 0x000fe40003f26270 */
[C---:B------:R-:W-:Y:S02]  /*c300*/  LOP3.LUT R24, R68.reuse, 0xb8, RZ, 0xfc, !PT ;  /* 0x000000b844187812 */ /* 0x040fe400078efcff */
[----:B------:R-:W-:Y:S01]  /*c310*/  FSEL R161, R161, -INF , !P0 ;  /* 0xff800000a1a17808 */ /* 0x000fe20004000000 */
[----:B---3--:R-:W-:Y:S01]  /*c320*/  HMMA.16816.F32 R8, R12, R16, R8 ;  /* 0x000000100c08723c */ /* 0x008fe20000001808 */
[----:B------:R-:W-:-:S02]  /*c330*/  LOP3.LUT R16, R68, 0xc1, RZ, 0xfc, !PT ;  /* 0x000000c144107812 */ /* 0x000fc400078efcff */
[----:B------:R-:W-:Y:S02]  /*c340*/  LOP3.LUT R17, R68, 0xc0, RZ, 0xfc, !PT ;  /* 0x000000c044117812 */ /* 0x000fe400078efcff */
[----:B------:R-:W-:Y:S02]  /*c350*/  ISETP.GE.AND P5, PT, R16, R48, PT ;  /* 0x000000301000720c */ /* 0x000fe40003fa6270 */
[----:B------:R-:W-:Y:S01]  /*c360*/  FSEL R154, R154, -INF , !P0 ;  /* 0xff8000009a9a7808 */ /* 0x000fe20004000000 */
[----:B------:R-:W-:Y:S01]  /*c370*/  HMMA.16816.F32 R4, R12, R18, R4 ;  /* 0x000000120c04723c */ /* 0x000fe20000001804 */
[----:B------:R-:W-:Y:S02]  /*c380*/  FSEL R83, R83, -INF , !P5 ;  /* 0xff80000053537808 */ /* 0x000fe40006800000 */
[-C--:B------:R-:W-:Y:S01]  /*c390*/  FMUL.FTZ R20, R20, R0.reuse ;  /* 0x0000000014147220 */ /* 0x080fe20000410000 */
[----:B------:R-:W-:Y:S01]  /*c3a0*/  FSEL R78, R78, -INF , !P5 ;  /* 0xff8000004e4e7808 */ /* 0x000fe20006800000 */
[-C--:B------:R-:W-:Y:S01]  /*c3b0*/  FMUL.FTZ R21, R21, R0.reuse ;  /* 0x0000000015157220 */ /* 0x080fe20000410000 */
[-C--:B------:R-:W-:Y:S01]  /*c3c0*/  FMUL.FTZ R22, R22, R0.reuse ;  /* 0x0000000016167220 */ /* 0x080fe20000410000 */
[----:B------:R3:W-:Y:S01]  /*c3d0*/  MUFU.TANH R67, R20 ;  /* 0x0000001400437308 */ /* 0x0007e20000002400 */
[----:B------:R-:W-:Y:S01]  /*c3e0*/  FMUL.FTZ R23, R23, R0 ;  /* 0x0000000017177220 */ /* 0x000fe20000410000 */
[----:B------:R-:W-:-:S02]  /*c3f0*/  FSEL R113, R113, -INF , !P1 ;  /* 0xff80000071717808 */ /* 0x000fc40004800000 */
[-C--:B------:R-:W-:Y:S01]  /*c400*/  FMUL.FTZ R9, R9, R0.reuse ;  /* 0x0000000009097220 */ /* 0x080fe20000410000 */
[-C--:B------:R-:W-:Y:S01]  /*c410*/  FMUL.FTZ R8, R8, R0.reuse ;  /* 0x0000000008087220 */ /* 0x080fe20000410000 */
[-C--:B------:R-:W-:Y:S01]  /*c420*/  FMUL.FTZ R10, R10, R0.reuse ;  /* 0x000000000a0a7220 */ /* 0x080fe20000410000 */
[----:B------:R-:W-:Y:S01]  /*c430*/  FMUL.FTZ R11, R11, R0 ;  /* 0x000000000b0b7220 */ /* 0x000fe20000410000 */
[----:B------:R4:W-:Y:S01]  /*c440*/  MUFU.TANH R61, R9 ;  /* 0x00000009003d7308 */ /* 0x0009e20000002400 */
[----:B------:R-:W-:Y:S02]  /*c450*/  FSEL R102, R102, -INF , !P1 ;  /* 0xff80000066667808 */ /* 0x000fe40004800000 */
[----:B------:R-:W-:Y:S01]  /*c460*/  ISETP.GE.AND P0, PT, R24, R48, PT ;  /* 0x000000301800720c */ /* 0x000fe20003f06270 */
[-C--:B------:R-:W-:Y:S01]  /*c470*/  FMUL.FTZ R59, R4, R0.reuse ;  /* 0x00000000043b7220 */ /* 0x080fe20000410000 */
[-C--:B------:R-:W-:Y:S01]  /*c480*/  FMUL.FTZ R6, R6, R0.reuse ;  /* 0x0000000006067220 */ /* 0x080fe20000410000 */
[-C--:B------:R-:W-:Y:S01]  /*c490*/  FMUL.FTZ R7, R7, R0.reuse ;  /* 0x0000000007077220 */ /* 0x080fe20000410000 */
[----:B------:R-:W-:Y:S01]  /*c4a0*/  FMUL.FTZ R0, R5, R0 ;  /* 0x0000000005007220 */ /* 0x000fe20000410000 */
[----:B------:R2:W-:Y:S01]  /*c4b0*/  MUFU.TANH R63, R8 ;  /* 0x00000008003f7308 */ /* 0x0005e20000002400 */
[----:B------:R-:W-:-:S02]  /*c4c0*/  FSEL R123, R123, -INF , !P4 ;  /* 0xff8000007b7b7808 */ /* 0x000fc40006000000 */
[----:B---3--:R-:W-:Y:S02]  /*c4d0*/  LOP3.LUT R20, R68, 0xb9, RZ, 0xfc, !PT ;  /* 0x000000b944147812 */ /* 0x008fe400078efcff */
[----:B------:R-:W-:Y:S02]  /*c4e0*/  FSEL R122, R122, -INF , !P4 ;  /* 0xff8000007a7a7808 */ /* 0x000fe40006000000 */
[----:B------:R-:W-:Y:S01]  /*c4f0*/  ISETP.GE.AND P6, PT, R20, R48, PT ;  /* 0x000000301400720c */ /* 0x000fe20003fc6270 */
[----:B------:R-:W-:Y:S01]  /*c500*/  MUFU.TANH R65, R21 ;  /* 0x0000001500417308 */ /* 0x000fe20000002400 */
[C---:B------:R-:W-:Y:S02]  /*c510*/  LOP3.LUT R20, R68.reuse, 0xc8, RZ, 0xfc, !PT ;  /* 0x000000c844147812 */ /* 0x040fe400078efcff */
[----:B----4-:R-:W-:Y:S02]  /*c520*/  LOP3.LUT R9, R68, 0xe0, RZ, 0xfc, !PT ;  /* 0x000000e044097812 */ /* 0x010fe400078efcff */
[----:B------:R-:W-:-:S02]  /*c530*/  FSEL R94, R94, -INF , !P6 ;  /* 0xff8000005e5e7808 */ /* 0x000fc40007000000 */
[-C--:B------:R-:W-:Y:S01]  /*c540*/  ISETP.GE.AND P5, PT, R9, R48.reuse, PT ;  /* 0x000000300900720c */ /* 0x080fe20003fa6270 */
[----:B------:R-:W3:Y:S01]  /*c550*/  MUFU.TANH R16, R22 ;  /* 0x0000001600107308 */ /* 0x000ee20000002400 */
[----:B------:R-:W-:Y:S02]  /*c560*/  FSEL R93, R93, -INF , !P6 ;  /* 0xff8000005d5d7808 */ /* 0x000fe40007000000 */
[C---:B--2---:R-:W-:Y:S02]  /*c570*/  LOP3.LUT R8, R68.reuse, 0xd1, RZ, 0xfc, !PT ;  /* 0x000000d144087812 */ /* 0x044fe400078efcff */
[-C--:B------:R-:W-:Y:S02]  /*c580*/  ISETP.GE.AND P6, PT, R17, R48.reuse, PT ;  /* 0x000000301100720c */ /* 0x080fe40003fc6270 */
[----:B------:R-:W-:Y:S01]  /*c590*/  LOP3.LUT R9, R68, 0xe1, RZ, 0xfc, !PT ;  /* 0x000000e144097812 */ /* 0x000fe200078efcff */
[----:B------:R-:W2:Y:S01]  /*c5a0*/  MUFU.TANH R66, R23 ;  /* 0x0000001700427308 */ /* 0x000ea20000002400 */
[----:B------:R-:W-:-:S02]  /*c5b0*/  ISETP.GE.AND P1, PT, R8, R48, PT ;  /* 0x000000300800720c */ /* 0x000fc40003f26270 */
[----:B------:R-:W-:Y:S02]  /*c5c0*/  FSEL R84, R84, -INF , !P6 ;  /* 0xff80000054547808 */ /* 0x000fe40007000000 */
[----:B------:R-:W-:Y:S02]  /*c5d0*/  FSEL R82, R82, -INF , !P6 ;  /* 0xff80000052527808 */ /* 0x000fe40007000000 */
[-C--:B------:R-:W-:Y:S01]  /*c5e0*/  ISETP.GE.AND P4, PT, R20, R48.reuse, PT ;  /* 0x000000301400720c */ /* 0x080fe20003f86270 */
[----:B------:R-:W4:Y:S01]  /*c5f0*/  MUFU.TANH R64, R10 ;  /* 0x0000000a00407308 */ /* 0x000f220000002400 */
[C---:B------:R-:W-:Y:S02]  /*c600*/  LOP3.LUT R8, R68.reuse, 0xd8, RZ, 0xfc, !PT ;  /* 0x000000d844087812 */ /* 0x040fe400078efcff */
[----:B------:R-:W-:Y:S02]  /*c610*/  ISETP.GE.AND P6, PT, R9, R48, PT ;  /* 0x000000300900720c */ /* 0x000fe40003fc6270 */
[----:B------:R-:W-:-:S02]  /*c620*/  LOP3.LUT R20, R68, 0xc9, RZ, 0xfc, !PT ;  /* 0x000000c944147812 */ /* 0x000fc400078efcff */
[C---:B------:R-:W-:Y:S01]  /*c630*/  LOP3.LUT R4, R68.reuse, 0xe9, RZ, 0xfc, !PT ;  /* 0x000000e944047812 */ /* 0x040fe200078efcff */
[----:B------:R-:W4:Y:S01]  /*c640*/  MUFU.TANH R62, R11 ;  /* 0x0000000b003e7308 */ /* 0x000f220000002400 */
[----:B------:R-:W-:Y:S02]  /*c650*/  LOP3.LUT R30, R68, 0xb0, RZ, 0xfc, !PT ;  /* 0x000000b0441e7812 */ /* 0x000fe400078efcff */
[----:B------:R-:W-:Y:S02]  /*c660*/  FSEL R112, R112, -INF , !P0 ;  /* 0xff80000070707808 */ /* 0x000fe40004000000 */
[----:B------:R-:W-:Y:S02]  /*c670*/  FSEL R101, R101, -INF , !P0 ;  /* 0xff80000065657808 */ /* 0x000fe40004000000 */
[----:B------:R-:W-:Y:S01]  /*c680*/  FSEL R121, R121, -INF , !P3 ;  /* 0xff80000079797808 */ /* 0x000fe20005800000 */
[----:B------:R-:W-:Y:S01]  /*c690*/  MUFU.TANH R59, R59 ;  /* 0x0000003b003b7308 */ /* 0x000fe20000002400 */
[----:B------:R-:W-:-:S02]  /*c6a0*/  FSEL R120, R120, -INF , !P3 ;  /* 0xff80000078787808 */ /* 0x000fc40005800000 */
[----:B------:R-:W-:Y:S02]  /*c6b0*/  ISETP.GE.AND P0, PT, R8, R48, PT ;  /* 0x000000300800720c */ /* 0x000fe40003f06270 */
[----:B------:R-:W-:Y:S02]  /*c6c0*/  FSEL R81, R81, -INF , !P4 ;  /* 0xff80000051517808 */ /* 0x000fe40006000000 */
[----:B------:R-:W-:Y:S01]  /*c6d0*/  FSEL R57, R57, -INF , !P4 ;  /* 0xff80000039397808 */ /* 0x000fe20006000000 */
[----:B------:R-:W4:Y:S01]  /*c6e0*/  MUFU.TANH R60, R6 ;  /* 0x00000006003c7308 */ /* 0x000f220000002400 */
[----:B------:R-:W-:Y:S02]  /*c6f0*/  FSEL R70, R70, -INF , !P6 ;  /* 0xff80000046467808 */ /* 0x000fe40007000000 */
[----:B------:R-:W-:Y:S02]  /*c700*/  FSEL R69, R69, -INF , !P6 ;  /* 0xff80000045457808 */ /* 0x000fe40007000000 */
[----:B------:R-:W-:-:S02]  /*c710*/  FSEL R166, R166, -INF , !P2 ;  /* 0xff800000a6a67808 */ /* 0x000fc40005000000 */
[----:B------:R-:W-:Y:S01]  /*c720*/  FSEL R160, R160, -INF , !P2 ;  /* 0xff800000a0a07808 */ /* 0x000fe20005000000 */
[----:B------:R-:W4:Y:S01]  /*c730*/  MUFU.TANH R58, R7 ;  /* 0x00000007003a7308 */ /* 0x000f220000002400 */
[-C--:B------:R-:W-:Y:S02]  /*c740*/  ISETP.GE.AND P3, PT, R20, R48.reuse, PT ;  /* 0x000000301400720c */ /* 0x080fe40003f66270 */
[----:B------:R-:W-:Y:S02]  /*c750*/  LOP3.LUT R8, R68, 0xd9, RZ, 0xfc, !PT ;  /* 0x000000d944087812 */ /* 0x000fe400078efcff */
[----:B------:R-:W-:Y:S02]  /*c760*/  @P5 LOP3.LUT R3, R3, 0x1, RZ, 0xfc, !PT ;  /* 0x0000000103035812 */ /* 0x000fe400078efcff */
[----:B------:R-:W-:Y:S01]  /*c770*/  ISETP.GE.AND P4, PT, R4, R48, PT ;  /* 0x000000300400720c */ /* 0x000fe20003f86270 */
[----:B------:R-:W4:Y:S01]  /*c780*/  MUFU.TANH R0, R0 ;  /* 0x0000000000007308 */ /* 0x000f220000002400 */
[----:B------:R-:W-:-:S02]  /*c790*/  ISETP.NE.AND P6, PT, R41, 0x1, PT ;  /* 0x000000012900780c */ /* 0x000fc40003fc5270 */
[----:B------:R-:W-:Y:S02]  /*c7a0*/  ISETP.GE.AND P2, PT, R30, R48, PT ;  /* 0x000000301e00720c */ /* 0x000fe40003f46270 */
[C---:B------:R-:W-:Y:S02]  /*c7b0*/  LOP3.LUT R4, R68.reuse, 0xf0, RZ, 0xfc, !PT ;  /* 0x000000f044047812 */ /* 0x040fe400078efcff */
[----:B------:R-:W-:Y:S02]  /*c7c0*/  LOP3.LUT R20, R68, 0xd0, RZ, 0xfc, !PT ;  /* 0x000000d044147812 */ /* 0x000fe400078efcff */
[----:B------:R-:W-:Y:S02]  /*c7d0*/  FSEL R52, R52, -INF , !P1 ;  /* 0xff80000034347808 */ /* 0x000fe40004800000 */
[----:B------:R-:W-:Y:S02]  /*c7e0*/  FSEL R51, R51, -INF , !P1 ;  /* 0xff80000033337808 */ /* 0x000fe40004800000 */
[----:B------:R-:W-:-:S02]  /*c7f0*/  FSEL R50, R50, -INF , !P0 ;  /* 0xff80000032327808 */ /* 0x000fc40004000000 */
[----:B------:R-:W-:Y:S02]  /*c800*/  FSEL R49, R49, -INF , !P0 ;  /* 0xff80000031317808 */ /* 0x000fe40004000000 */
[----:B------:R-:W-:Y:S02]  /*c810*/  FSEL R56, R56, -INF , !P3 ;  /* 0xff80000038387808 */ /* 0x000fe40005800000 */
[----:B------:R-:W-:Y:S02]  /*c820*/  FSEL R55, R55, -INF , !P3 ;  /* 0xff80000037377808 */ /* 0x000fe40005800000 */
[----:B------:R-:W-:Y:S02]  /*c830*/  LOP3.LUT P0, RZ, R3, 0x1, RZ, 0xc0, !PT ;  /* 0x0000000103ff7812 */ /* 0x000fe4000780c0ff */
[----:B------:R-:W-:Y:S02]  /*c840*/  ISETP.GE.AND P1, PT, R8, R48, PT ;  /* 0x000000300800720c */ /* 0x000fe40003f26270 */
[----:B------:R-:W-:-:S02]  /*c850*/  FSEL R114, R114, -INF , !P2 ;  /* 0xff80000072727808 */ /* 0x000fc40005000000 */
[----:B------:R-:W-:Y:S02]  /*c860*/  FSEL R106, R106, -INF , !P2 ;  /* 0xff8000006a6a7808 */ /* 0x000fe40005000000 */
[-C--:B------:R-:W-:Y:S02]  /*c870*/  ISETP.GE.AND P3, PT, R4, R48.reuse, PT ;  /* 0x000000300400720c */ /* 0x080fe40003f66270 */
[----:B------:R-:W-:Y:S02]  /*c880*/  LOP3.LUT R3, R68, 0xf8, RZ, 0xfc, !PT ;  /* 0x000000f844037812 */ /* 0x000fe400078efcff */
[----:B------:R-:W-:Y:S02]  /*c890*/  ISETP.GE.AND P2, PT, R20, R48, PT ;  /* 0x000000301400720c */ /* 0x000fe40003f46270 */
[C---:B------:R-:W-:Y:S02]  /*c8a0*/  LOP3.LUT R9, R68.reuse, 0xe8, RZ, 0xfc, !PT ;  /* 0x000000e844097812 */ /* 0x040fe400078efcff */
[----:B------:R-:W-:-:S02]  /*c8b0*/  LOP3.LUT R4, R68, 0xf1, RZ, 0xfc, !PT ;  /* 0x000000f144047812 */ /* 0x000fc400078efcff */
[----:B------:R-:W-:Y:S02]  /*c8c0*/  LOP3.LUT R68, R68, 0xf9, RZ, 0xfc, !PT ;  /* 0x000000f944447812 */ /* 0x000fe400078efcff */
[----:B------:R-:W-:Y:S02]  /*c8d0*/  FSEL R47, R47, -INF , !P1 ;  /* 0xff8000002f2f7808 */ /* 0x000fe40004800000 */
[----:B------:R-:W-:Y:S02]  /*c8e0*/  FSEL R46, R46, -INF , !P1 ;  /* 0xff8000002e2e7808 */ /* 0x000fe40004800000 */
[----:B------:R-:W-:Y:S02]  /*c8f0*/  ISETP.GE.AND P1, PT, R3, R48, PT ;  /* 0x000000300300720c */ /* 0x000fe40003f26270 */
[----:B------:R-:W-:Y:S02]  /*c900*/  FSEL R54, R54, -INF , !P2 ;  /* 0xff80000036367808 */ /* 0x000fe40005000000 */
[----:B------:R-:W-:-:S02]  /*c910*/  FSEL R53, R53, -INF , !P2 ;  /* 0xff80000035357808 */ /* 0x000fc40005000000 */
[----:B-1----:R-:W-:Y:S02]  /*c920*/  FSEL R40, R40, -INF , !P0 ;  /* 0xff80000028287808 */ /* 0x002fe40004000000 */
[----:B------:R-:W-:Y:S02]  /*c930*/  FSEL R3, R28, -INF , !P0 ;  /* 0xff8000001c037808 */ /* 0x000fe40004000000 */
[-C--:B------:R-:W-:Y:S02]  /*c940*/  ISETP.GE.AND P5, PT, R9, R48.reuse, PT ;  /* 0x000000300900720c */ /* 0x080fe40003fa6270 */
[-C--:B------:R-:W-:Y:S02]  /*c950*/  ISETP.GE.AND P2, PT, R4, R48.reuse, PT ;  /* 0x000000300400720c */ /* 0x080fe40003f46270 */
[----:B------:R-:W-:Y:S02]  /*c960*/  ISETP.GE.AND P0, PT, R68, R48, PT ;  /* 0x000000304400720c */ /* 0x000fe40003f06270 */
[----:B---3--:R-:W-:-:S02]  /*c970*/  FSEL R68, R16, -INF , !P5 ;  /* 0xff80000010447808 */ /* 0x008fc40006800000 */
[----:B------:R-:W-:Y:S02]  /*c980*/  FSEL R67, R67, -INF , !P5 ;  /* 0xff80000043437808 */ /* 0x000fe40006800000 */
[----:B--2---:R-:W-:Y:S02]  /*c990*/  FSEL R66, R66, -INF , !P4 ;  /* 0xff80000042427808 */ /* 0x004fe40006000000 */
[----:B------:R-:W-:Y:S02]  /*c9a0*/  FSEL R65, R65, -INF , !P4 ;  /* 0xff80000041417808 */ /* 0x000fe40006000000 */
[----:B----4-:R-:W-:Y:S02]  /*c9b0*/  FSEL R64, R64, -INF , !P3 ;  /* 0xff80000040407808 */ /* 0x010fe40005800000 */
[----:B------:R-:W-:Y:S02]  /*c9c0*/  FSEL R63, R63, -INF , !P3 ;  /* 0xff8000003f3f7808 */ /* 0x000fe40005800000 */
[----:B------:R-:W-:-:S02]  /*c9d0*/  FSEL R62, R62, -INF , !P2 ;  /* 0xff8000003e3e7808 */ /* 0x000fc40005000000 */
        /* <DEDUP_REMOVED lines=20> */
.L_x_2970:
        /* <DEDUP_REMOVED lines=62> */
.L_x_2971:
[----:B------:R-:W-:Y:S05]  /*cf00*/  BSYNC.RECONVERGENT B0 ;  /* 0x0000000000007941 */ /* 0x000fea0003800200 */
.L_x_2969:
        /* <DEDUP_REMOVED lines=14> */
[----:B------:R-:W-:Y:S02]  /*cff0*/  IADD3 R8, P1, PT, R10, R4, RZ ;  /* 0x000000040a087210 */ /* 0x000fe40007f3e0ff */
        /* <DEDUP_REMOVED lines=8> */
[----:B------:R-:W-:Y:S02]  /*d080*/  IADD3 R4, P0, PT, R14, R4, RZ ;  /* 0x000000040e047210 */ /* 0x000fe40007f1e0ff */
[----:B------:R-:W-:Y:S01]  /*d090*/  IADD3.X R15, PT, PT, R7, R0, RZ, P1, !PT ;  /* 0x00000000070f7210 */ /* 0x000fe20000ffe4ff */
[----:B------:R3:W-:Y:S04]  /*d0a0*/  LDGSTS.E.BYPASS.LTC128B.128 [R181+0x3800], desc[UR4][R6.64] ;  /* 0x0380000006b57fae */ /* 0x0007e8000b981a04 */
[----:B------:R-:W-:Y:S01]  /*d0b0*/  IMAD.X R5, R15, 0x1, R0, P0 ;  /* 0x000000010f057824 */ /* 0x000fe200000e0600 */
[----:B------:R3:W-:Y:S04]  /*d0c0*/  LDGSTS.E.BYPASS.LTC128B.128 [R181+0x4000], desc[UR4][R14.64] ;  /* 0x040000000eb57fae */ /* 0x0007e8000b981a04 */
[----:B------:R3:W-:Y:S04]  /*d0d0*/  LDGSTS.E.BYPASS.LTC128B.128 [R181+0x4800], desc[UR4][R4.64] ;  /* 0x0480000004b57fae */ /* 0x0007e8000b981a04 */
[----:B------:R-:W0:Y:S02]  /*d0e0*/  LDGDEPBAR ;  /* 0x00000000000079af */ /* 0x000e240000000000 */
.L_x_2968:
[----:B------:R-:W-:Y:S05]  /*d0f0*/  BSYNC.RECONVERGENT B1 ;  /* 0x0000000000017941 */ /* 0x000fea0003800200 */
.L_x_2967:
[----:B------:R-:W2:Y:S01]  /*d100*/  LD.E R77, desc[UR4][R150.64+0xdc] ;  /* 0x0000dc04964d7980 */ /* 0x000ea2000c101900 */
[----:B------:R-:W-:Y:S01]  /*d110*/  FMNMX3.FTZ R0, R103, R100, R104, !PT ;  /* 0x0000006467007276 */ /* 0x000fe20007810068 */
[----:B------:R-:W1:Y:S01]  /*d120*/  S2UR UR6, SR_CgaCtaId ;  /* 0x00000000000679c3 */ /* 0x000e620000008800 */
[----:B---3--:R-:W-:Y:S01]  /*d130*/  FMNMX3.FTZ R4, R80, R88, R98, !PT ;  /* 0x0000005850047276 */ /* 0x008fe20007810062 */
        /* <DEDUP_REMOVED lines=123> */
[-CC-:B------:R-:W-:Y:S01]  /*d8f0*/  FFMA.FTZ R128, R128, R77.reuse, -R75.reuse ;  /* 0x0000004d80807223 */ /* 0x180fe2000001084b */
[----:B------:R-:W-:Y:S01]  /*d900*/  FFMA.FTZ R124, R124, R77, -R76 ;  /* 0x0000004d7c7c7223 */ /* 0x000fe2000001084c */
[----:B------:R-:W-:Y:S01]  /*d910*/  MUFU.EX2 R103, R103 ;  /* 0x0000006700677308 */ /* 0x000fe20000000800 */
[----:B------:R-:W-:Y:S01]  /*d920*/  FADD.FTZ R116, R117, R116 ;  /* 0x0000007475747221 */ /* 0x000fe20000010000 */
[----:B--2---:R-:W-:Y:S01]  /*d930*/  F2FP.F16.F32.PACK_AB R12, R118, R119 ;  /* 0x00000077760c723e */ /* 0x004fe200000000ff */
[----:B------:R-:W-:Y:S01]  /*d940*/  FADD.FTZ R118, R119, R118 ;  /* 0x0000007677767221 */ /* 0x000fe20000010000 */
[----:B------:R-:W-:Y:S01]  /*d950*/  MUFU.EX2 R98, R98 ;  /* 0x0000006200627308 */ /* 0x000fe20000000800 */
[----:B------:R-:W-:Y:S01]  /*d960*/  FADD.FTZ R116, R107, R116 ;  /* 0x000000746b747221 */ /* 0x000fe20000010000 */
[----:B------:R-:W-:Y:S01]  /*d970*/  FFMA.FTZ R107, R106, R77, -R76 ;  /* 0x0000004d6a6b7223 */ /* 0x000fe2000001084c */
        /* <DEDUP_REMOVED lines=236> */
[-CC-:B------:R-:W-:Y:S01]  /*e840*/  FFMA.FTZ R17, R160, R77.reuse, -R76.reuse ;  /* 0x0000004da0117223 */ /* 0x180fe2000001084c */
[----:B---3--:R-:W-:Y:S01]  /*e850*/  FADD.FTZ R199, R167, R199 ;  /* 0x000000c7a7c77221 */ /* 0x008fe20000010000 */
[-C--:B----4-:R-:W-:Y:S01]  /*e860*/  FFMA.FTZ R32, R163, R77.reuse, -R75 ;  /* 0x0000004da3207223 */ /* 0x090fe2000001084b */
[----:B------:R2:W-:Y:S02]  /*e870*/  MUFU.EX2 R160, R16 ;  /* 0x0000001000a07308 */ /* 0x0005e40000000800 */
[----:B------:R-:W-:Y:S01]  /*e880*/  HMMA.16816.F32 R28, R12, R18, R28 ;  /* 0x000000120c1c723c */ /* 0x000fe2000000181c */
[-CC-:B------:R-:W-:Y:S01]  /*e890*/  FFMA.FTZ R13, R154, R77.reuse, -R76.reuse ;  /* 0x0000004d9a0d7223 */ /* 0x180fe2000001084c */
        /* <DEDUP_REMOVED lines=27> */
[----:B------:R-:W-:Y:S01]  /*ea50*/  FADD.FTZ R153, R153, R154 ;  /* 0x0000009a99997221 */ /* 0x000fe20000010000 */
[----:B------:R-:W-:-:S05]  /*ea60*/  SHF.L.U32 R154, R44, 0x2, RZ ;  /* 0x000000022c9a7819 */ /* 0x000fca00000006ff */
        /* <DEDUP_REMOVED lines=81> */
[----:B---3--:R-:W-:Y:S01]  /*ef80*/  FFMA.FTZ R8, R56, R77, -R75 ;  /* 0x0000004d38087223 */ /* 0x008fe2000001084b */
        /* <DEDUP_REMOVED lines=13> */
[----:B------:R-:W-:Y:S01]  /*f060*/  FFMA.FTZ R17, R52, R77, -R75 ;  /* 0x0000004d34117223 */ /* 0x000fe2000001084b */
[----:B------:R-:W-:Y:S01]  /*f070*/  FADD.FTZ R138, R140, R138 ;  /* 0x0000008a8c8a7221 */ /* 0x000fe20000010000 */
[----:B-1----:R-:W-:Y:S01]  /*f080*/  F2FP.F16.F32.PACK_AB R6, R56, R55 ;  /* 0x000000373806723e */ /* 0x002fe200000000ff */
[----:B------:R-:W-:Y:S01]  /*f090*/  FFMA.FTZ R19, R53, R77, -R76 ;  /* 0x0000004d35137223 */ /* 0x000fe2000001084c */
        /* <DEDUP_REMOVED lines=18> */
[C---:B------:R-:W-:Y:S01]  /*f1c0*/  HMMA.16816.F32 R20, R4.reuse, R14, R20 ;  /* 0x0000000e0414723c */ /* 0x040fe20000001814 */
[----:B------:R-:W3:Y:S01]  /*f1d0*/  MUFU.EX2 R19, R19 ;  /* 0x0000001300137308 */ /* 0x000ee20000000800 */
[----:B------:R-:W4:Y:S01]  /*f1e0*/  LDSM.16.MT88.4 R12, [R71+0x8400] ;  /* 0x00840000470c783b */ /* 0x000f220000004200 */
[----:B------:R-:W-:Y:S01]  /*f1f0*/  FADD.FTZ R192, R196, R192 ;  /* 0x000000c0c4c07221 */ /* 0x000fe20000010000 */
[----:B------:R-:W-:Y:S01]  /*f200*/  FADD.FTZ R55, R55, R78 ;  /* 0x0000004e37377221 */ /* 0x000fe20000010000 */
[----:B------:R-:W-:Y:S01]  /*f210*/  MUFU.EX2 R3, R68 ;  /* 0x0000004400037308 */ /* 0x000fe20000000800 */
[----:B------:R-:W-:Y:S01]  /*f220*/  LDSM.16.MT88.4 R132, [R45+0x8c00] ;  /* 0x008c00002d84783b */ /* 0x000fe20000004200 */
[----:B------:R-:W-:Y:S01]  /*f230*/  FADD.FTZ R195, R195, R192 ;  /* 0x000000c0c3c37221 */ /* 0x000fe20000010000 */
[-C--:B--2---:R-:W-:Y:S01]  /*f240*/  FFMA.FTZ R50, R47, R77.reuse, -R75 ;  /* 0x0000004d2f327223 */ /* 0x084fe2000001084b */
[----:B------:R-:W-:Y:S01]  /*f250*/  MUFU.EX2 R52, R52 ;  /* 0x0000003400347308 */ /* 0x000fe20000000800 */
[----:B------:R-:W-:Y:S01]  /*f260*/  FADD.FTZ R55, R56, R55 ;  /* 0x0000003738377221 */ /* 0x000fe20000010000 */
[----:B------:R-:W-:Y:S01]  /*f270*/  FADD.FTZ R195, R201, R195 ;  /* 0x000000c3c9c37221 */ /* 0x000fe20000010000 */
[-C--:B------:R-:W-:Y:S01]  /*f280*/  FFMA.FTZ R196, R58, R77.reuse, -R75 ;  /* 0x0000004d3ac47223 */ /* 0x080fe2000001084b */
        /* <DEDUP_REMOVED lines=23> */
[----:B------:R-:W-:Y:S01]  /*f400*/  FADD.FTZ R49, R49, R55 ;  /* 0x0000003731317221 */ /* 0x000fe20000010000 */
[----:B------:R-:W-:Y:S01]  /*f410*/  MUFU.EX2 R196, R196 ;  /* 0x000000c400c47308 */ /* 0x000fe20000000800 */
[----:B------:R-:W-:-:S02]  /*f420*/  FADD.FTZ R194, R194, R161 ;  /* 0x000000a1c2c27221 */ /* 0x000fc40000010000 */
[----:B------:R-:W-:Y:S02]  /*f430*/  FADD.FTZ R49, R46, R49 ;  /* 0x000000312e317221 */ /* 0x000fe40000010000 */
[----:B------:R-:W-:Y:S01]  /*f440*/  FADD.FTZ R194, R127, R194 ;  /* 0x000000c27fc27221 */ /* 0x000fe20000010000 */
[C---:B----4-:R-:W-:Y:S01]  /*f450*/  HMMA.16816.F32 R24, R4.reuse, R12, R24 ;  /* 0x0000000c0418723c */ /* 0x050fe20000001818 */
[----:B------:R-:W-:Y:S02]  /*f460*/  FADD.FTZ R47, R47, R49 ;  /* 0x000000312f2f7221 */ /* 0x000fe40000010000 */
[----:B------:R-:W-:Y:S01]  /*f470*/  FADD.FTZ R194, R32, R194 ;  /* 0x000000c220c27221 */ /* 0x000fe20000010000 */
[----:B------:R-:W-:Y:S01]  /*f480*/  FFMA.FTZ R32, R60, R77, -R75 ;  /* 0x0000004d3c207223 */ /* 0x000fe2000001084b */
[----:B------:R-:W-:Y:S02]  /*f490*/  FADD.FTZ R47, R52, R47 ;  /* 0x0000002f342f7221 */ /* 0x000fe40000010000 */
[----:B------:R-:W-:Y:S01]  /*f4a0*/  FADD.FTZ R33, R33, R194 ;  /* 0x000000c221217221 */ /* 0x000fe20000010000 */
[----:B------:R-:W-:Y:S01]  /*f4b0*/  HMMA.16816.F32 R20, R4, R14, R20 ;  /* 0x0000000e0414723c */ /* 0x000fe20000001814 */
[----:B------:R-:W3:Y:S01]  /*f4c0*/  LDSM.16.MT88.4 R12, [R71+0x8800] ;  /* 0x00880000470c783b */ /* 0x000ee20000004200 */
[----:B------:R-:W-:Y:S01]  /*f4d0*/  MUFU.EX2 R32, R32 ;  /* 0x0000002000207308 */ /* 0x000fe20000000800 */
[----:B------:R-:W-:-:S04]  /*f4e0*/  FADD.FTZ R33, R121, R33 ;  /* 0x0000002179217221 */ /* 0x000fc80000010000 */
[----:B------:R-:W-:-:S04]  /*f4f0*/  FADD.FTZ R33, R113, R33 ;  /* 0x0000002171217221 */ /* 0x000fc80000010000 */
        /* <DEDUP_REMOVED lines=38> */
[----:B-1----:R-:W-:Y:S01]  /*f760*/  F2FP.F16.F32.PACK_AB R5, R13, R12 ;  /* 0x0000000c0d05723e */ /* 0x002fe200000000ff */
[----:B------:R-:W-:Y:S01]  /*f770*/  FADD.FTZ R66, R12, R66 ;  /* 0x000000420c427221 */ /* 0x000fe20000010000 */
[----:B---3--:R-:W-:Y:S01]  /*f780*/  FADD.FTZ R65, R14, R65 ;  /* 0x000000410e417221 */ /* 0x008fe20000010000 */
[----:B------:R-:W-:Y:S01]  /*f790*/  HMMA.16816.F32 R28, R8, R6, R28 ;  /* 0x00000006081c723c */ /* 0x000fe2000000181c */
[----:B------:R-:W-:Y:S01]  /*f7a0*/  F2FP.F16.F32.PACK_AB R6, R195, R14 ;  /* 0x0000000ec306723e */ /* 0x000fe200000000ff */
        /* <DEDUP_REMOVED lines=14> */
[----:B------:R-:W-:Y:S01]  /*f890*/  VIADD R194, R41, 0xfffffffe ;  /* 0xfffffffe29c27836 */ /* 0x000fe20000000000 */
[----:B------:R-:W-:Y:S01]  /*f8a0*/  ISETP.NE.AND.EX P3, PT, R191, RZ, PT, P0 ;  /* 0x000000ffbf00720c */ /* 0x000fe20003f65300 */
[----:B------:R-:W-:Y:S01]  /*f8b0*/  IMAD.MOV.U32 R152, RZ, RZ, R2 ;  /* 0x000000ffff987224 */ /* 0x000fe200078e0002 */
[----:B------:R-:W-:-:S11]  /*f8c0*/  MOV R153, R0 ;  /* 0x0000000000997202 */ /* 0x000fd60000000f00 */
.L_x_2979:
        /* <DEDUP_REMOVED lines=77> */
.L_x_2974:
[----:B------:R-:W-:Y:S05]  /*fda0*/  BSYNC.RECONVERGENT B0 ;  /* 0x0000000000007941 */ /* 0x000fea0003800200 */
.L_x_2973:
[-C--:B------:R-:W-:Y:S01]  /*fdb0*/  MOV R2, R177.reuse ;  /* 0x000000b100027202 */ /* 0x080fe20000000f00 */
[----:B------:R-:W1:Y:S01]  /*fdc0*/  S2UR UR7, SR_CgaCtaId ;  /* 0x00000000000779c3 */ /* 0x000e620000008800 */
[-C--:B------:R-:W-:Y:S01]  /*fdd0*/  MOV R3, R176.reuse ;  /* 0x000000b000037202 */ /* 0x080fe20000000f00 */
[----:B------:R-:W-:Y:S01]  /*fde0*/  UMOV UR8, 0x400 ;  /* 0x0000040000087882 */ /* 0x000fe20000000000 */
[----:B------:R-:W-:Y:S01]  /*fdf0*/  IADD3 R12, P0, PT, R193, R177, RZ ;  /* 0x000000b1c10c7210 */ /* 0x000fe20007f1e0ff */
[----:B------:R-:W2:Y:S01]  /*fe00*/  S2R R0, SR_TID.X ;  /* 0x0000000000007919 */ /* 0x000ea20000002100 */
[----:B------:R-:W-:Y:S01]  /*fe10*/  ISETP.NE.AND P1, PT, R194, RZ, PT ;  /* 0x000000ffc200720c */ /* 0x000fe20003f25270 */
[----:B------:R-:W-:Y:S01]  /*fe20*/  BSSY.RECONVERGENT B1, `(.L_x_2975) ;  /* 0x0000214000017945 */ /* 0x000fe20003800200 */
[----:B------:R-:W-:Y:S01]  /*fe30*/  IADD3.X R13, PT, PT, R192, R176, RZ, P0, !PT ;  /* 0x000000b0c00d7210 */ /* 0x000fe200007fe4ff */
[----:B------:R-:W-:Y:S01]  /*fe40*/  @!PT LDS RZ, [RZ] ;  /* 0x00000000fffff984 */ /* 0x000fe20000000800 */
[----:B------:R-:W-:Y:S01]  /*fe50*/  @!PT LDS RZ, [RZ] ;  /* 0x00000000fffff984 */ /* 0x000fe20000000800 */
[----:B------:R-:W-:Y:S01]  /*fe60*/  @!PT LDS RZ, [RZ] ;  /* 0x00000000fffff984 */ /* 0x000fe20000000800 */
[----:B------:R3:W-:Y:S01]  /*fe70*/  LDGSTS.E.BYPASS.LTC128B.128 [R181+0x5000], desc[UR4][R2.64] ;  /* 0x0500000002b57fae */ /* 0x0007e2000b981a04 */
[-C--:B------:R-:W-:Y:S04]  /*fe80*/  IADD3 R10, P0, PT, R12, R193.reuse, RZ ;  /* 0x000000c10c0a7210 */ /* 0x080fe80007f1e0ff */
[-C--:B------:R-:W-:Y:S02]  /*fe90*/  IADD3.X R11, PT, PT, R13, R192.reuse, RZ, P0, !PT ;  /* 0x000000c00d0b7210 */ /* 0x080fe400007fe4ff */
[-C--:B------:R-:W-:Y:S01]  /*fea0*/  IADD3 R8, P0, PT, R10, R193.reuse, RZ ;  /* 0x000000c10a087210 */ /* 0x080fe20007f1e0ff */
[----:B------:R-:W-:Y:S03]  /*feb0*/  LDGSTS.E.BYPASS.LTC128B.128 [R181+0x5800], desc[UR4][R12.64] ;  /* 0x058000000cb57fae */ /* 0x000fe6000b981a04 */
[-C--:B------:R-:W-:Y:S02]  /*fec0*/  IADD3.X R9, PT, PT, R11, R192.reuse, RZ, P0, !PT ;  /* 0x000000c00b097210 */ /* 0x080fe400007fe4ff */
[-C--:B------:R-:W-:Y:S03]  /*fed0*/  IADD3 R6, P0, PT, R8, R193.reuse, RZ ;  /* 0x000000c108067210 */ /* 0x080fe60007f1e0ff */
[----:B------:R4:W-:Y:S01]  /*fee0*/  LDGSTS.E.BYPASS.LTC128B.128 [R181+0x6000], desc[UR4][R10.64] ;  /* 0x060000000ab57fae */ /* 0x0009e2000b981a04 */
[-C--:B------:R-:W-:Y:S02]  /*fef0*/  IADD3.X R7, PT, PT, R9, R192.reuse, RZ, P0, !PT ;  /* 0x000000c009077210 */ /* 0x080fe400007fe4ff */
[-C--:B------:R-:W-:Y:S04]  /*ff00*/  IADD3 R4, P0, PT, R6, R193.reuse, RZ ;  /* 0x000000c106047210 */ /* 0x080fe80007f1e0ff */
[-C--:B------:R-:W-:Y:S01]  /*ff10*/  IADD3.X R5, PT, PT, R7, R192.reuse, RZ, P0, !PT ;  /* 0x000000c007057210 */ /* 0x080fe200007fe4ff */
[----:B------:R-:W-:Y:S01]  /*ff20*/  LDGSTS.E.BYPASS.LTC128B.128 [R181+0x6800], desc[UR4][R8.64] ;  /* 0x0680000008b57fae */ /* 0x000fe2000b981a04 */
[-C--:B---3--:R-:W-:Y:S01]  /*ff30*/  IADD3 R2, P0, PT, R4, R193.reuse, RZ ;  /* 0x000000c104027210 */ /* 0x088fe20007f1e0ff */
[----:B-1----:R-:W-:Y:S01]  /*ff40*/  ULEA UR6, UR7, UR8, 0x18 ;  /* 0x0000000807067291 */ /* 0x002fe2000f8ec0ff */
[C---:B--2---:R-:W-:Y:S02]  /*ff50*/  SHF.L.U32 R154, R0.reuse, 0x2, RZ ;  /* 0x00000002009a7819 */ /* 0x044fe400000006ff */
[-C--:B------:R-:W-:Y:S03]  /*ff60*/  IADD3.X R3, PT, PT, R5, R192.reuse, RZ, P0, !PT ;  /* 0x000000c005037210 */ /* 0x080fe600007fe4ff */
[----:B------:R-:W-:Y:S01]  /*ff70*/  LDGSTS.E.BYPASS.LTC128B.128 [R181+0x7000], desc[UR4][R6.64] ;  /* 0x0700000006b57fae */ /* 0x000fe2000b981a04 */
[----:B------:R-:W-:Y:S02]  /*ff80*/  SHF.R.U32.HI R155, RZ, 0x1, R0 ;  /* 0x00000001ff9b7819 */ /* 0x000fe40000011600 */
[----:B------:R-:W-:Y:S02]  /*ff90*/  SHF.L.U32 R170, R0, 0x5, RZ ;  /* 0x0000000500aa7819 */ /* 0x000fe400000006ff */
[----:B------:R-:W-:Y:S03]  /*ffa0*/  LOP3.LUT R169, R155, 0x8, RZ, 0xc0, !PT ;  /* 0x000000089ba97812 */ /* 0x000fe600078ec0ff */
[----:B------:R1:W-:Y:S01]  /*ffb0*/  LDGSTS.E.BYPASS.LTC128B.128 [R181+0x7800], desc[UR4][R4.64] ;  /* 0x0780000004b57fae */ /* 0x0003e2000b981a04 */
[--C-:B------:R-:W-:Y:S02]  /*ffc0*/  LOP3.LUT R169, R169, 0xc0, R170.reuse, 0xf8, !PT ;  /* 0x000000c0a9a97812 */ /* 0x100fe400078ef8aa */
[----:B----4-:R-:W-:Y:S04]  /*ffd0*/  IADD3 R10, P0, PT, R2, R193, RZ ;  /* 0x000000c1020a7210 */ /* 0x010fe80007f1e0ff */
[----:B------:R-:W-:Y:S01]  /*ffe0*/  IADD3.X R11, PT, PT, R3, R192, RZ, P0, !PT ;  /* 0x000000c0030b7210 */ /* 0x000fe200007fe4ff */
[----:B------:R2:W-:Y:S01]  /*fff0*/  LDGSTS.E.BYPASS.LTC128B.128 [R181+0x8000], desc[UR4][R2.64] ;  /* 0x0800000002b57fae */ /* 0x0005e2000b981a04 */
[C---:B------:R-:W-:Y:S07]  /*10000*/  LOP3.LUT P0, RZ, R0.reuse, 0x4, RZ, 0xc0, !PT ;  /* 0x0000000400ff7812 */ /* 0x040fee000780c0ff */
[----:B------:R3:W-:Y:S08]  /*10010*/  LDGSTS.E.BYPASS.LTC128B.128 [R181+0x8800], desc[UR4][R10.64] ;  /* 0x088000000ab57fae */ /* 0x0007f0000b981a04 */
[----:B------:R-:W4:Y:S01]  /*10020*/  LD.E R175, desc[UR4][R150.64+0x18c] ;  /* 0x00018c0496af7980 */ /* 0x000f22000c101900 */
[----:B-1----:R-:W-:Y:S03]  /*10030*/  SHF.L.U32 R4, R0, 0x4, RZ ;  /* 0x0000000400047819 */ /* 0x002fe600000006ff */
[----:B------:R-:W0:Y:S01]  /*10040*/  LDGDEPBAR ;  /* 0x00000000000079af */ /* 0x000e220000000000 */
[C---:B------:R-:W-:Y:S02]  /*10050*/  LOP3.LUT R168, R4.reuse, 0x3e00, RZ, 0xc0, !PT ;  /* 0x00003e0004a87812 */ /* 0x040fe400078ec0ff */
[----:B------:R-:W-:Y:S02]  /*10060*/  LOP3.LUT R4, R4, 0x100, RZ, 0xc0, !PT ;  /* 0x0000010004047812 */ /* 0x000fe400078ec0ff */
[----:B--2---:R-:W-:Y:S02]  /*10070*/  LOP3.LUT R2, R154, 0x18, RZ, 0xc0, !PT ;  /* 0x000000189a027812 */ /* 0x004fe400078ec0ff */
[--C-:B------:R-:W-:Y:S02]  /*10080*/  LOP3.LUT R4, R4, 0x20, R170.reuse, 0xf8, !PT ;  /* 0x0000002004047812 */ /* 0x100fe400078ef8aa */
[----:B------:R-:W-:Y:S02]  /*10090*/  LOP3.LUT R169, R169, R2, RZ, 0x3c, !PT ;  /* 0x00000002a9a97212 */ /* 0x000fe400078e3cff */
[--C-:B------:R-:W-:Y:S02]  /*100a0*/  LOP3.LUT R160, R168, 0x20, R170.reuse, 0xf8, !PT ;  /* 0x00000020a8a07812 */ /* 0x100fe400078ef8aa */
[----:B------:R-:W-:Y:S02]  /*100b0*/  LOP3.LUT R3, R170, 0xc0, RZ, 0xc0, !PT ;  /* 0x000000c0aa037812 */ /* 0x000fe400078ec0ff */
[----:B------:R-:W-:Y:S02]  /*100c0*/  LOP3.LUT R160, R160, 0x100, R170, 0xf8, !PT ;  /* 0x00000100a0a07812 */ /* 0x000fe400078ef8aa */
[----:B------:R-:W-:Y:S02]  /*100d0*/  LOP3.LUT R3, R3, 0x8, R0, 0xf8, !PT ;  /* 0x0000000803037812 */ /* 0x000fe400078ef800 */
[----:B------:R-:W-:Y:S02]  /*100e0*/  LOP3.LUT R160, R160, R169, RZ, 0xfc, !PT ;  /* 0x000000a9a0a07212 */ /* 0x000fe400078efcff */
[----:B------:R-:W-:Y:S02]  /*100f0*/  LOP3.LUT R3, R4, R3, R2, 0xf6, !PT ;  /* 0x0000000304037212 */ /* 0x000fe400078ef602 */
[----:B------:R-:W-:Y:S02]  /*10100*/  LEA R160, R160, UR6, 0x1 ;  /* 0x00000006a0a07c11 */ /* 0x000fe4000f8e08ff */
[----:B------:R-:W-:Y:S02]  /*10110*/  LEA R156, R3, UR6, 0x1 ;  /* 0x00000006039c7c11 */ /* 0x000fe4000f8e08ff */
[----:B------:R-:W-:Y:S01]  /*10120*/  MOV R0, 0x20 ;  /* 0x0000002000007802 */ /* 0x000fe20000000f00 */
[----:B------:R1:W-:Y:S03]  /*10130*/  LDSM.16.M88.4 R128, [R160] ;  /* 0x00000000a080783b */ /* 0x0003e60000000200 */
[----:B------:R-:W-:Y:S05]  /*10140*/  SEL R0, R0, 0xffffffe0, !P0 ;  /* 0xffffffe000007807 */ /* 0x000fea0004000000 */
[----:B---3--:R-:W2:Y:S08]  /*10150*/  LDSM.16.M88.4 R8, [R156+0x1000] ;  /* 0x001000009c08783b */ /* 0x008eb00000000200 */
[----:B------:R-:W3:Y:S01]  /*10160*/  LDSM.16.M88.4 R16, [R156+0x1400] ;  /* 0x001400009c10783b */ /* 0x000ee20000000200 */
[-C--:B-1----:R-:W-:Y:S07]  /*10170*/  IADD3 R160, PT, PT, R160, R0.reuse, RZ ;  /* 0x00000000a0a07210 */ /* 0x082fee0007ffe0ff */
[----:B------:R-:W1:Y:S01]  /*10180*/  LDSM.16.M88.4 R24, [R156+0x1800] ;  /* 0x001800009c18783b */ /* 0x000e620000000200 */
[----:B------:R-:W-:Y:S07]  /*10190*/  IADD3 R0, PT, PT, R156, R0, RZ ;  /* 0x000000009c007210 */ /* 0x000fee0007ffe0ff */
[----:B------:R-:W5:Y:S08]  /*101a0*/  LDSM.16.M88.4 R32, [R156+0x1c00] ;  /* 0x001c00009c20783b */ /* 0x000f700000000200 */
[----:B------:R-:W5:Y:S08]  /*101b0*/  LDSM.16.M88.4 R40, [R156+0x2000] ;  /* 0x002000009c28783b */ /* 0x000f700000000200 */
[----:B------:R-:W5:Y:S01]  /*101c0*/  LDSM.16.M88.4 R48, [R156+0x2400] ;  /* 0x002400009c30783b */ /* 0x000f620000000200 */
        /* <DEDUP_REMOVED lines=414> */
[----:B------:R-:W-:Y:S02]  /*11bb0*/  ISETP.NE.AND P2, PT, R10, RZ, PT ;  /* 0x000000ff0a00720c */ /* 0x000fe40003f45270 */
[----:B------:R-:W-:Y:S02]  /*11bc0*/  ISETP.GE.U32.AND P5, PT, R5, R6, PT ;  /* 0x000000060500720c */ /* 0x000fe40003fa6070 */
[----:B------:R-:W-:Y:S05]  /*11bd0*/  LOP3.LUT R2, RZ, R10, RZ, 0x33, !PT ;  /* 0x0000000aff027212 */ /* 0x000fea00078e33ff */
[----:B------:R-:W-:Y:S05]  /*11be0*/  @P4 IADD3 R7, PT, PT, R7, 0x1, RZ ;  /* 0x0000000107074810 */ /* 0x000fea0007ffe0ff */
[----:B------:R-:W-:Y:S02]  /*11bf0*/  @!P6 IMAD.MOV R7, RZ, RZ, -R7 ;  /* 0x000000ffff07e224 */ /* 0x000fe400078e0a07 */
[----:B------:R-:W-:Y:S03]  /*11c00*/  @P5 VIADD R9, R9, 0x1 ;  /* 0x0000000109095836 */ /* 0x000fe60000000000 */
[C---:B------:R-:W-:Y:S02]  /*11c10*/  SEL R7, R2.reuse, R7, !P2 ;  /* 0x0000000702077207 */ /* 0x040fe40005000000 */
[----:B------:R-:W-:Y:S04]  /*11c20*/  @!P1 IADD3 R9, PT, PT, -R9, RZ, RZ ;  /* 0x000000ff09099210 */ /* 0x000fe80007ffe1ff */
        /* <DEDUP_REMOVED lines=22> */
.L_x_2978:
[----:B------:R-:W-:Y:S05]  /*11d90*/  BSYNC.RECONVERGENT B0 ;  /* 0x0000000000007941 */ /* 0x000fea0003800200 */
.L_x_2977:
[----:B------:R-:W-:Y:S01]  /*11da0*/  IADD3 R4, P1, PT, R0, R174, RZ ;  /* 0x000000ae00047210 */ /* 0x000fe20007f3e0ff */
[----:B------:R-:W-:Y:S01]  /*11db0*/  IMAD.MOV.U32 R175, RZ, RZ, R171 ;  /* 0x000000ffffaf7224 */ /* 0x000fe200078e00ab */
[----:B------:R-:W-:Y:S02]  /*11dc0*/  SHF.L.U64.HI R2, R172, 0x6, R173 ;  /* 0x00000006ac027819 */ /* 0x000fe400000102ad */
[-C--:B------:R-:W-:Y:S02]  /*11dd0*/  IADD3 R12, P2, PT, R4, R0.reuse, RZ ;  /* 0x00000000040c7210 */ /* 0x080fe40007f5e0ff */
[----:B------:R-:W-:Y:S01]  /*11de0*/  @!PT LDS RZ, [RZ] ;  /* 0x00000000fffff984 */ /* 0x000fe20000000800 */
[----:B------:R-:W-:Y:S01]  /*11df0*/  @!PT LDS RZ, [RZ] ;  /* 0x00000000fffff984 */ /* 0x000fe20000000800 */
[----:B------:R-:W-:Y:S01]  /*11e00*/  @!PT LDS RZ, [RZ] ;  /* 0x00000000fffff984 */ /* 0x000fe20000000800 */
[----:B------:R-:W-:Y:S01]  /*11e10*/  LDGSTS.E.BYPASS.LTC128B.128 [R181+0x1000], desc[UR4][R174.64] ;  /* 0x01000000aeb57fae */ /* 0x000fe2000b981a04 */
        /* <DEDUP_REMOVED lines=9> */
[----:B------:R4:W-:Y:S03]  /*11eb0*/  LDGSTS.E.BYPASS.LTC128B.128 [R181+0x2800], desc[UR4][R10.64] ;  /* 0x028000000ab57fae */ /* 0x0009e6000b981a04 */
[--C-:B------:R-:W-:Y:S01]  /*11ec0*/  IMAD.X R7, R9, 0x1, R2.reuse, P1 ;  /* 0x0000000109077824 */ /* 0x100fe200008e0602 */
[----:B------:R4:W-:Y:S04]  /*11ed0*/  LDGSTS.E.BYPASS.LTC128B.128 [R181+0x3000], desc[UR4][R8.64] ;  /* 0x0300000008b57fae */ /* 0x0009e8000b981a04 */
[----:B------:R4:W-:Y:S01]  /*11ee0*/  LDGSTS.E.BYPASS.LTC128B.128 [R181+0x3800], desc[UR4][R6.64] ;  /* 0x0380000006b57fae */ /* 0x0009e2000b981a04 */
[-C--:B--2---:R-:W-:Y:S04]  /*11ef0*/  IADD3 R4, P2, PT, R6, R0.reuse, RZ ;  /* 0x0000000006047210 */ /* 0x084fe80007f5e0ff */
[----:B---3--:R-:W-:Y:S01]  /*11f00*/  IADD3 R12, P1, PT, R4, R0, RZ ;  /* 0x00000000040c7210 */ /* 0x008fe20007f3e0ff */
[--C-:B------:R-:W-:Y:S04]  /*11f10*/  IMAD.X R5, R7, 0x1, R2.reuse, P2 ;  /* 0x0000000107057824 */ /* 0x100fe800010e0602 */
[----:B------:R-:W-:Y:S01]  /*11f20*/  IMAD.X R13, R5, 0x1, R2, P1 ;  /* 0x00000001050d7824 */ /* 0x000fe200008e0602 */
[----:B------:R4:W-:Y:S04]  /*11f30*/  LDGSTS.E.BYPASS.LTC128B.128 [R181+0x4000], desc[UR4][R4.64] ;  /* 0x0400000004b57fae */ /* 0x0009e8000b981a04 */
[----:B------:R4:W-:Y:S04]  /*11f40*/  LDGSTS.E.BYPASS.LTC128B.128 [R181+0x4800], desc[UR4][R12.64] ;  /* 0x048000000cb57fae */ /* 0x0009e8000b981a04 */
[----:B------:R-:W0:Y:S02]  /*11f50*/  LDGDEPBAR ;  /* 0x00000000000079af */ /* 0x000e240000000000 */
.L_x_2976:
[----:B------:R-:W-:Y:S05]  /*11f60*/  BSYNC.RECONVERGENT B1 ;  /* 0x0000000000017941 */ /* 0x000fea0003800200 */
.L_x_2975:
[----:B----4-:R-:W2:Y:S01]  /*11f70*/  LDL.LU R13, [R1+0x2c] ;  /* 0x00002c00010d7983 */ /* 0x010ea20000300800 */
        /* <DEDUP_REMOVED lines=101> */
[C---:B------:R-:W-:Y:S01]  /*125d0*/  FMUL.FTZ R25, R3.reuse, R25 ;  /* 0x0000001903197220 */ /* 0x040fe20000410000 */
        /* <DEDUP_REMOVED lines=572> */
.L_x_2972:
        /* <DEDUP_REMOVED lines=10> */
.L_x_2988:
[----:B------:R-:W2:Y:S01]  /*14a40*/  S2R R4, SR_TID.X ;  /* 0x0000000000047919 */ /* 0x000ea20000002100 */
[----:B------:R-:W1:Y:S01]  /*14a50*/  MUFU.RCP R5, R8 ;  /* 0x0000000800057308 */ /* 0x000e620000001000 */
[----:B----4-:R-:W-:Y:S01]  /*14a60*/  FADD.FTZ R3, R196, R3 ;  /* 0x00000003c4037221 */ /* 0x010fe20000010000 */
[----:B------:R-:W-:-:S04]  /*14a70*/  FSETP.NE.FTZ.AND P3, PT, R8, RZ, PT ;  /* 0x000000ff0800720b */ /* 0x000fc80003f75000 */
[----:B------:R-:W-:Y:S02]  /*14a80*/  FSETP.NE.FTZ.AND P2, PT, R3, RZ, PT ;  /* 0x000000ff0300720b */ /* 0x000fe40003f55000 */
[----:B------:R-:W4:Y:S01]  /*14a90*/  MUFU.RCP R7, R3 ;  /* 0x0000000300077308 */ /* 0x000f220000001000 */
[----:B-1----:R-:W-:-:S05]  /*14aa0*/  FSEL R9, R5, 1, P3 ;  /* 0x3f80000005097808 */ /* 0x002fca0001800000 */
[C---:B------:R-:W-:Y:S01]  /*14ab0*/  FMUL.FTZ R144, R9.reuse, R144 ;  /* 0x0000009009907220 */ /* 0x040fe20000410000 */
[C---:B------:R-:W-:Y:S01]  /*14ac0*/  FMUL.FTZ R145, R9.reuse, R145 ;  /* 0x0000009109917220 */ /* 0x040fe20000410000 */
[----:B------:R-:W-:Y:S01]  /*14ad0*/  FMUL.FTZ R140, R9, R140 ;  /* 0x0000008c098c7220 */ /* 0x000fe20000410000 */
[----:B----4-:R-:W-:Y:S01]  /*14ae0*/  FSEL R7, R7, 1, P2 ;  /* 0x3f80000007077808 */ /* 0x010fe20001000000 */
[C---:B------:R-:W-:Y:S01]  /*14af0*/  FMUL.FTZ R141, R9.reuse, R141 ;  /* 0x0000008d098d7220 */ /* 0x040fe20000410000 */
[C---:B------:R-:W-:Y:S01]  /*14b00*/  FMUL.FTZ R136, R9.reuse, R136 ;  /* 0x0000008809887220 */ /* 0x040fe20000410000 */
[C---:B------:R-:W-:Y:S01]  /*14b10*/  FMUL.FTZ R137, R9.reuse, R137 ;  /* 0x0000008909897220 */ /* 0x040fe20000410000 */
[----:B------:R-:W-:Y:S01]  /*14b20*/  FMUL.FTZ R132, R9, R132 ;  /* 0x0000008409847220 */ /* 0x000fe20000410000 */
[C---:B--2---:R-:W-:Y:S01]  /*14b30*/  SHF.L.U32 R5, R4.reuse, 0x1, RZ ;  /* 0x0000000104057819 */ /* 0x044fe200000006ff */
[C---:B------:R-:W-:Y:S01]  /*14b40*/  FMUL.FTZ R146, R7.reuse, R146 ;  /* 0x0000009207927220 */ /* 0x040fe20000410000 */
[----:B------:R-:W-:Y:S01]  /*14b50*/  SHF.L.U32 R10, R4, 0x3, RZ ;  /* 0x00000003040a7819 */ /* 0x000fe200000006ff */
[C---:B------:R-:W-:Y:S01]  /*14b60*/  FMUL.FTZ R147, R7.reuse, R147 ;  /* 0x0000009307937220 */ /* 0x040fe20000410000 */
[----:B------:R-:W-:Y:S01]  /*14b70*/  LOP3.LUT R5, R168, 0x6, R5, 0xf8, !PT ;  /* 0x00000006a8057812 */ /* 0x000fe200078ef805 */
[C---:B------:R-:W-:Y:S01]  /*14b80*/  FMUL.FTZ R142, R7.reuse, R142 ;  /* 0x0000008e078e7220 */ /* 0x040fe20000410000 */
[----:B------:R-:W-:Y:S01]  /*14b90*/  LOP3.LUT R11, R10, 0xc0, RZ, 0xc0, !PT ;  /* 0x000000c00a0b7812 */ /* 0x000fe200078ec0ff */
[----:B------:R-:W-:Y:S01]  /*14ba0*/  FMUL.FTZ R143, R7, R143 ;  /* 0x0000008f078f7220 */ /* 0x000fe20000410000 */
[----:B------:R-:W-:Y:S01]  /*14bb0*/  LOP3.LUT R5, R5, 0x20, R10, 0xf8, !PT ;  /* 0x0000002005057812 */ /* 0x000fe200078ef80a */
[----:B------:R-:W-:Y:S01]  /*14bc0*/  FMUL.FTZ R138, R7, R138 ;  /* 0x0000008a078a7220 */ /* 0x000fe20000410000 */
[----:B------:R-:W-:Y:S01]  /*14bd0*/  LOP3.LUT R11, R11, 0x18, R4, 0xf8, !PT ;  /* 0x000000180b0b7812 */ /* 0x000fe200078ef804 */
[C---:B------:R-:W-:Y:S01]  /*14be0*/  FMUL.FTZ R139, R7.reuse, R139 ;  /* 0x0000008b078b7220 */ /* 0x040fe20000410000 */
[C---:B------:R-:W-:Y:S01]  /*14bf0*/  LOP3.LUT R10, R154.reuse, 0x40, RZ, 0xc0, !PT ;  /* 0x000000409a0a7812 */ /* 0x040fe200078ec0ff */
[----:B------:R-:W-:Y:S01]  /*14c00*/  FMUL.FTZ R134, R7, R134 ;  /* 0x0000008607867220 */ /* 0x000fe20000410000 */
[----:B------:R-:W-:Y:S01]  /*14c10*/  LOP3.LUT R5, R5, R11, RZ, 0xfc, !PT ;  /* 0x0000000b05057212 */ /* 0x000fe200078efcff */
[----:B------:R-:W-:Y:S01]  /*14c20*/  FMUL.FTZ R9, R9, R133 ;  /* 0x0000008509097220 */ /* 0x000fe20000410000 */
[----:B------:R-:W-:Y:S01]  /*14c30*/  LOP3.LUT R154, R154, 0x20, RZ, 0xc0, !PT ;  /* 0x000000209a9a7812 */ /* 0x000fe200078ec0ff */
[----:B------:R-:W-:Y:S01]  /*14c40*/  FMUL.FTZ R7, R7, R135 ;  /* 0x0000008707077220 */ /* 0x000fe20000410000 */
[----:B------:R-:W-:-:S02]  /*14c50*/  LEA R5, R5, UR6, 0x1 ;  /* 0x0000000605057c11 */ /* 0x000fc4000f8e08ff */
[----:B------:R-:W-:Y:S02]  /*14c60*/  F2FP.F16.F32.PACK_AB R144, R145, R144 ;  /* 0x000000909190723e */ /* 0x000fe400000000ff */
[----:B------:R-:W-:Y:S01]  /*14c70*/  F2FP.F16.F32.PACK_AB R146, R147, R146 ;  /* 0x000000929392723e */ /* 0x000fe200000000ff */
[----:B------:R-:W-:Y:S01]  /*14c80*/  IMAD.IADD R10, R5, 0x1, -R10 ;  /* 0x00000001050a7824 */ /* 0x000fe200078e0a0a */
        /* <DEDUP_REMOVED lines=13> */
[----:B------:R2:W-:Y:S04]  /*14d60*/  STS [R10+0x220], R138 ;  /* 0x0002208a0a007388 */ /* 0x0005e80000000800 */
[----:B------:R-:W-:Y:S04]  /*14d70*/  STS [R154+0x30], R9 ;  /* 0x000030099a007388 */ /* 0x000fe80000000800 */
[----:B------:R4:W-:Y:S04]  /*14d80*/  STS [R154+0x230], R7 ;  /* 0x000230079a007388 */ /* 0x0009e80000000800 */
[----:B-1----:R-:W3:Y:S01]  /*14d90*/  LD.E.U8 R5, desc[UR4][R150.64+0x1c8] ;  /* 0x0001c80496057980 */ /* 0x002ee2000c101100 */
[----:B------:R-:W-:-:S03]  /*14da0*/  ISETP.NE.AND P0, PT, R184, -0x1, PT ;  /* 0xffffffffb800780c */ /* 0x000fc60003f05270 */
[----:B------:R-:W4:Y:S04]  /*14db0*/  LD.E.64 R26, desc[UR4][R150.64+0x88] ;  /* 0x00008804961a7980 */ /* 0x000f28000c101b00 */
[----:B------:R1:W5:Y:S04]  /*14dc0*/  LD.E.64 R24, desc[UR4][R150.64+0x90] ;  /* 0x0000900496187980 */ /* 0x000368000c101b00 */
[----:B------:R1:W5:Y:S04]  /*14dd0*/  LD.E.64 R20, desc[UR4][R150.64+0xa0] ;  /* 0x0000a00496147980 */ /* 0x000368000c101b00 */
[----:B--2---:R-:W4:Y:S04]  /*14de0*/  @!P0 LD.E.64 R10, desc[UR4][R150.64+0x80] ;  /* 0x00008004960a8980 */ /* 0x004f28000c101b00 */
[----:B------:R1:W5:Y:S01]  /*14df0*/  LD.E.64 R22, desc[UR4][R150.64+0x70] ;  /* 0x0000700496167980 */ /* 0x000362000c101b00 */
[----:B---3--:R-:W-:-:S13]  /*14e00*/  ISETP.NE.AND P1, PT, R5, RZ, PT ;  /* 0x000000ff0500720c */ /* 0x008fda0003f25270 */
[----:B------:R-:W2:Y:S04]  /*14e10*/  @!P1 LD.E R5, desc[UR4][R150.64+0x60] ;  /* 0x0000600496059980 */ /* 0x000ea8000c101900 */
[----:B------:R-:W3:Y:S01]  /*14e20*/  @!P1 LD.E R13, desc[UR4][R150.64+0xb4] ;  /* 0x0000b404960d9980 */ /* 0x000ee2000c101900 */
[-C--:B----4-:R-:W-:Y:S02]  /*14e30*/  @!P0 IMAD R7, R11, R180.reuse, RZ ;  /* 0x000000b40b078224 */ /* 0x090fe400078e02ff */
[----:B------:R-:W-:-:S04]  /*14e40*/  @!P0 IMAD.WIDE.U32 R10, R10, R180, RZ ;  /* 0x000000b40a0a8225 */ /* 0x000fc800078e00ff */
[----:B------:R-:W-:Y:S01]  /*14e50*/  @!P0 IMAD.MOV.U32 R12, RZ, RZ, R10 ;  /* 0x000000ffff0c8224 */ /* 0x000fe200078e000a */
[----:B------:R-:W-:Y:S01]  /*14e60*/  @!P0 IADD3 R7, PT, PT, R11, R7, RZ ;  /* 0x000000070b078210 */ /* 0x000fe20007ffe0ff */
[----:B------:R-:W-:-:S04]  /*14e70*/  @P0 IMAD.WIDE.U32 R16, R26, R184, RZ ;  /* 0x000000b81a100225 */ /* 0x000fc800078e00ff */
[----:B--2---:R-:W-:-:S04]  /*14e80*/  @!P1 IMAD R5, R5, R180, R179 ;  /* 0x000000b405059224 */ /* 0x004fc800078e02b3 */
[----:B---3--:R-:W-:Y:S02]  /*14e90*/  @!P1 IMAD R13, R5, R13, RZ ;  /* 0x0000000d050d9224 */ /* 0x008fe400078e02ff */
[----:B------:R-:W-:Y:S01]  /*14ea0*/  @P0 IMAD R5, R27, R184, RZ ;  /* 0x000000b81b050224 */ /* 0x000fe200078e02ff */
[----:B-1----:R-:W-:Y:S06]  /*14eb0*/  @!P1 BRA `(.L_x_2981) ;  /* 0x0000000000149947 */ /* 0x002fec0003800000 */
[----:B------:R-:W2:Y:S04]  /*14ec0*/  @!P0 LD.E R9, desc[UR4][R150.64+0xb4] ;  /* 0x0000b40496098980 */ /* 0x000ea8000c101900 */
[----:B------:R-:W3:Y:S01]  /*14ed0*/  LD.E R150, desc[UR4][R150.64+0xd4] ;  /* 0x0000d40496967980 */ /* 0x000ee2000c101900 */
[----:B--2---:R-:W-:Y:S02]  /*14ee0*/  @!P0 IMAD R184, R9, R180, RZ ;  /* 0x000000b409b88224 */ /* 0x004fe400078e02ff */
[----:B---3--:R-:W-:-:S05]  /*14ef0*/  IMAD R150, R150, R179, RZ ;  /* 0x000000b396967224 */ /* 0x008fca00078e02ff */
[----:B------:R-:W-:-:S07]  /*14f00*/  IADD3 R13, PT, PT, R150, R184, RZ ;  /* 0x000000b8960d7210 */ /* 0x000fce0007ffe0ff */
.L_x_2981:
[----:B------:R-:W-:Y:S01]  /*14f10*/  MOV R29, RZ ;  /* 0x000000ff001d7202 */ /* 0x000fe20000000f00 */
[----:B------:R-:W-:Y:S01]  /*14f20*/  IMAD.MOV.U32 R28, RZ, RZ, R148 ;  /* 0x000000ffff1c7224 */ /* 0x000fe200078e0094 */
[C---:B------:R-:W-:Y:S01]  /*14f30*/  IADD3 R14, PT, PT, -R182.reuse, R183, RZ ;  /* 0x000000b7b60e7210 */ /* 0x040fe20007ffe1ff */
[----:B-----5:R-:W-:Y:S01]  /*14f40*/  IMAD R18, R25, R179, RZ ;  /* 0x000000b319127224 */ /* 0x020fe200078e02ff */
[----:B------:R-:W-:Y:S05]  /*14f50*/  WARPSYNC.ALL ;  /* 0x0000000000007948 */ /* 0x000fea0003800000 */
[----:B------:R-:W-:Y:S01]  /*14f60*/  IMAD.WIDE.U32 R28, R182, R26, R28 ;  /* 0x0000001ab61c7225 */ /* 0x000fe200078e001c */
[----:B------:R-:W-:Y:S01]  /*14f70*/  BAR.SYNC.DEFER_BLOCKING 0x0 ;  /* 0x0000000000007b1d */ /* 0x000fe20000010000 */
[----:B------:R-:W-:-:S02]  /*14f80*/  ISETP.GE.AND P1, PT, R188, R14, PT ;  /* 0x0000000ebc00720c */ /* 0x000fc40003f26270 */
[----:B------:R-:W-:Y:S01]  /*14f90*/  IMAD R15, R27, R182, RZ ;  /* 0x000000b61b0f7224 */ /* 0x000fe200078e02ff */
[----:B------:R-:W-:Y:S01]  /*14fa0*/  @P0 IADD3 R7, PT, PT, R17, R5, RZ ;  /* 0x0000000511070210 */ /* 0x000fe20007ffe0ff */
[----:B------:R-:W-:Y:S01]  /*14fb0*/  IMAD.WIDE.U32 R24, R24, R179, RZ ;  /* 0x000000b318187225 */ /* 0x000fe200078e00ff */
[----:B------:R-:W1:Y:S01]  /*14fc0*/  @P3 MUFU.LG2 R19, R8 ;  /* 0x0000000800133308 */ /* 0x000e620000000c00 */
[----:B------:R-:W-:Y:S02]  /*14fd0*/  BSSY.RECONVERGENT B0, `(.L_x_2982) ;  /* 0x0000025000007945 */ /* 0x000fe40003800200 */
[----:B------:R-:W-:Y:S01]  /*14fe0*/  @P0 IMAD.MOV.U32 R12, RZ, RZ, R16 ;  /* 0x000000ffff0c0224 */ /* 0x000fe200078e0010 */
[----:B------:R-:W-:Y:S01]  /*14ff0*/  IADD3 R18, PT, PT, R25, R18, RZ ;  /* 0x0000001219127210 */ /* 0x000fe20007ffe0ff */
[----:B------:R-:W-:-:S03]  /*15000*/  IMAD.IADD R15, R29, 0x1, R15 ;  /* 0x000000011d0f7824 */ /* 0x000fc600078e020f */
[----:B------:R-:W2:Y:S01]  /*15010*/  @P2 MUFU.LG2 R3, R3 ;  /* 0x0000000300032308 */ /* 0x000ea20000000c00 */
[----:B------:R-:W-:Y:S01]  /*15020*/  IADD3 R28, P4, P0, R24, R28, R12 ;  /* 0x0000001c181c7210 */ /* 0x000fe2000789e00c */
[----:B------:R-:W-:Y:S01]  /*15030*/  @!P1 IMAD R5, R27, R188, RZ ;  /* 0x000000bc1b059224 */ /* 0x000fe200078e02ff */
[----:B------:R-:W-:Y:S02]  /*15040*/  MOV R12, 0x7f800000 ;  /* 0x7f800000000c7802 */ /* 0x000fe40000000f00 */
[----:B------:R-:W-:Y:S02]  /*15050*/  IADD3.X R29, PT, PT, R18, R15, R7, P4, P0 ;  /* 0x0000000f121d7210 */ /* 0x000fe400027e0407 */
[----:B------:R-:W-:Y:S02]  /*15060*/  IADD3 R7, PT, PT, R188, 0x20, RZ ;  /* 0x00000020bc077810 */ /* 0x000fe40007ffe0ff */
[----:B------:R-:W-:Y:S01]  /*15070*/  LOP3.LUT P4, RZ, R4, 0x3, RZ, 0xc0, !PT ;  /* 0x0000000304ff7812 */ /* 0x000fe2000788c0ff */
[----:B------:R-:W-:-:S04]  /*15080*/  @!P1 IMAD.WIDE.U32 R16, R188, R26, R28 ;  /* 0x0000001abc109225 */ /* 0x000fc800078e001c */
[----:B-1----:R-:W-:Y:S01]  /*15090*/  @P3 FMUL.FTZ R19, R19, 0.69314718246459960938 ;  /* 0x3f31721813133820 */ /* 0x002fe20000410000 */
[----:B------:R-:W-:Y:S01]  /*150a0*/  ISETP.GE.AND P5, PT, R7, R14, PT ;  /* 0x0000000e0700720c */ /* 0x000fe20003fa6270 */
        /* <DEDUP_REMOVED lines=23> */
.L_x_2983:
[----:B------:R-:W-:Y:S05]  /*15220*/  BSYNC.RECONVERGENT B0 ;  /* 0x0000000000007941 */ /* 0x000fea0003800200 */
.L_x_2982:
[----:B------:R-:W-:Y:S01]  /*15230*/  MOV R2, R178 ;  /* 0x000000b200027202 */ /* 0x000fe20000000f00 */
[----:B---3--:R1:W-:Y:S01]  /*15240*/  @!P1 ST.E.128 desc[UR4][R24.64], R8 ;  /* 0x0000000818009985 */ /* 0x0083e2000c101d04 */
[----:B------:R-:W-:-:S04]  /*15250*/  MOV R3, 0x0 ;  /* 0x0000000000037802 */ /* 0x000fc80000000f00 */
[----:B-12-4-:R-:W-:Y:S05]  /*15260*/  @P5 RET.REL.NODEC R2 `(_ZN5flash24flash_fwd_splitkv_kernelI23Flash_fwd_kernel_traitsILi32ELi64ELi256ELi4ELb0ELb0EN7cutlass6half_tE19Flash_kernel_traitsILi32ELi64ELi256ELi4ES3_EELb0ELb0ELb0ELb0ELb1ELb1ELb0ELb1EEEvNS_16Flash_fwd_paramsE) ;  /* 0xfffffeac02645950 */ /* 0x016fea0003c3ffff */
        /* <DEDUP_REMOVED lines=12> */
[----:B-1----:R-:W-:Y:S05]  /*15330*/  RET.REL.NODEC R178 `(_ZN5flash24flash_fwd_splitkv_kernelI23Flash_fwd_kernel_traitsILi32ELi64ELi256ELi4ELb0ELb0EN7cutlass6half_tE19Flash_kernel_traitsILi32ELi64ELi256ELi4ES3_EELb0ELb0ELb0ELb0ELb1ELb1ELb0ELb1EEEvNS_16Flash_fwd_paramsE) ;  /* 0xfffffeacb2307950 */ /* 0x002fea0003c3ffff */
.L_x_2980:
[----:B------:R-:W-:Y:S01]  /*15340*/  MOV R3, 0x1f ;  /* 0x0000001f00037802 */ /* 0x000fe20000000f00 */
[----:B------:R-:W-:Y:S01]  /*15350*/  IMAD.MOV.U32 R4, RZ, RZ, 0x2 ;  /* 0x00000002ff047424 */ /* 0x000fe200078e00ff */
[----:B------:R-:W-:Y:S01]  /*15360*/  MOV R7, R195 ;  /* 0x000000c300077202 */ /* 0x000fe20000000f00 */
[----:B------:R-:W-:-:S07]  /*15370*/  IMAD.MOV.U32 R5, RZ, RZ, -0x1 ;  /* 0xffffffffff057424 */ /* 0x000fce00078e00ff */
[----:B-1---5:R-:W-:Y:S05]  /*15380*/  WARPSYNC.COLLECTIVE R5, `(.L_x_2984) ;  /* 0x0000000005087348 */ /* 0x022fea0003c00000 */
[----:B------:R2:W3:Y:S02]  /*15390*/  SHFL.BFLY P0, R3, R7, R4, R3 ;  /* 0x0c00000407037389 */ /* 0x0004e40000000003 */
[----:B-123-5:R-:W-:Y:S05]  /*153a0*/  ENDCOLLECTIVE ;  /* 0x000000000000791b */ /* 0x02efea0003800000 */
.L_x_2984:
        /* <DEDUP_REMOVED lines=8> */
.L_x_2985:
        /* <DEDUP_REMOVED lines=8> */
.L_x_2986:
[----:B------:R-:W-:Y:S01]  /*154b0*/  FADD.FTZ R196, R3, R196 ;  /* 0x000000c403c47221 */ /* 0x000fe20000010000 */
[----:B------:R-:W-:Y:S02]  /*154c0*/  MOV R3, 0x1f ;  /* 0x0000001f00037802 */ /* 0x000fe40000000f00 */
[----:B------:R-:W-:Y:S01]  /*154d0*/  MOV R4, 0x1 ;  /* 0x0000000100047802 */ /* 0x000fe20000000f00 */
[----:B------:R-:W-:-:S07]  /*154e0*/  IMAD.MOV.U32 R7, RZ, RZ, R196 ;  /* 0x000000ffff077224 */ /* 0x000fce00078e00c4 */
[----:B------:R-:W-:Y:S05]  /*154f0*/  WARPSYNC.COLLECTIVE R5, `(.L_x_2987) ;  /* 0x0000000005087348 */ /* 0x000fea0003c00000 */
[----:B------:R1:W2:Y:S02]  /*15500*/  SHFL.BFLY P0, R3, R7, R4, R3 ;  /* 0x0c00000407037389 */ /* 0x0002a40000000003 */
[----:B-12---:R-:W-:Y:S05]  /*15510*/  ENDCOLLECTIVE ;  /* 0x000000000000791b */ /* 0x006fea0003800000 */
.L_x_2987:
[----:B------:R-:W-:Y:S05]  /*15520*/  BRA `(.L_x_2988) ;  /* 0xfffffff400447947 */ /* 0x000fea000383ffff */
.L_x_2989:
        /* <DEDUP_REMOVED lines=13> */
.L_x_10247:


//--------------------- .text._ZN5flash24flash_fwd_splitkv_kernelI23Flash_fwd_kernel_traitsILi32ELi64ELi256ELi4ELb0ELb0EN7cutlass6half_tE19Flash_kernel_traitsILi32ELi64ELi256ELi4ES3_EELb0ELb0ELb1ELb0ELb0ELb0ELb0ELb1EEEvNS_16Flash_fwd_paramsE --------------------------
	.section	.text._ZN5flash24flash_fwd_splitkv_kernelI23Flash_fwd_kernel_traitsILi32ELi64ELi256ELi4ELb0ELb0EN7cutlass6half_tE19Flash_kernel_traitsILi32ELi64ELi256ELi4ES3_EELb0ELb0ELb1ELb0ELb0ELb0ELb0ELb1EEEvNS_16Flash_fwd_paramsE,"ax",@progbits
	.align	128
        .global         _ZN5flash24flash_fwd_splitkv_kernelI23Flash_fwd_kernel_traitsILi32ELi64ELi256ELi4ELb0ELb0EN7cutlass6half_tE19Flash_kernel_traitsILi32ELi64ELi256ELi4ES3_EELb0ELb0ELb1ELb0ELb0ELb0ELb0ELb1EEEvNS_16Flash_fwd_paramsE
        .type           _ZN5flash24flash_fwd_splitkv_kernelI23Flash_fwd_kernel_traitsILi32ELi64ELi256ELi4ELb0ELb0EN7cutlass6half_tE19Flash_kernel_traitsILi32ELi64ELi256ELi4ES3_EELb0ELb0ELb1ELb0ELb0ELb0ELb0ELb1EEEvNS_16Flash_fwd_paramsE,@function
        .size           _ZN5flash24flash_fwd_splitkv_kernelI23Flash_fwd_kernel_traitsILi32ELi64ELi256ELi4ELb0ELb0EN7cutlass6half_tE19Flash_kernel_traitsILi32ELi64ELi256ELi4ES3_EELb0ELb0ELb1ELb0ELb0ELb0ELb0ELb1EEEvNS_16Flash_fwd_paramsE,(.L_x_10248 - _ZN5flash24flash_fwd_splitkv_kernelI23Flash_fwd_kernel_traitsILi32ELi64ELi256ELi4ELb0ELb0EN7cutlass6half_tE19Flash_kernel_traitsILi32ELi64ELi256ELi4ES3_EELb0ELb0ELb1ELb0ELb0ELb0ELb0ELb1EEEvNS_16Flash_fwd_paramsE)
        .other          _ZN5flash24flash_fwd_splitkv_kernelI23Flash_fwd_kernel_traitsILi32ELi64ELi256ELi4ELb0ELb0EN7cutlass6half_tE19Flash_kernel_traitsILi32ELi64ELi256ELi4ES3_EELb0ELb0ELb1ELb0ELb0ELb0ELb0ELb1EEEvNS_16Flash_fwd_paramsE,@"STO_CUDA_ENTRY STV_DEFAULT"
_ZN5flash24flash_fwd_splitkv_kernelI23Flash_fwd_kernel_traitsILi32ELi64ELi256ELi4ELb0ELb0EN7cutlass6half_tE19Flash_kernel_traitsILi32ELi64ELi256ELi4ES3_EELb0ELb0ELb1ELb0ELb0ELb0ELb0ELb1EEEvNS_16Flash_fwd_paramsE:
.text._ZN5flash24flash_fwd_splitkv_kernelI23Flash_fwd_kernel_traitsILi32ELi64ELi256ELi4ELb0ELb0EN7cutlass6half_tE19Flash_kernel_traitsILi32ELi64ELi256ELi4ES3_EELb0ELb0ELb1ELb0ELb0ELb0ELb0ELb1EEEvNS_16Flash_fwd_paramsE:
[----:B------:R-:W-:Y:S01]  /*0000*/  LDC R1, c[0x0][0x37c] ;  /* 0x0000df00ff017b82 */ /* 0x000fe20000000800 */
[----:B------:R-:W1:Y:S07]  /*0010*/  S2R R229, SR_CTAID.X ;  /* 0x0000000000e57919 */ /* 0x000e6e0000002500 */
[----:B------:R-:W2:Y:S01]  /*0020*/  LDC.64 R148, c[0x0][0x348] ;  /* 0x0000d200ff947b82 */ /* 0x000ea20000000a00 */
[----:B------:R-:W-:Y:S01]  /*0030*/  BSSY.RECONVERGENT B3, `(.L_x_2990) ;  /* 0x0000005000037945 */ /* 0x000fe20003800200 */
[----:B------:R-:W-:Y:S01]  /*0040*/  MOV R226, 0x80 ;  /* 0x0000008000e27802 */ /* 0x000fe20000000f00 */
[----:B------:R-:W3:Y:S01]  /*0050*/  S2R R227, SR_CTAID.Y ;  /* 0x0000000000e37919 */ /* 0x000ee20000002600 */
[----:B------:R-:W4:Y:S05]  /*0060*/  S2R R228, SR_CTAID.Z ;  /* 0x0000000000e47919 */ /* 0x000f2a0000002700 */
[----:B-1234-:R-:W-:Y:S05]  /*0070*/  CALL.REL.NOINC `($_ZN5flash24flash_fwd_splitkv_kernelI23Flash_fwd_kernel_traitsILi32ELi64ELi256ELi4ELb0ELb0EN7cutlass6half_tE19Flash_kernel_traitsILi32ELi64ELi256ELi4ES3_EELb0ELb0ELb1ELb0ELb0ELb0ELb0ELb1EEEvNS_16Flash_fwd_paramsE$_ZN5flash30compute_attn_1rowblock_splitkvI23Flash_fwd_kernel_traitsILi32ELi64ELi256ELi4ELb0ELb0EN7cutlass6half_tE19Flash_kernel_traitsILi32ELi64ELi256ELi4ES3_EELb0ELb0ELb1ELb0ELb0ELb0ELb0ELb1ENS_16Flash_fwd_paramsEEEvRKT8_iiiii) ;  /* 0x0000000000087944 */ /* 0x01efea0003c00000 */
[----:B------:R-:W-:Y:S05]  /*0080*/  BSYNC.RECONVERGENT B3 ;  /* 0x0000000000037941 */ /* 0x000fea0003800200 */
.L_x_2990:
[----:B------:R-:W-:Y:S05]  /*0090*/  EXIT ;  /* 0x000000000000794d */ /* 0x000fea0003800000 */
        .type           $_ZN5flash24flash_fwd_splitkv_kernelI23Flash_fwd_kernel_traitsILi32ELi64ELi256ELi4ELb0ELb0EN7cutlass6half_tE19Flash_kernel_traitsILi32ELi64ELi256ELi4ES3_EELb0ELb0ELb1ELb0ELb0ELb0ELb0ELb1EEEvNS_16Flash_fwd_paramsE$_ZN5flash30compute_attn_1rowblock_splitkvI23Flash_fwd_kernel_traitsILi32ELi64ELi256ELi4ELb0ELb0EN7cutlass6half_tE19Flash_kernel_traitsILi32ELi64ELi256ELi4ES3_EELb0ELb0ELb1ELb0ELb0ELb0ELb0ELb1ENS_16Flash_fwd_paramsEEEvRKT8_iiiii,@function
        .size           $_ZN5flash24flash_fwd_splitkv_kernelI23Flash_fwd_kernel_traitsILi32ELi64ELi256ELi4ELb0ELb0EN7cutlass6half_tE19Flash_kernel_traitsILi32ELi64ELi256ELi4ES3_EELb0ELb0ELb1ELb0ELb0ELb0ELb0ELb1EEEvNS_16Flash_fwd_paramsE$_ZN5flash30compute_attn_1rowblock_splitkvI23Flash_fwd_kernel_traitsILi32ELi64ELi256ELi4ELb0ELb0EN7cutlass6half_tE19Flash_kernel_traitsILi32ELi64ELi256ELi4ES3_EELb0ELb0ELb1ELb0ELb0ELb0ELb0ELb1ENS_16Flash_fwd_paramsEEEvRKT8_iiiii,(.L_x_10248 - $_ZN5flash24flash_fwd_splitkv_kernelI23Flash_fwd_kernel_traitsILi32ELi64ELi256ELi4ELb0ELb0EN7cutlass6half_tE19Flash_kernel_traitsILi32ELi64ELi256ELi4ES3_EELb0ELb0ELb1ELb0ELb0ELb0ELb0ELb1EEEvNS_16Flash_fwd_paramsE$_ZN5flash30compute_attn_1rowblock_splitkvI23Flash_fwd_kernel_traitsILi32ELi64ELi256ELi4ELb0ELb0EN7cutlass6half_tE19Flash_kernel_traitsILi32ELi64ELi256ELi4ES3_EELb0ELb0ELb1ELb0ELb0ELb0ELb0ELb1ENS_16Flash_fwd_paramsEEEvRKT8_iiiii)
$_ZN5flash24flash_fwd_splitkv_kernelI23Flash_fwd_kernel_traitsILi32ELi64ELi256ELi4ELb0ELb0EN7cutlass6half_tE19Flash_kernel_traitsILi32ELi64ELi256ELi4ES3_EELb0ELb0ELb1ELb0ELb0ELb0ELb0ELb1EEEvNS_16Flash_fwd_paramsE$_ZN5flash30compute_attn_1rowblock_splitkvI23Flash_fwd_kernel_traitsILi32ELi64ELi256ELi4ELb0ELb0EN7cutlass6half_tE19Flash_kernel_traitsILi32ELi64ELi256ELi4ES3_EELb0ELb0ELb1ELb0ELb0ELb0ELb0ELb1ENS_16Flash_fwd_paramsEEEvRKT8_iiiii:
        /* <DEDUP_REMOVED lines=38> */
.L_x_2992:
[----:B------:R-:W-:Y:S05]  /*0300*/  BSYNC.RECONVERGENT B0 ;  /* 0x0000000000007941 */ /* 0x000fea0003800200 */
.L_x_2991:
[----:B------:R-:W-:Y:S04]  /*0310*/  BSSY.RECONVERGENT B0, `(.L_x_2993) ;  /* 0x0000007000007945 */ /* 0x000fe80003800200 */
[----:B------:R-:W-:Y:S05]  /*0320*/  @!P4 BRA `(.L_x_2994) ;  /* 0x000000000014c947 */ /* 0x000fea0003800000 */
[----:B------:R-:W3:Y:S02]  /*0330*/  LD.E.U8 R0, desc[UR6][R148.64+0x1b2] ;  /* 0x0001b20694007980 */ /* 0x000ee4000c101100 */
[----:B---3--:R-:W-:-:S13]  /*0340*/  ISETP.NE.AND P0, PT, R0, RZ, PT ;  /* 0x000000ff0000720c */ /* 0x008fda0003f05270 */
[----:B------:R-:W3:Y:S02]  /*0350*/  @P0 LD.E R0, desc[UR6][R8.64+0x4] ;  /* 0x0000040608000980 */ /* 0x000ee4000c101900 */
[----:B---3-5:R-:W-:-:S06]  /*0360*/  @P0 IADD3 R3, PT, PT, R0, -R11, RZ ;  /* 0x8000000b00030210 */ /* 0x028fcc0007ffe0ff */
[----:B------:R3:W5:Y:S02]  /*0370*/  @!P0 LD.E R3, desc[UR6][R8.64] ;  /* 0x0000000608038980 */ /* 0x000764000c101900 */
.L_x_2994:
[----:B------:R-:W-:Y:S05]  /*0380*/  BSYNC.RECONVERGENT B0 ;  /* 0x0000000000007941 */ /* 0x000fea0003800200 */
.L_x_2993:
[----:B------:R-:W-:Y:S01]  /*0390*/  BSSY.RECONVERGENT B1, `(.L_x_2995) ;  /* 0x0000012000017945 */ /* 0x000fe20003800200 */
[----:B-----5:R-:W-:Y:S02]  /*03a0*/  @P3 IADD3 R230, PT, PT, -R232, R5, RZ ;  /* 0x00000005e8e63210 */ /* 0x020fe40007ffe1ff */
[----:B------:R-:W-:Y:S01]  /*03b0*/  IADD3 R70, PT, PT, R3, -R10, RZ ;  /* 0x8000000a03467210 */ /* 0x000fe20007ffe0ff */
[----:B------:R-:W-:Y:S06]  /*03c0*/  @!P5 BRA `(.L_x_2996) ;  /* 0x000000000014d947 */ /* 0x000fec0003800000 */
[----:B------:R-:W-:-:S05]  /*03d0*/  IADD3 R2, P0, PT, R6, R73, RZ ;  /* 0x0000004906027210 */ /* 0x000fca0007f1e0ff */
[----:B------:R-:W-:-:S06]  /*03e0*/  IMAD.X R3, R7, 0x1, R72, P0 ;  /* 0x0000000107037824 */ /* 0x000fcc00000e0648 */
[----:B------:R-:W4:Y:S02]  /*03f0*/  LD.E R3, desc[UR6][R2.64] ;  /* 0x0000000602037980 */ /* 0x000f24000c101900 */
[----:B----4-:R-:W-:Y:S01]  /*0400*/  IADD3 R58, PT, PT, R3, -R10, RZ ;  /* 0x8000000a033a7210 */ /* 0x010fe20007ffe0ff */
[----:B------:R-:W-:Y:S05]  /*0410*/  BRA `(.L_x_2997) ;  /* 0x0000000000247947 */ /* 0x000fea0003800000 */
.L_x_2996:
[----:B------:R-:W4:Y:S01]  /*0420*/  LD.E.64 R2, desc[UR6][R148.64+0x108] ;  /* 0x0001080694027980 */ /* 0x000f22000c101b00 */
[----:B------:R-:W-:Y:S01]  /*0430*/  BSSY.RECONVERGENT B0, `(.L_x_2998) ;  /* 0x0000006000007945 */ /* 0x000fe20003800200 */
[----:B----4-:R-:W-:-:S04]  /*0440*/  ISETP.NE.U32.AND P0, PT, R2, RZ, PT ;  /* 0x000000ff0200720c */ /* 0x010fc80003f05070 */
[----:B------:R-:W-:Y:S01]  /*0450*/  ISETP.NE.AND.EX P0, PT, R3, RZ, PT, P0 ;  /* 0x000000ff0300720c */ /* 0x000fe20003f05300 */
[----:B------:R-:W-:-:S12]  /*0460*/  IMAD.MOV.U32 R3, RZ, RZ, RZ ;  /* 0x000000ffff037224 */ /* 0x000fd800078e00ff */
[----:B------:R-:W-:Y:S05]  /*0470*/  @!P0 BRA `(.L_x_2999) ;  /* 0x0000000000048947 */ /* 0x000fea0003800000 */
[----:B------:R4:W5:Y:S02]  /*0480*/  LD.E R3, desc[UR6][R148.64+0xbc] ;  /* 0x0000bc0694037980 */ /* 0x000964000c101900 */
.L_x_2999:
[----:B------:R-:W-:Y:S05]  /*0490*/  BSYNC.RECONVERGENT B0 ;  /* 0x0000000000007941 */ /* 0x000fea0003800200 */
.L_x_2998:
[----:B-----5:R-:W-:Y:S02]  /*04a0*/  IADD3 R58, PT, PT, R70, R3, RZ ;  /* 0x00000003463a7210 */ /* 0x020fe40007ffe0ff */
.L_x_2997:
[----:B------:R-:W-:Y:S05]  /*04b0*/  BSYNC.RECONVERGENT B1 ;  /* 0x0000000000017941 */ /* 0x000fea0003800200 */
.L_x_2995:
[----:B------:R-:W-:Y:S01]  /*04c0*/  IMAD.SHL.U32 R75, R229, 0x40, RZ ;  /* 0x00000040e54b7824 */ /* 0x000fe200078e00ff */
[----:B------:R-:W-:Y:S01]  /*04d0*/  MOV R2, R226 ;  /* 0x000000e200027202 */ /* 0x000fe20000000f00 */
[----:B------:R-:W-:-:S03]  /*04e0*/  IMAD.MOV.U32 R3, RZ, RZ, 0x0 ;  /* 0x00000000ff037424 */ /* 0x000fc600078e00ff */
[----:B------:R-:W-:-:S13]  /*04f0*/  ISETP.GT.AND P0, PT, R230, R75, PT ;  /* 0x0000004be600720c */ /* 0x000fda0003f04270 */
[----:B-1234-:R-:W-:Y:S05]  /*0500*/  @!P0 RET.REL.NODEC R2 `(_ZN5flash24flash_fwd_splitkv_kernelI23Flash_fwd_kernel_traitsILi32ELi64ELi256ELi4ELb0ELb0EN7cutlass6half_tE19Flash_kernel_traitsILi32ELi64ELi256ELi4ES3_EELb0ELb0ELb1ELb0ELb0ELb0ELb0ELb1EEEvNS_16Flash_fwd_paramsE) ;  /* 0xfffffff802bc8950 */ /* 0x01efea0003c3ffff */
        /* <DEDUP_REMOVED lines=74> */
.L_x_3002:
[----:B------:R-:W-:Y:S05]  /*09b0*/  BSYNC.RECONVERGENT B0 ;  /* 0x0000000000007941 */ /* 0x000fea0003800200 */
.L_x_3001:
[----:B------:R-:W-:Y:S01]  /*09c0*/  MOV R227, 0x0 ;  /* 0x0000000000e37802 */ /* 0x000fe20000000f00 */
[----:B------:R1:W-:Y:S03]  /*09d0*/  @!P4 ST.E desc[UR6][R16.64], R0 ;  /* 0x000000001000c985 */ /* 0x0003e6000c101906 */
[----:B-12---:R-:W-:Y:S05]  /*09e0*/  @P5 RET.REL.NODEC R226 `(_ZN5flash24flash_fwd_splitkv_kernelI23Flash_fwd_kernel_traitsILi32ELi64ELi256ELi4ELb0ELb0EN7cutlass6half_tE19Flash_kernel_traitsILi32ELi64ELi256ELi4ES3_EELb0ELb0ELb1ELb0ELb0ELb0ELb0ELb1EEEvNS_16Flash_fwd_paramsE) ;  /* 0xfffffff4e2845950 */ /* 0x006fea0003c3ffff */
[----:B------:R-:W-:Y:S02]  /*09f0*/  MOV R3, 0x7f800000 ;  /* 0x7f80000000037802 */ /* 0x000fe40000000f00 */
[----:B------:R-:W-:-:S03]  /*0a00*/  MOV R227, 0x0 ;  /* 0x0000000000e37802 */ /* 0x000fc60000000f00 */
[----:B------:R1:W-:Y:S02]  /*0a10*/  ST.E desc[UR6][R16.64+0x80], R3 ;  /* 0x0000800310007985 */ /* 0x0003e4000c101906 */
[----:B-1----:R-:W-:Y:S05]  /*0a20*/  RET.REL.NODEC R226 `(_ZN5flash24flash_fwd_splitkv_kernelI23Flash_fwd_kernel_traitsILi32ELi64ELi256ELi4ELb0ELb0EN7cutlass6half_tE19Flash_kernel_traitsILi32ELi64ELi256ELi4ES3_EELb0ELb0ELb1ELb0ELb0ELb0ELb0ELb1EEEvNS_16Flash_fwd_paramsE) ;  /* 0xfffffff4e2747950 */ /* 0x002fea0003c3ffff */
.L_x_3000:
        /* <DEDUP_REMOVED lines=13> */
[----:B------:R-:W3:Y:S01]  /*0b00*/  LD.E.64 R10, desc[UR6][R148.64+0x168] ;  /* 0x00016806940a7980 */ /* 0x000ee2000c101b00 */
[----:B------:R-:W-:Y:S02]  /*0b10*/  IMAD.MOV.U32 R16, RZ, RZ, R148 ;  /* 0x000000ffff107224 */ /* 0x000fe400078e0094 */
[----:B------:R-:W-:-:S05]  /*0b20*/  IMAD.MOV.U32 R17, RZ, RZ, R149 ;  /* 0x000000ffff117224 */ /* 0x000fca00078e0095 */
[----:B-1----:R-:W4:Y:S01]  /*0b30*/  LD.E R3, desc[UR6][R16.64+0x68] ;  /* 0x0000680610037980 */ /* 0x002f22000c101900 */
[----:B------:R-:W-:-:S03]  /*0b40*/  LEA R2, R57, 0xffffff00, 0x8 ;  /* 0xffffff0039027811 */ /* 0x000fc600078e40ff */
[----:B------:R-:W4:Y:S01]  /*0b50*/  LD.E.64 R20, desc[UR6][R16.64+0x20] ;  /* 0x0000200610147980 */ /* 0x000f22000c101b00 */
[----:B------:R-:W-:-:S03]  /*0b60*/  IABS R4, R2 ;  /* 0x0000000200047213 */ /* 0x000fc60000000000 */
        /* <DEDUP_REMOVED lines=83> */
.L_x_3004:
[----:B-1----:R-:W2:Y:S01]  /*10a0*/  LD.E R3, desc[UR6][R148.64+0x68] ;  /* 0x0000680694037980 */ /* 0x002ea2000c101900 */
        /* <DEDUP_REMOVED lines=31> */
[----:B------:R-:W-:Y:S01]  /*12a0*/  @!P1 IMAD.IADD R5, R5, 0x1, -R0 ;  /* 0x0000000105059824 */ /* 0x000fe200078e0a00 */
[----:B------:R-:W-:Y:S01]  /*12b0*/  @!P0 IADD3 R23, PT, PT, R23, R2, RZ ;  /* 0x0000000217178210 */ /* 0x000fe20007ffe0ff */
[----:B------:R-:W-:Y:S01]  /*12c0*/  @!P0 IMAD R7, R20, R4, R7 ;  /* 0x0000000414078224 */ /* 0x000fe200078e0207 */
[----:B------:R-:W-:Y:S02]  /*12d0*/  LOP3.LUT R4, R228, R3, RZ, 0x3c, !PT ;  /* 0x00000003e4047212 */ /* 0x000fe400078e3cff */
[----:B------:R-:W-:Y:S02]  /*12e0*/  ISETP.GE.U32.AND P3, PT, R5, R0, PT ;  /* 0x000000000500720c */ /* 0x000fe40003f66070 */
[----:B------:R-:W-:Y:S01]  /*12f0*/  @P0 IADD3 R2, PT, PT, R10, R11, RZ ;  /* 0x0000000b0a020210 */ /* 0x000fe20007ffe0ff */
[----:B------:R-:W-:Y:S01]  /*1300*/  @!P0 IMAD.WIDE.U32 R22, R20, R9, R22 ;  /* 0x0000000914168225 */ /* 0x000fe200078e0016 */
[----:B------:R-:W-:Y:S02]  /*1310*/  ISETP.GE.AND P2, PT, R4, RZ, PT ;  /* 0x000000ff0400720c */ /* 0x000fe40003f46270 */
[----:B------:R-:W-:Y:S01]  /*1320*/  @!P1 IADD3 R8, PT, PT, R8, 0x1, RZ ;  /* 0x0000000108089810 */ /* 0x000fe20007ffe0ff */
[----:B------:R-:W-:Y:S01]  /*1330*/  @P0 IMAD.WIDE.U32 R20, R218, R2, RZ ;  /* 0x00000002da140225 */ /* 0x000fe200078e00ff */
[----:B------:R-:W-:-:S03]  /*1340*/  ISETP.NE.AND P1, PT, R3, RZ, PT ;  /* 0x000000ff0300720c */ /* 0x000fc60003f25270 */
[----:B------:R-:W-:Y:S01]  /*1350*/  @P0 IMAD R0, R219, R2, RZ ;  /* 0x00000002db000224 */ /* 0x000fe200078e02ff */
[----:B------:R-:W-:Y:S01]  /*1360*/  @!P0 MOV R6, R22 ;  /* 0x0000001600068202 */ /* 0x000fe20000000f00 */
[----:B------:R-:W-:Y:S01]  /*1370*/  @P3 VIADD R8, R8, 0x1 ;  /* 0x0000000108083836 */ /* 0x000fe20000000000 */
[----:B------:R-:W-:Y:S01]  /*1380*/  @!P0 IADD3 R7, PT, PT, R23, R7, RZ ;  /* 0x0000000717078210 */ /* 0x000fe20007ffe0ff */
[----:B------:R-:W-:Y:S01]  /*1390*/  @P0 IMAD.IADD R7, R21, 0x1, R0 ;  /* 0x0000000115070824 */ /* 0x000fe200078e0200 */
[----:B------:R-:W-:Y:S02]  /*13a0*/  LEA R2, R57, 0xffffff00, 0x8 ;  /* 0xffffff0039027811 */ /* 0x000fe400078e40ff */
[----:B------:R-:W-:Y:S01]  /*13b0*/  @P0 MOV R6, R20 ;  /* 0x0000001400060202 */ /* 0x000fe20000000f00 */
[----:B------:R-:W-:Y:S01]  /*13c0*/  @!P0 IMAD R0, R221, R10, RZ ;  /* 0x0000000add008224 */ /* 0x000fe200078e02ff */
[----:B------:R-:W-:Y:S01]  /*13d0*/  @!P0 SHF.R.S32.HI R5, RZ, 0x1f, R10 ;  /* 0x0000001fff058819 */ /* 0x000fe2000001140a */
[-C--:B------:R-:W-:Y:S01]  /*13e0*/  IMAD R4, R219, R2.reuse, RZ ;  /* 0x00000002db047224 */ /* 0x080fe200078e02ff */
        /* <DEDUP_REMOVED lines=8> */
[----:B------:R-:W-:Y:S01]  /*1470*/  @!P0 IMAD R0, R19, R9, RZ ;  /* 0x0000000913008224 */ /* 0x000fe200078e02ff */
[----:B------:R-:W-:Y:S01]  /*1480*/  SHF.R.S32.HI R4, RZ, 0x1f, R8 ;  /* 0x0000001fff047819 */ /* 0x000fe20000011408 */
[----:B------:R-:W-:Y:S01]  /*1490*/  IMAD R7, R15, R8, RZ ;  /* 0x000000080f077224 */ /* 0x000fe200078e02ff */
[----:B------:R-:W-:Y:S01]  /*14a0*/  @!P0 MOV R22, R6 ;  /* 0x0000000600168202 */ /* 0x000fe20000000f00 */
[----:B------:R-:W-:-:S02]  /*14b0*/  @P0 IMAD.IADD R10, R10, 0x1, R11 ;  /* 0x000000010a0a0824 */ /* 0x000fc400078e020b */
[----:B------:R-:W-:Y:S02]  /*14c0*/  @!P0 IMAD R0, R18, R5, R0 ;  /* 0x0000000512008224 */ /* 0x000fe400078e0200 */
[----:B------:R-:W-:Y:S02]  /*14d0*/  IMAD R7, R14, R4, R7 ;  /* 0x000000040e077224 */ /* 0x000fe400078e0207 */
[----:B------:R-:W-:-:S04]  /*14e0*/  @!P0 IMAD.WIDE.U32 R18, R18, R9, R22 ;  /* 0x0000000912128225 */ /* 0x000fc800078e0016 */
[----:B------:R-:W-:-:S04]  /*14f0*/  IMAD.WIDE.U32 R20, R14, R8, R20 ;  /* 0x000000080e147225 */ /* 0x000fc800078e0014 */
[-C--:B------:R-:W-:Y:S02]  /*1500*/  @P0 IMAD R4, R221, R10.reuse, RZ ;  /* 0x0000000add040224 */ /* 0x080fe400078e02ff */
[----:B------:R-:W-:Y:S01]  /*1510*/  @P0 IMAD.WIDE.U32 R10, R220, R10, RZ ;  /* 0x0000000adc0a0225 */ /* 0x000fe200078e00ff */
[----:B------:R-:W-:-:S03]  /*1520*/  MOV R6, R20 ;  /* 0x0000001400067202 */ /* 0x000fc60000000f00 */
[----:B------:R-:W-:Y:S01]  /*1530*/  @!P0 IMAD.IADD R8, R19, 0x1, R0 ;  /* 0x0000000113088824 */ /* 0x000fe200078e0200 */
[----:B------:R-:W-:Y:S01]  /*1540*/  IADD3 R0, PT, PT, R21, R7, RZ ;  /* 0x0000000715007210 */ /* 0x000fe20007ffe0ff */
[----:B------:R-:W-:Y:S01]  /*1550*/  @P0 IMAD.IADD R8, R11, 0x1, R4 ;  /* 0x000000010b080824 */ /* 0x000fe200078e0204 */
[----:B------:R-:W-:Y:S02]  /*1560*/  @P0 MOV R18, R10 ;  /* 0x0000000a00120202 */ /* 0x000fe40000000f00 */
[----:B-1----:R-:W-:Y:S02]  /*1570*/  MOV R7, RZ ;  /* 0x000000ff00077202 */ /* 0x002fe40000000f00 */
.L_x_3005:
[----:B------:R-:W-:Y:S05]  /*1580*/  BSYNC.RECONVERGENT B0 ;  /* 0x0000000000007941 */ /* 0x000fea0003800200 */
.L_x_3003:
        /* <DEDUP_REMOVED lines=25> */
[----:B------:R-:W-:Y:S02]  /*1720*/  ISETP.GT.U32.AND P1, PT, R10, R13, PT ;  /* 0x0000000d0a00720c */ /* 0x000fe40003f24070 */
[----:B------:R-:W-:-:S04]  /*1730*/  SHF.L.U32 R62, R60, 0x3, RZ ;  /* 0x000000033c3e7819 */ /* 0x000fc800000006ff */
[----:B------:R-:W-:-:S07]  /*1740*/  LOP3.LUT R12, R62, 0x18, RZ, 0xc0, !PT ;  /* 0x000000183e0c7812 */ /* 0x000fce00078ec0ff */
[----:B------:R-:W-:Y:S01]  /*1750*/  @!P1 IMAD.IADD R13, R13, 0x1, -R10 ;  /* 0x000000010d0d9824 */ /* 0x000fe200078e0a0a */
[----:B------:R-:W-:-:S04]  /*1760*/  IADD3 R18, P2, PT, R12, R18, RZ ;  /* 0x000000120c127210 */ /* 0x000fc80007f5e0ff */
[----:B------:R-:W-:Y:S02]  /*1770*/  ISETP.GE.U32.AND P3, PT, R13, R10, PT ;  /* 0x0000000a0d00720c */ /* 0x000fe40003f66070 */
[----:B------:R-:W-:Y:S01]  /*1780*/  LOP3.LUT R10, R228, R3, RZ, 0x3c, !PT ;  /* 0x00000003e40a7212 */ /* 0x000fe200078e3cff */
[----:B------:R-:W-:Y:S01]  /*1790*/  IMAD.X R19, RZ, RZ, R8, P2 ;  /* 0x000000ffff137224 */ /* 0x000fe200010e0608 */
[----:B------:R-:W-:Y:S02]  /*17a0*/  @!P1 IADD3 R9, PT, PT, R9, 0x1, RZ ;  /* 0x0000000109099810 */ /* 0x000fe40007ffe0ff */
[----:B------:R-:W-:Y:S01]  /*17b0*/  ISETP.GE.AND P2, PT, R10, RZ, PT ;  /* 0x000000ff0a00720c */ /* 0x000fe20003f46270 */
[----:B------:R-:W1:Y:S01]  /*17c0*/  S2R R63, SR_CgaCtaId ;  /* 0x00000000003f7919 */ /* 0x000e620000008800 */
[----:B------:R-:W-:Y:S01]  /*17d0*/  ISETP.NE.AND P1, PT, R3, RZ, PT ;  /* 0x000000ff0300720c */ /* 0x000fe20003f25270 */
[-C--:B-----5:R-:W-:Y:S02]  /*17e0*/  IMAD R7, R7, R220.reuse, RZ ;  /* 0x000000dc07077224 */ /* 0x0a0fe400078e02ff */
[----:B------:R-:W-:-:S04]  /*17f0*/  IMAD.WIDE.U32 R28, R2, R220, R18 ;  /* 0x000000dc021c7225 */ /* 0x000fc800078e0012 */
[----:B------:R-:W-:Y:S02]  /*1800*/  @P3 VIADD R9, R9, 0x1 ;  /* 0x0000000109093836 */ /* 0x000fe40000000000 */
[----:B------:R-:W-:Y:S02]  /*1810*/  IMAD R7, R2, R221, R7 ;  /* 0x000000dd02077224 */ /* 0x000fe400078e0207 */
[----:B------:R-:W-:-:S03]  /*1820*/  IMAD.MOV.U32 R2, RZ, RZ, R9 ;  /* 0x000000ffff027224 */ /* 0x000fc600078e0009 */
[----:B------:R-:W-:Y:S01]  /*1830*/  IADD3 R29, PT, PT, R29, R7, RZ ;  /* 0x000000071d1d7210 */ /* 0x000fe20007ffe0ff */
[----:B------:R-:W-:Y:S01]  /*1840*/  @!P2 IMAD.MOV R2, RZ, RZ, -R2 ;  /* 0x000000ffff02a224 */ /* 0x000fe200078e0a02 */
[----:B------:R-:W-:Y:S02]  /*1850*/  @!P1 LOP3.LUT R2, RZ, R3, RZ, 0x33, !PT ;  /* 0x00000003ff029212 */ /* 0x000fe400078e33ff */
[----:B------:R-:W-:Y:S01]  /*1860*/  LOP3.LUT R3, R62, 0xc0, RZ, 0xc0, !PT ;  /* 0x000000c03e037812 */ /* 0x000fe200078ec0ff */
[----:B------:R-:W-:Y:S01]  /*1870*/  IMAD.MOV.U32 R133, RZ, RZ, RZ ;  /* 0x000000ffff857224 */ /* 0x000fe200078e00ff */
[--C-:B------:R-:W-:Y:S02]  /*1880*/  SHF.R.U32.HI R132, RZ, 0x2, R60.reuse ;  /* 0x00000002ff847819 */ /* 0x100fe4000001163c */
[----:B------:R-:W-:Y:S01]  /*1890*/  LOP3.LUT R3, R3, 0x18, R60, 0xf8, !PT ;  /* 0x0000001803037812 */ /* 0x000fe200078ef83c */
[----:B------:R-:W-:-:S03]  /*18a0*/  IMAD.WIDE.U32 R28, R2, R24, R28 ;  /* 0x00000018021c7225 */ /* 0x000fc600078e001c */
[----:B------:R-:W-:-:S04]  /*18b0*/  LOP3.LUT R3, R3, 0x18, R62, 0x78, !PT ;  /* 0x0000001803037812 */ /* 0x000fc800078e783e */
[----:B------:R-:W-:Y:S01]  /*18c0*/  LOP3.LUT R62, R3, 0x1f20, R62, 0xf8, !PT ;  /* 0x00001f20033e7812 */ /* 0x000fe200078ef83e */
[-C--:B------:R-:W-:Y:S02]  /*18d0*/  IMAD R225, R221, R132.reuse, RZ ;  /* 0x00000084dde17224 */ /* 0x080fe400078e02ff */
        /* <DEDUP_REMOVED lines=11> */
[-C--:B---3--:R-:W-:Y:S02]  /*1990*/  @!P0 IMAD R8, R27, R227.reuse, RZ ;  /* 0x000000e31b088224 */ /* 0x088fe400078e02ff */
[----:B------:R-:W-:-:S04]  /*19a0*/  @!P0 IMAD.WIDE.U32 R26, R26, R227, RZ ;  /* 0x000000e31a1a8225 */ /* 0x000fc800078e00ff */
[----:B------:R-:W-:Y:S02]  /*19b0*/  @!P0 IMAD.MOV.U32 R10, RZ, RZ, R26 ;  /* 0x000000ffff0a8224 */ /* 0x000fe400078e001a */
[----:B------:R-:W-:Y:S01]  /*19c0*/  @P0 IMAD.MOV.U32 R10, RZ, RZ, R18 ;  /* 0x000000ffff0a0224 */ /* 0x000fe200078e0012 */
[----:B------:R-:W-:Y:S01]  /*19d0*/  @!P0 IADD3 R7, PT, PT, R27, R8, RZ ;  /* 0x000000081b078210 */ /* 0x000fe20007ffe0ff */
[----:B------:R-:W-:-:S03]  /*19e0*/  @P0 IMAD.IADD R7, R19, 0x1, R9 ;  /* 0x0000000113070824 */ /* 0x000fc600078e0209 */
[----:B------:R-:W-:Y:S01]  /*19f0*/  IADD3 R26, P1, PT, R12, R10, RZ ;  /* 0x0000000a0c1a7210 */ /* 0x000fe20007f3e0ff */
[----:B------:R-:W-:Y:S01]  /*1a00*/  IMAD R9, R25, R2, RZ ;  /* 0x0000000219097224 */ /* 0x000fe200078e02ff */
[----:B------:R-:W-:Y:S02]  /*1a10*/  SHF.R.S32.HI R8, RZ, 0x1f, R2 ;  /* 0x0000001fff087819 */ /* 0x000fe40000011402 */
[----:B------:R-:W-:Y:S01]  /*1a20*/  IADD3.X R27, PT, PT, RZ, R7, RZ, P1, !PT ;  /* 0x00000007ff1b7210 */ /* 0x000fe20000ffe4ff */
[----:B------:R-:W-:Y:S02]  /*1a30*/  IMAD R7, R23, R228, RZ ;  /* 0x000000e417077224 */ /* 0x000fe400078e02ff */
[----:B------:R-:W-:Y:S02]  /*1a40*/  IMAD R9, R8, R24, R9 ;  /* 0x0000001808097224 */ /* 0x000fe400078e0209 */
[----:B------:R-:W-:Y:S01]  /*1a50*/  IMAD.WIDE.U32 R26, R22, R228, R26 ;  /* 0x000000e4161a7225 */ /* 0x000fe200078e001a */
[----:B------:R-:W-:-:S03]  /*1a60*/  @!P0 MOV R23, R21 ;  /* 0x0000001500178202 */ /* 0x000fc60000000f00 */
[----:B------:R-:W-:Y:S01]  /*1a70*/  @!P0 IMAD.MOV.U32 R22, RZ, RZ, R20 ;  /* 0x000000ffff168224 */ /* 0x000fe200078e0014 */
[----:B------:R-:W-:Y:S01]  /*1a80*/  @P0 MOV R22, R20 ;  /* 0x0000001400160202 */ /* 0x000fe20000000f00 */
[----:B------:R-:W-:Y:S01]  /*1a90*/  IMAD.WIDE.U32 R24, R229, 0x40, R132 ;  /* 0x00000040e5187825 */ /* 0x000fe200078e0084 */
[----:B------:R-:W-:-:S03]  /*1aa0*/  MOV R18, 0x400 ;  /* 0x0000040000127802 */ /* 0x000fc60000000f00 */
[----:B------:R-:W-:Y:S01]  /*1ab0*/  @P0 IMAD.MOV.U32 R23, RZ, RZ, R21 ;  /* 0x000000ffff170224 */ /* 0x000fe200078e0015 */
[----:B------:R-:W-:Y:S01]  /*1ac0*/  IADD3 R20, P0, PT, R12, R6, RZ ;  /* 0x000000060c147210 */ /* 0x000fe20007f1e0ff */
[----:B------:R-:W-:Y:S01]  /*1ad0*/  IMAD R3, R25, R22, RZ ;  /* 0x0000001619037224 */ /* 0x000fe200078e02ff */
[----:B------:R-:W-:Y:S01]  /*1ae0*/  MOV R6, R26 ;  /* 0x0000001a00067202 */ /* 0x000fe20000000f00 */
[----:B------:R-:W-:Y:S01]  /*1af0*/  IMAD.IADD R7, R27, 0x1, R7 ;  /* 0x000000011b077824 */ /* 0x000fe200078e0207 */
[----:B-1----:R-:W-:Y:S01]  /*1b00*/  LEA R63, R63, R18, 0x18 ;  /* 0x000000123f3f7211 */ /* 0x002fe200078ec0ff */
[----:B------:R-:W-:Y:S01]  /*1b10*/  IMAD.IADD R19, R29, 0x1, R9 ;  /* 0x000000011d137824 */ /* 0x000fe200078e0209 */
[C---:B------:R-:W-:Y:S01]  /*1b20*/  SHF.L.U64.HI R71, R22.reuse, 0x5, R23 ;  /* 0x0000000516477819 */ /* 0x040fe20000010217 */
[----:B------:R-:W-:Y:S02]  /*1b30*/  IMAD.MOV.U32 R18, RZ, RZ, R28 ;  /* 0x000000ffff127224 */ /* 0x000fe400078e001c */
[----:B------:R-:W-:-:S02]  /*1b40*/  IMAD.SHL.U32 R68, R22, 0x20, RZ ;  /* 0x0000002016447824 */ /* 0x000fc400078e00ff */
[C---:B------:R-:W-:Y:S02]  /*1b50*/  IMAD R3, R24.reuse, R23, R3 ;  /* 0x0000001718037224 */ /* 0x040fe400078e0203 */
[----:B------:R-:W-:Y:S01]  /*1b60*/  IMAD.WIDE.U32 R22, R24, R22, R6 ;  /* 0x0000001618167225 */ /* 0x000fe200078e0006 */
[----:B------:R-:W-:-:S03]  /*1b70*/  SHF.R.S32.HI R7, RZ, 0x1f, R70 ;  /* 0x0000001fff077819 */ /* 0x000fc60000011446 */
        /* <DEDUP_REMOVED lines=11> */
[----:B------:R-:W-:Y:S02]  /*1c30*/  IADD3 R223, PT, PT, R21, R223, RZ ;  /* 0x000000df15df7210 */ /* 0x000fe40007ffe0ff */
[----:B------:R-:W-:Y:S02]  /*1c40*/  LEA R222, P1, R20, R14, 0x1 ;  /* 0x0000000e14de7211 */ /* 0x000fe400078208ff */
[----:B------:R-:W-:Y:S02]  /*1c50*/  LEA.HI.X R131, R22, R17, R3, 0x1, P2 ;  /* 0x0000001116837211 */ /* 0x000fe400010f0c03 */
[----:B------:R-:W-:Y:S02]  /*1c60*/  LEA.HI.X R223, R20, R15, R223, 0x1, P1 ;  /* 0x0000000f14df7211 */ /* 0x000fe400008f0cdf */
[----:B------:R-:W-:Y:S02]  /*1c70*/  LEA.HI R11, R11, R11, RZ, 0x1 ;  /* 0x0000000b0b0b7211 */ /* 0x000fe400078f08ff */
[----:B------:R-:W-:Y:S01]  /*1c80*/  LEA R62, R62, R63, 0x1 ;  /* 0x0000003f3e3e7211 */ /* 0x000fe200078e08ff */
        /* <DEDUP_REMOVED lines=115> */
.L_x_3045:
[----:B------:R-:W-:Y:S01]  /*23c0*/  ISETP.NE.AND P0, PT, R115, RZ, PT ;  /* 0x000000ff7300720c */ /* 0x000fe20003f05270 */
[----:B------:R-:W-:Y:S01]  /*23d0*/  VIADD R105, R105, 0x100 ;  /* 0x0000010069697836 */ /* 0x000fe20000000000 */
[----:B------:R-:W-:Y:S01]  /*23e0*/  ISETP.GE.AND P3, PT, R12, R231, PT ;  /* 0x000000e70c00720c */ /* 0x000fe20003f66270 */
[----:B------:R-:W-:Y:S01]  /*23f0*/  VIADD R107, R107, 0x100 ;  /* 0x000001006b6b7836 */ /* 0x000fe20000000000 */
[----:B------:R-:W-:Y:S01]  /*2400*/  UMOV UR4, URZ ;  /* 0x000000ff00047c82 */ /* 0x000fe20008000000 */
[----:B------:R-:W-:Y:S01]  /*2410*/  BSSY.RECONVERGENT B1, `(.L_x_3007) ;  /* 0x0000591000017945 */ /* 0x000fe20003800200 */
[-C--:B------:R-:W-:Y:S01]  /*2420*/  ISETP.GE.OR P0, PT, R132, R105.reuse, P0 ;  /* 0x000000698400720c */ /* 0x080fe20000706670 */
[----:B------:R-:W-:Y:S01]  /*2430*/  IMAD.MOV.U32 R128, RZ, RZ, R106 ;  /* 0x000000ffff807224 */ /* 0x000fe200078e006a */
[----:B------:R-:W-:Y:S01]  /*2440*/  ISETP.GE.OR P4, PT, R118, R105, P3 ;  /* 0x000000697600720c */ /* 0x000fe20001f86670 */
[----:B------:R-:W-:Y:S01]  /*2450*/  VIADD R104, R104, 0xffffffff ;  /* 0xffffffff68687836 */ /* 0x000fe20000000000 */
[-C--:B------:R-:W-:Y:S01]  /*2460*/  ISETP.LT.OR P1, PT, R132, R107.reuse, P0 ;  /* 0x0000006b8400720c */ /* 0x080fe20000721670 */
[----:B------:R-:W-:Y:S01]  /*2470*/  VIADD R106, R106, 0xffffff00 ;  /* 0xffffff006a6a7836 */ /* 0x000fe20000000000 */
[----:B------:R-:W-:Y:S02]  /*2480*/  ISETP.LT.OR P4, PT, R118, R107, P4 ;  /* 0x0000006b7600720c */ /* 0x000fe40002781670 */
[C---:B------:R-:W-:Y:S02]  /*2490*/  ISETP.GE.OR P0, PT, R76.reuse, R105, P3 ;  /* 0x000000694c00720c */ /* 0x040fe40001f06670 */
[----:B------:R-:W-:Y:S02]  /*24a0*/  P2R R2, PR, RZ, 0x2 ;  /* 0x00000002ff027803 */ /* 0x000fe40000000000 */
[----:B------:R-:W-:Y:S02]  /*24b0*/  ISETP.LT.OR P2, PT, R76, R107, P0 ;  /* 0x0000006b4c00720c */ /* 0x000fe40000741670 */
[----:B------:R-:W-:Y:S02]  /*24c0*/  IADD3 R28, P0, PT, R90, R79, RZ ;  /* 0x0000004f5a1c7210 */ /* 0x000fe40007f1e0ff */
[----:B------:R-:W-:Y:S01]  /*24d0*/  P2R R0, PR, RZ, 0x4 ;  /* 0x00000004ff007803 */ /* 0x000fe20000000000 */
[----:B----4-:R-:W2:Y:S01]  /*24e0*/  @!P1 LD.E.128 R20, desc[UR6][R90.64] ;  /* 0x000000065a149980 */ /* 0x010ea2000c101d00 */
[----:B------:R-:W-:Y:S01]  /*24f0*/  P2R R115, PR, RZ, 0x8 ;  /* 0x00000008ff737803 */ /* 0x000fe20000000000 */
        /* <DEDUP_REMOVED lines=25> */
[-C--:B------:R-:W-:Y:S02]  /*2690*/  ISETP.GE.OR P2, PT, R120, R105.reuse, P3 ;  /* 0x000000697800720c */ /* 0x080fe40001f46670 */
[----:B------:R-:W-:Y:S01]  /*26a0*/  ISETP.GE.OR P3, PT, R114, R105, P3 ;  /* 0x000000697200720c */ /* 0x000fe20001f66670 */
[----:B------:R1:W2:Y:S01]  /*26b0*/  @!P6 LD.E.128 R4, desc[UR6][R30.64] ;  /* 0x000000061e04e980 */ /* 0x0002a2000c101d00 */
[-C--:B------:R-:W-:Y:S02]  /*26c0*/  ISETP.LT.OR P2, PT, R120, R107.reuse, P2 ;  /* 0x0000006b7800720c */ /* 0x080fe40001741670 */
[----:B------:R-:W-:Y:S11]  /*26d0*/  ISETP.LT.OR P3, PT, R114, R107, P3 ;  /* 0x0000006b7200720c */ /* 0x000ff60001f61670 */
[----:B------:R-:W-:Y:S01]  /*26e0*/  @!P2 IMAD R3, R135, 0xc0, RZ ;  /* 0x000000c08703a824 */ /* 0x000fe200078e02ff */
[C---:B-1----:R-:W-:Y:S04]  /*26f0*/  @!P4 LEA R30, P0, R220.reuse, R18, 0x8 ;  /* 0x00000012dc1ec211 */ /* 0x042fe800078040ff */
[----:B------:R-:W-:Y:S01]  /*2700*/  @!P4 LEA.HI.X R31, R220, R19, R221, 0x8, P0 ;  /* 0x00000013dc1fc211 */ /* 0x000fe200000f44dd */
        /* <DEDUP_REMOVED lines=22> */
[----:B------:R-:W-:Y:S01]  /*2870*/  IADD3 R3, P0, PT, RZ, -UR4, RZ ;  /* 0x80000004ff037c10 */ /* 0x000fe2000ff1e0ff */
[----:B--2---:R1:W-:Y:S04]  /*2880*/  @!P4 ST.E.128 desc[UR6][R30.64], R4 ;  /* 0x000000041e00c985 */ /* 0x0043e8000c101d06 */
[----:B------:R-:W2:Y:S04]  /*2890*/  @!P1 LD.E.128 R20, desc[UR6][R20.64] ;  /* 0x0000000614149980 */ /* 0x000ea8000c101d00 */
[----:B--2---:R2:W-:Y:S04]  /*28a0*/  @!P1 ST.E.128 desc[UR6][R24.64], R20 ;  /* 0x0000001418009985 */ /* 0x0045e8000c101d06 */
[----:B-1----:R-:W3:Y:S04]  /*28b0*/  @!P3 LD.E.128 R4, desc[UR6][R28.64] ;  /* 0x000000061c04b980 */ /* 0x002ee8000c101d00 */
[----:B---3--:R2:W-:Y:S04]  /*28c0*/  @!P3 ST.E.128 desc[UR6][R18.64], R4 ;  /* 0x000000041200b985 */ /* 0x0085e8000c101d06 */
[----:B------:R-:W3:Y:S04]  /*28d0*/  LD.E R8, desc[UR6][R148.64+0x130] ;  /* 0x0001300694087980 */ /* 0x000ee8000c101900 */
[----:B------:R-:W4:Y:S01]  /*28e0*/  LD.E R17, desc[UR6][R148.64+0xd0] ;  /* 0x0000d00694117980 */ /* 0x000f22000c101900 */
[----:B---3--:R-:W-:Y:S04]  /*28f0*/  IMAD.SHL.U32 R8, R8, 0x100, RZ ;  /* 0x0000010008087824 */ /* 0x008fe800078e00ff */
[----:B------:R-:W-:Y:S05]  /*2900*/  IMAD.X R8, RZ, RZ, ~R8, P0 ;  /* 0x000000ffff087224 */ /* 0x000fea00000e0e08 */
[----:B------:R-:W-:Y:S04]  /*2910*/  SHF.R.S64 R3, R3, 0x1f, R8 ;  /* 0x0000001f03037819 */ /* 0x000fe80000001008 */
[----:B------:R-:W-:Y:S04]  /*2920*/  IADD3 R90, P0, PT, R90, R3, RZ ;  /* 0x000000035a5a7210 */ /* 0x000fe80007f1e0ff */
[----:B------:R-:W-:Y:S02]  /*2930*/  LEA.HI.X.SX32 R91, R8, R91, 0x1, P0 ;  /* 0x0000005b085b7211 */ /* 0x000fe400000f0eff */
[----:B----4-:R-:W-:Y:S11]  /*2940*/  ISETP.NE.AND P0, PT, R17, RZ, PT ;  /* 0x000000ff1100720c */ /* 0x010ff60003f05270 */
[----:B------:R-:W-:Y:S02]  /*2950*/  @!UPT UIADD3 URZ, UPT, UPT, URZ, URZ, URZ ;  /* 0x000000fffffff290 */ /* 0x000fe4000fffe0ff */
[----:B--2---:R-:W-:Y:S05]  /*2960*/  @P0 BRA `(.L_x_3008) ;  /* 0x0000000000e00947 */ /* 0x004fea0003800000 */
        /* <DEDUP_REMOVED lines=11> */
[CC--:B------:R-:W-:Y:S04]  /*2a20*/  @!P6 LEA R2, P0, R218.reuse, R24.reuse, 0x6 ;  /* 0x00000018da02e211 */ /* 0x0c0fe800078030ff */
[----:B------:R-:W-:Y:S02]  /*2a30*/  @!P6 LEA.HI.X R3, R218, R25, R219, 0x6, P0 ;  /* 0x00000019da03e211 */ /* 0x000fe400000f34db */
[----:B------:R-:W-:Y:S01]  /*2a40*/  ISETP.NE.AND P0, PT, R0, RZ, PT ;  /* 0x000000ff0000720c */ /* 0x000fe20003f05270 */
[----:B------:R-:W-:Y:S11]  /*2a50*/  @!P2 IMAD R0, R219, 0xc0, RZ ;  /* 0x000000c0db00a824 */ /* 0x000ff600078e02ff */
[----:B------:R-:W-:Y:S01]  /*2a60*/  @!UPT UIADD3 URZ, UPT, UPT, URZ, URZ, URZ ;  /* 0x000000fffffff290 */ /* 0x000fe2000fffe0ff */
[----:B------:R-:W2:Y:S04]  /*2a70*/  @!P0 LD.E.128 R20, desc[UR6][R26.64] ;  /* 0x000000061a148980 */ /* 0x000ea8000c101d00 */
[----:B--2---:R-:W-:Y:S01]  /*2a80*/  @!P0 ST.E.128 desc[UR6][R24.64], R20 ;  /* 0x0000001418008985 */ /* 0x004fe2000c101d06 */
[----:B------:R-:W-:Y:S03]  /*2a90*/  @!P5 IADD3 R32, P0, PT, R26, R89, RZ ;  /* 0x000000591a20d210 */ /* 0x000fe60007f1e0ff */
[----:B------:R2:W3:Y:S02]  /*2aa0*/  @!P6 LD.E.128 R16, desc[UR6][R28.64] ;  /* 0x000000061c10e980 */ /* 0x0004e4000c101d00 */
[C---:B------:R-:W-:Y:S01]  /*2ab0*/  @!P5 IMAD.X R33, R27.reuse, 0x1, R87, P0 ;  /* 0x000000011b21d824 */ /* 0x040fe200000e0657 */
[C---:B------:R-:W-:Y:S04]  /*2ac0*/  @!P5 LEA R36, P0, R218.reuse, R24, 0x7 ;  /* 0x00000018da24d211 */ /* 0x040fe800078038ff */
[----:B------:R-:W-:Y:S02]  /*2ad0*/  @!P5 LEA.HI.X R37, R218, R25, R219, 0x7, P0 ;  /* 0x00000019da25d211 */ /* 0x000fe400000f3cdb */
[----:B------:R-:W-:Y:S05]  /*2ae0*/  @!P2 IADD3 R34, P0, PT, R26, R138, RZ ;  /* 0x0000008a1a22a210 */ /* 0x000fea0007f1e0ff */
[----:B------:R-:W-:Y:S01]  /*2af0*/  @!P2 IMAD.X R35, R27, 0x1, R81, P0 ;  /* 0x000000011b23a824 */ /* 0x000fe200000e0651 */
[C---:B------:R-:W-:Y:S04]  /*2b00*/  @!P4 LEA R30, P0, R136.reuse, R26, 0x8 ;  /* 0x0000001a881ec211 */ /* 0x040fe800078040ff */
[----:B------:R-:W-:Y:S02]  /*2b10*/  @!P4 LEA.HI.X R31, R136, R27, R137, 0x8, P0 ;  /* 0x0000001b881fc211 */ /* 0x000fe400000f4489 */
[C---:B--2---:R-:W-:Y:S04]  /*2b20*/  @!P4 LEA R28, P0, R218.reuse, R24, 0x8 ;  /* 0x00000018da1cc211 */ /* 0x044fe800078040ff */
[C---:B------:R-:W-:Y:S01]  /*2b30*/  @!P4 LEA.HI.X R29, R218.reuse, R25, R219, 0x8, P0 ;  /* 0x00000019da1dc211 */ /* 0x040fe200000f44db */
[----:B---3--:R2:W-:Y:S04]  /*2b40*/  @!P6 ST.E.128 desc[UR6][R2.64], R16 ;  /* 0x000000100200e985 */ /* 0x0085e8000c101d06 */
[----:B-1----:R-:W3:Y:S01]  /*2b50*/  @!P5 LD.E.128 R4, desc[UR6][R32.64] ;  /* 0x000000062004d980 */ /* 0x002ee2000c101d00 */
[----:B--2---:R-:W-:Y:S04]  /*2b60*/  @!P2 IMAD.WIDE.U32 R2, R218, 0xc0, R24 ;  /* 0x000000c0da02a825 */ /* 0x004fe800078e0018 */
[----:B------:R-:W-:Y:S02]  /*2b70*/  @!P2 IMAD.IADD R3, R3, 0x1, R0 ;  /* 0x000000010303a824 */ /* 0x000fe400078e0200 */
[----:B------:R-:W-:Y:S01]  /*2b80*/  @!P1 IMAD R0, R137, 0x140, RZ ;  /* 0x0000014089009824 */ /* 0x000fe200078e02ff */
[----:B---3--:R-:W-:Y:S04]  /*2b90*/  @!P5 ST.E.128 desc[UR6][R36.64], R4 ;  /* 0x000000042400d985 */ /* 0x008fe8000c101d06 */
[----:B------:R-:W2:Y:S04]  /*2ba0*/  @!P2 LD.E.128 R20, desc[UR6][R34.64] ;  /* 0x000000062214a980 */ /* 0x000ea8000c101d00 */
        /* <DEDUP_REMOVED lines=20> */
.L_x_3008:
        /* <DEDUP_REMOVED lines=16> */
[----:B------:R-:W-:Y:S01]  /*2df0*/  ISETP.GE.OR P1, PT, R76, R105, P2 ;  /* 0x000000694c00720c */ /* 0x000fe20001726670 */
[--C-:B------:R-:W-:Y:S01]  /*2e00*/  IMAD.X R37, R51, 0x1, R3.reuse, P3 ;  /* 0x0000000133257824 */ /* 0x100fe200018e0603 */
[----:B------:R-:W-:Y:S01]  /*2e10*/  ISETP.LT.OR P0, PT, R132, R107, P0 ;  /* 0x0000006b8400720c */ /* 0x000fe20000701670 */
[----:B------:R-:W-:Y:S01]  /*2e20*/  IMAD.X R7, R15, 0x1, R3, P4 ;  /* 0x000000010f077824 */ /* 0x000fe200020e0603 */
[-C--:B------:R-:W-:Y:S02]  /*2e30*/  ISETP.GE.OR P3, PT, R124, R105.reuse, P2 ;  /* 0x000000697c00720c */ /* 0x080fe40001766670 */
[-C--:B------:R-:W-:Y:S02]  /*2e40*/  ISETP.GE.OR P6, PT, R122, R105.reuse, P2 ;  /* 0x000000697a00720c */ /* 0x080fe400017c6670 */
        /* <DEDUP_REMOVED lines=52> */
.L_x_3012:
[----:B------:R-:W-:Y:S05]  /*3190*/  BSYNC.RECONVERGENT B0 ;  /* 0x0000000000007941 */ /* 0x000fea0003800200 */
.L_x_3011:
        /* <DEDUP_REMOVED lines=55> */
.L_x_3014:
[----:B------:R-:W-:Y:S05]  /*3510*/  BSYNC.RECONVERGENT B0 ;  /* 0x0000000000007941 */ /* 0x000fea0003800200 */
.L_x_3013:
        /* <DEDUP_REMOVED lines=57> */
.L_x_3016:
[----:B------:R-:W-:Y:S05]  /*38b0*/  BSYNC.RECONVERGENT B0 ;  /* 0x0000000000007941 */ /* 0x000fea0003800200 */
.L_x_3015:
[----:B------:R-:W-:Y:S01]  /*38c0*/  ISETP.LT.OR P1, PT, R122, R107, P6 ;  /* 0x0000006b7a00720c */ /* 0x000fe20003721670 */
[----:B------:R-:W-:Y:S01]  /*38d0*/  BSSY.RECONVERGENT B0, `(.L_x_3017) ;  /* 0x0000040000007945 */ /* 0x000fe20003800200 */
[-C--:B------:R-:W-:Y:S02]  /*38e0*/  ISETP.GE.OR P3, PT, R116, R105.reuse, P2 ;  /* 0x000000697400720c */ /* 0x080fe40001766670 */
[----:B------:R-:W-:Y:S02]  /*38f0*/  ISETP.GE.OR P0, PT, R114, R105, P2 ;  /* 0x000000697200720c */ /* 0x000fe40001706670 */
[-C--:B------:R-:W-:Y:S02]  /*3900*/  ISETP.LT.OR P2, PT, R120, R107.reuse, P5 ;  /* 0x0000006b7800720c */ /* 0x080fe40002f41670 */
[-C--:B------:R-:W-:Y:S02]  /*3910*/  ISETP.LT.OR P5, PT, R116, R107.reuse, P3 ;  /* 0x0000006b7400720c */ /* 0x080fe40001fa1670 */
[-C--:B------:R-:W-:Y:S02]  /*3920*/  ISETP.LT.OR P4, PT, R118, R107.reuse, P4 ;  /* 0x0000006b7600720c */ /* 0x080fe40002781670 */
[----:B------:R-:W-:Y:S01]  /*3930*/  ISETP.LT.OR P3, PT, R114, R107, P0 ;  /* 0x0000006b7200720c */ /* 0x000fe20000761670 */
[----:B------:R-:W-:Y:S01]  /*3940*/  @!UPT UIADD3 URZ, UPT, UPT, URZ, URZ, URZ ;  /* 0x000000fffffff290 */ /* 0x000fe2000fffe0ff */
[----:B------:R-:W-:Y:S11]  /*3950*/  @P1 BRA `(.L_x_3018) ;  /* 0x0000000000dc1947 */ /* 0x000ff60003800000 */
        /* <DEDUP_REMOVED lines=55> */
.L_x_3018:
[----:B------:R-:W-:Y:S05]  /*3cd0*/  BSYNC.RECONVERGENT B0 ;  /* 0x0000000000007941 */ /* 0x000fea0003800200 */
.L_x_3017:
        /* <DEDUP_REMOVED lines=58> */
.L_x_3020:
[----:B------:R-:W-:Y:S05]  /*4080*/  BSYNC.RECONVERGENT B0 ;  /* 0x0000000000007941 */ /* 0x000fea0003800200 */
.L_x_3019:
        /* <DEDUP_REMOVED lines=57> */
.L_x_3022:
[----:B------:R-:W-:Y:S05]  /*4420*/  BSYNC.RECONVERGENT B0 ;  /* 0x0000000000007941 */ /* 0x000fea0003800200 */
.L_x_3021:
        /* <DEDUP_REMOVED lines=59> */
.L_x_3024:
[----:B------:R-:W-:Y:S05]  /*47e0*/  BSYNC.RECONVERGENT B0 ;  /* 0x0000000000007941 */ /* 0x000fea0003800200 */
.L_x_3023:
        /* <DEDUP_REMOVED lines=59> */
.L_x_3026:
[----:B------:R-:W-:Y:S05]  /*4ba0*/  BSYNC.RECONVERGENT B0 ;  /* 0x0000000000007941 */ /* 0x000fea0003800200 */
.L_x_3025:
[----:B------:R-:W5:Y:S02]  /*4bb0*/  LD.E R3, desc[UR6][R148.64+0xd0] ;  /* 0x0000d00694037980 */ /* 0x000f64000c101900 */
[----:B-----5:R-:W-:Y:S05]  /*4bc0*/  IMAD.U32 R3, R3, -0x80, RZ ;  /* 0xffffff8003037824 */ /* 0x020fea00078e00ff */
[C---:B------:R-:W-:Y:S02]  /*4bd0*/  LEA R14, P1, R3.reuse, R14, 0x1 ;  /* 0x0000000e030e7211 */ /* 0x040fe400078208ff */
[C---:B------:R-:W-:Y:S02]  /*4be0*/  LEA R50, P0, R3.reuse, R50, 0x1 ;  /* 0x0000003203327211 */ /* 0x040fe400078008ff */
[C---:B------:R-:W-:Y:S02]  /*4bf0*/  LEA.HI.X.SX32 R15, R3.reuse, R15, 0x1, P1 ;  /* 0x0000000f030f7211 */ /* 0x040fe400008f0eff */
[----:B------:R-:W-:Y:S01]  /*4c00*/  LEA.HI.X.SX32 R51, R3, R51, 0x1, P0 ;  /* 0x0000003303337211 */ /* 0x000fe200000f0eff */
[----:B------:R-:W-:Y:S05]  /*4c10*/  BRA `(.L_x_3009) ;  /* 0x0000003000407947 */ /* 0x000fea0003800000 */
.L_x_3010:
        /* <DEDUP_REMOVED lines=99> */
.L_x_3028:
[----:B------:R-:W-:Y:S05]  /*5250*/  BSYNC.RECONVERGENT B0 ;  /* 0x0000000000007941 */ /* 0x000fea0003800200 */
.L_x_3027:
        /* <DEDUP_REMOVED lines=96> */
.L_x_3030:
[----:B------:R-:W-:Y:S05]  /*5860*/  BSYNC.RECONVERGENT B0 ;  /* 0x0000000000007941 */ /* 0x000fea0003800200 */
.L_x_3029:
        /* <DEDUP_REMOVED lines=99> */
.L_x_3032:
[----:B------:R-:W-:Y:S05]  /*5ea0*/  BSYNC.RECONVERGENT B0 ;  /* 0x0000000000007941 */ /* 0x000fea0003800200 */
.L_x_3031:
        /* <DEDUP_REMOVED lines=93> */
.L_x_3034:
[----:B------:R-:W-:Y:S05]  /*6480*/  BSYNC.RECONVERGENT B0 ;  /* 0x0000000000007941 */ /* 0x000fea0003800200 */
.L_x_3033:
        /* <DEDUP_REMOVED lines=94> */
.L_x_3036:
[----:B------:R-:W-:Y:S05]  /*6a70*/  BSYNC.RECONVERGENT B0 ;  /* 0x0000000000007941 */ /* 0x000fea0003800200 */
.L_x_3035:
        /* <DEDUP_REMOVED lines=99> */
.L_x_3038:
[----:B------:R-:W-:Y:S05]  /*70b0*/  BSYNC.RECONVERGENT B0 ;  /* 0x0000000000007941 */ /* 0x000fea0003800200 */
.L_x_3037:
        /* <DEDUP_REMOVED lines=95> */
.L_x_3040:
[----:B------:R-:W-:Y:S05]  /*76b0*/  BSYNC.RECONVERGENT B0 ;  /* 0x0000000000007941 */ /* 0x000fea0003800200 */
.L_x_3039:
        /* <DEDUP_REMOVED lines=95> */
.L_x_3042:
[----:B------:R-:W-:Y:S05]  /*7cb0*/  BSYNC.RECONVERGENT B0 ;  /* 0x0000000000007941 */ /* 0x000fea0003800200 */
.L_x_3041:
[----:B------:R-:W5:Y:S02]  /*7cc0*/  LD.E R3, desc[UR6][R148.64+0xd0] ;  /* 0x0000d00694037980 */ /* 0x000f64000c101900 */
[----:B-----5:R-:W-:Y:S05]  /*7cd0*/  IMAD.U32 R3, R3, -0x80, RZ ;  /* 0xffffff8003037824 */ /* 0x020fea00078e00ff */
[C---:B------:R-:W-:Y:S02]  /*7ce0*/  LEA R94, P1, R3.reuse, R94, 0x1 ;  /* 0x0000005e035e7211 */ /* 0x040fe400078208ff */
[C---:B------:R-:W-:Y:S02]  /*7cf0*/  LEA R92, P0, R3.reuse, R92, 0x1 ;  /* 0x0000005c035c7211 */ /* 0x040fe400078008ff */
[C---:B------:R-:W-:Y:S02]  /*7d00*/  LEA.HI.X.SX32 R95, R3.reuse, R95, 0x1, P1 ;  /* 0x0000005f035f7211 */ /* 0x040fe400008f0eff */
[----:B------:R-:W-:Y:S09]  /*7d10*/  LEA.HI.X.SX32 R93, R3, R93, 0x1, P0 ;  /* 0x0000005d035d7211 */ /* 0x000ff200000f0eff */
.L_x_3009:
[----:B------:R-:W-:Y:S05]  /*7d20*/  BSYNC.RECONVERGENT B1 ;  /* 0x0000000000017941 */ /* 0x000fea0003800200 */
.L_x_3007:
        /* <DEDUP_REMOVED lines=101> */
.L_x_3044:
[----:B------:R-:W-:Y:S05]  /*8380*/  BSYNC.RECONVERGENT B0 ;  /* 0x0000000000007941 */ /* 0x000fea0003800200 */
.L_x_3043:
[----:B------:R-:W-:Y:S11]  /*8390*/  ISETP.GT.AND P0, PT, R104, R77, PT ;  /* 0x0000004d6800720c */ /* 0x000ff60003f04270 */
[----:B------:R-:W-:Y:S02]  /*83a0*/  @!UPT UIADD3 URZ, UPT, UPT, URZ, URZ, URZ ;  /* 0x000000fffffff290 */ /* 0x000fe4000fffe0ff */
[----:B------:R-:W-:Y:S05]  /*83b0*/  @P0 BRA `(.L_x_3045) ;  /* 0xffffffa000000947 */ /* 0x000fea000383ffff */
.L_x_3006:
        /* <DEDUP_REMOVED lines=17> */
.L_x_3050:
[----:B------:R2:W-:Y:S02]  /*84d0*/  STS.128 [R62], RZ ;  /* 0x000000ff3e007388 */ /* 0x0005e40000000c00 */
.L_x_3049:
[----:B------:R-:W-:Y:S05]  /*84e0*/  BSYNC.RECONVERGENT B0 ;  /* 0x0000000000007941 */ /* 0x000fea0003800200 */
.L_x_3048:
        /* <DEDUP_REMOVED lines=13> */
.L_x_3047:
        /* <DEDUP_REMOVED lines=43> */
[----:B----4-:R-:W-:Y:S02]  /*8870*/  HADD2.F32 R23, -RZ, R9.H1_H1 ;  /* 0x30000009ff177230 */ /* 0x010fe40000004100 */
        /* <DEDUP_REMOVED lines=35> */
.L_x_3057:
[----:B------:R-:W-:Y:S05]  /*8ab0*/  BSYNC.RECONVERGENT B0 ;  /* 0x0000000000007941 */ /* 0x000fea0003800200 */
.L_x_3056:
[----:B-----5:R3:W-:Y:S01]  /*8ac0*/  STS.128 [R62], R8 ;  /* 0x000000083e007388 */ /* 0x0207e20000000c00 */
[----:B------:R-:W-:Y:S05]  /*8ad0*/  BRA `(.L_x_3054) ;  /* 0x0000000000047947 */ /* 0x000fea0003800000 */
.L_x_3055:
[----:B------:R2:W-:Y:S02]  /*8ae0*/  STS.128 [R62], RZ ;  /* 0x000000ff3e007388 */ /* 0x0005e40000000c00 */
.L_x_3054:
[----:B------:R-:W-:Y:S05]  /*8af0*/  BSYNC.RECONVERGENT B1 ;  /* 0x0000000000017941 */ /* 0x000fea0003800200 */
.L_x_3053:
        /* <DEDUP_REMOVED lines=15> */
[----:B------:R-:W-:Y:S02]  /*8bf0*/  HADD2.F32 R10, -RZ, R11.H1_H1 ;  /* 0x3000000bff0a7230 */ /* 0x000fe40000004100 */
[--C-:B------:R-:W-:Y:S02]  /*8c00*/  HADD2.F32 R18, -RZ, R9.reuse.H0_H0 ;  /* 0x20000009ff127230 */ /* 0x100fe40000004100 */
[----:B----4-:R-:W-:-:S02]  /*8c10*/  HADD2.F32 R20, -RZ, R9.H1_H1 ;  /* 0x30000009ff147230 */ /* 0x010fc40000004100 */
[----:B------:R-:W-:Y:S02]  /*8c20*/  HADD2.F32 R19, -RZ, R11.H0_H0 ;  /* 0x2000000bff137230 */ /* 0x000fe40000004100 */
[----:B---3--:R-:W-:Y:S02]  /*8c30*/  HADD2.F32 R0, -RZ, R3.H1_H1 ;  /* 0x30000003ff007230 */ /* 0x008fe40000004100 */
[----:B------:R-:W-:Y:S02]  /*8c40*/  HADD2.F32 R6, -RZ, R2.H1_H1 ;  /* 0x30000002ff067230 */ /* 0x000fe40000004100 */
[----:B--2---:R-:W-:Y:S02]  /*8c50*/  HADD2.F32 R7, -RZ, R5.H1_H1 ;  /* 0x30000005ff077230 */ /* 0x004fe40000004100 */
[----:B------:R-:W-:Y:S01]  /*8c60*/  FMUL.FTZ R16, R10, R0 ;  /* 0x000000000a107220 */ /* 0x000fe20000410000 */
[--C-:B------:R-:W-:Y:S02]  /*8c70*/  HADD2.F32 R9, -RZ, R4.reuse.H1_H1 ;  /* 0x30000004ff097230 */ /* 0x100fe40000004100 */
[----:B------:R-:W-:Y:S01]  /*8c80*/  FMUL.FTZ R17, R20, R6 ;  /* 0x0000000614117220 */ /* 0x000fe20000410000 */
[----:B------:R-:W-:-:S02]  /*8c90*/  HADD2.F32 R4, -RZ, R4.H0_H0 ;  /* 0x20000004ff047230 */ /* 0x000fc40000004100 */
[-C--:B------:R-:W-:Y:S01]  /*8ca0*/  FMUL.FTZ R21, R10, R7.reuse ;  /* 0x000000070a157220 */ /* 0x080fe20000410000 */
[C---:B------:R-:W-:Y:S01]  /*8cb0*/  FFMA.FTZ R16, R19.reuse, R7, -R16 ;  /* 0x0000000713107223 */ /* 0x040fe20000010810 */
[-C--:B------:R-:W-:Y:S01]  /*8cc0*/  FMUL.FTZ R11, R20, R9.reuse ;  /* 0x00000009140b7220 */ /* 0x080fe20000410000 */
[----:B------:R-:W-:Y:S02]  /*8cd0*/  HADD2.F32 R7, -RZ, R8.H1_H1 ;  /* 0x30000008ff077230 */ /* 0x000fe40000004100 */
[----:B------:R-:W-:Y:S01]  /*8ce0*/  FFMA.FTZ R21, R19, R0, R21 ;  /* 0x0000000013157223 */ /* 0x000fe20000010015 */
[----:B------:R-:W-:Y:S02]  /*8cf0*/  HADD2.F32 R2, -RZ, R2.H0_H0 ;  /* 0x20000002ff027230 */ /* 0x000fe40000004100 */
[C---:B------:R-:W-:Y:S01]  /*8d00*/  FFMA.FTZ R17, R18.reuse, R9, -R17 ;  /* 0x0000000912117223 */ /* 0x040fe20000010811 */
[----:B------:R-:W-:Y:S02]  /*8d10*/  HADD2.F32 R3, -RZ, R3.H0_H0 ;  /* 0x20000003ff037230 */ /* 0x000fe40000004100 */
[----:B------:R-:W-:Y:S01]  /*8d20*/  FFMA.FTZ R6, R18, R6, R11 ;  /* 0x0000000612067223 */ /* 0x000fe2000001000b */
[----:B------:R-:W-:-:S02]  /*8d30*/  HADD2.F32 R0, -RZ, R15.H1_H1 ;  /* 0x3000000fff007230 */ /* 0x000fc40000004100 */
[----:B------:R-:W-:Y:S01]  /*8d40*/  FMUL.FTZ R11, R7, R4 ;  /* 0x00000004070b7220 */ /* 0x000fe20000410000 */
[----:B------:R-:W-:Y:S01]  /*8d50*/  HADD2.F32 R5, -RZ, R5.H0_H0 ;  /* 0x20000005ff057230 */ /* 0x000fe20000004100 */
[----:B------:R-:W-:Y:S01]  /*8d60*/  F2FP.F16.F32.PACK_AB R16, R21, R16 ;  /* 0x000000101510723e */ /* 0x000fe200000000ff */
        /* <DEDUP_REMOVED lines=13> */
.L_x_3059:
[----:B------:R-:W-:Y:S05]  /*8e40*/  BSYNC.RECONVERGENT B0 ;  /* 0x0000000000007941 */ /* 0x000fea0003800200 */
.L_x_3058:
[----:B-----5:R3:W-:Y:S01]  /*8e50*/  STS.128 [R62+0x800], R8 ;  /* 0x000800083e007388 */ /* 0x0207e20000000c00 */
[----:B------:R-:W-:Y:S05]  /*8e60*/  BRA `(.L_x_3051) ;  /* 0x0000000800e07947 */ /* 0x000fea0003800000 */
.L_x_3052:
        /* <DEDUP_REMOVED lines=59> */
[--C-:B-----5:R-:W-:Y:S02]  /*9220*/  HADD2.F32 R5, -RZ, R20.reuse.H0_H0 ;  /* 0x20000014ff057230 */ /* 0x120fe40000004100 */
        /* <DEDUP_REMOVED lines=31> */
.L_x_3064:
[----:B------:R-:W-:Y:S05]  /*9420*/  BSYNC.RECONVERGENT B0 ;  /* 0x0000000000007941 */ /* 0x000fea0003800200 */
.L_x_3063:
[----:B-----5:R3:W-:Y:S01]  /*9430*/  STS.128 [R62], R20 ;  /* 0x000000143e007388 */ /* 0x0207e20000000c00 */
[----:B------:R-:W-:Y:S05]  /*9440*/  BRA `(.L_x_3061) ;  /* 0x0000000000047947 */ /* 0x000fea0003800000 */
.L_x_3062:
[----:B------:R2:W-:Y:S02]  /*9450*/  STS.128 [R62], RZ ;  /* 0x000000ff3e007388 */ /* 0x0005e40000000c00 */
.L_x_3061:
[----:B------:R-:W-:Y:S05]  /*9460*/  BSYNC.RECONVERGENT B1 ;  /* 0x0000000000017941 */ /* 0x000fea0003800200 */
.L_x_3060:
        /* <DEDUP_REMOVED lines=41> */
[----:B------:R-:W-:Y:S02]  /*9700*/  HADD2.F32 R16, -RZ, R16.H1_H1 ;  /* 0x30000010ff107230 */ /* 0x000fe40000004100 */
[----:B------:R-:W-:Y:S01]  /*9710*/  @!P1 FADD.FTZ R5, -R5, -RZ ;  /* 0x800000ff05059221 */ /* 0x000fe20000010100 */
[----:B------:R-:W-:Y:S01]  /*9720*/  @!P1 FADD.FTZ R6, -R6, -RZ ;  /* 0x800000ff06069221 */ /* 0x000fe20000010100 */
[----:B------:R-:W-:Y:S01]  /*9730*/  @!P1 FADD.FTZ R7, -R7, -RZ ;  /* 0x800000ff07079221 */ /* 0x000fe20000010100 */
[--C-:B------:R-:W-:Y:S02]  /*9740*/  HADD2.F32 R2, -RZ, R17.reuse.H0_H0 ;  /* 0x20000011ff027230 */ /* 0x100fe40000004100 */
[----:B------:R-:W-:Y:S01]  /*9750*/  @!P1 FADD.FTZ R27, -R27, -RZ ;  /* 0x800000ff1b1b9221 */ /* 0x000fe20000010100 */
[----:B------:R-:W-:-:S02]  /*9760*/  HADD2.F32 R17, -RZ, R17.H1_H1 ;  /* 0x30000011ff117230 */ /* 0x000fc40000004100 */
[----:B------:R-:W-:Y:S01]  /*9770*/  @!P1 FADD.FTZ R25, -R25, -RZ ;  /* 0x800000ff19199221 */ /* 0x000fe20000010100 */
[----:B------:R-:W-:Y:S01]  /*9780*/  FMUL.FTZ R3, R3, R4 ;  /* 0x0000000403037220 */ /* 0x000fe20000410000 */
[----:B------:R-:W-:Y:S01]  /*9790*/  @!P1 FADD.FTZ R26, -R26, -RZ ;  /* 0x800000ff1a1a9221 */ /* 0x000fe20000010100 */
[----:B------:R-:W-:Y:S01]  /*97a0*/  FMUL.FTZ R0, R0, R19 ;  /* 0x0000001300007220 */ /* 0x000fe20000410000 */
[----:B----4-:R-:W-:Y:S02]  /*97b0*/  HADD2.F32 R4, -RZ, R8.H0_H0 ;  /* 0x20000008ff047230 */ /* 0x010fe40000004100 */
[----:B------:R-:W-:Y:S01]  /*97c0*/  FMUL.FTZ R18, R18, R5 ;  /* 0x0000000512127220 */ /* 0x000fe20000410000 */
[----:B------:R-:W-:Y:S01]  /*97d0*/  FMUL.FTZ R15, R15, R6 ;  /* 0x000000060f0f7220 */ /* 0x000fe20000410000 */
[----:B------:R-:W-:Y:S01]  /*97e0*/  FMUL.FTZ R24, R24, R7 ;  /* 0x0000000718187220 */ /* 0x000fe20000410000 */
[----:B-----5:R-:W-:Y:S02]  /*97f0*/  HADD2.F32 R19, -RZ, R20.H1_H1 ;  /* 0x30000014ff137230 */ /* 0x020fe40000004100 */
[----:B------:R-:W-:Y:S01]  /*9800*/  FMUL.FTZ R16, R16, R27 ;  /* 0x0000001b10107220 */ /* 0x000fe20000410000 */
[----:B------:R-:W-:-:S02]  /*9810*/  HADD2.F32 R8, -RZ, R8.H1_H1 ;  /* 0x30000008ff087230 */ /* 0x000fc40000004100 */
[----:B------:R-:W-:Y:S01]  /*9820*/  FMUL.FTZ R2, R2, R25 ;  /* 0x0000001902027220 */ /* 0x000fe20000410000 */
[----:B------:R-:W-:Y:S02]  /*9830*/  HADD2.F32 R5, -RZ, R20.H0_H0 ;  /* 0x20000014ff057230 */ /* 0x000fe40000004100 */
[----:B------:R-:W-:Y:S02]  /*9840*/  HADD2.F32 R7, -RZ, R21.H0_H0 ;  /* 0x20000015ff077230 */ /* 0x000fe40000004100 */
[--C-:B------:R-:W-:Y:S02]  /*9850*/  HADD2.F32 R6, -RZ, R9.reuse.H0_H0 ;  /* 0x20000009ff067230 */ /* 0x100fe40000004100 */
[----:B------:R-:W-:Y:S01]  /*9860*/  FMUL.FTZ R17, R17, R26 ;  /* 0x0000001a11117220 */ /* 0x000fe20000410000 */
[----:B------:R-:W-:Y:S02]  /*9870*/  HADD2.F32 R26, -RZ, R9.H1_H1 ;  /* 0x30000009ff1a7230 */ /* 0x000fe40000004100 */
[----:B------:R-:W-:Y:S01]  /*9880*/  FFMA.FTZ R19, R19, R8, R16 ;  /* 0x0000000813137223 */ /* 0x000fe20000010010 */
[----:B------:R-:W-:-:S02]  /*9890*/  HADD2.F32 R20, -RZ, R10.H0_H0 ;  /* 0x2000000aff147230 */ /* 0x000fc40000004100 */
[----:B------:R-:W-:Y:S01]  /*98a0*/  FFMA.FTZ R0, R5, R4, R0 ;  /* 0x0000000405007223 */ /* 0x000fe20000010000 */
[----:B------:R-:W-:Y:S02]  /*98b0*/  HADD2.F32 R9, -RZ, R10.H1_H1 ;  /* 0x3000000aff097230 */ /* 0x000fe40000004100 */
[----:B------:R-:W-:Y:S01]  /*98c0*/  FFMA.FTZ R2, R7, R6, R2 ;  /* 0x0000000607027223 */ /* 0x000fe20000010002 */
[----:B------:R-:W-:Y:S02]  /*98d0*/  HADD2.F32 R10, -RZ, R11.H0_H0 ;  /* 0x2000000bff0a7230 */ /* 0x000fe40000004100 */
[----:B------:R-:W-:Y:S02]  /*98e0*/  HADD2.F32 R8, -RZ, R23.H0_H0 ;  /* 0x20000017ff087230 */ /* 0x000fe40000004100 */
[----:B------:R-:W-:Y:S02]  /*98f0*/  HADD2.F32 R11, -RZ, R11.H1_H1 ;  /* 0x3000000bff0b7230 */ /* 0x000fe40000004100 */
        /* <DEDUP_REMOVED lines=13> */
.L_x_3066:
[----:B------:R-:W-:Y:S05]  /*99d0*/  BSYNC.RECONVERGENT B0 ;  /* 0x0000000000007941 */ /* 0x000fea0003800200 */
.L_x_3065:
[----:B-----5:R4:W-:Y:S02]  /*99e0*/  STS.128 [R62+0x800], R20 ;  /* 0x000800143e007388 */ /* 0x0209e40000000c00 */
.L_x_3051:
[----:B------:R-:W-:Y:S05]  /*99f0*/  BSYNC.RECONVERGENT B2 ;  /* 0x0000000000027941 */ /* 0x000fea0003800200 */
.L_x_3046:
        /* <DEDUP_REMOVED lines=11> */
.L_x_3069:
[----:B------:R1:W-:Y:S02]  /*9ab0*/  STS.128 [R62+0x1000], RZ ;  /* 0x001000ff3e007388 */ /* 0x0003e40000000c00 */
.L_x_3068:
[----:B------:R-:W-:Y:S05]  /*9ac0*/  BSYNC.RECONVERGENT B0 ;  /* 0x0000000000007941 */ /* 0x000fea0003800200 */
.L_x_3067:
        /* <DEDUP_REMOVED lines=12> */
.L_x_3072:
[----:B------:R2:W-:Y:S02]  /*9b90*/  STS.128 [R62+0x1800], RZ ;  /* 0x001800ff3e007388 */ /* 0x0005e40000000c00 */
.L_x_3071:
[----:B------:R-:W-:Y:S05]  /*9ba0*/  BSYNC.RECONVERGENT B0 ;  /* 0x0000000000007941 */ /* 0x000fea0003800200 */
.L_x_3070:
        /* <DEDUP_REMOVED lines=13> */
.L_x_3075:
[----:B------:R3:W-:Y:S02]  /*9c80*/  STS.128 [R62+0x2000], RZ ;  /* 0x002000ff3e007388 */ /* 0x0007e40000000c00 */
.L_x_3074:
[----:B------:R-:W-:Y:S05]  /*9c90*/  BSYNC.RECONVERGENT B0 ;  /* 0x0000000000007941 */ /* 0x000fea0003800200 */
.L_x_3073:
        /* <DEDUP_REMOVED lines=13> */
.L_x_3078:
[----:B------:R1:W-:Y:S02]  /*9d70*/  STS.128 [R62+0x2800], RZ ;  /* 0x002800ff3e007388 */ /* 0x0003e40000000c00 */
.L_x_3077:
[----:B------:R-:W-:Y:S05]  /*9d80*/  BSYNC.RECONVERGENT B0 ;  /* 0x0000000000007941 */ /* 0x000fea0003800200 */
.L_x_3076:
        /* <DEDUP_REMOVED lines=16> */
.L_x_3081:
[----:B------:R1:W-:Y:S02]  /*9e90*/  STS.128 [R62+0x3000], RZ ;  /* 0x003000ff3e007388 */ /* 0x0003e40000000c00 */
.L_x_3080:
[----:B------:R-:W-:Y:S05]  /*9ea0*/  BSYNC.RECONVERGENT B0 ;  /* 0x0000000000007941 */ /* 0x000fea0003800200 */
.L_x_3079:
        /* <DEDUP_REMOVED lines=13> */
.L_x_3084:
[----:B------:R1:W-:Y:S02]  /*9f80*/  STS.128 [R62+0x3800], RZ ;  /* 0x003800ff3e007388 */ /* 0x0003e40000000c00 */
.L_x_3083:
[----:B------:R-:W-:Y:S05]  /*9f90*/  BSYNC.RECONVERGENT B0 ;  /* 0x0000000000007941 */ /* 0x000fea0003800200 */
.L_x_3082:
        /* <DEDUP_REMOVED lines=16> */
.L_x_3087:
[----:B------:R3:W-:Y:S02]  /*a0a0*/  STS.128 [R62+0x4000], RZ ;  /* 0x004000ff3e007388 */ /* 0x0007e40000000c00 */
.L_x_3086:
[----:B------:R-:W-:Y:S05]  /*a0b0*/  BSYNC.RECONVERGENT B0 ;  /* 0x0000000000007941 */ /* 0x000fea0003800200 */
.L_x_3085:
        /* <DEDUP_REMOVED lines=14> */
.L_x_3090:
[----:B------:R1:W-:Y:S02]  /*a1a0*/  STS.128 [R62+0x4800], RZ ;  /* 0x004800ff3e007388 */ /* 0x0003e40000000c00 */
.L_x_3089:
[----:B------:R-:W-:Y:S05]  /*a1b0*/  BSYNC.RECONVERGENT B0 ;  /* 0x0000000000007941 */ /* 0x000fea0003800200 */
.L_x_3088:
[----:B----4-:R-:W4:Y:S04]  /*a1c0*/  LD.E.64 R20, desc[UR6][R148.64+0x1c0] ;  /* 0x0001c00694147980 */ /* 0x010f28000c101b00 */
[----:B-1----:R-:W3:Y:S01]  /*a1d0*/  LD.E.64 R18, desc[UR6][R148.64+0x1b8] ;  /* 0x0001b80694127980 */ /* 0x002ee2000c101b00 */
[----:B--2---:R-:W-:Y:S02]  /*a1e0*/  MOV R16, R228 ;  /* 0x000000e400107202 */ /* 0x004fe40000000f00 */
[----:B------:R-:W-:Y:S01]  /*a1f0*/  MOV R17, RZ ;  /* 0x000000ff00117202 */ /* 0x000fe20000000f00 */
[----:B------:R-:W2:Y:S04]  /*a200*/  LD.E R3, desc[UR6][R148.64+0xd8] ;  /* 0x0000d80694037980 */ /* 0x000ea8000c101900 */
[----:B------:R-:W0:Y:S01]  /*a210*/  LDGDEPBAR ;  /* 0x00000000000079af */ /* 0x000e220000000000 */
[----:B----4-:R-:W-:-:S04]  /*a220*/  IMAD.WIDE.U32 R16, R227, R20, R16 ;  /* 0x00000014e3107225 */ /* 0x010fc800078e0010 */
[----:B------:R-:W-:Y:S01]  /*a230*/  IMAD R0, R21, R227, RZ ;  /* 0x000000e315007224 */ /* 0x000fe200078e02ff */
[----:B---3--:R-:W-:-:S04]  /*a240*/  LEA R18, P0, R16, R18, 0x2 ;  /* 0x0000001210127211 */ /* 0x008fc800078010ff */
[----:B------:R-:W-:-:S04]  /*a250*/  IADD3 R0, PT, PT, R17, R0, RZ ;  /* 0x0000000011007210 */ /* 0x000fc80007ffe0ff */
[----:B------:R-:W-:-:S05]  /*a260*/  LEA.HI.X R19, R16, R19, R0, 0x2, P0 ;  /* 0x0000001310137211 */ /* 0x000fca00000f1400 */
[----:B------:R-:W3:Y:S01]  /*a270*/  LD.E R0, desc[UR6][R18.64] ;  /* 0x0000000612007980 */ /* 0x000ee2000c101900 */
[----:B--2---:R-:W3:Y:S01]  /*a280*/  MUFU.RCP R3, R3 ;  /* 0x0000000300037308 */ /* 0x004ee20000001000 */
[----:B------:R-:W-:-:S04]  /*a290*/  DEPBAR.LE SB0, 0x0 ;  /* 0x000080000000791a */ /* 0x000fc80000000000 */
[----:B------:R-:W-:Y:S01]  /*a2a0*/  BSSY.RECONVERGENT B0, `(.L_x_3091) ;  /* 0x000000e000007945 */ /* 0x000fe20003800200 */
[----:B------:R-:W-:Y:S01]  /*a2b0*/  BAR.SYNC.DEFER_BLOCKING 0x0 ;  /* 0x0000000000007b1d */ /* 0x000fe20000010000 */
[----:B---3--:R-:W-:-:S05]  /*a2c0*/  FMUL.FTZ R0, R0, R3 ;  /* 0x0000000300007220 */ /* 0x008fca0000410000 */
        /* <DEDUP_REMOVED lines=8> */
.L_x_3093:
[----:B------:R2:W-:Y:S01]  /*a350*/  STS.128 [R62+0x5000], RZ ;  /* 0x005000ff3e007388 */ /* 0x0005e20000000c00 */
[----:B------:R-:W-:Y:S05]  /*a360*/  BRA `(.L_x_3094) ;  /* 0x0000000000047947 */ /* 0x000fea0003800000 */
.L_x_3092:
[----:B------:R3:W-:Y:S02]  /*a370*/  STS.128 [R62+0x5000], RZ ;  /* 0x005000ff3e007388 */ /* 0x0007e40000000c00 */
.L_x_3094:
[----:B------:R-:W-:Y:S05]  /*a380*/  BSYNC.RECONVERGENT B0 ;  /* 0x0000000000007941 */ /* 0x000fea0003800200 */
.L_x_3091:
        /* <DEDUP_REMOVED lines=13> */
.L_x_3097:
[----:B------:R1:W-:Y:S02]  /*a460*/  STS.128 [R62+0x5800], RZ ;  /* 0x005800ff3e007388 */ /* 0x0003e40000000c00 */
.L_x_3096:
[----:B------:R-:W-:Y:S05]  /*a470*/  BSYNC.RECONVERGENT B0 ;  /* 0x0000000000007941 */ /* 0x000fea0003800200 */
.L_x_3095:
        /* <DEDUP_REMOVED lines=13> */
.L_x_3100:
[----:B------:R1:W-:Y:S02]  /*a550*/  STS.128 [R62+0x6000], RZ ;  /* 0x006000ff3e007388 */ /* 0x0003e40000000c00 */
.L_x_3099:
[----:B------:R-:W-:Y:S05]  /*a560*/  BSYNC.RECONVERGENT B0 ;  /* 0x0000000000007941 */ /* 0x000fea0003800200 */
.L_x_3098:
        /* <DEDUP_REMOVED lines=13> */
.L_x_3103:
[----:B------:R1:W-:Y:S02]  /*a640*/  STS.128 [R62+0x6800], RZ ;  /* 0x006800ff3e007388 */ /* 0x0003e40000000c00 */
.L_x_3102:
[----:B------:R-:W-:Y:S05]  /*a650*/  BSYNC.RECONVERGENT B0 ;  /* 0x0000000000007941 */ /* 0x000fea0003800200 */
.L_x_3101:
        /* <DEDUP_REMOVED lines=16> */
.L_x_3106:
[----:B------:R1:W-:Y:S02]  /*a760*/  STS.128 [R62+0x7000], RZ ;  /* 0x007000ff3e007388 */ /* 0x0003e40000000c00 */
.L_x_3105:
[----:B------:R-:W-:Y:S05]  /*a770*/  BSYNC.RECONVERGENT B0 ;  /* 0x0000000000007941 */ /* 0x000fea0003800200 */
.L_x_3104:
        /* <DEDUP_REMOVED lines=13> */
.L_x_3109:
[----:B------:R1:W-:Y:S02]  /*a850*/  STS.128 [R62+0x7800], RZ ;  /* 0x007800ff3e007388 */ /* 0x0003e40000000c00 */
.L_x_3108:
[----:B------:R-:W-:Y:S05]  /*a860*/  BSYNC.RECONVERGENT B0 ;  /* 0x0000000000007941 */ /* 0x000fea0003800200 */
.L_x_3107:
        /* <DEDUP_REMOVED lines=16> */
.L_x_3112:
[----:B------:R1:W-:Y:S02]  /*a970*/  STS.128 [R62+0x8000], RZ ;  /* 0x008000ff3e007388 */ /* 0x0003e40000000c00 */
.L_x_3111:
[----:B------:R-:W-:Y:S05]  /*a980*/  BSYNC.RECONVERGENT B0 ;  /* 0x0000000000007941 */ /* 0x000fea0003800200 */
.L_x_3110:
        /* <DEDUP_REMOVED lines=14> */
.L_x_3115:
[----:B------:R1:W-:Y:S02]  /*aa70*/  STS.128 [R62+0x8800], RZ ;  /* 0x008800ff3e007388 */ /* 0x0003e40000000c00 */
.L_x_3114:
[----:B------:R-:W-:Y:S05]  /*aa80*/  BSYNC.RECONVERGENT B0 ;  /* 0x0000000000007941 */ /* 0x000fea0003800200 */
.L_x_3113:
[C---:B------:R-:W-:Y:S01]  /*aa90*/  IMAD.SHL.U32 R3, R60.reuse, 0x10, RZ ;  /* 0x000000103c037824 */ /* 0x040fe200078e00ff */
[----:B------:R-:W-:Y:S01]  /*aaa0*/  SHF.R.U32.HI R212, RZ, 0x1, R60 ;  /* 0x00000001ffd47819 */ /* 0x000fe2000001163c */
[C---:B-1----:R-:W-:Y:S01]  /*aab0*/  IMAD.SHL.U32 R6, R60.reuse, 0x20, RZ ;  /* 0x000000203c067824 */ /* 0x042fe200078e00ff */
[----:B------:R-:W-:Y:S01]  /*aac0*/  LOP3.LUT P0, RZ, R60, 0x4, RZ, 0xc0, !PT ;  /* 0x000000043cff7812 */ /* 0x000fe2000780c0ff */
[----:B------:R-:W-:Y:S01]  /*aad0*/  IMAD.MOV.U32 R14, RZ, RZ, 0x20 ;  /* 0x00000020ff0e7424 */ /* 0x000fe200078e00ff */
[----:B------:R-:W-:Y:S01]  /*aae0*/  LOP3.LUT R213, R3, 0x3e00, RZ, 0xc0, !PT ;  /* 0x00003e0003d57812 */ /* 0x000fe200078ec0ff */
[----:B------:R-:W0:Y:S01]  /*aaf0*/  LDGDEPBAR ;  /* 0x00000000000079af */ /* 0x000e220000000000 */
[----:B------:R-:W-:Y:S01]  /*ab00*/  LOP3.LUT R9, R212, 0x8, RZ, 0xc0, !PT ;  /* 0x00000008d4097812 */ /* 0x000fe200078ec0ff */
[----:B------:R-:W-:Y:S01]  /*ab10*/  BSSY.RECONVERGENT B1, `(.L_x_3116) ;  /* 0x00000fd000017945 */ /* 0x000fe20003800200 */
[----:B------:R-:W-:Y:S02]  /*ab20*/  LOP3.LUT R7, R6, 0xc0, RZ, 0xc0, !PT ;  /* 0x000000c006077812 */ /* 0x000fe400078ec0ff */
[----:B------:R-:W-:-:S02]  /*ab30*/  LOP3.LUT R5, R213, 0x20, R6, 0xf8, !PT ;  /* 0x00000020d5057812 */ /* 0x000fc400078ef806 */
[----:B------:R-:W-:Y:S02]  /*ab40*/  LOP3.LUT R2, R9, 0xc0, R6, 0xf8, !PT ;  /* 0x000000c009027812 */ /* 0x000fe400078ef806 */
[----:B------:R-:W-:Y:S02]  /*ab50*/  LOP3.LUT R3, R3, 0x100, RZ, 0xc0, !PT ;  /* 0x0000010003037812 */ /* 0x000fe400078ec0ff */
[----:B------:R-:W-:Y:S02]  /*ab60*/  LOP3.LUT R4, R7, 0x8, R60, 0xf8, !PT ;  /* 0x0000000807047812 */ /* 0x000fe400078ef83c */
[--C-:B------:R-:W-:Y:S02]  /*ab70*/  LOP3.LUT R5, R5, 0x100, R6.reuse, 0xf8, !PT ;  /* 0x0000010005057812 */ /* 0x100fe400078ef806 */
[----:B------:R-:W-:Y:S02]  /*ab80*/  LOP3.LUT R2, R2, 0x18, R61, 0x78, !PT ;  /* 0x0000001802027812 */ /* 0x000fe400078e783d */
[----:B------:R-:W-:-:S02]  /*ab90*/  LOP3.LUT R3, R3, 0x20, R6, 0xf8, !PT ;  /* 0x0000002003037812 */ /* 0x000fc400078ef806 */
[----:B------:R-:W-:Y:S02]  /*aba0*/  LOP3.LUT R4, R4, 0x18, R61, 0x78, !PT ;  /* 0x0000001804047812 */ /* 0x000fe400078e783d */
[----:B------:R-:W-:Y:S02]  /*abb0*/  LOP3.LUT R6, R5, R2, RZ, 0xfc, !PT ;  /* 0x0000000205067212 */ /* 0x000fe400078efcff */
[----:B------:R-:W-:Y:S02]  /*abc0*/  LOP3.LUT R4, R3, R4, RZ, 0xfc, !PT ;  /* 0x0000000403047212 */ /* 0x000fe400078efcff */
[----:B------:R-:W-:Y:S01]  /*abd0*/  SEL R14, R14, 0xffffffe0, !P0 ;  /* 0xffffffe00e0e7807 */ /* 0x000fe20004000000 */
[--C-:B------:R-:W-:Y:S01]  /*abe0*/  IMAD R3, R6, 0x2, R63.reuse ;  /* 0x0000000206037824 */ /* 0x100fe200078e023f */
[----:B------:R-:W-:Y:S01]  /*abf0*/  ISETP.NE.AND P1, PT, R57, 0x1, PT ;  /* 0x000000013900780c */ /* 0x000fe20003f25270 */
[----:B------:R-:W-:Y:S02]  /*ac00*/  IMAD R63, R4, 0x2, R63 ;  /* 0x00000002043f7824 */ /* 0x000fe400078e023f */
[--C-:B------:R-:W-:Y:S01]  /*ac10*/  IMAD.IADD R200, R3, 0x1, R14.reuse ;  /* 0x0000000103c87824 */ /* 0x100fe200078e020e */
[----:B------:R1:W-:Y:S04]  /*ac20*/  LDSM.16.M88.4 R52, [R3] ;  /* 0x000000000334783b */ /* 0x0003e80000000200 */
[----:B-----5:R-:W2:Y:S04]  /*ac30*/  LDSM.16.M88.4 R24, [R63+0x1000] ;  /* 0x001000003f18783b */ /* 0x020ea80000000200 */
[----:B------:R-:W3:Y:S04]  /*ac40*/  LDSM.16.M88.4 R16, [R63+0x1400] ;  /* 0x001400003f10783b */ /* 0x000ee80000000200 */
[----:B------:R-:W4:Y:S04]  /*ac50*/  LDSM.16.M88.4 R4, [R63+0x1800] ;  /* 0x001800003f04783b */ /* 0x000f280000000200 */
[----:B------:R-:W4:Y:S04]  /*ac60*/  LDSM.16.M88.4 R44, [R63+0x1c00] ;  /* 0x001c00003f2c783b */ /* 0x000f280000000200 */
[----:B------:R-:W4:Y:S01]  /*ac70*/  LDSM.16.M88.4 R36, [R63+0x2000] ;  /* 0x002000003f24783b */ /* 0x000f220000000200 */
[----:B-1----:R-:W-:-:S03]  /*ac80*/  IMAD.IADD R3, R63, 0x1, R14 ;  /* 0x000000013f037824 */ /* 0x002fc600078e020e */
        /* <DEDUP_REMOVED lines=9> */
[C---:B---3--:R-:W-:Y:S03]  /*ad20*/  HMMA.16816.F32 R20, R52.reuse, R16, RZ ;  /* 0x000000103414723c */ /* 0x048fe600000018ff */
[----:B------:R-:W3:Y:S04]  /*ad30*/  LDSM.16.M88.4 R76, [R63+0x4400] ;  /* 0x004400003f4c783b */ /* 0x000ee80000000200 */
[----:B------:R-:W3:Y:S01]  /*ad40*/  LDSM.16.M88.4 R68, [R63+0x4800] ;  /* 0x004800003f44783b */ /* 0x000ee20000000200 */
[C---:B----4-:R-:W-:Y:S03]  /*ad50*/  HMMA.16816.F32 R8, R52.reuse, R4, RZ ;  /* 0x000000043408723c */ /* 0x050fe600000018ff */
[----:B------:R-:W4:Y:S04]  /*ad60*/  LDSM.16.M88.4 R160, [R63+0x4c00] ;  /* 0x004c00003fa0783b */ /* 0x000f280000000200 */
[----:B------:R-:W-:Y:S01]  /*ad70*/  LDSM.16.M88.4 R200, [R200] ;  /* 0x00000000c8c8783b */ /* 0x000fe20000000200 */
[C---:B------:R-:W-:Y:S03]  /*ad80*/  HMMA.16816.F32 R24, R52.reuse, R26, RZ ;  /* 0x0000001a3418723c */ /* 0x040fe600000018ff */
[----:B------:R-:W4:Y:S04]  /*ad90*/  LDSM.16.M88.4 R156, [R3+0x1000] ;  /* 0x00100000039c783b */ /* 0x000f280000000200 */
[----:B------:R-:W4:Y:S01]  /*ada0*/  LDSM.16.M88.4 R152, [R3+0x1400] ;  /* 0x001400000398783b */ /* 0x000f220000000200 */
        /* <DEDUP_REMOVED lines=12> */
[C---:B-1----:R-:W-:Y:S03]  /*ae70*/  HMMA.16816.F32 R32, R52.reuse, R140, RZ ;  /* 0x0000008c3420723c */ /* 0x042fe600000018ff */
[----:B------:R-:W1:Y:S04]  /*ae80*/  LDSM.16.M88.4 R168, [R3+0x3800] ;  /* 0x0038000003a8783b */ /* 0x000e680000000200 */
[----:B------:R-:W1:Y:S01]  /*ae90*/  LDSM.16.M88.4 R164, [R3+0x3c00] ;  /* 0x003c000003a4783b */ /* 0x000e620000000200 */
[C---:B------:R-:W-:Y:S08]  /*aea0*/  HMMA.16816.F32 R136, R52.reuse, R132, RZ ;  /* 0x000000843488723c */ /* 0x040ff000000018ff */
[C---:B------:R-:W-:Y:S08]  /*aeb0*/  HMMA.16816.F32 R128, R52.reuse, R124, RZ ;  /* 0x0000007c3480723c */ /* 0x040ff000000018ff */
[C---:B------:R-:W-:Y:S08]  /*aec0*/  HMMA.16816.F32 R120, R52.reuse, R116, RZ ;  /* 0x000000743478723c */ /* 0x040ff000000018ff */
[C---:B------:R-:W-:Y:S08]  /*aed0*/  HMMA.16816.F32 R112, R52.reuse, R108, RZ ;  /* 0x0000006c3470723c */ /* 0x040ff000000018ff */
[C---:B------:R-:W-:Y:S08]  /*aee0*/  HMMA.16816.F32 R104, R52.reuse, R100, RZ ;  /* 0x000000643468723c */ /* 0x040ff000000018ff */
[C---:B--2---:R-:W-:Y:S08]  /*aef0*/  HMMA.16816.F32 R96, R52.reuse, R92, RZ ;  /* 0x0000005c3460723c */ /* 0x044ff000000018ff */
        /* <DEDUP_REMOVED lines=25> */
[----:B------:R-:W-:Y:S01]  /*b090*/  HMMA.16816.F32 R4, R200, R146, R4 ;  /* 0x00000092c804723c */ /* 0x000fe20000001804 */
[----:B------:R1:W4:Y:S01]  /*b0a0*/  LDSM.16.M88.4 R144, [R3+0x4c00] ;  /* 0x004c00000390783b */ /* 0x0003220000000200 */
[----:B------:R-:W-:-:S06]  /*b0b0*/  DEPBAR.LE SB0, 0x0 ;  /* 0x000080000000791a */ /* 0x000fcc0000000000 */
[C---:B------:R-:W-:Y:S08]  /*b0c0*/  HMMA.16816.F32 R48, R200.reuse, R196, R48 ;  /* 0x000000c4c830723c */ /* 0x040ff00000001830 */
[C---:B------:R-:W-:Y:S08]  /*b0d0*/  HMMA.16816.F32 R44, R200.reuse, R198, R44 ;  /* 0x000000c6c82c723c */ /* 0x040ff0000000182c */
[----:B------:R-:W-:Y:S01]  /*b0e0*/  HMMA.16816.F32 R40, R200, R192, R40 ;  /* 0x000000c0c828723c */ /* 0x000fe20000001828 */
[----:B-1----:R-:W-:-:S07]  /*b0f0*/  P2R R3, PR, RZ, 0x2 ;  /* 0x00000002ff037803 */ /* 0x002fce0000000000 */
        /* <DEDUP_REMOVED lines=38> */
.L_x_3119:
[----:B------:R-:W2:Y:S01]  /*b360*/  LD.E R147, desc[UR6][R148.64+0x170] ;  /* 0x0001700694937980 */ /* 0x000ea2000c101900 */
[C---:B------:R-:W-:Y:S01]  /*b370*/  VIADD R144, R59.reuse, 0xfffffe00 ;  /* 0xfffffe003b907836 */ /* 0x040fe20000000000 */
[----:B------:R-:W-:-:S04]  /*b380*/  IADD3 R14, PT, PT, R59, -0x100, RZ ;  /* 0xffffff003b0e7810 */ /* 0x000fc80007ffe0ff */
[----:B------:R-:W-:Y:S02]  /*b390*/  IABS R61, R14 ;  /* 0x0000000e003d7213 */ /* 0x000fe40000000000 */
        /* <DEDUP_REMOVED lines=57> */
.L_x_3120:
[----:B------:R-:W-:Y:S05]  /*b730*/  BSYNC.RECONVERGENT B0 ;  /* 0x0000000000007941 */ /* 0x000fea0003800200 */
.L_x_3118:
[----:B------:R-:W-:Y:S01]  /*b740*/  IMAD.SHL.U32 R13, R218, 0x40, RZ ;  /* 0x00000040da0d7824 */ /* 0x000fe200078e00ff */
[----:B------:R-:W-:Y:S02]  /*b750*/  ISETP.GE.AND P0, PT, R12, R231, PT ;  /* 0x000000e70c00720c */ /* 0x000fe40003f06270 */
[----:B------:R-:W-:Y:S02]  /*b760*/  SHF.L.U64.HI R12, R218, 0x6, R219 ;  /* 0x00000006da0c7819 */ /* 0x000fe400000102db */
[----:B------:R-:W-:-:S04]  /*b770*/  IADD3 R152, P1, PT, R13, R222, RZ ;  /* 0x000000de0d987210 */ /* 0x000fc80007f3e0ff */
[----:B------:R-:W-:Y:S01]  /*b780*/  IADD3 R150, P2, PT, R152, R13, RZ ;  /* 0x0000000d98967210 */ /* 0x000fe20007f5e0ff */
[----:B------:R-:W-:-:S03]  /*b790*/  IMAD.X R153, R12, 0x1, R223, P1 ;  /* 0x000000010c997824 */ /* 0x000fc600008e06df */
[-C--:B------:R-:W-:Y:S01]  /*b7a0*/  IADD3 R146, P1, PT, R150, R13.reuse, RZ ;  /* 0x0000000d96927210 */ /* 0x080fe20007f3e0ff */
[--C-:B------:R-:W-:Y:S01]  /*b7b0*/  IMAD.X R151, R153, 0x1, R12.reuse, P2 ;  /* 0x0000000199977824 */ /* 0x100fe200010e060c */
[----:B------:R-:W-:Y:S01]  /*b7c0*/  @!PT LDS RZ, [RZ] ;  /* 0x00000000fffff984 */ /* 0x000fe20000000800 */
[----:B------:R-:W-:Y:S01]  /*b7d0*/  @!PT LDS RZ, [RZ] ;  /* 0x00000000fffff984 */ /* 0x000fe20000000800 */
[----:B------:R-:W-:Y:S01]  /*b7e0*/  @!PT LDS RZ, [RZ] ;  /* 0x00000000fffff984 */ /* 0x000fe20000000800 */
[----:B------:R1:W-:Y:S02]  /*b7f0*/  @!P0 LDGSTS.E.BYPASS.LTC128B.128 [R62+0x1000], desc[UR6][R222.64] ;  /* 0x01000000de3e8fae */ /* 0x0003e4000b981a06 */
[-C--:B------:R-:W-:Y:S01]  /*b800*/  IADD3 R144, P2, PT, R146, R13.reuse, RZ ;  /* 0x0000000d92907210 */ /* 0x080fe20007f5e0ff */
[--C-:B------:R-:W-:Y:S01]  /*b810*/  IMAD.X R147, R151, 0x1, R12.reuse, P1 ;  /* 0x0000000197937824 */ /* 0x100fe200008e060c */
[----:B------:R1:W-:Y:S02]  /*b820*/  @P0 STS.128 [R62+0x1000], RZ ;  /* 0x001000ff3e000388 */ /* 0x0003e40000000c00 */
        /* <DEDUP_REMOVED lines=9> */
[----:B------:R-:W-:Y:S01]  /*b8c0*/  @!P0 IADD3 R154, P1, PT, R14, R13, RZ ;  /* 0x0000000d0e9a8210 */ /* 0x000fe20007f3e0ff */
[--C-:B------:R-:W-:Y:S01]  /*b8d0*/  IMAD.X R15, R61, 0x1, R12.reuse, P2 ;  /* 0x000000013d0f7824 */ /* 0x100fe200010e060c */
[----:B------:R-:W-:Y:S01]  /*b8e0*/  @!PT LDS RZ, [RZ] ;  /* 0x00000000fffff984 */ /* 0x000fe20000000800 */
[----:B------:R-:W-:Y:S01]  /*b8f0*/  @!PT LDS RZ, [RZ] ;  /* 0x00000000fffff984 */ /* 0x000fe20000000800 */
[----:B------:R-:W-:Y:S01]  /*b900*/  @!PT LDS RZ, [RZ] ;  /* 0x00000000fffff984 */ /* 0x000fe20000000800 */
[----:B------:R1:W-:Y:S03]  /*b910*/  @!P0 LDGSTS.E.BYPASS.LTC128B.128 [R62+0x2000], desc[UR6][R150.64] ;  /* 0x02000000963e8fae */ /* 0x0003e6000b981a06 */
[----:B------:R-:W-:Y:S01]  /*b920*/  @!P0 IMAD.X R155, R15, 0x1, R12, P1 ;  /* 0x000000010f9b8824 */ /* 0x000fe200008e060c */
        /* <DEDUP_REMOVED lines=27> */
.L_x_3117:
[----:B------:R-:W-:Y:S05]  /*bae0*/  BSYNC.RECONVERGENT B1 ;  /* 0x0000000000017941 */ /* 0x000fea0003800200 */
.L_x_3116:
[----:B------:R-:W1:Y:S01]  /*baf0*/  S2R R215, SR_TID.X ;  /* 0x0000000000d77919 */ /* 0x000e620000002100 */
[----:B------:R-:W-:Y:S01]  /*bb00*/  VIADD R233, R59, 0xffffff00 ;  /* 0xffffff003be97836 */ /* 0x000fe20000000000 */
[----:B------:R-:W2:Y:S01]  /*bb10*/  LDCU.64 UR4, c[0x0][0x358] ;  /* 0x00006b00ff0477ac */ /* 0x000ea20008000a00 */
[----:B-1----:R-:W-:Y:S01]  /*bb20*/  SHF.R.U32.HI R61, RZ, 0x2, R215 ;  /* 0x00000002ff3d7819 */ /* 0x002fe200000116d7 */
[----:B------:R-:W-:-:S03]  /*bb30*/  IMAD.SHL.U32 R56, R215, 0x2, RZ ;  /* 0x00000002d7387824 */ /* 0x000fc600078e00ff */
[----:B------:R-:W-:Y:S02]  /*bb40*/  LOP3.LUT R61, R61, 0x7, RZ, 0xc0, !PT ;  /* 0x000000073d3d7812 */ /* 0x000fe400078ec0ff */
[----:B------:R-:W-:Y:S02]  /*bb50*/  LOP3.LUT R56, R56, 0x6, RZ, 0xc0, !PT ;  /* 0x0000000638387812 */ /* 0x000fe400078ec0ff */
[----:B------:R-:W-:-:S03]  /*bb60*/  LOP3.LUT R12, R61, 0x1f0, R212, 0xf8, !PT ;  /* 0x000001f03d0c7812 */ /* 0x000fc600078ef8d4 */
[----:B------:R-:W-:Y:S02]  /*bb70*/  IMAD.IADD R13, R56, 0x1, R233 ;  /* 0x00000001380d7824 */ /* 0x000fe400078e02e9 */
[----:B------:R-:W-:Y:S02]  /*bb80*/  IMAD R15, R229, 0x40, R12 ;  /* 0x00000040e50f7824 */ /* 0x000fe400078e020c */
[C---:B------:R-:W-:Y:S02]  /*bb90*/  VIADD R201, R13.reuse, 0x1 ;  /* 0x000000010dc97836 */ /* 0x040fe40000000000 */
[C---:B------:R-:W-:Y:S01]  /*bba0*/  VIADD R197, R13.reuse, 0x10 ;  /* 0x000000100dc57836 */ /* 0x040fe20000000000 */
[----:B------:R-:W-:Y:S01]  /*bbb0*/  IADD3 R12, PT, PT, R58, R15, -R230 ;  /* 0x0000000f3a0c7210 */ /* 0x000fe20007ffe8e6 */
[----:B------:R-:W-:Y:S01]  /*bbc0*/  VIADD R171, R13, 0x18 ;  /* 0x000000180dab7836 */ /* 0x000fe20000000000 */
[-C--:B------:R-:W-:Y:S01]  /*bbd0*/  ISETP.GE.AND P0, PT, R201, R58.reuse, PT ;  /* 0x0000003ac900720c */ /* 0x080fe20003f06270 */
[----:B------:R-:W-:Y:S01]  /*bbe0*/  VIADD R153, R13, 0x28 ;  /* 0x000000280d997836 */ /* 0x000fe20000000000 */
[-C--:B------:R-:W-:Y:S01]  /*bbf0*/  ISETP.GE.AND P3, PT, R197, R58.reuse, PT ;  /* 0x0000003ac500720c */ /* 0x080fe20003f66270 */
[C---:B------:R-:W-:Y:S01]  /*bc00*/  IMAD.IADD R170, R12.reuse, 0x1, -R201 ;  /* 0x000000010caa7824 */ /* 0x040fe200078e0ac9 */
[----:B------:R-:W-:Y:S01]  /*bc10*/  ISETP.GE.AND P5, PT, R171, R58, PT ;  /* 0x0000003aab00720c */ /* 0x000fe20003fa6270 */
[----:B------:R-:W-:-:S02]  /*bc20*/  IMAD.IADD R59, R12, 0x1, -R197 ;  /* 0x000000010c3b7824 */ /* 0x000fc400078e0ac5 */
[C---:B------:R-:W-:Y:S01]  /*bc30*/  IMAD.IADD R15, R12.reuse, 0x1, -R171 ;  /* 0x000000010c0f7824 */ /* 0x040fe200078e0aab */
[----:B------:R-:W-:Y:S01]  /*bc40*/  IABS R170, R170 ;  /* 0x000000aa00aa7213 */ /* 0x000fe20000000000 */
[C---:B------:R-:W-:Y:S01]  /*bc50*/  VIADD R191, R13.reuse, 0x21 ;  /* 0x000000210dbf7836 */ /* 0x040fe20000000000 */
[----:B------:R-:W-:Y:S01]  /*bc60*/  IABS R59, R59 ;  /* 0x0000003b003b7213 */ /* 0x000fe20000000000 */
[C---:B------:R-:W-:Y:S01]  /*bc70*/  VIADD R145, R13.reuse, 0x40 ;  /* 0x000000400d917836 */ /* 0x040fe20000000000 */
[----:B------:R-:W-:Y:S01]  /*bc80*/  I2FP.F32.S32 R170, R170 ;  /* 0x000000aa00aa7245 */ /* 0x000fe20000201400 */
[----:B------:R-:W-:Y:S01]  /*bc90*/  IMAD.IADD R160, R12, 0x1, -R191 ;  /* 0x000000010ca07824 */ /* 0x000fe200078e0abf */
[----:B------:R-:W-:Y:S01]  /*bca0*/  IABS R15, R15 ;  /* 0x0000000f000f7213 */ /* 0x000fe20000000000 */
[C---:B------:R-:W-:Y:S01]  /*bcb0*/  VIADD R147, R13.reuse, 0x39 ;  /* 0x000000390d937836 */ /* 0x040fe20000000000 */
[----:B------:R-:W-:Y:S01]  /*bcc0*/  I2FP.F32.S32 R59, R59 ;  /* 0x0000003b003b7245 */ /* 0x000fe20000201400 */
[----:B------:R-:W-:Y:S01]  /*bcd0*/  FFMA.FTZ R170, -R0, R170, R29 ;  /* 0x000000aa00aa7223 */ /* 0x000fe2000001011d */
[C---:B------:R-:W-:Y:S01]  /*bce0*/  VIADD R29, R13.reuse, 0x29 ;  /* 0x000000290d1d7836 */ /* 0x040fe20000000000 */
[----:B------:R-:W-:Y:S01]  /*bcf0*/  I2FP.F32.S32 R15, R15 ;  /* 0x0000000f000f7245 */ /* 0x000fe20000201400 */
[----:B------:R-:W-:-:S02]  /*bd00*/  VIADD R189, R13, 0x11 ;  /* 0x000000110dbd7836 */ /* 0x000fc40000000000 */
[----:B------:R-:W-:Y:S01]  /*bd10*/  FFMA.FTZ R166, -R0, R59, R20 ;  /* 0x0000003b00a67223 */ /* 0x000fe20000010114 */
[----:B------:R-:W-:Y:S01]  /*bd20*/  IMAD.IADD R20, R12, 0x1, -R29 ;  /* 0x000000010c147824 */ /* 0x000fe200078e0a1d */
[----:B------:R-:W-:Y:S01]  /*bd30*/  IABS R160, R160 ;  /* 0x000000a000a07213 */ /* 0x000fe20000000000 */
[----:B------:R-:W-:Y:S01]  /*bd40*/  FFMA.FTZ R14, -R0, R15, R16 ;  /* 0x0000000f000e7223 */ /* 0x000fe20000010110 */
[C---:B------:R-:W-:Y:S01]  /*bd50*/  IMAD.IADD R15, R12.reuse, 0x1, -R153 ;  /* 0x000000010c0f7824 */ /* 0x040fe200078e0a99 */
[----:B------:R-:W-:Y:S01]  /*bd60*/  ISETP.GE.AND P4, PT, R189, R58, PT ;  /* 0x0000003abd00720c */ /* 0x000fe20003f86270 */
[C---:B------:R-:W-:Y:S01]  /*bd70*/  VIADD R169, R13.reuse, 0x30 ;  /* 0x000000300da97836 */ /* 0x040fe20000000000 */
[----:B------:R-:W-:Y:S01]  /*bd80*/  IABS R20, R20 ;  /* 0x0000001400147213 */ /* 0x000fe20000000000 */
[----:B------:R-:W-:Y:S01]  /*bd90*/  IMAD.IADD R164, R12, 0x1, -R189 ;  /* 0x000000010ca47824 */ /* 0x000fe200078e0abd */
[----:B------:R-:W-:Y:S01]  /*bda0*/  IABS R15, R15 ;  /* 0x0000000f000f7213 */ /* 0x000fe20000000000 */
[C---:B------:R-:W-:Y:S01]  /*bdb0*/  VIADD R193, R13.reuse, 0x20 ;  /* 0x000000200dc17836 */ /* 0x040fe20000000000 */
[----:B------:R-:W-:Y:S01]  /*bdc0*/  I2FP.F32.S32 R20, R20 ;  /* 0x0000001400147245 */ /* 0x000fe20000201400 */
[C---:B------:R-:W-:Y:S01]  /*bdd0*/  VIADD R187, R13.reuse, 0x41 ;  /* 0x000000410dbb7836 */ /* 0x040fe20000000000 */
[----:B------:R-:W-:Y:S01]  /*bde0*/  I2FP.F32.S32 R15, R15 ;  /* 0x0000000f000f7245 */ /* 0x000fe20000201400 */
[----:B------:R-:W-:Y:S01]  /*bdf0*/  VIADD R155, R13, 0xb1 ;  /* 0x000000b10d9b7836 */ /* 0x000fe20000000000 */
[----:B------:R-:W-:Y:S01]  /*be00*/  I2FP.F32.S32 R160, R160 ;  /* 0x000000a000a07245 */ /* 0x000fe20000201400 */
[----:B------:R-:W-:Y:S01]  /*be10*/  FFMA.FTZ R157, -R0, R20, R5 ;  /* 0x00000014009d7223 */ /* 0x000fe20000010105 */
[----:B------:R-:W-:-:S02]  /*be20*/  IMAD.IADD R5, R12, 0x1, -R145 ;  /* 0x000000010c057824 */ /* 0x000fc400078e0a91 */
[----:B------:R-:W-:Y:S01]  /*be30*/  FFMA.FTZ R158, -R0, R15, R4 ;  /* 0x0000000f009e7223 */ /* 0x000fe20000010104 */
[----:B------:R-:W-:Y:S02]  /*be40*/  IMAD.IADD R4, R12, 0x1, -R147 ;  /* 0x000000010c047824 */ /* 0x000fe400078e0a93 */
[----:B------:R-:W-:Y:S01]  /*be50*/  FFMA.FTZ R160, -R0, R160, R9 ;  /* 0x000000a000a07223 */ /* 0x000fe20000010109 */
        /* <DEDUP_REMOVED lines=8> */
[----:B------:R-:W-:Y:S01]  /*bee0*/  VIADD R195, R13, 0x19 ;  /* 0x000000190dc37836 */ /* 0x000fe20000000000 */
[----:B------:R-:W-:Y:S01]  /*bef0*/  IABS R9, R9 ;  /* 0x0000000900097213 */ /* 0x000fe20000000000 */
[----:B------:R-:W-:Y:S01]  /*bf00*/  FFMA.FTZ R150, -R0, R5, R40 ;  /* 0x0000000500967223 */ /* 0x000fe20000010128 */
[----:B------:R-:W-:Y:S01]  /*bf10*/  I2FP.F32.S32 R4, R4 ;  /* 0x0000000400047245 */ /* 0x000fe20000201400 */
[----:B------:R-:W-:Y:S01]  /*bf20*/  IMAD.IADD R5, R56, 0x1, R233 ;  /* 0x0000000138057824 */ /* 0x000fe200078e02e9 */
[----:B------:R-:W-:Y:S01]  /*bf30*/  I2FP.F32.S32 R164, R164 ;  /* 0x000000a400a47245 */ /* 0x000fe20000201400 */
[----:B------:R-:W-:Y:S01]  /*bf40*/  IMAD.IADD R16, R12, 0x1, -R195 ;  /* 0x000000010c107824 */ /* 0x000fe200078e0ac3 */
[----:B------:R-:W-:Y:S01]  /*bf50*/  I2FP.F32.S32 R9, R9 ;  /* 0x0000000900097245 */ /* 0x000fe20000201400 */
[----:B------:R-:W-:Y:S01]  /*bf60*/  FFMA.FTZ R161, -R0, R4, R45 ;  /* 0x0000000400a17223 */ /* 0x000fe2000001012d */
[----:B------:R-:W-:-:S02]  /*bf70*/  VIADD R45, R5, 0xb8 ;  /* 0x000000b8052d7836 */ /* 0x000fc40000000000 */
[----:B------:R-:W-:Y:S01]  /*bf80*/  FFMA.FTZ R164, -R0, R164, R21 ;  /* 0x000000a400a47223 */ /* 0x000fe20000010115 */
[----:B------:R-:W-:Y:S01]  /*bf90*/  IADD3 R21, PT, PT, R12, -R193, RZ ;  /* 0x800000c10c157210 */ /* 0x000fe20007ffe0ff */
[----:B------:R-:W-:Y:S01]  /*bfa0*/  FFMA.FTZ R152, -R0, R9, R48 ;  /* 0x0000000900987223 */ /* 0x000fe20000010130 */
[C---:B------:R-:W-:Y:S01]  /*bfb0*/  IADD3 R40, PT, PT, R12.reuse, -R187, RZ ;  /* 0x800000bb0c287210 */ /* 0x040fe20007ffe0ff */
[C---:B------:R-:W-:Y:S01]  /*bfc0*/  IMAD.IADD R4, R12.reuse, 0x1, -R155 ;  /* 0x000000010c047824 */ /* 0x040fe200078e0a9b */
[----:B------:R-:W-:Y:S01]  /*bfd0*/  IABS R21, R21 ;  /* 0x0000001500157213 */ /* 0x000fe20000000000 */
[----:B------:R-:W-:Y:S01]  /*bfe0*/  IMAD.IADD R9, R12, 0x1, -R45 ;  /* 0x000000010c097824 */ /* 0x000fe200078e0a2d */
        /* <DEDUP_REMOVED lines=13> */
[----:B------:R-:W-:Y:S01]  /*c0c0*/  FFMA.FTZ R40, -R0, R40, R41 ;  /* 0x0000002800287223 */ /* 0x000fe20000010129 */
[----:B------:R-:W-:-:S02]  /*c0d0*/  IMAD.IADD R8, R12, 0x1, -R167 ;  /* 0x000000010c087824 */ /* 0x000fc400078e0aa7 */
[----:B------:R-:W-:Y:S01]  /*c0e0*/  FFMA.FTZ R41, -R0, R4, R97 ;  /* 0x0000000400297223 */ /* 0x000fe20000010161 */
[----:B------:R-:W-:Y:S02]  /*c0f0*/  IMAD.IADD R4, R12, 0x1, -R179 ;  /* 0x000000010c047824 */ /* 0x000fe400078e0ab3 */
[----:B------:R-:W-:Y:S01]  /*c100*/  FFMA.FTZ R156, -R0, R9, R92 ;  /* 0x00000009009c7223 */ /* 0x000fe2000001015c */
[----:B------:R-:W-:Y:S01]  /*c110*/  IABS R168, R168 ;  /* 0x000000a800a87213 */ /* 0x000fe20000000000 */
[C---:B------:R-:W-:Y:S01]  /*c120*/  IMAD.IADD R9, R12.reuse, 0x1, -R177 ;  /* 0x000000010c097824 */ /* 0x040fe200078e0ab1 */
[----:B------:R-:W-:Y:S01]  /*c130*/  IABS R8, R8 ;  /* 0x0000000800087213 */ /* 0x000fe20000000000 */
[C---:B------:R-:W-:Y:S01]  /*c140*/  IMAD.IADD R21, R12.reuse, 0x1, -R181 ;  /* 0x000000010c157824 */ /* 0x040fe200078e0ab5 */
[----:B------:R-:W-:Y:S01]  /*c150*/  I2FP.F32.S32 R168, R168 ;  /* 0x000000a800a87245 */ /* 0x000fe20000201400 */
[----:B------:R-:W-:Y:S01]  /*c160*/  IMAD.IADD R146, R12, 0x1, -R59 ;  /* 0x000000010c927824 */ /* 0x000fe200078e0a3b */
[----:B------:R-:W-:Y:S01]  /*c170*/  IABS R4, R4 ;  /* 0x0000000400047213 */ /* 0x000fe20000000000 */
[C---:B------:R-:W-:Y:S01]  /*c180*/  VIADD R63, R5.reuse, 0xd8 ;  /* 0x000000d8053f7836 */ /* 0x040fe20000000000 */
[----:B------:R-:W-:Y:S01]  /*c190*/  IABS R9, R9 ;  /* 0x0000000900097213 */ /* 0x000fe20000000000 */
[C---:B------:R-:W-:Y:S01]  /*c1a0*/  FFMA.FTZ R168, -R0.reuse, R168, R25 ;  /* 0x000000a800a87223 */ /* 0x040fe20000010119 */
[----:B------:R-:W-:Y:S01]  /*c1b0*/  I2FP.F32.S32 R8, R8 ;  /* 0x0000000800087245 */ /* 0x000fe20000201400 */
[----:B------:R-:W-:Y:S01]  /*c1c0*/  VIADD R173, R5, 0xd1 ;  /* 0x000000d105ad7836 */ /* 0x000fe20000000000 */
[----:B------:R-:W-:Y:S01]  /*c1d0*/  I2FP.F32.S32 R4, R4 ;  /* 0x0000000400047245 */ /* 0x000fe20000201400 */
[----:B------:R-:W-:Y:S01]  /*c1e0*/  VIADD R185, R13, 0x48 ;  /* 0x000000480db97836 */ /* 0x000fe20000000000 */
[----:B------:R-:W-:Y:S01]  /*c1f0*/  IABS R21, R21 ;  /* 0x0000001500157213 */ /* 0x000fe20000000000 */
[C---:B------:R-:W-:Y:S01]  /*c200*/  FFMA.FTZ R165, -R0.reuse, R8, R49 ;  /* 0x0000000800a57223 */ /* 0x040fe20000010131 */
[----:B------:R-:W-:Y:S01]  /*c210*/  I2FP.F32.S32 R9, R9 ;  /* 0x0000000900097245 */ /* 0x000fe20000201400 */
[----:B------:R-:W-:Y:S01]  /*c220*/  FFMA.FTZ R49, -R0, R4, R89 ;  /* 0x0000000400317223 */ /* 0x000fe20000010159 */
[----:B------:R-:W-:Y:S01]  /*c230*/  IADD3 R25, PT, PT, R5, 0xe0, RZ ;  /* 0x000000e005197810 */ /* 0x000fe20007ffe0ff */
[----:B------:R-:W-:Y:S01]  /*c240*/  IMAD.IADD R89, R12, 0x1, -R175 ;  /* 0x000000010c597824 */ /* 0x000fe200078e0aaf */
        /* <DEDUP_REMOVED lines=8> */
[----:B------:R-:W-:-:S02]  /*c2d0*/  IMAD.IADD R21, R12, 0x1, -R63 ;  /* 0x000000010c157824 */ /* 0x000fc400078e0a3f */
[----:B------:R-:W-:Y:S01]  /*c2e0*/  FFMA.FTZ R146, -R0, R146, R85 ;  /* 0x0000009200927223 */ /* 0x000fe20000010155 */
[----:B------:R-:W-:Y:S01]  /*c2f0*/  IABS R9, R9 ;  /* 0x0000000900097213 */ /* 0x000fe20000000000 */
[C---:B------:R-:W-:Y:S01]  /*c300*/  VIADD R85, R5.reuse, 0xd9 ;  /* 0x000000d905557836 */ /* 0x040fe20000000000 */
[----:B------:R-:W-:Y:S01]  /*c310*/  IABS R16, R16 ;  /* 0x0000001000107213 */ /* 0x000fe20000000000 */
[C---:B------:R-:W-:Y:S01]  /*c320*/  IMAD.IADD R15, R12.reuse, 0x1, -R13 ;  /* 0x000000010c0f7824 */ /* 0x040fe200078e0a0d */
[----:B------:R-:W-:Y:S01]  /*c330*/  I2FP.F32.S32 R89, R89 ;  /* 0x0000005900597245 */ /* 0x000fe20000201400 */
[----:B------:R-:W-:Y:S01]  /*c340*/  IMAD.IADD R4, R12, 0x1, -R85 ;  /* 0x000000010c047824 */ /* 0x000fe200078e0a55 */
[----:B------:R-:W-:Y:S01]  /*c350*/  IABS R21, R21 ;  /* 0x0000001500157213 */ /* 0x000fe20000000000 */
[----:B------:R-:W-:Y:S01]  /*c360*/  VIADD R151, R5, 0xe1 ;  /* 0x000000e105977836 */ /* 0x000fe20000000000 */
[----:B------:R-:W-:Y:S01]  /*c370*/  I2FP.F32.S32 R9, R9 ;  /* 0x0000000900097245 */ /* 0x000fe20000201400 */
[C---:B------:R-:W-:Y:S01]  /*c380*/  FFMA.FTZ R62, -R0.reuse, R89, R80 ;  /* 0x00000059003e7223 */ /* 0x040fe20000010150 */
[----:B------:R-:W-:Y:S01]  /*c390*/  I2FP.F32.S32 R16, R16 ;  /* 0x0000001000107245 */ /* 0x000fe20000201400 */
[C---:B------:R-:W-:Y:S01]  /*c3a0*/  VIADD R159, R13.reuse, 0x38 ;  /* 0x000000380d9f7836 */ /* 0x040fe20000000000 */
[----:B------:R-:W-:Y:S01]  /*c3b0*/  I2FP.F32.S32 R21, R21 ;  /* 0x0000001500157245 */ /* 0x000fe20000201400 */
[----:B------:R-:W-:Y:S01]  /*c3c0*/  FFMA.FTZ R80, -R0, R9, R72 ;  /* 0x0000000900507223 */ /* 0x000fe20000010148 */
[----:B------:R-:W-:Y:S01]  /*c3d0*/  IABS R60, R60 ;  /* 0x0000003c003c7213 */ /* 0x000fe20000000000 */
[----:B------:R-:W-:Y:S01]  /*c3e0*/  VIADD R9, R12, 0x8 ;  /* 0x000000080c097836 */ /* 0x000fe20000000000 */
[----:B------:R-:W-:Y:S01]  /*c3f0*/  IABS R4, R4 ;  /* 0x0000000400047213 */ /* 0x000fe20000000000 */
[----:B------:R-:W-:Y:S01]  /*c400*/  FFMA.FTZ R16, -R0, R16, R17 ;  /* 0x0000001000107223 */ /* 0x000fe20000010111 */
[----:B------:R-:W-:Y:S01]  /*c410*/  IMAD.IADD R17, R12, 0x1, -R185 ;  /* 0x000000010c117824 */ /* 0x000fe200078e0ab9 */
[----:B------:R-:W-:Y:S01]  /*c420*/  I2FP.F32.S32 R60, R60 ;  /* 0x0000003c003c7245 */ /* 0x000fe20000201400 */
[----:B------:R-:W-:Y:S01]  /*c430*/  FFMA.FTZ R144, -R0, R21, R76 ;  /* 0x0000001500907223 */ /* 0x000fe2000001014c */
[----:B------:R-:W-:Y:S01]  /*c440*/  I2FP.F32.S32 R4, R4 ;  /* 0x0000000400047245 */ /* 0x000fe20000201400 */
[----:B------:R-:W-:Y:S01]  /*c450*/  VIADD R21, R13, 0x8 ;  /* 0x000000080d157836 */ /* 0x000fe20000000000 */
[----:B------:R-:W-:Y:S01]  /*c460*/  IABS R17, R17 ;  /* 0x0000001100117213 */ /* 0x000fe20000000000 */
[----:B------:R-:W-:-:S02]  /*c470*/  IMAD.IADD R197, R9, 0x1, -R197 ;  /* 0x0000000109c57824 */ /* 0x000fc400078e0ac5 */
[----:B------:R-:W-:Y:S01]  /*c480*/  FFMA.FTZ R60, -R0, R60, R81 ;  /* 0x0000003c003c7223 */ /* 0x000fe20000010151 */
[----:B------:R-:W-:Y:S01]  /*c490*/  IMAD.IADD R8, R12, 0x1, -R21 ;  /* 0x000000010c087824 */ /* 0x000fe200078e0a15 */
[----:B------:R-:W-:Y:S01]  /*c4a0*/  IABS R15, R15 ;  /* 0x0000000f000f7213 */ /* 0x000fe20000000000 */
[----:B------:R-:W-:Y:S01]  /*c4b0*/  FFMA.FTZ R81, -R0, R4, R77 ;  /* 0x0000000400517223 */ /* 0x000fe2000001014d */
[----:B------:R-:W-:Y:S01]  /*c4c0*/  IABS R197, R197 ;  /* 0x000000c500c57213 */ /* 0x000fe20000000000 */
[----:B------:R-:W-:Y:S01]  /*c4d0*/  IMAD.IADD R4, R12, 0x1, -R151 ;  /* 0x000000010c047824 */ /* 0x000fe200078e0a97 */
[----:B------:R-:W-:Y:S01]  /*c4e0*/  I2FP.F32.S32 R17, R17 ;  /* 0x0000001100117245 */ /* 0x000fe20000201400 */
[C---:B------:R-:W-:Y:S01]  /*c4f0*/  IMAD.IADD R201, R9.reuse, 0x1, -R201 ;  /* 0x0000000109c97824 */ /* 0x040fe200078e0ac9 */
[----:B------:R-:W-:Y:S01]  /*c500*/  I2FP.F32.S32 R15, R15 ;  /* 0x0000000f000f7245 */ /* 0x000fe20000201400 */
[C---:B------:R-:W-:Y:S01]  /*c510*/  IMAD.IADD R72, R9.reuse, 0x1, -R29 ;  /* 0x0000000109487824 */ /* 0x040fe200078e0a1d */
[----:B------:R-:W-:Y:S01]  /*c520*/  IABS R8, R8 ;  /* 0x0000000800087213 */ /* 0x000fe20000000000 */
[C---:B------:R-:W-:Y:S01]  /*c530*/  FFMA.FTZ R250, -R0.reuse, R17, R36 ;  /* 0x0000001100fa7223 */ /* 0x040fe20000010124 */
[----:B------:R-:W-:Y:S01]  /*c540*/  I2FP.F32.S32 R197, R197 ;  /* 0x000000c500c57245 */ /* 0x000fe20000201400 */
[C---:B------:R-:W-:Y:S01]  /*c550*/  FFMA.FTZ R17, -R0.reuse, R15, R28 ;  /* 0x0000000f00117223 */ /* 0x040fe2000001011c */
[----:B------:R-:W-:Y:S01]  /*c560*/  IABS R4, R4 ;  /* 0x0000000400047213 */ /* 0x000fe20000000000 */
[----:B------:R-:W-:Y:S01]  /*c570*/  IMAD.IADD R28, R9, 0x1, -R189 ;  /* 0x00000001091c7824 */ /* 0x000fe200078e0abd */
[----:B------:R-:W-:Y:S01]  /*c580*/  ISETP.GE.AND P6, PT, R21, R58, PT ;  /* 0x0000003a1500720c */ /* 0x000fe20003fc6270 */
[C---:B------:R-:W-:Y:S01]  /*c590*/  FFMA.FTZ R22, -R0.reuse, R197, R22 ;  /* 0x000000c500167223 */ /* 0x040fe20000010116 */
[----:B------:R-:W-:Y:S01]  /*c5a0*/  IABS R201, R201 ;  /* 0x000000c900c97213 */ /* 0x000fe20000000000 */
[----:B------:R-:W-:Y:S01]  /*c5b0*/  FFMA.FTZ R15, -R0, R15, R26 ;  /* 0x0000000f000f7223 */ /* 0x000fe2000001011a */
[----:B------:R-:W-:Y:S01]  /*c5c0*/  I2FP.F32.S32 R21, R8 ;  /* 0x0000000800157245 */ /* 0x000fe20000201400 */
[----:B------:R-:W-:Y:S01]  /*c5d0*/  IMAD.IADD R26, R9, 0x1, -R195 ;  /* 0x00000001091a7824 */ /* 0x000fe200078e0ac3 */
[----:B------:R-:W-:Y:S01]  /*c5e0*/  I2FP.F32.S32 R97, R4 ;  /* 0x0000000400617245 */ /* 0x000fe20000201400 */
[----:B------:R-:W-:Y:S01]  /*c5f0*/  IMAD.IADD R163, R12, 0x1, -R159 ;  /* 0x000000010ca37824 */ /* 0x000fe200078e0a9f */
[----:B------:R-:W-:Y:S01]  /*c600*/  I2FP.F32.S32 R4, R201 ;  /* 0x000000c900047245 */ /* 0x000fe20000201400 */
[----:B------:R-:W-:Y:S01]  /*c610*/  FFMA.FTZ R21, -R0, R21, R24 ;  /* 0x0000001500157223 */ /* 0x000fe20000010118 */
[----:B------:R-:W-:Y:S01]  /*c620*/  ISETP.GE.AND P2, PT, R199, R58, PT ;  /* 0x0000003ac700720c */ /* 0x000fe20003f46270 */
[C---:B------:R-:W-:Y:S01]  /*c630*/  IMAD.IADD R199, R9.reuse, 0x1, -R199 ;  /* 0x0000000109c77824 */ /* 0x040fe200078e0ac7 */
[----:B------:R-:W-:Y:S01]  /*c640*/  FSEL R24, R22, -INF , !P3 ;  /* 0xff80000016187808 */ /* 0x000fe20005800000 */
[----:B------:R-:W-:Y:S01]  /*c650*/  IMAD.IADD R22, R9, 0x1, -R191 ;  /* 0x0000000109167824 */ /* 0x000fe200078e0abf */
[----:B------:R-:W-:Y:S01]  /*c660*/  IABS R28, R28 ;  /* 0x0000001c001c7213 */ /* 0x000fe20000000000 */
[C---:B------:R-:W-:Y:S01]  /*c670*/  FFMA.FTZ R31, -R0.reuse, R4, R31 ;  /* 0x00000004001f7223 */ /* 0x040fe2000001011f */
[----:B------:R-:W-:Y:S01]  /*c680*/  IABS R199, R199 ;  /* 0x000000c700c77213 */ /* 0x000fe20000000000 */
[----:B------:R-:W-:Y:S01]  /*c690*/  VIADD R183, R5, 0xb9 ;  /* 0x000000b905b77836 */ /* 0x000fe20000000000 */
[----:B------:R-:W-:Y:S01]  /*c6a0*/  I2FP.F32.S32 R28, R28 ;  /* 0x0000001c001c7245 */ /* 0x000fe20000201400 */
[----:B------:R-:W-:Y:S01]  /*c6b0*/  FFMA.FTZ R97, -R0, R97, R73 ;  /* 0x0000006100617223 */ /* 0x000fe20000010149 */
[----:B------:R-:W-:-:S02]  /*c6c0*/  IABS R22, R22 ;  /* 0x0000001600167213 */ /* 0x000fc40000000000 */
[----:B------:R-:W-:Y:S01]  /*c6d0*/  FSEL R84, R31, -INF , !P0 ;  /* 0xff8000001f547808 */ /* 0x000fe20004000000 */
[C---:B------:R-:W-:Y:S01]  /*c6e0*/  IMAD.IADD R31, R9.reuse, 0x1, -R171 ;  /* 0x00000001091f7824 */ /* 0x040fe200078e0aab */
[----:B------:R-:W-:Y:S01]  /*c6f0*/  I2FP.F32.S32 R8, R199 ;  /* 0x000000c700087245 */ /* 0x000fe20000201400 */
[C---:B------:R-:W-:Y:S01]  /*c700*/  FFMA.FTZ R23, -R0.reuse, R28, R23 ;  /* 0x0000001c00177223 */ /* 0x040fe20000010117 */
[----:B------:R-:W-:Y:S02]  /*c710*/  I2FP.F32.S32 R22, R22 ;  /* 0x0000001600167245 */ /* 0x000fe40000201400 */
[----:B------:R-:W-:Y:S01]  /*c720*/  IABS R26, R26 ;  /* 0x0000001a001a7213 */ /* 0x000fe20000000000 */
[----:B------:R-:W-:Y:S01]  /*c730*/  FFMA.FTZ R4, -R0, R8, R27 ;  /* 0x0000000800047223 */ /* 0x000fe2000001011b */
[----:B------:R-:W-:Y:S01]  /*c740*/  IABS R31, R31 ;  /* 0x0000001f001f7213 */ /* 0x000fe20000000000 */
[C---:B------:R-:W-:Y:S01]  /*c750*/  IMAD.IADD R27, R9.reuse, 0x1, -R193 ;  /* 0x00000001091b7824 */ /* 0x040fe200078e0ac1 */
[----:B------:R-:W-:Y:S01]  /*c760*/  FSEL R8, R166, -INF , !P3 ;  /* 0xff800000a6087808 */ /* 0x000fe20005800000 */
[----:B------:R-:W-:Y:S01]  /*c770*/  FFMA.FTZ R11, -R0, R22, R11 ;  /* 0x00000016000b7223 */ /* 0x000fe2000001010b */
[----:B------:R-:W-:Y:S01]  /*c780*/  I2FP.F32.S32 R26, R26 ;  /* 0x0000001a001a7245 */ /* 0x000fe20000201400 */
[----:B------:R-:W-:Y:S01]  /*c790*/  IMAD.IADD R22, R9, 0x1, -R167 ;  /* 0x0000000109167824 */ /* 0x000fe200078e0aa7 */
[----:B------:R-:W-:-:S02]  /*c7a0*/  FSEL R36, R23, -INF , !P4 ;  /* 0xff80000017247808 */ /* 0x000fc40006000000 */
[----:B------:R-:W-:Y:S01]  /*c7b0*/  ISETP.GE.AND P3, PT, R191, R58, PT ;  /* 0x0000003abf00720c */ /* 0x000fe20003f66270 */
[C---:B------:R-:W-:Y:S01]  /*c7c0*/  FFMA.FTZ R19, -R0.reuse, R26, R19 ;  /* 0x0000001a00137223 */ /* 0x040fe20000010113 */
[----:B------:R-:W-:Y:S02]  /*c7d0*/  IADD3 R23, PT, PT, -R153, R9, RZ ;  /* 0x0000000999177210 */ /* 0x000fe40007ffe1ff */
[----:B------:R-:W-:Y:S02]  /*c7e0*/  I2FP.F32.S32 R31, R31 ;  /* 0x0000001f001f7245 */ /* 0x000fe40000201400 */
[----:B------:R-:W-:Y:S02]  /*c7f0*/  IABS R72, R72 ;  /* 0x0000004800487213 */ /* 0x000fe40000000000 */
[----:B------:R-:W-:Y:S01]  /*c800*/  IABS R27, R27 ;  /* 0x0000001b001b7213 */ /* 0x000fe20000000000 */
[----:B------:R-:W-:Y:S01]  /*c810*/  FFMA.FTZ R18, -R0, R31, R18 ;  /* 0x0000001f00127223 */ /* 0x000fe20000010112 */
[----:B------:R-:W-:-:S02]  /*c820*/  ISETP.GE.AND P1, PT, R195, R58, PT ;  /* 0x0000003ac300720c */ /* 0x000fc40003f26270 */
[----:B------:R-:W-:Y:S01]  /*c830*/  FSEL R28, R11, -INF , !P3 ;  /* 0xff8000000b1c7808 */ /* 0x000fe20005800000 */
[----:B------:R-:W-:Y:S01]  /*c840*/  IMAD.IADD R11, R9, 0x1, -R159 ;  /* 0x00000001090b7824 */ /* 0x000fe200078e0a9f */
[----:B------:R-:W-:Y:S02]  /*c850*/  IABS R23, R23 ;  /* 0x0000001700177213 */ /* 0x000fe40000000000 */
[----:B------:R-:W-:Y:S02]  /*c860*/  I2FP.F32.S32 R72, R72 ;  /* 0x0000004800487245 */ /* 0x000fe40000201400 */
[----:B------:R-:W-:Y:S02]  /*c870*/  I2FP.F32.S32 R27, R27 ;  /* 0x0000001b001b7245 */ /* 0x000fe40000201400 */
[----:B------:R-:W-:Y:S01]  /*c880*/  IABS R22, R22 ;  /* 0x0000001600167213 */ /* 0x000fe20000000000 */
[----:B------:R-:W-:Y:S01]  /*c890*/  FFMA.FTZ R7, -R0, R72, R7 ;  /* 0x0000004800077223 */ /* 0x000fe20000010107 */
[----:B------:R-:W-:Y:S01]  /*c8a0*/  FSEL R26, R16, -INF , !P1 ;  /* 0xff800000101a7808 */ /* 0x000fe20004800000 */
[C---:B------:R-:W-:Y:S01]  /*c8b0*/  FFMA.FTZ R92, -R0.reuse, R27, R10 ;  /* 0x0000001b005c7223 */ /* 0x040fe2000001010a */
[----:B------:R-:W-:Y:S01]  /*c8c0*/  I2FP.F32.S32 R23, R23 ;  /* 0x0000001700177245 */ /* 0x000fe20000201400 */
[----:B------:R-:W-:Y:S01]  /*c8d0*/  VIADD R27, R13, 0x58 ;  /* 0x000000580d1b7836 */ /* 0x000fe20000000000 */
[----:B------:R-:W-:Y:S01]  /*c8e0*/  FSEL R16, R19, -INF , !P1 ;  /* 0xff80000013107808 */ /* 0x000fe20004800000 */
[----:B------:R-:W-:Y:S01]  /*c8f0*/  IMAD.IADD R19, R9, 0x1, -R169 ;  /* 0x0000000109137824 */ /* 0x000fe200078e0aa9 */
[----:B------:R-:W-:Y:S01]  /*c900*/  IABS R11, R11 ;  /* 0x0000000b000b7213 */ /* 0x000fe20000000000 */
[----:B------:R-:W-:Y:S01]  /*c910*/  FFMA.FTZ R6, -R0, R23, R6 ;  /* 0x0000001700067223 */ /* 0x000fe20000010106 */
[----:B------:R-:W-:Y:S01]  /*c920*/  FSEL R14, R14, -INF , !P5 ;  /* 0xff8000000e0e7808 */ /* 0x000fe20006800000 */
[----:B------:R-:W-:Y:S01]  /*c930*/  VIADD R23, R13, 0x60 ;  /* 0x000000600d177836 */ /* 0x000fe20000000000 */
[----:B------:R-:W-:-:S02]  /*c940*/  FSEL R18, R18, -INF , !P5 ;  /* 0xff80000012127808 */ /* 0x000fc40006800000 */
[----:B------:R-:W-:Y:S02]  /*c950*/  I2FP.F32.S32 R22, R22 ;  /* 0x0000001600167245 */ /* 0x000fe40000201400 */
[----:B------:R-:W-:Y:S02]  /*c960*/  ISETP.GE.AND P5, PT, R29, R58, PT ;  /* 0x0000003a1d00720c */ /* 0x000fe40003fa6270 */
[----:B------:R-:W-:Y:S01]  /*c970*/  FSEL R10, R164, -INF , !P4 ;  /* 0xff800000a40a7808 */ /* 0x000fe20006000000 */
[----:B------:R-:W-:Y:S01]  /*c980*/  FFMA.FTZ R51, -R0, R22, R51 ;  /* 0x0000001600337223 */ /* 0x000fe20000010133 */
[-C--:B------:R-:W-:Y:S01]  /*c990*/  ISETP.GE.AND P4, PT, R153, R58.reuse, PT ;  /* 0x0000003a9900720c */ /* 0x080fe20003f86270 */
[----:B------:R-:W-:Y:S01]  /*c9a0*/  IMAD.IADD R22, R9, 0x1, -R187 ;  /* 0x0000000109167824 */ /* 0x000fe200078e0abb */
[----:B------:R-:W-:Y:S02]  /*c9b0*/  I2FP.F32.S32 R11, R11 ;  /* 0x0000000b000b7245 */ /* 0x000fe40000201400 */
[----:B------:R-:W-:-:S02]  /*c9c0*/  ISETP.GE.AND P1, PT, R167, R58, PT ;  /* 0x0000003aa700720c */ /* 0x000fc40003f26270 */
[----:B------:R-:W-:Y:S01]  /*c9d0*/  IABS R19, R19 ;  /* 0x0000001300137213 */ /* 0x000fe20000000000 */
[----:B------:R-:W-:Y:S01]  /*c9e0*/  FFMA.FTZ R46, -R0, R11, R46 ;  /* 0x0000000b002e7223 */ /* 0x000fe2000001012e */
[----:B------:R-:W-:Y:S01]  /*c9f0*/  FSEL R88, R168, -INF , !P2 ;  /* 0xff800000a8587808 */ /* 0x000fe20005000000 */
[----:B------:R-:W-:Y:S01]  /*ca00*/  IMAD.IADD R11, R9, 0x1, -R145 ;  /* 0x00000001090b7824 */ /* 0x000fe200078e0a91 */
[----:B------:R-:W-:Y:S02]  /*ca10*/  FSEL R4, R4, -INF , !P2 ;  /* 0xff80000004047808 */ /* 0x000fe40005000000 */
[----:B------:R-:W-:Y:S01]  /*ca20*/  FSEL R167, R7, -INF , !P5 ;  /* 0xff80000007a77808 */ /* 0x000fe20006800000 */
[----:B------:R-:W-:Y:S01]  /*ca30*/  IMAD.IADD R7, R9, 0x1, -R185 ;  /* 0x0000000109077824 */ /* 0x000fe200078e0ab9 */
[----:B------:R-:W-:Y:S02]  /*ca40*/  IABS R163, R163 ;  /* 0x000000a300a37213 */ /* 0x000fe40000000000 */
[----:B------:R-:W-:-:S02]  /*ca50*/  ISETP.GE.AND P2, PT, R169, R58, PT ;  /* 0x0000003aa900720c */ /* 0x000fc40003f46270 */
[----:B------:R-:W-:Y:S01]  /*ca60*/  FSEL R169, R6, -INF , !P4 ;  /* 0xff80000006a97808 */ /* 0x000fe20006000000 */
[C---:B------:R-:W-:Y:S01]  /*ca70*/  IMAD.IADD R6, R9.reuse, 0x1, -R155 ;  /* 0x0000000109067824 */ /* 0x040fe200078e0a9b */
[----:B------:R-:W-:Y:S02]  /*ca80*/  I2FP.F32.S32 R19, R19 ;  /* 0x0000001300137245 */ /* 0x000fe40000201400 */
[----:B------:R-:W-:Y:S02]  /*ca90*/  I2FP.F32.S32 R163, R163 ;  /* 0x000000a300a37245 */ /* 0x000fe40000201400 */
[----:B------:R-:W-:Y:S01]  /*caa0*/  IABS R22, R22 ;  /* 0x0000001600167213 */ /* 0x000fe20000000000 */
[C---:B------:R-:W-:Y:S01]  /*cab0*/  FFMA.FTZ R50, -R0.reuse, R19, R50 ;  /* 0x0000001300327223 */ /* 0x040fe20000010132 */
[----:B------:R-:W-:Y:S01]  /*cac0*/  IABS R7, R7 ;  /* 0x0000000700077213 */ /* 0x000fe20000000000 */
[----:B------:R-:W-:Y:S01]  /*cad0*/  IMAD.IADD R19, R9, 0x1, -R147 ;  /* 0x0000000109137824 */ /* 0x000fe200078e0a93 */
[----:B------:R-:W-:Y:S01]  /*cae0*/  IABS R6, R6 ;  /* 0x0000000600067213 */ /* 0x000fe20000000000 */
[----:B------:R-:W-:Y:S01]  /*caf0*/  FFMA.FTZ R163, -R0, R163, R44 ;  /* 0x000000a300a37223 */ /* 0x000fe2000001012c */
[----:B------:R-:W-:Y:S01]  /*cb00*/  IABS R11, R11 ;  /* 0x0000000b000b7213 */ /* 0x000fe20000000000 */
        /* <DEDUP_REMOVED lines=8> */
[C---:B------:R-:W-:Y:S01]  /*cb90*/  IMAD.IADD R22, R9.reuse, 0x1, -R183 ;  /* 0x0000000109167824 */ /* 0x040fe200078e0ab7 */
[----:B------:R-:W-:Y:S01]  /*cba0*/  IABS R44, R44 ;  /* 0x0000002c002c7213 */ /* 0x000fe20000000000 */
[C---:B------:R-:W-:Y:S02]  /*cbb0*/  IMAD.IADD R7, R9.reuse, 0x1, -R177 ;  /* 0x0000000109077824 */ /* 0x040fe400078e0ab1 */
[----:B------:R-:W-:Y:S01]  /*cbc0*/  FFMA.FTZ R99, -R0, R6, R99 ;  /* 0x0000000600637223 */ /* 0x000fe20000010163 */
[----:B------:R-:W-:Y:S01]  /*cbd0*/  FSEL R20, R170, -INF , !P0 ;  /* 0xff800000aa147808 */ /* 0x000fe20004000000 */
[C---:B------:R-:W-:Y:S01]  /*cbe0*/  FFMA.FTZ R42, -R0.reuse, R11, R42 ;  /* 0x0000000b002a7223 */ /* 0x040fe2000001012a */
[----:B------:R-:W-:Y:S01]  /*cbf0*/  I2FP.F32.S32 R19, R19 ;  /* 0x0000001300137245 */ /* 0x000fe20000201400 */
[----:B------:R-:W-:Y:S01]  /*cc00*/  IMAD.IADD R6, R9, 0x1, -R179 ;  /* 0x0000000109067824 */ /* 0x000fe200078e0ab3 */
[----:B------:R-:W-:Y:S01]  /*cc10*/  ISETP.GE.AND P0, PT, R193, R58, PT ;  /* 0x0000003ac100720c */ /* 0x000fe20003f06270 */
[----:B------:R-:W-:Y:S01]  /*cc20*/  IMAD.IADD R11, R9, 0x1, -R181 ;  /* 0x00000001090b7824 */ /* 0x000fe200078e0ab5 */
[----:B------:R-:W-:Y:S01]  /*cc30*/  I2FP.F32.S32 R44, R44 ;  /* 0x0000002c002c7245 */ /* 0x000fe20000201400 */
[----:B------:R-:W-:Y:S01]  /*cc40*/  FFMA.FTZ R47, -R0, R19, R47 ;  /* 0x00000013002f7223 */ /* 0x000fe2000001012f */
[----:B------:R-:W-:-:S02]  /*cc50*/  IABS R22, R22 ;  /* 0x0000001600167213 */ /* 0x000fc40000000000 */
[----:B------:R-:W-:Y:S01]  /*cc60*/  IABS R7, R7 ;  /* 0x0000000700077213 */ /* 0x000fe20000000000 */
[----:B------:R-:W-:Y:S01]  /*cc70*/  FFMA.FTZ R44, -R0, R44, R93 ;  /* 0x0000002c002c7223 */ /* 0x000fe2000001015d */
[----:B------:R-:W-:Y:S02]  /*cc80*/  FSEL R171, R162, -INF , !P0 ;  /* 0xff800000a2ab7808 */ /* 0x000fe40004000000 */
[----:B------:R-:W-:Y:S02]  /*cc90*/  FSEL R92, R92, -INF , !P0 ;  /* 0xff8000005c5c7808 */ /* 0x000fe40004000000 */
[----:B------:R-:W-:Y:S02]  /*cca0*/  FSEL R89, R158, -INF , !P4 ;  /* 0xff8000009e597808 */ /* 0x000fe40006000000 */
[----:B------:R-:W-:Y:S02]  /*ccb0*/  IABS R6, R6 ;  /* 0x0000000600067213 */ /* 0x000fe40000000000 */
[----:B------:R-:W-:-:S02]  /*ccc0*/  ISETP.GE.AND P0, PT, R159, R58, PT ;  /* 0x0000003a9f00720c */ /* 0x000fc40003f06270 */
[-C--:B------:R-:W-:Y:S02]  /*ccd0*/  ISETP.GE.AND P4, PT, R147, R58.reuse, PT ;  /* 0x0000003a9300720c */ /* 0x080fe40003f86270 */
[----:B------:R-:W-:Y:S02]  /*cce0*/  FSEL R31, R157, -INF , !P5 ;  /* 0xff8000009d1f7808 */ /* 0x000fe40006800000 */
[----:B------:R-:W-:Y:S02]  /*ccf0*/  IABS R11, R11 ;  /* 0x0000000b000b7213 */ /* 0x000fe40000000000 */
[----:B------:R-:W-:Y:S02]  /*cd00*/  ISETP.GE.AND P5, PT, R145, R58, PT ;  /* 0x0000003a9100720c */ /* 0x000fe40003fa6270 */
[----:B------:R-:W-:Y:S02]  /*cd10*/  I2FP.F32.S32 R22, R22 ;  /* 0x0000001600167245 */ /* 0x000fe40000201400 */
[----:B------:R-:W-:-:S02]  /*cd20*/  I2FP.F32.S32 R7, R7 ;  /* 0x0000000700077245 */ /* 0x000fc40000201400 */
[----:B------:R-:W-:Y:S02]  /*cd30*/  FSEL R93, R160, -INF , !P3 ;  /* 0xff800000a05d7808 */ /* 0x000fe40005800000 */
[----:B------:R-:W-:Y:S02]  /*cd40*/  FSEL R165, R165, -INF , !P1 ;  /* 0xff800000a5a57808 */ /* 0x000fe40004800000 */
[----:B------:R-:W-:Y:S02]  /*cd50*/  FSEL R157, R51, -INF , !P1 ;  /* 0xff800000339d7808 */ /* 0x000fe40004800000 */
[-C--:B------:R-:W-:Y:S02]  /*cd60*/  ISETP.GE.AND P3, PT, R187, R58.reuse, PT ;  /* 0x0000003abb00720c */ /* 0x080fe40003f66270 */
[----:B------:R-:W-:Y:S02]  /*cd70*/  ISETP.GE.AND P1, PT, R155, R58, PT ;  /* 0x0000003a9b00720c */ /* 0x000fe40003f26270 */
[----:B------:R-:W-:-:S02]  /*cd80*/  I2FP.F32.S32 R6, R6 ;  /* 0x0000000600067245 */ /* 0x000fc40000201400 */
[----:B------:R-:W-:Y:S02]  /*cd90*/  FSEL R163, R163, -INF , !P0 ;  /* 0xff800000a3a37808 */ /* 0x000fe40004000000 */
[----:B------:R-:W-:Y:S02]  /*cda0*/  FSEL R153, R46, -INF , !P0 ;  /* 0xff8000002e997808 */ /* 0x000fe40004000000 */
[----:B------:R-:W-:Y:S01]  /*cdb0*/  FSEL R155, R47, -INF , !P4 ;  /* 0xff8000002f9b7808 */ /* 0x000fe20006000000 */
[----:B------:R-:W-:Y:S01]  /*cdc0*/  IMAD.IADD R47, R9, 0x1, -R45 ;  /* 0x00000001092f7824 */ /* 0x000fe200078e0a2d */
[----:B------:R-:W-:Y:S02]  /*cdd0*/  I2FP.F32.S32 R11, R11 ;  /* 0x0000000b000b7245 */ /* 0x000fe40000201400 */
[----:B------:R-:W-:Y:S01]  /*cde0*/  ISETP.GE.AND P0, PT, R45, R58, PT ;  /* 0x0000003a2d00720c */ /* 0x000fe20003f06270 */
[----:B------:R-:W-:Y:S01]  /*cdf0*/  FFMA.FTZ R45, -R0, R22, R95 ;  /* 0x00000016002d7223 */ /* 0x000fe2000001015f */
[----:B------:R-:W-:Y:S01]  /*ce00*/  FSEL R248, R42, -INF , !P5 ;  /* 0xff8000002af87808 */ /* 0x000fe20006800000 */
[----:B------:R-:W-:Y:S01]  /*ce10*/  FFMA.FTZ R42, -R0, R7, R86 ;  /* 0x00000007002a7223 */ /* 0x000fe20000010156 */
[----:B------:R-:W-:Y:S01]  /*ce20*/  FSEL R29, R152, -INF , !P2 ;  /* 0xff800000981d7808 */ /* 0x000fe20005000000 */
[----:B------:R-:W-:Y:S01]  /*ce30*/  VIADD R7, R13, 0x49 ;  /* 0x000000490d077836 */ /* 0x000fe20000000000 */
[----:B------:R-:W-:Y:S01]  /*ce40*/  FSEL R147, R150, -INF , !P5 ;  /* 0xff80000096937808 */ /* 0x000fe20006800000 */
[C---:B------:R-:W-:Y:S01]  /*ce50*/  FFMA.FTZ R90, -R0.reuse, R11, R90 ;  /* 0x0000000b005a7223 */ /* 0x040fe2000001015a */
[----:B------:R-:W-:Y:S01]  /*ce60*/  ISETP.GE.AND P5, PT, R183, R58, PT ;  /* 0x0000003ab700720c */ /* 0x000fe20003fa6270 */
[----:B------:R-:W-:Y:S01]  /*ce70*/  IMAD.IADD R11, R9, 0x1, -R25 ;  /* 0x00000001090b7824 */ /* 0x000fe200078e0a19 */
[----:B------:R-:W-:Y:S01]  /*ce80*/  FSEL R152, R43, -INF , !P3 ;  /* 0xff8000002b987808 */ /* 0x000fe20005800000 */
[----:B------:R-:W-:Y:S01]  /*ce90*/  FFMA.FTZ R43, -R0, R6, R91 ;  /* 0x00000006002b7223 */ /* 0x000fe2000001015b */
[----:B------:R-:W-:-:S02]  /*cea0*/  FSEL R145, R40, -INF , !P3 ;  /* 0xff80000028917808 */ /* 0x000fc40005800000 */
[----:B------:R-:W-:Y:S02]  /*ceb0*/  FSEL R161, R161, -INF , !P4 ;  /* 0xff800000a1a17808 */ /* 0x000fe40006000000 */
[-C--:B------:R-:W-:Y:S02]  /*cec0*/  ISETP.GE.AND P3, PT, R179, R58.reuse, PT ;  /* 0x0000003ab300720c */ /* 0x080fe40003f66270 */
[-C--:B------:R-:W-:Y:S02]  /*ced0*/  ISETP.GE.AND P4, PT, R181, R58.reuse, PT ;  /* 0x0000003ab500720c */ /* 0x080fe40003f86270 */
[----:B------:R-:W-:Y:S02]  /*cee0*/  FSEL R51, R44, -INF , !P5 ;  /* 0xff8000002c337808 */ /* 0x000fe40006800000 */
[----:B------:R-:W-:Y:S02]  /*cef0*/  FSEL R45, R45, -INF , !P5 ;  /* 0xff8000002d2d7808 */ /* 0x000fe40006800000 */
[----:B------:R-:W-:Y:S01]  /*cf00*/  ISETP.GE.AND P5, PT, R7, R58, PT ;  /* 0x0000003a0700720c */ /* 0x000fe20003fa6270 */
[----:B------:R-:W-:Y:S01]  /*cf10*/  IMAD.IADD R7, R12, 0x1, -R7 ;  /* 0x000000010c077824 */ /* 0x000fe200078e0a07 */
[----:B------:R-:W-:-:S02]  /*cf20*/  FSEL R49, R49, -INF , !P3 ;  /* 0xff80000031317808 */ /* 0x000fc40005800000 */
[----:B------:R-:W-:Y:S02]  /*cf30*/  FSEL R43, R43, -INF , !P3 ;  /* 0xff8000002b2b7808 */ /* 0x000fe40005800000 */
[----:B------:R-:W-:Y:S02]  /*cf40*/  FSEL R48, R48, -INF , !P4 ;  /* 0xff80000030307808 */ /* 0x000fe40006000000 */
[----:B------:R-:W-:Y:S02]  /*cf50*/  FSEL R44, R90, -INF , !P4 ;  /* 0xff8000005a2c7808 */ /* 0x000fe40006000000 */
[-C--:B------:R-:W-:Y:S01]  /*cf60*/  ISETP.GE.AND P3, PT, R63, R58.reuse, PT ;  /* 0x0000003a3f00720c */ /* 0x080fe20003f66270 */
[----:B------:R-:W-:Y:S01]  /*cf70*/  IMAD.IADD R63, R9, 0x1, -R63 ;  /* 0x00000001093f7824 */ /* 0x000fe200078e0a3f */
[C---:B------:R-:W-:Y:S02]  /*cf80*/  ISETP.GE.AND P4, PT, R173.reuse, R58, PT ;  /* 0x0000003aad00720c */ /* 0x040fe40003f86270 */
[----:B------:R-:W-:-:S02]  /*cf90*/  IADD3 R173, PT, PT, -R173, R9, RZ ;  /* 0x00000009adad7210 */ /* 0x000fc40007ffe1ff */
[----:B------:R-:W-:Y:S02]  /*cfa0*/  FSEL R41, R41, -INF , !P1 ;  /* 0xff80000029297808 */ /* 0x000fe40004800000 */
[----:B------:R-:W-:Y:S02]  /*cfb0*/  FSEL R40, R99, -INF , !P1 ;  /* 0xff80000063287808 */ /* 0x000fe40004800000 */
[----:B------:R-:W-:Y:S01]  /*cfc0*/  ISETP.GE.AND P1, PT, R59, R58, PT ;  /* 0x0000003a3b00720c */ /* 0x000fe20003f26270 */
[----:B------:R-:W-:Y:S01]  /*cfd0*/  IMAD.IADD R59, R9, 0x1, -R59 ;  /* 0x00000001093b7824 */ /* 0x000fe200078e0a3b */
[----:B------:R-:W-:Y:S02]  /*cfe0*/  IABS R7, R7 ;  /* 0x0000000700077213 */ /* 0x000fe40000000000 */
[----:B------:R-:W-:Y:S02]  /*cff0*/  IABS R173, R173 ;  /* 0x000000ad00ad7213 */ /* 0x000fe40000000000 */
[----:B------:R-:W-:-:S02]  /*d000*/  IABS R63, R63 ;  /* 0x0000003f003f7213 */ /* 0x000fc40000000000 */
[----:B------:R-:W-:Y:S02]  /*d010*/  I2FP.F32.S32 R7, R7 ;  /* 0x0000000700077245 */ /* 0x000fe40000201400 */
[----:B------:R-:W-:Y:S02]  /*d020*/  IABS R59, R59 ;  /* 0x0000003b003b7213 */ /* 0x000fe40000000000 */
[----:B------:R-:W-:Y:S01]  /*d030*/  I2FP.F32.S32 R22, R173 ;  /* 0x000000ad00167245 */ /* 0x000fe20000201400 */
[C---:B------:R-:W-:Y:S01]  /*d040*/  FFMA.FTZ R37, -R0.reuse, R7, R37 ;  /* 0x0000000700257223 */ /* 0x040fe20000010125 */
[----:B------:R-:W-:Y:S01]  /*d050*/  I2FP.F32.S32 R63, R63 ;  /* 0x0000003f003f7245 */ /* 0x000fe20000201400 */
[----:B------:R-:W-:Y:S01]  /*d060*/  VIADD R7, R13, 0x50 ;  /* 0x000000500d077836 */ /* 0x000fe20000000000 */
[----:B------:R-:W-:Y:S01]  /*d070*/  I2FP.F32.S32 R6, R59 ;  /* 0x0000003b00067245 */ /* 0x000fe20000201400 */
[C---:B------:R-:W-:Y:S01]  /*d080*/  FFMA.FTZ R22, -R0.reuse, R22, R83 ;  /* 0x0000001600167223 */ /* 0x040fe20000010153 */
[----:B------:R-:W-:Y:S01]  /*d090*/  IABS R47, R47 ;  /* 0x0000002f002f7213 */ /* 0x000fe20000000000 */
[----:B------:R-:W-:Y:S01]  /*d0a0*/  FFMA.FTZ R59, -R0, R63, R78 ;  /* 0x0000003f003b7223 */ /* 0x000fe2000001014e */
[----:B------:R-:W-:Y:S01]  /*d0b0*/  IMAD.IADD R19, R12, 0x1, -R7 ;  /* 0x000000010c137824 */ /* 0x000fe200078e0a07 */
[----:B------:R-:W-:Y:S01]  /*d0c0*/  FSEL R73, R60, -INF , !P4 ;  /* 0xff8000003c497808 */ /* 0x000fe20006000000 */
[----:B------:R-:W-:Y:S01]  /*d0d0*/  FFMA.FTZ R6, -R0, R6, R87 ;  /* 0x0000000600067223 */ /* 0x000fe20000010157 */
[----:B------:R-:W-:Y:S01]  /*d0e0*/  FSEL R60, R22, -INF , !P4 ;  /* 0xff800000163c7808 */ /* 0x000fe20006000000 */
[C---:B------:R-:W-:Y:S01]  /*d0f0*/  IMAD.IADD R22, R9.reuse, 0x1, -R151 ;  /* 0x0000000109167824 */ /* 0x040fe200078e0a97 */
[----:B------:R-:W-:Y:S01]  /*d100*/  FSEL R72, R144, -INF , !P3 ;  /* 0xff80000090487808 */ /* 0x000fe20005800000 */
[----:B------:R-:W-:Y:S01]  /*d110*/  IMAD.IADD R78, R9, 0x1, -R85 ;  /* 0x00000001094e7824 */ /* 0x000fe200078e0a55 */
[----:B------:R-:W-:Y:S01]  /*d120*/  FSEL R59, R59, -INF , !P3 ;  /* 0xff8000003b3b7808 */ /* 0x000fe20005800000 */
[----:B------:R-:W-:Y:S01]  /*d130*/  VIADD R83, R13, 0x51 ;  /* 0x000000510d537836 */ /* 0x000fe20000000000 */
[----:B------:R-:W-:Y:S01]  /*d140*/  ISETP.GE.AND P3, PT, R7, R58, PT ;  /* 0x0000003a0700720c */ /* 0x000fe20003f66270 */
[----:B------:R-:W-:Y:S01]  /*d150*/  IMAD.IADD R7, R9, 0x1, -R5 ;  /* 0x0000000109077824 */ /* 0x000fe200078e0a05 */
[----:B------:R-:W-:-:S02]  /*d160*/  IABS R11, R11 ;  /* 0x0000000b000b7213 */ /* 0x000fc40000000000 */
[----:B------:R-:W-:Y:S02]  /*d170*/  I2FP.F32.S32 R47, R47 ;  /* 0x0000002f002f7245 */ /* 0x000fe40000201400 */
[----:B------:R-:W-:Y:S02]  /*d180*/  IABS R19, R19 ;  /* 0x0000001300137213 */ /* 0x000fe40000000000 */
[----:B------:R-:W-:Y:S01]  /*d190*/  IABS R22, R22 ;  /* 0x0000001600167213 */ /* 0x000fe20000000000 */
[----:B------:R-:W-:Y:S01]  /*d1a0*/  FFMA.FTZ R47, -R0, R47, R94 ;  /* 0x0000002f002f7223 */ /* 0x000fe2000001015e */
[----:B------:R-:W-:Y:S02]  /*d1b0*/  I2FP.F32.S32 R11, R11 ;  /* 0x0000000b000b7245 */ /* 0x000fe40000201400 */
[----:B------:R-:W-:Y:S02]  /*d1c0*/  IABS R7, R7 ;  /* 0x0000000700077213 */ /* 0x000fe40000000000 */
[----:B------:R-:W-:-:S02]  /*d1d0*/  I2FP.F32.S32 R19, R19 ;  /* 0x0000001300137245 */ /* 0x000fc40000201400 */
[----:B------:R-:W-:Y:S02]  /*d1e0*/  FSEL R159, R50, -INF , !P2 ;  /* 0xff800000329f7808 */ /* 0x000fe40005000000 */
[----:B------:R-:W-:Y:S01]  /*d1f0*/  ISETP.GE.AND P2, PT, R185, R58, PT ;  /* 0x0000003ab900720c */ /* 0x000fe20003f46270 */
[----:B------:R-:W-:Y:S01]  /*d200*/  FFMA.FTZ R32, -R0, R19, R32 ;  /* 0x0000001300207223 */ /* 0x000fe20000010120 */
[----:B------:R-:W-:Y:S01]  /*d210*/  FSEL R63, R6, -INF , !P1 ;  /* 0xff800000063f7808 */ /* 0x000fe20004800000 */
[----:B------:R-:W-:Y:S01]  /*d220*/  FFMA.FTZ R6, -R0, R11, R74 ;  /* 0x0000000b00067223 */ /* 0x000fe2000001014a */
[----:B------:R-:W-:Y:S01]  /*d230*/  IABS R78, R78 ;  /* 0x0000004e004e7213 */ /* 0x000fe20000000000 */
[----:B------:R-:W-:Y:S01]  /*d240*/  IMAD.IADD R19, R56, 0x1, R233 ;  /* 0x0000000138137824 */ /* 0x000fe200078e02e9 */
[----:B------:R-:W-:Y:S02]  /*d250*/  I2FP.F32.S32 R22, R22 ;  /* 0x0000001600167245 */ /* 0x000fe40000201400 */
[----:B------:R-:W-:Y:S01]  /*d260*/  FSEL R77, R146, -INF , !P1 ;  /* 0xff800000924d7808 */ /* 0x000fe20004800000 */
[----:B------:R-:W-:Y:S01]  /*d270*/  VIADD R86, R19, 0x58 ;  /* 0x0000005813567836 */ /* 0x000fe20000000000 */
[----:B------:R-:W-:Y:S01]  /*d280*/  I2FP.F32.S32 R7, R7 ;  /* 0x0000000700077245 */ /* 0x000fe20000201400 */
[----:B------:R-:W-:Y:S01]  /*d290*/  FFMA.FTZ R74, -R0, R22, R75 ;  /* 0x00000016004a7223 */ /* 0x000fe2000001014b */
[-C--:B------:R-:W-:Y:S01]  /*d2a0*/  ISETP.GE.AND P1, PT, R25, R58.reuse, PT ;  /* 0x0000003a1900720c */ /* 0x080fe20003f26270 */
[----:B------:R-:W-:Y:S01]  /*d2b0*/  VIADD R25, R13, 0x59 ;  /* 0x000000590d197836 */ /* 0x000fe20000000000 */
[----:B------:R-:W-:Y:S01]  /*d2c0*/  FSEL R50, R156, -INF , !P0 ;  /* 0xff8000009c327808 */ /* 0x000fe20004000000 */
[----:B------:R-:W-:Y:S01]  /*d2d0*/  FFMA.FTZ R7, -R0, R7, R30 ;  /* 0x0000000700077223 */ /* 0x000fe2000001011e */
        /* <DEDUP_REMOVED lines=8> */
[----:B------:R-:W-:-:S02]  /*d360*/  I2FP.F32.S32 R78, R78 ;  /* 0x0000004e004e7245 */ /* 0x000fc40000201400 */
[----:B------:R-:W-:Y:S02]  /*d370*/  ISETP.GE.AND P2, PT, R177, R58, PT ;  /* 0x0000003ab100720c */ /* 0x000fe40003f46270 */
[----:B------:R-:W-:Y:S01]  /*d380*/  FSEL R75, R6, -INF , !P1 ;  /* 0xff800000064b7808 */ /* 0x000fe20004800000 */
[----:B------:R-:W-:Y:S01]  /*d390*/  FFMA.FTZ R78, -R0, R78, R79 ;  /* 0x0000004e004e7223 */ /* 0x000fe2000001014f */
[----:B------:R-:W-:Y:S01]  /*d3a0*/  FSEL R6, R15, -INF , !P6 ;  /* 0xff8000000f067808 */ /* 0x000fe20007000000 */
[----:B------:R-:W-:Y:S01]  /*d3b0*/  IMAD.IADD R15, R12, 0x1, -R23 ;  /* 0x000000010c0f7824 */ /* 0x000fe200078e0a17 */
[----:B------:R-:W-:Y:S02]  /*d3c0*/  FSEL R46, R154, -INF , !P2 ;  /* 0xff8000009a2e7808 */ /* 0x000fe40005000000 */
[----:B------:R-:W-:Y:S02]  /*d3d0*/  FSEL R42, R42, -INF , !P2 ;  /* 0xff8000002a2a7808 */ /* 0x000fe40005000000 */
[----:B------:R-:W-:-:S02]  /*d3e0*/  IABS R175, R175 ;  /* 0x000000af00af7213 */ /* 0x000fc40000000000 */
[-C--:B------:R-:W-:Y:S02]  /*d3f0*/  ISETP.GE.AND P2, PT, R85, R58.reuse, PT ;  /* 0x0000003a5500720c */ /* 0x080fe40003f46270 */
[----:B------:R-:W-:Y:S02]  /*d400*/  IABS R15, R15 ;  /* 0x0000000f000f7213 */ /* 0x000fe40000000000 */
[----:B------:R-:W-:Y:S02]  /*d410*/  I2FP.F32.S32 R175, R175 ;  /* 0x000000af00af7245 */ /* 0x000fe40000201400 */
[----:B------:R-:W-:Y:S02]  /*d420*/  FSEL R81, R81, -INF , !P2 ;  /* 0xff80000051517808 */ /* 0x000fe40005000000 */
[----:B------:R-:W-:Y:S01]  /*d430*/  FSEL R78, R78, -INF , !P2 ;  /* 0xff8000004e4e7808 */ /* 0x000fe20005000000 */
[----:B------:R-:W-:Y:S01]  /*d440*/  FFMA.FTZ R82, -R0, R175, R82 ;  /* 0x000000af00527223 */ /* 0x000fe20000010152 */
[----:B------:R-:W-:-:S02]  /*d450*/  ISETP.GE.AND P2, PT, R13, R58, PT ;  /* 0x0000003a0d00720c */ /* 0x000fc40003f46270 */
[----:B------:R-:W-:Y:S02]  /*d460*/  IABS R30, R30 ;  /* 0x0000001e001e7213 */ /* 0x000fe40000000000 */
[----:B------:R-:W-:Y:S02]  /*d470*/  I2FP.F32.S32 R15, R15 ;  /* 0x0000000f000f7245 */ /* 0x000fe40000201400 */
[----:B------:R-:W-:Y:S01]  /*d480*/  FSEL R11, R17, -INF , !P2 ;  /* 0xff800000110b7808 */ /* 0x000fe20005000000 */
[----:B------:R-:W-:Y:S01]  /*d490*/  IMAD.IADD R17, R12, 0x1, -R27 ;  /* 0x000000010c117824 */ /* 0x000fe200078e0a1b */
[----:B------:R-:W-:Y:S01]  /*d4a0*/  I2FP.F32.S32 R30, R30 ;  /* 0x0000001e001e7245 */ /* 0x000fe20000201400 */
[----:B------:R-:W-:Y:S01]  /*d4b0*/  FFMA.FTZ R136, -R0, R15, R136 ;  /* 0x0000000f00887223 */ /* 0x000fe20000010188 */
[----:B------:R-:W-:Y:S01]  /*d4c0*/  FSEL R76, R62, -INF , !P0 ;  /* 0xff8000003e4c7808 */ /* 0x000fe20004000000 */
[----:B------:R-:W-:Y:S01]  /*d4d0*/  VIADD R15, R13, 0x61 ;  /* 0x000000610d0f7836 */ /* 0x000fe20000000000 */
[----:B------:R-:W-:Y:S01]  /*d4e0*/  FSEL R62, R82, -INF , !P0 ;  /* 0xff800000523e7808 */ /* 0x000fe20004000000 */
[----:B------:R-:W-:Y:S01]  /*d4f0*/  FFMA.FTZ R39, -R0, R30, R39 ;  /* 0x0000001e00277223 */ /* 0x000fe20000010127 */
[----:B------:R-:W-:Y:S01]  /*d500*/  IABS R17, R17 ;  /* 0x0000001100117213 */ /* 0x000fe20000000000 */
[----:B------:R-:W-:Y:S01]  /*d510*/  VIADD R82, R19, 0x50 ;  /* 0x0000005013527836 */ /* 0x000fe20000000000 */
[----:B------:R-:W-:Y:S01]  /*d520*/  FSEL R22, R21, -INF , !P6 ;  /* 0xff80000015167808 */ /* 0x000fe20007000000 */
[C---:B------:R-:W-:Y:S01]  /*d530*/  VIADD R30, R19.reuse, 0x59 ;  /* 0x00000059131e7836 */ /* 0x040fe20000000000 */
[----:B------:R-:W-:Y:S01]  /*d540*/  IADD3 R38, PT, PT, R19, 0x51, RZ ;  /* 0x0000005113267810 */ /* 0x000fe20007ffe0ff */
[C---:B------:R-:W-:Y:S01]  /*d550*/  IMAD.IADD R238, R12.reuse, 0x1, -R15 ;  /* 0x000000010cee7824 */ /* 0x040fe200078e0a0f */
[----:B------:R-:W-:Y:S01]  /*d560*/  ISETP.GE.AND P6, PT, R15, R58, PT ;  /* 0x0000003a0f00720c */ /* 0x000fe20003fc6270 */
[C---:B------:R-:W-:Y:S01]  /*d570*/  IMAD.IADD R15, R9.reuse, 0x1, -R82 ;  /* 0x00000001090f7824 */ /* 0x040fe200078e0a52 */
[----:B------:R-:W-:Y:S01]  /*d580*/  I2FP.F32.S32 R17, R17 ;  /* 0x0000001100117245 */ /* 0x000fe20000201400 */
[----:B------:R-:W-:Y:S01]  /*d590*/  IMAD.IADD R21, R12, 0x1, -R83 ;  /* 0x000000010c157824 */ /* 0x000fe200078e0a53 */
[----:B------:R-:W-:Y:S01]  /*d5a0*/  IABS R244, R244 ;  /* 0x000000f400f47213 */ /* 0x000fe20000000000 */
[C---:B------:R-:W-:Y:S01]  /*d5b0*/  IMAD.IADD R30, R9.reuse, 0x1, -R30 ;  /* 0x00000001091e7824 */ /* 0x040fe200078e0a1e */
[----:B------:R-:W-:Y:S01]  /*d5c0*/  IABS R15, R15 ;  /* 0x0000000f000f7213 */ /* 0x000fe20000000000 */
[----:B------:R-:W-:-:S02]  /*d5d0*/  IMAD.IADD R38, R9, 0x1, -R38 ;  /* 0x0000000109267824 */ /* 0x000fc400078e0a26 */
[----:B------:R-:W-:Y:S01]  /*d5e0*/  FFMA.FTZ R140, -R0, R17, R140 ;  /* 0x00000011008c7223 */ /* 0x000fe2000001018c */
[----:B------:R-:W-:Y:S01]  /*d5f0*/  IABS R21, R21 ;  /* 0x0000001500157213 */ /* 0x000fe20000000000 */
[----:B------:R-:W-:Y:S01]  /*d600*/  IMAD.IADD R17, R9, 0x1, -R86 ;  /* 0x0000000109117824 */ /* 0x000fe200078e0a56 */
[----:B------:R-:W-:Y:S01]  /*d610*/  IABS R30, R30 ;  /* 0x0000001e001e7213 */ /* 0x000fe20000000000 */
[----:B--2---:R-:W2:Y:S01]  /*d620*/  LD.E R82, desc[UR4][R148.64+0xdc] ;  /* 0x0000dc0494527980 */ /* 0x004ea2000c101900 */
[----:B------:R-:W-:Y:S02]  /*d630*/  IABS R238, R238 ;  /* 0x000000ee00ee7213 */ /* 0x000fe40000000000 */
[----:B------:R-:W-:Y:S02]  /*d640*/  IABS R38, R38 ;  /* 0x0000002600267213 */ /* 0x000fe40000000000 */
[----:B------:R-:W-:Y:S02]  /*d650*/  I2FP.F32.S32 R15, R15 ;  /* 0x0000000f000f7245 */ /* 0x000fe40000201400 */
[----:B------:R-:W-:-:S02]  /*d660*/  I2FP.F32.S32 R21, R21 ;  /* 0x0000001500157245 */ /* 0x000fc40000201400 */
[----:B------:R-:W-:Y:S01]  /*d670*/  I2FP.F32.S32 R30, R30 ;  /* 0x0000001e001e7245 */ /* 0x000fe20000201400 */
[C---:B------:R-:W-:Y:S01]  /*d680*/  FFMA.FTZ R34, -R0.reuse, R15, R34 ;  /* 0x0000000f00227223 */ /* 0x040fe20000010122 */
[----:B------:R-:W-:Y:S01]  /*d690*/  IABS R17, R17 ;  /* 0x0000001100117213 */ /* 0x000fe20000000000 */
[C---:B------:R-:W-:Y:S01]  /*d6a0*/  FFMA.FTZ R33, -R0.reuse, R21, R33 ;  /* 0x0000001500217223 */ /* 0x040fe20000010121 */
[----:B------:R-:W-:Y:S01]  /*d6b0*/  I2FP.F32.S32 R244, R244 ;  /* 0x000000f400f47245 */ /* 0x000fe20000201400 */
[C---:B------:R-:W-:Y:S01]  /*d6c0*/  FFMA.FTZ R143, -R0.reuse, R30, R143 ;  /* 0x0000001e008f7223 */ /* 0x040fe2000001018f */
[----:B------:R-:W-:Y:S01]  /*d6d0*/  ISETP.GE.AND P4, PT, R23, R58, PT ;  /* 0x0000003a1700720c */ /* 0x000fe20003f86270 */
[C---:B------:R-:W-:Y:S01]  /*d6e0*/  VIADD R23, R13.reuse, 0x68 ;  /* 0x000000680d177836 */ /* 0x040fe20000000000 */
[----:B------:R-:W-:Y:S01]  /*d6f0*/  I2FP.F32.S32 R238, R238 ;  /* 0x000000ee00ee7245 */ /* 0x000fe20000201400 */
[----:B------:R-:W-:Y:S01]  /*d700*/  VIADD R15, R13, 0x71 ;  /* 0x000000710d0f7836 */ /* 0x000fe20000000000 */
[----:B------:R-:W-:Y:S01]  /*d710*/  I2FP.F32.S32 R38, R38 ;  /* 0x0000002600267245 */ /* 0x000fe20000201400 */
[----:B------:R-:W-:Y:S01]  /*d720*/  VIADD R30, R19, 0x60 ;  /* 0x00000060131e7836 */ /* 0x000fe20000000000 */
[----:B------:R-:W-:Y:S01]  /*d730*/  I2FP.F32.S32 R17, R17 ;  /* 0x0000001100117245 */ /* 0x000fe20000201400 */
[----:B------:R-:W-:Y:S01]  /*d740*/  VIADD R21, R13, 0x69 ;  /* 0x000000690d157836 */ /* 0x000fe20000000000 */
[----:B------:R-:W-:Y:S01]  /*d750*/  ISETP.GE.AND P0, PT, R151, R58, PT ;  /* 0x0000003a9700720c */ /* 0x000fe20003f06270 */
[C---:B------:R-:W-:Y:S01]  /*d760*/  FFMA.FTZ R244, -R0.reuse, R244, R141 ;  /* 0x000000f400f47223 */ /* 0x040fe2000001018d */
[----:B------:R-:W-:Y:S01]  /*d770*/  FSEL R7, R7, -INF , !P2 ;  /* 0xff80000007077808 */ /* 0x000fe20005000000 */
[----:B------:R-:W-:Y:S01]  /*d780*/  FFMA.FTZ R238, -R0, R238, R137 ;  /* 0x000000ee00ee7223 */ /* 0x000fe20000010189 */
[----:B------:R-:W-:Y:S01]  /*d790*/  FSEL R80, R80, -INF , !P1 ;  /* 0xff80000050507808 */ /* 0x000fe20004800000 */
[----:B------:R-:W-:Y:S01]  /*d7a0*/  FFMA.FTZ R35, -R0, R38, R35 ;  /* 0x0000002600237223 */ /* 0x000fe20000010123 */
[-C--:B------:R-:W-:Y:S01]  /*d7b0*/  ISETP.GE.AND P2, PT, R25, R58.reuse, PT ;  /* 0x0000003a1900720c */ /* 0x080fe20003f46270 */
[----:B------:R-:W-:Y:S01]  /*d7c0*/  IMAD.IADD R25, R12, 0x1, -R23 ;  /* 0x000000010c197824 */ /* 0x000fe200078e0a17 */
[----:B------:R-:W-:Y:S01]  /*d7d0*/  FSEL R151, R37, -INF , !P5 ;  /* 0xff80000025977808 */ /* 0x000fe20006800000 */
[----:B------:R-:W-:Y:S01]  /*d7e0*/  FFMA.FTZ R142, -R0, R17, R142 ;  /* 0x00000011008e7223 */ /* 0x000fe2000001018e */
[----:B------:R-:W-:Y:S01]  /*d7f0*/  FSEL R141, R39, -INF , !P5 ;  /* 0xff800000278d7808 */ /* 0x000fe20006800000 */
[----:B------:R-:W-:Y:S01]  /*d800*/  VIADD R17, R13, 0x70 ;  /* 0x000000700d117836 */ /* 0x000fe20000000000 */
[-C--:B------:R-:W-:Y:S01]  /*d810*/  ISETP.GE.AND P1, PT, R83, R58.reuse, PT ;  /* 0x0000003a5300720c */ /* 0x080fe20003f26270 */
[C---:B------:R-:W-:Y:S01]  /*d820*/  VIADD R38, R19.reuse, 0x68 ;  /* 0x0000006813267836 */ /* 0x040fe20000000000 */
[----:B------:R-:W-:Y:S01]  /*d830*/  FSEL R137, R32, -INF , !P3 ;  /* 0xff80000020897808 */ /* 0x000fe20005800000 */
[----:B------:R-:W-:Y:S01]  /*d840*/  IMAD.IADD R32, R12, 0x1, -R21 ;  /* 0x000000010c207824 */ /* 0x000fe200078e0a15 */
[----:B------:R-:W-:Y:S01]  /*d850*/  FSEL R242, R34, -INF , !P3 ;  /* 0xff80000022f27808 */ /* 0x000fe20005800000 */
[----:B------:R-:W-:Y:S01]  /*d860*/  VIADD R34, R19, 0x70 ;  /* 0x0000007013227836 */ /* 0x000fe20000000000 */
[----:B------:R-:W-:Y:S01]  /*d870*/  ISETP.GE.AND P5, PT, R23, R58, PT ;  /* 0x0000003a1700720c */ /* 0x000fe20003fa6270 */
[----:B------:R-:W-:Y:S01]  /*d880*/  IMAD.IADD R23, R12, 0x1, -R15 ;  /* 0x000000010c177824 */ /* 0x000fe200078e0a0f */
[----:B------:R-:W-:-:S02]  /*d890*/  FSEL R79, R97, -INF , !P0 ;  /* 0xff800000614f7808 */ /* 0x000fc40004000000 */
[----:B------:R-:W-:Y:S02]  /*d8a0*/  FSEL R74, R74, -INF , !P0 ;  /* 0xff8000004a4a7808 */ /* 0x000fe40004000000 */
[-C--:B------:R-:W-:Y:S02]  /*d8b0*/  ISETP.GE.AND P3, PT, R15, R58.reuse, PT ;  /* 0x0000003a0f00720c */ /* 0x080fe40003f66270 */
[----:B------:R-:W-:Y:S02]  /*d8c0*/  ISETP.GE.AND P0, PT, R27, R58, PT ;  /* 0x0000003a1b00720c */ /* 0x000fe40003f06270 */
[----:B------:R-:W-:Y:S02]  /*d8d0*/  IADD3 R15, PT, PT, -R30, R9, RZ ;  /* 0x000000091e0f7210 */ /* 0x000fe40007ffe1ff */
[----:B------:R-:W-:Y:S02]  /*d8e0*/  FSEL R252, R33, -INF , !P1 ;  /* 0xff80000021fc7808 */ /* 0x000fe40004800000 */
[----:B------:R-:W-:-:S02]  /*d8f0*/  FSEL R240, R35, -INF , !P1 ;  /* 0xff80000023f07808 */ /* 0x000fc40004800000 */
[----:B------:R-:W-:Y:S02]  /*d900*/  ISETP.GE.AND P1, PT, R21, R58, PT ;  /* 0x0000003a1500720c */ /* 0x000fe40003f26270 */
[----:B------:R-:W-:Y:S02]  /*d910*/  FSEL R246, R140, -INF , !P0 ;  /* 0xff8000008cf67808 */ /* 0x000fe40004000000 */
[----:B------:R-:W-:Y:S02]  /*d920*/  FSEL R170, R142, -INF , !P0 ;  /* 0xff8000008eaa7808 */ /* 0x000fe40004000000 */
[----:B------:R-:W-:Y:S02]  /*d930*/  IABS R21, R25 ;  /* 0x0000001900157213 */ /* 0x000fe40000000000 */
[----:B------:R-:W-:Y:S02]  /*d940*/  IABS R32, R32 ;  /* 0x0000002000207213 */ /* 0x000fe40000000000 */
[----:B------:R-:W-:-:S02]  /*d950*/  IABS R15, R15 ;  /* 0x0000000f000f7213 */ /* 0x000fc40000000000 */
[----:B------:R-:W-:Y:S01]  /*d960*/  ISETP.GE.AND P0, PT, R17, R58, PT ;  /* 0x0000003a1100720c */ /* 0x000fe20003f06270 */
[C---:B------:R-:W-:Y:S01]  /*d970*/  IMAD.IADD R17, R12.reuse, 0x1, -R17 ;  /* 0x000000010c117824 */ /* 0x040fe200078e0a11 */
[----:B------:R-:W-:Y:S01]  /*d980*/  IABS R30, R23 ;  /* 0x00000017001e7213 */ /* 0x000fe20000000000 */
[----:B------:R-:W-:Y:S01]  /*d990*/  VIADD R23, R13, 0x79 ;  /* 0x000000790d177836 */ /* 0x000fe20000000000 */
[----:B------:R-:W-:Y:S02]  /*d9a0*/  I2FP.F32.S32 R21, R21 ;  /* 0x0000001500157245 */ /* 0x000fe40000201400 */
[----:B------:R-:W-:Y:S01]  /*d9b0*/  I2FP.F32.S32 R32, R32 ;  /* 0x0000002000207245 */ /* 0x000fe20000201400 */
[----:B------:R-:W-:Y:S01]  /*d9c0*/  IMAD.IADD R25, R12, 0x1, -R23 ;  /* 0x000000010c197824 */ /* 0x000fe200078e0a17 */
        /* <DEDUP_REMOVED lines=8> */
[----:B------:R-:W-:Y:S01]  /*da50*/  VIADD R21, R13, 0x78 ;  /* 0x000000780d157836 */ /* 0x000fe20000000000 */
[----:B------:R-:W-:Y:S01]  /*da60*/  I2FP.F32.S32 R17, R17 ;  /* 0x0000001100117245 */ /* 0x000fe20000201400 */
[----:B------:R-:W-:Y:S01]  /*da70*/  VIADD R30, R19, 0x69 ;  /* 0x00000069131e7836 */ /* 0x000fe20000000000 */
[----:B------:R-:W-:Y:S01]  /*da80*/  FSEL R162, R136, -INF , !P4 ;  /* 0xff80000088a27808 */ /* 0x000fe20006000000 */
[----:B------:R-:W-:Y:S01]  /*da90*/  IMAD.IADD R32, R9, 0x1, -R32 ;  /* 0x0000000109207824 */ /* 0x000fe200078e0a20 */
[----:B------:R-:W-:Y:S01]  /*daa0*/  FSEL R216, R15, -INF , !P4 ;  /* 0xff8000000fd87808 */ /* 0x000fe20006000000 */
[----:B------:R-:W-:Y:S01]  /*dab0*/  IMAD.IADD R30, R9, 0x1, -R30 ;  /* 0x00000001091e7824 */ /* 0x000fe200078e0a1e */
[----:B------:R-:W-:Y:S01]  /*dac0*/  ISETP.GE.AND P4, PT, R21, R58, PT ;  /* 0x0000003a1500720c */ /* 0x000fe20003f86270 */
[----:B------:R-:W-:Y:S01]  /*dad0*/  FFMA.FTZ R128, -R0, R17, R128 ;  /* 0x0000001100807223 */ /* 0x000fe20000010180 */
[----:B------:R-:W-:Y:S01]  /*dae0*/  IMAD.IADD R21, R12, 0x1, -R21 ;  /* 0x000000010c157824 */ /* 0x000fe200078e0a15 */
[----:B------:R-:W-:Y:S01]  /*daf0*/  IABS R32, R32 ;  /* 0x0000002000207213 */ /* 0x000fe20000000000 */
[C---:B------:R-:W-:Y:S01]  /*db00*/  IMAD.IADD R15, R9.reuse, 0x1, -R34 ;  /* 0x00000001090f7824 */ /* 0x040fe200078e0a22 */
[----:B------:R-:W-:Y:S01]  /*db10*/  IABS R30, R30 ;  /* 0x0000001e001e7213 */ /* 0x000fe20000000000 */
[----:B------:R-:W-:Y:S01]  /*db20*/  IMAD.IADD R17, R9, 0x1, -R38 ;  /* 0x0000000109117824 */ /* 0x000fe200078e0a26 */
[----:B------:R-:W-:Y:S01]  /*db30*/  IABS R21, R21 ;  /* 0x0000001500157213 */ /* 0x000fe20000000000 */
[C---:B------:R-:W-:Y:S01]  /*db40*/  VIADD R38, R19.reuse, 0x78 ;  /* 0x0000007813267836 */ /* 0x040fe20000000000 */
[----:B------:R-:W-:Y:S01]  /*db50*/  IABS R15, R15 ;  /* 0x0000000f000f7213 */ /* 0x000fe20000000000 */
[----:B------:R-:W-:Y:S01]  /*db60*/  VIADD R34, R19, 0x80 ;  /* 0x0000008013227836 */ /* 0x000fe20000000000 */
        /* <DEDUP_REMOVED lines=22> */
[----:B------:R-:W-:-:S02]  /*dcd0*/  FSEL R196, R135, -INF , !P1 ;  /* 0xff80000087c47808 */ /* 0x000fc40004800000 */
[----:B------:R-:W-:Y:S02]  /*dce0*/  ISETP.GE.AND P1, PT, R15, R58, PT ;  /* 0x0000003a0f00720c */ /* 0x000fe40003f26270 */
[----:B------:R-:W-:Y:S02]  /*dcf0*/  FSEL R180, R132, -INF , !P5 ;  /* 0xff80000084b47808 */ /* 0x000fe40006800000 */
[----:B------:R-:W-:Y:S02]  /*dd00*/  FSEL R214, R134, -INF , !P5 ;  /* 0xff80000086d67808 */ /* 0x000fe40006800000 */
[----:B------:R-:W-:Y:S02]  /*dd10*/  IADD3 R15, PT, PT, R12, -R15, RZ ;  /* 0x8000000f0c0f7210 */ /* 0x000fe40007ffe0ff */
[----:B------:R-:W-:Y:S02]  /*dd20*/  FSEL R244, R244, -INF , !P2 ;  /* 0xff800000f4f47808 */ /* 0x000fe40005000000 */
[----:B------:R-:W-:-:S02]  /*dd30*/  FSEL R168, R143, -INF , !P2 ;  /* 0xff8000008fa87808 */ /* 0x000fc40005000000 */
[-C--:B------:R-:W-:Y:S02]  /*dd40*/  ISETP.GE.AND P5, PT, R21, R58.reuse, PT ;  /* 0x0000003a1500720c */ /* 0x080fe40003fa6270 */
[----:B------:R-:W-:Y:S02]  /*dd50*/  ISETP.GE.AND P2, PT, R17, R58, PT ;  /* 0x0000003a1100720c */ /* 0x000fe40003f46270 */
[----:B------:R-:W-:Y:S02]  /*dd60*/  IABS R21, R25 ;  /* 0x0000001900157213 */ /* 0x000fe40000000000 */
[----:B------:R-:W-:Y:S02]  /*dd70*/  IABS R30, R30 ;  /* 0x0000001e001e7213 */ /* 0x000fe40000000000 */
[----:B------:R-:W-:Y:S01]  /*dd80*/  IABS R17, R23 ;  /* 0x0000001700117213 */ /* 0x000fe20000000000 */
[----:B------:R-:W-:Y:S01]  /*dd90*/  VIADD R23, R13, 0x90 ;  /* 0x000000900d177836 */ /* 0x000fe20000000000 */
[----:B------:R-:W-:-:S02]  /*dda0*/  IABS R32, R32 ;  /* 0x0000002000207213 */ /* 0x000fc40000000000 */
[----:B------:R-:W-:Y:S01]  /*ddb0*/  IABS R15, R15 ;  /* 0x0000000f000f7213 */ /* 0x000fe20000000000 */
[----:B------:R-:W-:Y:S01]  /*ddc0*/  IMAD.IADD R25, R12, 0x1, -R23 ;  /* 0x000000010c197824 */ /* 0x000fe200078e0a17 */
        /* <DEDUP_REMOVED lines=10> */
[----:B------:R-:W-:Y:S02]  /*de70*/  VIADD R30, R19, 0x81 ;  /* 0x00000081131e7836 */ /* 0x000fe40000000000 */
[----:B------:R-:W-:Y:S01]  /*de80*/  FFMA.FTZ R116, -R0, R15, R116 ;  /* 0x0000000f00747223 */ /* 0x000fe20000010174 */
[----:B------:R-:W-:Y:S01]  /*de90*/  IMAD.IADD R17, R9, 0x1, -R38 ;  /* 0x0000000109117824 */ /* 0x000fe200078e0a26 */
[----:B------:R-:W-:Y:S01]  /*dea0*/  FSEL R204, R128, -INF , !P0 ;  /* 0xff80000080cc7808 */ /* 0x000fe20004000000 */
[----:B------:R-:W-:Y:S01]  /*deb0*/  VIADD R32, R19, 0x79 ;  /* 0x0000007913207836 */ /* 0x000fe20000000000 */
[----:B------:R-:W-:Y:S01]  /*dec0*/  FSEL R192, R130, -INF , !P0 ;  /* 0xff80000082c07808 */ /* 0x000fe20004000000 */
[----:B------:R-:W-:Y:S01]  /*ded0*/  IMAD.IADD R15, R9, 0x1, -R34 ;  /* 0x00000001090f7824 */ /* 0x000fe200078e0a22 */
[----:B------:R-:W-:Y:S01]  /*dee0*/  ISETP.GE.AND P0, PT, R21, R58, PT ;  /* 0x0000003a1500720c */ /* 0x000fe20003f06270 */
[C---:B------:R-:W-:Y:S01]  /*def0*/  IMAD.IADD R30, R9.reuse, 0x1, -R30 ;  /* 0x00000001091e7824 */ /* 0x040fe200078e0a1e */
[----:B------:R-:W-:Y:S01]  /*df00*/  IABS R17, R17 ;  /* 0x0000001100117213 */ /* 0x000fe20000000000 */
[----:B------:R-:W-:Y:S01]  /*df10*/  IMAD.IADD R21, R12, 0x1, -R21 ;  /* 0x000000010c157824 */ /* 0x000fe200078e0a15 */
[----:B------:R-:W-:Y:S01]  /*df20*/  IABS R15, R15 ;  /* 0x0000000f000f7213 */ /* 0x000fe20000000000 */
[----:B------:R-:W-:Y:S01]  /*df30*/  IMAD.IADD R32, R9, 0x1, -R32 ;  /* 0x0000000109207824 */ /* 0x000fe200078e0a20 */
[----:B------:R-:W-:-:S02]  /*df40*/  IABS R30, R30 ;  /* 0x0000001e001e7213 */ /* 0x000fc40000000000 */
[----:B------:R-:W-:Y:S02]  /*df50*/  I2FP.F32.S32 R17, R17 ;  /* 0x0000001100117245 */ /* 0x000fe40000201400 */
[----:B------:R-:W-:Y:S02]  /*df60*/  IABS R21, R21 ;  /* 0x0000001500157213 */ /* 0x000fe40000000000 */
[----:B------:R-:W-:Y:S01]  /*df70*/  IABS R32, R32 ;  /* 0x0000002000207213 */ /* 0x000fe20000000000 */
[C---:B------:R-:W-:Y:S01]  /*df80*/  FFMA.FTZ R126, -R0.reuse, R17, R126 ;  /* 0x00000011007e7223 */ /* 0x040fe2000001017e */
[----:B------:R-:W-:Y:S01]  /*df90*/  I2FP.F32.S32 R15, R15 ;  /* 0x0000000f000f7245 */ /* 0x000fe20000201400 */
[C---:B------:R-:W-:Y:S01]  /*dfa0*/  VIADD R17, R13.reuse, 0x98 ;  /* 0x000000980d117836 */ /* 0x040fe20000000000 */
[----:B------:R-:W-:Y:S02]  /*dfb0*/  I2FP.F32.S32 R30, R30 ;  /* 0x0000001e001e7245 */ /* 0x000fe40000201400 */
[----:B------:R-:W-:Y:S01]  /*dfc0*/  I2FP.F32.S32 R21, R21 ;  /* 0x0000001500157245 */ /* 0x000fe20000201400 */
[----:B------:R-:W-:Y:S01]  /*dfd0*/  FFMA.FTZ R122, -R0, R15, R122 ;  /* 0x0000000f007a7223 */ /* 0x000fe2000001017a */
[----:B------:R-:W-:Y:S01]  /*dfe0*/  I2FP.F32.S32 R32, R32 ;  /* 0x0000002000207245 */ /* 0x000fe20000201400 */
[----:B------:R-:W-:-:S02]  /*dff0*/  VIADD R15, R13, 0x99 ;  /* 0x000000990d0f7836 */ /* 0x000fc40000000000 */
[C---:B------:R-:W-:Y:S01]  /*e000*/  FFMA.FTZ R123, -R0.reuse, R30, R123 ;  /* 0x0000001e007b7223 */ /* 0x040fe2000001017b */
[----:B------:R-:W-:Y:S02]  /*e010*/  VIADD R30, R19, 0x88 ;  /* 0x00000088131e7836 */ /* 0x000fe40000000000 */
[C---:B------:R-:W-:Y:S01]  /*e020*/  FFMA.FTZ R117, -R0.reuse, R21, R117 ;  /* 0x0000001500757223 */ /* 0x040fe20000010175 */
[----:B------:R-:W-:Y:S01]  /*e030*/  FFMA.FTZ R127, -R0, R32, R127 ;  /* 0x00000020007f7223 */ /* 0x000fe2000001017f */
[----:B------:R-:W-:Y:S01]  /*e040*/  FSEL R208, R124, -INF , !P4 ;  /* 0xff8000007cd07808 */ /* 0x000fe20006000000 */
[----:B------:R-:W-:Y:S01]  /*e050*/  VIADD R21, R13, 0x91 ;  /* 0x000000910d157836 */ /* 0x000fe20000000000 */
[----:B------:R-:W-:Y:S02]  /*e060*/  FSEL R202, R126, -INF , !P4 ;  /* 0xff8000007eca7808 */ /* 0x000fe40006000000 */
[----:B------:R-:W-:Y:S01]  /*e070*/  FSEL R210, R129, -INF , !P3 ;  /* 0xff80000081d27808 */ /* 0x000fe20005800000 */
[----:B------:R-:W-:Y:S01]  /*e080*/  IMAD.IADD R32, R12, 0x1, -R21 ;  /* 0x000000010c207824 */ /* 0x000fe200078e0a15 */
[----:B------:R-:W-:-:S02]  /*e090*/  FSEL R198, R131, -INF , !P3 ;  /* 0xff80000083c67808 */ /* 0x000fc40005800000 */
[-C--:B------:R-:W-:Y:S01]  /*e0a0*/  ISETP.GE.AND P4, PT, R23, R58.reuse, PT ;  /* 0x0000003a1700720c */ /* 0x080fe20003f86270 */
[----:B------:R-:W-:Y:S01]  /*e0b0*/  IMAD.IADD R23, R12, 0x1, -R15 ;  /* 0x000000010c177824 */ /* 0x000fe200078e0a0f */
[-C--:B------:R-:W-:Y:S01]  /*e0c0*/  ISETP.GE.AND P3, PT, R15, R58.reuse, PT ;  /* 0x0000003a0f00720c */ /* 0x080fe20003f66270 */
[----:B------:R-:W-:Y:S01]  /*e0d0*/  IMAD.IADD R15, R9, 0x1, -R30 ;  /* 0x00000001090f7824 */ /* 0x000fe200078e0a1e */
[----:B------:R-:W-:Y:S02]  /*e0e0*/  FSEL R206, R125, -INF , !P6 ;  /* 0xff8000007dce7808 */ /* 0x000fe40007000000 */
[----:B------:R-:W-:Y:S02]  /*e0f0*/  FSEL R200, R127, -INF , !P6 ;  /* 0xff8000007fc87808 */ /* 0x000fe40007000000 */
[----:B------:R-:W-:Y:S02]  /*e100*/  ISETP.GE.AND P6, PT, R21, R58, PT ;  /* 0x0000003a1500720c */ /* 0x000fe40003fc6270 */
[----:B------:R-:W-:-:S02]  /*e110*/  FSEL R190, R120, -INF , !P5 ;  /* 0xff80000078be7808 */ /* 0x000fc40006800000 */
[----:B------:R-:W-:Y:S02]  /*e120*/  FSEL R166, R122, -INF , !P5 ;  /* 0xff8000007aa67808 */ /* 0x000fe40006800000 */
[----:B------:R-:W-:Y:S02]  /*e130*/  IABS R21, R25 ;  /* 0x0000001900157213 */ /* 0x000fe40000000000 */
[----:B------:R-:W-:Y:S02]  /*e140*/  ISETP.GE.AND P5, PT, R17, R58, PT ;  /* 0x0000003a1100720c */ /* 0x000fe40003fa6270 */
[----:B------:R-:W-:Y:S02]  /*e150*/  IABS R15, R15 ;  /* 0x0000000f000f7213 */ /* 0x000fe40000000000 */
[----:B------:R-:W-:Y:S02]  /*e160*/  IADD3 R17, PT, PT, R12, -R17, RZ ;  /* 0x800000110c117210 */ /* 0x000fe40007ffe0ff */
[----:B------:R-:W-:-:S02]  /*e170*/  IABS R30, R23 ;  /* 0x00000017001e7213 */ /* 0x000fc40000000000 */
[----:B------:R-:W-:Y:S02]  /*e180*/  I2FP.F32.S32 R21, R21 ;  /* 0x0000001500157245 */ /* 0x000fe40000201400 */
[----:B------:R-:W-:Y:S02]  /*e190*/  I2FP.F32.S32 R15, R15 ;  /* 0x0000000f000f7245 */ /* 0x000fe40000201400 */
[----:B------:R-:W-:Y:S01]  /*e1a0*/  IABS R17, R17 ;  /* 0x0000001100117213 */ /* 0x000fe20000000000 */
[C---:B------:R-:W-:Y:S01]  /*e1b0*/  FFMA.FTZ R112, -R0.reuse, R21, R112 ;  /* 0x0000001500707223 */ /* 0x040fe20000010170 */
[----:B------:R-:W-:Y:S01]  /*e1c0*/  I2FP.F32.S32 R30, R30 ;  /* 0x0000001e001e7245 */ /* 0x000fe20000201400 */
[C---:B------:R-:W-:Y:S01]  /*e1d0*/  FFMA.FTZ R15, -R0.reuse, R15, R118 ;  /* 0x0000000f000f7223 */ /* 0x040fe20000010176 */
[----:B------:R-:W-:Y:S01]  /*e1e0*/  I2FP.F32.S32 R17, R17 ;  /* 0x0000001100117245 */ /* 0x000fe20000201400 */
[----:B------:R-:W-:Y:S01]  /*e1f0*/  VIADD R21, R13, 0xa0 ;  /* 0x000000a00d157836 */ /* 0x000fe20000000000 */
[----:B------:R-:W-:Y:S01]  /*e200*/  FSEL R184, R121, -INF , !P2 ;  /* 0xff80000079b87808 */ /* 0x000fe20005000000 */
[----:B------:R-:W-:Y:S01]  /*e210*/  FFMA.FTZ R109, -R0, R30, R109 ;  /* 0x0000001e006d7223 */ /* 0x000fe2000001016d */
[----:B------:R-:W-:Y:S01]  /*e220*/  VIADD R38, R19, 0x90 ;  /* 0x0000009013267836 */ /* 0x000fe20000000000 */
[----:B------:R-:W-:Y:S01]  /*e230*/  FSEL R164, R123, -INF , !P2 ;  /* 0xff8000007ba47808 */ /* 0x000fe20005000000 */
[----:B------:R-:W-:-:S02]  /*e240*/  VIADD R34, R19, 0x98 ;  /* 0x0000009813227836 */ /* 0x000fc40000000000 */
[----:B------:R-:W-:Y:S01]  /*e250*/  FFMA.FTZ R108, -R0, R17, R108 ;  /* 0x00000011006c7223 */ /* 0x000fe2000001016c */
[----:B------:R-:W-:Y:S01]  /*e260*/  VIADD R30, R19, 0x91 ;  /* 0x00000091131e7836 */ /* 0x000fe20000000000 */
[----:B------:R-:W-:Y:S01]  /*e270*/  FSEL R158, R15, -INF , !P1 ;  /* 0xff8000000f9e7808 */ /* 0x000fe20004800000 */
[----:B------:R-:W-:Y:S01]  /*e280*/  IMAD.IADD R17, R9, 0x1, -R38 ;  /* 0x0000000109117824 */ /* 0x000fe200078e0a26 */
[----:B------:R-:W-:Y:S01]  /*e290*/  ISETP.GE.AND P2, PT, R21, R58, PT ;  /* 0x0000003a1500720c */ /* 0x000fe20003f46270 */
[----:B------:R-:W-:Y:S01]  /*e2a0*/  IMAD.IADD R21, R12, 0x1, -R21 ;  /* 0x000000010c157824 */ /* 0x000fe200078e0a15 */
[----:B------:R-:W-:Y:S01]  /*e2b0*/  IABS R32, R32 ;  /* 0x0000002000207213 */ /* 0x000fe20000000000 */
[C---:B------:R-:W-:Y:S02]  /*e2c0*/  IMAD.IADD R15, R9.reuse, 0x1, -R34 ;  /* 0x00000001090f7824 */ /* 0x040fe400078e0a22 */
[----:B------:R-:W-:Y:S01]  /*e2d0*/  IMAD.IADD R30, R9, 0x1, -R30 ;  /* 0x00000001091e7824 */ /* 0x000fe200078e0a1e */
[----:B------:R-:W-:-:S02]  /*e2e0*/  IABS R21, R21 ;  /* 0x0000001500157213 */ /* 0x000fc40000000000 */
[----:B------:R-:W-:Y:S02]  /*e2f0*/  IABS R17, R17 ;  /* 0x0000001100117213 */ /* 0x000fe40000000000 */
[----:B------:R-:W-:Y:S02]  /*e300*/  IABS R15, R15 ;  /* 0x0000000f000f7213 */ /* 0x000fe40000000000 */
[----:B------:R-:W-:Y:S02]  /*e310*/  IABS R30, R30 ;  /* 0x0000001e001e7213 */ /* 0x000fe40000000000 */
[----:B------:R-:W-:Y:S02]  /*e320*/  I2FP.F32.S32 R21, R21 ;  /* 0x0000001500157245 */ /* 0x000fe40000201400 */
[----:B------:R-:W-:Y:S02]  /*e330*/  I2FP.F32.S32 R17, R17 ;  /* 0x0000001100117245 */ /* 0x000fe40000201400 */
[----:B------:R-:W-:-:S02]  /*e340*/  I2FP.F32.S32 R15, R15 ;  /* 0x0000000f000f7245 */ /* 0x000fc40000201400 */
[----:B------:R-:W-:Y:S02]  /*e350*/  I2FP.F32.S32 R32, R32 ;  /* 0x0000002000207245 */ /* 0x000fe40000201400 */
[----:B------:R-:W-:Y:S01]  /*e360*/  I2FP.F32.S32 R30, R30 ;  /* 0x0000001e001e7245 */ /* 0x000fe20000201400 */
[C---:B------:R-:W-:Y:S01]  /*e370*/  FFMA.FTZ R104, -R0.reuse, R21, R104 ;  /* 0x0000001500687223 */ /* 0x040fe20000010168 */
[C---:B------:R-:W-:Y:S01]  /*e380*/  FFMA.FTZ R114, -R0.reuse, R17, R114 ;  /* 0x0000001100727223 */ /* 0x040fe20000010172 */
[C---:B------:R-:W-:Y:S01]  /*e390*/  FFMA.FTZ R110, -R0.reuse, R15, R110 ;  /* 0x0000000f006e7223 */ /* 0x040fe2000001016e */
[C---:B------:R-:W-:Y:S01]  /*e3a0*/  FFMA.FTZ R113, -R0.reuse, R32, R113 ;  /* 0x0000002000717223 */ /* 0x040fe20000010171 */
[----:B------:R-:W-:Y:S01]  /*e3b0*/  FFMA.FTZ R115, -R0, R30, R115 ;  /* 0x0000001e00737223 */ /* 0x000fe20000010173 */
[C---:B------:R-:W-:Y:S02]  /*e3c0*/  VIADD R21, R13.reuse, 0xa1 ;  /* 0x000000a10d157836 */ /* 0x040fe40000000000 */
[----:B------:R-:W-:-:S02]  /*e3d0*/  VIADD R17, R13, 0xa8 ;  /* 0x000000a80d117836 */ /* 0x000fc40000000000 */
[C---:B------:R-:W-:Y:S02]  /*e3e0*/  VIADD R15, R13.reuse, 0xa9 ;  /* 0x000000a90d0f7836 */ /* 0x040fe40000000000 */
[----:B------:R-:W-:Y:S01]  /*e3f0*/  VIADD R13, R13, 0xb0 ;  /* 0x000000b00d0d7836 */ /* 0x000fe20000000000 */
[----:B------:R-:W-:Y:S01]  /*e400*/  FSEL R174, R113, -INF , !P6 ;  /* 0xff80000071ae7808 */ /* 0x000fe20007000000 */
[----:B------:R-:W-:Y:S01]  /*e410*/  VIADD R32, R19, 0x89 ;  /* 0x0000008913207836 */ /* 0x000fe20000000000 */
[----:B------:R-:W-:Y:S02]  /*e420*/  FSEL R146, R115, -INF , !P6 ;  /* 0xff80000073927808 */ /* 0x000fe40007000000 */
[----:B------:R-:W-:Y:S01]  /*e430*/  ISETP.GE.AND P6, PT, R13, R58, PT ;  /* 0x0000003a0d00720c */ /* 0x000fe20003fc6270 */
[----:B------:R-:W-:Y:S02]  /*e440*/  IMAD.IADD R13, R12, 0x1, -R13 ;  /* 0x000000010c0d7824 */ /* 0x000fe400078e0a0d */
[----:B------:R-:W-:-:S03]  /*e450*/  IMAD.IADD R32, R9, 0x1, -R32 ;  /* 0x0000000109207824 */ /* 0x000fc600078e0a20 */
[----:B------:R-:W-:Y:S02]  /*e460*/  IABS R13, R13 ;  /* 0x0000000d000d7213 */ /* 0x000fe40000000000 */
[----:B------:R-:W-:Y:S02]  /*e470*/  IABS R32, R32 ;  /* 0x0000002000207213 */ /* 0x000fe40000000000 */
[----:B------:R-:W-:Y:S01]  /*e480*/  I2FP.F32.S32 R13, R13 ;  /* 0x0000000d000d7245 */ /* 0x000fe20000201400 */
[----:B------:R-:W-:Y:S01]  /*e490*/  VIADD R34, R19, 0xb0 ;  /* 0x000000b013227836 */ /* 0x000fe20000000000 */
[----:B------:R-:W-:-:S03]  /*e4a0*/  I2FP.F32.S32 R32, R32 ;  /* 0x0000002000207245 */ /* 0x000fc60000201400 */
[C---:B------:R-:W-:Y:S01]  /*e4b0*/  FFMA.FTZ R96, -R0.reuse, R13, R96 ;  /* 0x0000000d00607223 */ /* 0x040fe20000010160 */
[----:B------:R-:W-:Y:S02]  /*e4c0*/  IMAD.IADD R13, R9, 0x1, -R34 ;  /* 0x00000001090d7824 */ /* 0x000fe400078e0a22 */
[----:B------:R-:W-:Y:S01]  /*e4d0*/  FFMA.FTZ R119, -R0, R32, R119 ;  /* 0x0000002000777223 */ /* 0x000fe20000010177 */
[----:B------:R-:W-:Y:S02]  /*e4e0*/  IMAD.IADD R32, R12, 0x1, -R15 ;  /* 0x000000010c207824 */ /* 0x000fe400078e0a0f */
[----:B------:R-:W-:Y:S01]  /*e4f0*/  VIADD R30, R19, 0x99 ;  /* 0x00000099131e7836 */ /* 0x000fe20000000000 */
[----:B------:R-:W-:Y:S02]  /*e500*/  IABS R13, R13 ;  /* 0x0000000d000d7213 */ /* 0x000fe40000000000 */
[----:B------:R-:W-:Y:S01]  /*e510*/  IABS R32, R32 ;  /* 0x0000002000207213 */ /* 0x000fe20000000000 */
[----:B------:R-:W-:Y:S01]  /*e520*/  IMAD.IADD R30, R9, 0x1, -R30 ;  /* 0x00000001091e7824 */ /* 0x000fe200078e0a1e */
[----:B------:R-:W-:-:S02]  /*e530*/  I2FP.F32.S32 R13, R13 ;  /* 0x0000000d000d7245 */ /* 0x000fc40000201400 */
[----:B------:R-:W-:Y:S02]  /*e540*/  FSEL R194, R117, -INF , !P0 ;  /* 0xff80000075c27808 */ /* 0x000fe40004000000 */
[----:B------:R-:W-:Y:S02]  /*e550*/  FSEL R172, R119, -INF , !P0 ;  /* 0xff80000077ac7808 */ /* 0x000fe40004000000 */
[----:B------:R-:W-:Y:S02]  /*e560*/  ISETP.GE.AND P0, PT, R17, R58, PT ;  /* 0x0000003a1100720c */ /* 0x000fe40003f06270 */
[----:B------:R-:W-:Y:S02]  /*e570*/  IADD3 R17, PT, PT, R12, -R17, RZ ;  /* 0x800000110c117210 */ /* 0x000fe40007ffe0ff */
[----:B------:R-:W-:Y:S01]  /*e580*/  I2FP.F32.S32 R32, R32 ;  /* 0x0000002000207245 */ /* 0x000fe20000201400 */
[----:B------:R-:W-:Y:S01]  /*e590*/  FFMA.FTZ R98, -R0, R13, R98 ;  /* 0x0000000d00627223 */ /* 0x000fe20000010162 */
[----:B------:R-:W-:-:S02]  /*e5a0*/  IABS R30, R30 ;  /* 0x0000001e001e7213 */ /* 0x000fc40000000000 */
[----:B------:R-:W-:Y:S01]  /*e5b0*/  IABS R17, R17 ;  /* 0x0000001100117213 */ /* 0x000fe20000000000 */
[----:B------:R-:W-:Y:S01]  /*e5c0*/  FFMA.FTZ R101, -R0, R32, R101 ;  /* 0x0000002000657223 */ /* 0x000fe20000010165 */
[----:B------:R-:W-:Y:S01]  /*e5d0*/  FSEL R182, R112, -INF , !P4 ;  /* 0xff80000070b67808 */ /* 0x000fe20006000000 */
[----:B------:R-:W-:Y:S01]  /*e5e0*/  VIADD R32, R19, 0xa1 ;  /* 0x000000a113207836 */ /* 0x000fe20000000000 */
[----:B------:R-:W-:Y:S02]  /*e5f0*/  I2FP.F32.S32 R30, R30 ;  /* 0x0000001e001e7245 */ /* 0x000fe40000201400 */
[----:B------:R-:W-:Y:S02]  /*e600*/  FSEL R112, R96, -INF , !P6 ;  /* 0xff80000060707808 */ /* 0x000fe40007000000 */
[----:B------:R-:W-:Y:S02]  /*e610*/  FSEL R96, R98, -INF , !P6 ;  /* 0xff80000062607808 */ /* 0x000fe40007000000 */
[----:B------:R-:W-:-:S02]  /*e620*/  FSEL R188, R116, -INF , !P1 ;  /* 0xff80000074bc7808 */ /* 0x000fc40004800000 */
[----:B------:R-:W-:Y:S02]  /*e630*/  I2FP.F32.S32 R17, R17 ;  /* 0x0000001100117245 */ /* 0x000fe40000201400 */
[----:B------:R-:W-:Y:S01]  /*e640*/  ISETP.NE.AND P6, PT, R3, RZ, PT ;  /* 0x000000ff0300720c */ /* 0x000fe20003fc5270 */
[----:B------:R-:W-:Y:S01]  /*e650*/  FFMA.FTZ R111, -R0, R30, R111 ;  /* 0x0000001e006f7223 */ /* 0x000fe2000001016f */
[----:B------:R-:W-:Y:S01]  /*e660*/  ISETP.GE.AND P1, PT, R21, R58, PT ;  /* 0x0000003a1500720c */ /* 0x000fe20003f26270 */
[----:B------:R-:W-:Y:S01]  /*e670*/  IMAD.IADD R21, R12, 0x1, -R21 ;  /* 0x000000010c157824 */ /* 0x000fe200078e0a15 */
[----:B------:R-:W-:Y:S01]  /*e680*/  FMNMX3.FTZ R3, R11, R20, R22, !PT ;  /* 0x000000140b037276 */ /* 0x000fe20007810016 */
[C---:B------:R-:W-:Y:S02]  /*e690*/  VIADD R86, R19.reuse, 0xa0 ;  /* 0x000000a013567836 */ /* 0x040fe40000000000 */
[----:B------:R-:W-:Y:S02]  /*e6a0*/  VIADD R38, R19, 0xa8 ;  /* 0x000000a813267836 */ /* 0x000fe40000000000 */
[----:B------:R-:W-:-:S02]  /*e6b0*/  IMAD.IADD R32, R9, 0x1, -R32 ;  /* 0x0000000109207824 */ /* 0x000fc400078e0a20 */
[----:B------:R-:W-:Y:S02]  /*e6c0*/  VIADD R30, R19, 0xa9 ;  /* 0x000000a9131e7836 */ /* 0x000fe40000000000 */
[----:B------:R-:W-:Y:S01]  /*e6d0*/  FFMA.FTZ R100, -R0, R17, R100 ;  /* 0x0000001100647223 */ /* 0x000fe20000010164 */
[----:B------:R-:W-:Y:S01]  /*e6e0*/  FMNMX3.FTZ R3, R3, R88, R8, !PT ;  /* 0x0000005803037276 */ /* 0x000fe20007810008 */
[C---:B------:R-:W-:Y:S01]  /*e6f0*/  IMAD.IADD R19, R9.reuse, 0x1, -R86 ;  /* 0x0000000109137824 */ /* 0x040fe200078e0a56 */
[----:B------:R-:W-:Y:S01]  /*e700*/  IABS R21, R21 ;  /* 0x0000001500157213 */ /* 0x000fe20000000000 */
[C---:B------:R-:W-:Y:S01]  /*e710*/  IMAD.IADD R17, R9.reuse, 0x1, -R38 ;  /* 0x0000000109117824 */ /* 0x040fe200078e0a26 */
[----:B------:R-:W-:Y:S01]  /*e720*/  IABS R32, R32 ;  /* 0x0000002000207213 */ /* 0x000fe20000000000 */
[----:B------:R-:W-:Y:S01]  /*e730*/  IMAD.IADD R30, R9, 0x1, -R30 ;  /* 0x00000001091e7824 */ /* 0x000fe200078e0a1e */
[----:B------:R-:W-:Y:S02]  /*e740*/  FMNMX3.FTZ R3, R3, R10, R14, !PT ;  /* 0x0000000a03037276 */ /* 0x000fe4000781000e */
[----:B------:R-:W-:-:S02]  /*e750*/  I2FP.F32.S32 R21, R21 ;  /* 0x0000001500157245 */ /* 0x000fc40000201400 */
[----:B------:R-:W-:Y:S02]  /*e760*/  IABS R19, R19 ;  /* 0x0000001300137213 */ /* 0x000fe40000000000 */
[----:B------:R-:W-:Y:S02]  /*e770*/  IABS R17, R17 ;  /* 0x0000001100117213 */ /* 0x000fe40000000000 */
[----:B------:R-:W-:Y:S02]  /*e780*/  I2FP.F32.S32 R32, R32 ;  /* 0x0000002000207245 */ /* 0x000fe40000201400 */
[----:B------:R-:W-:Y:S02]  /*e790*/  IABS R30, R30 ;  /* 0x0000001e001e7213 */ /* 0x000fe40000000000 */
[----:B------:R-:W-:Y:S02]  /*e7a0*/  FMNMX3.FTZ R34, R3, R26, R171, !PT ;  /* 0x0000001a03227276 */ /* 0x000fe400078100ab */
[----:B------:R-:W-:Y:S01]  /*e7b0*/  FMNMX3.FTZ R3, R7, R84, R6, !PT ;  /* 0x0000005407037276 */ /* 0x000fe20007810006 */
[C---:B------:R-:W-:Y:S01]  /*e7c0*/  FFMA.FTZ R105, -R0.reuse, R21, R105 ;  /* 0x0000001500697223 */ /* 0x040fe20000010169 */
[----:B------:R-:W-:Y:S01]  /*e7d0*/  I2FP.F32.S32 R19, R19 ;  /* 0x0000001300137245 */ /* 0x000fe20000201400 */
[----:B------:R-:W-:Y:S01]  /*e7e0*/  FFMA.FTZ R107, -R0, R32, R107 ;  /* 0x00000020006b7223 */ /* 0x000fe2000001016b */
[----:B------:R-:W-:Y:S01]  /*e7f0*/  I2FP.F32.S32 R17, R17 ;  /* 0x0000001100117245 */ /* 0x000fe20000201400 */
[----:B------:R-:W-:Y:S01]  /*e800*/  VIADD R23, R5, 0xe8 ;  /* 0x000000e805177836 */ /* 0x000fe20000000000 */
[----:B------:R-:W-:-:S02]  /*e810*/  I2FP.F32.S32 R30, R30 ;  /* 0x0000001e001e7245 */ /* 0x000fc40000201400 */
[----:B------:R-:W-:Y:S01]  /*e820*/  FMNMX3.FTZ R3, R3, R4, R24, !PT ;  /* 0x0000000403037276 */ /* 0x000fe20007810018 */
[C---:B------:R-:W-:Y:S01]  /*e830*/  FFMA.FTZ R106, -R0.reuse, R19, R106 ;  /* 0x00000013006a7223 */ /* 0x040fe2000001016a */
[----:B------:R-:W-:Y:S01]  /*e840*/  FFMA.FTZ R102, -R0, R17, R102 ;  /* 0x0000001100667223 */ /* 0x000fe20000010166 */
[----:B------:R-:W-:Y:S02]  /*e850*/  IMAD.IADD R32, R12, 0x1, -R23 ;  /* 0x000000010c207824 */ /* 0x000fe400078e0a17 */
[----:B------:R-:W-:Y:S01]  /*e860*/  FFMA.FTZ R103, -R0, R30, R103 ;  /* 0x0000001e00677223 */ /* 0x000fe20000010167 */
[----:B------:R-:W-:Y:S01]  /*e870*/  VIADD R21, R5, 0xe9 ;  /* 0x000000e905157836 */ /* 0x000fe20000000000 */
[----:B------:R-:W-:Y:S01]  /*e880*/  FSEL R134, R105, -INF , !P1 ;  /* 0xff80000069867808 */ /* 0x000fe20004800000 */
[----:B------:R-:W-:Y:S01]  /*e890*/  VIADD R19, R5, 0xf0 ;  /* 0x000000f005137836 */ /* 0x000fe20000000000 */
[----:B------:R-:W-:Y:S01]  /*e8a0*/  FSEL R120, R107, -INF , !P1 ;  /* 0xff8000006b787808 */ /* 0x000fe20004800000 */
[----:B------:R-:W-:Y:S01]  /*e8b0*/  VIADD R17, R5, 0xf1 ;  /* 0x000000f105117836 */ /* 0x000fe20000000000 */
[----:B------:R-:W-:Y:S01]  /*e8c0*/  ISETP.GE.AND P1, PT, R15, R58, PT ;  /* 0x0000003a0f00720c */ /* 0x000fe20003f26270 */
[C---:B------:R-:W-:Y:S01]  /*e8d0*/  VIADD R13, R5.reuse, 0xf8 ;  /* 0x000000f8050d7836 */ /* 0x040fe20000000000 */
[----:B------:R-:W-:-:S02]  /*e8e0*/  IADD3 R5, PT, PT, R5, 0xf9, RZ ;  /* 0x000000f905057810 */ /* 0x000fc40007ffe0ff */
[----:B------:R-:W-:Y:S02]  /*e8f0*/  FMNMX3.FTZ R3, R3, R36, R18, !PT ;  /* 0x0000002403037276 */ /* 0x000fe40007810012 */
[----:B------:R-:W-:Y:S01]  /*e900*/  FMNMX3.FTZ R34, R34, R93, R89, !PT ;  /* 0x0000005d22227276 */ /* 0x000fe20007810059 */
[C---:B------:R-:W-:Y:S01]  /*e910*/  IMAD.IADD R30, R12.reuse, 0x1, -R21 ;  /* 0x000000010c1e7824 */ /* 0x040fe200078e0a15 */
[----:B------:R-:W-:Y:S01]  /*e920*/  IABS R32, R32 ;  /* 0x0000002000207213 */ /* 0x000fe20000000000 */
[----:B------:R-:W-:Y:S01]  /*e930*/  IMAD.IADD R27, R12, 0x1, -R19 ;  /* 0x000000010c1b7824 */ /* 0x000fe200078e0a13 */
[----:B------:R-:W-:Y:S01]  /*e940*/  FSEL R154, R114, -INF , !P4 ;  /* 0xff800000729a7808 */ /* 0x000fe20006000000 */
[----:B------:R-:W-:Y:S01]  /*e950*/  IMAD.IADD R25, R12, 0x1, -R17 ;  /* 0x000000010c197824 */ /* 0x000fe200078e0a11 */
[----:B------:R-:W-:Y:S01]  /*e960*/  FSEL R160, R108, -INF , !P5 ;  /* 0xff8000006ca07808 */ /* 0x000fe20006800000 */
[----:B------:R-:W-:Y:S01]  /*e970*/  IMAD.IADD R15, R12, 0x1, -R13 ;  /* 0x000000010c0f7824 */ /* 0x000fe200078e0a0d */
[----:B------:R-:W-:Y:S01]  /*e980*/  FSEL R144, R110, -INF , !P5 ;  /* 0xff8000006e907808 */ /* 0x000fe20006800000 */
[----:B------:R-:W-:Y:S01]  /*e990*/  IMAD.IADD R12, R12, 0x1, -R5 ;  /* 0x000000010c0c7824 */ /* 0x000fe200078e0a05 */
        /* <DEDUP_REMOVED lines=8> */
[----:B------:R-:W-:Y:S02]  /*ea20*/  FMNMX3.FTZ R3, R3, R16, R92, !PT ;  /* 0x0000001003037276 */ /* 0x000fe4000781005c */
[-C--:B------:R-:W-:Y:S01]  /*ea30*/  ISETP.GE.AND P5, PT, R23, R58.reuse, PT ;  /* 0x0000003a1700720c */ /* 0x080fe20003fa6270 */
[----:B------:R-:W-:Y:S01]  /*ea40*/  IMAD.IADD R23, R9, 0x1, -R23 ;  /* 0x0000000109177824 */ /* 0x000fe200078e0a17 */
        /* <DEDUP_REMOVED lines=8> */
[----:B------:R-:W-:Y:S01]  /*ead0*/  ISETP.GE.AND P0, PT, R5, R58, PT ;  /* 0x0000003a0500720c */ /* 0x000fe20003f06270 */
[----:B------:R-:W-:Y:S01]  /*eae0*/  IMAD.IADD R5, R9, 0x1, -R5 ;  /* 0x0000000109057824 */ /* 0x000fe200078e0a05 */
[----:B------:R-:W-:-:S02]  /*eaf0*/  FMNMX3.FTZ R34, R34, R31, R29, !PT ;  /* 0x0000001f22227276 */ /* 0x000fc4000781001d */
[----:B------:R-:W-:Y:S02]  /*eb00*/  I2FP.F32.S32 R9, R32 ;  /* 0x0000002000097245 */ /* 0x000fe40000201400 */
        /* <DEDUP_REMOVED lines=36> */
[----:B------:R-:W-:Y:S02]  /*ed50*/  IABS R30, R30 ;  /* 0x0000001e001e7213 */ /* 0x000fe40000000000 */
[----:B------:R-:W-:Y:S02]  /*ed60*/  IABS R13, R13 ;  /* 0x0000000d000d7213 */ /* 0x000fe40000000000 */
[----:B------:R-:W-:Y:S02]  /*ed70*/  FMNMX3.FTZ R33, R33, R40, R47, !PT ;  /* 0x0000002821217276 */ /* 0x000fe4000781002f */
[----:B------:R-:W-:Y:S02]  /*ed80*/  FMNMX3.FTZ R3, R3, R49, R46, !PT ;  /* 0x0000003103037276 */ /* 0x000fe4000781002e */
[----:B------:R-:W-:-:S02]  /*ed90*/  I2FP.F32.S32 R30, R30 ;  /* 0x0000001e001e7245 */ /* 0x000fc40000201400 */
[----:B------:R-:W-:Y:S02]  /*eda0*/  IABS R27, R27 ;  /* 0x0000001b001b7213 */ /* 0x000fe40000000000 */
[----:B------:R-:W-:Y:S02]  /*edb0*/  I2FP.F32.S32 R13, R13 ;  /* 0x0000000d000d7245 */ /* 0x000fe40000201400 */
[----:B------:R-:W-:Y:S02]  /*edc0*/  FMNMX3.FTZ R33, R33, R45, R44, !PT ;  /* 0x0000002d21217276 */ /* 0x000fe4000781002c */
[----:B------:R-:W-:Y:S01]  /*edd0*/  FMNMX3.FTZ R3, R3, R77, R76, !PT ;  /* 0x0000004d03037276 */ /* 0x000fe2000781004c */
[C---:B------:R-:W-:Y:S01]  /*ede0*/  FFMA.FTZ R30, -R0.reuse, R30, R69 ;  /* 0x0000001e001e7223 */ /* 0x040fe20000010145 */
[----:B------:R-:W-:Y:S02]  /*edf0*/  IABS R23, R23 ;  /* 0x0000001700177213 */ /* 0x000fe40000000000 */
[----:B------:R-:W-:Y:S01]  /*ee00*/  IABS R5, R5 ;  /* 0x0000000500057213 */ /* 0x000fe20000000000 */
[C---:B------:R-:W-:Y:S01]  /*ee10*/  FFMA.FTZ R9, -R0.reuse, R9, R68 ;  /* 0x0000000900097223 */ /* 0x040fe20000010144 */
[----:B------:R-:W-:Y:S01]  /*ee20*/  I2FP.F32.S32 R27, R27 ;  /* 0x0000001b001b7245 */ /* 0x000fe20000201400 */
[----:B------:R-:W-:Y:S01]  /*ee30*/  FFMA.FTZ R69, -R0, R13, R54 ;  /* 0x0000000d00457223 */ /* 0x000fe20000010136 */
[----:B------:R-:W-:-:S02]  /*ee40*/  IABS R25, R25 ;  /* 0x0000001900197213 */ /* 0x000fc40000000000 */
[----:B------:R-:W-:Y:S02]  /*ee50*/  IABS R15, R15 ;  /* 0x0000000f000f7213 */ /* 0x000fe40000000000 */
[----:B------:R-:W-:Y:S02]  /*ee60*/  FMNMX3.FTZ R33, R33, R43, R42, !PT ;  /* 0x0000002b21217276 */ /* 0x000fe4000781002a */
[----:B------:R-:W-:Y:S02]  /*ee70*/  FMNMX3.FTZ R13, R3, R73, R72, !PT ;  /* 0x00000049030d7276 */ /* 0x000fe40007810048 */
[----:B------:R-:W-:Y:S02]  /*ee80*/  IABS R21, R21 ;  /* 0x0000001500157213 */ /* 0x000fe40000000000 */
[----:B------:R-:W-:Y:S02]  /*ee90*/  IABS R19, R19 ;  /* 0x0000001300137213 */ /* 0x000fe40000000000 */
[----:B------:R-:W-:-:S02]  /*eea0*/  I2FP.F32.S32 R23, R23 ;  /* 0x0000001700177245 */ /* 0x000fc40000201400 */
[----:B------:R-:W-:Y:S01]  /*eeb0*/  I2FP.F32.S32 R3, R5 ;  /* 0x0000000500037245 */ /* 0x000fe20000201400 */
[----:B------:R-:W-:Y:S01]  /*eec0*/  FFMA.FTZ R27, -R0, R27, R64 ;  /* 0x0000001b001b7223 */ /* 0x000fe20000010140 */
[----:B------:R-:W-:Y:S02]  /*eed0*/  IABS R12, R12 ;  /* 0x0000000c000c7213 */ /* 0x000fe40000000000 */
[----:B------:R-:W-:Y:S02]  /*eee0*/  I2FP.F32.S32 R25, R25 ;  /* 0x0000001900197245 */ /* 0x000fe40000201400 */
[----:B------:R-:W-:Y:S02]  /*eef0*/  I2FP.F32.S32 R15, R15 ;  /* 0x0000000f000f7245 */ /* 0x000fe40000201400 */
[----:B------:R-:W-:Y:S02]  /*ef00*/  FMNMX3.FTZ R33, R33, R63, R62, !PT ;  /* 0x0000003f21217276 */ /* 0x000fe4000781003e */
[----:B------:R-:W-:-:S02]  /*ef10*/  FSEL R64, R9, -INF , !P5 ;  /* 0xff80000009407808 */ /* 0x000fc40006800000 */
[----:B------:R-:W-:Y:S01]  /*ef20*/  FMNMX3.FTZ R13, R13, R81, R80, !PT ;  /* 0x000000510d0d7276 */ /* 0x000fe20007810050 */
[C---:B------:R-:W-:Y:S01]  /*ef30*/  FFMA.FTZ R83, -R0.reuse, R23, R70 ;  /* 0x0000001700537223 */ /* 0x040fe20000010146 */
[----:B------:R-:W-:Y:S01]  /*ef40*/  I2FP.F32.S32 R68, R21 ;  /* 0x0000001500447245 */ /* 0x000fe20000201400 */
[C---:B------:R-:W-:Y:S01]  /*ef50*/  FFMA.FTZ R55, -R0.reuse, R3, R55 ;  /* 0x0000000300377223 */ /* 0x040fe20000010137 */
[----:B------:R-:W-:Y:S02]  /*ef60*/  I2FP.F32.S32 R19, R19 ;  /* 0x0000001300137245 */ /* 0x000fe40000201400 */
[----:B------:R-:W-:Y:S01]  /*ef70*/  IABS R17, R17 ;  /* 0x0000001100117213 */ /* 0x000fe20000000000 */
[C---:B------:R-:W-:Y:S01]  /*ef80*/  FFMA.FTZ R25, -R0.reuse, R25, R65 ;  /* 0x0000001900197223 */ /* 0x040fe20000010141 */
[----:B------:R-:W-:Y:S01]  /*ef90*/  I2FP.F32.S32 R12, R12 ;  /* 0x0000000c000c7245 */ /* 0x000fe20000201400 */
[----:B------:R-:W-:Y:S01]  /*efa0*/  FFMA.FTZ R15, -R0, R15, R52 ;  /* 0x0000000f000f7223 */ /* 0x000fe20000010134 */
[----:B------:R-:W-:-:S02]  /*efb0*/  FMNMX3.FTZ R3, R33, R60, R59, !PT ;  /* 0x0000003c21037276 */ /* 0x000fc4000781003b */
[----:B------:R-:W-:Y:S02]  /*efc0*/  FSEL R54, R30, -INF , !P4 ;  /* 0xff8000001e367808 */ /* 0x000fe40006000000 */
[----:B------:R-:W-:Y:S02]  /*efd0*/  FSEL R65, R27, -INF , !P3 ;  /* 0xff8000001b417808 */ /* 0x000fe40005800000 */
[----:B------:R-:W-:Y:S01]  /*efe0*/  FMNMX3.FTZ R13, R13, R79, R64, !PT ;  /* 0x0000004f0d0d7276 */ /* 0x000fe20007810040 */
[C---:B------:R-:W-:Y:S01]  /*eff0*/  FFMA.FTZ R68, -R0.reuse, R68, R71 ;  /* 0x0000004400447223 */ /* 0x040fe20000010147 */
[----:B------:R-:W-:Y:S01]  /*f000*/  I2FP.F32.S32 R17, R17 ;  /* 0x0000001100117245 */ /* 0x000fe20000201400 */
[C---:B------:R-:W-:Y:S01]  /*f010*/  FFMA.FTZ R66, -R0.reuse, R19, R66 ;  /* 0x0000001300427223 */ /* 0x040fe20000010142 */
[----:B------:R-:W-:Y:S01]  /*f020*/  FFMA.FTZ R12, -R0, R12, R53 ;  /* 0x0000000c000c7223 */ /* 0x000fe20000010135 */
[----:B------:R-:W-:Y:S02]  /*f030*/  FSEL R83, R83, -INF , !P5 ;  /* 0xff80000053537808 */ /* 0x000fe40006800000 */
[----:B------:R-:W-:-:S02]  /*f040*/  FMNMX3.FTZ R3, R3, R78, R75, !PT ;  /* 0x0000004e03037276 */ /* 0x000fc4000781004b */
[----:B------:R-:W-:Y:S02]  /*f050*/  FSEL R52, R25, -INF , !P2 ;  /* 0xff80000019347808 */ /* 0x000fe40005000000 */
[----:B------:R-:W-:Y:S02]  /*f060*/  FSEL R53, R15, -INF , !P1 ;  /* 0xff8000000f357808 */ /* 0x000fe40004800000 */
[----:B------:R-:W-:Y:S01]  /*f070*/  FMNMX3.FTZ R13, R13, R54, R65, !PT ;  /* 0x000000360d0d7276 */ /* 0x000fe20007810041 */
[----:B------:R-:W-:Y:S01]  /*f080*/  FFMA.FTZ R67, -R0, R17, R67 ;  /* 0x0000001100437223 */ /* 0x000fe20000010143 */
[----:B------:R-:W-:Y:S02]  /*f090*/  FSEL R68, R68, -INF , !P4 ;  /* 0xff80000044447808 */ /* 0x000fe40006000000 */
[----:B------:R-:W-:Y:S02]  /*f0a0*/  FSEL R71, R66, -INF , !P3 ;  /* 0xff80000042477808 */ /* 0x000fe40005800000 */
[----:B------:R-:W-:-:S02]  /*f0b0*/  FMNMX3.FTZ R3, R3, R74, R83, !PT ;  /* 0x0000004a03037276 */ /* 0x000fc40007810053 */
[----:B------:R-:W-:Y:S02]  /*f0c0*/  FSEL R70, R12, -INF , !P0 ;  /* 0xff8000000c467808 */ /* 0x000fe40004000000 */
[----:B------:R-:W-:Y:S02]  /*f0d0*/  FMNMX3.FTZ R9, R13, R52, R53, !PT ;  /* 0x000000340d097276 */ /* 0x000fe40007810035 */
[----:B------:R-:W-:Y:S02]  /*f0e0*/  FSEL R66, R67, -INF , !P2 ;  /* 0xff80000043427808 */ /* 0x000fe40005000000 */
[----:B------:R-:W-:Y:S02]  /*f0f0*/  FSEL R69, R69, -INF , !P1 ;  /* 0xff80000045457808 */ /* 0x000fe40004800000 */
[----:B------:R-:W-:Y:S02]  /*f100*/  FMNMX3.FTZ R3, R3, R68, R71, !PT ;  /* 0x0000004403037276 */ /* 0x000fe40007810047 */
[----:B------:R-:W-:-:S02]  /*f110*/  FMNMX.FTZ R9, R70, R9, !PT ;  /* 0x0000000946097209 */ /* 0x000fc40007810000 */
[----:B------:R-:W-:Y:S02]  /*f120*/  FSEL R67, R55, -INF , !P0 ;  /* 0xff80000037437808 */ /* 0x000fe40004000000 */
[----:B------:R-:W-:Y:S01]  /*f130*/  FMNMX3.FTZ R32, R3, R66, R69, !PT ;  /* 0x0000004203207276 */ /* 0x000fe20007810045 */
[----:B------:R-:W1:Y:S03]  /*f140*/  SHFL.BFLY PT, R30, R9, 0x2, 0x1f ;  /* 0x0c401f00091e7f89 */ /* 0x000e6600000e0000 */
[----:B------:R-:W-:-:S05]  /*f150*/  FMNMX.FTZ R32, R67, R32, !PT ;  /* 0x0000002043207209 */ /* 0x000fca0007810000 */
[----:B------:R-:W3:Y:S01]  /*f160*/  SHFL.BFLY PT, R13, R32, 0x2, 0x1f ;  /* 0x0c401f00200d7f89 */ /* 0x000ee200000e0000 */
[----:B------:R-:W4:Y:S01]  /*f170*/  S2R R5, SR_TID.X ;  /* 0x0000000000057919 */ /* 0x000f220000002100 */
[----:B------:R-:W5:Y:S01]  /*f180*/  S2UR UR8, SR_CgaCtaId ;  /* 0x00000000000879c3 */ /* 0x000f620000008800 */
[----:B-1----:R-:W-:-:S05]  /*f190*/  FMNMX.FTZ R30, R9, R30, !PT ;  /* 0x0000001e091e7209 */ /* 0x002fca0007810000 */
[----:B------:R-:W1:Y:S01]  /*f1a0*/  SHFL.BFLY PT, R3, R30, 0x1, 0x1f ;  /* 0x0c201f001e037f89 */ /* 0x000e6200000e0000 */
[----:B---3--:R-:W-:-:S05]  /*f1b0*/  FMNMX.FTZ R13, R32, R13, !PT ;  /* 0x0000000d200d7209 */ /* 0x008fca0007810000 */
[----:B------:R-:W3:Y:S01]  /*f1c0*/  SHFL.BFLY PT, R12, R13, 0x1, 0x1f ;  /* 0x0c201f000d0c7f89 */ /* 0x000ee200000e0000 */
[----:B------:R-:W-:Y:S02]  /*f1d0*/  UMOV UR9, 0x400 ;  /* 0x0000040000097882 */ /* 0x000fe40000000000 */
[----:B-----5:R-:W-:Y:S01]  /*f1e0*/  ULEA UR8, UR8, UR9, 0x18 ;  /* 0x0000000908087291 */ /* 0x020fe2000f8ec0ff */
[----:B----4-:R-:W-:Y:S01]  /*f1f0*/  IMAD.SHL.U32 R9, R5, 0x20, RZ ;  /* 0x0000002005097824 */ /* 0x010fe200078e00ff */
[----:B-1----:R-:W-:-:S04]  /*f200*/  FMNMX.FTZ R3, R30, R3, !PT ;  /* 0x000000031e037209 */ /* 0x002fc80007810000 */
[----:B------:R-:W-:Y:S02]  /*f210*/  LOP3.LUT R9, R2, 0x120, R9, 0xf8, !PT ;  /* 0x0000012002097812 */ /* 0x000fe400078ef809 */
[----:B------:R-:W-:Y:S01]  /*f220*/  FSETP.NEU.FTZ.AND P0, PT, R3, -INF , PT ;  /* 0xff8000000300780b */ /* 0x000fe20003f1d000 */
[----:B--2---:R-:W-:Y:S01]  /*f230*/  FMUL.FTZ R55, R82, R3 ;  /* 0x0000000352377220 */ /* 0x004fe20000410000 */
[----:B---3--:R-:W-:-:S04]  /*f240*/  FMNMX.FTZ R2, R13, R12, !PT ;  /* 0x0000000c0d027209 */ /* 0x008fc80007810000 */
[----:B------:R-:W-:Y:S02]  /*f250*/  FSEL R55, R55, RZ, P0 ;  /* 0x000000ff37377208 */ /* 0x000fe40000000000 */
[----:B------:R-:W-:Y:S01]  /*f260*/  LEA R85, R9, UR8, 0x1 ;  /* 0x0000000809557c11 */ /* 0x000fe2000f8e08ff */
[----:B------:R-:W-:Y:S01]  /*f270*/  FMUL.FTZ R87, R82, R2 ;  /* 0x0000000252577220 */ /* 0x000fe20000410000 */
[----:B------:R-:W-:Y:S01]  /*f280*/  FSETP.NEU.FTZ.AND P0, PT, R2, -INF , PT ;  /* 0xff8000000200780b */ /* 0x000fe20003f1d000 */
[----:B------:R-:W-:Y:S01]  /*f290*/  IMAD.MOV.U32 R12, RZ, RZ, 0x20 ;  /* 0x00000020ff0c7424 */ /* 0x000fe200078e00ff */
[----:B------:R-:W-:Y:S01]  /*f2a0*/  LOP3.LUT P1, RZ, R5, 0x4, RZ, 0xc0, !PT ;  /* 0x0000000405ff7812 */ /* 0x000fe2000782c0ff */
[-CC-:B------:R-:W-:Y:S01]  /*f2b0*/  FFMA.FTZ R119, R20, R82.reuse, -R55.reuse ;  /* 0x0000005214777223 */ /* 0x180fe20000010837 */
[----:B------:R-:W-:Y:S01]  /*f2c0*/  FFMA.FTZ R115, R22, R82, -R55 ;  /* 0x0000005216737223 */ /* 0x000fe20000010837 */
[----:B------:R-:W-:Y:S01]  /*f2d0*/  FSEL R87, R87, RZ, P0 ;  /* 0x000000ff57577208 */ /* 0x000fe20000000000 */
[----:B------:R-:W1:Y:S01]  /*f2e0*/  LDSM.16.MT88.4 R20, [R85+0x5000] ;  /* 0x005000005514783b */ /* 0x000e620000004200 */
[----:B------:R-:W-:-:S03]  /*f2f0*/  SEL R12, R12, 0xffffffe0, !P1 ;  /* 0xffffffe00c0c7807 */ /* 0x000fc60004800000 */
[-C--:B------:R-:W-:Y:S01]  /*f300*/  FFMA.FTZ R117, R84, R82.reuse, -R87 ;  /* 0x0000005254757223 */ /* 0x080fe20000010857 */
[-C--:B------:R-:W-:Y:S01]  /*f310*/  FFMA.FTZ R132, R11, R82.reuse, -R55 ;  /* 0x000000520b847223 */ /* 0x080fe20000010837 */
[----:B------:R-:W-:Y:S02]  /*f320*/  IMAD.IADD R84, R12, 0x1, R85 ;  /* 0x000000010c547824 */ /* 0x000fe400078e0255 */
[-CC-:B------:R-:W-:Y:S01]  /*f330*/  FFMA.FTZ R130, R7, R82.reuse, -R87.reuse ;  /* 0x0000005207827223 */ /* 0x180fe20000010857 */
[-CC-:B------:R-:W-:Y:S01]  /*f340*/  FFMA.FTZ R113, R6, R82.reuse, -R87.reuse ;  /* 0x0000005206717223 */ /* 0x180fe20000010857 */
[-C--:B------:R-:W-:Y:S01]  /*f350*/  FFMA.FTZ R104, R4, R82.reuse, -R87 ;  /* 0x0000005204687223 */ /* 0x080fe20000010857 */
[-CC-:B------:R-:W-:Y:S01]  /*f360*/  FFMA.FTZ R106, R88, R82.reuse, -R55.reuse ;  /* 0x00000052586a7223 */ /* 0x180fe20000010837 */
[----:B------:R-:W2:Y:S01]  /*f370*/  LDSM.16.MT88.4 R4, [R84+0x5000] ;  /* 0x005000005404783b */ /* 0x000ea20000004200 */
[----:B------:R-:W-:Y:S01]  /*f380*/  MUFU.EX2 R132, R132 ;  /* 0x0000008400847308 */ /* 0x000fe20000000800 */
[-CC-:B------:R-:W-:Y:S01]  /*f390*/  FFMA.FTZ R105, R8, R82.reuse, -R55.reuse ;  /* 0x0000005208697223 */ /* 0x180fe20000010837 */
[-CC-:B------:R-:W-:Y:S01]  /*f3a0*/  FFMA.FTZ R102, R10, R82.reuse, -R55.reuse ;  /* 0x000000520a667223 */ /* 0x180fe20000010837 */
[-C--:B------:R-:W-:Y:S01]  /*f3b0*/  FFMA.FTZ R97, R14, R82.reuse, -R55 ;  /* 0x000000520e617223 */ /* 0x080fe20000010837 */
[----:B------:R-:W3:Y:S01]  /*f3c0*/  MUFU.EX2 R119, R119 ;  /* 0x0000007700777308 */ /* 0x000ee20000000800 */
[----:B------:R-:W4:Y:S03]  /*f3d0*/  LDSM.16.MT88.4 R8, [R85+0x5400] ;  /* 0x005400005508783b */ /* 0x000f260000004200 */
[----:B------:R-:W-:Y:S01]  /*f3e0*/  MUFU.EX2 R115, R115 ;  /* 0x0000007300737308 */ /* 0x000fe20000000800 */
[----:B------:R-:W-:Y:S03]  /*f3f0*/  LDSM.16.MT88.4 R32, [R85+0x5800] ;  /* 0x005800005520783b */ /* 0x000fe60000004200 */
[----:B------:R-:W5:Y:S04]  /*f400*/  MUFU.EX2 R106, R106 ;  /* 0x0000006a006a7308 */ /* 0x000f680000000800 */
[----:B------:R-:W-:Y:S04]  /*f410*/  MUFU.EX2 R130, R130 ;  /* 0x0000008200827308 */ /* 0x000fe80000000800 */
[----:B------:R-:W1:Y:S04]  /*f420*/  MUFU.EX2 R117, R117 ;  /* 0x0000007500757308 */ /* 0x000e680000000800 */
[----:B------:R-:W-:Y:S04]  /*f430*/  MUFU.EX2 R113, R113 ;  /* 0x0000007100717308 */ /* 0x000fe80000000800 */
[----:B------:R-:W2:Y:S01]  /*f440*/  MUFU.EX2 R104, R104 ;  /* 0x0000006800687308 */ /* 0x000ea20000000800 */
[----:B------:R-:W-:Y:S01]  /*f450*/  FFMA.FTZ R100, R36, R82, -R87 ;  /* 0x0000005224647223 */ /* 0x000fe20000010857 */
[----:B---3--:R-:W-:Y:S01]  /*f460*/  F2FP.F16.F32.PACK_AB R12, R119, R132 ;  /* 0x00000084770c723e */ /* 0x008fe200000000ff */
[----:B------:R-:W3:Y:S01]  /*f470*/  LDSM.16.MT88.4 R36, [R84+0x5400] ;  /* 0x005400005424783b */ /* 0x000ee20000004200 */
[----:B-----5:R-:W-:Y:S01]  /*f480*/  F2FP.F16.F32.PACK_AB R14, R106, R115 ;  /* 0x000000736a0e723e */ /* 0x020fe200000000ff */
[----:B------:R-:W-:Y:S01]  /*f490*/  FFMA.FTZ R88, R26, R82, -R55 ;  /* 0x000000521a587223 */ /* 0x000fe20000010837 */
[----:B-1----:R-:W-:Y:S01]  /*f4a0*/  F2FP.F16.F32.PACK_AB R13, R117, R130 ;  /* 0x00000082750d723e */ /* 0x002fe200000000ff */
[-CC-:B------:R-:W-:Y:S01]  /*f4b0*/  FFMA.FTZ R103, R24, R82.reuse, -R87.reuse ;  /* 0x0000005218677223 */ /* 0x180fe20000010857 */
[-CC-:B------:R-:W-:Y:S01]  /*f4c0*/  FFMA.FTZ R95, R18, R82.reuse, -R87.reuse ;  /* 0x00000052125f7223 */ /* 0x180fe20000010857 */
[-C--:B------:R-:W-:Y:S01]  /*f4d0*/  FFMA.FTZ R86, R16, R82.reuse, -R87 ;  /* 0x0000005210567223 */ /* 0x080fe20000010857 */
[----:B--2---:R-:W-:Y:S01]  /*f4e0*/  F2FP.F16.F32.PACK_AB R15, R104, R113 ;  /* 0x00000071680f723e */ /* 0x004fe200000000ff */
[----:B------:R-:W-:Y:S04]  /*f4f0*/  MUFU.EX2 R105, R105 ;  /* 0x0000006900697308 */ /* 0x000fe80000000800 */
[----:B------:R-:W1:Y:S02]  /*f500*/  MUFU.EX2 R102, R102 ;  /* 0x0000006600667308 */ /* 0x000e640000000800 */
[C---:B------:R-:W-:Y:S02]  /*f510*/  HMMA.16816.F32 R24, R12.reuse, R20, RZ ;  /* 0x000000140c18723c */ /* 0x040fe400000018ff */
[----:B------:R-:W-:Y:S04]  /*f520*/  MUFU.EX2 R97, R97 ;  /* 0x0000006100617308 */ /* 0x000fe80000000800 */
[----:B------:R-:W-:Y:S02]  /*f530*/  MUFU.EX2 R88, R88 ;  /* 0x0000005800587308 */ /* 0x000fe40000000800 */
[C---:B------:R-:W-:Y:S02]  /*f540*/  HMMA.16816.F32 R20, R12.reuse, R22, RZ ;  /* 0x000000160c14723c */ /* 0x040fe400000018ff */
[----:B------:R-:W-:Y:S04]  /*f550*/  MUFU.EX2 R103, R103 ;  /* 0x0000006700677308 */ /* 0x000fe80000000800 */
[----:B------:R-:W2:Y:S04]  /*f560*/  MUFU.EX2 R100, R100 ;  /* 0x0000006400647308 */ /* 0x000ea80000000800 */
[----:B------:R-:W-:Y:S04]  /*f570*/  MUFU.EX2 R95, R95 ;  /* 0x0000005f005f7308 */ /* 0x000fe80000000800 */
[----:B------:R-:W5:Y:S01]  /*f580*/  MUFU.EX2 R86, R86 ;  /* 0x0000005600567308 */ /* 0x000f620000000800 */
[-CC-:B------:R-:W-:Y:S01]  /*f590*/  FFMA.FTZ R90, R93, R82.reuse, -R55.reuse ;  /* 0x000000525d5a7223 */ /* 0x180fe20000010837 */
[----:B------:R-:W-:Y:S01]  /*f5a0*/  HMMA.16816.F32 R16, R12, R4, RZ ;  /* 0x000000040c10723c */ /* 0x000fe200000018ff */
[-CC-:B------:R-:W-:Y:S01]  /*f5b0*/  FFMA.FTZ R94, R31, R82.reuse, -R55.reuse ;  /* 0x000000521f5e7223 */ /* 0x180fe20000010837 */
[-C--:B------:R-:W-:Y:S01]  /*f5c0*/  FFMA.FTZ R93, R29, R82.reuse, -R55 ;  /* 0x000000521d5d7223 */ /* 0x080fe20000010837 */
[----:B------:R-:W-:Y:S01]  /*f5d0*/  FFMA.FTZ R101, R28, R82, -R87 ;  /* 0x000000521c657223 */ /* 0x000fe20000010857 */
[----:B-1----:R-:W-:Y:S01]  /*f5e0*/  F2FP.F16.F32.PACK_AB R4, R102, R105 ;  /* 0x000000696604723e */ /* 0x002fe200000000ff */
[----:B------:R-:W1:Y:S01]  /*f5f0*/  LDSM.16.MT88.4 R28, [R84+0x5800] ;  /* 0x00580000541c783b */ /* 0x000e620000004200 */
[----:B--2---:R-:W-:-:S02]  /*f600*/  F2FP.F16.F32.PACK_AB R5, R100, R103 ;  /* 0x000000676405723e */ /* 0x004fc400000000ff */
[----:B------:R-:W-:Y:S01]  /*f610*/  HMMA.16816.F32 R12, R12, R6, RZ ;  /* 0x000000060c0c723c */ /* 0x000fe200000018ff */
[----:B------:R-:W-:Y:S01]  /*f620*/  F2FP.F16.F32.PACK_AB R6, R88, R97 ;  /* 0x000000615806723e */ /* 0x000fe200000000ff */
[-CC-:B------:R-:W-:Y:S01]  /*f630*/  FFMA.FTZ R91, R171, R82.reuse, -R55.reuse ;  /* 0x00000052ab5b7223 */ /* 0x180fe20000010837 */
[-C--:B------:R-:W-:Y:S01]  /*f640*/  FFMA.FTZ R89, R89, R82.reuse, -R55 ;  /* 0x0000005259597223 */ /* 0x080fe20000010837 */
[----:B-----5:R-:W-:Y:S01]  /*f650*/  F2FP.F16.F32.PACK_AB R7, R86, R95 ;  /* 0x0000005f5607723e */ /* 0x020fe200000000ff */
[-CC-:B------:R-:W-:Y:S01]  /*f660*/  FFMA.FTZ R92, R92, R82.reuse, -R87.reuse ;  /* 0x000000525c5c7223 */ /* 0x180fe20000010857 */
[-CC-:B------:R-:W-:Y:S01]  /*f670*/  FFMA.FTZ R99, R169, R82.reuse, -R87.reuse ;  /* 0x00000052a9637223 */ /* 0x180fe20000010857 */
[-C--:B------:R-:W-:Y:S01]  /*f680*/  FFMA.FTZ R98, R167, R82.reuse, -R87 ;  /* 0x00000052a7627223 */ /* 0x080fe20000010857 */
[----:B------:R-:W-:Y:S03]  /*f690*/  MUFU.EX2 R91, R91 ;  /* 0x0000005b005b7308 */ /* 0x000fe60000000800 */
[C---:B----4-:R-:W-:Y:S01]  /*f6a0*/  HMMA.16816.F32 R24, R4.reuse, R8, R24 ;  /* 0x000000080418723c */ /* 0x050fe20000001818 */
[----:B------:R-:W2:Y:S04]  /*f6b0*/  MUFU.EX2 R90, R90 ;  /* 0x0000005a005a7308 */ /* 0x000ea80000000800 */
[----:B------:R-:W-:Y:S03]  /*f6c0*/  MUFU.EX2 R89, R89 ;  /* 0x0000005900597308 */ /* 0x000fe60000000800 */
[C---:B------:R-:W-:Y:S01]  /*f6d0*/  HMMA.16816.F32 R20, R4.reuse, R10, R20 ;  /* 0x0000000a0414723c */ /* 0x040fe20000001814 */
[----:B------:R-:W4:Y:S01]  /*f6e0*/  MUFU.EX2 R94, R94 ;  /* 0x0000005e005e7308 */ /* 0x000f220000000800 */
[----:B------:R-:W5:Y:S03]  /*f6f0*/  LDSM.16.MT88.4 R8, [R85+0x5c00] ;  /* 0x005c00005508783b */ /* 0x000f660000004200 */
[----:B------:R-:W-:Y:S04]  /*f700*/  MUFU.EX2 R92, R92 ;  /* 0x0000005c005c7308 */ /* 0x000fe80000000800 */
[----:B------:R-:W1:Y:S04]  /*f710*/  MUFU.EX2 R101, R101 ;  /* 0x0000006500657308 */ /* 0x000e680000000800 */
[----:B------:R-:W-:Y:S04]  /*f720*/  MUFU.EX2 R99, R99 ;  /* 0x0000006300637308 */ /* 0x000fe80000000800 */
[----:B------:R-:W1:Y:S01]  /*f730*/  MUFU.EX2 R98, R98 ;  /* 0x0000006200627308 */ /* 0x000e620000000800 */
[C---:B---3--:R-:W-:Y:S01]  /*f740*/  HMMA.16816.F32 R16, R4.reuse, R36, R16 ;  /* 0x000000240410723c */ /* 0x048fe20000001810 */
[-CC-:B------:R-:W-:Y:S01]  /*f750*/  FFMA.FTZ R110, R165, R82.reuse, -R55.reuse ;  /* 0x00000052a56e7223 */ /* 0x180fe20000010837 */
[-CC-:B------:R-:W-:Y:S01]  /*f760*/  FFMA.FTZ R108, R163, R82.reuse, -R55.reuse ;  /* 0x00000052a36c7223 */ /* 0x180fe20000010837 */
[-C--:B------:R-:W-:Y:S01]  /*f770*/  FFMA.FTZ R107, R161, R82.reuse, -R55 ;  /* 0x00000052a16b7223 */ /* 0x080fe20000010837 */
[-CC-:B------:R-:W-:Y:S01]  /*f780*/  FFMA.FTZ R114, R159, R82.reuse, -R87.reuse ;  /* 0x000000529f727223 */ /* 0x180fe20000010857 */
[-CC-:B------:R-:W-:Y:S01]  /*f790*/  FFMA.FTZ R111, R157, R82.reuse, -R87.reuse ;  /* 0x000000529d6f7223 */ /* 0x180fe20000010857 */
[----:B--2---:R-:W-:Y:S01]  /*f7a0*/  F2FP.F16.F32.PACK_AB R36, R90, R91 ;  /* 0x0000005b5a24723e */ /* 0x004fe200000000ff */
[-CC-:B------:R-:W-:Y:S01]  /*f7b0*/  FFMA.FTZ R109, R153, R82.reuse, -R87.reuse ;  /* 0x00000052996d7223 */ /* 0x180fe20000010857 */
[----:B------:R-:W-:Y:S01]  /*f7c0*/  HMMA.16816.F32 R12, R4, R38, R12 ;  /* 0x00000026040c723c */ /* 0x000fe2000000180c */
[----:B----4-:R-:W-:Y:S01]  /*f7d0*/  F2FP.F16.F32.PACK_AB R38, R94, R89 ;  /* 0x000000595e26723e */ /* 0x010fe200000000ff */
[----:B------:R-:W-:Y:S01]  /*f7e0*/  FFMA.FTZ R122, R155, R82, -R87 ;  /* 0x000000529b7a7223 */ /* 0x000fe20000010857 */
[----:B-1----:R-:W-:Y:S01]  /*f7f0*/  F2FP.F16.F32.PACK_AB R37, R101, R92 ;  /* 0x0000005c6525723e */ /* 0x002fe200000000ff */
[----:B------:R-:W-:Y:S01]  /*f800*/  MUFU.EX2 R93, R93 ;  /* 0x0000005d005d7308 */ /* 0x000fe20000000800 */
[----:B------:R-:W-:Y:S01]  /*f810*/  F2FP.F16.F32.PACK_AB R39, R98, R99 ;  /* 0x000000636227723e */ /* 0x000fe200000000ff */
[----:B------:R-:W1:Y:S02]  /*f820*/  LDSM.16.MT88.4 R4, [R84+0x5c00] ;  /* 0x005c00005404783b */ /* 0x000e640000004200 */
[----:B------:R-:W2:Y:S04]  /*f830*/  MUFU.EX2 R110, R110 ;  /* 0x0000006e006e7308 */ /* 0x000ea80000000800 */
[----:B------:R-:W-:Y:S01]  /*f840*/  MUFU.EX2 R108, R108 ;  /* 0x0000006c006c7308 */ /* 0x000fe20000000800 */
[C---:B------:R-:W-:Y:S03]  /*f850*/  HMMA.16816.F32 R24, R36.reuse, R32, R24 ;  /* 0x000000202418723c */ /* 0x040fe60000001818 */
[----:B------:R-:W3:Y:S04]  /*f860*/  MUFU.EX2 R107, R107 ;  /* 0x0000006b006b7308 */ /* 0x000ee80000000800 */
[----:B------:R-:W-:Y:S01]  /*f870*/  MUFU.EX2 R114, R114 ;  /* 0x0000007200727308 */ /* 0x000fe20000000800 */
[C---:B------:R-:W-:Y:S03]  /*f880*/  HMMA.16816.F32 R20, R36.reuse, R34, R20 ;  /* 0x000000222414723c */ /* 0x040fe60000001814 */
[----:B------:R-:W4:Y:S04]  /*f890*/  MUFU.EX2 R111, R111 ;  /* 0x0000006f006f7308 */ /* 0x000f280000000800 */
[----:B------:R-:W-:Y:S04]  /*f8a0*/  MUFU.EX2 R109, R109 ;  /* 0x0000006d006d7308 */ /* 0x000fe80000000800 */
[----:B------:R-:W5:Y:S01]  /*f8b0*/  MUFU.EX2 R122, R122 ;  /* 0x0000007a007a7308 */ /* 0x000f620000000800 */
[----:B------:R-:W-:Y:S01]  /*f8c0*/  HMMA.16816.F32 R16, R36, R28, R16 ;  /* 0x0000001c2410723c */ /* 0x000fe20000001810 */
[----:B--2---:R-:W-:-:S02]  /*f8d0*/  F2FP.F16.F32.PACK_AB R32, R110, R93 ;  /* 0x0000005d6e20723e */ /* 0x004fc400000000ff */
[----:B---3--:R-:W-:Y:S02]  /*f8e0*/  F2FP.F16.F32.PACK_AB R34, R107, R108 ;  /* 0x0000006c6b22723e */ /* 0x008fe400000000ff */
[----:B----4-:R-:W-:-:S03]  /*f8f0*/  F2FP.F16.F32.PACK_AB R33, R111, R114 ;  /* 0x000000726f21723e */ /* 0x010fc600000000ff */
[----:B------:R-:W-:Y:S01]  /*f900*/  HMMA.16816.F32 R28, R36, R30, R12 ;  /* 0x0000001e241c723c */ /* 0x000fe2000000180c */
[----:B------:R-:W2:Y:S01]  /*f910*/  LDSM.16.MT88.4 R12, [R85+0x6000] ;  /* 0x00600000550c783b */ /* 0x000ea20000004200 */
[----:B-----5:R-:W-:Y:S01]  /*f920*/  F2FP.F16.F32.PACK_AB R35, R122, R109 ;  /* 0x0000006d7a23723e */ /* 0x020fe200000000ff */
[----:B------:R-:W-:-:S06]  /*f930*/  FFMA.FTZ R125, R150, R82, -R87 ;  /* 0x00000052967d7223 */ /* 0x000fcc0000010857 */
[----:B------:R-:W-:Y:S01]  /*f940*/  HMMA.16816.F32 R24, R32, R8, R24 ;  /* 0x000000082018723c */ /* 0x000fe20000001818 */
[-CC-:B------:R-:W-:Y:S01]  /*f950*/  FFMA.FTZ R121, R147, R82.reuse, -R55.reuse ;  /* 0x0000005293797223 */ /* 0x180fe20000010837 */
[----:B------:R-:W-:-:S06]  /*f960*/  FFMA.FTZ R140, R145, R82, -R55 ;  /* 0x00000052918c7223 */ /* 0x000fcc0000010837 */
[C---:B------:R-:W-:Y:S01]  /*f970*/  HMMA.16816.F32 R20, R32.reuse, R10, R20 ;  /* 0x0000000a2014723c */ /* 0x040fe20000001814 */
[----:B------:R-:W3:Y:S01]  /*f980*/  LDSM.16.MT88.4 R8, [R84+0x6000] ;  /* 0x006000005408783b */ /* 0x000ee20000004200 */
[-CC-:B------:R-:W-:Y:S01]  /*f990*/  FFMA.FTZ R138, R250, R82.reuse, -R55.reuse ;  /* 0x00000052fa8a7223 */ /* 0x180fe20000010837 */
[-C--:B------:R-:W-:Y:S01]  /*f9a0*/  FFMA.FTZ R123, R151, R82.reuse, -R55 ;  /* 0x00000052977b7223 */ /* 0x080fe20000010837 */
[-CC-:B------:R-:W-:Y:S01]  /*f9b0*/  FFMA.FTZ R142, R248, R82.reuse, -R87.reuse ;  /* 0x00000052f88e7223 */ /* 0x180fe20000010857 */
[-CC-:B------:R-:W-:Y:S01]  /*f9c0*/  FFMA.FTZ R127, R152, R82.reuse, -R87.reuse ;  /* 0x00000052987f7223 */ /* 0x180fe20000010857 */
[----:B------:R-:W-:Y:S01]  /*f9d0*/  FFMA.FTZ R150, R141, R82, -R87 ;  /* 0x000000528d967223 */ /* 0x000fe20000010857 */
[----:B------:R-:W-:Y:S04]  /*f9e0*/  MUFU.EX2 R121, R121 ;  /* 0x0000007900797308 */ /* 0x000fe80000000800 */
[----:B------:R-:W4:Y:S04]  /*f9f0*/  MUFU.EX2 R140, R140 ;  /* 0x0000008c008c7308 */ /* 0x000f280000000800 */
[----:B------:R-:W-:Y:S04]  /*fa00*/  MUFU.EX2 R138, R138 ;  /* 0x0000008a008a7308 */ /* 0x000fe80000000800 */
[----:B------:R-:W5:Y:S04]  /*fa10*/  MUFU.EX2 R123, R123 ;  /* 0x0000007b007b7308 */ /* 0x000f680000000800 */
[----:B------:R-:W-:Y:S04]  /*fa20*/  MUFU.EX2 R142, R142 ;  /* 0x0000008e008e7308 */ /* 0x000fe80000000800 */
[----:B------:R-:W2:Y:S04]  /*fa30*/  MUFU.EX2 R127, R127 ;  /* 0x0000007f007f7308 */ /* 0x000ea80000000800 */
[----:B------:R-:W-:Y:S04]  /*fa40*/  MUFU.EX2 R125, R125 ;  /* 0x0000007d007d7308 */ /* 0x000fe80000000800 */
[----:B------:R-:W3:Y:S01]  /*fa50*/  MUFU.EX2 R150, R150 ;  /* 0x0000009600967308 */ /* 0x000ee20000000800 */
[C---:B-1----:R-:W-:Y:S08]  /*fa60*/  HMMA.16816.F32 R16, R32.reuse, R4, R16 ;  /* 0x000000042010723c */ /* 0x042ff00000001810 */
[----:B------:R-:W-:Y:S01]  /*fa70*/  HMMA.16816.F32 R28, R32, R6, R28 ;  /* 0x00000006201c723c */ /* 0x000fe2000000181c */
[----:B------:R-:W1:Y:S01]  /*fa80*/  LDSM.16.MT88.4 R4, [R85+0x6400] ;  /* 0x006400005504783b */ /* 0x000e620000004200 */
[----:B----4-:R-:W-:-:S02]  /*fa90*/  F2FP.F16.F32.PACK_AB R32, R140, R121 ;  /* 0x000000798c20723e */ /* 0x010fc400000000ff */
[----:B-----5:R-:W-:Y:S02]  /*faa0*/  F2FP.F16.F32.PACK_AB R34, R123, R138 ;  /* 0x0000008a7b22723e */ /* 0x020fe400000000ff */
[----:B--2---:R-:W-:Y:S02]  /*fab0*/  F2FP.F16.F32.PACK_AB R33, R127, R142 ;  /* 0x0000008e7f21723e */ /* 0x004fe400000000ff */
[----:B---3--:R-:W-:Y:S01]  /*fac0*/  F2FP.F16.F32.PACK_AB R35, R150, R125 ;  /* 0x0000007d9623723e */ /* 0x008fe200000000ff */
[-CC-:B------:R-:W-:Y:S01]  /*fad0*/  FFMA.FTZ R152, R137, R82.reuse, -R55.reuse ;  /* 0x0000005289987223 */ /* 0x180fe20000010837 */
[-CC-:B------:R-:W-:Y:S01]  /*fae0*/  FFMA.FTZ R131, R252, R82.reuse, -R55.reuse ;  /* 0x00000052fc837223 */ /* 0x180fe20000010837 */
[-C--:B------:R-:W-:Y:S01]  /*faf0*/  FFMA.FTZ R129, R246, R82.reuse, -R55 ;  /* 0x00000052f6817223 */ /* 0x080fe20000010837 */
[-CC-:B------:R-:W-:Y:S01]  /*fb00*/  FFMA.FTZ R133, R242, R82.reuse, -R87.reuse ;  /* 0x00000052f2857223 */ /* 0x180fe20000010857 */
[-C--:B------:R-:W-:Y:S02]  /*fb10*/  FFMA.FTZ R137, R168, R82.reuse, -R87 ;  /* 0x00000052a8897223 */ /* 0x080fe40000010857 */
[----:B------:R-:W-:Y:S01]  /*fb20*/  HMMA.16816.F32 R24, R32, R12, R24 ;  /* 0x0000000c2018723c */ /* 0x000fe20000001818 */
[-C--:B------:R-:W-:Y:S01]  /*fb30*/  FFMA.FTZ R244, R244, R82.reuse, -R55 ;  /* 0x00000052f4f47223 */ /* 0x080fe20000010837 */
[-CC-:B------:R-:W-:Y:S01]  /*fb40*/  FFMA.FTZ R240, R240, R82.reuse, -R87.reuse ;  /* 0x00000052f0f07223 */ /* 0x180fe20000010857 */
[----:B------:R-:W-:-:S05]  /*fb50*/  FFMA.FTZ R141, R170, R82, -R87 ;  /* 0x00000052aa8d7223 */ /* 0x000fca0000010857 */
[C---:B------:R-:W-:Y:S01]  /*fb60*/  HMMA.16816.F32 R20, R32.reuse, R14, R20 ;  /* 0x0000000e2014723c */ /* 0x040fe20000001814 */
[----:B------:R-:W2:Y:S01]  /*fb70*/  LDSM.16.MT88.4 R12, [R84+0x6400] ;  /* 0x00640000540c783b */ /* 0x000ea20000004200 */
[-CC-:B------:R-:W-:Y:S01]  /*fb80*/  FFMA.FTZ R135, R162, R82.reuse, -R55.reuse ;  /* 0x00000052a2877223 */ /* 0x180fe20000010837 */
[----:B------:R-:W-:Y:S04]  /*fb90*/  MUFU.EX2 R152, R152 ;  /* 0x0000009800987308 */ /* 0x000fe80000000800 */
[----:B------:R-:W3:Y:S01]  /*fba0*/  MUFU.EX2 R131, R131 ;  /* 0x0000008300837308 */ /* 0x000ee20000000800 */
[C---:B------:R-:W-:Y:S01]  /*fbb0*/  HMMA.16816.F32 R36, R32.reuse, R8, R16 ;  /* 0x000000082024723c */ /* 0x040fe20000001810 */
[----:B------:R-:W4:Y:S02]  /*fbc0*/  LDSM.16.MT88.4 R16, [R85+0x6800] ;  /* 0x006800005510783b */ /* 0x000f240000004200 */
[----:B------:R-:W-:Y:S04]  /*fbd0*/  MUFU.EX2 R129, R129 ;  /* 0x0000008100817308 */ /* 0x000fe80000000800 */
[----:B------:R-:W5:Y:S04]  /*fbe0*/  MUFU.EX2 R162, R244 ;  /* 0x000000f400a27308 */ /* 0x000f680000000800 */
[----:B------:R-:W-:Y:S04]  /*fbf0*/  MUFU.EX2 R133, R133 ;  /* 0x0000008500857308 */ /* 0x000fe80000000800 */
[----:B------:R-:W1:Y:S04]  /*fc00*/  MUFU.EX2 R170, R240 ;  /* 0x000000f000aa7308 */ /* 0x000e680000000800 */
[----:B------:R2:W-:Y:S04]  /*fc10*/  MUFU.EX2 R168, R141 ;  /* 0x0000008d00a87308 */ /* 0x0005e80000000800 */
[----:B------:R-:W2:Y:S01]  /*fc20*/  MUFU.EX2 R137, R137 ;  /* 0x0000008900897308 */ /* 0x000ea20000000800 */
[-CC-:B------:R-:W-:Y:S01]  /*fc30*/  FFMA.FTZ R8, R180, R82.reuse, -R55.reuse ;  /* 0x00000052b4087223 */ /* 0x180fe20000010837 */
[----:B------:R-:W-:Y:S01]  /*fc40*/  FFMA.FTZ R139, R178, R82, -R55 ;  /* 0x00000052b28b7223 */ /* 0x000fe20000010837 */
[----:B------:R-:W-:Y:S01]  /*fc50*/  HMMA.16816.F32 R28, R32, R10, R28 ;  /* 0x0000000a201c723c */ /* 0x000fe2000000181c */
[----:B---3--:R-:W-:Y:S01]  /*fc60*/  F2FP.F16.F32.PACK_AB R32, R131, R152 ;  /* 0x000000988320723e */ /* 0x008fe200000000ff */
[----:B------:R3:W-:Y:S01]  /*fc70*/  MUFU.EX2 R178, R8 ;  /* 0x0000000800b27308 */ /* 0x0007e20000000800 */
[----:B-----5:R-:W-:Y:S01]  /*fc80*/  F2FP.F16.F32.PACK_AB R34, R162, R129 ;  /* 0x00000081a222723e */ /* 0x020fe200000000ff */
[-CC-:B------:R-:W-:Y:S01]  /*fc90*/  FFMA.FTZ R143, R186, R82.reuse, -R87.reuse ;  /* 0x00000052ba8f7223 */ /* 0x180fe20000010857 */
[----:B-1----:R-:W-:Y:S01]  /*fca0*/  F2FP.F16.F32.PACK_AB R33, R170, R133 ;  /* 0x00000085aa21723e */ /* 0x002fe200000000ff */
[-CC-:B------:R-:W-:Y:S01]  /*fcb0*/  FFMA.FTZ R196, R196, R82.reuse, -R87.reuse ;  /* 0x00000052c4c47223 */ /* 0x180fe20000010857 */
[-C--:B--2---:R-:W-:Y:S01]  /*fcc0*/  FFMA.FTZ R141, R214, R82.reuse, -R87 ;  /* 0x00000052d68d7223 */ /* 0x084fe20000010857 */
[----:B------:R-:W-:Y:S01]  /*fcd0*/  FFMA.FTZ R238, R238, R82, -R55 ;  /* 0x00000052eeee7223 */ /* 0x000fe20000010837 */
[----:B------:R-:W-:Y:S01]  /*fce0*/  F2FP.F16.F32.PACK_AB R35, R137, R168 ;  /* 0x000000a88923723e */ /* 0x000fe200000000ff */
[-C--:B------:R-:W-:Y:S01]  /*fcf0*/  FFMA.FTZ R216, R216, R82.reuse, -R87 ;  /* 0x00000052d8d87223 */ /* 0x080fe20000010857 */
[----:B---3--:R-:W1:Y:S01]  /*fd00*/  LDSM.16.MT88.4 R8, [R84+0x6800] ;  /* 0x006800005408783b */ /* 0x008e620000004200 */
[----:B------:R-:W-:Y:S04]  /*fd10*/  MUFU.EX2 R135, R135 ;  /* 0x0000008700877308 */ /* 0x000fe80000000800 */
[C---:B------:R-:W-:Y:S01]  /*fd20*/  HMMA.16816.F32 R24, R32.reuse, R4, R24 ;  /* 0x000000042018723c */ /* 0x040fe20000001818 */
[----:B------:R-:W2:Y:S04]  /*fd30*/  MUFU.EX2 R180, R238 ;  /* 0x000000ee00b47308 */ /* 0x000ea80000000800 */
[----:B------:R-:W-:Y:S03]  /*fd40*/  MUFU.EX2 R139, R139 ;  /* 0x0000008b008b7308 */ /* 0x000fe60000000800 */
[C---:B------:R-:W-:Y:S01]  /*fd50*/  HMMA.16816.F32 R20, R32.reuse, R6, R20 ;  /* 0x000000062014723c */ /* 0x040fe20000001814 */
[----:B------:R-:W3:Y:S01]  /*fd60*/  LDSM.16.MT88.4 R4, [R85+0x6c00] ;  /* 0x006c00005504783b */ /* 0x000ee20000004200 */
[----:B------:R-:W-:Y:S04]  /*fd70*/  MUFU.EX2 R186, R216 ;  /* 0x000000d800ba7308 */ /* 0x000fe80000000800 */
[----:B------:R-:W5:Y:S04]  /*fd80*/  MUFU.EX2 R143, R143 ;  /* 0x0000008f008f7308 */ /* 0x000f680000000800 */
[----:B------:R-:W-:Y:S04]  /*fd90*/  MUFU.EX2 R141, R141 ;  /* 0x0000008d008d7308 */ /* 0x000fe80000000800 */
[----:B------:R-:W4:Y:S01]  /*fda0*/  MUFU.EX2 R196, R196 ;  /* 0x000000c400c47308 */ /* 0x000f220000000800 */
[C---:B------:R-:W-:Y:S01]  /*fdb0*/  HMMA.16816.F32 R36, R32.reuse, R12, R36 ;  /* 0x0000000c2024723c */ /* 0x040fe20000001824 */
[-CC-:B------:R-:W-:Y:S01]  /*fdc0*/  FFMA.FTZ R145, R204, R82.reuse, -R55.reuse ;  /* 0x00000052cc917223 */ /* 0x180fe20000010837 */
[----:B--2---:R-:W-:Y:S01]  /*fdd0*/  F2FP.F16.F32.PACK_AB R12, R180, R135 ;  /* 0x00000087b40c723e */ /* 0x004fe200000000ff */
[-CC-:B------:R-:W-:Y:S01]  /*fde0*/  FFMA.FTZ R204, R210, R82.reuse, -R55.reuse ;  /* 0x00000052d2cc7223 */ /* 0x180fe20000010837 */
[----:B------:R-:W-:Y:S01]  /*fdf0*/  FFMA.FTZ R147, R208, R82, -R55 ;  /* 0x00000052d0937223 */ /* 0x000fe20000010837 */
[----:B-----5:R-:W-:Y:S01]  /*fe00*/  F2FP.F16.F32.PACK_AB R13, R143, R186 ;  /* 0x000000ba8f0d723e */ /* 0x020fe200000000ff */
[-CC-:B------:R-:W-:Y:S01]  /*fe10*/  FFMA.FTZ R151, R192, R82.reuse, -R87.reuse ;  /* 0x00000052c0977223 */ /* 0x180fe20000010857 */
[--C-:B------:R-:W-:Y:S01]  /*fe20*/  FFMA.FTZ R198, R198, R82, -R87.reuse ;  /* 0x00000052c6c67223 */ /* 0x100fe20000010857 */
[----:B------:R-:W-:Y:S01]  /*fe30*/  HMMA.16816.F32 R28, R32, R14, R28 ;  /* 0x0000000e201c723c */ /* 0x000fe2000000181c */
[----:B------:R-:W-:Y:S01]  /*fe40*/  F2FP.F16.F32.PACK_AB R14, R139, R178 ;  /* 0x000000b28b0e723e */ /* 0x000fe200000000ff */
[-CC-:B------:R-:W-:Y:S01]  /*fe50*/  FFMA.FTZ R153, R202, R82.reuse, -R87.reuse ;  /* 0x00000052ca997223 */ /* 0x180fe20000010857 */
[-C--:B------:R-:W-:Y:S01]  /*fe60*/  FFMA.FTZ R200, R200, R82.reuse, -R87 ;  /* 0x00000052c8c87223 */ /* 0x080fe20000010857 */
[-C--:B------:R-:W-:Y:S01]  /*fe70*/  FFMA.FTZ R206, R206, R82.reuse, -R55 ;  /* 0x00000052cece7223 */ /* 0x080fe20000010837 */
[----:B----4-:R-:W-:Y:S01]  /*fe80*/  F2FP.F16.F32.PACK_AB R15, R196, R141 ;  /* 0x0000008dc40f723e */ /* 0x010fe200000000ff */
        /* <DEDUP_REMOVED lines=8> */
[----:B------:R-:W-:Y:S01]  /*ff10*/  MUFU.EX2 R147, R147 ;  /* 0x0000009300937308 */ /* 0x000fe20000000800 */
[-CC-:B------:R-:W-:Y:S01]  /*ff20*/  FFMA.FTZ R194, R194, R82.reuse, -R55.reuse ;  /* 0x00000052c2c27223 */ /* 0x180fe20000010837 */
[----:B------:R-:W-:Y:S01]  /*ff30*/  FFMA.FTZ R159, R182, R82, -R55 ;  /* 0x00000052b69f7223 */ /* 0x000fe20000010837 */
[----:B------:R-:W-:Y:S01]  /*ff40*/  LDSM.16.MT88.4 R32, [R85+0x7400] ;  /* 0x007400005520783b */ /* 0x000fe20000004200 */
[----:B------:R-:W4:Y:S02]  /*ff50*/  MUFU.EX2 R192, R206 ;  /* 0x000000ce00c07308 */ /* 0x000f240000000800 */
[C---:B------:R-:W-:Y:S01]  /*ff60*/  HMMA.16816.F32 R20, R12.reuse, R18, R20 ;  /* 0x000000120c14723c */ /* 0x040fe20000001814 */
[----:B------:R-:W5:Y:S01]  /*ff70*/  LDSM.16.MT88.4 R16, [R84+0x6c00] ;  /* 0x006c00005410783b */ /* 0x000f620000004200 */
[----:B------:R-:W-:Y:S04]  /*ff80*/  MUFU.EX2 R151, R151 ;  /* 0x0000009700977308 */ /* 0x000fe80000000800 */
[----:B------:R-:W3:Y:S04]  /*ff90*/  MUFU.EX2 R198, R198 ;  /* 0x000000c600c67308 */ /* 0x000ee80000000800 */
[----:B------:R-:W-:Y:S04]  /*ffa0*/  MUFU.EX2 R153, R153 ;  /* 0x0000009900997308 */ /* 0x000fe80000000800 */
[----:B------:R-:W3:Y:S01]  /*ffb0*/  MUFU.EX2 R200, R200 ;  /* 0x000000c800c87308 */ /* 0x000ee20000000800 */
[C---:B-1----:R-:W-:Y:S08]  /*ffc0*/  HMMA.16816.F32 R36, R12.reuse, R8, R36 ;  /* 0x000000080c24723c */ /* 0x042ff00000001824 */
[----:B------:R-:W-:Y:S01]  /*ffd0*/  HMMA.16816.F32 R28, R12, R10, R28 ;  /* 0x0000000a0c1c723c */ /* 0x000fe2000000181c */
[----:B--2---:R-:W-:Y:S01]  /*ffe0*/  F2FP.F16.F32.PACK_AB R12, R204, R145 ;  /* 0x00000091cc0c723e */ /* 0x004fe200000000ff */
[----:B------:R-:W1:Y:S01]  /*fff0*/  LDSM.16.MT88.4 R8, [R85+0x7000] ;  /* 0x007000005508783b */ /* 0x000e620000004200 */
[----:B----4-:R-:W-:-:S02]  /*10000*/  F2FP.F16.F32.PACK_AB R14, R192, R147 ;  /* 0x00000093c00e723e */ /* 0x010fc400000000ff */
[----:B---3--:R-:W-:Y:S02]  /*10010*/  F2FP.F16.F32.PACK_AB R13, R198, R151 ;  /* 0x00000097c60d723e */ /* 0x008fe400000000ff */
[----:B------:R-:W-:Y:S01]  /*10020*/  F2FP.F16.F32.PACK_AB R15, R200, R153 ;  /* 0x00000099c80f723e */ /* 0x000fe200000000ff */
[----:B------:R-:W-:-:S06]  /*10030*/  FFMA.FTZ R166, R164, R82, -R87 ;  /* 0x00000052a4a67223 */ /* 0x000fcc0000010857 */
[----:B------:R-:W-:Y:S01]  /*10040*/  HMMA.16816.F32 R24, R12, R4, R24 ;  /* 0x000000040c18723c */ /* 0x000fe20000001818 */
[----:B------:R-:W-:-:S07]  /*10050*/  FFMA.FTZ R164, R172, R82, -R87 ;  /* 0x00000052aca47223 */ /* 0x000fce0000010857 */
[C---:B------:R-:W-:Y:S01]  /*10060*/  HMMA.16816.F32 R20, R12.reuse, R6, R20 ;  /* 0x000000060c14723c */ /* 0x040fe20000001814 */
[----:B------:R-:W2:Y:S01]  /*10070*/  LDSM.16.MT88.4 R4, [R84+0x7000] ;  /* 0x007000005404783b */ /* 0x000ea20000004200 */
[----:B------:R-:W-:Y:S04]  /*10080*/  MUFU.EX2 R155, R155 ;  /* 0x0000009b009b7308 */ /* 0x000fe80000000800 */
[----:B------:R-:W3:Y:S04]  /*10090*/  MUFU.EX2 R184, R184 ;  /* 0x000000b800b87308 */ /* 0x000ee80000000800 */
[----:B------:R-:W-:Y:S04]  /*100a0*/  MUFU.EX2 R157, R157 ;  /* 0x0000009d009d7308 */ /* 0x000fe80000000800 */
[----:B------:R-:W4:Y:S04]  /*100b0*/  MUFU.EX2 R182, R194 ;  /* 0x000000c200b67308 */ /* 0x000f280000000800 */
[----:B------:R-:W-:Y:S04]  /*100c0*/  MUFU.EX2 R161, R161 ;  /* 0x000000a100a17308 */ /* 0x000fe80000000800 */
[----:B------:R-:W1:Y:S04]  /*100d0*/  MUFU.EX2 R158, R166 ;  /* 0x000000a6009e7308 */ /* 0x000e680000000800 */
[----:B------:R-:W-:Y:S04]  /*100e0*/  MUFU.EX2 R163, R163 ;  /* 0x000000a300a37308 */ /* 0x000fe80000000800 */
[----:B------:R-:W2:Y:S01]  /*100f0*/  MUFU.EX2 R164, R164 ;  /* 0x000000a400a47308 */ /* 0x000ea20000000800 */
[----:B-----5:R-:W-:Y:S01]  /*10100*/  HMMA.16816.F32 R36, R12, R16, R36 ;  /* 0x000000100c24723c */ /* 0x020fe20000001824 */
[-C--:B------:R-:W-:Y:S01]  /*10110*/  FFMA.FTZ R165, R160, R82.reuse, -R55 ;  /* 0x00000052a0a57223 */ /* 0x080fe20000010837 */
[----:B------:R-:W-:-:S06]  /*10120*/  FFMA.FTZ R167, R146, R82, -R87 ;  /* 0x0000005292a77223 */ /* 0x000fcc0000010857 */
[----:B------:R-:W-:Y:S01]  /*10130*/  HMMA.16816.F32 R28, R12, R18, R28 ;  /* 0x000000120c1c723c */ /* 0x000fe2000000181c */
[----:B---3--:R-:W-:Y:S01]  /*10140*/  F2FP.F16.F32.PACK_AB R16, R184, R155 ;  /* 0x0000009bb810723e */ /* 0x008fe200000000ff */
[-CC-:B------:R-:W-:Y:S01]  /*10150*/  FFMA.FTZ R144, R144, R82.reuse, -R87.reuse ;  /* 0x0000005290907223 */ /* 0x180fe20000010857 */
[----:B----4-:R-:W-:Y:S01]  /*10160*/  F2FP.F16.F32.PACK_AB R18, R182, R157 ;  /* 0x0000009db612723e */ /* 0x010fe200000000ff */
[-C--:B------:R-:W-:Y:S01]  /*10170*/  FFMA.FTZ R169, R156, R82.reuse, -R87 ;  /* 0x000000529ca97223 */ /* 0x080fe20000010857 */
[----:B-1----:R-:W-:Y:S01]  /*10180*/  F2FP.F16.F32.PACK_AB R17, R158, R161 ;  /* 0x000000a19e11723e */ /* 0x002fe200000000ff */
[-CC-:B------:R-:W-:Y:S01]  /*10190*/  FFMA.FTZ R174, R174, R82.reuse, -R55.reuse ;  /* 0x00000052aeae7223 */ /* 0x180fe20000010837 */
[----:B--2---:R-:W-:Y:S01]  /*101a0*/  F2FP.F16.F32.PACK_AB R19, R164, R163 ;  /* 0x000000a3a413723e */ /* 0x004fe200000000ff */
[-C--:B------:R-:W-:Y:S01]  /*101b0*/  FFMA.FTZ R176, R176, R82.reuse, -R55 ;  /* 0x00000052b0b07223 */ /* 0x080fe20000010837 */
[----:B------:R-:W-:Y:S01]  /*101c0*/  FFMA.FTZ R166, R154, R82, -R87 ;  /* 0x000000529aa67223 */ /* 0x000fe20000010857 */
[----:B------:R-:W1:Y:S01]  /*101d0*/  LDSM.16.MT88.4 R12, [R84+0x7400] ;  /* 0x00740000540c783b */ /* 0x000e620000004200 */
[----:B------:R-:W-:Y:S03]  /*101e0*/  MUFU.EX2 R159, R159 ;  /* 0x0000009f009f7308 */ /* 0x000fe60000000800 */
[C---:B------:R-:W-:Y:S01]  /*101f0*/  HMMA.16816.F32 R24, R16.reuse, R8, R24 ;  /* 0x000000081018723c */ /* 0x040fe20000001818 */
[----:B------:R-:W2:Y:S04]  /*10200*/  MUFU.EX2 R160, R174 ;  /* 0x000000ae00a07308 */ /* 0x000ea80000000800 */
[----:B------:R-:W-:Y:S03]  /*10210*/  MUFU.EX2 R165, R165 ;  /* 0x000000a500a57308 */ /* 0x000fe60000000800 */
[C---:B------:R-:W-:Y:S01]  /*10220*/  HMMA.16816.F32 R20, R16.reuse, R10, R20 ;  /* 0x0000000a1014723c */ /* 0x040fe20000001814 */
[----:B------:R-:W3:Y:S04]  /*10230*/  MUFU.EX2 R154, R176 ;  /* 0x000000b0009a7308 */ /* 0x000ee80000000800 */
[----:B------:R-:W-:Y:S04]  /*10240*/  MUFU.EX2 R146, R166 ;  /* 0x000000a600927308 */ /* 0x000fe80000000800 */
[----:B------:R-:W4:Y:S04]  /*10250*/  MUFU.EX2 R167, R167 ;  /* 0x000000a700a77308 */ /* 0x000f280000000800 */
[----:B------:R-:W-:Y:S04]  /*10260*/  MUFU.EX2 R144, R144 ;  /* 0x0000009000907308 */ /* 0x000fe80000000800 */
[----:B------:R-:W5:Y:S01]  /*10270*/  MUFU.EX2 R169, R169 ;  /* 0x000000a900a97308 */ /* 0x000f620000000800 */
[----:B------:R-:W-:Y:S01]  /*10280*/  HMMA.16816.F32 R36, R16, R4, R36 ;  /* 0x000000041024723c */ /* 0x000fe20000001824 */
[----:B--2---:R-:W-:-:S07]  /*10290*/  F2FP.F16.F32.PACK_AB R8, R160, R159 ;  /* 0x0000009fa008723e */ /* 0x004fce00000000ff */
[----:B------:R-:W-:Y:S01]  /*102a0*/  HMMA.16816.F32 R28, R16, R6, R28 ;  /* 0x00000006101c723c */ /* 0x000fe2000000181c */
[----:B------:R-:W2:Y:S01]  /*102b0*/  LDSM.16.MT88.4 R4, [R85+0x7800] ;  /* 0x007800005504783b */ /* 0x000ea20000004200 */
[----:B---3--:R-:W-:Y:S02]  /*102c0*/  F2FP.F16.F32.PACK_AB R10, R154, R165 ;  /* 0x000000a59a0a723e */ /* 0x008fe400000000ff */
[----:B----4-:R-:W-:Y:S02]  /*102d0*/  F2FP.F16.F32.PACK_AB R9, R167, R146 ;  /* 0x00000092a709723e */ /* 0x010fe400000000ff */
[----:B-----5:R-:W-:Y:S01]  /*102e0*/  F2FP.F16.F32.PACK_AB R11, R169, R144 ;  /* 0x00000090a90b723e */ /* 0x020fe200000000ff */
[-CC-:B------:R-:W-:Y:S01]  /*102f0*/  FFMA.FTZ R16, R134, R82.reuse, -R55.reuse ;  /* 0x0000005286107223 */ /* 0x180fe20000010837 */
[-C--:B------:R-:W-:Y:S01]  /*10300*/  FFMA.FTZ R171, R126, R82.reuse, -R55 ;  /* 0x000000527eab7223 */ /* 0x080fe20000010837 */
[-CC-:B------:R-:W-:Y:S01]  /*10310*/  FFMA.FTZ R173, R124, R82.reuse, -R87.reuse ;  /* 0x000000527cad7223 */ /* 0x180fe20000010857 */
[----:B------:R-:W-:-:S03]  /*10320*/  FFMA.FTZ R116, R116, R82, -R87 ;  /* 0x0000005274747223 */ /* 0x000fc60000010857 */
[----:B------:R-:W-:Y:S01]  /*10330*/  HMMA.16816.F32 R24, R8, R32, R24 ;  /* 0x000000200818723c */ /* 0x000fe20000001818 */
[-CC-:B------:R-:W-:Y:S01]  /*10340*/  FFMA.FTZ R32, R128, R82.reuse, -R55.reuse ;  /* 0x0000005280207223 */ /* 0x180fe20000010837 */
[----:B------:R3:W-:Y:S01]  /*10350*/  MUFU.EX2 R33, R16 ;  /* 0x0000001000217308 */ /* 0x0007e20000000800 */
[----:B------:R-:W-:-:S05]  /*10360*/  FFMA.FTZ R136, R136, R82, -R55 ;  /* 0x0000005288887223 */ /* 0x000fca0000010837 */
[C---:B------:R-:W-:Y:S01]  /*10370*/  HMMA.16816.F32 R20, R8.reuse, R34, R20 ;  /* 0x000000220814723c */ /* 0x040fe20000001814 */
[-CC-:B------:R-:W-:Y:S01]  /*10380*/  FFMA.FTZ R34, R120, R82.reuse, -R87.reuse ;  /* 0x0000005278227223 */ /* 0x180fe20000010857 */
[----:B------:R-:W-:Y:S01]  /*10390*/  FFMA.FTZ R35, R118, R82, -R87 ;  /* 0x0000005276237223 */ /* 0x000fe20000010857 */
[----:B------:R-:W4:Y:S01]  /*103a0*/  MUFU.EX2 R134, R136 ;  /* 0x0000008800867308 */ /* 0x000f220000000800 */
[----:B---3--:R-:W3:Y:S03]  /*103b0*/  LDSM.16.MT88.4 R16, [R84+0x7800] ;  /* 0x007800005410783b */ /* 0x008ee60000004200 */
[----:B------:R-:W-:Y:S04]  /*103c0*/  MUFU.EX2 R32, R32 ;  /* 0x0000002000207308 */ /* 0x000fe80000000800 */
[----:B------:R-:W5:Y:S04]  /*103d0*/  MUFU.EX2 R171, R171 ;  /* 0x000000ab00ab7308 */ /* 0x000f680000000800 */
[----:B------:R-:W-:Y:S04]  /*103e0*/  MUFU.EX2 R173, R173 ;  /* 0x000000ad00ad7308 */ /* 0x000fe80000000800 */
[----:B------:R-:W2:Y:S04]  /*103f0*/  MUFU.EX2 R34, R34 ;  /* 0x0000002200227308 */ /* 0x000ea80000000800 */
[----:B------:R-:W-:Y:S04]  /*10400*/  MUFU.EX2 R35, R35 ;  /* 0x0000002300237308 */ /* 0x000fe80000000800 */
[----:B------:R-:W2:Y:S01]  /*10410*/  MUFU.EX2 R116, R116 ;  /* 0x0000007400747308 */ /* 0x000ea20000000800 */
[----:B-1----:R-:W-:Y:S01]  /*10420*/  HMMA.16816.F32 R36, R8, R12, R36 ;  /* 0x0000000c0824723c */ /* 0x002fe20000001824 */
[----:B------:R-:W-:Y:S01]  /*10430*/  FADD.FTZ R130, R130, R117 ;  /* 0x0000007582827221 */ /* 0x000fe20000010000 */
[----:B------:R-:W-:-:S06]  /*10440*/  FADD.FTZ R132, R132, R119 ;  /* 0x0000007784847221 */ /* 0x000fcc0000010000 */
[----:B------:R-:W-:Y:S01]  /*10450*/  HMMA.16816.F32 R28, R8, R14, R28 ;  /* 0x0000000e081c723c */ /* 0x000fe2000000181c */
[----:B------:R-:W1:Y:S01]  /*10460*/  LDSM.16.MT88.4 R12, [R85+0x7c00] ;  /* 0x007c0000550c783b */ /* 0x000e620000004200 */
[----:B----4-:R-:W-:Y:S01]  /*10470*/  F2FP.F16.F32.PACK_AB R8, R33, R134 ;  /* 0x000000862108723e */ /* 0x010fe200000000ff */
[----:B------:R-:W-:Y:S01]  /*10480*/  FADD.FTZ R113, R113, R130 ;  /* 0x0000008271717221 */ /* 0x000fe20000010000 */
[----:B-----5:R-:W-:Y:S02]  /*10490*/  F2FP.F16.F32.PACK_AB R10, R171, R32 ;  /* 0x00000020ab0a723e */ /* 0x020fe400000000ff */
[----:B--2---:R-:W-:Y:S02]  /*104a0*/  F2FP.F16.F32.PACK_AB R9, R34, R173 ;  /* 0x000000ad2209723e */ /* 0x004fe400000000ff */
[----:B------:R-:W-:Y:S01]  /*104b0*/  F2FP.F16.F32.PACK_AB R11, R116, R35 ;  /* 0x00000023740b723e */ /* 0x000fe200000000ff */
        /* <DEDUP_REMOVED lines=8> */
[----:B------:R2:W-:Y:S01]  /*10540*/  MUFU.EX2 R50, R117 ;  /* 0x0000007500327308 */ /* 0x0005e20000000800 */
[-C--:B------:R-:W-:Y:S01]  /*10550*/  FFMA.FTZ R112, R51, R82.reuse, -R55 ;  /* 0x0000005233707223 */ /* 0x080fe20000010837 */
[-CC-:B------:R-:W-:Y:S01]  /*10560*/  FFMA.FTZ R106, R40, R82.reuse, -R87.reuse ;  /* 0x00000052286a7223 */ /* 0x180fe20000010857 */
[-CC-:B------:R-:W-:Y:S01]  /*10570*/  FFMA.FTZ R113, R47, R82.reuse, -R87.reuse ;  /* 0x000000522f717223 */ /* 0x180fe20000010857 */
[-C--:B------:R-:W-:Y:S01]  /*10580*/  FFMA.FTZ R103, R45, R82.reuse, -R87 ;  /* 0x000000522d677223 */ /* 0x080fe20000010857 */
[----:B------:R-:W-:Y:S01]  /*10590*/  FADD.FTZ R105, R105, R4 ;  /* 0x0000000469697221 */ /* 0x000fe20000010000 */
[----:B------:R-:W-:Y:S01]  /*105a0*/  HMMA.16816.F32 R20, R8, R6, R20 ;  /* 0x000000060814723c */ /* 0x000fe20000001814 */
[----:B------:R-:W-:Y:S01]  /*105b0*/  FADD.FTZ R104, R100, R5 ;  /* 0x0000000564687221 */ /* 0x000fe20000010000 */
[----:B------:R-:W4:Y:S01]  /*105c0*/  MUFU.EX2 R41, R41 ;  /* 0x0000002900297308 */ /* 0x000f220000000800 */
[----:B------:R-:W5:Y:S01]  /*105d0*/  LDSM.16.MT88.4 R4, [R84+0x7c00] ;  /* 0x007c00005404783b */ /* 0x000f620000004200 */
[----:B--2---:R-:W-:-:S02]  /*105e0*/  FFMA.FTZ R117, R96, R82, -R87 ;  /* 0x0000005260757223 */ /* 0x004fc40000010857 */
[----:B------:R-:W-:Y:S04]  /*105f0*/  MUFU.EX2 R51, R118 ;  /* 0x0000007600337308 */ /* 0x000fe80000000800 */
[----:B------:R-:W2:Y:S04]  /*10600*/  MUFU.EX2 R96, R112 ;  /* 0x0000007000607308 */ /* 0x000ea80000000800 */
[----:B------:R-:W-:Y:S04]  /*10610*/  MUFU.EX2 R40, R117 ;  /* 0x0000007500287308 */ /* 0x000fe80000000800 */
[----:B------:R-:W1:Y:S04]  /*10620*/  MUFU.EX2 R47, R106 ;  /* 0x0000006a002f7308 */ /* 0x000e680000000800 */
[----:B------:R-:W-:Y:S04]  /*10630*/  MUFU.EX2 R45, R113 ;  /* 0x00000071002d7308 */ /* 0x000fe80000000800 */
[----:B------:R-:W5:Y:S01]  /*10640*/  MUFU.EX2 R100, R103 ;  /* 0x0000006700647308 */ /* 0x000f620000000800 */
[----:B------:R-:W-:Y:S01]  /*10650*/  FADD.FTZ R102, R102, R105 ;  /* 0x0000006966667221 */ /* 0x000fe20000010000 */
[----:B---3--:R-:W-:Y:S01]  /*10660*/  HMMA.16816.F32 R36, R8, R16, R36 ;  /* 0x000000100824723c */ /* 0x008fe20000001824 */
[----:B------:R-:W-:-:S02]  /*10670*/  FADD.FTZ R95, R95, R104 ;  /* 0x000000685f5f7221 */ /* 0x000fc40000010000 */
[----:B------:R-:W-:-:S05]  /*10680*/  FADD.FTZ R97, R97, R102 ;  /* 0x0000006661617221 */ /* 0x000fca0000010000 */
[----:B------:R-:W-:Y:S01]  /*10690*/  HMMA.16816.F32 R28, R8, R18, R28 ;  /* 0x00000012081c723c */ /* 0x000fe2000000181c */
[----:B------:R-:W3:Y:S01]  /*106a0*/  LDSM.16.MT88.4 R8, [R85+0x8000] ;  /* 0x008000005508783b */ /* 0x000ee20000004200 */
[----:B------:R-:W-:Y:S01]  /*106b0*/  FADD.FTZ R88, R88, R97 ;  /* 0x0000006158587221 */ /* 0x000fe20000010000 */
[----:B------:R-:W-:Y:S01]  /*106c0*/  FADD.FTZ R95, R86, R95 ;  /* 0x0000005f565f7221 */ /* 0x000fe20000010000 */
[----:B----4-:R-:W-:Y:S02]  /*106d0*/  F2FP.F16.F32.PACK_AB R16, R41, R50 ;  /* 0x000000322910723e */ /* 0x010fe400000000ff */
[----:B--2---:R-:W-:Y:S02]  /*106e0*/  F2FP.F16.F32.PACK_AB R18, R96, R51 ;  /* 0x000000336012723e */ /* 0x004fe400000000ff */
[----:B-1----:R-:W-:Y:S02]  /*106f0*/  F2FP.F16.F32.PACK_AB R17, R47, R40 ;  /* 0x000000282f11723e */ /* 0x002fe400000000ff */
[----:B-----5:R-:W-:Y:S01]  /*10700*/  F2FP.F16.F32.PACK_AB R19, R100, R45 ;  /* 0x0000002d6413723e */ /* 0x020fe200000000ff */
[----:B------:R-:W-:Y:S01]  /*10710*/  FADD.FTZ R91, R91, R88 ;  /* 0x000000585b5b7221 */ /* 0x000fe20000010000 */
[----:B------:R-:W-:Y:S01]  /*10720*/  FADD.FTZ R92, R92, R95 ;  /* 0x0000005f5c5c7221 */ /* 0x000fe20000010000 */
[-CC-:B------:R-:W-:Y:S01]  /*10730*/  FFMA.FTZ R102, R49, R82.reuse, -R55.reuse ;  /* 0x0000005231667223 */ /* 0x180fe20000010837 */
[-CC-:B------:R-:W-:Y:S01]  /*10740*/  FFMA.FTZ R48, R48, R82.reuse, -R55.reuse ;  /* 0x0000005230307223 */ /* 0x180fe20000010837 */
[-CC-:B------:R-:W-:Y:S01]  /*10750*/  FFMA.FTZ R46, R46, R82.reuse, -R55.reuse ;  /* 0x000000522e2e7223 */ /* 0x180fe20000010837 */
[-C--:B------:R-:W-:Y:S01]  /*10760*/  FFMA.FTZ R49, R77, R82.reuse, -R55 ;  /* 0x000000524d317223 */ /* 0x080fe20000010837 */
[-C--:B------:R-:W-:Y:S01]  /*10770*/  FFMA.FTZ R44, R44, R82.reuse, -R87 ;  /* 0x000000522c2c7223 */ /* 0x080fe20000010857 */
[----:B------:R-:W-:Y:S01]  /*10780*/  FADD.FTZ R90, R90, R91 ;  /* 0x0000005b5a5a7221 */ /* 0x000fe20000010000 */
[----:B------:R-:W-:Y:S01]  /*10790*/  FADD.FTZ R92, R101, R92 ;  /* 0x0000005c655c7221 */ /* 0x000fe20000010000 */
[----:B------:R-:W-:Y:S01]  /*107a0*/  HMMA.16816.F32 R24, R16, R12, R24 ;  /* 0x0000000c1018723c */ /* 0x000fe20000001818 */
[-CC-:B------:R-:W-:Y:S01]  /*107b0*/  FFMA.FTZ R12, R43, R82.reuse, -R87.reuse ;  /* 0x000000522b0c7223 */ /* 0x180fe20000010857 */
[----:B------:R-:W-:Y:S01]  /*107c0*/  FFMA.FTZ R13, R42, R82, -R87 ;  /* 0x000000522a0d7223 */ /* 0x000fe20000010857 */
[----:B------:R-:W-:Y:S01]  /*107d0*/  FADD.FTZ R89, R89, R90 ;  /* 0x0000005a59597221 */ /* 0x000fe20000010000 */
[----:B------:R-:W-:-:S04]  /*107e0*/  FADD.FTZ R99, R99, R92 ;  /* 0x0000005c63637221 */ /* 0x000fc80000010000 */
[----:B------:R-:W-:Y:S01]  /*107f0*/  HMMA.16816.F32 R20, R16, R14, R20 ;  /* 0x0000000e1014723c */ /* 0x000fe20000001814 */
[----:B------:R-:W-:Y:S01]  /*10800*/  FFMA.FTZ R14, R63, R82, -R87 ;  /* 0x000000523f0e7223 */ /* 0x000fe20000010857 */
[----:B------:R-:W-:Y:S01]  /*10810*/  MUFU.EX2 R43, R44 ;  /* 0x0000002c002b7308 */ /* 0x000fe20000000800 */
[----:B------:R-:W-:Y:S01]  /*10820*/  FADD.FTZ R94, R94, R89 ;  /* 0x000000595e5e7221 */ /* 0x000fe20000010000 */
[----:B------:R-:W-:Y:S02]  /*10830*/  FADD.FTZ R99, R98, R99 ;  /* 0x0000006362637221 */ /* 0x000fe40000010000 */
[----:B------:R-:W-:Y:S04]  /*10840*/  MUFU.EX2 R48, R48 ;  /* 0x0000003000307308 */ /* 0x000fe80000000800 */
[----:B------:R-:W1:Y:S04]  /*10850*/  MUFU.EX2 R77, R102 ;  /* 0x00000066004d7308 */ /* 0x000e680000000800 */
[----:B------:R-:W-:Y:S04]  /*10860*/  MUFU.EX2 R46, R46 ;  /* 0x0000002e002e7308 */ /* 0x000fe80000000800 */
[----:B------:R-:W-:Y:S04]  /*10870*/  MUFU.EX2 R49, R49 ;  /* 0x0000003100317308 */ /* 0x000fe80000000800 */
[----:B------:R-:W2:Y:S04]  /*10880*/  MUFU.EX2 R42, R12 ;  /* 0x0000000c002a7308 */ /* 0x000ea80000000800 */
[----:B------:R-:W-:Y:S04]  /*10890*/  MUFU.EX2 R63, R13 ;  /* 0x0000000d003f7308 */ /* 0x000fe80000000800 */
[----:B------:R4:W5:Y:S01]  /*108a0*/  MUFU.EX2 R44, R14 ;  /* 0x0000000e002c7308 */ /* 0x0009620000000800 */
[----:B------:R-:W-:Y:S01]  /*108b0*/  FADD.FTZ R93, R93, R94 ;  /* 0x0000005e5d5d7221 */ /* 0x000fe20000010000 */
[----:B------:R-:W-:-:S03]  /*108c0*/  FADD.FTZ R114, R114, R99 ;  /* 0x0000006372727221 */ /* 0x000fc60000010000 */
[----:B------:R-:W-:Y:S01]  /*108d0*/  FADD.FTZ R93, R110, R93 ;  /* 0x0000005d6e5d7221 */ /* 0x000fe20000010000 */
[----:B------:R-:W-:Y:S01]  /*108e0*/  FADD.FTZ R114, R111, R114 ;  /* 0x000000726f727221 */ /* 0x000fe20000010000 */
[----:B------:R-:W-:Y:S01]  /*108f0*/  HMMA.16816.F32 R36, R16, R4, R36 ;  /* 0x000000041024723c */ /* 0x000fe20000001824 */
[----:B-1----:R-:W-:Y:S01]  /*10900*/  F2FP.F16.F32.PACK_AB R4, R77, R48 ;  /* 0x000000304d04723e */ /* 0x002fe200000000ff */
[----:B------:R-:W-:Y:S01]  /*10910*/  FADD.FTZ R108, R108, R93 ;  /* 0x0000005d6c6c7221 */ /* 0x000fe20000010000 */
[----:B--2---:R-:W-:Y:S01]  /*10920*/  F2FP.F16.F32.PACK_AB R5, R42, R43 ;  /* 0x0000002b2a05723e */ /* 0x004fe200000000ff */
[----:B------:R-:W-:-:S04]  /*10930*/  FADD.FTZ R109, R109, R114 ;  /* 0x000000726d6d7221 */ /* 0x000fc80000010000 */
[----:B------:R-:W-:Y:S01]  /*10940*/  HMMA.16816.F32 R28, R16, R6, R28 ;  /* 0x00000006101c723c */ /* 0x000fe2000000181c */
[----:B------:R-:W-:Y:S01]  /*10950*/  F2FP.F16.F32.PACK_AB R6, R49, R46 ;  /* 0x0000002e3106723e */ /* 0x000fe200000000ff */
[----:B----4-:R-:W1:Y:S01]  /*10960*/  LDSM.16.MT88.4 R12, [R84+0x8000] ;  /* 0x00800000540c783b */ /* 0x010e620000004200 */
[----:B-----5:R-:W-:Y:S01]  /*10970*/  F2FP.F16.F32.PACK_AB R7, R44, R63 ;  /* 0x0000003f2c07723e */ /* 0x020fe200000000ff */
[----:B------:R-:W-:Y:S01]  /*10980*/  FADD.FTZ R108, R107, R108 ;  /* 0x0000006c6b6c7221 */ /* 0x000fe20000010000 */
[----:B------:R-:W-:-:S04]  /*10990*/  FADD.FTZ R109, R122, R109 ;  /* 0x0000006d7a6d7221 */ /* 0x000fc80000010000 */
[----:B------:R-:W-:Y:S01]  /*109a0*/  FADD.FTZ R142, R142, R109 ;  /* 0x0000006d8e8e7221 */ /* 0x000fe20000010000 */
[----:B---3--:R-:W-:Y:S01]  /*109b0*/  HMMA.16816.F32 R24, R4, R8, R24 ;  /* 0x000000080418723c */ /* 0x008fe20000001818 */
        /* <DEDUP_REMOVED lines=23> */
[----:B-1----:R-:W-:Y:S01]  /*10b30*/  HMMA.16816.F32 R36, R4, R12, R36 ;  /* 0x0000000c0424723c */ /* 0x002fe20000001824 */
[----:B------:R-:W-:Y:S01]  /*10b40*/  FADD.FTZ R151, R151, R196 ;  /* 0x000000c497977221 */ /* 0x000fe20000010000 */
[-CC-:B------:R-:W-:Y:S01]  /*10b50*/  FFMA.FTZ R17, R73, R82.reuse, -R55.reuse ;  /* 0x0000005249117223 */ /* 0x180fe20000010837 */
[----:B------:R-:W-:Y:S01]  /*10b60*/  FADD.FTZ R145, R145, R178 ;  /* 0x000000b291917221 */ /* 0x000fe20000010000 */
[----:B------:R-:W-:-:S04]  /*10b70*/  FFMA.FTZ R18, R76, R82, -R55 ;  /* 0x000000524c127223 */ /* 0x000fc80000010837 */
[C---:B------:R-:W-:Y:S01]  /*10b80*/  HMMA.16816.F32 R28, R4.reuse, R14, R28 ;  /* 0x0000000e041c723c */ /* 0x040fe2000000181c */
[----:B------:R-:W1:Y:S01]  /*10b90*/  LDSM.16.MT88.4 R12, [R84+0x8400] ;  /* 0x00840000540c783b */ /* 0x000e620000004200 */
[----:B------:R-:W-:Y:S01]  /*10ba0*/  FADD.FTZ R204, R204, R145 ;  /* 0x00000091cccc7221 */ /* 0x000fe20000010000 */
[----:B------:R-:W-:Y:S01]  /*10bb0*/  FADD.FTZ R198, R198, R151 ;  /* 0x00000097c6c67221 */ /* 0x000fe20000010000 */
[-CC-:B------:R-:W-:Y:S01]  /*10bc0*/  FFMA.FTZ R16, R72, R82.reuse, -R55.reuse ;  /* 0x0000005248107223 */ /* 0x180fe20000010837 */
[-C--:B------:R-:W-:Y:S01]  /*10bd0*/  FFMA.FTZ R19, R81, R82.reuse, -R55 ;  /* 0x0000005251137223 */ /* 0x080fe20000010837 */
[----:B------:R-:W-:Y:S01]  /*10be0*/  FADD.FTZ R147, R147, R204 ;  /* 0x000000cc93937221 */ /* 0x000fe20000010000 */
[----:B------:R-:W-:Y:S01]  /*10bf0*/  FADD.FTZ R153, R153, R198 ;  /* 0x000000c699997221 */ /* 0x000fe20000010000 */
[-CC-:B------:R-:W-:Y:S01]  /*10c00*/  FFMA.FTZ R62, R62, R82.reuse, -R87.reuse ;  /* 0x000000523e3e7223 */ /* 0x180fe20000010857 */
[-CC-:B------:R-:W-:Y:S01]  /*10c10*/  FFMA.FTZ R73, R60, R82.reuse, -R87.reuse ;  /* 0x000000523c497223 */ /* 0x180fe20000010857 */
[-C--:B------:R-:W-:Y:S01]  /*10c20*/  FFMA.FTZ R59, R59, R82.reuse, -R87 ;  /* 0x000000523b3b7223 */ /* 0x080fe20000010857 */
[----:B------:R-:W-:Y:S01]  /*10c30*/  FADD.FTZ R192, R192, R147 ;  /* 0x00000093c0c07221 */ /* 0x000fe20000010000 */
[----:B------:R-:W-:Y:S01]  /*10c40*/  FADD.FTZ R200, R200, R153 ;  /* 0x00000099c8c87221 */ /* 0x000fe20000010000 */
[----:B------:R-:W-:Y:S01]  /*10c50*/  HMMA.16816.F32 R20, R4, R10, R20 ;  /* 0x0000000a0414723c */ /* 0x000fe20000001814 */
[----:B------:R-:W2:Y:S01]  /*10c60*/  LDSM.16.MT88.4 R8, [R85+0x8400] ;  /* 0x008400005508783b */ /* 0x000ea20000004200 */
[-C--:B------:R-:W-:Y:S01]  /*10c70*/  FFMA.FTZ R78, R78, R82.reuse, -R87 ;  /* 0x000000524e4e7223 */ /* 0x080fe20000010857 */
[----:B------:R-:W-:Y:S01]  /*10c80*/  FADD.FTZ R155, R155, R192 ;  /* 0x000000c09b9b7221 */ /* 0x000fe20000010000 */
[----:B------:R-:W-:Y:S01]  /*10c90*/  FADD.FTZ R161, R161, R200 ;  /* 0x000000c8a1a17221 */ /* 0x000fe20000010000 */
[----:B------:R-:W-:Y:S01]  /*10ca0*/  MUFU.EX2 R60, R62 ;  /* 0x0000003e003c7308 */ /* 0x000fe20000000800 */
[----:B------:R-:W-:Y:S01]  /*10cb0*/  FFMA.FTZ R79, R79, R82, -R55 ;  /* 0x000000524f4f7223 */ /* 0x000fe20000010837 */
[----:B------:R-:W-:Y:S01]  /*10cc0*/  FADD.FTZ R184, R184, R155 ;  /* 0x0000009bb8b87221 */ /* 0x000fe20000010000 */
[----:B------:R-:W-:Y:S01]  /*10cd0*/  LDSM.16.MT88.4 R140, [R85+0x8c00] ;  /* 0x008c0000558c783b */ /* 0x000fe20000004200 */
[----:B------:R-:W-:Y:S01]  /*10ce0*/  MUFU.EX2 R18, R18 ;  /* 0x0000001200127308 */ /* 0x000fe20000000800 */
[----:B------:R-:W-:-:S03]  /*10cf0*/  FADD.FTZ R158, R158, R161 ;  /* 0x000000a19e9e7221 */ /* 0x000fc60000010000 */
[----:B------:R-:W3:Y:S04]  /*10d00*/  MUFU.EX2 R17, R17 ;  /* 0x0000001100117308 */ /* 0x000ee80000000800 */
[----:B------:R-:W-:Y:S04]  /*10d10*/  MUFU.EX2 R16, R16 ;  /* 0x0000001000107308 */ /* 0x000fe80000000800 */
[----:B------:R-:W4:Y:S04]  /*10d20*/  MUFU.EX2 R19, R19 ;  /* 0x0000001300137308 */ /* 0x000f280000000800 */
[----:B------:R-:W5:Y:S04]  /*10d30*/  MUFU.EX2 R73, R73 ;  /* 0x0000004900497308 */ /* 0x000f680000000800 */
[----:B------:R-:W-:Y:S04]  /*10d40*/  MUFU.EX2 R59, R59 ;  /* 0x0000003b003b7308 */ /* 0x000fe80000000800 */
[----:B------:R-:W1:Y:S01]  /*10d50*/  MUFU.EX2 R62, R78 ;  /* 0x0000004e003e7308 */ /* 0x000e620000000800 */
[----:B------:R-:W-:Y:S01]  /*10d60*/  FADD.FTZ R157, R157, R184 ;  /* 0x000000b89d9d7221 */ /* 0x000fe20000010000 */
[----:B------:R-:W-:-:S03]  /*10d70*/  FADD.FTZ R163, R163, R158 ;  /* 0x0000009ea3a37221 */ /* 0x000fc60000010000 */
[----:B------:R-:W-:Y:S01]  /*10d80*/  FADD.FTZ R182, R182, R157 ;  /* 0x0000009db6b67221 */ /* 0x000fe20000010000 */
[----:B------:R-:W-:Y:S01]  /*10d90*/  FADD.FTZ R163, R164, R163 ;  /* 0x000000a3a4a37221 */ /* 0x000fe20000010000 */
[----:B---3--:R-:W-:Y:S02]  /*10da0*/  F2FP.F16.F32.PACK_AB R4, R17, R18 ;  /* 0x000000121104723e */ /* 0x008fe400000000ff */
[----:B----4-:R-:W-:Y:S01]  /*10db0*/  F2FP.F16.F32.PACK_AB R6, R19, R16 ;  /* 0x000000101306723e */ /* 0x010fe200000000ff */
[----:B------:R-:W-:Y:S01]  /*10dc0*/  FADD.FTZ R159, R159, R182 ;  /* 0x000000b69f9f7221 */ /* 0x000fe20000010000 */
[----:B-----5:R-:W-:Y:S01]  /*10dd0*/  F2FP.F16.F32.PACK_AB R5, R73, R60 ;  /* 0x0000003c4905723e */ /* 0x020fe200000000ff */
[----:B------:R-:W-:Y:S01]  /*10de0*/  FADD.FTZ R146, R146, R163 ;  /* 0x000000a392927221 */ /* 0x000fe20000010000 */
[----:B-1----:R-:W-:Y:S01]  /*10df0*/  F2FP.F16.F32.PACK_AB R7, R62, R59 ;  /* 0x0000003b3e07723e */ /* 0x002fe200000000ff */
[----:B------:R-:W-:Y:S02]  /*10e00*/  FADD.FTZ R160, R160, R159 ;  /* 0x0000009fa0a07221 */ /* 0x000fe40000010000 */
[----:B------:R-:W-:-:S04]  /*10e10*/  FADD.FTZ R167, R167, R146 ;  /* 0x00000092a7a77221 */ /* 0x000fc80000010000 */
[----:B------:R-:W-:Y:S01]  /*10e20*/  HMMA.16816.F32 R36, R4, R12, R36 ;  /* 0x0000000c0424723c */ /* 0x000fe20000001824 */
[----:B------:R-:W-:Y:S01]  /*10e30*/  FADD.FTZ R13, R165, R160 ;  /* 0x000000a0a50d7221 */ /* 0x000fe20000010000 */
[----:B------:R-:W-:-:S03]  /*10e40*/  FADD.FTZ R12, R144, R167 ;  /* 0x000000a7900c7221 */ /* 0x000fc60000010000 */
[----:B------:R-:W-:Y:S01]  /*10e50*/  FADD.FTZ R13, R154, R13 ;  /* 0x0000000d9a0d7221 */ /* 0x000fe20000010000 */
[----:B------:R-:W-:-:S03]  /*10e60*/  FADD.FTZ R12, R169, R12 ;  /* 0x0000000ca90c7221 */ /* 0x000fc60000010000 */
[----:B------:R-:W-:Y:S01]  /*10e70*/  FADD.FTZ R134, R134, R13 ;  /* 0x0000000d86867221 */ /* 0x000fe20000010000 */
[----:B------:R-:W-:Y:S01]  /*10e80*/  FADD.FTZ R173, R173, R12 ;  /* 0x0000000cadad7221 */ /* 0x000fe20000010000 */
[C---:B--2---:R-:W-:Y:S02]  /*10e90*/  HMMA.16816.F32 R24, R4.reuse, R8, R24 ;  /* 0x000000080418723c */ /* 0x044fe40000001818 */
[----:B------:R-:W-:Y:S01]  /*10ea0*/  FADD.FTZ R33, R33, R134 ;  /* 0x0000008621217221 */ /* 0x000fe20000010000 */
[----:B------:R-:W-:Y:S01]  /*10eb0*/  FADD.FTZ R34, R34, R173 ;  /* 0x000000ad22227221 */ /* 0x000fe20000010000 */
[-C--:B------:R-:W-:Y:S01]  /*10ec0*/  FFMA.FTZ R81, R74, R82.reuse, -R87 ;  /* 0x000000524a517223 */ /* 0x080fe20000010857 */
[----:B------:R-:W-:Y:S01]  /*10ed0*/  FFMA.FTZ R76, R64, R82, -R55 ;  /* 0x00000052404c7223 */ /* 0x000fe20000010837 */
[----:B------:R-:W-:Y:S02]  /*10ee0*/  FADD.FTZ R32, R32, R33 ;  /* 0x0000002120207221 */ /* 0x000fe40000010000 */
[----:B------:R-:W-:Y:S01]  /*10ef0*/  HMMA.16816.F32 R20, R4, R10, R20 ;  /* 0x0000000a0414723c */ /* 0x000fe20000001814 */
[----:B------:R-:W1:Y:S01]  /*10f00*/  LDSM.16.MT88.4 R8, [R85+0x8800] ;  /* 0x008800005508783b */ /* 0x000e620000004200 */
[----:B------:R-:W-:-:S06]  /*10f10*/  FADD.FTZ R35, R35, R34 ;  /* 0x0000002223237221 */ /* 0x000fcc0000010000 */
[----:B------:R-:W-:Y:S01]  /*10f20*/  HMMA.16816.F32 R28, R4, R14, R28 ;  /* 0x0000000e041c723c */ /* 0x000fe2000000181c */
[----:B------:R-:W2:Y:S01]  /*10f30*/  LDSM.16.MT88.4 R4, [R84+0x8800] ;  /* 0x008800005404783b */ /* 0x000ea20000004200 */
        /* <DEDUP_REMOVED lines=8> */
[----:B------:R-:W-:Y:S01]  /*10fc0*/  FFMA.FTZ R83, R68, R82, -R87 ;  /* 0x0000005244537223 */ /* 0x000fe20000010857 */
[----:B------:R-:W-:Y:S01]  /*10fd0*/  FADD.FTZ R50, R41, R50 ;  /* 0x0000003229327221 */ /* 0x000fe20000010000 */
[----:B------:R-:W-:Y:S01]  /*10fe0*/  FADD.FTZ R40, R47, R40 ;  /* 0x000000282f287221 */ /* 0x000fe20000010000 */
[----:B------:R-:W-:Y:S01]  /*10ff0*/  MUFU.EX2 R72, R72 ;  /* 0x0000004800487308 */ /* 0x000fe20000000800 */
[----:B------:R-:W3:Y:S01]  /*11000*/  LDSM.16.MT88.4 R132, [R84+0x8c00] ;  /* 0x008c00005484783b */ /* 0x000ee20000004200 */
[----:B------:R-:W-:Y:S01]  /*11010*/  FADD.FTZ R51, R51, R50 ;  /* 0x0000003233337221 */ /* 0x000fe20000010000 */
[----:B------:R-:W-:Y:S01]  /*11020*/  FADD.FTZ R45, R45, R40 ;  /* 0x000000282d2d7221 */ /* 0x000fe20000010000 */
[----:B------:R-:W4:Y:S02]  /*11030*/  MUFU.EX2 R79, R79 ;  /* 0x0000004f004f7308 */ /* 0x000f240000000800 */
[----:B------:R-:W-:-:S02]  /*11040*/  FADD.FTZ R51, R96, R51 ;  /* 0x0000003360337221 */ /* 0x000fc40000010000 */
[----:B------:R-:W-:Y:S01]  /*11050*/  MUFU.EX2 R54, R76 ;  /* 0x0000004c00367308 */ /* 0x000fe20000000800 */
[----:B------:R-:W-:-:S03]  /*11060*/  FADD.FTZ R100, R100, R45 ;  /* 0x0000002d64647221 */ /* 0x000fc60000010000 */
[----:B------:R-:W5:Y:S04]  /*11070*/  MUFU.EX2 R75, R78 ;  /* 0x0000004e004b7308 */ /* 0x000f680000000800 */
[----:B------:R-:W-:Y:S04]  /*11080*/  MUFU.EX2 R64, R64 ;  /* 0x0000004000407308 */ /* 0x000fe80000000800 */
[----:B------:R-:W1:Y:S04]  /*11090*/  MUFU.EX2 R81, R81 ;  /* 0x0000005100517308 */ /* 0x000e680000000800 */
[----:B------:R-:W-:Y:S04]  /*110a0*/  MUFU.EX2 R68, R74 ;  /* 0x0000004a00447308 */ /* 0x000fe80000000800 */
[----:B------:R-:W2:Y:S01]  /*110b0*/  MUFU.EX2 R83, R83 ;  /* 0x0000005300537308 */ /* 0x000ea20000000800 */
[----:B------:R-:W-:Y:S01]  /*110c0*/  FADD.FTZ R48, R48, R51 ;  /* 0x0000003330307221 */ /* 0x000fe20000010000 */
[----:B------:R-:W-:-:S03]  /*110d0*/  FADD.FTZ R43, R43, R100 ;  /* 0x000000642b2b7221 */ /* 0x000fc60000010000 */
[----:B------:R-:W-:Y:S01]  /*110e0*/  FADD.FTZ R77, R77, R48 ;  /* 0x000000304d4d7221 */ /* 0x000fe20000010000 */
[----:B------:R-:W-:Y:S01]  /*110f0*/  FADD.FTZ R42, R42, R43 ;  /* 0x0000002b2a2a7221 */ /* 0x000fe20000010000 */
[----:B----4-:R-:W-:Y:S02]  /*11100*/  F2FP.F16.F32.PACK_AB R12, R79, R72 ;  /* 0x000000484f0c723e */ /* 0x010fe400000000ff */
[----:B-----5:R-:W-:Y:S01]  /*11110*/  F2FP.F16.F32.PACK_AB R14, R75, R54 ;  /* 0x000000364b0e723e */ /* 0x020fe200000000ff */
[----:B------:R-:W-:Y:S01]  /*11120*/  FADD.FTZ R46, R46, R77 ;  /* 0x0000004d2e2e7221 */ /* 0x000fe20000010000 */
[----:B-1----:R-:W-:Y:S01]  /*11130*/  F2FP.F16.F32.PACK_AB R13, R81, R64 ;  /* 0x00000040510d723e */ /* 0x002fe200000000ff */
[----:B------:R-:W-:Y:S01]  /*11140*/  FADD.FTZ R63, R63, R42 ;  /* 0x0000002a3f3f7221 */ /* 0x000fe20000010000 */
[----:B--2---:R-:W-:Y:S01]  /*11150*/  F2FP.F16.F32.PACK_AB R15, R83, R68 ;  /* 0x00000044530f723e */ /* 0x004fe200000000ff */
        /* <DEDUP_REMOVED lines=8> */
[----:B------:R-:W-:-:S04]  /*111e0*/  FADD.FTZ R12, R60, R63 ;  /* 0x0000003f3c0c7221 */ /* 0x000fc80000010000 */
[----:B------:R-:W-:Y:S01]  /*111f0*/  FADD.FTZ R12, R73, R12 ;  /* 0x0000000c490c7221 */ /* 0x000fe20000010000 */
[----:B------:R-:W-:-:S03]  /*11200*/  FADD.FTZ R16, R16, R17 ;  /* 0x0000001110107221 */ /* 0x000fc60000010000 */
[----:B------:R-:W-:Y:S01]  /*11210*/  FADD.FTZ R13, R59, R12 ;  /* 0x0000000c3b0d7221 */ /* 0x000fe20000010000 */
[-CC-:B------:R-:W-:Y:S01]  /*11220*/  FFMA.FTZ R8, R65, R82.reuse, -R55.reuse ;  /* 0x0000005241087223 */ /* 0x180fe20000010837 */
[-C--:B------:R-:W-:Y:S01]  /*11230*/  FFMA.FTZ R9, R52, R82.reuse, -R55 ;  /* 0x0000005234097223 */ /* 0x080fe20000010837 */
[-CC-:B------:R-:W-:Y:S01]  /*11240*/  FFMA.FTZ R11, R71, R82.reuse, -R87.reuse ;  /* 0x00000052470b7223 */ /* 0x180fe20000010857 */
[-C--:B------:R-:W-:Y:S01]  /*11250*/  FFMA.FTZ R32, R66, R82.reuse, -R87 ;  /* 0x0000005242207223 */ /* 0x080fe20000010857 */
[----:B------:R-:W-:Y:S01]  /*11260*/  FADD.FTZ R19, R19, R16 ;  /* 0x0000001013137221 */ /* 0x000fe20000010000 */
[----:B------:R-:W-:Y:S01]  /*11270*/  FADD.FTZ R13, R62, R13 ;  /* 0x0000000d3e0d7221 */ /* 0x000fe20000010000 */
[-C--:B------:R-:W-:Y:S01]  /*11280*/  FFMA.FTZ R241, R70, R82.reuse, -R55 ;  /* 0x0000005246f17223 */ /* 0x080fe20000010837 */
[-CC-:B------:R-:W-:Y:S01]  /*11290*/  FFMA.FTZ R33, R69, R82.reuse, -R87.reuse ;  /* 0x0000005245217223 */ /* 0x180fe20000010857 */
[-C--:B------:R-:W-:Y:S01]  /*112a0*/  FFMA.FTZ R240, R67, R82.reuse, -R87 ;  /* 0x0000005243f07223 */ /* 0x080fe20000010857 */
        /* <DEDUP_REMOVED lines=8> */
[----:B------:R-:W2:Y:S04]  /*11330*/  MUFU.EX2 R32, R32 ;  /* 0x0000002000207308 */ /* 0x000ea80000000800 */
[----:B------:R-:W-:Y:S04]  /*11340*/  MUFU.EX2 R10, R53 ;  /* 0x00000035000a7308 */ /* 0x000fe80000000800 */
[----:B------:R-:W4:Y:S04]  /*11350*/  MUFU.EX2 R241, R241 ;  /* 0x000000f100f17308 */ /* 0x000f280000000800 */
[----:B------:R-:W-:Y:S04]  /*11360*/  MUFU.EX2 R33, R33 ;  /* 0x0000002100217308 */ /* 0x000fe80000000800 */
[----:B------:R-:W5:Y:S01]  /*11370*/  MUFU.EX2 R240, R240 ;  /* 0x000000f000f07308 */ /* 0x000f620000000800 */
        /* <DEDUP_REMOVED lines=8> */
[----:B----4-:R-:W-:Y:S02]  /*11400*/  F2FP.F16.F32.PACK_AB R6, R241, R10 ;  /* 0x0000000af106723e */ /* 0x010fe400000000ff */
[----:B-----5:R-:W-:Y:S01]  /*11410*/  F2FP.F16.F32.PACK_AB R7, R240, R33 ;  /* 0x00000021f007723e */ /* 0x020fe200000000ff */
[----:B------:R-:W-:Y:S01]  /*11420*/  FADD.FTZ R9, R9, R8 ;  /* 0x0000000809097221 */ /* 0x000fe20000010000 */
[----:B------:R-:W-:-:S03]  /*11430*/  FADD.FTZ R32, R32, R11 ;  /* 0x0000000b20207221 */ /* 0x000fc60000010000 */
[----:B------:R-:W-:Y:S01]  /*11440*/  FADD.FTZ R10, R10, R9 ;  /* 0x000000090a0a7221 */ /* 0x000fe20000010000 */
[----:B------:R-:W-:Y:S01]  /*11450*/  FADD.FTZ R33, R33, R32 ;  /* 0x0000002021217221 */ /* 0x000fe20000010000 */
[----:B------:R-:W-:Y:S01]  /*11460*/  HMMA.16816.F32 R144, R4, R140, R24 ;  /* 0x0000008c0490723c */ /* 0x000fe20000001818 */
[----:B------:R-:W-:Y:S02]  /*11470*/  IMAD.SHL.U32 R214, R215, 0x4, RZ ;  /* 0x00000004d7d67824 */ /* 0x000fe400078e00ff */
[----:B------:R-:W-:Y:S01]  /*11480*/  FADD.FTZ R241, R241, R10 ;  /* 0x0000000af1f17221 */ /* 0x000fe20000010000 */
[----:B------:R-:W-:-:S04]  /*11490*/  FADD.FTZ R240, R240, R33 ;  /* 0x00000021f0f07221 */ /* 0x000fc80000010000 */
[C---:B---3--:R-:W-:Y:S08]  /*114a0*/  HMMA.16816.F32 R136, R4.reuse, R132, R36 ;  /* 0x000000840488723c */ /* 0x048ff00000001824 */
        /* <DEDUP_REMOVED lines=15> */
.L_x_3128:
        /* <DEDUP_REMOVED lines=30> */
[-C--:B------:R-:W-:Y:S01]  /*11780*/  LOP3.LUT R5, R5, R6.reuse, RZ, 0x3c, !PT ;  /* 0x0000000605057212 */ /* 0x080fe200078e3cff */
[----:B------:R-:W-:Y:S02]  /*11790*/  IMAD.HI.U32 R11, R11, R13, R10 ;  /* 0x0000000d0b0b7227 */ /* 0x000fe400078e000a */
[----:B------:R-:W2:Y:S01]  /*117a0*/  LD.E.64 R12, desc[UR4][R148.64+0x28] ;  /* 0x00002804940c7980 */ /* 0x000ea2000c101b00 */
        /* <DEDUP_REMOVED lines=23> */
[-C--:B------:R-:W-:Y:S01]  /*11920*/  LEA R18, P1, R9, R234.reuse, 0x2 ;  /* 0x000000ea09127211 */ /* 0x080fe200078210ff */
[----:B------:R-:W3:Y:S01]  /*11930*/  LD.E.64 R10, desc[UR4][R148.64+0x40] ;  /* 0x00004004940a7980 */ /* 0x000ee2000c101b00 */
        /* <DEDUP_REMOVED lines=20> */
.L_x_3123:
[----:B------:R-:W-:Y:S05]  /*11a80*/  BSYNC.RECONVERGENT B0 ;  /* 0x0000000000007941 */ /* 0x000fea0003800200 */
.L_x_3122:
[----:B------:R-:W1:Y:S01]  /*11a90*/  S2UR UR9, SR_CgaCtaId ;  /* 0x00000000000979c3 */ /* 0x000e620000008800 */
[C---:B------:R-:W-:Y:S01]  /*11aa0*/  IMAD.SHL.U32 R154, R215.reuse, 0x8, RZ ;  /* 0x00000008d79a7824 */ /* 0x040fe200078e00ff */
[C---:B------:R-:W-:Y:S01]  /*11ab0*/  LOP3.LUT R155, R215.reuse, 0x18, RZ, 0xc0, !PT ;  /* 0x00000018d79b7812 */ /* 0x040fe200078ec0ff */
[----:B------:R-:W-:Y:S01]  /*11ac0*/  UMOV UR10, 0x400 ;  /* 0x00000400000a7882 */ /* 0x000fe20000000000 */
[C---:B------:R-:W-:Y:S01]  /*11ad0*/  IMAD.SHL.U32 R9, R220.reuse, 0x40, RZ ;  /* 0x00000040dc097824 */ /* 0x040fe200078e00ff */
[----:B------:R-:W-:Y:S01]  /*11ae0*/  SHF.L.U64.HI R8, R220, 0x6, R221 ;  /* 0x00000006dc087819 */ /* 0x000fe200000102dd */
[----:B------:R-:W-:Y:S01]  /*11af0*/  IMAD.SHL.U32 R217, R215, 0x20, RZ ;  /* 0x00000020d7d97824 */ /* 0x000fe200078e00ff */
[--C-:B------:R-:W-:Y:S01]  /*11b00*/  LOP3.LUT R155, R155, 0xc0, R154.reuse, 0xf8, !PT ;  /* 0x000000c09b9b7812 */ /* 0x100fe200078ef89a */
[----:B------:R-:W-:Y:S01]  /*11b10*/  IMAD.SHL.U32 R213, R215, 0x10, RZ ;  /* 0x00000010d7d57824 */ /* 0x000fe200078e00ff */
[----:B------:R-:W-:Y:S01]  /*11b20*/  IADD3 R10, P1, PT, R9, R224, RZ ;  /* 0x000000e0090a7210 */ /* 0x000fe20007f3e0ff */
[----:B------:R-:W-:Y:S01]  /*11b30*/  IMAD.SHL.U32 R214, R215, 0x4, RZ ;  /* 0x00000004d7d67824 */ /* 0x000fe200078e00ff */
[--C-:B------:R-:W-:Y:S01]  /*11b40*/  LOP3.LUT R155, R155, 0x18, R154.reuse, 0x78, !PT ;  /* 0x000000189b9b7812 */ /* 0x100fe200078e789a */
[----:B------:R-:W-:Y:S01]  /*11b50*/  IMAD.MOV.U32 R44, RZ, RZ, 0x20 ;  /* 0x00000020ff2c7424 */ /* 0x000fe200078e00ff */
[----:B------:R-:W-:Y:S01]  /*11b60*/  LOP3.LUT R2, R217, 0xc0, RZ, 0xc0, !PT ;  /* 0x000000c0d9027812 */ /* 0x000fe200078ec0ff */
[----:B------:R-:W-:Y:S01]  /*11b70*/  IMAD.X R11, R8, 0x1, R225, P1 ;  /* 0x00000001080b7824 */ /* 0x000fe200008e06e1 */
[----:B------:R-:W-:Y:S01]  /*11b80*/  LOP3.LUT R155, R155, 0x1f20, R154, 0xf8, !PT ;  /* 0x00001f209b9b7812 */ /* 0x000fe200078ef89a */
[----:B------:R-:W-:Y:S01]  /*11b90*/  BSSY.RECONVERGENT B1, `(.L_x_3124) ;  /* 0x000013d000017945 */ /* 0x000fe20003800200 */
[----:B------:R-:W-:Y:S02]  /*11ba0*/  LOP3.LUT R154, R154, 0x18, RZ, 0xc0, !PT ;  /* 0x000000189a9a7812 */ /* 0x000fe400078ec0ff */
[----:B------:R-:W-:Y:S02]  /*11bb0*/  IADD3 R16, P1, PT, R10, R9, RZ ;  /* 0x000000090a107210 */ /* 0x000fe40007f3e0ff */
[----:B------:R-:W-:Y:S02]  /*11bc0*/  ISETP.GE.AND P0, PT, R154, R231, PT ;  /* 0x000000e79a00720c */ /* 0x000fe40003f06270 */
[--C-:B------:R-:W-:Y:S01]  /*11bd0*/  SHF.R.U32.HI R212, RZ, 0x1, R215.reuse ;  /* 0x00000001ffd47819 */ /* 0x100fe200000116d7 */
[----:B-1----:R-:W-:Y:S01]  /*11be0*/  ULEA UR8, UR9, UR10, 0x18 ;  /* 0x0000000a09087291 */ /* 0x002fe2000f8ec0ff */
[--C-:B------:R-:W-:Y:S01]  /*11bf0*/  IMAD.X R17, R11, 0x1, R8.reuse, P1 ;  /* 0x000000010b117824 */ /* 0x100fe200008e0608 */
[-C--:B------:R-:W-:Y:S02]  /*11c00*/  IADD3 R18, P1, PT, R16, R9.reuse, RZ ;  /* 0x0000000910127210 */ /* 0x080fe40007f3e0ff */
[----:B------:R-:W-:Y:S02]  /*11c10*/  LOP3.LUT R3, R2, 0x8, R215, 0xf8, !PT ;  /* 0x0000000802037812 */ /* 0x000fe400078ef8d7 */
[----:B------:R-:W-:Y:S01]  /*11c20*/  LEA R155, R155, UR8, 0x1 ;  /* 0x000000089b9b7c11 */ /* 0x000fe2000f8e08ff */
[--C-:B------:R-:W-:Y:S01]  /*11c30*/  IMAD.X R19, R17, 0x1, R8.reuse, P1 ;  /* 0x0000000111137824 */ /* 0x100fe200008e0608 */
[-C--:B------:R-:W-:Y:S02]  /*11c40*/  IADD3 R14, P1, PT, R18, R9.reuse, RZ ;  /* 0x00000009120e7210 */ /* 0x080fe40007f3e0ff */
[----:B------:R-:W-:Y:S01]  /*11c50*/  LOP3.LUT R150, R213, 0x100, RZ, 0xc0, !PT ;  /* 0x00000100d5967812 */ /* 0x000fe200078ec0ff */
[----:B------:R-:W-:Y:S01]  /*11c60*/  @!PT LDS RZ, [RZ] ;  /* 0x00000000fffff984 */ /* 0x000fe20000000800 */
[----:B------:R-:W-:Y:S01]  /*11c70*/  @!PT LDS RZ, [RZ] ;  /* 0x00000000fffff984 */ /* 0x000fe20000000800 */
[----:B------:R-:W-:Y:S01]  /*11c80*/  @!PT LDS RZ, [RZ] ;  /* 0x00000000fffff984 */ /* 0x000fe20000000800 */
[----:B------:R-:W-:Y:S01]  /*11c90*/  @!P0 LDGSTS.E.BYPASS.LTC128B.128 [R155+0x5000], desc[UR4][R224.64] ;  /* 0x05000000e09b8fae */ /* 0x000fe2000b981a04 */
[----:B------:R-:W-:Y:S01]  /*11ca0*/  LOP3.LUT R2, R212, 0x8, RZ, 0xc0, !PT ;  /* 0x00000008d4027812 */ /* 0x000fe200078ec0ff */
[--C-:B------:R-:W-:Y:S01]  /*11cb0*/  IMAD.X R15, R19, 0x1, R8.reuse, P1 ;  /* 0x00000001130f7824 */ /* 0x100fe200008e0608 */
[----:B------:R-:W-:Y:S02]  /*11cc0*/  IADD3 R12, P1, PT, R14, R9, RZ ;  /* 0x000000090e0c7210 */ /* 0x000fe40007f3e0ff */
[----:B------:R-:W-:Y:S01]  /*11cd0*/  @P0 STS.128 [R155+0x5000], RZ ;  /* 0x005000ff9b000388 */ /* 0x000fe20000000c00 */
[----:B------:R-:W-:Y:S02]  /*11ce0*/  LOP3.LUT R213, R213, 0x3e00, RZ, 0xc0, !PT ;  /* 0x00003e00d5d57812 */ /* 0x000fe400078ec0ff */
[----:B------:R-:W-:Y:S02]  /*11cf0*/  LOP3.LUT R216, R214, 0x18, RZ, 0xc0, !PT ;  /* 0x00000018d6d87812 */ /* 0x000fe400078ec0ff */
[----:B------:R-:W-:Y:S01]  /*11d00*/  @!PT LDS RZ, [RZ] ;  /* 0x00000000fffff984 */ /* 0x000fe20000000800 */
[----:B------:R-:W-:Y:S01]  /*11d10*/  @!PT LDS RZ, [RZ] ;  /* 0x00000000fffff984 */ /* 0x000fe20000000800 */
[----:B------:R-:W-:Y:S01]  /*11d20*/  @!PT LDS RZ, [RZ] ;  /* 0x00000000fffff984 */ /* 0x000fe20000000800 */
[----:B------:R1:W-:Y:S01]  /*11d30*/  @!P0 LDGSTS.E.BYPASS.LTC128B.128 [R155+0x5800], desc[UR4][R10.64] ;  /* 0x058000000a9b8fae */ /* 0x0003e2000b981a04 */
[----:B------:R-:W-:Y:S01]  /*11d40*/  IMAD.X R13, R15, 0x1, R8, P1 ;  /* 0x000000010f0d7824 */ /* 0x000fe200008e0608 */
[--C-:B------:R-:W-:Y:S03]  /*11d50*/  LOP3.LUT R150, R150, 0x20, R217.reuse, 0xf8, !PT ;  /* 0x0000002096967812 */ /* 0x100fe600078ef8d9 */
[----:B------:R-:W-:Y:S01]  /*11d60*/  @P0 STS.128 [R155+0x5800], RZ ;  /* 0x005800ff9b000388 */ /* 0x000fe20000000c00 */
[--C-:B------:R-:W-:Y:S02]  /*11d70*/  LOP3.LUT R153, R2, 0xc0, R217.reuse, 0xf8, !PT ;  /* 0x000000c002997812 */ /* 0x100fe400078ef8d9 */
[--C-:B------:R-:W-:Y:S02]  /*11d80*/  LOP3.LUT R2, R213, 0x20, R217.reuse, 0xf8, !PT ;  /* 0x00000020d5027812 */ /* 0x100fe400078ef8d9 */
[----:B------:R-:W-:Y:S01]  /*11d90*/  @!PT LDS RZ, [RZ] ;  /* 0x00000000fffff984 */ /* 0x000fe20000000800 */
[----:B------:R-:W-:Y:S01]  /*11da0*/  @!PT LDS RZ, [RZ] ;  /* 0x00000000fffff984 */ /* 0x000fe20000000800 */
[----:B------:R-:W-:Y:S01]  /*11db0*/  @!PT LDS RZ, [RZ] ;  /* 0x00000000fffff984 */ /* 0x000fe20000000800 */
[----:B------:R2:W-:Y:S01]  /*11dc0*/  @!P0 LDGSTS.E.BYPASS.LTC128B.128 [R155+0x6000], desc[UR4][R16.64] ;  /* 0x06000000109b8fae */ /* 0x0005e2000b981a04 */
[----:B------:R-:W-:Y:S02]  /*11dd0*/  LOP3.LUT R3, R150, R3, R216, 0xf6, !PT ;  /* 0x0000000396037212 */ /* 0x000fe400078ef6d8 */
[----:B------:R-:W-:Y:S02]  /*11de0*/  LOP3.LUT R216, R153, R216, RZ, 0x3c, !PT ;  /* 0x000000d899d87212 */ /* 0x000fe400078e3cff */
[----:B------:R-:W-:Y:S01]  /*11df0*/  @P0 STS.128 [R155+0x6000], RZ ;  /* 0x006000ff9b000388 */ /* 0x000fe20000000c00 */
[----:B------:R-:W-:Y:S02]  /*11e00*/  LOP3.LUT R153, R2, 0x100, R217, 0xf8, !PT ;  /* 0x0000010002997812 */ /* 0x000fe400078ef8d9 */
[----:B------:R-:W-:Y:S02]  /*11e10*/  LEA R3, R3, UR8, 0x1 ;  /* 0x0000000803037c11 */ /* 0x000fe4000f8e08ff */
[----:B------:R-:W-:Y:S01]  /*11e20*/  @!PT LDS RZ, [RZ] ;  /* 0x00000000fffff984 */ /* 0x000fe20000000800 */
[----:B------:R-:W-:Y:S01]  /*11e30*/  @!PT LDS RZ, [RZ] ;  /* 0x00000000fffff984 */ /* 0x000fe20000000800 */
[----:B------:R-:W-:Y:S01]  /*11e40*/  @!PT LDS RZ, [RZ] ;  /* 0x00000000fffff984 */ /* 0x000fe20000000800 */
[----:B------:R-:W-:Y:S01]  /*11e50*/  @!P0 LDGSTS.E.BYPASS.LTC128B.128 [R155+0x6800], desc[UR4][R18.64] ;  /* 0x06800000129b8fae */ /* 0x000fe2000b981a04 */
[----:B------:R-:W-:Y:S04]  /*11e60*/  LOP3.LUT R150, R153, R216, RZ, 0xfc, !PT ;  /* 0x000000d899967212 */ /* 0x000fe800078efcff */
[----:B------:R-:W-:Y:S01]  /*11e70*/  @P0 STS.128 [R155+0x6800], RZ ;  /* 0x006800ff9b000388 */ /* 0x000fe20000000c00 */
[----:B------:R-:W-:Y:S04]  /*11e80*/  LEA R2, R150, UR8, 0x1 ;  /* 0x0000000896027c11 */ /* 0x000fe8000f8e08ff */
[----:B------:R-:W-:Y:S01]  /*11e90*/  @!PT LDS RZ, [RZ] ;  /* 0x00000000fffff984 */ /* 0x000fe20000000800 */
[----:B------:R-:W-:Y:S01]  /*11ea0*/  @!PT LDS RZ, [RZ] ;  /* 0x00000000fffff984 */ /* 0x000fe20000000800 */
[----:B------:R-:W-:Y:S01]  /*11eb0*/  @!PT LDS RZ, [RZ] ;  /* 0x00000000fffff984 */ /* 0x000fe20000000800 */
[----:B------:R-:W-:Y:S01]  /*11ec0*/  @!P0 LDGSTS.E.BYPASS.LTC128B.128 [R155+0x7000], desc[UR4][R14.64] ;  /* 0x070000000e9b8fae */ /* 0x000fe2000b981a04 */
[-C--:B-1----:R-:W-:Y:S04]  /*11ed0*/  IADD3 R10, P1, PT, R12, R9.reuse, RZ ;  /* 0x000000090c0a7210 */ /* 0x082fe80007f3e0ff */
[----:B------:R-:W-:Y:S05]  /*11ee0*/  @P0 STS.128 [R155+0x7000], RZ ;  /* 0x007000ff9b000388 */ /* 0x000fea0000000c00 */
[----:B------:R-:W-:Y:S01]  /*11ef0*/  @!PT LDS RZ, [RZ] ;  /* 0x00000000fffff984 */ /* 0x000fe20000000800 */
[----:B------:R-:W-:Y:S01]  /*11f00*/  @!PT LDS RZ, [RZ] ;  /* 0x00000000fffff984 */ /* 0x000fe20000000800 */
[----:B------:R-:W-:Y:S01]  /*11f10*/  @!PT LDS RZ, [RZ] ;  /* 0x00000000fffff984 */ /* 0x000fe20000000800 */
[----:B------:R-:W-:Y:S01]  /*11f20*/  @!P0 LDGSTS.E.BYPASS.LTC128B.128 [R155+0x7800], desc[UR4][R12.64] ;  /* 0x078000000c9b8fae */ /* 0x000fe2000b981a04 */
[--C-:B------:R-:W-:Y:S01]  /*11f30*/  IMAD.X R11, R13, 0x1, R8.reuse, P1 ;  /* 0x000000010d0b7824 */ /* 0x100fe200008e0608 */
[----:B--2---:R-:W-:Y:S03]  /*11f40*/  @!P0 IADD3 R16, P1, PT, R10, R9, RZ ;  /* 0x000000090a108210 */ /* 0x004fe60007f3e0ff */
[----:B------:R-:W-:Y:S05]  /*11f50*/  @P0 STS.128 [R155+0x7800], RZ ;  /* 0x007800ff9b000388 */ /* 0x000fea0000000c00 */
[----:B------:R-:W-:Y:S01]  /*11f60*/  @!PT LDS RZ, [RZ] ;  /* 0x00000000fffff984 */ /* 0x000fe20000000800 */
[----:B------:R-:W-:Y:S01]  /*11f70*/  @!PT LDS RZ, [RZ] ;  /* 0x00000000fffff984 */ /* 0x000fe20000000800 */
[----:B------:R-:W-:Y:S01]  /*11f80*/  @!PT LDS RZ, [RZ] ;  /* 0x00000000fffff984 */ /* 0x000fe20000000800 */
[----:B------:R1:W-:Y:S01]  /*11f90*/  @!P0 LDGSTS.E.BYPASS.LTC128B.128 [R155+0x8000], desc[UR4][R10.64] ;  /* 0x080000000a9b8fae */ /* 0x0003e2000b981a04 */
[----:B------:R-:W-:Y:S01]  /*11fa0*/  @!P0 IMAD.X R17, R11, 0x1, R8, P1 ;  /* 0x000000010b118824 */ /* 0x000fe200008e0608 */
[----:B------:R-:W-:Y:S03]  /*11fb0*/  ISETP.NE.AND P1, PT, R239, RZ, PT ;  /* 0x000000ffef00720c */ /* 0x000fe60003f25270 */
        /* <DEDUP_REMOVED lines=8> */
[----:B------:R-:W-:Y:S04]  /*12040*/  SEL R44, R44, 0xffffffe0, !P0 ;  /* 0xffffffe02c2c7807 */ /* 0x000fe80004000000 */
        /* <DEDUP_REMOVED lines=184> */
.L_x_3127:
[----:B------:R-:W-:Y:S05]  /*12bd0*/  BSYNC.RECONVERGENT B0 ;  /* 0x0000000000007941 */ /* 0x000fea0003800200 */
.L_x_3126:
[----:B------:R-:W-:Y:S01]  /*12be0*/  @!PT LDS RZ, [RZ] ;  /* 0x00000000fffff984 */ /* 0x000fe20000000800 */
[----:B------:R-:W-:Y:S01]  /*12bf0*/  @!PT LDS RZ, [RZ] ;  /* 0x00000000fffff984 */ /* 0x000fe20000000800 */
[----:B------:R-:W-:Y:S01]  /*12c00*/  @!PT LDS RZ, [RZ] ;  /* 0x00000000fffff984 */ /* 0x000fe20000000800 */
[----:B------:R1:W-:Y:S01]  /*12c10*/  @!P1 LDGSTS.E.BYPASS.LTC128B.128 [R155+0x1000], desc[UR4][R222.64] ;  /* 0x01000000de9b9fae */ /* 0x0003e2000b981a04 */
[CC--:B------:R-:W-:Y:S02]  /*12c20*/  @!P1 LEA R162, P5, R218.reuse, R222.reuse, 0x6 ;  /* 0x000000dedaa29211 */ /* 0x0c0fe400078a30ff */
[----:B------:R-:W-:Y:S01]  /*12c30*/  IADD3 R160, P3, P2, R3, R222, R3 ;  /* 0x000000de03a07210 */ /* 0x000fe20007a7e003 */
[----:B------:R1:W-:Y:S01]  /*12c40*/  @P1 STS.128 [R155+0x1000], RZ ;  /* 0x001000ff9b001388 */ /* 0x0003e20000000c00 */
[C-C-:B------:R-:W-:Y:S02]  /*12c50*/  @!P1 LEA.HI.X R163, R218.reuse, R223, R219.reuse, 0x6, P5 ;  /* 0x000000dfdaa39211 */ /* 0x140fe400028f34db */
[----:B------:R-:W-:Y:S02]  /*12c60*/  SHF.L.U64.HI R2, R218, 0x6, R219 ;  /* 0x00000006da027819 */ /* 0x000fe400000102db */
[----:B------:R-:W-:Y:S01]  /*12c70*/  IADD3 R158, P6, PT, R160, R3, RZ ;  /* 0x00000003a09e7210 */ /* 0x000fe20007fde0ff */
[----:B------:R-:W-:Y:S01]  /*12c80*/  @!PT LDS RZ, [RZ] ;  /* 0x00000000fffff984 */ /* 0x000fe20000000800 */
[----:B------:R-:W-:Y:S01]  /*12c90*/  @!PT LDS RZ, [RZ] ;  /* 0x00000000fffff984 */ /* 0x000fe20000000800 */
[----:B------:R-:W-:Y:S01]  /*12ca0*/  @!PT LDS RZ, [RZ] ;  /* 0x00000000fffff984 */ /* 0x000fe20000000800 */
[----:B------:R1:W-:Y:S01]  /*12cb0*/  @!P1 LDGSTS.E.BYPASS.LTC128B.128 [R155+0x1800], desc[UR4][R162.64] ;  /* 0x01800000a29b9fae */ /* 0x0003e2000b981a04 */
[--C-:B------:R-:W-:Y:S02]  /*12cc0*/  IADD3.X R161, PT, PT, R2, R223, R2.reuse, P3, P2 ;  /* 0x000000df02a17210 */ /* 0x100fe40001fe4402 */
[-C--:B------:R-:W-:Y:S01]  /*12cd0*/  IADD3 R156, P2, PT, R158, R3.reuse, RZ ;  /* 0x000000039e9c7210 */ /* 0x080fe20007f5e0ff */
[----:B------:R1:W-:Y:S02]  /*12ce0*/  @P1 STS.128 [R155+0x1800], RZ ;  /* 0x001800ff9b001388 */ /* 0x0003e40000000c00 */
[--C-:B------:R-:W-:Y:S01]  /*12cf0*/  IMAD.X R159, R161, 0x1, R2.reuse, P6 ;  /* 0x00000001a19f7824 */ /* 0x100fe200030e0602 */
[-C--:B------:R-:W-:Y:S01]  /*12d00*/  IADD3 R164, P5, PT, R156, R3.reuse, RZ ;  /* 0x000000039ca47210 */ /* 0x080fe20007fbe0ff */
[----:B------:R-:W-:Y:S01]  /*12d10*/  @!PT LDS RZ, [RZ] ;  /* 0x00000000fffff984 */ /* 0x000fe20000000800 */
[----:B------:R-:W-:Y:S01]  /*12d20*/  @!PT LDS RZ, [RZ] ;  /* 0x00000000fffff984 */ /* 0x000fe20000000800 */
[----:B------:R-:W-:Y:S01]  /*12d30*/  @!PT LDS RZ, [RZ] ;  /* 0x00000000fffff984 */ /* 0x000fe20000000800 */
[----:B------:R1:W-:Y:S02]  /*12d40*/  @!P1 LDGSTS.E.BYPASS.LTC128B.128 [R155+0x2000], desc[UR4][R160.64] ;  /* 0x02000000a09b9fae */ /* 0x0003e4000b981a04 */
[--C-:B------:R-:W-:Y:S01]  /*12d50*/  IMAD.X R157, R159, 0x1, R2.reuse, P2 ;  /* 0x000000019f9d7824 */ /* 0x100fe200010e0602 */
[-C--:B------:R-:W-:Y:S01]  /*12d60*/  IADD3 R166, P3, PT, R164, R3.reuse, RZ ;  /* 0x00000003a4a67210 */ /* 0x080fe20007f7e0ff */
[----:B------:R1:W-:Y:S02]  /*12d70*/  @P1 STS.128 [R155+0x2000], RZ ;  /* 0x002000ff9b001388 */ /* 0x0003e40000000c00 */
[--C-:B------:R-:W-:Y:S01]  /*12d80*/  IMAD.X R165, R157, 0x1, R2.reuse, P5 ;  /* 0x000000019da57824 */ /* 0x100fe200028e0602 */
[----:B------:R-:W-:Y:S01]  /*12d90*/  @!P1 IADD3 R168, P2, PT, R166, R3, RZ ;  /* 0x00000003a6a89210 */ /* 0x000fe20007f5e0ff */
[----:B------:R-:W-:Y:S01]  /*12da0*/  @!PT LDS RZ, [RZ] ;  /* 0x00000000fffff984 */ /* 0x000fe20000000800 */
[----:B------:R-:W-:Y:S01]  /*12db0*/  @!PT LDS RZ, [RZ] ;  /* 0x00000000fffff984 */ /* 0x000fe20000000800 */
[----:B------:R-:W-:Y:S01]  /*12dc0*/  @!PT LDS RZ, [RZ] ;  /* 0x00000000fffff984 */ /* 0x000fe20000000800 */
[----:B------:R1:W-:Y:S02]  /*12dd0*/  @!P1 LDGSTS.E.BYPASS.LTC128B.128 [R155+0x2800], desc[UR4][R158.64] ;  /* 0x028000009e9b9fae */ /* 0x0003e4000b981a04 */
        /* <DEDUP_REMOVED lines=24> */
.L_x_3125:
[----:B------:R-:W-:Y:S05]  /*12f60*/  BSYNC.RECONVERGENT B1 ;  /* 0x0000000000017941 */ /* 0x000fea0003800200 */
.L_x_3124:
[C---:B------:R-:W-:Y:S02]  /*12f70*/  IADD3 R150, PT, PT, R238.reuse, -0x1, RZ ;  /* 0xffffffffee967810 */ /* 0x040fe40007ffe0ff */
[----:B------:R-:W-:Y:S02]  /*12f80*/  IABS R153, R238 ;  /* 0x000000ee00997213 */ /* 0x000fe40000000000 */
        /* <DEDUP_REMOVED lines=65> */
[----:B-1----:R-:W-:Y:S01]  /*133a0*/  IADD3 R155, PT, PT, R238, -0x90, RZ ;  /* 0xffffff70ee9b7810 */ /* 0x002fe20007ffe0ff */
        /* <DEDUP_REMOVED lines=325> */
[----:B------:R-:W-:Y:S05]  /*14800*/  LEA R154, R154, UR8, 0x1 ;  /* 0x000000089a9a7c11 */ /* 0x000fea000f8e08ff */
[----:B------:R-:W1:Y:S01]  /*14810*/  SHFL.BFLY PT, R2, R155, 0x2, 0x1f ;  /* 0x0c401f009b027f89 */ /* 0x000e6200000e0000 */
[----:B------:R-:W-:Y:S02]  /*14820*/  IADD3 R238, PT, PT, R238, 0x100, RZ ;  /* 0x00000100eeee7810 */ /* 0x000fe40007ffe0ff */
[----:B-1----:R-:W-:Y:S02]  /*14830*/  FMNMX.FTZ R157, R155, R2, !PT ;  /* 0x000000029b9d7209 */ /* 0x002fe40007810000 */
[----:B------:R-:W-:Y:S03]  /*14840*/  FMNMX.FTZ R156, R158, R3, !PT ;  /* 0x000000039e9c7209 */ /* 0x000fe60007810000 */
[----:B------:R-:W1:Y:S08]  /*14850*/  SHFL.BFLY PT, R2, R157, 0x1, 0x1f ;  /* 0x0c201f009d027f89 */ /* 0x000e7000000e0000 */
[----:B------:R-:W3:Y:S01]  /*14860*/  SHFL.BFLY PT, R3, R156, 0x1, 0x1f ;  /* 0x0c201f009c037f89 */ /* 0x000ee200000e0000 */
[----:B-1----:R-:W-:Y:S02]  /*14870*/  FMNMX.FTZ R2, R157, R2, !PT ;  /* 0x000000029d027209 */ /* 0x002fe40007810000 */
[----:B---3--:R-:W-:Y:S03]  /*14880*/  FMNMX.FTZ R3, R156, R3, !PT ;  /* 0x000000039c037209 */ /* 0x008fe60007810000 */
[----:B--2---:R-:W-:Y:S01]  /*14890*/  FMUL.FTZ R165, R150, R2 ;  /* 0x0000000296a57220 */ /* 0x004fe20000410000 */
[C---:B------:R-:W-:Y:S01]  /*148a0*/  FSETP.NEU.FTZ.AND P1, PT, R2.reuse, -INF , PT ;  /* 0xff8000000200780b */ /* 0x040fe20003f3d000 */
[----:B------:R-:W1:Y:S01]  /*148b0*/  LDSM.16.MT88.4 R156, [R154+0x5000] ;  /* 0x005000009a9c783b */ /* 0x000e620000004200 */
[----:B------:R-:W-:Y:S01]  /*148c0*/  FADD.FTZ R153, -R2, R151 ;  /* 0x0000009702997221 */ /* 0x000fe20000010100 */
[----:B------:R-:W-:Y:S01]  /*148d0*/  FADD.FTZ R155, -R3, R152 ;  /* 0x00000098039b7221 */ /* 0x000fe20000010100 */
[----:B------:R-:W-:Y:S02]  /*148e0*/  FSEL R165, R165, RZ, P1 ;  /* 0x000000ffa5a57208 */ /* 0x000fe40000800000 */
[----:B------:R-:W-:Y:S01]  /*148f0*/  FSETP.NEU.FTZ.AND P1, PT, R3, -INF , PT ;  /* 0xff8000000300780b */ /* 0x000fe20003f3d000 */
[C---:B------:R-:W-:Y:S01]  /*14900*/  FMUL.FTZ R152, R150.reuse, R155 ;  /* 0x0000009b96987220 */ /* 0x040fe20000410000 */
[C---:B------:R-:W-:Y:S01]  /*14910*/  FMUL.FTZ R155, R150.reuse, R3 ;  /* 0x00000003969b7220 */ /* 0x040fe20000410000 */
[----:B------:R-:W-:Y:S01]  /*14920*/  FMUL.FTZ R151, R150, R153 ;  /* 0x0000009996977220 */ /* 0x000fe20000410000 */
[-CC-:B------:R-:W-:Y:S01]  /*14930*/  FFMA.FTZ R167, R10, R150.reuse, -R165.reuse ;  /* 0x000000960aa77223 */ /* 0x180fe200000108a5 */
[-CC-:B------:R-:W-:Y:S01]  /*14940*/  FFMA.FTZ R166, R11, R150.reuse, -R165.reuse ;  /* 0x000000960ba67223 */ /* 0x180fe200000108a5 */
[-CC-:B------:R-:W-:Y:S01]  /*14950*/  FFMA.FTZ R174, R6, R150.reuse, -R165.reuse ;  /* 0x0000009606ae7223 */ /* 0x180fe200000108a5 */
[----:B------:R-:W2:Y:S01]  /*14960*/  MUFU.EX2 R152, R152 ;  /* 0x0000009800987308 */ /* 0x000ea20000000800 */
[----:B------:R-:W-:Y:S01]  /*14970*/  FSEL R155, R155, RZ, P1 ;  /* 0x000000ff9b9b7208 */ /* 0x000fe20000800000 */
[-CC-:B------:R-:W-:Y:S01]  /*14980*/  FFMA.FTZ R168, R7, R150.reuse, -R165.reuse ;  /* 0x0000009607a87223 */ /* 0x180fe200000108a5 */
[----:B------:R-:W-:Y:S07]  /*14990*/  IADD3 R153, PT, PT, R154, 0x5020, RZ ;  /* 0x000050209a997810 */ /* 0x000fee0007ffe0ff */
[----:B------:R-:W3:Y:S01]  /*149a0*/  MUFU.EX2 R151, R151 ;  /* 0x0000009700977308 */ /* 0x000ee20000000800 */
[-C--:B------:R-:W-:Y:S01]  /*149b0*/  FFMA.FTZ R30, R30, R150.reuse, -R165 ;  /* 0x000000961e1e7223 */ /* 0x080fe200000108a5 */
        /* <DEDUP_REMOVED lines=26> */
[----:B------:R-:W-:Y:S07]  /*14b60*/  FFMA.FTZ R171, R18, R150, -R165 ;  /* 0x0000009612ab7223 */ /* 0x000fee00000108a5 */
        /* <DEDUP_REMOVED lines=11> */
[-CC-:B------:R-:W-:Y:S07]  /*14c20*/  FFMA.FTZ R64, R64, R150.reuse, -R155.reuse ;  /* 0x0000009640407223 */ /* 0x180fee000001089b */
[----:B------:R-:W-:Y:S01]  /*14c30*/  MUFU.EX2 R171, R171 ;  /* 0x000000ab00ab7308 */ /* 0x000fe20000000800 */
[-C--:B------:R-:W-:Y:S01]  /*14c40*/  FFMA.FTZ R76, R76, R150.reuse, -R155 ;  /* 0x000000964c4c7223 */ /* 0x080fe2000001089b */
[-CC-:B------:R-:W-:Y:S01]  /*14c50*/  FFMA.FTZ R90, R90, R150.reuse, -R165.reuse ;  /* 0x000000965a5a7223 */ /* 0x180fe200000108a5 */
[-C--:B------:R-:W-:Y:S07]  /*14c60*/  FFMA.FTZ R38, R38, R150.reuse, -R165 ;  /* 0x0000009626267223 */ /* 0x080fee00000108a5 */
[----:B------:R-:W-:Y:S01]  /*14c70*/  MUFU.EX2 R176, R176 ;  /* 0x000000b000b07308 */ /* 0x000fe20000000800 */
[-CC-:B------:R-:W-:Y:S01]  /*14c80*/  FFMA.FTZ R45, R45, R150.reuse, -R155.reuse ;  /* 0x000000962d2d7223 */ /* 0x180fe2000001089b */
[----:B---3--:R-:W-:Y:S01]  /*14c90*/  F2FP.F16.F32.PACK_AB R146, R164, R169 ;  /* 0x000000a9a492723e */ /* 0x008fe200000000ff */
[--C-:B------:R-:W-:Y:S07]  /*14ca0*/  FFMA.FTZ R48, R48, R150, -R155.reuse ;  /* 0x0000009630307223 */ /* 0x100fee000001089b */
[----:B------:R-:W3:Y:S01]  /*14cb0*/  MUFU.EX2 R173, R173 ;  /* 0x000000ad00ad7308 */ /* 0x000ee20000000800 */
[----:B------:R-:W-:Y:S01]  /*14cc0*/  FFMA.FTZ R174, R151, R240, R174 ;  /* 0x000000f097ae7223 */ /* 0x000fe200000100ae */
[-CC-:B------:R-:W-:Y:S01]  /*14cd0*/  FFMA.FTZ R52, R52, R150.reuse, -R155.reuse ;  /* 0x0000009634347223 */ /* 0x180fe2000001089b */
        /* <DEDUP_REMOVED lines=37> */
[-C--:B------:R-:W-:Y:S01]  /*14f30*/  FFMA.FTZ R104, R104, R150.reuse, -R155 ;  /* 0x0000009668687223 */ /* 0x080fe2000001089b */
[-C--:B------:R-:W-:Y:S01]  /*14f40*/  FFMA.FTZ R114, R114, R150.reuse, -R165 ;  /* 0x0000009672727223 */ /* 0x080fe200000108a5 */
[----:B---3--:R-:W-:Y:S06]  /*14f50*/  F2FP.F16.F32.PACK_AB R134, R158, R159 ;  /* 0x0000009f9e86723e */ /* 0x008fec00000000ff */
[----:B------:R-:W-:Y:S01]  /*14f60*/  MUFU.EX2 R163, R163 ;  /* 0x000000a300a37308 */ /* 0x000fe20000000800 */
[-C--:B------:R-:W-:Y:S01]  /*14f70*/  FFMA.FTZ R108, R108, R150.reuse, -R155 ;  /* 0x000000966c6c7223 */ /* 0x080fe2000001089b */
[----:B------:R-:W-:Y:S01]  /*14f80*/  FFMA.FTZ R175, R152, R241, R175 ;  /* 0x000000f198af7223 */ /* 0x000fe200000100af */
[-C--:B------:R-:W-:Y:S07]  /*14f90*/  FFMA.FTZ R117, R117, R150.reuse, -R155 ;  /* 0x0000009675757223 */ /* 0x080fee000001089b */
[----:B------:R-:W2:Y:S01]  /*14fa0*/  MUFU.EX2 R162, R162 ;  /* 0x000000a200a27308 */ /* 0x000ea20000000800 */
[----:B------:R-:W-:Y:S01]  /*14fb0*/  ISETP.GT.AND P0, PT, R239, RZ, PT ;  /* 0x000000ffef00720c */ /* 0x000fe20003f04270 */
        /* <DEDUP_REMOVED lines=27> */
[----:B------:R-:W-:Y:S01]  /*15170*/  IADD3 R239, PT, PT, R239, -0x1, RZ ;  /* 0xffffffffefef7810 */ /* 0x000fe20007ffe0ff */
[----:B------:R-:W-:Y:S07]  /*15180*/  FADD.FTZ R176, R176, R169 ;  /* 0x000000a9b0b07221 */ /* 0x000fee0000010000 */
[----:B------:R-:W-:Y:S01]  /*15190*/  MUFU.EX2 R137, R137 ;  /* 0x0000008900897308 */ /* 0x000fe20000000800 */
[--C-:B------:R-:W-:Y:S01]  /*151a0*/  FFMA.FTZ R124, R124, R150, -R155.reuse ;  /* 0x000000967c7c7223 */ /* 0x100fe2000001089b */
[----:B-1----:R-:W-:Y:S01]  /*151b0*/  F2FP.F16.F32.PACK_AB R22, R143, R142 ;  /* 0x0000008e8f16723e */ /* 0x002fe200000000ff */
[--C-:B------:R-:W-:Y:S07]  /*151c0*/  FFMA.FTZ R128, R128, R150, -R155.reuse ;  /* 0x0000009680807223 */ /* 0x100fee000001089b */
[----:B------:R-:W1:Y:S01]  /*151d0*/  MUFU.EX2 R138, R138 ;  /* 0x0000008a008a7308 */ /* 0x000e620000000800 */
[----:B------:R-:W-:Y:S02]  /*151e0*/  MOV R151, R2 ;  /* 0x0000000200977202 */ /* 0x000fe40000000f00 */
        /* <DEDUP_REMOVED lines=36> */
[C---:B------:R-:W-:Y:S08]  /*15430*/  HMMA.16816.F32 R4, R20.reuse, R132, R4 ;  /* 0x000000841404723c */ /* 0x040ff00000001804 */
        /* <DEDUP_REMOVED lines=393> */
.L_x_3121:
        /* <DEDUP_REMOVED lines=10> */
.L_x_3138:
[----:B------:R-:W2:Y:S01]  /*16d70*/  MUFU.RCP R0, R7 ;  /* 0x0000000700007308 */ /* 0x000ea20000001000 */
[----:B----4-:R-:W-:Y:S01]  /*16d80*/  FADD.FTZ R10, R9, R10 ;  /* 0x0000000a090a7221 */ /* 0x010fe20000010000 */
[----:B------:R-:W-:Y:S02]  /*16d90*/  FSETP.NE.FTZ.AND P3, PT, R7, RZ, PT ;  /* 0x000000ff0700720b */ /* 0x000fe40003f75000 */
[C---:B------:R-:W-:Y:S02]  /*16da0*/  SHF.L.U32 R4, R215.reuse, 0x1, RZ ;  /* 0x00000001d7047819 */ /* 0x040fe400000006ff */
[----:B---3--:R-:W-:Y:S02]  /*16db0*/  SHF.L.U32 R9, R215, 0x3, RZ ;  /* 0x00000003d7097819 */ /* 0x008fe400000006ff */
[----:B------:R-:W3:Y:S01]  /*16dc0*/  MUFU.RCP R5, R10 ;  /* 0x0000000a00057308 */ /* 0x000ee20000001000 */
[----:B------:R-:W-:Y:S02]  /*16dd0*/  LOP3.LUT R4, R213, 0x6, R4, 0xf8, !PT ;  /* 0x00000006d5047812 */ /* 0x000fe400078ef804 */
[----:B------:R-:W-:-:S02]  /*16de0*/  FSETP.NE.FTZ.AND P2, PT, R10, RZ, PT ;  /* 0x000000ff0a00720b */ /* 0x000fc40003f55000 */
[----:B------:R-:W-:Y:S02]  /*16df0*/  LOP3.LUT R4, R4, 0x20, R9, 0xf8, !PT ;  /* 0x0000002004047812 */ /* 0x000fe400078ef809 */
[C---:B------:R-:W-:Y:S02]  /*16e00*/  LOP3.LUT R8, R214.reuse, 0x40, RZ, 0xc0, !PT ;  /* 0x00000040d6087812 */ /* 0x040fe400078ec0ff */
        /* <DEDUP_REMOVED lines=10> */
[----:B------:R-:W-:Y:S02]  /*16eb0*/  LOP3.LUT R0, R9, 0xc0, RZ, 0xc0, !PT ;  /* 0x000000c009007812 */ /* 0x000fe400078ec0ff */
[----:B---3--:R-:W-:-:S02]  /*16ec0*/  FSEL R5, R5, 1, P2 ;  /* 0x3f80000005057808 */ /* 0x008fc40001000000 */
[----:B------:R-:W-:Y:S02]  /*16ed0*/  LOP3.LUT R0, R0, 0x18, R215, 0xf8, !PT ;  /* 0x0000001800007812 */ /* 0x000fe400078ef8d7 */
[----:B------:R-:W-:Y:S01]  /*16ee0*/  F2FP.F16.F32.PACK_AB R144, R145, R144 ;  /* 0x000000909190723e */ /* 0x000fe200000000ff */
[C---:B------:R-:W-:Y:S01]  /*16ef0*/  FMUL.FTZ R146, R5.reuse, R146 ;  /* 0x0000009205927220 */ /* 0x040fe20000410000 */
[----:B------:R-:W-:Y:S01]  /*16f00*/  LOP3.LUT R4, R4, R0, RZ, 0xfc, !PT ;  /* 0x0000000004047212 */ /* 0x000fe200078efcff */
[C---:B------:R-:W-:Y:S01]  /*16f10*/  FMUL.FTZ R147, R5.reuse, R147 ;  /* 0x0000009305937220 */ /* 0x040fe20000410000 */
[C---:B------:R-:W-:Y:S01]  /*16f20*/  FMUL.FTZ R142, R5.reuse, R142 ;  /* 0x0000008e058e7220 */ /* 0x040fe20000410000 */
[C---:B------:R-:W-:Y:S01]  /*16f30*/  FMUL.FTZ R143, R5.reuse, R143 ;  /* 0x0000008f058f7220 */ /* 0x040fe20000410000 */
[----:B------:R-:W-:Y:S01]  /*16f40*/  LEA R11, R4, UR8, 0x1 ;  /* 0x00000008040b7c11 */ /* 0x000fe2000f8e08ff */
[C---:B------:R-:W-:Y:S01]  /*16f50*/  FMUL.FTZ R138, R5.reuse, R138 ;  /* 0x0000008a058a7220 */ /* 0x040fe20000410000 */
[C---:B------:R-:W-:Y:S01]  /*16f60*/  FMUL.FTZ R139, R5.reuse, R139 ;  /* 0x0000008b058b7220 */ /* 0x040fe20000410000 */
[C---:B------:R-:W-:Y:S01]  /*16f70*/  FMUL.FTZ R134, R5.reuse, R134 ;  /* 0x0000008605867220 */ /* 0x040fe20000410000 */
[----:B------:R-:W-:Y:S01]  /*16f80*/  FMUL.FTZ R5, R5, R135 ;  /* 0x0000008705057220 */ /* 0x000fe20000410000 */
[----:B------:R-:W-:Y:S01]  /*16f90*/  IMAD.IADD R13, R11, 0x1, -R8 ;  /* 0x000000010b0d7824 */ /* 0x000fe200078e0a08 */
[----:B------:R-:W-:Y:S01]  /*16fa0*/  F2FP.F16.F32.PACK_AB R146, R147, R146 ;  /* 0x000000929392723e */ /* 0x000fe200000000ff */
[----:B------:R-:W-:Y:S01]  /*16fb0*/  STS [R11], R144 ;  /* 0x000000900b007388 */ /* 0x000fe20000000800 */
[----:B------:R-:W-:-:S02]  /*16fc0*/  F2FP.F16.F32.PACK_AB R140, R141, R140 ;  /* 0x0000008c8d8c723e */ /* 0x000fc400000000ff */
[----:B------:R-:W-:Y:S01]  /*16fd0*/  F2FP.F16.F32.PACK_AB R142, R143, R142 ;  /* 0x0000008e8f8e723e */ /* 0x000fe200000000ff */
[----:B------:R-:W-:Y:S01]  /*16fe0*/  STS [R11+0x200], R146 ;  /* 0x000200920b007388 */ /* 0x000fe20000000800 */
[----:B------:R-:W-:Y:S01]  /*16ff0*/  IADD3 R15, PT, PT, R11, -R214, RZ ;  /* 0x800000d60b0f7210 */ /* 0x000fe20007ffe0ff */
[----:B------:R-:W-:Y:S01]  /*17000*/  IMAD.IADD R214, R13, 0x1, -R214 ;  /* 0x000000010dd67824 */ /* 0x000fe200078e0ad6 */
[----:B------:R-:W-:Y:S02]  /*17010*/  F2FP.F16.F32.PACK_AB R136, R137, R136 ;  /* 0x000000888988723e */ /* 0x000fe400000000ff */
[----:B------:R-:W-:Y:S01]  /*17020*/  F2FP.F16.F32.PACK_AB R138, R139, R138 ;  /* 0x0000008a8b8a723e */ /* 0x000fe200000000ff */
[----:B------:R-:W-:Y:S01]  /*17030*/  STS [R15+0x10], R140 ;  /* 0x0000108c0f007388 */ /* 0x000fe20000000800 */
[----:B------:R-:W-:Y:S02]  /*17040*/  F2FP.F16.F32.PACK_AB R132, R133, R132 ;  /* 0x000000848584723e */ /* 0x000fe400000000ff */
[----:B------:R-:W-:Y:S01]  /*17050*/  F2FP.F16.F32.PACK_AB R5, R5, R134 ;  /* 0x000000860505723e */ /* 0x000fe200000000ff */
[----:B------:R-:W-:Y:S04]  /*17060*/  STS [R15+0x210], R142 ;  /* 0x0002108e0f007388 */ /* 0x000fe80000000800 */
[----:B------:R-:W-:Y:S04]  /*17070*/  STS [R13+0x20], R136 ;  /* 0x000020880d007388 */ /* 0x000fe80000000800 */
[----:B------:R2:W-:Y:S04]  /*17080*/  STS [R13+0x220], R138 ;  /* 0x0002208a0d007388 */ /* 0x0005e80000000800 */
        /* <DEDUP_REMOVED lines=11> */
[----:B------:R-:W-:Y:S01]  /*17140*/  MOV R8, 0x7f800000 ;  /* 0x7f80000000087802 */ /* 0x000fe20000000f00 */
[----:B------:R-:W-:Y:S02]  /*17150*/  BSSY.RECONVERGENT B0, `(.L_x_3130) ;  /* 0x0000010000007945 */ /* 0x000fe40003800200 */
[----:B-----5:R-:W-:Y:S01]  /*17160*/  @P2 FFMA.FTZ R8, R6, R2, R13 ;  /* 0x0000000206082223 */ /* 0x020fe2000001000d */
[----:B------:R-:W-:-:S07]  /*17170*/  MOV R11, 0x7f800000 ;  /* 0x7f800000000b7802 */ /* 0x000fce0000000f00 */
[----:B---3--:R-:W-:-:S04]  /*17180*/  @P0 IMAD.WIDE.U32 R20, R16, R232, RZ ;  /* 0x000000e810140225 */ /* 0x008fc800078e00ff */
[----:B-1----:R-:W-:-:S04]  /*17190*/  @P3 FMUL.FTZ R5, R7, 0.69314718246459960938 ;  /* 0x3f31721807053820 */ /* 0x002fc80000410000 */
[----:B------:R-:W-:Y:S01]  /*171a0*/  @P3 FFMA.FTZ R11, R6, R3, R5 ;  /* 0x00000003060b3223 */ /* 0x000fe20000010005 */
[----:B----4-:R-:W-:-:S04]  /*171b0*/  @!P1 IMAD R15, R12, R227, R228 ;  /* 0x000000e30c0f9224 */ /* 0x010fc800078e02e4 */
[----:B------:R-:W-:Y:S01]  /*171c0*/  @!P1 IMAD R2, R15, R4, RZ ;  /* 0x000000040f029224 */ /* 0x000fe200078e02ff */
[----:B------:R-:W-:Y:S01]  /*171d0*/  LOP3.LUT R4, R0, 0x18, R9, 0x78, !PT ;  /* 0x0000001800047812 */ /* 0x000fe200078e7809 */
[----:B------:R-:W-:Y:S01]  /*171e0*/  @P0 IMAD R0, R17, R232, RZ ;  /* 0x000000e811000224 */ /* 0x000fe200078e02ff */
[----:B------:R-:W-:Y:S06]  /*171f0*/  @!P1 BRA `(.L_x_3131) ;  /* 0x0000000000149947 */ /* 0x000fec0003800000 */
[----:B------:R-:W2:Y:S04]  /*17200*/  @!P0 LD.E R2, desc[UR4][R148.64+0xb4] ;  /* 0x0000b40494028980 */ /* 0x000ea8000c101900 */
[----:B------:R-:W3:Y:S01]  /*17210*/  LD.E R3, desc[UR4][R148.64+0xd4] ;  /* 0x0000d40494037980 */ /* 0x000ee2000c101900 */
[----:B--2---:R-:W-:Y:S02]  /*17220*/  @!P0 IMAD R232, R2, R227, RZ ;  /* 0x000000e302e88224 */ /* 0x004fe400078e02ff */
[----:B---3--:R-:W-:-:S05]  /*17230*/  IMAD R3, R3, R228, RZ ;  /* 0x000000e403037224 */ /* 0x008fca00078e02ff */
[----:B------:R-:W-:Y:S02]  /*17240*/  IADD3 R2, PT, PT, R3, R232, RZ ;  /* 0x000000e803027210 */ /* 0x000fe40007ffe0ff */
.L_x_3131:
[----:B------:R-:W-:Y:S05]  /*17250*/  BSYNC.RECONVERGENT B0 ;  /* 0x0000000000007941 */ /* 0x000fea0003800200 */
.L_x_3130:
[----:B------:R1:W5:Y:S01]  /*17260*/  @!P0 LD.E.64 R28, desc[UR4][R148.64+0x80] ;  /* 0x00008004941c8980 */ /* 0x000362000c101b00 */
[----:B------:R-:W-:Y:S05]  /*17270*/  WARPSYNC.ALL ;  /* 0x0000000000007948 */ /* 0x000fea0003800000 */
[----:B------:R1:W5:Y:S01]  /*17280*/  LD.E.64 R26, desc[UR4][R148.64+0x90] ;  /* 0x00009004941a7980 */ /* 0x000362000c101b00 */
[----:B------:R-:W-:Y:S01]  /*17290*/  LOP3.LUT R3, R4, 0x1f20, R9, 0xf8, !PT ;  /* 0x00001f2004037812 */ /* 0x000fe200078ef809 */
[----:B------:R-:W-:Y:S01]  /*172a0*/  IMAD.SHL.U32 R229, R229, 0x40, RZ ;  /* 0x00000040e5e57824 */ /* 0x000fe200078e00ff */
[----:B------:R-:W-:Y:S01]  /*172b0*/  LOP3.LUT P1, RZ, R215, 0x3, RZ, 0xc0, !PT ;  /* 0x00000003d7ff7812 */ /* 0x000fe2000782c0ff */
[----:B------:R1:W5:Y:S01]  /*172c0*/  LD.E.64 R24, desc[UR4][R148.64+0x70] ;  /* 0x0000700494187980 */ /* 0x000362000c101b00 */
[----:B------:R-:W-:-:S03]  /*172d0*/  LEA R3, R3, UR8, 0x1 ;  /* 0x0000000803037c11 */ /* 0x000fc6000f8e08ff */
[----:B------:R1:W5:Y:S01]  /*172e0*/  LD.E.64 R22, desc[UR4][R148.64+0xa0] ;  /* 0x0000a00494167980 */ /* 0x000362000c101b00 */
[----:B------:R-:W-:Y:S01]  /*172f0*/  BSSY.RECONVERGENT B0, `(.L_x_3132) ;  /* 0x0000013000007945 */ /* 0x000fe20003800200 */
[----:B------:R-:W-:Y:S01]  /*17300*/  SHF.R.U32.HI R215, RZ, 0x2, R215 ;  /* 0x00000002ffd77819 */ /* 0x000fe200000116d7 */
[----:B------:R-:W-:Y:S06]  /*17310*/  BAR.SYNC.DEFER_BLOCKING 0x0 ;  /* 0x0000000000007b1d */ /* 0x000fec0000010000 */
[----:B------:R1:W2:Y:S04]  /*17320*/  LDS.128 R12, [R3] ;  /* 0x00000000030c7984 */ /* 0x0002a80000000c00 */
[----:B------:R1:W3:Y:S01]  /*17330*/  LDS.128 R4, [R3+0x800] ;  /* 0x0008000003047984 */ /* 0x0002e20000000c00 */
[----:B------:R-:W-:Y:S05]  /*17340*/  @P1 BRA `(.L_x_3133) ;  /* 0x0000000000341947 */ /* 0x000fea0003800000 */
[----:B------:R-:W-:Y:S01]  /*17350*/  LOP3.LUT R212, R212, 0x30, RZ, 0xc0, !PT ;  /* 0x00000030d4d47812 */ /* 0x000fe200078ec0ff */
[----:B------:R-:W-:Y:S02]  /*17360*/  IMAD.IADD R18, R229, 0x1, R2 ;  /* 0x00000001e5127824 */ /* 0x000fe400078e0202 */
[----:B------:R-:W-:Y:S01]  /*17370*/  IMAD.IADD R2, R230, 0x1, -R229 ;  /* 0x00000001e6027824 */ /* 0x000fe200078e0ae5 */
[----:B-1----:R-:W-:-:S04]  /*17380*/  LOP3.LUT R3, R212, 0x7, R215, 0xf8, !PT ;  /* 0x00000007d4037812 */ /* 0x002fc800078ef8d7 */
        /* <DEDUP_REMOVED lines=9> */
.L_x_3133:
[----:B------:R-:W-:Y:S05]  /*17420*/  BSYNC.RECONVERGENT B0 ;  /* 0x0000000000007941 */ /* 0x000fea0003800200 */
.L_x_3132:
[----:B-1----:R-:W2:Y:S01]  /*17430*/  LD.E R148, desc[UR4][R148.64+0xc0] ;  /* 0x0000c00494947980 */ /* 0x002ea2000c101900 */
[-C--:B----45:R-:W-:Y:S01]  /*17440*/  @!P0 IMAD R2, R29, R227.reuse, RZ ;  /* 0x000000e31d028224 */ /* 0x0b0fe200078e02ff */
[----:B------:R-:W-:Y:S01]  /*17450*/  LOP3.LUT R10, R9, 0x18, RZ, 0xc0, !PT ;  /* 0x00000018090a7812 */ /* 0x000fe200078ec0ff */
[----:B------:R-:W-:Y:S01]  /*17460*/  @!P0 IMAD.WIDE.U32 R28, R28, R227, RZ ;  /* 0x000000e31c1c8225 */ /* 0x000fe200078e00ff */
[----:B------:R-:W-:-:S03]  /*17470*/  MOV R11, RZ ;  /* 0x000000ff000b7202 */ /* 0x000fc60000000f00 */
[----:B------:R-:W-:Y:S01]  /*17480*/  IMAD.IADD R230, R230, 0x1, -R229 ;  /* 0x00000001e6e67824 */ /* 0x000fe200078e0ae5 */
[----:B------:R-:W-:Y:S01]  /*17490*/  @!P0 MOV R8, R28 ;  /* 0x0000001c00088202 */ /* 0x000fe20000000f00 */
[----:B------:R-:W-:Y:S01]  /*174a0*/  IMAD R3, R27, R228, RZ ;  /* 0x000000e41b037224 */ /* 0x000fe200078e02ff */
[----:B------:R-:W-:Y:S01]  /*174b0*/  @!P0 IADD3 R2, PT, PT, R29, R2, RZ ;  /* 0x000000021d028210 */ /* 0x000fe20007ffe0ff */
[----:B------:R-:W-:Y:S01]  /*174c0*/  IMAD.WIDE.U32 R26, R26, R228, RZ ;  /* 0x000000e41a1a7225 */ /* 0x000fe200078e00ff */
[----:B------:R-:W-:-:S03]  /*174d0*/  @P0 IADD3 R2, PT, PT, R21, R0, RZ ;  /* 0x0000000015020210 */ /* 0x000fc60007ffe0ff */
[----:B------:R-:W-:Y:S01]  /*174e0*/  @P0 IMAD.MOV.U32 R8, RZ, RZ, R20 ;  /* 0x000000ffff080224 */ /* 0x000fe200078e0014 */
[----:B------:R-:W-:Y:S01]  /*174f0*/  IADD3 R3, PT, PT, R27, R3, RZ ;  /* 0x000000031b037210 */ /* 0x000fe20007ffe0ff */
[----:B------:R-:W-:Y:S01]  /*17500*/  IMAD.MOV.U32 R227, RZ, RZ, 0x0 ;  /* 0x00000000ffe37424 */ /* 0x000fe200078e00ff */
[----:B--2---:R-:W-:Y:S01]  /*17510*/  ISETP.GE.AND P3, PT, R10, R148, PT ;  /* 0x000000940a00720c */ /* 0x004fe20003f66270 */
[----:B------:R-:W-:-:S03]  /*17520*/  IMAD.WIDE.U32 R10, R229, R16, R10 ;  /* 0x00000010e50a7225 */ /* 0x000fc600078e000a */
[----:B------:R-:W-:Y:S01]  /*17530*/  ISETP.GE.OR P1, PT, R215, R230, P3 ;  /* 0x000000e6d700720c */ /* 0x000fe20001f26670 */
[----:B------:R-:W-:Y:S01]  /*17540*/  IMAD R229, R17, R229, RZ ;  /* 0x000000e511e57224 */ /* 0x000fe200078e02ff */
[----:B------:R-:W-:-:S03]  /*17550*/  IADD3 R10, P2, P0, R26, R10, R8 ;  /* 0x0000000a1a0a7210 */ /* 0x000fc6000785e008 */
[----:B------:R-:W-:-:S05]  /*17560*/  IMAD.IADD R229, R11, 0x1, R229 ;  /* 0x000000010be57824 */ /* 0x000fca00078e02e5 */
[----:B------:R-:W-:Y:S01]  /*17570*/  IADD3.X R11, PT, PT, R3, R229, R2, P2, P0 ;  /* 0x000000e5030b7210 */ /* 0x000fe200017e0402 */
[----:B------:R-:W-:Y:S02]  /*17580*/  VIADD R3, R215, 0x20 ;  /* 0x00000020d7037836 */ /* 0x000fe40000000000 */
[----:B------:R-:W-:Y:S02]  /*17590*/  @!P1 IMAD R0, R17, R215, RZ ;  /* 0x000000d711009224 */ /* 0x000fe400078e02ff */
[----:B------:R-:W-:Y:S01]  /*175a0*/  @!P1 IMAD.WIDE.U32 R8, R215, R16, R10 ;  /* 0x00000010d7089225 */ /* 0x000fe200078e000a */
[----:B------:R-:W-:-:S04]  /*175b0*/  ISETP.GE.OR P2, PT, R3, R230, P3 ;  /* 0x000000e60300720c */ /* 0x000fc80001f46670 */
[----:B------:R-:W-:Y:S02]  /*175c0*/  @!P1 IADD3 R9, PT, PT, R9, R0, RZ ;  /* 0x0000000009099210 */ /* 0x000fe40007ffe0ff */
[----:B------:R-:W-:-:S04]  /*175d0*/  @!P1 LEA R2, P0, R8, R24, 0x1 ;  /* 0x0000001808029211 */ /* 0x000fc800078008ff */
[----:B------:R-:W-:-:S05]  /*175e0*/  @!P1 LEA.HI.X R3, R8, R25, R9, 0x1, P0 ;  /* 0x0000001908039211 */ /* 0x000fca00000f0c09 */
[----:B------:R3:W-:Y:S02]  /*175f0*/  @!P1 ST.E.128 desc[UR4][R2.64], R12 ;  /* 0x0000000c02009985 */ /* 0x0007e4000c101d04 */
[----:B---3--:R-:W-:Y:S05]  /*17600*/  @P2 RET.REL.NODEC R226 `(_ZN5flash24flash_fwd_splitkv_kernelI23Flash_fwd_kernel_traitsILi32ELi64ELi256ELi4ELb0ELb0EN7cutlass6half_tE19Flash_kernel_traitsILi32ELi64ELi256ELi4ES3_EELb0ELb0ELb1ELb0ELb0ELb0ELb0ELb1EEEvNS_16Flash_fwd_paramsE) ;  /* 0xfffffe88e27c2950 */ /* 0x008fea0003c3ffff */
        /* <DEDUP_REMOVED lines=12> */
[----:B-1----:R-:W-:Y:S05]  /*176d0*/  RET.REL.NODEC R226 `(_ZN5flash24flash_fwd_splitkv_kernelI23Flash_fwd_kernel_traitsILi32ELi64ELi256ELi4ELb0ELb0EN7cutlass6half_tE19Flash_kernel_traitsILi32ELi64ELi256ELi4ES3_EELb0ELb0ELb1ELb0ELb0ELb0ELb0ELb1EEEvNS_16Flash_fwd_paramsE) ;  /* 0xfffffe88e2487950 */ /* 0x002fea0003c3ffff */
.L_x_3129:
[----:B------:R-:W-:Y:S01]  /*176e0*/  MOV R5, 0x2 ;  /* 0x0000000200057802 */ /* 0x000fe20000000f00 */
[----:B------:R-:W-:Y:S01]  /*176f0*/  IMAD.MOV.U32 R0, RZ, RZ, 0x1f ;  /* 0x0000001fff007424 */ /* 0x000fe200078e00ff */
[----:B------:R-:W-:-:S07]  /*17700*/  MOV R4, 0xffffffff ;  /* 0xffffffff00047802 */ /* 0x000fce0000000f00 */
[----:B-1---5:R-:W-:Y:S05]  /*17710*/  WARPSYNC.COLLECTIVE R4, `(.L_x_3134) ;  /* 0x0000000004087348 */ /* 0x022fea0003c00000 */
[----:B------:R2:W3:Y:S02]  /*17720*/  SHFL.BFLY P0, R10, R241, R5, R0 ;  /* 0x0c000005f10a7389 */ /* 0x0004e40000000000 */
[----:B-123-5:R-:W-:Y:S05]  /*17730*/  ENDCOLLECTIVE ;  /* 0x000000000000791b */ /* 0x02efea0003800000 */
.L_x_3134:
[----:B------:R-:W-:Y:S02]  /*17740*/  IMAD.MOV.U32 R8, RZ, RZ, R10 ;  /* 0x000000ffff087224 */ /* 0x000fe400078e000a */
[----:B------:R-:W-:Y:S02]  /*17750*/  IMAD.MOV.U32 R5, RZ, RZ, 0x1 ;  /* 0x00000001ff057424 */ /* 0x000fe400078e00ff */
[----:B------:R-:W-:-:S05]  /*17760*/  FADD.FTZ R8, R8, R241 ;  /* 0x000000f108087221 */ /* 0x000fca0000010000 */
[----:B------:R-:W-:-:S07]  /*17770*/  MOV R241, R8 ;  /* 0x0000000800f17202 */ /* 0x000fce0000000f00 */
[----:B------:R-:W-:Y:S05]  /*17780*/  WARPSYNC.COLLECTIVE R4, `(.L_x_3135) ;  /* 0x0000000004087348 */ /* 0x000fea0003c00000 */
[----:B------:R1:W2:Y:S02]  /*17790*/  SHFL.BFLY P0, R10, R241, R5, R0 ;  /* 0x0c000005f10a7389 */ /* 0x0002a40000000000 */
[----:B-12---:R-:W-:Y:S05]  /*177a0*/  ENDCOLLECTIVE ;  /* 0x000000000000791b */ /* 0x006fea0003800000 */
.L_x_3135:
[----:B------:R-:W-:Y:S01]  /*177b0*/  MOV R241, R240 ;  /* 0x000000f000f17202 */ /* 0x000fe20000000f00 */
[----:B------:R-:W-:Y:S01]  /*177c0*/  IMAD.MOV.U32 R5, RZ, RZ, 0x2 ;  /* 0x00000002ff057424 */ /* 0x000fe200078e00ff */
[----:B------:R-:W-:-:S07]  /*177d0*/  MOV R7, R10 ;  /* 0x0000000a00077202 */ /* 0x000fce0000000f00 */
[----:B------:R-:W-:Y:S05]  /*177e0*/  WARPSYNC.COLLECTIVE R4, `(.L_x_3136) ;  /* 0x0000000004087348 */ /* 0x000fea0003c00000 */
[----:B------:R1:W2:Y:S02]  /*177f0*/  SHFL.BFLY P0, R10, R241, R5, R0 ;  /* 0x0c000005f10a7389 */ /* 0x0002a40000000000 */
[----:B-12---:R-:W-:Y:S05]  /*17800*/  ENDCOLLECTIVE ;  /* 0x000000000000791b */ /* 0x006fea0003800000 */
.L_x_3136:
[----:B------:R-:W-:Y:S01]  /*17810*/  FADD.FTZ R7, R8, R7 ;  /* 0x0000000708077221 */ /* 0x000fe20000010000 */
[----:B------:R-:W-:Y:S01]  /*17820*/  FADD.FTZ R9, R10, R240 ;  /* 0x000000f00a097221 */ /* 0x000fe20000010000 */
[----:B------:R-:W-:-:S04]  /*17830*/  MOV R5, 0x1 ;  /* 0x0000000100057802 */ /* 0x000fc80000000f00 */
[----:B------:R-:W-:-:S07]  /*17840*/  MOV R241, R9 ;  /* 0x0000000900f17202 */ /* 0x000fce0000000f00 */
[----:B------:R-:W-:Y:S05]  /*17850*/  WARPSYNC.COLLECTIVE R4, `(.L_x_3137) ;  /* 0x0000000004087348 */ /* 0x000fea0003c00000 */
[----:B------:R1:W2:Y:S02]  /*17860*/  SHFL.BFLY P0, R10, R241, R5, R0 ;  /* 0x0c000005f10a7389 */ /* 0x0002a40000000000 */
[----:B-12---:R-:W-:Y:S05]  /*17870*/  ENDCOLLECTIVE ;  /* 0x000000000000791b */ /* 0x006fea0003800000 */
.L_x_3137:
[----:B------:R-:W-:Y:S05]  /*17880*/  BRA `(.L_x_3138) ;  /* 0xfffffff400387947 */ /* 0x000fea000383ffff */
.L_x_3139:
        /* <DEDUP_REMOVED lines=15> */
.L_x_10248:


//--------------------- .text._ZN5flash24flash_fwd_splitkv_kernelI23Flash_fwd_kernel_traitsILi32ELi64ELi256ELi4ELb0ELb0EN7cutlass6half_tE19Flash_kernel_traitsILi32ELi64ELi256ELi4ES3_EELb0ELb0ELb1ELb0ELb0ELb1ELb0ELb1EEEvNS_16Flash_fwd_paramsE --------------------------
	.section	.text._ZN5flash24flash_fwd_splitkv_kernelI23Flash_fwd_kernel_traitsILi32ELi64ELi256ELi4ELb0ELb0EN7cutlass6half_tE19Flash_kernel_traitsILi32ELi64ELi256ELi4ES3_EELb0ELb0ELb1ELb0ELb0ELb1ELb0ELb1EEEvNS_16Flash_fwd_paramsE,"ax",@progbits
	.align	128
        .global         _ZN5flash24flash_fwd_splitkv_kernelI23Flash_fwd_kernel_traitsILi32ELi64ELi256ELi4ELb0ELb0EN7cutlass6half_tE19Flash_kernel_traitsILi32ELi64ELi256ELi4ES3_EELb0ELb0ELb1ELb0ELb0ELb1ELb0ELb1EEEvNS_16Flash_fwd_paramsE
        .type           _ZN5flash24flash_fwd_splitkv_kernelI23Flash_fwd_kernel_traitsILi32ELi64ELi256ELi4ELb0ELb0EN7cutlass6half_tE19Flash_kernel_traitsILi32ELi64ELi256ELi4ES3_EELb0ELb0ELb1ELb0ELb0ELb1ELb0ELb1EEEvNS_16Flash_fwd_paramsE,@function
        .size           _ZN5flash24flash_fwd_splitkv_kernelI23Flash_fwd_kernel_traitsILi32ELi64ELi256ELi4ELb0ELb0EN7cutlass6half_tE19Flash_kernel_traitsILi32ELi64ELi256ELi4ES3_EELb0ELb0ELb1ELb0ELb0ELb1ELb0ELb1EEEvNS_16Flash_fwd_paramsE,(.L_x_10249 - _ZN5flash24flash_fwd_splitkv_kernelI23Flash_fwd_kernel_traitsILi32ELi64ELi256ELi4ELb0ELb0EN7cutlass6half_tE19Flash_kernel_traitsILi32ELi64ELi256ELi4ES3_EELb0ELb0ELb1ELb0ELb0ELb1ELb0ELb1EEEvNS_16Flash_fwd_paramsE)
        .other          _ZN5flash24flash_fwd_splitkv_kernelI23Flash_fwd_kernel_traitsILi32ELi64ELi256ELi4ELb0ELb0EN7cutlass6half_tE19Flash_kernel_traitsILi32ELi64ELi256ELi4ES3_EELb0ELb0ELb1ELb0ELb0ELb1ELb0ELb1EEEvNS_16Flash_fwd_paramsE,@"STO_CUDA_ENTRY STV_DEFAULT"
_ZN5flash24flash_fwd_splitkv_kernelI23Flash_fwd_kernel_traitsILi32ELi64ELi256ELi4ELb0ELb0EN7cutlass6half_tE19Flash_kernel_traitsILi32ELi64ELi256ELi4ES3_EELb0ELb0ELb1ELb0ELb0ELb1ELb0ELb1EEEvNS_16Flash_fwd_paramsE:
.text._ZN5flash24flash_fwd_splitkv_kernelI23Flash_fwd_kernel_traitsILi32ELi64ELi256ELi4ELb0ELb0EN7cutlass6half_tE19Flash_kernel_traitsILi32ELi64ELi256ELi4ES3_EELb0ELb0ELb1ELb0ELb0ELb1ELb0ELb1EEEvNS_16Flash_fwd_paramsE:
[----:B------:R-:W-:Y:S01]  /*0000*/  LDC R1, c[0x0][0x37c] ;  /* 0x0000df00ff017b82 */ /* 0x000fe20000000800 */
[----:B------:R-:W1:Y:S07]  /*0010*/  S2R R181, SR_CTAID.X ;  /* 0x0000000000b57919 */ /* 0x000e6e0000002500 */
[----:B------:R-:W2:Y:S01]  /*0020*/  LDC.64 R148, c[0x0][0x348] ;  /* 0x0000d200ff947b82 */ /* 0x000ea20000000a00 */
[----:B------:R-:W-:Y:S01]  /*0030*/  BSSY.RECONVERGENT B3, `(.L_x_3140) ;  /* 0x0000005000037945 */ /* 0x000fe20003800200 */
[----:B------:R-:W-:Y:S01]  /*0040*/  MOV R178, 0x80 ;  /* 0x0000008000b27802 */ /* 0x000fe20000000f00 */
[----:B------:R-:W3:Y:S01]  /*0050*/  S2R R179, SR_CTAID.Y ;  /* 0x0000000000b37919 */ /* 0x000ee20000002600 */
[----:B------:R-:W4:Y:S05]  /*0060*/  S2R R180, SR_CTAID.Z ;  /* 0x0000000000b47919 */ /* 0x000f2a0000002700 */
[----:B-1234-:R-:W-:Y:S05]  /*0070*/  CALL.REL.NOINC `($_ZN5flash24flash_fwd_splitkv_kernelI23Flash_fwd_kernel_traitsILi32ELi64ELi256ELi4ELb0ELb0EN7cutlass6half_tE19Flash_kernel_traitsILi32ELi64ELi256ELi4ES3_EELb0ELb0ELb1ELb0ELb0ELb1ELb0ELb1EEEvNS_16Flash_fwd_paramsE$_ZN5flash30compute_attn_1rowblock_splitkvI23Flash_fwd_kernel_traitsILi32ELi64ELi256ELi4ELb0ELb0EN7cutlass6half_tE19Flash_kernel_traitsILi32ELi64ELi256ELi4ES3_EELb0ELb0ELb1ELb0ELb0ELb1ELb0ELb1ENS_16Flash_fwd_paramsEEEvRKT8_iiiii) ;  /* 0x0000000000087944 */ /* 0x01efea0003c00000 */
[----:B------:R-:W-:Y:S05]  /*0080*/  BSYNC.RECONVERGENT B3 ;  /* 0x0000000000037941 */ /* 0x000fea0003800200 */
.L_x_3140:
[----:B------:R-:W-:Y:S05]  /*0090*/  EXIT ;  /* 0x000000000000794d */ /* 0x000fea0003800000 */
        .type           $_ZN5flash24flash_fwd_splitkv_kernelI23Flash_fwd_kernel_traitsILi32ELi64ELi256ELi4ELb0ELb0EN7cutlass6half_tE19Flash_kernel_traitsILi32ELi64ELi256ELi4ES3_EELb0ELb0ELb1ELb0ELb0ELb1ELb0ELb1EEEvNS_16Flash_fwd_paramsE$_ZN5flash30compute_attn_1rowblock_splitkvI23Flash_fwd_kernel_traitsILi32ELi64ELi256ELi4ELb0ELb0EN7cutlass6half_tE19Flash_kernel_traitsILi32ELi64ELi256ELi4ES3_EELb0ELb0ELb1ELb0ELb0ELb1ELb0ELb1ENS_16Flash_fwd_paramsEEEvRKT8_iiiii,@function
        .size           $_ZN5flash24flash_fwd_splitkv_kernelI23Flash_fwd_kernel_traitsILi32ELi64ELi256ELi4ELb0ELb0EN7cutlass6half_tE19Flash_kernel_traitsILi32ELi64ELi256ELi4ES3_EELb0ELb0ELb1ELb0ELb0ELb1ELb0ELb1EEEvNS_16Flash_fwd_paramsE$_ZN5flash30compute_attn_1rowblock_splitkvI23Flash_fwd_kernel_traitsILi32ELi64ELi256ELi4ELb0ELb0EN7cutlass6half_tE19Flash_kernel_traitsILi32ELi64ELi256ELi4ES3_EELb0ELb0ELb1ELb0ELb0ELb1ELb0ELb1ENS_16Flash_fwd_paramsEEEvRKT8_iiiii,(.L_x_10249 - $_ZN5flash24flash_fwd_splitkv_kernelI23Flash_fwd_kernel_traitsILi32ELi64ELi256ELi4ELb0ELb0EN7cutlass6half_tE19Flash_kernel_traitsILi32ELi64ELi256ELi4ES3_EELb0ELb0ELb1ELb0ELb0ELb1ELb0ELb1EEEvNS_16Flash_fwd_paramsE$_ZN5flash30compute_attn_1rowblock_splitkvI23Flash_fwd_kernel_traitsILi32ELi64ELi256ELi4ELb0ELb0EN7cutlass6half_tE19Flash_kernel_traitsILi32ELi64ELi256ELi4ES3_EELb0ELb0ELb1ELb0ELb0ELb1ELb0ELb1ENS_16Flash_fwd_paramsEEEvRKT8_iiiii)
$_ZN5flash24flash_fwd_splitkv_kernelI23Flash_fwd_kernel_traitsILi32ELi64ELi256ELi4ELb0ELb0EN7cutlass6half_tE19Flash_kernel_traitsILi32ELi64ELi256ELi4ES3_EELb0ELb0ELb1ELb0ELb0ELb1ELb0ELb1EEEvNS_16Flash_fwd_paramsE$_ZN5flash30compute_attn_1rowblock_splitkvI23Flash_fwd_kernel_traitsILi32ELi64ELi256ELi4ELb0ELb0EN7cutlass6half_tE19Flash_kernel_traitsILi32ELi64ELi256ELi4ES3_EELb0ELb0ELb1ELb0ELb0ELb1ELb0ELb1ENS_16Flash_fwd_paramsEEEvRKT8_iiiii:
        /* <DEDUP_REMOVED lines=38> */
.L_x_3142:
[----:B------:R-:W-:Y:S05]  /*0300*/  BSYNC.RECONVERGENT B0 ;  /* 0x0000000000007941 */ /* 0x000fea0003800200 */
.L_x_3141:
[----:B------:R-:W-:Y:S04]  /*0310*/  BSSY.RECONVERGENT B0, `(.L_x_3143) ;  /* 0x0000007000007945 */ /* 0x000fe80003800200 */
[----:B------:R-:W-:Y:S05]  /*0320*/  @!P4 BRA `(.L_x_3144) ;  /* 0x000000000014c947 */ /* 0x000fea0003800000 */
[----:B------:R-:W3:Y:S02]  /*0330*/  LD.E.U8 R0, desc[UR6][R148.64+0x1b2] ;  /* 0x0001b20694007980 */ /* 0x000ee4000c101100 */
[----:B---3--:R-:W-:-:S13]  /*0340*/  ISETP.NE.AND P0, PT, R0, RZ, PT ;  /* 0x000000ff0000720c */ /* 0x008fda0003f05270 */
[----:B------:R-:W3:Y:S02]  /*0350*/  @P0 LD.E R0, desc[UR6][R8.64+0x4] ;  /* 0x0000040608000980 */ /* 0x000ee4000c101900 */
[----:B---3-5:R-:W-:-:S06]  /*0360*/  @P0 IADD3 R3, PT, PT, R0, -R11, RZ ;  /* 0x8000000b00030210 */ /* 0x028fcc0007ffe0ff */
[----:B------:R3:W5:Y:S02]  /*0370*/  @!P0 LD.E R3, desc[UR6][R8.64] ;  /* 0x0000000608038980 */ /* 0x000764000c101900 */
.L_x_3144:
[----:B------:R-:W-:Y:S05]  /*0380*/  BSYNC.RECONVERGENT B0 ;  /* 0x0000000000007941 */ /* 0x000fea0003800200 */
.L_x_3143:
        /* <DEDUP_REMOVED lines=9> */
.L_x_3146:
[----:B------:R-:W4:Y:S01]  /*0420*/  LD.E.64 R2, desc[UR6][R148.64+0x108] ;  /* 0x0001080694027980 */ /* 0x000f22000c101b00 */
[----:B------:R-:W-:Y:S01]  /*0430*/  BSSY.RECONVERGENT B0, `(.L_x_3148) ;  /* 0x0000006000007945 */ /* 0x000fe20003800200 */
[----:B----4-:R-:W-:-:S04]  /*0440*/  ISETP.NE.U32.AND P0, PT, R2, RZ, PT ;  /* 0x000000ff0200720c */ /* 0x010fc80003f05070 */
[----:B------:R-:W-:Y:S01]  /*0450*/  ISETP.NE.AND.EX P0, PT, R3, RZ, PT, P0 ;  /* 0x000000ff0300720c */ /* 0x000fe20003f05300 */
[----:B------:R-:W-:-:S12]  /*0460*/  IMAD.MOV.U32 R3, RZ, RZ, RZ ;  /* 0x000000ffff037224 */ /* 0x000fd800078e00ff */
[----:B------:R-:W-:Y:S05]  /*0470*/  @!P0 BRA `(.L_x_3149) ;  /* 0x0000000000048947 */ /* 0x000fea0003800000 */
[----:B------:R4:W5:Y:S02]  /*0480*/  LD.E R3, desc[UR6][R148.64+0xbc] ;  /* 0x0000bc0694037980 */ /* 0x000964000c101900 */
.L_x_3149:
[----:B------:R-:W-:Y:S05]  /*0490*/  BSYNC.RECONVERGENT B0 ;  /* 0x0000000000007941 */ /* 0x000fea0003800200 */
.L_x_3148:
[----:B-----5:R-:W-:Y:S02]  /*04a0*/  IADD3 R58, PT, PT, R70, R3, RZ ;  /* 0x00000003463a7210 */ /* 0x020fe40007ffe0ff */
.L_x_3147:
[----:B------:R-:W-:Y:S05]  /*04b0*/  BSYNC.RECONVERGENT B1 ;  /* 0x0000000000017941 */ /* 0x000fea0003800200 */
.L_x_3145:
[----:B------:R-:W-:Y:S01]  /*04c0*/  IMAD.SHL.U32 R75, R181, 0x40, RZ ;  /* 0x00000040b54b7824 */ /* 0x000fe200078e00ff */
[----:B------:R-:W-:Y:S01]  /*04d0*/  MOV R2, R178 ;  /* 0x000000b200027202 */ /* 0x000fe20000000f00 */
[----:B------:R-:W-:-:S03]  /*04e0*/  IMAD.MOV.U32 R3, RZ, RZ, 0x0 ;  /* 0x00000000ff037424 */ /* 0x000fc600078e00ff */
[----:B------:R-:W-:-:S13]  /*04f0*/  ISETP.GT.AND P0, PT, R182, R75, PT ;  /* 0x0000004bb600720c */ /* 0x000fda0003f04270 */
[----:B-1234-:R-:W-:Y:S05]  /*0500*/  @!P0 RET.REL.NODEC R2 `(_ZN5flash24flash_fwd_splitkv_kernelI23Flash_fwd_kernel_traitsILi32ELi64ELi256ELi4ELb0ELb0EN7cutlass6half_tE19Flash_kernel_traitsILi32ELi64ELi256ELi4ES3_EELb0ELb0ELb1ELb0ELb0ELb1ELb0ELb1EEEvNS_16Flash_fwd_paramsE) ;  /* 0xfffffff802bc8950 */ /* 0x01efea0003c3ffff */
        /* <DEDUP_REMOVED lines=74> */
.L_x_3152:
[----:B------:R-:W-:Y:S05]  /*09b0*/  BSYNC.RECONVERGENT B0 ;  /* 0x0000000000007941 */ /* 0x000fea0003800200 */
.L_x_3151:
[----:B------:R-:W-:Y:S01]  /*09c0*/  MOV R179, 0x0 ;  /* 0x0000000000b37802 */ /* 0x000fe20000000f00 */
[----:B------:R1:W-:Y:S03]  /*09d0*/  @!P4 ST.E desc[UR6][R16.64], R0 ;  /* 0x000000001000c985 */ /* 0x0003e6000c101906 */
[----:B-12---:R-:W-:Y:S05]  /*09e0*/  @P5 RET.REL.NODEC R178 `(_ZN5flash24flash_fwd_splitkv_kernelI23Flash_fwd_kernel_traitsILi32ELi64ELi256ELi4ELb0ELb0EN7cutlass6half_tE19Flash_kernel_traitsILi32ELi64ELi256ELi4ES3_EELb0ELb0ELb1ELb0ELb0ELb1ELb0ELb1EEEvNS_16Flash_fwd_paramsE) ;  /* 0xfffffff4b2845950 */ /* 0x006fea0003c3ffff */
[----:B------:R-:W-:Y:S02]  /*09f0*/  MOV R3, 0x7f800000 ;  /* 0x7f80000000037802 */ /* 0x000fe40000000f00 */
[----:B------:R-:W-:-:S03]  /*0a00*/  MOV R179, 0x0 ;  /* 0x0000000000b37802 */ /* 0x000fc60000000f00 */
[----:B------:R1:W-:Y:S02]  /*0a10*/  ST.E desc[UR6][R16.64+0x80], R3 ;  /* 0x0000800310007985 */ /* 0x0003e4000c101906 */
[----:B-1----:R-:W-:Y:S05]  /*0a20*/  RET.REL.NODEC R178 `(_ZN5flash24flash_fwd_splitkv_kernelI23Flash_fwd_kernel_traitsILi32ELi64ELi256ELi4ELb0ELb0EN7cutlass6half_tE19Flash_kernel_traitsILi32ELi64ELi256ELi4ES3_EELb0ELb0ELb1ELb0ELb0ELb1ELb0ELb1EEEvNS_16Flash_fwd_paramsE) ;  /* 0xfffffff4b2747950 */ /* 0x002fea0003c3ffff */
.L_x_3150:
        /* <DEDUP_REMOVED lines=103> */
.L_x_3154:
        /* <DEDUP_REMOVED lines=78> */
.L_x_3155:
[----:B------:R-:W-:Y:S05]  /*1580*/  BSYNC.RECONVERGENT B0 ;  /* 0x0000000000007941 */ /* 0x000fea0003800200 */
.L_x_3153:
        /* <DEDUP_REMOVED lines=227> */
.L_x_3195:
[----:B------:R-:W-:Y:S01]  /*23c0*/  ISETP.NE.AND P0, PT, R117, RZ, PT ;  /* 0x000000ff7500720c */ /* 0x000fe20003f05270 */
[----:B------:R-:W-:Y:S01]  /*23d0*/  VIADD R105, R105, 0x100 ;  /* 0x0000010069697836 */ /* 0x000fe20000000000 */
[----:B------:R-:W-:Y:S01]  /*23e0*/  ISETP.GE.AND P3, PT, R12, R183, PT ;  /* 0x000000b70c00720c */ /* 0x000fe20003f66270 */
[----:B------:R-:W-:Y:S01]  /*23f0*/  VIADD R107, R107, 0x100 ;  /* 0x000001006b6b7836 */ /* 0x000fe20000000000 */
[----:B------:R-:W-:Y:S01]  /*2400*/  UMOV UR4, URZ ;  /* 0x000000ff00047c82 */ /* 0x000fe20008000000 */
[----:B------:R-:W-:Y:S01]  /*2410*/  VIADD R104, R104, 0xffffffff ;  /* 0xffffffff68687836 */ /* 0x000fe20000000000 */
[-C--:B------:R-:W-:Y:S01]  /*2420*/  ISETP.GE.OR P0, PT, R132, R105.reuse, P0 ;  /* 0x000000698400720c */ /* 0x080fe20000706670 */
[----:B------:R-:W-:Y:S01]  /*2430*/  BSSY.RECONVERGENT B1, `(.L_x_3157) ;  /* 0x0000590000017945 */ /* 0x000fe20003800200 */
[----:B------:R-:W-:Y:S01]  /*2440*/  ISETP.GE.OR P4, PT, R118, R105, P3 ;  /* 0x000000697600720c */ /* 0x000fe20001f86670 */
[----:B------:R-:W-:Y:S01]  /*2450*/  IMAD.MOV.U32 R128, RZ, RZ, R106 ;  /* 0x000000ffff807224 */ /* 0x000fe200078e006a */
[----:B------:R-:W-:Y:S01]  /*2460*/  ISETP.LT.OR P1, PT, R132, R107, P0 ;  /* 0x0000006b8400720c */ /* 0x000fe20000721670 */
[----:B------:R-:W-:Y:S01]  /*2470*/  VIADD R106, R106, 0xffffff00 ;  /* 0xffffff006a6a7836 */ /* 0x000fe20000000000 */
[----:B------:R-:W-:Y:S02]  /*2480*/  ISETP.GE.OR P0, PT, R76, R105, P3 ;  /* 0x000000694c00720c */ /* 0x000fe40001f06670 */
[-C--:B------:R-:W-:Y:S02]  /*2490*/  ISETP.LT.OR P4, PT, R118, R107.reuse, P4 ;  /* 0x0000006b7600720c */ /* 0x080fe40002781670 */
[----:B------:R-:W-:Y:S02]  /*24a0*/  ISETP.LT.OR P2, PT, R76, R107, P0 ;  /* 0x0000006b4c00720c */ /* 0x000fe40000741670 */
[----:B------:R-:W-:Y:S02]  /*24b0*/  IADD3 R28, P0, PT, R90, R79, RZ ;  /* 0x0000004f5a1c7210 */ /* 0x000fe40007f1e0ff */
[----:B------:R-:W-:Y:S02]  /*24c0*/  P2R R2, PR, RZ, 0x2 ;  /* 0x00000002ff027803 */ /* 0x000fe40000000000 */
[----:B------:R-:W-:Y:S01]  /*24d0*/  P2R R0, PR, RZ, 0x4 ;  /* 0x00000004ff007803 */ /* 0x000fe20000000000 */
[----:B----4-:R-:W2:Y:S01]  /*24e0*/  @!P1 LD.E.128 R20, desc[UR6][R90.64] ;  /* 0x000000065a149980 */ /* 0x010ea2000c101d00 */
[--C-:B------:R-:W-:Y:S01]  /*24f0*/  IMAD.X R29, R91, 0x1, R78.reuse, P0 ;  /* 0x000000015b1d7824 */ /* 0x100fe200000e064e */
[C---:B------:R-:W-:Y:S02]  /*2500*/  ISETP.GE.OR P0, PT, R124.reuse, R105, P3 ;  /* 0x000000697c00720c */ /* 0x040fe40001f06670 */
[----:B------:R-:W-:Y:S02]  /*2510*/  P2R R117, PR, RZ, 0x8 ;  /* 0x00000008ff757803 */ /* 0x000fe40000000000 */
        /* <DEDUP_REMOVED lines=71> */
[C---:B------:R-:W-:Y:S04]  /*2990*/  LEA R26, P0, R101.reuse, R10, 0x1 ;  /* 0x0000000a651a7211 */ /* 0x040fe800078008ff */
[----:B------:R-:W-:Y:S02]  /*29a0*/  LEA.HI.X R27, R101, R9, R80, 0x1, P0 ;  /* 0x00000009651b7211 */ /* 0x000fe400000f0c50 */
[C---:B------:R-:W-:Y:S04]  /*29b0*/  LEA R24, P0, R66.reuse, R96, 0x1 ;  /* 0x0000006042187211 */ /* 0x040fe800078008ff */
[----:B------:R-:W-:Y:S02]  /*29c0*/  LEA.HI.X R25, R66, R97, R67, 0x1, P0 ;  /* 0x0000006142197211 */ /* 0x000fe400000f0c43 */
[----:B------:R-:W-:Y:S01]  /*29d0*/  ISETP.NE.AND P0, PT, R2, RZ, PT ;  /* 0x000000ff0200720c */ /* 0x000fe20003f05270 */
[----:B------:R-:W-:Y:S11]  /*29e0*/  @!P2 IMAD.WIDE.U32 R38, R170, 0xc0, R24 ;  /* 0x000000c0aa26a825 */ /* 0x000ff600078e0018 */
[----:B------:R-:W-:Y:S01]  /*29f0*/  @!UPT UIADD3 URZ, UPT, UPT, URZ, URZ, URZ ;  /* 0x000000fffffff290 */ /* 0x000fe2000fffe0ff */
        /* <DEDUP_REMOVED lines=8> */
[----:B------:R-:W-:Y:S04]  /*2a80*/  @!P2 IMAD R0, R171, 0xc0, RZ ;  /* 0x000000c0ab00a824 */ /* 0x000fe800078e02ff */
[----:B------:R-:W-:Y:S02]  /*2a90*/  @!P2 IMAD.IADD R39, R39, 0x1, R0 ;  /* 0x000000012727a824 */ /* 0x000fe400078e0200 */
[----:B------:R-:W-:Y:S06]  /*2aa0*/  @!P1 IMAD R0, R137, 0x140, RZ ;  /* 0x0000014089009824 */ /* 0x000fec00078e02ff */
[----:B------:R-:W2:Y:S04]  /*2ab0*/  @!P0 LD.E.128 R20, desc[UR6][R26.64] ;  /* 0x000000061a148980 */ /* 0x000ea8000c101d00 */
[----:B--2---:R-:W-:Y:S01]  /*2ac0*/  @!P0 ST.E.128 desc[UR6][R24.64], R20 ;  /* 0x0000001418008985 */ /* 0x004fe2000c101d06 */
[----:B------:R-:W-:Y:S03]  /*2ad0*/  @!P5 IADD3 R32, P0, PT, R26, R89, RZ ;  /* 0x000000591a20d210 */ /* 0x000fe60007f1e0ff */
[----:B------:R-:W2:Y:S02]  /*2ae0*/  @!P6 LD.E.128 R16, desc[UR6][R30.64] ;  /* 0x000000061e10e980 */ /* 0x000ea4000c101d00 */
[C---:B------:R-:W-:Y:S01]  /*2af0*/  @!P5 IMAD.X R33, R27.reuse, 0x1, R87, P0 ;  /* 0x000000011b21d824 */ /* 0x040fe200000e0657 */
[C---:B------:R-:W-:Y:S04]  /*2b00*/  @!P5 LEA R28, P0, R170.reuse, R24, 0x7 ;  /* 0x00000018aa1cd211 */ /* 0x040fe800078038ff */
[----:B------:R-:W-:Y:S02]  /*2b10*/  @!P5 LEA.HI.X R29, R170, R25, R171, 0x7, P0 ;  /* 0x00000019aa1dd211 */ /* 0x000fe400000f3cab */
[----:B------:R-:W-:Y:S05]  /*2b20*/  @!P2 IADD3 R34, P0, PT, R26, R138, RZ ;  /* 0x0000008a1a22a210 */ /* 0x000fea0007f1e0ff */
[----:B------:R-:W-:Y:S01]  /*2b30*/  @!P2 IMAD.X R35, R27, 0x1, R81, P0 ;  /* 0x000000011b23a824 */ /* 0x000fe200000e0651 */
[C---:B------:R-:W-:Y:S04]  /*2b40*/  @!P4 LEA R36, P0, R136.reuse, R26, 0x8 ;  /* 0x0000001a8824c211 */ /* 0x040fe800078040ff */
[C---:B------:R-:W-:Y:S01]  /*2b50*/  @!P4 LEA.HI.X R37, R136.reuse, R27, R137, 0x8, P0 ;  /* 0x0000001b8825c211 */ /* 0x040fe200000f4489 */
[----:B--2---:R2:W-:Y:S04]  /*2b60*/  @!P6 ST.E.128 desc[UR6][R2.64], R16 ;  /* 0x000000100200e985 */ /* 0x0045e8000c101d06 */
[----:B-1----:R-:W3:Y:S01]  /*2b70*/  @!P5 LD.E.128 R4, desc[UR6][R32.64] ;  /* 0x000000062004d980 */ /* 0x002ee2000c101d00 */
[----:B--2---:R-:W-:Y:S04]  /*2b80*/  @!P1 IMAD.WIDE.U32 R2, R136, 0x140, R26 ;  /* 0x0000014088029825 */ /* 0x004fe800078e001a */
[----:B------:R-:W-:Y:S02]  /*2b90*/  @!P1 IMAD.IADD R3, R3, 0x1, R0 ;  /* 0x0000000103039824 */ /* 0x000fe400078e0200 */
[----:B------:R-:W-:Y:S01]  /*2ba0*/  @!P1 IMAD R0, R171, 0x140, RZ ;  /* 0x00000140ab009824 */ /* 0x000fe200078e02ff */
[----:B---3--:R1:W-:Y:S04]  /*2bb0*/  @!P5 ST.E.128 desc[UR6][R28.64], R4 ;  /* 0x000000041c00d985 */ /* 0x0083e8000c101d06 */
[----:B------:R-:W2:Y:S01]  /*2bc0*/  @!P2 LD.E.128 R20, desc[UR6][R34.64] ;  /* 0x000000062214a980 */ /* 0x000ea2000c101d00 */
[C---:B-1----:R-:W-:Y:S04]  /*2bd0*/  @!P4 LEA R28, P0, R170.reuse, R24, 0x8 ;  /* 0x00000018aa1cc211 */ /* 0x042fe800078040ff */
[C---:B------:R-:W-:Y:S01]  /*2be0*/  @!P4 LEA.HI.X R29, R170.reuse, R25, R171, 0x8, P0 ;  /* 0x00000019aa1dc211 */ /* 0x040fe200000f44ab */
[----:B--2---:R1:W-:Y:S04]  /*2bf0*/  @!P2 ST.E.128 desc[UR6][R38.64], R20 ;  /* 0x000000142600a985 */ /* 0x0043e8000c101d06 */
[----:B------:R-:W2:Y:S01]  /*2c00*/  @!P4 LD.E.128 R16, desc[UR6][R36.64] ;  /* 0x000000062410c980 */ /* 0x000ea2000c101d00 */
[----:B-1----:R-:W-:Y:S04]  /*2c10*/  @!P1 IMAD.WIDE.U32 R20, R170, 0x140, R24 ;  /* 0x00000140aa149825 */ /* 0x002fe800078e0018 */
        /* <DEDUP_REMOVED lines=14> */
.L_x_3158:
        /* <DEDUP_REMOVED lines=21> */
[----:B------:R-:W-:Y:S09]  /*2e50*/  ISETP.GE.OR P2, PT, R122, R105, P3 ;  /* 0x000000697a00720c */ /* 0x000ff20001f46670 */
[----:B------:R-:W-:Y:S05]  /*2e60*/  @P0 BRA `(.L_x_3162) ;  /* 0x0000000000c80947 */ /* 0x000fea0003800000 */
        /* <DEDUP_REMOVED lines=50> */
.L_x_3162:
[----:B------:R-:W-:Y:S05]  /*3190*/  BSYNC.RECONVERGENT B0 ;  /* 0x0000000000007941 */ /* 0x000fea0003800200 */
.L_x_3161:
[----:B------:R-:W-:Y:S01]  /*31a0*/  ISETP.LT.OR P0, PT, R76, R107, P1 ;  /* 0x0000006b4c00720c */ /* 0x000fe20000f01670 */
[----:B------:R-:W-:Y:S01]  /*31b0*/  BSSY.RECONVERGENT B0, `(.L_x_3163) ;  /* 0x0000037000007945 */ /* 0x000fe20003800200 */
[----:B------:R-:W-:Y:S02]  /*31c0*/  ISETP.GE.OR P5, PT, R120, R105, P3 ;  /* 0x000000697800720c */ /* 0x000fe40001fa6670 */
[-C--:B------:R-:W-:Y:S02]  /*31d0*/  ISETP.LT.OR P1, PT, R124, R107.reuse, P4 ;  /* 0x0000006b7c00720c */ /* 0x080fe40002721670 */
[----:B------:R-:W-:Y:S07]  /*31e0*/  ISETP.LT.OR P2, PT, R122, R107, P2 ;  /* 0x0000006b7a00720c */ /* 0x000fee0001741670 */
[----:B------:R-:W-:Y:S06]  /*31f0*/  @P0 BRA `(.L_x_3164) ;  /* 0x0000000000c80947 */ /* 0x000fec0003800000 */
        /* <DEDUP_REMOVED lines=50> */
.L_x_3164:
[----:B------:R-:W-:Y:S05]  /*3520*/  BSYNC.RECONVERGENT B0 ;  /* 0x0000000000007941 */ /* 0x000fea0003800200 */
.L_x_3163:
        /* <DEDUP_REMOVED lines=57> */
.L_x_3166:
[----:B------:R-:W-:Y:S05]  /*38c0*/  BSYNC.RECONVERGENT B0 ;  /* 0x0000000000007941 */ /* 0x000fea0003800200 */
.L_x_3165:
[----:B------:R-:W-:Y:S01]  /*38d0*/  ISETP.GE.OR P4, PT, R118, R105, P3 ;  /* 0x000000697600720c */ /* 0x000fe20001f86670 */
[----:B------:R-:W-:Y:S04]  /*38e0*/  BSSY.RECONVERGENT B0, `(.L_x_3167) ;  /* 0x0000039000007945 */ /* 0x000fe80003800200 */
[----:B------:R-:W-:Y:S08]  /*38f0*/  @P2 BRA `(.L_x_3168) ;  /* 0x0000000000dc2947 */ /* 0x000ff00003800000 */
        /* <DEDUP_REMOVED lines=55> */
.L_x_3168:
[----:B------:R-:W-:Y:S05]  /*3c70*/  BSYNC.RECONVERGENT B0 ;  /* 0x0000000000007941 */ /* 0x000fea0003800200 */
.L_x_3167:
[----:B------:R-:W-:Y:S01]  /*3c80*/  ISETP.LT.OR P2, PT, R120, R107, P5 ;  /* 0x0000006b7800720c */ /* 0x000fe20002f41670 */
[----:B------:R-:W-:Y:S01]  /*3c90*/  BSSY.RECONVERGENT B0, `(.L_x_3169) ;  /* 0x000003f000007945 */ /* 0x000fe20003800200 */
[-C--:B------:R-:W-:Y:S02]  /*3ca0*/  ISETP.GE.OR P1, PT, R116, R105.reuse, P3 ;  /* 0x000000697400720c */ /* 0x080fe40001f26670 */
[----:B------:R-:W-:Y:S02]  /*3cb0*/  ISETP.GE.OR P0, PT, R114, R105, P3 ;  /* 0x000000697200720c */ /* 0x000fe40001f06670 */
[-C--:B------:R-:W-:Y:S02]  /*3cc0*/  ISETP.LT.OR P3, PT, R118, R107.reuse, P4 ;  /* 0x0000006b7600720c */ /* 0x080fe40002761670 */
[-C--:B------:R-:W-:Y:S02]  /*3cd0*/  ISETP.LT.OR P5, PT, R116, R107.reuse, P1 ;  /* 0x0000006b7400720c */ /* 0x080fe40000fa1670 */
[----:B------:R-:W-:Y:S03]  /*3ce0*/  ISETP.LT.OR P4, PT, R114, R107, P0 ;  /* 0x0000006b7200720c */ /* 0x000fe60000781670 */
[----:B------:R-:W-:Y:S10]  /*3cf0*/  @P2 BRA `(.L_x_3170) ;  /* 0x0000000000e02947 */ /* 0x000ff40003800000 */
        /* <DEDUP_REMOVED lines=56> */
.L_x_3170:
[----:B------:R-:W-:Y:S05]  /*4080*/  BSYNC.RECONVERGENT B0 ;  /* 0x0000000000007941 */ /* 0x000fea0003800200 */
.L_x_3169:
        /* <DEDUP_REMOVED lines=57> */
.L_x_3172:
[----:B------:R-:W-:Y:S05]  /*4420*/  BSYNC.RECONVERGENT B0 ;  /* 0x0000000000007941 */ /* 0x000fea0003800200 */
.L_x_3171:
        /* <DEDUP_REMOVED lines=59> */
.L_x_3174:
[----:B------:R-:W-:Y:S05]  /*47e0*/  BSYNC.RECONVERGENT B0 ;  /* 0x0000000000007941 */ /* 0x000fea0003800200 */
.L_x_3173:
        /* <DEDUP_REMOVED lines=59> */
.L_x_3176:
[----:B------:R-:W-:Y:S05]  /*4ba0*/  BSYNC.RECONVERGENT B0 ;  /* 0x0000000000007941 */ /* 0x000fea0003800200 */
.L_x_3175:
[----:B------:R-:W5:Y:S02]  /*4bb0*/  LD.E R3, desc[UR6][R148.64+0xd0] ;  /* 0x0000d00694037980 */ /* 0x000f64000c101900 */
[----:B-----5:R-:W-:Y:S05]  /*4bc0*/  IMAD.U32 R3, R3, -0x80, RZ ;  /* 0xffffff8003037824 */ /* 0x020fea00078e00ff */
[C---:B------:R-:W-:Y:S02]  /*4bd0*/  LEA R14, P1, R3.reuse, R14, 0x1 ;  /* 0x0000000e030e7211 */ /* 0x040fe400078208ff */
[C---:B------:R-:W-:Y:S02]  /*4be0*/  LEA R50, P0, R3.reuse, R50, 0x1 ;  /* 0x0000003203327211 */ /* 0x040fe400078008ff */
[C---:B------:R-:W-:Y:S02]  /*4bf0*/  LEA.HI.X.SX32 R15, R3.reuse, R15, 0x1, P1 ;  /* 0x0000000f030f7211 */ /* 0x040fe400008f0eff */
[----:B------:R-:W-:Y:S01]  /*4c00*/  LEA.HI.X.SX32 R51, R3, R51, 0x1, P0 ;  /* 0x0000003303337211 */ /* 0x000fe200000f0eff */
[----:B------:R-:W-:Y:S05]  /*4c10*/  BRA `(.L_x_3159) ;  /* 0x0000003000447947 */ /* 0x000fea0003800000 */
.L_x_3160:
        /* <DEDUP_REMOVED lines=99> */
.L_x_3178:
[----:B------:R-:W-:Y:S05]  /*5250*/  BSYNC.RECONVERGENT B0 ;  /* 0x0000000000007941 */ /* 0x000fea0003800200 */
.L_x_3177:
        /* <DEDUP_REMOVED lines=96> */
.L_x_3180:
[----:B------:R-:W-:Y:S05]  /*5860*/  BSYNC.RECONVERGENT B0 ;  /* 0x0000000000007941 */ /* 0x000fea0003800200 */
.L_x_3179:
[-C--:B------:R-:W-:Y:S01]  /*5870*/  ISETP.GE.OR P0, PT, R124, R105.reuse, P4 ;  /* 0x000000697c00720c */ /* 0x080fe20002706670 */
[----:B------:R-:W-:Y:S01]  /*5880*/  BSSY.RECONVERGENT B0, `(.L_x_3181) ;  /* 0x0000060000007945 */ /* 0x000fe20003800200 */
[----:B------:R-:W-:Y:S02]  /*5890*/  ISETP.GE.OR P3, PT, R122, R105, P4 ;  /* 0x000000697a00720c */ /* 0x000fe40002766670 */
[----:B------:R-:W-:Y:S11]  /*58a0*/  ISETP.LT.OR P0, PT, R124, R107, P0 ;  /* 0x0000006b7c00720c */ /* 0x000ff60000701670 */
[----:B------:R-:W-:Y:S02]  /*58b0*/  @!UPT UIADD3 URZ, UPT, UPT, URZ, URZ, URZ ;  /* 0x000000fffffff290 */ /* 0x000fe4000fffe0ff */
[----:B------:R-:W-:Y:S05]  /*58c0*/  @P0 BRA `(.L_x_3182) ;  /* 0x00000004006c0947 */ /* 0x000fea0003800000 */
        /* <DEDUP_REMOVED lines=91> */
.L_x_3182:
[----:B------:R-:W-:Y:S05]  /*5e80*/  BSYNC.RECONVERGENT B0 ;  /* 0x0000000000007941 */ /* 0x000fea0003800200 */
.L_x_3181:
[----:B------:R-:W-:Y:S01]  /*5e90*/  ISETP.LT.OR P2, PT, R122, R107, P3 ;  /* 0x0000006b7a00720c */ /* 0x000fe20001f41670 */
[----:B------:R-:W-:Y:S01]  /*5ea0*/  BSSY.RECONVERGENT B0, `(.L_x_3183) ;  /* 0x000005f000007945 */ /* 0x000fe20003800200 */
[C---:B------:R-:W-:Y:S04]  /*5eb0*/  ISETP.GE.OR P0, PT, R120.reuse, R105, P4 ;  /* 0x000000697800720c */ /* 0x040fe80002706670 */
[----:B------:R-:W-:Y:S07]  /*5ec0*/  ISETP.LT.OR P3, PT, R120, R107, P0 ;  /* 0x0000006b7800720c */ /* 0x000fee0000761670 */
[----:B------:R-:W-:Y:S06]  /*5ed0*/  @P2 BRA `(.L_x_3184) ;  /* 0x00000004006c2947 */ /* 0x000fec0003800000 */
        /* <DEDUP_REMOVED lines=91> */
.L_x_3184:
[----:B------:R-:W-:Y:S05]  /*6490*/  BSYNC.RECONVERGENT B0 ;  /* 0x0000000000007941 */ /* 0x000fea0003800200 */
.L_x_3183:
        /* <DEDUP_REMOVED lines=94> */
.L_x_3186:
[----:B------:R-:W-:Y:S05]  /*6a80*/  BSYNC.RECONVERGENT B0 ;  /* 0x0000000000007941 */ /* 0x000fea0003800200 */
.L_x_3185:
        /* <DEDUP_REMOVED lines=99> */
.L_x_3188:
[----:B------:R-:W-:Y:S05]  /*70c0*/  BSYNC.RECONVERGENT B0 ;  /* 0x0000000000007941 */ /* 0x000fea0003800200 */
.L_x_3187:
        /* <DEDUP_REMOVED lines=95> */
.L_x_3190:
[----:B------:R-:W-:Y:S05]  /*76c0*/  BSYNC.RECONVERGENT B0 ;  /* 0x0000000000007941 */ /* 0x000fea0003800200 */
.L_x_3189:
        /* <DEDUP_REMOVED lines=95> */
.L_x_3192:
[----:B------:R-:W-:Y:S05]  /*7cc0*/  BSYNC.RECONVERGENT B0 ;  /* 0x0000000000007941 */ /* 0x000fea0003800200 */
.L_x_3191:
[----:B------:R-:W5:Y:S02]  /*7cd0*/  LD.E R3, desc[UR6][R148.64+0xd0] ;  /* 0x0000d00694037980 */ /* 0x000f64000c101900 */
[----:B-----5:R-:W-:Y:S05]  /*7ce0*/  IMAD.U32 R3, R3, -0x80, RZ ;  /* 0xffffff8003037824 */ /* 0x020fea00078e00ff */
[C---:B------:R-:W-:Y:S02]  /*7cf0*/  LEA R94, P1, R3.reuse, R94, 0x1 ;  /* 0x0000005e035e7211 */ /* 0x040fe400078208ff */
[C---:B------:R-:W-:Y:S02]  /*7d00*/  LEA R92, P0, R3.reuse, R92, 0x1 ;  /* 0x0000005c035c7211 */ /* 0x040fe400078008ff */
[C---:B------:R-:W-:Y:S02]  /*7d10*/  LEA.HI.X.SX32 R95, R3.reuse, R95, 0x1, P1 ;  /* 0x0000005f035f7211 */ /* 0x040fe400008f0eff */
[----:B------:R-:W-:Y:S09]  /*7d20*/  LEA.HI.X.SX32 R93, R3, R93, 0x1, P0 ;  /* 0x0000005d035d7211 */ /* 0x000ff200000f0eff */
.L_x_3159:
[----:B------:R-:W-:Y:S05]  /*7d30*/  BSYNC.RECONVERGENT B1 ;  /* 0x0000000000017941 */ /* 0x000fea0003800200 */
.L_x_3157:
        /* <DEDUP_REMOVED lines=101> */
.L_x_3194:
[----:B------:R-:W-:Y:S05]  /*8390*/  BSYNC.RECONVERGENT B0 ;  /* 0x0000000000007941 */ /* 0x000fea0003800200 */
.L_x_3193:
[----:B------:R-:W-:Y:S11]  /*83a0*/  ISETP.NE.AND P0, PT, R115, RZ, PT ;  /* 0x000000ff7300720c */ /* 0x000ff60003f05270 */
[----:B------:R-:W-:Y:S02]  /*83b0*/  @!UPT UIADD3 URZ, UPT, UPT, URZ, URZ, URZ ;  /* 0x000000fffffff290 */ /* 0x000fe4000fffe0ff */
[----:B------:R-:W-:Y:S05]  /*83c0*/  @P0 BRA `(.L_x_3195) ;  /* 0xffffff9c00fc0947 */ /* 0x000fea000383ffff */
.L_x_3156:
        /* <DEDUP_REMOVED lines=17> */
.L_x_3200:
[----:B------:R2:W-:Y:S02]  /*84e0*/  STS.128 [R62], RZ ;  /* 0x000000ff3e007388 */ /* 0x0005e40000000c00 */
.L_x_3199:
[----:B------:R-:W-:Y:S05]  /*84f0*/  BSYNC.RECONVERGENT B0 ;  /* 0x0000000000007941 */ /* 0x000fea0003800200 */
.L_x_3198:
        /* <DEDUP_REMOVED lines=13> */
.L_x_3197:
        /* <DEDUP_REMOVED lines=79> */
.L_x_3207:
[----:B------:R-:W-:Y:S05]  /*8ac0*/  BSYNC.RECONVERGENT B0 ;  /* 0x0000000000007941 */ /* 0x000fea0003800200 */
.L_x_3206:
[----:B-----5:R3:W-:Y:S01]  /*8ad0*/  STS.128 [R62], R8 ;  /* 0x000000083e007388 */ /* 0x0207e20000000c00 */
[----:B------:R-:W-:Y:S05]  /*8ae0*/  BRA `(.L_x_3204) ;  /* 0x0000000000047947 */ /* 0x000fea0003800000 */
.L_x_3205:
[----:B------:R2:W-:Y:S02]  /*8af0*/  STS.128 [R62], RZ ;  /* 0x000000ff3e007388 */ /* 0x0005e40000000c00 */
.L_x_3204:
[----:B------:R-:W-:Y:S05]  /*8b00*/  BSYNC.RECONVERGENT B1 ;  /* 0x0000000000017941 */ /* 0x000fea0003800200 */
.L_x_3203:
        /* <DEDUP_REMOVED lines=52> */
.L_x_3209:
[----:B------:R-:W-:Y:S05]  /*8e50*/  BSYNC.RECONVERGENT B0 ;  /* 0x0000000000007941 */ /* 0x000fea0003800200 */
.L_x_3208:
[----:B-----5:R3:W-:Y:S01]  /*8e60*/  STS.128 [R62+0x800], R8 ;  /* 0x000800083e007388 */ /* 0x0207e20000000c00 */
[----:B------:R-:W-:Y:S05]  /*8e70*/  BRA `(.L_x_3201) ;  /* 0x0000000800e07947 */ /* 0x000fea0003800000 */
.L_x_3202:
        /* <DEDUP_REMOVED lines=91> */
.L_x_3214:
[----:B------:R-:W-:Y:S05]  /*9430*/  BSYNC.RECONVERGENT B0 ;  /* 0x0000000000007941 */ /* 0x000fea0003800200 */
.L_x_3213:
[----:B-----5:R3:W-:Y:S01]  /*9440*/  STS.128 [R62], R20 ;  /* 0x000000143e007388 */ /* 0x0207e20000000c00 */
[----:B------:R-:W-:Y:S05]  /*9450*/  BRA `(.L_x_3211) ;  /* 0x0000000000047947 */ /* 0x000fea0003800000 */
.L_x_3212:
[----:B------:R2:W-:Y:S02]  /*9460*/  STS.128 [R62], RZ ;  /* 0x000000ff3e007388 */ /* 0x0005e40000000c00 */
.L_x_3211:
[----:B------:R-:W-:Y:S05]  /*9470*/  BSYNC.RECONVERGENT B1 ;  /* 0x0000000000017941 */ /* 0x000fea0003800200 */
.L_x_3210:
        /* <DEDUP_REMOVED lines=86> */
.L_x_3216:
[----:B------:R-:W-:Y:S05]  /*99e0*/  BSYNC.RECONVERGENT B0 ;  /* 0x0000000000007941 */ /* 0x000fea0003800200 */
.L_x_3215:
[----:B-----5:R4:W-:Y:S02]  /*99f0*/  STS.128 [R62+0x800], R20 ;  /* 0x000800143e007388 */ /* 0x0209e40000000c00 */
.L_x_3201:
[----:B------:R-:W-:Y:S05]  /*9a00*/  BSYNC.RECONVERGENT B2 ;  /* 0x0000000000027941 */ /* 0x000fea0003800200 */
.L_x_3196:
        /* <DEDUP_REMOVED lines=11> */
.L_x_3219:
[----:B------:R1:W-:Y:S02]  /*9ac0*/  STS.128 [R62+0x1000], RZ ;  /* 0x001000ff3e007388 */ /* 0x0003e40000000c00 */
.L_x_3218:
[----:B------:R-:W-:Y:S05]  /*9ad0*/  BSYNC.RECONVERGENT B0 ;  /* 0x0000000000007941 */ /* 0x000fea0003800200 */
.L_x_3217:
        /* <DEDUP_REMOVED lines=12> */
.L_x_3222:
[----:B------:R2:W-:Y:S02]  /*9ba0*/  STS.128 [R62+0x1800], RZ ;  /* 0x001800ff3e007388 */ /* 0x0005e40000000c00 */
.L_x_3221:
[----:B------:R-:W-:Y:S05]  /*9bb0*/  BSYNC.RECONVERGENT B0 ;  /* 0x0000000000007941 */ /* 0x000fea0003800200 */
.L_x_3220:
        /* <DEDUP_REMOVED lines=13> */
.L_x_3225:
[----:B------:R3:W-:Y:S02]  /*9c90*/  STS.128 [R62+0x2000], RZ ;  /* 0x002000ff3e007388 */ /* 0x0007e40000000c00 */
.L_x_3224:
[----:B------:R-:W-:Y:S05]  /*9ca0*/  BSYNC.RECONVERGENT B0 ;  /* 0x0000000000007941 */ /* 0x000fea0003800200 */
.L_x_3223:
        /* <DEDUP_REMOVED lines=13> */
.L_x_3228:
[----:B------:R1:W-:Y:S02]  /*9d80*/  STS.128 [R62+0x2800], RZ ;  /* 0x002800ff3e007388 */ /* 0x0003e40000000c00 */
.L_x_3227:
[----:B------:R-:W-:Y:S05]  /*9d90*/  BSYNC.RECONVERGENT B0 ;  /* 0x0000000000007941 */ /* 0x000fea0003800200 */
.L_x_3226:
        /* <DEDUP_REMOVED lines=16> */
.L_x_3231:
[----:B------:R1:W-:Y:S02]  /*9ea0*/  STS.128 [R62+0x3000], RZ ;  /* 0x003000ff3e007388 */ /* 0x0003e40000000c00 */
.L_x_3230:
[----:B------:R-:W-:Y:S05]  /*9eb0*/  BSYNC.RECONVERGENT B0 ;  /* 0x0000000000007941 */ /* 0x000fea0003800200 */
.L_x_3229:
        /* <DEDUP_REMOVED lines=13> */
.L_x_3234:
[----:B------:R1:W-:Y:S02]  /*9f90*/  STS.128 [R62+0x3800], RZ ;  /* 0x003800ff3e007388 */ /* 0x0003e40000000c00 */
.L_x_3233:
[----:B------:R-:W-:Y:S05]  /*9fa0*/  BSYNC.RECONVERGENT B0 ;  /* 0x0000000000007941 */ /* 0x000fea0003800200 */
.L_x_3232:
        /* <DEDUP_REMOVED lines=16> */
.L_x_3237:
[----:B------:R3:W-:Y:S02]  /*a0b0*/  STS.128 [R62+0x4000], RZ ;  /* 0x004000ff3e007388 */ /* 0x0007e40000000c00 */
.L_x_3236:
[----:B------:R-:W-:Y:S05]  /*a0c0*/  BSYNC.RECONVERGENT B0 ;  /* 0x0000000000007941 */ /* 0x000fea0003800200 */
.L_x_3235:
        /* <DEDUP_REMOVED lines=14> */
.L_x_3240:
[----:B------:R1:W-:Y:S02]  /*a1b0*/  STS.128 [R62+0x4800], RZ ;  /* 0x004800ff3e007388 */ /* 0x0003e40000000c00 */
.L_x_3239:
[----:B------:R-:W-:Y:S05]  /*a1c0*/  BSYNC.RECONVERGENT B0 ;  /* 0x0000000000007941 */ /* 0x000fea0003800200 */
.L_x_3238:
        /* <DEDUP_REMOVED lines=25> */
.L_x_3243:
[----:B------:R2:W-:Y:S01]  /*a360*/  STS.128 [R62+0x5000], RZ ;  /* 0x005000ff3e007388 */ /* 0x0005e20000000c00 */
[----:B------:R-:W-:Y:S05]  /*a370*/  BRA `(.L_x_3244) ;  /* 0x0000000000047947 */ /* 0x000fea0003800000 */
.L_x_3242:
[----:B------:R3:W-:Y:S02]  /*a380*/  STS.128 [R62+0x5000], RZ ;  /* 0x005000ff3e007388 */ /* 0x0007e40000000c00 */
.L_x_3244:
[----:B------:R-:W-:Y:S05]  /*a390*/  BSYNC.RECONVERGENT B0 ;  /* 0x0000000000007941 */ /* 0x000fea0003800200 */
.L_x_3241:
        /* <DEDUP_REMOVED lines=13> */
.L_x_3247:
[----:B------:R1:W-:Y:S02]  /*a470*/  STS.128 [R62+0x5800], RZ ;  /* 0x005800ff3e007388 */ /* 0x0003e40000000c00 */
.L_x_3246:
[----:B------:R-:W-:Y:S05]  /*a480*/  BSYNC.RECONVERGENT B0 ;  /* 0x0000000000007941 */ /* 0x000fea0003800200 */
.L_x_3245:
        /* <DEDUP_REMOVED lines=13> */
.L_x_3250:
[----:B------:R1:W-:Y:S02]  /*a560*/  STS.128 [R62+0x6000], RZ ;  /* 0x006000ff3e007388 */ /* 0x0003e40000000c00 */
.L_x_3249:
[----:B------:R-:W-:Y:S05]  /*a570*/  BSYNC.RECONVERGENT B0 ;  /* 0x0000000000007941 */ /* 0x000fea0003800200 */
.L_x_3248:
        /* <DEDUP_REMOVED lines=13> */
.L_x_3253:
[----:B------:R1:W-:Y:S02]  /*a650*/  STS.128 [R62+0x6800], RZ ;  /* 0x006800ff3e007388 */ /* 0x0003e40000000c00 */
.L_x_3252:
[----:B------:R-:W-:Y:S05]  /*a660*/  BSYNC.RECONVERGENT B0 ;  /* 0x0000000000007941 */ /* 0x000fea0003800200 */
.L_x_3251:
        /* <DEDUP_REMOVED lines=16> */
.L_x_3256:
[----:B------:R1:W-:Y:S02]  /*a770*/  STS.128 [R62+0x7000], RZ ;  /* 0x007000ff3e007388 */ /* 0x0003e40000000c00 */
.L_x_3255:
[----:B------:R-:W-:Y:S05]  /*a780*/  BSYNC.RECONVERGENT B0 ;  /* 0x0000000000007941 */ /* 0x000fea0003800200 */
.L_x_3254:
        /* <DEDUP_REMOVED lines=13> */
.L_x_3259:
[----:B------:R1:W-:Y:S02]  /*a860*/  STS.128 [R62+0x7800], RZ ;  /* 0x007800ff3e007388 */ /* 0x0003e40000000c00 */
.L_x_3258:
[----:B------:R-:W-:Y:S05]  /*a870*/  BSYNC.RECONVERGENT B0 ;  /* 0x0000000000007941 */ /* 0x000fea0003800200 */
.L_x_3257:
        /* <DEDUP_REMOVED lines=16> */
.L_x_3262:
[----:B------:R1:W-:Y:S02]  /*a980*/  STS.128 [R62+0x8000], RZ ;  /* 0x008000ff3e007388 */ /* 0x0003e40000000c00 */
.L_x_3261:
[----:B------:R-:W-:Y:S05]  /*a990*/  BSYNC.RECONVERGENT B0 ;  /* 0x0000000000007941 */ /* 0x000fea0003800200 */
.L_x_3260:
        /* <DEDUP_REMOVED lines=14> */
.L_x_3265:
[----:B------:R1:W-:Y:S02]  /*aa80*/  STS.128 [R62+0x8800], RZ ;  /* 0x008800ff3e007388 */ /* 0x0003e40000000c00 */
.L_x_3264:
[----:B------:R-:W-:Y:S05]  /*aa90*/  BSYNC.RECONVERGENT B0 ;  /* 0x0000000000007941 */ /* 0x000fea0003800200 */
.L_x_3263:
[----:B-1----:R-:W2:Y:S01]  /*aaa0*/  LD.E R14, desc[UR6][R148.64+0x18c] ;  /* 0x00018c06940e7980 */ /* 0x002ea2000c101900 */
[C---:B------:R-:W-:Y:S01]  /*aab0*/  SHF.L.U32 R3, R60.reuse, 0x4, RZ ;  /* 0x000000043c037819 */ /* 0x040fe200000006ff */
[----:B------:R-:W-:Y:S01]  /*aac0*/  BSSY.RECONVERGENT B1, `(.L_x_3266) ;  /* 0x0000204000017945 */ /* 0x000fe20003800200 */
[----:B------:R-:W-:Y:S01]  /*aad0*/  SHF.R.U32.HI R164, RZ, 0x1, R60 ;  /* 0x00000001ffa47819 */ /* 0x000fe2000001163c */
[----:B------:R-:W0:Y:S01]  /*aae0*/  LDGDEPBAR ;  /* 0x00000000000079af */ /* 0x000e220000000000 */
[----:B------:R-:W-:Y:S02]  /*aaf0*/  SHF.L.U32 R6, R60, 0x5, RZ ;  /* 0x000000053c067819 */ /* 0x000fe400000006ff */
[----:B------:R-:W-:Y:S02]  /*ab00*/  LOP3.LUT R165, R3, 0x3e00, RZ, 0xc0, !PT ;  /* 0x00003e0003a57812 */ /* 0x000fe400078ec0ff */
[----:B------:R-:W-:Y:S02]  /*ab10*/  LOP3.LUT R9, R164, 0x8, RZ, 0xc0, !PT ;  /* 0x00000008a4097812 */ /* 0x000fe400078ec0ff */
[----:B------:R-:W-:-:S02]  /*ab20*/  LOP3.LUT R7, R6, 0xc0, RZ, 0xc0, !PT ;  /* 0x000000c006077812 */ /* 0x000fc400078ec0ff */
[----:B------:R-:W-:Y:S02]  /*ab30*/  LOP3.LUT R3, R3, 0x100, RZ, 0xc0, !PT ;  /* 0x0000010003037812 */ /* 0x000fe400078ec0ff */
[--C-:B------:R-:W-:Y:S02]  /*ab40*/  LOP3.LUT R5, R165, 0x20, R6.reuse, 0xf8, !PT ;  /* 0x00000020a5057812 */ /* 0x100fe400078ef806 */
[----:B------:R-:W-:Y:S02]  /*ab50*/  LOP3.LUT R2, R9, 0xc0, R6, 0xf8, !PT ;  /* 0x000000c009027812 */ /* 0x000fe400078ef806 */
[----:B------:R-:W-:Y:S02]  /*ab60*/  LOP3.LUT R4, R7, 0x8, R60, 0xf8, !PT ;  /* 0x0000000807047812 */ /* 0x000fe400078ef83c */
        /* <DEDUP_REMOVED lines=8> */
[----:B------:R-:W-:Y:S01]  /*abf0*/  LOP3.LUT P0, RZ, R60, 0x4, RZ, 0xc0, !PT ;  /* 0x000000043cff7812 */ /* 0x000fe2000780c0ff */
[----:B------:R-:W-:Y:S01]  /*ac00*/  LDSM.16.M88.4 R4, [R3] ;  /* 0x000000000304783b */ /* 0x000fe20000000200 */
[----:B------:R-:W-:Y:S02]  /*ac10*/  MOV R40, 0x20 ;  /* 0x0000002000287802 */ /* 0x000fe40000000f00 */
[----:B------:R-:W-:Y:S01]  /*ac20*/  ISETP.NE.AND P1, PT, R57, 0x1, PT ;  /* 0x000000013900780c */ /* 0x000fe20003f25270 */
[----:B------:R-:W1:Y:S01]  /*ac30*/  LDSM.16.M88.4 R16, [R41+0x1000] ;  /* 0x001000002910783b */ /* 0x000e620000000200 */
[----:B------:R-:W-:-:S03]  /*ac40*/  SEL R40, R40, 0xffffffe0, !P0 ;  /* 0xffffffe028287807 */ /* 0x000fc60004000000 */
[----:B------:R-:W-:Y:S01]  /*ac50*/  LDSM.16.M88.4 R8, [R41+0x1400] ;  /* 0x001400002908783b */ /* 0x000fe20000000200 */
[-C--:B------:R-:W-:Y:S02]  /*ac60*/  IADD3 R24, PT, PT, R3, R40.reuse, RZ ;  /* 0x0000002803187210 */ /* 0x080fe40007ffe0ff */
[----:B------:R-:W-:Y:S01]  /*ac70*/  IADD3 R40, PT, PT, R41, R40, RZ ;  /* 0x0000002829287210 */ /* 0x000fe20007ffe0ff */
[----:B------:R-:W-:Y:S04]  /*ac80*/  LDSM.16.M88.4 R32, [R41+0x1800] ;  /* 0x001800002920783b */ /* 0x000fe80000000200 */
[----:B-----5:R-:W-:Y:S04]  /*ac90*/  LDSM.16.M88.4 R24, [R24] ;  /* 0x000000001818783b */ /* 0x020fe80000000200 */
[----:B------:R-:W3:Y:S04]  /*aca0*/  LDSM.16.M88.4 R20, [R40+0x1000] ;  /* 0x001000002814783b */ /* 0x000ee80000000200 */
[----:B------:R-:W4:Y:S04]  /*acb0*/  LDSM.16.M88.4 R28, [R40+0x1400] ;  /* 0x00140000281c783b */ /* 0x000f280000000200 */
[----:B------:R-:W4:Y:S01]  /*acc0*/  LDSM.16.M88.4 R44, [R40+0x1800] ;  /* 0x00180000282c783b */ /* 0x000f220000000200 */
[C---:B-1----:R-:W-:Y:S08]  /*acd0*/  HMMA.16816.F32 R36, R4.reuse, R16, RZ ;  /* 0x000000100424723c */ /* 0x042ff000000018ff */
[----:B------:R-:W-:-:S12]  /*ace0*/  HMMA.16816.F32 R16, R4, R18, RZ ;  /* 0x000000120410723c */ /* 0x000fd800000018ff */
[C---:B---3--:R-:W-:Y:S08]  /*acf0*/  HMMA.16816.F32 R36, R24.reuse, R20, R36 ;  /* 0x000000141824723c */ /* 0x048ff00000001824 */
[----:B------:R-:W-:Y:S08]  /*ad00*/  HMMA.16816.F32 R16, R24, R22, R16 ;  /* 0x000000161810723c */ /* 0x000ff00000001810 */
[C---:B------:R-:W-:Y:S08]  /*ad10*/  HMMA.16816.F32 R20, R4.reuse, R8, RZ ;  /* 0x000000080414723c */ /* 0x040ff000000018ff */
[----:B------:R-:W-:-:S12]  /*ad20*/  HMMA.16816.F32 R8, R4, R10, RZ ;  /* 0x0000000a0408723c */ /* 0x000fd800000018ff */
[C---:B----4-:R-:W-:Y:S08]  /*ad30*/  HMMA.16816.F32 R20, R24.reuse, R28, R20 ;  /* 0x0000001c1814723c */ /* 0x050ff00000001814 */
[----:B------:R-:W-:Y:S08]  /*ad40*/  HMMA.16816.F32 R8, R24, R30, R8 ;  /* 0x0000001e1808723c */ /* 0x000ff00000001808 */
[C---:B------:R-:W-:Y:S08]  /*ad50*/  HMMA.16816.F32 R28, R4.reuse, R32, RZ ;  /* 0x00000020041c723c */ /* 0x040ff000000018ff */
[----:B------:R-:W-:-:S12]  /*ad60*/  HMMA.16816.F32 R32, R4, R34, RZ ;  /* 0x000000220420723c */ /* 0x000fd800000018ff */
[C---:B------:R-:W-:Y:S08]  /*ad70*/  HMMA.16816.F32 R28, R24.reuse, R44, R28 ;  /* 0x0000002c181c723c */ /* 0x040ff0000000181c */
[----:B------:R-:W-:Y:S01]  /*ad80*/  HMMA.16816.F32 R32, R24, R46, R32 ;  /* 0x0000002e1820723c */ /* 0x000fe20000001820 */
[-C--:B--2---:R-:W-:Y:S01]  /*ad90*/  FMUL.FTZ R16, R16, R14.reuse ;  /* 0x0000000e10107220 */ /* 0x084fe20000410000 */
[-C--:B------:R-:W-:Y:S01]  /*ada0*/  FMUL.FTZ R89, R17, R14.reuse ;  /* 0x0000000e11597220 */ /* 0x080fe20000410000 */
[-C--:B------:R-:W-:Y:S01]  /*adb0*/  FMUL.FTZ R87, R18, R14.reuse ;  /* 0x0000000e12577220 */ /* 0x080fe20000410000 */
[-C--:B------:R-:W-:Y:S01]  /*adc0*/  FMUL.FTZ R85, R19, R14.reuse ;  /* 0x0000000e13557220 */ /* 0x080fe20000410000 */
[----:B------:R1:W2:Y:S01]  /*add0*/  MUFU.TANH R91, R16 ;  /* 0x00000010005b7308 */ /* 0x0002a20000002400 */
        /* <DEDUP_REMOVED lines=13> */
[-C--:B------:R-:W-:Y:S01]  /*aeb0*/  FMUL.FTZ R28, R28, R14.reuse ;  /* 0x0000000e1c1c7220 */ /* 0x080fe20000410000 */
[-C--:B------:R-:W-:Y:S01]  /*aec0*/  FMUL.FTZ R29, R29, R14.reuse ;  /* 0x0000000e1d1d7220 */ /* 0x080fe20000410000 */
[----:B------:R-:W4:Y:S01]  /*aed0*/  MUFU.TANH R95, R37 ;  /* 0x00000025005f7308 */ /* 0x000f220000002400 */
[-C--:B------:R-:W-:Y:S01]  /*aee0*/  FMUL.FTZ R30, R30, R14.reuse ;  /* 0x0000000e1e1e7220 */ /* 0x080fe20000410000 */
[----:B-1----:R-:W1:Y:S01]  /*aef0*/  LDSM.16.M88.4 R16, [R41+0x1c00] ;  /* 0x001c00002910783b */ /* 0x002e620000000200 */
[-C--:B------:R-:W-:Y:S01]  /*af00*/  FMUL.FTZ R61, R31, R14.reuse ;  /* 0x0000000e1f3d7220 */ /* 0x080fe20000410000 */
[-C--:B------:R-:W-:Y:S01]  /*af10*/  FMUL.FTZ R32, R32, R14.reuse ;  /* 0x0000000e20207220 */ /* 0x080fe20000410000 */
[-C--:B------:R-:W-:Y:S01]  /*af20*/  FMUL.FTZ R33, R33, R14.reuse ;  /* 0x0000000e21217220 */ /* 0x080fe20000410000 */
[-C--:B------:R-:W-:Y:S01]  /*af30*/  FMUL.FTZ R51, R34, R14.reuse ;  /* 0x0000000e22337220 */ /* 0x080fe20000410000 */
[-C--:B------:R-:W-:Y:S01]  /*af40*/  FMUL.FTZ R49, R35, R14.reuse ;  /* 0x0000000e23317220 */ /* 0x080fe20000410000 */
[----:B------:R2:W1:Y:S08]  /*af50*/  MUFU.TANH R93, R39 ;  /* 0x00000027005d7308 */ /* 0x0004700000002400 */
[----:B------:R-:W1:Y:S08]  /*af60*/  MUFU.TANH R83, R20 ;  /* 0x0000001400537308 */ /* 0x000e700000002400 */
[----:B------:R-:W1:Y:S01]  /*af70*/  MUFU.TANH R81, R21 ;  /* 0x0000001500517308 */ /* 0x000e620000002400 */
[----:B--2---:R-:W2:Y:S07]  /*af80*/  LDSM.16.M88.4 R36, [R40+0x1c00] ;  /* 0x001c00002824783b */ /* 0x004eae0000000200 */
[----:B------:R-:W1:Y:S08]  /*af90*/  MUFU.TANH R79, R22 ;  /* 0x00000016004f7308 */ /* 0x000e700000002400 */
[----:B------:R1:W1:Y:S08]  /*afa0*/  MUFU.TANH R77, R23 ;  /* 0x00000017004d7308 */ /* 0x0002700000002400 */
[----:B------:R-:W2:Y:S08]  /*afb0*/  MUFU.TANH R75, R8 ;  /* 0x00000008004b7308 */ /* 0x000eb00000002400 */
[----:B------:R-:W2:Y:S01]  /*afc0*/  MUFU.TANH R73, R9 ;  /* 0x0000000900497308 */ /* 0x000ea20000002400 */
[C---:B-1----:R-:W-:Y:S07]  /*afd0*/  HMMA.16816.F32 R20, R4.reuse, R16, RZ ;  /* 0x000000100414723c */ /* 0x042fee00000018ff */
[----:B------:R1:W1:Y:S01]  /*afe0*/  MUFU.TANH R71, R10 ;  /* 0x0000000a00477308 */ /* 0x0002620000002400 */
[----:B------:R-:W-:Y:S07]  /*aff0*/  HMMA.16816.F32 R16, R4, R18, RZ ;  /* 0x000000120410723c */ /* 0x000fee00000018ff */
[----:B------:R-:W3:Y:S05]  /*b000*/  MUFU.TANH R67, R28 ;  /* 0x0000001c00437308 */ /* 0x000eea0000002400 */
[C---:B--2---:R-:W-:Y:S03]  /*b010*/  HMMA.16816.F32 R20, R24.reuse, R36, R20 ;  /* 0x000000241814723c */ /* 0x044fe60000001814 */
[----:B------:R-:W2:Y:S01]  /*b020*/  MUFU.TANH R65, R29 ;  /* 0x0000001d00417308 */ /* 0x000ea20000002400 */
[----:B-1----:R-:W1:Y:S04]  /*b030*/  LDSM.16.M88.4 R8, [R41+0x2000] ;  /* 0x002000002908783b */ /* 0x002e680000000200 */
[----:B------:R-:W-:Y:S01]  /*b040*/  HMMA.16816.F32 R16, R24, R38, R16 ;  /* 0x000000261810723c */ /* 0x000fe20000001810 */
[----:B------:R-:W-:Y:S02]  /*b050*/  LDSM.16.M88.4 R36, [R41+0x2400] ;  /* 0x002400002924783b */ /* 0x000fe40000000200 */
[----:B------:R4:W1:Y:S08]  /*b060*/  MUFU.TANH R63, R30 ;  /* 0x0000001e003f7308 */ /* 0x0008700000002400 */
[----:B------:R-:W1:Y:S01]  /*b070*/  MUFU.TANH R55, R32 ;  /* 0x0000002000377308 */ /* 0x000e620000002400 */
[-C--:B------:R-:W-:Y:S01]  /*b080*/  FMUL.FTZ R20, R20, R14.reuse ;  /* 0x0000000e14147220 */ /* 0x080fe20000410000 */
[-C--:B------:R-:W-:Y:S01]  /*b090*/  FMUL.FTZ R21, R21, R14.reuse ;  /* 0x0000000e15157220 */ /* 0x080fe20000410000 */
[-C--:B------:R-:W-:Y:S01]  /*b0a0*/  FMUL.FTZ R43, R22, R14.reuse ;  /* 0x0000000e162b7220 */ /* 0x080fe20000410000 */
[----:B------:R-:W-:-:S04]  /*b0b0*/  FMUL.FTZ R15, R23, R14 ;  /* 0x0000000e170f7220 */ /* 0x000fc80000410000 */
[----:B------:R1:W1:Y:S01]  /*b0c0*/  MUFU.TANH R53, R33 ;  /* 0x0000002100357308 */ /* 0x0002620000002400 */
[-C--:B------:R-:W-:Y:S01]  /*b0d0*/  FMUL.FTZ R16, R16, R14.reuse ;  /* 0x0000000e10107220 */ /* 0x080fe20000410000 */
[----:B----4-:R-:W4:Y:S01]  /*b0e0*/  LDSM.16.M88.4 R28, [R40+0x2000] ;  /* 0x00200000281c783b */ /* 0x010f220000000200 */
[-C--:B------:R-:W-:Y:S01]  /*b0f0*/  FMUL.FTZ R101, R17, R14.reuse ;  /* 0x0000000e11657220 */ /* 0x080fe20000410000 */
[-C--:B------:R-:W-:Y:S01]  /*b100*/  FMUL.FTZ R103, R18, R14.reuse ;  /* 0x0000000e12677220 */ /* 0x080fe20000410000 */
[----:B------:R-:W-:-:S03]  /*b110*/  FMUL.FTZ R105, R19, R14 ;  /* 0x0000000e13697220 */ /* 0x000fc60000410000 */
[----:B------:R-:W2:Y:S08]  /*b120*/  MUFU.TANH R47, R20 ;  /* 0x00000014002f7308 */ /* 0x000eb00000002400 */
[----:B------:R3:W2:Y:S01]  /*b130*/  MUFU.TANH R45, R21 ;  /* 0x00000015002d7308 */ /* 0x0006a20000002400 */
[C---:B-1----:R-:W-:Y:S07]  /*b140*/  HMMA.16816.F32 R32, R4.reuse, R8, RZ ;  /* 0x000000080420723c */ /* 0x042fee00000018ff */
[----:B------:R1:W1:Y:S01]  /*b150*/  MUFU.TANH R99, R16 ;  /* 0x0000001000637308 */ /* 0x0002620000002400 */
[----:B------:R-:W-:Y:S07]  /*b160*/  HMMA.16816.F32 R8, R4, R10, RZ ;  /* 0x0000000a0408723c */ /* 0x000fee00000018ff */
[----:B------:R-:W2:Y:S01]  /*b170*/  MUFU.TANH R3, R3 ;  /* 0x0000000300037308 */ /* 0x000ea20000002400 */
[----:B---3--:R-:W3:Y:S07]  /*b180*/  LDSM.16.M88.4 R20, [R40+0x2400] ;  /* 0x002400002814783b */ /* 0x008eee0000000200 */
[----:B------:R-:W2:Y:S01]  /*b190*/  MUFU.TANH R89, R89 ;  /* 0x0000005900597308 */ /* 0x000ea20000002400 */
[----:B----4-:R-:W-:Y:S07]  /*b1a0*/  HMMA.16816.F32 R32, R24, R28, R32 ;  /* 0x0000001c1820723c */ /* 0x010fee0000001820 */
[----:B------:R-:W4:Y:S01]  /*b1b0*/  MUFU.TANH R87, R87 ;  /* 0x0000005700577308 */ /* 0x000f220000002400 */
[----:B-1----:R-:W-:Y:S07]  /*b1c0*/  HMMA.16816.F32 R16, R4, R36, RZ ;  /* 0x000000240410723c */ /* 0x002fee00000018ff */
[----:B------:R-:W1:Y:S01]  /*b1d0*/  MUFU.TANH R85, R85 ;  /* 0x0000005500557308 */ /* 0x000e620000002400 */
[----:B------:R-:W-:Y:S01]  /*b1e0*/  HMMA.16816.F32 R8, R24, R30, R8 ;  /* 0x0000001e1808723c */ /* 0x000fe20000001808 */
[----:B------:R-:W2:Y:S02]  /*b1f0*/  LDSM.16.M88.4 R28, [R41+0x2800] ;  /* 0x00280000291c783b */ /* 0x000ea40000000200 */
[-C--:B------:R-:W-:Y:S01]  /*b200*/  FMUL.FTZ R32, R32, R14.reuse ;  /* 0x0000000e20207220 */ /* 0x080fe20000410000 */
[-C--:B------:R-:W-:Y:S01]  /*b210*/  FMUL.FTZ R111, R33, R14.reuse ;  /* 0x0000000e216f7220 */ /* 0x080fe20000410000 */
[-C--:B------:R-:W-:Y:S01]  /*b220*/  FMUL.FTZ R117, R34, R14.reuse ;  /* 0x0000000e22757220 */ /* 0x080fe20000410000 */
[-C--:B------:R-:W-:Y:S01]  /*b230*/  FMUL.FTZ R119, R35, R14.reuse ;  /* 0x0000000e23777220 */ /* 0x080fe20000410000 */
[----:B------:R4:W1:Y:S01]  /*b240*/  MUFU.TANH R107, R32 ;  /* 0x00000020006b7308 */ /* 0x0008620000002400 */
        /* <DEDUP_REMOVED lines=10> */
[----:B------:R-:W1:Y:S02]  /*b2f0*/  LDSM.16.M88.4 R20, [R41+0x2c00] ;  /* 0x002c00002914783b */ /* 0x000e640000000200 */
[----:B------:R-:W1:Y:S04]  /*b300*/  MUFU.TANH R51, R51 ;  /* 0x0000003300337308 */ /* 0x000e680000002400 */
[-C--:B------:R-:W-:Y:S01]  /*b310*/  FMUL.FTZ R16, R16, R14.reuse ;  /* 0x0000000e10107220 */ /* 0x080fe20000410000 */
[-C--:B------:R-:W-:Y:S01]  /*b320*/  FMUL.FTZ R17, R17, R14.reuse ;  /* 0x0000000e11117220 */ /* 0x080fe20000410000 */
[-C--:B------:R-:W-:Y:S01]  /*b330*/  FMUL.FTZ R18, R18, R14.reuse ;  /* 0x0000000e12127220 */ /* 0x080fe20000410000 */
[-C--:B------:R-:W-:Y:S01]  /*b340*/  FMUL.FTZ R125, R19, R14.reuse ;  /* 0x0000000e137d7220 */ /* 0x080fe20000410000 */
[----:B------:R-:W1:Y:S01]  /*b350*/  MUFU.TANH R115, R16 ;  /* 0x0000001000737308 */ /* 0x000e620000002400 */
[C---:B--2---:R-:W-:Y:S07]  /*b360*/  HMMA.16816.F32 R8, R4.reuse, R28, RZ ;  /* 0x0000001c0408723c */ /* 0x044fee00000018ff */
[----:B------:R-:W2:Y:S01]  /*b370*/  MUFU.TANH R121, R17 ;  /* 0x0000001100797308 */ /* 0x000ea20000002400 */
[-C--:B------:R-:W-:Y:S01]  /*b380*/  FMUL.FTZ R36, R36, R14.reuse ;  /* 0x0000000e24247220 */ /* 0x080fe20000410000 */
[----:B------:R-:W-:Y:S01]  /*b390*/  HMMA.16816.F32 R28, R4, R30, RZ ;  /* 0x0000001e041c723c */ /* 0x000fe200000018ff */
[-C--:B------:R-:W-:Y:S01]  /*b3a0*/  FMUL.FTZ R37, R37, R14.reuse ;  /* 0x0000000e25257220 */ /* 0x080fe20000410000 */
[-C--:B------:R-:W-:Y:S01]  /*b3b0*/  FMUL.FTZ R139, R38, R14.reuse ;  /* 0x0000000e268b7220 */ /* 0x080fe20000410000 */
[----:B------:R-:W-:-:S03]  /*b3c0*/  FMUL.FTZ R141, R39, R14 ;  /* 0x0000000e278d7220 */ /* 0x000fc60000410000 */
[----:B------:R3:W1:Y:S08]  /*b3d0*/  MUFU.TANH R123, R18 ;  /* 0x00000012007b7308 */ /* 0x0006700000002400 */
[----:B------:R-:W1:Y:S01]  /*b3e0*/  MUFU.TANH R127, R36 ;  /* 0x00000024007f7308 */ /* 0x000e620000002400 */
[C---:B----4-:R-:W-:Y:S07]  /*b3f0*/  HMMA.16816.F32 R8, R24.reuse, R32, R8 ;  /* 0x000000201808723c */ /* 0x050fee0000001808 */
[----:B------:R4:W2:Y:S01]  /*b400*/  MUFU.TANH R135, R37 ;  /* 0x0000002500877308 */ /* 0x0008a20000002400 */
[----:B---3--:R-:W3:Y:S01]  /*b410*/  LDSM.16.M88.4 R16, [R40+0x2c00] ;  /* 0x002c00002810783b */ /* 0x008ee20000000200 */
[----:B------:R-:W-:Y:S06]  /*b420*/  HMMA.16816.F32 R28, R24, R34, R28 ;  /* 0x00000022181c723c */ /* 0x000fec000000181c */
[----:B------:R-:W2:Y:S02]  /*b430*/  MUFU.TANH R49, R49 ;  /* 0x0000003100317308 */ /* 0x000ea40000002400 */
[C---:B-1----:R-:W-:Y:S02]  /*b440*/  HMMA.16816.F32 R32, R4.reuse, R20, RZ ;  /* 0x000000140420723c */ /* 0x042fe400000018ff */
[-C--:B------:R-:W-:Y:S01]  /*b450*/  FMUL.FTZ R8, R8, R14.reuse ;  /* 0x0000000e08087220 */ /* 0x080fe20000410000 */
[-C--:B------:R-:W-:Y:S01]  /*b460*/  FMUL.FTZ R9, R9, R14.reuse ;  /* 0x0000000e09097220 */ /* 0x080fe20000410000 */
[-C--:B------:R-:W-:Y:S01]  /*b470*/  FMUL.FTZ R155, R10, R14.reuse ;  /* 0x0000000e0a9b7220 */ /* 0x080fe20000410000 */
[-C--:B------:R-:W-:Y:S01]  /*b480*/  FMUL.FTZ R157, R11, R14.reuse ;  /* 0x0000000e0b9d7220 */ /* 0x080fe20000410000 */
[----:B------:R-:W1:Y:S01]  /*b490*/  MUFU.TANH R143, R8 ;  /* 0x00000008008f7308 */ /* 0x000e620000002400 */
[----:B----4-:R-:W4:Y:S01]  /*b4a0*/  LDSM.16.M88.4 R36, [R41+0x3000] ;  /* 0x003000002924783b */ /* 0x010f220000000200 */
[----:B------:R-:W-:Y:S03]  /*b4b0*/  HMMA.16816.F32 R20, R4, R22, RZ ;  /* 0x000000160414723c */ /* 0x000fe600000018ff */
[-C--:B------:R-:W-:Y:S01]  /*b4c0*/  FMUL.FTZ R28, R28, R14.reuse ;  /* 0x0000000e1c1c7220 */ /* 0x080fe20000410000 */
[-C--:B------:R-:W-:Y:S01]  /*b4d0*/  FMUL.FTZ R161, R29, R14.reuse ;  /* 0x0000000e1da17220 */ /* 0x080fe20000410000 */
[-C--:B------:R-:W-:Y:S01]  /*b4e0*/  FMUL.FTZ R163, R30, R14.reuse ;  /* 0x0000000e1ea37220 */ /* 0x080fe20000410000 */
[----:B------:R2:W1:Y:S01]  /*b4f0*/  MUFU.TANH R145, R9 ;  /* 0x0000000900917308 */ /* 0x0004620000002400 */
[----:B------:R-:W-:-:S07]  /*b500*/  FMUL.FTZ R169, R31, R14 ;  /* 0x0000000e1fa97220 */ /* 0x000fce0000410000 */
[----:B------:R1:W1:Y:S08]  /*b510*/  MUFU.TANH R159, R28 ;  /* 0x0000001c009f7308 */ /* 0x0002700000002400 */
[----:B------:R-:W4:Y:S01]  /*b520*/  MUFU.TANH R43, R43 ;  /* 0x0000002b002b7308 */ /* 0x000f220000002400 */
[C---:B---3--:R-:W-:Y:S01]  /*b530*/  HMMA.16816.F32 R32, R24.reuse, R16, R32 ;  /* 0x000000101820723c */ /* 0x048fe20000001820 */
[----:B--2---:R-:W2:Y:S06]  /*b540*/  LDSM.16.M88.4 R8, [R40+0x3000] ;  /* 0x003000002808783b */ /* 0x004eac0000000200 */
[----:B------:R-:W3:Y:S01]  /*b550*/  MUFU.TANH R15, R15 ;  /* 0x0000000f000f7308 */ /* 0x000ee20000002400 */
[----:B------:R-:W-:Y:S01]  /*b560*/  HMMA.16816.F32 R20, R24, R18, R20 ;  /* 0x000000121814723c */ /* 0x000fe20000001814 */
[----:B-1----:R-:W1:Y:S06]  /*b570*/  LDSM.16.M88.4 R28, [R41+0x3400] ;  /* 0x00340000291c783b */ /* 0x002e6c0000000200 */
[----:B------:R-:W1:Y:S01]  /*b580*/  MUFU.TANH R101, R101 ;  /* 0x0000006500657308 */ /* 0x000e620000002400 */
[C---:B----4-:R-:W-:Y:S03]  /*b590*/  HMMA.16816.F32 R16, R4.reuse, R36, RZ ;  /* 0x000000240410723c */ /* 0x050fe600000018ff */
        /* <DEDUP_REMOVED lines=10> */
[----:B------:R-:W1:Y:S08]  /*b640*/  MUFU.TANH R103, R103 ;  /* 0x0000006700677308 */ /* 0x000e700000002400 */
[----:B------:R-:W3:Y:S01]  /*b650*/  MUFU.TANH R105, R105 ;  /* 0x0000006900697308 */ /* 0x000ee20000002400 */
[----:B----4-:R-:W4:Y:S01]  /*b660*/  LDSM.16.M88.4 R32, [R40+0x3400] ;  /* 0x003400002820783b */ /* 0x010f220000000200 */
[----:B--2---:R-:W-:Y:S06]  /*b670*/  HMMA.16816.F32 R16, R24, R8, R16 ;  /* 0x000000081810723c */ /* 0x004fec0000001810 */
[----:B------:R-:W2:Y:S02]  /*b680*/  MUFU.TANH R111, R111 ;  /* 0x0000006f006f7308 */ /* 0x000ea40000002400 */
[----:B-1----:R-:W-:Y:S06]  /*b690*/  HMMA.16816.F32 R20, R4, R28, RZ ;  /* 0x0000001c0414723c */ /* 0x002fec00000018ff */
[----:B------:R-:W1:Y:S02]  /*b6a0*/  MUFU.TANH R117, R117 ;  /* 0x0000007500757308 */ /* 0x000e640000002400 */
[----:B------:R-:W-:Y:S01]  /*b6b0*/  HMMA.16816.F32 R36, R24, R10, R36 ;  /* 0x0000000a1824723c */ /* 0x000fe20000001824 */
[----:B------:R-:W3:Y:S02]  /*b6c0*/  LDSM.16.M88.4 R8, [R41+0x3800] ;  /* 0x003800002908783b */ /* 0x000ee40000000200 */
[-C--:B------:R-:W-:Y:S01]  /*b6d0*/  FMUL.FTZ R16, R16, R14.reuse ;  /* 0x0000000e10107220 */ /* 0x080fe20000410000 */
[-C--:B------:R-:W-:Y:S01]  /*b6e0*/  FMUL.FTZ R17, R17, R14.reuse ;  /* 0x0000000e11117220 */ /* 0x080fe20000410000 */
[-C--:B------:R-:W-:Y:S01]  /*b6f0*/  FMUL.FTZ R18, R18, R14.reuse ;  /* 0x0000000e12127220 */ /* 0x080fe20000410000 */
[-C--:B------:R-:W-:Y:S01]  /*b700*/  FMUL.FTZ R211, R19, R14.reuse ;  /* 0x0000000e13d37220 */ /* 0x080fe20000410000 */
[----:B------:R-:W1:Y:S01]  /*b710*/  MUFU.TANH R207, R16 ;  /* 0x0000001000cf7308 */ /* 0x000e620000002400 */
[----:B------:R-:W-:Y:S07]  /*b720*/  HMMA.16816.F32 R28, R4, R30, RZ ;  /* 0x0000001e041c723c */ /* 0x000fee00000018ff */
[----:B------:R-:W1:Y:S04]  /*b730*/  MUFU.TANH R213, R17 ;  /* 0x0000001100d57308 */ /* 0x000e680000002400 */
[-C--:B------:R-:W-:Y:S01]  /*b740*/  FMUL.FTZ R36, R36, R14.reuse ;  /* 0x0000000e24247220 */ /* 0x080fe20000410000 */
[-C--:B------:R-:W-:Y:S01]  /*b750*/  FMUL.FTZ R37, R37, R14.reuse ;  /* 0x0000000e25257220 */ /* 0x080fe20000410000 */
[-C--:B------:R-:W-:Y:S01]  /*b760*/  FMUL.FTZ R223, R38, R14.reuse ;  /* 0x0000000e26df7220 */ /* 0x080fe20000410000 */
[-C--:B------:R-:W-:Y:S01]  /*b770*/  FMUL.FTZ R221, R39, R14.reuse ;  /* 0x0000000e27dd7220 */ /* 0x080fe20000410000 */
[C---:B----4-:R-:W-:Y:S01]  /*b780*/  HMMA.16816.F32 R20, R24.reuse, R32, R20 ;  /* 0x000000201814723c */ /* 0x050fe20000001814 */
[----:B------:R4:W1:Y:S07]  /*b790*/  MUFU.TANH R209, R18 ;  /* 0x0000001200d17308 */ /* 0x00086e0000002400 */
[----:B------:R-:W-:Y:S01]  /*b7a0*/  HMMA.16816.F32 R28, R24, R34, R28 ;  /* 0x00000022181c723c */ /* 0x000fe2000000181c */
[----:B------:R-:W1:Y:S08]  /*b7b0*/  MUFU.TANH R229, R36 ;  /* 0x0000002400e57308 */ /* 0x000e700000002400 */
[----:B------:R2:W1:Y:S01]  /*b7c0*/  MUFU.TANH R231, R37 ;  /* 0x0000002500e77308 */ /* 0x0004620000002400 */
[----:B---3--:R-:W-:Y:S01]  /*b7d0*/  HMMA.16816.F32 R32, R4, R8, RZ ;  /* 0x000000080420723c */ /* 0x008fe200000018ff */
[----:B----4-:R-:W3:Y:S01]  /*b7e0*/  LDSM.16.M88.4 R16, [R40+0x3800] ;  /* 0x003800002810783b */ /* 0x010ee20000000200 */
[-C--:B------:R-:W-:Y:S01]  /*b7f0*/  FMUL.FTZ R20, R20, R14.reuse ;  /* 0x0000000e14147220 */ /* 0x080fe20000410000 */
[-C--:B------:R-:W-:Y:S01]  /*b800*/  FMUL.FTZ R21, R21, R14.reuse ;  /* 0x0000000e15157220 */ /* 0x080fe20000410000 */
[-C--:B------:R-:W-:Y:S01]  /*b810*/  FMUL.FTZ R233, R22, R14.reuse ;  /* 0x0000000e16e97220 */ /* 0x080fe20000410000 */
[----:B------:R-:W-:-:S02]  /*b820*/  FMUL.FTZ R239, R23, R14 ;  /* 0x0000000e17ef7220 */ /* 0x000fc40000410000 */
[----:B------:R-:W4:Y:S01]  /*b830*/  MUFU.TANH R225, R20 ;  /* 0x0000001400e17308 */ /* 0x000f220000002400 */
[----:B------:R-:W-:Y:S01]  /*b840*/  HMMA.16816.F32 R8, R4, R10, RZ ;  /* 0x0000000a0408723c */ /* 0x000fe200000018ff */
[-C--:B------:R-:W-:Y:S01]  /*b850*/  FMUL.FTZ R28, R28, R14.reuse ;  /* 0x0000000e1c1c7220 */ /* 0x080fe20000410000 */
[-C--:B------:R-:W-:Y:S01]  /*b860*/  FMUL.FTZ R249, R29, R14.reuse ;  /* 0x0000000e1df97220 */ /* 0x080fe20000410000 */
[-C--:B------:R-:W-:Y:S01]  /*b870*/  FMUL.FTZ R243, R30, R14.reuse ;  /* 0x0000000e1ef37220 */ /* 0x080fe20000410000 */
[----:B------:R-:W-:-:S03]  /*b880*/  FMUL.FTZ R42, R31, R14 ;  /* 0x0000000e1f2a7220 */ /* 0x000fc60000410000 */
[----:B------:R1:W1:Y:S01]  /*b890*/  MUFU.TANH R237, R21 ;  /* 0x0000001500ed7308 */ /* 0x0002620000002400 */
[----:B--2---:R-:W2:Y:S07]  /*b8a0*/  LDSM.16.M88.4 R36, [R41+0x3c00] ;  /* 0x003c00002924783b */ /* 0x004eae0000000200 */
[----:B------:R4:W2:Y:S08]  /*b8b0*/  MUFU.TANH R241, R28 ;  /* 0x0000001c00f17308 */ /* 0x0008b00000002400 */
[----:B------:R-:W2:Y:S01]  /*b8c0*/  MUFU.TANH R119, R119 ;  /* 0x0000007700777308 */ /* 0x000ea20000002400 */
[----:B-1----:R-:W1:Y:S07]  /*b8d0*/  LDSM.16.M88.4 R20, [R40+0x3c00] ;  /* 0x003c00002814783b */ /* 0x002e6e0000000200 */
[----:B------:R-:W1:Y:S01]  /*b8e0*/  MUFU.TANH R129, R129 ;  /* 0x0000008100817308 */ /* 0x000e620000002400 */
[C---:B---3--:R-:W-:Y:S01]  /*b8f0*/  HMMA.16816.F32 R32, R24.reuse, R16, R32 ;  /* 0x000000101820723c */ /* 0x048fe20000001820 */
[----:B----4-:R-:W3:Y:S06]  /*b900*/  LDSM.16.M88.4 R28, [R41+0x4000] ;  /* 0x00400000291c783b */ /* 0x010eec0000000200 */
[----:B------:R-:W4:Y:S01]  /*b910*/  MUFU.TANH R109, R109 ;  /* 0x0000006d006d7308 */ /* 0x000f220000002400 */
[----:B------:R-:W-:Y:S07]  /*b920*/  HMMA.16816.F32 R8, R24, R18, R8 ;  /* 0x000000121808723c */ /* 0x000fee0000001808 */
[----:B------:R-:W1:Y:S01]  /*b930*/  MUFU.TANH R131, R131 ;  /* 0x0000008300837308 */ /* 0x000e620000002400 */
[C---:B--2---:R-:W-:Y:S03]  /*b940*/  HMMA.16816.F32 R16, R4.reuse, R36, RZ ;  /* 0x000000240410723c */ /* 0x044fe600000018ff */
[-C--:B------:R-:W-:Y:S01]  /*b950*/  FMUL.FTZ R32, R32, R14.reuse ;  /* 0x0000000e20207220 */ /* 0x080fe20000410000 */
[-C--:B------:R-:W-:Y:S01]  /*b960*/  FMUL.FTZ R44, R33, R14.reuse ;  /* 0x0000000e212c7220 */ /* 0x080fe20000410000 */
[-C--:B------:R-:W-:Y:S01]  /*b970*/  FMUL.FTZ R46, R34, R14.reuse ;  /* 0x0000000e222e7220 */ /* 0x080fe20000410000 */
[-C--:B------:R-:W-:Y:S01]  /*b980*/  FMUL.FTZ R48, R35, R14.reuse ;  /* 0x0000000e23307220 */ /* 0x080fe20000410000 */
[----:B------:R2:W2:Y:S01]  /*b990*/  MUFU.TANH R251, R32 ;  /* 0x0000002000fb7308 */ /* 0x0004a20000002400 */
[----:B------:R-:W-:Y:S03]  /*b9a0*/  HMMA.16816.F32 R36, R4, R38, RZ ;  /* 0x000000260424723c */ /* 0x000fe600000018ff */
[-C--:B------:R-:W-:Y:S01]  /*b9b0*/  FMUL.FTZ R50, R8, R14.reuse ;  /* 0x0000000e08327220 */ /* 0x080fe20000410000 */
[-C--:B------:R-:W-:Y:S01]  /*b9c0*/  FMUL.FTZ R52, R9, R14.reuse ;  /* 0x0000000e09347220 */ /* 0x080fe20000410000 */
[-C--:B------:R-:W-:Y:S01]  /*b9d0*/  FMUL.FTZ R54, R10, R14.reuse ;  /* 0x0000000e0a367220 */ /* 0x080fe20000410000 */
[-C--:B------:R-:W-:Y:S01]  /*b9e0*/  FMUL.FTZ R56, R11, R14.reuse ;  /* 0x0000000e0b387220 */ /* 0x080fe20000410000 */
[----:B------:R-:W3:Y:S05]  /*b9f0*/  MUFU.TANH R113, R113 ;  /* 0x0000007100717308 */ /* 0x000eea0000002400 */
[C---:B-1----:R-:W-:Y:S03]  /*ba00*/  HMMA.16816.F32 R16, R24.reuse, R20, R16 ;  /* 0x000000141810723c */ /* 0x042fe60000001810 */
[----:B------:R-:W1:Y:S01]  /*ba10*/  MUFU.TANH R125, R125 ;  /* 0x0000007d007d7308 */ /* 0x000e620000002400 */
[----:B--2---:R-:W2:Y:S04]  /*ba20*/  LDSM.16.M88.4 R32, [R40+0x4000] ;  /* 0x004000002820783b */ /* 0x004ea80000000200 */
[----:B------:R-:W-:Y:S01]  /*ba30*/  HMMA.16816.F32 R36, R24, R22, R36 ;  /* 0x000000161824723c */ /* 0x000fe20000001824 */
[----:B------:R-:W4:Y:S02]  /*ba40*/  LDSM.16.M88.4 R20, [R41+0x4400] ;  /* 0x004400002914783b */ /* 0x000f240000000200 */
[----:B------:R-:W1:Y:S05]  /*ba50*/  MUFU.TANH R139, R139 ;  /* 0x0000008b008b7308 */ /* 0x000e6a0000002400 */
[C---:B---3--:R-:W-:Y:S03]  /*ba60*/  HMMA.16816.F32 R8, R4.reuse, R28, RZ ;  /* 0x0000001c0408723c */ /* 0x048fe600000018ff */
[-C--:B------:R-:W-:Y:S01]  /*ba70*/  FMUL.FTZ R16, R16, R14.reuse ;  /* 0x0000000e10107220 */ /* 0x080fe20000410000 */
[-C--:B------:R-:W-:Y:S01]  /*ba80*/  FMUL.FTZ R17, R17, R14.reuse ;  /* 0x0000000e11117220 */ /* 0x080fe20000410000 */
[-C--:B------:R-:W-:Y:S01]  /*ba90*/  FMUL.FTZ R18, R18, R14.reuse ;  /* 0x0000000e12127220 */ /* 0x080fe20000410000 */
[-C--:B------:R-:W-:Y:S01]  /*baa0*/  FMUL.FTZ R133, R19, R14.reuse ;  /* 0x0000000e13857220 */ /* 0x080fe20000410000 */
[----:B------:R-:W3:Y:S01]  /*bab0*/  MUFU.TANH R60, R16 ;  /* 0x00000010003c7308 */ /* 0x000ee20000002400 */
[----:B------:R-:W-:Y:S03]  /*bac0*/  HMMA.16816.F32 R28, R4, R30, RZ ;  /* 0x0000001e041c723c */ /* 0x000fe600000018ff */
[-C--:B------:R-:W-:Y:S01]  /*bad0*/  FMUL.FTZ R36, R36, R14.reuse ;  /* 0x0000000e24247220 */ /* 0x080fe20000410000 */
[-C--:B------:R-:W-:Y:S01]  /*bae0*/  FMUL.FTZ R37, R37, R14.reuse ;  /* 0x0000000e25257220 */ /* 0x080fe20000410000 */
[-C--:B------:R-:W-:Y:S01]  /*baf0*/  FMUL.FTZ R147, R38, R14.reuse ;  /* 0x0000000e26937220 */ /* 0x080fe20000410000 */
[-C--:B------:R-:W-:Y:S01]  /*bb00*/  FMUL.FTZ R151, R39, R14.reuse ;  /* 0x0000000e27977220 */ /* 0x080fe20000410000 */
[----:B------:R-:W1:Y:S08]  /*bb10*/  MUFU.TANH R137, R17 ;  /* 0x0000001100897308 */ /* 0x000e700000002400 */
[----:B------:R3:W1:Y:S01]  /*bb20*/  MUFU.TANH R64, R18 ;  /* 0x0000001200407308 */ /* 0x0006620000002400 */
[C---:B--2---:R-:W-:Y:S07]  /*bb30*/  HMMA.16816.F32 R8, R24.reuse, R32, R8 ;  /* 0x000000201808723c */ /* 0x044fee0000001808 */
[----:B------:R-:W2:Y:S01]  /*bb40*/  MUFU.TANH R153, R36 ;  /* 0x0000002400997308 */ /* 0x000ea20000002400 */
[----:B------:R-:W-:Y:S07]  /*bb50*/  HMMA.16816.F32 R28, R24, R34, R28 ;  /* 0x00000022181c723c */ /* 0x000fee000000181c */
[----:B------:R1:W1:Y:S01]  /*bb60*/  MUFU.TANH R66, R37 ;  /* 0x0000002500427308 */ /* 0x0002620000002400 */
[----:B---3--:R-:W3:Y:S01]  /*bb70*/  LDSM.16.M88.4 R16, [R40+0x4400] ;  /* 0x004400002810783b */ /* 0x008ee20000000200 */
[C---:B----4-:R-:W-:Y:S06]  /*bb80*/  HMMA.16816.F32 R32, R4.reuse, R20, RZ ;  /* 0x000000140420723c */ /* 0x050fec00000018ff */
[----:B------:R-:W4:Y:S01]  /*bb90*/  MUFU.TANH R141, R141 ;  /* 0x0000008d008d7308 */ /* 0x000f220000002400 */
[-C--:B------:R-:W-:Y:S01]  /*bba0*/  FMUL.FTZ R8, R8, R14.reuse ;  /* 0x0000000e08087220 */ /* 0x080fe20000410000 */
[-C--:B------:R-:W-:Y:S01]  /*bbb0*/  FMUL.FTZ R9, R9, R14.reuse ;  /* 0x0000000e09097220 */ /* 0x080fe20000410000 */
[-C--:B------:R-:W-:Y:S01]  /*bbc0*/  FMUL.FTZ R215, R10, R14.reuse ;  /* 0x0000000e0ad77220 */ /* 0x080fe20000410000 */
[-C--:B------:R-:W-:Y:S01]  /*bbd0*/  FMUL.FTZ R217, R11, R14.reuse ;  /* 0x0000000e0bd97220 */ /* 0x080fe20000410000 */
[----:B------:R-:W-:Y:S03]  /*bbe0*/  HMMA.16816.F32 R20, R4, R22, RZ ;  /* 0x000000160414723c */ /* 0x000fe600000018ff */
[----:B------:R-:W2:Y:S01]  /*bbf0*/  MUFU.TANH R68, R8 ;  /* 0x0000000800447308 */ /* 0x000ea20000002400 */
[-C--:B------:R-:W-:Y:S01]  /*bc00*/  FMUL.FTZ R28, R28, R14.reuse ;  /* 0x0000000e1c1c7220 */ /* 0x080fe20000410000 */
[----:B-1----:R-:W1:Y:S01]  /*bc10*/  LDSM.16.M88.4 R36, [R41+0x4800] ;  /* 0x004800002924783b */ /* 0x002e620000000200 */
[-C--:B------:R-:W-:Y:S01]  /*bc20*/  FMUL.FTZ R80, R29, R14.reuse ;  /* 0x0000000e1d507220 */ /* 0x080fe20000410000 */
[-C--:B------:R-:W-:Y:S01]  /*bc30*/  FMUL.FTZ R227, R30, R14.reuse ;  /* 0x0000000e1ee37220 */ /* 0x080fe20000410000 */
[----:B------:R-:W-:-:S03]  /*bc40*/  FMUL.FTZ R219, R31, R14 ;  /* 0x0000000e1fdb7220 */ /* 0x000fc60000410000 */
[----:B------:R4:W1:Y:S08]  /*bc50*/  MUFU.TANH R76, R28 ;  /* 0x0000001c004c7308 */ /* 0x0008700000002400 */
[----:B------:R2:W1:Y:S08]  /*bc60*/  MUFU.TANH R74, R9 ;  /* 0x00000009004a7308 */ /* 0x0004700000002400 */
[----:B------:R-:W1:Y:S01]  /*bc70*/  MUFU.TANH R155, R155 ;  /* 0x0000009b009b7308 */ /* 0x000e620000002400 */
[C---:B---3--:R-:W-:Y:S01]  /*bc80*/  HMMA.16816.F32 R32, R24.reuse, R16, R32 ;  /* 0x000000101820723c */ /* 0x048fe20000001820 */
[----:B----4-:R-:W3:Y:S06]  /*bc90*/  LDSM.16.M88.4 R28, [R41+0x4c00] ;  /* 0x004c0000291c783b */ /* 0x010eec0000000200 */
[----:B------:R-:W4:Y:S01]  /*bca0*/  MUFU.TANH R157, R157 ;  /* 0x0000009d009d7308 */ /* 0x000f220000002400 */
[----:B--2---:R-:W2:Y:S01]  /*bcb0*/  LDSM.16.M88.4 R8, [R40+0x4800] ;  /* 0x004800002808783b */ /* 0x004ea20000000200 */
[----:B------:R-:W-:Y:S06]  /*bcc0*/  HMMA.16816.F32 R20, R24, R18, R20 ;  /* 0x000000121814723c */ /* 0x000fec0000001814 */
[----:B------:R-:W2:Y:S02]  /*bcd0*/  MUFU.TANH R161, R161 ;  /* 0x000000a100a17308 */ /* 0x000ea40000002400 */
[C---:B-1----:R-:W-:Y:S02]  /*bce0*/  HMMA.16816.F32 R16, R4.reuse, R36, RZ ;  /* 0x000000240410723c */ /* 0x042fe400000018ff */
[-C--:B------:R-:W-:Y:S01]  /*bcf0*/  FMUL.FTZ R32, R32, R14.reuse ;  /* 0x0000000e20207220 */ /* 0x080fe20000410000 */
[-C--:B------:R-:W-:Y:S01]  /*bd00*/  FMUL.FTZ R84, R33, R14.reuse ;  /* 0x0000000e21547220 */ /* 0x080fe20000410000 */
[-C--:B------:R-:W-:Y:S01]  /*bd10*/  FMUL.FTZ R235, R34, R14.reuse ;  /* 0x0000000e22eb7220 */ /* 0x080fe20000410000 */
[-C--:B------:R-:W-:Y:S01]  /*bd20*/  FMUL.FTZ R245, R35, R14.reuse ;  /* 0x0000000e23f57220 */ /* 0x080fe20000410000 */
[----:B------:R1:W1:Y:S02]  /*bd30*/  MUFU.TANH R82, R32 ;  /* 0x0000002000527308 */ /* 0x0002640000002400 */
[C---:B------:R-:W-:Y:S03]  /*bd40*/  HMMA.16816.F32 R36, R4.reuse, R38, RZ ;  /* 0x000000260424723c */ /* 0x040fe600000018ff */
[-C--:B------:R-:W-:Y:S01]  /*bd50*/  FMUL.FTZ R86, R20, R14.reuse ;  /* 0x0000000e14567220 */ /* 0x080fe20000410000 */
[-C--:B------:R-:W-:Y:S01]  /*bd60*/  FMUL.FTZ R88, R21, R14.reuse ;  /* 0x0000000e15587220 */ /* 0x080fe20000410000 */
[-C--:B------:R-:W-:Y:S01]  /*bd70*/  FMUL.FTZ R70, R22, R14.reuse ;  /* 0x0000000e16467220 */ /* 0x080fe20000410000 */
[----:B------:R-:W-:Y:S01]  /*bd80*/  FMUL.FTZ R247, R23, R14 ;  /* 0x0000000e17f77220 */ /* 0x000fe20000410000 */
[----:B------:R-:W2:Y:S08]  /*bd90*/  MUFU.TANH R163, R163 ;  /* 0x000000a300a37308 */ /* 0x000eb00000002400 */
[----:B------:R-:W4:Y:S01]  /*bda0*/  MUFU.TANH R169, R169 ;  /* 0x000000a900a97308 */ /* 0x000f220000002400 */
[----:B-1----:R-:W1:Y:S01]  /*bdb0*/  LDSM.16.M88.4 R32, [R40+0x4c00] ;  /* 0x004c00002820783b */ /* 0x002e620000000200 */
[----:B---3--:R-:W-:Y:S01]  /*bdc0*/  HMMA.16816.F32 R20, R4, R28, RZ ;  /* 0x0000001c0414723c */ /* 0x008fe200000018ff */
[----:B------:R-:W-:-:S05]  /*bdd0*/  DEPBAR.LE SB0, 0x0 ;  /* 0x000080000000791a */ /* 0x000fca0000000000 */
[----:B------:R-:W3:Y:S02]  /*bde0*/  MUFU.TANH R195, R195 ;  /* 0x000000c300c37308 */ /* 0x000ee40000002400 */
[----:B------:R-:W-:Y:S06]  /*bdf0*/  HMMA.16816.F32 R4, R4, R30, RZ ;  /* 0x0000001e0404723c */ /* 0x000fec00000018ff */
[----:B------:R-:W1:Y:S02]  /*be00*/  MUFU.TANH R197, R197 ;  /* 0x000000c500c57308 */ /* 0x000e640000002400 */
[C---:B--2---:R-:W-:Y:S06]  /*be10*/  HMMA.16816.F32 R16, R24.reuse, R8, R16 ;  /* 0x000000081810723c */ /* 0x044fec0000001810 */
[----:B------:R-:W2:Y:S02]  /*be20*/  MUFU.TANH R193, R193 ;  /* 0x000000c100c17308 */ /* 0x000ea40000002400 */
[C---:B------:R-:W-:Y:S06]  /*be30*/  HMMA.16816.F32 R36, R24.reuse, R10, R36 ;  /* 0x0000000a1824723c */ /* 0x040fec0000001824 */
[----:B------:R-:W2:Y:S05]  /*be40*/  MUFU.TANH R205, R205 ;  /* 0x000000cd00cd7308 */ /* 0x000eaa0000002400 */
[-C--:B------:R-:W-:Y:S01]  /*be50*/  FMUL.FTZ R18, R18, R14.reuse ;  /* 0x0000000e12127220 */ /* 0x080fe20000410000 */
[-C--:B------:R-:W-:Y:S01]  /*be60*/  FMUL.FTZ R16, R16, R14.reuse ;  /* 0x0000000e10107220 */ /* 0x080fe20000410000 */
[-C--:B------:R-:W-:Y:S01]  /*be70*/  FMUL.FTZ R78, R19, R14.reuse ;  /* 0x0000000e134e7220 */ /* 0x080fe20000410000 */
[-C--:B------:R-:W-:Y:S01]  /*be80*/  FMUL.FTZ R17, R17, R14.reuse ;  /* 0x0000000e11117220 */ /* 0x080fe20000410000 */
[C---:B-1----:R-:W-:Y:S01]  /*be90*/  HMMA.16816.F32 R4, R24.reuse, R34, R4 ;  /* 0x000000221804723c */ /* 0x042fe20000001804 */
[----:B------:R1:W1:Y:S03]  /*bea0*/  MUFU.TANH R72, R18 ;  /* 0x0000001200487308 */ /* 0x0002660000002400 */
[-C--:B------:R-:W-:Y:S01]  /*beb0*/  FMUL.FTZ R9, R36, R14.reuse ;  /* 0x0000000e24097220 */ /* 0x080fe20000410000 */
[-C--:B------:R-:W-:Y:S01]  /*bec0*/  FMUL.FTZ R11, R37, R14.reuse ;  /* 0x0000000e250b7220 */ /* 0x080fe20000410000 */
[-C--:B------:R-:W-:Y:S01]  /*bed0*/  FMUL.FTZ R19, R38, R14.reuse ;  /* 0x0000000e26137220 */ /* 0x080fe20000410000 */
[-C--:B------:R-:W-:Y:S01]  /*bee0*/  FMUL.FTZ R39, R39, R14.reuse ;  /* 0x0000000e27277220 */ /* 0x080fe20000410000 */
[----:B------:R-:W-:Y:S01]  /*bef0*/  HMMA.16816.F32 R20, R24, R32, R20 ;  /* 0x000000201814723c */ /* 0x000fe20000001814 */
[----:B------:R4:W2:Y:S08]  /*bf00*/  MUFU.TANH R29, R16 ;  /* 0x00000010001d7308 */ /* 0x0008b00000002400 */
[----:B------:R-:W2:Y:S02]  /*bf10*/  MUFU.TANH R203, R203 ;  /* 0x000000cb00cb7308 */ /* 0x000ea40000002400 */
[-C--:B-1----:R-:W-:Y:S01]  /*bf20*/  FMUL.FTZ R18, R5, R14.reuse ;  /* 0x0000000e05127220 */ /* 0x082fe20000410000 */
[-C--:B------:R-:W-:Y:S01]  /*bf30*/  FMUL.FTZ R4, R4, R14.reuse ;  /* 0x0000000e04047220 */ /* 0x080fe20000410000 */
[-C--:B------:R-:W-:Y:S01]  /*bf40*/  FMUL.FTZ R6, R6, R14.reuse ;  /* 0x0000000e06067220 */ /* 0x080fe20000410000 */
[----:B------:R-:W-:-:S03]  /*bf50*/  FMUL.FTZ R5, R7, R14 ;  /* 0x0000000e07057220 */ /* 0x000fc60000410000 */
[----:B------:R-:W1:Y:S02]  /*bf60*/  MUFU.TANH R199, R199 ;  /* 0x000000c700c77308 */ /* 0x000e640000002400 */
[-C--:B------:R-:W-:Y:S01]  /*bf70*/  FMUL.FTZ R8, R20, R14.reuse ;  /* 0x0000000e14087220 */ /* 0x080fe20000410000 */
[-C--:B------:R-:W-:Y:S01]  /*bf80*/  FMUL.FTZ R21, R21, R14.reuse ;  /* 0x0000000e15157220 */ /* 0x080fe20000410000 */
[-C--:B----4-:R-:W-:Y:S01]  /*bf90*/  FMUL.FTZ R16, R22, R14.reuse ;  /* 0x0000000e16107220 */ /* 0x090fe20000410000 */
[----:B------:R-:W-:Y:S01]  /*bfa0*/  FMUL.FTZ R23, R23, R14 ;  /* 0x0000000e17177220 */ /* 0x000fe20000410000 */
[----:B------:R-:W-:Y:S02]  /*bfb0*/  P2R R14, PR, RZ, 0x2 ;  /* 0x00000002ff0e7803 */ /* 0x000fe40000000000 */
[----:B------:R-:W4:Y:S08]  /*bfc0*/  MUFU.TANH R201, R201 ;  /* 0x000000c900c97308 */ /* 0x000f300000002400 */
[----:B------:R-:W1:Y:S08]  /*bfd0*/  MUFU.TANH R211, R211 ;  /* 0x000000d300d37308 */ /* 0x000e700000002400 */
        /* <DEDUP_REMOVED lines=58> */
.L_x_3269:
[----:B------:R-:W2:Y:S01]  /*c380*/  LD.E R28, desc[UR6][R148.64+0x170] ;  /* 0x00017006941c7980 */ /* 0x000ea2000c101900 */
[C---:B------:R-:W-:Y:S01]  /*c390*/  VIADD R26, R59.reuse, 0xfffffe00 ;  /* 0xfffffe003b1a7836 */ /* 0x040fe20000000000 */
[----:B------:R-:W-:-:S04]  /*c3a0*/  IADD3 R7, PT, PT, R59, -0x100, RZ ;  /* 0xffffff003b077810 */ /* 0x000fc80007ffe0ff */
        /* <DEDUP_REMOVED lines=12> */
[----:B------:R-:W2:Y:S02]  /*c470*/  F2I.FTZ.U32.TRUNC.NTZ R31, R30 ;  /* 0x0000001e001f7305 */ /* 0x000ea4000021f000 */
[----:B--2---:R-:W-:Y:S02]  /*c480*/  IMAD.MOV R27, RZ, RZ, -R31 ;  /* 0x000000ffff1b7224 */ /* 0x004fe400078e0a1f */
        /* <DEDUP_REMOVED lines=14> */
[----:B------:R-:W-:Y:S01]  /*c570*/  ISETP.GE.U32.AND P3, PT, R25, R22, PT ;  /* 0x000000161900720c */ /* 0x000fe20003f66070 */
[----:B------:R-:W2:Y:S01]  /*c580*/  LD.E.64 R30, desc[UR6][R148.64+0x20] ;  /* 0x00002006941e7980 */ /* 0x000ea2000c101b00 */
[----:B------:R-:W-:-:S02]  /*c590*/  ISETP.NE.AND P0, PT, R28, RZ, PT ;  /* 0x000000ff1c00720c */ /* 0x000fc40003f05270 */
[----:B------:R-:W-:-:S07]  /*c5a0*/  LOP3.LUT R25, RZ, R28, RZ, 0x33, !PT ;  /* 0x0000001cff197212 */ /* 0x000fce00078e33ff */
        /* <DEDUP_REMOVED lines=26> */
.L_x_3270:
[----:B------:R-:W-:Y:S05]  /*c750*/  BSYNC.RECONVERGENT B0 ;  /* 0x0000000000007941 */ /* 0x000fea0003800200 */
.L_x_3268:
[C---:B------:R-:W-:Y:S01]  /*c760*/  IMAD.SHL.U32 R7, R170.reuse, 0x40, RZ ;  /* 0x00000040aa077824 */ /* 0x040fe200078e00ff */
[----:B------:R-:W-:Y:S02]  /*c770*/  SHF.L.U64.HI R10, R170, 0x6, R171 ;  /* 0x00000006aa0a7819 */ /* 0x000fe400000102ab */
[----:B------:R-:W-:Y:S02]  /*c780*/  ISETP.GE.AND P0, PT, R12, R183, PT ;  /* 0x000000b70c00720c */ /* 0x000fe40003f06270 */
[----:B------:R-:W-:-:S04]  /*c790*/  IADD3 R34, P1, PT, R7, R174, RZ ;  /* 0x000000ae07227210 */ /* 0x000fc80007f3e0ff */
        /* <DEDUP_REMOVED lines=17> */
[----:B------:R-:W-:Y:S01]  /*c8b0*/  IADD3 R12, P2, PT, R24, R7, RZ ;  /* 0x00000007180c7210 */ /* 0x000fe20007f5e0ff */
[----:B------:R-:W-:-:S02]  /*c8c0*/  IMAD.X R25, R27, 0x1, R10, P1 ;  /* 0x000000011b197824 */ /* 0x000fc400008e060a */
        /* <DEDUP_REMOVED lines=35> */
.L_x_3267:
[----:B------:R-:W-:Y:S05]  /*cb00*/  BSYNC.RECONVERGENT B1 ;  /* 0x0000000000017941 */ /* 0x000fea0003800200 */
.L_x_3266:
[----:B------:R-:W3:Y:S01]  /*cb10*/  S2R R167, SR_TID.X ;  /* 0x0000000000a77919 */ /* 0x000ee20000002100 */
[----:B------:R-:W-:Y:S01]  /*cb20*/  VIADD R185, R59, 0xffffff00 ;  /* 0xffffff003bb97836 */ /* 0x000fe20000000000 */
[----:B------:R-:W4:Y:S01]  /*cb30*/  LDCU.64 UR4, c[0x0][0x358] ;  /* 0x00006b00ff0477ac */ /* 0x000f220008000a00 */
[----:B---3--:R-:W-:Y:S01]  /*cb40*/  SHF.R.U32.HI R41, RZ, 0x2, R167 ;  /* 0x00000002ff297819 */ /* 0x008fe200000116a7 */
[----:B------:R-:W-:-:S03]  /*cb50*/  IMAD.SHL.U32 R40, R167, 0x2, RZ ;  /* 0x00000002a7287824 */ /* 0x000fc600078e00ff */
[----:B------:R-:W-:Y:S02]  /*cb60*/  LOP3.LUT R41, R41, 0x7, RZ, 0xc0, !PT ;  /* 0x0000000729297812 */ /* 0x000fe400078ec0ff */
[----:B------:R-:W-:Y:S02]  /*cb70*/  LOP3.LUT R40, R40, 0x6, RZ, 0xc0, !PT ;  /* 0x0000000628287812 */ /* 0x000fe400078ec0ff */
[----:B------:R-:W-:-:S03]  /*cb80*/  LOP3.LUT R10, R41, 0x1f0, R164, 0xf8, !PT ;  /* 0x000001f0290a7812 */ /* 0x000fc600078ef8a4 */
[----:B------:R-:W-:Y:S02]  /*cb90*/  IMAD.IADD R59, R40, 0x1, R185 ;  /* 0x00000001283b7824 */ /* 0x000fe400078e02b9 */
[----:B------:R-:W-:Y:S02]  /*cba0*/  IMAD R7, R181, 0x40, R10 ;  /* 0x00000040b5077824 */ /* 0x000fe400078e020a */
[C---:B--2---:R-:W-:Y:S02]  /*cbb0*/  VIADD R33, R59.reuse, 0x29 ;  /* 0x000000293b217836 */ /* 0x044fe40000000000 */
[C---:B------:R-:W-:Y:S01]  /*cbc0*/  VIADD R13, R59.reuse, 0x18 ;  /* 0x000000183b0d7836 */ /* 0x040fe20000000000 */
[----:B------:R-:W-:Y:S01]  /*cbd0*/  IADD3 R20, PT, PT, R58, R7, -R182 ;  /* 0x000000073a147210 */ /* 0x000fe20007ffe8b6 */
[C---:B------:R-:W-:Y:S02]  /*cbe0*/  VIADD R35, R59.reuse, 0x28 ;  /* 0x000000283b237836 */ /* 0x040fe40000000000 */
[----:B------:R-:W-:Y:S01]  /*cbf0*/  VIADD R126, R59, 0x20 ;  /* 0x000000203b7e7836 */ /* 0x000fe20000000000 */
[----:B------:R-:W-:Y:S01]  /*cc00*/  ISETP.GE.AND P5, PT, R13, R58, PT ;  /* 0x0000003a0d00720c */ /* 0x000fe20003fa6270 */
[----:B------:R-:W-:-:S02]  /*cc10*/  IMAD.IADD R110, R20, 0x1, -R33 ;  /* 0x00000001146e7824 */ /* 0x000fc400078e0a21 */
[C---:B------:R-:W-:Y:S02]  /*cc20*/  IMAD.IADD R28, R20.reuse, 0x1, -R13 ;  /* 0x00000001141c7824 */ /* 0x040fe400078e0a0d */
[----:B------:R-:W-:Y:S01]  /*cc30*/  IMAD.IADD R112, R20, 0x1, -R35 ;  /* 0x0000000114707824 */ /* 0x000fe200078e0a23 */
        /* <DEDUP_REMOVED lines=8> */
[----:B------:R-:W-:Y:S01]  /*ccc0*/  IABS R112, R112 ;  /* 0x0000007000707213 */ /* 0x000fe20000000000 */
[----:B------:R-:W-:Y:S01]  /*ccd0*/  FFMA.FTZ R110, -R0, R110, R53 ;  /* 0x0000006e006e7223 */ /* 0x000fe20000010135 */
[----:B------:R-:W-:-:S02]  /*cce0*/  IMAD.IADD R53, R40, 0x1, R185 ;  /* 0x0000000128357824 */ /* 0x000fc400078e02b9 */
[----:B------:R-:W-:Y:S01]  /*ccf0*/  FFMA.FTZ R37, -R0, R28, R75 ;  /* 0x0000001c00257223 */ /* 0x000fe2000001014b */
[C---:B------:R-:W-:Y:S01]  /*cd00*/  IADD3 R28, PT, PT, R20.reuse, -R126, RZ ;  /* 0x8000007e141c7210 */ /* 0x040fe20007ffe0ff */
[C---:B------:R-:W-:Y:S01]  /*cd10*/  IMAD.IADD R30, R20.reuse, 0x1, -R104 ;  /* 0x00000001141e7824 */ /* 0x040fe200078e0a68 */
[----:B------:R-:W-:Y:S01]  /*cd20*/  I2FP.F32.S32 R112, R112 ;  /* 0x0000007000707245 */ /* 0x000fe20000201400 */
[----:B------:R-:W-:Y:S01]  /*cd30*/  VIADD R96, R53, 0xc0 ;  /* 0x000000c035607836 */ /* 0x000fe20000000000 */
[----:B------:R-:W-:Y:S01]  /*cd40*/  IABS R28, R28 ;  /* 0x0000001c001c7213 */ /* 0x000fe20000000000 */
[----:B------:R-:W-:Y:S01]  /*cd50*/  IMAD.IADD R12, R20, 0x1, -R27 ;  /* 0x00000001140c7824 */ /* 0x000fe200078e0a1b */
[----:B------:R-:W-:Y:S01]  /*cd60*/  IABS R30, R30 ;  /* 0x0000001e001e7213 */ /* 0x000fe20000000000 */
[----:B------:R-:W-:Y:S01]  /*cd70*/  FFMA.FTZ R112, -R0, R112, R55 ;  /* 0x0000007000707223 */ /* 0x000fe20000010137 */
[C---:B------:R-:W-:Y:S01]  /*cd80*/  IMAD.IADD R55, R20.reuse, 0x1, -R96 ;  /* 0x0000000114377824 */ /* 0x040fe200078e0a60 */
[----:B------:R-:W-:Y:S01]  /*cd90*/  I2FP.F32.S32 R28, R28 ;  /* 0x0000001c001c7245 */ /* 0x000fe20000201400 */
[----:B------:R-:W-:Y:S01]  /*cda0*/  IMAD.IADD R62, R20, 0x1, -R116 ;  /* 0x00000001143e7824 */ /* 0x000fe200078e0a74 */
[----:B------:R-:W-:Y:S01]  /*cdb0*/  IABS R12, R12 ;  /* 0x0000000c000c7213 */ /* 0x000fe20000000000 */
[C---:B------:R-:W-:Y:S01]  /*cdc0*/  VIADD R90, R59.reuse, 0x40 ;  /* 0x000000403b5a7836 */ /* 0x040fe20000000000 */
[----:B------:R-:W-:Y:S01]  /*cdd0*/  IABS R55, R55 ;  /* 0x0000003700377213 */ /* 0x000fe20000000000 */
[----:B------:R-:W-:Y:S01]  /*cde0*/  FFMA.FTZ R31, -R0, R28, R67 ;  /* 0x0000001c001f7223 */ /* 0x000fe20000010143 */
[C---:B------:R-:W-:Y:S01]  /*cdf0*/  IMAD.IADD R28, R20.reuse, 0x1, -R118 ;  /* 0x00000001141c7824 */ /* 0x040fe200078e0a76 */
[----:B------:R-:W-:Y:S01]  /*ce00*/  IABS R62, R62 ;  /* 0x0000003e003e7213 */ /* 0x000fe20000000000 */
[----:B------:R-:W-:Y:S01]  /*ce10*/  IMAD.IADD R140, R20, 0x1, -R90 ;  /* 0x00000001148c7824 */ /* 0x000fe200078e0a5a */
[----:B------:R-:W-:Y:S01]  /*ce20*/  I2FP.F32.S32 R55, R55 ;  /* 0x0000003700377245 */ /* 0x000fe20000201400 */
[C---:B------:R-:W-:Y:S01]  /*ce30*/  VIADD R108, R59.reuse, 0x41 ;  /* 0x000000413b6c7836 */ /* 0x040fe20000000000 */
[----:B------:R-:W-:Y:S01]  /*ce40*/  IABS R28, R28 ;  /* 0x0000001c001c7213 */ /* 0x000fe20000000000 */
[----:B------:R-:W-:Y:S01]  /*ce50*/  VIADD R25, R59, 0x9 ;  /* 0x000000093b197836 */ /* 0x000fe20000000000 */
[----:B------:R-:W-:Y:S01]  /*ce60*/  I2FP.F32.S32 R30, R30 ;  /* 0x0000001e001e7245 */ /* 0x000fe20000201400 */
[----:B------:R-:W-:Y:S01]  /*ce70*/  FFMA.FTZ R68, -R0, R55, R68 ;  /* 0x0000003700447223 */ /* 0x000fe20000010144 */
[----:B------:R-:W-:Y:S01]  /*ce80*/  I2FP.F32.S32 R12, R12 ;  /* 0x0000000c000c7245 */ /* 0x000fe20000201400 */
[C---:B------:R-:W-:Y:S01]  /*ce90*/  VIADD R98, R53.reuse, 0xb9 ;  /* 0x000000b935627836 */ /* 0x040fe20000000000 */
[C---:B------:R-:W-:Y:S01]  /*cea0*/  IADD3 R55, PT, PT, R53.reuse, 0xe0, RZ ;  /* 0x000000e035377810 */ /* 0x040fe20007ffe0ff */
[C---:B------:R-:W-:Y:S01]  /*ceb0*/  VIADD R94, R53.reuse, 0xc1 ;  /* 0x000000c1355e7836 */ /* 0x040fe20000000000 */
[----:B------:R-:W-:Y:S01]  /*cec0*/  I2FP.F32.S32 R28, R28 ;  /* 0x0000001c001c7245 */ /* 0x000fe20000201400 */
[----:B------:R-:W-:Y:S01]  /*ced0*/  IMAD.IADD R34, R20, 0x1, -R59 ;  /* 0x0000000114227824 */ /* 0x000fe200078e0a3b */
[----:B------:R-:W-:Y:S01]  /*cee0*/  I2FP.F32.S32 R62, R62 ;  /* 0x0000003e003e7245 */ /* 0x000fe20000201400 */
[----:B------:R-:W-:Y:S01]  /*cef0*/  FFMA.FTZ R137, -R0, R30, R137 ;  /* 0x0000001e00897223 */ /* 0x000fe20000010189 */
[----:B------:R-:W-:Y:S01]  /*cf00*/  IABS R140, R140 ;  /* 0x0000008c008c7213 */ /* 0x000fe20000000000 */
[C---:B------:R-:W-:Y:S01]  /*cf10*/  IMAD.IADD R26, R20.reuse, 0x1, -R25 ;  /* 0x00000001141a7824 */ /* 0x040fe200078e0a19 */
[----:B------:R-:W-:Y:S01]  /*cf20*/  IADD3 R102, PT, PT, R20, -R108, RZ ;  /* 0x8000006c14667210 */ /* 0x000fe20007ffe0ff */
[----:B------:R-:W-:Y:S01]  /*cf30*/  FFMA.FTZ R12, -R0, R12, R81 ;  /* 0x0000000c000c7223 */ /* 0x000fe20000010151 */
[----:B------:R-:W-:-:S02]  /*cf40*/  VIADD R67, R53, 0xc9 ;  /* 0x000000c935437836 */ /* 0x000fc40000000000 */
[----:B------:R-:W-:Y:S01]  /*cf50*/  FFMA.FTZ R28, -R0, R28, R47 ;  /* 0x0000001c001c7223 */ /* 0x000fe2000001012f */
[C---:B------:R-:W-:Y:S01]  /*cf60*/  IMAD.IADD R30, R20.reuse, 0x1, -R55 ;  /* 0x00000001141e7824 */ /* 0x040fe200078e0a37 */
[----:B------:R-:W-:Y:S01]  /*cf70*/  I2FP.F32.S32 R140, R140 ;  /* 0x0000008c008c7245 */ /* 0x000fe20000201400 */
[----:B------:R-:W-:Y:S02]  /*cf80*/  IMAD.IADD R81, R20, 0x1, -R98 ;  /* 0x0000000114517824 */ /* 0x000fe400078e0a62 */
[----:B------:R-:W-:Y:S01]  /*cf90*/  FFMA.FTZ R62, -R0, R62, R45 ;  /* 0x0000003e003e7223 */ /* 0x000fe2000001012d */
[C---:B------:R-:W-:Y:S01]  /*cfa0*/  IMAD.IADD R47, R20.reuse, 0x1, -R94 ;  /* 0x00000001142f7824 */ /* 0x040fe200078e0a5e */
[----:B------:R-:W-:Y:S01]  /*cfb0*/  IABS R102, R102 ;  /* 0x0000006600667213 */ /* 0x000fe20000000000 */
[----:B------:R-:W-:Y:S01]  /*cfc0*/  IMAD.IADD R45, R20, 0x1, -R67 ;  /* 0x00000001142d7824 */ /* 0x000fe200078e0a43 */
[----:B------:R-:W-:Y:S01]  /*cfd0*/  IABS R34, R34 ;  /* 0x0000002200227213 */ /* 0x000fe20000000000 */
[----:B------:R-:W-:Y:S01]  /*cfe0*/  FFMA.FTZ R140, -R0, R140, R107 ;  /* 0x0000008c008c7223 */ /* 0x000fe2000001016b */
[----:B------:R-:W-:Y:S01]  /*cff0*/  IABS R26, R26 ;  /* 0x0000001a001a7213 */ /* 0x000fe20000000000 */
[C---:B------:R-:W-:Y:S01]  /*d000*/  VIADD R107, R53.reuse, 0xc8 ;  /* 0x000000c8356b7836 */ /* 0x040fe20000000000 */
[----:B------:R-:W-:Y:S01]  /*d010*/  IABS R30, R30 ;  /* 0x0000001e001e7213 */ /* 0x000fe20000000000 */
[----:B------:R-:W-:Y:S01]  /*d020*/  VIADD R38, R53, 0xd0 ;  /* 0x000000d035267836 */ /* 0x000fe20000000000 */
[----:B------:R-:W-:Y:S01]  /*d030*/  IABS R81, R81 ;  /* 0x0000005100517213 */ /* 0x000fe20000000000 */
[C---:B------:R-:W-:Y:S01]  /*d040*/  VIADD R7, R59.reuse, 0x10 ;  /* 0x000000103b077836 */ /* 0x040fe20000000000 */
[----:B------:R-:W-:Y:S01]  /*d050*/  I2FP.F32.S32 R102, R102 ;  /* 0x0000006600667245 */ /* 0x000fe20000201400 */
[----:B------:R-:W-:Y:S01]  /*d060*/  VIADD R24, R59, 0x1 ;  /* 0x000000013b187836 */ /* 0x000fe20000000000 */
[----:B------:R-:W-:Y:S01]  /*d070*/  IABS R47, R47 ;  /* 0x0000002f002f7213 */ /* 0x000fe20000000000 */
[----:B------:R-:W-:Y:S01]  /*d080*/  IMAD.IADD R10, R20, 0x1, -R7 ;  /* 0x00000001140a7824 */ /* 0x000fe200078e0a07 */
[----:B------:R-:W-:Y:S01]  /*d090*/  I2FP.F32.S32 R34, R34 ;  /* 0x0000002200227245 */ /* 0x000fe20000201400 */
[----:B------:R-:W-:Y:S01]  /*d0a0*/  FFMA.FTZ R102, -R0, R102, R111 ;  /* 0x0000006600667223 */ /* 0x000fe2000001016f */
[----:B------:R-:W-:Y:S01]  /*d0b0*/  I2FP.F32.S32 R26, R26 ;  /* 0x0000001a001a7245 */ /* 0x000fe20000201400 */
[----:B------:R-:W-:Y:S01]  /*d0c0*/  IMAD.IADD R111, R20, 0x1, -R107 ;  /* 0x00000001146f7824 */ /* 0x000fe200078e0a6b */
[----:B------:R-:W-:Y:S01]  /*d0d0*/  IABS R45, R45 ;  /* 0x0000002d002d7213 */ /* 0x000fe20000000000 */
[C---:B------:R-:W-:Y:S01]  /*d0e0*/  FFMA.FTZ R32, -R0.reuse, R34, R97 ;  /* 0x0000002200207223 */ /* 0x040fe20000010161 */
[----:B------:R-:W-:Y:S01]  /*d0f0*/  I2FP.F32.S32 R30, R30 ;  /* 0x0000001e001e7245 */ /* 0x000fe20000201400 */
[C---:B------:R-:W-:Y:S01]  /*d100*/  FFMA.FTZ R26, -R0.reuse, R26, R89 ;  /* 0x0000001a001a7223 */ /* 0x040fe20000010159 */
[----:B------:R-:W-:Y:S01]  /*d110*/  I2FP.F32.S32 R81, R81 ;  /* 0x0000005100517245 */ /* 0x000fe20000201400 */
[----:B------:R-:W-:Y:S01]  /*d120*/  VIADD R89, R53, 0xd1 ;  /* 0x000000d135597836 */ /* 0x000fe20000000000 */
[----:B------:R-:W-:Y:S01]  /*d130*/  I2FP.F32.S32 R47, R47 ;  /* 0x0000002f002f7245 */ /* 0x000fe20000201400 */
[C---:B------:R-:W-:Y:S01]  /*d140*/  FFMA.FTZ R97, -R0.reuse, R30, R29 ;  /* 0x0000001e00617223 */ /* 0x040fe2000001011d */
[----:B------:R-:W-:Y:S01]  /*d150*/  I2FP.F32.S32 R45, R45 ;  /* 0x0000002d002d7245 */ /* 0x000fe20000201400 */
[----:B------:R-:W-:Y:S01]  /*d160*/  FFMA.FTZ R81, -R0, R81, R66 ;  /* 0x0000005100517223 */ /* 0x000fe20000010142 */
[----:B------:R-:W-:-:S02]  /*d170*/  VIADD R30, R20, 0x8 ;  /* 0x00000008141e7836 */ /* 0x000fc40000000000 */
[----:B------:R-:W-:Y:S01]  /*d180*/  FFMA.FTZ R66, -R0, R47, R74 ;  /* 0x0000002f00427223 */ /* 0x000fe2000001014a */
[----:B------:R-:W-:Y:S01]  /*d190*/  IMAD.IADD R47, R20, 0x1, -R38 ;  /* 0x00000001142f7824 */ /* 0x000fe200078e0a26 */
[----:B------:R-:W-:Y:S01]  /*d1a0*/  IABS R111, R111 ;  /* 0x0000006f006f7213 */ /* 0x000fe20000000000 */
[----:B-1----:R-:W-:Y:S01]  /*d1b0*/  FFMA.FTZ R80, -R0, R45, R80 ;  /* 0x0000002d00507223 */ /* 0x002fe20000010150 */
[----:B------:R-:W-:Y:S01]  /*d1c0*/  ISETP.GE.AND P2, PT, R25, R58, PT ;  /* 0x0000003a1900720c */ /* 0x000fe20003f46270 */
[----:B------:R-:W-:Y:S01]  /*d1d0*/  IMAD.IADD R45, R20, 0x1, -R89 ;  /* 0x00000001142d7824 */ /* 0x000fe200078e0a59 */
[----:B------:R-:W-:Y:S01]  /*d1e0*/  I2FP.F32.S32 R111, R111 ;  /* 0x0000006f006f7245 */ /* 0x000fe20000201400 */
[----:B------:R-:W-:Y:S01]  /*d1f0*/  IMAD.IADD R25, R30, 0x1, -R25 ;  /* 0x000000011e197824 */ /* 0x000fe200078e0a19 */
[----:B------:R-:W-:Y:S01]  /*d200*/  IABS R47, R47 ;  /* 0x0000002f002f7213 */ /* 0x000fe20000000000 */
[----:B------:R-:W-:Y:S01]  /*d210*/  FFMA.FTZ R87, -R0, R34, R87 ;  /* 0x0000002200577223 */ /* 0x000fe20000010157 */
[----:B------:R-:W-:Y:S01]  /*d220*/  ISETP.GE.AND P3, PT, R7, R58, PT ;  /* 0x0000003a0700720c */ /* 0x000fe20003f66270 */
[----:B------:R-:W-:Y:S01]  /*d230*/  IMAD.IADD R7, R30, 0x1, -R7 ;  /* 0x000000011e077824 */ /* 0x000fe200078e0a07 */
[----:B------:R-:W-:Y:S01]  /*d240*/  IABS R10, R10 ;  /* 0x0000000a000a7213 */ /* 0x000fe20000000000 */
[----:B------:R-:W-:Y:S01]  /*d250*/  FFMA.FTZ R111, -R0, R111, R76 ;  /* 0x0000006f006f7223 */ /* 0x000fe2000001014c */
[----:B------:R-:W-:Y:S01]  /*d260*/  IABS R45, R45 ;  /* 0x0000002d002d7213 */ /* 0x000fe20000000000 */
[C---:B------:R-:W-:Y:S01]  /*d270*/  VIADD R128, R59.reuse, 0x19 ;  /* 0x000000193b807836 */ /* 0x040fe20000000000 */
[----:B------:R-:W-:Y:S01]  /*d280*/  IABS R25, R25 ;  /* 0x0000001900197213 */ /* 0x000fe20000000000 */
[----:B------:R-:W-:Y:S01]  /*d290*/  IMAD.IADD R22, R20, 0x1, -R24 ;  /* 0x0000000114167824 */ /* 0x000fe200078e0a18 */
[----:B------:R-:W-:Y:S01]  /*d2a0*/  I2FP.F32.S32 R47, R47 ;  /* 0x0000002f002f7245 */ /* 0x000fe20000201400 */
[C---:B------:R-:W-:Y:S01]  /*d2b0*/  VIADD R124, R59.reuse, 0x21 ;  /* 0x000000213b7c7836 */ /* 0x040fe20000000000 */
[----:B------:R-:W-:Y:S01]  /*d2c0*/  I2FP.F32.S32 R10, R10 ;  /* 0x0000000a000a7245 */ /* 0x000fe20000201400 */
[----:B------:R-:W-:Y:S01]  /*d2d0*/  VIADD R106, R59, 0x48 ;  /* 0x000000483b6a7836 */ /* 0x000fe20000000000 */
[----:B------:R-:W-:Y:S01]  /*d2e0*/  I2FP.F32.S32 R45, R45 ;  /* 0x0000002d002d7245 */ /* 0x000fe20000201400 */
[C---:B------:R-:W-:Y:S01]  /*d2f0*/  FFMA.FTZ R36, -R0.reuse, R47, R82 ;  /* 0x0000002f00247223 */ /* 0x040fe20000010152 */
[----:B------:R-:W-:Y:S01]  /*d300*/  IABS R7, R7 ;  /* 0x0000000700077213 */ /* 0x000fe20000000000 */
[C---:B------:R-:W-:Y:S01]  /*d310*/  FFMA.FTZ R10, -R0.reuse, R10, R83 ;  /* 0x0000000a000a7223 */ /* 0x040fe20000010153 */
[----:B------:R-:W-:Y:S01]  /*d320*/  I2FP.F32.S32 R76, R25 ;  /* 0x00000019004c7245 */ /* 0x000fe20000201400 */
[C---:B------:R-:W-:Y:S01]  /*d330*/  FFMA.FTZ R34, -R0.reuse, R45, R84 ;  /* 0x0000002d00227223 */ /* 0x040fe20000010154 */
[----:B------:R-:W-:Y:S01]  /*d340*/  I2FP.F32.S32 R82, R7 ;  /* 0x0000000700527245 */ /* 0x000fe20000201400 */
[----:B------:R-:W-:Y:S01]  /*d350*/  VIADD R83, R53, 0xe1 ;  /* 0x000000e135537836 */ /* 0x000fe20000000000 */
[----:B------:R-:W-:Y:S01]  /*d360*/  IABS R22, R22 ;  /* 0x0000001600167213 */ /* 0x000fe20000000000 */
[----:B------:R-:W-:Y:S01]  /*d370*/  FFMA.FTZ R7, -R0, R76, R85 ;  /* 0x0000004c00077223 */ /* 0x000fe20000010155 */
[----:B------:R-:W-:-:S02]  /*d380*/  IMAD.IADD R84, R30, 0x1, -R13 ;  /* 0x000000011e547824 */ /* 0x000fc400078e0a0d */
[----:B------:R-:W-:Y:S01]  /*d390*/  FFMA.FTZ R25, -R0, R82, R79 ;  /* 0x0000005200197223 */ /* 0x000fe2000001014f */
[----:B------:R-:W-:Y:S01]  /*d3a0*/  IMAD.IADD R76, R30, 0x1, -R126 ;  /* 0x000000011e4c7824 */ /* 0x000fe200078e0a7e */
[----:B------:R-:W-:Y:S01]  /*d3b0*/  ISETP.GE.AND P4, PT, R27, R58, PT ;  /* 0x0000003a1b00720c */ /* 0x000fe20003f86270 */
[----:B------:R-:W-:Y:S01]  /*d3c0*/  IMAD.IADD R29, R20, 0x1, -R83 ;  /* 0x00000001141d7824 */ /* 0x000fe200078e0a53 */
[----:B------:R-:W-:Y:S01]  /*d3d0*/  IABS R84, R84 ;  /* 0x0000005400547213 */ /* 0x000fe20000000000 */
[C-C-:B------:R-:W-:Y:S01]  /*d3e0*/  IMAD.IADD R82, R30.reuse, 0x1, -R128.reuse ;  /* 0x000000011e527824 */ /* 0x140fe200078e0a80 */
[----:B------:R-:W-:Y:S01]  /*d3f0*/  IABS R76, R76 ;  /* 0x0000004c004c7213 */ /* 0x000fe20000000000 */
[----:B------:R-:W-:Y:S01]  /*d400*/  IMAD.IADD R27, R30, 0x1, -R27 ;  /* 0x000000011e1b7824 */ /* 0x000fe200078e0a1b */
[----:B------:R-:W-:Y:S01]  /*d410*/  IABS R29, R29 ;  /* 0x0000001d001d7213 */ /* 0x000fe20000000000 */
[C---:B------:R-:W-:Y:S01]  /*d420*/  IMAD.IADD R122, R20.reuse, 0x1, -R128 ;  /* 0x00000001147a7824 */ /* 0x040fe200078e0a80 */
[----:B------:R-:W-:Y:S01]  /*d430*/  I2FP.F32.S32 R84, R84 ;  /* 0x0000005400547245 */ /* 0x000fe20000201400 */
[C---:B------:R-:W-:Y:S01]  /*d440*/  IMAD.IADD R120, R20.reuse, 0x1, -R124 ;  /* 0x0000000114787824 */ /* 0x040fe200078e0a7c */
[----:B------:R-:W-:Y:S01]  /*d450*/  I2FP.F32.S32 R76, R76 ;  /* 0x0000004c004c7245 */ /* 0x000fe20000201400 */
[C---:B------:R-:W-:Y:S01]  /*d460*/  VIADD R114, R59.reuse, 0x38 ;  /* 0x000000383b727836 */ /* 0x040fe20000000000 */
[----:B------:R-:W-:Y:S01]  /*d470*/  IABS R82, R82 ;  /* 0x0000005200527213 */ /* 0x000fe20000000000 */
[C---:B------:R-:W-:Y:S01]  /*d480*/  IMAD.IADD R136, R20.reuse, 0x1, -R106 ;  /* 0x0000000114887824 */ /* 0x040fe200078e0a6a */
[----:B------:R-:W-:Y:S01]  /*d490*/  I2FP.F32.S32 R22, R22 ;  /* 0x0000001600167245 */ /* 0x000fe20000201400 */
[----:B------:R-:W-:Y:S01]  /*d4a0*/  IMAD.IADD R150, R20, 0x1, -R114 ;  /* 0x0000000114967824 */ /* 0x000fe200078e0a72 */
[----:B------:R-:W-:Y:S01]  /*d4b0*/  I2FP.F32.S32 R29, R29 ;  /* 0x0000001d001d7245 */ /* 0x000fe20000201400 */
[C---:B------:R-:W-:Y:S01]  /*d4c0*/  FFMA.FTZ R71, -R0.reuse, R84, R71 ;  /* 0x0000005400477223 */ /* 0x040fe20000010147 */
[----:B------:R-:W-:Y:S01]  /*d4d0*/  IABS R13, R27 ;  /* 0x0000001b000d7213 */ /* 0x000fe20000000000 */
[----:B------:R-:W-:Y:S01]  /*d4e0*/  FFMA.FTZ R63, -R0, R76, R63 ;  /* 0x0000004c003f7223 */ /* 0x000fe2000001013f */
[----:B------:R-:W-:Y:S01]  /*d4f0*/  I2FP.F32.S32 R82, R82 ;  /* 0x0000005200527245 */ /* 0x000fe20000201400 */
[C---:B------:R-:W-:Y:S01]  /*d500*/  IMAD.IADD R84, R30.reuse, 0x1, -R33 ;  /* 0x000000011e547824 */ /* 0x040fe200078e0a21 */
[----:B------:R-:W-:Y:S01]  /*d510*/  IABS R122, R122 ;  /* 0x0000007a007a7213 */ /* 0x000fe20000000000 */
[----:B------:R-:W-:Y:S01]  /*d520*/  IMAD.IADD R76, R30, 0x1, -R116 ;  /* 0x000000011e4c7824 */ /* 0x000fe200078e0a74 */
[----:B------:R-:W-:Y:S01]  /*d530*/  IABS R120, R120 ;  /* 0x0000007800787213 */ /* 0x000fe20000000000 */
[----:B------:R-:W-:-:S02]  /*d540*/  VIADD R92, R59, 0x39 ;  /* 0x000000393b5c7836 */ /* 0x000fc40000000000 */
[C---:B------:R-:W-:Y:S01]  /*d550*/  FFMA.FTZ R22, -R0.reuse, R22, R95 ;  /* 0x0000001600167223 */ /* 0x040fe2000001015f */
[----:B------:R-:W-:Y:S01]  /*d560*/  IABS R136, R136 ;  /* 0x0000008800887213 */ /* 0x000fe20000000000 */
[----:B------:R-:W-:Y:S02]  /*d570*/  VIADD R45, R59, 0x8 ;  /* 0x000000083b2d7836 */ /* 0x000fe40000000000 */
[C---:B------:R-:W-:Y:S01]  /*d580*/  FFMA.FTZ R95, -R0.reuse, R29, R17 ;  /* 0x0000001d005f7223 */ /* 0x040fe20000010111 */
[----:B------:R-:W-:Y:S01]  /*d590*/  I2FP.F32.S32 R13, R13 ;  /* 0x0000000d000d7245 */ /* 0x000fe20000201400 */
[----:B------:R-:W-:Y:S01]  /*d5a0*/  FFMA.FTZ R17, -R0, R82, R69 ;  /* 0x0000005200117223 */ /* 0x000fe20000010145 */
[----:B------:R-:W-:Y:S01]  /*d5b0*/  I2FP.F32.S32 R122, R122 ;  /* 0x0000007a007a7245 */ /* 0x000fe20000201400 */
[----:B------:R-:W-:Y:S01]  /*d5c0*/  IMAD.IADD R146, R20, 0x1, -R92 ;  /* 0x0000000114927824 */ /* 0x000fe200078e0a5c */
[----:B------:R-:W-:Y:S01]  /*d5d0*/  I2FP.F32.S32 R120, R120 ;  /* 0x0000007800787245 */ /* 0x000fe20000201400 */
[----:B------:R-:W-:Y:S01]  /*d5e0*/  IMAD.IADD R82, R30, 0x1, -R118 ;  /* 0x000000011e527824 */ /* 0x000fe200078e0a76 */
[----:B------:R-:W-:Y:S01]  /*d5f0*/  IABS R150, R150 ;  /* 0x0000009600967213 */ /* 0x000fe20000000000 */
[C---:B------:R-:W-:Y:S01]  /*d600*/  FFMA.FTZ R77, -R0.reuse, R13, R77 ;  /* 0x0000000d004d7223 */ /* 0x040fe2000001014d */
[----:B------:R-:W-:Y:S01]  /*d610*/  IABS R84, R84 ;  /* 0x0000005400547213 */ /* 0x000fe20000000000 */
[C---:B------:R-:W-:Y:S01]  /*d620*/  FFMA.FTZ R122, -R0.reuse, R122, R73 ;  /* 0x0000007a007a7223 */ /* 0x040fe20000010149 */
[----:B------:R-:W-:Y:S01]  /*d630*/  IABS R76, R76 ;  /* 0x0000004c004c7213 */ /* 0x000fe20000000000 */
[----:B------:R-:W-:Y:S01]  /*d640*/  FFMA.FTZ R120, -R0, R120, R65 ;  /* 0x0000007800787223 */ /* 0x000fe20000010141 */
[----:B------:R-:W-:Y:S01]  /*d650*/  I2FP.F32.S32 R136, R136 ;  /* 0x0000008800887245 */ /* 0x000fe20000201400 */
[C---:B------:R-:W-:Y:S01]  /*d660*/  VIADD R65, R53.reuse, 0xd9 ;  /* 0x000000d935417836 */ /* 0x040fe20000000000 */
[----:B------:R-:W-:Y:S01]  /*d670*/  I2FP.F32.S32 R150, R150 ;  /* 0x0000009600967245 */ /* 0x000fe20000201400 */
[----:B------:R-:W-:Y:S01]  /*d680*/  VIADD R75, R53, 0xd8 ;  /* 0x000000d8354b7836 */ /* 0x000fe20000000000 */
[----:B------:R-:W-:Y:S01]  /*d690*/  ISETP.GE.AND P6, PT, R45, R58, PT ;  /* 0x0000003a2d00720c */ /* 0x000fe20003fc6270 */
[----:B------:R-:W-:Y:S01]  /*d6a0*/  IMAD.IADD R45, R20, 0x1, -R45 ;  /* 0x00000001142d7824 */ /* 0x000fe200078e0a2d */
[----:B------:R-:W-:Y:S01]  /*d6b0*/  I2FP.F32.S32 R84, R84 ;  /* 0x0000005400547245 */ /* 0x000fe20000201400 */
[C---:B------:R-:W-:Y:S01]  /*d6c0*/  FFMA.FTZ R136, -R0.reuse, R136, R129 ;  /* 0x0000008800887223 */ /* 0x040fe20000010181 */
[----:B------:R-:W-:Y:S01]  /*d6d0*/  I2FP.F32.S32 R76, R76 ;  /* 0x0000004c004c7245 */ /* 0x000fe20000201400 */
[----:B------:R-:W-:Y:S01]  /*d6e0*/  FFMA.FTZ R150, -R0, R150, R99 ;  /* 0x0000009600967223 */ /* 0x000fe20000010163 */
[----:B------:R-:W-:Y:S01]  /*d6f0*/  IABS R146, R146 ;  /* 0x0000009200927213 */ /* 0x000fe20000000000 */
[----:B------:R-:W-:Y:S01]  /*d700*/  IMAD.IADD R99, R20, 0x1, -R65 ;  /* 0x0000000114637824 */ /* 0x000fe200078e0a41 */
[----:B------:R-:W-:Y:S01]  /*d710*/  ISETP.GE.AND P1, PT, R128, R58, PT ;  /* 0x0000003a8000720c */ /* 0x000fe20003f26270 */
[C---:B------:R-:W-:Y:S01]  /*d720*/  FFMA.FTZ R49, -R0.reuse, R84, R49 ;  /* 0x0000005400317223 */ /* 0x040fe20000010131 */
[----:B------:R-:W-:Y:S01]  /*d730*/  IABS R82, R82 ;  /* 0x0000005200527213 */ /* 0x000fe20000000000 */
[----:B------:R-:W-:Y:S01]  /*d740*/  FFMA.FTZ R15, -R0, R76, R15 ;  /* 0x0000004c000f7223 */ /* 0x000fe2000001010f */
[----:B------:R-:W-:Y:S01]  /*d750*/  FSEL R12, R12, -INF , !P4 ;  /* 0xff8000000c0c7808 */ /* 0x000fe20006000000 */
[----:B------:R-:W-:Y:S01]  /*d760*/  IMAD.IADD R84, R30, 0x1, -R90 ;  /* 0x000000011e547824 */ /* 0x000fe200078e0a5a */
[----:B------:R-:W-:Y:S01]  /*d770*/  FSEL R129, R77, -INF , !P4 ;  /* 0xff8000004d817808 */ /* 0x000fe20006000000 */
[----:B------:R-:W-:Y:S01]  /*d780*/  VIADD R73, R53, 0xb8 ;  /* 0x000000b835497836 */ /* 0x000fe20000000000 */
[----:B------:R-:W-:-:S02]  /*d790*/  I2FP.F32.S32 R146, R146 ;  /* 0x0000009200927245 */ /* 0x000fc40000201400 */
[----:B------:R-:W-:Y:S01]  /*d7a0*/  IABS R45, R45 ;  /* 0x0000002d002d7213 */ /* 0x000fe20000000000 */
[----:B------:R-:W-:Y:S01]  /*d7b0*/  IMAD.IADD R100, R20, 0x1, -R73 ;  /* 0x0000000114647824 */ /* 0x000fe200078e0a49 */
[----:B------:R-:W-:Y:S01]  /*d7c0*/  ISETP.GE.AND P4, PT, R35, R58, PT ;  /* 0x0000003a2300720c */ /* 0x000fe20003f86270 */
[----:B------:R-:W-:Y:S01]  /*d7d0*/  FFMA.FTZ R146, -R0, R146, R101 ;  /* 0x0000009200927223 */ /* 0x000fe20000010165 */
[----:B------:R-:W-:Y:S01]  /*d7e0*/  FSEL R27, R122, -INF , !P1 ;  /* 0xff8000007a1b7808 */ /* 0x000fe20004800000 */
[----:B------:R-:W-:Y:S01]  /*d7f0*/  IMAD.IADD R101, R20, 0x1, -R75 ;  /* 0x0000000114657824 */ /* 0x000fe200078e0a4b */
[----:B------:R-:W-:Y:S02]  /*d800*/  FSEL R17, R17, -INF , !P1 ;  /* 0xff80000011117808 */ /* 0x000fe40004800000 */
[----:B------:R-:W-:Y:S02]  /*d810*/  I2FP.F32.S32 R82, R82 ;  /* 0x0000005200527245 */ /* 0x000fe40000201400 */
[----:B------:R-:W-:-:S02]  /*d820*/  ISETP.GE.AND P1, PT, R116, R58, PT ;  /* 0x0000003a7400720c */ /* 0x000fc40003f26270 */
[----:B------:R-:W-:Y:S01]  /*d830*/  IADD3 R35, PT, PT, -R35, R30, RZ ;  /* 0x0000001e23237210 */ /* 0x000fe20007ffe1ff */
[----:B------:R-:W-:Y:S01]  /*d840*/  FFMA.FTZ R43, -R0, R82, R43 ;  /* 0x00000052002b7223 */ /* 0x000fe2000001012b */
[----:B------:R-:W-:Y:S01]  /*d850*/  FSEL R13, R37, -INF , !P5 ;  /* 0xff800000250d7808 */ /* 0x000fe20006800000 */
[----:B------:R-:W-:Y:S01]  /*d860*/  IMAD.IADD R82, R30, 0x1, -R104 ;  /* 0x000000011e527824 */ /* 0x000fe200078e0a68 */
[----:B------:R-:W-:Y:S02]  /*d870*/  FSEL R37, R71, -INF , !P5 ;  /* 0xff80000047257808 */ /* 0x000fe40006800000 */
[----:B------:R-:W-:Y:S02]  /*d880*/  I2FP.F32.S32 R74, R45 ;  /* 0x0000002d004a7245 */ /* 0x000fe40000201400 */
[----:B------:R-:W-:Y:S02]  /*d890*/  ISETP.GE.AND P5, PT, R33, R58, PT ;  /* 0x0000003a2100720c */ /* 0x000fe40003fa6270 */
[----:B------:R-:W-:Y:S01]  /*d8a0*/  IABS R99, R99 ;  /* 0x0000006300637213 */ /* 0x000fe20000000000 */
[----:B------:R-:W-:Y:S01]  /*d8b0*/  FFMA.FTZ R91, -R0, R74, R91 ;  /* 0x0000004a005b7223 */ /* 0x000fe2000001015b */
[----:B------:R-:W-:Y:S01]  /*d8c0*/  IABS R33, R35 ;  /* 0x0000002300217213 */ /* 0x000fe20000000000 */
[C---:B------:R-:W-:Y:S01]  /*d8d0*/  IMAD.IADD R74, R30.reuse, 0x1, -R124 ;  /* 0x000000011e4a7824 */ /* 0x040fe200078e0a7c */
[----:B------:R-:W-:Y:S01]  /*d8e0*/  FSEL R76, R15, -INF , !P1 ;  /* 0xff8000000f4c7808 */ /* 0x000fe20004800000 */
[----:B------:R-:W-:Y:S01]  /*d8f0*/  IMAD.IADD R15, R30, 0x1, -R92 ;  /* 0x000000011e0f7824 */ /* 0x000fe200078e0a5c */
[----:B------:R-:W-:-:S02]  /*d900*/  IABS R84, R84 ;  /* 0x0000005400547213 */ /* 0x000fc40000000000 */
[----:B------:R-:W-:Y:S02]  /*d910*/  I2FP.F32.S32 R99, R99 ;  /* 0x0000006300637245 */ /* 0x000fe40000201400 */
[----:B------:R-:W-:Y:S02]  /*d920*/  I2FP.F32.S32 R33, R33 ;  /* 0x0000002100217245 */ /* 0x000fe40000201400 */
[----:B------:R-:W-:Y:S01]  /*d930*/  I2FP.F32.S32 R84, R84 ;  /* 0x0000005400547245 */ /* 0x000fe20000201400 */
[C---:B------:R-:W-:Y:S01]  /*d940*/  FFMA.FTZ R99, -R0.reuse, R99, R88 ;  /* 0x0000006300637223 */ /* 0x040fe20000010158 */
[----:B------:R-:W-:Y:S01]  /*d950*/  IABS R101, R101 ;  /* 0x0000006500657213 */ /* 0x000fe20000000000 */
[----:B------:R-:W-:Y:S01]  /*d960*/  FFMA.FTZ R51, -R0, R33, R51 ;  /* 0x0000002100337223 */ /* 0x000fe20000010133 */
[----:B------:R-:W-:Y:S01]  /*d970*/  IABS R15, R15 ;  /* 0x0000000f000f7213 */ /* 0x000fe20000000000 */
[----:B------:R-:W-:Y:S01]  /*d980*/  IMAD.IADD R88, R30, 0x1, -R108 ;  /* 0x000000011e587824 */ /* 0x000fe200078e0a6c */
[----:B------:R-:W-:Y:S01]  /*d990*/  IABS R82, R82 ;  /* 0x0000005200527213 */ /* 0x000fe20000000000 */
[----:B------:R-:W-:Y:S01]  /*d9a0*/  FFMA.FTZ R84, -R0, R84, R117 ;  /* 0x0000005400547223 */ /* 0x000fe20000010175 */
[----:B------:R-:W-:-:S02]  /*d9b0*/  IABS R100, R100 ;  /* 0x0000006400647213 */ /* 0x000fc40000000000 */
[----:B------:R-:W-:Y:S02]  /*d9c0*/  I2FP.F32.S32 R101, R101 ;  /* 0x0000006500657245 */ /* 0x000fe40000201400 */
[----:B------:R-:W-:Y:S02]  /*d9d0*/  IABS R74, R74 ;  /* 0x0000004a004a7213 */ /* 0x000fe40000000000 */
[----:B------:R-:W-:Y:S01]  /*d9e0*/  FSEL R33, R110, -INF , !P5 ;  /* 0xff8000006e217808 */ /* 0x000fe20006800000 */
[----:B------:R-:W-:Y:S01]  /*d9f0*/  FFMA.FTZ R101, -R0, R101, R86 ;  /* 0x0000006500657223 */ /* 0x000fe20000010156 */
[----:B------:R-:W-:Y:S01]  /*da00*/  FSEL R152, R49, -INF , !P5 ;  /* 0xff80000031987808 */ /* 0x000fe20006800000 */
[----:B------:R-:W-:Y:S01]  /*da10*/  IMAD.IADD R86, R30, 0x1, -R106 ;  /* 0x000000011e567824 */ /* 0x000fe200078e0a6a */
[----:B------:R-:W-:Y:S02]  /*da20*/  I2FP.F32.S32 R15, R15 ;  /* 0x0000000f000f7245 */ /* 0x000fe40000201400 */
[----:B------:R-:W-:-:S02]  /*da30*/  I2FP.F32.S32 R82, R82 ;  /* 0x0000005200527245 */ /* 0x000fc40000201400 */
[----:B------:R-:W-:Y:S01]  /*da40*/  ISETP.GE.AND P5, PT, R90, R58, PT ;  /* 0x0000003a5a00720c */ /* 0x000fe20003fa6270 */
[C---:B------:R-:W-:Y:S01]  /*da50*/  FFMA.FTZ R105, -R0.reuse, R15, R105 ;  /* 0x0000000f00697223 */ /* 0x040fe20000010169 */
[----:B------:R-:W-:Y:S01]  /*da60*/  I2FP.F32.S32 R100, R100 ;  /* 0x0000006400647245 */ /* 0x000fe20000201400 */
[----:B------:R-:W-:Y:S01]  /*da70*/  FFMA.FTZ R133, -R0, R82, R133 ;  /* 0x0000005200857223 */ /* 0x000fe20000010185 */
[----:B------:R-:W-:Y:S01]  /*da80*/  I2FP.F32.S32 R74, R74 ;  /* 0x0000004a004a7245 */ /* 0x000fe20000201400 */
[----:B------:R-:W-:Y:S01]  /*da90*/  IMAD.IADD R15, R30, 0x1, -R96 ;  /* 0x000000011e0f7824 */ /* 0x000fe200078e0a60 */
[----:B------:R-:W-:Y:S01]  /*daa0*/  FSEL R62, R62, -INF , !P1 ;  /* 0xff8000003e3e7808 */ /* 0x000fe20004800000 */
[----:B------:R-:W-:Y:S01]  /*dab0*/  FFMA.FTZ R100, -R0, R100, R153 ;  /* 0x0000006400647223 */ /* 0x000fe20000010199 */
[----:B------:R-:W-:Y:S01]  /*dac0*/  FSEL R35, R112, -INF , !P4 ;  /* 0xff80000070237808 */ /* 0x000fe20006000000 */
[----:B------:R-:W-:Y:S01]  /*dad0*/  FFMA.FTZ R29, -R0, R74, R61 ;  /* 0x0000004a001d7223 */ /* 0x000fe2000001013d */
[----:B------:R-:W-:Y:S01]  /*dae0*/  FSEL R154, R51, -INF , !P4 ;  /* 0xff800000339a7808 */ /* 0x000fe20006000000 */
[----:B------:R-:W-:Y:S01]  /*daf0*/  IMAD.IADD R74, R30, 0x1, -R114 ;  /* 0x000000011e4a7824 */ /* 0x000fe200078e0a72 */
[----:B------:R-:W-:Y:S01]  /*db00*/  ISETP.GE.AND P1, PT, R104, R58, PT ;  /* 0x0000003a6800720c */ /* 0x000fe20003f26270 */
[----:B------:R-:W-:Y:S01]  /*db10*/  IMAD.IADD R90, R30, 0x1, -R107 ;  /* 0x000000011e5a7824 */ /* 0x000fe200078e0a6b */
[----:B------:R-:W-:Y:S01]  /*db20*/  IABS R88, R88 ;  /* 0x0000005800587213 */ /* 0x000fe20000000000 */
[C---:B------:R-:W-:Y:S01]  /*db30*/  VIADD R51, R59.reuse, 0x60 ;  /* 0x000000603b337836 */ /* 0x040fe20000000000 */
[----:B------:R-:W-:Y:S01]  /*db40*/  FSEL R140, R140, -INF , !P5 ;  /* 0xff8000008c8c7808 */ /* 0x000fe20006800000 */
[----:B------:R-:W-:Y:S01]  /*db50*/  VIADD R61, R59, 0x58 ;  /* 0x000000583b3d7836 */ /* 0x000fe20000000000 */
[----:B------:R-:W-:Y:S01]  /*db60*/  FSEL R84, R84, -INF , !P5 ;  /* 0xff80000054547808 */ /* 0x000fe20006800000 */
[----:B------:R-:W-:Y:S01]  /*db70*/  IMAD.IADD R128, R20, 0x1, -R51 ;  /* 0x0000000114807824 */ /* 0x000fe200078e0a33 */
[-C--:B------:R-:W-:Y:S01]  /*db80*/  ISETP.GE.AND P4, PT, R92, R58.reuse, PT ;  /* 0x0000003a5c00720c */ /* 0x080fe20003f86270 */
[----:B------:R-:W-:Y:S01]  /*db90*/  IMAD.IADD R92, R30, 0x1, -R94 ;  /* 0x000000011e5c7824 */ /* 0x000fe200078e0a5e */
[----:B------:R-:W-:Y:S01]  /*dba0*/  ISETP.GE.AND P5, PT, R98, R58, PT ;  /* 0x0000003a6200720c */ /* 0x000fe20003fa6270 */
[----:B------:R-:W-:Y:S01]  /*dbb0*/  IMAD.IADD R98, R30, 0x1, -R98 ;  /* 0x000000011e627824 */ /* 0x000fe200078e0a62 */
[----:B------:R-:W-:-:S02]  /*dbc0*/  FSEL R10, R10, -INF , !P3 ;  /* 0xff8000000a0a7808 */ /* 0x000fc40005800000 */
[----:B------:R-:W-:Y:S02]  /*dbd0*/  FSEL R25, R25, -INF , !P3 ;  /* 0xff80000019197808 */ /* 0x000fe40005800000 */
[----:B------:R-:W-:Y:S02]  /*dbe0*/  I2FP.F32.S32 R88, R88 ;  /* 0x0000005800587245 */ /* 0x000fe40000201400 */
[----:B------:R-:W-:Y:S02]  /*dbf0*/  FSEL R153, R137, -INF , !P1 ;  /* 0xff80000089997808 */ /* 0x000fe40004800000 */
[----:B------:R-:W-:Y:S01]  /*dc00*/  ISETP.GE.AND P3, PT, R124, R58, PT ;  /* 0x0000003a7c00720c */ /* 0x000fe20003f66270 */
[----:B------:R-:W-:Y:S01]  /*dc10*/  FFMA.FTZ R88, -R0, R88, R119 ;  /* 0x0000005800587223 */ /* 0x000fe20000010177 */
[----:B------:R-:W-:Y:S02]  /*dc20*/  FSEL R146, R146, -INF , !P4 ;  /* 0xff80000092927808 */ /* 0x000fe40006000000 */
[----:B------:R-:W-:-:S02]  /*dc30*/  FSEL R142, R105, -INF , !P4 ;  /* 0xff800000698e7808 */ /* 0x000fc40006000000 */
[----:B------:R-:W-:Y:S01]  /*dc40*/  FSEL R137, R133, -INF , !P1 ;  /* 0xff80000085897808 */ /* 0x000fe20004800000 */
[----:B------:R-:W-:Y:S01]  /*dc50*/  IMAD.IADD R133, R30, 0x1, -R73 ;  /* 0x000000011e857824 */ /* 0x000fe200078e0a49 */
[----:B------:R-:W-:Y:S02]  /*dc60*/  IABS R86, R86 ;  /* 0x0000005600567213 */ /* 0x000fe40000000000 */
[----:B------:R-:W-:Y:S02]  /*dc70*/  ISETP.GE.AND P4, PT, R96, R58, PT ;  /* 0x0000003a6000720c */ /* 0x000fe40003f86270 */
[----:B------:R-:W-:Y:S02]  /*dc80*/  IABS R96, R98 ;  /* 0x0000006200607213 */ /* 0x000fe40000000000 */
[----:B------:R-:W-:Y:S02]  /*dc90*/  FSEL R45, R120, -INF , !P3 ;  /* 0xff800000782d7808 */ /* 0x000fe40005800000 */
[----:B------:R-:W-:-:S02]  /*dca0*/  FSEL R29, R29, -INF , !P3 ;  /* 0xff8000001d1d7808 */ /* 0x000fc40005800000 */
[----:B------:R-:W-:Y:S02]  /*dcb0*/  ISETP.GE.AND P3, PT, R108, R58, PT ;  /* 0x0000003a6c00720c */ /* 0x000fe40003f66270 */
[----:B------:R-:W-:Y:S02]  /*dcc0*/  I2FP.F32.S32 R86, R86 ;  /* 0x0000005600567245 */ /* 0x000fe40000201400 */
[----:B------:R-:W-:Y:S02]  /*dcd0*/  IABS R133, R133 ;  /* 0x0000008500857213 */ /* 0x000fe40000000000 */
[----:B------:R-:W-:Y:S01]  /*dce0*/  I2FP.F32.S32 R96, R96 ;  /* 0x0000006000607245 */ /* 0x000fe20000201400 */
[----:B------:R-:W-:Y:S01]  /*dcf0*/  FFMA.FTZ R86, -R0, R86, R131 ;  /* 0x0000005600567223 */ /* 0x000fe20000010183 */
[----:B------:R-:W-:Y:S02]  /*dd00*/  FSEL R82, R102, -INF , !P3 ;  /* 0xff80000066527808 */ /* 0x000fe40005800000 */
[----:B------:R-:W-:Y:S01]  /*dd10*/  FSEL R88, R88, -INF , !P3 ;  /* 0xff80000058587808 */ /* 0x000fe20005800000 */
[----:B------:R-:W-:Y:S01]  /*dd20*/  FFMA.FTZ R131, -R0, R96, R151 ;  /* 0x0000006000837223 */ /* 0x000fe20000010197 */
[----:B------:R-:W-:-:S02]  /*dd30*/  ISETP.GE.AND P3, PT, R94, R58, PT ;  /* 0x0000003a5e00720c */ /* 0x000fc40003f66270 */
[----:B------:R-:W-:Y:S02]  /*dd40*/  I2FP.F32.S32 R133, R133 ;  /* 0x0000008500857245 */ /* 0x000fe40000201400 */
[----:B------:R-:W-:Y:S01]  /*dd50*/  IABS R94, R15 ;  /* 0x0000000f005e7213 */ /* 0x000fe20000000000 */
[----:B------:R-:W-:Y:S01]  /*dd60*/  VIADD R15, R59, 0x49 ;  /* 0x000000493b0f7836 */ /* 0x000fe20000000000 */
[-C--:B------:R-:W-:Y:S01]  /*dd70*/  ISETP.GE.AND P0, PT, R24, R58.reuse, PT ;  /* 0x0000003a1800720c */ /* 0x080fe20003f06270 */
[----:B------:R-:W-:Y:S01]  /*dd80*/  IMAD.IADD R24, R30, 0x1, -R24 ;  /* 0x000000011e187824 */ /* 0x000fe200078e0a18 */
[----:B------:R-:W-:Y:S01]  /*dd90*/  FSEL R26, R26, -INF , !P2 ;  /* 0xff8000001a1a7808 */ /* 0x000fe20005000000 */
[----:B------:R-:W-:Y:S01]  /*dda0*/  FFMA.FTZ R133, -R0, R133, R147 ;  /* 0x0000008500857223 */ /* 0x000fe20000010193 */
[----:B------:R-:W-:Y:S02]  /*ddb0*/  FSEL R7, R7, -INF , !P2 ;  /* 0xff80000007077808 */ /* 0x000fe40005000000 */
[----:B------:R-:W-:-:S02]  /*ddc0*/  ISETP.GE.AND P2, PT, R118, R58, PT ;  /* 0x0000003a7600720c */ /* 0x000fc40003f46270 */
[----:B------:R-:W-:Y:S02]  /*ddd0*/  FSEL R147, R81, -INF , !P5 ;  /* 0xff80000051937808 */ /* 0x000fe40006800000 */
[----:B------:R-:W-:Y:S02]  /*dde0*/  FSEL R131, R131, -INF , !P5 ;  /* 0xff80000083837808 */ /* 0x000fe40006800000 */
[----:B------:R-:W-:Y:S01]  /*ddf0*/  ISETP.GE.AND P5, PT, R15, R58, PT ;  /* 0x0000003a0f00720c */ /* 0x000fe20003fa6270 */
[----:B------:R-:W-:Y:S01]  /*de00*/  IMAD.IADD R15, R20, 0x1, -R15 ;  /* 0x00000001140f7824 */ /* 0x000fe200078e0a0f */
[----:B------:R-:W-:Y:S02]  /*de10*/  IABS R24, R24 ;  /* 0x0000001800187213 */ /* 0x000fe40000000000 */
[----:B------:R-:W-:Y:S02]  /*de20*/  FSEL R28, R28, -INF , !P2 ;  /* 0xff8000001c1c7808 */ /* 0x000fe40005000000 */
[----:B------:R-:W-:-:S02]  /*de30*/  FSEL R144, R43, -INF , !P2 ;  /* 0xff8000002b907808 */ /* 0x000fc40005000000 */
[----:B------:R-:W-:Y:S02]  /*de40*/  ISETP.GE.AND P2, PT, R106, R58, PT ;  /* 0x0000003a6a00720c */ /* 0x000fe40003f46270 */
[----:B------:R-:W-:Y:S02]  /*de50*/  I2FP.F32.S32 R94, R94 ;  /* 0x0000005e005e7245 */ /* 0x000fe40000201400 */
[----:B------:R-:W-:Y:S02]  /*de60*/  I2FP.F32.S32 R24, R24 ;  /* 0x0000001800187245 */ /* 0x000fe40000201400 */
[----:B------:R-:W-:Y:S02]  /*de70*/  IABS R15, R15 ;  /* 0x0000000f000f7213 */ /* 0x000fe40000000000 */
[----:B------:R-:W-:Y:S01]  /*de80*/  FSEL R136, R136, -INF , !P2 ;  /* 0xff80000088887808 */ /* 0x000fe20005000000 */
[----:B------:R-:W-:Y:S01]  /*de90*/  FFMA.FTZ R24, -R0, R24, R93 ;  /* 0x0000001800187223 */ /* 0x000fe2000001015d */
[----:B------:R-:W-:-:S02]  /*dea0*/  FSEL R86, R86, -INF , !P2 ;  /* 0xff80000056567808 */ /* 0x000fc40005000000 */
[----:B------:R-:W-:Y:S01]  /*deb0*/  ISETP.GE.AND P2, PT, R107, R58, PT ;  /* 0x0000003a6b00720c */ /* 0x000fe20003f46270 */
[----:B------:R-:W-:Y:S01]  /*dec0*/  FFMA.FTZ R107, -R0, R94, R215 ;  /* 0x0000005e006b7223 */ /* 0x000fe200000101d7 */
[----:B------:R-:W-:Y:S02]  /*ded0*/  IABS R74, R74 ;  /* 0x0000004a004a7213 */ /* 0x000fe40000000000 */
[----:B------:R-:W-:Y:S02]  /*dee0*/  I2FP.F32.S32 R15, R15 ;  /* 0x0000000f000f7245 */ /* 0x000fe40000201400 */
[----:B------:R-:W-:Y:S02]  /*def0*/  I2FP.F32.S32 R74, R74 ;  /* 0x0000004a004a7245 */ /* 0x000fe40000201400 */
[----:B------:R-:W-:Y:S01]  /*df00*/  FSEL R119, R68, -INF , !P4 ;  /* 0xff80000044777808 */ /* 0x000fe20006000000 */
[----:B------:R-:W-:Y:S01]  /*df10*/  FFMA.FTZ R138, -R0, R15, R109 ;  /* 0x0000000f008a7223 */ /* 0x000fe2000001016d */
[----:B------:R-:W-:Y:S01]  /*df20*/  FSEL R107, R107, -INF , !P4 ;  /* 0xff8000006b6b7808 */ /* 0x000fe20006000000 */
[----:B------:R-:W-:Y:S01]  /*df30*/  VIADD R15, R59, 0x50 ;  /* 0x000000503b0f7836 */ /* 0x000fe20000000000 */
[----:B------:R-:W-:Y:S01]  /*df40*/  FSEL R22, R22, -INF , !P0 ;  /* 0xff80000016167808 */ /* 0x000fe20004000000 */
[----:B------:R-:W-:Y:S01]  /*df50*/  FFMA.FTZ R74, -R0, R74, R103 ;  /* 0x0000004a004a7223 */ /* 0x000fe20000010167 */
[----:B------:R-:W-:Y:S01]  /*df60*/  FSEL R24, R24, -INF , !P0 ;  /* 0xff80000018187808 */ /* 0x000fe20004000000 */
[----:B------:R-:W-:Y:S01]  /*df70*/  IMAD.IADD R132, R20, 0x1, -R15 ;  /* 0x0000000114847824 */ /* 0x000fe200078e0a0f */
[----:B------:R-:W-:-:S02]  /*df80*/  ISETP.GE.AND P4, PT, R89, R58, PT ;  /* 0x0000003a5900720c */ /* 0x000fc40003f86270 */
[-C--:B------:R-:W-:Y:S02]  /*df90*/  ISETP.GE.AND P0, PT, R126, R58.reuse, PT ;  /* 0x0000003a7e00720c */ /* 0x080fe40003f06270 */
[----:B------:R-:W-:Y:S01]  /*dfa0*/  FSEL R103, R34, -INF , !P4 ;  /* 0xff80000022677808 */ /* 0x000fe20006000000 */
[----:B------:R-:W-:Y:S01]  /*dfb0*/  IMAD.IADD R34, R30, 0x1, -R53 ;  /* 0x000000011e227824 */ /* 0x000fe200078e0a35 */
[----:B------:R-:W-:Y:S02]  /*dfc0*/  FSEL R47, R31, -INF , !P0 ;  /* 0xff8000001f2f7808 */ /* 0x000fe40004000000 */
[----:B------:R-:W-:Y:S01]  /*dfd0*/  FSEL R31, R63, -INF , !P0 ;  /* 0xff8000003f1f7808 */ /* 0x000fe20004000000 */
[----:B------:R-:W-:Y:S01]  /*dfe0*/  VIADD R63, R59, 0x51 ;  /* 0x000000513b3f7836 */ /* 0x000fe20000000000 */
[----:B------:R-:W-:Y:S02]  /*dff0*/  ISETP.GE.AND P0, PT, R114, R58, PT ;  /* 0x0000003a7200720c */ /* 0x000fe40003f06270 */
[----:B------:R-:W-:-:S02]  /*e000*/  IABS R132, R132 ;  /* 0x0000008400847213 */ /* 0x000fc40000000000 */
[----:B------:R-:W-:Y:S02]  /*e010*/  IABS R34, R34 ;  /* 0x0000002200227213 */ /* 0x000fe40000000000 */
[----:B------:R-:W-:Y:S02]  /*e020*/  FSEL R150, R150, -INF , !P0 ;  /* 0xff80000096967808 */ /* 0x000fe40004000000 */
[----:B------:R-:W-:Y:S02]  /*e030*/  FSEL R74, R74, -INF , !P0 ;  /* 0xff8000004a4a7808 */ /* 0x000fe40004000000 */
[----:B------:R-:W-:Y:S02]  /*e040*/  ISETP.GE.AND P0, PT, R73, R58, PT ;  /* 0x0000003a4900720c */ /* 0x000fe40003f06270 */
[----:B------:R-:W-:Y:S02]  /*e050*/  I2FP.F32.S32 R132, R132 ;  /* 0x0000008400847245 */ /* 0x000fe40000201400 */
[----:B------:R-:W-:-:S02]  /*e060*/  I2FP.F32.S32 R34, R34 ;  /* 0x0000002200227245 */ /* 0x000fc40000201400 */
[----:B------:R-:W-:Y:S01]  /*e070*/  FSEL R151, R100, -INF , !P0 ;  /* 0xff80000064977808 */ /* 0x000fe20004000000 */
[C---:B------:R-:W-:Y:S01]  /*e080*/  FFMA.FTZ R132, -R0.reuse, R132, R115 ;  /* 0x0000008400847223 */ /* 0x040fe20000010173 */
[----:B------:R-:W-:Y:S01]  /*e090*/  FSEL R133, R133, -INF , !P0 ;  /* 0xff80000085857808 */ /* 0x000fe20004000000 */
[----:B------:R-:W-:Y:S01]  /*e0a0*/  FFMA.FTZ R115, -R0, R34, R3 ;  /* 0x0000002200737223 */ /* 0x000fe20000010103 */
[----:B------:R-:W-:Y:S01]  /*e0b0*/  ISETP.GE.AND P0, PT, R38, R58, PT ;  /* 0x0000003a2600720c */ /* 0x000fe20003f06270 */
[----:B------:R-:W-:Y:S01]  /*e0c0*/  IMAD.IADD R3, R40, 0x1, R185 ;  /* 0x0000000128037824 */ /* 0x000fe200078e02b9 */
[----:B------:R-:W-:Y:S01]  /*e0d0*/  IABS R92, R92 ;  /* 0x0000005c005c7213 */ /* 0x000fe20000000000 */
[C---:B------:R-:W-:Y:S01]  /*e0e0*/  IMAD.IADD R38, R30.reuse, 0x1, -R38 ;  /* 0x000000011e267824 */ /* 0x040fe200078e0a26 */
[----:B------:R-:W-:Y:S01]  /*e0f0*/  IABS R90, R90 ;  /* 0x0000005a005a7213 */ /* 0x000fe20000000000 */
[----:B------:R-:W-:Y:S01]  /*e100*/  VIADD R49, R3, 0x49 ;  /* 0x0000004903317836 */ /* 0x000fe20000000000 */
[----:B------:R-:W-:Y:S01]  /*e110*/  ISETP.GE.AND P1, PT, R67, R58, PT ;  /* 0x0000003a4300720c */ /* 0x000fe20003f26270 */
[----:B------:R-:W-:Y:S01]  /*e120*/  IMAD.IADD R67, R30, 0x1, -R67 ;  /* 0x000000011e437824 */ /* 0x000fe200078e0a43 */
[----:B------:R-:W-:Y:S01]  /*e130*/  FSEL R105, R36, -INF , !P0 ;  /* 0xff80000024697808 */ /* 0x000fe20004000000 */
[C---:B------:R-:W-:Y:S01]  /*e140*/  IMAD.IADD R36, R30.reuse, 0x1, -R65 ;  /* 0x000000011e247824 */ /* 0x040fe200078e0a41 */
[----:B------:R-:W-:Y:S01]  /*e150*/  I2FP.F32.S32 R92, R92 ;  /* 0x0000005c005c7245 */ /* 0x000fe20000201400 */
[----:B------:R-:W-:Y:S01]  /*e160*/  IMAD.IADD R34, R30, 0x1, -R49 ;  /* 0x000000011e227824 */ /* 0x000fe200078e0a31 */
[----:B------:R-:W-:Y:S01]  /*e170*/  I2FP.F32.S32 R90, R90 ;  /* 0x0000005a005a7245 */ /* 0x000fe20000201400 */
[----:B------:R-:W-:Y:S01]  /*e180*/  VIADD R49, R3, 0x50 ;  /* 0x0000005003317836 */ /* 0x000fe20000000000 */
[----:B------:R-:W-:Y:S01]  /*e190*/  IABS R67, R67 ;  /* 0x0000004300437213 */ /* 0x000fe20000000000 */
[C---:B------:R-:W-:Y:S01]  /*e1a0*/  FFMA.FTZ R217, -R0.reuse, R92, R217 ;  /* 0x0000005c00d97223 */ /* 0x040fe200000101d9 */
[----:B------:R-:W-:Y:S01]  /*e1b0*/  IABS R36, R36 ;  /* 0x0000002400247213 */ /* 0x000fe20000000000 */
[----:B------:R-:W-:Y:S01]  /*e1c0*/  FFMA.FTZ R79, -R0, R90, R227 ;  /* 0x0000005a004f7223 */ /* 0x000fe200000101e3 */
[----:B------:R-:W-:Y:S01]  /*e1d0*/  FSEL R117, R66, -INF , !P3 ;  /* 0xff80000042757808 */ /* 0x000fe20005800000 */
[----:B------:R-:W-:Y:S01]  /*e1e0*/  IMAD.IADD R92, R20, 0x1, -R61 ;  /* 0x00000001145c7824 */ /* 0x000fe200078e0a3d */
[----:B------:R-:W-:Y:S01]  /*e1f0*/  I2FP.F32.S32 R66, R67 ;  /* 0x0000004300427245 */ /* 0x000fe20000201400 */
[----:B------:R-:W-:Y:S01]  /*e200*/  IMAD.IADD R67, R30, 0x1, -R55 ;  /* 0x000000011e437824 */ /* 0x000fe200078e0a37 */
[----:B------:R-:W-:-:S02]  /*e210*/  I2FP.F32.S32 R36, R36 ;  /* 0x0000002400247245 */ /* 0x000fc40000201400 */
[----:B------:R-:W-:Y:S01]  /*e220*/  FSEL R81, R217, -INF , !P3 ;  /* 0xff800000d9517808 */ /* 0x000fe20005800000 */
[C---:B------:R-:W-:Y:S01]  /*e230*/  FFMA.FTZ R66, -R0.reuse, R66, R219 ;  /* 0x0000004200427223 */ /* 0x040fe200000101db */
[----:B------:R-:W-:Y:S01]  /*e240*/  IADD3 R89, PT, PT, -R89, R30, RZ ;  /* 0x0000001e59597210 */ /* 0x000fe20007ffe1ff */
[----:B------:R-:W-:Y:S01]  /*e250*/  FFMA.FTZ R69, -R0, R36, R247 ;  /* 0x0000002400457223 */ /* 0x000fe200000101f7 */
[----:B------:R-:W-:Y:S01]  /*e260*/  IABS R34, R34 ;  /* 0x0000002200227213 */ /* 0x000fe20000000000 */
[----:B------:R-:W-:Y:S01]  /*e270*/  IMAD.IADD R36, R20, 0x1, -R63 ;  /* 0x0000000114247824 */ /* 0x000fe200078e0a3f */
[----:B------:R-:W-:Y:S01]  /*e280*/  ISETP.GE.AND P3, PT, R75, R58, PT ;  /* 0x0000003a4b00720c */ /* 0x000fe20003f66270 */
[----:B------:R-:W-:Y:S01]  /*e290*/  IMAD.IADD R75, R30, 0x1, -R75 ;  /* 0x000000011e4b7824 */ /* 0x000fe200078e0a4b */
[----:B------:R-:W-:Y:S02]  /*e2a0*/  FSEL R111, R111, -INF , !P2 ;  /* 0xff8000006f6f7808 */ /* 0x000fe40005000000 */
[----:B------:R-:W-:-:S02]  /*e2b0*/  FSEL R79, R79, -INF , !P2 ;  /* 0xff8000004f4f7808 */ /* 0x000fc40005000000 */
[----:B------:R-:W-:Y:S01]  /*e2c0*/  ISETP.GE.AND P2, PT, R65, R58, PT ;  /* 0x0000003a4100720c */ /* 0x000fe20003f46270 */
[----:B------:R-:W-:Y:S01]  /*e2d0*/  IMAD.IADD R65, R30, 0x1, -R83 ;  /* 0x000000011e417824 */ /* 0x000fe200078e0a53 */
[----:B------:R-:W-:Y:S02]  /*e2e0*/  IABS R38, R38 ;  /* 0x0000002600267213 */ /* 0x000fe40000000000 */
[----:B------:R-:W-:Y:S02]  /*e2f0*/  IABS R89, R89 ;  /* 0x0000005900597213 */ /* 0x000fe40000000000 */
[----:B------:R-:W-:Y:S02]  /*e300*/  I2FP.F32.S32 R34, R34 ;  /* 0x0000002200227245 */ /* 0x000fe40000201400 */
[----:B------:R-:W-:Y:S02]  /*e310*/  IABS R75, R75 ;  /* 0x0000004b004b7213 */ /* 0x000fe40000000000 */
[----:B------:R-:W-:Y:S01]  /*e320*/  I2FP.F32.S32 R38, R38 ;  /* 0x0000002600267245 */ /* 0x000fe20000201400 */
[----:B------:R-:W-:Y:S01]  /*e330*/  FFMA.FTZ R34, -R0, R34, R113 ;  /* 0x0000002200227223 */ /* 0x000fe20000010171 */
[----:B------:R-:W-:-:S02]  /*e340*/  FSEL R109, R80, -INF , !P1 ;  /* 0xff800000506d7808 */ /* 0x000fc40004800000 */
[----:B------:R-:W-:Y:S01]  /*e350*/  FSEL R77, R66, -INF , !P1 ;  /* 0xff800000424d7808 */ /* 0x000fe20004800000 */
[C---:B------:R-:W-:Y:S01]  /*e360*/  FFMA.FTZ R38, -R0.reuse, R38, R235 ;  /* 0x0000002600267223 */ /* 0x040fe200000101eb */
[----:B------:R-:W-:Y:S02]  /*e370*/  I2FP.F32.S32 R68, R89 ;  /* 0x0000005900447245 */ /* 0x000fe40000201400 */
[----:B------:R-:W-:Y:S01]  /*e380*/  ISETP.GE.AND P1, PT, R55, R58, PT ;  /* 0x0000003a3700720c */ /* 0x000fe20003f26270 */
[----:B------:R-:W-:Y:S01]  /*e390*/  VIADD R55, R59, 0x59 ;  /* 0x000000593b377836 */ /* 0x000fe20000000000 */
[----:B------:R-:W-:Y:S01]  /*e3a0*/  IABS R65, R65 ;  /* 0x0000004100417213 */ /* 0x000fe20000000000 */
[----:B------:R-:W-:Y:S01]  /*e3b0*/  FFMA.FTZ R68, -R0, R68, R245 ;  /* 0x0000004400447223 */ /* 0x000fe200000101f5 */
[----:B------:R-:W-:Y:S01]  /*e3c0*/  FSEL R99, R99, -INF , !P2 ;  /* 0xff80000063637808 */ /* 0x000fe20005000000 */
[----:B------:R-:W-:Y:S01]  /*e3d0*/  IMAD.IADD R90, R20, 0x1, -R55 ;  /* 0x00000001145a7824 */ /* 0x000fe200078e0a37 */
[----:B------:R-:W-:-:S02]  /*e3e0*/  FSEL R69, R69, -INF , !P2 ;  /* 0xff80000045457808 */ /* 0x000fc40005000000 */
[-C--:B------:R-:W-:Y:S02]  /*e3f0*/  ISETP.GE.AND P2, PT, R59, R58.reuse, PT ;  /* 0x0000003a3b00720c */ /* 0x080fe40003f46270 */
[----:B------:R-:W-:Y:S02]  /*e400*/  I2FP.F32.S32 R75, R75 ;  /* 0x0000004b004b7245 */ /* 0x000fe40000201400 */
[----:B------:R-:W-:Y:S02]  /*e410*/  I2FP.F32.S32 R65, R65 ;  /* 0x0000004100417245 */ /* 0x000fe40000201400 */
[----:B------:R-:W-:Y:S01]  /*e420*/  FSEL R43, R32, -INF , !P2 ;  /* 0xff800000202b7808 */ /* 0x000fe20005000000 */
[C---:B------:R-:W-:Y:S01]  /*e430*/  FFMA.FTZ R70, -R0.reuse, R75, R70 ;  /* 0x0000004b00467223 */ /* 0x040fe20000010146 */
[----:B------:R-:W-:Y:S01]  /*e440*/  FSEL R115, R115, -INF , !P2 ;  /* 0xff80000073737808 */ /* 0x000fe20005000000 */
[----:B------:R-:W-:Y:S01]  /*e450*/  FFMA.FTZ R65, -R0, R65, R78 ;  /* 0x0000004100417223 */ /* 0x000fe2000001014e */
[----:B------:R-:W-:Y:S01]  /*e460*/  ISETP.GE.AND P2, PT, R55, R58, PT ;  /* 0x0000003a3700720c */ /* 0x000fe20003f46270 */
[----:B------:R-:W-:Y:S01]  /*e470*/  VIADD R55, R3, 0x58 ;  /* 0x0000005803377836 */ /* 0x000fe20000000000 */
[----:B------:R-:W-:-:S02]  /*e480*/  IABS R36, R36 ;  /* 0x0000002400247213 */ /* 0x000fc40000000000 */
[----:B------:R-:W-:Y:S01]  /*e490*/  FSEL R134, R34, -INF , !P5 ;  /* 0xff80000022867808 */ /* 0x000fe20006800000 */
[----:B------:R-:W-:Y:S01]  /*e4a0*/  IMAD.IADD R34, R30, 0x1, -R49 ;  /* 0x000000011e227824 */ /* 0x000fe200078e0a31 */
[----:B------:R-:W-:Y:S01]  /*e4b0*/  FSEL R75, R38, -INF , !P0 ;  /* 0xff800000264b7808 */ /* 0x000fe20004000000 */
[----:B------:R-:W-:Y:S01]  /*e4c0*/  IMAD.IADD R38, R30, 0x1, -R55 ;  /* 0x000000011e267824 */ /* 0x000fe200078e0a37 */
[----:B------:R-:W-:Y:S01]  /*e4d0*/  FSEL R73, R68, -INF , !P4 ;  /* 0xff80000044497808 */ /* 0x000fe20006000000 */
[----:B------:R-:W-:Y:S01]  /*e4e0*/  VIADD R49, R3, 0x60 ;  /* 0x0000006003317836 */ /* 0x000fe20000000000 */
[----:B------:R-:W-:Y:S01]  /*e4f0*/  ISETP.GE.AND P0, PT, R83, R58, PT ;  /* 0x0000003a5300720c */ /* 0x000fe20003f06270 */
[----:B------:R-:W-:Y:S01]  /*e500*/  VIADD R55, R59, 0x70 ;  /* 0x000000703b377836 */ /* 0x000fe20000000000 */
[----:B------:R-:W-:Y:S02]  /*e510*/  IABS R67, R67 ;  /* 0x0000004300437213 */ /* 0x000fe40000000000 */
[----:B------:R-:W-:Y:S01]  /*e520*/  I2FP.F32.S32 R36, R36 ;  /* 0x0000002400247245 */ /* 0x000fe20000201400 */
[----:B------:R-:W-:Y:S01]  /*e530*/  IMAD.IADD R126, R20, 0x1, -R55 ;  /* 0x00000001147e7824 */ /* 0x000fe200078e0a37 */
[----:B------:R-:W-:Y:S01]  /*e540*/  ISETP.GE.AND P4, PT, R51, R58, PT ;  /* 0x0000003a3300720c */ /* 0x000fe20003f86270 */
[----:B------:R-:W-:Y:S01]  /*e550*/  VIADD R51, R3, 0x59 ;  /* 0x0000005903337836 */ /* 0x000fe20000000000 */
[----:B------:R-:W-:Y:S01]  /*e560*/  IABS R34, R34 ;  /* 0x0000002200227213 */ /* 0x000fe20000000000 */
[----:B------:R-:W-:Y:S01]  /*e570*/  FFMA.FTZ R121, -R0, R36, R121 ;  /* 0x0000002400797223 */ /* 0x000fe20000010179 */
[----:B------:R-:W-:Y:S01]  /*e580*/  I2FP.F32.S32 R67, R67 ;  /* 0x0000004300437245 */ /* 0x000fe20000201400 */
[----:B------:R-:W-:Y:S01]  /*e590*/  IMAD.IADD R36, R30, 0x1, -R51 ;  /* 0x000000011e247824 */ /* 0x000fe200078e0a33 */
[----:B------:R-:W-:Y:S01]  /*e5a0*/  FSEL R95, R95, -INF , !P0 ;  /* 0xff8000005f5f7808 */ /* 0x000fe20004000000 */
[----:B------:R-:W-:Y:S01]  /*e5b0*/  VIADD R51, R59, 0x71 ;  /* 0x000000713b337836 */ /* 0x000fe20000000000 */
[----:B------:R-:W-:Y:S01]  /*e5c0*/  FSEL R65, R65, -INF , !P0 ;  /* 0xff80000041417808 */ /* 0x000fe20004000000 */
[----:B------:R-:W-:Y:S01]  /*e5d0*/  FFMA.FTZ R67, -R0, R67, R72 ;  /* 0x0000004300437223 */ /* 0x000fe20000010148 */
[----:B------:R-:W-:Y:S01]  /*e5e0*/  ISETP.GE.AND P0, PT, R61, R58, PT ;  /* 0x0000003a3d00720c */ /* 0x000fe20003f06270 */
[----:B------:R-:W-:Y:S01]  /*e5f0*/  IMAD.IADD R106, R20, 0x1, -R51 ;  /* 0x00000001146a7824 */ /* 0x000fe200078e0a33 */
[----:B------:R-:W-:-:S02]  /*e600*/  IABS R92, R92 ;  /* 0x0000005c005c7213 */ /* 0x000fc40000000000 */
[----:B------:R-:W-:Y:S02]  /*e610*/  IADD3 R61, PT, PT, R3, 0x51, RZ ;  /* 0x00000051033d7810 */ /* 0x000fe40007ffe0ff */
[----:B------:R-:W-:Y:S02]  /*e620*/  IABS R38, R38 ;  /* 0x0000002600267213 */ /* 0x000fe40000000000 */
[----:B------:R-:W-:Y:S01]  /*e630*/  I2FP.F32.S32 R34, R34 ;  /* 0x0000002200227245 */ /* 0x000fe20000201400 */
[----:B------:R-:W-:Y:S01]  /*e640*/  IMAD.IADD R94, R30, 0x1, -R61 ;  /* 0x000000011e5e7824 */ /* 0x000fe200078e0a3d */
[----:B------:R-:W-:Y:S01]  /*e650*/  I2FP.F32.S32 R92, R92 ;  /* 0x0000005c005c7245 */ /* 0x000fe20000201400 */
[----:B------:R-:W-:Y:S01]  /*e660*/  VIADD R61, R59, 0x69 ;  /* 0x000000693b3d7836 */ /* 0x000fe20000000000 */
[----:B------:R-:W-:Y:S01]  /*e670*/  I2FP.F32.S32 R38, R38 ;  /* 0x0000002600267245 */ /* 0x000fe20000201400 */
[C---:B------:R-:W-:Y:S01]  /*e680*/  FFMA.FTZ R34, -R0.reuse, R34, R123 ;  /* 0x0000002200227223 */ /* 0x040fe2000001017b */
[----:B------:R-:W-:Y:S01]  /*e690*/  FSEL R101, R101, -INF , !P3 ;  /* 0xff80000065657808 */ /* 0x000fe20005800000 */
[----:B------:R-:W-:Y:S01]  /*e6a0*/  FFMA.FTZ R92, -R0, R92, R127 ;  /* 0x0000005c005c7223 */ /* 0x000fe2000001017f */
[----:B------:R-:W-:Y:S01]  /*e6b0*/  FSEL R71, R70, -INF , !P3 ;  /* 0xff80000046477808 */ /* 0x000fe20005800000 */
[----:B------:R-:W-:Y:S01]  /*e6c0*/  FFMA.FTZ R139, -R0, R38, R139 ;  /* 0x00000026008b7223 */ /* 0x000fe2000001018b */
[----:B------:R-:W-:-:S02]  /*e6d0*/  IABS R36, R36 ;  /* 0x0000002400247213 */ /* 0x000fc40000000000 */
[-C--:B------:R-:W-:Y:S02]  /*e6e0*/  ISETP.GE.AND P3, PT, R15, R58.reuse, PT ;  /* 0x0000003a0f00720c */ /* 0x080fe40003f66270 */
[----:B------:R-:W-:Y:S02]  /*e6f0*/  FSEL R97, R97, -INF , !P1 ;  /* 0xff80000061617808 */ /* 0x000fe40004800000 */
[----:B------:R-:W-:Y:S02]  /*e700*/  FSEL R67, R67, -INF , !P1 ;  /* 0xff80000043437808 */ /* 0x000fe40004800000 */
[----:B------:R-:W-:Y:S01]  /*e710*/  ISETP.GE.AND P1, PT, R63, R58, PT ;  /* 0x0000003a3f00720c */ /* 0x000fe20003f26270 */
[----:B------:R-:W-:Y:S01]  /*e720*/  VIADD R63, R59, 0x61 ;  /* 0x000000613b3f7836 */ /* 0x000fe20000000000 */
[----:B------:R-:W-:Y:S02]  /*e730*/  I2FP.F32.S32 R36, R36 ;  /* 0x0000002400247245 */ /* 0x000fe40000201400 */
[----:B------:R-:W-:Y:S01]  /*e740*/  IABS R94, R94 ;  /* 0x0000005e005e7213 */ /* 0x000fe20000000000 */
[----:B------:R-:W-:Y:S01]  /*e750*/  IMAD.IADD R98, R20, 0x1, -R63 ;  /* 0x0000000114627824 */ /* 0x000fe200078e0a3f */
[----:B------:R-:W-:Y:S01]  /*e760*/  FSEL R96, R34, -INF , !P3 ;  /* 0xff80000022607808 */ /* 0x000fe20005800000 */
[----:B------:R-:W-:Y:S01]  /*e770*/  FFMA.FTZ R141, -R0, R36, R141 ;  /* 0x00000024008d7223 */ /* 0x000fe2000001018d */
[----:B------:R-:W-:Y:S01]  /*e780*/  IADD3 R34, PT, PT, -R49, R30, RZ ;  /* 0x0000001e31227210 */ /* 0x000fe20007ffe1ff */
[----:B------:R-:W-:Y:S01]  /*e790*/  IMAD.IADD R36, R20, 0x1, -R61 ;  /* 0x0000000114247824 */ /* 0x000fe200078e0a3d */
[----:B------:R-:W-:Y:S01]  /*e7a0*/  FSEL R32, R91, -INF , !P6 ;  /* 0xff8000005b207808 */ /* 0x000fe20007000000 */
[----:B------:R-:W-:Y:S01]  /*e7b0*/  VIADD R49, R3, 0x70 ;  /* 0x0000007003317836 */ /* 0x000fe20000000000 */
[----:B------:R-:W-:-:S02]  /*e7c0*/  FSEL R15, R87, -INF , !P6 ;  /* 0xff800000570f7808 */ /* 0x000fc40007000000 */
[----:B------:R-:W-:Y:S01]  /*e7d0*/  I2FP.F32.S32 R94, R94 ;  /* 0x0000005e005e7245 */ /* 0x000fe20000201400 */
[----:B------:R-:W-:Y:S01]  /*e7e0*/  IMAD.IADD R112, R30, 0x1, -R49 ;  /* 0x000000011e707824 */ /* 0x000fe200078e0a31 */
[----:B------:R-:W-:Y:S01]  /*e7f0*/  FSEL R92, R92, -INF , !P0 ;  /* 0xff8000005c5c7808 */ /* 0x000fe20004000000 */
[----:B------:R-:W-:Y:S01]  /*e800*/  VIADD R49, R3, 0x71 ;  /* 0x0000007103317836 */ /* 0x000fe20000000000 */
[----:B------:R-:W-:Y:S01]  /*e810*/  FSEL R217, R139, -INF , !P0 ;  /* 0xff8000008bd97808 */ /* 0x000fe20004000000 */
[----:B------:R-:W-:Y:S01]  /*e820*/  FFMA.FTZ R94, -R0, R94, R125 ;  /* 0x0000005e005e7223 */ /* 0x000fe2000001017d */
[-C--:B------:R-:W-:Y:S01]  /*e830*/  ISETP.GE.AND P6, PT, R63, R58.reuse, PT ;  /* 0x0000003a3f00720c */ /* 0x080fe20003fc6270 */
[----:B------:R-:W-:Y:S01]  /*e840*/  VIADD R63, R59, 0x68 ;  /* 0x000000683b3f7836 */ /* 0x000fe20000000000 */
[----:B------:R-:W-:Y:S01]  /*e850*/  ISETP.GE.AND P0, PT, R55, R58, PT ;  /* 0x0000003a3700720c */ /* 0x000fe20003f06270 */
[----:B------:R-:W-:Y:S01]  /*e860*/  VIADD R55, R3, 0x68 ;  /* 0x0000006803377836 */ /* 0x000fe20000000000 */
[----:B------:R-:W-:Y:S01]  /*e870*/  IABS R34, R34 ;  /* 0x0000002200227213 */ /* 0x000fe20000000000 */
[----:B------:R-:W-:Y:S01]  /*e880*/  IMAD.IADD R104, R20, 0x1, -R63 ;  /* 0x0000000114687824 */ /* 0x000fe200078e0a3f */
[----:B------:R-:W-:Y:S01]  /*e890*/  IABS R36, R36 ;  /* 0x0000002400247213 */ /* 0x000fe20000000000 */
[----:B------:R-:W-:Y:S01]  /*e8a0*/  IMAD.IADD R102, R30, 0x1, -R55 ;  /* 0x000000011e667824 */ /* 0x000fe200078e0a37 */
[----:B------:R-:W-:Y:S01]  /*e8b0*/  I2FP.F32.S32 R34, R34 ;  /* 0x0000002200227245 */ /* 0x000fe20000201400 */
[----:B------:R-:W-:Y:S01]  /*e8c0*/  VIADD R55, R59, 0x81 ;  /* 0x000000813b377836 */ /* 0x000fe20000000000 */
[----:B------:R-:W-:-:S02]  /*e8d0*/  FSEL R132, R132, -INF , !P3 ;  /* 0xff80000084847808 */ /* 0x000fc40005800000 */
[----:B------:R-:W-:Y:S01]  /*e8e0*/  FSEL R130, R121, -INF , !P1 ;  /* 0xff80000079827808 */ /* 0x000fe20004800000 */
[----:B------:R-:W-:Y:S01]  /*e8f0*/  FFMA.FTZ R34, -R0, R34, R155 ;  /* 0x0000002200227223 */ /* 0x000fe2000001019b */
[----:B------:R-:W-:Y:S01]  /*e900*/  FSEL R94, R94, -INF , !P1 ;  /* 0xff8000005e5e7808 */ /* 0x000fe20004800000 */
[----:B------:R-:W-:Y:S01]  /*e910*/  IMAD.IADD R110, R20, 0x1, -R55 ;  /* 0x00000001146e7824 */ /* 0x000fe200078e0a37 */
[----:B------:R-:W-:Y:S02]  /*e920*/  I2FP.F32.S32 R36, R36 ;  /* 0x0000002400247245 */ /* 0x000fe40000201400 */
[-C--:B------:R-:W-:Y:S01]  /*e930*/  ISETP.GE.AND P1, PT, R61, R58.reuse, PT ;  /* 0x0000003a3d00720c */ /* 0x080fe20003f26270 */
[----:B------:R-:W-:Y:S01]  /*e940*/  VIADD R61, R3, 0x61 ;  /* 0x00000061033d7836 */ /* 0x000fe20000000000 */
[----:B------:R-:W-:Y:S01]  /*e950*/  ISETP.GE.AND P3, PT, R51, R58, PT ;  /* 0x0000003a3300720c */ /* 0x000fe20003f66270 */
[----:B------:R-:W-:Y:S01]  /*e960*/  VIADD R51, R3, 0x69 ;  /* 0x0000006903337836 */ /* 0x000fe20000000000 */
[----:B------:R-:W-:Y:S01]  /*e970*/  IABS R104, R104 ;  /* 0x0000006800687213 */ /* 0x000fe20000000000 */
[----:B------:R-:W-:Y:S01]  /*e980*/  FFMA.FTZ R161, -R0, R36, R161 ;  /* 0x0000002400a17223 */ /* 0x000fe200000101a1 */
[----:B------:R-:W-:Y:S01]  /*e990*/  IABS R102, R102 ;  /* 0x0000006600667213 */ /* 0x000fe20000000000 */
[----:B------:R-:W-:Y:S01]  /*e9a0*/  IMAD.IADD R36, R30, 0x1, -R61 ;  /* 0x000000011e247824 */ /* 0x000fe200078e0a3d */
[----:B------:R-:W-:Y:S01]  /*e9b0*/  IABS R128, R128 ;  /* 0x0000008000807213 */ /* 0x000fe20000000000 */
[----:B------:R-:W-:Y:S01]  /*e9c0*/  VIADD R61, R59, 0x80 ;  /* 0x000000803b3d7836 */ /* 0x000fe20000000000 */
[----:B------:R-:W-:-:S02]  /*e9d0*/  I2FP.F32.S32 R104, R104 ;  /* 0x0000006800687245 */ /* 0x000fc40000201400 */
[----:B------:R-:W-:Y:S01]  /*e9e0*/  FSEL R100, R34, -INF , !P4 ;  /* 0xff80000022647808 */ /* 0x000fe20006000000 */
[----:B------:R-:W-:Y:S01]  /*e9f0*/  IMAD.IADD R34, R30, 0x1, -R51 ;  /* 0x000000011e227824 */ /* 0x000fe200078e0a33 */
[----:B------:R-:W-:Y:S01]  /*ea00*/  I2FP.F32.S32 R102, R102 ;  /* 0x0000006600667245 */ /* 0x000fe20000201400 */
[----:B------:R-:W-:Y:S01]  /*ea10*/  FFMA.FTZ R104, -R0, R104, R159 ;  /* 0x0000006800687223 */ /* 0x000fe2000001019f */
[----:B------:R-:W-:Y:S01]  /*ea20*/  I2FP.F32.S32 R128, R128 ;  /* 0x0000008000807245 */ /* 0x000fe20000201400 */
[----:B------:R-:W-:Y:S01]  /*ea30*/  IMAD.IADD R124, R20, 0x1, -R61 ;  /* 0x00000001147c7824 */ /* 0x000fe200078e0a3d */
[----:B------:R-:W-:Y:S01]  /*ea40*/  FSEL R138, R138, -INF , !P5 ;  /* 0xff8000008a8a7808 */ /* 0x000fe20006800000 */
[C---:B------:R-:W-:Y:S01]  /*ea50*/  FFMA.FTZ R102, -R0.reuse, R102, R163 ;  /* 0x0000006600667223 */ /* 0x040fe200000101a3 */
[----:B------:R-:W-:Y:S01]  /*ea60*/  IABS R98, R98 ;  /* 0x0000006200627213 */ /* 0x000fe20000000000 */
[----:B------:R-:W-:Y:S01]  /*ea70*/  FFMA.FTZ R128, -R0, R128, R143 ;  /* 0x0000008000807223 */ /* 0x000fe2000001018f */
[----:B------:R-:W-:Y:S01]  /*ea80*/  ISETP.GE.AND P5, PT, R63, R58, PT ;  /* 0x0000003a3f00720c */ /* 0x000fe20003fa6270 */
[C---:B------:R-:W-:Y:S01]  /*ea90*/  VIADD R63, R59.reuse, 0x78 ;  /* 0x000000783b3f7836 */ /* 0x040fe20000000000 */
[----:B------:R-:W-:Y:S01]  /*eaa0*/  IABS R36, R36 ;  /* 0x0000002400247213 */ /* 0x000fe20000000000 */
[----:B------:R-:W-:Y:S01]  /*eab0*/  VIADD R51, R59, 0x88 ;  /* 0x000000883b337836 */ /* 0x000fe20000000000 */
[----:B------:R-:W-:Y:S01]  /*eac0*/  IABS R34, R34 ;  /* 0x0000002200227213 */ /* 0x000fe20000000000 */
[----:B------:R-:W-:Y:S01]  /*ead0*/  IMAD.IADD R116, R20, 0x1, -R63 ;  /* 0x0000000114747824 */ /* 0x000fe200078e0a3f */
[----:B------:R-:W-:-:S02]  /*eae0*/  I2FP.F32.S32 R98, R98 ;  /* 0x0000006200627245 */ /* 0x000fc40000201400 */
[----:B------:R-:W-:Y:S02]  /*eaf0*/  I2FP.F32.S32 R36, R36 ;  /* 0x0000002400247245 */ /* 0x000fe40000201400 */
[----:B------:R-:W-:Y:S01]  /*eb00*/  I2FP.F32.S32 R34, R34 ;  /* 0x0000002200227245 */ /* 0x000fe20000201400 */
[----:B------:R-:W-:Y:S01]  /*eb10*/  FFMA.FTZ R98, -R0, R98, R145 ;  /* 0x0000006200627223 */ /* 0x000fe20000010191 */
[----:B------:R-:W-:Y:S01]  /*eb20*/  FSEL R104, R104, -INF , !P5 ;  /* 0xff80000068687808 */ /* 0x000fe20006800000 */
[----:B------:R-:W-:Y:S01]  /*eb30*/  FFMA.FTZ R157, -R0, R36, R157 ;  /* 0x00000024009d7223 */ /* 0x000fe2000001019d */
[----:B------:R-:W-:Y:S01]  /*eb40*/  FSEL R102, R102, -INF , !P5 ;  /* 0xff80000066667808 */ /* 0x000fe20006800000 */
[----:B------:R-:W-:Y:S01]  /*eb50*/  FFMA.FTZ R169, -R0, R34, R169 ;  /* 0x0000002200a97223 */ /* 0x000fe200000101a9 */
[----:B------:R-:W-:Y:S01]  /*eb60*/  ISETP.GE.AND P5, PT, R61, R58, PT ;  /* 0x0000003a3d00720c */ /* 0x000fe20003fa6270 */
[----:B------:R-:W-:Y:S01]  /*eb70*/  VIADD R61, R3, 0x78 ;  /* 0x00000078033d7836 */ /* 0x000fe20000000000 */
[----:B------:R-:W-:Y:S01]  /*eb80*/  FSEL R128, R128, -INF , !P4 ;  /* 0xff80000080807808 */ /* 0x000fe20006000000 */
[C---:B------:R-:W-:Y:S01]  /*eb90*/  IMAD.IADD R34, R30.reuse, 0x1, -R49 ;  /* 0x000000011e227824 */ /* 0x040fe200078e0a31 */
[----:B------:R-:W-:Y:S01]  /*eba0*/  IABS R126, R126 ;  /* 0x0000007e007e7213 */ /* 0x000fe20000000000 */
[----:B------:R-:W-:Y:S01]  /*ebb0*/  IMAD.IADD R120, R30, 0x1, -R61 ;  /* 0x000000011e787824 */ /* 0x000fe200078e0a3d */
[----:B------:R-:W-:Y:S01]  /*ebc0*/  ISETP.GE.AND P4, PT, R63, R58, PT ;  /* 0x0000003a3f00720c */ /* 0x000fe20003f86270 */
[----:B------:R-:W-:Y:S01]  /*ebd0*/  VIADD R63, R59, 0x79 ;  /* 0x000000793b3f7836 */ /* 0x000fe20000000000 */
[----:B------:R-:W-:Y:S01]  /*ebe0*/  IABS R112, R112 ;  /* 0x0000007000707213 */ /* 0x000fe20000000000 */
[----:B------:R-:W-:Y:S01]  /*ebf0*/  VIADD R49, R3, 0x81 ;  /* 0x0000008103317836 */ /* 0x000fe20000000000 */
[----:B------:R-:W-:Y:S01]  /*ec00*/  I2FP.F32.S32 R126, R126 ;  /* 0x0000007e007e7245 */ /* 0x000fe20000201400 */
[----:B------:R-:W-:Y:S01]  /*ec10*/  IMAD.IADD R114, R20, 0x1, -R63 ;  /* 0x0000000114727824 */ /* 0x000fe200078e0a3f */
[----:B------:R-:W-:Y:S01]  /*ec20*/  I2FP.F32.S32 R112, R112 ;  /* 0x0000007000707245 */ /* 0x000fe20000201400 */
[----:B------:R-:W-:Y:S01]  /*ec30*/  VIADD R61, R59, 0x91 ;  /* 0x000000913b3d7836 */ /* 0x000fe20000000000 */
[----:B------:R-:W-:Y:S01]  /*ec40*/  FSEL R98, R98, -INF , !P6 ;  /* 0xff80000062627808 */ /* 0x000fe20007000000 */
[C---:B------:R-:W-:Y:S01]  /*ec50*/  FFMA.FTZ R126, -R0.reuse, R126, R191 ;  /* 0x0000007e007e7223 */ /* 0x040fe200000101bf */
[----:B------:R-:W-:Y:S01]  /*ec60*/  FSEL R227, R157, -INF , !P6 ;  /* 0xff8000009de37808 */ /* 0x000fe20007000000 */
[----:B------:R-:W-:Y:S01]  /*ec70*/  FFMA.FTZ R112, -R0, R112, R197 ;  /* 0x0000007000707223 */ /* 0x000fe200000101c5 */
[----:B------:R-:W-:-:S02]  /*ec80*/  IABS R116, R116 ;  /* 0x0000007400747213 */ /* 0x000fc40000000000 */
[----:B------:R-:W-:Y:S01]  /*ec90*/  ISETP.GE.AND P6, PT, R63, R58, PT ;  /* 0x0000003a3f00720c */ /* 0x000fe20003fc6270 */
[----:B------:R-:W-:Y:S01]  /*eca0*/  VIADD R63, R59, 0x89 ;  /* 0x000000893b3f7836 */ /* 0x000fe20000000000 */
[----:B------:R-:W-:Y:S02]  /*ecb0*/  IABS R34, R34 ;  /* 0x0000002200227213 */ /* 0x000fe40000000000 */
[----:B------:R-:W-:Y:S01]  /*ecc0*/  IABS R120, R120 ;  /* 0x0000007800787213 */ /* 0x000fe20000000000 */
[----:B------:R-:W-:Y:S01]  /*ecd0*/  IMAD.IADD R38, R20, 0x1, -R63 ;  /* 0x0000000114267824 */ /* 0x000fe200078e0a3f */
[----:B------:R-:W-:Y:S02]  /*ece0*/  I2FP.F32.S32 R116, R116 ;  /* 0x0000007400747245 */ /* 0x000fe40000201400 */
        /* <DEDUP_REMOVED lines=9> */
[----:B------:R-:W-:-:S02]  /*ed80*/  IABS R38, R38 ;  /* 0x0000002600267213 */ /* 0x000fc40000000000 */
[----:B------:R-:W-:Y:S01]  /*ed90*/  FSEL R122, R34, -INF , !P3 ;  /* 0xff800000227a7808 */ /* 0x000fe20005800000 */
[----:B------:R-:W-:Y:S01]  /*eda0*/  IMAD.IADD R34, R30, 0x1, -R49 ;  /* 0x000000011e227824 */ /* 0x000fe200078e0a31 */
[----:B------:R-:W-:Y:S01]  /*edb0*/  I2FP.F32.S32 R38, R38 ;  /* 0x0000002600267245 */ /* 0x000fe20000201400 */
[----:B------:R-:W-:Y:S01]  /*edc0*/  VIADD R49, R3, 0x88 ;  /* 0x0000008803317836 */ /* 0x000fe20000000000 */
[----:B------:R-:W-:Y:S02]  /*edd0*/  FSEL R116, R116, -INF , !P4 ;  /* 0xff80000074747808 */ /* 0x000fe40006000000 */
[----:B------:R-:W-:Y:S01]  /*ede0*/  FSEL R120, R120, -INF , !P4 ;  /* 0xff80000078787808 */ /* 0x000fe20006000000 */
[----:B------:R-:W-:Y:S01]  /*edf0*/  FFMA.FTZ R231, -R0, R38, R231 ;  /* 0x0000002600e77223 */ /* 0x000fe200000101e7 */
[----:B------:R-:W-:Y:S01]  /*ee00*/  ISETP.GE.AND P4, PT, R63, R58, PT ;  /* 0x0000003a3f00720c */ /* 0x000fe20003f86270 */
[----:B------:R-:W-:Y:S01]  /*ee10*/  IMAD.IADD R63, R20, 0x1, -R63 ;  /* 0x00000001143f7824 */ /* 0x000fe200078e0a3f */
[----:B------:R-:W-:Y:S01]  /*ee20*/  IABS R90, R90 ;  /* 0x0000005a005a7213 */ /* 0x000fe20000000000 */
[----:B------:R-:W-:Y:S01]  /*ee30*/  IMAD.IADD R38, R30, 0x1, -R49 ;  /* 0x000000011e267824 */ /* 0x000fe200078e0a31 */
[----:B------:R-:W-:-:S02]  /*ee40*/  FSEL R219, R161, -INF , !P1 ;  /* 0xff800000a1db7808 */ /* 0x000fc40004800000 */
[----:B------:R-:W-:Y:S02]  /*ee50*/  IABS R49, R63 ;  /* 0x0000003f00317213 */ /* 0x000fe40000000000 */
[----:B------:R-:W-:Y:S02]  /*ee60*/  I2FP.F32.S32 R90, R90 ;  /* 0x0000005a005a7245 */ /* 0x000fe40000201400 */
[----:B------:R-:W-:Y:S02]  /*ee70*/  I2FP.F32.S32 R49, R49 ;  /* 0x0000003100317245 */ /* 0x000fe40000201400 */
[----:B------:R-:W-:Y:S01]  /*ee80*/  FSEL R235, R169, -INF , !P1 ;  /* 0xff800000a9eb7808 */ /* 0x000fe20004800000 */
[C---:B------:R-:W-:Y:S01]  /*ee90*/  FFMA.FTZ R90, -R0.reuse, R90, R135 ;  /* 0x0000005a005a7223 */ /* 0x040fe20000010187 */
[----:B------:R-:W-:Y:S01]  /*eea0*/  ISETP.GE.AND P1, PT, R51, R58, PT ;  /* 0x0000003a3300720c */ /* 0x000fe20003f26270 */
[----:B------:R-:W-:Y:S01]  /*eeb0*/  FFMA.FTZ R225, -R0, R49, R225 ;  /* 0x0000003100e17223 */ /* 0x000fe200000101e1 */
[----:B------:R-:W-:Y:S01]  /*eec0*/  IADD3 R108, PT, PT, R20, -R51, RZ ;  /* 0x80000033146c7210 */ /* 0x000fe20007ffe0ff */
[----:B----4-:R-:W2:Y:S01]  /*eed0*/  LD.E R49, desc[UR4][R148.64+0xdc] ;  /* 0x0000dc0494317980 */ /* 0x010ea2000c101900 */
[----:B------:R-:W-:Y:S01]  /*eee0*/  VIADD R51, R3, 0x80 ;  /* 0x0000008003337836 */ /* 0x000fe20000000000 */
[----:B------:R-:W-:-:S02]  /*eef0*/  FSEL R90, R90, -INF , !P2 ;  /* 0xff8000005a5a7808 */ /* 0x000fc40005000000 */
[----:B------:R-:W-:Y:S01]  /*ef00*/  FSEL R215, R141, -INF , !P2 ;  /* 0xff8000008dd77808 */ /* 0x000fe20005000000 */
[C---:B------:R-:W-:Y:S01]  /*ef10*/  IMAD.IADD R36, R30.reuse, 0x1, -R51 ;  /* 0x000000011e247824 */ /* 0x040fe200078e0a33 */
[----:B------:R-:W-:Y:S01]  /*ef20*/  ISETP.GE.AND P2, PT, R55, R58, PT ;  /* 0x0000003a3700720c */ /* 0x000fe20003f46270 */
[----:B------:R-:W-:Y:S01]  /*ef30*/  VIADD R55, R3, 0x79 ;  /* 0x0000007903377836 */ /* 0x000fe20000000000 */
[----:B------:R-:W-:Y:S01]  /*ef40*/  IABS R114, R114 ;  /* 0x0000007200727213 */ /* 0x000fe20000000000 */
[C---:B------:R-:W-:Y:S01]  /*ef50*/  VIADD R51, R59.reuse, 0x99 ;  /* 0x000000993b337836 */ /* 0x040fe20000000000 */
[----:B------:R-:W-:Y:S01]  /*ef60*/  IABS R36, R36 ;  /* 0x0000002400247213 */ /* 0x000fe20000000000 */
[----:B------:R-:W-:Y:S01]  /*ef70*/  IMAD.IADD R118, R30, 0x1, -R55 ;  /* 0x000000011e767824 */ /* 0x000fe200078e0a37 */
[----:B------:R-:W-:Y:S01]  /*ef80*/  IABS R106, R106 ;  /* 0x0000006a006a7213 */ /* 0x000fe20000000000 */
[----:B------:R-:W-:Y:S01]  /*ef90*/  VIADD R55, R59, 0x98 ;  /* 0x000000983b377836 */ /* 0x000fe20000000000 */
[----:B------:R-:W-:-:S02]  /*efa0*/  I2FP.F32.S32 R36, R36 ;  /* 0x0000002400247245 */ /* 0x000fc40000201400 */
[----:B------:R-:W-:Y:S02]  /*efb0*/  IABS R118, R118 ;  /* 0x0000007600767213 */ /* 0x000fe40000000000 */
[----:B------:R-:W-:Y:S01]  /*efc0*/  I2FP.F32.S32 R114, R114 ;  /* 0x0000007200727245 */ /* 0x000fe20000201400 */
[----:B------:R-:W-:Y:S01]  /*efd0*/  FFMA.FTZ R209, -R0, R36, R209 ;  /* 0x0000002400d17223 */ /* 0x000fe200000101d1 */
[----:B------:R-:W-:Y:S01]  /*efe0*/  I2FP.F32.S32 R118, R118 ;  /* 0x0000007600767245 */ /* 0x000fe20000201400 */
[----:B------:R-:W-:Y:S01]  /*eff0*/  IMAD.IADD R36, R20, 0x1, -R61 ;  /* 0x0000000114247824 */ /* 0x000fe200078e0a3d */
[----:B------:R-:W-:Y:S01]  /*f000*/  I2FP.F32.S32 R106, R106 ;  /* 0x0000006a006a7245 */ /* 0x000fe20000201400 */
[C---:B------:R-:W-:Y:S01]  /*f010*/  FFMA.FTZ R114, -R0.reuse, R114, R203 ;  /* 0x0000007200727223 */ /* 0x040fe200000101cb */
[----:B------:R-:W-:Y:S01]  /*f020*/  IABS R34, R34 ;  /* 0x0000002200227213 */ /* 0x000fe20000000000 */
[----:B------:R-:W-:Y:S01]  /*f030*/  FFMA.FTZ R118, -R0, R118, R201 ;  /* 0x0000007600767223 */ /* 0x000fe200000101c9 */
[----:B------:R-:W-:Y:S01]  /*f040*/  IADD3 R66, PT, PT, R20, -R55, RZ ;  /* 0x8000003714427210 */ /* 0x000fe20007ffe0ff */
[----:B------:R-:W-:Y:S01]  /*f050*/  FFMA.FTZ R106, -R0, R106, R195 ;  /* 0x0000006a006a7223 */ /* 0x000fe200000101c3 */
[----:B------:R-:W-:-:S02]  /*f060*/  IABS R38, R38 ;  /* 0x0000002600267213 */ /* 0x000fc40000000000 */
[----:B------:R-:W-:Y:S02]  /*f070*/  IABS R124, R124 ;  /* 0x0000007c007c7213 */ /* 0x000fe40000000000 */
        /* <DEDUP_REMOVED lines=12> */
[----:B------:R-:W-:-:S02]  /*f140*/  I2FP.F32.S32 R36, R36 ;  /* 0x0000002400247245 */ /* 0x000fc40000201400 */
[----:B------:R-:W-:Y:S02]  /*f150*/  I2FP.F32.S32 R108, R108 ;  /* 0x0000006c006c7245 */ /* 0x000fe40000201400 */
[----:B------:R-:W-:Y:S01]  /*f160*/  ISETP.GE.AND P6, PT, R61, R58, PT ;  /* 0x0000003a3d00720c */ /* 0x000fe20003fc6270 */
[----:B------:R-:W-:Y:S01]  /*f170*/  VIADD R61, R3, 0x90 ;  /* 0x00000090033d7836 */ /* 0x000fe20000000000 */
[----:B------:R-:W-:Y:S01]  /*f180*/  I2FP.F32.S32 R66, R66 ;  /* 0x0000004200427245 */ /* 0x000fe20000201400 */
[----:B------:R-:W-:Y:S01]  /*f190*/  FFMA.FTZ R36, -R0, R36, R237 ;  /* 0x0000002400247223 */ /* 0x000fe200000101ed */
[----:B------:R-:W-:Y:S01]  /*f1a0*/  FSEL R106, R106, -INF , !P3 ;  /* 0xff8000006a6a7808 */ /* 0x000fe20005800000 */
[C---:B------:R-:W-:Y:S01]  /*f1b0*/  FFMA.FTZ R108, -R0.reuse, R108, R229 ;  /* 0x0000006c006c7223 */ /* 0x040fe200000101e5 */
[----:B------:R-:W-:Y:S01]  /*f1c0*/  ISETP.GE.AND P3, PT, R51, R58, PT ;  /* 0x0000003a3300720c */ /* 0x000fe20003f66270 */
[----:B------:R-:W-:Y:S02]  /*f1d0*/  VIADD R51, R3, 0x98 ;  /* 0x0000009803337836 */ /* 0x000fe40000000000 */
[----:B------:R-:W-:Y:S01]  /*f1e0*/  FFMA.FTZ R237, -R0, R66, R241 ;  /* 0x0000004200ed7223 */ /* 0x000fe200000101f1 */
[----:B------:R-:W-:Y:S01]  /*f1f0*/  IMAD.IADD R68, R30, 0x1, -R61 ;  /* 0x000000011e447824 */ /* 0x000fe200078e0a3d */
[----:B------:R-:W-:Y:S01]  /*f200*/  FSEL R241, R38, -INF , !P1 ;  /* 0xff80000026f17808 */ /* 0x000fe20004800000 */
[----:B------:R-:W-:Y:S01]  /*f210*/  VIADD R61, R59, 0xa1 ;  /* 0x000000a13b3d7836 */ /* 0x000fe20000000000 */
[----:B------:R-:W-:Y:S01]  /*f220*/  FSEL R124, R124, -INF , !P5 ;  /* 0xff8000007c7c7808 */ /* 0x000fe20006800000 */
[----:B------:R-:W-:Y:S01]  /*f230*/  IMAD.IADD R38, R30, 0x1, -R51 ;  /* 0x000000011e267824 */ /* 0x000fe200078e0a33 */
[----:B------:R-:W-:Y:S01]  /*f240*/  FSEL R247, R209, -INF , !P5 ;  /* 0xff800000d1f77808 */ /* 0x000fe20006800000 */
[----:B------:R-:W-:Y:S01]  /*f250*/  VIADD R51, R59, 0xa9 ;  /* 0x000000a93b337836 */ /* 0x000fe20000000000 */
[-C--:B------:R-:W-:Y:S01]  /*f260*/  ISETP.GE.AND P5, PT, R55, R58.reuse, PT ;  /* 0x0000003a3700720c */ /* 0x080fe20003fa6270 */
[----:B------:R-:W-:Y:S01]  /*f270*/  VIADD R55, R3, 0x91 ;  /* 0x0000009103377836 */ /* 0x000fe20000000000 */
[----:B------:R-:W-:Y:S01]  /*f280*/  FSEL R108, R108, -INF , !P1 ;  /* 0xff8000006c6c7808 */ /* 0x000fe20004800000 */
[C---:B------:R-:W-:Y:S01]  /*f290*/  IMAD.IADD R83, R20.reuse, 0x1, -R61 ;  /* 0x0000000114537824 */ /* 0x040fe200078e0a3d */
[----:B------:R-:W-:Y:S01]  /*f2a0*/  ISETP.GE.AND P1, PT, R61, R58, PT ;  /* 0x0000003a3d00720c */ /* 0x000fe20003f26270 */
[----:B------:R-:W-:Y:S01]  /*f2b0*/  IMAD.IADD R61, R20, 0x1, -R51 ;  /* 0x00000001143d7824 */ /* 0x000fe200078e0a33 */
[----:B------:R-:W-:Y:S01]  /*f2c0*/  IABS R34, R34 ;  /* 0x0000002200227213 */ /* 0x000fe20000000000 */
[----:B------:R-:W-:Y:S01]  /*f2d0*/  IMAD.IADD R66, R30, 0x1, -R55 ;  /* 0x000000011e427824 */ /* 0x000fe200078e0a37 */
[----:B------:R-:W-:-:S02]  /*f2e0*/  IABS R38, R38 ;  /* 0x0000002600267213 */ /* 0x000fc40000000000 */
[----:B------:R-:W-:Y:S02]  /*f2f0*/  IABS R61, R61 ;  /* 0x0000003d003d7213 */ /* 0x000fe40000000000 */
[----:B------:R-:W-:Y:S02]  /*f300*/  IABS R66, R66 ;  /* 0x0000004200427213 */ /* 0x000fe40000000000 */
[----:B------:R-:W-:Y:S02]  /*f310*/  I2FP.F32.S32 R38, R38 ;  /* 0x0000002600267245 */ /* 0x000fe40000201400 */
[----:B------:R-:W-:Y:S01]  /*f320*/  I2FP.F32.S32 R61, R61 ;  /* 0x0000003d003d7245 */ /* 0x000fe20000201400 */
[----:B------:R-:W-:Y:S01]  /*f330*/  VIADD R63, R3, 0x89 ;  /* 0x00000089033f7836 */ /* 0x000fe20000000000 */
[----:B------:R-:W-:Y:S02]  /*f340*/  I2FP.F32.S32 R34, R34 ;  /* 0x0000002200227245 */ /* 0x000fe40000201400 */
[----:B------:R-:W-:Y:S01]  /*f350*/  I2FP.F32.S32 R66, R66 ;  /* 0x0000004200427245 */ /* 0x000fe20000201400 */
[----:B------:R-:W-:Y:S01]  /*f360*/  FFMA.FTZ R38, -R0, R38, R243 ;  /* 0x0000002600267223 */ /* 0x000fe200000101f3 */
[----:B------:R-:W-:-:S02]  /*f370*/  VIADD R55, R59, 0xa8 ;  /* 0x000000a83b377836 */ /* 0x000fc40000000000 */
        /* <DEDUP_REMOVED lines=8> */
[----:B------:R-:W-:Y:S01]  /*f400*/  IMAD.IADD R61, R30, 0x1, -R61 ;  /* 0x000000011e3d7824 */ /* 0x000fe200078e0a3d */
[----:B------:R-:W-:-:S02]  /*f410*/  IADD3 R38, PT, PT, R20, -R55, RZ ;  /* 0x8000003714267210 */ /* 0x000fc40007ffe0ff */
[----:B------:R-:W-:Y:S02]  /*f420*/  IABS R110, R110 ;  /* 0x0000006e006e7213 */ /* 0x000fe40000000000 */
[----:B------:R-:W-:Y:S01]  /*f430*/  FSEL R243, R36, -INF , !P6 ;  /* 0xff80000024f37808 */ /* 0x000fe20007000000 */
[----:B------:R-:W-:Y:S01]  /*f440*/  IMAD.IADD R36, R20, 0x1, -R63 ;  /* 0x0000000114247824 */ /* 0x000fe200078e0a3f */
[----:B------:R-:W-:Y:S02]  /*f450*/  FSEL R229, R229, -INF , !P6 ;  /* 0xff800000e5e57808 */ /* 0x000fe40007000000 */
[----:B------:R-:W-:Y:S02]  /*f460*/  ISETP.GE.AND P6, PT, R63, R58, PT ;  /* 0x0000003a3f00720c */ /* 0x000fe40003fc6270 */
[----:B------:R-:W-:Y:S02]  /*f470*/  IABS R63, R38 ;  /* 0x00000026003f7213 */ /* 0x000fe40000000000 */
[----:B------:R-:W-:-:S02]  /*f480*/  I2FP.F32.S32 R110, R110 ;  /* 0x0000006e006e7245 */ /* 0x000fc40000201400 */
[----:B------:R-:W-:Y:S02]  /*f490*/  IABS R83, R83 ;  /* 0x0000005300537213 */ /* 0x000fe40000000000 */
[----:B------:R-:W-:Y:S01]  /*f4a0*/  IABS R61, R61 ;  /* 0x0000003d003d7213 */ /* 0x000fe20000000000 */
[C---:B------:R-:W-:Y:S01]  /*f4b0*/  FFMA.FTZ R110, -R0.reuse, R110, R213 ;  /* 0x0000006e006e7223 */ /* 0x040fe200000101d5 */
[----:B------:R-:W-:Y:S02]  /*f4c0*/  I2FP.F32.S32 R63, R63 ;  /* 0x0000003f003f7245 */ /* 0x000fe40000201400 */
[----:B------:R-:W-:Y:S02]  /*f4d0*/  I2FP.F32.S32 R83, R83 ;  /* 0x0000005300537245 */ /* 0x000fe40000201400 */
[----:B------:R-:W-:Y:S01]  /*f4e0*/  I2FP.F32.S32 R61, R61 ;  /* 0x0000003d003d7245 */ /* 0x000fe20000201400 */
[----:B------:R-:W-:Y:S02]  /*f4f0*/  VIADD R207, R59, 0xa0 ;  /* 0x000000a03bcf7836 */ /* 0x000fe40000000000 */
[----:B------:R-:W-:Y:S01]  /*f500*/  FFMA.FTZ R50, -R0, R63, R50 ;  /* 0x0000003f00327223 */ /* 0x000fe20000010132 */
[----:B------:R-:W-:-:S02]  /*f510*/  VIADD R63, R3, 0xa0 ;  /* 0x000000a0033f7836 */ /* 0x000fc40000000000 */
[C---:B------:R-:W-:Y:S01]  /*f520*/  FFMA.FTZ R44, -R0.reuse, R83, R44 ;  /* 0x00000053002c7223 */ /* 0x040fe2000001012c */
[----:B------:R-:W-:Y:S01]  /*f530*/  FFMA.FTZ R48, -R0, R61, R48 ;  /* 0x0000003d00307223 */ /* 0x000fe20000010130 */
[----:B------:R-:W-:Y:S02]  /*f540*/  FSEL R110, R110, -INF , !P2 ;  /* 0xff8000006e6e7808 */ /* 0x000fe40005000000 */
[----:B------:R-:W-:Y:S01]  /*f550*/  FSEL R245, R211, -INF , !P2 ;  /* 0xff800000d3f57808 */ /* 0x000fe20005000000 */
[----:B------:R-:W-:Y:S01]  /*f560*/  IMAD.IADD R63, R30, 0x1, -R63 ;  /* 0x000000011e3f7824 */ /* 0x000fe200078e0a3f */
[----:B------:R-:W-:Y:S01]  /*f570*/  ISETP.GE.AND P2, PT, R207, R58, PT ;  /* 0x0000003acf00720c */ /* 0x000fe20003f46270 */
[----:B------:R-:W-:Y:S01]  /*f580*/  IMAD.IADD R207, R20, 0x1, -R207 ;  /* 0x0000000114cf7824 */ /* 0x000fe200078e0acf */
[----:B------:R-:W-:Y:S02]  /*f590*/  IABS R70, R70 ;  /* 0x0000004600467213 */ /* 0x000fe40000000000 */
[----:B------:R-:W-:-:S02]  /*f5a0*/  FSEL R205, R44, -INF , !P1 ;  /* 0xff8000002ccd7808 */ /* 0x000fc40004800000 */
[----:B------:R-:W-:Y:S02]  /*f5b0*/  FSEL R191, R48, -INF , !P1 ;  /* 0xff80000030bf7808 */ /* 0x000fe40004800000 */
[----:B------:R-:W-:Y:S02]  /*f5c0*/  ISETP.GE.AND P1, PT, R51, R58, PT ;  /* 0x0000003a3300720c */ /* 0x000fe40003f26270 */
[----:B------:R-:W-:Y:S02]  /*f5d0*/  FMNMX3.FTZ R51, R43, R22, R32, !PT ;  /* 0x000000162b337276 */ /* 0x000fe40007810020 */
[----:B------:R-:W-:Y:S02]  /*f5e0*/  IABS R207, R207 ;  /* 0x000000cf00cf7213 */ /* 0x000fe40000000000 */
[----:B------:R-:W-:Y:S02]  /*f5f0*/  I2FP.F32.S32 R70, R70 ;  /* 0x0000004600467245 */ /* 0x000fe40000201400 */
[----:B------:R-:W-:-:S02]  /*f600*/  IABS R63, R63 ;  /* 0x0000003f003f7213 */ /* 0x000fc40000000000 */
[----:B------:R-:W-:Y:S01]  /*f610*/  FMNMX3.FTZ R51, R51, R26, R10, !PT ;  /* 0x0000001a33337276 */ /* 0x000fe2000781000a */
[C---:B------:R-:W-:Y:S01]  /*f620*/  FFMA.FTZ R221, -R0.reuse, R70, R221 ;  /* 0x0000004600dd7223 */ /* 0x040fe200000101dd */
[----:B------:R-:W-:Y:S02]  /*f630*/  I2FP.F32.S32 R207, R207 ;  /* 0x000000cf00cf7245 */ /* 0x000fe40000201400 */
[----:B------:R-:W-:Y:S01]  /*f640*/  I2FP.F32.S32 R63, R63 ;  /* 0x0000003f003f7245 */ /* 0x000fe20000201400 */
[----:B------:R-:W-:Y:S01]  /*f650*/  VIADD R59, R3, 0x99 ;  /* 0x00000099033b7836 */ /* 0x000fe20000000000 */
[----:B------:R-:W-:Y:S01]  /*f660*/  FMNMX3.FTZ R44, R51, R12, R13, !PT ;  /* 0x0000000c332c7276 */ /* 0x000fe2000781000d */
[C---:B------:R-:W-:Y:S01]  /*f670*/  FFMA.FTZ R207, -R0.reuse, R207, R251 ;  /* 0x000000cf00cf7223 */ /* 0x040fe200000101fb */
[----:B------:R-:W-:Y:S01]  /*f680*/  FSEL R251, R231, -INF , !P0 ;  /* 0xff800000e7fb7808 */ /* 0x000fe20004000000 */
[----:B------:R-:W-:Y:S01]  /*f690*/  FFMA.FTZ R46, -R0, R63, R46 ;  /* 0x0000003f002e7223 */ /* 0x000fe2000001012e */
[----:B------:R-:W-:-:S02]  /*f6a0*/  FSEL R239, R221, -INF , !P0 ;  /* 0xff800000ddef7808 */ /* 0x000fc40004000000 */
[----:B------:R-:W-:Y:S01]  /*f6b0*/  ISETP.GE.AND P0, PT, R55, R58, PT ;  /* 0x0000003a3700720c */ /* 0x000fe20003f06270 */
[----:B------:R-:W-:Y:S01]  /*f6c0*/  IMAD.IADD R55, R30, 0x1, -R59 ;  /* 0x000000011e377824 */ /* 0x000fe200078e0a3b */
[----:B------:R-:W-:Y:S02]  /*f6d0*/  FMNMX3.FTZ R44, R44, R27, R47, !PT ;  /* 0x0000001b2c2c7276 */ /* 0x000fe4000781002f */
[----:B------:R-:W-:Y:S02]  /*f6e0*/  IABS R59, R36 ;  /* 0x00000024003b7213 */ /* 0x000fe40000000000 */
[----:B------:R-:W-:Y:S02]  /*f6f0*/  FSEL R193, R46, -INF , !P2 ;  /* 0xff8000002ec17808 */ /* 0x000fe40005000000 */
[----:B------:R-:W-:Y:S02]  /*f700*/  FMNMX3.FTZ R46, R115, R24, R15, !PT ;  /* 0x00000018732e7276 */ /* 0x000fe4000781000f */
[----:B------:R-:W-:-:S02]  /*f710*/  FMNMX3.FTZ R44, R44, R45, R35, !PT ;  /* 0x0000002d2c2c7276 */ /* 0x000fc40007810023 */
[----:B------:R-:W-:Y:S02]  /*f720*/  IABS R55, R55 ;  /* 0x0000003700377213 */ /* 0x000fe40000000000 */
[----:B------:R-:W-:Y:S02]  /*f730*/  I2FP.F32.S32 R59, R59 ;  /* 0x0000003b003b7245 */ /* 0x000fe40000201400 */
[----:B------:R-:W-:Y:S02]  /*f740*/  FMNMX3.FTZ R46, R46, R7, R25, !PT ;  /* 0x000000072e2e7276 */ /* 0x000fe40007810019 */
[----:B------:R-:W-:Y:S02]  /*f750*/  FMNMX3.FTZ R51, R44, R33, R28, !PT ;  /* 0x000000212c337276 */ /* 0x000fe4000781001c */
[----:B------:R-:W-:Y:S01]  /*f760*/  I2FP.F32.S32 R55, R55 ;  /* 0x0000003700377245 */ /* 0x000fe20000201400 */
[----:B------:R-:W-:Y:S01]  /*f770*/  FFMA.FTZ R60, -R0, R59, R60 ;  /* 0x0000003b003c7223 */ /* 0x000fe2000001013c */
[----:B------:R-:W-:Y:S01]  /*f780*/  FMNMX3.FTZ R46, R46, R129, R37, !PT ;  /* 0x000000812e2e7276 */ /* 0x000fe20007810025 */
[----:B------:R-:W-:Y:S01]  /*f790*/  VIADD R59, R3, 0xa8 ;  /* 0x000000a8033b7836 */ /* 0x000fe20000000000 */
[----:B------:R-:W-:Y:S01]  /*f7a0*/  FMNMX3.FTZ R51, R51, R62, R150, !PT ;  /* 0x0000003e33337276 */ /* 0x000fe20007810096 */
[----:B------:R-:W-:Y:S01]  /*f7b0*/  FFMA.FTZ R42, -R0, R55, R42 ;  /* 0x00000037002a7223 */ /* 0x000fe2000001012a */
[C---:B------:R-:W-:Y:S01]  /*f7c0*/  VIADD R55, R3.reuse, 0xa9 ;  /* 0x000000a903377836 */ /* 0x040fe20000000000 */
[----:B------:R-:W-:Y:S01]  /*f7d0*/  FMNMX3.FTZ R46, R46, R17, R31, !PT ;  /* 0x000000112e2e7276 */ /* 0x000fe2000781001f */
[----:B------:R-:W-:Y:S01]  /*f7e0*/  VIADD R3, R3, 0xb0 ;  /* 0x000000b003037836 */ /* 0x000fe20000000000 */
[----:B------:R-:W-:Y:S01]  /*f7f0*/  FMNMX3.FTZ R51, R51, R146, R140, !PT ;  /* 0x0000009233337276 */ /* 0x000fe2000781008c */
[----:B------:R-:W-:Y:S01]  /*f800*/  IMAD.IADD R59, R30, 0x1, -R59 ;  /* 0x000000011e3b7824 */ /* 0x000fe200078e0a3b */
[----:B------:R-:W-:Y:S01]  /*f810*/  FMNMX3.FTZ R83, R46, R29, R154, !PT ;  /* 0x0000001d2e537276 */ /* 0x000fe2000781009a */
[C---:B------:R-:W-:Y:S01]  /*f820*/  IMAD.IADD R3, R30.reuse, 0x1, -R3 ;  /* 0x000000011e037824 */ /* 0x040fe200078e0a03 */
[----:B------:R-:W-:Y:S01]  /*f830*/  FMNMX3.FTZ R51, R51, R82, R136, !PT ;  /* 0x0000005233337276 */ /* 0x000fe20007810088 */
[----:B------:R-:W-:Y:S01]  /*f840*/  IMAD.IADD R55, R30, 0x1, -R55 ;  /* 0x000000011e377824 */ /* 0x000fe200078e0a37 */
[----:B------:R-:W-:-:S02]  /*f850*/  IABS R59, R59 ;  /* 0x0000003b003b7213 */ /* 0x000fc40000000000 */
[----:B------:R-:W-:Y:S02]  /*f860*/  FMNMX3.FTZ R83, R83, R152, R144, !PT ;  /* 0x0000009853537276 */ /* 0x000fe40007810090 */
[----:B------:R-:W-:Y:S02]  /*f870*/  FMNMX3.FTZ R51, R51, R138, R132, !PT ;  /* 0x0000008a33337276 */ /* 0x000fe40007810084 */
[----:B------:R-:W-:Y:S02]  /*f880*/  IABS R68, R68 ;  /* 0x0000004400447213 */ /* 0x000fe40000000000 */
[----:B------:R-:W-:Y:S02]  /*f890*/  IABS R3, R3 ;  /* 0x0000000300037213 */ /* 0x000fe40000000000 */
[----:B------:R-:W-:Y:S02]  /*f8a0*/  I2FP.F32.S32 R59, R59 ;  /* 0x0000003b003b7245 */ /* 0x000fe40000201400 */
[----:B------:R-:W-:-:S02]  /*f8b0*/  IABS R55, R55 ;  /* 0x0000003700377213 */ /* 0x000fc40000000000 */
[----:B------:R-:W-:Y:S02]  /*f8c0*/  FMNMX3.FTZ R83, R83, R76, R74, !PT ;  /* 0x0000004c53537276 */ /* 0x000fe4000781004a */
[----:B------:R-:W-:Y:S01]  /*f8d0*/  FMNMX3.FTZ R51, R51, R130, R92, !PT ;  /* 0x0000008233337276 */ /* 0x000fe2000781005c */
[----:B------:R-:W-:Y:S01]  /*f8e0*/  FFMA.FTZ R54, -R0, R59, R54 ;  /* 0x0000003b00367223 */ /* 0x000fe20000010136 */
[----:B------:R-:W-:Y:S02]  /*f8f0*/  I2FP.F32.S32 R68, R68 ;  /* 0x0000004400447245 */ /* 0x000fe40000201400 */
[----:B------:R-:W-:Y:S01]  /*f900*/  I2FP.F32.S32 R3, R3 ;  /* 0x0000000300037245 */ /* 0x000fe20000201400 */
[----:B------:R-:W-:Y:S01]  /*f910*/  VIADD R59, R53, 0xf0 ;  /* 0x000000f0353b7836 */ /* 0x000fe20000000000 */
[----:B------:R-:W-:Y:S02]  /*f920*/  I2FP.F32.S32 R55, R55 ;  /* 0x0000003700377245 */ /* 0x000fe40000201400 */
[----:B------:R-:W-:-:S02]  /*f930*/  FMNMX3.FTZ R83, R83, R142, R84, !PT ;  /* 0x0000008e53537276 */ /* 0x000fc40007810054 */
[----:B------:R-:W-:Y:S01]  /*f940*/  FMNMX3.FTZ R51, R51, R90, R128, !PT ;  /* 0x0000005a33337276 */ /* 0x000fe20007810080 */
[C---:B------:R-:W-:Y:S01]  /*f950*/  FFMA.FTZ R233, -R0.reuse, R68, R233 ;  /* 0x0000004400e97223 */ /* 0x040fe200000101e9 */
[C---:B------:R-:W-:Y:S01]  /*f960*/  FFMA.FTZ R64, -R0.reuse, R3, R64 ;  /* 0x0000000300407223 */ /* 0x040fe20000010140 */
[----:B------:R-:W-:Y:S01]  /*f970*/  FFMA.FTZ R56, -R0, R55, R56 ;  /* 0x0000003700387223 */ /* 0x000fe20000010138 */
[----:B------:R-:W-:Y:S01]  /*f980*/  IMAD.IADD R36, R20, 0x1, -R59 ;  /* 0x0000000114247824 */ /* 0x000fe200078e0a3b */
[----:B------:R-:W-:Y:S01]  /*f990*/  FMNMX3.FTZ R83, R83, R88, R86, !PT ;  /* 0x0000005853537276 */ /* 0x000fe20007810056 */
[----:B------:R-:W-:Y:S01]  /*f9a0*/  VIADD R63, R53, 0xe8 ;  /* 0x000000e8353f7836 */ /* 0x000fe20000000000 */
[----:B------:R-:W-:Y:S01]  /*f9b0*/  FMNMX3.FTZ R51, R51, R98, R104, !PT ;  /* 0x0000006233337276 */ /* 0x000fe20007810068 */
[C---:B------:R-:W-:Y:S02]  /*f9c0*/  VIADD R61, R53.reuse, 0xe9 ;  /* 0x000000e9353d7836 */ /* 0x040fe40000000000 */
[----:B------:R-:W-:-:S02]  /*f9d0*/  VIADD R55, R53, 0xf1 ;  /* 0x000000f135377836 */ /* 0x000fc40000000000 */
[C---:B------:R-:W-:Y:S01]  /*f9e0*/  VIADD R3, R53.reuse, 0xf8 ;  /* 0x000000f835037836 */ /* 0x040fe20000000000 */
[----:B------:R-:W-:Y:S02]  /*f9f0*/  IADD3 R53, PT, PT, R53, 0xf9, RZ ;  /* 0x000000f935357810 */ /* 0x000fe40007ffe0ff */
[----:B------:R-:W-:Y:S02]  /*fa00*/  FSEL R231, R233, -INF , !P4 ;  /* 0xff800000e9e77808 */ /* 0x000fe40006000000 */
[----:B------:R-:W-:Y:S02]  /*fa10*/  FSEL R161, R60, -INF , !P6 ;  /* 0xff8000003ca17808 */ /* 0x000fe40007000000 */
[----:B------:R-:W-:Y:S02]  /*fa20*/  FSEL R139, R64, -INF , !P6 ;  /* 0xff800000408b7808 */ /* 0x000fe40007000000 */
[----:B------:R-:W-:Y:S02]  /*fa30*/  FMNMX3.FTZ R83, R83, R134, R96, !PT ;  /* 0x0000008653537276 */ /* 0x000fe40007810060 */
[----:B------:R-:W-:Y:S01]  /*fa40*/  FMNMX3.FTZ R51, R51, R219, R126, !PT ;  /* 0x000000db33337276 */ /* 0x000fe2000781007e */
[----:B------:R-:W-:Y:S01]  /*fa50*/  IMAD.IADD R38, R20, 0x1, -R61 ;  /* 0x0000000114267824 */ /* 0x000fe200078e0a3d */
[----:B------:R-:W-:-:S02]  /*fa60*/  FSEL R237, R237, -INF , !P5 ;  /* 0xff800000eded7808 */ /* 0x000fc40006800000 */
[----:B------:R-:W-:Y:S01]  /*fa70*/  FSEL R233, R34, -INF , !P3 ;  /* 0xff80000022e97808 */ /* 0x000fe20005800000 */
[----:B------:R-:W-:Y:S01]  /*fa80*/  IMAD.IADD R34, R20, 0x1, -R55 ;  /* 0x0000000114227824 */ /* 0x000fe200078e0a37 */
[----:B------:R-:W-:Y:S01]  /*fa90*/  FSEL R223, R42, -INF , !P3 ;  /* 0xff8000002adf7808 */ /* 0x000fe20005800000 */
[----:B------:R-:W-:Y:S01]  /*faa0*/  IMAD.IADD R42, R20, 0x1, -R63 ;  /* 0x00000001142a7824 */ /* 0x000fe200078e0a3f */
[----:B------:R-:W-:Y:S02]  /*fab0*/  FSEL R207, R207, -INF , !P2 ;  /* 0xff800000cfcf7808 */ /* 0x000fe40005000000 */
[----:B------:R-:W-:Y:S02]  /*fac0*/  FSEL R195, R52, -INF , !P1 ;  /* 0xff80000034c37808 */ /* 0x000fe40004800000 */
[----:B------:R-:W-:Y:S02]  /*fad0*/  FSEL R163, R56, -INF , !P1 ;  /* 0xff80000038a37808 */ /* 0x000fe40004800000 */
[----:B------:R-:W-:Y:S01]  /*fae0*/  ISETP.NE.AND P6, PT, R14, RZ, PT ;  /* 0x000000ff0e00720c */ /* 0x000fe20003fc5270 */
[----:B------:R-:W-:Y:S01]  /*faf0*/  IMAD.IADD R14, R20, 0x1, -R3 ;  /* 0x00000001140e7824 */ /* 0x000fe200078e0a03 */
[----:B------:R-:W-:-:S02]  /*fb00*/  IABS R36, R36 ;  /* 0x0000002400247213 */ /* 0x000fc40000000000 */
[-C--:B------:R-:W-:Y:S01]  /*fb10*/  ISETP.GE.AND P5, PT, R63, R58.reuse, PT ;  /* 0x0000003a3f00720c */ /* 0x080fe20003fa6270 */
[C---:B------:R-:W-:Y:S01]  /*fb20*/  IMAD.IADD R63, R30.reuse, 0x1, -R63 ;  /* 0x000000011e3f7824 */ /* 0x040fe200078e0a3f */
[-C--:B------:R-:W-:Y:S01]  /*fb30*/  ISETP.GE.AND P4, PT, R61, R58.reuse, PT ;  /* 0x0000003a3d00720c */ /* 0x080fe20003f86270 */
[C---:B------:R-:W-:Y:S01]  /*fb40*/  IMAD.IADD R61, R30.reuse, 0x1, -R61 ;  /* 0x000000011e3d7824 */ /* 0x040fe200078e0a3d */
[-C--:B------:R-:W-:Y:S01]  /*fb50*/  ISETP.GE.AND P3, PT, R59, R58.reuse, PT ;  /* 0x0000003a3b00720c */ /* 0x080fe20003f66270 */
[C---:B------:R-:W-:Y:S01]  /*fb60*/  IMAD.IADD R59, R30.reuse, 0x1, -R59 ;  /* 0x000000011e3b7824 */ /* 0x040fe200078e0a3b */
[-C--:B------:R-:W-:Y:S01]  /*fb70*/  ISETP.GE.AND P2, PT, R55, R58.reuse, PT ;  /* 0x0000003a3700720c */ /* 0x080fe20003f46270 */
[C---:B------:R-:W-:Y:S01]  /*fb80*/  IMAD.IADD R55, R30.reuse, 0x1, -R55 ;  /* 0x000000011e377824 */ /* 0x040fe200078e0a37 */
[-C--:B------:R-:W-:Y:S01]  /*fb90*/  ISETP.GE.AND P1, PT, R3, R58.reuse, PT ;  /* 0x0000003a0300720c */ /* 0x080fe20003f26270 */
[----:B------:R-:W-:Y:S01]  /*fba0*/  IMAD.IADD R3, R30, 0x1, -R3 ;  /* 0x000000011e037824 */ /* 0x000fe200078e0a03 */
[----:B------:R-:W-:Y:S01]  /*fbb0*/  FSEL R197, R50, -INF , !P0 ;  /* 0xff80000032c57808 */ /* 0x000fe20004000000 */
[--C-:B------:R-:W-:Y:S01]  /*fbc0*/  IMAD.IADD R20, R20, 0x1, -R53.reuse ;  /* 0x0000000114147824 */ /* 0x100fe200078e0a35 */
[----:B------:R-:W-:Y:S01]  /*fbd0*/  FSEL R169, R54, -INF , !P0 ;  /* 0xff80000036a97808 */ /* 0x000fe20004000000 */
[----:B------:R-:W-:Y:S01]  /*fbe0*/  IMAD.IADD R30, R30, 0x1, -R53 ;  /* 0x000000011e1e7824 */ /* 0x000fe200078e0a35 */
[----:B------:R-:W-:-:S02]  /*fbf0*/  ISETP.GE.AND P0, PT, R53, R58, PT ;  /* 0x0000003a3500720c */ /* 0x000fc40003f06270 */
[----:B------:R-:W-:Y:S02]  /*fc00*/  FMNMX3.FTZ R83, R83, R94, R217, !PT ;  /* 0x0000005e53537276 */ /* 0x000fe400078100d9 */
[----:B------:R-:W-:Y:S02]  /*fc10*/  FMNMX3.FTZ R51, R51, R106, R116, !PT ;  /* 0x0000006a33337276 */ /* 0x000fe40007810074 */
[----:B------:R-:W-:Y:S02]  /*fc20*/  I2FP.F32.S32 R53, R36 ;  /* 0x0000002400357245 */ /* 0x000fe40000201400 */
[----:B------:R-:W-:Y:S02]  /*fc30*/  IABS R14, R14 ;  /* 0x0000000e000e7213 */ /* 0x000fe40000000000 */
[----:B------:R-:W-:Y:S02]  /*fc40*/  FMNMX3.FTZ R83, R83, R215, R100, !PT ;  /* 0x000000d753537276 */ /* 0x000fe40007810064 */
[----:B------:R-:W-:Y:S01]  /*fc50*/  FMNMX3.FTZ R51, R51, R114, R124, !PT ;  /* 0x0000007233337276 */ /* 0x000fe2000781007c */
[----:B------:R-:W-:Y:S01]  /*fc60*/  FFMA.FTZ R8, -R0, R53, R8 ;  /* 0x0000003500087223 */ /* 0x000fe20000010108 */
[----:B------:R-:W-:-:S02]  /*fc70*/  I2FP.F32.S32 R53, R14 ;  /* 0x0000000e00357245 */ /* 0x000fc40000201400 */
[----:B------:R-:W-:Y:S02]  /*fc80*/  FMNMX3.FTZ R83, R83, R227, R102, !PT ;  /* 0x000000e353537276 */ /* 0x000fe40007810066 */
[----:B------:R-:W-:Y:S02]  /*fc90*/  FMNMX3.FTZ R14, R51, R110, R108, !PT ;  /* 0x0000006e330e7276 */ /* 0x000fe4000781006c */
[----:B------:R-:W-:Y:S02]  /*fca0*/  FMNMX3.FTZ R83, R83, R235, R112, !PT ;  /* 0x000000eb53537276 */ /* 0x000fe40007810070 */
[----:B------:R-:W-:Y:S02]  /*fcb0*/  FMNMX3.FTZ R14, R14, R251, R249, !PT ;  /* 0x000000fb0e0e7276 */ /* 0x000fe400078100f9 */
[----:B------:R-:W-:Y:S02]  /*fcc0*/  IABS R20, R20 ;  /* 0x0000001400147213 */ /* 0x000fe40000000000 */
[----:B------:R-:W-:-:S02]  /*fcd0*/  FMNMX3.FTZ R83, R83, R122, R120, !PT ;  /* 0x0000007a53537276 */ /* 0x000fc40007810078 */
[----:B------:R-:W-:Y:S02]  /*fce0*/  FMNMX3.FTZ R14, R14, R243, R237, !PT ;  /* 0x000000f30e0e7276 */ /* 0x000fe400078100ed */
[----:B------:R-:W-:Y:S02]  /*fcf0*/  I2FP.F32.S32 R85, R20 ;  /* 0x0000001400557245 */ /* 0x000fe40000201400 */
        /* <DEDUP_REMOVED lines=10> */
[----:B------:R-:W-:Y:S02]  /*fda0*/  IABS R42, R42 ;  /* 0x0000002a002a7213 */ /* 0x000fe40000000000 */
[----:B------:R-:W-:Y:S02]  /*fdb0*/  FMNMX3.FTZ R20, R20, R191, R169, !PT ;  /* 0x000000bf14147276 */ /* 0x000fe400078100a9 */
[----:B------:R-:W-:Y:S02]  /*fdc0*/  FMNMX3.FTZ R14, R14, R117, R111, !PT ;  /* 0x000000750e0e7276 */ /* 0x000fe4000781006f */
[----:B------:R-:W-:Y:S02]  /*fdd0*/  IABS R38, R38 ;  /* 0x0000002600267213 */ /* 0x000fe40000000000 */
[----:B------:R-:W-:Y:S02]  /*fde0*/  I2FP.F32.S32 R42, R42 ;  /* 0x0000002a002a7245 */ /* 0x000fe40000201400 */
[----:B------:R-:W-:-:S02]  /*fdf0*/  FMNMX3.FTZ R20, R20, R163, R139, !PT ;  /* 0x000000a314147276 */ /* 0x000fc4000781008b */
[----:B------:R-:W-:Y:S01]  /*fe00*/  FMNMX3.FTZ R14, R14, R109, R105, !PT ;  /* 0x0000006d0e0e7276 */ /* 0x000fe20007810069 */
[----:B------:R-:W-:Y:S01]  /*fe10*/  FFMA.FTZ R9, -R0, R42, R9 ;  /* 0x0000002a00097223 */ /* 0x000fe20000010109 */
[----:B------:R-:W-:Y:S02]  /*fe20*/  I2FP.F32.S32 R38, R38 ;  /* 0x0000002600267245 */ /* 0x000fe40000201400 */
[----:B------:R-:W-:Y:S02]  /*fe30*/  IABS R34, R34 ;  /* 0x0000002200227213 */ /* 0x000fe40000000000 */
[----:B------:R-:W-:Y:S02]  /*fe40*/  FMNMX3.FTZ R20, R20, R137, R133, !PT ;  /* 0x0000008914147276 */ /* 0x000fe40007810085 */
[----:B------:R-:W-:Y:S01]  /*fe50*/  FMNMX3.FTZ R14, R14, R103, R101, !PT ;  /* 0x000000670e0e7276 */ /* 0x000fe20007810065 */
[----:B------:R-:W-:Y:S01]  /*fe60*/  FFMA.FTZ R11, -R0, R38, R11 ;  /* 0x00000026000b7223 */ /* 0x000fe2000001010b */
[----:B------:R-:W-:-:S02]  /*fe70*/  I2FP.F32.S32 R34, R34 ;  /* 0x0000002200227245 */ /* 0x000fc40000201400 */
[----:B------:R-:W-:Y:S02]  /*fe80*/  FMNMX3.FTZ R20, R20, R131, R107, !PT ;  /* 0x0000008314147276 */ /* 0x000fe4000781006b */
[----:B------:R-:W-:Y:S02]  /*fe90*/  FSEL R93, R9, -INF , !P5 ;  /* 0xff800000095d7808 */ /* 0x000fe40006800000 */
[----:B------:R-:W-:Y:S01]  /*fea0*/  FMNMX3.FTZ R14, R14, R99, R97, !PT ;  /* 0x000000630e0e7276 */ /* 0x000fe20007810061 */
[C---:B------:R-:W-:Y:S01]  /*feb0*/  FFMA.FTZ R21, -R0.reuse, R34, R21 ;  /* 0x0000002200157223 */ /* 0x040fe20000010115 */
[----:B------:R-:W-:Y:S01]  /*fec0*/  IABS R63, R63 ;  /* 0x0000003f003f7213 */ /* 0x000fe20000000000 */
[----:B------:R-:W-:Y:S01]  /*fed0*/  FFMA.FTZ R4, -R0, R53, R4 ;  /* 0x0000003500047223 */ /* 0x000fe20000010104 */
[----:B------:R-:W-:Y:S02]  /*fee0*/  FSEL R91, R11, -INF , !P4 ;  /* 0xff8000000b5b7808 */ /* 0x000fe40006000000 */
[----:B------:R-:W-:-:S02]  /*fef0*/  FMNMX3.FTZ R20, R20, R81, R79, !PT ;  /* 0x0000005114147276 */ /* 0x000fc4000781004f */
[----:B------:R-:W-:Y:S02]  /*ff00*/  FSEL R89, R8, -INF , !P3 ;  /* 0xff80000008597808 */ /* 0x000fe40005800000 */
[----:B------:R-:W-:Y:S01]  /*ff10*/  FMNMX3.FTZ R14, R14, R95, R93, !PT ;  /* 0x0000005f0e0e7276 */ /* 0x000fe2000781005d */
[----:B------:R-:W-:Y:S01]  /*ff20*/  FFMA.FTZ R18, -R0, R85, R18 ;  /* 0x0000005500127223 */ /* 0x000fe20000010112 */
[----:B------:R-:W-:Y:S02]  /*ff30*/  IABS R61, R61 ;  /* 0x0000003d003d7213 */ /* 0x000fe40000000000 */
[----:B------:R-:W-:Y:S02]  /*ff40*/  IABS R59, R59 ;  /* 0x0000003b003b7213 */ /* 0x000fe40000000000 */
[----:B------:R-:W-:Y:S02]  /*ff50*/  I2FP.F32.S32 R63, R63 ;  /* 0x0000003f003f7245 */ /* 0x000fe40000201400 */
[----:B------:R-:W-:-:S02]  /*ff60*/  IABS R3, R3 ;  /* 0x0000000300037213 */ /* 0x000fc40000000000 */
[----:B------:R-:W-:Y:S02]  /*ff70*/  FSEL R87, R21, -INF , !P2 ;  /* 0xff80000015577808 */ /* 0x000fe40005000000 */
[----:B------:R-:W-:Y:S02]  /*ff80*/  FMNMX3.FTZ R20, R20, R77, R75, !PT ;  /* 0x0000004d14147276 */ /* 0x000fe4000781004b */
[----:B------:R-:W-:Y:S02]  /*ff90*/  FSEL R85, R4, -INF , !P1 ;  /* 0xff80000004557808 */ /* 0x000fe40004800000 */
[----:B------:R-:W-:Y:S01]  /*ffa0*/  FMNMX3.FTZ R14, R14, R91, R89, !PT ;  /* 0x0000005b0e0e7276 */ /* 0x000fe20007810059 */
[----:B------:R-:W-:Y:S01]  /*ffb0*/  FFMA.FTZ R19, -R0, R63, R19 ;  /* 0x0000003f00137223 */ /* 0x000fe20000010113 */
[----:B------:R-:W-:Y:S02]  /*ffc0*/  I2FP.F32.S32 R34, R61 ;  /* 0x0000003d00227245 */ /* 0x000fe40000201400 */
[----:B------:R-:W-:-:S02]  /*ffd0*/  I2FP.F32.S32 R59, R59 ;  /* 0x0000003b003b7245 */ /* 0x000fc40000201400 */
[----:B------:R-:W-:Y:S02]  /*ffe0*/  IABS R55, R55 ;  /* 0x0000003700377213 */ /* 0x000fe40000000000 */
[----:B------:R-:W-:Y:S02]  /*fff0*/  I2FP.F32.S32 R3, R3 ;  /* 0x0000000300037245 */ /* 0x000fe40000201400 */
[----:B------:R-:W-:Y:S02]  /*10000*/  FMNMX3.FTZ R4, R20, R73, R71, !PT ;  /* 0x0000004914047276 */ /* 0x000fe40007810047 */
[----:B------:R-:W-:Y:S02]  /*10010*/  FSEL R83, R18, -INF , !P0 ;  /* 0xff80000012537808 */ /* 0x000fe40004000000 */
[----:B------:R-:W-:Y:S01]  /*10020*/  FMNMX3.FTZ R14, R14, R87, R85, !PT ;  /* 0x000000570e0e7276 */ /* 0x000fe20007810055 */
[C---:B------:R-:W-:Y:S01]  /*10030*/  FFMA.FTZ R39, -R0.reuse, R34, R39 ;  /* 0x0000002200277223 */ /* 0x040fe20000010127 */
[----:B------:R-:W-:Y:S01]  /*10040*/  I2FP.F32.S32 R55, R55 ;  /* 0x0000003700377245 */ /* 0x000fe20000201400 */
[C---:B------:R-:W-:Y:S01]  /*10050*/  FFMA.FTZ R16, -R0.reuse, R59, R16 ;  /* 0x0000003b00107223 */ /* 0x040fe20000010110 */
[----:B------:R-:W-:Y:S01]  /*10060*/  IABS R30, R30 ;  /* 0x0000001e001e7213 */ /* 0x000fe20000000000 */
[----:B------:R-:W-:Y:S01]  /*10070*/  FFMA.FTZ R6, -R0, R3, R6 ;  /* 0x0000000300067223 */ /* 0x000fe20000010106 */
[----:B------:R-:W-:-:S02]  /*10080*/  FSEL R63, R19, -INF , !P5 ;  /* 0xff800000133f7808 */ /* 0x000fc40006800000 */
[----:B------:R-:W-:Y:S02]  /*10090*/  FMNMX3.FTZ R4, R4, R69, R67, !PT ;  /* 0x0000004504047276 */ /* 0x000fe40007810043 */
[----:B------:R-:W-:Y:S01]  /*100a0*/  FMNMX.FTZ R11, R83, R14, !PT ;  /* 0x0000000e530b7209 */ /* 0x000fe20007810000 */
[----:B------:R-:W-:Y:S01]  /*100b0*/  FFMA.FTZ R23, -R0, R55, R23 ;  /* 0x0000003700177223 */ /* 0x000fe20000010117 */
[----:B------:R-:W-:Y:S02]  /*100c0*/  I2FP.F32.S32 R3, R30 ;  /* 0x0000001e00037245 */ /* 0x000fe40000201400 */
[----:B------:R-:W-:Y:S01]  /*100d0*/  FSEL R61, R39, -INF , !P4 ;  /* 0xff800000273d7808 */ /* 0x000fe20006000000 */
[----:B------:R-:W1:Y:S01]  /*100e0*/  SHFL.BFLY PT, R8, R11, 0x2, 0x1f ;  /* 0x0c401f000b087f89 */ /* 0x000e6200000e0000 */
[----:B------:R-:W-:Y:S02]  /*100f0*/  FSEL R59, R16, -INF , !P3 ;  /* 0xff800000103b7808 */ /* 0x000fe40005800000 */
[----:B------:R-:W-:Y:S01]  /*10100*/  FMNMX3.FTZ R4, R4, R65, R63, !PT ;  /* 0x0000004104047276 */ /* 0x000fe2000781003f */
[----:B------:R-:W-:Y:S01]  /*10110*/  FFMA.FTZ R5, -R0, R3, R5 ;  /* 0x0000000300057223 */ /* 0x000fe20000010105 */
[----:B------:R-:W-:-:S02]  /*10120*/  FSEL R55, R23, -INF , !P2 ;  /* 0xff80000017377808 */ /* 0x000fc40005000000 */
[----:B------:R-:W-:Y:S02]  /*10130*/  FSEL R53, R6, -INF , !P1 ;  /* 0xff80000006357808 */ /* 0x000fe40004800000 */
[----:B------:R-:W-:Y:S02]  /*10140*/  FMNMX3.FTZ R4, R4, R61, R59, !PT ;  /* 0x0000003d04047276 */ /* 0x000fe4000781003b */
[----:B------:R-:W-:Y:S02]  /*10150*/  FSEL R51, R5, -INF , !P0 ;  /* 0xff80000005337808 */ /* 0x000fe40004000000 */
[----:B------:R-:W-:-:S04]  /*10160*/  FMNMX3.FTZ R4, R4, R55, R53, !PT ;  /* 0x0000003704047276 */ /* 0x000fc80007810035 */
[----:B------:R-:W-:-:S05]  /*10170*/  FMNMX.FTZ R14, R51, R4, !PT ;  /* 0x00000004330e7209 */ /* 0x000fca0007810000 */
[----:B------:R-:W3:Y:S01]  /*10180*/  SHFL.BFLY PT, R9, R14, 0x2, 0x1f ;  /* 0x0c401f000e097f89 */ /* 0x000ee200000e0000 */
[----:B-1----:R-:W-:Y:S01]  /*10190*/  FMNMX.FTZ R8, R11, R8, !PT ;  /* 0x000000080b087209 */ /* 0x002fe20007810000 */
[----:B------:R-:W1:Y:S04]  /*101a0*/  S2R R4, SR_TID.X ;  /* 0x0000000000047919 */ /* 0x000e680000002100 */
[----:B------:R-:W4:Y:S01]  /*101b0*/  SHFL.BFLY PT, R3, R8, 0x1, 0x1f ;  /* 0x0c201f0008037f89 */ /* 0x000f2200000e0000 */
[----:B------:R-:W5:Y:S01]  /*101c0*/  S2UR UR8, SR_CgaCtaId ;  /* 0x00000000000879c3 */ /* 0x000f620000008800 */
[----:B---3--:R-:W-:-:S05]  /*101d0*/  FMNMX.FTZ R9, R14, R9, !PT ;  /* 0x000000090e097209 */ /* 0x008fca0007810000 */
[----:B------:R-:W3:Y:S01]  /*101e0*/  SHFL.BFLY PT, R6, R9, 0x1, 0x1f ;  /* 0x0c201f0009067f89 */ /* 0x000ee200000e0000 */
[----:B----4-:R-:W-:Y:S01]  /*101f0*/  FMNMX.FTZ R3, R8, R3, !PT ;  /* 0x0000000308037209 */ /* 0x010fe20007810000 */
[----:B------:R-:W-:-:S03]  /*10200*/  UMOV UR9, 0x400 ;  /* 0x0000040000097882 */ /* 0x000fc60000000000 */
[----:B------:R-:W-:Y:S01]  /*10210*/  FSETP.NEU.FTZ.AND P0, PT, R3, -INF , PT ;  /* 0xff8000000300780b */ /* 0x000fe20003f1d000 */
[----:B--2---:R-:W-:Y:S01]  /*10220*/  FMUL.FTZ R48, R49, R3 ;  /* 0x0000000331307220 */ /* 0x004fe20000410000 */
[----:B-1----:R-:W-:Y:S01]  /*10230*/  IMAD.SHL.U32 R5, R4, 0x20, RZ ;  /* 0x0000002004057824 */ /* 0x002fe200078e00ff */
[----:B-----5:R-:W-:-:S03]  /*10240*/  ULEA UR8, UR8, UR9, 0x18 ;  /* 0x0000000908087291 */ /* 0x020fc6000f8ec0ff */
[----:B------:R-:W-:Y:S02]  /*10250*/  FSEL R48, R48, RZ, P0 ;  /* 0x000000ff30307208 */ /* 0x000fe40000000000 */
[----:B------:R-:W-:Y:S01]  /*10260*/  LOP3.LUT R5, R2, 0x120, R5, 0xf8, !PT ;  /* 0x0000012002057812 */ /* 0x000fe200078ef805 */
[----:B------:R-:W-:Y:S02]  /*10270*/  IMAD.MOV.U32 R42, RZ, RZ, 0x20 ;  /* 0x00000020ff2a7424 */ /* 0x000fe400078e00ff */
[-CC-:B------:R-:W-:Y:S01]  /*10280*/  FFMA.FTZ R159, R43, R49.reuse, -R48.reuse ;  /* 0x000000312b9f7223 */ /* 0x180fe20000010830 */
[----:B------:R-:W-:Y:S02]  /*10290*/  LEA R43, R5, UR8, 0x1 ;  /* 0x00000008052b7c11 */ /* 0x000fe4000f8e08ff */
[----:B------:R-:W-:Y:S02]  /*102a0*/  LOP3.LUT P1, RZ, R4, 0x4, RZ, 0xc0, !PT ;  /* 0x0000000404ff7812 */ /* 0x000fe4000782c0ff */
[----:B---3--:R-:W-:Y:S01]  /*102b0*/  FMNMX.FTZ R2, R9, R6, !PT ;  /* 0x0000000609027209 */ /* 0x008fe20007810000 */
[----:B------:R-:W-:Y:S01]  /*102c0*/  FFMA.FTZ R80, R22, R49, -R48 ;  /* 0x0000003116507223 */ /* 0x000fe20000010830 */
[----:B------:R-:W-:Y:S01]  /*102d0*/  SEL R42, R42, 0xffffffe0, !P1 ;  /* 0xffffffe02a2a7807 */ /* 0x000fe20004800000 */
[----:B------:R-:W1:Y:S01]  /*102e0*/  LDSM.16.MT88.4 R20, [R43+0x5000] ;  /* 0x005000002b14783b */ /* 0x000e620000004200 */
[----:B------:R-:W-:Y:S01]  /*102f0*/  FSETP.NEU.FTZ.AND P0, PT, R2, -INF , PT ;  /* 0xff8000000200780b */ /* 0x000fe20003f1d000 */
[----:B------:R-:W-:-:S02]  /*10300*/  FMUL.FTZ R44, R49, R2 ;  /* 0x00000002312c7220 */ /* 0x000fc40000410000 */
[----:B------:R-:W-:-:S03]  /*10310*/  IMAD.IADD R42, R42, 0x1, R43 ;  /* 0x000000012a2a7824 */ /* 0x000fc600078e022b */
[----:B------:R-:W-:Y:S01]  /*10320*/  FSEL R44, R44, RZ, P0 ;  /* 0x000000ff2c2c7208 */ /* 0x000fe20000000000 */
[-CC-:B------:R-:W-:Y:S01]  /*10330*/  FFMA.FTZ R145, R32, R49.reuse, -R48.reuse ;  /* 0x0000003120917223 */ /* 0x180fe20000010830 */
[----:B------:R-:W-:-:S03]  /*10340*/  FFMA.FTZ R72, R26, R49, -R48 ;  /* 0x000000311a487223 */ /* 0x000fc60000010830 */
[-CC-:B------:R-:W-:Y:S02]  /*10350*/  FFMA.FTZ R70, R7, R49.reuse, -R44.reuse ;  /* 0x0000003107467223 */ /* 0x180fe4000001082c */
[----:B------:R-:W2:Y:S01]  /*10360*/  LDSM.16.MT88.4 R4, [R42+0x5000] ;  /* 0x005000002a04783b */ /* 0x000ea20000004200 */
[-CC-:B------:R-:W-:Y:S01]  /*10370*/  FFMA.FTZ R157, R115, R49.reuse, -R44.reuse ;  /* 0x00000031739d7223 */ /* 0x180fe2000001082c */
[-CC-:B------:R-:W-:Y:S01]  /*10380*/  FFMA.FTZ R78, R24, R49.reuse, -R44.reuse ;  /* 0x00000031184e7223 */ /* 0x180fe2000001082c */
[-C--:B------:R-:W-:Y:S01]  /*10390*/  FFMA.FTZ R143, R15, R49.reuse, -R44 ;  /* 0x000000310f8f7223 */ /* 0x080fe2000001082c */
[----:B------:R-:W-:Y:S01]  /*103a0*/  MUFU.EX2 R159, R159 ;  /* 0x0000009f009f7308 */ /* 0x000fe20000000800 */
[-C--:B------:R-:W-:Y:S02]  /*103b0*/  FFMA.FTZ R135, R10, R49.reuse, -R48 ;  /* 0x000000310a877223 */ /* 0x080fe40000010830 */
[----:B------:R-:W3:Y:S01]  /*103c0*/  LDSM.16.MT88.4 R8, [R43+0x5400] ;  /* 0x005400002b08783b */ /* 0x000ee20000004200 */
[----:B------:R-:W4:Y:S04]  /*103d0*/  MUFU.EX2 R80, R80 ;  /* 0x0000005000507308 */ /* 0x000f280000000800 */
[----:B------:R-:W-:Y:S04]  /*103e0*/  MUFU.EX2 R145, R145 ;  /* 0x0000009100917308 */ /* 0x000fe80000000800 */
[----:B------:R-:W5:Y:S04]  /*103f0*/  MUFU.EX2 R72, R72 ;  /* 0x0000004800487308 */ /* 0x000f680000000800 */
[----:B------:R-:W-:Y:S04]  /*10400*/  MUFU.EX2 R157, R157 ;  /* 0x0000009d009d7308 */ /* 0x000fe80000000800 */
[----:B------:R-:W1:Y:S04]  /*10410*/  MUFU.EX2 R78, R78 ;  /* 0x0000004e004e7308 */ /* 0x000e680000000800 */
[----:B------:R-:W-:Y:S04]  /*10420*/  MUFU.EX2 R143, R143 ;  /* 0x0000008f008f7308 */ /* 0x000fe80000000800 */
[----:B------:R-:W2:Y:S01]  /*10430*/  MUFU.EX2 R70, R70 ;  /* 0x0000004600467308 */ /* 0x000ea20000000800 */
[-C--:B------:R-:W-:Y:S01]  /*10440*/  FFMA.FTZ R113, R37, R49.reuse, -R44 ;  /* 0x0000003125717223 */ /* 0x080fe2000001082c */
[-CC-:B------:R-:W-:Y:S01]  /*10450*/  FFMA.FTZ R68, R12, R49.reuse, -R48.reuse ;  /* 0x000000310c447223 */ /* 0x180fe20000010830 */
[----:B------:R-:W3:Y:S01]  /*10460*/  LDSM.16.MT88.4 R36, [R42+0x5400] ;  /* 0x005400002a24783b */ /* 0x000ee20000004200 */
[--C-:B------:R-:W-:Y:S01]  /*10470*/  FFMA.FTZ R115, R13, R49, -R48.reuse ;  /* 0x000000310d737223 */ /* 0x100fe20000010830 */
[----:B----4-:R-:W-:Y:S01]  /*10480*/  F2FP.F16.F32.PACK_AB R12, R80, R159 ;  /* 0x0000009f500c723e */ /* 0x010fe200000000ff */
[----:B------:R-:W-:Y:S01]  /*10490*/  FFMA.FTZ R52, R27, R49, -R48 ;  /* 0x000000311b347223 */ /* 0x000fe20000010830 */
[----:B-----5:R-:W-:Y:S01]  /*104a0*/  F2FP.F16.F32.PACK_AB R14, R72, R145 ;  /* 0x00000091480e723e */ /* 0x020fe200000000ff */
[--C-:B------:R-:W-:Y:S01]  /*104b0*/  FFMA.FTZ R66, R129, R49, -R44.reuse ;  /* 0x0000003181427223 */ /* 0x100fe2000001082c */
[----:B-1----:R-:W-:Y:S01]  /*104c0*/  F2FP.F16.F32.PACK_AB R13, R78, R157 ;  /* 0x0000009d4e0d723e */ /* 0x002fe200000000ff */
[-CC-:B------:R-:W-:Y:S01]  /*104d0*/  FFMA.FTZ R50, R17, R49.reuse, -R44.reuse ;  /* 0x0000003111327223 */ /* 0x180fe2000001082c */
[----:B------:R-:W-:Y:S01]  /*104e0*/  FFMA.FTZ R30, R25, R49, -R44 ;  /* 0x00000031191e7223 */ /* 0x000fe2000001082c */
[----:B--2---:R-:W-:Y:S01]  /*104f0*/  F2FP.F16.F32.PACK_AB R15, R70, R143 ;  /* 0x0000008f460f723e */ /* 0x004fe200000000ff */
        /* <DEDUP_REMOVED lines=10> */
[----:B------:R4:W-:Y:S04]  /*105a0*/  MUFU.EX2 R129, R30 ;  /* 0x0000001e00817308 */ /* 0x0009e80000000800 */
[----:B------:R-:W5:Y:S04]  /*105b0*/  MUFU.EX2 R66, R66 ;  /* 0x0000004200427308 */ /* 0x000f680000000800 */
[----:B------:R-:W-:Y:S04]  /*105c0*/  MUFU.EX2 R113, R113 ;  /* 0x0000007100717308 */ /* 0x000fe80000000800 */
[----:B------:R-:W3:Y:S01]  /*105d0*/  MUFU.EX2 R50, R50 ;  /* 0x0000003200327308 */ /* 0x000ee20000000800 */
[-C--:B------:R-:W-:Y:S01]  /*105e0*/  FFMA.FTZ R56, R28, R49.reuse, -R48 ;  /* 0x000000311c387223 */ /* 0x080fe20000010830 */
[-CC-:B------:R-:W-:Y:S01]  /*105f0*/  FFMA.FTZ R54, R31, R49.reuse, -R44.reuse ;  /* 0x000000311f367223 */ /* 0x180fe2000001082c */
[----:B------:R-:W-:Y:S01]  /*10600*/  FFMA.FTZ R123, R29, R49, -R44 ;  /* 0x000000311d7b7223 */ /* 0x000fe2000001082c */
[----:B------:R-:W-:Y:S01]  /*10610*/  HMMA.16816.F32 R16, R12, R4, RZ ;  /* 0x000000040c10723c */ /* 0x000fe200000018ff */
[----:B----4-:R-:W4:Y:S01]  /*10620*/  LDSM.16.MT88.4 R28, [R42+0x5800] ;  /* 0x005800002a1c783b */ /* 0x010f220000004200 */
[----:B-1----:R-:W-:Y:S01]  /*10630*/  F2FP.F16.F32.PACK_AB R4, R68, R135 ;  /* 0x000000874404723e */ /* 0x002fe200000000ff */
[----:B------:R-:W-:Y:S01]  /*10640*/  FFMA.FTZ R47, R47, R49, -R48 ;  /* 0x000000312f2f7223 */ /* 0x000fe20000010830 */
[----:B-----5:R-:W-:Y:S01]  /*10650*/  F2FP.F16.F32.PACK_AB R5, R66, R129 ;  /* 0x000000814205723e */ /* 0x020fe200000000ff */
[----:B------:R-:W-:-:S03]  /*10660*/  FFMA.FTZ R121, R154, R49, -R44 ;  /* 0x000000319a797223 */ /* 0x000fc6000001082c */
[----:B------:R-:W-:Y:S01]  /*10670*/  HMMA.16816.F32 R12, R12, R6, RZ ;  /* 0x000000060c0c723c */ /* 0x000fe200000018ff */
[----:B------:R-:W-:Y:S02]  /*10680*/  F2FP.F16.F32.PACK_AB R6, R52, R115 ;  /* 0x000000733406723e */ /* 0x000fe400000000ff */
[----:B---3--:R-:W-:Y:S01]  /*10690*/  F2FP.F16.F32.PACK_AB R7, R50, R113 ;  /* 0x000000713207723e */ /* 0x008fe200000000ff */
[-C--:B------:R-:W-:Y:S01]  /*106a0*/  FFMA.FTZ R152, R152, R49.reuse, -R44 ;  /* 0x0000003198987223 */ /* 0x080fe2000001082c */
[-CC-:B------:R-:W-:Y:S01]  /*106b0*/  FFMA.FTZ R127, R62, R49.reuse, -R48.reuse ;  /* 0x000000313e7f7223 */ /* 0x180fe20000010830 */
[----:B------:R-:W-:Y:S04]  /*106c0*/  MUFU.EX2 R47, R47 ;  /* 0x0000002f002f7308 */ /* 0x000fe80000000800 */
[----:B------:R-:W1:Y:S01]  /*106d0*/  MUFU.EX2 R46, R46 ;  /* 0x0000002e002e7308 */ /* 0x000e620000000800 */
[C---:B------:R-:W-:Y:S03]  /*106e0*/  HMMA.16816.F32 R24, R4.reuse, R8, R24 ;  /* 0x000000080418723c */ /* 0x040fe60000001818 */
[----:B------:R-:W-:Y:S04]  /*106f0*/  MUFU.EX2 R45, R45 ;  /* 0x0000002d002d7308 */ /* 0x000fe80000000800 */
[----:B------:R-:W3:Y:S01]  /*10700*/  MUFU.EX2 R60, R60 ;  /* 0x0000003c003c7308 */ /* 0x000ee20000000800 */
[C---:B------:R-:W-:Y:S01]  /*10710*/  HMMA.16816.F32 R20, R4.reuse, R10, R20 ;  /* 0x0000000a0414723c */ /* 0x040fe20000001814 */
[----:B------:R-:W5:Y:S02]  /*10720*/  LDSM.16.MT88.4 R8, [R43+0x5c00] ;  /* 0x005c00002b08783b */ /* 0x000f640000004200 */
[----:B------:R-:W-:Y:S04]  /*10730*/  MUFU.EX2 R54, R54 ;  /* 0x0000003600367308 */ /* 0x000fe80000000800 */
[----:B------:R-:W2:Y:S04]  /*10740*/  MUFU.EX2 R123, R123 ;  /* 0x0000007b007b7308 */ /* 0x000ea80000000800 */
[----:B------:R-:W-:Y:S04]  /*10750*/  MUFU.EX2 R121, R121 ;  /* 0x0000007900797308 */ /* 0x000fe80000000800 */
[----:B------:R-:W4:Y:S01]  /*10760*/  MUFU.EX2 R62, R152 ;  /* 0x00000098003e7308 */ /* 0x000f220000000800 */
[----:B------:R-:W-:Y:S01]  /*10770*/  HMMA.16816.F32 R16, R4, R36, R16 ;  /* 0x000000240410723c */ /* 0x000fe20000001810 */
[-CC-:B------:R-:W-:Y:S01]  /*10780*/  FFMA.FTZ R125, R150, R49.reuse, -R48.reuse ;  /* 0x00000031967d7223 */ /* 0x180fe20000010830 */
[-C--:B------:R-:W-:Y:S01]  /*10790*/  FFMA.FTZ R64, R146, R49.reuse, -R48 ;  /* 0x0000003192407223 */ /* 0x080fe20000010830 */
[-CC-:B------:R-:W-:Y:S01]  /*107a0*/  FFMA.FTZ R141, R144, R49.reuse, -R44.reuse ;  /* 0x00000031908d7223 */ /* 0x180fe2000001082c */
[----:B------:R-:W-:Y:S01]  /*107b0*/  FFMA.FTZ R76, R76, R49, -R44 ;  /* 0x000000314c4c7223 */ /* 0x000fe2000001082c */
[----:B-1----:R-:W-:-:S03]  /*107c0*/  F2FP.F16.F32.PACK_AB R36, R46, R47 ;  /* 0x0000002f2e24723e */ /* 0x002fc600000000ff */
[----:B------:R-:W-:Y:S01]  /*107d0*/  HMMA.16816.F32 R12, R4, R38, R12 ;  /* 0x00000026040c723c */ /* 0x000fe2000000180c */
[----:B---3--:R-:W-:Y:S01]  /*107e0*/  F2FP.F16.F32.PACK_AB R38, R60, R45 ;  /* 0x0000002d3c26723e */ /* 0x008fe200000000ff */
[-CC-:B------:R-:W-:Y:S01]  /*107f0*/  FFMA.FTZ R74, R74, R49.reuse, -R44.reuse ;  /* 0x000000314a4a7223 */ /* 0x180fe2000001082c */
[----:B--2---:R-:W-:Y:S01]  /*10800*/  F2FP.F16.F32.PACK_AB R37, R123, R54 ;  /* 0x000000367b25723e */ /* 0x004fe200000000ff */
[----:B------:R-:W-:Y:S01]  /*10810*/  FFMA.FTZ R155, R142, R49, -R44 ;  /* 0x000000318e9b7223 */ /* 0x000fe2000001082c */
[----:B----4-:R-:W-:Y:S01]  /*10820*/  F2FP.F16.F32.PACK_AB R39, R62, R121 ;  /* 0x000000793e27723e */ /* 0x010fe200000000ff */
[----:B------:R-:W-:Y:S01]  /*10830*/  MUFU.EX2 R56, R56 ;  /* 0x0000003800387308 */ /* 0x000fe20000000800 */
[----:B------:R-:W1:Y:S03]  /*10840*/  LDSM.16.MT88.4 R4, [R42+0x5c00] ;  /* 0x005c00002a04783b */ /* 0x000e660000004200 */
[----:B------:R-:W2:Y:S02]  /*10850*/  MUFU.EX2 R127, R127 ;  /* 0x0000007f007f7308 */ /* 0x000ea40000000800 */
[C---:B------:R-:W-:Y:S02]  /*10860*/  HMMA.16816.F32 R24, R36.reuse, R32, R24 ;  /* 0x000000202418723c */ /* 0x040fe40000001818 */
[----:B------:R-:W-:Y:S04]  /*10870*/  MUFU.EX2 R125, R125 ;  /* 0x0000007d007d7308 */ /* 0x000fe80000000800 */
[----:B------:R-:W3:Y:S02]  /*10880*/  MUFU.EX2 R64, R64 ;  /* 0x0000004000407308 */ /* 0x000ee40000000800 */
[C---:B------:R-:W-:Y:S02]  /*10890*/  HMMA.16816.F32 R20, R36.reuse, R34, R20 ;  /* 0x000000222414723c */ /* 0x040fe40000001814 */
[----:B------:R-:W-:Y:S04]  /*108a0*/  MUFU.EX2 R141, R141 ;  /* 0x0000008d008d7308 */ /* 0x000fe80000000800 */
        /* <DEDUP_REMOVED lines=10> */
[-CC-:B------:R-:W-:Y:S01]  /*10950*/  FFMA.FTZ R201, R82, R49.reuse, -R48.reuse ;  /* 0x0000003152c97223 */ /* 0x180fe20000010830 */
[-C--:B------:R-:W-:Y:S01]  /*10960*/  FFMA.FTZ R199, R136, R49.reuse, -R48 ;  /* 0x0000003188c77223 */ /* 0x080fe20000010830 */
[----:B------:R-:W-:-:S04]  /*10970*/  FFMA.FTZ R203, R84, R49, -R44 ;  /* 0x0000003154cb7223 */ /* 0x000fc8000001082c */
[----:B------:R-:W-:Y:S01]  /*10980*/  HMMA.16816.F32 R24, R32, R8, R24 ;  /* 0x000000082018723c */ /* 0x000fe20000001818 */
[-CC-:B------:R-:W-:Y:S01]  /*10990*/  FFMA.FTZ R88, R88, R49.reuse, -R44.reuse ;  /* 0x0000003158587223 */ /* 0x180fe2000001082c */
[-CC-:B------:R-:W-:Y:S01]  /*109a0*/  FFMA.FTZ R86, R86, R49.reuse, -R44.reuse ;  /* 0x0000003156567223 */ /* 0x180fe2000001082c */
[----:B------:R-:W-:-:S05]  /*109b0*/  FFMA.FTZ R209, R134, R49, -R44 ;  /* 0x0000003186d17223 */ /* 0x000fca000001082c */
[C---:B------:R-:W-:Y:S01]  /*109c0*/  HMMA.16816.F32 R20, R32.reuse, R10, R20 ;  /* 0x0000000a2014723c */ /* 0x040fe20000001814 */
[----:B------:R-:W3:Y:S01]  /*109d0*/  LDSM.16.MT88.4 R8, [R42+0x6000] ;  /* 0x006000002a08783b */ /* 0x000ee20000004200 */
        /* <DEDUP_REMOVED lines=19> */
[-CC-:B------:R-:W-:Y:S01]  /*10b10*/  FFMA.FTZ R37, R92, R49.reuse, -R48.reuse ;  /* 0x000000315c257223 */ /* 0x180fe20000010830 */
[----:B------:R-:W-:-:S03]  /*10b20*/  FFMA.FTZ R213, R90, R49, -R48 ;  /* 0x000000315ad57223 */ /* 0x000fc60000010830 */
[----:B------:R-:W-:Y:S01]  /*10b30*/  HMMA.16816.F32 R24, R32, R12, R24 ;  /* 0x0000000c2018723c */ /* 0x000fe20000001818 */
[----:B------:R2:W-:Y:S01]  /*10b40*/  MUFU.EX2 R92, R130 ;  /* 0x00000082005c7308 */ /* 0x0005e20000000800 */
[-C--:B------:R-:W-:Y:S01]  /*10b50*/  FFMA.FTZ R36, R128, R49.reuse, -R48 ;  /* 0x0000003180247223 */ /* 0x080fe20000010830 */
[----:B------:R-:W-:-:S05]  /*10b60*/  FFMA.FTZ R134, R96, R49, -R44 ;  /* 0x0000003160867223 */ /* 0x000fca000001082c */
[C---:B------:R-:W-:Y:S01]  /*10b70*/  HMMA.16816.F32 R20, R32.reuse, R14, R20 ;  /* 0x0000000e2014723c */ /* 0x040fe20000001814 */
[----:B------:R-:W3:Y:S01]  /*10b80*/  LDSM.16.MT88.4 R12, [R42+0x6400] ;  /* 0x006400002a0c783b */ /* 0x000ee20000004200 */
[-CC-:B------:R-:W-:Y:S01]  /*10b90*/  FFMA.FTZ R128, R94, R49.reuse, -R44.reuse ;  /* 0x000000315e807223 */ /* 0x180fe2000001082c */
[-C--:B------:R-:W-:Y:S01]  /*10ba0*/  FFMA.FTZ R132, R215, R49.reuse, -R44 ;  /* 0x00000031d7847223 */ /* 0x080fe2000001082c */
[-C--:B------:R-:W-:Y:S01]  /*10bb0*/  FFMA.FTZ R221, R98, R49.reuse, -R48 ;  /* 0x0000003162dd7223 */ /* 0x080fe20000010830 */
[-C--:B--2---:R-:W-:Y:S01]  /*10bc0*/  FFMA.FTZ R130, R217, R49.reuse, -R44 ;  /* 0x00000031d9827223 */ /* 0x084fe2000001082c */
[----:B------:R-:W2:Y:S04]  /*10bd0*/  MUFU.EX2 R211, R211 ;  /* 0x000000d300d37308 */ /* 0x000ea80000000800 */
[----:B------:R-:W-:Y:S04]  /*10be0*/  MUFU.EX2 R90, R37 ;  /* 0x00000025005a7308 */ /* 0x000fe80000000800 */
[----:B------:R-:W4:Y:S04]  /*10bf0*/  MUFU.EX2 R213, R213 ;  /* 0x000000d500d57308 */ /* 0x000f280000000800 */
[----:B------:R5:W-:Y:S04]  /*10c00*/  MUFU.EX2 R96, R36 ;  /* 0x0000002400607308 */ /* 0x000be80000000800 */
[----:B------:R-:W-:Y:S04]  /*10c10*/  MUFU.EX2 R94, R134 ;  /* 0x00000086005e7308 */ /* 0x000fe80000000800 */
[----:B------:R1:W3:Y:S04]  /*10c20*/  MUFU.EX2 R217, R128 ;  /* 0x0000008000d97308 */ /* 0x0002e80000000800 */
[----:B------:R-:W-:Y:S01]  /*10c30*/  MUFU.EX2 R215, R130 ;  /* 0x0000008200d77308 */ /* 0x000fe20000000800 */
[C---:B-----5:R-:W-:Y:S01]  /*10c40*/  HMMA.16816.F32 R36, R32.reuse, R8, R16 ;  /* 0x000000082024723c */ /* 0x060fe20000001810 */
[----:B------:R-:W5:Y:S02]  /*10c50*/  LDSM.16.MT88.4 R16, [R43+0x6800] ;  /* 0x006800002b10783b */ /* 0x000f640000004200 */
[----:B------:R-:W3:Y:S01]  /*10c60*/  MUFU.EX2 R98, R132 ;  /* 0x0000008400627308 */ /* 0x000ee20000000800 */
[-CC-:B------:R-:W-:Y:S01]  /*10c70*/  FFMA.FTZ R8, R219, R49.reuse, -R48.reuse ;  /* 0x00000031db087223 */ /* 0x180fe20000010830 */
[-C--:B------:R-:W-:Y:S01]  /*10c80*/  FFMA.FTZ R104, R104, R49.reuse, -R48 ;  /* 0x0000003168687223 */ /* 0x080fe20000010830 */
[-CC-:B------:R-:W-:Y:S01]  /*10c90*/  FFMA.FTZ R102, R102, R49.reuse, -R44.reuse ;  /* 0x0000003166667223 */ /* 0x180fe2000001082c */
[--C-:B-1----:R-:W-:Y:S01]  /*10ca0*/  FFMA.FTZ R128, R100, R49, -R44.reuse ;  /* 0x0000003164807223 */ /* 0x102fe2000001082c */
[----:B------:R-:W-:Y:S01]  /*10cb0*/  HMMA.16816.F32 R28, R32, R10, R28 ;  /* 0x0000000a201c723c */ /* 0x000fe2000000181c */
[----:B------:R1:W-:Y:S01]  /*10cc0*/  MUFU.EX2 R100, R8 ;  /* 0x0000000800647308 */ /* 0x0003e20000000800 */
[----:B--2---:R-:W-:Y:S01]  /*10cd0*/  F2FP.F16.F32.PACK_AB R32, R92, R211 ;  /* 0x000000d35c20723e */ /* 0x004fe200000000ff */
[----:B------:R-:W-:Y:S01]  /*10ce0*/  FFMA.FTZ R235, R235, R49, -R44 ;  /* 0x00000031ebeb7223 */ /* 0x000fe2000001082c */
[----:B----4-:R-:W-:-:S02]  /*10cf0*/  F2FP.F16.F32.PACK_AB R34, R213, R90 ;  /* 0x0000005ad522723e */ /* 0x010fc400000000ff */
[----:B---3--:R-:W-:Y:S02]  /*10d00*/  F2FP.F16.F32.PACK_AB R33, R217, R94 ;  /* 0x0000005ed921723e */ /* 0x008fe400000000ff */
[----:B------:R-:W-:Y:S01]  /*10d10*/  F2FP.F16.F32.PACK_AB R35, R98, R215 ;  /* 0x000000d76223723e */ /* 0x000fe200000000ff */
[-C--:B------:R-:W-:Y:S01]  /*10d20*/  FFMA.FTZ R130, R227, R49.reuse, -R44 ;  /* 0x00000031e3827223 */ /* 0x080fe2000001082c */
[----:B-1----:R-:W1:Y:S01]  /*10d30*/  LDSM.16.MT88.4 R8, [R42+0x6800] ;  /* 0x006800002a08783b */ /* 0x002e620000004200 */
[----:B------:R-:W-:Y:S04]  /*10d40*/  MUFU.EX2 R219, R104 ;  /* 0x0000006800db7308 */ /* 0x000fe80000000800 */
[C---:B------:R-:W-:Y:S01]  /*10d50*/  HMMA.16816.F32 R24, R32.reuse, R4, R24 ;  /* 0x000000042018723c */ /* 0x040fe20000001818 */
[----:B------:R-:W2:Y:S04]  /*10d60*/  MUFU.EX2 R221, R221 ;  /* 0x000000dd00dd7308 */ /* 0x000ea80000000800 */
[----:B------:R3:W-:Y:S03]  /*10d70*/  MUFU.EX2 R227, R128 ;  /* 0x0000008000e37308 */ /* 0x0007e60000000800 */
[C---:B------:R-:W-:Y:S01]  /*10d80*/  HMMA.16816.F32 R20, R32.reuse, R6, R20 ;  /* 0x000000062014723c */ /* 0x040fe20000001814 */
[----:B------:R-:W4:Y:S01]  /*10d90*/  LDSM.16.MT88.4 R4, [R43+0x6c00] ;  /* 0x006c00002b04783b */ /* 0x000f220000004200 */
[----:B------:R-:W5:Y:S04]  /*10da0*/  MUFU.EX2 R104, R130 ;  /* 0x0000008200687308 */ /* 0x000f680000000800 */
[----:B------:R-:W-:Y:S04]  /*10db0*/  MUFU.EX2 R102, R102 ;  /* 0x0000006600667308 */ /* 0x000fe80000000800 */
[----:B------:R-:W1:Y:S01]  /*10dc0*/  MUFU.EX2 R235, R235 ;  /* 0x000000eb00eb7308 */ /* 0x000e620000000800 */
[-C--:B------:R-:W-:Y:S01]  /*10dd0*/  FFMA.FTZ R126, R126, R49.reuse, -R48 ;  /* 0x000000317e7e7223 */ /* 0x080fe20000010830 */
[----:B------:R-:W-:Y:S01]  /*10de0*/  HMMA.16816.F32 R36, R32, R12, R36 ;  /* 0x0000000c2024723c */ /* 0x000fe20000001824 */
[----:B--2---:R-:W-:Y:S01]  /*10df0*/  F2FP.F16.F32.PACK_AB R12, R221, R96 ;  /* 0x00000060dd0c723e */ /* 0x004fe200000000ff */
[----:B---3--:R-:W-:Y:S01]  /*10e00*/  FFMA.FTZ R128, R120, R49, -R44 ;  /* 0x0000003178807223 */ /* 0x008fe2000001082c */
[----:B-----5:R-:W-:-:S05]  /*10e10*/  F2FP.F16.F32.PACK_AB R13, R104, R227 ;  /* 0x000000e3680d723e */ /* 0x020fca00000000ff */
[----:B------:R-:W-:Y:S01]  /*10e20*/  HMMA.16816.F32 R28, R32, R14, R28 ;  /* 0x0000000e201c723c */ /* 0x000fe2000000181c */
[--C-:B------:R-:W-:Y:S01]  /*10e30*/  FFMA.FTZ R32, R106, R49, -R48.reuse ;  /* 0x000000316a207223 */ /* 0x100fe20000010830 */
[----:B------:R-:W-:Y:S01]  /*10e40*/  F2FP.F16.F32.PACK_AB R14, R100, R219 ;  /* 0x000000db640e723e */ /* 0x000fe200000000ff */
[----:B------:R2:W-:Y:S01]  /*10e50*/  MUFU.EX2 R106, R126 ;  /* 0x0000007e006a7308 */ /* 0x0005e20000000800 */
[----:B-1----:R-:W-:Y:S01]  /*10e60*/  F2FP.F16.F32.PACK_AB R15, R235, R102 ;  /* 0x00000066eb0f723e */ /* 0x002fe200000000ff */
[-CC-:B------:R-:W-:Y:S01]  /*10e70*/  FFMA.FTZ R35, R116, R49.reuse, -R48.reuse ;  /* 0x0000003174237223 */ /* 0x180fe20000010830 */
[-C--:B------:R-:W-:Y:S01]  /*10e80*/  FFMA.FTZ R34, R114, R49.reuse, -R48 ;  /* 0x0000003172227223 */ /* 0x080fe20000010830 */
[-CC-:B------:R-:W-:Y:S01]  /*10e90*/  FFMA.FTZ R33, R112, R49.reuse, -R44.reuse ;  /* 0x0000003170217223 */ /* 0x180fe2000001082c */
[-CC-:B------:R-:W-:Y:S01]  /*10ea0*/  FFMA.FTZ R130, R122, R49.reuse, -R44.reuse ;  /* 0x000000317a827223 */ /* 0x180fe2000001082c */
[----:B------:R-:W1:Y:S01]  /*10eb0*/  MUFU.EX2 R116, R32 ;  /* 0x0000002000747308 */ /* 0x000e620000000800 */
[----:B--2---:R-:W-:-:S03]  /*10ec0*/  FFMA.FTZ R126, R118, R49, -R44 ;  /* 0x00000031767e7223 */ /* 0x004fc6000001082c */
[----:B------:R-:W-:Y:S01]  /*10ed0*/  MUFU.EX2 R114, R35 ;  /* 0x0000002300727308 */ /* 0x000fe20000000800 */
[C---:B------:R-:W-:Y:S03]  /*10ee0*/  HMMA.16816.F32 R24, R12.reuse, R16, R24 ;  /* 0x000000100c18723c */ /* 0x040fe60000001818 */
[----:B------:R-:W2:Y:S04]  /*10ef0*/  MUFU.EX2 R112, R34 ;  /* 0x0000002200707308 */ /* 0x000ea80000000800 */
[----:B------:R-:W-:Y:S01]  /*10f00*/  MUFU.EX2 R122, R33 ;  /* 0x00000021007a7308 */ /* 0x000fe20000000800 */
[C---:B------:R-:W-:Y:S01]  /*10f10*/  HMMA.16816.F32 R20, R12.reuse, R18, R20 ;  /* 0x000000120c14723c */ /* 0x040fe20000001814 */
[----:B------:R-:W3:Y:S02]  /*10f20*/  LDSM.16.MT88.4 R16, [R42+0x6c00] ;  /* 0x006c00002a10783b */ /* 0x000ee40000004200 */
[----:B------:R-:W5:Y:S04]  /*10f30*/  MUFU.EX2 R120, R130 ;  /* 0x0000008200787308 */ /* 0x000f680000000800 */
[----:B------:R-:W-:Y:S04]  /*10f40*/  MUFU.EX2 R118, R128 ;  /* 0x0000008000767308 */ /* 0x000fe80000000800 */
[----:B------:R-:W4:Y:S01]  /*10f50*/  MUFU.EX2 R126, R126 ;  /* 0x0000007e007e7308 */ /* 0x000f220000000800 */
[C---:B------:R-:W-:Y:S08]  /*10f60*/  HMMA.16816.F32 R36, R12.reuse, R8, R36 ;  /* 0x000000080c24723c */ /* 0x040ff00000001824 */
[----:B------:R-:W-:Y:S01]  /*10f70*/  HMMA.16816.F32 R28, R12, R10, R28 ;  /* 0x0000000a0c1c723c */ /* 0x000fe2000000181c */
[----:B-1----:R-:W-:Y:S01]  /*10f80*/  F2FP.F16.F32.PACK_AB R12, R116, R106 ;  /* 0x0000006a740c723e */ /* 0x002fe200000000ff */
[----:B------:R-:W1:Y:S01]  /*10f90*/  LDSM.16.MT88.4 R8, [R43+0x7000] ;  /* 0x007000002b08783b */ /* 0x000e620000004200 */
[----:B--2---:R-:W-:-:S02]  /*10fa0*/  F2FP.F16.F32.PACK_AB R14, R112, R114 ;  /* 0x00000072700e723e */ /* 0x004fc400000000ff */
[----:B-----5:R-:W-:Y:S02]  /*10fb0*/  F2FP.F16.F32.PACK_AB R13, R120, R122 ;  /* 0x0000007a780d723e */ /* 0x020fe400000000ff */
[----:B----4-:R-:W-:Y:S01]  /*10fc0*/  F2FP.F16.F32.PACK_AB R15, R126, R118 ;  /* 0x000000767e0f723e */ /* 0x010fe200000000ff */
[----:B------:R-:W-:-:S06]  /*10fd0*/  FFMA.FTZ R32, R124, R49, -R48 ;  /* 0x000000317c207223 */ /* 0x000fcc0000010830 */
[----:B------:R-:W-:Y:S01]  /*10fe0*/  HMMA.16816.F32 R24, R12, R4, R24 ;  /* 0x000000040c18723c */ /* 0x000fe20000001818 */
[----:B------:R-:W-:-:S07]  /*10ff0*/  FFMA.FTZ R124, R108, R49, -R48 ;  /* 0x000000316c7c7223 */ /* 0x000fce0000010830 */
[C---:B------:R-:W-:Y:S01]  /*11000*/  HMMA.16816.F32 R20, R12.reuse, R6, R20 ;  /* 0x000000060c14723c */ /* 0x040fe20000001814 */
[----:B------:R-:W2:Y:S01]  /*11010*/  LDSM.16.MT88.4 R4, [R42+0x7000] ;  /* 0x007000002a04783b */ /* 0x000ea20000004200 */
[-CC-:B------:R-:W-:Y:S01]  /*11020*/  FFMA.FTZ R130, R247, R49.reuse, -R44.reuse ;  /* 0x00000031f7827223 */ /* 0x180fe2000001082c */
[-CC-:B------:R-:W-:Y:S01]  /*11030*/  FFMA.FTZ R132, R241, R49.reuse, -R44.reuse ;  /* 0x00000031f1847223 */ /* 0x180fe2000001082c */
[-C--:B------:R-:W-:Y:S01]  /*11040*/  FFMA.FTZ R239, R239, R49.reuse, -R44 ;  /* 0x00000031efef7223 */ /* 0x080fe2000001082c */
[-CC-:B------:R-:W-:Y:S01]  /*11050*/  FFMA.FTZ R34, R110, R49.reuse, -R48.reuse ;  /* 0x000000316e227223 */ /* 0x180fe20000010830 */
[-C--:B------:R-:W-:Y:S01]  /*11060*/  FFMA.FTZ R251, R251, R49.reuse, -R48 ;  /* 0x00000031fbfb7223 */ /* 0x080fe20000010830 */
[-C--:B------:R-:W-:Y:S01]  /*11070*/  FFMA.FTZ R245, R245, R49.reuse, -R44 ;  /* 0x00000031f5f57223 */ /* 0x080fe2000001082c */
[-CC-:B------:R-:W-:Y:S01]  /*11080*/  FFMA.FTZ R128, R249, R49.reuse, -R48.reuse ;  /* 0x00000031f9807223 */ /* 0x180fe20000010830 */
[----:B------:R-:W-:Y:S04]  /*11090*/  MUFU.EX2 R110, R32 ;  /* 0x00000020006e7308 */ /* 0x000fe80000000800 */
[----:B------:R4:W5:Y:S04]  /*110a0*/  MUFU.EX2 R108, R34 ;  /* 0x00000022006c7308 */ /* 0x0009680000000800 */
[----:B------:R-:W-:Y:S04]  /*110b0*/  MUFU.EX2 R124, R124 ;  /* 0x0000007c007c7308 */ /* 0x000fe80000000800 */
[----:B------:R-:W1:Y:S04]  /*110c0*/  MUFU.EX2 R249, R251 ;  /* 0x000000fb00f97308 */ /* 0x000e680000000800 */
[----:B------:R-:W-:Y:S01]  /*110d0*/  MUFU.EX2 R130, R130 ;  /* 0x0000008200827308 */ /* 0x000fe20000000800 */
[----:B----4-:R-:W4:Y:S03]  /*110e0*/  LDSM.16.MT88.4 R32, [R43+0x7400] ;  /* 0x007400002b20783b */ /* 0x010f260000004200 */
[----:B------:R-:W2:Y:S04]  /*110f0*/  MUFU.EX2 R241, R245 ;  /* 0x000000f500f17308 */ /* 0x000ea80000000800 */
[----:B------:R-:W-:Y:S04]  /*11100*/  MUFU.EX2 R132, R132 ;  /* 0x0000008400847308 */ /* 0x000fe80000000800 */
[----:B------:R-:W2:Y:S01]  /*11110*/  MUFU.EX2 R239, R239 ;  /* 0x000000ef00ef7308 */ /* 0x000ea20000000800 */
[----:B---3--:R-:W-:Y:S01]  /*11120*/  HMMA.16816.F32 R36, R12, R16, R36 ;  /* 0x000000100c24723c */ /* 0x008fe20000001824 */
[-C--:B------:R-:W-:Y:S01]  /*11130*/  FFMA.FTZ R134, R237, R49.reuse, -R48 ;  /* 0x00000031ed867223 */ /* 0x080fe20000010830 */
[----:B------:R-:W-:-:S06]  /*11140*/  FFMA.FTZ R136, R231, R49, -R44 ;  /* 0x00000031e7887223 */ /* 0x000fcc000001082c */
[----:B------:R-:W-:Y:S01]  /*11150*/  HMMA.16816.F32 R28, R12, R18, R28 ;  /* 0x000000120c1c723c */ /* 0x000fe2000000181c */
[----:B-----5:R-:W-:Y:S01]  /*11160*/  F2FP.F16.F32.PACK_AB R16, R108, R110 ;  /* 0x0000006e6c10723e */ /* 0x020fe200000000ff */
[-CC-:B------:R-:W-:Y:S01]  /*11170*/  FFMA.FTZ R138, R225, R49.reuse, -R44.reuse ;  /* 0x00000031e18a7223 */ /* 0x180fe2000001082c */
[----:B-1----:R-:W-:Y:S01]  /*11180*/  F2FP.F16.F32.PACK_AB R18, R249, R124 ;  /* 0x0000007cf912723e */ /* 0x002fe200000000ff */
[-C--:B------:R-:W-:Y:S01]  /*11190*/  FFMA.FTZ R223, R223, R49.reuse, -R44 ;  /* 0x00000031dfdf7223 */ /* 0x080fe2000001082c */
[----:B--2---:R-:W-:Y:S01]  /*111a0*/  F2FP.F16.F32.PACK_AB R17, R241, R130 ;  /* 0x00000082f111723e */ /* 0x004fe200000000ff */
[-CC-:B------:R-:W-:Y:S01]  /*111b0*/  FFMA.FTZ R243, R243, R49.reuse, -R48.reuse ;  /* 0x00000031f3f37223 */ /* 0x180fe20000010830 */
[----:B------:R-:W-:Y:S01]  /*111c0*/  F2FP.F16.F32.PACK_AB R19, R239, R132 ;  /* 0x00000084ef13723e */ /* 0x000fe200000000ff */
[-C--:B------:R-:W-:Y:S01]  /*111d0*/  FFMA.FTZ R233, R233, R49.reuse, -R48 ;  /* 0x00000031e9e97223 */ /* 0x080fe20000010830 */
[----:B------:R-:W-:Y:S01]  /*111e0*/  FFMA.FTZ R229, R229, R49, -R44 ;  /* 0x00000031e5e57223 */ /* 0x000fe2000001082c */
[----:B------:R-:W-:Y:S01]  /*111f0*/  MUFU.EX2 R128, R128 ;  /* 0x0000008000807308 */ /* 0x000fe20000000800 */
[----:B------:R-:W1:Y:S03]  /*11200*/  LDSM.16.MT88.4 R12, [R42+0x7400] ;  /* 0x007400002a0c783b */ /* 0x000e660000004200 */
[----:B------:R-:W2:Y:S01]  /*11210*/  MUFU.EX2 R237, R243 ;  /* 0x000000f300ed7308 */ /* 0x000ea20000000800 */
[C---:B------:R-:W-:Y:S03]  /*11220*/  HMMA.16816.F32 R24, R16.reuse, R8, R24 ;  /* 0x000000081018723c */ /* 0x040fe60000001818 */
[----:B------:R-:W-:Y:S04]  /*11230*/  MUFU.EX2 R134, R134 ;  /* 0x0000008600867308 */ /* 0x000fe80000000800 */
[----:B------:R-:W3:Y:S01]  /*11240*/  MUFU.EX2 R231, R233 ;  /* 0x000000e900e77308 */ /* 0x000ee20000000800 */
[C---:B------:R-:W-:Y:S03]  /*11250*/  HMMA.16816.F32 R20, R16.reuse, R10, R20 ;  /* 0x0000000a1014723c */ /* 0x040fe60000001814 */
[----:B------:R-:W-:Y:S04]  /*11260*/  MUFU.EX2 R136, R136 ;  /* 0x0000008800887308 */ /* 0x000fe80000000800 */
[----:B------:R-:W5:Y:S04]  /*11270*/  MUFU.EX2 R225, R229 ;  /* 0x000000e500e17308 */ /* 0x000f680000000800 */
[----:B------:R-:W-:Y:S04]  /*11280*/  MUFU.EX2 R138, R138 ;  /* 0x0000008a008a7308 */ /* 0x000fe80000000800 */
[----:B------:R-:W4:Y:S01]  /*11290*/  MUFU.EX2 R223, R223 ;  /* 0x000000df00df7308 */ /* 0x000f220000000800 */
[----:B------:R-:W-:Y:S01]  /*112a0*/  HMMA.16816.F32 R36, R16, R4, R36 ;  /* 0x000000041024723c */ /* 0x000fe20000001824 */
[----:B--2---:R-:W-:-:S07]  /*112b0*/  F2FP.F16.F32.PACK_AB R8, R237, R128 ;  /* 0x00000080ed08723e */ /* 0x004fce00000000ff */
[----:B------:R-:W-:Y:S01]  /*112c0*/  HMMA.16816.F32 R28, R16, R6, R28 ;  /* 0x00000006101c723c */ /* 0x000fe2000000181c */
[----:B------:R-:W2:Y:S01]  /*112d0*/  LDSM.16.MT88.4 R4, [R43+0x7800] ;  /* 0x007800002b04783b */ /* 0x000ea20000004200 */
[----:B---3--:R-:W-:Y:S02]  /*112e0*/  F2FP.F16.F32.PACK_AB R10, R231, R134 ;  /* 0x00000086e70a723e */ /* 0x008fe400000000ff */
[----:B-----5:R-:W-:Y:S01]  /*112f0*/  F2FP.F16.F32.PACK_AB R9, R225, R136 ;  /* 0x00000088e109723e */ /* 0x020fe200000000ff */
[-C--:B------:R-:W-:Y:S01]  /*11300*/  FFMA.FTZ R140, R207, R49.reuse, -R48 ;  /* 0x00000031cf8c7223 */ /* 0x080fe20000010830 */
[----:B----4-:R-:W-:Y:S01]  /*11310*/  F2FP.F16.F32.PACK_AB R11, R223, R138 ;  /* 0x0000008adf0b723e */ /* 0x010fe200000000ff */
[-C--:B------:R-:W-:Y:S01]  /*11320*/  FFMA.FTZ R142, R163, R49.reuse, -R44 ;  /* 0x00000031a38e7223 */ /* 0x080fe2000001082c */
[-CC-:B------:R-:W-:Y:S01]  /*11330*/  FFMA.FTZ R205, R205, R49.reuse, -R48.reuse ;  /* 0x00000031cdcd7223 */ /* 0x180fe20000010830 */
[-C--:B------:R-:W-:Y:S01]  /*11340*/  FFMA.FTZ R195, R195, R49.reuse, -R48 ;  /* 0x00000031c3c37223 */ /* 0x080fe20000010830 */
[-C--:B------:R-:W-:Y:S01]  /*11350*/  FFMA.FTZ R146, R193, R49.reuse, -R44 ;  /* 0x00000031c1927223 */ /* 0x080fe2000001082c */
[----:B------:R-:W3:Y:S02]  /*11360*/  LDSM.16.MT88.4 R16, [R42+0x7800] ;  /* 0x007800002a10783b */ /* 0x000ee40000004200 */
[----:B------:R-:W-:Y:S01]  /*11370*/  HMMA.16816.F32 R24, R8, R32, R24 ;  /* 0x000000200818723c */ /* 0x000fe20000001818 */
[----:B------:R-:W-:-:S07]  /*11380*/  FFMA.FTZ R32, R197, R49, -R48 ;  /* 0x00000031c5207223 */ /* 0x000fce0000010830 */
[C---:B------:R-:W-:Y:S01]  /*11390*/  HMMA.16816.F32 R20, R8.reuse, R34, R20 ;  /* 0x000000220814723c */ /* 0x040fe20000001814 */
[-CC-:B------:R-:W-:Y:S01]  /*113a0*/  FFMA.FTZ R34, R191, R49.reuse, -R44.reuse ;  /* 0x00000031bf227223 */ /* 0x180fe2000001082c */
[----:B------:R-:W-:Y:S01]  /*113b0*/  FFMA.FTZ R35, R169, R49, -R44 ;  /* 0x00000031a9237223 */ /* 0x000fe2000001082c */
[----:B------:R-:W-:Y:S04]  /*113c0*/  MUFU.EX2 R140, R140 ;  /* 0x0000008c008c7308 */ /* 0x000fe80000000800 */
[----:B------:R-:W4:Y:S04]  /*113d0*/  MUFU.EX2 R33, R205 ;  /* 0x000000cd00217308 */ /* 0x000f280000000800 */
[----:B------:R-:W-:Y:S04]  /*113e0*/  MUFU.EX2 R32, R32 ;  /* 0x0000002000207308 */ /* 0x000fe80000000800 */
[----:B------:R-:W-:Y:S04]  /*113f0*/  MUFU.EX2 R193, R195 ;  /* 0x000000c300c17308 */ /* 0x000fe80000000800 */
[----:B------:R-:W-:Y:S04]  /*11400*/  MUFU.EX2 R191, R146 ;  /* 0x0000009200bf7308 */ /* 0x000fe80000000800 */
[----:B------:R-:W5:Y:S04]  /*11410*/  MUFU.EX2 R34, R34 ;  /* 0x0000002200227308 */ /* 0x000f680000000800 */
[----:B------:R-:W-:Y:S04]  /*11420*/  MUFU.EX2 R35, R35 ;  /* 0x0000002300237308 */ /* 0x000fe80000000800 */
[----:B------:R-:W2:Y:S01]  /*11430*/  MUFU.EX2 R142, R142 ;  /* 0x0000008e008e7308 */ /* 0x000ea20000000800 */
[----:B-1----:R-:W-:Y:S01]  /*11440*/  HMMA.16816.F32 R36, R8, R12, R36 ;  /* 0x0000000c0824723c */ /* 0x002fe20000001824 */
[----:B------:R-:W-:Y:S01]  /*11450*/  FADD.FTZ R144, R157, R78 ;  /* 0x0000004e9d907221 */ /* 0x000fe20000010000 */
[----:B----4-:R-:W-:Y:S01]  /*11460*/  F2FP.F16.F32.PACK_AB R12, R33, R140 ;  /* 0x0000008c210c723e */ /* 0x010fe200000000ff */
[----:B------:R-:W-:Y:S01]  /*11470*/  FADD.FTZ R80, R159, R80 ;  /* 0x000000509f507221 */ /* 0x000fe20000010000 */
[----:B-----5:R-:W-:-:S04]  /*11480*/  F2FP.F16.F32.PACK_AB R13, R34, R191 ;  /* 0x000000bf220d723e */ /* 0x020fc800000000ff */
[----:B------:R-:W-:Y:S01]  /*11490*/  HMMA.16816.F32 R28, R8, R14, R28 ;  /* 0x0000000e081c723c */ /* 0x000fe2000000181c */
[----:B------:R-:W-:Y:S01]  /*114a0*/  F2FP.F16.F32.PACK_AB R14, R193, R32 ;  /* 0x00000020c10e723e */ /* 0x000fe200000000ff */
[----:B------:R-:W1:Y:S01]  /*114b0*/  LDSM.16.MT88.4 R8, [R43+0x7c00] ;  /* 0x007c00002b08783b */ /* 0x000e620000004200 */
[----:B--2---:R-:W-:Y:S01]  /*114c0*/  F2FP.F16.F32.PACK_AB R15, R142, R35 ;  /* 0x000000238e0f723e */ /* 0x004fe200000000ff */
[----:B------:R-:W-:Y:S01]  /*114d0*/  FADD.FTZ R143, R143, R144 ;  /* 0x000000908f8f7221 */ /* 0x000fe20000010000 */
[----:B------:R-:W-:-:S05]  /*114e0*/  FADD.FTZ R145, R145, R80 ;  /* 0x0000005091917221 */ /* 0x000fca0000010000 */
[C---:B------:R-:W-:Y:S01]  /*114f0*/  HMMA.16816.F32 R24, R12.reuse, R4, R24 ;  /* 0x000000040c18723c */ /* 0x040fe20000001818 */
[----:B------:R-:W-:Y:S01]  /*11500*/  FADD.FTZ R4, R70, R143 ;  /* 0x0000008f46047221 */ /* 0x000fe20000010000 */
[----:B------:R-:W-:Y:S01]  /*11510*/  FADD.FTZ R72, R72, R145 ;  /* 0x0000009148487221 */ /* 0x000fe20000010000 */
[-C--:B------:R-:W-:Y:S02]  /*11520*/  FFMA.FTZ R78, R153, R49.reuse, -R48 ;  /* 0x00000031994e7223 */ /* 0x080fe40000010830 */
[----:B------:R-:W-:Y:S01]  /*11530*/  FADD.FTZ R5, R129, R4 ;  /* 0x0000000481057221 */ /* 0x000fe20000010000 */
[-C--:B------:R-:W-:Y:S01]  /*11540*/  FFMA.FTZ R129, R131, R49.reuse, -R44 ;  /* 0x0000003183817223 */ /* 0x080fe2000001082c */
[----:B------:R-:W-:Y:S01]  /*11550*/  FADD.FTZ R135, R135, R72 ;  /* 0x0000004887877221 */ /* 0x000fe20000010000 */
[-CC-:B------:R-:W-:Y:S01]  /*11560*/  FFMA.FTZ R161, R161, R49.reuse, -R48.reuse ;  /* 0x00000031a1a17223 */ /* 0x180fe20000010830 */
[-CC-:B------:R-:W-:Y:S01]  /*11570*/  FFMA.FTZ R146, R151, R49.reuse, -R48.reuse ;  /* 0x0000003197927223 */ /* 0x180fe20000010830 */
[-C--:B------:R-:W-:Y:S01]  /*11580*/  FFMA.FTZ R147, R147, R49.reuse, -R48 ;  /* 0x0000003193937223 */ /* 0x080fe20000010830 */
[-CC-:B------:R-:W-:Y:S01]  /*11590*/  FFMA.FTZ R144, R139, R49.reuse, -R44.reuse ;  /* 0x000000318b907223 */ /* 0x180fe2000001082c */
[-CC-:B------:R-:W-:Y:S01]  /*115a0*/  FFMA.FTZ R137, R137, R49.reuse, -R44.reuse ;  /* 0x0000003189897223 */ /* 0x180fe2000001082c */
[----:B------:R-:W-:Y:S01]  /*115b0*/  FFMA.FTZ R143, R133, R49, -R44 ;  /* 0x00000031858f7223 */ /* 0x000fe2000001082c */
[----:B------:R-:W-:Y:S01]  /*115c0*/  FADD.FTZ R72, R68, R135 ;  /* 0x0000008744487221 */ /* 0x000fe20000010000 */
[----:B------:R-:W-:Y:S04]  /*115d0*/  MUFU.EX2 R151, R161 ;  /* 0x000000a100977308 */ /* 0x000fe80000000800 */
[----:B------:R-:W2:Y:S04]  /*115e0*/  MUFU.EX2 R78, R78 ;  /* 0x0000004e004e7308 */ /* 0x000ea80000000800 */
[----:B------:R-:W-:Y:S04]  /*115f0*/  MUFU.EX2 R80, R146 ;  /* 0x0000009200507308 */ /* 0x000fe80000000800 */
[----:B------:R-:W-:Y:S04]  /*11600*/  MUFU.EX2 R139, R147 ;  /* 0x00000093008b7308 */ /* 0x000fe80000000800 */
[----:B------:R-:W-:Y:S04]  /*11610*/  MUFU.EX2 R70, R144 ;  /* 0x0000009000467308 */ /* 0x000fe80000000800 */
[----:B------:R-:W4:Y:S04]  /*11620*/  MUFU.EX2 R133, R137 ;  /* 0x0000008900857308 */ /* 0x000f280000000800 */
[----:B------:R-:W-:Y:S04]  /*11630*/  MUFU.EX2 R68, R143 ;  /* 0x0000008f00447308 */ /* 0x000fe80000000800 */
[----:B------:R-:W5:Y:S01]  /*11640*/  MUFU.EX2 R129, R129 ;  /* 0x0000008100817308 */ /* 0x000f620000000800 */
[----:B------:R-:W-:Y:S01]  /*11650*/  HMMA.16816.F32 R20, R12, R6, R20 ;  /* 0x000000060c14723c */ /* 0x000fe20000001814 */
[----:B------:R-:W-:-:S02]  /*11660*/  FADD.FTZ R66, R66, R5 ;  /* 0x0000000542427221 */ /* 0x000fc40000010000 */
[----:B------:R-:W1:Y:S01]  /*11670*/  LDSM.16.MT88.4 R4, [R42+0x7c00] ;  /* 0x007c00002a04783b */ /* 0x000e620000004200 */
[----:B------:R-:W-:Y:S01]  /*11680*/  FADD.FTZ R115, R115, R72 ;  /* 0x0000004873737221 */ /* 0x000fe20000010000 */
[----:B------:R-:W-:-:S03]  /*11690*/  FADD.FTZ R113, R113, R66 ;  /* 0x0000004271717221 */ /* 0x000fc60000010000 */
[----:B---3--:R-:W-:Y:S01]  /*116a0*/  HMMA.16816.F32 R36, R12, R16, R36 ;  /* 0x000000100c24723c */ /* 0x008fe20000001824 */
[----:B--2---:R-:W-:Y:S02]  /*116b0*/  F2FP.F16.F32.PACK_AB R16, R78, R151 ;  /* 0x000000974e10723e */ /* 0x004fe400000000ff */
[----:B----4-:R-:W-:-:S05]  /*116c0*/  F2FP.F16.F32.PACK_AB R17, R133, R70 ;  /* 0x000000468511723e */ /* 0x010fca00000000ff */
[----:B------:R-:W-:Y:S01]  /*116d0*/  HMMA.16816.F32 R28, R12, R18, R28 ;  /* 0x000000120c1c723c */ /* 0x000fe2000000181c */
[----:B------:R-:W2:Y:S01]  /*116e0*/  LDSM.16.MT88.4 R12, [R43+0x8000] ;  /* 0x008000002b0c783b */ /* 0x000ea20000004200 */
[----:B------:R-:W-:Y:S02]  /*116f0*/  F2FP.F16.F32.PACK_AB R18, R139, R80 ;  /* 0x000000508b12723e */ /* 0x000fe400000000ff */
[----:B-----5:R-:W-:Y:S01]  /*11700*/  F2FP.F16.F32.PACK_AB R19, R129, R68 ;  /* 0x000000448113723e */ /* 0x020fe200000000ff */
[----:B------:R-:W-:Y:S01]  /*11710*/  FADD.FTZ R52, R52, R115 ;  /* 0x0000007334347221 */ /* 0x000fe20000010000 */
[----:B------:R-:W-:-:S05]  /*11720*/  FADD.FTZ R113, R50, R113 ;  /* 0x0000007132717221 */ /* 0x000fca0000010000 */
[----:B-1----:R-:W-:Y:S01]  /*11730*/  HMMA.16816.F32 R24, R16, R8, R24 ;  /* 0x000000081018723c */ /* 0x002fe20000001818 */
[----:B------:R-:W-:Y:S01]  /*11740*/  FADD.FTZ R9, R47, R52 ;  /* 0x000000342f097221 */ /* 0x000fe20000010000 */
[----:B------:R-:W-:Y:S01]  /*11750*/  FADD.FTZ R54, R54, R113 ;  /* 0x0000007136367221 */ /* 0x000fe20000010000 */
[-CC-:B------:R-:W-:Y:S01]  /*11760*/  FFMA.FTZ R131, R119, R49.reuse, -R48.reuse ;  /* 0x0000003177837223 */ /* 0x180fe20000010830 */
[-CC-:B------:R-:W-:Y:S01]  /*11770*/  FFMA.FTZ R72, R111, R49.reuse, -R48.reuse ;  /* 0x000000316f487223 */ /* 0x180fe20000010830 */
[----:B------:R-:W-:Y:S01]  /*11780*/  FADD.FTZ R8, R46, R9 ;  /* 0x000000092e087221 */ /* 0x000fe20000010000 */
[-C--:B------:R-:W-:Y:S01]  /*11790*/  FFMA.FTZ R119, R117, R49.reuse, -R48 ;  /* 0x0000003175777223 */ /* 0x080fe20000010830 */
[----:B------:R-:W-:Y:S01]  /*117a0*/  FADD.FTZ R54, R123, R54 ;  /* 0x000000367b367221 */ /* 0x000fe20000010000 */
[-C--:B------:R-:W-:Y:S01]  /*117b0*/  FFMA.FTZ R117, R109, R49.reuse, -R48 ;  /* 0x000000316d757223 */ /* 0x080fe20000010830 */
[-CC-:B------:R-:W-:Y:S01]  /*117c0*/  FFMA.FTZ R111, R107, R49.reuse, -R44.reuse ;  /* 0x000000316b6f7223 */ /* 0x180fe2000001082c */
[-CC-:B------:R-:W-:Y:S01]  /*117d0*/  FFMA.FTZ R81, R81, R49.reuse, -R44.reuse ;  /* 0x0000003151517223 */ /* 0x180fe2000001082c */
[-CC-:B------:R-:W-:Y:S01]  /*117e0*/  FFMA.FTZ R79, R79, R49.reuse, -R44.reuse ;  /* 0x000000314f4f7223 */ /* 0x180fe2000001082c */
[----:B------:R-:W-:Y:S01]  /*117f0*/  FFMA.FTZ R77, R77, R49, -R44 ;  /* 0x000000314d4d7223 */ /* 0x000fe2000001082c */
[----:B------:R-:W-:Y:S01]  /*11800*/  FADD.FTZ R9, R45, R8 ;  /* 0x000000082d097221 */ /* 0x000fe20000010000 */
[----:B------:R-:W-:Y:S01]  /*11810*/  FADD.FTZ R121, R121, R54 ;  /* 0x0000003679797221 */ /* 0x000fe20000010000 */
[----:B------:R-:W-:Y:S02]  /*11820*/  MUFU.EX2 R66, R131 ;  /* 0x0000008300427308 */ /* 0x000fe40000000800 */
[----:B------:R-:W-:-:S02]  /*11830*/  FADD.FTZ R9, R60, R9 ;  /* 0x000000093c097221 */ /* 0x000fc40000010000 */
[----:B------:R-:W1:Y:S01]  /*11840*/  MUFU.EX2 R109, R119 ;  /* 0x00000077006d7308 */ /* 0x000e620000000800 */
[----:B------:R-:W-:-:S03]  /*11850*/  FADD.FTZ R62, R62, R121 ;  /* 0x000000793e3e7221 */ /* 0x000fc60000010000 */
[----:B------:R-:W-:Y:S04]  /*11860*/  MUFU.EX2 R72, R72 ;  /* 0x0000004800487308 */ /* 0x000fe80000000800 */
[----:B------:R-:W-:Y:S04]  /*11870*/  MUFU.EX2 R107, R117 ;  /* 0x00000075006b7308 */ /* 0x000fe80000000800 */
[----:B------:R-:W-:Y:S04]  /*11880*/  MUFU.EX2 R50, R111 ;  /* 0x0000006f00327308 */ /* 0x000fe80000000800 */
[----:B------:R-:W3:Y:S04]  /*11890*/  MUFU.EX2 R47, R81 ;  /* 0x00000051002f7308 */ /* 0x000ee80000000800 */
[----:B------:R-:W-:Y:S04]  /*118a0*/  MUFU.EX2 R46, R79 ;  /* 0x0000004f002e7308 */ /* 0x000fe80000000800 */
[----:B------:R-:W4:Y:S01]  /*118b0*/  MUFU.EX2 R45, R77 ;  /* 0x0000004d002d7308 */ /* 0x000f220000000800 */
[----:B------:R-:W-:Y:S01]  /*118c0*/  FADD.FTZ R56, R56, R9 ;  /* 0x0000000938387221 */ /* 0x000fe20000010000 */
[----:B------:R-:W-:Y:S01]  /*118d0*/  FADD.FTZ R141, R141, R62 ;  /* 0x0000003e8d8d7221 */ /* 0x000fe20000010000 */
[----:B------:R-:W-:Y:S01]  /*118e0*/  HMMA.16816.F32 R20, R16, R10, R20 ;  /* 0x0000000a1014723c */ /* 0x000fe20000001814 */
[----:B------:R-:W5:Y:S01]  /*118f0*/  LDSM.16.MT88.4 R8, [R42+0x8000] ;  /* 0x008000002a08783b */ /* 0x000f620000004200 */
[----:B------:R-:W-:Y:S01]  /*11900*/  FADD.FTZ R56, R127, R56 ;  /* 0x000000387f387221 */ /* 0x000fe20000010000 */
[----:B------:R-:W-:-:S03]  /*11910*/  FADD.FTZ R141, R76, R141 ;  /* 0x0000008d4c8d7221 */ /* 0x000fc60000010000 */
[----:B------:R-:W-:Y:S02]  /*11920*/  FADD.FTZ R125, R125, R56 ;  /* 0x000000387d7d7221 */ /* 0x000fe40000010000 */
[----:B------:R-:W-:Y:S01]  /*11930*/  HMMA.16816.F32 R36, R16, R4, R36 ;  /* 0x000000041024723c */ /* 0x000fe20000001824 */
[----:B-1----:R-:W-:Y:S01]  /*11940*/  F2FP.F16.F32.PACK_AB R4, R109, R66 ;  /* 0x000000426d04723e */ /* 0x002fe200000000ff */
[----:B------:R-:W-:Y:S01]  /*11950*/  FADD.FTZ R74, R74, R141 ;  /* 0x0000008d4a4a7221 */ /* 0x000fe20000010000 */
[----:B---3--:R-:W-:-:S05]  /*11960*/  F2FP.F16.F32.PACK_AB R5, R47, R50 ;  /* 0x000000322f05723e */ /* 0x008fca00000000ff */
[----:B------:R-:W-:Y:S01]  /*11970*/  HMMA.16816.F32 R28, R16, R6, R28 ;  /* 0x00000006101c723c */ /* 0x000fe2000000181c */
[----:B------:R-:W-:Y:S02]  /*11980*/  F2FP.F16.F32.PACK_AB R6, R107, R72 ;  /* 0x000000486b06723e */ /* 0x000fe400000000ff */
[----:B----4-:R-:W-:Y:S01]  /*11990*/  F2FP.F16.F32.PACK_AB R7, R45, R46 ;  /* 0x0000002e2d07723e */ /* 0x010fe200000000ff */
[----:B------:R-:W-:Y:S01]  /*119a0*/  FADD.FTZ R125, R64, R125 ;  /* 0x0000007d407d7221 */ /* 0x000fe20000010000 */
[----:B------:R-:W-:-:S05]  /*119b0*/  FADD.FTZ R74, R155, R74 ;  /* 0x0000004a9b4a7221 */ /* 0x000fca0000010000 */
[----:B--2---:R-:W-:Y:S01]  /*119c0*/  HMMA.16816.F32 R24, R4, R12, R24 ;  /* 0x0000000c0418723c */ /* 0x004fe20000001818 */
[----:B------:R-:W-:Y:S01]  /*119d0*/  FADD.FTZ R12, R82, R125 ;  /* 0x0000007d520c7221 */ /* 0x000fe20000010000 */
[----:B------:R-:W-:-:S03]  /*119e0*/  FADD.FTZ R203, R203, R74 ;  /* 0x0000004acbcb7221 */ /* 0x000fc60000010000 */
[----:B------:R-:W-:Y:S01]  /*119f0*/  FADD.FTZ R12, R201, R12 ;  /* 0x0000000cc90c7221 */ /* 0x000fe20000010000 */
[----:B------:R-:W-:-:S03]  /*11a00*/  FADD.FTZ R203, R88, R203 ;  /* 0x000000cb58cb7221 */ /* 0x000fc60000010000 */
[----:B------:R-:W-:Y:S01]  /*11a10*/  FADD.FTZ R199, R199, R12 ;  /* 0x0000000cc7c77221 */ /* 0x000fe20000010000 */
[----:B------:R-:W-:Y:S01]  /*11a20*/  FADD.FTZ R86, R86, R203 ;  /* 0x000000cb56567221 */ /* 0x000fe20000010000 */
[----:B------:R-:W-:Y:S01]  /*11a30*/  HMMA.16816.F32 R20, R4, R14, R20 ;  /* 0x0000000e0414723c */ /* 0x000fe20000001814 */
[----:B------:R-:W1:Y:S01]  /*11a40*/  LDSM.16.MT88.4 R12, [R43+0x8400] ;  /* 0x008400002b0c783b */ /* 0x000e620000004200 */
[----:B------:R-:W-:Y:S01]  /*11a50*/  FADD.FTZ R84, R84, R199 ;  /* 0x000000c754547221 */ /* 0x000fe20000010000 */
[----:B------:R-:W-:-:S03]  /*11a60*/  FADD.FTZ R209, R209, R86 ;  /* 0x00000056d1d17221 */ /* 0x000fc60000010000 */
[----:B------:R-:W-:Y:S01]  /*11a70*/  FADD.FTZ R211, R211, R84 ;  /* 0x00000054d3d37221 */ /* 0x000fe20000010000 */
[----:B------:R-:W-:-:S03]  /*11a80*/  FADD.FTZ R94, R94, R209 ;  /* 0x000000d15e5e7221 */ /* 0x000fc60000010000 */
[----:B------:R-:W-:Y:S01]  /*11a90*/  FADD.FTZ R211, R92, R211 ;  /* 0x000000d35cd37221 */ /* 0x000fe20000010000 */
[----:B------:R-:W-:Y:S01]  /*11aa0*/  FADD.FTZ R94, R217, R94 ;  /* 0x0000005ed95e7221 */ /* 0x000fe20000010000 */
[-CC-:B------:R-:W-:Y:S01]  /*11ab0*/  FFMA.FTZ R18, R105, R49.reuse, -R48.reuse ;  /* 0x0000003169127223 */ /* 0x180fe20000010830 */
[-CC-:B------:R-:W-:Y:S01]  /*11ac0*/  FFMA.FTZ R17, R103, R49.reuse, -R48.reuse ;  /* 0x0000003167117223 */ /* 0x180fe20000010830 */
[-CC-:B------:R-:W-:Y:S01]  /*11ad0*/  FFMA.FTZ R16, R101, R49.reuse, -R48.reuse ;  /* 0x0000003165107223 */ /* 0x180fe20000010830 */
[-C--:B------:R-:W-:Y:S01]  /*11ae0*/  FFMA.FTZ R19, R99, R49.reuse, -R48 ;  /* 0x0000003163137223 */ /* 0x080fe20000010830 */
[-CC-:B------:R-:W-:Y:S01]  /*11af0*/  FFMA.FTZ R52, R75, R49.reuse, -R44.reuse ;  /* 0x000000314b347223 */ /* 0x180fe2000001082c */
[----:B------:R-:W-:Y:S01]  /*11b00*/  FADD.FTZ R90, R90, R211 ;  /* 0x000000d35a5a7221 */ /* 0x000fe20000010000 */
[-CC-:B------:R-:W-:Y:S01]  /*11b10*/  FFMA.FTZ R54, R71, R49.reuse, -R44.reuse ;  /* 0x0000003147367223 */ /* 0x180fe2000001082c */
[-C--:B------:R-:W-:Y:S01]  /*11b20*/  FFMA.FTZ R69, R69, R49.reuse, -R44 ;  /* 0x0000003145457223 */ /* 0x080fe2000001082c */
[----:B------:R-:W-:Y:S01]  /*11b30*/  FADD.FTZ R215, R215, R94 ;  /* 0x0000005ed7d77221 */ /* 0x000fe20000010000 */
[----:B------:R-:W-:Y:S01]  /*11b40*/  FFMA.FTZ R73, R73, R49, -R44 ;  /* 0x0000003149497223 */ /* 0x000fe2000001082c */
[----:B------:R-:W-:Y:S01]  /*11b50*/  FADD.FTZ R213, R213, R90 ;  /* 0x0000005ad5d57221 */ /* 0x000fe20000010000 */
[----:B------:R-:W-:Y:S01]  /*11b60*/  MUFU.EX2 R18, R18 ;  /* 0x0000001200127308 */ /* 0x000fe20000000800 */
[----:B------:R-:W-:-:S03]  /*11b70*/  FADD.FTZ R98, R98, R215 ;  /* 0x000000d762627221 */ /* 0x000fc60000010000 */
[----:B------:R-:W2:Y:S01]  /*11b80*/  MUFU.EX2 R17, R17 ;  /* 0x0000001100117308 */ /* 0x000ea20000000800 */
[----:B------:R-:W-:-:S03]  /*11b90*/  FADD.FTZ R96, R96, R213 ;  /* 0x000000d560607221 */ /* 0x000fc60000010000 */
[----:B------:R-:W-:Y:S01]  /*11ba0*/  MUFU.EX2 R16, R16 ;  /* 0x0000001000107308 */ /* 0x000fe20000000800 */
[----:B------:R-:W-:-:S03]  /*11bb0*/  FADD.FTZ R227, R227, R98 ;  /* 0x00000062e3e37221 */ /* 0x000fc60000010000 */
[----:B------:R-:W3:Y:S04]  /*11bc0*/  MUFU.EX2 R19, R19 ;  /* 0x0000001300137308 */ /* 0x000ee80000000800 */
[----:B------:R-:W-:Y:S04]  /*11bd0*/  MUFU.EX2 R52, R52 ;  /* 0x0000003400347308 */ /* 0x000fe80000000800 */
[----:B------:R4:W1:Y:S04]  /*11be0*/  MUFU.EX2 R71, R73 ;  /* 0x0000004900477308 */ /* 0x0008680000000800 */
[----:B------:R-:W-:Y:S04]  /*11bf0*/  MUFU.EX2 R54, R54 ;  /* 0x0000003600367308 */ /* 0x000fe80000000800 */
[----:B------:R-:W1:Y:S01]  /*11c00*/  MUFU.EX2 R69, R69 ;  /* 0x0000004500457308 */ /* 0x000e620000000800 */
[----:B------:R-:W-:Y:S01]  /*11c10*/  FADD.FTZ R96, R221, R96 ;  /* 0x00000060dd607221 */ /* 0x000fe20000010000 */
[----:B------:R-:W-:-:S03]  /*11c20*/  FADD.FTZ R227, R104, R227 ;  /* 0x000000e368e37221 */ /* 0x000fc60000010000 */
[----:B------:R-:W-:Y:S01]  /*11c30*/  FADD.FTZ R219, R219, R96 ;  /* 0x00000060dbdb7221 */ /* 0x000fe20000010000 */
[----:B------:R-:W-:Y:S01]  /*11c40*/  FADD.FTZ R102, R102, R227 ;  /* 0x000000e366667221 */ /* 0x000fe20000010000 */
[----:B-----5:R-:W-:Y:S02]  /*11c50*/  HMMA.16816.F32 R36, R4, R8, R36 ;  /* 0x000000080424723c */ /* 0x020fe40000001824 */
[----:B----4-:R-:W-:Y:S01]  /*11c60*/  FADD.FTZ R73, R100, R219 ;  /* 0x000000db64497221 */ /* 0x010fe20000010000 */
[----:B------:R-:W-:-:S05]  /*11c70*/  FADD.FTZ R75, R235, R102 ;  /* 0x00000066eb4b7221 */ /* 0x000fca0000010000 */
[----:B------:R-:W-:Y:S01]  /*11c80*/  HMMA.16816.F32 R28, R4, R10, R28 ;  /* 0x0000000a041c723c */ /* 0x000fe2000000181c */
[----:B--2---:R-:W-:Y:S01]  /*11c90*/  F2FP.F16.F32.PACK_AB R4, R17, R18 ;  /* 0x000000121104723e */ /* 0x004fe200000000ff */
[----:B------:R-:W-:Y:S01]  /*11ca0*/  FADD.FTZ R73, R106, R73 ;  /* 0x000000496a497221 */ /* 0x000fe20000010000 */
[----:B---3--:R-:W-:Y:S01]  /*11cb0*/  F2FP.F16.F32.PACK_AB R6, R19, R16 ;  /* 0x000000101306723e */ /* 0x008fe200000000ff */
[----:B------:R-:W2:Y:S01]  /*11cc0*/  LDSM.16.MT88.4 R8, [R42+0x8400] ;  /* 0x008400002a08783b */ /* 0x000ea20000004200 */
[----:B-1----:R-:W-:Y:S02]  /*11cd0*/  F2FP.F16.F32.PACK_AB R5, R71, R52 ;  /* 0x000000344705723e */ /* 0x002fe400000000ff */
[----:B------:R-:W-:Y:S01]  /*11ce0*/  F2FP.F16.F32.PACK_AB R7, R69, R54 ;  /* 0x000000364507723e */ /* 0x000fe200000000ff */
[----:B------:R-:W-:-:S06]  /*11cf0*/  FADD.FTZ R75, R122, R75 ;  /* 0x0000004b7a4b7221 */ /* 0x000fcc0000010000 */
        /* <DEDUP_REMOVED lines=19> */
[----:B--2---:R-:W-:Y:S02]  /*11e30*/  HMMA.16816.F32 R36, R4, R8, R36 ;  /* 0x000000080424723c */ /* 0x004fe40000001824 */
        /* <DEDUP_REMOVED lines=32> */
[-CC-:B------:R-:W-:Y:S01]  /*12040*/  FFMA.FTZ R65, R65, R49.reuse, -R44.reuse ;  /* 0x0000003141417223 */ /* 0x180fe2000001082c */
[----:B------:R-:W-:Y:S01]  /*12050*/  FFMA.FTZ R74, R63, R49, -R44 ;  /* 0x000000313f4a7223 */ /* 0x000fe2000001082c */
[----:B------:R-:W-:Y:S01]  /*12060*/  FADD.FTZ R109, R109, R66 ;  /* 0x000000426d6d7221 */ /* 0x000fe20000010000 */
[----:B------:R-:W-:Y:S01]  /*12070*/  FADD.FTZ R47, R47, R50 ;  /* 0x000000322f2f7221 */ /* 0x000fe20000010000 */
[----:B------:R-:W-:Y:S01]  /*12080*/  MUFU.EX2 R56, R56 ;  /* 0x0000003800387308 */ /* 0x000fe20000000800 */
[----:B------:R-:W3:Y:S03]  /*12090*/  LDSM.16.MT88.4 R140, [R43+0x8c00] ;  /* 0x008c00002b8c783b */ /* 0x000ee60000004200 */
[----:B------:R-:W4:Y:S01]  /*120a0*/  MUFU.EX2 R73, R95 ;  /* 0x0000005f00497308 */ /* 0x000f220000000800 */
[----:B------:R-:W-:Y:S01]  /*120b0*/  FADD.FTZ R72, R72, R109 ;  /* 0x0000006d48487221 */ /* 0x000fe20000010000 */
[----:B------:R-:W5:Y:S02]  /*120c0*/  LDSM.16.MT88.4 R132, [R42+0x8c00] ;  /* 0x008c00002a84783b */ /* 0x000f640000004200 */
[----:B------:R-:W-:Y:S01]  /*120d0*/  MUFU.EX2 R60, R60 ;  /* 0x0000003c003c7308 */ /* 0x000fe20000000800 */
[----:B------:R-:W-:-:S03]  /*120e0*/  FADD.FTZ R46, R46, R47 ;  /* 0x0000002f2e2e7221 */ /* 0x000fc60000010000 */
[----:B------:R-:W1:Y:S04]  /*120f0*/  MUFU.EX2 R67, R91 ;  /* 0x0000005b00437308 */ /* 0x000e680000000800 */
        /* <DEDUP_REMOVED lines=8> */
[----:B----4-:R-:W-:Y:S02]  /*12180*/  F2FP.F16.F32.PACK_AB R8, R73, R56 ;  /* 0x000000384908723e */ /* 0x010fe400000000ff */
[----:B-1----:R-:W-:Y:S01]  /*12190*/  F2FP.F16.F32.PACK_AB R10, R67, R60 ;  /* 0x0000003c430a723e */ /* 0x002fe200000000ff */
[----:B------:R-:W-:Y:S01]  /*121a0*/  FADD.FTZ R17, R17, R18 ;  /* 0x0000001211117221 */ /* 0x000fe20000010000 */
[----:B--2---:R-:W-:Y:S01]  /*121b0*/  F2FP.F16.F32.PACK_AB R9, R63, R62 ;  /* 0x0000003e3f09723e */ /* 0x004fe200000000ff */
[----:B------:R-:W-:Y:S01]  /*121c0*/  FADD.FTZ R71, R71, R52 ;  /* 0x0000003447477221 */ /* 0x000fe20000010000 */
[----:B---3--:R-:W-:Y:S01]  /*121d0*/  F2FP.F16.F32.PACK_AB R11, R64, R61 ;  /* 0x0000003d400b723e */ /* 0x008fe200000000ff */
[----:B------:R-:W-:Y:S02]  /*121e0*/  FADD.FTZ R16, R16, R17 ;  /* 0x0000001110107221 */ /* 0x000fe40000010000 */
[----:B------:R-:W-:Y:S01]  /*121f0*/  FADD.FTZ R54, R54, R71 ;  /* 0x0000004736367221 */ /* 0x000fe20000010000 */
[-C--:B------:R-:W-:Y:S01]  /*12200*/  FFMA.FTZ R32, R55, R49.reuse, -R44 ;  /* 0x0000003137207223 */ /* 0x080fe2000001082c */
[-C--:B------:R-:W-:Y:S01]  /*12210*/  FFMA.FTZ R193, R83, R49.reuse, -R48 ;  /* 0x0000003153c17223 */ /* 0x080fe20000010830 */
[----:B------:R-:W-:Y:S01]  /*12220*/  FADD.FTZ R19, R19, R16 ;  /* 0x0000001013137221 */ /* 0x000fe20000010000 */
[----:B------:R-:W-:Y:S01]  /*12230*/  HMMA.16816.F32 R24, R8, R12, R24 ;  /* 0x0000000c0818723c */ /* 0x000fe20000001818 */
[-CC-:B------:R-:W-:Y:S01]  /*12240*/  FFMA.FTZ R12, R89, R49.reuse, -R48.reuse ;  /* 0x00000031590c7223 */ /* 0x180fe20000010830 */
[-C--:B------:R-:W-:Y:S01]  /*12250*/  FFMA.FTZ R13, R87, R49.reuse, -R48 ;  /* 0x00000031570d7223 */ /* 0x080fe20000010830 */
[----:B------:R-:W-:Y:S01]  /*12260*/  FADD.FTZ R69, R69, R54 ;  /* 0x0000003645457221 */ /* 0x000fe20000010000 */
[-CC-:B------:R-:W-:Y:S01]  /*12270*/  FFMA.FTZ R33, R53, R49.reuse, -R44.reuse ;  /* 0x0000003135217223 */ /* 0x180fe2000001082c */
[----:B------:R-:W-:-:S03]  /*12280*/  FFMA.FTZ R192, R51, R49, -R44 ;  /* 0x0000003133c07223 */ /* 0x000fc6000001082c */
[C---:B------:R-:W-:Y:S01]  /*12290*/  HMMA.16816.F32 R20, R8.reuse, R14, R20 ;  /* 0x0000000e0814723c */ /* 0x040fe20000001814 */
[-C--:B------:R-:W-:Y:S01]  /*122a0*/  FFMA.FTZ R15, R59, R49.reuse, -R44 ;  /* 0x000000313b0f7223 */ /* 0x080fe2000001082c */
[----:B------:R-:W-:Y:S01]  /*122b0*/  FFMA.FTZ R85, R85, R49, -R48 ;  /* 0x0000003155557223 */ /* 0x000fe20000010830 */
[----:B------:R-:W-:Y:S01]  /*122c0*/  FADD.FTZ R56, R56, R19 ;  /* 0x0000001338387221 */ /* 0x000fe20000010000 */
[----:B------:R-:W-:Y:S04]  /*122d0*/  MUFU.EX2 R12, R12 ;  /* 0x0000000c000c7308 */ /* 0x000fe80000000800 */
[----:B------:R-:W-:Y:S01]  /*122e0*/  HMMA.16816.F32 R36, R8, R4, R36 ;  /* 0x000000040824723c */ /* 0x000fe20000001824 */
[----:B------:R-:W1:Y:S01]  /*122f0*/  MUFU.EX2 R13, R13 ;  /* 0x0000000d000d7308 */ /* 0x000e620000000800 */
[----:B------:R-:W-:-:S03]  /*12300*/  FADD.FTZ R73, R73, R56 ;  /* 0x0000003849497221 */ /* 0x000fc60000010000 */
[----:B------:R-:W-:Y:S03]  /*12310*/  MUFU.EX2 R15, R15 ;  /* 0x0000000f000f7308 */ /* 0x000fe60000000800 */
[----:B------:R-:W-:Y:S01]  /*12320*/  HMMA.16816.F32 R28, R8, R6, R28 ;  /* 0x00000006081c723c */ /* 0x000fe2000000181c */
[----:B------:R-:W-:Y:S01]  /*12330*/  FADD.FTZ R8, R62, R69 ;  /* 0x000000453e087221 */ /* 0x000fe20000010000 */
[----:B------:R-:W2:Y:S03]  /*12340*/  MUFU.EX2 R32, R32 ;  /* 0x0000002000207308 */ /* 0x000ea60000000800 */
[----:B------:R-:W-:Y:S01]  /*12350*/  FADD.FTZ R8, R63, R8 ;  /* 0x000000083f087221 */ /* 0x000fe20000010000 */
        /* <DEDUP_REMOVED lines=22> */
[C---:B-----5:R-:W-:Y:S08]  /*124c0*/  HMMA.16816.F32 R136, R4.reuse, R132, R36 ;  /* 0x000000840488723c */ /* 0x060ff00000001824 */
        /* <DEDUP_REMOVED lines=15> */
.L_x_3278:
        /* <DEDUP_REMOVED lines=78> */
.L_x_3273:
[----:B------:R-:W-:Y:S05]  /*12aa0*/  BSYNC.RECONVERGENT B0 ;  /* 0x0000000000007941 */ /* 0x000fea0003800200 */
.L_x_3272:
[C---:B------:R-:W-:Y:S01]  /*12ab0*/  SHF.L.U32 R7, R167.reuse, 0x3, RZ ;  /* 0x00000003a7077819 */ /* 0x040fe200000006ff */
[----:B------:R-:W1:Y:S01]  /*12ac0*/  S2UR UR9, SR_CgaCtaId ;  /* 0x00000000000979c3 */ /* 0x000e620000008800 */
[----:B------:R-:W-:Y:S01]  /*12ad0*/  SHF.L.U32 R154, R167, 0x4, RZ ;  /* 0x00000004a79a7819 */ /* 0x000fe200000006ff */
[----:B------:R-:W-:Y:S01]  /*12ae0*/  UMOV UR10, 0x400 ;  /* 0x00000400000a7882 */ /* 0x000fe20000000000 */
[----:B------:R-:W-:Y:S01]  /*12af0*/  LOP3.LUT R4, R7, 0x18, RZ, 0xc0, !PT ;  /* 0x0000001807047812 */ /* 0x000fe200078ec0ff */
[----:B------:R-:W-:Y:S01]  /*12b00*/  BSSY.RECONVERGENT B1, `(.L_x_3274) ;  /* 0x0000247000017945 */ /* 0x000fe20003800200 */
[----:B------:R-:W-:Y:S02]  /*12b10*/  SHF.L.U32 R169, R167, 0x5, RZ ;  /* 0x00000005a7a97819 */ /* 0x000fe400000006ff */
[----:B------:R-:W-:Y:S02]  /*12b20*/  ISETP.GE.AND P1, PT, R4, R183, PT ;  /* 0x000000b70400720c */ /* 0x000fe40003f26270 */
[C---:B------:R-:W-:Y:S02]  /*12b30*/  LOP3.LUT R165, R154.reuse, 0x3e00, RZ, 0xc0, !PT ;  /* 0x00003e009aa57812 */ /* 0x040fe400078ec0ff */
[----:B------:R-:W-:Y:S02]  /*12b40*/  LOP3.LUT R154, R154, 0x100, RZ, 0xc0, !PT ;  /* 0x000001009a9a7812 */ /* 0x000fe400078ec0ff */
[----:B------:R-:W-:Y:S02]  /*12b50*/  SHF.L.U32 R5, R172, 0x6, RZ ;  /* 0x00000006ac057819 */ /* 0x000fe400000006ff */
[--C-:B------:R-:W-:Y:S02]  /*12b60*/  LOP3.LUT R153, R154, 0x20, R169.reuse, 0xf8, !PT ;  /* 0x000000209a997812 */ /* 0x100fe400078ef8a9 */
[----:B------:R-:W-:Y:S02]  /*12b70*/  IADD3 R10, P0, PT, R5, R176, RZ ;  /* 0x000000b0050a7210 */ /* 0x000fe40007f1e0ff */
[--C-:B------:R-:W-:Y:S02]  /*12b80*/  LOP3.LUT R2, R165, 0x20, R169.reuse, 0xf8, !PT ;  /* 0x00000020a5027812 */ /* 0x100fe400078ef8a9 */
[----:B------:R-:W-:Y:S02]  /*12b90*/  IADD3 R8, P3, PT, R10, R5, RZ ;  /* 0x000000050a087210 */ /* 0x000fe40007f7e0ff */
[----:B------:R-:W-:Y:S01]  /*12ba0*/  LOP3.LUT R155, R2, 0x100, R169, 0xf8, !PT ;  /* 0x00000100029b7812 */ /* 0x000fe200078ef8a9 */
[----:B-1----:R-:W-:Y:S01]  /*12bb0*/  ULEA UR8, UR9, UR10, 0x18 ;  /* 0x0000000a09087291 */ /* 0x002fe2000f8ec0ff */
[----:B------:R-:W-:Y:S02]  /*12bc0*/  SHF.L.U64.HI R4, R172, 0x6, R173 ;  /* 0x00000006ac047819 */ /* 0x000fe400000102ad */
[----:B------:R-:W-:Y:S02]  /*12bd0*/  SHF.L.U32 R166, R167, 0x2, RZ ;  /* 0x00000002a7a67819 */ /* 0x000fe400000006ff */
[----:B------:R-:W-:Y:S02]  /*12be0*/  IADD3.X R11, PT, PT, R4, R177, RZ, P0, !PT ;  /* 0x000000b1040b7210 */ /* 0x000fe400007fe4ff */
[-C--:B------:R-:W-:Y:S02]  /*12bf0*/  IADD3 R12, P0, PT, R8, R5.reuse, RZ ;  /* 0x00000005080c7210 */ /* 0x080fe40007f1e0ff */
[-C--:B------:R-:W-:Y:S02]  /*12c00*/  IADD3.X R9, PT, PT, R11, R4.reuse, RZ, P3, !PT ;  /* 0x000000040b097210 */ /* 0x080fe40001ffe4ff */
[-C--:B------:R-:W-:Y:S02]  /*12c10*/  IADD3 R16, P3, PT, R12, R5.reuse, RZ ;  /* 0x000000050c107210 */ /* 0x080fe40007f7e0ff */
[-C--:B------:R-:W-:Y:S02]  /*12c20*/  IADD3.X R13, PT, PT, R9, R4.reuse, RZ, P0, !PT ;  /* 0x00000004090d7210 */ /* 0x080fe400007fe4ff */
[-C--:B------:R-:W-:Y:S02]  /*12c30*/  IADD3 R14, P0, PT, R16, R5.reuse, RZ ;  /* 0x00000005100e7210 */ /* 0x080fe40007f1e0ff */
[-C--:B------:R-:W-:Y:S02]  /*12c40*/  IADD3.X R17, PT, PT, R13, R4.reuse, RZ, P3, !PT ;  /* 0x000000040d117210 */ /* 0x080fe40001ffe4ff */
[----:B------:R-:W-:Y:S02]  /*12c50*/  LOP3.LUT R3, R166, 0x18, RZ, 0xc0, !PT ;  /* 0x00000018a6037812 */ /* 0x000fe400078ec0ff */
[----:B------:R-:W-:Y:S02]  /*12c60*/  IADD3.X R15, PT, PT, R17, R4, RZ, P0, !PT ;  /* 0x00000004110f7210 */ /* 0x000fe400007fe4ff */
[----:B------:R-:W-:Y:S02]  /*12c70*/  LOP3.LUT R152, R169, 0xc0, RZ, 0xc0, !PT ;  /* 0x000000c0a9987812 */ /* 0x000fe400078ec0ff */
[----:B------:R-:W-:Y:S02]  /*12c80*/  LOP3.LUT R6, R167, 0x18, RZ, 0xc0, !PT ;  /* 0x00000018a7067812 */ /* 0x000fe400078ec0ff */
[----:B------:R-:W-:Y:S02]  /*12c90*/  LOP3.LUT R152, R152, 0x8, R167, 0xf8, !PT ;  /* 0x0000000898987812 */ /* 0x000fe400078ef8a7 */
[----:B------:R-:W-:Y:S02]  /*12ca0*/  LOP3.LUT R6, R6, 0xc0, R7, 0xf8, !PT ;  /* 0x000000c006067812 */ /* 0x000fe400078ef807 */
[----:B------:R-:W-:Y:S02]  /*12cb0*/  LOP3.LUT R152, R153, R152, R3, 0xf6, !PT ;  /* 0x0000009899987212 */ /* 0x000fe400078ef603 */
[----:B------:R-:W-:Y:S02]  /*12cc0*/  LOP3.LUT R6, R6, 0x18, R7, 0x78, !PT ;  /* 0x0000001806067812 */ /* 0x000fe400078e7807 */
[----:B------:R-:W-:Y:S02]  /*12cd0*/  SHF.R.U32.HI R164, RZ, 0x1, R167 ;  /* 0x00000001ffa47819 */ /* 0x000fe400000116a7 */
[----:B------:R-:W-:Y:S02]  /*12ce0*/  LOP3.LUT R6, R6, 0x1f20, R7, 0xf8, !PT ;  /* 0x00001f2006067812 */ /* 0x000fe400078ef807 */
[----:B------:R-:W-:Y:S02]  /*12cf0*/  LOP3.LUT R168, R164, 0x8, RZ, 0xc0, !PT ;  /* 0x00000008a4a87812 */ /* 0x000fe400078ec0ff */
[----:B------:R-:W-:Y:S02]  /*12d00*/  LEA R195, R6, UR8, 0x1 ;  /* 0x0000000806c37c11 */ /* 0x000fe4000f8e08ff */
[-C--:B------:R-:W-:Y:S02]  /*12d10*/  IADD3 R6, P3, PT, R14, R5.reuse, RZ ;  /* 0x000000050e067210 */ /* 0x080fe40007f7e0ff */
[----:B------:R-:W-:Y:S01]  /*12d20*/  LOP3.LUT R168, R168, 0xc0, R169, 0xf8, !PT ;  /* 0x000000c0a8a87812 */ /* 0x000fe200078ef8a9 */
[----:B------:R-:W-:Y:S01]  /*12d30*/  @!PT LDS RZ, [RZ] ;  /* 0x00000000fffff984 */ /* 0x000fe20000000800 */
[----:B------:R-:W-:Y:S01]  /*12d40*/  @!PT LDS RZ, [RZ] ;  /* 0x00000000fffff984 */ /* 0x000fe20000000800 */
[----:B------:R-:W-:Y:S01]  /*12d50*/  @!PT LDS RZ, [RZ] ;  /* 0x00000000fffff984 */ /* 0x000fe20000000800 */
[----:B------:R-:W-:Y:S01]  /*12d60*/  @!P1 LDGSTS.E.BYPASS.LTC128B.128 [R195+0x5000], desc[UR4][R176.64] ;  /* 0x05000000b0c39fae */ /* 0x000fe2000b981a04 */
[-C--:B------:R-:W-:Y:S02]  /*12d70*/  IADD3.X R7, PT, PT, R15, R4.reuse, RZ, P3, !PT ;  /* 0x000000040f077210 */ /* 0x080fe40001ffe4ff */
[----:B------:R-:W-:Y:S02]  /*12d80*/  @!P1 IADD3 R18, P0, PT, R6, R5, RZ ;  /* 0x0000000506129210 */ /* 0x000fe40007f1e0ff */
[----:B------:R-:W-:Y:S02]  /*12d90*/  LOP3.LUT R168, R168, R3, RZ, 0x3c, !PT ;  /* 0x00000003a8a87212 */ /* 0x000fe400078e3cff */
[----:B------:R-:W-:Y:S01]  /*12da0*/  @!P1 IADD3.X R19, PT, PT, R7, R4, RZ, P0, !PT ;  /* 0x0000000407139210 */ /* 0x000fe200007fe4ff */
[----:B------:R-:W-:Y:S01]  /*12db0*/  @P1 STS.128 [R195+0x5000], RZ ;  /* 0x005000ffc3001388 */ /* 0x000fe20000000c00 */
[----:B------:R-:W-:Y:S02]  /*12dc0*/  LOP3.LUT R2, R155, R168, RZ, 0xfc, !PT ;  /* 0x000000a89b027212 */ /* 0x000fe400078efcff */
[----:B------:R-:W-:Y:S02]  /*12dd0*/  LEA R3, R152, UR8, 0x1 ;  /* 0x0000000898037c11 */ /* 0x000fe4000f8e08ff */
[----:B------:R-:W-:Y:S02]  /*12de0*/  LEA R157, R2, UR8, 0x1 ;  /* 0x00000008029d7c11 */ /* 0x000fe4000f8e08ff */
[----:B------:R-:W-:Y:S01]  /*12df0*/  MOV R4, 0x20 ;  /* 0x0000002000047802 */ /* 0x000fe20000000f00 */
[----:B------:R-:W-:Y:S01]  /*12e00*/  @!PT LDS RZ, [RZ] ;  /* 0x00000000fffff984 */ /* 0x000fe20000000800 */
[----:B------:R-:W-:Y:S01]  /*12e10*/  @!PT LDS RZ, [RZ] ;  /* 0x00000000fffff984 */ /* 0x000fe20000000800 */
[----:B------:R-:W-:Y:S01]  /*12e20*/  @!PT LDS RZ, [RZ] ;  /* 0x00000000fffff984 */ /* 0x000fe20000000800 */
[----:B------:R-:W-:Y:S01]  /*12e30*/  @!P1 LDGSTS.E.BYPASS.LTC128B.128 [R195+0x5800], desc[UR4][R10.64] ;  /* 0x058000000ac39fae */ /* 0x000fe2000b981a04 */
[----:B------:R-:W-:Y:S02]  /*12e40*/  LOP3.LUT P0, RZ, R167, 0x4, RZ, 0xc0, !PT ;  /* 0x00000004a7ff7812 */ /* 0x000fe4000780c0ff */
[----:B------:R-:W-:Y:S02]  /*12e50*/  ISETP.NE.AND P3, PT, R191, RZ, PT ;  /* 0x000000ffbf00720c */ /* 0x000fe40003f65270 */
[----:B------:R-:W-:Y:S03]  /*12e60*/  SEL R4, R4, 0xffffffe0, !P0 ;  /* 0xffffffe004047807 */ /* 0x000fe60004000000 */
[----:B------:R-:W-:Y:S01]  /*12e70*/  @P1 STS.128 [R195+0x5800], RZ ;  /* 0x005800ffc3001388 */ /* 0x000fe20000000c00 */
[-C--:B------:R-:W-:Y:S02]  /*12e80*/  IADD3 R156, PT, PT, R157, R4.reuse, RZ ;  /* 0x000000049d9c7210 */ /* 0x080fe40007ffe0ff */
[----:B------:R-:W-:Y:S05]  /*12e90*/  IADD3 R2, PT, PT, R3, R4, RZ ;  /* 0x0000000403027210 */ /* 0x000fea0007ffe0ff */
        /* <DEDUP_REMOVED lines=30> */
[----:B------:R-:W0:Y:S08]  /*13080*/  LDGDEPBAR ;  /* 0x00000000000079af */ /* 0x000e300000000000 */
[----:B------:R-:W-:Y:S08]  /*13090*/  LDSM.16.M88.4 R152, [R157] ;  /* 0x000000009d98783b */ /* 0x000ff00000000200 */
[----:B-1----:R-:W1:Y:S08]  /*130a0*/  LDSM.16.M88.4 R8, [R3+0x1000] ;  /* 0x001000000308783b */ /* 0x002e700000000200 */
[----:B--2---:R-:W2:Y:S08]  /*130b0*/  LDSM.16.M88.4 R16, [R3+0x1400] ;  /* 0x001400000310783b */ /* 0x004eb00000000200 */
[----:B------:R-:W3:Y:S04]  /*130c0*/  LD.E R194, desc[UR4][R148.64+0x18c] ;  /* 0x00018c0494c27980 */ /* 0x000ee8000c101900 */
        /* <DEDUP_REMOVED lines=54> */
[-C--:B------:R-:W-:Y:S02]  /*13430*/  FMUL.FTZ R199, R7, R194.reuse ;  /* 0x000000c207c77220 */ /* 0x080fe40000410000 */
[----:B------:R-:W2:Y:S01]  /*13440*/  LDSM.16.M88.4 R4, [R2+0x1800] ;  /* 0x001800000204783b */ /* 0x000ea20000000200 */
[----:B------:R-:W3:Y:S02]  /*13450*/  MUFU.TANH R161, R161 ;  /* 0x000000a100a17308 */ /* 0x000ee40000002400 */
[-C--:B------:R-:W-:Y:S01]  /*13460*/  FMUL.FTZ R9, R9, R194.reuse ;  /* 0x000000c209097220 */ /* 0x080fe20000410000 */
[-C--:B------:R-:W-:Y:S01]  /*13470*/  FMUL.FTZ R10, R10, R194.reuse ;  /* 0x000000c20a0a7220 */ /* 0x080fe20000410000 */
[-C--:B------:R-:W-:Y:S01]  /*13480*/  FMUL.FTZ R11, R11, R194.reuse ;  /* 0x000000c20b0b7220 */ /* 0x080fe20000410000 */
[-C--:B------:R-:W-:Y:S01]  /*13490*/  FMUL.FTZ R201, R8, R194.reuse ;  /* 0x000000c208c97220 */ /* 0x080fe20000410000 */
[C---:B-1----:R-:W-:Y:S04]  /*134a0*/  HMMA.16816.F32 R12, R156.reuse, R152, R12 ;  /* 0x000000989c0c723c */ /* 0x042fe8000000180c */
[----:B------:R-:W1:Y:S04]  /*134b0*/  MUFU.TANH R203, R9 ;  /* 0x0000000900cb7308 */ /* 0x000e680000002400 */
[C---:B------:R-:W-:Y:S06]  /*134c0*/  HMMA.16816.F32 R16, R156.reuse, R154, R16 ;  /* 0x0000009a9c10723c */ /* 0x040fec0000001810 */
[----:B------:R-:W4:Y:S10]  /*134d0*/  MUFU.TANH R205, R10 ;  /* 0x0000000a00cd7308 */ /* 0x000f340000002400 */
        /* <DEDUP_REMOVED lines=11> */
[----:B------:R-:W2:Y:S01]  /*13590*/  MUFU.TANH R211, R14 ;  /* 0x0000000e00d37308 */ /* 0x000ea20000002400 */
[----:B-----5:R-:W5:Y:S02]  /*135a0*/  LDSM.16.M88.4 R8, [R2+0x1c00] ;  /* 0x001c00000208783b */ /* 0x020f640000000200 */
[C---:B------:R-:W-:Y:S07]  /*135b0*/  HMMA.16816.F32 R24, R156.reuse, R6, R24 ;  /* 0x000000069c18723c */ /* 0x040fee0000001818 */
[----:B------:R-:W1:Y:S01]  /*135c0*/  MUFU.TANH R215, R18 ;  /* 0x0000001200d77308 */ /* 0x000e620000002400 */
[----:B------:R-:W3:Y:S09]  /*135d0*/  LDSM.16.M88.4 R4, [R2+0x2000] ;  /* 0x002000000204783b */ /* 0x000ef20000000200 */
        /* <DEDUP_REMOVED lines=10> */
[----:B------:R-:W1:Y:S10]  /*13680*/  MUFU.TANH R227, R26 ;  /* 0x0000001a00e37308 */ /* 0x000e740000002400 */
[----:B------:R-:W1:Y:S01]  /*13690*/  MUFU.TANH R221, R22 ;  /* 0x0000001600dd7308 */ /* 0x000e620000002400 */
[C---:B-----5:R-:W-:Y:S09]  /*136a0*/  HMMA.16816.F32 R28, R156.reuse, R8, R28 ;  /* 0x000000089c1c723c */ /* 0x060ff2000000181c */
[----:B------:R-:W1:Y:S01]  /*136b0*/  MUFU.TANH R223, R23 ;  /* 0x0000001700df7308 */ /* 0x000e620000002400 */
[C---:B------:R-:W-:Y:S01]  /*136c0*/  HMMA.16816.F32 R32, R156.reuse, R10, R32 ;  /* 0x0000000a9c20723c */ /* 0x040fe20000001820 */
[----:B------:R-:W5:Y:S08]  /*136d0*/  LDSM.16.M88.4 R8, [R2+0x2400] ;  /* 0x002400000208783b */ /* 0x000f700000000200 */
[----:B------:R-:W1:Y:S01]  /*136e0*/  MUFU.TANH R197, R197 ;  /* 0x000000c500c57308 */ /* 0x000e620000002400 */
[C---:B---3--:R-:W-:Y:S03]  /*136f0*/  HMMA.16816.F32 R36, R156.reuse, R4, R36 ;  /* 0x000000049c24723c */ /* 0x048fe60000001824 */
[-C--:B------:R-:W-:Y:S01]  /*13700*/  FMUL.FTZ R29, R29, R194.reuse ;  /* 0x000000c21d1d7220 */ /* 0x080fe20000410000 */
[-C--:B------:R-:W-:Y:S01]  /*13710*/  FMUL.FTZ R31, R31, R194.reuse ;  /* 0x000000c21f1f7220 */ /* 0x080fe20000410000 */
[-C--:B------:R-:W-:Y:S04]  /*13720*/  FMUL.FTZ R28, R28, R194.reuse ;  /* 0x000000c21c1c7220 */ /* 0x080fe80000410000 */
[----:B------:R-:W3:Y:S01]  /*13730*/  MUFU.TANH R199, R199 ;  /* 0x000000c700c77308 */ /* 0x000ee20000002400 */
[-C--:B------:R-:W-:Y:S01]  /*13740*/  FMUL.FTZ R30, R30, R194.reuse ;  /* 0x000000c21e1e7220 */ /* 0x080fe20000410000 */
[C---:B------:R-:W-:Y:S01]  /*13750*/  HMMA.16816.F32 R40, R156.reuse, R6, R40 ;  /* 0x000000069c28723c */ /* 0x040fe20000001828 */
[----:B------:R-:W4:Y:S02]  /*13760*/  LDSM.16.M88.4 R4, [R2+0x2800] ;  /* 0x002800000204783b */ /* 0x000f240000000200 */
        /* <DEDUP_REMOVED lines=44> */
[----:B------:R5:W1:Y:S01]  /*13a30*/  MUFU.TANH R232, R57 ;  /* 0x0000003900e87308 */ /* 0x000a620000002400 */
[C---:B------:R-:W-:Y:S01]  /*13a40*/  HMMA.16816.F32 R64, R156.reuse, R10, R64 ;  /* 0x0000000a9c40723c */ /* 0x040fe20000001840 */
[----:B------:R-:W3:Y:S08]  /*13a50*/  LDSM.16.M88.4 R8, [R2+0x3400] ;  /* 0x003400000208783b */ /* 0x000ef00000000200 */
[----:B------:R-:W1:Y:S01]  /*13a60*/  MUFU.TANH R236, R53 ;  /* 0x0000003500ec7308 */ /* 0x000e620000002400 */
        /* <DEDUP_REMOVED lines=23> */
[C---:B---3--:R-:W-:Y:S06]  /*13be0*/  HMMA.16816.F32 R76, R156.reuse, R8, R76 ;  /* 0x000000089c4c723c */ /* 0x048fec000000184c */
[----:B------:R-:W3:Y:S02]  /*13bf0*/  MUFU.TANH R212, R71 ;  /* 0x0000004700d47308 */ /* 0x000ee40000002400 */
[C---:B------:R-:W-:Y:S01]  /*13c00*/  HMMA.16816.F32 R80, R156.reuse, R10, R80 ;  /* 0x0000000a9c50723c */ /* 0x040fe20000001850 */
[----:B------:R-:W2:Y:S07]  /*13c10*/  LDSM.16.M88.4 R8, [R2+0x3c00] ;  /* 0x003c00000208783b */ /* 0x000eae0000000200 */
[----:B------:R3:W1:Y:S01]  /*13c20*/  MUFU.TANH R244, R55 ;  /* 0x0000003700f47308 */ /* 0x0006620000002400 */
[C---:B----4-:R-:W-:Y:S09]  /*13c30*/  HMMA.16816.F32 R84, R156.reuse, R4, R84 ;  /* 0x000000049c54723c */ /* 0x050ff20000001854 */
[----:B------:R-:W4:Y:S01]  /*13c40*/  MUFU.TANH R242, R58 ;  /* 0x0000003a00f27308 */ /* 0x000f220000002400 */
[-C--:B------:R-:W-:Y:S01]  /*13c50*/  FMUL.FTZ R76, R76, R194.reuse ;  /* 0x000000c24c4c7220 */ /* 0x080fe20000410000 */
[-C--:B------:R-:W-:Y:S01]  /*13c60*/  FMUL.FTZ R78, R78, R194.reuse ;  /* 0x000000c24e4e7220 */ /* 0x080fe20000410000 */
[-C--:B------:R-:W-:Y:S01]  /*13c70*/  FMUL.FTZ R79, R79, R194.reuse ;  /* 0x000000c24f4f7220 */ /* 0x080fe20000410000 */
[C---:B------:R-:W-:Y:S01]  /*13c80*/  HMMA.16816.F32 R88, R156.reuse, R6, R88 ;  /* 0x000000069c58723c */ /* 0x040fe20000001858 */
[----:B------:R-:W4:Y:S05]  /*13c90*/  LDSM.16.M88.4 R4, [R2+0x4000] ;  /* 0x004000000204783b */ /* 0x000f2a0000000200 */
[----:B------:R2:W2:Y:S01]  /*13ca0*/  MUFU.TANH R240, R59 ;  /* 0x0000003b00f07308 */ /* 0x0004a20000002400 */
[-C--:B------:R-:W-:Y:S01]  /*13cb0*/  FMUL.FTZ R81, R81, R194.reuse ;  /* 0x000000c251517220 */ /* 0x080fe20000410000 */
[-C--:B-----5:R-:W-:Y:S01]  /*13cc0*/  FMUL.FTZ R57, R80, R194.reuse ;  /* 0x000000c250397220 */ /* 0x0a0fe20000410000 */
[-C--:B-1----:R-:W-:Y:S01]  /*13cd0*/  FMUL.FTZ R61, R82, R194.reuse ;  /* 0x000000c2523d7220 */ /* 0x082fe20000410000 */
[-C--:B---3--:R-:W-:Y:S01]  /*13ce0*/  FMUL.FTZ R55, R77, R194.reuse ;  /* 0x000000c24d377220 */ /* 0x088fe20000410000 */
[-C--:B------:R-:W-:Y:S05]  /*13cf0*/  FMUL.FTZ R83, R83, R194.reuse ;  /* 0x000000c253537220 */ /* 0x080fea0000410000 */
[----:B------:R1:W3:Y:S01]  /*13d00*/  MUFU.TANH R154, R81 ;  /* 0x00000051009a7308 */ /* 0x0002e20000002400 */
[-C--:B------:R-:W-:Y:S01]  /*13d10*/  FMUL.FTZ R86, R86, R194.reuse ;  /* 0x000000c256567220 */ /* 0x080fe20000410000 */
[-C--:B------:R-:W-:Y:S08]  /*13d20*/  FMUL.FTZ R63, R84, R194.reuse ;  /* 0x000000c2543f7220 */ /* 0x080ff00000410000 */
[----:B------:R-:W3:Y:S01]  /*13d30*/  MUFU.TANH R222, R60 ;  /* 0x0000003c00de7308 */ /* 0x000ee20000002400 */
[-C--:B------:R-:W-:Y:S01]  /*13d40*/  FMUL.FTZ R90, R90, R194.reuse ;  /* 0x000000c25a5a7220 */ /* 0x080fe20000410000 */
[-C--:B------:R-:W-:Y:S01]  /*13d50*/  FMUL.FTZ R71, R88, R194.reuse ;  /* 0x000000c258477220 */ /* 0x080fe20000410000 */
[-C--:B------:R-:W-:Y:S01]  /*13d60*/  FMUL.FTZ R69, R89, R194.reuse ;  /* 0x000000c259457220 */ /* 0x080fe20000410000 */
[-C--:B--2---:R-:W-:Y:S01]  /*13d70*/  FMUL.FTZ R59, R85, R194.reuse ;  /* 0x000000c2553b7220 */ /* 0x084fe20000410000 */
[C---:B------:R-:W-:Y:S05]  /*13d80*/  HMMA.16816.F32 R92, R156.reuse, R8, R92 ;  /* 0x000000089c5c723c */ /* 0x040fea000000185c */
[----:B------:R-:W2:Y:S01]  /*13d90*/  MUFU.TANH R230, R62 ;  /* 0x0000003e00e67308 */ /* 0x000ea20000002400 */
[-C--:B-1----:R-:W-:Y:S02]  /*13da0*/  FMUL.FTZ R81, R91, R194.reuse ;  /* 0x000000c25b517220 */ /* 0x082fe40000410000 */
[C---:B------:R-:W-:Y:S01]  /*13db0*/  HMMA.16816.F32 R96, R156.reuse, R10, R96 ;  /* 0x0000000a9c60723c */ /* 0x040fe20000001860 */
[----:B------:R-:W1:Y:S06]  /*13dc0*/  LDSM.16.M88.4 R8, [R2+0x4400] ;  /* 0x004400000208783b */ /* 0x000e6c0000000200 */
[----:B------:R5:W1:Y:S01]  /*13dd0*/  MUFU.TANH R216, R65 ;  /* 0x0000004100d87308 */ /* 0x000a620000002400 */
        /* <DEDUP_REMOVED lines=11> */
[-C--:B-----5:R-:W-:Y:S01]  /*13e90*/  FMUL.FTZ R65, R87, R194.reuse ;  /* 0x000000c257417220 */ /* 0x0a0fe20000410000 */
[-C--:B------:R-:W-:Y:S01]  /*13ea0*/  FMUL.FTZ R97, R97, R194.reuse ;  /* 0x000000c261617220 */ /* 0x080fe20000410000 */
[-C--:B------:R-:W-:Y:S05]  /*13eb0*/  FMUL.FTZ R18, R99, R194.reuse ;  /* 0x000000c263127220 */ /* 0x080fea0000410000 */
[----:B------:R-:W2:Y:S01]  /*13ec0*/  MUFU.TANH R214, R70 ;  /* 0x0000004600d67308 */ /* 0x000ea20000002400 */
[-C--:B------:R-:W-:Y:S01]  /*13ed0*/  FMUL.FTZ R92, R100, R194.reuse ;  /* 0x000000c2645c7220 */ /* 0x080fe20000410000 */
[-C--:B------:R-:W-:Y:S01]  /*13ee0*/  FMUL.FTZ R100, R102, R194.reuse ;  /* 0x000000c266647220 */ /* 0x080fe20000410000 */
[-C--:B------:R-:W-:Y:S07]  /*13ef0*/  FMUL.FTZ R98, R103, R194.reuse ;  /* 0x000000c267627220 */ /* 0x080fee0000410000 */
[----:B------:R-:W2:Y:S01]  /*13f00*/  MUFU.TANH R210, R74 ;  /* 0x0000004a00d27308 */ /* 0x000ea20000002400 */
[-C--:B------:R-:W-:Y:S01]  /*13f10*/  FMUL.FTZ R88, R104, R194.reuse ;  /* 0x000000c268587220 */ /* 0x080fe20000410000 */
[-C--:B------:R-:W-:Y:S01]  /*13f20*/  FMUL.FTZ R96, R106, R194.reuse ;  /* 0x000000c26a607220 */ /* 0x080fe20000410000 */
[-C--:B------:R-:W-:Y:S01]  /*13f30*/  FMUL.FTZ R94, R107, R194.reuse ;  /* 0x000000c26b5e7220 */ /* 0x080fe20000410000 */
[C---:B-1----:R-:W-:Y:S06]  /*13f40*/  HMMA.16816.F32 R108, R156.reuse, R8, R108 ;  /* 0x000000089c6c723c */ /* 0x042fec000000186c */
[----:B------:R1:W1:Y:S02]  /*13f50*/  MUFU.TANH R160, R76 ;  /* 0x0000004c00a07308 */ /* 0x0002640000002400 */
[C---:B------:R-:W-:Y:S08]  /*13f60*/  HMMA.16816.F32 R112, R156.reuse, R10, R112 ;  /* 0x0000000a9c70723c */ /* 0x040ff00000001870 */
[----:B------:R5:W2:Y:S01]  /*13f70*/  MUFU.TANH R198, R78 ;  /* 0x0000004e00c67308 */ /* 0x000aa20000002400 */
[----:B------:R-:W4:Y:S01]  /*13f80*/  LDSM.16.M88.4 R8, [R2+0x4c00] ;  /* 0x004c00000208783b */ /* 0x000f220000000200 */
[----:B------:R-:W-:Y:S04]  /*13f90*/  DEPBAR.LE SB0, 0x0 ;  /* 0x000080000000791a */ /* 0x000fe80000000000 */
[C---:B---3--:R-:W-:Y:S04]  /*13fa0*/  HMMA.16816.F32 R116, R156.reuse, R4, R116 ;  /* 0x000000049c74723c */ /* 0x048fe80000001874 */
[----:B------:R3:W2:Y:S01]  /*13fb0*/  MUFU.TANH R152, R86 ;  /* 0x0000005600987308 */ /* 0x0006a20000002400 */
[----:B------:R-:W-:Y:S01]  /*13fc0*/  BAR.SYNC.DEFER_BLOCKING 0x0 ;  /* 0x0000000000007b1d */ /* 0x000fe20000010000 */
[-C--:B-1----:R-:W-:Y:S01]  /*13fd0*/  FMUL.FTZ R76, R108, R194.reuse ;  /* 0x000000c26c4c7220 */ /* 0x082fe20000410000 */
[-C--:B------:R-:W-:Y:S01]  /*13fe0*/  FMUL.FTZ R74, R109, R194.reuse ;  /* 0x000000c26d4a7220 */ /* 0x080fe20000410000 */
[-C--:B------:R-:W-:Y:S01]  /*13ff0*/  FMUL.FTZ R84, R110, R194.reuse ;  /* 0x000000c26e547220 */ /* 0x080fe20000410000 */
[C---:B------:R-:W-:Y:S05]  /*14000*/  HMMA.16816.F32 R120, R156.reuse, R6, R120 ;  /* 0x000000069c78723c */ /* 0x040fea0000001878 */
[----:B------:R1:W1:Y:S01]  /*14010*/  MUFU.TANH R249, R90 ;  /* 0x0000005a00f97308 */ /* 0x0002620000002400 */
[-C--:B------:R-:W-:Y:S01]  /*14020*/  FMUL.FTZ R82, R111, R194.reuse ;  /* 0x000000c26f527220 */ /* 0x080fe20000410000 */
[-C--:B------:R-:W-:Y:S01]  /*14030*/  FMUL.FTZ R72, R112, R194.reuse ;  /* 0x000000c270487220 */ /* 0x080fe20000410000 */
[-C--:B------:R-:W-:Y:S01]  /*14040*/  FMUL.FTZ R70, R113, R194.reuse ;  /* 0x000000c271467220 */ /* 0x080fe20000410000 */
[-C--:B------:R-:W-:Y:S01]  /*14050*/  FMUL.FTZ R80, R114, R194.reuse ;  /* 0x000000c272507220 */ /* 0x080fe20000410000 */
[-C--:B-----5:R-:W-:Y:S05]  /*14060*/  FMUL.FTZ R78, R115, R194.reuse ;  /* 0x000000c2734e7220 */ /* 0x0a0fea0000410000 */
[----:B------:R-:W2:Y:S01]  /*14070*/  MUFU.TANH R25, R25 ;  /* 0x0000001900197308 */ /* 0x000ea20000002400 */
[-C--:B---3--:R-:W-:Y:S01]  /*14080*/  FMUL.FTZ R86, R105, R194.reuse ;  /* 0x000000c269567220 */ /* 0x088fe20000410000 */
[-C--:B------:R-:W-:Y:S01]  /*14090*/  FMUL.FTZ R60, R116, R194.reuse ;  /* 0x000000c2743c7220 */ /* 0x080fe20000410000 */
[-C--:B------:R-:W-:Y:S01]  /*140a0*/  FMUL.FTZ R58, R117, R194.reuse ;  /* 0x000000c2753a7220 */ /* 0x080fe20000410000 */
[-C--:B------:R-:W-:Y:S01]  /*140b0*/  FMUL.FTZ R68, R118, R194.reuse ;  /* 0x000000c276447220 */ /* 0x080fe20000410000 */
[-C--:B------:R-:W-:Y:S05]  /*140c0*/  FMUL.FTZ R66, R119, R194.reuse ;  /* 0x000000c277427220 */ /* 0x080fea0000410000 */
[----:B------:R-:W3:Y:S01]  /*140d0*/  MUFU.TANH R27, R27 ;  /* 0x0000001b001b7308 */ /* 0x000ee20000002400 */
[-C--:B-1----:R-:W-:Y:S01]  /*140e0*/  FMUL.FTZ R90, R101, R194.reuse ;  /* 0x000000c2655a7220 */ /* 0x082fe20000410000 */
[-C--:B------:R-:W-:Y:S01]  /*140f0*/  FMUL.FTZ R56, R120, R194.reuse ;  /* 0x000000c278387220 */ /* 0x080fe20000410000 */
[-C--:B------:R-:W-:Y:S01]  /*14100*/  FMUL.FTZ R54, R121, R194.reuse ;  /* 0x000000c279367220 */ /* 0x080fe20000410000 */
[-C--:B------:R-:W-:Y:S01]  /*14110*/  FMUL.FTZ R64, R122, R194.reuse ;  /* 0x000000c27a407220 */ /* 0x080fe20000410000 */
[-C--:B------:R-:W-:Y:S05]  /*14120*/  FMUL.FTZ R62, R123, R194.reuse ;  /* 0x000000c27b3e7220 */ /* 0x080fea0000410000 */
[----:B------:R1:W1:Y:S01]  /*14130*/  MUFU.TANH R229, R28 ;  /* 0x0000001c00e57308 */ /* 0x0002620000002400 */
[C---:B----4-:R-:W-:Y:S09]  /*14140*/  HMMA.16816.F32 R124, R156.reuse, R8, R124 ;  /* 0x000000089c7c723c */ /* 0x050ff2000000187c */
[----:B------:R-:W4:Y:S01]  /*14150*/  MUFU.TANH R29, R29 ;  /* 0x0000001d001d7308 */ /* 0x000f220000002400 */
[----:B------:R-:W-:Y:S09]  /*14160*/  HMMA.16816.F32 R128, R156, R10, R128 ;  /* 0x0000000a9c80723c */ /* 0x000ff20000001880 */
        /* <DEDUP_REMOVED lines=34> */
[----:B------:R1:W1:Y:S10]  /*14390*/  MUFU.TANH R200, R73 ;  /* 0x0000004900c87308 */ /* 0x0002740000002400 */
[----:B------:R1:W1:Y:S10]  /*143a0*/  MUFU.TANH R208, R75 ;  /* 0x0000004b00d07308 */ /* 0x0002740000002400 */
[----:B------:R-:W1:Y:S10]  /*143b0*/  MUFU.TANH R55, R55 ;  /* 0x0000003700377308 */ /* 0x000e740000002400 */
[----:B------:R1:W1:Y:S10]  /*143c0*/  MUFU.TANH R196, R79 ;  /* 0x0000004f00c47308 */ /* 0x0002740000002400 */
        /* <DEDUP_REMOVED lines=70> */
[----:B------:R-:W2:Y:S01]  /*14830*/  I2F.RP R8, R7 ;  /* 0x0000000700087306 */ /* 0x000ea20000209400 */
[----:B------:R-:W-:Y:S02]  /*14840*/  LOP3.LUT R9, R9, R11, RZ, 0x3c, !PT ;  /* 0x0000000b09097212 */ /* 0x000fe400078e3cff */
[----:B------:R-:W-:Y:S07]  /*14850*/  IMAD.MOV R5, RZ, RZ, -R5 ;  /* 0x000000ffff057224 */ /* 0x000fee00078e0a05 */
[----:B--2---:R-:W2:Y:S02]  /*14860*/  MUFU.RCP R2, R8 ;  /* 0x0000000800027308 */ /* 0x004ea40000001000 */
[----:B--2---:R-:W-:Y:S02]  /*14870*/  VIADD R102, R2, 0xffffffe ;  /* 0x0ffffffe02667836 */ /* 0x004fe40000000000 */
[----:B------:R-:W-:Y:S06]  /*14880*/  VIADD R2, R185, 0xffffff00 ;  /* 0xffffff00b9027836 */ /* 0x000fec0000000000 */
[----:B------:R-:W2:Y:S02]  /*14890*/  F2I.FTZ.U32.TRUNC.NTZ R103, R102 ;  /* 0x0000006600677305 */ /* 0x000ea4000021f000 */
[--C-:B--2---:R-:W-:Y:S01]  /*148a0*/  IMAD.MOV R6, RZ, RZ, -R103.reuse ;  /* 0x000000ffff067224 */ /* 0x104fe200078e0a67 */
[----:B------:R-:W-:Y:S03]  /*148b0*/  MOV R102, RZ ;  /* 0x000000ff00667202 */ /* 0x000fe60000000f00 */
[----:B-1----:R-:W-:Y:S01]  /*148c0*/  IMAD R67, R6, R7, RZ ;  /* 0x0000000706437224 */ /* 0x002fe200078e02ff */
        /* <DEDUP_REMOVED lines=49> */
.L_x_3277:
[----:B------:R-:W-:Y:S05]  /*14be0*/  BSYNC.RECONVERGENT B0 ;  /* 0x0000000000007941 */ /* 0x000fea0003800200 */
.L_x_3276:
        /* <DEDUP_REMOVED lines=56> */
.L_x_3275:
[----:B------:R-:W-:Y:S05]  /*14f70*/  BSYNC.RECONVERGENT B1 ;  /* 0x0000000000017941 */ /* 0x000fea0003800200 */
.L_x_3274:
[C---:B------:R-:W-:Y:S01]  /*14f80*/  IADD3 R2, PT, PT, R190.reuse, -0x10, RZ ;  /* 0xfffffff0be027810 */ /* 0x040fe20007ffe0ff */
[----:B------:R-:W3:Y:S01]  /*14f90*/  LD.E R20, desc[UR4][R148.64+0xdc] ;  /* 0x0000dc0494147980 */ /* 0x000ee2000c101900 */
[----:B------:R-:W-:Y:S02]  /*14fa0*/  IABS R3, R190 ;  /* 0x000000be00037213 */ /* 0x000fe40000000000 */
[----:B------:R-:W-:Y:S02]  /*14fb0*/  IABS R2, R2 ;  /* 0x0000000200027213 */ /* 0x000fe40000000000 */
[----:B--2---:R-:W-:Y:S02]  /*14fc0*/  IADD3 R4, PT, PT, R190, -0x9, RZ ;  /* 0xfffffff7be047810 */ /* 0x004fe40007ffe0ff */
[----:B------:R-:W-:Y:S02]  /*14fd0*/  I2FP.F32.S32 R2, R2 ;  /* 0x0000000200027245 */ /* 0x000fe40000201400 */
[----:B------:R-:W-:Y:S02]  /*14fe0*/  IABS R4, R4 ;  /* 0x0000000400047213 */ /* 0x000fe40000000000 */
[----:B------:R-:W-:Y:S01]  /*14ff0*/  I2FP.F32.S32 R3, R3 ;  /* 0x0000000300037245 */ /* 0x000fe20000201400 */
[C---:B------:R-:W-:Y:S01]  /*15000*/  FFMA.FTZ R201, -R0.reuse, R2, R201 ;  /* 0x0000000200c97223 */ /* 0x040fe200000101c9 */
[----:B------:R-:W-:Y:S01]  /*15010*/  I2FP.F32.S32 R4, R4 ;  /* 0x0000000400047245 */ /* 0x000fe20000201400 */
[----:B------:R-:W-:Y:S01]  /*15020*/  FFMA.FTZ R211, -R0, R2, R211 ;  /* 0x0000000200d37223 */ /* 0x000fe200000101d3 */
[----:B------:R-:W-:Y:S01]  /*15030*/  IADD3 R2, PT, PT, R190, -0x19, RZ ;  /* 0xffffffe7be027810 */ /* 0x000fe20007ffe0ff */
[----:B------:R-:W-:Y:S01]  /*15040*/  FFMA.FTZ R197, -R0, R3, R197 ;  /* 0x0000000300c57223 */ /* 0x000fe200000101c5 */
[----:B------:R-:W-:Y:S01]  /*15050*/  IADD3 R3, PT, PT, R190, -0x18, RZ ;  /* 0xffffffe8be037810 */ /* 0x000fe20007ffe0ff */
[C---:B------:R-:W-:Y:S01]  /*15060*/  FFMA.FTZ R163, -R0.reuse, R4, R163 ;  /* 0x0000000400a37223 */ /* 0x040fe200000101a3 */
[----:B------:R-:W-:Y:S01]  /*15070*/  IABS R2, R2 ;  /* 0x0000000200027213 */ /* 0x000fe20000000000 */
[----:B------:R-:W-:Y:S01]  /*15080*/  FFMA.FTZ R207, -R0, R4, R207 ;  /* 0x0000000400cf7223 */ /* 0x000fe200000101cf */
[C---:B------:R-:W-:Y:S02]  /*15090*/  IADD3 R6, PT, PT, R190.reuse, -0x8, RZ ;  /* 0xfffffff8be067810 */ /* 0x040fe40007ffe0ff */
[----:B------:R-:W-:Y:S02]  /*150a0*/  I2FP.F32.S32 R2, R2 ;  /* 0x0000000200027245 */ /* 0x000fe40000201400 */
[----:B------:R-:W-:Y:S02]  /*150b0*/  IABS R3, R3 ;  /* 0x0000000300037213 */ /* 0x000fe40000000000 */
        /* <DEDUP_REMOVED lines=10> */
[C---:B------:R-:W-:Y:S01]  /*15160*/  FFMA.FTZ R215, -R0.reuse, R3, R215 ;  /* 0x0000000300d77223 */ /* 0x040fe200000101d7 */
[----:B------:R-:W-:Y:S02]  /*15170*/  IABS R5, R5 ;  /* 0x0000000500057213 */ /* 0x000fe40000000000 */
        /* <DEDUP_REMOVED lines=8> */
[----:B------:R-:W-:Y:S02]  /*15200*/  MOV R5, R2 ;  /* 0x0000000200057202 */ /* 0x000fe40000000f00 */
[----:B------:R-:W-:Y:S01]  /*15210*/  IADD3 R4, PT, PT, R190, -0x31, RZ ;  /* 0xffffffcfbe047810 */ /* 0x000fe20007ffe0ff */
[CC--:B------:R-:W-:Y:S01]  /*15220*/  FFMA.FTZ R213, -R0.reuse, R6.reuse, R213 ;  /* 0x0000000600d57223 */ /* 0x0c0fe200000101d5 */
[----:B------:R-:W-:Y:S01]  /*15230*/  IABS R2, R3 ;  /* 0x0000000300027213 */ /* 0x000fe20000000000 */
[----:B------:R-:W-:Y:S01]  /*15240*/  FFMA.FTZ R221, -R0, R6, R221 ;  /* 0x0000000600dd7223 */ /* 0x000fe200000101dd */
[----:B------:R-:W-:Y:S02]  /*15250*/  IADD3 R3, PT, PT, R190, -0x38, RZ ;  /* 0xffffffc8be037810 */ /* 0x000fe40007ffe0ff */
[----:B------:R-:W-:Y:S02]  /*15260*/  IABS R4, R4 ;  /* 0x0000000400047213 */ /* 0x000fe40000000000 */
[----:B------:R-:W-:Y:S02]  /*15270*/  I2FP.F32.S32 R2, R2 ;  /* 0x0000000200027245 */ /* 0x000fe40000201400 */
[----:B------:R-:W-:Y:S02]  /*15280*/  IABS R3, R3 ;  /* 0x0000000300037213 */ /* 0x000fe40000000000 */
[----:B------:R-:W-:Y:S01]  /*15290*/  I2FP.F32.S32 R4, R4 ;  /* 0x0000000400047245 */ /* 0x000fe20000201400 */
[CC--:B------:R-:W-:Y:S01]  /*152a0*/  FFMA.FTZ R225, -R0.reuse, R2.reuse, R225 ;  /* 0x0000000200e17223 */ /* 0x0c0fe200000101e1 */
[----:B------:R-:W-:Y:S01]  /*152b0*/  I2FP.F32.S32 R6, R3 ;  /* 0x0000000300067245 */ /* 0x000fe20000201400 */
[----:B-1----:R-:W-:Y:S01]  /*152c0*/  FFMA.FTZ R231, -R0, R2, R231 ;  /* 0x0000000200e77223 */ /* 0x002fe200000101e7 */
[----:B------:R-:W-:Y:S01]  /*152d0*/  IADD3 R2, PT, PT, R190, -0x39, RZ ;  /* 0xffffffc7be027810 */ /* 0x000fe20007ffe0ff */
[-C--:B------:R-:W-:Y:S01]  /*152e0*/  FFMA.FTZ R95, -R0, R4.reuse, R25 ;  /* 0x00000004005f7223 */ /* 0x080fe20000010119 */
[----:B------:R-:W-:Y:S01]  /*152f0*/  IADD3 R3, PT, PT, R190, -0x40, RZ ;  /* 0xffffffc0be037810 */ /* 0x000fe20007ffe0ff */
[C---:B------:R-:W-:Y:S01]  /*15300*/  FFMA.FTZ R87, -R0.reuse, R4, R31 ;  /* 0x0000000400577223 */ /* 0x040fe2000001011f */
[----:B------:R-:W-:Y:S01]  /*15310*/  IABS R4, R2 ;  /* 0x0000000200047213 */ /* 0x000fe20000000000 */
[CC--:B------:R-:W-:Y:S01]  /*15320*/  FFMA.FTZ R229, -R0.reuse, R6.reuse, R229 ;  /* 0x0000000600e57223 */ /* 0x0c0fe200000101e5 */
[----:B------:R-:W-:Y:S01]  /*15330*/  IABS R2, R3 ;  /* 0x0000000300027213 */ /* 0x000fe20000000000 */
[----:B------:R-:W-:Y:S01]  /*15340*/  FFMA.FTZ R235, -R0, R6, R235 ;  /* 0x0000000600eb7223 */ /* 0x000fe200000101eb */
[----:B------:R-:W-:Y:S02]  /*15350*/  IADD3 R3, PT, PT, R190, -0x49, RZ ;  /* 0xffffffb7be037810 */ /* 0x000fe40007ffe0ff */
        /* <DEDUP_REMOVED lines=9> */
[C---:B------:R-:W-:Y:S01]  /*153f0*/  FFMA.FTZ R113, -R0.reuse, R6, R37 ;  /* 0x0000000600717223 */ /* 0x040fe20000010125 */
[----:B------:R-:W-:Y:S01]  /*15400*/  IABS R2, R2 ;  /* 0x0000000200027213 */ /* 0x000fe20000000000 */
[C---:B------:R-:W-:Y:S01]  /*15410*/  FFMA.FTZ R67, -R0.reuse, R6, R43 ;  /* 0x0000000600437223 */ /* 0x040fe2000001012b */
[----:B------:R-:W-:Y:S01]  /*15420*/  I2FP.F32.S32 R85, R4 ;  /* 0x0000000400557245 */ /* 0x000fe20000201400 */
[C---:B------:R-:W-:Y:S01]  /*15430*/  FFMA.FTZ R227, -R0.reuse, R5, R227 ;  /* 0x0000000500e37223 */ /* 0x040fe200000101e3 */
[----:B------:R-:W-:Y:S02]  /*15440*/  MOV R101, R2 ;  /* 0x0000000200657202 */ /* 0x000fe40000000f00 */
[----:B------:R-:W-:Y:S01]  /*15450*/  IABS R2, R3 ;  /* 0x0000000300027213 */ /* 0x000fe20000000000 */
[-C--:B------:R-:W-:Y:S01]  /*15460*/  FFMA.FTZ R83, -R0, R85.reuse, R29 ;  /* 0x0000005500537223 */ /* 0x080fe2000001011d */
[----:B------:R-:W-:Y:S01]  /*15470*/  IADD3 R3, PT, PT, R190, -0x60, RZ ;  /* 0xffffffa0be037810 */ /* 0x000fe20007ffe0ff */
[----:B------:R-:W-:Y:S01]  /*15480*/  FFMA.FTZ R85, -R0, R85, R35 ;  /* 0x0000005500557223 */ /* 0x000fe20000010123 */
[----:B------:R-:W-:Y:S02]  /*15490*/  IADD3 R5, PT, PT, R190, -0x48, RZ ;  /* 0xffffffb8be057810 */ /* 0x000fe40007ffe0ff */
[----:B------:R-:W-:Y:S02]  /*154a0*/  IABS R3, R3 ;  /* 0x0000000300037213 */ /* 0x000fe40000000000 */
[----:B------:R-:W-:Y:S02]  /*154b0*/  I2FP.F32.S32 R2, R2 ;  /* 0x0000000200027245 */ /* 0x000fe40000201400 */
[----:B------:R-:W-:Y:S02]  /*154c0*/  IABS R4, R5 ;  /* 0x0000000500047213 */ /* 0x000fe40000000000 */
[----:B------:R-:W-:Y:S01]  /*154d0*/  I2FP.F32.S32 R3, R3 ;  /* 0x0000000300037245 */ /* 0x000fe20000201400 */
[C---:B------:R-:W-:Y:S01]  /*154e0*/  FFMA.FTZ R77, -R0.reuse, R2, R245 ;  /* 0x00000002004d7223 */ /* 0x040fe200000101f5 */
[----:B------:R-:W-:Y:S01]  /*154f0*/  I2FP.F32.S32 R4, R4 ;  /* 0x0000000400047245 */ /* 0x000fe20000201400 */
[----:B------:R-:W-:Y:S01]  /*15500*/  FFMA.FTZ R75, -R0, R2, R49 ;  /* 0x00000002004b7223 */ /* 0x000fe20000010131 */
[----:B------:R-:W-:Y:S01]  /*15510*/  IADD3 R2, PT, PT, R190, -0x61, RZ ;  /* 0xffffff9fbe027810 */ /* 0x000fe20007ffe0ff */
[-C--:B------:R-:W-:Y:S01]  /*15520*/  FFMA.FTZ R250, -R0, R3.reuse, R250 ;  /* 0x0000000300fa7223 */ /* 0x080fe200000101fa */
[----:B------:R-:W-:Y:S01]  /*15530*/  IADD3 R5, PT, PT, R190, -0x68, RZ ;  /* 0xffffff98be057810 */ /* 0x000fe20007ffe0ff */
        /* <DEDUP_REMOVED lines=10> */
[C---:B------:R-:W-:Y:S01]  /*155e0*/  FFMA.FTZ R248, -R0.reuse, R7, R248 ;  /* 0x0000000700f87223 */ /* 0x040fe200000101f8 */
[----:B------:R-:W-:Y:S01]  /*155f0*/  I2FP.F32.S32 R3, R3 ;  /* 0x0000000300037245 */ /* 0x000fe20000201400 */
[C---:B------:R-:W-:Y:S01]  /*15600*/  FFMA.FTZ R244, -R0.reuse, R7, R244 ;  /* 0x0000000700f47223 */ /* 0x040fe200000101f4 */
[----:B------:R-:W-:Y:S02]  /*15610*/  IABS R5, R5 ;  /* 0x0000000500057213 */ /* 0x000fe40000000000 */
[----:B------:R-:W-:Y:S01]  /*15620*/  I2FP.F32.S32 R73, R4 ;  /* 0x0000000400497245 */ /* 0x000fe20000201400 */
[CC--:B------:R-:W-:Y:S01]  /*15630*/  FFMA.FTZ R236, -R0.reuse, R3.reuse, R236 ;  /* 0x0000000300ec7223 */ /* 0x0c0fe200000101ec */
[----:B------:R-:W-:Y:S01]  /*15640*/  IABS R2, R2 ;  /* 0x0000000200027213 */ /* 0x000fe20000000000 */
[----:B------:R-:W-:Y:S01]  /*15650*/  FFMA.FTZ R240, -R0, R3, R240 ;  /* 0x0000000300f07223 */ /* 0x000fe200000101f0 */
[----:B------:R-:W-:Y:S01]  /*15660*/  IADD3 R4, PT, PT, R190, -0x70, RZ ;  /* 0xffffff90be047810 */ /* 0x000fe20007ffe0ff */
[-C--:B------:R-:W-:Y:S01]  /*15670*/  FFMA.FTZ R252, -R0, R73.reuse, R252 ;  /* 0x0000004900fc7223 */ /* 0x080fe200000101fc */
[----:B------:R-:W-:Y:S01]  /*15680*/  IADD3 R3, PT, PT, R190, -0x78, RZ ;  /* 0xffffff88be037810 */ /* 0x000fe20007ffe0ff */
[C---:B------:R-:W-:Y:S01]  /*15690*/  FFMA.FTZ R73, -R0.reuse, R73, R47 ;  /* 0x0000004900497223 */ /* 0x040fe2000001012f */
[----:B------:R-:W-:Y:S02]  /*156a0*/  I2FP.F32.S32 R5, R5 ;  /* 0x0000000500057245 */ /* 0x000fe40000201400 */
[----:B------:R-:W-:Y:S02]  /*156b0*/  I2FP.F32.S32 R7, R2 ;  /* 0x0000000200077245 */ /* 0x000fe40000201400 */
[----:B------:R-:W-:Y:S01]  /*156c0*/  IABS R4, R4 ;  /* 0x0000000400047213 */ /* 0x000fe20000000000 */
[C---:B------:R-:W-:Y:S01]  /*156d0*/  FFMA.FTZ R238, -R0.reuse, R5, R238 ;  /* 0x0000000500ee7223 */ /* 0x040fe200000101ee */
[----:B------:R-:W-:Y:S01]  /*156e0*/  IABS R3, R3 ;  /* 0x0000000300037213 */ /* 0x000fe20000000000 */
[----:B------:R-:W-:Y:S01]  /*156f0*/  FFMA.FTZ R242, -R0, R5, R242 ;  /* 0x0000000500f27223 */ /* 0x000fe200000101f2 */
[----:B------:R-:W-:Y:S01]  /*15700*/  IADD3 R2, PT, PT, R190, -0x80, RZ ;  /* 0xffffff80be027810 */ /* 0x000fe20007ffe0ff */
[CC--:B------:R-:W-:Y:S01]  /*15710*/  FFMA.FTZ R232, -R0.reuse, R7.reuse, R232 ;  /* 0x0000000700e87223 */ /* 0x0c0fe200000101e8 */
[----:B------:R-:W-:Y:S01]  /*15720*/  I2FP.F32.S32 R5, R4 ;  /* 0x0000000400057245 */ /* 0x000fe20000201400 */
[C---:B------:R-:W-:Y:S01]  /*15730*/  FFMA.FTZ R228, -R0.reuse, R7, R228 ;  /* 0x0000000700e47223 */ /* 0x040fe200000101e4 */
[----:B------:R-:W-:Y:S02]  /*15740*/  MOV R7, R3 ;  /* 0x0000000300077202 */ /* 0x000fe40000000f00 */
[----:B------:R-:W-:Y:S01]  /*15750*/  IABS R3, R2 ;  /* 0x0000000200037213 */ /* 0x000fe20000000000 */
[-C--:B------:R-:W-:Y:S01]  /*15760*/  FFMA.FTZ R234, -R0, R5.reuse, R234 ;  /* 0x0000000500ea7223 */ /* 0x080fe200000101ea */
[----:B------:R-:W-:Y:S01]  /*15770*/  IADD3 R2, PT, PT, R190, -0x88, RZ ;  /* 0xffffff78be027810 */ /* 0x000fe20007ffe0ff */
[----:B------:R-:W-:Y:S01]  /*15780*/  FFMA.FTZ R230, -R0, R5, R230 ;  /* 0x0000000500e67223 */ /* 0x000fe200000101e6 */
[----:B------:R-:W-:Y:S02]  /*15790*/  I2FP.F32.S32 R7, R7 ;  /* 0x0000000700077245 */ /* 0x000fe40000201400 */
[----:B------:R-:W-:Y:S02]  /*157a0*/  IADD3 R5, PT, PT, R190, -0x79, RZ ;  /* 0xffffff87be057810 */ /* 0x000fe40007ffe0ff */
[----:B------:R-:W-:Y:S01]  /*157b0*/  IABS R2, R2 ;  /* 0x0000000200027213 */ /* 0x000fe20000000000 */
[C---:B------:R-:W-:Y:S01]  /*157c0*/  FFMA.FTZ R222, -R0.reuse, R7, R222 ;  /* 0x0000000700de7223 */ /* 0x040fe200000101de */
[----:B------:R-:W-:Y:S01]  /*157d0*/  I2FP.F32.S32 R3, R3 ;  /* 0x0000000300037245 */ /* 0x000fe20000201400 */
[C---:B------:R-:W-:Y:S01]  /*157e0*/  FFMA.FTZ R226, -R0.reuse, R7, R226 ;  /* 0x0000000700e27223 */ /* 0x040fe200000101e2 */
[----:B------:R-:W-:Y:S02]  /*157f0*/  IABS R5, R5 ;  /* 0x0000000500057213 */ /* 0x000fe40000000000 */
[----:B------:R-:W-:Y:S01]  /*15800*/  I2FP.F32.S32 R7, R2 ;  /* 0x0000000200077245 */ /* 0x000fe20000201400 */
[CC--:B------:R-:W-:Y:S01]  /*15810*/  FFMA.FTZ R218, -R0.reuse, R3.reuse, R218 ;  /* 0x0000000300da7223 */ /* 0x0c0fe200000101da */
[----:B------:R-:W-:Y:S01]  /*15820*/  FFMA.FTZ R214, -R0, R3, R214 ;  /* 0x0000000300d67223 */ /* 0x000fe200000101d6 */
[C---:B------:R-:W-:Y:S02]  /*15830*/  IADD3 R4, PT, PT, R190.reuse, -0x81, RZ ;  /* 0xffffff7fbe047810 */ /* 0x040fe40007ffe0ff */
[----:B------:R-:W-:Y:S01]  /*15840*/  IADD3 R3, PT, PT, R190, -0x89, RZ ;  /* 0xffffff77be037810 */ /* 0x000fe20007ffe0ff */
[-C--:B------:R-:W-:Y:S01]  /*15850*/  FFMA.FTZ R206, -R0, R7.reuse, R206 ;  /* 0x0000000700ce7223 */ /* 0x080fe200000101ce */
[----:B------:R-:W-:Y:S01]  /*15860*/  IADD3 R2, PT, PT, R190, -0x90, RZ ;  /* 0xffffff70be027810 */ /* 0x000fe20007ffe0ff */
[C---:B------:R-:W-:Y:S01]  /*15870*/  FFMA.FTZ R210, -R0.reuse, R7, R210 ;  /* 0x0000000700d27223 */ /* 0x040fe200000101d2 */
[----:B------:R-:W-:Y:S02]  /*15880*/  I2FP.F32.S32 R5, R5 ;  /* 0x0000000500057245 */ /* 0x000fe40000201400 */
[----:B------:R-:W-:Y:S02]  /*15890*/  IABS R4, R4 ;  /* 0x0000000400047213 */ /* 0x000fe40000000000 */
[----:B------:R-:W-:Y:S01]  /*158a0*/  IABS R3, R3 ;  /* 0x0000000300037213 */ /* 0x000fe20000000000 */
[CC--:B------:R-:W-:Y:S01]  /*158b0*/  FFMA.FTZ R220, -R0.reuse, R5.reuse, R220 ;  /* 0x0000000500dc7223 */ /* 0x0c0fe200000101dc */
[----:B------:R-:W-:Y:S01]  /*158c0*/  IABS R7, R2 ;  /* 0x0000000200077213 */ /* 0x000fe20000000000 */
[----:B------:R-:W-:Y:S01]  /*158d0*/  FFMA.FTZ R224, -R0, R5, R224 ;  /* 0x0000000500e07223 */ /* 0x000fe200000101e0 */
[----:B------:R-:W-:Y:S02]  /*158e0*/  IADD3 R2, PT, PT, R190, -0x98, RZ ;  /* 0xffffff68be027810 */ /* 0x000fe40007ffe0ff */
[----:B------:R-:W-:Y:S02]  /*158f0*/  I2FP.F32.S32 R5, R4 ;  /* 0x0000000400057245 */ /* 0x000fe40000201400 */
[----:B------:R-:W-:Y:S02]  /*15900*/  I2FP.F32.S32 R9, R3 ;  /* 0x0000000300097245 */ /* 0x000fe40000201400 */
[----:B------:R-:W-:Y:S01]  /*15910*/  IABS R3, R2 ;  /* 0x0000000200037213 */ /* 0x000fe20000000000 */
[CC--:B------:R-:W-:Y:S01]  /*15920*/  FFMA.FTZ R216, -R0.reuse, R5.reuse, R216 ;  /* 0x0000000500d87223 */ /* 0x0c0fe200000101d8 */
[----:B------:R-:W-:Y:S01]  /*15930*/  FFMA.FTZ R212, -R0, R5, R212 ;  /* 0x0000000500d47223 */ /* 0x000fe200000101d4 */
[----:B------:R-:W-:Y:S01]  /*15940*/  IADD3 R5, PT, PT, R190, -0x91, RZ ;  /* 0xffffff6fbe057810 */ /* 0x000fe20007ffe0ff */
[C---:B------:R-:W-:Y:S01]  /*15950*/  FFMA.FTZ R204, -R0.reuse, R9, R204 ;  /* 0x0000000900cc7223 */ /* 0x040fe200000101cc */
[----:B------:R-:W-:Y:S01]  /*15960*/  I2FP.F32.S32 R3, R3 ;  /* 0x0000000300037245 */ /* 0x000fe20000201400 */
[----:B------:R-:W-:Y:S01]  /*15970*/  FFMA.FTZ R208, -R0, R9, R208 ;  /* 0x0000000900d07223 */ /* 0x000fe200000101d0 */
[----:B------:R-:W-:Y:S02]  /*15980*/  IABS R5, R5 ;  /* 0x0000000500057213 */ /* 0x000fe40000000000 */
[----:B------:R-:W-:Y:S01]  /*15990*/  IADD3 R2, PT, PT, R190, -0xa9, RZ ;  /* 0xffffff57be027810 */ /* 0x000fe20007ffe0ff */
[CC--:B------:R-:W-:Y:S01]  /*159a0*/  FFMA.FTZ R160, -R0.reuse, R3.reuse, R160 ;  /* 0x0000000300a07223 */ /* 0x0c0fe200000101a0 */
[----:B------:R-:W-:Y:S01]  /*159b0*/  FFMA.FTZ R194, -R0, R3, R61 ;  /* 0x0000000300c27223 */ /* 0x000fe2000001013d */
[----:B------:R-:W-:Y:S02]  /*159c0*/  IADD3 R3, PT, PT, R190, -0xa1, RZ ;  /* 0xffffff5fbe037810 */ /* 0x000fe40007ffe0ff */
[----:B------:R-:W-:Y:S02]  /*159d0*/  I2FP.F32.S32 R5, R5 ;  /* 0x0000000500057245 */ /* 0x000fe40000201400 */
[----:B------:R-:W-:Y:S02]  /*159e0*/  IABS R3, R3 ;  /* 0x0000000300037213 */ /* 0x000fe40000000000 */
[----:B------:R-:W-:Y:S01]  /*159f0*/  IABS R2, R2 ;  /* 0x0000000200027213 */ /* 0x000fe20000000000 */
[CC--:B------:R-:W-:Y:S01]  /*15a00*/  FFMA.FTZ R200, -R0.reuse, R5.reuse, R200 ;  /* 0x0000000500c87223 */ /* 0x0c0fe200000101c8 */
[----:B------:R-:W-:Y:S01]  /*15a10*/  FFMA.FTZ R196, -R0, R5, R196 ;  /* 0x0000000500c47223 */ /* 0x000fe200000101c4 */
[----:B------:R-:W-:Y:S02]  /*15a20*/  I2FP.F32.S32 R3, R3 ;  /* 0x0000000300037245 */ /* 0x000fe40000201400 */
[C---:B------:R-:W-:Y:S02]  /*15a30*/  IADD3 R5, PT, PT, R190.reuse, -0xa0, RZ ;  /* 0xffffff60be057810 */ /* 0x040fe40007ffe0ff */
[----:B------:R-:W-:Y:S01]  /*15a40*/  IADD3 R4, PT, PT, R190, -0xa8, RZ ;  /* 0xffffff58be047810 */ /* 0x000fe20007ffe0ff */
[C---:B------:R-:W-:Y:S01]  /*15a50*/  FFMA.FTZ R154, -R0.reuse, R3, R154 ;  /* 0x00000003009a7223 */ /* 0x040fe2000001019a */
[----:B------:R-:W-:Y:S01]  /*15a60*/  IABS R5, R5 ;  /* 0x0000000500057213 */ /* 0x000fe20000000000 */
[C---:B------:R-:W-:Y:S01]  /*15a70*/  FFMA.FTZ R130, -R0.reuse, R3, R65 ;  /* 0x0000000300827223 */ /* 0x040fe20000010141 */
[----:B------:R-:W-:Y:S02]  /*15a80*/  I2FP.F32.S32 R7, R7 ;  /* 0x0000000700077245 */ /* 0x000fe40000201400 */
[----:B------:R-:W-:Y:S02]  /*15a90*/  I2FP.F32.S32 R2, R2 ;  /* 0x0000000200027245 */ /* 0x000fe40000201400 */
[----:B------:R-:W-:Y:S01]  /*15aa0*/  IABS R4, R4 ;  /* 0x0000000400047213 */ /* 0x000fe20000000000 */
[-C--:B------:R-:W-:Y:S01]  /*15ab0*/  FFMA.FTZ R202, -R0, R7.reuse, R202 ;  /* 0x0000000700ca7223 */ /* 0x080fe200000101ca */
[----:B------:R-:W-:Y:S01]  /*15ac0*/  IADD3 R3, PT, PT, R190, -0xb0, RZ ;  /* 0xffffff50be037810 */ /* 0x000fe20007ffe0ff */
[C---:B------:R-:W-:Y:S01]  /*15ad0*/  FFMA.FTZ R198, -R0.reuse, R7, R198 ;  /* 0x0000000700c67223 */ /* 0x040fe200000101c6 */
[----:B------:R-:W-:Y:S01]  /*15ae0*/  I2FP.F32.S32 R5, R5 ;  /* 0x0000000500057245 */ /* 0x000fe20000201400 */
[C---:B------:R-:W-:Y:S01]  /*15af0*/  FFMA.FTZ R122, -R0.reuse, R2, R59 ;  /* 0x00000002007a7223 */ /* 0x040fe2000001013b */
[----:B------:R-:W-:Y:S01]  /*15b00*/  I2FP.F32.S32 R4, R4 ;  /* 0x0000000400047245 */ /* 0x000fe20000201400 */
[C---:B------:R-:W-:Y:S01]  /*15b10*/  FFMA.FTZ R126, -R0.reuse, R2, R81 ;  /* 0x00000002007e7223 */ /* 0x040fe20000010151 */
[----:B------:R-:W-:Y:S01]  /*15b20*/  IABS R3, R3 ;  /* 0x0000000300037213 */ /* 0x000fe20000000000 */
        /* <DEDUP_REMOVED lines=11> */
[C---:B------:R-:W-:Y:S01]  /*15be0*/  FFMA.FTZ R120, -R0.reuse, R5, R71 ;  /* 0x0000000500787223 */ /* 0x040fe20000010147 */
[----:B------:R-:W-:Y:S02]  /*15bf0*/  I2FP.F32.S32 R5, R2 ;  /* 0x0000000200057245 */ /* 0x000fe40000201400 */
[----:B------:R-:W-:Y:S02]  /*15c00*/  I2FP.F32.S32 R7, R7 ;  /* 0x0000000700077245 */ /* 0x000fe40000201400 */
[----:B------:R-:W-:Y:S01]  /*15c10*/  IABS R3, R4 ;  /* 0x0000000400037213 */ /* 0x000fe20000000000 */
[----:B------:R-:W-:Y:S01]  /*15c20*/  FFMA.FTZ R104, -R0, R5, R14 ;  /* 0x0000000500687223 */ /* 0x000fe2000001010e */
[----:B------:R-:W-:Y:S01]  /*15c30*/  IADD3 R8, PT, PT, R190, -0x1, RZ ;  /* 0xffffffffbe087810 */ /* 0x000fe20007ffe0ff */
[-C--:B------:R-:W-:Y:S01]  /*15c40*/  FFMA.FTZ R158, -R0, R7.reuse, R55 ;  /* 0x00000007009e7223 */ /* 0x080fe20000010137 */
[----:B------:R-:W-:Y:S01]  /*15c50*/  IADD3 R4, PT, PT, R190, -0xc1, RZ ;  /* 0xffffff3fbe047810 */ /* 0x000fe20007ffe0ff */
[C---:B------:R-:W-:Y:S01]  /*15c60*/  FFMA.FTZ R162, -R0.reuse, R7, R162 ;  /* 0x0000000700a27223 */ /* 0x040fe200000101a2 */
[----:B------:R-:W-:Y:S01]  /*15c70*/  I2FP.F32.S32 R3, R3 ;  /* 0x0000000300037245 */ /* 0x000fe20000201400 */
[----:B------:R-:W-:Y:S01]  /*15c80*/  FFMA.FTZ R100, -R0, R5, R100 ;  /* 0x0000000500647223 */ /* 0x000fe20000010164 */
[----:B------:R-:W-:Y:S02]  /*15c90*/  IABS R8, R8 ;  /* 0x0000000800087213 */ /* 0x000fe40000000000 */
[----:B------:R-:W-:Y:S01]  /*15ca0*/  IADD3 R7, PT, PT, R190, -0xc9, RZ ;  /* 0xffffff37be077810 */ /* 0x000fe20007ffe0ff */
[-C--:B------:R-:W-:Y:S01]  /*15cb0*/  FFMA.FTZ R106, -R0, R3.reuse, R89 ;  /* 0x00000003006a7223 */ /* 0x080fe20000010159 */
[----:B------:R-:W-:Y:S01]  /*15cc0*/  IADD3 R5, PT, PT, R190, -0xd0, RZ ;  /* 0xffffff30be057810 */ /* 0x000fe20007ffe0ff */
[----:B------:R-:W-:Y:S01]  /*15cd0*/  FFMA.FTZ R110, -R0, R3, R18 ;  /* 0x00000003006e7223 */ /* 0x000fe20000010112 */
[----:B------:R-:W-:Y:S02]  /*15ce0*/  IADD3 R36, PT, PT, R190, -0x11, RZ ;  /* 0xffffffefbe247810 */ /* 0x000fe40007ffe0ff */
[----:B------:R-:W-:Y:S02]  /*15cf0*/  IABS R4, R4 ;  /* 0x0000000400047213 */ /* 0x000fe40000000000 */
[----:B------:R-:W-:Y:S02]  /*15d00*/  I2FP.F32.S32 R8, R8 ;  /* 0x0000000800087245 */ /* 0x000fe40000201400 */
[----:B------:R-:W-:Y:S02]  /*15d10*/  IABS R7, R7 ;  /* 0x0000000700077213 */ /* 0x000fe40000000000 */
[----:B------:R-:W-:Y:S01]  /*15d20*/  IABS R5, R5 ;  /* 0x0000000500057213 */ /* 0x000fe20000000000 */
[----:B------:R-:W-:Y:S01]  /*15d30*/  FFMA.FTZ R199, -R0, R8, R199 ;  /* 0x0000000800c77223 */ /* 0x000fe200000101c7 */
[C---:B------:R-:W-:Y:S02]  /*15d40*/  IADD3 R3, PT, PT, R190.reuse, -0xd1, RZ ;  /* 0xffffff2fbe037810 */ /* 0x040fe40007ffe0ff */
[----:B------:R-:W-:Y:S02]  /*15d50*/  IABS R36, R36 ;  /* 0x0000002400247213 */ /* 0x000fe40000000000 */
[----:B------:R-:W-:Y:S02]  /*15d60*/  I2FP.F32.S32 R11, R4 ;  /* 0x00000004000b7245 */ /* 0x000fe40000201400 */
[----:B------:R-:W-:Y:S02]  /*15d70*/  IADD3 R4, PT, PT, R190, -0xd8, RZ ;  /* 0xffffff28be047810 */ /* 0x000fe40007ffe0ff */
[----:B------:R-:W-:Y:S01]  /*15d80*/  I2FP.F32.S32 R7, R7 ;  /* 0x0000000700077245 */ /* 0x000fe20000201400 */
[C---:B------:R-:W-:Y:S01]  /*15d90*/  FFMA.FTZ R102, -R0.reuse, R11, R97 ;  /* 0x0000000b00667223 */ /* 0x040fe20000010161 */
[----:B------:R-:W-:Y:S01]  /*15da0*/  I2FP.F32.S32 R5, R5 ;  /* 0x0000000500057245 */ /* 0x000fe20000201400 */
[C---:B------:R-:W-:Y:S01]  /*15db0*/  FFMA.FTZ R98, -R0.reuse, R11, R98 ;  /* 0x0000000b00627223 */ /* 0x040fe20000010162 */
[----:B------:R-:W-:Y:S01]  /*15dc0*/  IABS R3, R3 ;  /* 0x0000000300037213 */ /* 0x000fe20000000000 */
        /* <DEDUP_REMOVED lines=8> */
[CC--:B------:R-:W-:Y:S01]  /*15e50*/  FFMA.FTZ R203, -R0.reuse, R36.reuse, R203 ;  /* 0x0000002400cb7223 */ /* 0x0c0fe200000101cb */
[----:B------:R-:W-:Y:S01]  /*15e60*/  FMNMX3.FTZ R6, R151, R197, R199, !PT ;  /* 0x000000c597067276 */ /* 0x000fe200078100c7 */
[----:B------:R-:W-:Y:S01]  /*15e70*/  FFMA.FTZ R36, -R0, R36, R15 ;  /* 0x0000002400247223 */ /* 0x000fe2000001010f */
[----:B------:R-:W-:Y:S01]  /*15e80*/  IADD3 R79, PT, PT, R190, -0x29, RZ ;  /* 0xffffffd7be4f7810 */ /* 0x000fe20007ffe0ff */
[-C--:B------:R-:W-:Y:S01]  /*15e90*/  FFMA.FTZ R86, -R0, R3.reuse, R86 ;  /* 0x0000000300567223 */ /* 0x080fe20000010156 */
[----:B------:R-:W-:Y:S01]  /*15ea0*/  IADD3 R5, PT, PT, R190, -0xe0, RZ ;  /* 0xffffff20be057810 */ /* 0x000fe20007ffe0ff */
[----:B------:R-:W-:Y:S01]  /*15eb0*/  FFMA.FTZ R82, -R0, R3, R82 ;  /* 0x0000000300527223 */ /* 0x000fe20000010152 */
[----:B------:R-:W-:Y:S02]  /*15ec0*/  I2FP.F32.S32 R7, R4 ;  /* 0x0000000400077245 */ /* 0x000fe40000201400 */
[----:B------:R-:W-:Y:S02]  /*15ed0*/  IABS R2, R2 ;  /* 0x0000000200027213 */ /* 0x000fe40000000000 */
[----:B------:R-:W-:Y:S01]  /*15ee0*/  FMNMX3.FTZ R4, R150, R161, R163, !PT ;  /* 0x000000a196047276 */ /* 0x000fe200078100a3 */
[----:B------:R-:W-:Y:S01]  /*15ef0*/  FFMA.FTZ R76, -R0, R7, R76 ;  /* 0x00000007004c7223 */ /* 0x000fe2000001014c */
[----:B------:R-:W-:Y:S01]  /*15f00*/  FMNMX3.FTZ R6, R6, R205, R207, !PT ;  /* 0x000000cd06067276 */ /* 0x000fe200078100cf */
[----:B------:R-:W-:Y:S01]  /*15f10*/  FFMA.FTZ R80, -R0, R7, R80 ;  /* 0x0000000700507223 */ /* 0x000fe20000010150 */
[----:B------:R-:W-:Y:S02]  /*15f20*/  IABS R79, R79 ;  /* 0x0000004f004f7213 */ /* 0x000fe40000000000 */
[----:B------:R-:W-:Y:S02]  /*15f30*/  IABS R3, R5 ;  /* 0x0000000500037213 */ /* 0x000fe40000000000 */
[----:B------:R-:W-:Y:S02]  /*15f40*/  I2FP.F32.S32 R5, R2 ;  /* 0x0000000200057245 */ /* 0x000fe40000201400 */
[----:B------:R-:W-:Y:S02]  /*15f50*/  FMNMX3.FTZ R4, R4, R201, R203, !PT ;  /* 0x000000c904047276 */ /* 0x000fe400078100cb */
[----:B------:R-:W-:Y:S01]  /*15f60*/  FMNMX3.FTZ R2, R6, R211, R36, !PT ;  /* 0x000000d306027276 */ /* 0x000fe20007810024 */
[C---:B------:R-:W-:Y:S01]  /*15f70*/  FFMA.FTZ R74, -R0.reuse, R5, R74 ;  /* 0x00000005004a7223 */ /* 0x040fe2000001014a */
[----:B------:R-:W-:Y:S01]  /*15f80*/  I2FP.F32.S32 R79, R79 ;  /* 0x0000004f004f7245 */ /* 0x000fe20000201400 */
[----:B------:R-:W-:Y:S01]  /*15f90*/  FFMA.FTZ R78, -R0, R5, R78 ;  /* 0x00000005004e7223 */ /* 0x000fe2000001014e */
[----:B------:R-:W-:Y:S02]  /*15fa0*/  FMNMX3.FTZ R4, R4, R209, R16, !PT ;  /* 0x000000d104047276 */ /* 0x000fe40007810010 */
[----:B------:R-:W-:Y:S01]  /*15fb0*/  FMNMX3.FTZ R2, R2, R215, R19, !PT ;  /* 0x000000d702027276 */ /* 0x000fe20007810013 */
[-C--:B------:R-:W-:Y:S01]  /*15fc0*/  FFMA.FTZ R219, -R0, R79.reuse, R219 ;  /* 0x0000004f00db7223 */ /* 0x080fe200000101db */
[----:B------:R-:W-:Y:S01]  /*15fd0*/  IADD3 R44, PT, PT, R190, -0x41, RZ ;  /* 0xffffffbfbe2c7810 */ /* 0x000fe20007ffe0ff */
[----:B------:R-:W-:Y:S01]  /*15fe0*/  FFMA.FTZ R79, -R0, R79, R27 ;  /* 0x0000004f004f7223 */ /* 0x000fe2000001011b */
        /* <DEDUP_REMOVED lines=16> */
[----:B------:R-:W-:Y:S02]  /*160f0*/  I2FP.F32.S32 R101, R101 ;  /* 0x0000006500657245 */ /* 0x000fe40000201400 */
[----:B------:R-:W-:Y:S01]  /*16100*/  IABS R9, R9 ;  /* 0x0000000900097213 */ /* 0x000fe20000000000 */
[----:B------:R-:W-:Y:S01]  /*16110*/  FFMA.FTZ R93, -R0, R99, R41 ;  /* 0x00000063005d7223 */ /* 0x000fe20000010129 */
[----:B------:R-:W-:Y:S01]  /*16120*/  FMNMX3.FTZ R4, R4, R233, R46, !PT ;  /* 0x000000e904047276 */ /* 0x000fe2000781002e */
[----:B------:R-:W-:Y:S01]  /*16130*/  FFMA.FTZ R105, -R0, R101, R241 ;  /* 0x0000006500697223 */ /* 0x000fe200000101f1 */
[----:B------:R-:W-:Y:S01]  /*16140*/  FMNMX3.FTZ R2, R2, R239, R44, !PT ;  /* 0x000000ef02027276 */ /* 0x000fe2000781002c */
[C---:B------:R-:W-:Y:S01]  /*16150*/  FFMA.FTZ R99, -R0.reuse, R99, R45 ;  /* 0x0000006300637223 */ /* 0x040fe2000001012d */
[----:B------:R-:W-:Y:S01]  /*16160*/  I2FP.F32.S32 R9, R9 ;  /* 0x0000000900097245 */ /* 0x000fe20000201400 */
[----:B------:R-:W-:Y:S01]  /*16170*/  FFMA.FTZ R101, -R0, R101, R247 ;  /* 0x0000006500657223 */ /* 0x000fe200000101f7 */
[----:B------:R-:W-:Y:S02]  /*16180*/  FMNMX3.FTZ R4, R4, R237, R113, !PT ;  /* 0x000000ed04047276 */ /* 0x000fe40007810071 */
[----:B------:R-:W-:Y:S01]  /*16190*/  FMNMX3.FTZ R2, R2, R243, R67, !PT ;  /* 0x000000f302027276 */ /* 0x000fe20007810043 */
[CC--:B------:R-:W-:Y:S01]  /*161a0*/  FFMA.FTZ R92, -R0.reuse, R9.reuse, R92 ;  /* 0x00000009005c7223 */ /* 0x0c0fe2000001015c */
        /* <DEDUP_REMOVED lines=14> */
[C---:B------:R-:W-:Y:S02]  /*16290*/  IADD3 R5, PT, PT, R190.reuse, -0xe8, RZ ;  /* 0xffffff18be057810 */ /* 0x040fe40007ffe0ff */
[----:B------:R-:W-:Y:S02]  /*162a0*/  FMNMX3.FTZ R7, R7, R214, R212, !PT ;  /* 0x000000d607077276 */ /* 0x000fe400078100d4 */
[----:B------:R-:W-:Y:S02]  /*162b0*/  FMNMX3.FTZ R9, R9, R206, R204, !PT ;  /* 0x000000ce09097276 */ /* 0x000fe400078100cc */
[----:B------:R-:W-:Y:S02]  /*162c0*/  IABS R5, R5 ;  /* 0x0000000500057213 */ /* 0x000fe40000000000 */
[----:B------:R-:W-:Y:S02]  /*162d0*/  FMNMX3.FTZ R7, R7, R210, R208, !PT ;  /* 0x000000d207077276 */ /* 0x000fe400078100d0 */
[----:B------:R-:W-:Y:S02]  /*162e0*/  IADD3 R114, PT, PT, R190, -0xb1, RZ ;  /* 0xffffff4fbe727810 */ /* 0x000fe40007ffe0ff */
[----:B------:R-:W-:Y:S02]  /*162f0*/  I2FP.F32.S32 R5, R5 ;  /* 0x0000000500057245 */ /* 0x000fe40000201400 */
[----:B------:R-:W-:Y:S02]  /*16300*/  FMNMX3.FTZ R9, R9, R202, R200, !PT ;  /* 0x000000ca09097276 */ /* 0x000fe400078100c8 */
[----:B------:R-:W-:Y:S01]  /*16310*/  FMNMX3.FTZ R7, R7, R198, R196, !PT ;  /* 0x000000c607077276 */ /* 0x000fe200078100c4 */
[C---:B------:R-:W-:Y:S01]  /*16320*/  FFMA.FTZ R60, -R0.reuse, R5, R60 ;  /* 0x00000005003c7223 */ /* 0x040fe2000001013c */
[----:B------:R-:W-:Y:S01]  /*16330*/  I2FP.F32.S32 R3, R3 ;  /* 0x0000000300037245 */ /* 0x000fe20000201400 */
[----:B------:R-:W-:Y:S01]  /*16340*/  FFMA.FTZ R64, -R0, R5, R64 ;  /* 0x0000000500407223 */ /* 0x000fe20000010140 */
[----:B------:R-:W-:Y:S02]  /*16350*/  IABS R114, R114 ;  /* 0x0000007200727213 */ /* 0x000fe40000000000 */
[----:B------:R-:W-:Y:S01]  /*16360*/  IADD3 R112, PT, PT, R190, -0xb8, RZ ;  /* 0xffffff48be707810 */ /* 0x000fe20007ffe0ff */
[CC--:B------:R-:W-:Y:S01]  /*16370*/  FFMA.FTZ R72, -R0.reuse, R3.reuse, R72 ;  /* 0x0000000300487223 */ /* 0x0c0fe20000010148 */
[----:B------:R-:W-:Y:S01]  /*16380*/  FMNMX3.FTZ R9, R9, R160, R158, !PT ;  /* 0x000000a009097276 */ /* 0x000fe2000781009e */
[----:B------:R-:W-:Y:S01]  /*16390*/  FFMA.FTZ R68, -R0, R3, R68 ;  /* 0x0000000300447223 */ /* 0x000fe20000010144 */
[----:B------:R-:W-:Y:S02]  /*163a0*/  FMNMX3.FTZ R7, R7, R194, R162, !PT ;  /* 0x000000c207077276 */ /* 0x000fe400078100a2 */
[----:B------:R-:W-:Y:S02]  /*163b0*/  I2FP.F32.S32 R114, R114 ;  /* 0x0000007200727245 */ /* 0x000fe40000201400 */
[----:B------:R-:W-:Y:S02]  /*163c0*/  IABS R112, R112 ;  /* 0x0000007000707213 */ /* 0x000fe40000000000 */
[----:B------:R-:W-:Y:S01]  /*163d0*/  IADD3 R5, PT, PT, R190, -0xf1, RZ ;  /* 0xffffff0fbe057810 */ /* 0x000fe20007ffe0ff */
[-C--:B------:R-:W-:Y:S01]  /*163e0*/  FFMA.FTZ R118, -R0, R114.reuse, R69 ;  /* 0x0000007200767223 */ /* 0x080fe20000010145 */
[----:B------:R-:W-:Y:S01]  /*163f0*/  IADD3 R3, PT, PT, R190, -0xe9, RZ ;  /* 0xffffff17be037810 */ /* 0x000fe20007ffe0ff */
[C---:B------:R-:W-:Y:S01]  /*16400*/  FFMA.FTZ R114, -R0.reuse, R114, R251 ;  /* 0x0000007200727223 */ /* 0x040fe200000101fb */
[----:B------:R-:W-:Y:S02]  /*16410*/  FMNMX3.FTZ R9, R9, R156, R154, !PT ;  /* 0x0000009c09097276 */ /* 0x000fe4000781009a */
[----:B------:R-:W-:Y:S02]  /*16420*/  FMNMX3.FTZ R7, R7, R152, R130, !PT ;  /* 0x0000009807077276 */ /* 0x000fe40007810082 */
[----:B------:R-:W-:Y:S02]  /*16430*/  I2FP.F32.S32 R112, R112 ;  /* 0x0000007000707245 */ /* 0x000fe40000201400 */
[----:B------:R-:W-:Y:S02]  /*16440*/  IABS R5, R5 ;  /* 0x0000000500057213 */ /* 0x000fe40000000000 */
[----:B------:R-:W-:Y:S01]  /*16450*/  IABS R3, R3 ;  /* 0x0000000300037213 */ /* 0x000fe20000000000 */
[C---:B------:R-:W-:Y:S01]  /*16460*/  FFMA.FTZ R108, -R0.reuse, R112, R91 ;  /* 0x00000070006c7223 */ /* 0x040fe2000001015b */
[----:B------:R-:W-:Y:S01]  /*16470*/  FMNMX3.FTZ R9, R9, R124, R122, !PT ;  /* 0x0000007c09097276 */ /* 0x000fe2000781007a */
[C---:B------:R-:W-:Y:S01]  /*16480*/  FFMA.FTZ R112, -R0.reuse, R112, R26 ;  /* 0x0000007000707223 */ /* 0x040fe2000001011a */
[----:B------:R-:W-:Y:S02]  /*16490*/  FMNMX3.FTZ R7, R7, R128, R126, !PT ;  /* 0x0000008007077276 */ /* 0x000fe4000781007e */
[----:B------:R-:W-:Y:S02]  /*164a0*/  I2FP.F32.S32 R5, R5 ;  /* 0x0000000500057245 */ /* 0x000fe40000201400 */
[----:B------:R-:W-:Y:S02]  /*164b0*/  I2FP.F32.S32 R3, R3 ;  /* 0x0000000300037245 */ /* 0x000fe40000201400 */
[----:B------:R-:W-:Y:S01]  /*164c0*/  FMNMX3.FTZ R9, R9, R120, R118, !PT ;  /* 0x0000007809097276 */ /* 0x000fe20007810076 */
[CC--:B------:R-:W-:Y:S01]  /*164d0*/  FFMA.FTZ R54, -R0.reuse, R5.reuse, R54 ;  /* 0x0000000500367223 */ /* 0x0c0fe20000010136 */
[----:B------:R-:W-:Y:S01]  /*164e0*/  FMNMX3.FTZ R7, R7, R116, R114, !PT ;  /* 0x0000007407077276 */ /* 0x000fe20007810072 */
[----:B------:R-:W-:Y:S01]  /*164f0*/  FFMA.FTZ R23, -R0, R5, R23 ;  /* 0x0000000500177223 */ /* 0x000fe20000010117 */
[----:B------:R-:W-:Y:S01]  /*16500*/  IADD3 R11, PT, PT, R190, -0xe1, RZ ;  /* 0xffffff1fbe0b7810 */ /* 0x000fe20007ffe0ff */
[CC--:B------:R-:W-:Y:S01]  /*16510*/  FFMA.FTZ R58, -R0.reuse, R3.reuse, R58 ;  /* 0x00000003003a7223 */ /* 0x0c0fe2000001013a */
[----:B------:R-:W-:Y:S01]  /*16520*/  FFMA.FTZ R62, -R0, R3, R62 ;  /* 0x00000003003e7223 */ /* 0x000fe2000001013e */
[----:B------:R-:W-:Y:S02]  /*16530*/  FMNMX3.FTZ R5, R9, R108, R106, !PT ;  /* 0x0000006c09057276 */ /* 0x000fe4000781006a */
[----:B------:R-:W-:Y:S02]  /*16540*/  FMNMX3.FTZ R9, R7, R112, R110, !PT ;  /* 0x0000007007097276 */ /* 0x000fe4000781006e */
[----:B------:R-:W-:Y:S02]  /*16550*/  IABS R11, R11 ;  /* 0x0000000b000b7213 */ /* 0x000fe40000000000 */
[----:B------:R-:W-:Y:S02]  /*16560*/  IADD3 R3, PT, PT, R190, -0xf8, RZ ;  /* 0xffffff08be037810 */ /* 0x000fe40007ffe0ff */
[----:B------:R-:W-:Y:S02]  /*16570*/  FMNMX3.FTZ R9, R9, R100, R98, !PT ;  /* 0x0000006409097276 */ /* 0x000fe40007810062 */
[----:B------:R-:W-:Y:S02]  /*16580*/  I2FP.F32.S32 R11, R11 ;  /* 0x0000000b000b7245 */ /* 0x000fe40000201400 */
[----:B------:R-:W-:Y:S02]  /*16590*/  IABS R3, R3 ;  /* 0x0000000300037213 */ /* 0x000fe40000000000 */
[----:B------:R-:W-:Y:S01]  /*165a0*/  FMNMX3.FTZ R7, R5, R104, R102, !PT ;  /* 0x0000006805077276 */ /* 0x000fe20007810066 */
[CC--:B------:R-:W-:Y:S01]  /*165b0*/  FFMA.FTZ R70, -R0.reuse, R11.reuse, R70 ;  /* 0x0000000b00467223 */ /* 0x0c0fe20000010146 */
[----:B------:R-:W-:Y:S01]  /*165c0*/  FMNMX3.FTZ R9, R9, R96, R94, !PT ;  /* 0x0000006009097276 */ /* 0x000fe2000781005e */
[----:B------:R-:W-:Y:S01]  /*165d0*/  FFMA.FTZ R66, -R0, R11, R66 ;  /* 0x0000000b00427223 */ /* 0x000fe20000010142 */
[----:B------:R-:W-:Y:S02]  /*165e0*/  I2FP.F32.S32 R3, R3 ;  /* 0x0000000300037245 */ /* 0x000fe40000201400 */
[----:B------:R-:W-:Y:S02]  /*165f0*/  FMNMX3.FTZ R7, R7, R92, R90, !PT ;  /* 0x0000005c07077276 */ /* 0x000fe4000781005a */
[----:B------:R-:W-:Y:S01]  /*16600*/  IADD3 R11, PT, PT, R190, -0xf0, RZ ;  /* 0xffffff10be0b7810 */ /* 0x000fe20007ffe0ff */
[CC--:B------:R-:W-:Y:S01]  /*16610*/  FFMA.FTZ R50, -R0.reuse, R3.reuse, R50 ;  /* 0x0000000300327223 */ /* 0x0c0fe20000010132 */
[----:B------:R-:W-:Y:S01]  /*16620*/  FMNMX3.FTZ R9, R9, R84, R82, !PT ;  /* 0x0000005409097276 */ /* 0x000fe20007810052 */
[----:B------:R-:W-:Y:S01]  /*16630*/  FFMA.FTZ R22, -R0, R3, R22 ;  /* 0x0000000300167223 */ /* 0x000fe20000010116 */
[----:B------:R-:W-:Y:S02]  /*16640*/  FMNMX3.FTZ R7, R7, R88, R86, !PT ;  /* 0x0000005807077276 */ /* 0x000fe40007810056 */
[----:B------:R-:W-:Y:S02]  /*16650*/  IABS R11, R11 ;  /* 0x0000000b000b7213 */ /* 0x000fe40000000000 */
[C---:B------:R-:W-:Y:S02]  /*16660*/  IADD3 R3, PT, PT, R190.reuse, -0xf9, RZ ;  /* 0xffffff07be037810 */ /* 0x040fe40007ffe0ff */
[----:B------:R-:W-:Y:S02]  /*16670*/  FMNMX3.FTZ R9, R9, R80, R78, !PT ;  /* 0x0000005009097276 */ /* 0x000fe4000781004e */
        /* <DEDUP_REMOVED lines=12> */
[CC--:B------:R-:W-:Y:S01]  /*16740*/  FFMA.FTZ R21, -R0.reuse, R3.reuse, R21 ;  /* 0x0000000300157223 */ /* 0x0c0fe20000010115 */
[----:B------:R-:W-:Y:S01]  /*16750*/  FMNMX3.FTZ R2, R9, R64, R62, !PT ;  /* 0x0000004009027276 */ /* 0x000fe2000781003e */
[----:B------:R-:W-:Y:S01]  /*16760*/  FFMA.FTZ R51, -R0, R3, R51 ;  /* 0x0000000300337223 */ /* 0x000fe20000010133 */
[----:B------:R-:W-:Y:S02]  /*16770*/  FMNMX3.FTZ R7, R7, R60, R58, !PT ;  /* 0x0000003c07077276 */ /* 0x000fe4000781003a */
[----:B------:R-:W-:Y:S02]  /*16780*/  I2FP.F32.S32 R4, R4 ;  /* 0x0000000400047245 */ /* 0x000fe40000201400 */
[----:B------:R-:W-:Y:S02]  /*16790*/  I2FP.F32.S32 R5, R5 ;  /* 0x0000000500057245 */ /* 0x000fe40000201400 */
[----:B------:R-:W-:Y:S01]  /*167a0*/  FMNMX3.FTZ R2, R2, R24, R23, !PT ;  /* 0x0000001802027276 */ /* 0x000fe20007810017 */
[C---:B------:R-:W-:Y:S01]  /*167b0*/  FFMA.FTZ R53, -R0.reuse, R4, R53 ;  /* 0x0000000400357223 */ /* 0x040fe20000010135 */
[----:B------:R-:W-:Y:S01]  /*167c0*/  FMNMX3.FTZ R3, R7, R56, R54, !PT ;  /* 0x0000003807037276 */ /* 0x000fe20007810036 */
[----:B------:R-:W-:Y:S01]  /*167d0*/  FFMA.FTZ R52, -R0, R5, R52 ;  /* 0x0000000500347223 */ /* 0x000fe20000010134 */
[----:B------:R-:W-:Y:S02]  /*167e0*/  FMNMX3.FTZ R7, R2, R22, R21, !PT ;  /* 0x0000001602077276 */ /* 0x000fe40007810015 */
[----:B------:R-:W-:Y:S02]  /*167f0*/  FMNMX3.FTZ R3, R3, R50, R51, !PT ;  /* 0x0000003203037276 */ /* 0x000fe40007810033 */
[----:B------:R-:W-:Y:S01]  /*16800*/  LOP3.LUT R49, R168, 0x120, R169, 0xf8, !PT ;  /* 0x00000120a8317812 */ /* 0x000fe200078ef8a9 */
[----:B------:R-:W1:Y:S01]  /*16810*/  SHFL.BFLY PT, R2, R7, 0x2, 0x1f ;  /* 0x0c401f0007027f89 */ /* 0x000e6200000e0000 */
[----:B------:R-:W-:Y:S02]  /*16820*/  FMNMX3.FTZ R6, R3, R52, R53, !PT ;  /* 0x0000003403067276 */ /* 0x000fe40007810035 */
[----:B------:R-:W-:Y:S02]  /*16830*/  LEA R49, R49, UR8, 0x1 ;  /* 0x0000000831317c11 */ /* 0x000fe4000f8e08ff */
[----:B------:R-:W-:Y:S03]  /*16840*/  IADD3 R185, PT, PT, R185, -0x100, RZ ;  /* 0xffffff00b9b97810 */ /* 0x000fe60007ffe0ff */
[----:B------:R-:W2:Y:S01]  /*16850*/  SHFL.BFLY PT, R3, R6, 0x2, 0x1f ;  /* 0x0c401f0006037f89 */ /* 0x000ea200000e0000 */
[----:B------:R-:W-:Y:S02]  /*16860*/  IADD3 R48, PT, PT, R49, 0x5020, RZ ;  /* 0x0000502031307810 */ /* 0x000fe40007ffe0ff */
[----:B------:R-:W-:Y:S05]  /*16870*/  IADD3 R190, PT, PT, R190, 0x100, RZ ;  /* 0x00000100bebe7810 */ /* 0x000fea0007ffe0ff */
[----:B------:R-:W-:Y:S01]  /*16880*/  LDSM.16.MT88.4 R12, [R49+0x5000] ;  /* 0x00500000310c783b */ /* 0x000fe20000004200 */
[----:B-1----:R-:W-:Y:S07]  /*16890*/  FMNMX.FTZ R9, R7, R2, !PT ;  /* 0x0000000207097209 */ /* 0x002fee0007810000 */
[----:B------:R-:W1:Y:S01]  /*168a0*/  SHFL.BFLY PT, R2, R9, 0x1, 0x1f ;  /* 0x0c201f0009027f89 */ /* 0x000e6200000e0000 */
[----:B--2---:R-:W-:Y:S07]  /*168b0*/  FMNMX.FTZ R4, R6, R3, !PT ;  /* 0x0000000306047209 */ /* 0x004fee0007810000 */
[----:B------:R-:W2:Y:S01]  /*168c0*/  SHFL.BFLY PT, R3, R4, 0x1, 0x1f ;  /* 0x0c201f0004037f89 */ /* 0x000ea200000e0000 */
[----:B-1----:R-:W-:Y:S04]  /*168d0*/  FMNMX.FTZ R2, R9, R2, !PT ;  /* 0x0000000209027209 */ /* 0x002fe80007810000 */
[----:B------:R-:W-:Y:S01]  /*168e0*/  FSETP.NEU.FTZ.AND P1, PT, R2, -INF , PT ;  /* 0xff8000000200780b */ /* 0x000fe20003f3d000 */
[----:B---3--:R-:W-:Y:S01]  /*168f0*/  FMUL.FTZ R27, R20, R2 ;  /* 0x00000002141b7220 */ /* 0x008fe20000410000 */
        /* <DEDUP_REMOVED lines=8> */
[C---:B------:R-:W-:Y:S01]  /*16980*/  FMUL.FTZ R25, R20.reuse, R5 ;  /* 0x0000000514197220 */ /* 0x040fe20000410000 */
[----:B------:R-:W-:Y:S01]  /*16990*/  FSEL R55, R55, RZ, P1 ;  /* 0x000000ff37377208 */ /* 0x000fe20000800000 */
[----:B------:R-:W-:Y:S01]  /*169a0*/  FMUL.FTZ R26, R20, R7 ;  /* 0x00000007141a7220 */ /* 0x000fe20000410000 */
[-CC-:B------:R-:W-:Y:S01]  /*169b0*/  FFMA.FTZ R91, R197, R20.reuse, -R27.reuse ;  /* 0x00000014c55b7223 */ /* 0x180fe2000001081b */
[-CC-:B------:R-:W-:Y:S01]  /*169c0*/  FFMA.FTZ R69, R199, R20.reuse, -R27.reuse ;  /* 0x00000014c7457223 */ /* 0x180fe2000001081b */
[-CC-:B------:R-:W-:Y:S01]  /*169d0*/  FFMA.FTZ R150, R205, R20.reuse, -R27.reuse ;  /* 0x00000014cd967223 */ /* 0x180fe2000001081b */
[----:B------:R-:W1:Y:S01]  /*169e0*/  MUFU.EX2 R25, R25 ;  /* 0x0000001900197308 */ /* 0x000e620000000800 */
[-C--:B------:R-:W-:Y:S01]  /*169f0*/  FFMA.FTZ R59, R207, R20.reuse, -R27 ;  /* 0x00000014cf3b7223 */ /* 0x080fe2000001081b */
[-CC-:B------:R-:W-:Y:S01]  /*16a00*/  FFMA.FTZ R97, R161, R20.reuse, -R55.reuse ;  /* 0x00000014a1617223 */ /* 0x180fe20000010837 */
[-CC-:B------:R-:W-:Y:S07]  /*16a10*/  FFMA.FTZ R71, R163, R20.reuse, -R55.reuse ;  /* 0x00000014a3477223 */ /* 0x180fee0000010837 */
[----:B------:R-:W2:Y:S01]  /*16a20*/  MUFU.EX2 R26, R26 ;  /* 0x0000001a001a7308 */ /* 0x000ea20000000800 */
[-CC-:B------:R-:W-:Y:S01]  /*16a30*/  FFMA.FTZ R168, R201, R20.reuse, -R55.reuse ;  /* 0x00000014c9a87223 */ /* 0x180fe20000010837 */
[-C--:B------:R-:W-:Y:S01]  /*16a40*/  FFMA.FTZ R57, R203, R20.reuse, -R55 ;  /* 0x00000014cb397223 */ /* 0x080fe20000010837 */
[----:B------:R-:W3:Y:S07]  /*16a50*/  LDSM.16.MT88.4 R32, [R48] ;  /* 0x000000003020783b */ /* 0x000eee0000004200 */
[----:B------:R-:W-:Y:S01]  /*16a60*/  MUFU.EX2 R91, R91 ;  /* 0x0000005b005b7308 */ /* 0x000fe20000000800 */
[-CC-:B------:R-:W-:Y:S01]  /*16a70*/  FFMA.FTZ R63, R36, R20.reuse, -R27.reuse ;  /* 0x00000014243f7223 */ /* 0x180fe2000001081b */
[-C--:B------:R-:W-:Y:S01]  /*16a80*/  FFMA.FTZ R61, R19, R20.reuse, -R27 ;  /* 0x00000014133d7223 */ /* 0x080fe2000001081b */
[-CC-:B------:R-:W-:Y:S07]  /*16a90*/  FFMA.FTZ R81, R16, R20.reuse, -R55.reuse ;  /* 0x0000001410517223 */ /* 0x180fee0000010837 */
[----:B------:R-:W4:Y:S01]  /*16aa0*/  MUFU.EX2 R69, R69 ;  /* 0x0000004500457308 */ /* 0x000f220000000800 */
[----:B------:R-:W-:Y:S01]  /*16ab0*/  FFMA.FTZ R65, R17, R20, -R55 ;  /* 0x0000001411417223 */ /* 0x000fe20000010837 */
[C---:B-1----:R-:W-:Y:S01]  /*16ac0*/  FMUL.FTZ R6, R25.reuse, R146 ;  /* 0x0000009219067220 */ /* 0x042fe20000410000 */
[----:B------:R-:W1:Y:S07]  /*16ad0*/  LDSM.16.MT88.4 R36, [R49+0x5400] ;  /* 0x005400003124783b */ /* 0x000e6e0000004200 */
[----:B------:R-:W-:Y:S01]  /*16ae0*/  MUFU.EX2 R150, R150 ;  /* 0x0000009600967308 */ /* 0x000fe20000000800 */
[C---:B------:R-:W-:Y:S01]  /*16af0*/  FMUL.FTZ R7, R25.reuse, R147 ;  /* 0x0000009319077220 */ /* 0x040fe20000410000 */
[C---:B--2---:R-:W-:Y:S01]  /*16b00*/  FMUL.FTZ R4, R26.reuse, R144 ;  /* 0x000000901a047220 */ /* 0x044fe20000410000 */
[C---:B------:R-:W-:Y:S07]  /*16b10*/  FMUL.FTZ R5, R26.reuse, R145 ;  /* 0x000000911a057220 */ /* 0x040fee0000410000 */
[----:B------:R-:W2:Y:S01]  /*16b20*/  MUFU.EX2 R59, R59 ;  /* 0x0000003b003b7308 */ /* 0x000ea20000000800 */
[C---:B------:R-:W-:Y:S01]  /*16b30*/  FMUL.FTZ R11, R25.reuse, R143 ;  /* 0x0000008f190b7220 */ /* 0x040fe20000410000 */
[C---:B------:R-:W-:Y:S01]  /*16b40*/  FMUL.FTZ R9, R26.reuse, R141 ;  /* 0x0000008d1a097220 */ /* 0x040fe20000410000 */
[----:B------:R-:W-:Y:S07]  /*16b50*/  FMUL.FTZ R10, R25, R142 ;  /* 0x0000008e190a7220 */ /* 0x000fee0000410000 */
[----:B------:R-:W-:Y:S01]  /*16b60*/  MUFU.EX2 R71, R71 ;  /* 0x0000004700477308 */ /* 0x000fe20000000800 */
[C---:B------:R-:W-:Y:S01]  /*16b70*/  FMUL.FTZ R8, R26.reuse, R140 ;  /* 0x0000008c1a087220 */ /* 0x040fe20000410000 */
[----:B----4-:R-:W-:Y:S01]  /*16b80*/  F2FP.F16.F32.PACK_AB R29, R69, R91 ;  /* 0x0000005b451d723e */ /* 0x010fe200000000ff */
[-C--:B------:R-:W-:Y:S07]  /*16b90*/  FFMA.FTZ R140, R215, R20.reuse, -R27 ;  /* 0x00000014d78c7223 */ /* 0x080fee000001081b */
[----:B------:R-:W-:Y:S01]  /*16ba0*/  MUFU.EX2 R57, R57 ;  /* 0x0000003900397308 */ /* 0x000fe20000000800 */
[-C--:B------:R-:W-:Y:S01]  /*16bb0*/  FFMA.FTZ R146, R209, R20.reuse, -R55 ;  /* 0x00000014d1927223 */ /* 0x080fe20000010837 */
[--C-:B------:R-:W-:Y:S01]  /*16bc0*/  FFMA.FTZ R211, R211, R20, -R27.reuse ;  /* 0x00000014d3d37223 */ /* 0x100fe2000001081b */
[----:B------:R-:W4:Y:S07]  /*16bd0*/  LDSM.16.MT88.4 R40, [R48+0x400] ;  /* 0x000400003028783b */ /* 0x000f2e0000004200 */
[----:B------:R-:W5:Y:S01]  /*16be0*/  MUFU.EX2 R97, R97 ;  /* 0x0000006100617308 */ /* 0x000f620000000800 */
[----:B------:R-:W-:Y:S01]  /*16bf0*/  FMUL.FTZ R18, R25, R134 ;  /* 0x0000008619127220 */ /* 0x000fe20000410000 */
[----:B--2---:R-:W-:Y:S01]  /*16c00*/  F2FP.F16.F32.PACK_AB R31, R59, R150 ;  /* 0x000000963b1f723e */ /* 0x004fe200000000ff */
[----:B------:R-:W-:Y:S07]  /*16c10*/  FMUL.FTZ R19, R25, R135 ;  /* 0x0000008719137220 */ /* 0x000fee0000410000 */
[----:B------:R-:W2:Y:S01]  /*16c20*/  MUFU.EX2 R168, R168 ;  /* 0x000000a800a87308 */ /* 0x000ea20000000800 */
[C---:B------:R-:W-:Y:S01]  /*16c30*/  FMUL.FTZ R16, R26.reuse, R132 ;  /* 0x000000841a107220 */ /* 0x040fe20000410000 */
[C---:B------:R-:W-:Y:S01]  /*16c40*/  FMUL.FTZ R17, R26.reuse, R133 ;  /* 0x000000851a117220 */ /* 0x040fe20000410000 */
[-CC-:B------:R-:W-:Y:S07]  /*16c50*/  FFMA.FTZ R89, R221, R20.reuse, -R27.reuse ;  /* 0x00000014dd597223 */ /* 0x180fee000001081b */
[----:B------:R-:W-:Y:S01]  /*16c60*/  MUFU.EX2 R140, R140 ;  /* 0x0000008c008c7308 */ /* 0x000fe20000000800 */
[-CC-:B------:R-:W-:Y:S01]  /*16c70*/  FFMA.FTZ R144, R223, R20.reuse, -R27.reuse ;  /* 0x00000014df907223 */ /* 0x180fe2000001081b */
[-C--:B------:R-:W-:Y:S01]  /*16c80*/  FFMA.FTZ R79, R79, R20.reuse, -R27 ;  /* 0x000000144f4f7223 */ /* 0x080fe2000001081b */
[-CC-:B------:R-:W-:Y:S07]  /*16c90*/  FFMA.FTZ R121, R217, R20.reuse, -R55.reuse ;  /* 0x00000014d9797223 */ /* 0x180fee0000010837 */
[----:B------:R-:W1:Y:S01]  /*16ca0*/  MUFU.EX2 R61, R61 ;  /* 0x0000003d003d7308 */ /* 0x000e620000000800 */
[-CC-:B------:R-:W-:Y:S01]  /*16cb0*/  FFMA.FTZ R119, R219, R20.reuse, -R55.reuse ;  /* 0x00000014db777223 */ /* 0x180fe20000010837 */
[----:B-----5:R-:W-:Y:S01]  /*16cc0*/  F2FP.F16.F32.PACK_AB R28, R71, R97 ;  /* 0x00000061471c723e */ /* 0x020fe200000000ff */
[-CC-:B------:R-:W-:Y:S07]  /*16cd0*/  FFMA.FTZ R109, R95, R20.reuse, -R55.reuse ;  /* 0x000000145f6d7223 */ /* 0x180fee0000010837 */
[----:B------:R-:W-:Y:S01]  /*16ce0*/  MUFU.EX2 R146, R146 ;  /* 0x0000009200927308 */ /* 0x000fe20000000800 */
[----:B------:R-:W-:Y:S01]  /*16cf0*/  FFMA.FTZ R225, R225, R20, -R55 ;  /* 0x00000014e1e17223 */ /* 0x000fe20000010837 */
[----:B--2---:R-:W-:Y:S01]  /*16d00*/  F2FP.F16.F32.PACK_AB R30, R57, R168 ;  /* 0x000000a8391e723e */ /* 0x004fe200000000ff */
[-CC-:B------:R-:W-:Y:S01]  /*16d10*/  FFMA.FTZ R111, R231, R20.reuse, -R27.reuse ;  /* 0x00000014e76f7223 */ /* 0x180fe2000001081b */
[-CC-:B------:R-:W-:Y:S01]  /*16d20*/  FFMA.FTZ R87, R87, R20.reuse, -R27.reuse ;  /* 0x0000001457577223 */ /* 0x180fe2000001081b */
[-C--:B------:R-:W-:Y:S01]  /*16d30*/  FFMA.FTZ R134, R85, R20.reuse, -R27 ;  /* 0x0000001455867223 */ /* 0x080fe2000001081b */
[-CC-:B------:R-:W-:Y:S01]  /*16d40*/  FFMA.FTZ R123, R229, R20.reuse, -R55.reuse ;  /* 0x00000014e57b7223 */ /* 0x180fe20000010837 */
[-CC-:B------:R-:W-:Y:S01]  /*16d50*/  FFMA.FTZ R107, R83, R20.reuse, -R55.reuse ;  /* 0x00000014536b7223 */ /* 0x180fe20000010837 */
[--C-:B------:R-:W-:Y:S01]  /*16d60*/  FFMA.FTZ R117, R233, R20, -R55.reuse ;  /* 0x00000014e9757223 */ /* 0x100fe20000010837 */
[C---:B------:R-:W-:Y:S01]  /*16d70*/  HMMA.16816.F32 R4, R28.reuse, R12, R4 ;  /* 0x0000000c1c04723c */ /* 0x040fe20000001804 */
[----:B------:R-:W-:Y:S04]  /*16d80*/  MUFU.EX2 R65, R65 ;  /* 0x0000004100417308 */ /* 0x000fe80000000800 */
[----:B------:R-:W-:Y:S01]  /*16d90*/  FMUL.FTZ R12, R26, R136 ;  /* 0x000000881a0c7220 */ /* 0x000fe20000410000 */
[-CC-:B------:R-:W-:Y:S01]  /*16da0*/  FFMA.FTZ R136, R213, R20.reuse, -R55.reuse ;  /* 0x00000014d5887223 */ /* 0x180fe20000010837 */
[----:B------:R-:W-:Y:S01]  /*16db0*/  FFMA.FTZ R115, R46, R20, -R55 ;  /* 0x000000142e737223 */ /* 0x000fe20000010837 */
[C---:B------:R-:W-:Y:S03]  /*16dc0*/  HMMA.16816.F32 R8, R28.reuse, R14, R8 ;  /* 0x0000000e1c08723c */ /* 0x040fe60000001808 */
[----:B------:R-:W-:Y:S01]  /*16dd0*/  MUFU.EX2 R142, R211 ;  /* 0x000000d3008e7308 */ /* 0x000fe20000000800 */
[C---:B------:R-:W-:Y:S01]  /*16de0*/  FMUL.FTZ R14, R25.reuse, R138 ;  /* 0x0000008a190e7220 */ /* 0x040fe20000410000 */
[----:B------:R-:W-:Y:S01]  /*16df0*/  FMUL.FTZ R15, R25, R139 ;  /* 0x0000008b190f7220 */ /* 0x000fe20000410000 */
[----:B------:R-:W-:Y:S07]  /*16e00*/  FMUL.FTZ R13, R26, R137 ;  /* 0x000000891a0d7220 */ /* 0x000fee0000410000 */
[----:B------:R-:W-:Y:S01]  /*16e10*/  MUFU.EX2 R136, R136 ;  /* 0x0000008800887308 */ /* 0x000fe20000000800 */
[-CC-:B------:R-:W-:Y:S01]  /*16e20*/  FFMA.FTZ R138, R227, R20.reuse, -R27.reuse ;  /* 0x00000014e38a7223 */ /* 0x180fe2000001081b */
[-CC-:B------:R-:W-:Y:S01]  /*16e30*/  FFMA.FTZ R235, R235, R20.reuse, -R27.reuse ;  /* 0x00000014ebeb7223 */ /* 0x180fe2000001081b */
[-C--:B------:R-:W-:Y:S07]  /*16e40*/  FFMA.FTZ R103, R44, R20.reuse, -R27 ;  /* 0x000000142c677223 */ /* 0x080fee000001081b */
[----:B------:R-:W2:Y:S01]  /*16e50*/  MUFU.EX2 R63, R63 ;  /* 0x0000003f003f7308 */ /* 0x000ea20000000800 */
[----:B------:R-:W-:Y:S01]  /*16e60*/  LDSM.16.MT88.4 R44, [R49+0x6000] ;  /* 0x00600000312c783b */ /* 0x000fe20000004200 */
[C---:B---3--:R-:W-:Y:S08]  /*16e70*/  HMMA.16816.F32 R12, R28.reuse, R32, R12 ;  /* 0x000000201c0c723c */ /* 0x048ff0000000180c */
[----:B------:R-:W3:Y:S01]  /*16e80*/  MUFU.EX2 R81, R81 ;  /* 0x0000005100517308 */ /* 0x000ee20000000800 */
[-C--:B------:R-:W-:Y:S01]  /*16e90*/  FFMA.FTZ R127, R105, R20.reuse, -R55 ;  /* 0x00000014697f7223 */ /* 0x080fe20000010837 */
[-CC-:B------:R-:W-:Y:S01]  /*16ea0*/  FFMA.FTZ R83, R239, R20.reuse, -R27.reuse ;  /* 0x00000014ef537223 */ /* 0x180fe2000001081b */
[-CC-:B------:R-:W-:Y:S01]  /*16eb0*/  FFMA.FTZ R132, R243, R20.reuse, -R27.reuse ;  /* 0x00000014f3847223 */ /* 0x180fe2000001081b */
[-C--:B------:R-:W-:Y:S01]  /*16ec0*/  FFMA.FTZ R67, R67, R20.reuse, -R27 ;  /* 0x0000001443437223 */ /* 0x080fe2000001081b */
[--C-:B------:R-:W-:Y:S01]  /*16ed0*/  FFMA.FTZ R125, R237, R20, -R55.reuse ;  /* 0x00000014ed7d7223 */ /* 0x100fe20000010837 */
[----:B------:R-:W-:Y:S01]  /*16ee0*/  HMMA.16816.F32 R16, R28, R34, R16 ;  /* 0x000000221c10723c */ /* 0x000fe20000001810 */
[----:B------:R-:W5:Y:S03]  /*16ef0*/  LDSM.16.MT88.4 R32, [R49+0x5800] ;  /* 0x005800003120783b */ /* 0x000f660000004200 */
[----:B------:R-:W-:Y:S01]  /*16f00*/  MUFU.EX2 R144, R144 ;  /* 0x0000009000907308 */ /* 0x000fe20000000800 */
[----:B-1----:R-:W-:Y:S01]  /*16f10*/  F2FP.F16.F32.PACK_AB R31, R61, R140 ;  /* 0x0000008c3d1f723e */ /* 0x002fe200000000ff */
[--C-:B------:R-:W-:Y:S01]  /*16f20*/  FFMA.FTZ R113, R113, R20, -R55.reuse ;  /* 0x0000001471717223 */ /* 0x100fe20000010837 */
[----:B--2---:R-:W-:Y:S07]  /*16f30*/  F2FP.F16.F32.PACK_AB R29, R63, R142 ;  /* 0x0000008e3f1d723e */ /* 0x004fee00000000ff */
[----:B------:R-:W-:Y:S01]  /*16f40*/  MUFU.EX2 R79, R79 ;  /* 0x0000004f004f7308 */ /* 0x000fe20000000800 */
[----:B------:R-:W-:Y:S01]  /*16f50*/  F2FP.F16.F32.PACK_AB R30, R65, R136 ;  /* 0x00000088411e723e */ /* 0x000fe200000000ff */
[----:B------:R-:W-:Y:S01]  /*16f60*/  FFMA.FTZ R105, R93, R20, -R55 ;  /* 0x000000145d697223 */ /* 0x000fe20000010837 */
[----:B---3--:R-:W-:Y:S01]  /*16f70*/  F2FP.F16.F32.PACK_AB R28, R81, R146 ;  /* 0x00000092511c723e */ /* 0x008fe200000000ff */
[-C--:B------:R-:W-:Y:S01]  /*16f80*/  FFMA.FTZ R101, R101, R20.reuse, -R27 ;  /* 0x0000001465657223 */ /* 0x080fe2000001081b */
[-CC-:B------:R-:W-:Y:S01]  /*16f90*/  FFMA.FTZ R77, R77, R20.reuse, -R55.reuse ;  /* 0x000000144d4d7223 */ /* 0x180fe20000010837 */
[-CC-:B------:R-:W-:Y:S01]  /*16fa0*/  FFMA.FTZ R234, R234, R20.reuse, -R55.reuse ;  /* 0x00000014eaea7223 */ /* 0x180fe20000010837 */
[-CC-:B------:R-:W-:Y:S01]  /*16fb0*/  FFMA.FTZ R222, R222, R20.reuse, -R55.reuse ;  /* 0x00000014dede7223 */ /* 0x180fe20000010837 */
[-CC-:B------:R-:W-:Y:S01]  /*16fc0*/  FFMA.FTZ R216, R216, R20.reuse, -R55.reuse ;  /* 0x00000014d8d87223 */ /* 0x180fe20000010837 */
[-CC-:B------:R-:W-:Y:S01]  /*16fd0*/  FFMA.FTZ R204, R204, R20.reuse, -R55.reuse ;  /* 0x00000014cccc7223 */ /* 0x180fe20000010837 */
[C---:B------:R-:W-:Y:S01]  /*16fe0*/  HMMA.16816.F32 R4, R28.reuse, R36, R4 ;  /* 0x000000241c04723c */ /* 0x040fe20000001804 */
[----:B------:R-:W-:Y:S02]  /*16ff0*/  MUFU.EX2 R121, R121 ;  /* 0x0000007900797308 */ /* 0x000fe40000000800 */
[-CC-:B------:R-:W-:Y:S01]  /*17000*/  FFMA.FTZ R160, R160, R20.reuse, -R55.reuse ;  /* 0x00000014a0a07223 */ /* 0x180fe20000010837 */
[-C--:B------:R-:W-:Y:S01]  /*17010*/  FFMA.FTZ R158, R158, R20.reuse, -R55 ;  /* 0x000000149e9e7223 */ /* 0x080fe20000010837 */
[-C--:B------:R-:W-:Y:S01]  /*17020*/  FFMA.FTZ R152, R152, R20.reuse, -R27 ;  /* 0x0000001498987223 */ /* 0x080fe2000001081b */
[-CC-:B------:R-:W-:Y:S01]  /*17030*/  FFMA.FTZ R124, R124, R20.reuse, -R55.reuse ;  /* 0x000000147c7c7223 */ /* 0x180fe20000010837 */
[-C--:B------:R-:W-:Y:S01]  /*17040*/  FFMA.FTZ R102, R102, R20.reuse, -R55 ;  /* 0x0000001466667223 */ /* 0x080fe20000010837 */
[C---:B------:R-:W-:Y:S01]  /*17050*/  HMMA.16816.F32 R8, R28.reuse, R38, R8 ;  /* 0x000000261c08723c */ /* 0x040fe20000001808 */
[----:B------:R-:W1:Y:S02]  /*17060*/  LDSM.16.MT88.4 R36, [R48+0x800] ;  /* 0x000800003024783b */ /* 0x000e640000004200 */
[----:B------:R-:W2:Y:S01]  /*17070*/  MUFU.EX2 R119, R119 ;  /* 0x0000007700777308 */ /* 0x000ea20000000800 */
[-CC-:B------:R-:W-:Y:S01]  /*17080*/  FFMA.FTZ R116, R116, R20.reuse, -R27.reuse ;  /* 0x0000001474747223 */ /* 0x180fe2000001081b */
[-C--:B------:R-:W-:Y:S01]  /*17090*/  FFMA.FTZ R110, R110, R20.reuse, -R27 ;  /* 0x000000146e6e7223 */ /* 0x080fe2000001081b */
[-C--:B------:R-:W-:Y:S07]  /*170a0*/  FFMA.FTZ R86, R86, R20.reuse, -R55 ;  /* 0x0000001456567223 */ /* 0x080fee0000010837 */
[----:B------:R-:W3:Y:S01]  /*170b0*/  MUFU.EX2 R89, R89 ;  /* 0x0000005900597308 */ /* 0x000ee20000000800 */
[-CC-:B------:R-:W-:Y:S01]  /*170c0*/  FFMA.FTZ R100, R100, R20.reuse, -R27.reuse ;  /* 0x0000001464647223 */ /* 0x180fe2000001081b */
[C---:B----4-:R-:W-:Y:S08]  /*170d0*/  HMMA.16816.F32 R12, R28.reuse, R40, R12 ;  /* 0x000000281c0c723c */ /* 0x050ff0000000180c */
[----:B------:R-:W4:Y:S01]  /*170e0*/  MUFU.EX2 R138, R138 ;  /* 0x0000008a008a7308 */ /* 0x000f220000000800 */
[-C--:B------:R-:W-:Y:S01]  /*170f0*/  FFMA.FTZ R94, R94, R20.reuse, -R27 ;  /* 0x000000145e5e7223 */ /* 0x080fe2000001081b */
[-C--:B------:R-:W-:Y:S01]  /*17100*/  FFMA.FTZ R88, R88, R20.reuse, -R55 ;  /* 0x0000001458587223 */ /* 0x080fe20000010837 */
[-C--:B------:R-:W-:Y:S07]  /*17110*/  FFMA.FTZ R84, R84, R20.reuse, -R27 ;  /* 0x0000001454547223 */ /* 0x080fee000001081b */
[----:B------:R-:W-:Y:S01]  /*17120*/  MUFU.EX2 R95, R225 ;  /* 0x000000e1005f7308 */ /* 0x000fe20000000800 */
[-C--:B------:R-:W-:Y:S01]  /*17130*/  FFMA.FTZ R76, R76, R20.reuse, -R55 ;  /* 0x000000144c4c7223 */ /* 0x080fe20000010837 */
[----:B------:R-:W-:Y:S01]  /*17140*/  HMMA.16816.F32 R16, R28, R42, R16 ;  /* 0x0000002a1c10723c */ /* 0x000fe20000001810 */
[----:B------:R-:W1:Y:S07]  /*17150*/  LDSM.16.MT88.4 R40, [R49+0x5c00] ;  /* 0x005c00003128783b */ /* 0x000e6e0000004200 */
[----:B------:R-:W5:Y:S01]  /*17160*/  MUFU.EX2 R109, R109 ;  /* 0x0000006d006d7308 */ /* 0x000f620000000800 */
[----:B--2---:R-:W-:Y:S01]  /*17170*/  F2FP.F16.F32.PACK_AB R28, R119, R121 ;  /* 0x00000079771c723e */ /* 0x004fe200000000ff */
[-CC-:B------:R-:W-:Y:S01]  /*17180*/  FFMA.FTZ R68, R68, R20.reuse, -R27.reuse ;  /* 0x0000001444447223 */ /* 0x180fe2000001081b */
[----:B---3--:R-:W-:Y:S07]  /*17190*/  F2FP.F16.F32.PACK_AB R29, R144, R89 ;  /* 0x00000059901d723e */ /* 0x008fee00000000ff */
[----:B------:R-:W-:Y:S01]  /*171a0*/  MUFU.EX2 R111, R111 ;  /* 0x0000006f006f7308 */ /* 0x000fe20000000800 */
[----:B------:R-:W-:Y:S01]  /*171b0*/  FFMA.FTZ R66, R66, R20, -R27 ;  /* 0x0000001442427223 */ /* 0x000fe2000001081b */
[----:B----4-:R-:W-:Y:S01]  /*171c0*/  F2FP.F16.F32.PACK_AB R31, R79, R138 ;  /* 0x0000008a4f1f723e */ /* 0x010fe200000000ff */
[-CC-:B------:R-:W-:Y:S07]  /*171d0*/  FFMA.FTZ R60, R60, R20.reuse, -R55.reuse ;  /* 0x000000143c3c7223 */ /* 0x180fee0000010837 */
[----:B------:R-:W2:Y:S01]  /*171e0*/  MUFU.EX2 R87, R87 ;  /* 0x0000005700577308 */ /* 0x000ea20000000800 */
[-C--:B------:R-:W-:Y:S01]  /*171f0*/  FFMA.FTZ R56, R56, R20.reuse, -R55 ;  /* 0x0000001438387223 */ /* 0x080fe20000010837 */
[----:B------:R-:W-:Y:S01]  /*17200*/  FFMA.FTZ R97, R26, R193, R97 ;  /* 0x000000c11a617223 */ /* 0x000fe20000010061 */
[----:B------:R-:W-:Y:S07]  /*17210*/  FFMA.FTZ R26, R242, R20, -R27 ;  /* 0x00000014f21a7223 */ /* 0x000fee000001081b */
[----:B------:R-:W-:Y:S01]  /*17220*/  MUFU.EX2 R85, R235 ;  /* 0x000000eb00557308 */ /* 0x000fe20000000800 */
[----:B------:R-:W-:Y:S01]  /*17230*/  FFMA.FTZ R91, R25, R192, R91 ;  /* 0x000000c0195b7223 */ /* 0x000fe2000001005b */
        /* <DEDUP_REMOVED lines=9> */
[----:B------:R-:W-:Y:S01]  /*172d0*/  FFMA.FTZ R69, R238, R20, -R55 ;  /* 0x00000014ee457223 */ /* 0x000fe20000010837 */
[----:B------:R-:W-:Y:S08]  /*172e0*/  FADD.FTZ R168, R168, R97 ;  /* 0x00000061a8a87221 */ /* 0x000ff00000010000 */
[----:B------:R-:W-:Y:S01]  /*172f0*/  MUFU.EX2 R125, R125 ;  /* 0x0000007d007d7308 */ /* 0x000fe20000000800 */
[C---:B------:R-:W-:Y:S01]  /*17300*/  ISETP.GT.AND P0, PT, R191.reuse, RZ, PT ;  /* 0x000000ffbf00720c */ /* 0x040fe20003f04270 */
[C---:B------:R-:W-:Y:S01]  /*17310*/  HMMA.16816.F32 R8, R28.reuse, R34, R8 ;  /* 0x000000221c08723c */ /* 0x040fe20000001808 */
[----:B------:R-:W3:Y:S07]  /*17320*/  LDSM.16.MT88.4 R32, [R48+0xc00] ;  /* 0x000c00003020783b */ /* 0x000eee0000004200 */
[----:B------:R-:W4:Y:S01]  /*17330*/  MUFU.EX2 R134, R134 ;  /* 0x0000008600867308 */ /* 0x000f220000000800 */
[----:B------:R-:W-:Y:S02]  /*17340*/  IADD3 R191, PT, PT, R191, -0x1, RZ ;  /* 0xffffffffbfbf7810 */ /* 0x000fe40007ffe0ff */
[----:B------:R-:W-:Y:S07]  /*17350*/  MOV R151, R2 ;  /* 0x0000000200977202 */ /* 0x000fee0000000f00 */
[----:B------:R-:W-:Y:S01]  /*17360*/  MUFU.EX2 R123, R123 ;  /* 0x0000007b007b7308 */ /* 0x000fe20000000800 */
[C---:B-1----:R-:W-:Y:S09]  /*17370*/  HMMA.16816.F32 R12, R28.reuse, R36, R12 ;  /* 0x000000241c0c723c */ /* 0x042ff2000000180c */
[----:B------:R-:W1:Y:S10]  /*17380*/  MUFU.EX2 R107, R107 ;  /* 0x0000006b006b7308 */ /* 0x000e740000000800 */
[----:B------:R-:W-:Y:S01]  /*17390*/  MUFU.EX2 R117, R117 ;  /* 0x0000007500757308 */ /* 0x000fe20000000800 */
[----:B------:R-:W-:Y:S01]  /*173a0*/  HMMA.16816.F32 R16, R28, R38, R16 ;  /* 0x000000261c10723c */ /* 0x000fe20000001810 */
[----:B------:R-:W5:Y:S08]  /*173b0*/  LDSM.16.MT88.4 R36, [R48+0x1000] ;  /* 0x001000003024783b */ /* 0x000f700000004200 */
[----:B------:R-:W3:Y:S01]  /*173c0*/  MUFU.EX2 R115, R115 ;  /* 0x0000007300737308 */ /* 0x000ee20000000800 */
[----:B--2---:R-:W-:Y:S02]  /*173d0*/  F2FP.F16.F32.PACK_AB R29, R87, R111 ;  /* 0x0000006f571d723e */ /* 0x004fe400000000ff */
[----:B----4-:R-:W-:Y:S07]  /*173e0*/  F2FP.F16.F32.PACK_AB R31, R134, R85 ;  /* 0x00000055861f723e */ /* 0x010fee00000000ff */
[----:B------:R-:W-:Y:S01]  /*173f0*/  MUFU.EX2 R113, R113 ;  /* 0x0000007100717308 */ /* 0x000fe20000000800 */
[----:B-1----:R-:W-:Y:S09]  /*17400*/  F2FP.F16.F32.PACK_AB R28, R107, R123 ;  /* 0x0000007b6b1c723e */ /* 0x002ff200000000ff */
[----:B------:R-:W1:Y:S10]  /*17410*/  MUFU.EX2 R103, R103 ;  /* 0x0000006700677308 */ /* 0x000e740000000800 */
[----:B------:R-:W2:Y:S01]  /*17420*/  MUFU.EX2 R67, R67 ;  /* 0x0000004300437308 */ /* 0x000ea20000000800 */
[----:B---3--:R-:W-:Y:S09]  /*17430*/  F2FP.F16.F32.PACK_AB R30, R115, R117 ;  /* 0x00000075731e723e */ /* 0x008ff200000000ff */
[----:B------:R-:W-:Y:S10]  /*17440*/  MUFU.EX2 R26, R26 ;  /* 0x0000001a001a7308 */ /* 0x000ff40000000800 */
[----:B------:R-:W-:Y:S01]  /*17450*/  MUFU.EX2 R25, R25 ;  /* 0x0000001900197308 */ /* 0x000fe20000000800 */
[C---:B------:R-:W-:Y:S03]  /*17460*/  HMMA.16816.F32 R4, R28.reuse, R40, R4 ;  /* 0x000000281c04723c */ /* 0x040fe60000001804 */
[--C-:B------:R-:W-:Y:S06]  /*17470*/  FFMA.FTZ R40, R99, R20, -R27.reuse ;  /* 0x0000001463287223 */ /* 0x100fec000001081b */
[----:B------:R-:W-:Y:S01]  /*17480*/  MUFU.EX2 R71, R71 ;  /* 0x0000004700477308 */ /* 0x000fe20000000800 */
[C---:B------:R-:W-:Y:S09]  /*17490*/  HMMA.16816.F32 R8, R28.reuse, R42, R8 ;  /* 0x0000002a1c08723c */ /* 0x040ff20000001808 */
[----:B------:R-:W-:Y:S10]  /*174a0*/  MUFU.EX2 R93, R127 ;  /* 0x0000007f005d7308 */ /* 0x000ff40000000800 */
[----:B------:R-:W3:Y:S01]  /*174b0*/  MUFU.EX2 R105, R105 ;  /* 0x0000006900697308 */ /* 0x000ee20000000800 */
[C---:B------:R-:W-:Y:S09]  /*174c0*/  HMMA.16816.F32 R12, R28.reuse, R32, R12 ;  /* 0x000000201c0c723c */ /* 0x040ff2000000180c */
[----:B------:R-:W-:Y:S10]  /*174d0*/  MUFU.EX2 R99, R101 ;  /* 0x0000006500637308 */ /* 0x000ff40000000800 */
[----:B------:R-:W-:Y:S01]  /*174e0*/  MUFU.EX2 R192, R192 ;  /* 0x000000c000c07308 */ /* 0x000fe20000000800 */
[----:B------:R-:W-:Y:S01]  /*174f0*/  HMMA.16816.F32 R16, R28, R34, R16 ;  /* 0x000000221c10723c */ /* 0x000fe20000001810 */
[----:B------:R-:W4:Y:S08]  /*17500*/  LDSM.16.MT88.4 R32, [R49+0x6400] ;  /* 0x006400003120783b */ /* 0x000f300000004200 */
[----:B------:R-:W-:Y:S01]  /*17510*/  MUFU.EX2 R69, R69 ;  /* 0x0000004500457308 */ /* 0x000fe20000000800 */
[----:B-1----:R-:W-:Y:S02]  /*17520*/  F2FP.F16.F32.PACK_AB R29, R103, R83 ;  /* 0x00000053671d723e */ /* 0x002fe400000000ff */
[----:B--2---:R-:W-:Y:S07]  /*17530*/  F2FP.F16.F32.PACK_AB R31, R67, R132 ;  /* 0x00000084431f723e */ /* 0x004fee00000000ff */
[----:B------:R-:W-:Y:S01]  /*17540*/  MUFU.EX2 R102, R102 ;  /* 0x0000006600667308 */ /* 0x000fe20000000800 */
[----:B------:R-:W-:Y:S02]  /*17550*/  F2FP.F16.F32.PACK_AB R28, R113, R125 ;  /* 0x0000007d711c723e */ /* 0x000fe400000000ff */
[----:B---3--:R-:W-:Y:S07]  /*17560*/  F2FP.F16.F32.PACK_AB R30, R105, R93 ;  /* 0x0000005d691e723e */ /* 0x008fee00000000ff */
[----:B------:R-:W-:Y:S01]  /*17570*/  MUFU.EX2 R86, R86 ;  /* 0x0000005600567308 */ /* 0x000fe20000000800 */
[C---:B------:R-:W-:Y:S03]  /*17580*/  HMMA.16816.F32 R4, R28.reuse, R44, R4 ;  /* 0x0000002c1c04723c */ /* 0x040fe60000001804 */
[-CC-:B------:R-:W-:Y:S01]  /*17590*/  FFMA.FTZ R45, R75, R20.reuse, -R27.reuse ;  /* 0x000000144b2d7223 */ /* 0x180fe2000001081b */
[-C--:B------:R-:W-:Y:S05]  /*175a0*/  FFMA.FTZ R44, R73, R20.reuse, -R27 ;  /* 0x00000014492c7223 */ /* 0x080fea000001081b */
[----:B------:R1:W2:Y:S01]  /*175b0*/  MUFU.EX2 R75, R40 ;  /* 0x00000028004b7308 */ /* 0x0002a20000000800 */
[-CC-:B------:R-:W-:Y:S01]  /*175c0*/  FFMA.FTZ R73, R250, R20.reuse, -R55.reuse ;  /* 0x00000014fa497223 */ /* 0x180fe20000010837 */
[C---:B------:R-:W-:Y:S08]  /*175d0*/  HMMA.16816.F32 R8, R28.reuse, R46, R8 ;  /* 0x0000002e1c08723c */ /* 0x040ff00000001808 */
[----:B------:R-:W-:Y:S01]  /*175e0*/  MUFU.EX2 R45, R45 ;  /* 0x0000002d002d7308 */ /* 0x000fe20000000800 */
[-CC-:B------:R-:W-:Y:S01]  /*175f0*/  FFMA.FTZ R47, R252, R20.reuse, -R55.reuse ;  /* 0x00000014fc2f7223 */ /* 0x180fe20000010837 */
[-C--:B------:R-:W-:Y:S08]  /*17600*/  FFMA.FTZ R46, R248, R20.reuse, -R55 ;  /* 0x00000014f82e7223 */ /* 0x080ff00000010837 */
[----:B------:R-:W3:Y:S01]  /*17610*/  MUFU.EX2 R44, R44 ;  /* 0x0000002c002c7308 */ /* 0x000ee20000000800 */
[C---:B-----5:R-:W-:Y:S09]  /*17620*/  HMMA.16816.F32 R12, R28.reuse, R36, R12 ;  /* 0x000000241c0c723c */ /* 0x060ff2000000180c */
[----:B------:R5:W-:Y:S01]  /*17630*/  MUFU.EX2 R252, R77 ;  /* 0x0000004d00fc7308 */ /* 0x000be20000000800 */
[----:B-1----:R-:W1:Y:S09]  /*17640*/  LDSM.16.MT88.4 R40, [R48+0x1400] ;  /* 0x001400003028783b */ /* 0x002e720000004200 */
[----:B------:R-:W4:Y:S01]  /*17650*/  MUFU.EX2 R47, R47 ;  /* 0x0000002f002f7308 */ /* 0x000f220000000800 */
[----:B------:R-:W-:Y:S09]  /*17660*/  HMMA.16816.F32 R16, R28, R38, R16 ;  /* 0x000000261c10723c */ /* 0x000ff20000001810 */
[----:B------:R-:W-:Y:S01]  /*17670*/  MUFU.EX2 R73, R73 ;  /* 0x0000004900497308 */ /* 0x000fe20000000800 */
[----:B------:R-:W1:Y:S01]  /*17680*/  LDSM.16.MT88.4 R36, [R49+0x6800] ;  /* 0x006800003124783b */ /* 0x000e620000004200 */
[----:B--2---:R-:W-:Y:S08]  /*17690*/  F2FP.F16.F32.PACK_AB R29, R75, R99 ;  /* 0x000000634b1d723e */ /* 0x004ff000000000ff */
[----:B------:R-:W2:Y:S01]  /*176a0*/  MUFU.EX2 R46, R46 ;  /* 0x0000002e002e7308 */ /* 0x000ea20000000800 */
[----:B---3--:R-:W-:Y:S01]  /*176b0*/  F2FP.F16.F32.PACK_AB R31, R44, R45 ;  /* 0x0000002d2c1f723e */ /* 0x008fe200000000ff */
[----:B-----5:R-:W-:Y:S01]  /*176c0*/  FFMA.FTZ R77, R244, R20, -R27 ;  /* 0x00000014f44d7223 */ /* 0x020fe2000001081b */
[----:B----4-:R-:W-:Y:S07]  /*176d0*/  F2FP.F16.F32.PACK_AB R28, R47, R252 ;  /* 0x000000fc2f1c723e */ /* 0x010fee00000000ff */
[----:B------:R-:W3:Y:S01]  /*176e0*/  MUFU.EX2 R77, R77 ;  /* 0x0000004d004d7308 */ /* 0x000ee20000000800 */
[----:B--2---:R-:W-:Y:S07]  /*176f0*/  F2FP.F16.F32.PACK_AB R30, R46, R73 ;  /* 0x000000492e1e723e */ /* 0x004fee00000000ff */
[C---:B------:R-:W-:Y:S03]  /*17700*/  HMMA.16816.F32 R4, R28.reuse, R32, R4 ;  /* 0x000000201c04723c */ /* 0x040fe60000001804 */
[----:B------:R-:W-:Y:S01]  /*17710*/  FADD.FTZ R32, R150, R91 ;  /* 0x0000005b96207221 */ /* 0x000fe20000010000 */
[----:B------:R-:W-:Y:S01]  /*17720*/  FADD.FTZ R33, R57, R168 ;  /* 0x000000a839217221 */ /* 0x000fe20000010000 */
[-CC-:B------:R-:W-:Y:S01]  /*17730*/  FFMA.FTZ R150, R236, R20.reuse, -R55.reuse ;  /* 0x00000014ec967223 */ /* 0x180fe20000010837 */
[-C--:B------:R-:W-:Y:S01]  /*17740*/  FFMA.FTZ R57, R232, R20.reuse, -R55 ;  /* 0x00000014e8397223 */ /* 0x080fe20000010837 */
[----:B------:R-:W-:Y:S01]  /*17750*/  FADD.FTZ R59, R59, R32 ;  /* 0x000000203b3b7221 */ /* 0x000fe20000010000 */
[C---:B------:R-:W-:Y:S03]  /*17760*/  HMMA.16816.F32 R8, R28.reuse, R34, R8 ;  /* 0x000000221c08723c */ /* 0x040fe60000001808 */
[----:B------:R-:W-:Y:S01]  /*17770*/  FADD.FTZ R146, R146, R33 ;  /* 0x0000002192927221 */ /* 0x000fe20000010000 */
[----:B------:R-:W-:Y:S01]  /*17780*/  FADD.FTZ R168, R142, R59 ;  /* 0x0000003b8ea87221 */ /* 0x000fe20000010000 */
[----:B------:R-:W2:Y:S01]  /*17790*/  LDSM.16.MT88.4 R32, [R48+0x1800] ;  /* 0x001800003020783b */ /* 0x000ea20000004200 */
[----:B------:R-:W4:Y:S01]  /*177a0*/  MUFU.EX2 R150, R150 ;  /* 0x0000009600967308 */ /* 0x000f220000000800 */
[-CC-:B------:R-:W-:Y:S01]  /*177b0*/  FFMA.FTZ R59, R226, R20.reuse, -R27.reuse ;  /* 0x00000014e23b7223 */ /* 0x180fe2000001081b */
[C---:B-1----:R-:W-:Y:S08]  /*177c0*/  HMMA.16816.F32 R12, R28.reuse, R40, R12 ;  /* 0x000000281c0c723c */ /* 0x042ff0000000180c */
[----:B------:R-:W-:Y:S01]  /*177d0*/  MUFU.EX2 R142, R234 ;  /* 0x000000ea008e7308 */ /* 0x000fe20000000800 */
[----:B------:R-:W-:Y:S01]  /*177e0*/  FADD.FTZ R63, R63, R168 ;  /* 0x000000a83f3f7221 */ /* 0x000fe20000010000 */
[----:B------:R-:W-:Y:S01]  /*177f0*/  FFMA.FTZ R91, R196, R20, -R27 ;  /* 0x00000014c45b7223 */ /* 0x000fe2000001081b */
[----:B------:R-:W-:Y:S07]  /*17800*/  FADD.FTZ R81, R81, R146 ;  /* 0x0000009251517221 */ /* 0x000fee0000010000 */
[----:B------:R-:W1:Y:S01]  /*17810*/  MUFU.EX2 R57, R57 ;  /* 0x0000003900397308 */ /* 0x000e620000000800 */
[----:B------:R-:W-:Y:S01]  /*17820*/  FADD.FTZ R40, R140, R63 ;  /* 0x0000003f8c287221 */ /* 0x000fe20000010000 */
[----:B------:R-:W-:Y:S08]  /*17830*/  HMMA.16816.F32 R16, R28, R42, R16 ;  /* 0x0000002a1c10723c */ /* 0x000ff00000001810 */
[----:B------:R-:W-:Y:S01]  /*17840*/  MUFU.EX2 R59, R59 ;  /* 0x0000003b003b7308 */ /* 0x000fe20000000800 */
[----:B------:R-:W-:Y:S01]  /*17850*/  FADD.FTZ R168, R61, R40 ;  /* 0x000000283da87221 */ /* 0x000fe20000010000 */
[----:B---3--:R-:W-:Y:S01]  /*17860*/  F2FP.F16.F32.PACK_AB R29, R77, R192 ;  /* 0x000000c04d1d723e */ /* 0x008fe200000000ff */
[----:B------:R-:W3:Y:S01]  /*17870*/  LDSM.16.MT88.4 R40, [R49+0x6c00] ;  /* 0x006c00003128783b */ /* 0x000ee20000004200 */
[----:B------:R-:W-:Y:S01]  /*17880*/  F2FP.F16.F32.PACK_AB R31, R25, R26 ;  /* 0x0000001a191f723e */ /* 0x000fe200000000ff */
[----:B------:R-:W-:Y:S01]  /*17890*/  FADD.FTZ R146, R136, R81 ;  /* 0x0000005188927221 */ /* 0x000fe20000010000 */
[----:B----4-:R-:W-:Y:S01]  /*178a0*/  F2FP.F16.F32.PACK_AB R28, R150, R69 ;  /* 0x00000045961c723e */ /* 0x010fe200000000ff */
[----:B------:R-:W-:Y:S01]  /*178b0*/  FADD.FTZ R89, R89, R168 ;  /* 0x000000a859597221 */ /* 0x000fe20000010000 */
[-CC-:B------:R-:W-:Y:S01]  /*178c0*/  FFMA.FTZ R140, R230, R20.reuse, -R27.reuse ;  /* 0x00000014e68c7223 */ /* 0x180fe2000001081b */
[--C-:B------:R-:W-:Y:S01]  /*178d0*/  FFMA.FTZ R63, R228, R20, -R27.reuse ;  /* 0x00000014e43f7223 */ /* 0x100fe2000001081b */
[----:B-1----:R-:W-:Y:S01]  /*178e0*/  F2FP.F16.F32.PACK_AB R30, R57, R142 ;  /* 0x0000008e391e723e */ /* 0x002fe200000000ff */
[-C--:B------:R-:W-:Y:S01]  /*178f0*/  FFMA.FTZ R136, R224, R20.reuse, -R27 ;  /* 0x00000014e0887223 */ /* 0x080fe2000001081b */
[-CC-:B------:R-:W-:Y:S01]  /*17900*/  FFMA.FTZ R61, R220, R20.reuse, -R55.reuse ;  /* 0x00000014dc3d7223 */ /* 0x180fe20000010837 */
[-C--:B------:R-:W-:Y:S01]  /*17910*/  FFMA.FTZ R81, R206, R20.reuse, -R55 ;  /* 0x00000014ce517223 */ /* 0x080fe20000010837 */
[----:B------:R-:W-:Y:S01]  /*17920*/  FADD.FTZ R89, R144, R89 ;  /* 0x0000005990597221 */ /* 0x000fe20000010000 */
[----:B------:R-:W-:Y:S02]  /*17930*/  MUFU.EX2 R140, R140 ;  /* 0x0000008c008c7308 */ /* 0x000fe40000000800 */
[C---:B------:R-:W-:Y:S08]  /*17940*/  HMMA.16816.F32 R4, R28.reuse, R36, R4 ;  /* 0x000000241c04723c */ /* 0x040ff00000001804 */
[----:B------:R-:W1:Y:S01]  /*17950*/  MUFU.EX2 R63, R63 ;  /* 0x0000003f003f7308 */ /* 0x000e620000000800 */
[----:B------:R-:W-:Y:S01]  /*17960*/  FADD.FTZ R36, R65, R146 ;  /* 0x0000009241247221 */ /* 0x000fe20000010000 */
[-C--:B------:R-:W-:Y:S01]  /*17970*/  FFMA.FTZ R65, R218, R20.reuse, -R55 ;  /* 0x00000014da417223 */ /* 0x080fe20000010837 */
[----:B------:R-:W-:Y:S01]  /*17980*/  FADD.FTZ R168, R138, R89 ;  /* 0x000000598aa87221 */ /* 0x000fe20000010000 */
[-CC-:B------:R-:W-:Y:S01]  /*17990*/  FFMA.FTZ R89, R210, R20.reuse, -R27.reuse ;  /* 0x00000014d2597223 */ /* 0x180fe2000001081b */
[----:B------:R-:W-:Y:S01]  /*179a0*/  FADD.FTZ R36, R121, R36 ;  /* 0x0000002479247221 */ /* 0x000fe20000010000 */
[C---:B------:R-:W-:Y:S04]  /*179b0*/  HMMA.16816.F32 R8, R28.reuse, R38, R8 ;  /* 0x000000261c08723c */ /* 0x040fe80000001808 */
[----:B------:R-:W4:Y:S01]  /*179c0*/  MUFU.EX2 R136, R136 ;  /* 0x0000008800887308 */ /* 0x000f220000000800 */
[----:B------:R-:W-:Y:S02]  /*179d0*/  FADD.FTZ R144, R119, R36 ;  /* 0x0000002477907221 */ /* 0x000fe40000010000 */
[----:B------:R-:W5:Y:S07]  /*179e0*/  LDSM.16.MT88.4 R36, [R48+0x1c00] ;  /* 0x001c00003024783b */ /* 0x000f6e0000004200 */
[----:B------:R-:W-:Y:S01]  /*179f0*/  MUFU.EX2 R61, R61 ;  /* 0x0000003d003d7308 */ /* 0x000fe20000000800 */
[----:B------:R-:W-:Y:S01]  /*17a00*/  FADD.FTZ R144, R95, R144 ;  /* 0x000000905f907221 */ /* 0x000fe20000010000 */
[C---:B--2---:R-:W-:Y:S08]  /*17a10*/  HMMA.16816.F32 R12, R28.reuse, R32, R12 ;  /* 0x000000201c0c723c */ /* 0x044ff0000000180c */
[----:B------:R-:W2:Y:S01]  /*17a20*/  MUFU.EX2 R146, R222 ;  /* 0x000000de00927308 */ /* 0x000ea20000000800 */
[----:B------:R-:W-:Y:S01]  /*17a30*/  FADD.FTZ R32, R79, R168 ;  /* 0x000000a84f207221 */ /* 0x000fe20000010000 */
[-CC-:B------:R-:W-:Y:S01]  /*17a40*/  FFMA.FTZ R79, R212, R20.reuse, -R27.reuse ;  /* 0x00000014d44f7223 */ /* 0x180fe2000001081b */
[----:B------:R-:W-:Y:S07]  /*17a50*/  FFMA.FTZ R168, R214, R20, -R27 ;  /* 0x00000014d6a87223 */ /* 0x000fee000001081b */
[----:B------:R-:W-:Y:S01]  /*17a60*/  MUFU.EX2 R65, R65 ;  /* 0x0000004100417308 */ /* 0x000fe20000000800 */
[----:B------:R-:W-:Y:S01]  /*17a70*/  FADD.FTZ R210, R111, R32 ;  /* 0x000000206fd27221 */ /* 0x000fe20000010000 */
[----:B------:R-:W-:Y:S01]  /*17a80*/  HMMA.16816.F32 R16, R28, R34, R16 ;  /* 0x000000221c10723c */ /* 0x000fe20000001810 */
[----:B------:R-:W5:Y:S07]  /*17a90*/  LDSM.16.MT88.4 R32, [R49+0x7000] ;  /* 0x007000003120783b */ /* 0x000f6e0000004200 */
[----:B------:R-:W3:Y:S01]  /*17aa0*/  MUFU.EX2 R138, R216 ;  /* 0x000000d8008a7308 */ /* 0x000ee20000000800 */
[----:B-1----:R-:W-:Y:S01]  /*17ab0*/  F2FP.F16.F32.PACK_AB R29, R63, R140 ;  /* 0x0000008c3f1d723e */ /* 0x002fe200000000ff */
[----:B------:R-:W-:Y:S01]  /*17ac0*/  FADD.FTZ R210, R87, R210 ;  /* 0x000000d257d27221 */ /* 0x000fe20000010000 */
[----:B----4-:R-:W-:Y:S01]  /*17ad0*/  F2FP.F16.F32.PACK_AB R31, R136, R59 ;  /* 0x0000003b881f723e */ /* 0x010fe200000000ff */
[----:B------:R-:W-:Y:S01]  /*17ae0*/  FADD.FTZ R144, R109, R144 ;  /* 0x000000906d907221 */ /* 0x000fe20000010000 */
[----:B------:R-:W-:Y:S01]  /*17af0*/  FFMA.FTZ R87, R202, R20, -R55 ;  /* 0x00000014ca577223 */ /* 0x000fe20000010837 */
[----:B--2---:R-:W-:Y:S01]  /*17b00*/  F2FP.F16.F32.PACK_AB R28, R61, R146 ;  /* 0x000000923d1c723e */ /* 0x004fe200000000ff */
[----:B------:R-:W-:Y:S01]  /*17b10*/  FADD.FTZ R85, R85, R210 ;  /* 0x000000d255557221 */ /* 0x000fe20000010000 */
[----:B------:R-:W-:Y:S02]  /*17b20*/  FADD.FTZ R212, R123, R144 ;  /* 0x000000907bd47221 */ /* 0x000fe40000010000 */
[----:B------:R-:W-:Y:S01]  /*17b30*/  MUFU.EX2 R168, R168 ;  /* 0x000000a800a87308 */ /* 0x000fe20000000800 */
[----:B------:R-:W-:Y:S01]  /*17b40*/  FADD.FTZ R206, R134, R85 ;  /* 0x0000005586ce7221 */ /* 0x000fe20000010000 */
[-C--:B------:R-:W-:Y:S08]  /*17b50*/  FFMA.FTZ R85, R200, R20.reuse, -R55 ;  /* 0x00000014c8557223 */ /* 0x080ff00000010837 */
[----:B------:R1:W-:Y:S01]  /*17b60*/  MUFU.EX2 R144, R89 ;  /* 0x0000005900907308 */ /* 0x0003e20000000800 */
[----:B---3--:R-:W-:Y:S01]  /*17b70*/  F2FP.F16.F32.PACK_AB R30, R138, R65 ;  /* 0x000000418a1e723e */ /* 0x008fe200000000ff */
[----:B------:R-:W-:Y:S01]  /*17b80*/  FADD.FTZ R206, R83, R206 ;  /* 0x000000ce53ce7221 */ /* 0x000fe20000010000 */
[-CC-:B------:R-:W-:Y:S07]  /*17b90*/  FFMA.FTZ R83, R194, R20.reuse, -R27.reuse ;  /* 0x00000014c2537223 */ /* 0x180fee000001081b */
[----:B------:R-:W-:Y:S01]  /*17ba0*/  MUFU.EX2 R81, R81 ;  /* 0x0000005100517308 */ /* 0x000fe20000000800 */
[----:B------:R-:W-:Y:S01]  /*17bb0*/  FADD.FTZ R212, R107, R212 ;  /* 0x000000d46bd47221 */ /* 0x000fe20000010000 */
[----:B------:R-:W-:Y:S01]  /*17bc0*/  FADD.FTZ R103, R103, R206 ;  /* 0x000000ce67677221 */ /* 0x000fe20000010000 */
[C---:B------:R-:W-:Y:S07]  /*17bd0*/  HMMA.16816.F32 R4, R28.reuse, R40, R4 ;  /* 0x000000281c04723c */ /* 0x040fee0000001804 */
[----:B------:R-:W-:Y:S01]  /*17be0*/  MUFU.EX2 R202, R204 ;  /* 0x000000cc00ca7308 */ /* 0x000fe20000000800 */
[----:B------:R-:W-:Y:S09]  /*17bf0*/  FADD.FTZ R212, R117, R212 ;  /* 0x000000d475d47221 */ /* 0x000ff20000010000 */
[----:B------:R-:W-:Y:S01]  /*17c00*/  MUFU.EX2 R134, R87 ;  /* 0x0000005700867308 */ /* 0x000fe20000000800 */
[-C--:B-1----:R-:W-:Y:S01]  /*17c10*/  FFMA.FTZ R89, R198, R20.reuse, -R27 ;  /* 0x00000014c6597223 */ /* 0x082fe2000001081b */
[----:B------:R-:W-:Y:S01]  /*17c20*/  FADD.FTZ R200, R115, R212 ;  /* 0x000000d473c87221 */ /* 0x000fe20000010000 */
[C---:B------:R-:W-:Y:S01]  /*17c30*/  HMMA.16816.F32 R8, R28.reuse, R42, R8 ;  /* 0x0000002a1c08723c */ /* 0x040fe20000001808 */
[----:B------:R-:W1:Y:S06]  /*17c40*/  LDSM.16.MT88.4 R40, [R48+0x2000] ;  /* 0x002000003028783b */ /* 0x000e6c0000004200 */
[----:B------:R-:W2:Y:S01]  /*17c50*/  MUFU.EX2 R79, R79 ;  /* 0x0000004f004f7308 */ /* 0x000ea20000000800 */
[----:B------:R-:W-:Y:S01]  /*17c60*/  FADD.FTZ R198, R132, R103 ;  /* 0x0000006784c67221 */ /* 0x000fe20000010000 */
[----:B------:R-:W-:Y:S08]  /*17c70*/  FFMA.FTZ R132, R162, R20, -R27 ;  /* 0x00000014a2847223 */ /* 0x000ff0000001081b */
[----:B------:R-:W3:Y:S01]  /*17c80*/  MUFU.EX2 R85, R85 ;  /* 0x0000005500557308 */ /* 0x000ee20000000800 */
[----:B------:R-:W-:Y:S01]  /*17c90*/  FADD.FTZ R198, R67, R198 ;  /* 0x000000c643c67221 */ /* 0x000fe20000010000 */
[C---:B-----5:R-:W-:Y:S08]  /*17ca0*/  HMMA.16816.F32 R12, R28.reuse, R36, R12 ;  /* 0x000000241c0c723c */ /* 0x060ff0000000180c */
[----:B------:R4:W-:Y:S01]  /*17cb0*/  MUFU.EX2 R194, R89 ;  /* 0x0000005900c27308 */ /* 0x0009e20000000800 */
[----:B------:R-:W-:Y:S01]  /*17cc0*/  FADD.FTZ R36, R125, R200 ;  /* 0x000000c87d247221 */ /* 0x000fe20000010000 */
[----:B------:R-:W-:Y:S08]  /*17cd0*/  FADD.FTZ R162, R99, R198 ;  /* 0x000000c663a27221 */ /* 0x000ff00000010000 */
[----:B------:R5:W1:Y:S01]  /*17ce0*/  MUFU.EX2 R87, R91 ;  /* 0x0000005b00577308 */ /* 0x000a620000000800 */
[----:B------:R-:W-:Y:S01]  /*17cf0*/  FADD.FTZ R196, R113, R36 ;  /* 0x0000002471c47221 */ /* 0x000fe20000010000 */
[----:B------:R-:W-:Y:S01]  /*17d00*/  HMMA.16816.F32 R16, R28, R38, R16 ;  /* 0x000000261c10723c */ /* 0x000fe20000001810 */
[----:B------:R-:W1:Y:S07]  /*17d10*/  LDSM.16.MT88.4 R36, [R49+0x7400] ;  /* 0x007400003124783b */ /* 0x000e6e0000004200 */
[----:B------:R-:W-:Y:S01]  /*17d20*/  MUFU.EX2 R132, R132 ;  /* 0x0000008400847308 */ /* 0x000fe20000000800 */
[----:B--2---:R-:W-:Y:S01]  /*17d30*/  F2FP.F16.F32.PACK_AB R29, R79, R168 ;  /* 0x000000a84f1d723e */ /* 0x004fe200000000ff */
[----:B------:R-:W-:Y:S01]  /*17d40*/  FADD.FTZ R162, R75, R162 ;  /* 0x000000a24ba27221 */ /* 0x000fe20000010000 */
[----:B------:R-:W-:Y:S01]  /*17d50*/  F2FP.F16.F32.PACK_AB R31, R71, R144 ;  /* 0x00000090471f723e */ /* 0x000fe200000000ff */
[----:B------:R-:W-:Y:S01]  /*17d60*/  FADD.FTZ R196, R93, R196 ;  /* 0x000000c45dc47221 */ /* 0x000fe20000010000 */
[----:B------:R-:W-:Y:S01]  /*17d70*/  F2FP.F16.F32.PACK_AB R28, R202, R81 ;  /* 0x00000051ca1c723e */ /* 0x000fe200000000ff */
[--C-:B----4-:R-:W-:Y:S01]  /*17d80*/  FFMA.FTZ R89, R154, R20, -R55.reuse ;  /* 0x000000149a597223 */ /* 0x110fe20000010837 */
[----:B---3--:R-:W-:Y:S03]  /*17d90*/  F2FP.F16.F32.PACK_AB R30, R85, R134 ;  /* 0x00000086551e723e */ /* 0x008fe600000000ff */
[----:B------:R-:W2:Y:S01]  /*17da0*/  MUFU.EX2 R83, R83 ;  /* 0x0000005300537308 */ /* 0x000ea20000000800 */
[----:B------:R-:W-:Y:S01]  /*17db0*/  FADD.FTZ R105, R105, R196 ;  /* 0x000000c469697221 */ /* 0x000fe20000010000 */
[-C--:B-----5:R-:W-:Y:S08]  /*17dc0*/  FFMA.FTZ R91, R156, R20.reuse, -R55 ;  /* 0x000000149c5b7223 */ /* 0x0a0ff00000010837 */
[----:B------:R-:W-:Y:S01]  /*17dd0*/  MUFU.EX2 R75, R89 ;  /* 0x00000059004b7308 */ /* 0x000fe20000000800 */
[----:B------:R-:W-:Y:S01]  /*17de0*/  FADD.FTZ R252, R252, R105 ;  /* 0x00000069fcfc7221 */ /* 0x000fe20000010000 */
[C---:B------:R-:W-:Y:S08]  /*17df0*/  HMMA.16816.F32 R4, R28.reuse, R32, R4 ;  /* 0x000000201c04723c */ /* 0x040ff00000001804 */
[----:B------:R3:W-:Y:S01]  /*17e00*/  MUFU.EX2 R154, R91 ;  /* 0x0000005b009a7308 */ /* 0x0007e20000000800 */
[----:B------:R-:W-:Y:S01]  /*17e10*/  FADD.FTZ R252, R47, R252 ;  /* 0x000000fc2ffc7221 */ /* 0x000fe20000010000 */
[-C--:B------:R-:W-:Y:S08]  /*17e20*/  FFMA.FTZ R47, R126, R20.reuse, -R27 ;  /* 0x000000147e2f7223 */ /* 0x080ff0000001081b */
[----:B------:R-:W-:Y:S01]  /*17e30*/  MUFU.EX2 R67, R160 ;  /* 0x000000a000437308 */ /* 0x000fe20000000800 */
[----:B------:R-:W-:Y:S01]  /*17e40*/  FADD.FTZ R73, R73, R252 ;  /* 0x000000fc49497221 */ /* 0x000fe20000010000 */
[C---:B------:R-:W-:Y:S01]  /*17e50*/  HMMA.16816.F32 R8, R28.reuse, R34, R8 ;  /* 0x000000221c08723c */ /* 0x040fe20000001808 */
[----:B------:R-:W4:Y:S07]  /*17e60*/  LDSM.16.MT88.4 R32, [R48+0x2400] ;  /* 0x002400003020783b */ /* 0x000f2e0000004200 */
[----:B------:R-:W5:Y:S01]  /*17e70*/  MUFU.EX2 R156, R158 ;  /* 0x0000009e009c7308 */ /* 0x000f620000000800 */
[----:B------:R-:W-:Y:S01]  /*17e80*/  FADD.FTZ R46, R46, R73 ;  /* 0x000000492e2e7221 */ /* 0x000fe20000010000 */
[-C--:B------:R-:W-:Y:S08]  /*17e90*/  FFMA.FTZ R73, R122, R20.reuse, -R55 ;  /* 0x000000147a497223 */ /* 0x080ff00000010837 */
[----:B------:R-:W-:Y:S01]  /*17ea0*/  MUFU.EX2 R47, R47 ;  /* 0x0000002f002f7308 */ /* 0x000fe20000000800 */
[----:B------:R-:W-:Y:S01]  /*17eb0*/  FADD.FTZ R69, R69, R46 ;  /* 0x0000002e45457221 */ /* 0x000fe20000010000 */
[C---:B-1----:R-:W-:Y:S08]  /*17ec0*/  HMMA.16816.F32 R12, R28.reuse, R40, R12 ;  /* 0x000000281c0c723c */ /* 0x042ff0000000180c */
[----:B------:R-:W-:Y:S01]  /*17ed0*/  MUFU.EX2 R46, R124 ;  /* 0x0000007c002e7308 */ /* 0x000fe20000000800 */
[----:B------:R-:W-:Y:S01]  /*17ee0*/  FADD.FTZ R41, R45, R162 ;  /* 0x000000a22d297221 */ /* 0x000fe20000010000 */
[-CC-:B------:R-:W-:Y:S01]  /*17ef0*/  FFMA.FTZ R45, R130, R20.reuse, -R27.reuse ;  /* 0x00000014822d7223 */ /* 0x180fe2000001081b */
[----:B---3--:R-:W-:Y:S07]  /*17f00*/  FFMA.FTZ R91, R128, R20, -R27 ;  /* 0x00000014805b7223 */ /* 0x008fee000001081b */
[----:B------:R-:W-:Y:S01]  /*17f10*/  MUFU.EX2 R73, R73 ;  /* 0x0000004900497308 */ /* 0x000fe20000000800 */
[----:B------:R-:W-:Y:S01]  /*17f20*/  FADD.FTZ R89, R44, R41 ;  /* 0x000000292c597221 */ /* 0x000fe20000010000 */
[----:B------:R-:W-:Y:S01]  /*17f30*/  HMMA.16816.F32 R16, R28, R42, R16 ;  /* 0x0000002a1c10723c */ /* 0x000fe20000001810 */
[----:B------:R-:W1:Y:S07]  /*17f40*/  LDSM.16.MT88.4 R40, [R49+0x7800] ;  /* 0x007800003128783b */ /* 0x000e6e0000004200 */
[----:B------:R-:W-:Y:S01]  /*17f50*/  MUFU.EX2 R128, R152 ;  /* 0x0000009800807308 */ /* 0x000fe20000000800 */
[----:B------:R-:W-:Y:S01]  /*17f60*/  F2FP.F16.F32.PACK_AB R29, R87, R194 ;  /* 0x000000c2571d723e */ /* 0x000fe200000000ff */
[----:B------:R-:W-:Y:S01]  /*17f70*/  FADD.FTZ R192, R192, R89 ;  /* 0x00000059c0c07221 */ /* 0x000fe20000010000 */
[----:B--2---:R-:W-:Y:S01]  /*17f80*/  F2FP.F16.F32.PACK_AB R31, R132, R83 ;  /* 0x00000053841f723e */ /* 0x004fe200000000ff */
[----:B------:R-:W-:Y:S01]  /*17f90*/  FFMA.FTZ R89, R120, R20, -R55 ;  /* 0x0000001478597223 */ /* 0x000fe20000010837 */
[----:B-----5:R-:W-:Y:S01]  /*17fa0*/  F2FP.F16.F32.PACK_AB R28, R156, R67 ;  /* 0x000000439c1c723e */ /* 0x020fe200000000ff */
[----:B------:R-:W-:Y:S01]  /*17fb0*/  FADD.FTZ R77, R77, R192 ;  /* 0x000000c04d4d7221 */ /* 0x000fe20000010000 */
[----:B------:R-:W-:Y:S01]  /*17fc0*/  F2FP.F16.F32.PACK_AB R30, R75, R154 ;  /* 0x0000009a4b1e723e */ /* 0x000fe200000000ff */
[-C--:B------:R-:W-:Y:S02]  /*17fd0*/  FFMA.FTZ R192, R21, R20.reuse, -R27 ;  /* 0x0000001415c07223 */ /* 0x080fe4000001081b */
[----:B------:R-:W2:Y:S01]  /*17fe0*/  MUFU.EX2 R45, R45 ;  /* 0x0000002d002d7308 */ /* 0x000ea20000000800 */
[----:B------:R-:W-:Y:S01]  /*17ff0*/  FADD.FTZ R120, R26, R77 ;  /* 0x0000004d1a787221 */ /* 0x000fe20000010000 */
[-C--:B------:R-:W-:Y:S01]  /*18000*/  FFMA.FTZ R26, R118, R20.reuse, -R55 ;  /* 0x00000014761a7223 */ /* 0x080fe20000010837 */
[-C--:B------:R-:W-:Y:S07]  /*18010*/  FFMA.FTZ R77, R112, R20.reuse, -R27 ;  /* 0x00000014704d7223 */ /* 0x080fee000001081b */
[----:B------:R-:W3:Y:S01]  /*18020*/  MUFU.EX2 R44, R91 ;  /* 0x0000005b002c7308 */ /* 0x000ee20000000800 */
[C---:B------:R-:W-:Y:S03]  /*18030*/  HMMA.16816.F32 R4, R28.reuse, R36, R4 ;  /* 0x000000241c04723c */ /* 0x040fe60000001804 */
[----:B------:R-:W-:Y:S06]  /*18040*/  FADD.FTZ R37, R150, R69 ;  /* 0x0000004596257221 */ /* 0x000fec0000010000 */
[----:B------:R-:W-:Y:S01]  /*18050*/  MUFU.EX2 R26, R26 ;  /* 0x0000001a001a7308 */ /* 0x000fe20000000800 */
[----:B------:R-:W-:Y:S01]  /*18060*/  MOV R150, R3 ;  /* 0x0000000300967202 */ /* 0x000fe20000000f00 */
[----:B------:R-:W-:Y:S01]  /*18070*/  FADD.FTZ R142, R142, R37 ;  /* 0x000000258e8e7221 */ /* 0x000fe20000010000 */
[C---:B------:R-:W-:Y:S01]  /*18080*/  HMMA.16816.F32 R8, R28.reuse, R38, R8 ;  /* 0x000000261c08723c */ /* 0x040fe20000001808 */
[----:B------:R-:W5:Y:S06]  /*18090*/  LDSM.16.MT88.4 R36, [R48+0x2800] ;  /* 0x002800003024783b */ /* 0x000f6c0000004200 */
[----:B------:R-:W1:Y:S10]  /*180a0*/  MUFU.EX2 R69, R89 ;  /* 0x0000005900457308 */ /* 0x000e740000000800 */
[----:B------:R-:W-:Y:S01]  /*180b0*/  MUFU.EX2 R112, R116 ;  /* 0x0000007400707308 */ /* 0x000fe20000000800 */
[C---:B----4-:R-:W-:Y:S09]  /*180c0*/  HMMA.16816.F32 R12, R28.reuse, R32, R12 ;  /* 0x000000201c0c723c */ /* 0x050ff2000000180c */
[----:B------:R-:W-:Y:S01]  /*180d0*/  MUFU.EX2 R192, R192 ;  /* 0x000000c000c07308 */ /* 0x000fe20000000800 */
[----:B------:R-:W-:Y:S01]  /*180e0*/  FADD.FTZ R33, R25, R120 ;  /* 0x0000007819217221 */ /* 0x000fe20000010000 */
[----:B------:R-:W-:Y:S01]  /*180f0*/  FADD.FTZ R25, R57, R142 ;  /* 0x0000008e39197221 */ /* 0x000fe20000010000 */
[----:B------:R-:W-:Y:S02]  /*18100*/  FFMA.FTZ R57, R114, R20, -R27 ;  /* 0x0000001472397223 */ /* 0x000fe4000001081b */
[----:B------:R-:W-:Y:S01]  /*18110*/  FADD.FTZ R140, R140, R33 ;  /* 0x000000218c8c7221 */ /* 0x000fe20000010000 */
[----:B------:R-:W-:Y:S01]  /*18120*/  HMMA.16816.F32 R16, R28, R34, R16 ;  /* 0x000000221c10723c */ /* 0x000fe20000001810 */
[----:B------:R-:W4:Y:S02]  /*18130*/  LDSM.16.MT88.4 R32, [R49+0x7c00] ;  /* 0x007c00003120783b */ /* 0x000f240000004200 */
[----:B--2---:R-:W-:Y:S01]  /*18140*/  F2FP.F16.F32.PACK_AB R29, R45, R128 ;  /* 0x000000802d1d723e */ /* 0x004fe200000000ff */
[----:B------:R-:W-:Y:S01]  /*18150*/  FADD.FTZ R140, R63, R140 ;  /* 0x0000008c3f8c7221 */ /* 0x000fe20000010000 */
[----:B---3--:R-:W-:Y:S01]  /*18160*/  F2FP.F16.F32.PACK_AB R31, R47, R44 ;  /* 0x0000002c2f1f723e */ /* 0x008fe200000000ff */
[----:B------:R-:W-:Y:S01]  /*18170*/  FADD.FTZ R146, R146, R25 ;  /* 0x0000001992927221 */ /* 0x000fe20000010000 */
[----:B------:R-:W-:Y:S01]  /*18180*/  F2FP.F16.F32.PACK_AB R28, R73, R46 ;  /* 0x0000002e491c723e */ /* 0x000fe200000000ff */
[-CC-:B------:R-:W-:Y:S01]  /*18190*/  FFMA.FTZ R63, R108, R20.reuse, -R55.reuse ;  /* 0x000000146c3f7223 */ /* 0x180fe20000010837 */
[----:B-1----:R-:W-:Y:S01]  /*181a0*/  F2FP.F16.F32.PACK_AB R30, R26, R69 ;  /* 0x000000451a1e723e */ /* 0x002fe200000000ff */
[----:B------:R-:W-:Y:S01]  /*181b0*/  MUFU.EX2 R25, R77 ;  /* 0x0000004d00197308 */ /* 0x000fe20000000800 */
[----:B------:R-:W-:Y:S01]  /*181c0*/  FADD.FTZ R146, R61, R146 ;  /* 0x000000923d927221 */ /* 0x000fe20000010000 */
[-CC-:B------:R-:W-:Y:S08]  /*181d0*/  FFMA.FTZ R61, R104, R20.reuse, -R55.reuse ;  /* 0x00000014683d7223 */ /* 0x180ff00000010837 */
[----:B------:R-:W1:Y:S01]  /*181e0*/  MUFU.EX2 R57, R57 ;  /* 0x0000003900397308 */ /* 0x000e620000000800 */
[----:B------:R-:W-:Y:S01]  /*181f0*/  FADD.FTZ R65, R65, R146 ;  /* 0x0000009241417221 */ /* 0x000fe20000010000 */
[C---:B------:R-:W-:Y:S08]  /*18200*/  HMMA.16816.F32 R4, R28.reuse, R40, R4 ;  /* 0x000000281c04723c */ /* 0x040ff00000001804 */
[----:B------:R-:W2:Y:S01]  /*18210*/  MUFU.EX2 R108, R110 ;  /* 0x0000006e006c7308 */ /* 0x000ea20000000800 */
[----:B------:R-:W-:Y:S01]  /*18220*/  FADD.FTZ R41, R59, R140 ;  /* 0x0000008c3b297221 */ /* 0x000fe20000010000 */
[-C--:B------:R-:W-:Y:S01]  /*18230*/  FFMA.FTZ R59, R106, R20.reuse, -R55 ;  /* 0x000000146a3b7223 */ /* 0x080fe20000010837 */
[----:B------:R-:W-:Y:S07]  /*18240*/  LDSM.16.MT88.4 R140, [R49+0x8c00] ;  /* 0x008c0000318c783b */ /* 0x000fee0000004200 */
[----:B------:R3:W-:Y:S01]  /*18250*/  MUFU.EX2 R106, R63 ;  /* 0x0000003f006a7308 */ /* 0x0007e20000000800 */
[----:B------:R-:W-:Y:S01]  /*18260*/  FADD.FTZ R41, R136, R41 ;  /* 0x0000002988297221 */ /* 0x000fe20000010000 */
[C---:B------:R-:W-:Y:S08]  /*18270*/  HMMA.16816.F32 R8, R28.reuse, R42, R8 ;  /* 0x0000002a1c08723c */ /* 0x040ff00000001808 */
[----:B------:R-:W4:Y:S01]  /*18280*/  MUFU.EX2 R59, R59 ;  /* 0x0000003b003b7308 */ /* 0x000f220000000800 */
[----:B------:R-:W-:Y:S01]  /*18290*/  FADD.FTZ R168, R168, R41 ;  /* 0x00000029a8a87221 */ /* 0x000fe20000010000 */
[----:B------:R-:W-:Y:S01]  /*182a0*/  FADD.FTZ R138, R138, R65 ;  /* 0x000000418a8a7221 */ /* 0x000fe20000010000 */
[----:B------:R-:W4:Y:S07]  /*182b0*/  LDSM.16.MT88.4 R40, [R48+0x2c00] ;  /* 0x002c00003028783b */ /* 0x000f2e0000004200 */
[----:B------:R-:W4:Y:S01]  /*182c0*/  MUFU.EX2 R61, R61 ;  /* 0x0000003d003d7308 */ /* 0x000f220000000800 */
[-CC-:B------:R-:W-:Y:S01]  /*182d0*/  FFMA.FTZ R65, R98, R20.reuse, -R27.reuse ;  /* 0x0000001462417223 */ /* 0x180fe2000001081b */
[C---:B-----5:R-:W-:Y:S03]  /*182e0*/  HMMA.16816.F32 R12, R28.reuse, R36, R12 ;  /* 0x000000241c0c723c */ /* 0x060fe6000000180c */
[----:B------:R-:W-:Y:S01]  /*182f0*/  FADD.FTZ R37, R81, R138 ;  /* 0x0000008a51257221 */ /* 0x000fe20000010000 */
[-C--:B---3--:R-:W-:Y:S01]  /*18300*/  FFMA.FTZ R63, R96, R20.reuse, -R27 ;  /* 0x00000014603f7223 */ /* 0x088fe2000001081b */
[-C--:B------:R-:W-:Y:S01]  /*18310*/  FFMA.FTZ R77, R92, R20.reuse, -R55 ;  /* 0x000000145c4d7223 */ /* 0x080fe20000010837 */
[----:B------:R-:W-:Y:S01]  /*18320*/  FFMA.FTZ R81, R80, R20, -R27 ;  /* 0x0000001450517223 */ /* 0x000fe2000001081b */
[----:B------:R-:W-:Y:S01]  /*18330*/  FADD.FTZ R37, R202, R37 ;  /* 0x00000025ca257221 */ /* 0x000fe20000010000 */
[----:B------:R-:W-:Y:S01]  /*18340*/  HMMA.16816.F32 R16, R28, R38, R16 ;  /* 0x000000261c10723c */ /* 0x000fe20000001810 */
[----:B------:R-:W-:Y:S02]  /*18350*/  MUFU.EX2 R65, R65 ;  /* 0x0000004100417308 */ /* 0x000fe40000000800 */
[----:B------:R-:W-:Y:S01]  /*18360*/  FADD.FTZ R134, R134, R37 ;  /* 0x0000002586867221 */ /* 0x000fe20000010000 */
[----:B-1----:R-:W-:Y:S01]  /*18370*/  F2FP.F16.F32.PACK_AB R29, R57, R112 ;  /* 0x00000070391d723e */ /* 0x002fe200000000ff */
[----:B------:R-:W1:Y:S01]  /*18380*/  LDSM.16.MT88.4 R36, [R49+0x8000] ;  /* 0x008000003124783b */ /* 0x000e620000004200 */
[----:B--2---:R-:W-:Y:S01]  /*18390*/  F2FP.F16.F32.PACK_AB R31, R108, R25 ;  /* 0x000000196c1f723e */ /* 0x004fe200000000ff */
[----:B------:R-:W-:Y:S01]  /*183a0*/  FADD.FTZ R79, R79, R168 ;  /* 0x000000a84f4f7221 */ /* 0x000fe20000010000 */
[----:B----4-:R-:W-:Y:S01]  /*183b0*/  F2FP.F16.F32.PACK_AB R28, R59, R106 ;  /* 0x0000006a3b1c723e */ /* 0x010fe200000000ff */
[----:B------:R-:W-:Y:S01]  /*183c0*/  FADD.FTZ R134, R85, R134 ;  /* 0x0000008655867221 */ /* 0x000fe20000010000 */
[----:B------:R-:W-:Y:S01]  /*183d0*/  F2FP.F16.F32.PACK_AB R30, R102, R61 ;  /* 0x0000003d661e723e */ /* 0x000fe200000000ff */
[----:B------:R-:W-:Y:S01]  /*183e0*/  FADD.FTZ R144, R144, R79 ;  /* 0x0000004f90907221 */ /* 0x000fe20000010000 */
[----:B------:R-:W-:Y:S01]  /*183f0*/  MUFU.EX2 R63, R63 ;  /* 0x0000003f003f7308 */ /* 0x000fe20000000800 */
[----:B------:R-:W-:Y:S09]  /*18400*/  FADD.FTZ R79, R67, R134 ;  /* 0x00000086434f7221 */ /* 0x000ff20000010000 */
[----:B------:R-:W2:Y:S01]  /*18410*/  MUFU.EX2 R96, R100 ;  /* 0x0000006400607308 */ /* 0x000ea20000000800 */
[C---:B------:R-:W-:Y:S03]  /*18420*/  HMMA.16816.F32 R4, R28.reuse, R32, R4 ;  /* 0x000000201c04723c */ /* 0x040fe60000001804 */
[----:B------:R-:W-:Y:S01]  /*18430*/  FADD.FTZ R33, R71, R144 ;  /* 0x0000009047217221 */ /* 0x000fe20000010000 */
[-C--:B------:R-:W-:Y:S05]  /*18440*/  FFMA.FTZ R71, R90, R20.reuse, -R55 ;  /* 0x000000145a477223 */ /* 0x080fea0000010837 */
[----:B------:R-:W3:Y:S01]  /*18450*/  MUFU.EX2 R92, R94 ;  /* 0x0000005e005c7308 */ /* 0x000ee20000000800 */
[----:B------:R-:W-:Y:S01]  /*18460*/  FADD.FTZ R79, R156, R79 ;  /* 0x0000004f9c4f7221 */ /* 0x000fe20000010000 */
[----:B------:R-:W-:Y:S01]  /*18470*/  FADD.FTZ R194, R194, R33 ;  /* 0x00000021c2c27221 */ /* 0x000fe20000010000 */
[C---:B------:R-:W-:Y:S01]  /*18480*/  HMMA.16816.F32 R8, R28.reuse, R34, R8 ;  /* 0x000000221c08723c */ /* 0x040fe20000001808 */
[----:B------:R-:W4:Y:S06]  /*18490*/  LDSM.16.MT88.4 R32, [R48+0x3000] ;  /* 0x003000003020783b */ /* 0x000f2c0000004200 */
[----:B------:R5:W-:Y:S01]  /*184a0*/  MUFU.EX2 R90, R77 ;  /* 0x0000004d005a7308 */ /* 0x000be20000000800 */
[----:B------:R-:W-:Y:S01]  /*184b0*/  FADD.FTZ R194, R87, R194 ;  /* 0x000000c257c27221 */ /* 0x000fe20000010000 */
[----:B------:R-:W-:Y:S08]  /*184c0*/  FADD.FTZ R154, R154, R79 ;  /* 0x0000004f9a9a7221 */ /* 0x000ff00000010000 */
[----:B------:R-:W1:Y:S01]  /*184d0*/  MUFU.EX2 R71, R71 ;  /* 0x0000004700477308 */ /* 0x000e620000000800 */
[C---:B------:R-:W-:Y:S09]  /*184e0*/  HMMA.16816.F32 R12, R28.reuse, R40, R12 ;  /* 0x000000281c0c723c */ /* 0x040ff2000000180c */
[----:B------:R-:W4:Y:S01]  /*184f0*/  MUFU.EX2 R67, R88 ;  /* 0x0000005800437308 */ /* 0x000f220000000800 */
[----:B------:R-:W-:Y:S01]  /*18500*/  FADD.FTZ R41, R83, R194 ;  /* 0x000000c253297221 */ /* 0x000fe20000010000 */
[----:B------:R-:W-:Y:S01]  /*18510*/  FADD.FTZ R79, R75, R154 ;  /* 0x0000009a4b4f7221 */ /* 0x000fe20000010000 */
[----:B------:R-:W-:Y:S07]  /*18520*/  FFMA.FTZ R75, R78, R20, -R27 ;  /* 0x000000144e4b7223 */ /* 0x000fee000001081b */
[----:B------:R-:W-:Y:S01]  /*18530*/  MUFU.EX2 R80, R84 ;  /* 0x0000005400507308 */ /* 0x000fe20000000800 */
[----:B------:R-:W-:Y:S01]  /*18540*/  FADD.FTZ R41, R132, R41 ;  /* 0x0000002984297221 */ /* 0x000fe20000010000 */
[----:B------:R-:W-:Y:S08]  /*18550*/  HMMA.16816.F32 R16, R28, R42, R16 ;  /* 0x0000002a1c10723c */ /* 0x000ff00000001810 */
[----:B------:R-:W-:Y:S01]  /*18560*/  MUFU.EX2 R78, R81 ;  /* 0x00000051004e7308 */ /* 0x000fe20000000800 */
[----:B------:R-:W-:Y:S01]  /*18570*/  FADD.FTZ R128, R128, R41 ;  /* 0x0000002980807221 */ /* 0x000fe20000010000 */
[----:B--2---:R-:W-:Y:S01]  /*18580*/  F2FP.F16.F32.PACK_AB R29, R65, R96 ;  /* 0x00000060411d723e */ /* 0x004fe200000000ff */
[----:B------:R-:W2:Y:S01]  /*18590*/  LDSM.16.MT88.4 R40, [R49+0x8400] ;  /* 0x008400003128783b */ /* 0x000ea20000004200 */
[----:B---3--:R-:W-:Y:S01]  /*185a0*/  F2FP.F16.F32.PACK_AB R31, R92, R63 ;  /* 0x0000003f5c1f723e */ /* 0x008fe200000000ff */
[----:B-----5:R-:W-:Y:S01]  /*185b0*/  FFMA.FTZ R77, R82, R20, -R27 ;  /* 0x00000014524d7223 */ /* 0x020fe2000001081b */
[----:B-1----:R-:W-:Y:S04]  /*185c0*/  F2FP.F16.F32.PACK_AB R28, R71, R90 ;  /* 0x0000005a471c723e */ /* 0x002fe800000000ff */
[----:B------:R-:W-:Y:S01]  /*185d0*/  MUFU.EX2 R75, R75 ;  /* 0x0000004b004b7308 */ /* 0x000fe20000000800 */
[----:B----4-:R-:W-:Y:S09]  /*185e0*/  F2FP.F16.F32.PACK_AB R30, R86, R67 ;  /* 0x00000043561e723e */ /* 0x010ff200000000ff */
[----:B------:R-:W1:Y:S01]  /*185f0*/  MUFU.EX2 R77, R77 ;  /* 0x0000004d004d7308 */ /* 0x000e620000000800 */
[C---:B------:R-:W-:Y:S03]  /*18600*/  HMMA.16816.F32 R4, R28.reuse, R36, R4 ;  /* 0x000000241c04723c */ /* 0x040fe60000001804 */
[----:B------:R-:W-:Y:S01]  /*18610*/  FADD.FTZ R36, R46, R79 ;  /* 0x0000004f2e247221 */ /* 0x000fe20000010000 */
[----:B------:R-:W-:Y:S01]  /*18620*/  FADD.FTZ R37, R45, R128 ;  /* 0x000000802d257221 */ /* 0x000fe20000010000 */
[-CC-:B------:R-:W-:Y:S01]  /*18630*/  FFMA.FTZ R46, R74, R20.reuse, -R55.reuse ;  /* 0x000000144a2e7223 */ /* 0x180fe20000010837 */
[-C--:B------:R-:W-:Y:S01]  /*18640*/  FFMA.FTZ R74, R72, R20.reuse, -R55 ;  /* 0x00000014484a7223 */ /* 0x080fe20000010837 */
[----:B------:R-:W-:Y:S01]  /*18650*/  FADD.FTZ R36, R73, R36 ;  /* 0x0000002449247221 */ /* 0x000fe20000010000 */
[C---:B------:R-:W-:Y:S01]  /*18660*/  HMMA.16816.F32 R8, R28.reuse, R38, R8 ;  /* 0x000000261c08723c */ /* 0x040fe20000001808 */
[----:B------:R-:W-:Y:S02]  /*18670*/  MUFU.EX2 R45, R76 ;  /* 0x0000004c002d7308 */ /* 0x000fe40000000800 */
[----:B------:R-:W-:Y:S01]  /*18680*/  FADD.FTZ R72, R44, R37 ;  /* 0x000000252c487221 */ /* 0x000fe20000010000 */
[-C--:B------:R-:W-:Y:S01]  /*18690*/  FFMA.FTZ R44, R70, R20.reuse, -R55 ;  /* 0x00000014462c7223 */ /* 0x080fe20000010837 */
[----:B------:R-:W-:Y:S06]  /*186a0*/  FADD.FTZ R73, R69, R36 ;  /* 0x0000002445497221 */ /* 0x000fec0000010000 */
[----:B------:R-:W3:Y:S01]  /*186b0*/  MUFU.EX2 R46, R46 ;  /* 0x0000002e002e7308 */ /* 0x000ee20000000800 */
[----:B------:R-:W4:Y:S01]  /*186c0*/  LDSM.16.MT88.4 R36, [R48+0x3400] ;  /* 0x003400003024783b */ /* 0x000f220000004200 */
[C---:B------:R-:W-:Y:S08]  /*186d0*/  HMMA.16816.F32 R12, R28.reuse, R32, R12 ;  /* 0x000000201c0c723c */ /* 0x040ff0000000180c */
[----:B------:R-:W-:Y:S01]  /*186e0*/  MUFU.EX2 R69, R74 ;  /* 0x0000004a00457308 */ /* 0x000fe20000000800 */
[----:B------:R-:W-:Y:S01]  /*186f0*/  FADD.FTZ R47, R47, R72 ;  /* 0x000000482f2f7221 */ /* 0x000fe20000010000 */
[----:B------:R-:W-:Y:S01]  /*18700*/  FADD.FTZ R73, R26, R73 ;  /* 0x000000491a497221 */ /* 0x000fe20000010000 */
[----:B------:R-:W-:Y:S07]  /*18710*/  FFMA.FTZ R26, R62, R20, -R27 ;  /* 0x000000143e1a7223 */ /* 0x000fee000001081b */
[----:B------:R-:W5:Y:S01]  /*18720*/  MUFU.EX2 R44, R44 ;  /* 0x0000002c002c7308 */ /* 0x000f620000000800 */
[----:B------:R-:W-:Y:S01]  /*18730*/  FADD.FTZ R112, R112, R47 ;  /* 0x0000002f70707221 */ /* 0x000fe20000010000 */
[----:B------:R-:W-:Y:S01]  /*18740*/  HMMA.16816.F32 R16, R28, R34, R16 ;  /* 0x000000221c10723c */ /* 0x000fe20000001810 */
[----:B------:R-:W4:Y:S07]  /*18750*/  LDSM.16.MT88.4 R32, [R49+0x8800] ;  /* 0x008800003120783b */ /* 0x000f2e0000004200 */
[----:B------:R-:W-:Y:S01]  /*18760*/  MUFU.EX2 R47, R68 ;  /* 0x00000044002f7308 */ /* 0x000fe20000000800 */
[----:B------:R-:W-:Y:S01]  /*18770*/  FADD.FTZ R112, R57, R112 ;  /* 0x0000007039707221 */ /* 0x000fe20000010000 */
[----:B-1----:R-:W-:Y:S01]  /*18780*/  F2FP.F16.F32.PACK_AB R29, R77, R80 ;  /* 0x000000504d1d723e */ /* 0x002fe200000000ff */
[----:B------:R-:W-:Y:S01]  /*18790*/  FADD.FTZ R106, R106, R73 ;  /* 0x000000496a6a7221 */ /* 0x000fe20000010000 */
[----:B------:R-:W-:Y:S06]  /*187a0*/  F2FP.F16.F32.PACK_AB R31, R75, R78 ;  /* 0x0000004e4b1f723e */ /* 0x000fec00000000ff */
[----:B------:R1:W-:Y:S01]  /*187b0*/  MUFU.EX2 R57, R26 ;  /* 0x0000001a00397308 */ /* 0x0003e20000000800 */
[----:B---3--:R-:W-:Y:S01]  /*187c0*/  F2FP.F16.F32.PACK_AB R28, R46, R45 ;  /* 0x0000002d2e1c723e */ /* 0x008fe200000000ff */
[----:B------:R-:W-:Y:S01]  /*187d0*/  FADD.FTZ R106, R59, R106 ;  /* 0x0000006a3b6a7221 */ /* 0x000fe20000010000 */
[----:B------:R-:W-:Y:S01]  /*187e0*/  FADD.FTZ R25, R25, R112 ;  /* 0x0000007019197221 */ /* 0x000fe20000010000 */
[-C--:B------:R-:W-:Y:S01]  /*187f0*/  FFMA.FTZ R59, R58, R20.reuse, -R55 ;  /* 0x000000143a3b7223 */ /* 0x080fe20000010837 */
[----:B-----5:R-:W-:Y:S01]  /*18800*/  F2FP.F16.F32.PACK_AB R30, R44, R69 ;  /* 0x000000452c1e723e */ /* 0x020fe200000000ff */
[-C--:B------:R-:W-:Y:S01]  /*18810*/  FFMA.FTZ R70, R64, R20.reuse, -R27 ;  /* 0x0000001440467223 */ /* 0x080fe2000001081b */
[----:B------:R-:W-:Y:S03]  /*18820*/  FADD.FTZ R73, R108, R25 ;  /* 0x000000196c497221 */ /* 0x000fe60000010000 */
[----:B------:R-:W3:Y:S01]  /*18830*/  MUFU.EX2 R64, R66 ;  /* 0x0000004200407308 */ /* 0x000ee20000000800 */
[----:B------:R-:W-:Y:S01]  /*18840*/  FADD.FTZ R61, R61, R106 ;  /* 0x0000006a3d3d7221 */ /* 0x000fe20000010000 */
[----:B------:R-:W-:Y:S01]  /*18850*/  FADD.FTZ R96, R96, R73 ;  /* 0x0000004960607221 */ /* 0x000fe20000010000 */
[C---:B--2---:R-:W-:Y:S07]  /*18860*/  HMMA.16816.F32 R4, R28.reuse, R40, R4 ;  /* 0x000000281c04723c */ /* 0x044fee0000001804 */
[----:B------:R-:W2:Y:S01]  /*18870*/  MUFU.EX2 R62, R70 ;  /* 0x00000046003e7308 */ /* 0x000ea20000000800 */
[-C--:B-1----:R-:W-:Y:S01]  /*18880*/  FFMA.FTZ R26, R54, R20.reuse, -R55 ;  /* 0x00000014361a7223 */ /* 0x082fe20000010837 */
[----:B------:R-:W-:Y:S08]  /*18890*/  FADD.FTZ R25, R102, R61 ;  /* 0x0000003d66197221 */ /* 0x000ff00000010000 */
[----:B------:R-:W-:Y:S01]  /*188a0*/  MUFU.EX2 R58, R60 ;  /* 0x0000003c003a7308 */ /* 0x000fe20000000800 */
[C---:B------:R-:W-:Y:S01]  /*188b0*/  HMMA.16816.F32 R8, R28.reuse, R42, R8 ;  /* 0x0000002a1c08723c */ /* 0x040fe20000001808 */
[----:B------:R-:W1:Y:S08]  /*188c0*/  LDSM.16.MT88.4 R40, [R48+0x3800] ;  /* 0x003800003028783b */ /* 0x000e700000004200 */
[----:B------:R-:W5:Y:S01]  /*188d0*/  MUFU.EX2 R59, R59 ;  /* 0x0000003b003b7308 */ /* 0x000f620000000800 */
[----:B------:R-:W-:Y:S01]  /*188e0*/  FADD.FTZ R90, R90, R25 ;  /* 0x000000195a5a7221 */ /* 0x000fe20000010000 */
[----:B---3--:R-:W-:Y:S08]  /*188f0*/  F2FP.F16.F32.PACK_AB R25, R64, R47 ;  /* 0x0000002f4019723e */ /* 0x008ff000000000ff */
[----:B------:R-:W-:Y:S01]  /*18900*/  MUFU.EX2 R54, R56 ;  /* 0x0000003800367308 */ /* 0x000fe20000000800 */
[----:B------:R-:W-:Y:S01]  /*18910*/  FADD.FTZ R90, R71, R90 ;  /* 0x0000005a475a7221 */ /* 0x000fe20000010000 */
[C---:B----4-:R-:W-:Y:S08]  /*18920*/  HMMA.16816.F32 R12, R28.reuse, R36, R12 ;  /* 0x000000241c0c723c */ /* 0x050ff0000000180c */
[----:B------:R-:W3:Y:S01]  /*18930*/  MUFU.EX2 R61, R26 ;  /* 0x0000001a003d7308 */ /* 0x000ee20000000800 */
[-CC-:B------:R-:W-:Y:S01]  /*18940*/  FFMA.FTZ R37, R23, R20.reuse, -R27.reuse ;  /* 0x0000001417257223 */ /* 0x180fe2000001081b */
[-CC-:B------:R-:W-:Y:S01]  /*18950*/  FFMA.FTZ R23, R22, R20.reuse, -R27.reuse ;  /* 0x0000001416177223 */ /* 0x180fe2000001081b */
[----:B------:R-:W-:Y:S01]  /*18960*/  FFMA.FTZ R36, R24, R20, -R27 ;  /* 0x0000001418247223 */ /* 0x000fe2000001081b */
[----:B------:R-:W-:Y:S01]  /*18970*/  FADD.FTZ R22, R65, R96 ;  /* 0x0000006041167221 */ /* 0x000fe20000010000 */
[----:B--2---:R-:W-:Y:S01]  /*18980*/  F2FP.F16.F32.PACK_AB R27, R57, R62 ;  /* 0x0000003e391b723e */ /* 0x004fe200000000ff */
[----:B------:R-:W-:Y:S04]  /*18990*/  HMMA.16816.F32 R16, R28, R38, R16 ;  /* 0x000000261c10723c */ /* 0x000fe80000001810 */
[----:B------:R-:W2:Y:S01]  /*189a0*/  MUFU.EX2 R29, R23 ;  /* 0x00000017001d7308 */ /* 0x000ea20000000800 */
[----:B-----5:R-:W-:Y:S01]  /*189b0*/  F2FP.F16.F32.PACK_AB R24, R59, R58 ;  /* 0x0000003a3b18723e */ /* 0x020fe200000000ff */
[-CC-:B------:R-:W-:Y:S01]  /*189c0*/  FFMA.FTZ R28, R50, R20.reuse, -R55.reuse ;  /* 0x00000014321c7223 */ /* 0x180fe20000010837 */
[----:B------:R-:W-:Y:S01]  /*189d0*/  FFMA.FTZ R30, R52, R20, -R55 ;  /* 0x00000014341e7223 */ /* 0x000fe20000010837 */
[----:B------:R-:W-:Y:S06]  /*189e0*/  FADD.FTZ R63, R63, R22 ;  /* 0x000000163f3f7221 */ /* 0x000fec0000010000 */
[----:B------:R-:W-:Y:S01]  /*189f0*/  MUFU.EX2 R36, R36 ;  /* 0x0000002400247308 */ /* 0x000fe20000000800 */
[----:B---3--:R-:W-:Y:S01]  /*18a00*/  F2FP.F16.F32.PACK_AB R26, R61, R54 ;  /* 0x000000363d1a723e */ /* 0x008fe200000000ff */
[----:B------:R-:W-:Y:S01]  /*18a10*/  FADD.FTZ R67, R67, R90 ;  /* 0x0000005a43437221 */ /* 0x000fe20000010000 */
[----:B------:R-:W-:Y:S07]  /*18a20*/  FADD.FTZ R63, R92, R63 ;  /* 0x0000003f5c3f7221 */ /* 0x000fee0000010000 */
[----:B------:R-:W3:Y:S01]  /*18a30*/  MUFU.EX2 R31, R37 ;  /* 0x00000025001f7308 */ /* 0x000ee20000000800 */
[----:B------:R-:W-:Y:S01]  /*18a40*/  FADD.FTZ R86, R86, R67 ;  /* 0x0000004356567221 */ /* 0x000fe20000010000 */
[----:B------:R-:W-:Y:S01]  /*18a50*/  FADD.FTZ R80, R80, R63 ;  /* 0x0000003f50507221 */ /* 0x000fe20000010000 */
[C---:B------:R-:W-:Y:S07]  /*18a60*/  HMMA.16816.F32 R4, R24.reuse, R32, R4 ;  /* 0x000000201804723c */ /* 0x040fee0000001804 */
[----:B------:R-:W-:Y:S01]  /*18a70*/  MUFU.EX2 R28, R28 ;  /* 0x0000001c001c7308 */ /* 0x000fe20000000800 */
[-CC-:B------:R-:W-:Y:S01]  /*18a80*/  FFMA.FTZ R33, R51, R20.reuse, -R55.reuse ;  /* 0x0000001433217223 */ /* 0x180fe20000010837 */
[----:B------:R-:W-:Y:S01]  /*18a90*/  FFMA.FTZ R55, R53, R20, -R55 ;  /* 0x0000001435377223 */ /* 0x000fe20000010837 */
[----:B--2---:R-:W-:Y:S01]  /*18aa0*/  F2FP.F16.F32.PACK_AB R135, R192, R29 ;  /* 0x0000001dc087723e */ /* 0x004fe200000000ff */
[C---:B------:R-:W-:Y:S01]  /*18ab0*/  HMMA.16816.F32 R8, R24.reuse, R34, R8 ;  /* 0x000000221808723c */ /* 0x040fe20000001808 */
[----:B------:R-:W2:Y:S05]  /*18ac0*/  LDSM.16.MT88.4 R20, [R48+0x3c00] ;  /* 0x003c00003014783b */ /* 0x000eaa0000004200 */
[----:B------:R-:W-:Y:S01]  /*18ad0*/  MUFU.EX2 R30, R30 ;  /* 0x0000001e001e7308 */ /* 0x000fe20000000800 */
[----:B------:R-:W-:Y:S01]  /*18ae0*/  FADD.FTZ R45, R45, R86 ;  /* 0x000000562d2d7221 */ /* 0x000fe20000010000 */
[----:B---3--:R-:W-:Y:S01]  /*18af0*/  F2FP.F16.F32.PACK_AB R133, R31, R36 ;  /* 0x000000241f85723e */ /* 0x008fe200000000ff */
[----:B------:R-:W-:Y:S07]  /*18b00*/  FADD.FTZ R77, R77, R80 ;  /* 0x000000504d4d7221 */ /* 0x000fee0000010000 */
[----:B------:R-:W3:Y:S01]  /*18b10*/  MUFU.EX2 R33, R33 ;  /* 0x0000002100217308 */ /* 0x000ee20000000800 */
[----:B------:R-:W-:Y:S01]  /*18b20*/  FADD.FTZ R46, R46, R45 ;  /* 0x0000002d2e2e7221 */ /* 0x000fe20000010000 */
[C---:B-1----:R-:W-:Y:S08]  /*18b30*/  HMMA.16816.F32 R12, R24.reuse, R40, R12 ;  /* 0x00000028180c723c */ /* 0x042ff0000000180c */
[----:B------:R-:W1:Y:S01]  /*18b40*/  MUFU.EX2 R55, R55 ;  /* 0x0000003700377308 */ /* 0x000e620000000800 */
[----:B------:R-:W-:Y:S01]  /*18b50*/  FADD.FTZ R78, R78, R77 ;  /* 0x0000004d4e4e7221 */ /* 0x000fe20000010000 */
[----:B------:R-:W-:Y:S03]  /*18b60*/  FADD.FTZ R69, R69, R46 ;  /* 0x0000002e45457221 */ /* 0x000fe60000010000 */
[----:B------:R-:W-:Y:S01]  /*18b70*/  FADD.FTZ R78, R75, R78 ;  /* 0x0000004e4b4e7221 */ /* 0x000fe20000010000 */
[----:B------:R-:W-:Y:S03]  /*18b80*/  HMMA.16816.F32 R16, R24, R42, R16 ;  /* 0x0000002a1810723c */ /* 0x000fe60000001810 */
[----:B------:R-:W-:Y:S01]  /*18b90*/  FADD.FTZ R69, R44, R69 ;  /* 0x000000452c457221 */ /* 0x000fe20000010000 */
[----:B---3--:R-:W-:Y:S01]  /*18ba0*/  F2FP.F16.F32.PACK_AB R132, R33, R28 ;  /* 0x0000001c2184723e */ /* 0x008fe200000000ff */
[----:B------:R-:W-:Y:S02]  /*18bb0*/  FADD.FTZ R47, R47, R78 ;  /* 0x0000004e2f2f7221 */ /* 0x000fe40000010000 */
[----:B------:R-:W-:Y:S01]  /*18bc0*/  FADD.FTZ R58, R58, R69 ;  /* 0x000000453a3a7221 */ /* 0x000fe20000010000 */
[----:B-1----:R-:W-:Y:S01]  /*18bd0*/  F2FP.F16.F32.PACK_AB R134, R55, R30 ;  /* 0x0000001e3786723e */ /* 0x002fe200000000ff */
        /* <DEDUP_REMOVED lines=14> */
[----:B------:R-:W-:Y:S03]  /*18cc0*/  HMMA.16816.F32 R132, R132, R22, R16 ;  /* 0x000000168484723c */ /* 0x000fe60000001810 */
[----:B------:R-:W-:Y:S01]  /*18cd0*/  FADD.FTZ R30, R30, R33 ;  /* 0x000000211e1e7221 */ /* 0x000fe20000010000 */
[----:B------:R-:W-:Y:S03]  /*18ce0*/  FADD.FTZ R192, R192, R29 ;  /* 0x0000001dc0c07221 */ /* 0x000fe60000010000 */
[----:B------:R-:W-:Y:S01]  /*18cf0*/  FADD.FTZ R193, R55, R30 ;  /* 0x0000001e37c17221 */ /* 0x000fe20000010000 */
[----:B------:R-:W-:Y:S01]  /*18d00*/  @!UPT UIADD3 URZ, UPT, UPT, URZ, URZ, URZ ;  /* 0x000000fffffff290 */ /* 0x000fe2000fffe0ff */
[----:B------:R-:W-:Y:S11]  /*18d10*/  @P0 BRA `(.L_x_3278) ;  /* 0xffffff9800280947 */ /* 0x000ff6000383ffff */
.L_x_3271:
        /* <DEDUP_REMOVED lines=10> */
.L_x_3288:
        /* <DEDUP_REMOVED lines=78> */
.L_x_3281:
[----:B------:R-:W-:Y:S05]  /*192a0*/  BSYNC.RECONVERGENT B0 ;  /* 0x0000000000007941 */ /* 0x000fea0003800200 */
.L_x_3280:
        /* <DEDUP_REMOVED lines=28> */
.L_x_3283:
[----:B------:R-:W-:Y:S05]  /*19470*/  BSYNC.RECONVERGENT B0 ;  /* 0x0000000000007941 */ /* 0x000fea0003800200 */
.L_x_3282:
        /* <DEDUP_REMOVED lines=29> */
[----:B---3--:R-:W-:Y:S05]  /*19650*/  @P2 RET.REL.NODEC R178 `(_ZN5flash24flash_fwd_splitkv_kernelI23Flash_fwd_kernel_traitsILi32ELi64ELi256ELi4ELb0ELb0EN7cutlass6half_tE19Flash_kernel_traitsILi32ELi64ELi256ELi4ES3_EELb0ELb0ELb1ELb0ELb0ELb1ELb0ELb1EEEvNS_16Flash_fwd_paramsE) ;  /* 0xfffffe68b2682950 */ /* 0x008fea0003c3ffff */
        /* <DEDUP_REMOVED lines=12> */
[----:B-1----:R-:W-:Y:S05]  /*19720*/  RET.REL.NODEC R178 `(_ZN5flash24flash_fwd_splitkv_kernelI23Flash_fwd_kernel_traitsILi32ELi64ELi256ELi4ELb0ELb0EN7cutlass6half_tE19Flash_kernel_traitsILi32ELi64ELi256ELi4ES3_EELb0ELb0ELb1ELb0ELb0ELb1ELb0ELb1EEEvNS_16Flash_fwd_paramsE) ;  /* 0xfffffe68b2347950 */ /* 0x002fea0003c3ffff */
.L_x_3279:
[----:B------:R-:W-:Y:S01]  /*19730*/  MOV R5, 0x2 ;  /* 0x0000000200057802 */ /* 0x000fe20000000f00 */
[----:B------:R-:W-:Y:S01]  /*19740*/  IMAD.MOV.U32 R0, RZ, RZ, 0x1f ;  /* 0x0000001fff007424 */ /* 0x000fe200078e00ff */
[----:B------:R-:W-:-:S07]  /*19750*/  MOV R4, 0xffffffff ;  /* 0xffffffff00047802 */ /* 0x000fce0000000f00 */
[----:B-1---5:R-:W-:Y:S05]  /*19760*/  WARPSYNC.COLLECTIVE R4, `(.L_x_3284) ;  /* 0x0000000004087348 */ /* 0x022fea0003c00000 */
[----:B------:R2:W3:Y:S02]  /*19770*/  SHFL.BFLY P0, R10, R193, R5, R0 ;  /* 0x0c000005c10a7389 */ /* 0x0004e40000000000 */
[----:B-123-5:R-:W-:Y:S05]  /*19780*/  ENDCOLLECTIVE ;  /* 0x000000000000791b */ /* 0x02efea0003800000 */
.L_x_3284:
[----:B------:R-:W-:Y:S02]  /*19790*/  IMAD.MOV.U32 R8, RZ, RZ, R10 ;  /* 0x000000ffff087224 */ /* 0x000fe400078e000a */
[----:B------:R-:W-:Y:S02]  /*197a0*/  IMAD.MOV.U32 R5, RZ, RZ, 0x1 ;  /* 0x00000001ff057424 */ /* 0x000fe400078e00ff */
[----:B------:R-:W-:-:S05]  /*197b0*/  FADD.FTZ R8, R8, R193 ;  /* 0x000000c108087221 */ /* 0x000fca0000010000 */
[----:B------:R-:W-:-:S07]  /*197c0*/  MOV R193, R8 ;  /* 0x0000000800c17202 */ /* 0x000fce0000000f00 */
[----:B------:R-:W-:Y:S05]  /*197d0*/  WARPSYNC.COLLECTIVE R4, `(.L_x_3285) ;  /* 0x0000000004087348 */ /* 0x000fea0003c00000 */
[----:B------:R1:W2:Y:S02]  /*197e0*/  SHFL.BFLY P0, R10, R193, R5, R0 ;  /* 0x0c000005c10a7389 */ /* 0x0002a40000000000 */
[----:B-12---:R-:W-:Y:S05]  /*197f0*/  ENDCOLLECTIVE ;  /* 0x000000000000791b */ /* 0x006fea0003800000 */
.L_x_3285:
[----:B------:R-:W-:Y:S01]  /*19800*/  MOV R193, R192 ;  /* 0x000000c000c17202 */ /* 0x000fe20000000f00 */
[----:B------:R-:W-:Y:S01]  /*19810*/  IMAD.MOV.U32 R5, RZ, RZ, 0x2 ;  /* 0x00000002ff057424 */ /* 0x000fe200078e00ff */
[----:B------:R-:W-:-:S07]  /*19820*/  MOV R7, R10 ;  /* 0x0000000a00077202 */ /* 0x000fce0000000f00 */
[----:B------:R-:W-:Y:S05]  /*19830*/  WARPSYNC.COLLECTIVE R4, `(.L_x_3286) ;  /* 0x0000000004087348 */ /* 0x000fea0003c00000 */
[----:B------:R1:W2:Y:S02]  /*19840*/  SHFL.BFLY P0, R10, R193, R5, R0 ;  /* 0x0c000005c10a7389 */ /* 0x0002a40000000000 */
[----:B-12---:R-:W-:Y:S05]  /*19850*/  ENDCOLLECTIVE ;  /* 0x000000000000791b */ /* 0x006fea0003800000 */
.L_x_3286:
[----:B------:R-:W-:Y:S01]  /*19860*/  FADD.FTZ R7, R8, R7 ;  /* 0x0000000708077221 */ /* 0x000fe20000010000 */
[----:B------:R-:W-:Y:S01]  /*19870*/  FADD.FTZ R9, R10, R192 ;  /* 0x000000c00a097221 */ /* 0x000fe20000010000 */
[----:B------:R-:W-:-:S04]  /*19880*/  MOV R5, 0x1 ;  /* 0x0000000100057802 */ /* 0x000fc80000000f00 */
[----:B------:R-:W-:-:S07]  /*19890*/  MOV R193, R9 ;  /* 0x0000000900c17202 */ /* 0x000fce0000000f00 */
[----:B------:R-:W-:Y:S05]  /*198a0*/  WARPSYNC.COLLECTIVE R4, `(.L_x_3287) ;  /* 0x0000000004087348 */ /* 0x000fea0003c00000 */
[----:B------:R1:W2:Y:S02]  /*198b0*/  SHFL.BFLY P0, R10, R193, R5, R0 ;  /* 0x0c000005c10a7389 */ /* 0x0002a40000000000 */
[----:B-12---:R-:W-:Y:S05]  /*198c0*/  ENDCOLLECTIVE ;  /* 0x000000000000791b */ /* 0x006fea0003800000 */
.L_x_3287:
[----:B------:R-:W-:Y:S05]  /*198d0*/  BRA `(.L_x_3288) ;  /* 0xfffffff400387947 */ /* 0x000fea000383ffff */
.L_x_3289:
        /* <DEDUP_REMOVED lines=10> */
.L_x_10249:


//--------------------- .text._ZN5flash24flash_fwd_splitkv_kernelI23Flash_fwd_kernel_traitsILi32ELi64ELi256ELi4ELb0ELb0EN7cutlass6half_tE19Flash_kernel_traitsILi32ELi64ELi256ELi4ES3_EELb0ELb0ELb0ELb1ELb1ELb0ELb1ELb0EEEvNS_16Flash_fwd_paramsE --------------------------
	.section	.text._ZN5flash24flash_fwd_splitkv_kernelI23Flash_fwd_kernel_traitsILi32ELi64ELi256ELi4ELb0ELb0EN7cutlass6half_tE19Flash_kernel_traitsILi32ELi64ELi256ELi4ES3_EELb0ELb0ELb0ELb1ELb1ELb0ELb1ELb0EEEvNS_16Flash_fwd_paramsE,"ax",@progbits
	.align	128
        .global         _ZN5flash24flash_fwd_splitkv_kernelI23Flash_fwd_kernel_traitsILi32ELi64ELi256ELi4ELb0ELb0EN7cutlass6half_tE19Flash_kernel_traitsILi32ELi64ELi256ELi4ES3_EELb0ELb0ELb0ELb1ELb1ELb0ELb1ELb0EEEvNS_16Flash_fwd_paramsE
        .type           _ZN5flash24flash_fwd_splitkv_kernelI23Flash_fwd_kernel_traitsILi32ELi64ELi256ELi4ELb0ELb0EN7cutlass6half_tE19Flash_kernel_traitsILi32ELi64ELi256ELi4ES3_EELb0ELb0ELb0ELb1ELb1ELb0ELb1ELb0EEEvNS_16Flash_fwd_paramsE,@function
        .size           _ZN5flash24flash_fwd_splitkv_kernelI23Flash_fwd_kernel_traitsILi32ELi64ELi256ELi4ELb0ELb0EN7cutlass6half_tE19Flash_kernel_traitsILi32ELi64ELi256ELi4ES3_EELb0ELb0ELb0ELb1ELb1ELb0ELb1ELb0EEEvNS_16Flash_fwd_paramsE,(.L_x_10250 - _ZN5flash24flash_fwd_splitkv_kernelI23Flash_fwd_kernel_traitsILi32ELi64ELi256ELi4ELb0ELb0EN7cutlass6half_tE19Flash_kernel_traitsILi32ELi64ELi256ELi4ES3_EELb0ELb0ELb0ELb1ELb1ELb0ELb1ELb0EEEvNS_16Flash_fwd_paramsE)
        .other          _ZN5flash24flash_fwd_splitkv_kernelI23Flash_fwd_kernel_traitsILi32ELi64ELi256ELi4ELb0ELb0EN7cutlass6half_tE19Flash_kernel_traitsILi32ELi64ELi256ELi4ES3_EELb0ELb0ELb0ELb1ELb1ELb0ELb1ELb0EEEvNS_16Flash_fwd_paramsE,@"STO_CUDA_ENTRY STV_DEFAULT"
_ZN5flash24flash_fwd_splitkv_kernelI23Flash_fwd_kernel_traitsILi32ELi64ELi256ELi4ELb0ELb0EN7cutlass6half_tE19Flash_kernel_traitsILi32ELi64ELi256ELi4ES3_EELb0ELb0ELb0ELb1ELb1ELb0ELb1ELb0EEEvNS_16Flash_fwd_paramsE:
.text._ZN5flash24flash_fwd_splitkv_kernelI23Flash_fwd_kernel_traitsILi32ELi64ELi256ELi4ELb0ELb0EN7cutlass6half_tE19Flash_kernel_traitsILi32ELi64ELi256ELi4ES3_EELb0ELb0ELb0ELb1ELb1ELb0ELb1ELb0EEEvNS_16Flash_fwd_paramsE:
        /* <DEDUP_REMOVED lines=29> */
[----:B-1----:R-:W-:Y:S05]  /*01d0*/  CALL.REL.NOINC `($_ZN5flash24flash_fwd_splitkv_kernelI23Flash_fwd_kernel_traitsILi32ELi64ELi256ELi4ELb0ELb0EN7cutlass6half_tE19Flash_kernel_traitsILi32ELi64ELi256ELi4ES3_EELb0ELb0ELb0ELb1ELb1ELb0ELb1ELb0EEEvNS_16Flash_fwd_paramsE$_ZN5flash30compute_attn_1rowblock_splitkvI23Flash_fwd_kernel_traitsILi32ELi64ELi256ELi4ELb0ELb0EN7cutlass6half_tE19Flash_kernel_traitsILi32ELi64ELi256ELi4ES3_EELb0ELb0ELb0ELb1ELb1ELb0ELb1ELb0ENS_16Flash_fwd_paramsEEEvRKT8_iiiii) ;  /* 0x0000000000087944 */ /* 0x002fea0003c00000 */
[----:B------:R-:W-:Y:S05]  /*01e0*/  BSYNC.RECONVERGENT B2 ;  /* 0x0000000000027941 */ /* 0x000fea0003800200 */
.L_x_3290:
[----:B------:R-:W-:Y:S05]  /*01f0*/  EXIT ;  /* 0x000000000000794d */ /* 0x000fea0003800000 */
        .type           $_ZN5flash24flash_fwd_splitkv_kernelI23Flash_fwd_kernel_traitsILi32ELi64ELi256ELi4ELb0ELb0EN7cutlass6half_tE19Flash_kernel_traitsILi32ELi64ELi256ELi4ES3_EELb0ELb0ELb0ELb1ELb1ELb0ELb1ELb0EEEvNS_16Flash_fwd_paramsE$_ZN5flash30compute_attn_1rowblock_splitkvI23Flash_fwd_kernel_traitsILi32ELi64ELi256ELi4ELb0ELb0EN7cutlass6half_tE19Flash_kernel_traitsILi32ELi64ELi256ELi4ES3_EELb0ELb0ELb0ELb1ELb1ELb0ELb1ELb0ENS_16Flash_fwd_paramsEEEvRKT8_iiiii,@function
        .size           $_ZN5flash24flash_fwd_splitkv_kernelI23Flash_fwd_kernel_traitsILi32ELi64ELi256ELi4ELb0ELb0EN7cutlass6half_tE19Flash_kernel_traitsILi32ELi64ELi256ELi4ES3_EELb0ELb0ELb0ELb1ELb1ELb0ELb1ELb0EEEvNS_16Flash_fwd_paramsE$_ZN5flash30compute_attn_1rowblock_splitkvI23Flash_fwd_kernel_traitsILi32ELi64ELi256ELi4ELb0ELb0EN7cutlass6half_tE19Flash_kernel_traitsILi32ELi64ELi256ELi4ES3_EELb0ELb0ELb0ELb1ELb1ELb0ELb1ELb0ENS_16Flash_fwd_paramsEEEvRKT8_iiiii,(.L_x_10250 - $_ZN5flash24flash_fwd_splitkv_kernelI23Flash_fwd_kernel_traitsILi32ELi64ELi256ELi4ELb0ELb0EN7cutlass6half_tE19Flash_kernel_traitsILi32ELi64ELi256ELi4ES3_EELb0ELb0ELb0ELb1ELb1ELb0ELb1ELb0EEEvNS_16Flash_fwd_paramsE$_ZN5flash30compute_attn_1rowblock_splitkvI23Flash_fwd_kernel_traitsILi32ELi64ELi256ELi4ELb0ELb0EN7cutlass6half_tE19Flash_kernel_traitsILi32ELi64ELi256ELi4ES3_EELb0ELb0ELb0ELb1ELb1ELb0ELb1ELb0ENS_16Flash_fwd_paramsEEEvRKT8_iiiii)
$_ZN5flash24flash_fwd_splitkv_kernelI23Flash_fwd_kernel_traitsILi32ELi64ELi256ELi4ELb0ELb0EN7cutlass6half_tE19Flash_kernel_traitsILi32ELi64ELi256ELi4ES3_EELb0ELb0ELb0ELb1ELb1ELb0ELb1ELb0EEEvNS_16Flash_fwd_paramsE$_ZN5flash30compute_attn_1rowblock_splitkvI23Flash_fwd_kernel_traitsILi32ELi64ELi256ELi4ELb0ELb0EN7cutlass6half_tE19Flash_kernel_traitsILi32ELi64ELi256ELi4ES3_EELb0ELb0ELb0ELb1ELb1ELb0ELb1ELb0ENS_16Flash_fwd_paramsEEEvRKT8_iiiii:
        /* <DEDUP_REMOVED lines=11> */
[----:B------:R-:W-:Y:S01]  /*02b0*/  @P0 IMAD.WIDE.U32 R4, R239, 0x4, R4 ;  /* 0x00000004ef040825 */ /* 0x000fe200078e0004 */
        /* <DEDUP_REMOVED lines=12> */
.L_x_3294:
[----:B------:R-:W-:Y:S05]  /*0380*/  BSYNC.RECONVERGENT B0 ;  /* 0x0000000000007941 */ /* 0x000fea0003800200 */
.L_x_3293:
[----:B-----5:R-:W-:Y:S02]  /*0390*/  IADD3 R10, PT, PT, R10, R0, -R11 ;  /* 0x000000000a0a7210 */ /* 0x020fe40007ffe80b */
.L_x_3292:
[----:B------:R-:W-:Y:S05]  /*03a0*/  BSYNC.RECONVERGENT B1 ;  /* 0x0000000000017941 */ /* 0x000fea0003800200 */
.L_x_3291:
[----:B------:R-:W-:Y:S01]  /*03b0*/  IMAD.SHL.U32 R5, R231, 0x40, RZ ;  /* 0x00000040e7057824 */ /* 0x000fe200078e00ff */
[----:B------:R-:W-:Y:S01]  /*03c0*/  MOV R6, R230 ;  /* 0x000000e600067202 */ /* 0x000fe20000000f00 */
[----:B------:R-:W-:-:S03]  /*03d0*/  IMAD.MOV.U32 R7, RZ, RZ, 0x0 ;  /* 0x00000000ff077424 */ /* 0x000fc600078e00ff */
[----:B-----5:R-:W-:-:S13]  /*03e0*/  ISETP.GT.AND P0, PT, R236, R5, PT ;  /* 0x00000005ec00720c */ /* 0x020fda0003f04270 */
[----:B-1----:R-:W-:Y:S05]  /*03f0*/  @!P0 RET.REL.NODEC R6 `(_ZN5flash24flash_fwd_splitkv_kernelI23Flash_fwd_kernel_traitsILi32ELi64ELi256ELi4ELb0ELb0EN7cutlass6half_tE19Flash_kernel_traitsILi32ELi64ELi256ELi4ES3_EELb0ELb0ELb0ELb1ELb1ELb0ELb1ELb0EEEvNS_16Flash_fwd_paramsE) ;  /* 0xfffffffc06008950 */ /* 0x002fea0003c3ffff */
[----:B------:R-:W-:Y:S01]  /*0400*/  IABS R7, R8 ;  /* 0x0000000800077213 */ /* 0x000fe20000000000 */
[----:B------:R-:W-:Y:S01]  /*0410*/  VIADD R0, R0, 0xff ;  /* 0x000000ff00007836 */ /* 0x000fe20000000000 */
[----:B------:R-:W1:Y:S02]  /*0420*/  S2R R213, SR_TID.X ;  /* 0x0000000000d57919 */ /* 0x000e640000002100 */
[----:B------:R-:W2:Y:S02]  /*0430*/  I2F.RP R4, R7 ;  /* 0x0000000700047306 */ /* 0x000ea40000209400 */
[----:B------:R-:W-:-:S04]  /*0440*/  SHF.R.S32.HI R9, RZ, 0x1f, R0 ;  /* 0x0000001fff097819 */ /* 0x000fc80000011400 */
[----:B------:R-:W-:Y:S02]  /*0450*/  LEA.HI R9, R9, R0, RZ, 0x8 ;  /* 0x0000000009097211 */ /* 0x000fe400078f40ff */
[-C--:B------:R-:W-:Y:S02]  /*0460*/  IABS R0, R8.reuse ;  /* 0x0000000800007213 */ /* 0x080fe40000000000 */
[----:B------:R-:W-:-:S03]  /*0470*/  LEA.HI.SX32 R9, R9, R8, 0x18 ;  /* 0x0000000809097211 */ /* 0x000fc600078fc2ff */
[----:B------:R-:W-:Y:S01]  /*0480*/  IMAD.MOV R0, RZ, RZ, -R0 ;  /* 0x000000ffff007224 */ /* 0x000fe200078e0a00 */
[----:B--2---:R-:W2:Y:S01]  /*0490*/  MUFU.RCP R12, R4 ;  /* 0x00000004000c7308 */ /* 0x004ea20000001000 */
[----:B------:R-:W-:Y:S02]  /*04a0*/  VIADD R9, R9, 0xffffffff ;  /* 0xffffffff09097836 */ /* 0x000fe40000000000 */
[----:B--2---:R-:W-:-:S03]  /*04b0*/  VIADD R12, R12, 0xffffffe ;  /* 0x0ffffffe0c0c7836 */ /* 0x004fc60000000000 */
[----:B------:R-:W-:Y:S02]  /*04c0*/  IABS R4, R9 ;  /* 0x0000000900047213 */ /* 0x000fe40000000000 */
[----:B------:R-:W-:Y:S01]  /*04d0*/  LOP3.LUT R9, R9, R8, RZ, 0x3c, !PT ;  /* 0x0000000809097212 */ /* 0x000fe200078e3cff */
[----:B------:R-:W2:Y:S03]  /*04e0*/  F2I.FTZ.U32.TRUNC.NTZ R13, R12 ;  /* 0x0000000c000d7305 */ /* 0x000ea6000021f000 */
[----:B------:R-:W-:Y:S01]  /*04f0*/  ISETP.GE.AND P0, PT, R9, RZ, PT ;  /* 0x000000ff0900720c */ /* 0x000fe20003f06270 */
[----:B--2---:R-:W-:Y:S02]  /*0500*/  IMAD.MOV R6, RZ, RZ, -R13 ;  /* 0x000000ffff067224 */ /* 0x004fe400078e0a0d */
        /* <DEDUP_REMOVED lines=21> */
[----:B------:R-:W2:Y:S04]  /*0660*/  LD.E R6, desc[UR4][R2.64+0xb0] ;  /* 0x0000b00402067980 */ /* 0x000ea8000c101900 */
[----:B------:R-:W3:Y:S04]  /*0670*/  LD.E R4, desc[UR4][R2.64+0x60] ;  /* 0x0000600402047980 */ /* 0x000ee8000c101900 */
[----:B------:R-:W4:Y:S04]  /*0680*/  LD.E R0, desc[UR4][R2.64+0xcc] ;  /* 0x0000cc0402007980 */ /* 0x000f28000c101900 */
[----:B------:R-:W5:Y:S04]  /*0690*/  LD.E.64 R10, desc[UR4][R2.64+0xa8] ;  /* 0x0000a804020a7980 */ /* 0x000f68000c101b00 */
[----:B------:R1:W5:Y:S01]  /*06a0*/  LD.E.64 R8, desc[UR4][R2.64+0x78] ;  /* 0x0000780402087980 */ /* 0x000362000c101b00 */
[----:B------:R-:W-:-:S02]  /*06b0*/  IMAD.IADD R13, R236, 0x1, -R5 ;  /* 0x00000001ec0d7824 */ /* 0x000fc400078e0a05 */
[----:B------:R-:W-:Y:S02]  /*06c0*/  IMAD.MOV.U32 R231, RZ, RZ, 0x0 ;  /* 0x00000000ffe77424 */ /* 0x000fe400078e00ff */
[----:B--2---:R-:W-:Y:S01]  /*06d0*/  IMAD R239, R6, UR8, R239 ;  /* 0x0000000806ef7c24 */ /* 0x004fe2000f8e02ef */
[----:B------:R-:W-:-:S03]  /*06e0*/  SHF.R.U32.HI R6, RZ, 0x3, R213 ;  /* 0x00000003ff067819 */ /* 0x000fc600000116d5 */
[----:B---3--:R-:W-:-:S04]  /*06f0*/  IMAD R237, R239, R4, R237 ;  /* 0x00000004efed7224 */ /* 0x008fc800078e02ed */
[----:B------:R-:W-:Y:S01]  /*0700*/  IMAD R237, R236, R237, R5 ;  /* 0x000000edeced7224 */ /* 0x000fe200078e0205 */
[----:B------:R-:W-:Y:S01]  /*0710*/  LOP3.LUT P4, R5, R213, 0x7, RZ, 0xc0, !PT ;  /* 0x00000007d5057812 */ /* 0x000fe2000788c0ff */
[C---:B------:R-:W-:Y:S02]  /*0720*/  VIADD R7, R6.reuse, 0x10 ;  /* 0x0000001006077836 */ /* 0x040fe40000000000 */
[----:B------:R-:W-:Y:S01]  /*0730*/  VIADD R4, R6, 0x20 ;  /* 0x0000002006047836 */ /* 0x000fe20000000000 */
[C---:B-1----:R-:W-:Y:S01]  /*0740*/  IADD3 R3, P0, PT, R237.reuse, R6, RZ ;  /* 0x00000006ed037210 */ /* 0x042fe20007f1e0ff */
[----:B----4-:R-:W-:Y:S01]  /*0750*/  IMAD R0, R237, R0, RZ ;  /* 0x00000000ed007224 */ /* 0x010fe200078e02ff */
[-C--:B------:R-:W-:Y:S02]  /*0760*/  ISETP.GE.AND P3, PT, R7, R13.reuse, PT ;  /* 0x0000000d0700720c */ /* 0x080fe40003f66270 */
[-C--:B------:R-:W-:Y:S02]  /*0770*/  ISETP.GE.AND P2, PT, R4, R13.reuse, PT ;  /* 0x0000000d0400720c */ /* 0x080fe40003f46270 */
[C---:B------:R-:W-:Y:S01]  /*0780*/  ISETP.GE.OR P4, PT, R6.reuse, R13, P4 ;  /* 0x0000000d0600720c */ /* 0x040fe20002786670 */
[----:B------:R-:W-:Y:S01]  /*0790*/  VIADD R6, R6, 0x30 ;  /* 0x0000003006067836 */ /* 0x000fe20000000000 */
[----:B------:R-:W-:-:S02]  /*07a0*/  LEA.HI.X.SX32 R237, R237, RZ, 0x1, P0 ;  /* 0x000000ffeded7211 */ /* 0x000fc400000f0eff */
[----:B-----5:R-:W-:Y:S02]  /*07b0*/  LEA R2, P0, R3, R10, 0x2 ;  /* 0x0000000a03027211 */ /* 0x020fe400078010ff */
[C---:B------:R-:W-:Y:S02]  /*07c0*/  ISETP.NE.OR P3, PT, R5.reuse, RZ, P3 ;  /* 0x000000ff0500720c */ /* 0x040fe40001f65670 */
[----:B------:R-:W-:Y:S02]  /*07d0*/  ISETP.NE.OR P2, PT, R5, RZ, P2 ;  /* 0x000000ff0500720c */ /* 0x000fe40001745670 */
[----:B------:R-:W-:Y:S02]  /*07e0*/  LEA.HI.X R3, R3, R11, R237, 0x2, P0 ;  /* 0x0000000b03037211 */ /* 0x000fe400000f14ed */
[----:B------:R-:W-:Y:S02]  /*07f0*/  ISETP.GE.AND P0, PT, R6, R13, PT ;  /* 0x0000000d0600720c */ /* 0x000fe40003f06270 */
[----:B------:R-:W-:-:S02]  /*0800*/  LEA R213, P1, R213, R0, 0x2 ;  /* 0x00000000d5d57211 */ /* 0x000fc400078210ff */
[----:B------:R-:W-:Y:S02]  /*0810*/  ISETP.NE.OR P0, PT, R5, RZ, P0 ;  /* 0x000000ff0500720c */ /* 0x000fe40000705670 */
[----:B------:R-:W-:Y:S02]  /*0820*/  LEA.HI.X.SX32 R0, R0, RZ, 0x1, P1 ;  /* 0x000000ff00007211 */ /* 0x000fe400008f0eff */
[C---:B------:R-:W-:Y:S01]  /*0830*/  LEA R8, P1, R213.reuse, R8, 0x2 ;  /* 0x00000008d5087211 */ /* 0x040fe200078210ff */
[----:B------:R-:W-:Y:S02]  /*0840*/  @!P4 IMAD.MOV.U32 R15, RZ, RZ, -0x800000 ;  /* 0xff800000ff0fc424 */ /* 0x000fe400078e00ff */
[----:B------:R-:W-:Y:S01]  /*0850*/  @!P3 IMAD.MOV.U32 R11, RZ, RZ, -0x800000 ;  /* 0xff800000ff0bb424 */ /* 0x000fe200078e00ff */
[----:B------:R-:W-:Y:S01]  /*0860*/  LEA.HI.X R9, R213, R9, R0, 0x2, P1 ;  /* 0x00000009d5097211 */ /* 0x000fe200008f1400 */
[----:B------:R-:W-:-:S04]  /*0870*/  @!P2 IMAD.MOV.U32 R7, RZ, RZ, -0x800000 ;  /* 0xff800000ff07a424 */ /* 0x000fc800078e00ff */
[----:B------:R-:W-:Y:S04]  /*0880*/  ST.E.128 desc[UR4][R8.64], RZ ;  /* 0x000000ff08007985 */ /* 0x000fe8000c101d04 */
[----:B------:R-:W-:Y:S04]  /*0890*/  ST.E.128 desc[UR4][R8.64+0x800], RZ ;  /* 0x000800ff08007985 */ /* 0x000fe8000c101d04 */
[----:B------:R-:W-:Y:S04]  /*08a0*/  ST.E.128 desc[UR4][R8.64+0x1000], RZ ;  /* 0x001000ff08007985 */ /* 0x000fe8000c101d04 */
[----:B------:R-:W-:Y:S04]  /*08b0*/  ST.E.128 desc[UR4][R8.64+0x1800], RZ ;  /* 0x001800ff08007985 */ /* 0x000fe8000c101d04 */
[----:B------:R-:W-:Y:S04]  /*08c0*/  @!P4 ST.E desc[UR4][R2.64], R15 ;  /* 0x0000000f0200c985 */ /* 0x000fe8000c101904 */
[----:B------:R-:W-:Y:S04]  /*08d0*/  @!P3 ST.E desc[UR4][R2.64+0x40], R11 ;  /* 0x0000400b0200b985 */ /* 0x000fe8000c101904 */
[----:B------:R1:W-:Y:S02]  /*08e0*/  @!P2 ST.E desc[UR4][R2.64+0x80], R7 ;  /* 0x000080070200a985 */ /* 0x0003e4000c101904 */
[----:B-1----:R-:W-:Y:S05]  /*08f0*/  @P0 RET.REL.NODEC R230 `(_ZN5flash24flash_fwd_splitkv_kernelI23Flash_fwd_kernel_traitsILi32ELi64ELi256ELi4ELb0ELb0EN7cutlass6half_tE19Flash_kernel_traitsILi32ELi64ELi256ELi4ES3_EELb0ELb0ELb0ELb1ELb1ELb0ELb1ELb0EEEvNS_16Flash_fwd_paramsE) ;  /* 0xfffffff4e6c00950 */ /* 0x002fea0003c3ffff */
[----:B------:R-:W-:Y:S02]  /*0900*/  MOV R5, 0xff800000 ;  /* 0xff80000000057802 */ /* 0x000fe40000000f00 */
[----:B------:R-:W-:-:S03]  /*0910*/  MOV R231, 0x0 ;  /* 0x0000000000e77802 */ /* 0x000fc60000000f00 */
[----:B------:R1:W-:Y:S02]  /*0920*/  ST.E desc[UR4][R2.64+0xc0], R5 ;  /* 0x0000c00502007985 */ /* 0x0003e4000c101904 */
[----:B-1----:R-:W-:Y:S05]  /*0930*/  RET.REL.NODEC R230 `(_ZN5flash24flash_fwd_splitkv_kernelI23Flash_fwd_kernel_traitsILi32ELi64ELi256ELi4ELb0ELb0EN7cutlass6half_tE19Flash_kernel_traitsILi32ELi64ELi256ELi4ES3_EELb0ELb0ELb0ELb1ELb1ELb0ELb1ELb0EEEvNS_16Flash_fwd_paramsE) ;  /* 0xfffffff4e6b07950 */ /* 0x002fea0003c3ffff */
.L_x_3295:
        /* <DEDUP_REMOVED lines=100> */
[----:B------:R-:W-:Y:S01]  /*0f80*/  MOV R6, R16 ;  /* 0x0000001000067202 */ /* 0x000fe20000000f00 */
[----:B------:R-:W-:Y:S01]  /*0f90*/  IMAD.IADD R12, R15, 0x1, R4 ;  /* 0x000000010f0c7824 */ /* 0x000fe200078e0204 */
[----:B------:R-:W-:Y:S05]  /*0fa0*/  BRA `(.L_x_3298) ;  /* 0x0000000400047947 */ /* 0x000fea0003800000 */
.L_x_3297:
[----:B------:R-:W2:Y:S04]  /*0fb0*/  LD.E R10, desc[UR4][R2.64+0x68] ;  /* 0x00006804020a7980 */ /* 0x000ea8000c101900 */
[----:B------:R-:W3:Y:S04]  /*0fc0*/  LD.E.64 R188, desc[UR4][R2.64+0x38] ;  /* 0x0000380402bc7980 */ /* 0x000ee8000c101b00 */
[----:B------:R-:W4:Y:S01]  /*0fd0*/  LD.E.64 R16, desc[UR4][R2.64+0x20] ;  /* 0x0000200402107980 */ /* 0x000f22000c101b00 */
[----:B------:R-:W-:Y:S02]  /*0fe0*/  MOV R194, R2 ;  /* 0x0000000200c27202 */ /* 0x000fe40000000f00 */
[----:B------:R-:W-:-:S05]  /*0ff0*/  MOV R195, R3 ;  /* 0x0000000300c37202 */ /* 0x000fca0000000f00 */
[----:B------:R-:W4:Y:S04]  /*1000*/  LD.E.64 R198, desc[UR4][R194.64+0x40] ;  /* 0x00004004c2c67980 */ /* 0x000f28000c101b00 */
[----:B------:R-:W4:Y:S04]  /*1010*/  LD.E.64 R14, desc[UR4][R194.64+0x50] ;  /* 0x00005004c20e7980 */ /* 0x000f28000c101b00 */
[----:B------:R-:W4:Y:S04]  /*1020*/  LD.E.64 R12, desc[UR4][R194.64+0x28] ;  /* 0x00002804c20c7980 */ /* 0x000f28000c101b00 */
[----:B------:R1:W5:Y:S01]  /*1030*/  LD.E.64 R26, desc[UR4][R194.64+0x58] ;  /* 0x00005804c21a7980 */ /* 0x000362000c101b00 */
[----:B------:R-:W-:-:S02]  /*1040*/  MOV R18, RZ ;  /* 0x000000ff00127202 */ /* 0x000fc40000000f00 */
[----:B------:R-:W-:Y:S02]  /*1050*/  CS2R R240, SRZ ;  /* 0x0000000000f07805 */ /* 0x000fe4000001ff00 */
[----:B------:R-:W-:Y:S02]  /*1060*/  LEA R232, R190, 0xffffff00, 0x8 ;  /* 0xffffff00bee87811 */ /* 0x000fe400078e40ff */
[-C--:B--2---:R-:W-:Y:S02]  /*1070*/  IABS R0, R10.reuse ;  /* 0x0000000a00007213 */ /* 0x084fe40000000000 */
[----:B------:R-:W-:Y:S02]  /*1080*/  IABS R7, R10 ;  /* 0x0000000a00077213 */ /* 0x000fe40000000000 */
[----:B------:R-:W2:Y:S03]  /*1090*/  I2F.RP R8, R0 ;  /* 0x0000000000087306 */ /* 0x000ea60000209400 */
[----:B------:R-:W-:-:S05]  /*10a0*/  IMAD.MOV R7, RZ, RZ, -R7 ;  /* 0x000000ffff077224 */ /* 0x000fca00078e0a07 */
[----:B--2---:R-:W2:Y:S02]  /*10b0*/  MUFU.RCP R6, R8 ;  /* 0x0000000800067308 */ /* 0x004ea40000001000 */
[----:B--2---:R-:W-:-:S06]  /*10c0*/  VIADD R6, R6, 0xffffffe ;  /* 0x0ffffffe06067836 */ /* 0x004fcc0000000000 */
[----:B------:R-:W1:Y:S02]  /*10d0*/  F2I.FTZ.U32.TRUNC.NTZ R19, R6 ;  /* 0x0000000600137305 */ /* 0x000e64000021f000 */
[----:B-1----:R-:W-:Y:S02]  /*10e0*/  IADD3 R4, PT, PT, RZ, -R19, RZ ;  /* 0x80000013ff047210 */ /* 0x002fe40007ffe0ff */
[----:B------:R-:W-:-:S03]  /*10f0*/  LOP3.LUT R6, R237, R10, RZ, 0x3c, !PT ;  /* 0x0000000aed067212 */ /* 0x000fc600078e3cff */
[----:B------:R-:W-:Y:S01]  /*1100*/  IMAD R5, R4, R0, RZ ;  /* 0x0000000004057224 */ /* 0x000fe200078e02ff */
[----:B------:R-:W-:Y:S02]  /*1110*/  IABS R4, R237 ;  /* 0x000000ed00047213 */ /* 0x000fe40000000000 */
[----:B------:R-:W-:Y:S01]  /*1120*/  ISETP.GE.AND P0, PT, R6, RZ, PT ;  /* 0x000000ff0600720c */ /* 0x000fe20003f06270 */
[----:B------:R-:W-:-:S04]  /*1130*/  IMAD.HI.U32 R5, R19, R5, R18 ;  /* 0x0000000513057227 */ /* 0x000fc800078e0012 */
[----:B---3--:R-:W-:-:S04]  /*1140*/  IMAD.WIDE.U32 R18, R188, R11, RZ ;  /* 0x0000000bbc127225 */ /* 0x008fc800078e00ff */
[----:B------:R-:W-:Y:S01]  /*1150*/  IMAD.HI.U32 R8, R5, R4, RZ ;  /* 0x0000000405087227 */ /* 0x000fe200078e00ff */
[----:B------:R-:W-:-:S03]  /*1160*/  SHF.R.S32.HI R5, RZ, 0x1f, R11 ;  /* 0x0000001fff057819 */ /* 0x000fc6000001140b */
[----:B------:R-:W-:Y:S02]  /*1170*/  IMAD R7, R8, R7, R4 ;  /* 0x0000000708077224 */ /* 0x000fe400078e0204 */
[C---:B------:R-:W-:Y:S02]  /*1180*/  IMAD R4, R189.reuse, R11, RZ ;  /* 0x0000000bbd047224 */ /* 0x040fe400078e02ff */
[----:B------:R-:W-:Y:S01]  /*1190*/  IMAD R6, R189, R232, RZ ;  /* 0x000000e8bd067224 */ /* 0x000fe200078e02ff */
[----:B------:R-:W-:Y:S01]  /*11a0*/  ISETP.GT.U32.AND P1, PT, R0, R7, PT ;  /* 0x000000070000720c */ /* 0x000fe20003f24070 */
[----:B------:R-:W-:-:S05]  /*11b0*/  IMAD R4, R188, R5, R4 ;  /* 0x00000005bc047224 */ /* 0x000fca00078e0204 */
[----:B------:R-:W-:-:S07]  /*11c0*/  IADD3 R19, PT, PT, R19, R4, RZ ;  /* 0x0000000413137210 */ /* 0x000fce0007ffe0ff */
[-C--:B------:R-:W-:Y:S01]  /*11d0*/  @!P1 IADD3 R7, PT, PT, R7, -R0.reuse, RZ ;  /* 0x8000000007079210 */ /* 0x080fe20007ffe0ff */
[----:B------:R-:W-:Y:S01]  /*11e0*/  @!P1 VIADD R8, R8, 0x1 ;  /* 0x0000000108089836 */ /* 0x000fe20000000000 */
[----:B------:R-:W-:Y:S02]  /*11f0*/  ISETP.NE.AND P1, PT, R10, RZ, PT ;  /* 0x000000ff0a00720c */ /* 0x000fe40003f25270 */
[----:B------:R-:W-:Y:S01]  /*1200*/  ISETP.GE.U32.AND P2, PT, R7, R0, PT ;  /* 0x000000000700720c */ /* 0x000fe20003f46070 */
[----:B----45:R-:W-:Y:S01]  /*1210*/  IMAD R7, R17, R9, RZ ;  /* 0x0000000911077224 */ /* 0x030fe200078e02ff */
[----:B------:R-:W-:-:S05]  /*1220*/  SHF.R.S32.HI R0, RZ, 0x1f, R9 ;  /* 0x0000001fff007819 */ /* 0x000fca0000011409 */
[C---:B------:R-:W-:Y:S01]  /*1230*/  IMAD R4, R16.reuse, R0, R7 ;  /* 0x0000000010047224 */ /* 0x040fe200078e0207 */
[----:B------:R-:W-:Y:S01]  /*1240*/  SHF.R.S32.HI R7, RZ, 0x1f, R232 ;  /* 0x0000001fff077819 */ /* 0x000fe200000114e8 */
[----:B------:R-:W-:-:S04]  /*1250*/  IMAD.WIDE.U32 R16, R16, R9, R18 ;  /* 0x0000000910107225 */ /* 0x000fc800078e0012 */
[----:B------:R-:W-:Y:S01]  /*1260*/  @P2 IADD3 R8, PT, PT, R8, 0x1, RZ ;  /* 0x0000000108082810 */ /* 0x000fe20007ffe0ff */
[----:B------:R-:W-:Y:S01]  /*1270*/  IMAD.WIDE.U32 R18, R198, R11, RZ ;  /* 0x0000000bc6127225 */ /* 0x000fe200078e00ff */
[----:B------:R-:W-:-:S03]  /*1280*/  IADD3 R17, PT, PT, R17, R4, RZ ;  /* 0x0000000411117210 */ /* 0x000fc60007ffe0ff */
[----:B------:R-:W-:Y:S02]  /*1290*/  IMAD R4, R199, R11, RZ ;  /* 0x0000000bc7047224 */ /* 0x000fe400078e02ff */
[----:B------:R-:W-:Y:S02]  /*12a0*/  IMAD R6, R188, R7, R6 ;  /* 0x00000007bc067224 */ /* 0x000fe400078e0206 */
[----:B------:R-:W-:Y:S02]  /*12b0*/  IMAD R4, R198, R5, R4 ;  /* 0x00000005c6047224 */ /* 0x000fe400078e0204 */
[----:B------:R-:W-:-:S03]  /*12c0*/  IMAD.WIDE.U32 R16, R188, R232, R16 ;  /* 0x000000e8bc107225 */ /* 0x000fc600078e0010 */
[----:B------:R-:W-:Y:S01]  /*12d0*/  IADD3 R19, PT, PT, R19, R4, RZ ;  /* 0x0000000413137210 */ /* 0x000fe20007ffe0ff */
[----:B------:R-:W-:Y:S01]  /*12e0*/  @!P0 IMAD.MOV R8, RZ, RZ, -R8 ;  /* 0x000000ffff088224 */ /* 0x000fe200078e0a08 */
[----:B------:R-:W-:Y:S01]  /*12f0*/  @!P1 LOP3.LUT R8, RZ, R10, RZ, 0x33, !PT ;  /* 0x0000000aff089212 */ /* 0x000fe200078e33ff */
[----:B------:R-:W-:Y:S01]  /*1300*/  IMAD R5, R13, R9, RZ ;  /* 0x000000090d057224 */ /* 0x000fe200078e02ff */
[----:B------:R-:W-:Y:S02]  /*1310*/  IADD3 R17, PT, PT, R17, R6, RZ ;  /* 0x0000000611117210 */ /* 0x000fe40007ffe0ff */
[----:B------:R-:W-:Y:S01]  /*1320*/  SHF.R.S32.HI R4, RZ, 0x1f, R8 ;  /* 0x0000001fff047819 */ /* 0x000fe20000011408 */
[-C--:B------:R-:W-:Y:S02]  /*1330*/  IMAD R11, R15, R8.reuse, RZ ;  /* 0x000000080f0b7224 */ /* 0x080fe400078e02ff */
[----:B------:R-:W-:-:S04]  /*1340*/  IMAD.WIDE.U32 R16, R14, R8, R16 ;  /* 0x000000080e107225 */ /* 0x000fc800078e0010 */
[----:B------:R-:W-:Y:S01]  /*1350*/  IMAD R4, R14, R4, R11 ;  /* 0x000000040e047224 */ /* 0x000fe200078e020b */
[----:B------:R-:W-:Y:S01]  /*1360*/  MOV R11, R232 ;  /* 0x000000e8000b7202 */ /* 0x000fe20000000f00 */
[C---:B------:R-:W-:Y:S02]  /*1370*/  IMAD R5, R12.reuse, R0, R5 ;  /* 0x000000000c057224 */ /* 0x040fe400078e0205 */
[----:B------:R-:W-:Y:S01]  /*1380*/  IMAD.WIDE.U32 R14, R12, R9, R18 ;  /* 0x000000090c0e7225 */ /* 0x000fe200078e0012 */
[----:B------:R-:W-:-:S03]  /*1390*/  IADD3 R0, PT, PT, R17, R4, RZ ;  /* 0x0000000411007210 */ /* 0x000fc60007ffe0ff */
[----:B------:R-:W-:Y:S01]  /*13a0*/  IMAD.MOV.U32 R6, RZ, RZ, R16 ;  /* 0x000000ffff067224 */ /* 0x000fe200078e0010 */
[----:B------:R-:W-:Y:S02]  /*13b0*/  IADD3 R12, PT, PT, R15, R5, RZ ;  /* 0x000000050f0c7210 */ /* 0x000fe40007ffe0ff */
.L_x_3298:
[----:B------:R-:W-:Y:S05]  /*13c0*/  BSYNC.RECONVERGENT B0 ;  /* 0x0000000000007941 */ /* 0x000fea0003800200 */
.L_x_3296:
[----:B------:R-:W2:Y:S04]  /*13d0*/  LD.E.64 R24, desc[UR4][R194.64+0x18] ;  /* 0x00001804c2187980 */ /* 0x000ea8000c101b00 */
[----:B------:R-:W3:Y:S04]  /*13e0*/  LD.E.64 R20, desc[UR4][R194.64+0x48] ;  /* 0x00004804c2147980 */ /* 0x000ee8000c101b00 */
[----:B------:R-:W4:Y:S04]  /*13f0*/  LD.E.64 R18, desc[UR4][R194.64+0x30] ;  /* 0x00003004c2127980 */ /* 0x000f28000c101b00 */
[----:B------:R-:W4:Y:S04]  /*1400*/  LD.E.64 R22, desc[UR4][R194.64+0x8] ;  /* 0x00000804c2167980 */ /* 0x000f28000c101b00 */
        /* <DEDUP_REMOVED lines=17> */
[----:B------:R-:W-:Y:S01]  /*1520*/  IMAD.SHL.U32 R235, R213, 0x8, RZ ;  /* 0x00000008d5eb7824 */ /* 0x000fe200078e00ff */
[----:B------:R-:W-:-:S11]  /*1530*/  LOP3.LUT R15, R237, R10, RZ, 0x3c, !PT ;  /* 0x0000000aed0f7212 */ /* 0x000fd600078e3cff */
[----:B------:R-:W-:-:S05]  /*1540*/  @!P2 IMAD.IADD R16, R16, 0x1, -R17 ;  /* 0x000000011010a824 */ /* 0x000fca00078e0a11 */
[----:B------:R-:W-:Y:S02]  /*1550*/  ISETP.GE.U32.AND P3, PT, R16, R17, PT ;  /* 0x000000111000720c */ /* 0x000fe40003f66070 */
[----:B------:R-:W-:Y:S01]  /*1560*/  LOP3.LUT R16, R235, 0x18, RZ, 0xc0, !PT ;  /* 0x00000018eb107812 */ /* 0x000fe200078ec0ff */
[----:B------:R-:W-:Y:S01]  /*1570*/  @!P2 VIADD R13, R13, 0x1 ;  /* 0x000000010d0da836 */ /* 0x000fe20000000000 */
[----:B------:R-:W-:Y:S02]  /*1580*/  ISETP.GE.AND P1, PT, R15, RZ, PT ;  /* 0x000000ff0f00720c */ /* 0x000fe40003f26270 */
[----:B------:R-:W-:Y:S02]  /*1590*/  IADD3 R14, P0, PT, R16, R14, RZ ;  /* 0x0000000e100e7210 */ /* 0x000fe40007f1e0ff */
[----:B------:R-:W-:-:S03]  /*15a0*/  ISETP.NE.AND P2, PT, R10, RZ, PT ;  /* 0x000000ff0a00720c */ /* 0x000fc60003f45270 */
[----:B------:R-:W-:Y:S01]  /*15b0*/  IMAD.X R15, RZ, RZ, R12, P0 ;  /* 0x000000ffff0f7224 */ /* 0x000fe200000e060c */
[----:B------:R-:W-:Y:S01]  /*15c0*/  LOP3.LUT R12, R235, 0xc0, RZ, 0xc0, !PT ;  /* 0x000000c0eb0c7812 */ /* 0x000fe200078ec0ff */
[-C--:B-----5:R-:W-:Y:S02]  /*15d0*/  IMAD R7, R7, R198.reuse, RZ ;  /* 0x000000c607077224 */ /* 0x0a0fe400078e02ff */
[----:B------:R-:W-:Y:S01]  /*15e0*/  @P3 VIADD R13, R13, 0x1 ;  /* 0x000000010d0d3836 */ /* 0x000fe20000000000 */
[----:B------:R-:W-:Y:S01]  /*15f0*/  LOP3.LUT R233, R12, 0x18, R213, 0xf8, !PT ;  /* 0x000000180ce97812 */ /* 0x000fe200078ef8d5 */
[C---:B------:R-:W-:Y:S02]  /*1600*/  IMAD R7, R11.reuse, R199, R7 ;  /* 0x000000c70b077224 */ /* 0x040fe400078e0207 */
[----:B------:R-:W-:Y:S01]  /*1610*/  IMAD.WIDE.U32 R14, R11, R198, R14 ;  /* 0x000000c60b0e7225 */ /* 0x000fe200078e000e */
[----:B------:R-:W-:Y:S02]  /*1620*/  LOP3.LUT R12, R235, 0x1f20, RZ, 0xc0, !PT ;  /* 0x00001f20eb0c7812 */ /* 0x000fe400078ec0ff */
[----:B------:R-:W-:Y:S01]  /*1630*/  LOP3.LUT R11, R233, R16, RZ, 0x3c, !PT ;  /* 0x00000010e90b7212 */ /* 0x000fe200078e3cff */
[----:B------:R-:W-:Y:S01]  /*1640*/  @!P1 IMAD.MOV R13, RZ, RZ, -R13 ;  /* 0x000000ffff0d9224 */ /* 0x000fe200078e0a0d */
[----:B------:R-:W-:Y:S01]  /*1650*/  @!P2 LOP3.LUT R13, RZ, R10, RZ, 0x33, !PT ;  /* 0x0000000aff0da212 */ /* 0x000fe200078e33ff */
[----:B------:R-:W-:Y:S01]  /*1660*/  IMAD.IADD R15, R15, 0x1, R7 ;  /* 0x000000010f0f7824 */ /* 0x000fe200078e0207 */
[----:B------:R-:W-:-:S02]  /*1670*/  IADD3 R28, P0, PT, R16, R6, RZ ;  /* 0x00000006101c7210 */ /* 0x000fc40007f1e0ff */
[----:B------:R-:W-:Y:S01]  /*1680*/  LOP3.LUT R7, R12, R11, RZ, 0xfc, !PT ;  /* 0x0000000b0c077212 */ /* 0x000fe200078efcff */
[----:B------:R-:W-:Y:S01]  /*1690*/  IMAD R11, R27, R13, RZ ;  /* 0x0000000d1b0b7224 */ /* 0x000fe200078e02ff */
[----:B------:R-:W-:Y:S01]  /*16a0*/  SHF.R.S32.HI R10, RZ, 0x1f, R13 ;  /* 0x0000001fff0a7819 */ /* 0x000fe2000001140d */
[-C--:B------:R-:W-:Y:S01]  /*16b0*/  IMAD.WIDE.U32 R12, R13, R26.reuse, R14 ;  /* 0x0000001a0d0c7225 */ /* 0x080fe200078e000e */
[----:B------:R-:W-:Y:S02]  /*16c0*/  MOV R17, RZ ;  /* 0x000000ff00117202 */ /* 0x000fe40000000f00 */
[----:B------:R-:W-:Y:S01]  /*16d0*/  SHF.R.U32.HI R14, RZ, 0x2, R213 ;  /* 0x00000002ff0e7819 */ /* 0x000fe200000116d5 */
[----:B------:R-:W-:Y:S02]  /*16e0*/  IMAD.X R29, RZ, RZ, R0, P0 ;  /* 0x000000ffff1d7224 */ /* 0x000fe400000e0600 */
[----:B------:R-:W-:Y:S02]  /*16f0*/  IMAD R6, R10, R26, R11 ;  /* 0x0000001a0a067224 */ /* 0x000fe400078e020b */
[----:B------:R-:W-:Y:S01]  /*1700*/  IMAD.WIDE.U32 R28, R14, R188, R28 ;  /* 0x000000bc0e1c7225 */ /* 0x000fe200078e001c */
[----:B------:R-:W-:-:S03]  /*1710*/  SHF.R.S32.HI R0, RZ, 0x1f, R237 ;  /* 0x0000001fff007819 */ /* 0x000fc600000114ed */
[----:B------:R-:W-:Y:S01]  /*1720*/  IMAD.MOV.U32 R15, RZ, RZ, RZ ;  /* 0x000000ffff0f7224 */ /* 0x000fe200078e00ff */
[----:B------:R-:W1:Y:S01]  /*1730*/  S2UR UR6, SR_CgaCtaId ;  /* 0x00000000000679c3 */ /* 0x000e620000008800 */
[C---:B------:R-:W-:Y:S01]  /*1740*/  IMAD.SHL.U32 R221, R188.reuse, 0x40, RZ ;  /* 0x00000040bcdd7824 */ /* 0x040fe200078e00ff */
[----:B------:R-:W-:Y:S01]  /*1750*/  SHF.L.U64.HI R222, R188, 0x6, R189 ;  /* 0x00000006bcde7819 */ /* 0x000fe200000102bd */
[----:B------:R-:W-:Y:S02]  /*1760*/  UMOV UR7, 0x400 ;  /* 0x0000040000077882 */ /* 0x000fe40000000000 */
[----:B-1----:R-:W-:-:S06]  /*1770*/  ULEA UR6, UR6, UR7, 0x18 ;  /* 0x0000000706067291 */ /* 0x002fcc000f8ec0ff */
[----:B------:R-:W-:Y:S02]  /*1780*/  IMAD.U32 R214, RZ, RZ, UR6 ;  /* 0x00000006ffd67e24 */ /* 0x000fe4000f8e00ff */
[----:B------:R-:W-:Y:S02]  /*1790*/  IMAD.IADD R13, R13, 0x1, R6 ;  /* 0x000000010d0d7824 */ /* 0x000fe400078e0206 */
[----:B------:R-:W-:Y:S02]  /*17a0*/  IMAD R229, R199, R14, RZ ;  /* 0x0000000ec7e57224 */ /* 0x000fe400078e02ff */
[C---:B------:R-:W-:Y:S01]  /*17b0*/  IMAD.SHL.U32 R219, R198.reuse, 0x40, RZ ;  /* 0x00000040c6db7824 */ /* 0x040fe200078e00ff */
[----:B------:R-:W-:Y:S01]  /*17c0*/  SHF.L.U64.HI R220, R198, 0x6, R199 ;  /* 0x00000006c6dc7819 */ /* 0x000fe200000102c7 */
[C---:B------:R-:W-:Y:S01]  /*17d0*/  IMAD.SHL.U32 R215, R213.reuse, 0x10, RZ ;  /* 0x00000010d5d77824 */ /* 0x040fe200078e00ff */
[C---:B------:R-:W-:Y:S01]  /*17e0*/  SHF.L.U32 R196, R213.reuse, 0x5, RZ ;  /* 0x00000005d5c47819 */ /* 0x040fe200000006ff */
[----:B------:R-:W-:-:S03]  /*17f0*/  IMAD.SHL.U32 R212, R213, 0x4, RZ ;  /* 0x00000004d5d47824 */ /* 0x000fc600078e00ff */
[----:B------:R-:W-:Y:S01]  /*1800*/  LOP3.LUT R6, R196, 0xc0, RZ, 0xc0, !PT ;  /* 0x000000c0c4067812 */ /* 0x000fe200078ec0ff */
[-C--:B--2---:R-:W-:Y:S02]  /*1810*/  IMAD R10, R25, R239.reuse, RZ ;  /* 0x000000ef190a7224 */ /* 0x084fe400078e02ff */
[----:B------:R-:W-:-:S04]  /*1820*/  IMAD.WIDE.U32 R24, R24, R239, R16 ;  /* 0x000000ef18187225 */ /* 0x000fc800078e0010 */
[----:B------:R-:W-:Y:S02]  /*1830*/  IMAD R16, R189, R14, RZ ;  /* 0x0000000ebd107224 */ /* 0x000fe400078e02ff */
[----:B---3--:R-:W-:Y:S02]  /*1840*/  IMAD R11, R21, R237, RZ ;  /* 0x000000ed150b7224 */ /* 0x008fe400078e02ff */
[----:B------:R-:W-:Y:S01]  /*1850*/  IMAD.IADD R227, R29, 0x1, R16 ;  /* 0x000000011de37824 */ /* 0x000fe200078e0210 */
[----:B----4-:R-:W-:Y:S01]  /*1860*/  SHF.L.U64.HI R27, R18, 0x5, R19 ;  /* 0x00000005121b7819 */ /* 0x010fe20000010213 */
[----:B------:R-:W-:Y:S01]  /*1870*/  IMAD.WIDE.U32 R16, R231, 0x40, R14 ;  /* 0x00000040e7107825 */ /* 0x000fe200078e000e */
[----:B------:R-:W-:-:S03]  /*1880*/  LEA R226, P0, R28, R22, 0x1 ;  /* 0x000000161ce27211 */ /* 0x000fc600078008ff */
[----:B------:R-:W-:Y:S02]  /*1890*/  IMAD.IADD R25, R25, 0x1, R10 ;  /* 0x0000000119197824 */ /* 0x000fe400078e020a */
[----:B------:R-:W-:Y:S02]  /*18a0*/  IMAD.SHL.U32 R26, R18, 0x20, RZ ;  /* 0x00000020121a7824 */ /* 0x000fe400078e00ff */
[----:B------:R-:W-:Y:S02]  /*18b0*/  IMAD R0, R20, R0, R11 ;  /* 0x0000000014007224 */ /* 0x000fe400078e020b */
[----:B------:R-:W-:Y:S01]  /*18c0*/  IMAD.WIDE.U32 R20, R237, R20, R24 ;  /* 0x00000014ed147225 */ /* 0x000fe200078e0018 */
[----:B------:R-:W-:-:S03]  /*18d0*/  LEA.HI.X R227, R28, R23, R227, 0x1, P0 ;  /* 0x000000171ce37211 */ /* 0x000fc600000f0ce3 */
[----:B------:R-:W-:-:S04]  /*18e0*/  IMAD.WIDE.U32 R26, R18, R16, R26 ;  /* 0x00000010121a7225 */ /* 0x000fc800078e001a */
[----:B------:R-:W-:Y:S02]  /*18f0*/  IMAD R11, R17, R18, RZ ;  /* 0x00000012110b7224 */ /* 0x000fe400078e02ff */
[----:B------:R-:W-:Y:S02]  /*1900*/  IMAD.IADD R23, R21, 0x1, R0 ;  /* 0x0000000115177824 */ /* 0x000fe400078e0200 */
[----:B------:R-:W-:Y:S01]  /*1910*/  IMAD R0, R19, R16, R11 ;  /* 0x0000001013007224 */ /* 0x000fe200078e020b */
[----:B------:R-:W-:Y:S01]  /*1920*/  IADD3 R11, P0, PT, R20, R26, RZ ;  /* 0x0000001a140b7210 */ /* 0x000fe20007f1e0ff */
[----:B------:R-:W-:-:S03]  /*1930*/  IMAD.MOV.U32 R22, RZ, RZ, R20 ;  /* 0x000000ffff167224 */ /* 0x000fc600078e0014 */
[----:B------:R-:W-:Y:S01]  /*1940*/  IADD3.X R10, PT, PT, R23, R0, R27, P0, !PT ;  /* 0x00000000170a7210 */ /* 0x000fe200007fe41b */
[----:B------:R-:W-:Y:S01]  /*1950*/  IMAD.WIDE.U32 R20, R18, R16, R22 ;  /* 0x0000001012147225 */ /* 0x000fe200078e0016 */
[----:B------:R-:W-:Y:S02]  /*1960*/  IADD3 R16, P0, PT, R221, R226, RZ ;  /* 0x000000e2dd107210 */ /* 0x000fe40007f1e0ff */
[-C--:B------:R-:W-:Y:S01]  /*1970*/  LEA R22, P1, R11, R8.reuse, 0x1 ;  /* 0x000000080b167211 */ /* 0x080fe200078208ff */
[----:B------:R-:W-:Y:S01]  /*1980*/  IMAD.IADD R15, R21, 0x1, R0 ;  /* 0x00000001150f7824 */ /* 0x000fe200078e0200 */
[----:B------:R-:W-:Y:S02]  /*1990*/  LEA R18, P2, R20, R8, 0x1 ;  /* 0x0000000814127211 */ /* 0x000fe400078408ff */
[----:B------:R-:W-:Y:S02]  /*19a0*/  IADD3.X R17, PT, PT, R222, R227, RZ, P0, !PT ;  /* 0x000000e3de117210 */ /* 0x000fe400007fe4ff */
[----:B------:R-:W-:-:S02]  /*19b0*/  IADD3 R8, P0, PT, R16, R221, RZ ;  /* 0x000000dd10087210 */ /* 0x000fc40007f1e0ff */
[-C--:B------:R-:W-:Y:S02]  /*19c0*/  LEA.HI.X R19, R20, R9.reuse, R15, 0x1, P2 ;  /* 0x0000000914137211 */ /* 0x080fe400010f0c0f */
[----:B------:R-:W-:Y:S01]  /*19d0*/  LEA.HI.X R23, R11, R9, R10, 0x1, P1 ;  /* 0x000000090b177211 */ /* 0x000fe200008f0c0a */
[----:B------:R-:W-:Y:S01]  /*19e0*/  IMAD.X R9, R17, 0x1, R222, P0 ;  /* 0x0000000111097824 */ /* 0x000fe200000e06de */
[----:B------:R-:W-:-:S05]  /*19f0*/  IADD3 R10, P0, PT, R8, R221, RZ ;  /* 0x000000dd080a7210 */ /* 0x000fca0007f1e0ff */
[----:B------:R-:W-:Y:S01]  /*1a00*/  IMAD.X R11, R9, 0x1, R222, P0 ;  /* 0x00000001090b7824 */ /* 0x000fe200000e06de */
[----:B------:R-:W-:-:S05]  /*1a10*/  IADD3 R24, P0, PT, R10, R221, RZ ;  /* 0x000000dd0a187210 */ /* 0x000fca0007f1e0ff */
[----:B------:R-:W-:Y:S01]  /*1a20*/  IMAD.X R25, R11, 0x1, R222, P0 ;  /* 0x000000010b197824 */ /* 0x000fe200000e06de */
[----:B------:R-:W-:Y:S01]  /*1a30*/  IADD3 R20, P0, PT, R24, R221, RZ ;  /* 0x000000dd18147210 */ /* 0x000fe20007f1e0ff */
[----:B------:R-:W-:-:S04]  /*1a40*/  IMAD R0, R7, 0x2, R214 ;  /* 0x0000000207007824 */ /* 0x000fc800078e02d6 */
[--C-:B------:R-:W-:Y:S01]  /*1a50*/  IMAD.X R21, R25, 0x1, R222.reuse, P0 ;  /* 0x0000000119157824 */ /* 0x100fe200000e06de */
[-C--:B------:R-:W-:Y:S01]  /*1a60*/  IADD3 R26, P0, PT, R20, R221.reuse, RZ ;  /* 0x000000dd141a7210 */ /* 0x080fe20007f1e0ff */
[----:B------:R-:W-:Y:S01]  /*1a70*/  @!PT LDS RZ, [RZ] ;  /* 0x00000000fffff984 */ /* 0x000fe20000000800 */
[----:B------:R-:W-:Y:S01]  /*1a80*/  @!PT LDS RZ, [RZ] ;  /* 0x00000000fffff984 */ /* 0x000fe20000000800 */
[----:B------:R-:W-:Y:S01]  /*1a90*/  @!PT LDS RZ, [RZ] ;  /* 0x00000000fffff984 */ /* 0x000fe20000000800 */
[----:B------:R1:W-:Y:S04]  /*1aa0*/  LDGSTS.E.BYPASS.LTC128B.128 [R0], desc[UR4][R18.64] ;  /* 0x0000000012007fae */ /* 0x0003e8000b981a04 */
[----:B------:R-:W-:Y:S01]  /*1ab0*/  IMAD.X R27, R21, 0x1, R222, P0 ;  /* 0x00000001151b7824 */ /* 0x000fe200000e06de */
[----:B------:R-:W-:Y:S04]  /*1ac0*/  LDGSTS.E.BYPASS.LTC128B.128 [R0+0x800], desc[UR4][R22.64] ;  /* 0x0080000016007fae */ /* 0x000fe8000b981a04 */
[----:B------:R-:W-:Y:S04]  /*1ad0*/  LDGSTS.E.BYPASS.LTC128B.128 [R0+0x1000], desc[UR4][R226.64] ;  /* 0x01000000e2007fae */ /* 0x000fe8000b981a04 */
[----:B------:R-:W-:Y:S04]  /*1ae0*/  LDGSTS.E.BYPASS.LTC128B.128 [R0+0x1800], desc[UR4][R16.64] ;  /* 0x0180000010007fae */ /* 0x000fe8000b981a04 */
[----:B------:R-:W-:Y:S04]  /*1af0*/  LDGSTS.E.BYPASS.LTC128B.128 [R0+0x2000], desc[UR4][R8.64] ;  /* 0x0200000008007fae */ /* 0x000fe8000b981a04 */
[----:B------:R2:W-:Y:S04]  /*1b00*/  LDGSTS.E.BYPASS.LTC128B.128 [R0+0x2800], desc[UR4][R10.64] ;  /* 0x028000000a007fae */ /* 0x0005e8000b981a04 */
[----:B------:R3:W-:Y:S01]  /*1b10*/  LDGSTS.E.BYPASS.LTC128B.128 [R0+0x3000], desc[UR4][R24.64] ;  /* 0x0300000018007fae */ /* 0x0007e2000b981a04 */
[----:B-1----:R-:W-:-:S03]  /*1b20*/  IADD3 R18, P0, PT, R26, R221, RZ ;  /* 0x000000dd1a127210 */ /* 0x002fc60007f1e0ff */
[----:B------:R3:W-:Y:S02]  /*1b30*/  LDGSTS.E.BYPASS.LTC128B.128 [R0+0x3800], desc[UR4][R20.64] ;  /* 0x0380000014007fae */ /* 0x0007e4000b981a04 */
[----:B------:R-:W-:Y:S02]  /*1b40*/  IMAD.X R19, R27, 0x1, R222, P0 ;  /* 0x000000011b137824 */ /* 0x000fe400000e06de */
[----:B------:R3:W-:Y:S04]  /*1b50*/  LDGSTS.E.BYPASS.LTC128B.128 [R0+0x4000], desc[UR4][R26.64] ;  /* 0x040000001a007fae */ /* 0x0007e8000b981a04 */
[----:B------:R3:W-:Y:S04]  /*1b60*/  LDGSTS.E.BYPASS.LTC128B.128 [R0+0x4800], desc[UR4][R18.64] ;  /* 0x0480000012007fae */ /* 0x0007e8000b981a04 */
[----:B------:R-:W0:Y:S01]  /*1b70*/  LDGDEPBAR ;  /* 0x00000000000079af */ /* 0x000e220000000000 */
[----:B--2---:R-:W-:-:S04]  /*1b80*/  IMAD.WIDE.U32 R10, R14, R198, R12 ;  /* 0x000000c60e0a7225 */ /* 0x004fc800078e000c */
[----:B------:R-:W-:Y:S01]  /*1b90*/  IMAD.IADD R229, R11, 0x1, R229 ;  /* 0x000000010be57824 */ /* 0x000fe200078e02e5 */
[----:B------:R-:W-:-:S04]  /*1ba0*/  LEA R228, P0, R10, R4, 0x1 ;  /* 0x000000040ae47211 */ /* 0x000fc800078008ff */
[----:B------:R-:W-:Y:S02]  /*1bb0*/  LEA.HI.X R229, R10, R5, R229, 0x1, P0 ;  /* 0x000000050ae57211 */ /* 0x000fe400000f0ce5 */
[----:B------:R-:W-:-:S05]  /*1bc0*/  IADD3 R12, P0, PT, R219, R228, RZ ;  /* 0x000000e4db0c7210 */ /* 0x000fca0007f1e0ff */
[----:B------:R-:W-:Y:S01]  /*1bd0*/  IMAD.X R13, R220, 0x1, R229, P0 ;  /* 0x00000001dc0d7824 */ /* 0x000fe200000e06e5 */
[----:B------:R-:W-:Y:S01]  /*1be0*/  IADD3 R16, P0, PT, R12, R219, RZ ;  /* 0x000000db0c107210 */ /* 0x000fe20007f1e0ff */
[----:B------:R-:W-:-:S04]  /*1bf0*/  DEPBAR.LE SB0, 0x0 ;  /* 0x000080000000791a */ /* 0x000fc80000000000 */
[----:B---3--:R-:W-:-:S08]  /*1c00*/  LOP3.LUT R9, R215, 0x100, RZ, 0xc0, !PT ;  /* 0x00000100d7097812 */ /* 0x008fd000078ec0ff */
[----:B------:R-:W-:Y:S05]  /*1c10*/  WARPSYNC.ALL ;  /* 0x0000000000007948 */ /* 0x000fea0003800000 */
[----:B------:R-:W-:Y:S01]  /*1c20*/  BAR.SYNC.DEFER_BLOCKING 0x0 ;  /* 0x0000000000007b1d */ /* 0x000fe20000010000 */
[----:B------:R-:W-:Y:S01]  /*1c30*/  IMAD.X R17, R13, 0x1, R220, P0 ;  /* 0x000000010d117824 */ /* 0x000fe200000e06dc */
[----:B------:R-:W-:Y:S02]  /*1c40*/  IADD3 R10, P0, PT, R16, R219, RZ ;  /* 0x000000db100a7210 */ /* 0x000fe40007f1e0ff */
[----:B------:R-:W-:Y:S02]  /*1c50*/  LOP3.LUT R191, R212, 0x18, RZ, 0xc0, !PT ;  /* 0x00000018d4bf7812 */ /* 0x000fe400078ec0ff */
[----:B------:R-:W-:-:S02]  /*1c60*/  LOP3.LUT R8, R9, 0x20, R196, 0xf8, !PT ;  /* 0x0000002009087812 */ /* 0x000fc400078ef8c4 */
[--C-:B------:R-:W-:Y:S01]  /*1c70*/  LOP3.LUT R45, R6, 0x8, R213.reuse, 0xf8, !PT ;  /* 0x00000008062d7812 */ /* 0x100fe200078ef8d5 */
[--C-:B------:R-:W-:Y:S01]  /*1c80*/  IMAD.X R11, R17, 0x1, R220.reuse, P0 ;  /* 0x00000001110b7824 */ /* 0x100fe200000e06dc */
[----:B------:R-:W-:Y:S02]  /*1c90*/  SHF.R.U32.HI R216, RZ, 0x1, R213 ;  /* 0x00000001ffd87819 */ /* 0x000fe400000116d5 */
[----:B------:R-:W-:Y:S02]  /*1ca0*/  LOP3.LUT R45, R8, R45, R191, 0xf6, !PT ;  /* 0x0000002d082d7212 */ /* 0x000fe400078ef6bf */
[-C--:B------:R-:W-:Y:S02]  /*1cb0*/  IADD3 R8, P0, PT, R10, R219.reuse, RZ ;  /* 0x000000db0a087210 */ /* 0x080fe40007f1e0ff */
[----:B------:R-:W-:Y:S02]  /*1cc0*/  LOP3.LUT R7, R216, 0x8, RZ, 0xc0, !PT ;  /* 0x00000008d8077812 */ /* 0x000fe400078ec0ff */
[----:B------:R-:W-:Y:S01]  /*1cd0*/  LOP3.LUT R215, R215, 0x3e00, RZ, 0xc0, !PT ;  /* 0x00003e00d7d77812 */ /* 0x000fe200078ec0ff */
[----:B------:R-:W-:Y:S01]  /*1ce0*/  IMAD.X R9, R11, 0x1, R220, P0 ;  /* 0x000000010b097824 */ /* 0x000fe200000e06dc */
[----:B------:R-:W-:-:S02]  /*1cf0*/  IADD3 R14, P0, PT, R8, R219, RZ ;  /* 0x000000db080e7210 */ /* 0x000fc40007f1e0ff */
[--C-:B------:R-:W-:Y:S02]  /*1d00*/  LOP3.LUT R6, R7, 0xc0, R196.reuse, 0xf8, !PT ;  /* 0x000000c007067812 */ /* 0x100fe400078ef8c4 */
[----:B------:R-:W-:Y:S01]  /*1d10*/  LOP3.LUT R5, R215, 0x20, R196, 0xf8, !PT ;  /* 0x00000020d7057812 */ /* 0x000fe200078ef8c4 */
[----:B------:R-:W-:Y:S01]  /*1d20*/  IMAD.X R15, R9, 0x1, R220, P0 ;  /* 0x00000001090f7824 */ /* 0x000fe200000e06dc */
[----:B------:R-:W-:Y:S01]  /*1d30*/  LOP3.LUT R191, R6, R191, RZ, 0x3c, !PT ;  /* 0x000000bf06bf7212 */ /* 0x000fe200078e3cff */
[----:B------:R-:W-:Y:S01]  /*1d40*/  @!PT LDS RZ, [RZ] ;  /* 0x00000000fffff984 */ /* 0x000fe20000000800 */
[----:B------:R-:W-:Y:S01]  /*1d50*/  @!PT LDS RZ, [RZ] ;  /* 0x00000000fffff984 */ /* 0x000fe20000000800 */
[----:B------:R-:W-:Y:S01]  /*1d60*/  @!PT LDS RZ, [RZ] ;  /* 0x00000000fffff984 */ /* 0x000fe20000000800 */
[----:B------:R-:W-:Y:S01]  /*1d70*/  LDGSTS.E.BYPASS.LTC128B.128 [R0+0x5000], desc[UR4][R228.64] ;  /* 0x05000000e4007fae */ /* 0x000fe2000b981a04 */
[----:B------:R-:W-:Y:S02]  /*1d80*/  IADD3 R6, P0, PT, R14, R219, RZ ;  /* 0x000000db0e067210 */ /* 0x000fe40007f1e0ff */
[----:B------:R-:W-:Y:S01]  /*1d90*/  LOP3.LUT R4, R5, 0x100, R196, 0xf8, !PT ;  /* 0x0000010005047812 */ /* 0x000fe200078ef8c4 */
[----:B------:R1:W-:Y:S02]  /*1da0*/  LDGSTS.E.BYPASS.LTC128B.128 [R0+0x5800], desc[UR4][R12.64] ;  /* 0x058000000c007fae */ /* 0x0003e4000b981a04 */
[----:B------:R-:W-:Y:S01]  /*1db0*/  IMAD.X R7, R15, 0x1, R220, P0 ;  /* 0x000000010f077824 */ /* 0x000fe200000e06dc */
[----:B------:R-:W-:Y:S01]  /*1dc0*/  LOP3.LUT R47, R4, R191, RZ, 0xfc, !PT ;  /* 0x000000bf042f7212 */ /* 0x000fe200078efcff */
[----:B------:R2:W-:Y:S01]  /*1dd0*/  LDGSTS.E.BYPASS.LTC128B.128 [R0+0x6000], desc[UR4][R16.64] ;  /* 0x0600000010007fae */ /* 0x0005e2000b981a04 */
[----:B------:R-:W-:-:S03]  /*1de0*/  IMAD R45, R45, 0x2, R214 ;  /* 0x000000022d2d7824 */ /* 0x000fc600078e02d6 */
[----:B------:R-:W-:Y:S01]  /*1df0*/  LDGSTS.E.BYPASS.LTC128B.128 [R0+0x6800], desc[UR4][R10.64] ;  /* 0x068000000a007fae */ /* 0x000fe2000b981a04 */
[----:B------:R-:W-:-:S03]  /*1e00*/  IMAD R47, R47, 0x2, R214 ;  /* 0x000000022f2f7824 */ /* 0x000fc600078e02d6 */
[----:B------:R3:W-:Y:S04]  /*1e10*/  LDGSTS.E.BYPASS.LTC128B.128 [R0+0x7000], desc[UR4][R8.64] ;  /* 0x0700000008007fae */ /* 0x0007e8000b981a04 */
[----:B------:R-:W-:Y:S04]  /*1e20*/  LDGSTS.E.BYPASS.LTC128B.128 [R0+0x7800], desc[UR4][R14.64] ;  /* 0x078000000e007fae */ /* 0x000fe8000b981a04 */
[----:B------:R-:W-:Y:S01]  /*1e30*/  LDGSTS.E.BYPASS.LTC128B.128 [R0+0x8000], desc[UR4][R6.64] ;  /* 0x0800000006007fae */ /* 0x000fe2000b981a04 */
[----:B-1----:R-:W-:-:S04]  /*1e40*/  IADD3 R12, P0, PT, R6, R219, RZ ;  /* 0x000000db060c7210 */ /* 0x002fc80007f1e0ff */
[----:B------:R-:W-:-:S05]  /*1e50*/  IADD3.X R13, PT, PT, R7, R220, RZ, P0, !PT ;  /* 0x000000dc070d7210 */ /* 0x000fca00007fe4ff */
[----:B------:R1:W-:Y:S04]  /*1e60*/  LDGSTS.E.BYPASS.LTC128B.128 [R0+0x8800], desc[UR4][R12.64] ;  /* 0x088000000c007fae */ /* 0x0003e8000b981a04 */
[----:B------:R-:W-:Y:S04]  /*1e70*/  LDSM.16.M88.4 R40, [R47] ;  /* 0x000000002f28783b */ /* 0x000fe80000000200 */
[----:B--2---:R-:W2:Y:S01]  /*1e80*/  LDSM.16.M88.4 R16, [R45+0x1800] ;  /* 0x001800002d10783b */ /* 0x004ea20000000200 */
[----:B------:R-:W-:Y:S01]  /*1e90*/  IMAD.MOV.U32 R192, RZ, RZ, 0x20 ;  /* 0x00000020ffc07424 */ /* 0x000fe200078e00ff */
[----:B------:R-:W-:-:S02]  /*1ea0*/  LOP3.LUT P0, RZ, R213, 0x4, RZ, 0xc0, !PT ;  /* 0x00000004d5ff7812 */ /* 0x000fc4000780c0ff */
[----:B------:R-:W4:Y:S04]  /*1eb0*/  LDSM.16.M88.4 R32, [R45+0x1000] ;  /* 0x001000002d20783b */ /* 0x000f280000000200 */
[----:B------:R-:W5:Y:S01]  /*1ec0*/  LDSM.16.M88.4 R24, [R45+0x1400] ;  /* 0x001400002d18783b */ /* 0x000f620000000200 */
[----:B------:R-:W-:-:S03]  /*1ed0*/  SEL R192, R192, 0xffffffe0, !P0 ;  /* 0xffffffe0c0c07807 */ /* 0x000fc60004000000 */
[----:B---3--:R-:W-:Y:S02]  /*1ee0*/  LDSM.16.M88.4 R8, [R45+0x1c00] ;  /* 0x001c00002d08783b */ /* 0x008fe40000000200 */
[C---:B------:R-:W-:Y:S02]  /*1ef0*/  IMAD.IADD R176, R192.reuse, 0x1, R47 ;  /* 0x00000001c0b07824 */ /* 0x040fe400078e022f */
[----:B------:R-:W-:Y:S01]  /*1f00*/  IMAD.IADD R193, R192, 0x1, R45 ;  /* 0x00000001c0c17824 */ /* 0x000fe200078e022d */
[----:B------:R-:W-:Y:S04]  /*1f10*/  LDSM.16.M88.4 R128, [R45+0x2000] ;  /* 0x002000002d80783b */ /* 0x000fe80000000200 */
[----:B------:R-:W-:Y:S04]  /*1f20*/  LDSM.16.M88.4 R176, [R176] ;  /* 0x00000000b0b0783b */ /* 0x000fe80000000200 */
[----:B------:R-:W3:Y:S04]  /*1f30*/  LDSM.16.M88.4 R132, [R193+0x1800] ;  /* 0x00180000c184783b */ /* 0x000ee80000000200 */
        /* <DEDUP_REMOVED lines=13> */
[C---:B--2---:R-:W-:Y:S03]  /*2010*/  HMMA.16816.F32 R20, R40.reuse, R16, RZ ;  /* 0x000000102814723c */ /* 0x044fe600000018ff */
[----:B------:R-:W-:Y:S04]  /*2020*/  LDSM.16.M88.4 R184, [R193+0x1c00] ;  /* 0x001c0000c1b8783b */ /* 0x000fe80000000200 */
[----:B------:R-:W-:Y:S01]  /*2030*/  LDSM.16.M88.4 R180, [R193+0x2000] ;  /* 0x00200000c1b4783b */ /* 0x000fe20000000200 */
[C---:B------:R-:W-:Y:S03]  /*2040*/  HMMA.16816.F32 R16, R40.reuse, R18, RZ ;  /* 0x000000122810723c */ /* 0x040fe600000018ff */
[----:B------:R-:W-:Y:S04]  /*2050*/  LDSM.16.M88.4 R172, [R193+0x2400] ;  /* 0x00240000c1ac783b */ /* 0x000fe80000000200 */
[----:B------:R-:W-:Y:S01]  /*2060*/  LDSM.16.M88.4 R168, [R193+0x2800] ;  /* 0x00280000c1a8783b */ /* 0x000fe20000000200 */
[C---:B----4-:R-:W-:Y:S03]  /*2070*/  HMMA.16816.F32 R36, R40.reuse, R32, RZ ;  /* 0x000000202824723c */ /* 0x050fe600000018ff */
[----:B------:R-:W-:Y:S04]  /*2080*/  LDSM.16.M88.4 R164, [R193+0x2c00] ;  /* 0x002c0000c1a4783b */ /* 0x000fe80000000200 */
[----:B------:R-:W-:Y:S01]  /*2090*/  LDSM.16.M88.4 R160, [R193+0x3000] ;  /* 0x00300000c1a0783b */ /* 0x000fe20000000200 */
[C---:B-----5:R-:W-:Y:S03]  /*20a0*/  HMMA.16816.F32 R28, R40.reuse, R24, RZ ;  /* 0x00000018281c723c */ /* 0x060fe600000018ff */
[----:B------:R-:W-:Y:S04]  /*20b0*/  LDSM.16.M88.4 R156, [R193+0x3400] ;  /* 0x00340000c19c783b */ /* 0x000fe80000000200 */
[----:B------:R-:W-:Y:S01]  /*20c0*/  LDSM.16.M88.4 R152, [R193+0x3800] ;  /* 0x00380000c198783b */ /* 0x000fe20000000200 */
[C---:B------:R-:W-:Y:S03]  /*20d0*/  HMMA.16816.F32 R32, R40.reuse, R34, RZ ;  /* 0x000000222820723c */ /* 0x040fe600000018ff */
[----:B------:R-:W-:Y:S04]  /*20e0*/  LDSM.16.M88.4 R148, [R193+0x3c00] ;  /* 0x003c0000c194783b */ /* 0x000fe80000000200 */
[----:B------:R-:W0:Y:S01]  /*20f0*/  LDGDEPBAR ;  /* 0x00000000000079af */ /* 0x000e220000000000 */
[----:B------:R-:W-:Y:S08]  /*2100*/  HMMA.16816.F32 R24, R40, R26, RZ ;  /* 0x0000001a2818723c */ /* 0x000ff000000018ff */
[C---:B---3--:R-:W-:Y:S08]  /*2110*/  HMMA.16816.F32 R20, R176.reuse, R132, R20 ;  /* 0x00000084b014723c */ /* 0x048ff00000001814 */
        /* <DEDUP_REMOVED lines=35> */
[----:B------:R-:W-:Y:S01]  /*2350*/  VIADD R234, R190, 0xffffffff ;  /* 0xffffffffbeea7836 */ /* 0x000fe20000000000 */
[----:B------:R-:W-:-:S04]  /*2360*/  DEPBAR.LE SB0, 0x0 ;  /* 0x000080000000791a */ /* 0x000fc80000000000 */
[----:B------:R-:W-:Y:S01]  /*2370*/  ISETP.GT.AND P0, PT, R234, R225, PT ;  /* 0x000000e1ea00720c */ /* 0x000fe20003f04270 */
[----:B--2---:R-:W-:Y:S01]  /*2380*/  HMMA.16816.F32 R44, R176, R132, R44 ;  /* 0x00000084b02c723c */ /* 0x004fe2000000182c */
[----:B------:R-:W-:Y:S01]  /*2390*/  LOP3.LUT R133, R196, 0x100, RZ, 0xc0, !PT ;  /* 0x00000100c4857812 */ /* 0x000fe200078ec0ff */
[----:B------:R-:W-:Y:S03]  /*23a0*/  BSSY.RECONVERGENT B1, `(.L_x_3299) ;  /* 0x0000087000017945 */ /* 0x000fe60003800200 */
[----:B------:R-:W-:-:S03]  /*23b0*/  LOP3.LUT R196, R133, 0x20, R196, 0xf8, !PT ;  /* 0x0000002085c47812 */ /* 0x000fc600078ef8c4 */
[----:B------:R-:W-:Y:S01]  /*23c0*/  HMMA.16816.F32 R12, R176, R184, R12 ;  /* 0x000000b8b00c723c */ /* 0x000fe2000000180c */
[C---:B------:R-:W-:Y:S01]  /*23d0*/  SHF.L.U64.HI R224, R188.reuse, 0x5, R189 ;  /* 0x00000005bce07819 */ /* 0x040fe200000102bd */
[----:B------:R-:W-:-:S06]  /*23e0*/  IMAD.SHL.U32 R223, R188, 0x20, RZ ;  /* 0x00000020bcdf7824 */ /* 0x000fcc00078e00ff */
        /* <DEDUP_REMOVED lines=14> */
[----:B------:R-:W-:-:S07]  /*24d0*/  LOP3.LUT R153, R196, R191, RZ, 0xfc, !PT ;  /* 0x000000bfc4997212 */ /* 0x000fce00078efcff */
        /* <DEDUP_REMOVED lines=27> */
.L_x_3302:
        /* <DEDUP_REMOVED lines=40> */
[----:B------:R-:W2:Y:S02]  /*2910*/  LD.E.64 R136, desc[UR4][R194.64+0x38] ;  /* 0x00003804c2887980 */ /* 0x000ea4000c101b00 */
[--C-:B------:R-:W-:Y:S02]  /*2920*/  IMAD.WIDE R144, R134, 0x4, R240.reuse ;  /* 0x0000000486907825 */ /* 0x100fe400078e02f0 */
[----:B------:R-:W3:Y:S02]  /*2930*/  LD.E.64 R138, desc[UR4][R194.64+0x20] ;  /* 0x00002004c28a7980 */ /* 0x000ee4000c101b00 */
[C---:B------:R-:W-:Y:S02]  /*2940*/  IMAD.WIDE R142, R133.reuse, 0x4, R240 ;  /* 0x00000004858e7825 */ /* 0x040fe400078e02f0 */
        /* <DEDUP_REMOVED lines=17> */
.L_x_3303:
[----:B------:R-:W-:Y:S05]  /*2a60*/  BSYNC.RECONVERGENT B0 ;  /* 0x0000000000007941 */ /* 0x000fea0003800200 */
.L_x_3301:
        /* <DEDUP_REMOVED lines=26> */
.L_x_3300:
[----:B------:R-:W-:Y:S05]  /*2c10*/  BSYNC.RECONVERGENT B1 ;  /* 0x0000000000017941 */ /* 0x000fea0003800200 */
.L_x_3299:
        /* <DEDUP_REMOVED lines=66> */
[----:B------:R-:W1:Y:S01]  /*3040*/  SHFL.BFLY PT, R135, R134, 0x2, 0x1f ;  /* 0x0c401f0086877f89 */ /* 0x000e6200000e0000 */
[----:B------:R-:W-:-:S02]  /*3050*/  IADD3 R190, PT, PT, R190, -0x2, RZ ;  /* 0xfffffffebebe7810 */ /* 0x000fc40007ffe0ff */
[----:B------:R-:W-:Y:S01]  /*3060*/  IADD3 R154, PT, PT, R192, R153, RZ ;  /* 0x00000099c09a7210 */ /* 0x000fe20007ffe0ff */
[----:B------:R-:W3:Y:S01]  /*3070*/  SHFL.BFLY PT, R133, R132, 0x2, 0x1f ;  /* 0x0c401f0084857f89 */ /* 0x000ee200000e0000 */
[----:B-1----:R-:W-:Y:S02]  /*3080*/  FMNMX.FTZ R135, R134, R135, !PT ;  /* 0x0000008786877209 */ /* 0x002fe40007810000 */
        /* <DEDUP_REMOVED lines=37> */
[-C--:B------:R-:W-:Y:S01]  /*32e0*/  FFMA.FTZ R163, R23, R152.reuse, -R151 ;  /* 0x0000009817a37223 */ /* 0x080fe20000010897 */
[----:B------:R-:W-:Y:S01]  /*32f0*/  MUFU.EX2 R171, R171 ;  /* 0x000000ab00ab7308 */ /* 0x000fe20000000800 */
[--C-:B------:R-:W-:Y:S01]  /*3300*/  FFMA.FTZ R165, R20, R152, -R155.reuse ;  /* 0x0000009814a57223 */ /* 0x100fe2000001089b */
[----:B----4-:R-:W-:Y:S01]  /*3310*/  F2FP.F16.F32.PACK_AB R137, R175, R174 ;  /* 0x000000aeaf89723e */ /* 0x010fe200000000ff */
[-C--:B------:R-:W-:Y:S01]  /*3320*/  FFMA.FTZ R176, R21, R152.reuse, -R155 ;  /* 0x0000009815b07223 */ /* 0x080fe2000001089b */
[----:B------:R-:W4:Y:S01]  /*3330*/  MUFU.EX2 R172, R172 ;  /* 0x000000ac00ac7308 */ /* 0x000f220000000800 */
[-CC-:B------:R-:W-:Y:S01]  /*3340*/  FFMA.FTZ R164, R18, R152.reuse, -R151.reuse ;  /* 0x0000009812a47223 */ /* 0x180fe20000010897 */
[-C--:B------:R-:W-:Y:S01]  /*3350*/  FFMA.FTZ R15, R15, R152.reuse, -R151 ;  /* 0x000000980f0f7223 */ /* 0x080fe20000010897 */
[-C--:B------:R-:W-:Y:S01]  /*3360*/  FFMA.FTZ R13, R13, R152.reuse, -R155 ;  /* 0x000000980d0d7223 */ /* 0x080fe2000001089b */
[----:B------:R-:W-:Y:S01]  /*3370*/  MUFU.EX2 R173, R173 ;  /* 0x000000ad00ad7308 */ /* 0x000fe20000000800 */
[-CC-:B------:R-:W-:Y:S01]  /*3380*/  FFMA.FTZ R177, R7, R152.reuse, -R151.reuse ;  /* 0x0000009807b17223 */ /* 0x180fe20000010897 */
[----:B-1----:R-:W-:Y:S01]  /*3390*/  F2FP.F16.F32.PACK_AB R139, R166, R169 ;  /* 0x000000a9a68b723e */ /* 0x002fe200000000ff */
[-CC-:B------:R-:W-:Y:S01]  /*33a0*/  FFMA.FTZ R130, R130, R152.reuse, -R151.reuse ;  /* 0x0000009882827223 */ /* 0x180fe20000010897 */
[----:B------:R-:W1:Y:S01]  /*33b0*/  MUFU.EX2 R168, R168 ;  /* 0x000000a800a87308 */ /* 0x000e620000000800 */
[-C--:B------:R-:W-:Y:S01]  /*33c0*/  FFMA.FTZ R122, R122, R152.reuse, -R151 ;  /* 0x000000987a7a7223 */ /* 0x080fe20000010897 */
        /* <DEDUP_REMOVED lines=25> */
[--C-:B------:R-:W-:Y:S01]  /*3560*/  FFMA.FTZ R106, R106, R152, -R151.reuse ;  /* 0x000000986a6a7223 */ /* 0x100fe20000010897 */
[----:B------:R-:W-:Y:S01]  /*3570*/  MUFU.EX2 R160, R160 ;  /* 0x000000a000a07308 */ /* 0x000fe20000000800 */
[C---:B------:R-:W-:Y:S01]  /*3580*/  HMMA.16816.F32 R132, R136.reuse, R134, RZ ;  /* 0x000000868884723c */ /* 0x040fe200000018ff */
[----:B-1----:R-:W-:Y:S01]  /*3590*/  F2FP.F16.F32.PACK_AB R23, R157, R156 ;  /* 0x0000009c9d17723e */ /* 0x002fe200000000ff */
[-C--:B------:R-:W-:Y:S01]  /*35a0*/  FFMA.FTZ R107, R107, R152.reuse, -R151 ;  /* 0x000000986b6b7223 */ /* 0x080fe20000010897 */
[----:B------:R-:W1:Y:S01]  /*35b0*/  MUFU.EX2 R161, R161 ;  /* 0x000000a100a17308 */ /* 0x000e620000000800 */
[-CC-:B------:R-:W-:Y:S01]  /*35c0*/  FFMA.FTZ R108, R108, R152.reuse, -R155.reuse ;  /* 0x000000986c6c7223 */ /* 0x180fe2000001089b */
[-CC-:B------:R-:W-:Y:S01]  /*35d0*/  FFMA.FTZ R109, R109, R152.reuse, -R155.reuse ;  /* 0x000000986d6d7223 */ /* 0x180fe2000001089b */
[----:B------:R-:W-:Y:S01]  /*35e0*/  FFMA.FTZ R104, R104, R152, -R155 ;  /* 0x0000009868687223 */ /* 0x000fe2000001089b */
[----:B------:R-:W-:Y:S01]  /*35f0*/  MUFU.EX2 R158, R158 ;  /* 0x0000009e009e7308 */ /* 0x000fe20000000800 */
[C---:B--2---:R-:W-:Y:S01]  /*3600*/  HMMA.16816.F32 R144, R136.reuse, R36, RZ ;  /* 0x000000248890723c */ /* 0x044fe200000018ff */
[----:B----4-:R-:W-:Y:S01]  /*3610*/  F2FP.F16.F32.PACK_AB R20, R159, R170 ;  /* 0x000000aa9f14723e */ /* 0x010fe200000000ff */
[-CC-:B------:R-:W-:Y:S01]  /*3620*/  FFMA.FTZ R102, R102, R152.reuse, -R151.reuse ;  /* 0x0000009866667223 */ /* 0x180fe20000010897 */
[----:B------:R-:W-:Y:S01]  /*3630*/  MUFU.EX2 R163, R163 ;  /* 0x000000a300a37308 */ /* 0x000fe20000000800 */
[-C--:B------:R-:W-:Y:S01]  /*3640*/  FFMA.FTZ R98, R98, R152.reuse, -R151 ;  /* 0x0000009862627223 */ /* 0x080fe20000010897 */
[-CC-:B------:R-:W-:Y:S01]  /*3650*/  FFMA.FTZ R100, R100, R152.reuse, -R155.reuse ;  /* 0x0000009864647223 */ /* 0x180fe2000001089b */
[--C-:B------:R-:W-:Y:S01]  /*3660*/  FFMA.FTZ R101, R101, R152, -R155.reuse ;  /* 0x0000009865657223 */ /* 0x100fe2000001089b */
[----:B------:R-:W-:Y:S01]  /*3670*/  MUFU.EX2 R164, R164 ;  /* 0x000000a400a47308 */ /* 0x000fe20000000800 */
[----:B------:R-:W-:Y:S01]  /*3680*/  HMMA.16816.F32 R36, R136, R38, RZ ;  /* 0x000000268824723c */ /* 0x000fe200000018ff */
[----:B-1----:R-:W-:Y:S01]  /*3690*/  F2FP.F16.F32.PACK_AB R22, R161, R160 ;  /* 0x000000a0a116723e */ /* 0x002fe200000000ff */
[-CC-:B------:R-:W-:Y:S01]  /*36a0*/  FFMA.FTZ R137, R16, R152.reuse, -R155.reuse ;  /* 0x0000009810897223 */ /* 0x180fe2000001089b */
[-C--:B------:R-:W-:Y:S01]  /*36b0*/  FFMA.FTZ R138, R17, R152.reuse, -R155 ;  /* 0x00000098118a7223 */ /* 0x080fe2000001089b */
[-C--:B------:R-:W-:Y:S01]  /*36c0*/  FFMA.FTZ R139, R19, R152.reuse, -R151 ;  /* 0x00000098138b7223 */ /* 0x080fe20000010897 */
[----:B------:R-:W-:Y:S01]  /*36d0*/  MUFU.EX2 R165, R165 ;  /* 0x000000a500a57308 */ /* 0x000fe20000000800 */
[----:B------:R-:W1:Y:S01]  /*36e0*/  LDSM.16.MT88.4 R16, [R154+0x5800] ;  /* 0x005800009a10783b */ /* 0x000e620000004200 */
[-C--:B------:R-:W-:Y:S01]  /*36f0*/  FFMA.FTZ R96, R96, R152.reuse, -R155 ;  /* 0x0000009860607223 */ /* 0x080fe2000001089b */
[C---:B---3--:R-:W-:Y:S01]  /*3700*/  HMMA.16816.F32 R140, R20.reuse, R32, R140 ;  /* 0x00000020148c723c */ /* 0x048fe2000000188c */
[----:B------:R2:W3:Y:S01]  /*3710*/  MUFU.EX2 R136, R176 ;  /* 0x000000b000887308 */ /* 0x0004e20000000800 */
[-C--:B------:R-:W-:Y:S01]  /*3720*/  FFMA.FTZ R32, R14, R152.reuse, -R151 ;  /* 0x000000980e207223 */ /* 0x080fe20000010897 */
[-C--:B------:R-:W-:Y:S01]  /*3730*/  FFMA.FTZ R97, R97, R152.reuse, -R155 ;  /* 0x0000009861617223 */ /* 0x080fe2000001089b */
[-CC-:B------:R-:W-:Y:S01]  /*3740*/  FFMA.FTZ R99, R99, R152.reuse, -R151.reuse ;  /* 0x0000009863637223 */ /* 0x180fe20000010897 */
[----:B------:R-:W-:Y:S01]  /*3750*/  MUFU.EX2 R137, R137 ;  /* 0x0000008900897308 */ /* 0x000fe20000000800 */
[-C--:B------:R-:W-:Y:S01]  /*3760*/  FFMA.FTZ R94, R94, R152.reuse, -R151 ;  /* 0x000000985e5e7223 */ /* 0x080fe20000010897 */
[-CC-:B------:R-:W-:Y:S01]  /*3770*/  FFMA.FTZ R89, R89, R152.reuse, -R155.reuse ;  /* 0x0000009859597223 */ /* 0x180fe2000001089b */
[C---:B------:R-:W-:Y:S01]  /*3780*/  HMMA.16816.F32 R132, R20.reuse, R34, R132 ;  /* 0x000000221484723c */ /* 0x040fe20000001884 */
[----:B------:R-:W4:Y:S01]  /*3790*/  MUFU.EX2 R138, R138 ;  /* 0x0000008a008a7308 */ /* 0x000f220000000800 */
[-CC-:B------:R-:W-:Y:S01]  /*37a0*/  FFMA.FTZ R34, R12, R152.reuse, -R155.reuse ;  /* 0x000000980c227223 */ /* 0x180fe2000001089b */
[-C--:B------:R-:W-:Y:S01]  /*37b0*/  FFMA.FTZ R35, R9, R152.reuse, -R155 ;  /* 0x0000009809237223 */ /* 0x080fe2000001089b */
[-CC-:B------:R-:W-:Y:S01]  /*37c0*/  FFMA.FTZ R91, R91, R152.reuse, -R151.reuse ;  /* 0x000000985b5b7223 */ /* 0x180fe20000010897 */
[----:B------:R4:W4:Y:S01]  /*37d0*/  MUFU.EX2 R33, R139 ;  /* 0x0000008b00217308 */ /* 0x0009220000000800 */
[-CC-:B------:R-:W-:Y:S01]  /*37e0*/  FFMA.FTZ R95, R95, R152.reuse, -R151.reuse ;  /* 0x000000985f5f7223 */ /* 0x180fe20000010897 */
[-C--:B--2---:R-:W-:Y:S01]  /*37f0*/  FFMA.FTZ R176, R6, R152.reuse, -R151 ;  /* 0x0000009806b07223 */ /* 0x084fe20000010897 */
[C---:B-----5:R-:W-:Y:S01]  /*3800*/  HMMA.16816.F32 R144, R20.reuse, R28, R144 ;  /* 0x0000001c1490723c */ /* 0x060fe20000001890 */
[----:B------:R-:W-:Y:S01]  /*3810*/  MUFU.EX2 R32, R32 ;  /* 0x0000002000207308 */ /* 0x000fe20000000800 */
[-C--:B------:R-:W-:Y:S01]  /*3820*/  FFMA.FTZ R93, R93, R152.reuse, -R155 ;  /* 0x000000985d5d7223 */ /* 0x080fe2000001089b */
[-CC-:B------:R-:W-:Y:S01]  /*3830*/  FFMA.FTZ R86, R86, R152.reuse, -R151.reuse ;  /* 0x0000009856567223 */ /* 0x180fe20000010897 */
[-CC-:B------:R-:W-:Y:S01]  /*3840*/  FFMA.FTZ R87, R87, R152.reuse, -R151.reuse ;  /* 0x0000009857577223 */ /* 0x180fe20000010897 */
[----:B------:R-:W-:Y:S01]  /*3850*/  MUFU.EX2 R34, R34 ;  /* 0x0000002200227308 */ /* 0x000fe20000000800 */
[-C--:B------:R-:W-:Y:S01]  /*3860*/  FFMA.FTZ R82, R82, R152.reuse, -R151 ;  /* 0x0000009852527223 */ /* 0x080fe20000010897 */
[-C--:B------:R-:W-:Y:S01]  /*3870*/  FFMA.FTZ R84, R84, R152.reuse, -R155 ;  /* 0x0000009854547223 */ /* 0x080fe2000001089b */
[----:B------:R-:W-:Y:S01]  /*3880*/  HMMA.16816.F32 R36, R20, R30, R36 ;  /* 0x0000001e1424723c */ /* 0x000fe20000001824 */
[----:B------:R-:W2:Y:S01]  /*3890*/  LDSM.16.MT88.4 R28, [R153+0x5c00] ;  /* 0x005c0000991c783b */ /* 0x000ea20000004200 */
[----:B---3--:R-:W-:Y:S01]  /*38a0*/  F2FP.F16.F32.PACK_AB R20, R136, R165 ;  /* 0x000000a58814723e */ /* 0x008fe200000000ff */
[----:B----4-:R-:W-:Y:S01]  /*38b0*/  FFMA.FTZ R139, R11, R152, -R151 ;  /* 0x000000980b8b7223 */ /* 0x010fe20000010897 */
[----:B------:R-:W-:Y:S01]  /*38c0*/  F2FP.F16.F32.PACK_AB R21, R163, R158 ;  /* 0x0000009ea315723e */ /* 0x000fe200000000ff */
[----:B------:R-:W-:Y:S01]  /*38d0*/  MUFU.EX2 R35, R35 ;  /* 0x0000002300237308 */ /* 0x000fe20000000800 */
[----:B------:R-:W-:Y:S01]  /*38e0*/  F2FP.F16.F32.PACK_AB R22, R138, R137 ;  /* 0x000000898a16723e */ /* 0x000fe200000000ff */
[--C-:B------:R-:W-:Y:S01]  /*38f0*/  FFMA.FTZ R85, R85, R152, -R155.reuse ;  /* 0x0000009855557223 */ /* 0x100fe2000001089b */
[----:B------:R-:W-:Y:S01]  /*3900*/  F2FP.F16.F32.PACK_AB R23, R33, R164 ;  /* 0x000000a42117723e */ /* 0x000fe200000000ff */
[----:B------:R-:W-:Y:S01]  /*3910*/  MUFU.EX2 R139, R139 ;  /* 0x0000008b008b7308 */ /* 0x000fe20000000800 */
        /* <DEDUP_REMOVED lines=8> */
[----:B------:R-:W-:Y:S01]  /*39a0*/  FADD.FTZ R172, R171, R172 ;  /* 0x000000acabac7221 */ /* 0x000fe20000010000 */
[----:B------:R-:W-:Y:S01]  /*39b0*/  FADD.FTZ R169, R169, R174 ;  /* 0x000000aea9a97221 */ /* 0x000fe20000010000 */
[-C--:B------:R-:W-:Y:S01]  /*39c0*/  FFMA.FTZ R78, R78, R152.reuse, -R151 ;  /* 0x000000984e4e7223 */ /* 0x080fe20000010897 */
[----:B------:R-:W-:Y:S01]  /*39d0*/  MUFU.EX2 R177, R177 ;  /* 0x000000b100b17308 */ /* 0x000fe20000000800 */
[----:B------:R-:W-:Y:S01]  /*39e0*/  FADD.FTZ R173, R173, R172 ;  /* 0x000000acadad7221 */ /* 0x000fe20000010000 */
[C---:B------:R-:W-:Y:S01]  /*39f0*/  HMMA.16816.F32 R132, R20.reuse, R26, R132 ;  /* 0x0000001a1484723c */ /* 0x040fe20000001884 */
[-C--:B------:R-:W-:Y:S01]  /*3a00*/  FFMA.FTZ R26, R8, R152.reuse, -R155 ;  /* 0x00000098081a7223 */ /* 0x080fe2000001089b */
[----:B------:R-:W3:Y:S01]  /*3a10*/  MUFU.EX2 R24, R24 ;  /* 0x0000001800187308 */ /* 0x000ee20000000800 */
[----:B------:R-:W4:Y:S01]  /*3a20*/  LDSM.16.MT88.4 R8, [R154+0x5c00] ;  /* 0x005c00009a08783b */ /* 0x000f220000004200 */
[----:B------:R-:W-:Y:S01]  /*3a30*/  FADD.FTZ R166, R166, R169 ;  /* 0x000000a9a6a67221 */ /* 0x000fe20000010000 */
[----:B------:R-:W-:Y:S01]  /*3a40*/  FADD.FTZ R173, R168, R173 ;  /* 0x000000ada8ad7221 */ /* 0x000fe20000010000 */
[----:B------:R-:W5:Y:S01]  /*3a50*/  MUFU.EX2 R27, R13 ;  /* 0x0000000d001b7308 */ /* 0x000f620000000800 */
[-C--:B------:R-:W-:Y:S01]  /*3a60*/  FFMA.FTZ R79, R79, R152.reuse, -R151 ;  /* 0x000000984f4f7223 */ /* 0x080fe20000010897 */
[C---:B-1----:R-:W-:Y:S01]  /*3a70*/  HMMA.16816.F32 R144, R20.reuse, R16, R144 ;  /* 0x000000101490723c */ /* 0x042fe20000001890 */
[----:B------:R-:W-:Y:S01]  /*3a80*/  FADD.FTZ R170, R170, R173 ;  /* 0x000000adaaaa7221 */ /* 0x000fe20000010000 */
[----:B------:R-:W1:Y:S01]  /*3a90*/  MUFU.EX2 R26, R26 ;  /* 0x0000001a001a7308 */ /* 0x000e620000000800 */
[-C--:B------:R-:W-:Y:S01]  /*3aa0*/  FFMA.FTZ R74, R74, R152.reuse, -R151 ;  /* 0x000000984a4a7223 */ /* 0x080fe20000010897 */
[-CC-:B------:R-:W-:Y:S01]  /*3ab0*/  FFMA.FTZ R76, R76, R152.reuse, -R155.reuse ;  /* 0x000000984c4c7223 */ /* 0x180fe2000001089b */
[----:B------:R-:W-:Y:S01]  /*3ac0*/  FADD.FTZ R159, R159, R170 ;  /* 0x000000aa9f9f7221 */ /* 0x000fe20000010000 */
[----:B------:R-:W-:Y:S01]  /*3ad0*/  MUFU.EX2 R130, R130 ;  /* 0x0000008200827308 */ /* 0x000fe20000000800 */
[----:B------:R-:W-:Y:S01]  /*3ae0*/  FFMA.FTZ R77, R77, R152, -R155 ;  /* 0x000000984d4d7223 */ /* 0x000fe2000001089b */
[----:B---3--:R-:W-:Y:S01]  /*3af0*/  F2FP.F16.F32.PACK_AB R15, R139, R24 ;  /* 0x000000188b0f723e */ /* 0x008fe200000000ff */
[----:B------:R-:W-:Y:S01]  /*3b00*/  HMMA.16816.F32 R36, R20, R18, R36 ;  /* 0x000000121424723c */ /* 0x000fe20000001824 */
[-C--:B------:R-:W-:Y:S01]  /*3b10*/  FFMA.FTZ R20, R131, R152.reuse, -R151 ;  /* 0x0000009883147223 */ /* 0x080fe20000010897 */
[--C-:B------:R-:W-:Y:S01]  /*3b20*/  FFMA.FTZ R131, R5, R152, -R155.reuse ;  /* 0x0000009805837223 */ /* 0x100fe2000001089b */
[----:B-----5:R-:W-:Y:S01]  /*3b30*/  F2FP.F16.F32.PACK_AB R12, R27, R34 ;  /* 0x000000221b0c723e */ /* 0x020fe200000000ff */
[----:B------:R-:W3:Y:S01]  /*3b40*/  LDSM.16.MT88.4 R16, [R153+0x6000] ;  /* 0x006000009910783b */ /* 0x000ee20000004200 */
[----:B------:R-:W-:Y:S01]  /*3b50*/  F2FP.F16.F32.PACK_AB R13, R25, R32 ;  /* 0x00000020190d723e */ /* 0x000fe200000000ff */
[----:B------:R-:W-:Y:S01]  /*3b60*/  MUFU.EX2 R122, R122 ;  /* 0x0000007a007a7308 */ /* 0x000fe20000000800 */
[----:B-1----:R-:W-:Y:S01]  /*3b70*/  F2FP.F16.F32.PACK_AB R14, R35, R26 ;  /* 0x0000001a230e723e */ /* 0x002fe200000000ff */
[-CC-:B------:R-:W-:Y:S01]  /*3b80*/  FFMA.FTZ R72, R72, R152.reuse, -R155.reuse ;  /* 0x0000009848487223 */ /* 0x180fe2000001089b */
[-C--:B------:R-:W-:Y:S01]  /*3b90*/  FFMA.FTZ R73, R73, R152.reuse, -R155 ;  /* 0x0000009849497223 */ /* 0x080fe2000001089b */
[----:B------:R-:W-:Y:S01]  /*3ba0*/  MUFU.EX2 R124, R124 ;  /* 0x0000007c007c7308 */ /* 0x000fe20000000800 */
[-CC-:B------:R-:W-:Y:S01]  /*3bb0*/  FFMA.FTZ R75, R75, R152.reuse, -R151.reuse ;  /* 0x000000984b4b7223 */ /* 0x180fe20000010897 */
[-CC-:B------:R-:W-:Y:S01]  /*3bc0*/  FFMA.FTZ R71, R71, R152.reuse, -R151.reuse ;  /* 0x0000009847477223 */ /* 0x180fe20000010897 */
[-CC-:B------:R-:W-:Y:S01]  /*3bd0*/  FFMA.FTZ R66, R66, R152.reuse, -R151.reuse ;  /* 0x0000009842427223 */ /* 0x180fe20000010897 */
[C---:B--2---:R-:W-:Y:S01]  /*3be0*/  HMMA.16816.F32 R140, R12.reuse, R28, R140 ;  /* 0x0000001c0c8c723c */ /* 0x044fe2000000188c */
[-C--:B------:R-:W-:Y:S01]  /*3bf0*/  FFMA.FTZ R28, R126, R152.reuse, -R151 ;  /* 0x000000987e1c7223 */ /* 0x080fe20000010897 */
[-CC-:B------:R-:W-:Y:S01]  /*3c00*/  FFMA.FTZ R126, R4, R152.reuse, -R155.reuse ;  /* 0x00000098047e7223 */ /* 0x180fe2000001089b */
[----:B------:R1:W2:Y:S01]  /*3c10*/  MUFU.EX2 R29, R20 ;  /* 0x00000014001d7308 */ /* 0x0002a20000000800 */
[----:B------:R-:W5:Y:S01]  /*3c20*/  LDSM.16.MT88.4 R4, [R154+0x6000] ;  /* 0x006000009a04783b */ /* 0x000f620000004200 */
[-C--:B------:R-:W-:Y:S01]  /*3c30*/  FFMA.FTZ R69, R69, R152.reuse, -R155 ;  /* 0x0000009845457223 */ /* 0x080fe2000001089b */
[-C--:B------:R-:W-:Y:S01]  /*3c40*/  FFMA.FTZ R67, R67, R152.reuse, -R151 ;  /* 0x0000009843437223 */ /* 0x080fe20000010897 */
[----:B------:R-:W-:Y:S01]  /*3c50*/  MUFU.EX2 R28, R28 ;  /* 0x0000001c001c7308 */ /* 0x000fe20000000800 */
[C---:B------:R-:W-:Y:S01]  /*3c60*/  HMMA.16816.F32 R132, R12.reuse, R30, R132 ;  /* 0x0000001e0c84723c */ /* 0x040fe20000001884 */
[-CC-:B------:R-:W-:Y:S01]  /*3c70*/  FFMA.FTZ R30, R128, R152.reuse, -R155.reuse ;  /* 0x00000098801e7223 */ /* 0x180fe2000001089b */
[-C--:B------:R-:W-:Y:S01]  /*3c80*/  FFMA.FTZ R128, R129, R152.reuse, -R155 ;  /* 0x0000009881807223 */ /* 0x080fe2000001089b */
[-C--:B------:R-:W-:Y:S01]  /*3c90*/  FFMA.FTZ R129, R127, R152.reuse, -R151 ;  /* 0x000000987f817223 */ /* 0x080fe20000010897 */
[----:B------:R-:W-:Y:S01]  /*3ca0*/  MUFU.EX2 R126, R126 ;  /* 0x0000007e007e7308 */ /* 0x000fe20000000800 */
[-CC-:B------:R-:W-:Y:S01]  /*3cb0*/  FFMA.FTZ R56, R56, R152.reuse, -R155.reuse ;  /* 0x0000009838387223 */ /* 0x180fe2000001089b */
[-C--:B------:R-:W-:Y:S01]  /*3cc0*/  FFMA.FTZ R57, R57, R152.reuse, -R155 ;  /* 0x0000009839397223 */ /* 0x080fe2000001089b */
[--C-:B------:R-:W-:Y:S01]  /*3cd0*/  FFMA.FTZ R59, R59, R152, -R151.reuse ;  /* 0x000000983b3b7223 */ /* 0x100fe20000010897 */
[----:B------:R-:W3:Y:S01]  /*3ce0*/  MUFU.EX2 R31, R131 ;  /* 0x00000083001f7308 */ /* 0x000ee20000000800 */
[C---:B----4-:R-:W-:Y:S01]  /*3cf0*/  HMMA.16816.F32 R144, R12.reuse, R8, R144 ;  /* 0x000000080c90723c */ /* 0x050fe20000001890 */
[----:B-1----:R-:W1:Y:S01]  /*3d00*/  LDSM.16.MT88.4 R20, [R153+0x6400] ;  /* 0x006400009914783b */ /* 0x002e620000004200 */
[----:B------:R-:W-:Y:S01]  /*3d10*/  F2FP.F16.F32.PACK_AB R9, R177, R176 ;  /* 0x000000b0b109723e */ /* 0x000fe200000000ff */
[----:B------:R-:W-:Y:S01]  /*3d20*/  MUFU.EX2 R30, R30 ;  /* 0x0000001e001e7308 */ /* 0x000fe20000000800 */
[-CC-:B------:R-:W-:Y:S01]  /*3d30*/  FFMA.FTZ R54, R54, R152.reuse, -R151.reuse ;  /* 0x0000009836367223 */ /* 0x180fe20000010897 */
[-C--:B------:R-:W-:Y:S01]  /*3d40*/  FFMA.FTZ R55, R55, R152.reuse, -R151 ;  /* 0x0000009837377223 */ /* 0x080fe20000010897 */
[----:B------:R-:W-:Y:S01]  /*3d50*/  FFMA.FTZ R49, R49, R152, -R155 ;  /* 0x0000009831317223 */ /* 0x000fe2000001089b */
[----:B------:R-:W4:Y:S01]  /*3d60*/  MUFU.EX2 R127, R128 ;  /* 0x00000080007f7308 */ /* 0x000f220000000800 */
[----:B------:R-:W-:Y:S01]  /*3d70*/  HMMA.16816.F32 R36, R12, R10, R36 ;  /* 0x0000000a0c24723c */ /* 0x000fe20000001824 */
[----:B--2---:R-:W-:Y:S01]  /*3d80*/  F2FP.F16.F32.PACK_AB R11, R29, R130 ;  /* 0x000000821d0b723e */ /* 0x004fe200000000ff */
[----:B------:R-:W2:Y:S01]  /*3d90*/  LDSM.16.MT88.4 R12, [R154+0x6400] ;  /* 0x006400009a0c783b */ /* 0x000ea20000004200 */
[----:B------:R-:W-:Y:S01]  /*3da0*/  MUFU.EX2 R129, R129 ;  /* 0x0000008100817308 */ /* 0x000fe20000000800 */
[----:B------:R-:W-:Y:S01]  /*3db0*/  FFMA.FTZ R50, R50, R152, -R151 ;  /* 0x0000009832327223 */ /* 0x000fe20000010897 */
[----:B---3--:R-:W-:Y:S01]  /*3dc0*/  F2FP.F16.F32.PACK_AB R8, R31, R126 ;  /* 0x0000007e1f08723e */ /* 0x008fe200000000ff */
[-CC-:B------:R-:W-:Y:S01]  /*3dd0*/  FFMA.FTZ R52, R52, R152.reuse, -R155.reuse ;  /* 0x0000009834347223 */ /* 0x180fe2000001089b */
[----:B------:R-:W3:Y:S01]  /*3de0*/  MUFU.EX2 R125, R125 ;  /* 0x0000007d007d7308 */ /* 0x000ee20000000800 */
[-C--:B------:R-:W-:Y:S01]  /*3df0*/  FFMA.FTZ R53, R53, R152.reuse, -R155 ;  /* 0x0000009835357223 */ /* 0x080fe2000001089b */
[-C--:B------:R-:W-:Y:S01]  /*3e00*/  FFMA.FTZ R42, R42, R152.reuse, -R151 ;  /* 0x000000982a2a7223 */ /* 0x080fe20000010897 */
[-C--:B------:R-:W-:Y:S01]  /*3e10*/  FFMA.FTZ R245, R41, R152.reuse, -R155 ;  /* 0x0000009829f57223 */ /* 0x080fe2000001089b */
[----:B------:R-:W-:Y:S01]  /*3e20*/  MUFU.EX2 R120, R120 ;  /* 0x0000007800787308 */ /* 0x000fe20000000800 */
[----:B------:R-:W-:Y:S01]  /*3e30*/  FFMA.FTZ R43, R43, R152, -R151 ;  /* 0x000000982b2b7223 */ /* 0x000fe20000010897 */
[----:B----4-:R-:W-:Y:S01]  /*3e40*/  F2FP.F16.F32.PACK_AB R10, R127, R30 ;  /* 0x0000001e7f0a723e */ /* 0x010fe200000000ff */
[-C--:B------:R-:W-:Y:S01]  /*3e50*/  FFMA.FTZ R128, R105, R152.reuse, -R155 ;  /* 0x0000009869807223 */ /* 0x080fe2000001089b */
[----:B------:R-:W4:Y:S01]  /*3e60*/  MUFU.EX2 R121, R121 ;  /* 0x0000007900797308 */ /* 0x000f220000000800 */
[----:B------:R-:W-:Y:S01]  /*3e70*/  FFMA.FTZ R105, R103, R152, -R151 ;  /* 0x0000009867697223 */ /* 0x000fe20000010897 */
[----:B------:R-:W-:-:S02]  /*3e80*/  ISETP.GE.AND P0, PT, R190, R225, PT ;  /* 0x000000e1be00720c */ /* 0x000fc40003f06270 */
[----:B------:R-:W1:Y:S01]  /*3e90*/  MUFU.EX2 R123, R123 ;  /* 0x0000007b007b7308 */ /* 0x000e620000000800 */
[C---:B------:R-:W-:Y:S03]  /*3ea0*/  HMMA.16816.F32 R140, R8.reuse, R16, R140 ;  /* 0x00000010088c723c */ /* 0x040fe6000000188c */
[----:B------:R-:W-:Y:S04]  /*3eb0*/  MUFU.EX2 R118, R118 ;  /* 0x0000007600767308 */ /* 0x000fe80000000800 */
[----:B------:R-:W-:Y:S01]  /*3ec0*/  MUFU.EX2 R119, R119 ;  /* 0x0000007700777308 */ /* 0x000fe20000000800 */
[C---:B------:R-:W-:Y:S01]  /*3ed0*/  HMMA.16816.F32 R132, R8.reuse, R18, R132 ;  /* 0x000000120884723c */ /* 0x040fe20000001884 */
[----:B------:R-:W-:Y:S02]  /*3ee0*/  LDSM.16.MT88.4 R16, [R154+0x6800] ;  /* 0x006800009a10783b */ /* 0x000fe40000004200 */
[----:B------:R-:W-:Y:S04]  /*3ef0*/  MUFU.EX2 R114, R114 ;  /* 0x0000007200727308 */ /* 0x000fe80000000800 */
[----:B------:R-:W-:Y:S01]  /*3f00*/  MUFU.EX2 R116, R116 ;  /* 0x0000007400747308 */ /* 0x000fe20000000800 */
[----:B-----5:R-:W-:Y:S01]  /*3f10*/  HMMA.16816.F32 R144, R8, R4, R144 ;  /* 0x000000040890723c */ /* 0x020fe20000001890 */
[----:B---3--:R-:W-:-:S02]  /*3f20*/  F2FP.F16.F32.PACK_AB R4, R125, R124 ;  /* 0x0000007c7d04723e */ /* 0x008fc400000000ff */
[----:B------:R-:W-:Y:S01]  /*3f30*/  F2FP.F16.F32.PACK_AB R5, R129, R28 ;  /* 0x0000001c8105723e */ /* 0x000fe200000000ff */
[----:B------:R-:W3:Y:S04]  /*3f40*/  MUFU.EX2 R117, R117 ;  /* 0x0000007500757308 */ /* 0x000ee80000000800 */
[----:B------:R-:W-:Y:S01]  /*3f50*/  HMMA.16816.F32 R36, R8, R6, R36 ;  /* 0x000000060824723c */ /* 0x000fe20000001824 */
[----:B------:R-:W5:Y:S01]  /*3f60*/  LDSM.16.MT88.4 R8, [R153+0x6800] ;  /* 0x006800009908783b */ /* 0x000f620000004200 */
[----:B----4-:R-:W-:Y:S01]  /*3f70*/  F2FP.F16.F32.PACK_AB R6, R121, R120 ;  /* 0x000000787906723e */ /* 0x010fe200000000ff */
[----:B------:R-:W-:Y:S01]  /*3f80*/  MUFU.EX2 R112, R112 ;  /* 0x0000007000707308 */ /* 0x000fe20000000800 */
[----:B-1----:R-:W-:-:S03]  /*3f90*/  F2FP.F16.F32.PACK_AB R7, R123, R122 ;  /* 0x0000007a7b07723e */ /* 0x002fc600000000ff */
[----:B------:R-:W1:Y:S04]  /*3fa0*/  MUFU.EX2 R113, R113 ;  /* 0x0000007100717308 */ /* 0x000e680000000800 */
[----:B------:R-:W4:Y:S01]  /*3fb0*/  MUFU.EX2 R115, R115 ;  /* 0x0000007300737308 */ /* 0x000f220000000800 */
[C---:B------:R-:W-:Y:S03]  /*3fc0*/  HMMA.16816.F32 R140, R4.reuse, R20, R140 ;  /* 0x00000014048c723c */ /* 0x040fe6000000188c */
[----:B------:R-:W-:Y:S04]  /*3fd0*/  MUFU.EX2 R110, R110 ;  /* 0x0000006e006e7308 */ /* 0x000fe80000000800 */
[----:B------:R-:W-:Y:S01]  /*3fe0*/  MUFU.EX2 R111, R111 ;  /* 0x0000006f006f7308 */ /* 0x000fe20000000800 */
[C---:B------:R-:W-:Y:S01]  /*3ff0*/  HMMA.16816.F32 R132, R4.reuse, R22, R132 ;  /* 0x000000160484723c */ /* 0x040fe20000001884 */
[----:B------:R-:W-:Y:S02]  /*4000*/  LDSM.16.MT88.4 R20, [R153+0x7000] ;  /* 0x007000009914783b */ /* 0x000fe40000004200 */
[----:B------:R-:W-:Y:S04]  /*4010*/  MUFU.EX2 R106, R106 ;  /* 0x0000006a006a7308 */ /* 0x000fe80000000800 */
[----:B------:R-:W-:Y:S01]  /*4020*/  MUFU.EX2 R107, R107 ;  /* 0x0000006b006b7308 */ /* 0x000fe20000000800 */
[C---:B--2---:R-:W-:Y:S03]  /*4030*/  HMMA.16816.F32 R144, R4.reuse, R12, R144 ;  /* 0x0000000c0490723c */ /* 0x044fe60000001890 */
[----:B------:R-:W-:Y:S04]  /*4040*/  MUFU.EX2 R108, R108 ;  /* 0x0000006c006c7308 */ /* 0x000fe80000000800 */
[----:B------:R-:W2:Y:S01]  /*4050*/  MUFU.EX2 R109, R109 ;  /* 0x0000006d006d7308 */ /* 0x000ea20000000800 */
[----:B------:R-:W-:Y:S01]  /*4060*/  HMMA.16816.F32 R36, R4, R14, R36 ;  /* 0x0000000e0424723c */ /* 0x000fe20000001824 */
[----:B---3--:R-:W-:Y:S01]  /*4070*/  F2FP.F16.F32.PACK_AB R4, R117, R116 ;  /* 0x000000747504723e */ /* 0x008fe200000000ff */
[----:B------:R-:W3:Y:S01]  /*4080*/  LDSM.16.MT88.4 R12, [R153+0x6c00] ;  /* 0x006c0000990c783b */ /* 0x000ee20000004200 */
[----:B------:R-:W-:Y:S01]  /*4090*/  F2FP.F16.F32.PACK_AB R5, R119, R118 ;  /* 0x000000767705723e */ /* 0x000fe200000000ff */
[----:B------:R-:W-:Y:S01]  /*40a0*/  MUFU.EX2 R104, R104 ;  /* 0x0000006800687308 */ /* 0x000fe20000000800 */
[----:B-1----:R-:W-:-:S02]  /*40b0*/  F2FP.F16.F32.PACK_AB R6, R113, R112 ;  /* 0x000000707106723e */ /* 0x002fc400000000ff */
[----:B----4-:R-:W-:Y:S01]  /*40c0*/  F2FP.F16.F32.PACK_AB R7, R115, R114 ;  /* 0x000000727307723e */ /* 0x010fe200000000ff */
[----:B------:R-:W1:Y:S04]  /*40d0*/  MUFU.EX2 R103, R128 ;  /* 0x0000008000677308 */ /* 0x000e680000000800 */
[----:B------:R-:W-:Y:S02]  /*40e0*/  MUFU.EX2 R102, R102 ;  /* 0x0000006600667308 */ /* 0x000fe40000000800 */
[C---:B-----5:R-:W-:Y:S02]  /*40f0*/  HMMA.16816.F32 R140, R4.reuse, R8, R140 ;  /* 0x00000008048c723c */ /* 0x060fe4000000188c */
[----:B------:R-:W-:Y:S04]  /*4100*/  MUFU.EX2 R105, R105 ;  /* 0x0000006900697308 */ /* 0x000fe80000000800 */
[----:B------:R-:W-:Y:S02]  /*4110*/  MUFU.EX2 R98, R98 ;  /* 0x0000006200627308 */ /* 0x000fe40000000800 */
[C---:B------:R-:W-:Y:S01]  /*4120*/  HMMA.16816.F32 R132, R4.reuse, R10, R132 ;  /* 0x0000000a0484723c */ /* 0x040fe20000001884 */
[----:B------:R-:W4:Y:S01]  /*4130*/  LDSM.16.MT88.4 R8, [R154+0x6c00] ;  /* 0x006c00009a08783b */ /* 0x000f220000004200 */
[----:B------:R-:W-:Y:S04]  /*4140*/  MUFU.EX2 R100, R100 ;  /* 0x0000006400647308 */ /* 0x000fe80000000800 */
[----:B------:R-:W5:Y:S02]  /*4150*/  MUFU.EX2 R101, R101 ;  /* 0x0000006500657308 */ /* 0x000f640000000800 */
[C---:B------:R-:W-:Y:S02]  /*4160*/  HMMA.16816.F32 R144, R4.reuse, R16, R144 ;  /* 0x000000100490723c */ /* 0x040fe40000001890 */
[----:B------:R-:W-:Y:S04]  /*4170*/  MUFU.EX2 R96, R96 ;  /* 0x0000006000607308 */ /* 0x000fe80000000800 */
[----:B------:R-:W5:Y:S02]  /*4180*/  MUFU.EX2 R97, R97 ;  /* 0x0000006100617308 */ /* 0x000f640000000800 */
[----:B------:R-:W-:Y:S01]  /*4190*/  HMMA.16816.F32 R36, R4, R18, R36 ;  /* 0x000000120424723c */ /* 0x000fe20000001824 */
[----:B------:R-:W5:Y:S01]  /*41a0*/  LDSM.16.MT88.4 R16, [R154+0x7000] ;  /* 0x007000009a10783b */ /* 0x000f620000004200 */
[----:B--2---:R-:W-:Y:S01]  /*41b0*/  F2FP.F16.F32.PACK_AB R4, R109, R108 ;  /* 0x0000006c6d04723e */ /* 0x004fe200000000ff */
[----:B------:R-:W2:Y:S01]  /*41c0*/  MUFU.EX2 R99, R99 ;  /* 0x0000006300637308 */ /* 0x000ea20000000800 */
[----:B------:R-:W-:-:S02]  /*41d0*/  F2FP.F16.F32.PACK_AB R5, R111, R110 ;  /* 0x0000006e6f05723e */ /* 0x000fc400000000ff */
[----:B-1----:R-:W-:Y:S01]  /*41e0*/  F2FP.F16.F32.PACK_AB R6, R103, R104 ;  /* 0x000000686706723e */ /* 0x002fe200000000ff */
[----:B------:R-:W-:Y:S01]  /*41f0*/  MUFU.EX2 R94, R94 ;  /* 0x0000005e005e7308 */ /* 0x000fe20000000800 */
[----:B------:R-:W-:-:S03]  /*4200*/  F2FP.F16.F32.PACK_AB R7, R107, R106 ;  /* 0x0000006a6b07723e */ /* 0x000fc600000000ff */
[----:B------:R-:W-:Y:S04]  /*4210*/  MUFU.EX2 R89, R89 ;  /* 0x0000005900597308 */ /* 0x000fe80000000800 */
[C---:B---3--:R-:W-:Y:S01]  /*4220*/  HMMA.16816.F32 R140, R4.reuse, R12, R140 ;  /* 0x0000000c048c723c */ /* 0x048fe2000000188c */
[----:B------:R-:W-:Y:S04]  /*4230*/  MUFU.EX2 R91, R91 ;  /* 0x0000005b005b7308 */ /* 0x000fe80000000800 */
[----:B------:R-:W-:Y:S03]  /*4240*/  MUFU.EX2 R86, R86 ;  /* 0x0000005600567308 */ /* 0x000fe60000000800 */
[C---:B------:R-:W-:Y:S01]  /*4250*/  HMMA.16816.F32 R132, R4.reuse, R14, R132 ;  /* 0x0000000e0484723c */ /* 0x040fe20000001884 */
[----:B------:R-:W-:Y:S01]  /*4260*/  LDSM.16.MT88.4 R12, [R154+0x7400] ;  /* 0x007400009a0c783b */ /* 0x000fe20000004200 */
[----:B------:R-:W-:Y:S04]  /*4270*/  MUFU.EX2 R87, R87 ;  /* 0x0000005700577308 */ /* 0x000fe80000000800 */
[----:B------:R-:W-:Y:S02]  /*4280*/  MUFU.EX2 R82, R82 ;  /* 0x0000005200527308 */ /* 0x000fe40000000800 */
[C---:B----4-:R-:W-:Y:S02]  /*4290*/  HMMA.16816.F32 R144, R4.reuse, R8, R144 ;  /* 0x000000080490723c */ /* 0x050fe40000001890 */
[----:B------:R-:W-:Y:S04]  /*42a0*/  MUFU.EX2 R84, R84 ;  /* 0x0000005400547308 */ /* 0x000fe80000000800 */
[----:B------:R-:W-:Y:S02]  /*42b0*/  MUFU.EX2 R85, R85 ;  /* 0x0000005500557308 */ /* 0x000fe40000000800 */
[----:B------:R-:W-:Y:S01]  /*42c0*/  HMMA.16816.F32 R36, R4, R10, R36 ;  /* 0x0000000a0424723c */ /* 0x000fe20000001824 */
[----:B------:R-:W1:Y:S01]  /*42d0*/  LDSM.16.MT88.4 R8, [R153+0x7400] ;  /* 0x007400009908783b */ /* 0x000e620000004200 */
[----:B-----5:R-:W-:Y:S01]  /*42e0*/  F2FP.F16.F32.PACK_AB R4, R101, R100 ;  /* 0x000000646504723e */ /* 0x020fe200000000ff */
[----:B------:R-:W-:Y:S01]  /*42f0*/  MUFU.EX2 R80, R80 ;  /* 0x0000005000507308 */ /* 0x000fe20000000800 */
[----:B------:R-:W-:-:S02]  /*4300*/  F2FP.F16.F32.PACK_AB R5, R105, R102 ;  /* 0x000000666905723e */ /* 0x000fc400000000ff */
[----:B------:R-:W-:Y:S01]  /*4310*/  F2FP.F16.F32.PACK_AB R6, R97, R96 ;  /* 0x000000606106723e */ /* 0x000fe200000000ff */
[----:B------:R-:W-:Y:S01]  /*4320*/  MUFU.EX2 R81, R81 ;  /* 0x0000005100517308 */ /* 0x000fe20000000800 */
[----:B--2---:R-:W-:-:S03]  /*4330*/  F2FP.F16.F32.PACK_AB R7, R99, R98 ;  /* 0x000000626307723e */ /* 0x004fc600000000ff */
[----:B------:R-:W-:Y:S04]  /*4340*/  MUFU.EX2 R83, R83 ;  /* 0x0000005300537308 */ /* 0x000fe80000000800 */
[C---:B------:R-:W-:Y:S01]  /*4350*/  HMMA.16816.F32 R140, R4.reuse, R20, R140 ;  /* 0x00000014048c723c */ /* 0x040fe2000000188c */
[-C--:B------:R-:W-:Y:S01]  /*4360*/  FFMA.FTZ R20, R90, R152.reuse, -R151 ;  /* 0x000000985a147223 */ /* 0x080fe20000010897 */
[-CC-:B------:R-:W-:Y:S01]  /*4370*/  FFMA.FTZ R90, R92, R152.reuse, -R155.reuse ;  /* 0x000000985c5a7223 */ /* 0x180fe2000001089b */
[----:B------:R-:W2:Y:S04]  /*4380*/  MUFU.EX2 R21, R95 ;  /* 0x0000005f00157308 */ /* 0x000ea80000000800 */
[----:B------:R-:W3:Y:S01]  /*4390*/  MUFU.EX2 R20, R20 ;  /* 0x0000001400147308 */ /* 0x000ee20000000800 */
[----:B------:R-:W-:Y:S01]  /*43a0*/  HMMA.16816.F32 R132, R4, R22, R132 ;  /* 0x000000160484723c */ /* 0x000fe20000001884 */
[----:B------:R-:W-:-:S02]  /*43b0*/  FFMA.FTZ R22, R88, R152, -R155 ;  /* 0x0000009858167223 */ /* 0x000fc4000001089b */
[----:B------:R-:W-:Y:S04]  /*43c0*/  MUFU.EX2 R90, R90 ;  /* 0x0000005a005a7308 */ /* 0x000fe80000000800 */
[----:B------:R4:W5:Y:S01]  /*43d0*/  MUFU.EX2 R23, R93 ;  /* 0x0000005d00177308 */ /* 0x0009620000000800 */
[C---:B------:R-:W-:Y:S03]  /*43e0*/  HMMA.16816.F32 R144, R4.reuse, R16, R144 ;  /* 0x000000100490723c */ /* 0x040fe60000001890 */
[----:B------:R-:W1:Y:S04]  /*43f0*/  MUFU.EX2 R22, R22 ;  /* 0x0000001600167308 */ /* 0x000e680000000800 */
[----:B------:R-:W-:Y:S01]  /*4400*/  MUFU.EX2 R78, R78 ;  /* 0x0000004e004e7308 */ /* 0x000fe20000000800 */
[----:B------:R-:W-:Y:S01]  /*4410*/  HMMA.16816.F32 R36, R4, R18, R36 ;  /* 0x000000120424723c */ /* 0x000fe20000001824 */
[----:B------:R-:W1:Y:S01]  /*4420*/  LDSM.16.MT88.4 R16, [R153+0x7800] ;  /* 0x007800009910783b */ /* 0x000e620000004200 */
[----:B--2---:R-:W-:Y:S01]  /*4430*/  F2FP.F16.F32.PACK_AB R5, R21, R94 ;  /* 0x0000005e1505723e */ /* 0x004fe200000000ff */
[----:B------:R-:W-:Y:S01]  /*4440*/  MUFU.EX2 R79, R79 ;  /* 0x0000004f004f7308 */ /* 0x000fe20000000800 */
[----:B---3--:R-:W-:Y:S01]  /*4450*/  F2FP.F16.F32.PACK_AB R7, R91, R20 ;  /* 0x000000145b07723e */ /* 0x008fe200000000ff */
[----:B----4-:R-:W-:Y:S01]  /*4460*/  FADD.FTZ R93, R167, R166 ;  /* 0x000000a6a75d7221 */ /* 0x010fe20000010000 */
[----:B-----5:R-:W-:Y:S01]  /*4470*/  F2FP.F16.F32.PACK_AB R4, R23, R90 ;  /* 0x0000005a1704723e */ /* 0x020fe200000000ff */
[----:B------:R-:W-:Y:S01]  /*4480*/  MUFU.EX2 R74, R74 ;  /* 0x0000004a004a7308 */ /* 0x000fe20000000800 */
[----:B-1----:R-:W-:Y:S01]  /*4490*/  F2FP.F16.F32.PACK_AB R6, R89, R22 ;  /* 0x000000165906723e */ /* 0x002fe200000000ff */
[----:B------:R-:W-:-:S02]  /*44a0*/  FADD.FTZ R93, R162, R93 ;  /* 0x0000005da25d7221 */ /* 0x000fc40000010000 */
[----:B------:R-:W-:Y:S02]  /*44b0*/  MUFU.EX2 R76, R76 ;  /* 0x0000004c004c7308 */ /* 0x000fe40000000800 */
[----:B------:R-:W-:Y:S02]  /*44c0*/  FADD.FTZ R156, R156, R93 ;  /* 0x0000005d9c9c7221 */ /* 0x000fe40000010000 */
[----:B------:R-:W1:Y:S01]  /*44d0*/  MUFU.EX2 R77, R77 ;  /* 0x0000004d004d7308 */ /* 0x000e620000000800 */
[----:B------:R-:W-:Y:S01]  /*44e0*/  HMMA.16816.F32 R140, R4, R8, R140 ;  /* 0x00000008048c723c */ /* 0x000fe2000000188c */
[----:B------:R-:W-:Y:S02]  /*44f0*/  FADD.FTZ R157, R157, R156 ;  /* 0x0000009c9d9d7221 */ /* 0x000fe40000010000 */
[----:B------:R-:W-:Y:S02]  /*4500*/  MUFU.EX2 R72, R72 ;  /* 0x0000004800487308 */ /* 0x000fe40000000800 */
[----:B------:R-:W-:-:S02]  /*4510*/  FADD.FTZ R158, R158, R157 ;  /* 0x0000009d9e9e7221 */ /* 0x000fc40000010000 */
[----:B------:R-:W2:Y:S01]  /*4520*/  MUFU.EX2 R73, R73 ;  /* 0x0000004900497308 */ /* 0x000ea20000000800 */
[C---:B------:R-:W-:Y:S01]  /*4530*/  HMMA.16816.F32 R132, R4.reuse, R10, R132 ;  /* 0x0000000a0484723c */ /* 0x040fe20000001884 */
[----:B------:R-:W3:Y:S01]  /*4540*/  LDSM.16.MT88.4 R8, [R154+0x7800] ;  /* 0x007800009a08783b */ /* 0x000ee20000004200 */
[----:B------:R-:W-:Y:S01]  /*4550*/  FADD.FTZ R163, R163, R158 ;  /* 0x0000009ea3a37221 */ /* 0x000fe20000010000 */
[----:B------:R-:W4:Y:S03]  /*4560*/  MUFU.EX2 R75, R75 ;  /* 0x0000004b004b7308 */ /* 0x000f260000000800 */
[----:B------:R-:W-:Y:S01]  /*4570*/  FADD.FTZ R164, R164, R163 ;  /* 0x000000a3a4a47221 */ /* 0x000fe20000010000 */
[----:B------:R-:W-:Y:S01]  /*4580*/  MUFU.EX2 R56, R56 ;  /* 0x0000003800387308 */ /* 0x000fe20000000800 */
[C---:B------:R-:W-:Y:S01]  /*4590*/  HMMA.16816.F32 R144, R4.reuse, R12, R144 ;  /* 0x0000000c0490723c */ /* 0x040fe20000001890 */
[----:B------:R-:W-:Y:S01]  /*45a0*/  F2FP.F16.F32.PACK_AB R12, R85, R84 ;  /* 0x00000054550c723e */ /* 0x000fe200000000ff */
[----:B------:R-:W-:Y:S01]  /*45b0*/  FADD.FTZ R33, R33, R164 ;  /* 0x000000a421217221 */ /* 0x000fe20000010000 */
[----:B------:R-:W-:Y:S01]  /*45c0*/  F2FP.F16.F32.PACK_AB R13, R87, R86 ;  /* 0x00000056570d723e */ /* 0x000fe200000000ff */
[----:B------:R-:W-:Y:S04]  /*45d0*/  MUFU.EX2 R57, R57 ;  /* 0x0000003900397308 */ /* 0x000fe80000000800 */
[----:B------:R-:W-:Y:S01]  /*45e0*/  HMMA.16816.F32 R36, R4, R14, R36 ;  /* 0x0000000e0424723c */ /* 0x000fe20000001824 */
[----:B------:R-:W5:Y:S01]  /*45f0*/  LDSM.16.MT88.4 R4, [R153+0x7c00] ;  /* 0x007c00009904783b */ /* 0x000f620000004200 */
[----:B------:R-:W-:Y:S01]  /*4600*/  F2FP.F16.F32.PACK_AB R14, R81, R80 ;  /* 0x00000050510e723e */ /* 0x000fe200000000ff */
[----:B------:R-:W-:Y:S01]  /*4610*/  MUFU.EX2 R59, R59 ;  /* 0x0000003b003b7308 */ /* 0x000fe20000000800 */
[----:B------:R-:W-:-:S03]  /*4620*/  F2FP.F16.F32.PACK_AB R15, R83, R82 ;  /* 0x00000052530f723e */ /* 0x000fc600000000ff */
[----:B------:R-:W-:Y:S04]  /*4630*/  MUFU.EX2 R54, R54 ;  /* 0x0000003600367308 */ /* 0x000fe80000000800 */
        /* <DEDUP_REMOVED lines=11> */
[----:B---3--:R-:W-:Y:S01]  /*46f0*/  HMMA.16816.F32 R144, R12, R8, R144 ;  /* 0x000000080c90723c */ /* 0x008fe20000001890 */
[----:B------:R-:W-:Y:S01]  /*4700*/  FADD.FTZ R137, R137, R136 ;  /* 0x0000008889897221 */ /* 0x000fe20000010000 */
[----:B-1----:R-:W-:-:S02]  /*4710*/  F2FP.F16.F32.PACK_AB R8, R77, R76 ;  /* 0x0000004c4d08723e */ /* 0x002fc400000000ff */
[----:B------:R-:W-:Y:S01]  /*4720*/  F2FP.F16.F32.PACK_AB R9, R79, R78 ;  /* 0x0000004e4f09723e */ /* 0x000fe200000000ff */
[----:B------:R-:W-:-:S03]  /*4730*/  FADD.FTZ R137, R138, R137 ;  /* 0x000000898a897221 */ /* 0x000fc60000010000 */
[----:B------:R-:W-:Y:S01]  /*4740*/  HMMA.16816.F32 R36, R12, R10, R36 ;  /* 0x0000000a0c24723c */ /* 0x000fe20000001824 */
[----:B--2---:R-:W-:Y:S01]  /*4750*/  F2FP.F16.F32.PACK_AB R10, R73, R72 ;  /* 0x00000048490a723e */ /* 0x004fe200000000ff */
[----:B------:R-:W-:Y:S01]  /*4760*/  FADD.FTZ R12, R32, R33 ;  /* 0x00000021200c7221 */ /* 0x000fe20000010000 */
[----:B----4-:R-:W-:Y:S01]  /*4770*/  F2FP.F16.F32.PACK_AB R11, R75, R74 ;  /* 0x0000004a4b0b723e */ /* 0x010fe200000000ff */
[----:B------:R-:W-:Y:S01]  /*4780*/  FADD.FTZ R34, R34, R137 ;  /* 0x0000008922227221 */ /* 0x000fe20000010000 */
[-C--:B------:R-:W-:Y:S01]  /*4790*/  FFMA.FTZ R32, R70, R152.reuse, -R151 ;  /* 0x0000009846207223 */ /* 0x080fe20000010897 */
[-CC-:B------:R-:W-:Y:S02]  /*47a0*/  FFMA.FTZ R33, R68, R152.reuse, -R155.reuse ;  /* 0x0000009844217223 */ /* 0x180fe4000001089b */
[----:B------:R-:W-:Y:S01]  /*47b0*/  FADD.FTZ R27, R27, R34 ;  /* 0x000000221b1b7221 */ /* 0x000fe20000010000 */
[-C--:B------:R-:W-:Y:S01]  /*47c0*/  FFMA.FTZ R34, R64, R152.reuse, -R155 ;  /* 0x0000009840227223 */ /* 0x080fe2000001089b */
[C---:B-----5:R-:W-:Y:S01]  /*47d0*/  HMMA.16816.F32 R140, R8.reuse, R4, R140 ;  /* 0x00000004088c723c */ /* 0x060fe2000000188c */
[----:B------:R-:W-:Y:S01]  /*47e0*/  FADD.FTZ R5, R25, R12 ;  /* 0x0000000c19057221 */ /* 0x000fe20000010000 */
[----:B------:R-:W-:Y:S01]  /*47f0*/  FADD.FTZ R26, R26, R27 ;  /* 0x0000001b1a1a7221 */ /* 0x000fe20000010000 */
[----:B------:R-:W1:Y:S01]  /*4800*/  LDSM.16.MT88.4 R12, [R153+0x8000] ;  /* 0x00800000990c783b */ /* 0x000e620000004200 */
[-C--:B------:R-:W-:Y:S01]  /*4810*/  FFMA.FTZ R27, R65, R152.reuse, -R155 ;  /* 0x00000098411b7223 */ /* 0x080fe2000001089b */
[----:B------:R-:W-:Y:S01]  /*4820*/  FADD.FTZ R4, R24, R5 ;  /* 0x0000000518047221 */ /* 0x000fe20000010000 */
[----:B------:R-:W-:Y:S01]  /*4830*/  FADD.FTZ R35, R35, R26 ;  /* 0x0000001a23237221 */ /* 0x000fe20000010000 */
[----:B------:R-:W-:Y:S01]  /*4840*/  MUFU.EX2 R32, R32 ;  /* 0x0000002000207308 */ /* 0x000fe20000000800 */
[C---:B------:R-:W-:Y:S01]  /*4850*/  HMMA.16816.F32 R132, R8.reuse, R6, R132 ;  /* 0x000000060884723c */ /* 0x040fe20000001884 */
[----:B------:R-:W-:Y:S01]  /*4860*/  FADD.FTZ R139, R139, R4 ;  /* 0x000000048b8b7221 */ /* 0x000fe20000010000 */
[----:B------:R-:W-:Y:S01]  /*4870*/  FADD.FTZ R126, R126, R35 ;  /* 0x000000237e7e7221 */ /* 0x000fe20000010000 */
[----:B------:R-:W2:Y:S01]  /*4880*/  LDSM.16.MT88.4 R4, [R154+0x8000] ;  /* 0x008000009a04783b */ /* 0x000ea20000004200 */
        /* <DEDUP_REMOVED lines=8> */
[----:B------:R-:W-:Y:S01]  /*4910*/  MUFU.EX2 R33, R33 ;  /* 0x0000002100217308 */ /* 0x000fe20000000800 */
[----:B------:R-:W-:Y:S01]  /*4920*/  FADD.FTZ R130, R130, R177 ;  /* 0x000000b182827221 */ /* 0x000fe20000010000 */
[----:B------:R-:W-:Y:S01]  /*4930*/  FADD.FTZ R127, R127, R30 ;  /* 0x0000001e7f7f7221 */ /* 0x000fe20000010000 */
[-C--:B------:R-:W-:Y:S01]  /*4940*/  FFMA.FTZ R30, R62, R152.reuse, -R151 ;  /* 0x000000983e1e7223 */ /* 0x080fe20000010897 */
[----:B------:R-:W3:Y:S01]  /*4950*/  MUFU.EX2 R26, R69 ;  /* 0x00000045001a7308 */ /* 0x000ee20000000800 */
[----:B------:R-:W-:Y:S01]  /*4960*/  FADD.FTZ R29, R29, R130 ;  /* 0x000000821d1d7221 */ /* 0x000fe20000010000 */
[----:B------:R-:W-:Y:S01]  /*4970*/  FADD.FTZ R124, R124, R127 ;  /* 0x0000007f7c7c7221 */ /* 0x000fe20000010000 */
[----:B------:R-:W-:Y:S01]  /*4980*/  HMMA.16816.F32 R36, R8, R18, R36 ;  /* 0x000000120824723c */ /* 0x000fe20000001824 */
[----:B------:R-:W-:Y:S01]  /*4990*/  MUFU.EX2 R34, R34 ;  /* 0x0000002200227308 */ /* 0x000fe20000000800 */
[----:B------:R-:W-:Y:S01]  /*49a0*/  FADD.FTZ R28, R28, R29 ;  /* 0x0000001d1c1c7221 */ /* 0x000fe20000010000 */
[----:B------:R-:W-:Y:S01]  /*49b0*/  FADD.FTZ R125, R125, R124 ;  /* 0x0000007c7d7d7221 */ /* 0x000fe20000010000 */
[----:B------:R-:W4:Y:S01]  /*49c0*/  LDSM.16.MT88.4 R16, [R153+0x8400] ;  /* 0x008400009910783b */ /* 0x000f220000004200 */
[----:B------:R-:W5:Y:S01]  /*49d0*/  MUFU.EX2 R27, R27 ;  /* 0x0000001b001b7308 */ /* 0x000f620000000800 */
[----:B------:R-:W-:Y:S01]  /*49e0*/  FADD.FTZ R129, R129, R28 ;  /* 0x0000001c81817221 */ /* 0x000fe20000010000 */
[----:B------:R-:W-:Y:S01]  /*49f0*/  FADD.FTZ R120, R120, R125 ;  /* 0x0000007d78787221 */ /* 0x000fe20000010000 */
[-C--:B------:R-:W-:Y:S01]  /*4a00*/  FFMA.FTZ R28, R58, R152.reuse, -R151 ;  /* 0x000000983a1c7223 */ /* 0x080fe20000010897 */
[----:B------:R-:W1:Y:S01]  /*4a10*/  MUFU.EX2 R31, R67 ;  /* 0x00000043001f7308 */ /* 0x000e620000000800 */
        /* <DEDUP_REMOVED lines=10> */
[----:B-----5:R-:W-:Y:S01]  /*4ac0*/  F2FP.F16.F32.PACK_AB R10, R27, R34 ;  /* 0x000000221b0a723e */ /* 0x020fe200000000ff */
[----:B------:R-:W-:Y:S01]  /*4ad0*/  MUFU.EX2 R30, R30 ;  /* 0x0000001e001e7308 */ /* 0x000fe20000000800 */
[----:B------:R-:W-:Y:S01]  /*4ae0*/  FADD.FTZ R119, R119, R118 ;  /* 0x0000007677777221 */ /* 0x000fe20000010000 */
[----:B------:R-:W-:Y:S01]  /*4af0*/  FADD.FTZ R112, R112, R117 ;  /* 0x0000007570707221 */ /* 0x000fe20000010000 */
[----:B-1----:R-:W-:Y:S01]  /*4b00*/  F2FP.F16.F32.PACK_AB R11, R31, R24 ;  /* 0x000000181f0b723e */ /* 0x002fe200000000ff */
        /* <DEDUP_REMOVED lines=15> */
[C---:B--2---:R-:W-:Y:S01]  /*4c00*/  HMMA.16816.F32 R144, R8.reuse, R4, R144 ;  /* 0x000000040890723c */ /* 0x044fe20000001890 */
[-C--:B------:R-:W-:Y:S01]  /*4c10*/  FFMA.FTZ R51, R46, R152.reuse, -R151 ;  /* 0x000000982e337223 */ /* 0x080fe20000010897 */
[----:B------:R-:W-:Y:S01]  /*4c20*/  FADD.FTZ R106, R106, R111 ;  /* 0x0000006f6a6a7221 */ /* 0x000fe20000010000 */
[----:B------:R-:W-:Y:S01]  /*4c30*/  FADD.FTZ R103, R103, R104 ;  /* 0x0000006867677221 */ /* 0x000fe20000010000 */
[----:B------:R-:W-:Y:S01]  /*4c40*/  MUFU.EX2 R48, R48 ;  /* 0x0000003000307308 */ /* 0x000fe20000000800 */
[-C--:B------:R-:W-:Y:S01]  /*4c50*/  FFMA.FTZ R46, R47, R152.reuse, -R151 ;  /* 0x000000982f2e7223 */ /* 0x080fe20000010897 */
[----:B------:R-:W-:Y:S01]  /*4c60*/  FADD.FTZ R107, R107, R106 ;  /* 0x0000006a6b6b7221 */ /* 0x000fe20000010000 */
[----:B------:R-:W-:Y:S01]  /*4c70*/  FADD.FTZ R100, R100, R103 ;  /* 0x0000006764647221 */ /* 0x000fe20000010000 */
[----:B------:R-:W-:Y:S01]  /*4c80*/  HMMA.16816.F32 R36, R8, R6, R36 ;  /* 0x000000060824723c */ /* 0x000fe20000001824 */
[----:B------:R-:W2:Y:S01]  /*4c90*/  LDSM.16.MT88.4 R4, [R154+0x8400] ;  /* 0x008400009a04783b */ /* 0x000ea20000004200 */
[----:B------:R-:W-:Y:S01]  /*4ca0*/  FADD.FTZ R102, R102, R107 ;  /* 0x0000006b66667221 */ /* 0x000fe20000010000 */
[----:B------:R-:W-:Y:S01]  /*4cb0*/  FADD.FTZ R101, R101, R100 ;  /* 0x0000006465657221 */ /* 0x000fe20000010000 */
[----:B------:R-:W-:-:S02]  /*4cc0*/  FFMA.FTZ R47, R45, R152, -R155 ;  /* 0x000000982d2f7223 */ /* 0x000fc4000001089b */
[----:B------:R-:W-:Y:S01]  /*4cd0*/  FADD.FTZ R105, R105, R102 ;  /* 0x0000006669697221 */ /* 0x000fe20000010000 */
[----:B------:R-:W-:Y:S01]  /*4ce0*/  FADD.FTZ R96, R96, R101 ;  /* 0x0000006560607221 */ /* 0x000fe20000010000 */
[----:B------:R-:W-:Y:S01]  /*4cf0*/  HMMA.16816.F32 R132, R8, R14, R132 ;  /* 0x0000000e0884723c */ /* 0x000fe20000001884 */
[----:B------:R-:W3:Y:S01]  /*4d00*/  LDSM.16.MT88.4 R12, [R153+0x8800] ;  /* 0x00880000990c783b */ /* 0x000ee20000004200 */
[----:B------:R-:W-:Y:S01]  /*4d10*/  FADD.FTZ R98, R98, R105 ;  /* 0x0000006962627221 */ /* 0x000fe20000010000 */
[----:B-1----:R-:W-:Y:S01]  /*4d20*/  F2FP.F16.F32.PACK_AB R8, R58, R35 ;  /* 0x000000233a08723e */ /* 0x002fe200000000ff */
        /* <DEDUP_REMOVED lines=8> */
[----:B------:R-:W-:-:S03]  /*4db0*/  FADD.FTZ R61, R23, R90 ;  /* 0x0000005a173d7221 */ /* 0x000fc60000010000 */
[----:B------:R-:W-:Y:S01]  /*4dc0*/  MUFU.EX2 R23, R52 ;  /* 0x0000003400177308 */ /* 0x000fe20000000800 */
[C---:B----4-:R-:W-:Y:S01]  /*4dd0*/  HMMA.16816.F32 R140, R8.reuse, R16, R140 ;  /* 0x00000010088c723c */ /* 0x050fe2000000188c */
[----:B------:R-:W-:Y:S01]  /*4de0*/  FADD.FTZ R17, R21, R94 ;  /* 0x0000005e15117221 */ /* 0x000fe20000010000 */
[----:B------:R-:W-:Y:S01]  /*4df0*/  FADD.FTZ R16, R22, R61 ;  /* 0x0000003d16107221 */ /* 0x000fe20000010000 */
[----:B------:R-:W-:Y:S02]  /*4e00*/  MUFU.EX2 R21, R50 ;  /* 0x0000003200157308 */ /* 0x000fe40000000800 */
[----:B------:R-:W-:Y:S01]  /*4e10*/  FADD.FTZ R20, R20, R17 ;  /* 0x0000001114147221 */ /* 0x000fe20000010000 */
[----:B------:R-:W-:Y:S01]  /*4e20*/  FADD.FTZ R89, R89, R16 ;  /* 0x0000001059597221 */ /* 0x000fe20000010000 */
[----:B------:R-:W1:Y:S01]  /*4e30*/  MUFU.EX2 R22, R53 ;  /* 0x0000003500167308 */ /* 0x000e620000000800 */
[----:B------:R-:W-:Y:S01]  /*4e40*/  HMMA.16816.F32 R132, R8, R18, R132 ;  /* 0x000000120884723c */ /* 0x000fe20000001884 */
[----:B------:R-:W-:Y:S01]  /*4e50*/  FADD.FTZ R91, R91, R20 ;  /* 0x000000145b5b7221 */ /* 0x000fe20000010000 */
[----:B------:R-:W4:Y:S01]  /*4e60*/  LDSM.16.MT88.4 R16, [R154+0x8800] ;  /* 0x008800009a10783b */ /* 0x000f220000004200 */
[----:B------:R-:W5:Y:S01]  /*4e70*/  MUFU.EX2 R20, R60 ;  /* 0x0000003c00147308 */ /* 0x000f620000000800 */
[----:B------:R-:W-:Y:S01]  /*4e80*/  FADD.FTZ R84, R84, R89 ;  /* 0x0000005954547221 */ /* 0x000fe20000010000 */
[----:B------:R-:W-:-:S02]  /*4e90*/  FADD.FTZ R86, R86, R91 ;  /* 0x0000005b56567221 */ /* 0x000fc40000010000 */
[----:B------:R-:W-:Y:S01]  /*4ea0*/  MUFU.EX2 R41, R47 ;  /* 0x0000002f00297308 */ /* 0x000fe20000000800 */
[----:B------:R-:W-:Y:S01]  /*4eb0*/  FADD.FTZ R85, R85, R84 ;  /* 0x0000005455557221 */ /* 0x000fe20000010000 */
[----:B------:R-:W-:Y:S01]  /*4ec0*/  FADD.FTZ R87, R87, R86 ;  /* 0x0000005657577221 */ /* 0x000fe20000010000 */
[C---:B--2---:R-:W-:Y:S01]  /*4ed0*/  HMMA.16816.F32 R144, R8.reuse, R4, R144 ;  /* 0x000000040890723c */ /* 0x044fe20000001890 */
[----:B------:R-:W-:Y:S01]  /*4ee0*/  F2FP.F16.F32.PACK_AB R5, R55, R54 ;  /* 0x000000363705723e */ /* 0x000fe200000000ff */
[----:B------:R-:W-:Y:S01]  /*4ef0*/  FADD.FTZ R80, R80, R85 ;  /* 0x0000005550507221 */ /* 0x000fe20000010000 */
[----:B-1----:R-:W-:Y:S01]  /*4f00*/  F2FP.F16.F32.PACK_AB R4, R22, R23 ;  /* 0x000000171604723e */ /* 0x002fe200000000ff */
[----:B------:R-:W-:Y:S01]  /*4f10*/  FADD.FTZ R82, R82, R87 ;  /* 0x0000005752527221 */ /* 0x000fe20000010000 */
[----:B------:R-:W-:Y:S01]  /*4f20*/  FFMA.FTZ R50, R44, R152, -R155 ;  /* 0x000000982c327223 */ /* 0x000fe2000001089b */
[----:B------:R-:W-:Y:S01]  /*4f30*/  FADD.FTZ R81, R81, R80 ;  /* 0x0000005051517221 */ /* 0x000fe20000010000 */
[----:B------:R1:W-:Y:S01]  /*4f40*/  MUFU.EX2 R44, R51 ;  /* 0x00000033002c7308 */ /* 0x0003e20000000800 */
[----:B------:R-:W-:Y:S01]  /*4f50*/  HMMA.16816.F32 R36, R8, R6, R36 ;  /* 0x000000060824723c */ /* 0x000fe20000001824 */
[----:B-----5:R-:W-:Y:S01]  /*4f60*/  F2FP.F16.F32.PACK_AB R6, R49, R20 ;  /* 0x000000143106723e */ /* 0x020fe200000000ff */
[----:B------:R-:W-:Y:S01]  /*4f70*/  FADD.FTZ R83, R83, R82 ;  /* 0x0000005253537221 */ /* 0x000fe20000010000 */
[----:B------:R-:W-:Y:S01]  /*4f80*/  F2FP.F16.F32.PACK_AB R7, R48, R21 ;  /* 0x000000153007723e */ /* 0x000fe200000000ff */
[----:B------:R-:W-:-:S02]  /*4f90*/  FADD.FTZ R76, R76, R81 ;  /* 0x000000514c4c7221 */ /* 0x000fc40000010000 */
[----:B------:R-:W-:Y:S02]  /*4fa0*/  FADD.FTZ R78, R78, R83 ;  /* 0x000000534e4e7221 */ /* 0x000fe40000010000 */
[----:B------:R-:W-:Y:S02]  /*4fb0*/  FADD.FTZ R77, R77, R76 ;  /* 0x0000004c4d4d7221 */ /* 0x000fe40000010000 */
[C---:B---3--:R-:W-:Y:S01]  /*4fc0*/  HMMA.16816.F32 R8, R4.reuse, R12, R140 ;  /* 0x0000000c0408723c */ /* 0x048fe2000000188c */
[----:B------:R-:W2:Y:S01]  /*4fd0*/  LDSM.16.MT88.4 R140, [R153+0x8c00] ;  /* 0x008c0000998c783b */ /* 0x000ea20000004200 */
[----:B------:R-:W-:Y:S01]  /*4fe0*/  FADD.FTZ R79, R79, R78 ;  /* 0x0000004e4f4f7221 */ /* 0x000fe20000010000 */
[----:B------:R-:W-:Y:S01]  /*4ff0*/  FADD.FTZ R72, R72, R77 ;  /* 0x0000004d48487221 */ /* 0x000fe20000010000 */
[----:B-1----:R-:W-:Y:S02]  /*5000*/  FFMA.FTZ R51, R40, R152, -R155 ;  /* 0x0000009828337223 */ /* 0x002fe4000001089b */
[----:B------:R-:W-:Y:S01]  /*5010*/  FADD.FTZ R74, R74, R79 ;  /* 0x0000004f4a4a7221 */ /* 0x000fe20000010000 */
[----:B------:R-:W-:Y:S01]  /*5020*/  FADD.FTZ R72, R73, R72 ;  /* 0x0000004849487221 */ /* 0x000fe20000010000 */
[----:B------:R-:W1:Y:S01]  /*5030*/  MUFU.EX2 R40, R50 ;  /* 0x0000003200287308 */ /* 0x000e620000000800 */
[----:B------:R-:W-:Y:S01]  /*5040*/  HMMA.16816.F32 R12, R4, R14, R132 ;  /* 0x0000000e040c723c */ /* 0x000fe20000001884 */
[----:B------:R-:W-:Y:S01]  /*5050*/  FADD.FTZ R75, R75, R74 ;  /* 0x0000004a4b4b7221 */ /* 0x000fe20000010000 */
[----:B------:R-:W-:Y:S01]  /*5060*/  FADD.FTZ R33, R33, R72 ;  /* 0x0000004821217221 */ /* 0x000fe20000010000 */
[----:B------:R-:W3:Y:S01]  /*5070*/  MUFU.EX2 R46, R51 ;  /* 0x00000033002e7308 */ /* 0x000ee20000000800 */
[----:B------:R-:W5:Y:S01]  /*5080*/  LDSM.16.MT88.4 R132, [R154+0x8c00] ;  /* 0x008c00009a84783b */ /* 0x000f620000004200 */
[----:B------:R-:W-:Y:S01]  /*5090*/  FADD.FTZ R32, R32, R75 ;  /* 0x0000004b20207221 */ /* 0x000fe20000010000 */
[----:B------:R-:W-:-:S02]  /*50a0*/  FADD.FTZ R33, R26, R33 ;  /* 0x000000211a217221 */ /* 0x000fc40000010000 */
[----:B----4-:R-:W-:Y:S01]  /*50b0*/  HMMA.16816.F32 R136, R4, R16, R144 ;  /* 0x000000100488723c */ /* 0x010fe20000001890 */
[----:B------:R-:W4:Y:S01]  /*50c0*/  MUFU.EX2 R17, R43 ;  /* 0x0000002b00117308 */ /* 0x000f220000000800 */
        /* <DEDUP_REMOVED lines=9> */
[----:B---3--:R-:W-:Y:S01]  /*5160*/  F2FP.F16.F32.PACK_AB R6, R245, R46 ;  /* 0x0000002ef506723e */ /* 0x008fe200000000ff */
[----:B------:R-:W-:Y:S01]  /*5170*/  FADD.FTZ R30, R30, R31 ;  /* 0x0000001f1e1e7221 */ /* 0x000fe20000010000 */
[----:B----4-:R-:W-:Y:S01]  /*5180*/  F2FP.F16.F32.PACK_AB R7, R17, R42 ;  /* 0x0000002a1107723e */ /* 0x010fe200000000ff */
[----:B------:R-:W-:-:S02]  /*5190*/  FADD.FTZ R19, R58, R19 ;  /* 0x000000133a137221 */ /* 0x000fc40000010000 */
[----:B------:R-:W-:-:S04]  /*51a0*/  FADD.FTZ R29, R29, R30 ;  /* 0x0000001e1d1d7221 */ /* 0x000fc80000010000 */
[----:B------:R-:W-:Y:S01]  /*51b0*/  FADD.FTZ R28, R28, R29 ;  /* 0x0000001d1c1c7221 */ /* 0x000fe20000010000 */
[C---:B--2---:R-:W-:Y:S01]  /*51c0*/  HMMA.16816.F32 R144, R4.reuse, R140, R8 ;  /* 0x0000008c0490723c */ /* 0x044fe20000001808 */
        /* <DEDUP_REMOVED lines=9> */
[----:B-----5:R-:W-:Y:S01]  /*5260*/  HMMA.16816.F32 R136, R4, R132, R136 ;  /* 0x000000840488723c */ /* 0x020fe20000001888 */
[----:B------:R-:W-:Y:S02]  /*5270*/  FADD.FTZ R20, R20, R9 ;  /* 0x0000000914147221 */ /* 0x000fe40000010000 */
[----:B------:R-:W-:Y:S02]  /*5280*/  FADD.FTZ R9, R48, R21 ;  /* 0x0000001530097221 */ /* 0x000fe40000010000 */
[----:B------:R-:W-:-:S02]  /*5290*/  FADD.FTZ R49, R49, R20 ;  /* 0x0000001431317221 */ /* 0x000fc40000010000 */
[----:B------:R-:W-:Y:S01]  /*52a0*/  FADD.FTZ R44, R44, R9 ;  /* 0x000000092c2c7221 */ /* 0x000fe20000010000 */
[----:B------:R-:W-:Y:S01]  /*52b0*/  HMMA.16816.F32 R132, R4, R134, R36 ;  /* 0x000000860484723c */ /* 0x000fe20000001824 */
[----:B------:R-:W-:Y:S02]  /*52c0*/  FADD.FTZ R40, R40, R49 ;  /* 0x0000003128287221 */ /* 0x000fe40000010000 */
[----:B------:R-:W-:Y:S02]  /*52d0*/  FADD.FTZ R45, R45, R44 ;  /* 0x0000002c2d2d7221 */ /* 0x000fe40000010000 */
[----:B------:R-:W-:Y:S02]  /*52e0*/  FADD.FTZ R41, R41, R40 ;  /* 0x0000002829297221 */ /* 0x000fe40000010000 */
[----:B------:R-:W-:Y:S02]  /*52f0*/  FADD.FTZ R42, R42, R45 ;  /* 0x0000002d2a2a7221 */ /* 0x000fe40000010000 */
[----:B------:R-:W-:-:S02]  /*5300*/  FADD.FTZ R46, R46, R41 ;  /* 0x000000292e2e7221 */ /* 0x000fc40000010000 */
[----:B------:R-:W-:Y:S02]  /*5310*/  FADD.FTZ R238, R17, R42 ;  /* 0x0000002a11ee7221 */ /* 0x000fe40000010000 */
[----:B------:R-:W-:Y:S01]  /*5320*/  FADD.FTZ R245, R245, R46 ;  /* 0x0000002ef5f57221 */ /* 0x000fe20000010000 */
[----:B------:R-:W-:Y:S06]  /*5330*/  @!P0 BRA `(.L_x_3304) ;  /* 0x0000003c00d08947 */ /* 0x000fec0003800000 */
[----:B------:R-:W-:Y:S01]  /*5340*/  ISETP.NE.U32.AND P1, PT, R242, RZ, PT ;  /* 0x000000fff200720c */ /* 0x000fe20003f25070 */
[C---:B------:R-:W-:Y:S01]  /*5350*/  IMAD.SHL.U32 R217, R149.reuse, 0x2, RZ ;  /* 0x0000000295d97824 */ /* 0x040fe200078e00ff */
[----:B------:R-:W-:Y:S01]  /*5360*/  SHF.L.U64.HI R218, R149, 0x1, R150 ;  /* 0x0000000195da7819 */ /* 0x000fe20000010296 */
[----:B------:R-:W-:Y:S01]  /*5370*/  IMAD.MOV.U32 R153, RZ, RZ, R0 ;  /* 0x000000ffff997224 */ /* 0x000fe200078e0000 */
[----:B------:R-:W-:Y:S01]  /*5380*/  ISETP.NE.AND.EX P1, PT, R243, RZ, PT, P1 ;  /* 0x000000fff300720c */ /* 0x000fe20003f25310 */
[----:B------:R-:W-:-:S12]  /*5390*/  IMAD.MOV.U32 R151, RZ, RZ, R148 ;  /* 0x000000ffff977224 */ /* 0x000fd800078e0094 */
.L_x_3311:
        /* <DEDUP_REMOVED lines=78> */
.L_x_3306:
[----:B------:R-:W-:Y:S05]  /*5880*/  BSYNC.RECONVERGENT B0 ;  /* 0x0000000000007941 */ /* 0x000fea0003800200 */
.L_x_3305:
[----:B------:R-:W1:Y:S01]  /*5890*/  S2UR UR6, SR_CgaCtaId ;  /* 0x00000000000679c3 */ /* 0x000e620000008800 */
[C---:B------:R-:W-:Y:S01]  /*58a0*/  IMAD.SHL.U32 R235, R213.reuse, 0x8, RZ ;  /* 0x00000008d5eb7824 */ /* 0x040fe200078e00ff */
[----:B------:R-:W-:Y:S01]  /*58b0*/  LOP3.LUT R233, R213, 0x18, RZ, 0xc0, !PT ;  /* 0x00000018d5e97812 */ /* 0x000fe200078ec0ff */
[----:B------:R-:W-:Y:S01]  /*58c0*/  UMOV UR7, 0x400 ;  /* 0x0000040000077882 */ /* 0x000fe20000000000 */
[----:B------:R-:W-:Y:S01]  /*58d0*/  IADD3 R106, P0, PT, R217, R228, RZ ;  /* 0x000000e4d96a7210 */ /* 0x000fe20007f1e0ff */
[----:B------:R-:W-:Y:S01]  /*58e0*/  IMAD.SHL.U32 R215, R213, 0x10, RZ ;  /* 0x00000010d5d77824 */ /* 0x000fe200078e00ff */
[----:B------:R-:W-:Y:S01]  /*58f0*/  LOP3.LUT R104, R235, 0xc0, RZ, 0xc0, !PT ;  /* 0x000000c0eb687812 */ /* 0x000fe200078ec0ff */
[----:B------:R-:W-:Y:S01]  /*5900*/  IMAD.SHL.U32 R152, R213, 0x20, RZ ;  /* 0x00000020d5987824 */ /* 0x000fe200078e00ff */
[----:B------:R-:W-:Y:S01]  /*5910*/  LOP3.LUT R105, R235, 0x1f20, RZ, 0xc0, !PT ;  /* 0x00001f20eb697812 */ /* 0x000fe200078ec0ff */
[----:B------:R-:W-:Y:S01]  /*5920*/  IMAD.X R107, R218, 0x1, R229, P0 ;  /* 0x00000001da6b7824 */ /* 0x000fe200000e06e5 */
[----:B------:R-:W-:Y:S01]  /*5930*/  LOP3.LUT R233, R104, R233, RZ, 0xfc, !PT ;  /* 0x000000e968e97212 */ /* 0x000fe200078efcff */
[----:B------:R-:W-:Y:S01]  /*5940*/  IMAD.SHL.U32 R212, R213, 0x4, RZ ;  /* 0x00000004d5d47824 */ /* 0x000fe200078e00ff */
[----:B------:R-:W-:Y:S01]  /*5950*/  LOP3.LUT R104, R235, 0x18, RZ, 0xc0, !PT ;  /* 0x00000018eb687812 */ /* 0x000fe200078ec0ff */
[----:B------:R-:W-:Y:S01]  /*5960*/  VIADD R234, R234, 0xffffffff ;  /* 0xffffffffeaea7836 */ /* 0x000fe20000000000 */
[-C--:B------:R-:W-:Y:S01]  /*5970*/  IADD3 R112, P0, PT, R106, R219.reuse, RZ ;  /* 0x000000db6a707210 */ /* 0x080fe20007f1e0ff */
[----:B------:R-:W-:Y:S01]  /*5980*/  BSSY.RECONVERGENT B1, `(.L_x_3307) ;  /* 0x0000100000017945 */ /* 0x000fe20003800200 */
[----:B------:R-:W-:Y:S02]  /*5990*/  LOP3.LUT R104, R233, R104, RZ, 0x3c, !PT ;  /* 0x00000068e9687212 */ /* 0x000fe400078e3cff */
[----:B------:R-:W-:Y:S01]  /*59a0*/  SHF.R.U32.HI R216, RZ, 0x1, R213 ;  /* 0x00000001ffd87819 */ /* 0x000fe200000116d5 */
[--C-:B------:R-:W-:Y:S01]  /*59b0*/  IMAD.X R113, R107, 0x1, R220.reuse, P0 ;  /* 0x000000016b717824 */ /* 0x100fe200000e06dc */
[----:B------:R-:W-:Y:S02]  /*59c0*/  LOP3.LUT R105, R105, R104, RZ, 0xfc, !PT ;  /* 0x0000006869697212 */ /* 0x000fe400078efcff */
[-C--:B------:R-:W-:Y:S01]  /*59d0*/  IADD3 R114, P0, PT, R112, R219.reuse, RZ ;  /* 0x000000db70727210 */ /* 0x080fe20007f1e0ff */
[----:B-1----:R-:W-:Y:S01]  /*59e0*/  ULEA UR6, UR6, UR7, 0x18 ;  /* 0x0000000706067291 */ /* 0x002fe2000f8ec0ff */
[----:B------:R-:W-:Y:S03]  /*59f0*/  LOP3.LUT R155, R213, 0x8, RZ, 0xc0, !PT ;  /* 0x00000008d59b7812 */ /* 0x000fe600078ec0ff */
[--C-:B------:R-:W-:Y:S01]  /*5a00*/  IMAD.X R115, R113, 0x1, R220.reuse, P0 ;  /* 0x0000000171737824 */ /* 0x100fe200000e06dc */
[-C--:B------:R-:W-:Y:S01]  /*5a10*/  IADD3 R110, P0, PT, R114, R219.reuse, RZ ;  /* 0x000000db726e7210 */ /* 0x080fe20007f1e0ff */
[----:B------:R-:W-:Y:S01]  /*5a20*/  IMAD.U32 R214, RZ, RZ, UR6 ;  /* 0x00000006ffd67e24 */ /* 0x000fe2000f8e00ff */
[----:B------:R-:W-:Y:S03]  /*5a30*/  LOP3.LUT R157, R216, 0x8, RZ, 0xc0, !PT ;  /* 0x00000008d89d7812 */ /* 0x000fe600078ec0ff */
[----:B------:R-:W-:Y:S01]  /*5a40*/  IMAD.X R111, R115, 0x1, R220, P0 ;  /* 0x00000001736f7824 */ /* 0x000fe200000e06dc */
[----:B------:R-:W-:Y:S01]  /*5a50*/  LOP3.LUT R149, R215, 0x100, RZ, 0xc0, !PT ;  /* 0x00000100d7957812 */ /* 0x000fe200078ec0ff */
[----:B------:R-:W-:Y:S01]  /*5a60*/  IMAD R247, R105, 0x2, R214 ;  /* 0x0000000269f77824 */ /* 0x000fe200078e02d6 */
[-C--:B------:R-:W-:Y:S02]  /*5a70*/  IADD3 R108, P0, PT, R110, R219.reuse, RZ ;  /* 0x000000db6e6c7210 */ /* 0x080fe40007f1e0ff */
[--C-:B------:R-:W-:Y:S02]  /*5a80*/  LOP3.LUT R0, R155, 0xc0, R152.reuse, 0xf8, !PT ;  /* 0x000000c09b007812 */ /* 0x100fe400078ef898 */
[----:B------:R-:W-:Y:S01]  /*5a90*/  @!PT LDS RZ, [RZ] ;  /* 0x00000000fffff984 */ /* 0x000fe20000000800 */
[----:B------:R-:W-:Y:S01]  /*5aa0*/  @!PT LDS RZ, [RZ] ;  /* 0x00000000fffff984 */ /* 0x000fe20000000800 */
[----:B------:R-:W-:Y:S01]  /*5ab0*/  @!PT LDS RZ, [RZ] ;  /* 0x00000000fffff984 */ /* 0x000fe20000000800 */
[----:B------:R-:W-:Y:S01]  /*5ac0*/  LDGSTS.E.BYPASS.LTC128B.128 [R247+0x5000], desc[UR4][R228.64] ;  /* 0x05000000e4f77fae */ /* 0x000fe2000b981a04 */
[----:B------:R-:W-:Y:S01]  /*5ad0*/  LOP3.LUT R150, R157, 0xc0, R152, 0xf8, !PT ;  /* 0x000000c09d967812 */ /* 0x000fe200078ef898 */
[----:B------:R-:W-:Y:S01]  /*5ae0*/  IMAD.X R109, R111, 0x1, R220, P0 ;  /* 0x000000016f6d7824 */ /* 0x000fe200000e06dc */
[----:B------:R-:W-:Y:S02]  /*5af0*/  LOP3.LUT R155, R212, 0x18, RZ, 0xc0, !PT ;  /* 0x00000018d49b7812 */ /* 0x000fe400078ec0ff */
[----:B------:R1:W-:Y:S01]  /*5b00*/  LDGSTS.E.BYPASS.LTC128B.128 [R247+0x5800], desc[UR4][R106.64] ;  /* 0x058000006af77fae */ /* 0x0003e2000b981a04 */
[----:B------:R-:W-:Y:S02]  /*5b10*/  LOP3.LUT R149, R149, 0x20, R152, 0xf8, !PT ;  /* 0x0000002095957812 */ /* 0x000fe400078ef898 */
[----:B------:R-:W-:Y:S02]  /*5b20*/  LOP3.LUT R215, R215, 0x3e00, RZ, 0xc0, !PT ;  /* 0x00003e00d7d77812 */ /* 0x000fe400078ec0ff */
[----:B------:R-:W-:Y:S01]  /*5b30*/  LDGSTS.E.BYPASS.LTC128B.128 [R247+0x6000], desc[UR4][R112.64] ;  /* 0x0600000070f77fae */ /* 0x000fe2000b981a04 */
[----:B------:R-:W-:Y:S02]  /*5b40*/  IADD3 R104, P0, PT, R108, R219, RZ ;  /* 0x000000db6c687210 */ /* 0x000fe40007f1e0ff */
[----:B------:R-:W-:Y:S02]  /*5b50*/  LOP3.LUT R149, R149, R0, R155, 0xf6, !PT ;  /* 0x0000000095957212 */ /* 0x000fe400078ef69b */
[----:B------:R-:W-:Y:S01]  /*5b60*/  LDGSTS.E.BYPASS.LTC128B.128 [R247+0x6800], desc[UR4][R114.64] ;  /* 0x0680000072f77fae */ /* 0x000fe2000b981a04 */
[----:B------:R-:W-:Y:S01]  /*5b70*/  LOP3.LUT R150, R150, R155, RZ, 0x3c, !PT ;  /* 0x0000009b96967212 */ /* 0x000fe200078e3cff */
[----:B------:R-:W-:Y:S01]  /*5b80*/  IMAD.X R105, R109, 0x1, R220, P0 ;  /* 0x000000016d697824 */ /* 0x000fe200000e06dc */
[----:B------:R-:W-:Y:S02]  /*5b90*/  LOP3.LUT R155, R215, 0x20, R152, 0xf8, !PT ;  /* 0x00000020d79b7812 */ /* 0x000fe400078ef898 */
[----:B------:R-:W-:Y:S01]  /*5ba0*/  LDGSTS.E.BYPASS.LTC128B.128 [R247+0x7000], desc[UR4][R110.64] ;  /* 0x070000006ef77fae */ /* 0x000fe2000b981a04 */
[----:B------:R-:W-:Y:S01]  /*5bb0*/  IMAD R148, R149, 0x2, R214 ;  /* 0x0000000295947824 */ /* 0x000fe200078e02d6 */
[----:B------:R-:W-:Y:S01]  /*5bc0*/  ISETP.GT.AND P2, PT, R234, R225, PT ;  /* 0x000000e1ea00720c */ /* 0x000fe20003f44270 */
[----:B------:R-:W-:Y:S01]  /*5bd0*/  IMAD.MOV.U32 R149, RZ, RZ, 0x20 ;  /* 0x00000020ff957424 */ /* 0x000fe200078e00ff */
[----:B------:R-:W-:Y:S01]  /*5be0*/  LOP3.LUT R155, R155, 0x100, R152, 0xf8, !PT ;  /* 0x000001009b9b7812 */ /* 0x000fe200078ef898 */
[----:B------:R-:W-:Y:S03]  /*5bf0*/  LDGSTS.E.BYPASS.LTC128B.128 [R247+0x7800], desc[UR4][R108.64] ;  /* 0x078000006cf77fae */ /* 0x000fe6000b981a04 */
[----:B------:R-:W-:Y:S02]  /*5c00*/  LOP3.LUT R155, R155, R150, RZ, 0xfc, !PT ;  /* 0x000000969b9b7212 */ /* 0x000fe400078efcff */
[----:B------:R-:W-:Y:S03]  /*5c10*/  LDGSTS.E.BYPASS.LTC128B.128 [R247+0x8000], desc[UR4][R104.64] ;  /* 0x0800000068f77fae */ /* 0x000fe6000b981a04 */
        /* <DEDUP_REMOVED lines=187> */
.L_x_3310:
[----:B------:R-:W-:Y:S05]  /*67d0*/  BSYNC.RECONVERGENT B0 ;  /* 0x0000000000007941 */ /* 0x000fea0003800200 */
.L_x_3309:
        /* <DEDUP_REMOVED lines=26> */
.L_x_3308:
[----:B------:R-:W-:Y:S05]  /*6980*/  BSYNC.RECONVERGENT B1 ;  /* 0x0000000000017941 */ /* 0x000fea0003800200 */
.L_x_3307:
        /* <DEDUP_REMOVED lines=402> */
[----:B------:R-:W-:Y:S01]  /*82b0*/  FFMA.FTZ R128, R128, R149, -R162 ;  /* 0x0000009580807223 */ /* 0x000fe200000108a2 */
[----:B------:R-:W-:Y:S01]  /*82c0*/  ISETP.GT.AND P0, PT, R234, R225, PT ;  /* 0x000000e1ea00720c */ /* 0x000fe20003f04270 */
        /* <DEDUP_REMOVED lines=251> */
.L_x_3304:
        /* <DEDUP_REMOVED lines=10> */
.L_x_3319:
[----:B------:R-:W-:Y:S01]  /*9320*/  FSETP.NE.FTZ.AND P1, PT, R12, RZ, PT ;  /* 0x000000ff0c00720b */ /* 0x000fe20003f35000 */
[----:B----4-:R-:W-:Y:S01]  /*9330*/  FADD.FTZ R9, R10, R11 ;  /* 0x0000000b0a097221 */ /* 0x010fe20000010000 */
[----:B------:R-:W2:Y:S01]  /*9340*/  MUFU.RCP R8, R12 ;  /* 0x0000000c00087308 */ /* 0x000ea20000001000 */
[----:B------:R-:W-:Y:S01]  /*9350*/  SHF.L.U32 R6, R213, 0x1, RZ ;  /* 0x00000001d5067819 */ /* 0x000fe200000006ff */
[----:B------:R-:W-:Y:S05]  /*9360*/  WARPSYNC.ALL ;  /* 0x0000000000007948 */ /* 0x000fea0003800000 */
[----:B------:R-:W-:Y:S01]  /*9370*/  FSETP.NE.FTZ.AND P0, PT, R9, RZ, PT ;  /* 0x000000ff0900720b */ /* 0x000fe20003f15000 */
[----:B------:R-:W4:Y:S01]  /*9380*/  MUFU.RCP R4, R9 ;  /* 0x0000000900047308 */ /* 0x000f220000001000 */
[----:B------:R-:W-:-:S02]  /*9390*/  LOP3.LUT R6, R215, 0x6, R6, 0xf8, !PT ;  /* 0x00000006d7067812 */ /* 0x000fc400078ef806 */
[----:B------:R-:W-:Y:S02]  /*93a0*/  MOV R21, 0xff800000 ;  /* 0xff80000000157802 */ /* 0x000fe40000000f00 */
[----:B------:R-:W-:Y:S02]  /*93b0*/  LOP3.LUT R6, R6, 0x20, R235, 0xf8, !PT ;  /* 0x0000002006067812 */ /* 0x000fe400078ef8eb */
[----:B------:R-:W-:Y:S01]  /*93c0*/  MOV R20, 0xff800000 ;  /* 0xff80000000147802 */ /* 0x000fe20000000f00 */
[----:B------:R-:W3:Y:S01]  /*93d0*/  @P1 MUFU.LG2 R7, R12 ;  /* 0x0000000c00071308 */ /* 0x000ee20000000c00 */
[----:B------:R-:W-:Y:S02]  /*93e0*/  LOP3.LUT R233, R6, R233, RZ, 0xfc, !PT ;  /* 0x000000e906e97212 */ /* 0x000fe400078efcff */
        /* <DEDUP_REMOVED lines=9> */
[----:B----4-:R-:W-:Y:S01]  /*9480*/  FSEL R4, R4, 1, P0 ;  /* 0x3f80000004047808 */ /* 0x010fe20000000000 */
[----:B---3--:R-:W-:Y:S02]  /*9490*/  @P1 FMUL.FTZ R10, R7, 0.69314718246459960938 ;  /* 0x3f317218070a1820 */ /* 0x008fe40000410000 */
[----:B------:R-:W2:Y:S02]  /*94a0*/  @P0 MUFU.LG2 R7, R9 ;  /* 0x0000000900070308 */ /* 0x000ea40000000c00 */
[C---:B------:R-:W-:Y:S01]  /*94b0*/  FMUL.FTZ R146, R4.reuse, R146 ;  /* 0x0000009204927220 */ /* 0x040fe20000410000 */
[----:B-----5:R-:W-:Y:S01]  /*94c0*/  @P1 FFMA.FTZ R20, R5, R148, R10 ;  /* 0x0000009405141223 */ /* 0x020fe2000001000a */
[C---:B------:R-:W-:Y:S01]  /*94d0*/  FMUL.FTZ R147, R4.reuse, R147 ;  /* 0x0000009304937220 */ /* 0x040fe20000410000 */
[C---:B------:R-:W-:Y:S01]  /*94e0*/  FMUL.FTZ R142, R4.reuse, R142 ;  /* 0x0000008e048e7220 */ /* 0x040fe20000410000 */
[C---:B------:R-:W-:Y:S01]  /*94f0*/  FMUL.FTZ R143, R4.reuse, R143 ;  /* 0x0000008f048f7220 */ /* 0x040fe20000410000 */
[C---:B------:R-:W-:Y:S01]  /*9500*/  FMUL.FTZ R138, R4.reuse, R138 ;  /* 0x0000008a048a7220 */ /* 0x040fe20000410000 */
[C---:B------:R-:W-:Y:S01]  /*9510*/  FMUL.FTZ R139, R4.reuse, R139 ;  /* 0x0000008b048b7220 */ /* 0x040fe20000410000 */
[C---:B------:R-:W-:Y:S01]  /*9520*/  FMUL.FTZ R134, R4.reuse, R134 ;  /* 0x0000008604867220 */ /* 0x040fe20000410000 */
[----:B------:R-:W-:Y:S01]  /*9530*/  FMUL.FTZ R135, R4, R135 ;  /* 0x0000008704877220 */ /* 0x000fe20000410000 */
[----:B--2---:R-:W-:-:S04]  /*9540*/  @P0 FMUL.FTZ R8, R7, 0.69314718246459960938 ;  /* 0x3f31721807080820 */ /* 0x004fc80000410000 */
[----:B------:R-:W-:Y:S01]  /*9550*/  @P0 FFMA.FTZ R21, R5, R0, R8 ;  /* 0x0000000005150223 */ /* 0x000fe20000010008 */
[----:B------:R-:W-:Y:S01]  /*9560*/  SHF.R.U32.HI R0, RZ, 0x2, R213 ;  /* 0x00000002ff007819 */ /* 0x000fe200000116d5 */
[----:B------:R-:W-:Y:S01]  /*9570*/  BAR.SYNC.DEFER_BLOCKING 0x0 ;  /* 0x0000000000007b1d */ /* 0x000fe20000010000 */
[----:B------:R-:W-:Y:S01]  /*9580*/  LOP3.LUT R4, R235, 0x80, RZ, 0xc0, !PT ;  /* 0x00000080eb047812 */ /* 0x000fe200078ec0ff */
[----:B------:R-:W-:Y:S01]  /*9590*/  IMAD R233, R233, 0x4, R214 ;  /* 0x00000004e9e97824 */ /* 0x000fe200078e02d6 */
[----:B------:R-:W-:-:S03]  /*95a0*/  LOP3.LUT R6, R235, 0x40, RZ, 0xc0, !PT ;  /* 0x00000040eb067812 */ /* 0x000fc600078ec0ff */
[C---:B------:R-:W-:Y:S02]  /*95b0*/  IMAD.IADD R5, R233.reuse, 0x1, -R4 ;  /* 0x00000001e9057824 */ /* 0x040fe400078e0a04 */
[--C-:B------:R-:W-:Y:S02]  /*95c0*/  IMAD.IADD R4, R233, 0x1, -R6.reuse ;  /* 0x00000001e9047824 */ /* 0x100fe400078e0a06 */
[----:B------:R-:W-:Y:S01]  /*95d0*/  IMAD.IADD R6, R5, 0x1, -R6 ;  /* 0x0000000105067824 */ /* 0x000fe200078e0a06 */
[----:B------:R2:W-:Y:S04]  /*95e0*/  STS.64 [R233], R144 ;  /* 0x00000090e9007388 */ /* 0x0005e80000000a00 */
[----:B------:R2:W-:Y:S04]  /*95f0*/  STS.64 [R233+0x400], R146 ;  /* 0x00040092e9007388 */ /* 0x0005e80000000a00 */
[----:B------:R2:W-:Y:S04]  /*9600*/  STS.64 [R4+0x20], R140 ;  /* 0x0000208c04007388 */ /* 0x0005e80000000a00 */
[----:B------:R2:W-:Y:S04]  /*9610*/  STS.64 [R4+0x420], R142 ;  /* 0x0004208e04007388 */ /* 0x0005e80000000a00 */
[----:B------:R2:W-:Y:S04]  /*9620*/  STS.64 [R5+0x40], R136 ;  /* 0x0000408805007388 */ /* 0x0005e80000000a00 */
[----:B------:R2:W-:Y:S04]  /*9630*/  STS.64 [R5+0x440], R138 ;  /* 0x0004408a05007388 */ /* 0x0005e80000000a00 */
[----:B------:R2:W-:Y:S04]  /*9640*/  STS.64 [R6+0x60], R132 ;  /* 0x0000608406007388 */ /* 0x0005e80000000a00 */
[----:B------:R2:W-:Y:S04]  /*9650*/  STS.64 [R6+0x460], R134 ;  /* 0x0004608606007388 */ /* 0x0005e80000000a00 */
[----:B------:R-:W3:Y:S04]  /*9660*/  LD.E.64 R22, desc[UR4][R2.64+0xb0] ;  /* 0x0000b00402167980 */ /* 0x000ee8000c101b00 */
[----:B------:R-:W4:Y:S04]  /*9670*/  LD.E R26, desc[UR4][R2.64+0x60] ;  /* 0x00006004021a7980 */ /* 0x000f28000c101900 */
[----:B------:R-:W2:Y:S04]  /*9680*/  LD.E R24, desc[UR4][R2.64+0xcc] ;  /* 0x0000cc0402187980 */ /* 0x000ea8000c101900 */
[----:B------:R-:W2:Y:S04]  /*9690*/  LD.E.64 R28, desc[UR4][R2.64+0x78] ;  /* 0x00007804021c7980 */ /* 0x000ea8000c101b00 */
[----:B------:R1:W5:Y:S01]  /*96a0*/  LD.E.64 R30, desc[UR4][R2.64+0xa8] ;  /* 0x0000a804021e7980 */ /* 0x000362000c101b00 */
[----:B------:R-:W-:Y:S01]  /*96b0*/  LOP3.LUT R7, R212, 0xd8, RZ, 0xc0, !PT ;  /* 0x000000d8d4077812 */ /* 0x000fe200078ec0ff */
[----:B------:R-:W-:Y:S01]  /*96c0*/  IMAD.SHL.U32 R231, R231, 0x40, RZ ;  /* 0x00000040e7e77824 */ /* 0x000fe200078e00ff */
[----:B------:R-:W-:Y:S02]  /*96d0*/  BAR.SYNC.DEFER_BLOCKING 0x0 ;  /* 0x0000000000007b1d */ /* 0x000fe40000010000 */
[----:B------:R-:W-:-:S02]  /*96e0*/  LOP3.LUT R7, R7, 0x18, R216, 0x78, !PT ;  /* 0x0000001807077812 */ /* 0x000fc400078e78d8 */
[----:B------:R-:W-:Y:S02]  /*96f0*/  LOP3.LUT P1, RZ, R213, 0x3, RZ, 0xc0, !PT ;  /* 0x00000003d5ff7812 */ /* 0x000fe4000782c0ff */
[----:B------:R-:W-:Y:S01]  /*9700*/  LOP3.LUT R7, R7, 0xf24, R212, 0xf8, !PT ;  /* 0x00000f2407077812 */ /* 0x000fe200078ef8d4 */
[----:B------:R-:W-:Y:S01]  /*9710*/  BSSY.RECONVERGENT B0, `(.L_x_3313) ;  /* 0x000001c000007945 */ /* 0x000fe20003800200 */
[----:B------:R-:W-:-:S03]  /*9720*/  LOP3.LUT R25, R216, 0x30, RZ, 0xc0, !PT ;  /* 0x00000030d8197812 */ /* 0x000fc600078ec0ff */
[----:B------:R-:W-:Y:S01]  /*9730*/  IMAD R214, R7, 0x4, R214 ;  /* 0x0000000407d67824 */ /* 0x000fe200078e02d6 */
[----:B------:R-:W-:Y:S02]  /*9740*/  LOP3.LUT R0, R25, 0x7, R0, 0xf8, !PT ;  /* 0x0000000719007812 */ /* 0x000fe400078ef800 */
[----:B-1----:R-:W-:Y:S02]  /*9750*/  LOP3.LUT R3, R212, 0xffc, RZ, 0xc0, !PT ;  /* 0x00000ffcd4037812 */ /* 0x002fe400078ec0ff */
[----:B------:R1:W1:Y:S04]  /*9760*/  LDS.128 R16, [R214] ;  /* 0x00000000d6107984 */ /* 0x0002680000000c00 */
[----:B------:R1:W1:Y:S04]  /*9770*/  LDS.128 R12, [R214+0x800] ;  /* 0x00080000d60c7984 */ /* 0x0002680000000c00 */
[----:B------:R1:W1:Y:S04]  /*9780*/  LDS.128 R8, [R214+0x1000] ;  /* 0x00100000d6087984 */ /* 0x0002680000000c00 */
[----:B------:R1:W1:Y:S01]  /*9790*/  LDS.128 R4, [R214+0x1800] ;  /* 0x00180000d6047984 */ /* 0x0002620000000c00 */
[----:B---3--:R-:W-:-:S04]  /*97a0*/  IMAD R22, R22, UR8, R239 ;  /* 0x0000000816167c24 */ /* 0x008fc8000f8e02ef */
[----:B----4-:R-:W-:-:S04]  /*97b0*/  IMAD R22, R22, R26, R237 ;  /* 0x0000001a16167224 */ /* 0x010fc800078e02ed */
[----:B------:R-:W-:-:S04]  /*97c0*/  IMAD R23, R23, R22, R231 ;  /* 0x0000001617177224 */ /* 0x000fc800078e02e7 */
[----:B--2---:R-:W-:-:S05]  /*97d0*/  IMAD R24, R23, R24, RZ ;  /* 0x0000001817187224 */ /* 0x004fca00078e02ff */
[----:B------:R-:W-:-:S04]  /*97e0*/  IADD3 R3, P0, PT, R24, R3, RZ ;  /* 0x0000000318037210 */ /* 0x000fc80007f1e0ff */
[----:B------:R-:W-:Y:S02]  /*97f0*/  LEA.HI.X.SX32 R24, R24, RZ, 0x1, P0 ;  /* 0x000000ff18187211 */ /* 0x000fe400000f0eff */
[----:B------:R-:W-:-:S04]  /*9800*/  LEA R2, P0, R3, R28, 0x2 ;  /* 0x0000001c03027211 */ /* 0x000fc800078010ff */
[----:B------:R-:W-:Y:S01]  /*9810*/  LEA.HI.X R3, R3, R29, R24, 0x2, P0 ;  /* 0x0000001d03037211 */ /* 0x000fe200000f1418 */
[----:B-1----:R-:W-:Y:S08]  /*9820*/  @P1 BRA `(.L_x_3314) ;  /* 0x0000000000281947 */ /* 0x002ff00003800000 */
        /* <DEDUP_REMOVED lines=10> */
.L_x_3314:
[----:B------:R-:W-:Y:S05]  /*98d0*/  BSYNC.RECONVERGENT B0 ;  /* 0x0000000000007941 */ /* 0x000fea0003800200 */
.L_x_3313:
[----:B------:R-:W-:Y:S01]  /*98e0*/  MOV R231, 0x0 ;  /* 0x0000000000e77802 */ /* 0x000fe20000000f00 */
[----:B------:R-:W-:Y:S04]  /*98f0*/  ST.E.128 desc[UR4][R2.64], R16 ;  /* 0x0000001002007985 */ /* 0x000fe8000c101d04 */
[----:B------:R-:W-:Y:S04]  /*9900*/  ST.E.128 desc[UR4][R2.64+0x800], R12 ;  /* 0x0008000c02007985 */ /* 0x000fe8000c101d04 */
[----:B------:R-:W-:Y:S04]  /*9910*/  ST.E.128 desc[UR4][R2.64+0x1000], R8 ;  /* 0x0010000802007985 */ /* 0x000fe8000c101d04 */
[----:B------:R1:W-:Y:S02]  /*9920*/  ST.E.128 desc[UR4][R2.64+0x1800], R4 ;  /* 0x0018000402007985 */ /* 0x0003e4000c101d04 */
[----:B-1---5:R-:W-:Y:S05]  /*9930*/  RET.REL.NODEC R230 `(_ZN5flash24flash_fwd_splitkv_kernelI23Flash_fwd_kernel_traitsILi32ELi64ELi256ELi4ELb0ELb0EN7cutlass6half_tE19Flash_kernel_traitsILi32ELi64ELi256ELi4ES3_EELb0ELb0ELb0ELb1ELb1ELb0ELb1ELb0EEEvNS_16Flash_fwd_paramsE) ;  /* 0xffffff64e6b07950 */ /* 0x022fea0003c3ffff */
.L_x_3312:
[----:B------:R-:W-:Y:S01]  /*9940*/  MOV R7, 0x2 ;  /* 0x0000000200077802 */ /* 0x000fe20000000f00 */
[----:B------:R-:W-:Y:S01]  /*9950*/  IMAD.MOV.U32 R4, RZ, RZ, 0x1f ;  /* 0x0000001fff047424 */ /* 0x000fe200078e00ff */
[----:B------:R-:W-:-:S07]  /*9960*/  MOV R6, 0xffffffff ;  /* 0xffffffff00067802 */ /* 0x000fce0000000f00 */
[----:B-1---5:R-:W-:Y:S05]  /*9970*/  WARPSYNC.COLLECTIVE R6, `(.L_x_3315) ;  /* 0x0000000006087348 */ /* 0x022fea0003c00000 */
[----:B------:R2:W3:Y:S02]  /*9980*/  SHFL.BFLY P0, R11, R245, R7, R4 ;  /* 0x0c000007f50b7389 */ /* 0x0004e40000000004 */
[----:B-123-5:R-:W-:Y:S05]  /*9990*/  ENDCOLLECTIVE ;  /* 0x000000000000791b */ /* 0x02efea0003800000 */
.L_x_3315:
[----:B------:R-:W-:Y:S02]  /*99a0*/  IMAD.MOV.U32 R8, RZ, RZ, R11 ;  /* 0x000000ffff087224 */ /* 0x000fe400078e000b */
[----:B------:R-:W-:Y:S02]  /*99b0*/  IMAD.MOV.U32 R7, RZ, RZ, 0x1 ;  /* 0x00000001ff077424 */ /* 0x000fe400078e00ff */
[----:B------:R-:W-:-:S05]  /*99c0*/  FADD.FTZ R9, R8, R245 ;  /* 0x000000f508097221 */ /* 0x000fca0000010000 */
[----:B------:R-:W-:-:S07]  /*99d0*/  MOV R245, R9 ;  /* 0x0000000900f57202 */ /* 0x000fce0000000f00 */
[----:B------:R-:W-:Y:S05]  /*99e0*/  WARPSYNC.COLLECTIVE R6, `(.L_x_3316) ;  /* 0x0000000006087348 */ /* 0x000fea0003c00000 */
[----:B------:R1:W2:Y:S02]  /*99f0*/  SHFL.BFLY P0, R11, R245, R7, R4 ;  /* 0x0c000007f50b7389 */ /* 0x0002a40000000004 */
[----:B-12---:R-:W-:Y:S05]  /*9a00*/  ENDCOLLECTIVE ;  /* 0x000000000000791b */ /* 0x006fea0003800000 */
.L_x_3316:
[----:B------:R-:W-:Y:S01]  /*9a10*/  MOV R245, R238 ;  /* 0x000000ee00f57202 */ /* 0x000fe20000000f00 */
[----:B------:R-:W-:Y:S01]  /*9a20*/  IMAD.MOV.U32 R7, RZ, RZ, 0x2 ;  /* 0x00000002ff077424 */ /* 0x000fe200078e00ff */
[----:B------:R-:W-:-:S07]  /*9a30*/  MOV R8, R11 ;  /* 0x0000000b00087202 */ /* 0x000fce0000000f00 */
[----:B------:R-:W-:Y:S05]  /*9a40*/  WARPSYNC.COLLECTIVE R6, `(.L_x_3317) ;  /* 0x0000000006087348 */ /* 0x000fea0003c00000 */
[----:B------:R1:W2:Y:S02]  /*9a50*/  SHFL.BFLY P0, R11, R245, R7, R4 ;  /* 0x0c000007f50b7389 */ /* 0x0002a40000000004 */
[----:B-12---:R-:W-:Y:S05]  /*9a60*/  ENDCOLLECTIVE ;  /* 0x000000000000791b */ /* 0x006fea0003800000 */
.L_x_3317:
[----:B------:R-:W-:Y:S01]  /*9a70*/  FADD.FTZ R12, R9, R8 ;  /* 0x00000008090c7221 */ /* 0x000fe20000010000 */
[----:B------:R-:W-:Y:S01]  /*9a80*/  FADD.FTZ R10, R11, R238 ;  /* 0x000000ee0b0a7221 */ /* 0x000fe20000010000 */
[----:B------:R-:W-:-:S04]  /*9a90*/  MOV R7, 0x1 ;  /* 0x0000000100077802 */ /* 0x000fc80000000f00 */
[----:B------:R-:W-:-:S07]  /*9aa0*/  MOV R245, R10 ;  /* 0x0000000a00f57202 */ /* 0x000fce0000000f00 */
[----:B------:R-:W-:Y:S05]  /*9ab0*/  WARPSYNC.COLLECTIVE R6, `(.L_x_3318) ;  /* 0x0000000006087348 */ /* 0x000fea0003c00000 */
[----:B------:R1:W2:Y:S02]  /*9ac0*/  SHFL.BFLY P0, R11, R245, R7, R4 ;  /* 0x0c000007f50b7389 */ /* 0x0002a40000000004 */
[----:B-12---:R-:W-:Y:S05]  /*9ad0*/  ENDCOLLECTIVE ;  /* 0x000000000000791b */ /* 0x006fea0003800000 */
.L_x_3318:
[----:B------:R-:W-:Y:S05]  /*9ae0*/  BRA `(.L_x_3319) ;  /* 0xfffffff8000c7947 */ /* 0x000fea000383ffff */
.L_x_3320:
        /* <DEDUP_REMOVED lines=9> */
.L_x_10250:


//--------------------- .text._ZN5flash24flash_fwd_splitkv_kernelI23Flash_fwd_kernel_traitsILi32ELi64ELi256ELi4ELb0ELb0EN7cutlass6half_tE19Flash_kernel_traitsILi32ELi64ELi256ELi4ES3_EELb0ELb0ELb0ELb1ELb1ELb1ELb1ELb0EEEvNS_16Flash_fwd_paramsE --------------------------
	.section	.text._ZN5flash24flash_fwd_splitkv_kernelI23Flash_fwd_kernel_traitsILi32ELi64ELi256ELi4ELb0ELb0EN7cutlass6half_tE19Flash_kernel_traitsILi32ELi64ELi256ELi4ES3_EELb0ELb0ELb0ELb1ELb1ELb1ELb1ELb0EEEvNS_16Flash_fwd_paramsE,"ax",@progbits
	.align	128
        .global         _ZN5flash24flash_fwd_splitkv_kernelI23Flash_fwd_kernel_traitsILi32ELi64ELi256ELi4ELb0ELb0EN7cutlass6half_tE19Flash_kernel_traitsILi32ELi64ELi256ELi4ES3_EELb0ELb0ELb0ELb1ELb1ELb1ELb1ELb0EEEvNS_16Flash_fwd_paramsE
        .type           _ZN5flash24flash_fwd_splitkv_kernelI23Flash_fwd_kernel_traitsILi32ELi64ELi256ELi4ELb0ELb0EN7cutlass6half_tE19Flash_kernel_traitsILi32ELi64ELi256ELi4ES3_EELb0ELb0ELb0ELb1ELb1ELb1ELb1ELb0EEEvNS_16Flash_fwd_paramsE,@function
        .size           _ZN5flash24flash_fwd_splitkv_kernelI23Flash_fwd_kernel_traitsILi32ELi64ELi256ELi4ELb0ELb0EN7cutlass6half_tE19Flash_kernel_traitsILi32ELi64ELi256ELi4ES3_EELb0ELb0ELb0ELb1ELb1ELb1ELb1ELb0EEEvNS_16Flash_fwd_paramsE,(.L_x_10251 - _ZN5flash24flash_fwd_splitkv_kernelI23Flash_fwd_kernel_traitsILi32ELi64ELi256ELi4ELb0ELb0EN7cutlass6half_tE19Flash_kernel_traitsILi32ELi64ELi256ELi4ES3_EELb0ELb0ELb0ELb1ELb1ELb1ELb1ELb0EEEvNS_16Flash_fwd_paramsE)
        .other          _ZN5flash24flash_fwd_splitkv_kernelI23Flash_fwd_kernel_traitsILi32ELi64ELi256ELi4ELb0ELb0EN7cutlass6half_tE19Flash_kernel_traitsILi32ELi64ELi256ELi4ES3_EELb0ELb0ELb0ELb1ELb1ELb1ELb1ELb0EEEvNS_16Flash_fwd_paramsE,@"STO_CUDA_ENTRY STV_DEFAULT"
_ZN5flash24flash_fwd_splitkv_kernelI23Flash_fwd_kernel_traitsILi32ELi64ELi256ELi4ELb0ELb0EN7cutlass6half_tE19Flash_kernel_traitsILi32ELi64ELi256ELi4ES3_EELb0ELb0ELb0ELb1ELb1ELb1ELb1ELb0EEEvNS_16Flash_fwd_paramsE:
.text._ZN5flash24flash_fwd_splitkv_kernelI23Flash_fwd_kernel_traitsILi32ELi64ELi256ELi4ELb0ELb0EN7cutlass6half_tE19Flash_kernel_traitsILi32ELi64ELi256ELi4ES3_EELb0ELb0ELb0ELb1ELb1ELb1ELb1ELb0EEEvNS_16Flash_fwd_paramsE:
        /* <DEDUP_REMOVED lines=30> */
[----:B-1----:R-:W-:Y:S05]  /*01e0*/  CALL.REL.NOINC `($_ZN5flash24flash_fwd_splitkv_kernelI23Flash_fwd_kernel_traitsILi32ELi64ELi256ELi4ELb0ELb0EN7cutlass6half_tE19Flash_kernel_traitsILi32ELi64ELi256ELi4ES3_EELb0ELb0ELb0ELb1ELb1ELb1ELb1ELb0EEEvNS_16Flash_fwd_paramsE$_ZN5flash30compute_attn_1rowblock_splitkvI23Flash_fwd_kernel_traitsILi32ELi64ELi256ELi4ELb0ELb0EN7cutlass6half_tE19Flash_kernel_traitsILi32ELi64ELi256ELi4ES3_EELb0ELb0ELb0ELb1ELb1ELb1ELb1ELb0ENS_16Flash_fwd_paramsEEEvRKT8_iiiii) ;  /* 0x0000000000087944 */ /* 0x002fea0003c00000 */
[----:B------:R-:W-:Y:S05]  /*01f0*/  BSYNC.RECONVERGENT B2 ;  /* 0x0000000000027941 */ /* 0x000fea0003800200 */
.L_x_3321:
[----:B------:R-:W-:Y:S05]  /*0200*/  EXIT ;  /* 0x000000000000794d */ /* 0x000fea0003800000 */
        .type           $_ZN5flash24flash_fwd_splitkv_kernelI23Flash_fwd_kernel_traitsILi32ELi64ELi256ELi4ELb0ELb0EN7cutlass6half_tE19Flash_kernel_traitsILi32ELi64ELi256ELi4ES3_EELb0ELb0ELb0ELb1ELb1ELb1ELb1ELb0EEEvNS_16Flash_fwd_paramsE$_ZN5flash30compute_attn_1rowblock_splitkvI23Flash_fwd_kernel_traitsILi32ELi64ELi256ELi4ELb0ELb0EN7cutlass6half_tE19Flash_kernel_traitsILi32ELi64ELi256ELi4ES3_EELb0ELb0ELb0ELb1ELb1ELb1ELb1ELb0ENS_16Flash_fwd_paramsEEEvRKT8_iiiii,@function
        .size           $_ZN5flash24flash_fwd_splitkv_kernelI23Flash_fwd_kernel_traitsILi32ELi64ELi256ELi4ELb0ELb0EN7cutlass6half_tE19Flash_kernel_traitsILi32ELi64ELi256ELi4ES3_EELb0ELb0ELb0ELb1ELb1ELb1ELb1ELb0EEEvNS_16Flash_fwd_paramsE$_ZN5flash30compute_attn_1rowblock_splitkvI23Flash_fwd_kernel_traitsILi32ELi64ELi256ELi4ELb0ELb0EN7cutlass6half_tE19Flash_kernel_traitsILi32ELi64ELi256ELi4ES3_EELb0ELb0ELb0ELb1ELb1ELb1ELb1ELb0ENS_16Flash_fwd_paramsEEEvRKT8_iiiii,(.L_x_10251 - $_ZN5flash24flash_fwd_splitkv_kernelI23Flash_fwd_kernel_traitsILi32ELi64ELi256ELi4ELb0ELb0EN7cutlass6half_tE19Flash_kernel_traitsILi32ELi64ELi256ELi4ES3_EELb0ELb0ELb0ELb1ELb1ELb1ELb1ELb0EEEvNS_16Flash_fwd_paramsE$_ZN5flash30compute_attn_1rowblock_splitkvI23Flash_fwd_kernel_traitsILi32ELi64ELi256ELi4ELb0ELb0EN7cutlass6half_tE19Flash_kernel_traitsILi32ELi64ELi256ELi4ES3_EELb0ELb0ELb0ELb1ELb1ELb1ELb1ELb0ENS_16Flash_fwd_paramsEEEvRKT8_iiiii)
$_ZN5flash24flash_fwd_splitkv_kernelI23Flash_fwd_kernel_traitsILi32ELi64ELi256ELi4ELb0ELb0EN7cutlass6half_tE19Flash_kernel_traitsILi32ELi64ELi256ELi4ES3_EELb0ELb0ELb0ELb1ELb1ELb1ELb1ELb0EEEvNS_16Flash_fwd_paramsE$_ZN5flash30compute_attn_1rowblock_splitkvI23Flash_fwd_kernel_traitsILi32ELi64ELi256ELi4ELb0ELb0EN7cutlass6half_tE19Flash_kernel_traitsILi32ELi64ELi256ELi4ES3_EELb0ELb0ELb0ELb1ELb1ELb1ELb1ELb0ENS_16Flash_fwd_paramsEEEvRKT8_iiiii:
        /* <DEDUP_REMOVED lines=24> */
.L_x_3325:
[----:B------:R-:W-:Y:S05]  /*0390*/  BSYNC.RECONVERGENT B0 ;  /* 0x0000000000007941 */ /* 0x000fea0003800200 */
.L_x_3324:
[----:B-----5:R-:W-:Y:S02]  /*03a0*/  IADD3 R11, PT, PT, R11, R4, -R10 ;  /* 0x000000040b0b7210 */ /* 0x020fe40007ffe80a */
.L_x_3323:
[----:B------:R-:W-:Y:S05]  /*03b0*/  BSYNC.RECONVERGENT B1 ;  /* 0x0000000000017941 */ /* 0x000fea0003800200 */
.L_x_3322:
[----:B------:R-:W-:Y:S01]  /*03c0*/  IMAD.SHL.U32 R0, R183, 0x40, RZ ;  /* 0x00000040b7007824 */ /* 0x000fe200078e00ff */
[----:B------:R-:W-:Y:S01]  /*03d0*/  MOV R6, R182 ;  /* 0x000000b600067202 */ /* 0x000fe20000000f00 */
[----:B------:R-:W-:-:S03]  /*03e0*/  IMAD.MOV.U32 R7, RZ, RZ, 0x0 ;  /* 0x00000000ff077424 */ /* 0x000fc600078e00ff */
[----:B-----5:R-:W-:-:S13]  /*03f0*/  ISETP.GT.AND P0, PT, R188, R0, PT ;  /* 0x00000000bc00720c */ /* 0x020fda0003f04270 */
[----:B-1----:R-:W-:Y:S05]  /*0400*/  @!P0 RET.REL.NODEC R6 `(_ZN5flash24flash_fwd_splitkv_kernelI23Flash_fwd_kernel_traitsILi32ELi64ELi256ELi4ELb0ELb0EN7cutlass6half_tE19Flash_kernel_traitsILi32ELi64ELi256ELi4ES3_EELb0ELb0ELb0ELb1ELb1ELb1ELb1ELb0EEEvNS_16Flash_fwd_paramsE) ;  /* 0xfffffff806fc8950 */ /* 0x002fea0003c3ffff */
[----:B------:R-:W-:Y:S01]  /*0410*/  IABS R7, R8 ;  /* 0x0000000800077213 */ /* 0x000fe20000000000 */
[----:B------:R-:W-:Y:S01]  /*0420*/  VIADD R4, R4, 0xff ;  /* 0x000000ff04047836 */ /* 0x000fe20000000000 */
[----:B------:R-:W1:Y:S01]  /*0430*/  S2R R151, SR_TID.X ;  /* 0x0000000000977919 */ /* 0x000e620000002100 */
[----:B------:R-:W-:Y:S01]  /*0440*/  VIADD R11, R11, 0xff ;  /* 0x000000ff0b0b7836 */ /* 0x000fe20000000000 */
[----:B------:R-:W2:Y:S02]  /*0450*/  I2F.RP R12, R7 ;  /* 0x00000007000c7306 */ /* 0x000ea40000209400 */
[----:B------:R-:W-:-:S04]  /*0460*/  SHF.R.S32.HI R9, RZ, 0x1f, R4 ;  /* 0x0000001fff097819 */ /* 0x000fc80000011404 */
[----:B------:R-:W-:Y:S02]  /*0470*/  LEA.HI R9, R9, R4, RZ, 0x8 ;  /* 0x0000000409097211 */ /* 0x000fe400078f40ff */
[-C--:B------:R-:W-:Y:S02]  /*0480*/  IABS R4, R8.reuse ;  /* 0x0000000800047213 */ /* 0x080fe40000000000 */
[----:B------:R-:W-:-:S03]  /*0490*/  LEA.HI.SX32 R9, R9, R8, 0x18 ;  /* 0x0000000809097211 */ /* 0x000fc600078fc2ff */
[----:B------:R-:W-:Y:S01]  /*04a0*/  IMAD.MOV R4, RZ, RZ, -R4 ;  /* 0x000000ffff047224 */ /* 0x000fe200078e0a04 */
[----:B--2---:R-:W2:Y:S01]  /*04b0*/  MUFU.RCP R12, R12 ;  /* 0x0000000c000c7308 */ /* 0x004ea20000001000 */
[----:B------:R-:W-:-:S05]  /*04c0*/  VIADD R9, R9, 0xffffffff ;  /* 0xffffffff09097836 */ /* 0x000fca0000000000 */
[----:B------:R-:W-:Y:S02]  /*04d0*/  IABS R5, R9 ;  /* 0x0000000900057213 */ /* 0x000fe40000000000 */
[----:B------:R-:W-:-:S04]  /*04e0*/  LOP3.LUT R9, R9, R8, RZ, 0x3c, !PT ;  /* 0x0000000809097212 */ /* 0x000fc800078e3cff */
[----:B------:R-:W-:Y:S01]  /*04f0*/  ISETP.GE.AND P0, PT, R9, RZ, PT ;  /* 0x000000ff0900720c */ /* 0x000fe20003f06270 */
[----:B--2---:R-:W-:-:S04]  /*0500*/  VIADD R12, R12, 0xffffffe ;  /* 0x0ffffffe0c0c7836 */ /* 0x004fc80000000000 */
[----:B------:R-:W2:Y:S02]  /*0510*/  F2I.FTZ.U32.TRUNC.NTZ R13, R12 ;  /* 0x0000000c000d7305 */ /* 0x000ea4000021f000 */
        /* <DEDUP_REMOVED lines=25> */
[----:B------:R1:W5:Y:S02]  /*06b0*/  LD.E.64 R8, desc[UR4][R2.64+0x78] ;  /* 0x0000780402087980 */ /* 0x000364000c101b00 */
[----:B-1----:R-:W-:-:S05]  /*06c0*/  SHF.R.U32.HI R2, RZ, 0x3, R151 ;  /* 0x00000003ff027819 */ /* 0x002fca0000011697 */
[----:B------:R-:W-:Y:S02]  /*06d0*/  VIADD R3, R2, 0x20 ;  /* 0x0000002002037836 */ /* 0x000fe40000000000 */
[----:B--2---:R-:W-:-:S04]  /*06e0*/  IMAD R6, R6, UR8, R190 ;  /* 0x0000000806067c24 */ /* 0x004fc8000f8e02be */
[----:B---3--:R-:W-:Y:S02]  /*06f0*/  IMAD R189, R6, R5, R189 ;  /* 0x0000000506bd7224 */ /* 0x008fe400078e02bd */
[C-C-:B------:R-:W-:Y:S02]  /*0700*/  IMAD.IADD R6, R188.reuse, 0x1, -R0.reuse ;  /* 0x00000001bc067824 */ /* 0x140fe400078e0a00 */
[----:B------:R-:W-:Y:S01]  /*0710*/  IMAD R189, R188, R189, R0 ;  /* 0x000000bdbcbd7224 */ /* 0x000fe200078e0200 */
[----:B------:R-:W-:Y:S01]  /*0720*/  LOP3.LUT P4, R0, R151, 0x7, RZ, 0xc0, !PT ;  /* 0x0000000797007812 */ /* 0x000fe2000788c0ff */
[----:B------:R-:W-:Y:S01]  /*0730*/  VIADD R5, R2, 0x10 ;  /* 0x0000001002057836 */ /* 0x000fe20000000000 */
[----:B------:R-:W-:Y:S02]  /*0740*/  ISETP.GE.AND P2, PT, R3, R6, PT ;  /* 0x000000060300720c */ /* 0x000fe40003f46270 */
[C---:B------:R-:W-:Y:S01]  /*0750*/  IADD3 R3, P0, PT, R189.reuse, R2, RZ ;  /* 0x00000002bd037210 */ /* 0x040fe20007f1e0ff */
[----:B----4-:R-:W-:Y:S01]  /*0760*/  IMAD R4, R189, R4, RZ ;  /* 0x00000004bd047224 */ /* 0x010fe200078e02ff */
[----:B------:R-:W-:-:S02]  /*0770*/  ISETP.GE.AND P3, PT, R5, R6, PT ;  /* 0x000000060500720c */ /* 0x000fc40003f66270 */
[C---:B------:R-:W-:Y:S01]  /*0780*/  ISETP.GE.OR P4, PT, R2.reuse, R6, P4 ;  /* 0x000000060200720c */ /* 0x040fe20002786670 */
[----:B------:R-:W-:Y:S01]  /*0790*/  VIADD R2, R2, 0x30 ;  /* 0x0000003002027836 */ /* 0x000fe20000000000 */
[C---:B------:R-:W-:Y:S02]  /*07a0*/  ISETP.NE.OR P2, PT, R0.reuse, RZ, P2 ;  /* 0x000000ff0000720c */ /* 0x040fe40001745670 */
[----:B------:R-:W-:Y:S02]  /*07b0*/  LEA.HI.X.SX32 R189, R189, RZ, 0x1, P0 ;  /* 0x000000ffbdbd7211 */ /* 0x000fe400000f0eff */
[----:B-----5:R-:W-:Y:S02]  /*07c0*/  LEA R10, P0, R3, R10, 0x2 ;  /* 0x0000000a030a7211 */ /* 0x020fe400078010ff */
[----:B------:R-:W-:Y:S02]  /*07d0*/  LEA R151, P1, R151, R4, 0x2 ;  /* 0x0000000497977211 */ /* 0x000fe400078210ff */
[----:B------:R-:W-:-:S02]  /*07e0*/  ISETP.NE.OR P3, PT, R0, RZ, P3 ;  /* 0x000000ff0000720c */ /* 0x000fc40001f65670 */
[----:B------:R-:W-:Y:S02]  /*07f0*/  LEA.HI.X R11, R3, R11, R189, 0x2, P0 ;  /* 0x0000000b030b7211 */ /* 0x000fe400000f14bd */
[----:B------:R-:W-:Y:S02]  /*0800*/  ISETP.GE.AND P0, PT, R2, R6, PT ;  /* 0x000000060200720c */ /* 0x000fe40003f06270 */
[----:B------:R-:W-:Y:S02]  /*0810*/  LEA.HI.X.SX32 R4, R4, RZ, 0x1, P1 ;  /* 0x000000ff04047211 */ /* 0x000fe400008f0eff */
[C---:B------:R-:W-:Y:S02]  /*0820*/  LEA R8, P1, R151.reuse, R8, 0x2 ;  /* 0x0000000897087211 */ /* 0x040fe400078210ff */
[----:B------:R-:W-:Y:S01]  /*0830*/  ISETP.NE.OR P0, PT, R0, RZ, P0 ;  /* 0x000000ff0000720c */ /* 0x000fe20000705670 */
[----:B------:R-:W-:Y:S01]  /*0840*/  @!P2 IMAD.MOV.U32 R3, RZ, RZ, -0x800000 ;  /* 0xff800000ff03a424 */ /* 0x000fe200078e00ff */
[----:B------:R-:W-:Y:S01]  /*0850*/  LEA.HI.X R9, R151, R9, R4, 0x2, P1 ;  /* 0x0000000997097211 */ /* 0x000fe200008f1404 */
[----:B------:R-:W-:-:S02]  /*0860*/  @!P4 IMAD.MOV.U32 R5, RZ, RZ, -0x800000 ;  /* 0xff800000ff05c424 */ /* 0x000fc400078e00ff */
[----:B------:R-:W-:Y:S02]  /*0870*/  @!P3 IMAD.MOV.U32 R4, RZ, RZ, -0x800000 ;  /* 0xff800000ff04b424 */ /* 0x000fe400078e00ff */
[----:B------:R-:W-:Y:S01]  /*0880*/  ST.E.128 desc[UR4][R8.64], RZ ;  /* 0x000000ff08007985 */ /* 0x000fe2000c101d04 */
[----:B------:R-:W-:-:S03]  /*0890*/  IMAD.MOV.U32 R2, RZ, RZ, R182 ;  /* 0x000000ffff027224 */ /* 0x000fc600078e00b6 */
[----:B------:R-:W-:Y:S04]  /*08a0*/  ST.E.128 desc[UR4][R8.64+0x800], RZ ;  /* 0x000800ff08007985 */ /* 0x000fe8000c101d04 */
[----:B------:R-:W-:Y:S04]  /*08b0*/  ST.E.128 desc[UR4][R8.64+0x1000], RZ ;  /* 0x001000ff08007985 */ /* 0x000fe8000c101d04 */
[----:B------:R-:W-:Y:S04]  /*08c0*/  ST.E.128 desc[UR4][R8.64+0x1800], RZ ;  /* 0x001800ff08007985 */ /* 0x000fe8000c101d04 */
[----:B------:R1:W-:Y:S04]  /*08d0*/  @!P2 ST.E desc[UR4][R10.64+0x80], R3 ;  /* 0x000080030a00a985 */ /* 0x0003e8000c101904 */
[----:B------:R-:W-:Y:S04]  /*08e0*/  @!P4 ST.E desc[UR4][R10.64], R5 ;  /* 0x000000050a00c985 */ /* 0x000fe8000c101904 */
[----:B------:R2:W-:Y:S01]  /*08f0*/  @!P3 ST.E desc[UR4][R10.64+0x40], R4 ;  /* 0x000040040a00b985 */ /* 0x0005e2000c101904 */
[----:B-1----:R-:W-:-:S04]  /*0900*/  IMAD.MOV.U32 R3, RZ, RZ, 0x0 ;  /* 0x00000000ff037424 */ /* 0x002fc800078e00ff */
[----:B--2---:R-:W-:Y:S05]  /*0910*/  @P0 RET.REL.NODEC R2 `(_ZN5flash24flash_fwd_splitkv_kernelI23Flash_fwd_kernel_traitsILi32ELi64ELi256ELi4ELb0ELb0EN7cutlass6half_tE19Flash_kernel_traitsILi32ELi64ELi256ELi4ES3_EELb0ELb0ELb0ELb1ELb1ELb1ELb1ELb0EEEvNS_16Flash_fwd_paramsE) ;  /* 0xfffffff402b80950 */ /* 0x004fea0003c3ffff */
[----:B------:R-:W-:Y:S02]  /*0920*/  MOV R0, 0xff800000 ;  /* 0xff80000000007802 */ /* 0x000fe40000000f00 */
[----:B------:R-:W-:-:S03]  /*0930*/  MOV R183, 0x0 ;  /* 0x0000000000b77802 */ /* 0x000fc60000000f00 */
[----:B------:R1:W-:Y:S02]  /*0940*/  ST.E desc[UR4][R10.64+0xc0], R0 ;  /* 0x0000c0000a007985 */ /* 0x0003e4000c101904 */
[----:B-1----:R-:W-:Y:S05]  /*0950*/  RET.REL.NODEC R182 `(_ZN5flash24flash_fwd_splitkv_kernelI23Flash_fwd_kernel_traitsILi32ELi64ELi256ELi4ELb0ELb0EN7cutlass6half_tE19Flash_kernel_traitsILi32ELi64ELi256ELi4ES3_EELb0ELb0ELb0ELb1ELb1ELb1ELb1ELb0EEEvNS_16Flash_fwd_paramsE) ;  /* 0xfffffff4b6a87950 */ /* 0x002fea0003c3ffff */
.L_x_3326:
        /* <DEDUP_REMOVED lines=104> */
.L_x_3328:
        /* <DEDUP_REMOVED lines=8> */
[----:B------:R-:W-:-:S02]  /*1060*/  MOV R46, RZ ;  /* 0x000000ff002e7202 */ /* 0x000fc40000000f00 */
[-C--:B-1----:R-:W-:Y:S02]  /*1070*/  IABS R4, R14.reuse ;  /* 0x0000000e00047213 */ /* 0x082fe40000000000 */
[----:B------:R-:W-:Y:S02]  /*1080*/  IABS R6, R14 ;  /* 0x0000000e00067213 */ /* 0x000fe40000000000 */
[----:B------:R-:W1:Y:S01]  /*1090*/  I2F.RP R0, R4 ;  /* 0x0000000400007306 */ /* 0x000e620000209400 */
[----:B--2---:R-:W-:Y:S01]  /*10a0*/  IMAD R5, R41, R10, RZ ;  /* 0x0000000a29057224 */ /* 0x004fe200078e02ff */
[----:B------:R-:W-:-:S06]  /*10b0*/  IADD3 R6, PT, PT, RZ, -R6, RZ ;  /* 0x80000006ff067210 */ /* 0x000fcc0007ffe0ff */
[----:B-1----:R-:W1:Y:S02]  /*10c0*/  MUFU.RCP R0, R0 ;  /* 0x0000000000007308 */ /* 0x002e640000001000 */
[----:B-1----:R-:W-:-:S06]  /*10d0*/  IADD3 R0, PT, PT, R0, 0xffffffe, RZ ;  /* 0x0ffffffe00007810 */ /* 0x002fcc0007ffe0ff */
[----:B------:R-:W1:Y:S02]  /*10e0*/  F2I.FTZ.U32.TRUNC.NTZ R21, R0 ;  /* 0x0000000000157305 */ /* 0x000e64000021f000 */
[----:B-1----:R-:W-:-:S05]  /*10f0*/  IADD3 R0, PT, PT, RZ, -R21, RZ ;  /* 0x80000015ff007210 */ /* 0x002fca0007ffe0ff */
[----:B------:R-:W-:Y:S01]  /*1100*/  IMAD R8, R0, R4, RZ ;  /* 0x0000000400087224 */ /* 0x000fe200078e02ff */
[----:B------:R-:W-:-:S03]  /*1110*/  IABS R0, R189 ;  /* 0x000000bd00007213 */ /* 0x000fc60000000000 */
[----:B------:R-:W-:-:S04]  /*1120*/  IMAD.HI.U32 R8, R21, R8, R20 ;  /* 0x0000000815087227 */ /* 0x000fc800078e0014 */
[----:B------:R-:W-:-:S04]  /*1130*/  IMAD.WIDE.U32 R20, R40, R10, RZ ;  /* 0x0000000a28147225 */ /* 0x000fc800078e00ff */
[----:B------:R-:W-:-:S04]  /*1140*/  IMAD.HI.U32 R8, R8, R0, RZ ;  /* 0x0000000008087227 */ /* 0x000fc800078e00ff */
[----:B------:R-:W-:Y:S01]  /*1150*/  IMAD R6, R8, R6, R0 ;  /* 0x0000000608067224 */ /* 0x000fe200078e0200 */
[----:B------:R-:W-:-:S04]  /*1160*/  SHF.R.S32.HI R0, RZ, 0x1f, R10 ;  /* 0x0000001fff007819 */ /* 0x000fc8000001140a */
[----:B------:R-:W-:Y:S01]  /*1170*/  ISETP.GT.U32.AND P1, PT, R4, R6, PT ;  /* 0x000000060400720c */ /* 0x000fe20003f24070 */
[----:B------:R-:W-:-:S04]  /*1180*/  IMAD R5, R40, R0, R5 ;  /* 0x0000000028057224 */ /* 0x000fc800078e0205 */
[----:B------:R-:W-:Y:S02]  /*1190*/  IMAD.IADD R21, R21, 0x1, R5 ;  /* 0x0000000115157824 */ /* 0x000fe400078e0205 */
[----:B---3-5:R-:W-:-:S06]  /*11a0*/  IMAD R5, R19, R9, RZ ;  /* 0x0000000913057224 */ /* 0x028fcc00078e02ff */
[-C--:B------:R-:W-:Y:S02]  /*11b0*/  @!P1 IADD3 R6, PT, PT, R6, -R4.reuse, RZ ;  /* 0x8000000406069210 */ /* 0x080fe40007ffe0ff */
[----:B------:R-:W-:Y:S02]  /*11c0*/  @!P1 IADD3 R8, PT, PT, R8, 0x1, RZ ;  /* 0x0000000108089810 */ /* 0x000fe40007ffe0ff */
[----:B------:R-:W-:Y:S02]  /*11d0*/  ISETP.GE.U32.AND P2, PT, R6, R4, PT ;  /* 0x000000040600720c */ /* 0x000fe40003f46070 */
[----:B------:R-:W-:Y:S02]  /*11e0*/  SHF.R.S32.HI R4, RZ, 0x1f, R9 ;  /* 0x0000001fff047819 */ /* 0x000fe40000011409 */
[----:B------:R-:W-:Y:S02]  /*11f0*/  LOP3.LUT R6, R189, R14, RZ, 0x3c, !PT ;  /* 0x0000000ebd067212 */ /* 0x000fe400078e3cff */
[----:B------:R-:W-:Y:S01]  /*1200*/  ISETP.NE.AND P1, PT, R14, RZ, PT ;  /* 0x000000ff0e00720c */ /* 0x000fe20003f25270 */
[----:B------:R-:W-:Y:S01]  /*1210*/  IMAD R5, R18, R4, R5 ;  /* 0x0000000412057224 */ /* 0x000fe200078e0205 */
[----:B------:R-:W-:Y:S01]  /*1220*/  ISETP.GE.AND P0, PT, R6, RZ, PT ;  /* 0x000000ff0600720c */ /* 0x000fe20003f06270 */
[----:B------:R-:W-:Y:S01]  /*1230*/  IMAD.WIDE.U32 R18, R18, R9, R20 ;  /* 0x0000000912127225 */ /* 0x000fe200078e0014 */
[----:B------:R-:W-:-:S02]  /*1240*/  LEA R21, R44, 0xffffff00, 0x8 ;  /* 0xffffff002c157811 */ /* 0x000fc400078e40ff */
[----:B------:R-:W-:Y:S01]  /*1250*/  MOV R20, RZ ;  /* 0x000000ff00147202 */ /* 0x000fe20000000f00 */
[----:B------:R-:W-:Y:S01]  /*1260*/  @P2 VIADD R8, R8, 0x1 ;  /* 0x0000000108082836 */ /* 0x000fe20000000000 */
[----:B------:R-:W-:Y:S01]  /*1270*/  IADD3 R19, PT, PT, R19, R5, RZ ;  /* 0x0000000513137210 */ /* 0x000fe20007ffe0ff */
[-C--:B------:R-:W-:Y:S01]  /*1280*/  IMAD R6, R41, R21.reuse, RZ ;  /* 0x0000001529067224 */ /* 0x080fe200078e02ff */
[----:B------:R-:W-:Y:S01]  /*1290*/  SHF.R.S32.HI R7, RZ, 0x1f, R21 ;  /* 0x0000001fff077819 */ /* 0x000fe20000011415 */
[----:B----4-:R-:W-:Y:S02]  /*12a0*/  IMAD R5, R193, R10, RZ ;  /* 0x0000000ac1057224 */ /* 0x010fe400078e02ff */
[----:B------:R-:W-:Y:S02]  /*12b0*/  IMAD.WIDE.U32 R18, R40, R21, R18 ;  /* 0x0000001528127225 */ /* 0x000fe400078e0012 */
[----:B------:R-:W-:Y:S02]  /*12c0*/  @!P0 IADD3 R8, PT, PT, -R8, RZ, RZ ;  /* 0x000000ff08088210 */ /* 0x000fe40007ffe1ff */
[----:B------:R-:W-:Y:S01]  /*12d0*/  IMAD R6, R40, R7, R6 ;  /* 0x0000000728067224 */ /* 0x000fe200078e0206 */
[----:B------:R-:W-:Y:S01]  /*12e0*/  @!P1 LOP3.LUT R8, RZ, R14, RZ, 0x33, !PT ;  /* 0x0000000eff089212 */ /* 0x000fe200078e33ff */
[----:B------:R-:W-:-:S02]  /*12f0*/  IMAD R5, R192, R0, R5 ;  /* 0x00000000c0057224 */ /* 0x000fc400078e0205 */
[----:B------:R-:W-:Y:S01]  /*1300*/  IMAD.WIDE.U32 R10, R192, R10, RZ ;  /* 0x0000000ac00a7225 */ /* 0x000fe200078e00ff */
[----:B------:R-:W-:Y:S02]  /*1310*/  IADD3 R19, PT, PT, R19, R6, RZ ;  /* 0x0000000613137210 */ /* 0x000fe40007ffe0ff */
[----:B------:R-:W-:Y:S01]  /*1320*/  SHF.R.S32.HI R6, RZ, 0x1f, R8 ;  /* 0x0000001fff067819 */ /* 0x000fe20000011408 */
[----:B------:R-:W-:Y:S02]  /*1330*/  IMAD.IADD R11, R11, 0x1, R5 ;  /* 0x000000010b0b7824 */ /* 0x000fe400078e0205 */
[-C--:B------:R-:W-:Y:S02]  /*1340*/  IMAD R5, R17, R8.reuse, RZ ;  /* 0x0000000811057224 */ /* 0x080fe400078e02ff */
[----:B------:R-:W-:Y:S02]  /*1350*/  IMAD R0, R13, R9, RZ ;  /* 0x000000090d007224 */ /* 0x000fe400078e02ff */
[----:B------:R-:W-:-:S04]  /*1360*/  IMAD.WIDE.U32 R18, R16, R8, R18 ;  /* 0x0000000810127225 */ /* 0x000fc800078e0012 */
[----:B------:R-:W-:Y:S01]  /*1370*/  IMAD R5, R16, R6, R5 ;  /* 0x0000000610057224 */ /* 0x000fe200078e0205 */
[----:B------:R-:W-:Y:S01]  /*1380*/  MOV R6, R18 ;  /* 0x0000001200067202 */ /* 0x000fe20000000f00 */
[C---:B------:R-:W-:Y:S02]  /*1390*/  IMAD R4, R12.reuse, R4, R0 ;  /* 0x000000040c047224 */ /* 0x040fe400078e0200 */
[----:B------:R-:W-:Y:S01]  /*13a0*/  IMAD.WIDE.U32 R12, R12, R9, R10 ;  /* 0x000000090c0c7225 */ /* 0x000fe200078e000a */
[----:B------:R-:W-:Y:S02]  /*13b0*/  IADD3 R0, PT, PT, R19, R5, RZ ;  /* 0x0000000513007210 */ /* 0x000fe40007ffe0ff */
[----:B------:R-:W-:Y:S01]  /*13c0*/  MOV R10, R21 ;  /* 0x00000015000a7202 */ /* 0x000fe20000000f00 */
[----:B------:R-:W-:Y:S02]  /*13d0*/  IMAD.IADD R11, R13, 0x1, R4 ;  /* 0x000000010d0b7824 */ /* 0x000fe400078e0204 */
.L_x_3329:
[----:B------:R-:W-:Y:S05]  /*13e0*/  BSYNC.RECONVERGENT B0 ;  /* 0x0000000000007941 */ /* 0x000fea0003800200 */
.L_x_3327:
[----:B------:R-:W2:Y:S04]  /*13f0*/  LD.E.64 R26, desc[UR4][R2.64+0x18] ;  /* 0x00001804021a7980 */ /* 0x000ea8000c101b00 */
[----:B------:R-:W3:Y:S04]  /*1400*/  LD.E.64 R24, desc[UR4][R2.64+0x48] ;  /* 0x0000480402187980 */ /* 0x000ee8000c101b00 */
[----:B------:R-:W4:Y:S04]  /*1410*/  LD.E.64 R22, desc[UR4][R2.64+0x30] ;  /* 0x0000300402167980 */ /* 0x000f28000c101b00 */
[----:B------:R-:W4:Y:S04]  /*1420*/  LD.E.64 R18, desc[UR4][R2.64+0x8] ;  /* 0x0000080402127980 */ /* 0x000f28000c101b00 */
[----:B------:R-:W4:Y:S04]  /*1430*/  LD.E.64 R8, desc[UR4][R2.64] ;  /* 0x0000000402087980 */ /* 0x000f28000c101b00 */
[----:B------:R-:W4:Y:S01]  /*1440*/  LD.E.64 R4, desc[UR4][R2.64+0x10] ;  /* 0x0000100402047980 */ /* 0x000f22000c101b00 */
[----:B------:R-:W-:Y:S01]  /*1450*/  IABS R17, R14 ;  /* 0x0000000e00117213 */ /* 0x000fe20000000000 */
[----:B-----5:R-:W-:Y:S01]  /*1460*/  IMAD R7, R7, R192, RZ ;  /* 0x000000c007077224 */ /* 0x020fe200078e02ff */
        /* <DEDUP_REMOVED lines=9> */
[----:B------:R-:W-:Y:S02]  /*1500*/  LOP3.LUT R186, R187, 0xc0, RZ, 0xc0, !PT ;  /* 0x000000c0bbba7812 */ /* 0x000fe400078ec0ff */
[----:B------:R-:W-:Y:S02]  /*1510*/  SHF.L.U32 R173, R40, 0x6, RZ ;  /* 0x0000000628ad7819 */ /* 0x000fe400000006ff */
[----:B------:R-:W-:Y:S01]  /*1520*/  LOP3.LUT R186, R186, 0x18, R151, 0xf8, !PT ;  /* 0x00000018baba7812 */ /* 0x000fe200078ef897 */
[----:B-1----:R-:W1:Y:S01]  /*1530*/  MUFU.RCP R13, R13 ;  /* 0x0000000d000d7308 */ /* 0x002e620000001000 */
[----:B------:R-:W-:Y:S02]  /*1540*/  SHF.L.U64.HI R174, R40, 0x6, R41 ;  /* 0x0000000628ae7819 */ /* 0x000fe40000010229 */
[----:B------:R-:W-:-:S02]  /*1550*/  SHF.L.U32 R171, R192, 0x6, RZ ;  /* 0x00000006c0ab7819 */ /* 0x000fc400000006ff */
[----:B------:R-:W-:Y:S01]  /*1560*/  SHF.L.U64.HI R172, R192, 0x6, R193 ;  /* 0x00000006c0ac7819 */ /* 0x000fe200000102c1 */
[----:B------:R-:W-:-:S06]  /*1570*/  ULEA UR6, UR6, UR7, 0x18 ;  /* 0x0000000706067291 */ /* 0x000fcc000f8ec0ff */
[----:B------:R-:W-:Y:S02]  /*1580*/  MOV R164, UR6 ;  /* 0x0000000600a47c02 */ /* 0x000fe40008000f00 */
[----:B-1----:R-:W-:-:S04]  /*1590*/  IADD3 R13, PT, PT, R13, 0xffffffe, RZ ;  /* 0x0ffffffe0d0d7810 */ /* 0x002fc80007ffe0ff */
[----:B------:R-:W1:Y:S02]  /*15a0*/  F2I.FTZ.U32.TRUNC.NTZ R31, R13 ;  /* 0x0000000d001f7305 */ /* 0x000e64000021f000 */
[----:B-1----:R-:W-:-:S05]  /*15b0*/  IADD3 R13, PT, PT, RZ, -R31, RZ ;  /* 0x8000001fff0d7210 */ /* 0x002fca0007ffe0ff */
[----:B------:R-:W-:-:S04]  /*15c0*/  IMAD R13, R13, R17, RZ ;  /* 0x000000110d0d7224 */ /* 0x000fc800078e02ff */
[----:B------:R-:W-:-:S06]  /*15d0*/  IMAD.HI.U32 R13, R31, R13, R30 ;  /* 0x0000000d1f0d7227 */ /* 0x000fcc00078e001e */
[----:B------:R-:W-:-:S04]  /*15e0*/  IMAD.HI.U32 R13, R13, R15, RZ ;  /* 0x0000000f0d0d7227 */ /* 0x000fc800078e00ff */
[----:B------:R-:W-:Y:S01]  /*15f0*/  IMAD R15, R13, R16, R15 ;  /* 0x000000100d0f7224 */ /* 0x000fe200078e020f */
[----:B------:R-:W-:-:S04]  /*1600*/  LOP3.LUT R16, R187, 0x18, RZ, 0xc0, !PT ;  /* 0x00000018bb107812 */ /* 0x000fc800078ec0ff */
[----:B------:R-:W-:-:S13]  /*1610*/  ISETP.GT.U32.AND P2, PT, R17, R15, PT ;  /* 0x0000000f1100720c */ /* 0x000fda0003f44070 */
[-C--:B------:R-:W-:Y:S02]  /*1620*/  @!P2 IADD3 R15, PT, PT, R15, -R17.reuse, RZ ;  /* 0x800000110f0fa210 */ /* 0x080fe40007ffe0ff */
[----:B------:R-:W-:Y:S02]  /*1630*/  @!P2 IADD3 R13, PT, PT, R13, 0x1, RZ ;  /* 0x000000010d0da810 */ /* 0x000fe40007ffe0ff */
[----:B------:R-:W-:Y:S02]  /*1640*/  ISETP.GE.U32.AND P0, PT, R15, R17, PT ;  /* 0x000000110f00720c */ /* 0x000fe40003f06070 */
[----:B------:R-:W-:Y:S02]  /*1650*/  LOP3.LUT R15, R189, R14, RZ, 0x3c, !PT ;  /* 0x0000000ebd0f7212 */ /* 0x000fe400078e3cff */
[----:B------:R-:W-:Y:S02]  /*1660*/  ISETP.NE.AND P2, PT, R14, RZ, PT ;  /* 0x000000ff0e00720c */ /* 0x000fe40003f45270 */
[----:B------:R-:W-:-:S02]  /*1670*/  ISETP.GE.AND P1, PT, R15, RZ, PT ;  /* 0x000000ff0f00720c */ /* 0x000fc40003f26270 */
[----:B------:R-:W-:-:S05]  /*1680*/  MOV R17, RZ ;  /* 0x000000ff00117202 */ /* 0x000fca0000000f00 */
[----:B------:R-:W-:Y:S02]  /*1690*/  @P0 IADD3 R13, PT, PT, R13, 0x1, RZ ;  /* 0x000000010d0d0810 */ /* 0x000fe40007ffe0ff */
[----:B------:R-:W-:-:S04]  /*16a0*/  IADD3 R32, P0, PT, R16, R12, RZ ;  /* 0x0000000c10207210 */ /* 0x000fc80007f1e0ff */
[----:B------:R-:W-:Y:S02]  /*16b0*/  IADD3.X R33, PT, PT, RZ, R11, RZ, P0, !PT ;  /* 0x0000000bff217210 */ /* 0x000fe400007fe4ff */
[----:B------:R-:W-:Y:S02]  /*16c0*/  @!P1 IADD3 R13, PT, PT, -R13, RZ, RZ ;  /* 0x000000ff0d0d9210 */ /* 0x000fe40007ffe1ff */
[----:B------:R-:W-:Y:S01]  /*16d0*/  @!P2 LOP3.LUT R13, RZ, R14, RZ, 0x33, !PT ;  /* 0x0000000eff0da212 */ /* 0x000fe200078e33ff */
[----:B------:R-:W-:Y:S01]  /*16e0*/  IMAD.WIDE.U32 R32, R10, R192, R32 ;  /* 0x000000c00a207225 */ /* 0x000fe200078e0020 */
[----:B------:R-:W-:Y:S02]  /*16f0*/  IADD3 R30, P0, PT, R16, R6, RZ ;  /* 0x00000006101e7210 */ /* 0x000fe40007f1e0ff */
[----:B------:R-:W-:Y:S02]  /*1700*/  LOP3.LUT R6, R186, R16, RZ, 0x3c, !PT ;  /* 0x00000010ba067212 */ /* 0x000fe400078e3cff */
[----:B------:R-:W-:Y:S01]  /*1710*/  IADD3 R15, PT, PT, R33, R7, RZ ;  /* 0x00000007210f7210 */ /* 0x000fe20007ffe0ff */
[----:B------:R-:W-:Y:S01]  /*1720*/  IMAD R7, R29, R13, RZ ;  /* 0x0000000d1d077224 */ /* 0x000fe200078e02ff */
[----:B------:R-:W-:-:S02]  /*1730*/  MOV R14, R32 ;  /* 0x00000020000e7202 */ /* 0x000fc40000000f00 */
[----:B------:R-:W-:Y:S02]  /*1740*/  SHF.R.S32.HI R12, RZ, 0x1f, R13 ;  /* 0x0000001fff0c7819 */ /* 0x000fe4000001140d */
[----:B------:R-:W-:Y:S01]  /*1750*/  IADD3.X R31, PT, PT, RZ, R0, RZ, P0, !PT ;  /* 0x00000000ff1f7210 */ /* 0x000fe200007fe4ff */
[-C--:B------:R-:W-:Y:S01]  /*1760*/  IMAD.WIDE.U32 R14, R13, R28.reuse, R14 ;  /* 0x0000001c0d0e7225 */ /* 0x080fe200078e000e */
[----:B------:R-:W-:Y:S02]  /*1770*/  MOV R13, RZ ;  /* 0x000000ff000d7202 */ /* 0x000fe40000000f00 */
[----:B------:R-:W-:Y:S01]  /*1780*/  LOP3.LUT R11, R187, 0x1f20, RZ, 0xc0, !PT ;  /* 0x00001f20bb0b7812 */ /* 0x000fe200078ec0ff */
[----:B------:R-:W-:Y:S01]  /*1790*/  IMAD R28, R12, R28, R7 ;  /* 0x0000001c0c1c7224 */ /* 0x000fe200078e0207 */
[----:B------:R-:W-:Y:S02]  /*17a0*/  SHF.R.U32.HI R12, RZ, 0x2, R151 ;  /* 0x00000002ff0c7819 */ /* 0x000fe40000011697 */
[----:B------:R-:W-:-:S02]  /*17b0*/  LOP3.LUT R6, R11, R6, RZ, 0xfc, !PT ;  /* 0x000000060b067212 */ /* 0x000fc400078efcff */
[----:B------:R-:W-:Y:S01]  /*17c0*/  IADD3 R15, PT, PT, R15, R28, RZ ;  /* 0x0000001c0f0f7210 */ /* 0x000fe20007ffe0ff */
[----:B------:R-:W-:-:S04]  /*17d0*/  IMAD.WIDE.U32 R30, R12, R40, R30 ;  /* 0x000000280c1e7225 */ /* 0x000fc800078e001e */
[----:B------:R-:W-:Y:S02]  /*17e0*/  IMAD R180, R193, R12, RZ ;  /* 0x0000000cc1b47224 */ /* 0x000fe400078e02ff */
[-C--:B--2---:R-:W-:Y:S02]  /*17f0*/  IMAD R10, R27, R190.reuse, RZ ;  /* 0x000000be1b0a7224 */ /* 0x084fe400078e02ff */
[----:B------:R-:W-:-:S04]  /*1800*/  IMAD.WIDE.U32 R16, R26, R190, R16 ;  /* 0x000000be1a107225 */ /* 0x000fc800078e0010 */
[----:B---3--:R-:W-:Y:S01]  /*1810*/  IMAD R7, R25, R189, RZ ;  /* 0x000000bd19077224 */ /* 0x008fe200078e02ff */
[----:B------:R-:W-:Y:S02]  /*1820*/  IADD3 R17, PT, PT, R17, R10, RZ ;  /* 0x0000000a11117210 */ /* 0x000fe40007ffe0ff */
[----:B------:R-:W-:Y:S02]  /*1830*/  SHF.R.S32.HI R10, RZ, 0x1f, R189 ;  /* 0x0000001fff0a7819 */ /* 0x000fe400000114bd */
[C---:B----4-:R-:W-:Y:S02]  /*1840*/  SHF.L.U64.HI R27, R22.reuse, 0x5, R23 ;  /* 0x00000005161b7819 */ /* 0x050fe40000010217 */
[----:B------:R-:W-:Y:S01]  /*1850*/  SHF.L.U32 R26, R22, 0x5, RZ ;  /* 0x00000005161a7819 */ /* 0x000fe200000006ff */
[----:B------:R-:W-:Y:S01]  /*1860*/  IMAD R7, R24, R10, R7 ;  /* 0x0000000a18077224 */ /* 0x000fe200078e0207 */
[----:B------:R-:W-:Y:S01]  /*1870*/  LEA R179, P1, R30, R18, 0x1 ;  /* 0x000000121eb37211 */ /* 0x000fe200078208ff */
[----:B------:R-:W-:-:S04]  /*1880*/  IMAD.WIDE.U32 R24, R189, R24, R16 ;  /* 0x00000018bd187225 */ /* 0x000fc800078e0010 */
[----:B------:R-:W-:Y:S01]  /*1890*/  IMAD.WIDE.U32 R16, R183, 0x40, R12 ;  /* 0x00000040b7107825 */ /* 0x000fe200078e000c */
[----:B------:R-:W-:-:S03]  /*18a0*/  IADD3 R25, PT, PT, R25, R7, RZ ;  /* 0x0000000719197210 */ /* 0x000fc60007ffe0ff */
[----:B------:R-:W-:Y:S02]  /*18b0*/  IMAD R10, R41, R12, RZ ;  /* 0x0000000c290a7224 */ /* 0x000fe400078e02ff */
[----:B------:R-:W-:Y:S02]  /*18c0*/  IMAD R0, R17, R22, RZ ;  /* 0x0000001611007224 */ /* 0x000fe400078e02ff */
[----:B------:R-:W-:Y:S01]  /*18d0*/  IMAD.WIDE.U32 R26, R22, R16, R26 ;  /* 0x00000010161a7225 */ /* 0x000fe200078e001a */
[----:B------:R-:W-:-:S03]  /*18e0*/  IADD3 R10, PT, PT, R31, R10, RZ ;  /* 0x0000000a1f0a7210 */ /* 0x000fc60007ffe0ff */
[----:B------:R-:W-:Y:S01]  /*18f0*/  IMAD R0, R23, R16, R0 ;  /* 0x0000001017007224 */ /* 0x000fe200078e0200 */
[----:B------:R-:W-:Y:S01]  /*1900*/  IADD3 R7, P0, PT, R24, R26, RZ ;  /* 0x0000001a18077210 */ /* 0x000fe20007f1e0ff */
[----:B------:R-:W-:Y:S01]  /*1910*/  IMAD.WIDE.U32 R16, R22, R16, R24 ;  /* 0x0000001016107225 */ /* 0x000fe200078e0018 */
[----:B------:R-:W-:Y:S02]  /*1920*/  LEA.HI.X R178, R30, R19, R10, 0x1, P1 ;  /* 0x000000131eb27211 */ /* 0x000fe400008f0c0a */
[-C--:B------:R-:W-:Y:S02]  /*1930*/  IADD3.X R10, PT, PT, R25, R0.reuse, R27, P0, !PT ;  /* 0x00000000190a7210 */ /* 0x080fe400007fe41b */
[----:B------:R-:W-:Y:S02]  /*1940*/  IADD3 R0, PT, PT, R17, R0, RZ ;  /* 0x0000000011007210 */ /* 0x000fe40007ffe0ff */
[----:B------:R-:W-:Y:S02]  /*1950*/  LEA R22, P1, R16, R8, 0x1 ;  /* 0x0000000810167211 */ /* 0x000fe400078208ff */
[----:B------:R-:W-:-:S02]  /*1960*/  IADD3 R18, P0, PT, R173, R179, RZ ;  /* 0x000000b3ad127210 */ /* 0x000fc40007f1e0ff */
[----:B------:R-:W-:Y:S02]  /*1970*/  LEA.HI.X R23, R16, R9, R0, 0x1, P1 ;  /* 0x0000000910177211 */ /* 0x000fe400008f0c00 */
[C---:B------:R-:W-:Y:S02]  /*1980*/  LEA R8, P1, R7.reuse, R8, 0x1 ;  /* 0x0000000807087211 */ /* 0x040fe400078208ff */
[----:B------:R-:W-:Y:S02]  /*1990*/  LEA R0, R6, R164, 0x1 ;  /* 0x000000a406007211 */ /* 0x000fe400078e08ff */
[----:B------:R-:W-:Y:S02]  /*19a0*/  IADD3.X R19, PT, PT, R174, R178, RZ, P0, !PT ;  /* 0x000000b2ae137210 */ /* 0x000fe400007fe4ff */
[----:B------:R-:W-:Y:S01]  /*19b0*/  IADD3 R6, P0, PT, R18, R173, RZ ;  /* 0x000000ad12067210 */ /* 0x000fe20007f1e0ff */
[----:B------:R-:W-:Y:S01]  /*19c0*/  @!PT LDS RZ, [RZ] ;  /* 0x00000000fffff984 */ /* 0x000fe20000000800 */
[----:B------:R-:W-:Y:S01]  /*19d0*/  @!PT LDS RZ, [RZ] ;  /* 0x00000000fffff984 */ /* 0x000fe20000000800 */
[----:B------:R-:W-:Y:S01]  /*19e0*/  @!PT LDS RZ, [RZ] ;  /* 0x00000000fffff984 */ /* 0x000fe20000000800 */
[----:B------:R-:W-:Y:S01]  /*19f0*/  LDGSTS.E.BYPASS.LTC128B.128 [R0], desc[UR4][R22.64] ;  /* 0x0000000016007fae */ /* 0x000fe2000b981a04 */
[----:B------:R-:W-:-:S02]  /*1a00*/  LEA.HI.X R9, R7, R9, R10, 0x1, P1 ;  /* 0x0000000907097211 */ /* 0x000fc400008f0c0a */
[----:B------:R-:W-:Y:S02]  /*1a10*/  IADD3.X R7, PT, PT, R19, R174, RZ, P0, !PT ;  /* 0x000000ae13077210 */ /* 0x000fe400007fe4ff */
[----:B------:R-:W-:Y:S01]  /*1a20*/  IADD3 R10, P0, PT, R6, R173, RZ ;  /* 0x000000ad060a7210 */ /* 0x000fe20007f1e0ff */
[----:B------:R1:W-:Y:S01]  /*1a30*/  LDGSTS.E.BYPASS.LTC128B.128 [R0+0x800], desc[UR4][R8.64] ;  /* 0x0080000008007fae */ /* 0x0003e2000b981a04 */
[----:B------:R-:W-:Y:S02]  /*1a40*/  MOV R16, R179 ;  /* 0x000000b300107202 */ /* 0x000fe40000000f00 */
[----:B------:R-:W-:Y:S02]  /*1a50*/  MOV R17, R178 ;  /* 0x000000b200117202 */ /* 0x000fe40000000f00 */
[----:B------:R-:W-:-:S03]  /*1a60*/  IADD3.X R11, PT, PT, R7, R174, RZ, P0, !PT ;  /* 0x000000ae070b7210 */ /* 0x000fc600007fe4ff */
[----:B------:R2:W-:Y:S04]  /*1a70*/  LDGSTS.E.BYPASS.LTC128B.128 [R0+0x1000], desc[UR4][R16.64] ;  /* 0x0100000010007fae */ /* 0x0005e8000b981a04 */
[----:B------:R-:W-:Y:S04]  /*1a80*/  LDGSTS.E.BYPASS.LTC128B.128 [R0+0x1800], desc[UR4][R18.64] ;  /* 0x0180000012007fae */ /* 0x000fe8000b981a04 */
[----:B------:R3:W-:Y:S04]  /*1a90*/  LDGSTS.E.BYPASS.LTC128B.128 [R0+0x2000], desc[UR4][R6.64] ;  /* 0x0200000006007fae */ /* 0x0007e8000b981a04 */
[----:B------:R-:W-:Y:S01]  /*1aa0*/  LDGSTS.E.BYPASS.LTC128B.128 [R0+0x2800], desc[UR4][R10.64] ;  /* 0x028000000a007fae */ /* 0x000fe2000b981a04 */
[----:B-1----:R-:W-:-:S04]  /*1ab0*/  IADD3 R8, P0, PT, R10, R173, RZ ;  /* 0x000000ad0a087210 */ /* 0x002fc80007f1e0ff */
[----:B------:R-:W-:Y:S02]  /*1ac0*/  IADD3.X R9, PT, PT, R11, R174, RZ, P0, !PT ;  /* 0x000000ae0b097210 */ /* 0x000fe400007fe4ff */
[----:B--2---:R-:W-:-:S03]  /*1ad0*/  IADD3 R16, P0, PT, R8, R173, RZ ;  /* 0x000000ad08107210 */ /* 0x004fc60007f1e0ff */
[----:B------:R1:W-:Y:S01]  /*1ae0*/  LDGSTS.E.BYPASS.LTC128B.128 [R0+0x3000], desc[UR4][R8.64] ;  /* 0x0300000008007fae */ /* 0x0003e2000b981a04 */
[----:B------:R-:W-:Y:S02]  /*1af0*/  IADD3.X R17, PT, PT, R9, R174, RZ, P0, !PT ;  /* 0x000000ae09117210 */ /* 0x000fe400007fe4ff */
[----:B---3--:R-:W-:-:S03]  /*1b00*/  IADD3 R6, P0, PT, R16, R173, RZ ;  /* 0x000000ad10067210 */ /* 0x008fc60007f1e0ff */
[----:B------:R-:W-:Y:S01]  /*1b10*/  LDGSTS.E.BYPASS.LTC128B.128 [R0+0x3800], desc[UR4][R16.64] ;  /* 0x0380000010007fae */ /* 0x000fe2000b981a04 */
[----:B------:R-:W-:-:S05]  /*1b20*/  IADD3.X R7, PT, PT, R17, R174, RZ, P0, !PT ;  /* 0x000000ae11077210 */ /* 0x000fca00007fe4ff */
[----:B------:R2:W-:Y:S01]  /*1b30*/  LDGSTS.E.BYPASS.LTC128B.128 [R0+0x4000], desc[UR4][R6.64] ;  /* 0x0400000006007fae */ /* 0x0005e2000b981a04 */
[----:B-1----:R-:W-:-:S04]  /*1b40*/  IADD3 R8, P0, PT, R6, R173, RZ ;  /* 0x000000ad06087210 */ /* 0x002fc80007f1e0ff */
[----:B------:R-:W-:-:S05]  /*1b50*/  IADD3.X R9, PT, PT, R7, R174, RZ, P0, !PT ;  /* 0x000000ae07097210 */ /* 0x000fca00007fe4ff */
[----:B------:R1:W-:Y:S04]  /*1b60*/  LDGSTS.E.BYPASS.LTC128B.128 [R0+0x4800], desc[UR4][R8.64] ;  /* 0x0480000008007fae */ /* 0x0003e8000b981a04 */
[----:B------:R-:W0:Y:S01]  /*1b70*/  LDGDEPBAR ;  /* 0x00000000000079af */ /* 0x000e220000000000 */
[----:B--2---:R-:W-:-:S05]  /*1b80*/  IMAD.WIDE.U32 R6, R12, R192, R14 ;  /* 0x000000c00c067225 */ /* 0x004fca00078e000e */
[----:B------:R-:W-:Y:S02]  /*1b90*/  IADD3 R180, PT, PT, R7, R180, RZ ;  /* 0x000000b407b47210 */ /* 0x000fe40007ffe0ff */
[----:B------:R-:W-:-:S04]  /*1ba0*/  LEA R181, P0, R6, R4, 0x1 ;  /* 0x0000000406b57211 */ /* 0x000fc800078008ff */
[----:B------:R-:W-:Y:S02]  /*1bb0*/  LEA.HI.X R180, R6, R5, R180, 0x1, P0 ;  /* 0x0000000506b47211 */ /* 0x000fe400000f0cb4 */
[-C--:B------:R-:W-:Y:S02]  /*1bc0*/  IADD3 R12, P0, PT, R171, R181.reuse, RZ ;  /* 0x000000b5ab0c7210 */ /* 0x080fe40007f1e0ff */
[----:B------:R-:W-:Y:S02]  /*1bd0*/  MOV R14, R181 ;  /* 0x000000b5000e7202 */ /* 0x000fe40000000f00 */
[----:B------:R-:W-:Y:S02]  /*1be0*/  IADD3.X R13, PT, PT, R172, R180, RZ, P0, !PT ;  /* 0x000000b4ac0d7210 */ /* 0x000fe400007fe4ff */
[----:B------:R-:W-:Y:S01]  /*1bf0*/  IADD3 R10, P0, PT, R12, R171, RZ ;  /* 0x000000ab0c0a7210 */ /* 0x000fe20007f1e0ff */
[----:B------:R-:W-:-:S12]  /*1c00*/  DEPBAR.LE SB0, 0x0 ;  /* 0x000080000000791a */ /* 0x000fd80000000000 */
[----:B------:R-:W-:Y:S05]  /*1c10*/  WARPSYNC.ALL ;  /* 0x0000000000007948 */ /* 0x000fea0003800000 */
[----:B------:R-:W-:Y:S02]  /*1c20*/  IADD3.X R11, PT, PT, R13, R172, RZ, P0, !PT ;  /* 0x000000ac0d0b7210 */ /* 0x000fe400007fe4ff */
[----:B-1----:R-:W-:Y:S02]  /*1c30*/  IADD3 R8, P0, PT, R10, R171, RZ ;  /* 0x000000ab0a087210 */ /* 0x002fe40007f1e0ff */
[----:B------:R-:W-:Y:S01]  /*1c40*/  MOV R15, R180 ;  /* 0x000000b4000f7202 */ /* 0x000fe20000000f00 */
[----:B------:R-:W-:Y:S01]  /*1c50*/  BAR.SYNC.DEFER_BLOCKING 0x0 ;  /* 0x0000000000007b1d */ /* 0x000fe20000010000 */
[----:B------:R-:W-:-:S02]  /*1c60*/  IADD3.X R9, PT, PT, R11, R172, RZ, P0, !PT ;  /* 0x000000ac0b097210 */ /* 0x000fc400007fe4ff */
        /* <DEDUP_REMOVED lines=44> */
[----:B------:R-:W-:Y:S01]  /*1f30*/  IADD3 R185, PT, PT, R44, -0x1, RZ ;  /* 0xffffffff2cb97810 */ /* 0x000fe20007ffe0ff */
[----:B------:R-:W5:Y:S01]  /*1f40*/  LDSM.16.M88.4 R28, [R54+0x1000] ;  /* 0x00100000361c783b */ /* 0x000f620000000200 */
[----:B------:R-:W-:-:S02]  /*1f50*/  SEL R45, R45, 0xffffffe0, !P0 ;  /* 0xffffffe02d2d7807 */ /* 0x000fc40004000000 */
[----:B------:R-:W-:Y:S01]  /*1f60*/  ISETP.GT.AND P0, PT, R185, R177, PT ;  /* 0x000000b1b900720c */ /* 0x000fe20003f04270 */
[----:B------:R-:W5:Y:S01]  /*1f70*/  LDSM.16.M88.4 R4, [R54+0x1400] ;  /* 0x001400003604783b */ /* 0x000f620000000200 */
[C---:B------:R-:W-:Y:S02]  /*1f80*/  IADD3 R52, PT, PT, R45.reuse, R54, RZ ;  /* 0x000000362d347210 */ /* 0x040fe40007ffe0ff */
[C---:B------:R-:W-:Y:S02]  /*1f90*/  SHF.L.U64.HI R176, R40.reuse, 0x5, R41 ;  /* 0x0000000528b07819 */ /* 0x040fe40000010229 */
[----:B------:R-:W-:Y:S01]  /*1fa0*/  SHF.L.U32 R175, R40, 0x5, RZ ;  /* 0x0000000528af7819 */ /* 0x000fe200000006ff */
        /* <DEDUP_REMOVED lines=242> */
[----:B------:R-:W-:Y:S03]  /*2ed0*/  HMMA.16816.F32 R12, R8, R50, R12 ;  /* 0x00000032080c723c */ /* 0x000fe6000000180c */
[----:B------:R-:W1:Y:S01]  /*2ee0*/  MUFU.TANH R123, R5 ;  /* 0x00000005007b7308 */ /* 0x000e620000002400 */
[----:B-----5:R-:W5:Y:S07]  /*2ef0*/  LDSM.16.M88.4 R24, [R52+0x4000] ;  /* 0x004000003418783b */ /* 0x020f6e0000000200 */
        /* <DEDUP_REMOVED lines=83> */
[----:B------:R-:W1:Y:S05]  /*3430*/  MUFU.TANH R67, R29 ;  /* 0x0000001d00437308 */ /* 0x000e6a0000002400 */
[C---:B----4-:R-:W-:Y:S03]  /*3440*/  HMMA.16816.F32 R4, R8.reuse, R24, R4 ;  /* 0x000000180804723c */ /* 0x050fe60000001804 */
[----:B------:R-:W4:Y:S05]  /*3450*/  MUFU.TANH R66, R30 ;  /* 0x0000001e00427308 */ /* 0x000f2a0000002400 */
[----:B------:R-:W-:Y:S03]  /*3460*/  HMMA.16816.F32 R16, R8, R26, R16 ;  /* 0x0000001a0810723c */ /* 0x000fe60000001810 */
[----:B------:R-:W1:Y:S08]  /*3470*/  MUFU.TANH R65, R31 ;  /* 0x0000001f00417308 */ /* 0x000e700000002400 */
[-C--:B------:R-:W-:Y:S01]  /*3480*/  FMUL.FTZ R5, R5, R23.reuse ;  /* 0x0000001705057220 */ /* 0x080fe20000410000 */
[-C--:B------:R-:W-:Y:S01]  /*3490*/  FMUL.FTZ R6, R6, R23.reuse ;  /* 0x0000001706067220 */ /* 0x080fe20000410000 */
[-C--:B------:R-:W-:Y:S01]  /*34a0*/  FMUL.FTZ R7, R7, R23.reuse ;  /* 0x0000001707077220 */ /* 0x080fe20000410000 */
[-C--:B------:R-:W-:Y:S01]  /*34b0*/  FMUL.FTZ R4, R4, R23.reuse ;  /* 0x0000001704047220 */ /* 0x080fe20000410000 */
[----:B------:R-:W1:Y:S04]  /*34c0*/  MUFU.TANH R64, R12 ;  /* 0x0000000c00407308 */ /* 0x000e680000002400 */
[-C--:B------:R-:W-:Y:S01]  /*34d0*/  FMUL.FTZ R16, R16, R23.reuse ;  /* 0x0000001710107220 */ /* 0x080fe20000410000 */
[-C--:B------:R-:W-:Y:S01]  /*34e0*/  FMUL.FTZ R17, R17, R23.reuse ;  /* 0x0000001711117220 */ /* 0x080fe20000410000 */
[-C--:B------:R-:W-:Y:S01]  /*34f0*/  FMUL.FTZ R18, R18, R23.reuse ;  /* 0x0000001712127220 */ /* 0x080fe20000410000 */
[----:B------:R-:W-:Y:S01]  /*3500*/  FMUL.FTZ R19, R19, R23 ;  /* 0x0000001713137220 */ /* 0x000fe20000410000 */
[----:B------:R-:W1:Y:S01]  /*3510*/  MUFU.TANH R63, R13 ;  /* 0x0000000d003f7308 */ /* 0x000e620000002400 */
[----:B------:R-:W-:-:S02]  /*3520*/  SHF.L.U64.HI R23, R192, 0x5, R193 ;  /* 0x00000005c0177819 */ /* 0x000fc400000102c1 */
[----:B------:R-:W-:-:S05]  /*3530*/  MOV R193, R20 ;  /* 0x0000001400c17202 */ /* 0x000fca0000000f00 */
        /* <DEDUP_REMOVED lines=10> */
[----:B-----5:R-:W-:-:S04]  /*35e0*/  LOP3.LUT R4, R22, 0x100, RZ, 0xc0, !PT ;  /* 0x0000010016047812 */ /* 0x020fc800078ec0ff */
[----:B------:R-:W-:Y:S02]  /*35f0*/  LOP3.LUT R4, R4, 0x20, R22, 0xf8, !PT ;  /* 0x0000002004047812 */ /* 0x000fe400078ef816 */
[----:B------:R-:W-:Y:S02]  /*3600*/  SHF.L.U32 R22, R192, 0x5, RZ ;  /* 0x00000005c0167819 */ /* 0x000fe400000006ff */
[----:B------:R-:W-:Y:S02]  /*3610*/  LOP3.LUT R4, R4, R53, RZ, 0xfc, !PT ;  /* 0x0000003504047212 */ /* 0x000fe400078efcff */
[----:B------:R-:W-:Y:S01]  /*3620*/  MOV R192, R46 ;  /* 0x0000002e00c07202 */ /* 0x000fe20000000f00 */
[----:B------:R-:W-:Y:S06]  /*3630*/  BAR.SYNC.DEFER_BLOCKING 0x0 ;  /* 0x0000000000007b1d */ /* 0x000fec0000010000 */
[----:B-1234-:R-:W-:Y:S05]  /*3640*/  @!P0 BRA `(.L_x_3331) ;  /* 0x0000000400a48947 */ /* 0x01efea0003800000 */
        /* <DEDUP_REMOVED lines=13> */
.L_x_3333:
        /* <DEDUP_REMOVED lines=8> */
[----:B------:R-:W-:Y:S02]  /*37a0*/  LOP3.LUT R11, R11, R13, RZ, 0x3c, !PT ;  /* 0x0000000d0b0b7212 */ /* 0x000fe400078e3cff */
[----:B------:R-:W-:Y:S02]  /*37b0*/  IADD3 R7, PT, PT, RZ, -R7, RZ ;  /* 0x80000007ff077210 */ /* 0x000fe40007ffe0ff */
[----:B------:R-:W-:-:S02]  /*37c0*/  LOP3.LUT R5, R5, R13, RZ, 0x3c, !PT ;  /* 0x0000000d05057212 */ /* 0x000fc400078e3cff */
[----:B------:R-:W-:Y:S02]  /*37d0*/  ISETP.GE.AND P0, PT, R11, RZ, PT ;  /* 0x000000ff0b00720c */ /* 0x000fe40003f06270 */
[----:B------:R-:W-:Y:S02]  /*37e0*/  ISETP.GE.AND P2, PT, R5, RZ, PT ;  /* 0x000000ff0500720c */ /* 0x000fe40003f46270 */
[----:B------:R-:W-:Y:S01]  /*37f0*/  LOP3.LUT R5, RZ, R13, RZ, 0x33, !PT ;  /* 0x0000000dff057212 */ /* 0x000fe200078e33ff */
        /* <DEDUP_REMOVED lines=19> */
[----:B------:R-:W-:-:S07]  /*3930*/  ISETP.GE.U32.AND P5, PT, R7, R9, PT ;  /* 0x000000090700720c */ /* 0x000fce0003fa6070 */
        /* <DEDUP_REMOVED lines=29> */
.L_x_3334:
[----:B------:R-:W-:Y:S05]  /*3b10*/  BSYNC.RECONVERGENT B0 ;  /* 0x0000000000007941 */ /* 0x000fea0003800200 */
.L_x_3332:
        /* <DEDUP_REMOVED lines=21> */
[----:B-1----:R-:W-:-:S05]  /*3c70*/  IADD3 R14, P0, PT, R6, R173, RZ ;  /* 0x000000ad060e7210 */ /* 0x002fca0007f1e0ff */
[----:B------:R-:W-:Y:S01]  /*3c80*/  IMAD.X R15, R7, 0x1, R174, P0 ;  /* 0x00000001070f7824 */ /* 0x000fe200000e06ae */
[----:B--2---:R-:W-:-:S04]  /*3c90*/  IADD3 R12, P0, PT, R14, R173, RZ ;  /* 0x000000ad0e0c7210 */ /* 0x004fc80007f1e0ff */
[----:B------:R3:W-:Y:S01]  /*3ca0*/  LDGSTS.E.BYPASS.LTC128B.128 [R0+0x4000], desc[UR4][R14.64] ;  /* 0x040000000e007fae */ /* 0x0007e2000b981a04 */
[----:B------:R-:W-:-:S05]  /*3cb0*/  IMAD.X R13, R15, 0x1, R174, P0 ;  /* 0x000000010f0d7824 */ /* 0x000fca00000e06ae */
[----:B------:R3:W-:Y:S04]  /*3cc0*/  LDGSTS.E.BYPASS.LTC128B.128 [R0+0x4800], desc[UR4][R12.64] ;  /* 0x048000000c007fae */ /* 0x0007e8000b981a04 */
[----:B------:R-:W0:Y:S02]  /*3cd0*/  LDGDEPBAR ;  /* 0x00000000000079af */ /* 0x000e240000000000 */
.L_x_3331:
[----:B------:R-:W-:Y:S05]  /*3ce0*/  BSYNC.RECONVERGENT B1 ;  /* 0x0000000000017941 */ /* 0x000fea0003800200 */
.L_x_3330:
[----:B------:R-:W2:Y:S01]  /*3cf0*/  LD.E R53, desc[UR4][R2.64+0xdc] ;  /* 0x0000dc0402357980 */ /* 0x000ea2000c101900 */
[----:B---3--:R-:W-:Y:S02]  /*3d00*/  FMNMX3.FTZ R0, R118, R117, R112, !PT ;  /* 0x0000007576007276 */ /* 0x008fe40007810070 */
        /* <DEDUP_REMOVED lines=78> */
[----:B--2---:R-:W-:-:S02]  /*41f0*/  FMUL.FTZ R50, R53, R0 ;  /* 0x0000000035327220 */ /* 0x004fc40000410000 */
[----:B------:R-:W-:-:S03]  /*4200*/  FMUL.FTZ R51, R53, R20 ;  /* 0x0000001435337220 */ /* 0x000fc60000410000 */
        /* <DEDUP_REMOVED lines=9> */
[----:B------:R1:W-:Y:S01]  /*42a0*/  MUFU.EX2 R108, R112 ;  /* 0x00000070006c7308 */ /* 0x0003e20000000800 */
[-CC-:B------:R-:W-:Y:S01]  /*42b0*/  FFMA.FTZ R119, R105, R53.reuse, -R51.reuse ;  /* 0x0000003569777223 */ /* 0x180fe20000010833 */
[-CC-:B------:R-:W-:Y:S01]  /*42c0*/  FFMA.FTZ R105, R100, R53.reuse, -R51.reuse ;  /* 0x0000003564697223 */ /* 0x180fe20000010833 */
[-CC-:B------:R-:W-:Y:S01]  /*42d0*/  FFMA.FTZ R100, R88, R53.reuse, -R51.reuse ;  /* 0x0000003558647223 */ /* 0x180fe20000010833 */
[----:B------:R2:W3:Y:S01]  /*42e0*/  MUFU.EX2 R104, R4 ;  /* 0x0000000400687308 */ /* 0x0004e20000000800 */
[-CC-:B------:R-:W-:Y:S01]  /*42f0*/  FFMA.FTZ R98, R98, R53.reuse, -R50.reuse ;  /* 0x0000003562627223 */ /* 0x180fe20000010832 */
[-CC-:B------:R-:W-:Y:S01]  /*4300*/  FFMA.FTZ R49, R207, R53.reuse, -R50.reuse ;  /* 0x00000035cf317223 */ /* 0x180fe20000010832 */
[-CC-:B------:R-:W-:Y:S01]  /*4310*/  FFMA.FTZ R48, R206, R53.reuse, -R50.reuse ;  /* 0x00000035ce307223 */ /* 0x180fe20000010832 */
[----:B------:R-:W-:Y:S01]  /*4320*/  MUFU.EX2 R118, R118 ;  /* 0x0000007600767308 */ /* 0x000fe20000000800 */
[-CC-:B------:R-:W-:Y:S01]  /*4330*/  FFMA.FTZ R116, R116, R53.reuse, -R50.reuse ;  /* 0x0000003574747223 */ /* 0x180fe20000010832 */
[-CC-:B------:R-:W-:Y:S01]  /*4340*/  FFMA.FTZ R32, R47, R53.reuse, -R50.reuse ;  /* 0x000000352f207223 */ /* 0x180fe20000010832 */
[-CC-:B------:R-:W-:Y:S01]  /*4350*/  FFMA.FTZ R205, R205, R53.reuse, -R50.reuse ;  /* 0x00000035cdcd7223 */ /* 0x180fe20000010832 */
[----:B------:R-:W4:Y:S01]  /*4360*/  MUFU.EX2 R117, R117 ;  /* 0x0000007500757308 */ /* 0x000f220000000800 */
[-CC-:B------:R-:W-:Y:S01]  /*4370*/  FFMA.FTZ R201, R201, R53.reuse, -R50.reuse ;  /* 0x00000035c9c97223 */ /* 0x180fe20000010832 */
[-CC-:B-1----:R-:W-:Y:S01]  /*4380*/  FFMA.FTZ R112, R103, R53.reuse, -R51.reuse ;  /* 0x0000003567707223 */ /* 0x182fe20000010833 */
[-CC-:B------:R-:W-:Y:S01]  /*4390*/  FFMA.FTZ R103, R99, R53.reuse, -R50.reuse ;  /* 0x0000003563677223 */ /* 0x180fe20000010832 */
[----:B------:R-:W-:Y:S01]  /*43a0*/  MUFU.EX2 R120, R120 ;  /* 0x0000007800787308 */ /* 0x000fe20000000800 */
[-CC-:B------:R-:W-:Y:S01]  /*43b0*/  FFMA.FTZ R99, R81, R53.reuse, -R51.reuse ;  /* 0x0000003551637223 */ /* 0x180fe20000010833 */
[----:B--2---:R-:W1:Y:S01]  /*43c0*/  LDSM.16.MT88.4 R4, [R45+0x5000] ;  /* 0x005000002d04783b */ /* 0x004e620000004200 */
[----:B---3--:R-:W-:Y:S01]  /*43d0*/  F2FP.F16.F32.PACK_AB R15, R104, R108 ;  /* 0x0000006c680f723e */ /* 0x008fe200000000ff */
[----:B------:R-:W2:Y:S01]  /*43e0*/  MUFU.EX2 R119, R119 ;  /* 0x0000007700777308 */ /* 0x000ea20000000800 */
[-CC-:B------:R-:W-:Y:S01]  /*43f0*/  FFMA.FTZ R81, R43, R53.reuse, -R51.reuse ;  /* 0x000000352b517223 */ /* 0x180fe20000010833 */
[-CC-:B------:R-:W-:Y:S01]  /*4400*/  FFMA.FTZ R159, R159, R53.reuse, -R50.reuse ;  /* 0x000000359f9f7223 */ /* 0x180fe20000010832 */
[-CC-:B------:R-:W-:Y:S01]  /*4410*/  FFMA.FTZ R149, R149, R53.reuse, -R50.reuse ;  /* 0x0000003595957223 */ /* 0x180fe20000010832 */
[----:B------:R-:W3:Y:S01]  /*4420*/  MUFU.EX2 R112, R112 ;  /* 0x0000007000707308 */ /* 0x000ee20000000800 */
[-CC-:B------:R-:W-:Y:S01]  /*4430*/  FFMA.FTZ R130, R130, R53.reuse, -R50.reuse ;  /* 0x0000003582827223 */ /* 0x180fe20000010832 */
[----:B----4-:R-:W-:Y:S01]  /*4440*/  F2FP.F16.F32.PACK_AB R13, R117, R118 ;  /* 0x00000076750d723e */ /* 0x010fe200000000ff */
[-C--:B------:R-:W-:Y:S01]  /*4450*/  FFMA.FTZ R126, R126, R53.reuse, -R51 ;  /* 0x000000357e7e7223 */ /* 0x080fe20000010833 */
[----:B------:R-:W4:Y:S01]  /*4460*/  MUFU.EX2 R105, R105 ;  /* 0x0000006900697308 */ /* 0x000f220000000800 */
[----:B------:R-:W-:Y:S01]  /*4470*/  FADD.FTZ R117, R118, R117 ;  /* 0x0000007576757221 */ /* 0x000fe20000010000 */
[-CC-:B------:R-:W-:Y:S01]  /*4480*/  FFMA.FTZ R121, R121, R53.reuse, -R50.reuse ;  /* 0x0000003579797223 */ /* 0x180fe20000010832 */
[-C--:B------:R-:W-:Y:S01]  /*4490*/  FFMA.FTZ R113, R113, R53.reuse, -R51 ;  /* 0x0000003571717223 */ /* 0x080fe20000010833 */
[----:B------:R5:W-:Y:S01]  /*44a0*/  MUFU.EX2 R88, R92 ;  /* 0x0000005c00587308 */ /* 0x000be20000000800 */
[----:B------:R-:W-:Y:S01]  /*44b0*/  FADD.FTZ R117, R108, R117 ;  /* 0x000000756c757221 */ /* 0x000fe20000010000 */
[----:B--2---:R-:W-:Y:S01]  /*44c0*/  F2FP.F16.F32.PACK_AB R12, R119, R120 ;  /* 0x00000078770c723e */ /* 0x004fe200000000ff */
[----:B------:R-:W-:Y:S01]  /*44d0*/  FADD.FTZ R119, R120, R119 ;  /* 0x0000007778777221 */ /* 0x000fe20000010000 */
[----:B------:R-:W-:Y:S01]  /*44e0*/  MUFU.EX2 R103, R103 ;  /* 0x0000006700677308 */ /* 0x000fe20000000800 */
[----:B------:R-:W-:Y:S01]  /*44f0*/  FADD.FTZ R117, R104, R117 ;  /* 0x0000007568757221 */ /* 0x000fe20000010000 */
[-C--:B------:R-:W-:Y:S01]  /*4500*/  FFMA.FTZ R106, R106, R53.reuse, -R51 ;  /* 0x000000356a6a7223 */ /* 0x080fe20000010833 */
[----:B---3--:R-:W-:Y:S01]  /*4510*/  FADD.FTZ R119, R112, R119 ;  /* 0x0000007770777221 */ /* 0x008fe20000010000 */
[----:B------:R-:W-:Y:S01]  /*4520*/  MUFU.EX2 R98, R98 ;  /* 0x0000006200627308 */ /* 0x000fe20000000800 */
[-CC-:B------:R-:W-:Y:S01]  /*4530*/  FFMA.FTZ R101, R101, R53.reuse, -R50.reuse ;  /* 0x0000003565657223 */ /* 0x180fe20000010832 */
[C---:B----4-:R-:W-:Y:S01]  /*4540*/  F2FP.F16.F32.PACK_AB R14, R105.reuse, R112 ;  /* 0x00000070690e723e */ /* 0x050fe200000000ff */
[----:B------:R-:W-:Y:S01]  /*4550*/  FADD.FTZ R119, R105, R119 ;  /* 0x0000007769777221 */ /* 0x000fe20000010000 */
[----:B------:R-:W-:Y:S01]  /*4560*/  MUFU.EX2 R100, R100 ;  /* 0x0000006400647308 */ /* 0x000fe20000000800 */
[-CC-:B------:R-:W-:Y:S01]  /*4570*/  FFMA.FTZ R83, R83, R53.reuse, -R50.reuse ;  /* 0x0000003553537223 */ /* 0x180fe20000010832 */
[-CC-:B-----5:R-:W-:Y:S01]  /*4580*/  FFMA.FTZ R92, R80, R53.reuse, -R51.reuse ;  /* 0x00000035505c7223 */ /* 0x1a0fe20000010833 */
[-CC-:B------:R-:W-:Y:S01]  /*4590*/  FFMA.FTZ R80, R42, R53.reuse, -R50.reuse ;  /* 0x000000352a507223 */ /* 0x180fe20000010832 */
[----:B------:R-:W2:Y:S01]  /*45a0*/  MUFU.EX2 R99, R99 ;  /* 0x0000006300637308 */ /* 0x000ea20000000800 */
        /* <DEDUP_REMOVED lines=9> */
[C---:B------:R-:W-:Y:S01]  /*4640*/  HMMA.16816.F32 R24, R12.reuse, R26, RZ ;  /* 0x0000001a0c18723c */ /* 0x040fe200000018ff */
[-CC-:B------:R-:W-:Y:S01]  /*4650*/  FFMA.FTZ R75, R75, R53.reuse, -R51.reuse ;  /* 0x000000354b4b7223 */ /* 0x180fe20000010833 */
[----:B------:R-:W5:Y:S01]  /*4660*/  MUFU.EX2 R80, R80 ;  /* 0x0000005000507308 */ /* 0x000f620000000800 */
[-CC-:B------:R-:W-:Y:S01]  /*4670*/  FFMA.FTZ R66, R66, R53.reuse, -R50.reuse ;  /* 0x0000003542427223 */ /* 0x180fe20000010832 */
[-CC-:B------:R-:W-:Y:S01]  /*4680*/  FFMA.FTZ R68, R68, R53.reuse, -R51.reuse ;  /* 0x0000003544447223 */ /* 0x180fe20000010833 */
[-C--:B------:R-:W-:Y:S01]  /*4690*/  FFMA.FTZ R62, R62, R53.reuse, -R50 ;  /* 0x000000353e3e7223 */ /* 0x080fe20000010832 */
[----:B------:R-:W-:Y:S01]  /*46a0*/  MUFU.EX2 R49, R49 ;  /* 0x0000003100317308 */ /* 0x000fe20000000800 */
[----:B------:R-:W-:Y:S01]  /*46b0*/  FFMA.FTZ R56, R56, R53, -R51 ;  /* 0x0000003538387223 */ /* 0x000fe20000010833 */
[C---:B-1----:R-:W-:Y:S01]  /*46c0*/  HMMA.16816.F32 R16, R12.reuse, R4, RZ ;  /* 0x000000040c10723c */ /* 0x042fe200000018ff */
[----:B--2---:R-:W-:Y:S01]  /*46d0*/  F2FP.F16.F32.PACK_AB R4, R99, R100 ;  /* 0x000000646304723e */ /* 0x004fe200000000ff */
[----:B------:R-:W-:Y:S01]  /*46e0*/  MUFU.EX2 R48, R48 ;  /* 0x0000003000307308 */ /* 0x000fe20000000800 */
[----:B------:R-:W-:Y:S01]  /*46f0*/  F2FP.F16.F32.PACK_AB R5, R98, R103 ;  /* 0x000000676205723e */ /* 0x000fe200000000ff */
[----:B------:R-:W-:Y:S01]  /*4700*/  FADD.FTZ R103, R103, R117 ;  /* 0x0000007567677221 */ /* 0x000fe20000010000 */
[----:B------:R-:W-:Y:S01]  /*4710*/  FADD.FTZ R100, R100, R119 ;  /* 0x0000007764647221 */ /* 0x000fe20000010000 */
[----:B------:R1:W-:Y:S01]  /*4720*/  MUFU.EX2 R47, R116 ;  /* 0x00000074002f7308 */ /* 0x0003e20000000800 */
[----:B------:R-:W-:Y:S01]  /*4730*/  ISETP.GE.AND P0, PT, R44, R177, PT ;  /* 0x000000b12c00720c */ /* 0x000fe20003f06270 */
[----:B------:R-:W-:Y:S01]  /*4740*/  HMMA.16816.F32 R12, R12, R6, RZ ;  /* 0x000000060c0c723c */ /* 0x000fe200000018ff */
[----:B----4-:R-:W-:Y:S01]  /*4750*/  F2FP.F16.F32.PACK_AB R6, R81, R92 ;  /* 0x0000005c5106723e */ /* 0x010fe200000000ff */
[----:B------:R-:W-:Y:S01]  /*4760*/  FADD.FTZ R103, R98, R103 ;  /* 0x0000006762677221 */ /* 0x000fe20000010000 */
[----:B-----5:R-:W-:Y:S01]  /*4770*/  F2FP.F16.F32.PACK_AB R7, R80, R88 ;  /* 0x000000585007723e */ /* 0x020fe200000000ff */
[----:B------:R-:W-:Y:S01]  /*4780*/  FADD.FTZ R100, R99, R100 ;  /* 0x0000006463647221 */ /* 0x000fe20000010000 */
[----:B------:R-:W-:Y:S03]  /*4790*/  MUFU.EX2 R83, R83 ;  /* 0x0000005300537308 */ /* 0x000fe60000000800 */
[----:B------:R-:W-:Y:S01]  /*47a0*/  FADD.FTZ R92, R92, R100 ;  /* 0x000000645c5c7221 */ /* 0x000fe20000010000 */
[----:B------:R-:W-:Y:S01]  /*47b0*/  MUFU.EX2 R99, R101 ;  /* 0x0000006500637308 */ /* 0x000fe20000000800 */
[C---:B------:R-:W-:Y:S01]  /*47c0*/  HMMA.16816.F32 R28, R4.reuse, R8, R28 ;  /* 0x00000008041c723c */ /* 0x040fe2000000181c */
[-CC-:B------:R-:W-:Y:S01]  /*47d0*/  FFMA.FTZ R8, R86, R53.reuse, -R50.reuse ;  /* 0x0000003556087223 */ /* 0x180fe20000010832 */
[-CC-:B------:R-:W-:Y:S01]  /*47e0*/  FFMA.FTZ R9, R85, R53.reuse, -R51.reuse ;  /* 0x0000003555097223 */ /* 0x180fe20000010833 */
[----:B------:R2:W4:Y:S01]  /*47f0*/  MUFU.EX2 R86, R32 ;  /* 0x0000002000567308 */ /* 0x0005220000000800 */
[-C--:B-1----:R-:W-:Y:S01]  /*4800*/  FFMA.FTZ R116, R109, R53.reuse, -R50 ;  /* 0x000000356d747223 */ /* 0x082fe20000010832 */
[----:B------:R-:W-:Y:S01]  /*4810*/  FADD.FTZ R92, R81, R92 ;  /* 0x0000005c515c7221 */ /* 0x000fe20000010000 */
[-CC-:B------:R-:W-:Y:S01]  /*4820*/  FFMA.FTZ R100, R84, R53.reuse, -R51.reuse ;  /* 0x0000003554647223 */ /* 0x180fe20000010833 */
[----:B------:R1:W-:Y:S01]  /*4830*/  MUFU.EX2 R85, R8 ;  /* 0x0000000800557308 */ /* 0x0003e20000000800 */
[----:B------:R-:W-:Y:S01]  /*4840*/  HMMA.16816.F32 R24, R4, R10, R24 ;  /* 0x0000000a0418723c */ /* 0x000fe20000001818 */
[----:B------:R-:W-:-:S02]  /*4850*/  FFMA.FTZ R10, R91, R53, -R51 ;  /* 0x000000355b0a7223 */ /* 0x000fc40000010833 */
[----:B------:R-:W-:Y:S04]  /*4860*/  MUFU.EX2 R116, R116 ;  /* 0x0000007400747308 */ /* 0x000fe80000000800 */
[----:B------:R-:W-:Y:S01]  /*4870*/  MUFU.EX2 R84, R93 ;  /* 0x0000005d00547308 */ /* 0x000fe20000000800 */
[----:B---3--:R-:W-:Y:S01]  /*4880*/  HMMA.16816.F32 R16, R4, R40, R16 ;  /* 0x000000280410723c */ /* 0x008fe20000001810 */
[-C--:B------:R-:W-:Y:S01]  /*4890*/  FFMA.FTZ R40, R96, R53.reuse, -R50 ;  /* 0x0000003560287223 */ /* 0x080fe20000010832 */
[----:B--2---:R-:W2:Y:S01]  /*48a0*/  LDSM.16.MT88.4 R32, [R45+0x5800] ;  /* 0x005800002d20783b */ /* 0x004ea20000004200 */
[-CC-:B------:R-:W-:Y:S01]  /*48b0*/  FFMA.FTZ R41, R95, R53.reuse, -R51.reuse ;  /* 0x000000355f297223 */ /* 0x180fe20000010833 */
[----:B------:R-:W-:Y:S01]  /*48c0*/  MUFU.EX2 R62, R62 ;  /* 0x0000003e003e7308 */ /* 0x000fe20000000800 */
[----:B-1----:R-:W-:-:S03]  /*48d0*/  FFMA.FTZ R8, R87, R53, -R51 ;  /* 0x0000003557087223 */ /* 0x002fc60000010833 */
[----:B------:R1:W3:Y:S01]  /*48e0*/  MUFU.EX2 R87, R9 ;  /* 0x0000000900577308 */ /* 0x0002e20000000800 */
[----:B------:R-:W-:Y:S01]  /*48f0*/  HMMA.16816.F32 R12, R4, R42, R12 ;  /* 0x0000002a040c723c */ /* 0x000fe2000000180c */
[--C-:B------:R-:W-:Y:S01]  /*4900*/  FFMA.FTZ R5, R111, R53, -R51.reuse ;  /* 0x000000356f057223 */ /* 0x100fe20000010833 */
        /* <DEDUP_REMOVED lines=19> */
[----:B------:R-:W-:Y:S01]  /*4a40*/  FADD.FTZ R90, R89, R90 ;  /* 0x0000005a595a7221 */ /* 0x000fe20000010000 */
[----:B----4-:R-:W-:Y:S02]  /*4a50*/  F2FP.F16.F32.PACK_AB R41, R48, R49 ;  /* 0x000000313029723e */ /* 0x010fe400000000ff */
[----:B-----5:R-:W-:Y:S01]  /*4a60*/  F2FP.F16.F32.PACK_AB R40, R91, R87 ;  /* 0x000000575b28723e */ /* 0x020fe200000000ff */
[----:B-1----:R-:W1:Y:S06]  /*4a70*/  LDSM.16.MT88.4 R4, [R45+0x5c00] ;  /* 0x005c00002d04783b */ /* 0x002e6c0000004200 */
[----:B------:R-:W-:Y:S01]  /*4a80*/  HMMA.16816.F32 R28, R40, R36, R28 ;  /* 0x00000024281c723c */ /* 0x000fe2000000181c */
[----:B--2---:R-:W-:Y:S01]  /*4a90*/  F2FP.F16.F32.PACK_AB R36, R111, R97 ;  /* 0x000000616f24723e */ /* 0x004fe200000000ff */
        /* <DEDUP_REMOVED lines=8> */
[C---:B------:R-:W-:Y:S08]  /*4b20*/  HMMA.16816.F32 R16, R40.reuse, R32, R16 ;  /* 0x000000202810723c */ /* 0x040ff00000001810 */
[----:B------:R-:W-:Y:S01]  /*4b30*/  HMMA.16816.F32 R32, R40, R34, R12 ;  /* 0x000000222820723c */ /* 0x000fe2000000180c */
[----:B------:R-:W2:Y:S01]  /*4b40*/  LDSM.16.MT88.4 R12, [R46+0x6000] ;  /* 0x006000002e0c783b */ /* 0x000ea20000004200 */
        /* <DEDUP_REMOVED lines=11> */
[C---:B-1----:R-:W-:Y:S01]  /*4c00*/  HMMA.16816.F32 R16, R36.reuse, R4, R16 ;  /* 0x000000042410723c */ /* 0x042fe20000001810 */
        /* <DEDUP_REMOVED lines=11> */
[----:B-1----:R-:W-:-:S03]  /*4cc0*/  FFMA.FTZ R9, R204, R53, -R51 ;  /* 0x00000035cc097223 */ /* 0x002fc60000010833 */
        /* <DEDUP_REMOVED lines=33> */
[-CC-:B------:R-:W-:Y:S01]  /*4ee0*/  FFMA.FTZ R9, R167, R53.reuse, -R51.reuse ;  /* 0x00000035a7097223 */ /* 0x180fe20000010833 */
[----:B------:R3:W5:Y:S01]  /*4ef0*/  MUFU.EX2 R168, R201 ;  /* 0x000000c900a87308 */ /* 0x0007620000000800 */
[----:B------:R-:W-:Y:S01]  /*4f00*/  F2FP.F16.F32.PACK_AB R36, R184, R196 ;  /* 0x000000c4b824723e */ /* 0x000fe200000000ff */
[----:B----4-:R-:W-:Y:S01]  /*4f10*/  FADD.FTZ R202, R169, R202 ;  /* 0x000000caa9ca7221 */ /* 0x010fe20000010000 */
[----:B------:R-:W-:Y:S01]  /*4f20*/  F2FP.F16.F32.PACK_AB R37, R199, R200 ;  /* 0x000000c8c725723e */ /* 0x000fe200000000ff */
[----:B------:R4:W-:Y:S01]  /*4f30*/  MUFU.EX2 R167, R8 ;  /* 0x0000000800a77308 */ /* 0x0009e20000000800 */
[----:B------:R-:W-:Y:S01]  /*4f40*/  F2FP.F16.F32.PACK_AB R38, R169, R170 ;  /* 0x000000aaa926723e */ /* 0x000fe200000000ff */
[----:B------:R-:W-:Y:S01]  /*4f50*/  FFMA.FTZ R196, R55, R53, -R51 ;  /* 0x0000003537c47223 */ /* 0x000fe20000010833 */
[----:B------:R-:W-:-:S05]  /*4f60*/  F2FP.F16.F32.PACK_AB R39, R191, R198 ;  /* 0x000000c6bf27723e */ /* 0x000fca00000000ff */
[----:B------:R-:W-:Y:S01]  /*4f70*/  MUFU.EX2 R196, R196 ;  /* 0x000000c400c47308 */ /* 0x000fe20000000800 */
[-C--:B---3--:R-:W-:Y:S01]  /*4f80*/  FFMA.FTZ R201, R160, R53.reuse, -R50 ;  /* 0x00000035a0c97223 */ /* 0x088fe20000010832 */
        /* <DEDUP_REMOVED lines=216> */
[----:B------:R-:W-:-:S03]  /*5d10*/  FADD.FTZ R200, R199, R200 ;  /* 0x000000c8c7c87221 */ /* 0x000fc60000010000 */
[----:B------:R-:W4:Y:S01]  /*5d20*/  MUFU.EX2 R72, R75 ;  /* 0x0000004b00487308 */ /* 0x000f220000000800 */
[----:B------:R-:W-:Y:S01]  /*5d30*/  FADD.FTZ R200, R198, R200 ;  /* 0x000000c8c6c87221 */ /* 0x000fe20000010000 */
[C---:B-1----:R-:W-:Y:S02]  /*5d40*/  HMMA.16816.F32 R40, R4.reuse, R8, R40 ;  /* 0x000000080428723c */ /* 0x042fe40000001828 */
[----:B------:R-:W1:Y:S01]  /*5d50*/  MUFU.EX2 R70, R70 ;  /* 0x0000004600467308 */ /* 0x000e620000000800 */
[----:B------:R-:W-:Y:S01]  /*5d60*/  FADD.FTZ R200, R191, R200 ;  /* 0x000000c8bfc87221 */ /* 0x000fe20000010000 */
[----:B------:R-:W-:Y:S02]  /*5d70*/  FFMA.FTZ R191, R52, R53, -R50 ;  /* 0x0000003534bf7223 */ /* 0x000fe40000010832 */
        /* <DEDUP_REMOVED lines=21> */
[----:B------:R-:W-:-:S02]  /*5ed0*/  FFMA.FTZ R12, R65, R53, -R50 ;  /* 0x00000035410c7223 */ /* 0x000fc40000010832 */
[----:B------:R-:W-:Y:S01]  /*5ee0*/  FADD.FTZ R157, R157, R158 ;  /* 0x0000009e9d9d7221 */ /* 0x000fe20000010000 */
[----:B------:R-:W-:Y:S03]  /*5ef0*/  MUFU.EX2 R65, R66 ;  /* 0x0000004200417308 */ /* 0x000fe60000000800 */
[----:B------:R-:W-:Y:S01]  /*5f00*/  FADD.FTZ R157, R159, R157 ;  /* 0x0000009d9f9d7221 */ /* 0x000fe20000010000 */
[----:B------:R-:W-:Y:S01]  /*5f10*/  HMMA.16816.F32 R24, R4, R14, R24 ;  /* 0x0000000e0418723c */ /* 0x000fe20000001818 */
[----:B------:R2:W5:Y:S01]  /*5f20*/  MUFU.EX2 R66, R12 ;  /* 0x0000000c00427308 */ /* 0x0005620000000800 */
[----:B-1----:R-:W-:Y:S01]  /*5f30*/  FFMA.FTZ R68, R64, R53, -R51 ;  /* 0x0000003540447223 */ /* 0x002fe20000010833 */
[----:B------:R-:W-:Y:S01]  /*5f40*/  FADD.FTZ R157, R148, R157 ;  /* 0x0000009d949d7221 */ /* 0x000fe20000010000 */
[----:B----4-:R-:W-:Y:S01]  /*5f50*/  FADD.FTZ R69, R67, R69 ;  /* 0x0000004543457221 */ /* 0x010fe20000010000 */
[----:B------:R1:W4:Y:S02]  /*5f60*/  MUFU.EX2 R64, R73 ;  /* 0x0000004900407308 */ /* 0x0003240000000800 */
        /* <DEDUP_REMOVED lines=82> */
.L_x_3342:
        /* <DEDUP_REMOVED lines=78> */
.L_x_3337:
[----:B------:R-:W-:Y:S05]  /*6970*/  BSYNC.RECONVERGENT B0 ;  /* 0x0000000000007941 */ /* 0x000fea0003800200 */
.L_x_3336:
[----:B------:R-:W1:Y:S01]  /*6980*/  S2UR UR6, SR_CgaCtaId ;  /* 0x00000000000679c3 */ /* 0x000e620000008800 */
[C---:B------:R-:W-:Y:S01]  /*6990*/  SHF.L.U32 R187, R151.reuse, 0x3, RZ ;  /* 0x0000000397bb7819 */ /* 0x040fe200000006ff */
[----:B------:R-:W-:Y:S01]  /*69a0*/  UMOV UR7, 0x400 ;  /* 0x0000040000077882 */ /* 0x000fe20000000000 */
[----:B------:R-:W-:Y:S01]  /*69b0*/  LOP3.LUT R186, R151, 0x18, RZ, 0xc0, !PT ;  /* 0x0000001897ba7812 */ /* 0x000fe200078ec0ff */
[----:B------:R-:W-:Y:S01]  /*69c0*/  BSSY.RECONVERGENT B1, `(.L_x_3338) ;  /* 0x0000222000017945 */ /* 0x000fe20003800200 */
[C---:B------:R-:W-:Y:S02]  /*69d0*/  LOP3.LUT R0, R187.reuse, 0xc0, RZ, 0xc0, !PT ;  /* 0x000000c0bb007812 */ /* 0x040fe400078ec0ff */
[C---:B------:R-:W-:Y:S02]  /*69e0*/  LOP3.LUT R197, R187.reuse, 0x18, RZ, 0xc0, !PT ;  /* 0x00000018bbc57812 */ /* 0x040fe400078ec0ff */
        /* <DEDUP_REMOVED lines=10> */
[-C--:B------:R-:W-:Y:S02]  /*6a90*/  IADD3 R4, P0, PT, R6, R171.reuse, RZ ;  /* 0x000000ab06047210 */ /* 0x080fe40007f1e0ff */
[----:B------:R-:W-:Y:S02]  /*6aa0*/  SHF.L.U32 R150, R151, 0x2, RZ ;  /* 0x0000000297967819 */ /* 0x000fe400000006ff */
[----:B------:R-:W-:Y:S02]  /*6ab0*/  MOV R164, UR6 ;  /* 0x0000000600a47c02 */ /* 0x000fe40008000f00 */
[----:B------:R-:W-:Y:S02]  /*6ac0*/  IADD3.X R5, PT, PT, R7, R172, RZ, P0, !PT ;  /* 0x000000ac07057210 */ /* 0x000fe400007fe4ff */
        /* <DEDUP_REMOVED lines=12> */
[----:B------:R-:W-:Y:S02]  /*6b90*/  IADD3 R14, P0, PT, R10, R171, RZ ;  /* 0x000000ab0a0e7210 */ /* 0x000fe40007f1e0ff */
[----:B------:R-:W-:Y:S02]  /*6ba0*/  LOP3.LUT R0, R150, 0x18, RZ, 0xc0, !PT ;  /* 0x0000001896007812 */ /* 0x000fe400078ec0ff */
[----:B------:R-:W-:Y:S02]  /*6bb0*/  IADD3.X R15, PT, PT, R11, R172, RZ, P0, !PT ;  /* 0x000000ac0b0f7210 */ /* 0x000fe400007fe4ff */
[--C-:B------:R-:W-:Y:S01]  /*6bc0*/  LOP3.LUT R167, R167, 0xc0, R168.reuse, 0xf8, !PT ;  /* 0x000000c0a7a77812 */ /* 0x100fe200078ef8a8 */
[----:B------:R3:W-:Y:S01]  /*6bd0*/  LDGSTS.E.BYPASS.LTC128B.128 [R197+0x6000], desc[UR4][R4.64] ;  /* 0x0600000004c57fae */ /* 0x0007e2000b981a04 */
[----:B------:R-:W-:Y:S02]  /*6be0*/  IADD3 R185, PT, PT, R185, -0x1, RZ ;  /* 0xffffffffb9b97810 */ /* 0x000fe40007ffe0ff */
[----:B------:R-:W-:Y:S02]  /*6bf0*/  LOP3.LUT R167, R167, R0, RZ, 0x3c, !PT ;  /* 0x00000000a7a77212 */ /* 0x000fe400078e3cff */
[----:B------:R-:W-:Y:S03]  /*6c00*/  ISETP.GT.AND P2, PT, R185, R177, PT ;  /* 0x000000b1b900720c */ /* 0x000fe60003f44270 */
[----:B------:R-:W-:Y:S01]  /*6c10*/  LDGSTS.E.BYPASS.LTC128B.128 [R197+0x6800], desc[UR4][R8.64] ;  /* 0x0680000008c57fae */ /* 0x000fe2000b981a04 */
[-C--:B-1----:R-:W-:Y:S04]  /*6c20*/  IADD3 R12, P0, PT, R14, R171.reuse, RZ ;  /* 0x000000ab0e0c7210 */ /* 0x082fe80007f1e0ff */
[-C--:B------:R-:W-:Y:S03]  /*6c30*/  IADD3.X R13, PT, PT, R15, R172.reuse, RZ, P0, !PT ;  /* 0x000000ac0f0d7210 */ /* 0x080fe600007fe4ff */
[----:B------:R1:W-:Y:S01]  /*6c40*/  LDGSTS.E.BYPASS.LTC128B.128 [R197+0x7000], desc[UR4][R10.64] ;  /* 0x070000000ac57fae */ /* 0x0003e2000b981a04 */
[----:B--2---:R-:W-:Y:S04]  /*6c50*/  IADD3 R6, P0, PT, R12, R171, RZ ;  /* 0x000000ab0c067210 */ /* 0x004fe80007f1e0ff */
[----:B------:R-:W-:Y:S03]  /*6c60*/  IADD3.X R7, PT, PT, R13, R172, RZ, P0, !PT ;  /* 0x000000ac0d077210 */ /* 0x000fe600007fe4ff */
[----:B------:R-:W-:Y:S01]  /*6c70*/  LDGSTS.E.BYPASS.LTC128B.128 [R197+0x7800], desc[UR4][R14.64] ;  /* 0x078000000ec57fae */ /* 0x000fe2000b981a04 */
[C---:B------:R-:W-:Y:S02]  /*6c80*/  LOP3.LUT P0, RZ, R151.reuse, 0x4, RZ, 0xc0, !PT ;  /* 0x0000000497ff7812 */ /* 0x040fe4000780c0ff */
[C---:B---3--:R-:W-:Y:S02]  /*6c90*/  SHF.L.U32 R5, R151.reuse, 0x4, RZ ;  /* 0x0000000497057819 */ /* 0x048fe400000006ff */
[----:B------:R-:W-:Y:S02]  /*6ca0*/  LOP3.LUT R4, R151, 0x8, RZ, 0xc0, !PT ;  /* 0x0000000897047812 */ /* 0x000fe400078ec0ff */
[C---:B------:R-:W-:Y:S01]  /*6cb0*/  LOP3.LUT R165, R5.reuse, 0x3e00, RZ, 0xc0, !PT ;  /* 0x00003e0005a57812 */ /* 0x040fe200078ec0ff */
[----:B------:R-:W-:Y:S01]  /*6cc0*/  LDGSTS.E.BYPASS.LTC128B.128 [R197+0x8000], desc[UR4][R12.64] ;  /* 0x080000000cc57fae */ /* 0x000fe2000b981a04 */
[----:B------:R-:W-:Y:S02]  /*6cd0*/  LOP3.LUT R5, R5, 0x100, RZ, 0xc0, !PT ;  /* 0x0000010005057812 */ /* 0x000fe400078ec0ff */
[--C-:B------:R-:W-:Y:S02]  /*6ce0*/  LOP3.LUT R156, R165, 0x20, R168.reuse, 0xf8, !PT ;  /* 0x00000020a59c7812 */ /* 0x100fe400078ef8a8 */
[--C-:B------:R-:W-:Y:S02]  /*6cf0*/  LOP3.LUT R4, R4, 0xc0, R168.reuse, 0xf8, !PT ;  /* 0x000000c004047812 */ /* 0x100fe400078ef8a8 */
[--C-:B------:R-:W-:Y:S01]  /*6d00*/  LOP3.LUT R156, R156, 0x100, R168.reuse, 0xf8, !PT ;  /* 0x000001009c9c7812 */ /* 0x100fe200078ef8a8 */
[----:B------:R2:W-:Y:S01]  /*6d10*/  LDGSTS.E.BYPASS.LTC128B.128 [R197+0x8800], desc[UR4][R6.64] ;  /* 0x0880000006c57fae */ /* 0x0005e2000b981a04 */
[----:B------:R-:W-:Y:S02]  /*6d20*/  LOP3.LUT R5, R5, 0x20, R168, 0xf8, !PT ;  /* 0x0000002005057812 */ /* 0x000fe400078ef8a8 */
[----:B------:R-:W-:Y:S02]  /*6d30*/  LOP3.LUT R156, R156, R167, RZ, 0xfc, !PT ;  /* 0x000000a79c9c7212 */ /* 0x000fe400078efcff */
[----:B------:R-:W-:Y:S02]  /*6d40*/  LOP3.LUT R4, R5, R4, R0, 0xf6, !PT ;  /* 0x0000000405047212 */ /* 0x000fe400078ef600 */
[-C--:B------:R-:W-:Y:S01]  /*6d50*/  LEA R156, R156, R164.reuse, 0x1 ;  /* 0x000000a49c9c7211 */ /* 0x080fe200078e08ff */
[----:B------:R-:W3:Y:S01]  /*6d60*/  LD.E R198, desc[UR4][R2.64+0x18c] ;  /* 0x00018c0402c67980 */ /* 0x000ee2000c101900 */
[----:B------:R-:W-:Y:S02]  /*6d70*/  LEA R152, R4, R164, 0x1 ;  /* 0x000000a404987211 */ /* 0x000fe400078e08ff */
[----:B------:R-:W-:Y:S01]  /*6d80*/  MOV R0, 0x20 ;  /* 0x0000002000007802 */ /* 0x000fe20000000f00 */
[----:B------:R4:W-:Y:S03]  /*6d90*/  LDSM.16.M88.4 R128, [R156] ;  /* 0x000000009c80783b */ /* 0x0009e60000000200 */
[----:B------:R-:W-:Y:S05]  /*6da0*/  SEL R0, R0, 0xffffffe0, !P0 ;  /* 0xffffffe000007807 */ /* 0x000fea0004000000 */
[----:B-1----:R-:W2:Y:S08]  /*6db0*/  LDSM.16.M88.4 R8, [R152+0x1000] ;  /* 0x001000009808783b */ /* 0x002eb00000000200 */
[----:B------:R-:W0:Y:S08]  /*6dc0*/  LDGDEPBAR ;  /* 0x00000000000079af */ /* 0x000e300000000000 */
[----:B------:R-:W1:Y:S01]  /*6dd0*/  LDSM.16.M88.4 R16, [R152+0x1400] ;  /* 0x001400009810783b */ /* 0x000e620000000200 */
[C---:B----4-:R-:W-:Y:S02]  /*6de0*/  IADD3 R156, PT, PT, R0.reuse, R156, RZ ;  /* 0x0000009c009c7210 */ /* 0x050fe40007ffe0ff */
[----:B------:R-:W-:Y:S05]  /*6df0*/  IADD3 R0, PT, PT, R0, R152, RZ ;  /* 0x0000009800007210 */ /* 0x000fea0007ffe0ff */
[----:B------:R-:W4:Y:S08]  /*6e00*/  LDSM.16.M88.4 R24, [R152+0x1800] ;  /* 0x001800009818783b */ /* 0x000f300000000200 */
        /* <DEDUP_REMOVED lines=448> */
.L_x_3341:
[----:B------:R-:W-:Y:S05]  /*8a10*/  BSYNC.RECONVERGENT B0 ;  /* 0x0000000000007941 */ /* 0x000fea0003800200 */
.L_x_3340:
        /* <DEDUP_REMOVED lines=10> */
[----:B------:R2:W-:Y:S01]  /*8ac0*/  LDGSTS.E.BYPASS.LTC128B.128 [R197+0x1800], desc[UR4][R12.64] ;  /* 0x018000000cc57fae */ /* 0x0005e2000b981a04 */
        /* <DEDUP_REMOVED lines=17> */
.L_x_3339:
[----:B------:R-:W-:Y:S05]  /*8be0*/  BSYNC.RECONVERGENT B1 ;  /* 0x0000000000017941 */ /* 0x000fea0003800200 */
.L_x_3338:
[----:B----4-:R-:W2:Y:S01]  /*8bf0*/  LDL.LU R13, [R1+0x34] ;  /* 0x00003400010d7983 */ /* 0x010ea20000300800 */
[----:B------:R-:W-:Y:S02]  /*8c00*/  MOV R44, R21 ;  /* 0x00000015002c7202 */ /* 0x000fe40000000f00 */
[----:B------:R-:W-:Y:S01]  /*8c10*/  MOV R45, R26 ;  /* 0x0000001a002d7202 */ /* 0x000fe20000000f00 */
[----:B------:R-:W2:Y:S01]  /*8c20*/  LDL.LU R12, [R1+0x30] ;  /* 0x00003000010c7983 */ /* 0x000ea20000300800 */
[----:B------:R-:W-:Y:S02]  /*8c30*/  MOV R124, R20 ;  /* 0x00000014007c7202 */ /* 0x000fe40000000f00 */
[----:B-1----:R-:W-:Y:S01]  /*8c40*/  LOP3.LUT R49, R167, 0x120, R168, 0xf8, !PT ;  /* 0x00000120a7317812 */ /* 0x002fe200078ef8a8 */
[----:B------:R-:W3:Y:S01]  /*8c50*/  LDL.LU R29, [R1+0x28] ;  /* 0x00002800011d7983 */ /* 0x000ee20000300800 */
[----:B------:R-:W-:Y:S02]  /*8c60*/  IADD3 R184, PT, PT, R184, -0x100, RZ ;  /* 0xffffff00b8b87810 */ /* 0x000fe40007ffe0ff */
[----:B------:R-:W-:Y:S01]  /*8c70*/  LEA R49, R49, R164, 0x1 ;  /* 0x000000a431317211 */ /* 0x000fe200078e08ff */
[----:B------:R-:W3:Y:S03]  /*8c80*/  LDL.LU R28, [R1+0x2c] ;  /* 0x00002c00011c7983 */ /* 0x000ee60000300800 */
[----:B------:R-:W-:Y:S01]  /*8c90*/  IADD3 R48, PT, PT, R49, 0x5020, RZ ;  /* 0x0000502031307810 */ /* 0x000fe20007ffe0ff */
        /* <DEDUP_REMOVED lines=146> */
[-CC-:B------:R-:W-:Y:S07]  /*95c0*/  FFMA.FTZ R111, R108, R21.reuse, -R70.reuse ;  /* 0x000000156c6f7223 */ /* 0x180fee0000010846 */
[----:B------:R-:W3:Y:S01]  /*95d0*/  MUFU.EX2 R95, R95 ;  /* 0x0000005f005f7308 */ /* 0x000ee20000000800 */
[-C--:B------:R-:W-:Y:S01]  /*95e0*/  FFMA.FTZ R108, R47, R21.reuse, -R70 ;  /* 0x000000152f6c7223 */ /* 0x080fe20000010846 */
[-CC-:B------:R-:W-:Y:S01]  /*95f0*/  FFMA.FTZ R114, R46, R21.reuse, -R68.reuse ;  /* 0x000000152e727223 */ /* 0x180fe20000010844 */
[-C--:B------:R-:W-:Y:S07]  /*9600*/  FFMA.FTZ R109, R45, R21.reuse, -R68 ;  /* 0x000000152d6d7223 */ /* 0x080fee0000010844 */
        /* <DEDUP_REMOVED lines=22> */
[-C--:B------:R-:W-:Y:S07]  /*9770*/  FFMA.FTZ R152, R152, R21.reuse, -R70 ;  /* 0x0000001598987223 */ /* 0x080fee0000010846 */
[----:B------:R-:W5:Y:S01]  /*9780*/  MUFU.EX2 R99, R99 ;  /* 0x0000006300637308 */ /* 0x000f620000000800 */
[-C--:B------:R-:W-:Y:S01]  /*9790*/  FFMA.FTZ R63, R63, R21.reuse, -R68 ;  /* 0x000000153f3f7223 */ /* 0x080fe20000010844 */
[C---:B----4-:R-:W-:Y:S08]  /*97a0*/  HMMA.16816.F32 R12, R28.reuse, R32, R12 ;  /* 0x000000201c0c723c */ /* 0x050ff0000000180c */
[----:B------:R-:W-:Y:S01]  /*97b0*/  MUFU.EX2 R103, R103 ;  /* 0x0000006700677308 */ /* 0x000fe20000000800 */
[-CC-:B------:R-:W-:Y:S01]  /*97c0*/  FFMA.FTZ R67, R67, R21.reuse, -R70.reuse ;  /* 0x0000001543437223 */ /* 0x180fe20000010846 */
        /* <DEDUP_REMOVED lines=51> */
[-C--:B------:R-:W-:Y:S01]  /*9b00*/  FFMA.FTZ R132, R232, R21.reuse, -R68 ;  /* 0x00000015e8847223 */ /* 0x080fe20000010844 */
[----:B------:R-:W-:Y:S07]  /*9b10*/  FFMA.FTZ R98, R27, R196, R98 ;  /* 0x000000c41b627223 */ /* 0x000fee0000010062 */
[----:B------:R-:W3:Y:S01]  /*9b20*/  MUFU.EX2 R116, R116 ;  /* 0x0000007400747308 */ /* 0x000ee20000000800 */
[----:B------:R-:W-:Y:S01]  /*9b30*/  FFMA.FTZ R27, R223, R21, -R70 ;  /* 0x00000015df1b7223 */ /* 0x000fe20000010846 */
        /* <DEDUP_REMOVED lines=168> */
[----:B------:R-:W-:Y:S07]  /*a5c0*/  ISETP.GT.AND P0, PT, R185, R177, PT ;  /* 0x000000b1b900720c */ /* 0x000fee0003f04270 */
        /* <DEDUP_REMOVED lines=264> */
.L_x_3335:
        /* <DEDUP_REMOVED lines=11> */
.L_x_3350:
[----:B----4-:R-:W-:Y:S01]  /*b700*/  FADD.FTZ R6, R191, R6 ;  /* 0x00000006bf067221 */ /* 0x010fe20000010000 */
[----:B------:R-:W-:Y:S01]  /*b710*/  FSETP.NE.FTZ.AND P1, PT, R9, RZ, PT ;  /* 0x000000ff0900720b */ /* 0x000fe20003f35000 */
[----:B------:R-:W2:Y:S01]  /*b720*/  MUFU.RCP R7, R9 ;  /* 0x0000000900077308 */ /* 0x000ea20000001000 */
[----:B------:R-:W-:Y:S01]  /*b730*/  MOV R21, 0xff800000 ;  /* 0xff80000000157802 */ /* 0x000fe20000000f00 */
[----:B------:R-:W-:Y:S05]  /*b740*/  WARPSYNC.ALL ;  /* 0x0000000000007948 */ /* 0x000fea0003800000 */
[----:B------:R-:W-:Y:S01]  /*b750*/  FSETP.NE.FTZ.AND P0, PT, R6, RZ, PT ;  /* 0x000000ff0600720b */ /* 0x000fe20003f15000 */
[----:B------:R-:W4:Y:S08]  /*b760*/  MUFU.RCP R5, R6 ;  /* 0x0000000600057308 */ /* 0x000f300000001000 */
[----:B------:R1:W3:Y:S01]  /*b770*/  @P1 MUFU.LG2 R8, R9 ;  /* 0x0000000900081308 */ /* 0x0002e20000000c00 */
[----:B--2---:R-:W-:-:S05]  /*b780*/  FSEL R7, R7, 1, P1 ;  /* 0x3f80000007077808 */ /* 0x004fca0000800000 */
[C---:B------:R-:W-:Y:S02]  /*b790*/  FMUL.FTZ R144, R7.reuse, R144 ;  /* 0x0000009007907220 */ /* 0x040fe40000410000 */
[----:B------:R-:W2:Y:S01]  /*b7a0*/  @P0 MUFU.LG2 R6, R6 ;  /* 0x0000000600060308 */ /* 0x000ea20000000c00 */
[----:B------:R-:W-:Y:S01]  /*b7b0*/  FMUL.FTZ R145, R7, R145 ;  /* 0x0000009107917220 */ /* 0x000fe20000410000 */
[----:B----4-:R-:W-:Y:S01]  /*b7c0*/  FSEL R5, R5, 1, P0 ;  /* 0x3f80000005057808 */ /* 0x010fe20000000000 */
[C---:B------:R-:W-:Y:S01]  /*b7d0*/  FMUL.FTZ R140, R7.reuse, R140 ;  /* 0x0000008c078c7220 */ /* 0x040fe20000410000 */
[C---:B------:R-:W-:Y:S01]  /*b7e0*/  FMUL.FTZ R141, R7.reuse, R141 ;  /* 0x0000008d078d7220 */ /* 0x040fe20000410000 */
[C---:B------:R-:W-:Y:S01]  /*b7f0*/  FMUL.FTZ R136, R7.reuse, R136 ;  /* 0x0000008807887220 */ /* 0x040fe20000410000 */
[C---:B------:R-:W-:Y:S01]  /*b800*/  FMUL.FTZ R137, R7.reuse, R137 ;  /* 0x0000008907897220 */ /* 0x040fe20000410000 */
[C---:B------:R-:W-:Y:S01]  /*b810*/  FMUL.FTZ R132, R7.reuse, R132 ;  /* 0x0000008407847220 */ /* 0x040fe20000410000 */
[----:B------:R-:W-:Y:S01]  /*b820*/  FMUL.FTZ R133, R7, R133 ;  /* 0x0000008507857220 */ /* 0x000fe20000410000 */
[----:B------:R-:W-:Y:S01]  /*b830*/  FMUL.FTZ R146, R5, R146 ;  /* 0x0000009205927220 */ /* 0x000fe20000410000 */
[----:B-1----:R-:W-:Y:S01]  /*b840*/  SHF.L.U32 R9, R151, 0x1, RZ ;  /* 0x0000000197097819 */ /* 0x002fe200000006ff */
[----:B---3--:R-:W-:Y:S01]  /*b850*/  @P1 FMUL.FTZ R8, R8, 0.69314718246459960938 ;  /* 0x3f31721808081820 */ /* 0x008fe20000410000 */
[C---:B------:R-:W-:Y:S01]  /*b860*/  FMUL.FTZ R147, R5.reuse, R147 ;  /* 0x0000009305937220 */ /* 0x040fe20000410000 */
[----:B------:R-:W-:Y:S01]  /*b870*/  FMUL.FTZ R142, R5, R142 ;  /* 0x0000008e058e7220 */ /* 0x000fe20000410000 */
[----:B------:R-:W-:Y:S01]  /*b880*/  LOP3.LUT R165, R165, 0x6, R9, 0xf8, !PT ;  /* 0x00000006a5a57812 */ /* 0x000fe200078ef809 */
[----:B-----5:R-:W-:Y:S01]  /*b890*/  @P1 FFMA.FTZ R21, R4, R20, R8 ;  /* 0x0000001404151223 */ /* 0x020fe20000010008 */
[----:B------:R-:W-:Y:S01]  /*b8a0*/  MOV R20, 0xff800000 ;  /* 0xff80000000147802 */ /* 0x000fe20000000f00 */
[----:B------:R-:W-:Y:S01]  /*b8b0*/  FMUL.FTZ R143, R5, R143 ;  /* 0x0000008f058f7220 */ /* 0x000fe20000410000 */
[----:B--2---:R-:W-:Y:S01]  /*b8c0*/  @P0 FMUL.FTZ R6, R6, 0.69314718246459960938 ;  /* 0x3f31721806060820 */ /* 0x004fe20000410000 */
[----:B------:R-:W-:Y:S01]  /*b8d0*/  LOP3.LUT R165, R165, 0x20, R187, 0xf8, !PT ;  /* 0x00000020a5a57812 */ /* 0x000fe200078ef8bb */
[C---:B------:R-:W-:Y:S01]  /*b8e0*/  FMUL.FTZ R138, R5.reuse, R138 ;  /* 0x0000008a058a7220 */ /* 0x040fe20000410000 */
[C---:B------:R-:W-:Y:S01]  /*b8f0*/  FMUL.FTZ R139, R5.reuse, R139 ;  /* 0x0000008b058b7220 */ /* 0x040fe20000410000 */
[----:B------:R-:W-:Y:S01]  /*b900*/  @P0 FFMA.FTZ R20, R4, R0, R6 ;  /* 0x0000000004140223 */ /* 0x000fe20000010006 */
[C---:B------:R-:W-:Y:S01]  /*b910*/  FMUL.FTZ R134, R5.reuse, R134 ;  /* 0x0000008605867220 */ /* 0x040fe20000410000 */
[----:B------:R-:W-:Y:S01]  /*b920*/  FMUL.FTZ R135, R5, R135 ;  /* 0x0000008705877220 */ /* 0x000fe20000410000 */
[----:B------:R-:W-:-:S02]  /*b930*/  LOP3.LUT R165, R165, R186, RZ, 0xfc, !PT ;  /* 0x000000baa5a57212 */ /* 0x000fc400078efcff */
        /* <DEDUP_REMOVED lines=8> */
[----:B------:R-:W-:Y:S04]  /*b9c0*/  STS.64 [R165], R144 ;  /* 0x00000090a5007388 */ /* 0x000fe80000000a00 */
[----:B------:R-:W-:Y:S04]  /*b9d0*/  STS.64 [R165+0x400], R146 ;  /* 0x00040092a5007388 */ /* 0x000fe80000000a00 */
[----:B------:R-:W-:Y:S04]  /*b9e0*/  STS.64 [R5+0x20], R140 ;  /* 0x0000208c05007388 */ /* 0x000fe80000000a00 */
[----:B------:R-:W-:Y:S04]  /*b9f0*/  STS.64 [R5+0x420], R142 ;  /* 0x0004208e05007388 */ /* 0x000fe80000000a00 */
[----:B------:R-:W-:Y:S04]  /*ba00*/  STS.64 [R4+0x40], R136 ;  /* 0x0000408804007388 */ /* 0x000fe80000000a00 */
[----:B------:R1:W-:Y:S04]  /*ba10*/  STS.64 [R4+0x440], R138 ;  /* 0x0004408a04007388 */ /* 0x0003e80000000a00 */
[----:B------:R2:W-:Y:S04]  /*ba20*/  STS.64 [R187+0x60], R132 ;  /* 0x00006084bb007388 */ /* 0x0005e80000000a00 */
[----:B------:R2:W-:Y:S04]  /*ba30*/  STS.64 [R187+0x460], R134 ;  /* 0x00046086bb007388 */ /* 0x0005e80000000a00 */
[----:B------:R-:W3:Y:S04]  /*ba40*/  LD.E.64 R22, desc[UR4][R2.64+0xb0] ;  /* 0x0000b00402167980 */ /* 0x000ee8000c101b00 */
[----:B------:R-:W4:Y:S04]  /*ba50*/  LD.E R25, desc[UR4][R2.64+0x60] ;  /* 0x0000600402197980 */ /* 0x000f28000c101900 */
[----:B------:R-:W2:Y:S04]  /*ba60*/  LD.E R24, desc[UR4][R2.64+0xcc] ;  /* 0x0000cc0402187980 */ /* 0x000ea8000c101900 */
[----:B------:R-:W2:Y:S01]  /*ba70*/  LD.E.64 R26, desc[UR4][R2.64+0x78] ;  /* 0x00007804021a7980 */ /* 0x000ea2000c101b00 */
[----:B-1----:R-:W-:-:S04]  /*ba80*/  LOP3.LUT R4, R150, 0xd8, RZ, 0xc0, !PT ;  /* 0x000000d896047812 */ /* 0x002fc800078ec0ff */
[----:B------:R-:W-:Y:S01]  /*ba90*/  LOP3.LUT R4, R4, 0x18, R166, 0x78, !PT ;  /* 0x0000001804047812 */ /* 0x000fe200078e78a6 */
[----:B------:R-:W5:Y:S03]  /*baa0*/  LD.E.64 R2, desc[UR4][R2.64+0xa8] ;  /* 0x0000a80402027980 */ /* 0x000f66000c101b00 */
[----:B------:R-:W-:Y:S01]  /*bab0*/  LOP3.LUT R4, R4, 0xf24, R150, 0xf8, !PT ;  /* 0x00000f2404047812 */ /* 0x000fe200078ef896 */
[----:B------:R-:W-:Y:S01]  /*bac0*/  IMAD.SHL.U32 R183, R183, 0x40, RZ ;  /* 0x00000040b7b77824 */ /* 0x000fe200078e00ff */
[----:B------:R-:W-:Y:S01]  /*bad0*/  BAR.SYNC.DEFER_BLOCKING 0x0 ;  /* 0x0000000000007b1d */ /* 0x000fe20000010000 */
[----:B------:R-:W-:Y:S02]  /*bae0*/  LOP3.LUT P1, RZ, R151, 0x3, RZ, 0xc0, !PT ;  /* 0x0000000397ff7812 */ /* 0x000fe4000782c0ff */
[----:B------:R-:W-:Y:S01]  /*baf0*/  IMAD R4, R4, 0x4, R164 ;  /* 0x0000000404047824 */ /* 0x000fe200078e02a4 */
[----:B------:R-:W-:-:S02]  /*bb00*/  LOP3.LUT R166, R166, 0x30, RZ, 0xc0, !PT ;  /* 0x00000030a6a67812 */ /* 0x000fc400078ec0ff */
[----:B------:R-:W-:Y:S02]  /*bb10*/  BSSY.RECONVERGENT B0, `(.L_x_3344) ;  /* 0x000001a000007945 */ /* 0x000fe40003800200 */
[----:B------:R-:W-:Y:S01]  /*bb20*/  LOP3.LUT R0, R166, 0x7, R0, 0xf8, !PT ;  /* 0x00000007a6007812 */ /* 0x000fe200078ef800 */
[----:B------:R1:W1:Y:S04]  /*bb30*/  LDS.128 R16, [R4] ;  /* 0x0000000004107984 */ /* 0x0002680000000c00 */
[----:B------:R1:W1:Y:S04]  /*bb40*/  LDS.128 R12, [R4+0x800] ;  /* 0x00080000040c7984 */ /* 0x0002680000000c00 */
[----:B------:R1:W1:Y:S04]  /*bb50*/  LDS.128 R8, [R4+0x1000] ;  /* 0x0010000004087984 */ /* 0x0002680000000c00 */
[----:B------:R-:W1:Y:S01]  /*bb60*/  LDS.128 R4, [R4+0x1800] ;  /* 0x0018000004047984 */ /* 0x000e620000000c00 */
[----:B---3--:R-:W-:-:S04]  /*bb70*/  IMAD R22, R22, UR8, R190 ;  /* 0x0000000816167c24 */ /* 0x008fc8000f8e02be */
[----:B----4-:R-:W-:-:S04]  /*bb80*/  IMAD R22, R22, R25, R189 ;  /* 0x0000001916167224 */ /* 0x010fc800078e02bd */
[----:B------:R-:W-:Y:S01]  /*bb90*/  IMAD R22, R23, R22, R183 ;  /* 0x0000001617167224 */ /* 0x000fe200078e02b7 */
[----:B------:R-:W-:-:S03]  /*bba0*/  LOP3.LUT R23, R150, 0xffc, RZ, 0xc0, !PT ;  /* 0x00000ffc96177812 */ /* 0x000fc600078ec0ff */
        /* <DEDUP_REMOVED lines=16> */
.L_x_3345:
[----:B------:R-:W-:Y:S05]  /*bcb0*/  BSYNC.RECONVERGENT B0 ;  /* 0x0000000000007941 */ /* 0x000fea0003800200 */
.L_x_3344:
[----:B------:R-:W-:Y:S01]  /*bcc0*/  MOV R183, 0x0 ;  /* 0x0000000000b77802 */ /* 0x000fe20000000f00 */
[----:B------:R-:W-:Y:S04]  /*bcd0*/  ST.E.128 desc[UR4][R26.64], R16 ;  /* 0x000000101a007985 */ /* 0x000fe8000c101d04 */
[----:B------:R-:W-:Y:S04]  /*bce0*/  ST.E.128 desc[UR4][R26.64+0x800], R12 ;  /* 0x0008000c1a007985 */ /* 0x000fe8000c101d04 */
[----:B------:R-:W-:Y:S04]  /*bcf0*/  ST.E.128 desc[UR4][R26.64+0x1000], R8 ;  /* 0x001000081a007985 */ /* 0x000fe8000c101d04 */
[----:B------:R1:W-:Y:S02]  /*bd00*/  ST.E.128 desc[UR4][R26.64+0x1800], R4 ;  /* 0x001800041a007985 */ /* 0x0003e4000c101d04 */
[----:B-1---5:R-:W-:Y:S05]  /*bd10*/  RET.REL.NODEC R182 `(_ZN5flash24flash_fwd_splitkv_kernelI23Flash_fwd_kernel_traitsILi32ELi64ELi256ELi4ELb0ELb0EN7cutlass6half_tE19Flash_kernel_traitsILi32ELi64ELi256ELi4ES3_EELb0ELb0ELb0ELb1ELb1ELb1ELb1ELb0EEEvNS_16Flash_fwd_paramsE) ;  /* 0xffffff40b6b87950 */ /* 0x022fea0003c3ffff */
.L_x_3343:
[----:B------:R-:W-:Y:S01]  /*bd20*/  MOV R5, 0x1f ;  /* 0x0000001f00057802 */ /* 0x000fe20000000f00 */
[----:B------:R-:W-:Y:S01]  /*bd30*/  IMAD.MOV.U32 R6, RZ, RZ, 0x2 ;  /* 0x00000002ff067424 */ /* 0x000fe200078e00ff */
[----:B------:R-:W-:Y:S01]  /*bd40*/  MOV R8, R196 ;  /* 0x000000c400087202 */ /* 0x000fe20000000f00 */
[----:B------:R-:W-:-:S07]  /*bd50*/  IMAD.MOV.U32 R7, RZ, RZ, -0x1 ;  /* 0xffffffffff077424 */ /* 0x000fce00078e00ff */
[----:B-1---5:R-:W-:Y:S05]  /*bd60*/  WARPSYNC.COLLECTIVE R7, `(.L_x_3346) ;  /* 0x0000000007087348 */ /* 0x022fea0003c00000 */
[----:B------:R2:W3:Y:S02]  /*bd70*/  SHFL.BFLY P0, R5, R8, R6, R5 ;  /* 0x0c00000608057389 */ /* 0x0004e40000000005 */
[----:B-123-5:R-:W-:Y:S05]  /*bd80*/  ENDCOLLECTIVE ;  /* 0x000000000000791b */ /* 0x02efea0003800000 */
.L_x_3346:
        /* <DEDUP_REMOVED lines=8> */
.L_x_3347:
        /* <DEDUP_REMOVED lines=8> */
.L_x_3348:
[----:B------:R-:W-:Y:S01]  /*be90*/  FADD.FTZ R191, R5, R191 ;  /* 0x000000bf05bf7221 */ /* 0x000fe20000010000 */
[----:B------:R-:W-:Y:S01]  /*bea0*/  MOV R5, 0x1f ;  /* 0x0000001f00057802 */ /* 0x000fe20000000f00 */
[----:B------:R-:W-:-:S03]  /*beb0*/  IMAD.MOV.U32 R6, RZ, RZ, 0x1 ;  /* 0x00000001ff067424 */ /* 0x000fc600078e00ff */
[----:B------:R-:W-:-:S07]  /*bec0*/  MOV R8, R191 ;  /* 0x000000bf00087202 */ /* 0x000fce0000000f00 */
[----:B------:R-:W-:Y:S05]  /*bed0*/  WARPSYNC.COLLECTIVE R7, `(.L_x_3349) ;  /* 0x0000000007087348 */ /* 0x000fea0003c00000 */
[----:B------:R1:W2:Y:S02]  /*bee0*/  SHFL.BFLY P0, R5, R8, R6, R5 ;  /* 0x0c00000608057389 */ /* 0x0002a40000000005 */
[----:B-12---:R-:W-:Y:S05]  /*bef0*/  ENDCOLLECTIVE ;  /* 0x000000000000791b */ /* 0x006fea0003800000 */
.L_x_3349:
[----:B------:R-:W-:Y:S01]  /*bf00*/  MOV R6, R5 ;  /* 0x0000000500067202 */ /* 0x000fe20000000f00 */
[----:B------:R-:W-:Y:S06]  /*bf10*/  BRA `(.L_x_3350) ;  /* 0xfffffff400f87947 */ /* 0x000fec000383ffff */
.L_x_3351:
        /* <DEDUP_REMOVED lines=14> */
.L_x_10251:


//--------------------- .text._ZN5flash24flash_fwd_splitkv_kernelI23Flash_fwd_kernel_traitsILi32ELi64ELi256ELi4ELb0ELb0EN7cutlass6half_tE19Flash_kernel_traitsILi32ELi64ELi256ELi4ES3_EELb0ELb0ELb1ELb0ELb0ELb0ELb1ELb0EEEvNS_16Flash_fwd_paramsE --------------------------
	.section	.text._ZN5flash24flash_fwd_splitkv_kernelI23Flash_fwd_kernel_traitsILi32ELi64ELi256ELi4ELb0ELb0EN7cutlass6half_tE19Flash_kernel_traitsILi32ELi64ELi256ELi4ES3_EELb0ELb0ELb1ELb0ELb0ELb0ELb1ELb0EEEvNS_16Flash_fwd_paramsE,"ax",@progbits
	.align	128
        .global         _ZN5flash24flash_fwd_splitkv_kernelI23Flash_fwd_kernel_traitsILi32ELi64ELi256ELi4ELb0ELb0EN7cutlass6half_tE19Flash_kernel_traitsILi32ELi64ELi256ELi4ES3_EELb0ELb0ELb1ELb0ELb0ELb0ELb1ELb0EEEvNS_16Flash_fwd_paramsE
        .type           _ZN5flash24flash_fwd_splitkv_kernelI23Flash_fwd_kernel_traitsILi32ELi64ELi256ELi4ELb0ELb0EN7cutlass6half_tE19Flash_kernel_traitsILi32ELi64ELi256ELi4ES3_EELb0ELb0ELb1ELb0ELb0ELb0ELb1ELb0EEEvNS_16Flash_fwd_paramsE,@function
        .size           _ZN5flash24flash_fwd_splitkv_kernelI23Flash_fwd_kernel_traitsILi32ELi64ELi256ELi4ELb0ELb0EN7cutlass6half_tE19Flash_kernel_traitsILi32ELi64ELi256ELi4ES3_EELb0ELb0ELb1ELb0ELb0ELb0ELb1ELb0EEEvNS_16Flash_fwd_paramsE,(.L_x_10252 - _ZN5flash24flash_fwd_splitkv_kernelI23Flash_fwd_kernel_traitsILi32ELi64ELi256ELi4ELb0ELb0EN7cutlass6half_tE19Flash_kernel_traitsILi32ELi64ELi256ELi4ES3_EELb0ELb0ELb1ELb0ELb0ELb0ELb1ELb0EEEvNS_16Flash_fwd_paramsE)
        .other          _ZN5flash24flash_fwd_splitkv_kernelI23Flash_fwd_kernel_traitsILi32ELi64ELi256ELi4ELb0ELb0EN7cutlass6half_tE19Flash_kernel_traitsILi32ELi64ELi256ELi4ES3_EELb0ELb0ELb1ELb0ELb0ELb0ELb1ELb0EEEvNS_16Flash_fwd_paramsE,@"STO_CUDA_ENTRY STV_DEFAULT"
_ZN5flash24flash_fwd_splitkv_kernelI23Flash_fwd_kernel_traitsILi32ELi64ELi256ELi4ELb0ELb0EN7cutlass6half_tE19Flash_kernel_traitsILi32ELi64ELi256ELi4ES3_EELb0ELb0ELb1ELb0ELb0ELb0ELb1ELb0EEEvNS_16Flash_fwd_paramsE:
.text._ZN5flash24flash_fwd_splitkv_kernelI23Flash_fwd_kernel_traitsILi32ELi64ELi256ELi4ELb0ELb0EN7cutlass6half_tE19Flash_kernel_traitsILi32ELi64ELi256ELi4ES3_EELb0ELb0ELb1ELb0ELb0ELb0ELb1ELb0EEEvNS_16Flash_fwd_paramsE:
        /* <DEDUP_REMOVED lines=9> */
[----:B------:R-:W2:Y:S08]  /*0090*/  LDC R9, c[0x0][0x374] ;  /* 0x0000dd00ff097b82 */ /* 0x000eb00000000800 */
[----:B------:R-:W2:Y:S01]  /*00a0*/  LDC.64 R148, c[0x0][0x348] ;  /* 0x0000d200ff947b82 */ /* 0x000ea20000000a00 */
[----:B-1----:R-:W1:Y:S02]  /*00b0*/  MUFU.RCP R4, R2 ;  /* 0x0000000200047308 */ /* 0x002e640000001000 */
[----:B-1----:R-:W-:-:S06]  /*00c0*/  VIADD R4, R4, 0xffffffe ;  /* 0x0ffffffe04047836 */ /* 0x002fcc0000000000 */
[----:B------:R-:W1:Y:S02]  /*00d0*/  F2I.FTZ.U32.TRUNC.NTZ R5, R4 ;  /* 0x0000000400057305 */ /* 0x000e64000021f000 */
[----:B-1----:R-:W-:Y:S01]  /*00e0*/  IMAD.MOV R0, RZ, RZ, -R5 ;  /* 0x000000ffff007224 */ /* 0x002fe200078e0a05 */
[----:B------:R-:W-:-:S03]  /*00f0*/  MOV R4, RZ ;  /* 0x000000ff00047202 */ /* 0x000fc60000000f00 */
[----:B------:R-:W-:-:S04]  /*0100*/  IMAD R7, R0, R3, RZ ;  /* 0x0000000300077224 */ /* 0x000fc800078e02ff */
[----:B------:R-:W-:-:S06]  /*0110*/  IMAD.HI.U32 R7, R5, R7, R4 ;  /* 0x0000000705077227 */ /* 0x000fcc00078e0004 */
        /* <DEDUP_REMOVED lines=10> */
[----:B--2-4-:R-:W-:Y:S02]  /*01c0*/  IMAD R234, R3, R234, UR4 ;  /* 0x0000000403ea7e24 */ /* 0x014fe4000f8e02ea */
[----:B------:R-:W-:Y:S05]  /*01d0*/  CALL.REL.NOINC `($_ZN5flash24flash_fwd_splitkv_kernelI23Flash_fwd_kernel_traitsILi32ELi64ELi256ELi4ELb0ELb0EN7cutlass6half_tE19Flash_kernel_traitsILi32ELi64ELi256ELi4ES3_EELb0ELb0ELb1ELb0ELb0ELb0ELb1ELb0EEEvNS_16Flash_fwd_paramsE$_ZN5flash30compute_attn_1rowblock_splitkvI23Flash_fwd_kernel_traitsILi32ELi64ELi256ELi4ELb0ELb0EN7cutlass6half_tE19Flash_kernel_traitsILi32ELi64ELi256ELi4ES3_EELb0ELb0ELb1ELb0ELb0ELb0ELb1ELb0ENS_16Flash_fwd_paramsEEEvRKT8_iiiii) ;  /* 0x0000000000087944 */ /* 0x000fea0003c00000 */
[----:B------:R-:W-:Y:S05]  /*01e0*/  BSYNC.RECONVERGENT B2 ;  /* 0x0000000000027941 */ /* 0x000fea0003800200 */
.L_x_3352:
[----:B------:R-:W-:Y:S05]  /*01f0*/  EXIT ;  /* 0x000000000000794d */ /* 0x000fea0003800000 */
        .type           $_ZN5flash24flash_fwd_splitkv_kernelI23Flash_fwd_kernel_traitsILi32ELi64ELi256ELi4ELb0ELb0EN7cutlass6half_tE19Flash_kernel_traitsILi32ELi64ELi256ELi4ES3_EELb0ELb0ELb1ELb0ELb0ELb0ELb1ELb0EEEvNS_16Flash_fwd_paramsE$_ZN5flash30compute_attn_1rowblock_splitkvI23Flash_fwd_kernel_traitsILi32ELi64ELi256ELi4ELb0ELb0EN7cutlass6half_tE19Flash_kernel_traitsILi32ELi64ELi256ELi4ES3_EELb0ELb0ELb1ELb0ELb0ELb0ELb1ELb0ENS_16Flash_fwd_paramsEEEvRKT8_iiiii,@function
        .size           $_ZN5flash24flash_fwd_splitkv_kernelI23Flash_fwd_kernel_traitsILi32ELi64ELi256ELi4ELb0ELb0EN7cutlass6half_tE19Flash_kernel_traitsILi32ELi64ELi256ELi4ES3_EELb0ELb0ELb1ELb0ELb0ELb0ELb1ELb0EEEvNS_16Flash_fwd_paramsE$_ZN5flash30compute_attn_1rowblock_splitkvI23Flash_fwd_kernel_traitsILi32ELi64ELi256ELi4ELb0ELb0EN7cutlass6half_tE19Flash_kernel_traitsILi32ELi64ELi256ELi4ES3_EELb0ELb0ELb1ELb0ELb0ELb0ELb1ELb0ENS_16Flash_fwd_paramsEEEvRKT8_iiiii,(.L_x_10252 - $_ZN5flash24flash_fwd_splitkv_kernelI23Flash_fwd_kernel_traitsILi32ELi64ELi256ELi4ELb0ELb0EN7cutlass6half_tE19Flash_kernel_traitsILi32ELi64ELi256ELi4ES3_EELb0ELb0ELb1ELb0ELb0ELb0ELb1ELb0EEEvNS_16Flash_fwd_paramsE$_ZN5flash30compute_attn_1rowblock_splitkvI23Flash_fwd_kernel_traitsILi32ELi64ELi256ELi4ELb0ELb0EN7cutlass6half_tE19Flash_kernel_traitsILi32ELi64ELi256ELi4ES3_EELb0ELb0ELb1ELb0ELb0ELb0ELb1ELb0ENS_16Flash_fwd_paramsEEEvRKT8_iiiii)
$_ZN5flash24flash_fwd_splitkv_kernelI23Flash_fwd_kernel_traitsILi32ELi64ELi256ELi4ELb0ELb0EN7cutlass6half_tE19Flash_kernel_traitsILi32ELi64ELi256ELi4ES3_EELb0ELb0ELb1ELb0ELb0ELb0ELb1ELb0EEEvNS_16Flash_fwd_paramsE$_ZN5flash30compute_attn_1rowblock_splitkvI23Flash_fwd_kernel_traitsILi32ELi64ELi256ELi4ELb0ELb0EN7cutlass6half_tE19Flash_kernel_traitsILi32ELi64ELi256ELi4ES3_EELb0ELb0ELb1ELb0ELb0ELb0ELb1ELb0ENS_16Flash_fwd_paramsEEEvRKT8_iiiii:
        /* <DEDUP_REMOVED lines=38> */
.L_x_3354:
[----:B------:R-:W-:Y:S05]  /*0460*/  BSYNC.RECONVERGENT B0 ;  /* 0x0000000000007941 */ /* 0x000fea0003800200 */
.L_x_3353:
[----:B------:R-:W-:Y:S04]  /*0470*/  BSSY.RECONVERGENT B0, `(.L_x_3355) ;  /* 0x0000007000007945 */ /* 0x000fe80003800200 */
[----:B------:R-:W-:Y:S05]  /*0480*/  @!P3 BRA `(.L_x_3356) ;  /* 0x000000000014b947 */ /* 0x000fea0003800000 */
[----:B-----5:R-:W3:Y:S02]  /*0490*/  LD.E.U8 R5, desc[UR4][R148.64+0x1b2] ;  /* 0x0001b20494057980 */ /* 0x020ee4000c101100 */
[----:B---3--:R-:W-:-:S13]  /*04a0*/  ISETP.NE.AND P1, PT, R5, RZ, PT ;  /* 0x000000ff0500720c */ /* 0x008fda0003f25270 */
[----:B------:R-:W3:Y:S02]  /*04b0*/  @P1 LD.E R6, desc[UR4][R16.64+0x4] ;  /* 0x0000040410061980 */ /* 0x000ee4000c101900 */
[----:B---3--:R-:W-:-:S06]  /*04c0*/  @P1 IADD3 R5, PT, PT, R6, -R15, RZ ;  /* 0x8000000f06051210 */ /* 0x008fcc0007ffe0ff */
[----:B------:R3:W5:Y:S02]  /*04d0*/  @!P1 LD.E R5, desc[UR4][R16.64] ;  /* 0x0000000410059980 */ /* 0x000764000c101900 */
.L_x_3356:
[----:B------:R-:W-:Y:S05]  /*04e0*/  BSYNC.RECONVERGENT B0 ;  /* 0x0000000000007941 */ /* 0x000fea0003800200 */
.L_x_3355:
        /* <DEDUP_REMOVED lines=8> */
.L_x_3358:
[----:B------:R-:W4:Y:S01]  /*0570*/  LD.E.64 R6, desc[UR4][R148.64+0x108] ;  /* 0x0001080494067980 */ /* 0x000f22000c101b00 */
[----:B------:R-:W-:Y:S01]  /*0580*/  BSSY.RECONVERGENT B0, `(.L_x_3360) ;  /* 0x0000006000007945 */ /* 0x000fe20003800200 */
[----:B------:R-:W-:Y:S01]  /*0590*/  IMAD.MOV.U32 R150, RZ, RZ, RZ ;  /* 0x000000ffff967224 */ /* 0x000fe200078e00ff */
[----:B----4-:R-:W-:-:S04]  /*05a0*/  ISETP.NE.U32.AND P0, PT, R6, RZ, PT ;  /* 0x000000ff0600720c */ /* 0x010fc80003f05070 */
[----:B------:R-:W-:-:S13]  /*05b0*/  ISETP.NE.AND.EX P0, PT, R7, RZ, PT, P0 ;  /* 0x000000ff0700720c */ /* 0x000fda0003f05300 */
[----:B------:R-:W-:Y:S05]  /*05c0*/  @!P0 BRA `(.L_x_3361) ;  /* 0x0000000000048947 */ /* 0x000fea0003800000 */
[----:B------:R4:W5:Y:S02]  /*05d0*/  LD.E R150, desc[UR4][R148.64+0xbc] ;  /* 0x0000bc0494967980 */ /* 0x000964000c101900 */
.L_x_3361:
[----:B------:R-:W-:Y:S05]  /*05e0*/  BSYNC.RECONVERGENT B0 ;  /* 0x0000000000007941 */ /* 0x000fea0003800200 */
.L_x_3360:
[----:B-----5:R-:W-:Y:S02]  /*05f0*/  IADD3 R150, PT, PT, R150, R5, -R12 ;  /* 0x0000000596967210 */ /* 0x020fe40007ffe80c */
.L_x_3359:
[----:B------:R-:W-:Y:S05]  /*0600*/  BSYNC.RECONVERGENT B1 ;  /* 0x0000000000017941 */ /* 0x000fea0003800200 */
.L_x_3357:
[----:B------:R-:W-:Y:S01]  /*0610*/  IMAD.SHL.U32 R0, R229, 0x40, RZ ;  /* 0x00000040e5007824 */ /* 0x000fe200078e00ff */
[----:B------:R-:W-:Y:S01]  /*0620*/  MOV R6, R228 ;  /* 0x000000e400067202 */ /* 0x000fe20000000f00 */
[----:B------:R-:W-:-:S03]  /*0630*/  IMAD.MOV.U32 R7, RZ, RZ, 0x0 ;  /* 0x00000000ff077424 */ /* 0x000fc600078e00ff */
[----:B------:R-:W-:-:S13]  /*0640*/  ISETP.GT.AND P0, PT, R165, R0, PT ;  /* 0x00000000a500720c */ /* 0x000fda0003f04270 */
[----:B-1234-:R-:W-:Y:S05]  /*0650*/  @!P0 RET.REL.NODEC R6 `(_ZN5flash24flash_fwd_splitkv_kernelI23Flash_fwd_kernel_traitsILi32ELi64ELi256ELi4ELb0ELb0EN7cutlass6half_tE19Flash_kernel_traitsILi32ELi64ELi256ELi4ES3_EELb0ELb0ELb1ELb0ELb0ELb0ELb1ELb0EEEvNS_16Flash_fwd_paramsE) ;  /* 0xfffffff806688950 */ /* 0x01efea0003c3ffff */
        /* <DEDUP_REMOVED lines=45> */
[----:B------:R-:W-:-:S02]  /*0930*/  IMAD.MOV.U32 R229, RZ, RZ, 0x0 ;  /* 0x00000000ffe57424 */ /* 0x000fc400078e00ff */
[----:B--2---:R-:W-:-:S04]  /*0940*/  IMAD R2, R2, UR8, R233 ;  /* 0x0000000802027c24 */ /* 0x004fc8000f8e02e9 */
[----:B---3--:R-:W-:Y:S02]  /*0950*/  IMAD R6, R2, R7, R234 ;  /* 0x0000000702067224 */ /* 0x008fe400078e02ea */
[----:B------:R-:W-:Y:S01]  /*0960*/  IMAD.SHL.U32 R2, R213, 0x4, RZ ;  /* 0x00000004d5027824 */ /* 0x000fe200078e00ff */
[----:B------:R-:W-:Y:S01]  /*0970*/  SHF.R.U32.HI R213, RZ, 0x3, R213 ;  /* 0x00000003ffd57819 */ /* 0x000fe200000116d5 */
[--C-:B------:R-:W-:Y:S02]  /*0980*/  IMAD R6, R3, R6, R0.reuse ;  /* 0x0000000603067224 */ /* 0x100fe400078e0200 */
[----:B------:R-:W-:Y:S01]  /*0990*/  IMAD.IADD R0, R165, 0x1, -R0 ;  /* 0x00000001a5007824 */ /* 0x000fe200078e0a00 */
[----:B------:R-:W-:Y:S01]  /*09a0*/  LOP3.LUT R3, R2, 0x1c, RZ, 0xc0, !PT ;  /* 0x0000001c02037812 */ /* 0x000fe200078ec0ff */
[----:B----4-:R-:W-:Y:S01]  /*09b0*/  IMAD R5, R6, R5, RZ ;  /* 0x0000000506057224 */ /* 0x010fe200078e02ff */
[----:B------:R-:W-:Y:S01]  /*09c0*/  LOP3.LUT R2, R2, 0xffc, RZ, 0xc0, !PT ;  /* 0x00000ffc02027812 */ /* 0x000fe200078ec0ff */
[----:B------:R-:W-:Y:S01]  /*09d0*/  VIADD R7, R213, 0x10 ;  /* 0x00000010d5077836 */ /* 0x000fe20000000000 */
[----:B-----5:R-:W-:-:S02]  /*09e0*/  ISETP.GE.AND P5, PT, R3, R4, PT ;  /* 0x000000040300720c */ /* 0x020fc40003fa6270 */
[----:B------:R-:W-:Y:S02]  /*09f0*/  IADD3 R13, P1, PT, R5, R2, RZ ;  /* 0x00000002050d7210 */ /* 0x000fe40007f3e0ff */
[-C--:B------:R-:W-:Y:S02]  /*0a00*/  ISETP.GE.OR P3, PT, R213, R0.reuse, P5 ;  /* 0x00000000d500720c */ /* 0x080fe40002f66670 */
[----:B------:R-:W-:Y:S02]  /*0a10*/  ISETP.GE.OR P0, PT, R7, R0, P5 ;  /* 0x000000000700720c */ /* 0x000fe40002f06670 */
[----:B------:R-:W-:Y:S02]  /*0a20*/  LEA.HI.X.SX32 R5, R5, RZ, 0x1, P1 ;  /* 0x000000ff05057211 */ /* 0x000fe400008f0eff */
[----:B------:R-:W-:Y:S02]  /*0a30*/  LEA R4, P1, R13, R8, 0x2 ;  /* 0x000000080d047211 */ /* 0x000fe400078210ff */
[----:B------:R-:W-:Y:S01]  /*0a40*/  ISETP.NE.AND P4, PT, R3, RZ, PT ;  /* 0x000000ff0300720c */ /* 0x000fe20003f85270 */
[----:B------:R-:W-:Y:S01]  /*0a50*/  VIADD R3, R213, 0x20 ;  /* 0x00000020d5037836 */ /* 0x000fe20000000000 */
[----:B------:R-:W-:-:S02]  /*0a60*/  LEA.HI.X R5, R13, R9, R5, 0x2, P1 ;  /* 0x000000090d057211 */ /* 0x000fc400008f1405 */
[-C--:B------:R-:W-:Y:S02]  /*0a70*/  ISETP.GE.OR P2, PT, R7, R0.reuse, P4 ;  /* 0x000000000700720c */ /* 0x080fe40002746670 */
[CC--:B------:R-:W-:Y:S01]  /*0a80*/  ISETP.GE.OR P1, PT, R3.reuse, R0.reuse, P4 ;  /* 0x000000000300720c */ /* 0x0c0fe20002726670 */
[----:B------:R-:W-:Y:S01]  /*0a90*/  @!P3 ST.E.128 desc[UR4][R4.64], RZ ;  /* 0x000000ff0400b985 */ /* 0x000fe2000c101d04 */
[-C--:B------:R-:W-:Y:S01]  /*0aa0*/  ISETP.GE.OR P6, PT, R3, R0.reuse, P5 ;  /* 0x000000000300720c */ /* 0x080fe20002fc6670 */
[C---:B------:R-:W-:Y:S01]  /*0ab0*/  VIADD R3, R213.reuse, 0x30 ;  /* 0x00000030d5037836 */ /* 0x040fe20000000000 */
[-C--:B------:R-:W-:Y:S01]  /*0ac0*/  ISETP.GE.OR P3, PT, R213, R0.reuse, P4 ;  /* 0x00000000d500720c */ /* 0x080fe20002766670 */
[----:B------:R-:W-:Y:S01]  /*0ad0*/  @!P0 ST.E.128 desc[UR4][R4.64+0x800], RZ ;  /* 0x000800ff04008985 */ /* 0x000fe2000c101d04 */
[----:B------:R-:W-:Y:S02]  /*0ae0*/  IADD3 R213, P0, PT, R6, R213, RZ ;  /* 0x000000d506d57210 */ /* 0x000fe40007f1e0ff */
[----:B------:R-:W-:-:S02]  /*0af0*/  ISETP.GE.OR P5, PT, R3, R0, P5 ;  /* 0x000000000300720c */ /* 0x000fc40002fa6670 */
[----:B------:R-:W-:Y:S02]  /*0b00*/  ISETP.GE.OR P4, PT, R3, R0, P4 ;  /* 0x000000000300720c */ /* 0x000fe40002786670 */
[----:B------:R-:W-:Y:S01]  /*0b10*/  LEA.HI.X.SX32 R6, R6, RZ, 0x1, P0 ;  /* 0x000000ff06067211 */ /* 0x000fe200000f0eff */
[----:B------:R-:W-:Y:S01]  /*0b20*/  @!P1 IMAD.MOV.U32 R2, RZ, RZ, -0x800000 ;  /* 0xff800000ff029424 */ /* 0x000fe200078e00ff */
[C---:B------:R-:W-:Y:S01]  /*0b30*/  LEA R8, P0, R213.reuse, R10, 0x2 ;  /* 0x0000000ad5087211 */ /* 0x040fe200078010ff */
[----:B------:R-:W-:Y:S02]  /*0b40*/  @!P6 ST.E.128 desc[UR4][R4.64+0x1000], RZ ;  /* 0x001000ff0400e985 */ /* 0x000fe4000c101d04 */
[----:B------:R-:W-:Y:S01]  /*0b50*/  @!P3 IMAD.MOV.U32 R7, RZ, RZ, -0x800000 ;  /* 0xff800000ff07b424 */ /* 0x000fe200078e00ff */
[----:B------:R-:W-:Y:S01]  /*0b60*/  LEA.HI.X R9, R213, R11, R6, 0x2, P0 ;  /* 0x0000000bd5097211 */ /* 0x000fe200000f1406 */
[----:B------:R-:W-:Y:S02]  /*0b70*/  @!P2 IMAD.MOV.U32 R6, RZ, RZ, -0x800000 ;  /* 0xff800000ff06a424 */ /* 0x000fe400078e00ff */
[----:B------:R-:W-:Y:S04]  /*0b80*/  @!P5 ST.E.128 desc[UR4][R4.64+0x1800], RZ ;  /* 0x001800ff0400d985 */ /* 0x000fe8000c101d04 */
[----:B------:R-:W-:Y:S04]  /*0b90*/  @!P2 ST.E desc[UR4][R8.64+0x40], R6 ;  /* 0x000040060800a985 */ /* 0x000fe8000c101904 */
[----:B------:R-:W-:Y:S04]  /*0ba0*/  @!P1 ST.E desc[UR4][R8.64+0x80], R2 ;  /* 0x0000800208009985 */ /* 0x000fe8000c101904 */
[----:B------:R1:W-:Y:S02]  /*0bb0*/  @!P3 ST.E desc[UR4][R8.64], R7 ;  /* 0x000000070800b985 */ /* 0x0003e4000c101904 */
[----:B-1----:R-:W-:Y:S05]  /*0bc0*/  @P4 RET.REL.NODEC R228 `(_ZN5flash24flash_fwd_splitkv_kernelI23Flash_fwd_kernel_traitsILi32ELi64ELi256ELi4ELb0ELb0EN7cutlass6half_tE19Flash_kernel_traitsILi32ELi64ELi256ELi4ES3_EELb0ELb0ELb1ELb0ELb0ELb0ELb1ELb0EEEvNS_16Flash_fwd_paramsE) ;  /* 0xfffffff4e40c4950 */ /* 0x002fea0003c3ffff */
[----:B------:R-:W-:Y:S02]  /*0bd0*/  MOV R3, 0xff800000 ;  /* 0xff80000000037802 */ /* 0x000fe40000000f00 */
[----:B------:R-:W-:-:S03]  /*0be0*/  MOV R229, 0x0 ;  /* 0x0000000000e57802 */ /* 0x000fc60000000f00 */
[----:B------:R1:W-:Y:S02]  /*0bf0*/  ST.E desc[UR4][R8.64+0xc0], R3 ;  /* 0x0000c00308007985 */ /* 0x0003e4000c101904 */
[----:B-1----:R-:W-:Y:S05]  /*0c00*/  RET.REL.NODEC R228 `(_ZN5flash24flash_fwd_splitkv_kernelI23Flash_fwd_kernel_traitsILi32ELi64ELi256ELi4ELb0ELb0EN7cutlass6half_tE19Flash_kernel_traitsILi32ELi64ELi256ELi4ES3_EELb0ELb0ELb1ELb0ELb0ELb0ELb1ELb0EEEvNS_16Flash_fwd_paramsE) ;  /* 0xfffffff0e4fc7950 */ /* 0x002fea0003c3ffff */
.L_x_3362:
        /* <DEDUP_REMOVED lines=103> */
.L_x_3364:
[----:B------:R-:W1:Y:S01]  /*1280*/  LD.E R11, desc[UR4][R148.64+0x68] ;  /* 0x00006804940b7980 */ /* 0x000e62000c101900 */
[----:B------:R-:W-:-:S03]  /*1290*/  ISETP.NE.AND P2, PT, R15, -0x1, PT ;  /* 0xffffffff0f00780c */ /* 0x000fc60003f45270 */
[----:B------:R-:W2:Y:S01]  /*12a0*/  LD.E.64 R218, desc[UR4][R148.64+0x38] ;  /* 0x0000380494da7980 */ /* 0x000ea2000c101b00 */
[----:B------:R-:W-:Y:S01]  /*12b0*/  MOV R200, R148 ;  /* 0x0000009400c87202 */ /* 0x000fe20000000f00 */
[----:B------:R-:W-:Y:S02]  /*12c0*/  IMAD.MOV.U32 R201, RZ, RZ, R149 ;  /* 0x000000ffffc97224 */ /* 0x000fe400078e0095 */
[----:B------:R3:W5:Y:S04]  /*12d0*/  LD.E.64 R28, desc[UR4][R148.64+0x58] ;  /* 0x00005804941c7980 */ /* 0x000768000c101b00 */
[----:B------:R-:W4:Y:S04]  /*12e0*/  LD.E.64 R220, desc[UR4][R200.64+0x40] ;  /* 0x00004004c8dc7980 */ /* 0x000f28000c101b00 */
[----:B------:R-:W3:Y:S04]  /*12f0*/  @!P2 LD.E.64 R20, desc[UR4][R148.64+0x20] ;  /* 0x000020049414a980 */ /* 0x000ee8000c101b00 */
[----:B------:R-:W4:Y:S04]  /*1300*/  @!P2 LD.E.64 R18, desc[UR4][R148.64+0x28] ;  /* 0x000028049412a980 */ /* 0x000f28000c101b00 */
[----:B------:R-:W4:Y:S01]  /*1310*/  LD.E.64 R16, desc[UR4][R200.64+0x50] ;  /* 0x00005004c8107980 */ /* 0x000f22000c101b00 */
[----:B------:R-:W-:-:S02]  /*1320*/  MOV R22, RZ ;  /* 0x000000ff00167202 */ /* 0x000fc40000000f00 */
[----:B------:R-:W-:Y:S02]  /*1330*/  IABS R8, R234 ;  /* 0x000000ea00087213 */ /* 0x000fe40000000000 */
        /* <DEDUP_REMOVED lines=14> */
[-C--:B--2---:R-:W-:Y:S01]  /*1420*/  @!P2 IMAD R7, R219, R12.reuse, RZ ;  /* 0x0000000cdb07a224 */ /* 0x084fe200078e02ff */
[----:B------:R-:W-:Y:S01]  /*1430*/  @!P2 SHF.R.S32.HI R2, RZ, 0x1f, R12 ;  /* 0x0000001fff02a819 */ /* 0x000fe2000001140c */
[----:B------:R-:W-:-:S04]  /*1440*/  @!P2 IMAD.WIDE.U32 R22, R218, R12, RZ ;  /* 0x0000000cda16a225 */ /* 0x000fc800078e00ff */
[----:B------:R-:W-:-:S06]  /*1450*/  @!P2 IMAD R2, R2, R218, R7 ;  /* 0x000000da0202a224 */ /* 0x000fcc00078e0207 */
[----:B------:R-:W-:Y:S01]  /*1460*/  @!P1 IMAD.IADD R5, R5, 0x1, -R4 ;  /* 0x0000000105059824 */ /* 0x000fe200078e0a04 */
[----:B------:R-:W-:Y:S01]  /*1470*/  @!P2 IADD3 R23, PT, PT, R23, R2, RZ ;  /* 0x000000021717a210 */ /* 0x000fe20007ffe0ff */
[----:B---3-5:R-:W-:Y:S01]  /*1480*/  @!P2 IMAD R9, R21, R10, RZ ;  /* 0x0000000a1509a224 */ /* 0x028fe200078e02ff */
[----:B------:R-:W-:Y:S02]  /*1490*/  @!P2 SHF.R.S32.HI R2, RZ, 0x1f, R10 ;  /* 0x0000001fff02a819 */ /* 0x000fe4000001140a */
[----:B------:R-:W-:Y:S02]  /*14a0*/  ISETP.GE.U32.AND P4, PT, R5, R4, PT ;  /* 0x000000040500720c */ /* 0x000fe40003f86070 */
[----:B------:R-:W-:Y:S02]  /*14b0*/  @P2 IADD3 R7, PT, PT, R12, R15, RZ ;  /* 0x0000000f0c072210 */ /* 0x000fe40007ffe0ff */
[----:B------:R-:W-:Y:S01]  /*14c0*/  LOP3.LUT R4, R234, R11, RZ, 0x3c, !PT ;  /* 0x0000000bea047212 */ /* 0x000fe200078e3cff */
[C---:B------:R-:W-:Y:S01]  /*14d0*/  @!P2 IMAD R9, R20.reuse, R2, R9 ;  /* 0x000000021409a224 */ /* 0x040fe200078e0209 */
[----:B------:R-:W-:Y:S01]  /*14e0*/  ISETP.NE.AND P3, PT, R11, RZ, PT ;  /* 0x000000ff0b00720c */ /* 0x000fe20003f65270 */
[----:B------:R-:W-:Y:S01]  /*14f0*/  @!P2 IMAD.WIDE.U32 R22, R20, R10, R22 ;  /* 0x0000000a1416a225 */ /* 0x000fe200078e0016 */
[----:B------:R-:W-:-:S03]  /*1500*/  ISETP.GE.AND P0, PT, R4, RZ, PT ;  /* 0x000000ff0400720c */ /* 0x000fc60003f06270 */
[----:B------:R-:W-:Y:S01]  /*1510*/  @P2 IMAD.WIDE.U32 R20, R218, R7, RZ ;  /* 0x00000007da142225 */ /* 0x000fe200078e00ff */
[----:B------:R-:W-:-:S03]  /*1520*/  @!P1 IADD3 R6, PT, PT, R6, 0x1, RZ ;  /* 0x0000000106069810 */ /* 0x000fc60007ffe0ff */
[----:B------:R-:W-:Y:S01]  /*1530*/  @P2 IMAD R2, R219, R7, RZ ;  /* 0x00000007db022224 */ /* 0x000fe200078e02ff */
[----:B------:R-:W-:Y:S02]  /*1540*/  LEA R7, R151, 0xffffff00, 0x8 ;  /* 0xffffff0097077811 */ /* 0x000fe400078e40ff */
[----:B------:R-:W-:Y:S02]  /*1550*/  @!P2 MOV R8, R22 ;  /* 0x000000160008a202 */ /* 0x000fe40000000f00 */
[----:B------:R-:W-:Y:S01]  /*1560*/  @!P2 IADD3 R9, PT, PT, R23, R9, RZ ;  /* 0x000000091709a210 */ /* 0x000fe20007ffe0ff */
[----:B------:R-:W-:Y:S01]  /*1570*/  @P2 IMAD.IADD R9, R21, 0x1, R2 ;  /* 0x0000000115092824 */ /* 0x000fe200078e0202 */
[----:B------:R-:W-:Y:S01]  /*1580*/  @P2 MOV R8, R20 ;  /* 0x0000001400082202 */ /* 0x000fe20000000f00 */
[----:B------:R-:W-:Y:S01]  /*1590*/  IMAD R4, R219, R7, RZ ;  /* 0x00000007db047224 */ /* 0x000fe200078e02ff */
[----:B------:R-:W-:Y:S01]  /*15a0*/  SHF.R.S32.HI R13, RZ, 0x1f, R7 ;  /* 0x0000001fff0d7819 */ /* 0x000fe20000011407 */
[----:B----4-:R-:W-:Y:S01]  /*15b0*/  @!P2 IMAD R2, R221, R12, RZ ;  /* 0x0000000cdd02a224 */ /* 0x010fe200078e02ff */
[----:B------:R-:W-:Y:S01]  /*15c0*/  @!P2 SHF.R.S32.HI R5, RZ, 0x1f, R12 ;  /* 0x0000001fff05a819 */ /* 0x000fe2000001140c */
[----:B------:R-:W-:-:S02]  /*15d0*/  @P4 VIADD R6, R6, 0x1 ;  /* 0x0000000106064836 */ /* 0x000fc40000000000 */
[----:B------:R-:W-:-:S03]  /*15e0*/  IMAD.WIDE.U32 R20, R218, R7, R8 ;  /* 0x00000007da147225 */ /* 0x000fc600078e0008 */
[----:B------:R-:W-:Y:S01]  /*15f0*/  @!P0 IADD3 R6, PT, PT, -R6, RZ, RZ ;  /* 0x000000ff06068210 */ /* 0x000fe20007ffe1ff */
[----:B------:R-:W-:Y:S02]  /*1600*/  IMAD R4, R13, R218, R4 ;  /* 0x000000da0d047224 */ /* 0x000fe400078e0204 */
[----:B------:R-:W-:Y:S02]  /*1610*/  @!P2 IMAD R2, R5, R220, R2 ;  /* 0x000000dc0502a224 */ /* 0x000fe400078e0202 */
[----:B------:R-:W-:Y:S01]  /*1620*/  @!P2 IMAD.WIDE.U32 R8, R220, R12, RZ ;  /* 0x0000000cdc08a225 */ /* 0x000fe200078e00ff */
[----:B------:R-:W-:Y:S02]  /*1630*/  @!P3 LOP3.LUT R6, RZ, R11, RZ, 0x33, !PT ;  /* 0x0000000bff06b212 */ /* 0x000fe400078e33ff */
[----:B------:R-:W-:Y:S01]  /*1640*/  IADD3 R21, PT, PT, R21, R4, RZ ;  /* 0x0000000415157210 */ /* 0x000fe20007ffe0ff */
[----:B------:R-:W-:Y:S01]  /*1650*/  @P2 IMAD.IADD R12, R12, 0x1, R15 ;  /* 0x000000010c0c2824 */ /* 0x000fe200078e020f */
[----:B------:R-:W-:Y:S01]  /*1660*/  @!P2 IADD3 R15, PT, PT, R9, R2, RZ ;  /* 0x00000002090fa210 */ /* 0x000fe20007ffe0ff */
        /* <DEDUP_REMOVED lines=9> */
[-C--:B------:R-:W-:Y:S02]  /*1700*/  @P2 IMAD R4, R221, R12.reuse, RZ ;  /* 0x0000000cdd042224 */ /* 0x080fe400078e02ff */
[----:B------:R-:W-:Y:S01]  /*1710*/  @P2 IMAD.WIDE.U32 R16, R220, R12, RZ ;  /* 0x0000000cdc102225 */ /* 0x000fe200078e00ff */
[----:B------:R-:W-:Y:S02]  /*1720*/  @!P2 MOV R20, R14 ;  /* 0x0000000e0014a202 */ /* 0x000fe40000000f00 */
[----:B------:R-:W-:Y:S01]  /*1730*/  MOV R6, R18 ;  /* 0x0000001200067202 */ /* 0x000fe20000000f00 */
[----:B------:R-:W-:Y:S01]  /*1740*/  @!P2 IMAD.IADD R12, R15, 0x1, R2 ;  /* 0x000000010f0ca824 */ /* 0x000fe200078e0202 */
[----:B------:R-:W-:Y:S01]  /*1750*/  @P2 IADD3 R12, PT, PT, R17, R4, RZ ;  /* 0x00000004110c2210 */ /* 0x000fe20007ffe0ff */
[----:B------:R-:W-:Y:S01]  /*1760*/  IMAD.IADD R2, R19, 0x1, R9 ;  /* 0x0000000113027824 */ /* 0x000fe200078e0209 */
[----:B------:R-:W-:-:S02]  /*1770*/  @P2 MOV R20, R16 ;  /* 0x0000001000142202 */ /* 0x000fc40000000f00 */
.L_x_3365:
[----:B------:R-:W-:Y:S05]  /*1780*/  BSYNC.RECONVERGENT B0 ;  /* 0x0000000000007941 */ /* 0x000fea0003800200 */
.L_x_3363:
[----:B------:R-:W-:Y:S01]  /*1790*/  ISETP.NE.AND P0, PT, R3, -0x1, PT ;  /* 0xffffffff0300780c */ /* 0x000fe20003f05270 */
[----:B------:R-:W2:Y:S04]  /*17a0*/  LD.E.64 R8, desc[UR4][R148.64+0x30] ;  /* 0x0000300494087980 */ /* 0x000ea8000c101b00 */
[----:B------:R-:W3:Y:S04]  /*17b0*/  LD.E.64 R24, desc[UR4][R148.64+0x10] ;  /* 0x0000100494187980 */ /* 0x000ee8000c101b00 */
[----:B------:R-:W4:Y:S04]  /*17c0*/  LD.E.64 R14, desc[UR4][R148.64+0x48] ;  /* 0x00004804940e7980 */ /* 0x000f28000c101b00 */
[----:B------:R-:W4:Y:S04]  /*17d0*/  @!P0 LD.E.64 R26, desc[UR4][R148.64+0x18] ;  /* 0x00001804941a8980 */ /* 0x000f28000c101b00 */
        /* <DEDUP_REMOVED lines=37> */
[----:B------:R-:W-:-:S04]  /*1a30*/  IMAD.WIDE.U32 R16, R28, R16, RZ ;  /* 0x000000101c107225 */ /* 0x000fc800078e00ff */
[----:B------:R-:W-:Y:S01]  /*1a40*/  IMAD R13, R13, R28, R10 ;  /* 0x0000001c0d0d7224 */ /* 0x000fe200078e020a */
[----:B------:R-:W-:Y:S02]  /*1a50*/  IADD3.X R12, PT, PT, R7, R12, RZ, P2, P1 ;  /* 0x0000000c070c7210 */ /* 0x000fe400017e24ff */
[----:B------:R-:W-:Y:S02]  /*1a60*/  LOP3.LUT R18, R232, 0xc0, RZ, 0xc0, !PT ;  /* 0x000000c0e8127812 */ /* 0x000fe400078ec0ff */
[----:B------:R-:W-:Y:S02]  /*1a70*/  IADD3 R16, P1, PT, R11, R16, RZ ;  /* 0x000000100b107210 */ /* 0x000fe40007f3e0ff */
[----:B------:R-:W-:Y:S02]  /*1a80*/  IADD3 R11, PT, PT, R17, R13, RZ ;  /* 0x0000000d110b7210 */ /* 0x000fe40007ffe0ff */
[--C-:B------:R-:W-:Y:S02]  /*1a90*/  LOP3.LUT R231, R18, 0x18, R213.reuse, 0xf8, !PT ;  /* 0x0000001812e77812 */ /* 0x100fe400078ef8d5 */
[----:B------:R-:W-:Y:S01]  /*1aa0*/  SHF.R.U32.HI R198, RZ, 0x2, R213 ;  /* 0x00000002ffc67819 */ /* 0x000fe200000116d5 */
[----:B------:R-:W-:Y:S01]  /*1ab0*/  IMAD.X R17, R12, 0x1, R11, P1 ;  /* 0x000000010c117824 */ /* 0x000fe200008e060b */
[----:B------:R-:W-:Y:S01]  /*1ac0*/  IADD3 R18, P2, PT, R167, R6, RZ ;  /* 0x00000006a7127210 */ /* 0x000fe20007f5e0ff */
[----:B------:R-:W1:Y:S01]  /*1ad0*/  S2UR UR6, SR_CgaCtaId ;  /* 0x00000000000679c3 */ /* 0x000e620000008800 */
[----:B------:R-:W-:Y:S01]  /*1ae0*/  LOP3.LUT R10, R232, 0x1f20, RZ, 0xc0, !PT ;  /* 0x00001f20e80a7812 */ /* 0x000fe200078ec0ff */
[----:B------:R-:W-:Y:S01]  /*1af0*/  IMAD R11, R221, R198, RZ ;  /* 0x000000c6dd0b7224 */ /* 0x000fe200078e02ff */
[----:B------:R-:W-:Y:S01]  /*1b00*/  LOP3.LUT R7, R231, R167, RZ, 0x3c, !PT ;  /* 0x000000a7e7077212 */ /* 0x000fe200078e3cff */
[----:B------:R-:W-:Y:S01]  /*1b10*/  IMAD.WIDE.U32 R20, R198, R220, R16 ;  /* 0x000000dcc6147225 */ /* 0x000fe200078e0010 */
[----:B------:R-:W-:-:S02]  /*1b20*/  IADD3.X R19, PT, PT, RZ, R2, RZ, P2, !PT ;  /* 0x00000002ff137210 */ /* 0x000fc400017fe4ff */
[----:B------:R-:W-:Y:S01]  /*1b30*/  LOP3.LUT R7, R10, R7, RZ, 0xfc, !PT ;  /* 0x000000070a077212 */ /* 0x000fe200078efcff */
[----:B------:R-:W-:Y:S02]  /*1b40*/  IMAD R12, R219, R198, RZ ;  /* 0x000000c6db0c7224 */ /* 0x000fe400078e02ff */
[----:B------:R-:W-:-:S04]  /*1b50*/  IMAD.WIDE.U32 R18, R198, R218, R18 ;  /* 0x000000dac6127225 */ /* 0x000fc800078e0012 */
[----:B------:R-:W-:Y:S01]  /*1b60*/  IMAD.IADD R11, R21, 0x1, R11 ;  /* 0x00000001150b7824 */ /* 0x000fe200078e020b */
[----:B------:R-:W-:Y:S02]  /*1b70*/  IADD3 R223, PT, PT, R19, R12, RZ ;  /* 0x0000000c13df7210 */ /* 0x000fe40007ffe0ff */
[----:B------:R-:W-:Y:S01]  /*1b80*/  IADD3 R217, PT, PT, -R0, R165, RZ ;  /* 0x000000a500d97210 */ /* 0x000fe20007ffe1ff */
[----:B------:R-:W-:Y:S01]  /*1b90*/  UMOV UR7, 0x400 ;  /* 0x0000040000077882 */ /* 0x000fe20000000000 */
[----:B------:R-:W-:Y:S01]  /*1ba0*/  SHF.R.S32.HI R235, RZ, 0x1f, R234 ;  /* 0x0000001fffeb7819 */ /* 0x000fe200000114ea */
[----:B-1----:R-:W-:Y:S01]  /*1bb0*/  ULEA UR6, UR6, UR7, 0x18 ;  /* 0x0000000706067291 */ /* 0x002fe2000f8ec0ff */
[----:B------:R-:W-:Y:S01]  /*1bc0*/  MOV R199, RZ ;  /* 0x000000ff00c77202 */ /* 0x000fe20000000f00 */
[----:B------:R-:W-:Y:S04]  /*1bd0*/  BSSY.RECONVERGENT B0, `(.L_x_3366) ;  /* 0x000002b000007945 */ /* 0x000fe80003800200 */
[----:B------:R-:W-:-:S02]  /*1be0*/  IMAD.U32 R216, RZ, RZ, UR6 ;  /* 0x00000006ffd87e24 */ /* 0x000fc4000f8e00ff */
[----:B--2---:R-:W-:-:S04]  /*1bf0*/  @P0 IMAD.WIDE.U32 R16, R8, R3, RZ ;  /* 0x0000000308100225 */ /* 0x004fc800078e00ff */
[----:B------:R-:W-:Y:S01]  /*1c00*/  @P0 IMAD R2, R9, R3, RZ ;  /* 0x0000000309020224 */ /* 0x000fe200078e02ff */
[----:B---3--:R-:W-:Y:S01]  /*1c10*/  LEA R226, P1, R20, R24, 0x1 ;  /* 0x0000001814e27211 */ /* 0x008fe200078208ff */
[-C--:B----4-:R-:W-:Y:S02]  /*1c20*/  @!P0 IMAD R6, R27, R233.reuse, RZ ;  /* 0x000000e91b068224 */ /* 0x090fe400078e02ff */
[----:B------:R-:W-:-:S04]  /*1c30*/  @!P0 IMAD.WIDE.U32 R26, R26, R233, RZ ;  /* 0x000000e91a1a8225 */ /* 0x000fc800078e00ff */
[----:B------:R-:W-:Y:S02]  /*1c40*/  @!P0 IMAD.MOV.U32 R10, RZ, RZ, R26 ;  /* 0x000000ffff0a8224 */ /* 0x000fe400078e001a */
[----:B------:R-:W-:Y:S01]  /*1c50*/  @P0 IMAD.MOV.U32 R10, RZ, RZ, R16 ;  /* 0x000000ffff0a0224 */ /* 0x000fe200078e0010 */
[----:B------:R-:W-:Y:S02]  /*1c60*/  @!P0 IADD3 R6, PT, PT, R27, R6, RZ ;  /* 0x000000061b068210 */ /* 0x000fe40007ffe0ff */
[----:B------:R-:W-:Y:S02]  /*1c70*/  LEA.HI.X R227, R20, R25, R11, 0x1, P1 ;  /* 0x0000001914e37211 */ /* 0x000fe400008f0c0b */
[----:B------:R-:W-:Y:S02]  /*1c80*/  @P0 IADD3 R6, PT, PT, R17, R2, RZ ;  /* 0x0000000211060210 */ /* 0x000fe40007ffe0ff */
[----:B------:R-:W-:-:S05]  /*1c90*/  IADD3 R12, P1, PT, R167, R10, RZ ;  /* 0x0000000aa70c7210 */ /* 0x000fca0007f3e0ff */
[----:B------:R-:W-:Y:S01]  /*1ca0*/  IMAD.X R13, RZ, RZ, R6, P1 ;  /* 0x000000ffff0d7224 */ /* 0x000fe200008e0606 */
[----:B------:R-:W-:Y:S01]  /*1cb0*/  ISETP.GE.AND P1, PT, R198, R217, PT ;  /* 0x000000d9c600720c */ /* 0x000fe20003f26270 */
[----:B------:R-:W-:Y:S01]  /*1cc0*/  IMAD R3, R15, R234, RZ ;  /* 0x000000ea0f037224 */ /* 0x000fe200078e02ff */
[----:B------:R-:W-:-:S03]  /*1cd0*/  LEA R224, P2, R18, R22, 0x1 ;  /* 0x0000001612e07211 */ /* 0x000fc600078408ff */
[----:B------:R-:W-:Y:S02]  /*1ce0*/  IMAD R0, R14, R235, R3 ;  /* 0x000000eb0e007224 */ /* 0x000fe400078e0203 */
[----:B------:R-:W-:Y:S01]  /*1cf0*/  IMAD.WIDE.U32 R14, R234, R14, R12 ;  /* 0x0000000eea0e7225 */ /* 0x000fe200078e000c */
[----:B------:R-:W-:Y:S02]  /*1d00*/  @!P0 MOV R11, R9 ;  /* 0x00000009000b8202 */ /* 0x000fe40000000f00 */
[----:B------:R-:W-:Y:S01]  /*1d10*/  LEA.HI.X R223, R18, R23, R223, 0x1, P2 ;  /* 0x0000001712df7211 */ /* 0x000fe200010f0cdf */
[----:B------:R-:W-:Y:S01]  /*1d20*/  @!P0 IMAD.MOV.U32 R10, RZ, RZ, R8 ;  /* 0x000000ffff0a8224 */ /* 0x000fe200078e0008 */
[----:B------:R-:W-:Y:S01]  /*1d30*/  @P0 MOV R10, R8 ;  /* 0x00000008000a0202 */ /* 0x000fe20000000f00 */
[----:B------:R-:W-:Y:S01]  /*1d40*/  @P0 IMAD.MOV.U32 R11, RZ, RZ, R9 ;  /* 0x000000ffff0b0224 */ /* 0x000fe200078e0009 */
[----:B------:R-:W-:Y:S01]  /*1d50*/  IADD3 R13, PT, PT, R15, R0, RZ ;  /* 0x000000000f0d7210 */ /* 0x000fe20007ffe0ff */
[----:B------:R-:W-:-:S04]  /*1d60*/  IMAD.WIDE.U32 R16, R229, 0x40, R198 ;  /* 0x00000040e5107825 */ /* 0x000fc800078e00c6 */
        /* <DEDUP_REMOVED lines=16> */
.L_x_3368:
[----:B------:R2:W-:Y:S02]  /*1e70*/  STS.128 [R2], RZ ;  /* 0x000000ff02007388 */ /* 0x0005e40000000c00 */
.L_x_3367:
[----:B------:R-:W-:Y:S05]  /*1e80*/  BSYNC.RECONVERGENT B0 ;  /* 0x0000000000007941 */ /* 0x000fea0003800200 */
.L_x_3366:
[----:B-1----:R-:W-:Y:S01]  /*1e90*/  VIADD R8, R198, 0x20 ;  /* 0x00000020c6087836 */ /* 0x002fe20000000000 */
        /* <DEDUP_REMOVED lines=22> */
.L_x_3370:
[----:B------:R-:W-:Y:S05]  /*2000*/  BSYNC.RECONVERGENT B0 ;  /* 0x0000000000007941 */ /* 0x000fea0003800200 */
.L_x_3369:
        /* <DEDUP_REMOVED lines=12> */
.L_x_3373:
[----:B------:R4:W-:Y:S02]  /*20d0*/  STS.128 [R2+0x1000], RZ ;  /* 0x001000ff02007388 */ /* 0x0009e40000000c00 */
.L_x_3372:
[----:B------:R-:W-:Y:S05]  /*20e0*/  BSYNC.RECONVERGENT B0 ;  /* 0x0000000000007941 */ /* 0x000fea0003800200 */
.L_x_3371:
[----:B------:R-:W-:Y:S01]  /*20f0*/  ISETP.GE.AND P1, PT, R8, R7, PT ;  /* 0x000000070800720c */ /* 0x000fe20003f26270 */
[----:B------:R-:W-:Y:S01]  /*2100*/  VIADD R18, R198, 0x40 ;  /* 0x00000040c6127836 */ /* 0x000fe20000000000 */
[----:B---3--:R-:W-:Y:S01]  /*2110*/  LEA R4, P0, R0, R224, 0x1 ;  /* 0x000000e000047211 */ /* 0x008fe200078008ff */
        /* <DEDUP_REMOVED lines=20> */
.L_x_3375:
[----:B------:R-:W-:Y:S05]  /*2260*/  BSYNC.RECONVERGENT B0 ;  /* 0x0000000000007941 */ /* 0x000fea0003800200 */
.L_x_3374:
        /* <DEDUP_REMOVED lines=12> */
.L_x_3377:
[----:B------:R-:W-:Y:S05]  /*2330*/  BSYNC.RECONVERGENT B0 ;  /* 0x0000000000007941 */ /* 0x000fea0003800200 */
.L_x_3376:
        /* <DEDUP_REMOVED lines=11> */
.L_x_3379:
[----:B------:R-:W-:Y:S05]  /*23f0*/  BSYNC.RECONVERGENT B0 ;  /* 0x0000000000007941 */ /* 0x000fea0003800200 */
.L_x_3378:
        /* <DEDUP_REMOVED lines=14> */
.L_x_3381:
[----:B------:R-:W-:Y:S05]  /*24e0*/  BSYNC.RECONVERGENT B0 ;  /* 0x0000000000007941 */ /* 0x000fea0003800200 */
.L_x_3380:
        /* <DEDUP_REMOVED lines=11> */
.L_x_3383:
[----:B------:R-:W-:Y:S05]  /*25a0*/  BSYNC.RECONVERGENT B0 ;  /* 0x0000000000007941 */ /* 0x000fea0003800200 */
.L_x_3382:
        /* <DEDUP_REMOVED lines=14> */
.L_x_3385:
[----:B------:R-:W-:Y:S05]  /*2690*/  BSYNC.RECONVERGENT B0 ;  /* 0x0000000000007941 */ /* 0x000fea0003800200 */
.L_x_3384:
        /* <DEDUP_REMOVED lines=12> */
.L_x_3387:
[----:B------:R-:W-:Y:S05]  /*2760*/  BSYNC.RECONVERGENT B0 ;  /* 0x0000000000007941 */ /* 0x000fea0003800200 */
.L_x_3386:
[----:B------:R-:W2:Y:S04]  /*2770*/  LD.E.64 R24, desc[UR4][R148.64+0x1c0] ;  /* 0x0001c00494187980 */ /* 0x000ea8000c101b00 */
[----:B-1----:R-:W3:Y:S04]  /*2780*/  LD.E.64 R20, desc[UR4][R148.64+0x1b8] ;  /* 0x0001b80494147980 */ /* 0x002ee8000c101b00 */
        /* <DEDUP_REMOVED lines=12> */
[C---:B------:R-:W-:Y:S01]  /*2850*/  SHF.L.U64.HI R4, R220.reuse, 0x5, R221 ;  /* 0x00000005dc047819 */ /* 0x040fe200000102dd */
[----:B------:R-:W-:Y:S01]  /*2860*/  BAR.SYNC.DEFER_BLOCKING 0x0 ;  /* 0x0000000000007b1d */ /* 0x000fe20000010000 */
[----:B--2--5:R-:W-:Y:S01]  /*2870*/  FMUL.FTZ R3, R3, R0 ;  /* 0x0000000003037220 */ /* 0x024fe20000410000 */
[----:B------:R-:W-:-:S04]  /*2880*/  SHF.L.U32 R0, R220, 0x5, RZ ;  /* 0x00000005dc007819 */ /* 0x000fc800000006ff */
        /* <DEDUP_REMOVED lines=8> */
.L_x_3390:
[----:B------:R3:W-:Y:S01]  /*2910*/  STS.128 [R2+0x5000], RZ ;  /* 0x005000ff02007388 */ /* 0x0007e20000000c00 */
[----:B------:R-:W-:Y:S05]  /*2920*/  BRA `(.L_x_3391) ;  /* 0x0000000000047947 */ /* 0x000fea0003800000 */
.L_x_3389:
[----:B------:R2:W-:Y:S02]  /*2930*/  STS.128 [R2+0x5000], RZ ;  /* 0x005000ff02007388 */ /* 0x0005e40000000c00 */
.L_x_3391:
[----:B------:R-:W-:Y:S05]  /*2940*/  BSYNC.RECONVERGENT B0 ;  /* 0x0000000000007941 */ /* 0x000fea0003800200 */
.L_x_3388:
[----:B------:R-:W-:Y:S01]  /*2950*/  ISETP.GE.AND P0, PT, R8, R7, PT ;  /* 0x000000070800720c */ /* 0x000fe20003f06270 */
[C---:B------:R-:W-:Y:S01]  /*2960*/  IMAD.SHL.U32 R215, R213.reuse, 0x10, RZ ;  /* 0x00000010d5d77824 */ /* 0x040fe200078e00ff */
[C---:B------:R-:W-:Y:S01]  /*2970*/  LEA R8, P1, R0.reuse, R226, 0x1 ;  /* 0x000000e200087211 */ /* 0x040fe200078208ff */
[C---:B------:R-:W-:Y:S01]  /*2980*/  IMAD.SHL.U32 R166, R213.reuse, 0x20, RZ ;  /* 0x00000020d5a67824 */ /* 0x040fe200078e00ff */
[----:B------:R-:W-:Y:S01]  /*2990*/  SHF.R.U32.HI R164, RZ, 0x1, R213 ;  /* 0x00000001ffa47819 */ /* 0x000fe200000116d5 */
[----:B------:R-:W-:Y:S01]  /*29a0*/  IMAD.SHL.U32 R212, R213, 0x4, RZ ;  /* 0x00000004d5d47824 */ /* 0x000fe200078e00ff */
[----:B------:R-:W-:Y:S01]  /*29b0*/  LEA.HI.X R9, R0, R227, R4, 0x1, P1 ;  /* 0x000000e300097211 */ /* 0x000fe200008f0c04 */
[----:B------:R-:W-:Y:S01]  /*29c0*/  BSSY.RECONVERGENT B0, `(.L_x_3392) ;  /* 0x000001d000007945 */ /* 0x000fe20003800200 */
[-C--:B------:R-:W-:Y:S02]  /*29d0*/  ISETP.GE.AND P6, PT, R18, R7.reuse, PT ;  /* 0x000000071200720c */ /* 0x080fe40003fc6270 */
[----:B------:R-:W-:-:S02]  /*29e0*/  ISETP.GE.AND P5, PT, R16, R7, PT ;  /* 0x000000071000720c */ /* 0x000fc40003fa6270 */
[-C--:B------:R-:W-:Y:S01]  /*29f0*/  ISETP.GE.AND P4, PT, R14, R7.reuse, PT ;  /* 0x000000070e00720c */ /* 0x080fe20003f86270 */
[----:B------:R2:W-:Y:S01]  /*2a00*/  @P0 STS.128 [R2+0x5800], RZ ;  /* 0x005800ff02000388 */ /* 0x0005e20000000c00 */
[-C--:B------:R-:W-:Y:S02]  /*2a10*/  ISETP.GE.AND P3, PT, R12, R7.reuse, PT ;  /* 0x000000070c00720c */ /* 0x080fe40003f66270 */
[-C--:B------:R-:W-:Y:S02]  /*2a20*/  ISETP.GE.AND P2, PT, R10, R7.reuse, PT ;  /* 0x000000070a00720c */ /* 0x080fe40003f46270 */
[----:B------:R-:W-:Y:S02]  /*2a30*/  ISETP.GE.AND P1, PT, R6, R7, PT ;  /* 0x000000070600720c */ /* 0x000fe40003f26270 */
[----:B------:R-:W-:Y:S02]  /*2a40*/  LOP3.LUT R11, R164, 0x8, RZ, 0xc0, !PT ;  /* 0x00000008a40b7812 */ /* 0x000fe400078ec0ff */
[----:B------:R-:W-:-:S02]  /*2a50*/  LOP3.LUT R7, R215, 0x3e00, RZ, 0xc0, !PT ;  /* 0x00003e00d7077812 */ /* 0x000fc400078ec0ff */
[----:B-1----:R-:W-:Y:S02]  /*2a60*/  LOP3.LUT R5, R215, 0x100, RZ, 0xc0, !PT ;  /* 0x00000100d7057812 */ /* 0x002fe400078ec0ff */
        /* <DEDUP_REMOVED lines=10> */
[----:B--2---:R-:W-:Y:S06]  /*2b10*/  @P0 BRA `(.L_x_3393) ;  /* 0x00000000001c0947 */ /* 0x004fec0003800000 */
[----:B------:R-:W-:-:S13]  /*2b20*/  ISETP.GE.AND P0, PT, R167, R230, PT ;  /* 0x000000e6a700720c */ /* 0x000fda0003f06270 */
[----:B------:R1:W-:Y:S01]  /*2b30*/  @P0 STS.128 [R2+0x5800], RZ ;  /* 0x005800ff02000388 */ /* 0x0003e20000000c00 */
[----:B------:R-:W-:Y:S05]  /*2b40*/  @P0 BRA `(.L_x_3393) ;  /* 0x0000000000100947 */ /* 0x000fea0003800000 */
[----:B------:R-:W-:Y:S01]  /*2b50*/  @!PT LDS RZ, [RZ] ;  /* 0x00000000fffff984 */ /* 0x000fe20000000800 */
[----:B------:R-:W-:Y:S01]  /*2b60*/  @!PT LDS RZ, [RZ] ;  /* 0x00000000fffff984 */ /* 0x000fe20000000800 */
[----:B------:R-:W-:Y:S01]  /*2b70*/  @!PT LDS RZ, [RZ] ;  /* 0x00000000fffff984 */ /* 0x000fe20000000800 */
[----:B------:R2:W-:Y:S02]  /*2b80*/  LDGSTS.E.BYPASS.LTC128B.128 [R2+0x5800], desc[UR4][R8.64] ;  /* 0x0580000008027fae */ /* 0x0005e4000b981a04 */
.L_x_3393:
[----:B------:R-:W-:Y:S05]  /*2b90*/  BSYNC.RECONVERGENT B0 ;  /* 0x0000000000007941 */ /* 0x000fea0003800200 */
.L_x_3392:
        /* <DEDUP_REMOVED lines=14> */
.L_x_3395:
[----:B------:R-:W-:Y:S05]  /*2c80*/  BSYNC.RECONVERGENT B0 ;  /* 0x0000000000007941 */ /* 0x000fea0003800200 */
.L_x_3394:
        /* <DEDUP_REMOVED lines=12> */
.L_x_3397:
[----:B------:R-:W-:Y:S05]  /*2d50*/  BSYNC.RECONVERGENT B0 ;  /* 0x0000000000007941 */ /* 0x000fea0003800200 */
.L_x_3396:
        /* <DEDUP_REMOVED lines=15> */
.L_x_3399:
[----:B------:R-:W-:Y:S05]  /*2e50*/  BSYNC.RECONVERGENT B0 ;  /* 0x0000000000007941 */ /* 0x000fea0003800200 */
.L_x_3398:
        /* <DEDUP_REMOVED lines=12> */
.L_x_3401:
[----:B------:R-:W-:Y:S05]  /*2f20*/  BSYNC.RECONVERGENT B0 ;  /* 0x0000000000007941 */ /* 0x000fea0003800200 */
.L_x_3400:
        /* <DEDUP_REMOVED lines=15> */
.L_x_3403:
[----:B------:R-:W-:Y:S05]  /*3020*/  BSYNC.RECONVERGENT B0 ;  /* 0x0000000000007941 */ /* 0x000fea0003800200 */
.L_x_3402:
[----:B------:R1:W-:Y:S01]  /*3030*/  @P1 STS.128 [R2+0x8800], RZ ;  /* 0x008800ff02001388 */ /* 0x0003e20000000c00 */
[----:B------:R-:W-:Y:S04]  /*3040*/  BSSY.RECONVERGENT B0, `(.L_x_3404) ;  /* 0x000000c000007945 */ /* 0x000fe80003800200 */
[----:B------:R-:W-:Y:S05]  /*3050*/  @P1 BRA `(.L_x_3405) ;  /* 0x0000000000281947 */ /* 0x000fea0003800000 */
[----:B------:R-:W-:-:S13]  /*3060*/  ISETP.GE.AND P0, PT, R167, R230, PT ;  /* 0x000000e6a700720c */ /* 0x000fda0003f06270 */
[----:B------:R1:W-:Y:S01]  /*3070*/  @P0 STS.128 [R2+0x8800], RZ ;  /* 0x008800ff02000388 */ /* 0x0003e20000000c00 */
[----:B------:R-:W-:Y:S05]  /*3080*/  @P0 BRA `(.L_x_3405) ;  /* 0x00000000001c0947 */ /* 0x000fea0003800000 */
[----:B-1----:R-:W-:Y:S02]  /*3090*/  IMAD R4, R221, 0x180, RZ ;  /* 0x00000180dd047824 */ /* 0x002fe400078e02ff */
[----:B--2---:R-:W-:-:S05]  /*30a0*/  IMAD.WIDE.U32 R8, R220, 0x180, R8 ;  /* 0x00000180dc087825 */ /* 0x004fca00078e0008 */
[----:B------:R-:W-:-:S05]  /*30b0*/  IADD3 R9, PT, PT, R9, R4, RZ ;  /* 0x0000000409097210 */ /* 0x000fca0007ffe0ff */
[----:B------:R-:W-:Y:S01]  /*30c0*/  @!PT LDS RZ, [RZ] ;  /* 0x00000000fffff984 */ /* 0x000fe20000000800 */
[----:B------:R-:W-:Y:S01]  /*30d0*/  @!PT LDS RZ, [RZ] ;  /* 0x00000000fffff984 */ /* 0x000fe20000000800 */
[----:B------:R-:W-:Y:S01]  /*30e0*/  @!PT LDS RZ, [RZ] ;  /* 0x00000000fffff984 */ /* 0x000fe20000000800 */
[----:B------:R1:W-:Y:S02]  /*30f0*/  LDGSTS.E.BYPASS.LTC128B.128 [R2+0x8800], desc[UR4][R8.64] ;  /* 0x0880000008027fae */ /* 0x0003e4000b981a04 */
.L_x_3405:
[----:B------:R-:W-:Y:S05]  /*3100*/  BSYNC.RECONVERGENT B0 ;  /* 0x0000000000007941 */ /* 0x000fea0003800200 */
.L_x_3404:
[----:B------:R-:W-:Y:S01]  /*3110*/  LDSM.16.M88.4 R28, [R214] ;  /* 0x00000000d61c783b */ /* 0x000fe20000000200 */
[----:B------:R-:W-:Y:S01]  /*3120*/  IMAD.MOV.U32 R197, RZ, RZ, 0x20 ;  /* 0x00000020ffc57424 */ /* 0x000fe200078e00ff */
[----:B------:R-:W-:Y:S01]  /*3130*/  LOP3.LUT P0, RZ, R213, 0x4, RZ, 0xc0, !PT ;  /* 0x00000004d5ff7812 */ /* 0x000fe2000780c0ff */
[----:B------:R-:W-:Y:S01]  /*3140*/  VIADD R239, R151, 0xffffffff ;  /* 0xffffffff97ef7836 */ /* 0x000fe20000000000 */
[----:B------:R-:W5:Y:S01]  /*3150*/  LDSM.16.M88.4 R20, [R32+0x1000] ;  /* 0x001000002014783b */ /* 0x000f620000000200 */
[----:B------:R-:W-:Y:S01]  /*3160*/  BSSY.RECONVERGENT B1, `(.L_x_3406) ;  /* 0x00000fb000017945 */ /* 0x000fe20003800200 */
[----:B------:R-:W-:Y:S02]  /*3170*/  SEL R197, R197, 0xffffffe0, !P0 ;  /* 0xffffffe0c5c57807 */ /* 0x000fe40004000000 */
[----:B------:R-:W2:Y:S01]  /*3180*/  LDSM.16.M88.4 R12, [R32+0x1400] ;  /* 0x00140000200c783b */ /* 0x000ea20000000200 */
[----:B------:R-:W-:Y:S02]  /*3190*/  ISETP.GT.AND P0, PT, R239, R222, PT ;  /* 0x000000deef00720c */ /* 0x000fe40003f04270 */
[----:B------:R-:W-:Y:S01]  /*31a0*/  IMAD.IADD R192, R214, 0x1, R197 ;  /* 0x00000001d6c07824 */ /* 0x000fe200078e02c5 */
[----:B-1----:R-:W1:Y:S01]  /*31b0*/  LDSM.16.M88.4 R4, [R32+0x1800] ;  /* 0x001800002004783b */ /* 0x002e620000000200 */
[----:B------:R-:W-:-:S02]  /*31c0*/  IADD3 R196, PT, PT, R32, R197, RZ ;  /* 0x000000c520c47210 */ /* 0x000fc40007ffe0ff */
[----:B------:R-:W-:Y:S01]  /*31d0*/  SHF.L.U32 R237, R239, 0x8, RZ ;  /* 0x00000008efed7819 */ /* 0x000fe200000006ff */
        /* <DEDUP_REMOVED lines=83> */
[----:B------:R-:W-:Y:S01]  /*3710*/  HMMA.16816.F32 R76, R192, R162, R76 ;  /* 0x000000a2c04c723c */ /* 0x000fe2000000184c */
[----:B------:R-:W-:-:S07]  /*3720*/  SHF.R.U32.HI R162, RZ, 0x3, R213 ;  /* 0x00000003ffa27819 */ /* 0x000fce00000116d5 */
        /* <DEDUP_REMOVED lines=27> */
.L_x_3409:
        /* <DEDUP_REMOVED lines=60> */
.L_x_3410:
[----:B------:R-:W-:Y:S05]  /*3ca0*/  BSYNC.RECONVERGENT B0 ;  /* 0x0000000000007941 */ /* 0x000fea0003800200 */
.L_x_3408:
[CC--:B------:R-:W-:Y:S01]  /*3cb0*/  ISETP.GE.AND P1, PT, R167.reuse, R230.reuse, PT ;  /* 0x000000e6a700720c */ /* 0x0c0fe20003f26270 */
[C---:B------:R-:W-:Y:S01]  /*3cc0*/  IMAD.SHL.U32 R135, R218.reuse, 0x40, RZ ;  /* 0x00000040da877824 */ /* 0x040fe200078e00ff */
[----:B------:R-:W-:Y:S01]  /*3cd0*/  ISETP.GE.AND P0, PT, R167, R230, PT ;  /* 0x000000e6a700720c */ /* 0x000fe20003f06270 */
[----:B------:R-:W-:Y:S01]  /*3ce0*/  BSSY.RECONVERGENT B0, `(.L_x_3411) ;  /* 0x0000041000007945 */ /* 0x000fe20003800200 */
[----:B------:R-:W-:Y:S02]  /*3cf0*/  SHF.L.U64.HI R134, R218, 0x6, R219 ;  /* 0x00000006da867819 */ /* 0x000fe400000102db */
[----:B------:R-:W-:-:S04]  /*3d00*/  IADD3 R136, P2, PT, R135, R224, RZ ;  /* 0x000000e087887210 */ /* 0x000fc80007f5e0ff */
[----:B------:R-:W-:-:S03]  /*3d10*/  IADD3.X R137, PT, PT, R134, R223, RZ, P2, !PT ;  /* 0x000000df86897210 */ /* 0x000fc600017fe4ff */
[----:B------:R-:W-:Y:S02]  /*3d20*/  @!P1 IMAD.MOV.U32 R225, RZ, RZ, R223 ;  /* 0x000000ffffe19224 */ /* 0x000fe400078e00df */
[----:B------:R-:W-:Y:S01]  /*3d30*/  @!P0 IADD3 R140, P2, PT, R136, R135, RZ ;  /* 0x00000087888c8210 */ /* 0x000fe20007f5e0ff */
[----:B------:R-:W-:Y:S01]  /*3d40*/  @!P0 IMAD.MOV.U32 R144, RZ, RZ, R136 ;  /* 0x000000ffff908224 */ /* 0x000fe200078e0088 */
[-C--:B------:R-:W-:Y:S01]  /*3d50*/  @!P0 MOV R145, R137.reuse ;  /* 0x0000008900918202 */ /* 0x080fe20000000f00 */
[----:B------:R-:W-:Y:S01]  /*3d60*/  @!PT LDS RZ, [RZ] ;  /* 0x00000000fffff984 */ /* 0x000fe20000000800 */
[----:B------:R-:W-:Y:S01]  /*3d70*/  @!PT LDS RZ, [RZ] ;  /* 0x00000000fffff984 */ /* 0x000fe20000000800 */
[----:B------:R-:W-:Y:S01]  /*3d80*/  @!PT LDS RZ, [RZ] ;  /* 0x00000000fffff984 */ /* 0x000fe20000000800 */
[----:B------:R1:W-:Y:S01]  /*3d90*/  @!P1 LDGSTS.E.BYPASS.LTC128B.128 [R2+0x1000], desc[UR4][R224.64] ;  /* 0x01000000e0029fae */ /* 0x0003e2000b981a04 */
[-C--:B------:R-:W-:Y:S01]  /*3da0*/  @!P0 MOV R135, R137.reuse ;  /* 0x0000008900878202 */ /* 0x080fe20000000f00 */
[----:B------:R-:W-:Y:S01]  /*3db0*/  @!P0 IMAD.X R141, R137, 0x1, R134, P2 ;  /* 0x00000001898d8824 */ /* 0x000fe200010e0686 */
[CC--:B------:R-:W-:Y:S01]  /*3dc0*/  @!P0 LEA R142, P2, R218.reuse, R136.reuse, 0x8 ;  /* 0x00000088da8e8211 */ /* 0x0c0fe200078440ff */
[----:B------:R1:W-:Y:S01]  /*3dd0*/  @P1 STS.128 [R2+0x1000], RZ ;  /* 0x001000ff02001388 */ /* 0x0003e20000000c00 */
[C---:B------:R-:W-:Y:S01]  /*3de0*/  @!P0 LEA R138, P1, R218.reuse, R136, 0x7 ;  /* 0x00000088da8a8211 */ /* 0x040fe200078238ff */
[----:B------:R-:W-:Y:S01]  /*3df0*/  @!P0 IMAD.MOV.U32 R134, RZ, RZ, R136 ;  /* 0x000000ffff868224 */ /* 0x000fe200078e0088 */
[CC--:B------:R-:W-:Y:S01]  /*3e00*/  @!P0 LEA.HI.X R143, R218.reuse, R137.reuse, R219, 0x8, P2 ;  /* 0x00000089da8f8211 */ /* 0x0c0fe200010f44db */
[----:B------:R-:W-:Y:S01]  /*3e10*/  @!P0 IMAD R133, R219, 0xc0, RZ ;  /* 0x000000c0db858824 */ /* 0x000fe200078e02ff */
[----:B------:R1:W-:Y:S01]  /*3e20*/  @P0 STS.128 [R2+0x1800], RZ ;  /* 0x001800ff02000388 */ /* 0x0003e20000000c00 */
[C---:B------:R-:W-:Y:S01]  /*3e30*/  @!P0 IMAD.WIDE.U32 R144, R218.reuse, 0xc0, R144 ;  /* 0x000000c0da908825 */ /* 0x040fe200078e0090 */
[----:B------:R-:W-:-:S02]  /*3e40*/  @!P0 LEA.HI.X R139, R218, R137, R219, 0x7, P1 ;  /* 0x00000089da8b8211 */ /* 0x000fc400008f3cdb */
[----:B------:R-:W-:Y:S01]  /*3e50*/  @!PT LDS RZ, [RZ] ;  /* 0x00000000fffff984 */ /* 0x000fe20000000800 */
[----:B------:R-:W-:Y:S01]  /*3e60*/  @!PT LDS RZ, [RZ] ;  /* 0x00000000fffff984 */ /* 0x000fe20000000800 */
[----:B------:R-:W-:Y:S01]  /*3e70*/  @!PT LDS RZ, [RZ] ;  /* 0x00000000fffff984 */ /* 0x000fe20000000800 */
[----:B------:R1:W-:Y:S01]  /*3e80*/  @!P0 LDGSTS.E.BYPASS.LTC128B.128 [R2+0x1800], desc[UR4][R136.64] ;  /* 0x0180000088028fae */ /* 0x0003e2000b981a04 */
[----:B------:R-:W-:Y:S02]  /*3e90*/  @!P0 IMAD R132, R219, 0x140, RZ ;  /* 0x00000140db848824 */ /* 0x000fe400078e02ff */
[----:B------:R-:W-:Y:S01]  /*3ea0*/  @!P0 IMAD.WIDE.U32 R134, R218, 0x140, R134 ;  /* 0x00000140da868825 */ /* 0x000fe200078e0086 */
[----:B------:R1:W-:Y:S03]  /*3eb0*/  @P0 STS.128 [R2+0x2000], RZ ;  /* 0x002000ff02000388 */ /* 0x0003e60000000c00 */
[----:B------:R-:W-:Y:S01]  /*3ec0*/  @!P0 IMAD.IADD R145, R133, 0x1, R145 ;  /* 0x0000000185918824 */ /* 0x000fe200078e0291 */
[----:B------:R-:W-:Y:S01]  /*3ed0*/  @!PT LDS RZ, [RZ] ;  /* 0x00000000fffff984 */ /* 0x000fe20000000800 */
[----:B------:R-:W-:Y:S01]  /*3ee0*/  @!PT LDS RZ, [RZ] ;  /* 0x00000000fffff984 */ /* 0x000fe20000000800 */
[----:B------:R-:W-:Y:S01]  /*3ef0*/  @!PT LDS RZ, [RZ] ;  /* 0x00000000fffff984 */ /* 0x000fe20000000800 */
[----:B------:R1:W-:Y:S01]  /*3f00*/  @!P0 LDGSTS.E.BYPASS.LTC128B.128 [R2+0x2000], desc[UR4][R140.64] ;  /* 0x020000008c028fae */ /* 0x0003e2000b981a04 */
[----:B------:R-:W-:-:S03]  /*3f10*/  @!P0 IADD3 R135, PT, PT, R132, R135, RZ ;  /* 0x0000008784878210 */ /* 0x000fc60007ffe0ff */
        /* <DEDUP_REMOVED lines=29> */
.L_x_3412:
[----:B------:R-:W-:Y:S05]  /*40f0*/  BSYNC.RECONVERGENT B0 ;  /* 0x0000000000007941 */ /* 0x000fea0003800200 */
.L_x_3411:
[----:B------:R-:W0:Y:S02]  /*4100*/  LDGDEPBAR ;  /* 0x00000000000079af */ /* 0x000e240000000000 */
.L_x_3407:
[----:B------:R-:W-:Y:S05]  /*4110*/  BSYNC.RECONVERGENT B1 ;  /* 0x0000000000017941 */ /* 0x000fea0003800200 */
.L_x_3406:
[----:B------:R-:W-:Y:S01]  /*4120*/  LOP3.LUT R153, R198, 0x7, RZ, 0xc0, !PT ;  /* 0x00000007c6997812 */ /* 0x000fe200078ec0ff */
[----:B------:R-:W-:-:S03]  /*4130*/  IMAD.SHL.U32 R152, R213, 0x2, RZ ;  /* 0x00000002d5987824 */ /* 0x000fc600078e00ff */
[----:B-12---:R-:W-:Y:S02]  /*4140*/  LOP3.LUT R2, R153, 0x1f0, R164, 0xf8, !PT ;  /* 0x000001f099027812 */ /* 0x006fe400078ef8a4 */
[----:B------:R-:W-:-:S03]  /*4150*/  LOP3.LUT R152, R152, 0x6, RZ, 0xc0, !PT ;  /* 0x0000000698987812 */ /* 0x000fc600078ec0ff */
[----:B------:R-:W-:Y:S02]  /*4160*/  IMAD R2, R229, 0x40, R2 ;  /* 0x00000040e5027824 */ /* 0x000fe400078e0202 */
[----:B------:R-:W-:-:S03]  /*4170*/  IMAD.IADD R137, R237, 0x1, R152 ;  /* 0x00000001ed897824 */ /* 0x000fc600078e0298 */
[----:B------:R-:W-:Y:S01]  /*4180*/  IADD3 R2, PT, PT, R150, R2, -R165 ;  /* 0x0000000296027210 */ /* 0x000fe20007ffe8a5 */
[C---:B------:R-:W-:Y:S01]  /*4190*/  VIADD R142, R137.reuse, 0x1 ;  /* 0x00000001898e7836 */ /* 0x040fe20000000000 */
[C---:B------:R-:W-:Y:S01]  /*41a0*/  IADD3 R189, PT, PT, R137.reuse, 0x41, RZ ;  /* 0x0000004189bd7810 */ /* 0x040fe20007ffe0ff */
[----:B------:R-:W-:Y:S02]  /*41b0*/  VIADD R249, R137, 0x10 ;  /* 0x0000001089f97836 */ /* 0x000fe40000000000 */
[----:B------:R-:W-:Y:S01]  /*41c0*/  IMAD.IADD R140, R2, 0x1, -R142 ;  /* 0x00000001028c7824 */ /* 0x000fe200078e0a8e */
[-C--:B------:R-:W-:Y:S01]  /*41d0*/  ISETP.GE.AND P6, PT, R142, R150.reuse, PT ;  /* 0x000000968e00720c */ /* 0x080fe20003fc6270 */
[C---:B------:R-:W-:Y:S01]  /*41e0*/  IMAD.IADD R133, R2.reuse, 0x1, -R249 ;  /* 0x0000000102857824 */ /* 0x040fe200078e0af9 */
[----:B------:R-:W-:Y:S01]  /*41f0*/  ISETP.GE.AND P1, PT, R249, R150, PT ;  /* 0x00000096f900720c */ /* 0x000fe20003f26270 */
[C---:B------:R-:W-:Y:S01]  /*4200*/  VIADD R251, R137.reuse, 0x9 ;  /* 0x0000000989fb7836 */ /* 0x040fe20000000000 */
[----:B------:R-:W-:Y:S01]  /*4210*/  IABS R140, R140 ;  /* 0x0000008c008c7213 */ /* 0x000fe20000000000 */
[C---:B------:R-:W-:Y:S01]  /*4220*/  VIADD R247, R137.reuse, 0x11 ;  /* 0x0000001189f77836 */ /* 0x040fe20000000000 */
        /* <DEDUP_REMOVED lines=10> */
[C---:B------:R-:W-:Y:S01]  /*42d0*/  IMAD.IADD R16, R2.reuse, 0x1, -R247 ;  /* 0x0000000102107824 */ /* 0x040fe200078e0af7 */
[----:B------:R-:W-:Y:S01]  /*42e0*/  I2FP.F32.S32 R134, R134 ;  /* 0x0000008600867245 */ /* 0x000fe20000201400 */
[C---:B------:R-:W-:Y:S01]  /*42f0*/  IMAD.IADD R156, R2.reuse, 0x1, -R205 ;  /* 0x00000001029c7824 */ /* 0x040fe200078e0acd */
[----:B------:R-:W-:Y:S01]  /*4300*/  IABS R136, R136 ;  /* 0x0000008800887213 */ /* 0x000fe20000000000 */
[----:B------:R-:W-:Y:S01]  /*4310*/  VIADD R211, R137, 0x20 ;  /* 0x0000002089d37836 */ /* 0x000fe20000000000 */
        /* <DEDUP_REMOVED lines=12> */
[----:B------:R-:W-:-:S02]  /*43e0*/  IMAD.IADD R13, R2, 0x1, -R203 ;  /* 0x00000001020d7824 */ /* 0x000fc400078e0acb */
[----:B------:R-:W-:Y:S01]  /*43f0*/  FFMA.FTZ R156, -R3, R156, R5 ;  /* 0x0000009c039c7223 */ /* 0x000fe20000010105 */
[C---:B------:R-:W-:Y:S01]  /*4400*/  IMAD.IADD R5, R2.reuse, 0x1, -R187 ;  /* 0x0000000102057824 */ /* 0x040fe200078e0abb */
[----:B------:R-:W-:Y:S01]  /*4410*/  I2FP.F32.S32 R21, R21 ;  /* 0x0000001500157245 */ /* 0x000fe20000201400 */
[C---:B------:R-:W-:Y:S01]  /*4420*/  VIADD R193, R137.reuse, 0x39 ;  /* 0x0000003989c17836 */ /* 0x040fe20000000000 */
[----:B------:R-:W-:Y:S01]  /*4430*/  IABS R13, R13 ;  /* 0x0000000d000d7213 */ /* 0x000fe20000000000 */
[----:B------:R-:W-:Y:S01]  /*4440*/  VIADD R207, R137, 0x28 ;  /* 0x0000002889cf7836 */ /* 0x000fe20000000000 */
[----:B------:R-:W-:Y:S01]  /*4450*/  IABS R5, R5 ;  /* 0x0000000500057213 */ /* 0x000fe20000000000 */
[C---:B------:R-:W-:Y:S01]  /*4460*/  FFMA.FTZ R168, -R3.reuse, R21, R8 ;  /* 0x0000001503a87223 */ /* 0x040fe20000010108 */
[C---:B------:R-:W-:Y:S01]  /*4470*/  IMAD.IADD R182, R2.reuse, 0x1, -R193 ;  /* 0x0000000102b67824 */ /* 0x040fe200078e0ac1 */
[----:B------:R-:W-:Y:S01]  /*4480*/  I2FP.F32.S32 R13, R13 ;  /* 0x0000000d000d7245 */ /* 0x000fe20000201400 */
[C---:B------:R-:W-:Y:S01]  /*4490*/  IMAD.IADD R8, R2.reuse, 0x1, -R189 ;  /* 0x0000000102087824 */ /* 0x040fe200078e0abd */
[----:B------:R-:W-:Y:S01]  /*44a0*/  I2FP.F32.S32 R5, R5 ;  /* 0x0000000500057245 */ /* 0x000fe20000201400 */
[C---:B------:R-:W-:Y:S01]  /*44b0*/  IMAD.IADD R158, R2.reuse, 0x1, -R207 ;  /* 0x00000001029e7824 */ /* 0x040fe200078e0acf */
[----:B------:R-:W-:Y:S01]  /*44c0*/  IABS R182, R182 ;  /* 0x000000b600b67213 */ /* 0x000fe20000000000 */
[C---:B------:R-:W-:Y:S01]  /*44d0*/  FFMA.FTZ R154, -R3.reuse, R13, R128 ;  /* 0x0000000d039a7223 */ /* 0x040fe20000010180 */
[----:B------:R-:W-:Y:S01]  /*44e0*/  IABS R8, R8 ;  /* 0x0000000800087213 */ /* 0x000fe20000000000 */
[----:B------:R-:W-:Y:S01]  /*44f0*/  FFMA.FTZ R128, -R3, R5, R116 ;  /* 0x0000000503807223 */ /* 0x000fe20000010174 */
[----:B------:R-:W-:Y:S01]  /*4500*/  I2FP.F32.S32 R182, R182 ;  /* 0x000000b600b67245 */ /* 0x000fe20000201400 */
[C---:B------:R-:W-:Y:S01]  /*4510*/  IMAD.IADD R5, R2.reuse, 0x1, -R137 ;  /* 0x0000000102057824 */ /* 0x040fe200078e0a89 */
[----:B------:R-:W-:Y:S01]  /*4520*/  IABS R158, R158 ;  /* 0x0000009e009e7213 */ /* 0x000fe20000000000 */
[----:B------:R-:W-:Y:S01]  /*4530*/  VIADD R209, R137, 0x21 ;  /* 0x0000002189d17836 */ /* 0x000fe20000000000 */
[----:B------:R-:W-:Y:S01]  /*4540*/  I2FP.F32.S32 R8, R8 ;  /* 0x0000000800087245 */ /* 0x000fe20000201400 */
[----:B------:R-:W-:Y:S01]  /*4550*/  FFMA.FTZ R182, -R3, R182, R125 ;  /* 0x000000b603b67223 */ /* 0x000fe2000001017d */
[----:B------:R-:W-:Y:S01]  /*4560*/  I2FP.F32.S32 R158, R158 ;  /* 0x0000009e009e7245 */ /* 0x000fe20000201400 */
[----:B------:R-:W-:Y:S01]  /*4570*/  IMAD.IADD R160, R2, 0x1, -R209 ;  /* 0x0000000102a07824 */ /* 0x000fe200078e0ad1 */
[----:B------:R-:W-:Y:S01]  /*4580*/  IABS R5, R5 ;  /* 0x0000000500057213 */ /* 0x000fe20000000000 */
[----:B------:R-:W-:-:S02]  /*4590*/  VIADD R201, R137, 0x31 ;  /* 0x0000003189c97836 */ /* 0x000fc40000000000 */
[----:B------:R-:W-:Y:S01]  /*45a0*/  FFMA.FTZ R125, -R3, R8, R121 ;  /* 0x00000008037d7223 */ /* 0x000fe20000010179 */
[----:B------:R-:W-:Y:S01]  /*45b0*/  VIADD R185, R137, 0x49 ;  /* 0x0000004989b97836 */ /* 0x000fe20000000000 */
[----:B------:R-:W-:Y:S01]  /*45c0*/  I2FP.F32.S32 R5, R5 ;  /* 0x0000000500057245 */ /* 0x000fe20000201400 */
[----:B------:R-:W-:Y:S02]  /*45d0*/  IMAD.IADD R8, R237, 0x1, R152 ;  /* 0x00000001ed087824 */ /* 0x000fe400078e0298 */
[----:B------:R-:W-:Y:S01]  /*45e0*/  FFMA.FTZ R158, -R3, R158, R4 ;  /* 0x0000009e039e7223 */ /* 0x000fe20000010104 */
[----:B------:R-:W-:Y:S01]  /*45f0*/  VIADD R235, R137, 0x18 ;  /* 0x0000001889eb7836 */ /* 0x000fe20000000000 */
[----:B------:R-:W-:Y:S01]  /*4600*/  IABS R160, R160 ;  /* 0x000000a000a07213 */ /* 0x000fe20000000000 */
[C---:B------:R-:W-:Y:S02]  /*4610*/  IMAD.IADD R138, R2.reuse, 0x1, -R201 ;  /* 0x00000001028a7824 */ /* 0x040fe400078e0ac9 */
[----:B------:R-:W-:Y:S01]  /*4620*/  FFMA.FTZ R24, -R3, R5, R24 ;  /* 0x0000000503187223 */ /* 0x000fe20000010118 */
[----:B------:R-:W-:-:S02]  /*4630*/  IMAD.IADD R4, R2, 0x1, -R185 ;  /* 0x0000000102047824 */ /* 0x000fc400078e0ab9 */
[----:B------:R-:W-:Y:S01]  /*4640*/  FFMA.FTZ R22, -R3, R5, R22 ;  /* 0x0000000503167223 */ /* 0x000fe20000010116 */
[----:B------:R-:W-:Y:S01]  /*4650*/  VIADD R177, R8, 0xb0 ;  /* 0x000000b008b17836 */ /* 0x000fe20000000000 */
[----:B------:R-:W-:Y:S01]  /*4660*/  I2FP.F32.S32 R160, R160 ;  /* 0x000000a000a07245 */ /* 0x000fe20000201400 */
[C---:B------:R-:W-:Y:S01]  /*4670*/  IMAD.IADD R133, R2.reuse, 0x1, -R235 ;  /* 0x0000000102857824 */ /* 0x040fe200078e0aeb */
[----:B------:R-:W-:Y:S01]  /*4680*/  IABS R138, R138 ;  /* 0x0000008a008a7213 */ /* 0x000fe20000000000 */
[C---:B------:R-:W-:Y:S01]  /*4690*/  IMAD.IADD R5, R2.reuse, 0x1, -R177 ;  /* 0x0000000102057824 */ /* 0x040fe200078e0ab1 */
[----:B------:R-:W-:Y:S01]  /*46a0*/  IABS R4, R4 ;  /* 0x0000000400047213 */ /* 0x000fe20000000000 */
[----:B------:R-:W-:Y:S01]  /*46b0*/  VIADD R199, R137, 0x38 ;  /* 0x0000003889c77836 */ /* 0x000fe20000000000 */
[----:B------:R-:W-:Y:S01]  /*46c0*/  IABS R133, R133 ;  /* 0x0000008500857213 */ /* 0x000fe20000000000 */
[C---:B------:R-:W-:Y:S01]  /*46d0*/  FFMA.FTZ R160, -R3.reuse, R160, R9 ;  /* 0x000000a003a07223 */ /* 0x040fe20000010109 */
[----:B------:R-:W-:Y:S01]  /*46e0*/  I2FP.F32.S32 R138, R138 ;  /* 0x0000008a008a7245 */ /* 0x000fe20000201400 */
[----:B------:R-:W-:Y:S01]  /*46f0*/  IMAD.IADD R9, R2, 0x1, -R199 ;  /* 0x0000000102097824 */ /* 0x000fe200078e0ac7 */
[----:B------:R-:W-:Y:S01]  /*4700*/  I2FP.F32.S32 R4, R4 ;  /* 0x0000000400047245 */ /* 0x000fe20000201400 */
[C---:B------:R-:W-:Y:S01]  /*4710*/  VIADD R159, R8.reuse, 0xc1 ;  /* 0x000000c1089f7836 */ /* 0x040fe20000000000 */
        /* <DEDUP_REMOVED lines=10> */
[----:B------:R-:W-:Y:S01]  /*47c0*/  I2FP.F32.S32 R9, R9 ;  /* 0x0000000900097245 */ /* 0x000fe20000201400 */
[----:B------:R-:W-:Y:S01]  /*47d0*/  IMAD.IADD R5, R2, 0x1, -R117 ;  /* 0x0000000102057824 */ /* 0x000fe200078e0a75 */
[----:B------:R-:W-:Y:S01]  /*47e0*/  ISETP.GE.AND P2, PT, R251, R150, PT ;  /* 0x00000096fb00720c */ /* 0x000fe20003f46270 */
[----:B------:R-:W-:Y:S01]  /*47f0*/  VIADD R191, R137, 0x40 ;  /* 0x0000004089bf7836 */ /* 0x000fe20000000000 */
[----:B------:R-:W-:Y:S01]  /*4800*/  IABS R12, R12 ;  /* 0x0000000c000c7213 */ /* 0x000fe20000000000 */
[----:B------:R-:W-:Y:S02]  /*4810*/  VIADD R175, R8, 0xb1 ;  /* 0x000000b108af7836 */ /* 0x000fe40000000000 */
[----:B------:R-:W-:Y:S01]  /*4820*/  FFMA.FTZ R136, -R3, R9, R124 ;  /* 0x0000000903887223 */ /* 0x000fe2000001017c */
[----:B------:R-:W-:Y:S01]  /*4830*/  IABS R5, R5 ;  /* 0x0000000500057213 */ /* 0x000fe20000000000 */
[C---:B------:R-:W-:Y:S01]  /*4840*/  IMAD.IADD R9, R2.reuse, 0x1, -R191 ;  /* 0x0000000102097824 */ /* 0x040fe200078e0abf */
[----:B------:R-:W-:Y:S01]  /*4850*/  I2FP.F32.S32 R12, R12 ;  /* 0x0000000c000c7245 */ /* 0x000fe20000201400 */
[----:B------:R-:W-:Y:S01]  /*4860*/  VIADD R157, R137, 0x51 ;  /* 0x00000051899d7836 */ /* 0x000fe20000000000 */
[----:B------:R-:W-:Y:S01]  /*4870*/  I2FP.F32.S32 R5, R5 ;  /* 0x0000000500057245 */ /* 0x000fe20000201400 */
[C---:B------:R-:W-:Y:S01]  /*4880*/  IMAD.IADD R170, R2.reuse, 0x1, -R175 ;  /* 0x0000000102aa7824 */ /* 0x040fe200078e0aaf */
[----:B------:R-:W-:Y:S01]  /*4890*/  IABS R9, R9 ;  /* 0x0000000900097213 */ /* 0x000fe20000000000 */
[----:B------:R-:W-:-:S02]  /*48a0*/  IMAD.IADD R4, R2, 0x1, -R157 ;  /* 0x0000000102047824 */ /* 0x000fc400078e0a9d */
[C---:B------:R-:W-:Y:S01]  /*48b0*/  FFMA.FTZ R163, -R3.reuse, R12, R57 ;  /* 0x0000000c03a37223 */ /* 0x040fe20000010139 */
[----:B------:R-:W-:Y:S01]  /*48c0*/  FFMA.FTZ R12, -R3, R5, R40 ;  /* 0x00000005030c7223 */ /* 0x000fe20000010128 */
[----:B------:R-:W-:Y:S01]  /*48d0*/  IABS R170, R170 ;  /* 0x000000aa00aa7213 */ /* 0x000fe20000000000 */
[----:B------:R-:W-:Y:S01]  /*48e0*/  VIADD R5, R137, 0x8 ;  /* 0x0000000889057836 */ /* 0x000fe20000000000 */
[----:B------:R-:W-:Y:S01]  /*48f0*/  I2FP.F32.S32 R9, R9 ;  /* 0x0000000900097245 */ /* 0x000fe20000201400 */
[----:B------:R-:W-:Y:S01]  /*4900*/  VIADD R139, R8, 0xd8 ;  /* 0x000000d8088b7836 */ /* 0x000fe20000000000 */
[----:B------:R-:W-:Y:S01]  /*4910*/  IABS R4, R4 ;  /* 0x0000000400047213 */ /* 0x000fe20000000000 */
[C---:B------:R-:W-:Y:S01]  /*4920*/  VIADD R21, R2.reuse, 0x8 ;  /* 0x0000000802157836 */ /* 0x040fe20000000000 */
[----:B------:R-:W-:Y:S01]  /*4930*/  I2FP.F32.S32 R170, R170 ;  /* 0x000000aa00aa7245 */ /* 0x000fe20000201400 */
[----:B------:R-:W-:Y:S01]  /*4940*/  FFMA.FTZ R180, -R3, R9, R120 ;  /* 0x0000000903b47223 */ /* 0x000fe20000010178 */
[----:B------:R-:W-:Y:S01]  /*4950*/  I2FP.F32.S32 R4, R4 ;  /* 0x0000000400047245 */ /* 0x000fe20000201400 */
[----:B------:R-:W-:Y:S01]  /*4960*/  IMAD.IADD R9, R2, 0x1, -R139 ;  /* 0x0000000102097824 */ /* 0x000fe200078e0a8b */
[----:B------:R-:W-:Y:S01]  /*4970*/  ISETP.GE.AND P4, PT, R5, R150, PT ;  /* 0x000000960500720c */ /* 0x000fe20003f86270 */
[----:B------:R-:W-:Y:S01]  /*4980*/  FFMA.FTZ R170, -R3, R170, R65 ;  /* 0x000000aa03aa7223 */ /* 0x000fe20000010141 */
[----:B------:R-:W-:Y:S01]  /*4990*/  VIADD R65, R8, 0xc9 ;  /* 0x000000c908417836 */ /* 0x000fe20000000000 */
[----:B------:R-:W-:Y:S01]  /*49a0*/  IADD3 R251, PT, PT, -R251, R21, RZ ;  /* 0x00000015fbfb7210 */ /* 0x000fe20007ffe1ff */
[----:B------:R-:W-:-:S02]  /*49b0*/  IMAD.IADD R5, R2, 0x1, -R5 ;  /* 0x0000000102057824 */ /* 0x000fc400078e0a05 */
[----:B------:R-:W-:Y:S01]  /*49c0*/  FFMA.FTZ R145, -R3, R4, R113 ;  /* 0x0000000403917223 */ /* 0x000fe20000010171 */
[----:B------:R-:W-:Y:S01]  /*49d0*/  IMAD.IADD R4, R2, 0x1, -R65 ;  /* 0x0000000102047824 */ /* 0x000fe200078e0a41 */
[----:B------:R-:W-:Y:S01]  /*49e0*/  IABS R9, R9 ;  /* 0x0000000900097213 */ /* 0x000fe20000000000 */
[C---:B------:R-:W-:Y:S01]  /*49f0*/  IMAD.IADD R249, R21.reuse, 0x1, -R249 ;  /* 0x0000000115f97824 */ /* 0x040fe200078e0af9 */
[----:B------:R-:W-:Y:S01]  /*4a00*/  IABS R5, R5 ;  /* 0x0000000500057213 */ /* 0x000fe20000000000 */
[C---:B------:R-:W-:Y:S01]  /*4a10*/  IMAD.IADD R144, R21.reuse, 0x1, -R209 ;  /* 0x0000000115907824 */ /* 0x040fe200078e0ad1 */
[----:B------:R-:W-:Y:S01]  /*4a20*/  IABS R251, R251 ;  /* 0x000000fb00fb7213 */ /* 0x000fe20000000000 */
[C---:B------:R-:W-:Y:S01]  /*4a30*/  IMAD.IADD R142, R21.reuse, 0x1, -R142 ;  /* 0x00000001158e7824 */ /* 0x040fe200078e0a8e */
        /* <DEDUP_REMOVED lines=20> */
[C---:B------:R-:W-:Y:S01]  /*4b80*/  IMAD.IADD R178, R2.reuse, 0x1, -R135 ;  /* 0x0000000102b27824 */ /* 0x040fe200078e0a87 */
[----:B------:R-:W-:Y:S01]  /*4b90*/  IABS R23, R23 ;  /* 0x0000001700177213 */ /* 0x000fe20000000000 */
[----:B------:R-:W-:Y:S01]  /*4ba0*/  IMAD.IADD R245, R2, 0x1, -R181 ;  /* 0x0000000102f57824 */ /* 0x000fe200078e0ab5 */
[----:B------:R-:W-:Y:S01]  /*4bb0*/  ISETP.GE.AND P3, PT, R9, R150, PT ;  /* 0x000000960900720c */ /* 0x000fe20003f66270 */
[C---:B------:R-:W-:Y:S01]  /*4bc0*/  VIADD R179, R8.reuse, 0xa9 ;  /* 0x000000a908b37836 */ /* 0x040fe20000000000 */
[----:B------:R-:W-:Y:S01]  /*4bd0*/  IABS R4, R4 ;  /* 0x0000000400047213 */ /* 0x000fe20000000000 */
[----:B------:R-:W-:Y:S01]  /*4be0*/  VIADD R195, R8, 0xa8 ;  /* 0x000000a808c37836 */ /* 0x000fe20000000000 */
[----:B------:R-:W-:Y:S01]  /*4bf0*/  FSEL R9, R25, -INF , !P1 ;  /* 0xff80000019097808 */ /* 0x000fe20004800000 */
[----:B------:R-:W-:Y:S01]  /*4c00*/  IMAD.IADD R174, R2, 0x1, -R179 ;  /* 0x0000000102ae7824 */ /* 0x000fe200078e0ab3 */
[----:B------:R-:W-:Y:S01]  /*4c10*/  IABS R144, R144 ;  /* 0x0000009000907213 */ /* 0x000fe20000000000 */
[----:B------:R-:W-:Y:S01]  /*4c20*/  VIADD R143, R137, 0x58 ;  /* 0x00000058898f7836 */ /* 0x000fe20000000000 */
[----:B------:R-:W-:Y:S01]  /*4c30*/  IABS R142, R142 ;  /* 0x0000008e008e7213 */ /* 0x000fe20000000000 */
[----:B------:R-:W-:Y:S01]  /*4c40*/  VIADD R173, R8, 0xb8 ;  /* 0x000000b808ad7836 */ /* 0x000fe20000000000 */
[----:B------:R-:W-:Y:S01]  /*4c50*/  FSEL R25, R18, -INF , !P1 ;  /* 0xff80000012197808 */ /* 0x000fe20004800000 */
[C---:B------:R-:W-:Y:S01]  /*4c60*/  IMAD.IADD R18, R21.reuse, 0x1, -R225 ;  /* 0x0000000115127824 */ /* 0x040fe200078e0ae1 */
[----:B------:R-:W-:Y:S01]  /*4c70*/  I2FP.F32.S32 R40, R40 ;  /* 0x0000002800287245 */ /* 0x000fe20000201400 */
[----:B------:R-:W-:Y:S01]  /*4c80*/  VIADD R171, R8, 0xd0 ;  /* 0x000000d008ab7836 */ /* 0x000fe20000000000 */
        /* <DEDUP_REMOVED lines=8> */
[----:B------:R-:W-:Y:S01]  /*4d10*/  ISETP.GE.AND P5, PT, R247, R150, PT ;  /* 0x00000096f700720c */ /* 0x000fe20003fa6270 */
[C---:B------:R-:W-:Y:S01]  /*4d20*/  FFMA.FTZ R144, -R3.reuse, R144, R11 ;  /* 0x0000009003907223 */ /* 0x040fe2000001010b */
[----:B------:R-:W-:Y:S01]  /*4d30*/  IABS R13, R13 ;  /* 0x0000000d000d7213 */ /* 0x000fe20000000000 */
[----:B------:R-:W-:Y:S01]  /*4d40*/  FFMA.FTZ R4, -R3, R142, R27 ;  /* 0x0000008e03047223 */ /* 0x000fe2000001011b */
[----:B------:R-:W-:Y:S01]  /*4d50*/  IABS R18, R18 ;  /* 0x0000001200127213 */ /* 0x000fe20000000000 */
[C---:B------:R-:W-:Y:S01]  /*4d60*/  IMAD.IADD R124, R2.reuse, 0x1, -R171 ;  /* 0x00000001027c7824 */ /* 0x040fe200078e0aab */
[----:B------:R-:W-:Y:S01]  /*4d70*/  ISETP.GE.AND P0, PT, R235, R150, PT ;  /* 0x00000096eb00720c */ /* 0x000fe20003f06270 */
[----:B------:R-:W-:Y:S01]  /*4d80*/  IMAD.IADD R176, R2, 0x1, -R195 ;  /* 0x0000000102b07824 */ /* 0x000fe200078e0ac3 */
[----:B------:R-:W-:Y:S01]  /*4d90*/  I2FP.F32.S32 R13, R13 ;  /* 0x0000000d000d7245 */ /* 0x000fe20000201400 */
[----:B------:R-:W-:Y:S01]  /*4da0*/  VIADD R161, R8, 0xc0 ;  /* 0x000000c008a17836 */ /* 0x000fe20000000000 */
[----:B------:R-:W-:Y:S01]  /*4db0*/  FSEL R11, R16, -INF , !P5 ;  /* 0xff800000100b7808 */ /* 0x000fe20006800000 */
[----:B------:R-:W-:Y:S01]  /*4dc0*/  IMAD.IADD R120, R21, 0x1, -R193 ;  /* 0x0000000115787824 */ /* 0x000fe200078e0ac1 */
[----:B------:R-:W-:Y:S01]  /*4dd0*/  I2FP.F32.S32 R18, R18 ;  /* 0x0000001200127245 */ /* 0x000fe20000201400 */
[----:B------:R-:W-:Y:S01]  /*4de0*/  FFMA.FTZ R10, -R3, R13, R10 ;  /* 0x0000000d030a7223 */ /* 0x000fe2000001010a */
[----:B------:R-:W-:Y:S01]  /*4df0*/  FSEL R16, R19, -INF , !P5 ;  /* 0xff80000013107808 */ /* 0x000fe20006800000 */
[----:B------:R-:W-:Y:S01]  /*4e00*/  IMAD.IADD R133, R2, 0x1, -R143 ;  /* 0x0000000102857824 */ /* 0x000fe200078e0a8f */
        /* <DEDUP_REMOVED lines=8> */
[----:B------:R-:W-:Y:S01]  /*4e90*/  FSEL R5, R5, -INF , !P2 ;  /* 0xff80000005057808 */ /* 0x000fe20005000000 */
[C---:B------:R-:W-:Y:S01]  /*4ea0*/  VIADD R183, R8.reuse, 0xb9 ;  /* 0x000000b908b77836 */ /* 0x040fe20000000000 */
[-C--:B------:R-:W-:Y:S01]  /*4eb0*/  ISETP.GE.AND P6, PT, R225, R150.reuse, PT ;  /* 0x00000096e100720c */ /* 0x080fe20003fc6270 */
[----:B------:R-:W-:Y:S01]  /*4ec0*/  VIADD R141, R8, 0xd1 ;  /* 0x000000d1088d7836 */ /* 0x000fe20000000000 */
[----:B------:R-:W-:-:S02]  /*4ed0*/  ISETP.GE.AND P2, PT, R211, R150, PT ;  /* 0x00000096d300720c */ /* 0x000fc40003f46270 */
[----:B------:R-:W-:Y:S02]  /*4ee0*/  IABS R14, R14 ;  /* 0x0000000e000e7213 */ /* 0x000fe40000000000 */
[----:B------:R-:W-:Y:S02]  /*4ef0*/  FSEL R27, R17, -INF , !P6 ;  /* 0xff800000111b7808 */ /* 0x000fe40007000000 */
[----:B------:R-:W-:Y:S01]  /*4f00*/  FSEL R146, R10, -INF , !P2 ;  /* 0xff8000000a927808 */ /* 0x000fe20005000000 */
[----:B------:R-:W-:Y:S01]  /*4f10*/  IMAD.IADD R10, R21, 0x1, -R201 ;  /* 0x00000001150a7824 */ /* 0x000fe200078e0ac9 */
[----:B------:R-:W-:Y:S01]  /*4f20*/  FSEL R17, R15, -INF , !P6 ;  /* 0xff8000000f117808 */ /* 0x000fe20007000000 */
[----:B------:R-:W-:Y:S01]  /*4f30*/  IMAD.IADD R15, R21, 0x1, -R203 ;  /* 0x00000001150f7824 */ /* 0x000fe200078e0acb */
[----:B------:R-:W-:Y:S02]  /*4f40*/  I2FP.F32.S32 R14, R14 ;  /* 0x0000000e000e7245 */ /* 0x000fe40000201400 */
[----:B------:R-:W-:-:S02]  /*4f50*/  IABS R18, R18 ;  /* 0x0000001200127213 */ /* 0x000fc40000000000 */
[----:B------:R-:W-:Y:S01]  /*4f60*/  IABS R10, R10 ;  /* 0x0000000a000a7213 */ /* 0x000fe20000000000 */
[----:B------:R-:W-:Y:S01]  /*4f70*/  FFMA.FTZ R7, -R3, R14, R7 ;  /* 0x0000000e03077223 */ /* 0x000fe20000010107 */
[----:B------:R-:W-:Y:S01]  /*4f80*/  FSEL R13, R132, -INF , !P0 ;  /* 0xff800000840d7808 */ /* 0x000fe20004000000 */
[----:B------:R-:W-:Y:S01]  /*4f90*/  IMAD.IADD R14, R21, 0x1, -R181 ;  /* 0x00000001150e7824 */ /* 0x000fe200078e0ab5 */
[----:B------:R-:W-:Y:S02]  /*4fa0*/  IABS R15, R15 ;  /* 0x0000000f000f7213 */ /* 0x000fe40000000000 */
[----:B------:R-:W-:Y:S02]  /*4fb0*/  ISETP.GE.AND P0, PT, R205, R150, PT ;  /* 0x00000096cd00720c */ /* 0x000fe40003f06270 */
[----:B------:R-:W-:Y:S02]  /*4fc0*/  I2FP.F32.S32 R18, R18 ;  /* 0x0000001200127245 */ /* 0x000fe40000201400 */
[----:B------:R-:W-:-:S02]  /*4fd0*/  I2FP.F32.S32 R10, R10 ;  /* 0x0000000a000a7245 */ /* 0x000fc40000201400 */
[----:B------:R-:W-:Y:S01]  /*4fe0*/  I2FP.F32.S32 R15, R15 ;  /* 0x0000000f000f7245 */ /* 0x000fe20000201400 */
[----:B------:R-:W-:Y:S01]  /*4ff0*/  FFMA.FTZ R6, -R3, R18, R6 ;  /* 0x0000001203067223 */ /* 0x000fe20000010106 */
[----:B------:R-:W-:Y:S01]  /*5000*/  FSEL R140, R7, -INF , !P0 ;  /* 0xff800000078c7808 */ /* 0x000fe20004000000 */
[----:B------:R-:W-:Y:S01]  /*5010*/  IMAD.IADD R7, R21, 0x1, -R187 ;  /* 0x0000000115077824 */ /* 0x000fe200078e0abb */
[----:B------:R-:W-:Y:S01]  /*5020*/  ISETP.GE.AND P5, PT, R207, R150, PT ;  /* 0x00000096cf00720c */ /* 0x000fe20003fa6270 */
[C---:B------:R-:W-:Y:S01]  /*5030*/  FFMA.FTZ R131, -R3.reuse, R10, R131 ;  /* 0x0000000a03837223 */ /* 0x040fe20000010183 */
[----:B------:R-:W-:Y:S01]  /*5040*/  FFMA.FTZ R130, -R3, R15, R130 ;  /* 0x0000000f03827223 */ /* 0x000fe20000010182 */
[C---:B------:R-:W-:Y:S01]  /*5050*/  IMAD.IADD R10, R21.reuse, 0x1, -R189 ;  /* 0x00000001150a7824 */ /* 0x040fe200078e0abd */
[----:B------:R-:W-:Y:S01]  /*5060*/  IABS R7, R7 ;  /* 0x0000000700077213 */ /* 0x000fe20000000000 */
[C---:B------:R-:W-:Y:S01]  /*5070*/  IMAD.IADD R15, R21.reuse, 0x1, -R191 ;  /* 0x00000001150f7824 */ /* 0x040fe200078e0abf */
[----:B------:R-:W-:Y:S01]  /*5080*/  FSEL R142, R6, -INF , !P5 ;  /* 0xff800000068e7808 */ /* 0x000fe20006800000 */
[----:B------:R-:W-:Y:S01]  /*5090*/  IMAD.IADD R6, R21, 0x1, -R185 ;  /* 0x0000000115067824 */ /* 0x000fe200078e0ab9 */
[----:B------:R-:W-:-:S02]  /*50a0*/  IABS R178, R178 ;  /* 0x000000b200b27213 */ /* 0x000fc40000000000 */
[----:B------:R-:W-:Y:S02]  /*50b0*/  IABS R10, R10 ;  /* 0x0000000a000a7213 */ /* 0x000fe40000000000 */
[----:B------:R-:W-:Y:S02]  /*50c0*/  IABS R15, R15 ;  /* 0x0000000f000f7213 */ /* 0x000fe40000000000 */
[----:B------:R-:W-:Y:S02]  /*50d0*/  I2FP.F32.S32 R7, R7 ;  /* 0x0000000700077245 */ /* 0x000fe40000201400 */
[----:B------:R-:W-:Y:S02]  /*50e0*/  IABS R245, R245 ;  /* 0x000000f500f57213 */ /* 0x000fe40000000000 */
[----:B------:R-:W-:Y:S01]  /*50f0*/  I2FP.F32.S32 R178, R178 ;  /* 0x000000b200b27245 */ /* 0x000fe20000201400 */
[----:B------:R-:W-:Y:S01]  /*5100*/  FFMA.FTZ R118, -R3, R7, R118 ;  /* 0x0000000703767223 */ /* 0x000fe20000010176 */
[----:B------:R-:W-:Y:S01]  /*5110*/  IABS R6, R6 ;  /* 0x0000000600067213 */ /* 0x000fe20000000000 */
[----:B------:R-:W-:Y:S01]  /*5120*/  IMAD.IADD R7, R21, 0x1, -R195 ;  /* 0x0000000115077824 */ /* 0x000fe200078e0ac3 */
        /* <DEDUP_REMOVED lines=8> */
[----:B------:R-:W-:Y:S01]  /*51b0*/  I2FP.F32.S32 R6, R6 ;  /* 0x0000000600067245 */ /* 0x000fe20000201400 */
[C---:B------:R-:W-:Y:S01]  /*51c0*/  IMAD.IADD R10, R21.reuse, 0x1, -R157 ;  /* 0x00000001150a7824 */ /* 0x040fe200078e0a9d */
[----:B------:R-:W-:Y:S01]  /*51d0*/  I2FP.F32.S32 R174, R174 ;  /* 0x000000ae00ae7245 */ /* 0x000fe20000201400 */
[----:B------:R-:W-:-:S02]  /*51e0*/  IMAD.IADD R15, R21, 0x1, -R143 ;  /* 0x00000001150f7824 */ /* 0x000fc400078e0a8f */
[C---:B------:R-:W-:Y:S01]  /*51f0*/  FFMA.FTZ R245, -R3.reuse, R245, R112 ;  /* 0x000000f503f57223 */ /* 0x040fe20000010170 */
[----:B------:R-:W-:Y:S01]  /*5200*/  IABS R7, R7 ;  /* 0x0000000700077213 */ /* 0x000fe20000000000 */
[----:B------:R-:W-:Y:S02]  /*5210*/  IMAD.IADD R112, R2, 0x1, -R73 ;  /* 0x0000000102707824 */ /* 0x000fe400078e0a49 */
[----:B------:R-:W-:Y:S01]  /*5220*/  FFMA.FTZ R119, -R3, R6, R119 ;  /* 0x0000000603777223 */ /* 0x000fe20000010177 */
[----:B------:R-:W-:Y:S01]  /*5230*/  IMAD.IADD R6, R21, 0x1, -R135 ;  /* 0x0000000115067824 */ /* 0x000fe200078e0a87 */
[----:B------:R-:W-:Y:S01]  /*5240*/  IABS R10, R10 ;  /* 0x0000000a000a7213 */ /* 0x000fe20000000000 */
[----:B------:R-:W-:Y:S01]  /*5250*/  FFMA.FTZ R174, -R3, R174, R69 ;  /* 0x000000ae03ae7223 */ /* 0x000fe20000010145 */
[----:B------:R-:W-:Y:S01]  /*5260*/  IABS R15, R15 ;  /* 0x0000000f000f7213 */ /* 0x000fe20000000000 */
[----:B------:R-:W-:Y:S01]  /*5270*/  VIADD R69, R8, 0xc8 ;  /* 0x000000c808457836 */ /* 0x000fe20000000000 */
[----:B------:R-:W-:-:S02]  /*5280*/  I2FP.F32.S32 R7, R7 ;  /* 0x0000000700077245 */ /* 0x000fc40000201400 */
[C---:B------:R-:W-:Y:S01]  /*5290*/  IADD3 R169, PT, PT, R2.reuse, -R173, RZ ;  /* 0x800000ad02a97210 */ /* 0x040fe20007ffe0ff */
[----:B------:R-:W-:Y:S01]  /*52a0*/  IMAD.IADD R155, R2, 0x1, -R69 ;  /* 0x00000001029b7824 */ /* 0x000fe200078e0a45 */
[----:B------:R-:W-:Y:S01]  /*52b0*/  IABS R112, R112 ;  /* 0x0000007000707213 */ /* 0x000fe20000000000 */
[----:B------:R-:W-:Y:S01]  /*52c0*/  FFMA.FTZ R40, -R3, R7, R70 ;  /* 0x0000000703287223 */ /* 0x000fe20000010146 */
[----:B------:R-:W-:Y:S01]  /*52d0*/  IABS R6, R6 ;  /* 0x0000000600067213 */ /* 0x000fe20000000000 */
[----:B------:R-:W-:Y:S01]  /*52e0*/  IMAD.IADD R7, R21, 0x1, -R173 ;  /* 0x0000000115077824 */ /* 0x000fe200078e0aad */
[----:B------:R-:W-:Y:S02]  /*52f0*/  I2FP.F32.S32 R10, R10 ;  /* 0x0000000a000a7245 */ /* 0x000fe40000201400 */
[----:B------:R-:W-:Y:S02]  /*5300*/  I2FP.F32.S32 R15, R15 ;  /* 0x0000000f000f7245 */ /* 0x000fe40000201400 */
[----:B------:R-:W-:Y:S01]  /*5310*/  IABS R113, R113 ;  /* 0x0000007100717213 */ /* 0x000fe20000000000 */
[C---:B------:R-:W-:Y:S01]  /*5320*/  FFMA.FTZ R115, -R3.reuse, R10, R115 ;  /* 0x0000000a03737223 */ /* 0x040fe20000010173 */
[----:B------:R-:W-:Y:S01]  /*5330*/  IABS R169, R169 ;  /* 0x000000a900a97213 */ /* 0x000fe20000000000 */
[----:B------:R-:W-:Y:S01]  /*5340*/  FFMA.FTZ R110, -R3, R15, R110 ;  /* 0x0000000f036e7223 */ /* 0x000fe2000001016e */
[----:B------:R-:W-:Y:S01]  /*5350*/  IABS R124, R124 ;  /* 0x0000007c007c7213 */ /* 0x000fe20000000000 */
[C---:B------:R-:W-:Y:S01]  /*5360*/  IMAD.IADD R10, R21.reuse, 0x1, -R179 ;  /* 0x00000001150a7824 */ /* 0x040fe200078e0ab3 */
[----:B------:R-:W-:Y:S01]  /*5370*/  I2FP.F32.S32 R112, R112 ;  /* 0x0000007000707245 */ /* 0x000fe20000201400 */
[----:B------:R-:W-:Y:S01]  /*5380*/  IMAD.IADD R15, R21, 0x1, -R177 ;  /* 0x00000001150f7824 */ /* 0x000fe200078e0ab1 */
[----:B------:R-:W-:-:S02]  /*5390*/  IABS R176, R176 ;  /* 0x000000b000b07213 */ /* 0x000fc40000000000 */
[----:B------:R-:W-:Y:S01]  /*53a0*/  I2FP.F32.S32 R6, R6 ;  /* 0x0000000600067245 */ /* 0x000fe20000201400 */
[C---:B------:R-:W-:Y:S01]  /*53b0*/  FFMA.FTZ R112, -R3.reuse, R112, R45 ;  /* 0x0000007003707223 */ /* 0x040fe2000001012d */
[----:B------:R-:W-:Y:S02]  /*53c0*/  I2FP.F32.S32 R113, R113 ;  /* 0x0000007100717245 */ /* 0x000fe40000201400 */
[----:B------:R-:W-:Y:S01]  /*53d0*/  I2FP.F32.S32 R169, R169 ;  /* 0x000000a900a97245 */ /* 0x000fe20000201400 */
[----:B------:R-:W-:Y:S01]  /*53e0*/  FFMA.FTZ R45, -R3, R6, R75 ;  /* 0x00000006032d7223 */ /* 0x000fe2000001014b */
[----:B------:R-:W-:Y:S01]  /*53f0*/  IABS R155, R155 ;  /* 0x0000009b009b7213 */ /* 0x000fe20000000000 */
        /* <DEDUP_REMOVED lines=8> */
[C-C-:B------:R-:W-:Y:S01]  /*5480*/  IMAD.IADD R60, R2.reuse, 0x1, -R183.reuse ;  /* 0x00000001023c7824 */ /* 0x140fe200078e0ab7 */
[----:B------:R-:W-:Y:S01]  /*5490*/  IABS R14, R14 ;  /* 0x0000000e000e7213 */ /* 0x000fe20000000000 */
[----:B------:R-:W-:Y:S01]  /*54a0*/  IMAD.IADD R48, R21, 0x1, -R183 ;  /* 0x0000000115307824 */ /* 0x000fe200078e0ab7 */
[----:B------:R-:W-:Y:S01]  /*54b0*/  IABS R7, R7 ;  /* 0x0000000700077213 */ /* 0x000fe20000000000 */
[----:B------:R-:W-:Y:S01]  /*54c0*/  FFMA.FTZ R176, -R3, R176, R68 ;  /* 0x000000b003b07223 */ /* 0x000fe20000010144 */
[----:B------:R-:W-:Y:S01]  /*54d0*/  IABS R133, R133 ;  /* 0x0000008500857213 */ /* 0x000fe20000000000 */
[----:B------:R-:W-:Y:S01]  /*54e0*/  IMAD.IADD R68, R2, 0x1, -R141 ;  /* 0x0000000102447824 */ /* 0x000fe200078e0a8d */
[----:B------:R-:W-:-:S02]  /*54f0*/  IABS R167, R167 ;  /* 0x000000a700a77213 */ /* 0x000fc40000000000 */
[----:B------:R-:W-:Y:S02]  /*5500*/  I2FP.F32.S32 R155, R155 ;  /* 0x0000009b009b7245 */ /* 0x000fe40000201400 */
[----:B------:R-:W-:Y:S02]  /*5510*/  FSEL R160, R160, -INF , !P1 ;  /* 0xff800000a0a07808 */ /* 0x000fe40004800000 */
[----:B------:R-:W-:Y:S01]  /*5520*/  FSEL R144, R144, -INF , !P1 ;  /* 0xff80000090907808 */ /* 0x000fe20004800000 */
[----:B------:R-:W-:Y:S01]  /*5530*/  FFMA.FTZ R155, -R3, R155, R52 ;  /* 0x0000009b039b7223 */ /* 0x000fe20000010134 */
[----:B------:R-:W-:Y:S02]  /*5540*/  I2FP.F32.S32 R120, R120 ;  /* 0x0000007800787245 */ /* 0x000fe40000201400 */
[----:B------:R-:W-:Y:S02]  /*5550*/  IABS R10, R10 ;  /* 0x0000000a000a7213 */ /* 0x000fe40000000000 */
[----:B------:R-:W-:Y:S01]  /*5560*/  ISETP.GE.AND P1, PT, R199, R150, PT ;  /* 0x00000096c700720c */ /* 0x000fe20003f26270 */
[----:B------:R-:W-:Y:S01]  /*5570*/  FFMA.FTZ R120, -R3, R120, R127 ;  /* 0x0000007803787223 */ /* 0x000fe2000001017f */
[----:B------:R-:W-:-:S02]  /*5580*/  I2FP.F32.S32 R14, R14 ;  /* 0x0000000e000e7245 */ /* 0x000fc40000201400 */
[----:B------:R-:W-:Y:S02]  /*5590*/  IABS R15, R15 ;  /* 0x0000000f000f7213 */ /* 0x000fe40000000000 */
[----:B------:R-:W-:Y:S01]  /*55a0*/  I2FP.F32.S32 R7, R7 ;  /* 0x0000000700077245 */ /* 0x000fe20000201400 */
[C---:B------:R-:W-:Y:S01]  /*55b0*/  FFMA.FTZ R114, -R3.reuse, R14, R114 ;  /* 0x0000000e03727223 */ /* 0x040fe20000010172 */
[----:B------:R-:W-:Y:S02]  /*55c0*/  FSEL R168, R168, -INF , !P2 ;  /* 0xff800000a8a87808 */ /* 0x000fe40005000000 */
[----:B------:R-:W-:Y:S01]  /*55d0*/  I2FP.F32.S32 R133, R133 ;  /* 0x0000008500857245 */ /* 0x000fe20000201400 */
[----:B------:R-:W-:Y:S01]  /*55e0*/  FFMA.FTZ R52, -R3, R7, R62 ;  /* 0x0000000703347223 */ /* 0x000fe2000001013e */
[----:B------:R-:W-:Y:S01]  /*55f0*/  I2FP.F32.S32 R167, R167 ;  /* 0x000000a700a77245 */ /* 0x000fe20000201400 */
[----:B------:R-:W-:Y:S01]  /*5600*/  IMAD.IADD R7, R21, 0x1, -R171 ;  /* 0x0000000115077824 */ /* 0x000fe200078e0aab */
[----:B------:R-:W-:Y:S01]  /*5610*/  ISETP.GE.AND P2, PT, R201, R150, PT ;  /* 0x00000096c900720c */ /* 0x000fe20003f46270 */
[C---:B------:R-:W-:Y:S01]  /*5620*/  FFMA.FTZ R133, -R3.reuse, R133, R108 ;  /* 0x0000008503857223 */ /* 0x040fe2000001016c */
[----:B------:R-:W-:Y:S01]  /*5630*/  IABS R6, R6 ;  /* 0x0000000600067213 */ /* 0x000fe20000000000 */
[----:B------:R-:W-:Y:S01]  /*5640*/  FFMA.FTZ R167, -R3, R167, R56 ;  /* 0x000000a703a77223 */ /* 0x000fe20000010138 */
[----:B------:R-:W-:-:S02]  /*5650*/  I2FP.F32.S32 R10, R10 ;  /* 0x0000000a000a7245 */ /* 0x000fc40000201400 */
[----:B------:R-:W-:Y:S02]  /*5660*/  FSEL R158, R158, -INF , !P5 ;  /* 0xff8000009e9e7808 */ /* 0x000fe40006800000 */
[----:B------:R-:W-:Y:S01]  /*5670*/  FSEL R136, R136, -INF , !P1 ;  /* 0xff80000088887808 */ /* 0x000fe20004800000 */
[----:B------:R-:W-:Y:S01]  /*5680*/  FFMA.FTZ R57, -R3, R10, R71 ;  /* 0x0000000a03397223 */ /* 0x000fe20000010147 */
[----:B------:R-:W-:Y:S01]  /*5690*/  FSEL R113, R113, -INF , !P1 ;  /* 0xff80000071717808 */ /* 0x000fe20004800000 */
[----:B------:R-:W-:Y:S01]  /*56a0*/  IMAD.IADD R10, R21, 0x1, -R159 ;  /* 0x00000001150a7824 */ /* 0x000fe200078e0a9f */
[----:B------:R-:W-:Y:S02]  /*56b0*/  I2FP.F32.S32 R15, R15 ;  /* 0x0000000f000f7245 */ /* 0x000fe40000201400 */
[-C--:B------:R-:W-:Y:S02]  /*56c0*/  ISETP.GE.AND P6, PT, R203, R150.reuse, PT ;  /* 0x00000096cb00720c */ /* 0x080fe40003fc6270 */
[-C--:B------:R-:W-:Y:S01]  /*56d0*/  ISETP.GE.AND P5, PT, R193, R150.reuse, PT ;  /* 0x00000096c100720c */ /* 0x080fe20003fa6270 */
[----:B------:R-:W-:Y:S01]  /*56e0*/  FFMA.FTZ R56, -R3, R15, R66 ;  /* 0x0000000f03387223 */ /* 0x000fe20000010142 */
[----:B------:R-:W-:Y:S01]  /*56f0*/  ISETP.GE.AND P1, PT, R185, R150, PT ;  /* 0x00000096b900720c */ /* 0x000fe20003f26270 */
[----:B------:R-:W-:Y:S01]  /*5700*/  IMAD.IADD R15, R21, 0x1, -R69 ;  /* 0x00000001150f7824 */ /* 0x000fe200078e0a45 */
[----:B------:R-:W-:-:S02]  /*5710*/  IABS R60, R60 ;  /* 0x0000003c003c7213 */ /* 0x000fc40000000000 */
[----:B------:R-:W-:Y:S02]  /*5720*/  IABS R48, R48 ;  /* 0x0000003000307213 */ /* 0x000fe40000000000 */
[----:B------:R-:W-:Y:S02]  /*5730*/  IADD3 R14, PT, PT, -R161, R21, RZ ;  /* 0x00000015a10e7210 */ /* 0x000fe40007ffe1ff */
[----:B------:R-:W-:Y:S02]  /*5740*/  IABS R68, R68 ;  /* 0x0000004400447213 */ /* 0x000fe40000000000 */
[----:B------:R-:W-:Y:S02]  /*5750*/  FSEL R156, R156, -INF , !P0 ;  /* 0xff8000009c9c7808 */ /* 0x000fe40004000000 */
[----:B------:R-:W-:Y:S02]  /*5760*/  FSEL R138, R138, -INF , !P2 ;  /* 0xff8000008a8a7808 */ /* 0x000fe40005000000 */
[----:B------:R-:W-:-:S02]  /*5770*/  FSEL R132, R131, -INF , !P2 ;  /* 0xff80000083847808 */ /* 0x000fc40005000000 */
[----:B------:R-:W-:Y:S02]  /*5780*/  I2FP.F32.S32 R6, R6 ;  /* 0x0000000600067245 */ /* 0x000fe40000201400 */
[-C--:B------:R-:W-:Y:S02]  /*5790*/  ISETP.GE.AND P0, PT, R191, R150.reuse, PT ;  /* 0x00000096bf00720c */ /* 0x080fe40003f06270 */
[----:B------:R-:W-:Y:S01]  /*57a0*/  ISETP.GE.AND P2, PT, R187, R150, PT ;  /* 0x00000096bb00720c */ /* 0x000fe20003f46270 */
[----:B------:R-:W-:Y:S01]  /*57b0*/  FFMA.FTZ R53, -R3, R6, R67 ;  /* 0x0000000603357223 */ /* 0x000fe20000010143 */
[----:B------:R-:W-:Y:S01]  /*57c0*/  FSEL R154, R154, -INF , !P6 ;  /* 0xff8000009a9a7808 */ /* 0x000fe20007000000 */
[----:B------:R-:W-:Y:S01]  /*57d0*/  IMAD.IADD R6, R21, 0x1, -R65 ;  /* 0x0000000115067824 */ /* 0x000fe200078e0a41 */
[----:B------:R-:W-:Y:S02]  /*57e0*/  FSEL R134, R130, -INF , !P6 ;  /* 0xff80000082867808 */ /* 0x000fe40007000000 */
[----:B------:R-:W-:-:S02]  /*57f0*/  FSEL R108, R182, -INF , !P5 ;  /* 0xff800000b66c7808 */ /* 0x000fc40006800000 */
[----:B------:R-:W-:Y:S02]  /*5800*/  FSEL R120, R120, -INF , !P5 ;  /* 0xff80000078787808 */ /* 0x000fe40006800000 */
[----:B------:R-:W-:Y:S02]  /*5810*/  FSEL R127, R129, -INF , !P1 ;  /* 0xff800000817f7808 */ /* 0x000fe40004800000 */
[----:B------:R-:W-:Y:S02]  /*5820*/  I2FP.F32.S32 R60, R60 ;  /* 0x0000003c003c7245 */ /* 0x000fe40000201400 */
[-C--:B------:R-:W-:Y:S02]  /*5830*/  ISETP.GE.AND P6, PT, R189, R150.reuse, PT ;  /* 0x00000096bd00720c */ /* 0x080fe40003fc6270 */
[----:B------:R-:W-:Y:S01]  /*5840*/  ISETP.GE.AND P5, PT, R181, R150, PT ;  /* 0x00000096b500720c */ /* 0x000fe20003fa6270 */
[----:B------:R-:W-:Y:S01]  /*5850*/  FFMA.FTZ R60, -R3, R60, R61 ;  /* 0x0000003c033c7223 */ /* 0x000fe2000001013d */
[----:B------:R-:W-:-:S02]  /*5860*/  FSEL R129, R119, -INF , !P1 ;  /* 0xff80000077817808 */ /* 0x000fc40004800000 */
[----:B------:R-:W-:Y:S02]  /*5870*/  I2FP.F32.S32 R48, R48 ;  /* 0x0000003000307245 */ /* 0x000fe40000201400 */
[----:B------:R-:W-:Y:S02]  /*5880*/  IABS R14, R14 ;  /* 0x0000000e000e7213 */ /* 0x000fe40000000000 */
[----:B------:R-:W-:Y:S01]  /*5890*/  I2FP.F32.S32 R68, R68 ;  /* 0x0000004400447245 */ /* 0x000fe20000201400 */
[----:B------:R-:W-:Y:S01]  /*58a0*/  FFMA.FTZ R48, -R3, R48, R63 ;  /* 0x0000003003307223 */ /* 0x000fe2000001013f */
[----:B------:R-:W-:Y:S02]  /*58b0*/  ISETP.GE.AND P1, PT, R195, R150, PT ;  /* 0x00000096c300720c */ /* 0x000fe40003f26270 */
[----:B------:R-:W-:Y:S01]  /*58c0*/  IABS R7, R7 ;  /* 0x0000000700077213 */ /* 0x000fe20000000000 */
[----:B------:R-:W-:Y:S01]  /*58d0*/  FFMA.FTZ R68, -R3, R68, R49 ;  /* 0x0000004403447223 */ /* 0x000fe20000010131 */
[----:B------:R-:W-:-:S02]  /*58e0*/  FSEL R130, R180, -INF , !P0 ;  /* 0xff800000b4827808 */ /* 0x000fc40004000000 */
[----:B------:R-:W-:Y:S02]  /*58f0*/  FSEL R126, R122, -INF , !P0 ;  /* 0xff8000007a7e7808 */ /* 0x000fe40004000000 */
[----:B------:R-:W-:Y:S02]  /*5900*/  FSEL R128, R128, -INF , !P2 ;  /* 0xff80000080807808 */ /* 0x000fe40005000000 */
[----:B------:R-:W-:Y:S02]  /*5910*/  FSEL R247, R118, -INF , !P2 ;  /* 0xff80000076f77808 */ /* 0x000fe40005000000 */
[-C--:B------:R-:W-:Y:S02]  /*5920*/  ISETP.GE.AND P0, PT, R157, R150.reuse, PT ;  /* 0x000000969d00720c */ /* 0x080fe40003f06270 */
[----:B------:R-:W-:Y:S02]  /*5930*/  ISETP.GE.AND P2, PT, R135, R150, PT ;  /* 0x000000968700720c */ /* 0x000fe40003f46270 */
[----:B------:R-:W-:-:S02]  /*5940*/  FSEL R125, R125, -INF , !P6 ;  /* 0xff8000007d7d7808 */ /* 0x000fc40007000000 */
[----:B------:R-:W-:Y:S02]  /*5950*/  FSEL R131, R123, -INF , !P6 ;  /* 0xff8000007b837808 */ /* 0x000fe40007000000 */
[----:B------:R-:W-:Y:S02]  /*5960*/  FSEL R245, R245, -INF , !P5 ;  /* 0xff800000f5f57808 */ /* 0x000fe40006800000 */
[----:B------:R-:W-:Y:S02]  /*5970*/  FSEL R157, R114, -INF , !P5 ;  /* 0xff800000729d7808 */ /* 0x000fe40006800000 */
[----:B------:R-:W-:Y:S02]  /*5980*/  IABS R10, R10 ;  /* 0x0000000a000a7213 */ /* 0x000fe40000000000 */
[----:B------:R-:W-:Y:S02]  /*5990*/  I2FP.F32.S32 R14, R14 ;  /* 0x0000000e000e7245 */ /* 0x000fe40000201400 */
[----:B------:R-:W-:-:S02]  /*59a0*/  ISETP.GE.AND P6, PT, R143, R150, PT ;  /* 0x000000968f00720c */ /* 0x000fc40003fc6270 */
[----:B------:R-:W-:Y:S01]  /*59b0*/  ISETP.GE.AND P5, PT, R179, R150, PT ;  /* 0x00000096b300720c */ /* 0x000fe20003fa6270 */
[----:B------:R-:W-:Y:S01]  /*59c0*/  FFMA.FTZ R58, -R3, R14, R58 ;  /* 0x0000000e033a7223 */ /* 0x000fe2000001013a */
[----:B------:R-:W-:Y:S02]  /*59d0*/  FSEL R44, R176, -INF , !P1 ;  /* 0xff800000b02c7808 */ /* 0x000fe40004800000 */
[----:B------:R-:W-:Y:S02]  /*59e0*/  FSEL R40, R40, -INF , !P1 ;  /* 0xff80000028287808 */ /* 0x000fe40004800000 */
[----:B------:R-:W-:Y:S02]  /*59f0*/  IABS R15, R15 ;  /* 0x0000000f000f7213 */ /* 0x000fe40000000000 */
[----:B------:R-:W-:Y:S02]  /*5a00*/  I2FP.F32.S32 R7, R7 ;  /* 0x0000000700077245 */ /* 0x000fe40000201400 */
[----:B------:R-:W-:-:S02]  /*5a10*/  ISETP.GE.AND P1, PT, R183, R150, PT ;  /* 0x00000096b700720c */ /* 0x000fc40003f26270 */
[----:B------:R-:W-:Y:S01]  /*5a20*/  FSEL R135, R145, -INF , !P0 ;  /* 0xff80000091877808 */ /* 0x000fe20004000000 */
[----:B------:R-:W-:Y:S01]  /*5a30*/  FFMA.FTZ R50, -R3, R7, R50 ;  /* 0x0000000703327223 */ /* 0x000fe20000010132 */
[----:B------:R-:W-:Y:S01]  /*5a40*/  FSEL R49, R178, -INF , !P2 ;  /* 0xff800000b2317808 */ /* 0x000fe20005000000 */
[----:B------:R-:W-:Y:S01]  /*5a50*/  VIADD R7, R137, 0x61 ;  /* 0x0000006189077836 */ /* 0x000fe20000000000 */
[----:B------:R-:W-:Y:S02]  /*5a60*/  FSEL R45, R45, -INF , !P2 ;  /* 0xff8000002d2d7808 */ /* 0x000fe40005000000 */
[----:B------:R-:W-:Y:S01]  /*5a70*/  FSEL R145, R115, -INF , !P0 ;  /* 0xff80000073917808 */ /* 0x000fe20004000000 */
[----:B------:R-:W-:Y:S01]  /*5a80*/  VIADD R115, R137, 0x71 ;  /* 0x0000007189737836 */ /* 0x000fe20000000000 */
[----:B------:R-:W-:Y:S02]  /*5a90*/  ISETP.GE.AND P2, PT, R173, R150, PT ;  /* 0x00000096ad00720c */ /* 0x000fe40003f46270 */
[----:B------:R-:W-:-:S02]  /*5aa0*/  IABS R6, R6 ;  /* 0x0000000600067213 */ /* 0x000fc40000000000 */
[----:B------:R-:W-:Y:S02]  /*5ab0*/  I2FP.F32.S32 R10, R10 ;  /* 0x0000000a000a7245 */ /* 0x000fe40000201400 */
[----:B------:R-:W-:Y:S02]  /*5ac0*/  ISETP.GE.AND P0, PT, R177, R150, PT ;  /* 0x00000096b100720c */ /* 0x000fe40003f06270 */
[----:B------:R-:W-:Y:S01]  /*5ad0*/  FSEL R133, R133, -INF , !P6 ;  /* 0xff80000085857808 */ /* 0x000fe20007000000 */
[----:B------:R-:W-:Y:S01]  /*5ae0*/  FFMA.FTZ R59, -R3, R10, R59 ;  /* 0x0000000a033b7223 */ /* 0x000fe2000001013b */
[----:B------:R-:W-:Y:S02]  /*5af0*/  FSEL R143, R110, -INF , !P6 ;  /* 0xff8000006e8f7808 */ /* 0x000fe40007000000 */
[----:B------:R-:W-:Y:S02]  /*5b00*/  FSEL R64, R174, -INF , !P5 ;  /* 0xff800000ae407808 */ /* 0x000fe40006800000 */
[----:B------:R-:W-:-:S02]  /*5b10*/  FSEL R57, R57, -INF , !P5 ;  /* 0xff80000039397808 */ /* 0x000fc40006800000 */
[----:B------:R-:W-:Y:S02]  /*5b20*/  I2FP.F32.S32 R15, R15 ;  /* 0x0000000f000f7245 */ /* 0x000fe40000201400 */
[-C--:B------:R-:W-:Y:S02]  /*5b30*/  ISETP.GE.AND P6, PT, R175, R150.reuse, PT ;  /* 0x00000096af00720c */ /* 0x080fe40003fc6270 */
[-C--:B------:R-:W-:Y:S01]  /*5b40*/  ISETP.GE.AND P5, PT, R161, R150.reuse, PT ;  /* 0x00000096a100720c */ /* 0x080fe20003fa6270 */
[----:B------:R-:W-:Y:S01]  /*5b50*/  FFMA.FTZ R54, -R3, R15, R54 ;  /* 0x0000000f03367223 */ /* 0x000fe20000010136 */
[----:B------:R-:W-:Y:S01]  /*5b60*/  FSEL R60, R60, -INF , !P1 ;  /* 0xff8000003c3c7808 */ /* 0x000fe20004800000 */
[----:B------:R-:W-:Y:S01]  /*5b70*/  VIADD R15, R137, 0x60 ;  /* 0x00000060890f7836 */ /* 0x000fe20000000000 */
[----:B------:R-:W-:Y:S02]  /*5b80*/  FSEL R48, R48, -INF , !P1 ;  /* 0xff80000030307808 */ /* 0x000fe40004800000 */
[----:B------:R-:W-:-:S02]  /*5b90*/  ISETP.GE.AND P1, PT, R171, R150, PT ;  /* 0x00000096ab00720c */ /* 0x000fc40003f26270 */
[----:B------:R-:W-:Y:S02]  /*5ba0*/  FSEL R61, R169, -INF , !P2 ;  /* 0xff800000a93d7808 */ /* 0x000fe40005000000 */
[----:B------:R-:W-:Y:S02]  /*5bb0*/  FSEL R52, R52, -INF , !P2 ;  /* 0xff80000034347808 */ /* 0x000fe40005000000 */
[----:B------:R-:W-:Y:S02]  /*5bc0*/  I2FP.F32.S32 R6, R6 ;  /* 0x0000000600067245 */ /* 0x000fe40000201400 */
[----:B------:R-:W-:Y:S02]  /*5bd0*/  FSEL R63, R172, -INF , !P0 ;  /* 0xff800000ac3f7808 */ /* 0x000fe40004000000 */
[----:B------:R-:W-:Y:S01]  /*5be0*/  FSEL R56, R56, -INF , !P0 ;  /* 0xff80000038387808 */ /* 0x000fe20004000000 */
[----:B------:R-:W-:Y:S01]  /*5bf0*/  FFMA.FTZ R55, -R3, R6, R55 ;  /* 0x0000000603377223 */ /* 0x000fe20000010137 */
[----:B------:R-:W-:-:S02]  /*5c00*/  ISETP.GE.AND P2, PT, R65, R150, PT ;  /* 0x000000964100720c */ /* 0x000fc40003f46270 */
[-C--:B------:R-:W-:Y:S02]  /*5c10*/  ISETP.GE.AND P0, PT, R159, R150.reuse, PT ;  /* 0x000000969f00720c */ /* 0x080fe40003f06270 */
[----:B------:R-:W-:Y:S02]  /*5c20*/  FSEL R62, R170, -INF , !P6 ;  /* 0xff800000aa3e7808 */ /* 0x000fe40007000000 */
[----:B------:R-:W-:Y:S02]  /*5c30*/  FSEL R53, R53, -INF , !P6 ;  /* 0xff80000035357808 */ /* 0x000fe40007000000 */
[----:B------:R-:W-:Y:S02]  /*5c40*/  FSEL R65, R58, -INF , !P5 ;  /* 0xff8000003a417808 */ /* 0x000fe40006800000 */
[----:B------:R-:W-:Y:S02]  /*5c50*/  ISETP.GE.AND P6, PT, R69, R150, PT ;  /* 0x000000964500720c */ /* 0x000fe40003fc6270 */
[----:B------:R-:W-:-:S02]  /*5c60*/  FSEL R58, R124, -INF , !P1 ;  /* 0xff8000007c3a7808 */ /* 0x000fc40004800000 */
[----:B------:R-:W-:Y:S02]  /*5c70*/  FSEL R50, R50, -INF , !P1 ;  /* 0xff80000032327808 */ /* 0x000fe40004800000 */
[-C--:B------:R-:W-:Y:S01]  /*5c80*/  ISETP.GE.AND P1, PT, R7, R150.reuse, PT ;  /* 0x000000960700720c */ /* 0x080fe20003f26270 */
[----:B------:R-:W-:Y:S01]  /*5c90*/  IMAD.IADD R7, R2, 0x1, -R7 ;  /* 0x0000000102077824 */ /* 0x000fe200078e0a07 */
[----:B------:R-:W-:Y:S02]  /*5ca0*/  FSEL R71, R167, -INF , !P5 ;  /* 0xff800000a7477808 */ /* 0x000fe40006800000 */
[----:B------:R-:W-:Y:S01]  /*5cb0*/  ISETP.GE.AND P5, PT, R141, R150, PT ;  /* 0x000000968d00720c */ /* 0x000fe20003fa6270 */
[----:B------:R-:W-:Y:S01]  /*5cc0*/  IMAD.IADD R141, R21, 0x1, -R141 ;  /* 0x00000001158d7824 */ /* 0x000fe200078e0a8d */
[----:B------:R-:W-:Y:S02]  /*5cd0*/  FSEL R69, R163, -INF , !P0 ;  /* 0xff800000a3457808 */ /* 0x000fe40004000000 */
[----:B------:R-:W-:-:S02]  /*5ce0*/  FSEL R59, R59, -INF , !P0 ;  /* 0xff8000003b3b7808 */ /* 0x000fc40004000000 */
[-C--:B------:R-:W-:Y:S01]  /*5cf0*/  ISETP.GE.AND P0, PT, R139, R150.reuse, PT ;  /* 0x000000968b00720c */ /* 0x080fe20003f06270 */
[----:B------:R-:W-:Y:S01]  /*5d00*/  IMAD.IADD R139, R21, 0x1, -R139 ;  /* 0x00000001158b7824 */ /* 0x000fe200078e0a8b */
[----:B------:R-:W-:Y:S02]  /*5d10*/  FSEL R66, R155, -INF , !P6 ;  /* 0xff8000009b427808 */ /* 0x000fe40007000000 */
[----:B------:R-:W-:Y:S02]  /*5d20*/  FSEL R54, R54, -INF , !P6 ;  /* 0xff80000036367808 */ /* 0x000fe40007000000 */
[----:B------:R-:W-:Y:S01]  /*5d30*/  ISETP.GE.AND P6, PT, R73, R150, PT ;  /* 0x000000964900720c */ /* 0x000fe20003fc6270 */
[----:B------:R-:W-:Y:S01]  /*5d40*/  IMAD.IADD R73, R21, 0x1, -R73 ;  /* 0x0000000115497824 */ /* 0x000fe200078e0a49 */
[----:B------:R-:W-:Y:S02]  /*5d50*/  FSEL R67, R147, -INF , !P2 ;  /* 0xff80000093437808 */ /* 0x000fe40005000000 */
[----:B------:R-:W-:-:S02]  /*5d60*/  FSEL R55, R55, -INF , !P2 ;  /* 0xff80000037377808 */ /* 0x000fc40005000000 */
[----:B------:R-:W-:Y:S02]  /*5d70*/  IABS R7, R7 ;  /* 0x0000000700077213 */ /* 0x000fe40000000000 */
[----:B------:R-:W-:Y:S01]  /*5d80*/  ISETP.GE.AND P2, PT, R15, R150, PT ;  /* 0x000000960f00720c */ /* 0x000fe20003f46270 */
[----:B------:R-:W-:Y:S01]  /*5d90*/  IMAD.IADD R15, R2, 0x1, -R15 ;  /* 0x00000001020f7824 */ /* 0x000fe200078e0a0f */
[----:B------:R-:W-:Y:S02]  /*5da0*/  IABS R141, R141 ;  /* 0x0000008d008d7213 */ /* 0x000fe40000000000 */
[----:B------:R-:W-:Y:S02]  /*5db0*/  IABS R139, R139 ;  /* 0x0000008b008b7213 */ /* 0x000fe40000000000 */
[----:B------:R-:W-:Y:S02]  /*5dc0*/  IABS R73, R73 ;  /* 0x0000004900497213 */ /* 0x000fe40000000000 */
[----:B------:R-:W-:Y:S01]  /*5dd0*/  I2FP.F32.S32 R6, R7 ;  /* 0x0000000700067245 */ /* 0x000fe20000201400 */
[----:B------:R-:W-:Y:S01]  /*5de0*/  VIADD R7, R137, 0x69 ;  /* 0x0000006989077836 */ /* 0x000fe20000000000 */
[----:B------:R-:W-:-:S02]  /*5df0*/  I2FP.F32.S32 R14, R141 ;  /* 0x0000008d000e7245 */ /* 0x000fc40000201400 */
[----:B------:R-:W-:Y:S01]  /*5e00*/  IABS R15, R15 ;  /* 0x0000000f000f7213 */ /* 0x000fe20000000000 */
[----:B------:R-:W-:Y:S01]  /*5e10*/  FFMA.FTZ R105, -R3, R6, R105 ;  /* 0x0000000603697223 */ /* 0x000fe20000010169 */
[----:B------:R-:W-:Y:S01]  /*5e20*/  I2FP.F32.S32 R139, R139 ;  /* 0x0000008b008b7245 */ /* 0x000fe20000201400 */
[----:B------:R-:W-:Y:S01]  /*5e30*/  IMAD.IADD R6, R237, 0x1, R152 ;  /* 0x00000001ed067824 */ /* 0x000fe200078e0298 */
[----:B------:R-:W-:Y:S01]  /*5e40*/  I2FP.F32.S32 R10, R73 ;  /* 0x00000049000a7245 */ /* 0x000fe20000201400 */
[C---:B------:R-:W-:Y:S01]  /*5e50*/  FFMA.FTZ R51, -R3.reuse, R14, R51 ;  /* 0x0000000e03337223 */ /* 0x040fe20000010133 */
[----:B------:R-:W-:Y:S01]  /*5e60*/  I2FP.F32.S32 R15, R15 ;  /* 0x0000000f000f7245 */ /* 0x000fe20000201400 */
[C---:B------:R-:W-:Y:S01]  /*5e70*/  FFMA.FTZ R14, -R3.reuse, R139, R46 ;  /* 0x0000008b030e7223 */ /* 0x040fe2000001012e */
[----:B------:R-:W-:Y:S01]  /*5e80*/  FSEL R73, R68, -INF , !P5 ;  /* 0xff80000044497808 */ /* 0x000fe20006800000 */
[----:B------:R-:W-:Y:S01]  /*5e90*/  FFMA.FTZ R46, -R3, R10, R47 ;  /* 0x0000000a032e7223 */ /* 0x000fe2000001012f */
[----:B------:R-:W-:-:S02]  /*5ea0*/  VIADD R10, R6, 0x59 ;  /* 0x00000059060a7836 */ /* 0x000fc40000000000 */
[----:B------:R-:W-:Y:S01]  /*5eb0*/  FFMA.FTZ R104, -R3, R15, R104 ;  /* 0x0000000f03687223 */ /* 0x000fe20000010168 */
[----:B------:R-:W-:Y:S01]  /*5ec0*/  VIADD R15, R137, 0x68 ;  /* 0x00000068890f7836 */ /* 0x000fe20000000000 */
[----:B------:R-:W-:Y:S01]  /*5ed0*/  FSEL R68, R51, -INF , !P5 ;  /* 0xff80000033447808 */ /* 0x000fe20006800000 */
[----:B------:R-:W-:Y:S01]  /*5ee0*/  IMAD.IADD R10, R21, 0x1, -R10 ;  /* 0x00000001150a7824 */ /* 0x000fe200078e0a0a */
[----:B------:R-:W-:Y:S01]  /*5ef0*/  FSEL R51, R112, -INF , !P6 ;  /* 0xff80000070337808 */ /* 0x000fe20007000000 */
[----:B------:R-:W-:Y:S01]  /*5f00*/  IMAD.IADD R23, R2, 0x1, -R7 ;  /* 0x0000000102177824 */ /* 0x000fe200078e0a07 */
[----:B------:R-:W-:Y:S02]  /*5f10*/  FSEL R46, R46, -INF , !P6 ;  /* 0xff8000002e2e7808 */ /* 0x000fe40007000000 */
[----:B------:R-:W-:Y:S01]  /*5f20*/  FSEL R47, R14, -INF , !P0 ;  /* 0xff8000000e2f7808 */ /* 0x000fe20004000000 */
[----:B------:R-:W-:Y:S01]  /*5f30*/  IMAD.IADD R14, R2, 0x1, -R15 ;  /* 0x00000001020e7824 */ /* 0x000fe200078e0a0f */
[----:B------:R-:W-:Y:S01]  /*5f40*/  ISETP.GE.AND P6, PT, R7, R150, PT ;  /* 0x000000960700720c */ /* 0x000fe20003fc6270 */
[----:B------:R-:W-:Y:S01]  /*5f50*/  IMAD.IADD R7, R21, 0x1, -R117 ;  /* 0x0000000115077824 */ /* 0x000fe200078e0a75 */
[----:B------:R-:W-:-:S02]  /*5f60*/  IABS R10, R10 ;  /* 0x0000000a000a7213 */ /* 0x000fc40000000000 */
[----:B------:R-:W-:Y:S02]  /*5f70*/  IABS R18, R14 ;  /* 0x0000000e00127213 */ /* 0x000fe40000000000 */
[----:B------:R-:W-:Y:S02]  /*5f80*/  IABS R7, R7 ;  /* 0x0000000700077213 */ /* 0x000fe40000000000 */
[----:B------:R-:W-:Y:S02]  /*5f90*/  I2FP.F32.S32 R10, R10 ;  /* 0x0000000a000a7245 */ /* 0x000fe40000201400 */
[----:B------:R-:W-:Y:S02]  /*5fa0*/  I2FP.F32.S32 R18, R18 ;  /* 0x0000001200127245 */ /* 0x000fe40000201400 */
[----:B------:R-:W-:Y:S01]  /*5fb0*/  I2FP.F32.S32 R7, R7 ;  /* 0x0000000700077245 */ /* 0x000fe20000201400 */
[----:B------:R-:W-:Y:S01]  /*5fc0*/  FFMA.FTZ R111, -R3, R10, R111 ;  /* 0x0000000a036f7223 */ /* 0x000fe2000001016f */
[----:B------:R-:W-:Y:S01]  /*5fd0*/  ISETP.GE.AND P5, PT, R117, R150, PT ;  /* 0x000000967500720c */ /* 0x000fe20003fa6270 */
[----:B------:R-:W-:Y:S01]  /*5fe0*/  VIADD R10, R6, 0x61 ;  /* 0x00000061060a7836 */ /* 0x000fe20000000000 */
[----:B------:R-:W-:Y:S01]  /*5ff0*/  IABS R14, R23 ;  /* 0x00000017000e7213 */ /* 0x000fe20000000000 */
[----:B------:R-:W-:-:S02]  /*6000*/  VIADD R23, R137, 0x78 ;  /* 0x0000007889177836 */ /* 0x000fc40000000000 */
[C---:B------:R-:W-:Y:S01]  /*6010*/  FFMA.FTZ R100, -R3.reuse, R18, R100 ;  /* 0x0000001203647223 */ /* 0x040fe20000010164 */
[----:B------:R-:W-:Y:S01]  /*6020*/  FFMA.FTZ R7, -R3, R7, R42 ;  /* 0x0000000703077223 */ /* 0x000fe2000001012a */
[----:B------:R-:W-:Y:S01]  /*6030*/  FSEL R42, R12, -INF , !P5 ;  /* 0xff8000000c2a7808 */ /* 0x000fe20006800000 */
[----:B------:R-:W-:Y:S01]  /*6040*/  VIADD R12, R6, 0x60 ;  /* 0x00000060060c7836 */ /* 0x000fe20000000000 */
[C---:B------:R-:W-:Y:S01]  /*6050*/  IADD3 R18, PT, PT, R2.reuse, -R115, RZ ;  /* 0x8000007302127210 */ /* 0x040fe20007ffe0ff */
[----:B------:R-:W-:Y:S01]  /*6060*/  IMAD.IADD R10, R21, 0x1, -R10 ;  /* 0x00000001150a7824 */ /* 0x000fe200078e0a0a */
[----:B------:R-:W-:Y:S01]  /*6070*/  FSEL R251, R251, -INF , !P3 ;  /* 0xff800000fbfb7808 */ /* 0x000fe20005800000 */
[----:B------:R-:W-:Y:S01]  /*6080*/  IMAD.IADD R12, R21, 0x1, -R12 ;  /* 0x00000001150c7824 */ /* 0x000fe200078e0a0c */
[----:B------:R-:W-:Y:S02]  /*6090*/  FSEL R159, R111, -INF , !P3 ;  /* 0xff8000006f9f7808 */ /* 0x000fe40005800000 */
[----:B------:R-:W-:Y:S01]  /*60a0*/  ISETP.GE.AND P3, PT, R23, R150, PT ;  /* 0x000000961700720c */ /* 0x000fe20003f66270 */
[----:B------:R-:W-:Y:S01]  /*60b0*/  IMAD.IADD R23, R2, 0x1, -R23 ;  /* 0x0000000102177824 */ /* 0x000fe200078e0a17 */
[----:B------:R-:W-:-:S02]  /*60c0*/  IABS R18, R18 ;  /* 0x0000001200127213 */ /* 0x000fc40000000000 */
[----:B------:R-:W-:Y:S02]  /*60d0*/  IABS R10, R10 ;  /* 0x0000000a000a7213 */ /* 0x000fe40000000000 */
[----:B------:R-:W-:Y:S02]  /*60e0*/  I2FP.F32.S32 R18, R18 ;  /* 0x0000001200127245 */ /* 0x000fe40000201400 */
[----:B------:R-:W-:Y:S02]  /*60f0*/  IABS R23, R23 ;  /* 0x0000001700177213 */ /* 0x000fe40000000000 */
[----:B------:R-:W-:Y:S01]  /*6100*/  IABS R12, R12 ;  /* 0x0000000c000c7213 */ /* 0x000fe20000000000 */
[----:B------:R-:W-:Y:S01]  /*6110*/  FFMA.FTZ R97, -R3, R18, R97 ;  /* 0x0000001203617223 */ /* 0x000fe20000010161 */
[----:B------:R-:W-:Y:S01]  /*6120*/  I2FP.F32.S32 R10, R10 ;  /* 0x0000000a000a7245 */ /* 0x000fe20000201400 */
[----:B------:R-:W-:Y:S01]  /*6130*/  VIADD R18, R6, 0x68 ;  /* 0x0000006806127836 */ /* 0x000fe20000000000 */
[----:B------:R-:W-:-:S02]  /*6140*/  I2FP.F32.S32 R111, R23 ;  /* 0x00000017006f7245 */ /* 0x000fc40000201400 */
[----:B------:R-:W-:Y:S01]  /*6150*/  I2FP.F32.S32 R14, R14 ;  /* 0x0000000e000e7245 */ /* 0x000fe20000201400 */
[----:B------:R-:W-:Y:S01]  /*6160*/  FFMA.FTZ R175, -R3, R10, R107 ;  /* 0x0000000a03af7223 */ /* 0x000fe2000001016b */
[----:B------:R-:W-:Y:S01]  /*6170*/  I2FP.F32.S32 R23, R12 ;  /* 0x0000000c00177245 */ /* 0x000fe20000201400 */
[----:B------:R-:W-:Y:S01]  /*6180*/  VIADD R107, R137, 0x80 ;  /* 0x00000080896b7836 */ /* 0x000fe20000000000 */
[----:B------:R-:W-:Y:S01]  /*6190*/  FSEL R75, R7, -INF , !P5 ;  /* 0xff800000074b7808 */ /* 0x000fe20006800000 */
[----:B------:R-:W-:Y:S01]  /*61a0*/  VIADD R7, R137, 0x70 ;  /* 0x0000007089077836 */ /* 0x000fe20000000000 */
[----:B------:R-:W-:Y:S01]  /*61b0*/  FSEL R235, R105, -INF , !P1 ;  /* 0xff80000069eb7808 */ /* 0x000fe20004800000 */
[----:B------:R-:W-:Y:S01]  /*61c0*/  IMAD.IADD R105, R21, 0x1, -R18 ;  /* 0x0000000115697824 */ /* 0x000fe200078e0a12 */
[----:B------:R-:W-:Y:S01]  /*61d0*/  FSEL R70, R116, -INF , !P0 ;  /* 0xff80000074467808 */ /* 0x000fe20004000000 */
[----:B------:R-:W-:Y:S01]  /*61e0*/  FFMA.FTZ R211, -R3, R14, R101 ;  /* 0x0000000e03d37223 */ /* 0x000fe20000010165 */
[-C--:B------:R-:W-:Y:S01]  /*61f0*/  ISETP.GE.AND P0, PT, R15, R150.reuse, PT ;  /* 0x000000960f00720c */ /* 0x080fe20003f06270 */
[----:B------:R-:W-:Y:S01]  /*6200*/  FFMA.FTZ R23, -R3, R23, R106 ;  /* 0x0000001703177223 */ /* 0x000fe2000001016a */
[----:B------:R-:W-:Y:S01]  /*6210*/  IMAD.IADD R15, R21, 0x1, -R8 ;  /* 0x00000001150f7824 */ /* 0x000fe200078e0a08 */
[----:B------:R-:W-:Y:S01]  /*6220*/  FSEL R175, R175, -INF , !P1 ;  /* 0xff800000afaf7808 */ /* 0x000fe20004800000 */
[----:B------:R-:W-:Y:S01]  /*6230*/  IMAD.IADD R14, R2, 0x1, -R7 ;  /* 0x00000001020e7824 */ /* 0x000fe200078e0a07 */
[----:B------:R-:W-:Y:S01]  /*6240*/  ISETP.GE.AND P1, PT, R107, R150, PT ;  /* 0x000000966b00720c */ /* 0x000fe20003f26270 */
[----:B------:R-:W-:Y:S01]  /*6250*/  VIADD R12, R6, 0x70 ;  /* 0x00000070060c7836 */ /* 0x000fe20000000000 */
[----:B------:R-:W-:Y:S01]  /*6260*/  IABS R105, R105 ;  /* 0x0000006900697213 */ /* 0x000fe20000000000 */
[----:B------:R-:W-:Y:S01]  /*6270*/  IMAD.IADD R107, R2, 0x1, -R107 ;  /* 0x00000001026b7824 */ /* 0x000fe200078e0a6b */
[----:B------:R-:W-:Y:S01]  /*6280*/  FSEL R209, R23, -INF , !P2 ;  /* 0xff80000017d17808 */ /* 0x000fe20005000000 */
[----:B------:R-:W-:Y:S01]  /*6290*/  IMAD.IADD R23, R21, 0x1, -R12 ;  /* 0x0000000115177824 */ /* 0x000fe200078e0a0c */
[----:B------:R-:W-:Y:S01]  /*62a0*/  IABS R15, R15 ;  /* 0x0000000f000f7213 */ /* 0x000fe20000000000 */
[----:B------:R-:W-:Y:S01]  /*62b0*/  FFMA.FTZ R92, -R3, R111, R92 ;  /* 0x0000006f035c7223 */ /* 0x000fe2000001015c */
[----:B------:R-:W-:Y:S01]  /*62c0*/  IABS R14, R14 ;  /* 0x0000000e000e7213 */ /* 0x000fe20000000000 */
[----:B------:R-:W-:Y:S01]  /*62d0*/  VIADD R111, R137, 0x79 ;  /* 0x00000079896f7836 */ /* 0x000fe20000000000 */
[----:B------:R-:W-:Y:S01]  /*62e0*/  IABS R107, R107 ;  /* 0x0000006b006b7213 */ /* 0x000fe20000000000 */
[----:B------:R-:W-:Y:S01]  /*62f0*/  VIADD R10, R6, 0x69 ;  /* 0x00000069060a7836 */ /* 0x000fe20000000000 */
[----:B------:R-:W-:-:S02]  /*6300*/  I2FP.F32.S32 R105, R105 ;  /* 0x0000006900697245 */ /* 0x000fc40000201400 */
[----:B------:R-:W-:Y:S01]  /*6310*/  I2FP.F32.S32 R15, R15 ;  /* 0x0000000f000f7245 */ /* 0x000fe20000201400 */
[----:B------:R-:W-:Y:S01]  /*6320*/  IMAD.IADD R10, R21, 0x1, -R10 ;  /* 0x00000001150a7824 */ /* 0x000fe200078e0a0a */
[----:B------:R-:W-:Y:S01]  /*6330*/  I2FP.F32.S32 R14, R14 ;  /* 0x0000000e000e7245 */ /* 0x000fe20000201400 */
[----:B------:R-:W-:Y:S01]  /*6340*/  FFMA.FTZ R102, -R3, R105, R102 ;  /* 0x0000006903667223 */ /* 0x000fe20000010166 */
[----:B------:R-:W-:Y:S01]  /*6350*/  IABS R23, R23 ;  /* 0x0000001700177213 */ /* 0x000fe20000000000 */
[----:B------:R-:W-:Y:S01]  /*6360*/  VIADD R105, R137, 0x88 ;  /* 0x0000008889697836 */ /* 0x000fe20000000000 */
[----:B------:R-:W-:Y:S01]  /*6370*/  I2FP.F32.S32 R107, R107 ;  /* 0x0000006b006b7245 */ /* 0x000fe20000201400 */
[C---:B------:R-:W-:Y:S01]  /*6380*/  FFMA.FTZ R15, -R3.reuse, R15, R26 ;  /* 0x0000000f030f7223 */ /* 0x040fe2000001011a */
[----:B------:R-:W-:Y:S01]  /*6390*/  FFMA.FTZ R96, -R3, R14, R96 ;  /* 0x0000000e03607223 */ /* 0x000fe20000010160 */
[----:B------:R-:W-:Y:S01]  /*63a0*/  I2FP.F32.S32 R23, R23 ;  /* 0x0000001700177245 */ /* 0x000fe20000201400 */
[----:B------:R-:W-:Y:S01]  /*63b0*/  IMAD.IADD R14, R2, 0x1, -R111 ;  /* 0x00000001020e7824 */ /* 0x000fe200078e0a6f */
[----:B------:R-:W-:Y:S01]  /*63c0*/  ISETP.GE.AND P5, PT, R137, R150, PT ;  /* 0x000000968900720c */ /* 0x000fe20003fa6270 */
[----:B------:R-:W-:Y:S01]  /*63d0*/  FFMA.FTZ R88, -R3, R107, R88 ;  /* 0x0000006b03587223 */ /* 0x000fe20000010158 */
[----:B------:R-:W-:-:S02]  /*63e0*/  VIADD R107, R137, 0x81 ;  /* 0x00000081896b7836 */ /* 0x000fc40000000000 */
[----:B------:R-:W-:Y:S01]  /*63f0*/  FFMA.FTZ R98, -R3, R23, R98 ;  /* 0x0000001703627223 */ /* 0x000fe20000010162 */
[----:B------:R-:W-:Y:S01]  /*6400*/  IMAD.IADD R18, R2, 0x1, -R105 ;  /* 0x0000000102127824 */ /* 0x000fe200078e0a69 */
[----:B------:R-:W-:Y:S01]  /*6410*/  FSEL R24, R24, -INF , !P5 ;  /* 0xff80000018187808 */ /* 0x000fe20006800000 */
[----:B------:R-:W-:Y:S01]  /*6420*/  VIADD R23, R137, 0x89 ;  /* 0x0000008989177836 */ /* 0x000fe20000000000 */
[----:B------:R-:W-:Y:S02]  /*6430*/  FSEL R15, R15, -INF , !P5 ;  /* 0xff8000000f0f7808 */ /* 0x000fe40006800000 */
[----:B------:R-:W-:Y:S02]  /*6440*/  ISETP.GE.AND P5, PT, R7, R150, PT ;  /* 0x000000960700720c */ /* 0x000fe40003fa6270 */
[----:B------:R-:W-:Y:S01]  /*6450*/  IABS R12, R14 ;  /* 0x0000000e000c7213 */ /* 0x000fe20000000000 */
[----:B------:R-:W-:Y:S01]  /*6460*/  IMAD.IADD R14, R2, 0x1, -R107 ;  /* 0x00000001020e7824 */ /* 0x000fe200078e0a6b */
[----:B------:R-:W-:-:S02]  /*6470*/  IABS R18, R18 ;  /* 0x0000001200127213 */ /* 0x000fc40000000000 */
[----:B------:R-:W-:Y:S01]  /*6480*/  FSEL R101, R20, -INF , !P4 ;  /* 0xff80000014657808 */ /* 0x000fe20006000000 */
[----:B------:R-:W-:Y:S01]  /*6490*/  IMAD.IADD R20, R2, 0x1, -R23 ;  /* 0x0000000102147824 */ /* 0x000fe200078e0a17 */
[----:B------:R-:W-:Y:S02]  /*64a0*/  FSEL R201, R96, -INF , !P5 ;  /* 0xff80000060c97808 */ /* 0x000fe40006800000 */
[----:B------:R-:W-:Y:S02]  /*64b0*/  FSEL R185, R98, -INF , !P5 ;  /* 0xff80000062b97808 */ /* 0x000fe40006800000 */
[----:B------:R-:W-:Y:S02]  /*64c0*/  ISETP.GE.AND P5, PT, R23, R150, PT ;  /* 0x000000961700720c */ /* 0x000fe40003fa6270 */
[----:B------:R-:W-:Y:S02]  /*64d0*/  IABS R14, R14 ;  /* 0x0000000e000e7213 */ /* 0x000fe40000000000 */
[----:B------:R-:W-:-:S02]  /*64e0*/  I2FP.F32.S32 R23, R18 ;  /* 0x0000001200177245 */ /* 0x000fc40000201400 */
[----:B------:R-:W-:Y:S02]  /*64f0*/  I2FP.F32.S32 R14, R14 ;  /* 0x0000000e000e7245 */ /* 0x000fe40000201400 */
[----:B------:R-:W-:Y:S01]  /*6500*/  IABS R10, R10 ;  /* 0x0000000a000a7213 */ /* 0x000fe20000000000 */
[----:B------:R-:W-:Y:S01]  /*6510*/  FFMA.FTZ R84, -R3, R23, R84 ;  /* 0x0000001703547223 */ /* 0x000fe20000010154 */
[----:B------:R-:W-:Y:S02]  /*6520*/  VIADD R23, R137, 0x91 ;  /* 0x0000009189177836 */ /* 0x000fe40000000000 */
[----:B------:R-:W-:Y:S01]  /*6530*/  FFMA.FTZ R89, -R3, R14, R89 ;  /* 0x0000000e03597223 */ /* 0x000fe20000010159 */
[----:B------:R-:W-:Y:S01]  /*6540*/  I2FP.F32.S32 R10, R10 ;  /* 0x0000000a000a7245 */ /* 0x000fe20000201400 */
[----:B------:R-:W-:Y:S01]  /*6550*/  IMAD.IADD R14, R2, 0x1, -R23 ;  /* 0x00000001020e7824 */ /* 0x000fe200078e0a17 */
[----:B------:R-:W-:-:S03]  /*6560*/  I2FP.F32.S32 R12, R12 ;  /* 0x0000000c000c7245 */ /* 0x000fc60000201400 */
[C---:B------:R-:W-:Y:S01]  /*6570*/  FFMA.FTZ R103, -R3.reuse, R10, R103 ;  /* 0x0000000a03677223 */ /* 0x040fe20000010167 */
[C---:B------:R-:W-:Y:S01]  /*6580*/  VIADD R10, R6.reuse, 0x78 ;  /* 0x00000078060a7836 */ /* 0x040fe20000000000 */
[----:B------:R-:W-:Y:S01]  /*6590*/  IABS R14, R14 ;  /* 0x0000000e000e7213 */ /* 0x000fe20000000000 */
[----:B------:R-:W-:Y:S01]  /*65a0*/  FFMA.FTZ R93, -R3, R12, R93 ;  /* 0x0000000c035d7223 */ /* 0x000fe2000001015d */
[C---:B------:R-:W-:Y:S01]  /*65b0*/  VIADD R12, R6.reuse, 0x71 ;  /* 0x00000071060c7836 */ /* 0x040fe20000000000 */
[----:B------:R-:W-:Y:S01]  /*65c0*/  IABS R20, R20 ;  /* 0x0000001400147213 */ /* 0x000fe20000000000 */
[C---:B------:R-:W-:Y:S01]  /*65d0*/  IMAD.IADD R10, R21.reuse, 0x1, -R10 ;  /* 0x00000001150a7824 */ /* 0x040fe200078e0a0a */
[----:B------:R-:W-:Y:S01]  /*65e0*/  I2FP.F32.S32 R14, R14 ;  /* 0x0000000e000e7245 */ /* 0x000fe20000201400 */
[----:B------:R-:W-:Y:S01]  /*65f0*/  IMAD.IADD R12, R21, 0x1, -R12 ;  /* 0x00000001150c7824 */ /* 0x000fe200078e0a0c */
[----:B------:R-:W-:Y:S02]  /*6600*/  FSEL R181, R103, -INF , !P6 ;  /* 0xff80000067b57808 */ /* 0x000fe40007000000 */
[----:B------:R-:W-:Y:S01]  /*6610*/  IABS R10, R10 ;  /* 0x0000000a000a7213 */ /* 0x000fe20000000000 */
[C---:B------:R-:W-:Y:S01]  /*6620*/  FFMA.FTZ R173, -R3.reuse, R14, R81 ;  /* 0x0000000e03ad7223 */ /* 0x040fe20000010151 */
[----:B------:R-:W-:Y:S01]  /*6630*/  I2FP.F32.S32 R20, R20 ;  /* 0x0000001400147245 */ /* 0x000fe20000201400 */
[----:B------:R-:W2:Y:S01]  /*6640*/  LD.E R81, desc[UR4][R148.64+0xdc] ;  /* 0x0000dc0494517980 */ /* 0x000ea2000c101900 */
[----:B------:R-:W-:Y:S01]  /*6650*/  I2FP.F32.S32 R103, R10 ;  /* 0x0000000a00677245 */ /* 0x000fe20000201400 */
[C---:B------:R-:W-:Y:S01]  /*6660*/  VIADD R10, R6.reuse, 0x81 ;  /* 0x00000081060a7836 */ /* 0x040fe20000000000 */
[----:B------:R-:W-:Y:S01]  /*6670*/  IABS R12, R12 ;  /* 0x0000000c000c7213 */ /* 0x000fe20000000000 */
[----:B------:R-:W-:Y:S01]  /*6680*/  FFMA.FTZ R85, -R3, R20, R85 ;  /* 0x0000001403557223 */ /* 0x000fe20000010155 */
[----:B------:R-:W-:-:S02]  /*6690*/  VIADD R20, R6, 0x80 ;  /* 0x0000008006147836 */ /* 0x000fc40000000000 */
[----:B------:R-:W-:Y:S01]  /*66a0*/  FFMA.FTZ R94, -R3, R103, R94 ;  /* 0x00000067035e7223 */ /* 0x000fe2000001015e */
[----:B------:R-:W-:Y:S01]  /*66b0*/  I2FP.F32.S32 R12, R12 ;  /* 0x0000000c000c7245 */ /* 0x000fe20000201400 */
[----:B------:R-:W-:Y:S01]  /*66c0*/  IMAD.IADD R10, R21, 0x1, -R10 ;  /* 0x00000001150a7824 */ /* 0x000fe200078e0a0a */
[----:B------:R-:W-:Y:S02]  /*66d0*/  FSEL R195, R92, -INF , !P3 ;  /* 0xff8000005cc37808 */ /* 0x000fe40005800000 */
[----:B------:R-:W-:Y:S01]  /*66e0*/  FSEL R191, R94, -INF , !P3 ;  /* 0xff8000005ebf7808 */ /* 0x000fe20005800000 */
[----:B------:R-:W-:Y:S01]  /*66f0*/  FFMA.FTZ R99, -R3, R12, R99 ;  /* 0x0000000c03637223 */ /* 0x000fe20000010163 */
[----:B------:R-:W-:Y:S01]  /*6700*/  ISETP.GE.AND P3, PT, R23, R150, PT ;  /* 0x000000961700720c */ /* 0x000fe20003f66270 */
[----:B------:R-:W-:Y:S01]  /*6710*/  IMAD.IADD R23, R21, 0x1, -R20 ;  /* 0x0000000115177824 */ /* 0x000fe200078e0a14 */
[----:B------:R-:W-:Y:S01]  /*6720*/  IADD3 R103, PT, PT, R137, 0x90, RZ ;  /* 0x0000009089677810 */ /* 0x000fe20007ffe0ff */
[----:B------:R-:W-:Y:S01]  /*6730*/  VIADD R12, R6, 0x79 ;  /* 0x00000079060c7836 */ /* 0x000fe20000000000 */
[----:B------:R-:W-:-:S02]  /*6740*/  FSEL R7, R22, -INF , !P4 ;  /* 0xff80000016077808 */ /* 0x000fc40006000000 */
[----:B------:R-:W-:Y:S01]  /*6750*/  IABS R23, R23 ;  /* 0x0000001700177213 */ /* 0x000fe20000000000 */
[----:B------:R-:W-:Y:S01]  /*6760*/  IMAD.IADD R12, R21, 0x1, -R12 ;  /* 0x00000001150c7824 */ /* 0x000fe200078e0a0c */
[----:B------:R-:W-:Y:S01]  /*6770*/  ISETP.GE.AND P4, PT, R115, R150, PT ;  /* 0x000000967300720c */ /* 0x000fe20003f86270 */
[----:B------:R-:W-:Y:S01]  /*6780*/  IMAD.IADD R18, R2, 0x1, -R103 ;  /* 0x0000000102127824 */ /* 0x000fe200078e0a67 */
[----:B------:R-:W-:Y:S02]  /*6790*/  I2FP.F32.S32 R23, R23 ;  /* 0x0000001700177245 */ /* 0x000fe40000201400 */
[----:B------:R-:W-:Y:S02]  /*67a0*/  IABS R12, R12 ;  /* 0x0000000c000c7213 */ /* 0x000fe40000000000 */
[----:B------:R-:W-:Y:S01]  /*67b0*/  FSEL R205, R97, -INF , !P4 ;  /* 0xff80000061cd7808 */ /* 0x000fe20006000000 */
[----:B------:R-:W-:Y:S01]  /*67c0*/  FFMA.FTZ R90, -R3, R23, R90 ;  /* 0x00000017035a7223 */ /* 0x000fe2000001015a */
[----:B------:R-:W-:Y:S01]  /*67d0*/  I2FP.F32.S32 R12, R12 ;  /* 0x0000000c000c7245 */ /* 0x000fe20000201400 */
[C---:B------:R-:W-:Y:S01]  /*67e0*/  VIADD R23, R137.reuse, 0x99 ;  /* 0x0000009989177836 */ /* 0x040fe20000000000 */
[----:B------:R-:W-:Y:S01]  /*67f0*/  IABS R10, R10 ;  /* 0x0000000a000a7213 */ /* 0x000fe20000000000 */
[----:B------:R-:W-:Y:S01]  /*6800*/  VIADD R97, R137, 0x98 ;  /* 0x0000009889617836 */ /* 0x000fe20000000000 */
[----:B------:R-:W-:Y:S01]  /*6810*/  IABS R18, R18 ;  /* 0x0000001200127213 */ /* 0x000fe20000000000 */
[----:B------:R-:W-:Y:S01]  /*6820*/  FFMA.FTZ R95, -R3, R12, R95 ;  /* 0x0000000c035f7223 */ /* 0x000fe2000001015f */
[----:B------:R-:W-:Y:S01]  /*6830*/  FSEL R183, R88, -INF , !P1 ;  /* 0xff80000058b77808 */ /* 0x000fe20004800000 */
[----:B------:R-:W-:Y:S01]  /*6840*/  IMAD.IADD R14, R2, 0x1, -R97 ;  /* 0x00000001020e7824 */ /* 0x000fe200078e0a61 */
[----:B------:R-:W-:Y:S01]  /*6850*/  FSEL R167, R90, -INF , !P1 ;  /* 0xff8000005aa77808 */ /* 0x000fe20004800000 */
[----:B------:R-:W-:Y:S01]  /*6860*/  VIADD R12, R6, 0x88 ;  /* 0x00000088060c7836 */ /* 0x000fe20000000000 */
[----:B------:R-:W-:Y:S01]  /*6870*/  ISETP.GE.AND P1, PT, R23, R150, PT ;  /* 0x000000961700720c */ /* 0x000fe20003f26270 */
[----:B------:R-:W-:Y:S01]  /*6880*/  IMAD.IADD R23, R2, 0x1, -R23 ;  /* 0x0000000102177824 */ /* 0x000fe200078e0a17 */
[----:B------:R-:W-:-:S02]  /*6890*/  I2FP.F32.S32 R10, R10 ;  /* 0x0000000a000a7245 */ /* 0x000fc40000201400 */
[----:B------:R-:W-:Y:S01]  /*68a0*/  I2FP.F32.S32 R18, R18 ;  /* 0x0000001200127245 */ /* 0x000fe20000201400 */
[----:B------:R-:W-:Y:S01]  /*68b0*/  IMAD.IADD R12, R21, 0x1, -R12 ;  /* 0x00000001150c7824 */ /* 0x000fe200078e0a0c */
[----:B------:R-:W-:Y:S01]  /*68c0*/  IABS R14, R14 ;  /* 0x0000000e000e7213 */ /* 0x000fe20000000000 */
[C---:B------:R-:W-:Y:S01]  /*68d0*/  FFMA.FTZ R91, -R3.reuse, R10, R91 ;  /* 0x0000000a035b7223 */ /* 0x040fe2000001015b */
[----:B------:R-:W-:Y:S01]  /*68e0*/  IABS R23, R23 ;  /* 0x0000001700177213 */ /* 0x000fe20000000000 */
[----:B------:R-:W-:Y:S02]  /*68f0*/  VIADD R10, R6, 0x89 ;  /* 0x00000089060a7836 */ /* 0x000fe40000000000 */
[----:B------:R-:W-:Y:S01]  /*6900*/  FFMA.FTZ R80, -R3, R18, R80 ;  /* 0x0000001203507223 */ /* 0x000fe20000010150 */
[----:B------:R-:W-:Y:S02]  /*6910*/  I2FP.F32.S32 R18, R14 ;  /* 0x0000000e00127245 */ /* 0x000fe40000201400 */
[----:B------:R-:W-:Y:S01]  /*6920*/  IABS R12, R12 ;  /* 0x0000000c000c7213 */ /* 0x000fe20000000000 */
[----:B------:R-:W-:Y:S01]  /*6930*/  IMAD.IADD R10, R21, 0x1, -R10 ;  /* 0x00000001150a7824 */ /* 0x000fe200078e0a0a */
[----:B------:R-:W-:-:S02]  /*6940*/  I2FP.F32.S32 R14, R23 ;  /* 0x00000017000e7245 */ /* 0x000fc40000201400 */
[----:B------:R-:W-:Y:S02]  /*6950*/  FSEL R225, R100, -INF , !P0 ;  /* 0xff80000064e17808 */ /* 0x000fe40004000000 */
[----:B------:R-:W-:Y:S02]  /*6960*/  FSEL R207, R102, -INF , !P0 ;  /* 0xff80000066cf7808 */ /* 0x000fe40004000000 */
[----:B------:R-:W-:Y:S01]  /*6970*/  ISETP.GE.AND P0, PT, R107, R150, PT ;  /* 0x000000966b00720c */ /* 0x000fe20003f06270 */
[----:B------:R-:W-:Y:S01]  /*6980*/  FFMA.FTZ R77, -R3, R14, R77 ;  /* 0x0000000e034d7223 */ /* 0x000fe2000001014d */
[----:B------:R-:W-:Y:S01]  /*6990*/  I2FP.F32.S32 R23, R12 ;  /* 0x0000000c00177245 */ /* 0x000fe20000201400 */
[----:B------:R-:W-:Y:S01]  /*69a0*/  VIADD R14, R6, 0xa0 ;  /* 0x000000a0060e7836 */ /* 0x000fe20000000000 */
[----:B------:R-:W-:Y:S01]  /*69b0*/  FSEL R179, R89, -INF , !P0 ;  /* 0xff80000059b37808 */ /* 0x000fe20004000000 */
[----:B------:R-:W-:Y:S01]  /*69c0*/  VIADD R89, R8, 0xe8 ;  /* 0x000000e808597836 */ /* 0x000fe20000000000 */
[----:B------:R-:W-:Y:S01]  /*69d0*/  IABS R10, R10 ;  /* 0x0000000a000a7213 */ /* 0x000fe20000000000 */
[----:B------:R-:W-:Y:S01]  /*69e0*/  FFMA.FTZ R86, -R3, R23, R86 ;  /* 0x0000001703567223 */ /* 0x000fe20000010156 */
[----:B------:R-:W-:Y:S01]  /*69f0*/  IMAD.IADD R23, R21, 0x1, -R14 ;  /* 0x0000000115177824 */ /* 0x000fe200078e0a0e */
[----:B------:R-:W-:Y:S01]  /*6a00*/  FSEL R187, R85, -INF , !P5 ;  /* 0xff80000055bb7808 */ /* 0x000fe20006800000 */
[----:B------:R-:W-:Y:S01]  /*6a10*/  IMAD.IADD R14, R2, 0x1, -R89 ;  /* 0x00000001020e7824 */ /* 0x000fe200078e0a59 */
[----:B------:R-:W-:Y:S01]  /*6a20*/  I2FP.F32.S32 R10, R10 ;  /* 0x0000000a000a7245 */ /* 0x000fe20000201400 */
[----:B------:R-:W-:Y:S01]  /*6a30*/  FFMA.FTZ R76, -R3, R18, R76 ;  /* 0x00000012034c7223 */ /* 0x000fe2000001014c */
[----:B------:R-:W-:Y:S01]  /*6a40*/  FSEL R163, R91, -INF , !P0 ;  /* 0xff8000005ba37808 */ /* 0x000fe20004000000 */
[----:B------:R-:W-:Y:S01]  /*6a50*/  VIADD R18, R6, 0x99 ;  /* 0x0000009906127836 */ /* 0x000fe20000000000 */
[----:B------:R-:W-:Y:S01]  /*6a60*/  IADD3 R91, PT, PT, R8, 0xe1, RZ ;  /* 0x000000e1085b7810 */ /* 0x000fe20007ffe0ff */
[----:B------:R-:W-:Y:S01]  /*6a70*/  FFMA.FTZ R169, -R3, R10, R87 ;  /* 0x0000000a03a97223 */ /* 0x000fe20000010157 */
[C---:B------:R-:W-:Y:S01]  /*6a80*/  VIADD R12, R6.reuse, 0x90 ;  /* 0x00000090060c7836 */ /* 0x040fe20000000000 */
[----:B------:R-:W-:Y:S01]  /*6a90*/  IABS R14, R14 ;  /* 0x0000000e000e7213 */ /* 0x000fe20000000000 */
[----:B------:R-:W-:Y:S01]  /*6aa0*/  VIADD R10, R6, 0x91 ;  /* 0x00000091060a7836 */ /* 0x000fe20000000000 */
[----:B------:R-:W-:Y:S01]  /*6ab0*/  FSEL R249, R104, -INF , !P2 ;  /* 0xff80000068f97808 */ /* 0x000fe20005000000 */
[----:B------:R-:W-:Y:S01]  /*6ac0*/  VIADD R20, R6, 0x98 ;  /* 0x0000009806147836 */ /* 0x000fe20000000000 */
[----:B------:R-:W-:Y:S01]  /*6ad0*/  FSEL R155, R77, -INF , !P1 ;  /* 0xff8000004d9b7808 */ /* 0x000fe20004800000 */
[----:B------:R-:W-:Y:S01]  /*6ae0*/  IMAD.IADD R6, R21, 0x1, -R18 ;  /* 0x0000000115067824 */ /* 0x000fe200078e0a12 */
[----:B------:R-:W-:Y:S01]  /*6af0*/  FSEL R211, R211, -INF , !P6 ;  /* 0xff800000d3d37808 */ /* 0x000fe20007000000 */
[----:B------:R-:W-:Y:S01]  /*6b00*/  IMAD.IADD R18, R2, 0x1, -R91 ;  /* 0x0000000102127824 */ /* 0x000fe200078e0a5b */
[----:B------:R-:W-:-:S02]  /*6b10*/  I2FP.F32.S32 R77, R14 ;  /* 0x0000000e004d7245 */ /* 0x000fc40000201400 */
[----:B------:R-:W-:Y:S01]  /*6b20*/  FMNMX3.FTZ R14, R24, R121, R101, !PT ;  /* 0x00000079180e7276 */ /* 0x000fe20007810065 */
[C---:B------:R-:W-:Y:S01]  /*6b30*/  IMAD.IADD R10, R21.reuse, 0x1, -R10 ;  /* 0x00000001150a7824 */ /* 0x040fe200078e0a0a */
[----:B------:R-:W-:Y:S02]  /*6b40*/  IABS R18, R18 ;  /* 0x0000001200127213 */ /* 0x000fe40000000000 */
[----:B------:R-:W-:Y:S02]  /*6b50*/  FMNMX3.FTZ R14, R14, R109, R9, !PT ;  /* 0x0000006d0e0e7276 */ /* 0x000fe40007810009 */
[----:B------:R-:W-:Y:S01]  /*6b60*/  I2FP.F32.S32 R18, R18 ;  /* 0x0000001200127245 */ /* 0x000fe20000201400 */
[----:B------:R-:W-:Y:S01]  /*6b70*/  IMAD.IADD R87, R21, 0x1, -R20 ;  /* 0x0000000115577824 */ /* 0x000fe200078e0a14 */
[----:B------:R-:W-:Y:S02]  /*6b80*/  IABS R10, R10 ;  /* 0x0000000a000a7213 */ /* 0x000fe40000000000 */
[----:B------:R-:W-:-:S02]  /*6b90*/  FMNMX3.FTZ R14, R14, R11, R13, !PT ;  /* 0x0000000b0e0e7276 */ /* 0x000fc4000781000d */
[----:B------:R-:W-:Y:S01]  /*6ba0*/  FMNMX3.FTZ R20, R15, R4, R7, !PT ;  /* 0x000000040f147276 */ /* 0x000fe20007810007 */
[C---:B------:R-:W-:Y:S01]  /*6bb0*/  FFMA.FTZ R18, -R3.reuse, R18, R41 ;  /* 0x0000001203127223 */ /* 0x040fe20000010129 */
[----:B------:R-:W-:Y:S02]  /*6bc0*/  I2FP.F32.S32 R10, R10 ;  /* 0x0000000a000a7245 */ /* 0x000fe40000201400 */
[----:B------:R-:W-:Y:S02]  /*6bd0*/  FMNMX3.FTZ R41, R14, R27, R168, !PT ;  /* 0x0000001b0e297276 */ /* 0x000fe400078100a8 */
[----:B------:R-:W-:Y:S01]  /*6be0*/  FMNMX3.FTZ R20, R20, R5, R25, !PT ;  /* 0x0000000514147276 */ /* 0x000fe20007810019 */
[----:B------:R-:W-:Y:S01]  /*6bf0*/  FFMA.FTZ R141, -R3, R10, R83 ;  /* 0x0000000a038d7223 */ /* 0x000fe20000010153 */
[----:B------:R-:W-:Y:S01]  /*6c00*/  FMNMX3.FTZ R41, R41, R160, R158, !PT ;  /* 0x000000a029297276 */ /* 0x000fe2000781009e */
[----:B------:R-:W-:Y:S01]  /*6c10*/  VIADD R83, R8, 0xf0 ;  /* 0x000000f008537836 */ /* 0x000fe20000000000 */
[----:B------:R-:W-:-:S02]  /*6c20*/  FMNMX3.FTZ R20, R20, R16, R19, !PT ;  /* 0x0000001014147276 */ /* 0x000fc40007810013 */
[----:B------:R-:W-:Y:S01]  /*6c30*/  FMNMX3.FTZ R41, R41, R156, R154, !PT ;  /* 0x0000009c29297276 */ /* 0x000fe2000781009a */
[----:B------:R-:W-:Y:S01]  /*6c40*/  IMAD.IADD R10, R2, 0x1, -R83 ;  /* 0x00000001020a7824 */ /* 0x000fe200078e0a53 */
[----:B------:R-:W-:Y:S02]  /*6c50*/  FMNMX3.FTZ R85, R20, R17, R146, !PT ;  /* 0x0000001114557276 */ /* 0x000fe40007810092 */
[----:B------:R-:W-:Y:S02]  /*6c60*/  FMNMX3.FTZ R41, R41, R138, R136, !PT ;  /* 0x0000008a29297276 */ /* 0x000fe40007810088 */
[----:B------:R-:W-:Y:S02]  /*6c70*/  FMNMX3.FTZ R85, R85, R144, R142, !PT ;  /* 0x0000009055557276 */ /* 0x000fe4000781008e */
[----:B------:R-:W-:Y:S02]  /*6c80*/  IABS R10, R10 ;  /* 0x0000000a000a7213 */ /* 0x000fe40000000000 */
[----:B------:R-:W-:Y:S01]  /*6c90*/  FMNMX3.FTZ R41, R41, R108, R130, !PT ;  /* 0x0000006c29297276 */ /* 0x000fe20007810082 */
[----:B------:R-:W-:Y:S01]  /*6ca0*/  FFMA.FTZ R36, -R3, R77, R36 ;  /* 0x0000004d03247223 */ /* 0x000fe20000010124 */
        /* <DEDUP_REMOVED lines=9> */
[----:B------:R-:W-:Y:S01]  /*6d40*/  FMNMX3.FTZ R14, R14, R129, R157, !PT ;  /* 0x000000810e0e7276 */ /* 0x000fe2000781009d */
[----:B------:R-:W-:Y:S01]  /*6d50*/  VIADD R137, R137, 0xa0 ;  /* 0x000000a089897836 */ /* 0x000fe20000000000 */
[----:B------:R-:W-:Y:S02]  /*6d60*/  FMNMX3.FTZ R10, R10, R235, R225, !PT ;  /* 0x000000eb0a0a7276 */ /* 0x000fe400078100e1 */
[----:B------:R-:W-:Y:S02]  /*6d70*/  FMNMX3.FTZ R14, R14, R145, R143, !PT ;  /* 0x000000910e0e7276 */ /* 0x000fe4000781008f */
[----:B------:R-:W-:-:S02]  /*6d80*/  ISETP.GE.AND P2, PT, R111, R150, PT ;  /* 0x000000966f00720c */ /* 0x000fc40003f46270 */
[-C--:B------:R-:W-:Y:S01]  /*6d90*/  ISETP.GE.AND P0, PT, R137, R150.reuse, PT ;  /* 0x000000968900720c */ /* 0x080fe20003f06270 */
[----:B------:R-:W-:Y:S01]  /*6da0*/  IMAD.IADD R137, R2, 0x1, -R137 ;  /* 0x0000000102897824 */ /* 0x000fe200078e0a89 */
[----:B------:R-:W-:Y:S01]  /*6db0*/  FMNMX3.FTZ R10, R10, R211, R201, !PT ;  /* 0x000000d30a0a7276 */ /* 0x000fe200078100c9 */
[----:B------:R-:W-:Y:S01]  /*6dc0*/  IMAD.IADD R12, R21, 0x1, -R12 ;  /* 0x00000001150c7824 */ /* 0x000fe200078e0a0c */
[----:B------:R-:W-:Y:S02]  /*6dd0*/  FMNMX3.FTZ R14, R14, R159, R209, !PT ;  /* 0x0000009f0e0e7276 */ /* 0x000fe400078100d1 */
[----:B------:R-:W-:Y:S02]  /*6de0*/  ISETP.GE.AND P6, PT, R105, R150, PT ;  /* 0x000000966900720c */ /* 0x000fe40003fc6270 */
[----:B------:R-:W-:Y:S02]  /*6df0*/  FSEL R203, R93, -INF , !P2 ;  /* 0xff8000005dcb7808 */ /* 0x000fe40005000000 */
[----:B------:R-:W-:-:S02]  /*6e00*/  FMNMX3.FTZ R10, R10, R205, R195, !PT ;  /* 0x000000cd0a0a7276 */ /* 0x000fc400078100c3 */
[----:B------:R-:W-:Y:S02]  /*6e10*/  FMNMX3.FTZ R14, R14, R175, R207, !PT ;  /* 0x000000af0e0e7276 */ /* 0x000fe400078100cf */
[----:B------:R-:W-:Y:S02]  /*6e20*/  IABS R137, R137 ;  /* 0x0000008900897213 */ /* 0x000fe40000000000 */
[----:B------:R-:W-:Y:S02]  /*6e30*/  FSEL R193, R99, -INF , !P4 ;  /* 0xff80000063c17808 */ /* 0x000fe40006000000 */
[----:B------:R-:W-:Y:S02]  /*6e40*/  IABS R12, R12 ;  /* 0x0000000c000c7213 */ /* 0x000fe40000000000 */
[----:B------:R-:W-:Y:S02]  /*6e50*/  ISETP.GE.AND P4, PT, R103, R150, PT ;  /* 0x000000966700720c */ /* 0x000fe40003f86270 */
[----:B------:R-:W-:-:S02]  /*6e60*/  FSEL R189, R84, -INF , !P6 ;  /* 0xff80000054bd7808 */ /* 0x000fc40007000000 */
[----:B------:R-:W-:Y:S02]  /*6e70*/  FMNMX3.FTZ R10, R10, R203, R183, !PT ;  /* 0x000000cb0a0a7276 */ /* 0x000fe400078100b7 */
[----:B------:R-:W-:Y:S02]  /*6e80*/  FMNMX3.FTZ R14, R14, R181, R185, !PT ;  /* 0x000000b50e0e7276 */ /* 0x000fe400078100b9 */
[----:B------:R-:W-:Y:S02]  /*6e90*/  I2FP.F32.S32 R137, R137 ;  /* 0x0000008900897245 */ /* 0x000fe40000201400 */
[----:B------:R-:W-:Y:S02]  /*6ea0*/  FSEL R199, R95, -INF , !P2 ;  /* 0xff8000005fc77808 */ /* 0x000fe40005000000 */
[----:B------:R-:W-:Y:S02]  /*6eb0*/  IABS R87, R87 ;  /* 0x0000005700577213 */ /* 0x000fe40000000000 */
[----:B------:R-:W-:-:S02]  /*6ec0*/  I2FP.F32.S32 R12, R12 ;  /* 0x0000000c000c7245 */ /* 0x000fc40000201400 */
[----:B------:R-:W-:Y:S02]  /*6ed0*/  ISETP.GE.AND P2, PT, R97, R150, PT ;  /* 0x000000966100720c */ /* 0x000fe40003f46270 */
[----:B------:R-:W-:Y:S02]  /*6ee0*/  FSEL R177, R80, -INF , !P4 ;  /* 0xff80000050b17808 */ /* 0x000fe40006000000 */
[----:B------:R-:W-:Y:S02]  /*6ef0*/  FMNMX3.FTZ R10, R10, R179, R189, !PT ;  /* 0x000000b30a0a7276 */ /* 0x000fe400078100bd */
[----:B------:R-:W-:Y:S01]  /*6f00*/  FMNMX3.FTZ R14, R14, R193, R191, !PT ;  /* 0x000000c10e0e7276 */ /* 0x000fe200078100bf */
[C---:B------:R-:W-:Y:S01]  /*6f10*/  FFMA.FTZ R72, -R3.reuse, R137, R72 ;  /* 0x0000008903487223 */ /* 0x040fe20000010148 */
[----:B------:R-:W-:Y:S01]  /*6f20*/  IABS R6, R6 ;  /* 0x0000000600067213 */ /* 0x000fe20000000000 */
[----:B------:R-:W-:Y:S01]  /*6f30*/  FFMA.FTZ R82, -R3, R12, R82 ;  /* 0x0000000c03527223 */ /* 0x000fe20000010152 */
[----:B------:R-:W-:-:S02]  /*6f40*/  IABS R23, R23 ;  /* 0x0000001700177213 */ /* 0x000fc40000000000 */
[----:B------:R-:W-:Y:S02]  /*6f50*/  I2FP.F32.S32 R87, R87 ;  /* 0x0000005700577245 */ /* 0x000fe40000201400 */
[----:B------:R-:W-:Y:S02]  /*6f60*/  FSEL R173, R173, -INF , !P3 ;  /* 0xff800000adad7808 */ /* 0x000fe40005800000 */
[----:B------:R-:W-:Y:S02]  /*6f70*/  FSEL R161, R76, -INF , !P2 ;  /* 0xff8000004ca17808 */ /* 0x000fe40005000000 */
[----:B------:R-:W-:Y:S02]  /*6f80*/  FMNMX3.FTZ R10, R10, R187, R177, !PT ;  /* 0x000000bb0a0a7276 */ /* 0x000fe400078100b1 */
[----:B------:R-:W-:Y:S02]  /*6f90*/  FSEL R171, R86, -INF , !P6 ;  /* 0xff80000056ab7808 */ /* 0x000fe40007000000 */
[----:B------:R-:W-:Y:S01]  /*6fa0*/  FMNMX3.FTZ R14, R14, R199, R167, !PT ;  /* 0x000000c70e0e7276 */ /* 0x000fe200078100a7 */
[----:B------:R-:W-:Y:S01]  /*6fb0*/  FFMA.FTZ R78, -R3, R87, R78 ;  /* 0x00000057034e7223 */ /* 0x000fe2000001014e */
[----:B------:R-:W-:-:S02]  /*6fc0*/  I2FP.F32.S32 R6, R6 ;  /* 0x0000000600067245 */ /* 0x000fc40000201400 */
[----:B------:R-:W-:Y:S02]  /*6fd0*/  I2FP.F32.S32 R23, R23 ;  /* 0x0000001700177245 */ /* 0x000fe40000201400 */
[----:B------:R-:W-:Y:S02]  /*6fe0*/  FSEL R123, R72, -INF , !P0 ;  /* 0xff800000487b7808 */ /* 0x000fe40004000000 */
[----:B------:R-:W-:Y:S02]  /*6ff0*/  FMNMX3.FTZ R10, R10, R173, R161, !PT ;  /* 0x000000ad0a0a7276 */ /* 0x000fe400078100a1 */
[----:B------:R-:W-:Y:S02]  /*7000*/  FSEL R169, R169, -INF , !P5 ;  /* 0xff800000a9a97808 */ /* 0x000fe40006800000 */
[----:B------:R-:W-:Y:S02]  /*7010*/  FSEL R147, R82, -INF , !P4 ;  /* 0xff80000052937808 */ /* 0x000fe40006000000 */
[----:B------:R-:W-:Y:S01]  /*7020*/  FMNMX3.FTZ R14, R14, R163, R171, !PT ;  /* 0x000000a30e0e7276 */ /* 0x000fe200078100ab */
[C---:B------:R-:W-:Y:S01]  /*7030*/  FFMA.FTZ R137, -R3.reuse, R6, R79 ;  /* 0x0000000603897223 */ /* 0x040fe2000001014f */
[----:B------:R-:W-:Y:S01]  /*7040*/  FFMA.FTZ R74, -R3, R23, R74 ;  /* 0x00000017034a7223 */ /* 0x000fe2000001014a */
[----:B------:R-:W-:-:S02]  /*7050*/  FMNMX3.FTZ R10, R10, R155, R123, !PT ;  /* 0x0000009b0a0a7276 */ /* 0x000fc4000781007b */
[----:B------:R-:W-:Y:S02]  /*7060*/  FSEL R141, R141, -INF , !P3 ;  /* 0xff8000008d8d7808 */ /* 0x000fe40005800000 */
[----:B------:R-:W-:Y:S02]  /*7070*/  FSEL R139, R78, -INF , !P2 ;  /* 0xff8000004e8b7808 */ /* 0x000fe40005000000 */
[----:B------:R-:W-:Y:S02]  /*7080*/  FMNMX3.FTZ R14, R14, R169, R147, !PT ;  /* 0x000000a90e0e7276 */ /* 0x000fe40007810093 */
[----:B------:R-:W-:Y:S02]  /*7090*/  FMNMX3.FTZ R10, R10, R49, R44, !PT ;  /* 0x000000310a0a7276 */ /* 0x000fe4000781002c */
[----:B------:R-:W-:Y:S02]  /*70a0*/  FSEL R137, R137, -INF , !P1 ;  /* 0xff80000089897808 */ /* 0x000fe40004800000 */
[----:B------:R-:W-:-:S02]  /*70b0*/  FSEL R117, R74, -INF , !P0 ;  /* 0xff8000004a757808 */ /* 0x000fc40004000000 */
[----:B------:R-:W-:Y:S01]  /*70c0*/  FMNMX3.FTZ R14, R14, R141, R139, !PT ;  /* 0x0000008d0e0e7276 */ /* 0x000fe2000781008b */
[----:B------:R-:W-:Y:S01]  /*70d0*/  VIADD R87, R8, 0xe9 ;  /* 0x000000e908577836 */ /* 0x000fe20000000000 */
[----:B------:R-:W-:Y:S01]  /*70e0*/  FMNMX3.FTZ R10, R10, R64, R63, !PT ;  /* 0x000000400a0a7276 */ /* 0x000fe2000781003f */
[C---:B------:R-:W-:Y:S02]  /*70f0*/  VIADD R79, R8.reuse, 0xf1 ;  /* 0x000000f1084f7836 */ /* 0x040fe40000000000 */
[----:B------:R-:W-:Y:S01]  /*7100*/  VIADD R23, R8, 0xf8 ;  /* 0x000000f808177836 */ /* 0x000fe20000000000 */
[----:B------:R-:W-:Y:S01]  /*7110*/  FMNMX3.FTZ R14, R14, R137, R117, !PT ;  /* 0x000000890e0e7276 */ /* 0x000fe20007810075 */
[----:B------:R-:W-:Y:S01]  /*7120*/  VIADD R93, R8, 0xf9 ;  /* 0x000000f9085d7836 */ /* 0x000fe20000000000 */
[-C--:B------:R-:W-:Y:S01]  /*7130*/  ISETP.GE.AND P6, PT, R91, R150.reuse, PT ;  /* 0x000000965b00720c */ /* 0x080fe20003fc6270 */
[C---:B------:R-:W-:Y:S01]  /*7140*/  IMAD.IADD R12, R2.reuse, 0x1, -R87 ;  /* 0x00000001020c7824 */ /* 0x040fe200078e0a57 */
[-C--:B------:R-:W-:Y:S01]  /*7150*/  ISETP.GE.AND P5, PT, R89, R150.reuse, PT ;  /* 0x000000965900720c */ /* 0x080fe20003fa6270 */
[C---:B------:R-:W-:Y:S01]  /*7160*/  IMAD.IADD R8, R2.reuse, 0x1, -R79 ;  /* 0x0000000102087824 */ /* 0x040fe200078e0a4f */
[-C--:B------:R-:W-:Y:S01]  /*7170*/  ISETP.GE.AND P4, PT, R87, R150.reuse, PT ;  /* 0x000000965700720c */ /* 0x080fe20003f86270 */
[----:B------:R-:W-:Y:S01]  /*7180*/  IMAD.IADD R6, R2, 0x1, -R23 ;  /* 0x0000000102067824 */ /* 0x000fe200078e0a17 */
[-C--:B------:R-:W-:Y:S01]  /*7190*/  ISETP.GE.AND P3, PT, R83, R150.reuse, PT ;  /* 0x000000965300720c */ /* 0x080fe20003f66270 */
[----:B------:R-:W-:Y:S01]  /*71a0*/  IMAD.IADD R91, R21, 0x1, -R91 ;  /* 0x00000001155b7824 */ /* 0x000fe200078e0a5b */
[-C--:B------:R-:W-:Y:S01]  /*71b0*/  ISETP.GE.AND P2, PT, R79, R150.reuse, PT ;  /* 0x000000964f00720c */ /* 0x080fe20003f46270 */
[----:B------:R-:W-:Y:S01]  /*71c0*/  IMAD.IADD R89, R21, 0x1, -R89 ;  /* 0x0000000115597824 */ /* 0x000fe200078e0a59 */
[----:B------:R-:W-:Y:S01]  /*71d0*/  ISETP.GE.AND P1, PT, R23, R150, PT ;  /* 0x000000961700720c */ /* 0x000fe20003f26270 */
[C---:B------:R-:W-:Y:S01]  /*71e0*/  IMAD.IADD R87, R21.reuse, 0x1, -R87 ;  /* 0x0000000115577824 */ /* 0x040fe200078e0a57 */
[----:B------:R-:W-:Y:S01]  /*71f0*/  FMNMX3.FTZ R10, R10, R62, R61, !PT ;  /* 0x0000003e0a0a7276 */ /* 0x000fe2000781003d */
[C---:B------:R-:W-:Y:S01]  /*7200*/  IMAD.IADD R83, R21.reuse, 0x1, -R83 ;  /* 0x0000000115537824 */ /* 0x040fe200078e0a53 */
[----:B------:R-:W-:Y:S01]  /*7210*/  FMNMX3.FTZ R14, R14, R45, R40, !PT ;  /* 0x0000002d0e0e7276 */ /* 0x000fe20007810028 */
[----:B------:R-:W-:-:S02]  /*7220*/  IMAD.IADD R79, R21, 0x1, -R79 ;  /* 0x00000001154f7824 */ /* 0x000fc400078e0a4f */
[C---:B------:R-:W-:Y:S02]  /*7230*/  IMAD.IADD R23, R21.reuse, 0x1, -R23 ;  /* 0x0000000115177824 */ /* 0x040fe400078e0a17 */
[----:B------:R-:W-:Y:S01]  /*7240*/  IMAD.IADD R21, R21, 0x1, -R93 ;  /* 0x0000000115157824 */ /* 0x000fe200078e0a5d */
[----:B------:R-:W-:Y:S01]  /*7250*/  FMNMX3.FTZ R10, R10, R60, R71, !PT ;  /* 0x0000003c0a0a7276 */ /* 0x000fe20007810047 */
[----:B------:R-:W-:Y:S01]  /*7260*/  IMAD.IADD R2, R2, 0x1, -R93 ;  /* 0x0000000102027824 */ /* 0x000fe200078e0a5d */
[----:B------:R-:W-:Y:S02]  /*7270*/  FMNMX3.FTZ R14, R14, R57, R56, !PT ;  /* 0x000000390e0e7276 */ /* 0x000fe40007810038 */
[----:B------:R-:W-:Y:S02]  /*7280*/  IABS R8, R8 ;  /* 0x0000000800087213 */ /* 0x000fe40000000000 */
[----:B------:R-:W-:Y:S02]  /*7290*/  IABS R21, R21 ;  /* 0x0000001500157213 */ /* 0x000fe40000000000 */
[----:B------:R-:W-:-:S02]  /*72a0*/  FMNMX3.FTZ R10, R10, R69, R66, !PT ;  /* 0x000000450a0a7276 */ /* 0x000fc40007810042 */
[----:B------:R-:W-:Y:S02]  /*72b0*/  IABS R87, R87 ;  /* 0x0000005700577213 */ /* 0x000fe40000000000 */
[----:B------:R-:W-:Y:S02]  /*72c0*/  FMNMX3.FTZ R14, R14, R53, R52, !PT ;  /* 0x000000350e0e7276 */ /* 0x000fe40007810034 */
[----:B------:R-:W-:Y:S02]  /*72d0*/  I2FP.F32.S32 R8, R8 ;  /* 0x0000000800087245 */ /* 0x000fe40000201400 */
[----:B------:R-:W-:Y:S02]  /*72e0*/  IABS R2, R2 ;  /* 0x0000000200027213 */ /* 0x000fe40000000000 */
[----:B------:R-:W-:Y:S02]  /*72f0*/  I2FP.F32.S32 R26, R21 ;  /* 0x00000015001a7245 */ /* 0x000fe40000201400 */
[----:B------:R-:W-:-:S02]  /*7300*/  FMNMX3.FTZ R21, R10, R67, R58, !PT ;  /* 0x000000430a157276 */ /* 0x000fc4000781003a */
[----:B------:R-:W-:Y:S02]  /*7310*/  I2FP.F32.S32 R22, R87 ;  /* 0x0000005700167245 */ /* 0x000fe40000201400 */
[----:B------:R-:W-:Y:S01]  /*7320*/  FMNMX3.FTZ R10, R14, R48, R65, !PT ;  /* 0x000000300e0a7276 */ /* 0x000fe20007810041 */
[----:B------:R-:W-:Y:S01]  /*7330*/  FFMA.FTZ R8, -R3, R8, R33 ;  /* 0x0000000803087223 */ /* 0x000fe20000010121 */
[----:B------:R-:W-:Y:S02]  /*7340*/  IABS R12, R12 ;  /* 0x0000000c000c7213 */ /* 0x000fe40000000000 */
[----:B------:R-:W-:Y:S02]  /*7350*/  I2FP.F32.S32 R2, R2 ;  /* 0x0000000200027245 */ /* 0x000fe40000201400 */
[----:B------:R-:W-:Y:S02]  /*7360*/  IABS R91, R91 ;  /* 0x0000005b005b7213 */ /* 0x000fe40000000000 */
[----:B------:R-:W-:-:S02]  /*7370*/  IABS R89, R89 ;  /* 0x0000005900597213 */ /* 0x000fc40000000000 */
[----:B------:R-:W-:Y:S01]  /*7380*/  IABS R79, R79 ;  /* 0x0000004f004f7213 */ /* 0x000fe20000000000 */
[C---:B------:R-:W-:Y:S01]  /*7390*/  FFMA.FTZ R39, -R3.reuse, R22, R39 ;  /* 0x0000001603277223 */ /* 0x040fe20000010127 */
[----:B------:R-:W-:Y:S01]  /*73a0*/  FMNMX3.FTZ R10, R10, R59, R54, !PT ;  /* 0x0000003b0a0a7276 */ /* 0x000fe20007810036 */
[----:B------:R-:W-:Y:S01]  /*73b0*/  FFMA.FTZ R2, -R3, R2, R29 ;  /* 0x0000000203027223 */ /* 0x000fe2000001011d */
[----:B------:R-:W-:Y:S02]  /*73c0*/  I2FP.F32.S32 R12, R12 ;  /* 0x0000000c000c7245 */ /* 0x000fe40000201400 */
[----:B------:R-:W-:Y:S02]  /*73d0*/  IABS R6, R6 ;  /* 0x0000000600067213 */ /* 0x000fe40000000000 */
[----:B------:R-:W-:Y:S02]  /*73e0*/  IABS R83, R83 ;  /* 0x0000005300537213 */ /* 0x000fe40000000000 */
[----:B------:R-:W-:-:S02]  /*73f0*/  I2FP.F32.S32 R20, R91 ;  /* 0x0000005b00147245 */ /* 0x000fc40000201400 */
[----:B------:R-:W-:Y:S02]  /*7400*/  I2FP.F32.S32 R89, R89 ;  /* 0x0000005900597245 */ /* 0x000fe40000201400 */
[----:B------:R-:W-:Y:S02]  /*7410*/  I2FP.F32.S32 R22, R79 ;  /* 0x0000004f00167245 */ /* 0x000fe40000201400 */
[----:B------:R-:W-:Y:S02]  /*7420*/  ISETP.GE.AND P0, PT, R93, R150, PT ;  /* 0x000000965d00720c */ /* 0x000fe40003f06270 */
[----:B------:R-:W-:Y:S02]  /*7430*/  FMNMX3.FTZ R21, R21, R73, R70, !PT ;  /* 0x0000004915157276 */ /* 0x000fe40007810046 */
[----:B------:R-:W-:Y:S02]  /*7440*/  FSEL R79, R8, -INF , !P2 ;  /* 0xff800000084f7808 */ /* 0x000fe40005000000 */
[----:B------:R-:W-:Y:S01]  /*7450*/  FMNMX3.FTZ R8, R10, R55, R50, !PT ;  /* 0x000000370a087276 */ /* 0x000fe20007810032 */
[C---:B------:R-:W-:Y:S01]  /*7460*/  FFMA.FTZ R12, -R3.reuse, R12, R37 ;  /* 0x0000000c030c7223 */ /* 0x040fe20000010125 */
[----:B------:R-:W-:Y:S01]  /*7470*/  I2FP.F32.S32 R6, R6 ;  /* 0x0000000600067245 */ /* 0x000fe20000201400 */
[C---:B------:R-:W-:Y:S01]  /*7480*/  FFMA.FTZ R32, -R3.reuse, R77, R32 ;  /* 0x0000004d03207223 */ /* 0x040fe20000010120 */
[----:B------:R-:W-:Y:S01]  /*7490*/  I2FP.F32.S32 R83, R83 ;  /* 0x0000005300537245 */ /* 0x000fe20000201400 */
[C---:B------:R-:W-:Y:S01]  /*74a0*/  FFMA.FTZ R20, -R3.reuse, R20, R43 ;  /* 0x0000001403147223 */ /* 0x040fe2000001012b */
[----:B------:R-:W-:Y:S01]  /*74b0*/  IABS R23, R23 ;  /* 0x0000001700177213 */ /* 0x000fe20000000000 */
[----:B------:R-:W-:Y:S01]  /*74c0*/  FFMA.FTZ R38, -R3, R89, R38 ;  /* 0x0000005903267223 */ /* 0x000fe20000010126 */
[----:B------:R-:W-:-:S02]  /*74d0*/  FSEL R85, R18, -INF , !P6 ;  /* 0xff80000012557808 */ /* 0x000fc40007000000 */
[----:B------:R-:W-:Y:S02]  /*74e0*/  FSEL R86, R36, -INF , !P5 ;  /* 0xff80000024567808 */ /* 0x000fe40006800000 */
[----:B------:R-:W-:Y:S02]  /*74f0*/  FMNMX3.FTZ R21, R21, R51, R42, !PT ;  /* 0x0000003315157276 */ /* 0x000fe4000781002a */
[----:B------:R-:W-:Y:S02]  /*7500*/  FSEL R80, R2, -INF , !P0 ;  /* 0xff80000002507808 */ /* 0x000fe40004000000 */
[----:B------:R-:W-:Y:S01]  /*7510*/  FMNMX3.FTZ R2, R8, R68, R47, !PT ;  /* 0x0000004408027276 */ /* 0x000fe2000781002f */
[C---:B------:R-:W-:Y:S01]  /*7520*/  FFMA.FTZ R6, -R3.reuse, R6, R28 ;  /* 0x0000000603067223 */ /* 0x040fe2000001011c */
[----:B------:R-:W-:Y:S01]  /*7530*/  FFMA.FTZ R34, -R3, R83, R34 ;  /* 0x0000005303227223 */ /* 0x000fe20000010122 */
[----:B------:R-:W-:Y:S02]  /*7540*/  I2FP.F32.S32 R23, R23 ;  /* 0x0000001700177245 */ /* 0x000fe40000201400 */
[----:B------:R-:W-:-:S02]  /*7550*/  FSEL R83, R12, -INF , !P4 ;  /* 0xff8000000c537808 */ /* 0x000fc40006000000 */
[----:B------:R-:W-:Y:S02]  /*7560*/  FSEL R84, R32, -INF , !P3 ;  /* 0xff80000020547808 */ /* 0x000fe40005800000 */
[----:B------:R-:W-:Y:S02]  /*7570*/  FMNMX3.FTZ R21, R21, R85, R86, !PT ;  /* 0x0000005515157276 */ /* 0x000fe40007810056 */
[----:B------:R-:W-:Y:S02]  /*7580*/  FSEL R77, R20, -INF , !P6 ;  /* 0xff800000144d7808 */ /* 0x000fe40007000000 */
[----:B------:R-:W-:Y:S02]  /*7590*/  FSEL R78, R38, -INF , !P5 ;  /* 0xff800000264e7808 */ /* 0x000fe40006800000 */
[----:B------:R-:W-:Y:S01]  /*75a0*/  FMNMX3.FTZ R2, R2, R46, R75, !PT ;  /* 0x0000002e02027276 */ /* 0x000fe2000781004b */
[C---:B------:R-:W-:Y:S01]  /*75b0*/  FFMA.FTZ R35, -R3.reuse, R22, R35 ;  /* 0x0000001603237223 */ /* 0x040fe20000010123 */
[----:B------:R-:W-:Y:S01]  /*75c0*/  FFMA.FTZ R30, -R3, R23, R30 ;  /* 0x00000017031e7223 */ /* 0x000fe2000001011e */
[----:B------:R-:W-:-:S02]  /*75d0*/  FSEL R82, R6, -INF , !P1 ;  /* 0xff80000006527808 */ /* 0x000fc40004800000 */
[----:B------:R-:W-:Y:S02]  /*75e0*/  FMNMX3.FTZ R21, R21, R83, R84, !PT ;  /* 0x0000005315157276 */ /* 0x000fe40007810054 */
[----:B------:R-:W-:Y:S02]  /*75f0*/  FSEL R43, R39, -INF , !P4 ;  /* 0xff800000272b7808 */ /* 0x000fe40006000000 */
[----:B------:R-:W-:Y:S02]  /*7600*/  FSEL R76, R34, -INF , !P3 ;  /* 0xff800000224c7808 */ /* 0x000fe40005800000 */
[----:B------:R-:W-:Y:S01]  /*7610*/  FMNMX3.FTZ R2, R2, R77, R78, !PT ;  /* 0x0000004d02027276 */ /* 0x000fe2000781004e */
[----:B------:R-:W-:Y:S01]  /*7620*/  FFMA.FTZ R31, -R3, R26, R31 ;  /* 0x0000001a031f7223 */ /* 0x000fe2000001011f */
[----:B------:R-:W-:Y:S02]  /*7630*/  FMNMX3.FTZ R21, R21, R79, R82, !PT ;  /* 0x0000004f15157276 */ /* 0x000fe40007810052 */
[----:B------:R-:W-:-:S02]  /*7640*/  FSEL R41, R35, -INF , !P2 ;  /* 0xff80000023297808 */ /* 0x000fc40005000000 */
[----:B------:R-:W-:Y:S02]  /*7650*/  FSEL R74, R30, -INF , !P1 ;  /* 0xff8000001e4a7808 */ /* 0x000fe40004800000 */
        /* <DEDUP_REMOVED lines=13> */
[----:B------:R-:W-:-:S04]  /*7730*/  LOP3.LUT R29, R29, 0x20, R166, 0xf8, !PT ;  /* 0x000000201d1d7812 */ /* 0x000fc800078ef8a6 */
[----:B------:R-:W-:Y:S02]  /*7740*/  LOP3.LUT R29, R29, R0, RZ, 0xfc, !PT ;  /* 0x000000001d1d7212 */ /* 0x000fe400078efcff */
[----:B-1----:R-:W-:-:S03]  /*7750*/  FMNMX.FTZ R2, R23, R2, !PT ;  /* 0x0000000217027209 */ /* 0x002fc60007810000 */
[----:B------:R-:W-:Y:S01]  /*7760*/  IMAD R88, R29, 0x2, R216 ;  /* 0x000000021d587824 */ /* 0x000fe200078e02d8 */
[----:B------:R-:W-:Y:S01]  /*7770*/  FSETP.NEU.FTZ.AND P0, PT, R2, -INF , PT ;  /* 0xff8000000200780b */ /* 0x000fe20003f1d000 */
[----:B--2---:R-:W-:Y:S01]  /*7780*/  FMUL.FTZ R92, R81, R2 ;  /* 0x00000002515c7220 */ /* 0x004fe20000410000 */
[----:B---3--:R-:W-:Y:S02]  /*7790*/  FMNMX.FTZ R0, R21, R6, !PT ;  /* 0x0000000615007209 */ /* 0x008fe40007810000 */
[----:B------:R-:W-:Y:S02]  /*77a0*/  LDSM.16.MT88.4 R32, [R88+0x5800] ;  /* 0x005800005820783b */ /* 0x000fe40000004200 */
[----:B------:R-:W-:Y:S02]  /*77b0*/  FSEL R92, R92, RZ, P0 ;  /* 0x000000ff5c5c7208 */ /* 0x000fe40000000000 */
[----:B------:R-:W-:Y:S01]  /*77c0*/  FSETP.NEU.FTZ.AND P0, PT, R0, -INF , PT ;  /* 0xff8000000000780b */ /* 0x000fe20003f1d000 */
[----:B------:R-:W-:Y:S01]  /*77d0*/  FMUL.FTZ R90, R81, R0 ;  /* 0x00000000515a7220 */ /* 0x000fe20000410000 */
[----:B------:R-:W1:Y:S01]  /*77e0*/  LDSM.16.MT88.4 R20, [R88+0x5000] ;  /* 0x005000005814783b */ /* 0x000e620000004200 */
[----:B------:R-:W-:-:S03]  /*77f0*/  IMAD.IADD R87, R197, 0x1, R88 ;  /* 0x00000001c5577824 */ /* 0x000fc600078e0258 */
[----:B------:R-:W-:Y:S01]  /*7800*/  FSEL R90, R90, RZ, P0 ;  /* 0x000000ff5a5a7208 */ /* 0x000fe20000000000 */
[-CC-:B------:R-:W-:Y:S01]  /*7810*/  FFMA.FTZ R122, R24, R81.reuse, -R92.reuse ;  /* 0x00000051187a7223 */ /* 0x180fe2000001085c */
[-CC-:B------:R-:W-:Y:S01]  /*7820*/  FFMA.FTZ R121, R121, R81.reuse, -R92.reuse ;  /* 0x0000005179797223 */ /* 0x180fe2000001085c */
[-CC-:B------:R-:W-:Y:S01]  /*7830*/  FFMA.FTZ R116, R101, R81.reuse, -R92.reuse ;  /* 0x0000005165747223 */ /* 0x180fe2000001085c */
[-C--:B------:R-:W-:Y:S01]  /*7840*/  FFMA.FTZ R109, R109, R81.reuse, -R92 ;  /* 0x000000516d6d7223 */ /* 0x080fe2000001085c */
[-CC-:B------:R-:W-:Y:S01]  /*7850*/  FFMA.FTZ R124, R4, R81.reuse, -R90.reuse ;  /* 0x00000051047c7223 */ /* 0x180fe2000001085a */
[-CC-:B------:R-:W-:Y:S01]  /*7860*/  FFMA.FTZ R118, R7, R81.reuse, -R90.reuse ;  /* 0x0000005107767223 */ /* 0x180fe2000001085a */
[-C--:B------:R-:W-:Y:S01]  /*7870*/  FFMA.FTZ R111, R5, R81.reuse, -R90 ;  /* 0x00000051056f7223 */ /* 0x080fe2000001085a */
[-C--:B------:R-:W-:Y:S01]  /*7880*/  FFMA.FTZ R112, R9, R81.reuse, -R92 ;  /* 0x0000005109707223 */ /* 0x080fe2000001085c */
[----:B------:R-:W2:Y:S01]  /*7890*/  LDSM.16.MT88.4 R4, [R87+0x5000] ;  /* 0x005000005704783b */ /* 0x000ea20000004200 */
[-C--:B------:R-:W-:Y:S01]  /*78a0*/  FFMA.FTZ R119, R15, R81.reuse, -R90 ;  /* 0x000000510f777223 */ /* 0x080fe2000001085a */
[----:B------:R-:W-:Y:S01]  /*78b0*/  MUFU.EX2 R122, R122 ;  /* 0x0000007a007a7308 */ /* 0x000fe20000000800 */
[-CC-:B------:R-:W-:Y:S01]  /*78c0*/  FFMA.FTZ R103, R11, R81.reuse, -R92.reuse ;  /* 0x000000510b677223 */ /* 0x180fe2000001085c */
[----:B------:R-:W-:Y:S02]  /*78d0*/  LDSM.16.MT88.4 R36, [R87+0x5400] ;  /* 0x005400005724783b */ /* 0x000fe40000004200 */
[----:B------:R-:W3:Y:S02]  /*78e0*/  MUFU.EX2 R121, R121 ;  /* 0x0000007900797308 */ /* 0x000ee40000000800 */
[----:B------:R-:W4:Y:S02]  /*78f0*/  LDSM.16.MT88.4 R8, [R88+0x5400] ;  /* 0x005400005808783b */ /* 0x000f240000004200 */
[----:B------:R-:W-:Y:S01]  /*7900*/  MUFU.EX2 R116, R116 ;  /* 0x0000007400747308 */ /* 0x000fe20000000800 */
[-CC-:B------:R-:W-:Y:S01]  /*7910*/  FFMA.FTZ R96, R13, R81.reuse, -R92.reuse ;  /* 0x000000510d607223 */ /* 0x180fe2000001085c */
[-C--:B------:R-:W-:Y:S01]  /*7920*/  FFMA.FTZ R89, R27, R81.reuse, -R92 ;  /* 0x000000511b597223 */ /* 0x080fe2000001085c */
[----:B------:R-:W5:Y:S01]  /*7930*/  LDSM.16.MT88.4 R28, [R87+0x5800] ;  /* 0x00580000571c783b */ /* 0x000f620000004200 */
[----:B------:R-:W1:Y:S04]  /*7940*/  MUFU.EX2 R109, R109 ;  /* 0x0000006d006d7308 */ /* 0x000e680000000800 */
[----:B------:R-:W-:Y:S04]  /*7950*/  MUFU.EX2 R119, R119 ;  /* 0x0000007700777308 */ /* 0x000fe80000000800 */
[----:B------:R-:W1:Y:S04]  /*7960*/  MUFU.EX2 R124, R124 ;  /* 0x0000007c007c7308 */ /* 0x000e680000000800 */
[----:B------:R-:W-:Y:S04]  /*7970*/  MUFU.EX2 R118, R118 ;  /* 0x0000007600767308 */ /* 0x000fe80000000800 */
[----:B------:R-:W2:Y:S01]  /*7980*/  MUFU.EX2 R111, R111 ;  /* 0x0000006f006f7308 */ /* 0x000ea20000000800 */
[----:B---3--:R-:W-:Y:S01]  /*7990*/  F2FP.F16.F32.PACK_AB R12, R121, R122 ;  /* 0x0000007a790c723e */ /* 0x008fe200000000ff */
[-CC-:B------:R-:W-:Y:S01]  /*79a0*/  FFMA.FTZ R106, R25, R81.reuse, -R90.reuse ;  /* 0x00000051196a7223 */ /* 0x180fe2000001085a */
[----:B-1----:R-:W-:Y:S01]  /*79b0*/  F2FP.F16.F32.PACK_AB R14, R109, R116 ;  /* 0x000000746d0e723e */ /* 0x002fe200000000ff */
[-CC-:B------:R-:W-:Y:S01]  /*79c0*/  FFMA.FTZ R105, R16, R81.reuse, -R90.reuse ;  /* 0x0000005110697223 */ /* 0x180fe2000001085a */
[--C-:B------:R-:W-:Y:S01]  /*79d0*/  FFMA.FTZ R98, R19, R81, -R90.reuse ;  /* 0x0000005113627223 */ /* 0x100fe2000001085a */
[----:B------:R-:W-:Y:S01]  /*79e0*/  F2FP.F16.F32.PACK_AB R13, R124, R119 ;  /* 0x000000777c0d723e */ /* 0x000fe200000000ff */
        /* <DEDUP_REMOVED lines=36> */
[----:B------:R-:W5:Y:S01]  /*7c30*/  MUFU.EX2 R101, R101 ;  /* 0x0000006500657308 */ /* 0x000f620000000800 */
[----:B------:R-:W-:Y:S01]  /*7c40*/  HMMA.16816.F32 R16, R4, R36, R16 ;  /* 0x000000240410723c */ /* 0x000fe20000001810 */
[-CC-:B------:R-:W-:Y:S01]  /*7c50*/  FFMA.FTZ R99, R154, R81.reuse, -R92.reuse ;  /* 0x000000519a637223 */ /* 0x180fe2000001085c */
[-CC-:B------:R-:W-:Y:S01]  /*7c60*/  FFMA.FTZ R110, R138, R81.reuse, -R92.reuse ;  /* 0x000000518a6e7223 */ /* 0x180fe2000001085c */
[----:B------:R-:W-:-:S05]  /*7c70*/  FFMA.FTZ R107, R108, R81, -R92 ;  /* 0x000000516c6b7223 */ /* 0x000fca000001085c */
[----:B------:R-:W-:Y:S01]  /*7c80*/  HMMA.16816.F32 R12, R4, R38, R12 ;  /* 0x00000026040c723c */ /* 0x000fe2000000180c */
[-CC-:B------:R-:W-:Y:S01]  /*7c90*/  FFMA.FTZ R115, R134, R81.reuse, -R90.reuse ;  /* 0x0000005186737223 */ /* 0x180fe2000001085a */
[--C-:B------:R-:W-:Y:S01]  /*7ca0*/  FFMA.FTZ R114, R132, R81, -R90.reuse ;  /* 0x0000005184727223 */ /* 0x100fe2000001085a */
[----:B-1----:R-:W-:Y:S01]  /*7cb0*/  F2FP.F16.F32.PACK_AB R36, R94, R95 ;  /* 0x0000005f5e24723e */ /* 0x002fe200000000ff */
[--C-:B------:R-:W-:Y:S01]  /*7cc0*/  FFMA.FTZ R113, R113, R81, -R90.reuse ;  /* 0x0000005171717223 */ /* 0x100fe2000001085a */
[----:B---3--:R-:W-:Y:S01]  /*7cd0*/  F2FP.F16.F32.PACK_AB R38, R100, R93 ;  /* 0x0000005d6426723e */ /* 0x008fe200000000ff */
[----:B------:R-:W-:Y:S01]  /*7ce0*/  FFMA.FTZ R120, R120, R81, -R90 ;  /* 0x0000005178787223 */ /* 0x000fe2000001085a */
[----:B----4-:R-:W-:Y:S01]  /*7cf0*/  F2FP.F16.F32.PACK_AB R37, R104, R97 ;  /* 0x000000616825723e */ /* 0x010fe200000000ff */
[----:B------:R-:W-:Y:S01]  /*7d00*/  FFMA.FTZ R136, R136, R81, -R92 ;  /* 0x0000005188887223 */ /* 0x000fe2000001085c */
[----:B-----5:R-:W-:Y:S01]  /*7d10*/  F2FP.F16.F32.PACK_AB R39, R101, R102 ;  /* 0x000000666527723e */ /* 0x020fe200000000ff */
[----:B------:R-:W-:Y:S01]  /*7d20*/  MUFU.EX2 R99, R99 ;  /* 0x0000006300637308 */ /* 0x000fe20000000800 */
[----:B------:R-:W1:Y:S03]  /*7d30*/  LDSM.16.MT88.4 R4, [R87+0x5c00] ;  /* 0x005c00005704783b */ /* 0x000e660000004200 */
[----:B------:R-:W3:Y:S02]  /*7d40*/  MUFU.EX2 R110, R110 ;  /* 0x0000006e006e7308 */ /* 0x000ee40000000800 */
[C---:B------:R-:W-:Y:S02]  /*7d50*/  HMMA.16816.F32 R24, R36.reuse, R32, R24 ;  /* 0x000000202418723c */ /* 0x040fe40000001818 */
[----:B------:R-:W-:Y:S04]  /*7d60*/  MUFU.EX2 R108, R136 ;  /* 0x00000088006c7308 */ /* 0x000fe80000000800 */
[----:B------:R-:W4:Y:S02]  /*7d70*/  MUFU.EX2 R107, R107 ;  /* 0x0000006b006b7308 */ /* 0x000f240000000800 */
[C---:B------:R-:W-:Y:S02]  /*7d80*/  HMMA.16816.F32 R20, R36.reuse, R34, R20 ;  /* 0x000000222414723c */ /* 0x040fe40000001814 */
[----:B------:R-:W-:Y:S04]  /*7d90*/  MUFU.EX2 R115, R115 ;  /* 0x0000007300737308 */ /* 0x000fe80000000800 */
        /* <DEDUP_REMOVED lines=10> */
[-CC-:B------:R-:W-:Y:S01]  /*7e40*/  FFMA.FTZ R132, R130, R81.reuse, -R92.reuse ;  /* 0x0000005182847223 */ /* 0x180fe2000001085c */
[-C--:B------:R-:W-:Y:S01]  /*7e50*/  FFMA.FTZ R36, R125, R81.reuse, -R92 ;  /* 0x000000517d247223 */ /* 0x080fe2000001085c */
[-C--:B------:R-:W-:Y:S02]  /*7e60*/  FFMA.FTZ R130, R131, R81.reuse, -R90 ;  /* 0x0000005183827223 */ /* 0x080fe4000001085a */
[----:B------:R2:W-:Y:S02]  /*7e70*/  MUFU.EX2 R125, R132 ;  /* 0x00000084007d7308 */ /* 0x0005e40000000800 */
[----:B------:R-:W-:Y:S01]  /*7e80*/  HMMA.16816.F32 R24, R32, R8, R24 ;  /* 0x000000082018723c */ /* 0x000fe20000001818 */
[-CC-:B------:R-:W-:Y:S01]  /*7e90*/  FFMA.FTZ R39, R128, R81.reuse, -R92.reuse ;  /* 0x0000005180277223 */ /* 0x180fe2000001085c */
[-C--:B------:R-:W-:Y:S01]  /*7ea0*/  FFMA.FTZ R38, R127, R81.reuse, -R92 ;  /* 0x000000517f267223 */ /* 0x080fe2000001085c */
[-CC-:B------:R-:W-:Y:S01]  /*7eb0*/  FFMA.FTZ R37, R126, R81.reuse, -R90.reuse ;  /* 0x000000517e257223 */ /* 0x180fe2000001085a */
[----:B------:R-:W-:-:S04]  /*7ec0*/  FFMA.FTZ R247, R247, R81, -R90 ;  /* 0x00000051f7f77223 */ /* 0x000fc8000001085a */
[C---:B------:R-:W-:Y:S01]  /*7ed0*/  HMMA.16816.F32 R20, R32.reuse, R10, R20 ;  /* 0x0000000a2014723c */ /* 0x040fe20000001814 */
[----:B------:R-:W4:Y:S01]  /*7ee0*/  LDSM.16.MT88.4 R8, [R87+0x6000] ;  /* 0x006000005708783b */ /* 0x000f220000004200 */
[----:B--2---:R-:W-:Y:S01]  /*7ef0*/  FFMA.FTZ R132, R129, R81, -R90 ;  /* 0x0000005181847223 */ /* 0x004fe2000001085a */
[----:B------:R-:W2:Y:S04]  /*7f00*/  MUFU.EX2 R128, R36 ;  /* 0x0000002400807308 */ /* 0x000ea80000000800 */
[----:B------:R-:W-:Y:S04]  /*7f10*/  MUFU.EX2 R127, R39 ;  /* 0x00000027007f7308 */ /* 0x000fe80000000800 */
[----:B------:R-:W5:Y:S04]  /*7f20*/  MUFU.EX2 R126, R38 ;  /* 0x00000026007e7308 */ /* 0x000f680000000800 */
[----:B------:R-:W-:Y:S04]  /*7f30*/  MUFU.EX2 R131, R37 ;  /* 0x0000002500837308 */ /* 0x000fe80000000800 */
[----:B------:R-:W3:Y:S04]  /*7f40*/  MUFU.EX2 R130, R130 ;  /* 0x0000008200827308 */ /* 0x000ee80000000800 */
[----:B------:R-:W-:Y:S04]  /*7f50*/  MUFU.EX2 R129, R247 ;  /* 0x000000f700817308 */ /* 0x000fe80000000800 */
[----:B------:R-:W4:Y:S01]  /*7f60*/  MUFU.EX2 R132, R132 ;  /* 0x0000008400847308 */ /* 0x000f220000000800 */
[C---:B-1----:R-:W-:Y:S08]  /*7f70*/  HMMA.16816.F32 R16, R32.reuse, R4, R16 ;  /* 0x000000042010723c */ /* 0x042ff00000001810 */
[----:B------:R-:W-:Y:S01]  /*7f80*/  HMMA.16816.F32 R28, R32, R6, R28 ;  /* 0x00000006201c723c */ /* 0x000fe2000000181c */
[----:B------:R-:W1:Y:S01]  /*7f90*/  LDSM.16.MT88.4 R4, [R88+0x6400] ;  /* 0x006400005804783b */ /* 0x000e620000004200 */
[----:B--2---:R-:W-:-:S02]  /*7fa0*/  F2FP.F16.F32.PACK_AB R32, R128, R125 ;  /* 0x0000007d8020723e */ /* 0x004fc400000000ff */
[----:B-----5:R-:W-:Y:S02]  /*7fb0*/  F2FP.F16.F32.PACK_AB R34, R126, R127 ;  /* 0x0000007f7e22723e */ /* 0x020fe400000000ff */
[----:B---3--:R-:W-:Y:S02]  /*7fc0*/  F2FP.F16.F32.PACK_AB R33, R130, R131 ;  /* 0x000000838221723e */ /* 0x008fe400000000ff */
[----:B----4-:R-:W-:Y:S01]  /*7fd0*/  F2FP.F16.F32.PACK_AB R35, R132, R129 ;  /* 0x000000818423723e */ /* 0x010fe200000000ff */
        /* <DEDUP_REMOVED lines=10> */
[--C-:B------:R-:W-:Y:S01]  /*8080*/  FFMA.FTZ R245, R245, R81, -R92.reuse ;  /* 0x00000051f5f57223 */ /* 0x100fe2000001085c */
[----:B------:R-:W-:Y:S03]  /*8090*/  MUFU.EX2 R134, R134 ;  /* 0x0000008600867308 */ /* 0x000fe60000000800 */
[C---:B------:R-:W-:Y:S01]  /*80a0*/  HMMA.16816.F32 R36, R32.reuse, R8, R16 ;  /* 0x000000082024723c */ /* 0x040fe20000001810 */
[----:B------:R-:W3:Y:S01]  /*80b0*/  MUFU.EX2 R135, R245 ;  /* 0x000000f500877308 */ /* 0x000ee20000000800 */
[----:B------:R-:W4:Y:S03]  /*80c0*/  LDSM.16.MT88.4 R16, [R88+0x6800] ;  /* 0x006800005810783b */ /* 0x000f260000004200 */
[----:B------:R-:W-:Y:S04]  /*80d0*/  MUFU.EX2 R133, R133 ;  /* 0x0000008500857308 */ /* 0x000fe80000000800 */
[----:B------:R-:W5:Y:S04]  /*80e0*/  MUFU.EX2 R140, R140 ;  /* 0x0000008c008c7308 */ /* 0x000f680000000800 */
[----:B------:R-:W-:Y:S04]  /*80f0*/  MUFU.EX2 R136, R136 ;  /* 0x0000008800887308 */ /* 0x000fe80000000800 */
[----:B------:R-:W1:Y:S04]  /*8100*/  MUFU.EX2 R145, R145 ;  /* 0x0000009100917308 */ /* 0x000e680000000800 */
[----:B------:R-:W-:Y:S04]  /*8110*/  MUFU.EX2 R143, R143 ;  /* 0x0000008f008f7308 */ /* 0x000fe80000000800 */
[----:B------:R-:W2:Y:S01]  /*8120*/  MUFU.EX2 R142, R142 ;  /* 0x0000008e008e7308 */ /* 0x000ea20000000800 */
[----:B------:R-:W-:Y:S01]  /*8130*/  HMMA.16816.F32 R28, R32, R10, R28 ;  /* 0x0000000a201c723c */ /* 0x000fe2000000181c */
[----:B------:R-:W4:Y:S01]  /*8140*/  LDSM.16.MT88.4 R8, [R87+0x6800] ;  /* 0x006800005708783b */ /* 0x000f220000004200 */
[----:B---3--:R-:W-:Y:S01]  /*8150*/  F2FP.F16.F32.PACK_AB R32, R134, R135 ;  /* 0x000000878620723e */ /* 0x008fe200000000ff */
[--C-:B------:R-:W-:Y:S01]  /*8160*/  FFMA.FTZ R138, R249, R81, -R92.reuse ;  /* 0x00000051f98a7223 */ /* 0x100fe2000001085c */
[----:B-----5:R-:W-:Y:S01]  /*8170*/  F2FP.F16.F32.PACK_AB R34, R140, R133 ;  /* 0x000000858c22723e */ /* 0x020fe200000000ff */
[-CC-:B------:R-:W-:Y:S01]  /*8180*/  FFMA.FTZ R159, R235, R81.reuse, -R92.reuse ;  /* 0x00000051eb9f7223 */ /* 0x180fe2000001085c */
[----:B-1----:R-:W-:Y:S01]  /*8190*/  F2FP.F16.F32.PACK_AB R33, R145, R136 ;  /* 0x000000889121723e */ /* 0x002fe200000000ff */
[-CC-:B------:R-:W-:Y:S01]  /*81a0*/  FFMA.FTZ R157, R225, R81.reuse, -R92.reuse ;  /* 0x00000051e19d7223 */ /* 0x180fe2000001085c */
[-C--:B------:R-:W-:Y:S01]  /*81b0*/  FFMA.FTZ R144, R211, R81.reuse, -R92 ;  /* 0x00000051d3907223 */ /* 0x080fe2000001085c */
[-CC-:B------:R-:W-:Y:S01]  /*81c0*/  FFMA.FTZ R154, R175, R81.reuse, -R90.reuse ;  /* 0x00000051af9a7223 */ /* 0x180fe2000001085a */
[-CC-:B------:R-:W-:Y:S01]  /*81d0*/  FFMA.FTZ R146, R207, R81.reuse, -R90.reuse ;  /* 0x00000051cf927223 */ /* 0x180fe2000001085a */
[--C-:B------:R-:W-:Y:S01]  /*81e0*/  FFMA.FTZ R181, R181, R81, -R90.reuse ;  /* 0x00000051b5b57223 */ /* 0x100fe2000001085a */
[----:B--2---:R-:W-:Y:S01]  /*81f0*/  F2FP.F16.F32.PACK_AB R35, R142, R143 ;  /* 0x0000008f8e23723e */ /* 0x004fe200000000ff */
[-C--:B------:R-:W-:Y:S01]  /*8200*/  FFMA.FTZ R209, R209, R81.reuse, -R90 ;  /* 0x00000051d1d17223 */ /* 0x080fe2000001085a */
[----:B------:R-:W-:Y:S04]  /*8210*/  MUFU.EX2 R138, R138 ;  /* 0x0000008a008a7308 */ /* 0x000fe80000000800 */
[----:B------:R-:W1:Y:S01]  /*8220*/  MUFU.EX2 R159, R159 ;  /* 0x0000009f009f7308 */ /* 0x000e620000000800 */
[C---:B------:R-:W-:Y:S03]  /*8230*/  HMMA.16816.F32 R24, R32.reuse, R4, R24 ;  /* 0x000000042018723c */ /* 0x040fe60000001818 */
[----:B------:R-:W-:Y:S04]  /*8240*/  MUFU.EX2 R157, R157 ;  /* 0x0000009d009d7308 */ /* 0x000fe80000000800 */
[----:B------:R-:W2:Y:S01]  /*8250*/  MUFU.EX2 R144, R144 ;  /* 0x0000009000907308 */ /* 0x000ea20000000800 */
[C---:B------:R-:W-:Y:S01]  /*8260*/  HMMA.16816.F32 R20, R32.reuse, R6, R20 ;  /* 0x000000062014723c */ /* 0x040fe20000001814 */
[----:B------:R-:W3:Y:S02]  /*8270*/  LDSM.16.MT88.4 R4, [R88+0x6c00] ;  /* 0x006c00005804783b */ /* 0x000ee40000004200 */
[----:B------:R-:W-:Y:S04]  /*8280*/  MUFU.EX2 R175, R209 ;  /* 0x000000d100af7308 */ /* 0x000fe80000000800 */
[----:B------:R-:W5:Y:S04]  /*8290*/  MUFU.EX2 R154, R154 ;  /* 0x0000009a009a7308 */ /* 0x000f680000000800 */
[----:B------:R-:W-:Y:S04]  /*82a0*/  MUFU.EX2 R146, R146 ;  /* 0x0000009200927308 */ /* 0x000fe80000000800 */
[----:B------:R-:W4:Y:S01]  /*82b0*/  MUFU.EX2 R181, R181 ;  /* 0x000000b500b57308 */ /* 0x000f220000000800 */
[----:B------:R-:W-:Y:S01]  /*82c0*/  HMMA.16816.F32 R36, R32, R12, R36 ;  /* 0x0000000c2024723c */ /* 0x000fe20000001824 */
[----:B-1----:R-:W-:Y:S01]  /*82d0*/  F2FP.F16.F32.PACK_AB R12, R159, R138 ;  /* 0x0000008a9f0c723e */ /* 0x002fe200000000ff */
[-CC-:B------:R-:W-:Y:S01]  /*82e0*/  FFMA.FTZ R156, R201, R81.reuse, -R92.reuse ;  /* 0x00000051c99c7223 */ /* 0x180fe2000001085c */
[----:B------:R-:W-:-:S05]  /*82f0*/  FFMA.FTZ R158, R195, R81, -R92 ;  /* 0x00000051c39e7223 */ /* 0x000fca000001085c */
[----:B------:R-:W-:Y:S01]  /*8300*/  HMMA.16816.F32 R28, R32, R14, R28 ;  /* 0x0000000e201c723c */ /* 0x000fe2000000181c */
[--C-:B------:R-:W-:Y:S01]  /*8310*/  FFMA.FTZ R32, R193, R81, -R90.reuse ;  /* 0x00000051c1207223 */ /* 0x100fe2000001085a */
[----:B--2---:R-:W-:Y:S01]  /*8320*/  F2FP.F16.F32.PACK_AB R14, R144, R157 ;  /* 0x0000009d900e723e */ /* 0x004fe200000000ff */
[--C-:B------:R-:W-:Y:S01]  /*8330*/  FFMA.FTZ R160, R185, R81, -R90.reuse ;  /* 0x00000051b9a07223 */ /* 0x100fe2000001085a */
[----:B-----5:R-:W-:Y:S01]  /*8340*/  F2FP.F16.F32.PACK_AB R13, R154, R175 ;  /* 0x000000af9a0d723e */ /* 0x020fe200000000ff */
[-CC-:B------:R-:W-:Y:S01]  /*8350*/  FFMA.FTZ R162, R191, R81.reuse, -R90.reuse ;  /* 0x00000051bfa27223 */ /* 0x180fe2000001085a */
[----:B----4-:R-:W-:Y:S01]  /*8360*/  F2FP.F16.F32.PACK_AB R15, R181, R146 ;  /* 0x00000092b50f723e */ /* 0x010fe200000000ff */
[-C--:B------:R-:W-:Y:S01]  /*8370*/  FFMA.FTZ R193, R199, R81.reuse, -R90 ;  /* 0x00000051c7c17223 */ /* 0x080fe2000001085a */
[-CC-:B------:R-:W-:Y:S01]  /*8380*/  FFMA.FTZ R205, R205, R81.reuse, -R92.reuse ;  /* 0x00000051cdcd7223 */ /* 0x180fe2000001085c */
[----:B------:R-:W-:Y:S01]  /*8390*/  FFMA.FTZ R203, R203, R81, -R92 ;  /* 0x00000051cbcb7223 */ /* 0x000fe2000001085c */
        /* <DEDUP_REMOVED lines=11> */
[C---:B------:R-:W-:Y:S08]  /*8450*/  HMMA.16816.F32 R36, R12.reuse, R8, R36 ;  /* 0x000000080c24723c */ /* 0x040ff00000001824 */
[----:B------:R-:W-:Y:S01]  /*8460*/  HMMA.16816.F32 R28, R12, R10, R28 ;  /* 0x0000000a0c1c723c */ /* 0x000fe2000000181c */
[----:B------:R-:W4:Y:S01]  /*8470*/  LDSM.16.MT88.4 R8, [R88+0x7000] ;  /* 0x007000005808783b */ /* 0x000f220000004200 */
[----:B-1----:R-:W-:-:S02]  /*8480*/  F2FP.F16.F32.PACK_AB R12, R195, R156 ;  /* 0x0000009cc30c723e */ /* 0x002fc400000000ff */
[----:B--2---:R-:W-:Y:S02]  /*8490*/  F2FP.F16.F32.PACK_AB R14, R185, R158 ;  /* 0x0000009eb90e723e */ /* 0x004fe400000000ff */
[----:B-----5:R-:W-:Y:S02]  /*84a0*/  F2FP.F16.F32.PACK_AB R13, R191, R160 ;  /* 0x000000a0bf0d723e */ /* 0x020fe400000000ff */
        /* <DEDUP_REMOVED lines=8> */
[-C--:B------:R-:W-:Y:S01]  /*8530*/  FFMA.FTZ R32, R167, R81.reuse, -R90 ;  /* 0x00000051a7207223 */ /* 0x080fe2000001085a */
[-C--:B------:R-:W-:Y:S01]  /*8540*/  FFMA.FTZ R187, R187, R81.reuse, -R92 ;  /* 0x00000051bbbb7223 */ /* 0x080fe2000001085c */
[----:B------:R-:W-:-:S04]  /*8550*/  FFMA.FTZ R171, R171, R81, -R90 ;  /* 0x00000051abab7223 */ /* 0x000fc8000001085a */
[C---:B------:R-:W-:Y:S01]  /*8560*/  HMMA.16816.F32 R20, R12.reuse, R6, R20 ;  /* 0x000000060c14723c */ /* 0x040fe20000001814 */
[----:B------:R-:W1:Y:S01]  /*8570*/  LDSM.16.MT88.4 R4, [R87+0x7000] ;  /* 0x007000005704783b */ /* 0x000e620000004200 */
[----:B------:R-:W-:Y:S04]  /*8580*/  MUFU.EX2 R166, R166 ;  /* 0x000000a600a67308 */ /* 0x000fe80000000800 */
[----:B------:R-:W2:Y:S04]  /*8590*/  MUFU.EX2 R179, R179 ;  /* 0x000000b300b37308 */ /* 0x000ea80000000800 */
[----:B------:R-:W-:Y:S04]  /*85a0*/  MUFU.EX2 R168, R168 ;  /* 0x000000a800a87308 */ /* 0x000fe80000000800 */
[----:B------:R-:W-:Y:S04]  /*85b0*/  MUFU.EX2 R177, R187 ;  /* 0x000000bb00b17308 */ /* 0x000fe80000000800 */
[----:B------:R-:W-:Y:S04]  /*85c0*/  MUFU.EX2 R167, R33 ;  /* 0x0000002100a77308 */ /* 0x000fe80000000800 */
[----:B------:R3:W-:Y:S04]  /*85d0*/  MUFU.EX2 R163, R32 ;  /* 0x0000002000a37308 */ /* 0x0007e80000000800 */
[----:B------:R-:W5:Y:S04]  /*85e0*/  MUFU.EX2 R170, R170 ;  /* 0x000000aa00aa7308 */ /* 0x000f680000000800 */
[----:B------:R-:W-:Y:S04]  /*85f0*/  MUFU.EX2 R169, R171 ;  /* 0x000000ab00a97308 */ /* 0x000fe80000000800 */
[----:B------:R-:W1:Y:S01]  /*8600*/  MUFU.EX2 R172, R172 ;  /* 0x000000ac00ac7308 */ /* 0x000e620000000800 */
[----:B---3--:R-:W3:Y:S01]  /*8610*/  LDSM.16.MT88.4 R32, [R88+0x7400] ;  /* 0x007400005820783b */ /* 0x008ee20000004200 */
[----:B----4-:R-:W-:Y:S01]  /*8620*/  HMMA.16816.F32 R36, R12, R16, R36 ;  /* 0x000000100c24723c */ /* 0x010fe20000001824 */
[-CC-:B------:R-:W-:Y:S01]  /*8630*/  FFMA.FTZ R174, R173, R81.reuse, -R92.reuse ;  /* 0x00000051adae7223 */ /* 0x180fe2000001085c */
[-C--:B------:R-:W-:Y:S01]  /*8640*/  FFMA.FTZ R176, R155, R81.reuse, -R92 ;  /* 0x000000519bb07223 */ /* 0x080fe2000001085c */
[-CC-:B------:R-:W-:Y:S01]  /*8650*/  FFMA.FTZ R178, R141, R81.reuse, -R90.reuse ;  /* 0x000000518db27223 */ /* 0x180fe2000001085a */
[----:B--2---:R-:W-:Y:S01]  /*8660*/  F2FP.F16.F32.PACK_AB R16, R179, R166 ;  /* 0x000000a6b310723e */ /* 0x004fe200000000ff */
[----:B------:R-:W-:Y:S01]  /*8670*/  FFMA.FTZ R180, R137, R81, -R90 ;  /* 0x0000005189b47223 */ /* 0x000fe2000001085a */
[----:B-----5:R-:W-:-:S02]  /*8680*/  F2FP.F16.F32.PACK_AB R17, R170, R163 ;  /* 0x000000a3aa11723e */ /* 0x020fc400000000ff */
[----:B------:R-:W-:Y:S01]  /*8690*/  HMMA.16816.F32 R28, R12, R18, R28 ;  /* 0x000000120c1c723c */ /* 0x000fe2000000181c */
[----:B------:R-:W-:Y:S01]  /*86a0*/  F2FP.F16.F32.PACK_AB R18, R177, R168 ;  /* 0x000000a8b112723e */ /* 0x000fe200000000ff */
[----:B------:R-:W-:Y:S01]  /*86b0*/  FFMA.FTZ R161, R161, R81, -R92 ;  /* 0x00000051a1a17223 */ /* 0x000fe2000001085c */
[----:B-1----:R-:W-:Y:S01]  /*86c0*/  F2FP.F16.F32.PACK_AB R19, R172, R169 ;  /* 0x000000a9ac13723e */ /* 0x002fe200000000ff */
[-CC-:B------:R-:W-:Y:S01]  /*86d0*/  FFMA.FTZ R147, R147, R81.reuse, -R90.reuse ;  /* 0x0000005193937223 */ /* 0x180fe2000001085a */
[----:B------:R-:W-:Y:S01]  /*86e0*/  FFMA.FTZ R139, R139, R81, -R90 ;  /* 0x000000518b8b7223 */ /* 0x000fe2000001085a */
[----:B------:R-:W1:Y:S01]  /*86f0*/  MUFU.EX2 R174, R174 ;  /* 0x000000ae00ae7308 */ /* 0x000e620000000800 */
[----:B------:R-:W2:Y:S03]  /*8700*/  LDSM.16.MT88.4 R12, [R87+0x7400] ;  /* 0x00740000570c783b */ /* 0x000ea60000004200 */
[----:B------:R-:W-:Y:S01]  /*8710*/  MUFU.EX2 R155, R161 ;  /* 0x000000a1009b7308 */ /* 0x000fe20000000800 */
[C---:B------:R-:W-:Y:S03]  /*8720*/  HMMA.16816.F32 R24, R16.reuse, R8, R24 ;  /* 0x000000081018723c */ /* 0x040fe60000001818 */
[----:B------:R-:W-:Y:S04]  /*8730*/  MUFU.EX2 R176, R176 ;  /* 0x000000b000b07308 */ /* 0x000fe80000000800 */
[----:B------:R-:W-:Y:S01]  /*8740*/  MUFU.EX2 R141, R147 ;  /* 0x00000093008d7308 */ /* 0x000fe20000000800 */
[C---:B------:R-:W-:Y:S01]  /*8750*/  HMMA.16816.F32 R20, R16.reuse, R10, R20 ;  /* 0x0000000a1014723c */ /* 0x040fe20000001814 */
[----:B------:R-:W4:Y:S02]  /*8760*/  LDSM.16.MT88.4 R8, [R88+0x7800] ;  /* 0x007800005808783b */ /* 0x000f240000004200 */
[----:B------:R-:W5:Y:S04]  /*8770*/  MUFU.EX2 R178, R178 ;  /* 0x000000b200b27308 */ /* 0x000f680000000800 */
[----:B------:R-:W-:Y:S04]  /*8780*/  MUFU.EX2 R137, R139 ;  /* 0x0000008b00897308 */ /* 0x000fe80000000800 */
[----:B------:R-:W3:Y:S01]  /*8790*/  MUFU.EX2 R180, R180 ;  /* 0x000000b400b47308 */ /* 0x000ee20000000800 */
[----:B------:R-:W-:Y:S01]  /*87a0*/  HMMA.16816.F32 R36, R16, R4, R36 ;  /* 0x000000041024723c */ /* 0x000fe20000001824 */
[----:B-1----:R-:W-:-:S02]  /*87b0*/  F2FP.F16.F32.PACK_AB R4, R174, R167 ;  /* 0x000000a7ae04723e */ /* 0x002fc400000000ff */
[----:B-----5:R-:W-:-:S05]  /*87c0*/  F2FP.F16.F32.PACK_AB R5, R178, R141 ;  /* 0x0000008db205723e */ /* 0x020fca00000000ff */
[----:B------:R-:W-:Y:S01]  /*87d0*/  HMMA.16816.F32 R28, R16, R6, R28 ;  /* 0x00000006101c723c */ /* 0x000fe2000000181c */
[----:B------:R-:W-:Y:S02]  /*87e0*/  F2FP.F16.F32.PACK_AB R6, R176, R155 ;  /* 0x0000009bb006723e */ /* 0x000fe400000000ff */
[----:B---3--:R-:W-:Y:S01]  /*87f0*/  F2FP.F16.F32.PACK_AB R7, R180, R137 ;  /* 0x00000089b407723e */ /* 0x008fe200000000ff */
[-CC-:B------:R-:W-:Y:S01]  /*8800*/  FFMA.FTZ R123, R123, R81.reuse, -R92.reuse ;  /* 0x000000517b7b7223 */ /* 0x180fe2000001085c */
[-C--:B------:R-:W-:Y:S01]  /*8810*/  FFMA.FTZ R16, R49, R81.reuse, -R92 ;  /* 0x0000005131107223 */ /* 0x080fe2000001085c */
[----:B------:R-:W-:-:S04]  /*8820*/  FFMA.FTZ R117, R117, R81, -R90 ;  /* 0x0000005175757223 */ /* 0x000fc8000001085a */
[----:B------:R-:W-:Y:S01]  /*8830*/  HMMA.16816.F32 R24, R4, R32, R24 ;  /* 0x000000200418723c */ /* 0x000fe20000001818 */
[-CC-:B------:R-:W-:Y:S01]  /*8840*/  FFMA.FTZ R33, R44, R81.reuse, -R92.reuse ;  /* 0x000000512c217223 */ /* 0x180fe2000001085c */
[----:B------:R-:W-:-:S06]  /*8850*/  FFMA.FTZ R44, R64, R81, -R92 ;  /* 0x00000051402c7223 */ /* 0x000fcc000001085c */
[C---:B------:R-:W-:Y:S01]  /*8860*/  HMMA.16816.F32 R20, R4.reuse, R34, R20 ;  /* 0x000000220414723c */ /* 0x040fe20000001814 */
[-CC-:B------:R-:W-:Y:S01]  /*8870*/  FFMA.FTZ R35, R40, R81.reuse, -R90.reuse ;  /* 0x0000005128237223 */ /* 0x180fe2000001085a */
[-CC-:B------:R-:W-:Y:S01]  /*8880*/  FFMA.FTZ R34, R45, R81.reuse, -R90.reuse ;  /* 0x000000512d227223 */ /* 0x180fe2000001085a */
[----:B------:R-:W-:Y:S01]  /*8890*/  FFMA.FTZ R40, R57, R81, -R90 ;  /* 0x0000005139287223 */ /* 0x000fe2000001085a */
[----:B------:R-:W-:Y:S04]  /*88a0*/  MUFU.EX2 R49, R123 ;  /* 0x0000007b00317308 */ /* 0x000fe80000000800 */
[----:B------:R-:W1:Y:S04]  /*88b0*/  MUFU.EX2 R32, R16 ;  /* 0x0000001000207308 */ /* 0x000e680000000800 */
[----:B------:R-:W-:Y:S04]  /*88c0*/  MUFU.EX2 R33, R33 ;  /* 0x0000002100217308 */ /* 0x000fe80000000800 */
[----:B------:R-:W3:Y:S04]  /*88d0*/  MUFU.EX2 R44, R44 ;  /* 0x0000002c002c7308 */ /* 0x000ee80000000800 */
[----:B------:R-:W-:Y:S01]  /*88e0*/  MUFU.EX2 R45, R117 ;  /* 0x00000075002d7308 */ /* 0x000fe20000000800 */
[----:B------:R-:W-:Y:S01]  /*88f0*/  FADD.FTZ R121, R122, R121 ;  /* 0x000000797a797221 */ /* 0x000fe20000010000 */
[----:B------:R-:W-:Y:S01]  /*8900*/  FADD.FTZ R119, R119, R124 ;  /* 0x0000007c77777221 */ /* 0x000fe20000010000 */
[C---:B--2---:R-:W-:Y:S01]  /*8910*/  HMMA.16816.F32 R36, R4.reuse, R12, R36 ;  /* 0x0000000c0424723c */ /* 0x044fe20000001824 */
[----:B------:R-:W2:Y:S04]  /*8920*/  MUFU.EX2 R34, R34 ;  /* 0x0000002200227308 */ /* 0x000ea80000000800 */
[----:B------:R-:W-:Y:S04]  /*8930*/  MUFU.EX2 R35, R35 ;  /* 0x0000002300237308 */ /* 0x000fe80000000800 */
[----:B------:R-:W5:Y:S01]  /*8940*/  MUFU.EX2 R40, R40 ;  /* 0x0000002800287308 */ /* 0x000f620000000800 */
[----:B------:R-:W-:Y:S01]  /*8950*/  HMMA.16816.F32 R28, R4, R14, R28 ;  /* 0x0000000e041c723c */ /* 0x000fe2000000181c */
[----:B-1----:R-:W-:Y:S01]  /*8960*/  F2FP.F16.F32.PACK_AB R4, R32, R49 ;  /* 0x000000312004723e */ /* 0x002fe200000000ff */
[----:B------:R-:W-:Y:S01]  /*8970*/  FADD.FTZ R116, R116, R121 ;  /* 0x0000007974747221 */ /* 0x000fe20000010000 */
[----:B---3--:R-:W-:Y:S01]  /*8980*/  F2FP.F16.F32.PACK_AB R6, R44, R33 ;  /* 0x000000212c06723e */ /* 0x008fe200000000ff */
[----:B------:R-:W-:Y:S01]  /*8990*/  FADD.FTZ R118, R118, R119 ;  /* 0x0000007776767221 */ /* 0x000fe20000010000 */
[----:B--2---:R-:W-:Y:S01]  /*89a0*/  F2FP.F16.F32.PACK_AB R5, R34, R45 ;  /* 0x0000002d2205723e */ /* 0x004fe200000000ff */
[----:B------:R-:W1:Y:S01]  /*89b0*/  LDSM.16.MT88.4 R16, [R87+0x7800] ;  /* 0x007800005710783b */ /* 0x000e620000004200 */
[----:B------:R-:W-:Y:S01]  /*89c0*/  FADD.FTZ R109, R109, R116 ;  /* 0x000000746d6d7221 */ /* 0x000fe20000010000 */
[----:B------:R-:W-:-:S02]  /*89d0*/  FADD.FTZ R111, R111, R118 ;  /* 0x000000766f6f7221 */ /* 0x000fc40000010000 */
[----:B------:R-:W2:Y:S01]  /*89e0*/  LDSM.16.MT88.4 R12, [R88+0x7c00] ;  /* 0x007c0000580c783b */ /* 0x000ea20000004200 */
[----:B-----5:R-:W-:Y:S01]  /*89f0*/  F2FP.F16.F32.PACK_AB R7, R40, R35 ;  /* 0x000000232807723e */ /* 0x020fe200000000ff */
[----:B------:R-:W-:-:S06]  /*8a00*/  FADD.FTZ R112, R112, R109 ;  /* 0x0000006d70707221 */ /* 0x000fcc0000010000 */
[----:B----4-:R-:W-:Y:S01]  /*8a10*/  HMMA.16816.F32 R24, R4, R8, R24 ;  /* 0x000000080418723c */ /* 0x010fe20000001818 */
[----:B------:R-:W-:Y:S01]  /*8a20*/  FADD.FTZ R8, R106, R111 ;  /* 0x0000006f6a087221 */ /* 0x000fe20000010000 */
[----:B------:R-:W-:-:S03]  /*8a30*/  FADD.FTZ R103, R103, R112 ;  /* 0x0000007067677221 */ /* 0x000fc60000010000 */
[----:B------:R-:W-:Y:S01]  /*8a40*/  FADD.FTZ R105, R105, R8 ;  /* 0x0000000869697221 */ /* 0x000fe20000010000 */
[----:B------:R-:W-:-:S03]  /*8a50*/  FADD.FTZ R96, R96, R103 ;  /* 0x0000006760607221 */ /* 0x000fc60000010000 */
[----:B------:R-:W-:Y:S01]  /*8a60*/  FADD.FTZ R98, R98, R105 ;  /* 0x0000006962627221 */ /* 0x000fe20000010000 */
[----:B------:R-:W-:Y:S01]  /*8a70*/  FADD.FTZ R96, R89, R96 ;  /* 0x0000006059607221 */ /* 0x000fe20000010000 */
[----:B------:R-:W-:Y:S01]  /*8a80*/  HMMA.16816.F32 R20, R4, R10, R20 ;  /* 0x0000000a0414723c */ /* 0x000fe20000001814 */
[----:B------:R-:W3:Y:S01]  /*8a90*/  LDSM.16.MT88.4 R8, [R87+0x7c00] ;  /* 0x007c00005708783b */ /* 0x000ee20000004200 */
[----:B------:R-:W-:Y:S01]  /*8aa0*/  FADD.FTZ R98, R91, R98 ;  /* 0x000000625b627221 */ /* 0x000fe20000010000 */
[----:B------:R-:W-:-:S03]  /*8ab0*/  FADD.FTZ R95, R95, R96 ;  /* 0x000000605f5f7221 */ /* 0x000fc60000010000 */
[----:B------:R-:W-:Y:S01]  /*8ac0*/  FADD.FTZ R97, R97, R98 ;  /* 0x0000006261617221 */ /* 0x000fe20000010000 */
[----:B------:R-:W-:-:S03]  /*8ad0*/  FADD.FTZ R94, R94, R95 ;  /* 0x0000005f5e5e7221 */ /* 0x000fc60000010000 */
[----:B------:R-:W-:Y:S01]  /*8ae0*/  FADD.FTZ R97, R104, R97 ;  /* 0x0000006168617221 */ /* 0x000fe20000010000 */
[-C--:B------:R-:W-:Y:S01]  /*8af0*/  FFMA.FTZ R63, R63, R81.reuse, -R92 ;  /* 0x000000513f3f7223 */ /* 0x080fe2000001085c */
[----:B------:R-:W-:Y:S01]  /*8b00*/  FADD.FTZ R93, R93, R94 ;  /* 0x0000005e5d5d7221 */ /* 0x000fe20000010000 */
[-CC-:B------:R-:W-:Y:S01]  /*8b10*/  FFMA.FTZ R64, R62, R81.reuse, -R92.reuse ;  /* 0x000000513e407223 */ /* 0x180fe2000001085c */
[----:B------:R-:W-:Y:S01]  /*8b20*/  FADD.FTZ R102, R102, R97 ;  /* 0x0000006166667221 */ /* 0x000fe20000010000 */
[----:B------:R4:W-:Y:S01]  /*8b30*/  MUFU.EX2 R62, R63 ;  /* 0x0000003f003e7308 */ /* 0x0009e20000000800 */
[-C--:B------:R-:W-:Y:S01]  /*8b40*/  FFMA.FTZ R57, R61, R81.reuse, -R92 ;  /* 0x000000513d397223 */ /* 0x080fe2000001085c */
[----:B------:R-:W-:Y:S01]  /*8b50*/  FADD.FTZ R100, R100, R93 ;  /* 0x0000005d64647221 */ /* 0x000fe20000010000 */
[----:B------:R-:W-:Y:S01]  /*8b60*/  FADD.FTZ R102, R101, R102 ;  /* 0x0000006665667221 */ /* 0x000fe20000010000 */
[----:B------:R5:W2:Y:S01]  /*8b70*/  MUFU.EX2 R61, R64 ;  /* 0x00000040003d7308 */ /* 0x000aa20000000800 */
[-C--:B------:R-:W-:Y:S01]  /*8b80*/  FFMA.FTZ R60, R60, R81.reuse, -R92 ;  /* 0x000000513c3c7223 */ /* 0x080fe2000001085c */
[-CC-:B------:R-:W-:Y:S01]  /*8b90*/  FFMA.FTZ R109, R52, R81.reuse, -R90.reuse ;  /* 0x00000051346d7223 */ /* 0x180fe2000001085a */
[-C--:B------:R-:W-:Y:S01]  /*8ba0*/  FFMA.FTZ R106, R48, R81.reuse, -R90 ;  /* 0x00000051306a7223 */ /* 0x080fe2000001085a */
[----:B------:R-:W-:Y:S01]  /*8bb0*/  FADD.FTZ R99, R99, R100 ;  /* 0x0000006463637221 */ /* 0x000fe20000010000 */
[----:B------:R-:W-:Y:S01]  /*8bc0*/  FADD.FTZ R115, R115, R102 ;  /* 0x0000006673737221 */ /* 0x000fe20000010000 */
[-CC-:B----4-:R-:W-:Y:S01]  /*8bd0*/  FFMA.FTZ R63, R56, R81.reuse, -R90.reuse ;  /* 0x00000051383f7223 */ /* 0x190fe2000001085a */
[----:B-----5:R-:W-:Y:S01]  /*8be0*/  FFMA.FTZ R64, R53, R81, -R90 ;  /* 0x0000005135407223 */ /* 0x020fe2000001085a */
[----:B------:R-:W-:Y:S01]  /*8bf0*/  MUFU.EX2 R57, R57 ;  /* 0x0000003900397308 */ /* 0x000fe20000000800 */
[----:B-1----:R-:W-:Y:S03]  /*8c00*/  HMMA.16816.F32 R36, R4, R16, R36 ;  /* 0x000000100424723c */ /* 0x002fe60000001824 */
[----:B------:R-:W-:Y:S01]  /*8c10*/  MUFU.EX2 R53, R63 ;  /* 0x0000003f00357308 */ /* 0x000fe20000000800 */
[----:B------:R-:W-:Y:S01]  /*8c20*/  FADD.FTZ R99, R110, R99 ;  /* 0x000000636e637221 */ /* 0x000fe20000010000 */
[----:B------:R-:W-:-:S02]  /*8c30*/  FADD.FTZ R114, R114, R115 ;  /* 0x0000007372727221 */ /* 0x000fc40000010000 */
[----:B------:R1:W4:Y:S01]  /*8c40*/  MUFU.EX2 R56, R60 ;  /* 0x0000003c00387308 */ /* 0x0003220000000800 */
[----:B------:R-:W-:Y:S03]  /*8c50*/  HMMA.16816.F32 R28, R4, R18, R28 ;  /* 0x00000012041c723c */ /* 0x000fe6000000181c */
[----:B------:R-:W5:Y:S04]  /*8c60*/  MUFU.EX2 R52, R64 ;  /* 0x0000004000347308 */ /* 0x000f680000000800 */
[----:B------:R-:W-:Y:S04]  /*8c70*/  MUFU.EX2 R48, R109 ;  /* 0x0000006d00307308 */ /* 0x000fe80000000800 */
[----:B------:R-:W3:Y:S01]  /*8c80*/  MUFU.EX2 R63, R106 ;  /* 0x0000006a003f7308 */ /* 0x000ee20000000800 */
[----:B------:R-:W-:Y:S01]  /*8c90*/  FADD.FTZ R108, R108, R99 ;  /* 0x000000636c6c7221 */ /* 0x000fe20000010000 */
[----:B------:R-:W-:Y:S01]  /*8ca0*/  FADD.FTZ R113, R113, R114 ;  /* 0x0000007271717221 */ /* 0x000fe20000010000 */
[----:B--2---:R-:W-:Y:S01]  /*8cb0*/  F2FP.F16.F32.PACK_AB R16, R61, R62 ;  /* 0x0000003e3d10723e */ /* 0x004fe200000000ff */
[----:B-1----:R-:W-:Y:S01]  /*8cc0*/  FFMA.FTZ R60, R71, R81, -R92 ;  /* 0x00000051473c7223 */ /* 0x002fe2000001085c */
[----:B------:R-:W-:Y:S01]  /*8cd0*/  FADD.FTZ R108, R107, R108 ;  /* 0x0000006c6b6c7221 */ /* 0x000fe20000010000 */
[----:B------:R-:W-:Y:S01]  /*8ce0*/  FADD.FTZ R120, R120, R113 ;  /* 0x0000007178787221 */ /* 0x000fe20000010000 */
[----:B----4-:R-:W-:Y:S01]  /*8cf0*/  F2FP.F16.F32.PACK_AB R18, R56, R57 ;  /* 0x000000393812723e */ /* 0x010fe200000000ff */
[----:B------:R-:W1:Y:S01]  /*8d00*/  LDSM.16.MT88.4 R4, [R88+0x8000] ;  /* 0x008000005804783b */ /* 0x000e620000004200 */
[----:B-----5:R-:W-:Y:S01]  /*8d10*/  F2FP.F16.F32.PACK_AB R17, R52, R53 ;  /* 0x000000353411723e */ /* 0x020fe200000000ff */
[----:B------:R-:W-:Y:S01]  /*8d20*/  FADD.FTZ R125, R125, R108 ;  /* 0x0000006c7d7d7221 */ /* 0x000fe20000010000 */
[----:B------:R-:W-:Y:S01]  /*8d30*/  FADD.FTZ R131, R131, R120 ;  /* 0x0000007883837221 */ /* 0x000fe20000010000 */
[----:B---3--:R-:W-:-:S02]  /*8d40*/  F2FP.F16.F32.PACK_AB R19, R63, R48 ;  /* 0x000000303f13723e */ /* 0x008fc400000000ff */
[----:B------:R-:W-:Y:S01]  /*8d50*/  FADD.FTZ R128, R128, R125 ;  /* 0x0000007d80807221 */ /* 0x000fe20000010000 */
[----:B------:R-:W-:-:S03]  /*8d60*/  FADD.FTZ R130, R130, R131 ;  /* 0x0000008382827221 */ /* 0x000fc60000010000 */
[----:B------:R-:W-:Y:S01]  /*8d70*/  FADD.FTZ R127, R127, R128 ;  /* 0x000000807f7f7221 */ /* 0x000fe20000010000 */
[----:B------:R-:W-:Y:S03]  /*8d80*/  HMMA.16816.F32 R24, R16, R12, R24 ;  /* 0x0000000c1018723c */ /* 0x000fe60000001818 */
[----:B------:R-:W-:-:S05]  /*8d90*/  FADD.FTZ R126, R126, R127 ;  /* 0x0000007f7e7e7221 */ /* 0x000fca0000010000 */
[----:B------:R-:W-:Y:S01]  /*8da0*/  HMMA.16816.F32 R20, R16, R14, R20 ;  /* 0x0000000e1014723c */ /* 0x000fe20000001814 */
[----:B------:R-:W-:-:S07]  /*8db0*/  FFMA.FTZ R64, R66, R81, -R92 ;  /* 0x0000005142407223 */ /* 0x000fce000001085c */
[C---:B------:R-:W-:Y:S08]  /*8dc0*/  HMMA.16816.F32 R36, R16.reuse, R8, R36 ;  /* 0x000000081024723c */ /* 0x040ff00000001824 */
[----:B------:R-:W-:Y:S01]  /*8dd0*/  HMMA.16816.F32 R28, R16, R10, R28 ;  /* 0x0000000a101c723c */ /* 0x000fe2000000181c */
[----:B------:R-:W-:Y:S01]  /*8de0*/  FADD.FTZ R19, R129, R130 ;  /* 0x0000008281137221 */ /* 0x000fe20000010000 */
[----:B------:R-:W-:-:S03]  /*8df0*/  FFMA.FTZ R66, R67, R81, -R92 ;  /* 0x0000005143427223 */ /* 0x000fc6000001085c */
[----:B------:R-:W-:Y:S01]  /*8e00*/  FADD.FTZ R19, R132, R19 ;  /* 0x0000001384137221 */ /* 0x000fe20000010000 */
[-CC-:B------:R-:W-:Y:S01]  /*8e10*/  FFMA.FTZ R12, R59, R81.reuse, -R90.reuse ;  /* 0x000000513b0c7223 */ /* 0x180fe2000001085a */
[-C--:B------:R-:W-:Y:S01]  /*8e20*/  FFMA.FTZ R13, R54, R81.reuse, -R90 ;  /* 0x00000051360d7223 */ /* 0x080fe2000001085a */
[----:B------:R-:W-:Y:S01]  /*8e30*/  FADD.FTZ R135, R135, R126 ;  /* 0x0000007e87877221 */ /* 0x000fe20000010000 */
[----:B------:R-:W-:Y:S01]  /*8e40*/  FADD.FTZ R136, R136, R19 ;  /* 0x0000001388887221 */ /* 0x000fe20000010000 */
[-C--:B------:R-:W-:Y:S01]  /*8e50*/  FFMA.FTZ R71, R69, R81.reuse, -R92 ;  /* 0x0000005145477223 */ /* 0x080fe2000001085c */
[----:B------:R-:W-:Y:S01]  /*8e60*/  FFMA.FTZ R69, R65, R81, -R90 ;  /* 0x0000005141457223 */ /* 0x000fe2000001085a */
[----:B------:R-:W-:Y:S01]  /*8e70*/  FADD.FTZ R134, R134, R135 ;  /* 0x0000008786867221 */ /* 0x000fe20000010000 */
[----:B------:R-:W-:Y:S01]  /*8e80*/  MUFU.EX2 R65, R66 ;  /* 0x0000004200417308 */ /* 0x000fe20000000800 */
[----:B------:R-:W-:-:S03]  /*8e90*/  FADD.FTZ R136, R145, R136 ;  /* 0x0000008891887221 */ /* 0x000fc60000010000 */
[----:B------:R-:W-:Y:S01]  /*8ea0*/  MUFU.EX2 R54, R12 ;  /* 0x0000000c00367308 */ /* 0x000fe20000000800 */
[----:B------:R-:W-:-:S03]  /*8eb0*/  FADD.FTZ R133, R133, R134 ;  /* 0x0000008685857221 */ /* 0x000fc60000010000 */
[----:B------:R2:W-:Y:S01]  /*8ec0*/  MUFU.EX2 R66, R13 ;  /* 0x0000000d00427308 */ /* 0x0005e20000000800 */
[----:B------:R-:W-:Y:S01]  /*8ed0*/  FADD.FTZ R143, R143, R136 ;  /* 0x000000888f8f7221 */ /* 0x000fe20000010000 */
[----:B------:R-:W-:-:S03]  /*8ee0*/  FADD.FTZ R133, R140, R133 ;  /* 0x000000858c857221 */ /* 0x000fc60000010000 */
[----:B------:R-:W-:Y:S01]  /*8ef0*/  FADD.FTZ R142, R142, R143 ;  /* 0x0000008f8e8e7221 */ /* 0x000fe20000010000 */
[----:B--2---:R-:W2:Y:S01]  /*8f00*/  LDSM.16.MT88.4 R12, [R87+0x8000] ;  /* 0x00800000570c783b */ /* 0x004ea20000004200 */
[----:B------:R-:W-:Y:S02]  /*8f10*/  FADD.FTZ R138, R138, R133 ;  /* 0x000000858a8a7221 */ /* 0x000fe40000010000 */
[----:B------:R-:W-:Y:S01]  /*8f20*/  FADD.FTZ R175, R175, R142 ;  /* 0x0000008eafaf7221 */ /* 0x000fe20000010000 */
[-C--:B------:R-:W-:Y:S01]  /*8f30*/  FFMA.FTZ R55, R55, R81.reuse, -R90 ;  /* 0x0000005137377223 */ /* 0x080fe2000001085a */
[----:B------:R-:W-:Y:S01]  /*8f40*/  MUFU.EX2 R60, R60 ;  /* 0x0000003c003c7308 */ /* 0x000fe20000000800 */
[----:B------:R-:W-:Y:S01]  /*8f50*/  FADD.FTZ R138, R159, R138 ;  /* 0x0000008a9f8a7221 */ /* 0x000fe20000010000 */
[----:B------:R-:W-:Y:S02]  /*8f60*/  FADD.FTZ R175, R154, R175 ;  /* 0x000000af9aaf7221 */ /* 0x000fe40000010000 */
[----:B------:R-:W-:Y:S01]  /*8f70*/  MUFU.EX2 R64, R64 ;  /* 0x0000004000407308 */ /* 0x000fe20000000800 */
[----:B------:R-:W-:Y:S01]  /*8f80*/  FADD.FTZ R157, R157, R138 ;  /* 0x0000008a9d9d7221 */ /* 0x000fe20000010000 */
[----:B------:R-:W-:Y:S01]  /*8f90*/  FADD.FTZ R146, R146, R175 ;  /* 0x000000af92927221 */ /* 0x000fe20000010000 */
[-CC-:B------:R-:W-:Y:S01]  /*8fa0*/  FFMA.FTZ R51, R51, R81.reuse, -R92.reuse ;  /* 0x0000005133337223 */ /* 0x180fe2000001085c */
[----:B------:R-:W3:Y:S01]  /*8fb0*/  MUFU.EX2 R67, R71 ;  /* 0x0000004700437308 */ /* 0x000ee20000000800 */
[----:B------:R-:W-:Y:S01]  /*8fc0*/  FADD.FTZ R157, R144, R157 ;  /* 0x0000009d909d7221 */ /* 0x000fe20000010000 */
[-CC-:B------:R-:W-:Y:S01]  /*8fd0*/  FFMA.FTZ R18, R58, R81.reuse, -R92.reuse ;  /* 0x000000513a127223 */ /* 0x180fe2000001085c */
[-C--:B------:R-:W-:Y:S01]  /*8fe0*/  FFMA.FTZ R17, R73, R81.reuse, -R92 ;  /* 0x0000005149117223 */ /* 0x080fe2000001085c */
[----:B------:R-:W4:Y:S01]  /*8ff0*/  MUFU.EX2 R59, R69 ;  /* 0x00000045003b7308 */ /* 0x000f220000000800 */
[----:B------:R-:W-:Y:S01]  /*9000*/  FADD.FTZ R181, R181, R146 ;  /* 0x00000092b5b57221 */ /* 0x000fe20000010000 */
[-C--:B------:R-:W-:Y:S01]  /*9010*/  FFMA.FTZ R16, R70, R81.reuse, -R92 ;  /* 0x0000005146107223 */ /* 0x080fe2000001085c */
[-CC-:B------:R-:W-:Y:S01]  /*9020*/  FFMA.FTZ R50, R50, R81.reuse, -R90.reuse ;  /* 0x0000005132327223 */ /* 0x180fe2000001085a */
[----:B------:R-:W5:Y:S01]  /*9030*/  MUFU.EX2 R55, R55 ;  /* 0x0000003700377308 */ /* 0x000f620000000800 */
[----:B------:R-:W-:Y:S01]  /*9040*/  FADD.FTZ R156, R156, R157 ;  /* 0x0000009d9c9c7221 */ /* 0x000fe20000010000 */
[----:B------:R-:W-:Y:S01]  /*9050*/  FADD.FTZ R160, R160, R181 ;  /* 0x000000b5a0a07221 */ /* 0x000fe20000010000 */
[-C--:B------:R-:W-:Y:S01]  /*9060*/  FFMA.FTZ R68, R68, R81.reuse, -R90 ;  /* 0x0000005144447223 */ /* 0x080fe2000001085a */
[-C--:B------:R-:W-:Y:S01]  /*9070*/  FFMA.FTZ R42, R42, R81.reuse, -R92 ;  /* 0x000000512a2a7223 */ /* 0x080fe2000001085c */
[----:B------:R-:W-:Y:S01]  /*9080*/  FADD.FTZ R195, R195, R156 ;  /* 0x0000009cc3c37221 */ /* 0x000fe20000010000 */
[----:B------:R-:W-:Y:S01]  /*9090*/  FADD.FTZ R191, R191, R160 ;  /* 0x000000a0bfbf7221 */ /* 0x000fe20000010000 */
[----:B---3--:R-:W-:Y:S01]  /*90a0*/  F2FP.F16.F32.PACK_AB R8, R67, R60 ;  /* 0x0000003c4308723e */ /* 0x008fe200000000ff */
[----:B------:R-:W-:Y:S01]  /*90b0*/  FFMA.FTZ R78, R78, R81, -R90 ;  /* 0x000000514e4e7223 */ /* 0x000fe2000001085a */
[----:B------:R-:W-:Y:S01]  /*90c0*/  F2FP.F16.F32.PACK_AB R10, R65, R64 ;  /* 0x00000040410a723e */ /* 0x000fe200000000ff */
[----:B------:R-:W-:Y:S01]  /*90d0*/  FADD.FTZ R158, R158, R195 ;  /* 0x000000c39e9e7221 */ /* 0x000fe20000010000 */
[----:B----4-:R-:W-:Y:S01]  /*90e0*/  F2FP.F16.F32.PACK_AB R9, R54, R59 ;  /* 0x0000003b3609723e */ /* 0x010fe200000000ff */
[----:B------:R-:W-:Y:S01]  /*90f0*/  FADD.FTZ R162, R162, R191 ;  /* 0x000000bfa2a27221 */ /* 0x000fe20000010000 */
[----:B------:R-:W-:Y:S01]  /*9100*/  LDSM.16.MT88.4 R132, [R87+0x8c00] ;  /* 0x008c00005784783b */ /* 0x000fe20000004200 */
[----:B-----5:R-:W-:Y:S01]  /*9110*/  F2FP.F16.F32.PACK_AB R11, R55, R66 ;  /* 0x00000042370b723e */ /* 0x020fe200000000ff */
[----:B------:R-:W-:Y:S01]  /*9120*/  FADD.FTZ R185, R185, R158 ;  /* 0x0000009eb9b97221 */ /* 0x000fe20000010000 */
[----:B------:R-:W-:-:S03]  /*9130*/  FADD.FTZ R162, R193, R162 ;  /* 0x000000a2c1a27221 */ /* 0x000fc60000010000 */
[----:B------:R-:W-:Y:S02]  /*9140*/  FADD.FTZ R166, R166, R185 ;  /* 0x000000b9a6a67221 */ /* 0x000fe40000010000 */
[----:B-1----:R-:W-:Y:S01]  /*9150*/  HMMA.16816.F32 R24, R8, R4, R24 ;  /* 0x000000040818723c */ /* 0x002fe20000001818 */
[----:B------:R-:W-:Y:S01]  /*9160*/  FADD.FTZ R163, R163, R162 ;  /* 0x000000a2a3a37221 */ /* 0x000fe20000010000 */
[----:B------:R-:W-:-:S06]  /*9170*/  FADD.FTZ R179, R179, R166 ;  /* 0x000000a6b3b37221 */ /* 0x000fcc0000010000 */
[----:B------:R-:W-:Y:S01]  /*9180*/  HMMA.16816.F32 R20, R8, R6, R20 ;  /* 0x000000060814723c */ /* 0x000fe20000001814 */
[----:B------:R-:W1:Y:S01]  /*9190*/  LDSM.16.MT88.4 R4, [R88+0x8400] ;  /* 0x008400005804783b */ /* 0x000e620000004200 */
[----:B------:R-:W-:-:S06]  /*91a0*/  FADD.FTZ R170, R170, R163 ;  /* 0x000000a3aaaa7221 */ /* 0x000fcc0000010000 */
[C---:B--2---:R-:W-:Y:S08]  /*91b0*/  HMMA.16816.F32 R36, R8.reuse, R12, R36 ;  /* 0x0000000c0824723c */ /* 0x044ff00000001824 */
[----:B------:R-:W-:Y:S01]  /*91c0*/  HMMA.16816.F32 R28, R8, R14, R28 ;  /* 0x0000000e081c723c */ /* 0x000fe2000000181c */
[----:B------:R-:W2:Y:S01]  /*91d0*/  LDSM.16.MT88.4 R12, [R87+0x8400] ;  /* 0x00840000570c783b */ /* 0x000ea20000004200 */
[----:B------:R-:W-:Y:S01]  /*91e0*/  FADD.FTZ R168, R168, R179 ;  /* 0x000000b3a8a87221 */ /* 0x000fe20000010000 */
[----:B------:R-:W-:Y:S01]  /*91f0*/  FADD.FTZ R169, R169, R170 ;  /* 0x000000aaa9a97221 */ /* 0x000fe20000010000 */
[----:B------:R3:W-:Y:S02]  /*9200*/  MUFU.EX2 R19, R51 ;  /* 0x0000003300137308 */ /* 0x0007e40000000800 */
[----:B------:R-:W-:Y:S01]  /*9210*/  FADD.FTZ R168, R177, R168 ;  /* 0x000000a8b1a87221 */ /* 0x000fe20000010000 */
[----:B------:R-:W-:Y:S01]  /*9220*/  FADD.FTZ R172, R172, R169 ;  /* 0x000000a9acac7221 */ /* 0x000fe20000010000 */
[----:B------:R-:W-:-:S02]  /*9230*/  FFMA.FTZ R58, R47, R81, -R90 ;  /* 0x000000512f3a7223 */ /* 0x000fc4000001085a */
[----:B------:R-:W-:Y:S01]  /*9240*/  FADD.FTZ R167, R167, R168 ;  /* 0x000000a8a7a77221 */ /* 0x000fe20000010000 */
[----:B------:R-:W-:Y:S01]  /*9250*/  FADD.FTZ R141, R141, R172 ;  /* 0x000000ac8d8d7221 */ /* 0x000fe20000010000 */
[----:B------:R-:W-:Y:S01]  /*9260*/  MUFU.EX2 R18, R18 ;  /* 0x0000001200127308 */ /* 0x000fe20000000800 */
[----:B---3--:R-:W-:-:S03]  /*9270*/  FFMA.FTZ R51, R46, R81, -R90 ;  /* 0x000000512e337223 */ /* 0x008fc6000001085a */
[----:B------:R-:W3:Y:S01]  /*9280*/  MUFU.EX2 R17, R17 ;  /* 0x0000001100117308 */ /* 0x000ee20000000800 */
[----:B------:R-:W-:Y:S01]  /*9290*/  FADD.FTZ R174, R174, R167 ;  /* 0x000000a7aeae7221 */ /* 0x000fe20000010000 */
[----:B------:R-:W-:Y:S02]  /*92a0*/  FADD.FTZ R178, R178, R141 ;  /* 0x0000008db2b27221 */ /* 0x000fe40000010000 */
[----:B------:R-:W4:Y:S04]  /*92b0*/  MUFU.EX2 R16, R16 ;  /* 0x0000001000107308 */ /* 0x000f280000000800 */
[----:B------:R-:W-:Y:S04]  /*92c0*/  MUFU.EX2 R50, R50 ;  /* 0x0000003200327308 */ /* 0x000fe80000000800 */
[----:B------:R-:W5:Y:S04]  /*92d0*/  MUFU.EX2 R47, R68 ;  /* 0x00000044002f7308 */ /* 0x000f680000000800 */
[----:B------:R-:W-:Y:S04]  /*92e0*/  MUFU.EX2 R46, R58 ;  /* 0x0000003a002e7308 */ /* 0x000fe80000000800 */
[----:B------:R-:W1:Y:S01]  /*92f0*/  MUFU.EX2 R51, R51 ;  /* 0x0000003300337308 */ /* 0x000e620000000800 */
[----:B------:R-:W-:Y:S01]  /*9300*/  FADD.FTZ R155, R155, R174 ;  /* 0x000000ae9b9b7221 */ /* 0x000fe20000010000 */
[----:B------:R-:W-:Y:S01]  /*9310*/  FADD.FTZ R137, R137, R178 ;  /* 0x000000b289897221 */ /* 0x000fe20000010000 */
[----:B---3--:R-:W-:Y:S01]  /*9320*/  F2FP.F16.F32.PACK_AB R8, R17, R18 ;  /* 0x000000121108723e */ /* 0x008fe200000000ff */
[-CC-:B------:R-:W-:Y:S01]  /*9330*/  FFMA.FTZ R69, R85, R81.reuse, -R92.reuse ;  /* 0x0000005155457223 */ /* 0x180fe2000001085c */
[----:B------:R-:W-:Y:S01]  /*9340*/  FADD.FTZ R176, R176, R155 ;  /* 0x0000009bb0b07221 */ /* 0x000fe20000010000 */
[----:B------:R-:W-:Y:S01]  /*9350*/  FADD.FTZ R180, R180, R137 ;  /* 0x00000089b4b47221 */ /* 0x000fe20000010000 */
[----:B----4-:R-:W-:Y:S01]  /*9360*/  F2FP.F16.F32.PACK_AB R10, R19, R16 ;  /* 0x00000010130a723e */ /* 0x010fe200000000ff */
[-C--:B------:R-:W-:Y:S01]  /*9370*/  FFMA.FTZ R71, R83, R81.reuse, -R92 ;  /* 0x0000005153477223 */ /* 0x080fe2000001085c */
[----:B-----5:R-:W-:Y:S01]  /*9380*/  F2FP.F16.F32.PACK_AB R9, R47, R50 ;  /* 0x000000322f09723e */ /* 0x020fe200000000ff */
[----:B------:R-:W-:Y:S01]  /*9390*/  FADD.FTZ R49, R49, R176 ;  /* 0x000000b031317221 */ /* 0x000fe20000010000 */
[----:B------:R-:W-:Y:S01]  /*93a0*/  FADD.FTZ R45, R45, R180 ;  /* 0x000000b42d2d7221 */ /* 0x000fe20000010000 */
[-CC-:B------:R-:W-:Y:S01]  /*93b0*/  FFMA.FTZ R73, R77, R81.reuse, -R90.reuse ;  /* 0x000000514d497223 */ /* 0x180fe2000001085a */
[----:B------:R-:W-:Y:S01]  /*93c0*/  FFMA.FTZ R70, R43, R81, -R90 ;  /* 0x000000512b467223 */ /* 0x000fe2000001085a */
[----:B-1----:R-:W-:Y:S01]  /*93d0*/  F2FP.F16.F32.PACK_AB R11, R51, R46 ;  /* 0x0000002e330b723e */ /* 0x002fe200000000ff */
[----:B------:R-:W-:Y:S01]  /*93e0*/  FADD.FTZ R32, R32, R49 ;  /* 0x0000003120207221 */ /* 0x000fe20000010000 */
[----:B------:R-:W-:Y:S01]  /*93f0*/  FADD.FTZ R34, R34, R45 ;  /* 0x0000002d22227221 */ /* 0x000fe20000010000 */
[----:B------:R-:W-:Y:S01]  /*9400*/  MUFU.EX2 R42, R42 ;  /* 0x0000002a002a7308 */ /* 0x000fe20000000800 */
[----:B------:R-:W-:Y:S01]  /*9410*/  LDSM.16.MT88.4 R140, [R88+0x8c00] ;  /* 0x008c0000588c783b */ /* 0x000fe20000004200 */
[----:B------:R-:W-:Y:S01]  /*9420*/  FADD.FTZ R33, R33, R32 ;  /* 0x0000002021217221 */ /* 0x000fe20000010000 */
[----:B------:R-:W-:Y:S01]  /*9430*/  FADD.FTZ R35, R35, R34 ;  /* 0x0000002223237221 */ /* 0x000fe20000010000 */
[----:B------:R-:W-:Y:S02]  /*9440*/  HMMA.16816.F32 R24, R8, R4, R24 ;  /* 0x000000040818723c */ /* 0x000fe40000001818 */
[----:B------:R-:W-:Y:S01]  /*9450*/  FADD.FTZ R33, R44, R33 ;  /* 0x000000212c217221 */ /* 0x000fe20000010000 */
[----:B------:R-:W-:-:S05]  /*9460*/  FADD.FTZ R40, R40, R35 ;  /* 0x0000002328287221 */ /* 0x000fca0000010000 */
[C---:B------:R-:W-:Y:S01]  /*9470*/  HMMA.16816.F32 R20, R8.reuse, R6, R20 ;  /* 0x000000060814723c */ /* 0x040fe20000001814 */
[----:B------:R-:W-:Y:S07]  /*9480*/  LDSM.16.MT88.4 R4, [R88+0x8800] ;  /* 0x008800005804783b */ /* 0x000fee0000004200 */
[C---:B--2---:R-:W-:Y:S08]  /*9490*/  HMMA.16816.F32 R36, R8.reuse, R12, R36 ;  /* 0x0000000c0824723c */ /* 0x044ff00000001824 */
[----:B------:R-:W-:Y:S01]  /*94a0*/  HMMA.16816.F32 R28, R8, R14, R28 ;  /* 0x0000000e081c723c */ /* 0x000fe2000000181c */
[----:B------:R-:W1:Y:S01]  /*94b0*/  LDSM.16.MT88.4 R8, [R87+0x8800] ;  /* 0x008800005708783b */ /* 0x000e620000004200 */
[----:B------:R-:W-:Y:S01]  /*94c0*/  FADD.FTZ R62, R62, R33 ;  /* 0x000000213e3e7221 */ /* 0x000fe20000010000 */
[----:B------:R-:W-:Y:S01]  /*94d0*/  FADD.FTZ R53, R53, R40 ;  /* 0x0000002835357221 */ /* 0x000fe20000010000 */
[-C--:B------:R-:W-:Y:S01]  /*94e0*/  FFMA.FTZ R58, R86, R81.reuse, -R92 ;  /* 0x00000051563a7223 */ /* 0x080fe2000001085c */
[----:B------:R-:W-:Y:S01]  /*94f0*/  FFMA.FTZ R68, R75, R81, -R90 ;  /* 0x000000514b447223 */ /* 0x000fe2000001085a */
[----:B------:R-:W-:Y:S01]  /*9500*/  FADD.FTZ R62, R61, R62 ;  /* 0x0000003e3d3e7221 */ /* 0x000fe20000010000 */
[----:B------:R-:W-:-:S03]  /*9510*/  FADD.FTZ R53, R52, R53 ;  /* 0x0000003534357221 */ /* 0x000fc60000010000 */
[----:B------:R-:W-:Y:S01]  /*9520*/  FADD.FTZ R57, R57, R62 ;  /* 0x0000003e39397221 */ /* 0x000fe20000010000 */
[----:B------:R-:W-:Y:S01]  /*9530*/  FADD.FTZ R48, R48, R53 ;  /* 0x0000003530307221 */ /* 0x000fe20000010000 */
[----:B------:R-:W2:Y:S02]  /*9540*/  MUFU.EX2 R69, R69 ;  /* 0x0000004500457308 */ /* 0x000ea40000000800 */
[----:B------:R-:W-:Y:S01]  /*9550*/  FADD.FTZ R57, R56, R57 ;  /* 0x0000003938397221 */ /* 0x000fe20000010000 */
[----:B------:R-:W-:Y:S01]  /*9560*/  FADD.FTZ R48, R63, R48 ;  /* 0x000000303f307221 */ /* 0x000fe20000010000 */
[----:B------:R-:W-:Y:S04]  /*9570*/  MUFU.EX2 R58, R58 ;  /* 0x0000003a003a7308 */ /* 0x000fe80000000800 */
[----:B------:R-:W3:Y:S04]  /*9580*/  MUFU.EX2 R71, R71 ;  /* 0x0000004700477308 */ /* 0x000ee80000000800 */
        /* <DEDUP_REMOVED lines=11> */
[----:B---3--:R-:W-:Y:S01]  /*9640*/  F2FP.F16.F32.PACK_AB R14, R71, R58 ;  /* 0x0000003a470e723e */ /* 0x008fe200000000ff */
[----:B------:R-:W-:Y:S01]  /*9650*/  FFMA.FTZ R40, R41, R81, -R90 ;  /* 0x0000005129287223 */ /* 0x000fe2000001085a */
[----:B----4-:R-:W-:Y:S02]  /*9660*/  F2FP.F16.F32.PACK_AB R13, R73, R68 ;  /* 0x00000044490d723e */ /* 0x010fe400000000ff */
[----:B-----5:R-:W-:Y:S01]  /*9670*/  F2FP.F16.F32.PACK_AB R15, R70, R43 ;  /* 0x0000002b460f723e */ /* 0x020fe200000000ff */
[-CC-:B------:R-:W-:Y:S01]  /*9680*/  FFMA.FTZ R32, R84, R81.reuse, -R92.reuse ;  /* 0x0000005154207223 */ /* 0x180fe2000001085c */
[-CC-:B------:R-:W-:Y:S01]  /*9690*/  FFMA.FTZ R34, R82, R81.reuse, -R92.reuse ;  /* 0x0000005152227223 */ /* 0x180fe2000001085c */
[-C--:B------:R-:W-:Y:S01]  /*96a0*/  FFMA.FTZ R245, R80, R81.reuse, -R92 ;  /* 0x0000005150f57223 */ /* 0x080fe2000001085c */
[-CC-:B------:R-:W-:Y:S01]  /*96b0*/  FFMA.FTZ R35, R76, R81.reuse, -R90.reuse ;  /* 0x000000514c237223 */ /* 0x180fe2000001085a */
[-C--:B------:R-:W-:Y:S01]  /*96c0*/  FFMA.FTZ R41, R74, R81.reuse, -R90 ;  /* 0x000000514a297223 */ /* 0x080fe2000001085a */
[----:B------:R-:W-:Y:S01]  /*96d0*/  FADD.FTZ R65, R65, R64 ;  /* 0x0000004041417221 */ /* 0x000fe20000010000 */
[----:B------:R-:W-:Y:S01]  /*96e0*/  FADD.FTZ R55, R55, R66 ;  /* 0x0000004237377221 */ /* 0x000fe20000010000 */
[-C--:B------:R-:W-:Y:S01]  /*96f0*/  FFMA.FTZ R79, R79, R81.reuse, -R92 ;  /* 0x000000514f4f7223 */ /* 0x080fe2000001085c */
[----:B------:R-:W-:Y:S01]  /*9700*/  FFMA.FTZ R72, R72, R81, -R90 ;  /* 0x0000005148487223 */ /* 0x000fe2000001085a */
[C---:B-1----:R-:W-:Y:S01]  /*9710*/  HMMA.16816.F32 R36, R12.reuse, R8, R36 ;  /* 0x000000080c24723c */ /* 0x042fe20000001824 */
[----:B------:R-:W-:Y:S01]  /*9720*/  FADD.FTZ R18, R18, R65 ;  /* 0x0000004112127221 */ /* 0x000fe20000010000 */
[----:B------:R-:W-:Y:S01]  /*9730*/  FADD.FTZ R50, R50, R55 ;  /* 0x0000003732327221 */ /* 0x000fe20000010000 */
[----:B------:R-:W-:Y:S04]  /*9740*/  MUFU.EX2 R32, R32 ;  /* 0x0000002000207308 */ /* 0x000fe80000000800 */
[----:B------:R-:W1:Y:S01]  /*9750*/  MUFU.EX2 R33, R79 ;  /* 0x0000004f00217308 */ /* 0x000e620000000800 */
[----:B------:R-:W-:Y:S03]  /*9760*/  HMMA.16816.F32 R24, R12, R4, R24 ;  /* 0x000000040c18723c */ /* 0x000fe60000001818 */
[----:B------:R-:W-:Y:S01]  /*9770*/  MUFU.EX2 R34, R34 ;  /* 0x0000002200227308 */ /* 0x000fe20000000800 */
[----:B------:R-:W-:-:S03]  /*9780*/  FADD.FTZ R17, R17, R18 ;  /* 0x0000001211117221 */ /* 0x000fc60000010000 */
[----:B------:R-:W2:Y:S01]  /*9790*/  MUFU.EX2 R245, R245 ;  /* 0x000000f500f57308 */ /* 0x000ea20000000800 */
[----:B------:R-:W-:Y:S03]  /*97a0*/  HMMA.16816.F32 R20, R12, R6, R20 ;  /* 0x000000060c14723c */ /* 0x000fe60000001814 */
[----:B------:R-:W-:Y:S01]  /*97b0*/  MUFU.EX2 R35, R35 ;  /* 0x0000002300237308 */ /* 0x000fe20000000800 */
[----:B------:R-:W-:-:S03]  /*97c0*/  FADD.FTZ R47, R47, R50 ;  /* 0x000000322f2f7221 */ /* 0x000fc60000010000 */
        /* <DEDUP_REMOVED lines=11> */
[----:B---3--:R-:W-:Y:S01]  /*9880*/  F2FP.F16.F32.PACK_AB R5, R40, R35 ;  /* 0x000000232805723e */ /* 0x008fe200000000ff */
[----:B------:R-:W-:Y:S01]  /*9890*/  FADD.FTZ R10, R68, R51 ;  /* 0x00000033440a7221 */ /* 0x000fe20000010000 */
[----:B----4-:R-:W-:Y:S01]  /*98a0*/  F2FP.F16.F32.PACK_AB R7, R8, R41 ;  /* 0x000000290807723e */ /* 0x010fe200000000ff */
[----:B------:R-:W-:Y:S02]  /*98b0*/  FADD.FTZ R69, R69, R42 ;  /* 0x0000002a45457221 */ /* 0x000fe40000010000 */
[----:B------:R-:W-:-:S02]  /*98c0*/  FADD.FTZ R10, R73, R10 ;  /* 0x0000000a490a7221 */ /* 0x000fc40000010000 */
[----:B------:R-:W-:Y:S02]  /*98d0*/  FADD.FTZ R58, R58, R69 ;  /* 0x000000453a3a7221 */ /* 0x000fe40000010000 */
[----:B------:R-:W-:Y:S01]  /*98e0*/  HMMA.16816.F32 R144, R4, R140, R24 ;  /* 0x0000008c0490723c */ /* 0x000fe20000001818 */
[----:B------:R-:W-:Y:S01]  /*98f0*/  FADD.FTZ R43, R43, R10 ;  /* 0x0000000a2b2b7221 */ /* 0x000fe20000010000 */
[----:B------:R-:W-:-:S06]  /*9900*/  FADD.FTZ R71, R71, R58 ;  /* 0x0000003a47477221 */ /* 0x000fcc0000010000 */
[----:B------:R-:W-:Y:S01]  /*9910*/  HMMA.16816.F32 R136, R4, R132, R36 ;  /* 0x000000840488723c */ /* 0x000fe20000001824 */
[----:B------:R-:W-:-:S07]  /*9920*/  FADD.FTZ R70, R70, R43 ;  /* 0x0000002b46467221 */ /* 0x000fce0000010000 */
[C---:B------:R-:W-:Y:S08]  /*9930*/  HMMA.16816.F32 R140, R4.reuse, R142, R20 ;  /* 0x0000008e048c723c */ /* 0x040ff00000001814 */
[----:B------:R-:W-:Y:S01]  /*9940*/  HMMA.16816.F32 R132, R4, R134, R28 ;  /* 0x000000860484723c */ /* 0x000fe2000000181c */
[----:B------:R-:W-:Y:S02]  /*9950*/  VIADD R5, R151, 0xfffffffe ;  /* 0xfffffffe97057836 */ /* 0x000fe40000000000 */
[----:B------:R-:W-:Y:S01]  /*9960*/  FADD.FTZ R32, R32, R71 ;  /* 0x0000004720207221 */ /* 0x000fe20000010000 */
[----:B------:R-:W-:-:S02]  /*9970*/  FADD.FTZ R35, R35, R70 ;  /* 0x0000004623237221 */ /* 0x000fc40000010000 */
[----:B------:R-:W-:Y:S01]  /*9980*/  ISETP.GE.AND P0, PT, R5, R222, PT ;  /* 0x000000de0500720c */ /* 0x000fe20003f06270 */
[----:B------:R-:W-:Y:S01]  /*9990*/  FADD.FTZ R33, R33, R32 ;  /* 0x0000002021217221 */ /* 0x000fe20000010000 */
[----:B------:R-:W-:-:S03]  /*99a0*/  FADD.FTZ R40, R40, R35 ;  /* 0x0000002328287221 */ /* 0x000fc60000010000 */
[----:B------:R-:W-:Y:S01]  /*99b0*/  FADD.FTZ R34, R34, R33 ;  /* 0x0000002122227221 */ /* 0x000fe20000010000 */
[----:B------:R-:W-:-:S03]  /*99c0*/  FADD.FTZ R41, R41, R40 ;  /* 0x0000002829297221 */ /* 0x000fc60000010000 */
[----:B------:R-:W-:Y:S01]  /*99d0*/  FADD.FTZ R245, R245, R34 ;  /* 0x00000022f5f57221 */ /* 0x000fe20000010000 */
[----:B------:R-:W-:-:S03]  /*99e0*/  FADD.FTZ R247, R8, R41 ;  /* 0x0000002908f77221 */ /* 0x000fc60000010000 */
[----:B------:R-:W-:Y:S05]  /*99f0*/  @!P0 BRA `(.L_x_3413) ;  /* 0x0000005800188947 */ /* 0x000fea0003800000 */
[----:B------:R-:W-:Y:S01]  /*9a00*/  IMAD R150, R229, 0x40, R150 ;  /* 0x00000040e5967824 */ /* 0x000fe200078e0296 */
[----:B------:R-:W-:Y:S01]  /*9a10*/  LOP3.LUT R164, R164, 0x1f0, RZ, 0xc0, !PT ;  /* 0x000001f0a4a47812 */ /* 0x000fe200078ec0ff */
[----:B------:R-:W-:Y:S01]  /*9a20*/  IMAD.MOV.U32 R155, RZ, RZ, R0 ;  /* 0x000000ffff9b7224 */ /* 0x000fe200078e0000 */
[----:B------:R-:W-:Y:S01]  /*9a30*/  ISETP.NE.U32.AND P3, PT, R242, RZ, PT ;  /* 0x000000fff200720c */ /* 0x000fe20003f65070 */
[----:B------:R-:W-:Y:S01]  /*9a40*/  IMAD.SHL.U32 R235, R220, 0x40, RZ ;  /* 0x00000040dceb7824 */ /* 0x000fe200078e00ff */
[----:B------:R-:W-:Y:S01]  /*9a50*/  IADD3 R150, PT, PT, R153, R150, R164 ;  /* 0x0000009699967210 */ /* 0x000fe20007ffe0a4 */
[----:B------:R-:W-:Y:S01]  /*9a60*/  IMAD.MOV.U32 R153, RZ, RZ, R2 ;  /* 0x000000ffff997224 */ /* 0x000fe200078e0002 */
[----:B------:R-:W-:Y:S02]  /*9a70*/  ISETP.NE.AND.EX P3, PT, R243, RZ, PT, P3 ;  /* 0x000000fff300720c */ /* 0x000fe40003f65330 */
[----:B------:R-:W-:Y:S02]  /*9a80*/  IADD3 R150, PT, PT, -R152, R150, -R165 ;  /* 0x0000009698967210 */ /* 0x000fe40007ffe9a5 */
[----:B------:R-:W-:-:S03]  /*9a90*/  SHF.L.U64.HI R236, R220, 0x6, R221 ;  /* 0x00000006dcec7819 */ /* 0x000fc600000102dd */
[----:B------:R-:W-:-:S04]  /*9aa0*/  IMAD R151, R151, -0x100, R150 ;  /* 0xffffff0097977824 */ /* 0x000fc800078e0296 */
[----:B------:R-:W-:-:S07]  /*9ab0*/  VIADD R238, R151, 0x208 ;  /* 0x0000020897ee7836 */ /* 0x000fce0000000000 */
.L_x_3420:
[----:B------:R-:W1:Y:S01]  /*9ac0*/  S2R R213, SR_TID.X ;  /* 0x0000000000d57919 */ /* 0x000e620000002100 */
[----:B------:R-:W-:Y:S04]  /*9ad0*/  DEPBAR.LE SB0, 0x0 ;  /* 0x000080000000791a */ /* 0x000fe80000000000 */
[----:B------:R-:W-:Y:S05]  /*9ae0*/  WARPSYNC.ALL ;  /* 0x0000000000007948 */ /* 0x000fea0003800000 */
[----:B------:R-:W-:Y:S01]  /*9af0*/  BAR.SYNC.DEFER_BLOCKING 0x0 ;  /* 0x0000000000007b1d */ /* 0x000fe20000010000 */
[----:B------:R-:W-:Y:S01]  /*9b00*/  MOV R2, R226 ;  /* 0x000000e200027202 */ /* 0x000fe20000000f00 */
[----:B------:R-:W-:Y:S02]  /*9b10*/  @!P3 IMAD.MOV.U32 R5, RZ, RZ, RZ ;  /* 0x000000ffff05b224 */ /* 0x000fe400078e00ff */
[----:B------:R-:W-:Y:S03]  /*9b20*/  IMAD.MOV.U32 R0, RZ, RZ, R227 ;  /* 0x000000ffff007224 */ /* 0x000fe600078e00e3 */
[----:B------:R-:W-:Y:S02]  /*9b30*/  @!P3 IADD3 R5, P0, PT, RZ, -R5, RZ ;  /* 0x80000005ff05b210 */ /* 0x000fe40007f1e0ff */
[----:B-1----:R-:W-:Y:S01]  /*9b40*/  SHF.L.U32 R232, R213, 0x3, RZ ;  /* 0x00000003d5e87819 */ /* 0x002fe200000006ff */
[----:B------:R-:W2:Y:S01]  /*9b50*/  @!P3 LD.E R4, desc[UR4][R148.64+0x40] ;  /* 0x000040049404b980 */ /* 0x000ea2000c101900 */
[----:B------:R-:W-:Y:S01]  /*9b60*/  BSSY.RECONVERGENT B0, `(.L_x_3414) ;  /* 0x0000045000007945 */ /* 0x000fe20003800200 */
[----:B--2---:R-:W-:Y:S04]  /*9b70*/  @!P3 IMAD.SHL.U32 R4, R4, 0x100, RZ ;  /* 0x000001000404b824 */ /* 0x004fe800078e00ff */
[----:B------:R-:W-:Y:S05]  /*9b80*/  @!P3 IMAD.X R4, RZ, RZ, ~R4, P0 ;  /* 0x000000ffff04b224 */ /* 0x000fea00000e0e04 */
[----:B------:R-:W-:Y:S04]  /*9b90*/  @!P3 SHF.R.S64 R5, R5, 0x1f, R4 ;  /* 0x0000001f0505b819 */ /* 0x000fe80000001004 */
[----:B------:R-:W-:Y:S04]  /*9ba0*/  @!P3 IADD3 R226, P0, PT, R226, R5, RZ ;  /* 0x00000005e2e2b210 */ /* 0x000fe80007f1e0ff */
[----:B------:R-:W-:Y:S01]  /*9bb0*/  @!P3 LEA.HI.X.SX32 R227, R4, R227, 0x1, P0 ;  /* 0x000000e304e3b211 */ /* 0x000fe200000f0eff */
[----:B------:R-:W-:Y:S08]  /*9bc0*/  @!P3 BRA `(.L_x_3415) ;  /* 0x0000000000f8b947 */ /* 0x000ff00003800000 */
        /* <DEDUP_REMOVED lines=62> */
.L_x_3415:
[----:B------:R-:W-:Y:S05]  /*9fb0*/  BSYNC.RECONVERGENT B0 ;  /* 0x0000000000007941 */ /* 0x000fea0003800200 */
.L_x_3414:
[----:B------:R-:W1:Y:S01]  /*9fc0*/  S2UR UR6, SR_CgaCtaId ;  /* 0x00000000000679c3 */ /* 0x000e620000008800 */
[C---:B------:R-:W-:Y:S01]  /*9fd0*/  LOP3.LUT R104, R232.reuse, 0xc0, RZ, 0xc0, !PT ;  /* 0x000000c0e8687812 */ /* 0x040fe200078ec0ff */
[----:B------:R-:W-:Y:S01]  /*9fe0*/  UMOV UR7, 0x400 ;  /* 0x0000040000077882 */ /* 0x000fe20000000000 */
[C---:B------:R-:W-:Y:S01]  /*9ff0*/  LOP3.LUT R231, R213.reuse, 0x18, RZ, 0xc0, !PT ;  /* 0x00000018d5e77812 */ /* 0x040fe200078ec0ff */
[C---:B------:R-:W-:Y:S01]  /*a000*/  IMAD.SHL.U32 R215, R213.reuse, 0x10, RZ ;  /* 0x00000010d5d77824 */ /* 0x040fe200078e00ff */
[----:B------:R-:W-:Y:S01]  /*a010*/  LOP3.LUT R105, R232, 0x18, RZ, 0xc0, !PT ;  /* 0x00000018e8697812 */ /* 0x000fe200078ec0ff */
[C---:B------:R-:W-:Y:S01]  /*a020*/  IMAD.SHL.U32 R150, R213.reuse, 0x20, RZ ;  /* 0x00000020d5967824 */ /* 0x040fe200078e00ff */
[----:B------:R-:W-:Y:S01]  /*a030*/  LOP3.LUT R231, R104, R231, RZ, 0xfc, !PT ;  /* 0x000000e768e77212 */ /* 0x000fe200078efcff */
[----:B------:R-:W-:Y:S01]  /*a040*/  IMAD.SHL.U32 R212, R213, 0x4, RZ ;  /* 0x00000004d5d47824 */ /* 0x000fe200078e00ff */
[-C--:B------:R-:W-:Y:S01]  /*a050*/  ISETP.GE.AND P1, PT, R105, R230.reuse, PT ;  /* 0x000000e66900720c */ /* 0x080fe20003f26270 */
[----:B------:R-:W-:Y:S01]  /*a060*/  VIADD R239, R239, 0xffffffff ;  /* 0xffffffffefef7836 */ /* 0x000fe20000000000 */
[----:B------:R-:W-:Y:S01]  /*a070*/  LOP3.LUT R249, R232, 0x1f20, RZ, 0xc0, !PT ;  /* 0x00001f20e8f97812 */ /* 0x000fe200078ec0ff */
[----:B------:R-:W-:Y:S01]  /*a080*/  BSSY.RECONVERGENT B1, `(.L_x_3416) ;  /* 0x0000144000017945 */ /* 0x000fe20003800200 */
[----:B------:R-:W-:Y:S02]  /*a090*/  LOP3.LUT R104, R231, R105, RZ, 0x3c, !PT ;  /* 0x00000069e7687212 */ /* 0x000fe400078e3cff */
[----:B------:R-:W-:Y:S02]  /*a0a0*/  ISETP.GE.AND P2, PT, R105, R230, PT ;  /* 0x000000e66900720c */ /* 0x000fe40003f46270 */
[----:B------:R-:W-:Y:S02]  /*a0b0*/  IADD3 R108, P0, PT, R235, R226, RZ ;  /* 0x000000e2eb6c7210 */ /* 0x000fe40007f1e0ff */
[----:B------:R-:W-:Y:S02]  /*a0c0*/  LOP3.LUT R249, R249, R104, RZ, 0xfc, !PT ;  /* 0x00000068f9f97212 */ /* 0x000fe400078efcff */
[----:B------:R-:W-:Y:S01]  /*a0d0*/  LOP3.LUT R151, R215, 0x100, RZ, 0xc0, !PT ;  /* 0x00000100d7977812 */ /* 0x000fe200078ec0ff */
[----:B------:R-:W-:Y:S01]  /*a0e0*/  IMAD.X R109, R236, 0x1, R227, P0 ;  /* 0x00000001ec6d7824 */ /* 0x000fe200000e06e3 */
[----:B------:R-:W-:Y:S01]  /*a0f0*/  LOP3.LUT R2, R150, 0xc0, RZ, 0xc0, !PT ;  /* 0x000000c096027812 */ /* 0x000fe200078ec0ff */
[----:B-1----:R-:W-:Y:S01]  /*a100*/  ULEA UR6, UR6, UR7, 0x18 ;  /* 0x0000000706067291 */ /* 0x002fe2000f8ec0ff */
[----:B------:R-:W-:Y:S01]  /*a110*/  @!P1 IMAD.MOV.U32 R110, RZ, RZ, R108 ;  /* 0x000000ffff6e9224 */ /* 0x000fe200078e006c */
[----:B------:R-:W-:Y:S01]  /*a120*/  LOP3.LUT R0, R151, 0x20, R150, 0xf8, !PT ;  /* 0x0000002097007812 */ /* 0x000fe200078ef896 */
[----:B------:R-:W-:Y:S01]  /*a130*/  @!P1 IMAD.MOV.U32 R111, RZ, RZ, R109 ;  /* 0x000000ffff6f9224 */ /* 0x000fe200078e006d */
[----:B------:R-:W-:Y:S01]  /*a140*/  LOP3.LUT R151, R2, 0x8, R213, 0xf8, !PT ;  /* 0x0000000802977812 */ /* 0x000fe200078ef8d5 */
[----:B------:R-:W-:Y:S01]  /*a150*/  @!P1 IMAD R104, R221, 0x180, RZ ;  /* 0x00000180dd689824 */ /* 0x000fe200078e02ff */
[----:B------:R-:W-:Y:S01]  /*a160*/  LOP3.LUT R152, R212, 0x18, RZ, 0xc0, !PT ;  /* 0x00000018d4987812 */ /* 0x000fe200078ec0ff */
[----:B------:R-:W-:Y:S02]  /*a170*/  IMAD.U32 R216, RZ, RZ, UR6 ;  /* 0x00000006ffd87e24 */ /* 0x000fe4000f8e00ff */
[----:B------:R-:W-:Y:S01]  /*a180*/  @!P1 IMAD.WIDE.U32 R110, R220, 0x180, R110 ;  /* 0x00000180dc6e9825 */ /* 0x000fe200078e006e */
[----:B------:R-:W-:Y:S03]  /*a190*/  LOP3.LUT R151, R0, R151, R152, 0xf6, !PT ;  /* 0x0000009700977212 */ /* 0x000fe600078ef698 */
[----:B------:R-:W-:Y:S02]  /*a1a0*/  IMAD R249, R249, 0x2, R216 ;  /* 0x00000002f9f97824 */ /* 0x000fe400078e02d8 */
[----:B------:R-:W-:Y:S03]  /*a1b0*/  @!P1 IMAD.WIDE.U32 R112, R220, 0x140, R108 ;  /* 0x00000140dc709825 */ /* 0x000fe600078e006c */
[----:B------:R-:W-:Y:S01]  /*a1c0*/  @!PT LDS RZ, [RZ] ;  /* 0x00000000fffff984 */ /* 0x000fe20000000800 */
[----:B------:R-:W-:Y:S01]  /*a1d0*/  @!PT LDS RZ, [RZ] ;  /* 0x00000000fffff984 */ /* 0x000fe20000000800 */
[----:B------:R-:W-:Y:S01]  /*a1e0*/  @!PT LDS RZ, [RZ] ;  /* 0x00000000fffff984 */ /* 0x000fe20000000800 */
[----:B------:R-:W-:Y:S01]  /*a1f0*/  @!P2 LDGSTS.E.BYPASS.LTC128B.128 [R249+0x5000], desc[UR4][R226.64] ;  /* 0x05000000e2f9afae */ /* 0x000fe2000b981a04 */
[----:B------:R-:W-:Y:S01]  /*a200*/  @!P1 IMAD.IADD R111, R104, 0x1, R111 ;  /* 0x00000001686f9824 */ /* 0x000fe200078e026f */
[CC--:B------:R-:W-:Y:S01]  /*a210*/  @!P1 LEA R104, P0, R220.reuse, R108.reuse, 0x6 ;  /* 0x0000006cdc689211 */ /* 0x0c0fe200078030ff */
[----:B------:R-:W-:Y:S02]  /*a220*/  @!P1 IMAD R105, R221, 0x140, RZ ;  /* 0x00000140dd699824 */ /* 0x000fe400078e02ff */
[----:B------:R-:W-:Y:S01]  /*a230*/  @P2 STS.128 [R249+0x5000], RZ ;  /* 0x005000fff9002388 */ /* 0x000fe20000000c00 */
[C---:B------:R-:W-:Y:S04]  /*a240*/  @!P1 IMAD.WIDE.U32 R114, R220.reuse, 0xc0, R108 ;  /* 0x000000c0dc729825 */ /* 0x040fe800078e006c */
[----:B------:R-:W-:Y:S01]  /*a250*/  @P1 STS.128 [R249+0x5800], RZ ;  /* 0x005800fff9001388 */ /* 0x000fe20000000c00 */
[----:B------:R-:W-:Y:S01]  /*a260*/  @!P1 IMAD.IADD R113, R105, 0x1, R113 ;  /* 0x0000000169719824 */ /* 0x000fe200078e0271 */
[CC--:B------:R-:W-:Y:S01]  /*a270*/  @!P1 LEA.HI.X R105, R220.reuse, R109.reuse, R221, 0x6, P0 ;  /* 0x0000006ddc699211 */ /* 0x0c0fe200000f34dd */
[----:B------:R-:W-:Y:S02]  /*a280*/  @!P1 IMAD R106, R221, 0xc0, RZ ;  /* 0x000000c0dd6a9824 */ /* 0x000fe400078e02ff */
[----:B------:R-:W-:Y:S01]  /*a290*/  @!PT LDS RZ, [RZ] ;  /* 0x00000000fffff984 */ /* 0x000fe20000000800 */
[----:B------:R-:W-:Y:S01]  /*a2a0*/  @!PT LDS RZ, [RZ] ;  /* 0x00000000fffff984 */ /* 0x000fe20000000800 */
[----:B------:R-:W-:Y:S01]  /*a2b0*/  @!PT LDS RZ, [RZ] ;  /* 0x00000000fffff984 */ /* 0x000fe20000000800 */
[----:B------:R-:W-:Y:S01]  /*a2c0*/  @!P1 LDGSTS.E.BYPASS.LTC128B.128 [R249+0x5800], desc[UR4][R108.64] ;  /* 0x058000006cf99fae */ /* 0x000fe2000b981a04 */
[-C--:B------:R-:W-:Y:S01]  /*a2d0*/  @!P1 LEA R116, P0, R220, R108.reuse, 0x8 ;  /* 0x0000006cdc749211 */ /* 0x080fe200078040ff */
[----:B------:R-:W-:Y:S03]  /*a2e0*/  IMAD R2, R151, 0x2, R216 ;  /* 0x0000000297027824 */ /* 0x000fe600078e02d8 */
[----:B------:R-:W-:Y:S01]  /*a2f0*/  @P1 STS.128 [R249+0x6000], RZ ;  /* 0x006000fff9001388 */ /* 0x000fe20000000c00 */
[----:B------:R-:W-:Y:S01]  /*a300*/  @!P1 IMAD.IADD R115, R106, 0x1, R115 ;  /* 0x000000016a739824 */ /* 0x000fe200078e0273 */
[C---:B------:R-:W-:Y:S01]  /*a310*/  @!P1 LEA R106, P4, R220.reuse, R108, 0x7 ;  /* 0x0000006cdc6a9211 */ /* 0x040fe200078838ff */
[----:B------:R-:W-:Y:S02]  /*a320*/  IMAD.MOV.U32 R151, RZ, RZ, 0x20 ;  /* 0x00000020ff977424 */ /* 0x000fe400078e00ff */
[----:B------:R-:W-:Y:S01]  /*a330*/  @!PT LDS RZ, [RZ] ;  /* 0x00000000fffff984 */ /* 0x000fe20000000800 */
[----:B------:R-:W-:Y:S01]  /*a340*/  @!PT LDS RZ, [RZ] ;  /* 0x00000000fffff984 */ /* 0x000fe20000000800 */
[----:B------:R-:W-:Y:S01]  /*a350*/  @!PT LDS RZ, [RZ] ;  /* 0x00000000fffff984 */ /* 0x000fe20000000800 */
[----:B------:R-:W-:Y:S01]  /*a360*/  @!P1 LDGSTS.E.BYPASS.LTC128B.128 [R249+0x6000], desc[UR4][R104.64] ;  /* 0x0600000068f99fae */ /* 0x000fe2000b981a04 */
[CCC-:B------:R-:W-:Y:S02]  /*a370*/  @!P1 LEA.HI.X R117, R220.reuse, R109.reuse, R221.reuse, 0x8, P0 ;  /* 0x0000006ddc759211 */ /* 0x1c0fe400000f44dd */
[----:B------:R-:W-:Y:S02]  /*a380*/  @!P1 LEA.HI.X R107, R220, R109, R221, 0x7, P4 ;  /* 0x0000006ddc6b9211 */ /* 0x000fe400020f3cdd */
        /* <DEDUP_REMOVED lines=9> */
[--C-:B------:R-:W-:Y:S04]  /*a420*/  IMAD.IADD R204, R214, 0x1, R151.reuse ;  /* 0x00000001d6cc7824 */ /* 0x100fe800078e0297 */
        /* <DEDUP_REMOVED lines=21> */
[----:B------:R-:W3:Y:S05]  /*a580*/  LDSM.16.M88.4 R160, [R2+0x1000] ;  /* 0x0010000002a0783b */ /* 0x000eea0000000200 */
[----:B------:R-:W4:Y:S05]  /*a590*/  LDSM.16.M88.4 R164, [R2+0x1400] ;  /* 0x0014000002a4783b */ /* 0x000f2a0000000200 */
[----:B------:R-:W5:Y:S05]  /*a5a0*/  LDSM.16.M88.4 R168, [R2+0x1800] ;  /* 0x0018000002a8783b */ /* 0x000f6a0000000200 */
[----:B------:R-:W0:Y:S05]  /*a5b0*/  LDGDEPBAR ;  /* 0x00000000000079af */ /* 0x000e2a0000000000 */
[----:B------:R-:W1:Y:S05]  /*a5c0*/  LDSM.16.M88.4 R172, [R2+0x1c00] ;  /* 0x001c000002ac783b */ /* 0x000e6a0000000200 */
[----:B------:R-:W2:Y:S05]  /*a5d0*/  LDSM.16.M88.4 R176, [R2+0x2000] ;  /* 0x0020000002b0783b */ /* 0x000eaa0000000200 */
        /* <DEDUP_REMOVED lines=17> */
[C---:B-1----:R-:W-:Y:S08]  /*a6f0*/  HMMA.16816.F32 R28, R156.reuse, R172, RZ ;  /* 0x000000ac9c1c723c */ /* 0x042ff000000018ff */
        /* <DEDUP_REMOVED lines=156> */
.L_x_3419:
[----:B------:R-:W-:Y:S05]  /*b0c0*/  BSYNC.RECONVERGENT B0 ;  /* 0x0000000000007941 */ /* 0x000fea0003800200 */
.L_x_3418:
        /* <DEDUP_REMOVED lines=9> */
[--C-:B------:R-:W-:Y:S01]  /*b160*/  @!P1 IMAD.MOV.U32 R162, RZ, RZ, R156.reuse ;  /* 0x000000ffffa29224 */ /* 0x100fe200078e009c */
[----:B------:R1:W-:Y:S01]  /*b170*/  @P2 STS.128 [R249+0x1000], RZ ;  /* 0x001000fff9002388 */ /* 0x0003e20000000c00 */
[C---:B------:R-:W-:Y:S01]  /*b180*/  @!P1 IMAD.WIDE.U32 R164, R218.reuse, 0xc0, R156 ;  /* 0x000000c0daa49825 */ /* 0x040fe200078e009c */
[----:B------:R-:W-:Y:S02]  /*b190*/  @!P1 IADD3.X R159, PT, PT, R157, R2, RZ, P4, !PT ;  /* 0x000000029d9f9210 */ /* 0x000fe400027fe4ff */
[----:B------:R1:W-:Y:S01]  /*b1a0*/  @P1 STS.128 [R249+0x1800], RZ ;  /* 0x001800fff9001388 */ /* 0x0003e20000000c00 */
[-C--:B------:R-:W-:Y:S01]  /*b1b0*/  @!P1 LEA R166, P4, R218, R156.reuse, 0x7 ;  /* 0x0000009cdaa69211 */ /* 0x080fe200078838ff */
[----:B------:R-:W-:Y:S01]  /*b1c0*/  @!P1 IMAD.IADD R165, R0, 0x1, R165 ;  /* 0x0000000100a59824 */ /* 0x000fe200078e02a5 */
[-C--:B------:R-:W-:Y:S01]  /*b1d0*/  @!P1 MOV R163, R157.reuse ;  /* 0x0000009d00a39202 */ /* 0x080fe20000000f00 */
[----:B------:R-:W-:Y:S01]  /*b1e0*/  @!PT LDS RZ, [RZ] ;  /* 0x00000000fffff984 */ /* 0x000fe20000000800 */
[----:B------:R-:W-:Y:S01]  /*b1f0*/  @!PT LDS RZ, [RZ] ;  /* 0x00000000fffff984 */ /* 0x000fe20000000800 */
[----:B------:R-:W-:Y:S01]  /*b200*/  @!PT LDS RZ, [RZ] ;  /* 0x00000000fffff984 */ /* 0x000fe20000000800 */
[----:B------:R2:W-:Y:S01]  /*b210*/  @!P1 LDGSTS.E.BYPASS.LTC128B.128 [R249+0x1800], desc[UR4][R156.64] ;  /* 0x018000009cf99fae */ /* 0x0005e2000b981a04 */
[CC--:B------:R-:W-:Y:S01]  /*b220*/  @!P1 LEA.HI.X R167, R218.reuse, R157.reuse, R219, 0x7, P4 ;  /* 0x0000009ddaa79211 */ /* 0x0c0fe200020f3cdb */
[----:B------:R-:W-:Y:S01]  /*b230*/  @!P1 IMAD.MOV.U32 R160, RZ, RZ, R156 ;  /* 0x000000ffffa09224 */ /* 0x000fe200078e009c */
[----:B------:R-:W-:Y:S01]  /*b240*/  @!P1 MOV R161, R157 ;  /* 0x0000009d00a19202 */ /* 0x000fe20000000f00 */
[----:B------:R1:W-:Y:S01]  /*b250*/  @P1 STS.128 [R249+0x2000], RZ ;  /* 0x002000fff9001388 */ /* 0x0003e20000000c00 */
[C---:B------:R-:W-:Y:S03]  /*b260*/  @!P1 IMAD.WIDE.U32 R162, R218.reuse, 0x140, R162 ;  /* 0x00000140daa29825 */ /* 0x040fe600078e00a2 */
[----:B------:R-:W-:Y:S01]  /*b270*/  @!PT LDS RZ, [RZ] ;  /* 0x00000000fffff984 */ /* 0x000fe20000000800 */
[----:B------:R-:W-:Y:S01]  /*b280*/  @!PT LDS RZ, [RZ] ;  /* 0x00000000fffff984 */ /* 0x000fe20000000800 */
[----:B------:R-:W-:Y:S01]  /*b290*/  @!PT LDS RZ, [RZ] ;  /* 0x00000000fffff984 */ /* 0x000fe20000000800 */
[----:B------:R1:W-:Y:S01]  /*b2a0*/  @!P1 LDGSTS.E.BYPASS.LTC128B.128 [R249+0x2000], desc[UR4][R158.64] ;  /* 0x020000009ef99fae */ /* 0x0003e2000b981a04 */
[----:B------:R-:W-:Y:S03]  /*b2b0*/  @!P1 IMAD.WIDE.U32 R160, R218, 0x180, R160 ;  /* 0x00000180daa09825 */ /* 0x000fe600078e00a0 */
[----:B------:R1:W-:Y:S01]  /*b2c0*/  @P1 STS.128 [R249+0x2800], RZ ;  /* 0x002800fff9001388 */ /* 0x0003e20000000c00 */
[C---:B------:R-:W-:Y:S02]  /*b2d0*/  @!P1 IMAD R151, R219.reuse, 0x140, RZ ;  /* 0x00000140db979824 */ /* 0x040fe400078e02ff */
[----:B------:R-:W-:Y:S01]  /*b2e0*/  @!P1 IMAD R2, R219, 0x180, RZ ;  /* 0x00000180db029824 */ /* 0x000fe200078e02ff */
[----:B------:R-:W-:Y:S01]  /*b2f0*/  @!PT LDS RZ, [RZ] ;  /* 0x00000000fffff984 */ /* 0x000fe20000000800 */
[----:B------:R-:W-:Y:S01]  /*b300*/  @!PT LDS RZ, [RZ] ;  /* 0x00000000fffff984 */ /* 0x000fe20000000800 */
[----:B------:R-:W-:Y:S01]  /*b310*/  @!PT LDS RZ, [RZ] ;  /* 0x00000000fffff984 */ /* 0x000fe20000000800 */
[----:B------:R1:W-:Y:S02]  /*b320*/  @!P1 LDGSTS.E.BYPASS.LTC128B.128 [R249+0x2800], desc[UR4][R166.64] ;  /* 0x02800000a6f99fae */ /* 0x0003e4000b981a04 */
[----:B------:R-:W-:Y:S02]  /*b330*/  @!P1 IADD3 R163, PT, PT, R151, R163, RZ ;  /* 0x000000a397a39210 */ /* 0x000fe40007ffe0ff */
[----:B------:R1:W-:Y:S01]  /*b340*/  @P1 STS.128 [R249+0x3000], RZ ;  /* 0x003000fff9001388 */ /* 0x0003e20000000c00 */
[----:B------:R-:W-:Y:S03]  /*b350*/  @!P1 IADD3 R161, PT, PT, R2, R161, RZ ;  /* 0x000000a102a19210 */ /* 0x000fe60007ffe0ff */
[----:B------:R-:W-:Y:S01]  /*b360*/  @!PT LDS RZ, [RZ] ;  /* 0x00000000fffff984 */ /* 0x000fe20000000800 */
[----:B------:R-:W-:Y:S01]  /*b370*/  @!PT LDS RZ, [RZ] ;  /* 0x00000000fffff984 */ /* 0x000fe20000000800 */
[----:B------:R-:W-:Y:S01]  /*b380*/  @!PT LDS RZ, [RZ] ;  /* 0x00000000fffff984 */ /* 0x000fe20000000800 */
[----:B------:R1:W-:Y:S01]  /*b390*/  @!P1 LDGSTS.E.BYPASS.LTC128B.128 [R249+0x3000], desc[UR4][R164.64] ;  /* 0x03000000a4f99fae */ /* 0x0003e2000b981a04 */
[C---:B--2---:R-:W-:Y:S03]  /*b3a0*/  @!P1 LEA R156, P2, R218.reuse, R156, 0x8 ;  /* 0x0000009cda9c9211 */ /* 0x044fe600078440ff */
[----:B------:R1:W-:Y:S01]  /*b3b0*/  @P1 STS.128 [R249+0x3800], RZ ;  /* 0x003800fff9001388 */ /* 0x0003e20000000c00 */
        /* <DEDUP_REMOVED lines=16> */
.L_x_3417:
[----:B------:R-:W-:Y:S05]  /*b4c0*/  BSYNC.RECONVERGENT B1 ;  /* 0x0000000000017941 */ /* 0x000fea0003800200 */
.L_x_3416:
[C---:B------:R-:W-:Y:S02]  /*b4d0*/  IADD3 R151, PT, PT, R238.reuse, -0x8, RZ ;  /* 0xfffffff8ee977810 */ /* 0x040fe40007ffe0ff */
[----:B------:R-:W-:Y:S02]  /*b4e0*/  IABS R154, R238 ;  /* 0x000000ee009a7213 */ /* 0x000fe40000000000 */
[----:B------:R-:W-:Y:S02]  /*b4f0*/  IABS R151, R151 ;  /* 0x0000009700977213 */ /* 0x000fe40000000000 */
[----:B------:R-:W-:Y:S02]  /*b500*/  I2FP.F32.S32 R154, R154 ;  /* 0x0000009a009a7245 */ /* 0x000fe40000201400 */
[----:B------:R-:W-:Y:S02]  /*b510*/  I2FP.F32.S32 R151, R151 ;  /* 0x0000009700977245 */ /* 0x000fe40000201400 */
[C---:B------:R-:W-:Y:S01]  /*b520*/  IADD3 R0, PT, PT, R238.reuse, -0x1, RZ ;  /* 0xffffffffee007810 */ /* 0x040fe20007ffe0ff */
[C---:B------:R-:W-:Y:S01]  /*b530*/  FFMA.FTZ R6, -R3.reuse, R154, R6 ;  /* 0x0000009a03067223 */ /* 0x040fe20000010106 */
[C---:B------:R-:W-:Y:S01]  /*b540*/  IADD3 R154, PT, PT, R238.reuse, -0x10, RZ ;  /* 0xfffffff0ee9a7810 */ /* 0x040fe20007ffe0ff */
[CC--:B------:R-:W-:Y:S01]  /*b550*/  FFMA.FTZ R10, -R3.reuse, R151.reuse, R10 ;  /* 0x00000097030a7223 */ /* 0x0c0fe2000001010a */
[C---:B------:R-:W-:Y:S01]  /*b560*/  IADD3 R2, PT, PT, R238.reuse, -0x9, RZ ;  /* 0xfffffff7ee027810 */ /* 0x040fe20007ffe0ff */
[C---:B------:R-:W-:Y:S01]  /*b570*/  FFMA.FTZ R4, -R3.reuse, R151, R4 ;  /* 0x0000009703047223 */ /* 0x040fe20000010104 */
[C---:B------:R-:W-:Y:S02]  /*b580*/  IADD3 R151, PT, PT, R238.reuse, -0x18, RZ ;  /* 0xffffffe8ee977810 */ /* 0x040fe40007ffe0ff */
[----:B------:R-:W-:Y:S02]  /*b590*/  IABS R154, R154 ;  /* 0x0000009a009a7213 */ /* 0x000fe40000000000 */
[----:B------:R-:W-:Y:S02]  /*b5a0*/  IABS R151, R151 ;  /* 0x0000009700977213 */ /* 0x000fe40000000000 */
[----:B------:R-:W-:Y:S02]  /*b5b0*/  I2FP.F32.S32 R154, R154 ;  /* 0x0000009a009a7245 */ /* 0x000fe40000201400 */
[----:B------:R-:W-:Y:S02]  /*b5c0*/  I2FP.F32.S32 R151, R151 ;  /* 0x0000009700977245 */ /* 0x000fe40000201400 */
[----:B------:R-:W-:Y:S01]  /*b5d0*/  IABS R0, R0 ;  /* 0x0000000000007213 */ /* 0x000fe20000000000 */
[C---:B------:R-:W-:Y:S01]  /*b5e0*/  FFMA.FTZ R8, -R3.reuse, R154, R8 ;  /* 0x0000009a03087223 */ /* 0x040fe20000010108 */
[----:B------:R-:W-:Y:S01]  /*b5f0*/  IABS R2, R2 ;  /* 0x0000000200027213 */ /* 0x000fe20000000000 */
[CC--:B------:R-:W-:Y:S01]  /*b600*/  FFMA.FTZ R12, -R3.reuse, R151.reuse, R12 ;  /* 0x00000097030c7223 */ /* 0x0c0fe2000001010c */
[----:B------:R-:W-:Y:S01]  /*b610*/  I2FP.F32.S32 R0, R0 ;  /* 0x0000000000007245 */ /* 0x000fe20000201400 */
[C---:B------:R-:W-:Y:S01]  /*b620*/  FFMA.FTZ R18, -R3.reuse, R151, R18 ;  /* 0x0000009703127223 */ /* 0x040fe20000010112 */
[C---:B------:R-:W-:Y:S01]  /*b630*/  IADD3 R151, PT, PT, R238.reuse, -0x28, RZ ;  /* 0xffffffd8ee977810 */ /* 0x040fe20007ffe0ff */
[C---:B------:R-:W-:Y:S01]  /*b640*/  FFMA.FTZ R14, -R3.reuse, R154, R14 ;  /* 0x0000009a030e7223 */ /* 0x040fe2000001010e */
[C---:B------:R-:W-:Y:S01]  /*b650*/  IADD3 R154, PT, PT, R238.reuse, -0x20, RZ ;  /* 0xffffffe0ee9a7810 */ /* 0x040fe20007ffe0ff */
[C---:B------:R-:W-:Y:S01]  /*b660*/  FFMA.FTZ R7, -R3.reuse, R0, R7 ;  /* 0x0000000003077223 */ /* 0x040fe20000010107 */
[----:B------:R-:W-:Y:S02]  /*b670*/  IABS R151, R151 ;  /* 0x0000009700977213 */ /* 0x000fe40000000000 */
[C---:B-1----:R-:W-:Y:S02]  /*b680*/  IADD3 R156, PT, PT, R238.reuse, -0x11, RZ ;  /* 0xffffffefee9c7810 */ /* 0x042fe40007ffe0ff */
[----:B------:R-:W-:Y:S02]  /*b690*/  I2FP.F32.S32 R151, R151 ;  /* 0x0000009700977245 */ /* 0x000fe40000201400 */
[----:B------:R-:W-:Y:S02]  /*b6a0*/  IABS R154, R154 ;  /* 0x0000009a009a7213 */ /* 0x000fe40000000000 */
[----:B------:R-:W-:Y:S01]  /*b6b0*/  I2FP.F32.S32 R2, R2 ;  /* 0x0000000200027245 */ /* 0x000fe20000201400 */
[CC--:B------:R-:W-:Y:S01]  /*b6c0*/  FFMA.FTZ R26, -R3.reuse, R151.reuse, R26 ;  /* 0x00000097031a7223 */ /* 0x0c0fe2000001011a */
[----:B------:R-:W-:Y:S01]  /*b6d0*/  IABS R156, R156 ;  /* 0x0000009c009c7213 */ /* 0x000fe20000000000 */
[C---:B------:R-:W-:Y:S01]  /*b6e0*/  FFMA.FTZ R20, -R3.reuse, R151, R20 ;  /* 0x0000009703147223 */ /* 0x040fe20000010114 */
[C---:B------:R-:W-:Y:S01]  /*b6f0*/  IADD3 R151, PT, PT, R238.reuse, -0x38, RZ ;  /* 0xffffffc8ee977810 */ /* 0x040fe20007ffe0ff */
[C---:B------:R-:W-:Y:S01]  /*b700*/  FFMA.FTZ R11, -R3.reuse, R2, R11 ;  /* 0x00000002030b7223 */ /* 0x040fe2000001010b */
[----:B------:R-:W-:Y:S01]  /*b710*/  I2FP.F32.S32 R154, R154 ;  /* 0x0000009a009a7245 */ /* 0x000fe20000201400 */
[C---:B------:R-:W-:Y:S01]  /*b720*/  FFMA.FTZ R5, -R3.reuse, R2, R5 ;  /* 0x0000000203057223 */ /* 0x040fe20000010105 */
[----:B------:R-:W-:Y:S02]  /*b730*/  IABS R151, R151 ;  /* 0x0000009700977213 */ /* 0x000fe40000000000 */
[C---:B------:R-:W-:Y:S01]  /*b740*/  IADD3 R0, PT, PT, R238.reuse, -0x19, RZ ;  /* 0xffffffe7ee007810 */ /* 0x040fe20007ffe0ff */
[CC--:B------:R-:W-:Y:S01]  /*b750*/  FFMA.FTZ R16, -R3.reuse, R154.reuse, R16 ;  /* 0x0000009a03107223 */ /* 0x0c0fe20000010110 */
[----:B------:R-:W-:Y:S01]  /*b760*/  I2FP.F32.S32 R151, R151 ;  /* 0x0000009700977245 */ /* 0x000fe20000201400 */
[C---:B------:R-:W-:Y:S01]  /*b770*/  FFMA.FTZ R22, -R3.reuse, R154, R22 ;  /* 0x0000009a03167223 */ /* 0x040fe20000010116 */
[----:B------:R-:W-:Y:S02]  /*b780*/  I2FP.F32.S32 R2, R156 ;  /* 0x0000009c00027245 */ /* 0x000fe40000201400 */
[----:B------:R-:W-:Y:S01]  /*b790*/  IABS R0, R0 ;  /* 0x0000000000007213 */ /* 0x000fe20000000000 */
[CC--:B------:R-:W-:Y:S01]  /*b7a0*/  FFMA.FTZ R28, -R3.reuse, R151.reuse, R28 ;  /* 0x00000097031c7223 */ /* 0x0c0fe2000001011c */
[C---:B------:R-:W-:Y:S01]  /*b7b0*/  IADD3 R154, PT, PT, R238.reuse, -0x30, RZ ;  /* 0xffffffd0ee9a7810 */ /* 0x040fe20007ffe0ff */
[C---:B------:R-:W-:Y:S01]  /*b7c0*/  FFMA.FTZ R34, -R3.reuse, R151, R34 ;  /* 0x0000009703227223 */ /* 0x040fe20000010122 */
[C---:B------:R-:W-:Y:S01]  /*b7d0*/  IADD3 R151, PT, PT, R238.reuse, -0x48, RZ ;  /* 0xffffffb8ee977810 */ /* 0x040fe20007ffe0ff */
[CC--:B------:R-:W-:Y:S01]  /*b7e0*/  FFMA.FTZ R9, -R3.reuse, R2.reuse, R9 ;  /* 0x0000000203097223 */ /* 0x0c0fe20000010109 */
[C---:B------:R-:W-:Y:S01]  /*b7f0*/  IADD3 R156, PT, PT, R238.reuse, -0x21, RZ ;  /* 0xffffffdfee9c7810 */ /* 0x040fe20007ffe0ff */
[C---:B------:R-:W-:Y:S01]  /*b800*/  FFMA.FTZ R15, -R3.reuse, R2, R15 ;  /* 0x00000002030f7223 */ /* 0x040fe2000001010f */
[----:B------:R-:W-:Y:S02]  /*b810*/  IABS R151, R151 ;  /* 0x0000009700977213 */ /* 0x000fe40000000000 */
[----:B------:R-:W-:Y:S02]  /*b820*/  I2FP.F32.S32 R0, R0 ;  /* 0x0000000000007245 */ /* 0x000fe40000201400 */
[----:B------:R-:W-:Y:S02]  /*b830*/  I2FP.F32.S32 R151, R151 ;  /* 0x0000009700977245 */ /* 0x000fe40000201400 */
[C---:B------:R-:W-:Y:S01]  /*b840*/  IADD3 R2, PT, PT, R238.reuse, -0x29, RZ ;  /* 0xffffffd7ee027810 */ /* 0x040fe20007ffe0ff */
[C---:B------:R-:W-:Y:S01]  /*b850*/  FFMA.FTZ R13, -R3.reuse, R0, R13 ;  /* 0x00000000030d7223 */ /* 0x040fe2000001010d */
[----:B------:R-:W-:Y:S01]  /*b860*/  IABS R154, R154 ;  /* 0x0000009a009a7213 */ /* 0x000fe20000000000 */
[CC--:B------:R-:W-:Y:S01]  /*b870*/  FFMA.FTZ R36, -R3.reuse, R151.reuse, R36 ;  /* 0x0000009703247223 */ /* 0x0c0fe20000010124 */
[----:B------:R-:W-:Y:S01]  /*b880*/  IABS R156, R156 ;  /* 0x0000009c009c7213 */ /* 0x000fe20000000000 */
[C---:B------:R-:W-:Y:S01]  /*b890*/  FFMA.FTZ R42, -R3.reuse, R151, R42 ;  /* 0x00000097032a7223 */ /* 0x040fe2000001012a */
[C---:B------:R-:W-:Y:S01]  /*b8a0*/  IADD3 R151, PT, PT, R238.reuse, -0x58, RZ ;  /* 0xffffffa8ee977810 */ /* 0x040fe20007ffe0ff */
[C---:B------:R-:W-:Y:S01]  /*b8b0*/  FFMA.FTZ R19, -R3.reuse, R0, R19 ;  /* 0x0000000003137223 */ /* 0x040fe20000010113 */
[----:B------:R-:W-:Y:S02]  /*b8c0*/  IABS R2, R2 ;  /* 0x0000000200027213 */ /* 0x000fe40000000000 */
[----:B------:R-:W-:Y:S02]  /*b8d0*/  IABS R151, R151 ;  /* 0x0000009700977213 */ /* 0x000fe40000000000 */
[----:B------:R-:W-:Y:S02]  /*b8e0*/  I2FP.F32.S32 R154, R154 ;  /* 0x0000009a009a7245 */ /* 0x000fe40000201400 */
[----:B------:R-:W-:Y:S02]  /*b8f0*/  I2FP.F32.S32 R151, R151 ;  /* 0x0000009700977245 */ /* 0x000fe40000201400 */
[----:B------:R-:W-:Y:S01]  /*b900*/  I2FP.F32.S32 R0, R156 ;  /* 0x0000009c00007245 */ /* 0x000fe20000201400 */
[C---:B------:R-:W-:Y:S01]  /*b910*/  FFMA.FTZ R24, -R3.reuse, R154, R24 ;  /* 0x0000009a03187223 */ /* 0x040fe20000010118 */
[C---:B------:R-:W-:Y:S01]  /*b920*/  IADD3 R156, PT, PT, R238.reuse, -0x31, RZ ;  /* 0xffffffcfee9c7810 */ /* 0x040fe20007ffe0ff */
[CC--:B------:R-:W-:Y:S01]  /*b930*/  FFMA.FTZ R44, -R3.reuse, R151.reuse, R44 ;  /* 0x00000097032c7223 */ /* 0x0c0fe2000001012c */
[----:B------:R-:W-:Y:S01]  /*b940*/  I2FP.F32.S32 R2, R2 ;  /* 0x0000000200027245 */ /* 0x000fe20000201400 */
[C---:B------:R-:W-:Y:S01]  /*b950*/  FFMA.FTZ R50, -R3.reuse, R151, R50 ;  /* 0x0000009703327223 */ /* 0x040fe20000010132 */
[C---:B------:R-:W-:Y:S01]  /*b960*/  IADD3 R151, PT, PT, R238.reuse, -0x68, RZ ;  /* 0xffffff98ee977810 */ /* 0x040fe20007ffe0ff */
[C---:B------:R-:W-:Y:S01]  /*b970*/  FFMA.FTZ R30, -R3.reuse, R154, R30 ;  /* 0x0000009a031e7223 */ /* 0x040fe2000001011e */
[----:B------:R-:W-:Y:S01]  /*b980*/  IABS R156, R156 ;  /* 0x0000009c009c7213 */ /* 0x000fe20000000000 */
[C---:B------:R-:W-:Y:S01]  /*b990*/  FFMA.FTZ R27, -R3.reuse, R2, R27 ;  /* 0x00000002031b7223 */ /* 0x040fe2000001011b */
[----:B------:R-:W-:Y:S01]  /*b9a0*/  IABS R151, R151 ;  /* 0x0000009700977213 */ /* 0x000fe20000000000 */
[CC--:B------:R-:W-:Y:S01]  /*b9b0*/  FFMA.FTZ R17, -R3.reuse, R0.reuse, R17 ;  /* 0x0000000003117223 */ /* 0x0c0fe20000010111 */
[C---:B------:R-:W-:Y:S01]  /*b9c0*/  IADD3 R154, PT, PT, R238.reuse, -0x40, RZ ;  /* 0xffffffc0ee9a7810 */ /* 0x040fe20007ffe0ff */
[C---:B------:R-:W-:Y:S01]  /*b9d0*/  FFMA.FTZ R23, -R3.reuse, R0, R23 ;  /* 0x0000000003177223 */ /* 0x040fe20000010117 */
[----:B------:R-:W-:Y:S01]  /*b9e0*/  I2FP.F32.S32 R151, R151 ;  /* 0x0000009700977245 */ /* 0x000fe20000201400 */
[C---:B------:R-:W-:Y:S01]  /*b9f0*/  FFMA.FTZ R21, -R3.reuse, R2, R21 ;  /* 0x0000000203157223 */ /* 0x040fe20000010115 */
[C---:B------:R-:W-:Y:S02]  /*ba00*/  IADD3 R0, PT, PT, R238.reuse, -0x39, RZ ;  /* 0xffffffc7ee007810 */ /* 0x040fe40007ffe0ff */
[----:B------:R-:W-:Y:S01]  /*ba10*/  I2FP.F32.S32 R2, R156 ;  /* 0x0000009c00027245 */ /* 0x000fe20000201400 */
[CC--:B------:R-:W-:Y:S01]  /*ba20*/  FFMA.FTZ R52, -R3.reuse, R151.reuse, R52 ;  /* 0x0000009703347223 */ /* 0x0c0fe20000010134 */
[----:B------:R-:W-:Y:S01]  /*ba30*/  IABS R154, R154 ;  /* 0x0000009a009a7213 */ /* 0x000fe20000000000 */
[C---:B------:R-:W-:Y:S01]  /*ba40*/  FFMA.FTZ R58, -R3.reuse, R151, R58 ;  /* 0x00000097033a7223 */ /* 0x040fe2000001013a */
[C---:B------:R-:W-:Y:S01]  /*ba50*/  IADD3 R151, PT, PT, R238.reuse, -0x78, RZ ;  /* 0xffffff88ee977810 */ /* 0x040fe20007ffe0ff */
[C---:B------:R-:W-:Y:S01]  /*ba60*/  FFMA.FTZ R25, -R3.reuse, R2, R25 ;  /* 0x0000000203197223 */ /* 0x040fe20000010119 */
[----:B------:R-:W-:Y:S01]  /*ba70*/  IABS R0, R0 ;  /* 0x0000000000007213 */ /* 0x000fe20000000000 */
[C---:B------:R-:W-:Y:S01]  /*ba80*/  FFMA.FTZ R31, -R3.reuse, R2, R31 ;  /* 0x00000002031f7223 */ /* 0x040fe2000001011f */
[----:B------:R-:W-:Y:S02]  /*ba90*/  IABS R151, R151 ;  /* 0x0000009700977213 */ /* 0x000fe40000000000 */
[C---:B------:R-:W-:Y:S02]  /*baa0*/  IADD3 R156, PT, PT, R238.reuse, -0x41, RZ ;  /* 0xffffffbfee9c7810 */ /* 0x040fe40007ffe0ff */
[----:B------:R-:W-:Y:S02]  /*bab0*/  I2FP.F32.S32 R151, R151 ;  /* 0x0000009700977245 */ /* 0x000fe40000201400 */
[----:B------:R-:W-:Y:S02]  /*bac0*/  I2FP.F32.S32 R154, R154 ;  /* 0x0000009a009a7245 */ /* 0x000fe40000201400 */
[----:B------:R-:W-:Y:S01]  /*bad0*/  I2FP.F32.S32 R0, R0 ;  /* 0x0000000000007245 */ /* 0x000fe20000201400 */
[CC--:B------:R-:W-:Y:S01]  /*bae0*/  FFMA.FTZ R60, -R3.reuse, R151.reuse, R60 ;  /* 0x00000097033c7223 */ /* 0x0c0fe2000001013c */
[C---:B------:R-:W-:Y:S01]  /*baf0*/  IADD3 R2, PT, PT, R238.reuse, -0x49, RZ ;  /* 0xffffffb7ee027810 */ /* 0x040fe20007ffe0ff */
[C---:B------:R-:W-:Y:S01]  /*bb00*/  FFMA.FTZ R66, -R3.reuse, R151, R66 ;  /* 0x0000009703427223 */ /* 0x040fe20000010142 */
[C---:B------:R-:W-:Y:S01]  /*bb10*/  IADD3 R151, PT, PT, R238.reuse, -0x88, RZ ;  /* 0xffffff78ee977810 */ /* 0x040fe20007ffe0ff */
[C---:B------:R-:W-:Y:S01]  /*bb20*/  FFMA.FTZ R32, -R3.reuse, R154, R32 ;  /* 0x0000009a03207223 */ /* 0x040fe20000010120 */
[----:B------:R-:W-:Y:S01]  /*bb30*/  IABS R156, R156 ;  /* 0x0000009c009c7213 */ /* 0x000fe20000000000 */
[CC--:B------:R-:W-:Y:S01]  /*bb40*/  FFMA.FTZ R29, -R3.reuse, R0.reuse, R29 ;  /* 0x00000000031d7223 */ /* 0x0c0fe2000001011d */
[----:B------:R-:W-:Y:S01]  /*bb50*/  IABS R151, R151 ;  /* 0x0000009700977213 */ /* 0x000fe20000000000 */
[C---:B------:R-:W-:Y:S01]  /*bb60*/  FFMA.FTZ R35, -R3.reuse, R0, R35 ;  /* 0x0000000003237223 */ /* 0x040fe20000010123 */
[----:B------:R-:W-:Y:S01]  /*bb70*/  IABS R2, R2 ;  /* 0x0000000200027213 */ /* 0x000fe20000000000 */
[C---:B------:R-:W-:Y:S01]  /*bb80*/  FFMA.FTZ R38, -R3.reuse, R154, R38 ;  /* 0x0000009a03267223 */ /* 0x040fe20000010126 */
[----:B------:R-:W-:Y:S02]  /*bb90*/  I2FP.F32.S32 R151, R151 ;  /* 0x0000009700977245 */ /* 0x000fe40000201400 */
[C---:B------:R-:W-:Y:S02]  /*bba0*/  IADD3 R154, PT, PT, R238.reuse, -0x50, RZ ;  /* 0xffffffb0ee9a7810 */ /* 0x040fe40007ffe0ff */
[----:B------:R-:W-:Y:S01]  /*bbb0*/  I2FP.F32.S32 R0, R156 ;  /* 0x0000009c00007245 */ /* 0x000fe20000201400 */
[CC--:B------:R-:W-:Y:S01]  /*bbc0*/  FFMA.FTZ R68, -R3.reuse, R151.reuse, R68 ;  /* 0x0000009703447223 */ /* 0x0c0fe20000010144 */
[C---:B------:R-:W-:Y:S01]  /*bbd0*/  IADD3 R156, PT, PT, R238.reuse, -0x51, RZ ;  /* 0xffffffafee9c7810 */ /* 0x040fe20007ffe0ff */
[C---:B------:R-:W-:Y:S01]  /*bbe0*/  FFMA.FTZ R74, -R3.reuse, R151, R74 ;  /* 0x00000097034a7223 */ /* 0x040fe2000001014a */
[----:B------:R-:W-:Y:S01]  /*bbf0*/  I2FP.F32.S32 R2, R2 ;  /* 0x0000000200027245 */ /* 0x000fe20000201400 */
[----:B------:R-:W2:Y:S01]  /*bc00*/  LD.E R151, desc[UR4][R148.64+0xdc] ;  /* 0x0000dc0494977980 */ /* 0x000ea2000c101900 */
[----:B------:R-:W-:Y:S01]  /*bc10*/  IABS R154, R154 ;  /* 0x0000009a009a7213 */ /* 0x000fe20000000000 */
[C---:B------:R-:W-:Y:S01]  /*bc20*/  FFMA.FTZ R33, -R3.reuse, R0, R33 ;  /* 0x0000000003217223 */ /* 0x040fe20000010121 */
[----:B------:R-:W-:Y:S01]  /*bc30*/  IABS R156, R156 ;  /* 0x0000009c009c7213 */ /* 0x000fe20000000000 */
[C---:B------:R-:W-:Y:S01]  /*bc40*/  FFMA.FTZ R39, -R3.reuse, R0, R39 ;  /* 0x0000000003277223 */ /* 0x040fe20000010127 */
[C---:B------:R-:W-:Y:S01]  /*bc50*/  IADD3 R0, PT, PT, R238.reuse, -0x59, RZ ;  /* 0xffffffa7ee007810 */ /* 0x040fe20007ffe0ff */
[C---:B------:R-:W-:Y:S01]  /*bc60*/  FFMA.FTZ R37, -R3.reuse, R2, R37 ;  /* 0x0000000203257223 */ /* 0x040fe20000010125 */
        /* <DEDUP_REMOVED lines=8> */
[C---:B------:R-:W-:Y:S01]  /*bcf0*/  FFMA.FTZ R41, -R3.reuse, R2, R41 ;  /* 0x0000000203297223 */ /* 0x040fe20000010129 */
[----:B------:R-:W-:Y:S01]  /*bd00*/  I2FP.F32.S32 R0, R0 ;  /* 0x0000000000007245 */ /* 0x000fe20000201400 */
[C---:B------:R-:W-:Y:S01]  /*bd10*/  FFMA.FTZ R47, -R3.reuse, R2, R47 ;  /* 0x00000002032f7223 */ /* 0x040fe2000001012f */
[C---:B------:R-:W-:Y:S02]  /*bd20*/  IADD3 R2, PT, PT, R238.reuse, -0x69, RZ ;  /* 0xffffff97ee027810 */ /* 0x040fe40007ffe0ff */
[----:B------:R-:W-:Y:S01]  /*bd30*/  IABS R156, R156 ;  /* 0x0000009c009c7213 */ /* 0x000fe20000000000 */
[C---:B------:R-:W-:Y:S01]  /*bd40*/  FFMA.FTZ R45, -R3.reuse, R0, R45 ;  /* 0x00000000032d7223 */ /* 0x040fe2000001012d */
[----:B------:R-:W-:Y:S01]  /*bd50*/  IABS R154, R154 ;  /* 0x0000009a009a7213 */ /* 0x000fe20000000000 */
[C---:B------:R-:W-:Y:S01]  /*bd60*/  FFMA.FTZ R51, -R3.reuse, R0, R51 ;  /* 0x0000000003337223 */ /* 0x040fe20000010133 */
[----:B------:R-:W-:Y:S02]  /*bd70*/  IABS R2, R2 ;  /* 0x0000000200027213 */ /* 0x000fe40000000000 */
[----:B------:R-:W-:Y:S02]  /*bd80*/  I2FP.F32.S32 R0, R156 ;  /* 0x0000009c00007245 */ /* 0x000fe40000201400 */
[----:B------:R-:W-:Y:S02]  /*bd90*/  I2FP.F32.S32 R154, R154 ;  /* 0x0000009a009a7245 */ /* 0x000fe40000201400 */
[C---:B------:R-:W-:Y:S01]  /*bda0*/  IADD3 R156, PT, PT, R238.reuse, -0x71, RZ ;  /* 0xffffff8fee9c7810 */ /* 0x040fe20007ffe0ff */
[C---:B------:R-:W-:Y:S01]  /*bdb0*/  FFMA.FTZ R49, -R3.reuse, R0, R49 ;  /* 0x0000000003317223 */ /* 0x040fe20000010131 */
[----:B------:R-:W-:Y:S01]  /*bdc0*/  I2FP.F32.S32 R2, R2 ;  /* 0x0000000200027245 */ /* 0x000fe20000201400 */
[C---:B------:R-:W-:Y:S01]  /*bdd0*/  FFMA.FTZ R48, -R3.reuse, R154, R48 ;  /* 0x0000009a03307223 */ /* 0x040fe20000010130 */
[----:B------:R-:W-:Y:S01]  /*bde0*/  IABS R156, R156 ;  /* 0x0000009c009c7213 */ /* 0x000fe20000000000 */
[C---:B------:R-:W-:Y:S01]  /*bdf0*/  FFMA.FTZ R54, -R3.reuse, R154, R54 ;  /* 0x0000009a03367223 */ /* 0x040fe20000010136 */
[C---:B------:R-:W-:Y:S01]  /*be00*/  IADD3 R154, PT, PT, R238.reuse, -0x70, RZ ;  /* 0xffffff90ee9a7810 */ /* 0x040fe20007ffe0ff */
[CC--:B------:R-:W-:Y:S01]  /*be10*/  FFMA.FTZ R59, -R3.reuse, R2.reuse, R59 ;  /* 0x00000002033b7223 */ /* 0x0c0fe2000001013b */
[C---:B------:R-:W-:Y:S01]  /*be20*/  FFMA.FTZ R53, -R3.reuse, R2, R53 ;  /* 0x0000000203357223 */ /* 0x040fe20000010135 */
[----:B------:R-:W-:Y:S01]  /*be30*/  I2FP.F32.S32 R2, R156 ;  /* 0x0000009c00027245 */ /* 0x000fe20000201400 */
[C---:B------:R-:W-:Y:S01]  /*be40*/  FFMA.FTZ R55, -R3.reuse, R0, R55 ;  /* 0x0000000003377223 */ /* 0x040fe20000010137 */
[----:B------:R-:W-:Y:S02]  /*be50*/  IABS R154, R154 ;  /* 0x0000009a009a7213 */ /* 0x000fe40000000000 */
[C---:B------:R-:W-:Y:S01]  /*be60*/  IADD3 R0, PT, PT, R238.reuse, -0x79, RZ ;  /* 0xffffff87ee007810 */ /* 0x040fe20007ffe0ff */
[CC--:B------:R-:W-:Y:S01]  /*be70*/  FFMA.FTZ R57, -R3.reuse, R2.reuse, R57 ;  /* 0x0000000203397223 */ /* 0x0c0fe20000010139 */
[C---:B------:R-:W-:Y:S01]  /*be80*/  FFMA.FTZ R63, -R3.reuse, R2, R63 ;  /* 0x00000002033f7223 */ /* 0x040fe2000001013f */
[----:B------:R-:W-:Y:S02]  /*be90*/  I2FP.F32.S32 R154, R154 ;  /* 0x0000009a009a7245 */ /* 0x000fe40000201400 */
[C---:B------:R-:W-:Y:S02]  /*bea0*/  IADD3 R2, PT, PT, R238.reuse, -0x80, RZ ;  /* 0xffffff80ee027810 */ /* 0x040fe40007ffe0ff */
[C---:B------:R-:W-:Y:S01]  /*beb0*/  IADD3 R157, PT, PT, R238.reuse, -0x98, RZ ;  /* 0xffffff68ee9d7810 */ /* 0x040fe20007ffe0ff */
[C---:B------:R-:W-:Y:S01]  /*bec0*/  FFMA.FTZ R56, -R3.reuse, R154, R56 ;  /* 0x0000009a03387223 */ /* 0x040fe20000010138 */
[----:B------:R-:W-:Y:S01]  /*bed0*/  IABS R2, R2 ;  /* 0x0000000200027213 */ /* 0x000fe20000000000 */
[C---:B------:R-:W-:Y:S01]  /*bee0*/  FFMA.FTZ R62, -R3.reuse, R154, R62 ;  /* 0x0000009a033e7223 */ /* 0x040fe2000001013e */
[C---:B------:R-:W-:Y:S02]  /*bef0*/  IADD3 R154, PT, PT, R238.reuse, -0x89, RZ ;  /* 0xffffff77ee9a7810 */ /* 0x040fe40007ffe0ff */
[----:B------:R-:W-:Y:S02]  /*bf00*/  I2FP.F32.S32 R2, R2 ;  /* 0x0000000200027245 */ /* 0x000fe40000201400 */
[----:B------:R-:W-:Y:S02]  /*bf10*/  IABS R0, R0 ;  /* 0x0000000000007213 */ /* 0x000fe40000000000 */
[----:B------:R-:W-:Y:S01]  /*bf20*/  IABS R154, R154 ;  /* 0x0000009a009a7213 */ /* 0x000fe20000000000 */
[CC--:B------:R-:W-:Y:S01]  /*bf30*/  FFMA.FTZ R70, -R3.reuse, R2.reuse, R70 ;  /* 0x0000000203467223 */ /* 0x0c0fe20000010146 */
[C---:B------:R-:W-:Y:S01]  /*bf40*/  IADD3 R156, PT, PT, R238.reuse, -0x81, RZ ;  /* 0xffffff7fee9c7810 */ /* 0x040fe20007ffe0ff */
[C---:B------:R-:W-:Y:S01]  /*bf50*/  FFMA.FTZ R64, -R3.reuse, R2, R64 ;  /* 0x0000000203407223 */ /* 0x040fe20000010140 */
[----:B------:R-:W-:Y:S02]  /*bf60*/  IABS R157, R157 ;  /* 0x0000009d009d7213 */ /* 0x000fe40000000000 */
[----:B------:R-:W-:Y:S02]  /*bf70*/  I2FP.F32.S32 R0, R0 ;  /* 0x0000000000007245 */ /* 0x000fe40000201400 */
[----:B------:R-:W-:Y:S02]  /*bf80*/  I2FP.F32.S32 R2, R154 ;  /* 0x0000009a00027245 */ /* 0x000fe40000201400 */
[----:B------:R-:W-:Y:S01]  /*bf90*/  IABS R156, R156 ;  /* 0x0000009c009c7213 */ /* 0x000fe20000000000 */
[CC--:B------:R-:W-:Y:S01]  /*bfa0*/  FFMA.FTZ R61, -R3.reuse, R0.reuse, R61 ;  /* 0x00000000033d7223 */ /* 0x0c0fe2000001013d */
[----:B------:R-:W-:Y:S01]  /*bfb0*/  I2FP.F32.S32 R157, R157 ;  /* 0x0000009d009d7245 */ /* 0x000fe20000201400 */
[C---:B------:R-:W-:Y:S01]  /*bfc0*/  FFMA.FTZ R67, -R3.reuse, R0, R67 ;  /* 0x0000000003437223 */ /* 0x040fe20000010143 */
[C---:B------:R-:W-:Y:S01]  /*bfd0*/  IADD3 R154, PT, PT, R238.reuse, -0x90, RZ ;  /* 0xffffff70ee9a7810 */ /* 0x040fe20007ffe0ff */
[C---:B------:R-:W-:Y:S01]  /*bfe0*/  FFMA.FTZ R69, -R3.reuse, R2, R69 ;  /* 0x0000000203457223 */ /* 0x040fe20000010145 */
[----:B------:R-:W-:Y:S01]  /*bff0*/  I2FP.F32.S32 R0, R156 ;  /* 0x0000009c00007245 */ /* 0x000fe20000201400 */
[CC--:B------:R-:W-:Y:S01]  /*c000*/  FFMA.FTZ R76, -R3.reuse, R157.reuse, R76 ;  /* 0x0000009d034c7223 */ /* 0x0c0fe2000001014c */
[----:B------:R-:W-:Y:S01]  /*c010*/  IABS R154, R154 ;  /* 0x0000009a009a7213 */ /* 0x000fe20000000000 */
[C---:B------:R-:W-:Y:S01]  /*c020*/  FFMA.FTZ R82, -R3.reuse, R157, R82 ;  /* 0x0000009d03527223 */ /* 0x040fe20000010152 */
[C---:B------:R-:W-:Y:S01]  /*c030*/  IADD3 R156, PT, PT, R238.reuse, -0x91, RZ ;  /* 0xffffff6fee9c7810 */ /* 0x040fe20007ffe0ff */
[CC--:B------:R-:W-:Y:S01]  /*c040*/  FFMA.FTZ R71, -R3.reuse, R0.reuse, R71 ;  /* 0x0000000003477223 */ /* 0x0c0fe20000010147 */
[C---:B------:R-:W-:Y:S01]  /*c050*/  IADD3 R157, PT, PT, R238.reuse, -0xa8, RZ ;  /* 0xffffff58ee9d7810 */ /* 0x040fe20007ffe0ff */
[C---:B------:R-:W-:Y:S01]  /*c060*/  FFMA.FTZ R65, -R3.reuse, R0, R65 ;  /* 0x0000000003417223 */ /* 0x040fe20000010141 */
[----:B------:R-:W-:Y:S01]  /*c070*/  I2FP.F32.S32 R154, R154 ;  /* 0x0000009a009a7245 */ /* 0x000fe20000201400 */
[C---:B------:R-:W-:Y:S01]  /*c080*/  FFMA.FTZ R75, -R3.reuse, R2, R75 ;  /* 0x00000002034b7223 */ /* 0x040fe2000001014b */
[----:B------:R-:W-:Y:S02]  /*c090*/  IABS R156, R156 ;  /* 0x0000009c009c7213 */ /* 0x000fe40000000000 */
[C---:B------:R-:W-:Y:S01]  /*c0a0*/  IADD3 R0, PT, PT, R238.reuse, -0x99, RZ ;  /* 0xffffff67ee007810 */ /* 0x040fe20007ffe0ff */
[CC--:B------:R-:W-:Y:S01]  /*c0b0*/  FFMA.FTZ R72, -R3.reuse, R154.reuse, R72 ;  /* 0x0000009a03487223 */ /* 0x0c0fe20000010148 */
[----:B------:R-:W-:Y:S01]  /*c0c0*/  IABS R157, R157 ;  /* 0x0000009d009d7213 */ /* 0x000fe20000000000 */
[C---:B------:R-:W-:Y:S01]  /*c0d0*/  FFMA.FTZ R78, -R3.reuse, R154, R78 ;  /* 0x0000009a034e7223 */ /* 0x040fe2000001014e */
[----:B------:R-:W-:Y:S02]  /*c0e0*/  I2FP.F32.S32 R2, R156 ;  /* 0x0000009c00027245 */ /* 0x000fe40000201400 */
[----:B------:R-:W-:Y:S02]  /*c0f0*/  IABS R0, R0 ;  /* 0x0000000000007213 */ /* 0x000fe40000000000 */
[----:B------:R-:W-:Y:S01]  /*c100*/  I2FP.F32.S32 R157, R157 ;  /* 0x0000009d009d7245 */ /* 0x000fe20000201400 */
[CC--:B------:R-:W-:Y:S01]  /*c110*/  FFMA.FTZ R73, -R3.reuse, R2.reuse, R73 ;  /* 0x0000000203497223 */ /* 0x0c0fe20000010149 */
[C---:B------:R-:W-:Y:S01]  /*c120*/  IADD3 R154, PT, PT, R238.reuse, -0xa0, RZ ;  /* 0xffffff60ee9a7810 */ /* 0x040fe20007ffe0ff */
[C---:B------:R-:W-:Y:S01]  /*c130*/  FFMA.FTZ R79, -R3.reuse, R2, R79 ;  /* 0x00000002034f7223 */ /* 0x040fe2000001014f */
[C---:B------:R-:W-:Y:S01]  /*c140*/  IADD3 R156, PT, PT, R238.reuse, -0xa1, RZ ;  /* 0xffffff5fee9c7810 */ /* 0x040fe20007ffe0ff */
[CC--:B------:R-:W-:Y:S01]  /*c150*/  FFMA.FTZ R90, -R3.reuse, R157.reuse, R90 ;  /* 0x0000009d035a7223 */ /* 0x0c0fe2000001015a */
[----:B------:R-:W-:Y:S01]  /*c160*/  I2FP.F32.S32 R0, R0 ;  /* 0x0000000000007245 */ /* 0x000fe20000201400 */
[C---:B------:R-:W-:Y:S01]  /*c170*/  FFMA.FTZ R84, -R3.reuse, R157, R84 ;  /* 0x0000009d03547223 */ /* 0x040fe20000010154 */
[----:B------:R-:W-:Y:S02]  /*c180*/  IABS R154, R154 ;  /* 0x0000009a009a7213 */ /* 0x000fe40000000000 */
[C---:B------:R-:W-:Y:S01]  /*c190*/  IADD3 R2, PT, PT, R238.reuse, -0xa9, RZ ;  /* 0xffffff57ee027810 */ /* 0x040fe20007ffe0ff */
[C---:B------:R-:W-:Y:S01]  /*c1a0*/  FFMA.FTZ R77, -R3.reuse, R0, R77 ;  /* 0x00000000034d7223 */ /* 0x040fe2000001014d */
[----:B------:R-:W-:Y:S01]  /*c1b0*/  IABS R156, R156 ;  /* 0x0000009c009c7213 */ /* 0x000fe20000000000 */
[C---:B------:R-:W-:Y:S01]  /*c1c0*/  FFMA.FTZ R83, -R3.reuse, R0, R83 ;  /* 0x0000000003537223 */ /* 0x040fe20000010153 */
[C---:B------:R-:W-:Y:S02]  /*c1d0*/  IADD3 R157, PT, PT, R238.reuse, -0xb8, RZ ;  /* 0xffffff48ee9d7810 */ /* 0x040fe40007ffe0ff */
        /* <DEDUP_REMOVED lines=20> */
[----:B------:R-:W-:Y:S01]  /*c320*/  IABS R0, R0 ;  /* 0x0000000000007213 */ /* 0x000fe20000000000 */
[CC--:B------:R-:W-:Y:S01]  /*c330*/  FFMA.FTZ R89, -R3.reuse, R2.reuse, R89 ;  /* 0x0000000203597223 */ /* 0x0c0fe20000010159 */
[C---:B------:R-:W-:Y:S01]  /*c340*/  IADD3 R157, PT, PT, R238.reuse, -0xc8, RZ ;  /* 0xffffff38ee9d7810 */ /* 0x040fe20007ffe0ff */
[C---:B------:R-:W-:Y:S01]  /*c350*/  FFMA.FTZ R95, -R3.reuse, R2, R95 ;  /* 0x00000002035f7223 */ /* 0x040fe2000001015f */
[C---:B------:R-:W-:Y:S02]  /*c360*/  IADD3 R156, PT, PT, R238.reuse, -0xc1, RZ ;  /* 0xffffff3fee9c7810 */ /* 0x040fe40007ffe0ff */
[----:B------:R-:W-:Y:S02]  /*c370*/  I2FP.F32.S32 R154, R154 ;  /* 0x0000009a009a7245 */ /* 0x000fe40000201400 */
[----:B------:R-:W-:Y:S02]  /*c380*/  I2FP.F32.S32 R0, R0 ;  /* 0x0000000000007245 */ /* 0x000fe40000201400 */
[C---:B------:R-:W-:Y:S01]  /*c390*/  IADD3 R2, PT, PT, R238.reuse, -0xc9, RZ ;  /* 0xffffff37ee027810 */ /* 0x040fe20007ffe0ff */
[CC--:B------:R-:W-:Y:S01]  /*c3a0*/  FFMA.FTZ R88, -R3.reuse, R154.reuse, R88 ;  /* 0x0000009a03587223 */ /* 0x0c0fe20000010158 */
[----:B------:R-:W-:Y:S01]  /*c3b0*/  IABS R157, R157 ;  /* 0x0000009d009d7213 */ /* 0x000fe20000000000 */
[C---:B------:R-:W-:Y:S01]  /*c3c0*/  FFMA.FTZ R94, -R3.reuse, R154, R94 ;  /* 0x0000009a035e7223 */ /* 0x040fe2000001015e */
        /* <DEDUP_REMOVED lines=11> */
[C---:B------:R-:W-:Y:S01]  /*c480*/  FFMA.FTZ R97, -R3.reuse, R0, R97 ;  /* 0x0000000003617223 */ /* 0x040fe20000010161 */
[----:B------:R-:W-:Y:S01]  /*c490*/  IABS R154, R154 ;  /* 0x0000009a009a7213 */ /* 0x000fe20000000000 */
[C---:B------:R-:W-:Y:S01]  /*c4a0*/  FFMA.FTZ R103, -R3.reuse, R0, R103 ;  /* 0x0000000003677223 */ /* 0x040fe20000010167 */
[----:B------:R-:W-:Y:S01]  /*c4b0*/  IABS R156, R156 ;  /* 0x0000009c009c7213 */ /* 0x000fe20000000000 */
[CC--:B------:R-:W-:Y:S01]  /*c4c0*/  FFMA.FTZ R101, -R3.reuse, R2.reuse, R101 ;  /* 0x0000000203657223 */ /* 0x0c0fe20000010165 */
[C---:B------:R-:W-:Y:S01]  /*c4d0*/  IADD3 R157, PT, PT, R238.reuse, -0xd8, RZ ;  /* 0xffffff28ee9d7810 */ /* 0x040fe20007ffe0ff */
[C---:B------:R-:W-:Y:S01]  /*c4e0*/  FFMA.FTZ R107, -R3.reuse, R2, R107 ;  /* 0x00000002036b7223 */ /* 0x040fe2000001016b */
[----:B------:R-:W-:Y:S02]  /*c4f0*/  I2FP.F32.S32 R154, R154 ;  /* 0x0000009a009a7245 */ /* 0x000fe40000201400 */
[----:B------:R-:W-:Y:S02]  /*c500*/  I2FP.F32.S32 R2, R156 ;  /* 0x0000009c00027245 */ /* 0x000fe40000201400 */
[----:B------:R-:W-:Y:S01]  /*c510*/  IABS R157, R157 ;  /* 0x0000009d009d7213 */ /* 0x000fe20000000000 */
[CC--:B------:R-:W-:Y:S01]  /*c520*/  FFMA.FTZ R96, -R3.reuse, R154.reuse, R96 ;  /* 0x0000009a03607223 */ /* 0x0c0fe20000010160 */
[C---:B------:R-:W-:Y:S01]  /*c530*/  FFMA.FTZ R102, -R3.reuse, R154, R102 ;  /* 0x0000009a03667223 */ /* 0x040fe20000010166 */
[----:B------:R-:W-:Y:S01]  /*c540*/  IADD3 R154, PT, PT, R238, -0xd0, RZ ;  /* 0xffffff30ee9a7810 */ /* 0x000fe20007ffe0ff */
[CC--:B------:R-:W-:Y:S01]  /*c550*/  FFMA.FTZ R105, -R3.reuse, R2.reuse, R105 ;  /* 0x0000000203697223 */ /* 0x0c0fe20000010169 */
[----:B------:R-:W-:Y:S01]  /*c560*/  I2FP.F32.S32 R157, R157 ;  /* 0x0000009d009d7245 */ /* 0x000fe20000201400 */
[----:B------:R-:W-:Y:S01]  /*c570*/  FFMA.FTZ R111, -R3, R2, R111 ;  /* 0x00000002036f7223 */ /* 0x000fe2000001016f */
[----:B------:R-:W-:Y:S02]  /*c580*/  FMNMX3.FTZ R2, R155, R6, R7, !PT ;  /* 0x000000069b027276 */ /* 0x000fe40007810007 */
[----:B------:R-:W-:Y:S01]  /*c590*/  FMNMX3.FTZ R156, R153, R4, R5, !PT ;  /* 0x00000004999c7276 */ /* 0x000fe20007810005 */
[CC--:B------:R-:W-:Y:S01]  /*c5a0*/  FFMA.FTZ R108, -R3.reuse, R157.reuse, R108 ;  /* 0x0000009d036c7223 */ /* 0x0c0fe2000001016c */
[----:B------:R-:W-:Y:S01]  /*c5b0*/  IABS R154, R154 ;  /* 0x0000009a009a7213 */ /* 0x000fe20000000000 */
[----:B------:R-:W-:Y:S01]  /*c5c0*/  FFMA.FTZ R114, -R3, R157, R114 ;  /* 0x0000009d03727223 */ /* 0x000fe20000010172 */
[----:B------:R-:W-:Y:S02]  /*c5d0*/  FMNMX3.FTZ R157, R2, R10, R11, !PT ;  /* 0x0000000a029d7276 */ /* 0x000fe4000781000b */
[----:B------:R-:W-:Y:S02]  /*c5e0*/  FMNMX3.FTZ R156, R156, R8, R9, !PT ;  /* 0x000000089c9c7276 */ /* 0x000fe40007810009 */
[----:B------:R-:W-:Y:S02]  /*c5f0*/  IADD3 R0, PT, PT, R238, -0xd9, RZ ;  /* 0xffffff27ee007810 */ /* 0x000fe40007ffe0ff */
[----:B------:R-:W-:Y:S02]  /*c600*/  I2FP.F32.S32 R154, R154 ;  /* 0x0000009a009a7245 */ /* 0x000fe40000201400 */
[----:B------:R-:W-:Y:S02]  /*c610*/  FMNMX3.FTZ R157, R157, R14, R15, !PT ;  /* 0x0000000e9d9d7276 */ /* 0x000fe4000781000f */
[----:B------:R-:W-:Y:S01]  /*c620*/  FMNMX3.FTZ R156, R156, R12, R13, !PT ;  /* 0x0000000c9c9c7276 */ /* 0x000fe2000781000d */
[C---:B------:R-:W-:Y:S01]  /*c630*/  FFMA.FTZ R104, -R3.reuse, R154, R104 ;  /* 0x0000009a03687223 */ /* 0x040fe20000010168 */
[----:B------:R-:W-:Y:S01]  /*c640*/  IABS R0, R0 ;  /* 0x0000000000007213 */ /* 0x000fe20000000000 */
[----:B------:R-:W-:Y:S01]  /*c650*/  FFMA.FTZ R110, -R3, R154, R110 ;  /* 0x0000009a036e7223 */ /* 0x000fe2000001016e */
        /* <DEDUP_REMOVED lines=45> */
[C---:B------:R-:W-:Y:S02]  /*c930*/  IADD3 R156, PT, PT, R238.reuse, -0xe9, RZ ;  /* 0xffffff17ee9c7810 */ /* 0x040fe40007ffe0ff */
[----:B------:R-:W-:Y:S02]  /*c940*/  FMNMX3.FTZ R157, R157, R78, R79, !PT ;  /* 0x0000004e9d9d7276 */ /* 0x000fe4000781004f */
[----:B------:R-:W-:Y:S02]  /*c950*/  IADD3 R0, PT, PT, R238, -0xf0, RZ ;  /* 0xffffff10ee007810 */ /* 0x000fe40007ffe0ff */
[----:B------:R-:W-:Y:S02]  /*c960*/  I2FP.F32.S32 R2, R2 ;  /* 0x0000000200027245 */ /* 0x000fe40000201400 */
[----:B------:R-:W-:Y:S02]  /*c970*/  FMNMX3.FTZ R154, R154, R76, R77, !PT ;  /* 0x0000004c9a9a7276 */ /* 0x000fe4000781004d */
[----:B------:R-:W-:Y:S01]  /*c980*/  IABS R156, R156 ;  /* 0x0000009c009c7213 */ /* 0x000fe20000000000 */
[C---:B------:R-:W-:Y:S01]  /*c990*/  FFMA.FTZ R113, -R3.reuse, R2, R113 ;  /* 0x0000000203717223 */ /* 0x040fe20000010171 */
[----:B------:R-:W-:Y:S01]  /*c9a0*/  IABS R0, R0 ;  /* 0x0000000000007213 */ /* 0x000fe20000000000 */
[----:B------:R-:W-:Y:S01]  /*c9b0*/  FFMA.FTZ R119, -R3, R2, R119 ;  /* 0x0000000203777223 */ /* 0x000fe20000010177 */
[----:B------:R-:W-:Y:S02]  /*c9c0*/  FMNMX3.FTZ R157, R157, R82, R83, !PT ;  /* 0x000000529d9d7276 */ /* 0x000fe40007810053 */
[----:B------:R-:W-:Y:S02]  /*c9d0*/  FMNMX3.FTZ R154, R154, R80, R81, !PT ;  /* 0x000000509a9a7276 */ /* 0x000fe40007810051 */
[----:B------:R-:W-:Y:S02]  /*c9e0*/  I2FP.F32.S32 R2, R156 ;  /* 0x0000009c00027245 */ /* 0x000fe40000201400 */
[----:B------:R-:W-:Y:S02]  /*c9f0*/  I2FP.F32.S32 R0, R0 ;  /* 0x0000000000007245 */ /* 0x000fe40000201400 */
[----:B------:R-:W-:Y:S01]  /*ca00*/  IADD3 R156, PT, PT, R238, -0xf1, RZ ;  /* 0xffffff0fee9c7810 */ /* 0x000fe20007ffe0ff */
[----:B------:R-:W-:Y:S01]  /*ca10*/  FFMA.FTZ R117, -R3, R2, R117 ;  /* 0x0000000203757223 */ /* 0x000fe20000010175 */
[----:B------:R-:W-:Y:S01]  /*ca20*/  FMNMX3.FTZ R157, R157, R86, R87, !PT ;  /* 0x000000569d9d7276 */ /* 0x000fe20007810057 */
[C---:B------:R-:W-:Y:S01]  /*ca30*/  FFMA.FTZ R120, -R3.reuse, R0, R120 ;  /* 0x0000000003787223 */ /* 0x040fe20000010178 */
[----:B------:R-:W-:Y:S01]  /*ca40*/  FMNMX3.FTZ R154, R154, R84, R85, !PT ;  /* 0x000000549a9a7276 */ /* 0x000fe20007810055 */
[C---:B------:R-:W-:Y:S01]  /*ca50*/  FFMA.FTZ R126, -R3.reuse, R0, R126 ;  /* 0x00000000037e7223 */ /* 0x040fe2000001017e */
[----:B------:R-:W-:Y:S01]  /*ca60*/  IABS R156, R156 ;  /* 0x0000009c009c7213 */ /* 0x000fe20000000000 */
[----:B------:R-:W-:Y:S01]  /*ca70*/  FFMA.FTZ R123, -R3, R2, R123 ;  /* 0x00000002037b7223 */ /* 0x000fe2000001017b */
[----:B------:R-:W-:Y:S02]  /*ca80*/  FMNMX3.FTZ R157, R157, R90, R91, !PT ;  /* 0x0000005a9d9d7276 */ /* 0x000fe4000781005b */
[----:B------:R-:W-:Y:S02]  /*ca90*/  IADD3 R0, PT, PT, R238, -0xf8, RZ ;  /* 0xffffff08ee007810 */ /* 0x000fe40007ffe0ff */
[----:B------:R-:W-:Y:S02]  /*caa0*/  FMNMX3.FTZ R154, R154, R88, R89, !PT ;  /* 0x000000589a9a7276 */ /* 0x000fe40007810059 */
[----:B------:R-:W-:Y:S02]  /*cab0*/  I2FP.F32.S32 R2, R156 ;  /* 0x0000009c00027245 */ /* 0x000fe40000201400 */
[----:B------:R-:W-:Y:S02]  /*cac0*/  FMNMX3.FTZ R157, R157, R94, R95, !PT ;  /* 0x0000005e9d9d7276 */ /* 0x000fe4000781005f */
[----:B------:R-:W-:Y:S01]  /*cad0*/  IADD3 R156, PT, PT, R238, -0xf9, RZ ;  /* 0xffffff07ee9c7810 */ /* 0x000fe20007ffe0ff */
[C---:B------:R-:W-:Y:S01]  /*cae0*/  FFMA.FTZ R121, -R3.reuse, R2, R121 ;  /* 0x0000000203797223 */ /* 0x040fe20000010179 */
[----:B------:R-:W-:Y:S01]  /*caf0*/  IABS R0, R0 ;  /* 0x0000000000007213 */ /* 0x000fe20000000000 */
[----:B------:R-:W-:Y:S01]  /*cb00*/  FFMA.FTZ R127, -R3, R2, R127 ;  /* 0x00000002037f7223 */ /* 0x000fe2000001017f */
[----:B------:R-:W-:Y:S02]  /*cb10*/  FMNMX3.FTZ R154, R154, R92, R93, !PT ;  /* 0x0000005c9a9a7276 */ /* 0x000fe4000781005d */
[----:B------:R-:W-:Y:S02]  /*cb20*/  FMNMX3.FTZ R157, R157, R98, R99, !PT ;  /* 0x000000629d9d7276 */ /* 0x000fe40007810063 */
        /* <DEDUP_REMOVED lines=9> */
[C---:B------:R-:W-:Y:S01]  /*cbc0*/  FFMA.FTZ R125, -R3.reuse, R2, R125 ;  /* 0x00000002037d7223 */ /* 0x040fe2000001017d */
[----:B------:R-:W-:Y:S01]  /*cbd0*/  FMNMX3.FTZ R156, R156, R104, R105, !PT ;  /* 0x000000689c9c7276 */ /* 0x000fe20007810069 */
[C---:B------:R-:W-:Y:S01]  /*cbe0*/  FFMA.FTZ R131, -R3.reuse, R2, R131 ;  /* 0x0000000203837223 */ /* 0x040fe20000010183 */
[----:B------:R-:W-:Y:S02]  /*cbf0*/  FMNMX3.FTZ R0, R0, R110, R111, !PT ;  /* 0x0000006e00007276 */ /* 0x000fe4000781006f */
        /* <DEDUP_REMOVED lines=17> */
[----:B------:R-:W-:Y:S02]  /*cd10*/  FMNMX3.FTZ R159, R0, R130, R131, !PT ;  /* 0x00000082009f7276 */ /* 0x000fe40007810083 */
[----:B------:R-:W-:Y:S02]  /*cd20*/  FMNMX3.FTZ R165, R2, R128, R129, !PT ;  /* 0x0000008002a57276 */ /* 0x000fe40007810081 */
[----:B------:R-:W-:Y:S01]  /*cd30*/  SHF.R.U32.HI R164, RZ, 0x1, R213 ;  /* 0x00000001ffa47819 */ /* 0x000fe200000116d5 */
[----:B------:R-:W-:Y:S01]  /*cd40*/  SHFL.BFLY PT, R0, R159, 0x2, 0x1f ;  /* 0x0c401f009f007f89 */ /* 0x000fe200000e0000 */
[----:B------:R-:W-:Y:S02]  /*cd50*/  LOP3.LUT R154, R150, 0x120, RZ, 0xc0, !PT ;  /* 0x00000120969a7812 */ /* 0x000fe400078ec0ff */
[----:B------:R-:W-:Y:S05]  /*cd60*/  LOP3.LUT R161, R164, 0x8, RZ, 0xc0, !PT ;  /* 0x00000008a4a17812 */ /* 0x000fea00078ec0ff */
[----:B------:R-:W1:Y:S01]  /*cd70*/  SHFL.BFLY PT, R2, R165, 0x2, 0x1f ;  /* 0x0c401f00a5027f89 */ /* 0x000e6200000e0000 */
[----:B------:R-:W-:Y:S02]  /*cd80*/  IADD3 R237, PT, PT, R237, -0x100, RZ ;  /* 0xffffff00eded7810 */ /* 0x000fe40007ffe0ff */
[----:B------:R-:W-:Y:S02]  /*cd90*/  LOP3.LUT R161, R161, 0xc0, R150, 0xf8, !PT ;  /* 0x000000c0a1a17812 */ /* 0x000fe400078ef896 */
[----:B------:R-:W-:Y:S02]  /*cda0*/  IADD3 R238, PT, PT, R238, 0x100, RZ ;  /* 0x00000100eeee7810 */ /* 0x000fe40007ffe0ff */
[----:B-1----:R-:W-:Y:S02]  /*cdb0*/  FMNMX.FTZ R163, R165, R2, !PT ;  /* 0x00000002a5a37209 */ /* 0x002fe40007810000 */
[----:B------:R-:W-:Y:S03]  /*cdc0*/  FMNMX.FTZ R157, R159, R0, !PT ;  /* 0x000000009f9d7209 */ /* 0x000fe60007810000 */
[----:B------:R-:W1:Y:S08]  /*cdd0*/  SHFL.BFLY PT, R2, R163, 0x1, 0x1f ;  /* 0x0c201f00a3027f89 */ /* 0x000e7000000e0000 */
[----:B------:R-:W3:Y:S01]  /*cde0*/  SHFL.BFLY PT, R0, R157, 0x1, 0x1f ;  /* 0x0c201f009d007f89 */ /* 0x000ee200000e0000 */
[----:B-1----:R-:W-:Y:S02]  /*cdf0*/  FMNMX.FTZ R2, R163, R2, !PT ;  /* 0x00000002a3027209 */ /* 0x002fe40007810000 */
[----:B---3--:R-:W-:Y:S03]  /*ce00*/  FMNMX.FTZ R0, R157, R0, !PT ;  /* 0x000000009d007209 */ /* 0x008fe60007810000 */
[C---:B--2---:R-:W-:Y:S01]  /*ce10*/  FMUL.FTZ R168, R151.reuse, R2 ;  /* 0x0000000297a87220 */ /* 0x044fe20000410000 */
[C---:B------:R-:W-:Y:S01]  /*ce20*/  FSETP.NEU.FTZ.AND P1, PT, R0.reuse, -INF , PT ;  /* 0xff8000000000780b */ /* 0x040fe20003f3d000 */
[----:B------:R-:W-:Y:S01]  /*ce30*/  FADD.FTZ R150, -R0, R155 ;  /* 0x0000009b00967221 */ /* 0x000fe20000010100 */
[----:B------:R-:W-:Y:S01]  /*ce40*/  LOP3.LUT R155, R154, R161, R152, 0xf6, !PT ;  /* 0x000000a19a9b7212 */ /* 0x000fe200078ef698 */
[----:B------:R-:W-:Y:S01]  /*ce50*/  FADD.FTZ R154, -R2, R153 ;  /* 0x00000099029a7221 */ /* 0x000fe20000010100 */
[C---:B------:R-:W-:Y:S01]  /*ce60*/  FMUL.FTZ R166, R151.reuse, R0 ;  /* 0x0000000097a67220 */ /* 0x040fe20000410000 */
[C---:B------:R-:W-:Y:S02]  /*ce70*/  FMUL.FTZ R152, R151.reuse, R150 ;  /* 0x0000009697987220 */ /* 0x040fe40000410000 */
[----:B------:R-:W-:Y:S01]  /*ce80*/  FMUL.FTZ R150, R151, R154 ;  /* 0x0000009a97967220 */ /* 0x000fe20000410000 */
[----:B------:R-:W-:Y:S02]  /*ce90*/  LEA R154, R155, R216, 0x1 ;  /* 0x000000d89b9a7211 */ /* 0x000fe400078e08ff */
[----:B------:R-:W-:Y:S01]  /*cea0*/  FSEL R166, R166, RZ, P1 ;  /* 0x000000ffa6a67208 */ /* 0x000fe20000800000 */
[----:B------:R-:W1:Y:S01]  /*ceb0*/  MUFU.EX2 R152, R152 ;  /* 0x0000009800987308 */ /* 0x000e620000000800 */
[----:B------:R-:W-:Y:S01]  /*cec0*/  FSETP.NEU.FTZ.AND P1, PT, R2, -INF , PT ;  /* 0xff8000000200780b */ /* 0x000fe20003f3d000 */
[----:B------:R-:W2:Y:S01]  /*ced0*/  LDSM.16.MT88.4 R156, [R154+0x5000] ;  /* 0x005000009a9c783b */ /* 0x000ea20000004200 */
[----:B------:R-:W-:Y:S07]  /*cee0*/  IADD3 R153, PT, PT, R154, 0x5020, RZ ;  /* 0x000050209a997810 */ /* 0x000fee0007ffe0ff */
[----:B------:R-:W3:Y:S01]  /*cef0*/  MUFU.EX2 R150, R150 ;  /* 0x0000009600967308 */ /* 0x000ee20000000800 */
[----:B------:R-:W-:Y:S01]  /*cf00*/  FSEL R168, R168, RZ, P1 ;  /* 0x000000ffa8a87208 */ /* 0x000fe20000800000 */
[-CC-:B------:R-:W-:Y:S01]  /*cf10*/  FFMA.FTZ R170, R10, R151.reuse, -R166.reuse ;  /* 0x000000970aaa7223 */ /* 0x180fe200000108a6 */
[-CC-:B------:R-:W-:Y:S01]  /*cf20*/  FFMA.FTZ R165, R11, R151.reuse, -R166.reuse ;  /* 0x000000970ba57223 */ /* 0x180fe200000108a6 */
[-CC-:B------:R-:W-:Y:S01]  /*cf30*/  FFMA.FTZ R177, R6, R151.reuse, -R166.reuse ;  /* 0x0000009706b17223 */ /* 0x180fe200000108a6 */
[-C--:B------:R-:W-:Y:S01]  /*cf40*/  FFMA.FTZ R171, R7, R151.reuse, -R166 ;  /* 0x0000009707ab7223 */ /* 0x080fe200000108a6 */
[-CC-:B------:R-:W-:Y:S01]  /*cf50*/  FFMA.FTZ R173, R4, R151.reuse, -R168.reuse ;  /* 0x0000009704ad7223 */ /* 0x180fe200000108a8 */
[----:B------:R-:W-:Y:S03]  /*cf60*/  IADD3 R4, PT, PT, R154, 0x5000, RZ ;  /* 0x000050009a047810 */ /* 0x000fe60007ffe0ff */
[----:B------:R-:W-:Y:S01]  /*cf70*/  MUFU.EX2 R170, R170 ;  /* 0x000000aa00aa7308 */ /* 0x000fe20000000800 */
[-CC-:B------:R-:W-:Y:S01]  /*cf80*/  FFMA.FTZ R172, R8, R151.reuse, -R168.reuse ;  /* 0x0000009708ac7223 */ /* 0x180fe200000108a8 */
[-CC-:B------:R-:W-:Y:S01]  /*cf90*/  FFMA.FTZ R167, R9, R151.reuse, -R168.reuse ;  /* 0x0000009709a77223 */ /* 0x180fe200000108a8 */
[----:B------:R-:W-:Y:S01]  /*cfa0*/  FFMA.FTZ R169, R5, R151, -R168 ;  /* 0x0000009705a97223 */ /* 0x000fe200000108a8 */
[----:B------:R-:W-:Y:S06]  /*cfb0*/  @P0 IADD3 R153, PT, PT, R4, -0x20, RZ ;  /* 0xffffffe004990810 */ /* 0x000fec0007ffe0ff */
[----:B------:R-:W-:Y:S01]  /*cfc0*/  MUFU.EX2 R177, R177 ;  /* 0x000000b100b17308 */ /* 0x000fe20000000800 */
[C---:B-1----:R-:W-:Y:S01]  /*cfd0*/  FMUL.FTZ R6, R152.reuse, R146 ;  /* 0x0000009298067220 */ /* 0x042fe20000410000 */
[----:B------:R-:W-:Y:S01]  /*cfe0*/  FMUL.FTZ R7, R152, R147 ;  /* 0x0000009398077220 */ /* 0x000fe20000410000 */
[C---:B---3--:R-:W-:Y:S07]  /*cff0*/  FMUL.FTZ R4, R150.reuse, R144 ;  /* 0x0000009096047220 */ /* 0x048fee0000410000 */
[----:B------:R-:W1:Y:S01]  /*d000*/  MUFU.EX2 R171, R171 ;  /* 0x000000ab00ab7308 */ /* 0x000e620000000800 */
[----:B------:R-:W3:Y:S01]  /*d010*/  LDSM.16.MT88.4 R160, [R153] ;  /* 0x0000000099a0783b */ /* 0x000ee20000004200 */
[----:B------:R-:W-:Y:S01]  /*d020*/  FMUL.FTZ R5, R150, R145 ;  /* 0x0000009196057220 */ /* 0x000fe20000410000 */
[C---:B------:R-:W-:Y:S07]  /*d030*/  FMUL.FTZ R10, R152.reuse, R142 ;  /* 0x0000008e980a7220 */ /* 0x040fee0000410000 */
[----:B------:R-:W4:Y:S01]  /*d040*/  MUFU.EX2 R165, R165 ;  /* 0x000000a500a57308 */ /* 0x000f220000000800 */
[----:B------:R-:W-:Y:S01]  /*d050*/  FMUL.FTZ R11, R152, R143 ;  /* 0x0000008f980b7220 */ /* 0x000fe20000410000 */
[C---:B------:R-:W-:Y:S01]  /*d060*/  FMUL.FTZ R8, R150.reuse, R140 ;  /* 0x0000008c96087220 */ /* 0x040fe20000410000 */
[----:B------:R-:W-:Y:S07]  /*d070*/  FMUL.FTZ R9, R150, R141 ;  /* 0x0000008d96097220 */ /* 0x000fee0000410000 */
[----:B------:R-:W-:Y:S01]  /*d080*/  MUFU.EX2 R173, R173 ;  /* 0x000000ad00ad7308 */ /* 0x000fe20000000800 */
[----:B------:R-:W5:Y:S01]  /*d090*/  LDSM.16.MT88.4 R140, [R154+0x5400] ;  /* 0x005400009a8c783b */ /* 0x000f620000004200 */
[-C--:B------:R-:W-:Y:S01]  /*d0a0*/  FFMA.FTZ R174, R14, R151.reuse, -R166 ;  /* 0x000000970eae7223 */ /* 0x080fe200000108a6 */
[-CC-:B------:R-:W-:Y:S07]  /*d0b0*/  FFMA.FTZ R175, R12, R151.reuse, -R168.reuse ;  /* 0x000000970caf7223 */ /* 0x180fee00000108a8 */
[----:B------:R-:W2:Y:S01]  /*d0c0*/  MUFU.EX2 R169, R169 ;  /* 0x000000a900a97308 */ /* 0x000ea20000000800 */
[----:B------:R-:W-:Y:S01]  /*d0d0*/  FFMA.FTZ R176, R13, R151, -R168 ;  /* 0x000000970db07223 */ /* 0x000fe200000108a8 */
[----:B-1----:R-:W-:Y:S01]  /*d0e0*/  F2FP.F16.F32.PACK_AB R145, R171, R177 ;  /* 0x000000b1ab91723e */ /* 0x002fe200000000ff */
[--C-:B------:R-:W-:Y:S07]  /*d0f0*/  FFMA.FTZ R155, R19, R151, -R166.reuse ;  /* 0x00000097139b7223 */ /* 0x100fee00000108a6 */
[----:B------:R-:W-:Y:S01]  /*d100*/  MUFU.EX2 R172, R172 ;  /* 0x000000ac00ac7308 */ /* 0x000fe20000000800 */
[----:B------:R-:W-:Y:S01]  /*d110*/  FMUL.FTZ R14, R152, R138 ;  /* 0x0000008a980e7220 */ /* 0x000fe20000410000 */
[----:B----4-:R-:W-:Y:S01]  /*d120*/  F2FP.F16.F32.PACK_AB R147, R165, R170 ;  /* 0x000000aaa593723e */ /* 0x010fe200000000ff */
[C---:B------:R-:W-:Y:S07]  /*d130*/  FMUL.FTZ R12, R150.reuse, R136 ;  /* 0x00000088960c7220 */ /* 0x040fee0000410000 */
[----:B------:R-:W1:Y:S01]  /*d140*/  MUFU.EX2 R167, R167 ;  /* 0x000000a700a77308 */ /* 0x000e620000000800 */
[----:B------:R-:W-:Y:S01]  /*d150*/  FMUL.FTZ R13, R150, R137 ;  /* 0x00000089960d7220 */ /* 0x000fe20000410000 */
[----:B------:R-:W-:Y:S01]  /*d160*/  FMUL.FTZ R19, R152, R135 ;  /* 0x0000008798137220 */ /* 0x000fe20000410000 */
[-CC-:B------:R-:W-:Y:S07]  /*d170*/  FFMA.FTZ R179, R30, R151.reuse, -R166.reuse ;  /* 0x000000971eb37223 */ /* 0x180fee00000108a6 */
[----:B------:R-:W-:Y:S01]  /*d180*/  MUFU.EX2 R174, R174 ;  /* 0x000000ae00ae7308 */ /* 0x000fe20000000800 */
[--C-:B------:R-:W-:Y:S01]  /*d190*/  FFMA.FTZ R178, R31, R151, -R166.reuse ;  /* 0x000000971fb27223 */ /* 0x100fe200000108a6 */
[----:B--2---:R-:W-:Y:S01]  /*d1a0*/  F2FP.F16.F32.PACK_AB R144, R169, R173 ;  /* 0x000000ada990723e */ /* 0x004fe200000000ff */
[-C--:B------:R-:W-:Y:S07]  /*d1b0*/  FFMA.FTZ R23, R23, R151.reuse, -R166 ;  /* 0x0000009717177223 */ /* 0x080fee00000108a6 */
[----:B------:R-:W-:Y:S01]  /*d1c0*/  MUFU.EX2 R155, R155 ;  /* 0x0000009b009b7308 */ /* 0x000fe20000000800 */
[-CC-:B------:R-:W-:Y:S01]  /*d1d0*/  FFMA.FTZ R180, R36, R151.reuse, -R168.reuse ;  /* 0x0000009724b47223 */ /* 0x180fe200000108a8 */
[-C--:B------:R-:W-:Y:S01]  /*d1e0*/  FFMA.FTZ R36, R37, R151.reuse, -R168 ;  /* 0x0000009725247223 */ /* 0x080fe200000108a8 */
[-CC-:B------:R-:W-:Y:S07]  /*d1f0*/  FFMA.FTZ R62, R62, R151.reuse, -R166.reuse ;  /* 0x000000973e3e7223 */ /* 0x180fee00000108a6 */
[----:B------:R-:W-:Y:S01]  /*d200*/  MUFU.EX2 R175, R175 ;  /* 0x000000af00af7308 */ /* 0x000fe20000000800 */
[-CC-:B------:R-:W-:Y:S01]  /*d210*/  FFMA.FTZ R71, R71, R151.reuse, -R166.reuse ;  /* 0x0000009747477223 */ /* 0x180fe200000108a6 */
[----:B-1----:R-:W-:Y:S01]  /*d220*/  F2FP.F16.F32.PACK_AB R146, R167, R172 ;  /* 0x000000aca792723e */ /* 0x002fe200000000ff */
[-CC-:B------:R-:W-:Y:S07]  /*d230*/  FFMA.FTZ R78, R78, R151.reuse, -R166.reuse ;  /* 0x000000974e4e7223 */ /* 0x180fee00000108a6 */
[----:B------:R-:W1:Y:S01]  /*d240*/  MUFU.EX2 R176, R176 ;  /* 0x000000b000b07308 */ /* 0x000e620000000800 */
[-CC-:B------:R-:W-:Y:S01]  /*d250*/  FFMA.FTZ R82, R82, R151.reuse, -R166.reuse ;  /* 0x0000009752527223 */ /* 0x180fe200000108a6 */
[-C--:B------:R-:W-:Y:S01]  /*d260*/  FFMA.FTZ R90, R90, R151.reuse, -R166 ;  /* 0x000000975a5a7223 */ /* 0x080fe200000108a6 */
[-C--:B------:R-:W-:Y:S07]  /*d270*/  FFMA.FTZ R40, R40, R151.reuse, -R168 ;  /* 0x0000009728287223 */ /* 0x080fee00000108a8 */
[----:B------:R-:W-:Y:S01]  /*d280*/  MUFU.EX2 R179, R179 ;  /* 0x000000b300b37308 */ /* 0x000fe20000000800 */
[C---:B------:R-:W-:Y:S09]  /*d290*/  HMMA.16816.F32 R4, R144.reuse, R156, R4 ;  /* 0x0000009c9004723c */ /* 0x040ff20000001804 */
[----:B------:R-:W-:Y:S01]  /*d2a0*/  MUFU.EX2 R37, R180 ;  /* 0x000000b400257308 */ /* 0x000fe20000000800 */
[--C-:B------:R-:W-:Y:S01]  /*d2b0*/  FFMA.FTZ R157, R15, R151, -R166.reuse ;  /* 0x000000970f9d7223 */ /* 0x100fe200000108a6 */
[----:B------:R-:W-:Y:S08]  /*d2c0*/  FMUL.FTZ R15, R152, R139 ;  /* 0x0000008b980f7220 */ /* 0x000ff00000410000 */
[----:B------:R-:W-:Y:S01]  /*d2d0*/  MUFU.EX2 R36, R36 ;  /* 0x0000002400247308 */ /* 0x000fe20000000800 */
[C---:B------:R-:W-:Y:S01]  /*d2e0*/  HMMA.16816.F32 R8, R144.reuse, R158, R8 ;  /* 0x0000009e9008723c */ /* 0x040fe20000001808 */
[----:B------:R-:W2:Y:S02]  /*d2f0*/  LDSM.16.MT88.4 R136, [R153+0x400] ;  /* 0x000400009988783b */ /* 0x000ea40000004200 */
[-C--:B------:R-:W-:Y:S01]  /*d300*/  FFMA.FTZ R156, R18, R151.reuse, -R166 ;  /* 0x00000097129c7223 */ /* 0x080fe200000108a6 */
[-CC-:B------:R-:W-:Y:S01]  /*d310*/  FFMA.FTZ R159, R16, R151.reuse, -R168.reuse ;  /* 0x00000097109f7223 */ /* 0x180fe200000108a8 */
[--C-:B------:R-:W-:Y:S04]  /*d320*/  FFMA.FTZ R158, R17, R151, -R168.reuse ;  /* 0x00000097119e7223 */ /* 0x100fe800000108a8 */
[----:B------:R-:W4:Y:S01]  /*d330*/  MUFU.EX2 R157, R157 ;  /* 0x0000009d009d7308 */ /* 0x000f220000000800 */
[----:B------:R-:W-:Y:S01]  /*d340*/  FMUL.FTZ R18, R152, R134 ;  /* 0x0000008698127220 */ /* 0x000fe20000410000 */
[C---:B---3--:R-:W-:Y:S08]  /*d350*/  HMMA.16816.F32 R12, R144.reuse, R160, R12 ;  /* 0x000000a0900c723c */ /* 0x048ff0000000180c */
[----:B------:R-:W3:Y:S01]  /*d360*/  MUFU.EX2 R156, R156 ;  /* 0x0000009c009c7308 */ /* 0x000ee20000000800 */
[C---:B------:R-:W-:Y:S01]  /*d370*/  FMUL.FTZ R16, R150.reuse, R132 ;  /* 0x0000008496107220 */ /* 0x040fe20000410000 */
[----:B------:R-:W-:Y:S01]  /*d380*/  FMUL.FTZ R17, R150, R133 ;  /* 0x0000008596117220 */ /* 0x000fe20000410000 */
[----:B-1----:R-:W-:Y:S07]  /*d390*/  F2FP.F16.F32.PACK_AB R132, R176, R175 ;  /* 0x000000afb084723e */ /* 0x002fee00000000ff */
[----:B------:R-:W-:Y:S01]  /*d3a0*/  MUFU.EX2 R159, R159 ;  /* 0x0000009f009f7308 */ /* 0x000fe20000000800 */
[-CC-:B------:R-:W-:Y:S01]  /*d3b0*/  FFMA.FTZ R161, R20, R151.reuse, -R168.reuse ;  /* 0x0000009714a17223 */ /* 0x180fe200000108a8 */
[-C--:B------:R-:W-:Y:S01]  /*d3c0*/  FFMA.FTZ R20, R24, R151.reuse, -R168 ;  /* 0x0000009718147223 */ /* 0x080fe200000108a8 */
[-CC-:B------:R-:W-:Y:S07]  /*d3d0*/  FFMA.FTZ R160, R22, R151.reuse, -R166.reuse ;  /* 0x0000009716a07223 */ /* 0x180fee00000108a6 */
[----:B------:R-:W1:Y:S01]  /*d3e0*/  MUFU.EX2 R158, R158 ;  /* 0x0000009e009e7308 */ /* 0x000e620000000800 */
[----:B------:R-:W-:Y:S01]  /*d3f0*/  HMMA.16816.F32 R16, R144, R162, R16 ;  /* 0x000000a29010723c */ /* 0x000fe20000001810 */
[----:B------:R-:W2:Y:S02]  /*d400*/  LDSM.16.MT88.4 R144, [R154+0x5800] ;  /* 0x005800009a90783b */ /* 0x000ea40000004200 */
[----:B----4-:R-:W-:Y:S01]  /*d410*/  F2FP.F16.F32.PACK_AB R133, R157, R174 ;  /* 0x000000ae9d85723e */ /* 0x010fe200000000ff */
[-C--:B------:R-:W-:Y:S01]  /*d420*/  FFMA.FTZ R163, R27, R151.reuse, -R166 ;  /* 0x000000971ba37223 */ /* 0x080fe200000108a6 */
[----:B---3--:R-:W-:Y:S01]  /*d430*/  F2FP.F16.F32.PACK_AB R135, R155, R156 ;  /* 0x0000009c9b87723e */ /* 0x008fe200000000ff */
[-C--:B------:R-:W-:Y:S03]  /*d440*/  FFMA.FTZ R162, R21, R151.reuse, -R168 ;  /* 0x0000009715a27223 */ /* 0x080fe600000108a8 */
[----:B------:R-:W-:Y:S01]  /*d450*/  MUFU.EX2 R160, R160 ;  /* 0x000000a000a07308 */ /* 0x000fe20000000800 */
[-CC-:B------:R-:W-:Y:S01]  /*d460*/  FFMA.FTZ R47, R47, R151.reuse, -R166.reuse ;  /* 0x000000972f2f7223 */ /* 0x180fe200000108a6 */
[-C--:B------:R-:W-:Y:S01]  /*d470*/  FFMA.FTZ R58, R58, R151.reuse, -R166 ;  /* 0x000000973a3a7223 */ /* 0x080fe200000108a6 */
[-CC-:B------:R-:W-:Y:S07]  /*d480*/  FFMA.FTZ R60, R60, R151.reuse, -R168.reuse ;  /* 0x000000973c3c7223 */ /* 0x180fee00000108a8 */
[----:B------:R-:W-:Y:S01]  /*d490*/  MUFU.EX2 R163, R163 ;  /* 0x000000a300a37308 */ /* 0x000fe20000000800 */
[--C-:B------:R-:W-:Y:S01]  /*d4a0*/  FFMA.FTZ R80, R80, R151, -R168.reuse ;  /* 0x0000009750507223 */ /* 0x100fe200000108a8 */
[----:B-1----:R-:W-:Y:S01]  /*d4b0*/  F2FP.F16.F32.PACK_AB R134, R158, R159 ;  /* 0x0000009f9e86723e */ /* 0x002fe200000000ff */
[-C--:B------:R-:W-:Y:S07]  /*d4c0*/  FFMA.FTZ R88, R88, R151.reuse, -R168 ;  /* 0x0000009758587223 */ /* 0x080fee00000108a8 */
[----:B------:R-:W-:Y:S01]  /*d4d0*/  MUFU.EX2 R62, R62 ;  /* 0x0000003e003e7308 */ /* 0x000fe20000000800 */
[-CC-:B------:R-:W-:Y:S01]  /*d4e0*/  FFMA.FTZ R94, R94, R151.reuse, -R166.reuse ;  /* 0x000000975e5e7223 */ /* 0x180fe200000108a6 */
[-CC-:B------:R-:W-:Y:S01]  /*d4f0*/  FFMA.FTZ R106, R106, R151.reuse, -R166.reuse ;  /* 0x000000976a6a7223 */ /* 0x180fe200000108a6 */
[-C--:B------:R-:W-:Y:S07]  /*d500*/  FFMA.FTZ R110, R110, R151.reuse, -R166 ;  /* 0x000000976e6e7223 */ /* 0x080fee00000108a6 */
[----:B------:R-:W-:Y:S01]  /*d510*/  MUFU.EX2 R71, R71 ;  /* 0x0000004700477308 */ /* 0x000fe20000000800 */
[C---:B-----5:R-:W-:Y:S09]  /*d520*/  HMMA.16816.F32 R4, R132.reuse, R140, R4 ;  /* 0x0000008c8404723c */ /* 0x060ff20000001804 */
[----:B------:R-:W1:Y:S01]  /*d530*/  MUFU.EX2 R141, R23 ;  /* 0x00000017008d7308 */ /* 0x000e620000000800 */
[-CC-:B------:R-:W-:Y:S01]  /*d540*/  FFMA.FTZ R140, R25, R151.reuse, -R168.reuse ;  /* 0x00000097198c7223 */ /* 0x180fe200000108a8 */
[-C--:B------:R-:W-:Y:S08]  /*d550*/  FFMA.FTZ R112, R112, R151.reuse, -R168 ;  /* 0x0000009770707223 */ /* 0x080ff000000108a8 */
[----:B------:R-:W-:Y:S01]  /*d560*/  MUFU.EX2 R161, R161 ;  /* 0x000000a100a17308 */ /* 0x000fe20000000800 */
[C---:B------:R-:W-:Y:S03]  /*d570*/  HMMA.16816.F32 R8, R132.reuse, R142, R8 ;  /* 0x0000008e8408723c */ /* 0x040fe60000001808 */
[-CC-:B------:R-:W-:Y:S06]  /*d580*/  FFMA.FTZ R142, R26, R151.reuse, -R166.reuse ;  /* 0x000000971a8e7223 */ /* 0x180fec00000108a6 */
[----:B------:R-:W-:Y:S01]  /*d590*/  MUFU.EX2 R143, R20 ;  /* 0x00000014008f7308 */ /* 0x000fe20000000800 */
[----:B------:R-:W3:Y:S01]  /*d5a0*/  LDSM.16.MT88.4 R24, [R153+0x800] ;  /* 0x000800009918783b */ /* 0x000ee20000004200 */
[----:B------:R-:W-:Y:S01]  /*d5b0*/  FFMA.FTZ R114, R114, R151, -R166 ;  /* 0x0000009772727223 */ /* 0x000fe200000108a6 */
[----:B------:R-:W-:Y:S01]  /*d5c0*/  FFMA.FTZ R177, R152, R247, R177 ;  /* 0x000000f798b17223 */ /* 0x000fe200000100b1 */
[C---:B--2---:R-:W-:Y:S06]  /*d5d0*/  HMMA.16816.F32 R12, R132.reuse, R136, R12 ;  /* 0x00000088840c723c */ /* 0x044fec000000180c */
[----:B------:R-:W2:Y:S01]  /*d5e0*/  MUFU.EX2 R142, R142 ;  /* 0x0000008e008e7308 */ /* 0x000ea20000000800 */
[-CC-:B------:R-:W-:Y:S01]  /*d5f0*/  FFMA.FTZ R137, R28, R151.reuse, -R168.reuse ;  /* 0x000000971c897223 */ /* 0x180fe200000108a8 */
[-CC-:B------:R-:W-:Y:S08]  /*d600*/  FFMA.FTZ R136, R33, R151.reuse, -R168.reuse ;  /* 0x0000009721887223 */ /* 0x180ff000000108a8 */
[----:B------:R-:W4:Y:S01]  /*d610*/  MUFU.EX2 R140, R140 ;  /* 0x0000008c008c7308 */ /* 0x000f220000000800 */
[----:B-1----:R-:W-:Y:S01]  /*d620*/  F2FP.F16.F32.PACK_AB R21, R141, R160 ;  /* 0x000000a08d15723e */ /* 0x002fe200000000ff */
[----:B------:R-:W-:Y:S01]  /*d630*/  FADD.FTZ R177, R171, R177 ;  /* 0x000000b1abb17221 */ /* 0x000fe20000010000 */
[----:B------:R-:W-:Y:S07]  /*d640*/  HMMA.16816.F32 R16, R132, R138, R16 ;  /* 0x0000008a8410723c */ /* 0x000fee0000001810 */
[----:B------:R-:W1:Y:S01]  /*d650*/  MUFU.EX2 R162, R162 ;  /* 0x000000a200a27308 */ /* 0x000e620000000800 */
[----:B------:R-:W-:Y:S01]  /*d660*/  LDSM.16.MT88.4 R132, [R153+0xc00] ;  /* 0x000c00009984783b */ /* 0x000fe20000004200 */
[-CC-:B------:R-:W-:Y:S01]  /*d670*/  FFMA.FTZ R138, R29, R151.reuse, -R168.reuse ;  /* 0x000000971d8a7223 */ /* 0x180fe200000108a8 */
[----:B------:R-:W-:Y:S07]  /*d680*/  FFMA.FTZ R139, R32, R151, -R168 ;  /* 0x00000097208b7223 */ /* 0x000fee00000108a8 */
[----:B------:R-:W-:Y:S01]  /*d690*/  MUFU.EX2 R137, R137 ;  /* 0x0000008900897308 */ /* 0x000fe20000000800 */
[----:B------:R-:W-:Y:S01]  /*d6a0*/  FADD.FTZ R170, R170, R177 ;  /* 0x000000b1aaaa7221 */ /* 0x000fe20000010000 */
[----:B--2---:R-:W-:Y:S01]  /*d6b0*/  F2FP.F16.F32.PACK_AB R23, R163, R142 ;  /* 0x0000008ea317723e */ /* 0x004fe200000000ff */
[----:B------:R-:W-:Y:S07]  /*d6c0*/  FFMA.FTZ R173, R150, R245, R173 ;  /* 0x000000f596ad7223 */ /* 0x000fee00000100ad */
[----:B------:R-:W2:Y:S01]  /*d6d0*/  MUFU.EX2 R138, R138 ;  /* 0x0000008a008a7308 */ /* 0x000ea20000000800 */
[----:B------:R-:W5:Y:S01]  /*d6e0*/  LDSM.16.MT88.4 R28, [R154+0x5c00] ;  /* 0x005c00009a1c783b */ /* 0x000f620000004200 */
[----:B----4-:R-:W-:Y:S01]  /*d6f0*/  F2FP.F16.F32.PACK_AB R22, R140, R143 ;  /* 0x0000008f8c16723e */ /* 0x010fe200000000ff */
[----:B------:R-:W-:Y:S07]  /*d700*/  FADD.FTZ R165, R165, R170 ;  /* 0x000000aaa5a57221 */ /* 0x000fee0000010000 */
[----:B------:R-:W-:Y:S01]  /*d710*/  MUFU.EX2 R139, R139 ;  /* 0x0000008b008b7308 */ /* 0x000fe20000000800 */
[----:B------:R-:W-:Y:S01]  /*d720*/  FADD.FTZ R173, R169, R173 ;  /* 0x000000ada9ad7221 */ /* 0x000fe20000010000 */
[----:B-1----:R-:W-:Y:S01]  /*d730*/  F2FP.F16.F32.PACK_AB R20, R162, R161 ;  /* 0x000000a1a214723e */ /* 0x002fe200000000ff */
[----:B------:R-:W-:Y:S07]  /*d740*/  FADD.FTZ R174, R174, R165 ;  /* 0x000000a5aeae7221 */ /* 0x000fee0000010000 */
[----:B------:R-:W-:Y:S01]  /*d750*/  MUFU.EX2 R136, R136 ;  /* 0x0000008800887308 */ /* 0x000fe20000000800 */
[----:B------:R-:W-:Y:S01]  /*d760*/  FADD.FTZ R172, R172, R173 ;  /* 0x000000adacac7221 */ /* 0x000fe20000010000 */
[-C--:B------:R-:W-:Y:S01]  /*d770*/  FFMA.FTZ R116, R116, R151.reuse, -R168 ;  /* 0x0000009774747223 */ /* 0x080fe200000108a8 */
[----:B------:R-:W-:Y:S07]  /*d780*/  FADD.FTZ R157, R157, R174 ;  /* 0x000000ae9d9d7221 */ /* 0x000fee0000010000 */
[----:B------:R-:W-:Y:S01]  /*d790*/  MUFU.EX2 R40, R40 ;  /* 0x0000002800287308 */ /* 0x000fe20000000800 */
[C---:B------:R-:W-:Y:S09]  /*d7a0*/  HMMA.16816.F32 R4, R20.reuse, R144, R4 ;  /* 0x000000901404723c */ /* 0x040ff20000001804 */
[----:B------:R-:W1:Y:S01]  /*d7b0*/  MUFU.EX2 R144, R178 ;  /* 0x000000b200907308 */ /* 0x000e620000000800 */
[-CC-:B------:R-:W-:Y:S01]  /*d7c0*/  FFMA.FTZ R145, R34, R151.reuse, -R166.reuse ;  /* 0x0000009722917223 */ /* 0x180fe200000108a6 */
[----:B------:R-:W-:Y:S08]  /*d7d0*/  FADD.FTZ R156, R156, R157 ;  /* 0x0000009d9c9c7221 */ /* 0x000ff00000010000 */
[----:B------:R-:W-:Y:S01]  /*d7e0*/  MUFU.EX2 R47, R47 ;  /* 0x0000002f002f7308 */ /* 0x000fe20000000800 */
[C---:B------:R-:W-:Y:S03]  /*d7f0*/  HMMA.16816.F32 R8, R20.reuse, R146, R8 ;  /* 0x000000921408723c */ /* 0x040fe60000001808 */
[-C--:B------:R-:W-:Y:S06]  /*d800*/  FFMA.FTZ R146, R35, R151.reuse, -R166 ;  /* 0x0000009723927223 */ /* 0x080fec00000108a6 */
[----:B------:R-:W-:Y:S01]  /*d810*/  MUFU.EX2 R145, R145 ;  /* 0x0000009100917308 */ /* 0x000fe20000000800 */
[----:B------:R-:W4:Y:S01]  /*d820*/  LDSM.16.MT88.4 R32, [R154+0x6000] ;  /* 0x006000009a20783b */ /* 0x000f220000004200 */
[----:B------:R-:W-:Y:S01]  /*d830*/  FADD.FTZ R155, R155, R156 ;  /* 0x0000009c9b9b7221 */ /* 0x000fe20000010000 */
[-CC-:B------:R-:W-:Y:S01]  /*d840*/  FFMA.FTZ R147, R38, R151.reuse, -R166.reuse ;  /* 0x0000009726937223 */ /* 0x180fe200000108a6 */
[C---:B---3--:R-:W-:Y:S06]  /*d850*/  HMMA.16816.F32 R12, R20.reuse, R24, R12 ;  /* 0x00000018140c723c */ /* 0x048fec000000180c */
[----:B------:R-:W3:Y:S01]  /*d860*/  MUFU.EX2 R146, R146 ;  /* 0x0000009200927308 */ /* 0x000ee20000000800 */
[----:B------:R-:W-:Y:S01]  /*d870*/  FADD.FTZ R160, R160, R155 ;  /* 0x0000009ba0a07221 */ /* 0x000fe20000010000 */
[-C--:B------:R-:W-:Y:S01]  /*d880*/  FFMA.FTZ R38, R39, R151.reuse, -R166 ;  /* 0x0000009727267223 */ /* 0x080fe200000108a6 */
[----:B------:R-:W-:Y:S07]  /*d890*/  FFMA.FTZ R39, R41, R151, -R168 ;  /* 0x0000009729277223 */ /* 0x000fee00000108a8 */
[----:B------:R-:W-:Y:S01]  /*d8a0*/  MUFU.EX2 R147, R147 ;  /* 0x0000009300937308 */ /* 0x000fe20000000800 */
[----:B------:R-:W-:Y:S01]  /*d8b0*/  FADD.FTZ R141, R141, R160 ;  /* 0x000000a08d8d7221 */ /* 0x000fe20000010000 */
[----:B------:R-:W-:Y:S01]  /*d8c0*/  HMMA.16816.F32 R16, R20, R26, R16 ;  /* 0x0000001a1410723c */ /* 0x000fe20000001810 */
[----:B------:R-:W4:Y:S07]  /*d8d0*/  LDSM.16.MT88.4 R24, [R153+0x1000] ;  /* 0x001000009918783b */ /* 0x000f2e0000004200 */
[----:B------:R-:W4:Y:S01]  /*d8e0*/  MUFU.EX2 R38, R38 ;  /* 0x0000002600267308 */ /* 0x000f220000000800 */
[----:B--2---:R-:W-:Y:S01]  /*d8f0*/  F2FP.F16.F32.PACK_AB R20, R138, R137 ;  /* 0x000000898a14723e */ /* 0x004fe200000000ff */
[--C-:B------:R-:W-:Y:S01]  /*d900*/  FFMA.FTZ R41, R42, R151, -R166.reuse ;  /* 0x000000972a297223 */ /* 0x100fe200000108a6 */
[----:B-1----:R-:W-:Y:S01]  /*d910*/  F2FP.F16.F32.PACK_AB R21, R144, R179 ;  /* 0x000000b39015723e */ /* 0x002fe200000000ff */
[----:B------:R-:W-:Y:S01]  /*d920*/  FFMA.FTZ R42, R43, R151, -R166 ;  /* 0x000000972b2a7223 */ /* 0x000fe200000108a6 */
[----:B------:R-:W-:Y:S05]  /*d930*/  F2FP.F16.F32.PACK_AB R22, R136, R139 ;  /* 0x0000008b8816723e */ /* 0x000fea00000000ff */
[----:B------:R-:W1:Y:S01]  /*d940*/  MUFU.EX2 R39, R39 ;  /* 0x0000002700277308 */ /* 0x000e620000000800 */
[----:B---3--:R-:W-:Y:S01]  /*d950*/  F2FP.F16.F32.PACK_AB R23, R146, R145 ;  /* 0x000000919217723e */ /* 0x008fe200000000ff */
[-C--:B------:R-:W-:Y:S01]  /*d960*/  FFMA.FTZ R43, R49, R151.reuse, -R168 ;  /* 0x00000097312b7223 */ /* 0x080fe200000108a8 */
[-C--:B------:R-:W-:Y:S07]  /*d970*/  FFMA.FTZ R49, R50, R151.reuse, -R166 ;  /* 0x0000009732317223 */ /* 0x080fee00000108a6 */
[----:B------:R-:W-:Y:S01]  /*d980*/  MUFU.EX2 R42, R42 ;  /* 0x0000002a002a7308 */ /* 0x000fe20000000800 */
[-C--:B------:R-:W-:Y:S01]  /*d990*/  FFMA.FTZ R50, R53, R151.reuse, -R168 ;  /* 0x0000009735327223 */ /* 0x080fe200000108a8 */
[-CC-:B------:R-:W-:Y:S01]  /*d9a0*/  FFMA.FTZ R53, R54, R151.reuse, -R166.reuse ;  /* 0x0000009736357223 */ /* 0x180fe200000108a6 */
[-C--:B------:R-:W-:Y:S01]  /*d9b0*/  FFMA.FTZ R54, R55, R151.reuse, -R166 ;  /* 0x0000009737367223 */ /* 0x080fe200000108a6 */
[C---:B-----5:R-:W-:Y:S06]  /*d9c0*/  HMMA.16816.F32 R4, R20.reuse, R28, R4 ;  /* 0x0000001c1404723c */ /* 0x060fec0000001804 */
[----:B------:R-:W-:Y:S01]  /*d9d0*/  MUFU.EX2 R43, R43 ;  /* 0x0000002b002b7308 */ /* 0x000fe20000000800 */
[-CC-:B------:R-:W-:Y:S01]  /*d9e0*/  FFMA.FTZ R55, R57, R151.reuse, -R168.reuse ;  /* 0x0000009739377223 */ /* 0x180fe200000108a8 */
[-C--:B------:R-:W-:Y:S08]  /*d9f0*/  FFMA.FTZ R57, R61, R151.reuse, -R168 ;  /* 0x000000973d397223 */ /* 0x080ff000000108a8 */
[----:B------:R-:W2:Y:S01]  /*da00*/  MUFU.EX2 R41, R41 ;  /* 0x0000002900297308 */ /* 0x000ea20000000800 */
[-C--:B------:R-:W-:Y:S01]  /*da10*/  FFMA.FTZ R61, R63, R151.reuse, -R166 ;  /* 0x000000973f3d7223 */ /* 0x080fe200000108a6 */
[-C--:B------:R-:W-:Y:S01]  /*da20*/  FFMA.FTZ R63, R65, R151.reuse, -R168 ;  /* 0x00000097413f7223 */ /* 0x080fe200000108a8 */
[C---:B------:R-:W-:Y:S01]  /*da30*/  HMMA.16816.F32 R8, R20.reuse, R30, R8 ;  /* 0x0000001e1408723c */ /* 0x040fe20000001808 */
[----:B------:R-:W3:Y:S06]  /*da40*/  LDSM.16.MT88.4 R28, [R154+0x6400] ;  /* 0x006400009a1c783b */ /* 0x000eec0000004200 */
[----:B------:R-:W-:Y:S01]  /*da50*/  MUFU.EX2 R49, R49 ;  /* 0x0000003100317308 */ /* 0x000fe20000000800 */
[-C--:B------:R-:W-:Y:S01]  /*da60*/  FFMA.FTZ R65, R67, R151.reuse, -R166 ;  /* 0x0000009743417223 */ /* 0x080fe200000108a6 */
[-C--:B------:R-:W-:Y:S01]  /*da70*/  FFMA.FTZ R67, R68, R151.reuse, -R168 ;  /* 0x0000009744437223 */ /* 0x080fe200000108a8 */
[-C--:B------:R-:W-:Y:S07]  /*da80*/  FFMA.FTZ R68, R70, R151.reuse, -R166 ;  /* 0x0000009746447223 */ /* 0x080fee00000108a6 */
[----:B------:R-:W-:Y:S01]  /*da90*/  MUFU.EX2 R50, R50 ;  /* 0x0000003200327308 */ /* 0x000fe20000000800 */
[-C--:B------:R-:W-:Y:S01]  /*daa0*/  FFMA.FTZ R70, R73, R151.reuse, -R168 ;  /* 0x0000009749467223 */ /* 0x080fe200000108a8 */
[C---:B------:R-:W-:Y:S08]  /*dab0*/  HMMA.16816.F32 R12, R20.reuse, R132, R12 ;  /* 0x00000084140c723c */ /* 0x040ff0000000180c */
[----:B------:R-:W-:Y:S01]  /*dac0*/  MUFU.EX2 R53, R53 ;  /* 0x0000003500357308 */ /* 0x000fe20000000800 */
[-C--:B------:R-:W-:Y:S01]  /*dad0*/  FFMA.FTZ R132, R46, R151.reuse, -R166 ;  /* 0x000000972e847223 */ /* 0x080fe200000108a6 */
[-CC-:B------:R-:W-:Y:S01]  /*dae0*/  FFMA.FTZ R133, R44, R151.reuse, -R168.reuse ;  /* 0x000000972c857223 */ /* 0x180fe200000108a8 */
[-CC-:B------:R-:W-:Y:S07]  /*daf0*/  FFMA.FTZ R46, R48, R151.reuse, -R168.reuse ;  /* 0x00000097302e7223 */ /* 0x180fee00000108a8 */
[----:B------:R-:W-:Y:S01]  /*db00*/  MUFU.EX2 R70, R70 ;  /* 0x0000004600467308 */ /* 0x000fe20000000800 */
[----:B------:R-:W-:Y:S01]  /*db10*/  FFMA.FTZ R44, R45, R151, -R168 ;  /* 0x000000972d2c7223 */ /* 0x000fe200000108a8 */
[----:B------:R-:W-:Y:S08]  /*db20*/  HMMA.16816.F32 R16, R20, R134, R16 ;  /* 0x000000861410723c */ /* 0x000ff00000001810 */
[----:B------:R-:W-:Y:S01]  /*db30*/  MUFU.EX2 R45, R133 ;  /* 0x00000085002d7308 */ /* 0x000fe20000000800 */
[----:B------:R-:W-:Y:S01]  /*db40*/  F2FP.F16.F32.PACK_AB R20, R36, R37 ;  /* 0x000000252414723e */ /* 0x000fe200000000ff */
[----:B------:R-:W-:Y:S01]  /*db50*/  FFMA.FTZ R48, R51, R151, -R166 ;  /* 0x0000009733307223 */ /* 0x000fe200000108a6 */
[----:B----4-:R-:W-:Y:S07]  /*db60*/  F2FP.F16.F32.PACK_AB R21, R38, R147 ;  /* 0x000000932615723e */ /* 0x010fee00000000ff */
[----:B------:R-:W4:Y:S01]  /*db70*/  MUFU.EX2 R44, R44 ;  /* 0x0000002c002c7308 */ /* 0x000f220000000800 */
[----:B-1----:R-:W-:Y:S01]  /*db80*/  F2FP.F16.F32.PACK_AB R22, R39, R40 ;  /* 0x000000282716723e */ /* 0x002fe200000000ff */
[----:B------:R-:W-:Y:S01]  /*db90*/  FFMA.FTZ R51, R52, R151, -R168 ;  /* 0x0000009734337223 */ /* 0x000fe200000108a8 */
[----:B--2---:R-:W-:Y:S07]  /*dba0*/  F2FP.F16.F32.PACK_AB R23, R42, R41 ;  /* 0x000000292a17723e */ /* 0x004fee00000000ff */
[----:B------:R-:W1:Y:S01]  /*dbb0*/  MUFU.EX2 R132, R132 ;  /* 0x0000008400847308 */ /* 0x000e620000000800 */
[-C--:B------:R-:W-:Y:S01]  /*dbc0*/  FFMA.FTZ R73, R74, R151.reuse, -R166 ;  /* 0x000000974a497223 */ /* 0x080fe200000108a6 */
[-CC-:B------:R-:W-:Y:S01]  /*dbd0*/  FFMA.FTZ R74, R76, R151.reuse, -R168.reuse ;  /* 0x000000974c4a7223 */ /* 0x180fe200000108a8 */
[-C--:B------:R-:W-:Y:S07]  /*dbe0*/  FFMA.FTZ R52, R56, R151.reuse, -R168 ;  /* 0x0000009738347223 */ /* 0x080fee00000108a8 */
[----:B------:R-:W2:Y:S01]  /*dbf0*/  MUFU.EX2 R46, R46 ;  /* 0x0000002e002e7308 */ /* 0x000ea20000000800 */
[-C--:B------:R-:W-:Y:S01]  /*dc00*/  FFMA.FTZ R56, R59, R151.reuse, -R166 ;  /* 0x000000973b387223 */ /* 0x080fe200000108a6 */
[C---:B------:R-:W-:Y:S08]  /*dc10*/  HMMA.16816.F32 R4, R20.reuse, R32, R4 ;  /* 0x000000201404723c */ /* 0x040ff00000001804 */
[----:B------:R-:W-:Y:S01]  /*dc20*/  MUFU.EX2 R51, R51 ;  /* 0x0000003300337308 */ /* 0x000fe20000000800 */
[----:B------:R-:W-:Y:S01]  /*dc30*/  FADD.FTZ R172, R167, R172 ;  /* 0x000000aca7ac7221 */ /* 0x000fe20000010000 */
[-C--:B------:R-:W-:Y:S01]  /*dc40*/  FFMA.FTZ R121, R121, R151.reuse, -R168 ;  /* 0x0000009779797223 */ /* 0x080fe200000108a8 */
[----:B------:R-:W-:Y:S07]  /*dc50*/  ISETP.GT.AND P0, PT, R239, R222, PT ;  /* 0x000000deef00720c */ /* 0x000fee0003f04270 */
[----:B------:R-:W-:Y:S01]  /*dc60*/  MUFU.EX2 R56, R56 ;  /* 0x0000003800387308 */ /* 0x000fe20000000800 */
[----:B------:R-:W-:Y:S01]  /*dc70*/  FADD.FTZ R175, R175, R172 ;  /* 0x000000acafaf7221 */ /* 0x000fe20000010000 */
[C---:B------:R-:W-:Y:S01]  /*dc80*/  HMMA.16816.F32 R8, R20.reuse, R34, R8 ;  /* 0x000000221408723c */ /* 0x040fe20000001808 */
[----:B------:R-:W5:Y:S07]  /*dc90*/  LDSM.16.MT88.4 R32, [R153+0x1400] ;  /* 0x001400009920783b */ /* 0x000f6e0000004200 */
[----:B------:R-:W3:Y:S01]  /*dca0*/  MUFU.EX2 R48, R48 ;  /* 0x0000003000307308 */ /* 0x000ee20000000800 */
[----:B------:R-:W-:Y:S01]  /*dcb0*/  FADD.FTZ R176, R176, R175 ;  /* 0x000000afb0b07221 */ /* 0x000fe20000010000 */
[-CC-:B------:R-:W-:Y:S01]  /*dcc0*/  FFMA.FTZ R125, R125, R151.reuse, -R168.reuse ;  /* 0x000000977d7d7223 */ /* 0x180fe200000108a8 */
[----:B------:R-:W-:Y:S07]  /*dcd0*/  FFMA.FTZ R128, R128, R151, -R168 ;  /* 0x0000009780807223 */ /* 0x000fee00000108a8 */
[----:B------:R-:W-:Y:S01]  /*dce0*/  MUFU.EX2 R73, R73 ;  /* 0x0000004900497308 */ /* 0x000fe20000000800 */
[----:B------:R-:W-:Y:S01]  /*dcf0*/  FADD.FTZ R159, R159, R176 ;  /* 0x000000b09f9f7221 */ /* 0x000fe20000010000 */
[C---:B------:R-:W-:Y:S08]  /*dd00*/  HMMA.16816.F32 R12, R20.reuse, R24, R12 ;  /* 0x00000018140c723c */ /* 0x040ff0000000180c */
[----:B------:R-:W-:Y:S01]  /*dd10*/  MUFU.EX2 R74, R74 ;  /* 0x0000004a004a7308 */ /* 0x000fe20000000800 */
[----:B------:R-:W-:Y:S01]  /*dd20*/  FADD.FTZ R158, R158, R159 ;  /* 0x0000009f9e9e7221 */ /* 0x000fe20000010000 */
[----:B------:R-:W-:Y:S08]  /*dd30*/  MOV R155, R0 ;  /* 0x00000000009b7202 */ /* 0x000ff00000000f00 */
[----:B------:R-:W5:Y:S01]  /*dd40*/  MUFU.EX2 R54, R54 ;  /* 0x0000003600367308 */ /* 0x000f620000000800 */
[----:B------:R-:W-:Y:S01]  /*dd50*/  FADD.FTZ R161, R161, R158 ;  /* 0x0000009ea1a17221 */ /* 0x000fe20000010000 */
[----:B------:R-:W-:Y:S01]  /*dd60*/  HMMA.16816.F32 R16, R20, R26, R16 ;  /* 0x0000001a1410723c */ /* 0x000fe20000001810 */
[----:B------:R-:W5:Y:S07]  /*dd70*/  LDSM.16.MT88.4 R24, [R154+0x6800] ;  /* 0x006800009a18783b */ /* 0x000f6e0000004200 */
[----:B------:R-:W-:Y:S01]  /*dd80*/  MUFU.EX2 R52, R52 ;  /* 0x0000003400347308 */ /* 0x000fe20000000800 */
[----:B----4-:R-:W-:Y:S01]  /*dd90*/  F2FP.F16.F32.PACK_AB R20, R44, R45 ;  /* 0x0000002d2c14723e */ /* 0x010fe200000000ff */
[----:B------:R-:W-:Y:S01]  /*dda0*/  FADD.FTZ R162, R162, R161 ;  /* 0x000000a1a2a27221 */ /* 0x000fe20000010000 */
[----:B-1----:R-:W-:Y:S07]  /*ddb0*/  F2FP.F16.F32.PACK_AB R21, R47, R132 ;  /* 0x000000842f15723e */ /* 0x002fee00000000ff */
[----:B------:R-:W1:Y:S01]  /*ddc0*/  MUFU.EX2 R55, R55 ;  /* 0x0000003700377308 */ /* 0x000e620000000800 */
[----:B--2---:R-:W-:Y:S01]  /*ddd0*/  F2FP.F16.F32.PACK_AB R22, R43, R46 ;  /* 0x0000002e2b16723e */ /* 0x004fe200000000ff */
[----:B------:R-:W-:Y:S01]  /*dde0*/  FADD.FTZ R143, R143, R162 ;  /* 0x000000a28f8f7221 */ /* 0x000fe20000010000 */
[----:B---3--:R-:W-:Y:S07]  /*ddf0*/  F2FP.F16.F32.PACK_AB R23, R48, R49 ;  /* 0x000000313017723e */ /* 0x008fee00000000ff */
[----:B------:R-:W2:Y:S01]  /*de00*/  MUFU.EX2 R59, R58 ;  /* 0x0000003a003b7308 */ /* 0x000ea20000000800 */
[----:B------:R-:W-:Y:S09]  /*de10*/  FADD.FTZ R140, R140, R143 ;  /* 0x0000008f8c8c7221 */ /* 0x000ff20000010000 */
[----:B------:R3:W-:Y:S01]  /*de20*/  MUFU.EX2 R58, R60 ;  /* 0x0000003c003a7308 */ /* 0x0007e20000000800 */
[C---:B------:R-:W-:Y:S09]  /*de30*/  HMMA.16816.F32 R4, R20.reuse, R28, R4 ;  /* 0x0000001c1404723c */ /* 0x040ff20000001804 */
[----:B------:R-:W4:Y:S01]  /*de40*/  MUFU.EX2 R57, R57 ;  /* 0x0000003900397308 */ /* 0x000f220000000800 */
[----:B------:R-:W-:Y:S09]  /*de50*/  FADD.FTZ R137, R137, R140 ;  /* 0x0000008c89897221 */ /* 0x000ff20000010000 */
[----:B------:R-:W4:Y:S01]  /*de60*/  MUFU.EX2 R61, R61 ;  /* 0x0000003d003d7308 */ /* 0x000f220000000800 */
[----:B------:R-:W-:Y:S01]  /*de70*/  FADD.FTZ R138, R138, R137 ;  /* 0x000000898a8a7221 */ /* 0x000fe20000010000 */
[C---:B------:R-:W-:Y:S01]  /*de80*/  HMMA.16816.F32 R8, R20.reuse, R30, R8 ;  /* 0x0000001e1408723c */ /* 0x040fe20000001808 */
[----:B------:R-:W4:Y:S07]  /*de90*/  LDSM.16.MT88.4 R28, [R153+0x1800] ;  /* 0x00180000991c783b */ /* 0x000f2e0000004200 */
[----:B------:R-:W-:Y:S01]  /*dea0*/  MUFU.EX2 R63, R63 ;  /* 0x0000003f003f7308 */ /* 0x000fe20000000800 */
[----:B------:R-:W-:Y:S01]  /*deb0*/  FADD.FTZ R139, R139, R138 ;  /* 0x0000008a8b8b7221 */ /* 0x000fe20000010000 */
[-C--:B---3--:R-:W-:Y:S01]  /*dec0*/  FFMA.FTZ R60, R64, R151.reuse, -R168 ;  /* 0x00000097403c7223 */ /* 0x088fe200000108a8 */
[-C--:B------:R-:W-:Y:S07]  /*ded0*/  FFMA.FTZ R64, R66, R151.reuse, -R166 ;  /* 0x0000009742407223 */ /* 0x080fee00000108a6 */
[----:B------:R-:W-:Y:S01]  /*dee0*/  MUFU.EX2 R65, R65 ;  /* 0x0000004100417308 */ /* 0x000fe20000000800 */
[----:B------:R-:W-:Y:S01]  /*def0*/  FADD.FTZ R136, R136, R139 ;  /* 0x0000008b88887221 */ /* 0x000fe20000010000 */
[C---:B-----5:R-:W-:Y:S08]  /*df00*/  HMMA.16816.F32 R12, R20.reuse, R32, R12 ;  /* 0x00000020140c723c */ /* 0x060ff0000000180c */
[----:B------:R-:W3:Y:S01]  /*df10*/  MUFU.EX2 R60, R60 ;  /* 0x0000003c003c7308 */ /* 0x000ee20000000800 */
[--C-:B------:R-:W-:Y:S09]  /*df20*/  FFMA.FTZ R66, R69, R151, -R168.reuse ;  /* 0x0000009745427223 */ /* 0x100ff200000108a8 */
[----:B------:R-:W5:Y:S01]  /*df30*/  MUFU.EX2 R64, R64 ;  /* 0x0000004000407308 */ /* 0x000f620000000800 */
[----:B------:R-:W-:Y:S01]  /*df40*/  HMMA.16816.F32 R16, R20, R34, R16 ;  /* 0x000000221410723c */ /* 0x000fe20000001810 */
[----:B------:R-:W5:Y:S08]  /*df50*/  LDSM.16.MT88.4 R32, [R154+0x6c00] ;  /* 0x006c00009a20783b */ /* 0x000f700000004200 */
[----:B------:R4:W-:Y:S01]  /*df60*/  MUFU.EX2 R69, R67 ;  /* 0x0000004300457308 */ /* 0x0009e20000000800 */
[----:B------:R-:W-:Y:S02]  /*df70*/  F2FP.F16.F32.PACK_AB R20, R50, R51 ;  /* 0x000000333214723e */ /* 0x000fe400000000ff */
[----:B------:R-:W-:Y:S07]  /*df80*/  F2FP.F16.F32.PACK_AB R21, R54, R53 ;  /* 0x000000353615723e */ /* 0x000fee00000000ff */
[----:B------:R-:W5:Y:S01]  /*df90*/  MUFU.EX2 R66, R66 ;  /* 0x0000004200427308 */ /* 0x000f620000000800 */
[----:B-1----:R-:W-:Y:S02]  /*dfa0*/  F2FP.F16.F32.PACK_AB R22, R55, R52 ;  /* 0x000000343716723e */ /* 0x002fe400000000ff */
[----:B--2---:R-:W-:Y:S07]  /*dfb0*/  F2FP.F16.F32.PACK_AB R23, R56, R59 ;  /* 0x0000003b3817723e */ /* 0x004fee00000000ff */
[----:B------:R-:W1:Y:S01]  /*dfc0*/  MUFU.EX2 R68, R68 ;  /* 0x0000004400447308 */ /* 0x000e620000000800 */
[C---:B------:R-:W-:Y:S03]  /*dfd0*/  HMMA.16816.F32 R4, R20.reuse, R24, R4 ;  /* 0x000000181404723c */ /* 0x040fe60000001804 */
[-C--:B----4-:R-:W-:Y:S01]  /*dfe0*/  FFMA.FTZ R67, R72, R151.reuse, -R168 ;  /* 0x0000009748437223 */ /* 0x090fe200000108a8 */
[-CC-:B------:R-:W-:Y:S01]  /*dff0*/  FFMA.FTZ R72, R75, R151.reuse, -R166.reuse ;  /* 0x000000974b487223 */ /* 0x180fe200000108a6 */
[-C--:B------:R-:W-:Y:S03]  /*e000*/  FFMA.FTZ R75, R79, R151.reuse, -R166 ;  /* 0x000000974f4b7223 */ /* 0x080fe600000108a6 */
[C---:B------:R-:W-:Y:S01]  /*e010*/  HMMA.16816.F32 R8, R20.reuse, R26, R8 ;  /* 0x0000001a1408723c */ /* 0x040fe20000001808 */
[----:B------:R-:W2:Y:S01]  /*e020*/  LDSM.16.MT88.4 R24, [R153+0x1c00] ;  /* 0x001c00009918783b */ /* 0x000ea20000004200 */
[----:B------:R-:W4:Y:S10]  /*e030*/  MUFU.EX2 R67, R67 ;  /* 0x0000004300437308 */ /* 0x000f340000000800 */
[----:B------:R-:W-:Y:S01]  /*e040*/  MUFU.EX2 R75, R75 ;  /* 0x0000004b004b7308 */ /* 0x000fe20000000800 */
[C---:B------:R-:W-:Y:S09]  /*e050*/  HMMA.16816.F32 R12, R20.reuse, R28, R12 ;  /* 0x0000001c140c723c */ /* 0x040ff2000000180c */
[----:B------:R-:W4:Y:S01]  /*e060*/  MUFU.EX2 R72, R72 ;  /* 0x0000004800487308 */ /* 0x000f220000000800 */
[----:B------:R-:W-:Y:S02]  /*e070*/  FADD.FTZ R28, R142, R141 ;  /* 0x0000008d8e1c7221 */ /* 0x000fe40000010000 */
[----:B------:R-:W-:Y:S02]  /*e080*/  LDSM.16.MT88.4 R140, [R154+0x8c00] ;  /* 0x008c00009a8c783b */ /* 0x000fe40000004200 */
[----:B------:R-:W-:Y:S01]  /*e090*/  FADD.FTZ R28, R163, R28 ;  /* 0x0000001ca31c7221 */ /* 0x000fe20000010000 */
[----:B------:R-:W-:Y:S03]  /*e0a0*/  HMMA.16816.F32 R16, R20, R30, R16 ;  /* 0x0000001e1410723c */ /* 0x000fe60000001810 */
[----:B------:R-:W-:Y:S01]  /*e0b0*/  FADD.FTZ R179, R179, R28 ;  /* 0x0000001cb3b37221 */ /* 0x000fe20000010000 */
[----:B------:R-:W-:Y:S01]  /*e0c0*/  F2FP.F16.F32.PACK_AB R20, R57, R58 ;  /* 0x0000003a3914723e */ /* 0x000fe200000000ff */
[----:B------:R-:W4:Y:S01]  /*e0d0*/  LDSM.16.MT88.4 R28, [R154+0x7000] ;  /* 0x007000009a1c783b */ /* 0x000f220000004200 */
[----:B------:R-:W-:Y:S01]  /*e0e0*/  F2FP.F16.F32.PACK_AB R21, R61, R62 ;  /* 0x0000003e3d15723e */ /* 0x000fe200000000ff */
[----:B------:R-:W-:Y:S01]  /*e0f0*/  FADD.FTZ R144, R144, R179 ;  /* 0x000000b390907221 */ /* 0x000fe20000010000 */
[----:B---3--:R-:W-:Y:S02]  /*e100*/  F2FP.F16.F32.PACK_AB R22, R63, R60 ;  /* 0x0000003c3f16723e */ /* 0x008fe400000000ff */
[----:B-----5:R-:W-:Y:S01]  /*e110*/  F2FP.F16.F32.PACK_AB R23, R65, R64 ;  /* 0x000000404117723e */ /* 0x020fe200000000ff */
[----:B------:R-:W-:Y:S04]  /*e120*/  FADD.FTZ R145, R145, R144 ;  /* 0x0000009091917221 */ /* 0x000fe80000010000 */
[----:B------:R-:W-:Y:S02]  /*e130*/  FADD.FTZ R146, R146, R145 ;  /* 0x0000009192927221 */ /* 0x000fe40000010000 */
[C---:B------:R-:W-:Y:S03]  /*e140*/  HMMA.16816.F32 R4, R20.reuse, R32, R4 ;  /* 0x000000201404723c */ /* 0x040fe60000001804 */
[----:B------:R-:W-:Y:S04]  /*e150*/  FADD.FTZ R147, R147, R146 ;  /* 0x0000009293937221 */ /* 0x000fe80000010000 */
[----:B------:R-:W-:Y:S01]  /*e160*/  FADD.FTZ R38, R38, R147 ;  /* 0x0000009326267221 */ /* 0x000fe20000010000 */
[C---:B------:R-:W-:Y:S01]  /*e170*/  HMMA.16816.F32 R8, R20.reuse, R34, R8 ;  /* 0x000000221408723c */ /* 0x040fe20000001808 */
[----:B------:R-:W3:Y:S07]  /*e180*/  LDSM.16.MT88.4 R32, [R153+0x2000] ;  /* 0x002000009920783b */ /* 0x000eee0000004200 */
[C---:B--2---:R-:W-:Y:S03]  /*e190*/  HMMA.16816.F32 R12, R20.reuse, R24, R12 ;  /* 0x00000018140c723c */ /* 0x044fe6000000180c */
[----:B------:R-:W-:Y:S01]  /*e1a0*/  FADD.FTZ R25, R37, R136 ;  /* 0x0000008825197221 */ /* 0x000fe20000010000 */
[----:B------:R-:W-:Y:S03]  /*e1b0*/  FFMA.FTZ R37, R77, R151, -R168 ;  /* 0x000000974d257223 */ /* 0x000fe600000108a8 */
[----:B------:R-:W-:Y:S01]  /*e1c0*/  FADD.FTZ R77, R36, R25 ;  /* 0x00000019244d7221 */ /* 0x000fe20000010000 */
[----:B------:R-:W-:Y:S01]  /*e1d0*/  HMMA.16816.F32 R16, R20, R26, R16 ;  /* 0x0000001a1410723c */ /* 0x000fe20000001810 */
[----:B------:R-:W2:Y:S01]  /*e1e0*/  LDSM.16.MT88.4 R24, [R154+0x7400] ;  /* 0x007400009a18783b */ /* 0x000ea20000004200 */
[----:B------:R-:W-:Y:S01]  /*e1f0*/  MUFU.EX2 R36, R78 ;  /* 0x0000004e00247308 */ /* 0x000fe20000000800 */
[----:B------:R-:W-:Y:S01]  /*e200*/  F2FP.F16.F32.PACK_AB R20, R66, R69 ;  /* 0x000000454214723e */ /* 0x000fe200000000ff */
[----:B------:R-:W-:Y:S01]  /*e210*/  FADD.FTZ R40, R40, R77 ;  /* 0x0000004d28287221 */ /* 0x000fe20000010000 */
[----:B-1----:R-:W-:Y:S07]  /*e220*/  F2FP.F16.F32.PACK_AB R21, R71, R68 ;  /* 0x000000444715723e */ /* 0x002fee00000000ff */
[----:B------:R-:W1:Y:S01]  /*e230*/  MUFU.EX2 R37, R37 ;  /* 0x0000002500257308 */ /* 0x000e620000000800 */
[----:B----4-:R-:W-:Y:S02]  /*e240*/  F2FP.F16.F32.PACK_AB R22, R70, R67 ;  /* 0x000000434616723e */ /* 0x010fe400000000ff */
[----:B------:R-:W-:Y:S07]  /*e250*/  F2FP.F16.F32.PACK_AB R23, R72, R73 ;  /* 0x000000494817723e */ /* 0x000fee00000000ff */
[C---:B------:R-:W-:Y:S03]  /*e260*/  HMMA.16816.F32 R4, R20.reuse, R28, R4 ;  /* 0x0000001c1404723c */ /* 0x040fe60000001804 */
[----:B------:R-:W-:Y:S01]  /*e270*/  FADD.FTZ R29, R41, R38 ;  /* 0x00000026291d7221 */ /* 0x000fe20000010000 */
[----:B------:R-:W-:Y:S01]  /*e280*/  FADD.FTZ R28, R39, R40 ;  /* 0x00000028271c7221 */ /* 0x000fe20000010000 */
[-C--:B------:R-:W-:Y:S01]  /*e290*/  FFMA.FTZ R39, R83, R151.reuse, -R166 ;  /* 0x0000009753277223 */ /* 0x080fe200000108a6 */
[-C--:B------:R-:W-:Y:S01]  /*e2a0*/  FFMA.FTZ R38, R81, R151.reuse, -R168 ;  /* 0x0000009751267223 */ /* 0x080fe200000108a8 */
[----:B------:R-:W-:Y:S01]  /*e2b0*/  FADD.FTZ R29, R42, R29 ;  /* 0x0000001d2a1d7221 */ /* 0x000fe20000010000 */
[C---:B------:R-:W-:Y:S01]  /*e2c0*/  HMMA.16816.F32 R8, R20.reuse, R30, R8 ;  /* 0x0000001e1408723c */ /* 0x040fe20000001808 */
[----:B------:R-:W-:Y:S02]  /*e2d0*/  MUFU.EX2 R40, R82 ;  /* 0x0000005200287308 */ /* 0x000fe40000000800 */
[----:B------:R-:W-:Y:S01]  /*e2e0*/  FADD.FTZ R132, R132, R29 ;  /* 0x0000001d84847221 */ /* 0x000fe20000010000 */
[----:B------:R-:W-:Y:S07]  /*e2f0*/  FADD.FTZ R45, R45, R28 ;  /* 0x0000001c2d2d7221 */ /* 0x000fee0000010000 */
[----:B------:R-:W4:Y:S01]  /*e300*/  MUFU.EX2 R39, R39 ;  /* 0x0000002700277308 */ /* 0x000f220000000800 */
[----:B------:R-:W5:Y:S01]  /*e310*/  LDSM.16.MT88.4 R28, [R153+0x2400] ;  /* 0x00240000991c783b */ /* 0x000f620000004200 */
[----:B------:R-:W-:Y:S01]  /*e320*/  FADD.FTZ R132, R47, R132 ;  /* 0x000000842f847221 */ /* 0x000fe20000010000 */
[C---:B---3--:R-:W-:Y:S07]  /*e330*/  HMMA.16816.F32 R12, R20.reuse, R32, R12 ;  /* 0x00000020140c723c */ /* 0x048fee000000180c */
[----:B------:R-:W-:Y:S01]  /*e340*/  MUFU.EX2 R41, R80 ;  /* 0x0000005000297308 */ /* 0x000fe20000000800 */
[----:B------:R-:W-:Y:S01]  /*e350*/  FADD.FTZ R33, R44, R45 ;  /* 0x0000002d2c217221 */ /* 0x000fe20000010000 */
[-C--:B------:R-:W-:Y:S08]  /*e360*/  FFMA.FTZ R47, R87, R151.reuse, -R166 ;  /* 0x00000097572f7223 */ /* 0x080ff000000108a6 */
[----:B------:R-:W3:Y:S01]  /*e370*/  MUFU.EX2 R38, R38 ;  /* 0x0000002600267308 */ /* 0x000ee20000000800 */
[----:B------:R-:W-:Y:S01]  /*e380*/  FADD.FTZ R49, R49, R132 ;  /* 0x0000008431317221 */ /* 0x000fe20000010000 */
[----:B------:R-:W-:Y:S01]  /*e390*/  FADD.FTZ R46, R46, R33 ;  /* 0x000000212e2e7221 */ /* 0x000fe20000010000 */
[----:B------:R-:W-:Y:S01]  /*e3a0*/  HMMA.16816.F32 R16, R20, R34, R16 ;  /* 0x000000221410723c */ /* 0x000fe20000001810 */
[----:B------:R-:W5:Y:S06]  /*e3b0*/  LDSM.16.MT88.4 R32, [R154+0x7800] ;  /* 0x007800009a20783b */ /* 0x000f6c0000004200 */
[----:B------:R-:W-:Y:S01]  /*e3c0*/  MUFU.EX2 R47, R47 ;  /* 0x0000002f002f7308 */ /* 0x000fe20000000800 */
[----:B-1----:R-:W-:Y:S01]  /*e3d0*/  F2FP.F16.F32.PACK_AB R20, R37, R74 ;  /* 0x0000004a2514723e */ /* 0x002fe200000000ff */
[----:B------:R-:W-:Y:S01]  /*e3e0*/  FADD.FTZ R48, R48, R49 ;  /* 0x0000003130307221 */ /* 0x000fe20000010000 */
[----:B------:R-:W-:Y:S01]  /*e3f0*/  F2FP.F16.F32.PACK_AB R21, R75, R36 ;  /* 0x000000244b15723e */ /* 0x000fe200000000ff */
[-C--:B------:R-:W-:Y:S01]  /*e400*/  FFMA.FTZ R45, R84, R151.reuse, -R168 ;  /* 0x00000097542d7223 */ /* 0x080fe200000108a8 */
[----:B----4-:R-:W-:Y:S01]  /*e410*/  F2FP.F16.F32.PACK_AB R23, R39, R40 ;  /* 0x000000282717723e */ /* 0x010fe200000000ff */
[----:B------:R-:W-:Y:S01]  /*e420*/  FADD.FTZ R53, R53, R48 ;  /* 0x0000003035357221 */ /* 0x000fe20000010000 */
[-C--:B------:R-:W-:Y:S01]  /*e430*/  FFMA.FTZ R42, R85, R151.reuse, -R168 ;  /* 0x00000097552a7223 */ /* 0x080fe200000108a8 */
[----:B------:R-:W-:Y:S01]  /*e440*/  FFMA.FTZ R44, R86, R151, -R166 ;  /* 0x00000097562c7223 */ /* 0x000fe200000108a6 */
[----:B---3--:R-:W-:Y:S01]  /*e450*/  F2FP.F16.F32.PACK_AB R22, R38, R41 ;  /* 0x000000292616723e */ /* 0x008fe200000000ff */
[----:B------:R-:W-:Y:S01]  /*e460*/  MUFU.EX2 R45, R45 ;  /* 0x0000002d002d7308 */ /* 0x000fe20000000800 */
[----:B------:R-:W-:Y:S01]  /*e470*/  FADD.FTZ R54, R54, R53 ;  /* 0x0000003536367221 */ /* 0x000fe20000010000 */
[-C--:B------:R-:W-:Y:S01]  /*e480*/  FFMA.FTZ R53, R96, R151.reuse, -R168 ;  /* 0x0000009760357223 */ /* 0x080fe200000108a8 */
[-C--:B------:R-:W-:Y:S07]  /*e490*/  FFMA.FTZ R48, R91, R151.reuse, -R166 ;  /* 0x000000975b307223 */ /* 0x080fee00000108a6 */
[----:B------:R-:W1:Y:S01]  /*e4a0*/  MUFU.EX2 R42, R42 ;  /* 0x0000002a002a7308 */ /* 0x000e620000000800 */
[----:B------:R-:W-:Y:S01]  /*e4b0*/  FADD.FTZ R59, R59, R54 ;  /* 0x000000363b3b7221 */ /* 0x000fe20000010000 */
[C---:B--2---:R-:W-:Y:S08]  /*e4c0*/  HMMA.16816.F32 R4, R20.reuse, R24, R4 ;  /* 0x000000181404723c */ /* 0x044ff00000001804 */
[----:B------:R-:W-:Y:S01]  /*e4d0*/  MUFU.EX2 R53, R53 ;  /* 0x0000003500357308 */ /* 0x000fe20000000800 */
[----:B------:R-:W-:Y:S01]  /*e4e0*/  FADD.FTZ R24, R43, R46 ;  /* 0x0000002e2b187221 */ /* 0x000fe20000010000 */
[-C--:B------:R-:W-:Y:S01]  /*e4f0*/  FFMA.FTZ R46, R89, R151.reuse, -R168 ;  /* 0x00000097592e7223 */ /* 0x080fe200000108a8 */
[-C--:B------:R-:W-:Y:S07]  /*e500*/  FFMA.FTZ R54, R95, R151.reuse, -R166 ;  /* 0x000000975f367223 */ /* 0x080fee00000108a6 */
[----:B------:R-:W2:Y:S01]  /*e510*/  MUFU.EX2 R44, R44 ;  /* 0x0000002c002c7308 */ /* 0x000ea20000000800 */
[----:B------:R-:W-:Y:S01]  /*e520*/  FADD.FTZ R51, R51, R24 ;  /* 0x0000001833337221 */ /* 0x000fe20000010000 */
[C---:B------:R-:W-:Y:S01]  /*e530*/  HMMA.16816.F32 R8, R20.reuse, R26, R8 ;  /* 0x0000001a1408723c */ /* 0x040fe20000001808 */
[----:B------:R-:W3:Y:S07]  /*e540*/  LDSM.16.MT88.4 R24, [R153+0x2800] ;  /* 0x002800009918783b */ /* 0x000eee0000004200 */
[----:B------:R-:W-:Y:S01]  /*e550*/  MUFU.EX2 R43, R88 ;  /* 0x00000058002b7308 */ /* 0x000fe20000000800 */
[----:B------:R-:W-:Y:S01]  /*e560*/  FADD.FTZ R49, R50, R51 ;  /* 0x0000003332317221 */ /* 0x000fe20000010000 */
[-CC-:B------:R-:W-:Y:S08]  /*e570*/  FFMA.FTZ R50, R92, R151.reuse, -R168.reuse ;  /* 0x000000975c327223 */ /* 0x180ff000000108a8 */
[----:B------:R-:W-:Y:S01]  /*e580*/  MUFU.EX2 R51, R90 ;  /* 0x0000005a00337308 */ /* 0x000fe20000000800 */
[----:B------:R-:W-:Y:S01]  /*e590*/  FADD.FTZ R52, R52, R49 ;  /* 0x0000003134347221 */ /* 0x000fe20000010000 */
[C---:B-----5:R-:W-:Y:S08]  /*e5a0*/  HMMA.16816.F32 R12, R20.reuse, R28, R12 ;  /* 0x0000001c140c723c */ /* 0x060ff0000000180c */
[----:B------:R-:W4:Y:S01]  /*e5b0*/  MUFU.EX2 R46, R46 ;  /* 0x0000002e002e7308 */ /* 0x000f220000000800 */
[----:B------:R-:W-:Y:S01]  /*e5c0*/  FADD.FTZ R29, R56, R59 ;  /* 0x0000003b381d7221 */ /* 0x000fe20000010000 */
[----:B------:R-:W-:Y:S01]  /*e5d0*/  FFMA.FTZ R49, R93, R151, -R168 ;  /* 0x000000975d317223 */ /* 0x000fe200000108a8 */
[----:B------:R-:W-:Y:S07]  /*e5e0*/  FADD.FTZ R55, R55, R52 ;  /* 0x0000003437377221 */ /* 0x000fee0000010000 */
[----:B------:R-:W5:Y:S01]  /*e5f0*/  MUFU.EX2 R48, R48 ;  /* 0x0000003000307308 */ /* 0x000f620000000800 */
[----:B------:R-:W-:Y:S01]  /*e600*/  FADD.FTZ R62, R62, R29 ;  /* 0x0000001d3e3e7221 */ /* 0x000fe20000010000 */
[----:B------:R-:W-:Y:S01]  /*e610*/  HMMA.16816.F32 R16, R20, R30, R16 ;  /* 0x0000001e1410723c */ /* 0x000fe20000001810 */
[----:B------:R-:W3:Y:S07]  /*e620*/  LDSM.16.MT88.4 R28, [R154+0x7c00] ;  /* 0x007c00009a1c783b */ /* 0x000eee0000004200 */
[----:B------:R-:W-:Y:S01]  /*e630*/  MUFU.EX2 R49, R49 ;  /* 0x0000003100317308 */ /* 0x000fe20000000800 */
[----:B-1----:R-:W-:Y:S01]  /*e640*/  F2FP.F16.F32.PACK_AB R20, R42, R45 ;  /* 0x0000002d2a14723e */ /* 0x002fe200000000ff */
[----:B------:R-:W-:Y:S01]  /*e650*/  FADD.FTZ R61, R61, R62 ;  /* 0x0000003e3d3d7221 */ /* 0x000fe20000010000 */
[----:B--2---:R-:W-:Y:S01]  /*e660*/  F2FP.F16.F32.PACK_AB R21, R47, R44 ;  /* 0x0000002c2f15723e */ /* 0x004fe200000000ff */
[-C--:B------:R-:W-:Y:S01]  /*e670*/  FFMA.FTZ R52, R97, R151.reuse, -R168 ;  /* 0x0000009761347223 */ /* 0x080fe200000108a8 */
[--C-:B------:R-:W-:Y:S01]  /*e680*/  FFMA.FTZ R59, R98, R151, -R166.reuse ;  /* 0x00000097623b7223 */ /* 0x100fe200000108a6 */
[----:B----4-:R-:W-:Y:S01]  /*e690*/  F2FP.F16.F32.PACK_AB R22, R46, R43 ;  /* 0x0000002b2e16723e */ /* 0x010fe200000000ff */
[----:B------:R-:W-:Y:S01]  /*e6a0*/  FFMA.FTZ R56, R99, R151, -R166 ;  /* 0x0000009763387223 */ /* 0x000fe200000108a6 */
[----:B------:R-:W-:Y:S01]  /*e6b0*/  FADD.FTZ R64, R64, R61 ;  /* 0x0000003d40407221 */ /* 0x000fe20000010000 */
[----:B------:R-:W-:Y:S01]  /*e6c0*/  FADD.FTZ R58, R58, R55 ;  /* 0x000000373a3a7221 */ /* 0x000fe20000010000 */
[----:B-----5:R-:W-:Y:S01]  /*e6d0*/  F2FP.F16.F32.PACK_AB R23, R48, R51 ;  /* 0x000000333017723e */ /* 0x020fe200000000ff */
[----:B------:R-:W1:Y:S01]  /*e6e0*/  MUFU.EX2 R50, R50 ;  /* 0x0000003200327308 */ /* 0x000e620000000800 */
[----:B------:R-:W-:Y:S01]  /*e6f0*/  FADD.FTZ R65, R65, R64 ;  /* 0x0000004041417221 */ /* 0x000fe20000010000 */
[-CC-:B------:R-:W-:Y:S01]  /*e700*/  FFMA.FTZ R62, R100, R151.reuse, -R168.reuse ;  /* 0x00000097643e7223 */ /* 0x180fe200000108a8 */
[-C--:B------:R-:W-:Y:S07]  /*e710*/  FFMA.FTZ R61, R104, R151.reuse, -R168 ;  /* 0x00000097683d7223 */ /* 0x080fee00000108a8 */
[----:B------:R-:W-:Y:S01]  /*e720*/  MUFU.EX2 R55, R94 ;  /* 0x0000005e00377308 */ /* 0x000fe20000000800 */
[-C--:B------:R-:W-:Y:S01]  /*e730*/  FFMA.FTZ R64, R111, R151.reuse, -R166 ;  /* 0x000000976f407223 */ /* 0x080fe200000108a6 */
[C---:B------:R-:W-:Y:S08]  /*e740*/  HMMA.16816.F32 R4, R20.reuse, R32, R4 ;  /* 0x000000201404723c */ /* 0x040ff00000001804 */
[----:B------:R-:W2:Y:S01]  /*e750*/  MUFU.EX2 R54, R54 ;  /* 0x0000003600367308 */ /* 0x000ea20000000800 */
[----:B------:R-:W-:Y:S09]  /*e760*/  FADD.FTZ R57, R57, R58 ;  /* 0x0000003a39397221 */ /* 0x000ff20000010000 */
[----:B------:R-:W4:Y:S01]  /*e770*/  MUFU.EX2 R52, R52 ;  /* 0x0000003400347308 */ /* 0x000f220000000800 */
[----:B------:R-:W-:Y:S01]  /*e780*/  FADD.FTZ R58, R60, R57 ;  /* 0x000000393c3a7221 */ /* 0x000fe20000010000 */
[C---:B------:R-:W-:Y:S01]  /*e790*/  HMMA.16816.F32 R8, R20.reuse, R34, R8 ;  /* 0x000000221408723c */ /* 0x040fe20000001808 */
[----:B------:R-:W5:Y:S07]  /*e7a0*/  LDSM.16.MT88.4 R32, [R153+0x2c00] ;  /* 0x002c00009920783b */ /* 0x000f6e0000004200 */
[----:B------:R-:W-:Y:S01]  /*e7b0*/  MUFU.EX2 R59, R59 ;  /* 0x0000003b003b7308 */ /* 0x000fe20000000800 */
[-C--:B------:R-:W-:Y:S01]  /*e7c0*/  FFMA.FTZ R57, R101, R151.reuse, -R168 ;  /* 0x0000009765397223 */ /* 0x080fe200000108a8 */
[-C--:B------:R-:W-:Y:S01]  /*e7d0*/  FFMA.FTZ R60, R103, R151.reuse, -R166 ;  /* 0x00000097673c7223 */ /* 0x080fe200000108a6 */
[----:B------:R-:W-:Y:S07]  /*e7e0*/  FADD.FTZ R58, R63, R58 ;  /* 0x0000003a3f3a7221 */ /* 0x000fee0000010000 */
[----:B------:R-:W4:Y:S01]  /*e7f0*/  MUFU.EX2 R56, R56 ;  /* 0x0000003800387308 */ /* 0x000f220000000800 */
[-C--:B------:R-:W-:Y:S01]  /*e800*/  FFMA.FTZ R63, R102, R151.reuse, -R166 ;  /* 0x00000097663f7223 */ /* 0x080fe200000108a6 */
[C---:B---3--:R-:W-:Y:S08]  /*e810*/  HMMA.16816.F32 R12, R20.reuse, R24, R12 ;  /* 0x00000018140c723c */ /* 0x048ff0000000180c */
[----:B------:R-:W-:Y:S01]  /*e820*/  MUFU.EX2 R62, R62 ;  /* 0x0000003e003e7308 */ /* 0x000fe20000000800 */
[----:B------:R-:W-:Y:S01]  /*e830*/  FADD.FTZ R24, R68, R65 ;  /* 0x0000004144187221 */ /* 0x000fe20000010000 */
[----:B------:R-:W-:Y:S01]  /*e840*/  FADD.FTZ R69, R69, R58 ;  /* 0x0000003a45457221 */ /* 0x000fe20000010000 */
[----:B------:R-:W-:Y:S07]  /*e850*/  FFMA.FTZ R58, R105, R151, -R168 ;  /* 0x00000097693a7223 */ /* 0x000fee00000108a8 */
[----:B------:R-:W3:Y:S01]  /*e860*/  MUFU.EX2 R57, R57 ;  /* 0x0000003900397308 */ /* 0x000ee20000000800 */
[----:B------:R-:W-:Y:S01]  /*e870*/  FADD.FTZ R24, R71, R24 ;  /* 0x0000001847187221 */ /* 0x000fe20000010000 */
[----:B------:R-:W-:Y:S08]  /*e880*/  HMMA.16816.F32 R16, R20, R26, R16 ;  /* 0x0000001a1410723c */ /* 0x000ff00000001810 */
[----:B------:R-:W-:Y:S01]  /*e890*/  MUFU.EX2 R63, R63 ;  /* 0x0000003f003f7308 */ /* 0x000fe20000000800 */
[----:B------:R-:W-:Y:S01]  /*e8a0*/  FADD.FTZ R73, R73, R24 ;  /* 0x0000001849497221 */ /* 0x000fe20000010000 */
[----:B-1----:R-:W-:Y:S01]  /*e8b0*/  F2FP.F16.F32.PACK_AB R20, R49, R50 ;  /* 0x000000323114723e */ /* 0x002fe200000000ff */
[----:B------:R-:W1:Y:S01]  /*e8c0*/  LDSM.16.MT88.4 R24, [R154+0x8000] ;  /* 0x008000009a18783b */ /* 0x000e620000004200 */
[----:B--2---:R-:W-:Y:S01]  /*e8d0*/  F2FP.F16.F32.PACK_AB R21, R54, R55 ;  /* 0x000000373615723e */ /* 0x004fe200000000ff */
[----:B------:R-:W-:Y:S01]  /*e8e0*/  FADD.FTZ R66, R66, R69 ;  /* 0x0000004542427221 */ /* 0x000fe20000010000 */
[----:B----4-:R-:W-:Y:S01]  /*e8f0*/  F2FP.F16.F32.PACK_AB R22, R52, R53 ;  /* 0x000000353416723e */ /* 0x010fe200000000ff */
[----:B------:R-:W-:Y:S01]  /*e900*/  FADD.FTZ R73, R72, R73 ;  /* 0x0000004948497221 */ /* 0x000fe20000010000 */
[----:B------:R-:W-:Y:S02]  /*e910*/  F2FP.F16.F32.PACK_AB R23, R56, R59 ;  /* 0x0000003b3817723e */ /* 0x000fe400000000ff */
[----:B------:R-:W2:Y:S01]  /*e920*/  MUFU.EX2 R60, R60 ;  /* 0x0000003c003c7308 */ /* 0x000ea20000000800 */
[-C--:B------:R-:W-:Y:S09]  /*e930*/  FFMA.FTZ R65, R107, R151.reuse, -R166 ;  /* 0x000000976b417223 */ /* 0x080ff200000108a6 */
[----:B------:R-:W-:Y:S01]  /*e940*/  MUFU.EX2 R61, R61 ;  /* 0x0000003d003d7308 */ /* 0x000fe20000000800 */
[C---:B------:R-:W-:Y:S09]  /*e950*/  HMMA.16816.F32 R4, R20.reuse, R28, R4 ;  /* 0x0000001c1404723c */ /* 0x040ff20000001804 */
[----:B------:R-:W4:Y:S01]  /*e960*/  MUFU.EX2 R58, R58 ;  /* 0x0000003a003a7308 */ /* 0x000f220000000800 */
[----:B------:R-:W-:Y:S01]  /*e970*/  FADD.FTZ R29, R67, R66 ;  /* 0x00000042431d7221 */ /* 0x000fe20000010000 */
[----:B------:R-:W-:Y:S08]  /*e980*/  FADD.FTZ R28, R36, R73 ;  /* 0x00000049241c7221 */ /* 0x000ff00000010000 */
[----:B------:R-:W-:Y:S01]  /*e990*/  MUFU.EX2 R36, R106 ;  /* 0x0000006a00247308 */ /* 0x000fe20000000800 */
[----:B------:R-:W-:Y:S01]  /*e9a0*/  FADD.FTZ R29, R70, R29 ;  /* 0x0000001d461d7221 */ /* 0x000fe20000010000 */
[C---:B------:R-:W-:Y:S08]  /*e9b0*/  HMMA.16816.F32 R8, R20.reuse, R30, R8 ;  /* 0x0000001e1408723c */ /* 0x040ff00000001808 */
[----:B------:R-:W1:Y:S01]  /*e9c0*/  MUFU.EX2 R65, R65 ;  /* 0x0000004100417308 */ /* 0x000e620000000800 */
[----:B------:R-:W-:Y:S01]  /*e9d0*/  FADD.FTZ R74, R74, R29 ;  /* 0x0000001d4a4a7221 */ /* 0x000fe20000010000 */
[----:B------:R-:W-:Y:S02]  /*e9e0*/  FADD.FTZ R75, R75, R28 ;  /* 0x0000001c4b4b7221 */ /* 0x000fe40000010000 */
[----:B------:R-:W1:Y:S06]  /*e9f0*/  LDSM.16.MT88.4 R28, [R153+0x3000] ;  /* 0x00300000991c783b */ /* 0x000e6c0000004200 */
[----:B------:R-:W-:Y:S01]  /*ea00*/  MUFU.EX2 R64, R64 ;  /* 0x0000004000407308 */ /* 0x000fe20000000800 */
[C---:B-----5:R-:W-:Y:S03]  /*ea10*/  HMMA.16816.F32 R12, R20.reuse, R32, R12 ;  /* 0x00000020140c723c */ /* 0x060fe6000000180c */
[----:B------:R-:W-:Y:S01]  /*ea20*/  FADD.FTZ R32, R40, R75 ;  /* 0x0000004b28207221 */ /* 0x000fe20000010000 */
[----:B------:R-:W-:Y:S01]  /*ea30*/  FADD.FTZ R74, R37, R74 ;  /* 0x0000004a254a7221 */ /* 0x000fe20000010000 */
[-CC-:B------:R-:W-:Y:S01]  /*ea40*/  FFMA.FTZ R40, R108, R151.reuse, -R168.reuse ;  /* 0x000000976c287223 */ /* 0x180fe200000108a8 */
[----:B------:R-:W-:Y:S01]  /*ea50*/  FFMA.FTZ R37, R109, R151, -R168 ;  /* 0x000000976d257223 */ /* 0x000fe200000108a8 */
[----:B------:R-:W-:Y:S01]  /*ea60*/  FADD.FTZ R67, R39, R32 ;  /* 0x0000002027437221 */ /* 0x000fe20000010000 */
[----:B------:R-:W-:Y:S01]  /*ea70*/  HMMA.16816.F32 R16, R20, R34, R16 ;  /* 0x000000221410723c */ /* 0x000fe20000001810 */
[----:B------:R-:W5:Y:S01]  /*ea80*/  LDSM.16.MT88.4 R32, [R154+0x8400] ;  /* 0x008400009a20783b */ /* 0x000f620000004200 */
[----:B------:R-:W-:Y:S01]  /*ea90*/  MUFU.EX2 R39, R110 ;  /* 0x0000006e00277308 */ /* 0x000fe20000000800 */
[----:B---3--:R-:W-:Y:S01]  /*eaa0*/  F2FP.F16.F32.PACK_AB R20, R57, R62 ;  /* 0x0000003e3914723e */ /* 0x008fe200000000ff */
[----:B------:R-:W-:Y:S01]  /*eab0*/  FADD.FTZ R41, R41, R74 ;  /* 0x0000004a29297221 */ /* 0x000fe20000010000 */
[----:B--2---:R-:W-:Y:S07]  /*eac0*/  F2FP.F16.F32.PACK_AB R21, R60, R63 ;  /* 0x0000003f3c15723e */ /* 0x004fee00000000ff */
[----:B------:R-:W-:Y:S01]  /*ead0*/  MUFU.EX2 R40, R40 ;  /* 0x0000002800287308 */ /* 0x000fe20000000800 */
[----:B----4-:R-:W-:Y:S01]  /*eae0*/  F2FP.F16.F32.PACK_AB R22, R58, R61 ;  /* 0x0000003d3a16723e */ /* 0x010fe200000000ff */
[----:B------:R-:W-:Y:S01]  /*eaf0*/  FADD.FTZ R38, R38, R41 ;  /* 0x0000002926267221 */ /* 0x000fe20000010000 */
[----:B-1----:R-:W-:Y:S07]  /*eb00*/  F2FP.F16.F32.PACK_AB R23, R65, R36 ;  /* 0x000000244117723e */ /* 0x002fee00000000ff */
[----:B------:R-:W1:Y:S01]  /*eb10*/  MUFU.EX2 R37, R37 ;  /* 0x0000002500257308 */ /* 0x000e620000000800 */
[-C--:B------:R-:W-:Y:S01]  /*eb20*/  FFMA.FTZ R41, R113, R151.reuse, -R168 ;  /* 0x0000009771297223 */ /* 0x080fe200000108a8 */
[----:B------:R-:W-:Y:S08]  /*eb30*/  FADD.FTZ R45, R45, R38 ;  /* 0x000000262d2d7221 */ /* 0x000ff00000010000 */
[----:B------:R-:W-:Y:S01]  /*eb40*/  MUFU.EX2 R38, R112 ;  /* 0x0000007000267308 */ /* 0x000fe20000000800 */
[C---:B------:R-:W-:Y:S09]  /*eb50*/  HMMA.16816.F32 R4, R20.reuse, R24, R4 ;  /* 0x000000181404723c */ /* 0x040ff20000001804 */
[----:B------:R-:W2:Y:S01]  /*eb60*/  MUFU.EX2 R41, R41 ;  /* 0x0000002900297308 */ /* 0x000ea20000000800 */
[----:B------:R-:W-:Y:S01]  /*eb70*/  FADD.FTZ R24, R44, R67 ;  /* 0x000000432c187221 */ /* 0x000fe20000010000 */
[----:B------:R-:W-:Y:S01]  /*eb80*/  FADD.FTZ R44, R42, R45 ;  /* 0x0000002d2a2c7221 */ /* 0x000fe20000010000 */
[-C--:B------:R-:W-:Y:S07]  /*eb90*/  FFMA.FTZ R42, R115, R151.reuse, -R166 ;  /* 0x00000097732a7223 */ /* 0x080fee00000108a6 */
[----:B------:R-:W-:Y:S01]  /*eba0*/  MUFU.EX2 R45, R114 ;  /* 0x00000072002d7308 */ /* 0x000fe20000000800 */
[----:B------:R-:W-:Y:S01]  /*ebb0*/  FADD.FTZ R24, R47, R24 ;  /* 0x000000182f187221 */ /* 0x000fe20000010000 */
[C---:B------:R-:W-:Y:S03]  /*ebc0*/  HMMA.16816.F32 R8, R20.reuse, R26, R8 ;  /* 0x0000001a1408723c */ /* 0x040fe60000001808 */
[----:B------:R-:W-:Y:S05]  /*ebd0*/  FADD.FTZ R51, R51, R24 ;  /* 0x0000001833337221 */ /* 0x000fea0000010000 */
[----:B------:R-:W3:Y:S01]  /*ebe0*/  MUFU.EX2 R42, R42 ;  /* 0x0000002a002a7308 */ /* 0x000ee20000000800 */
[----:B------:R-:W4:Y:S01]  /*ebf0*/  LDSM.16.MT88.4 R24, [R153+0x3400] ;  /* 0x003400009918783b */ /* 0x000f220000004200 */
[----:B------:R-:W-:Y:S01]  /*ec00*/  FADD.FTZ R43, R43, R44 ;  /* 0x0000002c2b2b7221 */ /* 0x000fe20000010000 */
[----:B------:R-:W-:Y:S01]  /*ec10*/  FADD.FTZ R48, R48, R51 ;  /* 0x0000003330307221 */ /* 0x000fe20000010000 */
[C---:B------:R-:W-:Y:S03]  /*ec20*/  HMMA.16816.F32 R12, R20.reuse, R28, R12 ;  /* 0x0000001c140c723c */ /* 0x040fe6000000180c */
[----:B------:R-:W-:Y:S01]  /*ec30*/  FADD.FTZ R55, R55, R48 ;  /* 0x0000003037377221 */ /* 0x000fe20000010000 */
[----:B------:R-:W-:Y:S01]  /*ec40*/  FADD.FTZ R51, R46, R43 ;  /* 0x0000002b2e337221 */ /* 0x000fe20000010000 */
[----:B------:R-:W-:Y:S01]  /*ec50*/  FFMA.FTZ R46, R117, R151, -R168 ;  /* 0x00000097752e7223 */ /* 0x000fe200000108a8 */
[----:B------:R-:W-:Y:S01]  /*ec60*/  MUFU.EX2 R43, R116 ;  /* 0x00000074002b7308 */ /* 0x000fe20000000800 */
[----:B------:R-:W-:Y:S01]  /*ec70*/  FADD.FTZ R54, R54, R55 ;  /* 0x0000003736367221 */ /* 0x000fe20000010000 */
[----:B------:R-:W-:Y:S01]  /*ec80*/  HMMA.16816.F32 R16, R20, R30, R16 ;  /* 0x0000001e1410723c */ /* 0x000fe20000001810 */
[----:B------:R-:W4:Y:S02]  /*ec90*/  LDSM.16.MT88.4 R28, [R154+0x8800] ;  /* 0x008800009a1c783b */ /* 0x000f240000004200 */
[----:B-1----:R-:W-:Y:S01]  /*eca0*/  F2FP.F16.F32.PACK_AB R20, R37, R40 ;  /* 0x000000282514723e */ /* 0x002fe200000000ff */
[----:B------:R-:W-:Y:S01]  /*ecb0*/  FADD.FTZ R50, R50, R51 ;  /* 0x0000003332327221 */ /* 0x000fe20000010000 */
[----:B------:R-:W-:Y:S01]  /*ecc0*/  F2FP.F16.F32.PACK_AB R21, R64, R39 ;  /* 0x000000274015723e */ /* 0x000fe200000000ff */
[-CC-:B------:R-:W-:Y:S01]  /*ecd0*/  FFMA.FTZ R44, R118, R151.reuse, -R166.reuse ;  /* 0x00000097762c7223 */ /* 0x180fe200000108a6 */
[----:B--2---:R-:W-:Y:S01]  /*ece0*/  F2FP.F16.F32.PACK_AB R22, R41, R38 ;  /* 0x000000262916723e */ /* 0x004fe200000000ff */
[----:B------:R-:W-:Y:S01]  /*ecf0*/  FFMA.FTZ R47, R119, R151, -R166 ;  /* 0x00000097772f7223 */ /* 0x000fe200000108a6 */
[----:B---3--:R-:W-:Y:S01]  /*ed00*/  F2FP.F16.F32.PACK_AB R23, R42, R45 ;  /* 0x0000002d2a17723e */ /* 0x008fe200000000ff */
[-C--:B------:R-:W-:Y:S01]  /*ed10*/  FFMA.FTZ R48, R120, R151.reuse, -R168 ;  /* 0x0000009778307223 */ /* 0x080fe200000108a8 */
[-C--:B------:R-:W-:Y:S01]  /*ed20*/  FFMA.FTZ R51, R123, R151.reuse, -R166 ;  /* 0x000000977b337223 */ /* 0x080fe200000108a6 */
[----:B------:R-:W1:Y:S01]  /*ed30*/  MUFU.EX2 R46, R46 ;  /* 0x0000002e002e7308 */ /* 0x000e620000000800 */
[----:B------:R-:W-:Y:S01]  /*ed40*/  FADD.FTZ R59, R59, R54 ;  /* 0x000000363b3b7221 */ /* 0x000fe20000010000 */
[-C--:B------:R-:W-:Y:S02]  /*ed50*/  FFMA.FTZ R54, R126, R151.reuse, -R166 ;  /* 0x000000977e367223 */ /* 0x080fe400000108a6 */
[C---:B-----5:R-:W-:Y:S06]  /*ed60*/  HMMA.16816.F32 R4, R20.reuse, R32, R4 ;  /* 0x000000201404723c */ /* 0x060fec0000001804 */
[----:B------:R-:W-:Y:S01]  /*ed70*/  MUFU.EX2 R44, R44 ;  /* 0x0000002c002c7308 */ /* 0x000fe20000000800 */
[----:B------:R-:W-:Y:S01]  /*ed80*/  FADD.FTZ R32, R49, R50 ;  /* 0x0000003231207221 */ /* 0x000fe20000010000 */
[-C--:B------:R-:W-:Y:S08]  /*ed90*/  FFMA.FTZ R50, R122, R151.reuse, -R166 ;  /* 0x000000977a327223 */ /* 0x080ff000000108a6 */
[----:B------:R-:W2:Y:S01]  /*eda0*/  MUFU.EX2 R47, R47 ;  /* 0x0000002f002f7308 */ /* 0x000ea20000000800 */
[----:B------:R-:W-:Y:S01]  /*edb0*/  FADD.FTZ R56, R56, R59 ;  /* 0x0000003b38387221 */ /* 0x000fe20000010000 */
[----:B------:R-:W-:Y:S01]  /*edc0*/  FADD.FTZ R55, R53, R32 ;  /* 0x0000002035377221 */ /* 0x000fe20000010000 */
[C---:B------:R-:W-:Y:S01]  /*edd0*/  HMMA.16816.F32 R8, R20.reuse, R34, R8 ;  /* 0x000000221408723c */ /* 0x040fe20000001808 */
[----:B------:R-:W3:Y:S06]  /*ede0*/  LDSM.16.MT88.4 R32, [R153+0x3800] ;  /* 0x003800009920783b */ /* 0x000eec0000004200 */
[----:B------:R-:W-:Y:S01]  /*edf0*/  MUFU.EX2 R48, R48 ;  /* 0x0000003000307308 */ /* 0x000fe20000000800 */
[----:B------:R-:W-:Y:S01]  /*ee00*/  FADD.FTZ R55, R52, R55 ;  /* 0x0000003734377221 */ /* 0x000fe20000010000 */
[-CC-:B------:R-:W-:Y:S01]  /*ee10*/  FFMA.FTZ R53, R124, R151.reuse, -R168.reuse ;  /* 0x000000977c357223 */ /* 0x180fe200000108a8 */
[-C--:B------:R-:W-:Y:S07]  /*ee20*/  FFMA.FTZ R168, R129, R151.reuse, -R168 ;  /* 0x0000009781a87223 */ /* 0x080fee00000108a8 */
[----:B------:R-:W5:Y:S01]  /*ee30*/  MUFU.EX2 R49, R121 ;  /* 0x0000007900317308 */ /* 0x000f620000000800 */
[----:B------:R-:W-:Y:S01]  /*ee40*/  FADD.FTZ R62, R62, R55 ;  /* 0x000000373e3e7221 */ /* 0x000fe20000010000 */
[C---:B----4-:R-:W-:Y:S08]  /*ee50*/  HMMA.16816.F32 R12, R20.reuse, R24, R12 ;  /* 0x00000018140c723c */ /* 0x050ff0000000180c */
[----:B------:R-:W-:Y:S01]  /*ee60*/  MUFU.EX2 R50, R50 ;  /* 0x0000003200327308 */ /* 0x000fe20000000800 */
[----:B------:R-:W-:Y:S01]  /*ee70*/  FFMA.FTZ R55, R127, R151, -R166 ;  /* 0x000000977f377223 */ /* 0x000fe200000108a6 */
[----:B------:R-:W-:Y:S01]  /*ee80*/  FADD.FTZ R63, R63, R56 ;  /* 0x000000383f3f7221 */ /* 0x000fe20000010000 */
[----:B------:R-:W-:Y:S07]  /*ee90*/  FADD.FTZ R62, R57, R62 ;  /* 0x0000003e393e7221 */ /* 0x000fee0000010000 */
[----:B------:R-:W4:Y:S01]  /*eea0*/  MUFU.EX2 R51, R51 ;  /* 0x0000003300337308 */ /* 0x000f220000000800 */
[----:B------:R-:W-:Y:S01]  /*eeb0*/  HMMA.16816.F32 R16, R20, R26, R16 ;  /* 0x0000001a1410723c */ /* 0x000fe20000001810 */
[----:B------:R3:W3:Y:S08]  /*eec0*/  LDSM.16.MT88.4 R24, [R153+0x3c00] ;  /* 0x003c00009918783b */ /* 0x0006f00000004200 */
[----:B------:R-:W-:Y:S01]  /*eed0*/  MUFU.EX2 R53, R53 ;  /* 0x0000003500357308 */ /* 0x000fe20000000800 */
[----:B-1----:R-:W-:Y:S01]  /*eee0*/  F2FP.F16.F32.PACK_AB R20, R46, R43 ;  /* 0x0000002b2e14723e */ /* 0x002fe200000000ff */
[----:B------:R-:W-:Y:S01]  /*eef0*/  FADD.FTZ R63, R60, R63 ;  /* 0x0000003f3c3f7221 */ /* 0x000fe20000010000 */
[----:B--2---:R-:W-:Y:S07]  /*ef00*/  F2FP.F16.F32.PACK_AB R21, R47, R44 ;  /* 0x0000002c2f15723e */ /* 0x004fee00000000ff */
[----:B------:R-:W1:Y:S01]  /*ef10*/  MUFU.EX2 R52, R125 ;  /* 0x0000007d00347308 */ /* 0x000e620000000800 */
[----:B-----5:R-:W-:Y:S01]  /*ef20*/  F2FP.F16.F32.PACK_AB R22, R49, R48 ;  /* 0x000000303116723e */ /* 0x020fe200000000ff */
[----:B------:R-:W-:Y:S01]  /*ef30*/  FADD.FTZ R36, R36, R63 ;  /* 0x0000003f24247221 */ /* 0x000fe20000010000 */
[----:B------:R-:W-:Y:S07]  /*ef40*/  FADD.FTZ R61, R61, R62 ;  /* 0x0000003e3d3d7221 */ /* 0x000fee0000010000 */
[----:B------:R-:W-:Y:S01]  /*ef50*/  MUFU.EX2 R54, R54 ;  /* 0x0000003600367308 */ /* 0x000fe20000000800 */
[----:B----4-:R-:W-:Y:S01]  /*ef60*/  F2FP.F16.F32.PACK_AB R23, R51, R50 ;  /* 0x000000323317723e */ /* 0x010fe200000000ff */
[----:B------:R-:W-:Y:S08]  /*ef70*/  FADD.FTZ R36, R65, R36 ;  /* 0x0000002441247221 */ /* 0x000ff00000010000 */
[----:B------:R-:W2:Y:S01]  /*ef80*/  MUFU.EX2 R55, R55 ;  /* 0x0000003700377308 */ /* 0x000ea20000000800 */
[----:B------:R-:W-:Y:S01]  /*ef90*/  FADD.FTZ R61, R58, R61 ;  /* 0x0000003d3a3d7221 */ /* 0x000fe20000010000 */
[----:B------:R-:W-:Y:S08]  /*efa0*/  FADD.FTZ R39, R39, R36 ;  /* 0x0000002427277221 */ /* 0x000ff00000010000 */
[----:B------:R-:W-:Y:S01]  /*efb0*/  MUFU.EX2 R245, R168 ;  /* 0x000000a800f57308 */ /* 0x000fe20000000800 */
[C---:B------:R-:W-:Y:S03]  /*efc0*/  HMMA.16816.F32 R4, R20.reuse, R28, R4 ;  /* 0x0000001c1404723c */ /* 0x040fe60000001804 */
[-CC-:B------:R-:W-:Y:S01]  /*efd0*/  FFMA.FTZ R29, R130, R151.reuse, -R166.reuse ;  /* 0x00000097821d7223 */ /* 0x180fe200000108a6 */
[----:B------:R-:W-:Y:S05]  /*efe0*/  FFMA.FTZ R166, R131, R151, -R166 ;  /* 0x0000009783a67223 */ /* 0x000fea00000108a6 */
[----:B------:R-:W4:Y:S01]  /*eff0*/  MUFU.EX2 R28, R128 ;  /* 0x00000080001c7308 */ /* 0x000f220000000800 */
[----:B-1----:R-:W-:Y:S01]  /*f000*/  F2FP.F16.F32.PACK_AB R132, R52, R53 ;  /* 0x000000353484723e */ /* 0x002fe200000000ff */
[----:B------:R-:W-:Y:S01]  /*f010*/  FADD.FTZ R40, R40, R61 ;  /* 0x0000003d28287221 */ /* 0x000fe20000010000 */
[C---:B------:R-:W-:Y:S07]  /*f020*/  HMMA.16816.F32 R8, R20.reuse, R30, R8 ;  /* 0x0000001e1408723c */ /* 0x040fee0000001808 */
[----:B------:R-:W-:Y:S01]  /*f030*/  MUFU.EX2 R29, R29 ;  /* 0x0000001d001d7308 */ /* 0x000fe20000000800 */
[----:B--2---:R-:W-:Y:S01]  /*f040*/  F2FP.F16.F32.PACK_AB R133, R55, R54 ;  /* 0x000000363785723e */ /* 0x004fe200000000ff */
[----:B------:R-:W-:Y:S08]  /*f050*/  FADD.FTZ R64, R64, R39 ;  /* 0x0000002740407221 */ /* 0x000ff00000010000 */
[----:B------:R-:W1:Y:S01]  /*f060*/  MUFU.EX2 R166, R166 ;  /* 0x000000a600a67308 */ /* 0x000e620000000800 */
[----:B------:R-:W-:Y:S01]  /*f070*/  FADD.FTZ R37, R37, R40 ;  /* 0x0000002825257221 */ /* 0x000fe20000010000 */
[----:B---3--:R-:W-:Y:S01]  /*f080*/  MOV R153, R2 ;  /* 0x0000000200997202 */ /* 0x008fe20000000f00 */
[C---:B------:R-:W-:Y:S03]  /*f090*/  HMMA.16816.F32 R12, R20.reuse, R32, R12 ;  /* 0x00000020140c723c */ /* 0x040fe6000000180c */
[----:B----4-:R-:W-:Y:S01]  /*f0a0*/  F2FP.F16.F32.PACK_AB R134, R245, R28 ;  /* 0x0000001cf586723e */ /* 0x010fe200000000ff */
[----:B------:R-:W-:Y:S04]  /*f0b0*/  FADD.FTZ R45, R45, R64 ;  /* 0x000000402d2d7221 */ /* 0x000fe80000010000 */
[----:B------:R-:W-:Y:S03]  /*f0c0*/  HMMA.16816.F32 R16, R20, R34, R16 ;  /* 0x000000221410723c */ /* 0x000fe60000001810 */
[----:B-1----:R-:W-:Y:S01]  /*f0d0*/  F2FP.F16.F32.PACK_AB R135, R166, R29 ;  /* 0x0000001da687723e */ /* 0x002fe200000000ff */
[----:B------:R-:W-:Y:S01]  /*f0e0*/  FADD.FTZ R20, R38, R37 ;  /* 0x0000002526147221 */ /* 0x000fe20000010000 */
[----:B------:R-:W-:Y:S03]  /*f0f0*/  FADD.FTZ R45, R42, R45 ;  /* 0x0000002d2a2d7221 */ /* 0x000fe60000010000 */
[----:B------:R-:W-:Y:S01]  /*f100*/  FADD.FTZ R20, R41, R20 ;  /* 0x0000001429147221 */ /* 0x000fe20000010000 */
        /* <DEDUP_REMOVED lines=20> */
[----:B------:R-:W-:Y:S06]  /*f250*/  @P0 BRA `(.L_x_3420) ;  /* 0xffffffa800180947 */ /* 0x000fec000383ffff */
.L_x_3413:
        /* <DEDUP_REMOVED lines=10> */
.L_x_3428:
        /* <DEDUP_REMOVED lines=8> */
[----:B------:R-:W-:Y:S01]  /*f380*/  FSETP.NE.FTZ.AND P1, PT, R5, RZ, PT ;  /* 0x000000ff0500720b */ /* 0x000fe20003f35000 */
[----:B------:R-:W4:Y:S01]  /*f390*/  MUFU.RCP R6, R4 ;  /* 0x0000000400067308 */ /* 0x000f220000001000 */
[----:B------:R-:W-:-:S04]  /*f3a0*/  LOP3.LUT R8, R215, 0x20, R232, 0xf8, !PT ;  /* 0x00000020d7087812 */ /* 0x000fc800078ef8e8 */
        /* <DEDUP_REMOVED lines=25> */
[----:B---3--:R-:W-:-:S03]  /*f540*/  IADD3 R9, PT, PT, R231, -R232, RZ ;  /* 0x800000e8e7097210 */ /* 0x008fc60007ffe0ff */
[----:B------:R-:W-:Y:S01]  /*f550*/  STS.64 [R8+0x20], R140 ;  /* 0x0000208c08007388 */ /* 0x000fe20000000a00 */
[----:B------:R-:W-:-:S03]  /*f560*/  IADD3 R10, PT, PT, -R6, R9, RZ ;  /* 0x00000009060a7210 */ /* 0x000fc60007ffe1ff */
[----:B------:R2:W-:Y:S04]  /*f570*/  STS.64 [R8+0x420], R142 ;  /* 0x0004208e08007388 */ /* 0x0005e80000000a00 */
[----:B------:R3:W-:Y:S04]  /*f580*/  STS.64 [R9+0x40], R136 ;  /* 0x0000408809007388 */ /* 0x0007e80000000a00 */
[----:B------:R3:W-:Y:S04]  /*f590*/  STS.64 [R9+0x440], R138 ;  /* 0x0004408a09007388 */ /* 0x0007e80000000a00 */
[----:B------:R3:W-:Y:S04]  /*f5a0*/  STS.64 [R10+0x60], R132 ;  /* 0x000060840a007388 */ /* 0x0007e80000000a00 */
[----:B------:R3:W-:Y:S04]  /*f5b0*/  STS.64 [R10+0x460], R134 ;  /* 0x000460860a007388 */ /* 0x0007e80000000a00 */
[----:B------:R-:W4:Y:S04]  /*f5c0*/  LD.E.64 R6, desc[UR4][R148.64+0xb0] ;  /* 0x0000b00494067980 */ /* 0x000f28000c101b00 */
[----:B------:R-:W3:Y:S01]  /*f5d0*/  LD.E R11, desc[UR4][R148.64+0x60] ;  /* 0x00006004940b7980 */ /* 0x000ee2000c101900 */
[----:B------:R-:W2:Y:S01]  /*f5e0*/  @P1 MUFU.LG2 R5, R5 ;  /* 0x0000000500051308 */ /* 0x000ea20000000c00 */
[----:B------:R-:W-:-:S02]  /*f5f0*/  MOV R22, 0xff800000 ;  /* 0xff80000000167802 */ /* 0x000fc40000000f00 */
[----:B------:R-:W-:Y:S01]  /*f600*/  MOV R21, 0xff800000 ;  /* 0xff80000000157802 */ /* 0x000fe20000000f00 */
[----:B------:R1:W5:Y:S01]  /*f610*/  LD.E.64 R28, desc[UR4][R148.64+0x78] ;  /* 0x00007804941c7980 */ /* 0x000362000c101b00 */
[----:B------:R-:W-:Y:S02]  /*f620*/  LOP3.LUT R13, R212, 0xd8, RZ, 0xc0, !PT ;  /* 0x000000d8d40d7812 */ /* 0x000fe400078ec0ff */
[----:B------:R-:W-:Y:S01]  /*f630*/  LOP3.LUT R15, R164, 0x30, RZ, 0xc0, !PT ;  /* 0x00000030a40f7812 */ /* 0x000fe200078ec0ff */
[----:B------:R-:W1:Y:S01]  /*f640*/  @P0 MUFU.LG2 R4, R4 ;  /* 0x0000000400040308 */ /* 0x000e620000000c00 */
[----:B------:R3:W5:Y:S01]  /*f650*/  LD.E.64 R26, desc[UR4][R148.64+0xa8] ;  /* 0x0000a804941a7980 */ /* 0x000762000c101b00 */
[----:B------:R-:W-:Y:S02]  /*f660*/  LOP3.LUT R13, R13, 0x18, R164, 0x78, !PT ;  /* 0x000000180d0d7812 */ /* 0x000fe400078e78a4 */
[----:B------:R-:W-:Y:S02]  /*f670*/  SHF.R.U32.HI R20, RZ, 0x2, R213 ;  /* 0x00000002ff147819 */ /* 0x000fe400000116d5 */
[----:B------:R-:W-:-:S02]  /*f680*/  LOP3.LUT R13, R13, 0xf24, R212, 0xf8, !PT ;  /* 0x00000f240d0d7812 */ /* 0x000fc400078ef8d4 */
[----:B------:R-:W-:Y:S01]  /*f690*/  LOP3.LUT R20, R15, 0x7, R20, 0xf8, !PT ;  /* 0x000000070f147812 */ /* 0x000fe200078ef814 */
[----:B--2---:R-:W-:Y:S01]  /*f6a0*/  @P1 FMUL.FTZ R8, R5, 0.69314718246459960938 ;  /* 0x3f31721805081820 */ /* 0x004fe20000410000 */
[----:B------:R-:W-:-:S03]  /*f6b0*/  LEA R216, R13, R216, 0x2 ;  /* 0x000000d80dd87211 */ /* 0x000fc600078e10ff */
[----:B-----5:R-:W-:Y:S01]  /*f6c0*/  @P1 FFMA.FTZ R22, R3, R2, R8 ;  /* 0x0000000203161223 */ /* 0x020fe20000010008 */
[----:B-1----:R-:W-:-:S04]  /*f6d0*/  @P0 FMUL.FTZ R5, R4, 0.69314718246459960938 ;  /* 0x3f31721804050820 */ /* 0x002fc80000410000 */
[----:B------:R-:W-:Y:S01]  /*f6e0*/  @P0 FFMA.FTZ R21, R3, R0, R5 ;  /* 0x0000000003150223 */ /* 0x000fe20000010005 */
[----:B------:R-:W-:Y:S01]  /*f6f0*/  LOP3.LUT P0, RZ, R213, 0x3, RZ, 0xc0, !PT ;  /* 0x00000003d5ff7812 */ /* 0x000fe2000780c0ff */
[----:B------:R1:W5:Y:S01]  /*f700*/  LD.E R3, desc[UR4][R148.64+0xcc] ;  /* 0x0000cc0494037980 */ /* 0x000362000c101900 */
[----:B------:R-:W-:Y:S06]  /*f710*/  BAR.SYNC.DEFER_BLOCKING 0x0 ;  /* 0x0000000000007b1d */ /* 0x000fec0000010000 */
[----:B------:R1:W2:Y:S04]  /*f720*/  LDS.128 R16, [R216] ;  /* 0x00000000d8107984 */ /* 0x0002a80000000c00 */
[----:B------:R1:W1:Y:S01]  /*f730*/  LDS.128 R12, [R216+0x800] ;  /* 0x00080000d80c7984 */ /* 0x0002620000000c00 */
[----:B------:R-:W-:Y:S01]  /*f740*/  BSSY.RECONVERGENT B0, `(.L_x_3422) ;  /* 0x0000011000007945 */ /* 0x000fe20003800200 */
[----:B----4-:R-:W-:Y:S01]  /*f750*/  IMAD R233, R6, UR8, R233 ;  /* 0x0000000806e97c24 */ /* 0x010fe2000f8e02e9 */
[----:B------:R-:W-:-:S03]  /*f760*/  SHF.L.U32 R6, R229, 0x6, RZ ;  /* 0x00000006e5067819 */ /* 0x000fc600000006ff */
[----:B---3--:R-:W-:-:S04]  /*f770*/  IMAD R11, R233, R11, R234 ;  /* 0x0000000be90b7224 */ /* 0x008fc800078e02ea */
[----:B------:R-:W-:Y:S02]  /*f780*/  IMAD R23, R7, R11, R6 ;  /* 0x0000000b07177224 */ /* 0x000fe400078e0206 */
[----:B------:R3:W4:Y:S04]  /*f790*/  LDS.128 R8, [R216+0x1000] ;  /* 0x00100000d8087984 */ /* 0x0007280000000c00 */
[----:B------:R3:W1:Y:S01]  /*f7a0*/  LDS.128 R4, [R216+0x1800] ;  /* 0x00180000d8047984 */ /* 0x0006620000000c00 */
[----:B--2---:R-:W-:Y:S05]  /*f7b0*/  @P0 BRA `(.L_x_3423) ;  /* 0x0000000000240947 */ /* 0x004fea0003800000 */
        /* <DEDUP_REMOVED lines=9> */
.L_x_3423:
[----:B------:R-:W-:Y:S05]  /*f850*/  BSYNC.RECONVERGENT B0 ;  /* 0x0000000000007941 */ /* 0x000fea0003800200 */
.L_x_3422:
[----:B-1----:R-:W3:Y:S01]  /*f860*/  LD.E R148, desc[UR4][R148.64+0xc0] ;  /* 0x0000c00494947980 */ /* 0x002ee2000c101900 */
[----:B--2---:R-:W-:Y:S01]  /*f870*/  LOP3.LUT R21, R212, 0x1c, RZ, 0xc0, !PT ;  /* 0x0000001cd4157812 */ /* 0x004fe200078ec0ff */
[----:B-----5:R-:W-:Y:S01]  /*f880*/  IMAD R3, R23, R3, RZ ;  /* 0x0000000317037224 */ /* 0x020fe200078e02ff */
[----:B------:R-:W-:Y:S01]  /*f890*/  SHF.R.U32.HI R0, RZ, 0x3, R213 ;  /* 0x00000003ff007819 */ /* 0x000fe200000116d5 */
[----:B------:R-:W-:Y:S01]  /*f8a0*/  IMAD.MOV.U32 R229, RZ, RZ, 0x0 ;  /* 0x00000000ffe57424 */ /* 0x000fe200078e00ff */
[----:B------:R-:W-:-:S03]  /*f8b0*/  LOP3.LUT R212, R21, 0xfe0, R212, 0xf8, !PT ;  /* 0x00000fe015d47812 */ /* 0x000fc600078ef8d4 */
[C---:B------:R-:W-:Y:S02]  /*f8c0*/  VIADD R20, R0.reuse, 0x10 ;  /* 0x0000001000147836 */ /* 0x040fe40000000000 */
[C---:B------:R-:W-:Y:S01]  /*f8d0*/  VIADD R2, R0.reuse, 0x20 ;  /* 0x0000002000027836 */ /* 0x040fe20000000000 */
[----:B---3--:R-:W-:Y:S02]  /*f8e0*/  ISETP.GE.AND P4, PT, R21, R148, PT ;  /* 0x000000941500720c */ /* 0x008fe40003f86270 */
[----:B------:R-:W-:Y:S02]  /*f8f0*/  IADD3 R21, P0, PT, R3, R212, RZ ;  /* 0x000000d403157210 */ /* 0x000fe40007f1e0ff */
[CC--:B------:R-:W-:Y:S01]  /*f900*/  ISETP.GE.OR P3, PT, R0.reuse, R217.reuse, P4 ;  /* 0x000000d90000720c */ /* 0x0c0fe20002766670 */
[----:B------:R-:W-:Y:S01]  /*f910*/  VIADD R0, R0, 0x30 ;  /* 0x0000003000007836 */ /* 0x000fe20000000000 */
[-C--:B------:R-:W-:Y:S02]  /*f920*/  ISETP.GE.OR P2, PT, R20, R217.reuse, P4 ;  /* 0x000000d91400720c */ /* 0x080fe40002746670 */
[----:B------:R-:W-:-:S02]  /*f930*/  ISETP.GE.OR P1, PT, R2, R217, P4 ;  /* 0x000000d90200720c */ /* 0x000fc40002726670 */
[----:B------:R-:W-:Y:S02]  /*f940*/  ISETP.GE.OR P4, PT, R0, R217, P4 ;  /* 0x000000d90000720c */ /* 0x000fe40002786670 */
[----:B------:R-:W-:Y:S02]  /*f950*/  LEA.HI.X.SX32 R3, R3, RZ, 0x1, P0 ;  /* 0x000000ff03037211 */ /* 0x000fe400000f0eff */
[----:B------:R-:W-:-:S04]  /*f960*/  LEA R2, P0, R21, R28, 0x2 ;  /* 0x0000001c15027211 */ /* 0x000fc800078010ff */
[----:B------:R-:W-:-:S05]  /*f970*/  LEA.HI.X R3, R21, R29, R3, 0x2, P0 ;  /* 0x0000001d15037211 */ /* 0x000fca00000f1403 */
[----:B------:R-:W-:Y:S04]  /*f980*/  @!P3 ST.E.128 desc[UR4][R2.64], R16 ;  /* 0x000000100200b985 */ /* 0x000fe8000c101d04 */
[----:B------:R-:W-:Y:S04]  /*f990*/  @!P2 ST.E.128 desc[UR4][R2.64+0x800], R12 ;  /* 0x0008000c0200a985 */ /* 0x000fe8000c101d04 */
[----:B----4-:R1:W-:Y:S02]  /*f9a0*/  @!P1 ST.E.128 desc[UR4][R2.64+0x1000], R8 ;  /* 0x0010000802009985 */ /* 0x0103e4000c101d04 */
[----:B-1----:R-:W-:Y:S05]  /*f9b0*/  @P4 RET.REL.NODEC R228 `(_ZN5flash24flash_fwd_splitkv_kernelI23Flash_fwd_kernel_traitsILi32ELi64ELi256ELi4ELb0ELb0EN7cutlass6half_tE19Flash_kernel_traitsILi32ELi64ELi256ELi4ES3_EELb0ELb0ELb1ELb0ELb0ELb0ELb1ELb0EEEvNS_16Flash_fwd_paramsE) ;  /* 0xffffff04e4904950 */ /* 0x002fea0003c3ffff */
[----:B------:R-:W-:Y:S01]  /*f9c0*/  MOV R229, 0x0 ;  /* 0x0000000000e57802 */ /* 0x000fe20000000f00 */
[----:B------:R1:W-:Y:S03]  /*f9d0*/  ST.E.128 desc[UR4][R2.64+0x1800], R4 ;  /* 0x0018000402007985 */ /* 0x0003e6000c101d04 */
[----:B-1----:R-:W-:Y:S05]  /*f9e0*/  RET.REL.NODEC R228 `(_ZN5flash24flash_fwd_splitkv_kernelI23Flash_fwd_kernel_traitsILi32ELi64ELi256ELi4ELb0ELb0EN7cutlass6half_tE19Flash_kernel_traitsILi32ELi64ELi256ELi4ES3_EELb0ELb0ELb1ELb0ELb0ELb0ELb1ELb0EEEvNS_16Flash_fwd_paramsE) ;  /* 0xffffff04e4847950 */ /* 0x002fea0003c3ffff */
.L_x_3421:
[----:B------:R-:W-:Y:S01]  /*f9f0*/  MOV R7, 0x2 ;  /* 0x0000000200077802 */ /* 0x000fe20000000f00 */
[----:B------:R-:W-:Y:S01]  /*fa00*/  IMAD.MOV.U32 R4, RZ, RZ, 0x1f ;  /* 0x0000001fff047424 */ /* 0x000fe200078e00ff */
[----:B------:R-:W-:-:S07]  /*fa10*/  MOV R6, 0xffffffff ;  /* 0xffffffff00067802 */ /* 0x000fce0000000f00 */
[----:B-1---5:R-:W-:Y:S05]  /*fa20*/  WARPSYNC.COLLECTIVE R6, `(.L_x_3424) ;  /* 0x0000000006087348 */ /* 0x022fea0003c00000 */
[----:B------:R2:W3:Y:S02]  /*fa30*/  SHFL.BFLY P0, R10, R245, R7, R4 ;  /* 0x0c000007f50a7389 */ /* 0x0004e40000000004 */
[----:B-123-5:R-:W-:Y:S05]  /*fa40*/  ENDCOLLECTIVE ;  /* 0x000000000000791b */ /* 0x02efea0003800000 */
.L_x_3424:
[----:B------:R-:W-:Y:S02]  /*fa50*/  IMAD.MOV.U32 R8, RZ, RZ, R10 ;  /* 0x000000ffff087224 */ /* 0x000fe400078e000a */
[----:B------:R-:W-:Y:S02]  /*fa60*/  IMAD.MOV.U32 R7, RZ, RZ, 0x1 ;  /* 0x00000001ff077424 */ /* 0x000fe400078e00ff */
[----:B------:R-:W-:-:S05]  /*fa70*/  FADD.FTZ R8, R8, R245 ;  /* 0x000000f508087221 */ /* 0x000fca0000010000 */
[----:B------:R-:W-:-:S07]  /*fa80*/  MOV R245, R8 ;  /* 0x0000000800f57202 */ /* 0x000fce0000000f00 */
[----:B------:R-:W-:Y:S05]  /*fa90*/  WARPSYNC.COLLECTIVE R6, `(.L_x_3425) ;  /* 0x0000000006087348 */ /* 0x000fea0003c00000 */
[----:B------:R1:W2:Y:S02]  /*faa0*/  SHFL.BFLY P0, R10, R245, R7, R4 ;  /* 0x0c000007f50a7389 */ /* 0x0002a40000000004 */
[----:B-12---:R-:W-:Y:S05]  /*fab0*/  ENDCOLLECTIVE ;  /* 0x000000000000791b */ /* 0x006fea0003800000 */
.L_x_3425:
[----:B------:R-:W-:Y:S01]  /*fac0*/  MOV R245, R247 ;  /* 0x000000f700f57202 */ /* 0x000fe20000000f00 */
[----:B------:R-:W-:Y:S01]  /*fad0*/  IMAD.MOV.U32 R7, RZ, RZ, 0x2 ;  /* 0x00000002ff077424 */ /* 0x000fe200078e00ff */
[----:B------:R-:W-:-:S07]  /*fae0*/  MOV R5, R10 ;  /* 0x0000000a00057202 */ /* 0x000fce0000000f00 */
[----:B------:R-:W-:Y:S05]  /*faf0*/  WARPSYNC.COLLECTIVE R6, `(.L_x_3426) ;  /* 0x0000000006087348 */ /* 0x000fea0003c00000 */
[----:B------:R1:W2:Y:S02]  /*fb00*/  SHFL.BFLY P0, R10, R245, R7, R4 ;  /* 0x0c000007f50a7389 */ /* 0x0002a40000000004 */
[----:B-12---:R-:W-:Y:S05]  /*fb10*/  ENDCOLLECTIVE ;  /* 0x000000000000791b */ /* 0x006fea0003800000 */
.L_x_3426:
[----:B------:R-:W-:Y:S01]  /*fb20*/  FADD.FTZ R5, R8, R5 ;  /* 0x0000000508057221 */ /* 0x000fe20000010000 */
[----:B------:R-:W-:Y:S01]  /*fb30*/  FADD.FTZ R9, R10, R247 ;  /* 0x000000f70a097221 */ /* 0x000fe20000010000 */
[----:B------:R-:W-:-:S04]  /*fb40*/  MOV R7, 0x1 ;  /* 0x0000000100077802 */ /* 0x000fc80000000f00 */
[----:B------:R-:W-:-:S07]  /*fb50*/  MOV R245, R9 ;  /* 0x0000000900f57202 */ /* 0x000fce0000000f00 */
[----:B------:R-:W-:Y:S05]  /*fb60*/  WARPSYNC.COLLECTIVE R6, `(.L_x_3427) ;  /* 0x0000000006087348 */ /* 0x000fea0003c00000 */
[----:B------:R1:W2:Y:S02]  /*fb70*/  SHFL.BFLY P0, R10, R245, R7, R4 ;  /* 0x0c000007f50a7389 */ /* 0x0002a40000000004 */
[----:B-12---:R-:W-:Y:S05]  /*fb80*/  ENDCOLLECTIVE ;  /* 0x000000000000791b */ /* 0x006fea0003800000 */
.L_x_3427:
[----:B------:R-:W-:Y:S05]  /*fb90*/  BRA `(.L_x_3428) ;  /* 0xfffffff400d87947 */ /* 0x000fea000383ffff */
.L_x_3429:
        /* <DEDUP_REMOVED lines=14> */
.L_x_10252:


//--------------------- .text._ZN5flash24flash_fwd_splitkv_kernelI23Flash_fwd_kernel_traitsILi32ELi64ELi256ELi4ELb0ELb0EN7cutlass6half_tE19Flash_kernel_traitsILi32ELi64ELi256ELi4ES3_EELb0ELb0ELb1ELb0ELb0ELb1ELb1ELb0EEEvNS_16Flash_fwd_paramsE --------------------------
	.section	.text._ZN5flash24flash_fwd_splitkv_kernelI23Flash_fwd_kernel_traitsILi32ELi64ELi256ELi4ELb0ELb0EN7cutlass6half_tE19Flash_kernel_traitsILi32ELi64ELi256ELi4ES3_EELb0ELb0ELb1ELb0ELb0ELb1ELb1ELb0EEEvNS_16Flash_fwd_paramsE,"ax",@progbits
	.align	128
        .global         _ZN5flash24flash_fwd_splitkv_kernelI23Flash_fwd_kernel_traitsILi32ELi64ELi256ELi4ELb0ELb0EN7cutlass6half_tE19Flash_kernel_traitsILi32ELi64ELi256ELi4ES3_EELb0ELb0ELb1ELb0ELb0ELb1ELb1ELb0EEEvNS_16Flash_fwd_paramsE
        .type           _ZN5flash24flash_fwd_splitkv_kernelI23Flash_fwd_kernel_traitsILi32ELi64ELi256ELi4ELb0ELb0EN7cutlass6half_tE19Flash_kernel_traitsILi32ELi64ELi256ELi4ES3_EELb0ELb0ELb1ELb0ELb0ELb1ELb1ELb0EEEvNS_16Flash_fwd_paramsE,@function
        .size           _ZN5flash24flash_fwd_splitkv_kernelI23Flash_fwd_kernel_traitsILi32ELi64ELi256ELi4ELb0ELb0EN7cutlass6half_tE19Flash_kernel_traitsILi32ELi64ELi256ELi4ES3_EELb0ELb0ELb1ELb0ELb0ELb1ELb1ELb0EEEvNS_16Flash_fwd_paramsE,(.L_x_10253 - _ZN5flash24flash_fwd_splitkv_kernelI23Flash_fwd_kernel_traitsILi32ELi64ELi256ELi4ELb0ELb0EN7cutlass6half_tE19Flash_kernel_traitsILi32ELi64ELi256ELi4ES3_EELb0ELb0ELb1ELb0ELb0ELb1ELb1ELb0EEEvNS_16Flash_fwd_paramsE)
        .other          _ZN5flash24flash_fwd_splitkv_kernelI23Flash_fwd_kernel_traitsILi32ELi64ELi256ELi4ELb0ELb0EN7cutlass6half_tE19Flash_kernel_traitsILi32ELi64ELi256ELi4ES3_EELb0ELb0ELb1ELb0ELb0ELb1ELb1ELb0EEEvNS_16Flash_fwd_paramsE,@"STO_CUDA_ENTRY STV_DEFAULT"
_ZN5flash24flash_fwd_splitkv_kernelI23Flash_fwd_kernel_traitsILi32ELi64ELi256ELi4ELb0ELb0EN7cutlass6half_tE19Flash_kernel_traitsILi32ELi64ELi256ELi4ES3_EELb0ELb0ELb1ELb0ELb0ELb1ELb1ELb0EEEvNS_16Flash_fwd_paramsE:
.text._ZN5flash24flash_fwd_splitkv_kernelI23Flash_fwd_kernel_traitsILi32ELi64ELi256ELi4ELb0ELb0EN7cutlass6half_tE19Flash_kernel_traitsILi32ELi64ELi256ELi4ES3_EELb0ELb0ELb1ELb0ELb0ELb1ELb1ELb0EEEvNS_16Flash_fwd_paramsE:
        /* <DEDUP_REMOVED lines=29> */
[----:B-1----:R-:W-:Y:S05]  /*01d0*/  CALL.REL.NOINC `($_ZN5flash24flash_fwd_splitkv_kernelI23Flash_fwd_kernel_traitsILi32ELi64ELi256ELi4ELb0ELb0EN7cutlass6half_tE19Flash_kernel_traitsILi32ELi64ELi256ELi4ES3_EELb0ELb0ELb1ELb0ELb0ELb1ELb1ELb0EEEvNS_16Flash_fwd_paramsE$_ZN5flash30compute_attn_1rowblock_splitkvI23Flash_fwd_kernel_traitsILi32ELi64ELi256ELi4ELb0ELb0EN7cutlass6half_tE19Flash_kernel_traitsILi32ELi64ELi256ELi4ES3_EELb0ELb0ELb1ELb0ELb0ELb1ELb1ELb0ENS_16Flash_fwd_paramsEEEvRKT8_iiiii) ;  /* 0x0000000000087944 */ /* 0x002fea0003c00000 */
[----:B------:R-:W-:Y:S05]  /*01e0*/  BSYNC.RECONVERGENT B2 ;  /* 0x0000000000027941 */ /* 0x000fea0003800200 */
.L_x_3430:
[----:B------:R-:W-:Y:S05]  /*01f0*/  EXIT ;  /* 0x000000000000794d */ /* 0x000fea0003800000 */
        .type           $_ZN5flash24flash_fwd_splitkv_kernelI23Flash_fwd_kernel_traitsILi32ELi64ELi256ELi4ELb0ELb0EN7cutlass6half_tE19Flash_kernel_traitsILi32ELi64ELi256ELi4ES3_EELb0ELb0ELb1ELb0ELb0ELb1ELb1ELb0EEEvNS_16Flash_fwd_paramsE$_ZN5flash30compute_attn_1rowblock_splitkvI23Flash_fwd_kernel_traitsILi32ELi64ELi256ELi4ELb0ELb0EN7cutlass6half_tE19Flash_kernel_traitsILi32ELi64ELi256ELi4ES3_EELb0ELb0ELb1ELb0ELb0ELb1ELb1ELb0ENS_16Flash_fwd_paramsEEEvRKT8_iiiii,@function
        .size           $_ZN5flash24flash_fwd_splitkv_kernelI23Flash_fwd_kernel_traitsILi32ELi64ELi256ELi4ELb0ELb0EN7cutlass6half_tE19Flash_kernel_traitsILi32ELi64ELi256ELi4ES3_EELb0ELb0ELb1ELb0ELb0ELb1ELb1ELb0EEEvNS_16Flash_fwd_paramsE$_ZN5flash30compute_attn_1rowblock_splitkvI23Flash_fwd_kernel_traitsILi32ELi64ELi256ELi4ELb0ELb0EN7cutlass6half_tE19Flash_kernel_traitsILi32ELi64ELi256ELi4ES3_EELb0ELb0ELb1ELb0ELb0ELb1ELb1ELb0ENS_16Flash_fwd_paramsEEEvRKT8_iiiii,(.L_x_10253 - $_ZN5flash24flash_fwd_splitkv_kernelI23Flash_fwd_kernel_traitsILi32ELi64ELi256ELi4ELb0ELb0EN7cutlass6half_tE19Flash_kernel_traitsILi32ELi64ELi256ELi4ES3_EELb0ELb0ELb1ELb0ELb0ELb1ELb1ELb0EEEvNS_16Flash_fwd_paramsE$_ZN5flash30compute_attn_1rowblock_splitkvI23Flash_fwd_kernel_traitsILi32ELi64ELi256ELi4ELb0ELb0EN7cutlass6half_tE19Flash_kernel_traitsILi32ELi64ELi256ELi4ES3_EELb0ELb0ELb1ELb0ELb0ELb1ELb1ELb0ENS_16Flash_fwd_paramsEEEvRKT8_iiiii)
$_ZN5flash24flash_fwd_splitkv_kernelI23Flash_fwd_kernel_traitsILi32ELi64ELi256ELi4ELb0ELb0EN7cutlass6half_tE19Flash_kernel_traitsILi32ELi64ELi256ELi4ES3_EELb0ELb0ELb1ELb0ELb0ELb1ELb1ELb0EEEvNS_16Flash_fwd_paramsE$_ZN5flash30compute_attn_1rowblock_splitkvI23Flash_fwd_kernel_traitsILi32ELi64ELi256ELi4ELb0ELb0EN7cutlass6half_tE19Flash_kernel_traitsILi32ELi64ELi256ELi4ES3_EELb0ELb0ELb1ELb0ELb0ELb1ELb1ELb0ENS_16Flash_fwd_paramsEEEvRKT8_iiiii:
        /* <DEDUP_REMOVED lines=17> */
[----:B------:R-:W-:Y:S01]  /*0310*/  IMAD.SHL.U32 R4, R186, 0x4, RZ ;  /* 0x00000004ba047824 */ /* 0x000fe200078e00ff */
[----:B------:R-:W-:Y:S01]  /*0320*/  SHF.R.U32.HI R0, RZ, 0x1e, R186 ;  /* 0x0000001eff007819 */ /* 0x000fe200000116ba */
[----:B------:R-:W5:Y:S01]  /*0330*/  @P2 LD.E R7, desc[UR4][R18.64] ;  /* 0x0000000412072980 */ /* 0x000f62000c101900 */
[----:B------:R-:W-:-:S02]  /*0340*/  ISETP.NE.AND.EX P1, PT, R13, RZ, PT, P1 ;  /* 0x000000ff0d00720c */ /* 0x000fc40003f25310 */
[----:B------:R-:W-:-:S04]  /*0350*/  ISETP.NE.U32.AND P2, PT, R14, RZ, PT ;  /* 0x000000ff0e00720c */ /* 0x000fc80003f45070 */
[----:B------:R-:W-:-:S07]  /*0360*/  ISETP.NE.AND.EX P2, PT, R15, RZ, PT, P2 ;  /* 0x000000ff0f00720c */ /* 0x000fce0003f45320 */
[----:B------:R-:W-:-:S05]  /*0370*/  @P1 IADD3 R16, P0, PT, R12, R4, RZ ;  /* 0x000000040c101210 */ /* 0x000fca0007f1e0ff */
[----:B------:R-:W-:Y:S02]  /*0380*/  @P1 IMAD.X R17, R13, 0x1, R0, P0 ;  /* 0x000000010d111824 */ /* 0x000fe400000e0600 */
[----:B------:R-:W-:Y:S01]  /*0390*/  IMAD.MOV.U32 R13, RZ, RZ, RZ ;  /* 0x000000ffff0d7224 */ /* 0x000fe200078e00ff */
[----:B------:R-:W-:Y:S01]  /*03a0*/  ISETP.NE.U32.AND P0, PT, R8, RZ, PT ;  /* 0x000000ff0800720c */ /* 0x000fe20003f05070 */
[----:B------:R-:W-:Y:S04]  /*03b0*/  BSSY.RECONVERGENT B0, `(.L_x_3431) ;  /* 0x000000b000007945 */ /* 0x000fe80003800200 */
[----:B------:R1:W5:Y:S01]  /*03c0*/  @P1 LD.E R13, desc[UR4][R16.64] ;  /* 0x00000004100d1980 */ /* 0x000362000c101900 */
        /* <DEDUP_REMOVED lines=9> */
.L_x_3432:
[----:B------:R-:W-:Y:S05]  /*0460*/  BSYNC.RECONVERGENT B0 ;  /* 0x0000000000007941 */ /* 0x000fea0003800200 */
.L_x_3431:
[----:B------:R-:W-:Y:S04]  /*0470*/  BSSY.RECONVERGENT B0, `(.L_x_3433) ;  /* 0x0000007000007945 */ /* 0x000fe80003800200 */
[----:B------:R-:W-:Y:S05]  /*0480*/  @!P3 BRA `(.L_x_3434) ;  /* 0x000000000014b947 */ /* 0x000fea0003800000 */
[----:B------:R-:W2:Y:S02]  /*0490*/  LD.E.U8 R6, desc[UR4][R2.64+0x1b2] ;  /* 0x0001b20402067980 */ /* 0x000ea4000c101100 */
[----:B--2---:R-:W-:-:S13]  /*04a0*/  ISETP.NE.AND P1, PT, R6, RZ, PT ;  /* 0x000000ff0600720c */ /* 0x004fda0003f25270 */
[----:B-----5:R-:W2:Y:S02]  /*04b0*/  @P1 LD.E R23, desc[UR4][R16.64+0x4] ;  /* 0x0000040410171980 */ /* 0x020ea4000c101900 */
[----:B--2---:R-:W-:-:S06]  /*04c0*/  @P1 IADD3 R23, PT, PT, R23, -R15, RZ ;  /* 0x8000000f17171210 */ /* 0x004fcc0007ffe0ff */
[----:B------:R2:W5:Y:S02]  /*04d0*/  @!P1 LD.E R23, desc[UR4][R16.64] ;  /* 0x0000000410179980 */ /* 0x000564000c101900 */
.L_x_3434:
[----:B------:R-:W-:Y:S05]  /*04e0*/  BSYNC.RECONVERGENT B0 ;  /* 0x0000000000007941 */ /* 0x000fea0003800200 */
.L_x_3433:
        /* <DEDUP_REMOVED lines=8> */
.L_x_3436:
[----:B------:R-:W3:Y:S01]  /*0570*/  LD.E.64 R8, desc[UR4][R2.64+0x108] ;  /* 0x0001080402087980 */ /* 0x000ee2000c101b00 */
[----:B------:R-:W-:Y:S01]  /*0580*/  BSSY.RECONVERGENT B0, `(.L_x_3438) ;  /* 0x0000006000007945 */ /* 0x000fe20003800200 */
[----:B------:R-:W-:Y:S01]  /*0590*/  IMAD.MOV.U32 R5, RZ, RZ, RZ ;  /* 0x000000ffff057224 */ /* 0x000fe200078e00ff */
[----:B---3--:R-:W-:-:S04]  /*05a0*/  ISETP.NE.U32.AND P0, PT, R8, RZ, PT ;  /* 0x000000ff0800720c */ /* 0x008fc80003f05070 */
[----:B------:R-:W-:-:S13]  /*05b0*/  ISETP.NE.AND.EX P0, PT, R9, RZ, PT, P0 ;  /* 0x000000ff0900720c */ /* 0x000fda0003f05300 */
[----:B------:R-:W-:Y:S05]  /*05c0*/  @!P0 BRA `(.L_x_3439) ;  /* 0x0000000000048947 */ /* 0x000fea0003800000 */
[----:B------:R3:W5:Y:S02]  /*05d0*/  LD.E R5, desc[UR4][R2.64+0xbc] ;  /* 0x0000bc0402057980 */ /* 0x000764000c101900 */
.L_x_3439:
[----:B------:R-:W-:Y:S05]  /*05e0*/  BSYNC.RECONVERGENT B0 ;  /* 0x0000000000007941 */ /* 0x000fea0003800200 */
.L_x_3438:
[----:B-----5:R-:W-:Y:S02]  /*05f0*/  IADD3 R23, PT, PT, R5, R23, -R13 ;  /* 0x0000001705177210 */ /* 0x020fe40007ffe80d */
.L_x_3437:
[----:B------:R-:W-:Y:S05]  /*0600*/  BSYNC.RECONVERGENT B1 ;  /* 0x0000000000017941 */ /* 0x000fea0003800200 */
.L_x_3435:
[----:B------:R-:W-:Y:S01]  /*0610*/  IMAD.SHL.U32 R174, R181, 0x40, RZ ;  /* 0x00000040b5ae7824 */ /* 0x000fe200078e00ff */
[----:B------:R-:W-:Y:S01]  /*0620*/  MOV R8, R180 ;  /* 0x000000b400087202 */ /* 0x000fe20000000f00 */
[----:B------:R-:W-:-:S03]  /*0630*/  IMAD.MOV.U32 R9, RZ, RZ, 0x0 ;  /* 0x00000000ff097424 */ /* 0x000fc600078e00ff */
[----:B------:R-:W-:-:S13]  /*0640*/  ISETP.GT.AND P0, PT, R44, R174, PT ;  /* 0x000000ae2c00720c */ /* 0x000fda0003f04270 */
[----:B-123--:R-:W-:Y:S05]  /*0650*/  @!P0 RET.REL.NODEC R8 `(_ZN5flash24flash_fwd_splitkv_kernelI23Flash_fwd_kernel_traitsILi32ELi64ELi256ELi4ELb0ELb0EN7cutlass6half_tE19Flash_kernel_traitsILi32ELi64ELi256ELi4ES3_EELb0ELb0ELb1ELb0ELb0ELb1ELb1ELb0EEEvNS_16Flash_fwd_paramsE) ;  /* 0xfffffff808688950 */ /* 0x00efea0003c3ffff */
        /* <DEDUP_REMOVED lines=45> */
[----:B------:R-:W-:-:S02]  /*0930*/  IMAD.IADD R44, R44, 0x1, -R174 ;  /* 0x000000012c2c7824 */ /* 0x000fc400078e0aae */
[----:B--2---:R-:W-:-:S04]  /*0940*/  IMAD R4, R4, UR8, R186 ;  /* 0x0000000804047c24 */ /* 0x004fc8000f8e02ba */
[----:B---3--:R-:W-:Y:S02]  /*0950*/  IMAD R7, R4, R7, R185 ;  /* 0x0000000704077224 */ /* 0x008fe400078e02b9 */
        /* <DEDUP_REMOVED lines=8> */
[----:B------:R-:W-:Y:S02]  /*09e0*/  IADD3 R4, P1, PT, R6, R4, RZ ;  /* 0x0000000406047210 */ /* 0x000fe40007f3e0ff */
[-C--:B------:R-:W-:Y:S02]  /*09f0*/  ISETP.GE.OR P3, PT, R151, R44.reuse, P5 ;  /* 0x0000002c9700720c */ /* 0x080fe40002f66670 */
[----:B------:R-:W-:-:S02]  /*0a00*/  ISETP.GE.OR P0, PT, R0, R44, P5 ;  /* 0x0000002c0000720c */ /* 0x000fc40002f06670 */
[----:B------:R-:W-:Y:S02]  /*0a10*/  LEA.HI.X.SX32 R6, R6, RZ, 0x1, P1 ;  /* 0x000000ff06067211 */ /* 0x000fe400008f0eff */
[C---:B------:R-:W-:Y:S02]  /*0a20*/  LEA R8, P1, R4.reuse, R8, 0x2 ;  /* 0x0000000804087211 */ /* 0x040fe400078210ff */
[----:B------:R-:W-:Y:S01]  /*0a30*/  ISETP.NE.AND P4, PT, R7, RZ, PT ;  /* 0x000000ff0700720c */ /* 0x000fe20003f85270 */
[C---:B------:R-:W-:Y:S01]  /*0a40*/  VIADD R7, R151.reuse, 0x20 ;  /* 0x0000002097077836 */ /* 0x040fe20000000000 */
        /* <DEDUP_REMOVED lines=9> */
[C---:B------:R-:W-:Y:S02]  /*0ae0*/  ISETP.GE.OR P5, PT, R0.reuse, R44, P5 ;  /* 0x0000002c0000720c */ /* 0x040fe40002fa6670 */
[----:B------:R-:W-:Y:S02]  /*0af0*/  LEA.HI.X.SX32 R5, R5, RZ, 0x1, P0 ;  /* 0x000000ff05057211 */ /* 0x000fe400000f0eff */
[C---:B------:R-:W-:Y:S01]  /*0b00*/  LEA R6, P0, R151.reuse, R2, 0x2 ;  /* 0x0000000297067211 */ /* 0x040fe200078010ff */
        /* <DEDUP_REMOVED lines=12> */
[----:B---3--:R-:W-:Y:S05]  /*0bd0*/  @P4 RET.REL.NODEC R2 `(_ZN5flash24flash_fwd_splitkv_kernelI23Flash_fwd_kernel_traitsILi32ELi64ELi256ELi4ELb0ELb0EN7cutlass6half_tE19Flash_kernel_traitsILi32ELi64ELi256ELi4ES3_EELb0ELb0ELb1ELb0ELb0ELb1ELb1ELb0EEEvNS_16Flash_fwd_paramsE) ;  /* 0xfffffff402084950 */ /* 0x008fea0003c3ffff */
[----:B------:R-:W-:Y:S02]  /*0be0*/  MOV R0, 0xff800000 ;  /* 0xff80000000007802 */ /* 0x000fe40000000f00 */
[----:B------:R-:W-:-:S03]  /*0bf0*/  MOV R181, 0x0 ;  /* 0x0000000000b57802 */ /* 0x000fc60000000f00 */
[----:B------:R1:W-:Y:S02]  /*0c00*/  ST.E desc[UR4][R6.64+0xc0], R0 ;  /* 0x0000c00006007985 */ /* 0x0003e4000c101904 */
[----:B-1----:R-:W-:Y:S05]  /*0c10*/  RET.REL.NODEC R180 `(_ZN5flash24flash_fwd_splitkv_kernelI23Flash_fwd_kernel_traitsILi32ELi64ELi256ELi4ELb0ELb0EN7cutlass6half_tE19Flash_kernel_traitsILi32ELi64ELi256ELi4ES3_EELb0ELb0ELb1ELb0ELb0ELb1ELb1ELb0EEEvNS_16Flash_fwd_paramsE) ;  /* 0xfffffff0b4f87950 */ /* 0x002fea0003c3ffff */
.L_x_3440:
        /* <DEDUP_REMOVED lines=84> */
[----:B---3--:R-:W-:Y:S01]  /*1160*/  SHF.R.S32.HI R5, RZ, 0x1f, R0 ;  /* 0x0000001fff057819 */ /* 0x008fe20000011400 */
[-C--:B--2---:R-:W-:Y:S02]  /*1170*/  IMAD R6, R15, R0.reuse, RZ ;  /* 0x000000000f067224 */ /* 0x084fe400078e02ff */
        /* <DEDUP_REMOVED lines=19> */
.L_x_3442:
        /* <DEDUP_REMOVED lines=10> */
[----:B------:R-:W-:Y:S02]  /*1350*/  @!P2 SHF.R.S32.HI R6, RZ, 0x1f, R13 ;  /* 0x0000001fff06a819 */ /* 0x000fe4000001140d */
[----:B------:R-:W-:-:S04]  /*1360*/  LEA R10, R22, 0xffffff00, 0x8 ;  /* 0xffffff00160a7811 */ /* 0x000fc800078e40ff */
[----:B------:R-:W-:Y:S02]  /*1370*/  SHF.R.S32.HI R14, RZ, 0x1f, R10 ;  /* 0x0000001fff0e7819 */ /* 0x000fe4000001140a */
        /* <DEDUP_REMOVED lines=28> */
[----:B------:R-:W-:Y:S02]  /*1540*/  @!P2 MOV R8, R24 ;  /* 0x000000180008a202 */ /* 0x000fe40000000f00 */
[----:B------:R-:W-:Y:S01]  /*1550*/  ISETP.GE.AND P0, PT, R4, RZ, PT ;  /* 0x000000ff0400720c */ /* 0x000fe20003f06270 */
        /* <DEDUP_REMOVED lines=20> */
[----:B------:R-:W-:Y:S02]  /*16a0*/  IADD3 R21, PT, PT, R21, R5, RZ ;  /* 0x0000000515157210 */ /* 0x000fe40007ffe0ff */
[----:B------:R-:W-:Y:S01]  /*16b0*/  @P2 IADD3 R13, PT, PT, R13, R15, RZ ;  /* 0x0000000f0d0d2210 */ /* 0x000fe20007ffe0ff */
[----:B------:R-:W-:Y:S01]  /*16c0*/  IMAD R5, R17, R9, RZ ;  /* 0x0000000911057224 */ /* 0x000fe200078e02ff */
[----:B------:R-:W-:Y:S01]  /*16d0*/  SHF.R.S32.HI R6, RZ, 0x1f, R9 ;  /* 0x0000001fff067819 */ /* 0x000fe20000011409 */
[----:B------:R-:W-:-:S02]  /*16e0*/  @!P2 IMAD R0, R18, R0, R4 ;  /* 0x000000001200a224 */ /* 0x000fc400078e0204 */
        /* <DEDUP_REMOVED lines=11> */
.L_x_3443:
[----:B------:R-:W-:Y:S05]  /*17a0*/  BSYNC.RECONVERGENT B0 ;  /* 0x0000000000007941 */ /* 0x000fea0003800200 */
.L_x_3441:
        /* <DEDUP_REMOVED lines=31> */
[----:B------:R-:W-:Y:S01]  /*19a0*/  IMAD.MOV.U32 R15, RZ, RZ, R28 ;  /* 0x000000ffff0f7224 */ /* 0x000fe200078e001c */
[----:B------:R-:W-:Y:S01]  /*19b0*/  SHF.L.U32 R184, R151, 0x3, RZ ;  /* 0x0000000397b87819 */ /* 0x000fe200000006ff */
[C---:B------:R-:W-:Y:S02]  /*19c0*/  IMAD R14, R10.reuse, R173, R14 ;  /* 0x000000ad0a0e7224 */ /* 0x040fe400078e020e */
[----:B------:R-:W-:Y:S01]  /*19d0*/  @!P1 IMAD.MOV R15, RZ, RZ, -R15 ;  /* 0x000000ffff0f9224 */ /* 0x000fe200078e0a0f */
[----:B------:R-:W-:Y:S01]  /*19e0*/  @!P2 LOP3.LUT R15, RZ, R11, RZ, 0x33, !PT ;  /* 0x0000000bff0fa212 */ /* 0x000fe200078e33ff */
[----:B------:R-:W-:Y:S01]  /*19f0*/  IMAD.WIDE.U32 R26, R10, R172, RZ ;  /* 0x000000ac0a1a7225 */ /* 0x000fe200078e00ff */
[----:B------:R-:W-:-:S03]  /*1a00*/  LOP3.LUT R47, R184, 0x18, RZ, 0xc0, !PT ;  /* 0x00000018b82f7812 */ /* 0x000fc600078ec0ff */
[----:B------:R-:W-:Y:S01]  /*1a10*/  IMAD.IADD R10, R27, 0x1, R14 ;  /* 0x000000011b0a7824 */ /* 0x000fe200078e020e */
[----:B------:R-:W-:Y:S01]  /*1a20*/  SHF.R.S32.HI R14, RZ, 0x1f, R15 ;  /* 0x0000001fff0e7819 */ /* 0x000fe2000001140f */
        /* <DEDUP_REMOVED lines=8> */
[--C-:B------:R-:W-:Y:S01]  /*1ab0*/  LOP3.LUT R183, R183, 0x18, R151.reuse, 0xf8, !PT ;  /* 0x00000018b7b77812 */ /* 0x100fe200078ef897 */
[----:B------:R-:W1:Y:S01]  /*1ac0*/  S2UR UR6, SR_CgaCtaId ;  /* 0x00000000000679c3 */ /* 0x000e620000008800 */
[----:B------:R-:W-:Y:S01]  /*1ad0*/  SHF.R.U32.HI R72, RZ, 0x2, R151 ;  /* 0x00000002ff487819 */ /* 0x000fe20000011697 */
[----:B------:R-:W-:Y:S01]  /*1ae0*/  IMAD.X R15, R10, 0x1, R11, P1 ;  /* 0x000000010a0f7824 */ /* 0x000fe200008e060b */
[----:B------:R-:W-:-:S02]  /*1af0*/  IADD3 R176, P2, PT, R47, R6, RZ ;  /* 0x000000062fb07210 */ /* 0x000fc40007f5e0ff */
[----:B------:R-:W-:Y:S02]  /*1b00*/  LOP3.LUT R12, R184, 0x1f20, RZ, 0xc0, !PT ;  /* 0x00001f20b80c7812 */ /* 0x000fe400078ec0ff */
[----:B------:R-:W-:Y:S01]  /*1b10*/  LOP3.LUT R46, R183, R47, RZ, 0x3c, !PT ;  /* 0x0000002fb72e7212 */ /* 0x000fe200078e3cff */
[----:B------:R-:W-:Y:S02]  /*1b20*/  IMAD.X R177, RZ, RZ, R0, P2 ;  /* 0x000000ffffb17224 */ /* 0x000fe400010e0600 */
[----:B------:R-:W-:Y:S01]  /*1b30*/  IMAD R10, R173, R72, RZ ;  /* 0x00000048ad0a7224 */ /* 0x000fe200078e02ff */
[----:B------:R-:W-:Y:S01]  /*1b40*/  LOP3.LUT R46, R12, R46, RZ, 0xfc, !PT ;  /* 0x0000002e0c2e7212 */ /* 0x000fe200078efcff */
[----:B------:R-:W-:-:S04]  /*1b50*/  IMAD.WIDE.U32 R14, R72, R172, R14 ;  /* 0x000000ac480e7225 */ /* 0x000fc800078e000e */
[----:B------:R-:W-:Y:S02]  /*1b60*/  IMAD R11, R171, R72, RZ ;  /* 0x00000048ab0b7224 */ /* 0x000fe400078e02ff */
[----:B------:R-:W-:-:S04]  /*1b70*/  IMAD.WIDE.U32 R176, R72, R170, R176 ;  /* 0x000000aa48b07225 */ /* 0x000fc800078e00b0 */
[----:B------:R-:W-:Y:S02]  /*1b80*/  IMAD.IADD R10, R15, 0x1, R10 ;  /* 0x000000010f0a7824 */ /* 0x000fe400078e020a */
[----:B------:R-:W-:Y:S02]  /*1b90*/  IMAD.IADD R11, R177, 0x1, R11 ;  /* 0x00000001b10b7824 */ /* 0x000fe400078e020b */
[----:B------:R-:W-:Y:S01]  /*1ba0*/  IMAD.IADD R174, R44, 0x1, -R174 ;  /* 0x000000012cae7824 */ /* 0x000fe200078e0aae */
[----:B------:R-:W-:Y:S02]  /*1bb0*/  UMOV UR7, 0x400 ;  /* 0x0000040000077882 */ /* 0x000fe40000000000 */
[----:B-1----:R-:W-:Y:S01]  /*1bc0*/  ULEA UR6, UR6, UR7, 0x18 ;  /* 0x0000000706067291 */ /* 0x002fe2000f8ec0ff */
[-C--:B------:R-:W-:Y:S02]  /*1bd0*/  LOP3.LUT R193, R193, R192.reuse, RZ, 0x3c, !PT ;  /* 0x000000c0c1c17212 */ /* 0x080fe400078e3cff */
[----:B------:R-:W-:Y:S01]  /*1be0*/  MOV R73, RZ ;  /* 0x000000ff00497202 */ /* 0x000fe20000000f00 */
[----:B------:R-:W-:Y:S01]  /*1bf0*/  BSSY.RECONVERGENT B0, `(.L_x_3444) ;  /* 0x000002e000007945 */ /* 0x000fe20003800200 */
[----:B------:R-:W-:Y:S01]  /*1c00*/  LOP3.LUT R192, R193, R192, RZ, 0x3c, !PT ;  /* 0x000000c0c1c07212 */ /* 0x000fe200078e3cff */
[----:B------:R-:W-:-:S03]  /*1c10*/  IMAD.U32 R166, RZ, RZ, UR6 ;  /* 0x00000006ffa67e24 */ /* 0x000fc6000f8e00ff */
[----:B------:R-:W-:Y:S01]  /*1c20*/  LOP3.LUT R193, R193, R192, RZ, 0x3c, !PT ;  /* 0x000000c0c1c17212 */ /* 0x000fe200078e3cff */
[----:B------:R-:W-:Y:S02]  /*1c30*/  IMAD R46, R46, 0x2, R166 ;  /* 0x000000022e2e7824 */ /* 0x000fe400078e02a6 */
[----:B--2---:R-:W-:-:S04]  /*1c40*/  @P0 IMAD.WIDE.U32 R12, R8, R7, RZ ;  /* 0x00000007080c0225 */ /* 0x004fc800078e00ff */
[----:B------:R-:W-:Y:S01]  /*1c50*/  @P0 IMAD R0, R9, R7, RZ ;  /* 0x0000000709000224 */ /* 0x000fe200078e02ff */
[----:B---3--:R-:W-:Y:S01]  /*1c60*/  LEA R179, P1, R14, R20, 0x1 ;  /* 0x000000140eb37211 */ /* 0x008fe200078208ff */
[-C--:B----4-:R-:W-:Y:S02]  /*1c70*/  @!P0 IMAD R6, R25, R186.reuse, RZ ;  /* 0x000000ba19068224 */ /* 0x090fe400078e02ff */
[----:B------:R-:W-:-:S03]  /*1c80*/  @!P0 IMAD.WIDE.U32 R24, R24, R186, RZ ;  /* 0x000000ba18188225 */ /* 0x000fc600078e00ff */
[----:B------:R-:W-:Y:S01]  /*1c90*/  @!P0 MOV R7, R24 ;  /* 0x0000001800078202 */ /* 0x000fe20000000f00 */
[----:B------:R-:W-:Y:S01]  /*1ca0*/  @P0 IMAD.MOV.U32 R7, RZ, RZ, R12 ;  /* 0x000000ffff070224 */ /* 0x000fe200078e000c */
[----:B------:R-:W-:Y:S01]  /*1cb0*/  @!P0 IADD3 R6, PT, PT, R25, R6, RZ ;  /* 0x0000000619068210 */ /* 0x000fe20007ffe0ff */
[----:B------:R-:W-:Y:S01]  /*1cc0*/  @P0 IMAD.IADD R6, R13, 0x1, R0 ;  /* 0x000000010d060824 */ /* 0x000fe200078e0200 */
[----:B------:R-:W-:Y:S02]  /*1cd0*/  LEA R177, P2, R176, R18, 0x1 ;  /* 0x00000012b0b17211 */ /* 0x000fe400078408ff */
[----:B------:R-:W-:Y:S02]  /*1ce0*/  LEA.HI.X R178, R14, R21, R10, 0x1, P1 ;  /* 0x000000150eb27211 */ /* 0x000fe400008f0c0a */
[----:B------:R-:W-:Y:S02]  /*1cf0*/  IADD3 R10, P1, PT, R47, R7, RZ ;  /* 0x000000072f0a7210 */ /* 0x000fe40007f3e0ff */
[----:B------:R-:W-:-:S02]  /*1d00*/  LEA.HI.X R176, R176, R19, R11, 0x1, P2 ;  /* 0x00000013b0b07211 */ /* 0x000fc400010f0c0b */
[----:B------:R-:W-:Y:S02]  /*1d10*/  IADD3.X R11, PT, PT, RZ, R6, RZ, P1, !PT ;  /* 0x00000006ff0b7210 */ /* 0x000fe40000ffe4ff */
[----:B------:R-:W-:Y:S01]  /*1d20*/  ISETP.GE.AND P1, PT, R72, R174, PT ;  /* 0x000000ae4800720c */ /* 0x000fe20003f26270 */
[----:B------:R-:W-:Y:S01]  /*1d30*/  IMAD R0, R17, R185, RZ ;  /* 0x000000b911007224 */ /* 0x000fe200078e02ff */
[----:B------:R-:W-:-:S05]  /*1d40*/  SHF.R.S32.HI R7, RZ, 0x1f, R185 ;  /* 0x0000001fff077819 */ /* 0x000fca00000114b9 */
[----:B------:R-:W-:Y:S02]  /*1d50*/  IMAD R0, R16, R7, R0 ;  /* 0x0000000710007224 */ /* 0x000fe400078e0200 */
[----:B------:R-:W-:Y:S01]  /*1d60*/  IMAD.WIDE.U32 R16, R185, R16, R10 ;  /* 0x00000010b9107225 */ /* 0x000fe200078e000a */
[----:B------:R-:W-:-:S03]  /*1d70*/  @!P0 MOV R13, R9 ;  /* 0x00000009000d8202 */ /* 0x000fc60000000f00 */
        /* <DEDUP_REMOVED lines=20> */
.L_x_3446:
[----:B------:R2:W-:Y:S02]  /*1ec0*/  STS.128 [R46], RZ ;  /* 0x000000ff2e007388 */ /* 0x0005e40000000c00 */
.L_x_3445:
[----:B------:R-:W-:Y:S05]  /*1ed0*/  BSYNC.RECONVERGENT B0 ;  /* 0x0000000000007941 */ /* 0x000fea0003800200 */
.L_x_3444:
        /* <DEDUP_REMOVED lines=10> */
[----:B------:R-:W-:Y:S01]  /*1f80*/  IADD3 R10, P0, PT, R14, 0x20, RZ ;  /* 0x000000200e0a7810 */ /* 0x000fe20007f1e0ff */
[----:B------:R-:W-:-:S04]  /*1f90*/  IMAD.MOV.U32 R14, RZ, RZ, R16 ;  /* 0x000000ffff0e7224 */ /* 0x000fc800078e0010 */
[----:B------:R-:W-:Y:S01]  /*1fa0*/  IMAD.X R0, RZ, RZ, R15, P0 ;  /* 0x000000ffff007224 */ /* 0x000fe200000e060f */
[----:B------:R-:W-:-:S03]  /*1fb0*/  MOV R15, R11 ;  /* 0x0000000b000f7202 */ /* 0x000fc60000000f00 */
[----:B------:R-:W-:Y:S02]  /*1fc0*/  IMAD R0, R0, R12, RZ ;  /* 0x0000000c00007224 */ /* 0x000fe400078e02ff */
        /* <DEDUP_REMOVED lines=8> */
[----:B------:R4:W-:Y:S02]  /*2050*/  LDGSTS.E.BYPASS.LTC128B.128 [R46+0x800], desc[UR4][R4.64] ;  /* 0x00800000042e7fae */ /* 0x0009e4000b981a04 */
.L_x_3448:
[----:B------:R-:W-:Y:S05]  /*2060*/  BSYNC.RECONVERGENT B0 ;  /* 0x0000000000007941 */ /* 0x000fea0003800200 */
.L_x_3447:
        /* <DEDUP_REMOVED lines=13> */
.L_x_3451:
[----:B------:R4:W-:Y:S02]  /*2140*/  STS.128 [R46+0x1000], RZ ;  /* 0x001000ff2e007388 */ /* 0x0009e40000000c00 */
.L_x_3450:
[----:B------:R-:W-:Y:S05]  /*2150*/  BSYNC.RECONVERGENT B0 ;  /* 0x0000000000007941 */ /* 0x000fea0003800200 */
.L_x_3449:
[----:B------:R-:W-:Y:S01]  /*2160*/  ISETP.GE.AND P1, PT, R9, R8, PT ;  /* 0x000000080900720c */ /* 0x000fe20003f26270 */
[----:B------:R-:W-:Y:S01]  /*2170*/  VIADD R13, R72, 0x40 ;  /* 0x00000040480d7836 */ /* 0x000fe20000000000 */
[----:B------:R-:W-:Y:S01]  /*2180*/  LEA R14, P0, R0, R177, 0x1 ;  /* 0x000000b1000e7211 */ /* 0x000fe200078008ff */
[C---:B------:R-:W-:Y:S01]  /*2190*/  VIADD R12, R72.reuse, 0x60 ;  /* 0x00000060480c7836 */ /* 0x040fe20000000000 */
[----:B------:R-:W-:Y:S01]  /*21a0*/  BSSY.RECONVERGENT B0, `(.L_x_3452) ;  /* 0x0000013000007945 */ /* 0x000fe20003800200 */
[----:B----4-:R-:W-:Y:S01]  /*21b0*/  VIADD R11, R72, 0x80 ;  /* 0x00000080480b7836 */ /* 0x010fe20000000000 */
[----:B------:R-:W-:Y:S01]  /*21c0*/  LEA.HI.X R15, R0, R176, R4, 0x1, P0 ;  /* 0x000000b0000f7211 */ /* 0x000fe200000f0c04 */
[C---:B------:R-:W-:Y:S01]  /*21d0*/  VIADD R10, R72.reuse, 0xa0 ;  /* 0x000000a0480a7836 */ /* 0x040fe20000000000 */
        /* <DEDUP_REMOVED lines=15> */
.L_x_3453:
[----:B------:R-:W-:Y:S05]  /*22d0*/  BSYNC.RECONVERGENT B0 ;  /* 0x0000000000007941 */ /* 0x000fea0003800200 */
.L_x_3452:
        /* <DEDUP_REMOVED lines=12> */
.L_x_3455:
[----:B------:R-:W-:Y:S05]  /*23a0*/  BSYNC.RECONVERGENT B0 ;  /* 0x0000000000007941 */ /* 0x000fea0003800200 */
.L_x_3454:
        /* <DEDUP_REMOVED lines=11> */
.L_x_3457:
[----:B------:R-:W-:Y:S05]  /*2460*/  BSYNC.RECONVERGENT B0 ;  /* 0x0000000000007941 */ /* 0x000fea0003800200 */
.L_x_3456:
        /* <DEDUP_REMOVED lines=14> */
.L_x_3459:
[----:B------:R-:W-:Y:S05]  /*2550*/  BSYNC.RECONVERGENT B0 ;  /* 0x0000000000007941 */ /* 0x000fea0003800200 */
.L_x_3458:
        /* <DEDUP_REMOVED lines=11> */
.L_x_3461:
[----:B------:R-:W-:Y:S05]  /*2610*/  BSYNC.RECONVERGENT B0 ;  /* 0x0000000000007941 */ /* 0x000fea0003800200 */
.L_x_3460:
        /* <DEDUP_REMOVED lines=14> */
.L_x_3463:
[----:B------:R-:W-:Y:S05]  /*2700*/  BSYNC.RECONVERGENT B0 ;  /* 0x0000000000007941 */ /* 0x000fea0003800200 */
.L_x_3462:
        /* <DEDUP_REMOVED lines=12> */
.L_x_3465:
[----:B------:R-:W-:Y:S05]  /*27d0*/  BSYNC.RECONVERGENT B0 ;  /* 0x0000000000007941 */ /* 0x000fea0003800200 */
.L_x_3464:
[----:B-1----:R-:W2:Y:S04]  /*27e0*/  LD.E.64 R18, desc[UR4][R2.64+0x1c0] ;  /* 0x0001c00402127980 */ /* 0x002ea8000c101b00 */
[----:B------:R-:W3:Y:S01]  /*27f0*/  LD.E.64 R14, desc[UR4][R2.64+0x1b8] ;  /* 0x0001b804020e7980 */ /* 0x000ee2000c101b00 */
[----:B------:R-:W-:-:S03]  /*2800*/  MOV R6, R185 ;  /* 0x000000b900067202 */ /* 0x000fc60000000f00 */
        /* <DEDUP_REMOVED lines=26> */
.L_x_3468:
[----:B------:R3:W-:Y:S01]  /*29b0*/  STS.128 [R46+0x5000], RZ ;  /* 0x005000ff2e007388 */ /* 0x0007e20000000c00 */
[----:B------:R-:W-:Y:S05]  /*29c0*/  BRA `(.L_x_3469) ;  /* 0x0000000000047947 */ /* 0x000fea0003800000 */
.L_x_3467:
[----:B------:R2:W-:Y:S02]  /*29d0*/  STS.128 [R46+0x5000], RZ ;  /* 0x005000ff2e007388 */ /* 0x0005e40000000c00 */
.L_x_3469:
[----:B------:R-:W-:Y:S05]  /*29e0*/  BSYNC.RECONVERGENT B0 ;  /* 0x0000000000007941 */ /* 0x000fea0003800200 */
.L_x_3466:
        /* <DEDUP_REMOVED lines=19> */
.L_x_3471:
[----:B------:R-:W-:Y:S05]  /*2b20*/  BSYNC.RECONVERGENT B0 ;  /* 0x0000000000007941 */ /* 0x000fea0003800200 */
.L_x_3470:
        /* <DEDUP_REMOVED lines=12> */
.L_x_3473:
[----:B------:R-:W-:Y:S05]  /*2bf0*/  BSYNC.RECONVERGENT B0 ;  /* 0x0000000000007941 */ /* 0x000fea0003800200 */
.L_x_3472:
        /* <DEDUP_REMOVED lines=12> */
.L_x_3475:
[----:B------:R-:W-:Y:S05]  /*2cc0*/  BSYNC.RECONVERGENT B0 ;  /* 0x0000000000007941 */ /* 0x000fea0003800200 */
.L_x_3474:
        /* <DEDUP_REMOVED lines=16> */
.L_x_3477:
[----:B------:R-:W-:Y:S05]  /*2dd0*/  BSYNC.RECONVERGENT B0 ;  /* 0x0000000000007941 */ /* 0x000fea0003800200 */
.L_x_3476:
        /* <DEDUP_REMOVED lines=12> */
.L_x_3479:
[----:B------:R-:W-:Y:S05]  /*2ea0*/  BSYNC.RECONVERGENT B0 ;  /* 0x0000000000007941 */ /* 0x000fea0003800200 */
.L_x_3478:
        /* <DEDUP_REMOVED lines=16> */
.L_x_3481:
[----:B------:R-:W-:Y:S05]  /*2fb0*/  BSYNC.RECONVERGENT B0 ;  /* 0x0000000000007941 */ /* 0x000fea0003800200 */
.L_x_3480:
        /* <DEDUP_REMOVED lines=14> */
.L_x_3483:
[----:B------:R-:W-:Y:S05]  /*30a0*/  BSYNC.RECONVERGENT B0 ;  /* 0x0000000000007941 */ /* 0x000fea0003800200 */
.L_x_3482:
[----:B------:R-:W5:Y:S01]  /*30b0*/  LD.E R45, desc[UR4][R2.64+0x18c] ;  /* 0x00018c04022d7980 */ /* 0x000f62000c101900 */
[----:B------:R-:W-:Y:S01]  /*30c0*/  SHF.R.U32.HI R52, RZ, 0x1, R151 ;  /* 0x00000001ff347819 */ /* 0x000fe20000011697 */
[----:B------:R-:W-:Y:S01]  /*30d0*/  BSSY.RECONVERGENT B1, `(.L_x_3484) ;  /* 0x0000217000017945 */ /* 0x000fe20003800200 */
[C---:B------:R-:W-:Y:S01]  /*30e0*/  SHF.L.U32 R165, R151.reuse, 0x4, RZ ;  /* 0x0000000497a57819 */ /* 0x040fe200000006ff */
[----:B------:R-:W0:Y:S01]  /*30f0*/  LDGDEPBAR ;  /* 0x00000000000079af */ /* 0x000e220000000000 */
[C---:B------:R-:W-:Y:S02]  /*3100*/  SHF.L.U32 R41, R151.reuse, 0x5, RZ ;  /* 0x0000000597297819 */ /* 0x040fe400000006ff */
[----:B------:R-:W-:Y:S02]  /*3110*/  SHF.L.U32 R150, R151, 0x2, RZ ;  /* 0x0000000297967819 */ /* 0x000fe400000006ff */
[----:B------:R-:W-:Y:S02]  /*3120*/  LOP3.LUT R20, R52, 0x8, RZ, 0xc0, !PT ;  /* 0x0000000834147812 */ /* 0x000fe400078ec0ff */
[----:B------:R-:W-:-:S02]  /*3130*/  LOP3.LUT R164, R165, 0x3e00, RZ, 0xc0, !PT ;  /* 0x00003e00a5a47812 */ /* 0x000fc400078ec0ff */
[----:B-1----:R-:W-:Y:S02]  /*3140*/  LOP3.LUT R5, R165, 0x100, RZ, 0xc0, !PT ;  /* 0x00000100a5057812 */ /* 0x002fe400078ec0ff */
        /* <DEDUP_REMOVED lines=13> */
[----:B------:R-:W-:Y:S01]  /*3220*/  LDSM.16.M88.4 R28, [R164] ;  /* 0x00000000a41c783b */ /* 0x000fe20000000200 */
[----:B------:R-:W-:Y:S02]  /*3230*/  MOV R40, 0x20 ;  /* 0x0000002000287802 */ /* 0x000fe40000000f00 */
[----:B------:R-:W-:Y:S01]  /*3240*/  IADD3 R191, PT, PT, R22, -0x1, RZ ;  /* 0xffffffff16bf7810 */ /* 0x000fe20007ffe0ff */
[----:B------:R-:W1:Y:S01]  /*3250*/  LDSM.16.M88.4 R8, [R80+0x1000] ;  /* 0x001000005008783b */ /* 0x000e620000000200 */
[----:B------:R-:W-:Y:S02]  /*3260*/  SEL R40, R40, 0xffffffe0, !P0 ;  /* 0xffffffe028287807 */ /* 0x000fe40004000000 */
[----:B------:R-:W-:Y:S01]  /*3270*/  ISETP.GT.AND P0, PT, R191, R175, PT ;  /* 0x000000afbf00720c */ /* 0x000fe20003f04270 */
[----:B------:R-:W-:Y:S01]  /*3280*/  LDSM.16.M88.4 R4, [R80+0x1400] ;  /* 0x001400005004783b */ /* 0x000fe20000000200 */
[----:B------:R-:W-:-:S02]  /*3290*/  IADD3 R16, PT, PT, R164, R40, RZ ;  /* 0x00000028a4107210 */ /* 0x000fc40007ffe0ff */
[----:B------:R-:W-:Y:S01]  /*32a0*/  IADD3 R77, PT, PT, R80, R40, RZ ;  /* 0x00000028504d7210 */ /* 0x000fe20007ffe0ff */
[----:B------:R-:W-:Y:S04]  /*32b0*/  LDSM.16.M88.4 R32, [R80+0x1800] ;  /* 0x001800005020783b */ /* 0x000fe80000000200 */
[----:B------:R-:W-:Y:S04]  /*32c0*/  LDSM.16.M88.4 R16, [R16] ;  /* 0x000000001010783b */ /* 0x000fe80000000200 */
[----:B----4-:R-:W4:Y:S04]  /*32d0*/  LDSM.16.M88.4 R12, [R77+0x1000] ;  /* 0x001000004d0c783b */ /* 0x010f280000000200 */
[----:B------:R-:W2:Y:S04]  /*32e0*/  LDSM.16.M88.4 R24, [R77+0x1400] ;  /* 0x001400004d18783b */ /* 0x000ea80000000200 */
[----:B------:R-:W3:Y:S01]  /*32f0*/  LDSM.16.M88.4 R48, [R77+0x1800] ;  /* 0x001800004d30783b */ /* 0x000ee20000000200 */
[C---:B-1----:R-:W-:Y:S08]  /*3300*/  HMMA.16816.F32 R36, R28.reuse, R8, RZ ;  /* 0x000000081c24723c */ /* 0x042ff000000018ff */
[----:B------:R-:W-:-:S12]  /*3310*/  HMMA.16816.F32 R8, R28, R10, RZ ;  /* 0x0000000a1c08723c */ /* 0x000fd800000018ff */
[C---:B----4-:R-:W-:Y:S08]  /*3320*/  HMMA.16816.F32 R36, R16.reuse, R12, R36 ;  /* 0x0000000c1024723c */ /* 0x050ff00000001824 */
[----:B------:R-:W-:Y:S08]  /*3330*/  HMMA.16816.F32 R8, R16, R14, R8 ;  /* 0x0000000e1008723c */ /* 0x000ff00000001808 */
[C---:B------:R-:W-:Y:S08]  /*3340*/  HMMA.16816.F32 R12, R28.reuse, R4, RZ ;  /* 0x000000041c0c723c */ /* 0x040ff000000018ff */
[----:B------:R-:W-:-:S12]  /*3350*/  HMMA.16816.F32 R4, R28, R6, RZ ;  /* 0x000000061c04723c */ /* 0x000fd800000018ff */
[C---:B--2---:R-:W-:Y:S08]  /*3360*/  HMMA.16816.F32 R12, R16.reuse, R24, R12 ;  /* 0x00000018100c723c */ /* 0x044ff0000000180c */
[----:B------:R-:W-:Y:S08]  /*3370*/  HMMA.16816.F32 R4, R16, R26, R4 ;  /* 0x0000001a1004723c */ /* 0x000ff00000001804 */
[C---:B------:R-:W-:Y:S08]  /*3380*/  HMMA.16816.F32 R24, R28.reuse, R32, RZ ;  /* 0x000000201c18723c */ /* 0x040ff000000018ff */
[----:B------:R-:W-:-:S12]  /*3390*/  HMMA.16816.F32 R32, R28, R34, RZ ;  /* 0x000000221c20723c */ /* 0x000fd800000018ff */
[C---:B---3--:R-:W-:Y:S08]  /*33a0*/  HMMA.16816.F32 R24, R16.reuse, R48, R24 ;  /* 0x000000301018723c */ /* 0x048ff00000001818 */
        /* <DEDUP_REMOVED lines=277> */
[----:B----4-:R4:W-:Y:S02]  /*4500*/  LDSM.16.M88.4 R24, [R80+0x4c00] ;  /* 0x004c00005018783b */ /* 0x0109e40000000200 */
[-C--:B------:R-:W-:Y:S01]  /*4510*/  FMUL.FTZ R12, R12, R45.reuse ;  /* 0x0000002d0c0c7220 */ /* 0x080fe20000410000 */
[-C--:B------:R-:W-:Y:S01]  /*4520*/  FMUL.FTZ R13, R13, R45.reuse ;  /* 0x0000002d0d0d7220 */ /* 0x080fe20000410000 */
[-C--:B------:R-:W-:Y:S02]  /*4530*/  FMUL.FTZ R14, R14, R45.reuse ;  /* 0x0000002d0e0e7220 */ /* 0x080fe40000410000 */
[----:B------:R-:W1:Y:S01]  /*4540*/  MUFU.TANH R147, R6 ;  /* 0x0000000600937308 */ /* 0x000e620000002400 */
[----:B------:R-:W-:Y:S01]  /*4550*/  FMUL.FTZ R15, R15, R45 ;  /* 0x0000002d0f0f7220 */ /* 0x000fe20000410000 */
[C---:B-----5:R-:W-:Y:S06]  /*4560*/  HMMA.16816.F32 R8, R28.reuse, R36, RZ ;  /* 0x000000241c08723c */ /* 0x060fec00000018ff */
[----:B------:R5:W1:Y:S02]  /*4570*/  MUFU.TANH R149, R7 ;  /* 0x0000000700957308 */ /* 0x000a640000002400 */
[----:B------:R-:W-:Y:S06]  /*4580*/  HMMA.16816.F32 R36, R28, R38, RZ ;  /* 0x000000261c24723c */ /* 0x000fec00000018ff */
[----:B------:R-:W1:Y:S08]  /*4590*/  MUFU.TANH R159, R32 ;  /* 0x00000020009f7308 */ /* 0x000e700000002400 */
[----:B------:R-:W1:Y:S01]  /*45a0*/  MUFU.TANH R160, R33 ;  /* 0x0000002100a07308 */ /* 0x000e620000002400 */
[----:B-----5:R-:W5:Y:S07]  /*45b0*/  LDSM.16.M88.4 R4, [R77+0x4800] ;  /* 0x004800004d04783b */ /* 0x020f6e0000000200 */
[----:B----4-:R-:W4:Y:S08]  /*45c0*/  MUFU.TANH R80, R34 ;  /* 0x0000002200507308 */ /* 0x010f300000002400 */
[----:B------:R2:W1:Y:S08]  /*45d0*/  MUFU.TANH R153, R35 ;  /* 0x0000002300997308 */ /* 0x0004700000002400 */
[----:B------:R-:W1:Y:S08]  /*45e0*/  MUFU.TANH R161, R12 ;  /* 0x0000000c00a17308 */ /* 0x000e700000002400 */
[----:B------:R-:W1:Y:S01]  /*45f0*/  MUFU.TANH R162, R13 ;  /* 0x0000000d00a27308 */ /* 0x000e620000002400 */
[----:B--2---:R2:W3:Y:S01]  /*4600*/  LDSM.16.M88.4 R32, [R77+0x4c00] ;  /* 0x004c00004d20783b */ /* 0x0044e20000000200 */
[----:B------:R-:W-:-:S06]  /*4610*/  DEPBAR.LE SB0, 0x0 ;  /* 0x000080000000791a */ /* 0x000fcc0000000000 */
[----:B------:R-:W1:Y:S01]  /*4620*/  MUFU.TANH R155, R15 ;  /* 0x0000000f009b7308 */ /* 0x000e620000002400 */
[C---:B-----5:R-:W-:Y:S07]  /*4630*/  HMMA.16816.F32 R8, R16.reuse, R4, R8 ;  /* 0x000000041008723c */ /* 0x060fee0000001808 */
[----:B------:R-:W1:Y:S01]  /*4640*/  MUFU.TANH R21, R21 ;  /* 0x0000001500157308 */ /* 0x000e620000002400 */
[----:B------:R-:W-:Y:S07]  /*4650*/  HMMA.16816.F32 R36, R16, R6, R36 ;  /* 0x000000061024723c */ /* 0x000fee0000001824 */
[----:B--2---:R2:W1:Y:S04]  /*4660*/  MUFU.TANH R77, R14 ;  /* 0x0000000e004d7308 */ /* 0x0044680000002400 */
[-C--:B------:R-:W-:Y:S01]  /*4670*/  FMUL.FTZ R10, R10, R45.reuse ;  /* 0x0000002d0a0a7220 */ /* 0x080fe20000410000 */
[-C--:B------:R-:W-:Y:S01]  /*4680*/  FMUL.FTZ R8, R8, R45.reuse ;  /* 0x0000002d08087220 */ /* 0x080fe20000410000 */
[-C--:B------:R-:W-:Y:S01]  /*4690*/  FMUL.FTZ R4, R9, R45.reuse ;  /* 0x0000002d09047220 */ /* 0x080fe20000410000 */
[----:B------:R-:W-:Y:S01]  /*46a0*/  FMUL.FTZ R5, R11, R45 ;  /* 0x0000002d0b057220 */ /* 0x000fe20000410000 */
[----:B------:R-:W1:Y:S01]  /*46b0*/  MUFU.TANH R158, R10 ;  /* 0x0000000a009e7308 */ /* 0x000e620000002400 */
[----:B------:R-:W-:-:S03]  /*46c0*/  SHF.R.U32.HI R11, RZ, 0x3, R151 ;  /* 0x00000003ff0b7819 */ /* 0x000fc60000011697 */
[-C--:B------:R-:W-:Y:S01]  /*46d0*/  FMUL.FTZ R6, R36, R45.reuse ;  /* 0x0000002d24067220 */ /* 0x080fe20000410000 */
[-C--:B------:R-:W-:Y:S01]  /*46e0*/  FMUL.FTZ R7, R37, R45.reuse ;  /* 0x0000002d25077220 */ /* 0x080fe20000410000 */
[-C--:B------:R-:W-:Y:S02]  /*46f0*/  FMUL.FTZ R9, R39, R45.reuse ;  /* 0x0000002d27097220 */ /* 0x080fe40000410000 */
[----:B------:R5:W1:Y:S01]  /*4700*/  MUFU.TANH R163, R8 ;  /* 0x0000000800a37308 */ /* 0x000a620000002400 */
[C---:B--2---:R-:W-:Y:S07]  /*4710*/  HMMA.16816.F32 R12, R28.reuse, R24, RZ ;  /* 0x000000181c0c723c */ /* 0x044fee00000018ff */
[----:B------:R-:W2:Y:S01]  /*4720*/  MUFU.TANH R4, R4 ;  /* 0x0000000400047308 */ /* 0x000ea20000002400 */
[----:B------:R-:W-:Y:S07]  /*4730*/  HMMA.16816.F32 R24, R28, R26, RZ ;  /* 0x0000001a1c18723c */ /* 0x000fee00000018ff */
[----:B------:R-:W1:Y:S01]  /*4740*/  MUFU.TANH R5, R5 ;  /* 0x0000000500057308 */ /* 0x000e620000002400 */
[----:B-----5:R-:W-:-:S04]  /*4750*/  FMUL.FTZ R8, R38, R45 ;  /* 0x0000002d26087220 */ /* 0x020fc80000410000 */
[C---:B---3--:R-:W-:Y:S03]  /*4760*/  HMMA.16816.F32 R12, R16.reuse, R32, R12 ;  /* 0x00000020100c723c */ /* 0x048fe6000000180c */
[----:B------:R-:W3:Y:S05]  /*4770*/  MUFU.TANH R6, R6 ;  /* 0x0000000600067308 */ /* 0x000eea0000002400 */
[----:B------:R-:W-:Y:S03]  /*4780*/  HMMA.16816.F32 R24, R16, R34, R24 ;  /* 0x000000221018723c */ /* 0x000fe60000001818 */
[----:B------:R-:W1:Y:S08]  /*4790*/  MUFU.TANH R7, R7 ;  /* 0x0000000700077308 */ /* 0x000e700000002400 */
[----:B------:R-:W1:Y:S01]  /*47a0*/  MUFU.TANH R8, R8 ;  /* 0x0000000800087308 */ /* 0x000e620000002400 */
[-C--:B------:R-:W-:Y:S01]  /*47b0*/  FMUL.FTZ R10, R12, R45.reuse ;  /* 0x0000002d0c0a7220 */ /* 0x080fe20000410000 */
[-C--:B------:R-:W-:Y:S01]  /*47c0*/  FMUL.FTZ R12, R13, R45.reuse ;  /* 0x0000002d0d0c7220 */ /* 0x080fe20000410000 */
[-C--:B------:R-:W-:Y:S01]  /*47d0*/  FMUL.FTZ R13, R14, R45.reuse ;  /* 0x0000002d0e0d7220 */ /* 0x080fe20000410000 */
[----:B------:R-:W-:-:S04]  /*47e0*/  FMUL.FTZ R14, R15, R45 ;  /* 0x0000002d0f0e7220 */ /* 0x000fc80000410000 */
[----:B------:R-:W1:Y:S01]  /*47f0*/  MUFU.TANH R9, R9 ;  /* 0x0000000900097308 */ /* 0x000e620000002400 */
[-C--:B------:R-:W-:Y:S01]  /*4800*/  FMUL.FTZ R15, R24, R45.reuse ;  /* 0x0000002d180f7220 */ /* 0x080fe20000410000 */
[-C--:B------:R-:W-:Y:S01]  /*4810*/  FMUL.FTZ R24, R25, R45.reuse ;  /* 0x0000002d19187220 */ /* 0x080fe20000410000 */
[-C--:B------:R-:W-:Y:S01]  /*4820*/  FMUL.FTZ R25, R26, R45.reuse ;  /* 0x0000002d1a197220 */ /* 0x080fe20000410000 */
[----:B------:R-:W-:Y:S01]  /*4830*/  FMUL.FTZ R26, R27, R45 ;  /* 0x0000002d1b1a7220 */ /* 0x000fe20000410000 */
[----:B------:R-:W-:-:S03]  /*4840*/  SHF.L.U32 R45, R191, 0x8, RZ ;  /* 0x00000008bf2d7819 */ /* 0x000fc600000006ff */
        /* <DEDUP_REMOVED lines=23> */
.L_x_3487:
[----:B------:R-:W2:Y:S01]  /*49c0*/  LD.E R30, desc[UR4][R2.64+0x170] ;  /* 0x00017004021e7980 */ /* 0x000ea2000c101900 */
[----:B------:R-:W-:Y:S02]  /*49d0*/  IADD3 R28, PT, PT, R45, -0x100, RZ ;  /* 0xffffff002d1c7810 */ /* 0x000fe40007ffe0ff */
[----:B------:R-:W-:Y:S02]  /*49e0*/  IABS R18, R45 ;  /* 0x0000002d00127213 */ /* 0x000fe40000000000 */
[----:B------:R-:W-:Y:S02]  /*49f0*/  IABS R16, R28 ;  /* 0x0000001c00107213 */ /* 0x000fe40000000000 */
[-C--:B--2---:R-:W-:Y:S02]  /*4a00*/  IABS R19, R30.reuse ;  /* 0x0000001e00137213 */ /* 0x084fe40000000000 */
[-C--:B------:R-:W-:Y:S02]  /*4a10*/  IABS R17, R30.reuse ;  /* 0x0000001e00117213 */ /* 0x080fe40000000000 */
[----:B------:R-:W2:Y:S01]  /*4a20*/  I2F.RP R32, R19 ;  /* 0x0000001300207306 */ /* 0x000ea20000209400 */
[----:B------:R-:W-:-:S02]  /*4a30*/  LOP3.LUT R28, R28, R30, RZ, 0x3c, !PT ;  /* 0x0000001e1c1c7212 */ /* 0x000fc400078e3cff */
[----:B------:R-:W-:Y:S02]  /*4a40*/  IMAD.MOV R17, RZ, RZ, -R17 ;  /* 0x000000ffff117224 */ /* 0x000fe400078e0a11 */
[----:B------:R-:W-:-:S03]  /*4a50*/  ISETP.GE.AND P0, PT, R28, RZ, PT ;  /* 0x000000ff1c00720c */ /* 0x000fc60003f06270 */
        /* <DEDUP_REMOVED lines=25> */
[----:B------:R-:W-:-:S04]  /*4bf0*/  IMAD.MOV.U32 R19, RZ, RZ, R27 ;  /* 0x000000ffff137224 */ /* 0x000fc800078e001b */
[----:B------:R-:W-:Y:S01]  /*4c00*/  @!P2 IMAD.MOV R29, RZ, RZ, -R29 ;  /* 0x000000ffff1da224 */ /* 0x000fe200078e0a1d */
[----:B------:R-:W-:-:S04]  /*4c10*/  @!P0 IADD3 R19, PT, PT, -R19, RZ, RZ ;  /* 0x000000ff13138210 */ /* 0x000fc80007ffe1ff */
        /* <DEDUP_REMOVED lines=24> */
.L_x_3488:
[----:B------:R-:W-:Y:S05]  /*4da0*/  BSYNC.RECONVERGENT B0 ;  /* 0x0000000000007941 */ /* 0x000fea0003800200 */
.L_x_3486:
        /* <DEDUP_REMOVED lines=9> */
[--C-:B------:R-:W-:Y:S01]  /*4e40*/  @!P0 IMAD.MOV.U32 R37, RZ, RZ, R29.reuse ;  /* 0x000000ffff258224 */ /* 0x100fe200078e001d */
[----:B------:R-:W-:Y:S01]  /*4e50*/  @!P0 IADD3 R32, P2, PT, R28, R16, RZ ;  /* 0x000000101c208210 */ /* 0x000fe20007f5e0ff */
[----:B------:R-:W-:Y:S01]  /*4e60*/  @!P0 IMAD R17, R171, 0xc0, RZ ;  /* 0x000000c0ab118824 */ /* 0x000fe200078e02ff */
[-C--:B------:R-:W-:Y:S01]  /*4e70*/  @!P0 MOV R36, R28.reuse ;  /* 0x0000001c00248202 */ /* 0x080fe20000000f00 */
[----:B------:R-:W-:Y:S01]  /*4e80*/  @!PT LDS RZ, [RZ] ;  /* 0x00000000fffff984 */ /* 0x000fe20000000800 */
[----:B------:R-:W-:Y:S01]  /*4e90*/  @!PT LDS RZ, [RZ] ;  /* 0x00000000fffff984 */ /* 0x000fe20000000800 */
[----:B------:R-:W-:Y:S01]  /*4ea0*/  @!PT LDS RZ, [RZ] ;  /* 0x00000000fffff984 */ /* 0x000fe20000000800 */
[----:B------:R2:W-:Y:S01]  /*4eb0*/  @!P1 LDGSTS.E.BYPASS.LTC128B.128 [R46+0x1000], desc[UR4][R30.64] ;  /* 0x010000001e2e9fae */ /* 0x0005e2000b981a04 */
[----:B------:R-:W-:Y:S02]  /*4ec0*/  @!P0 IMAD.MOV.U32 R19, RZ, RZ, R29 ;  /* 0x000000ffff138224 */ /* 0x000fe400078e001d */
[----:B------:R-:W-:Y:S01]  /*4ed0*/  @!P0 IMAD.X R33, R29, 0x1, R18, P2 ;  /* 0x000000011d218824 */ /* 0x000fe200010e0612 */
[----:B------:R3:W-:Y:S01]  /*4ee0*/  @P1 STS.128 [R46+0x1000], RZ ;  /* 0x001000ff2e001388 */ /* 0x0007e20000000c00 */
[-C--:B------:R-:W-:Y:S01]  /*4ef0*/  @!P0 MOV R18, R28.reuse ;  /* 0x0000001c00128202 */ /* 0x080fe20000000f00 */
[C---:B------:R-:W-:Y:S01]  /*4f00*/  @!P0 IMAD.WIDE.U32 R36, R170.reuse, 0xc0, R36 ;  /* 0x000000c0aa248825 */ /* 0x040fe200078e0024 */
[C---:B------:R-:W-:Y:S01]  /*4f10*/  @!P0 LEA R34, P2, R170.reuse, R28, 0x8 ;  /* 0x0000001caa228211 */ /* 0x040fe200078440ff */
[----:B------:R3:W-:Y:S02]  /*4f20*/  @P0 STS.128 [R46+0x1800], RZ ;  /* 0x001800ff2e000388 */ /* 0x0007e40000000c00 */
[----:B------:R-:W-:Y:S01]  /*4f30*/  @!P0 IMAD R16, R171, 0x140, RZ ;  /* 0x00000140ab108824 */ /* 0x000fe200078e02ff */
[----:B------:R-:W-:Y:S01]  /*4f40*/  @!P0 IADD3 R37, PT, PT, R17, R37, RZ ;  /* 0x0000002511258210 */ /* 0x000fe20007ffe0ff */
[----:B------:R-:W-:Y:S01]  /*4f50*/  @!PT LDS RZ, [RZ] ;  /* 0x00000000fffff984 */ /* 0x000fe20000000800 */
[----:B------:R-:W-:Y:S01]  /*4f60*/  @!PT LDS RZ, [RZ] ;  /* 0x00000000fffff984 */ /* 0x000fe20000000800 */
[----:B------:R-:W-:Y:S01]  /*4f70*/  @!PT LDS RZ, [RZ] ;  /* 0x00000000fffff984 */ /* 0x000fe20000000800 */
[----:B------:R3:W-:Y:S01]  /*4f80*/  @!P0 LDGSTS.E.BYPASS.LTC128B.128 [R46+0x1800], desc[UR4][R28.64] ;  /* 0x018000001c2e8fae */ /* 0x0007e2000b981a04 */
[C---:B------:R-:W-:Y:S01]  /*4f90*/  @!P0 IMAD.WIDE.U32 R18, R170.reuse, 0x140, R18 ;  /* 0x00000140aa128825 */ /* 0x040fe200078e0012 */
[----:B------:R-:W-:-:S02]  /*4fa0*/  @!P0 LEA.HI.X R35, R170, R29, R171, 0x8, P2 ;  /* 0x0000001daa238211 */ /* 0x000fc400010f44ab */
[----:B------:R3:W-:Y:S01]  /*4fb0*/  @P0 STS.128 [R46+0x2000], RZ ;  /* 0x002000ff2e000388 */ /* 0x0007e20000000c00 */
[----:B------:R-:W-:Y:S01]  /*4fc0*/  @!P0 IMAD.IADD R17, R16, 0x1, R19 ;  /* 0x0000000110118824 */ /* 0x000fe200078e0213 */
[----:B------:R-:W-:Y:S02]  /*4fd0*/  @!P0 MOV R16, R18 ;  /* 0x0000001200108202 */ /* 0x000fe40000000f00 */
[----:B------:R-:W-:Y:S01]  /*4fe0*/  @!PT LDS RZ, [RZ] ;  /* 0x00000000fffff984 */ /* 0x000fe20000000800 */
[----:B------:R-:W-:Y:S01]  /*4ff0*/  @!PT LDS RZ, [RZ] ;  /* 0x00000000fffff984 */ /* 0x000fe20000000800 */
[----:B------:R-:W-:Y:S01]  /*5000*/  @!PT LDS RZ, [RZ] ;  /* 0x00000000fffff984 */ /* 0x000fe20000000800 */
[----:B------:R3:W-:Y:S04]  /*5010*/  @!P0 LDGSTS.E.BYPASS.LTC128B.128 [R46+0x2000], desc[UR4][R32.64] ;  /* 0x02000000202e8fae */ /* 0x0007e8000b981a04 */
        /* <DEDUP_REMOVED lines=24> */
[----:B---3--:R-:W-:Y:S02]  /*51a0*/  IMAD R16, R171, 0x180, RZ ;  /* 0x00000180ab107824 */ /* 0x008fe400078e02ff */
[----:B------:R-:W-:-:S05]  /*51b0*/  IMAD.WIDE.U32 R28, R170, 0x180, R28 ;  /* 0x00000180aa1c7825 */ /* 0x000fca00078e001c */
[----:B------:R-:W-:Y:S02]  /*51c0*/  IADD3 R17, PT, PT, R16, R29, RZ ;  /* 0x0000001d10117210 */ /* 0x000fe40007ffe0ff */
[----:B------:R-:W-:-:S05]  /*51d0*/  MOV R16, R28 ;  /* 0x0000001c00107202 */ /* 0x000fca0000000f00 */
[----:B------:R-:W-:Y:S01]  /*51e0*/  @!PT LDS RZ, [RZ] ;  /* 0x00000000fffff984 */ /* 0x000fe20000000800 */
[----:B------:R-:W-:Y:S01]  /*51f0*/  @!PT LDS RZ, [RZ] ;  /* 0x00000000fffff984 */ /* 0x000fe20000000800 */
[----:B------:R-:W-:Y:S01]  /*5200*/  @!PT LDS RZ, [RZ] ;  /* 0x00000000fffff984 */ /* 0x000fe20000000800 */
[----:B------:R2:W-:Y:S02]  /*5210*/  LDGSTS.E.BYPASS.LTC128B.128 [R46+0x4800], desc[UR4][R16.64] ;  /* 0x04800000102e7fae */ /* 0x0005e4000b981a04 */
.L_x_3490:
[----:B------:R-:W-:Y:S05]  /*5220*/  BSYNC.RECONVERGENT B0 ;  /* 0x0000000000007941 */ /* 0x000fea0003800200 */
.L_x_3489:
[----:B------:R-:W0:Y:S02]  /*5230*/  LDGDEPBAR ;  /* 0x00000000000079af */ /* 0x000e240000000000 */
.L_x_3485:
[----:B------:R-:W-:Y:S05]  /*5240*/  BSYNC.RECONVERGENT B1 ;  /* 0x0000000000017941 */ /* 0x000fea0003800200 */
.L_x_3484:
[----:B--23--:R-:W-:Y:S01]  /*5250*/  LOP3.LUT R46, R72, 0x7, RZ, 0xc0, !PT ;  /* 0x00000007482e7812 */ /* 0x00cfe200078ec0ff */
        /* <DEDUP_REMOVED lines=9> */
[C---:B------:R-:W-:Y:S02]  /*52f0*/  IMAD.IADD R37, R27.reuse, 0x1, -R16 ;  /* 0x000000011b257824 */ /* 0x040fe400078e0a10 */
[C---:B------:R-:W-:Y:S02]  /*5300*/  VIADD R212, R72.reuse, 0x30 ;  /* 0x0000003048d47836 */ /* 0x040fe40000000000 */
[----:B------:R-:W-:Y:S01]  /*5310*/  VIADD R218, R72, 0x29 ;  /* 0x0000002948da7836 */ /* 0x000fe20000000000 */
[----:B------:R-:W-:Y:S01]  /*5320*/  IABS R37, R37 ;  /* 0x0000002500257213 */ /* 0x000fe20000000000 */
[----:B------:R-:W-:-:S02]  /*5330*/  IMAD.IADD R223, R27, 0x1, -R36 ;  /* 0x000000011bdf7824 */ /* 0x000fc400078e0a24 */
[----:B------:R-:W-:Y:S01]  /*5340*/  VIADD R219, R72, 0x28 ;  /* 0x0000002848db7836 */ /* 0x000fe20000000000 */
[----:B------:R-:W-:Y:S01]  /*5350*/  I2FP.F32.S32 R37, R37 ;  /* 0x0000002500257245 */ /* 0x000fe20000201400 */
[C---:B------:R-:W-:Y:S01]  /*5360*/  IMAD.IADD R34, R27.reuse, 0x1, -R212 ;  /* 0x000000011b227824 */ /* 0x040fe200078e0ad4 */
[----:B------:R-:W-:Y:S01]  /*5370*/  IABS R223, R223 ;  /* 0x000000df00df7213 */ /* 0x000fe20000000000 */
[C---:B------:R-:W-:Y:S02]  /*5380*/  IMAD.IADD R217, R27.reuse, 0x1, -R218 ;  /* 0x000000011bd97824 */ /* 0x040fe400078e0ada */
[----:B------:R-:W-:Y:S01]  /*5390*/  IMAD.IADD R220, R27, 0x1, -R219 ;  /* 0x000000011bdc7824 */ /* 0x000fe200078e0adb */
[----:B------:R-:W-:Y:S01]  /*53a0*/  IABS R34, R34 ;  /* 0x0000002200227213 */ /* 0x000fe20000000000 */
[----:B-1----:R-:W-:Y:S01]  /*53b0*/  FFMA.FTZ R37, -R0, R37, R54 ;  /* 0x0000002500257223 */ /* 0x002fe20000010136 */
[----:B------:R-:W-:Y:S01]  /*53c0*/  VIADD R32, R72, 0x11 ;  /* 0x0000001148207836 */ /* 0x000fe20000000000 */
[----:B------:R-:W-:Y:S01]  /*53d0*/  IABS R217, R217 ;  /* 0x000000d900d97213 */ /* 0x000fe20000000000 */
[----:B------:R-:W-:Y:S01]  /*53e0*/  IMAD.IADD R54, R45, 0x1, R47 ;  /* 0x000000012d367824 */ /* 0x000fe200078e022f */
[----:B------:R-:W-:Y:S01]  /*53f0*/  I2FP.F32.S32 R223, R223 ;  /* 0x000000df00df7245 */ /* 0x000fe20000201400 */
[C---:B------:R-:W-:Y:S01]  /*5400*/  IMAD.IADD R33, R27.reuse, 0x1, -R32 ;  /* 0x000000011b217824 */ /* 0x040fe200078e0a20 */
[----:B------:R-:W-:Y:S01]  /*5410*/  IABS R220, R220 ;  /* 0x000000dc00dc7213 */ /* 0x000fe20000000000 */
[----:B------:R-:W-:Y:S01]  /*5420*/  VIADD R225, R54, 0xa8 ;  /* 0x000000a836e17836 */ /* 0x000fe20000000000 */
[----:B------:R-:W-:Y:S01]  /*5430*/  I2FP.F32.S32 R34, R34 ;  /* 0x0000002200227245 */ /* 0x000fe20000201400 */
[----:B------:R-:W-:Y:S01]  /*5440*/  FFMA.FTZ R223, -R0, R223, R71 ;  /* 0x000000df00df7223 */ /* 0x000fe20000010147 */
[----:B------:R-:W-:Y:S01]  /*5450*/  I2FP.F32.S32 R217, R217 ;  /* 0x000000d900d97245 */ /* 0x000fe20000201400 */
[----:B------:R-:W-:Y:S01]  /*5460*/  VIADD R71, R54, 0xd1 ;  /* 0x000000d136477836 */ /* 0x000fe20000000000 */
[----:B------:R-:W-:Y:S01]  /*5470*/  I2FP.F32.S32 R220, R220 ;  /* 0x000000dc00dc7245 */ /* 0x000fe20000201400 */
[----:B------:R-:W-:Y:S01]  /*5480*/  FFMA.FTZ R34, -R0, R34, R42 ;  /* 0x0000002200227223 */ /* 0x000fe2000001012a */
[----:B------:R-:W-:Y:S01]  /*5490*/  IMAD.IADD R42, R27, 0x1, -R225 ;  /* 0x000000011b2a7824 */ /* 0x000fe200078e0ae1 */
[----:B------:R-:W-:Y:S01]  /*54a0*/  IABS R33, R33 ;  /* 0x0000002100217213 */ /* 0x000fe20000000000 */
[----:B------:R-:W-:-:S02]  /*54b0*/  VIADD R169, R54, 0xd0 ;  /* 0x000000d036a97836 */ /* 0x000fc40000000000 */
[C---:B------:R-:W-:Y:S01]  /*54c0*/  FFMA.FTZ R217, -R0.reuse, R217, R49 ;  /* 0x000000d900d97223 */ /* 0x040fe20000010131 */
        /* <DEDUP_REMOVED lines=9> */
[----:B------:R-:W-:Y:S01]  /*5560*/  VIADD R62, R54, 0xd9 ;  /* 0x000000d9363e7836 */ /* 0x000fe20000000000 */
[----:B------:R-:W-:Y:S01]  /*5570*/  IABS R50, R50 ;  /* 0x0000003200327213 */ /* 0x000fe20000000000 */
[----:B------:R-:W-:Y:S01]  /*5580*/  VIADD R226, R72, 0x9 ;  /* 0x0000000948e27836 */ /* 0x000fe20000000000 */
[----:B------:R-:W-:Y:S01]  /*5590*/  I2FP.F32.S32 R49, R49 ;  /* 0x0000003100317245 */ /* 0x000fe20000201400 */
[----:B------:R-:W-:Y:S01]  /*55a0*/  FFMA.FTZ R128, -R0, R42, R128 ;  /* 0x0000002a00807223 */ /* 0x000fe20000010180 */
[----:B------:R-:W-:Y:S01]  /*55b0*/  I2FP.F32.S32 R50, R50 ;  /* 0x0000003200327245 */ /* 0x000fe20000201400 */
[----:B------:R-:W-:Y:S01]  /*55c0*/  IMAD.IADD R42, R27, 0x1, -R62 ;  /* 0x000000011b2a7824 */ /* 0x000fe200078e0a3e */
[----:B------:R-:W-:Y:S01]  /*55d0*/  ISETP.GE.AND P2, PT, R226, R23, PT ;  /* 0x00000017e200720c */ /* 0x000fe20003f46270 */
[----:B------:R-:W-:-:S02]  /*55e0*/  VIADD R224, R72, 0x10 ;  /* 0x0000001048e07836 */ /* 0x000fc40000000000 */
[C---:B------:R-:W-:Y:S01]  /*55f0*/  FFMA.FTZ R160, -R0.reuse, R49, R160 ;  /* 0x0000003100a07223 */ /* 0x040fe200000101a0 */
[----:B------:R-:W-:Y:S01]  /*5600*/  FFMA.FTZ R159, -R0, R50, R159 ;  /* 0x00000032009f7223 */ /* 0x000fe2000001019f */
[C---:B------:R-:W-:Y:S01]  /*5610*/  VIADD R49, R27.reuse, 0x8 ;  /* 0x000000081b317836 */ /* 0x040fe20000000000 */
[----:B------:R-:W-:Y:S01]  /*5620*/  IABS R42, R42 ;  /* 0x0000002a002a7213 */ /* 0x000fe20000000000 */
[----:B------:R-:W-:Y:S01]  /*5630*/  VIADD R50, R72, 0x8 ;  /* 0x0000000848327836 */ /* 0x000fe20000000000 */
[-C--:B------:R-:W-:Y:S01]  /*5640*/  ISETP.GE.AND P1, PT, R224, R23.reuse, PT ;  /* 0x00000017e000720c */ /* 0x080fe20003f26270 */
[----:B------:R-:W-:Y:S01]  /*5650*/  VIADD R31, R72, 0x18 ;  /* 0x00000018481f7836 */ /* 0x000fe20000000000 */
[----:B------:R-:W-:Y:S01]  /*5660*/  I2FP.F32.S32 R42, R42 ;  /* 0x0000002a002a7245 */ /* 0x000fe20000201400 */
[C---:B------:R-:W-:Y:S01]  /*5670*/  IMAD.IADD R39, R27.reuse, 0x1, -R227 ;  /* 0x000000011b277824 */ /* 0x040fe200078e0ae3 */
[----:B------:R-:W-:Y:S01]  /*5680*/  ISETP.GE.AND P4, PT, R50, R23, PT ;  /* 0x000000173200720c */ /* 0x000fe20003f86270 */
[C---:B------:R-:W-:Y:S01]  /*5690*/  IMAD.IADD R19, R27.reuse, 0x1, -R226 ;  /* 0x000000011b137824 */ /* 0x040fe200078e0ae2 */
[----:B------:R-:W-:Y:S01]  /*56a0*/  IADD3 R226, PT, PT, -R226, R49, RZ ;  /* 0x00000031e2e27210 */ /* 0x000fe20007ffe1ff */
[--C-:B------:R-:W-:Y:S01]  /*56b0*/  IMAD.IADD R30, R27, 0x1, -R224.reuse ;  /* 0x000000011b1e7824 */ /* 0x100fe200078e0ae0 */
[----:B------:R-:W-:Y:S01]  /*56c0*/  IABS R39, R39 ;  /* 0x0000002700277213 */ /* 0x000fe20000000000 */
[----:B------:R-:W-:Y:S01]  /*56d0*/  VIADD R210, R72, 0x40 ;  /* 0x0000004048d27836 */ /* 0x000fe20000000000 */
[----:B------:R-:W-:Y:S01]  /*56e0*/  IABS R19, R19 ;  /* 0x0000001300137213 */ /* 0x000fe20000000000 */
[----:B------:R-:W-:Y:S01]  /*56f0*/  IMAD.IADD R224, R49, 0x1, -R224 ;  /* 0x0000000131e07824 */ /* 0x000fe200078e0ae0 */
[----:B------:R-:W-:Y:S01]  /*5700*/  IABS R226, R226 ;  /* 0x000000e200e27213 */ /* 0x000fe20000000000 */
[----:B------:R-:W-:-:S02]  /*5710*/  IMAD.IADD R29, R27, 0x1, -R31 ;  /* 0x000000011b1d7824 */ /* 0x000fc400078e0a1f */
[----:B------:R-:W-:Y:S01]  /*5720*/  FFMA.FTZ R162, -R0, R42, R162 ;  /* 0x0000002a00a27223 */ /* 0x000fe200000101a2 */
[C---:B------:R-:W-:Y:S01]  /*5730*/  IMAD.IADD R50, R27.reuse, 0x1, -R50 ;  /* 0x000000011b327824 */ /* 0x040fe200078e0a32 */
[----:B------:R-:W-:Y:S01]  /*5740*/  IABS R224, R224 ;  /* 0x000000e000e07213 */ /* 0x000fe20000000000 */
[C---:B------:R-:W-:Y:S01]  /*5750*/  IMAD.IADD R216, R27.reuse, 0x1, -R210 ;  /* 0x000000011bd87824 */ /* 0x040fe200078e0ad2 */
[----:B------:R-:W-:Y:S01]  /*5760*/  IABS R29, R29 ;  /* 0x0000001d001d7213 */ /* 0x000fe20000000000 */
[C---:B------:R-:W-:Y:S01]  /*5770*/  VIADD R42, R72.reuse, 0x59 ;  /* 0x00000059482a7836 */ /* 0x040fe20000000000 */
[----:B------:R-:W-:Y:S01]  /*5780*/  I2FP.F32.S32 R39, R39 ;  /* 0x0000002700277245 */ /* 0x000fe20000201400 */
[C---:B------:R-:W-:Y:S01]  /*5790*/  VIADD R18, R72.reuse, 0x19 ;  /* 0x0000001948127836 */ /* 0x040fe20000000000 */
[----:B------:R-:W-:Y:S01]  /*57a0*/  IABS R50, R50 ;  /* 0x0000003200327213 */ /* 0x000fe20000000000 */
[----:B------:R-:W-:Y:S01]  /*57b0*/  VIADD R17, R72, 0x20 ;  /* 0x0000002048117836 */ /* 0x000fe20000000000 */
[----:B------:R-:W-:Y:S01]  /*57c0*/  I2FP.F32.S32 R19, R19 ;  /* 0x0000001300137245 */ /* 0x000fe20000201400 */
[C---:B------:R-:W-:Y:S01]  /*57d0*/  FFMA.FTZ R39, -R0.reuse, R39, R69 ;  /* 0x0000002700277223 */ /* 0x040fe20000010145 */
[----:B------:R-:W-:Y:S01]  /*57e0*/  IABS R216, R216 ;  /* 0x000000d800d87213 */ /* 0x000fe20000000000 */
[C---:B------:R-:W-:Y:S01]  /*57f0*/  IMAD.IADD R28, R27.reuse, 0x1, -R18 ;  /* 0x000000011b1c7824 */ /* 0x040fe200078e0a12 */
[----:B------:R-:W-:Y:S01]  /*5800*/  I2FP.F32.S32 R226, R226 ;  /* 0x000000e200e27245 */ /* 0x000fe20000201400 */
[C---:B------:R-:W-:Y:S01]  /*5810*/  FFMA.FTZ R19, -R0.reuse, R19, R66 ;  /* 0x0000001300137223 */ /* 0x040fe20000010142 */
[----:B------:R-:W-:Y:S01]  /*5820*/  IABS R30, R30 ;  /* 0x0000001e001e7213 */ /* 0x000fe20000000000 */
[C---:B------:R-:W-:Y:S01]  /*5830*/  IMAD.IADD R38, R27.reuse, 0x1, -R17 ;  /* 0x000000011b267824 */ /* 0x040fe200078e0a11 */
[----:B------:R-:W-:Y:S01]  /*5840*/  I2FP.F32.S32 R224, R224 ;  /* 0x000000e000e07245 */ /* 0x000fe20000201400 */
[----:B------:R-:W-:Y:S01]  /*5850*/  FFMA.FTZ R64, -R0, R226, R64 ;  /* 0x000000e200407223 */ /* 0x000fe20000010140 */
[----:B------:R-:W-:Y:S01]  /*5860*/  I2FP.F32.S32 R29, R29 ;  /* 0x0000001d001d7245 */ /* 0x000fe20000201400 */
[----:B------:R-:W-:Y:S01]  /*5870*/  VIADD R204, R72, 0x50 ;  /* 0x0000005048cc7836 */ /* 0x000fe20000000000 */
[----:B------:R-:W-:Y:S01]  /*5880*/  I2FP.F32.S32 R50, R50 ;  /* 0x0000003200327245 */ /* 0x000fe20000201400 */
[C---:B------:R-:W-:Y:S01]  /*5890*/  FFMA.FTZ R61, -R0.reuse, R224, R61 ;  /* 0x000000e0003d7223 */ /* 0x040fe2000001013d */
[----:B------:R-:W-:Y:S01]  /*58a0*/  I2FP.F32.S32 R216, R216 ;  /* 0x000000d800d87245 */ /* 0x000fe20000201400 */
[----:B------:R-:W-:Y:S01]  /*58b0*/  FFMA.FTZ R29, -R0, R29, R59 ;  /* 0x0000001d001d7223 */ /* 0x000fe2000001013b */
[-C--:B------:R-:W-:Y:S01]  /*58c0*/  ISETP.GE.AND P3, PT, R42, R23.reuse, PT ;  /* 0x000000172a00720c */ /* 0x080fe20003f66270 */
[----:B------:R-:W-:Y:S01]  /*58d0*/  IMAD.IADD R42, R27, 0x1, -R42 ;  /* 0x000000011b2a7824 */ /* 0x000fe200078e0a2a */
[----:B------:R-:W-:Y:S01]  /*58e0*/  I2FP.F32.S32 R30, R30 ;  /* 0x0000001e001e7245 */ /* 0x000fe20000201400 */
[----:B------:R-:W-:Y:S01]  /*58f0*/  FFMA.FTZ R59, -R0, R50, R67 ;  /* 0x00000032003b7223 */ /* 0x000fe20000010143 */
[----:B------:R-:W-:Y:S01]  /*5900*/  ISETP.GE.AND P6, PT, R227, R23, PT ;  /* 0x00000017e300720c */ /* 0x000fe20003fc6270 */
[----:B------:R-:W-:-:S02]  /*5910*/  IMAD.IADD R227, R49, 0x1, -R227 ;  /* 0x0000000131e37824 */ /* 0x000fc400078e0ae3 */
[C---:B------:R-:W-:Y:S01]  /*5920*/  FFMA.FTZ R216, -R0.reuse, R216, R82 ;  /* 0x000000d800d87223 */ /* 0x040fe20000010152 */
[----:B------:R-:W-:Y:S01]  /*5930*/  FFMA.FTZ R30, -R0, R30, R63 ;  /* 0x0000001e001e7223 */ /* 0x000fe2000001013f */
[----:B------:R-:W-:Y:S01]  /*5940*/  FSEL R50, R39, -INF , !P6 ;  /* 0xff80000027327808 */ /* 0x000fe20007000000 */
[----:B------:R-:W-:Y:S01]  /*5950*/  IMAD.IADD R67, R49, 0x1, -R32 ;  /* 0x0000000131437824 */ /* 0x000fe200078e0a20 */
[----:B------:R-:W-:Y:S01]  /*5960*/  IABS R42, R42 ;  /* 0x0000002a002a7213 */ /* 0x000fe20000000000 */
[----:B------:R-:W-:Y:S01]  /*5970*/  IMAD.IADD R206, R27, 0x1, -R204 ;  /* 0x000000011bce7824 */ /* 0x000fe200078e0acc */
[----:B------:R-:W-:Y:S01]  /*5980*/  FSEL R82, R19, -INF , !P2 ;  /* 0xff80000013527808 */ /* 0x000fe20005000000 */
[----:B------:R-:W-:Y:S01]  /*5990*/  VIADD R208, R72, 0x48 ;  /* 0x0000004848d07836 */ /* 0x000fe20000000000 */
[----:B------:R-:W-:Y:S01]  /*59a0*/  FSEL R39, R64, -INF , !P2 ;  /* 0xff80000040277808 */ /* 0x000fe20005000000 */
[----:B------:R-:W-:Y:S01]  /*59b0*/  IMAD.IADD R64, R49, 0x1, -R31 ;  /* 0x0000000131407824 */ /* 0x000fe200078e0a1f */
[----:B------:R-:W-:Y:S01]  /*59c0*/  IABS R227, R227 ;  /* 0x000000e300e37213 */ /* 0x000fe20000000000 */
[C---:B------:R-:W-:Y:S01]  /*59d0*/  VIADD R207, R72.reuse, 0x49 ;  /* 0x0000004948cf7836 */ /* 0x040fe20000000000 */
[----:B------:R-:W-:Y:S01]  /*59e0*/  ISETP.GE.AND P0, PT, R31, R23, PT ;  /* 0x000000171f00720c */ /* 0x000fe20003f06270 */
[----:B------:R-:W-:Y:S01]  /*59f0*/  IMAD.IADD R31, R49, 0x1, -R17 ;  /* 0x00000001311f7824 */ /* 0x000fe200078e0a11 */
[----:B------:R-:W-:Y:S01]  /*5a00*/  FSEL R19, R61, -INF , !P1 ;  /* 0xff8000003d137808 */ /* 0x000fe20004800000 */
[C---:B------:R-:W-:Y:S01]  /*5a10*/  IMAD.IADD R61, R49.reuse, 0x1, -R18 ;  /* 0x00000001313d7824 */ /* 0x040fe200078e0a12 */
[----:B------:R-:W-:Y:S01]  /*5a20*/  I2FP.F32.S32 R42, R42 ;  /* 0x0000002a002a7245 */ /* 0x000fe20000201400 */
[C---:B------:R-:W-:Y:S01]  /*5a30*/  VIADD R35, R72.reuse, 0x38 ;  /* 0x0000003848237836 */ /* 0x040fe20000000000 */
[----:B------:R-:W-:Y:S01]  /*5a40*/  I2FP.F32.S32 R227, R227 ;  /* 0x000000e300e37245 */ /* 0x000fe20000201400 */
[----:B------:R-:W-:Y:S01]  /*5a50*/  VIADD R211, R72, 0x39 ;  /* 0x0000003948d37836 */ /* 0x000fe20000000000 */
[-C--:B------:R-:W-:Y:S01]  /*5a60*/  ISETP.GE.AND P5, PT, R32, R23.reuse, PT ;  /* 0x000000172000720c */ /* 0x080fe20003fa6270 */
[----:B------:R-:W-:Y:S01]  /*5a70*/  IMAD.IADD R32, R49, 0x1, -R16 ;  /* 0x0000000131207824 */ /* 0x000fe200078e0a10 */
[----:B------:R-:W-:Y:S01]  /*5a80*/  FSEL R30, R30, -INF , !P1 ;  /* 0xff8000001e1e7808 */ /* 0x000fe20004800000 */
[----:B------:R-:W-:Y:S01]  /*5a90*/  FFMA.FTZ R69, -R0, R42, R101 ;  /* 0x0000002a00457223 */ /* 0x000fe20000010165 */
[----:B------:R-:W-:Y:S01]  /*5aa0*/  ISETP.GE.AND P1, PT, R16, R23, PT ;  /* 0x000000171000720c */ /* 0x000fe20003f26270 */
[----:B------:R-:W-:Y:S01]  /*5ab0*/  FFMA.FTZ R42, -R0, R227, R68 ;  /* 0x000000e3002a7223 */ /* 0x000fe20000010144 */
[----:B------:R-:W-:Y:S01]  /*5ac0*/  IABS R16, R61 ;  /* 0x0000003d00107213 */ /* 0x000fe20000000000 */
[C---:B------:R-:W-:Y:S01]  /*5ad0*/  IMAD.IADD R214, R27.reuse, 0x1, -R208 ;  /* 0x000000011bd67824 */ /* 0x040fe200078e0ad0 */
[----:B------:R-:W-:Y:S01]  /*5ae0*/  IABS R31, R31 ;  /* 0x0000001f001f7213 */ /* 0x000fe20000000000 */
[C---:B------:R-:W-:Y:S01]  /*5af0*/  IMAD.IADD R222, R27.reuse, 0x1, -R35 ;  /* 0x000000011bde7824 */ /* 0x040fe200078e0a23 */
[----:B------:R-:W-:Y:S01]  /*5b00*/  I2FP.F32.S32 R16, R16 ;  /* 0x0000001000107245 */ /* 0x000fe20000201400 */
[C---:B------:R-:W-:Y:S01]  /*5b10*/  IMAD.IADD R215, R27.reuse, 0x1, -R209 ;  /* 0x000000011bd77824 */ /* 0x040fe200078e0ad1 */
[----:B------:R-:W-:Y:S01]  /*5b20*/  I2FP.F32.S32 R31, R31 ;  /* 0x0000001f001f7245 */ /* 0x000fe20000201400 */
[----:B------:R-:W-:Y:S01]  /*5b30*/  IMAD.IADD R213, R27, 0x1, -R207 ;  /* 0x000000011bd57824 */ /* 0x000fe200078e0acf */
[----:B------:R-:W-:Y:S01]  /*5b40*/  FSEL R42, R42, -INF , !P6 ;  /* 0xff8000002a2a7808 */ /* 0x000fe20007000000 */
[----:B------:R-:W-:Y:S01]  /*5b50*/  FFMA.FTZ R16, -R0, R16, R56 ;  /* 0x0000001000107223 */ /* 0x000fe20000010138 */
[----:B------:R-:W-:Y:S01]  /*5b60*/  ISETP.GE.AND P6, PT, R18, R23, PT ;  /* 0x000000171200720c */ /* 0x000fe20003fc6270 */
[----:B------:R-:W-:Y:S01]  /*5b70*/  FFMA.FTZ R53, -R0, R31, R53 ;  /* 0x0000001f00357223 */ /* 0x000fe20000010135 */
[----:B------:R-:W-:Y:S01]  /*5b80*/  ISETP.GE.AND P2, PT, R17, R23, PT ;  /* 0x000000171100720c */ /* 0x000fe20003f46270 */
[----:B------:R-:W-:Y:S01]  /*5b90*/  IMAD.IADD R56, R49, 0x1, -R219 ;  /* 0x0000000131387824 */ /* 0x000fe200078e0adb */
[----:B------:R-:W-:Y:S01]  /*5ba0*/  IABS R18, R67 ;  /* 0x0000004300127213 */ /* 0x000fe20000000000 */
[----:B------:R-:W-:Y:S01]  /*5bb0*/  VIADD R200, R72, 0xa1 ;  /* 0x000000a148c87836 */ /* 0x000fe20000000000 */
[----:B------:R-:W-:Y:S01]  /*5bc0*/  FSEL R31, R33, -INF , !P5 ;  /* 0xff800000211f7808 */ /* 0x000fe20006800000 */
[----:B------:R-:W-:Y:S01]  /*5bd0*/  VIADD R190, R54, 0xa9 ;  /* 0x000000a936be7836 */ /* 0x000fe20000000000 */
[----:B------:R-:W-:Y:S01]  /*5be0*/  I2FP.F32.S32 R18, R18 ;  /* 0x0000001200127245 */ /* 0x000fe20000201400 */
[----:B------:R-:W-:Y:S01]  /*5bf0*/  IMAD.IADD R199, R27, 0x1, -R200 ;  /* 0x000000011bc77824 */ /* 0x000fe200078e0ac8 */
[----:B------:R-:W-:Y:S01]  /*5c00*/  FSEL R33, R53, -INF , !P2 ;  /* 0xff80000035217808 */ /* 0x000fe20005000000 */
[----:B------:R-:W-:Y:S01]  /*5c10*/  IMAD.IADD R53, R49, 0x1, -R218 ;  /* 0x0000000131357824 */ /* 0x000fe200078e0ada */
[----:B------:R-:W-:Y:S01]  /*5c20*/  IABS R17, R64 ;  /* 0x0000004000117213 */ /* 0x000fe20000000000 */
[----:B------:R-:W-:Y:S01]  /*5c30*/  FFMA.FTZ R18, -R0, R18, R60 ;  /* 0x0000001200127223 */ /* 0x000fe2000001013c */
        /* <DEDUP_REMOVED lines=8> */
[----:B------:R-:W-:Y:S01]  /*5cc0*/  IABS R32, R32 ;  /* 0x0000002000207213 */ /* 0x000fe20000000000 */
[C---:B------:R-:W-:Y:S01]  /*5cd0*/  FFMA.FTZ R17, -R0.reuse, R17, R57 ;  /* 0x0000001100117223 */ /* 0x040fe20000010139 */
[----:B------:R-:W-:Y:S01]  /*5ce0*/  IABS R53, R53 ;  /* 0x0000003500357213 */ /* 0x000fe20000000000 */
[C---:B------:R-:W-:Y:S01]  /*5cf0*/  FFMA.FTZ R48, -R0.reuse, R56, R48 ;  /* 0x0000003800307223 */ /* 0x040fe20000010130 */
[----:B------:R-:W-:Y:S01]  /*5d00*/  I2FP.F32.S32 R38, R38 ;  /* 0x0000002600267245 */ /* 0x000fe20000201400 */
[----:B------:R-:W-:Y:S01]  /*5d10*/  IMAD.IADD R56, R49, 0x1, -R211 ;  /* 0x0000000131387824 */ /* 0x000fe200078e0ad3 */
[----:B------:R-:W-:Y:S01]  /*5d20*/  IABS R206, R206 ;  /* 0x000000ce00ce7213 */ /* 0x000fe20000000000 */
[C---:B------:R-:W-:Y:S01]  /*5d30*/  IMAD.IADD R202, R27.reuse, 0x1, -R203 ;  /* 0x000000011bca7824 */ /* 0x040fe200078e0acb */
[----:B------:R-:W-:Y:S01]  /*5d40*/  I2FP.F32.S32 R32, R32 ;  /* 0x0000002000207245 */ /* 0x000fe20000201400 */
[----:B------:R-:W-:Y:S01]  /*5d50*/  FFMA.FTZ R38, -R0, R38, R55 ;  /* 0x0000002600267223 */ /* 0x000fe20000010137 */
[----:B------:R-:W-:Y:S01]  /*5d60*/  FSEL R18, R18, -INF , !P5 ;  /* 0xff80000012127808 */ /* 0x000fe20006800000 */
[----:B------:R-:W-:Y:S01]  /*5d70*/  IMAD.IADD R55, R27, 0x1, -R72 ;  /* 0x000000011b377824 */ /* 0x000fe200078e0a48 */
[----:B------:R-:W-:Y:S01]  /*5d80*/  I2FP.F32.S32 R53, R53 ;  /* 0x0000003500357245 */ /* 0x000fe20000201400 */
[C---:B------:R-:W-:Y:S01]  /*5d90*/  FFMA.FTZ R32, -R0.reuse, R32, R51 ;  /* 0x0000002000207223 */ /* 0x040fe20000010133 */
[----:B------:R-:W-:Y:S01]  /*5da0*/  ISETP.GE.AND P5, PT, R219, R23, PT ;  /* 0x00000017db00720c */ /* 0x000fe20003fa6270 */
[----:B------:R-:W-:Y:S01]  /*5db0*/  IMAD.IADD R51, R49, 0x1, -R212 ;  /* 0x0000000131337824 */ /* 0x000fe200078e0ad4 */
[----:B------:R-:W-:Y:S01]  /*5dc0*/  I2FP.F32.S32 R206, R206 ;  /* 0x000000ce00ce7245 */ /* 0x000fe20000201400 */
[C---:B------:R-:W-:Y:S01]  /*5dd0*/  FFMA.FTZ R43, -R0.reuse, R53, R43 ;  /* 0x00000035002b7223 */ /* 0x040fe2000001012b */
[----:B------:R-:W-:Y:S01]  /*5de0*/  FSEL R29, R29, -INF , !P0 ;  /* 0xff8000001d1d7808 */ /* 0x000fe20004000000 */
[----:B------:R-:W-:Y:S01]  /*5df0*/  IMAD.IADD R53, R49, 0x1, -R210 ;  /* 0x0000000131357824 */ /* 0x000fe200078e0ad2 */
[----:B------:R-:W-:Y:S01]  /*5e00*/  FSEL R17, R17, -INF , !P0 ;  /* 0xff80000011117808 */ /* 0x000fe20004000000 */
[----:B------:R-:W-:Y:S01]  /*5e10*/  FFMA.FTZ R206, -R0, R206, R93 ;  /* 0x000000ce00ce7223 */ /* 0x000fe2000001015d */
[----:B------:R-:W-:Y:S01]  /*5e20*/  FSEL R224, R48, -INF , !P5 ;  /* 0xff80000030e07808 */ /* 0x000fe20006800000 */
[----:B------:R-:W-:Y:S01]  /*5e30*/  IMAD.IADD R48, R49, 0x1, -R208 ;  /* 0x0000000131307824 */ /* 0x000fe200078e0ad0 */
[-C--:B------:R-:W-:Y:S01]  /*5e40*/  ISETP.GE.AND P0, PT, R218, R23.reuse, PT ;  /* 0x00000017da00720c */ /* 0x080fe20003f06270 */
[----:B------:R-:W-:Y:S01]  /*5e50*/  IMAD.IADD R198, R27, 0x1, -R201 ;  /* 0x000000011bc67824 */ /* 0x000fe200078e0ac9 */
[----:B------:R-:W-:Y:S01]  /*5e60*/  FSEL R38, R38, -INF , !P2 ;  /* 0xff80000026267808 */ /* 0x000fe20005000000 */
[----:B------:R-:W-:Y:S01]  /*5e70*/  VIADD R66, R54, 0xc9 ;  /* 0x000000c936427836 */ /* 0x000fe20000000000 */
[----:B------:R-:W-:Y:S01]  /*5e80*/  ISETP.GE.AND P2, PT, R36, R23, PT ;  /* 0x000000172400720c */ /* 0x000fe20003f46270 */
[----:B------:R-:W-:Y:S01]  /*5e90*/  IMAD.IADD R36, R49, 0x1, -R36 ;  /* 0x0000000131247824 */ /* 0x000fe200078e0a24 */
[----:B------:R-:W-:Y:S01]  /*5ea0*/  FSEL R93, R43, -INF , !P0 ;  /* 0xff8000002b5d7808 */ /* 0x000fe20004000000 */
[----:B------:R-:W-:Y:S01]  /*5eb0*/  IMAD.IADD R43, R49, 0x1, -R207 ;  /* 0x00000001312b7824 */ /* 0x000fe200078e0acf */
[----:B------:R-:W-:Y:S01]  /*5ec0*/  IABS R51, R51 ;  /* 0x0000003300337213 */ /* 0x000fe20000000000 */
[C---:B------:R-:W-:Y:S01]  /*5ed0*/  VIADD R188, R54.reuse, 0xb1 ;  /* 0x000000b136bc7836 */ /* 0x040fe20000000000 */
[----:B------:R-:W-:Y:S01]  /*5ee0*/  IABS R48, R48 ;  /* 0x0000003000307213 */ /* 0x000fe20000000000 */
[C---:B------:R-:W-:Y:S01]  /*5ef0*/  VIADD R205, R54.reuse, 0xb9 ;  /* 0x000000b936cd7836 */ /* 0x040fe20000000000 */
[----:B------:R-:W-:Y:S01]  /*5f00*/  I2FP.F32.S32 R51, R51 ;  /* 0x0000003300337245 */ /* 0x000fe20000201400 */
[----:B------:R-:W-:Y:S01]  /*5f10*/  IMAD.IADD R187, R27, 0x1, -R188 ;  /* 0x000000011bbb7824 */ /* 0x000fe200078e0abc */
[----:B------:R-:W-:Y:S01]  /*5f20*/  I2FP.F32.S32 R48, R48 ;  /* 0x0000003000307245 */ /* 0x000fe20000201400 */
[----:B------:R-:W-:Y:S01]  /*5f30*/  VIADD R189, R54, 0xb0 ;  /* 0x000000b036bd7836 */ /* 0x000fe20000000000 */
[----:B------:R-:W-:Y:S01]  /*5f40*/  FSEL R37, R37, -INF , !P1 ;  /* 0xff80000025257808 */ /* 0x000fe20004800000 */
[----:B------:R-:W-:Y:S01]  /*5f50*/  FFMA.FTZ R74, -R0, R51, R74 ;  /* 0x00000033004a7223 */ /* 0x000fe2000001014a */
[----:B------:R-:W-:Y:S01]  /*5f60*/  FSEL R32, R32, -INF , !P1 ;  /* 0xff80000020207808 */ /* 0x000fe20004800000 */
[----:B------:R-:W-:Y:S01]  /*5f70*/  FFMA.FTZ R89, -R0, R48, R89 ;  /* 0x0000003000597223 */ /* 0x000fe20000010159 */
[----:B------:R-:W-:Y:S01]  /*5f80*/  IABS R36, R36 ;  /* 0x0000002400247213 */ /* 0x000fe20000000000 */
[C---:B------:R-:W-:Y:S01]  /*5f90*/  IMAD.IADD R51, R49.reuse, 0x1, -R209 ;  /* 0x0000000131337824 */ /* 0x040fe200078e0ad1 */
[----:B------:R-:W-:Y:S01]  /*5fa0*/  IABS R43, R43 ;  /* 0x0000002b002b7213 */ /* 0x000fe20000000000 */
[----:B------:R-:W-:Y:S01]  /*5fb0*/  IMAD.IADD R48, R49, 0x1, -R200 ;  /* 0x0000000131307824 */ /* 0x000fe200078e0ac8 */
[----:B------:R-:W-:Y:S01]  /*5fc0*/  ISETP.GE.AND P1, PT, R35, R23, PT ;  /* 0x000000172300720c */ /* 0x000fe20003f26270 */
[----:B------:R-:W-:Y:S01]  /*5fd0*/  IMAD.IADD R35, R49, 0x1, -R35 ;  /* 0x0000000131237824 */ /* 0x000fe200078e0a23 */
        /* <DEDUP_REMOVED lines=8> */
[----:B------:R-:W-:Y:S01]  /*6060*/  IABS R213, R213 ;  /* 0x000000d500d57213 */ /* 0x000fe20000000000 */
[----:B------:R-:W-:Y:S01]  /*6070*/  IMAD.IADD R43, R49, 0x1, -R225 ;  /* 0x00000001312b7824 */ /* 0x000fe200078e0ae1 */
[----:B------:R-:W-:-:S02]  /*6080*/  IABS R56, R56 ;  /* 0x0000003800387213 */ /* 0x000fc40000000000 */
[----:B------:R-:W-:Y:S02]  /*6090*/  IABS R35, R35 ;  /* 0x0000002300237213 */ /* 0x000fe40000000000 */
[----:B------:R-:W-:Y:S02]  /*60a0*/  I2FP.F32.S32 R214, R214 ;  /* 0x000000d600d67245 */ /* 0x000fe40000201400 */
[----:B------:R-:W-:Y:S02]  /*60b0*/  IABS R28, R28 ;  /* 0x0000001c001c7213 */ /* 0x000fe40000000000 */
[----:B------:R-:W-:Y:S01]  /*60c0*/  I2FP.F32.S32 R215, R215 ;  /* 0x000000d700d77245 */ /* 0x000fe20000201400 */
[----:B------:R-:W-:Y:S01]  /*60d0*/  FFMA.FTZ R214, -R0, R214, R87 ;  /* 0x000000d600d67223 */ /* 0x000fe20000010157 */
[----:B------:R-:W-:Y:S01]  /*60e0*/  I2FP.F32.S32 R213, R213 ;  /* 0x000000d500d57245 */ /* 0x000fe20000201400 */
[----:B------:R-:W-:Y:S01]  /*60f0*/  VIADD R87, R54, 0xc1 ;  /* 0x000000c136577836 */ /* 0x000fe20000000000 */
[----:B------:R-:W-:Y:S01]  /*6100*/  IABS R199, R199 ;  /* 0x000000c700c77213 */ /* 0x000fe20000000000 */
[C---:B------:R-:W-:Y:S01]  /*6110*/  FFMA.FTZ R215, -R0.reuse, R215, R83 ;  /* 0x000000d700d77223 */ /* 0x040fe20000010153 */
[----:B------:R-:W-:Y:S01]  /*6120*/  IABS R51, R51 ;  /* 0x0000003300337213 */ /* 0x000fe20000000000 */
[----:B------:R-:W-:Y:S01]  /*6130*/  FFMA.FTZ R213, -R0, R213, R88 ;  /* 0x000000d500d57223 */ /* 0x000fe20000010158 */
[----:B------:R-:W-:Y:S01]  /*6140*/  I2FP.F32.S32 R56, R56 ;  /* 0x0000003800387245 */ /* 0x000fe20000201400 */
[C---:B------:R-:W-:Y:S01]  /*6150*/  VIADD R88, R54.reuse, 0xc0 ;  /* 0x000000c036587836 */ /* 0x040fe20000000000 */
[----:B------:R-:W-:Y:S01]  /*6160*/  IABS R48, R48 ;  /* 0x0000003000307213 */ /* 0x000fe20000000000 */
[----:B------:R-:W-:Y:S01]  /*6170*/  VIADD R83, R54, 0xc8 ;  /* 0x000000c836537836 */ /* 0x000fe20000000000 */
[----:B------:R-:W-:Y:S01]  /*6180*/  I2FP.F32.S32 R35, R35 ;  /* 0x0000002300237245 */ /* 0x000fe20000201400 */
[C---:B------:R-:W-:Y:S01]  /*6190*/  FFMA.FTZ R81, -R0.reuse, R56, R81 ;  /* 0x0000003800517223 */ /* 0x040fe20000010151 */
[----:B------:R-:W-:Y:S01]  /*61a0*/  IABS R55, R55 ;  /* 0x0000003700377213 */ /* 0x000fe20000000000 */
[----:B------:R-:W-:Y:S01]  /*61b0*/  IMAD.IADD R56, R49, 0x1, -R204 ;  /* 0x0000000131387824 */ /* 0x000fe200078e0acc */
[----:B------:R-:W-:Y:S01]  /*61c0*/  I2FP.F32.S32 R28, R28 ;  /* 0x0000001c001c7245 */ /* 0x000fe20000201400 */
[C---:B------:R-:W-:Y:S01]  /*61d0*/  FFMA.FTZ R79, -R0.reuse, R35, R79 ;  /* 0x00000023004f7223 */ /* 0x040fe2000001014f */
[----:B------:R-:W-:Y:S01]  /*61e0*/  I2FP.F32.S32 R199, R199 ;  /* 0x000000c700c77245 */ /* 0x000fe20000201400 */
[----:B------:R-:W-:Y:S01]  /*61f0*/  IMAD.IADD R167, R27, 0x1, -R88 ;  /* 0x000000011ba77824 */ /* 0x000fe200078e0a58 */
[----:B------:R-:W-:Y:S01]  /*6200*/  IABS R197, R197 ;  /* 0x000000c500c57213 */ /* 0x000fe20000000000 */
[C---:B------:R-:W-:Y:S01]  /*6210*/  FFMA.FTZ R28, -R0.reuse, R28, R58 ;  /* 0x0000001c001c7223 */ /* 0x040fe2000001013a */
[----:B------:R-:W-:Y:S01]  /*6220*/  FSEL R223, R223, -INF , !P2 ;  /* 0xff800000dfdf7808 */ /* 0x000fe20005000000 */
[----:B------:R-:W-:Y:S01]  /*6230*/  FFMA.FTZ R199, -R0, R199, R125 ;  /* 0x000000c700c77223 */ /* 0x000fe2000001017d */
[----:B------:R-:W-:Y:S01]  /*6240*/  FSEL R219, R75, -INF , !P2 ;  /* 0xff8000004bdb7808 */ /* 0x000fe20005000000 */
[----:B------:R-:W-:Y:S01]  /*6250*/  VIADD R125, R54, 0xb8 ;  /* 0x000000b8367d7836 */ /* 0x000fe20000000000 */
[----:B------:R-:W-:Y:S01]  /*6260*/  I2FP.F32.S32 R51, R51 ;  /* 0x0000003300337245 */ /* 0x000fe20000201400 */
[----:B------:R-:W-:Y:S01]  /*6270*/  IMAD.IADD R73, R27, 0x1, -R83 ;  /* 0x000000011b497824 */ /* 0x000fe200078e0a53 */
[----:B------:R-:W-:Y:S01]  /*6280*/  I2FP.F32.S32 R48, R48 ;  /* 0x0000003000307245 */ /* 0x000fe20000201400 */
[C---:B------:R-:W-:Y:S01]  /*6290*/  IMAD.IADD R101, R49.reuse, 0x1, -R125 ;  /* 0x0000000131657824 */ /* 0x040fe200078e0a7d */
[----:B------:R-:W-:Y:S01]  /*62a0*/  ISETP.GE.AND P2, PT, R208, R23, PT ;  /* 0x00000017d000720c */ /* 0x000fe20003f46270 */
[C---:B------:R-:W-:Y:S01]  /*62b0*/  FFMA.FTZ R85, -R0.reuse, R51, R85 ;  /* 0x0000003300557223 */ /* 0x040fe20000010155 */
[----:B------:R-:W-:Y:S01]  /*62c0*/  IABS R43, R43 ;  /* 0x0000002b002b7213 */ /* 0x000fe20000000000 */
[C---:B------:R-:W-:Y:S01]  /*62d0*/  FFMA.FTZ R110, -R0.reuse, R48, R110 ;  /* 0x00000030006e7223 */ /* 0x040fe2000001016e */
[----:B------:R-:W-:Y:S01]  /*62e0*/  IABS R221, R221 ;  /* 0x000000dd00dd7213 */ /* 0x000fe20000000000 */
[C---:B------:R-:W-:Y:S01]  /*62f0*/  IMAD.IADD R51, R49.reuse, 0x1, -R201 ;  /* 0x0000000131337824 */ /* 0x040fe200078e0ac9 */
[----:B------:R-:W-:Y:S01]  /*6300*/  I2FP.F32.S32 R55, R55 ;  /* 0x0000003700377245 */ /* 0x000fe20000201400 */
[----:B------:R-:W-:Y:S01]  /*6310*/  IMAD.IADD R48, R49, 0x1, -R190 ;  /* 0x0000000131307824 */ /* 0x000fe200078e0abe */
[----:B------:R-:W-:Y:S01]  /*6320*/  FSEL R35, R217, -INF , !P0 ;  /* 0xff800000d9237808 */ /* 0x000fe20004000000 */
[----:B------:R-:W-:Y:S01]  /*6330*/  IMAD.IADD R68, R49, 0x1, -R87 ;  /* 0x0000000131447824 */ /* 0x000fe200078e0a57 */
[----:B------:R-:W-:Y:S01]  /*6340*/  I2FP.F32.S32 R197, R197 ;  /* 0x000000c500c57245 */ /* 0x000fe20000201400 */
[----:B------:R-:W-:Y:S01]  /*6350*/  FFMA.FTZ R70, -R0, R55, R70 ;  /* 0x0000003700467223 */ /* 0x000fe20000010146 */
[----:B------:R-:W-:Y:S01]  /*6360*/  ISETP.GE.AND P0, PT, R210, R23, PT ;  /* 0x00000017d200720c */ /* 0x000fe20003f06270 */
[----:B------:R-:W-:Y:S01]  /*6370*/  FFMA.FTZ R55, -R0, R55, R65 ;  /* 0x0000003700377223 */ /* 0x000fe20000010141 */
[----:B------:R-:W-:Y:S01]  /*6380*/  FSEL R214, R214, -INF , !P2 ;  /* 0xff800000d6d67808 */ /* 0x000fe20005000000 */
[----:B------:R-:W-:Y:S01]  /*6390*/  FFMA.FTZ R197, -R0, R197, R129 ;  /* 0x000000c500c57223 */ /* 0x000fe20000010181 */
[----:B------:R-:W-:Y:S01]  /*63a0*/  FSEL R210, R89, -INF , !P2 ;  /* 0xff80000059d27808 */ /* 0x000fe20005000000 */
[----:B------:R-:W-:Y:S01]  /*63b0*/  IMAD.IADD R65, R27, 0x1, -R66 ;  /* 0x000000011b417824 */ /* 0x000fe200078e0a42 */
[----:B------:R-:W-:Y:S01]  /*63c0*/  I2FP.F32.S32 R43, R43 ;  /* 0x0000002b002b7245 */ /* 0x000fe20000201400 */
[C---:B------:R-:W-:Y:S01]  /*63d0*/  IMAD.IADD R67, R49.reuse, 0x1, -R83 ;  /* 0x0000000131437824 */ /* 0x040fe200078e0a53 */
[----:B------:R-:W-:Y:S01]  /*63e0*/  I2FP.F32.S32 R221, R221 ;  /* 0x000000dd00dd7245 */ /* 0x000fe20000201400 */
[----:B------:R-:W-:Y:S01]  /*63f0*/  VIADD R58, R54, 0xe0 ;  /* 0x000000e0363a7836 */ /* 0x000fe20000000000 */
[----:B------:R-:W-:Y:S01]  /*6400*/  IABS R53, R53 ;  /* 0x0000003500357213 */ /* 0x000fe20000000000 */
[----:B------:R-:W-:Y:S01]  /*6410*/  FFMA.FTZ R117, -R0, R43, R117 ;  /* 0x0000002b00757223 */ /* 0x000fe20000010175 */
[----:B------:R-:W-:Y:S01]  /*6420*/  ISETP.GE.AND P2, PT, R200, R23, PT ;  /* 0x00000017c800720c */ /* 0x000fe20003f46270 */
[----:B------:R-:W-:Y:S01]  /*6430*/  FFMA.FTZ R221, -R0, R221, R78 ;  /* 0x000000dd00dd7223 */ /* 0x000fe2000001014e */
[----:B------:R-:W-:Y:S01]  /*6440*/  IABS R56, R56 ;  /* 0x0000003800387213 */ /* 0x000fe20000000000 */
[----:B------:R-:W-:Y:S01]  /*6450*/  IMAD.IADD R43, R49, 0x1, -R205 ;  /* 0x00000001312b7824 */ /* 0x000fe200078e0acd */
[----:B------:R-:W-:Y:S01]  /*6460*/  IABS R202, R202 ;  /* 0x000000ca00ca7213 */ /* 0x000fe20000000000 */
[----:B------:R-:W-:Y:S01]  /*6470*/  IMAD.IADD R78, R27, 0x1, -R63 ;  /* 0x000000011b4e7824 */ /* 0x000fe200078e0a3f */
[----:B------:R-:W-:-:S02]  /*6480*/  IABS R198, R198 ;  /* 0x000000c600c67213 */ /* 0x000fc40000000000 */
[----:B------:R-:W-:Y:S02]  /*6490*/  FSEL R28, R28, -INF , !P6 ;  /* 0xff8000001c1c7808 */ /* 0x000fe40007000000 */
[----:B------:R-:W-:Y:S02]  /*64a0*/  FSEL R16, R16, -INF , !P6 ;  /* 0xff80000010107808 */ /* 0x000fe40007000000 */
[----:B------:R-:W-:Y:S02]  /*64b0*/  I2FP.F32.S32 R53, R53 ;  /* 0x0000003500357245 */ /* 0x000fe40000201400 */
[----:B------:R-:W-:Y:S01]  /*64c0*/  FSEL R129, R110, -INF , !P2 ;  /* 0xff8000006e817808 */ /* 0x000fe20005000000 */
[----:B------:R-:W-:Y:S01]  /*64d0*/  IMAD.IADD R110, R49, 0x1, -R188 ;  /* 0x00000001316e7824 */ /* 0x000fe200078e0abc */
[----:B------:R-:W-:Y:S01]  /*64e0*/  IADD3 R168, PT, PT, R27, -R125, RZ ;  /* 0x8000007d1ba87210 */ /* 0x000fe20007ffe0ff */
[----:B------:R-:W-:Y:S01]  /*64f0*/  FFMA.FTZ R84, -R0, R53, R84 ;  /* 0x0000003500547223 */ /* 0x000fe20000010154 */
[----:B------:R-:W-:Y:S01]  /*6500*/  IABS R167, R167 ;  /* 0x000000a700a77213 */ /* 0x000fe20000000000 */
[----:B------:R-:W-:Y:S01]  /*6510*/  IMAD.IADD R53, R49, 0x1, -R203 ;  /* 0x0000000131357824 */ /* 0x000fe200078e0acb */
[----:B------:R-:W-:-:S02]  /*6520*/  IABS R73, R73 ;  /* 0x0000004900497213 */ /* 0x000fc40000000000 */
[----:B------:R-:W-:Y:S02]  /*6530*/  ISETP.GE.AND P6, PT, R212, R23, PT ;  /* 0x00000017d400720c */ /* 0x000fe40003fc6270 */
[----:B------:R-:W-:Y:S02]  /*6540*/  FSEL R36, R220, -INF , !P5 ;  /* 0xff800000dc247808 */ /* 0x000fe40006800000 */
[----:B------:R-:W-:Y:S02]  /*6550*/  IABS R51, R51 ;  /* 0x0000003300337213 */ /* 0x000fe40000000000 */
[----:B------:R-:W-:Y:S02]  /*6560*/  I2FP.F32.S32 R56, R56 ;  /* 0x0000003800387245 */ /* 0x000fe40000201400 */
[----:B------:R-:W-:Y:S02]  /*6570*/  ISETP.GE.AND P5, PT, R211, R23, PT ;  /* 0x00000017d300720c */ /* 0x000fe40003fa6270 */
[----:B------:R-:W-:Y:S01]  /*6580*/  IABS R48, R48 ;  /* 0x0000003000307213 */ /* 0x000fe20000000000 */
[----:B------:R-:W-:Y:S01]  /*6590*/  FFMA.FTZ R98, -R0, R56, R98 ;  /* 0x0000003800627223 */ /* 0x000fe20000010162 */
[----:B------:R-:W-:-:S02]  /*65a0*/  I2FP.F32.S32 R202, R202 ;  /* 0x000000ca00ca7245 */ /* 0x000fc40000201400 */
[----:B------:R-:W-:Y:S02]  /*65b0*/  I2FP.F32.S32 R198, R198 ;  /* 0x000000c600c67245 */ /* 0x000fe40000201400 */
[----:B------:R-:W-:Y:S01]  /*65c0*/  IABS R168, R168 ;  /* 0x000000a800a87213 */ /* 0x000fe20000000000 */
[C---:B------:R-:W-:Y:S01]  /*65d0*/  FFMA.FTZ R202, -R0.reuse, R202, R97 ;  /* 0x000000ca00ca7223 */ /* 0x040fe20000010161 */
[----:B------:R-:W-:Y:S01]  /*65e0*/  IABS R65, R65 ;  /* 0x0000004100417213 */ /* 0x000fe20000000000 */
[----:B------:R-:W-:Y:S01]  /*65f0*/  FFMA.FTZ R198, -R0, R198, R100 ;  /* 0x000000c600c67223 */ /* 0x000fe20000010164 */
[----:B------:R-:W-:Y:S01]  /*6600*/  I2FP.F32.S32 R167, R167 ;  /* 0x000000a700a77245 */ /* 0x000fe20000201400 */
[C---:B------:R-:W-:Y:S01]  /*6610*/  IMAD.IADD R100, R27.reuse, 0x1, -R205 ;  /* 0x000000011b647824 */ /* 0x040fe200078e0acd */
[----:B------:R-:W-:Y:S01]  /*6620*/  I2FP.F32.S32 R73, R73 ;  /* 0x0000004900497245 */ /* 0x000fe20000201400 */
[----:B------:R-:W-:Y:S01]  /*6630*/  IMAD.IADD R97, R27, 0x1, -R87 ;  /* 0x000000011b617824 */ /* 0x000fe200078e0a57 */
[----:B------:R-:W-:Y:S01]  /*6640*/  FSEL R34, R34, -INF , !P6 ;  /* 0xff80000022227808 */ /* 0x000fe20007000000 */
[----:B------:R-:W-:Y:S01]  /*6650*/  FFMA.FTZ R167, -R0, R167, R144 ;  /* 0x000000a700a77223 */ /* 0x000fe20000010190 */
[----:B------:R-:W-:Y:S01]  /*6660*/  FSEL R220, R74, -INF , !P6 ;  /* 0xff8000004adc7808 */ /* 0x000fe20007000000 */
[----:B------:R-:W-:Y:S01]  /*6670*/  FFMA.FTZ R73, -R0, R73, R146 ;  /* 0x0000004900497223 */ /* 0x000fe20000010192 */
[----:B------:R-:W-:-:S02]  /*6680*/  I2FP.F32.S32 R51, R51 ;  /* 0x0000003300337245 */ /* 0x000fc40000201400 */
[----:B------:R-:W-:Y:S02]  /*6690*/  IABS R187, R187 ;  /* 0x000000bb00bb7213 */ /* 0x000fe40000000000 */
[----:B------:R-:W-:Y:S01]  /*66a0*/  ISETP.GE.AND P6, PT, R209, R23, PT ;  /* 0x00000017d100720c */ /* 0x000fe20003fc6270 */
[----:B------:R-:W-:Y:S01]  /*66b0*/  FFMA.FTZ R105, -R0, R51, R105 ;  /* 0x0000003300697223 */ /* 0x000fe20000010169 */
[----:B------:R-:W-:Y:S01]  /*66c0*/  FSEL R221, R221, -INF , !P5 ;  /* 0xff800000dddd7808 */ /* 0x000fe20006800000 */
[----:B------:R-:W-:Y:S01]  /*66d0*/  IMAD.IADD R51, R49, 0x1, -R189 ;  /* 0x0000000131337824 */ /* 0x000fe200078e0abd */
[----:B------:R-:W-:Y:S02]  /*66e0*/  FSEL R218, R81, -INF , !P5 ;  /* 0xff80000051da7808 */ /* 0x000fe40006800000 */
[----:B------:R-:W-:Y:S02]  /*66f0*/  IABS R110, R110 ;  /* 0x0000006e006e7213 */ /* 0x000fe40000000000 */
[----:B------:R-:W-:-:S02]  /*6700*/  IABS R101, R101 ;  /* 0x0000006500657213 */ /* 0x000fc40000000000 */
[----:B------:R-:W-:Y:S02]  /*6710*/  IABS R43, R43 ;  /* 0x0000002b002b7213 */ /* 0x000fe40000000000 */
[----:B------:R-:W-:Y:S02]  /*6720*/  I2FP.F32.S32 R48, R48 ;  /* 0x0000003000307245 */ /* 0x000fe40000201400 */
[----:B------:R-:W-:Y:S02]  /*6730*/  ISETP.GE.AND P5, PT, R204, R23, PT ;  /* 0x00000017cc00720c */ /* 0x000fe40003fa6270 */
[----:B------:R-:W-:Y:S01]  /*6740*/  I2FP.F32.S32 R168, R168 ;  /* 0x000000a800a87245 */ /* 0x000fe20000201400 */
[C---:B------:R-:W-:Y:S01]  /*6750*/  FFMA.FTZ R48, -R0.reuse, R48, R111 ;  /* 0x0000003000307223 */ /* 0x040fe2000001016f */
[----:B------:R-:W-:Y:S02]  /*6760*/  I2FP.F32.S32 R65, R65 ;  /* 0x0000004100417245 */ /* 0x000fe40000201400 */
[----:B------:R-:W-:Y:S01]  /*6770*/  I2FP.F32.S32 R187, R187 ;  /* 0x000000bb00bb7245 */ /* 0x000fe20000201400 */
[C---:B------:R-:W-:Y:S01]  /*6780*/  FFMA.FTZ R168, -R0.reuse, R168, R142 ;  /* 0x000000a800a87223 */ /* 0x040fe2000001018e */
[----:B------:R-:W-:Y:S01]  /*6790*/  FSEL R215, R215, -INF , !P6 ;  /* 0xff800000d7d77808 */ /* 0x000fe20007000000 */
[C---:B------:R-:W-:Y:S01]  /*67a0*/  FFMA.FTZ R65, -R0.reuse, R65, R148 ;  /* 0x0000004100417223 */ /* 0x040fe20000010194 */
[----:B------:R-:W-:Y:S01]  /*67b0*/  FSEL R211, R85, -INF , !P6 ;  /* 0xff80000055d37808 */ /* 0x000fe20007000000 */
[----:B------:R-:W-:Y:S01]  /*67c0*/  FFMA.FTZ R187, -R0, R187, R140 ;  /* 0x000000bb00bb7223 */ /* 0x000fe2000001018c */
[----:B------:R-:W-:-:S02]  /*67d0*/  I2FP.F32.S32 R110, R110 ;  /* 0x0000006e006e7245 */ /* 0x000fc40000201400 */
[----:B------:R-:W-:Y:S02]  /*67e0*/  I2FP.F32.S32 R101, R101 ;  /* 0x0000006500657245 */ /* 0x000fe40000201400 */
[----:B------:R-:W-:Y:S01]  /*67f0*/  I2FP.F32.S32 R43, R43 ;  /* 0x0000002b002b7245 */ /* 0x000fe20000201400 */
[C---:B------:R-:W-:Y:S01]  /*6800*/  FFMA.FTZ R110, -R0.reuse, R110, R120 ;  /* 0x0000006e006e7223 */ /* 0x040fe20000010178 */
[----:B------:R-:W-:Y:S01]  /*6810*/  ISETP.GE.AND P6, PT, R201, R23, PT ;  /* 0x00000017c900720c */ /* 0x000fe20003fc6270 */
[C---:B------:R-:W-:Y:S01]  /*6820*/  FFMA.FTZ R101, -R0.reuse, R101, R127 ;  /* 0x0000006500657223 */ /* 0x040fe2000001017f */
[----:B------:R-:W-:Y:S01]  /*6830*/  IABS R53, R53 ;  /* 0x0000003500357213 */ /* 0x000fe20000000000 */
[----:B------:R-:W-:Y:S01]  /*6840*/  FFMA.FTZ R43, -R0, R43, R137 ;  /* 0x0000002b002b7223 */ /* 0x000fe20000010189 */
[----:B------:R-:W-:Y:S02]  /*6850*/  FSEL R144, R206, -INF , !P5 ;  /* 0xff800000ce907808 */ /* 0x000fe40006800000 */
[----:B------:R-:W-:-:S02]  /*6860*/  FSEL R146, R98, -INF , !P5 ;  /* 0xff80000062927808 */ /* 0x000fc40006800000 */
[----:B------:R-:W-:Y:S02]  /*6870*/  ISETP.GE.AND P5, PT, R190, R23, PT ;  /* 0x00000017be00720c */ /* 0x000fe40003fa6270 */
[----:B------:R-:W-:Y:S02]  /*6880*/  IABS R100, R100 ;  /* 0x0000006400647213 */ /* 0x000fe40000000000 */
[----:B------:R-:W-:Y:S02]  /*6890*/  IABS R97, R97 ;  /* 0x0000006100617213 */ /* 0x000fe40000000000 */
[----:B------:R-:W-:Y:S02]  /*68a0*/  I2FP.F32.S32 R53, R53 ;  /* 0x0000003500357245 */ /* 0x000fe40000201400 */
[----:B------:R-:W-:Y:S02]  /*68b0*/  FSEL R142, R198, -INF , !P6 ;  /* 0xff800000c68e7808 */ /* 0x000fe40007000000 */
[----:B------:R-:W-:Y:S01]  /*68c0*/  FSEL R148, R105, -INF , !P6 ;  /* 0xff80000069947808 */ /* 0x000fe20007000000 */
[----:B------:R-:W-:Y:S01]  /*68d0*/  FFMA.FTZ R99, -R0, R53, R99 ;  /* 0x0000003500637223 */ /* 0x000fe20000010163 */
[----:B------:R-:W-:Y:S01]  /*68e0*/  IABS R196, R196 ;  /* 0x000000c400c47213 */ /* 0x000fe20000000000 */
[----:B------:R-:W-:Y:S01]  /*68f0*/  VIADD R53, R72, 0x68 ;  /* 0x0000006848357836 */ /* 0x000fe20000000000 */
[----:B------:R-:W-:-:S02]  /*6900*/  ISETP.GE.AND P6, PT, R188, R23, PT ;  /* 0x00000017bc00720c */ /* 0x000fc40003fc6270 */
[----:B------:R-:W-:Y:S02]  /*6910*/  IABS R51, R51 ;  /* 0x0000003300337213 */ /* 0x000fe40000000000 */
[----:B------:R-:W-:Y:S02]  /*6920*/  FSEL R137, R197, -INF , !P5 ;  /* 0xff800000c5897808 */ /* 0x000fe40006800000 */
[----:B------:R-:W-:Y:S01]  /*6930*/  FSEL R127, R48, -INF , !P5 ;  /* 0xff800000307f7808 */ /* 0x000fe20006800000 */
[----:B------:R-:W-:Y:S01]  /*6940*/  IMAD.IADD R48, R49, 0x1, -R169 ;  /* 0x0000000131307824 */ /* 0x000fe200078e0aa9 */
[C---:B------:R-:W-:Y:S02]  /*6950*/  ISETP.GE.AND P5, PT, R88.reuse, R23, PT ;  /* 0x000000175800720c */ /* 0x040fe40003fa6270 */
[----:B------:R-:W-:Y:S02]  /*6960*/  IADD3 R88, PT, PT, -R88, R49, RZ ;  /* 0x0000003158587210 */ /* 0x000fe40007ffe1ff */
        /* <DEDUP_REMOVED lines=8> */
[----:B------:R-:W-:Y:S02]  /*69f0*/  I2FP.F32.S32 R51, R51 ;  /* 0x0000003300337245 */ /* 0x000fe40000201400 */
[----:B------:R-:W-:-:S02]  /*6a00*/  FSEL R120, R187, -INF , !P6 ;  /* 0xff800000bb787808 */ /* 0x000fc40007000000 */
[----:B------:R-:W-:Y:S01]  /*6a10*/  FSEL R110, R110, -INF , !P6 ;  /* 0xff8000006e6e7808 */ /* 0x000fe20007000000 */
[----:B------:R-:W-:Y:S01]  /*6a20*/  FFMA.FTZ R111, -R0, R51, R119 ;  /* 0x00000033006f7223 */ /* 0x000fe20000010177 */
[-C--:B------:R-:W-:Y:S01]  /*6a30*/  ISETP.GE.AND P0, PT, R203, R23.reuse, PT ;  /* 0x00000017cb00720c */ /* 0x080fe20003f06270 */
[----:B------:R-:W-:Y:S01]  /*6a40*/  VIADD R51, R72, 0x60 ;  /* 0x0000006048337836 */ /* 0x000fe20000000000 */
[----:B------:R-:W-:Y:S02]  /*6a50*/  ISETP.GE.AND P6, PT, R83, R23, PT ;  /* 0x000000175300720c */ /* 0x000fe40003fc6270 */
[----:B------:R-:W-:Y:S02]  /*6a60*/  IABS R68, R68 ;  /* 0x0000004400447213 */ /* 0x000fe40000000000 */
[----:B------:R-:W-:Y:S02]  /*6a70*/  IABS R83, R88 ;  /* 0x0000005800537213 */ /* 0x000fe40000000000 */
[----:B------:R-:W-:-:S02]  /*6a80*/  FSEL R143, R202, -INF , !P0 ;  /* 0xff800000ca8f7808 */ /* 0x000fc40004000000 */
[----:B------:R-:W-:Y:S02]  /*6a90*/  FSEL R145, R99, -INF , !P0 ;  /* 0xff80000063917808 */ /* 0x000fe40004000000 */
[----:B------:R-:W-:Y:S02]  /*6aa0*/  I2FP.F32.S32 R68, R68 ;  /* 0x0000004400447245 */ /* 0x000fe40000201400 */
[----:B------:R-:W-:Y:S02]  /*6ab0*/  ISETP.GE.AND P0, PT, R189, R23, PT ;  /* 0x00000017bd00720c */ /* 0x000fe40003f06270 */
[----:B------:R-:W-:Y:S01]  /*6ac0*/  I2FP.F32.S32 R83, R83 ;  /* 0x0000005300537245 */ /* 0x000fe20000201400 */
[C---:B------:R-:W-:Y:S01]  /*6ad0*/  FFMA.FTZ R68, -R0.reuse, R68, R149 ;  /* 0x0000004400447223 */ /* 0x040fe20000010195 */
[----:B------:R-:W-:Y:S02]  /*6ae0*/  FSEL R140, R199, -INF , !P2 ;  /* 0xff800000c78c7808 */ /* 0x000fe40005000000 */
[----:B------:R-:W-:Y:S01]  /*6af0*/  ISETP.GE.AND P2, PT, R125, R23, PT ;  /* 0x000000177d00720c */ /* 0x000fe20003f46270 */
[----:B------:R-:W-:Y:S01]  /*6b00*/  FFMA.FTZ R83, -R0, R83, R147 ;  /* 0x0000005300537223 */ /* 0x000fe20000010193 */
[----:B------:R-:W-:-:S02]  /*6b10*/  FSEL R125, R196, -INF , !P0 ;  /* 0xff800000c47d7808 */ /* 0x000fc40004000000 */
[----:B------:R-:W-:Y:S02]  /*6b20*/  FSEL R111, R111, -INF , !P0 ;  /* 0xff8000006f6f7808 */ /* 0x000fe40004000000 */
[----:B------:R-:W-:Y:S02]  /*6b30*/  ISETP.GE.AND P0, PT, R87, R23, PT ;  /* 0x000000175700720c */ /* 0x000fe40003f06270 */
[----:B------:R-:W-:Y:S02]  /*6b40*/  FSEL R98, R167, -INF , !P5 ;  /* 0xff800000a7627808 */ /* 0x000fe40006800000 */
[----:B------:R-:W-:Y:S02]  /*6b50*/  FSEL R97, R97, -INF , !P0 ;  /* 0xff80000061617808 */ /* 0x000fe40004000000 */
[----:B------:R-:W-:Y:S02]  /*6b60*/  FSEL R68, R68, -INF , !P0 ;  /* 0xff80000044447808 */ /* 0x000fe40004000000 */
[----:B------:R-:W-:-:S02]  /*6b70*/  FSEL R83, R83, -INF , !P5 ;  /* 0xff80000053537808 */ /* 0x000fc40006800000 */
[-C--:B------:R-:W-:Y:S01]  /*6b80*/  ISETP.GE.AND P0, PT, R63, R23.reuse, PT ;  /* 0x000000173f00720c */ /* 0x080fe20003f06270 */
[----:B------:R-:W-:Y:S01]  /*6b90*/  IMAD.IADD R63, R49, 0x1, -R63 ;  /* 0x00000001313f7824 */ /* 0x000fe200078e0a3f */
[----:B------:R-:W-:Y:S02]  /*6ba0*/  FSEL R119, R168, -INF , !P2 ;  /* 0xff800000a8777808 */ /* 0x000fe40005000000 */
[----:B------:R-:W-:Y:S02]  /*6bb0*/  FSEL R101, R101, -INF , !P2 ;  /* 0xff80000065657808 */ /* 0x000fe40005000000 */
        /* <DEDUP_REMOVED lines=12> */
[----:B------:R-:W-:Y:S01]  /*6c80*/  IABS R222, R222 ;  /* 0x000000de00de7213 */ /* 0x000fe20000000000 */
[C---:B------:R-:W-:Y:S01]  /*6c90*/  FFMA.FTZ R63, -R0.reuse, R63, R77 ;  /* 0x0000003f003f7223 */ /* 0x040fe2000001014d */
[----:B------:R-:W-:Y:S01]  /*6ca0*/  I2FP.F32.S32 R66, R66 ;  /* 0x0000004200427245 */ /* 0x000fe20000201400 */
[----:B------:R-:W-:Y:S01]  /*6cb0*/  FFMA.FTZ R64, -R0, R64, R153 ;  /* 0x0000004000407223 */ /* 0x000fe20000010199 */
[----:B------:R-:W-:-:S02]  /*6cc0*/  I2FP.F32.S32 R222, R222 ;  /* 0x000000de00de7245 */ /* 0x000fc40000201400 */
[----:B------:R-:W-:Y:S01]  /*6cd0*/  FSEL R217, R79, -INF , !P1 ;  /* 0xff8000004fd97808 */ /* 0x000fe20004800000 */
[----:B------:R-:W-:Y:S01]  /*6ce0*/  FFMA.FTZ R66, -R0, R66, R154 ;  /* 0x0000004200427223 */ /* 0x000fe2000001019a */
[----:B------:R-:W-:Y:S01]  /*6cf0*/  FSEL R78, R78, -INF , !P0 ;  /* 0xff8000004e4e7808 */ /* 0x000fe20004000000 */
[----:B------:R-:W-:Y:S01]  /*6d00*/  FFMA.FTZ R222, -R0, R222, R76 ;  /* 0x000000de00de7223 */ /* 0x000fe2000001014c */
[----:B------:R-:W-:Y:S01]  /*6d10*/  FSEL R63, R63, -INF , !P0 ;  /* 0xff8000003f3f7808 */ /* 0x000fe20004000000 */
[----:B------:R-:W-:Y:S01]  /*6d20*/  IMAD.IADD R76, R27, 0x1, -R58 ;  /* 0x000000011b4c7824 */ /* 0x000fe200078e0a3a */
[----:B------:R-:W-:Y:S02]  /*6d30*/  FSEL R79, R160, -INF , !P5 ;  /* 0xff800000a04f7808 */ /* 0x000fe40006800000 */
[----:B------:R-:W-:Y:S02]  /*6d40*/  FSEL R64, R64, -INF , !P5 ;  /* 0xff80000040407808 */ /* 0x000fe40006800000 */
[----:B------:R-:W-:Y:S01]  /*6d50*/  ISETP.GE.AND P0, PT, R53, R23, PT ;  /* 0x000000173500720c */ /* 0x000fe20003f06270 */
[----:B------:R-:W-:Y:S01]  /*6d60*/  IMAD.IADD R53, R27, 0x1, -R53 ;  /* 0x000000011b357824 */ /* 0x000fe200078e0a35 */
[----:B------:R-:W-:-:S02]  /*6d70*/  FSEL R89, R65, -INF , !P2 ;  /* 0xff80000041597808 */ /* 0x000fc40005000000 */
[----:B------:R-:W-:Y:S02]  /*6d80*/  FSEL R66, R66, -INF , !P2 ;  /* 0xff80000042427808 */ /* 0x000fe40005000000 */
[-C--:B------:R-:W-:Y:S01]  /*6d90*/  ISETP.GE.AND P5, PT, R58, R23.reuse, PT ;  /* 0x000000173a00720c */ /* 0x080fe20003fa6270 */
[----:B------:R-:W-:Y:S01]  /*6da0*/  IMAD.IADD R58, R49, 0x1, -R58 ;  /* 0x00000001313a7824 */ /* 0x000fe200078e0a3a */
[----:B------:R-:W-:Y:S01]  /*6db0*/  ISETP.GE.AND P2, PT, R51, R23, PT ;  /* 0x000000173300720c */ /* 0x000fe20003f46270 */
[----:B------:R-:W-:Y:S01]  /*6dc0*/  IMAD.IADD R51, R27, 0x1, -R51 ;  /* 0x000000011b337824 */ /* 0x000fe200078e0a33 */
[----:B------:R-:W-:Y:S02]  /*6dd0*/  IABS R57, R53 ;  /* 0x0000003500397213 */ /* 0x000fe40000000000 */
[----:B------:R-:W-:Y:S01]  /*6de0*/  IABS R53, R58 ;  /* 0x0000003a00357213 */ /* 0x000fe20000000000 */
[----:B------:R-:W-:Y:S01]  /*6df0*/  VIADD R58, R72, 0x71 ;  /* 0x00000071483a7836 */ /* 0x000fe20000000000 */
[----:B------:R-:W-:-:S02]  /*6e00*/  IABS R51, R51 ;  /* 0x0000003300337213 */ /* 0x000fc40000000000 */
[----:B------:R-:W-:Y:S02]  /*6e10*/  I2FP.F32.S32 R53, R53 ;  /* 0x0000003500357245 */ /* 0x000fe40000201400 */
[----:B------:R-:W-:Y:S02]  /*6e20*/  I2FP.F32.S32 R51, R51 ;  /* 0x0000003300337245 */ /* 0x000fe40000201400 */
[----:B------:R-:W-:Y:S01]  /*6e30*/  FSEL R222, R222, -INF , !P1 ;  /* 0xff800000dede7808 */ /* 0x000fe20004800000 */
[C---:B------:R-:W-:Y:S01]  /*6e40*/  FFMA.FTZ R53, -R0.reuse, R53, R158 ;  /* 0x0000003500357223 */ /* 0x040fe2000001019e */
[----:B------:R-:W-:Y:S01]  /*6e50*/  ISETP.GE.AND P1, PT, R207, R23, PT ;  /* 0x00000017cf00720c */ /* 0x000fe20003f26270 */
[----:B------:R-:W-:Y:S01]  /*6e60*/  FFMA.FTZ R91, -R0, R51, R91 ;  /* 0x00000033005b7223 */ /* 0x000fe2000001015b */
[----:B------:R-:W-:Y:S01]  /*6e70*/  IMAD.IADD R51, R45, 0x1, R47 ;  /* 0x000000012d337824 */ /* 0x000fe200078e022f */
[----:B------:R-:W-:Y:S02]  /*6e80*/  IABS R67, R67 ;  /* 0x0000004300437213 */ /* 0x000fe40000000000 */
[----:B------:R-:W-:Y:S01]  /*6e90*/  FSEL R61, R53, -INF , !P5 ;  /* 0xff800000353d7808 */ /* 0x000fe20006800000 */
[----:B------:R-:W-:Y:S01]  /*6ea0*/  VIADD R53, R51, 0x60 ;  /* 0x0000006033357836 */ /* 0x000fe20000000000 */
[----:B------:R-:W-:-:S02]  /*6eb0*/  FSEL R213, R213, -INF , !P1 ;  /* 0xff800000d5d57808 */ /* 0x000fc40004800000 */
[----:B------:R-:W-:Y:S01]  /*6ec0*/  FSEL R209, R90, -INF , !P1 ;  /* 0xff8000005ad17808 */ /* 0x000fe20004800000 */
[----:B------:R-:W-:Y:S01]  /*6ed0*/  IMAD.IADD R53, R49, 0x1, -R53 ;  /* 0x0000000131357824 */ /* 0x000fe200078e0a35 */
[----:B------:R-:W-:Y:S02]  /*6ee0*/  ISETP.GE.AND P1, PT, R225, R23, PT ;  /* 0x00000017e100720c */ /* 0x000fe40003f26270 */
[----:B------:R-:W-:Y:S02]  /*6ef0*/  IABS R48, R48 ;  /* 0x0000003000307213 */ /* 0x000fe40000000000 */
[----:B------:R-:W-:Y:S02]  /*6f00*/  IABS R53, R53 ;  /* 0x0000003500357213 */ /* 0x000fe40000000000 */
[----:B------:R-:W-:Y:S02]  /*6f10*/  FSEL R138, R128, -INF , !P1 ;  /* 0xff800000808a7808 */ /* 0x000fe40004800000 */
[----:B------:R-:W-:-:S02]  /*6f20*/  I2FP.F32.S32 R67, R67 ;  /* 0x0000004300437245 */ /* 0x000fc40000201400 */
[----:B------:R-:W-:Y:S02]  /*6f30*/  FSEL R128, R117, -INF , !P1 ;  /* 0xff80000075807808 */ /* 0x000fe40004800000 */
[----:B------:R-:W-:Y:S01]  /*6f40*/  I2FP.F32.S32 R53, R53 ;  /* 0x0000003500357245 */ /* 0x000fe20000201400 */
[C---:B------:R-:W-:Y:S01]  /*6f50*/  FFMA.FTZ R67, -R0.reuse, R67, R152 ;  /* 0x0000004300437223 */ /* 0x040fe20000010198 */
[----:B------:R-:W-:Y:S02]  /*6f60*/  ISETP.GE.AND P1, PT, R205, R23, PT ;  /* 0x00000017cd00720c */ /* 0x000fe40003f26270 */
[----:B------:R-:W-:Y:S01]  /*6f70*/  I2FP.F32.S32 R48, R48 ;  /* 0x0000003000307245 */ /* 0x000fe20000201400 */
[----:B------:R-:W-:Y:S01]  /*6f80*/  FFMA.FTZ R92, -R0, R53, R92 ;  /* 0x00000035005c7223 */ /* 0x000fe2000001015c */
[----:B------:R-:W-:Y:S01]  /*6f90*/  FSEL R117, R100, -INF , !P1 ;  /* 0xff80000064757808 */ /* 0x000fe20004800000 */
[----:B------:R-:W-:Y:S01]  /*6fa0*/  VIADD R53, R51, 0x69 ;  /* 0x0000006933357836 */ /* 0x000fe20000000000 */
[----:B------:R-:W-:Y:S01]  /*6fb0*/  FSEL R100, R43, -INF , !P1 ;  /* 0xff8000002b647808 */ /* 0x000fe20004800000 */
[----:B------:R-:W-:Y:S01]  /*6fc0*/  FFMA.FTZ R48, -R0, R48, R80 ;  /* 0x0000003000307223 */ /* 0x000fe20000010150 */
[----:B------:R-:W-:Y:S01]  /*6fd0*/  ISETP.GE.AND P1, PT, R169, R23, PT ;  /* 0x00000017a900720c */ /* 0x000fe20003f26270 */
[----:B------:R-:W-:Y:S01]  /*6fe0*/  VIADD R43, R72, 0x61 ;  /* 0x00000061482b7836 */ /* 0x000fe20000000000 */
[----:B------:R-:W-:Y:S01]  /*6ff0*/  FSEL R90, R73, -INF , !P6 ;  /* 0xff800000495a7808 */ /* 0x000fe20007000000 */
[----:B------:R-:W-:Y:S01]  /*7000*/  IMAD.IADD R53, R49, 0x1, -R53 ;  /* 0x0000000131357824 */ /* 0x000fe200078e0a35 */
[----:B------:R-:W-:-:S02]  /*7010*/  FSEL R67, R67, -INF , !P6 ;  /* 0xff80000043437808 */ /* 0x000fc40007000000 */
[-C--:B------:R-:W-:Y:S01]  /*7020*/  ISETP.GE.AND P6, PT, R62, R23.reuse, PT ;  /* 0x000000173e00720c */ /* 0x080fe20003fc6270 */
[----:B------:R-:W-:Y:S01]  /*7030*/  IMAD.IADD R62, R49, 0x1, -R62 ;  /* 0x00000001313e7824 */ /* 0x000fe200078e0a3e */
[----:B------:R-:W-:Y:S02]  /*7040*/  FSEL R80, R159, -INF , !P1 ;  /* 0xff8000009f507808 */ /* 0x000fe40004800000 */
[----:B------:R-:W-:Y:S01]  /*7050*/  FSEL R65, R48, -INF , !P1 ;  /* 0xff80000030417808 */ /* 0x000fe20004800000 */
[----:B------:R-:W-:Y:S01]  /*7060*/  VIADD R48, R72, 0x69 ;  /* 0x0000006948307836 */ /* 0x000fe20000000000 */
[----:B------:R-:W-:Y:S01]  /*7070*/  ISETP.GE.AND P1, PT, R43, R23, PT ;  /* 0x000000172b00720c */ /* 0x000fe20003f26270 */
[C---:B------:R-:W-:Y:S01]  /*7080*/  IMAD.IADD R43, R27.reuse, 0x1, -R43 ;  /* 0x000000011b2b7824 */ /* 0x040fe200078e0a2b */
[----:B------:R-:W-:Y:S01]  /*7090*/  IABS R53, R53 ;  /* 0x0000003500357213 */ /* 0x000fe20000000000 */
[----:B------:R-:W-:Y:S01]  /*70a0*/  IMAD.IADD R56, R27, 0x1, -R48 ;  /* 0x000000011b387824 */ /* 0x000fe200078e0a30 */
[----:B------:R-:W-:-:S02]  /*70b0*/  IABS R62, R62 ;  /* 0x0000003e003e7213 */ /* 0x000fc40000000000 */
[----:B------:R-:W-:Y:S02]  /*70c0*/  IABS R43, R43 ;  /* 0x0000002b002b7213 */ /* 0x000fe40000000000 */
[----:B------:R-:W-:Y:S02]  /*70d0*/  I2FP.F32.S32 R53, R53 ;  /* 0x0000003500357245 */ /* 0x000fe40000201400 */
[----:B------:R-:W-:Y:S02]  /*70e0*/  I2FP.F32.S32 R62, R62 ;  /* 0x0000003e003e7245 */ /* 0x000fe40000201400 */
[----:B------:R-:W-:Y:S01]  /*70f0*/  I2FP.F32.S32 R43, R43 ;  /* 0x0000002b002b7245 */ /* 0x000fe20000201400 */
[C---:B------:R-:W-:Y:S01]  /*7100*/  FFMA.FTZ R104, -R0.reuse, R53, R104 ;  /* 0x0000003500687223 */ /* 0x040fe20000010168 */
[C---:B------:R-:W-:Y:S02]  /*7110*/  VIADD R53, R51.reuse, 0x71 ;  /* 0x0000007133357836 */ /* 0x040fe40000000000 */
[----:B------:R-:W-:Y:S01]  /*7120*/  FFMA.FTZ R62, -R0, R62, R155 ;  /* 0x0000003e003e7223 */ /* 0x000fe2000001019b */
[----:B------:R-:W-:Y:S01]  /*7130*/  FSEL R77, R162, -INF , !P6 ;  /* 0xff800000a24d7808 */ /* 0x000fe20007000000 */
[----:B------:R-:W-:Y:S01]  /*7140*/  FFMA.FTZ R95, -R0, R43, R95 ;  /* 0x0000002b005f7223 */ /* 0x000fe2000001015f */
[----:B------:R-:W-:Y:S01]  /*7150*/  VIADD R43, R51, 0x59 ;  /* 0x00000059332b7836 */ /* 0x000fe20000000000 */
[----:B------:R-:W-:Y:S01]  /*7160*/  IABS R76, R76 ;  /* 0x0000004c004c7213 */ /* 0x000fe20000000000 */
[C---:B------:R-:W-:Y:S01]  /*7170*/  IMAD.IADD R53, R49.reuse, 0x1, -R53 ;  /* 0x0000000131357824 */ /* 0x040fe200078e0a35 */
[----:B------:R-:W-:Y:S01]  /*7180*/  FSEL R62, R62, -INF , !P6 ;  /* 0xff8000003e3e7808 */ /* 0x000fe20007000000 */
[C---:B------:R-:W-:Y:S01]  /*7190*/  IMAD.IADD R43, R49.reuse, 0x1, -R43 ;  /* 0x00000001312b7824 */ /* 0x040fe200078e0a2b */
[----:B------:R-:W-:Y:S01]  /*71a0*/  ISETP.GE.AND P6, PT, R48, R23, PT ;  /* 0x000000173000720c */ /* 0x000fe20003fc6270 */
[----:B------:R-:W-:Y:S01]  /*71b0*/  IMAD.IADD R48, R49, 0x1, -R54 ;  /* 0x0000000131307824 */ /* 0x000fe200078e0a36 */
[----:B------:R-:W-:-:S02]  /*71c0*/  IABS R53, R53 ;  /* 0x0000003500357213 */ /* 0x000fc40000000000 */
[----:B------:R-:W-:Y:S02]  /*71d0*/  I2FP.F32.S32 R76, R76 ;  /* 0x0000004c004c7245 */ /* 0x000fe40000201400 */
[----:B------:R-:W-:Y:S02]  /*71e0*/  IABS R56, R56 ;  /* 0x0000003800387213 */ /* 0x000fe40000000000 */
[----:B------:R-:W-:Y:S01]  /*71f0*/  IABS R48, R48 ;  /* 0x0000003000307213 */ /* 0x000fe20000000000 */
[----:B------:R-:W-:Y:S01]  /*7200*/  FFMA.FTZ R76, -R0, R76, R163 ;  /* 0x0000004c004c7223 */ /* 0x000fe200000101a3 */
[----:B------:R-:W-:Y:S02]  /*7210*/  IABS R43, R43 ;  /* 0x0000002b002b7213 */ /* 0x000fe40000000000 */
[----:B------:R-:W-:Y:S02]  /*7220*/  I2FP.F32.S32 R53, R53 ;  /* 0x0000003500357245 */ /* 0x000fe40000201400 */
[----:B------:R-:W-:-:S02]  /*7230*/  I2FP.F32.S32 R57, R57 ;  /* 0x0000003900397245 */ /* 0x000fc40000201400 */
[----:B------:R-:W-:Y:S01]  /*7240*/  I2FP.F32.S32 R56, R56 ;  /* 0x0000003800387245 */ /* 0x000fe20000201400 */
[C---:B------:R-:W-:Y:S01]  /*7250*/  FFMA.FTZ R107, -R0.reuse, R53, R107 ;  /* 0x00000035006b7223 */ /* 0x040fe2000001016b */
[----:B------:R-:W-:Y:S01]  /*7260*/  I2FP.F32.S32 R48, R48 ;  /* 0x0000003000307245 */ /* 0x000fe20000201400 */
[----:B------:R-:W-:Y:S01]  /*7270*/  VIADD R53, R51, 0x80 ;  /* 0x0000008033357836 */ /* 0x000fe20000000000 */
[----:B------:R-:W-:Y:S01]  /*7280*/  I2FP.F32.S32 R43, R43 ;  /* 0x0000002b002b7245 */ /* 0x000fe20000201400 */
[C---:B------:R-:W-:Y:S01]  /*7290*/  FFMA.FTZ R96, -R0.reuse, R57, R96 ;  /* 0x0000003900607223 */ /* 0x040fe20000010160 */
[C---:B------:R-:W-:Y:S01]  /*72a0*/  FFMA.FTZ R103, -R0.reuse, R56, R103 ;  /* 0x0000003800677223 */ /* 0x040fe20000010167 */
[----:B------:R-:W-:Y:S01]  /*72b0*/  FFMA.FTZ R48, -R0, R48, R21 ;  /* 0x0000003000307223 */ /* 0x000fe20000010115 */
[----:B------:R-:W-:Y:S01]  /*72c0*/  FSEL R76, R76, -INF , !P5 ;  /* 0xff8000004c4c7808 */ /* 0x000fe20006800000 */
[----:B------:R-:W-:Y:S01]  /*72d0*/  FFMA.FTZ R86, -R0, R43, R86 ;  /* 0x0000002b00567223 */ /* 0x000fe20000010156 */
[C---:B------:R-:W-:Y:S01]  /*72e0*/  ISETP.GE.AND P5, PT, R72.reuse, R23, PT ;  /* 0x000000174800720c */ /* 0x040fe20003fa6270 */
[C---:B------:R-:W-:Y:S01]  /*72f0*/  VIADD R57, R72.reuse, 0x70 ;  /* 0x0000007048397836 */ /* 0x040fe20000000000 */
[----:B------:R-:W-:Y:S01]  /*7300*/  FSEL R152, R69, -INF , !P3 ;  /* 0xff80000045987808 */ /* 0x000fe20005800000 */
[----:B------:R-:W-:Y:S01]  /*7310*/  VIADD R56, R72, 0x78 ;  /* 0x0000007848387836 */ /* 0x000fe20000000000 */
[----:B------:R-:W-:Y:S01]  /*7320*/  FSEL R84, R70, -INF , !P5 ;  /* 0xff80000046547808 */ /* 0x000fe20006800000 */
[----:B------:R-:W-:Y:S01]  /*7330*/  IMAD.IADD R53, R49, 0x1, -R53 ;  /* 0x0000000131357824 */ /* 0x000fe200078e0a35 */
[----:B------:R-:W-:Y:S01]  /*7340*/  FSEL R48, R48, -INF , !P5 ;  /* 0xff80000030307808 */ /* 0x000fe20006800000 */
[----:B------:R-:W-:Y:S01]  /*7350*/  VIADD R21, R51, 0x61 ;  /* 0x0000006133157836 */ /* 0x000fe20000000000 */
[----:B------:R-:W-:-:S02]  /*7360*/  FSEL R149, R86, -INF , !P3 ;  /* 0xff80000056957808 */ /* 0x000fc40005800000 */
[-C--:B------:R-:W-:Y:S01]  /*7370*/  ISETP.GE.AND P5, PT, R57, R23.reuse, PT ;  /* 0x000000173900720c */ /* 0x080fe20003fa6270 */
[C---:B------:R-:W-:Y:S01]  /*7380*/  IMAD.IADD R57, R27.reuse, 0x1, -R57 ;  /* 0x000000011b397824 */ /* 0x040fe200078e0a39 */
[----:B------:R-:W-:Y:S01]  /*7390*/  ISETP.GE.AND P3, PT, R56, R23, PT ;  /* 0x000000173800720c */ /* 0x000fe20003f66270 */
[----:B------:R-:W-:Y:S01]  /*73a0*/  IMAD.IADD R56, R27, 0x1, -R56 ;  /* 0x000000011b387824 */ /* 0x000fe200078e0a38 */
[----:B------:R-:W-:Y:S01]  /*73b0*/  IABS R53, R53 ;  /* 0x0000003500357213 */ /* 0x000fe20000000000 */
[----:B------:R-:W-:Y:S01]  /*73c0*/  IMAD.IADD R21, R49, 0x1, -R21 ;  /* 0x0000000131157824 */ /* 0x000fe200078e0a15 */
[----:B------:R-:W-:Y:S02]  /*73d0*/  FSEL R43, R55, -INF , !P4 ;  /* 0xff800000372b7808 */ /* 0x000fe40006000000 */
[----:B------:R-:W-:Y:S02]  /*73e0*/  IADD3 R55, PT, PT, R27, -R58, RZ ;  /* 0x8000003a1b377210 */ /* 0x000fe40007ffe0ff */
[----:B------:R-:W-:-:S02]  /*73f0*/  I2FP.F32.S32 R53, R53 ;  /* 0x0000003500357245 */ /* 0x000fc40000201400 */
[----:B------:R-:W-:Y:S02]  /*7400*/  IABS R57, R57 ;  /* 0x0000003900397213 */ /* 0x000fe40000000000 */
[----:B------:R-:W-:Y:S01]  /*7410*/  IABS R56, R56 ;  /* 0x0000003800387213 */ /* 0x000fe20000000000 */
[----:B------:R-:W-:Y:S01]  /*7420*/  FFMA.FTZ R116, -R0, R53, R116 ;  /* 0x0000003500747223 */ /* 0x000fe20000010174 */
[----:B------:R-:W-:Y:S01]  /*7430*/  IABS R21, R21 ;  /* 0x0000001500157213 */ /* 0x000fe20000000000 */
[----:B------:R-:W2:Y:S01]  /*7440*/  LD.E R53, desc[UR4][R2.64+0xdc] ;  /* 0x0000dc0402357980 */ /* 0x000ea2000c101900 */
[----:B------:R-:W-:Y:S02]  /*7450*/  IABS R55, R55 ;  /* 0x0000003700377213 */ /* 0x000fe40000000000 */
[----:B------:R-:W-:Y:S02]  /*7460*/  I2FP.F32.S32 R57, R57 ;  /* 0x0000003900397245 */ /* 0x000fe40000201400 */
[----:B------:R-:W-:-:S02]  /*7470*/  I2FP.F32.S32 R56, R56 ;  /* 0x0000003800387245 */ /* 0x000fc40000201400 */
[----:B------:R-:W-:Y:S01]  /*7480*/  I2FP.F32.S32 R21, R21 ;  /* 0x0000001500157245 */ /* 0x000fe20000201400 */
[C---:B------:R-:W-:Y:S01]  /*7490*/  FFMA.FTZ R106, -R0.reuse, R57, R106 ;  /* 0x00000039006a7223 */ /* 0x040fe2000001016a */
[----:B------:R-:W-:Y:S01]  /*74a0*/  I2FP.F32.S32 R55, R55 ;  /* 0x0000003700377245 */ /* 0x000fe20000201400 */
[----:B------:R-:W-:Y:S01]  /*74b0*/  FFMA.FTZ R113, -R0, R56, R113 ;  /* 0x0000003800717223 */ /* 0x000fe20000010171 */
[----:B------:R-:W-:Y:S02]  /*74c0*/  VIADD R57, R72, 0x79 ;  /* 0x0000007948397836 */ /* 0x000fe40000000000 */
[----:B------:R-:W-:Y:S01]  /*74d0*/  FFMA.FTZ R94, -R0, R21, R94 ;  /* 0x00000015005e7223 */ /* 0x000fe2000001015e */
[----:B------:R-:W-:Y:S02]  /*74e0*/  VIADD R56, R72, 0x80 ;  /* 0x0000008048387836 */ /* 0x000fe40000000000 */
[----:B------:R-:W-:Y:S01]  /*74f0*/  FFMA.FTZ R108, -R0, R55, R108 ;  /* 0x00000037006c7223 */ /* 0x000fe2000001016c */
[----:B------:R-:W-:Y:S01]  /*7500*/  VIADD R21, R51, 0x70 ;  /* 0x0000007033157836 */ /* 0x000fe20000000000 */
[----:B------:R-:W-:Y:S01]  /*7510*/  FSEL R147, R91, -INF , !P2 ;  /* 0xff8000005b937808 */ /* 0x000fe20005000000 */
[----:B------:R-:W-:Y:S01]  /*7520*/  VIADD R55, R51, 0x68 ;  /* 0x0000006833377836 */ /* 0x000fe20000000000 */
[----:B------:R-:W-:Y:S01]  /*7530*/  FSEL R153, R92, -INF , !P2 ;  /* 0xff8000005c997808 */ /* 0x000fe20005000000 */
[----:B------:R-:W-:Y:S01]  /*7540*/  IMAD.IADD R21, R49, 0x1, -R21 ;  /* 0x0000000131157824 */ /* 0x000fe200078e0a15 */
[----:B------:R-:W-:Y:S01]  /*7550*/  FSEL R167, R95, -INF , !P1 ;  /* 0xff8000005fa77808 */ /* 0x000fe20004800000 */
[----:B------:R-:W-:Y:S01]  /*7560*/  IMAD.IADD R55, R49, 0x1, -R55 ;  /* 0x0000000131377824 */ /* 0x000fe200078e0a37 */
[----:B------:R-:W-:-:S02]  /*7570*/  FSEL R160, R94, -INF , !P1 ;  /* 0xff8000005ea07808 */ /* 0x000fc40004800000 */
[-C--:B------:R-:W-:Y:S01]  /*7580*/  ISETP.GE.AND P2, PT, R57, R23.reuse, PT ;  /* 0x000000173900720c */ /* 0x080fe20003f46270 */
[C---:B------:R-:W-:Y:S01]  /*7590*/  IMAD.IADD R57, R27.reuse, 0x1, -R57 ;  /* 0x000000011b397824 */ /* 0x040fe200078e0a39 */
[----:B------:R-:W-:Y:S01]  /*75a0*/  ISETP.GE.AND P1, PT, R56, R23, PT ;  /* 0x000000173800720c */ /* 0x000fe20003f26270 */
[----:B------:R-:W-:Y:S01]  /*75b0*/  IMAD.IADD R56, R27, 0x1, -R56 ;  /* 0x000000011b387824 */ /* 0x000fe200078e0a38 */
        /* <DEDUP_REMOVED lines=10> */
[----:B------:R-:W-:Y:S02]  /*7660*/  VIADD R56, R72, 0x88 ;  /* 0x0000008848387836 */ /* 0x000fe40000000000 */
[----:B------:R-:W-:Y:S01]  /*7670*/  FFMA.FTZ R109, -R0, R21, R109 ;  /* 0x00000015006d7223 */ /* 0x000fe2000001016d */
[----:B------:R-:W-:-:S02]  /*7680*/  VIADD R57, R72, 0x89 ;  /* 0x0000008948397836 */ /* 0x000fc40000000000 */
[----:B------:R-:W-:Y:S01]  /*7690*/  FFMA.FTZ R102, -R0, R55, R102 ;  /* 0x0000003700667223 */ /* 0x000fe20000010166 */
[----:B------:R-:W-:Y:S01]  /*76a0*/  VIADD R55, R72, 0x81 ;  /* 0x0000008148377836 */ /* 0x000fe20000000000 */
[----:B------:R-:W-:Y:S01]  /*76b0*/  FSEL R154, R103, -INF , !P6 ;  /* 0xff800000679a7808 */ /* 0x000fe20007000000 */
[----:B------:R-:W-:Y:S01]  /*76c0*/  VIADD R21, R51, 0x78 ;  /* 0x0000007833157836 */ /* 0x000fe20000000000 */
[----:B------:R-:W-:Y:S02]  /*76d0*/  FSEL R158, R104, -INF , !P6 ;  /* 0xff800000689e7808 */ /* 0x000fe40007000000 */
[----:B------:R-:W-:Y:S01]  /*76e0*/  FSEL R206, R106, -INF , !P5 ;  /* 0xff8000006ace7808 */ /* 0x000fe20006800000 */
[----:B------:R-:W-:Y:S01]  /*76f0*/  IMAD.IADD R21, R49, 0x1, -R21 ;  /* 0x0000000131157824 */ /* 0x000fe200078e0a15 */
[----:B------:R-:W-:Y:S02]  /*7700*/  FSEL R200, R109, -INF , !P5 ;  /* 0xff8000006dc87808 */ /* 0x000fe40006800000 */
[----:B------:R-:W-:-:S02]  /*7710*/  FSEL R155, R96, -INF , !P0 ;  /* 0xff800000609b7808 */ /* 0x000fc40004000000 */
[----:B------:R-:W-:Y:S02]  /*7720*/  FSEL R159, R102, -INF , !P0 ;  /* 0xff800000669f7808 */ /* 0x000fe40004000000 */
[-C--:B------:R-:W-:Y:S01]  /*7730*/  ISETP.GE.AND P6, PT, R56, R23.reuse, PT ;  /* 0x000000173800720c */ /* 0x080fe20003fc6270 */
[----:B------:R-:W-:Y:S01]  /*7740*/  IMAD.IADD R56, R27, 0x1, -R56 ;  /* 0x000000011b387824 */ /* 0x000fe200078e0a38 */
[-C--:B------:R-:W-:Y:S01]  /*7750*/  ISETP.GE.AND P5, PT, R57, R23.reuse, PT ;  /* 0x000000173900720c */ /* 0x080fe20003fa6270 */
[----:B------:R-:W-:Y:S01]  /*7760*/  IMAD.IADD R57, R27, 0x1, -R57 ;  /* 0x000000011b397824 */ /* 0x000fe200078e0a39 */
[----:B------:R-:W-:Y:S01]  /*7770*/  ISETP.GE.AND P0, PT, R55, R23, PT ;  /* 0x000000173700720c */ /* 0x000fe20003f06270 */
[----:B------:R-:W-:Y:S01]  /*7780*/  IMAD.IADD R55, R27, 0x1, -R55 ;  /* 0x000000011b377824 */ /* 0x000fe200078e0a37 */
[----:B------:R-:W-:Y:S02]  /*7790*/  IABS R56, R56 ;  /* 0x0000003800387213 */ /* 0x000fe40000000000 */
        /* <DEDUP_REMOVED lines=9> */
[----:B------:R-:W-:Y:S01]  /*7830*/  FSEL R81, R59, -INF , !P4 ;  /* 0xff8000003b517808 */ /* 0x000fe20006000000 */
[----:B------:R-:W-:Y:S01]  /*7840*/  FFMA.FTZ R114, -R0, R21, R114 ;  /* 0x0000001500727223 */ /* 0x000fe20000010172 */
[----:B------:R-:W-:Y:S01]  /*7850*/  ISETP.GE.AND P4, PT, R58, R23, PT ;  /* 0x000000173a00720c */ /* 0x000fe20003f86270 */
[----:B------:R-:W-:Y:S01]  /*7860*/  FFMA.FTZ R122, -R0, R55, R122 ;  /* 0x00000037007a7223 */ /* 0x000fe2000001017a */
[C---:B------:R-:W-:Y:S01]  /*7870*/  IADD3 R57, PT, PT, R72.reuse, 0x90, RZ ;  /* 0x0000009048397810 */ /* 0x040fe20007ffe0ff */
[----:B------:R-:W-:Y:S01]  /*7880*/  VIADD R56, R72, 0x91 ;  /* 0x0000009148387836 */ /* 0x000fe20000000000 */
[----:B------:R-:W-:Y:S01]  /*7890*/  FSEL R197, R108, -INF , !P4 ;  /* 0xff8000006cc57808 */ /* 0x000fe20006000000 */
[----:B------:R-:W-:Y:S01]  /*78a0*/  VIADD R55, R51, 0x79 ;  /* 0x0000007933377836 */ /* 0x000fe20000000000 */
[----:B------:R-:W-:Y:S01]  /*78b0*/  FSEL R205, R107, -INF , !P4 ;  /* 0xff8000006bcd7808 */ /* 0x000fe20006000000 */
[----:B------:R-:W-:Y:S01]  /*78c0*/  VIADD R21, R51, 0x81 ;  /* 0x0000008133157836 */ /* 0x000fe20000000000 */
[-C--:B------:R-:W-:Y:S01]  /*78d0*/  ISETP.GE.AND P4, PT, R57, R23.reuse, PT ;  /* 0x000000173900720c */ /* 0x080fe20003f86270 */
[----:B------:R-:W-:Y:S01]  /*78e0*/  IMAD.IADD R57, R27, 0x1, -R57 ;  /* 0x000000011b397824 */ /* 0x000fe200078e0a39 */
[----:B------:R-:W-:Y:S01]  /*78f0*/  FSEL R202, R113, -INF , !P3 ;  /* 0xff80000071ca7808 */ /* 0x000fe20005800000 */
[C---:B------:R-:W-:Y:S01]  /*7900*/  IMAD.IADD R55, R49.reuse, 0x1, -R55 ;  /* 0x0000000131377824 */ /* 0x040fe200078e0a37 */
        /* <DEDUP_REMOVED lines=14> */
[----:B------:R-:W-:-:S02]  /*79f0*/  VIADD R57, R72, 0x98 ;  /* 0x0000009848397836 */ /* 0x000fc40000000000 */
[----:B------:R-:W-:Y:S01]  /*7a00*/  FFMA.FTZ R135, -R0, R56, R135 ;  /* 0x0000003800877223 */ /* 0x000fe20000010187 */
[----:B------:R-:W-:Y:S02]  /*7a10*/  VIADD R56, R72, 0x99 ;  /* 0x0000009948387836 */ /* 0x000fe40000000000 */
[----:B------:R-:W-:Y:S01]  /*7a20*/  FFMA.FTZ R121, -R0, R21, R121 ;  /* 0x0000001500797223 */ /* 0x000fe20000010179 */
[----:B------:R-:W-:Y:S01]  /*7a30*/  VIADD R55, R51, 0x88 ;  /* 0x0000008833377836 */ /* 0x000fe20000000000 */
[----:B------:R-:W-:Y:S01]  /*7a40*/  FSEL R201, R115, -INF , !P2 ;  /* 0xff80000073c97808 */ /* 0x000fe20005000000 */
[----:B------:R-:W-:Y:S01]  /*7a50*/  VIADD R21, R51, 0x89 ;  /* 0x0000008933157836 */ /* 0x000fe20000000000 */
[----:B------:R-:W-:Y:S02]  /*7a60*/  FSEL R203, R112, -INF , !P2 ;  /* 0xff80000070cb7808 */ /* 0x000fe40005000000 */
[----:B------:R-:W-:Y:S01]  /*7a70*/  ISETP.GE.AND P2, PT, R57, R23, PT ;  /* 0x000000173900720c */ /* 0x000fe20003f46270 */
[----:B------:R-:W-:Y:S01]  /*7a80*/  IMAD.IADD R57, R27, 0x1, -R57 ;  /* 0x000000011b397824 */ /* 0x000fe200078e0a39 */
[----:B------:R-:W-:-:S02]  /*7a90*/  FSEL R208, R118, -INF , !P1 ;  /* 0xff80000076d07808 */ /* 0x000fc40004800000 */
[----:B------:R-:W-:Y:S02]  /*7aa0*/  FSEL R190, R116, -INF , !P1 ;  /* 0xff80000074be7808 */ /* 0x000fe40004800000 */
[----:B------:R-:W-:Y:S01]  /*7ab0*/  ISETP.GE.AND P1, PT, R56, R23, PT ;  /* 0x000000173800720c */ /* 0x000fe20003f26270 */
[----:B------:R-:W-:Y:S02]  /*7ac0*/  IMAD.IADD R56, R27, 0x1, -R56 ;  /* 0x000000011b387824 */ /* 0x000fe400078e0a38 */
[C---:B------:R-:W-:Y:S02]  /*7ad0*/  IMAD.IADD R55, R49.reuse, 0x1, -R55 ;  /* 0x0000000131377824 */ /* 0x040fe400078e0a37 */
[----:B------:R-:W-:Y:S01]  /*7ae0*/  IMAD.IADD R21, R49, 0x1, -R21 ;  /* 0x0000000131157824 */ /* 0x000fe200078e0a15 */
[----:B------:R-:W-:Y:S02]  /*7af0*/  IABS R57, R57 ;  /* 0x0000003900397213 */ /* 0x000fe40000000000 */
[----:B------:R-:W-:-:S02]  /*7b00*/  IABS R56, R56 ;  /* 0x0000003800387213 */ /* 0x000fc40000000000 */
[----:B------:R-:W-:Y:S02]  /*7b10*/  IABS R55, R55 ;  /* 0x0000003700377213 */ /* 0x000fe40000000000 */
[----:B------:R-:W-:Y:S02]  /*7b20*/  IABS R21, R21 ;  /* 0x0000001500157213 */ /* 0x000fe40000000000 */
[----:B------:R-:W-:Y:S02]  /*7b30*/  I2FP.F32.S32 R58, R57 ;  /* 0x00000039003a7245 */ /* 0x000fe40000201400 */
[----:B------:R-:W-:Y:S02]  /*7b40*/  I2FP.F32.S32 R57, R56 ;  /* 0x0000003800397245 */ /* 0x000fe40000201400 */
[----:B------:R-:W-:Y:S02]  /*7b50*/  I2FP.F32.S32 R56, R55 ;  /* 0x0000003700387245 */ /* 0x000fe40000201400 */
[----:B------:R-:W-:Y:S01]  /*7b60*/  I2FP.F32.S32 R55, R21 ;  /* 0x0000001500377245 */ /* 0x000fe20000201400 */
[----:B------:R-:W-:-:S02]  /*7b70*/  VIADD R72, R72, 0xa0 ;  /* 0x000000a048487836 */ /* 0x000fc40000000000 */
[C---:B------:R-:W-:Y:S01]  /*7b80*/  FFMA.FTZ R134, -R0.reuse, R58, R134 ;  /* 0x0000003a00867223 */ /* 0x040fe20000010186 */
[C---:B------:R-:W-:Y:S02]  /*7b90*/  VIADD R58, R51.reuse, 0x99 ;  /* 0x00000099333a7836 */ /* 0x040fe40000000000 */
[C---:B------:R-:W-:Y:S01]  /*7ba0*/  FFMA.FTZ R136, -R0.reuse, R57, R136 ;  /* 0x0000003900887223 */ /* 0x040fe20000010188 */
[C---:B------:R-:W-:Y:S01]  /*7bb0*/  FFMA.FTZ R123, -R0.reuse, R56, R123 ;  /* 0x00000038007b7223 */ /* 0x040fe2000001017b */
[----:B------:R-:W-:Y:S01]  /*7bc0*/  FFMA.FTZ R124, -R0, R55, R124 ;  /* 0x00000037007c7223 */ /* 0x000fe2000001017c */
[----:B------:R-:W-:Y:S01]  /*7bd0*/  FSEL R207, R122, -INF , !P0 ;  /* 0xff8000007acf7808 */ /* 0x000fe20004000000 */
[----:B------:R-:W-:Y:S01]  /*7be0*/  VIADD R57, R51, 0x90 ;  /* 0x0000009033397836 */ /* 0x000fe20000000000 */
[----:B------:R-:W-:Y:S01]  /*7bf0*/  FSEL R189, R121, -INF , !P0 ;  /* 0xff80000079bd7808 */ /* 0x000fe20004000000 */
[C---:B------:R-:W-:Y:S01]  /*7c00*/  VIADD R56, R51.reuse, 0x91 ;  /* 0x0000009133387836 */ /* 0x040fe20000000000 */
[----:B------:R-:W-:Y:S01]  /*7c10*/  ISETP.GE.AND P0, PT, R72, R23, PT ;  /* 0x000000174800720c */ /* 0x000fe20003f06270 */
[----:B------:R-:W-:-:S02]  /*7c20*/  VIADD R55, R51, 0x98 ;  /* 0x0000009833377836 */ /* 0x000fc40000000000 */
[----:B------:R-:W-:Y:S02]  /*7c30*/  VIADD R60, R51, 0xa0 ;  /* 0x000000a0333c7836 */ /* 0x000fe40000000000 */
[----:B------:R-:W-:Y:S02]  /*7c40*/  IMAD.IADD R51, R49, 0x1, -R58 ;  /* 0x0000000131337824 */ /* 0x000fe400078e0a3a */
[----:B------:R-:W-:Y:S02]  /*7c50*/  IMAD.IADD R72, R27, 0x1, -R72 ;  /* 0x000000011b487824 */ /* 0x000fe400078e0a48 */
[C---:B------:R-:W-:Y:S01]  /*7c60*/  IMAD.IADD R57, R49.reuse, 0x1, -R57 ;  /* 0x0000000131397824 */ /* 0x040fe200078e0a39 */
[----:B------:R-:W-:Y:S01]  /*7c70*/  IABS R51, R51 ;  /* 0x0000003300337213 */ /* 0x000fe20000000000 */
[C---:B------:R-:W-:Y:S02]  /*7c80*/  IMAD.IADD R56, R49.reuse, 0x1, -R56 ;  /* 0x0000000131387824 */ /* 0x040fe400078e0a38 */
[C---:B------:R-:W-:Y:S01]  /*7c90*/  IMAD.IADD R55, R49.reuse, 0x1, -R55 ;  /* 0x0000000131377824 */ /* 0x040fe200078e0a37 */
[----:B------:R-:W-:Y:S01]  /*7ca0*/  IABS R72, R72 ;  /* 0x0000004800487213 */ /* 0x000fe20000000000 */
[----:B------:R-:W-:Y:S01]  /*7cb0*/  IMAD.IADD R60, R49, 0x1, -R60 ;  /* 0x00000001313c7824 */ /* 0x000fe200078e0a3c */
[----:B------:R-:W-:-:S02]  /*7cc0*/  IABS R57, R57 ;  /* 0x0000003900397213 */ /* 0x000fc40000000000 */
[----:B------:R-:W-:Y:S02]  /*7cd0*/  IABS R56, R56 ;  /* 0x0000003800387213 */ /* 0x000fe40000000000 */
[----:B------:R-:W-:Y:S02]  /*7ce0*/  IABS R55, R55 ;  /* 0x0000003700377213 */ /* 0x000fe40000000000 */
[----:B------:R-:W-:Y:S02]  /*7cf0*/  I2FP.F32.S32 R51, R51 ;  /* 0x0000003300337245 */ /* 0x000fe40000201400 */
[----:B------:R-:W-:Y:S02]  /*7d00*/  I2FP.F32.S32 R72, R72 ;  /* 0x0000004800487245 */ /* 0x000fe40000201400 */
[----:B------:R-:W-:Y:S01]  /*7d10*/  IABS R60, R60 ;  /* 0x0000003c003c7213 */ /* 0x000fe20000000000 */
[----:B------:R-:W-:Y:S01]  /*7d20*/  FFMA.FTZ R141, -R0, R51, R141 ;  /* 0x00000033008d7223 */ /* 0x000fe2000001018d */
[----:B------:R-:W-:-:S02]  /*7d30*/  I2FP.F32.S32 R57, R57 ;  /* 0x0000003900397245 */ /* 0x000fc40000201400 */
[----:B------:R-:W-:Y:S02]  /*7d40*/  I2FP.F32.S32 R56, R56 ;  /* 0x0000003800387245 */ /* 0x000fe40000201400 */
[----:B------:R-:W-:Y:S01]  /*7d50*/  I2FP.F32.S32 R55, R55 ;  /* 0x0000003700377245 */ /* 0x000fe20000201400 */
[C---:B------:R-:W-:Y:S01]  /*7d60*/  FFMA.FTZ R21, -R0.reuse, R72, R156 ;  /* 0x0000004800157223 */ /* 0x040fe2000001019c */
[----:B------:R-:W-:Y:S01]  /*7d70*/  I2FP.F32.S32 R60, R60 ;  /* 0x0000003c003c7245 */ /* 0x000fe20000201400 */
[C---:B------:R-:W-:Y:S01]  /*7d80*/  FFMA.FTZ R132, -R0.reuse, R57, R132 ;  /* 0x0000003900847223 */ /* 0x040fe20000010184 */
[C---:B------:R-:W-:Y:S01]  /*7d90*/  FFMA.FTZ R133, -R0.reuse, R56, R133 ;  /* 0x0000003800857223 */ /* 0x040fe20000010185 */
[----:B------:R-:W-:Y:S01]  /*7da0*/  FFMA.FTZ R139, -R0, R55, R139 ;  /* 0x00000037008b7223 */ /* 0x000fe2000001018b */
[C---:B------:R-:W-:Y:S01]  /*7db0*/  IADD3 R59, PT, PT, R54.reuse, 0xe1, RZ ;  /* 0x000000e1363b7810 */ /* 0x040fe20007ffe0ff */
[C---:B------:R-:W-:Y:S01]  /*7dc0*/  VIADD R58, R54.reuse, 0xe8 ;  /* 0x000000e8363a7836 */ /* 0x040fe20000000000 */
[----:B------:R-:W-:Y:S01]  /*7dd0*/  FSEL R156, R141, -INF , !P1 ;  /* 0xff8000008d9c7808 */ /* 0x000fe20004800000 */
[----:B------:R-:W-:-:S02]  /*7de0*/  VIADD R57, R54, 0xe9 ;  /* 0x000000e936397836 */ /* 0x000fc40000000000 */
[----:B------:R-:W-:Y:S01]  /*7df0*/  FFMA.FTZ R60, -R0, R60, R157 ;  /* 0x0000003c003c7223 */ /* 0x000fe2000001019d */
[C---:B------:R-:W-:Y:S01]  /*7e00*/  VIADD R56, R54.reuse, 0xf0 ;  /* 0x000000f036387836 */ /* 0x040fe20000000000 */
[----:B------:R-:W-:Y:S01]  /*7e10*/  FSEL R141, R21, -INF , !P0 ;  /* 0xff800000158d7808 */ /* 0x000fe20004000000 */
[C---:B------:R-:W-:Y:S02]  /*7e20*/  VIADD R55, R54.reuse, 0xf1 ;  /* 0x000000f136377836 */ /* 0x040fe40000000000 */
[----:B------:R-:W-:Y:S01]  /*7e30*/  VIADD R51, R54, 0xf8 ;  /* 0x000000f836337836 */ /* 0x000fe20000000000 */
[----:B------:R-:W-:Y:S01]  /*7e40*/  FMNMX3.FTZ R21, R84, R50, R81, !PT ;  /* 0x0000003254157276 */ /* 0x000fe20007810051 */
[----:B------:R-:W-:Y:S01]  /*7e50*/  VIADD R54, R54, 0xf9 ;  /* 0x000000f936367836 */ /* 0x000fe20000000000 */
[----:B------:R-:W-:Y:S01]  /*7e60*/  FSEL R199, R126, -INF , !P6 ;  /* 0xff8000007ec77808 */ /* 0x000fe20007000000 */
[----:B------:R-:W-:Y:S01]  /*7e70*/  IMAD.IADD R74, R27, 0x1, -R59 ;  /* 0x000000011b4a7824 */ /* 0x000fe200078e0a3b */
[----:B------:R-:W-:Y:S01]  /*7e80*/  FSEL R187, R123, -INF , !P6 ;  /* 0xff8000007bbb7808 */ /* 0x000fe20007000000 */
[----:B------:R-:W-:Y:S01]  /*7e90*/  IMAD.IADD R73, R27, 0x1, -R58 ;  /* 0x000000011b497824 */ /* 0x000fe200078e0a3a */
[----:B------:R-:W-:Y:S01]  /*7ea0*/  FSEL R198, R131, -INF , !P5 ;  /* 0xff80000083c67808 */ /* 0x000fe20006800000 */
[C---:B------:R-:W-:Y:S01]  /*7eb0*/  IMAD.IADD R72, R27.reuse, 0x1, -R57 ;  /* 0x000000011b487824 */ /* 0x040fe200078e0a39 */
[----:B------:R-:W-:Y:S01]  /*7ec0*/  FSEL R169, R124, -INF , !P5 ;  /* 0xff8000007ca97808 */ /* 0x000fe20006800000 */
[C---:B------:R-:W-:Y:S01]  /*7ed0*/  IMAD.IADD R71, R27.reuse, 0x1, -R56 ;  /* 0x000000011b477824 */ /* 0x040fe200078e0a38 */
[----:B------:R-:W-:Y:S01]  /*7ee0*/  FSEL R196, R130, -INF , !P4 ;  /* 0xff80000082c47808 */ /* 0x000fe20006000000 */
[C---:B------:R-:W-:Y:S01]  /*7ef0*/  IMAD.IADD R70, R27.reuse, 0x1, -R55 ;  /* 0x000000011b467824 */ /* 0x040fe200078e0a37 */
[----:B------:R-:W-:Y:S01]  /*7f00*/  FSEL R162, R132, -INF , !P4 ;  /* 0xff80000084a27808 */ /* 0x000fe20006000000 */
[----:B------:R-:W-:Y:S01]  /*7f10*/  IMAD.IADD R69, R27, 0x1, -R51 ;  /* 0x000000011b457824 */ /* 0x000fe200078e0a33 */
[----:B------:R-:W-:-:S02]  /*7f20*/  FSEL R188, R135, -INF , !P3 ;  /* 0xff80000087bc7808 */ /* 0x000fc40005800000 */
[----:B------:R-:W-:Y:S02]  /*7f30*/  FSEL R161, R133, -INF , !P3 ;  /* 0xff80000085a17808 */ /* 0x000fe40005800000 */
[----:B------:R-:W-:Y:S02]  /*7f40*/  FSEL R168, R134, -INF , !P2 ;  /* 0xff80000086a87808 */ /* 0x000fe40005000000 */
[----:B------:R-:W-:Y:S02]  /*7f50*/  FSEL R157, R139, -INF , !P2 ;  /* 0xff8000008b9d7808 */ /* 0x000fe40005000000 */
[----:B------:R-:W-:Y:S02]  /*7f60*/  FSEL R163, R136, -INF , !P1 ;  /* 0xff80000088a37808 */ /* 0x000fe40004800000 */
[-C--:B------:R-:W-:Y:S01]  /*7f70*/  ISETP.GE.AND P6, PT, R59, R23.reuse, PT ;  /* 0x000000173b00720c */ /* 0x080fe20003fc6270 */
[C---:B------:R-:W-:Y:S01]  /*7f80*/  IMAD.IADD R59, R49.reuse, 0x1, -R59 ;  /* 0x00000001313b7824 */ /* 0x040fe200078e0a3b */
[-C--:B------:R-:W-:Y:S01]  /*7f90*/  ISETP.GE.AND P5, PT, R58, R23.reuse, PT ;  /* 0x000000173a00720c */ /* 0x080fe20003fa6270 */
[----:B------:R-:W-:Y:S01]  /*7fa0*/  IMAD.IADD R58, R49, 0x1, -R58 ;  /* 0x00000001313a7824 */ /* 0x000fe200078e0a3a */
        /* <DEDUP_REMOVED lines=8> */
[----:B------:R-:W-:Y:S01]  /*8030*/  FSEL R136, R60, -INF , !P0 ;  /* 0xff8000003c887808 */ /* 0x000fe20004000000 */
[----:B------:R-:W-:Y:S01]  /*8040*/  IMAD.IADD R27, R27, 0x1, -R54 ;  /* 0x000000011b1b7824 */ /* 0x000fe200078e0a36 */
[----:B------:R-:W-:Y:S01]  /*8050*/  FMNMX3.FTZ R21, R21, R82, R30, !PT ;  /* 0x0000005215157276 */ /* 0x000fe2000781001e */
[----:B------:R-:W-:Y:S01]  /*8060*/  IMAD.IADD R49, R49, 0x1, -R54 ;  /* 0x0000000131317824 */ /* 0x000fe200078e0a36 */
[----:B------:R-:W-:-:S02]  /*8070*/  ISETP.GE.AND P0, PT, R54, R23, PT ;  /* 0x000000173600720c */ /* 0x000fc40003f06270 */
        /* <DEDUP_REMOVED lines=39> */
[----:B------:R-:W-:Y:S02]  /*82f0*/  IABS R74, R74 ;  /* 0x0000004a004a7213 */ /* 0x000fe40000000000 */
[----:B------:R-:W-:Y:S02]  /*8300*/  FMNMX3.FTZ R21, R21, R137, R125, !PT ;  /* 0x0000008915157276 */ /* 0x000fe4000781007d */
[----:B------:R-:W-:-:S02]  /*8310*/  FMNMX3.FTZ R54, R54, R129, R128, !PT ;  /* 0x0000008136367276 */ /* 0x000fc40007810080 */
[----:B------:R-:W-:Y:S02]  /*8320*/  I2FP.F32.S32 R74, R74 ;  /* 0x0000004a004a7245 */ /* 0x000fe40000201400 */
[----:B------:R-:W-:Y:S02]  /*8330*/  FMNMX3.FTZ R21, R21, R120, R119, !PT ;  /* 0x0000007815157276 */ /* 0x000fe40007810077 */
[----:B------:R-:W-:Y:S02]  /*8340*/  IABS R73, R73 ;  /* 0x0000004900497213 */ /* 0x000fe40000000000 */
[----:B------:R-:W-:Y:S01]  /*8350*/  FMNMX3.FTZ R54, R54, R127, R111, !PT ;  /* 0x0000007f36367276 */ /* 0x000fe2000781006f */
[----:B------:R-:W-:Y:S01]  /*8360*/  FFMA.FTZ R4, -R0, R74, R4 ;  /* 0x0000004a00047223 */ /* 0x000fe20000010104 */
[----:B------:R-:W-:Y:S02]  /*8370*/  FMNMX3.FTZ R21, R21, R117, R98, !PT ;  /* 0x0000007515157276 */ /* 0x000fe40007810062 */
[----:B------:R-:W-:-:S02]  /*8380*/  I2FP.F32.S32 R73, R73 ;  /* 0x0000004900497245 */ /* 0x000fc40000201400 */
[----:B------:R-:W-:Y:S02]  /*8390*/  FMNMX3.FTZ R54, R54, R110, R101, !PT ;  /* 0x0000006e36367276 */ /* 0x000fe40007810065 */
[----:B------:R-:W-:Y:S01]  /*83a0*/  FMNMX3.FTZ R21, R21, R97, R90, !PT ;  /* 0x0000006115157276 */ /* 0x000fe2000781005a */
[----:B------:R-:W-:Y:S01]  /*83b0*/  FFMA.FTZ R6, -R0, R73, R6 ;  /* 0x0000004900067223 */ /* 0x000fe20000010106 */
[----:B------:R-:W-:Y:S02]  /*83c0*/  FSEL R75, R4, -INF , !P6 ;  /* 0xff800000044b7808 */ /* 0x000fe40007000000 */
[----:B------:R-:W-:Y:S02]  /*83d0*/  IABS R72, R72 ;  /* 0x0000004800487213 */ /* 0x000fe40000000000 */
[----:B------:R-:W-:Y:S02]  /*83e0*/  IABS R71, R71 ;  /* 0x0000004700477213 */ /* 0x000fe40000000000 */
[----:B------:R-:W-:-:S02]  /*83f0*/  FMNMX3.FTZ R4, R54, R100, R83, !PT ;  /* 0x0000006436047276 */ /* 0x000fc40007810053 */
[----:B------:R-:W-:Y:S02]  /*8400*/  IABS R59, R59 ;  /* 0x0000003b003b7213 */ /* 0x000fe40000000000 */
[----:B------:R-:W-:Y:S02]  /*8410*/  IABS R58, R58 ;  /* 0x0000003a003a7213 */ /* 0x000fe40000000000 */
[----:B------:R-:W-:Y:S02]  /*8420*/  FMNMX3.FTZ R21, R21, R89, R80, !PT ;  /* 0x0000005915157276 */ /* 0x000fe40007810050 */
[----:B------:R-:W-:Y:S02]  /*8430*/  IABS R70, R70 ;  /* 0x0000004600467213 */ /* 0x000fe40000000000 */
[----:B------:R-:W-:Y:S02]  /*8440*/  I2FP.F32.S32 R72, R72 ;  /* 0x0000004800487245 */ /* 0x000fe40000201400 */
[----:B------:R-:W-:-:S02]  /*8450*/  I2FP.F32.S32 R71, R71 ;  /* 0x0000004700477245 */ /* 0x000fc40000201400 */
[----:B------:R-:W-:Y:S02]  /*8460*/  IABS R69, R69 ;  /* 0x0000004500457213 */ /* 0x000fe40000000000 */
[----:B------:R-:W-:Y:S02]  /*8470*/  FMNMX3.FTZ R4, R4, R68, R67, !PT ;  /* 0x0000004404047276 */ /* 0x000fe40007810043 */
[----:B------:R-:W-:Y:S02]  /*8480*/  FSEL R74, R6, -INF , !P5 ;  /* 0xff800000064a7808 */ /* 0x000fe40006800000 */
[----:B------:R-:W-:Y:S02]  /*8490*/  I2FP.F32.S32 R59, R59 ;  /* 0x0000003b003b7245 */ /* 0x000fe40000201400 */
[----:B------:R-:W-:Y:S02]  /*84a0*/  IABS R57, R57 ;  /* 0x0000003900397213 */ /* 0x000fe40000000000 */
[----:B------:R-:W-:-:S02]  /*84b0*/  IABS R56, R56 ;  /* 0x0000003800387213 */ /* 0x000fc40000000000 */
[----:B------:R-:W-:Y:S02]  /*84c0*/  I2FP.F32.S32 R58, R58 ;  /* 0x0000003a003a7245 */ /* 0x000fe40000201400 */
[----:B------:R-:W-:Y:S01]  /*84d0*/  FMNMX3.FTZ R6, R21, R79, R78, !PT ;  /* 0x0000004f15067276 */ /* 0x000fe2000781004e */
[C---:B------:R-:W-:Y:S01]  /*84e0*/  FFMA.FTZ R7, -R0.reuse, R72, R7 ;  /* 0x0000004800077223 */ /* 0x040fe20000010107 */
[----:B------:R-:W-:Y:S01]  /*84f0*/  I2FP.F32.S32 R70, R70 ;  /* 0x0000004600467245 */ /* 0x000fe20000201400 */
[----:B------:R-:W-:Y:S01]  /*8500*/  FFMA.FTZ R10, -R0, R71, R10 ;  /* 0x00000047000a7223 */ /* 0x000fe2000001010a */
[----:B------:R-:W-:Y:S02]  /*8510*/  IABS R27, R27 ;  /* 0x0000001b001b7213 */ /* 0x000fe40000000000 */
[----:B------:R-:W-:Y:S02]  /*8520*/  I2FP.F32.S32 R69, R69 ;  /* 0x0000004500457245 */ /* 0x000fe40000201400 */
[----:B------:R-:W-:Y:S01]  /*8530*/  FMNMX3.FTZ R4, R4, R66, R65, !PT ;  /* 0x0000004204047276 */ /* 0x000fe20007810041 */
[C---:B------:R-:W-:Y:S01]  /*8540*/  FFMA.FTZ R5, -R0.reuse, R59, R5 ;  /* 0x0000003b00057223 */ /* 0x040fe20000010105 */
[----:B------:R-:W-:Y:S01]  /*8550*/  I2FP.F32.S32 R57, R57 ;  /* 0x0000003900397245 */ /* 0x000fe20000201400 */
[----:B------:R-:W-:Y:S01]  /*8560*/  FFMA.FTZ R8, -R0, R58, R8 ;  /* 0x0000003a00087223 */ /* 0x000fe20000010108 */
[----:B------:R-:W-:-:S02]  /*8570*/  I2FP.F32.S32 R56, R56 ;  /* 0x0000003800387245 */ /* 0x000fc40000201400 */
[----:B------:R-:W-:Y:S02]  /*8580*/  IABS R55, R55 ;  /* 0x0000003700377213 */ /* 0x000fe40000000000 */
[----:B------:R-:W-:Y:S02]  /*8590*/  IABS R51, R51 ;  /* 0x0000003300337213 */ /* 0x000fe40000000000 */
[----:B------:R-:W-:Y:S01]  /*85a0*/  FMNMX3.FTZ R6, R6, R77, R76, !PT ;  /* 0x0000004d06067276 */ /* 0x000fe2000781004c */
[C---:B------:R-:W-:Y:S01]  /*85b0*/  FFMA.FTZ R12, -R0.reuse, R70, R12 ;  /* 0x00000046000c7223 */ /* 0x040fe2000001010c */
[----:B------:R-:W-:Y:S01]  /*85c0*/  I2FP.F32.S32 R27, R27 ;  /* 0x0000001b001b7245 */ /* 0x000fe20000201400 */
[----:B------:R-:W-:Y:S01]  /*85d0*/  FFMA.FTZ R15, -R0, R69, R15 ;  /* 0x00000045000f7223 */ /* 0x000fe2000001010f */
[----:B------:R-:W-:Y:S01]  /*85e0*/  FMNMX3.FTZ R4, R4, R64, R63, !PT ;  /* 0x0000004004047276 */ /* 0x000fe2000781003f */
[C---:B------:R-:W-:Y:S01]  /*85f0*/  FFMA.FTZ R9, -R0.reuse, R57, R9 ;  /* 0x0000003900097223 */ /* 0x040fe20000010109 */
[----:B------:R-:W-:Y:S01]  /*8600*/  IABS R49, R49 ;  /* 0x0000003100317213 */ /* 0x000fe20000000000 */
[----:B------:R-:W-:Y:S01]  /*8610*/  FFMA.FTZ R13, -R0, R56, R13 ;  /* 0x00000038000d7223 */ /* 0x000fe2000001010d */
[----:B------:R-:W-:-:S02]  /*8620*/  I2FP.F32.S32 R55, R55 ;  /* 0x0000003700377245 */ /* 0x000fc40000201400 */
[----:B------:R-:W-:Y:S02]  /*8630*/  I2FP.F32.S32 R51, R51 ;  /* 0x0000003300337245 */ /* 0x000fe40000201400 */
[----:B------:R-:W-:Y:S02]  /*8640*/  FSEL R73, R7, -INF , !P4 ;  /* 0xff80000007497808 */ /* 0x000fe40006000000 */
[----:B------:R-:W-:Y:S02]  /*8650*/  FSEL R72, R10, -INF , !P3 ;  /* 0xff8000000a487808 */ /* 0x000fe40005800000 */
[----:B------:R-:W-:Y:S01]  /*8660*/  FMNMX3.FTZ R6, R6, R75, R74, !PT ;  /* 0x0000004b06067276 */ /* 0x000fe2000781004a */
[----:B------:R-:W-:Y:S01]  /*8670*/  FFMA.FTZ R24, -R0, R27, R24 ;  /* 0x0000001b00187223 */ /* 0x000fe20000010118 */
[----:B------:R-:W-:Y:S02]  /*8680*/  FSEL R60, R5, -INF , !P6 ;  /* 0xff800000053c7808 */ /* 0x000fe40007000000 */
[----:B------:R-:W-:-:S02]  /*8690*/  FSEL R59, R8, -INF , !P5 ;  /* 0xff800000083b7808 */ /* 0x000fc40006800000 */
[----:B------:R-:W-:Y:S01]  /*86a0*/  FMNMX3.FTZ R4, R4, R62, R61, !PT ;  /* 0x0000003e04047276 */ /* 0x000fe2000781003d */
[C---:B------:R-:W-:Y:S01]  /*86b0*/  FFMA.FTZ R14, -R0.reuse, R55, R14 ;  /* 0x00000037000e7223 */ /* 0x040fe2000001010e */
[----:B------:R-:W-:Y:S01]  /*86c0*/  I2FP.F32.S32 R49, R49 ;  /* 0x0000003100317245 */ /* 0x000fe20000201400 */
[----:B------:R-:W-:Y:S01]  /*86d0*/  FFMA.FTZ R25, -R0, R51, R25 ;  /* 0x0000003300197223 */ /* 0x000fe20000010119 */
[----:B------:R-:W-:Y:S02]  /*86e0*/  FSEL R71, R12, -INF , !P2 ;  /* 0xff8000000c477808 */ /* 0x000fe40005000000 */
[----:B------:R-:W-:Y:S02]  /*86f0*/  FSEL R70, R15, -INF , !P1 ;  /* 0xff8000000f467808 */ /* 0x000fe40004800000 */
[----:B------:R-:W-:Y:S02]  /*8700*/  FMNMX3.FTZ R6, R6, R73, R72, !PT ;  /* 0x0000004906067276 */ /* 0x000fe40007810048 */
[----:B------:R-:W-:-:S02]  /*8710*/  FSEL R58, R9, -INF , !P4 ;  /* 0xff800000093a7808 */ /* 0x000fc40006000000 */
[----:B------:R-:W-:Y:S02]  /*8720*/  FSEL R57, R13, -INF , !P3 ;  /* 0xff8000000d397808 */ /* 0x000fe40005800000 */
[----:B------:R-:W-:Y:S01]  /*8730*/  FMNMX3.FTZ R4, R4, R60, R59, !PT ;  /* 0x0000003c04047276 */ /* 0x000fe2000781003b */
[----:B------:R-:W-:Y:S01]  /*8740*/  FFMA.FTZ R26, -R0, R49, R26 ;  /* 0x00000031001a7223 */ /* 0x000fe2000001011a */
[----:B------:R-:W-:Y:S02]  /*8750*/  FSEL R69, R24, -INF , !P0 ;  /* 0xff80000018457808 */ /* 0x000fe40004000000 */
[----:B------:R-:W-:Y:S02]  /*8760*/  FMNMX3.FTZ R6, R6, R71, R70, !PT ;  /* 0x0000004706067276 */ /* 0x000fe40007810046 */
        /* <DEDUP_REMOVED lines=20> */
[----:B---3--:R-:W-:-:S04]  /*88b0*/  FMNMX.FTZ R20, R5, R4, !PT ;  /* 0x0000000405147209 */ /* 0x008fc80007810000 */
[----:B------:R-:W-:Y:S02]  /*88c0*/  FSEL R51, R51, RZ, P0 ;  /* 0x000000ff33337208 */ /* 0x000fe40000000000 */
[----:B------:R-:W-:Y:S01]  /*88d0*/  FSETP.NEU.FTZ.AND P0, PT, R20, -INF , PT ;  /* 0xff8000001400780b */ /* 0x000fe20003f1d000 */
[----:B------:R-:W-:Y:S01]  /*88e0*/  FMUL.FTZ R4, R53, R20 ;  /* 0x0000001435047220 */ /* 0x000fe20000410000 */
[----:B------:R-:W-:Y:S02]  /*88f0*/  IMAD R49, R49, 0x2, R166 ;  /* 0x0000000231317824 */ /* 0x000fe400078e02a6 */
[-C--:B------:R-:W-:Y:S02]  /*8900*/  FFMA.FTZ R123, R50, R53.reuse, -R51 ;  /* 0x00000035327b7223 */ /* 0x080fe40000010833 */
[----:B------:R-:W-:Y:S01]  /*8910*/  FSEL R50, R4, RZ, P0 ;  /* 0x000000ff04327208 */ /* 0x000fe20000000000 */
[----:B------:R-:W1:Y:S04]  /*8920*/  LDSM.16.MT88.4 R24, [R49+0x5000] ;  /* 0x005000003118783b */ /* 0x000e680000004200 */
[----:B------:R-:W-:Y:S01]  /*8930*/  FFMA.FTZ R122, R48, R53, -R50 ;  /* 0x00000035307a7223 */ /* 0x000fe20000010832 */
[----:B------:R-:W-:-:S02]  /*8940*/  IMAD.IADD R48, R40, 0x1, R49 ;  /* 0x0000000128307824 */ /* 0x000fc400078e0231 */
[-CC-:B------:R-:W-:Y:S01]  /*8950*/  FFMA.FTZ R124, R84, R53.reuse, -R51.reuse ;  /* 0x00000035547c7223 */ /* 0x180fe20000010833 */
[-CC-:B------:R-:W-:Y:S01]  /*8960*/  FFMA.FTZ R116, R81, R53.reuse, -R51.reuse ;  /* 0x0000003551747223 */ /* 0x180fe20000010833 */
[-CC-:B------:R-:W-:Y:S01]  /*8970*/  FFMA.FTZ R109, R82, R53.reuse, -R51.reuse ;  /* 0x00000035526d7223 */ /* 0x180fe20000010833 */
[----:B------:R-:W-:Y:S04]  /*8980*/  LDSM.16.MT88.4 R8, [R49+0x5400] ;  /* 0x005400003108783b */ /* 0x000fe80000004200 */
[----:B------:R-:W2:Y:S01]  /*8990*/  LDSM.16.MT88.4 R4, [R48+0x5000] ;  /* 0x005000003004783b */ /* 0x000ea20000004200 */
[-CC-:B------:R-:W-:Y:S01]  /*89a0*/  FFMA.FTZ R121, R42, R53.reuse, -R50.reuse ;  /* 0x000000352a797223 */ /* 0x180fe20000010832 */
[-CC-:B------:R-:W-:Y:S01]  /*89b0*/  FFMA.FTZ R115, R43, R53.reuse, -R50.reuse ;  /* 0x000000352b737223 */ /* 0x180fe20000010832 */
[-CC-:B------:R-:W-:Y:S01]  /*89c0*/  FFMA.FTZ R107, R39, R53.reuse, -R50.reuse ;  /* 0x00000035276b7223 */ /* 0x180fe20000010832 */
[----:B------:R-:W-:Y:S01]  /*89d0*/  MUFU.EX2 R124, R124 ;  /* 0x0000007c007c7308 */ /* 0x000fe20000000800 */
[----:B------:R-:W3:Y:S03]  /*89e0*/  LDSM.16.MT88.4 R40, [R48+0x5400] ;  /* 0x005400003028783b */ /* 0x000ee60000004200 */
[----:B------:R-:W4:Y:S04]  /*89f0*/  MUFU.EX2 R123, R123 ;  /* 0x0000007b007b7308 */ /* 0x000f280000000800 */
[----:B------:R-:W-:Y:S04]  /*8a00*/  MUFU.EX2 R116, R116 ;  /* 0x0000007400747308 */ /* 0x000fe80000000800 */
[----:B------:R-:W5:Y:S04]  /*8a10*/  MUFU.EX2 R109, R109 ;  /* 0x0000006d006d7308 */ /* 0x000f680000000800 */
[----:B------:R-:W-:Y:S04]  /*8a20*/  MUFU.EX2 R122, R122 ;  /* 0x0000007a007a7308 */ /* 0x000fe80000000800 */
[----:B------:R-:W1:Y:S04]  /*8a30*/  MUFU.EX2 R121, R121 ;  /* 0x0000007900797308 */ /* 0x000e680000000800 */
[----:B------:R-:W-:Y:S04]  /*8a40*/  MUFU.EX2 R115, R115 ;  /* 0x0000007300737308 */ /* 0x000fe80000000800 */
[----:B------:R-:W2:Y:S01]  /*8a50*/  MUFU.EX2 R107, R107 ;  /* 0x0000006b006b7308 */ /* 0x000ea20000000800 */
[----:B----4-:R-:W-:Y:S01]  /*8a60*/  F2FP.F16.F32.PACK_AB R12, R123, R124 ;  /* 0x0000007c7b0c723e */ /* 0x010fe200000000ff */
[-CC-:B------:R-:W-:Y:S01]  /*8a70*/  FFMA.FTZ R108, R30, R53.reuse, -R51.reuse ;  /* 0x000000351e6c7223 */ /* 0x180fe20000010833 */
[----:B-----5:R-:W-:Y:S01]  /*8a80*/  F2FP.F16.F32.PACK_AB R14, R109, R116 ;  /* 0x000000746d0e723e */ /* 0x020fe200000000ff */
[-CC-:B------:R-:W-:Y:S01]  /*8a90*/  FFMA.FTZ R99, R31, R53.reuse, -R51.reuse ;  /* 0x000000351f637223 */ /* 0x180fe20000010833 */
[-CC-:B------:R-:W-:Y:S01]  /*8aa0*/  FFMA.FTZ R96, R29, R53.reuse, -R51.reuse ;  /* 0x000000351d607223 */ /* 0x180fe20000010833 */
[----:B-1----:R-:W-:Y:S01]  /*8ab0*/  F2FP.F16.F32.PACK_AB R13, R121, R122 ;  /* 0x0000007a790d723e */ /* 0x002fe200000000ff */
[-CC-:B------:R-:W-:Y:S01]  /*8ac0*/  FFMA.FTZ R82, R28, R53.reuse, -R51.reuse ;  /* 0x000000351c527223 */ /* 0x180fe20000010833 */
[-CC-:B------:R-:W-:Y:S01]  /*8ad0*/  FFMA.FTZ R103, R19, R53.reuse, -R50.reuse ;  /* 0x0000003513677223 */ /* 0x180fe20000010832 */
[-CC-:B------:R-:W-:Y:S01]  /*8ae0*/  FFMA.FTZ R102, R18, R53.reuse, -R50.reuse ;  /* 0x0000003512667223 */ /* 0x180fe20000010832 */
[-CC-:B------:R-:W-:Y:S01]  /*8af0*/  FFMA.FTZ R95, R17, R53.reuse, -R50.reuse ;  /* 0x00000035115f7223 */ /* 0x180fe20000010832 */
[--C-:B------:R-:W-:Y:S01]  /*8b00*/  FFMA.FTZ R81, R16, R53, -R50.reuse ;  /* 0x0000003510517223 */ /* 0x100fe20000010832 */
        /* <DEDUP_REMOVED lines=9> */
[----:B------:R-:W4:Y:S02]  /*8ba0*/  MUFU.EX2 R82, R82 ;  /* 0x0000005200527308 */ /* 0x000f240000000800 */
[C---:B------:R-:W-:Y:S02]  /*8bb0*/  HMMA.16816.F32 R24, R12.reuse, R26, RZ ;  /* 0x0000001a0c18723c */ /* 0x040fe400000018ff */
[----:B------:R-:W-:Y:S04]  /*8bc0*/  MUFU.EX2 R103, R103 ;  /* 0x0000006700677308 */ /* 0x000fe80000000800 */
[----:B------:R-:W5:Y:S04]  /*8bd0*/  MUFU.EX2 R102, R102 ;  /* 0x0000006600667308 */ /* 0x000f680000000800 */
[----:B------:R-:W-:Y:S04]  /*8be0*/  MUFU.EX2 R95, R95 ;  /* 0x0000005f005f7308 */ /* 0x000fe80000000800 */
[----:B------:R-:W3:Y:S01]  /*8bf0*/  MUFU.EX2 R81, R81 ;  /* 0x0000005100517308 */ /* 0x000ee20000000800 */
[-CC-:B------:R-:W-:Y:S01]  /*8c00*/  FFMA.FTZ R88, R35, R53.reuse, -R51.reuse ;  /* 0x0000003523587223 */ /* 0x180fe20000010833 */
[-C--:B------:R-:W-:Y:S01]  /*8c10*/  FFMA.FTZ R87, R34, R53.reuse, -R51 ;  /* 0x0000003522577223 */ /* 0x080fe20000010833 */
[-CC-:B------:R-:W-:Y:S01]  /*8c20*/  FFMA.FTZ R91, R33, R53.reuse, -R50.reuse ;  /* 0x00000035215b7223 */ /* 0x180fe20000010832 */
[----:B------:R-:W-:Y:S01]  /*8c30*/  FFMA.FTZ R94, R32, R53, -R50 ;  /* 0x00000035205e7223 */ /* 0x000fe20000010832 */
[----:B------:R-:W-:Y:S01]  /*8c40*/  HMMA.16816.F32 R16, R12, R4, RZ ;  /* 0x000000040c10723c */ /* 0x000fe200000018ff */
[----:B------:R-:W2:Y:S01]  /*8c50*/  LDSM.16.MT88.4 R32, [R48+0x5800] ;  /* 0x005800003020783b */ /* 0x000ea20000004200 */
[----:B-1----:R-:W-:-:S06]  /*8c60*/  F2FP.F16.F32.PACK_AB R4, R99, R108 ;  /* 0x0000006c6304723e */ /* 0x002fcc00000000ff */
[----:B------:R-:W-:Y:S01]  /*8c70*/  HMMA.16816.F32 R12, R12, R6, RZ ;  /* 0x000000060c0c723c */ /* 0x000fe200000018ff */
[----:B----4-:R-:W-:Y:S01]  /*8c80*/  F2FP.F16.F32.PACK_AB R6, R82, R96 ;  /* 0x000000605206723e */ /* 0x010fe200000000ff */
[--C-:B------:R-:W-:Y:S01]  /*8c90*/  FFMA.FTZ R92, R93, R53, -R50.reuse ;  /* 0x000000355d5c7223 */ /* 0x100fe20000010832 */
[----:B-----5:R-:W-:Y:S02]  /*8ca0*/  F2FP.F16.F32.PACK_AB R5, R102, R103 ;  /* 0x000000676605723e */ /* 0x020fe400000000ff */
[----:B---3--:R-:W-:Y:S01]  /*8cb0*/  F2FP.F16.F32.PACK_AB R7, R81, R95 ;  /* 0x0000005f5107723e */ /* 0x008fe200000000ff */
[-C--:B------:R-:W-:Y:S01]  /*8cc0*/  FFMA.FTZ R224, R224, R53.reuse, -R50 ;  /* 0x00000035e0e07223 */ /* 0x080fe20000010832 */
[----:B------:R-:W-:Y:S04]  /*8cd0*/  MUFU.EX2 R86, R86 ;  /* 0x0000005600567308 */ /* 0x000fe80000000800 */
[----:B------:R-:W1:Y:S01]  /*8ce0*/  MUFU.EX2 R85, R85 ;  /* 0x0000005500557308 */ /* 0x000e620000000800 */
[C---:B------:R-:W-:Y:S03]  /*8cf0*/  HMMA.16816.F32 R28, R4.reuse, R8, R28 ;  /* 0x00000008041c723c */ /* 0x040fe6000000181c */
[----:B------:R-:W-:Y:S04]  /*8d00*/  MUFU.EX2 R84, R84 ;  /* 0x0000005400547308 */ /* 0x000fe80000000800 */
[----:B------:R-:W3:Y:S01]  /*8d10*/  MUFU.EX2 R88, R88 ;  /* 0x0000005800587308 */ /* 0x000ee20000000800 */
[C---:B------:R-:W-:Y:S01]  /*8d20*/  HMMA.16816.F32 R24, R4.reuse, R10, R24 ;  /* 0x0000000a0418723c */ /* 0x040fe20000001818 */
[----:B------:R-:W4:Y:S02]  /*8d30*/  LDSM.16.MT88.4 R8, [R49+0x5c00] ;  /* 0x005c00003108783b */ /* 0x000f240000004200 */
[----:B------:R-:W-:Y:S04]  /*8d40*/  MUFU.EX2 R91, R91 ;  /* 0x0000005b005b7308 */ /* 0x000fe80000000800 */
[----:B------:R-:W5:Y:S04]  /*8d50*/  MUFU.EX2 R94, R94 ;  /* 0x0000005e005e7308 */ /* 0x000f680000000800 */
[----:B------:R-:W-:Y:S04]  /*8d60*/  MUFU.EX2 R93, R224 ;  /* 0x000000e0005d7308 */ /* 0x000fe80000000800 */
[----:B------:R-:W2:Y:S01]  /*8d70*/  MUFU.EX2 R92, R92 ;  /* 0x0000005c005c7308 */ /* 0x000ea20000000800 */
[----:B------:R-:W-:Y:S01]  /*8d80*/  HMMA.16816.F32 R16, R4, R40, R16 ;  /* 0x000000280410723c */ /* 0x000fe20000001810 */
[----:B------:R-:W-:-:S07]  /*8d90*/  FFMA.FTZ R106, R223, R53, -R51 ;  /* 0x00000035df6a7223 */ /* 0x000fce0000010833 */
[----:B------:R-:W-:Y:S01]  /*8da0*/  HMMA.16816.F32 R12, R4, R42, R12 ;  /* 0x0000002a040c723c */ /* 0x000fe2000000180c */
[-CC-:B------:R-:W-:Y:S01]  /*8db0*/  FFMA.FTZ R105, R222, R53.reuse, -R51.reuse ;  /* 0x00000035de697223 */ /* 0x180fe20000010833 */
[-C--:B------:R-:W-:Y:S01]  /*8dc0*/  FFMA.FTZ R104, R221, R53.reuse, -R51 ;  /* 0x00000035dd687223 */ /* 0x080fe20000010833 */
[-CC-:B------:R-:W-:Y:S01]  /*8dd0*/  FFMA.FTZ R114, R220, R53.reuse, -R50.reuse ;  /* 0x00000035dc727223 */ /* 0x180fe20000010832 */
[-CC-:B------:R-:W-:Y:S01]  /*8de0*/  FFMA.FTZ R113, R219, R53.reuse, -R50.reuse ;  /* 0x00000035db717223 */ /* 0x180fe20000010832 */
[----:B-1----:R-:W-:Y:S01]  /*8df0*/  F2FP.F16.F32.PACK_AB R40, R85, R86 ;  /* 0x000000565528723e */ /* 0x002fe200000000ff */
[-CC-:B------:R-:W-:Y:S01]  /*8e00*/  FFMA.FTZ R112, R217, R53.reuse, -R50.reuse ;  /* 0x00000035d9707223 */ /* 0x180fe20000010832 */
[----:B---3--:R-:W-:Y:S01]  /*8e10*/  F2FP.F16.F32.PACK_AB R42, R88, R84 ;  /* 0x00000054582a723e */ /* 0x008fe200000000ff */
[----:B------:R-:W-:Y:S01]  /*8e20*/  FFMA.FTZ R118, R218, R53, -R50 ;  /* 0x00000035da767223 */ /* 0x000fe20000010832 */
[----:B-----5:R-:W-:Y:S01]  /*8e30*/  F2FP.F16.F32.PACK_AB R41, R94, R91 ;  /* 0x0000005b5e29723e */ /* 0x020fe200000000ff */
[----:B------:R-:W-:Y:S01]  /*8e40*/  MUFU.EX2 R87, R87 ;  /* 0x0000005700577308 */ /* 0x000fe20000000800 */
[----:B--2---:R-:W-:Y:S01]  /*8e50*/  F2FP.F16.F32.PACK_AB R43, R92, R93 ;  /* 0x0000005d5c2b723e */ /* 0x004fe200000000ff */
[----:B------:R-:W1:Y:S02]  /*8e60*/  LDSM.16.MT88.4 R4, [R48+0x5c00] ;  /* 0x005c00003004783b */ /* 0x000e640000004200 */
[----:B------:R-:W2:Y:S04]  /*8e70*/  MUFU.EX2 R106, R106 ;  /* 0x0000006a006a7308 */ /* 0x000ea80000000800 */
[----:B------:R-:W-:Y:S01]  /*8e80*/  MUFU.EX2 R105, R105 ;  /* 0x0000006900697308 */ /* 0x000fe20000000800 */
[C---:B------:R-:W-:Y:S03]  /*8e90*/  HMMA.16816.F32 R28, R40.reuse, R36, R28 ;  /* 0x00000024281c723c */ /* 0x040fe6000000181c */
[----:B------:R-:W3:Y:S04]  /*8ea0*/  MUFU.EX2 R104, R104 ;  /* 0x0000006800687308 */ /* 0x000ee80000000800 */
[----:B------:R-:W-:Y:S01]  /*8eb0*/  MUFU.EX2 R114, R114 ;  /* 0x0000007200727308 */ /* 0x000fe20000000800 */
[C---:B------:R-:W-:Y:S03]  /*8ec0*/  HMMA.16816.F32 R24, R40.reuse, R38, R24 ;  /* 0x000000262818723c */ /* 0x040fe60000001818 */
        /* <DEDUP_REMOVED lines=8> */
[----:B-----5:R-:W-:Y:S02]  /*8f50*/  F2FP.F16.F32.PACK_AB R37, R113, R114 ;  /* 0x000000727125723e */ /* 0x020fe400000000ff */
[----:B----4-:R-:W-:Y:S01]  /*8f60*/  F2FP.F16.F32.PACK_AB R39, R118, R112 ;  /* 0x000000707627723e */ /* 0x010fe200000000ff */
[-CC-:B------:R-:W-:Y:S01]  /*8f70*/  FFMA.FTZ R126, R216, R53.reuse, -R51.reuse ;  /* 0x00000035d87e7223 */ /* 0x180fe20000010833 */
[-CC-:B------:R-:W-:Y:S01]  /*8f80*/  FFMA.FTZ R132, R215, R53.reuse, -R51.reuse ;  /* 0x00000035d7847223 */ /* 0x180fe20000010833 */
[-CC-:B------:R-:W-:Y:S01]  /*8f90*/  FFMA.FTZ R131, R214, R53.reuse, -R51.reuse ;  /* 0x00000035d6837223 */ /* 0x180fe20000010833 */
[-C--:B------:R-:W-:Y:S01]  /*8fa0*/  FFMA.FTZ R130, R213, R53.reuse, -R51 ;  /* 0x00000035d5827223 */ /* 0x080fe20000010833 */
[-CC-:B------:R-:W-:Y:S01]  /*8fb0*/  FFMA.FTZ R135, R212, R53.reuse, -R50.reuse ;  /* 0x00000035d4877223 */ /* 0x180fe20000010832 */
[-CC-:B------:R-:W-:Y:S01]  /*8fc0*/  FFMA.FTZ R134, R211, R53.reuse, -R50.reuse ;  /* 0x00000035d3867223 */ /* 0x180fe20000010832 */
[----:B------:R-:W-:Y:S01]  /*8fd0*/  HMMA.16816.F32 R28, R36, R8, R28 ;  /* 0x00000008241c723c */ /* 0x000fe2000000181c */
[-CC-:B------:R-:W-:Y:S01]  /*8fe0*/  FFMA.FTZ R133, R210, R53.reuse, -R50.reuse ;  /* 0x00000035d2857223 */ /* 0x180fe20000010832 */
[----:B------:R-:W-:-:S06]  /*8ff0*/  FFMA.FTZ R139, R209, R53, -R50 ;  /* 0x00000035d18b7223 */ /* 0x000fcc0000010832 */
[C---:B------:R-:W-:Y:S01]  /*9000*/  HMMA.16816.F32 R24, R36.reuse, R10, R24 ;  /* 0x0000000a2418723c */ /* 0x040fe20000001818 */
[----:B------:R-:W3:Y:S01]  /*9010*/  LDSM.16.MT88.4 R8, [R48+0x6000] ;  /* 0x006000003008783b */ /* 0x000ee20000004200 */
        /* <DEDUP_REMOVED lines=10> */
[----:B----4-:R-:W-:Y:S01]  /*90c0*/  F2FP.F16.F32.PACK_AB R36, R132, R126 ;  /* 0x0000007e8424723e */ /* 0x010fe200000000ff */
[----:B------:R-:W1:Y:S01]  /*90d0*/  LDSM.16.MT88.4 R4, [R49+0x6400] ;  /* 0x006400003104783b */ /* 0x000e620000004200 */
[----:B-----5:R-:W-:-:S02]  /*90e0*/  F2FP.F16.F32.PACK_AB R38, R130, R131 ;  /* 0x000000838226723e */ /* 0x020fc400000000ff */
[----:B--2---:R-:W-:Y:S02]  /*90f0*/  F2FP.F16.F32.PACK_AB R37, R134, R135 ;  /* 0x000000878625723e */ /* 0x004fe400000000ff */
[----:B---3--:R-:W-:Y:S01]  /*9100*/  F2FP.F16.F32.PACK_AB R39, R139, R133 ;  /* 0x000000858b27723e */ /* 0x008fe200000000ff */
[----:B------:R-:W-:-:S06]  /*9110*/  FFMA.FTZ R152, R152, R53, -R51 ;  /* 0x0000003598987223 */ /* 0x000fcc0000010833 */
[C---:B------:R-:W-:Y:S01]  /*9120*/  HMMA.16816.F32 R28, R36.reuse, R12, R28 ;  /* 0x0000000c241c723c */ /* 0x040fe2000000181c */
[-CC-:B------:R-:W-:Y:S01]  /*9130*/  FFMA.FTZ R13, R147, R53.reuse, -R51.reuse ;  /* 0x00000035930d7223 */ /* 0x180fe20000010833 */
[-CC-:B------:R-:W-:Y:S01]  /*9140*/  FFMA.FTZ R12, R146, R53.reuse, -R50.reuse ;  /* 0x00000035920c7223 */ /* 0x180fe20000010832 */
[----:B------:R2:W-:Y:S01]  /*9150*/  MUFU.EX2 R147, R152 ;  /* 0x0000009800937308 */ /* 0x0005e20000000800 */
[-CC-:B------:R-:W-:Y:S01]  /*9160*/  FFMA.FTZ R40, R148, R53.reuse, -R50.reuse ;  /* 0x0000003594287223 */ /* 0x180fe20000010832 */
[-CC-:B------:R-:W-:Y:S02]  /*9170*/  FFMA.FTZ R144, R144, R53.reuse, -R51.reuse ;  /* 0x0000003590907223 */ /* 0x180fe40000010833 */
[----:B------:R-:W-:Y:S01]  /*9180*/  MUFU.EX2 R146, R13 ;  /* 0x0000000d00927308 */ /* 0x000fe20000000800 */
[----:B------:R-:W-:Y:S01]  /*9190*/  HMMA.16816.F32 R24, R36, R14, R24 ;  /* 0x0000000e2418723c */ /* 0x000fe20000001818 */
[-CC-:B------:R-:W-:Y:S01]  /*91a0*/  FFMA.FTZ R143, R143, R53.reuse, -R51.reuse ;  /* 0x000000358f8f7223 */ /* 0x180fe20000010833 */
[-C--:B------:R-:W-:Y:S01]  /*91b0*/  FFMA.FTZ R142, R142, R53.reuse, -R51 ;  /* 0x000000358e8e7223 */ /* 0x080fe20000010833 */
[-CC-:B------:R-:W-:Y:S01]  /*91c0*/  FFMA.FTZ R148, R149, R53.reuse, -R50.reuse ;  /* 0x0000003595947223 */ /* 0x180fe20000010832 */
[----:B--2---:R-:W-:-:S02]  /*91d0*/  FFMA.FTZ R152, R145, R53, -R50 ;  /* 0x0000003591987223 */ /* 0x004fc40000010832 */
[----:B------:R2:W-:Y:S04]  /*91e0*/  MUFU.EX2 R145, R12 ;  /* 0x0000000c00917308 */ /* 0x0005e80000000800 */
[----:B------:R3:W-:Y:S01]  /*91f0*/  MUFU.EX2 R149, R40 ;  /* 0x0000002800957308 */ /* 0x0007e20000000800 */
[----:B--2---:R-:W2:Y:S03]  /*9200*/  LDSM.16.MT88.4 R12, [R48+0x6400] ;  /* 0x00640000300c783b */ /* 0x004ea60000004200 */
[----:B------:R-:W-:Y:S01]  /*9210*/  MUFU.EX2 R144, R144 ;  /* 0x0000009000907308 */ /* 0x000fe20000000800 */
[----:B---3--:R-:W-:Y:S03]  /*9220*/  HMMA.16816.F32 R40, R36, R8, R16 ;  /* 0x000000082428723c */ /* 0x008fe60000001810 */
[----:B------:R-:W3:Y:S01]  /*9230*/  MUFU.EX2 R143, R143 ;  /* 0x0000008f008f7308 */ /* 0x000ee20000000800 */
[----:B------:R-:W4:Y:S03]  /*9240*/  LDSM.16.MT88.4 R16, [R49+0x6800] ;  /* 0x006800003110783b */ /* 0x000f260000004200 */
[----:B------:R-:W5:Y:S04]  /*9250*/  MUFU.EX2 R142, R142 ;  /* 0x0000008e008e7308 */ /* 0x000f680000000800 */
[----:B------:R-:W1:Y:S04]  /*9260*/  MUFU.EX2 R152, R152 ;  /* 0x0000009800987308 */ /* 0x000e680000000800 */
[----:B------:R-:W1:Y:S01]  /*9270*/  MUFU.EX2 R148, R148 ;  /* 0x0000009400947308 */ /* 0x000e620000000800 */
[-CC-:B------:R-:W-:Y:S01]  /*9280*/  FFMA.FTZ R8, R155, R53.reuse, -R51.reuse ;  /* 0x000000359b087223 */ /* 0x180fe20000010833 */
[-CC-:B------:R-:W-:Y:S01]  /*9290*/  FFMA.FTZ R167, R167, R53.reuse, -R51.reuse ;  /* 0x00000035a7a77223 */ /* 0x180fe20000010833 */
[----:B------:R-:W-:-:S02]  /*92a0*/  FFMA.FTZ R9, R154, R53, -R51 ;  /* 0x000000359a097223 */ /* 0x000fc40000010833 */
[----:B------:R2:W-:Y:S01]  /*92b0*/  MUFU.EX2 R154, R8 ;  /* 0x00000008009a7308 */ /* 0x0005e20000000800 */
[----:B------:R-:W-:Y:S01]  /*92c0*/  HMMA.16816.F32 R32, R36, R10, R32 ;  /* 0x0000000a2420723c */ /* 0x000fe20000001820 */
[----:B---3--:R-:W-:Y:S02]  /*92d0*/  F2FP.F16.F32.PACK_AB R36, R143, R144 ;  /* 0x000000908f24723e */ /* 0x008fe400000000ff */
[----:B------:R3:W4:Y:S01]  /*92e0*/  MUFU.EX2 R155, R167 ;  /* 0x000000a7009b7308 */ /* 0x0007220000000800 */
[----:B-----5:R-:W-:Y:S02]  /*92f0*/  F2FP.F16.F32.PACK_AB R38, R147, R142 ;  /* 0x0000008e9326723e */ /* 0x020fe400000000ff */
[----:B-1----:R-:W-:Y:S02]  /*9300*/  F2FP.F16.F32.PACK_AB R37, R152, R145 ;  /* 0x000000919825723e */ /* 0x002fe400000000ff */
[----:B------:R-:W-:Y:S01]  /*9310*/  F2FP.F16.F32.PACK_AB R39, R148, R149 ;  /* 0x000000959427723e */ /* 0x000fe200000000ff */
[----:B--2---:R-:W-:-:S02]  /*9320*/  FFMA.FTZ R8, R153, R53, -R50 ;  /* 0x0000003599087223 */ /* 0x004fc40000010832 */
[----:B------:R1:W2:Y:S01]  /*9330*/  MUFU.EX2 R153, R9 ;  /* 0x0000000900997308 */ /* 0x0002a20000000800 */
[----:B---3--:R-:W-:-:S03]  /*9340*/  FFMA.FTZ R167, R158, R53, -R50 ;  /* 0x000000359ea77223 */ /* 0x008fc60000010832 */
[----:B------:R-:W-:Y:S03]  /*9350*/  HMMA.16816.F32 R28, R36, R4, R28 ;  /* 0x00000004241c723c */ /* 0x000fe6000000181c */
[----:B------:R-:W-:Y:S01]  /*9360*/  MUFU.EX2 R167, R167 ;  /* 0x000000a700a77308 */ /* 0x000fe20000000800 */
[----:B-1----:R-:W-:-:S03]  /*9370*/  FFMA.FTZ R9, R160, R53, -R50 ;  /* 0x00000035a0097223 */ /* 0x002fc60000010832 */
[----:B------:R1:W-:Y:S02]  /*9380*/  MUFU.EX2 R160, R8 ;  /* 0x0000000800a07308 */ /* 0x0003e40000000800 */
[----:B-1----:R-:W-:Y:S02]  /*9390*/  FFMA.FTZ R8, R159, R53, -R50 ;  /* 0x000000359f087223 */ /* 0x002fe40000010832 */
[----:B------:R-:W1:Y:S04]  /*93a0*/  MUFU.EX2 R159, R9 ;  /* 0x00000009009f7308 */ /* 0x000e680000000800 */
[----:B------:R3:W5:Y:S01]  /*93b0*/  MUFU.EX2 R158, R8 ;  /* 0x00000008009e7308 */ /* 0x0007620000000800 */
[----:B------:R-:W-:Y:S01]  /*93c0*/  HMMA.16816.F32 R40, R36, R12, R40 ;  /* 0x0000000c2428723c */ /* 0x000fe20000001828 */
[----:B----4-:R-:W-:-:S07]  /*93d0*/  F2FP.F16.F32.PACK_AB R12, R155, R146 ;  /* 0x000000929b0c723e */ /* 0x010fce00000000ff */
[----:B------:R-:W-:Y:S01]  /*93e0*/  HMMA.16816.F32 R32, R36, R14, R32 ;  /* 0x0000000e2420723c */ /* 0x000fe20000001820 */
[----:B--2---:R-:W-:Y:S02]  /*93f0*/  F2FP.F16.F32.PACK_AB R14, R153, R154 ;  /* 0x0000009a990e723e */ /* 0x004fe400000000ff */
[----:B-1----:R-:W-:Y:S01]  /*9400*/  F2FP.F16.F32.PACK_AB R13, R159, R160 ;  /* 0x000000a09f0d723e */ /* 0x002fe200000000ff */
[----:B---3--:R-:W1:Y:S01]  /*9410*/  LDSM.16.MT88.4 R8, [R48+0x6800] ;  /* 0x006800003008783b */ /* 0x008e620000004200 */
[----:B-----5:R-:W-:-:S03]  /*9420*/  F2FP.F16.F32.PACK_AB R15, R167, R158 ;  /* 0x0000009ea70f723e */ /* 0x020fc600000000ff */
[----:B------:R-:W-:Y:S01]  /*9430*/  HMMA.16816.F32 R24, R36, R6, R24 ;  /* 0x000000062418723c */ /* 0x000fe20000001818 */
[----:B------:R-:W2:Y:S07]  /*9440*/  LDSM.16.MT88.4 R4, [R49+0x6c00] ;  /* 0x006c00003104783b */ /* 0x000eae0000004200 */
[----:B------:R-:W-:Y:S01]  /*9450*/  HMMA.16816.F32 R28, R12, R16, R28 ;  /* 0x000000100c1c723c */ /* 0x000fe2000000181c */
[-CC-:B------:R-:W-:Y:S01]  /*9460*/  FFMA.FTZ R16, R202, R53.reuse, -R51.reuse ;  /* 0x00000035ca107223 */ /* 0x180fe20000010833 */
[----:B------:R-:W-:-:S03]  /*9470*/  FFMA.FTZ R17, R201, R53, -R51 ;  /* 0x00000035c9117223 */ /* 0x000fc60000010833 */
[----:B------:R3:W-:Y:S01]  /*9480*/  MUFU.EX2 R201, R16 ;  /* 0x0000001000c97308 */ /* 0x0007e20000000800 */
[-CC-:B------:R-:W-:Y:S01]  /*9490*/  FFMA.FTZ R206, R206, R53.reuse, -R51.reuse ;  /* 0x00000035cece7223 */ /* 0x180fe20000010833 */
[----:B------:R-:W-:-:S03]  /*94a0*/  FFMA.FTZ R36, R197, R53, -R51 ;  /* 0x00000035c5247223 */ /* 0x000fc60000010833 */
[----:B------:R4:W-:Y:S01]  /*94b0*/  MUFU.EX2 R197, R206 ;  /* 0x000000ce00c57308 */ /* 0x0009e20000000800 */
[----:B---3--:R-:W-:-:S03]  /*94c0*/  FFMA.FTZ R16, R200, R53, -R50 ;  /* 0x00000035c8107223 */ /* 0x008fc60000010832 */
[----:B------:R3:W-:Y:S01]  /*94d0*/  MUFU.EX2 R200, R17 ;  /* 0x0000001100c87308 */ /* 0x0007e20000000800 */
[C---:B------:R-:W-:Y:S01]  /*94e0*/  HMMA.16816.F32 R24, R12.reuse, R18, R24 ;  /* 0x000000120c18723c */ /* 0x040fe20000001818 */
[-CC-:B----4-:R-:W-:Y:S01]  /*94f0*/  FFMA.FTZ R206, R203, R53.reuse, -R50.reuse ;  /* 0x00000035cbce7223 */ /* 0x190fe20000010832 */
[-CC-:B---3--:R-:W-:Y:S02]  /*9500*/  FFMA.FTZ R17, R205, R53.reuse, -R50.reuse ;  /* 0x00000035cd117223 */ /* 0x188fe40000010832 */
[----:B------:R3:W-:Y:S02]  /*9510*/  MUFU.EX2 R205, R16 ;  /* 0x0000001000cd7308 */ /* 0x0007e40000000800 */
[-C--:B---3--:R-:W-:Y:S02]  /*9520*/  FFMA.FTZ R16, R204, R53.reuse, -R50 ;  /* 0x00000035cc107223 */ /* 0x088fe40000010832 */
[----:B------:R-:W-:Y:S04]  /*9530*/  MUFU.EX2 R204, R17 ;  /* 0x0000001100cc7308 */ /* 0x000fe80000000800 */
[----:B------:R3:W-:Y:S04]  /*9540*/  MUFU.EX2 R203, R16 ;  /* 0x0000001000cb7308 */ /* 0x0007e80000000800 */
[----:B------:R4:W5:Y:S01]  /*9550*/  MUFU.EX2 R202, R36 ;  /* 0x0000002400ca7308 */ /* 0x0009620000000800 */
[----:B---3--:R-:W3:Y:S03]  /*9560*/  LDSM.16.MT88.4 R16, [R48+0x6c00] ;  /* 0x006c00003010783b */ /* 0x008ee60000004200 */
[----:B------:R-:W2:Y:S01]  /*9570*/  MUFU.EX2 R206, R206 ;  /* 0x000000ce00ce7308 */ /* 0x000ea20000000800 */
        /* <DEDUP_REMOVED lines=10> */
[----:B--2---:R-:W-:Y:S01]  /*9620*/  F2FP.F16.F32.PACK_AB R15, R206, R203 ;  /* 0x000000cbce0f723e */ /* 0x004fe200000000ff */
        /* <DEDUP_REMOVED lines=10> */
[-C--:B--2---:R-:W-:Y:S02]  /*96d0*/  FFMA.FTZ R36, R189, R53.reuse, -R50 ;  /* 0x00000035bd247223 */ /* 0x084fe40000010832 */
[----:B------:R2:W-:Y:S04]  /*96e0*/  MUFU.EX2 R189, R4 ;  /* 0x0000000400bd7308 */ /* 0x0005e80000000800 */
[----:B------:R5:W-:Y:S01]  /*96f0*/  MUFU.EX2 R187, R36 ;  /* 0x0000002400bb7308 */ /* 0x000be20000000800 */
[----:B---3--:R-:W-:Y:S01]  /*9700*/  HMMA.16816.F32 R40, R12, R16, R40 ;  /* 0x000000100c28723c */ /* 0x008fe20000001828 */
[----:B------:R-:W-:-:S02]  /*9710*/  FFMA.FTZ R16, R168, R53, -R51 ;  /* 0x00000035a8107223 */ /* 0x000fc40000010833 */
[----:B------:R-:W-:Y:S01]  /*9720*/  MUFU.EX2 R207, R208 ;  /* 0x000000d000cf7308 */ /* 0x000fe20000000800 */
[----:B--2---:R-:W2:Y:S01]  /*9730*/  LDSM.16.MT88.4 R4, [R48+0x7000] ;  /* 0x007000003004783b */ /* 0x004ea20000004200 */
        /* <DEDUP_REMOVED lines=73> */
[----:B------:R-:W-:Y:S01]  /*9bd0*/  FADD.FTZ R96, R91, R96 ;  /* 0x000000605b607221 */ /* 0x000fe20000010000 */
[-CC-:B------:R-:W-:Y:S01]  /*9be0*/  FFMA.FTZ R9, R120, R53.reuse, -R51.reuse ;  /* 0x0000003578097223 */ /* 0x180fe20000010833 */
[-C--:B------:R-:W-:Y:S01]  /*9bf0*/  FFMA.FTZ R8, R119, R53.reuse, -R51 ;  /* 0x0000003577087223 */ /* 0x080fe20000010833 */
[----:B------:R-:W-:Y:S01]  /*9c00*/  FADD.FTZ R85, R85, R98 ;  /* 0x0000006255557221 */ /* 0x000fe20000010000 */
[----:B------:R-:W-:Y:S01]  /*9c10*/  FADD.FTZ R96, R94, R96 ;  /* 0x000000605e607221 */ /* 0x000fe20000010000 */
[----:B------:R-:W-:Y:S02]  /*9c20*/  MUFU.EX2 R119, R9 ;  /* 0x0000000900777308 */ /* 0x000fe40000000800 */
[----:B------:R-:W-:Y:S01]  /*9c30*/  FADD.FTZ R85, R84, R85 ;  /* 0x0000005554557221 */ /* 0x000fe20000010000 */
[----:B------:R-:W-:Y:S01]  /*9c40*/  FADD.FTZ R93, R93, R96 ;  /* 0x000000605d5d7221 */ /* 0x000fe20000010000 */
[----:B------:R1:W-:Y:S02]  /*9c50*/  MUFU.EX2 R115, R8 ;  /* 0x0000000800737308 */ /* 0x0003e40000000800 */
[----:B------:R-:W-:Y:S01]  /*9c60*/  FADD.FTZ R85, R88, R85 ;  /* 0x0000005558557221 */ /* 0x000fe20000010000 */
[----:B------:R-:W-:Y:S01]  /*9c70*/  FADD.FTZ R93, R92, R93 ;  /* 0x0000005d5c5d7221 */ /* 0x000fe20000010000 */
[----:B------:R-:W-:Y:S02]  /*9c80*/  HMMA.16816.F32 R28, R12, R4, R28 ;  /* 0x000000040c1c723c */ /* 0x000fe4000000181c */
[----:B------:R-:W-:Y:S01]  /*9c90*/  FADD.FTZ R87, R87, R85 ;  /* 0x0000005557577221 */ /* 0x000fe20000010000 */
[----:B------:R-:W-:Y:S01]  /*9ca0*/  FADD.FTZ R114, R114, R93 ;  /* 0x0000005d72727221 */ /* 0x000fe20000010000 */
[----:B-1----:R-:W1:Y:S01]  /*9cb0*/  LDSM.16.MT88.4 R8, [R49+0x7c00] ;  /* 0x007c00003108783b */ /* 0x002e620000004200 */
[-C--:B------:R-:W-:Y:S01]  /*9cc0*/  FFMA.FTZ R4, R111, R53.reuse, -R50 ;  /* 0x000000356f047223 */ /* 0x080fe20000010832 */
[----:B------:R-:W-:Y:S01]  /*9cd0*/  FADD.FTZ R87, R106, R87 ;  /* 0x000000576a577221 */ /* 0x000fe20000010000 */
[----:B------:R-:W-:Y:S01]  /*9ce0*/  FADD.FTZ R114, R113, R114 ;  /* 0x0000007271727221 */ /* 0x000fe20000010000 */
[-CC-:B------:R-:W-:Y:S01]  /*9cf0*/  FFMA.FTZ R100, R100, R53.reuse, -R50.reuse ;  /* 0x0000003564647223 */ /* 0x180fe20000010832 */
[----:B------:R2:W-:Y:S01]  /*9d00*/  MUFU.EX2 R107, R4 ;  /* 0x00000004006b7308 */ /* 0x0005e20000000800 */
[-CC-:B------:R-:W-:Y:S01]  /*9d10*/  FFMA.FTZ R125, R125, R53.reuse, -R51.reuse ;  /* 0x000000357d7d7223 */ /* 0x180fe20000010833 */
[-C--:B------:R-:W-:Y:S01]  /*9d20*/  FFMA.FTZ R117, R117, R53.reuse, -R51 ;  /* 0x0000003575757223 */ /* 0x080fe20000010833 */
[-C--:B------:R-:W-:Y:S01]  /*9d30*/  FFMA.FTZ R110, R110, R53.reuse, -R50 ;  /* 0x000000356e6e7223 */ /* 0x080fe20000010832 */
[----:B------:R-:W-:Y:S01]  /*9d40*/  FADD.FTZ R105, R105, R87 ;  /* 0x0000005769697221 */ /* 0x000fe20000010000 */
[----:B------:R-:W-:Y:S01]  /*9d50*/  FADD.FTZ R114, R112, R114 ;  /* 0x0000007270727221 */ /* 0x000fe20000010000 */
[----:B------:R-:W-:Y:S02]  /*9d60*/  MUFU.EX2 R120, R125 ;  /* 0x0000007d00787308 */ /* 0x000fe40000000800 */
[----:B------:R-:W-:Y:S01]  /*9d70*/  FADD.FTZ R105, R104, R105 ;  /* 0x0000006968697221 */ /* 0x000fe20000010000 */
[----:B------:R-:W-:Y:S01]  /*9d80*/  FADD.FTZ R114, R118, R114 ;  /* 0x0000007276727221 */ /* 0x000fe20000010000 */
[----:B------:R-:W3:Y:S01]  /*9d90*/  MUFU.EX2 R111, R117 ;  /* 0x00000075006f7308 */ /* 0x000ee20000000800 */
[----:B--2---:R-:W-:-:S03]  /*9da0*/  FFMA.FTZ R4, R101, R53, -R50 ;  /* 0x0000003565047223 */ /* 0x004fc60000010832 */
[----:B------:R-:W-:Y:S04]  /*9db0*/  MUFU.EX2 R100, R100 ;  /* 0x0000006400647308 */ /* 0x000fe80000000800 */
[----:B------:R-:W-:Y:S04]  /*9dc0*/  MUFU.EX2 R101, R110 ;  /* 0x0000006e00657308 */ /* 0x000fe80000000800 */
[----:B------:R2:W4:Y:S01]  /*9dd0*/  MUFU.EX2 R99, R4 ;  /* 0x0000000400637308 */ /* 0x0005220000000800 */
[----:B------:R-:W-:Y:S01]  /*9de0*/  FADD.FTZ R105, R126, R105 ;  /* 0x000000697e697221 */ /* 0x000fe20000010000 */
[----:B------:R-:W-:Y:S01]  /*9df0*/  FADD.FTZ R135, R135, R114 ;  /* 0x0000007287877221 */ /* 0x000fe20000010000 */
[----:B------:R-:W-:Y:S01]  /*9e00*/  HMMA.16816.F32 R24, R12, R6, R24 ;  /* 0x000000060c18723c */ /* 0x000fe20000001818 */
[----:B------:R-:W-:Y:S01]  /*9e10*/  FFMA.FTZ R16, R97, R53, -R51 ;  /* 0x0000003561107223 */ /* 0x000fe20000010833 */
[----:B------:R-:W-:Y:S01]  /*9e20*/  FADD.FTZ R132, R132, R105 ;  /* 0x0000006984847221 */ /* 0x000fe20000010000 */
[----:B------:R-:W-:-:S05]  /*9e30*/  FADD.FTZ R135, R134, R135 ;  /* 0x0000008786877221 */ /* 0x000fca0000010000 */
[----:B------:R-:W-:Y:S01]  /*9e40*/  HMMA.16816.F32 R32, R12, R18, R32 ;  /* 0x000000120c20723c */ /* 0x000fe20000001820 */
[-CC-:B------:R-:W-:Y:S01]  /*9e50*/  FFMA.FTZ R12, R90, R53.reuse, -R51.reuse ;  /* 0x000000355a0c7223 */ /* 0x180fe20000010833 */
[----:B--2---:R-:W2:Y:S01]  /*9e60*/  LDSM.16.MT88.4 R4, [R48+0x7c00] ;  /* 0x007c00003004783b */ /* 0x004ea20000004200 */
[----:B------:R-:W-:Y:S01]  /*9e70*/  FFMA.FTZ R97, R89, R53, -R51 ;  /* 0x0000003559617223 */ /* 0x000fe20000010833 */
[----:B------:R-:W-:Y:S01]  /*9e80*/  FADD.FTZ R132, R131, R132 ;  /* 0x0000008483847221 */ /* 0x000fe20000010000 */
[----:B------:R-:W-:Y:S01]  /*9e90*/  FADD.FTZ R135, R133, R135 ;  /* 0x0000008785877221 */ /* 0x000fe20000010000 */
[----:B------:R5:W-:Y:S01]  /*9ea0*/  MUFU.EX2 R95, R17 ;  /* 0x00000011005f7308 */ /* 0x000be20000000800 */
[----:B---3--:R-:W-:Y:S02]  /*9eb0*/  F2FP.F16.F32.PACK_AB R18, R111, R115 ;  /* 0x000000736f12723e */ /* 0x008fe400000000ff */
[----:B----4-:R-:W-:Y:S01]  /*9ec0*/  F2FP.F16.F32.PACK_AB R19, R100, R99 ;  /* 0x000000636413723e */ /* 0x010fe200000000ff */
[----:B------:R3:W4:Y:S01]  /*9ed0*/  MUFU.EX2 R90, R16 ;  /* 0x00000010005a7308 */ /* 0x0007220000000800 */
[----:B------:R-:W-:-:S03]  /*9ee0*/  FADD.FTZ R132, R130, R132 ;  /* 0x0000008482847221 */ /* 0x000fc60000010000 */
[----:B------:R1:W-:Y:S01]  /*9ef0*/  MUFU.EX2 R89, R12 ;  /* 0x0000000c00597308 */ /* 0x0003e20000000800 */
[----:B------:R-:W-:Y:S01]  /*9f00*/  FADD.FTZ R139, R139, R135 ;  /* 0x000000878b8b7221 */ /* 0x000fe20000010000 */
[----:B-----5:R-:W-:Y:S02]  /*9f10*/  F2FP.F16.F32.PACK_AB R17, R101, R107 ;  /* 0x0000006b6511723e */ /* 0x020fe400000000ff */
[----:B---3--:R-:W-:Y:S01]  /*9f20*/  F2FP.F16.F32.PACK_AB R16, R119, R120 ;  /* 0x000000787710723e */ /* 0x008fe200000000ff */
[----:B-1----:R-:W1:Y:S01]  /*9f30*/  LDSM.16.MT88.4 R12, [R49+0x8000] ;  /* 0x00800000310c783b */ /* 0x002e620000004200 */
[----:B------:R-:W-:Y:S01]  /*9f40*/  FADD.FTZ R144, R144, R132 ;  /* 0x0000008490907221 */ /* 0x000fe20000010000 */
[----:B------:R-:W-:-:S04]  /*9f50*/  FADD.FTZ R139, R145, R139 ;  /* 0x0000008b918b7221 */ /* 0x000fc80000010000 */
[C---:B------:R-:W-:Y:S01]  /*9f60*/  HMMA.16816.F32 R28, R16.reuse, R8, R28 ;  /* 0x00000008101c723c */ /* 0x040fe2000000181c */
[-C--:B------:R-:W-:Y:S01]  /*9f70*/  FFMA.FTZ R8, R68, R53.reuse, -R50 ;  /* 0x0000003544087223 */ /* 0x080fe20000010832 */
[----:B------:R-:W-:Y:S01]  /*9f80*/  FADD.FTZ R144, R143, R144 ;  /* 0x000000908f907221 */ /* 0x000fe20000010000 */
[----:B------:R-:W-:Y:S01]  /*9f90*/  FADD.FTZ R139, R152, R139 ;  /* 0x0000008b988b7221 */ /* 0x000fe20000010000 */
[-CC-:B------:R-:W-:Y:S01]  /*9fa0*/  FFMA.FTZ R81, R67, R53.reuse, -R50.reuse ;  /* 0x0000003543517223 */ /* 0x180fe20000010832 */
[-C--:B------:R-:W-:Y:S01]  /*9fb0*/  FFMA.FTZ R66, R66, R53.reuse, -R50 ;  /* 0x0000003542427223 */ /* 0x080fe20000010832 */
[----:B------:R3:W-:Y:S01]  /*9fc0*/  MUFU.EX2 R67, R8 ;  /* 0x0000000800437308 */ /* 0x0007e20000000800 */
[----:B------:R-:W-:Y:S01]  /*9fd0*/  FADD.FTZ R144, R142, R144 ;  /* 0x000000908e907221 */ /* 0x000fe20000010000 */
[C---:B------:R-:W-:Y:S01]  /*9fe0*/  HMMA.16816.F32 R24, R16.reuse, R10, R24 ;  /* 0x0000000a1018723c */ /* 0x040fe20000001818 */
[----:B------:R-:W-:Y:S01]  /*9ff0*/  FADD.FTZ R139, R149, R139 ;  /* 0x0000008b958b7221 */ /* 0x000fe20000010000 */
[-C--:B------:R-:W-:Y:S01]  /*a000*/  FFMA.FTZ R83, R83, R53.reuse, -R50 ;  /* 0x0000003553537223 */ /* 0x080fe20000010832 */
[----:B------:R-:W-:Y:S01]  /*a010*/  FADD.FTZ R144, R147, R144 ;  /* 0x0000009093907221 */ /* 0x000fe20000010000 */
[----:B------:R-:W5:Y:S01]  /*a020*/  MUFU.EX2 R82, R97 ;  /* 0x0000006100527308 */ /* 0x000f620000000800 */
[----:B------:R-:W-:Y:S01]  /*a030*/  FADD.FTZ R139, R148, R139 ;  /* 0x0000008b948b7221 */ /* 0x000fe20000010000 */
[-C--:B------:R-:W-:Y:S01]  /*a040*/  FFMA.FTZ R65, R65, R53.reuse, -R50 ;  /* 0x0000003541417223 */ /* 0x080fe20000010832 */
[----:B------:R-:W-:Y:S01]  /*a050*/  FFMA.FTZ R76, R76, R53, -R51 ;  /* 0x000000354c4c7223 */ /* 0x000fe20000010833 */
[----:B--2---:R-:W-:Y:S01]  /*a060*/  HMMA.16816.F32 R40, R16, R4, R40 ;  /* 0x000000041028723c */ /* 0x004fe20000001828 */
[----:B------:R-:W-:Y:S04]  /*a070*/  LDSM.16.MT88.4 R132, [R48+0x8c00] ;  /* 0x008c00003084783b */ /* 0x000fe80000004200 */
[----:B---3--:R-:W2:Y:S01]  /*a080*/  LDSM.16.MT88.4 R8, [R48+0x8000] ;  /* 0x008000003008783b */ /* 0x008ea20000004200 */
[----:B------:R-:W3:Y:S01]  /*a090*/  MUFU.EX2 R68, R83 ;  /* 0x0000005300447308 */ /* 0x000ee20000000800 */
[----:B------:R-:W-:-:S03]  /*a0a0*/  FADD.FTZ R146, R146, R144 ;  /* 0x0000009092927221 */ /* 0x000fc60000010000 */
[----:B------:R-:W-:Y:S01]  /*a0b0*/  MUFU.EX2 R81, R81 ;  /* 0x0000005100517308 */ /* 0x000fe20000000800 */
[----:B------:R-:W-:-:S03]  /*a0c0*/  FADD.FTZ R160, R160, R139 ;  /* 0x0000008ba0a07221 */ /* 0x000fc60000010000 */
[----:B------:R-:W1:Y:S01]  /*a0d0*/  MUFU.EX2 R66, R66 ;  /* 0x0000004200427308 */ /* 0x000e620000000800 */
[----:B------:R-:W-:Y:S01]  /*a0e0*/  FADD.FTZ R146, R155, R146 ;  /* 0x000000929b927221 */ /* 0x000fe20000010000 */
[----:B------:R-:W-:Y:S01]  /*a0f0*/  FADD.FTZ R160, R159, R160 ;  /* 0x000000a09fa07221 */ /* 0x000fe20000010000 */
[----:B------:R-:W-:Y:S02]  /*a100*/  HMMA.16816.F32 R32, R16, R6, R32 ;  /* 0x000000061020723c */ /* 0x000fe40000001820 */
[----:B------:R-:W-:Y:S01]  /*a110*/  FADD.FTZ R154, R154, R146 ;  /* 0x000000929a9a7221 */ /* 0x000fe20000010000 */
[----:B------:R-:W-:Y:S01]  /*a120*/  FADD.FTZ R158, R158, R160 ;  /* 0x000000a09e9e7221 */ /* 0x000fe20000010000 */
[----:B----4-:R-:W-:Y:S02]  /*a130*/  F2FP.F16.F32.PACK_AB R4, R90, R95 ;  /* 0x0000005f5a04723e */ /* 0x010fe400000000ff */
[----:B-----5:R-:W-:Y:S01]  /*a140*/  F2FP.F16.F32.PACK_AB R6, R82, R89 ;  /* 0x000000595206723e */ /* 0x020fe200000000ff */
[----:B------:R-:W-:Y:S01]  /*a150*/  FADD.FTZ R154, R153, R154 ;  /* 0x0000009a999a7221 */ /* 0x000fe20000010000 */
[----:B---3--:R-:W-:Y:S01]  /*a160*/  F2FP.F16.F32.PACK_AB R5, R67, R68 ;  /* 0x000000444305723e */ /* 0x008fe200000000ff */
[----:B------:R-:W-:Y:S01]  /*a170*/  FADD.FTZ R158, R167, R158 ;  /* 0x0000009ea79e7221 */ /* 0x000fe20000010000 */
[----:B-1----:R-:W-:Y:S01]  /*a180*/  F2FP.F16.F32.PACK_AB R7, R66, R81 ;  /* 0x000000514207723e */ /* 0x002fe200000000ff */
[----:B------:R-:W-:-:S02]  /*a190*/  FADD.FTZ R197, R197, R154 ;  /* 0x0000009ac5c57221 */ /* 0x000fc40000010000 */
[----:B------:R-:W-:Y:S02]  /*a1a0*/  FADD.FTZ R205, R205, R158 ;  /* 0x0000009ecdcd7221 */ /* 0x000fe40000010000 */
[----:B------:R-:W-:Y:S02]  /*a1b0*/  FADD.FTZ R197, R202, R197 ;  /* 0x000000c5cac57221 */ /* 0x000fe40000010000 */
[----:B------:R-:W-:Y:S01]  /*a1c0*/  HMMA.16816.F32 R28, R4, R12, R28 ;  /* 0x0000000c041c723c */ /* 0x000fe2000000181c */
[----:B------:R-:W-:Y:S01]  /*a1d0*/  FADD.FTZ R205, R204, R205 ;  /* 0x000000cdcccd7221 */ /* 0x000fe20000010000 */
[----:B------:R-:W-:-:S06]  /*a1e0*/  FADD.FTZ R201, R201, R197 ;  /* 0x000000c5c9c97221 */ /* 0x000fcc0000010000 */
[C---:B------:R-:W-:Y:S01]  /*a1f0*/  HMMA.16816.F32 R24, R4.reuse, R14, R24 ;  /* 0x0000000e0418723c */ /* 0x040fe20000001818 */
[----:B------:R-:W1:Y:S01]  /*a200*/  LDSM.16.MT88.4 R12, [R49+0x8400] ;  /* 0x00840000310c783b */ /* 0x000e620000004200 */
[----:B------:R-:W-:Y:S01]  /*a210*/  FADD.FTZ R203, R203, R205 ;  /* 0x000000cdcbcb7221 */ /* 0x000fe20000010000 */
[-C--:B------:R-:W-:Y:S01]  /*a220*/  FFMA.FTZ R18, R77, R53.reuse, -R51 ;  /* 0x000000354d127223 */ /* 0x080fe20000010833 */
[----:B------:R-:W-:Y:S01]  /*a230*/  FADD.FTZ R201, R200, R201 ;  /* 0x000000c9c8c97221 */ /* 0x000fe20000010000 */
[-C--:B------:R-:W-:Y:S01]  /*a240*/  FFMA.FTZ R77, R64, R53.reuse, -R50 ;  /* 0x00000035404d7223 */ /* 0x080fe20000010832 */
[----:B------:R-:W-:Y:S01]  /*a250*/  FADD.FTZ R203, R206, R203 ;  /* 0x000000cbcecb7221 */ /* 0x000fe20000010000 */
[----:B------:R3:W-:Y:S01]  /*a260*/  MUFU.EX2 R64, R65 ;  /* 0x0000004100407308 */ /* 0x0007e20000000800 */
[-CC-:B------:R-:W-:Y:S01]  /*a270*/  FFMA.FTZ R19, R80, R53.reuse, -R51.reuse ;  /* 0x0000003550137223 */ /* 0x180fe20000010833 */
[-CC-:B------:R-:W-:Y:S01]  /*a280*/  FFMA.FTZ R17, R79, R53.reuse, -R51.reuse ;  /* 0x000000354f117223 */ /* 0x180fe20000010833 */
[----:B------:R-:W-:Y:S01]  /*a290*/  FFMA.FTZ R16, R78, R53, -R51 ;  /* 0x000000354e107223 */ /* 0x000fe20000010833 */
[----:B--2---:R-:W-:Y:S01]  /*a2a0*/  HMMA.16816.F32 R40, R4, R8, R40 ;  /* 0x000000080428723c */ /* 0x004fe20000001828 */
[----:B------:R-:W-:Y:S01]  /*a2b0*/  FADD.FTZ R201, R207, R201 ;  /* 0x000000c9cfc97221 */ /* 0x000fe20000010000 */
[----:B------:R-:W-:-:S06]  /*a2c0*/  FADD.FTZ R203, R189, R203 ;  /* 0x000000cbbdcb7221 */ /* 0x000fcc0000010000 */
[----:B------:R-:W-:Y:S01]  /*a2d0*/  HMMA.16816.F32 R32, R4, R10, R32 ;  /* 0x0000000a0420723c */ /* 0x000fe20000001820 */
[----:B------:R-:W2:Y:S01]  /*a2e0*/  LDSM.16.MT88.4 R8, [R48+0x8400] ;  /* 0x008400003008783b */ /* 0x000ea20000004200 */
[----:B---3--:R-:W-:Y:S02]  /*a2f0*/  FFMA.FTZ R65, R63, R53, -R50 ;  /* 0x000000353f417223 */ /* 0x008fe40000010832 */
[----:B------:R3:W-:Y:S01]  /*a300*/  MUFU.EX2 R63, R77 ;  /* 0x0000004d003f7308 */ /* 0x0007e20000000800 */
[----:B------:R-:W-:Y:S01]  /*a310*/  FADD.FTZ R199, R199, R201 ;  /* 0x000000c9c7c77221 */ /* 0x000fe20000010000 */
[----:B------:R-:W-:Y:S02]  /*a320*/  FADD.FTZ R187, R187, R203 ;  /* 0x000000cbbbbb7221 */ /* 0x000fe40000010000 */
[----:B------:R-:W-:Y:S01]  /*a330*/  MUFU.EX2 R19, R19 ;  /* 0x0000001300137308 */ /* 0x000fe20000000800 */
[----:B------:R-:W-:Y:S01]  /*a340*/  FADD.FTZ R199, R198, R199 ;  /* 0x000000c7c6c77221 */ /* 0x000fe20000010000 */
[----:B------:R-:W-:-:S02]  /*a350*/  FADD.FTZ R187, R169, R187 ;  /* 0x000000bba9bb7221 */ /* 0x000fc40000010000 */
[----:B------:R-:W4:Y:S01]  /*a360*/  MUFU.EX2 R17, R17 ;  /* 0x0000001100117308 */ /* 0x000f220000000800 */
[----:B---3--:R-:W-:-:S03]  /*a370*/  FFMA.FTZ R77, R62, R53, -R50 ;  /* 0x000000353e4d7223 */ /* 0x008fc60000010832 */
[----:B------:R-:W-:Y:S04]  /*a380*/  MUFU.EX2 R16, R16 ;  /* 0x0000001000107308 */ /* 0x000fe80000000800 */
[----:B------:R-:W-:Y:S04]  /*a390*/  MUFU.EX2 R62, R65 ;  /* 0x00000041003e7308 */ /* 0x000fe80000000800 */
[----:B------:R-:W3:Y:S04]  /*a3a0*/  MUFU.EX2 R18, R18 ;  /* 0x0000001200127308 */ /* 0x000ee80000000800 */
[----:B------:R-:W5:Y:S01]  /*a3b0*/  MUFU.EX2 R65, R77 ;  /* 0x0000004d00417308 */ /* 0x000f620000000800 */
[----:B------:R-:W-:Y:S01]  /*a3c0*/  FADD.FTZ R199, R196, R199 ;  /* 0x000000c7c4c77221 */ /* 0x000fe20000010000 */
[----:B------:R-:W-:-:S03]  /*a3d0*/  FADD.FTZ R187, R188, R187 ;  /* 0x000000bbbcbb7221 */ /* 0x000fc60000010000 */
[----:B------:R-:W-:Y:S01]  /*a3e0*/  FADD.FTZ R199, R190, R199 ;  /* 0x000000c7bec77221 */ /* 0x000fe20000010000 */
[----:B------:R-:W-:Y:S01]  /*a3f0*/  FADD.FTZ R187, R161, R187 ;  /* 0x000000bba1bb7221 */ /* 0x000fe20000010000 */
[----:B----4-:R-:W-:Y:S02]  /*a400*/  F2FP.F16.F32.PACK_AB R4, R17, R19 ;  /* 0x000000131104723e */ /* 0x010fe400000000ff */
[----:B------:R-:W-:Y:S01]  /*a410*/  F2FP.F16.F32.PACK_AB R5, R63, R64 ;  /* 0x000000403f05723e */ /* 0x000fe200000000ff */
[----:B------:R-:W-:Y:S01]  /*a420*/  FADD.FTZ R168, R168, R199 ;  /* 0x000000c7a8a87221 */ /* 0x000fe20000010000 */
[----:B---3--:R-:W-:Y:S01]  /*a430*/  F2FP.F16.F32.PACK_AB R6, R18, R16 ;  /* 0x000000101206723e */ /* 0x008fe200000000ff */
[----:B------:R-:W-:Y:S01]  /*a440*/  FADD.FTZ R157, R157, R187 ;  /* 0x000000bb9d9d7221 */ /* 0x000fe20000010000 */
[----:B-----5:R-:W-:Y:S01]  /*a450*/  F2FP.F16.F32.PACK_AB R7, R65, R62 ;  /* 0x0000003e4107723e */ /* 0x020fe200000000ff */
[----:B------:R-:W-:Y:S02]  /*a460*/  FADD.FTZ R168, R163, R168 ;  /* 0x000000a8a3a87221 */ /* 0x000fe40000010000 */
[----:B------:R-:W-:-:S02]  /*a470*/  FADD.FTZ R157, R156, R157 ;  /* 0x0000009d9c9d7221 */ /* 0x000fc40000010000 */
[----:B------:R-:W-:Y:S02]  /*a480*/  FADD.FTZ R162, R162, R168 ;  /* 0x000000a8a2a27221 */ /* 0x000fe40000010000 */
[----:B------:R-:W-:Y:S01]  /*a490*/  FADD.FTZ R208, R208, R157 ;  /* 0x0000009dd0d07221 */ /* 0x000fe20000010000 */
[C---:B-1----:R-:W-:Y:S01]  /*a4a0*/  HMMA.16816.F32 R28, R4.reuse, R12, R28 ;  /* 0x0000000c041c723c */ /* 0x042fe2000000181c */
        /* <DEDUP_REMOVED lines=16> */
[----:B------:R2:W4:Y:S01]  /*a5b0*/  MUFU.EX2 R61, R76 ;  /* 0x0000004c003d7308 */ /* 0x0005220000000800 */
[----:B-1----:R-:W1:Y:S06]  /*a5c0*/  LDSM.16.MT88.4 R12, [R49+0x8800] ;  /* 0x00880000310c783b */ /* 0x002e6c0000004200 */
[----:B------:R-:W-:Y:S01]  /*a5d0*/  HMMA.16816.F32 R32, R4, R10, R32 ;  /* 0x0000000a0420723c */ /* 0x000fe20000001820 */
        /* <DEDUP_REMOVED lines=8> */
[----:B-----5:R-:W-:Y:S02]  /*a660*/  FFMA.FTZ R77, R59, R53, -R50 ;  /* 0x000000353b4d7223 */ /* 0x020fe40000010832 */
[----:B------:R5:W1:Y:S01]  /*a670*/  MUFU.EX2 R59, R76 ;  /* 0x0000004c003b7308 */ /* 0x000a620000000800 */
[----:B------:R-:W-:Y:S01]  /*a680*/  FADD.FTZ R38, R101, R38 ;  /* 0x0000002665267221 */ /* 0x000fe20000010000 */
[----:B------:R-:W-:-:S03]  /*a690*/  FADD.FTZ R37, R115, R37 ;  /* 0x0000002573257221 */ /* 0x000fc60000010000 */
        /* <DEDUP_REMOVED lines=16> */
[-CC-:B------:R-:W-:Y:S01]  /*a7a0*/  FFMA.FTZ R196, R69, R53.reuse, -R51.reuse ;  /* 0x0000003545c47223 */ /* 0x180fe20000010833 */
[-CC-:B------:R-:W-:Y:S01]  /*a7b0*/  FFMA.FTZ R36, R56, R53.reuse, -R50.reuse ;  /* 0x0000003538247223 */ /* 0x180fe20000010832 */
[-C--:B------:R-:W-:Y:S01]  /*a7c0*/  FFMA.FTZ R197, R54, R53.reuse, -R50 ;  /* 0x0000003536c57223 */ /* 0x080fe20000010832 */
[----:B------:R-:W-:Y:S01]  /*a7d0*/  HMMA.16816.F32 R28, R8, R12, R28 ;  /* 0x0000000c081c723c */ /* 0x000fe2000000181c */
[-CC-:B------:R-:W-:Y:S01]  /*a7e0*/  FFMA.FTZ R12, R72, R53.reuse, -R51.reuse ;  /* 0x00000035480c7223 */ /* 0x180fe20000010833 */
[-C--:B------:R-:W-:Y:S01]  /*a7f0*/  FFMA.FTZ R13, R71, R53.reuse, -R51 ;  /* 0x00000035470d7223 */ /* 0x080fe20000010833 */
[----:B------:R-:W-:Y:S01]  /*a800*/  FADD.FTZ R82, R82, R90 ;  /* 0x0000005a52527221 */ /* 0x000fe20000010000 */
[----:B------:R-:W-:Y:S01]  /*a810*/  FADD.FTZ R81, R66, R81 ;  /* 0x0000005142517221 */ /* 0x000fe20000010000 */
[----:B------:R-:W-:-:S03]  /*a820*/  FFMA.FTZ R70, R70, R53, -R51 ;  /* 0x0000003546467223 */ /* 0x000fc60000010833 */
[C---:B------:R-:W-:Y:S01]  /*a830*/  HMMA.16816.F32 R24, R8.reuse, R14, R24 ;  /* 0x0000000e0818723c */ /* 0x040fe20000001818 */
[-CC-:B------:R-:W-:Y:S01]  /*a840*/  FFMA.FTZ R15, R57, R53.reuse, -R50.reuse ;  /* 0x00000035390f7223 */ /* 0x180fe20000010832 */
[----:B------:R-:W-:Y:S01]  /*a850*/  FFMA.FTZ R55, R55, R53, -R50 ;  /* 0x0000003537377223 */ /* 0x000fe20000010832 */
[----:B------:R-:W-:Y:S01]  /*a860*/  FADD.FTZ R82, R19, R82 ;  /* 0x0000005213527221 */ /* 0x000fe20000010000 */
[----:B------:R-:W-:Y:S01]  /*a870*/  FADD.FTZ R81, R64, R81 ;  /* 0x0000005140517221 */ /* 0x000fe20000010000 */
[----:B------:R-:W-:Y:S03]  /*a880*/  MUFU.EX2 R12, R12 ;  /* 0x0000000c000c7308 */ /* 0x000fe60000000800 */
[----:B--2---:R-:W-:Y:S01]  /*a890*/  HMMA.16816.F32 R40, R8, R4, R40 ;  /* 0x000000040828723c */ /* 0x004fe20000001828 */
[----:B------:R-:W1:Y:S01]  /*a8a0*/  MUFU.EX2 R13, R13 ;  /* 0x0000000d000d7308 */ /* 0x000e620000000800 */
[----:B------:R-:W-:-:S03]  /*a8b0*/  FADD.FTZ R17, R17, R82 ;  /* 0x0000005211117221 */ /* 0x000fc60000010000 */
[----:B------:R-:W-:Y:S01]  /*a8c0*/  MUFU.EX2 R14, R70 ;  /* 0x00000046000e7308 */ /* 0x000fe20000000800 */
[----:B------:R-:W-:-:S03]  /*a8d0*/  FADD.FTZ R63, R63, R81 ;  /* 0x000000513f3f7221 */ /* 0x000fc60000010000 */
[----:B------:R-:W2:Y:S01]  /*a8e0*/  MUFU.EX2 R196, R196 ;  /* 0x000000c400c47308 */ /* 0x000ea20000000800 */
[----:B------:R-:W-:Y:S03]  /*a8f0*/  HMMA.16816.F32 R32, R8, R6, R32 ;  /* 0x000000060820723c */ /* 0x000fe60000001820 */
        /* <DEDUP_REMOVED lines=39> */
[----:B------:R-:W-:Y:S01]  /*ab70*/  IMAD.MOV.U32 R149, RZ, RZ, R20 ;  /* 0x000000ffff957224 */ /* 0x000fe200078e0014 */
[----:B------:R-:W-:Y:S01]  /*ab80*/  IADD3 R23, PT, PT, R46, R23, R52 ;  /* 0x000000172e177210 */ /* 0x000fe20007ffe034 */
[----:B------:R-:W-:Y:S01]  /*ab90*/  IMAD.SHL.U32 R187, R172, 0x40, RZ ;  /* 0x00000040acbb7824 */ /* 0x000fe200078e00ff */
[----:B------:R-:W-:Y:S02]  /*aba0*/  ISETP.NE.AND.EX P3, PT, R195, RZ, PT, P3 ;  /* 0x000000ffc300720c */ /* 0x000fe40003f65330 */
[----:B------:R-:W-:Y:S02]  /*abb0*/  IADD3 R23, PT, PT, -R47, R23, -R44 ;  /* 0x000000172f177210 */ /* 0x000fe40007ffe92c */
[----:B------:R-:W-:-:S02]  /*abc0*/  MOV R148, R21 ;  /* 0x0000001500947202 */ /* 0x000fc40000000f00 */
[----:B------:R-:W-:Y:S01]  /*abd0*/  SHF.L.U64.HI R188, R172, 0x6, R173 ;  /* 0x00000006acbc7819 */ /* 0x000fe200000102ad */
[----:B------:R-:W-:-:S05]  /*abe0*/  IMAD R22, R22, -0x100, R23 ;  /* 0xffffff0016167824 */ /* 0x000fca00078e0217 */
[----:B------:R-:W-:-:S07]  /*abf0*/  IADD3 R190, PT, PT, R22, 0x208, RZ ;  /* 0x0000020816be7810 */ /* 0x000fce0007ffe0ff */
.L_x_3498:
        /* <DEDUP_REMOVED lines=78> */
.L_x_3493:
[----:B------:R-:W-:Y:S05]  /*b0e0*/  BSYNC.RECONVERGENT B0 ;  /* 0x0000000000007941 */ /* 0x000fea0003800200 */
.L_x_3492:
[----:B------:R-:W-:Y:S01]  /*b0f0*/  IADD3 R8, P0, PT, R187, R179, RZ ;  /* 0x000000b3bb087210 */ /* 0x000fe20007f1e0ff */
[----:B------:R-:W1:Y:S01]  /*b100*/  S2UR UR6, SR_CgaCtaId ;  /* 0x00000000000679c3 */ /* 0x000e620000008800 */
[----:B------:R-:W-:Y:S01]  /*b110*/  MOV R169, 0x20 ;  /* 0x0000002000a97802 */ /* 0x000fe20000000f00 */
[----:B------:R-:W-:Y:S01]  /*b120*/  UMOV UR7, 0x400 ;  /* 0x0000040000077882 */ /* 0x000fe20000000000 */
[----:B------:R-:W-:Y:S01]  /*b130*/  IADD3.X R9, PT, PT, R188, R178, RZ, P0, !PT ;  /* 0x000000b2bc097210 */ /* 0x000fe200007fe4ff */
[----:B------:R-:W-:Y:S01]  /*b140*/  BSSY.RECONVERGENT B1, `(.L_x_3494) ;  /* 0x000024f000017945 */ /* 0x000fe20003800200 */
[C---:B------:R-:W-:Y:S02]  /*b150*/  SHF.L.U32 R184, R151.reuse, 0x3, RZ ;  /* 0x0000000397b87819 */ /* 0x040fe400000006ff */
[C---:B------:R-:W-:Y:S02]  /*b160*/  SHF.L.U32 R168, R151.reuse, 0x5, RZ ;  /* 0x0000000597a87819 */ /* 0x040fe400000006ff */
[----:B------:R-:W-:Y:S02]  /*b170*/  LOP3.LUT R4, R184, 0x18, RZ, 0xc0, !PT ;  /* 0x00000018b8047812 */ /* 0x000fe400078ec0ff */
[C---:B------:R-:W-:Y:S02]  /*b180*/  SHF.L.U32 R150, R151.reuse, 0x2, RZ ;  /* 0x0000000297967819 */ /* 0x040fe400000006ff */
[CC--:B------:R-:W-:Y:S02]  /*b190*/  ISETP.GE.AND P1, PT, R4.reuse, R182.reuse, PT ;  /* 0x000000b60400720c */ /* 0x0c0fe40003f26270 */
[----:B------:R-:W-:Y:S02]  /*b1a0*/  ISETP.GE.AND P2, PT, R4, R182, PT ;  /* 0x000000b60400720c */ /* 0x000fe40003f46270 */
[----:B------:R-:W-:Y:S02]  /*b1b0*/  LOP3.LUT R167, R150, 0x18, RZ, 0xc0, !PT ;  /* 0x0000001896a77812 */ /* 0x000fe400078ec0ff */
[----:B------:R-:W-:Y:S02]  /*b1c0*/  LOP3.LUT R5, R184, 0xc0, RZ, 0xc0, !PT ;  /* 0x000000c0b8057812 */ /* 0x000fe400078ec0ff */
[C---:B------:R-:W-:Y:S02]  /*b1d0*/  SHF.L.U32 R165, R151.reuse, 0x4, RZ ;  /* 0x0000000497a57819 */ /* 0x040fe400000006ff */
[----:B------:R-:W-:Y:S01]  /*b1e0*/  LOP3.LUT R183, R151, 0x18, RZ, 0xc0, !PT ;  /* 0x0000001897b77812 */ /* 0x000fe200078ec0ff */
[----:B-1----:R-:W-:Y:S01]  /*b1f0*/  ULEA UR6, UR6, UR7, 0x18 ;  /* 0x0000000706067291 */ /* 0x002fe2000f8ec0ff */
[----:B------:R-:W-:Y:S01]  /*b200*/  IADD3 R191, PT, PT, R191, -0x1, RZ ;  /* 0xffffffffbfbf7810 */ /* 0x000fe20007ffe0ff */
[C-C-:B------:R-:W-:Y:S01]  /*b210*/  @!P1 IMAD.WIDE.U32 R14, R172.reuse, 0xc0, R8.reuse ;  /* 0x000000c0ac0e9825 */ /* 0x140fe200078e0008 */
[----:B------:R-:W-:Y:S02]  /*b220*/  @!P1 MOV R10, R8 ;  /* 0x00000008000a9202 */ /* 0x000fe40000000f00 */
[----:B------:R-:W-:Y:S01]  /*b230*/  @!P2 MOV R7, R178 ;  /* 0x000000b20007a202 */ /* 0x000fe20000000f00 */
[----:B------:R-:W-:Y:S01]  /*b240*/  @!P1 IMAD.WIDE.U32 R12, R172, 0x140, R8 ;  /* 0x00000140ac0c9825 */ /* 0x000fe200078e0008 */
[----:B------:R-:W-:Y:S02]  /*b250*/  MOV R166, UR6 ;  /* 0x0000000600a67c02 */ /* 0x000fe40008000f00 */
[----:B------:R-:W-:Y:S01]  /*b260*/  @!P1 MOV R11, R9 ;  /* 0x00000009000b9202 */ /* 0x000fe20000000f00 */
[----:B------:R-:W-:Y:S01]  /*b270*/  @!P1 IMAD R6, R173, 0xc0, RZ ;  /* 0x000000c0ad069824 */ /* 0x000fe200078e02ff */
[----:B------:R-:W-:Y:S02]  /*b280*/  LOP3.LUT R183, R5, R183, RZ, 0xfc, !PT ;  /* 0x000000b705b77212 */ /* 0x000fe400078efcff */
[----:B------:R-:W-:Y:S01]  /*b290*/  LOP3.LUT R5, R184, 0x1f20, RZ, 0xc0, !PT ;  /* 0x00001f20b8057812 */ /* 0x000fe200078ec0ff */
[----:B------:R-:W-:Y:S01]  /*b2a0*/  @!P1 IMAD.WIDE.U32 R10, R172, 0x180, R10 ;  /* 0x00000180ac0a9825 */ /* 0x000fe200078e000a */
[----:B------:R-:W-:Y:S02]  /*b2b0*/  @!P1 IADD3 R15, PT, PT, R6, R15, RZ ;  /* 0x0000000f060f9210 */ /* 0x000fe40007ffe0ff */
[----:B------:R-:W-:Y:S02]  /*b2c0*/  @!P2 MOV R6, R179 ;  /* 0x000000b30006a202 */ /* 0x000fe40000000f00 */
[----:B------:R-:W-:Y:S01]  /*b2d0*/  LOP3.LUT R198, R183, R4, RZ, 0x3c, !PT ;  /* 0x00000004b7c67212 */ /* 0x000fe200078e3cff */
[----:B------:R-:W-:Y:S03]  /*b2e0*/  @!P1 IMAD R4, R173, 0x180, RZ ;  /* 0x00000180ad049824 */ /* 0x000fe600078e02ff */
[----:B------:R-:W-:Y:S01]  /*b2f0*/  LOP3.LUT R198, R5, R198, RZ, 0xfc, !PT ;  /* 0x000000c605c67212 */ /* 0x000fe200078efcff */
[----:B------:R-:W-:Y:S01]  /*b300*/  @!P1 IMAD R5, R173, 0x140, RZ ;  /* 0x00000140ad059824 */ /* 0x000fe200078e02ff */
[----:B------:R-:W-:Y:S02]  /*b310*/  @!P1 IADD3 R11, PT, PT, R4, R11, RZ ;  /* 0x0000000b040b9210 */ /* 0x000fe40007ffe0ff */
[C---:B------:R-:W-:Y:S02]  /*b320*/  @!P1 LEA R4, P0, R172.reuse, R8, 0x6 ;  /* 0x00000008ac049211 */ /* 0x040fe400078030ff */
[----:B------:R-:W-:Y:S02]  /*b330*/  @!P1 IADD3 R13, PT, PT, R5, R13, RZ ;  /* 0x0000000d050d9210 */ /* 0x000fe40007ffe0ff */
[-CC-:B------:R-:W-:Y:S02]  /*b340*/  @!P1 LEA.HI.X R5, R172, R9.reuse, R173.reuse, 0x6, P0 ;  /* 0x00000009ac059211 */ /* 0x180fe400000f34ad */
[----:B------:R-:W-:Y:S05]  /*b350*/  LEA R198, R198, R166, 0x1 ;  /* 0x000000a6c6c67211 */ /* 0x000fea00078e08ff */
[----:B------:R-:W-:Y:S01]  /*b360*/  @!PT LDS RZ, [RZ] ;  /* 0x00000000fffff984 */ /* 0x000fe20000000800 */
[----:B------:R-:W-:Y:S01]  /*b370*/  @!PT LDS RZ, [RZ] ;  /* 0x00000000fffff984 */ /* 0x000fe20000000800 */
[----:B------:R-:W-:Y:S01]  /*b380*/  @!PT LDS RZ, [RZ] ;  /* 0x00000000fffff984 */ /* 0x000fe20000000800 */
[----:B------:R1:W-:Y:S08]  /*b390*/  @!P2 LDGSTS.E.BYPASS.LTC128B.128 [R198+0x5000], desc[UR4][R6.64] ;  /* 0x0500000006c6afae */ /* 0x0003f0000b981a04 */
[----:B------:R-:W-:Y:S08]  /*b3a0*/  @P2 STS.128 [R198+0x5000], RZ ;  /* 0x005000ffc6002388 */ /* 0x000ff00000000c00 */
[----:B------:R-:W-:Y:S08]  /*b3b0*/  @P1 STS.128 [R198+0x5800], RZ ;  /* 0x005800ffc6001388 */ /* 0x000ff00000000c00 */
[----:B------:R-:W-:Y:S01]  /*b3c0*/  @!PT LDS RZ, [RZ] ;  /* 0x00000000fffff984 */ /* 0x000fe20000000800 */
[----:B------:R-:W-:Y:S01]  /*b3d0*/  @!PT LDS RZ, [RZ] ;  /* 0x00000000fffff984 */ /* 0x000fe20000000800 */
[----:B------:R-:W-:Y:S01]  /*b3e0*/  @!PT LDS RZ, [RZ] ;  /* 0x00000000fffff984 */ /* 0x000fe20000000800 */
[----:B------:R2:W-:Y:S01]  /*b3f0*/  @!P1 LDGSTS.E.BYPASS.LTC128B.128 [R198+0x5800], desc[UR4][R8.64] ;  /* 0x0580000008c69fae */ /* 0x0005e2000b981a04 */
[CC--:B-1----:R-:W-:Y:S04]  /*b400*/  @!P1 LEA R6, P4, R172.reuse, R8.reuse, 0x7 ;  /* 0x00000008ac069211 */ /* 0x0c2fe800078838ff */
[C-C-:B------:R-:W-:Y:S03]  /*b410*/  @!P1 LEA.HI.X R7, R172.reuse, R9, R173.reuse, 0x7, P4 ;  /* 0x00000009ac079211 */ /* 0x140fe600020f3cad */
[----:B------:R-:W-:Y:S01]  /*b420*/  @P1 STS.128 [R198+0x6000], RZ ;  /* 0x006000ffc6001388 */ /* 0x000fe20000000c00 */
[----:B------:R-:W-:Y:S07]  /*b430*/  ISETP.GT.AND P4, PT, R191, R175, PT ;  /* 0x000000afbf00720c */ /* 0x000fee0003f84270 */
[----:B------:R-:W-:Y:S01]  /*b440*/  @!PT LDS RZ, [RZ] ;  /* 0x00000000fffff984 */ /* 0x000fe20000000800 */
[----:B------:R-:W-:Y:S01]  /*b450*/  @!PT LDS RZ, [RZ] ;  /* 0x00000000fffff984 */ /* 0x000fe20000000800 */
[----:B------:R-:W-:Y:S01]  /*b460*/  @!PT LDS RZ, [RZ] ;  /* 0x00000000fffff984 */ /* 0x000fe20000000800 */
[----:B------:R1:W-:Y:S08]  /*b470*/  @!P1 LDGSTS.E.BYPASS.LTC128B.128 [R198+0x6000], desc[UR4][R4.64] ;  /* 0x0600000004c69fae */ /* 0x0003f0000b981a04 */
[----:B------:R-:W-:Y:S01]  /*b480*/  @P1 STS.128 [R198+0x6800], RZ ;  /* 0x006800ffc6001388 */ /* 0x000fe20000000c00 */
[C---:B--2---:R-:W-:Y:S04]  /*b490*/  @!P1 LEA R8, P0, R172.reuse, R8, 0x8 ;  /* 0x00000008ac089211 */ /* 0x044fe800078040ff */
[----:B------:R-:W-:Y:S03]  /*b4a0*/  @!P1 LEA.HI.X R9, R172, R9, R173, 0x8, P0 ;  /* 0x00000009ac099211 */ /* 0x000fe600000f44ad */
[----:B------:R-:W-:Y:S01]  /*b4b0*/  @!PT LDS RZ, [RZ] ;  /* 0x00000000fffff984 */ /* 0x000fe20000000800 */
[----:B------:R-:W-:Y:S01]  /*b4c0*/  @!PT LDS RZ, [RZ] ;  /* 0x00000000fffff984 */ /* 0x000fe20000000800 */
[----:B------:R-:W-:Y:S01]  /*b4d0*/  @!PT LDS RZ, [RZ] ;  /* 0x00000000fffff984 */ /* 0x000fe20000000800 */
[----:B------:R-:W-:Y:S01]  /*b4e0*/  @!P1 LDGSTS.E.BYPASS.LTC128B.128 [R198+0x6800], desc[UR4][R6.64] ;  /* 0x0680000006c69fae */ /* 0x000fe2000b981a04 */
[----:B------:R-:W-:Y:S04]  /*b4f0*/  LOP3.LUT P0, RZ, R151, 0x4, RZ, 0xc0, !PT ;  /* 0x0000000497ff7812 */ /* 0x000fe8000780c0ff */
[----:B------:R-:W-:Y:S03]  /*b500*/  SEL R169, R169, 0xffffffe0, !P0 ;  /* 0xffffffe0a9a97807 */ /* 0x000fe60004000000 */
[----:B------:R-:W-:Y:S01]  /*b510*/  @P1 STS.128 [R198+0x7000], RZ ;  /* 0x007000ffc6001388 */ /* 0x000fe20000000c00 */
[-C--:B------:R-:W-:Y:S02]  /*b520*/  IADD3 R156, PT, PT, R164, R169.reuse, RZ ;  /* 0x000000a9a49c7210 */ /* 0x080fe40007ffe0ff */
[----:B-1----:R-:W-:Y:S02]  /*b530*/  LOP3.LUT R5, R165, 0x100, RZ, 0xc0, !PT ;  /* 0x00000100a5057812 */ /* 0x002fe400078ec0ff */
[----:B------:R-:W-:Y:S02]  /*b540*/  LOP3.LUT R4, R168, 0xc0, RZ, 0xc0, !PT ;  /* 0x000000c0a8047812 */ /* 0x000fe400078ec0ff */
[----:B------:R-:W-:Y:S01]  /*b550*/  LOP3.LUT R5, R5, 0x20, R168, 0xf8, !PT ;  /* 0x0000002005057812 */ /* 0x000fe200078ef8a8 */
[----:B------:R-:W-:Y:S01]  /*b560*/  @!PT LDS RZ, [RZ] ;  /* 0x00000000fffff984 */ /* 0x000fe20000000800 */
[----:B------:R-:W-:Y:S01]  /*b570*/  @!PT LDS RZ, [RZ] ;  /* 0x00000000fffff984 */ /* 0x000fe20000000800 */
[----:B------:R-:W-:Y:S01]  /*b580*/  @!PT LDS RZ, [RZ] ;  /* 0x00000000fffff984 */ /* 0x000fe20000000800 */
[----:B------:R-:W-:Y:S01]  /*b590*/  @!P1 LDGSTS.E.BYPASS.LTC128B.128 [R198+0x7000], desc[UR4][R14.64] ;  /* 0x070000000ec69fae */ /* 0x000fe2000b981a04 */
[----:B------:R-:W-:Y:S04]  /*b5a0*/  LOP3.LUT R4, R4, 0x8, R151, 0xf8, !PT ;  /* 0x0000000804047812 */ /* 0x000fe800078ef897 */
[----:B------:R-:W-:Y:S03]  /*b5b0*/  LOP3.LUT R4, R5, R4, R167, 0xf6, !PT ;  /* 0x0000000405047212 */ /* 0x000fe600078ef6a7 */
[----:B------:R-:W-:Y:S01]  /*b5c0*/  @P1 STS.128 [R198+0x7800], RZ ;  /* 0x007800ffc6001388 */ /* 0x000fe20000000c00 */
[----:B------:R-:W-:Y:S04]  /*b5d0*/  LEA R152, R4, R166, 0x1 ;  /* 0x000000a604987211 */ /* 0x000fe800078e08ff */
[----:B------:R-:W-:Y:S03]  /*b5e0*/  IADD3 R169, PT, PT, R152, R169, RZ ;  /* 0x000000a998a97210 */ /* 0x000fe60007ffe0ff */
        /* <DEDUP_REMOVED lines=14> */
[----:B------:R-:W-:Y:S08]  /*b6d0*/  LDSM.16.M88.4 R128, [R164] ;  /* 0x00000000a480783b */ /* 0x000ff00000000200 */
[----:B------:R-:W0:Y:S08]  /*b6e0*/  LDGDEPBAR ;  /* 0x00000000000079af */ /* 0x000e300000000000 */
[----:B------:R-:W2:Y:S04]  /*b6f0*/  LD.E R199, desc[UR4][R2.64+0x18c] ;  /* 0x00018c0402c77980 */ /* 0x000ea8000c101900 */
[----:B------:R-:W-:Y:S08]  /*b700*/  LDSM.16.M88.4 R16, [R152+0x1400] ;  /* 0x001400009810783b */ /* 0x000ff00000000200 */
[----:B-1----:R-:W1:Y:S08]  /*b710*/  LDSM.16.M88.4 R8, [R152+0x1000] ;  /* 0x001000009808783b */ /* 0x002e700000000200 */
[----:B------:R-:W3:Y:S08]  /*b720*/  LDSM.16.M88.4 R24, [R152+0x1800] ;  /* 0x001800009818783b */ /* 0x000ef00000000200 */
        /* <DEDUP_REMOVED lines=12> */
[C---:B---3--:R-:W-:Y:S07]  /*b7f0*/  HMMA.16816.F32 R20, R128.reuse, R24, RZ ;  /* 0x000000188014723c */ /* 0x048fee00000018ff */
[----:B------:R-:W3:Y:S01]  /*b800*/  LDSM.16.M88.4 R96, [R152+0x3c00] ;  /* 0x003c00009860783b */ /* 0x000ee20000000200 */
[C---:B------:R-:W-:Y:S07]  /*b810*/  HMMA.16816.F32 R24, R128.reuse, R26, RZ ;  /* 0x0000001a8018723c */ /* 0x040fee00000018ff */
[----:B------:R-:W3:Y:S01]  /*b820*/  LDSM.16.M88.4 R104, [R152+0x4000] ;  /* 0x004000009868783b */ /* 0x000ee20000000200 */
        /* <DEDUP_REMOVED lines=34> */
[-C--:B--2---:R-:W-:Y:S01]  /*ba50*/  FMUL.FTZ R4, R4, R199.reuse ;  /* 0x000000c704047220 */ /* 0x084fe20000410000 */
        /* <DEDUP_REMOVED lines=63> */
[-C--:B------:R-:W-:Y:S07]  /*be50*/  FMUL.FTZ R36, R36, R199.reuse ;  /* 0x000000c724247220 */ /* 0x080fee0000410000 */
[----:B------:R-:W1:Y:S02]  /*be60*/  MUFU.TANH R207, R30 ;  /* 0x0000001e00cf7308 */ /* 0x000e640000002400 */
[-C--:B------:R-:W-:Y:S01]  /*be70*/  FMUL.FTZ R42, R42, R199.reuse ;  /* 0x000000c72a2a7220 */ /* 0x080fe20000410000 */
[-C--:B------:R-:W-:Y:S07]  /*be80*/  FMUL.FTZ R41, R41, R199.reuse ;  /* 0x000000c729297220 */ /* 0x080fee0000410000 */
[----:B------:R4:W1:Y:S01]  /*be90*/  MUFU.TANH R209, R36 ;  /* 0x0000002400d17308 */ /* 0x0008620000002400 */
[-C--:B------:R-:W-:Y:S01]  /*bea0*/  FMUL.FTZ R43, R43, R199.reuse ;  /* 0x000000c72b2b7220 */ /* 0x080fe20000410000 */
[C---:B-----5:R-:W-:Y:S08]  /*beb0*/  HMMA.16816.F32 R44, R156.reuse, R8, R44 ;  /* 0x000000089c2c723c */ /* 0x060ff0000000182c */
[----:B------:R-:W1:Y:S01]  /*bec0*/  MUFU.TANH R208, R31 ;  /* 0x0000001f00d07308 */ /* 0x000e620000002400 */
[C---:B------:R-:W-:Y:S01]  /*bed0*/  HMMA.16816.F32 R48, R156.reuse, R10, R48 ;  /* 0x0000000a9c30723c */ /* 0x040fe20000001830 */
[----:B------:R-:W5:Y:S08]  /*bee0*/  LDSM.16.M88.4 R8, [R169+0x2c00] ;  /* 0x002c0000a908783b */ /* 0x000f700000000200 */
[----:B------:R2:W1:Y:S01]  /*bef0*/  MUFU.TANH R212, R42 ;  /* 0x0000002a00d47308 */ /* 0x0004620000002400 */
[-C--:B----4-:R-:W-:Y:S01]  /*bf00*/  FMUL.FTZ R36, R37, R199.reuse ;  /* 0x000000c725247220 */ /* 0x090fe20000410000 */
[-C--:B------:R-:W-:Y:S01]  /*bf10*/  FMUL.FTZ R37, R38, R199.reuse ;  /* 0x000000c726257220 */ /* 0x080fe20000410000 */
[C---:B---3--:R-:W-:Y:S03]  /*bf20*/  HMMA.16816.F32 R52, R156.reuse, R4, R52 ;  /* 0x000000049c34723c */ /* 0x048fe60000001834 */
[-C--:B------:R-:W-:Y:S04]  /*bf30*/  FMUL.FTZ R44, R44, R199.reuse ;  /* 0x000000c72c2c7220 */ /* 0x080fe80000410000 */
[----:B------:R3:W4:Y:S01]  /*bf40*/  MUFU.TANH R213, R41 ;  /* 0x0000002900d57308 */ /* 0x0007220000002400 */
[-C--:B------:R-:W-:Y:S01]  /*bf50*/  FMUL.FTZ R45, R45, R199.reuse ;  /* 0x000000c72d2d7220 */ /* 0x080fe20000410000 */
[-C--:B------:R-:W-:Y:S01]  /*bf60*/  FMUL.FTZ R38, R39, R199.reuse ;  /* 0x000000c727267220 */ /* 0x080fe20000410000 */
[-C--:B------:R-:W-:Y:S01]  /*bf70*/  FMUL.FTZ R39, R40, R199.reuse ;  /* 0x000000c728277220 */ /* 0x080fe20000410000 */
[C---:B------:R-:W-:Y:S01]  /*bf80*/  HMMA.16816.F32 R56, R156.reuse, R6, R56 ;  /* 0x000000069c38723c */ /* 0x040fe20000001838 */
[----:B------:R-:W1:Y:S02]  /*bf90*/  LDSM.16.M88.4 R4, [R169+0x3000] ;  /* 0x00300000a904783b */ /* 0x000e640000000200 */
[-C--:B------:R-:W-:Y:S03]  /*bfa0*/  FMUL.FTZ R40, R47, R199.reuse ;  /* 0x000000c72f287220 */ /* 0x080fe60000410000 */
[----:B------:R4:W1:Y:S01]  /*bfb0*/  MUFU.TANH R211, R43 ;  /* 0x0000002b00d37308 */ /* 0x0008620000002400 */
[-C--:B--2---:R-:W-:Y:S01]  /*bfc0*/  FMUL.FTZ R42, R46, R199.reuse ;  /* 0x000000c72e2a7220 */ /* 0x084fe20000410000 */
[-C--:B------:R-:W-:Y:S08]  /*bfd0*/  FMUL.FTZ R29, R54, R199.reuse ;  /* 0x000000c7361d7220 */ /* 0x080ff00000410000 */
[----:B------:R2:W1:Y:S01]  /*bfe0*/  MUFU.TANH R205, R44 ;  /* 0x0000002c00cd7308 */ /* 0x0004620000002400 */
[-C--:B------:R-:W-:Y:S01]  /*bff0*/  FMUL.FTZ R31, R52, R199.reuse ;  /* 0x000000c7341f7220 */ /* 0x080fe20000410000 */
[-C--:B------:R-:W-:Y:S01]  /*c000*/  FMUL.FTZ R30, R53, R199.reuse ;  /* 0x000000c7351e7220 */ /* 0x080fe20000410000 */
[-C--:B------:R-:W-:Y:S01]  /*c010*/  FMUL.FTZ R46, R55, R199.reuse ;  /* 0x000000c7372e7220 */ /* 0x080fe20000410000 */
[-C--:B---3--:R-:W-:Y:S01]  /*c020*/  FMUL.FTZ R41, R49, R199.reuse ;  /* 0x000000c731297220 */ /* 0x088fe20000410000 */
[-C--:B------:R-:W-:Y:S05]  /*c030*/  FMUL.FTZ R47, R57, R199.reuse ;  /* 0x000000c7392f7220 */ /* 0x080fea0000410000 */
[----:B------:R3:W1:Y:S01]  /*c040*/  MUFU.TANH R204, R45 ;  /* 0x0000002d00cc7308 */ /* 0x0006620000002400 */
[-C--:B------:R-:W-:Y:S01]  /*c050*/  FMUL.FTZ R52, R56, R199.reuse ;  /* 0x000000c738347220 */ /* 0x080fe20000410000 */
[-C--:B------:R-:W-:Y:S01]  /*c060*/  FMUL.FTZ R57, R58, R199.reuse ;  /* 0x000000c73a397220 */ /* 0x080fe20000410000 */
[-C--:B------:R-:W-:Y:S01]  /*c070*/  FMUL.FTZ R53, R59, R199.reuse ;  /* 0x000000c73b357220 */ /* 0x080fe20000410000 */
[C---:B-----5:R-:W-:Y:S03]  /*c080*/  HMMA.16816.F32 R60, R156.reuse, R8, R60 ;  /* 0x000000089c3c723c */ /* 0x060fe6000000183c */
[-C--:B----4-:R-:W-:Y:S03]  /*c090*/  FMUL.FTZ R43, R48, R199.reuse ;  /* 0x000000c7302b7220 */ /* 0x090fe60000410000 */
[----:B------:R-:W4:Y:S01]  /*c0a0*/  MUFU.TANH R18, R18 ;  /* 0x0000001200127308 */ /* 0x000f220000002400 */
[-C--:B--2---:R-:W-:Y:S01]  /*c0b0*/  FMUL.FTZ R44, R51, R199.reuse ;  /* 0x000000c7332c7220 */ /* 0x084fe20000410000 */
[C---:B------:R-:W-:Y:S01]  /*c0c0*/  HMMA.16816.F32 R64, R156.reuse, R10, R64 ;  /* 0x0000000a9c40723c */ /* 0x040fe20000001840 */
[----:B------:R-:W2:Y:S07]  /*c0d0*/  LDSM.16.M88.4 R8, [R169+0x3400] ;  /* 0x00340000a908783b */ /* 0x000eae0000000200 */
[----:B------:R-:W2:Y:S01]  /*c0e0*/  MUFU.TANH R19, R19 ;  /* 0x0000001300137308 */ /* 0x000ea20000002400 */
[-C--:B---3--:R-:W-:Y:S01]  /*c0f0*/  FMUL.FTZ R45, R50, R199.reuse ;  /* 0x000000c7322d7220 */ /* 0x088fe20000410000 */
[C---:B-1----:R-:W-:Y:S08]  /*c100*/  HMMA.16816.F32 R68, R156.reuse, R4, R68 ;  /* 0x000000049c44723c */ /* 0x042ff00000001844 */
        /* <DEDUP_REMOVED lines=58> */
[C---:B------:R-:W-:Y:S08]  /*c4b0*/  HMMA.16816.F32 R104, R156.reuse, R6, R104 ;  /* 0x000000069c68723c */ /* 0x040ff00000001868 */
[----:B------:R-:W1:Y:S01]  /*c4c0*/  MUFU.TANH R239, R74 ;  /* 0x0000004a00ef7308 */ /* 0x000e620000002400 */
[----:B------:R-:W2:Y:S09]  /*c4d0*/  LDSM.16.M88.4 R4, [R169+0x4800] ;  /* 0x00480000a904783b */ /* 0x000eb20000000200 */
[----:B------:R-:W1:Y:S10]  /*c4e0*/  MUFU.TANH R235, R75 ;  /* 0x0000004b00eb7308 */ /* 0x000e740000002400 */
[----:B------:R-:W1:Y:S01]  /*c4f0*/  MUFU.TANH R238, R76 ;  /* 0x0000004c00ee7308 */ /* 0x000e620000002400 */
[C---:B-----5:R-:W-:Y:S09]  /*c500*/  HMMA.16816.F32 R108, R156.reuse, R8, R108 ;  /* 0x000000089c6c723c */ /* 0x060ff2000000186c */
[----:B------:R5:W1:Y:S01]  /*c510*/  MUFU.TANH R237, R77 ;  /* 0x0000004d00ed7308 */ /* 0x000a620000002400 */
[C---:B------:R-:W-:Y:S09]  /*c520*/  HMMA.16816.F32 R112, R156.reuse, R10, R112 ;  /* 0x0000000a9c70723c */ /* 0x040ff20000001870 */
[----:B------:R3:W1:Y:S01]  /*c530*/  MUFU.TANH R242, R78 ;  /* 0x0000004e00f27308 */ /* 0x0006620000002400 */
[----:B------:R-:W4:Y:S01]  /*c540*/  LDSM.16.M88.4 R8, [R169+0x4c00] ;  /* 0x004c0000a908783b */ /* 0x000f220000000200 */
[----:B------:R-:W-:Y:S08]  /*c550*/  DEPBAR.LE SB0, 0x0 ;  /* 0x000080000000791a */ /* 0x000ff00000000000 */
[----:B------:R1:W1:Y:S01]  /*c560*/  MUFU.TANH R240, R79 ;  /* 0x0000004f00f07308 */ /* 0x0002620000002400 */
[----:B------:R-:W-:Y:S01]  /*c570*/  BAR.SYNC.DEFER_BLOCKING 0x0 ;  /* 0x0000000000007b1d */ /* 0x000fe20000010000 */
[C---:B--2---:R-:W-:Y:S05]  /*c580*/  HMMA.16816.F32 R116, R156.reuse, R4, R116 ;  /* 0x000000049c74723c */ /* 0x044fea0000001874 */
[-C--:B-----5:R-:W-:Y:S03]  /*c590*/  FMUL.FTZ R77, R107, R199.reuse ;  /* 0x000000c76b4d7220 */ /* 0x0a0fe60000410000 */
        /* <DEDUP_REMOVED lines=17> */
[-C--:B------:R-:W-:Y:S01]  /*c6b0*/  FMUL.FTZ R66, R118, R199.reuse ;  /* 0x000000c776427220 */ /* 0x080fe20000410000 */
[-C--:B------:R-:W-:Y:S01]  /*c6c0*/  FMUL.FTZ R65, R119, R199.reuse ;  /* 0x000000c777417220 */ /* 0x080fe20000410000 */
[-C--:B------:R-:W-:Y:S01]  /*c6d0*/  FMUL.FTZ R64, R120, R199.reuse ;  /* 0x000000c778407220 */ /* 0x080fe20000410000 */
[-C--:B------:R-:W-:Y:S01]  /*c6e0*/  FMUL.FTZ R63, R121, R199.reuse ;  /* 0x000000c7793f7220 */ /* 0x080fe20000410000 */
[-C--:B------:R-:W-:Y:S03]  /*c6f0*/  FMUL.FTZ R62, R122, R199.reuse ;  /* 0x000000c77a3e7220 */ /* 0x080fe60000410000 */
[----:B------:R2:W2:Y:S01]  /*c700*/  MUFU.TANH R244, R83 ;  /* 0x0000005300f47308 */ /* 0x0004a20000002400 */
[C---:B----4-:R-:W-:Y:S03]  /*c710*/  HMMA.16816.F32 R124, R156.reuse, R8, R124 ;  /* 0x000000089c7c723c */ /* 0x050fe6000000187c */
[-C--:B---3--:R-:W-:Y:S01]  /*c720*/  FMUL.FTZ R81, R103, R199.reuse ;  /* 0x000000c767517220 */ /* 0x088fe20000410000 */
[-C--:B------:R-:W-:Y:S05]  /*c730*/  FMUL.FTZ R60, R123, R199.reuse ;  /* 0x000000c77b3c7220 */ /* 0x080fea0000410000 */
[----:B------:R3:W4:Y:S01]  /*c740*/  MUFU.TANH R247, R84 ;  /* 0x0000005400f77308 */ /* 0x0007220000002400 */
[----:B------:R-:W-:Y:S03]  /*c750*/  HMMA.16816.F32 R128, R156, R10, R128 ;  /* 0x0000000a9c80723c */ /* 0x000fe60000001880 */
[-C--:B-1----:R-:W-:Y:S06]  /*c760*/  FMUL.FTZ R82, R102, R199.reuse ;  /* 0x000000c766527220 */ /* 0x082fec0000410000 */
[----:B------:R1:W1:Y:S01]  /*c770*/  MUFU.TANH R245, R85 ;  /* 0x0000005500f57308 */ /* 0x0002620000002400 */
[-C--:B--2---:R-:W-:Y:S01]  /*c780*/  FMUL.FTZ R83, R101, R199.reuse ;  /* 0x000000c765537220 */ /* 0x084fe20000410000 */
[-C--:B------:R-:W-:Y:S01]  /*c790*/  FMUL.FTZ R59, R124, R199.reuse ;  /* 0x000000c77c3b7220 */ /* 0x080fe20000410000 */
[-C--:B------:R-:W-:Y:S01]  /*c7a0*/  FMUL.FTZ R58, R125, R199.reuse ;  /* 0x000000c77d3a7220 */ /* 0x080fe20000410000 */
[-C--:B------:R-:W-:Y:S01]  /*c7b0*/  FMUL.FTZ R26, R126, R199.reuse ;  /* 0x000000c77e1a7220 */ /* 0x080fe20000410000 */
[-C--:B------:R-:W-:Y:S05]  /*c7c0*/  FMUL.FTZ R25, R127, R199.reuse ;  /* 0x000000c77f197220 */ /* 0x080fea0000410000 */
[----:B------:R2:W2:Y:S01]  /*c7d0*/  MUFU.TANH R250, R86 ;  /* 0x0000005600fa7308 */ /* 0x0004a20000002400 */
[-C--:B---3--:R-:W-:Y:S01]  /*c7e0*/  FMUL.FTZ R84, R100, R199.reuse ;  /* 0x000000c764547220 */ /* 0x088fe20000410000 */
[-C--:B------:R-:W-:Y:S01]  /*c7f0*/  FMUL.FTZ R56, R128, R199.reuse ;  /* 0x000000c780387220 */ /* 0x080fe20000410000 */
[-C--:B------:R-:W-:Y:S01]  /*c800*/  FMUL.FTZ R55, R129, R199.reuse ;  /* 0x000000c781377220 */ /* 0x080fe20000410000 */
[-C--:B------:R-:W-:Y:S01]  /*c810*/  FMUL.FTZ R24, R130, R199.reuse ;  /* 0x000000c782187220 */ /* 0x080fe20000410000 */
[-C--:B------:R-:W-:Y:S05]  /*c820*/  FMUL.FTZ R23, R131, R199.reuse ;  /* 0x000000c783177220 */ /* 0x080fea0000410000 */
        /* <DEDUP_REMOVED lines=10> */
[----:B------:R-:W2:Y:S01]  /*c8d0*/  MUFU.TANH R21, R21 ;  /* 0x0000001500157308 */ /* 0x000ea20000002400 */
[-C--:B---3--:R-:W-:Y:S09]  /*c8e0*/  FMUL.FTZ R90, R94, R199.reuse ;  /* 0x000000c75e5a7220 */ /* 0x088ff20000410000 */
[----:B------:R-:W3:Y:S01]  /*c8f0*/  MUFU.TANH R22, R22 ;  /* 0x0000001600167308 */ /* 0x000ee20000002400 */
[----:B-1----:R-:W-:Y:S09]  /*c900*/  FMUL.FTZ R91, R93, R199 ;  /* 0x000000c75d5b7220 */ /* 0x002ff20000410000 */
        /* <DEDUP_REMOVED lines=131> */
[----:B------:R-:W5:Y:S01]  /*d140*/  LD.E.64 R96, desc[UR4][R2.64+0x20] ;  /* 0x0000200402607980 */ /* 0x000f62000c101b00 */
[----:B----4-:R-:W-:Y:S01]  /*d150*/  SHF.R.S32.HI R9, RZ, 0x1f, R50 ;  /* 0x0000001fff097819 */ /* 0x010fe20000011432 */
[-C--:B--2---:R-:W-:Y:S02]  /*d160*/  IMAD R8, R95, R50.reuse, RZ ;  /* 0x000000325f087224 */ /* 0x084fe400078e02ff */
[C---:B------:R-:W-:Y:S04]  /*d170*/  IMAD.WIDE.U32 R50, R94.reuse, R50, RZ ;  /* 0x000000325e327225 */ /* 0x040fe800078e00ff */
[----:B------:R-:W-:Y:S05]  /*d180*/  IMAD R8, R94, R9, R8 ;  /* 0x000000095e087224 */ /* 0x000fea00078e0208 */
[----:B------:R-:W-:Y:S01]  /*d190*/  IADD3 R51, PT, PT, R51, R8, RZ ;  /* 0x0000000833337210 */ /* 0x000fe20007ffe0ff */
[----:B---3--:R-:W-:Y:S05]  /*d1a0*/  IMAD.IADD R4, R7, 0x1, -R4 ;  /* 0x0000000107047824 */ /* 0x008fea00078e0a04 */
[----:B------:R-:W-:Y:S01]  /*d1b0*/  SHF.R.S32.HI R8, RZ, 0x1f, R4 ;  /* 0x0000001fff087819 */ /* 0x000fe20000011404 */
[----:B-----5:R-:W-:Y:S02]  /*d1c0*/  IMAD R7, R97, R4, RZ ;  /* 0x0000000461077224 */ /* 0x020fe400078e02ff */
[----:B------:R-:W-:Y:S04]  /*d1d0*/  IMAD.WIDE.U32 R50, R4, R96, R50 ;  /* 0x0000006004327225 */ /* 0x000fe800078e0032 */
[----:B------:R-:W-:Y:S01]  /*d1e0*/  IMAD R7, R96, R8, R7 ;  /* 0x0000000860077224 */ /* 0x000fe200078e0207 */
[C---:B------:R-:W-:Y:S03]  /*d1f0*/  LEA R177, P4, R50.reuse, R177, 0x1 ;  /* 0x000000b132b17211 */ /* 0x040fe600078808ff */
[----:B------:R-:W-:Y:S05]  /*d200*/  IMAD.IADD R7, R51, 0x1, R7 ;  /* 0x0000000133077824 */ /* 0x000fea00078e0207 */
[----:B------:R-:W-:Y:S02]  /*d210*/  LEA.HI.X R176, R50, R176, R7, 0x1, P4 ;  /* 0x000000b032b07211 */ /* 0x000fe400020f0c07 */
.L_x_3497:
[----:B------:R-:W-:Y:S05]  /*d220*/  BSYNC.RECONVERGENT B0 ;  /* 0x0000000000007941 */ /* 0x000fea0003800200 */
.L_x_3496:
[-C--:B------:R-:W-:Y:S01]  /*d230*/  @!P2 MOV R10, R177.reuse ;  /* 0x000000b1000aa202 */ /* 0x080fe20000000f00 */
[----:B------:R-:W-:Y:S01]  /*d240*/  @!P1 IMAD R4, R171, 0xc0, RZ ;  /* 0x000000c0ab049824 */ /* 0x000fe200078e02ff */
[----:B------:R-:W-:Y:S02]  /*d250*/  @!P2 MOV R11, R176 ;  /* 0x000000b0000ba202 */ /* 0x000fe40000000f00 */
[----:B------:R-:W-:Y:S03]  /*d260*/  IADD3 R8, P4, PT, R5, R177, RZ ;  /* 0x000000b105087210 */ /* 0x000fe60007f9e0ff */
[----:B------:R-:W-:Y:S01]  /*d270*/  @!PT LDS RZ, [RZ] ;  /* 0x00000000fffff984 */ /* 0x000fe20000000800 */
[----:B------:R-:W-:Y:S01]  /*d280*/  @!PT LDS RZ, [RZ] ;  /* 0x00000000fffff984 */ /* 0x000fe20000000800 */
[----:B------:R-:W-:Y:S01]  /*d290*/  @!PT LDS RZ, [RZ] ;  /* 0x00000000fffff984 */ /* 0x000fe20000000800 */
[----:B------:R2:W-:Y:S02]  /*d2a0*/  @!P2 LDGSTS.E.BYPASS.LTC128B.128 [R198+0x1000], desc[UR4][R10.64] ;  /* 0x010000000ac6afae */ /* 0x0005e4000b981a04 */
[----:B------:R-:W-:Y:S02]  /*d2b0*/  IMAD.X R9, R6, 0x1, R176, P4 ;  /* 0x0000000106097824 */ /* 0x000fe400020e06b0 */
[----:B------:R3:W-:Y:S01]  /*d2c0*/  @P2 STS.128 [R198+0x1000], RZ ;  /* 0x001000ffc6002388 */ /* 0x0007e20000000c00 */
[--C-:B------:R-:W-:Y:S02]  /*d2d0*/  @!P1 IMAD.MOV.U32 R50, RZ, RZ, R8.reuse ;  /* 0x000000ffff329224 */ /* 0x100fe400078e0008 */
[----:B------:R-:W-:Y:S01]  /*d2e0*/  @!P1 IMAD.WIDE.U32 R94, R170, 0xc0, R8 ;  /* 0x000000c0aa5e9825 */ /* 0x000fe200078e0008 */
[----:B------:R3:W-:Y:S02]  /*d2f0*/  @P1 STS.128 [R198+0x1800], RZ ;  /* 0x001800ffc6001388 */ /* 0x0007e40000000c00 */
[-C--:B------:R-:W-:Y:S01]  /*d300*/  @!P1 MOV R51, R9.reuse ;  /* 0x0000000900339202 */ /* 0x080fe20000000f00 */
[----:B------:R-:W-:Y:S01]  /*d310*/  @!P1 IMAD.IADD R95, R4, 0x1, R95 ;  /* 0x00000001045f9824 */ /* 0x000fe200078e025f */
[----:B------:R-:W-:Y:S01]  /*d320*/  @!PT LDS RZ, [RZ] ;  /* 0x00000000fffff984 */ /* 0x000fe20000000800 */
[----:B------:R-:W-:Y:S01]  /*d330*/  @!PT LDS RZ, [RZ] ;  /* 0x00000000fffff984 */ /* 0x000fe20000000800 */
[----:B------:R-:W-:Y:S01]  /*d340*/  @!PT LDS RZ, [RZ] ;  /* 0x00000000fffff984 */ /* 0x000fe20000000800 */
[----:B------:R-:W-:Y:S01]  /*d350*/  @!P1 LDGSTS.E.BYPASS.LTC128B.128 [R198+0x1800], desc[UR4][R8.64] ;  /* 0x0180000008c69fae */ /* 0x000fe2000b981a04 */
[C---:B------:R-:W-:Y:S01]  /*d360*/  @!P1 LEA R4, P2, R170.reuse, R8, 0x8 ;  /* 0x00000008aa049211 */ /* 0x040fe200078440ff */
[----:B------:R-:W-:Y:S01]  /*d370*/  @!P1 IMAD.MOV.U32 R48, RZ, RZ, R8 ;  /* 0x000000ffff309224 */ /* 0x000fe200078e0008 */
[----:B------:R-:W-:Y:S01]  /*d380*/  @!P1 MOV R49, R9 ;  /* 0x0000000900319202 */ /* 0x000fe20000000f00 */
[----:B------:R3:W-:Y:S01]  /*d390*/  @P1 STS.128 [R198+0x2000], RZ ;  /* 0x002000ffc6001388 */ /* 0x0007e20000000c00 */
[C---:B------:R-:W-:Y:S04]  /*d3a0*/  @!P1 IMAD.WIDE.U32 R50, R170.reuse, 0x140, R50 ;  /* 0x00000140aa329825 */ /* 0x040fe800078e0032 */
[----:B------:R-:W-:Y:S01]  /*d3b0*/  @!P1 IMAD.WIDE.U32 R48, R170, 0x180, R48 ;  /* 0x00000180aa309825 */ /* 0x000fe200078e0030 */
[----:B--2---:R-:W-:Y:S03]  /*d3c0*/  @!P1 IADD3 R10, P4, PT, R8, R5, RZ ;  /* 0x00000005080a9210 */ /* 0x004fe60007f9e0ff */
[----:B------:R-:W-:Y:S01]  /*d3d0*/  @!P1 IMAD R5, R171, 0x140, RZ ;  /* 0x00000140ab059824 */ /* 0x000fe200078e02ff */
[----:B------:R-:W-:Y:S01]  /*d3e0*/  @!P1 IADD3.X R11, PT, PT, R9, R6, RZ, P4, !PT ;  /* 0x00000006090b9210 */ /* 0x000fe200027fe4ff */
[----:B------:R-:W-:Y:S03]  /*d3f0*/  @!P1 IMAD R6, R171, 0x180, RZ ;  /* 0x00000180ab069824 */ /* 0x000fe600078e02ff */
[----:B------:R-:W-:Y:S02]  /*d400*/  @!P1 IADD3 R51, PT, PT, R5, R51, RZ ;  /* 0x0000003305339210 */ /* 0x000fe40007ffe0ff */
[-C--:B------:R-:W-:Y:S01]  /*d410*/  @!P1 LEA.HI.X R5, R170, R9.reuse, R171, 0x8, P2 ;  /* 0x00000009aa059211 */ /* 0x080fe200010f44ab */
[----:B------:R-:W-:Y:S01]  /*d420*/  @!PT LDS RZ, [RZ] ;  /* 0x00000000fffff984 */ /* 0x000fe20000000800 */
[----:B------:R-:W-:Y:S01]  /*d430*/  @!PT LDS RZ, [RZ] ;  /* 0x00000000fffff984 */ /* 0x000fe20000000800 */
[----:B------:R-:W-:Y:S01]  /*d440*/  @!PT LDS RZ, [RZ] ;  /* 0x00000000fffff984 */ /* 0x000fe20000000800 */
[----:B------:R2:W-:Y:S01]  /*d450*/  @!P1 LDGSTS.E.BYPASS.LTC128B.128 [R198+0x2000], desc[UR4][R10.64] ;  /* 0x020000000ac69fae */ /* 0x0005e2000b981a04 */
[----:B------:R-:W-:Y:S03]  /*d460*/  @!P1 IMAD.IADD R49, R6, 0x1, R49 ;  /* 0x0000000106319824 */ /* 0x000fe600078e0231 */
[----:B------:R3:W-:Y:S01]  /*d470*/  @P1 STS.128 [R198+0x2800], RZ ;  /* 0x002800ffc6001388 */ /* 0x0007e20000000c00 */
[C---:B--2---:R-:W-:Y:S04]  /*d480*/  @!P1 LEA R10, P4, R170.reuse, R8, 0x7 ;  /* 0x00000008aa0a9211 */ /* 0x044fe800078838ff */
        /* <DEDUP_REMOVED lines=26> */
.L_x_3495:
[----:B------:R-:W-:Y:S05]  /*d630*/  BSYNC.RECONVERGENT B1 ;  /* 0x0000000000017941 */ /* 0x000fea0003800200 */
.L_x_3494:
[C---:B---3--:R-:W-:Y:S02]  /*d640*/  IADD3 R4, PT, PT, R190.reuse, -0x9, RZ ;  /* 0xfffffff7be047810 */ /* 0x048fe40007ffe0ff */
[C---:B------:R-:W-:Y:S02]  /*d650*/  IADD3 R6, PT, PT, R190.reuse, -0x1, RZ ;  /* 0xffffffffbe067810 */ /* 0x040fe40007ffe0ff */
[----:B------:R-:W-:Y:S02]  /*d660*/  IABS R4, R4 ;  /* 0x0000000400047213 */ /* 0x000fe40000000000 */
[----:B------:R-:W-:Y:S02]  /*d670*/  IADD3 R5, PT, PT, R190, -0x8, RZ ;  /* 0xfffffff8be057810 */ /* 0x000fe40007ffe0ff */
[----:B------:R-:W-:Y:S02]  /*d680*/  I2FP.F32.S32 R4, R4 ;  /* 0x0000000400047245 */ /* 0x000fe40000201400 */
[----:B------:R-:W-:Y:S02]  /*d690*/  IABS R6, R6 ;  /* 0x0000000600067213 */ /* 0x000fe40000000000 */
[----:B------:R-:W-:Y:S01]  /*d6a0*/  IABS R5, R5 ;  /* 0x0000000500057213 */ /* 0x000fe20000000000 */
[C---:B------:R-:W-:Y:S01]  /*d6b0*/  FFMA.FTZ R161, -R0.reuse, R4, R161 ;  /* 0x0000000400a17223 */ /* 0x040fe200000101a1 */
[----:B------:R-:W-:Y:S01]  /*d6c0*/  I2FP.F32.S32 R6, R6 ;  /* 0x0000000600067245 */ /* 0x000fe20000201400 */
[----:B------:R-:W-:Y:S01]  /*d6d0*/  FFMA.FTZ R201, -R0, R4, R201 ;  /* 0x0000000400c97223 */ /* 0x000fe200000101c9 */
[----:B------:R-:W-:Y:S02]  /*d6e0*/  IADD3 R4, PT, PT, R190, -0x19, RZ ;  /* 0xffffffe7be047810 */ /* 0x000fe40007ffe0ff */
        /* <DEDUP_REMOVED lines=11> */
[C---:B------:R-:W-:Y:S01]  /*d7a0*/  FFMA.FTZ R11, -R0.reuse, R4, R13 ;  /* 0x00000004000b7223 */ /* 0x040fe2000001010d */
[----:B------:R-:W-:Y:S01]  /*d7b0*/  IABS R6, R6 ;  /* 0x0000000600067213 */ /* 0x000fe20000000000 */
[----:B------:R-:W-:Y:S01]  /*d7c0*/  FFMA.FTZ R19, -R0, R4, R19 ;  /* 0x0000000400137223 */ /* 0x000fe20000010113 */
[----:B------:R-:W-:Y:S01]  /*d7d0*/  IADD3 R4, PT, PT, R190, -0x28, RZ ;  /* 0xffffffd8be047810 */ /* 0x000fe20007ffe0ff */
[----:B------:R-:W-:Y:S01]  /*d7e0*/  FFMA.FTZ R162, -R0, R7, R162 ;  /* 0x0000000700a27223 */ /* 0x000fe200000101a2 */
[----:B------:R-:W-:Y:S02]  /*d7f0*/  I2FP.F32.S32 R5, R5 ;  /* 0x0000000500057245 */ /* 0x000fe40000201400 */
[----:B------:R-:W-:Y:S02]  /*d800*/  I2FP.F32.S32 R6, R6 ;  /* 0x0000000600067245 */ /* 0x000fe40000201400 */
        /* <DEDUP_REMOVED lines=10> */
[----:B------:R-:W-:Y:S01]  /*d8b0*/  I2FP.F32.S32 R7, R7 ;  /* 0x0000000700077245 */ /* 0x000fe20000201400 */
[CC--:B------:R-:W-:Y:S01]  /*d8c0*/  FFMA.FTZ R203, -R0.reuse, R6.reuse, R203 ;  /* 0x0000000600cb7223 */ /* 0x0c0fe200000101cb */
[----:B------:R-:W-:Y:S01]  /*d8d0*/  IABS R5, R5 ;  /* 0x0000000500057213 */ /* 0x000fe20000000000 */
[C---:B------:R-:W-:Y:S01]  /*d8e0*/  FFMA.FTZ R229, -R0.reuse, R6, R20 ;  /* 0x0000000600e57223 */ /* 0x040fe20000010114 */
[----:B------:R-:W-:Y:S01]  /*d8f0*/  IABS R4, R4 ;  /* 0x0000000400047213 */ /* 0x000fe20000000000 */
[C---:B------:R-:W-:Y:S01]  /*d900*/  FFMA.FTZ R236, -R0.reuse, R7, R22 ;  /* 0x0000000700ec7223 */ /* 0x040fe20000010116 */
[----:B------:R-:W-:Y:S01]  /*d910*/  I2FP.F32.S32 R5, R5 ;  /* 0x0000000500057245 */ /* 0x000fe20000201400 */
[----:B------:R-:W2:Y:S01]  /*d920*/  LD.E R22, desc[UR4][R2.64+0xdc] ;  /* 0x0000dc0402167980 */ /* 0x000ea2000c101900 */
[----:B------:R-:W-:Y:S01]  /*d930*/  I2FP.F32.S32 R4, R4 ;  /* 0x0000000400047245 */ /* 0x000fe20000201400 */
[----:B------:R-:W-:Y:S01]  /*d940*/  FFMA.FTZ R16, -R0, R7, R16 ;  /* 0x0000000700107223 */ /* 0x000fe20000010110 */
[----:B------:R-:W-:Y:S01]  /*d950*/  IADD3 R6, PT, PT, R190, -0x39, RZ ;  /* 0xffffffc7be067810 */ /* 0x000fe20007ffe0ff */
[-C--:B------:R-:W-:Y:S01]  /*d960*/  FFMA.FTZ R208, -R0, R5.reuse, R208 ;  /* 0x0000000500d07223 */ /* 0x080fe200000101d0 */
[----:B------:R-:W-:Y:S01]  /*d970*/  IADD3 R9, PT, PT, R190, -0x11, RZ ;  /* 0xffffffefbe097810 */ /* 0x000fe20007ffe0ff */
[----:B------:R-:W-:Y:S01]  /*d980*/  FFMA.FTZ R202, -R0, R5, R202 ;  /* 0x0000000500ca7223 */ /* 0x000fe200000101ca */
[----:B------:R-:W-:Y:S01]  /*d990*/  IADD3 R5, PT, PT, R190, -0x48, RZ ;  /* 0xffffffb8be057810 */ /* 0x000fe20007ffe0ff */
[C---:B-1----:R-:W-:Y:S01]  /*d9a0*/  FFMA.FTZ R216, -R0.reuse, R4, R34 ;  /* 0x0000000400d87223 */ /* 0x042fe20000010122 */
[----:B------:R-:W-:Y:S01]  /*d9b0*/  IABS R6, R6 ;  /* 0x0000000600067213 */ /* 0x000fe20000000000 */
[----:B------:R-:W-:Y:S01]  /*d9c0*/  FFMA.FTZ R220, -R0, R4, R28 ;  /* 0x0000000400dc7223 */ /* 0x000fe2000001011c */
[----:B------:R-:W-:Y:S02]  /*d9d0*/  IADD3 R4, PT, PT, R190, -0x49, RZ ;  /* 0xffffffb7be047810 */ /* 0x000fe40007ffe0ff */
        /* <DEDUP_REMOVED lines=9> */
[C---:B------:R-:W-:Y:S01]  /*da70*/  FFMA.FTZ R51, -R0.reuse, R4, R36 ;  /* 0x0000000400337223 */ /* 0x040fe20000010124 */
[----:B------:R-:W-:Y:S01]  /*da80*/  IABS R6, R6 ;  /* 0x0000000600067213 */ /* 0x000fe20000000000 */
[----:B------:R-:W-:Y:S01]  /*da90*/  FFMA.FTZ R211, -R0, R4, R211 ;  /* 0x0000000400d37223 */ /* 0x000fe200000101d3 */
[----:B------:R-:W-:Y:S01]  /*daa0*/  IADD3 R4, PT, PT, R190, -0x60, RZ ;  /* 0xffffffa0be047810 */ /* 0x000fe20007ffe0ff */
[C---:B------:R-:W-:Y:S01]  /*dab0*/  FFMA.FTZ R206, -R0.reuse, R49, R206 ;  /* 0x0000003100ce7223 */ /* 0x040fe200000101ce */
[----:B------:R-:W-:Y:S01]  /*dac0*/  IABS R5, R5 ;  /* 0x0000000500057213 */ /* 0x000fe20000000000 */
[C---:B------:R-:W-:Y:S01]  /*dad0*/  FFMA.FTZ R49, -R0.reuse, R49, R35 ;  /* 0x0000003100317223 */ /* 0x040fe20000010123 */
        /* <DEDUP_REMOVED lines=12> */
[CC--:B------:R-:W-:Y:S01]  /*dba0*/  FFMA.FTZ R215, -R0.reuse, R198.reuse, R39 ;  /* 0x000000c600d77223 */ /* 0x0c0fe20000010127 */
        /* <DEDUP_REMOVED lines=33> */
[----:B------:R-:W-:Y:S02]  /*ddc0*/  MOV R93, R210 ;  /* 0x000000d2005d7202 */ /* 0x000fe40000000f00 */
[----:B------:R-:W-:Y:S02]  /*ddd0*/  IABS R9, R9 ;  /* 0x0000000900097213 */ /* 0x000fe40000000000 */
[----:B------:R-:W-:Y:S02]  /*dde0*/  I2FP.F32.S32 R5, R5 ;  /* 0x0000000500057245 */ /* 0x000fe40000201400 */
[----:B------:R-:W-:Y:S02]  /*ddf0*/  I2FP.F32.S32 R109, R6 ;  /* 0x00000006006d7245 */ /* 0x000fe40000201400 */
[----:B------:R-:W-:Y:S01]  /*de00*/  I2FP.F32.S32 R4, R4 ;  /* 0x0000000400047245 */ /* 0x000fe20000201400 */
[----:B------:R-:W-:Y:S01]  /*de10*/  FFMA.FTZ R94, -R0, R5, R93 ;  /* 0x00000005005e7223 */ /* 0x000fe2000001015d */
        /* <DEDUP_REMOVED lines=11> */
[C---:B------:R-:W-:Y:S01]  /*ded0*/  FFMA.FTZ R153, -R0.reuse, R9, R153 ;  /* 0x0000000900997223 */ /* 0x040fe20000010199 */
[----:B------:R-:W-:Y:S01]  /*dee0*/  I2FP.F32.S32 R9, R6 ;  /* 0x0000000600097245 */ /* 0x000fe20000201400 */
[----:B------:R-:W-:Y:S01]  /*def0*/  FFMA.FTZ R109, -R0, R109, R235 ;  /* 0x0000006d006d7223 */ /* 0x000fe200000101eb */
        /* <DEDUP_REMOVED lines=8> */
[----:B------:R-:W-:Y:S01]  /*df80*/  I2FP.F32.S32 R6, R6 ;  /* 0x0000000600067245 */ /* 0x000fe20000201400 */
[----:B------:R-:W-:Y:S01]  /*df90*/  FFMA.FTZ R89, -R0, R5, R89 ;  /* 0x0000000500597223 */ /* 0x000fe20000010159 */
[----:B------:R-:W-:Y:S01]  /*dfa0*/  IADD3 R5, PT, PT, R190, -0xc8, RZ ;  /* 0xffffff38be057810 */ /* 0x000fe20007ffe0ff */
[CC--:B------:R-:W-:Y:S01]  /*dfb0*/  FFMA.FTZ R92, -R0.reuse, R4.reuse, R92 ;  /* 0x00000004005c7223 */ /* 0x0c0fe2000001015c */
[----:B------:R-:W-:Y:S01]  /*dfc0*/  FFMA.FTZ R86, -R0, R4, R86 ;  /* 0x0000000400567223 */ /* 0x000fe20000010156 */
[----:B------:R-:W-:Y:S01]  /*dfd0*/  IADD3 R4, PT, PT, R190, -0xc1, RZ ;  /* 0xffffff3fbe047810 */ /* 0x000fe20007ffe0ff */
[-C--:B------:R-:W-:Y:S01]  /*dfe0*/  FFMA.FTZ R88, -R0, R6.reuse, R88 ;  /* 0x0000000600587223 */ /* 0x080fe20000010158 */
[----:B------:R-:W-:Y:S01]  /*dff0*/  IADD3 R7, PT, PT, R190, -0xb9, RZ ;  /* 0xffffff47be077810 */ /* 0x000fe20007ffe0ff */
[----:B------:R-:W-:Y:S01]  /*e000*/  FFMA.FTZ R82, -R0, R6, R82 ;  /* 0x0000000600527223 */ /* 0x000fe20000010152 */
[----:B------:R-:W-:Y:S02]  /*e010*/  IABS R4, R4 ;  /* 0x0000000400047213 */ /* 0x000fe40000000000 */
[----:B------:R-:W-:Y:S02]  /*e020*/  IABS R6, R5 ;  /* 0x0000000500067213 */ /* 0x000fe40000000000 */
[----:B------:R-:W-:Y:S02]  /*e030*/  IABS R7, R7 ;  /* 0x0000000700077213 */ /* 0x000fe40000000000 */
[----:B------:R-:W-:Y:S02]  /*e040*/  IADD3 R5, PT, PT, R190, -0xd0, RZ ;  /* 0xffffff30be057810 */ /* 0x000fe40007ffe0ff */
[----:B------:R-:W-:Y:S02]  /*e050*/  I2FP.F32.S32 R9, R4 ;  /* 0x0000000400097245 */ /* 0x000fe40000201400 */
[----:B------:R-:W-:Y:S02]  /*e060*/  I2FP.F32.S32 R7, R7 ;  /* 0x0000000700077245 */ /* 0x000fe40000201400 */
[----:B------:R-:W-:Y:S01]  /*e070*/  IABS R5, R5 ;  /* 0x0000000500057213 */ /* 0x000fe20000000000 */
[----:B------:R-:W-:Y:S01]  /*e080*/  FFMA.FTZ R81, -R0, R9, R81 ;  /* 0x0000000900517223 */ /* 0x000fe20000010151 */
[----:B------:R-:W-:Y:S01]  /*e090*/  IADD3 R4, PT, PT, R190, -0xd1, RZ ;  /* 0xffffff2fbe047810 */ /* 0x000fe20007ffe0ff */
[CC--:B------:R-:W-:Y:S01]  /*e0a0*/  FFMA.FTZ R91, -R0.reuse, R7.reuse, R91 ;  /* 0x00000007005b7223 */ /* 0x0c0fe2000001015b */
[----:B------:R-:W-:Y:S01]  /*e0b0*/  I2FP.F32.S32 R6, R6 ;  /* 0x0000000600067245 */ /* 0x000fe20000201400 */
[C---:B------:R-:W-:Y:S01]  /*e0c0*/  FFMA.FTZ R85, -R0.reuse, R7, R85 ;  /* 0x0000000700557223 */ /* 0x040fe20000010155 */
[----:B------:R-:W-:Y:S01]  /*e0d0*/  I2FP.F32.S32 R5, R5 ;  /* 0x0000000500057245 */ /* 0x000fe20000201400 */
[----:B------:R-:W-:Y:S01]  /*e0e0*/  FFMA.FTZ R87, -R0, R9, R87 ;  /* 0x0000000900577223 */ /* 0x000fe20000010157 */
[----:B------:R-:W-:Y:S01]  /*e0f0*/  IADD3 R8, PT, PT, R190, -0x10, RZ ;  /* 0xfffffff0be087810 */ /* 0x000fe20007ffe0ff */
[C---:B------:R-:W-:Y:S01]  /*e100*/  FFMA.FTZ R78, -R0.reuse, R6, R78 ;  /* 0x00000006004e7223 */ /* 0x040fe2000001014e */
[----:B------:R-:W-:Y:S01]  /*e110*/  IABS R4, R4 ;  /* 0x0000000400047213 */ /* 0x000fe20000000000 */
[----:B------:R-:W-:Y:S01]  /*e120*/  FFMA.FTZ R84, -R0, R6, R84 ;  /* 0x0000000600547223 */ /* 0x000fe20000010154 */
[----:B------:R-:W-:Y:S01]  /*e130*/  IADD3 R7, PT, PT, R190, -0xc9, RZ ;  /* 0xffffff37be077810 */ /* 0x000fe20007ffe0ff */
[-C--:B------:R-:W-:Y:S01]  /*e140*/  FFMA.FTZ R74, -R0, R5.reuse, R74 ;  /* 0x00000005004a7223 */ /* 0x080fe2000001014a */
[----:B------:R-:W-:Y:S01]  /*e150*/  IADD3 R210, PT, PT, R190, -0x30, RZ ;  /* 0xffffffd0bed27810 */ /* 0x000fe20007ffe0ff */
[----:B------:R-:W-:Y:S01]  /*e160*/  FFMA.FTZ R80, -R0, R5, R80 ;  /* 0x0000000500507223 */ /* 0x000fe20000010150 */
[----:B------:R-:W-:Y:S02]  /*e170*/  IABS R8, R8 ;  /* 0x0000000800087213 */ /* 0x000fe40000000000 */
[----:B------:R-:W-:Y:S02]  /*e180*/  I2FP.F32.S32 R4, R4 ;  /* 0x0000000400047245 */ /* 0x000fe40000201400 */
[----:B------:R-:W-:Y:S02]  /*e190*/  IADD3 R6, PT, PT, R190, -0xd8, RZ ;  /* 0xffffff28be067810 */ /* 0x000fe40007ffe0ff */
[----:B------:R-:W-:Y:S01]  /*e1a0*/  IABS R7, R7 ;  /* 0x0000000700077213 */ /* 0x000fe20000000000 */
[-C--:B------:R-:W-:Y:S01]  /*e1b0*/  FFMA.FTZ R79, -R0, R4.reuse, R79 ;  /* 0x00000004004f7223 */ /* 0x080fe2000001014f */
[----:B------:R-:W-:Y:S01]  /*e1c0*/  IADD3 R5, PT, PT, R190, -0xe0, RZ ;  /* 0xffffff20be057810 */ /* 0x000fe20007ffe0ff */
[C---:B------:R-:W-:Y:S01]  /*e1d0*/  FFMA.FTZ R73, -R0.reuse, R4, R73 ;  /* 0x0000000400497223 */ /* 0x040fe20000010149 */
[----:B------:R-:W-:Y:S02]  /*e1e0*/  IABS R210, R210 ;  /* 0x000000d200d27213 */ /* 0x000fe40000000000 */
[----:B------:R-:W-:Y:S02]  /*e1f0*/  I2FP.F32.S32 R8, R8 ;  /* 0x0000000800087245 */ /* 0x000fe40000201400 */
[----:B------:R-:W-:Y:S02]  /*e200*/  IABS R6, R6 ;  /* 0x0000000600067213 */ /* 0x000fe40000000000 */
[----:B------:R-:W-:Y:S01]  /*e210*/  I2FP.F32.S32 R7, R7 ;  /* 0x0000000700077245 */ /* 0x000fe20000201400 */
[CC--:B------:R-:W-:Y:S01]  /*e220*/  FFMA.FTZ R152, -R0.reuse, R8.reuse, R152 ;  /* 0x0000000800987223 */ /* 0x0c0fe20000010198 */
[----:B------:R-:W-:Y:S01]  /*e230*/  IABS R4, R5 ;  /* 0x0000000500047213 */ /* 0x000fe20000000000 */
[C---:B------:R-:W-:Y:S01]  /*e240*/  FFMA.FTZ R8, -R0.reuse, R8, R14 ;  /* 0x0000000800087223 */ /* 0x040fe2000001010e */
[----:B------:R-:W-:Y:S01]  /*e250*/  FMNMX3.FTZ R5, R149, R162, R163, !PT ;  /* 0x000000a295057276 */ /* 0x000fe200078100a3 */
[CC--:B------:R-:W-:Y:S01]  /*e260*/  FFMA.FTZ R83, -R0.reuse, R7.reuse, R83 ;  /* 0x0000000700537223 */ /* 0x0c0fe20000010153 */
[----:B------:R-:W-:Y:S01]  /*e270*/  I2FP.F32.S32 R210, R210 ;  /* 0x000000d200d27245 */ /* 0x000fe20000201400 */
[----:B------:R-:W-:Y:S01]  /*e280*/  FFMA.FTZ R77, -R0, R7, R77 ;  /* 0x00000007004d7223 */ /* 0x000fe2000001014d */
[----:B------:R-:W-:Y:S02]  /*e290*/  IADD3 R224, PT, PT, R190, -0x29, RZ ;  /* 0xffffffd7bee07810 */ /* 0x000fe40007ffe0ff */
[----:B------:R-:W-:Y:S01]  /*e2a0*/  I2FP.F32.S32 R9, R6 ;  /* 0x0000000600097245 */ /* 0x000fe20000201400 */
[----:B------:R-:W-:Y:S01]  /*e2b0*/  FFMA.FTZ R155, -R0, R210, R155 ;  /* 0x000000d2009b7223 */ /* 0x000fe2000001019b */
[----:B------:R-:W-:Y:S01]  /*e2c0*/  FMNMX3.FTZ R6, R148, R160, R161, !PT ;  /* 0x000000a094067276 */ /* 0x000fe200078100a1 */
[C---:B------:R-:W-:Y:S01]  /*e2d0*/  FFMA.FTZ R210, -R0.reuse, R210, R207 ;  /* 0x000000d200d27223 */ /* 0x040fe200000101cf */
[----:B------:R-:W-:Y:S01]  /*e2e0*/  MOV R209, R10 ;  /* 0x0000000a00d17202 */ /* 0x000fe20000000f00 */
[CC--:B------:R-:W-:Y:S01]  /*e2f0*/  FFMA.FTZ R70, -R0.reuse, R9.reuse, R70 ;  /* 0x0000000900467223 */ /* 0x0c0fe20000010146 */
[----:B------:R-:W-:Y:S01]  /*e300*/  FMNMX3.FTZ R5, R5, R200, R201, !PT ;  /* 0x000000c805057276 */ /* 0x000fe200078100c9 */
[----:B------:R-:W-:Y:S01]  /*e310*/  FFMA.FTZ R76, -R0, R9, R76 ;  /* 0x00000009004c7223 */ /* 0x000fe2000001014c */
[----:B------:R-:W-:Y:S02]  /*e320*/  IABS R224, R224 ;  /* 0x000000e000e07213 */ /* 0x000fe40000000000 */
[----:B------:R-:W-:Y:S02]  /*e330*/  IADD3 R7, PT, PT, R190, -0xd9, RZ ;  /* 0xffffff27be077810 */ /* 0x000fe40007ffe0ff */
[----:B------:R-:W-:Y:S02]  /*e340*/  FMNMX3.FTZ R6, R6, R152, R153, !PT ;  /* 0x0000009806067276 */ /* 0x000fe40007810099 */
[----:B------:R-:W-:Y:S02]  /*e350*/  MOV R207, R11 ;  /* 0x0000000b00cf7202 */ /* 0x000fe40000000f00 */
[----:B------:R-:W-:Y:S02]  /*e360*/  FMNMX3.FTZ R5, R5, R8, R209, !PT ;  /* 0x0000000805057276 */ /* 0x000fe400078100d1 */
[----:B------:R-:W-:Y:S02]  /*e370*/  I2FP.F32.S32 R224, R224 ;  /* 0x000000e000e07245 */ /* 0x000fe40000201400 */
[----:B------:R-:W-:Y:S02]  /*e380*/  IABS R7, R7 ;  /* 0x0000000700077213 */ /* 0x000fe40000000000 */
[----:B------:R-:W-:Y:S01]  /*e390*/  FMNMX3.FTZ R6, R6, R130, R207, !PT ;  /* 0x0000008206067276 */ /* 0x000fe200078100cf */
[C---:B------:R-:W-:Y:S01]  /*e3a0*/  FFMA.FTZ R232, -R0.reuse, R224, R21 ;  /* 0x000000e000e87223 */ /* 0x040fe20000010115 */
[----:B------:R-:W-:Y:S01]  /*e3b0*/  FMNMX3.FTZ R5, R5, R18, R19, !PT ;  /* 0x0000001205057276 */ /* 0x000fe20007810013 */
[----:B------:R-:W-:Y:S01]  /*e3c0*/  FFMA.FTZ R224, -R0, R224, R27 ;  /* 0x000000e000e07223 */ /* 0x000fe2000001011b */
[----:B------:R-:W-:Y:S02]  /*e3d0*/  I2FP.F32.S32 R7, R7 ;  /* 0x0000000700077245 */ /* 0x000fe40000201400 */
[C---:B------:R-:W-:Y:S02]  /*e3e0*/  IADD3 R48, PT, PT, R190.reuse, -0x40, RZ ;  /* 0xffffffc0be307810 */ /* 0x040fe40007ffe0ff */
[----:B------:R-:W-:Y:S01]  /*e3f0*/  IADD3 R214, PT, PT, R190, -0x41, RZ ;  /* 0xffffffbfbed67810 */ /* 0x000fe20007ffe0ff */
[-C--:B------:R-:W-:Y:S01]  /*e400*/  FFMA.FTZ R75, -R0, R7.reuse, R75 ;  /* 0x00000007004b7223 */ /* 0x080fe2000001014b */
[----:B------:R-:W-:Y:S01]  /*e410*/  FMNMX3.FTZ R6, R6, R16, R17, !PT ;  /* 0x0000001006067276 */ /* 0x000fe20007810011 */
[----:B------:R-:W-:Y:S01]  /*e420*/  FFMA.FTZ R69, -R0, R7, R69 ;  /* 0x0000000700457223 */ /* 0x000fe20000010145 */
        /* <DEDUP_REMOVED lines=10> */
[----:B------:R-:W-:Y:S01]  /*e4d0*/  FFMA.FTZ R218, -R0, R214, R33 ;  /* 0x000000d600da7223 */ /* 0x000fe20000010121 */
[----:B------:R-:W-:Y:S01]  /*e4e0*/  FMNMX3.FTZ R6, R6, R210, R208, !PT ;  /* 0x000000d206067276 */ /* 0x000fe200078100d0 */
[----:B------:R-:W-:Y:S01]  /*e4f0*/  FFMA.FTZ R48, -R0, R48, R37 ;  /* 0x0000003000307223 */ /* 0x000fe20000010125 */
[----:B------:R-:W-:Y:S01]  /*e500*/  IADD3 R158, PT, PT, R190, -0x58, RZ ;  /* 0xffffffa8be9e7810 */ /* 0x000fe20007ffe0ff */
[----:B------:R-:W-:Y:S01]  /*e510*/  FFMA.FTZ R214, -R0, R214, R38 ;  /* 0x000000d600d67223 */ /* 0x000fe20000010126 */
[----:B------:R-:W-:Y:S02]  /*e520*/  IABS R169, R169 ;  /* 0x000000a900a97213 */ /* 0x000fe40000000000 */
[----:B------:R-:W-:Y:S02]  /*e530*/  FMNMX3.FTZ R7, R7, R220, R206, !PT ;  /* 0x000000dc07077276 */ /* 0x000fe400078100ce */
[----:B------:R-:W-:Y:S02]  /*e540*/  FMNMX3.FTZ R6, R6, R216, R49, !PT ;  /* 0x000000d806067276 */ /* 0x000fe40007810031 */
[----:B------:R-:W-:Y:S02]  /*e550*/  IABS R158, R158 ;  /* 0x0000009e009e7213 */ /* 0x000fe40000000000 */
[----:B------:R-:W-:Y:S02]  /*e560*/  I2FP.F32.S32 R169, R169 ;  /* 0x000000a900a97245 */ /* 0x000fe40000201400 */
[----:B------:R-:W-:Y:S02]  /*e570*/  FMNMX3.FTZ R7, R7, R217, R218, !PT ;  /* 0x000000d907077276 */ /* 0x000fe400078100da */
[----:B------:R-:W-:Y:S01]  /*e580*/  FMNMX3.FTZ R6, R6, R48, R214, !PT ;  /* 0x0000003006067276 */ /* 0x000fe200078100d6 */
        /* <DEDUP_REMOVED lines=20> */
[C---:B------:R-:W-:Y:S01]  /*e6d0*/  FFMA.FTZ R126, -R0.reuse, R126, R57 ;  /* 0x0000007e007e7223 */ /* 0x040fe20000010139 */
[----:B------:R-:W-:Y:S01]  /*e6e0*/  IABS R117, R117 ;  /* 0x0000007500757213 */ /* 0x000fe20000000000 */
[----:B------:R-:W-:Y:S01]  /*e6f0*/  FFMA.FTZ R125, -R0, R125, R53 ;  /* 0x0000007d007d7223 */ /* 0x000fe20000010135 */
        /* <DEDUP_REMOVED lines=18> */
[C---:B------:R-:W-:Y:S02]  /*e820*/  IADD3 R102, PT, PT, R190.reuse, -0x98, RZ ;  /* 0xffffff68be667810 */ /* 0x040fe40007ffe0ff */
[----:B------:R-:W-:Y:S02]  /*e830*/  IADD3 R101, PT, PT, R190, -0x99, RZ ;  /* 0xffffff67be657810 */ /* 0x000fe40007ffe0ff */
[----:B------:R-:W-:Y:S02]  /*e840*/  I2FP.F32.S32 R4, R4 ;  /* 0x0000000400047245 */ /* 0x000fe40000201400 */
[----:B------:R-:W-:Y:S02]  /*e850*/  FMNMX3.FTZ R7, R7, R124, R123, !PT ;  /* 0x0000007c07077276 */ /* 0x000fe4000781007b */
[----:B------:R-:W-:Y:S01]  /*e860*/  FMNMX3.FTZ R6, R6, R118, R117, !PT ;  /* 0x0000007606067276 */ /* 0x000fe20007810075 */
[C---:B------:R-:W-:Y:S01]  /*e870*/  FFMA.FTZ R72, -R0.reuse, R4, R72 ;  /* 0x0000000400487223 */ /* 0x040fe20000010148 */
[----:B------:R-:W-:Y:S01]  /*e880*/  I2FP.F32.S32 R106, R106 ;  /* 0x0000006a006a7245 */ /* 0x000fe20000201400 */
[C---:B------:R-:W-:Y:S01]  /*e890*/  FFMA.FTZ R66, -R0.reuse, R4, R66 ;  /* 0x0000000400427223 */ /* 0x040fe20000010142 */
[----:B------:R-:W-:Y:S02]  /*e8a0*/  I2FP.F32.S32 R105, R105 ;  /* 0x0000006900697245 */ /* 0x000fe40000201400 */
[----:B------:R-:W-:Y:S01]  /*e8b0*/  IABS R102, R102 ;  /* 0x0000006600667213 */ /* 0x000fe20000000000 */
[CC--:B------:R-:W-:Y:S01]  /*e8c0*/  FFMA.FTZ R112, -R0.reuse, R106.reuse, R233 ;  /* 0x0000006a00707223 */ /* 0x0c0fe200000101e9 */
[----:B------:R-:W-:Y:S01]  /*e8d0*/  IABS R101, R101 ;  /* 0x0000006500657213 */ /* 0x000fe20000000000 */
[-C--:B------:R-:W-:Y:S01]  /*e8e0*/  FFMA.FTZ R111, -R0, R105.reuse, R230 ;  /* 0x00000069006f7223 */ /* 0x080fe200000101e6 */
[----:B------:R-:W-:Y:S01]  /*e8f0*/  IADD3 R98, PT, PT, R190, -0xa0, RZ ;  /* 0xffffff60be627810 */ /* 0x000fe20007ffe0ff */
[----:B------:R-:W-:Y:S01]  /*e900*/  FFMA.FTZ R106, -R0, R106, R242 ;  /* 0x0000006a006a7223 */ /* 0x000fe200000101f2 */
[----:B------:R-:W-:Y:S01]  /*e910*/  IADD3 R97, PT, PT, R190, -0xa1, RZ ;  /* 0xffffff5fbe617810 */ /* 0x000fe20007ffe0ff */
[----:B------:R-:W-:Y:S01]  /*e920*/  FFMA.FTZ R105, -R0, R105, R240 ;  /* 0x0000006900697223 */ /* 0x000fe200000101f0 */
[----:B------:R-:W-:Y:S02]  /*e930*/  FMNMX3.FTZ R7, R7, R120, R119, !PT ;  /* 0x0000007807077276 */ /* 0x000fe40007810077 */
        /* <DEDUP_REMOVED lines=8> */
[C---:B------:R-:W-:Y:S01]  /*e9c0*/  FFMA.FTZ R107, -R0.reuse, R101, R237 ;  /* 0x00000065006b7223 */ /* 0x040fe200000101ed */
        /* <DEDUP_REMOVED lines=8> */
[----:B------:R-:W-:Y:S01]  /*ea50*/  FMNMX3.FTZ R7, R7, R112, R111, !PT ;  /* 0x0000007007077276 */ /* 0x000fe2000781006f */
[C---:B------:R-:W-:Y:S01]  /*ea60*/  FFMA.FTZ R104, -R0.reuse, R98, R243 ;  /* 0x0000006200687223 */ /* 0x040fe200000101f3 */
[----:B------:R-:W-:Y:S01]  /*ea70*/  I2FP.F32.S32 R9, R9 ;  /* 0x0000000900097245 */ /* 0x000fe20000201400 */
[-C--:B------:R-:W-:Y:S01]  /*ea80*/  FFMA.FTZ R103, -R0, R97.reuse, R241 ;  /* 0x0000006100677223 */ /* 0x080fe200000101f1 */
[----:B------:R-:W-:Y:S01]  /*ea90*/  FMNMX3.FTZ R6, R6, R106, R105, !PT ;  /* 0x0000006a06067276 */ /* 0x000fe20007810069 */
[C---:B------:R-:W-:Y:S01]  /*eaa0*/  FFMA.FTZ R98, -R0.reuse, R98, R250 ;  /* 0x0000006200627223 */ /* 0x040fe200000101fa */
[----:B------:R-:W-:Y:S01]  /*eab0*/  I2FP.F32.S32 R4, R4 ;  /* 0x0000000400047245 */ /* 0x000fe20000201400 */
[C---:B------:R-:W-:Y:S01]  /*eac0*/  FFMA.FTZ R97, -R0.reuse, R97, R248 ;  /* 0x0000006100617223 */ /* 0x040fe200000101f8 */
[----:B------:R-:W-:Y:S01]  /*ead0*/  FMNMX3.FTZ R7, R7, R108, R107, !PT ;  /* 0x0000006c07077276 */ /* 0x000fe2000781006b */
[-C--:B------:R-:W-:Y:S01]  /*eae0*/  FFMA.FTZ R65, -R0, R9.reuse, R65 ;  /* 0x0000000900417223 */ /* 0x080fe20000010141 */
[----:B------:R-:W-:Y:S01]  /*eaf0*/  FMNMX3.FTZ R6, R6, R102, R101, !PT ;  /* 0x0000006606067276 */ /* 0x000fe20007810065 */
[C---:B------:R-:W-:Y:S01]  /*eb00*/  FFMA.FTZ R71, -R0.reuse, R9, R71 ;  /* 0x0000000900477223 */ /* 0x040fe20000010147 */
[CC--:B------:R-:W-:Y:S01]  /*eb10*/  FFMA.FTZ R67, -R0.reuse, R4.reuse, R67 ;  /* 0x0000000400437223 */ /* 0x0c0fe20000010143 */
[----:B------:R-:W-:Y:S01]  /*eb20*/  FFMA.FTZ R60, -R0, R4, R60 ;  /* 0x00000004003c7223 */ /* 0x000fe2000001013c */
[C---:B------:R-:W-:Y:S02]  /*eb30*/  IADD3 R5, PT, PT, R190.reuse, -0xe8, RZ ;  /* 0xffffff18be057810 */ /* 0x040fe40007ffe0ff */
        /* <DEDUP_REMOVED lines=12> */
[CC--:B------:R-:W-:Y:S01]  /*ec00*/  FFMA.FTZ R68, -R0.reuse, R5.reuse, R68 ;  /* 0x0000000500447223 */ /* 0x0c0fe20000010144 */
[----:B------:R-:W-:Y:S01]  /*ec10*/  FMNMX3.FTZ R7, R7, R96, R95, !PT ;  /* 0x0000006007077276 */ /* 0x000fe2000781005f */
[----:B------:R-:W-:Y:S01]  /*ec20*/  FFMA.FTZ R62, -R0, R5, R62 ;  /* 0x00000005003e7223 */ /* 0x000fe2000001013e */
[----:B------:R-:W-:Y:S01]  /*ec30*/  FMNMX3.FTZ R6, R6, R90, R89, !PT ;  /* 0x0000005a06067276 */ /* 0x000fe20007810059 */
[CC--:B------:R-:W-:Y:S01]  /*ec40*/  FFMA.FTZ R26, -R0.reuse, R9.reuse, R26 ;  /* 0x00000009001a7223 */ /* 0x0c0fe2000001011a */
[C---:B------:R-:W-:Y:S01]  /*ec50*/  FFMA.FTZ R64, -R0.reuse, R9, R64 ;  /* 0x0000000900407223 */ /* 0x040fe20000010140 */
        /* <DEDUP_REMOVED lines=12> */
[----:B------:R-:W-:Y:S01]  /*ed20*/  FMNMX3.FTZ R9, R9, R80, R79, !PT ;  /* 0x0000005009097276 */ /* 0x000fe2000781004f */
[----:B------:R-:W-:Y:S01]  /*ed30*/  FFMA.FTZ R63, -R0, R5, R63 ;  /* 0x00000005003f7223 */ /* 0x000fe2000001013f */
[----:B------:R-:W-:Y:S02]  /*ed40*/  FMNMX3.FTZ R4, R4, R74, R73, !PT ;  /* 0x0000004a04047276 */ /* 0x000fe40007810049 */
[----:B------:R-:W-:Y:S02]  /*ed50*/  IADD3 R5, PT, PT, R190, -0xf9, RZ ;  /* 0xffffff07be057810 */ /* 0x000fe40007ffe0ff */
[----:B------:R-:W-:Y:S02]  /*ed60*/  FMNMX3.FTZ R9, R9, R76, R75, !PT ;  /* 0x0000004c09097276 */ /* 0x000fe4000781004b */
[----:B------:R-:W-:Y:S02]  /*ed70*/  FMNMX3.FTZ R4, R4, R70, R69, !PT ;  /* 0x0000004604047276 */ /* 0x000fe40007810045 */
[----:B------:R-:W-:Y:S02]  /*ed80*/  IABS R5, R5 ;  /* 0x0000000500057213 */ /* 0x000fe40000000000 */
[----:B------:R-:W-:Y:S02]  /*ed90*/  IADD3 R7, PT, PT, R190, -0x101, RZ ;  /* 0xfffffeffbe077810 */ /* 0x000fe40007ffe0ff */
[----:B------:R-:W-:Y:S02]  /*eda0*/  FMNMX3.FTZ R9, R9, R72, R71, !PT ;  /* 0x0000004809097276 */ /* 0x000fe40007810047 */
[----:B------:R-:W-:Y:S02]  /*edb0*/  FMNMX3.FTZ R4, R4, R66, R65, !PT ;  /* 0x0000004204047276 */ /* 0x000fe40007810041 */
[----:B------:R-:W-:Y:S02]  /*edc0*/  I2FP.F32.S32 R5, R5 ;  /* 0x0000000500057245 */ /* 0x000fe40000201400 */
        /* <DEDUP_REMOVED lines=8> */
[----:B------:R-:W-:Y:S01]  /*ee50*/  FMNMX3.FTZ R5, R9, R64, R63, !PT ;  /* 0x0000004009057276 */ /* 0x000fe2000781003f */
[----:B------:R-:W-:Y:S01]  /*ee60*/  FFMA.FTZ R55, -R0, R7, R55 ;  /* 0x0000000700377223 */ /* 0x000fe20000010137 */
[----:B------:R-:W-:Y:S02]  /*ee70*/  FMNMX3.FTZ R4, R4, R26, R25, !PT ;  /* 0x0000001a04047276 */ /* 0x000fe40007810019 */
[----:B------:R-:W-:Y:S02]  /*ee80*/  I2FP.F32.S32 R6, R6 ;  /* 0x0000000600067245 */ /* 0x000fe40000201400 */
[----:B------:R-:W-:Y:S02]  /*ee90*/  FMNMX3.FTZ R7, R5, R59, R58, !PT ;  /* 0x0000003b05077276 */ /* 0x000fe4000781003a */
[----:B------:R-:W-:Y:S01]  /*eea0*/  FMNMX3.FTZ R5, R4, R24, R23, !PT ;  /* 0x0000001804057276 */ /* 0x000fe20007810017 */
[----:B------:R-:W-:Y:S01]  /*eeb0*/  FFMA.FTZ R56, -R0, R6, R56 ;  /* 0x0000000600387223 */ /* 0x000fe20000010138 */
[----:B------:R-:W-:Y:S02]  /*eec0*/  SHF.R.U32.HI R52, RZ, 0x1, R151 ;  /* 0x00000001ff347819 */ /* 0x000fe40000011697 */
[----:B------:R-:W-:Y:S01]  /*eed0*/  LOP3.LUT R54, R168, 0x120, RZ, 0xc0, !PT ;  /* 0x00000120a8367812 */ /* 0x000fe200078ec0ff */
[----:B------:R-:W-:Y:S01]  /*eee0*/  SHFL.BFLY PT, R4, R5, 0x2, 0x1f ;  /* 0x0c401f0005047f89 */ /* 0x000fe200000e0000 */
[----:B------:R-:W-:Y:S02]  /*eef0*/  FMNMX3.FTZ R7, R7, R56, R55, !PT ;  /* 0x0000003807077276 */ /* 0x000fe40007810037 */
[----:B------:R-:W-:Y:S02]  /*ef00*/  IADD3 R189, PT, PT, R189, -0x100, RZ ;  /* 0xffffff00bdbd7810 */ /* 0x000fe40007ffe0ff */
[----:B------:R-:W-:Y:S03]  /*ef10*/  IADD3 R190, PT, PT, R190, 0x100, RZ ;  /* 0x00000100bebe7810 */ /* 0x000fe60007ffe0ff */
[----:B------:R-:W1:Y:S02]  /*ef20*/  SHFL.BFLY PT, R6, R7, 0x2, 0x1f ;  /* 0x0c401f0007067f89 */ /* 0x000e6400000e0000 */
[----:B-1----:R-:W-:Y:S02]  /*ef30*/  FMNMX.FTZ R6, R7, R6, !PT ;  /* 0x0000000607067209 */ /* 0x002fe40007810000 */
[----:B------:R-:W-:Y:S02]  /*ef40*/  FMNMX.FTZ R4, R5, R4, !PT ;  /* 0x0000000405047209 */ /* 0x000fe40007810000 */
[----:B------:R-:W-:Y:S02]  /*ef50*/  LOP3.LUT R5, R52, 0x8, RZ, 0xc0, !PT ;  /* 0x0000000834057812 */ /* 0x000fe400078ec0ff */
[----:B------:R-:W1:Y:S02]  /*ef60*/  SHFL.BFLY PT, R21, R6, 0x1, 0x1f ;  /* 0x0c201f0006157f89 */ /* 0x000e6400000e0000 */
[----:B------:R-:W-:Y:S06]  /*ef70*/  LOP3.LUT R5, R5, 0xc0, R168, 0xf8, !PT ;  /* 0x000000c005057812 */ /* 0x000fec00078ef8a8 */
[----:B------:R-:W3:Y:S01]  /*ef80*/  SHFL.BFLY PT, R20, R4, 0x1, 0x1f ;  /* 0x0c201f0004147f89 */ /* 0x000ee200000e0000 */
[----:B------:R-:W-:Y:S04]  /*ef90*/  LOP3.LUT R54, R54, R5, R167, 0xf6, !PT ;  /* 0x0000000536367212 */ /* 0x000fe800078ef6a7 */
[----:B------:R-:W-:Y:S04]  /*efa0*/  LEA R54, R54, R166, 0x1 ;  /* 0x000000a636367211 */ /* 0x000fe800078e08ff */
[----:B------:R-:W-:Y:S01]  /*efb0*/  IADD3 R53, PT, PT, R54, 0x5020, RZ ;  /* 0x0000502036357810 */ /* 0x000fe20007ffe0ff */
[----:B------:R-:W4:Y:S01]  /*efc0*/  LDSM.16.MT88.4 R12, [R54+0x5000] ;  /* 0x00500000360c783b */ /* 0x000f220000004200 */
[----:B-1----:R-:W-:Y:S02]  /*efd0*/  FMNMX.FTZ R21, R6, R21, !PT ;  /* 0x0000001506157209 */ /* 0x002fe40007810000 */
[----:B---3--:R-:W-:Y:S03]  /*efe0*/  FMNMX.FTZ R20, R4, R20, !PT ;  /* 0x0000001404147209 */ /* 0x008fe60007810000 */
[----:B--2---:R-:W-:Y:S01]  /*eff0*/  FMUL.FTZ R61, R22, R21 ;  /* 0x00000015163d7220 */ /* 0x004fe20000410000 */
[----:B------:R-:W-:Y:S01]  /*f000*/  FADD.FTZ R27, -R21, R148 ;  /* 0x00000094151b7221 */ /* 0x000fe20000010100 */
[----:B------:R-:W-:Y:S01]  /*f010*/  FSETP.NEU.FTZ.AND P1, PT, R20, -INF , PT ;  /* 0xff8000001400780b */ /* 0x000fe20003f3d000 */
[----:B------:R-:W-:Y:S01]  /*f020*/  FMUL.FTZ R57, R22, R20 ;  /* 0x0000001416397220 */ /* 0x000fe20000410000 */
[----:B------:R-:W-:Y:S01]  /*f030*/  FADD.FTZ R28, -R20, R149 ;  /* 0x00000095141c7221 */ /* 0x000fe20000010100 */
[C---:B------:R-:W-:Y:S03]  /*f040*/  FMUL.FTZ R27, R22.reuse, R27 ;  /* 0x0000001b161b7220 */ /* 0x040fe60000410000 */
[----:B------:R-:W-:Y:S01]  /*f050*/  FSEL R57, R57, RZ, P1 ;  /* 0x000000ff39397208 */ /* 0x000fe20000800000 */
[----:B------:R-:W-:Y:S01]  /*f060*/  FMUL.FTZ R28, R22, R28 ;  /* 0x0000001c161c7220 */ /* 0x000fe20000410000 */
[----:B------:R-:W-:Y:S01]  /*f070*/  FSETP.NEU.FTZ.AND P1, PT, R21, -INF , PT ;  /* 0xff8000001500780b */ /* 0x000fe20003f3d000 */
[----:B------:R-:W1:Y:S02]  /*f080*/  MUFU.EX2 R27, R27 ;  /* 0x0000001b001b7308 */ /* 0x000e640000000800 */
[-CC-:B------:R-:W-:Y:S01]  /*f090*/  FFMA.FTZ R4, R162, R22.reuse, -R57.reuse ;  /* 0x00000016a2047223 */ /* 0x180fe20000010839 */
[-CC-:B------:R-:W-:Y:S07]  /*f0a0*/  FFMA.FTZ R162, R163, R22.reuse, -R57.reuse ;  /* 0x00000016a3a27223 */ /* 0x180fee0000010839 */
[----:B------:R-:W2:Y:S01]  /*f0b0*/  MUFU.EX2 R28, R28 ;  /* 0x0000001c001c7308 */ /* 0x000ea20000000800 */
[----:B------:R-:W-:Y:S01]  /*f0c0*/  FSEL R61, R61, RZ, P1 ;  /* 0x000000ff3d3d7208 */ /* 0x000fe20000800000 */
[-CC-:B------:R-:W-:Y:S01]  /*f0d0*/  FFMA.FTZ R40, R8, R22.reuse, -R57.reuse ;  /* 0x0000001608287223 */ /* 0x180fe20000010839 */
[-CC-:B------:R-:W-:Y:S07]  /*f0e0*/  FFMA.FTZ R26, R26, R22.reuse, -R57.reuse ;  /* 0x000000161a1a7223 */ /* 0x180fee0000010839 */
[----:B------:R3:W-:Y:S01]  /*f0f0*/  MUFU.EX2 R163, R4 ;  /* 0x0000000400a37308 */ /* 0x0007e20000000800 */
[-CC-:B------:R-:W-:Y:S01]  /*f100*/  FFMA.FTZ R149, R200, R22.reuse, -R57.reuse ;  /* 0x00000016c8957223 */ /* 0x180fe20000010839 */
[-C--:B------:R-:W-:Y:S01]  /*f110*/  FFMA.FTZ R131, R201, R22.reuse, -R57 ;  /* 0x00000016c9837223 */ /* 0x080fe20000010839 */
[-CC-:B------:R-:W-:Y:S01]  /*f120*/  FFMA.FTZ R160, R160, R22.reuse, -R61.reuse ;  /* 0x00000016a0a07223 */ /* 0x180fe2000001083d */
[-CC-:B------:R-:W-:Y:S01]  /*f130*/  FFMA.FTZ R156, R161, R22.reuse, -R61.reuse ;  /* 0x00000016a19c7223 */ /* 0x180fe2000001083d */
[-CC-:B------:R-:W-:Y:S01]  /*f140*/  FFMA.FTZ R152, R152, R22.reuse, -R61.reuse ;  /* 0x0000001698987223 */ /* 0x180fe2000001083d */
[----:B------:R-:W-:Y:S04]  /*f150*/  FFMA.FTZ R148, R153, R22, -R61 ;  /* 0x0000001699947223 */ /* 0x000fe8000001083d */
[----:B------:R-:W5:Y:S01]  /*f160*/  MUFU.EX2 R162, R162 ;  /* 0x000000a200a27308 */ /* 0x000f620000000800 */
[C---:B-1----:R-:W-:Y:S01]  /*f170*/  FMUL.FTZ R5, R27.reuse, R145 ;  /* 0x000000911b057220 */ /* 0x042fe20000410000 */
[----:B------:R-:W-:Y:S01]  /*f180*/  FMUL.FTZ R8, R27, R140 ;  /* 0x0000008c1b087220 */ /* 0x000fe20000410000 */
[C---:B--2---:R-:W-:Y:S07]  /*f190*/  FMUL.FTZ R10, R28.reuse, R142 ;  /* 0x0000008e1c0a7220 */ /* 0x044fee0000410000 */
[----:B------:R-:W-:Y:S01]  /*f1a0*/  MUFU.EX2 R149, R149 ;  /* 0x0000009500957308 */ /* 0x000fe20000000800 */
[C---:B------:R-:W-:Y:S01]  /*f1b0*/  FMUL.FTZ R6, R28.reuse, R146 ;  /* 0x000000921c067220 */ /* 0x040fe20000410000 */
[----:B------:R-:W-:Y:S01]  /*f1c0*/  FMUL.FTZ R7, R28, R147 ;  /* 0x000000931c077220 */ /* 0x000fe20000410000 */
[----:B---3--:R-:W-:Y:S07]  /*f1d0*/  IADD3 R4, PT, PT, R54, 0x5000, RZ ;  /* 0x0000500036047810 */ /* 0x008fee0007ffe0ff */
[----:B------:R-:W1:Y:S01]  /*f1e0*/  MUFU.EX2 R131, R131 ;  /* 0x0000008300837308 */ /* 0x000e620000000800 */
[-C--:B------:R-:W-:Y:S01]  /*f1f0*/  FFMA.FTZ R140, R18, R22.reuse, -R57 ;  /* 0x00000016128c7223 */ /* 0x080fe20000010839 */
[--C-:B------:R-:W-:Y:S01]  /*f200*/  FFMA.FTZ R18, R207, R22, -R61.reuse ;  /* 0x00000016cf127223 */ /* 0x100fe2000001083d */
[----:B------:R-:W-:Y:S07]  /*f210*/  @P0 IADD3 R53, PT, PT, R4, -0x20, RZ ;  /* 0xffffffe004350810 */ /* 0x000fee0007ffe0ff */
[----:B------:R-:W-:Y:S01]  /*f220*/  MUFU.EX2 R160, R160 ;  /* 0x000000a000a07308 */ /* 0x000fe20000000800 */
[C---:B------:R-:W-:Y:S01]  /*f230*/  FMUL.FTZ R4, R27.reuse, R144 ;  /* 0x000000901b047220 */ /* 0x040fe20000410000 */
[----:B-----5:R-:W-:Y:S01]  /*f240*/  F2FP.F16.F32.PACK_AB R33, R162, R163 ;  /* 0x000000a3a221723e */ /* 0x020fe200000000ff */
[----:B------:R-:W-:Y:S07]  /*f250*/  FMUL.FTZ R11, R28, R143 ;  /* 0x0000008f1c0b7220 */ /* 0x000fee0000410000 */
[----:B------:R-:W2:Y:S01]  /*f260*/  MUFU.EX2 R156, R156 ;  /* 0x0000009c009c7308 */ /* 0x000ea20000000800 */
[----:B------:R-:W3:Y:S01]  /*f270*/  LDSM.16.MT88.4 R36, [R53] ;  /* 0x000000003524783b */ /* 0x000ee20000004200 */
[----:B------:R-:W-:Y:S01]  /*f280*/  FMUL.FTZ R9, R27, R141 ;  /* 0x0000008d1b097220 */ /* 0x000fe20000410000 */
[-C--:B------:R-:W-:Y:S07]  /*f290*/  FFMA.FTZ R17, R17, R22.reuse, -R61 ;  /* 0x0000001611117223 */ /* 0x080fee000001083d */
[----:B------:R-:W-:Y:S01]  /*f2a0*/  MUFU.EX2 R152, R152 ;  /* 0x0000009800987308 */ /* 0x000fe20000000800 */
[-CC-:B------:R-:W-:Y:S01]  /*f2b0*/  FFMA.FTZ R141, R209, R22.reuse, -R57.reuse ;  /* 0x00000016d18d7223 */ /* 0x180fe20000010839 */
[----:B-1----:R-:W-:Y:S01]  /*f2c0*/  F2FP.F16.F32.PACK_AB R35, R131, R149 ;  /* 0x000000958323723e */ /* 0x002fe200000000ff */
[-CC-:B------:R-:W-:Y:S07]  /*f2d0*/  FFMA.FTZ R146, R236, R22.reuse, -R57.reuse ;  /* 0x00000016ec927223 */ /* 0x180fee0000010839 */
[----:B------:R-:W1:Y:S01]  /*f2e0*/  MUFU.EX2 R148, R148 ;  /* 0x0000009400947308 */ /* 0x000e620000000800 */
[----:B------:R-:W-:Y:S01]  /*f2f0*/  LDSM.16.MT88.4 R44, [R53+0x400] ;  /* 0x00040000352c783b */ /* 0x000fe20000004200 */
[-C--:B------:R-:W-:Y:S01]  /*f300*/  FFMA.FTZ R167, R154, R22.reuse, -R57 ;  /* 0x000000169aa77223 */ /* 0x080fe20000010839 */
[-CC-:B------:R-:W-:Y:S07]  /*f310*/  FFMA.FTZ R201, R229, R22.reuse, -R61.reuse ;  /* 0x00000016e5c97223 */ /* 0x180fee000001083d */
[----:B------:R5:W-:Y:S01]  /*f320*/  MUFU.EX2 R142, R40 ;  /* 0x00000028008e7308 */ /* 0x000be20000000800 */
[--C-:B------:R-:W-:Y:S01]  /*f330*/  FFMA.FTZ R200, R232, R22, -R61.reuse ;  /* 0x00000016e8c87223 */ /* 0x100fe2000001083d */
[----:B--2---:R-:W-:Y:S01]  /*f340*/  F2FP.F16.F32.PACK_AB R32, R156, R160 ;  /* 0x000000a09c20723e */ /* 0x004fe200000000ff */
[-C--:B------:R-:W-:Y:S07]  /*f350*/  FFMA.FTZ R161, R155, R22.reuse, -R61 ;  /* 0x000000169ba17223 */ /* 0x080fee000001083d */
[----:B------:R-:W-:Y:S01]  /*f360*/  MUFU.EX2 R140, R140 ;  /* 0x0000008c008c7308 */ /* 0x000fe20000000800 */
[-CC-:B------:R-:W-:Y:S01]  /*f370*/  FFMA.FTZ R145, R203, R22.reuse, -R57.reuse ;  /* 0x00000016cb917223 */ /* 0x180fe20000010839 */
[-C--:B------:R-:W-:Y:S01]  /*f380*/  FFMA.FTZ R207, R224, R22.reuse, -R57 ;  /* 0x00000016e0cf7223 */ /* 0x080fe20000010839 */
[-C--:B------:R-:W-:Y:S07]  /*f390*/  FFMA.FTZ R154, R206, R22.reuse, -R61 ;  /* 0x00000016ce9a7223 */ /* 0x080fee000001083d */
[----:B------:R-:W-:Y:S01]  /*f3a0*/  MUFU.EX2 R141, R141 ;  /* 0x0000008d008d7308 */ /* 0x000fe20000000800 */
[--C-:B------:R-:W-:Y:S01]  /*f3b0*/  FFMA.FTZ R206, R208, R22, -R57.reuse ;  /* 0x00000016d0ce7223 */ /* 0x100fe20000010839 */
[----:B-1----:R-:W-:Y:S01]  /*f3c0*/  F2FP.F16.F32.PACK_AB R34, R148, R152 ;  /* 0x000000989422723e */ /* 0x002fe200000000ff */
[-C--:B------:R-:W-:Y:S01]  /*f3d0*/  FFMA.FTZ R208, R49, R22.reuse, -R57 ;  /* 0x0000001631d07223 */ /* 0x080fe20000010839 */
[-CC-:B------:R-:W-:Y:S01]  /*f3e0*/  FFMA.FTZ R153, R50, R22.reuse, -R61.reuse ;  /* 0x0000001632997223 */ /* 0x180fe2000001083d */
[-C--:B------:R-:W-:Y:S01]  /*f3f0*/  FFMA.FTZ R143, R51, R22.reuse, -R61 ;  /* 0x00000016338f7223 */ /* 0x080fe2000001083d */
[----:B-----5:R-:W1:Y:S01]  /*f400*/  LDSM.16.MT88.4 R40, [R54+0x5400] ;  /* 0x005400003628783b */ /* 0x020e620000004200 */
[-CC-:B------:R-:W-:Y:S01]  /*f410*/  FFMA.FTZ R203, R48, R22.reuse, -R57.reuse ;  /* 0x0000001630cb7223 */ /* 0x180fe20000010839 */
[-CC-:B------:R-:W-:Y:S01]  /*f420*/  FFMA.FTZ R24, R24, R22.reuse, -R57.reuse ;  /* 0x0000001618187223 */ /* 0x180fe20000010839 */
[C---:B----4-:R-:W-:Y:S01]  /*f430*/  HMMA.16816.F32 R4, R32.reuse, R12, R4 ;  /* 0x0000000c2004723c */ /* 0x050fe20000001804 */
[----:B------:R-:W-:Y:S04]  /*f440*/  MUFU.EX2 R146, R146 ;  /* 0x0000009200927308 */ /* 0x000fe80000000800 */
[----:B------:R-:W-:Y:S01]  /*f450*/  FMUL.FTZ R13, R27, R137 ;  /* 0x000000891b0d7220 */ /* 0x000fe20000410000 */
[-C--:B------:R-:W-:Y:S05]  /*f460*/  FFMA.FTZ R12, R19, R22.reuse, -R57 ;  /* 0x00000016130c7223 */ /* 0x080fea0000010839 */
[----:B------:R2:W-:Y:S01]  /*f470*/  MUFU.EX2 R137, R18 ;  /* 0x0000001200897308 */ /* 0x0005e20000000800 */
[C---:B------:R-:W-:Y:S01]  /*f480*/  HMMA.16816.F32 R8, R32.reuse, R14, R8 ;  /* 0x0000000e2008723c */ /* 0x040fe20000001808 */
[----:B------:R-:W-:Y:S02]  /*f490*/  LDSM.16.MT88.4 R48, [R54+0x6000] ;  /* 0x006000003630783b */ /* 0x000fe40000004200 */
[--C-:B------:R-:W-:Y:S01]  /*f4a0*/  FFMA.FTZ R19, R130, R22, -R61.reuse ;  /* 0x0000001682137223 */ /* 0x100fe2000001083d */
[C---:B------:R-:W-:Y:S05]  /*f4b0*/  FMUL.FTZ R14, R28.reuse, R138 ;  /* 0x0000008a1c0e7220 */ /* 0x040fea0000410000 */
[----:B------:R4:W5:Y:S01]  /*f4c0*/  MUFU.EX2 R130, R12 ;  /* 0x0000000c00827308 */ /* 0x0009620000000800 */
[----:B------:R-:W-:Y:S01]  /*f4d0*/  FMUL.FTZ R15, R28, R139 ;  /* 0x0000008b1c0f7220 */ /* 0x000fe20000410000 */
[-C--:B------:R-:W-:Y:S01]  /*f4e0*/  FFMA.FTZ R155, R220, R22.reuse, -R61 ;  /* 0x00000016dc9b7223 */ /* 0x080fe2000001083d */
[-C--:B------:R-:W-:Y:S07]  /*f4f0*/  FFMA.FTZ R210, R210, R22.reuse, -R57 ;  /* 0x00000016d2d27223 */ /* 0x080fee0000010839 */
[----:B------:R3:W1:Y:S01]  /*f500*/  MUFU.EX2 R138, R19 ;  /* 0x00000013008a7308 */ /* 0x0006620000000800 */
[-C--:B------:R-:W-:Y:S01]  /*f510*/  FFMA.FTZ R168, R217, R22.reuse, -R61 ;  /* 0x00000016d9a87223 */ /* 0x080fe2000001083d */
[-CC-:B------:R-:W-:Y:S01]  /*f520*/  FFMA.FTZ R209, R216, R22.reuse, -R57.reuse ;  /* 0x00000016d8d17223 */ /* 0x180fe20000010839 */
[----:B------:R-:W-:Y:S01]  /*f530*/  FFMA.FTZ R139, R214, R22, -R57 ;  /* 0x00000016d68b7223 */ /* 0x000fe20000010839 */
[----:B--2---:R-:W-:Y:S06]  /*f540*/  FMUL.FTZ R18, R28, R134 ;  /* 0x000000861c127220 */ /* 0x004fec0000410000 */
[----:B------:R-:W-:Y:S01]  /*f550*/  MUFU.EX2 R167, R167 ;  /* 0x000000a700a77308 */ /* 0x000fe20000000800 */
[-C--:B------:R-:W-:Y:S01]  /*f560*/  FFMA.FTZ R147, R215, R22.reuse, -R61 ;  /* 0x00000016d7937223 */ /* 0x080fe2000001083d */
[-CC-:B------:R-:W-:Y:S01]  /*f570*/  FFMA.FTZ R144, R212, R22.reuse, -R57.reuse ;  /* 0x00000016d4907223 */ /* 0x180fe20000010839 */
[----:B------:R-:W-:Y:S07]  /*f580*/  FFMA.FTZ R198, R198, R22, -R57 ;  /* 0x00000016c6c67223 */ /* 0x000fee0000010839 */
[----:B------:R2:W-:Y:S01]  /*f590*/  MUFU.EX2 R134, R17 ;  /* 0x0000001100867308 */ /* 0x0005e20000000800 */
[C---:B----4-:R-:W-:Y:S01]  /*f5a0*/  FMUL.FTZ R12, R27.reuse, R136 ;  /* 0x000000881b0c7220 */ /* 0x050fe20000410000 */
[--C-:B------:R-:W-:Y:S01]  /*f5b0*/  FFMA.FTZ R136, R16, R22, -R61.reuse ;  /* 0x0000001610887223 */ /* 0x100fe2000001083d */
[----:B------:R-:W-:Y:S07]  /*f5c0*/  FMUL.FTZ R16, R27, R132 ;  /* 0x000000841b107220 */ /* 0x000fee0000410000 */
[----:B------:R-:W-:Y:S01]  /*f5d0*/  MUFU.EX2 R143, R143 ;  /* 0x0000008f008f7308 */ /* 0x000fe20000000800 */
[----:B---3--:R-:W-:Y:S01]  /*f5e0*/  FMUL.FTZ R19, R28, R135 ;  /* 0x000000871c137220 */ /* 0x008fe20000410000 */
[-CC-:B------:R-:W-:Y:S01]  /*f5f0*/  FFMA.FTZ R132, R202, R22.reuse, -R61.reuse ;  /* 0x00000016ca847223 */ /* 0x180fe2000001083d */
[-C--:B------:R-:W-:Y:S01]  /*f600*/  FFMA.FTZ R135, R213, R22.reuse, -R61 ;  /* 0x00000016d5877223 */ /* 0x080fe2000001083d */
[C---:B------:R-:W-:Y:S06]  /*f610*/  HMMA.16816.F32 R12, R32.reuse, R36, R12 ;  /* 0x00000024200c723c */ /* 0x040fec000000180c */
[----:B------:R-:W3:Y:S01]  /*f620*/  MUFU.EX2 R136, R136 ;  /* 0x0000008800887308 */ /* 0x000ee20000000800 */
[-CC-:B------:R-:W-:Y:S01]  /*f630*/  FFMA.FTZ R202, R211, R22.reuse, -R57.reuse ;  /* 0x00000016d3ca7223 */ /* 0x180fe20000010839 */
[-C--:B------:R-:W-:Y:S08]  /*f640*/  FFMA.FTZ R169, R169, R22.reuse, -R57 ;  /* 0x00000016a9a97223 */ /* 0x080ff00000010839 */
[----:B------:R-:W-:Y:S01]  /*f650*/  MUFU.EX2 R201, R201 ;  /* 0x000000c900c97308 */ /* 0x000fe20000000800 */
[----:B--2---:R-:W-:Y:S01]  /*f660*/  FMUL.FTZ R17, R27, R133 ;  /* 0x000000851b117220 */ /* 0x004fe20000410000 */
[-C--:B------:R-:W-:Y:S01]  /*f670*/  FFMA.FTZ R133, R218, R22.reuse, -R61 ;  /* 0x00000016da857223 */ /* 0x080fe2000001083d */
[-C--:B------:R-:W-:Y:S07]  /*f680*/  FFMA.FTZ R158, R158, R22.reuse, -R57 ;  /* 0x000000169e9e7223 */ /* 0x080fee0000010839 */
[----:B------:R-:W-:Y:S01]  /*f690*/  MUFU.EX2 R153, R153 ;  /* 0x0000009900997308 */ /* 0x000fe20000000800 */
[-CC-:B------:R-:W-:Y:S01]  /*f6a0*/  FFMA.FTZ R205, R205, R22.reuse, -R61.reuse ;  /* 0x00000016cdcd7223 */ /* 0x180fe2000001083d */
[-CC-:B------:R-:W-:Y:S01]  /*f6b0*/  FFMA.FTZ R199, R199, R22.reuse, -R61.reuse ;  /* 0x00000016c7c77223 */ /* 0x180fe2000001083d */
[----:B------:R-:W-:Y:S01]  /*f6c0*/  FFMA.FTZ R127, R127, R22, -R61 ;  /* 0x000000167f7f7223 */ /* 0x000fe2000001083d */
[----:B------:R-:W-:Y:S01]  /*f6d0*/  HMMA.16816.F32 R16, R32, R38, R16 ;  /* 0x000000262010723c */ /* 0x000fe20000001810 */
[----:B------:R-:W2:Y:S05]  /*f6e0*/  LDSM.16.MT88.4 R36, [R54+0x5800] ;  /* 0x005800003624783b */ /* 0x000eaa0000004200 */
[----:B------:R-:W4:Y:S01]  /*f6f0*/  MUFU.EX2 R200, R200 ;  /* 0x000000c800c87308 */ /* 0x000f220000000800 */
[----:B-----5:R-:W-:Y:S01]  /*f700*/  F2FP.F16.F32.PACK_AB R35, R130, R140 ;  /* 0x0000008c8223723e */ /* 0x020fe200000000ff */
[----:B------:R-:W-:Y:S01]  /*f710*/  FFMA.FTZ R160, R27, R196, R160 ;  /* 0x000000c41ba07223 */ /* 0x000fe200000100a0 */
[----:B------:R-:W-:Y:S07]  /*f720*/  F2FP.F16.F32.PACK_AB R33, R141, R142 ;  /* 0x0000008e8d21723e */ /* 0x000fee00000000ff */
[----:B------:R-:W-:Y:S01]  /*f730*/  MUFU.EX2 R161, R161 ;  /* 0x000000a100a17308 */ /* 0x000fe20000000800 */
[----:B-1----:R-:W-:Y:S01]  /*f740*/  F2FP.F16.F32.PACK_AB R32, R137, R138 ;  /* 0x0000008a8920723e */ /* 0x002fe200000000ff */
[----:B------:R-:W-:Y:S01]  /*f750*/  FFMA.FTZ R27, R129, R22, -R57 ;  /* 0x00000016811b7223 */ /* 0x000fe20000010839 */
[----:B---3--:R-:W-:Y:S07]  /*f760*/  F2FP.F16.F32.PACK_AB R34, R134, R136 ;  /* 0x000000888622723e */ /* 0x008fee00000000ff */
[----:B------:R-:W-:Y:S01]  /*f770*/  MUFU.EX2 R203, R203 ;  /* 0x000000cb00cb7308 */ /* 0x000fe20000000800 */
[-CC-:B------:R-:W-:Y:S01]  /*f780*/  FFMA.FTZ R119, R119, R22.reuse, -R61.reuse ;  /* 0x0000001677777223 */ /* 0x180fe2000001083d */
[-CC-:B------:R-:W-:Y:S01]  /*f790*/  FFMA.FTZ R116, R116, R22.reuse, -R61.reuse ;  /* 0x0000001674747223 */ /* 0x180fe2000001083d */
        /* <DEDUP_REMOVED lines=11> */
[----:B------:R-:W1:Y:S07]  /*f850*/  LDSM.16.MT88.4 R40, [R53+0x800] ;  /* 0x000800003528783b */ /* 0x000e6e0000004200 */
[----:B------:R-:W3:Y:S01]  /*f860*/  MUFU.EX2 R132, R132 ;  /* 0x0000008400847308 */ /* 0x000ee20000000800 */
[-C--:B------:R-:W-:Y:S01]  /*f870*/  FFMA.FTZ R93, R93, R22.reuse, -R57 ;  /* 0x000000165d5d7223 */ /* 0x080fe20000010839 */
[-C--:B------:R-:W-:Y:S01]  /*f880*/  FFMA.FTZ R100, R100, R22.reuse, -R61 ;  /* 0x0000001664647223 */ /* 0x080fe2000001083d */
[-C--:B------:R-:W-:Y:S07]  /*f890*/  FFMA.FTZ R97, R97, R22.reuse, -R57 ;  /* 0x0000001661617223 */ /* 0x080fee0000010839 */
[----:B------:R-:W-:Y:S01]  /*f8a0*/  MUFU.EX2 R145, R145 ;  /* 0x0000009100917308 */ /* 0x000fe20000000800 */
[-C--:B------:R-:W-:Y:S01]  /*f8b0*/  FFMA.FTZ R84, R84, R22.reuse, -R61 ;  /* 0x0000001654547223 */ /* 0x080fe2000001083d */
[C---:B------:R-:W-:Y:S08]  /*f8c0*/  HMMA.16816.F32 R12, R32.reuse, R44, R12 ;  /* 0x0000002c200c723c */ /* 0x040ff0000000180c */
[----:B------:R-:W5:Y:S01]  /*f8d0*/  MUFU.EX2 R207, R207 ;  /* 0x000000cf00cf7308 */ /* 0x000f620000000800 */
[-CC-:B------:R-:W-:Y:S01]  /*f8e0*/  FFMA.FTZ R90, R90, R22.reuse, -R57.reuse ;  /* 0x000000165a5a7223 */ /* 0x180fe20000010839 */
[-C--:B------:R-:W-:Y:S01]  /*f8f0*/  FFMA.FTZ R86, R86, R22.reuse, -R57 ;  /* 0x0000001656567223 */ /* 0x080fe20000010839 */
[-CC-:B------:R-:W-:Y:S07]  /*f900*/  FFMA.FTZ R76, R76, R22.reuse, -R61.reuse ;  /* 0x000000164c4c7223 */ /* 0x180fee000001083d */
[----:B------:R-:W-:Y:S01]  /*f910*/  MUFU.EX2 R144, R144 ;  /* 0x0000009000907308 */ /* 0x000fe20000000800 */
[----:B------:R-:W-:Y:S01]  /*f920*/  FFMA.FTZ R71, R71, R22, -R61 ;  /* 0x0000001647477223 */ /* 0x000fe2000001083d */
[----:B------:R-:W-:Y:S01]  /*f930*/  HMMA.16816.F32 R16, R32, R46, R16 ;  /* 0x0000002e2010723c */ /* 0x000fe20000001810 */
[----:B------:R-:W1:Y:S07]  /*f940*/  LDSM.16.MT88.4 R44, [R54+0x5c00] ;  /* 0x005c0000362c783b */ /* 0x000e6e0000004200 */
[----:B------:R-:W-:Y:S01]  /*f950*/  MUFU.EX2 R155, R155 ;  /* 0x0000009b009b7308 */ /* 0x000fe20000000800 */
[----:B------:R-:W-:Y:S01]  /*f960*/  F2FP.F16.F32.PACK_AB R33, R167, R146 ;  /* 0x00000092a721723e */ /* 0x000fe200000000ff */
[----:B------:R-:W-:Y:S01]  /*f970*/  FFMA.FTZ R163, R28, R197, R163 ;  /* 0x000000c51ca37223 */ /* 0x000fe200000100a3 */
[----:B----4-:R-:W-:Y:S07]  /*f980*/  F2FP.F16.F32.PACK_AB R32, R200, R201 ;  /* 0x000000c9c820723e */ /* 0x010fee00000000ff */
[----:B------:R-:W4:Y:S01]  /*f990*/  MUFU.EX2 R154, R154 ;  /* 0x0000009a009a7308 */ /* 0x000f220000000800 */
[----:B---3--:R-:W-:Y:S01]  /*f9a0*/  F2FP.F16.F32.PACK_AB R34, R132, R161 ;  /* 0x000000a18422723e */ /* 0x008fe200000000ff */
[-CC-:B------:R-:W-:Y:S01]  /*f9b0*/  FFMA.FTZ R63, R63, R22.reuse, -R61.reuse ;  /* 0x000000163f3f7223 */ /* 0x180fe2000001083d */
[----:B-----5:R-:W-:Y:S07]  /*f9c0*/  F2FP.F16.F32.PACK_AB R35, R207, R145 ;  /* 0x00000091cf23723e */ /* 0x020fee00000000ff */
[----:B------:R-:W-:Y:S01]  /*f9d0*/  MUFU.EX2 R202, R202 ;  /* 0x000000ca00ca7308 */ /* 0x000fe20000000800 */
[-CC-:B------:R-:W-:Y:S01]  /*f9e0*/  FFMA.FTZ R59, R59, R22.reuse, -R61.reuse ;  /* 0x000000163b3b7223 */ /* 0x180fe2000001083d */
[----:B------:R-:W-:Y:S01]  /*f9f0*/  FFMA.FTZ R56, R56, R22, -R61 ;  /* 0x0000001638387223 */ /* 0x000fe2000001083d */
[----:B------:R-:W-:Y:S07]  /*fa00*/  FADD.FTZ R163, R162, R163 ;  /* 0x000000a3a2a37221 */ /* 0x000fee0000010000 */
[----:B------:R-:W-:Y:S01]  /*fa10*/  MUFU.EX2 R210, R210 ;  /* 0x000000d200d27308 */ /* 0x000fe20000000800 */
[----:B------:R-:W-:Y:S01]  /*fa20*/  FADD.FTZ R160, R156, R160 ;  /* 0x000000a09ca07221 */ /* 0x000fe20000010000 */
[C---:B--2---:R-:W-:Y:S08]  /*fa30*/  HMMA.16816.F32 R4, R32.reuse, R36, R4 ;  /* 0x000000242004723c */ /* 0x044ff00000001804 */
[----:B------:R-:W2:Y:S01]  /*fa40*/  MUFU.EX2 R206, R206 ;  /* 0x000000ce00ce7308 */ /* 0x000ea20000000800 */
[----:B------:R-:W-:Y:S01]  /*fa50*/  FADD.FTZ R163, R149, R163 ;  /* 0x000000a395a37221 */ /* 0x000fe20000010000 */
[----:B------:R-:W-:Y:S01]  /*fa60*/  FADD.FTZ R152, R152, R160 ;  /* 0x000000a098987221 */ /* 0x000fe20000010000 */
[----:B------:R-:W-:Y:S07]  /*fa70*/  ISETP.GT.AND P0, PT, R191, R175, PT ;  /* 0x000000afbf00720c */ /* 0x000fee0003f04270 */
[----:B------:R-:W-:Y:S01]  /*fa80*/  MUFU.EX2 R168, R168 ;  /* 0x000000a800a87308 */ /* 0x000fe20000000800 */
[----:B------:R-:W-:Y:S01]  /*fa90*/  FADD.FTZ R163, R131, R163 ;  /* 0x000000a383a37221 */ /* 0x000fe20000010000 */
[C---:B------:R-:W-:Y:S01]  /*faa0*/  HMMA.16816.F32 R8, R32.reuse, R38, R8 ;  /* 0x000000262008723c */ /* 0x040fe20000001808 */
[----:B------:R-:W3:Y:S07]  /*fab0*/  LDSM.16.MT88.4 R36, [R53+0xc00] ;  /* 0x000c00003524783b */ /* 0x000eee0000004200 */
[----:B------:R-:W5:Y:S01]  /*fac0*/  MUFU.EX2 R133, R133 ;  /* 0x0000008500857308 */ /* 0x000f620000000800 */
[----:B------:R-:W-:Y:S01]  /*fad0*/  FADD.FTZ R142, R142, R163 ;  /* 0x000000a38e8e7221 */ /* 0x000fe20000010000 */
[----:B------:R-:W-:Y:S01]  /*fae0*/  FADD.FTZ R152, R148, R152 ;  /* 0x0000009894987221 */ /* 0x000fe20000010000 */
[----:B------:R-:W-:Y:S07]  /*faf0*/  MOV R149, R20 ;  /* 0x0000001400957202 */ /* 0x000fee0000000f00 */
[----:B------:R-:W-:Y:S01]  /*fb00*/  MUFU.EX2 R209, R209 ;  /* 0x000000d100d17308 */ /* 0x000fe20000000800 */
[----:B------:R-:W-:Y:S01]  /*fb10*/  FADD.FTZ R141, R141, R142 ;  /* 0x0000008e8d8d7221 */ /* 0x000fe20000010000 */
[C---:B-1----:R-:W-:Y:S08]  /*fb20*/  HMMA.16816.F32 R12, R32.reuse, R40, R12 ;  /* 0x00000028200c723c */ /* 0x042ff0000000180c */
[----:B------:R-:W1:Y:S01]  /*fb30*/  MUFU.EX2 R208, R208 ;  /* 0x000000d000d07308 */ /* 0x000e620000000800 */
[----:B------:R-:W-:Y:S01]  /*fb40*/  FADD.FTZ R141, R140, R141 ;  /* 0x0000008d8c8d7221 */ /* 0x000fe20000010000 */
[----:B------:R-:W-:Y:S01]  /*fb50*/  FADD.FTZ R152, R138, R152 ;  /* 0x000000988a987221 */ /* 0x000fe20000010000 */
[----:B------:R-:W-:Y:S07]  /*fb60*/  MOV R148, R21 ;  /* 0x0000001500947202 */ /* 0x000fee0000000f00 */
[----:B------:R-:W-:Y:S01]  /*fb70*/  MUFU.EX2 R198, R198 ;  /* 0x000000c600c67308 */ /* 0x000fe20000000800 */
[----:B------:R-:W-:Y:S01]  /*fb80*/  FADD.FTZ R141, R130, R141 ;  /* 0x0000008d828d7221 */ /* 0x000fe20000010000 */
[----:B------:R-:W-:Y:S01]  /*fb90*/  HMMA.16816.F32 R16, R32, R42, R16 ;  /* 0x0000002a2010723c */ /* 0x000fe20000001810 */
[----:B------:R-:W3:Y:S07]  /*fba0*/  LDSM.16.MT88.4 R40, [R53+0x1000] ;  /* 0x001000003528783b */ /* 0x000eee0000004200 */
[----:B------:R-:W-:Y:S01]  /*fbb0*/  MUFU.EX2 R169, R169 ;  /* 0x000000a900a97308 */ /* 0x000fe20000000800 */
[----:B----4-:R-:W-:Y:S01]  /*fbc0*/  F2FP.F16.F32.PACK_AB R32, R154, R155 ;  /* 0x0000009b9a20723e */ /* 0x010fe200000000ff */
[----:B------:R-:W-:Y:S01]  /*fbd0*/  FADD.FTZ R146, R146, R141 ;  /* 0x0000008d92927221 */ /* 0x000fe20000010000 */
[----:B--2---:R-:W-:Y:S07]  /*fbe0*/  F2FP.F16.F32.PACK_AB R33, R206, R210 ;  /* 0x000000d2ce21723e */ /* 0x004fee00000000ff */
[----:B------:R-:W-:Y:S01]  /*fbf0*/  MUFU.EX2 R109, R109 ;  /* 0x0000006d006d7308 */ /* 0x000fe20000000800 */
[----:B-----5:R-:W-:Y:S01]  /*fc00*/  F2FP.F16.F32.PACK_AB R34, R133, R168 ;  /* 0x000000a88522723e */ /* 0x020fe200000000ff */
[----:B------:R-:W-:Y:S01]  /*fc10*/  FADD.FTZ R137, R137, R152 ;  /* 0x0000009889897221 */ /* 0x000fe20000010000 */
[----:B-1----:R-:W-:Y:S07]  /*fc20*/  F2FP.F16.F32.PACK_AB R35, R208, R209 ;  /* 0x000000d1d023723e */ /* 0x002fee00000000ff */
[----:B------:R-:W-:Y:S01]  /*fc30*/  MUFU.EX2 R101, R101 ;  /* 0x0000006500657308 */ /* 0x000fe20000000800 */
[----:B------:R-:W-:Y:S01]  /*fc40*/  FADD.FTZ R146, R167, R146 ;  /* 0x00000092a7927221 */ /* 0x000fe20000010000 */
[----:B------:R-:W-:Y:S08]  /*fc50*/  FADD.FTZ R137, R136, R137 ;  /* 0x0000008988897221 */ /* 0x000ff00000010000 */
[----:B------:R-:W-:Y:S01]  /*fc60*/  MUFU.EX2 R94, R94 ;  /* 0x0000005e005e7308 */ /* 0x000fe20000000800 */
[----:B------:R-:W-:Y:S01]  /*fc70*/  FADD.FTZ R146, R145, R146 ;  /* 0x0000009291927221 */ /* 0x000fe20000010000 */
[C---:B------:R-:W-:Y:S08]  /*fc80*/  HMMA.16816.F32 R4, R32.reuse, R44, R4 ;  /* 0x0000002c2004723c */ /* 0x040ff00000001804 */
[----:B------:R-:W-:Y:S01]  /*fc90*/  MUFU.EX2 R93, R93 ;  /* 0x0000005d005d7308 */ /* 0x000fe20000000800 */
[----:B------:R-:W-:Y:S01]  /*fca0*/  FFMA.FTZ R44, R204, R22, -R61 ;  /* 0x00000016cc2c7223 */ /* 0x000fe2000001083d */
[----:B------:R-:W-:Y:S01]  /*fcb0*/  FADD.FTZ R137, R134, R137 ;  /* 0x0000008986897221 */ /* 0x000fe20000010000 */
[----:B------:R-:W-:Y:S07]  /*fcc0*/  FADD.FTZ R207, R207, R146 ;  /* 0x00000092cfcf7221 */ /* 0x000fee0000010000 */
[----:B------:R-:W-:Y:S01]  /*fcd0*/  MUFU.EX2 R204, R205 ;  /* 0x000000cd00cc7308 */ /* 0x000fe20000000800 */
[C---:B------:R-:W-:Y:S03]  /*fce0*/  HMMA.16816.F32 R8, R32.reuse, R46, R8 ;  /* 0x0000002e2008723c */ /* 0x040fe60000001808 */
[----:B------:R-:W-:Y:S01]  /*fcf0*/  FADD.FTZ R137, R201, R137 ;  /* 0x00000089c9897221 */ /* 0x000fe20000010000 */
[----:B------:R-:W-:Y:S03]  /*fd00*/  FADD.FTZ R207, R210, R207 ;  /* 0x000000cfd2cf7221 */ /* 0x000fe60000010000 */
[----:B------:R-:W-:Y:S01]  /*fd10*/  FADD.FTZ R200, R200, R137 ;  /* 0x00000089c8c87221 */ /* 0x000fe20000010000 */
[C---:B---3--:R-:W-:Y:S03]  /*fd20*/  HMMA.16816.F32 R12, R32.reuse, R36, R12 ;  /* 0x00000024200c723c */ /* 0x048fe6000000180c */
[----:B------:R-:W-:Y:S01]  /*fd30*/  FADD.FTZ R161, R161, R200 ;  /* 0x000000c8a1a17221 */ /* 0x000fe20000010000 */
[----:B------:R-:W-:Y:S03]  /*fd40*/  FADD.FTZ R207, R206, R207 ;  /* 0x000000cfcecf7221 */ /* 0x000fe60000010000 */
[----:B------:R-:W-:Y:S01]  /*fd50*/  FADD.FTZ R161, R132, R161 ;  /* 0x000000a184a17221 */ /* 0x000fe20000010000 */
[----:B------:R-:W-:Y:S01]  /*fd60*/  HMMA.16816.F32 R16, R32, R38, R16 ;  /* 0x000000262010723c */ /* 0x000fe20000001810 */
[----:B------:R-:W1:Y:S02]  /*fd70*/  LDSM.16.MT88.4 R36, [R54+0x6400] ;  /* 0x006400003624783b */ /* 0x000e640000004200 */
[----:B------:R-:W-:Y:S01]  /*fd80*/  F2FP.F16.F32.PACK_AB R32, R143, R153 ;  /* 0x000000998f20723e */ /* 0x000fe200000000ff */
[----:B------:R-:W-:Y:S01]  /*fd90*/  FADD.FTZ R161, R155, R161 ;  /* 0x000000a19ba17221 */ /* 0x000fe20000010000 */
[----:B------:R-:W-:Y:S01]  /*fda0*/  F2FP.F16.F32.PACK_AB R33, R139, R203 ;  /* 0x000000cb8b21723e */ /* 0x000fe200000000ff */
[----:B------:R-:W-:Y:S01]  /*fdb0*/  FADD.FTZ R207, R209, R207 ;  /* 0x000000cfd1cf7221 */ /* 0x000fe20000010000 */
[----:B------:R-:W-:Y:S01]  /*fdc0*/  F2FP.F16.F32.PACK_AB R34, R135, R147 ;  /* 0x000000938722723e */ /* 0x000fe200000000ff */
[----:B------:R-:W-:Y:S01]  /*fdd0*/  FADD.FTZ R154, R154, R161 ;  /* 0x000000a19a9a7221 */ /* 0x000fe20000010000 */
[----:B------:R-:W-:Y:S01]  /*fde0*/  F2FP.F16.F32.PACK_AB R35, R202, R144 ;  /* 0x00000090ca23723e */ /* 0x000fe200000000ff */
[----:B------:R-:W-:Y:S02]  /*fdf0*/  FADD.FTZ R208, R208, R207 ;  /* 0x000000cfd0d07221 */ /* 0x000fe40000010000 */
[----:B------:R-:W-:Y:S02]  /*fe00*/  FADD.FTZ R154, R168, R154 ;  /* 0x0000009aa89a7221 */ /* 0x000fe40000010000 */
[----:B------:R-:W-:Y:S02]  /*fe10*/  FADD.FTZ R203, R203, R208 ;  /* 0x000000d0cbcb7221 */ /* 0x000fe40000010000 */
[C---:B------:R-:W-:Y:S01]  /*fe20*/  HMMA.16816.F32 R4, R32.reuse, R48, R4 ;  /* 0x000000302004723c */ /* 0x040fe20000001804 */
[----:B------:R2:W3:Y:S02]  /*fe30*/  MUFU.EX2 R49, R44 ;  /* 0x0000002c00317308 */ /* 0x0004e40000000800 */
[-CC-:B------:R-:W-:Y:S01]  /*fe40*/  FFMA.FTZ R48, R159, R22.reuse, -R61.reuse ;  /* 0x000000169f307223 */ /* 0x180fe2000001083d */
[-C--:B------:R-:W-:Y:S01]  /*fe50*/  FFMA.FTZ R159, R31, R22.reuse, -R61 ;  /* 0x000000161f9f7223 */ /* 0x080fe2000001083d */
[----:B------:R-:W-:Y:S01]  /*fe60*/  FADD.FTZ R154, R133, R154 ;  /* 0x0000009a859a7221 */ /* 0x000fe20000010000 */
[----:B------:R-:W-:Y:S02]  /*fe70*/  FADD.FTZ R203, R139, R203 ;  /* 0x000000cb8bcb7221 */ /* 0x000fe40000010000 */
[C---:B------:R-:W-:Y:S03]  /*fe80*/  HMMA.16816.F32 R8, R32.reuse, R50, R8 ;  /* 0x000000322008723c */ /* 0x040fe60000001808 */
[----:B------:R-:W-:Y:S01]  /*fe90*/  MUFU.EX2 R50, R199 ;  /* 0x000000c700327308 */ /* 0x000fe20000000800 */
[-C--:B------:R-:W-:Y:S01]  /*fea0*/  FFMA.FTZ R51, R157, R22.reuse, -R57 ;  /* 0x000000169d337223 */ /* 0x080fe20000010839 */
[----:B------:R-:W-:Y:S08]  /*feb0*/  FADD.FTZ R153, R153, R154 ;  /* 0x0000009a99997221 */ /* 0x000ff00000010000 */
[----:B------:R-:W4:Y:S01]  /*fec0*/  MUFU.EX2 R48, R48 ;  /* 0x0000003000307308 */ /* 0x000f220000000800 */
[----:B------:R-:W-:Y:S01]  /*fed0*/  FADD.FTZ R203, R144, R203 ;  /* 0x000000cb90cb7221 */ /* 0x000fe20000010000 */
[----:B--2---:R-:W2:Y:S01]  /*fee0*/  LDSM.16.MT88.4 R44, [R53+0x1400] ;  /* 0x00140000352c783b */ /* 0x004ea20000004200 */
[C---:B------:R-:W-:Y:S07]  /*fef0*/  HMMA.16816.F32 R12, R32.reuse, R40, R12 ;  /* 0x00000028200c723c */ /* 0x040fee000000180c */
[----:B------:R5:W-:Y:S01]  /*ff00*/  MUFU.EX2 R157, R158 ;  /* 0x0000009e009d7308 */ /* 0x000be20000000800 */
[----:B------:R-:W-:Y:S01]  /*ff10*/  FFMA.FTZ R40, R125, R22, -R57 ;  /* 0x000000167d287223 */ /* 0x000fe20000010839 */
[----:B------:R-:W-:Y:S08]  /*ff20*/  FADD.FTZ R153, R143, R153 ;  /* 0x000000998f997221 */ /* 0x000ff00000010000 */
[----:B------:R-:W1:Y:S01]  /*ff30*/  MUFU.EX2 R51, R51 ;  /* 0x0000003300337308 */ /* 0x000e620000000800 */
[----:B---3--:R-:W-:Y:S01]  /*ff40*/  F2FP.F16.F32.PACK_AB R28, R49, R204 ;  /* 0x000000cc311c723e */ /* 0x008fe200000000ff */
[----:B------:R-:W-:Y:S01]  /*ff50*/  LDSM.16.MT88.4 R140, [R54+0x8c00] ;  /* 0x008c0000368c783b */ /* 0x000fe20000004200 */
[----:B------:R-:W-:Y:S07]  /*ff60*/  HMMA.16816.F32 R16, R32, R42, R16 ;  /* 0x0000002a2010723c */ /* 0x000fee0000001810 */
[----:B------:R-:W-:Y:S01]  /*ff70*/  MUFU.EX2 R159, R159 ;  /* 0x0000009f009f7308 */ /* 0x000fe20000000800 */
[----:B------:R-:W-:Y:S01]  /*ff80*/  FFMA.FTZ R32, R29, R22, -R57 ;  /* 0x000000161d207223 */ /* 0x000fe20000010839 */
[----:B------:R-:W-:Y:S01]  /*ff90*/  F2FP.F16.F32.PACK_AB R29, R169, R198 ;  /* 0x000000c6a91d723e */ /* 0x000fe200000000ff */
[----:B------:R-:W-:Y:S01]  /*ffa0*/  FADD.FTZ R153, R147, R153 ;  /* 0x0000009993997221 */ /* 0x000fe20000010000 */
[----:B------:R-:W-:Y:S06]  /*ffb0*/  FADD.FTZ R202, R202, R203 ;  /* 0x000000cbcaca7221 */ /* 0x000fec0000010000 */
[----:B------:R3:W2:Y:S01]  /*ffc0*/  MUFU.EX2 R129, R32 ;  /* 0x0000002000817308 */ /* 0x0006a20000000800 */
[----:B-----5:R-:W-:Y:S01]  /*ffd0*/  FFMA.FTZ R158, R30, R22, -R61 ;  /* 0x000000161e9e7223 */ /* 0x020fe2000001083d */
[----:B----4-:R-:W-:Y:S01]  /*ffe0*/  F2FP.F16.F32.PACK_AB R30, R48, R50 ;  /* 0x00000032301e723e */ /* 0x010fe200000000ff */
[----:B------:R-:W-:Y:S01]  /*fff0*/  FADD.FTZ R153, R135, R153 ;  /* 0x0000009987997221 */ /* 0x000fe20000010000 */
[----:B-1----:R-:W-:Y:S01]  /*10000*/  F2FP.F16.F32.PACK_AB R31, R51, R157 ;  /* 0x0000009d331f723e */ /* 0x002fe200000000ff */
[----:B------:R-:W-:Y:S02]  /*10010*/  FADD.FTZ R202, R198, R202 ;  /* 0x000000cac6ca7221 */ /* 0x000fe40000010000 */
[----:B------:R-:W-:Y:S03]  /*10020*/  FADD.FTZ R204, R204, R153 ;  /* 0x00000099cccc7221 */ /* 0x000fe60000010000 */
[----:B------:R-:W1:Y:S01]  /*10030*/  MUFU.EX2 R158, R158 ;  /* 0x0000009e009e7308 */ /* 0x000e620000000800 */
[----:B------:R-:W-:Y:S01]  /*10040*/  FADD.FTZ R202, R169, R202 ;  /* 0x000000caa9ca7221 */ /* 0x000fe20000010000 */
[C---:B------:R-:W-:Y:S01]  /*10050*/  HMMA.16816.F32 R4, R28.reuse, R36, R4 ;  /* 0x000000241c04723c */ /* 0x040fe20000001804 */
[----:B---3--:R-:W3:Y:S04]  /*10060*/  LDSM.16.MT88.4 R32, [R54+0x6800] ;  /* 0x006800003620783b */ /* 0x008ee80000004200 */
[-C--:B------:R-:W-:Y:S01]  /*10070*/  FFMA.FTZ R36, R128, R22.reuse, -R61 ;  /* 0x0000001680247223 */ /* 0x080fe2000001083d */
[----:B------:R-:W-:Y:S02]  /*10080*/  FADD.FTZ R157, R157, R202 ;  /* 0x000000ca9d9d7221 */ /* 0x000fe40000010000 */
[----:B------:R-:W4:Y:S01]  /*10090*/  MUFU.EX2 R128, R27 ;  /* 0x0000001b00807308 */ /* 0x000f220000000800 */
[C---:B------:R-:W-:Y:S09]  /*100a0*/  HMMA.16816.F32 R8, R28.reuse, R38, R8 ;  /* 0x000000261c08723c */ /* 0x040ff20000001808 */
[----:B------:R5:W-:Y:S01]  /*100b0*/  MUFU.EX2 R27, R36 ;  /* 0x00000024001b7308 */ /* 0x000be20000000800 */
[----:B------:R-:W-:Y:S01]  /*100c0*/  FADD.FTZ R157, R51, R157 ;  /* 0x0000009d339d7221 */ /* 0x000fe20000010000 */
[-CC-:B------:R-:W-:Y:S01]  /*100d0*/  FFMA.FTZ R51, R95, R22.reuse, -R61.reuse ;  /* 0x000000165f337223 */ /* 0x180fe2000001083d */
[C---:B--2---:R-:W-:Y:S07]  /*100e0*/  HMMA.16816.F32 R12, R28.reuse, R44, R12 ;  /* 0x0000002c1c0c723c */ /* 0x044fee000000180c */
[----:B------:R2:W-:Y:S01]  /*100f0*/  MUFU.EX2 R44, R40 ;  /* 0x00000028002c7308 */ /* 0x0005e20000000800 */
[-C--:B------:R-:W-:Y:S01]  /*10100*/  FFMA.FTZ R45, R123, R22.reuse, -R61 ;  /* 0x000000167b2d7223 */ /* 0x080fe2000001083d */
[----:B------:R-:W-:Y:S08]  /*10110*/  FADD.FTZ R157, R129, R157 ;  /* 0x0000009d819d7221 */ /* 0x000ff00000010000 */
[----:B------:R-:W-:Y:S01]  /*10120*/  MUFU.EX2 R51, R51 ;  /* 0x0000003300337308 */ /* 0x000fe20000000800 */
[----:B------:R-:W-:Y:S09]  /*10130*/  HMMA.16816.F32 R16, R28, R46, R16 ;  /* 0x0000002e1c10723c */ /* 0x000ff20000001810 */
[----:B------:R-:W-:Y:S01]  /*10140*/  MUFU.EX2 R46, R124 ;  /* 0x0000007c002e7308 */ /* 0x000fe20000000800 */
[-CC-:B-----5:R-:W-:Y:S01]  /*10150*/  FFMA.FTZ R36, R126, R22.reuse, -R57.reuse ;  /* 0x000000167e247223 */ /* 0x1a0fe20000010839 */
[----:B-1----:R-:W-:Y:S08]  /*10160*/  F2FP.F16.F32.PACK_AB R28, R158, R159 ;  /* 0x0000009f9e1c723e */ /* 0x002ff000000000ff */
[----:B------:R-:W1:Y:S01]  /*10170*/  MUFU.EX2 R126, R127 ;  /* 0x0000007f007e7308 */ /* 0x000e620000000800 */
[C---:B----4-:R-:W-:Y:S01]  /*10180*/  F2FP.F16.F32.PACK_AB R29, R128.reuse, R129 ;  /* 0x00000081801d723e */ /* 0x050fe200000000ff */
[-C--:B------:R-:W-:Y:S01]  /*10190*/  FFMA.FTZ R47, R121, R22.reuse, -R57 ;  /* 0x00000016792f7223 */ /* 0x080fe20000010839 */
[----:B--2---:R-:W-:Y:S07]  /*101a0*/  LDSM.16.MT88.4 R40, [R54+0x6c00] ;  /* 0x006c00003628783b */ /* 0x004fee0000004200 */
[----:B------:R-:W2:Y:S01]  /*101b0*/  MUFU.EX2 R125, R36 ;  /* 0x00000024007d7308 */ /* 0x000ea20000000800 */
[----:B------:R-:W-:Y:S09]  /*101c0*/  FADD.FTZ R157, R128, R157 ;  /* 0x0000009d809d7221 */ /* 0x000ff20000010000 */
[----:B------:R-:W-:Y:S10]  /*101d0*/  MUFU.EX2 R121, R122 ;  /* 0x0000007a00797308 */ /* 0x000ff40000000800 */
[----:B------:R-:W4:Y:S01]  /*101e0*/  MUFU.EX2 R45, R45 ;  /* 0x0000002d002d7308 */ /* 0x000f220000000800 */
[----:B-1----:R-:W-:Y:S02]  /*101f0*/  F2FP.F16.F32.PACK_AB R30, R126, R27 ;  /* 0x0000001b7e1e723e */ /* 0x002fe400000000ff */
[----:B--2---:R-:W-:Y:S01]  /*10200*/  F2FP.F16.F32.PACK_AB R31, R44, R125 ;  /* 0x0000007d2c1f723e */ /* 0x004fe200000000ff */
[----:B------:R-:W1:Y:S01]  /*10210*/  LDSM.16.MT88.4 R36, [R53+0x1800] ;  /* 0x001800003524783b */ /* 0x000e620000004200 */
[----:B------:R-:W-:Y:S05]  /*10220*/  FADD.FTZ R125, R125, R157 ;  /* 0x0000009d7d7d7221 */ /* 0x000fea0000010000 */
[C---:B---3--:R-:W-:Y:S03]  /*10230*/  HMMA.16816.F32 R4, R28.reuse, R32, R4 ;  /* 0x000000201c04723c */ /* 0x048fe60000001804 */
[-C--:B------:R-:W-:Y:S02]  /*10240*/  FFMA.FTZ R32, R120, R22.reuse, -R61 ;  /* 0x0000001678207223 */ /* 0x080fe4000001083d */
[----:B------:R-:W2:Y:S03]  /*10250*/  MUFU.EX2 R120, R47 ;  /* 0x0000002f00787308 */ /* 0x000ea60000000800 */
[C---:B------:R-:W-:Y:S07]  /*10260*/  HMMA.16816.F32 R8, R28.reuse, R34, R8 ;  /* 0x000000221c08723c */ /* 0x040fee0000001808 */
[----:B------:R3:W-:Y:S02]  /*10270*/  MUFU.EX2 R47, R32 ;  /* 0x00000020002f7308 */ /* 0x0007e40000000800 */
[-C--:B---3--:R-:W-:Y:S08]  /*10280*/  FFMA.FTZ R32, R118, R22.reuse, -R57 ;  /* 0x0000001676207223 */ /* 0x088ff00000010839 */
[----:B------:R3:W5:Y:S01]  /*10290*/  MUFU.EX2 R118, R119 ;  /* 0x0000007700767308 */ /* 0x0007620000000800 */
[C---:B-1----:R-:W-:Y:S03]  /*102a0*/  HMMA.16816.F32 R12, R28.reuse, R36, R12 ;  /* 0x000000241c0c723c */ /* 0x042fe6000000180c */
[-C--:B------:R-:W-:Y:S01]  /*102b0*/  FFMA.FTZ R37, R115, R22.reuse, -R61 ;  /* 0x0000001673257223 */ /* 0x080fe2000001083d */
[-CC-:B------:R-:W-:Y:S01]  /*102c0*/  FFMA.FTZ R36, R114, R22.reuse, -R57.reuse ;  /* 0x0000001672247223 */ /* 0x180fe20000010839 */
[--C-:B---3--:R-:W-:Y:S04]  /*102d0*/  FFMA.FTZ R119, R117, R22, -R57.reuse ;  /* 0x0000001675777223 */ /* 0x108fe80000010839 */
[----:B------:R1:W-:Y:S01]  /*102e0*/  MUFU.EX2 R115, R116 ;  /* 0x0000007400737308 */ /* 0x0003e20000000800 */
[----:B------:R-:W-:Y:S09]  /*102f0*/  HMMA.16816.F32 R16, R28, R38, R16 ;  /* 0x000000261c10723c */ /* 0x000ff20000001810 */
[----:B------:R3:W-:Y:S01]  /*10300*/  MUFU.EX2 R117, R32 ;  /* 0x0000002000757308 */ /* 0x0007e20000000800 */
[----:B----4-:R-:W-:Y:S02]  /*10310*/  F2FP.F16.F32.PACK_AB R28, R45, R46 ;  /* 0x0000002e2d1c723e */ /* 0x010fe400000000ff */
[----:B--2---:R-:W-:Y:S07]  /*10320*/  F2FP.F16.F32.PACK_AB R29, R120, R121 ;  /* 0x00000079781d723e */ /* 0x004fee00000000ff */
[----:B------:R-:W2:Y:S01]  /*10330*/  MUFU.EX2 R119, R119 ;  /* 0x0000007700777308 */ /* 0x000ea20000000800 */
[----:B-----5:R-:W-:Y:S09]  /*10340*/  F2FP.F16.F32.PACK_AB R30, R118, R47 ;  /* 0x0000002f761e723e */ /* 0x020ff200000000ff */
[----:B------:R-:W4:Y:S01]  /*10350*/  MUFU.EX2 R114, R37 ;  /* 0x0000002500727308 */ /* 0x000f220000000800 */
[-C--:B-1----:R-:W-:Y:S09]  /*10360*/  FFMA.FTZ R116, R113, R22.reuse, -R57 ;  /* 0x0000001671747223 */ /* 0x082ff20000010839 */
[----:B------:R1:W-:Y:S01]  /*10370*/  MUFU.EX2 R113, R36 ;  /* 0x0000002400717308 */ /* 0x0003e20000000800 */
[----:B---3--:R-:W3:Y:S01]  /*10380*/  LDSM.16.MT88.4 R32, [R53+0x1c00] ;  /* 0x001c00003520783b */ /* 0x008ee20000004200 */
[----:B--2---:R-:W-:Y:S07]  /*10390*/  F2FP.F16.F32.PACK_AB R31, R119, R117 ;  /* 0x00000075771f723e */ /* 0x004fee00000000ff */
[C---:B------:R-:W-:Y:S01]  /*103a0*/  HMMA.16816.F32 R4, R28.reuse, R40, R4 ;  /* 0x000000281c04723c */ /* 0x040fe20000001804 */
[----:B-1----:R-:W1:Y:S02]  /*103b0*/  LDSM.16.MT88.4 R36, [R54+0x7000] ;  /* 0x007000003624783b */ /* 0x002e640000004200 */
[-CC-:B------:R-:W-:Y:S01]  /*103c0*/  FFMA.FTZ R40, R112, R22.reuse, -R61.reuse ;  /* 0x0000001670287223 */ /* 0x180fe2000001083d */
[-C--:B------:R-:W-:Y:S01]  /*103d0*/  FFMA.FTZ R41, R111, R22.reuse, -R61 ;  /* 0x000000166f297223 */ /* 0x080fe2000001083d */
[----:B------:R2:W5:Y:S03]  /*103e0*/  MUFU.EX2 R112, R116 ;  /* 0x0000007400707308 */ /* 0x0005660000000800 */
[C---:B------:R-:W-:Y:S07]  /*103f0*/  HMMA.16816.F32 R8, R28.reuse, R42, R8 ;  /* 0x0000002a1c08723c */ /* 0x040fee0000001808 */
[----:B------:R-:W-:Y:S01]  /*10400*/  MUFU.EX2 R111, R40 ;  /* 0x00000028006f7308 */ /* 0x000fe20000000800 */
[-C--:B--2---:R-:W-:Y:S09]  /*10410*/  FFMA.FTZ R116, R110, R22.reuse, -R57 ;  /* 0x000000166e747223 */ /* 0x084ff20000010839 */
[----:B------:R2:W1:Y:S10]  /*10420*/  MUFU.EX2 R110, R41 ;  /* 0x00000029006e7308 */ /* 0x0004740000000800 */
[----:B------:R-:W1:Y:S01]  /*10430*/  MUFU.EX2 R116, R116 ;  /* 0x0000007400747308 */ /* 0x000e620000000800 */
[C---:B---3--:R-:W-:Y:S03]  /*10440*/  HMMA.16816.F32 R12, R28.reuse, R32, R12 ;  /* 0x000000201c0c723c */ /* 0x048fe6000000180c */
[-C--:B------:R-:W-:Y:S01]  /*10450*/  FFMA.FTZ R33, R107, R22.reuse, -R61 ;  /* 0x000000166b217223 */ /* 0x080fe2000001083d */
[--C-:B------:R-:W-:Y:S05]  /*10460*/  FFMA.FTZ R32, R106, R22, -R57.reuse ;  /* 0x000000166a207223 */ /* 0x100fea0000010839 */
[----:B------:R3:W-:Y:S01]  /*10470*/  MUFU.EX2 R107, R108 ;  /* 0x0000006c006b7308 */ /* 0x0007e20000000800 */
[----:B--2---:R-:W2:Y:S01]  /*10480*/  LDSM.16.MT88.4 R40, [R53+0x2000] ;  /* 0x002000003528783b */ /* 0x004ea20000004200 */
[----:B------:R-:W-:Y:S08]  /*10490*/  HMMA.16816.F32 R16, R28, R34, R16 ;  /* 0x000000221c10723c */ /* 0x000ff00000001810 */
[----:B------:R-:W2:Y:S01]  /*104a0*/  MUFU.EX2 R106, R33 ;  /* 0x00000021006a7308 */ /* 0x000ea20000000800 */
[----:B----4-:R-:W-:Y:S02]  /*104b0*/  F2FP.F16.F32.PACK_AB R28, R114, R115 ;  /* 0x00000073721c723e */ /* 0x010fe400000000ff */
[----:B-----5:R-:W-:Y:S02]  /*104c0*/  F2FP.F16.F32.PACK_AB R29, R112, R113 ;  /* 0x00000071701d723e */ /* 0x020fe400000000ff */
[----:B-1----:R-:W-:Y:S02]  /*104d0*/  F2FP.F16.F32.PACK_AB R30, R110, R111 ;  /* 0x0000006f6e1e723e */ /* 0x002fe400000000ff */
[----:B------:R-:W-:Y:S01]  /*104e0*/  F2FP.F16.F32.PACK_AB R31, R109, R116 ;  /* 0x000000746d1f723e */ /* 0x000fe200000000ff */
[-C--:B---3--:R-:W-:Y:S02]  /*104f0*/  FFMA.FTZ R108, R105, R22.reuse, -R57 ;  /* 0x00000016696c7223 */ /* 0x088fe40000010839 */
[----:B------:R1:W-:Y:S04]  /*10500*/  MUFU.EX2 R105, R32 ;  /* 0x0000002000697308 */ /* 0x0003e80000000800 */
[C---:B------:R-:W-:Y:S03]  /*10510*/  HMMA.16816.F32 R4, R28.reuse, R36, R4 ;  /* 0x000000241c04723c */ /* 0x040fe60000001804 */
[-CC-:B------:R-:W-:Y:S01]  /*10520*/  FFMA.FTZ R36, R104, R22.reuse, -R61.reuse ;  /* 0x0000001668247223 */ /* 0x180fe2000001083d */
[-C--:B------:R-:W-:Y:S02]  /*10530*/  FFMA.FTZ R37, R103, R22.reuse, -R61 ;  /* 0x0000001667257223 */ /* 0x080fe4000001083d */
[----:B------:R3:W4:Y:S02]  /*10540*/  MUFU.EX2 R104, R108 ;  /* 0x0000006c00687308 */ /* 0x0007240000000800 */
[C---:B------:R-:W-:Y:S08]  /*10550*/  HMMA.16816.F32 R8, R28.reuse, R38, R8 ;  /* 0x000000261c08723c */ /* 0x040ff00000001808 */
[----:B------:R-:W-:Y:S01]  /*10560*/  MUFU.EX2 R103, R36 ;  /* 0x0000002400677308 */ /* 0x000fe20000000800 */
[----:B-1----:R-:W1:Y:S01]  /*10570*/  LDSM.16.MT88.4 R32, [R54+0x7400] ;  /* 0x007400003620783b */ /* 0x002e620000004200 */
[-CC-:B---3--:R-:W-:Y:S08]  /*10580*/  FFMA.FTZ R108, R102, R22.reuse, -R57.reuse ;  /* 0x00000016666c7223 */ /* 0x188ff00000010839 */
[----:B------:R3:W5:Y:S01]  /*10590*/  MUFU.EX2 R102, R37 ;  /* 0x0000002500667308 */ /* 0x0007620000000800 */
[C---:B--2---:R-:W-:Y:S09]  /*105a0*/  HMMA.16816.F32 R12, R28.reuse, R40, R12 ;  /* 0x000000281c0c723c */ /* 0x044ff2000000180c */
[----:B------:R-:W2:Y:S01]  /*105b0*/  MUFU.EX2 R108, R108 ;  /* 0x0000006c006c7308 */ /* 0x000ea20000000800 */
[----:B------:R-:W-:Y:S01]  /*105c0*/  FADD.FTZ R40, R49, R204 ;  /* 0x000000cc31287221 */ /* 0x000fe20000010000 */
[-C--:B------:R-:W-:Y:S01]  /*105d0*/  FFMA.FTZ R41, R98, R22.reuse, -R57 ;  /* 0x0000001662297223 */ /* 0x080fe20000010839 */
[----:B------:R-:W-:Y:S07]  /*105e0*/  FFMA.FTZ R49, R99, R22, -R61 ;  /* 0x0000001663317223 */ /* 0x000fee000001083d */
[----:B------:R-:W-:Y:S01]  /*105f0*/  MUFU.EX2 R98, R100 ;  /* 0x0000006400627308 */ /* 0x000fe20000000800 */
[----:B------:R-:W-:Y:S03]  /*10600*/  HMMA.16816.F32 R16, R28, R42, R16 ;  /* 0x0000002a1c10723c */ /* 0x000fe60000001810 */
[----:B------:R-:W-:Y:S01]  /*10610*/  FADD.FTZ R99, R50, R40 ;  /* 0x0000002832637221 */ /* 0x000fe20000010000 */
[----:B------:R-:W-:Y:S01]  /*10620*/  F2FP.F16.F32.PACK_AB R28, R106, R107 ;  /* 0x0000006b6a1c723e */ /* 0x000fe200000000ff */
[----:B---3--:R-:W3:Y:S04]  /*10630*/  LDSM.16.MT88.4 R36, [R53+0x2400] ;  /* 0x002400003524783b */ /* 0x008ee80000004200 */
[----:B------:R1:W-:Y:S01]  /*10640*/  MUFU.EX2 R50, R41 ;  /* 0x0000002900327308 */ /* 0x0003e20000000800 */
[----:B----4-:R-:W-:Y:S01]  /*10650*/  F2FP.F16.F32.PACK_AB R29, R104, R105 ;  /* 0x00000069681d723e */ /* 0x010fe200000000ff */
[----:B------:R-:W-:Y:S01]  /*10660*/  FADD.FTZ R99, R48, R99 ;  /* 0x0000006330637221 */ /* 0x000fe20000010000 */
[----:B-----5:R-:W-:Y:S07]  /*10670*/  F2FP.F16.F32.PACK_AB R30, R102, R103 ;  /* 0x00000067661e723e */ /* 0x020fee00000000ff */
[----:B------:R-:W4:Y:S01]  /*10680*/  MUFU.EX2 R49, R49 ;  /* 0x0000003100317308 */ /* 0x000f220000000800 */
[----:B--2---:R-:W-:Y:S01]  /*10690*/  F2FP.F16.F32.PACK_AB R31, R101, R108 ;  /* 0x0000006c651f723e */ /* 0x004fe200000000ff */
[----:B------:R-:W-:Y:S04]  /*106a0*/  FADD.FTZ R159, R159, R99 ;  /* 0x000000639f9f7221 */ /* 0x000fe80000010000 */
[----:B------:R-:W-:Y:S01]  /*106b0*/  FADD.FTZ R159, R158, R159 ;  /* 0x0000009f9e9f7221 */ /* 0x000fe20000010000 */
[----:B-1----:R-:W1:Y:S01]  /*106c0*/  LDSM.16.MT88.4 R40, [R54+0x7800] ;  /* 0x007800003628783b */ /* 0x002e620000004200 */
[C---:B------:R-:W-:Y:S03]  /*106d0*/  HMMA.16816.F32 R4, R28.reuse, R32, R4 ;  /* 0x000000201c04723c */ /* 0x040fe60000001804 */
[-C--:B------:R-:W-:Y:S01]  /*106e0*/  FFMA.FTZ R32, R96, R22.reuse, -R61 ;  /* 0x0000001660207223 */ /* 0x080fe2000001083d */
[----:B------:R-:W-:Y:S01]  /*106f0*/  FADD.FTZ R159, R27, R159 ;  /* 0x0000009f1b9f7221 */ /* 0x000fe20000010000 */
[-C--:B------:R-:W-:Y:S01]  /*10700*/  FFMA.FTZ R27, R91, R22.reuse, -R61 ;  /* 0x000000165b1b7223 */ /* 0x080fe2000001083d */
[----:B------:R-:W2:Y:S02]  /*10710*/  MUFU.EX2 R96, R97 ;  /* 0x0000006100607308 */ /* 0x000ea40000000800 */
[C---:B------:R-:W-:Y:S08]  /*10720*/  HMMA.16816.F32 R8, R28.reuse, R34, R8 ;  /* 0x000000221c08723c */ /* 0x040ff00000001808 */
[----:B------:R5:W2:Y:S01]  /*10730*/  MUFU.EX2 R48, R32 ;  /* 0x0000002000307308 */ /* 0x000aa20000000800 */
[----:B------:R-:W-:Y:S09]  /*10740*/  FADD.FTZ R126, R126, R159 ;  /* 0x0000009f7e7e7221 */ /* 0x000ff20000010000 */
[----:B------:R-:W-:Y:S01]  /*10750*/  MUFU.EX2 R27, R27 ;  /* 0x0000001b001b7308 */ /* 0x000fe20000000800 */
[----:B------:R-:W-:Y:S01]  /*10760*/  FADD.FTZ R126, R46, R126 ;  /* 0x0000007e2e7e7221 */ /* 0x000fe20000010000 */
[-C--:B------:R-:W-:Y:S08]  /*10770*/  FFMA.FTZ R46, R89, R22.reuse, -R57 ;  /* 0x00000016592e7223 */ /* 0x080ff00000010839 */
[----:B------:R-:W-:Y:S01]  /*10780*/  MUFU.EX2 R89, R90 ;  /* 0x0000005a00597308 */ /* 0x000fe20000000800 */
[----:B------:R-:W-:Y:S01]  /*10790*/  FADD.FTZ R126, R45, R126 ;  /* 0x0000007e2d7e7221 */ /* 0x000fe20000010000 */
[-C--:B------:R-:W-:Y:S03]  /*107a0*/  FFMA.FTZ R45, R87, R22.reuse, -R61 ;  /* 0x00000016572d7223 */ /* 0x080fe6000001083d */
[----:B------:R-:W-:Y:S01]  /*107b0*/  FADD.FTZ R126, R47, R126 ;  /* 0x0000007e2f7e7221 */ /* 0x000fe20000010000 */
[C---:B---3--:R-:W-:Y:S01]  /*107c0*/  HMMA.16816.F32 R12, R28.reuse, R36, R12 ;  /* 0x000000241c0c723c */ /* 0x048fe2000000180c */
[----:B-----5:R-:W3:Y:S03]  /*107d0*/  LDSM.16.MT88.4 R32, [R53+0x2800] ;  /* 0x002800003520783b */ /* 0x020ee60000004200 */
[----:B------:R-:W-:Y:S01]  /*107e0*/  MUFU.EX2 R45, R45 ;  /* 0x0000002d002d7308 */ /* 0x000fe20000000800 */
[----:B------:R-:W-:Y:S01]  /*107f0*/  FADD.FTZ R36, R44, R125 ;  /* 0x0000007d2c247221 */ /* 0x000fe20000010000 */
[-C--:B------:R-:W-:Y:S01]  /*10800*/  FFMA.FTZ R44, R92, R22.reuse, -R61 ;  /* 0x000000165c2c7223 */ /* 0x080fe2000001083d */
[----:B------:R-:W-:Y:S01]  /*10810*/  FFMA.FTZ R47, R85, R22, -R57 ;  /* 0x00000016552f7223 */ /* 0x000fe20000010839 */
[----:B------:R-:W-:Y:S01]  /*10820*/  FADD.FTZ R118, R118, R126 ;  /* 0x0000007e76767221 */ /* 0x000fe20000010000 */
[----:B------:R-:W-:Y:S01]  /*10830*/  FADD.FTZ R121, R121, R36 ;  /* 0x0000002479797221 */ /* 0x000fe20000010000 */
[----:B------:R-:W-:Y:S01]  /*10840*/  HMMA.16816.F32 R16, R28, R38, R16 ;  /* 0x000000261c10723c */ /* 0x000fe20000001810 */
[----:B------:R-:W5:Y:S03]  /*10850*/  LDSM.16.MT88.4 R36, [R54+0x7c00] ;  /* 0x007c00003624783b */ /* 0x000f660000004200 */
[----:B------:R-:W3:Y:S01]  /*10860*/  MUFU.EX2 R44, R44 ;  /* 0x0000002c002c7308 */ /* 0x000ee20000000800 */
[----:B----4-:R-:W-:Y:S01]  /*10870*/  F2FP.F16.F32.PACK_AB R28, R49, R98 ;  /* 0x00000062311c723e */ /* 0x010fe200000000ff */
[----:B------:R-:W-:Y:S01]  /*10880*/  FADD.FTZ R121, R120, R121 ;  /* 0x0000007978797221 */ /* 0x000fe20000010000 */
[----:B--2---:R-:W-:Y:S07]  /*10890*/  F2FP.F16.F32.PACK_AB R29, R96, R50 ;  /* 0x00000032601d723e */ /* 0x004fee00000000ff */
[----:B------:R-:W-:Y:S01]  /*108a0*/  MUFU.EX2 R85, R86 ;  /* 0x0000005600557308 */ /* 0x000fe20000000800 */
[----:B------:R-:W-:Y:S01]  /*108b0*/  F2FP.F16.F32.PACK_AB R30, R51, R48 ;  /* 0x00000030331e723e */ /* 0x000fe200000000ff */
[----:B------:R-:W-:Y:S01]  /*108c0*/  FADD.FTZ R117, R117, R121 ;  /* 0x0000007975757221 */ /* 0x000fe20000010000 */
[----:B------:R-:W-:Y:S07]  /*108d0*/  F2FP.F16.F32.PACK_AB R31, R93, R94 ;  /* 0x0000005e5d1f723e */ /* 0x000fee00000000ff */
[----:B------:R-:W-:Y:S01]  /*108e0*/  MUFU.EX2 R47, R47 ;  /* 0x0000002f002f7308 */ /* 0x000fe20000000800 */
[----:B------:R-:W-:Y:S01]  /*108f0*/  FADD.FTZ R115, R115, R118 ;  /* 0x0000007673737221 */ /* 0x000fe20000010000 */
[----:B------:R-:W-:Y:S03]  /*10900*/  FADD.FTZ R117, R119, R117 ;  /* 0x0000007577757221 */ /* 0x000fe60000010000 */
[----:B------:R-:W-:Y:S01]  /*10910*/  FADD.FTZ R115, R114, R115 ;  /* 0x0000007372737221 */ /* 0x000fe20000010000 */
[C---:B-1----:R-:W-:Y:S03]  /*10920*/  HMMA.16816.F32 R4, R28.reuse, R40, R4 ;  /* 0x000000281c04723c */ /* 0x042fe60000001804 */
[-C--:B------:R-:W-:Y:S01]  /*10930*/  FFMA.FTZ R40, R88, R22.reuse, -R61 ;  /* 0x0000001658287223 */ /* 0x080fe2000001083d */
[----:B------:R-:W-:Y:S01]  /*10940*/  FADD.FTZ R115, R111, R115 ;  /* 0x000000736f737221 */ /* 0x000fe20000010000 */
[----:B------:R-:W1:Y:S01]  /*10950*/  MUFU.EX2 R88, R46 ;  /* 0x0000002e00587308 */ /* 0x000e620000000800 */
[----:B------:R-:W-:Y:S02]  /*10960*/  FADD.FTZ R117, R113, R117 ;  /* 0x0000007571757221 */ /* 0x000fe40000010000 */
[C---:B------:R-:W-:Y:S07]  /*10970*/  HMMA.16816.F32 R8, R28.reuse, R42, R8 ;  /* 0x0000002a1c08723c */ /* 0x040fee0000001808 */
[----:B------:R2:W4:Y:S01]  /*10980*/  MUFU.EX2 R46, R40 ;  /* 0x00000028002e7308 */ /* 0x0005220000000800 */
[----:B------:R-:W-:Y:S01]  /*10990*/  FADD.FTZ R110, R110, R115 ;  /* 0x000000736e6e7221 */ /* 0x000fe20000010000 */
[----:B------:R-:W-:Y:S03]  /*109a0*/  FADD.FTZ R112, R112, R117 ;  /* 0x0000007570707221 */ /* 0x000fe60000010000 */
[----:B------:R-:W-:Y:S01]  /*109b0*/  FADD.FTZ R110, R107, R110 ;  /* 0x0000006e6b6e7221 */ /* 0x000fe20000010000 */
[----:B------:R-:W-:Y:S01]  /*109c0*/  FADD.FTZ R112, R116, R112 ;  /* 0x0000007074707221 */ /* 0x000fe20000010000 */
[C---:B---3--:R-:W-:Y:S03]  /*109d0*/  HMMA.16816.F32 R12, R28.reuse, R32, R12 ;  /* 0x000000201c0c723c */ /* 0x048fe6000000180c */
[-C--:B------:R-:W-:Y:S01]  /*109e0*/  FFMA.FTZ R33, R83, R22.reuse, -R61 ;  /* 0x0000001653217223 */ /* 0x080fe2000001083d */
[----:B------:R-:W-:Y:S01]  /*109f0*/  FFMA.FTZ R32, R82, R22, -R57 ;  /* 0x0000001652207223 */ /* 0x000fe20000010839 */
[----:B------:R3:W-:Y:S01]  /*10a00*/  MUFU.EX2 R83, R84 ;  /* 0x0000005400537308 */ /* 0x0007e20000000800 */
[----:B--2---:R-:W2:Y:S01]  /*10a10*/  LDSM.16.MT88.4 R40, [R53+0x2c00] ;  /* 0x002c00003528783b */ /* 0x004ea20000004200 */
[----:B------:R-:W-:Y:S01]  /*10a20*/  FADD.FTZ R110, R106, R110 ;  /* 0x0000006e6a6e7221 */ /* 0x000fe20000010000 */
[----:B------:R-:W-:Y:S07]  /*10a30*/  HMMA.16816.F32 R16, R28, R34, R16 ;  /* 0x000000221c10723c */ /* 0x000fee0000001810 */
[----:B------:R-:W2:Y:S01]  /*10a40*/  MUFU.EX2 R82, R33 ;  /* 0x0000002100527308 */ /* 0x000ea20000000800 */
[----:B------:R-:W-:Y:S01]  /*10a50*/  F2FP.F16.F32.PACK_AB R28, R27, R44 ;  /* 0x0000002c1b1c723e */ /* 0x000fe200000000ff */
[----:B------:R-:W-:Y:S01]  /*10a60*/  FADD.FTZ R112, R109, R112 ;  /* 0x000000706d707221 */ /* 0x000fe20000010000 */
[----:B-1----:R-:W-:Y:S01]  /*10a70*/  F2FP.F16.F32.PACK_AB R29, R88, R89 ;  /* 0x00000059581d723e */ /* 0x002fe200000000ff */
[----:B------:R-:W-:Y:S01]  /*10a80*/  FADD.FTZ R103, R103, R110 ;  /* 0x0000006e67677221 */ /* 0x000fe20000010000 */
[----:B----4-:R-:W-:Y:S01]  /*10a90*/  F2FP.F16.F32.PACK_AB R30, R45, R46 ;  /* 0x0000002e2d1e723e */ /* 0x010fe200000000ff */
[----:B------:R-:W-:Y:S01]  /*10aa0*/  FADD.FTZ R112, R105, R112 ;  /* 0x0000007069707221 */ /* 0x000fe20000010000 */
[----:B------:R-:W-:Y:S01]  /*10ab0*/  F2FP.F16.F32.PACK_AB R31, R47, R85 ;  /* 0x000000552f1f723e */ /* 0x000fe200000000ff */
[----:B------:R-:W-:Y:S01]  /*10ac0*/  FADD.FTZ R103, R102, R103 ;  /* 0x0000006766677221 */ /* 0x000fe20000010000 */
[-C--:B---3--:R-:W-:Y:S01]  /*10ad0*/  FFMA.FTZ R84, R81, R22.reuse, -R57 ;  /* 0x0000001651547223 */ /* 0x088fe20000010839 */
[----:B------:R-:W-:Y:S01]  /*10ae0*/  FADD.FTZ R104, R104, R112 ;  /* 0x0000007068687221 */ /* 0x000fe20000010000 */
[----:B------:R1:W-:Y:S01]  /*10af0*/  MUFU.EX2 R81, R32 ;  /* 0x0000002000517308 */ /* 0x0003e20000000800 */
[----:B------:R-:W-:Y:S02]  /*10b00*/  FADD.FTZ R103, R98, R103 ;  /* 0x0000006762677221 */ /* 0x000fe40000010000 */
[C---:B-----5:R-:W-:Y:S03]  /*10b10*/  HMMA.16816.F32 R4, R28.reuse, R36, R4 ;  /* 0x000000241c04723c */ /* 0x060fe60000001804 */
[-CC-:B------:R-:W-:Y:S01]  /*10b20*/  FFMA.FTZ R36, R80, R22.reuse, -R61.reuse ;  /* 0x0000001650247223 */ /* 0x180fe2000001083d */
[-C--:B------:R-:W-:Y:S03]  /*10b30*/  FFMA.FTZ R37, R79, R22.reuse, -R61 ;  /* 0x000000164f257223 */ /* 0x080fe6000001083d */
[----:B------:R3:W4:Y:S01]  /*10b40*/  MUFU.EX2 R80, R84 ;  /* 0x0000005400507308 */ /* 0x0007220000000800 */
[----:B------:R-:W-:Y:S01]  /*10b50*/  FADD.FTZ R49, R49, R103 ;  /* 0x0000006731317221 */ /* 0x000fe20000010000 */
[----:B------:R-:W-:Y:S01]  /*10b60*/  FADD.FTZ R108, R108, R104 ;  /* 0x000000686c6c7221 */ /* 0x000fe20000010000 */
[C---:B------:R-:W-:Y:S07]  /*10b70*/  HMMA.16816.F32 R8, R28.reuse, R38, R8 ;  /* 0x000000261c08723c */ /* 0x040fee0000001808 */
[----:B------:R5:W-:Y:S01]  /*10b80*/  MUFU.EX2 R79, R36 ;  /* 0x00000024004f7308 */ /* 0x000be20000000800 */
[----:B-1----:R-:W1:Y:S01]  /*10b90*/  LDSM.16.MT88.4 R32, [R54+0x8000] ;  /* 0x008000003620783b */ /* 0x002e620000004200 */
[----:B------:R-:W-:Y:S01]  /*10ba0*/  FADD.FTZ R49, R48, R49 ;  /* 0x0000003130317221 */ /* 0x000fe20000010000 */
[----:B------:R-:W-:Y:S04]  /*10bb0*/  FADD.FTZ R108, R101, R108 ;  /* 0x0000006c656c7221 */ /* 0x000fe80000010000 */
[----:B------:R-:W-:Y:S01]  /*10bc0*/  FADD.FTZ R108, R50, R108 ;  /* 0x0000006c326c7221 */ /* 0x000fe20000010000 */
[-CC-:B---3--:R-:W-:Y:S03]  /*10bd0*/  FFMA.FTZ R84, R77, R22.reuse, -R57.reuse ;  /* 0x000000164d547223 */ /* 0x188fe60000010839 */
[----:B------:R-:W-:Y:S01]  /*10be0*/  FADD.FTZ R96, R96, R108 ;  /* 0x0000006c60607221 */ /* 0x000fe20000010000 */
[C---:B--2---:R-:W-:Y:S03]  /*10bf0*/  HMMA.16816.F32 R12, R28.reuse, R40, R12 ;  /* 0x000000281c0c723c */ /* 0x044fe6000000180c */
[-C--:B-----5:R-:W-:Y:S01]  /*10c00*/  FFMA.FTZ R36, R78, R22.reuse, -R57 ;  /* 0x000000164e247223 */ /* 0x0a0fe20000010839 */
[----:B------:R-:W-:Y:S01]  /*10c10*/  MUFU.EX2 R84, R84 ;  /* 0x0000005400547308 */ /* 0x000fe20000000800 */
[-C--:B------:R-:W-:Y:S01]  /*10c20*/  FFMA.FTZ R41, R75, R22.reuse, -R61 ;  /* 0x000000164b297223 */ /* 0x080fe2000001083d */
[-C--:B------:R-:W-:Y:S01]  /*10c30*/  FFMA.FTZ R40, R74, R22.reuse, -R57 ;  /* 0x000000164a287223 */ /* 0x080fe20000010839 */
[----:B------:R-:W-:Y:S01]  /*10c40*/  FADD.FTZ R96, R94, R96 ;  /* 0x000000605e607221 */ /* 0x000fe20000010000 */
[----:B------:R-:W-:Y:S06]  /*10c50*/  HMMA.16816.F32 R16, R28, R42, R16 ;  /* 0x0000002a1c10723c */ /* 0x000fec0000001810 */
[----:B------:R-:W2:Y:S01]  /*10c60*/  MUFU.EX2 R78, R37 ;  /* 0x00000025004e7308 */ /* 0x000ea20000000800 */
[----:B------:R-:W-:Y:S01]  /*10c70*/  F2FP.F16.F32.PACK_AB R28, R82, R83 ;  /* 0x00000053521c723e */ /* 0x000fe200000000ff */
[----:B------:R-:W-:Y:S08]  /*10c80*/  FADD.FTZ R93, R93, R96 ;  /* 0x000000605d5d7221 */ /* 0x000ff00000010000 */
[----:B------:R-:W3:Y:S01]  /*10c90*/  MUFU.EX2 R77, R36 ;  /* 0x00000024004d7308 */ /* 0x000ee20000000800 */
[----:B----4-:R-:W-:Y:S01]  /*10ca0*/  F2FP.F16.F32.PACK_AB R29, R80, R81 ;  /* 0x00000051501d723e */ /* 0x010fe200000000ff */
[----:B------:R-:W-:Y:S08]  /*10cb0*/  FADD.FTZ R93, R89, R93 ;  /* 0x0000005d595d7221 */ /* 0x000ff00000010000 */
[----:B------:R4:W-:Y:S01]  /*10cc0*/  MUFU.EX2 R75, R76 ;  /* 0x0000004c004b7308 */ /* 0x0009e20000000800 */
[----:B------:R-:W-:Y:S09]  /*10cd0*/  FADD.FTZ R93, R88, R93 ;  /* 0x0000005d585d7221 */ /* 0x000ff20000010000 */
[----:B------:R-:W-:Y:S01]  /*10ce0*/  MUFU.EX2 R74, R41 ;  /* 0x00000029004a7308 */ /* 0x000fe20000000800 */
[----:B--2---:R-:W-:Y:S01]  /*10cf0*/  F2FP.F16.F32.PACK_AB R30, R78, R79 ;  /* 0x0000004f4e1e723e */ /* 0x004fe200000000ff */
[----:B------:R-:W-:Y:S01]  /*10d00*/  FADD.FTZ R85, R85, R93 ;  /* 0x0000005d55557221 */ /* 0x000fe20000010000 */
[----:B---3--:R-:W-:Y:S01]  /*10d10*/  F2FP.F16.F32.PACK_AB R31, R84, R77 ;  /* 0x0000004d541f723e */ /* 0x008fe200000000ff */
[----:B------:R-:W2:Y:S02]  /*10d20*/  LDSM.16.MT88.4 R36, [R53+0x3000] ;  /* 0x003000003524783b */ /* 0x000ea40000004200 */
[----:B------:R-:W-:Y:S01]  /*10d30*/  FADD.FTZ R85, R47, R85 ;  /* 0x000000552f557221 */ /* 0x000fe20000010000 */
[-C--:B----4-:R-:W-:Y:S03]  /*10d40*/  FFMA.FTZ R76, R73, R22.reuse, -R57 ;  /* 0x00000016494c7223 */ /* 0x090fe60000010839 */
[----:B------:R3:W4:Y:S01]  /*10d50*/  MUFU.EX2 R73, R40 ;  /* 0x0000002800497308 */ /* 0x0007220000000800 */
[C---:B-1----:R-:W-:Y:S03]  /*10d60*/  HMMA.16816.F32 R4, R28.reuse, R32, R4 ;  /* 0x000000201c04723c */ /* 0x042fe60000001804 */
[-C--:B------:R-:W-:Y:S01]  /*10d70*/  FFMA.FTZ R32, R72, R22.reuse, -R61 ;  /* 0x0000001648207223 */ /* 0x080fe2000001083d */
[----:B------:R-:W-:Y:S05]  /*10d80*/  FADD.FTZ R81, R81, R85 ;  /* 0x0000005551517221 */ /* 0x000fea0000010000 */
[----:B------:R-:W1:Y:S01]  /*10d90*/  MUFU.EX2 R72, R76 ;  /* 0x0000004c00487308 */ /* 0x000e620000000800 */
[C---:B------:R-:W-:Y:S09]  /*10da0*/  HMMA.16816.F32 R8, R28.reuse, R34, R8 ;  /* 0x000000221c08723c */ /* 0x040ff20000001808 */
[----:B------:R5:W-:Y:S01]  /*10db0*/  MUFU.EX2 R50, R32 ;  /* 0x0000002000327308 */ /* 0x000be20000000800 */
[----:B------:R-:W-:Y:S01]  /*10dc0*/  FADD.FTZ R81, R80, R81 ;  /* 0x0000005150517221 */ /* 0x000fe20000010000 */
[----:B---3--:R-:W3:Y:S03]  /*10dd0*/  LDSM.16.MT88.4 R40, [R54+0x8400] ;  /* 0x008400003628783b */ /* 0x008ee60000004200 */
[----:B------:R-:W-:Y:S04]  /*10de0*/  FADD.FTZ R81, R77, R81 ;  /* 0x000000514d517221 */ /* 0x000fe80000010000 */
[----:B------:R-:W-:Y:S01]  /*10df0*/  FADD.FTZ R84, R84, R81 ;  /* 0x0000005154547221 */ /* 0x000fe20000010000 */
[-C--:B-----5:R-:W-:Y:S03]  /*10e00*/  FFMA.FTZ R32, R70, R22.reuse, -R57 ;  /* 0x0000001646207223 */ /* 0x0a0fe60000010839 */
[----:B----4-:R-:W-:Y:S01]  /*10e10*/  FADD.FTZ R84, R73, R84 ;  /* 0x0000005449547221 */ /* 0x010fe20000010000 */
[----:B------:R4:W5:Y:S03]  /*10e20*/  MUFU.EX2 R70, R71 ;  /* 0x0000004700467308 */ /* 0x0009660000000800 */
[----:B-1----:R-:W-:Y:S01]  /*10e30*/  FADD.FTZ R84, R72, R84 ;  /* 0x0000005448547221 */ /* 0x002fe20000010000 */
[C---:B--2---:R-:W-:Y:S03]  /*10e40*/  HMMA.16816.F32 R12, R28.reuse, R36, R12 ;  /* 0x000000241c0c723c */ /* 0x044fe6000000180c */
[-CC-:B------:R-:W-:Y:S01]  /*10e50*/  FFMA.FTZ R37, R68, R22.reuse, -R61.reuse ;  /* 0x0000001644257223 */ /* 0x180fe2000001083d */
[-C--:B------:R-:W-:Y:S01]  /*10e60*/  FFMA.FTZ R36, R67, R22.reuse, -R61 ;  /* 0x0000001643247223 */ /* 0x080fe2000001083d */
[-C--:B----4-:R-:W-:Y:S01]  /*10e70*/  FFMA.FTZ R71, R69, R22.reuse, -R57 ;  /* 0x0000001645477223 */ /* 0x090fe20000010839 */
[----:B------:R-:W-:Y:S01]  /*10e80*/  FADD.FTZ R68, R51, R49 ;  /* 0x0000003133447221 */ /* 0x000fe20000010000 */
[----:B------:R1:W-:Y:S01]  /*10e90*/  MUFU.EX2 R69, R32 ;  /* 0x0000002000457308 */ /* 0x0003e20000000800 */
[----:B------:R-:W-:Y:S09]  /*10ea0*/  HMMA.16816.F32 R16, R28, R38, R16 ;  /* 0x000000261c10723c */ /* 0x000ff20000001810 */
[----:B------:R-:W2:Y:S01]  /*10eb0*/  MUFU.EX2 R48, R71 ;  /* 0x0000004700307308 */ /* 0x000ea20000000800 */
[----:B------:R-:W-:Y:S01]  /*10ec0*/  F2FP.F16.F32.PACK_AB R28, R74, R75 ;  /* 0x0000004b4a1c723e */ /* 0x000fe200000000ff */
[--C-:B------:R-:W-:Y:S01]  /*10ed0*/  FFMA.FTZ R67, R65, R22, -R57.reuse ;  /* 0x0000001641437223 */ /* 0x100fe20000010839 */
[----:B------:R-:W-:Y:S07]  /*10ee0*/  F2FP.F16.F32.PACK_AB R29, R72, R73 ;  /* 0x00000049481d723e */ /* 0x000fee00000000ff */
[----:B------:R-:W-:Y:S01]  /*10ef0*/  MUFU.EX2 R49, R37 ;  /* 0x0000002500317308 */ /* 0x000fe20000000800 */
[----:B-----5:R-:W-:Y:S01]  /*10f00*/  F2FP.F16.F32.PACK_AB R30, R70, R50 ;  /* 0x00000032461e723e */ /* 0x020fe200000000ff */
[----:B------:R-:W-:Y:S01]  /*10f10*/  FADD.FTZ R68, R44, R68 ;  /* 0x000000442c447221 */ /* 0x000fe20000010000 */
[-C--:B------:R-:W-:Y:S07]  /*10f20*/  FFMA.FTZ R51, R66, R22.reuse, -R57 ;  /* 0x0000001642337223 */ /* 0x080fee0000010839 */
[----:B------:R4:W-:Y:S01]  /*10f30*/  MUFU.EX2 R65, R36 ;  /* 0x0000002400417308 */ /* 0x0009e20000000800 */
[-C--:B------:R-:W-:Y:S01]  /*10f40*/  FFMA.FTZ R66, R64, R22.reuse, -R61 ;  /* 0x0000001640427223 */ /* 0x080fe2000001083d */
[----:B-1----:R-:W1:Y:S01]  /*10f50*/  LDSM.16.MT88.4 R32, [R53+0x3400] ;  /* 0x003400003520783b */ /* 0x002e620000004200 */
[----:B------:R-:W-:Y:S07]  /*10f60*/  FADD.FTZ R27, R27, R68 ;  /* 0x000000441b1b7221 */ /* 0x000fee0000010000 */
[----:B------:R-:W-:Y:S01]  /*10f70*/  MUFU.EX2 R64, R67 ;  /* 0x0000004300407308 */ /* 0x000fe20000000800 */
[----:B--2---:R-:W-:Y:S01]  /*10f80*/  F2FP.F16.F32.PACK_AB R31, R48, R69 ;  /* 0x00000045301f723e */ /* 0x004fe200000000ff */
[----:B------:R-:W-:Y:S01]  /*10f90*/  FADD.FTZ R27, R46, R27 ;  /* 0x0000001b2e1b7221 */ /* 0x000fe20000010000 */
[----:B------:R-:W-:Y:S07]  /*10fa0*/  FADD.FTZ R69, R69, R84 ;  /* 0x0000005445457221 */ /* 0x000fee0000010000 */
[----:B------:R-:W2:Y:S01]  /*10fb0*/  MUFU.EX2 R51, R51 ;  /* 0x0000003300337308 */ /* 0x000ea20000000800 */
[----:B------:R-:W-:Y:S01]  /*10fc0*/  FADD.FTZ R27, R45, R27 ;  /* 0x0000001b2d1b7221 */ /* 0x000fe20000010000 */
[----:B------:R-:W-:Y:S01]  /*10fd0*/  FADD.FTZ R69, R48, R69 ;  /* 0x0000004530457221 */ /* 0x000fe20000010000 */
[C---:B---3--:R-:W-:Y:S01]  /*10fe0*/  HMMA.16816.F32 R4, R28.reuse, R40, R4 ;  /* 0x000000281c04723c */ /* 0x048fe20000001804 */
[----:B----4-:R-:W3:Y:S06]  /*10ff0*/  LDSM.16.MT88.4 R36, [R54+0x8800] ;  /* 0x008800003624783b */ /* 0x010eec0000004200 */
[----:B------:R-:W-:Y:S01]  /*11000*/  MUFU.EX2 R44, R66 ;  /* 0x00000042002c7308 */ /* 0x000fe20000000800 */
[-C--:B------:R-:W-:Y:S01]  /*11010*/  FFMA.FTZ R40, R62, R22.reuse, -R57 ;  /* 0x000000163e287223 */ /* 0x080fe20000010839 */
[----:B------:R-:W-:Y:S08]  /*11020*/  FADD.FTZ R83, R83, R27 ;  /* 0x0000001b53537221 */ /* 0x000ff00000010000 */
[----:B------:R4:W5:Y:S01]  /*11030*/  MUFU.EX2 R62, R63 ;  /* 0x0000003f003e7308 */ /* 0x0009620000000800 */
[C---:B------:R-:W-:Y:S03]  /*11040*/  HMMA.16816.F32 R8, R28.reuse, R42, R8 ;  /* 0x0000002a1c08723c */ /* 0x040fe60000001808 */
[----:B------:R-:W-:Y:S01]  /*11050*/  FADD.FTZ R83, R82, R83 ;  /* 0x0000005352537221 */ /* 0x000fe20000010000 */
[----:B--2---:R-:W-:Y:S03]  /*11060*/  FADD.FTZ R69, R51, R69 ;  /* 0x0000004533457221 */ /* 0x004fe60000010000 */
[----:B------:R-:W-:Y:S04]  /*11070*/  FADD.FTZ R83, R79, R83 ;  /* 0x000000534f537221 */ /* 0x000fe80000010000 */
[----:B------:R-:W-:Y:S01]  /*11080*/  FADD.FTZ R83, R78, R83 ;  /* 0x000000534e537221 */ /* 0x000fe20000010000 */
[-C--:B----4-:R-:W-:Y:S02]  /*11090*/  FFMA.FTZ R63, R60, R22.reuse, -R57 ;  /* 0x000000163c3f7223 */ /* 0x090fe40000010839 */
[----:B------:R2:W-:Y:S01]  /*110a0*/  MUFU.EX2 R60, R40 ;  /* 0x00000028003c7308 */ /* 0x0005e20000000800 */
[----:B------:R-:W-:Y:S09]  /*110b0*/  FADD.FTZ R83, R75, R83 ;  /* 0x000000534b537221 */ /* 0x000ff20000010000 */
[----:B------:R-:W4:Y:S01]  /*110c0*/  MUFU.EX2 R46, R63 ;  /* 0x0000003f002e7308 */ /* 0x000f220000000800 */
[----:B------:R-:W-:Y:S01]  /*110d0*/  FADD.FTZ R74, R74, R83 ;  /* 0x000000534a4a7221 */ /* 0x000fe20000010000 */
[C---:B-1----:R-:W-:Y:S08]  /*110e0*/  HMMA.16816.F32 R12, R28.reuse, R32, R12 ;  /* 0x000000201c0c723c */ /* 0x042ff0000000180c */
[----:B------:R-:W-:Y:S01]  /*110f0*/  MUFU.EX2 R32, R59 ;  /* 0x0000003b00207308 */ /* 0x000fe20000000800 */
[-CC-:B------:R-:W-:Y:S01]  /*11100*/  FFMA.FTZ R33, R58, R22.reuse, -R61.reuse ;  /* 0x000000163a217223 */ /* 0x180fe2000001083d */
[-C--:B------:R-:W-:Y:S01]  /*11110*/  FFMA.FTZ R61, R55, R22.reuse, -R61 ;  /* 0x00000016373d7223 */ /* 0x080fe2000001083d */
[----:B------:R-:W-:Y:S01]  /*11120*/  FADD.FTZ R74, R50, R74 ;  /* 0x0000004a324a7221 */ /* 0x000fe20000010000 */
[----:B--2---:R-:W1:Y:S01]  /*11130*/  LDSM.16.MT88.4 R40, [R53+0x3800] ;  /* 0x003800003528783b */ /* 0x004e620000004200 */
[----:B------:R-:W-:Y:S05]  /*11140*/  HMMA.16816.F32 R16, R28, R34, R16 ;  /* 0x000000221c10723c */ /* 0x000fea0000001810 */
[----:B------:R-:W-:Y:S01]  /*11150*/  MUFU.EX2 R34, R26 ;  /* 0x0000001a00227308 */ /* 0x000fe20000000800 */
[-CC-:B------:R-:W-:Y:S01]  /*11160*/  FFMA.FTZ R35, R25, R22.reuse, -R57.reuse ;  /* 0x0000001619237223 */ /* 0x180fe20000010839 */
[----:B------:R-:W-:Y:S01]  /*11170*/  FFMA.FTZ R57, R23, R22, -R57 ;  /* 0x0000001617397223 */ /* 0x000fe20000010839 */
[----:B------:R-:W-:Y:S07]  /*11180*/  F2FP.F16.F32.PACK_AB R28, R65, R49 ;  /* 0x00000031411c723e */ /* 0x000fee00000000ff */
[----:B------:R2:W-:Y:S01]  /*11190*/  MUFU.EX2 R22, R24 ;  /* 0x0000001800167308 */ /* 0x0005e20000000800 */
[----:B------:R-:W-:Y:S01]  /*111a0*/  F2FP.F16.F32.PACK_AB R29, R64, R51 ;  /* 0x00000033401d723e */ /* 0x000fe200000000ff */
[----:B------:R-:W-:Y:S01]  /*111b0*/  FADD.FTZ R70, R70, R74 ;  /* 0x0000004a46467221 */ /* 0x000fe20000010000 */
[----:B-----5:R-:W-:Y:S07]  /*111c0*/  F2FP.F16.F32.PACK_AB R30, R62, R44 ;  /* 0x0000002c3e1e723e */ /* 0x020fee00000000ff */
[----:B------:R-:W5:Y:S01]  /*111d0*/  MUFU.EX2 R33, R33 ;  /* 0x0000002100217308 */ /* 0x000f620000000800 */
[----:B----4-:R-:W-:Y:S01]  /*111e0*/  F2FP.F16.F32.PACK_AB R31, R46, R60 ;  /* 0x0000003c2e1f723e */ /* 0x010fe200000000ff */
[----:B------:R-:W-:Y:S01]  /*111f0*/  FADD.FTZ R70, R49, R70 ;  /* 0x0000004631467221 */ /* 0x000fe20000010000 */
[----:B------:R-:W-:Y:S07]  /*11200*/  FADD.FTZ R64, R64, R69 ;  /* 0x0000004540407221 */ /* 0x000fee0000010000 */
[----:B------:R-:W4:Y:S01]  /*11210*/  MUFU.EX2 R35, R35 ;  /* 0x0000002300237308 */ /* 0x000f220000000800 */
[----:B------:R-:W-:Y:S01]  /*11220*/  FADD.FTZ R65, R65, R70 ;  /* 0x0000004641417221 */ /* 0x000fe20000010000 */
[----:B------:R-:W-:Y:S01]  /*11230*/  FADD.FTZ R64, R60, R64 ;  /* 0x000000403c407221 */ /* 0x000fe20000010000 */
[C---:B---3--:R-:W-:Y:S07]  /*11240*/  HMMA.16816.F32 R4, R28.reuse, R36, R4 ;  /* 0x000000241c04723c */ /* 0x048fee0000001804 */
[----:B------:R-:W-:Y:S01]  /*11250*/  MUFU.EX2 R36, R56 ;  /* 0x0000003800247308 */ /* 0x000fe20000000800 */
[----:B--2---:R-:W2:Y:S01]  /*11260*/  LDSM.16.MT88.4 R24, [R53+0x3c00] ;  /* 0x003c00003518783b */ /* 0x004ea20000004200 */
[----:B------:R-:W-:Y:S01]  /*11270*/  FADD.FTZ R65, R44, R65 ;  /* 0x000000412c417221 */ /* 0x000fe20000010000 */
[----:B------:R-:W-:Y:S07]  /*11280*/  FADD.FTZ R46, R46, R64 ;  /* 0x000000402e2e7221 */ /* 0x000fee0000010000 */
[----:B------:R-:W3:Y:S01]  /*11290*/  MUFU.EX2 R61, R61 ;  /* 0x0000003d003d7308 */ /* 0x000ee20000000800 */
[----:B-----5:R-:W-:Y:S01]  /*112a0*/  F2FP.F16.F32.PACK_AB R132, R33, R32 ;  /* 0x000000202184723e */ /* 0x020fe200000000ff */
[----:B------:R-:W-:Y:S01]  /*112b0*/  FADD.FTZ R62, R62, R65 ;  /* 0x000000413e3e7221 */ /* 0x000fe20000010000 */
[C---:B------:R-:W-:Y:S07]  /*112c0*/  HMMA.16816.F32 R8, R28.reuse, R38, R8 ;  /* 0x000000261c08723c */ /* 0x040fee0000001808 */
[----:B------:R-:W5:Y:S01]  /*112d0*/  MUFU.EX2 R57, R57 ;  /* 0x0000003900397308 */ /* 0x000f620000000800 */
[C---:B----4-:R-:W-:Y:S01]  /*112e0*/  F2FP.F16.F32.PACK_AB R133, R35.reuse, R34 ;  /* 0x000000222385723e */ /* 0x050fe200000000ff */
[----:B------:R-:W-:Y:S01]  /*112f0*/  FADD.FTZ R46, R34, R46 ;  /* 0x0000002e222e7221 */ /* 0x000fe20000010000 */
[----:B------:R-:W-:Y:S03]  /*11300*/  FADD.FTZ R62, R32, R62 ;  /* 0x0000003e203e7221 */ /* 0x000fe60000010000 */
[----:B------:R-:W-:Y:S01]  /*11310*/  FADD.FTZ R35, R35, R46 ;  /* 0x0000002e23237221 */ /* 0x000fe20000010000 */
[----:B------:R-:W-:Y:S01]  /*11320*/  FADD.FTZ R33, R33, R62 ;  /* 0x0000003e21217221 */ /* 0x000fe20000010000 */
[----:B---3--:R-:W-:Y:S02]  /*11330*/  F2FP.F16.F32.PACK_AB R134, R61, R36 ;  /* 0x000000243d86723e */ /* 0x008fe400000000ff */
[----:B------:R-:W-:Y:S01]  /*11340*/  FADD.FTZ R35, R22, R35 ;  /* 0x0000002316237221 */ /* 0x000fe20000010000 */
[C---:B-1----:R-:W-:Y:S03]  /*11350*/  HMMA.16816.F32 R12, R28.reuse, R40, R12 ;  /* 0x000000281c0c723c */ /* 0x042fe6000000180c */
[C---:B-----5:R-:W-:Y:S01]  /*11360*/  F2FP.F16.F32.PACK_AB R135, R57.reuse, R22 ;  /* 0x000000163987723e */ /* 0x060fe200000000ff */
[----:B------:R-:W-:Y:S01]  /*11370*/  FADD.FTZ R33, R36, R33 ;  /* 0x0000002124217221 */ /* 0x000fe20000010000 */
[----:B------:R-:W-:Y:S03]  /*11380*/  FADD.FTZ R197, R57, R35 ;  /* 0x0000002339c57221 */ /* 0x000fe60000010000 */
[----:B------:R-:W-:Y:S03]  /*11390*/  HMMA.16816.F32 R16, R28, R42, R16 ;  /* 0x0000002a1c10723c */ /* 0x000fe60000001810 */
[----:B------:R-:W-:Y:S05]  /*113a0*/  FADD.FTZ R196, R61, R33 ;  /* 0x000000213dc47221 */ /* 0x000fea0000010000 */
[C---:B------:R-:W-:Y:S08]  /*113b0*/  HMMA.16816.F32 R144, R132.reuse, R140, R4 ;  /* 0x0000008c8490723c */ /* 0x040ff00000001804 */
[C---:B------:R-:W-:Y:S08]  /*113c0*/  HMMA.16816.F32 R140, R132.reuse, R142, R8 ;  /* 0x0000008e848c723c */ /* 0x040ff00000001808 */
[C---:B--2---:R-:W-:Y:S08]  /*113d0*/  HMMA.16816.F32 R136, R132.reuse, R24, R12 ;  /* 0x000000188488723c */ /* 0x044ff0000000180c */
[----:B------:R-:W-:Y:S01]  /*113e0*/  HMMA.16816.F32 R132, R132, R26, R16 ;  /* 0x0000001a8484723c */ /* 0x000fe20000001810 */
[----:B------:R-:W-:Y:S08]  /*113f0*/  @!UPT UIADD3 URZ, UPT, UPT, URZ, URZ, URZ ;  /* 0x000000fffffff290 */ /* 0x000ff0000fffe0ff */
[----:B------:R-:W-:Y:S11]  /*11400*/  @P0 BRA `(.L_x_3498) ;  /* 0xffffff9400fc0947 */ /* 0x000ff6000383ffff */
.L_x_3491:
        /* <DEDUP_REMOVED lines=11> */
.L_x_3506:
        /* <DEDUP_REMOVED lines=41> */
[----:B------:R-:W-:Y:S04]  /*11750*/  STS.64 [R184+0x440], R138 ;  /* 0x0004408ab8007388 */ /* 0x000fe80000000a00 */
[----:B------:R-:W-:Y:S04]  /*11760*/  STS.64 [R6+0x60], R132 ;  /* 0x0000608406007388 */ /* 0x000fe80000000a00 */
[----:B------:R2:W-:Y:S04]  /*11770*/  STS.64 [R6+0x460], R134 ;  /* 0x0004608606007388 */ /* 0x0005e80000000a00 */
[----:B------:R-:W4:Y:S01]  /*11780*/  LD.E R8, desc[UR4][R2.64+0x60] ;  /* 0x0000600402087980 */ /* 0x000f22000c101900 */
[----:B------:R-:W1:Y:S01]  /*11790*/  @P1 MUFU.LG2 R5, R5 ;  /* 0x0000000500051308 */ /* 0x000e620000000c00 */
[----:B------:R-:W-:-:S02]  /*117a0*/  MOV R24, 0xff800000 ;  /* 0xff80000000187802 */ /* 0x000fc40000000f00 */
[----:B------:R3:W5:Y:S04]  /*117b0*/  LD.E.64 R28, desc[UR4][R2.64+0x78] ;  /* 0x00007804021c7980 */ /* 0x000768000c101b00 */
[----:B------:R3:W5:Y:S04]  /*117c0*/  LD.E.64 R26, desc[UR4][R2.64+0xa8] ;  /* 0x0000a804021a7980 */ /* 0x000768000c101b00 */
[----:B--2---:R-:W2:Y:S01]  /*117d0*/  LD.E.64 R6, desc[UR4][R2.64+0xb0] ;  /* 0x0000b00402067980 */ /* 0x004ea2000c101b00 */
[----:B-1----:R-:W-:Y:S01]  /*117e0*/  @P1 FMUL.FTZ R5, R5, 0.69314718246459960938 ;  /* 0x3f31721805051820 */ /* 0x002fe20000410000 */
[----:B------:R-:W1:Y:S03]  /*117f0*/  @P0 MUFU.LG2 R4, R4 ;  /* 0x0000000400040308 */ /* 0x000e660000000c00 */
[----:B-----5:R-:W-:-:S02]  /*11800*/  @P1 FFMA.FTZ R24, R0, R21, R5 ;  /* 0x0000001500181223 */ /* 0x020fc40000010005 */
[----:B------:R3:W5:Y:S01]  /*11810*/  LD.E R21, desc[UR4][R2.64+0xcc] ;  /* 0x0000cc0402157980 */ /* 0x000762000c101900 */
[----:B------:R-:W-:Y:S02]  /*11820*/  LOP3.LUT R10, R150, 0xd8, RZ, 0xc0, !PT ;  /* 0x000000d8960a7812 */ /* 0x000fe400078ec0ff */
[----:B------:R-:W-:Y:S02]  /*11830*/  LOP3.LUT R9, R52, 0x30, RZ, 0xc0, !PT ;  /* 0x0000003034097812 */ /* 0x000fe400078ec0ff */
[----:B------:R-:W-:Y:S02]  /*11840*/  LOP3.LUT R52, R10, 0x18, R52, 0x78, !PT ;  /* 0x000000180a347812 */ /* 0x000fe400078e7834 */
[----:B------:R-:W-:Y:S02]  /*11850*/  SHF.R.U32.HI R22, RZ, 0x2, R151 ;  /* 0x00000002ff167819 */ /* 0x000fe40000011697 */
[----:B------:R-:W-:Y:S02]  /*11860*/  LOP3.LUT R52, R52, 0xf24, R150, 0xf8, !PT ;  /* 0x00000f2434347812 */ /* 0x000fe400078ef896 */
[----:B------:R-:W-:Y:S01]  /*11870*/  LOP3.LUT R22, R9, 0x7, R22, 0xf8, !PT ;  /* 0x0000000709167812 */ /* 0x000fe200078ef816 */
[----:B-1----:R-:W-:Y:S01]  /*11880*/  @P0 FMUL.FTZ R9, R4, 0.69314718246459960938 ;  /* 0x3f31721804090820 */ /* 0x002fe20000410000 */
[----:B------:R-:W-:-:S02]  /*11890*/  SHF.L.U32 R25, R181, 0x6, RZ ;  /* 0x00000006b5197819 */ /* 0x000fc400000006ff */
[----:B------:R-:W-:Y:S01]  /*118a0*/  LEA R4, R52, R166, 0x2 ;  /* 0x000000a634047211 */ /* 0x000fe200078e10ff */
[----:B------:R-:W-:Y:S01]  /*118b0*/  BAR.SYNC.DEFER_BLOCKING 0x0 ;  /* 0x0000000000007b1d */ /* 0x000fe20000010000 */
[----:B------:R-:W-:Y:S01]  /*118c0*/  MOV R23, 0xff800000 ;  /* 0xff80000000177802 */ /* 0x000fe20000000f00 */
[----:B------:R-:W-:-:S04]  /*118d0*/  @P0 FFMA.FTZ R23, R0, R20, R9 ;  /* 0x0000001400170223 */ /* 0x000fc80000010009 */
[----:B------:R3:W1:Y:S04]  /*118e0*/  LDS.128 R16, [R4] ;  /* 0x0000000004107984 */ /* 0x0006680000000c00 */
[----:B------:R3:W1:Y:S01]  /*118f0*/  LDS.128 R12, [R4+0x800] ;  /* 0x00080000040c7984 */ /* 0x0006620000000c00 */
[----:B------:R-:W-:Y:S01]  /*11900*/  LOP3.LUT P0, RZ, R151, 0x3, RZ, 0xc0, !PT ;  /* 0x0000000397ff7812 */ /* 0x000fe2000780c0ff */
[----:B------:R-:W-:Y:S01]  /*11910*/  BSSY.RECONVERGENT B0, `(.L_x_3500) ;  /* 0x0000010000007945 */ /* 0x000fe20003800200 */
[----:B--2---:R-:W-:-:S04]  /*11920*/  IMAD R6, R6, UR8, R186 ;  /* 0x0000000806067c24 */ /* 0x004fc8000f8e02ba */
[----:B----4-:R-:W-:Y:S02]  /*11930*/  IMAD R6, R6, R8, R185 ;  /* 0x0000000806067224 */ /* 0x010fe400078e02b9 */
[----:B------:R3:W2:Y:S02]  /*11940*/  LDS.128 R8, [R4+0x1000] ;  /* 0x0010000004087984 */ /* 0x0006a40000000c00 */
[----:B------:R-:W-:Y:S02]  /*11950*/  IMAD R25, R7, R6, R25 ;  /* 0x0000000607197224 */ /* 0x000fe400078e0219 */
[----:B------:R-:W4:Y:S01]  /*11960*/  LDS.128 R4, [R4+0x1800] ;  /* 0x0018000004047984 */ /* 0x000f220000000c00 */
[----:B-1----:R-:W-:Y:S05]  /*11970*/  @P0 BRA `(.L_x_3501) ;  /* 0x0000000000240947 */ /* 0x002fea0003800000 */
        /* <DEDUP_REMOVED lines=9> */
.L_x_3501:
[----:B------:R-:W-:Y:S05]  /*11a10*/  BSYNC.RECONVERGENT B0 ;  /* 0x0000000000007941 */ /* 0x000fea0003800200 */
.L_x_3500:
[----:B---3--:R-:W3:Y:S01]  /*11a20*/  LD.E R2, desc[UR4][R2.64+0xc0] ;  /* 0x0000c00402027980 */ /* 0x008ee2000c101900 */
[----:B------:R-:W-:Y:S01]  /*11a30*/  LOP3.LUT R0, R150, 0x1c, RZ, 0xc0, !PT ;  /* 0x0000001c96007812 */ /* 0x000fe200078ec0ff */
[----:B-----5:R-:W-:Y:S01]  /*11a40*/  IMAD R21, R25, R21, RZ ;  /* 0x0000001519157224 */ /* 0x020fe200078e02ff */
[----:B------:R-:W-:Y:S02]  /*11a50*/  SHF.R.U32.HI R151, RZ, 0x3, R151 ;  /* 0x00000003ff977819 */ /* 0x000fe40000011697 */
[----:B------:R-:W-:-:S04]  /*11a60*/  LOP3.LUT R150, R0, 0xfe0, R150, 0xf8, !PT ;  /* 0x00000fe000967812 */ /* 0x000fc800078ef896 */
[----:B------:R-:W-:-:S04]  /*11a70*/  IADD3 R150, P0, PT, R21, R150, RZ ;  /* 0x0000009615967210 */ /* 0x000fc80007f1e0ff */
[----:B------:R-:W-:Y:S02]  /*11a80*/  LEA.HI.X.SX32 R21, R21, RZ, 0x1, P0 ;  /* 0x000000ff15157211 */ /* 0x000fe400000f0eff */
[----:B---3--:R-:W-:Y:S01]  /*11a90*/  ISETP.GE.AND P4, PT, R0, R2, PT ;  /* 0x000000020000720c */ /* 0x008fe20003f86270 */
        /* <DEDUP_REMOVED lines=9> */
[----:B--2---:R2:W-:Y:S04]  /*11b30*/  @!P1 ST.E.128 desc[UR4][R2.64+0x1000], R8 ;  /* 0x0010000802009985 */ /* 0x0045e8000c101d04 */
[----:B------:R-:W-:Y:S04]  /*11b40*/  @!P3 ST.E.128 desc[UR4][R2.64], R16 ;  /* 0x000000100200b985 */ /* 0x000fe8000c101d04 */
[----:B------:R1:W-:Y:S01]  /*11b50*/  @!P2 ST.E.128 desc[UR4][R2.64+0x800], R12 ;  /* 0x0008000c0200a985 */ /* 0x0003e2000c101d04 */
[----:B--2---:R-:W-:Y:S02]  /*11b60*/  IMAD.MOV.U32 R8, RZ, RZ, R180 ;  /* 0x000000ffff087224 */ /* 0x004fe400078e00b4 */
[----:B------:R-:W-:-:S04]  /*11b70*/  IMAD.MOV.U32 R9, RZ, RZ, 0x0 ;  /* 0x00000000ff097424 */ /* 0x000fc800078e00ff */
[----:B-1--4-:R-:W-:Y:S05]  /*11b80*/  @P4 RET.REL.NODEC R8 `(_ZN5flash24flash_fwd_splitkv_kernelI23Flash_fwd_kernel_traitsILi32ELi64ELi256ELi4ELb0ELb0EN7cutlass6half_tE19Flash_kernel_traitsILi32ELi64ELi256ELi4ES3_EELb0ELb0ELb1ELb0ELb0ELb1ELb1ELb0EEEvNS_16Flash_fwd_paramsE) ;  /* 0xfffffee4081c4950 */ /* 0x012fea0003c3ffff */
[----:B------:R-:W-:Y:S01]  /*11b90*/  MOV R181, 0x0 ;  /* 0x0000000000b57802 */ /* 0x000fe20000000f00 */
[----:B------:R1:W-:Y:S03]  /*11ba0*/  ST.E.128 desc[UR4][R2.64+0x1800], R4 ;  /* 0x0018000402007985 */ /* 0x0003e6000c101d04 */
[----:B-1----:R-:W-:Y:S05]  /*11bb0*/  RET.REL.NODEC R180 `(_ZN5flash24flash_fwd_splitkv_kernelI23Flash_fwd_kernel_traitsILi32ELi64ELi256ELi4ELb0ELb0EN7cutlass6half_tE19Flash_kernel_traitsILi32ELi64ELi256ELi4ES3_EELb0ELb0ELb1ELb0ELb0ELb1ELb1ELb0EEEvNS_16Flash_fwd_paramsE) ;  /* 0xfffffee4b4107950 */ /* 0x002fea0003c3ffff */
.L_x_3499:
[----:B------:R-:W-:Y:S01]  /*11bc0*/  MOV R4, 0x1f ;  /* 0x0000001f00047802 */ /* 0x000fe20000000f00 */
[----:B------:R-:W-:Y:S01]  /*11bd0*/  IMAD.MOV.U32 R5, RZ, RZ, 0x2 ;  /* 0x00000002ff057424 */ /* 0x000fe200078e00ff */
[----:B------:R-:W-:Y:S01]  /*11be0*/  MOV R7, R196 ;  /* 0x000000c400077202 */ /* 0x000fe20000000f00 */
[----:B------:R-:W-:-:S07]  /*11bf0*/  IMAD.MOV.U32 R6, RZ, RZ, -0x1 ;  /* 0xffffffffff067424 */ /* 0x000fce00078e00ff */
[----:B-1---5:R-:W-:Y:S05]  /*11c00*/  WARPSYNC.COLLECTIVE R6, `(.L_x_3502) ;  /* 0x0000000006087348 */ /* 0x022fea0003c00000 */
[----:B------:R2:W3:Y:S02]  /*11c10*/  SHFL.BFLY P0, R4, R7, R5, R4 ;  /* 0x0c00000507047389 */ /* 0x0004e40000000004 */
[----:B-123-5:R-:W-:Y:S05]  /*11c20*/  ENDCOLLECTIVE ;  /* 0x000000000000791b */ /* 0x02efea0003800000 */
.L_x_3502:
        /* <DEDUP_REMOVED lines=8> */
.L_x_3503:
[----:B------:R-:W-:Y:S01]  /*11cb0*/  MOV R8, R4 ;  /* 0x0000000400087202 */ /* 0x000fe20000000f00 */
[----:B------:R-:W-:Y:S01]  /*11cc0*/  IMAD.MOV.U32 R7, RZ, RZ, R197 ;  /* 0x000000ffff077224 */ /* 0x000fe200078e00c5 */
[----:B------:R-:W-:Y:S02]  /*11cd0*/  MOV R4, 0x1f ;  /* 0x0000001f00047802 */ /* 0x000fe40000000f00 */
[----:B------:R-:W-:-:S07]  /*11ce0*/  MOV R5, 0x2 ;  /* 0x0000000200057802 */ /* 0x000fce0000000f00 */
[----:B------:R-:W-:Y:S05]  /*11cf0*/  WARPSYNC.COLLECTIVE R6, `(.L_x_3504) ;  /* 0x0000000006087348 */ /* 0x000fea0003c00000 */
[----:B------:R1:W2:Y:S02]  /*11d00*/  SHFL.BFLY P0, R4, R7, R5, R4 ;  /* 0x0c00000507047389 */ /* 0x0002a40000000004 */
[----:B-12---:R-:W-:Y:S05]  /*11d10*/  ENDCOLLECTIVE ;  /* 0x000000000000791b */ /* 0x006fea0003800000 */
.L_x_3504:
[----:B------:R-:W-:Y:S01]  /*11d20*/  FADD.FTZ R197, R4, R197 ;  /* 0x000000c504c57221 */ /* 0x000fe20000010000 */
[----:B------:R-:W-:Y:S02]  /*11d30*/  MOV R4, 0x1f ;  /* 0x0000001f00047802 */ /* 0x000fe40000000f00 */
[----:B------:R-:W-:Y:S01]  /*11d40*/  MOV R5, 0x1 ;  /* 0x0000000100057802 */ /* 0x000fe20000000f00 */
[----:B------:R-:W-:-:S07]  /*11d50*/  IMAD.MOV.U32 R7, RZ, RZ, R197 ;  /* 0x000000ffff077224 */ /* 0x000fce00078e00c5 */
[----:B------:R-:W-:Y:S05]  /*11d60*/  WARPSYNC.COLLECTIVE R6, `(.L_x_3505) ;  /* 0x0000000006087348 */ /* 0x000fea0003c00000 */
[----:B------:R1:W2:Y:S02]  /*11d70*/  SHFL.BFLY P0, R4, R7, R5, R4 ;  /* 0x0c00000507047389 */ /* 0x0002a40000000004 */
[----:B-12---:R-:W-:Y:S05]  /*11d80*/  ENDCOLLECTIVE ;  /* 0x000000000000791b */ /* 0x006fea0003800000 */
.L_x_3505:
[----:B------:R-:W-:Y:S01]  /*11d90*/  FADD.FTZ R5, R196, R8 ;  /* 0x00000008c4057221 */ /* 0x000fe20000010000 */
[----:B------:R-:W-:Y:S06]  /*11da0*/  BRA `(.L_x_3506) ;  /* 0xfffffff400c47947 */ /* 0x000fec000383ffff */
.L_x_3507:
        /* <DEDUP_REMOVED lines=13> */
.L_x_10253:


//--------------------- .text._ZN5flash24flash_fwd_splitkv_kernelI23Flash_fwd_kernel_traitsILi32ELi64ELi256ELi4ELb0ELb0EN7cutlass6half_tE19Flash_kernel_traitsILi32ELi64ELi256ELi4ES3_EELb0ELb0ELb0ELb0ELb1ELb0ELb1ELb1EEEvNS_16Flash_fwd_paramsE --------------------------
	.section	.text._ZN5flash24flash_fwd_splitkv_kernelI23Flash_fwd_kernel_traitsILi32ELi64ELi256ELi4ELb0ELb0EN7cutlass6half_tE19Flash_kernel_traitsILi32ELi64ELi256ELi4ES3_EELb0ELb0ELb0ELb0ELb1ELb0ELb1ELb1EEEvNS_16Flash_fwd_paramsE,"ax",@progbits
	.align	128
        .global         _ZN5flash24flash_fwd_splitkv_kernelI23Flash_fwd_kernel_traitsILi32ELi64ELi256ELi4ELb0ELb0EN7cutlass6half_tE19Flash_kernel_traitsILi32ELi64ELi256ELi4ES3_EELb0ELb0ELb0ELb0ELb1ELb0ELb1ELb1EEEvNS_16Flash_fwd_paramsE
        .type           _ZN5flash24flash_fwd_splitkv_kernelI23Flash_fwd_kernel_traitsILi32ELi64ELi256ELi4ELb0ELb0EN7cutlass6half_tE19Flash_kernel_traitsILi32ELi64ELi256ELi4ES3_EELb0ELb0ELb0ELb0ELb1ELb0ELb1ELb1EEEvNS_16Flash_fwd_paramsE,@function
        .size           _ZN5flash24flash_fwd_splitkv_kernelI23Flash_fwd_kernel_traitsILi32ELi64ELi256ELi4ELb0ELb0EN7cutlass6half_tE19Flash_kernel_traitsILi32ELi64ELi256ELi4ES3_EELb0ELb0ELb0ELb0ELb1ELb0ELb1ELb1EEEvNS_16Flash_fwd_paramsE,(.L_x_10254 - _ZN5flash24flash_fwd_splitkv_kernelI23Flash_fwd_kernel_traitsILi32ELi64ELi256ELi4ELb0ELb0EN7cutlass6half_tE19Flash_kernel_traitsILi32ELi64ELi256ELi4ES3_EELb0ELb0ELb0ELb0ELb1ELb0ELb1ELb1EEEvNS_16Flash_fwd_paramsE)
        .other          _ZN5flash24flash_fwd_splitkv_kernelI23Flash_fwd_kernel_traitsILi32ELi64ELi256ELi4ELb0ELb0EN7cutlass6half_tE19Flash_kernel_traitsILi32ELi64ELi256ELi4ES3_EELb0ELb0ELb0ELb0ELb1ELb0ELb1ELb1EEEvNS_16Flash_fwd_paramsE,@"STO_CUDA_ENTRY STV_DEFAULT"
_ZN5flash24flash_fwd_splitkv_kernelI23Flash_fwd_kernel_traitsILi32ELi64ELi256ELi4ELb0ELb0EN7cutlass6half_tE19Flash_kernel_traitsILi32ELi64ELi256ELi4ES3_EELb0ELb0ELb0ELb0ELb1ELb0ELb1ELb1EEEvNS_16Flash_fwd_paramsE:
.text._ZN5flash24flash_fwd_splitkv_kernelI23Flash_fwd_kernel_traitsILi32ELi64ELi256ELi4ELb0ELb0EN7cutlass6half_tE19Flash_kernel_traitsILi32ELi64ELi256ELi4ES3_EELb0ELb0ELb0ELb0ELb1ELb0ELb1ELb1EEEvNS_16Flash_fwd_paramsE:
        /* <DEDUP_REMOVED lines=8> */
[----:B------:R-:W4:Y:S08]  /*0080*/  LDC R6, c[0x0][0x374] ;  /* 0x0000dd00ff067b82 */ /* 0x000f300000000800 */
[----:B------:R-:W2:Y:S01]  /*0090*/  LDC.64 R148, c[0x0][0x348] ;  /* 0x0000d200ff947b82 */ /* 0x000ea20000000a00 */
[----:B-1----:R-:W1:Y:S02]  /*00a0*/  MUFU.RCP R4, R2 ;  /* 0x0000000200047308 */ /* 0x002e640000001000 */
[----:B-1----:R-:W-:-:S06]  /*00b0*/  VIADD R4, R4, 0xffffffe ;  /* 0x0ffffffe04047836 */ /* 0x002fcc0000000000 */
[----:B------:R-:W1:Y:S02]  /*00c0*/  F2I.FTZ.U32.TRUNC.NTZ R5, R4 ;  /* 0x0000000400057305 */ /* 0x000e64000021f000 */
[----:B-1----:R-:W-:Y:S01]  /*00d0*/  IMAD.MOV R0, RZ, RZ, -R5 ;  /* 0x000000ffff007224 */ /* 0x002fe200078e0a05 */
[----:B------:R-:W-:-:S03]  /*00e0*/  MOV R4, RZ ;  /* 0x000000ff00047202 */ /* 0x000fc60000000f00 */
[----:B------:R-:W-:-:S04]  /*00f0*/  IMAD R7, R0, R3, RZ ;  /* 0x0000000300077224 */ /* 0x000fc800078e02ff */
[----:B------:R-:W-:Y:S02]  /*0100*/  IMAD.HI.U32 R7, R5, R7, R4 ;  /* 0x0000000705077227 */ /* 0x000fe400078e0004 */
[----:B------:R-:W1:Y:S04]  /*0110*/  S2R R5, SR_CTAID.X ;  /* 0x0000000000057919 */ /* 0x000e680000002500 */
[----:B--2---:R-:W-:-:S04]  /*0120*/  IMAD.HI.U32 R229, R7, UR4, RZ ;  /* 0x0000000407e57c27 */ /* 0x004fc8000f8e00ff */
        /* <DEDUP_REMOVED lines=9> */
[----:B-1-34-:R-:W-:Y:S02]  /*01c0*/  IMAD R228, R3, R228, UR4 ;  /* 0x0000000403e47e24 */ /* 0x01afe4000f8e02e4 */
[----:B------:R-:W-:Y:S05]  /*01d0*/  CALL.REL.NOINC `($_ZN5flash24flash_fwd_splitkv_kernelI23Flash_fwd_kernel_traitsILi32ELi64ELi256ELi4ELb0ELb0EN7cutlass6half_tE19Flash_kernel_traitsILi32ELi64ELi256ELi4ES3_EELb0ELb0ELb0ELb0ELb1ELb0ELb1ELb1EEEvNS_16Flash_fwd_paramsE$_ZN5flash30compute_attn_1rowblock_splitkvI23Flash_fwd_kernel_traitsILi32ELi64ELi256ELi4ELb0ELb0EN7cutlass6half_tE19Flash_kernel_traitsILi32ELi64ELi256ELi4ES3_EELb0ELb0ELb0ELb0ELb1ELb0ELb1ELb1ENS_16Flash_fwd_paramsEEEvRKT8_iiiii) ;  /* 0x0000000000087944 */ /* 0x000fea0003c00000 */
[----:B------:R-:W-:Y:S05]  /*01e0*/  BSYNC.RECONVERGENT B3 ;  /* 0x0000000000037941 */ /* 0x000fea0003800200 */
.L_x_3508:
[----:B------:R-:W-:Y:S05]  /*01f0*/  EXIT ;  /* 0x000000000000794d */ /* 0x000fea0003800000 */
        .type           $_ZN5flash24flash_fwd_splitkv_kernelI23Flash_fwd_kernel_traitsILi32ELi64ELi256ELi4ELb0ELb0EN7cutlass6half_tE19Flash_kernel_traitsILi32ELi64ELi256ELi4ES3_EELb0ELb0ELb0ELb0ELb1ELb0ELb1ELb1EEEvNS_16Flash_fwd_paramsE$_ZN5flash30compute_attn_1rowblock_splitkvI23Flash_fwd_kernel_traitsILi32ELi64ELi256ELi4ELb0ELb0EN7cutlass6half_tE19Flash_kernel_traitsILi32ELi64ELi256ELi4ES3_EELb0ELb0ELb0ELb0ELb1ELb0ELb1ELb1ENS_16Flash_fwd_paramsEEEvRKT8_iiiii,@function
        .size           $_ZN5flash24flash_fwd_splitkv_kernelI23Flash_fwd_kernel_traitsILi32ELi64ELi256ELi4ELb0ELb0EN7cutlass6half_tE19Flash_kernel_traitsILi32ELi64ELi256ELi4ES3_EELb0ELb0ELb0ELb0ELb1ELb0ELb1ELb1EEEvNS_16Flash_fwd_paramsE$_ZN5flash30compute_attn_1rowblock_splitkvI23Flash_fwd_kernel_traitsILi32ELi64ELi256ELi4ELb0ELb0EN7cutlass6half_tE19Flash_kernel_traitsILi32ELi64ELi256ELi4ES3_EELb0ELb0ELb0ELb0ELb1ELb0ELb1ELb1ENS_16Flash_fwd_paramsEEEvRKT8_iiiii,(.L_x_10254 - $_ZN5flash24flash_fwd_splitkv_kernelI23Flash_fwd_kernel_traitsILi32ELi64ELi256ELi4ELb0ELb0EN7cutlass6half_tE19Flash_kernel_traitsILi32ELi64ELi256ELi4ES3_EELb0ELb0ELb0ELb0ELb1ELb0ELb1ELb1EEEvNS_16Flash_fwd_paramsE$_ZN5flash30compute_attn_1rowblock_splitkvI23Flash_fwd_kernel_traitsILi32ELi64ELi256ELi4ELb0ELb0EN7cutlass6half_tE19Flash_kernel_traitsILi32ELi64ELi256ELi4ES3_EELb0ELb0ELb0ELb0ELb1ELb0ELb1ELb1ENS_16Flash_fwd_paramsEEEvRKT8_iiiii)
$_ZN5flash24flash_fwd_splitkv_kernelI23Flash_fwd_kernel_traitsILi32ELi64ELi256ELi4ELb0ELb0EN7cutlass6half_tE19Flash_kernel_traitsILi32ELi64ELi256ELi4ES3_EELb0ELb0ELb0ELb0ELb1ELb0ELb1ELb1EEEvNS_16Flash_fwd_paramsE$_ZN5flash30compute_attn_1rowblock_splitkvI23Flash_fwd_kernel_traitsILi32ELi64ELi256ELi4ELb0ELb0EN7cutlass6half_tE19Flash_kernel_traitsILi32ELi64ELi256ELi4ES3_EELb0ELb0ELb0ELb0ELb1ELb0ELb1ELb1ENS_16Flash_fwd_paramsEEEvRKT8_iiiii:
        /* <DEDUP_REMOVED lines=38> */
.L_x_3510:
[----:B------:R-:W-:Y:S05]  /*0460*/  BSYNC.RECONVERGENT B0 ;  /* 0x0000000000007941 */ /* 0x000fea0003800200 */
.L_x_3509:
[----:B------:R-:W-:Y:S04]  /*0470*/  BSSY.RECONVERGENT B0, `(.L_x_3511) ;  /* 0x0000007000007945 */ /* 0x000fe80003800200 */
[----:B------:R-:W-:Y:S05]  /*0480*/  @!P4 BRA `(.L_x_3512) ;  /* 0x000000000014c947 */ /* 0x000fea0003800000 */
[----:B------:R-:W3:Y:S02]  /*0490*/  LD.E.U8 R0, desc[UR4][R148.64+0x1b2] ;  /* 0x0001b20494007980 */ /* 0x000ee4000c101100 */
[----:B---3--:R-:W-:-:S13]  /*04a0*/  ISETP.NE.AND P0, PT, R0, RZ, PT ;  /* 0x000000ff0000720c */ /* 0x008fda0003f05270 */
[----:B------:R-:W3:Y:S02]  /*04b0*/  @P0 LD.E R0, desc[UR4][R14.64+0x4] ;  /* 0x000004040e000980 */ /* 0x000ee4000c101900 */
[----:B---3-5:R-:W-:-:S06]  /*04c0*/  @P0 IADD3 R3, PT, PT, R0, -R13, RZ ;  /* 0x8000000d00030210 */ /* 0x028fcc0007ffe0ff */
[----:B------:R3:W5:Y:S02]  /*04d0*/  @!P0 LD.E R3, desc[UR4][R14.64] ;  /* 0x000000040e038980 */ /* 0x000764000c101900 */
.L_x_3512:
[----:B------:R-:W-:Y:S05]  /*04e0*/  BSYNC.RECONVERGENT B0 ;  /* 0x0000000000007941 */ /* 0x000fea0003800200 */
.L_x_3511:
[----:B------:R-:W-:Y:S01]  /*04f0*/  BSSY.RECONVERGENT B1, `(.L_x_3513) ;  /* 0x0000012000017945 */ /* 0x000fe20003800200 */
[----:B-----5:R-:W-:Y:S02]  /*0500*/  @P3 IADD3 R227, PT, PT, R7, -R10, RZ ;  /* 0x8000000a07e33210 */ /* 0x020fe40007ffe0ff */
[----:B------:R-:W-:Y:S01]  /*0510*/  IADD3 R78, PT, PT, R3, -R12, RZ ;  /* 0x8000000c034e7210 */ /* 0x000fe20007ffe0ff */
[----:B------:R-:W-:Y:S06]  /*0520*/  @!P5 BRA `(.L_x_3514) ;  /* 0x000000000014d947 */ /* 0x000fec0003800000 */
[----:B------:R-:W-:-:S05]  /*0530*/  IADD3 R2, P0, PT, R8, R77, RZ ;  /* 0x0000004d08027210 */ /* 0x000fca0007f1e0ff */
[----:B------:R-:W-:-:S06]  /*0540*/  IMAD.X R3, R9, 0x1, R75, P0 ;  /* 0x0000000109037824 */ /* 0x000fcc00000e064b */
[----:B------:R-:W4:Y:S02]  /*0550*/  LD.E R3, desc[UR4][R2.64] ;  /* 0x0000000402037980 */ /* 0x000f24000c101900 */
[----:B----4-:R-:W-:Y:S01]  /*0560*/  IADD3 R68, PT, PT, R3, -R12, RZ ;  /* 0x8000000c03447210 */ /* 0x010fe20007ffe0ff */
[----:B------:R-:W-:Y:S05]  /*0570*/  BRA `(.L_x_3515) ;  /* 0x0000000000247947 */ /* 0x000fea0003800000 */
.L_x_3514:
[----:B------:R-:W4:Y:S01]  /*0580*/  LD.E.64 R2, desc[UR4][R148.64+0x108] ;  /* 0x0001080494027980 */ /* 0x000f22000c101b00 */
[----:B------:R-:W-:Y:S01]  /*0590*/  BSSY.RECONVERGENT B0, `(.L_x_3516) ;  /* 0x0000006000007945 */ /* 0x000fe20003800200 */
[----:B----4-:R-:W-:-:S04]  /*05a0*/  ISETP.NE.U32.AND P0, PT, R2, RZ, PT ;  /* 0x000000ff0200720c */ /* 0x010fc80003f05070 */
[----:B------:R-:W-:Y:S01]  /*05b0*/  ISETP.NE.AND.EX P0, PT, R3, RZ, PT, P0 ;  /* 0x000000ff0300720c */ /* 0x000fe20003f05300 */
[----:B------:R-:W-:-:S12]  /*05c0*/  IMAD.MOV.U32 R3, RZ, RZ, RZ ;  /* 0x000000ffff037224 */ /* 0x000fd800078e00ff */
[----:B------:R-:W-:Y:S05]  /*05d0*/  @!P0 BRA `(.L_x_3517) ;  /* 0x0000000000048947 */ /* 0x000fea0003800000 */
[----:B------:R4:W5:Y:S02]  /*05e0*/  LD.E R3, desc[UR4][R148.64+0xbc] ;  /* 0x0000bc0494037980 */ /* 0x000964000c101900 */
.L_x_3517:
[----:B------:R-:W-:Y:S05]  /*05f0*/  BSYNC.RECONVERGENT B0 ;  /* 0x0000000000007941 */ /* 0x000fea0003800200 */
.L_x_3516:
[----:B-----5:R-:W-:Y:S02]  /*0600*/  IADD3 R68, PT, PT, R78, R3, RZ ;  /* 0x000000034e447210 */ /* 0x020fe40007ffe0ff */
.L_x_3515:
[----:B------:R-:W-:Y:S05]  /*0610*/  BSYNC.RECONVERGENT B1 ;  /* 0x0000000000017941 */ /* 0x000fea0003800200 */
.L_x_3513:
[----:B------:R-:W-:Y:S01]  /*0620*/  IMAD.SHL.U32 R226, R5, 0x40, RZ ;  /* 0x0000004005e27824 */ /* 0x000fe200078e00ff */
[----:B------:R-:W-:-:S04]  /*0630*/  MOV R225, 0x0 ;  /* 0x0000000000e17802 */ /* 0x000fc80000000f00 */
[----:B------:R-:W-:-:S13]  /*0640*/  ISETP.GT.AND P0, PT, R227, R226, PT ;  /* 0x000000e2e300720c */ /* 0x000fda0003f04270 */
[----:B-1234-:R-:W-:Y:S05]  /*0650*/  @!P0 RET.REL.NODEC R224 `(_ZN5flash24flash_fwd_splitkv_kernelI23Flash_fwd_kernel_traitsILi32ELi64ELi256ELi4ELb0ELb0EN7cutlass6half_tE19Flash_kernel_traitsILi32ELi64ELi256ELi4ES3_EELb0ELb0ELb0ELb0ELb1ELb0ELb1ELb1EEEvNS_16Flash_fwd_paramsE) ;  /* 0xfffffff8e0688950 */ /* 0x01efea0003c3ffff */
        /* <DEDUP_REMOVED lines=24> */
[----:B------:R-:W-:Y:S02]  /*07e0*/  ISETP.GT.U32.AND P0, PT, R4, R9, PT ;  /* 0x000000090400720c */ /* 0x000fe40003f04070 */
[----:B------:R-:W-:-:S04]  /*07f0*/  SHF.R.S32.HI R0, RZ, 0x1f, R7 ;  /* 0x0000001fff007819 */ /* 0x000fc80000011407 */
[----:B------:R-:W-:-:S04]  /*0800*/  LEA.HI R0, R0, R7, RZ, 0x8 ;  /* 0x0000000700007211 */ /* 0x000fc800078f40ff */
[----:B------:R-:W-:-:S03]  /*0810*/  SHF.R.S32.HI R65, RZ, 0x8, R0 ;  /* 0x00000008ff417819 */ /* 0x000fc60000011400 */
[----:B------:R-:W-:Y:S02]  /*0820*/  @!P0 IMAD.IADD R9, R9, 0x1, -R4 ;  /* 0x0000000109098824 */ /* 0x000fe400078e0a04 */
[----:B------:R-:W-:Y:S01]  /*0830*/  @!P0 VIADD R3, R3, 0x1 ;  /* 0x0000000103038836 */ /* 0x000fe20000000000 */
[----:B------:R-:W-:Y:S02]  /*0840*/  ISETP.NE.AND P0, PT, R6, RZ, PT ;  /* 0x000000ff0600720c */ /* 0x000fe40003f05270 */
[----:B------:R-:W-:-:S13]  /*0850*/  ISETP.GE.U32.AND P2, PT, R9, R4, PT ;  /* 0x000000040900720c */ /* 0x000fda0003f46070 */
        /* <DEDUP_REMOVED lines=13> */
[----:B------:R-:W-:Y:S02]  /*0930*/  IMAD.MOV.U32 R225, RZ, RZ, 0x0 ;  /* 0x00000000ffe17424 */ /* 0x000fe400078e00ff */
[----:B--2---:R-:W-:-:S04]  /*0940*/  IMAD R2, R2, UR8, R229 ;  /* 0x0000000802027c24 */ /* 0x004fc8000f8e02e5 */
[----:B---3--:R-:W-:-:S04]  /*0950*/  IMAD R2, R2, R5, R228 ;  /* 0x0000000502027224 */ /* 0x008fc800078e02e4 */
[----:B------:R-:W-:Y:S01]  /*0960*/  IMAD R3, R3, R2, R226 ;  /* 0x0000000203037224 */ /* 0x000fe200078e02e2 */
[----:B------:R-:W-:-:S03]  /*0970*/  SHF.R.U32.HI R2, RZ, 0x3, R66 ;  /* 0x00000003ff027819 */ /* 0x000fc60000011642 */
[C---:B----4-:R-:W-:Y:S01]  /*0980*/  IMAD R11, R3.reuse, R0, RZ ;  /* 0x00000000030b7224 */ /* 0x050fe200078e02ff */
[C---:B------:R-:W-:Y:S01]  /*0990*/  IADD3 R5, P0, PT, R3.reuse, R2, RZ ;  /* 0x0000000203057210 */ /* 0x040fe20007f1e0ff */
[----:B------:R-:W-:Y:S01]  /*09a0*/  VIADD R4, R2, 0x20 ;  /* 0x0000002002047836 */ /* 0x000fe20000000000 */
[----:B------:R-:W-:Y:S01]  /*09b0*/  LOP3.LUT P1, R0, R66, 0x7, RZ, 0xc0, !PT ;  /* 0x0000000742007812 */ /* 0x000fe2000782c0ff */
[----:B------:R-:W-:Y:S01]  /*09c0*/  VIADD R10, R2, 0x10 ;  /* 0x00000010020a7836 */ /* 0x000fe20000000000 */
[----:B------:R-:W-:Y:S02]  /*09d0*/  LEA.HI.X.SX32 R3, R3, RZ, 0x1, P0 ;  /* 0x000000ff03037211 */ /* 0x000fe400000f0eff */
[C---:B-----5:R-:W-:Y:S02]  /*09e0*/  LEA R6, P0, R5.reuse, R6, 0x2 ;  /* 0x0000000605067211 */ /* 0x060fe400078010ff */
[----:B------:R-:W-:Y:S01]  /*09f0*/  ISETP.GE.AND P4, PT, R4, R227, PT ;  /* 0x000000e30400720c */ /* 0x000fe20003f86270 */
[----:B------:R-:W-:Y:S01]  /*0a00*/  VIADD R4, R2, 0x30 ;  /* 0x0000003002047836 */ /* 0x000fe20000000000 */
[----:B------:R-:W-:-:S02]  /*0a10*/  LEA.HI.X R7, R5, R7, R3, 0x2, P0 ;  /* 0x0000000705077211 */ /* 0x000fc400000f1403 */
[----:B------:R-:W-:Y:S02]  /*0a20*/  LEA R3, P0, R66, R11, 0x2 ;  /* 0x0000000b42037211 */ /* 0x000fe400078010ff */
[-C--:B------:R-:W-:Y:S02]  /*0a30*/  ISETP.GE.AND P5, PT, R10, R227.reuse, PT ;  /* 0x000000e30a00720c */ /* 0x080fe40003fa6270 */
[----:B------:R-:W-:Y:S02]  /*0a40*/  LEA.HI.X.SX32 R11, R11, RZ, 0x1, P0 ;  /* 0x000000ff0b0b7211 */ /* 0x000fe400000f0eff */
[C---:B------:R-:W-:Y:S02]  /*0a50*/  LEA R8, P0, R3.reuse, R8, 0x2 ;  /* 0x0000000803087211 */ /* 0x040fe400078010ff */
[----:B------:R-:W-:Y:S02]  /*0a60*/  ISETP.GE.OR P3, PT, R2, R227, P1 ;  /* 0x000000e30200720c */ /* 0x000fe40000f66670 */
[----:B------:R-:W-:-:S02]  /*0a70*/  LEA.HI.X R9, R3, R9, R11, 0x2, P0 ;  /* 0x0000000903097211 */ /* 0x000fc400000f140b */
[-C--:B------:R-:W-:Y:S02]  /*0a80*/  ISETP.GE.AND P0, PT, R4, R227.reuse, PT ;  /* 0x000000e30400720c */ /* 0x080fe40003f06270 */
[C---:B------:R-:W-:Y:S01]  /*0a90*/  ISETP.NE.OR P2, PT, R0.reuse, RZ, P5 ;  /* 0x000000ff0000720c */ /* 0x040fe20002f45670 */
[----:B------:R-:W-:Y:S01]  /*0aa0*/  @!P5 ST.E.128 desc[UR4][R8.64+0x800], RZ ;  /* 0x000800ff0800d985 */ /* 0x000fe2000c101d04 */
[----:B------:R-:W-:Y:S02]  /*0ab0*/  ISETP.NE.OR P1, PT, R0, RZ, P4 ;  /* 0x000000ff0000720c */ /* 0x000fe40002725670 */
[----:B------:R-:W-:Y:S01]  /*0ac0*/  ISETP.GE.AND P6, PT, R2, R227, PT ;  /* 0x000000e30200720c */ /* 0x000fe20003fc6270 */
[----:B------:R-:W-:Y:S02]  /*0ad0*/  @!P4 ST.E.128 desc[UR4][R8.64+0x1000], RZ ;  /* 0x001000ff0800c985 */ /* 0x000fe4000c101d04 */
[----:B------:R-:W-:-:S04]  /*0ae0*/  @!P3 IMAD.MOV.U32 R11, RZ, RZ, -0x800000 ;  /* 0xff800000ff0bb424 */ /* 0x000fc800078e00ff */
[----:B------:R-:W-:Y:S01]  /*0af0*/  @!P0 ST.E.128 desc[UR4][R8.64+0x1800], RZ ;  /* 0x001800ff08008985 */ /* 0x000fe2000c101d04 */
[----:B------:R-:W-:Y:S01]  /*0b00*/  ISETP.NE.OR P0, PT, R0, RZ, P0 ;  /* 0x000000ff0000720c */ /* 0x000fe20000705670 */
[----:B------:R-:W-:Y:S02]  /*0b10*/  @!P2 IMAD.MOV.U32 R5, RZ, RZ, -0x800000 ;  /* 0xff800000ff05a424 */ /* 0x000fe400078e00ff */
[----:B------:R-:W-:Y:S02]  /*0b20*/  @!P1 IMAD.MOV.U32 R3, RZ, RZ, -0x800000 ;  /* 0xff800000ff039424 */ /* 0x000fe400078e00ff */
[----:B------:R-:W-:Y:S04]  /*0b30*/  @!P6 ST.E.128 desc[UR4][R8.64], RZ ;  /* 0x000000ff0800e985 */ /* 0x000fe8000c101d04 */
[----:B------:R-:W-:Y:S04]  /*0b40*/  @!P2 ST.E desc[UR4][R6.64+0x40], R5 ;  /* 0x000040050600a985 */ /* 0x000fe8000c101904 */
[----:B------:R-:W-:Y:S04]  /*0b50*/  @!P1 ST.E desc[UR4][R6.64+0x80], R3 ;  /* 0x0000800306009985 */ /* 0x000fe8000c101904 */
[----:B------:R1:W-:Y:S02]  /*0b60*/  @!P3 ST.E desc[UR4][R6.64], R11 ;  /* 0x0000000b0600b985 */ /* 0x0003e4000c101904 */
[----:B-1----:R-:W-:Y:S05]  /*0b70*/  @P0 RET.REL.NODEC R224 `(_ZN5flash24flash_fwd_splitkv_kernelI23Flash_fwd_kernel_traitsILi32ELi64ELi256ELi4ELb0ELb0EN7cutlass6half_tE19Flash_kernel_traitsILi32ELi64ELi256ELi4ES3_EELb0ELb0ELb0ELb0ELb1ELb0ELb1ELb1EEEvNS_16Flash_fwd_paramsE) ;  /* 0xfffffff4e0200950 */ /* 0x002fea0003c3ffff */
[----:B------:R-:W-:Y:S02]  /*0b80*/  MOV R3, 0xff800000 ;  /* 0xff80000000037802 */ /* 0x000fe40000000f00 */
[----:B------:R-:W-:-:S03]  /*0b90*/  MOV R225, 0x0 ;  /* 0x0000000000e17802 */ /* 0x000fc60000000f00 */
[----:B------:R1:W-:Y:S02]  /*0ba0*/  ST.E desc[UR4][R6.64+0xc0], R3 ;  /* 0x0000c00306007985 */ /* 0x0003e4000c101904 */
[----:B-1----:R-:W-:Y:S05]  /*0bb0*/  RET.REL.NODEC R224 `(_ZN5flash24flash_fwd_splitkv_kernelI23Flash_fwd_kernel_traitsILi32ELi64ELi256ELi4ELb0ELb0EN7cutlass6half_tE19Flash_kernel_traitsILi32ELi64ELi256ELi4ES3_EELb0ELb0ELb0ELb0ELb1ELb0ELb1ELb1EEEvNS_16Flash_fwd_paramsE) ;  /* 0xfffffff4e0107950 */ /* 0x002fea0003c3ffff */
.L_x_3518:
        /* <DEDUP_REMOVED lines=16> */
[----:B------:R-:W4:Y:S04]  /*0cc0*/  LD.E.64 R16, desc[UR4][R148.64+0x20] ;  /* 0x0000200494107980 */ /* 0x000f28000c101b00 */
[----:B------:R-:W4:Y:S04]  /*0cd0*/  LD.E.64 R216, desc[UR4][R148.64+0x38] ;  /* 0x0000380494d87980 */ /* 0x000f28000c101b00 */
[----:B------:R-:W5:Y:S04]  /*0ce0*/  LD.E.64 R30, desc[UR4][R148.64+0x58] ;  /* 0x00005804941e7980 */ /* 0x000f68000c101b00 */
[----:B------:R-:W5:Y:S01]  /*0cf0*/  LD.E.64 R62, desc[UR4][R148.64+0x40] ;  /* 0x00004004943e7980 */ /* 0x000f62000c101b00 */
[----:B--2---:R-:W-:-:S04]  /*0d00*/  IABS R4, R11 ;  /* 0x0000000b00047213 */ /* 0x004fc80000000000 */
[----:B------:R-:W2:Y:S08]  /*0d10*/  I2F.RP R7, R4 ;  /* 0x0000000400077306 */ /* 0x000eb00000209400 */
[----:B--2---:R-:W2:Y:S02]  /*0d20*/  MUFU.RCP R14, R7 ;  /* 0x00000007000e7308 */ /* 0x004ea40000001000 */
[----:B--2---:R-:W-:-:S06]  /*0d30*/  VIADD R14, R14, 0xffffffe ;  /* 0x0ffffffe0e0e7836 */ /* 0x004fcc0000000000 */
[----:B------:R-:W2:Y:S01]  /*0d40*/  F2I.FTZ.U32.TRUNC.NTZ R15, R14 ;  /* 0x0000000e000f7305 */ /* 0x000ea2000021f000 */
[----:B-1----:R-:W-:Y:S01]  /*0d50*/  IABS R2, R11 ;  /* 0x0000000b00027213 */ /* 0x002fe20000000000 */
[----:B--2---:R-:W-:Y:S01]  /*0d60*/  IMAD.MOV R3, RZ, RZ, -R15 ;  /* 0x000000ffff037224 */ /* 0x004fe200078e0a0f */
        /* <DEDUP_REMOVED lines=18> */
[----:B------:R-:W-:Y:S02]  /*0e90*/  LEA R230, P0, R12, R232, 0x2 ;  /* 0x000000e80ce67211 */ /* 0x000fe400078010ff */
[----:B------:R-:W-:Y:S02]  /*0ea0*/  @P1 IADD3 R8, PT, PT, R8, 0x1, RZ ;  /* 0x0000000108081810 */ /* 0x000fe40007ffe0ff */
[----:B------:R-:W-:Y:S02]  /*0eb0*/  LEA.HI.X R231, R12, R233, R231, 0x2, P0 ;  /* 0x000000e90ce77211 */ /* 0x000fe400000f14e7 */
[----:B------:R-:W-:Y:S01]  /*0ec0*/  @!P2 IADD3 R8, PT, PT, -R8, RZ, RZ ;  /* 0x000000ff0808a210 */ /* 0x000fe20007ffe1ff */
[----:B------:R-:W3:Y:S01]  /*0ed0*/  LD.E.64 R12, desc[UR4][R148.64+0x28] ;  /* 0x00002804940c7980 */ /* 0x000ee2000c101b00 */
[----:B------:R-:W-:-:S05]  /*0ee0*/  @!P3 LOP3.LUT R8, RZ, R11, RZ, 0x33, !PT ;  /* 0x0000000bff08b212 */ /* 0x000fca00078e33ff */
[----:B------:R-:W-:-:S06]  /*0ef0*/  IMAD.WIDE R2, R8, 0x4, R230 ;  /* 0x0000000408027825 */ /* 0x000fcc00078e02e6 */
[----:B------:R1:W2:Y:S01]  /*0f00*/  LD.E R2, desc[UR4][R2.64] ;  /* 0x0000000402027980 */ /* 0x0002a2000c101900 */
[----:B----4-:R-:W-:-:S04]  /*0f10*/  IABS R7, R9 ;  /* 0x0000000900077213 */ /* 0x010fc80000000000 */
[----:B------:R-:W4:Y:S08]  /*0f20*/  I2F.RP R19, R7 ;  /* 0x0000000700137306 */ /* 0x000f300000209400 */
[----:B----4-:R-:W4:Y:S02]  /*0f30*/  MUFU.RCP R18, R19 ;  /* 0x0000001300127308 */ /* 0x010f240000001000 */
[----:B----4-:R-:W-:-:S06]  /*0f40*/  VIADD R18, R18, 0xffffffe ;  /* 0x0ffffffe12127836 */ /* 0x010fcc0000000000 */
        /* <DEDUP_REMOVED lines=10> */
[----:B------:R-:W-:Y:S02]  /*0ff0*/  ISETP.GT.U32.AND P0, PT, R7, R4, PT ;  /* 0x000000040700720c */ /* 0x000fe40003f04070 */
[----:B------:R-:W-:-:S11]  /*1000*/  LOP3.LUT R6, R228, R9, RZ, 0x3c, !PT ;  /* 0x00000009e4067212 */ /* 0x000fd600078e3cff */
        /* <DEDUP_REMOVED lines=9> */
[----:B------:R-:W-:Y:S01]  /*10a0*/  MOV R11, R3 ;  /* 0x00000003000b7202 */ /* 0x000fe20000000f00 */
[----:B------:R-:W-:-:S04]  /*10b0*/  IMAD R3, R217, R0, RZ ;  /* 0x00000000d9037224 */ /* 0x000fc800078e02ff */
[----:B------:R-:W-:Y:S01]  /*10c0*/  @!P1 IMAD.MOV R11, RZ, RZ, -R11 ;  /* 0x000000ffff0b9224 */ /* 0x000fe200078e0a0b */
[----:B------:R-:W-:Y:S01]  /*10d0*/  @!P0 LOP3.LUT R11, RZ, R9, RZ, 0x33, !PT ;  /* 0x00000009ff0b8212 */ /* 0x000fe200078e33ff */
[----:B------:R-:W-:Y:S01]  /*10e0*/  IMAD R3, R216, R19, R3 ;  /* 0x00000013d8037224 */ /* 0x000fe200078e0203 */
[----:B--2---:R-:W-:Y:S01]  /*10f0*/  SHF.R.S32.HI R7, RZ, 0x1f, R2 ;  /* 0x0000001fff077819 */ /* 0x004fe20000011402 */
[----:B------:R-:W-:-:S04]  /*1100*/  IMAD R4, R17, R2, RZ ;  /* 0x0000000211047224 */ /* 0x000fc800078e02ff */
[C---:B------:R-:W-:Y:S02]  /*1110*/  IMAD R4, R16.reuse, R7, R4 ;  /* 0x0000000710047224 */ /* 0x040fe400078e0204 */
[----:B------:R-:W-:-:S04]  /*1120*/  IMAD.WIDE.U32 R16, R16, R2, RZ ;  /* 0x0000000210107225 */ /* 0x000fc800078e00ff */
[----:B------:R-:W-:Y:S02]  /*1130*/  IMAD.IADD R17, R17, 0x1, R4 ;  /* 0x0000000111117824 */ /* 0x000fe400078e0204 */
[----:B------:R-:W-:Y:S01]  /*1140*/  IMAD.WIDE.U32 R16, R0, R216, R16 ;  /* 0x000000d800107225 */ /* 0x000fe200078e0010 */
[----:B------:R-:W-:-:S04]  /*1150*/  SHF.R.S32.HI R4, RZ, 0x1f, R11 ;  /* 0x0000001fff047819 */ /* 0x000fc8000001140b */
[----:B------:R-:W-:Y:S01]  /*1160*/  IADD3 R17, PT, PT, R17, R3, RZ ;  /* 0x0000000311117210 */ /* 0x000fe20007ffe0ff */
[----:B------:R-:W-:-:S04]  /*1170*/  IMAD R3, R15, R11, RZ ;  /* 0x0000000b0f037224 */ /* 0x000fc800078e02ff */
[----:B------:R-:W-:Y:S02]  /*1180*/  IMAD R4, R14, R4, R3 ;  /* 0x000000040e047224 */ /* 0x000fe400078e0203 */
[----:B---3--:R-:W-:Y:S02]  /*1190*/  IMAD R3, R13, R2, RZ ;  /* 0x000000020d037224 */ /* 0x008fe400078e02ff */
[----:B------:R-:W-:-:S04]  /*11a0*/  IMAD.WIDE.U32 R14, R11, R14, R16 ;  /* 0x0000000e0b0e7225 */ /* 0x000fc800078e0010 */
[----:B------:R-:W-:-:S04]  /*11b0*/  IMAD.WIDE.U32 R22, R12, R2, RZ ;  /* 0x000000020c167225 */ /* 0x000fc800078e00ff */
[----:B------:R-:W-:Y:S01]  /*11c0*/  IMAD R7, R12, R7, R3 ;  /* 0x000000070c077224 */ /* 0x000fe200078e0203 */
[----:B------:R-:W-:Y:S01]  /*11d0*/  MOV R8, R14 ;  /* 0x0000000e00087202 */ /* 0x000fe20000000f00 */
[----:B------:R-:W-:-:S03]  /*11e0*/  IMAD.IADD R3, R15, 0x1, R4 ;  /* 0x000000010f037824 */ /* 0x000fc600078e0204 */
[----:B------:R-:W-:Y:S01]  /*11f0*/  IADD3 R20, PT, PT, R23, R7, RZ ;  /* 0x0000000717147210 */ /* 0x000fe20007ffe0ff */
[----:B------:R-:W-:Y:S05]  /*1200*/  BRA `(.L_x_3521) ;  /* 0x0000000400347947 */ /* 0x000fea0003800000 */
.L_x_3520:
        /* <DEDUP_REMOVED lines=10> */
[----:B------:R-:W-:Y:S02]  /*12b0*/  CS2R R230, SRZ ;  /* 0x0000000000e67805 */ /* 0x000fe4000001ff00 */
[----:B--2---:R-:W-:-:S04]  /*12c0*/  IABS R0, R9 ;  /* 0x0000000900007213 */ /* 0x004fc80000000000 */
[----:B------:R-:W2:Y:S08]  /*12d0*/  I2F.RP R8, R0 ;  /* 0x0000000000087306 */ /* 0x000eb00000209400 */
[----:B--2---:R-:W2:Y:S02]  /*12e0*/  MUFU.RCP R6, R8 ;  /* 0x0000000800067308 */ /* 0x004ea40000001000 */
[----:B--2---:R-:W-:-:S06]  /*12f0*/  IADD3 R6, PT, PT, R6, 0xffffffe, RZ ;  /* 0x0ffffffe06067810 */ /* 0x004fcc0007ffe0ff */
[----:B------:R-:W2:Y:S01]  /*1300*/  F2I.FTZ.U32.TRUNC.NTZ R21, R6 ;  /* 0x0000000600157305 */ /* 0x000ea2000021f000 */
[----:B-1----:R-:W-:Y:S02]  /*1310*/  IABS R3, R9 ;  /* 0x0000000900037213 */ /* 0x002fe40000000000 */
[----:B--2---:R-:W-:-:S05]  /*1320*/  IADD3 R2, PT, PT, RZ, -R21, RZ ;  /* 0x80000015ff027210 */ /* 0x004fca0007ffe0ff */
        /* <DEDUP_REMOVED lines=9> */
[----:B------:R-:W-:-:S06]  /*13c0*/  @!P0 IMAD R2, R2, R216, R7 ;  /* 0x000000d802028224 */ /* 0x000fcc00078e0207 */
[----:B------:R-:W-:Y:S02]  /*13d0*/  @!P1 IADD3 R3, PT, PT, R3, -R0, RZ ;  /* 0x8000000003039210 */ /* 0x000fe40007ffe0ff */
[----:B------:R-:W-:Y:S01]  /*13e0*/  @!P0 IADD3 R21, PT, PT, R21, R2, RZ ;  /* 0x0000000215158210 */ /* 0x000fe20007ffe0ff */
[----:B----45:R-:W-:Y:S01]  /*13f0*/  @!P0 IMAD R7, R19, R11, RZ ;  /* 0x0000000b13078224 */ /* 0x030fe200078e02ff */
[----:B------:R-:W-:Y:S02]  /*1400*/  @!P0 SHF.R.S32.HI R2, RZ, 0x1f, R11 ;  /* 0x0000001fff028819 */ /* 0x000fe4000001140b */
[----:B------:R-:W-:Y:S01]  /*1410*/  ISETP.GE.U32.AND P4, PT, R3, R0, PT ;  /* 0x000000000300720c */ /* 0x000fe20003f86070 */
[----:B------:R-:W-:Y:S01]  /*1420*/  @P0 IMAD.IADD R4, R12, 0x1, R13 ;  /* 0x000000010c040824 */ /* 0x000fe200078e020d */
[----:B------:R-:W-:Y:S01]  /*1430*/  LOP3.LUT R3, R228, R9, RZ, 0x3c, !PT ;  /* 0x00000009e4037212 */ /* 0x000fe200078e3cff */
[C---:B------:R-:W-:Y:S01]  /*1440*/  @!P0 IMAD R7, R18.reuse, R2, R7 ;  /* 0x0000000212078224 */ /* 0x040fe200078e0207 */
[----:B------:R-:W-:Y:S01]  /*1450*/  ISETP.NE.AND P2, PT, R9, RZ, PT ;  /* 0x000000ff0900720c */ /* 0x000fe20003f45270 */
[----:B------:R-:W-:Y:S01]  /*1460*/  @!P0 IMAD.WIDE.U32 R20, R18, R11, R20 ;  /* 0x0000000b12148225 */ /* 0x000fe200078e0014 */
[----:B------:R-:W-:-:S03]  /*1470*/  ISETP.GE.AND P3, PT, R3, RZ, PT ;  /* 0x000000ff0300720c */ /* 0x000fc60003f66270 */
[-C--:B------:R-:W-:Y:S02]  /*1480*/  @P0 IMAD R2, R217, R4.reuse, RZ ;  /* 0x00000004d9020224 */ /* 0x080fe400078e02ff */
[----:B------:R-:W-:Y:S01]  /*1490*/  @P0 IMAD.WIDE.U32 R18, R216, R4, RZ ;  /* 0x00000004d8120225 */ /* 0x000fe200078e00ff */
[----:B------:R-:W-:-:S03]  /*14a0*/  LEA R0, R65, 0xffffff00, 0x8 ;  /* 0xffffff0041007811 */ /* 0x000fc600078e40ff */
[----:B------:R-:W-:Y:S01]  /*14b0*/  @!P1 VIADD R8, R8, 0x1 ;  /* 0x0000000108089836 */ /* 0x000fe20000000000 */
[----:B------:R-:W-:Y:S01]  /*14c0*/  @!P0 IADD3 R7, PT, PT, R21, R7, RZ ;  /* 0x0000000715078210 */ /* 0x000fe20007ffe0ff */
[----:B------:R-:W-:Y:S01]  /*14d0*/  @!P0 IMAD.MOV.U32 R6, RZ, RZ, R20 ;  /* 0x000000ffff068224 */ /* 0x000fe200078e0014 */
[----:B------:R-:W-:Y:S01]  /*14e0*/  @P0 IADD3 R7, PT, PT, R19, R2, RZ ;  /* 0x0000000213070210 */ /* 0x000fe20007ffe0ff */
[----:B------:R-:W-:Y:S01]  /*14f0*/  IMAD R4, R217, R0, RZ ;  /* 0x00000000d9047224 */ /* 0x000fe200078e02ff */
[----:B------:R-:W-:Y:S02]  /*1500*/  @P0 MOV R6, R18 ;  /* 0x0000001200060202 */ /* 0x000fe40000000f00 */
[----:B------:R-:W-:Y:S01]  /*1510*/  SHF.R.S32.HI R19, RZ, 0x1f, R0 ;  /* 0x0000001fff137819 */ /* 0x000fe20000011400 */
[----:B------:R-:W-:Y:S01]  /*1520*/  @!P0 IMAD R2, R63, R12, RZ ;  /* 0x0000000c3f028224 */ /* 0x000fe200078e02ff */
[----:B------:R-:W-:Y:S02]  /*1530*/  @!P0 SHF.R.S32.HI R3, RZ, 0x1f, R12 ;  /* 0x0000001fff038819 */ /* 0x000fe4000001140c */
[----:B------:R-:W-:Y:S01]  /*1540*/  @P4 IADD3 R8, PT, PT, R8, 0x1, RZ ;  /* 0x0000000108084810 */ /* 0x000fe20007ffe0ff */
[----:B------:R-:W-:-:S02]  /*1550*/  IMAD R4, R19, R216, R4 ;  /* 0x000000d813047224 */ /* 0x000fc400078e0204 */
[----:B------:R-:W-:-:S04]  /*1560*/  IMAD.WIDE.U32 R20, R216, R0, R6 ;  /* 0x00000000d8147225 */ /* 0x000fc800078e0006 */
[----:B------:R-:W-:Y:S02]  /*1570*/  @!P0 IMAD R2, R3, R62, R2 ;  /* 0x0000003e03028224 */ /* 0x000fe400078e0202 */
[----:B------:R-:W-:-:S04]  /*1580*/  @!P0 IMAD.WIDE.U32 R6, R62, R12, RZ ;  /* 0x0000000c3e068225 */ /* 0x000fc800078e00ff */
[----:B------:R-:W-:Y:S01]  /*1590*/  @!P3 IMAD.MOV R8, RZ, RZ, -R8 ;  /* 0x000000ffff08b224 */ /* 0x000fe200078e0a08 */
[----:B------:R-:W-:Y:S02]  /*15a0*/  @!P2 LOP3.LUT R8, RZ, R9, RZ, 0x33, !PT ;  /* 0x00000009ff08a212 */ /* 0x000fe400078e33ff */
[----:B------:R-:W-:Y:S02]  /*15b0*/  IADD3 R21, PT, PT, R21, R4, RZ ;  /* 0x0000000415157210 */ /* 0x000fe40007ffe0ff */
[----:B------:R-:W-:Y:S01]  /*15c0*/  @!P0 IADD3 R23, PT, PT, R7, R2, RZ ;  /* 0x0000000207178210 */ /* 0x000fe20007ffe0ff */
[----:B------:R-:W-:Y:S01]  /*15d0*/  IMAD R7, R17, R8, RZ ;  /* 0x0000000811077224 */ /* 0x000fe200078e02ff */
[----:B------:R-:W-:Y:S01]  /*15e0*/  SHF.R.S32.HI R4, RZ, 0x1f, R8 ;  /* 0x0000001fff047819 */ /* 0x000fe20000011408 */
[----:B------:R-:W-:Y:S01]  /*15f0*/  @!P0 IMAD R2, R15, R11, RZ ;  /* 0x0000000b0f028224 */ /* 0x000fe200078e02ff */
[----:B------:R-:W-:Y:S01]  /*1600*/  @P0 IADD3 R12, PT, PT, R12, R13, RZ ;  /* 0x0000000d0c0c0210 */ /* 0x000fe20007ffe0ff */
[----:B------:R-:W-:Y:S01]  /*1610*/  @!P0 IMAD.MOV.U32 R22, RZ, RZ, R6 ;  /* 0x000000ffff168224 */ /* 0x000fe200078e0006 */
[----:B------:R-:W-:Y:S01]  /*1620*/  @!P0 SHF.R.S32.HI R3, RZ, 0x1f, R11 ;  /* 0x0000001fff038819 */ /* 0x000fe2000001140b */
[----:B------:R-:W-:-:S02]  /*1630*/  IMAD R7, R16, R4, R7 ;  /* 0x0000000410077224 */ /* 0x000fc400078e0207 */
[----:B------:R-:W-:-:S04]  /*1640*/  @!P0 IMAD.WIDE.U32 R22, R14, R11, R22 ;  /* 0x0000000b0e168225 */ /* 0x000fc800078e0016 */
[----:B------:R-:W-:Y:S02]  /*1650*/  @!P0 IMAD R2, R14, R3, R2 ;  /* 0x000000030e028224 */ /* 0x000fe400078e0202 */
[----:B------:R-:W-:Y:S02]  /*1660*/  @P0 IMAD R4, R63, R12, RZ ;  /* 0x0000000c3f040224 */ /* 0x000fe400078e02ff */
[----:B------:R-:W-:-:S04]  /*1670*/  IMAD.WIDE.U32 R14, R16, R8, R20 ;  /* 0x00000008100e7225 */ /* 0x000fc800078e0014 */
[----:B------:R-:W-:Y:S01]  /*1680*/  @P0 IMAD.WIDE.U32 R12, R62, R12, RZ ;  /* 0x0000000c3e0c0225 */ /* 0x000fe200078e00ff */
[----:B------:R-:W-:Y:S02]  /*1690*/  @!P0 IADD3 R20, PT, PT, R23, R2, RZ ;  /* 0x0000000217148210 */ /* 0x000fe40007ffe0ff */
[----:B------:R-:W-:Y:S01]  /*16a0*/  MOV R8, R14 ;  /* 0x0000000e00087202 */ /* 0x000fe20000000f00 */
[----:B------:R-:W-:Y:S01]  /*16b0*/  IMAD.IADD R3, R15, 0x1, R7 ;  /* 0x000000010f037824 */ /* 0x000fe200078e0207 */
[----:B------:R-:W-:Y:S02]  /*16c0*/  @P0 IADD3 R20, PT, PT, R13, R4, RZ ;  /* 0x000000040d140210 */ /* 0x000fe40007ffe0ff */
[----:B------:R-:W-:Y:S02]  /*16d0*/  @P0 MOV R22, R12 ;  /* 0x0000000c00160202 */ /* 0x000fe40000000f00 */
.L_x_3521:
[----:B------:R-:W-:Y:S05]  /*16e0*/  BSYNC.RECONVERGENT B0 ;  /* 0x0000000000007941 */ /* 0x000fea0003800200 */
.L_x_3519:
        /* <DEDUP_REMOVED lines=22> */
[----:B------:R-:W-:Y:S01]  /*1850*/  IMAD.MOV R24, RZ, RZ, -R24 ;  /* 0x000000ffff187224 */ /* 0x000fe200078e0a18 */
[----:B------:R-:W1:Y:S03]  /*1860*/  S2R R53, SR_CgaCtaId ;  /* 0x0000000000357919 */ /* 0x000e660000008800 */
[----:B------:R-:W-:-:S05]  /*1870*/  IMAD R24, R18, R24, R21 ;  /* 0x0000001812187224 */ /* 0x000fca00078e0215 */
[----:B------:R-:W-:Y:S01]  /*1880*/  ISETP.GT.U32.AND P1, PT, R13, R24, PT ;  /* 0x000000180d00720c */ /* 0x000fe20003f24070 */
[----:B------:R-:W-:Y:S01]  /*1890*/  IMAD.SHL.U32 R2, R66, 0x8, RZ ;  /* 0x0000000842027824 */ /* 0x000fe200078e00ff */
[----:B------:R-:W-:-:S04]  /*18a0*/  LOP3.LUT R21, R228, R9, RZ, 0x3c, !PT ;  /* 0x00000009e4157212 */ /* 0x000fc800078e3cff */
[----:B------:R-:W-:-:S07]  /*18b0*/  LOP3.LUT R12, R2, 0x18, RZ, 0xc0, !PT ;  /* 0x00000018020c7812 */ /* 0x000fce00078ec0ff */
[----:B------:R-:W-:-:S05]  /*18c0*/  @!P1 IMAD.IADD R24, R24, 0x1, -R13 ;  /* 0x0000000118189824 */ /* 0x000fca00078e0a0d */
[----:B------:R-:W-:Y:S02]  /*18d0*/  ISETP.GE.U32.AND P4, PT, R24, R13, PT ;  /* 0x0000000d1800720c */ /* 0x000fe40003f86070 */
[----:B------:R-:W-:Y:S01]  /*18e0*/  IADD3 R24, P2, PT, R12, R22, RZ ;  /* 0x000000160c187210 */ /* 0x000fe20007f5e0ff */
[----:B------:R-:W-:Y:S01]  /*18f0*/  @!P1 VIADD R18, R18, 0x1 ;  /* 0x0000000112129836 */ /* 0x000fe20000000000 */
[----:B------:R-:W-:Y:S02]  /*1900*/  MOV R22, 0x400 ;  /* 0x0000040000167802 */ /* 0x000fe40000000f00 */
[----:B------:R-:W-:Y:S02]  /*1910*/  ISETP.GE.AND P3, PT, R21, RZ, PT ;  /* 0x000000ff1500720c */ /* 0x000fe40003f66270 */
[----:B------:R-:W-:Y:S02]  /*1920*/  IADD3.X R25, PT, PT, RZ, R20, RZ, P2, !PT ;  /* 0x00000014ff197210 */ /* 0x000fe400017fe4ff */
[----:B------:R-:W-:Y:S01]  /*1930*/  ISETP.NE.AND P1, PT, R9, RZ, PT ;  /* 0x000000ff0900720c */ /* 0x000fe20003f25270 */
[----:B-----5:R-:W-:Y:S01]  /*1940*/  IMAD R19, R19, R62, RZ ;  /* 0x0000003e13137224 */ /* 0x020fe200078e02ff */
[----:B-1----:R-:W-:Y:S01]  /*1950*/  LEA R53, R53, R22, 0x18 ;  /* 0x0000001635357211 */ /* 0x002fe200078ec0ff */
[----:B------:R-:W-:-:S02]  /*1960*/  @P4 VIADD R18, R18, 0x1 ;  /* 0x0000000112124836 */ /* 0x000fc40000000000 */
[----:B------:R-:W-:-:S04]  /*1970*/  IMAD.WIDE.U32 R22, R0, R62, R24 ;  /* 0x0000003e00167225 */ /* 0x000fc800078e0018 */
[----:B------:R-:W-:Y:S02]  /*1980*/  IMAD R19, R0, R63, R19 ;  /* 0x0000003f00137224 */ /* 0x000fe400078e0213 */
[----:B------:R-:W-:-:S04]  /*1990*/  IMAD.MOV.U32 R0, RZ, RZ, R18 ;  /* 0x000000ffff007224 */ /* 0x000fc800078e0012 */
[----:B------:R-:W-:Y:S01]  /*19a0*/  @!P3 IMAD.MOV R0, RZ, RZ, -R0 ;  /* 0x000000ffff00b224 */ /* 0x000fe200078e0a00 */
[----:B------:R-:W-:Y:S02]  /*19b0*/  @!P1 LOP3.LUT R0, RZ, R9, RZ, 0x33, !PT ;  /* 0x00000009ff009212 */ /* 0x000fe400078e33ff */
[----:B------:R-:W-:Y:S02]  /*19c0*/  IADD3 R23, PT, PT, R23, R19, RZ ;  /* 0x0000001317177210 */ /* 0x000fe40007ffe0ff */
[----:B------:R-:W-:Y:S01]  /*19d0*/  LOP3.LUT R19, R2, 0xc0, RZ, 0xc0, !PT ;  /* 0x000000c002137812 */ /* 0x000fe200078ec0ff */
[----:B------:R-:W-:Y:S01]  /*19e0*/  IMAD.MOV.U32 R131, RZ, RZ, RZ ;  /* 0x000000ffff837224 */ /* 0x000fe200078e00ff */
[----:B------:R-:W-:Y:S01]  /*19f0*/  SHF.R.U32.HI R130, RZ, 0x2, R66 ;  /* 0x00000002ff827819 */ /* 0x000fe20000011642 */
[----:B------:R-:W-:Y:S01]  /*1a00*/  IMAD.WIDE.U32 R22, R0, R30, R22 ;  /* 0x0000001e00167225 */ /* 0x000fe200078e0016 */
[----:B------:R-:W-:-:S04]  /*1a10*/  LOP3.LUT R19, R19, 0x18, R66, 0xf8, !PT ;  /* 0x0000001813137812 */ /* 0x000fc800078ef842 */
[----:B------:R-:W-:Y:S01]  /*1a20*/  LOP3.LUT R19, R19, 0x18, R2, 0x78, !PT ;  /* 0x0000001813137812 */ /* 0x000fe200078e7802 */
[----:B------:R-:W-:-:S03]  /*1a30*/  IMAD R223, R63, R130, RZ ;  /* 0x000000823fdf7224 */ /* 0x000fc600078e02ff */
[----:B------:R-:W-:Y:S01]  /*1a40*/  LOP3.LUT R2, R19, 0x1f20, R2, 0xf8, !PT ;  /* 0x00001f2013027812 */ /* 0x000fe200078ef802 */
[----:B------:R-:W-:Y:S02]  /*1a50*/  IMAD R219, R217, R130, RZ ;  /* 0x00000082d9db7224 */ /* 0x000fe400078e02ff */
[----:B------:R-:W-:Y:S01]  /*1a60*/  IMAD.SHL.U32 R215, R66, 0x4, RZ ;  /* 0x0000000442d77824 */ /* 0x000fe200078e00ff */
[----:B------:R-:W-:Y:S01]  /*1a70*/  SHF.R.U32.HI R64, RZ, 0x3, R66 ;  /* 0x00000003ff407819 */ /* 0x000fe20000011642 */
[----:B------:R-:W-:Y:S01]  /*1a80*/  IMAD.SHL.U32 R71, R62, 0x20, RZ ;  /* 0x000000203e477824 */ /* 0x000fe200078e00ff */
[----:B------:R-:W-:Y:S01]  /*1a90*/  LEA R225, R65, 0xffffff00, 0x8 ;  /* 0xffffff0041e17811 */ /* 0x000fe200078e40ff */
[----:B------:R-:W-:Y:S01]  /*1aa0*/  IMAD R67, R2, 0x2, R53 ;  /* 0x0000000202437824 */ /* 0x000fe200078e0235 */
[----:B------:R-:W-:Y:S02]  /*1ab0*/  SHF.L.U64.HI R72, R62, 0x5, R63 ;  /* 0x000000053e487819 */ /* 0x000fe4000001023f */
[----:B------:R-:W-:-:S02]  /*1ac0*/  SHF.L.U64.HI R70, R216, 0x5, R217 ;  /* 0x00000005d8467819 */ /* 0x000fc400000102d9 */
[----:B------:R-:W-:Y:S02]  /*1ad0*/  SHF.L.U32 R69, R216, 0x5, RZ ;  /* 0x00000005d8457819 */ /* 0x000fe400000006ff */
        /* <DEDUP_REMOVED lines=11> */
[----:B------:R-:W-:Y:S01]  /*1b90*/  SHF.R.S32.HI R10, RZ, 0x1f, R228 ;  /* 0x0000001fff0a7819 */ /* 0x000fe200000114e4 */
[----:B------:R-:W-:Y:S01]  /*1ba0*/  IMAD R9, R29, R228, RZ ;  /* 0x000000e41d097224 */ /* 0x000fe200078e02ff */
[----:B------:R-:W-:Y:S02]  /*1bb0*/  SHF.R.S32.HI R24, RZ, 0x1f, R0 ;  /* 0x0000001fff187819 */ /* 0x000fe40000011400 */
[----:B------:R-:W-:Y:S01]  /*1bc0*/  IADD3.X R33, PT, PT, RZ, R20, RZ, P1, !PT ;  /* 0x00000014ff217210 */ /* 0x000fe20000ffe4ff */
[----:B------:R-:W-:Y:S02]  /*1bd0*/  IMAD R9, R28, R10, R9 ;  /* 0x0000000a1c097224 */ /* 0x000fe400078e0209 */
[----:B------:R-:W-:Y:S02]  /*1be0*/  IMAD R21, R24, R30, R21 ;  /* 0x0000001e18157224 */ /* 0x000fe400078e0215 */
[----:B------:R-:W-:-:S04]  /*1bf0*/  IMAD.WIDE.U32 R32, R228, R28, R32 ;  /* 0x0000001ce4207225 */ /* 0x000fc800078e0020 */
[----:B------:R-:W-:Y:S01]  /*1c00*/  IMAD.WIDE.U32 R28, R5, 0x40, R130 ;  /* 0x00000040051c7825 */ /* 0x000fe200078e0082 */
[----:B------:R-:W-:-:S03]  /*1c10*/  SHF.R.S32.HI R5, RZ, 0x1f, R78 ;  /* 0x0000001fff057819 */ /* 0x000fc6000001144e */
[----:B------:R-:W-:Y:S01]  /*1c20*/  IMAD.IADD R23, R23, 0x1, R21 ;  /* 0x0000000117177824 */ /* 0x000fe200078e0215 */
[----:B------:R-:W-:Y:S01]  /*1c30*/  LEA.HI R5, R5, R78, RZ, 0x8 ;  /* 0x0000004e05057211 */ /* 0x000fe200078f40ff */
[----:B------:R-:W-:-:S03]  /*1c40*/  IMAD.WIDE.U32 R18, R130, R62, R22 ;  /* 0x0000003e82127225 */ /* 0x000fc600078e0016 */
[----:B------:R-:W-:Y:S02]  /*1c50*/  SHF.R.S32.HI R5, RZ, 0x8, R5 ;  /* 0x00000008ff057819 */ /* 0x000fe40000011405 */
[----:B------:R-:W-:Y:S02]  /*1c60*/  IADD3 R20, P1, PT, R12, R8, RZ ;  /* 0x000000080c147210 */ /* 0x000fe40007f3e0ff */
[----:B------:R-:W-:Y:S02]  /*1c70*/  IADD3 R223, PT, PT, R19, R223, RZ ;  /* 0x000000df13df7210 */ /* 0x000fe40007ffe0ff */
[----:B----4-:R-:W-:Y:S02]  /*1c80*/  LEA R222, P0, R18, R14, 0x1 ;  /* 0x0000000e12de7211 */ /* 0x010fe400078008ff */
[----:B------:R-:W-:Y:S02]  /*1c90*/  VIMNMX R74, PT, PT, R218, R5, !PT ;  /* 0x00000005da4a7248 */ /* 0x000fe40007fe0100 */
[----:B------:R-:W-:Y:S01]  /*1ca0*/  LEA.HI.X R223, R18, R15, R223, 0x1, P0 ;  /* 0x0000000f12df7211 */ /* 0x000fe200000f0cdf */
[----:B------:R-:W-:Y:S01]  /*1cb0*/  IMAD.X R21, RZ, RZ, R3, P1 ;  /* 0x000000ffff157224 */ /* 0x000fe200008e0603 */
[----:B------:R-:W-:Y:S01]  /*1cc0*/  ISETP.GT.AND P0, PT, R65, R74, PT ;  /* 0x0000004a4100720c */ /* 0x000fe20003f04270 */
[----:B------:R-:W-:Y:S01]  /*1cd0*/  IMAD.MOV.U32 R8, RZ, RZ, R32 ;  /* 0x000000ffff087224 */ /* 0x000fe200078e0020 */
[----:B------:R-:W-:Y:S01]  /*1ce0*/  IADD3 R9, PT, PT, R33, R9, RZ ;  /* 0x0000000921097210 */ /* 0x000fe20007ffe0ff */
[----:B------:R-:W-:-:S02]  /*1cf0*/  IMAD R3, R29, R26, RZ ;  /* 0x0000001a1d037224 */ /* 0x000fc400078e02ff */
[----:B------:R-:W-:-:S04]  /*1d00*/  IMAD.WIDE.U32 R20, R130, R216, R20 ;  /* 0x000000d882147225 */ /* 0x000fc800078e0014 */
[C---:B------:R-:W-:Y:S02]  /*1d10*/  IMAD R3, R28.reuse, R27, R3 ;  /* 0x0000001b1c037224 */ /* 0x040fe400078e0203 */
[----:B------:R-:W-:Y:S01]  /*1d20*/  IMAD.WIDE.U32 R8, R28, R26, R8 ;  /* 0x0000001a1c087225 */ /* 0x000fe200078e0008 */
[----:B------:R-:W-:-:S03]  /*1d30*/  LEA R220, P1, R20, R16, 0x1 ;  /* 0x0000001014dc7211 */ /* 0x000fc600078208ff */
[----:B------:R-:W-:Y:S01]  /*1d40*/  IMAD.IADD R219, R21, 0x1, R219 ;  /* 0x0000000115db7824 */ /* 0x000fe200078e02db */
[----:B------:R-:W-:Y:S01]  /*1d50*/  LEA R128, P2, R8, R6, 0x1 ;  /* 0x0000000608807211 */ /* 0x000fe200078408ff */
[----:B------:R-:W-:Y:S01]  /*1d60*/  IMAD.IADD R3, R9, 0x1, R3 ;  /* 0x0000000109037824 */ /* 0x000fe200078e0203 */
[C---:B------:R-:W-:Y:S02]  /*1d70*/  SHF.L.U64.HI R76, R26.reuse, 0x5, R27 ;  /* 0x000000051a4c7819 */ /* 0x040fe4000001021b */
[----:B------:R-:W-:Y:S02]  /*1d80*/  SHF.L.U32 R73, R26, 0x5, RZ ;  /* 0x000000051a497819 */ /* 0x000fe400000006ff */
        /* <DEDUP_REMOVED lines=14> */
[----:B------:R-:W-:-:S02]  /*1e70*/  MOV R13, RZ ;  /* 0x000000ff000d7202 */ /* 0x000fc40000000f00 */
[----:B------:R-:W-:Y:S02]  /*1e80*/  SHF.R.S32.HI R9, RZ, 0x1f, R225 ;  /* 0x0000001fff097819 */ /* 0x000fe400000114e1 */
[----:B------:R-:W-:Y:S01]  /*1e90*/  SHF.R.S32.HI R11, RZ, 0x1, R11 ;  /* 0x00000001ff0b7819 */ /* 0x000fe2000001140b */
[----:B------:R-:W-:-:S03]  /*1ea0*/  IMAD.IADD R4, R225, 0x1, R4 ;  /* 0x00000001e1047824 */ /* 0x000fc600078e0204 */
        /* <DEDUP_REMOVED lines=34> */
[-C--:B----4-:R-:W-:Y:S02]  /*20d0*/  IMAD R8, R133, R225.reuse, RZ ;  /* 0x000000e185087224 */ /* 0x090fe400078e02ff */
[----:B------:R-:W-:Y:S02]  /*20e0*/  IMAD.IADD R27, R27, 0x1, R5 ;  /* 0x000000011b1b7824 */ /* 0x000fe400078e0205 */
[----:B-----5:R-:W-:Y:S02]  /*20f0*/  IMAD R5, R135, R225, RZ ;  /* 0x000000e187057224 */ /* 0x020fe400078e02ff */
[----:B------:R-:W-:Y:S02]  /*2100*/  IMAD R8, R132, R9, R8 ;  /* 0x0000000984087224 */ /* 0x000fe400078e0208 */
[----:B------:R-:W-:-:S04]  /*2110*/  IMAD.WIDE.U32 R28, R225, R132, R28 ;  /* 0x00000084e11c7225 */ /* 0x000fc800078e001c */
[----:B------:R-:W-:Y:S02]  /*2120*/  IMAD R5, R134, R9, R5 ;  /* 0x0000000986057224 */ /* 0x000fe400078e0205 */
[----:B------:R-:W-:Y:S01]  /*2130*/  IMAD.WIDE.U32 R26, R225, R134, R26 ;  /* 0x00000086e11a7225 */ /* 0x000fe200078e001a */
[----:B------:R-:W-:-:S03]  /*2140*/  IADD3 R29, PT, PT, R29, R8, RZ ;  /* 0x000000081d1d7210 */ /* 0x000fc60007ffe0ff */
[-C--:B------:R-:W-:Y:S02]  /*2150*/  IMAD R15, R15, R0.reuse, RZ ;  /* 0x000000000f0f7224 */ /* 0x080fe400078e02ff */
[----:B------:R-:W-:Y:S02]  /*2160*/  IMAD.IADD R27, R27, 0x1, R5 ;  /* 0x000000011b1b7824 */ /* 0x000fe400078e0205 */
[----:B------:R-:W-:Y:S02]  /*2170*/  IMAD R5, R21, R0, RZ ;  /* 0x0000000015057224 */ /* 0x000fe400078e02ff */
[----:B------:R-:W-:Y:S02]  /*2180*/  IMAD R22, R14, R24, R15 ;  /* 0x000000180e167224 */ /* 0x000fe400078e020f */
[----:B------:R-:W-:-:S04]  /*2190*/  IMAD.WIDE.U32 R14, R0, R14, R28 ;  /* 0x0000000e000e7225 */ /* 0x000fc800078e001c */
[----:B------:R-:W-:Y:S02]  /*21a0*/  IMAD R24, R20, R24, R5 ;  /* 0x0000001814187224 */ /* 0x000fe400078e0205 */
[----:B------:R-:W-:Y:S01]  /*21b0*/  IMAD.WIDE.U32 R20, R0, R20, R26 ;  /* 0x0000001400147225 */ /* 0x000fe200078e001a */
[----:B------:R-:W-:Y:S02]  /*21c0*/  LOP3.LUT R5, R66, 0x3, RZ, 0xc0, !PT ;  /* 0x0000000342057812 */ /* 0x000fe400078ec0ff */
[----:B------:R-:W-:Y:S01]  /*21d0*/  IADD3 R23, PT, PT, R15, R22, RZ ;  /* 0x000000160f177210 */ /* 0x000fe20007ffe0ff */
[-C--:B------:R-:W-:Y:S01]  /*21e0*/  IMAD R0, R130, R11.reuse, RZ ;  /* 0x0000000b82007224 */ /* 0x080fe200078e02ff */
[----:B------:R-:W-:Y:S02]  /*21f0*/  SHF.R.S32.HI R9, RZ, 0x1f, R78 ;  /* 0x0000001fff097819 */ /* 0x000fe4000001144e */
[----:B------:R-:W-:Y:S02]  /*2200*/  IADD3 R15, P0, PT, -R78, R130, RZ ;  /* 0x000000824e0f7210 */ /* 0x000fe40007f1e1ff */
[----:B------:R-:W-:Y:S01]  /*2210*/  IADD3 R25, PT, PT, R21, R24, RZ ;  /* 0x0000001815197210 */ /* 0x000fe20007ffe0ff */
[----:B------:R-:W-:-:S02]  /*2220*/  IMAD R21, R4, R11, RZ ;  /* 0x0000000b04157224 */ /* 0x000fc400078e02ff */
[----:B------:R-:W-:Y:S01]  /*2230*/  IMAD R4, R5, 0x8, R0 ;  /* 0x0000000805047824 */ /* 0x000fe200078e0200 */
[----:B------:R-:W-:Y:S01]  /*2240*/  IADD3 R0, PT, PT, R79, R0, RZ ;  /* 0x000000004f007210 */ /* 0x000fe20007ffe0ff */
[----:B------:R-:W-:Y:S01]  /*2250*/  IMAD.X R9, RZ, RZ, ~R9, P0 ;  /* 0x000000ffff097224 */ /* 0x000fe200000e0e09 */
[----:B------:R-:W-:Y:S02]  /*2260*/  MOV R22, R14 ;  /* 0x0000000e00167202 */ /* 0x000fe40000000f00 */
[----:B------:R-:W-:Y:S01]  /*2270*/  SHF.R.S32.HI R5, RZ, 0x1f, R21 ;  /* 0x0000001fff057819 */ /* 0x000fe20000011415 */
[----:B------:R-:W-:Y:S01]  /*2280*/  IMAD R93, R9, R132, RZ ;  /* 0x00000084095d7224 */ /* 0x000fe200078e02ff */
[----:B------:R-:W-:Y:S01]  /*2290*/  IADD3 R96, P0, PT, R21, R4, RZ ;  /* 0x0000000415607210 */ /* 0x000fe20007f1e0ff */
[----:B------:R-:W-:Y:S01]  /*22a0*/  IMAD R9, R9, R134, RZ ;  /* 0x0000008609097224 */ /* 0x000fe200078e02ff */
[----:B------:R-:W-:Y:S02]  /*22b0*/  MOV R24, R20 ;  /* 0x0000001400187202 */ /* 0x000fe40000000f00 */
[----:B------:R-:W-:Y:S01]  /*22c0*/  IADD3 R14, P1, PT, R21, R0, RZ ;  /* 0x00000000150e7210 */ /* 0x000fe20007f3e0ff */
[----:B------:R-:W-:Y:S01]  /*22d0*/  IMAD R93, R133, R15, R93 ;  /* 0x0000000f855d7224 */ /* 0x000fe200078e025d */
[----:B------:R-:W-:Y:S01]  /*22e0*/  LEA.HI.X.SX32 R97, R4, R5, 0x1, P0 ;  /* 0x0000000504617211 */ /* 0x000fe200000f0eff */
[----:B------:R-:W-:Y:S01]  /*22f0*/  IMAD.WIDE.U32 R22, R132, R15, R22 ;  /* 0x0000000f84167225 */ /* 0x000fe200078e0016 */
[----:B------:R-:W-:-:S03]  /*2300*/  LEA.HI.X.SX32 R5, R0, R5, 0x1, P1 ;  /* 0x0000000500057211 */ /* 0x000fc600008f0eff */
[-C--:B------:R-:W-:Y:S02]  /*2310*/  IMAD R9, R135, R15.reuse, R9 ;  /* 0x0000000f87097224 */ /* 0x080fe400078e0209 */
[----:B------:R-:W-:Y:S01]  /*2320*/  IMAD.WIDE.U32 R24, R134, R15, R24 ;  /* 0x0000000f86187225 */ /* 0x000fe200078e0018 */
[C---:B------:R-:W-:Y:S02]  /*2330*/  SHF.L.U64.HI R97, R96.reuse, 0x1, R97 ;  /* 0x0000000160617819 */ /* 0x040fe40000010261 */
[----:B------:R-:W-:Y:S01]  /*2340*/  IADD3 R93, PT, PT, R23, R93, RZ ;  /* 0x0000005d175d7210 */ /* 0x000fe20007ffe0ff */
[----:B------:R-:W-:Y:S01]  /*2350*/  IMAD.SHL.U32 R96, R96, 0x2, RZ ;  /* 0x0000000260607824 */ /* 0x000fe200078e00ff */
[----:B------:R-:W-:Y:S01]  /*2360*/  LEA R92, P1, R22, R18, 0x1 ;  /* 0x00000012165c7211 */ /* 0x000fe200078208ff */
[----:B------:R-:W-:Y:S01]  /*2370*/  IMAD.IADD R9, R25, 0x1, R9 ;  /* 0x0000000119097824 */ /* 0x000fe200078e0209 */
[----:B------:R-:W-:Y:S02]  /*2380*/  SHF.L.U64.HI R0, R14, 0x1, R5 ;  /* 0x000000010e007819 */ /* 0x000fe40000010205 */
[----:B------:R-:W-:-:S02]  /*2390*/  LEA R10, P0, R24, R16, 0x1 ;  /* 0x00000010180a7211 */ /* 0x000fc400078008ff */
[----:B------:R-:W-:Y:S01]  /*23a0*/  SHF.L.U32 R14, R14, 0x1, RZ ;  /* 0x000000010e0e7819 */ /* 0x000fe200000006ff */
[----:B------:R-:W-:Y:S01]  /*23b0*/  IMAD R83, R135, 0xc0, RZ ;  /* 0x000000c087537824 */ /* 0x000fe200078e02ff */
[----:B------:R-:W-:Y:S01]  /*23c0*/  LEA.HI.X R93, R22, R19, R93, 0x1, P1 ;  /* 0x00000013165d7211 */ /* 0x000fe200008f0c5d */
[----:B------:R-:W-:Y:S01]  /*23d0*/  IMAD.WIDE.U32 R136, R134, 0xc0, RZ ;  /* 0x000000c086887825 */ /* 0x000fe200078e00ff */
[----:B------:R-:W-:Y:S02]  /*23e0*/  IADD3 R94, P3, PT, R6, R96, RZ ;  /* 0x00000060065e7210 */ /* 0x000fe40007f7e0ff */
[----:B------:R-:W-:Y:S02]  /*23f0*/  LEA.HI.X R9, R24, R17, R9, 0x1, P0 ;  /* 0x0000001118097211 */ /* 0x000fe400000f0c09 */
[----:B------:R-:W-:Y:S02]  /*2400*/  IADD3 R54, P1, PT, R6, R14, RZ ;  /* 0x0000000e06367210 */ /* 0x000fe40007f3e0ff */
[----:B------:R-:W-:-:S02]  /*2410*/  IADD3 R96, P2, PT, R2, R96, RZ ;  /* 0x0000006002607210 */ /* 0x000fc40007f5e0ff */
        /* <DEDUP_REMOVED lines=8> */
[C---:B------:R-:W-:Y:S02]  /*24a0*/  SHF.L.U64.HI R85, R134.reuse, 0x6, R135 ;  /* 0x0000000686557819 */ /* 0x040fe40000010287 */
[----:B------:R-:W-:-:S02]  /*24b0*/  SHF.L.U32 R87, R134, 0x6, RZ ;  /* 0x0000000686577819 */ /* 0x000fc400000006ff */
[C-C-:B------:R-:W-:Y:S02]  /*24c0*/  SHF.L.U64.HI R89, R134.reuse, 0x7, R135.reuse ;  /* 0x0000000786597819 */ /* 0x140fe40000010287 */
[C---:B------:R-:W-:Y:S02]  /*24d0*/  SHF.L.U64.HI R82, R134.reuse, 0x5, R135 ;  /* 0x0000000586527819 */ /* 0x040fe40000010287 */
[----:B------:R-:W-:Y:S02]  /*24e0*/  SHF.L.U32 R103, R134, 0x5, RZ ;  /* 0x0000000586677819 */ /* 0x000fe400000006ff */
[----:B------:R-:W-:-:S07]  /*24f0*/  IADD3 R83, PT, PT, R137, R83, RZ ;  /* 0x0000005389537210 */ /* 0x000fce0007ffe0ff */
.L_x_3561:
        /* <DEDUP_REMOVED lines=11> */
[CC--:B------:R-:W-:Y:S04]  /*25b0*/  ISETP.GE.AND P0, PT, R122.reuse, R108.reuse, PT ;  /* 0x0000006c7a00720c */ /* 0x0c0fe80003f06270 */
[----:B------:R-:W-:Y:S02]  /*25c0*/  ISETP.GE.AND P3, PT, R122, R109, !P0 ;  /* 0x0000006d7a00720c */ /* 0x000fe40004766270 */
        /* <DEDUP_REMOVED lines=12> */
[----:B------:R-:W-:Y:S01]  /*2690*/  ISETP.LT.OR P6, PT, R120, R109, P0 ;  /* 0x0000006d7800720c */ /* 0x000fe200007c1670 */
[----:B--2---:R1:W-:Y:S04]  /*26a0*/  @P2 ST.E.128 desc[UR4][R100.64], R4 ;  /* 0x0000000464002985 */ /* 0x0043e8000c101d04 */
[----:B------:R-:W2:Y:S08]  /*26b0*/  @P3 LD.E.128 R24, desc[UR4][R28.64] ;  /* 0x000000041c183980 */ /* 0x000eb0000c101d00 */
[C---:B-1----:R-:W-:Y:S04]  /*26c0*/  @!P6 LEA R4, P0, R132.reuse, R28, 0x7 ;  /* 0x0000001c8404e211 */ /* 0x042fe800078038ff */
[C---:B------:R-:W-:Y:S02]  /*26d0*/  @!P6 LEA.HI.X R5, R132.reuse, R29, R133, 0x7, P0 ;  /* 0x0000001d8405e211 */ /* 0x040fe400000f3c85 */
[C---:B------:R-:W-:Y:S01]  /*26e0*/  ISETP.GE.AND P0, PT, R119.reuse, R108, PT ;  /* 0x0000006c7700720c */ /* 0x040fe20003f06270 */
[----:B--2---:R1:W-:Y:S03]  /*26f0*/  @P3 ST.E.128 desc[UR4][R18.64], R24 ;  /* 0x0000001812003985 */ /* 0x0043e6000c101d04 */
[----:B------:R-:W-:Y:S01]  /*2700*/  ISETP.LT.OR P3, PT, R119, R109, P0 ;  /* 0x0000006d7700720c */ /* 0x000fe20000761670 */
[----:B----4-:R2:W3:Y:S11]  /*2710*/  @!P5 LD.E.128 R20, desc[UR4][R2.64] ;  /* 0x000000040214d980 */ /* 0x0104f6000c101d00 */
[----:B------:R-:W-:Y:S01]  /*2720*/  @!UPT UIADD3 URZ, UPT, UPT, URZ, URZ, URZ ;  /* 0x000000fffffff290 */ /* 0x000fe2000fffe0ff */
[----:B------:R-:W-:Y:S02]  /*2730*/  @!P3 IMAD R0, R133, 0xc0, RZ ;  /* 0x000000c08500b824 */ /* 0x000fe400078e02ff */
[----:B--2---:R-:W-:Y:S01]  /*2740*/  @!P3 IMAD.WIDE.U32 R2, R132, 0xc0, R28 ;  /* 0x000000c08402b825 */ /* 0x004fe200078e001c */
[C---:B-1----:R-:W-:Y:S03]  /*2750*/  @!P6 LEA R26, P0, R62.reuse, R18, 0x7 ;  /* 0x000000123e1ae211 */ /* 0x042fe600078038ff */
[----:B------:R-:W-:Y:S02]  /*2760*/  @!P3 IMAD.IADD R3, R3, 0x1, R0 ;  /* 0x000000010303b824 */ /* 0x000fe400078e0200 */
[----:B------:R-:W-:Y:S01]  /*2770*/  @!P3 IMAD R0, R63, 0xc0, RZ ;  /* 0x000000c03f00b824 */ /* 0x000fe200078e02ff */
[----:B------:R-:W-:Y:S02]  /*2780*/  @!P6 LEA.HI.X R27, R62, R19, R63, 0x7, P0 ;  /* 0x000000133e1be211 */ /* 0x000fe400000f3c3f */
[C---:B------:R-:W-:Y:S04]  /*2790*/  ISETP.GE.AND P0, PT, R118.reuse, R108, PT ;  /* 0x0000006c7600720c */ /* 0x040fe80003f06270 */
[----:B------:R-:W-:Y:S04]  /*27a0*/  ISETP.GE.AND P1, PT, R118, R109, !P0 ;  /* 0x0000006d7600720c */ /* 0x000fe80004726270 */
[----:B------:R-:W-:Y:S09]  /*27b0*/  P2R R127, PR, RZ, 0x2 ;  /* 0x00000002ff7f7803 */ /* 0x000ff20000000000 */
[C---:B------:R-:W-:Y:S04]  /*27c0*/  @P1 LEA R24, P0, R132.reuse, R28, 0x8 ;  /* 0x0000001c84181211 */ /* 0x040fe800078040ff */
[----:B------:R-:W-:Y:S01]  /*27d0*/  @P1 LEA.HI.X R25, R132, R29, R133, 0x8, P0 ;  /* 0x0000001d84191211 */ /* 0x000fe200000f4485 */
[----:B---3--:R1:W-:Y:S04]  /*27e0*/  @!P5 ST.E.128 desc[UR4][R30.64], R20 ;  /* 0x000000141e00d985 */ /* 0x0083e8000c101d04 */
[----:B------:R-:W2:Y:S04]  /*27f0*/  @!P6 LD.E.128 R4, desc[UR4][R4.64] ;  /* 0x000000040404e980 */ /* 0x000ea8000c101d00 */
[----:B--2---:R2:W-:Y:S04]  /*2800*/  @!P6 ST.E.128 desc[UR4][R26.64], R4 ;  /* 0x000000041a00e985 */ /* 0x0045e8000c101d04 */
[----:B-1----:R1:W3:Y:S02]  /*2810*/  @!P3 LD.E.128 R20, desc[UR4][R2.64] ;  /* 0x000000040214b980 */ /* 0x0022e4000c101d00 */
[C---:B-1----:R-:W-:Y:S04]  /*2820*/  @!P3 IMAD.WIDE.U32 R2, R62.reuse, 0xc0, R18 ;  /* 0x000000c03e02b825 */ /* 0x042fe800078e0012 */
[----:B------:R-:W-:Y:S01]  /*2830*/  @!P3 IMAD.IADD R3, R3, 0x1, R0 ;  /* 0x000000010303b824 */ /* 0x000fe200078e0200 */
[C---:B--2---:R-:W-:Y:S04]  /*2840*/  @P1 LEA R26, P0, R62.reuse, R18, 0x8 ;  /* 0x000000123e1a1211 */ /* 0x044fe800078040ff */
[----:B------:R-:W-:Y:S02]  /*2850*/  @P1 LEA.HI.X R27, R62, R19, R63, 0x8, P0 ;  /* 0x000000133e1b1211 */ /* 0x000fe400000f443f */
[CC--:B------:R-:W-:Y:S04]  /*2860*/  ISETP.GE.AND P0, PT, R117.reuse, R108.reuse, PT ;  /* 0x0000006c7500720c */ /* 0x0c0fe80003f06270 */
[-C--:B------:R-:W-:Y:S02]  /*2870*/  ISETP.GE.AND P4, PT, R117, R109.reuse, !P0 ;  /* 0x0000006d7500720c */ /* 0x080fe40004786270 */
        /* <DEDUP_REMOVED lines=49> */
[----:B------:R-:W2:Y:S04]  /*2b90*/  @P0 LD.E.128 R20, desc[UR4][R24.64] ;  /* 0x0000000418140980 */ /* 0x000ea8000c101d00 */
[----:B--2---:R-:W-:Y:S01]  /*2ba0*/  @P0 ST.E.128 desc[UR4][R2.64], R20 ;  /* 0x0000001402000985 */ /* 0x004fe2000c101d04 */
[----:B------:R-:W-:Y:S03]  /*2bb0*/  @!P6 IADD3 R32, P0, PT, R24, R91, RZ ;  /* 0x0000005b1820e210 */ /* 0x000fe60007f1e0ff */
[----:B------:R-:W2:Y:S02]  /*2bc0*/  @!P5 LD.E.128 R16, desc[UR4][R30.64] ;  /* 0x000000041e10d980 */ /* 0x000ea4000c101d00 */
[C---:B------:R-:W-:Y:S01]  /*2bd0*/  @!P6 IMAD.X R33, R25.reuse, 0x1, R89, P0 ;  /* 0x000000011921e824 */ /* 0x040fe200000e0659 */
[C---:B------:R-:W-:Y:S04]  /*2be0*/  @!P6 LEA R36, P0, R216.reuse, R2, 0x7 ;  /* 0x00000002d824e211 */ /* 0x040fe800078038ff */
[----:B------:R-:W-:Y:S02]  /*2bf0*/  @!P6 LEA.HI.X R37, R216, R3, R217, 0x7, P0 ;  /* 0x00000003d825e211 */ /* 0x000fe400000f3cd9 */
[----:B------:R-:W-:Y:S05]  /*2c00*/  @!P3 IADD3 R34, P0, PT, R24, R136, RZ ;  /* 0x000000881822b210 */ /* 0x000fea0007f1e0ff */
[----:B------:R-:W-:Y:S01]  /*2c10*/  @!P3 IMAD.X R35, R25, 0x1, R83, P0 ;  /* 0x000000011923b824 */ /* 0x000fe200000e0653 */
[C---:B------:R-:W-:Y:S04]  /*2c20*/  @P2 LEA R28, P0, R134.reuse, R24, 0x8 ;  /* 0x00000018861c2211 */ /* 0x040fe800078040ff */
[----:B------:R-:W-:Y:S01]  /*2c30*/  @P2 LEA.HI.X R29, R134, R25, R135, 0x8, P0 ;  /* 0x00000019861d2211 */ /* 0x000fe200000f4487 */
[----:B--2---:R2:W-:Y:S04]  /*2c40*/  @!P5 ST.E.128 desc[UR4][R26.64], R16 ;  /* 0x000000101a00d985 */ /* 0x0045e8000c101d04 */
[----:B-1----:R-:W3:Y:S01]  /*2c50*/  @!P6 LD.E.128 R4, desc[UR4][R32.64] ;  /* 0x000000042004e980 */ /* 0x002ee2000c101d00 */
[C---:B--2---:R-:W-:Y:S01]  /*2c60*/  @!P3 IMAD.WIDE.U32 R16, R216.reuse, 0xc0, R2 ;  /* 0x000000c0d810b825 */ /* 0x044fe200078e0002 */
[C---:B------:R-:W-:Y:S03]  /*2c70*/  @P2 LEA R26, P0, R216.reuse, R2, 0x8 ;  /* 0x00000002d81a2211 */ /* 0x040fe600078040ff */
[----:B------:R-:W-:Y:S01]  /*2c80*/  @!P3 IMAD.IADD R17, R17, 0x1, R0 ;  /* 0x000000011111b824 */ /* 0x000fe200078e0200 */
[----:B------:R-:W-:Y:S01]  /*2c90*/  @P2 LEA.HI.X R27, R216, R3, R217, 0x8, P0 ;  /* 0x00000003d81b2211 */ /* 0x000fe200000f44d9 */
[----:B------:R-:W-:Y:S01]  /*2ca0*/  @P4 IMAD R0, R135, 0x140, RZ ;  /* 0x0000014087004824 */ /* 0x000fe200078e02ff */
[----:B---3--:R1:W-:Y:S04]  /*2cb0*/  @!P6 ST.E.128 desc[UR4][R36.64], R4 ;  /* 0x000000042400e985 */ /* 0x0083e8000c101d04 */
        /* <DEDUP_REMOVED lines=21> */
.L_x_3524:
        /* <DEDUP_REMOVED lines=66> */
.L_x_3528:
[----:B------:R-:W-:Y:S05]  /*3230*/  BSYNC.RECONVERGENT B0 ;  /* 0x0000000000007941 */ /* 0x000fea0003800200 */
.L_x_3527:
[----:B------:R-:W-:Y:S01]  /*3240*/  ISETP.NE.AND P0, PT, R60, RZ, PT ;  /* 0x000000ff3c00720c */ /* 0x000fe20003f05270 */
[----:B------:R-:W-:Y:S11]  /*3250*/  BSSY.RECONVERGENT B0, `(.L_x_3529) ;  /* 0x0000035000007945 */ /* 0x000ff60003800200 */
[----:B------:R-:W-:Y:S01]  /*3260*/  @!UPT UIADD3 URZ, UPT, UPT, URZ, URZ, URZ ;  /* 0x000000fffffff290 */ /* 0x000fe2000fffe0ff */
[----:B------:R-:W-:Y:S05]  /*3270*/  @!P0 BRA `(.L_x_3530) ;  /* 0x0000000000c88947 */ /* 0x000fea0003800000 */
        /* <DEDUP_REMOVED lines=50> */
.L_x_3530:
[----:B------:R-:W-:Y:S05]  /*35a0*/  BSYNC.RECONVERGENT B0 ;  /* 0x0000000000007941 */ /* 0x000fea0003800200 */
.L_x_3529:
        /* <DEDUP_REMOVED lines=58> */
.L_x_3532:
[----:B------:R-:W-:Y:S05]  /*3950*/  BSYNC.RECONVERGENT B0 ;  /* 0x0000000000007941 */ /* 0x000fea0003800200 */
.L_x_3531:
[----:B------:R-:W-:Y:S04]  /*3960*/  BSSY.RECONVERGENT B0, `(.L_x_3533) ;  /* 0x0000039000007945 */ /* 0x000fe80003800200 */
[----:B------:R-:W-:Y:S05]  /*3970*/  @P6 BRA `(.L_x_3534) ;  /* 0x0000000000dc6947 */ /* 0x000fea0003800000 */
        /* <DEDUP_REMOVED lines=55> */
.L_x_3534:
[----:B------:R-:W-:Y:S05]  /*3cf0*/  BSYNC.RECONVERGENT B0 ;  /* 0x0000000000007941 */ /* 0x000fea0003800200 */
.L_x_3533:
        /* <DEDUP_REMOVED lines=58> */
.L_x_3536:
[----:B------:R-:W-:Y:S05]  /*40a0*/  BSYNC.RECONVERGENT B0 ;  /* 0x0000000000007941 */ /* 0x000fea0003800200 */
.L_x_3535:
        /* <DEDUP_REMOVED lines=59> */
.L_x_3538:
[----:B------:R-:W-:Y:S05]  /*4460*/  BSYNC.RECONVERGENT B0 ;  /* 0x0000000000007941 */ /* 0x000fea0003800200 */
.L_x_3537:
        /* <DEDUP_REMOVED lines=59> */
.L_x_3540:
[----:B------:R-:W-:Y:S05]  /*4820*/  BSYNC.RECONVERGENT B0 ;  /* 0x0000000000007941 */ /* 0x000fea0003800200 */
.L_x_3539:
        /* <DEDUP_REMOVED lines=61> */
.L_x_3542:
[----:B------:R-:W-:Y:S05]  /*4c00*/  BSYNC.RECONVERGENT B0 ;  /* 0x0000000000007941 */ /* 0x000fea0003800200 */
.L_x_3541:
[----:B------:R-:W5:Y:S02]  /*4c10*/  LD.E R3, desc[UR4][R148.64+0xd0] ;  /* 0x0000d00494037980 */ /* 0x000f64000c101900 */
[----:B-----5:R-:W-:Y:S05]  /*4c20*/  IMAD.U32 R3, R3, -0x80, RZ ;  /* 0xffffff8003037824 */ /* 0x020fea00078e00ff */
[C---:B------:R-:W-:Y:S02]  /*4c30*/  LEA R14, P1, R3.reuse, R14, 0x1 ;  /* 0x0000000e030e7211 */ /* 0x040fe400078208ff */
[C---:B------:R-:W-:Y:S02]  /*4c40*/  LEA R54, P0, R3.reuse, R54, 0x1 ;  /* 0x0000003603367211 */ /* 0x040fe400078008ff */
[C---:B------:R-:W-:Y:S02]  /*4c50*/  LEA.HI.X.SX32 R15, R3.reuse, R15, 0x1, P1 ;  /* 0x0000000f030f7211 */ /* 0x040fe400008f0eff */
[----:B------:R-:W-:Y:S01]  /*4c60*/  LEA.HI.X.SX32 R55, R3, R55, 0x1, P0 ;  /* 0x0000003703377211 */ /* 0x000fe200000f0eff */
[----:B------:R-:W-:Y:S05]  /*4c70*/  BRA `(.L_x_3525) ;  /* 0x0000003000147947 */ /* 0x000fea0003800000 */
.L_x_3526:
        /* <DEDUP_REMOVED lines=98> */
.L_x_3544:
[----:B------:R-:W-:Y:S05]  /*52a0*/  BSYNC.RECONVERGENT B0 ;  /* 0x0000000000007941 */ /* 0x000fea0003800200 */
.L_x_3543:
[----:B------:R-:W-:Y:S01]  /*52b0*/  ISETP.NE.AND P0, PT, R60, RZ, PT ;  /* 0x000000ff3c00720c */ /* 0x000fe20003f05270 */
[----:B------:R-:W-:Y:S11]  /*52c0*/  BSSY.RECONVERGENT B0, `(.L_x_3545) ;  /* 0x000005b000007945 */ /* 0x000ff60003800200 */
[----:B------:R-:W-:Y:S01]  /*52d0*/  @!UPT UIADD3 URZ, UPT, UPT, URZ, URZ, URZ ;  /* 0x000000fffffff290 */ /* 0x000fe2000fffe0ff */
[----:B------:R-:W-:Y:S05]  /*52e0*/  @!P0 BRA `(.L_x_3546) ;  /* 0x0000000400608947 */ /* 0x000fea0003800000 */
        /* <DEDUP_REMOVED lines=88> */
.L_x_3546:
[----:B------:R-:W-:Y:S05]  /*5870*/  BSYNC.RECONVERGENT B0 ;  /* 0x0000000000007941 */ /* 0x000fea0003800200 */
.L_x_3545:
        /* <DEDUP_REMOVED lines=62> */
[----:B------:R-:W-:Y:S01]  /*5c60*/  @!P2 FADD.FTZ R28, -R28, -RZ ;  /* 0x800000ff1c1ca221 */ /* 0x000fe20000010100 */
[--C-:B------:R-:W-:Y:S01]  /*5c70*/  @!P0 HADD2.F32 R50, -RZ, R51.reuse.H0_H0 ;  /* 0x20000033ff328230 */ /* 0x100fe20000004100 */
[----:B------:R-:W-:Y:S01]  /*5c80*/  @!P0 MOV R56, R141 ;  /* 0x0000008d00388202 */ /* 0x000fe20000000f00 */
[----:B------:R-:W-:Y:S01]  /*5c90*/  @!P0 HADD2.F32 R52, -RZ, R51.H1_H1 ;  /* 0x30000033ff348230 */ /* 0x000fe20000004100 */
[----:B------:R-:W-:Y:S01]  /*5ca0*/  @!P0 MOV R51, R58 ;  /* 0x0000003a00338202 */ /* 0x000fe20000000f00 */
[----:B------:R-:W-:Y:S02]  /*5cb0*/  @!P0 HADD2.F32 R18, -RZ, R147.H1_H1 ;  /* 0x30000093ff128230 */ /* 0x000fe40000004100 */
[----:B------:R-:W-:Y:S01]  /*5cc0*/  @!P0 FFMA.FTZ R3, R44, R46, R3 ;  /* 0x0000002e2c038223 */ /* 0x000fe20000010003 */
[----:B------:R-:W-:Y:S02]  /*5cd0*/  @!P0 HADD2.F32 R43, -RZ, R60.H1_H1 ;  /* 0x3000003cff2b8230 */ /* 0x000fe40000004100 */
[----:B------:R-:W-:Y:S01]  /*5ce0*/  @!P0 FMUL.FTZ R4, R20, R29 ;  /* 0x0000001d14048220 */ /* 0x000fe20000410000 */
[--C-:B------:R-:W-:Y:S02]  /*5cf0*/  @!P0 HADD2.F32 R36, -RZ, R51.reuse.H0_H0 ;  /* 0x20000033ff248230 */ /* 0x100fe40000004100 */
[----:B------:R-:W-:Y:S01]  /*5d00*/  @!P0 FMUL.FTZ R5, R31, R28 ;  /* 0x0000001c1f058220 */ /* 0x000fe20000410000 */
[----:B------:R-:W-:Y:S01]  /*5d10*/  @!P2 FADD.FTZ R27, -R27, -RZ ;  /* 0x800000ff1b1ba221 */ /* 0x000fe20000010100 */
[----:B------:R-:W-:Y:S01]  /*5d20*/  @!P2 FADD.FTZ R26, -R26, -RZ ;  /* 0x800000ff1a1aa221 */ /* 0x000fe20000010100 */
[----:B------:R-:W-:Y:S01]  /*5d30*/  @!P2 FADD.FTZ R18, -R18, -RZ ;  /* 0x800000ff1212a221 */ /* 0x000fe20000010100 */
        /* <DEDUP_REMOVED lines=18> */
.L_x_3548:
[----:B------:R-:W-:Y:S05]  /*5e60*/  BSYNC.RECONVERGENT B0 ;  /* 0x0000000000007941 */ /* 0x000fea0003800200 */
.L_x_3547:
[----:B------:R-:W-:Y:S04]  /*5e70*/  BSSY.RECONVERGENT B0, `(.L_x_3549) ;  /* 0x000005e000007945 */ /* 0x000fe80003800200 */
[----:B------:R-:W-:Y:S05]  /*5e80*/  @P6 BRA `(.L_x_3550) ;  /* 0x0000000400706947 */ /* 0x000fea0003800000 */
        /* <DEDUP_REMOVED lines=92> */
.L_x_3550:
[----:B------:R-:W-:Y:S05]  /*6450*/  BSYNC.RECONVERGENT B0 ;  /* 0x0000000000007941 */ /* 0x000fea0003800200 */
.L_x_3549:
        /* <DEDUP_REMOVED lines=72> */
[----:B------:R-:W-:Y:S02]  /*68e0*/  @!P0 HADD2.F32 R23, -RZ, R23.H1_H1 ;  /* 0x30000017ff178230 */ /* 0x000fe40000004100 */
[----:B------:R-:W-:Y:S01]  /*68f0*/  @!P0 FFMA.FTZ R3, R36, R40, R3 ;  /* 0x0000002824038223 */ /* 0x000fe20000010003 */
[----:B------:R-:W-:Y:S01]  /*6900*/  @!P0 FMUL.FTZ R5, R26, R31 ;  /* 0x0000001f1a058220 */ /* 0x000fe20000410000 */
        /* <DEDUP_REMOVED lines=19> */
.L_x_3552:
[----:B------:R-:W-:Y:S05]  /*6a40*/  BSYNC.RECONVERGENT B0 ;  /* 0x0000000000007941 */ /* 0x000fea0003800200 */
.L_x_3551:
        /* <DEDUP_REMOVED lines=18> */
[----:B------:R-:W-:Y:S04]  /*6b70*/  @!P0 IADD3 R38, P2, PT, R57, R96, RZ ;  /* 0x0000006039268210 */ /* 0x000fe80007f5e0ff */
        /* <DEDUP_REMOVED lines=76> */
.L_x_3554:
[----:B------:R-:W-:Y:S05]  /*7040*/  BSYNC.RECONVERGENT B0 ;  /* 0x0000000000007941 */ /* 0x000fea0003800200 */
.L_x_3553:
        /* <DEDUP_REMOVED lines=95> */
.L_x_3556:
[----:B------:R-:W-:Y:S05]  /*7640*/  BSYNC.RECONVERGENT B0 ;  /* 0x0000000000007941 */ /* 0x000fea0003800200 */
.L_x_3555:
        /* <DEDUP_REMOVED lines=10> */
[----:B---34-:R-:W-:Y:S01]  /*76f0*/  @!P0 SEL R57, R16, RZ, P1 ;  /* 0x000000ff10398207 */ /* 0x018fe20000800000 */
        /* <DEDUP_REMOVED lines=86> */
.L_x_3558:
[----:B------:R-:W-:Y:S05]  /*7c60*/  BSYNC.RECONVERGENT B0 ;  /* 0x0000000000007941 */ /* 0x000fea0003800200 */
.L_x_3557:
[----:B------:R-:W5:Y:S02]  /*7c70*/  LD.E R3, desc[UR4][R148.64+0xd0] ;  /* 0x0000d00494037980 */ /* 0x000f64000c101900 */
[----:B-----5:R-:W-:Y:S05]  /*7c80*/  IMAD.U32 R3, R3, -0x80, RZ ;  /* 0xffffff8003037824 */ /* 0x020fea00078e00ff */
[C---:B------:R-:W-:Y:S02]  /*7c90*/  LEA R96, P1, R3.reuse, R96, 0x1 ;  /* 0x0000006003607211 */ /* 0x040fe400078208ff */
[C---:B------:R-:W-:Y:S02]  /*7ca0*/  LEA R94, P0, R3.reuse, R94, 0x1 ;  /* 0x0000005e035e7211 */ /* 0x040fe400078008ff */
[C---:B------:R-:W-:Y:S02]  /*7cb0*/  LEA.HI.X.SX32 R97, R3.reuse, R97, 0x1, P1 ;  /* 0x0000006103617211 */ /* 0x040fe400008f0eff */
[----:B------:R-:W-:Y:S09]  /*7cc0*/  LEA.HI.X.SX32 R95, R3, R95, 0x1, P0 ;  /* 0x0000005f035f7211 */ /* 0x000ff200000f0eff */
.L_x_3525:
[----:B------:R-:W-:Y:S05]  /*7cd0*/  BSYNC.RECONVERGENT B1 ;  /* 0x0000000000017941 */ /* 0x000fea0003800200 */
.L_x_3523:
        /* <DEDUP_REMOVED lines=101> */
.L_x_3560:
[----:B------:R-:W-:Y:S05]  /*8330*/  BSYNC.RECONVERGENT B0 ;  /* 0x0000000000007941 */ /* 0x000fea0003800200 */
.L_x_3559:
[----:B------:R-:W-:Y:S11]  /*8340*/  ISETP.NE.AND P0, PT, R123, RZ, PT ;  /* 0x000000ff7b00720c */ /* 0x000ff60003f05270 */
[----:B------:R-:W-:Y:S02]  /*8350*/  @!UPT UIADD3 URZ, UPT, UPT, URZ, URZ, URZ ;  /* 0x000000fffffff290 */ /* 0x000fe4000fffe0ff */
[----:B------:R-:W-:Y:S05]  /*8360*/  @P0 BRA `(.L_x_3561) ;  /* 0xffffffa000640947 */ /* 0x000fea000383ffff */
.L_x_3522:
        /* <DEDUP_REMOVED lines=16> */
.L_x_3565:
[----:B------:R-:W-:Y:S05]  /*8470*/  BSYNC.RECONVERGENT B0 ;  /* 0x0000000000007941 */ /* 0x000fea0003800200 */
.L_x_3564:
        /* <DEDUP_REMOVED lines=8> */
.L_x_3563:
        /* <DEDUP_REMOVED lines=76> */
.L_x_3571:
[----:B------:R-:W-:Y:S05]  /*89c0*/  BSYNC.RECONVERGENT B0 ;  /* 0x0000000000007941 */ /* 0x000fea0003800200 */
.L_x_3570:
[----:B-----5:R1:W-:Y:S02]  /*89d0*/  STS.128 [R67], R8 ;  /* 0x0000000843007388 */ /* 0x0203e40000000c00 */
.L_x_3569:
[----:B------:R-:W-:Y:S05]  /*89e0*/  BSYNC.RECONVERGENT B1 ;  /* 0x0000000000017941 */ /* 0x000fea0003800200 */
.L_x_3568:
        /* <DEDUP_REMOVED lines=10> */
[----:B------:R-:W3:Y:S01]  /*8a90*/  LD.E.64 R4, desc[UR4][R16.64] ;  /* 0x0000000410047980 */ /* 0x000ee2000c101b00 */
[----:B-----5:R-:W-:Y:S01]  /*8aa0*/  MOV R13, R10 ;  /* 0x0000000a000d7202 */ /* 0x020fe20000000f00 */
[--C-:B------:R-:W-:Y:S02]  /*8ab0*/  HADD2.F32 R18, -RZ, R9.reuse.H1_H1 ;  /* 0x30000009ff127230 */ /* 0x100fe40000004100 */
[----:B------:R-:W-:Y:S02]  /*8ac0*/  HADD2.F32 R14, -RZ, R9.H0_H0 ;  /* 0x20000009ff0e7230 */ /* 0x000fe40000004100 */
        /* <DEDUP_REMOVED lines=34> */
.L_x_3573:
[----:B------:R-:W-:Y:S05]  /*8cf0*/  BSYNC.RECONVERGENT B0 ;  /* 0x0000000000007941 */ /* 0x000fea0003800200 */
.L_x_3572:
[----:B-----5:R1:W-:Y:S01]  /*8d00*/  STS.128 [R67+0x800], R8 ;  /* 0x0008000843007388 */ /* 0x0203e20000000c00 */
[----:B------:R-:W-:Y:S05]  /*8d10*/  BRA `(.L_x_3566) ;  /* 0x0000000800c07947 */ /* 0x000fea0003800000 */
.L_x_3567:
        /* <DEDUP_REMOVED lines=88> */
.L_x_3577:
[----:B------:R-:W-:Y:S05]  /*92a0*/  BSYNC.RECONVERGENT B0 ;  /* 0x0000000000007941 */ /* 0x000fea0003800200 */
.L_x_3576:
[----:B-----5:R2:W-:Y:S02]  /*92b0*/  STS.128 [R67], R20 ;  /* 0x0000001443007388 */ /* 0x0205e40000000c00 */
.L_x_3575:
[----:B------:R-:W-:Y:S05]  /*92c0*/  BSYNC.RECONVERGENT B1 ;  /* 0x0000000000017941 */ /* 0x000fea0003800200 */
.L_x_3574:
[----:B------:R-:W-:-:S04]  /*92d0*/  IADD3 R0, PT, PT, R130, 0x20, RZ ;  /* 0x0000002082007810 */ /* 0x000fc80007ffe0ff */
[----:B------:R-:W-:-:S13]  /*92e0*/  ISETP.GE.AND P1, PT, R0, R25, PT ;  /* 0x000000190000720c */ /* 0x000fda0003f26270 */
[----:B------:R-:W-:Y:S05]  /*92f0*/  @P1 BRA `(.L_x_3566) ;  /* 0x0000000400481947 */ /* 0x000fea0003800000 */
[----:B------:R-:W-:-:S04]  /*9300*/  LEA R6, P1, R73, R128, 0x1 ;  /* 0x0000008049067211 */ /* 0x000fc800078208ff */
[----:B------:R-:W-:-:S05]  /*9310*/  LEA.HI.X R7, R73, R129, R76, 0x1, P1 ;  /* 0x0000008149077211 */ /* 0x000fca00008f0c4c */
[----:B-1----:R1:W5:Y:S01]  /*9320*/  LD.E.128 R16, desc[UR4][R6.64] ;  /* 0x0000000406107980 */ /* 0x002362000c101d00 */
[----:B------:R-:W-:Y:S01]  /*9330*/  ISETP.GE.AND P1, PT, R12, R15, PT ;  /* 0x0000000f0c00720c */ /* 0x000fe20003f26270 */
[----:B------:R-:W-:-:S12]  /*9340*/  BSSY.RECONVERGENT B0, `(.L_x_3578) ;  /* 0x000004c000007945 */ /* 0x000fd80003800200 */
[----:B------:R-:W-:Y:S05]  /*9350*/  @P1 BRA `(.L_x_3579) ;  /* 0x0000000400281947 */ /* 0x000fea0003800000 */
[----:B------:R-:W-:Y:S01]  /*9360*/  SEL R4, R3, RZ, P0 ;  /* 0x000000ff03047207 */ /* 0x000fe20000000000 */
[----:B------:R-:W-:Y:S01]  /*9370*/  IMAD.WIDE R12, R24, 0x2, R6 ;  /* 0x00000002180c7825 */ /* 0x000fe200078e0206 */
        /* <DEDUP_REMOVED lines=9> */
[----:B-1----:R-:W2:Y:S01]  /*9410*/  LD.E.128 R4, desc[UR4][R4.64] ;  /* 0x0000000404047980 */ /* 0x002ea2000c101d00 */
[----:B------:R-:W-:-:S06]  /*9420*/  IADD3.X R9, PT, PT, R27, R9, RZ, P1, !PT ;  /* 0x000000091b097210 */ /* 0x000fcc0000ffe4ff */
[----:B------:R-:W2:Y:S01]  /*9430*/  LD.E.128 R8, desc[UR4][R8.64] ;  /* 0x0000000408087980 */ /* 0x000ea2000c101d00 */
[--C-:B---3--:R-:W-:Y:S02]  /*9440*/  HADD2.F32 R3, -RZ, R13.reuse.H0_H0 ;  /* 0x2000000dff037230 */ /* 0x108fe40000004100 */
[----:B--2-4-:R-:W-:Y:S02]  /*9450*/  HADD2.F32 R20, -RZ, R13.H1_H1 ;  /* 0x3000000dff147230 */ /* 0x014fe40000004100 */
[--C-:B------:R-:W-:Y:S02]  /*9460*/  HADD2.F32 R13, -RZ, R14.reuse.H0_H0 ;  /* 0x2000000eff0d7230 */ /* 0x100fe40000004100 */
[----:B------:R-:W-:Y:S02]  /*9470*/  HADD2.F32 R21, -RZ, R14.H1_H1 ;  /* 0x3000000eff157230 */ /* 0x000fe40000004100 */
[--C-:B------:R-:W-:Y:S02]  /*9480*/  HADD2.F32 R14, -RZ, R15.reuse.H0_H0 ;  /* 0x2000000fff0e7230 */ /* 0x100fe40000004100 */
[----:B------:R-:W-:-:S02]  /*9490*/  HADD2.F32 R22, -RZ, R15.H1_H1 ;  /* 0x3000000fff167230 */ /* 0x000fc40000004100 */
[--C-:B------:R-:W-:Y:S02]  /*94a0*/  HADD2.F32 R15, -RZ, R4.reuse.H0_H0 ;  /* 0x20000004ff0f7230 */ /* 0x100fe40000004100 */
        /* <DEDUP_REMOVED lines=17> */
[----:B------:R-:W-:Y:S02]  /*95c0*/  HADD2.F32 R4, -RZ, R8.H0_H0 ;  /* 0x20000008ff047230 */ /* 0x000fe40000004100 */
        /* <DEDUP_REMOVED lines=35> */
.L_x_3579:
[----:B------:R-:W-:Y:S05]  /*9800*/  BSYNC.RECONVERGENT B0 ;  /* 0x0000000000007941 */ /* 0x000fea0003800200 */
.L_x_3578:
[----:B-----5:R3:W-:Y:S02]  /*9810*/  STS.128 [R67+0x800], R16 ;  /* 0x0008001043007388 */ /* 0x0207e40000000c00 */
.L_x_3566:
[----:B------:R-:W-:Y:S05]  /*9820*/  BSYNC.RECONVERGENT B2 ;  /* 0x0000000000027941 */ /* 0x000fea0003800200 */
.L_x_3562:
[----:B--2---:R-:W-:Y:S01]  /*9830*/  IMAD.IADD R3, R68, 0x1, -R225 ;  /* 0x0000000144037824 */ /* 0x004fe200078e0ae1 */
[C---:B------:R-:W-:Y:S01]  /*9840*/  LEA R14, P0, R69.reuse, R220, 0x1 ;  /* 0x000000dc450e7211 */ /* 0x040fe200078008ff */
[C---:B------:R-:W-:Y:S01]  /*9850*/  VIADD R2, R130.reuse, 0x40 ;  /* 0x0000004082027836 */ /* 0x040fe20000000000 */
[----:B------:R-:W-:Y:S01]  /*9860*/  BSSY.RECONVERGENT B1, `(.L_x_3580) ;  /* 0x000026b000017945 */ /* 0x000fe20003800200 */
[C---:B------:R-:W-:Y:S01]  /*9870*/  VIADD R12, R130.reuse, 0x60 ;  /* 0x00000060820c7836 */ /* 0x040fe20000000000 */
[CC--:B------:R-:W-:Y:S01]  /*9880*/  ISETP.GE.AND P2, PT, R130.reuse, R3.reuse, PT ;  /* 0x000000038200720c */ /* 0x0c0fe20003f46270 */
[----:B-1----:R-:W-:Y:S01]  /*9890*/  VIADD R10, R130, 0x80 ;  /* 0x00000080820a7836 */ /* 0x002fe20000000000 */
[-C--:B------:R-:W-:Y:S01]  /*98a0*/  ISETP.GE.AND P3, PT, R2, R3.reuse, PT ;  /* 0x000000030200720c */ /* 0x080fe20003f66270 */
[----:B------:R-:W-:Y:S01]  /*98b0*/  VIADD R8, R130, 0xc0 ;  /* 0x000000c082087836 */ /* 0x000fe20000000000 */
[----:B------:R-:W-:Y:S01]  /*98c0*/  ISETP.GE.AND P1, PT, R0, R3, PT ;  /* 0x000000030000720c */ /* 0x000fe20003f26270 */
[C---:B------:R-:W-:Y:S01]  /*98d0*/  VIADD R6, R130.reuse, 0xe0 ;  /* 0x000000e082067836 */ /* 0x040fe20000000000 */
[----:B------:R-:W-:Y:S01]  /*98e0*/  LEA.HI.X R15, R69, R219, R70, 0x1, P0 ;  /* 0x000000db450f7211 */ /* 0x000fe200000f0c46 */
[----:B------:R-:W-:Y:S01]  /*98f0*/  VIADD R130, R130, 0xa0 ;  /* 0x000000a082827836 */ /* 0x000fe20000000000 */
[----:B------:R-:W-:Y:S01]  /*9900*/  P2R R4, PR, RZ, 0x4 ;  /* 0x00000004ff047803 */ /* 0x000fe20000000000 */
[----:B------:R-:W-:Y:S01]  /*9910*/  VIADD R235, R65, 0xffffffff ;  /* 0xffffffff41eb7836 */ /* 0x000fe20000000000 */
[-C--:B------:R-:W-:Y:S01]  /*9920*/  ISETP.GE.AND P4, PT, R12, R3.reuse, PT ;  /* 0x000000030c00720c */ /* 0x080fe20003f86270 */
[----:B------:R-:W-:Y:S01]  /*9930*/  IMAD.SHL.U32 R61, R66, 0x2, RZ ;  /* 0x00000002423d7824 */ /* 0x000fe200078e00ff */
[-C--:B------:R-:W-:Y:S01]  /*9940*/  ISETP.GE.AND P0, PT, R6, R3.reuse, PT ;  /* 0x000000030600720c */ /* 0x080fe20003f06270 */
[----:B------:R-:W-:Y:S01]  /*9950*/  @!P2 IMAD.MOV.U32 R221, RZ, RZ, R219 ;  /* 0x000000ffffdda224 */ /* 0x000fe200078e00db */
[-C--:B------:R-:W-:Y:S01]  /*9960*/  ISETP.GE.AND P6, PT, R0, R3.reuse, PT ;  /* 0x000000030000720c */ /* 0x080fe20003fc6270 */
[----:B------:R-:W-:Y:S01]  /*9970*/  IMAD.SHL.U32 R0, R66, 0x20, RZ ;  /* 0x0000002042007824 */ /* 0x000fe200078e00ff */
[----:B---3--:R-:W-:Y:S01]  /*9980*/  @!P3 LEA R16, P5, R216, R14, 0x6 ;  /* 0x0000000ed810b211 */ /* 0x008fe200078a30ff */
[----:B------:R-:W-:Y:S01]  /*9990*/  IMAD.SHL.U32 R60, R235, 0x100, RZ ;  /* 0x00000100eb3c7824 */ /* 0x000fe200078e00ff */
[----:B------:R-:W-:Y:S01]  /*99a0*/  @!PT LDS RZ, [RZ] ;  /* 0x00000000fffff984 */ /* 0x000fe20000000800 */
[----:B------:R-:W-:Y:S01]  /*99b0*/  @!PT LDS RZ, [RZ] ;  /* 0x00000000fffff984 */ /* 0x000fe20000000800 */
[----:B------:R-:W-:Y:S01]  /*99c0*/  @!PT LDS RZ, [RZ] ;  /* 0x00000000fffff984 */ /* 0x000fe20000000800 */
[----:B------:R-:W-:Y:S01]  /*99d0*/  @!P2 LDGSTS.E.BYPASS.LTC128B.128 [R67+0x1000], desc[UR4][R220.64] ;  /* 0x01000000dc43afae */ /* 0x000fe2000b981a04 */
[----:B------:R-:W-:-:S02]  /*99e0*/  ISETP.GE.AND P2, PT, R10, R3, PT ;  /* 0x000000030a00720c */ /* 0x000fc40003f46270 */
[--C-:B------:R-:W-:Y:S01]  /*99f0*/  @!P3 LEA.HI.X R17, R216, R15, R217.reuse, 0x6, P5 ;  /* 0x0000000fd811b211 */ /* 0x100fe200028f34d9 */
[----:B------:R-:W-:Y:S01]  /*9a00*/  @!P1 LDGSTS.E.BYPASS.LTC128B.128 [R67+0x1800], desc[UR4][R14.64] ;  /* 0x018000000e439fae */ /* 0x000fe2000b981a04 */
[-C--:B------:R-:W-:Y:S02]  /*9a10*/  ISETP.GE.AND P1, PT, R8, R3.reuse, PT ;  /* 0x000000030800720c */ /* 0x080fe40003f26270 */
[----:B----4-:R-:W-:Y:S01]  /*9a20*/  @!P4 LEA R22, P5, R216, R14, 0x7 ;  /* 0x0000000ed816c211 */ /* 0x010fe200078a38ff */
[----:B------:R1:W-:Y:S01]  /*9a30*/  @!P3 LDGSTS.E.BYPASS.LTC128B.128 [R67+0x2000], desc[UR4][R16.64] ;  /* 0x020000001043bfae */ /* 0x0003e2000b981a04 */
[----:B------:R-:W-:Y:S01]  /*9a40*/  ISETP.GE.AND P3, PT, R130, R3, PT ;  /* 0x000000038200720c */ /* 0x000fe20003f66270 */
[----:B------:R-:W-:Y:S01]  /*9a50*/  @!P0 IMAD R5, R217, 0x180, RZ ;  /* 0x00000180d9058824 */ /* 0x000fe200078e02ff */
[----:B------:R-:W-:Y:S02]  /*9a60*/  @!P4 LEA.HI.X R23, R216, R15, R217, 0x7, P5 ;  /* 0x0000000fd817c211 */ /* 0x000fe400028f3cd9 */
[----:B------:R-:W-:Y:S01]  /*9a70*/  LOP3.LUT R61, R60, 0x6, R61, 0xf8, !PT ;  /* 0x000000063c3d7812 */ /* 0x000fe200078ef83d */
[----:B------:R-:W-:-:S02]  /*9a80*/  @!P2 IMAD.MOV.U32 R20, RZ, RZ, R14 ;  /* 0x000000ffff14a224 */ /* 0x000fc400078e000e */
[--C-:B------:R-:W-:Y:S01]  /*9a90*/  @!P2 IMAD.MOV.U32 R21, RZ, RZ, R15.reuse ;  /* 0x000000ffff15a224 */ /* 0x100fe200078e000f */
[----:B------:R-:W-:Y:S01]  /*9aa0*/  @!P4 LDGSTS.E.BYPASS.LTC128B.128 [R67+0x2800], desc[UR4][R22.64] ;  /* 0x028000001643cfae */ /* 0x000fe2000b981a04 */
[----:B------:R-:W-:Y:S01]  /*9ab0*/  @!P1 IMAD.MOV.U32 R18, RZ, RZ, R14 ;  /* 0x000000ffff129224 */ /* 0x000fe200078e000e */
[----:B------:R-:W-:Y:S01]  /*9ac0*/  ISETP.GE.AND P4, PT, R12, R3, PT ;  /* 0x000000030c00720c */ /* 0x000fe20003f86270 */
[----:B------:R-:W-:Y:S01]  /*9ad0*/  @!P1 IMAD.MOV.U32 R19, RZ, RZ, R15 ;  /* 0x000000ffff139224 */ /* 0x000fe200078e000f */
[----:B------:R-:W-:Y:S01]  /*9ae0*/  LOP3.LUT R69, R61, 0x8, RZ, 0xfc, !PT ;  /* 0x000000083d457812 */ /* 0x000fe200078efcff */
[----:B------:R-:W-:Y:S01]  /*9af0*/  @!P2 IMAD R9, R217, 0xc0, RZ ;  /* 0x000000c0d909a824 */ /* 0x000fe200078e02ff */
[----:B------:R-:W-:Y:S01]  /*9b00*/  LOP3.LUT R151, R61, 0x10, RZ, 0xfc, !PT ;  /* 0x000000103d977812 */ /* 0x000fe200078efcff */
[----:B------:R-:W-:-:S04]  /*9b10*/  @!P2 IMAD.WIDE.U32 R20, R216, 0xc0, R20 ;  /* 0x000000c0d814a825 */ /* 0x000fc800078e0014 */
[----:B------:R-:W-:Y:S02]  /*9b20*/  @!P1 IMAD R7, R217, 0x140, RZ ;  /* 0x00000140d9079824 */ /* 0x000fe400078e02ff */
[----:B------:R-:W-:-:S04]  /*9b30*/  @!P1 IMAD.WIDE.U32 R18, R216, 0x140, R18 ;  /* 0x00000140d8129825 */ /* 0x000fc800078e0012 */
[----:B------:R-:W-:Y:S02]  /*9b40*/  @!P2 IMAD.IADD R21, R9, 0x1, R21 ;  /* 0x000000010915a824 */ /* 0x000fe400078e0215 */
[----:B-1----:R-:W-:Y:S01]  /*9b50*/  @!P0 IMAD.MOV.U32 R16, RZ, RZ, R14 ;  /* 0x000000ffff108224 */ /* 0x002fe200078e000e */
[C---:B------:R-:W-:Y:S01]  /*9b60*/  @!P3 LEA R14, P5, R216.reuse, R14, 0x8 ;  /* 0x0000000ed80eb211 */ /* 0x040fe200078a40ff */
[----:B------:R-:W-:Y:S01]  /*9b70*/  @!P0 IMAD.MOV.U32 R17, RZ, RZ, R15 ;  /* 0x000000ffff118224 */ /* 0x000fe200078e000f */
[----:B------:R-:W-:Y:S01]  /*9b80*/  @!P2 LDGSTS.E.BYPASS.LTC128B.128 [R67+0x3000], desc[UR4][R20.64] ;  /* 0x030000001443afae */ /* 0x000fe2000b981a04 */
[----:B------:R-:W-:Y:S01]  /*9b90*/  @!P1 IMAD.IADD R19, R7, 0x1, R19 ;  /* 0x0000000107139824 */ /* 0x000fe200078e0213 */
[C---:B------:R-:W-:Y:S01]  /*9ba0*/  @!P3 LEA.HI.X R15, R216.reuse, R15, R217, 0x8, P5 ;  /* 0x0000000fd80fb211 */ /* 0x040fe200028f44d9 */
[----:B------:R-:W-:Y:S01]  /*9bb0*/  @!P0 IMAD.WIDE.U32 R16, R216, 0x180, R16 ;  /* 0x00000180d8108825 */ /* 0x000fe200078e0010 */
[-C--:B------:R-:W-:Y:S02]  /*9bc0*/  ISETP.GE.AND P5, PT, R2, R3.reuse, PT ;  /* 0x000000030200720c */ /* 0x080fe40003fa6270 */
[----:B------:R-:W-:Y:S01]  /*9bd0*/  LOP3.LUT R7, R0, 0xc0, RZ, 0xc0, !PT ;  /* 0x000000c000077812 */ /* 0x000fe200078ec0ff */
[----:B------:R-:W-:Y:S01]  /*9be0*/  @!P0 IMAD.IADD R25, R5, 0x1, R17 ;  /* 0x0000000105198824 */ /* 0x000fe200078e0211 */
[----:B------:R1:W-:Y:S01]  /*9bf0*/  @!P3 LDGSTS.E.BYPASS.LTC128B.128 [R67+0x3800], desc[UR4][R14.64] ;  /* 0x038000000e43bfae */ /* 0x0003e2000b981a04 */
[----:B------:R-:W-:Y:S01]  /*9c00*/  @!P0 IMAD.MOV.U32 R24, RZ, RZ, R16 ;  /* 0x000000ffff188224 */ /* 0x000fe200078e0010 */
[----:B------:R-:W-:Y:S01]  /*9c10*/  LEA R16, P3, R71, R222, 0x1 ;  /* 0x000000de47107211 */ /* 0x000fe200078608ff */
[----:B------:R-:W-:Y:S01]  /*9c20*/  IMAD.SHL.U32 R5, R66, 0x10, RZ ;  /* 0x0000001042057824 */ /* 0x000fe200078e00ff */
[----:B------:R-:W-:Y:S01]  /*9c30*/  @!P1 LDGSTS.E.BYPASS.LTC128B.128 [R67+0x4000], desc[UR4][R18.64] ;  /* 0x0400000012439fae */ /* 0x000fe2000b981a04 */
[----:B------:R-:W-:-:S02]  /*9c40*/  ISETP.GE.AND P2, PT, R10, R3, PT ;  /* 0x000000030a00720c */ /* 0x000fc40003f46270 */
[----:B------:R-:W-:Y:S01]  /*9c50*/  LEA.HI.X R17, R71, R223, R72, 0x1, P3 ;  /* 0x000000df47117211 */ /* 0x000fe200018f0c48 */
[----:B------:R-:W-:Y:S01]  /*9c60*/  @!P0 LDGSTS.E.BYPASS.LTC128B.128 [R67+0x4800], desc[UR4][R24.64] ;  /* 0x0480000018438fae */ /* 0x000fe2000b981a04 */
[----:B------:R-:W-:Y:S01]  /*9c70*/  ISETP.NE.AND P0, PT, R4, RZ, PT ;  /* 0x000000ff0400720c */ /* 0x000fe20003f05270 */
[----:B------:R-:W-:Y:S01]  /*9c80*/  IMAD.SHL.U32 R4, R64, 0x100, RZ ;  /* 0x0000010040047824 */ /* 0x000fe200078e00ff */
[C---:B------:R-:W-:Y:S01]  /*9c90*/  LOP3.LUT R11, R5.reuse, 0x3e00, RZ, 0xc0, !PT ;  /* 0x00003e00050b7812 */ /* 0x040fe200078ec0ff */
[----:B------:R-:W0:Y:S01]  /*9ca0*/  LDGDEPBAR ;  /* 0x00000000000079af */ /* 0x000e220000000000 */
[----:B------:R-:W-:Y:S02]  /*9cb0*/  LOP3.LUT R5, R5, 0x100, RZ, 0xc0, !PT ;  /* 0x0000010005057812 */ /* 0x000fe400078ec0ff */
[----:B------:R-:W-:Y:S02]  /*9cc0*/  ISETP.GE.AND P1, PT, R8, R3, PT ;  /* 0x000000030800720c */ /* 0x000fe40003f26270 */
[--C-:B------:R-:W-:Y:S01]  /*9cd0*/  LOP3.LUT R11, R11, 0x20, R0.reuse, 0xf8, !PT ;  /* 0x000000200b0b7812 */ /* 0x100fe200078ef800 */
[----:B------:R-:W-:Y:S01]  /*9ce0*/  @!P2 IMAD R8, R63, 0xc0, RZ ;  /* 0x000000c03f08a824 */ /* 0x000fe200078e02ff */
[----:B------:R-:W-:Y:S01]  /*9cf0*/  LOP3.LUT R5, R5, 0x20, R0, 0xf8, !PT ;  /* 0x0000002005057812 */ /* 0x000fe200078ef800 */
[----:B------:R-:W-:Y:S01]  /*9d00*/  @!P2 IMAD.WIDE.U32 R12, R62, 0xc0, R16 ;  /* 0x000000c03e0ca825 */ /* 0x000fe200078e0010 */
[----:B------:R-:W-:-:S02]  /*9d10*/  LOP3.LUT R0, R7, 0x8, R66, 0xf8, !PT ;  /* 0x0000000807007812 */ /* 0x000fc400078ef842 */
[----:B------:R-:W-:Y:S01]  /*9d20*/  ISETP.GE.AND P3, PT, R130, R3, PT ;  /* 0x000000038200720c */ /* 0x000fe20003f66270 */
[----:B------:R-:W-:Y:S01]  /*9d30*/  @!P2 IMAD.IADD R9, R8, 0x1, R13 ;  /* 0x000000010809a824 */ /* 0x000fe200078e020d */
[----:B------:R-:W-:Y:S01]  /*9d40*/  SHF.R.U32.HI R2, RZ, 0x1, R66 ;  /* 0x00000001ff027819 */ /* 0x000fe20000011642 */
[----:B------:R-:W-:Y:S01]  /*9d50*/  @!P2 IMAD.MOV.U32 R8, RZ, RZ, R12 ;  /* 0x000000ffff08a224 */ /* 0x000fe200078e000c */
[----:B------:R-:W-:Y:S01]  /*9d60*/  LOP3.LUT R0, R0, 0x18, R215, 0x78, !PT ;  /* 0x0000001800007812 */ /* 0x000fe200078e78d7 */
[----:B------:R-:W-:Y:S01]  /*9d70*/  @!P1 IMAD R12, R63, 0x140, RZ ;  /* 0x000001403f0c9824 */ /* 0x000fe200078e02ff */
[----:B------:R-:W-:Y:S02]  /*9d80*/  LOP3.LUT R11, R11, 0x100, R4, 0xf8, !PT ;  /* 0x000001000b0b7812 */ /* 0x000fe400078ef804 */
[----:B------:R-:W-:Y:S01]  /*9d90*/  LOP3.LUT R2, R7, 0x8, R2, 0xf8, !PT ;  /* 0x0000000807027812 */ /* 0x000fe200078ef802 */
[----:B------:R-:W-:Y:S01]  /*9da0*/  @!P1 IMAD.MOV.U32 R7, RZ, RZ, R17 ;  /* 0x000000ffff079224 */ /* 0x000fe200078e0011 */
[----:B------:R-:W-:-:S02]  /*9db0*/  LOP3.LUT R0, R5, R0, RZ, 0xfc, !PT ;  /* 0x0000000005007212 */ /* 0x000fc400078efcff */
[----:B------:R-:W-:Y:S01]  /*9dc0*/  LOP3.LUT R2, R2, 0x18, R215, 0x78, !PT ;  /* 0x0000001802027812 */ /* 0x000fe200078e78d7 */
[----:B------:R-:W-:-:S04]  /*9dd0*/  DEPBAR.LE SB0, 0x0 ;  /* 0x000080000000791a */ /* 0x000fc80000000000 */
[----:B------:R-:W-:Y:S01]  /*9de0*/  BAR.SYNC.DEFER_BLOCKING 0x0 ;  /* 0x0000000000007b1d */ /* 0x000fe20000010000 */
[----:B------:R-:W-:Y:S01]  /*9df0*/  LOP3.LUT R214, R11, R2, RZ, 0xfc, !PT ;  /* 0x000000020bd67212 */ /* 0x000fe200078efcff */
[--C-:B------:R-:W-:Y:S01]  /*9e00*/  IMAD R213, R0, 0x2, R53.reuse ;  /* 0x0000000200d57824 */ /* 0x100fe200078e0235 */
[----:B------:R-:W-:Y:S02]  /*9e10*/  LOP3.LUT R71, R61, 0x1, RZ, 0xfc, !PT ;  /* 0x000000013d477812 */ /* 0x000fe400078efcff */
[----:B------:R-:W-:Y:S01]  /*9e20*/  LOP3.LUT R64, R64, 0x1, RZ, 0xc0, !PT ;  /* 0x0000000140407812 */ /* 0x000fe200078ec0ff */
[----:B------:R-:W-:Y:S01]  /*9e30*/  IMAD R214, R214, 0x2, R53 ;  /* 0x00000002d6d67824 */ /* 0x000fe200078e0235 */
[----:B------:R-:W-:Y:S01]  /*9e40*/  @!PT LDS RZ, [RZ] ;  /* 0x00000000fffff984 */ /* 0x000fe20000000800 */
[----:B------:R-:W-:Y:S01]  /*9e50*/  @!PT LDS RZ, [RZ] ;  /* 0x00000000fffff984 */ /* 0x000fe20000000800 */
[----:B------:R-:W-:Y:S01]  /*9e60*/  @!PT LDS RZ, [RZ] ;  /* 0x00000000fffff984 */ /* 0x000fe20000000800 */
[----:B------:R-:W-:Y:S04]  /*9e70*/  @!P0 LDGSTS.E.BYPASS.LTC128B.128 [R67+0x5000], desc[UR4][R222.64] ;  /* 0x05000000de438fae */ /* 0x000fe8000b981a04 */
[----:B------:R-:W-:Y:S01]  /*9e80*/  @P0 STS.128 [R67+0x5000], RZ ;  /* 0x005000ff43000388 */ /* 0x000fe20000000c00 */
[----:B------:R-:W-:Y:S01]  /*9e90*/  ISETP.GE.AND P0, PT, R6, R3, PT ;  /* 0x000000030600720c */ /* 0x000fe20003f06270 */
[----:B------:R-:W-:-:S02]  /*9ea0*/  @!P1 IMAD.MOV.U32 R6, RZ, RZ, R16 ;  /* 0x000000ffff069224 */ /* 0x000fc400078e0010 */
[----:B------:R-:W-:Y:S02]  /*9eb0*/  @P6 STS.128 [R67+0x5800], RZ ;  /* 0x005800ff43006388 */ /* 0x000fe40000000c00 */
[C---:B------:R-:W-:Y:S02]  /*9ec0*/  @!P1 IMAD.WIDE.U32 R6, R62.reuse, 0x140, R6 ;  /* 0x000001403e069825 */ /* 0x040fe400078e0006 */
[----:B------:R-:W-:Y:S01]  /*9ed0*/  @!PT LDS RZ, [RZ] ;  /* 0x00000000fffff984 */ /* 0x000fe20000000800 */
[----:B------:R-:W-:Y:S01]  /*9ee0*/  @!PT LDS RZ, [RZ] ;  /* 0x00000000fffff984 */ /* 0x000fe20000000800 */
[----:B------:R-:W-:Y:S01]  /*9ef0*/  @!PT LDS RZ, [RZ] ;  /* 0x00000000fffff984 */ /* 0x000fe20000000800 */
[----:B------:R2:W-:Y:S01]  /*9f00*/  @!P6 LDGSTS.E.BYPASS.LTC128B.128 [R67+0x5800], desc[UR4][R16.64] ;  /* 0x058000001043efae */ /* 0x0005e2000b981a04 */
[-C--:B------:R-:W-:Y:S01]  /*9f10*/  @!P5 LEA R4, P6, R62, R16.reuse, 0x6 ;  /* 0x000000103e04d211 */ /* 0x080fe200078c30ff */
[----:B------:R-:W-:Y:S02]  /*9f20*/  @!P1 IMAD.IADD R13, R12, 0x1, R7 ;  /* 0x000000010c0d9824 */ /* 0x000fe400078e0207 */
[----:B------:R-:W-:Y:S01]  /*9f30*/  @P5 STS.128 [R67+0x6000], RZ ;  /* 0x006000ff43005388 */ /* 0x000fe20000000c00 */
[C---:B------:R-:W-:Y:S01]  /*9f40*/  @!P5 LEA.HI.X R5, R62.reuse, R17, R63, 0x6, P6 ;  /* 0x000000113e05d211 */ /* 0x040fe200030f343f */
[----:B-1----:R-:W-:Y:S01]  /*9f50*/  @!P0 IMAD.MOV.U32 R14, RZ, RZ, R16 ;  /* 0x000000ffff0e8224 */ /* 0x002fe200078e0010 */
[----:B------:R-:W-:Y:S01]  /*9f60*/  @!P4 LEA R10, P6, R62, R16, 0x7 ;  /* 0x000000103e0ac211 */ /* 0x000fe200078c38ff */
[----:B------:R-:W-:-:S02]  /*9f70*/  @!P0 IMAD.MOV.U32 R15, RZ, RZ, R17 ;  /* 0x000000ffff0f8224 */ /* 0x000fc400078e0011 */
[----:B------:R-:W-:Y:S01]  /*9f80*/  @!PT LDS RZ, [RZ] ;  /* 0x00000000fffff984 */ /* 0x000fe20000000800 */
[----:B------:R-:W-:Y:S01]  /*9f90*/  @!PT LDS RZ, [RZ] ;  /* 0x00000000fffff984 */ /* 0x000fe20000000800 */
[----:B------:R-:W-:Y:S01]  /*9fa0*/  @!PT LDS RZ, [RZ] ;  /* 0x00000000fffff984 */ /* 0x000fe20000000800 */
[----:B------:R1:W-:Y:S01]  /*9fb0*/  @!P5 LDGSTS.E.BYPASS.LTC128B.128 [R67+0x6000], desc[UR4][R4.64] ;  /* 0x060000000443dfae */ /* 0x0003e2000b981a04 */
[C---:B------:R-:W-:Y:S01]  /*9fc0*/  @!P4 LEA.HI.X R11, R62.reuse, R17, R63, 0x7, P6 ;  /* 0x000000113e0bc211 */ /* 0x040fe200030f3c3f */
[----:B------:R-:W-:Y:S02]  /*9fd0*/  @!P0 IMAD R3, R63, 0x180, RZ ;  /* 0x000001803f038824 */ /* 0x000fe400078e02ff */
[----:B------:R-:W-:Y:S01]  /*9fe0*/  @!P0 IMAD.WIDE.U32 R14, R62, 0x180, R14 ;  /* 0x000001803e0e8825 */ /* 0x000fe200078e000e */
[----:B------:R-:W-:Y:S03]  /*9ff0*/  @P4 STS.128 [R67+0x6800], RZ ;  /* 0x006800ff43004388 */ /* 0x000fe60000000c00 */
[----:B------:R-:W-:Y:S01]  /*a000*/  @!P1 IMAD.MOV.U32 R12, RZ, RZ, R6 ;  /* 0x000000ffff0c9224 */ /* 0x000fe200078e0006 */
[----:B------:R-:W-:Y:S01]  /*a010*/  @!PT LDS RZ, [RZ] ;  /* 0x00000000fffff984 */ /* 0x000fe20000000800 */
[----:B------:R-:W-:Y:S01]  /*a020*/  @!PT LDS RZ, [RZ] ;  /* 0x00000000fffff984 */ /* 0x000fe20000000800 */
[----:B------:R-:W-:Y:S01]  /*a030*/  @!PT LDS RZ, [RZ] ;  /* 0x00000000fffff984 */ /* 0x000fe20000000800 */
[----:B------:R-:W-:Y:S01]  /*a040*/  @!P4 LDGSTS.E.BYPASS.LTC128B.128 [R67+0x6800], desc[UR4][R10.64] ;  /* 0x068000000a43cfae */ /* 0x000fe2000b981a04 */
[----:B------:R-:W-:-:S02]  /*a050*/  @!P0 IMAD.IADD R15, R3, 0x1, R15 ;  /* 0x00000001030f8824 */ /* 0x000fc400078e020f */
[----:B------:R-:W-:Y:S01]  /*a060*/  IMAD.MOV.U32 R3, RZ, RZ, 0x20 ;  /* 0x00000020ff037424 */ /* 0x000fe200078e00ff */
[----:B------:R-:W-:Y:S01]  /*a070*/  @P2 STS.128 [R67+0x7000], RZ ;  /* 0x007000ff43002388 */ /* 0x000fe20000000c00 */
[----:B--2---:R-:W-:-:S03]  /*a080*/  @!P3 LEA R16, P5, R62, R16, 0x8 ;  /* 0x000000103e10b211 */ /* 0x004fc600078a40ff */
[----:B------:R-:W-:Y:S01]  /*a090*/  @!PT LDS RZ, [RZ] ;  /* 0x00000000fffff984 */ /* 0x000fe20000000800 */
[----:B------:R-:W-:Y:S01]  /*a0a0*/  @!PT LDS RZ, [RZ] ;  /* 0x00000000fffff984 */ /* 0x000fe20000000800 */
[----:B------:R-:W-:Y:S01]  /*a0b0*/  @!PT LDS RZ, [RZ] ;  /* 0x00000000fffff984 */ /* 0x000fe20000000800 */
[----:B------:R-:W-:Y:S01]  /*a0c0*/  @!P2 LDGSTS.E.BYPASS.LTC128B.128 [R67+0x7000], desc[UR4][R8.64] ;  /* 0x070000000843afae */ /* 0x000fe2000b981a04 */
[-C--:B------:R-:W-:Y:S02]  /*a0d0*/  ISETP.GE.AND P2, PT, R69, R68.reuse, PT ;  /* 0x000000444500720c */ /* 0x080fe40003f46270 */
[----:B------:R-:W-:Y:S01]  /*a0e0*/  @!P3 LEA.HI.X R17, R62, R17, R63, 0x8, P5 ;  /* 0x000000113e11b211 */ /* 0x000fe200028f443f */
[----:B------:R-:W-:Y:S01]  /*a0f0*/  @P3 STS.128 [R67+0x7800], RZ ;  /* 0x007800ff43003388 */ /* 0x000fe20000000c00 */
[----:B------:R-:W-:Y:S02]  /*a100*/  LOP3.LUT R69, R61, 0x9, RZ, 0xfc, !PT ;  /* 0x000000093d457812 */ /* 0x000fe400078efcff */
[-C--:B------:R-:W-:Y:S01]  /*a110*/  ISETP.GE.AND P5, PT, R151, R68.reuse, PT ;  /* 0x000000449700720c */ /* 0x080fe20003fa6270 */
[----:B------:R-:W-:Y:S01]  /*a120*/  @!PT LDS RZ, [RZ] ;  /* 0x00000000fffff984 */ /* 0x000fe20000000800 */
[----:B------:R-:W-:Y:S01]  /*a130*/  @!PT LDS RZ, [RZ] ;  /* 0x00000000fffff984 */ /* 0x000fe20000000800 */
[----:B------:R-:W-:Y:S01]  /*a140*/  @!PT LDS RZ, [RZ] ;  /* 0x00000000fffff984 */ /* 0x000fe20000000800 */
[----:B------:R-:W-:Y:S01]  /*a150*/  @!P3 LDGSTS.E.BYPASS.LTC128B.128 [R67+0x7800], desc[UR4][R16.64] ;  /* 0x078000001043bfae */ /* 0x000fe2000b981a04 */
[-C--:B------:R-:W-:Y:S02]  /*a160*/  ISETP.GE.AND P4, PT, R69, R68.reuse, PT ;  /* 0x000000444500720c */ /* 0x080fe40003f86270 */
[----:B------:R-:W-:Y:S01]  /*a170*/  LOP3.LUT R69, R61, 0x18, RZ, 0xfc, !PT ;  /* 0x000000183d457812 */ /* 0x000fe200078efcff */
[----:B------:R-:W-:Y:S03]  /*a180*/  @P1 STS.128 [R67+0x8000], RZ ;  /* 0x008000ff43001388 */ /* 0x000fe60000000c00 */
[-C--:B------:R-:W-:Y:S01]  /*a190*/  ISETP.GE.AND P3, PT, R69, R68.reuse, PT ;  /* 0x000000444500720c */ /* 0x080fe20003f66270 */
[----:B------:R-:W-:Y:S01]  /*a1a0*/  @!PT LDS RZ, [RZ] ;  /* 0x00000000fffff984 */ /* 0x000fe20000000800 */
[----:B------:R-:W-:Y:S01]  /*a1b0*/  @!PT LDS RZ, [RZ] ;  /* 0x00000000fffff984 */ /* 0x000fe20000000800 */
[----:B------:R-:W-:Y:S01]  /*a1c0*/  @!PT LDS RZ, [RZ] ;  /* 0x00000000fffff984 */ /* 0x000fe20000000800 */
[----:B------:R-:W-:Y:S01]  /*a1d0*/  @!P1 LDGSTS.E.BYPASS.LTC128B.128 [R67+0x8000], desc[UR4][R12.64] ;  /* 0x080000000c439fae */ /* 0x000fe2000b981a04 */
[----:B------:R-:W-:-:S02]  /*a1e0*/  ISETP.GE.AND P1, PT, R71, R68, PT ;  /* 0x000000444700720c */ /* 0x000fc40003f26270 */
[----:B------:R-:W-:Y:S01]  /*a1f0*/  LOP3.LUT R71, R61, 0x11, RZ, 0xfc, !PT ;  /* 0x000000113d477812 */ /* 0x000fe200078efcff */
[----:B------:R-:W-:Y:S01]  /*a200*/  @P0 STS.128 [R67+0x8800], RZ ;  /* 0x008800ff43000388 */ /* 0x000fe20000000c00 */
[----:B------:R-:W-:Y:S02]  /*a210*/  P2R R151, PR, RZ, 0x8 ;  /* 0x00000008ff977803 */ /* 0x000fe40000000000 */
[----:B------:R-:W-:Y:S01]  /*a220*/  ISETP.GE.AND P6, PT, R71, R68, PT ;  /* 0x000000444700720c */ /* 0x000fe20003fc6270 */
[----:B------:R-:W-:Y:S01]  /*a230*/  @!PT LDS RZ, [RZ] ;  /* 0x00000000fffff984 */ /* 0x000fe20000000800 */
[----:B------:R-:W-:Y:S01]  /*a240*/  @!PT LDS RZ, [RZ] ;  /* 0x00000000fffff984 */ /* 0x000fe20000000800 */
[----:B------:R-:W-:Y:S01]  /*a250*/  @!PT LDS RZ, [RZ] ;  /* 0x00000000fffff984 */ /* 0x000fe20000000800 */
[----:B------:R2:W-:Y:S01]  /*a260*/  @!P0 LDGSTS.E.BYPASS.LTC128B.128 [R67+0x8800], desc[UR4][R14.64] ;  /* 0x088000000e438fae */ /* 0x0005e2000b981a04 */
[----:B------:R-:W-:Y:S02]  /*a270*/  LOP3.LUT P0, RZ, R66, 0x4, RZ, 0xc0, !PT ;  /* 0x0000000442ff7812 */ /* 0x000fe4000780c0ff */
[----:B------:R-:W-:Y:S01]  /*a280*/  LOP3.LUT R71, R61, 0x19, RZ, 0xfc, !PT ;  /* 0x000000193d477812 */ /* 0x000fe200078efcff */
[----:B-1----:R-:W-:Y:S01]  /*a290*/  LDSM.16.M88.4 R4, [R214] ;  /* 0x00000000d604783b */ /* 0x002fe20000000200 */
[----:B------:R-:W-:-:S02]  /*a2a0*/  SEL R3, R3, 0xffffffe0, !P0 ;  /* 0xffffffe003037807 */ /* 0x000fc40004000000 */
[----:B------:R-:W-:Y:S01]  /*a2b0*/  ISETP.GE.AND P0, PT, R61, R68, PT ;  /* 0x000000443d00720c */ /* 0x000fe20003f06270 */
[----:B------:R-:W1:Y:S02]  /*a2c0*/  LDSM.16.M88.4 R136, [R213+0x1000] ;  /* 0x00100000d588783b */ /* 0x000e640000000200 */
[--C-:B------:R-:W-:Y:S02]  /*a2d0*/  IMAD.IADD R160, R214, 0x1, R3.reuse ;  /* 0x00000001d6a07824 */ /* 0x100fe400078e0203 */
[----:B------:R-:W3:Y:S01]  /*a2e0*/  LDSM.16.M88.4 R128, [R213+0x1400] ;  /* 0x00140000d580783b */ /* 0x000ee20000000200 */
        /* <DEDUP_REMOVED lines=10> */
[C---:B-1----:R-:W-:Y:S03]  /*a390*/  HMMA.16816.F32 R140, R4.reuse, R136, RZ ;  /* 0x00000088048c723c */ /* 0x042fe600000018ff */
[----:B------:R-:W1:Y:S04]  /*a3a0*/  LDSM.16.M88.4 R36, [R213+0x3c00] ;  /* 0x003c0000d524783b */ /* 0x000e680000000200 */
[----:B-----5:R-:W1:Y:S01]  /*a3b0*/  LDSM.16.M88.4 R28, [R213+0x4000] ;  /* 0x00400000d51c783b */ /* 0x020e620000000200 */
[C---:B---3--:R-:W-:Y:S03]  /*a3c0*/  HMMA.16816.F32 R132, R4.reuse, R128, RZ ;  /* 0x000000800484723c */ /* 0x048fe600000018ff */
[----:B------:R-:W3:Y:S04]  /*a3d0*/  LDSM.16.M88.4 R20, [R213+0x4400] ;  /* 0x00440000d514783b */ /* 0x000ee80000000200 */
[----:B--2---:R-:W2:Y:S01]  /*a3e0*/  LDSM.16.M88.4 R12, [R213+0x4800] ;  /* 0x00480000d50c783b */ /* 0x004ea20000000200 */
[C---:B----4-:R-:W-:Y:S03]  /*a3f0*/  HMMA.16816.F32 R124, R4.reuse, R120, RZ ;  /* 0x00000078047c723c */ /* 0x050fe600000018ff */
[----:B------:R-:W4:Y:S04]  /*a400*/  LDSM.16.M88.4 R144, [R213+0x4c00] ;  /* 0x004c0000d590783b */ /* 0x000f280000000200 */
[----:B------:R-:W-:Y:S01]  /*a410*/  LDSM.16.M88.4 R160, [R160] ;  /* 0x00000000a0a0783b */ /* 0x000fe20000000200 */
        /* <DEDUP_REMOVED lines=40> */
[----:B------:R-:W-:Y:S01]  /*a6a0*/  ISETP.GE.AND P0, PT, R71, R68, PT ;  /* 0x000000444700720c */ /* 0x000fe20003f06270 */
[----:B------:R-:W-:Y:S01]  /*a6b0*/  HMMA.16816.F32 R128, R160, R154, R128 ;  /* 0x0000009aa080723c */ /* 0x000fe20000001880 */
[----:B------:R-:W-:Y:S02]  /*a6c0*/  FSEL R150, R143, -INF , !P1 ;  /* 0xff8000008f967808 */ /* 0x000fe40004800000 */
[----:B------:R-:W-:Y:S02]  /*a6d0*/  FSEL R71, R141, -INF , !P1 ;  /* 0xff8000008d477808 */ /* 0x000fe40004800000 */
[----:B------:R-:W3:Y:S01]  /*a6e0*/  LDSM.16.M88.4 R140, [R0+0x2000] ;  /* 0x00200000008c783b */ /* 0x000ee20000000200 */
[----:B------:R-:W-:-:S02]  /*a6f0*/  FSEL R139, R139, -INF , !P4 ;  /* 0xff8000008b8b7808 */ /* 0x000fc40006000000 */
[----:B------:R-:W-:Y:S01]  /*a700*/  FSEL R137, R137, -INF , !P4 ;  /* 0xff80000089897808 */ /* 0x000fe20006000000 */
[C---:B-1----:R-:W-:Y:S01]  /*a710*/  HMMA.16816.F32 R124, R160.reuse, R144, R124 ;  /* 0x00000090a07c723c */ /* 0x042fe2000000187c */
[----:B------:R-:W-:Y:S02]  /*a720*/  LOP3.LUT R145, R61, 0x28, RZ, 0xfc, !PT ;  /* 0x000000283d917812 */ /* 0x000fe400078efcff */
[----:B------:R-:W-:Y:S02]  /*a730*/  FSEL R144, R134, -INF , !P5 ;  /* 0xff80000086907808 */ /* 0x000fe40006800000 */
[----:B------:R-:W-:Y:S02]  /*a740*/  ISETP.GE.AND P4, PT, R145, R68, PT ;  /* 0x000000449100720c */ /* 0x000fe40003f86270 */
[----:B------:R-:W-:Y:S01]  /*a750*/  LOP3.LUT R145, R61, 0x29, RZ, 0xfc, !PT ;  /* 0x000000293d917812 */ /* 0x000fe200078efcff */
[----:B------:R-:W-:Y:S01]  /*a760*/  HMMA.16816.F32 R120, R160, R146, R120 ;  /* 0x00000092a078723c */ /* 0x000fe20000001878 */
[----:B------:R-:W-:-:S02]  /*a770*/  FSEL R146, R132, -INF , !P5 ;  /* 0xff80000084927808 */ /* 0x000fc40006800000 */
[-C--:B------:R-:W-:Y:S02]  /*a780*/  ISETP.GE.AND P5, PT, R145, R68.reuse, PT ;  /* 0x000000449100720c */ /* 0x080fe40003fa6270 */
[----:B------:R-:W-:Y:S02]  /*a790*/  FSEL R138, R138, -INF , !P2 ;  /* 0xff8000008a8a7808 */ /* 0x000fe40005000000 */
[----:B------:R-:W-:Y:S01]  /*a7a0*/  FSEL R136, R136, -INF , !P2 ;  /* 0xff80000088887808 */ /* 0x000fe20005000000 */
[C---:B--2---:R-:W-:Y:S01]  /*a7b0*/  HMMA.16816.F32 R116, R160.reuse, R156, R116 ;  /* 0x0000009ca074723c */ /* 0x044fe20000001874 */
[----:B------:R-:W-:Y:S02]  /*a7c0*/  FSEL R145, R135, -INF , !P6 ;  /* 0xff80000087917808 */ /* 0x000fe40007000000 */
[----:B------:R-:W-:Y:S02]  /*a7d0*/  FSEL R147, R133, -INF , !P6 ;  /* 0xff80000085937808 */ /* 0x000fe40007000000 */
[----:B------:R-:W-:Y:S01]  /*a7e0*/  ISETP.NE.AND P2, PT, R151, RZ, PT ;  /* 0x000000ff9700720c */ /* 0x000fe20003f45270 */
[----:B------:R-:W1:Y:S01]  /*a7f0*/  LDSM.16.M88.4 R132, [R0+0x2400] ;  /* 0x002400000084783b */ /* 0x000e620000000200 */
[----:B------:R-:W-:Y:S01]  /*a800*/  LOP3.LUT R151, R61, 0x30, RZ, 0xfc, !PT ;  /* 0x000000303d977812 */ /* 0x000fe200078efcff */
[----:B------:R-:W-:Y:S01]  /*a810*/  HMMA.16816.F32 R112, R160, R158, R112 ;  /* 0x0000009ea070723c */ /* 0x000fe20000001870 */
[----:B------:R-:W-:-:S02]  /*a820*/  ISETP.GE.AND P1, PT, R153, R68, PT ;  /* 0x000000449900720c */ /* 0x000fc40003f26270 */
[-C--:B------:R-:W-:Y:S02]  /*a830*/  ISETP.GE.AND P6, PT, R151, R68.reuse, PT ;  /* 0x000000449700720c */ /* 0x080fe40003fc6270 */
[C---:B------:R-:W-:Y:S02]  /*a840*/  LOP3.LUT R151, R61.reuse, 0x38, RZ, 0xfc, !PT ;  /* 0x000000383d977812 */ /* 0x040fe400078efcff */
[----:B------:R-:W-:Y:S02]  /*a850*/  LOP3.LUT R153, R61, 0x21, RZ, 0xfc, !PT ;  /* 0x000000213d997812 */ /* 0x000fe400078efcff */
[----:B------:R-:W-:Y:S02]  /*a860*/  FSEL R131, R131, -INF , !P0 ;  /* 0xff80000083837808 */ /* 0x000fe40004000000 */
[----:B------:R-:W-:Y:S01]  /*a870*/  FSEL R129, R129, -INF , !P0 ;  /* 0xff80000081817808 */ /* 0x000fe20004000000 */
[----:B---3--:R-:W-:Y:S01]  /*a880*/  HMMA.16816.F32 R108, R160, R140, R108 ;  /* 0x0000008ca06c723c */ /* 0x008fe2000000186c */
[----:B------:R-:W-:-:S02]  /*a890*/  ISETP.GE.AND P0, PT, R151, R68, PT ;  /* 0x000000449700720c */ /* 0x000fc40003f06270 */
[----:B------:R-:W-:Y:S02]  /*a8a0*/  LOP3.LUT R151, R61, 0x39, RZ, 0xfc, !PT ;  /* 0x000000393d977812 */ /* 0x000fe400078efcff */
[-C--:B------:R-:W-:Y:S02]  /*a8b0*/  ISETP.GE.AND P3, PT, R153, R68.reuse, PT ;  /* 0x000000449900720c */ /* 0x080fe40003f66270 */
[----:B------:R-:W-:Y:S01]  /*a8c0*/  FSEL R130, R130, -INF , !P2 ;  /* 0xff80000082827808 */ /* 0x000fe20005000000 */
[----:B------:R-:W-:Y:S01]  /*a8d0*/  HMMA.16816.F32 R104, R160, R142, R104 ;  /* 0x0000008ea068723c */ /* 0x000fe20000001868 */
[----:B------:R-:W-:Y:S02]  /*a8e0*/  FSEL R128, R128, -INF , !P2 ;  /* 0xff80000080807808 */ /* 0x000fe40005000000 */
[----:B------:R-:W-:Y:S02]  /*a8f0*/  ISETP.GE.AND P2, PT, R151, R68, PT ;  /* 0x000000449700720c */ /* 0x000fe40003f46270 */
[----:B------:R-:W-:-:S02]  /*a900*/  FSEL R152, R126, -INF , !P1 ;  /* 0xff8000007e987808 */ /* 0x000fc40004800000 */
[----:B------:R-:W-:Y:S02]  /*a910*/  FSEL R154, R124, -INF , !P1 ;  /* 0xff8000007c9a7808 */ /* 0x000fe40004800000 */
[----:B------:R-:W-:Y:S02]  /*a920*/  FSEL R151, R127, -INF , !P3 ;  /* 0xff8000007f977808 */ /* 0x000fe40005800000 */
[----:B------:R-:W-:Y:S02]  /*a930*/  FSEL R153, R125, -INF , !P3 ;  /* 0xff8000007d997808 */ /* 0x000fe40005800000 */
[----:B------:R-:W2:Y:S01]  /*a940*/  LDSM.16.M88.4 R124, [R0+0x2800] ;  /* 0x00280000007c783b */ /* 0x000ea20000000200 */
[C---:B------:R-:W-:Y:S02]  /*a950*/  LOP3.LUT R141, R61.reuse, 0x48, RZ, 0xfc, !PT ;  /* 0x000000483d8d7812 */ /* 0x040fe400078efcff */
[----:B------:R-:W-:Y:S02]  /*a960*/  LOP3.LUT R155, R61, 0x31, RZ, 0xfc, !PT ;  /* 0x000000313d9b7812 */ /* 0x000fe400078efcff */
[----:B------:R-:W-:Y:S01]  /*a970*/  FSEL R123, R123, -INF , !P5 ;  /* 0xff8000007b7b7808 */ /* 0x000fe20006800000 */
[----:B-1----:R-:W-:Y:S01]  /*a980*/  HMMA.16816.F32 R100, R160, R132, R100 ;  /* 0x00000084a064723c */ /* 0x002fe20000001864 */
[----:B------:R-:W-:-:S02]  /*a990*/  FSEL R121, R121, -INF , !P5 ;  /* 0xff80000079797808 */ /* 0x000fc40006800000 */
[-C--:B------:R-:W-:Y:S02]  /*a9a0*/  ISETP.GE.AND P5, PT, R141, R68.reuse, PT ;  /* 0x000000448d00720c */ /* 0x080fe40003fa6270 */
[C---:B------:R-:W-:Y:S02]  /*a9b0*/  LOP3.LUT R157, R61.reuse, 0x40, RZ, 0xfc, !PT ;  /* 0x000000403d9d7812 */ /* 0x040fe400078efcff */
[----:B------:R-:W-:Y:S01]  /*a9c0*/  LOP3.LUT R141, R61, 0x49, RZ, 0xfc, !PT ;  /* 0x000000493d8d7812 */ /* 0x000fe200078efcff */
[----:B------:R-:W-:Y:S01]  /*a9d0*/  HMMA.16816.F32 R96, R160, R134, R96 ;  /* 0x00000086a060723c */ /* 0x000fe20000001860 */
[----:B------:R-:W-:Y:S02]  /*a9e0*/  ISETP.GE.AND P1, PT, R155, R68, PT ;  /* 0x000000449b00720c */ /* 0x000fe40003f26270 */
[----:B------:R-:W-:Y:S02]  /*a9f0*/  FSEL R140, R118, -INF , !P6 ;  /* 0xff800000768c7808 */ /* 0x000fe40007000000 */
[----:B------:R-:W-:-:S02]  /*aa00*/  FSEL R142, R116, -INF , !P6 ;  /* 0xff800000748e7808 */ /* 0x000fc40007000000 */
[----:B------:R-:W-:Y:S02]  /*aa10*/  LOP3.LUT R133, R61, 0x58, RZ, 0xfc, !PT ;  /* 0x000000583d857812 */ /* 0x000fe400078efcff */
[-C--:B------:R-:W-:Y:S02]  /*aa20*/  ISETP.GE.AND P3, PT, R157, R68.reuse, PT ;  /* 0x000000449d00720c */ /* 0x080fe40003f66270 */
[----:B------:R-:W-:Y:S02]  /*aa30*/  ISETP.GE.AND P6, PT, R141, R68, PT ;  /* 0x000000448d00720c */ /* 0x000fe40003fc6270 */
[----:B------:R-:W-:Y:S02]  /*aa40*/  LOP3.LUT R157, R61, 0x41, RZ, 0xfc, !PT ;  /* 0x000000413d9d7812 */ /* 0x000fe400078efcff */
[----:B------:R-:W-:Y:S02]  /*aa50*/  FSEL R141, R119, -INF , !P1 ;  /* 0xff800000778d7808 */ /* 0x000fe40004800000 */
[----:B------:R-:W-:-:S02]  /*aa60*/  FSEL R143, R117, -INF , !P1 ;  /* 0xff800000758f7808 */ /* 0x000fc40004800000 */
[----:B------:R-:W1:Y:S01]  /*aa70*/  LDSM.16.M88.4 R116, [R0+0x2c00] ;  /* 0x002c00000074783b */ /* 0x000e620000000200 */
[----:B------:R-:W-:Y:S02]  /*aa80*/  FSEL R114, R114, -INF , !P0 ;  /* 0xff80000072727808 */ /* 0x000fe40004000000 */
[----:B------:R-:W-:Y:S02]  /*aa90*/  FSEL R112, R112, -INF , !P0 ;  /* 0xff80000070707808 */ /* 0x000fe40004000000 */
[----:B------:R-:W-:Y:S02]  /*aaa0*/  ISETP.GE.AND P0, PT, R133, R68, PT ;  /* 0x000000448500720c */ /* 0x000fe40003f06270 */
[----:B------:R-:W-:Y:S01]  /*aab0*/  FSEL R122, R122, -INF , !P4 ;  /* 0xff8000007a7a7808 */ /* 0x000fe20006000000 */
[----:B--2---:R-:W-:Y:S01]  /*aac0*/  HMMA.16816.F32 R92, R160, R124, R92 ;  /* 0x0000007ca05c723c */ /* 0x004fe2000000185c */
[----:B------:R-:W-:Y:S02]  /*aad0*/  FSEL R120, R120, -INF , !P4 ;  /* 0xff80000078787808 */ /* 0x000fe40006000000 */
[----:B------:R-:W-:-:S02]  /*aae0*/  LOP3.LUT R133, R61, 0x59, RZ, 0xfc, !PT ;  /* 0x000000593d857812 */ /* 0x000fc400078efcff */
[-C--:B------:R-:W-:Y:S02]  /*aaf0*/  ISETP.GE.AND P4, PT, R157, R68.reuse, PT ;  /* 0x000000449d00720c */ /* 0x080fe40003f86270 */
[----:B------:R-:W-:Y:S01]  /*ab00*/  FSEL R132, R110, -INF , !P3 ;  /* 0xff8000006e847808 */ /* 0x000fe20005800000 */
[----:B------:R-:W-:Y:S01]  /*ab10*/  HMMA.16816.F32 R88, R160, R126, R88 ;  /* 0x0000007ea058723c */ /* 0x000fe20000001858 */
[----:B------:R-:W-:Y:S02]  /*ab20*/  FSEL R134, R108, -INF , !P3 ;  /* 0xff8000006c867808 */ /* 0x000fe40005800000 */
[----:B------:R-:W-:Y:S02]  /*ab30*/  ISETP.GE.AND P3, PT, R133, R68, PT ;  /* 0x000000448500720c */ /* 0x000fe40003f66270 */
[----:B------:R-:W-:Y:S02]  /*ab40*/  FSEL R133, R111, -INF , !P4 ;  /* 0xff8000006f857808 */ /* 0x000fe40006000000 */
[----:B------:R-:W-:-:S02]  /*ab50*/  FSEL R135, R109, -INF , !P4 ;  /* 0xff8000006d877808 */ /* 0x000fc40006000000 */
[----:B------:R-:W2:Y:S01]  /*ab60*/  LDSM.16.M88.4 R108, [R0+0x3000] ;  /* 0x00300000006c783b */ /* 0x000ea20000000200 */
[C---:B------:R-:W-:Y:S02]  /*ab70*/  LOP3.LUT R155, R61.reuse, 0x50, RZ, 0xfc, !PT ;  /* 0x000000503d9b7812 */ /* 0x040fe400078efcff */
[----:B------:R-:W-:Y:S02]  /*ab80*/  LOP3.LUT R157, R61, 0x51, RZ, 0xfc, !PT ;  /* 0x000000513d9d7812 */ /* 0x000fe400078efcff */
[----:B------:R-:W-:Y:S02]  /*ab90*/  FSEL R115, R115, -INF , !P2 ;  /* 0xff80000073737808 */ /* 0x000fe40005000000 */
[----:B------:R-:W-:Y:S02]  /*aba0*/  FSEL R113, R113, -INF , !P2 ;  /* 0xff80000071717808 */ /* 0x000fe40005000000 */
[----:B------:R-:W-:Y:S02]  /*abb0*/  LOP3.LUT R125, R61, 0x68, RZ, 0xfc, !PT ;  /* 0x000000683d7d7812 */ /* 0x000fe400078efcff */
[----:B------:R-:W-:-:S02]  /*abc0*/  ISETP.GE.AND P1, PT, R157, R68, PT ;  /* 0x000000449d00720c */ /* 0x000fc40003f26270 */
[-C--:B------:R-:W-:Y:S02]  /*abd0*/  ISETP.GE.AND P2, PT, R155, R68.reuse, PT ;  /* 0x000000449b00720c */ /* 0x080fe40003f46270 */
[----:B------:R-:W-:Y:S01]  /*abe0*/  FSEL R107, R107, -INF , !P6 ;  /* 0xff8000006b6b7808 */ /* 0x000fe20007000000 */
[C---:B-1----:R-:W-:Y:S01]  /*abf0*/  HMMA.16816.F32 R84, R160.reuse, R116, R84 ;  /* 0x00000074a054723c */ /* 0x042fe20000001854 */
[----:B------:R-:W-:Y:S02]  /*ac00*/  FSEL R105, R105, -INF , !P6 ;  /* 0xff80000069697808 */ /* 0x000fe40007000000 */
[----:B------:R-:W-:Y:S02]  /*ac10*/  ISETP.GE.AND P6, PT, R125, R68, PT ;  /* 0x000000447d00720c */ /* 0x000fe40003fc6270 */
[----:B------:R-:W-:Y:S02]  /*ac20*/  FSEL R124, R102, -INF , !P2 ;  /* 0xff800000667c7808 */ /* 0x000fe40005000000 */
[----:B------:R-:W-:Y:S01]  /*ac30*/  FSEL R126, R100, -INF , !P2 ;  /* 0xff800000647e7808 */ /* 0x000fe20005000000 */
[----:B------:R-:W-:Y:S01]  /*ac40*/  HMMA.16816.F32 R80, R160, R118, R80 ;  /* 0x00000076a050723c */ /* 0x000fe20000001850 */
[----:B------:R-:W-:-:S02]  /*ac50*/  FSEL R125, R103, -INF , !P1 ;  /* 0xff800000677d7808 */ /* 0x000fc40004800000 */
[----:B------:R-:W-:Y:S02]  /*ac60*/  FSEL R127, R101, -INF , !P1 ;  /* 0xff800000657f7808 */ /* 0x000fe40004800000 */
[----:B------:R-:W1:Y:S01]  /*ac70*/  LDSM.16.M88.4 R100, [R0+0x3400] ;  /* 0x003400000064783b */ /* 0x000e620000000200 */
[C---:B------:R-:W-:Y:S02]  /*ac80*/  LOP3.LUT R157, R61.reuse, 0x60, RZ, 0xfc, !PT ;  /* 0x000000603d9d7812 */ /* 0x040fe400078efcff */
[----:B------:R-:W-:Y:S02]  /*ac90*/  LOP3.LUT R117, R61, 0x78, RZ, 0xfc, !PT ;  /* 0x000000783d757812 */ /* 0x000fe400078efcff */
[----:B------:R-:W-:Y:S02]  /*aca0*/  ISETP.GE.AND P4, PT, R157, R68, PT ;  /* 0x000000449d00720c */ /* 0x000fe40003f86270 */
[----:B------:R-:W-:Y:S02]  /*acb0*/  LOP3.LUT R157, R61, 0x61, RZ, 0xfc, !PT ;  /* 0x000000613d9d7812 */ /* 0x000fe400078efcff */
[----:B------:R-:W-:-:S02]  /*acc0*/  FSEL R106, R106, -INF , !P5 ;  /* 0xff8000006a6a7808 */ /* 0x000fc40006800000 */
[----:B------:R-:W-:Y:S01]  /*acd0*/  FSEL R104, R104, -INF , !P5 ;  /* 0xff80000068687808 */ /* 0x000fe20006800000 */
[C---:B--2---:R-:W-:Y:S01]  /*ace0*/  HMMA.16816.F32 R76, R160.reuse, R108, R76 ;  /* 0x0000006ca04c723c */ /* 0x044fe2000000184c */
[----:B------:R-:W-:Y:S02]  /*acf0*/  LOP3.LUT R155, R61, 0x69, RZ, 0xfc, !PT ;  /* 0x000000693d9b7812 */ /* 0x000fe400078efcff */
[----:B------:R-:W-:Y:S02]  /*ad00*/  FSEL R98, R98, -INF , !P0 ;  /* 0xff80000062627808 */ /* 0x000fe40004000000 */
[----:B------:R-:W-:Y:S02]  /*ad10*/  FSEL R96, R96, -INF , !P0 ;  /* 0xff80000060607808 */ /* 0x000fe40004000000 */
[-C--:B------:R-:W-:Y:S01]  /*ad20*/  ISETP.GE.AND P5, PT, R157, R68.reuse, PT ;  /* 0x000000449d00720c */ /* 0x080fe20003fa6270 */
[----:B------:R-:W-:Y:S01]  /*ad30*/  HMMA.16816.F32 R72, R160, R110, R72 ;  /* 0x0000006ea048723c */ /* 0x000fe20000001848 */
[----:B------:R-:W-:-:S02]  /*ad40*/  ISETP.GE.AND P0, PT, R117, R68, PT ;  /* 0x000000447500720c */ /* 0x000fc40003f06270 */
[C---:B------:R-:W-:Y:S02]  /*ad50*/  LOP3.LUT R157, R61.reuse, 0x70, RZ, 0xfc, !PT ;  /* 0x000000703d9d7812 */ /* 0x040fe400078efcff */
        /* <DEDUP_REMOVED lines=9> */
[----:B------:R-:W-:Y:S02]  /*adf0*/  ISETP.GE.AND P4, PT, R117, R68, PT ;  /* 0x000000447500720c */ /* 0x000fe40003f86270 */
[----:B------:R-:W-:Y:S02]  /*ae00*/  LOP3.LUT R157, R61, 0x71, RZ, 0xfc, !PT ;  /* 0x000000713d9d7812 */ /* 0x000fe400078efcff */
[----:B------:R-:W-:-:S02]  /*ae10*/  FSEL R117, R95, -INF , !P5 ;  /* 0xff8000005f757808 */ /* 0x000fc40006800000 */
[----:B------:R-:W-:Y:S01]  /*ae20*/  FSEL R119, R93, -INF , !P5 ;  /* 0xff8000005d777808 */ /* 0x000fe20006800000 */
[----:B------:R-:W-:Y:S01]  /*ae30*/  HMMA.16816.F32 R52, R160, R102, R52 ;  /* 0x00000066a034723c */ /* 0x000fe20000001834 */
[----:B------:R-:W1:Y:S01]  /*ae40*/  LDSM.16.M88.4 R92, [R0+0x3800] ;  /* 0x00380000005c783b */ /* 0x000e620000000200 */
[----:B------:R-:W-:Y:S02]  /*ae50*/  FSEL R91, R91, -INF , !P3 ;  /* 0xff8000005b5b7808 */ /* 0x000fe40005800000 */
[----:B------:R-:W-:Y:S02]  /*ae60*/  FSEL R89, R89, -INF , !P3 ;  /* 0xff80000059597808 */ /* 0x000fe40005800000 */
[-C--:B------:R-:W-:Y:S02]  /*ae70*/  ISETP.GE.AND P3, PT, R109, R68.reuse, PT ;  /* 0x000000446d00720c */ /* 0x080fe40003f66270 */
[----:B------:R-:W-:Y:S02]  /*ae80*/  LOP3.LUT R109, R61, 0x89, RZ, 0xfc, !PT ;  /* 0x000000893d6d7812 */ /* 0x000fe400078efcff */
[----:B------:R-:W-:-:S02]  /*ae90*/  ISETP.GE.AND P1, PT, R157, R68, PT ;  /* 0x000000449d00720c */ /* 0x000fc40003f26270 */
[----:B------:R-:W-:Y:S02]  /*aea0*/  P2R R155, PR, RZ, 0x8 ;  /* 0x00000008ff9b7803 */ /* 0x000fe40000000000 */
[----:B------:R-:W-:Y:S02]  /*aeb0*/  LOP3.LUT R157, R61, 0x80, RZ, 0xfc, !PT ;  /* 0x000000803d9d7812 */ /* 0x000fe400078efcff */
[----:B------:R-:W-:Y:S02]  /*aec0*/  ISETP.GE.AND P3, PT, R109, R68, PT ;  /* 0x000000446d00720c */ /* 0x000fe40003f66270 */
[----:B------:R-:W-:Y:S02]  /*aed0*/  FSEL R108, R86, -INF , !P2 ;  /* 0xff800000566c7808 */ /* 0x000fe40005000000 */
[----:B------:R-:W-:Y:S02]  /*aee0*/  FSEL R110, R84, -INF , !P2 ;  /* 0xff800000546e7808 */ /* 0x000fe40005000000 */
[----:B------:R-:W-:-:S02]  /*aef0*/  FSEL R109, R87, -INF , !P1 ;  /* 0xff800000576d7808 */ /* 0x000fc40004800000 */
[----:B------:R-:W-:Y:S02]  /*af00*/  FSEL R111, R85, -INF , !P1 ;  /* 0xff800000556f7808 */ /* 0x000fe40004800000 */
[----:B------:R-:W2:Y:S01]  /*af10*/  LDSM.16.M88.4 R84, [R0+0x3c00] ;  /* 0x003c00000054783b */ /* 0x000ea20000000200 */
[----:B------:R-:W-:Y:S02]  /*af20*/  LOP3.LUT R101, R61, 0x98, RZ, 0xfc, !PT ;  /* 0x000000983d657812 */ /* 0x000fe400078efcff */
[----:B------:R-:W-:Y:S02]  /*af30*/  ISETP.GE.AND P5, PT, R157, R68, PT ;  /* 0x000000449d00720c */ /* 0x000fe40003fa6270 */
[----:B------:R-:W-:Y:S02]  /*af40*/  LOP3.LUT R157, R61, 0x81, RZ, 0xfc, !PT ;  /* 0x000000813d9d7812 */ /* 0x000fe400078efcff */
[----:B------:R-:W-:Y:S02]  /*af50*/  FSEL R82, R82, -INF , !P0 ;  /* 0xff80000052527808 */ /* 0x000fe40004000000 */
[----:B------:R-:W-:-:S02]  /*af60*/  FSEL R80, R80, -INF , !P0 ;  /* 0xff80000050507808 */ /* 0x000fc40004000000 */
[-C--:B------:R-:W-:Y:S02]  /*af70*/  ISETP.GE.AND P0, PT, R101, R68.reuse, PT ;  /* 0x000000446500720c */ /* 0x080fe40003f06270 */
[----:B------:R-:W-:Y:S02]  /*af80*/  FSEL R90, R90, -INF , !P6 ;  /* 0xff8000005a5a7808 */ /* 0x000fe40007000000 */
[----:B------:R-:W-:Y:S01]  /*af90*/  FSEL R88, R88, -INF , !P6 ;  /* 0xff80000058587808 */ /* 0x000fe20007000000 */
[----:B-1----:R-:W-:Y:S01]  /*afa0*/  HMMA.16816.F32 R48, R160, R92, R48 ;  /* 0x0000005ca030723c */ /* 0x002fe20000001830 */
[----:B------:R-:W-:Y:S02]  /*afb0*/  LOP3.LUT R101, R61, 0x99, RZ, 0xfc, !PT ;  /* 0x000000993d657812 */ /* 0x000fe400078efcff */
[----:B------:R-:W-:Y:S02]  /*afc0*/  ISETP.GE.AND P6, PT, R157, R68, PT ;  /* 0x000000449d00720c */ /* 0x000fe40003fc6270 */
[----:B------:R-:W-:-:S02]  /*afd0*/  FSEL R100, R78, -INF , !P5 ;  /* 0xff8000004e647808 */ /* 0x000fc40006800000 */
[----:B------:R-:W-:Y:S01]  /*afe0*/  FSEL R102, R76, -INF , !P5 ;  /* 0xff8000004c667808 */ /* 0x000fe20006800000 */
[----:B------:R-:W-:Y:S01]  /*aff0*/  HMMA.16816.F32 R44, R160, R94, R44 ;  /* 0x0000005ea02c723c */ /* 0x000fe2000000182c */
[----:B------:R-:W-:Y:S02]  /*b000*/  ISETP.GE.AND P5, PT, R101, R68, PT ;  /* 0x000000446500720c */ /* 0x000fe40003fa6270 */
[----:B------:R-:W-:Y:S02]  /*b010*/  FSEL R101, R79, -INF , !P6 ;  /* 0xff8000004f657808 */ /* 0x000fe40007000000 */
[----:B------:R-:W-:Y:S02]  /*b020*/  FSEL R103, R77, -INF , !P6 ;  /* 0xff8000004d677808 */ /* 0x000fe40007000000 */
[----:B------:R-:W1:Y:S01]  /*b030*/  LDSM.16.M88.4 R76, [R0+0x4000] ;  /* 0x00400000004c783b */ /* 0x000e620000000200 */
[----:B------:R-:W-:Y:S02]  /*b040*/  LOP3.LUT R157, R61, 0x90, RZ, 0xfc, !PT ;  /* 0x000000903d9d7812 */ /* 0x000fe400078efcff */
[----:B------:R-:W-:-:S02]  /*b050*/  FSEL R83, R83, -INF , !P4 ;  /* 0xff80000053537808 */ /* 0x000fc40006000000 */
[----:B------:R-:W-:Y:S02]  /*b060*/  FSEL R81, R81, -INF , !P4 ;  /* 0xff80000051517808 */ /* 0x000fe40006000000 */
[----:B------:R-:W-:Y:S02]  /*b070*/  ISETP.NE.AND P4, PT, R155, RZ, PT ;  /* 0x000000ff9b00720c */ /* 0x000fe40003f85270 */
[----:B------:R-:W-:Y:S01]  /*b080*/  LOP3.LUT R93, R61, 0xa8, RZ, 0xfc, !PT ;  /* 0x000000a83d5d7812 */ /* 0x000fe200078efcff */
[----:B--2---:R-:W-:Y:S01]  /*b090*/  HMMA.16816.F32 R40, R160, R84, R40 ;  /* 0x00000054a028723c */ /* 0x004fe20000001828 */
[----:B------:R-:W-:Y:S02]  /*b0a0*/  ISETP.GE.AND P2, PT, R157, R68, PT ;  /* 0x000000449d00720c */ /* 0x000fe40003f46270 */
        /* <DEDUP_REMOVED lines=9> */
[C---:B------:R-:W-:Y:S02]  /*b140*/  LOP3.LUT R155, R61.reuse, 0xb0, RZ, 0xfc, !PT ;  /* 0x000000b03d9b7812 */ /* 0x040fe400078efcff */
[----:B------:R-:W-:Y:S02]  /*b150*/  LOP3.LUT R85, R61, 0xb1, RZ, 0xfc, !PT ;  /* 0x000000b13d557812 */ /* 0x000fe400078efcff */
[----:B------:R-:W-:Y:S02]  /*b160*/  FSEL R75, R75, -INF , !P3 ;  /* 0xff8000004b4b7808 */ /* 0x000fe40005800000 */
[----:B------:R-:W-:Y:S02]  /*b170*/  FSEL R73, R73, -INF , !P3 ;  /* 0xff80000049497808 */ /* 0x000fe40005800000 */
[----:B------:R-:W-:Y:S02]  /*b180*/  LOP3.LUT R157, R61, 0xa1, RZ, 0xfc, !PT ;  /* 0x000000a13d9d7812 */ /* 0x000fe400078efcff */
[----:B------:R-:W-:Y:S01]  /*b190*/  ISETP.GE.AND P3, PT, R93, R68, PT ;  /* 0x000000445d00720c */ /* 0x000fe20003f66270 */
[----:B-1----:R-:W-:Y:S01]  /*b1a0*/  HMMA.16816.F32 R32, R160, R76, R32 ;  /* 0x0000004ca020723c */ /* 0x002fe20000001820 */
[----:B------:R-:W-:-:S02]  /*b1b0*/  FSEL R92, R58, -INF , !P2 ;  /* 0xff8000003a5c7808 */ /* 0x000fc40005000000 */
[----:B------:R-:W-:Y:S02]  /*b1c0*/  FSEL R94, R56, -INF , !P2 ;  /* 0xff800000385e7808 */ /* 0x000fe40005000000 */
[----:B------:R-:W-:Y:S02]  /*b1d0*/  FSEL R93, R59, -INF , !P1 ;  /* 0xff8000003b5d7808 */ /* 0x000fe40004800000 */
[----:B------:R-:W-:Y:S01]  /*b1e0*/  FSEL R95, R57, -INF , !P1 ;  /* 0xff800000395f7808 */ /* 0x000fe20004800000 */
[----:B------:R-:W-:Y:S01]  /*b1f0*/  HMMA.16816.F32 R28, R160, R78, R28 ;  /* 0x0000004ea01c723c */ /* 0x000fe2000000181c */
[-C--:B------:R-:W-:Y:S01]  /*b200*/  ISETP.GE.AND P2, PT, R155, R68.reuse, PT ;  /* 0x000000449b00720c */ /* 0x080fe20003f46270 */
[----:B------:R-:W1:Y:S01]  /*b210*/  LDSM.16.M88.4 R56, [R0+0x4400] ;  /* 0x004400000038783b */ /* 0x000e620000000200 */
[----:B------:R-:W-:Y:S02]  /*b220*/  ISETP.GE.AND P1, PT, R85, R68, PT ;  /* 0x000000445500720c */ /* 0x000fe40003f26270 */
        /* <DEDUP_REMOVED lines=15> */
[----:B------:R-:W-:Y:S02]  /*b320*/  ISETP.GE.AND P3, PT, R45, R68, PT ;  /* 0x000000442d00720c */ /* 0x000fe40003f66270 */
[----:B------:R-:W2:Y:S01]  /*b330*/  LDSM.16.M88.4 R44, [R0+0x4c00] ;  /* 0x004c0000002c783b */ /* 0x000ea20000000200 */
[----:B------:R-:W-:Y:S02]  /*b340*/  LOP3.LUT R53, R61, 0xb9, RZ, 0xfc, !PT ;  /* 0x000000b93d357812 */ /* 0x000fe400078efcff */
[----:B------:R-:W-:Y:S02]  /*b350*/  FSEL R50, R50, -INF , !P6 ;  /* 0xff80000032327808 */ /* 0x000fe40007000000 */
[----:B------:R-:W-:Y:S01]  /*b360*/  FSEL R48, R48, -INF , !P6 ;  /* 0xff80000030307808 */ /* 0x000fe20007000000 */
[----:B-1----:R-:W-:Y:S01]  /*b370*/  HMMA.16816.F32 R24, R160, R56, R24 ;  /* 0x00000038a018723c */ /* 0x002fe20000001818 */
[----:B------:R-:W-:-:S02]  /*b380*/  FSEL R84, R54, -INF , !P0 ;  /* 0xff80000036547808 */ /* 0x000fc40004000000 */
[----:B------:R-:W-:Y:S02]  /*b390*/  FSEL R156, R52, -INF , !P0 ;  /* 0xff800000349c7808 */ /* 0x000fe40004000000 */
[----:B------:R-:W-:Y:S02]  /*b3a0*/  ISETP.GE.AND P6, PT, R53, R68, PT ;  /* 0x000000443500720c */ /* 0x000fe40003fc6270 */
[----:B------:R-:W1:Y:S01]  /*b3b0*/  LDSM.16.M88.4 R52, [R0+0x4800] ;  /* 0x004800000034783b */ /* 0x000e620000000200 */
[----:B------:R-:W-:Y:S01]  /*b3c0*/  HMMA.16816.F32 R20, R160, R58, R20 ;  /* 0x0000003aa014723c */ /* 0x000fe20000001814 */
[----:B------:R-:W-:Y:S01]  /*b3d0*/  LOP3.LUT R159, R61, 0xb8, RZ, 0xfc, !PT ;  /* 0x000000b83d9f7812 */ /* 0x000fe200078efcff */
[----:B------:R-:W-:-:S04]  /*b3e0*/  DEPBAR.LE SB0, 0x0 ;  /* 0x000080000000791a */ /* 0x000fc80000000000 */
[-C--:B------:R-:W-:Y:S02]  /*b3f0*/  ISETP.GE.AND P0, PT, R159, R68.reuse, PT ;  /* 0x000000449f00720c */ /* 0x080fe40003f06270 */
[C---:B------:R-:W-:Y:S02]  /*b400*/  LOP3.LUT R159, R61.reuse, 0xc8, RZ, 0xfc, !PT ;  /* 0x000000c83d9f7812 */ /* 0x040fe400078efcff */
[----:B------:R-:W-:Y:S02]  /*b410*/  LOP3.LUT R57, R61, 0xd1, RZ, 0xfc, !PT ;  /* 0x000000d13d397812 */ /* 0x000fe400078efcff */
[----:B------:R-:W-:Y:S02]  /*b420*/  ISETP.GE.AND P4, PT, R159, R68, PT ;  /* 0x000000449f00720c */ /* 0x000fe40003f86270 */
[----:B------:R-:W-:Y:S02]  /*b430*/  FSEL R43, R43, -INF , !P1 ;  /* 0xff8000002b2b7808 */ /* 0x000fe40004800000 */
[----:B------:R-:W-:-:S02]  /*b440*/  FSEL R41, R41, -INF , !P1 ;  /* 0xff80000029297808 */ /* 0x000fc40004800000 */
[----:B------:R-:W-:Y:S02]  /*b450*/  LOP3.LUT R159, R61, 0xd8, RZ, 0xfc, !PT ;  /* 0x000000d83d9f7812 */ /* 0x000fe400078efcff */
[-C--:B------:R-:W-:Y:S02]  /*b460*/  ISETP.GE.AND P1, PT, R57, R68.reuse, PT ;  /* 0x000000443900720c */ /* 0x080fe40003f26270 */
[----:B------:R-:W-:Y:S02]  /*b470*/  FSEL R56, R38, -INF , !P0 ;  /* 0xff80000026387808 */ /* 0x000fe40004000000 */
[----:B------:R-:W-:Y:S01]  /*b480*/  FSEL R78, R36, -INF , !P0 ;  /* 0xff800000244e7808 */ /* 0x000fe20004000000 */
[----:B--2---:R-:W-:Y:S01]  /*b490*/  HMMA.16816.F32 R8, R160, R44, R8 ;  /* 0x0000002ca008723c */ /* 0x004fe20000001808 */
[----:B------:R-:W-:Y:S02]  /*b4a0*/  ISETP.GE.AND P0, PT, R159, R68, PT ;  /* 0x000000449f00720c */ /* 0x000fe40003f06270 */
[----:B------:R-:W-:-:S02]  /*b4b0*/  LOP3.LUT R79, R61, 0xd0, RZ, 0xfc, !PT ;  /* 0x000000d03d4f7812 */ /* 0x000fc400078efcff */
[----:B------:R-:W-:Y:S02]  /*b4c0*/  FSEL R44, R22, -INF , !P0 ;  /* 0xff800000162c7808 */ /* 0x000fe40004000000 */
[----:B------:R-:W-:Y:S01]  /*b4d0*/  FSEL R168, R20, -INF , !P0 ;  /* 0xff80000014a87808 */ /* 0x000fe20004000000 */
[C---:B------:R-:W-:Y:S01]  /*b4e0*/  HMMA.16816.F32 R4, R160.reuse, R46, R4 ;  /* 0x0000002ea004723c */ /* 0x040fe20000001804 */
[----:B------:R-:W-:Y:S02]  /*b4f0*/  FSEL R42, R42, -INF , !P2 ;  /* 0xff8000002a2a7808 */ /* 0x000fe40005000000 */
[----:B------:R-:W-:Y:S02]  /*b500*/  FSEL R40, R40, -INF , !P2 ;  /* 0xff80000028287808 */ /* 0x000fe40005000000 */
[----:B------:R-:W-:Y:S02]  /*b510*/  ISETP.GE.AND P2, PT, R79, R68, PT ;  /* 0x000000444f00720c */ /* 0x000fe40003f46270 */
[----:B------:R-:W-:Y:S01]  /*b520*/  FSEL R57, R39, -INF , !P6 ;  /* 0xff80000027397808 */ /* 0x000fe20007000000 */
[----:B-1----:R-:W-:Y:S01]  /*b530*/  HMMA.16816.F32 R12, R160, R54, R12 ;  /* 0x00000036a00c723c */ /* 0x002fe2000000180c */
[----:B------:R-:W-:-:S02]  /*b540*/  FSEL R55, R27, -INF , !P1 ;  /* 0xff8000001b377808 */ /* 0x000fc40004800000 */
[----:B------:R-:W-:Y:S02]  /*b550*/  LOP3.LUT R27, R61, 0xf1, RZ, 0xfc, !PT ;  /* 0x000000f13d1b7812 */ /* 0x000fe400078efcff */
[----:B------:R-:W-:Y:S02]  /*b560*/  FSEL R79, R37, -INF , !P6 ;  /* 0xff800000254f7808 */ /* 0x000fe40007000000 */
[----:B------:R-:W-:Y:S01]  /*b570*/  ISETP.GE.AND P0, PT, R27, R68, PT ;  /* 0x000000441b00720c */ /* 0x000fe20003f06270 */
[----:B------:R-:W-:Y:S01]  /*b580*/  HMMA.16816.F32 R16, R160, R52, R16 ;  /* 0x00000034a010723c */ /* 0x000fe20000001810 */
[----:B------:R-:W-:Y:S02]  /*b590*/  LOP3.LUT R39, R61, 0xd9, RZ, 0xfc, !PT ;  /* 0x000000d93d277812 */ /* 0x000fe400078efcff */
[----:B------:R-:W-:Y:S02]  /*b5a0*/  FSEL R169, R11, -INF , !P0 ;  /* 0xff8000000ba97808 */ /* 0x000fe40004000000 */
[----:B------:R-:W-:-:S02]  /*b5b0*/  FSEL R171, R9, -INF , !P0 ;  /* 0xff80000009ab7808 */ /* 0x000fc40004000000 */
[----:B------:R-:W-:Y:S02]  /*b5c0*/  ISETP.GT.AND P0, PT, R235, R218, PT ;  /* 0x000000daeb00720c */ /* 0x000fe40003f04270 */
[----:B------:R-:W-:Y:S02]  /*b5d0*/  LOP3.LUT R37, R61, 0xe0, RZ, 0xfc, !PT ;  /* 0x000000e03d257812 */ /* 0x000fe400078efcff */
[----:B------:R-:W-:Y:S02]  /*b5e0*/  ISETP.NE.AND P6, PT, R157, RZ, PT ;  /* 0x000000ff9d00720c */ /* 0x000fe40003fc5270 */
[----:B------:R-:W-:Y:S02]  /*b5f0*/  FSEL R59, R35, -INF , !P5 ;  /* 0xff800000233b7808 */ /* 0x000fe40006800000 */
[----:B------:R-:W-:Y:S02]  /*b600*/  FSEL R157, R33, -INF , !P5 ;  /* 0xff800000219d7808 */ /* 0x000fe40006800000 */
[----:B------:R-:W-:-:S02]  /*b610*/  FSEL R53, R31, -INF , !P3 ;  /* 0xff8000001f357808 */ /* 0x000fc40005800000 */
[----:B------:R-:W-:Y:S02]  /*b620*/  FSEL R159, R29, -INF , !P3 ;  /* 0xff8000001d9f7808 */ /* 0x000fe40005800000 */
[----:B------:R-:W-:Y:S02]  /*b630*/  FSEL R54, R26, -INF , !P2 ;  /* 0xff8000001a367808 */ /* 0x000fe40005000000 */
[----:B------:R-:W-:Y:S02]  /*b640*/  FSEL R166, R24, -INF , !P2 ;  /* 0xff80000018a67808 */ /* 0x000fe40005000000 */
[----:B------:R-:W-:Y:S02]  /*b650*/  FSEL R165, R25, -INF , !P1 ;  /* 0xff80000019a57808 */ /* 0x000fe40004800000 */
[C---:B------:R-:W-:Y:S02]  /*b660*/  LOP3.LUT R35, R61.reuse, 0xe1, RZ, 0xfc, !PT ;  /* 0x000000e13d237812 */ /* 0x040fe400078efcff */
[----:B------:R-:W-:-:S02]  /*b670*/  LOP3.LUT R33, R61, 0xe8, RZ, 0xfc, !PT ;  /* 0x000000e83d217812 */ /* 0x000fc400078efcff */
[C---:B------:R-:W-:Y:S02]  /*b680*/  LOP3.LUT R31, R61.reuse, 0xe9, RZ, 0xfc, !PT ;  /* 0x000000e93d1f7812 */ /* 0x040fe400078efcff */
[C---:B------:R-:W-:Y:S02]  /*b690*/  LOP3.LUT R29, R61.reuse, 0xf0, RZ, 0xfc, !PT ;  /* 0x000000f03d1d7812 */ /* 0x040fe400078efcff */
[----:B------:R-:W-:Y:S02]  /*b6a0*/  LOP3.LUT R25, R61, 0xf8, RZ, 0xfc, !PT ;  /* 0x000000f83d197812 */ /* 0x000fe400078efcff */
[-C--:B------:R-:W-:Y:S02]  /*b6b0*/  ISETP.GE.AND P2, PT, R39, R68.reuse, PT ;  /* 0x000000442700720c */ /* 0x080fe40003f46270 */
[----:B------:R-:W-:Y:S02]  /*b6c0*/  ISETP.GE.AND P1, PT, R37, R68, PT ;  /* 0x000000442500720c */ /* 0x000fe40003f26270 */
[----:B------:R-:W-:-:S02]  /*b6d0*/  LOP3.LUT R61, R61, 0xf9, RZ, 0xfc, !PT ;  /* 0x000000f93d3d7812 */ /* 0x000fc400078efcff */
[----:B------:R-:W-:Y:S02]  /*b6e0*/  FSEL R58, R34, -INF , !P6 ;  /* 0xff800000223a7808 */ /* 0x000fe40007000000 */
[----:B------:R-:W-:Y:S02]  /*b6f0*/  FSEL R158, R32, -INF , !P6 ;  /* 0xff800000209e7808 */ /* 0x000fe40007000000 */
[----:B------:R-:W-:Y:S02]  /*b700*/  FSEL R52, R30, -INF , !P4 ;  /* 0xff8000001e347808 */ /* 0x000fe40006000000 */
[----:B------:R-:W-:Y:S02]  /*b710*/  FSEL R164, R28, -INF , !P4 ;  /* 0xff8000001ca47808 */ /* 0x000fe40006000000 */
[----:B------:R-:W-:Y:S02]  /*b720*/  FSEL R45, R23, -INF , !P2 ;  /* 0xff800000172d7808 */ /* 0x000fe40005000000 */
[----:B------:R-:W-:-:S02]  /*b730*/  FSEL R167, R21, -INF , !P2 ;  /* 0xff80000015a77808 */ /* 0x000fc40005000000 */
[----:B------:R-:W-:Y:S02]  /*b740*/  FSEL R46, R18, -INF , !P1 ;  /* 0xff800000122e7808 */ /* 0x000fe40004800000 */
[----:B------:R-:W-:Y:S01]  /*b750*/  FSEL R160, R16, -INF , !P1 ;  /* 0xff80000010a07808 */ /* 0x000fe20004800000 */
[----:B------:R-:W-:Y:S01]  /*b760*/  BAR.SYNC.DEFER_BLOCKING 0x0 ;  /* 0x0000000000007b1d */ /* 0x000fe20000010000 */
[-C--:B------:R-:W-:Y:S02]  /*b770*/  ISETP.GE.AND P6, PT, R35, R68.reuse, PT ;  /* 0x000000442300720c */ /* 0x080fe40003fc6270 */
[-C--:B------:R-:W-:Y:S02]  /*b780*/  ISETP.GE.AND P5, PT, R33, R68.reuse, PT ;  /* 0x000000442100720c */ /* 0x080fe40003fa6270 */
[-C--:B------:R-:W-:Y:S02]  /*b790*/  ISETP.GE.AND P4, PT, R31, R68.reuse, PT ;  /* 0x000000441f00720c */ /* 0x080fe40003f86270 */
[----:B------:R-:W-:-:S02]  /*b7a0*/  ISETP.GE.AND P3, PT, R29, R68, PT ;  /* 0x000000441d00720c */ /* 0x000fc40003f66270 */
[-C--:B------:R-:W-:Y:S02]  /*b7b0*/  ISETP.GE.AND P2, PT, R25, R68.reuse, PT ;  /* 0x000000441900720c */ /* 0x080fe40003f46270 */
[----:B------:R-:W-:Y:S02]  /*b7c0*/  ISETP.GE.AND P1, PT, R61, R68, PT ;  /* 0x000000443d00720c */ /* 0x000fe40003f26270 */
        /* <DEDUP_REMOVED lines=26> */
.L_x_3583:
        /* <DEDUP_REMOVED lines=21> */
[----:B------:R-:W-:Y:S01]  /*bac0*/  IMAD R13, R7, R5, R0 ;  /* 0x00000005070d7224 */ /* 0x000fe200078e0200 */
[----:B------:R-:W-:Y:S01]  /*bad0*/  LOP3.LUT R0, RZ, R11, RZ, 0x33, !PT ;  /* 0x0000000bff007212 */ /* 0x000fe200078e33ff */
        /* <DEDUP_REMOVED lines=8> */
[----:B------:R-:W-:Y:S01]  /*bb60*/  ISETP.NE.AND P0, PT, R11, RZ, PT ;  /* 0x000000ff0b00720c */ /* 0x000fe20003f05270 */
[----:B------:R-:W2:Y:S01]  /*bb70*/  LD.E.64 R12, desc[UR4][R148.64+0x20] ;  /* 0x00002004940c7980 */ /* 0x000ea2000c101b00 */
        /* <DEDUP_REMOVED lines=27> */
.L_x_3584:
[----:B------:R-:W-:Y:S05]  /*bd30*/  BSYNC.RECONVERGENT B0 ;  /* 0x0000000000007941 */ /* 0x000fea0003800200 */
.L_x_3582:
        /* <DEDUP_REMOVED lines=29> */
.L_x_3581:
[----:B------:R-:W-:Y:S05]  /*bf10*/  BSYNC.RECONVERGENT B1 ;  /* 0x0000000000017941 */ /* 0x000fea0003800200 */
.L_x_3580:
[----:B-1----:R-:W2:Y:S01]  /*bf20*/  LD.E R67, desc[UR4][R148.64+0xdc] ;  /* 0x0000dc0494437980 */ /* 0x002ea2000c101900 */
[----:B------:R-:W-:Y:S01]  /*bf30*/  FMNMX3.FTZ R8, R69, R150, R138, !PT ;  /* 0x0000009645087276 */ /* 0x000fe2000781008a */
        /* <DEDUP_REMOVED lines=73> */
[----:B------:R-:W-:-:S04]  /*c3d0*/  LEA R212, R212, UR6, 0x1 ;  /* 0x00000006d4d47c11 */ /* 0x000fc8000f8e08ff */
[----:B------:R-:W-:Y:S01]  /*c3e0*/  IADD3 R3, PT, PT, R3, R212, RZ ;  /* 0x000000d403037210 */ /* 0x000fe20007ffe0ff */
[----:B------:R-:W-:Y:S01]  /*c3f0*/  LDSM.16.MT88.4 R12, [R212+0x5400] ;  /* 0x00540000d40c783b */ /* 0x000fe20000004200 */
[----:B-1----:R-:W-:-:S03]  /*c400*/  FMNMX.FTZ R9, R8, R9, !PT ;  /* 0x0000000908097209 */ /* 0x002fc60007810000 */
[----:B------:R-:W-:Y:S01]  /*c410*/  LDSM.16.MT88.4 R24, [R3+0x5400] ;  /* 0x005400000318783b */ /* 0x000fe20000004200 */
[----:B---3--:R-:W-:-:S03]  /*c420*/  FMNMX.FTZ R5, R6, R5, !PT ;  /* 0x0000000506057209 */ /* 0x008fc60007810000 */
[----:B------:R-:W1:Y:S04]  /*c430*/  SHFL.BFLY PT, R0, R9, 0x1, 0x1f ;  /* 0x0c201f0009007f89 */ /* 0x000e6800000e0000 */
[----:B------:R-:W3:Y:S04]  /*c440*/  SHFL.BFLY PT, R4, R5, 0x1, 0x1f ;  /* 0x0c201f0005047f89 */ /* 0x000ee800000e0000 */
[----:B------:R-:W-:Y:S04]  /*c450*/  LDSM.16.MT88.4 R32, [R212+0x5800] ;  /* 0x00580000d420783b */ /* 0x000fe80000004200 */
[----:B------:R-:W-:Y:S01]  /*c460*/  LDSM.16.MT88.4 R36, [R212+0x5c00] ;  /* 0x005c0000d424783b */ /* 0x000fe20000004200 */
[----:B-1----:R-:W-:-:S03]  /*c470*/  FMNMX.FTZ R0, R9, R0, !PT ;  /* 0x0000000009007209 */ /* 0x002fc60007810000 */
[----:B------:R-:W-:Y:S01]  /*c480*/  LDSM.16.MT88.4 R8, [R3+0x5000] ;  /* 0x005000000308783b */ /* 0x000fe20000004200 */
        /* <DEDUP_REMOVED lines=30> */
[-CC-:B------:R-:W-:Y:S01]  /*c670*/  FFMA.FTZ R122, R122, R67.reuse, -R60.reuse ;  /* 0x000000437a7a7223 */ /* 0x180fe2000001083c */
[-C--:B------:R-:W-:Y:S01]  /*c680*/  FFMA.FTZ R123, R123, R67.reuse, -R60 ;  /* 0x000000437b7b7223 */ /* 0x080fe2000001083c */
[-CC-:B------:R-:W-:Y:S01]  /*c690*/  FFMA.FTZ R152, R154, R67.reuse, -R66.reuse ;  /* 0x000000439a987223 */ /* 0x180fe20000010842 */
[----:B------:R-:W-:Y:S01]  /*c6a0*/  MUFU.EX2 R70, R70 ;  /* 0x0000004600467308 */ /* 0x000fe20000000800 */
[-CC-:B------:R-:W-:Y:S01]  /*c6b0*/  FFMA.FTZ R153, R153, R67.reuse, -R66.reuse ;  /* 0x0000004399997223 */ /* 0x180fe20000010842 */
[----:B--2---:R-:W-:Y:S01]  /*c6c0*/  F2FP.F16.F32.PACK_AB R17, R69, R64 ;  /* 0x000000404511723e */ /* 0x004fe200000000ff */
[-CC-:B------:R-:W-:Y:S01]  /*c6d0*/  FFMA.FTZ R120, R120, R67.reuse, -R66.reuse ;  /* 0x0000004378787223 */ /* 0x180fe20000010842 */
[----:B------:R-:W2:Y:S01]  /*c6e0*/  MUFU.EX2 R71, R71 ;  /* 0x0000004700477308 */ /* 0x000ea20000000800 */
[-C--:B------:R-:W-:Y:S01]  /*c6f0*/  FFMA.FTZ R121, R121, R67.reuse, -R66 ;  /* 0x0000004379797223 */ /* 0x080fe20000010842 */
        /* <DEDUP_REMOVED lines=10> */
[----:B------:R-:W-:Y:S01]  /*c7a0*/  MUFU.EX2 R144, R144 ;  /* 0x0000009000907308 */ /* 0x000fe20000000800 */
[-CC-:B------:R-:W-:Y:S01]  /*c7b0*/  FFMA.FTZ R115, R115, R67.reuse, -R60.reuse ;  /* 0x0000004373737223 */ /* 0x180fe2000001083c */
[-CC-:B------:R-:W-:Y:S01]  /*c7c0*/  FFMA.FTZ R132, R132, R67.reuse, -R60.reuse ;  /* 0x0000004384847223 */ /* 0x180fe2000001083c */
[-CC-:B------:R-:W-:Y:S01]  /*c7d0*/  FFMA.FTZ R133, R133, R67.reuse, -R60.reuse ;  /* 0x0000004385857223 */ /* 0x180fe2000001083c */
[----:B------:R-:W-:Y:S01]  /*c7e0*/  MUFU.EX2 R145, R145 ;  /* 0x0000009100917308 */ /* 0x000fe20000000800 */
[-C--:B------:R-:W-:Y:S01]  /*c7f0*/  FFMA.FTZ R106, R106, R67.reuse, -R60 ;  /* 0x000000436a6a7223 */ /* 0x080fe2000001083c */
[----:B--2---:R-:W-:Y:S01]  /*c800*/  F2FP.F16.F32.PACK_AB R16, R71, R70 ;  /* 0x000000464710723e */ /* 0x004fe200000000ff */
[-CC-:B------:R-:W-:Y:S01]  /*c810*/  FFMA.FTZ R134, R134, R67.reuse, -R66.reuse ;  /* 0x0000004386867223 */ /* 0x180fe20000010842 */
[----:B------:R-:W-:Y:S01]  /*c820*/  MUFU.EX2 R130, R130 ;  /* 0x0000008200827308 */ /* 0x000fe20000000800 */
[--C-:B------:R-:W-:Y:S01]  /*c830*/  FFMA.FTZ R135, R135, R67, -R66.reuse ;  /* 0x0000004387877223 */ /* 0x100fe20000010842 */
[----:B---3--:R-:W-:Y:S01]  /*c840*/  F2FP.F16.F32.PACK_AB R18, R136, R137 ;  /* 0x000000898812723e */ /* 0x008fe200000000ff */
[-CC-:B------:R-:W-:Y:S01]  /*c850*/  FFMA.FTZ R104, R104, R67.reuse, -R66.reuse ;  /* 0x0000004368687223 */ /* 0x180fe20000010842 */
[----:B------:R-:W-:Y:S01]  /*c860*/  MUFU.EX2 R146, R146 ;  /* 0x0000009200927308 */ /* 0x000fe20000000800 */
[-C--:B------:R-:W-:Y:S01]  /*c870*/  FFMA.FTZ R105, R105, R67.reuse, -R66 ;  /* 0x0000004369697223 */ /* 0x080fe20000010842 */
[-CC-:B------:R-:W-:Y:S01]  /*c880*/  FFMA.FTZ R107, R107, R67.reuse, -R60.reuse ;  /* 0x000000436b6b7223 */ /* 0x180fe2000001083c */
[-CC-:B------:R-:W-:Y:S01]  /*c890*/  FFMA.FTZ R124, R124, R67.reuse, -R60.reuse ;  /* 0x000000437c7c7223 */ /* 0x180fe2000001083c */
[----:B------:R-:W2:Y:S01]  /*c8a0*/  MUFU.EX2 R147, R147 ;  /* 0x0000009300937308 */ /* 0x000ea20000000800 */
[C---:B-1----:R-:W-:Y:S01]  /*c8b0*/  HMMA.16816.F32 R20, R16.reuse, R4, RZ ;  /* 0x000000041014723c */ /* 0x042fe200000018ff */
[-CC-:B------:R-:W-:Y:S01]  /*c8c0*/  FFMA.FTZ R125, R125, R67.reuse, -R60.reuse ;  /* 0x000000437d7d7223 */ /* 0x180fe2000001083c */
[-CC-:B------:R-:W-:Y:S01]  /*c8d0*/  FFMA.FTZ R98, R98, R67.reuse, -R60.reuse ;  /* 0x0000004362627223 */ /* 0x180fe2000001083c */
[----:B------:R-:W-:Y:S01]  /*c8e0*/  MUFU.EX2 R128, R128 ;  /* 0x0000008000807308 */ /* 0x000fe20000000800 */
[-C--:B------:R-:W-:Y:S01]  /*c8f0*/  FFMA.FTZ R99, R99, R67.reuse, -R60 ;  /* 0x0000004363637223 */ /* 0x080fe2000001083c */
[-CC-:B------:R-:W-:Y:S01]  /*c900*/  FFMA.FTZ R126, R126, R67.reuse, -R66.reuse ;  /* 0x000000437e7e7223 */ /* 0x180fe20000010842 */
[-CC-:B------:R-:W-:Y:S01]  /*c910*/  FFMA.FTZ R127, R127, R67.reuse, -R66.reuse ;  /* 0x000000437f7f7223 */ /* 0x180fe20000010842 */
[----:B------:R-:W1:Y:S01]  /*c920*/  MUFU.EX2 R129, R129 ;  /* 0x0000008100817308 */ /* 0x000e620000000800 */
[C---:B------:R-:W-:Y:S01]  /*c930*/  HMMA.16816.F32 R4, R16.reuse, R6, RZ ;  /* 0x000000061004723c */ /* 0x040fe200000018ff */
[-CC-:B------:R-:W-:Y:S01]  /*c940*/  FFMA.FTZ R96, R96, R67.reuse, -R66.reuse ;  /* 0x0000004360607223 */ /* 0x180fe20000010842 */
[-C--:B------:R-:W-:Y:S01]  /*c950*/  FFMA.FTZ R97, R97, R67.reuse, -R66 ;  /* 0x0000004361617223 */ /* 0x080fe20000010842 */
[----:B------:R-:W3:Y:S01]  /*c960*/  MUFU.EX2 R131, R131 ;  /* 0x0000008300837308 */ /* 0x000ee20000000800 */
[-CC-:B------:R-:W-:Y:S01]  /*c970*/  FFMA.FTZ R116, R116, R67.reuse, -R60.reuse ;  /* 0x0000004374747223 */ /* 0x180fe2000001083c */
[-CC-:B------:R-:W-:Y:S01]  /*c980*/  FFMA.FTZ R117, R117, R67.reuse, -R60.reuse ;  /* 0x0000004375757223 */ /* 0x180fe2000001083c */
[-C--:B------:R-:W-:Y:S01]  /*c990*/  FFMA.FTZ R90, R90, R67.reuse, -R60 ;  /* 0x000000435a5a7223 */ /* 0x080fe2000001083c */
[----:B------:R-:W-:Y:S01]  /*c9a0*/  MUFU.EX2 R150, R150 ;  /* 0x0000009600967308 */ /* 0x000fe20000000800 */
[C---:B------:R-:W-:Y:S01]  /*c9b0*/  HMMA.16816.F32 R28, R16.reuse, R8, RZ ;  /* 0x00000008101c723c */ /* 0x040fe200000018ff */
[-CC-:B------:R-:W-:Y:S01]  /*c9c0*/  FFMA.FTZ R118, R118, R67.reuse, -R66.reuse ;  /* 0x0000004376767223 */ /* 0x180fe20000010842 */
[-CC-:B------:R-:W-:Y:S01]  /*c9d0*/  FFMA.FTZ R119, R119, R67.reuse, -R66.reuse ;  /* 0x0000004377777223 */ /* 0x180fe20000010842 */
[----:B------:R-:W-:Y:S01]  /*c9e0*/  MUFU.EX2 R151, R151 ;  /* 0x0000009700977308 */ /* 0x000fe20000000800 */
[-CC-:B------:R-:W-:Y:S01]  /*c9f0*/  FFMA.FTZ R88, R88, R67.reuse, -R66.reuse ;  /* 0x0000004358587223 */ /* 0x180fe20000010842 */
[-C--:B------:R-:W-:Y:S01]  /*ca00*/  FFMA.FTZ R89, R89, R67.reuse, -R66 ;  /* 0x0000004359597223 */ /* 0x080fe20000010842 */
[-CC-:B------:R-:W-:Y:S01]  /*ca10*/  FFMA.FTZ R91, R91, R67.reuse, -R60.reuse ;  /* 0x000000435b5b7223 */ /* 0x180fe2000001083c */
[----:B------:R-:W-:Y:S01]  /*ca20*/  MUFU.EX2 R122, R122 ;  /* 0x0000007a007a7308 */ /* 0x000fe20000000800 */
[----:B------:R-:W-:Y:S01]  /*ca30*/  HMMA.16816.F32 R8, R16, R10, RZ ;  /* 0x0000000a1008723c */ /* 0x000fe200000018ff */
[----:B--2---:R-:W-:Y:S01]  /*ca40*/  F2FP.F16.F32.PACK_AB R16, R147, R146 ;  /* 0x000000929310723e */ /* 0x004fe200000000ff */
[-CC-:B------:R-:W-:Y:S01]  /*ca50*/  FFMA.FTZ R108, R108, R67.reuse, -R60.reuse ;  /* 0x000000436c6c7223 */ /* 0x180fe2000001083c */
[----:B------:R-:W-:Y:S01]  /*ca60*/  F2FP.F16.F32.PACK_AB R17, R145, R144 ;  /* 0x000000909111723e */ /* 0x000fe200000000ff */
[----:B------:R-:W-:Y:S01]  /*ca70*/  MUFU.EX2 R123, R123 ;  /* 0x0000007b007b7308 */ /* 0x000fe20000000800 */
[----:B-1----:R-:W-:Y:S01]  /*ca80*/  F2FP.F16.F32.PACK_AB R18, R129, R128 ;  /* 0x000000808112723e */ /* 0x002fe200000000ff */
[-CC-:B------:R-:W-:Y:S01]  /*ca90*/  FFMA.FTZ R109, R109, R67.reuse, -R60.reuse ;  /* 0x000000436d6d7223 */ /* 0x180fe2000001083c */
[----:B---3--:R-:W-:Y:S01]  /*caa0*/  F2FP.F16.F32.PACK_AB R19, R131, R130 ;  /* 0x000000828313723e */ /* 0x008fe200000000ff */
[----:B------:R-:W-:Y:S01]  /*cab0*/  MUFU.EX2 R152, R152 ;  /* 0x0000009800987308 */ /* 0x000fe20000000800 */
[-C--:B------:R-:W-:Y:S01]  /*cac0*/  FFMA.FTZ R82, R82, R67.reuse, -R60 ;  /* 0x0000004352527223 */ /* 0x080fe2000001083c */
        /* <DEDUP_REMOVED lines=9> */
[-CC-:B------:R-:W-:Y:S01]  /*cb60*/  FFMA.FTZ R101, R101, R67.reuse, -R60.reuse ;  /* 0x0000004365657223 */ /* 0x180fe2000001083c */
[----:B------:R-:W2:Y:S01]  /*cb70*/  MUFU.EX2 R121, R121 ;  /* 0x0000007900797308 */ /* 0x000ea20000000800 */
[-CC-:B------:R-:W-:Y:S01]  /*cb80*/  FFMA.FTZ R74, R74, R67.reuse, -R60.reuse ;  /* 0x000000434a4a7223 */ /* 0x180fe2000001083c */
[C---:B------:R-:W-:Y:S01]  /*cb90*/  HMMA.16816.F32 R4, R16.reuse, R14, R4 ;  /* 0x0000000e1004723c */ /* 0x040fe20000001804 */
[----:B------:R-:W3:Y:S01]  /*cba0*/  LDSM.16.MT88.4 R12, [R3+0x5800] ;  /* 0x00580000030c783b */ /* 0x000ee20000004200 */
[----:B------:R-:W-:Y:S01]  /*cbb0*/  MUFU.EX2 R140, R140 ;  /* 0x0000008c008c7308 */ /* 0x000fe20000000800 */
[-C--:B------:R-:W-:Y:S01]  /*cbc0*/  FFMA.FTZ R75, R75, R67.reuse, -R60 ;  /* 0x000000434b4b7223 */ /* 0x080fe2000001083c */
[-CC-:B------:R-:W-:Y:S01]  /*cbd0*/  FFMA.FTZ R102, R102, R67.reuse, -R66.reuse ;  /* 0x0000004366667223 */ /* 0x180fe20000010842 */
[-CC-:B------:R-:W-:Y:S01]  /*cbe0*/  FFMA.FTZ R103, R103, R67.reuse, -R66.reuse ;  /* 0x0000004367677223 */ /* 0x180fe20000010842 */
[----:B------:R-:W-:Y:S01]  /*cbf0*/  MUFU.EX2 R141, R141 ;  /* 0x0000008d008d7308 */ /* 0x000fe20000000800 */
[-CC-:B------:R-:W-:Y:S01]  /*cc00*/  FFMA.FTZ R72, R72, R67.reuse, -R66.reuse ;  /* 0x0000004348487223 */ /* 0x180fe20000010842 */
[C---:B------:R-:W-:Y:S01]  /*cc10*/  HMMA.16816.F32 R28, R16.reuse, R24, R28 ;  /* 0x00000018101c723c */ /* 0x040fe2000000181c */
[-CC-:B------:R-:W-:Y:S01]  /*cc20*/  FFMA.FTZ R73, R73, R67.reuse, -R66.reuse ;  /* 0x0000004349497223 */ /* 0x180fe20000010842 */
[----:B------:R-:W-:Y:S01]  /*cc30*/  MUFU.EX2 R114, R114 ;  /* 0x0000007200727308 */ /* 0x000fe20000000800 */
[-CC-:B------:R-:W-:Y:S01]  /*cc40*/  FFMA.FTZ R154, R156, R67.reuse, -R66.reuse ;  /* 0x000000439c9a7223 */ /* 0x180fe20000010842 */
[-C--:B------:R-:W-:Y:S01]  /*cc50*/  FFMA.FTZ R156, R155, R67.reuse, -R66 ;  /* 0x000000439b9c7223 */ /* 0x080fe20000010842 */
        /* <DEDUP_REMOVED lines=13> */
[-C--:B------:R-:W-:Y:S01]  /*cd30*/  FFMA.FTZ R95, R95, R67.reuse, -R66 ;  /* 0x000000435f5f7223 */ /* 0x080fe20000010842 */
[-CC-:B------:R-:W-:Y:S01]  /*cd40*/  FFMA.FTZ R155, R85, R67.reuse, -R60.reuse ;  /* 0x00000043559b7223 */ /* 0x180fe2000001083c */
[----:B------:R-:W2:Y:S01]  /*cd50*/  MUFU.EX2 R113, R113 ;  /* 0x0000007100717308 */ /* 0x000ea20000000800 */
        /* <DEDUP_REMOVED lines=49> */
[-CC-:B------:R-:W-:Y:S01]  /*d070*/  FFMA.FTZ R56, R41, R67.reuse, -R66.reuse ;  /* 0x0000004329387223 */ /* 0x180fe20000010842 */
[----:B------:R-:W-:Y:S01]  /*d080*/  FADD.FTZ R122, R122, R151 ;  /* 0x000000977a7a7221 */ /* 0x000fe20000010000 */
[----:B------:R-:W-:Y:S01]  /*d090*/  FADD.FTZ R120, R120, R153 ;  /* 0x0000009978787221 */ /* 0x000fe20000010000 */
[----:B------:R-:W-:Y:S01]  /*d0a0*/  MUFU.EX2 R99, R99 ;  /* 0x0000006300637308 */ /* 0x000fe20000000800 */
[C---:B-1----:R-:W-:Y:S01]  /*d0b0*/  HMMA.16816.F32 R28, R12.reuse, R24, R28 ;  /* 0x000000180c1c723c */ /* 0x042fe2000000181c */
[-C--:B------:R-:W-:Y:S01]  /*d0c0*/  FFMA.FTZ R79, R79, R67.reuse, -R66 ;  /* 0x000000434f4f7223 */ /* 0x080fe20000010842 */
[----:B------:R-:W-:Y:S01]  /*d0d0*/  FADD.FTZ R123, R123, R122 ;  /* 0x0000007a7b7b7221 */ /* 0x000fe20000010000 */
[----:B------:R-:W-:Y:S01]  /*d0e0*/  MUFU.EX2 R126, R126 ;  /* 0x0000007e007e7308 */ /* 0x000fe20000000800 */
[----:B------:R-:W-:Y:S01]  /*d0f0*/  FADD.FTZ R121, R121, R120 ;  /* 0x0000007879797221 */ /* 0x000fe20000010000 */
[-C--:B------:R-:W-:Y:S01]  /*d100*/  FFMA.FTZ R58, R58, R67.reuse, -R60 ;  /* 0x000000433a3a7223 */ /* 0x080fe2000001083c */
        /* <DEDUP_REMOVED lines=23> */
[-CC-:B------:R-:W-:Y:S01]  /*d280*/  FFMA.FTZ R70, R157, R67.reuse, -R66.reuse ;  /* 0x000000439d467223 */ /* 0x180fe20000010842 */
[C---:B------:R-:W-:Y:S01]  /*d290*/  HMMA.16816.F32 R4, R12.reuse, R18, R4 ;  /* 0x000000120c04723c */ /* 0x040fe20000001804 */
[----:B------:R-:W4:Y:S01]  /*d2a0*/  LDSM.16.MT88.4 R16, [R3+0x6400] ;  /* 0x006400000310783b */ /* 0x000f220000004200 */
[----:B------:R-:W-:Y:S01]  /*d2b0*/  MUFU.EX2 R118, R118 ;  /* 0x0000007600767308 */ /* 0x000fe20000000800 */
[-CC-:B------:R-:W-:Y:S01]  /*d2c0*/  FFMA.FTZ R159, R159, R67.reuse, -R66.reuse ;  /* 0x000000439f9f7223 */ /* 0x180fe20000010842 */
[----:B------:R-:W-:Y:S01]  /*d2d0*/  FADD.FTZ R132, R132, R115 ;  /* 0x0000007384847221 */ /* 0x000fe20000010000 */
[----:B------:R-:W-:Y:S01]  /*d2e0*/  FADD.FTZ R134, R134, R113 ;  /* 0x0000007186867221 */ /* 0x000fe20000010000 */
[----:B------:R-:W5:Y:S01]  /*d2f0*/  MUFU.EX2 R119, R119 ;  /* 0x0000007700777308 */ /* 0x000f620000000800 */
[-C--:B------:R-:W-:Y:S01]  /*d300*/  FFMA.FTZ R167, R167, R67.reuse, -R66 ;  /* 0x00000043a7a77223 */ /* 0x080fe20000010842 */
        /* <DEDUP_REMOVED lines=35> */
[-C--:B------:R-:W-:Y:S01]  /*d540*/  FFMA.FTZ R163, R163, R67.reuse, -R66 ;  /* 0x00000043a3a37223 */ /* 0x080fe20000010842 */
[----:B------:R-:W-:Y:S01]  /*d550*/  MUFU.EX2 R80, R80 ;  /* 0x0000005000507308 */ /* 0x000fe20000000800 */
[----:B------:R-:W-:Y:S01]  /*d560*/  LDSM.16.MT88.4 R140, [R212+0x8c00] ;  /* 0x008c0000d48c783b */ /* 0x000fe20000004200 */
[-C--:B------:R-:W-:Y:S01]  /*d570*/  FFMA.FTZ R170, R170, R67.reuse, -R60 ;  /* 0x00000043aaaa7223 */ /* 0x080fe2000001083c */
[C---:B----4-:R-:W-:Y:S01]  /*d580*/  HMMA.16816.F32 R28, R12.reuse, R16, R28 ;  /* 0x000000100c1c723c */ /* 0x050fe2000000181c */
[----:B------:R-:W3:Y:S01]  /*d590*/  MUFU.EX2 R81, R81 ;  /* 0x0000005100517308 */ /* 0x000ee20000000800 */
[----:B------:R-:W-:Y:S01]  /*d5a0*/  FFMA.FTZ R171, R171, R67, -R66 ;  /* 0x00000043abab7223 */ /* 0x000fe20000010842 */
[----:B------:R-:W-:Y:S01]  /*d5b0*/  LDSM.16.MT88.4 R132, [R3+0x8c00] ;  /* 0x008c00000384783b */ /* 0x000fe20000004200 */
[----:B------:R-:W-:Y:S01]  /*d5c0*/  ISETP.GE.AND P0, PT, R65, R218, PT ;  /* 0x000000da4100720c */ /* 0x000fe20003f06270 */
        /* <DEDUP_REMOVED lines=47> */
[----:B------:R-:W-:Y:S02]  /*d8c0*/  FADD.FTZ R81, R81, R80 ;  /* 0x0000005051517221 */ /* 0x000fe40000010000 */
[C---:B------:R-:W-:Y:S01]  /*d8d0*/  HMMA.16816.F32 R4, R12.reuse, R18, R4 ;  /* 0x000000120c04723c */ /* 0x040fe20000001804 */
[----:B------:R-:W3:Y:S01]  /*d8e0*/  LDSM.16.MT88.4 R16, [R3+0x7000] ;  /* 0x007000000310783b */ /* 0x000ee20000004200 */
[----:B------:R-:W4:Y:S04]  /*d8f0*/  MUFU.EX2 R85, R156 ;  /* 0x0000009c00557308 */ /* 0x000f280000000800 */
        /* <DEDUP_REMOVED lines=8> */
[----:B------:R2:W-:Y:S01]  /*d980*/  MUFU.EX2 R43, R64 ;  /* 0x00000040002b7308 */ /* 0x0005e20000000800 */
[----:B-----5:R-:W-:Y:S01]  /*d990*/  F2FP.F16.F32.PACK_AB R14, R73, R72 ;  /* 0x00000048490e723e */ /* 0x020fe200000000ff */
        /* <DEDUP_REMOVED lines=9> */
[-C--:B------:R-:W-:Y:S01]  /*da30*/  FFMA.FTZ R51, R77, R67.reuse, -R60 ;  /* 0x000000434d337223 */ /* 0x080fe2000001083c */
[----:B------:R4:W-:Y:S01]  /*da40*/  MUFU.EX2 R40, R71 ;  /* 0x0000004700287308 */ /* 0x0009e20000000800 */
[-C--:B--2---:R-:W-:Y:S01]  /*da50*/  FFMA.FTZ R64, R78, R67.reuse, -R66 ;  /* 0x000000434e407223 */ /* 0x084fe20000010842 */
[-CC-:B------:R-:W-:Y:S01]  /*da60*/  FFMA.FTZ R77, R53, R67.reuse, -R60.reuse ;  /* 0x00000043354d7223 */ /* 0x180fe2000001083c */
[----:B------:R-:W-:Y:S01]  /*da70*/  FADD.FTZ R74, R74, R101 ;  /* 0x000000654a4a7221 */ /* 0x000fe20000010000 */
[----:B------:R-:W-:Y:S01]  /*da80*/  MUFU.EX2 R56, R56 ;  /* 0x0000003800387308 */ /* 0x000fe20000000800 */
[----:B------:R-:W-:Y:S01]  /*da90*/  HMMA.16816.F32 R4, R12, R34, R4 ;  /* 0x000000220c04723c */ /* 0x000fe20000001804 */
[-C--:B-----5:R-:W-:Y:S01]  /*daa0*/  FFMA.FTZ R69, R57, R67.reuse, -R60 ;  /* 0x0000004339457223 */ /* 0x0a0fe2000001083c */
[----:B------:R-:W-:Y:S01]  /*dab0*/  FADD.FTZ R75, R75, R74 ;  /* 0x0000004a4b4b7221 */ /* 0x000fe20000010000 */
[----:B------:R-:W-:Y:S01]  /*dac0*/  MUFU.EX2 R51, R51 ;  /* 0x0000003300337308 */ /* 0x000fe20000000800 */
[-C--:B------:R-:W-:Y:S01]  /*dad0*/  FFMA.FTZ R74, R161, R67.reuse, -R60 ;  /* 0x00000043a14a7223 */ /* 0x080fe2000001083c */
[----:B------:R-:W-:-:S02]  /*dae0*/  FFMA.FTZ R78, R61, R67, -R66 ;  /* 0x000000433d4e7223 */ /* 0x000fc40000010842 */
[----:B------:R-:W-:Y:S01]  /*daf0*/  MUFU.EX2 R64, R64 ;  /* 0x0000004000407308 */ /* 0x000fe20000000800 */
[C---:B---3--:R-:W-:Y:S01]  /*db00*/  HMMA.16816.F32 R28, R12.reuse, R16, R28 ;  /* 0x000000100c1c723c */ /* 0x048fe2000000181c */
[-C--:B----4-:R-:W-:Y:S02]  /*db10*/  FFMA.FTZ R71, R158, R67.reuse, -R66 ;  /* 0x000000439e477223 */ /* 0x090fe40000010842 */
[----:B------:R2:W-:Y:S04]  /*db20*/  MUFU.EX2 R57, R79 ;  /* 0x0000004f00397308 */ /* 0x0005e80000000800 */
[----:B------:R-:W-:Y:S01]  /*db30*/  MUFU.EX2 R69, R69 ;  /* 0x0000004500457308 */ /* 0x000fe20000000800 */
[----:B------:R-:W-:Y:S01]  /*db40*/  HMMA.16816.F32 R8, R12, R18, R8 ;  /* 0x000000120c08723c */ /* 0x000fe20000001808 */
[----:B------:R-:W-:Y:S01]  /*db50*/  F2FP.F16.F32.PACK_AB R12, R95, R94 ;  /* 0x0000005e5f0c723e */ /* 0x000fe200000000ff */
[----:B------:R-:W3:Y:S01]  /*db60*/  LDSM.16.MT88.4 R16, [R212+0x7800] ;  /* 0x00780000d410783b */ /* 0x000ee20000004200 */
[----:B------:R-:W-:Y:S01]  /*db70*/  F2FP.F16.F32.PACK_AB R13, R93, R92 ;  /* 0x0000005c5d0d723e */ /* 0x000fe200000000ff */
[----:B------:R-:W-:Y:S01]  /*db80*/  MUFU.EX2 R58, R58 ;  /* 0x0000003a003a7308 */ /* 0x000fe20000000800 */
[----:B------:R-:W-:Y:S01]  /*db90*/  F2FP.F16.F32.PACK_AB R14, R85, R154 ;  /* 0x0000009a550e723e */ /* 0x000fe200000000ff */
[----:B------:R-:W-:Y:S01]  /*dba0*/  FADD.FTZ R92, R92, R75 ;  /* 0x0000004b5c5c7221 */ /* 0x000fe20000010000 */
[----:B------:R-:W-:Y:S01]  /*dbb0*/  F2FP.F16.F32.PACK_AB R15, R155, R84 ;  /* 0x000000549b0f723e */ /* 0x000fe200000000ff */
[----:B------:R-:W-:Y:S01]  /*dbc0*/  MUFU.EX2 R59, R59 ;  /* 0x0000003b003b7308 */ /* 0x000fe20000000800 */
[-CC-:B--2---:R-:W-:Y:S01]  /*dbd0*/  FFMA.FTZ R79, R47, R67.reuse, -R60.reuse ;  /* 0x000000432f4f7223 */ /* 0x184fe2000001083c */
[-C--:B------:R-:W-:Y:S01]  /*dbe0*/  FFMA.FTZ R47, R68, R67.reuse, -R60 ;  /* 0x00000043442f7223 */ /* 0x080fe2000001083c */
[----:B------:R-:W-:Y:S01]  /*dbf0*/  FADD.FTZ R68, R72, R103 ;  /* 0x0000006748447221 */ /* 0x000fe20000010000 */
[----:B------:R-:W-:Y:S01]  /*dc00*/  MUFU.EX2 R52, R52 ;  /* 0x0000003400347308 */ /* 0x000fe20000000800 */
[----:B------:R-:W-:Y:S01]  /*dc10*/  FADD.FTZ R93, R93, R92 ;  /* 0x0000005c5d5d7221 */ /* 0x000fe20000010000 */
[C---:B------:R-:W-:Y:S01]  /*dc20*/  HMMA.16816.F32 R20, R12.reuse, R36, R20 ;  /* 0x000000240c14723c */ /* 0x040fe20000001814 */
[-C--:B------:R-:W-:Y:S01]  /*dc30*/  FFMA.FTZ R36, R76, R67.reuse, -R60 ;  /* 0x000000434c247223 */ /* 0x080fe2000001083c */
[----:B------:R2:W4:Y:S01]  /*dc40*/  MUFU.EX2 R37, R32 ;  /* 0x0000002000257308 */ /* 0x0005220000000800 */
[-CC-:B------:R-:W-:Y:S01]  /*dc50*/  FFMA.FTZ R76, R49, R67.reuse, -R66.reuse ;  /* 0x00000043314c7223 */ /* 0x180fe20000010842 */
[-C--:B------:R-:W-:Y:S01]  /*dc60*/  FFMA.FTZ R49, R87, R67.reuse, -R66 ;  /* 0x0000004357317223 */ /* 0x080fe20000010842 */
[----:B------:R-:W-:Y:S01]  /*dc70*/  FADD.FTZ R73, R73, R68 ;  /* 0x0000004449497221 */ /* 0x000fe20000010000 */
[----:B------:R-:W-:Y:S01]  /*dc80*/  MUFU.EX2 R71, R71 ;  /* 0x0000004700477308 */ /* 0x000fe20000000800 */
[----:B------:R-:W-:Y:S01]  /*dc90*/  FADD.FTZ R84, R84, R93 ;  /* 0x0000005d54547221 */ /* 0x000fe20000010000 */
[----:B------:R-:W-:Y:S01]  /*dca0*/  HMMA.16816.F32 R4, R12, R38, R4 ;  /* 0x000000260c04723c */ /* 0x000fe20000001804 */
[----:B------:R-:W-:Y:S01]  /*dcb0*/  FFMA.FTZ R38, R86, R67, -R66 ;  /* 0x0000004356267223 */ /* 0x000fe20000010842 */
[----:B------:R-:W-:Y:S01]  /*dcc0*/  MUFU.EX2 R36, R36 ;  /* 0x0000002400247308 */ /* 0x000fe20000000800 */
[----:B------:R-:W-:Y:S01]  /*dcd0*/  FADD.FTZ R94, R94, R73 ;  /* 0x000000495e5e7221 */ /* 0x000fe20000010000 */
[----:B------:R-:W-:-:S02]  /*dce0*/  FADD.FTZ R155, R155, R84 ;  /* 0x000000549b9b7221 */ /* 0x000fc40000010000 */
[----:B------:R5:W3:Y:S01]  /*dcf0*/  MUFU.EX2 R39, R76 ;  /* 0x0000004c00277308 */ /* 0x000ae20000000800 */
[----:B------:R-:W-:Y:S01]  /*dd00*/  FADD.FTZ R95, R95, R94 ;  /* 0x0000005e5f5f7221 */ /* 0x000fe20000010000 */
[----:B--2---:R-:W2:Y:S01]  /*dd10*/  LDSM.16.MT88.4 R32, [R3+0x7800] ;  /* 0x007800000320783b */ /* 0x004ea20000004200 */
[----:B-1----:R-:W-:Y:S01]  /*dd20*/  HMMA.16816.F32 R28, R12, R24, R28 ;  /* 0x000000180c1c723c */ /* 0x002fe2000000181c */
[----:B------:R-:W-:Y:S01]  /*dd30*/  MUFU.EX2 R38, R38 ;  /* 0x0000002600267308 */ /* 0x000fe20000000800 */
[----:B------:R-:W-:-:S03]  /*dd40*/  FADD.FTZ R154, R154, R95 ;  /* 0x0000005f9a9a7221 */ /* 0x000fc60000010000 */
[----:B------:R-:W1:Y:S01]  /*dd50*/  MUFU.EX2 R49, R49 ;  /* 0x0000003100317308 */ /* 0x000e620000000800 */
[----:B------:R-:W-:Y:S02]  /*dd60*/  FADD.FTZ R85, R85, R154 ;  /* 0x0000009a55557221 */ /* 0x000fe40000010000 */
[----:B------:R-:W-:Y:S01]  /*dd70*/  HMMA.16816.F32 R8, R12, R26, R8 ;  /* 0x0000001a0c08723c */ /* 0x000fe20000001808 */
[----:B------:R-:W2:Y:S01]  /*dd80*/  LDSM.16.MT88.4 R24, [R212+0x7c00] ;  /* 0x007c0000d418783b */ /* 0x000ea20000004200 */
[----:B----4-:R-:W-:Y:S01]  /*dd90*/  F2FP.F16.F32.PACK_AB R13, R37, R50 ;  /* 0x00000032250d723e */ /* 0x010fe200000000ff */
[----:B-----5:R-:W-:Y:S01]  /*dda0*/  FFMA.FTZ R76, R164, R67, -R66 ;  /* 0x00000043a44c7223 */ /* 0x020fe20000010842 */
[----:B---3--:R-:W-:Y:S01]  /*ddb0*/  F2FP.F16.F32.PACK_AB R12, R39, R48 ;  /* 0x00000030270c723e */ /* 0x008fe200000000ff */
[----:B------:R-:W3:Y:S01]  /*ddc0*/  MUFU.EX2 R70, R70 ;  /* 0x0000004600467308 */ /* 0x000ee20000000800 */
[----:B------:R-:W-:Y:S01]  /*ddd0*/  F2FP.F16.F32.PACK_AB R15, R51, R36 ;  /* 0x00000024330f723e */ /* 0x000fe200000000ff */
[----:B------:R-:W-:Y:S01]  /*dde0*/  FADD.FTZ R50, R50, R155 ;  /* 0x0000009b32327221 */ /* 0x000fe20000010000 */
[----:B------:R-:W-:Y:S01]  /*ddf0*/  FADD.FTZ R48, R48, R85 ;  /* 0x0000005530307221 */ /* 0x000fe20000010000 */
[----:B------:R-:W-:Y:S01]  /*de00*/  MUFU.EX2 R76, R76 ;  /* 0x0000004c004c7308 */ /* 0x000fe20000000800 */
[----:B-1----:R-:W-:Y:S01]  /*de10*/  F2FP.F16.F32.PACK_AB R14, R49, R38 ;  /* 0x00000026310e723e */ /* 0x002fe200000000ff */
[----:B------:R-:W-:-:S02]  /*de20*/  FADD.FTZ R37, R37, R50 ;  /* 0x0000003225257221 */ /* 0x000fc40000010000 */
[----:B------:R-:W1:Y:S01]  /*de30*/  MUFU.EX2 R53, R159 ;  /* 0x0000009f00357308 */ /* 0x000e620000000800 */
[----:B------:R-:W-:Y:S01]  /*de40*/  FADD.FTZ R39, R39, R48 ;  /* 0x0000003027277221 */ /* 0x000fe20000010000 */
[----:B------:R-:W-:Y:S02]  /*de50*/  FADD.FTZ R36, R36, R37 ;  /* 0x0000002524247221 */ /* 0x000fe40000010000 */
[----:B------:R-:W4:Y:S01]  /*de60*/  MUFU.EX2 R77, R77 ;  /* 0x0000004d004d7308 */ /* 0x000f220000000800 */
[----:B------:R-:W-:Y:S01]  /*de70*/  HMMA.16816.F32 R20, R12, R16, R20 ;  /* 0x000000100c14723c */ /* 0x000fe20000001814 */
[----:B------:R-:W-:Y:S01]  /*de80*/  FADD.FTZ R38, R38, R39 ;  /* 0x0000002726267221 */ /* 0x000fe20000010000 */
[-C--:B------:R-:W-:Y:S01]  /*de90*/  FFMA.FTZ R37, R169, R67.reuse, -R60 ;  /* 0x00000043a9257223 */ /* 0x080fe2000001083c */
[----:B------:R-:W-:Y:S01]  /*dea0*/  MUFU.EX2 R46, R46 ;  /* 0x0000002e002e7308 */ /* 0x000fe20000000800 */
[----:B------:R-:W-:Y:S01]  /*deb0*/  FFMA.FTZ R39, R172, R67, -R66 ;  /* 0x00000043ac277223 */ /* 0x000fe20000010842 */
[----:B------:R-:W-:-:S02]  /*dec0*/  FADD.FTZ R38, R49, R38 ;  /* 0x0000002631267221 */ /* 0x000fc40000010000 */
[----:B------:R-:W-:Y:S01]  /*ded0*/  MUFU.EX2 R79, R79 ;  /* 0x0000004f004f7308 */ /* 0x000fe20000000800 */
[C---:B------:R-:W-:Y:S01]  /*dee0*/  HMMA.16816.F32 R4, R12.reuse, R18, R4 ;  /* 0x000000120c04723c */ /* 0x040fe20000001804 */
[----:B------:R-:W5:Y:S02]  /*def0*/  LDSM.16.MT88.4 R16, [R3+0x7c00] ;  /* 0x007c00000310783b */ /* 0x000f640000004200 */
[----:B------:R-:W-:Y:S04]  /*df00*/  MUFU.EX2 R47, R47 ;  /* 0x0000002f002f7308 */ /* 0x000fe80000000800 */
[----:B------:R-:W-:Y:S01]  /*df10*/  MUFU.EX2 R61, R160 ;  /* 0x000000a0003d7308 */ /* 0x000fe20000000800 */
[----:B--2---:R-:W-:Y:S01]  /*df20*/  HMMA.16816.F32 R28, R12, R32, R28 ;  /* 0x000000200c1c723c */ /* 0x004fe2000000181c */
[----:B------:R-:W-:-:S02]  /*df30*/  F2FP.F16.F32.PACK_AB R32, R56, R41 ;  /* 0x000000293820723e */ /* 0x000fc400000000ff */
[----:B------:R-:W-:Y:S01]  /*df40*/  F2FP.F16.F32.PACK_AB R33, R42, R43 ;  /* 0x0000002b2a21723e */ /* 0x000fe200000000ff */
[----:B------:R-:W-:Y:S04]  /*df50*/  MUFU.EX2 R72, R78 ;  /* 0x0000004e00487308 */ /* 0x000fe80000000800 */
[----:B------:R-:W-:Y:S01]  /*df60*/  HMMA.16816.F32 R8, R12, R34, R8 ;  /* 0x000000220c08723c */ /* 0x000fe20000001808 */
[----:B------:R-:W2:Y:S01]  /*df70*/  LDSM.16.MT88.4 R12, [R212+0x8000] ;  /* 0x00800000d40c783b */ /* 0x000ea20000004200 */
[----:B------:R-:W-:Y:S01]  /*df80*/  F2FP.F16.F32.PACK_AB R34, R57, R64 ;  /* 0x000000403922723e */ /* 0x000fe200000000ff */
[----:B------:R-:W-:Y:S01]  /*df90*/  MUFU.EX2 R68, R162 ;  /* 0x000000a200447308 */ /* 0x000fe20000000800 */
[----:B------:R-:W-:-:S03]  /*dfa0*/  F2FP.F16.F32.PACK_AB R35, R69, R40 ;  /* 0x000000284523723e */ /* 0x000fc600000000ff */
[----:B------:R-:W-:Y:S04]  /*dfb0*/  MUFU.EX2 R73, R163 ;  /* 0x000000a300497308 */ /* 0x000fe80000000800 */
[C---:B------:R-:W-:Y:S01]  /*dfc0*/  HMMA.16816.F32 R20, R32.reuse, R24, R20 ;  /* 0x000000182014723c */ /* 0x040fe20000001814 */
[----:B------:R-:W-:Y:S04]  /*dfd0*/  MUFU.EX2 R74, R74 ;  /* 0x0000004a004a7308 */ /* 0x000fe80000000800 */
[----:B------:R-:W-:Y:S03]  /*dfe0*/  MUFU.EX2 R37, R37 ;  /* 0x0000002500257308 */ /* 0x000fe60000000800 */
[C---:B------:R-:W-:Y:S01]  /*dff0*/  HMMA.16816.F32 R4, R32.reuse, R26, R4 ;  /* 0x0000001a2004723c */ /* 0x040fe20000001804 */
[----:B------:R-:W2:Y:S01]  /*e000*/  LDSM.16.MT88.4 R24, [R3+0x8000] ;  /* 0x008000000318783b */ /* 0x000ea20000004200 */
[----:B------:R-:W-:Y:S06]  /*e010*/  MUFU.EX2 R39, R39 ;  /* 0x0000002700277308 */ /* 0x000fec0000000800 */
[----:B-----5:R-:W-:Y:S01]  /*e020*/  HMMA.16816.F32 R28, R32, R16, R28 ;  /* 0x00000010201c723c */ /* 0x020fe2000000181c */
[----:B---3--:R-:W-:-:S02]  /*e030*/  F2FP.F16.F32.PACK_AB R16, R70, R71 ;  /* 0x000000474610723e */ /* 0x008fc400000000ff */
[----:B------:R-:W-:-:S05]  /*e040*/  F2FP.F16.F32.PACK_AB R17, R59, R58 ;  /* 0x0000003a3b11723e */ /* 0x000fca00000000ff */
[----:B------:R-:W-:Y:S01]  /*e050*/  HMMA.16816.F32 R8, R32, R18, R8 ;  /* 0x000000122008723c */ /* 0x000fe20000001808 */
[----:B-1----:R-:W-:Y:S01]  /*e060*/  F2FP.F16.F32.PACK_AB R18, R53, R76 ;  /* 0x0000004c3512723e */ /* 0x002fe200000000ff */
[-CC-:B------:R-:W-:Y:S01]  /*e070*/  FFMA.FTZ R34, R54, R67.reuse, -R60.reuse ;  /* 0x0000004336227223 */ /* 0x180fe2000001083c */
[----:B----4-:R-:W-:Y:S01]  /*e080*/  F2FP.F16.F32.PACK_AB R19, R77, R52 ;  /* 0x000000344d13723e */ /* 0x010fe200000000ff */
[-CC-:B------:R-:W-:Y:S01]  /*e090*/  FFMA.FTZ R33, R55, R67.reuse, -R60.reuse ;  /* 0x0000004337217223 */ /* 0x180fe2000001083c */
[-C--:B------:R-:W-:Y:S01]  /*e0a0*/  FFMA.FTZ R32, R44, R67.reuse, -R60 ;  /* 0x000000432c207223 */ /* 0x080fe2000001083c */
[-CC-:B------:R-:W-:Y:S01]  /*e0b0*/  FFMA.FTZ R35, R166, R67.reuse, -R66.reuse ;  /* 0x00000043a6237223 */ /* 0x180fe20000010842 */
[-CC-:B------:R-:W-:Y:S01]  /*e0c0*/  FFMA.FTZ R54, R165, R67.reuse, -R66.reuse ;  /* 0x00000043a5367223 */ /* 0x180fe20000010842 */
[-C--:B------:R-:W-:Y:S01]  /*e0d0*/  FFMA.FTZ R44, R168, R67.reuse, -R66 ;  /* 0x00000043a82c7223 */ /* 0x080fe20000010842 */
[----:B------:R-:W-:Y:S01]  /*e0e0*/  FFMA.FTZ R55, R45, R67, -R60 ;  /* 0x000000432d377223 */ /* 0x000fe2000001083c */
[C---:B--2---:R-:W-:Y:S01]  /*e0f0*/  HMMA.16816.F32 R20, R16.reuse, R12, R20 ;  /* 0x0000000c1014723c */ /* 0x044fe20000001814 */
[----:B------:R-:W-:Y:S04]  /*e100*/  MUFU.EX2 R34, R34 ;  /* 0x0000002200227308 */ /* 0x000fe80000000800 */
[----:B------:R-:W1:Y:S03]  /*e110*/  MUFU.EX2 R33, R33 ;  /* 0x0000002100217308 */ /* 0x000e660000000800 */
[C---:B------:R-:W-:Y:S01]  /*e120*/  HMMA.16816.F32 R4, R16.reuse, R14, R4 ;  /* 0x0000000e1004723c */ /* 0x040fe20000001804 */
[----:B------:R-:W2:Y:S01]  /*e130*/  LDSM.16.MT88.4 R12, [R212+0x8400] ;  /* 0x00840000d40c783b */ /* 0x000ea20000004200 */
[----:B------:R-:W-:Y:S04]  /*e140*/  MUFU.EX2 R32, R32 ;  /* 0x0000002000207308 */ /* 0x000fe80000000800 */
[----:B------:R-:W-:Y:S02]  /*e150*/  MUFU.EX2 R35, R35 ;  /* 0x0000002300237308 */ /* 0x000fe40000000800 */
[C---:B------:R-:W-:Y:S02]  /*e160*/  HMMA.16816.F32 R28, R16.reuse, R24, R28 ;  /* 0x00000018101c723c */ /* 0x040fe4000000181c */
        /* <DEDUP_REMOVED lines=89> */
[C---:B------:R-:W-:Y:S01]  /*e700*/  VIADD R238, R212.reuse, 0x5000 ;  /* 0x00005000d4ee7836 */ /* 0x040fe20000000000 */
[----:B------:R-:W-:Y:S02]  /*e710*/  MOV R151, R2 ;  /* 0x0000000200977202 */ /* 0x000fe40000000f00 */
[----:B------:R-:W-:-:S09]  /*e720*/  IADD3 R236, PT, PT, R212, 0x5020, RZ ;  /* 0x00005020d4ec7810 */ /* 0x000fd20007ffe0ff */
.L_x_3592:
        /* <DEDUP_REMOVED lines=78> */
.L_x_3587:
[----:B------:R-:W-:Y:S05]  /*ec10*/  BSYNC.RECONVERGENT B0 ;  /* 0x0000000000007941 */ /* 0x000fea0003800200 */
.L_x_3586:
[----:B------:R-:W1:Y:S01]  /*ec20*/  S2UR UR7, SR_CgaCtaId ;  /* 0x00000000000779c3 */ /* 0x000e620000008800 */
[----:B------:R-:W-:Y:S01]  /*ec30*/  IMAD.SHL.U32 R3, R0, 0x8, RZ ;  /* 0x0000000800037824 */ /* 0x000fe200078e00ff */
[----:B------:R-:W-:Y:S01]  /*ec40*/  IADD3 R28, P0, PT, R237, R222, RZ ;  /* 0x000000deed1c7210 */ /* 0x000fe20007f1e0ff */
[----:B------:R-:W-:Y:S01]  /*ec50*/  UMOV UR9, 0x400 ;  /* 0x0000040000097882 */ /* 0x000fe20000000000 */
[----:B------:R-:W-:Y:S01]  /*ec60*/  VIADD R235, R235, 0xffffffff ;  /* 0xffffffffebeb7836 */ /* 0x000fe20000000000 */
[----:B------:R-:W-:Y:S01]  /*ec70*/  BSSY.RECONVERGENT B1, `(.L_x_3588) ;  /* 0x00000f9000017945 */ /* 0x000fe20003800200 */
[----:B------:R-:W-:Y:S01]  /*ec80*/  LOP3.LUT R25, R3, 0xc0, RZ, 0xc0, !PT ;  /* 0x000000c003197812 */ /* 0x000fe200078ec0ff */
[----:B------:R-:W-:Y:S01]  /*ec90*/  IMAD.X R29, R234, 0x1, R223, P0 ;  /* 0x00000001ea1d7824 */ /* 0x000fe200000e06df */
[-C--:B------:R-:W-:Y:S02]  /*eca0*/  IADD3 R26, P0, PT, R28, R237.reuse, RZ ;  /* 0x000000ed1c1a7210 */ /* 0x080fe40007f1e0ff */
[----:B------:R-:W-:Y:S02]  /*ecb0*/  LOP3.LUT R2, R25, 0x18, R0, 0xf8, !PT ;  /* 0x0000001819027812 */ /* 0x000fe400078ef800 */
[----:B------:R-:W-:Y:S01]  /*ecc0*/  ISETP.GT.AND P1, PT, R235, R218, PT ;  /* 0x000000daeb00720c */ /* 0x000fe20003f24270 */
[--C-:B------:R-:W-:Y:S01]  /*ecd0*/  IMAD.X R27, R29, 0x1, R234.reuse, P0 ;  /* 0x000000011d1b7824 */ /* 0x100fe200000e06ea */
[--C-:B------:R-:W-:Y:S02]  /*ece0*/  LOP3.LUT R2, R2, 0x18, R3.reuse, 0x78, !PT ;  /* 0x0000001802027812 */ /* 0x100fe400078e7803 */
[-C--:B------:R-:W-:Y:S02]  /*ecf0*/  IADD3 R32, P0, PT, R26, R237.reuse, RZ ;  /* 0x000000ed1a207210 */ /* 0x080fe40007f1e0ff */
[----:B------:R-:W-:Y:S03]  /*ed00*/  LOP3.LUT R24, R2, 0x1f20, R3, 0xf8, !PT ;  /* 0x00001f2002187812 */ /* 0x000fe600078ef803 */
[--C-:B------:R-:W-:Y:S01]  /*ed10*/  IMAD.X R33, R27, 0x1, R234.reuse, P0 ;  /* 0x000000011b217824 */ /* 0x100fe200000e06ea */
[-C--:B------:R-:W-:Y:S01]  /*ed20*/  IADD3 R30, P0, PT, R32, R237.reuse, RZ ;  /* 0x000000ed201e7210 */ /* 0x080fe20007f1e0ff */
[----:B-1----:R-:W-:Y:S04]  /*ed30*/  ULEA UR6, UR7, UR9, 0x18 ;  /* 0x0000000907067291 */ /* 0x002fe8000f8ec0ff */
[--C-:B------:R-:W-:Y:S01]  /*ed40*/  IMAD.X R31, R33, 0x1, R234.reuse, P0 ;  /* 0x00000001211f7824 */ /* 0x100fe200000e06ea */
[-C--:B------:R-:W-:Y:S02]  /*ed50*/  IADD3 R34, P0, PT, R30, R237.reuse, RZ ;  /* 0x000000ed1e227210 */ /* 0x080fe40007f1e0ff */
[----:B------:R-:W-:Y:S03]  /*ed60*/  LEA R25, R24, UR6, 0x1 ;  /* 0x0000000618197c11 */ /* 0x000fe6000f8e08ff */
[--C-:B------:R-:W-:Y:S01]  /*ed70*/  IMAD.X R35, R31, 0x1, R234.reuse, P0 ;  /* 0x000000011f237824 */ /* 0x100fe200000e06ea */
[-C--:B------:R-:W-:Y:S01]  /*ed80*/  IADD3 R36, P0, PT, R34, R237.reuse, RZ ;  /* 0x000000ed22247210 */ /* 0x080fe20007f1e0ff */
[----:B------:R-:W-:Y:S01]  /*ed90*/  @!PT LDS RZ, [RZ] ;  /* 0x00000000fffff984 */ /* 0x000fe20000000800 */
[----:B------:R-:W-:Y:S01]  /*eda0*/  @!PT LDS RZ, [RZ] ;  /* 0x00000000fffff984 */ /* 0x000fe20000000800 */
[----:B------:R-:W-:Y:S01]  /*edb0*/  @!PT LDS RZ, [RZ] ;  /* 0x00000000fffff984 */ /* 0x000fe20000000800 */
[----:B------:R-:W-:Y:S05]  /*edc0*/  LDGSTS.E.BYPASS.LTC128B.128 [R25+0x5000], desc[UR4][R222.64] ;  /* 0x05000000de197fae */ /* 0x000fea000b981a04 */
[----:B------:R-:W-:Y:S01]  /*edd0*/  LDGSTS.E.BYPASS.LTC128B.128 [R25+0x5800], desc[UR4][R28.64] ;  /* 0x058000001c197fae */ /* 0x000fe2000b981a04 */
[--C-:B------:R-:W-:Y:S01]  /*ede0*/  IMAD.X R37, R35, 0x1, R234.reuse, P0 ;  /* 0x0000000123257824 */ /* 0x100fe200000e06ea */
[----:B------:R-:W-:Y:S03]  /*edf0*/  IADD3 R38, P0, PT, R36, R237, RZ ;  /* 0x000000ed24267210 */ /* 0x000fe60007f1e0ff */
[----:B------:R-:W-:Y:S02]  /*ee00*/  LDGSTS.E.BYPASS.LTC128B.128 [R25+0x6000], desc[UR4][R26.64] ;  /* 0x060000001a197fae */ /* 0x000fe4000b981a04 */
[----:B------:R-:W-:Y:S03]  /*ee10*/  IMAD.X R39, R37, 0x1, R234, P0 ;  /* 0x0000000125277824 */ /* 0x000fe600000e06ea */
[----:B------:R-:W-:Y:S01]  /*ee20*/  LDGSTS.E.BYPASS.LTC128B.128 [R25+0x6800], desc[UR4][R32.64] ;  /* 0x0680000020197fae */ /* 0x000fe2000b981a04 */
[----:B------:R-:W-:Y:S01]  /*ee30*/  LOP3.LUT P0, RZ, R0, 0x4, RZ, 0xc0, !PT ;  /* 0x0000000400ff7812 */ /* 0x000fe2000780c0ff */
[----:B------:R-:W-:Y:S03]  /*ee40*/  IMAD.MOV.U32 R0, RZ, RZ, 0x20 ;  /* 0x00000020ff007424 */ /* 0x000fe600078e00ff */
[----:B------:R-:W-:Y:S02]  /*ee50*/  LDGSTS.E.BYPASS.LTC128B.128 [R25+0x7000], desc[UR4][R30.64] ;  /* 0x070000001e197fae */ /* 0x000fe4000b981a04 */
[----:B------:R-:W-:Y:S03]  /*ee60*/  SEL R0, R0, 0xffffffe0, !P0 ;  /* 0xffffffe000007807 */ /* 0x000fe60004000000 */
[----:B------:R-:W-:Y:S05]  /*ee70*/  LDGSTS.E.BYPASS.LTC128B.128 [R25+0x7800], desc[UR4][R34.64] ;  /* 0x0780000022197fae */ /* 0x000fea000b981a04 */
[----:B------:R-:W-:Y:S05]  /*ee80*/  LDGSTS.E.BYPASS.LTC128B.128 [R25+0x8000], desc[UR4][R36.64] ;  /* 0x0800000024197fae */ /* 0x000fea000b981a04 */
[----:B------:R1:W-:Y:S05]  /*ee90*/  LDGSTS.E.BYPASS.LTC128B.128 [R25+0x8800], desc[UR4][R38.64] ;  /* 0x0880000026197fae */ /* 0x0003ea000b981a04 */
[----:B------:R-:W-:Y:S05]  /*eea0*/  LDSM.16.M88.4 R156, [R214] ;  /* 0x00000000d69c783b */ /* 0x000fea0000000200 */
[----:B------:R-:W2:Y:S05]  /*eeb0*/  LDSM.16.M88.4 R160, [R213+0x1000] ;  /* 0x00100000d5a0783b */ /* 0x000eaa0000000200 */
[----:B------:R-:W3:Y:S05]  /*eec0*/  LDSM.16.M88.4 R164, [R213+0x1400] ;  /* 0x00140000d5a4783b */ /* 0x000eea0000000200 */
[----:B------:R-:W4:Y:S05]  /*eed0*/  LDSM.16.M88.4 R168, [R213+0x1800] ;  /* 0x00180000d5a8783b */ /* 0x000f2a0000000200 */
[----:B------:R-:W0:Y:S05]  /*eee0*/  LDGDEPBAR ;  /* 0x00000000000079af */ /* 0x000e2a0000000000 */
[----:B------:R-:W5:Y:S05]  /*eef0*/  LDSM.16.M88.4 R172, [R213+0x1c00] ;  /* 0x001c0000d5ac783b */ /* 0x000f6a0000000200 */
[----:B------:R-:W5:Y:S05]  /*ef00*/  LDSM.16.M88.4 R176, [R213+0x2000] ;  /* 0x00200000d5b0783b */ /* 0x000f6a0000000200 */
[----:B------:R-:W-:Y:S05]  /*ef10*/  LDSM.16.M88.4 R56, [R213+0x2800] ;  /* 0x00280000d538783b */ /* 0x000fea0000000200 */
[----:B------:R-:W-:Y:S05]  /*ef20*/  LDSM.16.M88.4 R64, [R213+0x2c00] ;  /* 0x002c0000d540783b */ /* 0x000fea0000000200 */
[----:B------:R-:W-:Y:S01]  /*ef30*/  LDSM.16.M88.4 R72, [R213+0x3000] ;  /* 0x00300000d548783b */ /* 0x000fe20000000200 */
[C---:B--2---:R-:W-:Y:S04]  /*ef40*/  HMMA.16816.F32 R4, R156.reuse, R160, RZ ;  /* 0x000000a09c04723c */ /* 0x044fe800000018ff */
[----:B------:R-:W-:Y:S04]  /*ef50*/  LDSM.16.M88.4 R80, [R213+0x3400] ;  /* 0x00340000d550783b */ /* 0x000fe80000000200 */
[C---:B------:R-:W-:Y:S01]  /*ef60*/  HMMA.16816.F32 R8, R156.reuse, R162, RZ ;  /* 0x000000a29c08723c */ /* 0x040fe200000018ff */
[----:B------:R-:W2:Y:S05]  /*ef70*/  LDSM.16.M88.4 R160, [R213+0x2400] ;  /* 0x00240000d5a0783b */ /* 0x000eaa0000000200 */
[----:B------:R-:W2:Y:S02]  /*ef80*/  LDSM.16.M88.4 R88, [R213+0x3800] ;  /* 0x00380000d558783b */ /* 0x000ea40000000200 */
[C---:B---3--:R-:W-:Y:S01]  /*ef90*/  HMMA.16816.F32 R12, R156.reuse, R164, RZ ;  /* 0x000000a49c0c723c */ /* 0x048fe200000018ff */
[--C-:B------:R-:W-:Y:S02]  /*efa0*/  IMAD.IADD R164, R214, 0x1, R0.reuse ;  /* 0x00000001d6a47824 */ /* 0x100fe400078e0200 */
[----:B------:R-:W3:Y:S01]  /*efb0*/  LDSM.16.M88.4 R96, [R213+0x3c00] ;  /* 0x003c0000d560783b */ /* 0x000ee20000000200 */
[----:B------:R-:W-:Y:S04]  /*efc0*/  IMAD.IADD R0, R213, 0x1, R0 ;  /* 0x00000001d5007824 */ /* 0x000fe800078e0200 */
[C---:B------:R-:W-:Y:S01]  /*efd0*/  HMMA.16816.F32 R16, R156.reuse, R166, RZ ;  /* 0x000000a69c10723c */ /* 0x040fe200000018ff */
[----:B------:R-:W3:Y:S05]  /*efe0*/  LDSM.16.M88.4 R104, [R213+0x4000] ;  /* 0x00400000d568783b */ /* 0x000eea0000000200 */
[----:B------:R-:W3:Y:S02]  /*eff0*/  LDSM.16.M88.4 R112, [R213+0x4400] ;  /* 0x00440000d570783b */ /* 0x000ee40000000200 */
[C---:B----4-:R-:W-:Y:S03]  /*f000*/  HMMA.16816.F32 R20, R156.reuse, R168, RZ ;  /* 0x000000a89c14723c */ /* 0x050fe600000018ff */
[----:B------:R-:W4:Y:S05]  /*f010*/  LDSM.16.M88.4 R120, [R213+0x4800] ;  /* 0x00480000d578783b */ /* 0x000f2a0000000200 */
[C---:B-1----:R-:W-:Y:S01]  /*f020*/  HMMA.16816.F32 R24, R156.reuse, R170, RZ ;  /* 0x000000aa9c18723c */ /* 0x042fe200000018ff */
[----:B------:R-:W1:Y:S05]  /*f030*/  LDSM.16.M88.4 R128, [R213+0x4c00] ;  /* 0x004c0000d580783b */ /* 0x000e6a0000000200 */
[----:B------:R-:W-:Y:S02]  /*f040*/  LDSM.16.M88.4 R164, [R164] ;  /* 0x00000000a4a4783b */ /* 0x000fe40000000200 */
[C---:B-----5:R-:W-:Y:S03]  /*f050*/  HMMA.16816.F32 R28, R156.reuse, R172, RZ ;  /* 0x000000ac9c1c723c */ /* 0x060fe600000018ff */
[----:B------:R-:W5:Y:S05]  /*f060*/  LDSM.16.M88.4 R168, [R0+0x1000] ;  /* 0x0010000000a8783b */ /* 0x000f6a0000000200 */
        /* <DEDUP_REMOVED lines=8> */
[C---:B--2---:R-:W-:Y:S03]  /*f0f0*/  HMMA.16816.F32 R44, R156.reuse, R160, RZ ;  /* 0x000000a09c2c723c */ /* 0x044fe600000018ff */
[----:B------:R-:W-:Y:S05]  /*f100*/  LDSM.16.M88.4 R192, [R0+0x3800] ;  /* 0x0038000000c0783b */ /* 0x000fea0000000200 */
[C---:B------:R-:W-:Y:S01]  /*f110*/  HMMA.16816.F32 R48, R156.reuse, R162, RZ ;  /* 0x000000a29c30723c */ /* 0x040fe200000018ff */
[----:B------:R-:W2:Y:S05]  /*f120*/  LDSM.16.M88.4 R160, [R0+0x1400] ;  /* 0x0014000000a0783b */ /* 0x000eaa0000000200 */
        /* <DEDUP_REMOVED lines=23> */
[----:B------:R-:W-:Y:S01]  /*f2a0*/  HMMA.16816.F32 R128, R156, R130, RZ ;  /* 0x000000829c80723c */ /* 0x000fe200000018ff */
[----:B------:R-:W1:Y:S07]  /*f2b0*/  LDSM.16.M88.4 R156, [R0+0x1c00] ;  /* 0x001c0000009c783b */ /* 0x000e6e0000000200 */
[C---:B-----5:R-:W-:Y:S08]  /*f2c0*/  HMMA.16816.F32 R4, R164.reuse, R168, R4 ;  /* 0x000000a8a404723c */ /* 0x060ff00000001804 */
[C---:B------:R-:W-:Y:S01]  /*f2d0*/  HMMA.16816.F32 R8, R164.reuse, R170, R8 ;  /* 0x000000aaa408723c */ /* 0x040fe20000001808 */
[----:B------:R-:W3:Y:S07]  /*f2e0*/  LDSM.16.M88.4 R168, [R0+0x3000] ;  /* 0x0030000000a8783b */ /* 0x000eee0000000200 */
[C---:B--2---:R-:W-:Y:S08]  /*f2f0*/  HMMA.16816.F32 R12, R164.reuse, R160, R12 ;  /* 0x000000a0a40c723c */ /* 0x044ff0000000180c */
[C---:B------:R-:W-:Y:S01]  /*f300*/  HMMA.16816.F32 R16, R164.reuse, R162, R16 ;  /* 0x000000a2a410723c */ /* 0x040fe20000001810 */
[----:B------:R-:W2:Y:S07]  /*f310*/  LDSM.16.M88.4 R160, [R0+0x3400] ;  /* 0x0034000000a0783b */ /* 0x000eae0000000200 */
        /* <DEDUP_REMOVED lines=35> */
[----:B------:R-:W-:Y:S02]  /*f550*/  LOP3.LUT R150, R3, 0x20, RZ, 0xc0, !PT ;  /* 0x0000002003967812 */ /* 0x000fe400078ec0ff */
[----:B------:R-:W-:Y:S02]  /*f560*/  ISETP.NE.AND.EX P3, PT, R233, RZ, PT, P1 ;  /* 0x000000ffe900720c */ /* 0x000fe40003f65310 */
[----:B------:R-:W-:Y:S11]  /*f570*/  LOP3.LUT R159, R150, 0x1f00, R3, 0xf8, !PT ;  /* 0x00001f00969f7812 */ /* 0x000ff600078ef803 */
        /* <DEDUP_REMOVED lines=13> */
[----:B------:R-:W3:Y:S06]  /*f650*/  LD.E.64 R164, desc[UR4][R148.64+0x38] ;  /* 0x0000380494a47980 */ /* 0x000eec000c101b00 */
[----:B------:R-:W4:Y:S01]  /*f660*/  LD.E.64 R166, desc[UR4][R148.64+0x20] ;  /* 0x0000200494a67980 */ /* 0x000f22000c101b00 */
        /* <DEDUP_REMOVED lines=43> */
[----:B------:R-:W2:Y:S02]  /*f920*/  LD.E R3, desc[UR4][R170.64] ;  /* 0x00000004aa037980 */ /* 0x000ea4000c101900 */
[-C--:B---3--:R-:W-:Y:S01]  /*f930*/  IMAD R150, R165, R161.reuse, RZ ;  /* 0x000000a1a5967224 */ /* 0x088fe200078e02ff */
[----:B------:R-:W-:Y:S01]  /*f940*/  SHF.R.S32.HI R157, RZ, 0x1f, R161 ;  /* 0x0000001fff9d7819 */ /* 0x000fe200000114a1 */
[C---:B------:R-:W-:Y:S01]  /*f950*/  IMAD.WIDE.U32 R160, R164.reuse, R161, RZ ;  /* 0x000000a1a4a07225 */ /* 0x040fe200078e00ff */
[----:B------:R-:W2:Y:S03]  /*f960*/  LD.E R0, desc[UR4][R168.64] ;  /* 0x00000004a8007980 */ /* 0x000ea6000c101900 */
        /* <DEDUP_REMOVED lines=10> */
.L_x_3591:
[----:B------:R-:W-:Y:S05]  /*fa10*/  BSYNC.RECONVERGENT B0 ;  /* 0x0000000000007941 */ /* 0x000fea0003800200 */
.L_x_3590:
[----:B------:R-:W-:Y:S01]  /*fa20*/  IMAD.IADD R159, R2, 0x1, R159 ;  /* 0x00000001029f7824 */ /* 0x000fe200078e029f */
[----:B------:R-:W-:Y:S01]  /*fa30*/  IADD3 R156, P1, PT, R155, R220, RZ ;  /* 0x000000dc9b9c7210 */ /* 0x000fe20007f3e0ff */
[----:B------:R-:W-:Y:S01]  /*fa40*/  IMAD.MOV.U32 R221, RZ, RZ, R219 ;  /* 0x000000ffffdd7224 */ /* 0x000fe200078e00db */
[----:B------:R-:W-:Y:S02]  /*fa50*/  SHF.L.U64.HI R0, R216, 0x6, R217 ;  /* 0x00000006d8007819 */ /* 0x000fe400000102d9 */
[----:B------:R-:W-:Y:S02]  /*fa60*/  LEA R3, R159, UR6, 0x1 ;  /* 0x000000069f037c11 */ /* 0x000fe4000f8e08ff */
[-C--:B------:R-:W-:Y:S01]  /*fa70*/  IADD3 R158, P2, PT, R156, R155.reuse, RZ ;  /* 0x0000009b9c9e7210 */ /* 0x080fe20007f5e0ff */
[----:B------:R-:W-:Y:S02]  /*fa80*/  IMAD.X R157, R0, 0x1, R219, P1 ;  /* 0x00000001009d7824 */ /* 0x000fe400008e06db */
[----:B------:R-:W-:Y:S01]  /*fa90*/  @!PT LDS RZ, [RZ] ;  /* 0x00000000fffff984 */ /* 0x000fe20000000800 */
[----:B------:R-:W-:Y:S01]  /*faa0*/  @!PT LDS RZ, [RZ] ;  /* 0x00000000fffff984 */ /* 0x000fe20000000800 */
[----:B------:R-:W-:Y:S01]  /*fab0*/  @!PT LDS RZ, [RZ] ;  /* 0x00000000fffff984 */ /* 0x000fe20000000800 */
[----:B------:R1:W-:Y:S01]  /*fac0*/  LDGSTS.E.BYPASS.LTC128B.128 [R3+0x1000], desc[UR4][R220.64] ;  /* 0x01000000dc037fae */ /* 0x0003e2000b981a04 */
[-C--:B------:R-:W-:Y:S01]  /*fad0*/  IADD3 R164, P1, PT, R158, R155.reuse, RZ ;  /* 0x0000009b9ea47210 */ /* 0x080fe20007f3e0ff */
[--C-:B------:R-:W-:Y:S02]  /*fae0*/  IMAD.X R159, R157, 0x1, R0.reuse, P2 ;  /* 0x000000019d9f7824 */ /* 0x100fe400010e0600 */
        /* <DEDUP_REMOVED lines=10> */
[----:B------:R-:W-:Y:S01]  /*fb90*/  IADD3 R166, P1, PT, R154, R155, RZ ;  /* 0x0000009b9aa67210 */ /* 0x000fe20007f3e0ff */
[--C-:B------:R-:W-:Y:S02]  /*fba0*/  IMAD.X R155, R161, 0x1, R0.reuse, P2 ;  /* 0x00000001a19b7824 */ /* 0x100fe400010e0600 */
[----:B------:R1:W-:Y:S02]  /*fbb0*/  LDGSTS.E.BYPASS.LTC128B.128 [R3+0x3800], desc[UR4][R160.64] ;  /* 0x03800000a0037fae */ /* 0x0003e4000b981a04 */
[----:B------:R-:W-:Y:S02]  /*fbc0*/  IMAD.X R167, R155, 0x1, R0, P1 ;  /* 0x000000019ba77824 */ /* 0x000fe400008e0600 */
[----:B------:R1:W-:Y:S04]  /*fbd0*/  LDGSTS.E.BYPASS.LTC128B.128 [R3+0x4000], desc[UR4][R154.64] ;  /* 0x040000009a037fae */ /* 0x0003e8000b981a04 */
[----:B------:R1:W-:Y:S04]  /*fbe0*/  LDGSTS.E.BYPASS.LTC128B.128 [R3+0x4800], desc[UR4][R166.64] ;  /* 0x04800000a6037fae */ /* 0x0003e8000b981a04 */
[----:B------:R-:W0:Y:S02]  /*fbf0*/  LDGDEPBAR ;  /* 0x00000000000079af */ /* 0x000e240000000000 */
.L_x_3589:
[----:B------:R-:W-:Y:S05]  /*fc00*/  BSYNC.RECONVERGENT B1 ;  /* 0x0000000000017941 */ /* 0x000fea0003800200 */
.L_x_3588:
        /* <DEDUP_REMOVED lines=68> */
[----:B------:R-:W-:Y:S05]  /*10050*/  ISETP.GT.AND P0, PT, R235, R218, PT ;  /* 0x000000daeb00720c */ /* 0x000fea0003f04270 */
[----:B------:R-:W3:Y:S01]  /*10060*/  SHFL.BFLY PT, R2, R161, 0x2, 0x1f ;  /* 0x0c401f00a1027f89 */ /* 0x000ee200000e0000 */
[----:B------:R-:W-:Y:S02]  /*10070*/  IADD3 R225, PT, PT, R225, -0x100, RZ ;  /* 0xffffff00e1e17810 */ /* 0x000fe40007ffe0ff */
        /* <DEDUP_REMOVED lines=581> */
.L_x_3585:
[----:B------:R1:W5:Y:S01]  /*124d0*/  LD.E R21, desc[UR4][R148.64+0xd8] ;  /* 0x0000d80494157980 */ /* 0x000362000c101900 */
[----:B------:R-:W-:Y:S01]  /*124e0*/  UMOV UR7, 0xffffffff ;  /* 0xffffffff00077882 */ /* 0x000fe20000000000 */
[----:B------:R-:W2:Y:S02]  /*124f0*/  S2R R16, SR_TID.X ;  /* 0x0000000000107919 */ /* 0x000ea40000002100 */
[--C-:B--2---:R-:W-:Y:S02]  /*12500*/  SHF.R.U32.HI R3, RZ, 0x2, R16.reuse ;  /* 0x00000002ff037819 */ /* 0x104fe40000011610 */
[----:B------:R-:W-:Y:S01]  /*12510*/  SHF.R.U32.HI R16, RZ, 0x3, R16 ;  /* 0x00000003ff107819 */ /* 0x000fe20000011610 */
        /* <DEDUP_REMOVED lines=8> */
.L_x_3600:
[----:B------:R-:W1:Y:S01]  /*125a0*/  S2R R20, SR_TID.X ;  /* 0x0000000000147919 */ /* 0x000e620000002100 */
[----:B--23--:R-:W-:Y:S01]  /*125b0*/  FADD.FTZ R17, R17, R8 ;  /* 0x0000000811117221 */ /* 0x00cfe20000010000 */
[----:B------:R-:W2:Y:S01]  /*125c0*/  MUFU.RCP R6, R18 ;  /* 0x0000001200067308 */ /* 0x000ea20000001000 */
[----:B------:R-:W-:Y:S05]  /*125d0*/  WARPSYNC.ALL ;  /* 0x0000000000007948 */ /* 0x000fea0003800000 */
[----:B------:R-:W-:Y:S01]  /*125e0*/  BAR.SYNC.DEFER_BLOCKING 0x0 ;  /* 0x0000000000007b1d */ /* 0x000fe20000010000 */
[----:B------:R-:W-:Y:S02]  /*125f0*/  FSETP.NE.FTZ.AND P0, PT, R17, RZ, PT ;  /* 0x000000ff1100720b */ /* 0x000fe40003f15000 */
[----:B------:R-:W-:-:S03]  /*12600*/  FSETP.NE.FTZ.AND P1, PT, R18, RZ, PT ;  /* 0x000000ff1200720b */ /* 0x000fc60003f35000 */
[----:B------:R-:W3:Y:S01]  /*12610*/  MUFU.RCP R5, R17 ;  /* 0x0000001100057308 */ /* 0x000ee20000001000 */
[----:B--2---:R-:W-:-:S05]  /*12620*/  FSEL R6, R6, 1, P1 ;  /* 0x3f80000006067808 */ /* 0x004fca0000800000 */
[C---:B------:R-:W-:Y:S01]  /*12630*/  FMUL.FTZ R144, R6.reuse, R144 ;  /* 0x0000009006907220 */ /* 0x040fe20000410000 */
[C---:B------:R-:W-:Y:S01]  /*12640*/  FMUL.FTZ R145, R6.reuse, R145 ;  /* 0x0000009106917220 */ /* 0x040fe20000410000 */
[C---:B------:R-:W-:Y:S01]  /*12650*/  FMUL.FTZ R140, R6.reuse, R140 ;  /* 0x0000008c068c7220 */ /* 0x040fe20000410000 */
[C---:B------:R-:W-:Y:S01]  /*12660*/  FMUL.FTZ R141, R6.reuse, R141 ;  /* 0x0000008d068d7220 */ /* 0x040fe20000410000 */
[C---:B------:R-:W-:Y:S01]  /*12670*/  FMUL.FTZ R136, R6.reuse, R136 ;  /* 0x0000008806887220 */ /* 0x040fe20000410000 */
[C---:B------:R-:W-:Y:S01]  /*12680*/  FMUL.FTZ R137, R6.reuse, R137 ;  /* 0x0000008906897220 */ /* 0x040fe20000410000 */
[----:B------:R-:W-:Y:S01]  /*12690*/  FMUL.FTZ R132, R6, R132 ;  /* 0x0000008406847220 */ /* 0x000fe20000410000 */
[C---:B-1----:R-:W-:Y:S01]  /*126a0*/  IMAD.SHL.U32 R4, R20.reuse, 0x2, RZ ;  /* 0x0000000214047824 */ /* 0x042fe200078e00ff */
[----:B---3--:R-:W-:Y:S01]  /*126b0*/  FSEL R5, R5, 1, P0 ;  /* 0x3f80000005057808 */ /* 0x008fe20000000000 */
[----:B------:R-:W-:Y:S02]  /*126c0*/  IMAD.SHL.U32 R7, R20, 0x10, RZ ;  /* 0x0000001014077824 */ /* 0x000fe400078e00ff */
[----:B------:R-:W-:Y:S01]  /*126d0*/  FMUL.FTZ R133, R6, R133 ;  /* 0x0000008506857220 */ /* 0x000fe20000410000 */
[----:B------:R-:W-:Y:S01]  /*126e0*/  LOP3.LUT R4, R4, 0x6, RZ, 0xc0, !PT ;  /* 0x0000000604047812 */ /* 0x000fe200078ec0ff */
[C---:B------:R-:W-:Y:S01]  /*126f0*/  FMUL.FTZ R146, R5.reuse, R146 ;  /* 0x0000009205927220 */ /* 0x040fe20000410000 */
[C---:B------:R-:W-:Y:S01]  /*12700*/  FMUL.FTZ R147, R5.reuse, R147 ;  /* 0x0000009305937220 */ /* 0x040fe20000410000 */
[C---:B------:R-:W-:Y:S01]  /*12710*/  FMUL.FTZ R142, R5.reuse, R142 ;  /* 0x0000008e058e7220 */ /* 0x040fe20000410000 */
[----:B------:R-:W-:Y:S01]  /*12720*/  LOP3.LUT R7, R4, 0x3e00, R7, 0xf8, !PT ;  /* 0x00003e0004077812 */ /* 0x000fe200078ef807 */
[C---:B------:R-:W-:Y:S01]  /*12730*/  FMUL.FTZ R143, R5.reuse, R143 ;  /* 0x0000008f058f7220 */ /* 0x040fe20000410000 */
[----:B------:R-:W-:Y:S01]  /*12740*/  SHF.L.U32 R4, R20, 0x3, RZ ;  /* 0x0000000314047819 */ /* 0x000fe200000006ff */
[C---:B------:R-:W-:Y:S01]  /*12750*/  FMUL.FTZ R138, R5.reuse, R138 ;  /* 0x0000008a058a7220 */ /* 0x040fe20000410000 */
[C---:B------:R-:W-:Y:S01]  /*12760*/  FMUL.FTZ R139, R5.reuse, R139 ;  /* 0x0000008b058b7220 */ /* 0x040fe20000410000 */
[C---:B------:R-:W-:Y:S01]  /*12770*/  FMUL.FTZ R134, R5.reuse, R134 ;  /* 0x0000008605867220 */ /* 0x040fe20000410000 */
[----:B------:R-:W-:Y:S01]  /*12780*/  LOP3.LUT R9, R4, 0xc0, RZ, 0xc0, !PT ;  /* 0x000000c004097812 */ /* 0x000fe200078ec0ff */
[----:B------:R-:W-:Y:S01]  /*12790*/  FMUL.FTZ R135, R5, R135 ;  /* 0x0000008705877220 */ /* 0x000fe20000410000 */
[----:B------:R-:W-:-:S02]  /*127a0*/  LOP3.LUT R8, R7, 0x20, R4, 0xf8, !PT ;  /* 0x0000002007087812 */ /* 0x000fc400078ef804 */
[----:B------:R-:W-:Y:S02]  /*127b0*/  LOP3.LUT R9, R9, 0x18, R20, 0xf8, !PT ;  /* 0x0000001809097812 */ /* 0x000fe400078ef814 */
[----:B------:R-:W-:Y:S02]  /*127c0*/  LOP3.LUT R5, R4, 0x40, RZ, 0xc0, !PT ;  /* 0x0000004004057812 */ /* 0x000fe400078ec0ff */
[----:B------:R-:W-:Y:S02]  /*127d0*/  LOP3.LUT R9, R8, R9, RZ, 0xfc, !PT ;  /* 0x0000000908097212 */ /* 0x000fe400078efcff */
[----:B------:R-:W-:Y:S02]  /*127e0*/  LOP3.LUT R4, R4, 0x80, RZ, 0xc0, !PT ;  /* 0x0000008004047812 */ /* 0x000fe400078ec0ff */
[----:B------:R-:W-:-:S05]  /*127f0*/  LEA R9, R9, UR6, 0x2 ;  /* 0x0000000609097c11 */ /* 0x000fca000f8e10ff */
[C---:B------:R-:W-:Y:S01]  /*12800*/  IMAD.IADD R4, R9.reuse, 0x1, -R4 ;  /* 0x0000000109047824 */ /* 0x040fe200078e0a04 */
[----:B------:R-:W-:Y:S01]  /*12810*/  STS.64 [R9], R144 ;  /* 0x0000009009007388 */ /* 0x000fe20000000a00 */
[----:B------:R-:W-:-:S03]  /*12820*/  IMAD.IADD R6, R9, 0x1, -R5 ;  /* 0x0000000109067824 */ /* 0x000fc600078e0a05 */
[----:B------:R-:W-:Y:S01]  /*12830*/  IADD3 R5, PT, PT, -R5, R4, RZ ;  /* 0x0000000405057210 */ /* 0x000fe20007ffe1ff */
[----:B------:R-:W-:Y:S04]  /*12840*/  STS.64 [R9+0x400], R146 ;  /* 0x0004009209007388 */ /* 0x000fe80000000a00 */
[----:B------:R-:W-:Y:S04]  /*12850*/  STS.64 [R6+0x20], R140 ;  /* 0x0000208c06007388 */ /* 0x000fe80000000a00 */
[----:B------:R-:W-:Y:S04]  /*12860*/  STS.64 [R6+0x420], R142 ;  /* 0x0004208e06007388 */ /* 0x000fe80000000a00 */
[----:B------:R-:W-:Y:S04]  /*12870*/  STS.64 [R4+0x40], R136 ;  /* 0x0000408804007388 */ /* 0x000fe80000000a00 */
[----:B------:R1:W-:Y:S04]  /*12880*/  STS.64 [R4+0x440], R138 ;  /* 0x0004408a04007388 */ /* 0x0003e80000000a00 */
[----:B------:R-:W-:Y:S04]  /*12890*/  STS.64 [R5+0x60], R132 ;  /* 0x0000608405007388 */ /* 0x000fe80000000a00 */
[----:B------:R2:W-:Y:S04]  /*128a0*/  STS.64 [R5+0x460], R134 ;  /* 0x0004608605007388 */ /* 0x0005e80000000a00 */
[----:B------:R-:W3:Y:S04]  /*128b0*/  LD.E.64 R22, desc[UR4][R148.64+0xb0] ;  /* 0x0000b00494167980 */ /* 0x000ee8000c101b00 */
[----:B------:R-:W4:Y:S04]  /*128c0*/  LD.E R19, desc[UR4][R148.64+0x60] ;  /* 0x0000600494137980 */ /* 0x000f28000c101900 */
[----:B------:R-:W4:Y:S04]  /*128d0*/  LD.E R24, desc[UR4][R148.64+0xcc] ;  /* 0x0000cc0494187980 */ /* 0x000f28000c101900 */
[----:B------:R-:W4:Y:S01]  /*128e0*/  LD.E.64 R26, desc[UR4][R148.64+0x78] ;  /* 0x00007804941a7980 */ /* 0x000f22000c101b00 */
[----:B------:R-:W-:-:S03]  /*128f0*/  IMAD.SHL.U32 R25, R20, 0x4, RZ ;  /* 0x0000000414197824 */ /* 0x000fc600078e00ff */
[----:B------:R3:W5:Y:S01]  /*12900*/  LD.E.64 R30, desc[UR4][R148.64+0xa8] ;  /* 0x0000a804941e7980 */ /* 0x000762000c101b00 */
[C---:B------:R-:W-:Y:S01]  /*12910*/  IMAD.SHL.U32 R7, R16.reuse, 0x20, RZ ;  /* 0x0000002010077824 */ /* 0x040fe200078e00ff */
[----:B------:R-:W-:Y:S01]  /*12920*/  LOP3.LUT R215, R215, 0xd8, RZ, 0xc0, !PT ;  /* 0x000000d8d7d77812 */ /* 0x000fe200078ec0ff */
[----:B------:R-:W2:Y:S01]  /*12930*/  @P1 MUFU.LG2 R29, R18 ;  /* 0x00000012001d1308 */ /* 0x000ea20000000c00 */
[----:B-1----:R-:W-:Y:S01]  /*12940*/  LOP3.LUT R4, R25, 0xf04, RZ, 0xc0, !PT ;  /* 0x00000f0419047812 */ /* 0x002fe200078ec0ff */
[C---:B------:R-:W-:Y:S01]  /*12950*/  VIADD R36, R16.reuse, 0x10 ;  /* 0x0000001010247836 */ /* 0x040fe20000000000 */
[----:B------:R-:W-:Y:S01]  /*12960*/  SHF.R.U32.HI R28, RZ, 0x1, R20 ;  /* 0x00000001ff1c7819 */ /* 0x000fe20000011614 */
[----:B------:R-:W-:Y:S01]  /*12970*/  VIADD R34, R16, 0x20 ;  /* 0x0000002010227836 */ /* 0x000fe20000000000 */
[----:B------:R-:W-:Y:S01]  /*12980*/  LOP3.LUT R4, R4, 0x20, R7, 0xf8, !PT ;  /* 0x0000002004047812 */ /* 0x000fe200078ef807 */
[----:B------:R-:W-:Y:S01]  /*12990*/  BSSY.RECONVERGENT B0, `(.L_x_3594) ;  /* 0x000002d000007945 */ /* 0x000fe20003800200 */
[----:B--2---:R-:W-:-:S02]  /*129a0*/  LOP3.LUT R5, R215, 0x18, R28, 0x78, !PT ;  /* 0x00000018d7057812 */ /* 0x004fc400078e781c */
[----:B------:R-:W-:Y:S02]  /*129b0*/  IADD3 R33, PT, PT, -R226, R227, RZ ;  /* 0x000000e3e2217210 */ /* 0x000fe40007ffe1ff */
[----:B------:R-:W-:Y:S02]  /*129c0*/  LOP3.LUT R4, R4, R5, RZ, 0xfc, !PT ;  /* 0x0000000504047212 */ /* 0x000fe400078efcff */
[----:B------:R-:W-:Y:S02]  /*129d0*/  ISETP.GE.AND P6, PT, R16, R33, PT ;  /* 0x000000211000720c */ /* 0x000fe40003fc6270 */
[----:B------:R-:W-:Y:S01]  /*129e0*/  LEA R32, R4, UR6, 0x2 ;  /* 0x0000000604207c11 */ /* 0x000fe2000f8e10ff */
[----:B------:R-:W-:Y:S01]  /*129f0*/  BAR.SYNC.DEFER_BLOCKING 0x0 ;  /* 0x0000000000007b1d */ /* 0x000fe20000010000 */
[----:B------:R-:W-:Y:S02]  /*12a00*/  IADD3 R38, PT, PT, R16, 0x30, RZ ;  /* 0x0000003010267810 */ /* 0x000fe40007ffe0ff */
[----:B------:R-:W-:-:S02]  /*12a10*/  LOP3.LUT P2, RZ, R20, 0x3, RZ, 0xc0, !PT ;  /* 0x0000000314ff7812 */ /* 0x000fc4000784c0ff */
[-C--:B------:R-:W-:Y:S01]  /*12a20*/  ISETP.GE.AND P4, PT, R34, R33.reuse, PT ;  /* 0x000000212200720c */ /* 0x080fe20003f86270 */
[----:B------:R-:W-:Y:S01]  /*12a30*/  @P1 FMUL.FTZ R34, R29, 0.69314718246459960938 ;  /* 0x3f3172181d221820 */ /* 0x000fe20000410000 */
[----:B------:R-:W-:Y:S02]  /*12a40*/  LOP3.LUT R25, R25, 0xffc, RZ, 0xc0, !PT ;  /* 0x00000ffc19197812 */ /* 0x000fe400078ec0ff */
[-C--:B------:R-:W-:Y:S02]  /*12a50*/  ISETP.GE.AND P5, PT, R36, R33.reuse, PT ;  /* 0x000000212400720c */ /* 0x080fe40003fa6270 */
[----:B------:R-:W-:Y:S01]  /*12a60*/  ISETP.GE.AND P3, PT, R38, R33, PT ;  /* 0x000000212600720c */ /* 0x000fe20003f66270 */
[----:B------:R-:W-:Y:S02]  /*12a70*/  IMAD.MOV.U32 R33, RZ, RZ, -0x800000 ;  /* 0xff800000ff217424 */ /* 0x000fe400078e00ff */
[----:B-----5:R-:W-:Y:S01]  /*12a80*/  @P1 FFMA.FTZ R33, R21, R2, R34 ;  /* 0x0000000215211223 */ /* 0x020fe20000010022 */
[----:B------:R-:W-:-:S02]  /*12a90*/  MOV R29, 0xff800000 ;  /* 0xff800000001d7802 */ /* 0x000fc40000000f00 */
[----:B------:R-:W-:-:S04]  /*12aa0*/  LOP3.LUT R28, R28, 0x30, RZ, 0xc0, !PT ;  /* 0x000000301c1c7812 */ /* 0x000fc800078ec0ff */
[----:B------:R-:W-:Y:S01]  /*12ab0*/  LOP3.LUT R28, R28, 0x7, R3, 0xf8, !PT ;  /* 0x000000071c1c7812 */ /* 0x000fe200078ef803 */
[----:B------:R1:W2:Y:S04]  /*12ac0*/  LDS.128 R12, [R32] ;  /* 0x00000000200c7984 */ /* 0x0002a80000000c00 */
[----:B------:R1:W1:Y:S04]  /*12ad0*/  LDS.128 R8, [R32+0x800] ;  /* 0x0008000020087984 */ /* 0x0002680000000c00 */
[----:B------:R1:W1:Y:S01]  /*12ae0*/  LDS.128 R4, [R32+0x1000] ;  /* 0x0010000020047984 */ /* 0x0002620000000c00 */
[----:B---3--:R-:W-:-:S02]  /*12af0*/  IMAD R229, R22, UR8, R229 ;  /* 0x0000000816e57c24 */ /* 0x008fc4000f8e02e5 */
[----:B------:R3:W2:Y:S02]  /*12b00*/  @P0 MUFU.LG2 R22, R17 ;  /* 0x0000001100160308 */ /* 0x0006a40000000c00 */
[----:B----4-:R-:W-:-:S04]  /*12b10*/  IMAD R228, R229, R19, R228 ;  /* 0x00000013e5e47224 */ /* 0x010fc800078e02e4 */
[----:B------:R-:W-:-:S04]  /*12b20*/  IMAD R23, R23, R228, R226 ;  /* 0x000000e417177224 */ /* 0x000fc800078e02e2 */
[----:B------:R-:W-:-:S05]  /*12b30*/  IMAD R24, R23, R24, RZ ;  /* 0x0000001817187224 */ /* 0x000fca00078e02ff */
[----:B------:R-:W-:Y:S01]  /*12b40*/  IADD3 R25, P1, PT, R24, R25, RZ ;  /* 0x0000001918197210 */ /* 0x000fe20007f3e0ff */
[----:B---3--:R3:W4:Y:S01]  /*12b50*/  LDS.128 R16, [R32+0x1800] ;  /* 0x0018000020107984 */ /* 0x0087220000000c00 */
[----:B--2---:R-:W-:Y:S02]  /*12b60*/  @P0 FMUL.FTZ R35, R22, 0.69314718246459960938 ;  /* 0x3f31721816230820 */ /* 0x004fe40000410000 */
[----:B------:R-:W-:Y:S02]  /*12b70*/  LEA.HI.X.SX32 R24, R24, RZ, 0x1, P1 ;  /* 0x000000ff18187211 */ /* 0x000fe400008f0eff */
[----:B------:R-:W-:Y:S01]  /*12b80*/  @P0 FFMA.FTZ R29, R21, R0, R35 ;  /* 0x00000000151d0223 */ /* 0x000fe20000010023 */
        /* <DEDUP_REMOVED lines=13> */
.L_x_3595:
[----:B------:R-:W-:Y:S05]  /*12c60*/  BSYNC.RECONVERGENT B0 ;  /* 0x0000000000007941 */ /* 0x000fea0003800200 */
.L_x_3594:
[----:B------:R-:W-:Y:S01]  /*12c70*/  MOV R225, 0x0 ;  /* 0x0000000000e17802 */ /* 0x000fe20000000f00 */
[----:B------:R-:W-:Y:S04]  /*12c80*/  @!P6 ST.E.128 desc[UR4][R2.64], R12 ;  /* 0x0000000c0200e985 */ /* 0x000fe8000c101d04 */
[----:B------:R-:W-:Y:S04]  /*12c90*/  @!P5 ST.E.128 desc[UR4][R2.64+0x800], R8 ;  /* 0x000800080200d985 */ /* 0x000fe8000c101d04 */
[----:B------:R1:W-:Y:S02]  /*12ca0*/  @!P4 ST.E.128 desc[UR4][R2.64+0x1000], R4 ;  /* 0x001000040200c985 */ /* 0x0003e4000c101d04 */
[----:B-1-34-:R-:W-:Y:S05]  /*12cb0*/  @P3 RET.REL.NODEC R224 `(_ZN5flash24flash_fwd_splitkv_kernelI23Flash_fwd_kernel_traitsILi32ELi64ELi256ELi4ELb0ELb0EN7cutlass6half_tE19Flash_kernel_traitsILi32ELi64ELi256ELi4ES3_EELb0ELb0ELb0ELb0ELb1ELb0ELb1ELb1EEEvNS_16Flash_fwd_paramsE) ;  /* 0xfffffed0e0d03950 */ /* 0x01afea0003c3ffff */
[----:B------:R-:W-:Y:S01]  /*12cc0*/  MOV R225, 0x0 ;  /* 0x0000000000e17802 */ /* 0x000fe20000000f00 */
[----:B------:R1:W-:Y:S03]  /*12cd0*/  ST.E.128 desc[UR4][R2.64+0x1800], R16 ;  /* 0x0018001002007985 */ /* 0x0003e6000c101d04 */
[----:B-1----:R-:W-:Y:S05]  /*12ce0*/  RET.REL.NODEC R224 `(_ZN5flash24flash_fwd_splitkv_kernelI23Flash_fwd_kernel_traitsILi32ELi64ELi256ELi4ELb0ELb0EN7cutlass6half_tE19Flash_kernel_traitsILi32ELi64ELi256ELi4ES3_EELb0ELb0ELb0ELb0ELb1ELb0ELb1ELb1EEEvNS_16Flash_fwd_paramsE) ;  /* 0xfffffed0e0c47950 */ /* 0x002fea0003c3ffff */
.L_x_3593:
[----:B------:R-:W-:Y:S01]  /*12cf0*/  MOV R5, 0x2 ;  /* 0x0000000200057802 */ /* 0x000fe20000000f00 */
[----:B------:R-:W-:Y:S01]  /*12d00*/  IMAD.MOV.U32 R4, RZ, RZ, 0x1f ;  /* 0x0000001fff047424 */ /* 0x000fe200078e00ff */
[----:B------:R-:W-:-:S07]  /*12d10*/  MOV R6, 0xffffffff ;  /* 0xffffffff00067802 */ /* 0x000fce0000000f00 */
[----:B-----5:R-:W-:Y:S05]  /*12d20*/  WARPSYNC.COLLECTIVE R6, `(.L_x_3596) ;  /* 0x0000000006087348 */ /* 0x020fea0003c00000 */
[----:B------:R1:W2:Y:S02]  /*12d30*/  SHFL.BFLY P0, R8, R239, R5, R4 ;  /* 0x0c000005ef087389 */ /* 0x0002a40000000004 */
[----:B-12--5:R-:W-:Y:S05]  /*12d40*/  ENDCOLLECTIVE ;  /* 0x000000000000791b */ /* 0x026fea0003800000 */
.L_x_3596:
[----:B------:R-:W-:Y:S02]  /*12d50*/  IMAD.MOV.U32 R10, RZ, RZ, R8 ;  /* 0x000000ffff0a7224 */ /* 0x000fe400078e0008 */
[----:B------:R-:W-:Y:S02]  /*12d60*/  IMAD.MOV.U32 R5, RZ, RZ, 0x1 ;  /* 0x00000001ff057424 */ /* 0x000fe400078e00ff */
[----:B------:R-:W-:-:S05]  /*12d70*/  FADD.FTZ R7, R10, R239 ;  /* 0x000000ef0a077221 */ /* 0x000fca0000010000 */
[----:B------:R-:W-:-:S07]  /*12d80*/  MOV R239, R7 ;  /* 0x0000000700ef7202 */ /* 0x000fce0000000f00 */
[----:B------:R-:W-:Y:S05]  /*12d90*/  WARPSYNC.COLLECTIVE R6, `(.L_x_3597) ;  /* 0x0000000006087348 */ /* 0x000fea0003c00000 */
[----:B------:R1:W2:Y:S02]  /*12da0*/  SHFL.BFLY P0, R8, R239, R5, R4 ;  /* 0x0c000005ef087389 */ /* 0x0002a40000000004 */
[----:B-12---:R-:W-:Y:S05]  /*12db0*/  ENDCOLLECTIVE ;  /* 0x000000000000791b */ /* 0x006fea0003800000 */
.L_x_3597:
[----:B------:R-:W-:Y:S01]  /*12dc0*/  MOV R239, R240 ;  /* 0x000000f000ef7202 */ /* 0x000fe20000000f00 */
[----:B------:R-:W-:Y:S01]  /*12dd0*/  IMAD.MOV.U32 R5, RZ, RZ, 0x2 ;  /* 0x00000002ff057424 */ /* 0x000fe200078e00ff */
[----:B------:R-:W-:-:S07]  /*12de0*/  MOV R18, R8 ;  /* 0x0000000800127202 */ /* 0x000fce0000000f00 */
[----:B------:R-:W-:Y:S05]  /*12df0*/  WARPSYNC.COLLECTIVE R6, `(.L_x_3598) ;  /* 0x0000000006087348 */ /* 0x000fea0003c00000 */
[----:B------:R1:W2:Y:S02]  /*12e00*/  SHFL.BFLY P0, R8, R239, R5, R4 ;  /* 0x0c000005ef087389 */ /* 0x0002a40000000004 */
[----:B-12---:R-:W-:Y:S05]  /*12e10*/  ENDCOLLECTIVE ;  /* 0x000000000000791b */ /* 0x006fea0003800000 */
.L_x_3598:
[----:B------:R-:W-:Y:S01]  /*12e20*/  FADD.FTZ R18, R7, R18 ;  /* 0x0000001207127221 */ /* 0x000fe20000010000 */
[----:B------:R-:W-:Y:S01]  /*12e30*/  FADD.FTZ R17, R8, R240 ;  /* 0x000000f008117221 */ /* 0x000fe20000010000 */
[----:B------:R-:W-:-:S04]  /*12e40*/  MOV R5, 0x1 ;  /* 0x0000000100057802 */ /* 0x000fc80000000f00 */
[----:B------:R-:W-:-:S07]  /*12e50*/  MOV R239, R17 ;  /* 0x0000001100ef7202 */ /* 0x000fce0000000f00 */
[----:B------:R-:W-:Y:S05]  /*12e60*/  WARPSYNC.COLLECTIVE R6, `(.L_x_3599) ;  /* 0x0000000006087348 */ /* 0x000fea0003c00000 */
[----:B------:R1:W2:Y:S02]  /*12e70*/  SHFL.BFLY P0, R8, R239, R5, R4 ;  /* 0x0c000005ef087389 */ /* 0x0002a40000000004 */
[----:B-12---:R-:W-:Y:S05]  /*12e80*/  ENDCOLLECTIVE ;  /* 0x000000000000791b */ /* 0x006fea0003800000 */
.L_x_3599:
[----:B------:R-:W-:Y:S05]  /*12e90*/  BRA `(.L_x_3600) ;  /* 0xfffffff400c07947 */ /* 0x000fea000383ffff */
.L_x_3601:
        /* <DEDUP_REMOVED lines=14> */
.L_x_10254:


//--------------------- .text._ZN5flash24flash_fwd_splitkv_kernelI23Flash_fwd_kernel_traitsILi32ELi64ELi256ELi4ELb0ELb0EN7cutlass6half_tE19Flash_kernel_traitsILi32ELi64ELi256ELi4ES3_EELb0ELb0ELb0ELb0ELb1ELb1ELb1ELb1EEEvNS_16Flash_fwd_paramsE --------------------------
	.section	.text._ZN5flash24flash_fwd_splitkv_kernelI23Flash_fwd_kernel_traitsILi32ELi64ELi256ELi4ELb0ELb0EN7cutlass6half_tE19Flash_kernel_traitsILi32ELi64ELi256ELi4ES3_EELb0ELb0ELb0ELb0ELb1ELb1ELb1ELb1EEEvNS_16Flash_fwd_paramsE,"ax",@progbits
	.align	128
        .global         _ZN5flash24flash_fwd_splitkv_kernelI23Flash_fwd_kernel_traitsILi32ELi64ELi256ELi4ELb0ELb0EN7cutlass6half_tE19Flash_kernel_traitsILi32ELi64ELi256ELi4ES3_EELb0ELb0ELb0ELb0ELb1ELb1ELb1ELb1EEEvNS_16Flash_fwd_paramsE
        .type           _ZN5flash24flash_fwd_splitkv_kernelI23Flash_fwd_kernel_traitsILi32ELi64ELi256ELi4ELb0ELb0EN7cutlass6half_tE19Flash_kernel_traitsILi32ELi64ELi256ELi4ES3_EELb0ELb0ELb0ELb0ELb1ELb1ELb1ELb1EEEvNS_16Flash_fwd_paramsE,@function
        .size           _ZN5flash24flash_fwd_splitkv_kernelI23Flash_fwd_kernel_traitsILi32ELi64ELi256ELi4ELb0ELb0EN7cutlass6half_tE19Flash_kernel_traitsILi32ELi64ELi256ELi4ES3_EELb0ELb0ELb0ELb0ELb1ELb1ELb1ELb1EEEvNS_16Flash_fwd_paramsE,(.L_x_10255 - _ZN5flash24flash_fwd_splitkv_kernelI23Flash_fwd_kernel_traitsILi32ELi64ELi256ELi4ELb0ELb0EN7cutlass6half_tE19Flash_kernel_traitsILi32ELi64ELi256ELi4ES3_EELb0ELb0ELb0ELb0ELb1ELb1ELb1ELb1EEEvNS_16Flash_fwd_paramsE)
        .other          _ZN5flash24flash_fwd_splitkv_kernelI23Flash_fwd_kernel_traitsILi32ELi64ELi256ELi4ELb0ELb0EN7cutlass6half_tE19Flash_kernel_traitsILi32ELi64ELi256ELi4ES3_EELb0ELb0ELb0ELb0ELb1ELb1ELb1ELb1EEEvNS_16Flash_fwd_paramsE,@"STO_CUDA_ENTRY STV_DEFAULT"
_ZN5flash24flash_fwd_splitkv_kernelI23Flash_fwd_kernel_traitsILi32ELi64ELi256ELi4ELb0ELb0EN7cutlass6half_tE19Flash_kernel_traitsILi32ELi64ELi256ELi4ES3_EELb0ELb0ELb0ELb0ELb1ELb1ELb1ELb1EEEvNS_16Flash_fwd_paramsE:
.text._ZN5flash24flash_fwd_splitkv_kernelI23Flash_fwd_kernel_traitsILi32ELi64ELi256ELi4ELb0ELb0EN7cutlass6half_tE19Flash_kernel_traitsILi32ELi64ELi256ELi4ES3_EELb0ELb0ELb0ELb0ELb1ELb1ELb1ELb1EEEvNS_16Flash_fwd_paramsE:
        /* <DEDUP_REMOVED lines=30> */
[----:B------:R-:W-:Y:S05]  /*01e0*/  CALL.REL.NOINC `($_ZN5flash24flash_fwd_splitkv_kernelI23Flash_fwd_kernel_traitsILi32ELi64ELi256ELi4ELb0ELb0EN7cutlass6half_tE19Flash_kernel_traitsILi32ELi64ELi256ELi4ES3_EELb0ELb0ELb0ELb0ELb1ELb1ELb1ELb1EEEvNS_16Flash_fwd_paramsE$_ZN5flash30compute_attn_1rowblock_splitkvI23Flash_fwd_kernel_traitsILi32ELi64ELi256ELi4ELb0ELb0EN7cutlass6half_tE19Flash_kernel_traitsILi32ELi64ELi256ELi4ES3_EELb0ELb0ELb0ELb0ELb1ELb1ELb1ELb1ENS_16Flash_fwd_paramsEEEvRKT8_iiiii) ;  /* 0x0000000000087944 */ /* 0x000fea0003c00000 */
[----:B------:R-:W-:Y:S05]  /*01f0*/  BSYNC.RECONVERGENT B3 ;  /* 0x0000000000037941 */ /* 0x000fea0003800200 */
.L_x_3602:
[----:B------:R-:W-:Y:S05]  /*0200*/  EXIT ;  /* 0x000000000000794d */ /* 0x000fea0003800000 */
        .type           $_ZN5flash24flash_fwd_splitkv_kernelI23Flash_fwd_kernel_traitsILi32ELi64ELi256ELi4ELb0ELb0EN7cutlass6half_tE19Flash_kernel_traitsILi32ELi64ELi256ELi4ES3_EELb0ELb0ELb0ELb0ELb1ELb1ELb1ELb1EEEvNS_16Flash_fwd_paramsE$_ZN5flash30compute_attn_1rowblock_splitkvI23Flash_fwd_kernel_traitsILi32ELi64ELi256ELi4ELb0ELb0EN7cutlass6half_tE19Flash_kernel_traitsILi32ELi64ELi256ELi4ES3_EELb0ELb0ELb0ELb0ELb1ELb1ELb1ELb1ENS_16Flash_fwd_paramsEEEvRKT8_iiiii,@function
        .size           $_ZN5flash24flash_fwd_splitkv_kernelI23Flash_fwd_kernel_traitsILi32ELi64ELi256ELi4ELb0ELb0EN7cutlass6half_tE19Flash_kernel_traitsILi32ELi64ELi256ELi4ES3_EELb0ELb0ELb0ELb0ELb1ELb1ELb1ELb1EEEvNS_16Flash_fwd_paramsE$_ZN5flash30compute_attn_1rowblock_splitkvI23Flash_fwd_kernel_traitsILi32ELi64ELi256ELi4ELb0ELb0EN7cutlass6half_tE19Flash_kernel_traitsILi32ELi64ELi256ELi4ES3_EELb0ELb0ELb0ELb0ELb1ELb1ELb1ELb1ENS_16Flash_fwd_paramsEEEvRKT8_iiiii,(.L_x_10255 - $_ZN5flash24flash_fwd_splitkv_kernelI23Flash_fwd_kernel_traitsILi32ELi64ELi256ELi4ELb0ELb0EN7cutlass6half_tE19Flash_kernel_traitsILi32ELi64ELi256ELi4ES3_EELb0ELb0ELb0ELb0ELb1ELb1ELb1ELb1EEEvNS_16Flash_fwd_paramsE$_ZN5flash30compute_attn_1rowblock_splitkvI23Flash_fwd_kernel_traitsILi32ELi64ELi256ELi4ELb0ELb0EN7cutlass6half_tE19Flash_kernel_traitsILi32ELi64ELi256ELi4ES3_EELb0ELb0ELb0ELb0ELb1ELb1ELb1ELb1ENS_16Flash_fwd_paramsEEEvRKT8_iiiii)
$_ZN5flash24flash_fwd_splitkv_kernelI23Flash_fwd_kernel_traitsILi32ELi64ELi256ELi4ELb0ELb0EN7cutlass6half_tE19Flash_kernel_traitsILi32ELi64ELi256ELi4ES3_EELb0ELb0ELb0ELb0ELb1ELb1ELb1ELb1EEEvNS_16Flash_fwd_paramsE$_ZN5flash30compute_attn_1rowblock_splitkvI23Flash_fwd_kernel_traitsILi32ELi64ELi256ELi4ELb0ELb0EN7cutlass6half_tE19Flash_kernel_traitsILi32ELi64ELi256ELi4ES3_EELb0ELb0ELb0ELb0ELb1ELb1ELb1ELb1ENS_16Flash_fwd_paramsEEEvRKT8_iiiii:
        /* <DEDUP_REMOVED lines=38> */
.L_x_3604:
[----:B------:R-:W-:Y:S05]  /*0470*/  BSYNC.RECONVERGENT B0 ;  /* 0x0000000000007941 */ /* 0x000fea0003800200 */
.L_x_3603:
[----:B------:R-:W-:Y:S04]  /*0480*/  BSSY.RECONVERGENT B0, `(.L_x_3605) ;  /* 0x0000007000007945 */ /* 0x000fe80003800200 */
[----:B------:R-:W-:Y:S05]  /*0490*/  @!P4 BRA `(.L_x_3606) ;  /* 0x000000000014c947 */ /* 0x000fea0003800000 */
[----:B------:R-:W2:Y:S02]  /*04a0*/  LD.E.U8 R2, desc[UR4][R148.64+0x1b2] ;  /* 0x0001b20494027980 */ /* 0x000ea4000c101100 */
[----:B--2---:R-:W-:-:S13]  /*04b0*/  ISETP.NE.AND P0, PT, R2, RZ, PT ;  /* 0x000000ff0200720c */ /* 0x004fda0003f05270 */
[----:B-----5:R-:W2:Y:S02]  /*04c0*/  @P0 LD.E R58, desc[UR4][R16.64+0x4] ;  /* 0x00000404103a0980 */ /* 0x020ea4000c101900 */
[----:B--2---:R-:W-:-:S06]  /*04d0*/  @P0 IADD3 R58, PT, PT, R58, -R15, RZ ;  /* 0x8000000f3a3a0210 */ /* 0x004fcc0007ffe0ff */
[----:B------:R2:W5:Y:S02]  /*04e0*/  @!P0 LD.E R58, desc[UR4][R16.64] ;  /* 0x00000004103a8980 */ /* 0x000564000c101900 */
.L_x_3606:
[----:B------:R-:W-:Y:S05]  /*04f0*/  BSYNC.RECONVERGENT B0 ;  /* 0x0000000000007941 */ /* 0x000fea0003800200 */
.L_x_3605:
        /* <DEDUP_REMOVED lines=9> */
.L_x_3608:
[----:B------:R-:W3:Y:S01]  /*0590*/  LD.E.64 R2, desc[UR4][R148.64+0x108] ;  /* 0x0001080494027980 */ /* 0x000ee2000c101b00 */
[----:B------:R-:W-:Y:S01]  /*05a0*/  BSSY.RECONVERGENT B0, `(.L_x_3610) ;  /* 0x0000006000007945 */ /* 0x000fe20003800200 */
[----:B------:R-:W-:Y:S01]  /*05b0*/  IMAD.MOV.U32 R50, RZ, RZ, RZ ;  /* 0x000000ffff327224 */ /* 0x000fe200078e00ff */
[----:B---3--:R-:W-:-:S04]  /*05c0*/  ISETP.NE.U32.AND P0, PT, R2, RZ, PT ;  /* 0x000000ff0200720c */ /* 0x008fc80003f05070 */
[----:B------:R-:W-:-:S13]  /*05d0*/  ISETP.NE.AND.EX P0, PT, R3, RZ, PT, P0 ;  /* 0x000000ff0300720c */ /* 0x000fda0003f05300 */
[----:B------:R-:W-:Y:S05]  /*05e0*/  @!P0 BRA `(.L_x_3611) ;  /* 0x0000000000048947 */ /* 0x000fea0003800000 */
[----:B------:R3:W5:Y:S02]  /*05f0*/  LD.E R50, desc[UR4][R148.64+0xbc] ;  /* 0x0000bc0494327980 */ /* 0x000764000c101900 */
.L_x_3611:
[----:B------:R-:W-:Y:S05]  /*0600*/  BSYNC.RECONVERGENT B0 ;  /* 0x0000000000007941 */ /* 0x000fea0003800200 */
.L_x_3610:
[----:B-----5:R-:W-:Y:S02]  /*0610*/  IADD3 R50, PT, PT, R58, R50, RZ ;  /* 0x000000323a327210 */ /* 0x020fe40007ffe0ff */
.L_x_3609:
[----:B------:R-:W-:Y:S05]  /*0620*/  BSYNC.RECONVERGENT B1 ;  /* 0x0000000000017941 */ /* 0x000fea0003800200 */
.L_x_3607:
[----:B------:R-:W-:Y:S01]  /*0630*/  IMAD.SHL.U32 R178, R6, 0x40, RZ ;  /* 0x0000004006b27824 */ /* 0x000fe200078e00ff */
[----:B------:R-:W-:Y:S01]  /*0640*/  MOV R2, R176 ;  /* 0x000000b000027202 */ /* 0x000fe20000000f00 */
[----:B------:R-:W-:-:S03]  /*0650*/  IMAD.MOV.U32 R3, RZ, RZ, 0x0 ;  /* 0x00000000ff037424 */ /* 0x000fc600078e00ff */
[----:B------:R-:W-:-:S13]  /*0660*/  ISETP.GT.AND P0, PT, R179, R178, PT ;  /* 0x000000b2b300720c */ /* 0x000fda0003f04270 */
[----:B-123--:R-:W-:Y:S05]  /*0670*/  @!P0 RET.REL.NODEC R2 `(_ZN5flash24flash_fwd_splitkv_kernelI23Flash_fwd_kernel_traitsILi32ELi64ELi256ELi4ELb0ELb0EN7cutlass6half_tE19Flash_kernel_traitsILi32ELi64ELi256ELi4ES3_EELb0ELb0ELb0ELb0ELb1ELb1ELb1ELb1EEEvNS_16Flash_fwd_paramsE) ;  /* 0xfffffff802608950 */ /* 0x00efea0003c3ffff */
        /* <DEDUP_REMOVED lines=44> */
[----:B--2---:R-:W-:-:S04]  /*0940*/  IMAD R2, R2, UR8, R181 ;  /* 0x0000000802027c24 */ /* 0x004fc8000f8e02b5 */
[----:B---3--:R-:W-:-:S04]  /*0950*/  IMAD R2, R2, R4, R180 ;  /* 0x0000000402027224 */ /* 0x008fc800078e02b4 */
[----:B------:R-:W-:Y:S01]  /*0960*/  IMAD R3, R3, R2, R178 ;  /* 0x0000000203037224 */ /* 0x000fe200078e02b2 */
[----:B------:R-:W-:Y:S01]  /*0970*/  SHF.R.U32.HI R2, RZ, 0x3, R48 ;  /* 0x00000003ff027819 */ /* 0x000fe20000011630 */
[----:B------:R-:W-:Y:S02]  /*0980*/  IMAD.IADD R178, R179, 0x1, -R178 ;  /* 0x00000001b3b27824 */ /* 0x000fe400078e0ab2 */
[C---:B----4-:R-:W-:Y:S01]  /*0990*/  IMAD R0, R3.reuse, R0, RZ ;  /* 0x0000000003007224 */ /* 0x050fe200078e02ff */
[C---:B------:R-:W-:Y:S01]  /*09a0*/  IADD3 R4, P0, PT, R3.reuse, R2, RZ ;  /* 0x0000000203047210 */ /* 0x040fe20007f1e0ff */
[C---:B------:R-:W-:Y:S01]  /*09b0*/  VIADD R5, R2.reuse, 0x20 ;  /* 0x0000002002057836 */ /* 0x040fe20000000000 */
[C---:B------:R-:W-:Y:S01]  /*09c0*/  ISETP.GE.AND P6, PT, R2.reuse, R178, PT ;  /* 0x000000b20200720c */ /* 0x040fe20003fc6270 */
[----:B------:R-:W-:Y:S01]  /*09d0*/  VIADD R8, R2, 0x10 ;  /* 0x0000001002087836 */ /* 0x000fe20000000000 */
[----:B------:R-:W-:Y:S02]  /*09e0*/  LEA.HI.X.SX32 R3, R3, RZ, 0x1, P0 ;  /* 0x000000ff03037211 */ /* 0x000fe400000f0eff */
[----:B-----5:R-:W-:-:S02]  /*09f0*/  LEA R10, P0, R4, R6, 0x2 ;  /* 0x00000006040a7211 */ /* 0x020fc400078010ff */
[----:B------:R-:W-:Y:S02]  /*0a00*/  LOP3.LUT P1, R6, R48, 0x7, RZ, 0xc0, !PT ;  /* 0x0000000730067812 */ /* 0x000fe4000782c0ff */
[----:B------:R-:W-:Y:S01]  /*0a10*/  LEA.HI.X R11, R4, R7, R3, 0x2, P0 ;  /* 0x00000007040b7211 */ /* 0x000fe200000f1403 */
[----:B------:R-:W-:Y:S01]  /*0a20*/  VIADD R3, R2, 0x30 ;  /* 0x0000003002037836 */ /* 0x000fe20000000000 */
[----:B------:R-:W-:Y:S02]  /*0a30*/  LEA R48, P0, R48, R0, 0x2 ;  /* 0x0000000030307211 */ /* 0x000fe400078010ff */
[-C--:B------:R-:W-:Y:S02]  /*0a40*/  ISETP.GE.AND P4, PT, R5, R178.reuse, PT ;  /* 0x000000b20500720c */ /* 0x080fe40003f86270 */
[----:B------:R-:W-:Y:S02]  /*0a50*/  LEA.HI.X.SX32 R0, R0, RZ, 0x1, P0 ;  /* 0x000000ff00007211 */ /* 0x000fe400000f0eff */
[----:B------:R-:W-:-:S02]  /*0a60*/  ISETP.GE.AND P5, PT, R8, R178, PT ;  /* 0x000000b20800720c */ /* 0x000fc40003fa6270 */
[----:B------:R-:W-:Y:S02]  /*0a70*/  ISETP.GE.OR P3, PT, R2, R178, P1 ;  /* 0x000000b20200720c */ /* 0x000fe40000f66670 */
[----:B------:R-:W-:Y:S02]  /*0a80*/  ISETP.NE.OR P2, PT, R6, RZ, P5 ;  /* 0x000000ff0600720c */ /* 0x000fe40002f45670 */
[----:B------:R-:W-:Y:S02]  /*0a90*/  LEA R4, P0, R48, R148, 0x2 ;  /* 0x0000009430047211 */ /* 0x000fe400078010ff */
[----:B------:R-:W-:Y:S02]  /*0aa0*/  ISETP.NE.OR P1, PT, R6, RZ, P4 ;  /* 0x000000ff0600720c */ /* 0x000fe40002725670 */
[----:B------:R-:W-:Y:S02]  /*0ab0*/  LEA.HI.X R5, R48, R149, R0, 0x2, P0 ;  /* 0x0000009530057211 */ /* 0x000fe400000f1400 */
[----:B------:R-:W-:-:S03]  /*0ac0*/  ISETP.GE.AND P0, PT, R3, R178, PT ;  /* 0x000000b20300720c */ /* 0x000fc60003f06270 */
[----:B------:R-:W-:Y:S01]  /*0ad0*/  @!P3 IMAD.MOV.U32 R3, RZ, RZ, -0x800000 ;  /* 0xff800000ff03b424 */ /* 0x000fe200078e00ff */
[----:B------:R-:W-:Y:S01]  /*0ae0*/  @!P6 ST.E.128 desc[UR4][R4.64], RZ ;  /* 0x000000ff0400e985 */ /* 0x000fe2000c101d04 */
[----:B------:R-:W-:-:S03]  /*0af0*/  @!P2 IMAD.MOV.U32 R2, RZ, RZ, -0x800000 ;  /* 0xff800000ff02a424 */ /* 0x000fc600078e00ff */
[----:B------:R-:W-:Y:S01]  /*0b00*/  @!P5 ST.E.128 desc[UR4][R4.64+0x800], RZ ;  /* 0x000800ff0400d985 */ /* 0x000fe2000c101d04 */
[----:B------:R-:W-:-:S03]  /*0b10*/  @!P1 IMAD.MOV.U32 R0, RZ, RZ, -0x800000 ;  /* 0xff800000ff009424 */ /* 0x000fc600078e00ff */
[----:B------:R-:W-:Y:S04]  /*0b20*/  @!P4 ST.E.128 desc[UR4][R4.64+0x1000], RZ ;  /* 0x001000ff0400c985 */ /* 0x000fe8000c101d04 */
[----:B------:R-:W-:Y:S01]  /*0b30*/  @!P0 ST.E.128 desc[UR4][R4.64+0x1800], RZ ;  /* 0x001800ff04008985 */ /* 0x000fe2000c101d04 */
[----:B------:R-:W-:-:S03]  /*0b40*/  ISETP.NE.OR P0, PT, R6, RZ, P0 ;  /* 0x000000ff0600720c */ /* 0x000fc60000705670 */
[----:B------:R1:W-:Y:S04]  /*0b50*/  @!P2 ST.E desc[UR4][R10.64+0x40], R2 ;  /* 0x000040020a00a985 */ /* 0x0003e8000c101904 */
[----:B------:R2:W-:Y:S04]  /*0b60*/  @!P3 ST.E desc[UR4][R10.64], R3 ;  /* 0x000000030a00b985 */ /* 0x0005e8000c101904 */
[----:B------:R3:W-:Y:S01]  /*0b70*/  @!P1 ST.E desc[UR4][R10.64+0x80], R0 ;  /* 0x000080000a009985 */ /* 0x0007e2000c101904 */
[----:B-1----:R-:W-:Y:S02]  /*0b80*/  IMAD.MOV.U32 R2, RZ, RZ, R176 ;  /* 0x000000ffff027224 */ /* 0x002fe400078e00b0 */
[----:B--2---:R-:W-:-:S04]  /*0b90*/  IMAD.MOV.U32 R3, RZ, RZ, 0x0 ;  /* 0x00000000ff037424 */ /* 0x004fc800078e00ff */
[----:B---3--:R-:W-:Y:S05]  /*0ba0*/  @P0 RET.REL.NODEC R2 `(_ZN5flash24flash_fwd_splitkv_kernelI23Flash_fwd_kernel_traitsILi32ELi64ELi256ELi4ELb0ELb0EN7cutlass6half_tE19Flash_kernel_traitsILi32ELi64ELi256ELi4ES3_EELb0ELb0ELb0ELb0ELb1ELb1ELb1ELb1EEEvNS_16Flash_fwd_paramsE) ;  /* 0xfffffff402140950 */ /* 0x008fea0003c3ffff */
[----:B------:R-:W-:Y:S02]  /*0bb0*/  MOV R0, 0xff800000 ;  /* 0xff80000000007802 */ /* 0x000fe40000000f00 */
[----:B------:R-:W-:-:S03]  /*0bc0*/  MOV R177, 0x0 ;  /* 0x0000000000b17802 */ /* 0x000fc60000000f00 */
[----:B------:R1:W-:Y:S02]  /*0bd0*/  ST.E desc[UR4][R10.64+0xc0], R0 ;  /* 0x0000c0000a007985 */ /* 0x0003e4000c101904 */
[----:B-1----:R-:W-:Y:S05]  /*0be0*/  RET.REL.NODEC R176 `(_ZN5flash24flash_fwd_splitkv_kernelI23Flash_fwd_kernel_traitsILi32ELi64ELi256ELi4ELb0ELb0EN7cutlass6half_tE19Flash_kernel_traitsILi32ELi64ELi256ELi4ES3_EELb0ELb0ELb0ELb0ELb1ELb1ELb1ELb1EEEvNS_16Flash_fwd_paramsE) ;  /* 0xfffffff4b0047950 */ /* 0x002fea0003c3ffff */
.L_x_3612:
        /* <DEDUP_REMOVED lines=41> */
[----:B------:R-:W-:Y:S02]  /*0e80*/  @!P0 VIADD R5, R5, 0x1 ;  /* 0x0000000105058836 */ /* 0x000fe40000000000 */
        /* <DEDUP_REMOVED lines=37> */
[----:B------:R-:W-:-:S04]  /*10e0*/  @P2 VIADD R3, R3, 0x1 ;  /* 0x0000000103032836 */ /* 0x000fc80000000000 */
[----:B------:R-:W-:Y:S02]  /*10f0*/  IMAD.MOV.U32 R8, RZ, RZ, R3 ;  /* 0x000000ffff087224 */ /* 0x000fe400078e0003 */
[----:B------:R-:W-:-:S03]  /*1100*/  IMAD R3, R169, R0, RZ ;  /* 0x00000000a9037224 */ /* 0x000fc600078e02ff */
[----:B------:R-:W-:Y:S02]  /*1110*/  @!P1 IADD3 R8, PT, PT, -R8, RZ, RZ ;  /* 0x000000ff08089210 */ /* 0x000fe40007ffe1ff */
[----:B------:R-:W-:Y:S02]  /*1120*/  @!P0 LOP3.LUT R8, RZ, R7, RZ, 0x33, !PT ;  /* 0x00000007ff088212 */ /* 0x000fe400078e33ff */
[----:B---3--:R-:W-:Y:S01]  /*1130*/  SHF.R.S32.HI R4, RZ, 0x1f, R2 ;  /* 0x0000001fff047819 */ /* 0x008fe20000011402 */
        /* <DEDUP_REMOVED lines=20> */
.L_x_3614:
        /* <DEDUP_REMOVED lines=10> */
[----:B------:R-:W-:Y:S02]  /*1320*/  @!P0 SHF.R.S32.HI R4, RZ, 0x1f, R14 ;  /* 0x0000001fff048819 */ /* 0x000fe4000001140e */
        /* <DEDUP_REMOVED lines=33> */
[----:B------:R-:W-:-:S02]  /*1540*/  LEA R0, R46, 0xffffff00, 0x8 ;  /* 0xffffff002e007811 */ /* 0x000fc400078e40ff */
[----:B------:R-:W-:Y:S01]  /*1550*/  @P0 IADD3 R5, PT, PT, R19, R2, RZ ;  /* 0x0000000213050210 */ /* 0x000fe20007ffe0ff */
[----:B------:R-:W-:Y:S01]  /*1560*/  @!P0 IMAD R3, R45, R14, RZ ;  /* 0x0000000e2d038224 */ /* 0x000fe200078e02ff */
[----:B------:R-:W-:Y:S02]  /*1570*/  @!P0 SHF.R.S32.HI R2, RZ, 0x1f, R14 ;  /* 0x0000001fff028819 */ /* 0x000fe4000001140e */
        /* <DEDUP_REMOVED lines=23> */
[----:B------:R-:W-:-:S04]  /*16f0*/  @P0 IMAD.WIDE.U32 R14, R44, R14, RZ ;  /* 0x0000000e2c0e0225 */ /* 0x000fc800078e00ff */
[----:B------:R-:W-:Y:S01]  /*1700*/  IMAD R4, R20, R5, R4 ;  /* 0x0000000514047224 */ /* 0x000fe200078e0204 */
[----:B------:R-:W-:Y:S01]  /*1710*/  @!P0 MOV R20, R16 ;  /* 0x0000001000148202 */ /* 0x000fe20000000f00 */
[----:B------:R-:W-:Y:S01]  /*1720*/  @!P0 IMAD.IADD R19, R17, 0x1, R2 ;  /* 0x0000000111138824 */ /* 0x000fe200078e0202 */
[----:B------:R-:W-:Y:S01]  /*1730*/  MOV R5, R22 ;  /* 0x0000001600057202 */ /* 0x000fe20000000f00 */
[----:B------:R-:W-:Y:S01]  /*1740*/  IMAD.IADD R4, R23, 0x1, R4 ;  /* 0x0000000117047824 */ /* 0x000fe200078e0204 */
[----:B------:R-:W-:Y:S02]  /*1750*/  @P0 IADD3 R19, PT, PT, R15, R3, RZ ;  /* 0x000000030f130210 */ /* 0x000fe40007ffe0ff */
[----:B------:R-:W-:Y:S02]  /*1760*/  @P0 MOV R20, R14 ;  /* 0x0000000e00140202 */ /* 0x000fe40000000f00 */
.L_x_3615:
[----:B------:R-:W-:Y:S05]  /*1770*/  BSYNC.RECONVERGENT B0 ;  /* 0x0000000000007941 */ /* 0x000fea0003800200 */
.L_x_3613:
        /* <DEDUP_REMOVED lines=8> */
[----:B------:R-:W-:-:S06]  /*1800*/  IMAD.MOV.U32 R14, RZ, RZ, RZ ;  /* 0x000000ffff0e7224 */ /* 0x000fcc00078e00ff */
[----:B------:R1:W5:Y:S02]  /*1810*/  @P6 LD.E R14, desc[UR4][R12.64] ;  /* 0x000000040c0e6980 */ /* 0x000364000c101900 */
[----:B-1----:R-:W-:-:S04]  /*1820*/  IABS R13, R7 ;  /* 0x00000007000d7213 */ /* 0x002fc80000000000 */
        /* <DEDUP_REMOVED lines=10> */
[----:B------:R-:W-:-:S05]  /*18d0*/  IADD3 R12, PT, PT, RZ, -R12, RZ ;  /* 0x8000000cff0c7210 */ /* 0x000fca0007ffe0ff */
[----:B------:R-:W-:-:S04]  /*18e0*/  IMAD.HI.U32 R15, R15, R21, RZ ;  /* 0x000000150f0f7227 */ /* 0x000fc800078e00ff */
[----:B------:R-:W-:-:S05]  /*18f0*/  IMAD R21, R15, R12, R21 ;  /* 0x0000000c0f157224 */ /* 0x000fca00078e0215 */
[----:B------:R-:W-:Y:S01]  /*1900*/  ISETP.GT.U32.AND P1, PT, R13, R21, PT ;  /* 0x000000150d00720c */ /* 0x000fe20003f24070 */
[----:B------:R-:W1:Y:S01]  /*1910*/  S2R R32, SR_CgaCtaId ;  /* 0x0000000000207919 */ /* 0x000e620000008800 */
[----:B------:R-:W-:-:S11]  /*1920*/  IMAD.SHL.U32 R49, R48, 0x8, RZ ;  /* 0x0000000830317824 */ /* 0x000fd600078e00ff */
[----:B------:R-:W-:Y:S01]  /*1930*/  @!P1 IMAD.IADD R21, R21, 0x1, -R13 ;  /* 0x0000000115159824 */ /* 0x000fe200078e0a0d */
[----:B------:R-:W-:-:S04]  /*1940*/  LOP3.LUT R12, R49, 0x18, RZ, 0xc0, !PT ;  /* 0x00000018310c7812 */ /* 0x000fc800078ec0ff */
[----:B------:R-:W-:Y:S02]  /*1950*/  ISETP.GE.U32.AND P4, PT, R21, R13, PT ;  /* 0x0000000d1500720c */ /* 0x000fe40003f86070 */
[----:B------:R-:W-:Y:S02]  /*1960*/  LOP3.LUT R21, R180, R7, RZ, 0x3c, !PT ;  /* 0x00000007b4157212 */ /* 0x000fe400078e3cff */
[----:B------:R-:W-:Y:S02]  /*1970*/  IADD3 R30, P2, PT, R12, R20, RZ ;  /* 0x000000140c1e7210 */ /* 0x000fe40007f5e0ff */
[----:B------:R-:W-:Y:S02]  /*1980*/  @!P1 IADD3 R15, PT, PT, R15, 0x1, RZ ;  /* 0x000000010f0f9810 */ /* 0x000fe40007ffe0ff */
[----:B------:R-:W-:Y:S02]  /*1990*/  ISETP.GE.AND P3, PT, R21, RZ, PT ;  /* 0x000000ff1500720c */ /* 0x000fe40003f66270 */
[----:B------:R-:W-:Y:S01]  /*19a0*/  ISETP.NE.AND P1, PT, R7, RZ, PT ;  /* 0x000000ff0700720c */ /* 0x000fe20003f25270 */
[----:B-----5:R-:W-:-:S02]  /*19b0*/  IMAD R18, R18, R44, RZ ;  /* 0x0000002c12127224 */ /* 0x020fc400078e02ff */
[----:B------:R-:W-:Y:S02]  /*19c0*/  IMAD.X R31, RZ, RZ, R19, P2 ;  /* 0x000000ffff1f7224 */ /* 0x000fe400010e0613 */
[----:B------:R-:W-:Y:S02]  /*19d0*/  @P4 VIADD R15, R15, 0x1 ;  /* 0x000000010f0f4836 */ /* 0x000fe40000000000 */
[C---:B------:R-:W-:Y:S02]  /*19e0*/  IMAD R18, R0.reuse, R45, R18 ;  /* 0x0000002d00127224 */ /* 0x040fe400078e0212 */
[----:B------:R-:W-:-:S04]  /*19f0*/  IMAD.WIDE.U32 R30, R0, R44, R30 ;  /* 0x0000002c001e7225 */ /* 0x000fc800078e001e */
[----:B------:R-:W-:Y:S01]  /*1a00*/  IMAD.MOV.U32 R0, RZ, RZ, R15 ;  /* 0x000000ffff007224 */ /* 0x000fe200078e000f */
[----:B------:R-:W-:Y:S01]  /*1a10*/  MOV R20, 0x400 ;  /* 0x0000040000147802 */ /* 0x000fe20000000f00 */
[----:B------:R-:W-:-:S03]  /*1a20*/  IMAD.IADD R21, R31, 0x1, R18 ;  /* 0x000000011f157824 */ /* 0x000fc600078e0212 */
[----:B------:R-:W-:Y:S02]  /*1a30*/  @!P3 IADD3 R0, PT, PT, -R0, RZ, RZ ;  /* 0x000000ff0000b210 */ /* 0x000fe40007ffe1ff */
[----:B------:R-:W-:Y:S02]  /*1a40*/  @!P1 LOP3.LUT R0, RZ, R7, RZ, 0x33, !PT ;  /* 0x00000007ff009212 */ /* 0x000fe400078e33ff */
[----:B-1----:R-:W-:Y:S01]  /*1a50*/  LEA R32, R32, R20, 0x18 ;  /* 0x0000001420207211 */ /* 0x002fe200078ec0ff */
[----:B------:R-:W-:-:S04]  /*1a60*/  IMAD.MOV.U32 R20, RZ, RZ, R30 ;  /* 0x000000ffff147224 */ /* 0x000fc800078e001e */
[----:B------:R-:W-:Y:S01]  /*1a70*/  IMAD.WIDE.U32 R20, R0, R28, R20 ;  /* 0x0000001c00147225 */ /* 0x000fe200078e0014 */
[----:B------:R-:W-:-:S05]  /*1a80*/  SHF.R.U32.HI R110, RZ, 0x2, R48 ;  /* 0x00000002ff6e7819 */ /* 0x000fca0000011630 */
[----:B------:R-:W-:Y:S02]  /*1a90*/  IMAD R174, R45, R110, RZ ;  /* 0x0000006e2dae7224 */ /* 0x000fe400078e02ff */
[----:B------:R-:W-:Y:S01]  /*1aa0*/  IMAD.MOV.U32 R111, RZ, RZ, RZ ;  /* 0x000000ffff6f7224 */ /* 0x000fe200078e00ff */
[----:B------:R-:W-:Y:S01]  /*1ab0*/  LOP3.LUT R183, R183, R182, RZ, 0x3c, !PT ;  /* 0x000000b6b7b77212 */ /* 0x000fe200078e3cff */
[----:B------:R-:W-:Y:S02]  /*1ac0*/  IMAD R171, R169, R110, RZ ;  /* 0x0000006ea9ab7224 */ /* 0x000fe400078e02ff */
[----:B------:R-:W-:Y:S01]  /*1ad0*/  IMAD.SHL.U32 R167, R48, 0x4, RZ ;  /* 0x0000000430a77824 */ /* 0x000fe200078e00ff */
[----:B------:R-:W-:Y:S01]  /*1ae0*/  LOP3.LUT R182, R183, R182, RZ, 0x3c, !PT ;  /* 0x000000b6b7b67212 */ /* 0x000fe200078e3cff */
[----:B------:R-:W-:Y:S01]  /*1af0*/  IMAD.SHL.U32 R53, R44, 0x20, RZ ;  /* 0x000000202c357824 */ /* 0x000fe200078e00ff */
[----:B------:R-:W-:Y:S02]  /*1b00*/  SHF.R.U32.HI R47, RZ, 0x3, R48 ;  /* 0x00000003ff2f7819 */ /* 0x000fe40000011630 */
[----:B------:R-:W-:-:S02]  /*1b10*/  LEA R177, R46, 0xffffff00, 0x8 ;  /* 0xffffff002eb17811 */ /* 0x000fc400078e40ff */
[----:B------:R-:W-:Y:S02]  /*1b20*/  SHF.L.U64.HI R54, R44, 0x5, R45 ;  /* 0x000000052c367819 */ /* 0x000fe4000001022d */
[C---:B------:R-:W-:Y:S02]  /*1b30*/  SHF.L.U64.HI R52, R168.reuse, 0x5, R169 ;  /* 0x00000005a8347819 */ /* 0x040fe400000102a9 */
[----:B------:R-:W-:Y:S02]  /*1b40*/  SHF.L.U32 R51, R168, 0x5, RZ ;  /* 0x00000005a8337819 */ /* 0x000fe400000006ff */
[----:B------:R-:W-:Y:S02]  /*1b50*/  LOP3.LUT R61, R167, 0xc, RZ, 0xc0, !PT ;  /* 0x0000000ca73d7812 */ /* 0x000fe400078ec0ff */
[----:B------:R-:W-:Y:S01]  /*1b60*/  LOP3.LUT R183, R183, R182, RZ, 0x3c, !PT ;  /* 0x000000b6b7b77212 */ /* 0x000fe200078e3cff */
[----:B--2---:R-:W-:-:S04]  /*1b70*/  @P0 IMAD.WIDE.U32 R34, R24, R10, RZ ;  /* 0x0000000a18220225 */ /* 0x004fc800078e00ff */
[-C--:B---3--:R-:W-:Y:S02]  /*1b80*/  @!P0 IMAD R19, R23, R181.reuse, RZ ;  /* 0x000000b517138224 */ /* 0x088fe400078e02ff */
[----:B------:R-:W-:-:S04]  /*1b90*/  @!P0 IMAD.WIDE.U32 R22, R22, R181, RZ ;  /* 0x000000b516168225 */ /* 0x000fc800078e00ff */
[----:B------:R-:W-:Y:S01]  /*1ba0*/  @!P0 IMAD.MOV.U32 R18, RZ, RZ, R22 ;  /* 0x000000ffff128224 */ /* 0x000fe200078e0016 */
[----:B------:R-:W-:Y:S01]  /*1bb0*/  @P0 MOV R18, R34 ;  /* 0x0000002200120202 */ /* 0x000fe20000000f00 */
[----:B------:R-:W-:Y:S01]  /*1bc0*/  @P0 IMAD R15, R25, R10, RZ ;  /* 0x0000000a190f0224 */ /* 0x000fe200078e02ff */
[----:B------:R-:W-:Y:S02]  /*1bd0*/  SHF.R.S32.HI R22, RZ, 0x1f, R0 ;  /* 0x0000001fff167819 */ /* 0x000fe40000011400 */
[----:B------:R-:W-:Y:S01]  /*1be0*/  IADD3 R30, P1, PT, R12, R18, RZ ;  /* 0x000000120c1e7210 */ /* 0x000fe20007f3e0ff */
[----:B------:R-:W-:Y:S02]  /*1bf0*/  IMAD R18, R29, R0, RZ ;  /* 0x000000001d127224 */ /* 0x000fe400078e02ff */
[----:B------:R-:W-:Y:S02]  /*1c00*/  @!P0 IMAD.IADD R19, R23, 0x1, R19 ;  /* 0x0000000117138824 */ /* 0x000fe400078e0213 */
[----:B------:R-:W-:-:S02]  /*1c10*/  @P0 IMAD.IADD R19, R35, 0x1, R15 ;  /* 0x0000000123130824 */ /* 0x000fc400078e020f */
[----:B------:R-:W-:Y:S02]  /*1c20*/  IMAD R18, R22, R28, R18 ;  /* 0x0000001c16127224 */ /* 0x000fe400078e0212 */
[----:B------:R-:W-:-:S03]  /*1c30*/  IMAD.X R31, RZ, RZ, R19, P1 ;  /* 0x000000ffff1f7224 */ /* 0x000fc600008e0613 */
[----:B------:R-:W-:Y:S01]  /*1c40*/  IADD3 R19, PT, PT, R21, R18, RZ ;  /* 0x0000001215137210 */ /* 0x000fe20007ffe0ff */
[----:B------:R-:W-:Y:S01]  /*1c50*/  IMAD.MOV.U32 R18, RZ, RZ, R20 ;  /* 0x000000ffff127224 */ /* 0x000fe200078e0014 */
[----:B------:R-:W-:Y:S02]  /*1c60*/  IADD3 R20, P1, PT, R12, R5, RZ ;  /* 0x000000050c147210 */ /* 0x000fe40007f3e0ff */
[----:B------:R-:W-:Y:S01]  /*1c70*/  SHF.R.S32.HI R5, RZ, 0x1f, R58 ;  /* 0x0000001fff057819 */ /* 0x000fe2000001143a */
[----:B------:R-:W-:-:S03]  /*1c80*/  IMAD.WIDE.U32 R18, R110, R44, R18 ;  /* 0x0000002c6e127225 */ /* 0x000fc600078e0012 */
[----:B------:R-:W-:Y:S01]  /*1c90*/  LEA.HI R5, R5, R58, RZ, 0x8 ;  /* 0x0000003a05057211 */ /* 0x000fe200078f40ff */
[----:B------:R-:W-:Y:S01]  /*1ca0*/  IMAD R7, R27, R180, RZ ;  /* 0x000000b41b077224 */ /* 0x000fe200078e02ff */
[----:B------:R-:W-:Y:S02]  /*1cb0*/  SHF.R.S32.HI R10, RZ, 0x1f, R180 ;  /* 0x0000001fff0a7819 */ /* 0x000fe400000114b4 */
[----:B------:R-:W-:Y:S02]  /*1cc0*/  SHF.R.S32.HI R5, RZ, 0x8, R5 ;  /* 0x00000008ff057819 */ /* 0x000fe40000011405 */
[----:B------:R-:W-:Y:S02]  /*1cd0*/  IADD3 R174, PT, PT, R19, R174, RZ ;  /* 0x000000ae13ae7210 */ /* 0x000fe40007ffe0ff */
[----:B----4-:R-:W-:Y:S01]  /*1ce0*/  LEA R175, P0, R18, R8, 0x1 ;  /* 0x0000000812af7211 */ /* 0x010fe200078008ff */
[----:B------:R-:W-:Y:S01]  /*1cf0*/  IMAD R7, R26, R10, R7 ;  /* 0x0000000a1a077224 */ /* 0x000fe200078e0207 */
[----:B------:R-:W-:Y:S01]  /*1d00*/  VIMNMX R55, PT, PT, R170, R5, !PT ;  /* 0x00000005aa377248 */ /* 0x000fe20007fe0100 */
[----:B------:R-:W-:Y:S01]  /*1d10*/  IMAD.WIDE.U32 R30, R180, R26, R30 ;  /* 0x0000001ab41e7225 */ /* 0x000fe200078e001e */
[----:B------:R-:W-:-:S02]  /*1d20*/  LOP3.LUT R15, R49, 0xc0, RZ, 0xc0, !PT ;  /* 0x000000c0310f7812 */ /* 0x000fc400078ec0ff */
[----:B------:R-:W-:Y:S01]  /*1d30*/  LEA.HI.X R174, R18, R9, R174, 0x1, P0 ;  /* 0x0000000912ae7211 */ /* 0x000fe200000f0cae */
[----:B------:R-:W-:Y:S01]  /*1d40*/  IMAD.WIDE.U32 R26, R6, 0x40, R110 ;  /* 0x00000040061a7825 */ /* 0x000fe200078e006e */
[----:B------:R-:W-:Y:S02]  /*1d50*/  ISETP.GT.AND P0, PT, R46, R55, PT ;  /* 0x000000372e00720c */ /* 0x000fe40003f04270 */
[----:B------:R-:W-:Y:S01]  /*1d60*/  IADD3.X R21, PT, PT, RZ, R4, RZ, P1, !PT ;  /* 0x00000004ff157210 */ /* 0x000fe20000ffe4ff */
[----:B------:R-:W-:Y:S01]  /*1d70*/  IMAD.IADD R7, R31, 0x1, R7 ;  /* 0x000000011f077824 */ /* 0x000fe200078e0207 */
[----:B------:R-:W-:Y:S01]  /*1d80*/  LOP3.LUT R15, R15, 0x18, R48, 0xf8, !PT ;  /* 0x000000180f0f7812 */ /* 0x000fe200078ef830 */
[----:B------:R-:W-:Y:S02]  /*1d90*/  IMAD.MOV.U32 R6, RZ, RZ, R30 ;  /* 0x000000ffff067224 */ /* 0x000fe400078e001e */
[----:B------:R-:W-:Y:S01]  /*1da0*/  IMAD R4, R27, R24, RZ ;  /* 0x000000181b047224 */ /* 0x000fe200078e02ff */
[----:B------:R-:W-:Y:S01]  /*1db0*/  LOP3.LUT R15, R15, 0x18, R49, 0x78, !PT ;  /* 0x000000180f0f7812 */ /* 0x000fe200078e7831 */
[----:B------:R-:W-:-:S04]  /*1dc0*/  IMAD.WIDE.U32 R20, R110, R168, R20 ;  /* 0x000000a86e147225 */ /* 0x000fc800078e0014 */
[C---:B------:R-:W-:Y:S02]  /*1dd0*/  IMAD R4, R26.reuse, R25, R4 ;  /* 0x000000191a047224 */ /* 0x040fe400078e0204 */
[----:B------:R-:W-:Y:S01]  /*1de0*/  IMAD.WIDE.U32 R6, R26, R24, R6 ;  /* 0x000000181a067225 */ /* 0x000fe200078e0006 */
[----:B------:R-:W-:Y:S02]  /*1df0*/  LOP3.LUT R49, R15, 0x1f20, R49, 0xf8, !PT ;  /* 0x00001f200f317812 */ /* 0x000fe400078ef831 */
        /* <DEDUP_REMOVED lines=58> */
[----:B---3--:R-:W-:Y:S01]  /*21a0*/  IMAD.WIDE.U32 R28, R181, R20, R12 ;  /* 0x00000014b51c7225 */ /* 0x008fe200078e000c */
[----:B------:R-:W-:-:S03]  /*21b0*/  IADD3 R31, PT, PT, R31, R6, RZ ;  /* 0x000000061f1f7210 */ /* 0x000fc60007ffe0ff */
[----:B------:R-:W-:Y:S02]  /*21c0*/  IMAD R6, R21, R181, RZ ;  /* 0x000000b515067224 */ /* 0x000fe400078e02ff */
[----:B----4-:R-:W-:Y:S02]  /*21d0*/  IMAD R8, R113, R177, RZ ;  /* 0x000000b171087224 */ /* 0x010fe400078e02ff */
[----:B------:R-:W-:Y:S01]  /*21e0*/  IMAD.WIDE.U32 R30, R177, R112, R30 ;  /* 0x00000070b11e7225 */ /* 0x000fe200078e001e */
[----:B------:R-:W-:-:S03]  /*21f0*/  IADD3 R29, PT, PT, R29, R6, RZ ;  /* 0x000000061d1d7210 */ /* 0x000fc60007ffe0ff */
[----:B------:R-:W-:Y:S02]  /*2200*/  IMAD R8, R112, R7, R8 ;  /* 0x0000000770087224 */ /* 0x000fe400078e0208 */
[----:B-----5:R-:W-:Y:S02]  /*2210*/  IMAD R6, R115, R177, RZ ;  /* 0x000000b173067224 */ /* 0x020fe400078e02ff */
[----:B------:R-:W-:Y:S02]  /*2220*/  IMAD.IADD R9, R31, 0x1, R8 ;  /* 0x000000011f097824 */ /* 0x000fe400078e0208 */
[----:B------:R-:W-:Y:S02]  /*2230*/  IMAD R20, R27, R0, RZ ;  /* 0x000000001b147224 */ /* 0x000fe400078e02ff */
[----:B------:R-:W-:Y:S02]  /*2240*/  IMAD.MOV.U32 R8, RZ, RZ, R30 ;  /* 0x000000ffff087224 */ /* 0x000fe400078e001e */
[----:B------:R-:W-:-:S02]  /*2250*/  IMAD R6, R114, R7, R6 ;  /* 0x0000000772067224 */ /* 0x000fc400078e0206 */
[----:B------:R-:W-:-:S04]  /*2260*/  IMAD.WIDE.U32 R28, R177, R114, R28 ;  /* 0x00000072b11c7225 */ /* 0x000fc800078e001c */
[----:B------:R-:W-:Y:S02]  /*2270*/  IMAD R20, R26, R22, R20 ;  /* 0x000000161a147224 */ /* 0x000fe400078e0214 */
[----:B------:R-:W-:-:S04]  /*2280*/  IMAD.WIDE.U32 R8, R0, R26, R8 ;  /* 0x0000001a00087225 */ /* 0x000fc800078e0008 */
[----:B------:R-:W-:Y:S02]  /*2290*/  IMAD.IADD R29, R29, 0x1, R6 ;  /* 0x000000011d1d7824 */ /* 0x000fe400078e0206 */
[----:B------:R-:W-:Y:S01]  /*22a0*/  IMAD R6, R25, R0, RZ ;  /* 0x0000000019067224 */ /* 0x000fe200078e02ff */
[----:B------:R-:W-:Y:S01]  /*22b0*/  IADD3 R21, PT, PT, R9, R20, RZ ;  /* 0x0000001409157210 */ /* 0x000fe20007ffe0ff */
[----:B------:R-:W-:Y:S01]  /*22c0*/  IMAD R7, R110, R11, RZ ;  /* 0x0000000b6e077224 */ /* 0x000fe200078e02ff */
[----:B------:R-:W-:Y:S01]  /*22d0*/  SHF.R.S32.HI R9, RZ, 0x1f, R58 ;  /* 0x0000001fff097819 */ /* 0x000fe2000001143a */
[----:B------:R-:W-:Y:S01]  /*22e0*/  IMAD R22, R24, R22, R6 ;  /* 0x0000001618167224 */ /* 0x000fe200078e0206 */
[----:B------:R-:W-:Y:S01]  /*22f0*/  IADD3 R6, P0, PT, -R58, R110, RZ ;  /* 0x0000006e3a067210 */ /* 0x000fe20007f1e1ff */
[----:B------:R-:W-:-:S04]  /*2300*/  IMAD.WIDE.U32 R24, R0, R24, R28 ;  /* 0x0000001800187225 */ /* 0x000fc800078e001c */
[----:B------:R-:W-:Y:S01]  /*2310*/  IMAD R74, R74, 0x8, R7 ;  /* 0x000000084a4a7824 */ /* 0x000fe200078e0207 */
[----:B------:R-:W-:Y:S01]  /*2320*/  IADD3 R7, PT, PT, R61, R7, RZ ;  /* 0x000000073d077210 */ /* 0x000fe20007ffe0ff */
[----:B------:R-:W-:Y:S01]  /*2330*/  IMAD.X R9, RZ, RZ, ~R9, P0 ;  /* 0x000000ffff097224 */ /* 0x000fe200000e0e09 */
[----:B------:R-:W-:Y:S02]  /*2340*/  MOV R20, R8 ;  /* 0x0000000800147202 */ /* 0x000fe40000000f00 */
[----:B------:R-:W-:Y:S01]  /*2350*/  IADD3 R23, PT, PT, R25, R22, RZ ;  /* 0x0000001619177210 */ /* 0x000fe20007ffe0ff */
[C---:B------:R-:W-:Y:S01]  /*2360*/  IMAD R69, R9.reuse, R112, RZ ;  /* 0x0000007009457224 */ /* 0x040fe200078e02ff */
[----:B------:R-:W-:Y:S02]  /*2370*/  SHF.R.S32.HI R0, RZ, 0x1f, R14 ;  /* 0x0000001fff007819 */ /* 0x000fe4000001140e */
[----:B------:R-:W-:Y:S01]  /*2380*/  IADD3 R75, P0, PT, R14, R74, RZ ;  /* 0x0000004a0e4b7210 */ /* 0x000fe20007f1e0ff */
[----:B------:R-:W-:Y:S01]  /*2390*/  IMAD R9, R9, R114, RZ ;  /* 0x0000007209097224 */ /* 0x000fe200078e02ff */
[----:B------:R-:W-:-:S02]  /*23a0*/  MOV R22, R24 ;  /* 0x0000001800167202 */ /* 0x000fc40000000f00 */
[----:B------:R-:W-:Y:S01]  /*23b0*/  IADD3 R14, P1, PT, R14, R7, RZ ;  /* 0x000000070e0e7210 */ /* 0x000fe20007f3e0ff */
[----:B------:R-:W-:Y:S01]  /*23c0*/  IMAD R69, R113, R6, R69 ;  /* 0x0000000671457224 */ /* 0x000fe200078e0245 */
[----:B------:R-:W-:Y:S01]  /*23d0*/  LEA.HI.X.SX32 R74, R74, R0, 0x1, P0 ;  /* 0x000000004a4a7211 */ /* 0x000fe200000f0eff */
[----:B------:R-:W-:Y:S01]  /*23e0*/  IMAD.WIDE.U32 R20, R112, R6, R20 ;  /* 0x0000000670147225 */ /* 0x000fe200078e0014 */
[----:B------:R-:W-:-:S03]  /*23f0*/  LEA.HI.X.SX32 R0, R7, R0, 0x1, P1 ;  /* 0x0000000007007211 */ /* 0x000fc600008f0eff */
[-C--:B------:R-:W-:Y:S02]  /*2400*/  IMAD R9, R115, R6.reuse, R9 ;  /* 0x0000000673097224 */ /* 0x080fe400078e0209 */
[----:B------:R-:W-:Y:S01]  /*2410*/  IMAD.WIDE.U32 R22, R114, R6, R22 ;  /* 0x0000000672167225 */ /* 0x000fe200078e0016 */
[----:B------:R-:W-:Y:S02]  /*2420*/  SHF.L.U64.HI R74, R75, 0x1, R74 ;  /* 0x000000014b4a7819 */ /* 0x000fe4000001024a */
[----:B------:R-:W-:Y:S01]  /*2430*/  IADD3 R69, PT, PT, R21, R69, RZ ;  /* 0x0000004515457210 */ /* 0x000fe20007ffe0ff */
[----:B------:R-:W-:Y:S01]  /*2440*/  IMAD.SHL.U32 R75, R75, 0x2, RZ ;  /* 0x000000024b4b7824 */ /* 0x000fe200078e00ff */
[----:B------:R-:W-:Y:S01]  /*2450*/  LEA R70, P1, R20, R18, 0x1 ;  /* 0x0000001214467211 */ /* 0x000fe200078208ff */
[----:B------:R-:W-:Y:S01]  /*2460*/  IMAD.IADD R9, R23, 0x1, R9 ;  /* 0x0000000117097824 */ /* 0x000fe200078e0209 */
[----:B------:R-:W-:Y:S02]  /*2470*/  SHF.L.U64.HI R0, R14, 0x1, R0 ;  /* 0x000000010e007819 */ /* 0x000fe40000010200 */
[----:B------:R-:W-:-:S02]  /*2480*/  LEA R10, P0, R22, R16, 0x1 ;  /* 0x00000010160a7211 */ /* 0x000fc400078008ff */
[----:B------:R-:W-:Y:S02]  /*2490*/  SHF.L.U32 R14, R14, 0x1, RZ ;  /* 0x000000010e0e7819 */ /* 0x000fe400000006ff */
[----:B------:R-:W-:Y:S02]  /*24a0*/  LEA.HI.X R69, R20, R19, R69, 0x1, P1 ;  /* 0x0000001314457211 */ /* 0x000fe400008f0c45 */
[----:B------:R-:W-:Y:S01]  /*24b0*/  IADD3 R73, P3, PT, R4, R75, RZ ;  /* 0x0000004b04497210 */ /* 0x000fe20007f7e0ff */
[----:B------:R-:W-:Y:S01]  /*24c0*/  IMAD R64, R115, 0xc0, RZ ;  /* 0x000000c073407824 */ /* 0x000fe200078e02ff */
[----:B------:R-:W-:Y:S01]  /*24d0*/  LEA.HI.X R9, R22, R17, R9, 0x1, P0 ;  /* 0x0000001116097211 */ /* 0x000fe200000f0c09 */
[----:B------:R-:W-:Y:S01]  /*24e0*/  IMAD.WIDE.U32 R116, R114, 0xc0, RZ ;  /* 0x000000c072747825 */ /* 0x000fe200078e00ff */
        /* <DEDUP_REMOVED lines=16> */
.L_x_3655:
[----:B------:R-:W-:Y:S01]  /*25f0*/  LEA R16, P1, R53, R79, 0x1 ;  /* 0x0000004f35107211 */ /* 0x000fe200078208ff */
[----:B------:R-:W-:Y:S01]  /*2600*/  VIADD R91, R91, 0x100 ;  /* 0x000001005b5b7836 */ /* 0x000fe20000000000 */
[----:B------:R-:W-:Y:S01]  /*2610*/  LOP3.LUT R107, R107, 0xfffffffe, RZ, 0xc0, !PT ;  /* 0xfffffffe6b6b7812 */ /* 0x000fe200078ec0ff */
[----:B------:R-:W-:Y:S01]  /*2620*/  VIADD R92, R92, 0x100 ;  /* 0x000001005c5c7836 */ /* 0x000fe20000000000 */
[----:B------:R-:W-:Y:S01]  /*2630*/  LEA.HI.X R17, R53, R78, R54, 0x1, P1 ;  /* 0x0000004e35117211 */ /* 0x000fe200008f0c36 */
[----:B------:R-:W-:Y:S01]  /*2640*/  UMOV UR6, URZ ;  /* 0x000000ff00067c82 */ /* 0x000fe20008000000 */
[CC--:B------:R-:W-:Y:S01]  /*2650*/  ISETP.GE.AND P0, PT, R110.reuse, R91.reuse, PT ;  /* 0x0000005b6e00720c */ /* 0x0c0fe20003f06270 */
[----:B------:R-:W-:Y:S01]  /*2660*/  VIADD R89, R89, 0xffffffff ;  /* 0xffffffff59597836 */ /* 0x000fe20000000000 */
[----:B------:R-:W-:Y:S02]  /*2670*/  BSSY.RECONVERGENT B1, `(.L_x_3617) ;  /* 0x0000589000017945 */ /* 0x000fe40003800200 */
[-C--:B------:R-:W-:Y:S02]  /*2680*/  ISETP.GE.AND P2, PT, R110, R92.reuse, !P0 ;  /* 0x0000005c6e00720c */ /* 0x080fe40004746270 */
[C---:B------:R-:W-:Y:S04]  /*2690*/  ISETP.GE.AND P0, PT, R105.reuse, R91, PT ;  /* 0x0000005b6900720c */ /* 0x040fe80003f06270 */
[-C--:B------:R-:W-:Y:S02]  /*26a0*/  ISETP.GE.AND P3, PT, R105, R92.reuse, !P0 ;  /* 0x0000005c6900720c */ /* 0x080fe40004766270 */
[----:B----4-:R-:W-:Y:S02]  /*26b0*/  IADD3 R18, P0, PT, R70, R63, RZ ;  /* 0x0000003f46127210 */ /* 0x010fe40007f1e0ff */
[----:B------:R-:W-:Y:S03]  /*26c0*/  P2R R121, PR, RZ, 0x8 ;  /* 0x00000008ff797803 */ /* 0x000fe60000000000 */
[----:B------:R-:W-:Y:S02]  /*26d0*/  @P2 IMAD.MOV.U32 R71, RZ, RZ, R69 ;  /* 0x000000ffff472224 */ /* 0x000fe400078e0045 */
[----:B------:R-:W-:Y:S02]  /*26e0*/  @P2 IMAD.MOV.U32 R2, RZ, RZ, R79 ;  /* 0x000000ffff022224 */ /* 0x000fe400078e004f */
[----:B------:R-:W-:Y:S01]  /*26f0*/  @P2 IMAD.MOV.U32 R3, RZ, RZ, R78 ;  /* 0x000000ffff032224 */ /* 0x000fe200078e004e */
[----:B------:R1:W2:Y:S01]  /*2700*/  @P2 LD.E.128 R4, desc[UR4][R70.64] ;  /* 0x0000000446042980 */ /* 0x0002a2000c101d00 */
[----:B------:R-:W-:Y:S01]  /*2710*/  IMAD.X R19, R69, 0x1, R62, P0 ;  /* 0x0000000145137824 */ /* 0x000fe200000e063e */
[C---:B------:R-:W-:Y:S04]  /*2720*/  ISETP.GE.AND P0, PT, R104.reuse, R91, PT ;  /* 0x0000005b6800720c */ /* 0x040fe80003f06270 */
[----:B------:R-:W-:Y:S11]  /*2730*/  ISETP.LT.OR P5, PT, R104, R92, P0 ;  /* 0x0000005c6800720c */ /* 0x000ff600007a1670 */
[----:B------:R-:W-:Y:S02]  /*2740*/  @!UPT UIADD3 URZ, UPT, UPT, URZ, URZ, URZ ;  /* 0x000000fffffff290 */ /* 0x000fe4000fffe0ff */
[C---:B------:R-:W-:Y:S04]  /*2750*/  @!P5 LEA R20, P1, R44.reuse, R16, 0x6 ;  /* 0x000000102c14d211 */ /* 0x040fe800078230ff */
[----:B------:R-:W-:Y:S01]  /*2760*/  @!P5 LEA.HI.X R21, R44, R17, R45, 0x6, P1 ;  /* 0x000000112c15d211 */ /* 0x000fe200008f342d */
[----:B-1----:R-:W-:Y:S02]  /*2770*/  IMAD.MOV.U32 R71, RZ, RZ, R90 ;  /* 0x000000ffff477224 */ /* 0x002fe400078e005a */
[----:B------:R-:W-:Y:S01]  /*2780*/  VIADD R90, R90, 0xffffff00 ;  /* 0xffffff005a5a7836 */ /* 0x000fe20000000000 */
[----:B--2---:R1:W-:Y:S04]  /*2790*/  @P2 ST.E.128 desc[UR4][R2.64], R4 ;  /* 0x0000000402002985 */ /* 0x0043e8000c101d04 */
[----:B-1----:R-:W2:Y:S01]  /*27a0*/  @P3 LD.E.128 R4, desc[UR4][R18.64] ;  /* 0x0000000412043980 */ /* 0x002ea2000c101d00 */
[----:B------:R-:W-:Y:S05]  /*27b0*/  @!P5 IADD3 R2, P0, PT, R18, R63, RZ ;  /* 0x0000003f1202d210 */ /* 0x000fea0007f1e0ff */
[----:B------:R-:W-:Y:S01]  /*27c0*/  @!P5 IMAD.X R3, R19, 0x1, R62, P0 ;  /* 0x000000011303d824 */ /* 0x000fe200000e063e */
[C---:B------:R-:W-:Y:S04]  /*27d0*/  ISETP.GE.AND P0, PT, R103.reuse, R91, PT ;  /* 0x0000005b6700720c */ /* 0x040fe80003f06270 */
[----:B------:R-:W-:Y:S01]  /*27e0*/  ISETP.LT.OR P6, PT, R103, R92, P0 ;  /* 0x0000005c6700720c */ /* 0x000fe200007c1670 */
[----:B--2---:R1:W-:Y:S04]  /*27f0*/  @P3 ST.E.128 desc[UR4][R16.64], R4 ;  /* 0x0000000410003985 */ /* 0x0043e8000c101d04 */
[----:B-1----:R1:W2:Y:S08]  /*2800*/  @!P5 LD.E.128 R4, desc[UR4][R2.64] ;  /* 0x000000040204d980 */ /* 0x0022b0000c101d00 */
[C---:B-1----:R-:W-:Y:S04]  /*2810*/  @!P6 LEA R2, P0, R112.reuse, R18, 0x7 ;  /* 0x000000127002e211 */ /* 0x042fe800078038ff */
[----:B------:R-:W-:Y:S02]  /*2820*/  @!P6 LEA.HI.X R3, R112, R19, R113, 0x7, P0 ;  /* 0x000000137003e211 */ /* 0x000fe400000f3c71 */
[C---:B------:R-:W-:Y:S04]  /*2830*/  ISETP.GE.AND P0, PT, R102.reuse, R91, PT ;  /* 0x0000005b6600720c */ /* 0x040fe80003f06270 */
[----:B------:R-:W-:Y:S11]  /*2840*/  ISETP.LT.OR P3, PT, R102, R92, P0 ;  /* 0x0000005c6600720c */ /* 0x000ff60000761670 */
[----:B------:R-:W-:Y:S02]  /*2850*/  @!UPT UIADD3 URZ, UPT, UPT, URZ, URZ, URZ ;  /* 0x000000fffffff290 */ /* 0x000fe4000fffe0ff */
[----:B------:R-:W-:Y:S01]  /*2860*/  @!P3 IMAD R0, R113, 0xc0, RZ ;  /* 0x000000c07100b824 */ /* 0x000fe200078e02ff */
[----:B--2---:R1:W-:Y:S04]  /*2870*/  @!P5 ST.E.128 desc[UR4][R20.64], R4 ;  /* 0x000000041400d985 */ /* 0x0043e8000c101d04 */
[----:B-1----:R1:W2:Y:S01]  /*2880*/  @!P6 LD.E.128 R4, desc[UR4][R2.64] ;  /* 0x000000040204e980 */ /* 0x0022a2000c101d00 */
[C---:B------:R-:W-:Y:S04]  /*2890*/  @!P6 LEA R20, P0, R44.reuse, R16, 0x7 ;  /* 0x000000102c14e211 */ /* 0x040fe800078038ff */
[----:B------:R-:W-:Y:S02]  /*28a0*/  @!P6 LEA.HI.X R21, R44, R17, R45, 0x7, P0 ;  /* 0x000000112c15e211 */ /* 0x000fe400000f3c2d */
[C---:B------:R-:W-:Y:S04]  /*28b0*/  ISETP.GE.AND P0, PT, R101.reuse, R91, PT ;  /* 0x0000005b6500720c */ /* 0x040fe80003f06270 */
[----:B------:R-:W-:Y:S11]  /*28c0*/  ISETP.GE.AND P1, PT, R101, R92, !P0 ;  /* 0x0000005c6500720c */ /* 0x000ff60004726270 */
[----:B------:R-:W-:Y:S02]  /*28d0*/  @!UPT UIADD3 URZ, UPT, UPT, URZ, URZ, URZ ;  /* 0x000000fffffff290 */ /* 0x000fe4000fffe0ff */
[----:B------:R-:W-:Y:S01]  /*28e0*/  @P1 LOP3.LUT R107, R107, 0x1, RZ, 0xfc, !PT ;  /* 0x000000016b6b1812 */ /* 0x000fe200078efcff */
[----:B-1----:R-:W-:Y:S03]  /*28f0*/  @!P3 IMAD.WIDE.U32 R2, R112, 0xc0, R18 ;  /* 0x000000c07002b825 */ /* 0x002fe600078e0012 */
[----:B------:R-:W-:Y:S01]  /*2900*/  LOP3.LUT R107, R107, 0xfffffffd, RZ, 0xc0, !PT ;  /* 0xfffffffd6b6b7812 */ /* 0x000fe200078ec0ff */
[----:B------:R-:W-:Y:S02]  /*2910*/  @!P3 IMAD.IADD R3, R3, 0x1, R0 ;  /* 0x000000010303b824 */ /* 0x000fe400078e0200 */
[----:B------:R-:W-:Y:S01]  /*2920*/  @!P3 IMAD R0, R45, 0xc0, RZ ;  /* 0x000000c02d00b824 */ /* 0x000fe200078e02ff */
[----:B--2---:R1:W-:Y:S02]  /*2930*/  @!P6 ST.E.128 desc[UR4][R20.64], R4 ;  /* 0x000000041400e985 */ /* 0x0043e4000c101d04 */
        /* <DEDUP_REMOVED lines=16> */
[----:B------:R-:W-:Y:S11]  /*2a40*/  ISETP.GE.AND P1, PT, R99, R92, !P0 ;  /* 0x0000005c6300720c */ /* 0x000ff60004726270 */
[----:B------:R-:W-:Y:S02]  /*2a50*/  @!UPT UIADD3 URZ, UPT, UPT, URZ, URZ, URZ ;  /* 0x000000fffffff290 */ /* 0x000fe4000fffe0ff */
[----:B------:R-:W-:Y:S01]  /*2a60*/  @P1 IMAD R0, R113, 0x180, RZ ;  /* 0x0000018071001824 */ /* 0x000fe200078e02ff */
[----:B------:R-:W-:Y:S01]  /*2a70*/  @P1 LOP3.LUT R107, R107, 0x2, RZ, 0xfc, !PT ;  /* 0x000000026b6b1812 */ /* 0x000fe200078efcff */
[----:B------:R-:W-:Y:S03]  /*2a80*/  @P1 IMAD.WIDE.U32 R18, R112, 0x180, R18 ;  /* 0x0000018070121825 */ /* 0x000fe600078e0012 */
[----:B------:R-:W-:Y:S01]  /*2a90*/  LOP3.LUT R107, R107, 0xfffffff7, RZ, 0xc0, !PT ;  /* 0xfffffff76b6b7812 */ /* 0x000fe200078ec0ff */
        /* <DEDUP_REMOVED lines=19> */
[----:B------:R-:W-:Y:S11]  /*2bd0*/  ISETP.GT.AND P0, PT, R89, R55, PT ;  /* 0x000000375900720c */ /* 0x000ff60003f04270 */
[----:B------:R-:W-:Y:S02]  /*2be0*/  @!UPT UIADD3 URZ, UPT, UPT, URZ, URZ, URZ ;  /* 0x000000fffffff290 */ /* 0x000fe4000fffe0ff */
[----:B------:R-:W-:Y:S02]  /*2bf0*/  @P0 LOP3.LUT R107, R107, 0x8, RZ, 0xfc, !PT ;  /* 0x000000086b6b0812 */ /* 0x000fe400078efcff */
        /* <DEDUP_REMOVED lines=13> */
[----:B------:R-:W-:Y:S02]  /*2cd0*/  LOP3.LUT P2, RZ, R107, 0x1, RZ, 0xc0, !PT ;  /* 0x000000016bff7812 */ /* 0x000fe4000784c0ff */
[----:B-1----:R-:W-:Y:S05]  /*2ce0*/  @!P5 IADD3 R4, P0, PT, R20, R66, RZ ;  /* 0x000000421404d210 */ /* 0x002fea0007f1e0ff */
[----:B------:R-:W-:Y:S01]  /*2cf0*/  @!P5 IMAD.X R5, R21, 0x1, R65, P0 ;  /* 0x000000011505d824 */ /* 0x000fe200000e0641 */
[C---:B------:R-:W-:Y:S04]  /*2d00*/  @!P5 LEA R22, P0, R168.reuse, R2, 0x6 ;  /* 0x00000002a816d211 */ /* 0x040fe800078030ff */
[-C--:B------:R-:W-:Y:S02]  /*2d10*/  @!P5 LEA.HI.X R23, R168, R3.reuse, R169, 0x6, P0 ;  /* 0x00000003a817d211 */ /* 0x080fe400000f34a9 */
[----:B------:R-:W-:Y:S11]  /*2d20*/  ISETP.NE.AND P0, PT, R121, RZ, PT ;  /* 0x000000ff7900720c */ /* 0x000ff60003f05270 */
[----:B------:R-:W-:Y:S02]  /*2d30*/  @!UPT UIADD3 URZ, UPT, UPT, URZ, URZ, URZ ;  /* 0x000000fffffff290 */ /* 0x000fe4000fffe0ff */
[----:B------:R-:W2:Y:S04]  /*2d40*/  @P0 LD.E.128 R16, desc[UR4][R20.64] ;  /* 0x0000000414100980 */ /* 0x000ea8000c101d00 */
[----:B--2---:R1:W-:Y:S04]  /*2d50*/  @P0 ST.E.128 desc[UR4][R2.64], R16 ;  /* 0x0000001002000985 */ /* 0x0043e8000c101d04 */
[----:B------:R-:W2:Y:S01]  /*2d60*/  @!P5 LD.E.128 R4, desc[UR4][R4.64] ;  /* 0x000000040404d980 */ /* 0x000ea2000c101d00 */
[----:B-1----:R-:W-:Y:S05]  /*2d70*/  @!P6 IADD3 R16, P0, PT, R20, R68, RZ ;  /* 0x000000441410e210 */ /* 0x002fea0007f1e0ff */
[C---:B------:R-:W-:Y:S01]  /*2d80*/  @!P6 IMAD.X R17, R21.reuse, 0x1, R67, P0 ;  /* 0x000000011511e824 */ /* 0x040fe200000e0643 */
[C---:B------:R-:W-:Y:S04]  /*2d90*/  @!P6 LEA R18, P0, R168.reuse, R2, 0x7 ;  /* 0x00000002a812e211 */ /* 0x040fe800078038ff */
[----:B------:R-:W-:Y:S01]  /*2da0*/  @!P6 LEA.HI.X R19, R168, R3, R169, 0x7, P0 ;  /* 0x00000003a813e211 */ /* 0x000fe200000f3ca9 */
[----:B--2---:R1:W-:Y:S04]  /*2db0*/  @!P5 ST.E.128 desc[UR4][R22.64], R4 ;  /* 0x000000041600d985 */ /* 0x0043e8000c101d04 */
[----:B-1----:R1:W2:Y:S02]  /*2dc0*/  @!P6 LD.E.128 R4, desc[UR4][R16.64] ;  /* 0x000000041004e980 */ /* 0x0022a4000c101d00 */
[----:B-1----:R-:W-:Y:S05]  /*2dd0*/  @!P3 IADD3 R16, P0, PT, R20, R116, RZ ;  /* 0x000000741410b210 */ /* 0x002fea0007f1e0ff */
[----:B------:R-:W-:Y:S01]  /*2de0*/  @!P3 IMAD.X R17, R21, 0x1, R64, P0 ;  /* 0x000000011511b824 */ /* 0x000fe200000e0640 */
[----:B--2---:R1:W-:Y:S04]  /*2df0*/  @!P6 ST.E.128 desc[UR4][R18.64], R4 ;  /* 0x000000041200e985 */ /* 0x0043e8000c101d04 */
        /* <DEDUP_REMOVED lines=28> */
.L_x_3618:
        /* <DEDUP_REMOVED lines=68> */
.L_x_3622:
[----:B------:R-:W-:Y:S05]  /*3400*/  BSYNC.RECONVERGENT B0 ;  /* 0x0000000000007941 */ /* 0x000fea0003800200 */
.L_x_3621:
        /* <DEDUP_REMOVED lines=54> */
.L_x_3624:
[----:B------:R-:W-:Y:S05]  /*3770*/  BSYNC.RECONVERGENT B0 ;  /* 0x0000000000007941 */ /* 0x000fea0003800200 */
.L_x_3623:
        /* <DEDUP_REMOVED lines=58> */
.L_x_3626:
[----:B------:R-:W-:Y:S05]  /*3b20*/  BSYNC.RECONVERGENT B0 ;  /* 0x0000000000007941 */ /* 0x000fea0003800200 */
.L_x_3625:
[----:B------:R-:W-:Y:S04]  /*3b30*/  BSSY.RECONVERGENT B0, `(.L_x_3627) ;  /* 0x0000039000007945 */ /* 0x000fe80003800200 */
[----:B------:R-:W-:Y:S05]  /*3b40*/  @P6 BRA `(.L_x_3628) ;  /* 0x0000000000dc6947 */ /* 0x000fea0003800000 */
        /* <DEDUP_REMOVED lines=55> */
.L_x_3628:
[----:B------:R-:W-:Y:S05]  /*3ec0*/  BSYNC.RECONVERGENT B0 ;  /* 0x0000000000007941 */ /* 0x000fea0003800200 */
.L_x_3627:
        /* <DEDUP_REMOVED lines=58> */
.L_x_3630:
[----:B------:R-:W-:Y:S05]  /*4270*/  BSYNC.RECONVERGENT B0 ;  /* 0x0000000000007941 */ /* 0x000fea0003800200 */
.L_x_3629:
[----:B------:R-:W-:Y:S01]  /*4280*/  LOP3.LUT P0, RZ, R107, 0x1, RZ, 0xc0, !PT ;  /* 0x000000016bff7812 */ /* 0x000fe2000780c0ff */
        /* <DEDUP_REMOVED lines=58> */
.L_x_3632:
[----:B------:R-:W-:Y:S05]  /*4630*/  BSYNC.RECONVERGENT B0 ;  /* 0x0000000000007941 */ /* 0x000fea0003800200 */
.L_x_3631:
        /* <DEDUP_REMOVED lines=59> */
.L_x_3634:
[----:B------:R-:W-:Y:S05]  /*49f0*/  BSYNC.RECONVERGENT B0 ;  /* 0x0000000000007941 */ /* 0x000fea0003800200 */
.L_x_3633:
[----:B------:R-:W-:Y:S01]  /*4a00*/  LOP3.LUT P0, RZ, R107, 0x2, RZ, 0xc0, !PT ;  /* 0x000000026bff7812 */ /* 0x000fe2000780c0ff */
        /* <DEDUP_REMOVED lines=8> */
[----:B-1--4-:R-:W2:Y:S02]  /*4a90*/  LD.E.128 R16, desc[UR4][R36.64] ;  /* 0x0000000424107980 */ /* 0x012ea4000c101d00 */
[C---:B------:R-:W-:Y:S04]  /*4aa0*/  @!P0 IMAD.WIDE R6, R11.reuse, 0x180, R6 ;  /* 0x000001800b068825 */ /* 0x040fe800078e0206 */
[----:B------:R-:W-:Y:S02]  /*4ab0*/  @!P0 IMAD.WIDE R28, R11, 0x180, R28 ;  /* 0x000001800b1c8825 */ /* 0x000fe400078e021c */
[----:B------:R-:W4:Y:S06]  /*4ac0*/  @!P0 LD.E.64 R2, desc[UR4][R6.64] ;  /* 0x0000000406028980 */ /* 0x000f2c000c101b00 */
[----:B------:R-:W3:Y:S01]  /*4ad0*/  @!P0 LD.E.64 R28, desc[UR4][R28.64] ;  /* 0x000000041c1c8980 */ /* 0x000ee2000c101b00 */
[--C-:B----4-:R-:W-:Y:S01]  /*4ae0*/  @!P0 HADD2.F32 R8, -RZ, R2.reuse.H0_H0 ;  /* 0x20000002ff088230 */ /* 0x110fe20000004100 */
[----:B--2---:R-:W-:Y:S01]  /*4af0*/  @!P0 MOV R0, R16 ;  /* 0x0000001000008202 */ /* 0x004fe20000000f00 */
[----:B------:R-:W-:Y:S01]  /*4b00*/  @!P0 HADD2.F32 R6, -RZ, R2.H1_H1 ;  /* 0x30000002ff068230 */ /* 0x000fe20000004100 */
[----:B------:R-:W-:Y:S01]  /*4b10*/  @!P0 MOV R7, R17 ;  /* 0x0000001100078202 */ /* 0x000fe20000000f00 */
[----:B------:R-:W-:Y:S02]  /*4b20*/  @!P0 HADD2.F32 R4, -RZ, R3.H0_H0 ;  /* 0x20000003ff048230 */ /* 0x000fe40000004100 */
[----:B---3--:R-:W-:Y:S02]  /*4b30*/  @!P0 HADD2.F32 R20, -RZ, R28.H0_H0 ;  /* 0x2000001cff148230 */ /* 0x008fe40000004100 */
        /* <DEDUP_REMOVED lines=41> */
.L_x_3636:
[----:B------:R-:W-:Y:S05]  /*4dd0*/  BSYNC.RECONVERGENT B0 ;  /* 0x0000000000007941 */ /* 0x000fea0003800200 */
.L_x_3635:
[----:B------:R-:W5:Y:S02]  /*4de0*/  LD.E R0, desc[UR4][R148.64+0xd0] ;  /* 0x0000d00494007980 */ /* 0x000f64000c101900 */
[----:B-----5:R-:W-:Y:S05]  /*4df0*/  IMAD.U32 R0, R0, -0x80, RZ ;  /* 0xffffff8000007824 */ /* 0x020fea00078e00ff */
[C---:B------:R-:W-:Y:S02]  /*4e00*/  LEA R14, P1, R0.reuse, R14, 0x1 ;  /* 0x0000000e000e7211 */ /* 0x040fe400078208ff */
[C---:B------:R-:W-:Y:S02]  /*4e10*/  LEA R34, P0, R0.reuse, R34, 0x1 ;  /* 0x0000002200227211 */ /* 0x040fe400078008ff */
[C---:B------:R-:W-:Y:S02]  /*4e20*/  LEA.HI.X.SX32 R15, R0.reuse, R15, 0x1, P1 ;  /* 0x0000000f000f7211 */ /* 0x040fe400008f0eff */
[----:B------:R-:W-:Y:S01]  /*4e30*/  LEA.HI.X.SX32 R35, R0, R35, 0x1, P0 ;  /* 0x0000002300237211 */ /* 0x000fe200000f0eff */
[----:B------:R-:W-:Y:S05]  /*4e40*/  BRA `(.L_x_3619) ;  /* 0x00000030002c7947 */ /* 0x000fea0003800000 */
.L_x_3620:
        /* <DEDUP_REMOVED lines=62> */
[----:B------:R-:W-:Y:S02]  /*5230*/  @!P0 HADD2.F32 R27, -RZ, R37.H1_H1 ;  /* 0x30000025ff1b8230 */ /* 0x000fe40000004100 */
        /* <DEDUP_REMOVED lines=37> */
.L_x_3638:
[----:B------:R-:W-:Y:S05]  /*5490*/  BSYNC.RECONVERGENT B0 ;  /* 0x0000000000007941 */ /* 0x000fea0003800200 */
.L_x_3637:
[----:B------:R-:W-:Y:S01]  /*54a0*/  ISETP.NE.AND P0, PT, R121, RZ, PT ;  /* 0x000000ff7900720c */ /* 0x000fe20003f05270 */
[----:B------:R-:W-:Y:S11]  /*54b0*/  BSSY.RECONVERGENT B0, `(.L_x_3639) ;  /* 0x000005b000007945 */ /* 0x000ff60003800200 */
[----:B------:R-:W-:Y:S01]  /*54c0*/  @!UPT UIADD3 URZ, UPT, UPT, URZ, URZ, URZ ;  /* 0x000000fffffff290 */ /* 0x000fe2000fffe0ff */
[----:B------:R-:W-:Y:S05]  /*54d0*/  @!P0 BRA `(.L_x_3640) ;  /* 0x0000000400608947 */ /* 0x000fea0003800000 */
        /* <DEDUP_REMOVED lines=88> */
.L_x_3640:
[----:B------:R-:W-:Y:S05]  /*5a60*/  BSYNC.RECONVERGENT B0 ;  /* 0x0000000000007941 */ /* 0x000fea0003800200 */
.L_x_3639:
        /* <DEDUP_REMOVED lines=94> */
.L_x_3642:
[----:B------:R-:W-:Y:S05]  /*6050*/  BSYNC.RECONVERGENT B0 ;  /* 0x0000000000007941 */ /* 0x000fea0003800200 */
.L_x_3641:
        /* <DEDUP_REMOVED lines=94> */
.L_x_3644:
[----:B------:R-:W-:Y:S05]  /*6640*/  BSYNC.RECONVERGENT B0 ;  /* 0x0000000000007941 */ /* 0x000fea0003800200 */
.L_x_3643:
        /* <DEDUP_REMOVED lines=94> */
.L_x_3646:
[----:B------:R-:W-:Y:S05]  /*6c30*/  BSYNC.RECONVERGENT B0 ;  /* 0x0000000000007941 */ /* 0x000fea0003800200 */
.L_x_3645:
[----:B------:R-:W-:Y:S01]  /*6c40*/  LOP3.LUT P0, RZ, R107, 0x1, RZ, 0xc0, !PT ;  /* 0x000000016bff7812 */ /* 0x000fe2000780c0ff */
        /* <DEDUP_REMOVED lines=62> */
[----:B------:R-:W-:Y:S01]  /*7030*/  @!P0 HADD2.F32 R24, -RZ, R36.H1_H1 ;  /* 0x30000024ff188230 */ /* 0x000fe20000004100 */
[----:B------:R-:W-:Y:S01]  /*7040*/  @!P0 MOV R36, R42 ;  /* 0x0000002a00248202 */ /* 0x000fe20000000f00 */
        /* <DEDUP_REMOVED lines=30> */
.L_x_3648:
[----:B------:R-:W-:Y:S05]  /*7230*/  BSYNC.RECONVERGENT B0 ;  /* 0x0000000000007941 */ /* 0x000fea0003800200 */
.L_x_3647:
        /* <DEDUP_REMOVED lines=95> */
.L_x_3650:
[----:B------:R-:W-:Y:S05]  /*7830*/  BSYNC.RECONVERGENT B0 ;  /* 0x0000000000007941 */ /* 0x000fea0003800200 */
.L_x_3649:
        /* <DEDUP_REMOVED lines=54> */
[--C-:B----4-:R-:W-:Y:S02]  /*7ba0*/  @!P0 HADD2.F32 R17, -RZ, R24.reuse.H0_H0 ;  /* 0x20000018ff118230 */ /* 0x110fe40000004100 */
        /* <DEDUP_REMOVED lines=42> */
.L_x_3652:
[----:B------:R-:W-:Y:S05]  /*7e50*/  BSYNC.RECONVERGENT B0 ;  /* 0x0000000000007941 */ /* 0x000fea0003800200 */
.L_x_3651:
        /* <DEDUP_REMOVED lines=10> */
.L_x_3619:
[----:B------:R-:W-:Y:S05]  /*7f00*/  BSYNC.RECONVERGENT B1 ;  /* 0x0000000000017941 */ /* 0x000fea0003800200 */
.L_x_3617:
        /* <DEDUP_REMOVED lines=101> */
.L_x_3654:
[----:B------:R-:W-:Y:S05]  /*8560*/  BSYNC.RECONVERGENT B0 ;  /* 0x0000000000007941 */ /* 0x000fea0003800200 */
.L_x_3653:
[----:B------:R-:W-:Y:S11]  /*8570*/  LOP3.LUT P0, RZ, R107, 0x8, RZ, 0xc0, !PT ;  /* 0x000000086bff7812 */ /* 0x000ff6000780c0ff */
[----:B------:R-:W-:Y:S02]  /*8580*/  @!UPT UIADD3 URZ, UPT, UPT, URZ, URZ, URZ ;  /* 0x000000fffffff290 */ /* 0x000fe4000fffe0ff */
[----:B------:R-:W-:Y:S05]  /*8590*/  @P0 BRA `(.L_x_3655) ;  /* 0xffffffa000140947 */ /* 0x000fea000383ffff */
.L_x_3616:
        /* <DEDUP_REMOVED lines=16> */
.L_x_3659:
[----:B------:R-:W-:Y:S05]  /*86a0*/  BSYNC.RECONVERGENT B0 ;  /* 0x0000000000007941 */ /* 0x000fea0003800200 */
.L_x_3658:
        /* <DEDUP_REMOVED lines=8> */
.L_x_3657:
        /* <DEDUP_REMOVED lines=80> */
.L_x_3665:
[----:B------:R-:W-:Y:S05]  /*8c30*/  BSYNC.RECONVERGENT B0 ;  /* 0x0000000000007941 */ /* 0x000fea0003800200 */
.L_x_3664:
[----:B-----5:R1:W-:Y:S02]  /*8c40*/  STS.128 [R49], R8 ;  /* 0x0000000831007388 */ /* 0x0203e40000000c00 */
.L_x_3663:
[----:B------:R-:W-:Y:S05]  /*8c50*/  BSYNC.RECONVERGENT B1 ;  /* 0x0000000000017941 */ /* 0x000fea0003800200 */
.L_x_3662:
        /* <DEDUP_REMOVED lines=19> */
[----:B--2---:R-:W-:Y:S02]  /*8d90*/  HADD2.F32 R7, -RZ, R3.H1_H1 ;  /* 0x30000003ff077230 */ /* 0x004fe40000004100 */
[----:B------:R-:W-:Y:S02]  /*8da0*/  HADD2.F32 R8, -RZ, R2.H1_H1 ;  /* 0x30000002ff087230 */ /* 0x000fe40000004100 */
[----:B---3--:R-:W-:Y:S02]  /*8db0*/  HADD2.F32 R9, -RZ, R5.H1_H1 ;  /* 0x30000005ff097230 */ /* 0x008fe40000004100 */
[----:B------:R-:W-:Y:S01]  /*8dc0*/  FMUL.FTZ R0, R11, R7 ;  /* 0x000000070b007220 */ /* 0x000fe20000410000 */
[----:B------:R-:W-:-:S02]  /*8dd0*/  HADD2.F32 R10, -RZ, R4.H1_H1 ;  /* 0x30000004ff0a7230 */ /* 0x000fc40000004100 */
[C---:B------:R-:W-:Y:S01]  /*8de0*/  FMUL.FTZ R15, R14.reuse, R8 ;  /* 0x000000080e0f7220 */ /* 0x040fe20000410000 */
        /* <DEDUP_REMOVED lines=29> */
.L_x_3667:
[----:B------:R-:W-:Y:S05]  /*8fc0*/  BSYNC.RECONVERGENT B0 ;  /* 0x0000000000007941 */ /* 0x000fea0003800200 */
.L_x_3666:
[----:B-----5:R4:W-:Y:S01]  /*8fd0*/  STS.128 [R49+0x800], R8 ;  /* 0x0008000831007388 */ /* 0x0209e20000000c00 */
[----:B------:R-:W-:Y:S05]  /*8fe0*/  BRA `(.L_x_3660) ;  /* 0x0000000800fc7947 */ /* 0x000fea0003800000 */
.L_x_3661:
        /* <DEDUP_REMOVED lines=95> */
.L_x_3671:
[----:B------:R-:W-:Y:S05]  /*95e0*/  BSYNC.RECONVERGENT B0 ;  /* 0x0000000000007941 */ /* 0x000fea0003800200 */
.L_x_3670:
[----:B-----5:R2:W-:Y:S02]  /*95f0*/  STS.128 [R49], R20 ;  /* 0x0000001431007388 */ /* 0x0205e40000000c00 */
.L_x_3669:
[----:B------:R-:W-:Y:S05]  /*9600*/  BSYNC.RECONVERGENT B1 ;  /* 0x0000000000017941 */ /* 0x000fea0003800200 */
.L_x_3668:
[----:B--2-4-:R-:W-:-:S04]  /*9610*/  IADD3 R20, PT, PT, R110, 0x20, RZ ;  /* 0x000000206e147810 */ /* 0x014fc80007ffe0ff */
        /* <DEDUP_REMOVED lines=11> */
[----:B------:R-:W-:-:S04]  /*96d0*/  IADD3 R3, P1, PT, R3, R61, RZ ;  /* 0x0000003d03037210 */ /* 0x000fc80007f3e0ff */
[----:B------:R-:W-:Y:S02]  /*96e0*/  IADD3.X R2, PT, PT, R14, R2, RZ, P1, !PT ;  /* 0x000000020e027210 */ /* 0x000fe40000ffe4ff */
[C---:B------:R-:W-:Y:S01]  /*96f0*/  SHF.L.U32 R0, R3.reuse, 0x1, RZ ;  /* 0x0000000103007819 */ /* 0x040fe200000006ff */
[----:B------:R-:W2:Y:S01]  /*9700*/  LD.E.128 R12, desc[UR4][R12.64] ;  /* 0x000000040c0c7980 */ /* 0x000ea2000c101d00 */
[----:B------:R-:W-:Y:S02]  /*9710*/  SHF.L.U64.HI R2, R3, 0x1, R2 ;  /* 0x0000000103027819 */ /* 0x000fe40000010202 */
[----:B-1---5:R-:W-:-:S04]  /*9720*/  IADD3 R4, P1, PT, R28, R0, RZ ;  /* 0x000000001c047210 */ /* 0x022fc80007f3e0ff */
[----:B------:R-:W-:Y:S02]  /*9730*/  IADD3.X R5, PT, PT, R29, R2, RZ, P1, !PT ;  /* 0x000000021d057210 */ /* 0x000fe40000ffe4ff */
[----:B------:R-:W-:-:S04]  /*9740*/  IADD3 R8, P1, PT, R24, R0, RZ ;  /* 0x0000000018087210 */ /* 0x000fc80007f3e0ff */
[----:B------:R-:W3:Y:S01]  /*9750*/  LD.E.128 R4, desc[UR4][R4.64] ;  /* 0x0000000404047980 */ /* 0x000ee2000c101d00 */
[----:B------:R-:W-:-:S06]  /*9760*/  IADD3.X R9, PT, PT, R25, R2, RZ, P1, !PT ;  /* 0x0000000219097210 */ /* 0x000fcc0000ffe4ff */
[----:B------:R-:W4:Y:S01]  /*9770*/  LD.E.128 R8, desc[UR4][R8.64] ;  /* 0x0000000408087980 */ /* 0x000f22000c101d00 */
[----:B------:R-:W-:Y:S02]  /*9780*/  MOV R0, R17 ;  /* 0x0000001100007202 */ /* 0x000fe40000000f00 */
        /* <DEDUP_REMOVED lines=67> */
.L_x_3673:
[----:B------:R-:W-:Y:S05]  /*9bc0*/  BSYNC.RECONVERGENT B0 ;  /* 0x0000000000007941 */ /* 0x000fea0003800200 */
.L_x_3672:
[----:B-----5:R3:W-:Y:S02]  /*9bd0*/  STS.128 [R49+0x800], R16 ;  /* 0x0008001031007388 */ /* 0x0207e40000000c00 */
.L_x_3660:
[----:B------:R-:W-:Y:S05]  /*9be0*/  BSYNC.RECONVERGENT B2 ;  /* 0x0000000000027941 */ /* 0x000fea0003800200 */
.L_x_3656:
[----:B--2---:R-:W-:Y:S01]  /*9bf0*/  IMAD.IADD R2, R50, 0x1, -R177 ;  /* 0x0000000132027824 */ /* 0x004fe200078e0ab1 */
[C---:B-1--4-:R-:W-:Y:S01]  /*9c00*/  LEA R10, P0, R51.reuse, R172, 0x1 ;  /* 0x000000ac330a7211 */ /* 0x052fe200078008ff */
[C---:B------:R-:W-:Y:S02]  /*9c10*/  VIADD R0, R110.reuse, 0x40 ;  /* 0x000000406e007836 */ /* 0x040fe40000000000 */
[C---:B------:R-:W-:Y:S01]  /*9c20*/  VIADD R6, R110.reuse, 0x60 ;  /* 0x000000606e067836 */ /* 0x040fe20000000000 */
[CC--:B------:R-:W-:Y:S01]  /*9c30*/  ISETP.GE.AND P6, PT, R110.reuse, R2.reuse, PT ;  /* 0x000000026e00720c */ /* 0x0c0fe20003fc6270 */
[----:B------:R-:W-:Y:S01]  /*9c40*/  VIADD R3, R110, 0xe0 ;  /* 0x000000e06e037836 */ /* 0x000fe20000000000 */
[-C--:B------:R-:W-:Y:S02]  /*9c50*/  ISETP.GE.AND P1, PT, R20, R2.reuse, PT ;  /* 0x000000021400720c */ /* 0x080fe40003f26270 */
[----:B------:R-:W-:Y:S02]  /*9c60*/  ISETP.GE.AND P3, PT, R0, R2, PT ;  /* 0x000000020000720c */ /* 0x000fe40003f66270 */
[----:B------:R-:W-:-:S02]  /*9c70*/  LEA.HI.X R11, R51, R171, R52, 0x1, P0 ;  /* 0x000000ab330b7211 */ /* 0x000fc400000f0c34 */
[-C--:B------:R-:W-:Y:S02]  /*9c80*/  ISETP.GE.AND P4, PT, R6, R2.reuse, PT ;  /* 0x000000020600720c */ /* 0x080fe40003f86270 */
[----:B------:R-:W-:-:S03]  /*9c90*/  ISETP.GE.AND P0, PT, R3, R2, PT ;  /* 0x000000020300720c */ /* 0x000fc60003f06270 */
[----:B------:R-:W-:Y:S02]  /*9ca0*/  @!P6 IMAD.MOV.U32 R4, RZ, RZ, R172 ;  /* 0x000000ffff04e224 */ /* 0x000fe400078e00ac */
[----:B------:R-:W-:Y:S02]  /*9cb0*/  @!P6 IMAD.MOV.U32 R5, RZ, RZ, R171 ;  /* 0x000000ffff05e224 */ /* 0x000fe400078e00ab */
[----:B------:R-:W-:-:S03]  /*9cc0*/  @!P3 LEA R8, P5, R168, R10, 0x6 ;  /* 0x0000000aa808b211 */ /* 0x000fc600078a30ff */
[----:B------:R-:W-:Y:S01]  /*9cd0*/  @!PT LDS RZ, [RZ] ;  /* 0x00000000fffff984 */ /* 0x000fe20000000800 */
[----:B------:R-:W-:Y:S01]  /*9ce0*/  @!PT LDS RZ, [RZ] ;  /* 0x00000000fffff984 */ /* 0x000fe20000000800 */
[----:B------:R-:W-:Y:S01]  /*9cf0*/  @!PT LDS RZ, [RZ] ;  /* 0x00000000fffff984 */ /* 0x000fe20000000800 */
[----:B------:R1:W-:Y:S01]  /*9d00*/  @!P6 LDGSTS.E.BYPASS.LTC128B.128 [R49+0x1000], desc[UR4][R4.64] ;  /* 0x010000000431efae */ /* 0x0003e2000b981a04 */
[CC--:B------:R-:W-:Y:S02]  /*9d10*/  @!P3 LEA.HI.X R9, R168.reuse, R11.reuse, R169, 0x6, P5 ;  /* 0x0000000ba809b211 */ /* 0x0c0fe400028f34a9 */
[C---:B---3--:R-:W-:Y:S01]  /*9d20*/  @!P4 LEA R18, P5, R168.reuse, R10, 0x7 ;  /* 0x0000000aa812c211 */ /* 0x048fe200078a38ff */
[----:B------:R-:W-:Y:S01]  /*9d30*/  @!P1 LDGSTS.E.BYPASS.LTC128B.128 [R49+0x1800], desc[UR4][R10.64] ;  /* 0x018000000a319fae */ /* 0x000fe2000b981a04 */
[----:B------:R-:W-:Y:S02]  /*9d40*/  @!P0 IMAD.MOV.U32 R12, RZ, RZ, R10 ;  /* 0x000000ffff0c8224 */ /* 0x000fe400078e000a */
[----:B------:R-:W-:Y:S01]  /*9d50*/  @!P0 IMAD.MOV.U32 R13, RZ, RZ, R11 ;  /* 0x000000ffff0d8224 */ /* 0x000fe200078e000b */
[----:B------:R2:W-:Y:S01]  /*9d60*/  @!P3 LDGSTS.E.BYPASS.LTC128B.128 [R49+0x2000], desc[UR4][R8.64] ;  /* 0x020000000831bfae */ /* 0x0005e2000b981a04 */
[----:B------:R-:W-:Y:S01]  /*9d70*/  @!P4 LEA.HI.X R19, R168, R11, R169, 0x7, P5 ;  /* 0x0000000ba813c211 */ /* 0x000fe200028f3ca9 */
[----:B------:R-:W-:-:S02]  /*9d80*/  @!P0 IMAD R7, R169, 0x180, RZ ;  /* 0x00000180a9078824 */ /* 0x000fc400078e02ff */
[----:B------:R-:W-:Y:S02]  /*9d90*/  @!P0 IMAD.WIDE.U32 R12, R168, 0x180, R12 ;  /* 0x00000180a80c8825 */ /* 0x000fe400078e000c */
[----:B------:R-:W-:Y:S01]  /*9da0*/  @!P4 LDGSTS.E.BYPASS.LTC128B.128 [R49+0x2800], desc[UR4][R18.64] ;  /* 0x028000001231cfae */ /* 0x000fe2000b981a04 */
[-C--:B------:R-:W-:Y:S01]  /*9db0*/  ISETP.GE.AND P4, PT, R6, R2.reuse, PT ;  /* 0x000000020600720c */ /* 0x080fe20003f86270 */
[----:B------:R-:W-:Y:S02]  /*9dc0*/  @!P0 IMAD.IADD R13, R7, 0x1, R13 ;  /* 0x00000001070d8824 */ /* 0x000fe400078e020d */
[C---:B-1----:R-:W-:Y:S02]  /*9dd0*/  VIADD R4, R110.reuse, 0xc0 ;  /* 0x000000c06e047836 */ /* 0x042fe40000000000 */
[C---:B------:R-:W-:Y:S02]  /*9de0*/  VIADD R5, R110.reuse, 0x80 ;  /* 0x000000806e057836 */ /* 0x040fe40000000000 */
[----:B------:R-:W-:Y:S01]  /*9df0*/  VIADD R110, R110, 0xa0 ;  /* 0x000000a06e6e7836 */ /* 0x000fe20000000000 */
[----:B------:R-:W-:-:S02]  /*9e00*/  ISETP.GE.AND P1, PT, R4, R2, PT ;  /* 0x000000020400720c */ /* 0x000fc40003f26270 */
[-C--:B------:R-:W-:Y:S02]  /*9e10*/  ISETP.GE.AND P2, PT, R5, R2.reuse, PT ;  /* 0x000000020500720c */ /* 0x080fe40003f46270 */
[----:B------:R-:W-:-:S09]  /*9e20*/  ISETP.GE.AND P3, PT, R110, R2, PT ;  /* 0x000000026e00720c */ /* 0x000fd20003f66270 */
[--C-:B------:R-:W-:Y:S02]  /*9e30*/  @!P1 IMAD.MOV.U32 R14, RZ, RZ, R10.reuse ;  /* 0x000000ffff0e9224 */ /* 0x100fe400078e000a */
[--C-:B------:R-:W-:Y:S02]  /*9e40*/  @!P1 IMAD.MOV.U32 R15, RZ, RZ, R11.reuse ;  /* 0x000000ffff0f9224 */ /* 0x100fe400078e000b */
[----:B--2---:R-:W-:Y:S02]  /*9e50*/  @!P1 IMAD R8, R169, 0x140, RZ ;  /* 0x00000140a9089824 */ /* 0x004fe400078e02ff */
[----:B------:R-:W-:Y:S02]  /*9e60*/  @!P2 IMAD.MOV.U32 R16, RZ, RZ, R10 ;  /* 0x000000ffff10a224 */ /* 0x000fe400078e000a */
[----:B------:R-:W-:Y:S02]  /*9e70*/  @!P2 IMAD.MOV.U32 R17, RZ, RZ, R11 ;  /* 0x000000ffff11a224 */ /* 0x000fe400078e000b */
[----:B------:R-:W-:-:S04]  /*9e80*/  @!P1 IMAD.WIDE.U32 R14, R168, 0x140, R14 ;  /* 0x00000140a80e9825 */ /* 0x000fc800078e000e */
[----:B------:R-:W-:Y:S02]  /*9e90*/  @!P2 IMAD R9, R169, 0xc0, RZ ;  /* 0x000000c0a909a824 */ /* 0x000fe400078e02ff */
[----:B------:R-:W-:-:S04]  /*9ea0*/  @!P2 IMAD.WIDE.U32 R16, R168, 0xc0, R16 ;  /* 0x000000c0a810a825 */ /* 0x000fc800078e0010 */
[----:B------:R-:W-:Y:S01]  /*9eb0*/  @!P1 IMAD.IADD R15, R8, 0x1, R15 ;  /* 0x00000001080f9824 */ /* 0x000fe200078e020f */
[----:B------:R-:W-:Y:S01]  /*9ec0*/  @!P3 LEA R8, P5, R168, R10, 0x8 ;  /* 0x0000000aa808b211 */ /* 0x000fe200078a40ff */
[----:B------:R-:W-:-:S03]  /*9ed0*/  @!P2 IMAD.IADD R17, R9, 0x1, R17 ;  /* 0x000000010911a824 */ /* 0x000fc600078e0211 */
[----:B------:R-:W-:Y:S02]  /*9ee0*/  @!P3 LEA.HI.X R9, R168, R11, R169, 0x8, P5 ;  /* 0x0000000ba809b211 */ /* 0x000fe400028f44a9 */
[----:B------:R-:W-:Y:S01]  /*9ef0*/  @!P2 LDGSTS.E.BYPASS.LTC128B.128 [R49+0x3000], desc[UR4][R16.64] ;  /* 0x030000001031afae */ /* 0x000fe2000b981a04 */
[-C--:B------:R-:W-:Y:S02]  /*9f00*/  ISETP.GE.AND P5, PT, R0, R2.reuse, PT ;  /* 0x000000020000720c */ /* 0x080fe40003fa6270 */
[-C--:B------:R-:W-:Y:S01]  /*9f10*/  ISETP.GE.AND P2, PT, R5, R2.reuse, PT ;  /* 0x000000020500720c */ /* 0x080fe20003f46270 */
[----:B------:R1:W-:Y:S01]  /*9f20*/  @!P3 LDGSTS.E.BYPASS.LTC128B.128 [R49+0x3800], desc[UR4][R8.64] ;  /* 0x038000000831bfae */ /* 0x0003e2000b981a04 */
[----:B------:R-:W-:Y:S01]  /*9f30*/  @!P6 IMAD.MOV.U32 R5, RZ, RZ, R174 ;  /* 0x000000ffff05e224 */ /* 0x000fe200078e00ae */
[-C--:B------:R-:W-:Y:S02]  /*9f40*/  ISETP.GE.AND P3, PT, R110, R2.reuse, PT ;  /* 0x000000026e00720c */ /* 0x080fe40003f66270 */
[----:B------:R-:W-:Y:S01]  /*9f50*/  @!P1 LDGSTS.E.BYPASS.LTC128B.128 [R49+0x4000], desc[UR4][R14.64] ;  /* 0x040000000e319fae */ /* 0x000fe2000b981a04 */
[----:B------:R-:W-:-:S03]  /*9f60*/  ISETP.GE.AND P1, PT, R20, R2, PT ;  /* 0x000000021400720c */ /* 0x000fc60003f26270 */
[----:B------:R2:W-:Y:S01]  /*9f70*/  @!P0 LDGSTS.E.BYPASS.LTC128B.128 [R49+0x4800], desc[UR4][R12.64] ;  /* 0x048000000c318fae */ /* 0x0005e2000b981a04 */
[----:B------:R-:W-:Y:S02]  /*9f80*/  P2R R0, PR, RZ, 0x2 ;  /* 0x00000002ff007803 */ /* 0x000fe40000000000 */
[----:B------:R-:W-:Y:S01]  /*9f90*/  ISETP.GE.AND P1, PT, R4, R2, PT ;  /* 0x000000020400720c */ /* 0x000fe20003f26270 */
[----:B------:R-:W0:Y:S01]  /*9fa0*/  LDGDEPBAR ;  /* 0x00000000000079af */ /* 0x000e220000000000 */
[----:B------:R-:W-:Y:S01]  /*9fb0*/  @!P6 IMAD.MOV.U32 R4, RZ, RZ, R175 ;  /* 0x000000ffff04e224 */ /* 0x000fe200078e00af */
[----:B-1----:R-:W-:-:S04]  /*9fc0*/  LEA R8, P0, R53, R175, 0x1 ;  /* 0x000000af35087211 */ /* 0x002fc800078008ff */
[----:B------:R-:W-:Y:S01]  /*9fd0*/  LEA.HI.X R9, R53, R174, R54, 0x1, P0 ;  /* 0x000000ae35097211 */ /* 0x000fe200000f0c36 */
[----:B------:R-:W-:Y:S01]  /*9fe0*/  @!P2 IMAD.MOV.U32 R10, RZ, RZ, R8 ;  /* 0x000000ffff0aa224 */ /* 0x000fe200078e0008 */
[----:B------:R-:W-:-:S04]  /*9ff0*/  ISETP.GE.AND P0, PT, R3, R2, PT ;  /* 0x000000020300720c */ /* 0x000fc80003f06270 */
[----:B------:R-:W-:Y:S01]  /*a000*/  @!P1 IMAD.MOV.U32 R6, RZ, RZ, R8 ;  /* 0x000000ffff069224 */ /* 0x000fe200078e0008 */
[----:B------:R-:W-:-:S04]  /*a010*/  DEPBAR.LE SB0, 0x0 ;  /* 0x000080000000791a */ /* 0x000fc80000000000 */
[----:B------:R-:W-:Y:S01]  /*a020*/  BAR.SYNC.DEFER_BLOCKING 0x0 ;  /* 0x0000000000007b1d */ /* 0x000fe20000010000 */
[--C-:B------:R-:W-:Y:S02]  /*a030*/  @!P2 IMAD.MOV.U32 R11, RZ, RZ, R9.reuse ;  /* 0x000000ffff0ba224 */ /* 0x100fe400078e0009 */
[----:B------:R-:W-:Y:S02]  /*a040*/  @!P1 IMAD.MOV.U32 R7, RZ, RZ, R9 ;  /* 0x000000ffff079224 */ /* 0x000fe400078e0009 */
[----:B------:R-:W-:Y:S02]  /*a050*/  @!P2 IMAD R3, R45, 0xc0, RZ ;  /* 0x000000c02d03a824 */ /* 0x000fe400078e02ff */
[----:B------:R-:W-:-:S04]  /*a060*/  @!P2 IMAD.WIDE.U32 R10, R44, 0xc0, R10 ;  /* 0x000000c02c0aa825 */ /* 0x000fc800078e000a */
[----:B------:R-:W-:Y:S02]  /*a070*/  @!P1 IMAD R2, R45, 0x140, RZ ;  /* 0x000001402d029824 */ /* 0x000fe400078e02ff */
[----:B------:R-:W-:-:S04]  /*a080*/  @!P1 IMAD.WIDE.U32 R6, R44, 0x140, R6 ;  /* 0x000001402c069825 */ /* 0x000fc800078e0006 */
[----:B------:R-:W-:Y:S02]  /*a090*/  @!P2 IMAD.IADD R11, R3, 0x1, R11 ;  /* 0x00000001030ba824 */ /* 0x000fe400078e020b */
[----:B------:R-:W-:Y:S02]  /*a0a0*/  @!P1 IMAD.IADD R3, R2, 0x1, R7 ;  /* 0x0000000102039824 */ /* 0x000fe400078e0207 */
[----:B------:R-:W-:Y:S01]  /*a0b0*/  @!P1 IMAD.MOV.U32 R2, RZ, RZ, R6 ;  /* 0x000000ffff029224 */ /* 0x000fe200078e0006 */
[----:B------:R-:W-:Y:S01]  /*a0c0*/  @!PT LDS RZ, [RZ] ;  /* 0x00000000fffff984 */ /* 0x000fe20000000800 */
[----:B------:R-:W-:Y:S01]  /*a0d0*/  @!PT LDS RZ, [RZ] ;  /* 0x00000000fffff984 */ /* 0x000fe20000000800 */
[----:B------:R-:W-:Y:S01]  /*a0e0*/  @!PT LDS RZ, [RZ] ;  /* 0x00000000fffff984 */ /* 0x000fe20000000800 */
[----:B------:R1:W-:Y:S04]  /*a0f0*/  @!P6 LDGSTS.E.BYPASS.LTC128B.128 [R49+0x5000], desc[UR4][R4.64] ;  /* 0x050000000431efae */ /* 0x0003e8000b981a04 */
[----:B------:R-:W-:Y:S01]  /*a100*/  @P6 STS.128 [R49+0x5000], RZ ;  /* 0x005000ff31006388 */ /* 0x000fe20000000c00 */
[----:B------:R-:W-:Y:S01]  /*a110*/  ISETP.NE.AND P6, PT, R0, RZ, PT ;  /* 0x000000ff0000720c */ /* 0x000fe20003fc5270 */
[----:B------:R-:W-:-:S12]  /*a120*/  @!P0 IMAD R0, R45, 0x180, RZ ;  /* 0x000001802d008824 */ /* 0x000fd800078e02ff */
[----:B------:R-:W-:Y:S04]  /*a130*/  @P6 STS.128 [R49+0x5800], RZ ;  /* 0x005800ff31006388 */ /* 0x000fe80000000c00 */
[----:B------:R-:W-:Y:S01]  /*a140*/  @!PT LDS RZ, [RZ] ;  /* 0x00000000fffff984 */ /* 0x000fe20000000800 */
[----:B------:R-:W-:Y:S01]  /*a150*/  @!PT LDS RZ, [RZ] ;  /* 0x00000000fffff984 */ /* 0x000fe20000000800 */
[----:B------:R-:W-:Y:S01]  /*a160*/  @!PT LDS RZ, [RZ] ;  /* 0x00000000fffff984 */ /* 0x000fe20000000800 */
[----:B------:R-:W-:Y:S01]  /*a170*/  @!P6 LDGSTS.E.BYPASS.LTC128B.128 [R49+0x5800], desc[UR4][R8.64] ;  /* 0x058000000831efae */ /* 0x000fe2000b981a04 */
[----:B--2---:R-:W-:-:S03]  /*a180*/  @!P5 LEA R12, P6, R44, R8, 0x6 ;  /* 0x000000082c0cd211 */ /* 0x004fc600078c30ff */
[----:B------:R-:W-:Y:S01]  /*a190*/  @P5 STS.128 [R49+0x6000], RZ ;  /* 0x006000ff31005388 */ /* 0x000fe20000000c00 */
[C---:B------:R-:W-:Y:S01]  /*a1a0*/  @!P5 LEA.HI.X R13, R44.reuse, R9, R45, 0x6, P6 ;  /* 0x000000092c0dd211 */ /* 0x040fe200030f342d */
[----:B-1----:R-:W-:Y:S02]  /*a1b0*/  @!P0 IMAD.MOV.U32 R4, RZ, RZ, R8 ;  /* 0x000000ffff048224 */ /* 0x002fe400078e0008 */
[----:B------:R-:W-:Y:S02]  /*a1c0*/  @!P0 IMAD.MOV.U32 R5, RZ, RZ, R9 ;  /* 0x000000ffff058224 */ /* 0x000fe400078e0009 */
[----:B------:R-:W-:Y:S01]  /*a1d0*/  @!PT LDS RZ, [RZ] ;  /* 0x00000000fffff984 */ /* 0x000fe20000000800 */
[----:B------:R-:W-:Y:S01]  /*a1e0*/  @!PT LDS RZ, [RZ] ;  /* 0x00000000fffff984 */ /* 0x000fe20000000800 */
[----:B------:R-:W-:Y:S01]  /*a1f0*/  @!PT LDS RZ, [RZ] ;  /* 0x00000000fffff984 */ /* 0x000fe20000000800 */
[----:B------:R1:W-:Y:S01]  /*a200*/  @!P5 LDGSTS.E.BYPASS.LTC128B.128 [R49+0x6000], desc[UR4][R12.64] ;  /* 0x060000000c31dfae */ /* 0x0003e2000b981a04 */
[----:B------:R-:W-:-:S03]  /*a210*/  @!P0 IMAD.WIDE.U32 R4, R44, 0x180, R4 ;  /* 0x000001802c048825 */ /* 0x000fc600078e0004 */
[----:B------:R-:W-:Y:S01]  /*a220*/  @P4 STS.128 [R49+0x6800], RZ ;  /* 0x006800ff31004388 */ /* 0x000fe20000000c00 */
[----:B------:R-:W-:Y:S01]  /*a230*/  @!P0 IMAD.IADD R5, R0, 0x1, R5 ;  /* 0x0000000100058824 */ /* 0x000fe200078e0205 */
        /* <DEDUP_REMOVED lines=28> */
[----:B------:R-:W3:Y:S01]  /*a400*/  LD.E R60, desc[UR4][R148.64+0x18c] ;  /* 0x00018c04943c7980 */ /* 0x000ee2000c101900 */
[C---:B------:R-:W-:Y:S01]  /*a410*/  IMAD.SHL.U32 R165, R48.reuse, 0x10, RZ ;  /* 0x0000001030a57824 */ /* 0x040fe200078e00ff */
[----:B------:R-:W-:Y:S01]  /*a420*/  LOP3.LUT P0, RZ, R48, 0x4, RZ, 0xc0, !PT ;  /* 0x0000000430ff7812 */ /* 0x000fe2000780c0ff */
[----:B------:R-:W-:Y:S01]  /*a430*/  IMAD.MOV.U32 R72, RZ, RZ, 0x20 ;  /* 0x00000020ff487424 */ /* 0x000fe200078e00ff */
[----:B------:R-:W0:Y:S01]  /*a440*/  LDGDEPBAR ;  /* 0x00000000000079af */ /* 0x000e220000000000 */
[----:B------:R-:W-:Y:S01]  /*a450*/  VIADD R61, R46, 0xffffffff ;  /* 0xffffffff2e3d7836 */ /* 0x000fe20000000000 */
[----:B------:R-:W-:Y:S01]  /*a460*/  BSSY.RECONVERGENT B1, `(.L_x_3674) ;  /* 0x00002ef000017945 */ /* 0x000fe20003800200 */
[----:B------:R-:W-:Y:S01]  /*a470*/  IMAD.SHL.U32 R102, R48, 0x2, RZ ;  /* 0x0000000230667824 */ /* 0x000fe200078e00ff */
[----:B------:R-:W-:-:S02]  /*a480*/  SEL R72, R72, 0xffffffe0, !P0 ;  /* 0xffffffe048487807 */ /* 0x000fc40004000000 */
[----:B-1----:R-:W-:Y:S01]  /*a490*/  SHF.R.U32.HI R2, RZ, 0x1, R48 ;  /* 0x00000001ff027819 */ /* 0x002fe20000011630 */
[----:B------:R-:W-:Y:S02]  /*a4a0*/  IMAD.SHL.U32 R3, R47, 0x100, RZ ;  /* 0x000001002f037824 */ /* 0x000fe400078e00ff */
[----:B--2---:R-:W-:Y:S01]  /*a4b0*/  IMAD.SHL.U32 R5, R48, 0x20, RZ ;  /* 0x0000002030057824 */ /* 0x004fe200078e00ff */
[C---:B------:R-:W-:Y:S02]  /*a4c0*/  LOP3.LUT R4, R165.reuse, 0x3e00, RZ, 0xc0, !PT ;  /* 0x00003e00a5047812 */ /* 0x040fe400078ec0ff */
[----:B------:R-:W-:Y:S02]  /*a4d0*/  LOP3.LUT R165, R165, 0x100, RZ, 0xc0, !PT ;  /* 0x00000100a5a57812 */ /* 0x000fe400078ec0ff */
[----:B------:R-:W-:Y:S02]  /*a4e0*/  LOP3.LUT R0, R5, 0xc0, RZ, 0xc0, !PT ;  /* 0x000000c005007812 */ /* 0x000fe400078ec0ff */
[----:B------:R-:W-:-:S02]  /*a4f0*/  LOP3.LUT R4, R4, 0x20, R5, 0xf8, !PT ;  /* 0x0000002004047812 */ /* 0x000fc400078ef805 */
[C---:B------:R-:W-:Y:S02]  /*a500*/  LOP3.LUT R2, R0.reuse, 0x8, R2, 0xf8, !PT ;  /* 0x0000000800027812 */ /* 0x040fe400078ef802 */
[----:B------:R-:W-:Y:S02]  /*a510*/  LOP3.LUT R0, R0, 0x8, R48, 0xf8, !PT ;  /* 0x0000000800007812 */ /* 0x000fe400078ef830 */
[----:B------:R-:W-:Y:S02]  /*a520*/  LOP3.LUT R165, R165, 0x20, R5, 0xf8, !PT ;  /* 0x00000020a5a57812 */ /* 0x000fe400078ef805 */
[----:B------:R-:W-:Y:S02]  /*a530*/  LOP3.LUT R3, R4, 0x100, R3, 0xf8, !PT ;  /* 0x0000010004037812 */ /* 0x000fe400078ef803 */
[--C-:B------:R-:W-:Y:S02]  /*a540*/  LOP3.LUT R2, R2, 0x18, R167.reuse, 0x78, !PT ;  /* 0x0000001802027812 */ /* 0x100fe400078e78a7 */
[----:B------:R-:W-:-:S02]  /*a550*/  LOP3.LUT R0, R0, 0x18, R167, 0x78, !PT ;  /* 0x0000001800007812 */ /* 0x000fc400078e78a7 */
[----:B------:R-:W-:Y:S02]  /*a560*/  LOP3.LUT R166, R3, R2, RZ, 0xfc, !PT ;  /* 0x0000000203a67212 */ /* 0x000fe400078efcff */
[----:B------:R-:W-:Y:S01]  /*a570*/  LOP3.LUT R165, R165, R0, RZ, 0xfc, !PT ;  /* 0x00000000a5a57212 */ /* 0x000fe200078efcff */
[----:B------:R-:W-:Y:S02]  /*a580*/  IMAD.SHL.U32 R0, R61, 0x100, RZ ;  /* 0x000001003d007824 */ /* 0x000fe400078e00ff */
[--C-:B------:R-:W-:Y:S02]  /*a590*/  IMAD R166, R166, 0x2, R32.reuse ;  /* 0x00000002a6a67824 */ /* 0x100fe400078e0220 */
[----:B------:R-:W-:Y:S01]  /*a5a0*/  IMAD R165, R165, 0x2, R32 ;  /* 0x00000002a5a57824 */ /* 0x000fe200078e0220 */
[----:B------:R-:W-:Y:S01]  /*a5b0*/  LOP3.LUT R102, R0, 0x6, R102, 0xf8, !PT ;  /* 0x0000000600667812 */ /* 0x000fe200078ef866 */
[--C-:B------:R-:W-:Y:S01]  /*a5c0*/  IMAD.IADD R12, R166, 0x1, R72.reuse ;  /* 0x00000001a60c7824 */ /* 0x100fe200078e0248 */
[----:B------:R-:W-:Y:S01]  /*a5d0*/  LDSM.16.M88.4 R4, [R166] ;  /* 0x00000000a604783b */ /* 0x000fe20000000200 */
[----:B------:R-:W-:Y:S01]  /*a5e0*/  IMAD.IADD R3, R165, 0x1, R72 ;  /* 0x00000001a5037824 */ /* 0x000fe200078e0248 */
[----:B------:R-:W-:-:S02]  /*a5f0*/  ISETP.GE.AND P0, PT, R102, R50, PT ;  /* 0x000000326600720c */ /* 0x000fc40003f06270 */
[----:B-----5:R-:W1:Y:S04]  /*a600*/  LDSM.16.M88.4 R24, [R165+0x1000] ;  /* 0x00100000a518783b */ /* 0x020e680000000200 */
[----:B------:R-:W-:Y:S04]  /*a610*/  LDSM.16.M88.4 R12, [R12] ;  /* 0x000000000c0c783b */ /* 0x000fe80000000200 */
[----:B------:R-:W-:Y:S04]  /*a620*/  LDSM.16.M88.4 R8, [R3+0x1000] ;  /* 0x001000000308783b */ /* 0x000fe80000000200 */
[----:B------:R-:W2:Y:S04]  /*a630*/  LDSM.16.M88.4 R16, [R165+0x1400] ;  /* 0x00140000a510783b */ /* 0x000ea80000000200 */
[----:B------:R-:W4:Y:S04]  /*a640*/  LDSM.16.M88.4 R28, [R3+0x1400] ;  /* 0x00140000031c783b */ /* 0x000f280000000200 */
[----:B------:R-:W-:Y:S01]  /*a650*/  LDSM.16.M88.4 R36, [R3+0x1800] ;  /* 0x001800000324783b */ /* 0x000fe20000000200 */
[C---:B-1----:R-:W-:Y:S08]  /*a660*/  HMMA.16816.F32 R32, R4.reuse, R24, RZ ;  /* 0x000000180420723c */ /* 0x042ff000000018ff */
[C---:B------:R-:W-:Y:S08]  /*a670*/  HMMA.16816.F32 R24, R4.reuse, R26, RZ ;  /* 0x0000001a0418723c */ /* 0x040ff000000018ff */
[----:B--2---:R-:W-:Y:S08]  /*a680*/  HMMA.16816.F32 R20, R4, R16, RZ ;  /* 0x000000100414723c */ /* 0x004ff000000018ff */
[C---:B------:R-:W-:Y:S08]  /*a690*/  HMMA.16816.F32 R32, R12.reuse, R8, R32 ;  /* 0x000000080c20723c */ /* 0x040ff00000001820 */
[----:B------:R-:W-:Y:S01]  /*a6a0*/  HMMA.16816.F32 R24, R12, R10, R24 ;  /* 0x0000000a0c18723c */ /* 0x000fe20000001818 */
[----:B------:R-:W1:Y:S07]  /*a6b0*/  LDSM.16.M88.4 R8, [R165+0x1800] ;  /* 0x00180000a508783b */ /* 0x000e6e0000000200 */
[----:B------:R-:W-:Y:S08]  /*a6c0*/  HMMA.16816.F32 R16, R4, R18, RZ ;  /* 0x000000120410723c */ /* 0x000ff000000018ff */
[----:B----4-:R-:W-:-:S12]  /*a6d0*/  HMMA.16816.F32 R20, R12, R28, R20 ;  /* 0x0000001c0c14723c */ /* 0x010fd80000001814 */
[----:B------:R-:W-:Y:S08]  /*a6e0*/  HMMA.16816.F32 R16, R12, R30, R16 ;  /* 0x0000001e0c10723c */ /* 0x000ff00000001810 */
[C---:B-1----:R-:W-:Y:S08]  /*a6f0*/  HMMA.16816.F32 R28, R4.reuse, R8, RZ ;  /* 0x00000008041c723c */ /* 0x042ff000000018ff */
        /* <DEDUP_REMOVED lines=39> */
[----:B--2---:R-:W2:Y:S07]  /*a970*/  LDSM.16.M88.4 R20, [R3+0x1c00] ;  /* 0x001c00000314783b */ /* 0x004eae0000000200 */
[----:B------:R-:W-:Y:S08]  /*a980*/  MUFU.TANH R74, R18 ;  /* 0x00000012004a7308 */ /* 0x000ff00000002400 */
[----:B------:R3:W-:Y:S08]  /*a990*/  MUFU.TANH R100, R19 ;  /* 0x0000001300647308 */ /* 0x0007f00000002400 */
[----:B------:R-:W4:Y:S08]  /*a9a0*/  MUFU.TANH R95, R32 ;  /* 0x00000020005f7308 */ /* 0x000f300000002400 */
[----:B------:R-:W-:Y:S01]  /*a9b0*/  MUFU.TANH R87, R33 ;  /* 0x0000002100577308 */ /* 0x000fe20000002400 */
[----:B---3--:R-:W3:Y:S07]  /*a9c0*/  LDSM.16.M88.4 R16, [R165+0x2000] ;  /* 0x00200000a510783b */ /* 0x008eee0000000200 */
[----:B------:R-:W1:Y:S01]  /*a9d0*/  MUFU.TANH R101, R34 ;  /* 0x0000002200657308 */ /* 0x000e620000002400 */
[----:B----4-:R-:W-:-:S07]  /*a9e0*/  FSEL R95, R95, -INF , !P0 ;  /* 0xff8000005f5f7808 */ /* 0x010fce0004000000 */
[----:B------:R4:W3:Y:S08]  /*a9f0*/  MUFU.TANH R78, R35 ;  /* 0x00000023004e7308 */ /* 0x0008f00000002400 */
[----:B------:R-:W-:Y:S01]  /*aa00*/  MUFU.TANH R79, R28 ;  /* 0x0000001c004f7308 */ /* 0x000fe20000002400 */
[----:B-1----:R-:W-:-:S07]  /*aa10*/  FSEL R101, R101, -INF , !P0 ;  /* 0xff80000065657808 */ /* 0x002fce0004000000 */
[----:B------:R-:W-:Y:S01]  /*aa20*/  MUFU.TANH R81, R29 ;  /* 0x0000001d00517308 */ /* 0x000fe20000002400 */
[C---:B----4-:R-:W-:Y:S07]  /*aa30*/  HMMA.16816.F32 R32, R4.reuse, R24, RZ ;  /* 0x000000180420723c */ /* 0x050fee00000018ff */
[----:B------:R-:W1:Y:S01]  /*aa40*/  MUFU.TANH R98, R30 ;  /* 0x0000001e00627308 */ /* 0x000e620000002400 */
[----:B------:R-:W-:Y:S07]  /*aa50*/  HMMA.16816.F32 R24, R4, R26, RZ ;  /* 0x0000001a0418723c */ /* 0x000fee00000018ff */
[----:B------:R4:W1:Y:S05]  /*aa60*/  MUFU.TANH R94, R31 ;  /* 0x0000001f005e7308 */ /* 0x00086a0000002400 */
[C---:B--2---:R-:W-:Y:S03]  /*aa70*/  HMMA.16816.F32 R32, R12.reuse, R20, R32 ;  /* 0x000000140c20723c */ /* 0x044fe60000001820 */
[----:B------:R-:W2:Y:S05]  /*aa80*/  MUFU.TANH R92, R8 ;  /* 0x00000008005c7308 */ /* 0x000eaa0000002400 */
[----:B------:R-:W-:Y:S03]  /*aa90*/  HMMA.16816.F32 R24, R12, R22, R24 ;  /* 0x000000160c18723c */ /* 0x000fe60000001818 */
[----:B------:R-:W2:Y:S01]  /*aaa0*/  MUFU.TANH R91, R9 ;  /* 0x00000009005b7308 */ /* 0x000ea20000002400 */
[----:B----4-:R-:W4:Y:S04]  /*aab0*/  LDSM.16.M88.4 R28, [R3+0x2000] ;  /* 0x00200000031c783b */ /* 0x010f280000000200 */
        /* <DEDUP_REMOVED lines=14> */
[----:B---3--:R-:W3:Y:S07]  /*aba0*/  LDSM.16.M88.4 R8, [R165+0x2400] ;  /* 0x00240000a508783b */ /* 0x008eee0000000200 */
[----:B------:R-:W2:Y:S01]  /*abb0*/  MUFU.TANH R80, R34 ;  /* 0x0000002200507308 */ /* 0x000ea20000002400 */
[C---:B----4-:R-:W-:Y:S07]  /*abc0*/  HMMA.16816.F32 R20, R12.reuse, R28, R20 ;  /* 0x0000001c0c14723c */ /* 0x050fee0000001814 */
[----:B------:R3:W4:Y:S01]  /*abd0*/  MUFU.TANH R90, R35 ;  /* 0x00000023005a7308 */ /* 0x0007220000002400 */
        /* <DEDUP_REMOVED lines=11> */
[-C--:B------:R-:W-:Y:S01]  /*ac90*/  FMUL.FTZ R19, R19, R60.reuse ;  /* 0x0000003c13137220 */ /* 0x080fe20000410000 */
[----:B------:R-:W-:Y:S01]  /*aca0*/  MUFU.TANH R67, R21 ;  /* 0x0000001500437308 */ /* 0x000fe20000002400 */
[C---:B---3--:R-:W-:Y:S07]  /*acb0*/  HMMA.16816.F32 R32, R4.reuse, R8, RZ ;  /* 0x000000080420723c */ /* 0x048fee00000018ff */
[----:B------:R-:W-:Y:S01]  /*acc0*/  MUFU.TANH R70, R22 ;  /* 0x0000001600467308 */ /* 0x000fe20000002400 */
[----:B------:R-:W-:Y:S07]  /*acd0*/  HMMA.16816.F32 R8, R4, R10, RZ ;  /* 0x0000000a0408723c */ /* 0x000fee00000018ff */
[----:B------:R3:W-:Y:S05]  /*ace0*/  MUFU.TANH R68, R23 ;  /* 0x0000001700447308 */ /* 0x0007ea0000002400 */
[C---:B------:R-:W-:Y:S03]  /*acf0*/  HMMA.16816.F32 R32, R12.reuse, R36, R32 ;  /* 0x000000240c20723c */ /* 0x040fe60000001820 */
[----:B------:R-:W-:Y:S05]  /*ad00*/  MUFU.TANH R71, R25 ;  /* 0x0000001900477308 */ /* 0x000fea0000002400 */
[----:B------:R-:W-:Y:S03]  /*ad10*/  HMMA.16816.F32 R8, R12, R38, R8 ;  /* 0x000000260c08723c */ /* 0x000fe60000001808 */
[----:B------:R-:W4:Y:S01]  /*ad20*/  MUFU.TANH R84, R26 ;  /* 0x0000001a00547308 */ /* 0x000f220000002400 */
[----:B---3--:R-:W3:Y:S07]  /*ad30*/  LDSM.16.M88.4 R20, [R3+0x2800] ;  /* 0x002800000314783b */ /* 0x008eee0000000200 */
[----:B------:R1:W4:Y:S01]  /*ad40*/  MUFU.TANH R82, R27 ;  /* 0x0000001b00527308 */ /* 0x0003220000002400 */
[-C--:B------:R-:W-:Y:S01]  /*ad50*/  FMUL.FTZ R32, R32, R60.reuse ;  /* 0x0000003c20207220 */ /* 0x080fe20000410000 */
[-C--:B------:R-:W-:Y:S01]  /*ad60*/  FMUL.FTZ R33, R33, R60.reuse ;  /* 0x0000003c21217220 */ /* 0x080fe20000410000 */
[-C--:B------:R-:W-:Y:S01]  /*ad70*/  FMUL.FTZ R34, R34, R60.reuse ;  /* 0x0000003c22227220 */ /* 0x080fe20000410000 */
[----:B------:R-:W-:-:S04]  /*ad80*/  FMUL.FTZ R35, R35, R60 ;  /* 0x0000003c23237220 */ /* 0x000fc80000410000 */
[----:B------:R-:W-:Y:S01]  /*ad90*/  MUFU.TANH R65, R16 ;  /* 0x0000001000417308 */ /* 0x000fe20000002400 */
[-C--:B------:R-:W-:Y:S01]  /*ada0*/  FMUL.FTZ R8, R8, R60.reuse ;  /* 0x0000003c08087220 */ /* 0x080fe20000410000 */
[-C--:B------:R-:W-:Y:S01]  /*adb0*/  FMUL.FTZ R9, R9, R60.reuse ;  /* 0x0000003c09097220 */ /* 0x080fe20000410000 */
[-C--:B------:R-:W-:Y:S01]  /*adc0*/  FMUL.FTZ R10, R10, R60.reuse ;  /* 0x0000003c0a0a7220 */ /* 0x080fe20000410000 */
[----:B------:R-:W-:-:S04]  /*add0*/  FMUL.FTZ R11, R11, R60 ;  /* 0x0000003c0b0b7220 */ /* 0x000fc80000410000 */
[----:B------:R-:W-:Y:S01]  /*ade0*/  MUFU.TANH R63, R17 ;  /* 0x00000011003f7308 */ /* 0x000fe20000002400 */
[C---:B-1----:R-:W-:Y:S07]  /*adf0*/  HMMA.16816.F32 R24, R4.reuse, R28, RZ ;  /* 0x0000001c0418723c */ /* 0x042fee00000018ff */
[----:B------:R-:W1:Y:S01]  /*ae00*/  MUFU.TANH R66, R18 ;  /* 0x0000001200427308 */ /* 0x000e620000002400 */
[----:B------:R-:W-:Y:S07]  /*ae10*/  HMMA.16816.F32 R28, R4, R30, RZ ;  /* 0x0000001e041c723c */ /* 0x000fee00000018ff */
[----:B------:R2:W-:Y:S05]  /*ae20*/  MUFU.TANH R64, R19 ;  /* 0x0000001300407308 */ /* 0x0005ea0000002400 */
[C---:B---3--:R-:W-:Y:S03]  /*ae30*/  HMMA.16816.F32 R24, R12.reuse, R20, R24 ;  /* 0x000000140c18723c */ /* 0x048fe60000001818 */
[----:B------:R-:W-:Y:S05]  /*ae40*/  MUFU.TANH R59, R32 ;  /* 0x00000020003b7308 */ /* 0x000fea0000002400 */
[----:B------:R-:W-:Y:S03]  /*ae50*/  HMMA.16816.F32 R28, R12, R22, R28 ;  /* 0x000000160c1c723c */ /* 0x000fe6000000181c */
[----:B------:R-:W-:Y:S01]  /*ae60*/  MUFU.TANH R57, R33 ;  /* 0x0000002100397308 */ /* 0x000fe20000002400 */
[----:B--2---:R-:W2:Y:S07]  /*ae70*/  LDSM.16.M88.4 R16, [R165+0x2c00] ;  /* 0x002c0000a510783b */ /* 0x004eae0000000200 */
        /* <DEDUP_REMOVED lines=13> */
[----:B------:R-:W3:Y:S01]  /*af50*/  MUFU.TANH R56, R10 ;  /* 0x0000000a00387308 */ /* 0x000ee20000002400 */
[C---:B--2---:R-:W-:Y:S07]  /*af60*/  HMMA.16816.F32 R20, R4.reuse, R16, RZ ;  /* 0x000000100414723c */ /* 0x044fee00000018ff */
[----:B------:R2:W-:Y:S01]  /*af70*/  MUFU.TANH R54, R11 ;  /* 0x0000000b00367308 */ /* 0x0005e20000002400 */
[----:B------:R-:W-:Y:S07]  /*af80*/  HMMA.16816.F32 R16, R4, R18, RZ ;  /* 0x000000120410723c */ /* 0x000fee00000018ff */
[----:B------:R-:W-:Y:S08]  /*af90*/  MUFU.TANH R51, R24 ;  /* 0x0000001800337308 */ /* 0x000ff00000002400 */
[----:B------:R-:W-:Y:S01]  /*afa0*/  MUFU.TANH R42, R25 ;  /* 0x00000019002a7308 */ /* 0x000fe20000002400 */
[----:B--2---:R-:W2:Y:S07]  /*afb0*/  LDSM.16.M88.4 R8, [R165+0x3000] ;  /* 0x00300000a508783b */ /* 0x004eae0000000200 */
[----:B------:R-:W3:Y:S01]  /*afc0*/  MUFU.TANH R52, R26 ;  /* 0x0000001a00347308 */ /* 0x000ee20000002400 */
[C---:B----4-:R-:W-:Y:S07]  /*afd0*/  HMMA.16816.F32 R20, R12.reuse, R32, R20 ;  /* 0x000000200c14723c */ /* 0x050fee0000001814 */
[----:B------:R4:W-:Y:S01]  /*afe0*/  MUFU.TANH R43, R27 ;  /* 0x0000001b002b7308 */ /* 0x0009e20000002400 */
[----:B------:R-:W-:Y:S01]  /*aff0*/  HMMA.16816.F32 R16, R12, R34, R16 ;  /* 0x000000220c10723c */ /* 0x000fe20000001810 */
[----:B------:R-:W-:Y:S06]  /*b000*/  LDSM.16.M88.4 R32, [R165+0x3400] ;  /* 0x00340000a520783b */ /* 0x000fec0000000200 */
[----:B------:R-:W3:Y:S04]  /*b010*/  MUFU.TANH R41, R28 ;  /* 0x0000001c00297308 */ /* 0x000ee80000002400 */
[-C--:B------:R-:W-:Y:S01]  /*b020*/  FMUL.FTZ R20, R20, R60.reuse ;  /* 0x0000003c14147220 */ /* 0x080fe20000410000 */
[-C--:B------:R-:W-:Y:S01]  /*b030*/  FMUL.FTZ R21, R21, R60.reuse ;  /* 0x0000003c15157220 */ /* 0x080fe20000410000 */
[----:B------:R-:W-:-:S02]  /*b040*/  FMUL.FTZ R22, R22, R60 ;  /* 0x0000003c16167220 */ /* 0x000fc40000410000 */
[----:B------:R-:W-:Y:S01]  /*b050*/  MUFU.TANH R40, R29 ;  /* 0x0000001d00287308 */ /* 0x000fe20000002400 */
[-C--:B------:R-:W-:Y:S01]  /*b060*/  FMUL.FTZ R23, R23, R60.reuse ;  /* 0x0000003c17177220 */ /* 0x080fe20000410000 */
[----:B----4-:R-:W4:Y:S02]  /*b070*/  LDSM.16.M88.4 R24, [R3+0x3000] ;  /* 0x003000000318783b */ /* 0x010f240000000200 */
        /* <DEDUP_REMOVED lines=8> */
[C---:B--2---:R-:W-:Y:S07]  /*b100*/  HMMA.16816.F32 R28, R4.reuse, R8, RZ ;  /* 0x00000008041c723c */ /* 0x044fee00000018ff */
[----:B------:R-:W2:Y:S01]  /*b110*/  MUFU.TANH R197, R22 ;  /* 0x0000001600c57308 */ /* 0x000ea20000002400 */
[----:B------:R-:W-:Y:S07]  /*b120*/  HMMA.16816.F32 R8, R4, R10, RZ ;  /* 0x0000000a0408723c */ /* 0x000fee00000018ff */
[----:B------:R1:W2:Y:S05]  /*b130*/  MUFU.TANH R189, R23 ;  /* 0x0000001700bd7308 */ /* 0x0002aa0000002400 */
[C---:B----4-:R-:W-:Y:S03]  /*b140*/  HMMA.16816.F32 R28, R12.reuse, R24, R28 ;  /* 0x000000180c1c723c */ /* 0x050fe6000000181c */
[----:B------:R-:W-:Y:S05]  /*b150*/  MUFU.TANH R196, R16 ;  /* 0x0000001000c47308 */ /* 0x000fea0000002400 */
[----:B------:R-:W-:Y:S01]  /*b160*/  HMMA.16816.F32 R8, R12, R26, R8 ;  /* 0x0000001a0c08723c */ /* 0x000fe20000001808 */
[----:B------:R-:W-:Y:S02]  /*b170*/  LDSM.16.M88.4 R24, [R165+0x3800] ;  /* 0x00380000a518783b */ /* 0x000fe40000000200 */
[----:B------:R-:W-:Y:S02]  /*b180*/  MUFU.TANH R194, R17 ;  /* 0x0000001100c27308 */ /* 0x000fe40000002400 */
[----:B-1----:R-:W1:Y:S06]  /*b190*/  LDSM.16.M88.4 R20, [R3+0x3400] ;  /* 0x003400000314783b */ /* 0x002e6c0000000200 */
        /* <DEDUP_REMOVED lines=12> */
[----:B---3--:R-:W-:Y:S07]  /*b260*/  HMMA.16816.F32 R16, R4, R32, RZ ;  /* 0x000000200410723c */ /* 0x008fee00000018ff */
[----:B------:R-:W3:Y:S08]  /*b270*/  MUFU.TANH R190, R30 ;  /* 0x0000001e00be7308 */ /* 0x000ef00000002400 */
[----:B------:R2:W3:Y:S05]  /*b280*/  MUFU.TANH R188, R31 ;  /* 0x0000001f00bc7308 */ /* 0x0004ea0000002400 */
[----:B-1----:R-:W-:Y:S03]  /*b290*/  HMMA.16816.F32 R16, R12, R20, R16 ;  /* 0x000000140c10723c */ /* 0x002fe60000001810 */
[----:B------:R-:W-:Y:S08]  /*b2a0*/  MUFU.TANH R160, R8 ;  /* 0x0000000800a07308 */ /* 0x000ff00000002400 */
[----:B------:R-:W-:Y:S01]  /*b2b0*/  MUFU.TANH R159, R9 ;  /* 0x00000009009f7308 */ /* 0x000fe20000002400 */
[----:B--2---:R-:W-:Y:S01]  /*b2c0*/  HMMA.16816.F32 R28, R4, R34, RZ ;  /* 0x00000022041c723c */ /* 0x004fe200000018ff */
[----:B------:R-:W1:Y:S06]  /*b2d0*/  LDSM.16.M88.4 R32, [R3+0x3800] ;  /* 0x003800000320783b */ /* 0x000e6c0000000200 */
[----:B------:R-:W2:Y:S01]  /*b2e0*/  MUFU.TANH R187, R10 ;  /* 0x0000000a00bb7308 */ /* 0x000ea20000002400 */
[-C--:B------:R-:W-:Y:S01]  /*b2f0*/  FMUL.FTZ R16, R16, R60.reuse ;  /* 0x0000003c10107220 */ /* 0x080fe20000410000 */
[-C--:B------:R-:W-:Y:S01]  /*b300*/  FMUL.FTZ R17, R17, R60.reuse ;  /* 0x0000003c11117220 */ /* 0x080fe20000410000 */
[-C--:B------:R-:W-:Y:S01]  /*b310*/  FMUL.FTZ R18, R18, R60.reuse ;  /* 0x0000003c12127220 */ /* 0x080fe20000410000 */
[----:B------:R-:W-:-:S04]  /*b320*/  FMUL.FTZ R19, R19, R60 ;  /* 0x0000003c13137220 */ /* 0x000fc80000410000 */
[----:B------:R4:W2:Y:S05]  /*b330*/  MUFU.TANH R173, R11 ;  /* 0x0000000b00ad7308 */ /* 0x0008aa0000002400 */
[----:B------:R-:W-:Y:S03]  /*b340*/  HMMA.16816.F32 R28, R12, R22, R28 ;  /* 0x000000160c1c723c */ /* 0x000fe6000000181c */
[----:B------:R-:W-:Y:S05]  /*b350*/  MUFU.TANH R152, R16 ;  /* 0x0000001000987308 */ /* 0x000fea0000002400 */
[C---:B------:R-:W-:Y:S03]  /*b360*/  HMMA.16816.F32 R20, R4.reuse, R24, RZ ;  /* 0x000000180414723c */ /* 0x040fe600000018ff */
[----:B------:R-:W-:Y:S01]  /*b370*/  MUFU.TANH R151, R17 ;  /* 0x0000001100977308 */ /* 0x000fe20000002400 */
[----:B----4-:R-:W4:Y:S04]  /*b380*/  LDSM.16.M88.4 R8, [R165+0x3c00] ;  /* 0x003c0000a508783b */ /* 0x010f280000000200 */
[----:B------:R-:W-:Y:S03]  /*b390*/  HMMA.16816.F32 R24, R4, R26, RZ ;  /* 0x0000001a0418723c */ /* 0x000fe600000018ff */
[----:B------:R-:W2:Y:S01]  /*b3a0*/  MUFU.TANH R161, R18 ;  /* 0x0000001200a17308 */ /* 0x000ea20000002400 */
[-C--:B------:R-:W-:Y:S01]  /*b3b0*/  FMUL.FTZ R28, R28, R60.reuse ;  /* 0x0000003c1c1c7220 */ /* 0x080fe20000410000 */
[-C--:B------:R-:W-:Y:S01]  /*b3c0*/  FMUL.FTZ R29, R29, R60.reuse ;  /* 0x0000003c1d1d7220 */ /* 0x080fe20000410000 */
[-C--:B------:R-:W-:Y:S01]  /*b3d0*/  FMUL.FTZ R30, R30, R60.reuse ;  /* 0x0000003c1e1e7220 */ /* 0x080fe20000410000 */
[----:B------:R-:W-:-:S04]  /*b3e0*/  FMUL.FTZ R31, R31, R60 ;  /* 0x0000003c1f1f7220 */ /* 0x000fc80000410000 */
[----:B------:R3:W2:Y:S01]  /*b3f0*/  MUFU.TANH R158, R19 ;  /* 0x00000013009e7308 */ /* 0x0006a20000002400 */
        /* <DEDUP_REMOVED lines=10> */
[C---:B----4-:R-:W-:Y:S03]  /*b4a0*/  HMMA.16816.F32 R24, R4.reuse, R8, RZ ;  /* 0x000000080418723c */ /* 0x050fe600000018ff */
        /* <DEDUP_REMOVED lines=8> */
[----:B------:R-:W4:Y:S01]  /*b530*/  MUFU.TANH R156, R30 ;  /* 0x0000001e009c7308 */ /* 0x000f220000002400 */
[----:B-1----:R-:W-:Y:S01]  /*b540*/  HMMA.16816.F32 R24, R12, R16, R24 ;  /* 0x000000100c18723c */ /* 0x002fe20000001818 */
[----:B------:R-:W-:-:S02]  /*b550*/  LOP3.LUT R16, R102, 0x1, RZ, 0xfc, !PT ;  /* 0x0000000166107812 */ /* 0x000fc400078efcff */
[----:B------:R-:W-:Y:S02]  /*b560*/  LOP3.LUT R17, R102, 0x8, RZ, 0xfc, !PT ;  /* 0x0000000866117812 */ /* 0x000fe400078efcff */
[-C--:B------:R-:W-:Y:S02]  /*b570*/  ISETP.GE.AND P1, PT, R16, R50.reuse, PT ;  /* 0x000000321000720c */ /* 0x080fe40003f26270 */
[----:B------:R1:W4:Y:S01]  /*b580*/  MUFU.TANH R144, R31 ;  /* 0x0000001f00907308 */ /* 0x0003220000002400 */
[----:B------:R-:W-:Y:S01]  /*b590*/  LOP3.LUT R16, R102, 0x9, RZ, 0xfc, !PT ;  /* 0x0000000966107812 */ /* 0x000fe200078efcff */
[----:B---3--:R-:W3:Y:S01]  /*b5a0*/  LDSM.16.M88.4 R20, [R165+0x4000] ;  /* 0x00400000a514783b */ /* 0x008ee20000000200 */
[-C--:B------:R-:W-:Y:S02]  /*b5b0*/  ISETP.GE.AND P2, PT, R17, R50.reuse, PT ;  /* 0x000000321100720c */ /* 0x080fe40003f46270 */
[----:B------:R-:W-:Y:S02]  /*b5c0*/  ISETP.GE.AND P4, PT, R16, R50, PT ;  /* 0x000000321000720c */ /* 0x000fe40003f86270 */
[----:B------:R-:W-:Y:S01]  /*b5d0*/  HMMA.16816.F32 R16, R12, R18, R8 ;  /* 0x000000120c10723c */ /* 0x000fe20000001808 */
[C---:B------:R-:W-:Y:S01]  /*b5e0*/  LOP3.LUT R8, R102.reuse, 0x10, RZ, 0xfc, !PT ;  /* 0x0000001066087812 */ /* 0x040fe200078efcff */
[----:B------:R-:W-:Y:S01]  /*b5f0*/  MUFU.TANH R119, R35 ;  /* 0x0000002300777308 */ /* 0x000fe20000002400 */
[----:B------:R-:W-:-:S02]  /*b600*/  LOP3.LUT R10, R102, 0x11, RZ, 0xfc, !PT ;  /* 0x00000011660a7812 */ /* 0x000fc400078efcff */
[----:B------:R-:W-:Y:S01]  /*b610*/  ISETP.GE.AND P5, PT, R8, R50, PT ;  /* 0x000000320800720c */ /* 0x000fe20003fa6270 */
[-C--:B------:R-:W-:Y:S01]  /*b620*/  FMUL.FTZ R24, R24, R60.reuse ;  /* 0x0000003c18187220 */ /* 0x080fe20000410000 */
[C---:B------:R-:W-:Y:S01]  /*b630*/  LOP3.LUT R9, R102.reuse, 0x18, RZ, 0xfc, !PT ;  /* 0x0000001866097812 */ /* 0x040fe200078efcff */
[----:B------:R-:W-:Y:S01]  /*b640*/  FMUL.FTZ R25, R25, R60 ;  /* 0x0000003c19197220 */ /* 0x000fe20000410000 */
[----:B------:R-:W-:Y:S01]  /*b650*/  LOP3.LUT R8, R102, 0x19, RZ, 0xfc, !PT ;  /* 0x0000001966087812 */ /* 0x000fe200078efcff */
[----:B------:R2:W-:Y:S01]  /*b660*/  MUFU.TANH R105, R24 ;  /* 0x0000001800697308 */ /* 0x0005e20000002400 */
[----:B-1----:R-:W1:Y:S01]  /*b670*/  LDSM.16.M88.4 R28, [R3+0x4000] ;  /* 0x00400000031c783b */ /* 0x002e620000000200 */
[----:B------:R-:W-:Y:S01]  /*b680*/  ISETP.GE.AND P6, PT, R10, R50, PT ;  /* 0x000000320a00720c */ /* 0x000fe20003fc6270 */
[----:B------:R-:W-:Y:S01]  /*b690*/  FMUL.FTZ R26, R26, R60 ;  /* 0x0000003c1a1a7220 */ /* 0x000fe20000410000 */
[----:B------:R-:W-:Y:S01]  /*b6a0*/  ISETP.GE.AND P3, PT, R9, R50, PT ;  /* 0x000000320900720c */ /* 0x000fe20003f66270 */
        /* <DEDUP_REMOVED lines=8> */
[----:B------:R-:W-:Y:S01]  /*b730*/  FSEL R75, R75, -INF , !P6 ;  /* 0xff8000004b4b7808 */ /* 0x000fe20007000000 */
[----:B------:R-:W-:Y:S01]  /*b740*/  FMUL.FTZ R116, R19, R60 ;  /* 0x0000003c13747220 */ /* 0x000fe20000410000 */
[----:B------:R-:W-:Y:S02]  /*b750*/  FSEL R39, R104, -INF , !P6 ;  /* 0xff80000068277808 */ /* 0x000fe40007000000 */
[----:B--2---:R-:W-:-:S02]  /*b760*/  P2R R24, PR, RZ, 0x8 ;  /* 0x00000008ff187803 */ /* 0x004fc40000000000 */
[----:B------:R-:W-:Y:S01]  /*b770*/  FSEL R97, R97, -INF , !P2 ;  /* 0xff80000061617808 */ /* 0x000fe20005000000 */
[----:B------:R-:W-:Y:S01]  /*b780*/  MUFU.TANH R113, R17 ;  /* 0x0000001100717308 */ /* 0x000fe20000002400 */
[----:B------:R-:W-:Y:S02]  /*b790*/  FSEL R86, R86, -INF , !P2 ;  /* 0xff80000056567808 */ /* 0x000fe40005000000 */
[----:B------:R-:W-:Y:S01]  /*b7a0*/  FSEL R96, R96, -INF , !P4 ;  /* 0xff80000060607808 */ /* 0x000fe20006000000 */
[----:B---3--:R-:W-:Y:S01]  /*b7b0*/  HMMA.16816.F32 R8, R4, R20, RZ ;  /* 0x000000140408723c */ /* 0x008fe200000018ff */
[----:B------:R-:W-:Y:S02]  /*b7c0*/  LOP3.LUT R20, R102, 0x21, RZ, 0xfc, !PT ;  /* 0x0000002166147812 */ /* 0x000fe400078efcff */
[----:B------:R-:W-:Y:S01]  /*b7d0*/  FSEL R77, R77, -INF , !P4 ;  /* 0xff8000004d4d7808 */ /* 0x000fe20006000000 */
[----:B------:R2:W-:Y:S01]  /*b7e0*/  MUFU.TANH R114, R18 ;  /* 0x0000001200727308 */ /* 0x0005e20000002400 */
[----:B------:R-:W-:-:S02]  /*b7f0*/  ISETP.GE.AND P3, PT, R20, R50, PT ;  /* 0x000000321400720c */ /* 0x000fc40003f66270 */
[C---:B----4-:R-:W-:Y:S02]  /*b800*/  LOP3.LUT R16, R102.reuse, 0x29, RZ, 0xfc, !PT ;  /* 0x0000002966107812 */ /* 0x050fe400078efcff */
[----:B------:R-:W-:Y:S02]  /*b810*/  LOP3.LUT R20, R102, 0x28, RZ, 0xfc, !PT ;  /* 0x0000002866147812 */ /* 0x000fe400078efcff */
[-C--:B------:R-:W-:Y:S01]  /*b820*/  ISETP.GE.AND P5, PT, R16, R50.reuse, PT ;  /* 0x000000321000720c */ /* 0x080fe20003fa6270 */
[----:B------:R3:W-:Y:S01]  /*b830*/  MUFU.TANH R107, R25 ;  /* 0x00000019006b7308 */ /* 0x0007e20000002400 */
[----:B------:R-:W-:Y:S02]  /*b840*/  LOP3.LUT R16, R102, 0x30, RZ, 0xfc, !PT ;  /* 0x0000003066107812 */ /* 0x000fe400078efcff */
[----:B------:R-:W-:Y:S02]  /*b850*/  ISETP.NE.AND P2, PT, R24, RZ, PT ;  /* 0x000000ff1800720c */ /* 0x000fe40003f45270 */
[----:B------:R-:W-:-:S02]  /*b860*/  ISETP.GE.AND P6, PT, R16, R50, PT ;  /* 0x000000321000720c */ /* 0x000fc40003fc6270 */
[-C--:B------:R-:W-:Y:S01]  /*b870*/  ISETP.GE.AND P4, PT, R20, R50.reuse, PT ;  /* 0x000000321400720c */ /* 0x080fe20003f86270 */
[----:B-1----:R-:W-:Y:S01]  /*b880*/  HMMA.16816.F32 R8, R12, R28, R8 ;  /* 0x0000001c0c08723c */ /* 0x002fe20000001808 */
[----:B------:R-:W-:Y:S01]  /*b890*/  LOP3.LUT R20, R102, 0x31, RZ, 0xfc, !PT ;  /* 0x0000003166147812 */ /* 0x000fe200078efcff */
[----:B--2---:R-:W1:Y:S01]  /*b8a0*/  LDSM.16.M88.4 R16, [R165+0x4400] ;  /* 0x00440000a510783b */ /* 0x004e620000000200 */
[----:B------:R-:W-:Y:S01]  /*b8b0*/  FSEL R74, R74, -INF , !P2 ;  /* 0xff8000004a4a7808 */ /* 0x000fe20005000000 */
[----:B------:R-:W-:Y:S01]  /*b8c0*/  MUFU.TANH R112, R26 ;  /* 0x0000001a00707308 */ /* 0x000fe20000002400 */
[----:B------:R-:W-:Y:S02]  /*b8d0*/  FSEL R38, R103, -INF , !P2 ;  /* 0xff80000067267808 */ /* 0x000fe40005000000 */
[----:B------:R-:W-:Y:S02]  /*b8e0*/  LOP3.LUT R24, R102, 0x38, RZ, 0xfc, !PT ;  /* 0x0000003866187812 */ /* 0x000fe400078efcff */
[----:B------:R-:W-:-:S02]  /*b8f0*/  ISETP.GE.AND P2, PT, R20, R50, PT ;  /* 0x000000321400720c */ /* 0x000fc40003f46270 */
[----:B---3--:R-:W-:Y:S01]  /*b900*/  LOP3.LUT R25, R102, 0x20, RZ, 0xfc, !PT ;  /* 0x0000002066197812 */ /* 0x008fe200078efcff */
[----:B------:R2:W-:Y:S01]  /*b910*/  MUFU.TANH R106, R27 ;  /* 0x0000001b006a7308 */ /* 0x0005e20000002400 */
[----:B------:R-:W-:Y:S01]  /*b920*/  FSEL R78, R78, -INF , !P1 ;  /* 0xff8000004e4e7808 */ /* 0x000fe20004800000 */
[----:B------:R-:W-:Y:S01]  /*b930*/  HMMA.16816.F32 R20, R4, R22, RZ ;  /* 0x000000160414723c */ /* 0x000fe200000018ff */
[----:B------:R-:W-:Y:S02]  /*b940*/  FSEL R87, R87, -INF , !P1 ;  /* 0xff80000057577808 */ /* 0x000fe40004800000 */
[----:B------:R-:W-:Y:S02]  /*b950*/  FSEL R36, R100, -INF , !P0 ;  /* 0xff80000064247808 */ /* 0x000fe40004000000 */
[----:B------:R-:W-:Y:S01]  /*b960*/  FSEL R37, R99, -INF , !P0 ;  /* 0xff80000063257808 */ /* 0x000fe20004000000 */
[----:B------:R-:W-:Y:S01]  /*b970*/  FMUL.FTZ R8, R8, R60 ;  /* 0x0000003c08087220 */ /* 0x000fe20000410000 */
[-C--:B------:R-:W-:Y:S01]  /*b980*/  ISETP.GE.AND P1, PT, R25, R50.reuse, PT ;  /* 0x000000321900720c */ /* 0x080fe20003f26270 */
[----:B------:R3:W-:Y:S01]  /*b990*/  MUFU.TANH R121, R34 ;  /* 0x0000002200797308 */ /* 0x0007e20000002400 */
[----:B------:R-:W-:Y:S01]  /*b9a0*/  ISETP.GE.AND P0, PT, R24, R50, PT ;  /* 0x000000321800720c */ /* 0x000fe20003f06270 */
[-C--:B------:R-:W-:Y:S01]  /*b9b0*/  FMUL.FTZ R9, R9, R60.reuse ;  /* 0x0000003c09097220 */ /* 0x080fe20000410000 */
[----:B------:R-:W-:Y:S01]  /*b9c0*/  P2R R25, PR, RZ, 0x4 ;  /* 0x00000004ff197803 */ /* 0x000fe20000000000 */
[-C--:B------:R-:W-:Y:S01]  /*b9d0*/  FMUL.FTZ R10, R10, R60.reuse ;  /* 0x0000003c0a0a7220 */ /* 0x080fe20000410000 */
[----:B------:R-:W-:Y:S01]  /*b9e0*/  LOP3.LUT R24, R102, 0x39, RZ, 0xfc, !PT ;  /* 0x0000003966187812 */ /* 0x000fe200078efcff */
[----:B------:R-:W-:Y:S01]  /*b9f0*/  FMUL.FTZ R164, R11, R60 ;  /* 0x0000003c0ba47220 */ /* 0x000fe20000410000 */
[----:B------:R-:W-:Y:S01]  /*ba00*/  FSEL R35, R98, -INF , !P1 ;  /* 0xff80000062237808 */ /* 0x000fe20004800000 */
[----:B------:R4:W-:Y:S01]  /*ba10*/  MUFU.TANH R103, R8 ;  /* 0x0000000800677308 */ /* 0x0009e20000002400 */
[----:B------:R-:W-:-:S02]  /*ba20*/  FSEL R79, R79, -INF , !P1 ;  /* 0xff8000004f4f7808 */ /* 0x000fc40004800000 */
[----:B------:R-:W-:Y:S01]  /*ba30*/  ISETP.NE.AND P1, PT, R25, RZ, PT ;  /* 0x000000ff1900720c */ /* 0x000fe20003f25270 */
[----:B------:R-:W-:Y:S01]  /*ba40*/  HMMA.16816.F32 R20, R12, R30, R20 ;  /* 0x0000001e0c14723c */ /* 0x000fe20000001814 */
[----:B------:R-:W-:Y:S02]  /*ba50*/  ISETP.GE.AND P2, PT, R24, R50, PT ;  /* 0x000000321800720c */ /* 0x000fe40003f46270 */
[----:B--2---:R-:W2:Y:S01]  /*ba60*/  LDSM.16.M88.4 R24, [R3+0x4400] ;  /* 0x004400000318783b */ /* 0x004ea20000000200 */
[----:B------:R-:W-:Y:S01]  /*ba70*/  FSEL R81, R81, -INF , !P3 ;  /* 0xff80000051517808 */ /* 0x000fe20005800000 */
[----:B------:R1:W-:Y:S01]  /*ba80*/  MUFU.TANH R118, R33 ;  /* 0x0000002100767308 */ /* 0x0003e20000002400 */
[----:B---3--:R-:W-:Y:S02]  /*ba90*/  FSEL R34, R94, -INF , !P3 ;  /* 0xff8000005e227808 */ /* 0x008fe40005800000 */
[----:B------:R-:W-:Y:S02]  /*baa0*/  FSEL R92, R92, -INF , !P4 ;  /* 0xff8000005c5c7808 */ /* 0x000fe40006000000 */
[----:B------:R-:W-:-:S02]  /*bab0*/  FSEL R91, R91, -INF , !P5 ;  /* 0xff8000005b5b7808 */ /* 0x000fc40006800000 */
[----:B------:R-:W-:Y:S01]  /*bac0*/  FSEL R80, R80, -INF , !P6 ;  /* 0xff80000050507808 */ /* 0x000fe20007000000 */
[----:B------:R3:W-:Y:S01]  /*bad0*/  MUFU.TANH R120, R32 ;  /* 0x0000002000787308 */ /* 0x0007e20000002400 */
[----:B----4-:R-:W-:Y:S02]  /*bae0*/  LOP3.LUT R8, R102, 0x40, RZ, 0xfc, !PT ;  /* 0x0000004066087812 */ /* 0x010fe400078efcff */
[----:B------:R-:W-:Y:S02]  /*baf0*/  FSEL R98, R88, -INF , !P6 ;  /* 0xff80000058627808 */ /* 0x000fe40007000000 */
[----:B------:R-:W-:Y:S01]  /*bb00*/  ISETP.GE.AND P3, PT, R8, R50, PT ;  /* 0x000000320800720c */ /* 0x000fe20003f66270 */
[-C--:B------:R-:W-:Y:S01]  /*bb10*/  FMUL.FTZ R20, R20, R60.reuse ;  /* 0x0000003c14147220 */ /* 0x080fe20000410000 */
[----:B------:R-:W-:Y:S01]  /*bb20*/  LOP3.LUT R8, R102, 0x41, RZ, 0xfc, !PT ;  /* 0x0000004166087812 */ /* 0x000fe200078efcff */
[----:B------:R-:W-:Y:S01]  /*bb30*/  MUFU.TANH R115, R9 ;  /* 0x0000000900737308 */ /* 0x000fe20000002400 */
[----:B------:R-:W-:Y:S01]  /*bb40*/  FSEL R90, R90, -INF , !P1 ;  /* 0xff8000005a5a7808 */ /* 0x000fe20004800000 */
[-C--:B------:R-:W-:Y:S01]  /*bb50*/  FMUL.FTZ R21, R21, R60.reuse ;  /* 0x0000003c15157220 */ /* 0x080fe20000410000 */
[----:B-1----:R-:W-:Y:S01]  /*bb60*/  FSEL R33, R93, -INF , !P4 ;  /* 0xff8000005d217808 */ /* 0x002fe20006000000 */
[----:B------:R-:W-:Y:S01]  /*bb70*/  FMUL.FTZ R22, R22, R60 ;  /* 0x0000003c16167220 */ /* 0x000fe20000410000 */
[----:B------:R-:W-:-:S02]  /*bb80*/  ISETP.GE.AND P4, PT, R8, R50, PT ;  /* 0x000000320800720c */ /* 0x000fc40003f86270 */
[----:B------:R-:W-:Y:S01]  /*bb90*/  LOP3.LUT R8, R102, 0x48, RZ, 0xfc, !PT ;  /* 0x0000004866087812 */ /* 0x000fe200078efcff */
[----:B------:R1:W-:Y:S01]  /*bba0*/  MUFU.TANH R117, R10 ;  /* 0x0000000a00757308 */ /* 0x0003e20000002400 */
[----:B------:R-:W-:Y:S02]  /*bbb0*/  FSEL R100, R85, -INF , !P1 ;  /* 0xff80000055647808 */ /* 0x000fe40004800000 */
[----:B---3--:R-:W-:Y:S02]  /*bbc0*/  FSEL R32, R89, -INF , !P5 ;  /* 0xff80000059207808 */ /* 0x008fe40006800000 */
[----:B------:R-:W-:Y:S02]  /*bbd0*/  ISETP.GE.AND P5, PT, R8, R50, PT ;  /* 0x000000320800720c */ /* 0x000fe40003fa6270 */
[----:B------:R-:W-:Y:S01]  /*bbe0*/  LOP3.LUT R8, R102, 0x49, RZ, 0xfc, !PT ;  /* 0x0000004966087812 */ /* 0x000fe200078efcff */
[----:B------:R-:W-:Y:S01]  /*bbf0*/  MUFU.TANH R186, R20 ;  /* 0x0000001400ba7308 */ /* 0x000fe20000002400 */
[----:B------:R-:W-:-:S02]  /*bc00*/  FSEL R99, R84, -INF , !P0 ;  /* 0xff80000054637808 */ /* 0x000fc40004000000 */
[----:B------:R-:W-:Y:S02]  /*bc10*/  ISETP.GE.AND P6, PT, R8, R50, PT ;  /* 0x000000320800720c */ /* 0x000fe40003fc6270 */
[----:B------:R-:W-:Y:S02]  /*bc20*/  FSEL R110, R83, -INF , !P0 ;  /* 0xff800000536e7808 */ /* 0x000fe40004000000 */
[----:B------:R-:W-:Y:S01]  /*bc30*/  FSEL R133, R70, -INF , !P3 ;  /* 0xff80000046857808 */ /* 0x000fe20005800000 */
[----:B------:R-:W3:Y:S01]  /*bc40*/  MUFU.TANH R116, R116 ;  /* 0x0000007400747308 */ /* 0x000ee20000002400 */
[----:B------:R-:W-:Y:S01]  /*bc50*/  FSEL R127, R69, -INF , !P3 ;  /* 0xff800000457f7808 */ /* 0x000fe20005800000 */
[----:B-1----:R-:W-:Y:S01]  /*bc60*/  HMMA.16816.F32 R8, R4, R16, RZ ;  /* 0x000000100408723c */ /* 0x002fe200000018ff */
        /* <DEDUP_REMOVED lines=8> */
[----:B------:R-:W-:Y:S01]  /*bcf0*/  MUFU.TANH R164, R164 ;  /* 0x000000a400a47308 */ /* 0x000fe20000002400 */
[----:B------:R-:W-:-:S02]  /*bd00*/  FSEL R108, R82, -INF , !P2 ;  /* 0xff800000526c7808 */ /* 0x000fc40005000000 */
[----:B------:R-:W-:Y:S02]  /*bd10*/  ISETP.GE.AND P3, PT, R16, R50, PT ;  /* 0x000000321000720c */ /* 0x000fe40003f66270 */
[----:B------:R-:W-:Y:S01]  /*bd20*/  LOP3.LUT R16, R102, 0x60, RZ, 0xfc, !PT ;  /* 0x0000006066107812 */ /* 0x000fe200078efcff */
[----:B--2---:R-:W-:Y:S01]  /*bd30*/  HMMA.16816.F32 R8, R12, R24, R8 ;  /* 0x000000180c08723c */ /* 0x004fe20000001808 */
[----:B------:R-:W-:Y:S01]  /*bd40*/  FSEL R128, R66, -INF , !P5 ;  /* 0xff80000042807808 */ /* 0x000fe20006800000 */
[----:B------:R-:W-:Y:S01]  /*bd50*/  FMUL.FTZ R25, R23, R60 ;  /* 0x0000003c17197220 */ /* 0x000fe20000410000 */
[----:B------:R-:W-:Y:S01]  /*bd60*/  ISETP.GE.AND P4, PT, R16, R50, PT ;  /* 0x000000321000720c */ /* 0x000fe20003f86270 */
[----:B------:R1:W2:Y:S01]  /*bd70*/  MUFU.TANH R82, R22 ;  /* 0x0000001600527308 */ /* 0x0002a20000002400 */
[----:B------:R-:W-:Y:S02]  /*bd80*/  LOP3.LUT R16, R102, 0x61, RZ, 0xfc, !PT ;  /* 0x0000006166107812 */ /* 0x000fe400078efcff */
[----:B------:R-:W-:-:S02]  /*bd90*/  FSEL R132, R65, -INF , !P5 ;  /* 0xff80000041847808 */ /* 0x000fc40006800000 */
[-C--:B------:R-:W-:Y:S02]  /*bda0*/  ISETP.GE.AND P5, PT, R16, R50.reuse, PT ;  /* 0x000000321000720c */ /* 0x080fe40003fa6270 */
[----:B------:R-:W-:Y:S01]  /*bdb0*/  HMMA.16816.F32 R16, R4, R18, RZ ;  /* 0x000000120410723c */ /* 0x000fe200000018ff */
[----:B------:R-:W-:Y:S01]  /*bdc0*/  LOP3.LUT R28, R102, 0x50, RZ, 0xfc, !PT ;  /* 0x00000050661c7812 */ /* 0x000fe200078efcff */
[----:B------:R-:W4:Y:S01]  /*bdd0*/  MUFU.TANH R65, R25 ;  /* 0x0000001900417308 */ /* 0x000f220000002400 */
[----:B------:R-:W-:Y:S02]  /*bde0*/  FSEL R109, R71, -INF , !P2 ;  /* 0xff800000476d7808 */ /* 0x000fe40005000000 */
[----:B------:R-:W-:Y:S02]  /*bdf0*/  ISETP.GE.AND P2, PT, R28, R50, PT ;  /* 0x000000321c00720c */ /* 0x000fe40003f46270 */
[----:B------:R-:W-:Y:S01]  /*be00*/  LDSM.16.M88.4 R28, [R3+0x4800] ;  /* 0x00480000031c783b */ /* 0x000fe20000000200 */
[-C--:B------:R-:W-:Y:S01]  /*be10*/  FMUL.FTZ R8, R8, R60.reuse ;  /* 0x0000003c08087220 */ /* 0x080fe20000410000 */
[----:B------:R-:W-:Y:S01]  /*be20*/  FSEL R157, R62, -INF , !P2 ;  /* 0xff8000003e9d7808 */ /* 0x000fe20005000000 */
[-C--:B------:R-:W-:Y:S01]  /*be30*/  FMUL.FTZ R9, R9, R60.reuse ;  /* 0x0000003c09097220 */ /* 0x080fe20000410000 */
[----:B-1----:R-:W1:Y:S01]  /*be40*/  LDSM.16.M88.4 R20, [R165+0x4800] ;  /* 0x00480000a514783b */ /* 0x002e620000000200 */
[----:B------:R3:W-:Y:S01]  /*be50*/  MUFU.TANH R62, R8 ;  /* 0x00000008003e7308 */ /* 0x0007e20000002400 */
[----:B------:R-:W-:Y:S01]  /*be60*/  FSEL R137, R59, -INF , !P2 ;  /* 0xff8000003b897808 */ /* 0x000fe20005000000 */
[----:B------:R-:W-:Y:S01]  /*be70*/  FMUL.FTZ R10, R10, R60 ;  /* 0x0000003c0a0a7220 */ /* 0x000fe20000410000 */
[----:B------:R-:W-:-:S02]  /*be80*/  FSEL R136, R58, -INF , !P1 ;  /* 0xff8000003a887808 */ /* 0x000fc40004800000 */
[----:B------:R-:W-:Y:S02]  /*be90*/  FSEL R139, R57, -INF , !P1 ;  /* 0xff800000398b7808 */ /* 0x000fe40004800000 */
[----:B------:R-:W-:Y:S01]  /*bea0*/  FSEL R135, R56, -INF , !P0 ;  /* 0xff80000038877808 */ /* 0x000fe20004000000 */
[----:B------:R-:W-:Y:S01]  /*beb0*/  HMMA.16816.F32 R16, R12, R26, R16 ;  /* 0x0000001a0c10723c */ /* 0x000fe20000001810 */
[----:B------:R-:W-:Y:S02]  /*bec0*/  FSEL R142, R55, -INF , !P0 ;  /* 0xff800000378e7808 */ /* 0x000fe40004000000 */
[----:B------:R-:W-:Y:S01]  /*bed0*/  LOP3.LUT R24, R102, 0x68, RZ, 0xfc, !PT ;  /* 0x0000006866187812 */ /* 0x000fe200078efcff */
[----:B------:R-:W4:Y:S01]  /*bee0*/  MUFU.TANH R55, R10 ;  /* 0x0000000a00377308 */ /* 0x000f220000002400 */
[----:B------:R-:W-:Y:S02]  /*bef0*/  FSEL R130, R64, -INF , !P6 ;  /* 0xff80000040827808 */ /* 0x000fe40007000000 */
[----:B------:R-:W-:-:S02]  /*bf00*/  FSEL R131, R63, -INF , !P6 ;  /* 0xff8000003f837808 */ /* 0x000fc40007000000 */
[----:B------:R-:W-:Y:S02]  /*bf10*/  ISETP.GE.AND P6, PT, R24, R50, PT ;  /* 0x000000321800720c */ /* 0x000fe40003fc6270 */
[----:B---3--:R-:W-:Y:S01]  /*bf20*/  LOP3.LUT R8, R102, 0x70, RZ, 0xfc, !PT ;  /* 0x0000007066087812 */ /* 0x008fe200078efcff */
[----:B------:R1:W-:Y:S01]  /*bf30*/  MUFU.TANH R63, R9 ;  /* 0x00000009003f7308 */ /* 0x0003e20000002400 */
[----:B------:R-:W-:Y:S01]  /*bf40*/  FSEL R141, R53, -INF , !P3 ;  /* 0xff800000358d7808 */ /* 0x000fe20005800000 */
[----:B------:R-:W-:Y:S01]  /*bf50*/  FMUL.FTZ R53, R11, R60 ;  /* 0x0000003c0b357220 */ /* 0x000fe20000410000 */
[----:B------:R-:W-:Y:S02]  /*bf60*/  ISETP.GE.AND P2, PT, R8, R50, PT ;  /* 0x000000320800720c */ /* 0x000fe40003f46270 */
[----:B------:R-:W-:Y:S02]  /*bf70*/  LOP3.LUT R8, R102, 0x71, RZ, 0xfc, !PT ;  /* 0x0000007166087812 */ /* 0x000fe400078efcff */
[----:B------:R-:W-:Y:S01]  /*bf80*/  FSEL R138, R52, -INF , !P4 ;  /* 0xff800000348a7808 */ /* 0x000fe20006000000 */
[----:B------:R-:W-:Y:S01]  /*bf90*/  FMUL.FTZ R17, R17, R60 ;  /* 0x0000003c11117220 */ /* 0x000fe20000410000 */
[----:B------:R-:W-:Y:S01]  /*bfa0*/  ISETP.GE.AND P1, PT, R8, R50, PT ;  /* 0x000000320800720c */ /* 0x000fe20003f26270 */
[-C--:B------:R-:W-:Y:S01]  /*bfb0*/  FMUL.FTZ R18, R18, R60.reuse ;  /* 0x0000003c12127220 */ /* 0x080fe20000410000 */
[----:B------:R-:W-:Y:S01]  /*bfc0*/  LOP3.LUT R8, R102, 0x78, RZ, 0xfc, !PT ;  /* 0x0000007866087812 */ /* 0x000fe200078efcff */
[----:B------:R-:W-:Y:S01]  /*bfd0*/  FMUL.FTZ R19, R19, R60 ;  /* 0x0000003c13137220 */ /* 0x000fe20000410000 */
[----:B------:R-:W-:Y:S01]  /*bfe0*/  FSEL R145, R51, -INF , !P4 ;  /* 0xff80000033917808 */ /* 0x000fe20006000000 */
[----:B------:R-:W-:Y:S01]  /*bff0*/  MUFU.TANH R53, R53 ;  /* 0x0000003500357308 */ /* 0x000fe20000002400 */
[----:B------:R-:W-:-:S02]  /*c000*/  ISETP.GE.AND P0, PT, R8, R50, PT ;  /* 0x000000320800720c */ /* 0x000fc40003f06270 */
[C---:B------:R-:W-:Y:S02]  /*c010*/  LOP3.LUT R8, R102.reuse, 0x79, RZ, 0xfc, !PT ;  /* 0x0000007966087812 */ /* 0x040fe400078efcff */
[----:B------:R-:W-:Y:S02]  /*c020*/  LOP3.LUT R24, R102, 0x69, RZ, 0xfc, !PT ;  /* 0x0000006966187812 */ /* 0x000fe400078efcff */
[----:B------:R-:W-:Y:S01]  /*c030*/  ISETP.GE.AND P4, PT, R8, R50, PT ;  /* 0x000000320800720c */ /* 0x000fe20003f86270 */
[----:B------:R-:W-:Y:S01]  /*c040*/  MUFU.TANH R51, R18 ;  /* 0x0000001200337308 */ /* 0x000fe20000002400 */
[----:B------:R-:W-:Y:S01]  /*c050*/  LOP3.LUT R25, R102, 0x80, RZ, 0xfc, !PT ;  /* 0x0000008066197812 */ /* 0x000fe200078efcff */
[----:B-1----:R-:W-:Y:S01]  /*c060*/  HMMA.16816.F32 R8, R4, R20, RZ ;  /* 0x000000140408723c */ /* 0x002fe200000018ff */
[----:B------:R-:W-:Y:S02]  /*c070*/  FSEL R155, R41, -INF , !P6 ;  /* 0xff800000299b7808 */ /* 0x000fe40007000000 */
[----:B------:R-:W-:-:S02]  /*c080*/  FSEL R134, R54, -INF , !P3 ;  /* 0xff80000036867808 */ /* 0x000fc40005800000 */
[----:B------:R-:W-:Y:S01]  /*c090*/  FSEL R140, R43, -INF , !P5 ;  /* 0xff8000002b8c7808 */ /* 0x000fe20006800000 */
[----:B------:R1:W-:Y:S01]  /*c0a0*/  MUFU.TANH R41, R17 ;  /* 0x0000001100297308 */ /* 0x0003e20000002400 */
[----:B------:R-:W-:Y:S01]  /*c0b0*/  FSEL R147, R42, -INF , !P5 ;  /* 0xff8000002a937808 */ /* 0x000fe20006800000 */
[----:B------:R-:W-:Y:S01]  /*c0c0*/  FMUL.FTZ R43, R16, R60 ;  /* 0x0000003c102b7220 */ /* 0x000fe20000410000 */
[-C--:B------:R-:W-:Y:S02]  /*c0d0*/  ISETP.GE.AND P5, PT, R25, R50.reuse, PT ;  /* 0x000000321900720c */ /* 0x080fe40003fa6270 */
[----:B------:R-:W-:Y:S02]  /*c0e0*/  ISETP.GE.AND P3, PT, R24, R50, PT ;  /* 0x000000321800720c */ /* 0x000fe40003f66270 */
[----:B------:R-:W3:Y:S01]  /*c0f0*/  LDSM.16.M88.4 R24, [R165+0x4c00] ;  /* 0x004c0000a518783b */ /* 0x000ee20000000200 */
[----:B------:R-:W-:Y:S01]  /*c100*/  FSEL R197, R197, -INF , !P2 ;  /* 0xff800000c5c57808 */ /* 0x000fe20005000000 */
[----:B------:R2:W-:Y:S01]  /*c110*/  MUFU.TANH R42, R19 ;  /* 0x00000013002a7308 */ /* 0x0005e20000002400 */
[----:B------:R-:W-:-:S02]  /*c120*/  FSEL R191, R191, -INF , !P2 ;  /* 0xff800000bfbf7808 */ /* 0x000fc40005000000 */
[----:B------:R-:W-:Y:S02]  /*c130*/  FSEL R189, R189, -INF , !P1 ;  /* 0xff800000bdbd7808 */ /* 0x000fe40004800000 */
[----:B------:R-:W-:Y:S01]  /*c140*/  FSEL R193, R193, -INF , !P1 ;  /* 0xff800000c1c17808 */ /* 0x000fe20004800000 */
[----:B------:R-:W-:Y:S01]  /*c150*/  HMMA.16816.F32 R8, R12, R28, R8 ;  /* 0x0000001c0c08723c */ /* 0x000fe20000001808 */
[----:B------:R-:W-:Y:S01]  /*c160*/  FSEL R192, R192, -INF , !P0 ;  /* 0xff800000c0c07808 */ /* 0x000fe20004000000 */
[----:B------:R-:W-:Y:S01]  /*c170*/  MUFU.TANH R43, R43 ;  /* 0x0000002b002b7308 */ /* 0x000fe20000002400 */
[----:B-1----:R-:W-:Y:S02]  /*c180*/  LOP3.LUT R17, R102, 0x90, RZ, 0xfc, !PT ;  /* 0x0000009066117812 */ /* 0x002fe400078efcff */
[----:B------:R-:W-:Y:S02]  /*c190*/  FSEL R196, R196, -INF , !P0 ;  /* 0xff800000c4c47808 */ /* 0x000fe40004000000 */
[----:B------:R-:W-:-:S02]  /*c1a0*/  ISETP.GE.AND P2, PT, R17, R50, PT ;  /* 0x000000321100720c */ /* 0x000fc40003f46270 */
[C---:B------:R-:W-:Y:S02]  /*c1b0*/  LOP3.LUT R17, R102.reuse, 0x91, RZ, 0xfc, !PT ;  /* 0x0000009166117812 */ /* 0x040fe400078efcff */
[C---:B------:R-:W-:Y:S02]  /*c1c0*/  LOP3.LUT R16, R102.reuse, 0x88, RZ, 0xfc, !PT ;  /* 0x0000008866107812 */ /* 0x040fe400078efcff */
[-C--:B------:R-:W-:Y:S02]  /*c1d0*/  ISETP.GE.AND P1, PT, R17, R50.reuse, PT ;  /* 0x000000321100720c */ /* 0x080fe40003f26270 */
[----:B------:R-:W-:Y:S02]  /*c1e0*/  LOP3.LUT R17, R102, 0x98, RZ, 0xfc, !PT ;  /* 0x0000009866117812 */ /* 0x000fe400078efcff */
[----:B------:R-:W-:Y:S02]  /*c1f0*/  FSEL R195, R195, -INF , !P4 ;  /* 0xff800000c3c37808 */ /* 0x000fe40006000000 */
[----:B------:R-:W-:Y:S01]  /*c200*/  ISETP.GE.AND P0, PT, R17, R50, PT ;  /* 0x000000321100720c */ /* 0x000fe20003f06270 */
[-C--:B------:R-:W-:Y:S01]  /*c210*/  FMUL.FTZ R28, R8, R60.reuse ;  /* 0x0000003c081c7220 */ /* 0x080fe20000410000 */
[----:B------:R-:W-:Y:S01]  /*c220*/  LOP3.LUT R17, R102, 0x99, RZ, 0xfc, !PT ;  /* 0x0000009966117812 */ /* 0x000fe200078efcff */
[-C--:B------:R-:W-:Y:S01]  /*c230*/  FMUL.FTZ R9, R9, R60.reuse ;  /* 0x0000003c09097220 */ /* 0x080fe20000410000 */
[----:B------:R-:W-:Y:S01]  /*c240*/  FSEL R194, R194, -INF , !P4 ;  /* 0xff800000c2c27808 */ /* 0x000fe20006000000 */
[-C--:B------:R-:W-:Y:S01]  /*c250*/  FMUL.FTZ R10, R10, R60.reuse ;  /* 0x0000003c0a0a7220 */ /* 0x080fe20000410000 */
[----:B------:R-:W-:Y:S01]  /*c260*/  FSEL R190, R190, -INF , !P5 ;  /* 0xff800000bebe7808 */ /* 0x000fe20006800000 */
[----:B------:R-:W-:Y:S01]  /*c270*/  FMUL.FTZ R11, R11, R60 ;  /* 0x0000003c0b0b7220 */ /* 0x000fe20000410000 */
[----:B------:R-:W-:Y:S01]  /*c280*/  FSEL R163, R163, -INF , !P5 ;  /* 0xff800000a3a37808 */ /* 0x000fe20006800000 */
[----:B------:R-:W-:Y:S01]  /*c290*/  MUFU.TANH R70, R9 ;  /* 0x0000000900467308 */ /* 0x000fe20000002400 */
[----:B------:R-:W-:-:S02]  /*c2a0*/  ISETP.GE.AND P5, PT, R17, R50, PT ;  /* 0x000000321100720c */ /* 0x000fc40003fa6270 */
[----:B------:R-:W-:Y:S02]  /*c2b0*/  ISETP.GE.AND P4, PT, R16, R50, PT ;  /* 0x000000321000720c */ /* 0x000fe40003f86270 */
[----:B--2---:R1:W2:Y:S01]  /*c2c0*/  LDSM.16.M88.4 R16, [R3+0x4c00] ;  /* 0x004c00000310783b */ /* 0x0042a20000000200 */
[----:B------:R-:W-:Y:S01]  /*c2d0*/  LOP3.LUT R20, R102, 0x81, RZ, 0xfc, !PT ;  /* 0x0000008166147812 */ /* 0x000fe200078efcff */
[----:B------:R-:W-:-:S04]  /*c2e0*/  DEPBAR.LE SB0, 0x0 ;  /* 0x000080000000791a */ /* 0x000fc80000000000 */
[----:B------:R-:W-:Y:S01]  /*c2f0*/  FSEL R146, R146, -INF , !P6 ;  /* 0xff80000092927808 */ /* 0x000fe20007000000 */
[----:B------:R-:W4:Y:S01]  /*c300*/  MUFU.TANH R71, R11 ;  /* 0x0000000b00477308 */ /* 0x000f220000002400 */
[----:B------:R-:W-:Y:S02]  /*c310*/  ISETP.GE.AND P6, PT, R20, R50, PT ;  /* 0x000000321400720c */ /* 0x000fe40003fc6270 */
[C---:B------:R-:W-:Y:S02]  /*c320*/  LOP3.LUT R8, R102.reuse, 0xa0, RZ, 0xfc, !PT ;  /* 0x000000a066087812 */ /* 0x040fe400078efcff */
[----:B------:R-:W-:Y:S02]  /*c330*/  LOP3.LUT R20, R102, 0x89, RZ, 0xfc, !PT ;  /* 0x0000008966147812 */ /* 0x000fe400078efcff */
[----:B------:R-:W-:Y:S01]  /*c340*/  FSEL R154, R40, -INF , !P3 ;  /* 0xff800000289a7808 */ /* 0x000fe20005800000 */
[----:B------:R-:W-:Y:S01]  /*c350*/  MUFU.TANH R28, R28 ;  /* 0x0000001c001c7308 */ /* 0x000fe20000002400 */
[----:B------:R-:W-:-:S02]  /*c360*/  FSEL R188, R188, -INF , !P6 ;  /* 0xff800000bcbc7808 */ /* 0x000fc40007000000 */
[----:B------:R-:W-:Y:S02]  /*c370*/  FSEL R162, R162, -INF , !P6 ;  /* 0xff800000a2a27808 */ /* 0x000fe40007000000 */
[----:B------:R-:W-:Y:S02]  /*c380*/  ISETP.GE.AND P6, PT, R8, R50, PT ;  /* 0x000000320800720c */ /* 0x000fe40003fc6270 */
[----:B------:R-:W-:Y:S01]  /*c390*/  FSEL R153, R153, -INF , !P3 ;  /* 0xff80000099997808 */ /* 0x000fe20005800000 */
[----:B------:R3:W4:Y:S01]  /*c3a0*/  MUFU.TANH R40, R10 ;  /* 0x0000000a00287308 */ /* 0x0007220000002400 */
[----:B-1----:R-:W-:Y:S02]  /*c3b0*/  LOP3.LUT R3, R102, 0xa8, RZ, 0xfc, !PT ;  /* 0x000000a866037812 */ /* 0x002fe400078efcff */
[----:B------:R-:W-:Y:S02]  /*c3c0*/  FSEL R187, R187, -INF , !P4 ;  /* 0xff800000bbbb7808 */ /* 0x000fe40006000000 */
[----:B------:R-:W-:-:S02]  /*c3d0*/  FSEL R160, R160, -INF , !P4 ;  /* 0xff800000a0a07808 */ /* 0x000fc40006000000 */
[-C--:B------:R-:W-:Y:S02]  /*c3e0*/  ISETP.GE.AND P3, PT, R20, R50.reuse, PT ;  /* 0x000000321400720c */ /* 0x080fe40003f66270 */
[-C--:B------:R-:W-:Y:S01]  /*c3f0*/  ISETP.GE.AND P4, PT, R3, R50.reuse, PT ;  /* 0x000000320300720c */ /* 0x080fe20003f86270 */
[C---:B------:R-:W-:Y:S01]  /*c400*/  HMMA.16816.F32 R20, R4.reuse, R22, RZ ;  /* 0x000000160414723c */ /* 0x040fe200000018ff */
[C---:B------:R-:W-:Y:S02]  /*c410*/  LOP3.LUT R3, R102.reuse, 0xa9, RZ, 0xfc, !PT ;  /* 0x000000a966037812 */ /* 0x040fe400078efcff */
[----:B------:R-:W-:Y:S02]  /*c420*/  FSEL R173, R173, -INF , !P3 ;  /* 0xff800000adad7808 */ /* 0x000fe40005800000 */
[----:B------:R-:W-:Y:S02]  /*c430*/  FSEL R159, R159, -INF , !P3 ;  /* 0xff8000009f9f7808 */ /* 0x000fe40005800000 */
[----:B------:R-:W-:Y:S01]  /*c440*/  ISETP.GE.AND P3, PT, R3, R50, PT ;  /* 0x000000320300720c */ /* 0x000fe20003f66270 */
[----:B---3--:R-:W-:Y:S01]  /*c450*/  HMMA.16816.F32 R8, R4, R24, RZ ;  /* 0x000000180408723c */ /* 0x008fe200000018ff */
[----:B------:R-:W-:-:S02]  /*c460*/  LOP3.LUT R3, R102, 0xb0, RZ, 0xfc, !PT ;  /* 0x000000b066037812 */ /* 0x000fc400078efcff */
[----:B------:R-:W-:Y:S02]  /*c470*/  FSEL R161, R161, -INF , !P2 ;  /* 0xff800000a1a17808 */ /* 0x000fe40005000000 */
[----:B------:R-:W-:Y:S02]  /*c480*/  FSEL R152, R152, -INF , !P2 ;  /* 0xff80000098987808 */ /* 0x000fe40005000000 */
[----:B------:R-:W-:Y:S01]  /*c490*/  ISETP.GE.AND P2, PT, R3, R50, PT ;  /* 0x000000320300720c */ /* 0x000fe20003f46270 */
[----:B------:R-:W-:Y:S01]  /*c4a0*/  HMMA.16816.F32 R4, R4, R26, RZ ;  /* 0x0000001a0404723c */ /* 0x000fe200000018ff */
[----:B------:R-:W-:Y:S02]  /*c4b0*/  LOP3.LUT R3, R102, 0xb1, RZ, 0xfc, !PT ;  /* 0x000000b166037812 */ /* 0x000fe400078efcff */
[----:B------:R-:W-:Y:S02]  /*c4c0*/  FSEL R158, R158, -INF , !P1 ;  /* 0xff8000009e9e7808 */ /* 0x000fe40004800000 */
[----:B------:R-:W-:-:S02]  /*c4d0*/  FSEL R151, R151, -INF , !P1 ;  /* 0xff80000097977808 */ /* 0x000fc40004800000 */
[-C--:B------:R-:W-:Y:S01]  /*c4e0*/  ISETP.GE.AND P1, PT, R3, R50.reuse, PT ;  /* 0x000000320300720c */ /* 0x080fe20003f26270 */
[C---:B------:R-:W-:Y:S01]  /*c4f0*/  HMMA.16816.F32 R20, R12.reuse, R30, R20 ;  /* 0x0000001e0c14723c */ /* 0x040fe20000001814 */
[----:B------:R-:W-:Y:S02]  /*c500*/  LOP3.LUT R3, R102, 0xb8, RZ, 0xfc, !PT ;  /* 0x000000b866037812 */ /* 0x000fe400078efcff */
[----:B------:R-:W-:Y:S02]  /*c510*/  FSEL R156, R156, -INF , !P0 ;  /* 0xff8000009c9c7808 */ /* 0x000fe40004000000 */
[----:B------:R-:W-:Y:S02]  /*c520*/  FSEL R150, R150, -INF , !P0 ;  /* 0xff80000096967808 */ /* 0x000fe40004000000 */
[----:B------:R-:W-:Y:S01]  /*c530*/  ISETP.GE.AND P0, PT, R3, R50, PT ;  /* 0x000000320300720c */ /* 0x000fe20003f06270 */
[----:B--2---:R-:W-:Y:S01]  /*c540*/  HMMA.16816.F32 R8, R12, R16, R8 ;  /* 0x000000100c08723c */ /* 0x004fe20000001808 */
[----:B------:R-:W-:-:S02]  /*c550*/  LOP3.LUT R29, R102, 0xa1, RZ, 0xfc, !PT ;  /* 0x000000a1661d7812 */ /* 0x000fc400078efcff */
[----:B------:R-:W-:Y:S02]  /*c560*/  LOP3.LUT R3, R102, 0xb9, RZ, 0xfc, !PT ;  /* 0x000000b966037812 */ /* 0x000fe400078efcff */
[----:B------:R-:W-:Y:S02]  /*c570*/  FSEL R144, R144, -INF , !P5 ;  /* 0xff80000090907808 */ /* 0x000fe40006800000 */
[----:B------:R-:W-:Y:S01]  /*c580*/  FSEL R143, R143, -INF , !P5 ;  /* 0xff8000008f8f7808 */ /* 0x000fe20006800000 */
[----:B------:R-:W-:Y:S01]  /*c590*/  HMMA.16816.F32 R4, R12, R18, R4 ;  /* 0x000000120c04723c */ /* 0x000fe20000001804 */
[----:B------:R-:W-:Y:S02]  /*c5a0*/  FSEL R125, R125, -INF , !P6 ;  /* 0xff8000007d7d7808 */ /* 0x000fe40007000000 */
[----:B------:R-:W-:Y:S01]  /*c5b0*/  FSEL R123, R123, -INF , !P6 ;  /* 0xff8000007b7b7808 */ /* 0x000fe20007000000 */
[----:B------:R-:W-:Y:S01]  /*c5c0*/  FMUL.FTZ R20, R20, R60 ;  /* 0x0000003c14147220 */ /* 0x000fe20000410000 */
[----:B------:R-:W-:Y:S01]  /*c5d0*/  ISETP.GE.AND P5, PT, R29, R50, PT ;  /* 0x000000321d00720c */ /* 0x000fe20003fa6270 */
[----:B------:R-:W-:Y:S01]  /*c5e0*/  FMUL.FTZ R21, R21, R60 ;  /* 0x0000003c15157220 */ /* 0x000fe20000410000 */
        /* <DEDUP_REMOVED lines=11> */
[----:B------:R-:W-:Y:S01]  /*c6a0*/  MUFU.TANH R68, R20 ;  /* 0x0000001400447308 */ /* 0x000fe20000002400 */
[----:B------:R-:W-:Y:S01]  /*c6b0*/  P2R R3, PR, RZ, 0x20 ;  /* 0x00000020ff037803 */ /* 0x000fe20000000000 */
[-C--:B------:R-:W-:Y:S01]  /*c6c0*/  FMUL.FTZ R4, R4, R60.reuse ;  /* 0x0000003c04047220 */ /* 0x080fe20000410000 */
[----:B------:R-:W-:Y:S01]  /*c6d0*/  FSEL R88, R113, -INF , !P6 ;  /* 0xff80000071587808 */ /* 0x000fe20007000000 */
[-C--:B------:R-:W-:Y:S01]  /*c6e0*/  FMUL.FTZ R6, R6, R60.reuse ;  /* 0x0000003c06067220 */ /* 0x080fe20000410000 */
[----:B------:R-:W-:Y:S01]  /*c6f0*/  ISETP.NE.AND P6, PT, R3, RZ, PT ;  /* 0x000000ff0300720c */ /* 0x000fe20003fc5270 */
[-C--:B------:R-:W-:Y:S01]  /*c700*/  FMUL.FTZ R7, R7, R60.reuse ;  /* 0x0000003c07077220 */ /* 0x080fe20000410000 */
[C---:B------:R-:W-:Y:S01]  /*c710*/  LOP3.LUT R17, R102.reuse, 0xc8, RZ, 0xfc, !PT ;  /* 0x000000c866117812 */ /* 0x040fe200078efcff */
[----:B------:R-:W-:Y:S01]  /*c720*/  FMUL.FTZ R5, R5, R60 ;  /* 0x0000003c05057220 */ /* 0x000fe20000410000 */
[C---:B------:R-:W-:Y:S01]  /*c730*/  LOP3.LUT R11, R102.reuse, 0xe8, RZ, 0xfc, !PT ;  /* 0x000000e8660b7812 */ /* 0x040fe200078efcff */
[----:B------:R-:W-:Y:S01]  /*c740*/  MUFU.TANH R66, R21 ;  /* 0x0000001500427308 */ /* 0x000fe20000002400 */
[----:B------:R-:W-:-:S02]  /*c750*/  LOP3.LUT R8, R102, 0xd1, RZ, 0xfc, !PT ;  /* 0x000000d166087812 */ /* 0x000fc400078efcff */
[----:B------:R-:W-:Y:S02]  /*c760*/  FSEL R121, R121, -INF , !P4 ;  /* 0xff80000079797808 */ /* 0x000fe40006000000 */
[----:B------:R-:W-:Y:S02]  /*c770*/  FSEL R120, R120, -INF , !P4 ;  /* 0xff80000078787808 */ /* 0x000fe40006000000 */
[----:B------:R-:W-:Y:S01]  /*c780*/  FSEL R85, R117, -INF , !P6 ;  /* 0xff80000075557808 */ /* 0x000fe20007000000 */
[----:B------:R-:W-:Y:S01]  /*c790*/  MUFU.TANH R67, R23 ;  /* 0x0000001700437308 */ /* 0x000fe20000002400 */
[----:B------:R-:W-:Y:S02]  /*c7a0*/  FSEL R83, R103, -INF , !P6 ;  /* 0xff80000067537808 */ /* 0x000fe40007000000 */
[-C--:B------:R-:W-:Y:S02]  /*c7b0*/  ISETP.GE.AND P4, PT, R17, R50.reuse, PT ;  /* 0x000000321100720c */ /* 0x080fe40003f86270 */
[----:B------:R-:W-:-:S02]  /*c7c0*/  ISETP.GE.AND P6, PT, R11, R50, PT ;  /* 0x000000320b00720c */ /* 0x000fc40003fc6270 */
[----:B------:R-:W-:Y:S01]  /*c7d0*/  LOP3.LUT R17, R102, 0xc9, RZ, 0xfc, !PT ;  /* 0x000000c966117812 */ /* 0x000fe200078efcff */
[----:B------:R-:W-:Y:S01]  /*c7e0*/  MUFU.TANH R64, R64 ;  /* 0x0000004000407308 */ /* 0x000fe20000002400 */
[----:B------:R-:W-:Y:S02]  /*c7f0*/  FSEL R106, R106, -INF , !P1 ;  /* 0xff8000006a6a7808 */ /* 0x000fe40004800000 */
[----:B------:R-:W-:Y:S02]  /*c800*/  FSEL R94, R107, -INF , !P1 ;  /* 0xff8000006b5e7808 */ /* 0x000fe40004800000 */
[----:B------:R-:W-:Y:S02]  /*c810*/  LOP3.LUT R11, R102, 0xe9, RZ, 0xfc, !PT ;  /* 0x000000e9660b7812 */ /* 0x000fe400078efcff */
[----:B------:R-:W-:Y:S01]  /*c820*/  ISETP.GE.AND P1, PT, R8, R50, PT ;  /* 0x000000320800720c */ /* 0x000fe20003f26270 */
[----:B------:R-:W-:Y:S01]  /*c830*/  MUFU.TANH R4, R4 ;  /* 0x0000000400047308 */ /* 0x000fe20000002400 */
[----:B------:R-:W-:-:S02]  /*c840*/  LOP3.LUT R8, R102, 0xd8, RZ, 0xfc, !PT ;  /* 0x000000d866087812 */ /* 0x000fc400078efcff */
[----:B------:R-:W-:Y:S02]  /*c850*/  FSEL R119, R119, -INF , !P3 ;  /* 0xff80000077777808 */ /* 0x000fe40005800000 */
[----:B------:R-:W-:Y:S02]  /*c860*/  FSEL R118, R118, -INF , !P3 ;  /* 0xff80000076767808 */ /* 0x000fe40005800000 */
[----:B------:R-:W-:Y:S01]  /*c870*/  FSEL R82, R82, -INF , !P4 ;  /* 0xff80000052527808 */ /* 0x000fe20006000000 */
[----:B------:R-:W-:Y:S01]  /*c880*/  MUFU.TANH R6, R6 ;  /* 0x0000000600067308 */ /* 0x000fe20000002400 */
[----:B------:R-:W-:Y:S01]  /*c890*/  FSEL R58, R186, -INF , !P4 ;  /* 0xff800000ba3a7808 */ /* 0x000fe20006000000 */
[----:B------:R-:W-:Y:S01]  /*c8a0*/  IMAD.MOV.U32 R186, RZ, RZ, R61 ;  /* 0x000000ffffba7224 */ /* 0x000fe200078e003d */
[-C--:B------:R-:W-:Y:S02]  /*c8b0*/  ISETP.GE.AND P3, PT, R17, R50.reuse, PT ;  /* 0x000000321100720c */ /* 0x080fe40003f66270 */
[----:B------:R-:W-:-:S02]  /*c8c0*/  ISETP.GE.AND P4, PT, R11, R50, PT ;  /* 0x000000320b00720c */ /* 0x000fc40003f86270 */
[C---:B------:R-:W-:Y:S01]  /*c8d0*/  LOP3.LUT R16, R102.reuse, 0xc1, RZ, 0xfc, !PT ;  /* 0x000000c166107812 */ /* 0x040fe200078efcff */
[----:B------:R-:W-:Y:S01]  /*c8e0*/  MUFU.TANH R7, R7 ;  /* 0x0000000700077308 */ /* 0x000fe20000002400 */
[----:B------:R-:W-:Y:S02]  /*c8f0*/  FSEL R104, R105, -INF , !P2 ;  /* 0xff80000069687808 */ /* 0x000fe40005000000 */
[C---:B------:R-:W-:Y:S02]  /*c900*/  LOP3.LUT R11, R102.reuse, 0xf0, RZ, 0xfc, !PT ;  /* 0x000000f0660b7812 */ /* 0x040fe400078efcff */
[----:B------:R-:W-:Y:S02]  /*c910*/  LOP3.LUT R17, R102, 0xd0, RZ, 0xfc, !PT ;  /* 0x000000d066117812 */ /* 0x000fe400078efcff */
[----:B------:R-:W-:Y:S02]  /*c920*/  FSEL R105, R114, -INF , !P0 ;  /* 0xff80000072697808 */ /* 0x000fe40004000000 */
[----:B------:R-:W-:-:S02]  /*c930*/  FSEL R93, R111, -INF , !P0 ;  /* 0xff8000006f5d7808 */ /* 0x000fc40004000000 */
[-C--:B------:R-:W-:Y:S02]  /*c940*/  ISETP.GE.AND P0, PT, R8, R50.reuse, PT ;  /* 0x000000320800720c */ /* 0x080fe40003f06270 */
[----:B------:R1:W-:Y:S01]  /*c950*/  MUFU.TANH R8, R9 ;  /* 0x0000000900087308 */ /* 0x0003e20000002400 */
[----:B----4-:R-:W-:Y:S02]  /*c960*/  FSEL R57, R65, -INF , !P3 ;  /* 0xff80000041397808 */ /* 0x010fe40005800000 */
[----:B------:R-:W-:Y:S02]  /*c970*/  FSEL R56, R69, -INF , !P3 ;  /* 0xff80000045387808 */ /* 0x000fe40005800000 */
[-C--:B------:R-:W-:Y:S02]  /*c980*/  ISETP.GE.AND P5, PT, R16, R50.reuse, PT ;  /* 0x000000321000720c */ /* 0x080fe40003fa6270 */
[----:B------:R-:W-:Y:S01]  /*c990*/  FSEL R112, R112, -INF , !P2 ;  /* 0xff80000070707808 */ /* 0x000fe20005000000 */
[----:B------:R-:W2:Y:S01]  /*c9a0*/  MUFU.TANH R16, R22 ;  /* 0x0000001600107308 */ /* 0x000ea20000002400 */
[----:B------:R-:W-:-:S02]  /*c9b0*/  ISETP.GE.AND P3, PT, R11, R50, PT ;  /* 0x000000320b00720c */ /* 0x000fc40003f66270 */
[----:B------:R-:W-:Y:S02]  /*c9c0*/  ISETP.GE.AND P2, PT, R17, R50, PT ;  /* 0x000000321100720c */ /* 0x000fe40003f46270 */
[----:B------:R-:W-:Y:S02]  /*c9d0*/  LOP3.LUT R11, R102, 0xf1, RZ, 0xfc, !PT ;  /* 0x000000f1660b7812 */ /* 0x000fe400078efcff */
[----:B------:R-:W-:Y:S02]  /*c9e0*/  FSEL R84, R164, -INF , !P5 ;  /* 0xff800000a4547808 */ /* 0x000fe40006800000 */
[----:B------:R-:W-:Y:S01]  /*c9f0*/  FSEL R59, R115, -INF , !P5 ;  /* 0xff800000733b7808 */ /* 0x000fe20006800000 */
[----:B-1----:R-:W-:Y:S01]  /*ca00*/  FMUL.FTZ R9, R10, R60 ;  /* 0x0000003c0a097220 */ /* 0x002fe20000410000 */
[----:B------:R-:W-:Y:S02]  /*ca10*/  LOP3.LUT R10, R102, 0xe1, RZ, 0xfc, !PT ;  /* 0x000000e1660a7812 */ /* 0x000fe400078efcff */
[----:B------:R-:W-:-:S02]  /*ca20*/  FSEL R55, R55, -INF , !P2 ;  /* 0xff80000037377808 */ /* 0x000fc40005000000 */
[-C--:B------:R-:W-:Y:S01]  /*ca30*/  ISETP.GE.AND P5, PT, R10, R50.reuse, PT ;  /* 0x000000320a00720c */ /* 0x080fe20003fa6270 */
[----:B------:R-:W1:Y:S01]  /*ca40*/  MUFU.TANH R9, R9 ;  /* 0x0000000900097308 */ /* 0x000e620000002400 */
[----:B------:R-:W-:Y:S02]  /*ca50*/  FSEL R54, R62, -INF , !P2 ;  /* 0xff8000003e367808 */ /* 0x000fe40005000000 */
[----:B------:R-:W-:Y:S02]  /*ca60*/  ISETP.GE.AND P2, PT, R11, R50, PT ;  /* 0x000000320b00720c */ /* 0x000fe40003f46270 */
[----:B------:R-:W-:Y:S02]  /*ca70*/  FSEL R71, R71, -INF , !P5 ;  /* 0xff80000047477808 */ /* 0x000fe40006800000 */
[----:B------:R-:W-:Y:S01]  /*ca80*/  FSEL R70, R70, -INF , !P5 ;  /* 0xff80000046467808 */ /* 0x000fe20006800000 */
[----:B------:R-:W3:Y:S01]  /*ca90*/  MUFU.TANH R10, R13 ;  /* 0x0000000d000a7308 */ /* 0x000ee20000002400 */
[----:B------:R-:W-:-:S02]  /*caa0*/  LOP3.LUT R3, R102, 0xd9, RZ, 0xfc, !PT ;  /* 0x000000d966037812 */ /* 0x000fc400078efcff */
[----:B------:R-:W-:Y:S02]  /*cab0*/  ISETP.GT.AND P5, PT, R61, R170, PT ;  /* 0x000000aa3d00720c */ /* 0x000fe40003fa4270 */
[----:B------:R-:W-:Y:S02]  /*cac0*/  LOP3.LUT R12, R102, 0xe0, RZ, 0xfc, !PT ;  /* 0x000000e0660c7812 */ /* 0x000fe400078efcff */
[----:B------:R-:W-:Y:S01]  /*cad0*/  FSEL R53, R53, -INF , !P1 ;  /* 0xff80000035357808 */ /* 0x000fe20004800000 */
[----:B------:R4:W3:Y:S01]  /*cae0*/  MUFU.TANH R11, R5 ;  /* 0x00000005000b7308 */ /* 0x0008e20000002400 */
[----:B------:R-:W-:Y:S02]  /*caf0*/  FSEL R52, R63, -INF , !P1 ;  /* 0xff8000003f347808 */ /* 0x000fe40004800000 */
[----:B------:R-:W-:Y:S02]  /*cb00*/  ISETP.GE.AND P1, PT, R3, R50, PT ;  /* 0x000000320300720c */ /* 0x000fe40003f26270 */
[----:B------:R-:W-:-:S02]  /*cb10*/  FSEL R51, R51, -INF , !P0 ;  /* 0xff80000033337808 */ /* 0x000fc40004000000 */
[----:B------:R-:W-:Y:S02]  /*cb20*/  FSEL R43, R43, -INF , !P0 ;  /* 0xff8000002b2b7808 */ /* 0x000fe40004000000 */
[----:B------:R-:W-:Y:S02]  /*cb30*/  LOP3.LUT R3, R102, 0xf8, RZ, 0xfc, !PT ;  /* 0x000000f866037812 */ /* 0x000fe400078efcff */
[----:B------:R-:W-:Y:S02]  /*cb40*/  ISETP.GE.AND P0, PT, R12, R50, PT ;  /* 0x000000320c00720c */ /* 0x000fe40003f06270 */
[----:B------:R-:W-:Y:S02]  /*cb50*/  LOP3.LUT R102, R102, 0xf9, RZ, 0xfc, !PT ;  /* 0x000000f966667812 */ /* 0x000fe400078efcff */
[----:B------:R-:W-:Y:S02]  /*cb60*/  FSEL R42, R42, -INF , !P1 ;  /* 0xff8000002a2a7808 */ /* 0x000fe40004800000 */
[----:B------:R-:W-:-:S02]  /*cb70*/  FSEL R41, R41, -INF , !P1 ;  /* 0xff80000029297808 */ /* 0x000fc40004800000 */
[-C--:B------:R-:W-:Y:S02]  /*cb80*/  ISETP.GE.AND P1, PT, R3, R50.reuse, PT ;  /* 0x000000320300720c */ /* 0x080fe40003f26270 */
[----:B------:R-:W-:Y:S02]  /*cb90*/  FSEL R40, R40, -INF , !P0 ;  /* 0xff80000028287808 */ /* 0x000fe40004000000 */
[----:B------:R-:W-:Y:S02]  /*cba0*/  FSEL R3, R28, -INF , !P0 ;  /* 0xff8000001c037808 */ /* 0x000fe40004000000 */
[----:B------:R-:W-:Y:S02]  /*cbb0*/  ISETP.GE.AND P0, PT, R102, R50, PT ;  /* 0x000000326600720c */ /* 0x000fe40003f06270 */
[----:B----4-:R-:W-:Y:S02]  /*cbc0*/  LOP3.LUT R5, R47, 0x1, RZ, 0xc0, !PT ;  /* 0x000000012f057812 */ /* 0x010fe400078ec0ff */
[----:B--2---:R-:W-:-:S02]  /*cbd0*/  FSEL R69, R16, -INF , !P6 ;  /* 0xff80000010457808 */ /* 0x004fc40007000000 */
[----:B------:R-:W-:Y:S02]  /*cbe0*/  FSEL R68, R68, -INF , !P6 ;  /* 0xff80000044447808 */ /* 0x000fe40007000000 */
[----:B------:R-:W-:Y:S02]  /*cbf0*/  FSEL R67, R67, -INF , !P4 ;  /* 0xff80000043437808 */ /* 0x000fe40006000000 */
[----:B------:R-:W-:Y:S02]  /*cc00*/  FSEL R66, R66, -INF , !P4 ;  /* 0xff80000042427808 */ /* 0x000fe40006000000 */
[----:B-1----:R-:W-:Y:S02]  /*cc10*/  FSEL R65, R9, -INF , !P3 ;  /* 0xff80000009417808 */ /* 0x002fe40005800000 */
[----:B------:R-:W-:Y:S02]  /*cc20*/  FSEL R64, R64, -INF , !P3 ;  /* 0xff80000040407808 */ /* 0x000fe40005800000 */
[----:B---3--:R-:W-:-:S02]  /*cc30*/  FSEL R63, R10, -INF , !P2 ;  /* 0xff8000000a3f7808 */ /* 0x008fc40005000000 */
        /* <DEDUP_REMOVED lines=20> */
.L_x_3677:
        /* <DEDUP_REMOVED lines=62> */
.L_x_3678:
[----:B------:R-:W-:Y:S05]  /*d160*/  BSYNC.RECONVERGENT B0 ;  /* 0x0000000000007941 */ /* 0x000fea0003800200 */
.L_x_3676:
        /* <DEDUP_REMOVED lines=30> */
.L_x_3675:
[----:B------:R-:W-:Y:S05]  /*d350*/  BSYNC.RECONVERGENT B1 ;  /* 0x0000000000017941 */ /* 0x000fea0003800200 */
.L_x_3674:
[----:B----4-:R-:W2:Y:S01]  /*d360*/  LD.E R49, desc[UR4][R148.64+0xdc] ;  /* 0x0000dc0494317980 */ /* 0x010ea2000c101900 */
        /* <DEDUP_REMOVED lines=77> */
[----:B-1----:R-:W-:Y:S02]  /*d840*/  FMNMX.FTZ R8, R0, R8, !PT ;  /* 0x0000000800087209 */ /* 0x002fe40007810000 */
[----:B---3--:R-:W-:-:S03]  /*d850*/  FMNMX.FTZ R6, R4, R6, !PT ;  /* 0x0000000604067209 */ /* 0x008fc60007810000 */
[----:B------:R-:W1:Y:S04]  /*d860*/  SHFL.BFLY PT, R0, R8, 0x1, 0x1f ;  /* 0x0c201f0008007f89 */ /* 0x000e6800000e0000 */
[----:B------:R-:W3:Y:S01]  /*d870*/  SHFL.BFLY PT, R4, R6, 0x1, 0x1f ;  /* 0x0c201f0006047f89 */ /* 0x000ee200000e0000 */
[----:B-1----:R-:W-:-:S03]  /*d880*/  FMNMX.FTZ R0, R8, R0, !PT ;  /* 0x0000000008007209 */ /* 0x002fc60007810000 */
[----:B------:R-:W-:Y:S01]  /*d890*/  LDSM.16.MT88.4 R8, [R164+0x5400] ;  /* 0x00540000a408783b */ /* 0x000fe20000004200 */
        /* <DEDUP_REMOVED lines=35> */
[----:B------:R-:W2:Y:S01]  /*dad0*/  LDSM.16.MT88.4 R32, [R164+0x5800] ;  /* 0x00580000a420783b */ /* 0x000ea20000004200 */
[----:B------:R-:W5:Y:S01]  /*dae0*/  MUFU.EX2 R116, R116 ;  /* 0x0000007400747308 */ /* 0x000f620000000800 */
[-CC-:B------:R-:W-:Y:S01]  /*daf0*/  FFMA.FTZ R113, R108, R49.reuse, -R48.reuse ;  /* 0x000000316c717223 */ /* 0x180fe20000010830 */
[-CC-:B------:R-:W-:Y:S01]  /*db00*/  FFMA.FTZ R133, R133, R49.reuse, -R48.reuse ;  /* 0x0000003185857223 */ /* 0x180fe20000010830 */
[-CC-:B------:R-:W-:Y:S01]  /*db10*/  FFMA.FTZ R157, R157, R49.reuse, -R48.reuse ;  /* 0x000000319d9d7223 */ /* 0x180fe20000010830 */
[----:B------:R-:W1:Y:S01]  /*db20*/  MUFU.EX2 R111, R111 ;  /* 0x0000006f006f7308 */ /* 0x000e620000000800 */
[--C-:B------:R-:W-:Y:S01]  /*db30*/  FFMA.FTZ R197, R197, R49, -R48.reuse ;  /* 0x00000031c5c57223 */ /* 0x100fe20000010830 */
[----:B---3--:R-:W-:Y:S01]  /*db40*/  F2FP.F16.F32.PACK_AB R15, R102, R107 ;  /* 0x0000006b660f723e */ /* 0x008fe200000000ff */
[-C--:B------:R-:W-:Y:S01]  /*db50*/  FFMA.FTZ R190, R190, R49.reuse, -R48 ;  /* 0x00000031bebe7223 */ /* 0x080fe20000010830 */
[----:B------:R-:W3:Y:S01]  /*db60*/  MUFU.EX2 R103, R103 ;  /* 0x0000006700677308 */ /* 0x000ee20000000800 */
[----:B------:R-:W-:Y:S01]  /*db70*/  FADD.FTZ R114, R115, R114 ;  /* 0x0000007273727221 */ /* 0x000fe20000010000 */
[-C--:B------:R-:W-:Y:S01]  /*db80*/  FFMA.FTZ R118, R118, R49.reuse, -R78 ;  /* 0x0000003176767223 */ /* 0x080fe2000001084e */
[----:B------:R-:W-:Y:S01]  /*db90*/  FFMA.FTZ R119, R119, R49, -R48 ;  /* 0x0000003177777223 */ /* 0x000fe20000010830 */
[----:B------:R-:W-:Y:S01]  /*dba0*/  MUFU.EX2 R101, R101 ;  /* 0x0000006500657308 */ /* 0x000fe20000000800 */
[----:B------:R-:W-:Y:S01]  /*dbb0*/  FADD.FTZ R114, R107, R114 ;  /* 0x000000726b727221 */ /* 0x000fe20000010000 */
[----:B-----5:R-:W-:Y:S01]  /*dbc0*/  F2FP.F16.F32.PACK_AB R12, R116, R117 ;  /* 0x00000075740c723e */ /* 0x020fe200000000ff */
[----:B------:R-:W-:Y:S01]  /*dbd0*/  FADD.FTZ R116, R117, R116 ;  /* 0x0000007475747221 */ /* 0x000fe20000010000 */
[----:B------:R-:W-:Y:S01]  /*dbe0*/  MUFU.EX2 R95, R95 ;  /* 0x0000005f005f7308 */ /* 0x000fe20000000800 */
[----:B------:R-:W-:Y:S01]  /*dbf0*/  FADD.FTZ R114, R102, R114 ;  /* 0x0000007266727221 */ /* 0x000fe20000010000 */
[-C--:B------:R-:W-:Y:S01]  /*dc00*/  FFMA.FTZ R125, R125, R49.reuse, -R48 ;  /* 0x000000317d7d7223 */ /* 0x080fe20000010830 */
[----:B-1----:R-:W-:Y:S01]  /*dc10*/  FADD.FTZ R116, R111, R116 ;  /* 0x000000746f747221 */ /* 0x002fe20000010000 */
[----:B------:R-:W-:Y:S01]  /*dc20*/  MUFU.EX2 R86, R86 ;  /* 0x0000005600567308 */ /* 0x000fe20000000800 */
[----:B------:R-:W-:Y:S01]  /*dc30*/  FFMA.FTZ R122, R122, R49, -R78 ;  /* 0x000000317a7a7223 */ /* 0x000fe2000001084e */
[C---:B---3--:R-:W-:Y:S01]  /*dc40*/  F2FP.F16.F32.PACK_AB R14, R103.reuse, R111 ;  /* 0x0000006f670e723e */ /* 0x048fe200000000ff */
[----:B------:R-:W-:Y:S01]  /*dc50*/  FADD.FTZ R116, R103, R116 ;  /* 0x0000007467747221 */ /* 0x000fe20000010000 */
[----:B------:R-:W1:Y:S01]  /*dc60*/  MUFU.EX2 R97, R97 ;  /* 0x0000006100617308 */ /* 0x000e620000000800 */
[-C--:B------:R-:W-:Y:S01]  /*dc70*/  FFMA.FTZ R107, R104, R49.reuse, -R78 ;  /* 0x00000031686b7223 */ /* 0x080fe2000001084e */
        /* <DEDUP_REMOVED lines=12> */
[----:B-1----:R-:W-:Y:S01]  /*dd40*/  FADD.FTZ R116, R97, R116 ;  /* 0x0000007461747221 */ /* 0x002fe20000010000 */
[-C--:B------:R-:W-:Y:S01]  /*dd50*/  FFMA.FTZ R69, R69, R49.reuse, -R48 ;  /* 0x0000003145457223 */ /* 0x080fe20000010830 */
[----:B------:R-:W1:Y:S01]  /*dd60*/  MUFU.EX2 R76, R76 ;  /* 0x0000004c004c7308 */ /* 0x000e620000000800 */
[----:B------:R-:W-:Y:S01]  /*dd70*/  FFMA.FTZ R60, R60, R49, -R78 ;  /* 0x000000313c3c7223 */ /* 0x000fe2000001084e */
[----:B------:R-:W-:-:S02]  /*dd80*/  ISETP.GE.AND P0, PT, R46, R170, PT ;  /* 0x000000aa2e00720c */ /* 0x000fc40003f06270 */
[----:B------:R-:W4:Y:S01]  /*dd90*/  MUFU.EX2 R75, R75 ;  /* 0x0000004b004b7308 */ /* 0x000f220000000800 */
[----:B------:R-:W-:Y:S01]  /*dda0*/  HMMA.16816.F32 R16, R12, R4, RZ ;  /* 0x000000040c10723c */ /* 0x000fe200000018ff */
[C---:B---3--:R-:W-:Y:S01]  /*ddb0*/  F2FP.F16.F32.PACK_AB R4, R96.reuse, R97 ;  /* 0x000000616004723e */ /* 0x048fe200000000ff */
[----:B------:R-:W-:Y:S01]  /*ddc0*/  FADD.FTZ R96, R96, R116 ;  /* 0x0000007460607221 */ /* 0x000fe20000010000 */
[----:B------:R-:W-:Y:S01]  /*ddd0*/  F2FP.F16.F32.PACK_AB R5, R95, R101 ;  /* 0x000000655f05723e */ /* 0x000fe200000000ff */
[----:B------:R-:W-:Y:S01]  /*dde0*/  MUFU.EX2 R74, R74 ;  /* 0x0000004a004a7308 */ /* 0x000fe20000000800 */
[----:B------:R-:W-:-:S03]  /*ddf0*/  FADD.FTZ R101, R101, R114 ;  /* 0x0000007265657221 */ /* 0x000fc60000010000 */
[----:B------:R-:W-:Y:S01]  /*de00*/  HMMA.16816.F32 R12, R12, R6, RZ ;  /* 0x000000060c0c723c */ /* 0x000fe200000018ff */
[----:B-----5:R-:W-:Y:S01]  /*de10*/  F2FP.F16.F32.PACK_AB R6, R77, R87 ;  /* 0x000000574d06723e */ /* 0x020fe200000000ff */
        /* <DEDUP_REMOVED lines=8> */
[----:B------:R-:W-:Y:S01]  /*dea0*/  HMMA.16816.F32 R24, R4, R8, R24 ;  /* 0x000000080418723c */ /* 0x000fe20000001818 */
[-C--:B------:R-:W-:Y:S01]  /*deb0*/  FFMA.FTZ R8, R80, R49.reuse, -R48 ;  /* 0x0000003150087223 */ /* 0x080fe20000010830 */
[-C--:B------:R-:W-:Y:S01]  /*dec0*/  FFMA.FTZ R9, R79, R49.reuse, -R78 ;  /* 0x000000314f097223 */ /* 0x080fe2000001084e */
[----:B------:R1:W3:Y:S01]  /*ded0*/  MUFU.EX2 R80, R28 ;  /* 0x0000001c00507308 */ /* 0x0002e20000000800 */
[----:B------:R-:W-:Y:S01]  /*dee0*/  FADD.FTZ R86, R76, R86 ;  /* 0x000000564c567221 */ /* 0x000fe20000010000 */
[----:B------:R-:W-:-:S02]  /*def0*/  FFMA.FTZ R76, R59, R49, -R78 ;  /* 0x000000313b4c7223 */ /* 0x000fc4000001084e */
[----:B------:R5:W-:Y:S01]  /*df00*/  MUFU.EX2 R79, R8 ;  /* 0x00000008004f7308 */ /* 0x000be20000000800 */
[C---:B------:R-:W-:Y:S01]  /*df10*/  HMMA.16816.F32 R20, R4.reuse, R10, R20 ;  /* 0x0000000a0414723c */ /* 0x040fe20000001814 */
[-C--:B------:R-:W-:Y:S01]  /*df20*/  FFMA.FTZ R10, R92, R49.reuse, -R78 ;  /* 0x000000315c0a7223 */ /* 0x080fe2000001084e */
[----:B----4-:R-:W-:Y:S01]  /*df30*/  FADD.FTZ R86, R75, R86 ;  /* 0x000000564b567221 */ /* 0x010fe20000010000 */
[----:B------:R-:W-:Y:S04]  /*df40*/  MUFU.EX2 R118, R118 ;  /* 0x0000007600767308 */ /* 0x000fe80000000800 */
[----:B------:R-:W-:Y:S01]  /*df50*/  MUFU.EX2 R119, R119 ;  /* 0x0000007700777308 */ /* 0x000fe20000000800 */
[----:B------:R-:W-:Y:S01]  /*df60*/  HMMA.16816.F32 R16, R4, R36, R16 ;  /* 0x000000240410723c */ /* 0x000fe20000001810 */
[-C--:B------:R-:W-:Y:S01]  /*df70*/  FFMA.FTZ R36, R99, R49.reuse, -R48 ;  /* 0x0000003163247223 */ /* 0x080fe20000010830 */
[----:B-1----:R-:W1:Y:S01]  /*df80*/  LDSM.16.MT88.4 R28, [R72+0x5800] ;  /* 0x00580000481c783b */ /* 0x002e620000004200 */
[-CC-:B------:R-:W-:Y:S01]  /*df90*/  FFMA.FTZ R37, R98, R49.reuse, -R78.reuse ;  /* 0x0000003162257223 */ /* 0x180fe2000001084e */
[----:B------:R-:W-:Y:S01]  /*dfa0*/  MUFU.EX2 R95, R95 ;  /* 0x0000005f005f7308 */ /* 0x000fe20000000800 */
[----:B-----5:R-:W-:-:S03]  /*dfb0*/  FFMA.FTZ R8, R81, R49, -R78 ;  /* 0x0000003151087223 */ /* 0x020fc6000001084e */
[----:B------:R4:W5:Y:S01]  /*dfc0*/  MUFU.EX2 R81, R9 ;  /* 0x0000000900517308 */ /* 0x0009620000000800 */
[----:B------:R-:W-:Y:S01]  /*dfd0*/  HMMA.16816.F32 R12, R4, R38, R12 ;  /* 0x00000026040c723c */ /* 0x000fe2000000180c */
[--C-:B------:R-:W-:Y:S01]  /*dfe0*/  FFMA.FTZ R5, R110, R49, -R78.reuse ;  /* 0x000000316e057223 */ /* 0x100fe2000001084e */
[----:B---3--:R-:W-:Y:S01]  /*dff0*/  F2FP.F16.F32.PACK_AB R39, R80, R73 ;  /* 0x000000495027723e */ /* 0x008fe200000000ff */
[----:B------:R3:W2:Y:S01]  /*e000*/  MUFU.EX2 R92, R8 ;  /* 0x00000008005c7308 */ /* 0x0006a20000000800 */
[----:B------:R-:W-:-:S03]  /*e010*/  FFMA.FTZ R4, R109, R49, -R78 ;  /* 0x000000316d047223 */ /* 0x000fc6000001084e */
[----:B------:R2:W-:Y:S04]  /*e020*/  MUFU.EX2 R98, R36 ;  /* 0x0000002400627308 */ /* 0x0005e80000000800 */
[----:B------:R-:W-:Y:S01]  /*e030*/  MUFU.EX2 R109, R5 ;  /* 0x00000005006d7308 */ /* 0x000fe20000000800 */
[-C--:B----4-:R-:W-:Y:S01]  /*e040*/  FFMA.FTZ R9, R91, R49.reuse, -R78 ;  /* 0x000000315b097223 */ /* 0x090fe2000001084e */
[----:B-----5:R-:W-:Y:S02]  /*e050*/  FADD.FTZ R87, R81, R87 ;  /* 0x0000005751577221 */ /* 0x020fe40000010000 */
[----:B------:R-:W-:Y:S01]  /*e060*/  MUFU.EX2 R91, R10 ;  /* 0x0000000a005b7308 */ /* 0x000fe20000000800 */
[----:B---3--:R-:W-:Y:S01]  /*e070*/  FFMA.FTZ R8, R90, R49, -R48 ;  /* 0x000000315a087223 */ /* 0x008fe20000010830 */
[----:B--2---:R-:W-:-:S02]  /*e080*/  FADD.FTZ R87, R92, R87 ;  /* 0x000000575c577221 */ /* 0x004fc40000010000 */
        /* <DEDUP_REMOVED lines=17> */
[----:B--2---:R-:W2:Y:S01]  /*e1a0*/  LDSM.16.MT88.4 R4, [R72+0x5c00] ;  /* 0x005c00004804783b */ /* 0x004ea20000004200 */
[----:B------:R-:W-:Y:S02]  /*e1b0*/  FADD.FTZ R74, R80, R74 ;  /* 0x0000004a504a7221 */ /* 0x000fe40000010000 */
[----:B------:R-:W-:Y:S01]  /*e1c0*/  MUFU.EX2 R67, R67 ;  /* 0x0000004300437308 */ /* 0x000fe20000000800 */
[----:B------:R-:W-:Y:S01]  /*e1d0*/  HMMA.16816.F32 R24, R36, R32, R24 ;  /* 0x000000202418723c */ /* 0x000fe20000001818 */
[----:B-1----:R-:W-:Y:S01]  /*e1e0*/  F2FP.F16.F32.PACK_AB R32, R110, R100 ;  /* 0x000000646e20723e */ /* 0x002fe200000000ff */
[----:B------:R-:W-:Y:S01]  /*e1f0*/  FADD.FTZ R100, R100, R91 ;  /* 0x0000005b64647221 */ /* 0x000fe20000010000 */
[----:B------:R-:W-:Y:S01]  /*e200*/  F2FP.F16.F32.PACK_AB R33, R99, R79 ;  /* 0x0000004f6321723e */ /* 0x000fe200000000ff */
[----:B------:R-:W-:Y:S02]  /*e210*/  FADD.FTZ R79, R79, R74 ;  /* 0x0000004a4f4f7221 */ /* 0x000fe40000010000 */
        /* <DEDUP_REMOVED lines=11> */
[----:B------:R-:W1:Y:S01]  /*e2d0*/  LDSM.16.MT88.4 R12, [R164+0x6000] ;  /* 0x00600000a40c783b */ /* 0x000e620000004200 */
        /* <DEDUP_REMOVED lines=12> */
[C---:B--2---:R-:W-:Y:S01]  /*e3a0*/  HMMA.16816.F32 R16, R32.reuse, R4, R16 ;  /* 0x000000042010723c */ /* 0x044fe20000001810 */
        /* <DEDUP_REMOVED lines=115> */
[----:B------:R-:W-:Y:S01]  /*eae0*/  FADD.FTZ R189, R192, R189 ;  /* 0x000000bdc0bd7221 */ /* 0x000fe20000010000 */
[-C--:B------:R-:W-:Y:S01]  /*eaf0*/  FFMA.FTZ R192, R47, R49.reuse, -R78 ;  /* 0x000000312fc07223 */ /* 0x080fe2000001084e */
        /* <DEDUP_REMOVED lines=49> */
[----:B------:R-:W-:Y:S01]  /*ee10*/  FFMA.FTZ R191, R50, R49, -R48 ;  /* 0x0000003132bf7223 */ /* 0x000fe20000010830 */
[C---:B---3--:R-:W-:Y:S01]  /*ee20*/  F2FP.F16.F32.PACK_AB R16, R160.reuse, R162 ;  /* 0x000000a2a010723e */ /* 0x048fe200000000ff */
[----:B------:R-:W-:Y:S01]  /*ee30*/  FADD.FTZ R160, R160, R194 ;  /* 0x000000c2a0a07221 */ /* 0x000fe20000010000 */
[----:B------:R-:W-:Y:S01]  /*ee40*/  FADD.FTZ R187, R173, R187 ;  /* 0x000000bbadbb7221 */ /* 0x000fe20000010000 */
[----:B-1----:R-:W1:Y:S02]  /*ee50*/  LDSM.16.MT88.4 R12, [R72+0x7400] ;  /* 0x00740000480c783b */ /* 0x002e640000004200 */
[----:B------:R-:W-:Y:S01]  /*ee60*/  FADD.FTZ R160, R159, R160 ;  /* 0x000000a09fa07221 */ /* 0x000fe20000010000 */
[----:B------:R-:W-:Y:S01]  /*ee70*/  FADD.FTZ R187, R161, R187 ;  /* 0x000000bba1bb7221 */ /* 0x000fe20000010000 */
[----:B------:R-:W-:Y:S01]  /*ee80*/  HMMA.16816.F32 R24, R16, R8, R24 ;  /* 0x000000081018723c */ /* 0x000fe20000001818 */
[----:B-----5:R-:W-:Y:S01]  /*ee90*/  F2FP.F16.F32.PACK_AB R8, R150, R151 ;  /* 0x000000979608723e */ /* 0x020fe200000000ff */
        /* <DEDUP_REMOVED lines=49> */
[----:B------:R-:W-:Y:S01]  /*f1b0*/  FFMA.FTZ R34, R62, R49, -R78 ;  /* 0x000000313e227223 */ /* 0x000fe2000001084e */
[----:B------:R-:W-:-:S02]  /*f1c0*/  FADD.FTZ R35, R35, R144 ;  /* 0x0000009023237221 */ /* 0x000fc40000010000 */
[C---:B--2---:R-:W-:Y:S01]  /*f1d0*/  HMMA.16816.F32 R24, R12.reuse, R4, R24 ;  /* 0x000000040c18723c */ /* 0x044fe20000001818 */
[-CC-:B------:R-:W-:Y:S01]  /*f1e0*/  FFMA.FTZ R4, R94, R49.reuse, -R78.reuse ;  /* 0x000000315e047223 */ /* 0x180fe2000001084e */
[-C--:B------:R-:W-:Y:S01]  /*f1f0*/  FFMA.FTZ R5, R93, R49.reuse, -R78 ;  /* 0x000000315d057223 */ /* 0x080fe2000001084e */
[----:B------:R-:W2:Y:S01]  /*f200*/  MUFU.EX2 R94, R107 ;  /* 0x0000006b005e7308 */ /* 0x000ea20000000800 */
[----:B------:R-:W-:Y:S01]  /*f210*/  FADD.FTZ R35, R118, R35 ;  /* 0x0000002376237221 */ /* 0x000fe20000010000 */
[----:B-----5:R-:W-:Y:S02]  /*f220*/  FADD.FTZ R33, R106, R33 ;  /* 0x000000216a217221 */ /* 0x020fe40000010000 */
[----:B------:R5:W-:Y:S01]  /*f230*/  MUFU.EX2 R93, R4 ;  /* 0x00000004005d7308 */ /* 0x000be20000000800 */
[C---:B------:R-:W-:Y:S01]  /*f240*/  HMMA.16816.F32 R20, R12.reuse, R6, R20 ;  /* 0x000000060c14723c */ /* 0x040fe20000001814 */
[----:B----4-:R-:W4:Y:S02]  /*f250*/  LDSM.16.MT88.4 R8, [R164+0x7c00] ;  /* 0x007c0000a408783b */ /* 0x010f240000004200 */
[----:B------:R-:W-:Y:S04]  /*f260*/  MUFU.EX2 R32, R32 ;  /* 0x0000002000207308 */ /* 0x000fe80000000800 */
[----:B------:R-:W-:Y:S01]  /*f270*/  MUFU.EX2 R34, R34 ;  /* 0x0000002200227308 */ /* 0x000fe20000000800 */
[C---:B-1----:R-:W-:Y:S01]  /*f280*/  HMMA.16816.F32 R36, R12.reuse, R16, R36 ;  /* 0x000000100c24723c */ /* 0x042fe20000001824 */
[-C--:B------:R-:W-:Y:S01]  /*f290*/  FFMA.FTZ R16, R84, R49.reuse, -R48 ;  /* 0x0000003154107223 */ /* 0x080fe20000010830 */
[C---:B---3--:R-:W-:Y:S01]  /*f2a0*/  F2FP.F16.F32.PACK_AB R17, R105.reuse, R106 ;  /* 0x0000006a6911723e */ /* 0x048fe200000000ff */
[----:B------:R1:W3:Y:S01]  /*f2b0*/  MUFU.EX2 R84, R85 ;  /* 0x0000005500547308 */ /* 0x0002e20000000800 */
[-CC-:B-----5:R-:W-:Y:S01]  /*f2c0*/  FFMA.FTZ R4, R88, R49.reuse, -R78.reuse ;  /* 0x0000003158047223 */ /* 0x1a0fe2000001084e */
        /* <DEDUP_REMOVED lines=38> */
[-CC-:B------:R-:W-:Y:S01]  /*f530*/  FFMA.FTZ R18, R55, R49.reuse, -R48.reuse ;  /* 0x0000003137127223 */ /* 0x180fe20000010830 */
[----:B---3--:R-:W-:Y:S01]  /*f540*/  F2FP.F16.F32.PACK_AB R6, R57, R56 ;  /* 0x000000383906723e */ /* 0x008fe200000000ff */
[----:B------:R3:W-:Y:S01]  /*f550*/  MUFU.EX2 R43, R52 ;  /* 0x00000034002b7308 */ /* 0x0007e20000000800 */
[-C--:B------:R-:W-:Y:S01]  /*f560*/  FFMA.FTZ R17, R53, R49.reuse, -R48 ;  /* 0x0000003135117223 */ /* 0x080fe20000010830 */
[-CC-:B------:R-:W-:Y:S01]  /*f570*/  FFMA.FTZ R19, R54, R49.reuse, -R78.reuse ;  /* 0x0000003136137223 */ /* 0x180fe2000001084e */
[----:B-1----:R-:W1:Y:S01]  /*f580*/  LDSM.16.MT88.4 R8, [R72+0x8000] ;  /* 0x008000004808783b */ /* 0x002e620000004200 */
[----:B--2---:R-:W-:Y:S01]  /*f590*/  F2FP.F16.F32.PACK_AB R7, R73, R82 ;  /* 0x000000524907723e */ /* 0x004fe200000000ff */
[----:B------:R-:W2:Y:S01]  /*f5a0*/  MUFU.EX2 R18, R18 ;  /* 0x0000001200127308 */ /* 0x000ea20000000800 */
[-CC-:B------:R-:W-:Y:S01]  /*f5b0*/  FFMA.FTZ R53, R3, R49.reuse, -R78.reuse ;  /* 0x0000003103357223 */ /* 0x180fe2000001084e */
[-CC-:B------:R-:W-:Y:S01]  /*f5c0*/  FFMA.FTZ R55, R70, R49.reuse, -R78.reuse ;  /* 0x0000003146377223 */ /* 0x180fe2000001084e */
[-CC-:B------:R-:W-:Y:S01]  /*f5d0*/  FFMA.FTZ R54, R68, R49.reuse, -R78.reuse ;  /* 0x0000003144367223 */ /* 0x180fe2000001084e */
        /* <DEDUP_REMOVED lines=90> */
.L_x_3686:
        /* <DEDUP_REMOVED lines=78> */
.L_x_3681:
[----:B------:R-:W-:Y:S05]  /*10060*/  BSYNC.RECONVERGENT B0 ;  /* 0x0000000000007941 */ /* 0x000fea0003800200 */
.L_x_3680:
[----:B------:R-:W1:Y:S01]  /*10070*/  S2UR UR7, SR_CgaCtaId ;  /* 0x00000000000779c3 */ /* 0x000e620000008800 */
[----:B------:R-:W-:Y:S01]  /*10080*/  SHF.L.U32 R3, R0, 0x3, RZ ;  /* 0x0000000300037819 */ /* 0x000fe200000006ff */
[----:B------:R-:W-:Y:S01]  /*10090*/  UMOV UR9, 0x400 ;  /* 0x0000040000097882 */ /* 0x000fe20000000000 */
[-C--:B------:R-:W-:Y:S01]  /*100a0*/  MOV R14, R175.reuse ;  /* 0x000000af000e7202 */ /* 0x080fe20000000f00 */
[----:B------:R-:W-:Y:S01]  /*100b0*/  BSSY.RECONVERGENT B1, `(.L_x_3682) ;  /* 0x0000209000017945 */ /* 0x000fe20003800200 */
[----:B------:R-:W-:Y:S02]  /*100c0*/  LOP3.LUT R2, R3, 0xc0, RZ, 0xc0, !PT ;  /* 0x000000c003027812 */ /* 0x000fe400078ec0ff */
[-C--:B------:R-:W-:Y:S02]  /*100d0*/  MOV R15, R174.reuse ;  /* 0x000000ae000f7202 */ /* 0x080fe40000000f00 */
[----:B------:R-:W-:Y:S02]  /*100e0*/  LOP3.LUT R2, R2, 0x18, R0, 0xf8, !PT ;  /* 0x0000001802027812 */ /* 0x000fe400078ef800 */
[----:B------:R-:W-:Y:S02]  /*100f0*/  IADD3 R8, P0, PT, R189, R175, RZ ;  /* 0x000000afbd087210 */ /* 0x000fe40007f1e0ff */
[--C-:B------:R-:W-:Y:S02]  /*10100*/  LOP3.LUT R2, R2, 0x18, R3.reuse, 0x78, !PT ;  /* 0x0000001802027812 */ /* 0x100fe400078e7803 */
[----:B------:R-:W-:Y:S02]  /*10110*/  IADD3.X R9, PT, PT, R187, R174, RZ, P0, !PT ;  /* 0x000000aebb097210 */ /* 0x000fe400007fe4ff */
[----:B------:R-:W-:Y:S02]  /*10120*/  LOP3.LUT R4, R2, 0x1f20, R3, 0xf8, !PT ;  /* 0x00001f2002047812 */ /* 0x000fe400078ef803 */
[----:B------:R-:W-:Y:S02]  /*10130*/  IADD3 R6, P0, PT, R8, R189, RZ ;  /* 0x000000bd08067210 */ /* 0x000fe40007f1e0ff */
[----:B------:R-:W-:Y:S02]  /*10140*/  IADD3 R186, PT, PT, R186, -0x1, RZ ;  /* 0xffffffffbaba7810 */ /* 0x000fe40007ffe0ff */
[----:B------:R-:W-:Y:S01]  /*10150*/  IADD3.X R7, PT, PT, R9, R187, RZ, P0, !PT ;  /* 0x000000bb09077210 */ /* 0x000fe200007fe4ff */
[----:B-1----:R-:W-:Y:S01]  /*10160*/  ULEA UR6, UR7, UR9, 0x18 ;  /* 0x0000000907067291 */ /* 0x002fe2000f8ec0ff */
[----:B------:R-:W-:Y:S02]  /*10170*/  IADD3 R12, P0, PT, R6, R189, RZ ;  /* 0x000000bd060c7210 */ /* 0x000fe40007f1e0ff */
[----:B------:R-:W-:Y:S02]  /*10180*/  ISETP.GT.AND P1, PT, R186, R170, PT ;  /* 0x000000aaba00720c */ /* 0x000fe40003f24270 */
[----:B------:R-:W-:Y:S02]  /*10190*/  IADD3.X R13, PT, PT, R7, R187, RZ, P0, !PT ;  /* 0x000000bb070d7210 */ /* 0x000fe400007fe4ff */
[----:B------:R-:W-:Y:S02]  /*101a0*/  LEA R4, R4, UR6, 0x1 ;  /* 0x0000000604047c11 */ /* 0x000fe4000f8e08ff */
[----:B------:R-:W-:Y:S03]  /*101b0*/  IADD3 R10, P0, PT, R12, R189, RZ ;  /* 0x000000bd0c0a7210 */ /* 0x000fe60007f1e0ff */
[----:B------:R-:W-:Y:S01]  /*101c0*/  @!PT LDS RZ, [RZ] ;  /* 0x00000000fffff984 */ /* 0x000fe20000000800 */
[----:B------:R-:W-:Y:S01]  /*101d0*/  @!PT LDS RZ, [RZ] ;  /* 0x00000000fffff984 */ /* 0x000fe20000000800 */
[----:B------:R-:W-:Y:S01]  /*101e0*/  @!PT LDS RZ, [RZ] ;  /* 0x00000000fffff984 */ /* 0x000fe20000000800 */
[----:B------:R1:W-:Y:S01]  /*101f0*/  LDGSTS.E.BYPASS.LTC128B.128 [R4+0x5000], desc[UR4][R14.64] ;  /* 0x050000000e047fae */ /* 0x0003e2000b981a04 */
[----:B------:R-:W-:Y:S02]  /*10200*/  IADD3.X R11, PT, PT, R13, R187, RZ, P0, !PT ;  /* 0x000000bb0d0b7210 */ /* 0x000fe400007fe4ff */
[----:B------:R-:W-:Y:S04]  /*10210*/  IADD3 R16, P0, PT, R10, R189, RZ ;  /* 0x000000bd0a107210 */ /* 0x000fe80007f1e0ff */
[----:B------:R-:W-:Y:S01]  /*10220*/  IADD3.X R17, PT, PT, R11, R187, RZ, P0, !PT ;  /* 0x000000bb0b117210 */ /* 0x000fe200007fe4ff */
[----:B------:R-:W-:Y:S08]  /*10230*/  LDGSTS.E.BYPASS.LTC128B.128 [R4+0x5800], desc[UR4][R8.64] ;  /* 0x0580000008047fae */ /* 0x000ff0000b981a04 */
[----:B------:R2:W-:Y:S08]  /*10240*/  LDGSTS.E.BYPASS.LTC128B.128 [R4+0x6000], desc[UR4][R6.64] ;  /* 0x0600000006047fae */ /* 0x0005f0000b981a04 */
[----:B------:R-:W-:Y:S01]  /*10250*/  LDGSTS.E.BYPASS.LTC128B.128 [R4+0x6800], desc[UR4][R12.64] ;  /* 0x068000000c047fae */ /* 0x000fe2000b981a04 */
[----:B-1----:R-:W-:Y:S04]  /*10260*/  IADD3 R14, P0, PT, R16, R189, RZ ;  /* 0x000000bd100e7210 */ /* 0x002fe80007f1e0ff */
[----:B------:R-:W-:Y:S03]  /*10270*/  IADD3.X R15, PT, PT, R17, R187, RZ, P0, !PT ;  /* 0x000000bb110f7210 */ /* 0x000fe600007fe4ff */
[----:B------:R1:W-:Y:S08]  /*10280*/  LDGSTS.E.BYPASS.LTC128B.128 [R4+0x7000], desc[UR4][R10.64] ;  /* 0x070000000a047fae */ /* 0x0003f0000b981a04 */
[----:B------:R3:W-:Y:S01]  /*10290*/  LDGSTS.E.BYPASS.LTC128B.128 [R4+0x7800], desc[UR4][R16.64] ;  /* 0x0780000010047fae */ /* 0x0007e2000b981a04 */
[----:B--2---:R-:W-:Y:S04]  /*102a0*/  IADD3 R6, P0, PT, R14, R189, RZ ;  /* 0x000000bd0e067210 */ /* 0x004fe80007f1e0ff */
[----:B------:R-:W-:Y:S03]  /*102b0*/  IADD3.X R7, PT, PT, R15, R187, RZ, P0, !PT ;  /* 0x000000bb0f077210 */ /* 0x000fe600007fe4ff */
[----:B------:R-:W-:Y:S01]  /*102c0*/  LDGSTS.E.BYPASS.LTC128B.128 [R4+0x8000], desc[UR4][R14.64] ;  /* 0x080000000e047fae */ /* 0x000fe2000b981a04 */
[----:B------:R-:W-:Y:S02]  /*102d0*/  LOP3.LUT P0, RZ, R0, 0x4, RZ, 0xc0, !PT ;  /* 0x0000000400ff7812 */ /* 0x000fe4000780c0ff */
[----:B------:R-:W-:Y:S04]  /*102e0*/  MOV R0, 0x20 ;  /* 0x0000002000007802 */ /* 0x000fe80000000f00 */
[----:B------:R-:W-:Y:S01]  /*102f0*/  SEL R0, R0, 0xffffffe0, !P0 ;  /* 0xffffffe000007807 */ /* 0x000fe20004000000 */
[----:B------:R2:W-:Y:S03]  /*10300*/  LDGSTS.E.BYPASS.LTC128B.128 [R4+0x8800], desc[UR4][R6.64] ;  /* 0x0880000006047fae */ /* 0x0005e6000b981a04 */
[-C--:B------:R-:W-:Y:S02]  /*10310*/  IADD3 R156, PT, PT, R166, R0.reuse, RZ ;  /* 0x00000000a69c7210 */ /* 0x080fe40007ffe0ff */
[----:B------:R-:W-:Y:S03]  /*10320*/  IADD3 R0, PT, PT, R165, R0, RZ ;  /* 0x00000000a5007210 */ /* 0x000fe60007ffe0ff */
[----:B------:R-:W-:Y:S08]  /*10330*/  LDSM.16.M88.4 R128, [R166] ;  /* 0x00000000a680783b */ /* 0x000ff00000000200 */
[----:B------:R-:W0:Y:S08]  /*10340*/  LDGDEPBAR ;  /* 0x00000000000079af */ /* 0x000e300000000000 */
[----:B-1----:R-:W2:Y:S08]  /*10350*/  LDSM.16.M88.4 R8, [R165+0x1000] ;  /* 0x00100000a508783b */ /* 0x002eb00000000200 */
[----:B------:R-:W4:Y:S04]  /*10360*/  LD.E R173, desc[UR4][R148.64+0x18c] ;  /* 0x00018c0494ad7980 */ /* 0x000f28000c101900 */
[----:B---3--:R-:W1:Y:S08]  /*10370*/  LDSM.16.M88.4 R16, [R165+0x1400] ;  /* 0x00140000a510783b */ /* 0x008e700000000200 */
        /* <DEDUP_REMOVED lines=72> */
[----:B------:R-:W-:Y:S01]  /*10800*/  MUFU.TANH R252, R15 ;  /* 0x0000000f00fc7308 */ /* 0x000fe20000002400 */
[-C--:B------:R-:W-:Y:S01]  /*10810*/  FMUL.FTZ R16, R16, R173.reuse ;  /* 0x000000ad10107220 */ /* 0x080fe20000410000 */
[-C--:B------:R-:W-:Y:S08]  /*10820*/  FMUL.FTZ R17, R17, R173.reuse ;  /* 0x000000ad11117220 */ /* 0x080ff00000410000 */
        /* <DEDUP_REMOVED lines=23> */
[----:B-1----:R-:W-:Y:S10]  /*109a0*/  MUFU.TANH R9, R13 ;  /* 0x0000000d00097308 */ /* 0x002ff40000002400 */
[----:B------:R-:W-:Y:S01]  /*109b0*/  MUFU.TANH R250, R21 ;  /* 0x0000001500fa7308 */ /* 0x000fe20000002400 */
[----:B--2---:R1:W-:Y:S09]  /*109c0*/  STL [R1+0x30], R8 ;  /* 0x0000300801007387 */ /* 0x0043f20000100800 */
[----:B------:R-:W-:Y:S10]  /*109d0*/  MUFU.TANH R235, R22 ;  /* 0x0000001600eb7308 */ /* 0x000ff40000002400 */
[----:B------:R-:W-:Y:S10]  /*109e0*/  MUFU.TANH R239, R23 ;  /* 0x0000001700ef7308 */ /* 0x000ff40000002400 */
[----:B------:R-:W-:Y:S10]  /*109f0*/  MUFU.TANH R249, R27 ;  /* 0x0000001b00f97308 */ /* 0x000ff40000002400 */
[----:B-1----:R-:W1:Y:S10]  /*10a00*/  MUFU.TANH R8, R12 ;  /* 0x0000000c00087308 */ /* 0x002e740000002400 */
[----:B------:R-:W-:Y:S10]  /*10a10*/  MUFU.TANH R16, R16 ;  /* 0x0000001000107308 */ /* 0x000ff40000002400 */
[----:B------:R-:W-:Y:S01]  /*10a20*/  MUFU.TANH R251, R24 ;  /* 0x0000001800fb7308 */ /* 0x000fe20000002400 */
[----:B-1----:R1:W-:Y:S04]  /*10a30*/  STL [R1+0x20], R8 ;  /* 0x0000200801007387 */ /* 0x0023e80000100800 */
[----:B------:R-:W-:Y:S05]  /*10a40*/  STL [R1], R9 ;  /* 0x0000000901007387 */ /* 0x000fea0000100800 */
[----:B------:R-:W-:Y:S10]  /*10a50*/  MUFU.TANH R245, R25 ;  /* 0x0000001900f57308 */ /* 0x000ff40000002400 */
[----:B-1----:R-:W1:Y:S02]  /*10a60*/  MUFU.TANH R8, R14 ;  /* 0x0000000e00087308 */ /* 0x002e640000002400 */
[----:B-1----:R-:W-:Y:S04]  /*10a70*/  STL [R1+0x8], R8 ;  /* 0x0000080801007387 */ /* 0x002fe80000100800 */
[----:B------:R-:W1:Y:S08]  /*10a80*/  LDSM.16.M88.4 R8, [R0+0x1c00] ;  /* 0x001c00000008783b */ /* 0x000e700000000200 */
[----:B------:R2:W-:Y:S02]  /*10a90*/  STL [R1+0x4], R4 ;  /* 0x0000040401007387 */ /* 0x0005e40000100800 */
[----:B--2---:R2:W3:Y:S01]  /*10aa0*/  MUFU.TANH R4, R17 ;  /* 0x0000001100047308 */ /* 0x0044e20000002400 */
[C---:B-1----:R-:W-:Y:S08]  /*10ab0*/  HMMA.16816.F32 R28, R156.reuse, R8, R28 ;  /* 0x000000089c1c723c */ /* 0x042ff0000000181c */
[C---:B------:R-:W-:Y:S01]  /*10ac0*/  HMMA.16816.F32 R32, R156.reuse, R10, R32 ;  /* 0x0000000a9c20723c */ /* 0x040fe20000001820 */
[----:B------:R-:W-:Y:S02]  /*10ad0*/  LDSM.16.M88.4 R8, [R0+0x2400] ;  /* 0x002400000008783b */ /* 0x000fe40000000200 */
[-C--:B--2---:R-:W-:Y:S06]  /*10ae0*/  FMUL.FTZ R17, R19, R173.reuse ;  /* 0x000000ad13117220 */ /* 0x084fec0000410000 */
[----:B------:R-:W1:Y:S01]  /*10af0*/  MUFU.TANH R17, R17 ;  /* 0x0000001100117308 */ /* 0x000e620000002400 */
[----:B---3--:R-:W-:Y:S01]  /*10b00*/  STL [R1+0xc], R4 ;  /* 0x00000c0401007387 */ /* 0x008fe20000100800 */
[-C--:B------:R-:W-:Y:S01]  /*10b10*/  FMUL.FTZ R28, R28, R173.reuse ;  /* 0x000000ad1c1c7220 */ /* 0x080fe20000410000 */
[-C--:B------:R-:W-:Y:S01]  /*10b20*/  FMUL.FTZ R29, R29, R173.reuse ;  /* 0x000000ad1d1d7220 */ /* 0x080fe20000410000 */
[-C--:B------:R-:W-:Y:S01]  /*10b30*/  FMUL.FTZ R30, R30, R173.reuse ;  /* 0x000000ad1e1e7220 */ /* 0x080fe20000410000 */
[----:B------:R-:W2:Y:S01]  /*10b40*/  LDSM.16.M88.4 R4, [R0+0x2000] ;  /* 0x002000000004783b */ /* 0x000ea20000000200 */
[-C--:B------:R-:W-:Y:S04]  /*10b50*/  FMUL.FTZ R31, R31, R173.reuse ;  /* 0x000000ad1f1f7220 */ /* 0x080fe80000410000 */
[----:B------:R-:W3:Y:S01]  /*10b60*/  MUFU.TANH R246, R28 ;  /* 0x0000001c00f67308 */ /* 0x000ee20000002400 */
[-C--:B------:R-:W-:Y:S01]  /*10b70*/  FMUL.FTZ R32, R32, R173.reuse ;  /* 0x000000ad20207220 */ /* 0x080fe20000410000 */
[-C--:B------:R-:W-:Y:S01]  /*10b80*/  FMUL.FTZ R33, R33, R173.reuse ;  /* 0x000000ad21217220 */ /* 0x080fe20000410000 */
[-C--:B------:R-:W-:Y:S01]  /*10b90*/  FMUL.FTZ R34, R34, R173.reuse ;  /* 0x000000ad22227220 */ /* 0x080fe20000410000 */
[-C--:B------:R-:W-:Y:S06]  /*10ba0*/  FMUL.FTZ R35, R35, R173.reuse ;  /* 0x000000ad23237220 */ /* 0x080fec0000410000 */
        /* <DEDUP_REMOVED lines=65> */
[C---:B----4-:R-:W-:Y:S08]  /*10fc0*/  HMMA.16816.F32 R76, R156.reuse, R8, R76 ;  /* 0x000000089c4c723c */ /* 0x050ff0000000184c */
        /* <DEDUP_REMOVED lines=28> */
[C---:B--2---:R-:W-:Y:S03]  /*11190*/  HMMA.16816.F32 R92, R156.reuse, R8, R92 ;  /* 0x000000089c5c723c */ /* 0x044fe6000000185c */
[-C--:B------:R-:W-:Y:S01]  /*111a0*/  FMUL.FTZ R84, R84, R173.reuse ;  /* 0x000000ad54547220 */ /* 0x080fe20000410000 */
[-C--:B------:R-:W-:Y:S01]  /*111b0*/  FMUL.FTZ R85, R85, R173.reuse ;  /* 0x000000ad55557220 */ /* 0x080fe20000410000 */
[-C--:B------:R-:W-:Y:S01]  /*111c0*/  FMUL.FTZ R86, R86, R173.reuse ;  /* 0x000000ad56567220 */ /* 0x080fe20000410000 */
[-C--:B------:R-:W-:Y:S03]  /*111d0*/  FMUL.FTZ R87, R87, R173.reuse ;  /* 0x000000ad57577220 */ /* 0x080fe60000410000 */
[----:B------:R-:W2:Y:S01]  /*111e0*/  MUFU.TANH R207, R67 ;  /* 0x0000004300cf7308 */ /* 0x000ea20000002400 */
[C---:B------:R-:W-:Y:S01]  /*111f0*/  HMMA.16816.F32 R96, R156.reuse, R10, R96 ;  /* 0x0000000a9c60723c */ /* 0x040fe20000001860 */
[----:B------:R-:W3:Y:S02]  /*11200*/  LDSM.16.M88.4 R8, [R0+0x4400] ;  /* 0x004400000008783b */ /* 0x000ee40000000200 */
[-C--:B------:R-:W-:Y:S01]  /*11210*/  FMUL.FTZ R88, R88, R173.reuse ;  /* 0x000000ad58587220 */ /* 0x080fe20000410000 */
[-C--:B------:R-:W-:Y:S05]  /*11220*/  FMUL.FTZ R89, R89, R173.reuse ;  /* 0x000000ad59597220 */ /* 0x080fea0000410000 */
[----:B------:R-:W1:Y:S10]  /*11230*/  MUFU.TANH R205, R68 ;  /* 0x0000004400cd7308 */ /* 0x000e740000002400 */
[----:B------:R-:W1:Y:S10]  /*11240*/  MUFU.TANH R203, R69 ;  /* 0x0000004500cb7308 */ /* 0x000e740000002400 */
[----:B------:R-:W1:Y:S01]  /*11250*/  MUFU.TANH R204, R70 ;  /* 0x0000004600cc7308 */ /* 0x000e620000002400 */
[C---:B-----5:R-:W-:Y:S09]  /*11260*/  HMMA.16816.F32 R100, R156.reuse, R4, R100 ;  /* 0x000000049c64723c */ /* 0x060ff20000001864 */
[----:B------:R5:W1:Y:S01]  /*11270*/  MUFU.TANH R202, R71 ;  /* 0x0000004700ca7308 */ /* 0x000a620000002400 */
[C---:B------:R-:W-:Y:S01]  /*11280*/  HMMA.16816.F32 R104, R156.reuse, R6, R104 ;  /* 0x000000069c68723c */ /* 0x040fe20000001868 */
[----:B------:R-:W4:Y:S08]  /*11290*/  LDSM.16.M88.4 R4, [R0+0x4800] ;  /* 0x004800000004783b */ /* 0x000f300000000200 */
[----:B------:R2:W1:Y:S01]  /*112a0*/  MUFU.TANH R200, R72 ;  /* 0x0000004800c87308 */ /* 0x0004620000002400 */
[C---:B---3--:R-:W-:Y:S09]  /*112b0*/  HMMA.16816.F32 R108, R156.reuse, R8, R108 ;  /* 0x000000089c6c723c */ /* 0x048ff2000000186c */
[----:B------:R3:W1:Y:S01]  /*112c0*/  MUFU.TANH R201, R73 ;  /* 0x0000004900c97308 */ /* 0x0006620000002400 */
[C---:B------:R-:W-:Y:S01]  /*112d0*/  HMMA.16816.F32 R112, R156.reuse, R10, R112 ;  /* 0x0000000a9c70723c */ /* 0x040fe20000001870 */
[----:B------:R-:W1:Y:S01]  /*112e0*/  LDSM.16.M88.4 R8, [R0+0x4c00] ;  /* 0x004c00000008783b */ /* 0x000e620000000200 */
[----:B------:R-:W-:Y:S07]  /*112f0*/  DEPBAR.LE SB0, 0x0 ;  /* 0x000080000000791a */ /* 0x000fee0000000000 */
[----:B------:R4:W1:Y:S01]  /*11300*/  MUFU.TANH R198, R74 ;  /* 0x0000004a00c67308 */ /* 0x0008620000002400 */
[-C--:B-----5:R-:W-:Y:S01]  /*11310*/  FMUL.FTZ R71, R106, R173.reuse ;  /* 0x000000ad6a477220 */ /* 0x0a0fe20000410000 */
[-C--:B--2---:R-:W-:Y:S01]  /*11320*/  FMUL.FTZ R72, R107, R173.reuse ;  /* 0x000000ad6b487220 */ /* 0x084fe20000410000 */
[-C--:B------:R-:W-:Y:S01]  /*11330*/  FMUL.FTZ R64, R108, R173.reuse ;  /* 0x000000ad6c407220 */ /* 0x080fe20000410000 */
[-C--:B------:R-:W-:Y:S01]  /*11340*/  FMUL.FTZ R69, R109, R173.reuse ;  /* 0x000000ad6d457220 */ /* 0x080fe20000410000 */
[-C--:B------:R-:W-:Y:S05]  /*11350*/  FMUL.FTZ R70, R110, R173.reuse ;  /* 0x000000ad6e467220 */ /* 0x080fea0000410000 */
[----:B------:R2:W1:Y:S01]  /*11360*/  MUFU.TANH R199, R75 ;  /* 0x0000004b00c77308 */ /* 0x0004620000002400 */
[----:B------:R-:W-:Y:S01]  /*11370*/  BAR.SYNC.DEFER_BLOCKING 0x0 ;  /* 0x0000000000007b1d */ /* 0x000fe20000010000 */
[-C--:B---3--:R-:W-:Y:S01]  /*11380*/  FMUL.FTZ R73, R104, R173.reuse ;  /* 0x000000ad68497220 */ /* 0x088fe20000410000 */
[-C--:B------:R-:W-:Y:S01]  /*11390*/  FMUL.FTZ R67, R111, R173.reuse ;  /* 0x000000ad6f437220 */ /* 0x080fe20000410000 */
[-C--:B------:R-:W-:Y:S01]  /*113a0*/  FMUL.FTZ R65, R112, R173.reuse ;  /* 0x000000ad70417220 */ /* 0x080fe20000410000 */
[-C--:B------:R-:W-:Y:S01]  /*113b0*/  FMUL.FTZ R68, R113, R173.reuse ;  /* 0x000000ad71447220 */ /* 0x080fe20000410000 */
[-C--:B------:R-:W-:Y:S04]  /*113c0*/  FMUL.FTZ R60, R114, R173.reuse ;  /* 0x000000ad723c7220 */ /* 0x080fe80000410000 */
[----:B------:R3:W1:Y:S01]  /*113d0*/  MUFU.TANH R197, R76 ;  /* 0x0000004c00c57308 */ /* 0x0006620000002400 */
[-C--:B------:R-:W-:Y:S01]  /*113e0*/  FMUL.FTZ R63, R115, R173.reuse ;  /* 0x000000ad733f7220 */ /* 0x080fe20000410000 */
[-C--:B----4-:R-:W-:Y:S01]  /*113f0*/  FMUL.FTZ R74, R105, R173.reuse ;  /* 0x000000ad694a7220 */ /* 0x090fe20000410000 */
[C---:B------:R-:W-:Y:S07]  /*11400*/  HMMA.16816.F32 R116, R156.reuse, R4, R116 ;  /* 0x000000049c74723c */ /* 0x040fee0000001874 */
[----:B------:R4:W4:Y:S01]  /*11410*/  MUFU.TANH R195, R77 ;  /* 0x0000004d00c37308 */ /* 0x0009220000002400 */
[-C--:B--2---:R-:W-:Y:S01]  /*11420*/  FMUL.FTZ R75, R103, R173.reuse ;  /* 0x000000ad674b7220 */ /* 0x084fe20000410000 */
[C---:B------:R-:W-:Y:S08]  /*11430*/  HMMA.16816.F32 R120, R156.reuse, R6, R120 ;  /* 0x000000069c78723c */ /* 0x040ff00000001878 */
[----:B------:R2:W2:Y:S01]  /*11440*/  MUFU.TANH R196, R78 ;  /* 0x0000004e00c47308 */ /* 0x0004a20000002400 */
[-C--:B---3--:R-:W-:Y:S01]  /*11450*/  FMUL.FTZ R76, R101, R173.reuse ;  /* 0x000000ad654c7220 */ /* 0x088fe20000410000 */
[C---:B-1----:R-:W-:Y:S03]  /*11460*/  HMMA.16816.F32 R124, R156.reuse, R8, R124 ;  /* 0x000000089c7c723c */ /* 0x042fe6000000187c */
[-C--:B------:R-:W-:Y:S01]  /*11470*/  FMUL.FTZ R59, R116, R173.reuse ;  /* 0x000000ad743b7220 */ /* 0x080fe20000410000 */
[-C--:B------:R-:W-:Y:S04]  /*11480*/  FMUL.FTZ R61, R117, R173.reuse ;  /* 0x000000ad753d7220 */ /* 0x080fe80000410000 */
[----:B------:R1:W3:Y:S01]  /*11490*/  MUFU.TANH R194, R79 ;  /* 0x0000004f00c27308 */ /* 0x0002e20000002400 */
[-C--:B------:R-:W-:Y:S01]  /*114a0*/  FMUL.FTZ R57, R118, R173.reuse ;  /* 0x000000ad76397220 */ /* 0x080fe20000410000 */
[-C--:B----4-:R-:W-:Y:S01]  /*114b0*/  FMUL.FTZ R77, R102, R173.reuse ;  /* 0x000000ad664d7220 */ /* 0x090fe20000410000 */
[----:B------:R-:W-:Y:S03]  /*114c0*/  HMMA.16816.F32 R128, R156, R10, R128 ;  /* 0x0000000a9c80723c */ /* 0x000fe60000001880 */
        /* <DEDUP_REMOVED lines=8> */
[-C--:B------:R-:W-:Y:S04]  /*11550*/  FMUL.FTZ R55, R125, R173.reuse ;  /* 0x000000ad7d377220 */ /* 0x080fe80000410000 */
[----:B------:R2:W2:Y:S01]  /*11560*/  MUFU.TANH R193, R81 ;  /* 0x0000005100c17308 */ /* 0x0004a20000002400 */
[-C--:B------:R-:W-:Y:S01]  /*11570*/  FMUL.FTZ R23, R126, R173.reuse ;  /* 0x000000ad7e177220 */ /* 0x080fe20000410000 */
[-C--:B-1----:R-:W-:Y:S01]  /*11580*/  FMUL.FTZ R79, R98, R173.reuse ;  /* 0x000000ad624f7220 */ /* 0x082fe20000410000 */
[-C--:B------:R-:W-:Y:S01]  /*11590*/  FMUL.FTZ R22, R127, R173.reuse ;  /* 0x000000ad7f167220 */ /* 0x080fe20000410000 */
[-C--:B------:R-:W-:Y:S01]  /*115a0*/  FMUL.FTZ R49, R128, R173.reuse ;  /* 0x000000ad80317220 */ /* 0x080fe20000410000 */
[-C--:B------:R-:W-:Y:S05]  /*115b0*/  FMUL.FTZ R50, R129, R173.reuse ;  /* 0x000000ad81327220 */ /* 0x080fea0000410000 */
[----:B------:R1:W1:Y:S01]  /*115c0*/  MUFU.TANH R161, R82 ;  /* 0x0000005200a17308 */ /* 0x0002620000002400 */
[-C--:B------:R-:W-:Y:S01]  /*115d0*/  FMUL.FTZ R21, R130, R173.reuse ;  /* 0x000000ad82157220 */ /* 0x080fe20000410000 */
[-C--:B----4-:R-:W-:Y:S01]  /*115e0*/  FMUL.FTZ R80, R99, R173.reuse ;  /* 0x000000ad63507220 */ /* 0x090fe20000410000 */
[-C--:B------:R-:W-:Y:S07]  /*115f0*/  FMUL.FTZ R20, R131, R173.reuse ;  /* 0x000000ad83147220 */ /* 0x080fee0000410000 */
        /* <DEDUP_REMOVED lines=149> */
.L_x_3685:
[----:B------:R-:W-:Y:S05]  /*11f50*/  BSYNC.RECONVERGENT B0 ;  /* 0x0000000000007941 */ /* 0x000fea0003800200 */
.L_x_3684:
        /* <DEDUP_REMOVED lines=10> */
[----:B------:R-:W-:Y:S01]  /*12000*/  LDGSTS.E.BYPASS.LTC128B.128 [R2+0x1000], desc[UR4][R172.64] ;  /* 0x01000000ac027fae */ /* 0x000fe2000b981a04 */
        /* <DEDUP_REMOVED lines=8> */
[----:B------:R4:W-:Y:S02]  /*12090*/  LDGSTS.E.BYPASS.LTC128B.128 [R2+0x2800], desc[UR4][R12.64] ;  /* 0x028000000c027fae */ /* 0x0009e4000b981a04 */
[--C-:B------:R-:W-:Y:S02]  /*120a0*/  IMAD.X R9, R11, 0x1, R3.reuse, P1 ;  /* 0x000000010b097824 */ /* 0x100fe400008e0603 */
        /* <DEDUP_REMOVED lines=9> */
.L_x_3683:
[----:B------:R-:W-:Y:S05]  /*12140*/  BSYNC.RECONVERGENT B1 ;  /* 0x0000000000017941 */ /* 0x000fea0003800200 */
.L_x_3682:
[----:B----4-:R-:W2:Y:S01]  /*12150*/  LDL.LU R13, [R1+0x1c] ;  /* 0x00001c00010d7983 */ /* 0x010ea20000300800 */
[----:B------:R-:W-:Y:S02]  /*12160*/  MOV R48, R188 ;  /* 0x000000bc00307202 */ /* 0x000fe40000000f00 */
[----:B------:R-:W-:Y:S01]  /*12170*/  @P0 IADD3 R48, PT, PT, R190, -0x20, RZ ;  /* 0xffffffe0be300810 */ /* 0x000fe20007ffe0ff */
[----:B------:R-:W2:Y:S01]  /*12180*/  LDL.LU R12, [R1+0x18] ;  /* 0x00001800010c7983 */ /* 0x000ea20000300800 */
[----:B------:R-:W-:Y:S02]  /*12190*/  ISETP.GT.AND P0, PT, R186, R170, PT ;  /* 0x000000aaba00720c */ /* 0x000fe40003f04270 */
        /* <DEDUP_REMOVED lines=8> */
[----:B------:R-:W5:Y:S04]  /*12220*/  LDL.LU R37, [R1] ;  /* 0x0000000001257983 */ /* 0x000f680000300800 */
[----:B------:R-:W5:Y:S04]  /*12230*/  LDL.LU R36, [R1+0x8] ;  /* 0x0000080001247983 */ /* 0x000f680000300800 */
[----:B------:R-:W5:Y:S04]  /*12240*/  LDL.LU R19, [R1+0x4] ;  /* 0x0000040001137983 */ /* 0x000f680000300800 */
[----:B------:R-:W5:Y:S04]  /*12250*/  LDL.LU R18, [R1+0xc] ;  /* 0x00000c0001127983 */ /* 0x000f680000300800 */
[----:B------:R-:W5:Y:S04]  /*12260*/  LD.E R3, desc[UR4][R148.64+0xdc] ;  /* 0x0000dc0494037980 */ /* 0x000f68000c101900 */
[----:B------:R-:W-:Y:S08]  /*12270*/  LDSM.16.MT88.4 R32, [R48] ;  /* 0x000000003020783b */ /* 0x000ff00000004200 */
[----:B------:R-:W-:Y:S08]  /*12280*/  LDSM.16.MT88.4 R40, [R48+0x400] ;  /* 0x000400003028783b */ /* 0x000ff00000004200 */
        /* <DEDUP_REMOVED lines=86> */
[-CC-:B------:R-:W-:Y:S07]  /*127f0*/  FFMA.FTZ R92, R12, R3.reuse, -R66.reuse ;  /* 0x000000030c5c7223 */ /* 0x180fee0000010842 */
[----:B------:R-:W2:Y:S01]  /*12800*/  MUFU.EX2 R25, R25 ;  /* 0x0000001900197308 */ /* 0x000ea20000000800 */
[----:B------:R-:W3:Y:S01]  /*12810*/  LDSM.16.MT88.4 R12, [R164+0x5000] ;  /* 0x00500000a40c783b */ /* 0x000ee20000004200 */
[----:B------:R-:W-:Y:S01]  /*12820*/  FSEL R62, R62, RZ, P1 ;  /* 0x000000ff3e3e7208 */ /* 0x000fe20000800000 */
[-CC-:B------:R-:W-:Y:S07]  /*12830*/  FFMA.FTZ R90, R10, R3.reuse, -R66.reuse ;  /* 0x000000030a5a7223 */ /* 0x180fee0000010842 */
[----:B------:R-:W-:Y:S01]  /*12840*/  MUFU.EX2 R98, R98 ;  /* 0x0000006200627308 */ /* 0x000fe20000000800 */
[-CC-:B------:R-:W-:Y:S01]  /*12850*/  FFMA.FTZ R91, R9, R3.reuse, -R66.reuse ;  /* 0x00000003095b7223 */ /* 0x180fe20000010842 */
[-C--:B------:R-:W-:Y:S01]  /*12860*/  FFMA.FTZ R95, R37, R3.reuse, -R66 ;  /* 0x00000003255f7223 */ /* 0x080fe20000010842 */
[-CC-:B------:R-:W-:Y:S01]  /*12870*/  FFMA.FTZ R100, R28, R3.reuse, -R62.reuse ;  /* 0x000000031c647223 */ /* 0x180fe2000001083e */
[-CC-:B------:R-:W-:Y:S01]  /*12880*/  FFMA.FTZ R94, R11, R3.reuse, -R62.reuse ;  /* 0x000000030b5e7223 */ /* 0x180fe2000001083e */
[-CC-:B------:R-:W-:Y:S01]  /*12890*/  FFMA.FTZ R96, R7, R3.reuse, -R62.reuse ;  /* 0x0000000307607223 */ /* 0x180fe2000001083e */
[-CC-:B------:R-:W-:Y:S04]  /*128a0*/  FFMA.FTZ R93, R6, R3.reuse, -R62.reuse ;  /* 0x00000003065d7223 */ /* 0x180fe8000001083e */
[----:B------:R-:W4:Y:S01]  /*128b0*/  MUFU.EX2 R92, R92 ;  /* 0x0000005c005c7308 */ /* 0x000f220000000800 */
[----:B------:R-:W-:Y:S01]  /*128c0*/  FFMA.FTZ R104, R36, R3, -R62 ;  /* 0x0000000324687223 */ /* 0x000fe2000001083e */
[C---:B-1----:R-:W-:Y:S01]  /*128d0*/  FMUL.FTZ R6, R24.reuse, R146 ;  /* 0x0000009218067220 */ /* 0x042fe20000410000 */
[----:B------:R-:W1:Y:S07]  /*128e0*/  LDSM.16.MT88.4 R36, [R164+0x5400] ;  /* 0x00540000a424783b */ /* 0x000e6e0000004200 */
[----:B------:R-:W-:Y:S01]  /*128f0*/  MUFU.EX2 R100, R100 ;  /* 0x0000006400647308 */ /* 0x000fe20000000800 */
[----:B------:R-:W-:Y:S01]  /*12900*/  FMUL.FTZ R7, R24, R147 ;  /* 0x0000009318077220 */ /* 0x000fe20000410000 */
[C---:B--2---:R-:W-:Y:S01]  /*12910*/  FMUL.FTZ R4, R25.reuse, R144 ;  /* 0x0000009019047220 */ /* 0x044fe20000410000 */
[C---:B------:R-:W-:Y:S07]  /*12920*/  FMUL.FTZ R5, R25.reuse, R145 ;  /* 0x0000009119057220 */ /* 0x040fee0000410000 */
[----:B------:R-:W2:Y:S01]  /*12930*/  MUFU.EX2 R94, R94 ;  /* 0x0000005e005e7308 */ /* 0x000ea20000000800 */
[----:B------:R-:W-:Y:S01]  /*12940*/  FFMA.FTZ R101, R8, R3, -R66 ;  /* 0x0000000308657223 */ /* 0x000fe20000010842 */
[C---:B------:R-:W-:Y:S01]  /*12950*/  FMUL.FTZ R10, R24.reuse, R142 ;  /* 0x0000008e180a7220 */ /* 0x040fe20000410000 */
[----:B------:R-:W-:Y:S07]  /*12960*/  FMUL.FTZ R11, R24, R143 ;  /* 0x0000008f180b7220 */ /* 0x000fee0000410000 */
[----:B------:R-:W-:Y:S01]  /*12970*/  MUFU.EX2 R90, R90 ;  /* 0x0000005a005a7308 */ /* 0x000fe20000000800 */
[C---:B------:R-:W-:Y:S01]  /*12980*/  FMUL.FTZ R8, R25.reuse, R140 ;  /* 0x0000008c19087220 */ /* 0x040fe20000410000 */
[----:B----4-:R-:W-:Y:S01]  /*12990*/  F2FP.F16.F32.PACK_AB R28, R92, R98 ;  /* 0x000000625c1c723e */ /* 0x010fe200000000ff */
[----:B------:R-:W-:Y:S07]  /*129a0*/  FMUL.FTZ R9, R25, R141 ;  /* 0x0000008d19097220 */ /* 0x000fee0000410000 */
[----:B------:R-:W4:Y:S01]  /*129b0*/  MUFU.EX2 R91, R91 ;  /* 0x0000005b005b7308 */ /* 0x000f220000000800 */
[-C--:B------:R-:W-:Y:S01]  /*129c0*/  FFMA.FTZ R105, R252, R3.reuse, -R62 ;  /* 0x00000003fc697223 */ /* 0x080fe2000001083e */
[-CC-:B------:R-:W-:Y:S01]  /*129d0*/  FFMA.FTZ R97, R19, R3.reuse, -R66.reuse ;  /* 0x0000000313617223 */ /* 0x180fe20000010842 */
[-C--:B------:R-:W-:Y:S07]  /*129e0*/  FFMA.FTZ R99, R18, R3.reuse, -R66 ;  /* 0x0000000312637223 */ /* 0x080fee0000010842 */
[----:B------:R-:W-:Y:S01]  /*129f0*/  MUFU.EX2 R96, R96 ;  /* 0x0000006000607308 */ /* 0x000fe20000000800 */
[-CC-:B------:R-:W-:Y:S01]  /*12a00*/  FFMA.FTZ R103, R16, R3.reuse, -R62.reuse ;  /* 0x0000000310677223 */ /* 0x180fe2000001083e */
[----:B--2---:R-:W-:Y:S01]  /*12a10*/  F2FP.F16.F32.PACK_AB R29, R94, R100 ;  /* 0x000000645e1d723e */ /* 0x004fe200000000ff */
[----:B------:R-:W-:Y:S07]  /*12a20*/  FFMA.FTZ R102, R17, R3, -R62 ;  /* 0x0000000311667223 */ /* 0x000fee000001083e */
[----:B------:R-:W2:Y:S01]  /*12a30*/  MUFU.EX2 R93, R93 ;  /* 0x0000005d005d7308 */ /* 0x000ea20000000800 */
[C---:B------:R-:W-:Y:S01]  /*12a40*/  FMUL.FTZ R18, R24.reuse, R134 ;  /* 0x0000008618127220 */ /* 0x040fe20000410000 */
[----:B------:R-:W-:Y:S01]  /*12a50*/  FMUL.FTZ R19, R24, R135 ;  /* 0x0000008718137220 */ /* 0x000fe20000410000 */
[C---:B------:R-:W-:Y:S07]  /*12a60*/  FMUL.FTZ R16, R25.reuse, R132 ;  /* 0x0000008419107220 */ /* 0x040fee0000410000 */
[----:B------:R-:W-:Y:S01]  /*12a70*/  MUFU.EX2 R95, R95 ;  /* 0x0000005f005f7308 */ /* 0x000fe20000000800 */
[----:B------:R-:W-:Y:S01]  /*12a80*/  FMUL.FTZ R17, R25, R133 ;  /* 0x0000008519117220 */ /* 0x000fe20000410000 */
[----:B----4-:R-:W-:Y:S01]  /*12a90*/  F2FP.F16.F32.PACK_AB R30, R91, R90 ;  /* 0x0000005a5b1e723e */ /* 0x010fe200000000ff */
[-CC-:B------:R-:W-:Y:S07]  /*12aa0*/  FFMA.FTZ R107, R248, R3.reuse, -R66.reuse ;  /* 0x00000003f86b7223 */ /* 0x180fee0000010842 */
[----:B------:R-:W4:Y:S01]  /*12ab0*/  MUFU.EX2 R101, R101 ;  /* 0x0000006500657308 */ /* 0x000f220000000800 */
[-C--:B------:R-:W-:Y:S01]  /*12ac0*/  FFMA.FTZ R106, R250, R3.reuse, -R66 ;  /* 0x00000003fa6a7223 */ /* 0x080fe20000010842 */
[-CC-:B------:R-:W-:Y:S01]  /*12ad0*/  FFMA.FTZ R110, R235, R3.reuse, -R62.reuse ;  /* 0x00000003eb6e7223 */ /* 0x180fe2000001083e */
[-C--:B------:R-:W-:Y:S07]  /*12ae0*/  FFMA.FTZ R112, R239, R3.reuse, -R62 ;  /* 0x00000003ef707223 */ /* 0x080fee000001083e */
[----:B------:R-:W-:Y:S01]  /*12af0*/  MUFU.EX2 R104, R104 ;  /* 0x0000006800687308 */ /* 0x000fe20000000800 */
[-C--:B------:R-:W-:Y:S01]  /*12b00*/  FFMA.FTZ R111, R251, R3.reuse, -R66 ;  /* 0x00000003fb6f7223 */ /* 0x080fe20000010842 */
[----:B--2---:R-:W-:Y:S01]  /*12b10*/  F2FP.F16.F32.PACK_AB R31, R93, R96 ;  /* 0x000000605d1f723e */ /* 0x004fe200000000ff */
[----:B------:R-:W-:Y:S01]  /*12b20*/  LDSM.16.MT88.4 R140, [R164+0x8c00] ;  /* 0x008c0000a48c783b */ /* 0x000fe20000004200 */
[-CC-:B------:R-:W-:Y:S01]  /*12b30*/  FFMA.FTZ R23, R23, R3.reuse, -R62.reuse ;  /* 0x0000000317177223 */ /* 0x180fe2000001083e */
[-C--:B------:R-:W-:Y:S01]  /*12b40*/  FFMA.FTZ R21, R21, R3.reuse, -R62 ;  /* 0x0000000315157223 */ /* 0x080fe2000001083e */
[-C--:B------:R-:W-:Y:S01]  /*12b50*/  FFMA.FTZ R108, R245, R3.reuse, -R66 ;  /* 0x00000003f56c7223 */ /* 0x080fe20000010842 */
[-CC-:B------:R-:W-:Y:S01]  /*12b60*/  FFMA.FTZ R114, R247, R3.reuse, -R62.reuse ;  /* 0x00000003f7727223 */ /* 0x180fe2000001083e */
[----:B------:R-:W-:Y:S01]  /*12b70*/  FFMA.FTZ R109, R249, R3, -R62 ;  /* 0x00000003f96d7223 */ /* 0x000fe2000001083e */
[C---:B---3--:R-:W-:Y:S01]  /*12b80*/  HMMA.16816.F32 R4, R28.reuse, R12, R4 ;  /* 0x0000000c1c04723c */ /* 0x048fe20000001804 */
[----:B------:R-:W2:Y:S04]  /*12b90*/  MUFU.EX2 R105, R105 ;  /* 0x0000006900697308 */ /* 0x000ea80000000800 */
[C---:B------:R-:W-:Y:S01]  /*12ba0*/  FMUL.FTZ R12, R25.reuse, R136 ;  /* 0x00000088190c7220 */ /* 0x040fe20000410000 */
[----:B------:R-:W-:Y:S01]  /*12bb0*/  FMUL.FTZ R13, R25, R137 ;  /* 0x00000089190d7220 */ /* 0x000fe20000410000 */
[--C-:B------:R-:W-:Y:S01]  /*12bc0*/  FFMA.FTZ R118, R246, R3, -R66.reuse ;  /* 0x00000003f6767223 */ /* 0x100fe20000010842 */
        /* <DEDUP_REMOVED lines=11> */
[----:B------:R-:W5:Y:S01]  /*12c80*/  MUFU.EX2 R102, R102 ;  /* 0x0000006600667308 */ /* 0x000f620000000800 */
[-C--:B------:R-:W-:Y:S01]  /*12c90*/  FFMA.FTZ R116, R237, R3.reuse, -R66 ;  /* 0x00000003ed747223 */ /* 0x080fe20000010842 */
[-CC-:B------:R-:W-:Y:S01]  /*12ca0*/  FFMA.FTZ R127, R241, R3.reuse, -R62.reuse ;  /* 0x00000003f17f7223 */ /* 0x180fe2000001083e */
[-C--:B------:R-:W-:Y:S01]  /*12cb0*/  FFMA.FTZ R121, R228, R3.reuse, -R62 ;  /* 0x00000003e4797223 */ /* 0x080fe2000001083e */
[-CC-:B------:R-:W-:Y:S01]  /*12cc0*/  FFMA.FTZ R117, R240, R3.reuse, -R66.reuse ;  /* 0x00000003f0757223 */ /* 0x180fe20000010842 */
[----:B------:R-:W-:Y:S01]  /*12cd0*/  FFMA.FTZ R115, R242, R3, -R66 ;  /* 0x00000003f2737223 */ /* 0x000fe20000010842 */
[----:B------:R-:W-:Y:S01]  /*12ce0*/  HMMA.16816.F32 R16, R28, R34, R16 ;  /* 0x000000221c10723c */ /* 0x000fe20000001810 */
[----:B------:R-:W1:Y:S03]  /*12cf0*/  LDSM.16.MT88.4 R32, [R164+0x5800] ;  /* 0x00580000a420783b */ /* 0x000e660000004200 */
[----:B------:R-:W-:Y:S01]  /*12d00*/  MUFU.EX2 R107, R107 ;  /* 0x0000006b006b7308 */ /* 0x000fe20000000800 */
[----:B----4-:R-:W-:Y:S01]  /*12d10*/  F2FP.F16.F32.PACK_AB R28, R95, R101 ;  /* 0x000000655f1c723e */ /* 0x010fe200000000ff */
[--C-:B------:R-:W-:Y:S01]  /*12d20*/  FFMA.FTZ R129, R232, R3, -R62.reuse ;  /* 0x00000003e8817223 */ /* 0x100fe2000001083e */
[----:B--2---:R-:W-:Y:S07]  /*12d30*/  F2FP.F16.F32.PACK_AB R29, R105, R104 ;  /* 0x00000068691d723e */ /* 0x004fee00000000ff */
[----:B------:R-:W2:Y:S01]  /*12d40*/  MUFU.EX2 R106, R106 ;  /* 0x0000006a006a7308 */ /* 0x000ea20000000800 */
[----:B---3--:R-:W-:Y:S01]  /*12d50*/  F2FP.F16.F32.PACK_AB R30, R99, R97 ;  /* 0x00000061631e723e */ /* 0x008fe200000000ff */
[----:B------:R-:W-:Y:S01]  /*12d60*/  FFMA.FTZ R122, R229, R3, -R62 ;  /* 0x00000003e57a7223 */ /* 0x000fe2000001083e */
[----:B-----5:R-:W-:Y:S01]  /*12d70*/  F2FP.F16.F32.PACK_AB R31, R102, R103 ;  /* 0x00000067661f723e */ /* 0x020fe200000000ff */
[-CC-:B------:R-:W-:Y:S01]  /*12d80*/  FFMA.FTZ R125, R244, R3.reuse, -R66.reuse ;  /* 0x00000003f47d7223 */ /* 0x180fe20000010842 */
[-C--:B------:R-:W-:Y:S01]  /*12d90*/  FFMA.FTZ R124, R236, R3.reuse, -R66 ;  /* 0x00000003ec7c7223 */ /* 0x080fe20000010842 */
[-CC-:B------:R-:W-:Y:S01]  /*12da0*/  FFMA.FTZ R126, R230, R3.reuse, -R62.reuse ;  /* 0x00000003e67e7223 */ /* 0x180fe2000001083e */
[-C--:B------:R-:W-:Y:S01]  /*12db0*/  FFMA.FTZ R128, R231, R3.reuse, -R62 ;  /* 0x00000003e7807223 */ /* 0x080fe2000001083e */
[-C--:B------:R-:W-:Y:S01]  /*12dc0*/  FFMA.FTZ R130, R224, R3.reuse, -R66 ;  /* 0x00000003e0827223 */ /* 0x080fe20000010842 */
[-CC-:B------:R-:W-:Y:S01]  /*12dd0*/  FFMA.FTZ R133, R215, R3.reuse, -R62.reuse ;  /* 0x00000003d7857223 */ /* 0x180fe2000001083e */
[C---:B-1----:R-:W-:Y:S01]  /*12de0*/  HMMA.16816.F32 R4, R28.reuse, R36, R4 ;  /* 0x000000241c04723c */ /* 0x042fe20000001804 */
[----:B------:R-:W-:Y:S02]  /*12df0*/  MUFU.EX2 R110, R110 ;  /* 0x0000006e006e7308 */ /* 0x000fe40000000800 */
[-CC-:B------:R-:W-:Y:S01]  /*12e00*/  FFMA.FTZ R131, R218, R3.reuse, -R62.reuse ;  /* 0x00000003da837223 */ /* 0x180fe2000001083e */
[-C--:B------:R-:W-:Y:S01]  /*12e10*/  FFMA.FTZ R132, R223, R3.reuse, -R62 ;  /* 0x00000003df847223 */ /* 0x080fe2000001083e */
[-CC-:B------:R-:W-:Y:S01]  /*12e20*/  FFMA.FTZ R226, R226, R3.reuse, -R66.reuse ;  /* 0x00000003e2e27223 */ /* 0x180fe20000010842 */
[-CC-:B------:R-:W-:Y:S05]  /*12e30*/  FFMA.FTZ R227, R227, R3.reuse, -R66.reuse ;  /* 0x00000003e3e37223 */ /* 0x180fea0000010842 */
[----:B------:R-:W-:Y:S01]  /*12e40*/  MUFU.EX2 R133, R133 ;  /* 0x0000008500857308 */ /* 0x000fe20000000800 */
[C---:B------:R-:W-:Y:S01]  /*12e50*/  HMMA.16816.F32 R8, R28.reuse, R38, R8 ;  /* 0x000000261c08723c */ /* 0x040fe20000001808 */
[----:B------:R-:W1:Y:S08]  /*12e60*/  LDSM.16.MT88.4 R36, [R48+0x800] ;  /* 0x000800003024783b */ /* 0x000e700000004200 */
[----:B------:R-:W3:Y:S01]  /*12e70*/  MUFU.EX2 R112, R112 ;  /* 0x0000007000707308 */ /* 0x000ee20000000800 */
[-CC-:B------:R-:W-:Y:S01]  /*12e80*/  FFMA.FTZ R135, R222, R3.reuse, -R66.reuse ;  /* 0x00000003de877223 */ /* 0x180fe20000010842 */
[-C--:B------:R-:W-:Y:S01]  /*12e90*/  FFMA.FTZ R134, R219, R3.reuse, -R66 ;  /* 0x00000003db867223 */ /* 0x080fe20000010842 */
[-CC-:B------:R-:W-:Y:S07]  /*12ea0*/  FFMA.FTZ R136, R220, R3.reuse, -R62.reuse ;  /* 0x00000003dc887223 */ /* 0x180fee000001083e */
[----:B------:R-:W-:Y:S01]  /*12eb0*/  MUFU.EX2 R111, R111 ;  /* 0x0000006f006f7308 */ /* 0x000fe20000000800 */
[C---:B------:R-:W-:Y:S09]  /*12ec0*/  HMMA.16816.F32 R12, R28.reuse, R40, R12 ;  /* 0x000000281c0c723c */ /* 0x040ff2000000180c */
[----:B------:R-:W4:Y:S01]  /*12ed0*/  MUFU.EX2 R108, R108 ;  /* 0x0000006c006c7308 */ /* 0x000f220000000800 */
[-C--:B------:R-:W-:Y:S01]  /*12ee0*/  FFMA.FTZ R137, R217, R3.reuse, -R62 ;  /* 0x00000003d9897223 */ /* 0x080fe2000001083e */
[-C--:B------:R-:W-:Y:S01]  /*12ef0*/  FFMA.FTZ R214, R214, R3.reuse, -R66 ;  /* 0x00000003d6d67223 */ /* 0x080fe20000010842 */
[--C-:B------:R-:W-:Y:S07]  /*12f00*/  FFMA.FTZ R212, R212, R3, -R62.reuse ;  /* 0x00000003d4d47223 */ /* 0x100fee000001083e */
[----:B------:R-:W-:Y:S01]  /*12f10*/  MUFU.EX2 R114, R114 ;  /* 0x0000007200727308 */ /* 0x000fe20000000800 */
[----:B------:R-:W-:Y:S01]  /*12f20*/  HMMA.16816.F32 R16, R28, R42, R16 ;  /* 0x0000002a1c10723c */ /* 0x000fe20000001810 */
[----:B------:R-:W5:Y:S08]  /*12f30*/  LDSM.16.MT88.4 R40, [R164+0x5c00] ;  /* 0x005c0000a428783b */ /* 0x000f700000004200 */
[----:B------:R-:W1:Y:S01]  /*12f40*/  MUFU.EX2 R109, R109 ;  /* 0x0000006d006d7308 */ /* 0x000e620000000800 */
[----:B--2---:R-:W-:Y:S01]  /*12f50*/  F2FP.F16.F32.PACK_AB R28, R106, R107 ;  /* 0x0000006b6a1c723e */ /* 0x004fe200000000ff */
[-C--:B------:R-:W-:Y:S01]  /*12f60*/  FFMA.FTZ R213, R213, R3.reuse, -R62 ;  /* 0x00000003d5d57223 */ /* 0x080fe2000001083e */
[----:B---3--:R-:W-:Y:S07]  /*12f70*/  F2FP.F16.F32.PACK_AB R29, R112, R110 ;  /* 0x0000006e701d723e */ /* 0x008fee00000000ff */
[----:B------:R-:W-:Y:S01]  /*12f80*/  MUFU.EX2 R118, R118 ;  /* 0x0000007600767308 */ /* 0x000fe20000000800 */
[----:B------:R-:W-:Y:S01]  /*12f90*/  FFMA.FTZ R211, R211, R3, -R66 ;  /* 0x00000003d3d37223 */ /* 0x000fe20000010842 */
[----:B----4-:R-:W-:Y:S01]  /*12fa0*/  F2FP.F16.F32.PACK_AB R30, R108, R111 ;  /* 0x0000006f6c1e723e */ /* 0x010fe200000000ff */
[-CC-:B------:R-:W-:Y:S07]  /*12fb0*/  FFMA.FTZ R87, R87, R3.reuse, -R62.reuse ;  /* 0x0000000357577223 */ /* 0x180fee000001083e */
[----:B------:R-:W2:Y:S01]  /*12fc0*/  MUFU.EX2 R113, R113 ;  /* 0x0000007100717308 */ /* 0x000ea20000000800 */
[-CC-:B------:R-:W-:Y:S01]  /*12fd0*/  FFMA.FTZ R88, R88, R3.reuse, -R62.reuse ;  /* 0x0000000358587223 */ /* 0x180fe2000001083e */
[-C--:B------:R-:W-:Y:S01]  /*12fe0*/  FFMA.FTZ R155, R155, R3.reuse, -R62 ;  /* 0x000000039b9b7223 */ /* 0x080fe2000001083e */
[-CC-:B------:R-:W-:Y:S07]  /*12ff0*/  FFMA.FTZ R152, R152, R3.reuse, -R66.reuse ;  /* 0x0000000398987223 */ /* 0x180fee0000010842 */
[----:B------:R-:W-:Y:S01]  /*13000*/  MUFU.EX2 R119, R119 ;  /* 0x0000007700777308 */ /* 0x000fe20000000800 */
[-CC-:B------:R-:W-:Y:S01]  /*13010*/  FFMA.FTZ R86, R86, R3.reuse, -R66.reuse ;  /* 0x0000000356567223 */ /* 0x180fe20000010842 */
[----:B-1----:R-:W-:Y:S01]  /*13020*/  F2FP.F16.F32.PACK_AB R31, R109, R114 ;  /* 0x000000726d1f723e */ /* 0x002fe200000000ff */
[-CC-:B------:R-:W-:Y:S07]  /*13030*/  FFMA.FTZ R82, R82, R3.reuse, -R66.reuse ;  /* 0x0000000352527223 */ /* 0x180fee0000010842 */
[----:B------:R-:W-:Y:S01]  /*13040*/  MUFU.EX2 R131, R131 ;  /* 0x0000008300837308 */ /* 0x000fe20000000800 */
[-C--:B------:R-:W-:Y:S01]  /*13050*/  FFMA.FTZ R74, R74, R3.reuse, -R66 ;  /* 0x000000034a4a7223 */ /* 0x080fe20000010842 */
[-CC-:B------:R-:W-:Y:S01]  /*13060*/  FFMA.FTZ R77, R77, R3.reuse, -R62.reuse ;  /* 0x000000034d4d7223 */ /* 0x180fe2000001083e */
[-C--:B------:R-:W-:Y:S07]  /*13070*/  FFMA.FTZ R75, R75, R3.reuse, -R62 ;  /* 0x000000034b4b7223 */ /* 0x080fee000001083e */
[----:B------:R-:W-:Y:S01]  /*13080*/  MUFU.EX2 R132, R132 ;  /* 0x0000008400847308 */ /* 0x000fe20000000800 */
[C---:B------:R-:W-:Y:S03]  /*13090*/  HMMA.16816.F32 R4, R28.reuse, R32, R4 ;  /* 0x000000201c04723c */ /* 0x040fe60000001804 */
[-C--:B------:R-:W-:Y:S01]  /*130a0*/  FFMA.FTZ R73, R73, R3.reuse, -R66 ;  /* 0x0000000349497223 */ /* 0x080fe20000010842 */
[-C--:B------:R-:W-:Y:S01]  /*130b0*/  FFMA.FTZ R72, R72, R3.reuse, -R62 ;  /* 0x0000000348487223 */ /* 0x080fe2000001083e */
[-CC-:B------:R-:W-:Y:S01]  /*130c0*/  FFMA.FTZ R78, R78, R3.reuse, -R66.reuse ;  /* 0x000000034e4e7223 */ /* 0x180fe20000010842 */
[-C--:B------:R-:W-:Y:S01]  /*130d0*/  FFMA.FTZ R64, R64, R3.reuse, -R66 ;  /* 0x0000000340407223 */ /* 0x080fe20000010842 */
[-C--:B------:R-:W-:Y:S01]  /*130e0*/  FFMA.FTZ R63, R63, R3.reuse, -R62 ;  /* 0x000000033f3f7223 */ /* 0x080fe2000001083e */
[C---:B------:R-:W-:Y:S01]  /*130f0*/  HMMA.16816.F32 R8, R28.reuse, R34, R8 ;  /* 0x000000221c08723c */ /* 0x040fe20000001808 */
[----:B------:R-:W1:Y:S01]  /*13100*/  LDSM.16.MT88.4 R32, [R48+0xc00] ;  /* 0x000c00003020783b */ /* 0x000e620000004200 */
[----:B------:R-:W3:Y:S01]  /*13110*/  MUFU.EX2 R123, R123 ;  /* 0x0000007b007b7308 */ /* 0x000ee20000000800 */
[-CC-:B------:R-:W-:Y:S01]  /*13120*/  FFMA.FTZ R68, R68, R3.reuse, -R66.reuse ;  /* 0x0000000344447223 */ /* 0x180fe20000010842 */
[-CC-:B------:R-:W-:Y:S01]  /*13130*/  FFMA.FTZ R59, R59, R3.reuse, -R66.reuse ;  /* 0x000000033b3b7223 */ /* 0x180fe20000010842 */
[-CC-:B------:R-:W-:Y:S07]  /*13140*/  FFMA.FTZ R56, R56, R3.reuse, -R66.reuse ;  /* 0x0000000338387223 */ /* 0x180fee0000010842 */
[----:B------:R-:W-:Y:S01]  /*13150*/  MUFU.EX2 R120, R120 ;  /* 0x0000007800787308 */ /* 0x000fe20000000800 */
[-CC-:B------:R-:W-:Y:S01]  /*13160*/  FFMA.FTZ R53, R53, R3.reuse, -R66.reuse ;  /* 0x0000000335357223 */ /* 0x180fe20000010842 */
[C---:B------:R-:W-:Y:S08]  /*13170*/  HMMA.16816.F32 R12, R28.reuse, R36, R12 ;  /* 0x000000241c0c723c */ /* 0x040ff0000000180c */
[----:B------:R-:W4:Y:S01]  /*13180*/  MUFU.EX2 R116, R116 ;  /* 0x0000007400747308 */ /* 0x000f220000000800 */
[----:B------:R-:W-:Y:S01]  /*13190*/  FFMA.FTZ R49, R49, R3, -R66 ;  /* 0x0000000331317223 */ /* 0x000fe20000010842 */
[----:B------:R-:W-:Y:S01]  /*131a0*/  FFMA.FTZ R98, R25, R192, R98 ;  /* 0x000000c019627223 */ /* 0x000fe20000010062 */
[----:B------:R-:W-:Y:S07]  /*131b0*/  FFMA.FTZ R100, R24, R191, R100 ;  /* 0x000000bf18647223 */ /* 0x000fee0000010064 */
[----:B------:R-:W-:Y:S01]  /*131c0*/  MUFU.EX2 R127, R127 ;  /* 0x0000007f007f7308 */ /* 0x000fe20000000800 */
[----:B------:R-:W-:Y:S01]  /*131d0*/  HMMA.16816.F32 R16, R28, R38, R16 ;  /* 0x000000261c10723c */ /* 0x000fe20000001810 */
[----:B------:R-:W1:Y:S08]  /*131e0*/  LDSM.16.MT88.4 R36, [R48+0x1000] ;  /* 0x001000003024783b */ /* 0x000e700000004200 */
[----:B------:R-:W5:Y:S01]  /*131f0*/  MUFU.EX2 R121, R121 ;  /* 0x0000007900797308 */ /* 0x000f620000000800 */
[----:B--2---:R-:W-:Y:S01]  /*13200*/  F2FP.F16.F32.PACK_AB R28, R113, R118 ;  /* 0x00000076711c723e */ /* 0x004fe200000000ff */
[----:B------:R-:W-:Y:S01]  /*13210*/  FADD.FTZ R98, R92, R98 ;  /* 0x000000625c627221 */ /* 0x000fe20000010000 */
[----:B---3--:R-:W-:Y:S07]  /*13220*/  F2FP.F16.F32.PACK_AB R29, R123, R119 ;  /* 0x000000777b1d723e */ /* 0x008fee00000000ff */
[----:B------:R-:W-:Y:S01]  /*13230*/  MUFU.EX2 R117, R117 ;  /* 0x0000007500757308 */ /* 0x000fe20000000800 */
[-C--:B------:R-:W-:Y:S01]  /*13240*/  FFMA.FTZ R92, R216, R3.reuse, -R66 ;  /* 0x00000003d85c7223 */ /* 0x080fe20000010842 */
[----:B----4-:R-:W-:Y:S01]  /*13250*/  F2FP.F16.F32.PACK_AB R30, R116, R120 ;  /* 0x00000078741e723e */ /* 0x010fe200000000ff */
[----:B------:R-:W-:Y:S07]  /*13260*/  FADD.FTZ R98, R90, R98 ;  /* 0x000000625a627221 */ /* 0x000fee0000010000 */
[----:B------:R-:W2:Y:S01]  /*13270*/  MUFU.EX2 R115, R115 ;  /* 0x0000007300737308 */ /* 0x000ea20000000800 */
[----:B------:R-:W-:Y:S01]  /*13280*/  FADD.FTZ R100, R94, R100 ;  /* 0x000000645e647221 */ /* 0x000fe20000010000 */
[----:B------:R-:W-:Y:S08]  /*13290*/  FADD.FTZ R91, R91, R98 ;  /* 0x000000625b5b7221 */ /* 0x000ff00000010000 */
[----:B------:R-:W-:Y:S01]  /*132a0*/  MUFU.EX2 R129, R129 ;  /* 0x0000008100817308 */ /* 0x000fe20000000800 */
[--C-:B------:R-:W-:Y:S01]  /*132b0*/  FFMA.FTZ R98, R203, R3, -R66.reuse ;  /* 0x00000003cb627223 */ /* 0x100fe20000010842 */
        /* <DEDUP_REMOVED lines=10> */
[-CC-:B------:R-:W-:Y:S08]  /*13360*/  FFMA.FTZ R93, R210, R3.reuse, -R62.reuse ;  /* 0x00000003d25d7223 */ /* 0x180ff0000001083e */
        /* <DEDUP_REMOVED lines=11> */
[C---:B-1----:R-:W-:Y:S07]  /*13420*/  HMMA.16816.F32 R12, R28.reuse, R32, R12 ;  /* 0x000000201c0c723c */ /* 0x042fee000000180c */
[----:B------:R-:W1:Y:S01]  /*13430*/  MUFU.EX2 R128, R128 ;  /* 0x0000008000807308 */ /* 0x000e620000000800 */
[----:B------:R-:W-:Y:S01]  /*13440*/  FADD.FTZ R105, R105, R96 ;  /* 0x0000006069697221 */ /* 0x000fe20000010000 */
[-C--:B------:R-:W-:Y:S08]  /*13450*/  FFMA.FTZ R96, R206, R3.reuse, -R62 ;  /* 0x00000003ce607223 */ /* 0x080ff0000001083e */
[----:B------:R-:W-:Y:S01]  /*13460*/  MUFU.EX2 R130, R130 ;  /* 0x0000008200827308 */ /* 0x000fe20000000800 */
[----:B------:R-:W-:Y:S01]  /*13470*/  FADD.FTZ R99, R107, R99 ;  /* 0x000000636b637221 */ /* 0x000fe20000010000 */
[----:B------:R-:W-:Y:S01]  /*13480*/  FFMA.FTZ R107, R193, R3, -R66 ;  /* 0x00000003c16b7223 */ /* 0x000fe20000010842 */
[----:B------:R-:W-:Y:S01]  /*13490*/  HMMA.16816.F32 R16, R28, R34, R16 ;  /* 0x000000221c10723c */ /* 0x000fe20000001810 */
[----:B------:R-:W5:Y:S06]  /*134a0*/  LDSM.16.MT88.4 R32, [R164+0x6400] ;  /* 0x00640000a420783b */ /* 0x000f6c0000004200 */
[----:B------:R-:W-:Y:S01]  /*134b0*/  MUFU.EX2 R135, R135 ;  /* 0x0000008700877308 */ /* 0x000fe20000000800 */
[----:B--2---:R-:W-:Y:S01]  /*134c0*/  F2FP.F16.F32.PACK_AB R28, R115, R117 ;  /* 0x00000075731c723e */ /* 0x004fe200000000ff */
[----:B------:R-:W-:Y:S01]  /*134d0*/  FADD.FTZ R105, R103, R105 ;  /* 0x0000006967697221 */ /* 0x000fe20000010000 */
[----:B---3--:R-:W-:Y:S07]  /*134e0*/  F2FP.F16.F32.PACK_AB R29, R122, R129 ;  /* 0x000000817a1d723e */ /* 0x008fee00000000ff */
[----:B------:R-:W2:Y:S01]  /*134f0*/  MUFU.EX2 R134, R134 ;  /* 0x0000008600867308 */ /* 0x000ea20000000800 */
[----:B----4-:R-:W-:Y:S01]  /*13500*/  F2FP.F16.F32.PACK_AB R30, R124, R125 ;  /* 0x0000007d7c1e723e */ /* 0x010fe200000000ff */
[-CC-:B------:R-:W-:Y:S01]  /*13510*/  FFMA.FTZ R103, R204, R3.reuse, -R62.reuse ;  /* 0x00000003cc677223 */ /* 0x180fe2000001083e */
[----:B-1----:R-:W-:Y:S07]  /*13520*/  F2FP.F16.F32.PACK_AB R31, R128, R126 ;  /* 0x0000007e801f723e */ /* 0x002fee00000000ff */
[----:B------:R-:W-:Y:S01]  /*13530*/  MUFU.EX2 R136, R136 ;  /* 0x0000008800887308 */ /* 0x000fe20000000800 */
[----:B------:R-:W-:Y:S01]  /*13540*/  FADD.FTZ R105, R102, R105 ;  /* 0x0000006966697221 */ /* 0x000fe20000010000 */
[-C--:B------:R-:W-:Y:S01]  /*13550*/  FFMA.FTZ R102, R202, R3.reuse, -R62 ;  /* 0x00000003ca667223 */ /* 0x080fe2000001083e */
[----:B------:R-:W-:Y:S01]  /*13560*/  FADD.FTZ R99, R106, R99 ;  /* 0x000000636a637221 */ /* 0x000fe20000010000 */
[-CC-:B------:R-:W-:Y:S06]  /*13570*/  FFMA.FTZ R106, R195, R3.reuse, -R66.reuse ;  /* 0x00000003c36a7223 */ /* 0x180fec0000010842 */
[----:B------:R-:W1:Y:S01]  /*13580*/  MUFU.EX2 R137, R137 ;  /* 0x0000008900897308 */ /* 0x000e620000000800 */
[C---:B------:R-:W-:Y:S03]  /*13590*/  HMMA.16816.F32 R4, R28.reuse, R44, R4 ;  /* 0x0000002c1c04723c */ /* 0x040fe60000001804 */
[----:B------:R-:W-:Y:S06]  /*135a0*/  FFMA.FTZ R44, R221, R3, -R66 ;  /* 0x00000003dd2c7223 */ /* 0x000fec0000010842 */
[----:B------:R-:W-:Y:S01]  /*135b0*/  MUFU.EX2 R45, R226 ;  /* 0x000000e2002d7308 */ /* 0x000fe20000000800 */
[----:B--2---:R-:W-:Y:S01]  /*135c0*/  F2FP.F16.F32.PACK_AB R24, R134, R135 ;  /* 0x000000878618723e */ /* 0x004fe200000000ff */
[----:B------:R-:W-:Y:S01]  /*135d0*/  FADD.FTZ R105, R110, R105 ;  /* 0x000000696e697221 */ /* 0x000fe20000010000 */
[-CC-:B------:R-:W-:Y:S01]  /*135e0*/  FFMA.FTZ R110, R194, R3.reuse, -R62.reuse ;  /* 0x00000003c26e7223 */ /* 0x180fe2000001083e */
[C---:B------:R-:W-:Y:S06]  /*135f0*/  HMMA.16816.F32 R8, R28.reuse, R46, R8 ;  /* 0x0000002e1c08723c */ /* 0x040fec0000001808 */
[----:B------:R-:W-:Y:S01]  /*13600*/  MUFU.EX2 R47, R227 ;  /* 0x000000e3002f7308 */ /* 0x000fe20000000800 */
[-CC-:B------:R-:W-:Y:S01]  /*13610*/  FFMA.FTZ R46, R225, R3.reuse, -R62.reuse ;  /* 0x00000003e12e7223 */ /* 0x180fe2000001083e */
[----:B------:R-:W-:Y:S08]  /*13620*/  FADD.FTZ R112, R112, R105 ;  /* 0x0000006970707221 */ /* 0x000ff00000010000 */
[----:B------:R-:W2:Y:S01]  /*13630*/  MUFU.EX2 R44, R44 ;  /* 0x0000002c002c7308 */ /* 0x000ea20000000800 */
[----:B-1----:R-:W-:Y:S01]  /*13640*/  F2FP.F16.F32.PACK_AB R25, R137, R136 ;  /* 0x000000888919723e */ /* 0x002fe200000000ff */
[-C--:B------:R-:W-:Y:S01]  /*13650*/  FFMA.FTZ R105, R199, R3.reuse, -R62 ;  /* 0x00000003c7697223 */ /* 0x080fe2000001083e */
[C---:B------:R-:W-:Y:S07]  /*13660*/  HMMA.16816.F32 R12, R28.reuse, R36, R12 ;  /* 0x000000241c0c723c */ /* 0x040fee000000180c */
[----:B------:R-:W1:Y:S01]  /*13670*/  MUFU.EX2 R46, R46 ;  /* 0x0000002e002e7308 */ /* 0x000e620000000800 */
        /* <DEDUP_REMOVED lines=10> */
[----:B--2---:R-:W-:Y:S07]  /*13720*/  F2FP.F16.F32.PACK_AB R30, R44, R47 ;  /* 0x0000002f2c1e723e */ /* 0x004fee00000000ff */
[----:B------:R-:W-:Y:S01]  /*13730*/  MUFU.EX2 R90, R212 ;  /* 0x000000d4005a7308 */ /* 0x000fe20000000800 */
[----:B-1----:R-:W-:Y:S01]  /*13740*/  F2FP.F16.F32.PACK_AB R31, R46, R132 ;  /* 0x000000842e1f723e */ /* 0x002fe200000000ff */
[-C--:B------:R-:W-:Y:S01]  /*13750*/  FFMA.FTZ R108, R163, R3.reuse, -R66 ;  /* 0x00000003a36c7223 */ /* 0x080fe20000010842 */
        /* <DEDUP_REMOVED lines=23> */
[-C--:B------:R-:W-:Y:S01]  /*138d0*/  FFMA.FTZ R41, R26, R3.reuse, -R66 ;  /* 0x000000031a297223 */ /* 0x080fe20000010842 */
[----:B----4-:R-:W-:Y:S01]  /*138e0*/  F2FP.F16.F32.PACK_AB R26, R92, R94 ;  /* 0x0000005e5c1a723e */ /* 0x010fe200000000ff */
[----:B------:R-:W-:Y:S07]  /*138f0*/  FADD.FTZ R116, R116, R120 ;  /* 0x0000007874747221 */ /* 0x000fee0000010000 */
[----:B------:R-:W-:Y:S01]  /*13900*/  MUFU.EX2 R102, R102 ;  /* 0x0000006600667308 */ /* 0x000fe20000000800 */
[----:B------:R-:W-:Y:S03]  /*13910*/  HMMA.16816.F32 R16, R28, R42, R16 ;  /* 0x0000002a1c10723c */ /* 0x000fe60000001810 */
[-C--:B------:R-:W-:Y:S01]  /*13920*/  FFMA.FTZ R28, R27, R3.reuse, -R62 ;  /* 0x000000031b1c7223 */ /* 0x080fe2000001083e */
[-C--:B------:R-:W-:Y:S05]  /*13930*/  FFMA.FTZ R43, R209, R3.reuse, -R66 ;  /* 0x00000003d12b7223 */ /* 0x080fea0000010842 */
        /* <DEDUP_REMOVED lines=79> */
[--C-:B------:R-:W-:Y:S01]  /*13e30*/  FFMA.FTZ R45, R154, R3, -R66.reuse ;  /* 0x000000039a2d7223 */ /* 0x100fe20000010842 */
        /* <DEDUP_REMOVED lines=161> */
[----:B-----5:R-:W-:Y:S01]  /*14850*/  F2FP.F16.F32.PACK_AB R25, R44, R58 ;  /* 0x0000003a2c19723e */ /* 0x020fe200000000ff */
        /* <DEDUP_REMOVED lines=41> */
.L_x_3679:
        /* <DEDUP_REMOVED lines=13> */
.L_x_3694:
        /* <DEDUP_REMOVED lines=16> */
[----:B-1----:R-:W-:Y:S01]  /*14cc0*/  IMAD.SHL.U32 R6, R21, 0x2, RZ ;  /* 0x0000000215067824 */ /* 0x002fe200078e00ff */
[----:B----4-:R-:W-:Y:S01]  /*14cd0*/  FSEL R7, R7, 1, P0 ;  /* 0x3f80000007077808 */ /* 0x010fe20000000000 */
[----:B------:R-:W-:Y:S02]  /*14ce0*/  IMAD.SHL.U32 R9, R21, 0x10, RZ ;  /* 0x0000001015097824 */ /* 0x000fe400078e00ff */
[----:B------:R-:W-:Y:S01]  /*14cf0*/  FMUL.FTZ R133, R8, R133 ;  /* 0x0000008508857220 */ /* 0x000fe20000410000 */
[----:B------:R-:W-:Y:S01]  /*14d00*/  LOP3.LUT R6, R6, 0x6, RZ, 0xc0, !PT ;  /* 0x0000000606067812 */ /* 0x000fe200078ec0ff */
[C---:B------:R-:W-:Y:S01]  /*14d10*/  FMUL.FTZ R146, R7.reuse, R146 ;  /* 0x0000009207927220 */ /* 0x040fe20000410000 */
[C---:B------:R-:W-:Y:S01]  /*14d20*/  FMUL.FTZ R147, R7.reuse, R147 ;  /* 0x0000009307937220 */ /* 0x040fe20000410000 */
        /* <DEDUP_REMOVED lines=11> */
[C---:B------:R-:W-:Y:S02]  /*14de0*/  LOP3.LUT R7, R6.reuse, 0x40, RZ, 0xc0, !PT ;  /* 0x0000004006077812 */ /* 0x040fe400078ec0ff */
        /* <DEDUP_REMOVED lines=9> */
[----:B------:R1:W-:Y:S04]  /*14e80*/  STS.64 [R8+0x420], R142 ;  /* 0x0004208e08007388 */ /* 0x0003e80000000a00 */
[----:B------:R-:W-:Y:S04]  /*14e90*/  STS.64 [R6+0x40], R136 ;  /* 0x0000408806007388 */ /* 0x000fe80000000a00 */
[----:B------:R3:W-:Y:S04]  /*14ea0*/  STS.64 [R6+0x440], R138 ;  /* 0x0004408a06007388 */ /* 0x0007e80000000a00 */
[----:B------:R-:W-:Y:S04]  /*14eb0*/  STS.64 [R7+0x60], R132 ;  /* 0x0000608407007388 */ /* 0x000fe80000000a00 */
[----:B------:R4:W-:Y:S04]  /*14ec0*/  STS.64 [R7+0x460], R134 ;  /* 0x0004608607007388 */ /* 0x0009e80000000a00 */
[----:B------:R-:W2:Y:S04]  /*14ed0*/  LD.E.64 R22, desc[UR4][R148.64+0xb0] ;  /* 0x0000b00494167980 */ /* 0x000ea8000c101b00 */
[----:B------:R-:W2:Y:S04]  /*14ee0*/  LD.E R17, desc[UR4][R148.64+0x60] ;  /* 0x0000600494117980 */ /* 0x000ea8000c101900 */
[----:B------:R-:W2:Y:S04]  /*14ef0*/  LD.E R24, desc[UR4][R148.64+0xcc] ;  /* 0x0000cc0494187980 */ /* 0x000ea8000c101900 */
[----:B------:R-:W2:Y:S01]  /*14f00*/  LD.E.64 R26, desc[UR4][R148.64+0x78] ;  /* 0x00007804941a7980 */ /* 0x000ea2000c101b00 */
[----:B------:R-:W-:Y:S01]  /*14f10*/  IMAD.SHL.U32 R25, R21, 0x4, RZ ;  /* 0x0000000415197824 */ /* 0x000fe200078e00ff */
[----:B------:R-:W-:Y:S01]  /*14f20*/  SHF.R.U32.HI R28, RZ, 0x1, R21 ;  /* 0x00000001ff1c7819 */ /* 0x000fe20000011615 */
[----:B-1----:R-:W-:-:S03]  /*14f30*/  IMAD.SHL.U32 R8, R16, 0x20, RZ ;  /* 0x0000002010087824 */ /* 0x002fc600078e00ff */
[----:B---3--:R-:W-:Y:S02]  /*14f40*/  LOP3.LUT R6, R25, 0xf04, RZ, 0xc0, !PT ;  /* 0x00000f0419067812 */ /* 0x008fe400078ec0ff */
[----:B----4-:R-:W-:Y:S02]  /*14f50*/  LOP3.LUT R7, R167, 0xd8, RZ, 0xc0, !PT ;  /* 0x000000d8a7077812 */ /* 0x010fe400078ec0ff */
[----:B------:R-:W-:Y:S01]  /*14f60*/  LOP3.LUT R6, R6, 0x20, R8, 0xf8, !PT ;  /* 0x0000002006067812 */ /* 0x000fe200078ef808 */
[----:B------:R-:W5:Y:S01]  /*14f70*/  LD.E.64 R148, desc[UR4][R148.64+0xa8] ;  /* 0x0000a80494947980 */ /* 0x000f62000c101b00 */
[----:B------:R-:W-:Y:S01]  /*14f80*/  LOP3.LUT R7, R7, 0x18, R28, 0x78, !PT ;  /* 0x0000001807077812 */ /* 0x000fe200078e781c */
[----:B------:R-:W1:Y:S01]  /*14f90*/  @P1 MUFU.LG2 R29, R5 ;  /* 0x00000005001d1308 */ /* 0x000e620000000c00 */
[C---:B------:R-:W-:Y:S01]  /*14fa0*/  VIADD R32, R16.reuse, 0x10 ;  /* 0x0000001010207836 */ /* 0x040fe20000000000 */
[C---:B------:R-:W-:Y:S01]  /*14fb0*/  IADD3 R33, PT, PT, R16.reuse, 0x30, RZ ;  /* 0x0000003010217810 */ /* 0x040fe20007ffe0ff */
[----:B------:R-:W-:Y:S01]  /*14fc0*/  VIADD R31, R16, 0x20 ;  /* 0x00000020101f7836 */ /* 0x000fe20000000000 */
[----:B------:R-:W-:Y:S01]  /*14fd0*/  LOP3.LUT R6, R6, R7, RZ, 0xfc, !PT ;  /* 0x0000000706067212 */ /* 0x000fe200078efcff */
[----:B------:R-:W-:Y:S01]  /*14fe0*/  BSSY.RECONVERGENT B0, `(.L_x_3688) ;  /* 0x000002a000007945 */ /* 0x000fe20003800200 */
[----:B------:R-:W-:Y:S01]  /*14ff0*/  BAR.SYNC.DEFER_BLOCKING 0x0 ;  /* 0x0000000000007b1d */ /* 0x000fe20000010000 */
[----:B------:R-:W-:-:S02]  /*15000*/  LOP3.LUT P2, RZ, R21, 0x3, RZ, 0xc0, !PT ;  /* 0x0000000315ff7812 */ /* 0x000fc4000784c0ff */
[----:B------:R-:W-:Y:S02]  /*15010*/  LEA R18, R6, UR6, 0x2 ;  /* 0x0000000606127c11 */ /* 0x000fe4000f8e10ff */
[----:B------:R-:W-:Y:S01]  /*15020*/  LOP3.LUT R25, R25, 0xffc, RZ, 0xc0, !PT ;  /* 0x00000ffc19197812 */ /* 0x000fe200078ec0ff */
[----:B------:R-:W3:Y:S01]  /*15030*/  @P0 MUFU.LG2 R30, R4 ;  /* 0x00000004001e0308 */ /* 0x000ee20000000c00 */
[----:B------:R-:W-:-:S04]  /*15040*/  LOP3.LUT R28, R28, 0x30, RZ, 0xc0, !PT ;  /* 0x000000301c1c7812 */ /* 0x000fc800078ec0ff */
[----:B------:R-:W-:Y:S01]  /*15050*/  LOP3.LUT R3, R28, 0x7, R3, 0xf8, !PT ;  /* 0x000000071c037812 */ /* 0x000fe200078ef803 */
[----:B-1----:R-:W-:Y:S01]  /*15060*/  @P1 FMUL.FTZ R29, R29, 0.69314718246459960938 ;  /* 0x3f3172181d1d1820 */ /* 0x002fe20000410000 */
[----:B------:R1:W4:Y:S01]  /*15070*/  LDS.128 R12, [R18] ;  /* 0x00000000120c7984 */ /* 0x0003220000000c00 */
[----:B---3--:R-:W-:-:S03]  /*15080*/  @P0 FMUL.FTZ R30, R30, 0.69314718246459960938 ;  /* 0x3f3172181e1e0820 */ /* 0x008fc60000410000 */
[----:B------:R1:W3:Y:S04]  /*15090*/  LDS.128 R8, [R18+0x800] ;  /* 0x0008000012087984 */ /* 0x0002e80000000c00 */
[----:B------:R1:W1:Y:S01]  /*150a0*/  LDS.128 R4, [R18+0x1000] ;  /* 0x0010000012047984 */ /* 0x0002620000000c00 */
[----:B--2---:R-:W-:Y:S01]  /*150b0*/  IMAD R181, R22, UR8, R181 ;  /* 0x0000000816b57c24 */ /* 0x004fe2000f8e02b5 */
[----:B------:R-:W-:-:S03]  /*150c0*/  IADD3 R22, PT, PT, -R178, R179, RZ ;  /* 0x000000b3b2167210 */ /* 0x000fc60007ffe1ff */
[----:B------:R-:W-:Y:S01]  /*150d0*/  IMAD R180, R181, R17, R180 ;  /* 0x00000011b5b47224 */ /* 0x000fe200078e02b4 */
[----:B------:R-:W-:Y:S02]  /*150e0*/  ISETP.GE.AND P6, PT, R16, R22, PT ;  /* 0x000000161000720c */ /* 0x000fe40003fc6270 */
[----:B------:R-:W2:Y:S01]  /*150f0*/  LDS.128 R16, [R18+0x1800] ;  /* 0x0018000012107984 */ /* 0x000ea20000000c00 */
[----:B------:R-:W-:Y:S01]  /*15100*/  IMAD R23, R23, R180, R178 ;  /* 0x000000b417177224 */ /* 0x000fe200078e02b2 */
[-C--:B------:R-:W-:Y:S02]  /*15110*/  ISETP.GE.AND P5, PT, R32, R22.reuse, PT ;  /* 0x000000162000720c */ /* 0x080fe40003fa6270 */
[----:B------:R-:W-:Y:S01]  /*15120*/  ISETP.GE.AND P4, PT, R31, R22, PT ;  /* 0x000000161f00720c */ /* 0x000fe20003f86270 */
[----:B------:R-:W-:Y:S01]  /*15130*/  IMAD R24, R23, R24, RZ ;  /* 0x0000001817187224 */ /* 0x000fe200078e02ff */
[----:B------:R-:W-:Y:S01]  /*15140*/  ISETP.GE.AND P3, PT, R33, R22, PT ;  /* 0x000000162100720c */ /* 0x000fe20003f66270 */
[----:B------:R-:W-:-:S02]  /*15150*/  IMAD.MOV.U32 R22, RZ, RZ, -0x800000 ;  /* 0xff800000ff167424 */ /* 0x000fc400078e00ff */
[C---:B-----5:R-:W-:Y:S01]  /*15160*/  @P1 FFMA.FTZ R22, R20.reuse, R2, R29 ;  /* 0x0000000214161223 */ /* 0x060fe2000001001d */
[----:B------:R-:W-:Y:S01]  /*15170*/  MOV R31, 0xff800000 ;  /* 0xff800000001f7802 */ /* 0x000fe20000000f00 */
[----:B------:R-:W-:Y:S01]  /*15180*/  @P0 FFMA.FTZ R31, R20, R0, R30 ;  /* 0x00000000141f0223 */ /* 0x000fe2000001001e */
[----:B------:R-:W-:-:S04]  /*15190*/  IADD3 R25, P1, PT, R24, R25, RZ ;  /* 0x0000001918197210 */ /* 0x000fc80007f3e0ff */
[----:B------:R-:W-:Y:S02]  /*151a0*/  LEA.HI.X.SX32 R24, R24, RZ, 0x1, P1 ;  /* 0x000000ff18187211 */ /* 0x000fe400008f0eff */
[----:B------:R-:W-:-:S04]  /*151b0*/  LEA R20, P0, R25, R26, 0x2 ;  /* 0x0000001a19147211 */ /* 0x000fc800078010ff */
[----:B------:R-:W-:Y:S01]  /*151c0*/  LEA.HI.X R21, R25, R27, R24, 0x2, P0 ;  /* 0x0000001b19157211 */ /* 0x000fe200000f1418 */
[----:B-1-34-:R-:W-:Y:S08]  /*151d0*/  @P2 BRA `(.L_x_3689) ;  /* 0x0000000000282947 */ /* 0x01aff00003800000 */
        /* <DEDUP_REMOVED lines=10> */
.L_x_3689:
[----:B------:R-:W-:Y:S05]  /*15280*/  BSYNC.RECONVERGENT B0 ;  /* 0x0000000000007941 */ /* 0x000fea0003800200 */
.L_x_3688:
[----:B-1----:R-:W-:Y:S01]  /*15290*/  MOV R2, R176 ;  /* 0x000000b000027202 */ /* 0x002fe20000000f00 */
[----:B------:R-:W-:Y:S01]  /*152a0*/  @!P6 ST.E.128 desc[UR4][R20.64], R12 ;  /* 0x0000000c1400e985 */ /* 0x000fe2000c101d04 */
[----:B------:R-:W-:-:S03]  /*152b0*/  MOV R3, 0x0 ;  /* 0x0000000000037802 */ /* 0x000fc60000000f00 */
[----:B------:R-:W-:Y:S04]  /*152c0*/  @!P5 ST.E.128 desc[UR4][R20.64+0x800], R8 ;  /* 0x000800081400d985 */ /* 0x000fe8000c101d04 */
[----:B------:R2:W-:Y:S02]  /*152d0*/  @!P4 ST.E.128 desc[UR4][R20.64+0x1000], R4 ;  /* 0x001000041400c985 */ /* 0x0005e4000c101d04 */
[----:B--2---:R-:W-:Y:S05]  /*152e0*/  @P3 RET.REL.NODEC R2 `(_ZN5flash24flash_fwd_splitkv_kernelI23Flash_fwd_kernel_traitsILi32ELi64ELi256ELi4ELb0ELb0EN7cutlass6half_tE19Flash_kernel_traitsILi32ELi64ELi256ELi4ES3_EELb0ELb0ELb0ELb0ELb1ELb1ELb1ELb1EEEvNS_16Flash_fwd_paramsE) ;  /* 0xfffffeac02443950 */ /* 0x004fea0003c3ffff */
[----:B------:R-:W-:Y:S01]  /*152f0*/  MOV R177, 0x0 ;  /* 0x0000000000b17802 */ /* 0x000fe20000000f00 */
[----:B------:R1:W-:Y:S03]  /*15300*/  ST.E.128 desc[UR4][R20.64+0x1800], R16 ;  /* 0x0018001014007985 */ /* 0x0003e6000c101d04 */
[----:B-1----:R-:W-:Y:S05]  /*15310*/  RET.REL.NODEC R176 `(_ZN5flash24flash_fwd_splitkv_kernelI23Flash_fwd_kernel_traitsILi32ELi64ELi256ELi4ELb0ELb0EN7cutlass6half_tE19Flash_kernel_traitsILi32ELi64ELi256ELi4ES3_EELb0ELb0ELb0ELb0ELb1ELb1ELb1ELb1EEEvNS_16Flash_fwd_paramsE) ;  /* 0xfffffeacb0387950 */ /* 0x002fea0003c3ffff */
.L_x_3687:
[----:B------:R-:W-:Y:S01]  /*15320*/  MOV R4, 0x1f ;  /* 0x0000001f00047802 */ /* 0x000fe20000000f00 */
[----:B------:R-:W-:Y:S01]  /*15330*/  IMAD.MOV.U32 R5, RZ, RZ, 0x2 ;  /* 0x00000002ff057424 */ /* 0x000fe200078e00ff */
[----:B------:R-:W-:Y:S01]  /*15340*/  MOV R8, R192 ;  /* 0x000000c000087202 */ /* 0x000fe20000000f00 */
[----:B------:R-:W-:-:S07]  /*15350*/  IMAD.MOV.U32 R6, RZ, RZ, -0x1 ;  /* 0xffffffffff067424 */ /* 0x000fce00078e00ff */
[----:B-----5:R-:W-:Y:S05]  /*15360*/  WARPSYNC.COLLECTIVE R6, `(.L_x_3690) ;  /* 0x0000000006087348 */ /* 0x020fea0003c00000 */
[----:B------:R1:W2:Y:S02]  /*15370*/  SHFL.BFLY P0, R4, R8, R5, R4 ;  /* 0x0c00000508047389 */ /* 0x0002a40000000004 */
[----:B-12--5:R-:W-:Y:S05]  /*15380*/  ENDCOLLECTIVE ;  /* 0x000000000000791b */ /* 0x026fea0003800000 */
.L_x_3690:
        /* <DEDUP_REMOVED lines=8> */
.L_x_3691:
[----:B------:R-:W-:Y:S01]  /*15410*/  MOV R7, R4 ;  /* 0x0000000400077202 */ /* 0x000fe20000000f00 */
[----:B------:R-:W-:Y:S01]  /*15420*/  IMAD.MOV.U32 R8, RZ, RZ, R191 ;  /* 0x000000ffff087224 */ /* 0x000fe200078e00bf */
[----:B------:R-:W-:Y:S02]  /*15430*/  MOV R4, 0x1f ;  /* 0x0000001f00047802 */ /* 0x000fe40000000f00 */
[----:B------:R-:W-:-:S07]  /*15440*/  MOV R5, 0x2 ;  /* 0x0000000200057802 */ /* 0x000fce0000000f00 */
[----:B------:R-:W-:Y:S05]  /*15450*/  WARPSYNC.COLLECTIVE R6, `(.L_x_3692) ;  /* 0x0000000006087348 */ /* 0x000fea0003c00000 */
[----:B------:R1:W2:Y:S02]  /*15460*/  SHFL.BFLY P0, R4, R8, R5, R4 ;  /* 0x0c00000508047389 */ /* 0x0002a40000000004 */
[----:B-12---:R-:W-:Y:S05]  /*15470*/  ENDCOLLECTIVE ;  /* 0x000000000000791b */ /* 0x006fea0003800000 */
.L_x_3692:
[----:B------:R-:W-:Y:S01]  /*15480*/  FADD.FTZ R191, R4, R191 ;  /* 0x000000bf04bf7221 */ /* 0x000fe20000010000 */
[----:B------:R-:W-:Y:S02]  /*15490*/  MOV R4, 0x1f ;  /* 0x0000001f00047802 */ /* 0x000fe40000000f00 */
[----:B------:R-:W-:Y:S01]  /*154a0*/  MOV R5, 0x1 ;  /* 0x0000000100057802 */ /* 0x000fe20000000f00 */
[----:B------:R-:W-:-:S07]  /*154b0*/  IMAD.MOV.U32 R8, RZ, RZ, R191 ;  /* 0x000000ffff087224 */ /* 0x000fce00078e00bf */
[----:B------:R-:W-:Y:S05]  /*154c0*/  WARPSYNC.COLLECTIVE R6, `(.L_x_3693) ;  /* 0x0000000006087348 */ /* 0x000fea0003c00000 */
[----:B------:R1:W2:Y:S02]  /*154d0*/  SHFL.BFLY P0, R4, R8, R5, R4 ;  /* 0x0c00000508047389 */ /* 0x0002a40000000004 */
[----:B-12---:R-:W-:Y:S05]  /*154e0*/  ENDCOLLECTIVE ;  /* 0x000000000000791b */ /* 0x006fea0003800000 */
.L_x_3693:
[----:B------:R-:W-:Y:S01]  /*154f0*/  FADD.FTZ R5, R192, R7 ;  /* 0x00000007c0057221 */ /* 0x000fe20000010000 */
[----:B------:R-:W-:Y:S06]  /*15500*/  BRA `(.L_x_3694) ;  /* 0xfffffff400ac7947 */ /* 0x000fec000383ffff */
.L_x_3695:
        /* <DEDUP_REMOVED lines=15> */
.L_x_10255:


//--------------------- .text._ZN5flash24flash_fwd_splitkv_kernelI23Flash_fwd_kernel_traitsILi32ELi64ELi256ELi4ELb0ELb0EN7cutlass6half_tE19Flash_kernel_traitsILi32ELi64ELi256ELi4ES3_EELb0ELb0ELb1ELb0ELb0ELb0ELb1ELb1EEEvNS_16Flash_fwd_paramsE --------------------------
	.section	.text._ZN5flash24flash_fwd_splitkv_kernelI23Flash_fwd_kernel_traitsILi32ELi64ELi256ELi4ELb0ELb0EN7cutlass6half_tE19Flash_kernel_traitsILi32ELi64ELi256ELi4ES3_EELb0ELb0ELb1ELb0ELb0ELb0ELb1ELb1EEEvNS_16Flash_fwd_paramsE,"ax",@progbits
	.align	128
        .global         _ZN5flash24flash_fwd_splitkv_kernelI23Flash_fwd_kernel_traitsILi32ELi64ELi256ELi4ELb0ELb0EN7cutlass6half_tE19Flash_kernel_traitsILi32ELi64ELi256ELi4ES3_EELb0ELb0ELb1ELb0ELb0ELb0ELb1ELb1EEEvNS_16Flash_fwd_paramsE
        .type           _ZN5flash24flash_fwd_splitkv_kernelI23Flash_fwd_kernel_traitsILi32ELi64ELi256ELi4ELb0ELb0EN7cutlass6half_tE19Flash_kernel_traitsILi32ELi64ELi256ELi4ES3_EELb0ELb0ELb1ELb0ELb0ELb0ELb1ELb1EEEvNS_16Flash_fwd_paramsE,@function
        .size           _ZN5flash24flash_fwd_splitkv_kernelI23Flash_fwd_kernel_traitsILi32ELi64ELi256ELi4ELb0ELb0EN7cutlass6half_tE19Flash_kernel_traitsILi32ELi64ELi256ELi4ES3_EELb0ELb0ELb1ELb0ELb0ELb0ELb1ELb1EEEvNS_16Flash_fwd_paramsE,(.L_x_10256 - _ZN5flash24flash_fwd_splitkv_kernelI23Flash_fwd_kernel_traitsILi32ELi64ELi256ELi4ELb0ELb0EN7cutlass6half_tE19Flash_kernel_traitsILi32ELi64ELi256ELi4ES3_EELb0ELb0ELb1ELb0ELb0ELb0ELb1ELb1EEEvNS_16Flash_fwd_paramsE)
        .other          _ZN5flash24flash_fwd_splitkv_kernelI23Flash_fwd_kernel_traitsILi32ELi64ELi256ELi4ELb0ELb0EN7cutlass6half_tE19Flash_kernel_traitsILi32ELi64ELi256ELi4ES3_EELb0ELb0ELb1ELb0ELb0ELb0ELb1ELb1EEEvNS_16Flash_fwd_paramsE,@"STO_CUDA_ENTRY STV_DEFAULT"
_ZN5flash24flash_fwd_splitkv_kernelI23Flash_fwd_kernel_traitsILi32ELi64ELi256ELi4ELb0ELb0EN7cutlass6half_tE19Flash_kernel_traitsILi32ELi64ELi256ELi4ES3_EELb0ELb0ELb1ELb0ELb0ELb0ELb1ELb1EEEvNS_16Flash_fwd_paramsE:
.text._ZN5flash24flash_fwd_splitkv_kernelI23Flash_fwd_kernel_traitsILi32ELi64ELi256ELi4ELb0ELb0EN7cutlass6half_tE19Flash_kernel_traitsILi32ELi64ELi256ELi4ES3_EELb0ELb0ELb1ELb0ELb0ELb0ELb1ELb1EEEvNS_16Flash_fwd_paramsE:
        /* <DEDUP_REMOVED lines=29> */
[----:B------:R-:W-:Y:S05]  /*01d0*/  CALL.REL.NOINC `($_ZN5flash24flash_fwd_splitkv_kernelI23Flash_fwd_kernel_traitsILi32ELi64ELi256ELi4ELb0ELb0EN7cutlass6half_tE19Flash_kernel_traitsILi32ELi64ELi256ELi4ES3_EELb0ELb0ELb1ELb0ELb0ELb0ELb1ELb1EEEvNS_16Flash_fwd_paramsE$_ZN5flash30compute_attn_1rowblock_splitkvI23Flash_fwd_kernel_traitsILi32ELi64ELi256ELi4ELb0ELb0EN7cutlass6half_tE19Flash_kernel_traitsILi32ELi64ELi256ELi4ES3_EELb0ELb0ELb1ELb0ELb0ELb0ELb1ELb1ENS_16Flash_fwd_paramsEEEvRKT8_iiiii) ;  /* 0x0000000000087944 */ /* 0x000fea0003c00000 */
[----:B------:R-:W-:Y:S05]  /*01e0*/  BSYNC.RECONVERGENT B3 ;  /* 0x0000000000037941 */ /* 0x000fea0003800200 */
.L_x_3696:
[----:B------:R-:W-:Y:S05]  /*01f0*/  EXIT ;  /* 0x000000000000794d */ /* 0x000fea0003800000 */
        .type           $_ZN5flash24flash_fwd_splitkv_kernelI23Flash_fwd_kernel_traitsILi32ELi64ELi256ELi4ELb0ELb0EN7cutlass6half_tE19Flash_kernel_traitsILi32ELi64ELi256ELi4ES3_EELb0ELb0ELb1ELb0ELb0ELb0ELb1ELb1EEEvNS_16Flash_fwd_paramsE$_ZN5flash30compute_attn_1rowblock_splitkvI23Flash_fwd_kernel_traitsILi32ELi64ELi256ELi4ELb0ELb0EN7cutlass6half_tE19Flash_kernel_traitsILi32ELi64ELi256ELi4ES3_EELb0ELb0ELb1ELb0ELb0ELb0ELb1ELb1ENS_16Flash_fwd_paramsEEEvRKT8_iiiii,@function
        .size           $_ZN5flash24flash_fwd_splitkv_kernelI23Flash_fwd_kernel_traitsILi32ELi64ELi256ELi4ELb0ELb0EN7cutlass6half_tE19Flash_kernel_traitsILi32ELi64ELi256ELi4ES3_EELb0ELb0ELb1ELb0ELb0ELb0ELb1ELb1EEEvNS_16Flash_fwd_paramsE$_ZN5flash30compute_attn_1rowblock_splitkvI23Flash_fwd_kernel_traitsILi32ELi64ELi256ELi4ELb0ELb0EN7cutlass6half_tE19Flash_kernel_traitsILi32ELi64ELi256ELi4ES3_EELb0ELb0ELb1ELb0ELb0ELb0ELb1ELb1ENS_16Flash_fwd_paramsEEEvRKT8_iiiii,(.L_x_10256 - $_ZN5flash24flash_fwd_splitkv_kernelI23Flash_fwd_kernel_traitsILi32ELi64ELi256ELi4ELb0ELb0EN7cutlass6half_tE19Flash_kernel_traitsILi32ELi64ELi256ELi4ES3_EELb0ELb0ELb1ELb0ELb0ELb0ELb1ELb1EEEvNS_16Flash_fwd_paramsE$_ZN5flash30compute_attn_1rowblock_splitkvI23Flash_fwd_kernel_traitsILi32ELi64ELi256ELi4ELb0ELb0EN7cutlass6half_tE19Flash_kernel_traitsILi32ELi64ELi256ELi4ES3_EELb0ELb0ELb1ELb0ELb0ELb0ELb1ELb1ENS_16Flash_fwd_paramsEEEvRKT8_iiiii)
$_ZN5flash24flash_fwd_splitkv_kernelI23Flash_fwd_kernel_traitsILi32ELi64ELi256ELi4ELb0ELb0EN7cutlass6half_tE19Flash_kernel_traitsILi32ELi64ELi256ELi4ES3_EELb0ELb0ELb1ELb0ELb0ELb0ELb1ELb1EEEvNS_16Flash_fwd_paramsE$_ZN5flash30compute_attn_1rowblock_splitkvI23Flash_fwd_kernel_traitsILi32ELi64ELi256ELi4ELb0ELb0EN7cutlass6half_tE19Flash_kernel_traitsILi32ELi64ELi256ELi4ES3_EELb0ELb0ELb1ELb0ELb0ELb0ELb1ELb1ENS_16Flash_fwd_paramsEEEvRKT8_iiiii:
        /* <DEDUP_REMOVED lines=38> */
.L_x_3698:
[----:B------:R-:W-:Y:S05]  /*0460*/  BSYNC.RECONVERGENT B0 ;  /* 0x0000000000007941 */ /* 0x000fea0003800200 */
.L_x_3697:
[----:B------:R-:W-:Y:S04]  /*0470*/  BSSY.RECONVERGENT B0, `(.L_x_3699) ;  /* 0x0000007000007945 */ /* 0x000fe80003800200 */
[----:B------:R-:W-:Y:S05]  /*0480*/  @!P4 BRA `(.L_x_3700) ;  /* 0x000000000014c947 */ /* 0x000fea0003800000 */
[----:B------:R-:W3:Y:S02]  /*0490*/  LD.E.U8 R2, desc[UR4][R148.64+0x1b2] ;  /* 0x0001b20494027980 */ /* 0x000ee4000c101100 */
[----:B---3--:R-:W-:-:S13]  /*04a0*/  ISETP.NE.AND P0, PT, R2, RZ, PT ;  /* 0x000000ff0200720c */ /* 0x008fda0003f05270 */
[----:B------:R-:W3:Y:S02]  /*04b0*/  @P0 LD.E R7, desc[UR4][R8.64+0x4] ;  /* 0x0000040408070980 */ /* 0x000ee4000c101900 */
[----:B---3-5:R-:W-:-:S06]  /*04c0*/  @P0 IADD3 R72, PT, PT, R7, -R12, RZ ;  /* 0x8000000c07480210 */ /* 0x028fcc0007ffe0ff */
[----:B------:R3:W5:Y:S02]  /*04d0*/  @!P0 LD.E R72, desc[UR4][R8.64] ;  /* 0x0000000408488980 */ /* 0x000764000c101900 */
.L_x_3700:
[----:B------:R-:W-:Y:S05]  /*04e0*/  BSYNC.RECONVERGENT B0 ;  /* 0x0000000000007941 */ /* 0x000fea0003800200 */
.L_x_3699:
        /* <DEDUP_REMOVED lines=9> */
.L_x_3702:
[----:B------:R-:W4:Y:S01]  /*0580*/  LD.E.64 R2, desc[UR4][R148.64+0x108] ;  /* 0x0001080494027980 */ /* 0x000f22000c101b00 */
[----:B------:R-:W-:Y:S01]  /*0590*/  BSSY.RECONVERGENT B0, `(.L_x_3704) ;  /* 0x0000006000007945 */ /* 0x000fe20003800200 */
[----:B----4-:R-:W-:-:S04]  /*05a0*/  ISETP.NE.U32.AND P0, PT, R2, RZ, PT ;  /* 0x000000ff0200720c */ /* 0x010fc80003f05070 */
[----:B------:R-:W-:Y:S01]  /*05b0*/  ISETP.NE.AND.EX P0, PT, R3, RZ, PT, P0 ;  /* 0x000000ff0300720c */ /* 0x000fe20003f05300 */
[----:B------:R-:W-:-:S12]  /*05c0*/  IMAD.MOV.U32 R3, RZ, RZ, RZ ;  /* 0x000000ffff037224 */ /* 0x000fd800078e00ff */
[----:B------:R-:W-:Y:S05]  /*05d0*/  @!P0 BRA `(.L_x_3705) ;  /* 0x0000000000048947 */ /* 0x000fea0003800000 */
[----:B------:R4:W5:Y:S02]  /*05e0*/  LD.E R3, desc[UR4][R148.64+0xbc] ;  /* 0x0000bc0494037980 */ /* 0x000964000c101900 */
.L_x_3705:
[----:B------:R-:W-:Y:S05]  /*05f0*/  BSYNC.RECONVERGENT B0 ;  /* 0x0000000000007941 */ /* 0x000fea0003800200 */
.L_x_3704:
[----:B-----5:R-:W-:Y:S02]  /*0600*/  IADD3 R58, PT, PT, R72, R3, RZ ;  /* 0x00000003483a7210 */ /* 0x020fe40007ffe0ff */
.L_x_3703:
[----:B------:R-:W-:Y:S05]  /*0610*/  BSYNC.RECONVERGENT B1 ;  /* 0x0000000000017941 */ /* 0x000fea0003800200 */
.L_x_3701:
[----:B------:R-:W-:Y:S01]  /*0620*/  IMAD.SHL.U32 R77, R223, 0x40, RZ ;  /* 0x00000040df4d7824 */ /* 0x000fe200078e00ff */
[----:B------:R-:W-:Y:S01]  /*0630*/  MOV R2, R222 ;  /* 0x000000de00027202 */ /* 0x000fe20000000f00 */
[----:B------:R-:W-:-:S03]  /*0640*/  IMAD.MOV.U32 R3, RZ, RZ, 0x0 ;  /* 0x00000000ff037424 */ /* 0x000fc600078e00ff */
[----:B------:R-:W-:-:S13]  /*0650*/  ISETP.GT.AND P0, PT, R224, R77, PT ;  /* 0x0000004de000720c */ /* 0x000fda0003f04270 */
[----:B-1234-:R-:W-:Y:S05]  /*0660*/  @!P0 RET.REL.NODEC R2 `(_ZN5flash24flash_fwd_splitkv_kernelI23Flash_fwd_kernel_traitsILi32ELi64ELi256ELi4ELb0ELb0EN7cutlass6half_tE19Flash_kernel_traitsILi32ELi64ELi256ELi4ES3_EELb0ELb0ELb1ELb0ELb0ELb0ELb1ELb1EEEvNS_16Flash_fwd_paramsE) ;  /* 0xfffffff802648950 */ /* 0x01efea0003c3ffff */
        /* <DEDUP_REMOVED lines=45> */
[----:B------:R-:W-:Y:S01]  /*0940*/  SHF.R.U32.HI R10, RZ, 0x3, R61 ;  /* 0x00000003ff0a7819 */ /* 0x000fe2000001163d */
[----:B------:R-:W-:-:S02]  /*0950*/  IMAD.MOV.U32 R223, RZ, RZ, 0x0 ;  /* 0x00000000ffdf7424 */ /* 0x000fc400078e00ff */
[----:B--2---:R-:W-:-:S04]  /*0960*/  IMAD R2, R2, UR8, R227 ;  /* 0x0000000802027c24 */ /* 0x004fc8000f8e02e3 */
[----:B---3--:R-:W-:Y:S02]  /*0970*/  IMAD R226, R2, R5, R226 ;  /* 0x0000000502e27224 */ /* 0x008fe400078e02e2 */
[----:B------:R-:W-:Y:S02]  /*0980*/  IMAD.SHL.U32 R2, R61, 0x4, RZ ;  /* 0x000000043d027824 */ /* 0x000fe400078e00ff */
[--C-:B------:R-:W-:Y:S02]  /*0990*/  IMAD R3, R3, R226, R77.reuse ;  /* 0x000000e203037224 */ /* 0x100fe400078e024d */
[----:B------:R-:W-:Y:S01]  /*09a0*/  IMAD.IADD R77, R224, 0x1, -R77 ;  /* 0x00000001e04d7824 */ /* 0x000fe200078e0a4d */
[C---:B------:R-:W-:Y:S01]  /*09b0*/  LOP3.LUT R5, R2.reuse, 0x1c, RZ, 0xc0, !PT ;  /* 0x0000001c02057812 */ /* 0x040fe200078ec0ff */
[----:B----4-:R-:W-:Y:S01]  /*09c0*/  IMAD R4, R3, R4, RZ ;  /* 0x0000000403047224 */ /* 0x010fe200078e02ff */
[----:B------:R-:W-:Y:S01]  /*09d0*/  LOP3.LUT R11, R2, 0xffc, RZ, 0xc0, !PT ;  /* 0x00000ffc020b7812 */ /* 0x000fe200078ec0ff */
[C---:B------:R-:W-:Y:S01]  /*09e0*/  VIADD R2, R10.reuse, 0x20 ;  /* 0x000000200a027836 */ /* 0x040fe20000000000 */
[----:B-----5:R-:W-:Y:S01]  /*09f0*/  ISETP.GE.AND P3, PT, R5, R0, PT ;  /* 0x000000000500720c */ /* 0x020fe20003f66270 */
[----:B------:R-:W-:Y:S01]  /*0a00*/  VIADD R0, R10, 0x10 ;  /* 0x000000100a007836 */ /* 0x000fe20000000000 */
[----:B------:R-:W-:-:S02]  /*0a10*/  IADD3 R11, P0, PT, R4, R11, RZ ;  /* 0x0000000b040b7210 */ /* 0x000fc40007f1e0ff */
[-C--:B------:R-:W-:Y:S02]  /*0a20*/  ISETP.GE.OR P5, PT, R10, R77.reuse, P3 ;  /* 0x0000004d0a00720c */ /* 0x080fe40001fa6670 */
[----:B------:R-:W-:Y:S02]  /*0a30*/  LEA.HI.X.SX32 R4, R4, RZ, 0x1, P0 ;  /* 0x000000ff04047211 */ /* 0x000fe400000f0eff */
        /* <DEDUP_REMOVED lines=27> */
[----:B-1----:R-:W-:Y:S05]  /*0bf0*/  @P0 RET.REL.NODEC R222 `(_ZN5flash24flash_fwd_splitkv_kernelI23Flash_fwd_kernel_traitsILi32ELi64ELi256ELi4ELb0ELb0EN7cutlass6half_tE19Flash_kernel_traitsILi32ELi64ELi256ELi4ES3_EELb0ELb0ELb1ELb0ELb0ELb0ELb1ELb1EEEvNS_16Flash_fwd_paramsE) ;  /* 0xfffffff4de000950 */ /* 0x002fea0003c3ffff */
[----:B------:R-:W-:Y:S02]  /*0c00*/  MOV R3, 0xff800000 ;  /* 0xff80000000037802 */ /* 0x000fe40000000f00 */
[----:B------:R-:W-:-:S03]  /*0c10*/  MOV R223, 0x0 ;  /* 0x0000000000df7802 */ /* 0x000fc60000000f00 */
[----:B------:R1:W-:Y:S02]  /*0c20*/  ST.E desc[UR4][R8.64+0xc0], R3 ;  /* 0x0000c00308007985 */ /* 0x0003e4000c101904 */
[----:B-1----:R-:W-:Y:S05]  /*0c30*/  RET.REL.NODEC R222 `(_ZN5flash24flash_fwd_splitkv_kernelI23Flash_fwd_kernel_traitsILi32ELi64ELi256ELi4ELb0ELb0EN7cutlass6half_tE19Flash_kernel_traitsILi32ELi64ELi256ELi4ES3_EELb0ELb0ELb1ELb0ELb0ELb0ELb1ELb1EEEvNS_16Flash_fwd_paramsE) ;  /* 0xfffffff0def07950 */ /* 0x002fea0003c3ffff */
.L_x_3706:
        /* <DEDUP_REMOVED lines=16> */
[----:B------:R-:W4:Y:S01]  /*0d40*/  LD.E R5, desc[UR4][R16.64+0x68] ;  /* 0x0000680410057980 */ /* 0x000f22000c101900 */
[----:B-1----:R-:W-:-:S03]  /*0d50*/  LEA R3, R59, 0xffffff00, 0x8 ;  /* 0xffffff003b037811 */ /* 0x002fc600078e40ff */
        /* <DEDUP_REMOVED lines=15> */
[----:B------:R-:W-:-:S04]  /*0e50*/  IMAD.HI.U32 R7, R9, R7, R8 ;  /* 0x0000000709077227 */ /* 0x000fc800078e0008 */
[----:B------:R-:W-:Y:S02]  /*0e60*/  IMAD.MOV R2, RZ, RZ, -R2 ;  /* 0x000000ffff027224 */ /* 0x000fe400078e0a02 */
[----:B------:R-:W-:-:S04]  /*0e70*/  IMAD.HI.U32 R9, R7, R4, RZ ;  /* 0x0000000407097227 */ /* 0x000fc800078e00ff */
[----:B------:R-:W-:-:S05]  /*0e80*/  IMAD R7, R9, R2, R4 ;  /* 0x0000000209077224 */ /* 0x000fca00078e0204 */
[----:B------:R-:W-:Y:S02]  /*0e90*/  ISETP.GT.U32.AND P0, PT, R6, R7, PT ;  /* 0x000000070600720c */ /* 0x000fe40003f04070 */
[----:B------:R-:W-:Y:S02]  /*0ea0*/  LOP3.LUT R2, R3, R10, RZ, 0x3c, !PT ;  /* 0x0000000a03027212 */ /* 0x000fe400078e3cff */
[----:B------:R-:W-:-:S09]  /*0eb0*/  ISETP.NE.AND P3, PT, R10, RZ, PT ;  /* 0x000000ff0a00720c */ /* 0x000fd20003f65270 */
        /* <DEDUP_REMOVED lines=10> */
[----:B------:R-:W-:Y:S01]  /*0f60*/  @!P2 IADD3 R9, PT, PT, -R9, RZ, RZ ;  /* 0x000000ff0909a210 */ /* 0x000fe20007ffe1ff */
[----:B------:R-:W2:Y:S01]  /*0f70*/  LD.E.64 R12, desc[UR4][R16.64+0x20] ;  /* 0x00002004100c7980 */ /* 0x000ea2000c101b00 */
        /* <DEDUP_REMOVED lines=51> */
.L_x_3708:
        /* <DEDUP_REMOVED lines=35> */
[----:B------:R-:W-:Y:S02]  /*14e0*/  LOP3.LUT R4, R226, R5, RZ, 0x3c, !PT ;  /* 0x00000005e2047212 */ /* 0x000fe400078e3cff */
[----:B------:R-:W-:Y:S01]  /*14f0*/  @P0 IADD3 R7, PT, PT, R11, R12, RZ ;  /* 0x0000000c0b070210 */ /* 0x000fe20007ffe0ff */
[----:B------:R-:W-:Y:S01]  /*1500*/  @!P0 IMAD R9, R20, R2, R9 ;  /* 0x0000000214098224 */ /* 0x000fe200078e0209 */
[----:B------:R-:W-:Y:S01]  /*1510*/  ISETP.GE.AND P2, PT, R4, RZ, PT ;  /* 0x000000ff0400720c */ /* 0x000fe20003f46270 */
[----:B------:R-:W-:Y:S01]  /*1520*/  @!P0 IMAD.WIDE.U32 R22, R20, R10, R22 ;  /* 0x0000000a14168225 */ /* 0x000fe200078e0016 */
[----:B------:R-:W-:-:S02]  /*1530*/  ISETP.NE.AND P3, PT, R5, RZ, PT ;  /* 0x000000ff0500720c */ /* 0x000fc40003f65270 */
[----:B------:R-:W-:Y:S01]  /*1540*/  LEA R3, R59, 0xffffff00, 0x8 ;  /* 0xffffff003b037811 */ /* 0x000fe200078e40ff */
[----:B------:R-:W-:Y:S01]  /*1550*/  @P0 IMAD.WIDE.U32 R20, R212, R7, RZ ;  /* 0x00000007d4140225 */ /* 0x000fe200078e00ff */
[----:B------:R-:W-:-:S03]  /*1560*/  @!P1 IADD3 R6, PT, PT, R6, 0x1, RZ ;  /* 0x0000000106069810 */ /* 0x000fc60007ffe0ff */
[C---:B------:R-:W-:Y:S01]  /*1570*/  @P0 IMAD R2, R213.reuse, R7, RZ ;  /* 0x00000007d5020224 */ /* 0x040fe200078e02ff */
[----:B------:R-:W-:Y:S01]  /*1580*/  @!P0 MOV R8, R22 ;  /* 0x0000001600088202 */ /* 0x000fe20000000f00 */
[----:B------:R-:W-:Y:S01]  /*1590*/  IMAD R4, R213, R3, RZ ;  /* 0x00000003d5047224 */ /* 0x000fe200078e02ff */
[----:B------:R-:W-:Y:S01]  /*15a0*/  @!P0 IADD3 R9, PT, PT, R23, R9, RZ ;  /* 0x0000000917098210 */ /* 0x000fe20007ffe0ff */
[----:B------:R-:W-:Y:S01]  /*15b0*/  @P0 IMAD.IADD R9, R21, 0x1, R2 ;  /* 0x0000000115090824 */ /* 0x000fe200078e0202 */
[----:B------:R-:W-:Y:S01]  /*15c0*/  @P0 MOV R8, R20 ;  /* 0x0000001400080202 */ /* 0x000fe20000000f00 */
[----:B------:R-:W-:Y:S01]  /*15d0*/  @P4 VIADD R6, R6, 0x1 ;  /* 0x0000000106064836 */ /* 0x000fe20000000000 */
[----:B------:R-:W-:Y:S01]  /*15e0*/  SHF.R.S32.HI R13, RZ, 0x1f, R3 ;  /* 0x0000001fff0d7819 */ /* 0x000fe20000011403 */
[----:B----4-:R-:W-:Y:S01]  /*15f0*/  @!P0 IMAD R2, R215, R11, RZ ;  /* 0x0000000bd7028224 */ /* 0x010fe200078e02ff */
[----:B------:R-:W-:Y:S01]  /*1600*/  @!P0 SHF.R.S32.HI R7, RZ, 0x1f, R11 ;  /* 0x0000001fff078819 */ /* 0x000fe2000001140b */
[----:B------:R-:W-:Y:S01]  /*1610*/  IMAD.WIDE.U32 R20, R212, R3, R8 ;  /* 0x00000003d4147225 */ /* 0x000fe200078e0008 */
[----:B------:R-:W-:-:S03]  /*1620*/  @!P2 IADD3 R6, PT, PT, -R6, RZ, RZ ;  /* 0x000000ff0606a210 */ /* 0x000fc60007ffe1ff */
[----:B------:R-:W-:Y:S01]  /*1630*/  IMAD R4, R13, R212, R4 ;  /* 0x000000d40d047224 */ /* 0x000fe200078e0204 */
[----:B------:R-:W-:Y:S01]  /*1640*/  @!P3 LOP3.LUT R6, RZ, R5, RZ, 0x33, !PT ;  /* 0x00000005ff06b212 */ /* 0x000fe200078e33ff */
[----:B------:R-:W-:Y:S02]  /*1650*/  @!P0 IMAD R2, R7, R214, R2 ;  /* 0x000000d607028224 */ /* 0x000fe400078e0202 */
[----:B------:R-:W-:Y:S01]  /*1660*/  @!P0 IMAD.WIDE.U32 R8, R214, R11, RZ ;  /* 0x0000000bd6088225 */ /* 0x000fe200078e00ff */
[----:B------:R-:W-:Y:S02]  /*1670*/  IADD3 R21, PT, PT, R21, R4, RZ ;  /* 0x0000000415157210 */ /* 0x000fe40007ffe0ff */
[----:B------:R-:W-:Y:S02]  /*1680*/  @!P0 SHF.R.S32.HI R7, RZ, 0x1f, R10 ;  /* 0x0000001fff078819 */ /* 0x000fe4000001140a */
[----:B------:R-:W-:Y:S01]  /*1690*/  @!P0 IADD3 R23, PT, PT, R9, R2, RZ ;  /* 0x0000000209178210 */ /* 0x000fe20007ffe0ff */
[----:B------:R-:W-:Y:S01]  /*16a0*/  @!P0 IMAD R2, R19, R10, RZ ;  /* 0x0000000a13028224 */ /* 0x000fe200078e02ff */
[----:B------:R-:W-:Y:S01]  /*16b0*/  @!P0 MOV R22, R8 ;  /* 0x0000000800168202 */ /* 0x000fe20000000f00 */
[----:B------:R-:W-:Y:S01]  /*16c0*/  IMAD R9, R15, R6, RZ ;  /* 0x000000060f097224 */ /* 0x000fe200078e02ff */
[----:B------:R-:W-:Y:S01]  /*16d0*/  SHF.R.S32.HI R4, RZ, 0x1f, R6 ;  /* 0x0000001fff047819 */ /* 0x000fe20000011406 */
[----:B------:R-:W-:-:S02]  /*16e0*/  @P0 IMAD.IADD R11, R11, 0x1, R12 ;  /* 0x000000010b0b0824 */ /* 0x000fc400078e020c */
[C---:B------:R-:W-:Y:S02]  /*16f0*/  @!P0 IMAD R2, R18.reuse, R7, R2 ;  /* 0x0000000712028224 */ /* 0x040fe400078e0202 */
        /* <DEDUP_REMOVED lines=11> */
.L_x_3709:
[----:B------:R-:W-:Y:S05]  /*17b0*/  BSYNC.RECONVERGENT B0 ;  /* 0x0000000000007941 */ /* 0x000fea0003800200 */
.L_x_3707:
[----:B------:R-:W-:Y:S01]  /*17c0*/  ISETP.NE.AND P0, PT, R0, -0x1, PT ;  /* 0xffffffff0000780c */ /* 0x000fe20003f05270 */
[----:B------:R-:W2:Y:S04]  /*17d0*/  LD.E.64 R22, desc[UR4][R148.64+0x30] ;  /* 0x0000300494167980 */ /* 0x000ea8000c101b00 */
[----:B------:R-:W3:Y:S04]  /*17e0*/  LD.E.64 R24, desc[UR4][R148.64+0x48] ;  /* 0x0000480494187980 */ /* 0x000ee8000c101b00 */
[----:B------:R-:W4:Y:S04]  /*17f0*/  LD.E.64 R16, desc[UR4][R16.64] ;  /* 0x0000000410107980 */ /* 0x000f28000c101b00 */
[----:B------:R-:W3:Y:S04]  /*1800*/  @!P0 LD.E.64 R28, desc[UR4][R148.64+0x18] ;  /* 0x00001804941c8980 */ /* 0x000ee8000c101b00 */
[----:B------:R-:W4:Y:S01]  /*1810*/  LD.E.64 R8, desc[UR4][R148.64+0x10] ;  /* 0x0000100494087980 */ /* 0x000f22000c101b00 */
[----:B------:R-:W-:-:S03]  /*1820*/  IMAD.MOV.U32 R2, RZ, RZ, RZ ;  /* 0x000000ffff027224 */ /* 0x000fc600078e00ff */
        /* <DEDUP_REMOVED lines=23> */
[----:B------:R-:W-:Y:S01]  /*19a0*/  IADD3 R20, P2, PT, R12, R20, RZ ;  /* 0x000000140c147210 */ /* 0x000fe20007f5e0ff */
[----:B------:R-:W-:Y:S01]  /*19b0*/  @!P1 VIADD R7, R7, 0x1 ;  /* 0x0000000107079836 */ /* 0x000fe20000000000 */
[----:B------:R-:W-:Y:S01]  /*19c0*/  LOP3.LUT R10, R226, R5, RZ, 0x3c, !PT ;  /* 0x00000005e20a7212 */ /* 0x000fe200078e3cff */
[----:B------:R-:W1:Y:S02]  /*19d0*/  S2R R49, SR_CgaCtaId ;  /* 0x0000000000317919 */ /* 0x000e640000008800 */
[----:B------:R-:W-:Y:S01]  /*19e0*/  IMAD.X R21, RZ, RZ, R18, P2 ;  /* 0x000000ffff157224 */ /* 0x000fe200010e0612 */
[----:B------:R-:W-:Y:S01]  /*19f0*/  ISETP.GE.AND P3, PT, R10, RZ, PT ;  /* 0x000000ff0a00720c */ /* 0x000fe20003f66270 */
[----:B-----5:R-:W-:Y:S01]  /*1a00*/  IMAD R10, R13, R214, RZ ;  /* 0x000000d60d0a7224 */ /* 0x020fe200078e02ff */
[----:B------:R-:W-:-:S03]  /*1a10*/  ISETP.NE.AND P2, PT, R5, RZ, PT ;  /* 0x000000ff0500720c */ /* 0x000fc60003f45270 */
[----:B------:R-:W-:Y:S01]  /*1a20*/  @P4 IADD3 R7, PT, PT, R7, 0x1, RZ ;  /* 0x0000000107074810 */ /* 0x000fe20007ffe0ff */
[C---:B------:R-:W-:Y:S02]  /*1a30*/  IMAD R10, R3.reuse, R215, R10 ;  /* 0x000000d7030a7224 */ /* 0x040fe400078e020a */
[----:B------:R-:W-:-:S04]  /*1a40*/  IMAD.WIDE.U32 R20, R3, R214, R20 ;  /* 0x000000d603147225 */ /* 0x000fc800078e0014 */
[----:B------:R-:W-:-:S05]  /*1a50*/  IMAD.MOV.U32 R3, RZ, RZ, R7 ;  /* 0x000000ffff037224 */ /* 0x000fca00078e0007 */
[----:B------:R-:W-:Y:S02]  /*1a60*/  @!P3 IADD3 R3, PT, PT, -R3, RZ, RZ ;  /* 0x000000ff0303b210 */ /* 0x000fe40007ffe1ff */
[----:B------:R-:W-:Y:S01]  /*1a70*/  @!P2 LOP3.LUT R3, RZ, R5, RZ, 0x33, !PT ;  /* 0x00000005ff03a212 */ /* 0x000fe200078e33ff */
[----:B------:R-:W-:Y:S01]  /*1a80*/  IMAD.IADD R21, R21, 0x1, R10 ;  /* 0x0000000115157824 */ /* 0x000fe200078e020a */
[----:B------:R-:W-:Y:S01]  /*1a90*/  SHF.R.S32.HI R125, RZ, 0x1f, R226 ;  /* 0x0000001fff7d7819 */ /* 0x000fe200000114e2 */
[----:B------:R-:W-:Y:S01]  /*1aa0*/  IMAD.MOV.U32 R129, RZ, RZ, RZ ;  /* 0x000000ffff817224 */ /* 0x000fe200078e00ff */
[----:B------:R-:W-:Y:S01]  /*1ab0*/  SHF.R.U32.HI R128, RZ, 0x2, R61 ;  /* 0x00000002ff807819 */ /* 0x000fe2000001163d */
[----:B------:R-:W-:Y:S02]  /*1ac0*/  IMAD R5, R27, R3, RZ ;  /* 0x000000031b057224 */ /* 0x000fe400078e02ff */
[----:B------:R-:W-:Y:S01]  /*1ad0*/  IMAD.WIDE.U32 R20, R3, R26, R20 ;  /* 0x0000001a03147225 */ /* 0x000fe200078e0014 */
[----:B------:R-:W-:-:S04]  /*1ae0*/  LOP3.LUT R10, R62, 0xc0, RZ, 0xc0, !PT ;  /* 0x000000c03e0a7812 */ /* 0x000fc800078ec0ff */
[----:B------:R-:W-:-:S04]  /*1af0*/  LOP3.LUT R19, R10, 0x18, R61, 0xf8, !PT ;  /* 0x000000180a137812 */ /* 0x000fc800078ef83d */
[----:B------:R-:W-:-:S04]  /*1b00*/  LOP3.LUT R19, R19, 0x18, R62, 0x78, !PT ;  /* 0x0000001813137812 */ /* 0x000fc800078e783e */
[----:B------:R-:W-:Y:S01]  /*1b10*/  LOP3.LUT R62, R19, 0x1f20, R62, 0xf8, !PT ;  /* 0x00001f20133e7812 */ /* 0x000fe200078ef83e */
[-C--:B------:R-:W-:Y:S02]  /*1b20*/  IMAD R221, R215, R128.reuse, RZ ;  /* 0x00000080d7dd7224 */ /* 0x080fe400078e02ff */
[----:B------:R-:W-:Y:S02]  /*1b30*/  IMAD R217, R213, R128, RZ ;  /* 0x00000080d5d97224 */ /* 0x000fe400078e02ff */
[----:B------:R-:W-:Y:S02]  /*1b40*/  IMAD.SHL.U32 R63, R61, 0x4, RZ ;  /* 0x000000043d3f7824 */ /* 0x000fe400078e00ff */
[----:B------:R-:W-:Y:S01]  /*1b50*/  IMAD.SHL.U32 R60, R59, 0x100, RZ ;  /* 0x000001003b3c7824 */ /* 0x000fe200078e00ff */
[----:B------:R-:W-:Y:S01]  /*1b60*/  SHF.L.U64.HI R65, R214, 0x5, R215 ;  /* 0x00000005d6417819 */ /* 0x000fe200000102d7 */
[----:B------:R-:W-:Y:S01]  /*1b70*/  IMAD.SHL.U32 R66, R212, 0x20, RZ ;  /* 0x00000020d4427824 */ /* 0x000fe200078e00ff */
[----:B------:R-:W-:Y:S01]  /*1b80*/  SHF.L.U32 R64, R214, 0x5, RZ ;  /* 0x00000005d6407819 */ /* 0x000fe200000006ff */
[----:B------:R-:W-:Y:S01]  /*1b90*/  VIADD R69, R60, 0xffffff00 ;  /* 0xffffff003c457836 */ /* 0x000fe20000000000 */
[----:B------:R-:W-:-:S02]  /*1ba0*/  SHF.L.U64.HI R67, R212, 0x5, R213 ;  /* 0x00000005d4437819 */ /* 0x000fc400000102d5 */
[----:B------:R-:W-:Y:S01]  /*1bb0*/  LOP3.LUT R75, R63, 0xc, RZ, 0xc0, !PT ;  /* 0x0000000c3f4b7812 */ /* 0x000fe200078ec0ff */
[----:B--2---:R-:W-:-:S04]  /*1bc0*/  @P0 IMAD.WIDE.U32 R30, R22, R0, RZ ;  /* 0x00000000161e0225 */ /* 0x004fc800078e00ff */
[----:B------:R-:W-:Y:S02]  /*1bd0*/  @P0 IMAD R7, R23, R0, RZ ;  /* 0x0000000017070224 */ /* 0x000fe400078e02ff */
[-C--:B---3--:R-:W-:Y:S02]  /*1be0*/  @!P0 IMAD R18, R29, R227.reuse, RZ ;  /* 0x000000e31d128224 */ /* 0x088fe400078e02ff */
[----:B------:R-:W-:-:S04]  /*1bf0*/  @!P0 IMAD.WIDE.U32 R28, R28, R227, RZ ;  /* 0x000000e31c1c8225 */ /* 0x000fc800078e00ff */
[----:B------:R-:W-:Y:S01]  /*1c00*/  @!P0 IMAD.MOV.U32 R0, RZ, RZ, R28 ;  /* 0x000000ffff008224 */ /* 0x000fe200078e001c */
[----:B------:R-:W-:Y:S01]  /*1c10*/  @P0 MOV R0, R30 ;  /* 0x0000001e00000202 */ /* 0x000fe20000000f00 */
[----:B------:R-:W-:Y:S02]  /*1c20*/  @!P0 IMAD.IADD R18, R29, 0x1, R18 ;  /* 0x000000011d128824 */ /* 0x000fe400078e0212 */
[----:B------:R-:W-:Y:S01]  /*1c30*/  @P0 IMAD.IADD R18, R31, 0x1, R7 ;  /* 0x000000011f120824 */ /* 0x000fe200078e0207 */
[----:B------:R-:W-:Y:S02]  /*1c40*/  IADD3 R28, P1, PT, R12, R0, RZ ;  /* 0x000000000c1c7210 */ /* 0x000fe40007f3e0ff */
[----:B------:R-:W-:Y:S01]  /*1c50*/  SHF.R.S32.HI R0, RZ, 0x1f, R3 ;  /* 0x0000001fff007819 */ /* 0x000fe20000011403 */
[----:B------:R-:W-:Y:S02]  /*1c60*/  IMAD R7, R25, R226, RZ ;  /* 0x000000e219077224 */ /* 0x000fe400078e02ff */
[----:B------:R-:W-:-:S02]  /*1c70*/  IMAD.X R29, RZ, RZ, R18, P1 ;  /* 0x000000ffff1d7224 */ /* 0x000fc400008e0612 */
[----:B------:R-:W-:Y:S02]  /*1c80*/  IMAD R5, R0, R26, R5 ;  /* 0x0000001a00057224 */ /* 0x000fe400078e0205 */
[----:B------:R-:W-:Y:S01]  /*1c90*/  IMAD.WIDE.U32 R28, R226, R24, R28 ;  /* 0x00000018e21c7225 */ /* 0x000fe200078e001c */
[----:B------:R-:W-:-:S03]  /*1ca0*/  MOV R18, 0x400 ;  /* 0x0000040000127802 */ /* 0x000fc60000000f00 */
[----:B------:R-:W-:Y:S02]  /*1cb0*/  IMAD R7, R24, R125, R7 ;  /* 0x0000007d18077224 */ /* 0x000fe400078e0207 */
[----:B------:R-:W-:Y:S01]  /*1cc0*/  IMAD.WIDE.U32 R26, R223, 0x40, R128 ;  /* 0x00000040df1a7825 */ /* 0x000fe200078e0080 */
[----:B------:R-:W-:-:S03]  /*1cd0*/  IADD3 R25, PT, PT, R21, R5, RZ ;  /* 0x0000000515197210 */ /* 0x000fc60007ffe0ff */
[----:B------:R-:W-:Y:S01]  /*1ce0*/  IMAD.MOV.U32 R24, RZ, RZ, R20 ;  /* 0x000000ffff187224 */ /* 0x000fe200078e0014 */
[----:B------:R-:W-:Y:S01]  /*1cf0*/  MOV R20, R28 ;  /* 0x0000001c00147202 */ /* 0x000fe20000000f00 */
[----:B------:R-:W-:Y:S02]  /*1d00*/  IMAD.IADD R21, R29, 0x1, R7 ;  /* 0x000000011d157824 */ /* 0x000fe400078e0207 */
[----:B------:R-:W-:Y:S01]  /*1d10*/  IMAD R5, R27, R22, RZ ;  /* 0x000000161b057224 */ /* 0x000fe200078e02ff */
[----:B-1----:R-:W-:Y:S01]  /*1d20*/  LEA R49, R49, R18, 0x18 ;  /* 0x0000001231317211 */ /* 0x002fe200078ec0ff */
[----:B------:R-:W-:Y:S01]  /*1d30*/  IMAD.WIDE.U32 R20, R26, R22, R20 ;  /* 0x000000161a147225 */ /* 0x000fe200078e0014 */
[----:B------:R-:W-:-:S03]  /*1d40*/  IADD3 R18, P0, PT, R12, R6, RZ ;  /* 0x000000060c127210 */ /* 0x000fc60007f1e0ff */
[----:B------:R-:W-:Y:S01]  /*1d50*/  IMAD R5, R26, R23, R5 ;  /* 0x000000171a057224 */ /* 0x000fe200078e0205 */
[----:B------:R-:W-:Y:S01]  /*1d60*/  SHF.R.S32.HI R7, RZ, 0x1f, R72 ;  /* 0x0000001fff077819 */ /* 0x000fe20000011448 */
[----:B------:R-:W-:Y:S01]  /*1d70*/  IMAD.X R19, RZ, RZ, R4, P0 ;  /* 0x000000ffff137224 */ /* 0x000fe200000e0604 */
[----:B----4-:R-:W-:Y:S01]  /*1d80*/  LEA R126, P2, R20, R16, 0x1 ;  /* 0x00000010147e7211 */ /* 0x010fe200078408ff */
[----:B------:R-:W-:Y:S01]  /*1d90*/  IMAD.IADD R5, R21, 0x1, R5 ;  /* 0x0000000115057824 */ /* 0x000fe200078e0205 */
[----:B------:R-:W-:Y:S01]  /*1da0*/  LEA.HI R4, R7, R72, RZ, 0x8 ;  /* 0x0000004807047211 */ /* 0x000fe200078f40ff */
[----:B------:R-:W-:-:S03]  /*1db0*/  IMAD.WIDE.U32 R6, R128, R214, R24 ;  /* 0x000000d680067225 */ /* 0x000fc600078e0018 */
[----:B------:R-:W-:Y:S02]  /*1dc0*/  LEA.HI.X R127, R20, R17, R5, 0x1, P2 ;  /* 0x00000011147f7211 */ /* 0x000fe400010f0c05 */
[----:B------:R-:W-:Y:S02]  /*1dd0*/  SHF.R.S32.HI R5, RZ, 0x8, R4 ;  /* 0x00000008ff057819 */ /* 0x000fe40000011404 */
[----:B------:R-:W-:Y:S02]  /*1de0*/  IADD3 R221, PT, PT, R7, R221, RZ ;  /* 0x000000dd07dd7210 */ /* 0x000fe40007ffe0ff */
[----:B------:R-:W-:Y:S02]  /*1df0*/  LEA R220, P0, R6, R8, 0x1 ;  /* 0x0000000806dc7211 */ /* 0x000fe400078008ff */
[----:B------:R-:W-:Y:S02]  /*1e00*/  VIMNMX R68, PT, PT, R216, R5, !PT ;  /* 0x00000005d8447248 */ /* 0x000fe40007fe0100 */
[----:B------:R-:W-:-:S02]  /*1e10*/  LEA.HI.X R221, R6, R9, R221, 0x1, P0 ;  /* 0x0000000906dd7211 */ /* 0x000fc400000f0cdd */
[----:B------:R-:W-:Y:S01]  /*1e20*/  ISETP.GT.AND P0, PT, R59, R68, PT ;  /* 0x000000443b00720c */ /* 0x000fe20003f04270 */
[----:B------:R-:W-:-:S04]  /*1e30*/  IMAD.WIDE.U32 R18, R128, R212, R18 ;  /* 0x000000d480127225 */ /* 0x000fc800078e0012 */
[----:B------:R-:W-:Y:S01]  /*1e40*/  IMAD.IADD R217, R19, 0x1, R217 ;  /* 0x0000000113d97824 */ /* 0x000fe200078e02d9 */
[----:B------:R-:W-:Y:S02]  /*1e50*/  LEA R218, P1, R18, R14, 0x1 ;  /* 0x0000000e12da7211 */ /* 0x000fe400078208ff */
[C---:B------:R-:W-:Y:S02]  /*1e60*/  SHF.L.U64.HI R71, R22.reuse, 0x5, R23 ;  /* 0x0000000516477819 */ /* 0x040fe40000010217 */
[----:B------:R-:W-:Y:S02]  /*1e70*/  SHF.L.U32 R70, R22, 0x5, RZ ;  /* 0x0000000516467819 */ /* 0x000fe400000006ff */
[----:B------:R-:W-:Y:S02]  /*1e80*/  LEA.HI.X R217, R18, R15, R217, 0x1, P1 ;  /* 0x0000000f12d97211 */ /* 0x000fe400008f0cd9 */
[----:B------:R-:W-:Y:S02]  /*1e90*/  LEA.HI R11, R11, R11, RZ, 0x1 ;  /* 0x0000000b0b0b7211 */ /* 0x000fe400078f08ff */
[----:B------:R-:W-:Y:S01]  /*1ea0*/  LEA R62, R62, R49, 0x1 ;  /* 0x000000313e3e7211 */ /* 0x000fe200078e08ff */
        /* <DEDUP_REMOVED lines=13> */
[----:B------:R-:W-:Y:S02]  /*1f80*/  SHF.R.S32.HI R11, RZ, 0x1, R11 ;  /* 0x00000001ff0b7819 */ /* 0x000fe4000001140b */
[----:B------:R-:W-:Y:S02]  /*1f90*/  IADD3 R2, PT, PT, R69, R2, RZ ;  /* 0x0000000245027210 */ /* 0x000fe40007ffe0ff */
[C---:B------:R-:W-:Y:S01]  /*1fa0*/  SHF.L.U32 R121, R11.reuse, 0x5, RZ ;  /* 0x000000050b797819 */ /* 0x040fe200000006ff */
[C---:B------:R-:W-:Y:S01]  /*1fb0*/  IMAD R112, R11.reuse, 0x60, RZ ;  /* 0x000000600b707824 */ /* 0x040fe200078e02ff */
[C---:B------:R-:W-:Y:S01]  /*1fc0*/  SHF.L.U32 R107, R11.reuse, 0x7, RZ ;  /* 0x000000070b6b7819 */ /* 0x040fe200000006ff */
[C---:B------:R-:W-:Y:S02]  /*1fd0*/  IMAD R111, R11.reuse, 0xa0, RZ ;  /* 0x000000a00b6f7824 */ /* 0x040fe400078e02ff */
[C---:B------:R-:W-:Y:S02]  /*1fe0*/  IMAD R110, R11.reuse, 0xc0, RZ ;  /* 0x000000c00b6e7824 */ /* 0x040fe400078e02ff */
[----:B------:R-:W-:-:S02]  /*1ff0*/  IMAD R109, R11, 0xe0, RZ ;  /* 0x000000e00b6d7824 */ /* 0x000fc400078e02ff */
        /* <DEDUP_REMOVED lines=25> */
[----:B---3--:R-:W-:Y:S01]  /*2190*/  IMAD R9, R131, R69, RZ ;  /* 0x0000004583097224 */ /* 0x008fe200078e02ff */
[----:B------:R-:W-:Y:S01]  /*21a0*/  IADD3 R29, PT, PT, R29, R8, RZ ;  /* 0x000000081d1d7210 */ /* 0x000fe20007ffe0ff */
[----:B----4-:R-:W-:-:S04]  /*21b0*/  IMAD.WIDE.U32 R26, R227, R22, R12 ;  /* 0x00000016e31a7225 */ /* 0x010fc800078e000c */
[----:B------:R-:W-:Y:S02]  /*21c0*/  IMAD R8, R23, R227, RZ ;  /* 0x000000e317087224 */ /* 0x000fe400078e02ff */
[----:B------:R-:W-:Y:S02]  /*21d0*/  IMAD R9, R130, R15, R9 ;  /* 0x0000000f82097224 */ /* 0x000fe400078e0209 */
[----:B------:R-:W-:Y:S01]  /*21e0*/  IMAD.WIDE.U32 R28, R69, R130, R28 ;  /* 0x00000082451c7225 */ /* 0x000fe200078e001c */
[----:B------:R-:W-:-:S03]  /*21f0*/  IADD3 R27, PT, PT, R27, R8, RZ ;  /* 0x000000081b1b7210 */ /* 0x000fc60007ffe0ff */
[----:B------:R-:W-:Y:S02]  /*2200*/  IMAD.IADD R29, R29, 0x1, R9 ;  /* 0x000000011d1d7824 */ /* 0x000fe400078e0209 */
[----:B-----5:R-:W-:Y:S02]  /*2210*/  IMAD R9, R133, R69, RZ ;  /* 0x0000004585097224 */ /* 0x020fe400078e02ff */
[----:B------:R-:W-:-:S04]  /*2220*/  IMAD.WIDE.U32 R26, R69, R132, R26 ;  /* 0x00000084451a7225 */ /* 0x000fc800078e001a */
[----:B------:R-:W-:Y:S02]  /*2230*/  IMAD R8, R132, R15, R9 ;  /* 0x0000000f84087224 */ /* 0x000fe400078e0209 */
[-C--:B------:R-:W-:Y:S02]  /*2240*/  IMAD R21, R21, R3.reuse, RZ ;  /* 0x0000000315157224 */ /* 0x080fe400078e02ff */
[----:B------:R-:W-:Y:S01]  /*2250*/  IMAD R9, R25, R3, RZ ;  /* 0x0000000319097224 */ /* 0x000fe200078e02ff */
[----:B------:R-:W-:Y:S01]  /*2260*/  IADD3 R27, PT, PT, R27, R8, RZ ;  /* 0x000000081b1b7210 */ /* 0x000fe20007ffe0ff */
[-C--:B------:R-:W-:Y:S02]  /*2270*/  IMAD R22, R20, R0.reuse, R21 ;  /* 0x0000000014167224 */ /* 0x080fe400078e0215 */
[----:B------:R-:W-:Y:S02]  /*2280*/  IMAD R0, R24, R0, R9 ;  /* 0x0000000018007224 */ /* 0x000fe400078e0209 */
[----:B------:R-:W-:Y:S01]  /*2290*/  IMAD.WIDE.U32 R24, R3, R24, R26 ;  /* 0x0000001803187225 */ /* 0x000fe200078e001a */
[----:B------:R-:W-:-:S03]  /*22a0*/  SHF.R.S32.HI R9, RZ, 0x1f, R72 ;  /* 0x0000001fff097819 */ /* 0x000fc60000011448 */
[----:B------:R-:W-:Y:S01]  /*22b0*/  IMAD.WIDE.U32 R20, R3, R20, R28 ;  /* 0x0000001403147225 */ /* 0x000fe200078e001c */
[----:B------:R-:W-:Y:S02]  /*22c0*/  LOP3.LUT R3, R61, 0x3, RZ, 0xc0, !PT ;  /* 0x000000033d037812 */ /* 0x000fe400078ec0ff */
[----:B------:R-:W-:Y:S01]  /*22d0*/  IADD3 R15, P0, PT, -R72, R128, RZ ;  /* 0x00000080480f7210 */ /* 0x000fe20007f1e1ff */
[----:B------:R-:W-:Y:S02]  /*22e0*/  IMAD.IADD R25, R25, 0x1, R0 ;  /* 0x0000000119197824 */ /* 0x000fe400078e0200 */
[----:B------:R-:W-:Y:S02]  /*22f0*/  IMAD R0, R128, R11, RZ ;  /* 0x0000000b80007224 */ /* 0x000fe400078e02ff */
[----:B------:R-:W-:Y:S01]  /*2300*/  IMAD.IADD R23, R21, 0x1, R22 ;  /* 0x0000000115177824 */ /* 0x000fe200078e0216 */
[----:B------:R-:W-:Y:S01]  /*2310*/  IADD3.X R9, PT, PT, RZ, ~R9, RZ, P0, !PT ;  /* 0x80000009ff097210 */ /* 0x000fe200007fe4ff */
[----:B------:R-:W-:-:S02]  /*2320*/  IMAD R21, R2, R11, RZ ;  /* 0x0000000b02157224 */ /* 0x000fc400078e02ff */
[----:B------:R-:W-:Y:S01]  /*2330*/  IMAD R2, R3, 0x8, R0 ;  /* 0x0000000803027824 */ /* 0x000fe200078e0200 */
[----:B------:R-:W-:Y:S01]  /*2340*/  IADD3 R0, PT, PT, R75, R0, RZ ;  /* 0x000000004b007210 */ /* 0x000fe20007ffe0ff */
[----:B------:R-:W-:Y:S01]  /*2350*/  IMAD.MOV.U32 R22, RZ, RZ, R20 ;  /* 0x000000ffff167224 */ /* 0x000fe200078e0014 */
[----:B------:R-:W-:Y:S01]  /*2360*/  SHF.R.S32.HI R3, RZ, 0x1f, R21 ;  /* 0x0000001fff037819 */ /* 0x000fe20000011415 */
[----:B------:R-:W-:Y:S01]  /*2370*/  IMAD R89, R9, R130, RZ ;  /* 0x0000008209597224 */ /* 0x000fe200078e02ff */
[----:B------:R-:W-:Y:S01]  /*2380*/  IADD3 R92, P0, PT, R21, R2, RZ ;  /* 0x00000002155c7210 */ /* 0x000fe20007f1e0ff */
[----:B------:R-:W-:Y:S01]  /*2390*/  IMAD R9, R9, R132, RZ ;  /* 0x0000008409097224 */ /* 0x000fe200078e02ff */
        /* <DEDUP_REMOVED lines=38> */
.L_x_3749:
[----:B------:R-:W-:Y:S01]  /*2600*/  ISETP.NE.AND P0, PT, R120, RZ, PT ;  /* 0x000000ff7800720c */ /* 0x000fe20003f05270 */
[----:B------:R-:W-:Y:S01]  /*2610*/  VIADD R105, R105, 0x100 ;  /* 0x0000010069697836 */ /* 0x000fe20000000000 */
[----:B------:R-:W-:Y:S01]  /*2620*/  ISETP.GE.AND P3, PT, R12, R225, PT ;  /* 0x000000e10c00720c */ /* 0x000fe20003f66270 */
[----:B------:R-:W-:Y:S01]  /*2630*/  VIADD R106, R106, 0x100 ;  /* 0x000001006a6a7836 */ /* 0x000fe20000000000 */
[----:B------:R-:W-:Y:S01]  /*2640*/  UMOV UR6, URZ ;  /* 0x000000ff00067c82 */ /* 0x000fe20008000000 */
[----:B------:R-:W-:Y:S01]  /*2650*/  BSSY.RECONVERGENT B1, `(.L_x_3711) ;  /* 0x0000591000017945 */ /* 0x000fe20003800200 */
[CC--:B------:R-:W-:Y:S01]  /*2660*/  ISETP.GE.OR P0, PT, R128.reuse, R105.reuse, P0 ;  /* 0x000000698000720c */ /* 0x0c0fe20000706670 */
[----:B------:R-:W-:Y:S01]  /*2670*/  IMAD.MOV.U32 R122, RZ, RZ, R104 ;  /* 0x000000ffff7a7224 */ /* 0x000fe200078e0068 */
[-C--:B------:R-:W-:Y:S01]  /*2680*/  ISETP.GE.OR P4, PT, R115, R105.reuse, P3 ;  /* 0x000000697300720c */ /* 0x080fe20001f86670 */
[----:B------:R-:W-:Y:S01]  /*2690*/  VIADD R103, R103, 0xffffffff ;  /* 0xffffffff67677836 */ /* 0x000fe20000000000 */
[-C--:B------:R-:W-:Y:S01]  /*26a0*/  ISETP.LT.OR P1, PT, R128, R106.reuse, P0 ;  /* 0x0000006a8000720c */ /* 0x080fe20000721670 */
[----:B------:R-:W-:Y:S01]  /*26b0*/  VIADD R104, R104, 0xffffff00 ;  /* 0xffffff0068687836 */ /* 0x000fe20000000000 */
[-C--:B------:R-:W-:Y:S02]  /*26c0*/  ISETP.LT.OR P4, PT, R115, R106.reuse, P4 ;  /* 0x0000006a7300720c */ /* 0x080fe40002781670 */
[CC--:B------:R-:W-:Y:S02]  /*26d0*/  ISETP.GE.OR P0, PT, R119.reuse, R105.reuse, P3 ;  /* 0x000000697700720c */ /* 0x0c0fe40001f06670 */
[----:B------:R-:W-:Y:S02]  /*26e0*/  P2R R2, PR, RZ, 0x2 ;  /* 0x00000002ff027803 */ /* 0x000fe40000000000 */
[----:B------:R-:W-:Y:S02]  /*26f0*/  ISETP.LT.OR P2, PT, R119, R106, P0 ;  /* 0x0000006a7700720c */ /* 0x000fe40000741670 */
[----:B------:R-:W-:Y:S02]  /*2700*/  IADD3 R28, P0, PT, R88, R78, RZ ;  /* 0x0000004e581c7210 */ /* 0x000fe40007f1e0ff */
[----:B------:R-:W-:Y:S01]  /*2710*/  P2R R0, PR, RZ, 0x4 ;  /* 0x00000004ff007803 */ /* 0x000fe20000000000 */
[----:B----4-:R-:W2:Y:S01]  /*2720*/  @!P1 LD.E.128 R20, desc[UR4][R88.64] ;  /* 0x0000000458149980 */ /* 0x010ea2000c101d00 */
[----:B------:R-:W-:Y:S01]  /*2730*/  P2R R120, PR, RZ, 0x8 ;  /* 0x00000008ff787803 */ /* 0x000fe20000000000 */
[--C-:B------:R-:W-:Y:S01]  /*2740*/  IMAD.X R29, R89, 0x1, R76.reuse, P0 ;  /* 0x00000001591d7824 */ /* 0x100fe200000e064c */
[CC--:B------:R-:W-:Y:S04]  /*2750*/  ISETP.GE.OR P0, PT, R118.reuse, R105.reuse, P3 ;  /* 0x000000697600720c */ /* 0x0c0fe80001f06670 */
        /* <DEDUP_REMOVED lines=23> */
[CC--:B------:R-:W-:Y:S02]  /*28d0*/  ISETP.GE.OR P2, PT, R116.reuse, R105.reuse, P3 ;  /* 0x000000697400720c */ /* 0x0c0fe40001f46670 */
[C---:B------:R-:W-:Y:S01]  /*28e0*/  ISETP.GE.OR P3, PT, R113.reuse, R105, P3 ;  /* 0x000000697100720c */ /* 0x040fe20001f66670 */
        /* <DEDUP_REMOVED lines=100> */
.L_x_3712:
        /* <DEDUP_REMOVED lines=74> */
.L_x_3716:
[----:B------:R-:W-:Y:S05]  /*33d0*/  BSYNC.RECONVERGENT B0 ;  /* 0x0000000000007941 */ /* 0x000fea0003800200 */
.L_x_3715:
        /* <DEDUP_REMOVED lines=55> */
.L_x_3718:
[----:B------:R-:W-:Y:S05]  /*3750*/  BSYNC.RECONVERGENT B0 ;  /* 0x0000000000007941 */ /* 0x000fea0003800200 */
.L_x_3717:
        /* <DEDUP_REMOVED lines=57> */
.L_x_3720:
[----:B------:R-:W-:Y:S05]  /*3af0*/  BSYNC.RECONVERGENT B0 ;  /* 0x0000000000007941 */ /* 0x000fea0003800200 */
.L_x_3719:
[-C--:B------:R-:W-:Y:S01]  /*3b00*/  ISETP.LT.OR P1, PT, R117, R106.reuse, P6 ;  /* 0x0000006a7500720c */ /* 0x080fe20003721670 */
        /* <DEDUP_REMOVED lines=64> */
.L_x_3722:
[----:B------:R-:W-:Y:S05]  /*3f10*/  BSYNC.RECONVERGENT B0 ;  /* 0x0000000000007941 */ /* 0x000fea0003800200 */
.L_x_3721:
        /* <DEDUP_REMOVED lines=58> */
.L_x_3724:
[----:B------:R-:W-:Y:S05]  /*42c0*/  BSYNC.RECONVERGENT B0 ;  /* 0x0000000000007941 */ /* 0x000fea0003800200 */
.L_x_3723:
        /* <DEDUP_REMOVED lines=57> */
.L_x_3726:
[----:B------:R-:W-:Y:S05]  /*4660*/  BSYNC.RECONVERGENT B0 ;  /* 0x0000000000007941 */ /* 0x000fea0003800200 */
.L_x_3725:
        /* <DEDUP_REMOVED lines=59> */
.L_x_3728:
[----:B------:R-:W-:Y:S05]  /*4a20*/  BSYNC.RECONVERGENT B0 ;  /* 0x0000000000007941 */ /* 0x000fea0003800200 */
.L_x_3727:
        /* <DEDUP_REMOVED lines=59> */
.L_x_3730:
[----:B------:R-:W-:Y:S05]  /*4de0*/  BSYNC.RECONVERGENT B0 ;  /* 0x0000000000007941 */ /* 0x000fea0003800200 */
.L_x_3729:
[----:B------:R-:W5:Y:S02]  /*4df0*/  LD.E R3, desc[UR4][R148.64+0xd0] ;  /* 0x0000d00494037980 */ /* 0x000f64000c101900 */
[----:B-----5:R-:W-:Y:S05]  /*4e00*/  IMAD.U32 R3, R3, -0x80, RZ ;  /* 0xffffff8003037824 */ /* 0x020fea00078e00ff */
[C---:B------:R-:W-:Y:S02]  /*4e10*/  LEA R14, P1, R3.reuse, R14, 0x1 ;  /* 0x0000000e030e7211 */ /* 0x040fe400078208ff */
[C---:B------:R-:W-:Y:S02]  /*4e20*/  LEA R50, P0, R3.reuse, R50, 0x1 ;  /* 0x0000003203327211 */ /* 0x040fe400078008ff */
[C---:B------:R-:W-:Y:S02]  /*4e30*/  LEA.HI.X.SX32 R15, R3.reuse, R15, 0x1, P1 ;  /* 0x0000000f030f7211 */ /* 0x040fe400008f0eff */
[----:B------:R-:W-:Y:S01]  /*4e40*/  LEA.HI.X.SX32 R51, R3, R51, 0x1, P0 ;  /* 0x0000003303337211 */ /* 0x000fe200000f0eff */
[----:B------:R-:W-:Y:S05]  /*4e50*/  BRA `(.L_x_3713) ;  /* 0x0000003000407947 */ /* 0x000fea0003800000 */
.L_x_3714:
        /* <DEDUP_REMOVED lines=99> */
.L_x_3732:
[----:B------:R-:W-:Y:S05]  /*5490*/  BSYNC.RECONVERGENT B0 ;  /* 0x0000000000007941 */ /* 0x000fea0003800200 */
.L_x_3731:
        /* <DEDUP_REMOVED lines=69> */
[--C-:B------:R-:W-:Y:S02]  /*58f0*/  @!P0 HADD2.F32 R40, -RZ, R56.reuse.H0_H0 ;  /* 0x20000038ff288230 */ /* 0x100fe40000004100 */
        /* <DEDUP_REMOVED lines=26> */
.L_x_3734:
[----:B------:R-:W-:Y:S05]  /*5aa0*/  BSYNC.RECONVERGENT B0 ;  /* 0x0000000000007941 */ /* 0x000fea0003800200 */
.L_x_3733:
        /* <DEDUP_REMOVED lines=17> */
[----:B------:R-:W-:Y:S02]  /*5bc0*/  @!P0 SHF.L.U32 R57, R137, 0x1, RZ ;  /* 0x0000000189398819 */ /* 0x000fe400000006ff */
[----:B------:R-:W-:Y:S02]  /*5bd0*/  @!P0 IADD3.X R142, PT, PT, R101, R142, RZ, P2, !PT ;  /* 0x0000008e658e8210 */ /* 0x000fe400017fe4ff */
[----:B------:R-:W-:Y:S02]  /*5be0*/  @!P0 IADD3 R138, P2, PT, R57, R90, RZ ;  /* 0x0000005a398a8210 */ /* 0x000fe40007f5e0ff */
[----:B------:R-:W-:Y:S04]  /*5bf0*/  @!P0 SHF.L.U64.HI R142, R137, 0x1, R142 ;  /* 0x00000001898e8819 */ /* 0x000fe8000001028e */
        /* <DEDUP_REMOVED lines=78> */
.L_x_3736:
[----:B------:R-:W-:Y:S05]  /*60e0*/  BSYNC.RECONVERGENT B0 ;  /* 0x0000000000007941 */ /* 0x000fea0003800200 */
.L_x_3735:
        /* <DEDUP_REMOVED lines=93> */
.L_x_3738:
[----:B------:R-:W-:Y:S05]  /*66c0*/  BSYNC.RECONVERGENT B0 ;  /* 0x0000000000007941 */ /* 0x000fea0003800200 */
.L_x_3737:
        /* <DEDUP_REMOVED lines=18> */
[----:B------:R-:W-:Y:S01]  /*67f0*/  @!P0 IADD3.X R39, PT, PT, R56, R93, RZ, P2, !PT ;  /* 0x0000005d38278210 */ /* 0x000fe200017fe4ff */
[----:B------:R-:W-:Y:S01]  /*6800*/  IMAD R56, R213, 0xc0, RZ ;  /* 0x000000c0d5387824 */ /* 0x000fe200078e02ff */
        /* <DEDUP_REMOVED lines=74> */
.L_x_3740:
[----:B------:R-:W-:Y:S05]  /*6cb0*/  BSYNC.RECONVERGENT B0 ;  /* 0x0000000000007941 */ /* 0x000fea0003800200 */
.L_x_3739:
        /* <DEDUP_REMOVED lines=99> */
.L_x_3742:
[----:B------:R-:W-:Y:S05]  /*72f0*/  BSYNC.RECONVERGENT B0 ;  /* 0x0000000000007941 */ /* 0x000fea0003800200 */
.L_x_3741:
        /* <DEDUP_REMOVED lines=95> */
.L_x_3744:
[----:B------:R-:W-:Y:S05]  /*78f0*/  BSYNC.RECONVERGENT B0 ;  /* 0x0000000000007941 */ /* 0x000fea0003800200 */
.L_x_3743:
        /* <DEDUP_REMOVED lines=66> */
[----:B------:R-:W-:Y:S02]  /*7d20*/  @!P0 HADD2.F32 R40, -RZ, R42.H0_H0 ;  /* 0x2000002aff288230 */ /* 0x000fe40000004100 */
[----:B------:R-:W-:Y:S01]  /*7d30*/  @!P2 FADD.FTZ R23, -R23, -RZ ;  /* 0x800000ff1717a221 */ /* 0x000fe20000010100 */
[----:B------:R-:W-:Y:S01]  /*7d40*/  @!P2 FADD.FTZ R18, -R18, -RZ ;  /* 0x800000ff1212a221 */ /* 0x000fe20000010100 */
[----:B------:R-:W-:Y:S01]  /*7d50*/  @!P0 MOV R44, R54 ;  /* 0x00000036002c8202 */ /* 0x000fe20000000f00 */
[----:B------:R-:W-:Y:S02]  /*7d60*/  @!P0 HADD2.F32 R36, -RZ, R52.H0_H0 ;  /* 0x20000034ff248230 */ /* 0x000fe40000004100 */
        /* <DEDUP_REMOVED lines=24> */
.L_x_3746:
[----:B------:R-:W-:Y:S05]  /*7ef0*/  BSYNC.RECONVERGENT B0 ;  /* 0x0000000000007941 */ /* 0x000fea0003800200 */
.L_x_3745:
[----:B------:R-:W5:Y:S02]  /*7f00*/  LD.E R3, desc[UR4][R148.64+0xd0] ;  /* 0x0000d00494037980 */ /* 0x000f64000c101900 */
[----:B-----5:R-:W-:Y:S05]  /*7f10*/  IMAD.U32 R3, R3, -0x80, RZ ;  /* 0xffffff8003037824 */ /* 0x020fea00078e00ff */
[C---:B------:R-:W-:Y:S02]  /*7f20*/  LEA R92, P1, R3.reuse, R92, 0x1 ;  /* 0x0000005c035c7211 */ /* 0x040fe400078208ff */
[C---:B------:R-:W-:Y:S02]  /*7f30*/  LEA R90, P0, R3.reuse, R90, 0x1 ;  /* 0x0000005a035a7211 */ /* 0x040fe400078008ff */
[C---:B------:R-:W-:Y:S02]  /*7f40*/  LEA.HI.X.SX32 R93, R3.reuse, R93, 0x1, P1 ;  /* 0x0000005d035d7211 */ /* 0x040fe400008f0eff */
[----:B------:R-:W-:Y:S09]  /*7f50*/  LEA.HI.X.SX32 R91, R3, R91, 0x1, P0 ;  /* 0x0000005b035b7211 */ /* 0x000ff200000f0eff */
.L_x_3713:
[----:B------:R-:W-:Y:S05]  /*7f60*/  BSYNC.RECONVERGENT B1 ;  /* 0x0000000000017941 */ /* 0x000fea0003800200 */
.L_x_3711:
        /* <DEDUP_REMOVED lines=101> */
.L_x_3748:
[----:B------:R-:W-:Y:S05]  /*85c0*/  BSYNC.RECONVERGENT B0 ;  /* 0x0000000000007941 */ /* 0x000fea0003800200 */
.L_x_3747:
[----:B------:R-:W-:Y:S11]  /*85d0*/  ISETP.GT.AND P0, PT, R103, R68, PT ;  /* 0x000000446700720c */ /* 0x000ff60003f04270 */
[----:B------:R-:W-:Y:S02]  /*85e0*/  @!UPT UIADD3 URZ, UPT, UPT, URZ, URZ, URZ ;  /* 0x000000fffffff290 */ /* 0x000fe4000fffe0ff */
[----:B------:R-:W-:Y:S05]  /*85f0*/  @P0 BRA `(.L_x_3749) ;  /* 0xffffffa000000947 */ /* 0x000fea000383ffff */
.L_x_3710:
        /* <DEDUP_REMOVED lines=17> */
.L_x_3754:
[----:B------:R2:W-:Y:S02]  /*8710*/  STS.128 [R62], RZ ;  /* 0x000000ff3e007388 */ /* 0x0005e40000000c00 */
.L_x_3753:
[----:B------:R-:W-:Y:S05]  /*8720*/  BSYNC.RECONVERGENT B0 ;  /* 0x0000000000007941 */ /* 0x000fea0003800200 */
.L_x_3752:
        /* <DEDUP_REMOVED lines=13> */
.L_x_3751:
        /* <DEDUP_REMOVED lines=79> */
.L_x_3761:
[----:B------:R-:W-:Y:S05]  /*8cf0*/  BSYNC.RECONVERGENT B0 ;  /* 0x0000000000007941 */ /* 0x000fea0003800200 */
.L_x_3760:
[----:B-----5:R3:W-:Y:S01]  /*8d00*/  STS.128 [R62], R8 ;  /* 0x000000083e007388 */ /* 0x0207e20000000c00 */
[----:B------:R-:W-:Y:S05]  /*8d10*/  BRA `(.L_x_3758) ;  /* 0x0000000000047947 */ /* 0x000fea0003800000 */
.L_x_3759:
[----:B------:R2:W-:Y:S02]  /*8d20*/  STS.128 [R62], RZ ;  /* 0x000000ff3e007388 */ /* 0x0005e40000000c00 */
.L_x_3758:
[----:B------:R-:W-:Y:S05]  /*8d30*/  BSYNC.RECONVERGENT B1 ;  /* 0x0000000000017941 */ /* 0x000fea0003800200 */
.L_x_3757:
        /* <DEDUP_REMOVED lines=52> */
.L_x_3763:
[----:B------:R-:W-:Y:S05]  /*9080*/  BSYNC.RECONVERGENT B0 ;  /* 0x0000000000007941 */ /* 0x000fea0003800200 */
.L_x_3762:
[----:B-----5:R3:W-:Y:S01]  /*9090*/  STS.128 [R62+0x800], R8 ;  /* 0x000800083e007388 */ /* 0x0207e20000000c00 */
[----:B------:R-:W-:Y:S05]  /*90a0*/  BRA `(.L_x_3755) ;  /* 0x0000000800e07947 */ /* 0x000fea0003800000 */
.L_x_3756:
        /* <DEDUP_REMOVED lines=91> */
.L_x_3768:
[----:B------:R-:W-:Y:S05]  /*9660*/  BSYNC.RECONVERGENT B0 ;  /* 0x0000000000007941 */ /* 0x000fea0003800200 */
.L_x_3767:
[----:B-----5:R3:W-:Y:S01]  /*9670*/  STS.128 [R62], R20 ;  /* 0x000000143e007388 */ /* 0x0207e20000000c00 */
[----:B------:R-:W-:Y:S05]  /*9680*/  BRA `(.L_x_3765) ;  /* 0x0000000000047947 */ /* 0x000fea0003800000 */
.L_x_3766:
[----:B------:R2:W-:Y:S02]  /*9690*/  STS.128 [R62], RZ ;  /* 0x000000ff3e007388 */ /* 0x0005e40000000c00 */
.L_x_3765:
[----:B------:R-:W-:Y:S05]  /*96a0*/  BSYNC.RECONVERGENT B1 ;  /* 0x0000000000017941 */ /* 0x000fea0003800200 */
.L_x_3764:
        /* <DEDUP_REMOVED lines=86> */
.L_x_3770:
[----:B------:R-:W-:Y:S05]  /*9c10*/  BSYNC.RECONVERGENT B0 ;  /* 0x0000000000007941 */ /* 0x000fea0003800200 */
.L_x_3769:
[----:B-----5:R4:W-:Y:S02]  /*9c20*/  STS.128 [R62+0x800], R20 ;  /* 0x000800143e007388 */ /* 0x0209e40000000c00 */
.L_x_3755:
[----:B------:R-:W-:Y:S05]  /*9c30*/  BSYNC.RECONVERGENT B2 ;  /* 0x0000000000027941 */ /* 0x000fea0003800200 */
.L_x_3750:
[----:B------:R-:W-:Y:S01]  /*9c40*/  IADD3 R69, PT, PT, -R69, R58, RZ ;  /* 0x0000003a45457210 */ /* 0x000fe20007ffe1ff */
[----:B------:R-:W-:Y:S03]  /*9c50*/  BSSY.RECONVERGENT B0, `(.L_x_3771) ;  /* 0x000000c000007945 */ /* 0x000fe60003800200 */
[----:B------:R-:W-:-:S13]  /*9c60*/  ISETP.GE.AND P2, PT, R128, R69, PT ;  /* 0x000000458000720c */ /* 0x000fda0003f46270 */
        /* <DEDUP_REMOVED lines=9> */
.L_x_3773:
[----:B------:R1:W-:Y:S02]  /*9d00*/  STS.128 [R62+0x1000], RZ ;  /* 0x001000ff3e007388 */ /* 0x0003e40000000c00 */
.L_x_3772:
[----:B------:R-:W-:Y:S05]  /*9d10*/  BSYNC.RECONVERGENT B0 ;  /* 0x0000000000007941 */ /* 0x000fea0003800200 */
.L_x_3771:
        /* <DEDUP_REMOVED lines=12> */
.L_x_3776:
[----:B------:R2:W-:Y:S02]  /*9de0*/  STS.128 [R62+0x1800], RZ ;  /* 0x001800ff3e007388 */ /* 0x0005e40000000c00 */
.L_x_3775:
[----:B------:R-:W-:Y:S05]  /*9df0*/  BSYNC.RECONVERGENT B0 ;  /* 0x0000000000007941 */ /* 0x000fea0003800200 */
.L_x_3774:
        /* <DEDUP_REMOVED lines=13> */
.L_x_3779:
[----:B------:R3:W-:Y:S02]  /*9ed0*/  STS.128 [R62+0x2000], RZ ;  /* 0x002000ff3e007388 */ /* 0x0007e40000000c00 */
.L_x_3778:
[----:B------:R-:W-:Y:S05]  /*9ee0*/  BSYNC.RECONVERGENT B0 ;  /* 0x0000000000007941 */ /* 0x000fea0003800200 */
.L_x_3777:
        /* <DEDUP_REMOVED lines=13> */
.L_x_3782:
[----:B------:R1:W-:Y:S02]  /*9fc0*/  STS.128 [R62+0x2800], RZ ;  /* 0x002800ff3e007388 */ /* 0x0003e40000000c00 */
.L_x_3781:
[----:B------:R-:W-:Y:S05]  /*9fd0*/  BSYNC.RECONVERGENT B0 ;  /* 0x0000000000007941 */ /* 0x000fea0003800200 */
.L_x_3780:
        /* <DEDUP_REMOVED lines=16> */
.L_x_3785:
[----:B------:R1:W-:Y:S02]  /*a0e0*/  STS.128 [R62+0x3000], RZ ;  /* 0x003000ff3e007388 */ /* 0x0003e40000000c00 */
.L_x_3784:
[----:B------:R-:W-:Y:S05]  /*a0f0*/  BSYNC.RECONVERGENT B0 ;  /* 0x0000000000007941 */ /* 0x000fea0003800200 */
.L_x_3783:
        /* <DEDUP_REMOVED lines=13> */
.L_x_3788:
[----:B------:R1:W-:Y:S02]  /*a1d0*/  STS.128 [R62+0x3800], RZ ;  /* 0x003800ff3e007388 */ /* 0x0003e40000000c00 */
.L_x_3787:
[----:B------:R-:W-:Y:S05]  /*a1e0*/  BSYNC.RECONVERGENT B0 ;  /* 0x0000000000007941 */ /* 0x000fea0003800200 */
.L_x_3786:
        /* <DEDUP_REMOVED lines=16> */
.L_x_3791:
[----:B------:R1:W-:Y:S02]  /*a2f0*/  STS.128 [R62+0x4000], RZ ;  /* 0x004000ff3e007388 */ /* 0x0003e40000000c00 */
.L_x_3790:
[----:B------:R-:W-:Y:S05]  /*a300*/  BSYNC.RECONVERGENT B0 ;  /* 0x0000000000007941 */ /* 0x000fea0003800200 */
.L_x_3789:
        /* <DEDUP_REMOVED lines=14> */
.L_x_3794:
[----:B------:R1:W-:Y:S02]  /*a3f0*/  STS.128 [R62+0x4800], RZ ;  /* 0x004800ff3e007388 */ /* 0x0003e40000000c00 */
.L_x_3793:
[----:B------:R-:W-:Y:S05]  /*a400*/  BSYNC.RECONVERGENT B0 ;  /* 0x0000000000007941 */ /* 0x000fea0003800200 */
.L_x_3792:
[----:B----4-:R-:W3:Y:S04]  /*a410*/  LD.E.64 R20, desc[UR4][R148.64+0x1c0] ;  /* 0x0001c00494147980 */ /* 0x010ee8000c101b00 */
[----:B--2---:R-:W2:Y:S01]  /*a420*/  LD.E.64 R16, desc[UR4][R148.64+0x1b8] ;  /* 0x0001b80494107980 */ /* 0x004ea2000c101b00 */
[----:B------:R-:W-:-:S03]  /*a430*/  MOV R124, R226 ;  /* 0x000000e2007c7202 */ /* 0x000fc60000000f00 */
[----:B------:R-:W4:Y:S04]  /*a440*/  LD.E R3, desc[UR4][R148.64+0xd8] ;  /* 0x0000d80494037980 */ /* 0x000f28000c101900 */
[----:B------:R-:W0:Y:S01]  /*a450*/  LDGDEPBAR ;  /* 0x00000000000079af */ /* 0x000e220000000000 */
[----:B---3--:R-:W-:-:S04]  /*a460*/  IMAD.WIDE.U32 R18, R227, R20, R124 ;  /* 0x00000014e3127225 */ /* 0x008fc800078e007c */
[----:B------:R-:W-:Y:S01]  /*a470*/  IMAD R0, R21, R227, RZ ;  /* 0x000000e315007224 */ /* 0x000fe200078e02ff */
[----:B--2---:R-:W-:-:S04]  /*a480*/  LEA R16, P0, R18, R16, 0x2 ;  /* 0x0000001012107211 */ /* 0x004fc800078010ff */
[----:B------:R-:W-:-:S04]  /*a490*/  IADD3 R0, PT, PT, R19, R0, RZ ;  /* 0x0000000013007210 */ /* 0x000fc80007ffe0ff */
[----:B------:R-:W-:-:S05]  /*a4a0*/  LEA.HI.X R17, R18, R17, R0, 0x2, P0 ;  /* 0x0000001112117211 */ /* 0x000fca00000f1400 */
[----:B------:R-:W2:Y:S01]  /*a4b0*/  LD.E R0, desc[UR4][R16.64] ;  /* 0x0000000410007980 */ /* 0x000ea2000c101900 */
[----:B----4-:R-:W2:Y:S01]  /*a4c0*/  MUFU.RCP R3, R3 ;  /* 0x0000000300037308 */ /* 0x010ea20000001000 */
[----:B------:R-:W-:-:S04]  /*a4d0*/  DEPBAR.LE SB0, 0x0 ;  /* 0x000080000000791a */ /* 0x000fc80000000000 */
[----:B------:R-:W-:Y:S01]  /*a4e0*/  BSSY.RECONVERGENT B0, `(.L_x_3795) ;  /* 0x000000e000007945 */ /* 0x000fe20003800200 */
[----:B------:R-:W-:Y:S01]  /*a4f0*/  BAR.SYNC.DEFER_BLOCKING 0x0 ;  /* 0x0000000000007b1d */ /* 0x000fe20000010000 */
[----:B--2---:R-:W-:-:S05]  /*a500*/  FMUL.FTZ R0, R0, R3 ;  /* 0x0000000300007220 */ /* 0x004fca0000410000 */
        /* <DEDUP_REMOVED lines=8> */
.L_x_3797:
[----:B------:R3:W-:Y:S01]  /*a590*/  STS.128 [R62+0x5000], RZ ;  /* 0x005000ff3e007388 */ /* 0x0007e20000000c00 */
[----:B------:R-:W-:Y:S05]  /*a5a0*/  BRA `(.L_x_3798) ;  /* 0x0000000000047947 */ /* 0x000fea0003800000 */
.L_x_3796:
[----:B------:R2:W-:Y:S02]  /*a5b0*/  STS.128 [R62+0x5000], RZ ;  /* 0x005000ff3e007388 */ /* 0x0005e40000000c00 */
.L_x_3798:
[----:B------:R-:W-:Y:S05]  /*a5c0*/  BSYNC.RECONVERGENT B0 ;  /* 0x0000000000007941 */ /* 0x000fea0003800200 */
.L_x_3795:
        /* <DEDUP_REMOVED lines=13> */
.L_x_3801:
[----:B------:R1:W-:Y:S02]  /*a6a0*/  STS.128 [R62+0x5800], RZ ;  /* 0x005800ff3e007388 */ /* 0x0003e40000000c00 */
.L_x_3800:
[----:B------:R-:W-:Y:S05]  /*a6b0*/  BSYNC.RECONVERGENT B0 ;  /* 0x0000000000007941 */ /* 0x000fea0003800200 */
.L_x_3799:
        /* <DEDUP_REMOVED lines=13> */
.L_x_3804:
[----:B------:R1:W-:Y:S02]  /*a790*/  STS.128 [R62+0x6000], RZ ;  /* 0x006000ff3e007388 */ /* 0x0003e40000000c00 */
.L_x_3803:
[----:B------:R-:W-:Y:S05]  /*a7a0*/  BSYNC.RECONVERGENT B0 ;  /* 0x0000000000007941 */ /* 0x000fea0003800200 */
.L_x_3802:
        /* <DEDUP_REMOVED lines=13> */
.L_x_3807:
[----:B------:R1:W-:Y:S02]  /*a880*/  STS.128 [R62+0x6800], RZ ;  /* 0x006800ff3e007388 */ /* 0x0003e40000000c00 */
.L_x_3806:
[----:B------:R-:W-:Y:S05]  /*a890*/  BSYNC.RECONVERGENT B0 ;  /* 0x0000000000007941 */ /* 0x000fea0003800200 */
.L_x_3805:
        /* <DEDUP_REMOVED lines=16> */
.L_x_3810:
[----:B------:R1:W-:Y:S02]  /*a9a0*/  STS.128 [R62+0x7000], RZ ;  /* 0x007000ff3e007388 */ /* 0x0003e40000000c00 */
.L_x_3809:
[----:B------:R-:W-:Y:S05]  /*a9b0*/  BSYNC.RECONVERGENT B0 ;  /* 0x0000000000007941 */ /* 0x000fea0003800200 */
.L_x_3808:
        /* <DEDUP_REMOVED lines=13> */
.L_x_3813:
[----:B------:R1:W-:Y:S02]  /*aa90*/  STS.128 [R62+0x7800], RZ ;  /* 0x007800ff3e007388 */ /* 0x0003e40000000c00 */
.L_x_3812:
[----:B------:R-:W-:Y:S05]  /*aaa0*/  BSYNC.RECONVERGENT B0 ;  /* 0x0000000000007941 */ /* 0x000fea0003800200 */
.L_x_3811:
        /* <DEDUP_REMOVED lines=16> */
.L_x_3816:
[----:B------:R1:W-:Y:S02]  /*abb0*/  STS.128 [R62+0x8000], RZ ;  /* 0x008000ff3e007388 */ /* 0x0003e40000000c00 */
.L_x_3815:
[----:B------:R-:W-:Y:S05]  /*abc0*/  BSYNC.RECONVERGENT B0 ;  /* 0x0000000000007941 */ /* 0x000fea0003800200 */
.L_x_3814:
        /* <DEDUP_REMOVED lines=14> */
.L_x_3819:
[----:B------:R1:W-:Y:S02]  /*acb0*/  STS.128 [R62+0x8800], RZ ;  /* 0x008800ff3e007388 */ /* 0x0003e40000000c00 */
.L_x_3818:
[----:B------:R-:W-:Y:S05]  /*acc0*/  BSYNC.RECONVERGENT B0 ;  /* 0x0000000000007941 */ /* 0x000fea0003800200 */
.L_x_3817:
[----:B------:R-:W-:Y:S01]  /*acd0*/  SHF.R.U32.HI R154, RZ, 0x1, R61 ;  /* 0x00000001ff9a7819 */ /* 0x000fe2000001163d */
[C---:B-1----:R-:W-:Y:S01]  /*ace0*/  IMAD.SHL.U32 R6, R61.reuse, 0x20, RZ ;  /* 0x000000203d067824 */ /* 0x042fe200078e00ff */
[C---:B------:R-:W-:Y:S01]  /*acf0*/  LOP3.LUT P0, RZ, R61.reuse, 0x4, RZ, 0xc0, !PT ;  /* 0x000000043dff7812 */ /* 0x040fe2000780c0ff */
[----:B------:R-:W-:Y:S01]  /*ad00*/  IMAD.SHL.U32 R209, R61, 0x10, RZ ;  /* 0x000000103dd17824 */ /* 0x000fe200078e00ff */
[----:B------:R-:W-:Y:S01]  /*ad10*/  LOP3.LUT R3, R154, 0x8, RZ, 0xc0, !PT ;  /* 0x000000089a037812 */ /* 0x000fe200078ec0ff */
[----:B------:R-:W0:Y:S01]  /*ad20*/  LDGDEPBAR ;  /* 0x00000000000079af */ /* 0x000e220000000000 */
[----:B------:R-:W-:Y:S01]  /*ad30*/  LOP3.LUT R4, R6, 0xc0, RZ, 0xc0, !PT ;  /* 0x000000c006047812 */ /* 0x000fe200078ec0ff */
[----:B------:R-:W-:Y:S01]  /*ad40*/  VIADD R233, R59, 0xffffffff ;  /* 0xffffffff3be97836 */ /* 0x000fe20000000000 */
[----:B------:R-:W-:Y:S01]  /*ad50*/  LOP3.LUT R5, R209, 0x3e00, RZ, 0xc0, !PT ;  /* 0x00003e00d1057812 */ /* 0x000fe200078ec0ff */
[----:B------:R-:W-:Y:S01]  /*ad60*/  BSSY.RECONVERGENT B1, `(.L_x_3820) ;  /* 0x00000fd000017945 */ /* 0x000fe20003800200 */
[----:B------:R-:W-:-:S02]  /*ad70*/  LOP3.LUT R2, R3, 0xc0, R6, 0xf8, !PT ;  /* 0x000000c003027812 */ /* 0x000fc400078ef806 */
[----:B------:R-:W-:Y:S02]  /*ad80*/  LOP3.LUT R4, R4, 0x8, R61, 0xf8, !PT ;  /* 0x0000000804047812 */ /* 0x000fe400078ef83d */
[----:B------:R-:W-:Y:S02]  /*ad90*/  LOP3.LUT R3, R209, 0x100, RZ, 0xc0, !PT ;  /* 0x00000100d1037812 */ /* 0x000fe400078ec0ff */
[--C-:B------:R-:W-:Y:S02]  /*ada0*/  LOP3.LUT R5, R5, 0x20, R6.reuse, 0xf8, !PT ;  /* 0x0000002005057812 */ /* 0x100fe400078ef806 */
[--C-:B------:R-:W-:Y:S02]  /*adb0*/  LOP3.LUT R2, R2, 0x18, R63.reuse, 0x78, !PT ;  /* 0x0000001802027812 */ /* 0x100fe400078e783f */
[----:B------:R-:W-:Y:S02]  /*adc0*/  LOP3.LUT R4, R4, 0x18, R63, 0x78, !PT ;  /* 0x0000001804047812 */ /* 0x000fe400078e783f */
[----:B------:R-:W-:-:S02]  /*add0*/  LOP3.LUT R3, R3, 0x20, R6, 0xf8, !PT ;  /* 0x0000002003037812 */ /* 0x000fc400078ef806 */
[----:B------:R-:W-:Y:S02]  /*ade0*/  LOP3.LUT R5, R5, 0x100, R6, 0xf8, !PT ;  /* 0x0000010005057812 */ /* 0x000fe400078ef806 */
[----:B------:R-:W-:Y:S01]  /*adf0*/  LOP3.LUT R4, R3, R4, RZ, 0xfc, !PT ;  /* 0x0000000403047212 */ /* 0x000fe200078efcff */
[----:B------:R-:W-:Y:S01]  /*ae00*/  IMAD.MOV.U32 R3, RZ, RZ, 0x20 ;  /* 0x00000020ff037424 */ /* 0x000fe200078e00ff */
[----:B------:R-:W-:-:S03]  /*ae10*/  LOP3.LUT R208, R5, R2, RZ, 0xfc, !PT ;  /* 0x0000000205d07212 */ /* 0x000fc600078efcff */
[--C-:B------:R-:W-:Y:S01]  /*ae20*/  IMAD R14, R4, 0x2, R49.reuse ;  /* 0x00000002040e7824 */ /* 0x100fe200078e0231 */
[----:B------:R-:W-:Y:S01]  /*ae30*/  SEL R3, R3, 0xffffffe0, !P0 ;  /* 0xffffffe003037807 */ /* 0x000fe20004000000 */
[----:B------:R-:W-:Y:S01]  /*ae40*/  IMAD R208, R208, 0x2, R49 ;  /* 0x00000002d0d07824 */ /* 0x000fe200078e0231 */
[----:B------:R-:W-:Y:S02]  /*ae50*/  ISETP.GT.AND P0, PT, R233, R216, PT ;  /* 0x000000d8e900720c */ /* 0x000fe40003f04270 */
[----:B-----5:R-:W-:Y:S01]  /*ae60*/  LDSM.16.M88.4 R24, [R14+0x1000] ;  /* 0x001000000e18783b */ /* 0x020fe20000000200 */
[--C-:B------:R-:W-:Y:S02]  /*ae70*/  IMAD.IADD R204, R208, 0x1, R3.reuse ;  /* 0x00000001d0cc7824 */ /* 0x100fe400078e0203 */
[----:B------:R-:W-:Y:S01]  /*ae80*/  IMAD.IADD R3, R14, 0x1, R3 ;  /* 0x000000010e037824 */ /* 0x000fe200078e0203 */
[----:B------:R-:W1:Y:S04]  /*ae90*/  LDSM.16.M88.4 R32, [R208] ;  /* 0x00000000d020783b */ /* 0x000e680000000200 */
[----:B------:R-:W2:Y:S04]  /*aea0*/  LDSM.16.M88.4 R16, [R14+0x1400] ;  /* 0x001400000e10783b */ /* 0x000ea80000000200 */
[----:B------:R-:W3:Y:S04]  /*aeb0*/  LDSM.16.M88.4 R4, [R14+0x1800] ;  /* 0x001800000e04783b */ /* 0x000ee80000000200 */
        /* <DEDUP_REMOVED lines=10> */
[----:B------:R-:W1:Y:S01]  /*af60*/  LDSM.16.M88.4 R64, [R14+0x4000] ;  /* 0x004000000e40783b */ /* 0x000e620000000200 */
[C---:B--2---:R-:W-:Y:S03]  /*af70*/  HMMA.16816.F32 R20, R32.reuse, R16, RZ ;  /* 0x000000102014723c */ /* 0x044fe600000018ff */
[----:B------:R-:W2:Y:S04]  /*af80*/  LDSM.16.M88.4 R48, [R14+0x4400] ;  /* 0x004400000e30783b */ /* 0x000ea80000000200 */
[----:B------:R-:W2:Y:S01]  /*af90*/  LDSM.16.M88.4 R40, [R14+0x4800] ;  /* 0x004800000e28783b */ /* 0x000ea20000000200 */
[C---:B---3--:R-:W-:Y:S03]  /*afa0*/  HMMA.16816.F32 R8, R32.reuse, R4, RZ ;  /* 0x000000042008723c */ /* 0x048fe600000018ff */
[----:B------:R-:W3:Y:S04]  /*afb0*/  LDSM.16.M88.4 R164, [R14+0x4c00] ;  /* 0x004c00000ea4783b */ /* 0x000ee80000000200 */
[----:B------:R-:W-:Y:S01]  /*afc0*/  LDSM.16.M88.4 R204, [R204] ;  /* 0x00000000cccc783b */ /* 0x000fe20000000200 */
[C---:B------:R-:W-:Y:S03]  /*afd0*/  HMMA.16816.F32 R24, R32.reuse, R26, RZ ;  /* 0x0000001a2018723c */ /* 0x040fe600000018ff */
[----:B------:R-:W3:Y:S04]  /*afe0*/  LDSM.16.M88.4 R160, [R3+0x1000] ;  /* 0x0010000003a0783b */ /* 0x000ee80000000200 */
[----:B------:R-:W3:Y:S01]  /*aff0*/  LDSM.16.M88.4 R156, [R3+0x1400] ;  /* 0x00140000039c783b */ /* 0x000ee20000000200 */
[C---:B------:R-:W-:Y:S03]  /*b000*/  HMMA.16816.F32 R16, R32.reuse, R18, RZ ;  /* 0x000000122010723c */ /* 0x040fe600000018ff */
[----:B------:R-:W3:Y:S04]  /*b010*/  LDSM.16.M88.4 R144, [R3+0x1800] ;  /* 0x001800000390783b */ /* 0x000ee80000000200 */
[----:B------:R-:W3:Y:S01]  /*b020*/  LDSM.16.M88.4 R200, [R3+0x1c00] ;  /* 0x001c000003c8783b */ /* 0x000ee20000000200 */
[C---:B------:R-:W-:Y:S03]  /*b030*/  HMMA.16816.F32 R4, R32.reuse, R6, RZ ;  /* 0x000000062004723c */ /* 0x040fe600000018ff */
        /* <DEDUP_REMOVED lines=42> */
[----:B------:R-:W-:Y:S01]  /*b2e0*/  HMMA.16816.F32 R4, R204, R146, R4 ;  /* 0x00000092cc04723c */ /* 0x000fe20000001804 */
[----:B------:R-:W3:Y:S01]  /*b2f0*/  LDSM.16.M88.4 R144, [R3+0x4c00] ;  /* 0x004c00000390783b */ /* 0x000ee20000000200 */
[----:B------:R-:W-:-:S06]  /*b300*/  DEPBAR.LE SB0, 0x0 ;  /* 0x000080000000791a */ /* 0x000fcc0000000000 */
        /* <DEDUP_REMOVED lines=22> */
[C---:B---3--:R-:W-:Y:S08]  /*b470*/  HMMA.16816.F32 R44, R204.reuse, R156, R44 ;  /* 0x0000009ccc2c723c */ /* 0x048ff0000000182c */
        /* <DEDUP_REMOVED lines=18> */
.L_x_3823:
[----:B------:R-:W2:Y:S01]  /*b5a0*/  LD.E R15, desc[UR4][R148.64+0x170] ;  /* 0x00017004940f7980 */ /* 0x000ea2000c101900 */
[----:B------:R-:W-:Y:S01]  /*b5b0*/  VIADD R144, R60, 0xfffffe00 ;  /* 0xfffffe003c907836 */ /* 0x000fe20000000000 */
[----:B------:R-:W-:-:S04]  /*b5c0*/  SHF.L.U32 R14, R233, 0x8, RZ ;  /* 0x00000008e90e7819 */ /* 0x000fc800000006ff */
        /* <DEDUP_REMOVED lines=58> */
.L_x_3824:
[----:B------:R-:W-:Y:S05]  /*b970*/  BSYNC.RECONVERGENT B0 ;  /* 0x0000000000007941 */ /* 0x000fea0003800200 */
.L_x_3822:
[----:B------:R-:W-:Y:S01]  /*b980*/  IMAD.SHL.U32 R3, R212, 0x40, RZ ;  /* 0x00000040d4037824 */ /* 0x000fe200078e00ff */
[----:B------:R-:W-:Y:S02]  /*b990*/  ISETP.GE.AND P0, PT, R12, R225, PT ;  /* 0x000000e10c00720c */ /* 0x000fe40003f06270 */
[----:B------:R-:W-:Y:S02]  /*b9a0*/  SHF.L.U64.HI R12, R212, 0x6, R213 ;  /* 0x00000006d40c7819 */ /* 0x000fe400000102d5 */
[----:B------:R-:W-:-:S04]  /*b9b0*/  IADD3 R152, P1, PT, R3, R218, RZ ;  /* 0x000000da03987210 */ /* 0x000fc80007f3e0ff */
[----:B------:R-:W-:Y:S01]  /*b9c0*/  IADD3 R150, P2, PT, R152, R3, RZ ;  /* 0x0000000398967210 */ /* 0x000fe20007f5e0ff */
[----:B------:R-:W-:-:S03]  /*b9d0*/  IMAD.X R153, R12, 0x1, R217, P1 ;  /* 0x000000010c997824 */ /* 0x000fc600008e06d9 */
[-C--:B------:R-:W-:Y:S01]  /*b9e0*/  IADD3 R146, P1, PT, R150, R3.reuse, RZ ;  /* 0x0000000396927210 */ /* 0x080fe20007f3e0ff */
[--C-:B------:R-:W-:Y:S02]  /*b9f0*/  IMAD.X R151, R153, 0x1, R12.reuse, P2 ;  /* 0x0000000199977824 */ /* 0x100fe400010e060c */
[----:B------:R-:W-:Y:S01]  /*ba00*/  @!P0 IMAD.MOV.U32 R219, RZ, RZ, R217 ;  /* 0x000000ffffdb8224 */ /* 0x000fe200078e00d9 */
        /* <DEDUP_REMOVED lines=50> */
.L_x_3821:
[----:B------:R-:W-:Y:S05]  /*bd30*/  BSYNC.RECONVERGENT B1 ;  /* 0x0000000000017941 */ /* 0x000fea0003800200 */
.L_x_3820:
[----:B------:R-:W-:Y:S01]  /*bd40*/  SHF.R.U32.HI R3, RZ, 0x2, R61 ;  /* 0x00000002ff037819 */ /* 0x000fe2000001163d */
[----:B------:R-:W-:-:S03]  /*bd50*/  IMAD.SHL.U32 R12, R61, 0x2, RZ ;  /* 0x000000023d0c7824 */ /* 0x000fc600078e00ff */
[----:B------:R-:W-:Y:S02]  /*bd60*/  LOP3.LUT R3, R3, 0x7, RZ, 0xc0, !PT ;  /* 0x0000000703037812 */ /* 0x000fe400078ec0ff */
[----:B------:R-:W-:Y:S02]  /*bd70*/  LOP3.LUT R12, R12, 0x6, RZ, 0xc0, !PT ;  /* 0x000000060c0c7812 */ /* 0x000fe400078ec0ff */
[----:B-1----:R-:W-:-:S03]  /*bd80*/  LOP3.LUT R14, R3, 0x1f0, R154, 0xf8, !PT ;  /* 0x000001f0030e7812 */ /* 0x002fc600078ef89a */
[----:B------:R-:W-:Y:S02]  /*bd90*/  IMAD R12, R233, 0x100, R12 ;  /* 0x00000100e90c7824 */ /* 0x000fe400078e020c */
[----:B------:R-:W-:Y:S02]  /*bda0*/  IMAD R3, R223, 0x40, R14 ;  /* 0x00000040df037824 */ /* 0x000fe400078e020e */
[C---:B------:R-:W-:Y:S02]  /*bdb0*/  VIADD R174, R12.reuse, 0x49 ;  /* 0x000000490cae7836 */ /* 0x040fe40000000000 */
[----:B------:R-:W-:Y:S01]  /*bdc0*/  VIADD R56, R12, 0xb1 ;  /* 0x000000b10c387836 */ /* 0x000fe20000000000 */
[----:B------:R-:W-:Y:S01]  /*bdd0*/  IADD3 R3, PT, PT, R58, R3, -R224 ;  /* 0x000000033a037210 */ /* 0x000fe20007ffe8e0 */
[----:B------:R-:W-:Y:S01]  /*bde0*/  VIADD R160, R12, 0x48 ;  /* 0x000000480ca07836 */ /* 0x000fe20000000000 */
[----:B------:R-:W-:Y:S01]  /*bdf0*/  ISETP.GE.AND P4, PT, R174, R58, PT ;  /* 0x0000003aae00720c */ /* 0x000fe20003f86270 */
[----:B------:R-:W-:Y:S01]  /*be00*/  VIADD R162, R12, 0x41 ;  /* 0x000000410ca27836 */ /* 0x000fe20000000000 */
[C---:B------:R-:W-:Y:S01]  /*be10*/  IADD3 R14, PT, PT, R3.reuse, -R56, RZ ;  /* 0x80000038030e7210 */ /* 0x040fe20007ffe0ff */
        /* <DEDUP_REMOVED lines=8> */
[C---:B------:R-:W-:Y:S01]  /*bea0*/  IMAD.IADD R252, R3.reuse, 0x1, -R162 ;  /* 0x0000000103fc7824 */ /* 0x040fe200078e0aa2 */
[----:B------:R-:W-:Y:S01]  /*beb0*/  I2FP.F32.S32 R145, R145 ;  /* 0x0000009100917245 */ /* 0x000fe20000201400 */
[C---:B------:R-:W-:Y:S01]  /*bec0*/  IMAD.IADD R60, R3.reuse, 0x1, -R170 ;  /* 0x00000001033c7824 */ /* 0x040fe200078e0aaa */
[----:B------:R-:W-:Y:S01]  /*bed0*/  IABS R13, R13 ;  /* 0x0000000d000d7213 */ /* 0x000fe20000000000 */
[C---:B------:R-:W-:Y:S01]  /*bee0*/  IMAD.IADD R15, R3.reuse, 0x1, -R176 ;  /* 0x00000001030f7824 */ /* 0x040fe200078e0ab0 */
[----:B------:R-:W-:Y:S01]  /*bef0*/  IABS R252, R252 ;  /* 0x000000fc00fc7213 */ /* 0x000fe20000000000 */
[C---:B------:R-:W-:Y:S01]  /*bf00*/  VIADD R168, R12.reuse, 0xb8 ;  /* 0x000000b80ca87836 */ /* 0x040fe20000000000 */
[----:B------:R-:W-:Y:S01]  /*bf10*/  IABS R60, R60 ;  /* 0x0000003c003c7213 */ /* 0x000fe20000000000 */
[----:B------:R-:W-:Y:S01]  /*bf20*/  VIADD R146, R12, 0xc1 ;  /* 0x000000c10c927836 */ /* 0x000fe20000000000 */
[----:B------:R-:W-:Y:S01]  /*bf30*/  IABS R15, R15 ;  /* 0x0000000f000f7213 */ /* 0x000fe20000000000 */
[----:B------:R-:W-:Y:S01]  /*bf40*/  FFMA.FTZ R145, -R0, R145, R129 ;  /* 0x0000009100917223 */ /* 0x000fe20000010181 */
[----:B------:R-:W-:Y:S01]  /*bf50*/  I2FP.F32.S32 R13, R13 ;  /* 0x0000000d000d7245 */ /* 0x000fe20000201400 */
[----:B------:R-:W-:Y:S01]  /*bf60*/  VIADD R172, R12, 0x50 ;  /* 0x000000500cac7836 */ /* 0x000fe20000000000 */
[----:B------:R-:W-:Y:S01]  /*bf70*/  I2FP.F32.S32 R252, R252 ;  /* 0x000000fc00fc7245 */ /* 0x000fe20000201400 */
[C---:B------:R-:W-:Y:S01]  /*bf80*/  FFMA.FTZ R63, -R0.reuse, R14, R77 ;  /* 0x0000000e003f7223 */ /* 0x040fe2000001014d */
[C---:B------:R-:W-:Y:S01]  /*bf90*/  IMAD.IADD R129, R3.reuse, 0x1, -R168 ;  /* 0x0000000103817824 */ /* 0x040fe200078e0aa8 */
[----:B------:R-:W-:Y:S01]  /*bfa0*/  I2FP.F32.S32 R60, R60 ;  /* 0x0000003c003c7245 */ /* 0x000fe20000201400 */
[----:B------:R-:W-:Y:S01]  /*bfb0*/  IMAD.IADD R14, R3, 0x1, -R146 ;  /* 0x00000001030e7824 */ /* 0x000fe200078e0a92 */
[----:B------:R-:W-:Y:S01]  /*bfc0*/  I2FP.F32.S32 R15, R15 ;  /* 0x0000000f000f7245 */ /* 0x000fe20000201400 */
[----:B------:R-:W-:Y:S01]  /*bfd0*/  FFMA.FTZ R242, -R0, R13, R128 ;  /* 0x0000000d00f27223 */ /* 0x000fe20000010180 */
[----:B------:R-:W-:-:S02]  /*bfe0*/  VIADD R166, R12, 0xb9 ;  /* 0x000000b90ca67836 */ /* 0x000fc40000000000 */
[----:B------:R-:W-:Y:S01]  /*bff0*/  FFMA.FTZ R252, -R0, R252, R133 ;  /* 0x000000fc00fc7223 */ /* 0x000fe20000010185 */
[C---:B------:R-:W-:Y:S01]  /*c000*/  IMAD.IADD R13, R3.reuse, 0x1, -R172 ;  /* 0x00000001030d7824 */ /* 0x040fe200078e0aac */
[----:B------:R-:W-:Y:S01]  /*c010*/  IABS R129, R129 ;  /* 0x0000008100817213 */ /* 0x000fe20000000000 */
[----:B------:R-:W-:Y:S02]  /*c020*/  VIADD R164, R12, 0xc0 ;  /* 0x000000c00ca47836 */ /* 0x000fe40000000000 */
[C---:B------:R-:W-:Y:S01]  /*c030*/  FFMA.FTZ R133, -R0.reuse, R60, R81 ;  /* 0x0000003c00857223 */ /* 0x040fe20000010151 */
[----:B------:R-:W-:Y:S01]  /*c040*/  IABS R14, R14 ;  /* 0x0000000e000e7213 */ /* 0x000fe20000000000 */
[----:B------:R-:W-:Y:S01]  /*c050*/  FFMA.FTZ R250, -R0, R15, R132 ;  /* 0x0000000f00fa7223 */ /* 0x000fe20000010184 */
[C---:B------:R-:W-:Y:S01]  /*c060*/  IMAD.IADD R60, R3.reuse, 0x1, -R166 ;  /* 0x00000001033c7824 */ /* 0x040fe200078e0aa6 */
[----:B------:R-:W-:Y:S01]  /*c070*/  IABS R13, R13 ;  /* 0x0000000d000d7213 */ /* 0x000fe20000000000 */
[C---:B------:R-:W-:Y:S01]  /*c080*/  IMAD.IADD R15, R3.reuse, 0x1, -R164 ;  /* 0x00000001030f7824 */ /* 0x040fe200078e0aa4 */
[----:B------:R-:W-:Y:S01]  /*c090*/  I2FP.F32.S32 R129, R129 ;  /* 0x0000008100817245 */ /* 0x000fe20000201400 */
[C---:B------:R-:W-:Y:S01]  /*c0a0*/  VIADD R144, R12.reuse, 0xc8 ;  /* 0x000000c80c907836 */ /* 0x040fe20000000000 */
[----:B------:R-:W-:Y:S01]  /*c0b0*/  I2FP.F32.S32 R14, R14 ;  /* 0x0000000e000e7245 */ /* 0x000fe20000201400 */
[----:B------:R-:W-:Y:S01]  /*c0c0*/  VIADD R150, R12, 0xd1 ;  /* 0x000000d10c967836 */ /* 0x000fe20000000000 */
[----:B------:R-:W-:Y:S01]  /*c0d0*/  IABS R60, R60 ;  /* 0x0000003c003c7213 */ /* 0x000fe20000000000 */
[C---:B------:R-:W-:Y:S01]  /*c0e0*/  FFMA.FTZ R129, -R0.reuse, R129, R72 ;  /* 0x0000008100817223 */ /* 0x040fe20000010148 */
[----:B------:R-:W-:Y:S01]  /*c0f0*/  I2FP.F32.S32 R13, R13 ;  /* 0x0000000d000d7245 */ /* 0x000fe20000201400 */
[----:B------:R-:W-:Y:S01]  /*c100*/  FFMA.FTZ R72, -R0, R14, R69 ;  /* 0x0000000e00487223 */ /* 0x000fe20000010145 */
[----:B------:R-:W-:Y:S01]  /*c110*/  IABS R15, R15 ;  /* 0x0000000f000f7213 */ /* 0x000fe20000000000 */
[----:B------:R-:W-:Y:S01]  /*c120*/  VIADD R14, R12, 0xd9 ;  /* 0x000000d90c0e7836 */ /* 0x000fe20000000000 */
[----:B------:R-:W-:Y:S01]  /*c130*/  I2FP.F32.S32 R60, R60 ;  /* 0x0000003c003c7245 */ /* 0x000fe20000201400 */
[----:B------:R-:W-:Y:S01]  /*c140*/  FFMA.FTZ R152, -R0, R13, R124 ;  /* 0x0000000d00987223 */ /* 0x000fe2000001017c */
[----:B------:R-:W-:Y:S01]  /*c150*/  I2FP.F32.S32 R15, R15 ;  /* 0x0000000f000f7245 */ /* 0x000fe20000201400 */
[C---:B------:R-:W-:Y:S01]  /*c160*/  IMAD.IADD R13, R3.reuse, 0x1, -R144 ;  /* 0x00000001030d7824 */ /* 0x040fe200078e0a90 */
[----:B------:R-:W-:Y:S01]  /*c170*/  ISETP.GE.AND P0, PT, R176, R58, PT ;  /* 0x0000003ab000720c */ /* 0x000fe20003f06270 */
[----:B------:R-:W-:-:S02]  /*c180*/  IMAD.IADD R128, R3, 0x1, -R14 ;  /* 0x0000000103807824 */ /* 0x000fc400078e0a0e */
[C---:B------:R-:W-:Y:S01]  /*c190*/  FFMA.FTZ R61, -R0.reuse, R60, R73 ;  /* 0x0000003c003d7223 */ /* 0x040fe20000010149 */
[----:B------:R-:W-:Y:S01]  /*c1a0*/  FFMA.FTZ R60, -R0, R15, R68 ;  /* 0x0000000f003c7223 */ /* 0x000fe20000010144 */
[C---:B------:R-:W-:Y:S01]  /*c1b0*/  IMAD.IADD R68, R3.reuse, 0x1, -R150 ;  /* 0x0000000103447824 */ /* 0x040fe200078e0a96 */
[----:B------:R-:W-:Y:S01]  /*c1c0*/  IABS R13, R13 ;  /* 0x0000000d000d7213 */ /* 0x000fe20000000000 */
[C---:B------:R-:W-:Y:S01]  /*c1d0*/  VIADD R158, R12.reuse, 0xc9 ;  /* 0x000000c90c9e7836 */ /* 0x040fe20000000000 */
[----:B------:R-:W-:Y:S01]  /*c1e0*/  IABS R128, R128 ;  /* 0x0000008000807213 */ /* 0x000fe20000000000 */
[C---:B------:R-:W-:Y:S01]  /*c1f0*/  VIADD R15, R3.reuse, 0x8 ;  /* 0x00000008030f7836 */ /* 0x040fe20000000000 */
[----:B------:R-:W-:Y:S01]  /*c200*/  I2FP.F32.S32 R13, R13 ;  /* 0x0000000d000d7245 */ /* 0x000fe20000201400 */
[C---:B------:R-:W-:Y:S01]  /*c210*/  VIADD R62, R12.reuse, 0xb0 ;  /* 0x000000b00c3e7836 */ /* 0x040fe20000000000 */
[----:B------:R-:W-:Y:S01]  /*c220*/  IABS R68, R68 ;  /* 0x0000004400447213 */ /* 0x000fe20000000000 */
[----:B------:R-:W-:Y:S01]  /*c230*/  VIADD R124, R12, 0xd8 ;  /* 0x000000d80c7c7836 */ /* 0x000fe20000000000 */
[----:B------:R-:W-:Y:S01]  /*c240*/  I2FP.F32.S32 R128, R128 ;  /* 0x0000008000807245 */ /* 0x000fe20000201400 */
[----:B------:R-:W-:Y:S01]  /*c250*/  FFMA.FTZ R73, -R0, R13, R64 ;  /* 0x0000000d00497223 */ /* 0x000fe20000010140 */
[----:B------:R-:W-:Y:S01]  /*c260*/  I2FP.F32.S32 R68, R68 ;  /* 0x0000004400447245 */ /* 0x000fe20000201400 */
[----:B------:R-:W-:Y:S01]  /*c270*/  IMAD.IADD R64, R3, 0x1, -R158 ;  /* 0x0000000103407824 */ /* 0x000fe200078e0a9e */
[----:B------:R-:W-:Y:S01]  /*c280*/  FSEL R242, R242, -INF , !P3 ;  /* 0xff800000f2f27808 */ /* 0x000fe20005800000 */
[----:B------:R-:W-:Y:S01]  /*c290*/  FFMA.FTZ R128, -R0, R128, R49 ;  /* 0x0000008000807223 */ /* 0x000fe20000010131 */
[----:B------:R-:W-:-:S02]  /*c2a0*/  VIADD R13, R12, 0x8 ;  /* 0x000000080c0d7836 */ /* 0x000fc40000000000 */
[----:B------:R-:W-:Y:S01]  /*c2b0*/  FFMA.FTZ R68, -R0, R68, R53 ;  /* 0x0000004400447223 */ /* 0x000fe20000010135 */
[----:B------:R-:W-:Y:S01]  /*c2c0*/  IMAD.IADD R49, R15, 0x1, -R176 ;  /* 0x000000010f317824 */ /* 0x000fe200078e0ab0 */
[----:B------:R-:W-:Y:S01]  /*c2d0*/  IABS R64, R64 ;  /* 0x0000004000407213 */ /* 0x000fe20000000000 */
[C---:B------:R-:W-:Y:S01]  /*c2e0*/  IMAD.IADD R53, R3.reuse, 0x1, -R13 ;  /* 0x0000000103357824 */ /* 0x040fe200078e0a0d */
[----:B------:R-:W-:Y:S01]  /*c2f0*/  FSEL R250, R250, -INF , !P0 ;  /* 0xff800000fafa7808 */ /* 0x000fe20004000000 */
[C---:B------:R-:W-:Y:S01]  /*c300*/  IMAD.IADD R57, R3.reuse, 0x1, -R62 ;  /* 0x0000000103397824 */ /* 0x040fe200078e0a3e */
[----:B------:R-:W-:Y:S01]  /*c310*/  IABS R49, R49 ;  /* 0x0000003100317213 */ /* 0x000fe20000000000 */
[C---:B------:R-:W-:Y:S01]  /*c320*/  IMAD.IADD R77, R3.reuse, 0x1, -R124 ;  /* 0x00000001034d7824 */ /* 0x040fe200078e0a7c */
[----:B------:R-:W-:Y:S01]  /*c330*/  I2FP.F32.S32 R64, R64 ;  /* 0x0000004000407245 */ /* 0x000fe20000201400 */
[C---:B------:R-:W-:Y:S01]  /*c340*/  VIADD R156, R12.reuse, 0xd0 ;  /* 0x000000d00c9c7836 */ /* 0x040fe20000000000 */
[----:B------:R-:W-:Y:S01]  /*c350*/  IABS R53, R53 ;  /* 0x0000003500357213 */ /* 0x000fe20000000000 */
[----:B------:R-:W-:Y:S01]  /*c360*/  VIADD R132, R12, 0xe0 ;  /* 0x000000e00c847836 */ /* 0x000fe20000000000 */
[----:B------:R-:W-:Y:S01]  /*c370*/  I2FP.F32.S32 R49, R49 ;  /* 0x0000003100317245 */ /* 0x000fe20000201400 */
[C---:B------:R-:W-:Y:S01]  /*c380*/  FFMA.FTZ R64, -R0.reuse, R64, R65 ;  /* 0x0000004000407223 */ /* 0x040fe20000010141 */
[----:B------:R-:W-:Y:S01]  /*c390*/  I2FP.F32.S32 R53, R53 ;  /* 0x0000003500357245 */ /* 0x000fe20000201400 */
[----:B------:R-:W-:Y:S01]  /*c3a0*/  IMAD.IADD R65, R3, 0x1, -R12 ;  /* 0x0000000103417824 */ /* 0x000fe200078e0a0c */
[----:B------:R-:W-:Y:S01]  /*c3b0*/  IABS R57, R57 ;  /* 0x0000003900397213 */ /* 0x000fe20000000000 */
[C---:B------:R-:W-:Y:S01]  /*c3c0*/  FFMA.FTZ R49, -R0.reuse, R49, R134 ;  /* 0x0000003100317223 */ /* 0x040fe20000010186 */
[----:B------:R-:W-:Y:S01]  /*c3d0*/  IABS R77, R77 ;  /* 0x0000004d004d7213 */ /* 0x000fe20000000000 */
[----:B------:R-:W-:Y:S01]  /*c3e0*/  FFMA.FTZ R24, -R0, R53, R24 ;  /* 0x0000003500187223 */ /* 0x000fe20000010118 */
[----:B------:R-:W-:Y:S01]  /*c3f0*/  IMAD.IADD R53, R15, 0x1, -R160 ;  /* 0x000000010f357824 */ /* 0x000fe200078e0aa0 */
[----:B------:R-:W-:Y:S01]  /*c400*/  IABS R65, R65 ;  /* 0x0000004100417213 */ /* 0x000fe20000000000 */
[----:B------:R-:W-:Y:S01]  /*c410*/  IMAD.IADD R81, R3, 0x1, -R132 ;  /* 0x0000000103517824 */ /* 0x000fe200078e0a84 */
[----:B------:R-:W-:Y:S01]  /*c420*/  FSEL R236, R49, -INF , !P0 ;  /* 0xff80000031ec7808 */ /* 0x000fe20004000000 */
[----:B------:R-:W-:Y:S01]  /*c430*/  IMAD.IADD R49, R15, 0x1, -R172 ;  /* 0x000000010f317824 */ /* 0x000fe200078e0aac */
[----:B------:R-:W-:Y:S01]  /*c440*/  IADD3 R69, PT, PT, R3, -R156, RZ ;  /* 0x8000009c03457210 */ /* 0x000fe20007ffe0ff */
[C---:B------:R-:W-:Y:S01]  /*c450*/  VIADD R147, R12.reuse, 0x29 ;  /* 0x000000290c937836 */ /* 0x040fe20000000000 */
[----:B------:R-:W-:Y:S01]  /*c460*/  I2FP.F32.S32 R57, R57 ;  /* 0x0000003900397245 */ /* 0x000fe20000201400 */
[----:B------:R-:W-:Y:S01]  /*c470*/  VIADD R248, R12, 0x61 ;  /* 0x000000610cf87836 */ /* 0x000fe20000000000 */
[----:B------:R-:W-:-:S02]  /*c480*/  I2FP.F32.S32 R77, R77 ;  /* 0x0000004d004d7245 */ /* 0x000fc40000201400 */
[----:B------:R-:W-:Y:S01]  /*c490*/  I2FP.F32.S32 R65, R65 ;  /* 0x0000004100417245 */ /* 0x000fe20000201400 */
[C---:B------:R-:W-:Y:S01]  /*c4a0*/  FFMA.FTZ R57, -R0.reuse, R57, R76 ;  /* 0x0000003900397223 */ /* 0x040fe2000001014c */
[----:B------:R-:W-:Y:S01]  /*c4b0*/  IABS R53, R53 ;  /* 0x0000003500357213 */ /* 0x000fe20000000000 */
[----:B------:R-:W-:Y:S01]  /*c4c0*/  FFMA.FTZ R77, -R0, R77, R48 ;  /* 0x0000004d004d7223 */ /* 0x000fe20000010130 */
[----:B------:R-:W-:Y:S01]  /*c4d0*/  IABS R69, R69 ;  /* 0x0000004500457213 */ /* 0x000fe20000000000 */
[----:B------:R-:W-:Y:S01]  /*c4e0*/  VIADD R48, R12, 0x1 ;  /* 0x000000010c307836 */ /* 0x000fe20000000000 */
[----:B------:R-:W-:Y:S01]  /*c4f0*/  IABS R49, R49 ;  /* 0x0000003100317213 */ /* 0x000fe20000000000 */
[C---:B------:R-:W-:Y:S01]  /*c500*/  FFMA.FTZ R76, -R0.reuse, R65, R28 ;  /* 0x00000041004c7223 */ /* 0x040fe2000001011c */
[----:B------:R-:W-:Y:S01]  /*c510*/  I2FP.F32.S32 R53, R53 ;  /* 0x0000003500357245 */ /* 0x000fe20000201400 */
[C---:B------:R-:W-:Y:S01]  /*c520*/  FFMA.FTZ R26, -R0.reuse, R65, R26 ;  /* 0x00000041001a7223 */ /* 0x040fe2000001011a */
[----:B------:R-:W-:Y:S01]  /*c530*/  I2FP.F32.S32 R69, R69 ;  /* 0x0000004500457245 */ /* 0x000fe20000201400 */
[----:B------:R-:W-:Y:S01]  /*c540*/  IMAD.IADD R65, R15, 0x1, -R62 ;  /* 0x000000010f417824 */ /* 0x000fe200078e0a3e */
[----:B------:R-:W-:Y:S01]  /*c550*/  I2FP.F32.S32 R49, R49 ;  /* 0x0000003100317245 */ /* 0x000fe20000201400 */
[----:B------:R-:W-:Y:S01]  /*c560*/  FFMA.FTZ R130, -R0, R53, R130 ;  /* 0x0000003500827223 */ /* 0x000fe20000010182 */
[----:B------:R-:W-:Y:S01]  /*c570*/  ISETP.GE.AND P6, PT, R48, R58, PT ;  /* 0x0000003a3000720c */ /* 0x000fe20003fc6270 */
[----:B------:R-:W-:Y:S01]  /*c580*/  FFMA.FTZ R69, -R0, R69, R52 ;  /* 0x0000004500457223 */ /* 0x000fe20000010134 */
[----:B------:R-:W-:-:S02]  /*c590*/  IMAD.IADD R48, R3, 0x1, -R48 ;  /* 0x0000000103307824 */ /* 0x000fc400078e0a30 */
[----:B------:R-:W-:Y:S01]  /*c5a0*/  FFMA.FTZ R126, -R0, R49, R126 ;  /* 0x00000031007e7223 */ /* 0x000fe2000001017e */
[C---:B------:R-:W-:Y:S01]  /*c5b0*/  IMAD.IADD R52, R15.reuse, 0x1, -R166 ;  /* 0x000000010f347824 */ /* 0x040fe200078e0aa6 */
[----:B------:R-:W-:Y:S01]  /*c5c0*/  IABS R65, R65 ;  /* 0x0000004100417213 */ /* 0x000fe20000000000 */
[C---:B------:R-:W-:Y:S01]  /*c5d0*/  IMAD.IADD R28, R15.reuse, 0x1, -R174 ;  /* 0x000000010f1c7824 */ /* 0x040fe200078e0aae */
[----:B------:R-:W-:Y:S01]  /*c5e0*/  IABS R81, R81 ;  /* 0x0000005100517213 */ /* 0x000fe20000000000 */
[C---:B------:R-:W-:Y:S01]  /*c5f0*/  IMAD.IADD R49, R15.reuse, 0x1, -R164 ;  /* 0x000000010f317824 */ /* 0x040fe200078e0aa4 */
[----:B------:R-:W-:Y:S01]  /*c600*/  FSEL R174, R130, -INF , !P3 ;  /* 0xff80000082ae7808 */ /* 0x000fe20005800000 */
[C---:B------:R-:W-:Y:S01]  /*c610*/  IMAD.IADD R53, R15.reuse, 0x1, -R168 ;  /* 0x000000010f357824 */ /* 0x040fe200078e0aa8 */
[----:B------:R-:W-:Y:S01]  /*c620*/  ISETP.GE.AND P3, PT, R56, R58, PT ;  /* 0x0000003a3800720c */ /* 0x000fe20003f66270 */
[----:B------:R-:W-:Y:S01]  /*c630*/  IMAD.IADD R56, R15, 0x1, -R56 ;  /* 0x000000010f387824 */ /* 0x000fe200078e0a38 */
[----:B------:R-:W-:-:S02]  /*c640*/  I2FP.F32.S32 R65, R65 ;  /* 0x0000004100417245 */ /* 0x000fc40000201400 */
[----:B------:R-:W-:Y:S02]  /*c650*/  IABS R48, R48 ;  /* 0x0000003000307213 */ /* 0x000fe40000000000 */
[----:B------:R-:W-:Y:S01]  /*c660*/  IABS R52, R52 ;  /* 0x0000003400347213 */ /* 0x000fe20000000000 */
[C---:B------:R-:W-:Y:S01]  /*c670*/  FFMA.FTZ R78, -R0.reuse, R65, R78 ;  /* 0x00000041004e7223 */ /* 0x040fe2000001014e */
[----:B------:R-:W-:Y:S02]  /*c680*/  I2FP.F32.S32 R81, R81 ;  /* 0x0000005100517245 */ /* 0x000fe40000201400 */
[----:B------:R-:W-:Y:S02]  /*c690*/  IABS R28, R28 ;  /* 0x0000001c001c7213 */ /* 0x000fe40000000000 */
[----:B------:R-:W-:Y:S01]  /*c6a0*/  IABS R49, R49 ;  /* 0x0000003100317213 */ /* 0x000fe20000000000 */
[----:B------:R-:W-:Y:S01]  /*c6b0*/  FFMA.FTZ R81, -R0, R81, R44 ;  /* 0x0000005100517223 */ /* 0x000fe2000001012c */
[----:B------:R-:W-:-:S02]  /*c6c0*/  I2FP.F32.S32 R48, R48 ;  /* 0x0000003000307245 */ /* 0x000fc40000201400 */
[----:B------:R-:W-:Y:S02]  /*c6d0*/  ISETP.GE.AND P0, PT, R62, R58, PT ;  /* 0x0000003a3e00720c */ /* 0x000fe40003f06270 */
[----:B------:R-:W-:Y:S01]  /*c6e0*/  I2FP.F32.S32 R52, R52 ;  /* 0x0000003400347245 */ /* 0x000fe20000201400 */
[C---:B------:R-:W-:Y:S01]  /*c6f0*/  FFMA.FTZ R29, -R0.reuse, R48, R29 ;  /* 0x00000030001d7223 */ /* 0x040fe2000001011d */
[----:B------:R-:W-:Y:S01]  /*c700*/  I2FP.F32.S32 R28, R28 ;  /* 0x0000001c001c7245 */ /* 0x000fe20000201400 */
[C---:B------:R-:W-:Y:S01]  /*c710*/  IMAD.IADD R48, R15.reuse, 0x1, -R162 ;  /* 0x000000010f307824 */ /* 0x040fe200078e0aa2 */
[----:B------:R-:W-:Y:S01]  /*c720*/  IABS R56, R56 ;  /* 0x0000003800387213 */ /* 0x000fe20000000000 */
[C---:B------:R-:W-:Y:S01]  /*c730*/  FFMA.FTZ R52, -R0.reuse, R52, R75 ;  /* 0x0000003400347223 */ /* 0x040fe2000001014b */
[----:B------:R-:W-:Y:S01]  /*c740*/  I2FP.F32.S32 R49, R49 ;  /* 0x0000003100317245 */ /* 0x000fe20000201400 */
[----:B------:R-:W-:Y:S01]  /*c750*/  FFMA.FTZ R131, -R0, R28, R131 ;  /* 0x0000001c00837223 */ /* 0x000fe20000010183 */
[----:B------:R-:W-:Y:S01]  /*c760*/  IADD3 R44, PT, PT, -R170, R15, RZ ;  /* 0x0000000faa2c7210 */ /* 0x000fe20007ffe1ff */
[----:B------:R-:W-:Y:S01]  /*c770*/  IMAD.IADD R75, R15, 0x1, -R156 ;  /* 0x000000010f4b7824 */ /* 0x000fe200078e0a9c */
[----:B------:R-:W-:Y:S01]  /*c780*/  FSEL R65, R57, -INF , !P0 ;  /* 0xff80000039417808 */ /* 0x000fe20004000000 */
[----:B------:R-:W-:Y:S01]  /*c790*/  FFMA.FTZ R49, -R0, R49, R70 ;  /* 0x0000003100317223 */ /* 0x000fe20000010146 */
[----:B------:R-:W-:Y:S01]  /*c7a0*/  IABS R53, R53 ;  /* 0x0000003500357213 */ /* 0x000fe20000000000 */
[C---:B------:R-:W-:Y:S01]  /*c7b0*/  IMAD.IADD R70, R15.reuse, 0x1, -R146 ;  /* 0x000000010f467824 */ /* 0x040fe200078e0a92 */
[----:B------:R-:W-:Y:S01]  /*c7c0*/  I2FP.F32.S32 R56, R56 ;  /* 0x0000003800387245 */ /* 0x000fe20000201400 */
[C---:B------:R-:W-:Y:S01]  /*c7d0*/  IMAD.IADD R28, R15.reuse, 0x1, -R150 ;  /* 0x000000010f1c7824 */ /* 0x040fe200078e0a96 */
[----:B------:R-:W-:Y:S01]  /*c7e0*/  FSEL R57, R78, -INF , !P0 ;  /* 0xff8000004e397808 */ /* 0x000fe20004000000 */
[C---:B------:R-:W-:Y:S01]  /*c7f0*/  IMAD.IADD R78, R15.reuse, 0x1, -R158 ;  /* 0x000000010f4e7824 */ /* 0x040fe200078e0a9e */
[----:B------:R-:W-:Y:S01]  /*c800*/  IABS R44, R44 ;  /* 0x0000002c002c7213 */ /* 0x000fe20000000000 */
[----:B------:R-:W-:Y:S01]  /*c810*/  FFMA.FTZ R56, -R0, R56, R79 ;  /* 0x0000003800387223 */ /* 0x000fe2000001014f */
[----:B------:R-:W-:Y:S01]  /*c820*/  I2FP.F32.S32 R53, R53 ;  /* 0x0000003500357245 */ /* 0x000fe20000201400 */
[----:B------:R-:W-:Y:S01]  /*c830*/  IMAD.IADD R79, R15, 0x1, -R144 ;  /* 0x000000010f4f7824 */ /* 0x000fe200078e0a90 */
[----:B------:R-:W-:-:S02]  /*c840*/  ISETP.GE.AND P5, PT, R172, R58, PT ;  /* 0x0000003aac00720c */ /* 0x000fc40003fa6270 */
[----:B------:R-:W-:Y:S01]  /*c850*/  IABS R48, R48 ;  /* 0x0000003000307213 */ /* 0x000fe20000000000 */
[----:B------:R-:W-:Y:S01]  /*c860*/  FFMA.FTZ R53, -R0, R53, R74 ;  /* 0x0000003500357223 */ /* 0x000fe2000001014a */
[----:B------:R-:W-:Y:S01]  /*c870*/  I2FP.F32.S32 R44, R44 ;  /* 0x0000002c002c7245 */ /* 0x000fe20000201400 */
[----:B------:R-:W-:Y:S01]  /*c880*/  VIADD R74, R12, 0x9 ;  /* 0x000000090c4a7836 */ /* 0x000fe20000000000 */
[----:B------:R-:W-:Y:S02]  /*c890*/  IABS R78, R78 ;  /* 0x0000004e004e7213 */ /* 0x000fe40000000000 */
[----:B------:R-:W-:Y:S01]  /*c8a0*/  IABS R75, R75 ;  /* 0x0000004b004b7213 */ /* 0x000fe20000000000 */
[----:B------:R-:W-:Y:S01]  /*c8b0*/  FFMA.FTZ R44, -R0, R44, R83 ;  /* 0x0000002c002c7223 */ /* 0x000fe20000010153 */
[----:B------:R-:W-:Y:S02]  /*c8c0*/  IABS R70, R70 ;  /* 0x0000004600467213 */ /* 0x000fe40000000000 */
[----:B------:R-:W-:-:S02]  /*c8d0*/  IABS R28, R28 ;  /* 0x0000001c001c7213 */ /* 0x000fc40000000000 */
[----:B------:R-:W-:Y:S02]  /*c8e0*/  ISETP.GE.AND P2, PT, R162, R58, PT ;  /* 0x0000003aa200720c */ /* 0x000fe40003f46270 */
[----:B------:R-:W-:Y:S02]  /*c8f0*/  FSEL R134, R145, -INF , !P4 ;  /* 0xff80000091867808 */ /* 0x000fe40006000000 */
[----:B------:R-:W-:Y:S02]  /*c900*/  FSEL R162, R131, -INF , !P4 ;  /* 0xff80000083a27808 */ /* 0x000fe40006000000 */
[----:B------:R-:W-:Y:S02]  /*c910*/  I2FP.F32.S32 R48, R48 ;  /* 0x0000003000307245 */ /* 0x000fe40000201400 */
[----:B------:R-:W-:Y:S02]  /*c920*/  ISETP.GE.AND P4, PT, R168, R58, PT ;  /* 0x0000003aa800720c */ /* 0x000fe40003f86270 */
[----:B------:R-:W-:Y:S01]  /*c930*/  FSEL R152, R152, -INF , !P5 ;  /* 0xff80000098987808 */ /* 0x000fe20006800000 */
[----:B------:R-:W-:Y:S01]  /*c940*/  FFMA.FTZ R135, -R0, R48, R135 ;  /* 0x0000003000877223 */ /* 0x000fe20000010187 */
[----:B------:R-:W-:-:S02]  /*c950*/  FSEL R160, R126, -INF , !P5 ;  /* 0xff8000007ea07808 */ /* 0x000fc40006800000 */
[----:B------:R-:W-:Y:S02]  /*c960*/  I2FP.F32.S32 R78, R78 ;  /* 0x0000004e004e7245 */ /* 0x000fe40000201400 */
[----:B------:R-:W-:Y:S02]  /*c970*/  I2FP.F32.S32 R75, R75 ;  /* 0x0000004b004b7245 */ /* 0x000fe40000201400 */
[----:B------:R-:W-:Y:S01]  /*c980*/  ISETP.GE.AND P5, PT, R166, R58, PT ;  /* 0x0000003aa600720c */ /* 0x000fe20003fa6270 */
[C---:B------:R-:W-:Y:S01]  /*c990*/  FFMA.FTZ R78, -R0.reuse, R78, R67 ;  /* 0x0000004e004e7223 */ /* 0x040fe20000010143 */
[----:B------:R-:W-:Y:S01]  /*c9a0*/  IABS R79, R79 ;  /* 0x0000004f004f7213 */ /* 0x000fe20000000000 */
[----:B------:R-:W-:Y:S01]  /*c9b0*/  FFMA.FTZ R75, -R0, R75, R54 ;  /* 0x0000004b004b7223 */ /* 0x000fe20000010136 */
[----:B------:R-:W-:Y:S02]  /*c9c0*/  I2FP.F32.S32 R70, R70 ;  /* 0x0000004600467245 */ /* 0x000fe40000201400 */
[----:B------:R-:W-:-:S02]  /*c9d0*/  I2FP.F32.S32 R28, R28 ;  /* 0x0000001c001c7245 */ /* 0x000fc40000201400 */
[----:B------:R-:W-:Y:S01]  /*c9e0*/  ISETP.GE.AND P1, PT, R170, R58, PT ;  /* 0x0000003aaa00720c */ /* 0x000fe20003f26270 */
[C---:B------:R-:W-:Y:S01]  /*c9f0*/  FFMA.FTZ R71, -R0.reuse, R70, R71 ;  /* 0x0000004600477223 */ /* 0x040fe20000010147 */
[----:B------:R-:W-:Y:S01]  /*ca00*/  FSEL R62, R129, -INF , !P4 ;  /* 0xff800000813e7808 */ /* 0x000fe20006000000 */
[----:B------:R-:W-:Y:S01]  /*ca10*/  FFMA.FTZ R54, -R0, R28, R55 ;  /* 0x0000001c00367223 */ /* 0x000fe20000010137 */
[----:B------:R-:W-:Y:S01]  /*ca20*/  FSEL R53, R53, -INF , !P4 ;  /* 0xff80000035357808 */ /* 0x000fe20006000000 */
[----:B------:R-:W-:Y:S01]  /*ca30*/  VIADD R28, R12, 0x10 ;  /* 0x000000100c1c7836 */ /* 0x000fe20000000000 */
[----:B------:R-:W-:Y:S02]  /*ca40*/  ISETP.GE.AND P4, PT, R158, R58, PT ;  /* 0x0000003a9e00720c */ /* 0x000fe40003f86270 */
[----:B------:R-:W-:Y:S02]  /*ca50*/  FSEL R61, R61, -INF , !P5 ;  /* 0xff8000003d3d7808 */ /* 0x000fe40006800000 */
[----:B------:R-:W-:-:S02]  /*ca60*/  FSEL R52, R52, -INF , !P5 ;  /* 0xff80000034347808 */ /* 0x000fc40006800000 */
[----:B------:R-:W-:Y:S02]  /*ca70*/  I2FP.F32.S32 R79, R79 ;  /* 0x0000004f004f7245 */ /* 0x000fe40000201400 */
[----:B------:R-:W-:Y:S02]  /*ca80*/  FSEL R48, R133, -INF , !P1 ;  /* 0xff80000085307808 */ /* 0x000fe40004800000 */
[----:B------:R-:W-:Y:S01]  /*ca90*/  FSEL R44, R44, -INF , !P1 ;  /* 0xff8000002c2c7808 */ /* 0x000fe20004800000 */
[----:B------:R-:W-:Y:S01]  /*caa0*/  FFMA.FTZ R66, -R0, R79, R66 ;  /* 0x0000004f00427223 */ /* 0x000fe20000010142 */
[-C--:B------:R-:W-:Y:S01]  /*cab0*/  ISETP.GE.AND P5, PT, R156, R58.reuse, PT ;  /* 0x0000003a9c00720c */ /* 0x080fe20003fa6270 */
[----:B------:R-:W-:Y:S01]  /*cac0*/  IMAD.IADD R79, R3, 0x1, -R28 ;  /* 0x00000001034f7824 */ /* 0x000fe200078e0a1c */
[----:B------:R-:W-:Y:S02]  /*cad0*/  ISETP.GE.AND P1, PT, R146, R58, PT ;  /* 0x0000003a9200720c */ /* 0x000fe40003f26270 */
[----:B------:R-:W-:-:S02]  /*cae0*/  FSEL R63, R63, -INF , !P3 ;  /* 0xff8000003f3f7808 */ /* 0x000fc40005800000 */
[----:B------:R-:W-:Y:S02]  /*caf0*/  FSEL R56, R56, -INF , !P3 ;  /* 0xff80000038387808 */ /* 0x000fe40005800000 */
[-C--:B------:R-:W-:Y:S02]  /*cb00*/  ISETP.GE.AND P0, PT, R144, R58.reuse, PT ;  /* 0x0000003a9000720c */ /* 0x080fe40003f06270 */
[----:B------:R-:W-:Y:S02]  /*cb10*/  ISETP.GE.AND P3, PT, R150, R58, PT ;  /* 0x0000003a9600720c */ /* 0x000fe40003f66270 */
[----:B------:R-:W-:Y:S02]  /*cb20*/  FSEL R70, R64, -INF , !P4 ;  /* 0xff80000040467808 */ /* 0x000fe40006000000 */
[----:B------:R-:W-:Y:S01]  /*cb30*/  FSEL R64, R78, -INF , !P4 ;  /* 0xff8000004e407808 */ /* 0x000fe20006000000 */
[----:B------:R-:W-:Y:S01]  /*cb40*/  VIADD R78, R12, 0x18 ;  /* 0x000000180c4e7836 */ /* 0x000fe20000000000 */
[----:B------:R-:W-:Y:S01]  /*cb50*/  FSEL R55, R75, -INF , !P5 ;  /* 0xff8000004b377808 */ /* 0x000fe20006800000 */
[----:B------:R-:W-:Y:S01]  /*cb60*/  IMAD.IADD R75, R15, 0x1, -R124 ;  /* 0x000000010f4b7824 */ /* 0x000fe200078e0a7c */
[----:B------:R-:W-:-:S02]  /*cb70*/  FSEL R67, R71, -INF , !P1 ;  /* 0xff80000047437808 */ /* 0x000fc40004800000 */
[-C--:B------:R-:W-:Y:S01]  /*cb80*/  ISETP.GE.AND P4, PT, R74, R58.reuse, PT ;  /* 0x0000003a4a00720c */ /* 0x080fe20003f86270 */
[----:B------:R-:W-:Y:S01]  /*cb90*/  IMAD.IADD R74, R3, 0x1, -R74 ;  /* 0x00000001034a7824 */ /* 0x000fe200078e0a4a */
[----:B------:R-:W-:Y:S02]  /*cba0*/  FSEL R71, R73, -INF , !P0 ;  /* 0xff80000049477808 */ /* 0x000fe40004000000 */
[----:B------:R-:W-:Y:S02]  /*cbb0*/  FSEL R68, R68, -INF , !P3 ;  /* 0xff80000044447808 */ /* 0x000fe40005800000 */
[----:B------:R-:W-:Y:S02]  /*cbc0*/  FSEL R54, R54, -INF , !P3 ;  /* 0xff80000036367808 */ /* 0x000fe40005800000 */
[----:B------:R-:W-:Y:S02]  /*cbd0*/  IADD3 R73, PT, PT, -R132, R15, RZ ;  /* 0x0000000f84497210 */ /* 0x000fe40007ffe1ff */
[----:B------:R-:W-:Y:S01]  /*cbe0*/  ISETP.GE.AND P3, PT, R28, R58, PT ;  /* 0x0000003a1c00720c */ /* 0x000fe20003f66270 */
[----:B------:R-:W-:Y:S01]  /*cbf0*/  IMAD.IADD R28, R15, 0x1, -R14 ;  /* 0x000000010f1c7824 */ /* 0x000fe200078e0a0e */
[----:B------:R-:W-:-:S02]  /*cc00*/  IABS R79, R79 ;  /* 0x0000004f004f7213 */ /* 0x000fc40000000000 */
[----:B------:R-:W-:Y:S02]  /*cc10*/  IABS R75, R75 ;  /* 0x0000004b004b7213 */ /* 0x000fe40000000000 */
[----:B------:R-:W-:Y:S02]  /*cc20*/  IABS R74, R74 ;  /* 0x0000004a004a7213 */ /* 0x000fe40000000000 */
[----:B------:R-:W-:Y:S02]  /*cc30*/  IABS R73, R73 ;  /* 0x0000004900497213 */ /* 0x000fe40000000000 */
[----:B------:R-:W-:Y:S02]  /*cc40*/  FSEL R252, R252, -INF , !P2 ;  /* 0xff800000fcfc7808 */ /* 0x000fe40005000000 */
[----:B------:R-:W-:Y:S02]  /*cc50*/  FSEL R176, R135, -INF , !P2 ;  /* 0xff80000087b07808 */ /* 0x000fe40005000000 */
[----:B------:R-:W-:-:S02]  /*cc60*/  IABS R28, R28 ;  /* 0x0000001c001c7213 */ /* 0x000fc40000000000 */
[----:B------:R-:W-:Y:S02]  /*cc70*/  I2FP.F32.S32 R79, R79 ;  /* 0x0000004f004f7245 */ /* 0x000fe40000201400 */
[----:B------:R-:W-:Y:S02]  /*cc80*/  I2FP.F32.S32 R75, R75 ;  /* 0x0000004b004b7245 */ /* 0x000fe40000201400 */
[----:B------:R-:W-:Y:S02]  /*cc90*/  ISETP.GE.AND P2, PT, R164, R58, PT ;  /* 0x0000003aa400720c */ /* 0x000fe40003f46270 */
[----:B------:R-:W-:Y:S01]  /*cca0*/  I2FP.F32.S32 R74, R74 ;  /* 0x0000004a004a7245 */ /* 0x000fe20000201400 */
[----:B------:R-:W-:Y:S01]  /*ccb0*/  FFMA.FTZ R50, -R0, R75, R50 ;  /* 0x0000004b00327223 */ /* 0x000fe20000010132 */
[----:B------:R-:W-:Y:S02]  /*ccc0*/  I2FP.F32.S32 R73, R73 ;  /* 0x0000004900497245 */ /* 0x000fe40000201400 */
[----:B------:R-:W-:Y:S01]  /*ccd0*/  FSEL R72, R72, -INF , !P1 ;  /* 0xff80000048487808 */ /* 0x000fe20004800000 */
[----:B------:R-:W-:Y:S01]  /*cce0*/  FFMA.FTZ R74, -R0, R74, R25 ;  /* 0x0000004a004a7223 */ /* 0x000fe20000010119 */
[----:B------:R-:W-:Y:S01]  /*ccf0*/  ISETP.GE.AND P1, PT, R14, R58, PT ;  /* 0x0000003a0e00720c */ /* 0x000fe20003f26270 */
[C---:B------:R-:W-:Y:S01]  /*cd00*/  FFMA.FTZ R14, -R0.reuse, R79, R20 ;  /* 0x0000004f000e7223 */ /* 0x040fe20000010114 */
[----:B------:R-:W-:Y:S01]  /*cd10*/  I2FP.F32.S32 R28, R28 ;  /* 0x0000001c001c7245 */ /* 0x000fe20000201400 */
[----:B------:R-:W-:Y:S01]  /*cd20*/  FFMA.FTZ R46, -R0, R73, R46 ;  /* 0x00000049002e7223 */ /* 0x000fe2000001012e */
[----:B------:R-:W-:Y:S01]  /*cd30*/  FSEL R60, R60, -INF , !P2 ;  /* 0xff8000003c3c7808 */ /* 0x000fe20005000000 */
[C---:B------:R-:W-:Y:S01]  /*cd40*/  VIADD R79, R12.reuse, 0x11 ;  /* 0x000000110c4f7836 */ /* 0x040fe20000000000 */
[----:B------:R-:W-:Y:S01]  /*cd50*/  FSEL R49, R49, -INF , !P2 ;  /* 0xff80000031317808 */ /* 0x000fe20005000000 */
[----:B------:R-:W-:Y:S01]  /*cd60*/  VIADD R25, R12, 0x19 ;  /* 0x000000190c197836 */ /* 0x000fe20000000000 */
[----:B------:R-:W-:Y:S01]  /*cd70*/  ISETP.GE.AND P2, PT, R124, R58, PT ;  /* 0x0000003a7c00720c */ /* 0x000fe20003f46270 */
[----:B------:R-:W-:Y:S01]  /*cd80*/  FFMA.FTZ R51, -R0, R28, R51 ;  /* 0x0000001c00337223 */ /* 0x000fe20000010133 */
[----:B------:R-:W-:Y:S01]  /*cd90*/  FSEL R66, R66, -INF , !P0 ;  /* 0xff80000042427808 */ /* 0x000fe20004000000 */
[----:B------:R-:W-:Y:S01]  /*cda0*/  VIADD R28, R12, 0x1 ;  /* 0x000000010c1c7836 */ /* 0x000fe20000000000 */
[-C--:B------:R-:W-:Y:S01]  /*cdb0*/  ISETP.GE.AND P0, PT, R132, R58.reuse, PT ;  /* 0x0000003a8400720c */ /* 0x080fe20003f06270 */
[----:B------:R-:W-:Y:S01]  /*cdc0*/  VIADD R20, R12, 0x9 ;  /* 0x000000090c147836 */ /* 0x000fe20000000000 */
[----:B------:R-:W-:Y:S01]  /*cdd0*/  FSEL R77, R77, -INF , !P2 ;  /* 0xff8000004d4d7808 */ /* 0x000fe20005000000 */
[C---:B------:R-:W-:Y:S01]  /*cde0*/  IMAD.IADD R28, R15.reuse, 0x1, -R28 ;  /* 0x000000010f1c7824 */ /* 0x040fe200078e0a1c */
[----:B------:R-:W-:Y:S01]  /*cdf0*/  FSEL R73, R50, -INF , !P2 ;  /* 0xff80000032497808 */ /* 0x000fe20005000000 */
[----:B------:R-:W-:Y:S01]  /*ce00*/  IMAD.IADD R20, R15, 0x1, -R20 ;  /* 0x000000010f147824 */ /* 0x000fe200078e0a14 */
[----:B------:R-:W-:Y:S01]  /*ce10*/  ISETP.GE.AND P2, PT, R79, R58, PT ;  /* 0x0000003a4f00720c */ /* 0x000fe20003f46270 */
[----:B------:R-:W-:Y:S01]  /*ce20*/  IMAD.IADD R79, R3, 0x1, -R79 ;  /* 0x00000001034f7824 */ /* 0x000fe200078e0a4f */
[----:B------:R-:W-:-:S02]  /*ce30*/  FSEL R50, R81, -INF , !P0 ;  /* 0xff80000051327808 */ /* 0x000fc40004000000 */
[----:B------:R-:W-:Y:S02]  /*ce40*/  FSEL R46, R46, -INF , !P0 ;  /* 0xff8000002e2e7808 */ /* 0x000fe40004000000 */
[-C--:B------:R-:W-:Y:S01]  /*ce50*/  ISETP.GE.AND P0, PT, R25, R58.reuse, PT ;  /* 0x0000003a1900720c */ /* 0x080fe20003f06270 */
[----:B------:R-:W-:Y:S01]  /*ce60*/  IMAD.IADD R25, R3, 0x1, -R25 ;  /* 0x0000000103197824 */ /* 0x000fe200078e0a19 */
        /* <DEDUP_REMOVED lines=11> */
[----:B------:R-:W-:Y:S02]  /*cf20*/  I2FP.F32.S32 R124, R28 ;  /* 0x0000001c007c7245 */ /* 0x000fe40000201400 */
[----:B------:R-:W-:Y:S01]  /*cf30*/  I2FP.F32.S32 R79, R78 ;  /* 0x0000004e004f7245 */ /* 0x000fe20000201400 */
[C---:B------:R-:W-:Y:S01]  /*cf40*/  FFMA.FTZ R78, -R0.reuse, R81, R21 ;  /* 0x00000051004e7223 */ /* 0x040fe20000010115 */
[----:B------:R-:W-:Y:S01]  /*cf50*/  I2FP.F32.S32 R20, R20 ;  /* 0x0000001400147245 */ /* 0x000fe20000201400 */
[C---:B------:R-:W-:Y:S01]  /*cf60*/  FFMA.FTZ R21, -R0.reuse, R126, R17 ;  /* 0x0000007e00157223 */ /* 0x040fe20000010111 */
[----:B------:R-:W-:Y:S01]  /*cf70*/  FFMA.FTZ R126, -R0, R124, R31 ;  /* 0x0000007c007e7223 */ /* 0x000fe2000001011f */
[----:B------:R-:W-:Y:S01]  /*cf80*/  VIADD R17, R12, 0x28 ;  /* 0x000000280c117836 */ /* 0x000fe20000000000 */
[----:B------:R-:W-:Y:S01]  /*cf90*/  FSEL R128, R29, -INF , !P6 ;  /* 0xff8000001d807808 */ /* 0x000fe20007000000 */
[----:B------:R-:W-:Y:S01]  /*cfa0*/  FFMA.FTZ R81, -R0, R20, R27 ;  /* 0x0000001400517223 */ /* 0x000fe2000001011b */
[----:B------:R-:W-:Y:S01]  /*cfb0*/  VIADD R124, R12, 0x10 ;  /* 0x000000100c7c7836 */ /* 0x000fe20000000000 */
[----:B------:R-:W-:Y:S01]  /*cfc0*/  FSEL R126, R126, -INF , !P6 ;  /* 0xff8000007e7e7808 */ /* 0x000fe20007000000 */
[----:B------:R-:W-:Y:S01]  /*cfd0*/  VIADD R31, R12, 0x21 ;  /* 0x000000210c1f7836 */ /* 0x000fe20000000000 */
[-C--:B------:R-:W-:Y:S01]  /*cfe0*/  ISETP.GE.AND P6, PT, R13, R58.reuse, PT ;  /* 0x0000003a0d00720c */ /* 0x080fe20003fc6270 */
[----:B------:R-:W-:Y:S01]  /*cff0*/  IMAD.IADD R124, R15, 0x1, -R124 ;  /* 0x000000010f7c7824 */ /* 0x000fe200078e0a7c */
[----:B------:R-:W-:Y:S01]  /*d000*/  FSEL R27, R74, -INF , !P4 ;  /* 0xff8000004a1b7808 */ /* 0x000fe20006000000 */
[----:B------:R-:W-:Y:S01]  /*d010*/  FFMA.FTZ R28, -R0, R79, R16 ;  /* 0x0000004f001c7223 */ /* 0x000fe20000010110 */
[----:B------:R-:W-:Y:S01]  /*d020*/  FSEL R13, R81, -INF , !P4 ;  /* 0xff800000510d7808 */ /* 0x000fe20006000000 */
[----:B------:R-:W-:Y:S01]  /*d030*/  VIADD R16, R12, 0x11 ;  /* 0x000000110c107836 */ /* 0x000fe20000000000 */
[-C--:B------:R-:W-:Y:S01]  /*d040*/  ISETP.GE.AND P4, PT, R17, R58.reuse, PT ;  /* 0x0000003a1100720c */ /* 0x080fe20003f86270 */
[----:B------:R-:W-:Y:S01]  /*d050*/  IMAD.IADD R17, R3, 0x1, -R17 ;  /* 0x0000000103117824 */ /* 0x000fe200078e0a11 */
[----:B------:R-:W-:Y:S01]  /*d060*/  FSEL R20, R24, -INF , !P6 ;  /* 0xff80000018147808 */ /* 0x000fe20007000000 */
[----:B------:R-:W-:Y:S01]  /*d070*/  VIADD R74, R12, 0x18 ;  /* 0x000000180c4a7836 */ /* 0x000fe20000000000 */
[----:B------:R-:W-:Y:S01]  /*d080*/  FSEL R25, R26, -INF , !P6 ;  /* 0xff8000001a197808 */ /* 0x000fe20007000000 */
[C---:B------:R-:W-:Y:S01]  /*d090*/  VIADD R79, R12.reuse, 0x20 ;  /* 0x000000200c4f7836 */ /* 0x040fe20000000000 */
[----:B------:R-:W-:Y:S01]  /*d0a0*/  ISETP.GE.AND P6, PT, R31, R58, PT ;  /* 0x0000003a1f00720c */ /* 0x000fe20003fc6270 */
[----:B------:R-:W-:Y:S01]  /*d0b0*/  IMAD.IADD R16, R15, 0x1, -R16 ;  /* 0x000000010f107824 */ /* 0x000fe200078e0a10 */
[----:B------:R-:W-:Y:S01]  /*d0c0*/  IABS R17, R17 ;  /* 0x0000001100117213 */ /* 0x000fe20000000000 */
[----:B------:R-:W-:Y:S01]  /*d0d0*/  VIADD R26, R12, 0x19 ;  /* 0x000000190c1a7836 */ /* 0x000fe20000000000 */
[----:B------:R-:W-:-:S02]  /*d0e0*/  IADD3 R31, PT, PT, R3, -R31, RZ ;  /* 0x8000001f031f7210 */ /* 0x000fc40007ffe0ff */
[----:B------:R-:W-:Y:S02]  /*d0f0*/  IABS R124, R124 ;  /* 0x0000007c007c7213 */ /* 0x000fe40000000000 */
[----:B------:R-:W-:Y:S02]  /*d100*/  I2FP.F32.S32 R29, R17 ;  /* 0x00000011001d7245 */ /* 0x000fe40000201400 */
[----:B------:R-:W-:Y:S02]  /*d110*/  IABS R31, R31 ;  /* 0x0000001f001f7213 */ /* 0x000fe40000000000 */
[----:B------:R-:W-:Y:S01]  /*d120*/  I2FP.F32.S32 R17, R124 ;  /* 0x0000007c00117245 */ /* 0x000fe20000201400 */
[----:B------:R-:W-:Y:S01]  /*d130*/  FFMA.FTZ R4, -R0, R29, R4 ;  /* 0x0000001d00047223 */ /* 0x000fe20000010104 */
[----:B------:R-:W-:Y:S01]  /*d140*/  I2FP.F32.S32 R24, R31 ;  /* 0x0000001f00187245 */ /* 0x000fe20000201400 */
[----:B------:R-:W-:Y:S01]  /*d150*/  VIADD R31, R12, 0x30 ;  /* 0x000000300c1f7836 */ /* 0x000fe20000000000 */
[----:B------:R-:W-:Y:S01]  /*d160*/  FSEL R69, R69, -INF , !P5 ;  /* 0xff80000045457808 */ /* 0x000fe20006800000 */
[----:B------:R-:W-:Y:S01]  /*d170*/  FFMA.FTZ R17, -R0, R17, R22 ;  /* 0x0000001100117223 */ /* 0x000fe20000010116 */
[----:B------:R-:W-:-:S02]  /*d180*/  VIADD R22, R12, 0x20 ;  /* 0x000000200c167836 */ /* 0x000fc40000000000 */
[----:B------:R-:W-:Y:S01]  /*d190*/  FFMA.FTZ R153, -R0, R24, R9 ;  /* 0x0000001800997223 */ /* 0x000fe20000010109 */
[----:B------:R-:W-:Y:S01]  /*d1a0*/  FSEL R9, R14, -INF , !P3 ;  /* 0xff8000000e097808 */ /* 0x000fe20005800000 */
[----:B------:R-:W-:Y:S01]  /*d1b0*/  IMAD.IADD R14, R15, 0x1, -R26 ;  /* 0x000000010f0e7824 */ /* 0x000fe200078e0a1a */
[----:B------:R-:W-:Y:S01]  /*d1c0*/  FSEL R24, R17, -INF , !P3 ;  /* 0xff80000011187808 */ /* 0x000fe20005800000 */
[----:B------:R-:W-:Y:S01]  /*d1d0*/  IMAD.IADD R17, R15, 0x1, -R74 ;  /* 0x000000010f117824 */ /* 0x000fe200078e0a4a */
[----:B------:R-:W-:Y:S01]  /*d1e0*/  ISETP.GE.AND P5, PT, R79, R58, PT ;  /* 0x0000003a4f00720c */ /* 0x000fe20003fa6270 */
[----:B------:R-:W-:Y:S01]  /*d1f0*/  IMAD.IADD R79, R3, 0x1, -R79 ;  /* 0x00000001034f7824 */ /* 0x000fe200078e0a4f */
[----:B------:R-:W-:Y:S01]  /*d200*/  IABS R16, R16 ;  /* 0x0000001000107213 */ /* 0x000fe20000000000 */
[C---:B------:R-:W-:Y:S01]  /*d210*/  IMAD.IADD R29, R15.reuse, 0x1, -R22 ;  /* 0x000000010f1d7824 */ /* 0x040fe200078e0a16 */
        /* <DEDUP_REMOVED lines=8> */
[----:B------:R-:W-:Y:S01]  /*d2a0*/  IABS R79, R79 ;  /* 0x0000004f004f7213 */ /* 0x000fe20000000000 */
[----:B------:R-:W-:Y:S01]  /*d2b0*/  VIADD R23, R12, 0x31 ;  /* 0x000000310c177836 */ /* 0x000fe20000000000 */
[----:B------:R-:W-:Y:S01]  /*d2c0*/  IABS R29, R29 ;  /* 0x0000001d001d7213 */ /* 0x000fe20000000000 */
[----:B------:R-:W-:Y:S01]  /*d2d0*/  FFMA.FTZ R17, -R0, R17, R18 ;  /* 0x0000001100117223 */ /* 0x000fe20000010112 */
[----:B------:R-:W-:-:S02]  /*d2e0*/  I2FP.F32.S32 R14, R14 ;  /* 0x0000000e000e7245 */ /* 0x000fc40000201400 */
[----:B------:R-:W-:Y:S02]  /*d2f0*/  I2FP.F32.S32 R79, R79 ;  /* 0x0000004f004f7245 */ /* 0x000fe40000201400 */
[----:B------:R-:W-:Y:S01]  /*d300*/  ISETP.GE.AND P3, PT, R147, R58, PT ;  /* 0x0000003a9300720c */ /* 0x000fe20003f66270 */
[----:B------:R-:W-:Y:S01]  /*d310*/  IMAD.IADD R147, R3, 0x1, -R147 ;  /* 0x0000000103937824 */ /* 0x000fe200078e0a93 */
[----:B------:R-:W-:Y:S01]  /*d320*/  I2FP.F32.S32 R29, R29 ;  /* 0x0000001d001d7245 */ /* 0x000fe20000201400 */
[C---:B------:R-:W-:Y:S01]  /*d330*/  FFMA.FTZ R18, -R0.reuse, R14, R19 ;  /* 0x0000000e00127223 */ /* 0x040fe20000010113 */
[----:B------:R-:W-:Y:S01]  /*d340*/  FFMA.FTZ R151, -R0, R79, R8 ;  /* 0x0000004f00977223 */ /* 0x000fe20000010108 */
[----:B------:R-:W-:Y:S01]  /*d350*/  FSEL R14, R28, -INF , !P1 ;  /* 0xff8000001c0e7808 */ /* 0x000fe20004800000 */
[----:B------:R-:W-:Y:S02]  /*d360*/  VIADD R19, R12, 0x39 ;  /* 0x000000390c137836 */ /* 0x000fe40000000000 */
[----:B------:R-:W-:Y:S01]  /*d370*/  FFMA.FTZ R29, -R0, R29, R10 ;  /* 0x0000001d001d7223 */ /* 0x000fe2000001010a */
[----:B------:R-:W-:Y:S01]  /*d380*/  FSEL R17, R17, -INF , !P1 ;  /* 0xff80000011117808 */ /* 0x000fe20004800000 */
[----:B------:R-:W-:Y:S01]  /*d390*/  VIADD R10, R12, 0x21 ;  /* 0x000000210c0a7836 */ /* 0x000fe20000000000 */
[----:B------:R-:W-:-:S02]  /*d3a0*/  IABS R147, R147 ;  /* 0x0000009300937213 */ /* 0x000fc40000000000 */
[-C--:B------:R-:W-:Y:S01]  /*d3b0*/  ISETP.GE.AND P1, PT, R23, R58.reuse, PT ;  /* 0x0000003a1700720c */ /* 0x080fe20003f26270 */
[----:B------:R-:W-:Y:S01]  /*d3c0*/  IMAD.IADD R23, R3, 0x1, -R23 ;  /* 0x0000000103177824 */ /* 0x000fe200078e0a17 */
[----:B------:R-:W-:Y:S01]  /*d3d0*/  FSEL R8, R78, -INF , !P2 ;  /* 0xff8000004e087808 */ /* 0x000fe20005000000 */
[----:B------:R-:W-:Y:S01]  /*d3e0*/  IMAD.IADD R10, R15, 0x1, -R10 ;  /* 0x000000010f0a7824 */ /* 0x000fe200078e0a0a */
[----:B------:R-:W-:Y:S02]  /*d3f0*/  FSEL R16, R16, -INF , !P2 ;  /* 0xff80000010107808 */ /* 0x000fe40005000000 */
[----:B------:R-:W-:Y:S01]  /*d400*/  ISETP.GE.AND P2, PT, R31, R58, PT ;  /* 0x0000003a1f00720c */ /* 0x000fe20003f46270 */
[----:B------:R-:W-:Y:S01]  /*d410*/  IMAD.IADD R31, R3, 0x1, -R31 ;  /* 0x00000001031f7824 */ /* 0x000fe200078e0a1f */
[----:B------:R-:W-:Y:S02]  /*d420*/  I2FP.F32.S32 R147, R147 ;  /* 0x0000009300937245 */ /* 0x000fe40000201400 */
[----:B------:R-:W-:Y:S01]  /*d430*/  FSEL R26, R21, -INF , !P0 ;  /* 0xff800000151a7808 */ /* 0x000fe20004000000 */
[----:B------:R-:W-:Y:S01]  /*d440*/  IMAD.IADD R21, R3, 0x1, -R19 ;  /* 0x0000000103157824 */ /* 0x000fe200078e0a13 */
[----:B------:R-:W-:Y:S01]  /*d450*/  FSEL R151, R151, -INF , !P5 ;  /* 0xff80000097977808 */ /* 0x000fe20006800000 */
[----:B------:R-:W-:Y:S01]  /*d460*/  FFMA.FTZ R147, -R0, R147, R5 ;  /* 0x0000009300937223 */ /* 0x000fe20000010105 */
[----:B------:R-:W-:-:S02]  /*d470*/  FSEL R28, R29, -INF , !P5 ;  /* 0xff8000001d1c7808 */ /* 0x000fc40006800000 */
[----:B------:R-:W-:Y:S02]  /*d480*/  IABS R129, R129 ;  /* 0x0000008100817213 */ /* 0x000fe40000000000 */
[----:B------:R-:W-:Y:S02]  /*d490*/  ISETP.GE.AND P5, PT, R19, R58, PT ;  /* 0x0000003a1300720c */ /* 0x000fe40003fa6270 */
[----:B------:R-:W-:Y:S02]  /*d4a0*/  IABS R19, R23 ;  /* 0x0000001700137213 */ /* 0x000fe40000000000 */
[----:B------:R-:W-:Y:S02]  /*d4b0*/  IABS R31, R31 ;  /* 0x0000001f001f7213 */ /* 0x000fe40000000000 */
[----:B------:R-:W-:Y:S02]  /*d4c0*/  I2FP.F32.S32 R129, R129 ;  /* 0x0000008100817245 */ /* 0x000fe40000201400 */
[----:B------:R-:W-:-:S02]  /*d4d0*/  IADD3 R5, PT, PT, R12, 0x38, RZ ;  /* 0x000000380c057810 */ /* 0x000fc40007ffe0ff */
[----:B------:R-:W-:Y:S01]  /*d4e0*/  I2FP.F32.S32 R19, R19 ;  /* 0x0000001300137245 */ /* 0x000fe20000201400 */
[----:B------:R-:W-:Y:S01]  /*d4f0*/  FFMA.FTZ R129, -R0, R129, R6 ;  /* 0x0000008100817223 */ /* 0x000fe20000010106 */
[----:B------:R-:W-:Y:S01]  /*d500*/  I2FP.F32.S32 R31, R31 ;  /* 0x0000001f001f7245 */ /* 0x000fe20000201400 */
[----:B------:R-:W-:Y:S01]  /*d510*/  VIADD R6, R12, 0x29 ;  /* 0x000000290c067836 */ /* 0x000fe20000000000 */
[----:B------:R-:W-:Y:S01]  /*d520*/  FSEL R18, R18, -INF , !P0 ;  /* 0xff80000012127808 */ /* 0x000fe20004000000 */
[C---:B------:R-:W-:Y:S01]  /*d530*/  FFMA.FTZ R141, -R0.reuse, R19, R141 ;  /* 0x00000013008d7223 */ /* 0x040fe2000001018d */
[----:B------:R-:W-:Y:S01]  /*d540*/  ISETP.GE.AND P0, PT, R5, R58, PT ;  /* 0x0000003a0500720c */ /* 0x000fe20003f06270 */
[----:B------:R-:W-:Y:S02]  /*d550*/  IMAD.IADD R5, R3, 0x1, -R5 ;  /* 0x0000000103057824 */ /* 0x000fe400078e0a05 */
[----:B------:R-:W-:Y:S01]  /*d560*/  FFMA.FTZ R31, -R0, R31, R140 ;  /* 0x0000001f001f7223 */ /* 0x000fe2000001018c */
[C---:B------:R-:W-:Y:S01]  /*d570*/  VIADD R19, R12.reuse, 0x58 ;  /* 0x000000580c137836 */ /* 0x040fe20000000000 */
[----:B------:R-:W-:Y:S01]  /*d580*/  IABS R10, R10 ;  /* 0x0000000a000a7213 */ /* 0x000fe20000000000 */
[----:B------:R-:W-:Y:S01]  /*d590*/  VIADD R140, R12, 0x31 ;  /* 0x000000310c8c7836 */ /* 0x000fe20000000000 */
[----:B------:R-:W-:Y:S01]  /*d5a0*/  IABS R5, R5 ;  /* 0x0000000500057213 */ /* 0x000fe20000000000 */
[C---:B------:R-:W-:Y:S01]  /*d5b0*/  IMAD.IADD R6, R15.reuse, 0x1, -R6 ;  /* 0x000000010f067824 */ /* 0x040fe200078e0a06 */
[----:B------:R-:W-:Y:S01]  /*d5c0*/  FSEL R145, R4, -INF , !P4 ;  /* 0xff80000004917808 */ /* 0x000fe20006000000 */
[----:B------:R-:W-:Y:S01]  /*d5d0*/  IMAD.IADD R140, R15, 0x1, -R140 ;  /* 0x000000010f8c7824 */ /* 0x000fe200078e0a8c */
[----:B------:R-:W-:-:S02]  /*d5e0*/  FSEL R129, R129, -INF , !P4 ;  /* 0xff80000081817808 */ /* 0x000fc40006000000 */
[----:B------:R-:W-:Y:S02]  /*d5f0*/  I2FP.F32.S32 R10, R10 ;  /* 0x0000000a000a7245 */ /* 0x000fe40000201400 */
[----:B------:R-:W-:Y:S01]  /*d600*/  ISETP.GE.AND P4, PT, R19, R58, PT ;  /* 0x0000003a1300720c */ /* 0x000fe20003f86270 */
[----:B------:R-:W-:Y:S01]  /*d610*/  IMAD.IADD R19, R3, 0x1, -R19 ;  /* 0x0000000103137824 */ /* 0x000fe200078e0a13 */
[----:B------:R-:W-:Y:S01]  /*d620*/  IABS R6, R6 ;  /* 0x0000000600067213 */ /* 0x000fe20000000000 */
[----:B------:R-:W-:Y:S01]  /*d630*/  FFMA.FTZ R11, -R0, R10, R11 ;  /* 0x0000000a000b7223 */ /* 0x000fe2000001010b */
[----:B------:R-:W-:Y:S01]  /*d640*/  I2FP.F32.S32 R5, R5 ;  /* 0x0000000500057245 */ /* 0x000fe20000201400 */
[----:B------:R-:W-:Y:S01]  /*d650*/  VIADD R10, R12, 0x30 ;  /* 0x000000300c0a7836 */ /* 0x000fe20000000000 */
[----:B------:R-:W-:Y:S02]  /*d660*/  IABS R19, R19 ;  /* 0x0000001300137213 */ /* 0x000fe40000000000 */
[----:B------:R-:W-:Y:S01]  /*d670*/  IABS R140, R140 ;  /* 0x0000008c008c7213 */ /* 0x000fe20000000000 */
[----:B------:R-:W-:Y:S01]  /*d680*/  FFMA.FTZ R136, -R0, R5, R136 ;  /* 0x0000000500887223 */ /* 0x000fe20000010188 */
[----:B------:R-:W-:Y:S01]  /*d690*/  I2FP.F32.S32 R6, R6 ;  /* 0x0000000600067245 */ /* 0x000fe20000201400 */
[----:B------:R-:W-:Y:S01]  /*d6a0*/  VIADD R5, R12, 0x51 ;  /* 0x000000510c057836 */ /* 0x000fe20000000000 */
[----:B------:R-:W-:Y:S01]  /*d6b0*/  FSEL R29, R11, -INF , !P6 ;  /* 0xff8000000b1d7808 */ /* 0x000fe20007000000 */
[----:B------:R-:W-:Y:S01]  /*d6c0*/  IMAD.IADD R11, R15, 0x1, -R10 ;  /* 0x000000010f0b7824 */ /* 0x000fe200078e0a0a */
[----:B------:R-:W-:Y:S01]  /*d6d0*/  I2FP.F32.S32 R19, R19 ;  /* 0x0000001300137245 */ /* 0x000fe20000201400 */
[----:B------:R-:W-:Y:S01]  /*d6e0*/  FFMA.FTZ R7, -R0, R6, R7 ;  /* 0x0000000600077223 */ /* 0x000fe20000010107 */
[----:B------:R-:W-:Y:S01]  /*d6f0*/  I2FP.F32.S32 R140, R140 ;  /* 0x0000008c008c7245 */ /* 0x000fe20000201400 */
[----:B------:R-:W-:Y:S01]  /*d700*/  IMAD.IADD R4, R3, 0x1, -R5 ;  /* 0x0000000103047824 */ /* 0x000fe200078e0a05 */
[C---:B------:R-:W-:Y:S01]  /*d710*/  IADD3 R10, PT, PT, R12.reuse, 0x38, RZ ;  /* 0x000000380c0a7810 */ /* 0x040fe20007ffe0ff */
[----:B------:R-:W-:-:S02]  /*d720*/  VIADD R6, R12, 0x39 ;  /* 0x000000390c067836 */ /* 0x000fc40000000000 */
[C---:B------:R-:W-:Y:S01]  /*d730*/  FFMA.FTZ R120, -R0.reuse, R19, R120 ;  /* 0x0000001300787223 */ /* 0x040fe20000010178 */
[----:B------:R-:W-:Y:S01]  /*d740*/  FFMA.FTZ R140, -R0, R140, R143 ;  /* 0x0000008c008c7223 */ /* 0x000fe2000001018f */
[----:B------:R-:W-:Y:S01]  /*d750*/  VIADD R19, R12, 0x59 ;  /* 0x000000590c137836 */ /* 0x000fe20000000000 */
[----:B------:R-:W-:Y:S01]  /*d760*/  FSEL R143, R7, -INF , !P3 ;  /* 0xff800000078f7808 */ /* 0x000fe20005800000 */
[C---:B------:R-:W-:Y:S01]  /*d770*/  IMAD.IADD R7, R15.reuse, 0x1, -R10 ;  /* 0x000000010f077824 */ /* 0x040fe200078e0a0a */
[----:B------:R-:W-:Y:S01]  /*d780*/  IABS R4, R4 ;  /* 0x0000000400047213 */ /* 0x000fe20000000000 */
[----:B------:R-:W-:Y:S01]  /*d790*/  IMAD.IADD R6, R15, 0x1, -R6 ;  /* 0x000000010f067824 */ /* 0x000fe200078e0a06 */
[----:B------:R-:W-:Y:S02]  /*d7a0*/  IABS R11, R11 ;  /* 0x0000000b000b7213 */ /* 0x000fe40000000000 */
[----:B------:R-:W-:Y:S02]  /*d7b0*/  FSEL R147, R147, -INF , !P3 ;  /* 0xff80000093937808 */ /* 0x000fe40005800000 */
[----:B------:R-:W-:Y:S01]  /*d7c0*/  ISETP.GE.AND P3, PT, R19, R58, PT ;  /* 0x0000003a1300720c */ /* 0x000fe20003f66270 */
[----:B------:R-:W-:Y:S01]  /*d7d0*/  IMAD.IADD R19, R3, 0x1, -R19 ;  /* 0x0000000103137824 */ /* 0x000fe200078e0a13 */
[----:B------:R-:W-:-:S02]  /*d7e0*/  I2FP.F32.S32 R4, R4 ;  /* 0x0000000400047245 */ /* 0x000fc40000201400 */
[----:B------:R-:W-:Y:S02]  /*d7f0*/  IABS R7, R7 ;  /* 0x0000000700077213 */ /* 0x000fe40000000000 */
[----:B------:R-:W-:Y:S01]  /*d800*/  I2FP.F32.S32 R11, R11 ;  /* 0x0000000b000b7245 */ /* 0x000fe20000201400 */
[C---:B------:R-:W-:Y:S01]  /*d810*/  FFMA.FTZ R4, -R0.reuse, R4, R125 ;  /* 0x0000000400047223 */ /* 0x040fe2000001017d */
[----:B------:R-:W-:Y:S02]  /*d820*/  IABS R6, R6 ;  /* 0x0000000600067213 */ /* 0x000fe40000000000 */
[----:B------:R-:W-:Y:S01]  /*d830*/  I2FP.F32.S32 R7, R7 ;  /* 0x0000000700077245 */ /* 0x000fe20000201400 */
[----:B------:R-:W-:Y:S01]  /*d840*/  FFMA.FTZ R125, -R0, R11, R142 ;  /* 0x0000000b007d7223 */ /* 0x000fe2000001018e */
[----:B------:R-:W-:Y:S01]  /*d850*/  IABS R10, R19 ;  /* 0x00000013000a7213 */ /* 0x000fe20000000000 */
[----:B------:R-:W-:Y:S01]  /*d860*/  VIADD R11, R12, 0x60 ;  /* 0x000000600c0b7836 */ /* 0x000fe20000000000 */
[----:B------:R-:W-:Y:S01]  /*d870*/  I2FP.F32.S32 R6, R6 ;  /* 0x0000000600067245 */ /* 0x000fe20000201400 */
[----:B------:R-:W-:Y:S01]  /*d880*/  FFMA.FTZ R138, -R0, R7, R138 ;  /* 0x00000007008a7223 */ /* 0x000fe2000001018a */
[----:B------:R-:W-:-:S02]  /*d890*/  I2FP.F32.S32 R10, R10 ;  /* 0x0000000a000a7245 */ /* 0x000fc40000201400 */
[----:B------:R-:W-:Y:S01]  /*d8a0*/  FSEL R31, R31, -INF , !P2 ;  /* 0xff8000001f1f7808 */ /* 0x000fe20005000000 */
[----:B------:R-:W-:Y:S01]  /*d8b0*/  FFMA.FTZ R7, -R0, R6, R139 ;  /* 0x0000000600077223 */ /* 0x000fe2000001018b */
[----:B------:R-:W-:Y:S01]  /*d8c0*/  FSEL R125, R125, -INF , !P2 ;  /* 0xff8000007d7d7808 */ /* 0x000fe20005000000 */
[----:B------:R-:W-:Y:S01]  /*d8d0*/  VIADD R6, R12, 0x59 ;  /* 0x000000590c067836 */ /* 0x000fe20000000000 */
[----:B------:R-:W-:Y:S01]  /*d8e0*/  FSEL R141, R141, -INF , !P1 ;  /* 0xff8000008d8d7808 */ /* 0x000fe20004800000 */
[----:B------:R-:W-:Y:S01]  /*d8f0*/  FFMA.FTZ R121, -R0, R10, R121 ;  /* 0x0000000a00797223 */ /* 0x000fe20000010179 */
[----:B------:R-:W-:Y:S01]  /*d900*/  FSEL R140, R140, -INF , !P1 ;  /* 0xff8000008c8c7808 */ /* 0x000fe20004800000 */
[----:B------:R-:W-:Y:S01]  /*d910*/  VIADD R10, R12, 0x51 ;  /* 0x000000510c0a7836 */ /* 0x000fe20000000000 */
[-C--:B------:R-:W-:Y:S01]  /*d920*/  ISETP.GE.AND P2, PT, R11, R58.reuse, PT ;  /* 0x0000003a0b00720c */ /* 0x080fe20003f46270 */
[C---:B------:R-:W-:Y:S01]  /*d930*/  IMAD.IADD R11, R3.reuse, 0x1, -R11 ;  /* 0x00000001030b7824 */ /* 0x040fe200078e0a0b */
[----:B------:R-:W-:Y:S01]  /*d940*/  ISETP.GE.AND P1, PT, R248, R58, PT ;  /* 0x0000003af800720c */ /* 0x000fe20003f26270 */
[----:B------:R-:W-:Y:S01]  /*d950*/  IMAD.IADD R248, R3, 0x1, -R248 ;  /* 0x0000000103f87824 */ /* 0x000fe200078e0af8 */
[----:B------:R-:W-:Y:S01]  /*d960*/  IABS R22, R21 ;  /* 0x0000001500167213 */ /* 0x000fe20000000000 */
[----:B------:R-:W-:Y:S01]  /*d970*/  IMAD.IADD R6, R15, 0x1, -R6 ;  /* 0x000000010f067824 */ /* 0x000fe200078e0a06 */
[----:B------:R-:W-:Y:S01]  /*d980*/  IABS R11, R11 ;  /* 0x0000000b000b7213 */ /* 0x000fe20000000000 */
[----:B------:R-:W-:Y:S01]  /*d990*/  VIADD R21, R12, 0x71 ;  /* 0x000000710c157836 */ /* 0x000fe20000000000 */
[----:B------:R-:W-:-:S02]  /*d9a0*/  I2FP.F32.S32 R22, R22 ;  /* 0x0000001600167245 */ /* 0x000fc40000201400 */
[----:B------:R-:W-:Y:S02]  /*d9b0*/  IABS R248, R248 ;  /* 0x000000f800f87213 */ /* 0x000fe40000000000 */
[----:B------:R-:W-:Y:S01]  /*d9c0*/  IADD3 R10, PT, PT, -R10, R15, RZ ;  /* 0x0000000f0a0a7210 */ /* 0x000fe20007ffe1ff */
[----:B------:R-:W-:Y:S01]  /*d9d0*/  FFMA.FTZ R137, -R0, R22, R137 ;  /* 0x0000001600897223 */ /* 0x000fe20000010189 */
[----:B------:R-:W-:Y:S01]  /*d9e0*/  IABS R6, R6 ;  /* 0x0000000600067213 */ /* 0x000fe20000000000 */
[----:B------:R-:W-:Y:S01]  /*d9f0*/  VIADD R22, R12, 0x69 ;  /* 0x000000690c167836 */ /* 0x000fe20000000000 */
[----:B------:R-:W-:Y:S02]  /*da00*/  I2FP.F32.S32 R11, R11 ;  /* 0x0000000b000b7245 */ /* 0x000fe40000201400 */
        /* <DEDUP_REMOVED lines=9> */
[----:B------:R-:W-:Y:S01]  /*daa0*/  FSEL R136, R7, -INF , !P5 ;  /* 0xff80000007887808 */ /* 0x000fe20006800000 */
[----:B------:R-:W-:Y:S01]  /*dab0*/  IMAD.IADD R7, R15, 0x1, -R74 ;  /* 0x000000010f077824 */ /* 0x000fe200078e0a4a */
[----:B------:R-:W-:Y:S01]  /*dac0*/  I2FP.F32.S32 R10, R10 ;  /* 0x0000000a000a7245 */ /* 0x000fe20000201400 */
[C---:B------:R-:W-:Y:S01]  /*dad0*/  VIADD R6, R12.reuse, 0x61 ;  /* 0x000000610c067836 */ /* 0x040fe20000000000 */
[----:B------:R-:W-:Y:S01]  /*dae0*/  ISETP.GE.AND P5, PT, R5, R58, PT ;  /* 0x0000003a0500720c */ /* 0x000fe20003fa6270 */
[----:B------:R-:W-:Y:S01]  /*daf0*/  VIADD R5, R12, 0x70 ;  /* 0x000000700c057836 */ /* 0x000fe20000000000 */
[----:B------:R-:W-:Y:S01]  /*db00*/  FSEL R138, R138, -INF , !P0 ;  /* 0xff8000008a8a7808 */ /* 0x000fe20004000000 */
[----:B------:R-:W-:Y:S01]  /*db10*/  FFMA.FTZ R127, -R0, R10, R127 ;  /* 0x0000000a007f7223 */ /* 0x000fe2000001017f */
[----:B------:R-:W-:Y:S01]  /*db20*/  ISETP.GE.AND P0, PT, R11, R58, PT ;  /* 0x0000003a0b00720c */ /* 0x000fe20003f06270 */
[----:B------:R-:W-:Y:S01]  /*db30*/  IMAD.IADD R11, R3, 0x1, -R11 ;  /* 0x00000001030b7824 */ /* 0x000fe200078e0a0b */
[----:B------:R-:W-:Y:S01]  /*db40*/  FSEL R142, R4, -INF , !P5 ;  /* 0xff800000048e7808 */ /* 0x000fe20006800000 */
[----:B------:R-:W-:Y:S01]  /*db50*/  IMAD.IADD R4, R15, 0x1, -R6 ;  /* 0x000000010f047824 */ /* 0x000fe200078e0a06 */
[----:B------:R-:W-:Y:S01]  /*db60*/  IABS R7, R7 ;  /* 0x0000000700077213 */ /* 0x000fe20000000000 */
[----:B------:R-:W-:Y:S01]  /*db70*/  VIADD R10, R12, 0x60 ;  /* 0x000000600c0a7836 */ /* 0x000fe20000000000 */
[----:B------:R-:W-:Y:S01]  /*db80*/  FSEL R135, R127, -INF , !P5 ;  /* 0xff8000007f877808 */ /* 0x000fe20006800000 */
[----:B------:R-:W-:Y:S01]  /*db90*/  IMAD.IADD R19, R3, 0x1, -R5 ;  /* 0x0000000103137824 */ /* 0x000fe200078e0a05 */
[----:B------:R-:W-:-:S02]  /*dba0*/  I2FP.F32.S32 R7, R7 ;  /* 0x0000000700077245 */ /* 0x000fc40000201400 */
[----:B------:R-:W-:Y:S02]  /*dbb0*/  IABS R11, R11 ;  /* 0x0000000b000b7213 */ /* 0x000fe40000000000 */
[----:B------:R-:W-:Y:S01]  /*dbc0*/  ISETP.GE.AND P5, PT, R21, R58, PT ;  /* 0x0000003a1500720c */ /* 0x000fe20003fa6270 */
[----:B------:R-:W-:Y:S01]  /*dbd0*/  IMAD.IADD R21, R3, 0x1, -R21 ;  /* 0x0000000103157824 */ /* 0x000fe200078e0a15 */
[----:B------:R-:W-:Y:S01]  /*dbe0*/  IABS R4, R4 ;  /* 0x0000000400047213 */ /* 0x000fe20000000000 */
[----:B------:R-:W-:Y:S01]  /*dbf0*/  FFMA.FTZ R122, -R0, R7, R122 ;  /* 0x00000007007a7223 */ /* 0x000fe2000001017a */
[----:B------:R-:W-:Y:S01]  /*dc00*/  I2FP.F32.S32 R11, R11 ;  /* 0x0000000b000b7245 */ /* 0x000fe20000201400 */
[----:B------:R-:W-:Y:S01]  /*dc10*/  IMAD.IADD R7, R15, 0x1, -R10 ;  /* 0x000000010f077824 */ /* 0x000fe200078e0a0a */
[----:B------:R-:W-:Y:S01]  /*dc20*/  I2FP.F32.S32 R4, R4 ;  /* 0x0000000400047245 */ /* 0x000fe20000201400 */
[----:B------:R-:W-:Y:S01]  /*dc30*/  VIADD R10, R12, 0x79 ;  /* 0x000000790c0a7836 */ /* 0x000fe20000000000 */
[----:B------:R-:W-:Y:S01]  /*dc40*/  IABS R6, R21 ;  /* 0x0000001500067213 */ /* 0x000fe20000000000 */
[C---:B------:R-:W-:Y:S01]  /*dc50*/  FFMA.FTZ R112, -R0.reuse, R11, R112 ;  /* 0x0000000b00707223 */ /* 0x040fe20000010170 */
[----:B------:R-:W-:Y:S01]  /*dc60*/  FSEL R153, R153, -INF , !P6 ;  /* 0xff80000099997808 */ /* 0x000fe20007000000 */
[----:B------:R-:W-:Y:S01]  /*dc70*/  FFMA.FTZ R119, -R0, R4, R119 ;  /* 0x0000000400777223 */ /* 0x000fe20000010177 */
[C---:B------:R-:W-:Y:S01]  /*dc80*/  VIADD R11, R12.reuse, 0x78 ;  /* 0x000000780c0b7836 */ /* 0x040fe20000000000 */
[----:B------:R-:W-:Y:S01]  /*dc90*/  IABS R7, R7 ;  /* 0x0000000700077213 */ /* 0x000fe20000000000 */
[----:B------:R-:W-:Y:S01]  /*dca0*/  VIADD R4, R12, 0x69 ;  /* 0x000000690c047836 */ /* 0x000fe20000000000 */
[----:B------:R-:W-:-:S02]  /*dcb0*/  I2FP.F32.S32 R6, R6 ;  /* 0x0000000600067245 */ /* 0x000fc40000201400 */
[----:B------:R-:W-:Y:S01]  /*dcc0*/  ISETP.GE.AND P6, PT, R22, R58, PT ;  /* 0x0000003a1600720c */ /* 0x000fe20003fc6270 */
[----:B------:R-:W-:Y:S01]  /*dcd0*/  IMAD.IADD R22, R3, 0x1, -R22 ;  /* 0x0000000103167824 */ /* 0x000fe200078e0a16 */
[----:B------:R-:W-:Y:S01]  /*dce0*/  FSEL R133, R120, -INF , !P4 ;  /* 0xff80000078857808 */ /* 0x000fe20006000000 */
[----:B------:R-:W-:Y:S01]  /*dcf0*/  IMAD.IADD R4, R15, 0x1, -R4 ;  /* 0x000000010f047824 */ /* 0x000fe200078e0a04 */
[----:B------:R-:W-:Y:S01]  /*dd00*/  FSEL R244, R122, -INF , !P4 ;  /* 0xff8000007af47808 */ /* 0x000fe20006000000 */
[----:B------:R-:W-:Y:S01]  /*dd10*/  FFMA.FTZ R109, -R0, R6, R109 ;  /* 0x00000006006d7223 */ /* 0x000fe2000001016d */
[----:B------:R-:W-:Y:S01]  /*dd20*/  FSEL R131, R121, -INF , !P3 ;  /* 0xff80000079837808 */ /* 0x000fe20005800000 */
[----:B------:R-:W-:Y:S01]  /*dd30*/  VIADD R6, R12, 0x70 ;  /* 0x000000700c067836 */ /* 0x000fe20000000000 */
[----:B------:R-:W-:Y:S02]  /*dd40*/  FSEL R240, R123, -INF , !P3 ;  /* 0xff8000007bf07808 */ /* 0x000fe40005800000 */
[----:B------:R-:W-:-:S02]  /*dd50*/  I2FP.F32.S32 R7, R7 ;  /* 0x0000000700077245 */ /* 0x000fc40000201400 */
[-C--:B------:R-:W-:Y:S01]  /*dd60*/  ISETP.GE.AND P4, PT, R11, R58.reuse, PT ;  /* 0x0000003a0b00720c */ /* 0x080fe20003f86270 */
[C---:B------:R-:W-:Y:S01]  /*dd70*/  IMAD.IADD R11, R3.reuse, 0x1, -R11 ;  /* 0x00000001030b7824 */ /* 0x040fe200078e0a0b */
[----:B------:R-:W-:Y:S01]  /*dd80*/  ISETP.GE.AND P3, PT, R10, R58, PT ;  /* 0x0000003a0a00720c */ /* 0x000fe20003f66270 */
[----:B------:R-:W-:Y:S01]  /*dd90*/  IMAD.IADD R10, R3, 0x1, -R10 ;  /* 0x00000001030a7824 */ /* 0x000fe200078e0a0a */
[----:B------:R-:W-:Y:S01]  /*dda0*/  IABS R22, R22 ;  /* 0x0000001600167213 */ /* 0x000fe20000000000 */
[----:B------:R-:W-:Y:S01]  /*ddb0*/  FFMA.FTZ R118, -R0, R7, R118 ;  /* 0x0000000700767223 */ /* 0x000fe20000010176 */
[----:B------:R-:W-:Y:S01]  /*ddc0*/  IABS R4, R4 ;  /* 0x0000000400047213 */ /* 0x000fe20000000000 */
[----:B------:R-:W-:Y:S01]  /*ddd0*/  IMAD.IADD R7, R15, 0x1, -R6 ;  /* 0x000000010f077824 */ /* 0x000fe200078e0a06 */
[----:B------:R-:W-:Y:S02]  /*dde0*/  I2FP.F32.S32 R22, R22 ;  /* 0x0000001600167245 */ /* 0x000fe40000201400 */
[----:B------:R-:W-:-:S02]  /*ddf0*/  IABS R11, R11 ;  /* 0x0000000b000b7213 */ /* 0x000fc40000000000 */
        /* <DEDUP_REMOVED lines=19> */
[----:B------:R-:W-:Y:S01]  /*df30*/  ISETP.GE.AND P6, PT, R5, R58, PT ;  /* 0x0000003a0500720c */ /* 0x000fe20003fc6270 */
[----:B------:R-:W-:Y:S01]  /*df40*/  IMAD.IADD R5, R15, 0x1, -R6 ;  /* 0x000000010f057824 */ /* 0x000fe200078e0a06 */
[----:B------:R-:W-:Y:S01]  /*df50*/  IABS R11, R11 ;  /* 0x0000000b000b7213 */ /* 0x000fe20000000000 */
[----:B------:R-:W-:Y:S01]  /*df60*/  IMAD.IADD R21, R3, 0x1, -R4 ;  /* 0x0000000103157824 */ /* 0x000fe200078e0a04 */
[----:B------:R-:W-:-:S02]  /*df70*/  IABS R7, R7 ;  /* 0x0000000700077213 */ /* 0x000fc40000000000 */
[----:B------:R-:W-:Y:S02]  /*df80*/  IADD3 R19, PT, PT, R12, 0x80, RZ ;  /* 0x000000800c137810 */ /* 0x000fe40007ffe0ff */
[----:B------:R-:W-:Y:S02]  /*df90*/  I2FP.F32.S32 R11, R11 ;  /* 0x0000000b000b7245 */ /* 0x000fe40000201400 */
[----:B------:R-:W-:Y:S02]  /*dfa0*/  I2FP.F32.S32 R7, R7 ;  /* 0x0000000700077245 */ /* 0x000fe40000201400 */
[----:B------:R-:W-:Y:S01]  /*dfb0*/  IABS R5, R5 ;  /* 0x0000000500057213 */ /* 0x000fe20000000000 */
[----:B------:R-:W-:Y:S01]  /*dfc0*/  FFMA.FTZ R114, -R0, R11, R114 ;  /* 0x0000000b00727223 */ /* 0x000fe20000010172 */
[----:B------:R-:W-:Y:S01]  /*dfd0*/  FSEL R137, R116, -INF , !P2 ;  /* 0xff80000074897808 */ /* 0x000fe20005000000 */
[----:B------:R-:W-:Y:S01]  /*dfe0*/  FFMA.FTZ R110, -R0, R7, R110 ;  /* 0x00000007006e7223 */ /* 0x000fe2000001016e */
[----:B------:R-:W-:Y:S01]  /*dff0*/  FSEL R234, R118, -INF , !P2 ;  /* 0xff80000076ea7808 */ /* 0x000fe20005000000 */
[C---:B------:R-:W-:Y:S01]  /*e000*/  VIADD R7, R12.reuse, 0x88 ;  /* 0x000000880c077836 */ /* 0x040fe20000000000 */
[----:B------:R-:W-:Y:S01]  /*e010*/  ISETP.GE.AND P2, PT, R19, R58, PT ;  /* 0x0000003a1300720c */ /* 0x000fe20003f46270 */
[----:B------:R-:W-:Y:S01]  /*e020*/  IMAD.IADD R19, R3, 0x1, -R19 ;  /* 0x0000000103137824 */ /* 0x000fe200078e0a13 */
[----:B------:R-:W-:Y:S01]  /*e030*/  I2FP.F32.S32 R5, R5 ;  /* 0x0000000500057245 */ /* 0x000fe20000201400 */
[C---:B------:R-:W-:Y:S01]  /*e040*/  VIADD R11, R12.reuse, 0x81 ;  /* 0x000000810c0b7836 */ /* 0x040fe20000000000 */
[----:B------:R-:W-:-:S02]  /*e050*/  IADD3 R74, PT, PT, R12, 0x80, RZ ;  /* 0x000000800c4a7810 */ /* 0x000fc40007ffe0ff */
[----:B------:R-:W-:Y:S01]  /*e060*/  IABS R19, R19 ;  /* 0x0000001300137213 */ /* 0x000fe20000000000 */
[----:B------:R-:W-:Y:S01]  /*e070*/  FFMA.FTZ R106, -R0, R5, R106 ;  /* 0x00000005006a7223 */ /* 0x000fe2000001016a */
[----:B------:R-:W-:Y:S01]  /*e080*/  FSEL R246, R112, -INF , !P0 ;  /* 0xff80000070f67808 */ /* 0x000fe20004000000 */
[----:B------:R-:W-:Y:S01]  /*e090*/  IMAD.IADD R5, R15, 0x1, -R74 ;  /* 0x000000010f057824 */ /* 0x000fe200078e0a4a */
[----:B------:R-:W-:Y:S01]  /*e0a0*/  FSEL R232, R114, -INF , !P0 ;  /* 0xff80000072e87808 */ /* 0x000fe20004000000 */
[----:B------:R-:W2:Y:S01]  /*e0b0*/  LD.E R74, desc[UR4][R148.64+0xdc] ;  /* 0x0000dc04944a7980 */ /* 0x000ea2000c101900 */
[----:B------:R-:W-:Y:S01]  /*e0c0*/  ISETP.GE.AND P0, PT, R7, R58, PT ;  /* 0x0000003a0700720c */ /* 0x000fe20003f06270 */
[----:B------:R-:W-:Y:S01]  /*e0d0*/  IMAD.IADD R7, R3, 0x1, -R7 ;  /* 0x0000000103077824 */ /* 0x000fe200078e0a07 */
[----:B------:R-:W-:Y:S02]  /*e0e0*/  I2FP.F32.S32 R19, R19 ;  /* 0x0000001300137245 */ /* 0x000fe40000201400 */
[----:B------:R-:W-:-:S02]  /*e0f0*/  FSEL R204, R108, -INF , !P6 ;  /* 0xff8000006ccc7808 */ /* 0x000fc40007000000 */
[----:B------:R-:W-:Y:S01]  /*e100*/  IABS R7, R7 ;  /* 0x0000000700077213 */ /* 0x000fe20000000000 */
[C---:B------:R-:W-:Y:S01]  /*e110*/  FFMA.FTZ R100, -R0.reuse, R19, R100 ;  /* 0x0000001300647223 */ /* 0x040fe20000010164 */
[----:B------:R-:W-:Y:S01]  /*e120*/  IMAD.IADD R19, R15, 0x1, -R10 ;  /* 0x000000010f137824 */ /* 0x000fe200078e0a0a */
[----:B------:R-:W-:Y:S02]  /*e130*/  IABS R10, R21 ;  /* 0x00000015000a7213 */ /* 0x000fe40000000000 */
[----:B------:R-:W-:Y:S02]  /*e140*/  I2FP.F32.S32 R7, R7 ;  /* 0x0000000700077245 */ /* 0x000fe40000201400 */
[----:B------:R-:W-:Y:S02]  /*e150*/  I2FP.F32.S32 R10, R10 ;  /* 0x0000000a000a7245 */ /* 0x000fe40000201400 */
[----:B------:R-:W-:Y:S01]  /*e160*/  IABS R6, R19 ;  /* 0x0000001300067213 */ /* 0x000fe20000000000 */
[----:B------:R-:W-:Y:S01]  /*e170*/  FFMA.FTZ R96, -R0, R7, R96 ;  /* 0x0000000700607223 */ /* 0x000fe20000010160 */
[----:B------:R-:W-:-:S02]  /*e180*/  VIADD R7, R12, 0x90 ;  /* 0x000000900c077836 */ /* 0x000fc40000000000 */
[----:B------:R-:W-:Y:S01]  /*e190*/  FFMA.FTZ R97, -R0, R10, R97 ;  /* 0x0000000a00617223 */ /* 0x000fe20000010161 */
[----:B------:R-:W-:Y:S01]  /*e1a0*/  VIADD R10, R12, 0x79 ;  /* 0x000000790c0a7836 */ /* 0x000fe20000000000 */
[----:B------:R-:W-:Y:S01]  /*e1b0*/  FSEL R194, R110, -INF , !P6 ;  /* 0xff8000006ec27808 */ /* 0x000fe20007000000 */
[----:B------:R-:W-:Y:S01]  /*e1c0*/  VIADD R19, R12, 0x99 ;  /* 0x000000990c137836 */ /* 0x000fe20000000000 */
[----:B------:R-:W-:Y:S01]  /*e1d0*/  I2FP.F32.S32 R6, R6 ;  /* 0x0000000600067245 */ /* 0x000fe20000201400 */
[----:B------:R-:W-:Y:S01]  /*e1e0*/  IMAD.IADD R10, R15, 0x1, -R10 ;  /* 0x000000010f0a7824 */ /* 0x000fe200078e0a0a */
[----:B------:R-:W-:Y:S01]  /*e1f0*/  ISETP.GE.AND P6, PT, R7, R58, PT ;  /* 0x0000003a0700720c */ /* 0x000fe20003fc6270 */
[----:B------:R-:W-:Y:S01]  /*e200*/  IMAD.IADD R7, R3, 0x1, -R7 ;  /* 0x0000000103077824 */ /* 0x000fe200078e0a07 */
[----:B------:R-:W-:Y:S01]  /*e210*/  IABS R5, R5 ;  /* 0x0000000500057213 */ /* 0x000fe20000000000 */
[----:B------:R-:W-:Y:S01]  /*e220*/  FFMA.FTZ R111, -R0, R6, R111 ;  /* 0x00000006006f7223 */ /* 0x000fe2000001016f */
[----:B------:R-:W-:Y:S01]  /*e230*/  VIADD R6, R12, 0x81 ;  /* 0x000000810c067836 */ /* 0x000fe20000000000 */
[----:B------:R-:W-:-:S02]  /*e240*/  IABS R10, R10 ;  /* 0x0000000a000a7213 */ /* 0x000fc40000000000 */
[----:B------:R-:W-:Y:S01]  /*e250*/  IABS R7, R7 ;  /* 0x0000000700077213 */ /* 0x000fe20000000000 */
[----:B------:R-:W-:Y:S01]  /*e260*/  IMAD.IADD R6, R15, 0x1, -R6 ;  /* 0x000000010f067824 */ /* 0x000fe200078e0a06 */
[----:B------:R-:W-:Y:S02]  /*e270*/  I2FP.F32.S32 R5, R5 ;  /* 0x0000000500057245 */ /* 0x000fe40000201400 */
[----:B------:R-:W-:Y:S02]  /*e280*/  I2FP.F32.S32 R7, R7 ;  /* 0x0000000700077245 */ /* 0x000fe40000201400 */
[----:B------:R-:W-:Y:S01]  /*e290*/  I2FP.F32.S32 R10, R10 ;  /* 0x0000000a000a7245 */ /* 0x000fe20000201400 */
[----:B------:R-:W-:Y:S01]  /*e2a0*/  FFMA.FTZ R102, -R0, R5, R102 ;  /* 0x0000000500667223 */ /* 0x000fe20000010166 */
[----:B------:R-:W-:Y:S01]  /*e2b0*/  FSEL R248, R248, -INF , !P1 ;  /* 0xff800000f8f87808 */ /* 0x000fe20004800000 */
[C---:B------:R-:W-:Y:S01]  /*e2c0*/  FFMA.FTZ R92, -R0.reuse, R7, R92 ;  /* 0x00000007005c7223 */ /* 0x040fe2000001015c */
[----:B------:R-:W-:Y:S01]  /*e2d0*/  FSEL R180, R119, -INF , !P1 ;  /* 0xff80000077b47808 */ /* 0x000fe20004800000 */
[----:B------:R-:W-:Y:S01]  /*e2e0*/  FFMA.FTZ R107, -R0, R10, R107 ;  /* 0x0000000a006b7223 */ /* 0x000fe2000001016b */
[----:B------:R-:W-:Y:S01]  /*e2f0*/  IABS R6, R6 ;  /* 0x0000000600067213 */ /* 0x000fe20000000000 */
[C---:B------:R-:W-:Y:S01]  /*e300*/  VIADD R7, R12.reuse, 0xa0 ;  /* 0x000000a00c077836 */ /* 0x040fe20000000000 */
[----:B------:R-:W-:Y:S01]  /*e310*/  ISETP.GE.AND P1, PT, R11, R58, PT ;  /* 0x0000003a0b00720c */ /* 0x000fe20003f26270 */
[----:B------:R-:W-:Y:S01]  /*e320*/  IMAD.IADD R11, R3, 0x1, -R11 ;  /* 0x00000001030b7824 */ /* 0x000fe200078e0a0b */
[----:B------:R-:W-:Y:S01]  /*e330*/  I2FP.F32.S32 R6, R6 ;  /* 0x0000000600067245 */ /* 0x000fe20000201400 */
[----:B------:R-:W-:Y:S01]  /*e340*/  VIADD R10, R12, 0x88 ;  /* 0x000000880c0a7836 */ /* 0x000fe20000000000 */
[----:B------:R-:W-:-:S02]  /*e350*/  FSEL R192, R100, -INF , !P2 ;  /* 0xff80000064c07808 */ /* 0x000fc40005000000 */
[----:B------:R-:W-:Y:S01]  /*e360*/  FSEL R170, R102, -INF , !P2 ;  /* 0xff80000066aa7808 */ /* 0x000fe20005000000 */
[----:B------:R-:W-:Y:S01]  /*e370*/  FFMA.FTZ R103, -R0, R6, R103 ;  /* 0x0000000600677223 */ /* 0x000fe20000010167 */
[----:B------:R-:W-:Y:S01]  /*e380*/  IABS R11, R11 ;  /* 0x0000000b000b7213 */ /* 0x000fe20000000000 */
[----:B------:R-:W-:Y:S01]  /*e390*/  VIADD R6, R12, 0x89 ;  /* 0x000000890c067836 */ /* 0x000fe20000000000 */
[----:B------:R-:W-:Y:S01]  /*e3a0*/  ISETP.GE.AND P2, PT, R7, R58, PT ;  /* 0x0000003a0700720c */ /* 0x000fe20003f46270 */
[----:B------:R-:W-:Y:S01]  /*e3b0*/  IMAD.IADD R7, R3, 0x1, -R7 ;  /* 0x0000000103077824 */ /* 0x000fe200078e0a07 */
[----:B------:R-:W-:Y:S01]  /*e3c0*/  IADD3 R5, PT, PT, -R10, R15, RZ ;  /* 0x0000000f0a057210 */ /* 0x000fe20007ffe1ff */
[----:B------:R-:W-:Y:S01]  /*e3d0*/  IMAD.IADD R6, R15, 0x1, -R6 ;  /* 0x000000010f067824 */ /* 0x000fe200078e0a06 */
[----:B------:R-:W-:Y:S02]  /*e3e0*/  I2FP.F32.S32 R11, R11 ;  /* 0x0000000b000b7245 */ /* 0x000fe40000201400 */
[----:B------:R-:W-:-:S02]  /*e3f0*/  IABS R5, R5 ;  /* 0x0000000500057213 */ /* 0x000fc40000000000 */
[----:B------:R-:W-:Y:S01]  /*e400*/  IABS R7, R7 ;  /* 0x0000000700077213 */ /* 0x000fe20000000000 */
[----:B------:R-:W-:Y:S01]  /*e410*/  FFMA.FTZ R101, -R0, R11, R101 ;  /* 0x0000000b00657223 */ /* 0x000fe20000010165 */
[----:B------:R-:W-:Y:S01]  /*e420*/  I2FP.F32.S32 R5, R5 ;  /* 0x0000000500057245 */ /* 0x000fe20000201400 */
[----:B------:R-:W-:Y:S01]  /*e430*/  VIADD R11, R12, 0x98 ;  /* 0x000000980c0b7836 */ /* 0x000fe20000000000 */
[----:B------:R-:W-:Y:S02]  /*e440*/  I2FP.F32.S32 R7, R7 ;  /* 0x0000000700077245 */ /* 0x000fe40000201400 */
[----:B------:R-:W-:Y:S01]  /*e450*/  IABS R6, R6 ;  /* 0x0000000600067213 */ /* 0x000fe20000000000 */
[----:B------:R-:W-:Y:S01]  /*e460*/  FFMA.FTZ R98, -R0, R5, R98 ;  /* 0x0000000500627223 */ /* 0x000fe20000010162 */
[----:B------:R-:W-:Y:S01]  /*e470*/  FSEL R200, R104, -INF , !P4 ;  /* 0xff80000068c87808 */ /* 0x000fe20006000000 */
[----:B------:R-:W-:Y:S01]  /*e480*/  FFMA.FTZ R84, -R0, R7, R84 ;  /* 0x0000000700547223 */ /* 0x000fe20000010154 */
[----:B------:R-:W-:Y:S01]  /*e490*/  FSEL R196, R106, -INF , !P4 ;  /* 0xff8000006ac47808 */ /* 0x000fe20006000000 */
[----:B------:R-:W-:Y:S01]  /*e4a0*/  VIADD R7, R12, 0xa1 ;  /* 0x000000a10c077836 */ /* 0x000fe20000000000 */
[----:B------:R-:W-:Y:S01]  /*e4b0*/  ISETP.GE.AND P4, PT, R11, R58, PT ;  /* 0x0000003a0b00720c */ /* 0x000fe20003f86270 */
[----:B------:R-:W-:Y:S01]  /*e4c0*/  IMAD.IADD R11, R3, 0x1, -R11 ;  /* 0x00000001030b7824 */ /* 0x000fe200078e0a0b */
[----:B------:R-:W-:-:S02]  /*e4d0*/  I2FP.F32.S32 R6, R6 ;  /* 0x0000000600067245 */ /* 0x000fc40000201400 */
[----:B------:R-:W-:Y:S02]  /*e4e0*/  FSEL R206, R105, -INF , !P3 ;  /* 0xff80000069ce7808 */ /* 0x000fe40005800000 */
[----:B------:R-:W-:Y:S02]  /*e4f0*/  FSEL R202, R107, -INF , !P3 ;  /* 0xff8000006bca7808 */ /* 0x000fe40005800000 */
[----:B------:R-:W-:Y:S01]  /*e500*/  ISETP.GE.AND P3, PT, R19, R58, PT ;  /* 0x0000003a1300720c */ /* 0x000fe20003f66270 */
[----:B------:R-:W-:Y:S01]  /*e510*/  IMAD.IADD R19, R3, 0x1, -R19 ;  /* 0x0000000103137824 */ /* 0x000fe200078e0a13 */
[----:B------:R-:W-:Y:S02]  /*e520*/  FSEL R186, R96, -INF , !P0 ;  /* 0xff80000060ba7808 */ /* 0x000fe40004000000 */
[----:B------:R-:W-:Y:S01]  /*e530*/  FSEL R158, R98, -INF , !P0 ;  /* 0xff800000629e7808 */ /* 0x000fe20004000000 */
[----:B------:R-:W-:Y:S01]  /*e540*/  FFMA.FTZ R99, -R0, R6, R99 ;  /* 0x0000000600637223 */ /* 0x000fe20000010163 */
[----:B------:R-:W-:-:S02]  /*e550*/  FSEL R182, R101, -INF , !P1 ;  /* 0xff80000065b67808 */ /* 0x000fc40004800000 */
[----:B------:R-:W-:Y:S02]  /*e560*/  FSEL R168, R103, -INF , !P1 ;  /* 0xff80000067a87808 */ /* 0x000fe40004800000 */
[-C--:B------:R-:W-:Y:S01]  /*e570*/  ISETP.GE.AND P0, PT, R4, R58.reuse, PT ;  /* 0x0000003a0400720c */ /* 0x080fe20003f06270 */
[----:B------:R-:W-:Y:S01]  /*e580*/  IMAD.IADD R4, R3, 0x1, -R7 ;  /* 0x0000000103047824 */ /* 0x000fe200078e0a07 */
[----:B------:R-:W-:Y:S01]  /*e590*/  IABS R11, R11 ;  /* 0x0000000b000b7213 */ /* 0x000fe20000000000 */
[----:B------:R-:W-:Y:S01]  /*e5a0*/  VIADD R6, R12, 0xa8 ;  /* 0x000000a80c067836 */ /* 0x000fe20000000000 */
[----:B------:R-:W-:Y:S01]  /*e5b0*/  ISETP.GE.AND P1, PT, R7, R58, PT ;  /* 0x0000003a0700720c */ /* 0x000fe20003f26270 */
[----:B------:R-:W-:Y:S01]  /*e5c0*/  IMAD.IADD R7, R15, 0x1, -R12 ;  /* 0x000000010f077824 */ /* 0x000fe200078e0a0c */
[----:B------:R-:W-:Y:S02]  /*e5d0*/  FSEL R210, R109, -INF , !P5 ;  /* 0xff8000006dd27808 */ /* 0x000fe40006800000 */
[----:B------:R-:W-:-:S02]  /*e5e0*/  FSEL R198, R111, -INF , !P5 ;  /* 0xff8000006fc67808 */ /* 0x000fc40006800000 */
[----:B------:R-:W-:Y:S01]  /*e5f0*/  ISETP.GE.AND P5, PT, R22, R58, PT ;  /* 0x0000003a1600720c */ /* 0x000fe20003fa6270 */
[----:B------:R-:W-:Y:S01]  /*e600*/  IMAD.IADD R22, R3, 0x1, -R22 ;  /* 0x0000000103167824 */ /* 0x000fe200078e0a16 */
[----:B------:R-:W-:Y:S01]  /*e610*/  IABS R10, R19 ;  /* 0x00000013000a7213 */ /* 0x000fe20000000000 */
[----:B------:R-:W-:Y:S01]  /*e620*/  IMAD.IADD R6, R15, 0x1, -R6 ;  /* 0x000000010f067824 */ /* 0x000fe200078e0a06 */
[----:B------:R-:W-:Y:S02]  /*e630*/  I2FP.F32.S32 R11, R11 ;  /* 0x0000000b000b7245 */ /* 0x000fe40000201400 */
[----:B------:R-:W-:Y:S02]  /*e640*/  IABS R4, R4 ;  /* 0x0000000400047213 */ /* 0x000fe40000000000 */
[----:B------:R-:W-:Y:S01]  /*e650*/  IABS R7, R7 ;  /* 0x0000000700077213 */ /* 0x000fe20000000000 */
[----:B------:R-:W-:Y:S01]  /*e660*/  FFMA.FTZ R88, -R0, R11, R88 ;  /* 0x0000000b00587223 */ /* 0x000fe20000010158 */
[----:B------:R-:W-:Y:S01]  /*e670*/  I2FP.F32.S32 R10, R10 ;  /* 0x0000000a000a7245 */ /* 0x000fe20000201400 */
[----:B------:R-:W-:Y:S01]  /*e680*/  VIADD R5, R12, 0xa8 ;  /* 0x000000a80c057836 */ /* 0x000fe20000000000 */
[----:B------:R-:W-:-:S02]  /*e690*/  IABS R22, R22 ;  /* 0x0000001600167213 */ /* 0x000fc40000000000 */
[----:B------:R-:W-:Y:S01]  /*e6a0*/  I2FP.F32.S32 R4, R4 ;  /* 0x0000000400047245 */ /* 0x000fe20000201400 */
[----:B------:R-:W-:Y:S01]  /*e6b0*/  FFMA.FTZ R89, -R0, R10, R89 ;  /* 0x0000000a00597223 */ /* 0x000fe20000010159 */
[----:B------:R-:W-:Y:S02]  /*e6c0*/  IABS R11, R6 ;  /* 0x00000006000b7213 */ /* 0x000fe40000000000 */
[----:B------:R-:W-:Y:S01]  /*e6d0*/  I2FP.F32.S32 R7, R7 ;  /* 0x0000000700077245 */ /* 0x000fe20000201400 */
[----:B------:R-:W-:Y:S01]  /*e6e0*/  VIADD R10, R12, 0x90 ;  /* 0x000000900c0a7836 */ /* 0x000fe20000000000 */
[----:B------:R-:W-:Y:S01]  /*e6f0*/  I2FP.F32.S32 R22, R22 ;  /* 0x0000001600167245 */ /* 0x000fe20000201400 */
[----:B------:R-:W-:Y:S01]  /*e700*/  IMAD.IADD R19, R3, 0x1, -R5 ;  /* 0x0000000103137824 */ /* 0x000fe200078e0a05 */
[----:B------:R-:W-:Y:S01]  /*e710*/  I2FP.F32.S32 R11, R11 ;  /* 0x0000000b000b7245 */ /* 0x000fe20000201400 */
[C---:B------:R-:W-:Y:S01]  /*e720*/  FFMA.FTZ R85, -R0.reuse, R4, R85 ;  /* 0x0000000400557223 */ /* 0x040fe20000010155 */
[----:B------:R-:W-:Y:S01]  /*e730*/  FFMA.FTZ R4, -R0, R7, R30 ;  /* 0x0000000700047223 */ /* 0x000fe2000001011e */
[----:B------:R-:W-:Y:S01]  /*e740*/  FSEL R184, R97, -INF , !P0 ;  /* 0xff80000061b87808 */ /* 0x000fe20004000000 */
[----:B------:R-:W-:Y:S01]  /*e750*/  VIADD R30, R12, 0x98 ;  /* 0x000000980c1e7836 */ /* 0x000fe20000000000 */
[----:B------:R-:W-:Y:S01]  /*e760*/  FSEL R156, R99, -INF , !P0 ;  /* 0xff800000639c7808 */ /* 0x000fe20004000000 */
[C---:B------:R-:W-:Y:S01]  /*e770*/  FFMA.FTZ R93, -R0.reuse, R22, R93 ;  /* 0x00000016005d7223 */ /* 0x040fe2000001015d */
[----:B------:R-:W-:Y:S01]  /*e780*/  ISETP.GE.AND P0, PT, R5, R58, PT ;  /* 0x0000003a0500720c */ /* 0x000fe20003f06270 */
[----:B------:R-:W-:Y:S01]  /*e790*/  IMAD.IADD R5, R15, 0x1, -R10 ;  /* 0x000000010f057824 */ /* 0x000fe200078e0a0a */
[----:B------:R-:W-:Y:S01]  /*e7a0*/  IABS R19, R19 ;  /* 0x0000001300137213 */ /* 0x000fe20000000000 */
[----:B------:R-:W-:Y:S01]  /*e7b0*/  FFMA.FTZ R82, -R0, R11, R82 ;  /* 0x0000000b00527223 */ /* 0x000fe20000010152 */
[----:B------:R-:W-:-:S02]  /*e7c0*/  VIADD R22, R12, 0xa0 ;  /* 0x000000a00c167836 */ /* 0x000fc40000000000 */
[C---:B------:R-:W-:Y:S02]  /*e7d0*/  VIADD R10, R12.reuse, 0x99 ;  /* 0x000000990c0a7836 */ /* 0x040fe40000000000 */
[C---:B------:R-:W-:Y:S02]  /*e7e0*/  VIADD R6, R12.reuse, 0xa1 ;  /* 0x000000a10c067836 */ /* 0x040fe40000000000 */
[C---:B------:R-:W-:Y:S01]  /*e7f0*/  IMAD.IADD R11, R15.reuse, 0x1, -R30 ;  /* 0x000000010f0b7824 */ /* 0x040fe200078e0a1e */
[----:B------:R-:W-:Y:S01]  /*e800*/  IABS R5, R5 ;  /* 0x0000000500057213 */ /* 0x000fe20000000000 */
[C---:B------:R-:W-:Y:S01]  /*e810*/  IMAD.IADD R7, R15.reuse, 0x1, -R22 ;  /* 0x000000010f077824 */ /* 0x040fe200078e0a16 */
[----:B------:R-:W-:Y:S01]  /*e820*/  I2FP.F32.S32 R19, R19 ;  /* 0x0000001300137245 */ /* 0x000fe20000201400 */
[----:B------:R-:W-:Y:S01]  /*e830*/  VIADD R78, R12, 0x91 ;  /* 0x000000910c4e7836 */ /* 0x000fe20000000000 */
[----:B------:R-:W-:Y:S01]  /*e840*/  IABS R11, R11 ;  /* 0x0000000b000b7213 */ /* 0x000fe20000000000 */
[----:B------:R-:W-:-:S02]  /*e850*/  IMAD.IADD R10, R15, 0x1, -R10 ;  /* 0x000000010f0a7824 */ /* 0x000fc400078e0a0a */
[----:B------:R-:W-:Y:S01]  /*e860*/  IMAD.IADD R6, R15, 0x1, -R6 ;  /* 0x000000010f067824 */ /* 0x000fe200078e0a06 */
[----:B------:R-:W-:Y:S01]  /*e870*/  I2FP.F32.S32 R5, R5 ;  /* 0x0000000500057245 */ /* 0x000fe20000201400 */
[----:B------:R-:W-:Y:S01]  /*e880*/  FFMA.FTZ R80, -R0, R19, R80 ;  /* 0x0000001300507223 */ /* 0x000fe20000010150 */
[----:B------:R-:W-:Y:S02]  /*e890*/  IABS R7, R7 ;  /* 0x0000000700077213 */ /* 0x000fe40000000000 */
[----:B------:R-:W-:Y:S02]  /*e8a0*/  IADD3 R19, PT, PT, -R78, R15, RZ ;  /* 0x0000000f4e137210 */ /* 0x000fe40007ffe1ff */
[----:B------:R-:W-:Y:S02]  /*e8b0*/  IABS R10, R10 ;  /* 0x0000000a000a7213 */ /* 0x000fe40000000000 */
[----:B------:R-:W-:Y:S02]  /*e8c0*/  IABS R6, R6 ;  /* 0x0000000600067213 */ /* 0x000fe40000000000 */
[----:B------:R-:W-:Y:S01]  /*e8d0*/  I2FP.F32.S32 R11, R11 ;  /* 0x0000000b000b7245 */ /* 0x000fe20000201400 */
[----:B------:R-:W-:Y:S01]  /*e8e0*/  FFMA.FTZ R5, -R0, R5, R94 ;  /* 0x0000000500057223 */ /* 0x000fe2000001015e */
[----:B------:R-:W-:-:S02]  /*e8f0*/  I2FP.F32.S32 R7, R7 ;  /* 0x0000000700077245 */ /* 0x000fc40000201400 */
[----:B------:R-:W-:Y:S01]  /*e900*/  IABS R19, R19 ;  /* 0x0000001300137213 */ /* 0x000fe20000000000 */
[----:B------:R-:W-:Y:S01]  /*e910*/  FFMA.FTZ R146, -R0, R11, R90 ;  /* 0x0000000b00927223 */ /* 0x000fe2000001015a */
[----:B------:R-:W-:Y:S02]  /*e920*/  I2FP.F32.S32 R10, R10 ;  /* 0x0000000a000a7245 */ /* 0x000fe40000201400 */
[----:B------:R-:W-:Y:S02]  /*e930*/  I2FP.F32.S32 R6, R6 ;  /* 0x0000000600067245 */ /* 0x000fe40000201400 */
[----:B------:R-:W-:Y:S02]  /*e940*/  FSEL R124, R80, -INF , !P0 ;  /* 0xff800000507c7808 */ /* 0x000fe40004000000 */
[----:B------:R-:W-:Y:S01]  /*e950*/  FSEL R118, R82, -INF , !P0 ;  /* 0xff80000052767808 */ /* 0x000fe20004000000 */
[C---:B------:R-:W-:Y:S01]  /*e960*/  VIADD R90, R12.reuse, 0xe1 ;  /* 0x000000e10c5a7836 */ /* 0x040fe20000000000 */
[----:B------:R-:W-:Y:S01]  /*e970*/  ISETP.GE.AND P0, PT, R12, R58, PT ;  /* 0x0000003a0c00720c */ /* 0x000fe20003f06270 */
[C---:B------:R-:W-:Y:S01]  /*e980*/  FFMA.FTZ R122, -R0.reuse, R7, R86 ;  /* 0x00000007007a7223 */ /* 0x040fe20000010156 */
[----:B------:R-:W-:Y:S01]  /*e990*/  I2FP.F32.S32 R19, R19 ;  /* 0x0000001300137245 */ /* 0x000fe20000201400 */
[C---:B------:R-:W-:Y:S01]  /*e9a0*/  FFMA.FTZ R91, -R0.reuse, R10, R91 ;  /* 0x0000000a005b7223 */ /* 0x040fe2000001015b */
[----:B------:R-:W-:Y:S01]  /*e9b0*/  FSEL R164, R5, -INF , !P6 ;  /* 0xff80000005a47808 */ /* 0x000fe20007000000 */
[----:B------:R-:W-:Y:S01]  /*e9c0*/  FFMA.FTZ R87, -R0, R6, R87 ;  /* 0x0000000600577223 */ /* 0x000fe20000010157 */
[----:B------:R-:W-:Y:S01]  /*e9d0*/  VIADD R86, R12, 0xe8 ;  /* 0x000000e80c567836 */ /* 0x000fe20000000000 */
[----:B------:R-:W-:Y:S01]  /*e9e0*/  FSEL R5, R76, -INF , !P0 ;  /* 0xff8000004c057808 */ /* 0x000fe20004000000 */
[----:B------:R-:W-:-:S02]  /*e9f0*/  VIADD R22, R12, 0xf1 ;  /* 0x000000f10c167836 */ /* 0x000fc40000000000 */
[C---:B------:R-:W-:Y:S02]  /*ea00*/  VIADD R78, R12.reuse, 0xe9 ;  /* 0x000000e90c4e7836 */ /* 0x040fe40000000000 */
[C---:B------:R-:W-:Y:S02]  /*ea10*/  VIADD R30, R12.reuse, 0xf0 ;  /* 0x000000f00c1e7836 */ /* 0x040fe40000000000 */
[C---:B------:R-:W-:Y:S02]  /*ea20*/  VIADD R10, R12.reuse, 0xf8 ;  /* 0x000000f80c0a7836 */ /* 0x040fe40000000000 */
[----:B------:R-:W-:Y:S02]  /*ea30*/  VIADD R6, R12, 0xf9 ;  /* 0x000000f90c067836 */ /* 0x000fe40000000000 */
[C---:B------:R-:W-:Y:S02]  /*ea40*/  IMAD.IADD R76, R3.reuse, 0x1, -R90 ;  /* 0x00000001034c7824 */ /* 0x040fe400078e0a5a */
[----:B------:R-:W-:Y:S01]  /*ea50*/  FFMA.FTZ R95, -R0, R19, R95 ;  /* 0x00000013005f7223 */ /* 0x000fe2000001015f */
[C---:B------:R-:W-:Y:S01]  /*ea60*/  IMAD.IADD R21, R3.reuse, 0x1, -R86 ;  /* 0x0000000103157824 */ /* 0x040fe200078e0a56 */
[C---:B------:R-:W-:Y:S01]  /*ea70*/  IADD3 R11, PT, PT, R3.reuse, -R22, RZ ;  /* 0x80000016030b7210 */ /* 0x040fe20007ffe0ff */
[----:B------:R-:W-:-:S02]  /*ea80*/  IMAD.IADD R19, R3, 0x1, -R78 ;  /* 0x0000000103137824 */ /* 0x000fc400078e0a4e */
[C---:B------:R-:W-:Y:S02]  /*ea90*/  IMAD.IADD R12, R3.reuse, 0x1, -R30 ;  /* 0x00000001030c7824 */ /* 0x040fe400078e0a1e */
[C---:B------:R-:W-:Y:S02]  /*eaa0*/  IMAD.IADD R7, R3.reuse, 0x1, -R10 ;  /* 0x0000000103077824 */ /* 0x040fe400078e0a0a */
[----:B------:R-:W-:Y:S01]  /*eab0*/  IMAD.IADD R23, R3, 0x1, -R6 ;  /* 0x0000000103177824 */ /* 0x000fe200078e0a06 */
[----:B------:R-:W-:Y:S02]  /*eac0*/  IABS R3, R76 ;  /* 0x0000004c00037213 */ /* 0x000fe40000000000 */
[----:B------:R-:W-:Y:S02]  /*ead0*/  FMNMX3.FTZ R76, R5, R128, R20, !PT ;  /* 0x00000080054c7276 */ /* 0x000fe40007810014 */
[----:B------:R-:W-:Y:S02]  /*eae0*/  IABS R21, R21 ;  /* 0x0000001500157213 */ /* 0x000fe40000000000 */
[----:B------:R-:W-:-:S02]  /*eaf0*/  FMNMX3.FTZ R79, R76, R27, R9, !PT ;  /* 0x0000001b4c4f7276 */ /* 0x000fc40007810009 */
[----:B------:R-:W-:Y:S02]  /*eb00*/  I2FP.F32.S32 R21, R21 ;  /* 0x0000001500157245 */ /* 0x000fe40000201400 */
        /* <DEDUP_REMOVED lines=25> */
[----:B------:R-:W-:Y:S01]  /*eca0*/  ISETP.GE.AND P0, PT, R6, R58, PT ;  /* 0x0000003a0600720c */ /* 0x000fe20003f06270 */
[----:B------:R-:W-:-:S02]  /*ecb0*/  IMAD.IADD R6, R15, 0x1, -R6 ;  /* 0x000000010f067824 */ /* 0x000fc400078e0a06 */
[----:B------:R-:W-:Y:S01]  /*ecc0*/  FFMA.FTZ R21, -R0, R21, R40 ;  /* 0x0000001500157223 */ /* 0x000fe20000010128 */
[----:B------:R-:W-:Y:S02]  /*ecd0*/  FMNMX3.FTZ R15, R4, R126, R25, !PT ;  /* 0x0000007e040f7276 */ /* 0x000fe40007810019 */
[----:B------:R-:W-:Y:S02]  /*ece0*/  FMNMX3.FTZ R40, R79, R26, R151, !PT ;  /* 0x0000001a4f287276 */ /* 0x000fe40007810097 */
[----:B------:R-:W-:Y:S02]  /*ecf0*/  FMNMX3.FTZ R15, R15, R13, R24, !PT ;  /* 0x0000000d0f0f7276 */ /* 0x000fe40007810018 */
[----:B------:R-:W-:Y:S02]  /*ed00*/  FMNMX3.FTZ R40, R40, R153, R145, !PT ;  /* 0x0000009928287276 */ /* 0x000fe40007810091 */
[----:B------:R-:W-:Y:S02]  /*ed10*/  FMNMX3.FTZ R15, R15, R16, R17, !PT ;  /* 0x000000100f0f7276 */ /* 0x000fe40007810011 */
[----:B------:R-:W-:-:S02]  /*ed20*/  I2FP.F32.S32 R3, R3 ;  /* 0x0000000300037245 */ /* 0x000fc40000201400 */
[----:B------:R-:W-:Y:S02]  /*ed30*/  FMNMX3.FTZ R40, R40, R147, R31, !PT ;  /* 0x0000009328287276 */ /* 0x000fe4000781001f */
[----:B------:R-:W-:Y:S02]  /*ed40*/  IABS R12, R12 ;  /* 0x0000000c000c7213 */ /* 0x000fe40000000000 */
[----:B------:R-:W-:Y:S02]  /*ed50*/  IABS R11, R11 ;  /* 0x0000000b000b7213 */ /* 0x000fe40000000000 */
[----:B------:R-:W-:Y:S01]  /*ed60*/  FMNMX3.FTZ R76, R15, R18, R28, !PT ;  /* 0x000000120f4c7276 */ /* 0x000fe2000781001c */
[----:B------:R-:W-:Y:S01]  /*ed70*/  FFMA.FTZ R3, -R0, R3, R45 ;  /* 0x0000000300037223 */ /* 0x000fe2000001012d */
[----:B------:R-:W-:Y:S02]  /*ed80*/  FMNMX3.FTZ R40, R40, R141, R139, !PT ;  /* 0x0000008d28287276 */ /* 0x000fe4000781008b */
[----:B------:R-:W-:-:S02]  /*ed90*/  I2FP.F32.S32 R45, R12 ;  /* 0x0000000c002d7245 */ /* 0x000fc40000201400 */
        /* <DEDUP_REMOVED lines=38> */
[----:B------:R-:W-:Y:S02]  /*f000*/  IABS R19, R19 ;  /* 0x0000001300137213 */ /* 0x000fe40000000000 */
[----:B------:R-:W-:Y:S02]  /*f010*/  IABS R90, R90 ;  /* 0x0000005a005a7213 */ /* 0x000fe40000000000 */
[----:B------:R-:W-:Y:S02]  /*f020*/  I2FP.F32.S32 R7, R7 ;  /* 0x0000000700077245 */ /* 0x000fe40000201400 */
[----:B------:R-:W-:-:S02]  /*f030*/  FMNMX3.FTZ R15, R15, R56, R53, !PT ;  /* 0x000000380f0f7276 */ /* 0x000fc40007810035 */
[----:B------:R-:W-:Y:S02]  /*f040*/  FMNMX3.FTZ R11, R11, R70, R69, !PT ;  /* 0x000000460b0b7276 */ /* 0x000fe40007810045 */
[----:B------:R-:W-:Y:S02]  /*f050*/  IABS R30, R30 ;  /* 0x0000001e001e7213 */ /* 0x000fe40000000000 */
[----:B------:R-:W-:Y:S02]  /*f060*/  I2FP.F32.S32 R19, R19 ;  /* 0x0000001300137245 */ /* 0x000fe40000201400 */
[----:B------:R-:W-:Y:S02]  /*f070*/  I2FP.F32.S32 R90, R90 ;  /* 0x0000005a005a7245 */ /* 0x000fe40000201400 */
[----:B------:R-:W-:Y:S01]  /*f080*/  IABS R78, R78 ;  /* 0x0000004e004e7213 */ /* 0x000fe20000000000 */
[----:B------:R-:W-:Y:S01]  /*f090*/  FFMA.FTZ R32, -R0, R7, R32 ;  /* 0x0000000700207223 */ /* 0x000fe20000010120 */
[----:B------:R-:W-:-:S02]  /*f0a0*/  FMNMX3.FTZ R15, R15, R52, R49, !PT ;  /* 0x000000340f0f7276 */ /* 0x000fc40007810031 */
[----:B------:R-:W-:Y:S02]  /*f0b0*/  FMNMX3.FTZ R11, R11, R68, R77, !PT ;  /* 0x000000440b0b7276 */ /* 0x000fe4000781004d */
[----:B------:R-:W-:Y:S02]  /*f0c0*/  IABS R86, R86 ;  /* 0x0000005600567213 */ /* 0x000fe40000000000 */
[----:B------:R-:W-:Y:S02]  /*f0d0*/  I2FP.F32.S32 R7, R30 ;  /* 0x0000001e00077245 */ /* 0x000fe40000201400 */
[----:B------:R-:W-:Y:S01]  /*f0e0*/  IABS R6, R6 ;  /* 0x0000000600067213 */ /* 0x000fe20000000000 */
[C---:B------:R-:W-:Y:S01]  /*f0f0*/  FFMA.FTZ R19, -R0.reuse, R19, R41 ;  /* 0x0000001300137223 */ /* 0x040fe20000010129 */
[----:B------:R-:W-:Y:S01]  /*f100*/  IABS R23, R23 ;  /* 0x0000001700177213 */ /* 0x000fe20000000000 */
[C---:B------:R-:W-:Y:S01]  /*f110*/  FFMA.FTZ R36, -R0.reuse, R45, R36 ;  /* 0x0000002d00247223 */ /* 0x040fe20000010124 */
[----:B------:R-:W-:Y:S01]  /*f120*/  I2FP.F32.S32 R78, R78 ;  /* 0x0000004e004e7245 */ /* 0x000fe20000201400 */
[----:B------:R-:W-:Y:S01]  /*f130*/  FFMA.FTZ R82, -R0, R90, R47 ;  /* 0x0000005a00527223 */ /* 0x000fe2000001012f */
[----:B------:R-:W-:-:S02]  /*f140*/  IABS R10, R10 ;  /* 0x0000000a000a7213 */ /* 0x000fc40000000000 */
[----:B------:R-:W-:Y:S02]  /*f150*/  FMNMX3.FTZ R15, R15, R67, R66, !PT ;  /* 0x000000430f0f7276 */ /* 0x000fe40007810042 */
[----:B------:R-:W-:Y:S02]  /*f160*/  FSEL R76, R3, -INF , !P6 ;  /* 0xff800000034c7808 */ /* 0x000fe40007000000 */
[----:B------:R-:W-:Y:S02]  /*f170*/  FSEL R47, R21, -INF , !P5 ;  /* 0xff800000152f7808 */ /* 0x000fe40006800000 */
[----:B------:R-:W-:Y:S01]  /*f180*/  FMNMX3.FTZ R11, R11, R75, R50, !PT ;  /* 0x0000004b0b0b7276 */ /* 0x000fe20007810032 */
[C---:B------:R-:W-:Y:S01]  /*f190*/  FFMA.FTZ R38, -R0.reuse, R7, R38 ;  /* 0x0000000700267223 */ /* 0x040fe20000010126 */
[----:B------:R-:W-:Y:S02]  /*f1a0*/  I2FP.F32.S32 R87, R86 ;  /* 0x0000005600577245 */ /* 0x000fe40000201400 */
[----:B------:R-:W-:Y:S01]  /*f1b0*/  I2FP.F32.S32 R6, R6 ;  /* 0x0000000600067245 */ /* 0x000fe20000201400 */
[C---:B------:R-:W-:Y:S01]  /*f1c0*/  FFMA.FTZ R12, -R0.reuse, R12, R37 ;  /* 0x0000000c000c7223 */ /* 0x040fe20000010125 */
[----:B------:R-:W-:Y:S01]  /*f1d0*/  I2FP.F32.S32 R40, R23 ;  /* 0x0000001700287245 */ /* 0x000fe20000201400 */
[----:B------:R-:W-:Y:S01]  /*f1e0*/  FFMA.FTZ R80, -R0, R78, R43 ;  /* 0x0000004e00507223 */ /* 0x000fe2000001012b */
[----:B------:R-:W-:-:S02]  /*f1f0*/  I2FP.F32.S32 R7, R10 ;  /* 0x0000000a00077245 */ /* 0x000fc40000201400 */
[----:B------:R-:W-:Y:S02]  /*f200*/  FMNMX3.FTZ R15, R15, R64, R55, !PT ;  /* 0x000000400f0f7276 */ /* 0x000fe40007810037 */
[----:B------:R-:W-:Y:S02]  /*f210*/  FSEL R45, R19, -INF , !P4 ;  /* 0xff800000132d7808 */ /* 0x000fe40006000000 */
[----:B------:R-:W-:Y:S02]  /*f220*/  FSEL R43, R36, -INF , !P3 ;  /* 0xff800000242b7808 */ /* 0x000fe40005800000 */
[----:B------:R-:W-:Y:S01]  /*f230*/  FMNMX3.FTZ R10, R11, R76, R47, !PT ;  /* 0x0000004c0b0a7276 */ /* 0x000fe2000781002f */
[C---:B------:R-:W-:Y:S01]  /*f240*/  FFMA.FTZ R87, -R0.reuse, R87, R42 ;  /* 0x0000005700577223 */ /* 0x040fe2000001012a */
[----:B------:R-:W-:Y:S01]  /*f250*/  IABS R22, R22 ;  /* 0x0000001600167213 */ /* 0x000fe20000000000 */
[C---:B------:R-:W-:Y:S01]  /*f260*/  FFMA.FTZ R35, -R0.reuse, R6, R35 ;  /* 0x0000000600237223 */ /* 0x040fe20000010123 */
[----:B------:R-:W-:Y:S01]  /*f270*/  FFMA.FTZ R33, -R0, R40, R33 ;  /* 0x0000002800217223 */ /* 0x000fe20000010121 */
[----:B------:R-:W-:-:S02]  /*f280*/  FMNMX3.FTZ R6, R15, R54, R73, !PT ;  /* 0x000000360f067276 */ /* 0x000fc40007810049 */
[----:B------:R-:W-:Y:S02]  /*f290*/  FSEL R42, R12, -INF , !P2 ;  /* 0xff8000000c2a7808 */ /* 0x000fe40005000000 */
[----:B------:R-:W-:Y:S02]  /*f2a0*/  FSEL R41, R32, -INF , !P1 ;  /* 0xff80000020297808 */ /* 0x000fe40004800000 */
[----:B------:R-:W-:Y:S02]  /*f2b0*/  FMNMX3.FTZ R10, R10, R45, R43, !PT ;  /* 0x0000002d0a0a7276 */ /* 0x000fe4000781002b */
[----:B------:R-:W-:Y:S02]  /*f2c0*/  I2FP.F32.S32 R22, R22 ;  /* 0x0000001600167245 */ /* 0x000fe40000201400 */
[----:B------:R-:W-:Y:S02]  /*f2d0*/  FSEL R82, R82, -INF , !P6 ;  /* 0xff80000052527808 */ /* 0x000fe40007000000 */
[----:B------:R-:W-:-:S02]  /*f2e0*/  FSEL R87, R87, -INF , !P5 ;  /* 0xff80000057577808 */ /* 0x000fc40006800000 */
[----:B------:R-:W-:Y:S02]  /*f2f0*/  FMNMX3.FTZ R6, R6, R51, R46, !PT ;  /* 0x0000003306067276 */ /* 0x000fe4000781002e */
[----:B------:R-:W-:Y:S02]  /*f300*/  FSEL R84, R33, -INF , !P0 ;  /* 0xff80000021547808 */ /* 0x000fe40004000000 */
[----:B------:R-:W-:Y:S01]  /*f310*/  FMNMX3.FTZ R3, R10, R42, R41, !PT ;  /* 0x0000002a0a037276 */ /* 0x000fe20007810029 */
[C---:B------:R-:W-:Y:S01]  /*f320*/  FFMA.FTZ R39, -R0.reuse, R22, R39 ;  /* 0x0000001600277223 */ /* 0x040fe20000010127 */
[----:B------:R-:W-:Y:S01]  /*f330*/  FFMA.FTZ R34, -R0, R7, R34 ;  /* 0x0000000700227223 */ /* 0x000fe20000010122 */
[----:B------:R-:W-:Y:S02]  /*f340*/  FSEL R80, R80, -INF , !P4 ;  /* 0xff80000050507808 */ /* 0x000fe40006000000 */
[----:B------:R-:W-:Y:S02]  /*f350*/  FSEL R85, R38, -INF , !P3 ;  /* 0xff80000026557808 */ /* 0x000fe40005800000 */
[----:B------:R-:W-:-:S02]  /*f360*/  FMNMX3.FTZ R6, R6, R82, R87, !PT ;  /* 0x0000005206067276 */ /* 0x000fc40007810057 */
[----:B------:R-:W-:Y:S02]  /*f370*/  FMNMX.FTZ R3, R84, R3, !PT ;  /* 0x0000000354037209 */ /* 0x000fe40007810000 */
[----:B------:R-:W-:Y:S02]  /*f380*/  FSEL R78, R39, -INF , !P2 ;  /* 0xff800000274e7808 */ /* 0x000fe40005000000 */
[----:B------:R-:W-:Y:S02]  /*f390*/  FSEL R83, R34, -INF , !P1 ;  /* 0xff80000022537808 */ /* 0x000fe40004800000 */
[----:B------:R-:W-:Y:S01]  /*f3a0*/  FMNMX3.FTZ R6, R6, R80, R85, !PT ;  /* 0x0000005006067276 */ /* 0x000fe20007810055 */
[----:B------:R-:W1:Y:S01]  /*f3b0*/  SHFL.BFLY PT, R12, R3, 0x2, 0x1f ;  /* 0x0c401f00030c7f89 */ /* 0x000e6200000e0000 */
[----:B------:R-:W-:Y:S02]  /*f3c0*/  FSEL R81, R35, -INF , !P0 ;  /* 0xff80000023517808 */ /* 0x000fe40004000000 */
[----:B------:R-:W-:-:S04]  /*f3d0*/  FMNMX3.FTZ R6, R6, R78, R83, !PT ;  /* 0x0000004e06067276 */ /* 0x000fc80007810053 */
[----:B------:R-:W-:Y:S01]  /*f3e0*/  FMNMX.FTZ R22, R81, R6, !PT ;  /* 0x0000000651167209 */ /* 0x000fe20007810000 */
[----:B------:R-:W3:Y:S04]  /*f3f0*/  S2R R40, SR_TID.X ;  /* 0x0000000000287919 */ /* 0x000ee80000002100 */
[----:B------:R-:W4:Y:S01]  /*f400*/  SHFL.BFLY PT, R7, R22, 0x2, 0x1f ;  /* 0x0c401f0016077f89 */ /* 0x000f2200000e0000 */
[----:B-1----:R-:W-:-:S05]  /*f410*/  FMNMX.FTZ R12, R3, R12, !PT ;  /* 0x0000000c030c7209 */ /* 0x002fca0007810000 */
[----:B------:R-:W1:Y:S01]  /*f420*/  SHFL.BFLY PT, R11, R12, 0x1, 0x1f ;  /* 0x0c201f000c0b7f89 */ /* 0x000e6200000e0000 */
[----:B----4-:R-:W-:Y:S01]  /*f430*/  FMNMX.FTZ R7, R22, R7, !PT ;  /* 0x0000000716077209 */ /* 0x010fe20007810000 */
[----:B------:R-:W4:Y:S04]  /*f440*/  S2UR UR6, SR_CgaCtaId ;  /* 0x00000000000679c3 */ /* 0x000f280000008800 */
[----:B------:R-:W5:Y:S01]  /*f450*/  SHFL.BFLY PT, R6, R7, 0x1, 0x1f ;  /* 0x0c201f0007067f89 */ /* 0x000f6200000e0000 */
[----:B---3--:R-:W-:-:S05]  /*f460*/  SHF.R.U32.HI R10, RZ, 0x3, R40 ;  /* 0x00000003ff0a7819 */ /* 0x008fca0000011628 */
[----:B------:R-:W-:Y:S01]  /*f470*/  IMAD.SHL.U32 R10, R10, 0x100, RZ ;  /* 0x000001000a0a7824 */ /* 0x000fe200078e00ff */
[----:B-1----:R-:W-:Y:S01]  /*f480*/  FMNMX.FTZ R3, R12, R11, !PT ;  /* 0x0000000b0c037209 */ /* 0x002fe20007810000 */
[----:B------:R-:W-:-:S03]  /*f490*/  IMAD.SHL.U32 R11, R40, 0x20, RZ ;  /* 0x00000020280b7824 */ /* 0x000fc600078e00ff */
[----:B------:R-:W-:-:S04]  /*f4a0*/  LOP3.LUT R10, R10, 0x100, RZ, 0xc0, !PT ;  /* 0x000001000a0a7812 */ /* 0x000fc800078ec0ff */
[----:B------:R-:W-:Y:S01]  /*f4b0*/  LOP3.LUT R11, R10, 0x20, R11, 0xf8, !PT ;  /* 0x000000200a0b7812 */ /* 0x000fe200078ef80b */
[----:B--2---:R-:W-:Y:S01]  /*f4c0*/  FMUL.FTZ R79, R74, R3 ;  /* 0x000000034a4f7220 */ /* 0x004fe20000410000 */
[----:B------:R-:W-:Y:S01]  /*f4d0*/  FSETP.NEU.FTZ.AND P0, PT, R3, -INF , PT ;  /* 0xff8000000300780b */ /* 0x000fe20003f1d000 */
[----:B------:R-:W-:Y:S01]  /*f4e0*/  UMOV UR7, 0x400 ;  /* 0x0000040000077882 */ /* 0x000fe20000000000 */
[----:B------:R-:W-:Y:S02]  /*f4f0*/  LOP3.LUT R88, R11, R2, RZ, 0xfc, !PT ;  /* 0x000000020b587212 */ /* 0x000fe400078efcff */
[----:B-----5:R-:W-:Y:S01]  /*f500*/  FMNMX.FTZ R2, R7, R6, !PT ;  /* 0x0000000607027209 */ /* 0x020fe20007810000 */
[----:B----4-:R-:W-:Y:S01]  /*f510*/  ULEA UR6, UR6, UR7, 0x18 ;  /* 0x0000000706067291 */ /* 0x010fe2000f8ec0ff */
[----:B------:R-:W-:Y:S02]  /*f520*/  FSEL R79, R79, RZ, P0 ;  /* 0x000000ff4f4f7208 */ /* 0x000fe40000000000 */
[----:B------:R-:W-:Y:S01]  /*f530*/  FSETP.NEU.FTZ.AND P0, PT, R2, -INF , PT ;  /* 0xff8000000200780b */ /* 0x000fe20003f1d000 */
[----:B------:R-:W-:-:S02]  /*f540*/  FMUL.FTZ R91, R74, R2 ;  /* 0x000000024a5b7220 */ /* 0x000fc40000410000 */
[----:B------:R-:W-:Y:S01]  /*f550*/  LEA R88, R88, UR6, 0x1 ;  /* 0x0000000658587c11 */ /* 0x000fe2000f8e08ff */
[-CC-:B------:R-:W-:Y:S01]  /*f560*/  FFMA.FTZ R6, R5, R74.reuse, -R79.reuse ;  /* 0x0000004a05067223 */ /* 0x180fe2000001084f */
[----:B------:R-:W-:Y:S01]  /*f570*/  IMAD.MOV.U32 R5, RZ, RZ, 0x20 ;  /* 0x00000020ff057424 */ /* 0x000fe200078e00ff */
[----:B------:R-:W-:Y:S01]  /*f580*/  FSEL R91, R91, RZ, P0 ;  /* 0x000000ff5b5b7208 */ /* 0x000fe20000000000 */
[-CC-:B------:R-:W-:Y:S01]  /*f590*/  FFMA.FTZ R116, R20, R74.reuse, -R79.reuse ;  /* 0x0000004a14747223 */ /* 0x180fe2000001084f */
[----:B------:R-:W-:Y:S01]  /*f5a0*/  LOP3.LUT P0, RZ, R40, 0x4, RZ, 0xc0, !PT ;  /* 0x0000000428ff7812 */ /* 0x000fe2000780c0ff */
[----:B------:R-:W1:Y:S03]  /*f5b0*/  LDSM.16.MT88.4 R20, [R88+0x5000] ;  /* 0x005000005814783b */ /* 0x000e660000004200 */
[----:B------:R-:W-:Y:S01]  /*f5c0*/  SEL R5, R5, 0xffffffe0, !P0 ;  /* 0xffffffe005057807 */ /* 0x000fe20004000000 */
[-CC-:B------:R-:W-:Y:S01]  /*f5d0*/  FFMA.FTZ R121, R128, R74.reuse, -R79.reuse ;  /* 0x0000004a80797223 */ /* 0x180fe2000001084f */
[-CC-:B------:R-:W-:Y:S01]  /*f5e0*/  FFMA.FTZ R107, R27, R74.reuse, -R79.reuse ;  /* 0x0000004a1b6b7223 */ /* 0x180fe2000001084f */
[-CC-:B------:R-:W-:Y:S01]  /*f5f0*/  FFMA.FTZ R108, R9, R74.reuse, -R79.reuse ;  /* 0x0000004a096c7223 */ /* 0x180fe2000001084f */
[-C--:B------:R-:W-:Y:S01]  /*f600*/  FFMA.FTZ R103, R8, R74.reuse, -R79 ;  /* 0x0000004a08677223 */ /* 0x080fe2000001084f */
[----:B------:R-:W-:Y:S01]  /*f610*/  IMAD.IADD R86, R5, 0x1, R88 ;  /* 0x0000000105567824 */ /* 0x000fe200078e0258 */
[----:B------:R2:W-:Y:S01]  /*f620*/  MUFU.EX2 R128, R6 ;  /* 0x0000000600807308 */ /* 0x0005e20000000800 */
[-CC-:B------:R-:W-:Y:S01]  /*f630*/  FFMA.FTZ R10, R4, R74.reuse, -R91.reuse ;  /* 0x0000004a040a7223 */ /* 0x180fe2000001085b */
[-CC-:B------:R-:W-:Y:S01]  /*f640*/  FFMA.FTZ R119, R126, R74.reuse, -R91.reuse ;  /* 0x0000004a7e777223 */ /* 0x180fe2000001085b */
[-CC-:B------:R-:W-:Y:S01]  /*f650*/  FFMA.FTZ R115, R25, R74.reuse, -R91.reuse ;  /* 0x0000004a19737223 */ /* 0x180fe2000001085b */
[-C--:B------:R-:W-:Y:S01]  /*f660*/  FFMA.FTZ R106, R13, R74.reuse, -R91 ;  /* 0x0000004a0d6a7223 */ /* 0x080fe2000001085b */
[----:B------:R-:W3:Y:S01]  /*f670*/  MUFU.EX2 R121, R121 ;  /* 0x0000007900797308 */ /* 0x000ee20000000800 */
[-CC-:B------:R-:W-:Y:S01]  /*f680*/  FFMA.FTZ R99, R14, R74.reuse, -R79.reuse ;  /* 0x0000004a0e637223 */ /* 0x180fe2000001084f */
[----:B------:R-:W-:Y:S01]  /*f690*/  LDSM.16.MT88.4 R36, [R86+0x5400] ;  /* 0x005400005624783b */ /* 0x000fe20000004200 */
[----:B------:R-:W-:-:S03]  /*f6a0*/  FFMA.FTZ R90, R26, R74, -R79 ;  /* 0x0000004a1a5a7223 */ /* 0x000fc6000001084f */
[----:B------:R-:W-:Y:S04]  /*f6b0*/  LDSM.16.MT88.4 R32, [R88+0x5800] ;  /* 0x005800005820783b */ /* 0x000fe80000004200 */
[----:B--2---:R-:W2:Y:S01]  /*f6c0*/  LDSM.16.MT88.4 R4, [R86+0x5000] ;  /* 0x005000005604783b */ /* 0x004ea20000004200 */
[----:B------:R-:W-:Y:S04]  /*f6d0*/  MUFU.EX2 R116, R116 ;  /* 0x0000007400747308 */ /* 0x000fe80000000800 */
[----:B------:R-:W4:Y:S04]  /*f6e0*/  MUFU.EX2 R107, R107 ;  /* 0x0000006b006b7308 */ /* 0x000f280000000800 */
[----:B------:R5:W-:Y:S04]  /*f6f0*/  MUFU.EX2 R126, R10 ;  /* 0x0000000a007e7308 */ /* 0x000be80000000800 */
[----:B------:R-:W1:Y:S04]  /*f700*/  MUFU.EX2 R119, R119 ;  /* 0x0000007700777308 */ /* 0x000e680000000800 */
[----:B------:R-:W-:Y:S04]  /*f710*/  MUFU.EX2 R115, R115 ;  /* 0x0000007300737308 */ /* 0x000fe80000000800 */
[----:B------:R-:W2:Y:S01]  /*f720*/  MUFU.EX2 R106, R106 ;  /* 0x0000006a006a7308 */ /* 0x000ea20000000800 */
[----:B-----5:R-:W5:Y:S01]  /*f730*/  LDSM.16.MT88.4 R8, [R88+0x5400] ;  /* 0x005400005808783b */ /* 0x020f620000004200 */
[----:B---3--:R-:W-:Y:S01]  /*f740*/  F2FP.F16.F32.PACK_AB R12, R121, R128 ;  /* 0x00000080790c723e */ /* 0x008fe200000000ff */
[--C-:B------:R-:W-:Y:S01]  /*f750*/  FFMA.FTZ R105, R24, R74, -R91.reuse ;  /* 0x0000004a18697223 */ /* 0x100fe2000001085b */
[----:B----4-:R-:W-:Y:S01]  /*f760*/  F2FP.F16.F32.PACK_AB R14, R107, R116 ;  /* 0x000000746b0e723e */ /* 0x010fe200000000ff */
[--C-:B------:R-:W-:Y:S01]  /*f770*/  FFMA.FTZ R104, R16, R74, -R91.reuse ;  /* 0x0000004a10687223 */ /* 0x100fe2000001085b */
[----:B-1----:R-:W-:Y:S01]  /*f780*/  F2FP.F16.F32.PACK_AB R13, R119, R126 ;  /* 0x0000007e770d723e */ /* 0x002fe200000000ff */
        /* <DEDUP_REMOVED lines=12> */
[----:B------:R-:W3:Y:S01]  /*f850*/  MUFU.EX2 R89, R89 ;  /* 0x0000005900597308 */ /* 0x000ee20000000800 */
[-C--:B------:R-:W-:Y:S01]  /*f860*/  FFMA.FTZ R96, R31, R74.reuse, -R79 ;  /* 0x0000004a1f607223 */ /* 0x080fe2000001084f */
[-CC-:B------:R-:W-:Y:S01]  /*f870*/  FFMA.FTZ R95, R28, R74.reuse, -R91.reuse ;  /* 0x0000004a1c5f7223 */ /* 0x180fe2000001085b */
[----:B------:R-:W-:Y:S01]  /*f880*/  FFMA.FTZ R102, R29, R74, -R91 ;  /* 0x0000004a1d667223 */ /* 0x000fe2000001085b */
[----:B------:R-:W-:Y:S01]  /*f890*/  HMMA.16816.F32 R16, R12, R4, RZ ;  /* 0x000000040c10723c */ /* 0x000fe200000018ff */
[----:B------:R-:W4:Y:S01]  /*f8a0*/  LDSM.16.MT88.4 R28, [R86+0x5800] ;  /* 0x00580000561c783b */ /* 0x000f220000004200 */
[----:B-1----:R-:W-:Y:S01]  /*f8b0*/  F2FP.F16.F32.PACK_AB R4, R103, R108 ;  /* 0x0000006c6704723e */ /* 0x002fe200000000ff */
[-CC-:B------:R-:W-:Y:S01]  /*f8c0*/  FFMA.FTZ R94, R151, R74.reuse, -R79.reuse ;  /* 0x0000004a975e7223 */ /* 0x180fe2000001084f */
[----:B--2---:R-:W-:Y:S01]  /*f8d0*/  F2FP.F16.F32.PACK_AB R5, R104, R105 ;  /* 0x000000696805723e */ /* 0x004fe200000000ff */
[-CC-:B------:R-:W-:Y:S01]  /*f8e0*/  FFMA.FTZ R93, R153, R74.reuse, -R79.reuse ;  /* 0x0000004a995d7223 */ /* 0x180fe2000001084f */
[----:B------:R-:W-:-:S02]  /*f8f0*/  FFMA.FTZ R92, R145, R74, -R79 ;  /* 0x0000004a915c7223 */ /* 0x000fc4000001084f */
[----:B------:R-:W-:Y:S01]  /*f900*/  HMMA.16816.F32 R12, R12, R6, RZ ;  /* 0x000000060c0c723c */ /* 0x000fe200000018ff */
[----:B------:R-:W-:Y:S01]  /*f910*/  F2FP.F16.F32.PACK_AB R6, R90, R99 ;  /* 0x000000635a06723e */ /* 0x000fe200000000ff */
[----:B------:R-:W-:Y:S01]  /*f920*/  FFMA.FTZ R97, R147, R74, -R79 ;  /* 0x0000004a93617223 */ /* 0x000fe2000001084f */
[----:B---3--:R-:W-:Y:S01]  /*f930*/  F2FP.F16.F32.PACK_AB R7, R89, R98 ;  /* 0x000000625907723e */ /* 0x008fe200000000ff */
[-CC-:B------:R-:W-:Y:S01]  /*f940*/  FFMA.FTZ R101, R129, R74.reuse, -R91.reuse ;  /* 0x0000004a81657223 */ /* 0x180fe2000001085b */
[-C--:B------:R-:W-:Y:S01]  /*f950*/  FFMA.FTZ R100, R143, R74.reuse, -R91 ;  /* 0x0000004a8f647223 */ /* 0x080fe2000001085b */
[----:B------:R-:W-:Y:S04]  /*f960*/  MUFU.EX2 R94, R94 ;  /* 0x0000005e005e7308 */ /* 0x000fe80000000800 */
[----:B------:R-:W1:Y:S01]  /*f970*/  MUFU.EX2 R93, R93 ;  /* 0x0000005d005d7308 */ /* 0x000e620000000800 */
[C---:B-----5:R-:W-:Y:S03]  /*f980*/  HMMA.16816.F32 R24, R4.reuse, R8, R24 ;  /* 0x000000080418723c */ /* 0x060fe60000001818 */
        /* <DEDUP_REMOVED lines=9> */
[-CC-:B------:R-:W-:Y:S01]  /*fa20*/  FFMA.FTZ R109, R117, R74.reuse, -R79.reuse ;  /* 0x0000004a756d7223 */ /* 0x180fe2000001084f */
[-CC-:B------:R-:W-:Y:S01]  /*fa30*/  FFMA.FTZ R111, R141, R74.reuse, -R79.reuse ;  /* 0x0000004a8d6f7223 */ /* 0x180fe2000001084f */
[-C--:B------:R-:W-:Y:S01]  /*fa40*/  FFMA.FTZ R110, R139, R74.reuse, -R79 ;  /* 0x0000004a8b6e7223 */ /* 0x080fe2000001084f */
[-CC-:B------:R-:W-:Y:S01]  /*fa50*/  FFMA.FTZ R114, R125, R74.reuse, -R91.reuse ;  /* 0x0000004a7d727223 */ /* 0x180fe2000001085b */
[----:B------:R-:W-:Y:S01]  /*fa60*/  FFMA.FTZ R113, R140, R74, -R91 ;  /* 0x0000004a8c717223 */ /* 0x000fe2000001085b */
[----:B-1----:R-:W-:-:S02]  /*fa70*/  F2FP.F16.F32.PACK_AB R36, R93, R94 ;  /* 0x0000005e5d24723e */ /* 0x002fc400000000ff */
[----:B------:R-:W-:Y:S01]  /*fa80*/  HMMA.16816.F32 R12, R4, R38, R12 ;  /* 0x00000026040c723c */ /* 0x000fe2000000180c */
[----:B--2---:R-:W-:Y:S01]  /*fa90*/  F2FP.F16.F32.PACK_AB R38, R97, R92 ;  /* 0x0000005c6126723e */ /* 0x004fe200000000ff */
[-CC-:B------:R-:W-:Y:S01]  /*faa0*/  FFMA.FTZ R112, R138, R74.reuse, -R91.reuse ;  /* 0x0000004a8a707223 */ /* 0x180fe2000001085b */
[----:B-----5:R-:W-:Y:S01]  /*fab0*/  F2FP.F16.F32.PACK_AB R37, R102, R95 ;  /* 0x0000005f6625723e */ /* 0x020fe200000000ff */
[----:B------:R-:W-:Y:S01]  /*fac0*/  FFMA.FTZ R117, R136, R74, -R91 ;  /* 0x0000004a88757223 */ /* 0x000fe2000001085b */
[----:B----4-:R-:W-:Y:S01]  /*fad0*/  F2FP.F16.F32.PACK_AB R39, R100, R101 ;  /* 0x000000656427723e */ /* 0x010fe200000000ff */
[----:B------:R-:W-:Y:S01]  /*fae0*/  MUFU.EX2 R96, R96 ;  /* 0x0000006000607308 */ /* 0x000fe20000000800 */
[----:B------:R-:W1:Y:S03]  /*faf0*/  LDSM.16.MT88.4 R4, [R86+0x5c00] ;  /* 0x005c00005604783b */ /* 0x000e660000004200 */
[----:B------:R-:W2:Y:S02]  /*fb00*/  MUFU.EX2 R111, R111 ;  /* 0x0000006f006f7308 */ /* 0x000ea40000000800 */
[C---:B------:R-:W-:Y:S02]  /*fb10*/  HMMA.16816.F32 R24, R36.reuse, R32, R24 ;  /* 0x000000202418723c */ /* 0x040fe40000001818 */
[----:B------:R-:W-:Y:S04]  /*fb20*/  MUFU.EX2 R110, R110 ;  /* 0x0000006e006e7308 */ /* 0x000fe80000000800 */
[----:B------:R-:W4:Y:S02]  /*fb30*/  MUFU.EX2 R109, R109 ;  /* 0x0000006d006d7308 */ /* 0x000f240000000800 */
[C---:B------:R-:W-:Y:S02]  /*fb40*/  HMMA.16816.F32 R20, R36.reuse, R34, R20 ;  /* 0x000000222414723c */ /* 0x040fe40000001814 */
        /* <DEDUP_REMOVED lines=8> */
[----:B------:R-:W-:Y:S01]  /*fbd0*/  HMMA.16816.F32 R28, R36, R30, R12 ;  /* 0x0000001e241c723c */ /* 0x000fe2000000180c */
[----:B------:R-:W2:Y:S01]  /*fbe0*/  LDSM.16.MT88.4 R12, [R88+0x6000] ;  /* 0x00600000580c783b */ /* 0x000ea20000004200 */
[----:B---3--:R-:W-:Y:S01]  /*fbf0*/  F2FP.F16.F32.PACK_AB R35, R117, R112 ;  /* 0x000000707523723e */ /* 0x008fe200000000ff */
[-CC-:B------:R-:W-:Y:S01]  /*fc00*/  FFMA.FTZ R123, R250, R74.reuse, -R79.reuse ;  /* 0x0000004afa7b7223 */ /* 0x180fe2000001084f */
[----:B------:R-:W-:-:S05]  /*fc10*/  FFMA.FTZ R136, R252, R74, -R79 ;  /* 0x0000004afc887223 */ /* 0x000fca000001084f */
[----:B------:R-:W-:Y:S01]  /*fc20*/  HMMA.16816.F32 R24, R32, R8, R24 ;  /* 0x000000082018723c */ /* 0x000fe20000001818 */
[-C--:B------:R-:W-:Y:S01]  /*fc30*/  FFMA.FTZ R125, R134, R74.reuse, -R79 ;  /* 0x0000004a867d7223 */ /* 0x080fe2000001084f */
[-CC-:B------:R-:W-:Y:S01]  /*fc40*/  FFMA.FTZ R138, R236, R74.reuse, -R91.reuse ;  /* 0x0000004aec8a7223 */ /* 0x180fe2000001085b */
[----:B------:R-:W-:-:S05]  /*fc50*/  FFMA.FTZ R129, R176, R74, -R91 ;  /* 0x0000004ab0817223 */ /* 0x000fca000001085b */
[C---:B------:R-:W-:Y:S01]  /*fc60*/  HMMA.16816.F32 R20, R32.reuse, R10, R20 ;  /* 0x0000000a2014723c */ /* 0x040fe20000001814 */
[----:B------:R-:W3:Y:S01]  /*fc70*/  LDSM.16.MT88.4 R8, [R86+0x6000] ;  /* 0x006000005608783b */ /* 0x000ee20000004200 */
[-CC-:B------:R-:W-:Y:S01]  /*fc80*/  FFMA.FTZ R127, R174, R74.reuse, -R91.reuse ;  /* 0x0000004aae7f7223 */ /* 0x180fe2000001085b */
[-C--:B------:R-:W-:Y:S01]  /*fc90*/  FFMA.FTZ R140, R162, R74.reuse, -R91 ;  /* 0x0000004aa28c7223 */ /* 0x080fe2000001085b */
        /* <DEDUP_REMOVED lines=16> */
[-C--:B------:R-:W-:Y:S01]  /*fda0*/  FFMA.FTZ R36, R152, R74.reuse, -R79 ;  /* 0x0000004a98247223 */ /* 0x080fe2000001084f */
[-C--:B------:R-:W-:Y:S01]  /*fdb0*/  FFMA.FTZ R141, R160, R74.reuse, -R91 ;  /* 0x0000004aa08d7223 */ /* 0x080fe2000001085b */
[-C--:B------:R-:W-:Y:S01]  /*fdc0*/  FFMA.FTZ R152, R131, R74.reuse, -R79 ;  /* 0x0000004a83987223 */ /* 0x080fe2000001084f */
[-CC-:B------:R-:W-:Y:S01]  /*fdd0*/  FFMA.FTZ R162, R135, R74.reuse, -R91.reuse ;  /* 0x0000004a87a27223 */ /* 0x180fe2000001085b */
[-CC-:B------:R-:W-:Y:S02]  /*fde0*/  FFMA.FTZ R160, R244, R74.reuse, -R91.reuse ;  /* 0x0000004af4a07223 */ /* 0x180fe4000001085b */
[----:B------:R-:W-:Y:S01]  /*fdf0*/  HMMA.16816.F32 R24, R32, R12, R24 ;  /* 0x0000000c2018723c */ /* 0x000fe20000001818 */
[-C--:B------:R-:W-:Y:S01]  /*fe00*/  FFMA.FTZ R139, R240, R74.reuse, -R91 ;  /* 0x0000004af08b7223 */ /* 0x080fe2000001085b */
[-CC-:B------:R-:W-:Y:S01]  /*fe10*/  FFMA.FTZ R38, R142, R74.reuse, -R79.reuse ;  /* 0x0000004a8e267223 */ /* 0x180fe2000001084f */
[----:B------:R-:W-:-:S05]  /*fe20*/  FFMA.FTZ R37, R133, R74, -R79 ;  /* 0x0000004a85257223 */ /* 0x000fca000001084f */
[C---:B------:R-:W-:Y:S01]  /*fe30*/  HMMA.16816.F32 R20, R32.reuse, R14, R20 ;  /* 0x0000000e2014723c */ /* 0x040fe20000001814 */
[----:B------:R-:W2:Y:S01]  /*fe40*/  LDSM.16.MT88.4 R12, [R86+0x6400] ;  /* 0x00640000560c783b */ /* 0x000ea20000004200 */
[----:B------:R-:W-:Y:S04]  /*fe50*/  MUFU.EX2 R142, R36 ;  /* 0x00000024008e7308 */ /* 0x000fe80000000800 */
[----:B------:R-:W3:Y:S04]  /*fe60*/  MUFU.EX2 R133, R38 ;  /* 0x0000002600857308 */ /* 0x000ee80000000800 */
[----:B------:R4:W-:Y:S04]  /*fe70*/  MUFU.EX2 R131, R37 ;  /* 0x0000002500837308 */ /* 0x0009e80000000800 */
[----:B------:R-:W5:Y:S04]  /*fe80*/  MUFU.EX2 R152, R152 ;  /* 0x0000009800987308 */ /* 0x000f680000000800 */
[----:B------:R-:W-:Y:S04]  /*fe90*/  MUFU.EX2 R135, R141 ;  /* 0x0000008d00877308 */ /* 0x000fe80000000800 */
[----:B------:R-:W1:Y:S01]  /*fea0*/  MUFU.EX2 R162, R162 ;  /* 0x000000a200a27308 */ /* 0x000e620000000800 */
[C---:B----4-:R-:W-:Y:S01]  /*feb0*/  HMMA.16816.F32 R36, R32.reuse, R8, R16 ;  /* 0x000000082024723c */ /* 0x050fe20000001810 */
[----:B------:R-:W4:Y:S02]  /*fec0*/  LDSM.16.MT88.4 R16, [R88+0x6800] ;  /* 0x006800005810783b */ /* 0x000f240000004200 */
[----:B------:R-:W-:Y:S04]  /*fed0*/  MUFU.EX2 R160, R160 ;  /* 0x000000a000a07308 */ /* 0x000fe80000000800 */
[----:B------:R-:W2:Y:S01]  /*fee0*/  MUFU.EX2 R139, R139 ;  /* 0x0000008b008b7308 */ /* 0x000ea20000000800 */
[----:B------:R-:W-:Y:S01]  /*fef0*/  HMMA.16816.F32 R28, R32, R10, R28 ;  /* 0x0000000a201c723c */ /* 0x000fe2000000181c */
[----:B---3--:R-:W-:Y:S01]  /*ff00*/  F2FP.F16.F32.PACK_AB R32, R133, R142 ;  /* 0x0000008e8520723e */ /* 0x008fe200000000ff */
[----:B------:R-:W3:Y:S01]  /*ff10*/  LDSM.16.MT88.4 R8, [R86+0x6800] ;  /* 0x006800005608783b */ /* 0x000ee20000004200 */
[----:B-----5:R-:W-:Y:S01]  /*ff20*/  F2FP.F16.F32.PACK_AB R34, R152, R131 ;  /* 0x000000839822723e */ /* 0x020fe200000000ff */
[-CC-:B------:R-:W-:Y:S01]  /*ff30*/  FFMA.FTZ R137, R137, R74.reuse, -R79.reuse ;  /* 0x0000004a89897223 */ /* 0x180fe2000001084f */
[----:B-1----:R-:W-:Y:S01]  /*ff40*/  F2FP.F16.F32.PACK_AB R33, R162, R135 ;  /* 0x00000087a221723e */ /* 0x002fe200000000ff */
[-CC-:B------:R-:W-:Y:S01]  /*ff50*/  FFMA.FTZ R176, R248, R74.reuse, -R79.reuse ;  /* 0x0000004af8b07223 */ /* 0x180fe2000001084f */
        /* <DEDUP_REMOVED lines=11> */
[----:B------:R-:W-:Y:S01]  /*10010*/  MUFU.EX2 R141, R141 ;  /* 0x0000008d008d7308 */ /* 0x000fe20000000800 */
[C---:B------:R-:W-:Y:S01]  /*10020*/  HMMA.16816.F32 R20, R32.reuse, R6, R20 ;  /* 0x000000062014723c */ /* 0x040fe20000001814 */
[----:B------:R-:W2:Y:S02]  /*10030*/  LDSM.16.MT88.4 R4, [R88+0x6c00] ;  /* 0x006c00005804783b */ /* 0x000ea40000004200 */
[----:B------:R-:W-:Y:S04]  /*10040*/  MUFU.EX2 R180, R234 ;  /* 0x000000ea00b47308 */ /* 0x000fe80000000800 */
[----:B------:R-:W5:Y:S04]  /*10050*/  MUFU.EX2 R145, R145 ;  /* 0x0000009100917308 */ /* 0x000f680000000800 */
[----:B------:R-:W-:Y:S04]  /*10060*/  MUFU.EX2 R143, R143 ;  /* 0x0000008f008f7308 */ /* 0x000fe80000000800 */
[----:B------:R-:W4:Y:S01]  /*10070*/  MUFU.EX2 R190, R190 ;  /* 0x000000be00be7308 */ /* 0x000f220000000800 */
[----:B------:R-:W-:Y:S01]  /*10080*/  HMMA.16816.F32 R36, R32, R12, R36 ;  /* 0x0000000c2024723c */ /* 0x000fe20000001824 */
[----:B-1----:R-:W-:Y:S01]  /*10090*/  F2FP.F16.F32.PACK_AB R12, R176, R137 ;  /* 0x00000089b00c723e */ /* 0x002fe200000000ff */
[-CC-:B------:R-:W-:Y:S01]  /*100a0*/  FFMA.FTZ R147, R204, R74.reuse, -R79.reuse ;  /* 0x0000004acc937223 */ /* 0x180fe2000001084f */
[-C--:B------:R-:W-:Y:S01]  /*100b0*/  FFMA.FTZ R151, R200, R74.reuse, -R79 ;  /* 0x0000004ac8977223 */ /* 0x080fe2000001084f */
[--C-:B------:R-:W-:Y:S01]  /*100c0*/  FFMA.FTZ R153, R194, R74, -R91.reuse ;  /* 0x0000004ac2997223 */ /* 0x100fe2000001085b */
[----:B-----5:R-:W-:Y:S01]  /*100d0*/  F2FP.F16.F32.PACK_AB R13, R145, R180 ;  /* 0x000000b4910d723e */ /* 0x020fe200000000ff */
[----:B------:R-:W-:-:S02]  /*100e0*/  FFMA.FTZ R155, R196, R74, -R91 ;  /* 0x0000004ac49b7223 */ /* 0x000fc4000001085b */
[----:B------:R-:W-:Y:S01]  /*100f0*/  HMMA.16816.F32 R28, R32, R14, R28 ;  /* 0x0000000e201c723c */ /* 0x000fe2000000181c */
[--C-:B------:R-:W-:Y:S01]  /*10100*/  FFMA.FTZ R32, R198, R74, -R91.reuse ;  /* 0x0000004ac6207223 */ /* 0x100fe2000001085b */
[----:B------:R-:W-:Y:S01]  /*10110*/  F2FP.F16.F32.PACK_AB R14, R141, R174 ;  /* 0x000000ae8d0e723e */ /* 0x000fe200000000ff */
[-C--:B------:R-:W-:Y:S01]  /*10120*/  FFMA.FTZ R198, R202, R74.reuse, -R91 ;  /* 0x0000004acac67223 */ /* 0x080fe2000001085b */
[----:B----4-:R-:W-:Y:S01]  /*10130*/  F2FP.F16.F32.PACK_AB R15, R190, R143 ;  /* 0x0000008fbe0f723e */ /* 0x010fe200000000ff */
[-CC-:B------:R-:W-:Y:S01]  /*10140*/  FFMA.FTZ R210, R210, R74.reuse, -R79.reuse ;  /* 0x0000004ad2d27223 */ /* 0x180fe2000001084f */
[-CC-:B------:R-:W-:Y:S01]  /*10150*/  FFMA.FTZ R206, R206, R74.reuse, -R79.reuse ;  /* 0x0000004acece7223 */ /* 0x180fe2000001084f */
[----:B------:R-:W-:Y:S04]  /*10160*/  MUFU.EX2 R147, R147 ;  /* 0x0000009300937308 */ /* 0x000fe80000000800 */
[----:B------:R-:W1:Y:S01]  /*10170*/  MUFU.EX2 R200, R210 ;  /* 0x000000d200c87308 */ /* 0x000e620000000800 */
[C---:B------:R-:W-:Y:S03]  /*10180*/  HMMA.16816.F32 R24, R12.reuse, R16, R24 ;  /* 0x000000100c18723c */ /* 0x040fe60000001818 */
[----:B------:R-:W-:Y:S04]  /*10190*/  MUFU.EX2 R151, R151 ;  /* 0x0000009700977308 */ /* 0x000fe80000000800 */
[----:B------:R-:W4:Y:S01]  /*101a0*/  MUFU.EX2 R194, R206 ;  /* 0x000000ce00c27308 */ /* 0x000f220000000800 */
[C---:B------:R-:W-:Y:S01]  /*101b0*/  HMMA.16816.F32 R20, R12.reuse, R18, R20 ;  /* 0x000000120c14723c */ /* 0x040fe20000001814 */
[----:B------:R-:W5:Y:S02]  /*101c0*/  LDSM.16.MT88.4 R16, [R86+0x6c00] ;  /* 0x006c00005610783b */ /* 0x000f640000004200 */
[----:B------:R-:W-:Y:S04]  /*101d0*/  MUFU.EX2 R153, R153 ;  /* 0x0000009900997308 */ /* 0x000fe80000000800 */
[----:B------:R-:W2:Y:S04]  /*101e0*/  MUFU.EX2 R196, R32 ;  /* 0x0000002000c47308 */ /* 0x000ea80000000800 */
[----:B------:R-:W-:Y:S04]  /*101f0*/  MUFU.EX2 R155, R155 ;  /* 0x0000009b009b7308 */ /* 0x000fe80000000800 */
[----:B------:R-:W2:Y:S01]  /*10200*/  MUFU.EX2 R198, R198 ;  /* 0x000000c600c67308 */ /* 0x000ea20000000800 */
[----:B---3--:R-:W-:Y:S01]  /*10210*/  HMMA.16816.F32 R36, R12, R8, R36 ;  /* 0x000000080c24723c */ /* 0x008fe20000001824 */
[-CC-:B------:R-:W-:Y:S01]  /*10220*/  FFMA.FTZ R157, R192, R74.reuse, -R79.reuse ;  /* 0x0000004ac09d7223 */ /* 0x180fe2000001084f */
[-CC-:B------:R-:W-:Y:S01]  /*10230*/  FFMA.FTZ R182, R182, R74.reuse, -R79.reuse ;  /* 0x0000004ab6b67223 */ /* 0x180fe2000001084f */
[-CC-:B------:R-:W-:Y:S01]  /*10240*/  FFMA.FTZ R159, R186, R74.reuse, -R79.reuse ;  /* 0x0000004aba9f7223 */ /* 0x180fe2000001084f */
[-C--:B------:R-:W-:Y:S01]  /*10250*/  FFMA.FTZ R184, R184, R74.reuse, -R79 ;  /* 0x0000004ab8b87223 */ /* 0x080fe2000001084f */
[-CC-:B------:R-:W-:Y:S01]  /*10260*/  FFMA.FTZ R163, R170, R74.reuse, -R91.reuse ;  /* 0x0000004aaaa37223 */ /* 0x180fe2000001085b */
[----:B------:R-:W-:-:S02]  /*10270*/  FFMA.FTZ R165, R156, R74, -R91 ;  /* 0x0000004a9ca57223 */ /* 0x000fc4000001085b */
[----:B------:R-:W-:Y:S01]  /*10280*/  HMMA.16816.F32 R28, R12, R10, R28 ;  /* 0x0000000a0c1c723c */ /* 0x000fe2000000181c */
[----:B-1----:R-:W-:Y:S01]  /*10290*/  F2FP.F16.F32.PACK_AB R12, R200, R147 ;  /* 0x00000093c80c723e */ /* 0x002fe200000000ff */
[----:B------:R-:W1:Y:S01]  /*102a0*/  LDSM.16.MT88.4 R8, [R88+0x7000] ;  /* 0x007000005808783b */ /* 0x000e620000004200 */
[----:B----4-:R-:W-:Y:S02]  /*102b0*/  F2FP.F16.F32.PACK_AB R14, R194, R151 ;  /* 0x00000097c20e723e */ /* 0x010fe400000000ff */
[----:B--2---:R-:W-:Y:S01]  /*102c0*/  F2FP.F16.F32.PACK_AB R13, R196, R153 ;  /* 0x00000099c40d723e */ /* 0x004fe200000000ff */
[-CC-:B------:R-:W-:Y:S01]  /*102d0*/  FFMA.FTZ R167, R168, R74.reuse, -R91.reuse ;  /* 0x0000004aa8a77223 */ /* 0x180fe2000001085b */
[----:B------:R-:W-:Y:S01]  /*102e0*/  F2FP.F16.F32.PACK_AB R15, R198, R155 ;  /* 0x0000009bc60f723e */ /* 0x000fe200000000ff */
[-C--:B------:R-:W-:Y:S01]  /*102f0*/  FFMA.FTZ R169, R158, R74.reuse, -R91 ;  /* 0x0000004a9ea97223 */ /* 0x080fe2000001085b */
[----:B------:R-:W-:Y:S05]  /*10300*/  LDSM.16.MT88.4 R32, [R88+0x7400] ;  /* 0x007400005820783b */ /* 0x000fea0000004200 */
[C---:B------:R-:W-:Y:S08]  /*10310*/  HMMA.16816.F32 R24, R12.reuse, R4, R24 ;  /* 0x000000040c18723c */ /* 0x040ff00000001818 */
        /* <DEDUP_REMOVED lines=8> */
[----:B------:R3:W-:Y:S04]  /*103a0*/  MUFU.EX2 R156, R169 ;  /* 0x000000a9009c7308 */ /* 0x0007e80000000800 */
[----:B------:R-:W2:Y:S01]  /*103b0*/  MUFU.EX2 R165, R165 ;  /* 0x000000a500a57308 */ /* 0x000ea20000000800 */
[----:B-----5:R-:W-:Y:S01]  /*103c0*/  HMMA.16816.F32 R36, R12, R16, R36 ;  /* 0x000000100c24723c */ /* 0x020fe20000001824 */
[-CC-:B------:R-:W-:Y:S01]  /*103d0*/  FFMA.FTZ R161, R188, R74.reuse, -R79.reuse ;  /* 0x0000004abca17223 */ /* 0x180fe2000001084f */
[----:B------:R-:W-:-:S06]  /*103e0*/  FFMA.FTZ R168, R178, R74, -R79 ;  /* 0x0000004ab2a87223 */ /* 0x000fcc000001084f */
[----:B------:R-:W-:Y:S01]  /*103f0*/  HMMA.16816.F32 R28, R12, R18, R28 ;  /* 0x000000120c1c723c */ /* 0x000fe2000000181c */
[-CC-:B---3--:R-:W-:Y:S01]  /*10400*/  FFMA.FTZ R169, R150, R74.reuse, -R91.reuse ;  /* 0x0000004a96a97223 */ /* 0x188fe2000001085b */
[----:B------:R-:W-:Y:S01]  /*10410*/  F2FP.F16.F32.PACK_AB R16, R182, R157 ;  /* 0x0000009db610723e */ /* 0x000fe200000000ff */
[-C--:B------:R-:W-:Y:S01]  /*10420*/  FFMA.FTZ R171, R144, R74.reuse, -R91 ;  /* 0x0000004a90ab7223 */ /* 0x080fe2000001085b */
[----:B----4-:R-:W-:Y:S02]  /*10430*/  F2FP.F16.F32.PACK_AB R18, R184, R159 ;  /* 0x0000009fb812723e */ /* 0x010fe400000000ff */
[----:B-1----:R-:W-:Y:S01]  /*10440*/  F2FP.F16.F32.PACK_AB R17, R158, R163 ;  /* 0x000000a39e11723e */ /* 0x002fe200000000ff */
[--C-:B------:R-:W-:Y:S01]  /*10450*/  FFMA.FTZ R172, R172, R74, -R79.reuse ;  /* 0x0000004aacac7223 */ /* 0x100fe2000001084f */
[----:B--2---:R-:W-:Y:S01]  /*10460*/  F2FP.F16.F32.PACK_AB R19, R165, R156 ;  /* 0x0000009ca513723e */ /* 0x004fe200000000ff */
[-C--:B------:R-:W-:Y:S01]  /*10470*/  FFMA.FTZ R170, R166, R74.reuse, -R79 ;  /* 0x0000004aa6aa7223 */ /* 0x080fe2000001084f */
[-CC-:B------:R-:W-:Y:S01]  /*10480*/  FFMA.FTZ R164, R164, R74.reuse, -R91.reuse ;  /* 0x0000004aa4a47223 */ /* 0x180fe2000001085b */
[----:B------:R-:W-:Y:S01]  /*10490*/  FFMA.FTZ R146, R146, R74, -R91 ;  /* 0x0000004a92927223 */ /* 0x000fe2000001085b */
[----:B------:R-:W-:Y:S01]  /*104a0*/  MUFU.EX2 R161, R161 ;  /* 0x000000a100a17308 */ /* 0x000fe20000000800 */
[----:B------:R-:W1:Y:S02]  /*104b0*/  LDSM.16.MT88.4 R12, [R86+0x7400] ;  /* 0x00740000560c783b */ /* 0x000e640000004200 */
        /* <DEDUP_REMOVED lines=18> */
[-C--:B------:R-:W-:Y:S01]  /*105e0*/  FFMA.FTZ R175, R44, R74.reuse, -R91 ;  /* 0x0000004a2caf7223 */ /* 0x080fe2000001085b */
[----:B------:R-:W-:-:S03]  /*105f0*/  FFMA.FTZ R132, R132, R74, -R79 ;  /* 0x0000004a84847223 */ /* 0x000fc6000001084f */
[----:B------:R-:W-:Y:S01]  /*10600*/  HMMA.16816.F32 R24, R8, R32, R24 ;  /* 0x000000200818723c */ /* 0x000fe20000001818 */
[-C--:B------:R-:W-:Y:S01]  /*10610*/  FFMA.FTZ R32, R124, R74.reuse, -R79 ;  /* 0x0000004a7c207223 */ /* 0x080fe2000001084f */
[----:B------:R3:W-:Y:S01]  /*10620*/  MUFU.EX2 R33, R16 ;  /* 0x0000001000217308 */ /* 0x0007e20000000800 */
[-CC-:B------:R-:W-:Y:S01]  /*10630*/  FFMA.FTZ R122, R122, R74.reuse, -R91.reuse ;  /* 0x0000004a7a7a7223 */ /* 0x180fe2000001085b */
[----:B------:R-:W-:-:S04]  /*10640*/  FFMA.FTZ R118, R118, R74, -R91 ;  /* 0x0000004a76767223 */ /* 0x000fc8000001085b */
[C---:B------:R-:W-:Y:S01]  /*10650*/  HMMA.16816.F32 R20, R8.reuse, R34, R20 ;  /* 0x000000220814723c */ /* 0x040fe20000001814 */
        /* <DEDUP_REMOVED lines=9> */
[----:B------:R-:W-:Y:S01]  /*106f0*/  FADD.FTZ R121, R128, R121 ;  /* 0x0000007980797221 */ /* 0x000fe20000010000 */
[----:B------:R-:W-:Y:S01]  /*10700*/  FADD.FTZ R126, R126, R119 ;  /* 0x000000777e7e7221 */ /* 0x000fe20000010000 */
[----:B-1----:R-:W-:Y:S02]  /*10710*/  HMMA.16816.F32 R36, R8, R12, R36 ;  /* 0x0000000c0824723c */ /* 0x002fe40000001824 */
[----:B------:R-:W-:Y:S01]  /*10720*/  FADD.FTZ R116, R116, R121 ;  /* 0x0000007974747221 */ /* 0x000fe20000010000 */
[----:B------:R-:W-:-:S05]  /*10730*/  FADD.FTZ R115, R115, R126 ;  /* 0x0000007e73737221 */ /* 0x000fca0000010000 */
[----:B------:R-:W-:Y:S01]  /*10740*/  HMMA.16816.F32 R28, R8, R14, R28 ;  /* 0x0000000e081c723c */ /* 0x000fe2000000181c */
[----:B----4-:R-:W-:Y:S01]  /*10750*/  F2FP.F16.F32.PACK_AB R8, R33, R130 ;  /* 0x000000822108723e */ /* 0x010fe200000000ff */
[----:B------:R-:W1:Y:S01]  /*10760*/  LDSM.16.MT88.4 R12, [R88+0x7c00] ;  /* 0x007c0000580c783b */ /* 0x000e620000004200 */
[----:B-----5:R-:W-:Y:S02]  /*10770*/  F2FP.F16.F32.PACK_AB R10, R173, R32 ;  /* 0x00000020ad0a723e */ /* 0x020fe400000000ff */
[----:B--2---:R-:W-:Y:S02]  /*10780*/  F2FP.F16.F32.PACK_AB R9, R35, R34 ;  /* 0x000000222309723e */ /* 0x004fe400000000ff */
[----:B------:R-:W-:Y:S01]  /*10790*/  F2FP.F16.F32.PACK_AB R11, R175, R44 ;  /* 0x0000002caf0b723e */ /* 0x000fe200000000ff */
[----:B------:R-:W-:Y:S01]  /*107a0*/  FADD.FTZ R107, R107, R116 ;  /* 0x000000746b6b7221 */ /* 0x000fe20000010000 */
[----:B------:R-:W-:-:S03]  /*107b0*/  FADD.FTZ R106, R106, R115 ;  /* 0x000000736a6a7221 */ /* 0x000fc60000010000 */
[----:B------:R-:W-:Y:S02]  /*107c0*/  FADD.FTZ R108, R108, R107 ;  /* 0x0000006b6c6c7221 */ /* 0x000fe40000010000 */
[C---:B------:R-:W-:Y:S01]  /*107d0*/  HMMA.16816.F32 R24, R8.reuse, R4, R24 ;  /* 0x000000040818723c */ /* 0x040fe20000001818 */
[----:B------:R-:W-:Y:S01]  /*107e0*/  FADD.FTZ R5, R105, R106 ;  /* 0x0000006a69057221 */ /* 0x000fe20000010000 */
[-CC-:B------:R-:W-:Y:S01]  /*107f0*/  FFMA.FTZ R65, R65, R74.reuse, -R79.reuse ;  /* 0x0000004a41417223 */ /* 0x180fe2000001084f */
[----:B------:R-:W-:Y:S01]  /*10800*/  FADD.FTZ R108, R103, R108 ;  /* 0x0000006c676c7221 */ /* 0x000fe20000010000 */
[-C--:B------:R-:W-:Y:S01]  /*10810*/  FFMA.FTZ R119, R62, R74.reuse, -R79 ;  /* 0x0000004a3e777223 */ /* 0x080fe2000001084f */
[----:B------:R-:W-:Y:S01]  /*10820*/  FADD.FTZ R103, R104, R5 ;  /* 0x0000000568677221 */ /* 0x000fe20000010000 */
[-CC-:B------:R-:W-:Y:S02]  /*10830*/  FFMA.FTZ R48, R63, R74.reuse, -R79.reuse ;  /* 0x0000004a3f307223 */ /* 0x180fe4000001084f */
[----:B------:R-:W-:Y:S01]  /*10840*/  HMMA.16816.F32 R20, R8, R6, R20 ;  /* 0x000000060814723c */ /* 0x000fe20000001814 */
[----:B------:R-:W2:Y:S01]  /*10850*/  LDSM.16.MT88.4 R4, [R86+0x7c00] ;  /* 0x007c00005604783b */ /* 0x000ea20000004200 */
[-C--:B------:R-:W-:Y:S01]  /*10860*/  FFMA.FTZ R62, R61, R74.reuse, -R79 ;  /* 0x0000004a3d3e7223 */ /* 0x080fe2000001084f */
[-CC-:B------:R-:W-:Y:S01]  /*10870*/  FFMA.FTZ R57, R57, R74.reuse, -R91.reuse ;  /* 0x0000004a39397223 */ /* 0x180fe2000001085b */
[----:B------:R4:W-:Y:S01]  /*10880*/  MUFU.EX2 R63, R65 ;  /* 0x00000041003f7308 */ /* 0x0009e20000000800 */
[-CC-:B------:R-:W-:Y:S01]  /*10890*/  FFMA.FTZ R107, R53, R74.reuse, -R91.reuse ;  /* 0x0000004a356b7223 */ /* 0x180fe2000001085b */
[----:B------:R-:W-:-:S02]  /*108a0*/  FFMA.FTZ R105, R52, R74, -R91 ;  /* 0x0000004a34697223 */ /* 0x000fc4000001085b */
[----:B------:R-:W5:Y:S01]  /*108b0*/  MUFU.EX2 R48, R48 ;  /* 0x0000003000307308 */ /* 0x000f620000000800 */
[----:B---3--:R-:W-:Y:S01]  /*108c0*/  HMMA.16816.F32 R36, R8, R16, R36 ;  /* 0x000000100824723c */ /* 0x008fe20000001824 */
[----:B------:R-:W-:Y:S02]  /*108d0*/  FADD.FTZ R99, R99, R108 ;  /* 0x0000006c63637221 */ /* 0x000fe40000010000 */
[----:B------:R-:W-:Y:S01]  /*108e0*/  MUFU.EX2 R61, R119 ;  /* 0x00000077003d7308 */ /* 0x000fe20000000800 */
[----:B----4-:R-:W-:-:S03]  /*108f0*/  FFMA.FTZ R65, R56, R74, -R91 ;  /* 0x0000004a38417223 */ /* 0x010fc6000001085b */
[----:B------:R-:W3:Y:S01]  /*10900*/  MUFU.EX2 R62, R62 ;  /* 0x0000003e003e7308 */ /* 0x000ee20000000800 */
[----:B------:R-:W-:Y:S01]  /*10910*/  HMMA.16816.F32 R28, R8, R18, R28 ;  /* 0x00000012081c723c */ /* 0x000fe2000000181c */
[----:B------:R-:W4:Y:S02]  /*10920*/  LDSM.16.MT88.4 R8, [R88+0x8000] ;  /* 0x008000005808783b */ /* 0x000f240000004200 */
[----:B------:R-:W-:Y:S01]  /*10930*/  MUFU.EX2 R56, R57 ;  /* 0x0000003900387308 */ /* 0x000fe20000000800 */
[----:B------:R-:W-:-:S03]  /*10940*/  FADD.FTZ R98, R98, R103 ;  /* 0x0000006762627221 */ /* 0x000fc60000010000 */
[----:B------:R1:W2:Y:S04]  /*10950*/  MUFU.EX2 R53, R65 ;  /* 0x0000004100357308 */ /* 0x0002a80000000800 */
[----:B------:R-:W-:Y:S04]  /*10960*/  MUFU.EX2 R52, R107 ;  /* 0x0000006b00347308 */ /* 0x000fe80000000800 */
[----:B------:R-:W2:Y:S01]  /*10970*/  MUFU.EX2 R57, R105 ;  /* 0x0000006900397308 */ /* 0x000ea20000000800 */
[----:B------:R-:W-:Y:S01]  /*10980*/  FADD.FTZ R99, R90, R99 ;  /* 0x000000635a637221 */ /* 0x000fe20000010000 */
[----:B------:R-:W-:Y:S01]  /*10990*/  FADD.FTZ R98, R89, R98 ;  /* 0x0000006259627221 */ /* 0x000fe20000010000 */
[----:B------:R-:W-:-:S02]  /*109a0*/  FFMA.FTZ R103, R72, R74, -R79 ;  /* 0x0000004a48677223 */ /* 0x000fc4000001084f */
[----:B------:R-:W-:Y:S01]  /*109b0*/  FADD.FTZ R94, R94, R99 ;  /* 0x000000635e5e7221 */ /* 0x000fe20000010000 */
[----:B------:R-:W-:Y:S01]  /*109c0*/  FADD.FTZ R95, R95, R98 ;  /* 0x000000625f5f7221 */ /* 0x000fe20000010000 */
[-CC-:B------:R-:W-:Y:S01]  /*109d0*/  FFMA.FTZ R72, R49, R74.reuse, -R91.reuse ;  /* 0x0000004a31487223 */ /* 0x180fe2000001085b */
[-C--:B------:R-:W-:Y:S01]  /*109e0*/  FFMA.FTZ R49, R67, R74.reuse, -R91 ;  /* 0x0000004a43317223 */ /* 0x080fe2000001085b */
[-CC-:B------:R-:W-:Y:S01]  /*109f0*/  FFMA.FTZ R60, R60, R74.reuse, -R79.reuse ;  /* 0x0000004a3c3c7223 */ /* 0x180fe2000001084f */
[-CC-:B-1----:R-:W-:Y:S01]  /*10a00*/  FFMA.FTZ R65, R71, R74.reuse, -R79.reuse ;  /* 0x0000004a47417223 */ /* 0x182fe2000001084f */
[-C--:B------:R-:W-:Y:S01]  /*10a10*/  FFMA.FTZ R70, R70, R74.reuse, -R79 ;  /* 0x0000004a46467223 */ /* 0x080fe2000001084f */
[----:B-----5:R-:W-:Y:S01]  /*10a20*/  F2FP.F16.F32.PACK_AB R16, R48, R63 ;  /* 0x0000003f3010723e */ /* 0x020fe200000000ff */
[--C-:B------:R-:W-:Y:S01]  /*10a30*/  FFMA.FTZ R67, R66, R74, -R91.reuse ;  /* 0x0000004a42437223 */ /* 0x100fe2000001085b */
[----:B---3--:R-:W-:Y:S01]  /*10a40*/  F2FP.F16.F32.PACK_AB R18, R62, R61 ;  /* 0x0000003d3e12723e */ /* 0x008fe200000000ff */
[----:B------:R-:W-:Y:S01]  /*10a50*/  FADD.FTZ R93, R93, R94 ;  /* 0x0000005e5d5d7221 */ /* 0x000fe20000010000 */
[----:B--2---:R-:W-:Y:S01]  /*10a60*/  F2FP.F16.F32.PACK_AB R17, R53, R56 ;  /* 0x000000383511723e */ /* 0x004fe200000000ff */
[----:B------:R-:W-:Y:S01]  /*10a70*/  FFMA.FTZ R64, R64, R74, -R91 ;  /* 0x0000004a40407223 */ /* 0x000fe2000001085b */
[----:B------:R-:W-:Y:S01]  /*10a80*/  F2FP.F16.F32.PACK_AB R19, R57, R52 ;  /* 0x000000343913723e */ /* 0x000fe200000000ff */
[----:B------:R-:W-:Y:S01]  /*10a90*/  FADD.FTZ R102, R102, R95 ;  /* 0x0000005f66667221 */ /* 0x000fe20000010000 */
[----:B------:R-:W-:Y:S01]  /*10aa0*/  FADD.FTZ R92, R92, R93 ;  /* 0x0000005d5c5c7221 */ /* 0x000fe20000010000 */
[----:B------:R-:W-:Y:S02]  /*10ab0*/  MUFU.EX2 R60, R60 ;  /* 0x0000003c003c7308 */ /* 0x000fe40000000800 */
[----:B------:R-:W-:-:S02]  /*10ac0*/  FADD.FTZ R101, R101, R102 ;  /* 0x0000006665657221 */ /* 0x000fc40000010000 */
[----:B------:R-:W1:Y:S01]  /*10ad0*/  MUFU.EX2 R71, R103 ;  /* 0x0000006700477308 */ /* 0x000e620000000800 */
[----:B------:R-:W-:Y:S01]  /*10ae0*/  HMMA.16816.F32 R24, R16, R12, R24 ;  /* 0x0000000c1018723c */ /* 0x000fe20000001818 */
[----:B------:R-:W-:Y:S02]  /*10af0*/  FADD.FTZ R97, R97, R92 ;  /* 0x0000005c61617221 */ /* 0x000fe40000010000 */
[----:B------:R-:W-:Y:S01]  /*10b00*/  MUFU.EX2 R65, R65 ;  /* 0x0000004100417308 */ /* 0x000fe20000000800 */
[----:B------:R-:W-:-:S03]  /*10b10*/  FADD.FTZ R101, R100, R101 ;  /* 0x0000006564657221 */ /* 0x000fc60000010000 */
[----:B------:R-:W-:Y:S04]  /*10b20*/  MUFU.EX2 R70, R70 ;  /* 0x0000004600467308 */ /* 0x000fe80000000800 */
        /* <DEDUP_REMOVED lines=14> */
[----:B------:R-:W-:Y:S02]  /*10c10*/  F2FP.F16.F32.PACK_AB R6, R70, R65 ;  /* 0x000000414606723e */ /* 0x000fe400000000ff */
[----:B---3--:R-:W-:Y:S01]  /*10c20*/  F2FP.F16.F32.PACK_AB R7, R64, R67 ;  /* 0x000000434007723e */ /* 0x008fe200000000ff */
[----:B------:R-:W-:Y:S01]  /*10c30*/  FADD.FTZ R110, R109, R110 ;  /* 0x0000006e6d6e7221 */ /* 0x000fe20000010000 */
[----:B------:R-:W-:-:S04]  /*10c40*/  FADD.FTZ R117, R117, R112 ;  /* 0x0000007075757221 */ /* 0x000fc80000010000 */
[----:B------:R-:W-:Y:S01]  /*10c50*/  FADD.FTZ R138, R138, R117 ;  /* 0x000000758a8a7221 */ /* 0x000fe20000010000 */
[----:B----4-:R-:W-:Y:S01]  /*10c60*/  HMMA.16816.F32 R24, R4, R8, R24 ;  /* 0x000000080418723c */ /* 0x010fe20000001818 */
        /* <DEDUP_REMOVED lines=14> */
[----:B------:R-:W-:Y:S01]  /*10d50*/  FADD.FTZ R131, R131, R142 ;  /* 0x0000008e83837221 */ /* 0x000fe20000010000 */
[-C--:B------:R-:W-:Y:S01]  /*10d60*/  FFMA.FTZ R66, R55, R74.reuse, -R91 ;  /* 0x0000004a37427223 */ /* 0x080fe2000001085b */
[----:B------:R-:W-:Y:S01]  /*10d70*/  FADD.FTZ R139, R139, R160 ;  /* 0x000000a08b8b7221 */ /* 0x000fe20000010000 */
[----:B------:R-:W-:Y:S01]  /*10d80*/  FFMA.FTZ R18, R69, R74, -R79 ;  /* 0x0000004a45127223 */ /* 0x000fe2000001084f */
[----:B------:R-:W-:Y:S01]  /*10d90*/  FADD.FTZ R152, R152, R131 ;  /* 0x0000008398987221 */ /* 0x000fe20000010000 */
[----:B------:R-:W-:Y:S01]  /*10da0*/  HMMA.16816.F32 R20, R4, R10, R20 ;  /* 0x0000000a0414723c */ /* 0x000fe20000001814 */
[----:B------:R-:W-:Y:S01]  /*10db0*/  FADD.FTZ R180, R180, R139 ;  /* 0x0000008bb4b47221 */ /* 0x000fe20000010000 */
[----:B------:R-:W2:Y:S01]  /*10dc0*/  LDSM.16.MT88.4 R8, [R88+0x8400] ;  /* 0x008400005808783b */ /* 0x000ea20000004200 */
[----:B------:R-:W-:-:S02]  /*10dd0*/  FADD.FTZ R137, R137, R152 ;  /* 0x0000009889897221 */ /* 0x000fc40000010000 */
        /* <DEDUP_REMOVED lines=13> */
[----:B-1----:R-:W-:Y:S01]  /*10eb0*/  HMMA.16816.F32 R36, R4, R12, R36 ;  /* 0x0000000c0424723c */ /* 0x002fe20000001824 */
[----:B------:R-:W-:-:S02]  /*10ec0*/  FADD.FTZ R147, R147, R174 ;  /* 0x000000ae93937221 */ /* 0x000fc40000010000 */
[----:B------:R-:W-:Y:S01]  /*10ed0*/  FADD.FTZ R196, R196, R153 ;  /* 0x00000099c4c47221 */ /* 0x000fe20000010000 */
[----:B------:R-:W-:-:S04]  /*10ee0*/  FFMA.FTZ R55, R54, R74, -R91 ;  /* 0x0000004a36377223 */ /* 0x000fc8000001085b */
[----:B------:R-:W-:Y:S01]  /*10ef0*/  HMMA.16816.F32 R28, R4, R14, R28 ;  /* 0x0000000e041c723c */ /* 0x000fe2000000181c */
[----:B------:R-:W-:Y:S01]  /*10f00*/  FADD.FTZ R200, R200, R147 ;  /* 0x00000093c8c87221 */ /* 0x000fe20000010000 */
[----:B------:R-:W1:Y:S01]  /*10f10*/  LDSM.16.MT88.4 R12, [R86+0x8400] ;  /* 0x00840000560c783b */ /* 0x000e620000004200 */
[----:B------:R-:W-:Y:S02]  /*10f20*/  FADD.FTZ R155, R155, R196 ;  /* 0x000000c49b9b7221 */ /* 0x000fe40000010000 */
[----:B------:R-:W-:Y:S01]  /*10f30*/  FADD.FTZ R151, R151, R200 ;  /* 0x000000c897977221 */ /* 0x000fe20000010000 */
[-C--:B------:R-:W-:Y:S01]  /*10f40*/  FFMA.FTZ R68, R51, R74.reuse, -R91 ;  /* 0x0000004a33447223 */ /* 0x080fe2000001085b */
[----:B------:R-:W-:Y:S01]  /*10f50*/  FADD.FTZ R198, R198, R155 ;  /* 0x0000009bc6c67221 */ /* 0x000fe20000010000 */
[----:B------:R-:W-:Y:S01]  /*10f60*/  MUFU.EX2 R18, R18 ;  /* 0x0000001200127308 */ /* 0x000fe20000000800 */
[----:B------:R-:W-:Y:S01]  /*10f70*/  FADD.FTZ R194, R194, R151 ;  /* 0x00000097c2c27221 */ /* 0x000fe20000010000 */
[-C--:B------:R-:W-:Y:S01]  /*10f80*/  FFMA.FTZ R82, R82, R74.reuse, -R91 ;  /* 0x0000004a52527223 */ /* 0x080fe2000001085b */
[----:B------:R-:W-:Y:S01]  /*10f90*/  FADD.FTZ R69, R163, R198 ;  /* 0x000000c6a3457221 */ /* 0x000fe20000010000 */
[----:B------:R-:W-:Y:S01]  /*10fa0*/  MUFU.EX2 R54, R66 ;  /* 0x0000004200367308 */ /* 0x000fe20000000800 */
[----:B------:R-:W-:Y:S01]  /*10fb0*/  FADD.FTZ R157, R157, R194 ;  /* 0x000000c29d9d7221 */ /* 0x000fe20000010000 */
[----:B------:R-:W-:Y:S02]  /*10fc0*/  LDSM.16.MT88.4 R132, [R86+0x8c00] ;  /* 0x008c00005684783b */ /* 0x000fe40000004200 */
[----:B------:R-:W3:Y:S04]  /*10fd0*/  MUFU.EX2 R17, R17 ;  /* 0x0000001100117308 */ /* 0x000ee80000000800 */
[----:B------:R-:W-:Y:S01]  /*10fe0*/  MUFU.EX2 R16, R16 ;  /* 0x0000001000107308 */ /* 0x000fe20000000800 */
[----:B------:R-:W-:Y:S01]  /*10ff0*/  FFMA.FTZ R75, R45, R74, -R79 ;  /* 0x0000004a2d4b7223 */ /* 0x000fe2000001084f */
[----:B------:R-:W-:Y:S02]  /*11000*/  LDSM.16.MT88.4 R140, [R88+0x8c00] ;  /* 0x008c0000588c783b */ /* 0x000fe40000004200 */
[----:B------:R-:W4:Y:S04]  /*11010*/  MUFU.EX2 R19, R19 ;  /* 0x0000001300137308 */ /* 0x000f280000000800 */
[----:B------:R-:W5:Y:S04]  /*11020*/  MUFU.EX2 R55, R55 ;  /* 0x0000003700377308 */ /* 0x000f680000000800 */
[----:B------:R-:W-:Y:S04]  /*11030*/  MUFU.EX2 R51, R73 ;  /* 0x0000004900337308 */ /* 0x000fe80000000800 */
[----:B------:R-:W2:Y:S01]  /*11040*/  MUFU.EX2 R66, R68 ;  /* 0x0000004400427308 */ /* 0x000ea20000000800 */
[----:B------:R-:W-:Y:S01]  /*11050*/  FADD.FTZ R182, R182, R157 ;  /* 0x0000009db6b67221 */ /* 0x000fe20000010000 */
[----:B------:R-:W-:-:S03]  /*11060*/  FADD.FTZ R69, R158, R69 ;  /* 0x000000459e457221 */ /* 0x000fc60000010000 */
[----:B------:R-:W-:Y:S01]  /*11070*/  FADD.FTZ R159, R159, R182 ;  /* 0x000000b69f9f7221 */ /* 0x000fe20000010000 */
[----:B------:R-:W-:Y:S01]  /*11080*/  FADD.FTZ R156, R156, R69 ;  /* 0x000000459c9c7221 */ /* 0x000fe20000010000 */
[----:B---3--:R-:W-:Y:S02]  /*11090*/  F2FP.F16.F32.PACK_AB R4, R17, R18 ;  /* 0x000000121104723e */ /* 0x008fe400000000ff */
[----:B------:R-:W-:Y:S01]  /*110a0*/  FADD.FTZ R184, R184, R159 ;  /* 0x0000009fb8b87221 */ /* 0x000fe20000010000 */
[----:B------:R-:W-:Y:S01]  /*110b0*/  FADD.FTZ R165, R165, R156 ;  /* 0x0000009ca5a57221 */ /* 0x000fe20000010000 */
[----:B----4-:R-:W-:Y:S02]  /*110c0*/  F2FP.F16.F32.PACK_AB R6, R19, R16 ;  /* 0x000000101306723e */ /* 0x010fe400000000ff */
[----:B-----5:R-:W-:Y:S02]  /*110d0*/  F2FP.F16.F32.PACK_AB R5, R55, R54 ;  /* 0x000000363705723e */ /* 0x020fe400000000ff */
[----:B--2---:R-:W-:Y:S01]  /*110e0*/  F2FP.F16.F32.PACK_AB R7, R66, R51 ;  /* 0x000000334207723e */ /* 0x004fe200000000ff */
[----:B------:R-:W-:Y:S01]  /*110f0*/  FADD.FTZ R77, R161, R184 ;  /* 0x000000b8a14d7221 */ /* 0x000fe20000010000 */
[----:B------:R-:W-:-:S03]  /*11100*/  FADD.FTZ R150, R150, R165 ;  /* 0x000000a596967221 */ /* 0x000fc60000010000 */
[----:B------:R-:W-:Y:S01]  /*11110*/  FADD.FTZ R77, R168, R77 ;  /* 0x0000004da84d7221 */ /* 0x000fe20000010000 */
[----:B------:R-:W-:Y:S01]  /*11120*/  FADD.FTZ R169, R169, R150 ;  /* 0x00000096a9a97221 */ /* 0x000fe20000010000 */
[----:B------:R-:W-:Y:S02]  /*11130*/  HMMA.16816.F32 R24, R4, R8, R24 ;  /* 0x000000080418723c */ /* 0x000fe40000001818 */
[----:B------:R-:W-:Y:S01]  /*11140*/  FADD.FTZ R166, R166, R77 ;  /* 0x0000004da6a67221 */ /* 0x000fe20000010000 */
[----:B------:R-:W-:-:S05]  /*11150*/  FADD.FTZ R144, R144, R169 ;  /* 0x000000a990907221 */ /* 0x000fca0000010000 */
[C---:B------:R-:W-:Y:S01]  /*11160*/  HMMA.16816.F32 R20, R4.reuse, R10, R20 ;  /* 0x0000000a0414723c */ /* 0x040fe20000001814 */
[----:B------:R-:W2:Y:S01]  /*11170*/  LDSM.16.MT88.4 R8, [R88+0x8800] ;  /* 0x008800005808783b */ /* 0x000ea20000004200 */
[----:B------:R-:W-:Y:S01]  /*11180*/  FADD.FTZ R167, R167, R166 ;  /* 0x000000a6a7a77221 */ /* 0x000fe20000010000 */
[----:B------:R-:W-:Y:S01]  /*11190*/  FADD.FTZ R171, R171, R144 ;  /* 0x00000090abab7221 */ /* 0x000fe20000010000 */
[-C--:B------:R-:W-:Y:S02]  /*111a0*/  FFMA.FTZ R73, R47, R74.reuse, -R79 ;  /* 0x0000004a2f497223 */ /* 0x080fe4000001084f */
[----:B------:R-:W-:Y:S02]  /*111b0*/  FADD.FTZ R130, R130, R167 ;  /* 0x000000a782827221 */ /* 0x000fe40000010000 */
[----:B-1----:R-:W-:Y:S01]  /*111c0*/  HMMA.16816.F32 R36, R4, R12, R36 ;  /* 0x0000000c0424723c */ /* 0x002fe20000001824 */
[----:B------:R-:W-:Y:S01]  /*111d0*/  FADD.FTZ R34, R34, R171 ;  /* 0x000000ab22227221 */ /* 0x000fe20000010000 */
[----:B------:R1:W-:Y:S01]  /*111e0*/  MUFU.EX2 R47, R76 ;  /* 0x0000004c002f7308 */ /* 0x0003e20000000800 */
[----:B------:R-:W-:-:S05]  /*111f0*/  FFMA.FTZ R68, R46, R74, -R91 ;  /* 0x0000004a2e447223 */ /* 0x000fca000001085b */
[----:B------:R-:W-:Y:S01]  /*11200*/  HMMA.16816.F32 R28, R4, R14, R28 ;  /* 0x0000000e041c723c */ /* 0x000fe2000000181c */
[----:B------:R-:W3:Y:S01]  /*11210*/  LDSM.16.MT88.4 R4, [R86+0x8800] ;  /* 0x008800005604783b */ /* 0x000ee20000004200 */
[-CC-:B------:R-:W-:Y:S01]  /*11220*/  FFMA.FTZ R69, R87, R74.reuse, -R91.reuse ;  /* 0x0000004a57457223 */ /* 0x180fe2000001085b */
[----:B------:R-:W-:Y:S01]  /*11230*/  FADD.FTZ R33, R33, R130 ;  /* 0x0000008221217221 */ /* 0x000fe20000010000 */
[----:B------:R-:W-:Y:S01]  /*11240*/  FADD.FTZ R35, R35, R34 ;  /* 0x0000002223237221 */ /* 0x000fe20000010000 */
[----:B-1----:R-:W-:Y:S01]  /*11250*/  FFMA.FTZ R76, R80, R74, -R91 ;  /* 0x0000004a504c7223 */ /* 0x002fe2000001085b */
[----:B------:R-:W-:Y:S01]  /*11260*/  MUFU.EX2 R45, R73 ;  /* 0x00000049002d7308 */ /* 0x000fe20000000800 */
[----:B------:R-:W-:Y:S01]  /*11270*/  FADD.FTZ R32, R32, R33 ;  /* 0x0000002120207221 */ /* 0x000fe20000010000 */
[----:B------:R-:W-:Y:S02]  /*11280*/  FADD.FTZ R44, R44, R35 ;  /* 0x000000232c2c7221 */ /* 0x000fe40000010000 */
[----:B------:R-:W1:Y:S01]  /*11290*/  MUFU.EX2 R50, R50 ;  /* 0x0000003200327308 */ /* 0x000e620000000800 */
[----:B------:R-:W-:-:S03]  /*112a0*/  FADD.FTZ R32, R173, R32 ;  /* 0x00000020ad207221 */ /* 0x000fc60000010000 */
[----:B------:R-:W4:Y:S01]  /*112b0*/  MUFU.EX2 R46, R75 ;  /* 0x0000004b002e7308 */ /* 0x000f220000000800 */
[----:B------:R-:W-:-:S03]  /*112c0*/  FADD.FTZ R175, R175, R44 ;  /* 0x0000002cafaf7221 */ /* 0x000fc60000010000 */
[----:B------:R-:W-:Y:S04]  /*112d0*/  MUFU.EX2 R68, R68 ;  /* 0x0000004400447308 */ /* 0x000fe80000000800 */
        /* <DEDUP_REMOVED lines=13> */
[----:B------:R-:W-:Y:S02]  /*113b0*/  FADD.FTZ R61, R62, R61 ;  /* 0x0000003d3e3d7221 */ /* 0x000fe40000010000 */
[----:B------:R-:W-:-:S04]  /*113c0*/  FADD.FTZ R57, R57, R52 ;  /* 0x0000003439397221 */ /* 0x000fc80000010000 */
[----:B------:R-:W-:Y:S01]  /*113d0*/  HMMA.16816.F32 R24, R12, R8, R24 ;  /* 0x000000080c18723c */ /* 0x000fe20000001818 */
[----:B------:R-:W-:Y:S01]  /*113e0*/  FFMA.FTZ R9, R42, R74, -R79 ;  /* 0x0000004a2a097223 */ /* 0x000fe2000001084f */
[----:B------:R-:W-:Y:S01]  /*113f0*/  FADD.FTZ R42, R60, R61 ;  /* 0x0000003d3c2a7221 */ /* 0x000fe20000010000 */
[----:B------:R-:W-:-:S03]  /*11400*/  FADD.FTZ R72, R72, R57 ;  /* 0x0000003948487221 */ /* 0x000fc60000010000 */
[----:B------:R-:W-:Y:S01]  /*11410*/  FADD.FTZ R42, R71, R42 ;  /* 0x0000002a472a7221 */ /* 0x000fe20000010000 */
[----:B------:R-:W-:Y:S01]  /*11420*/  FADD.FTZ R72, R49, R72 ;  /* 0x0000004831487221 */ /* 0x000fe20000010000 */
[C---:B---3--:R-:W-:Y:S02]  /*11430*/  HMMA.16816.F32 R36, R12.reuse, R4, R36 ;  /* 0x000000040c24723c */ /* 0x048fe40000001824 */
[----:B------:R-:W-:Y:S01]  /*11440*/  FADD.FTZ R5, R65, R42 ;  /* 0x0000002a41057221 */ /* 0x000fe20000010000 */
[----:B------:R-:W-:Y:S01]  /*11450*/  FADD.FTZ R67, R67, R72 ;  /* 0x0000004843437221 */ /* 0x000fe20000010000 */
[-C--:B------:R-:W-:Y:S01]  /*11460*/  FFMA.FTZ R8, R43, R74.reuse, -R79 ;  /* 0x0000004a2b087223 */ /* 0x080fe2000001084f */
[-CC-:B------:R-:W-:Y:S01]  /*11470*/  FFMA.FTZ R32, R85, R74.reuse, -R91.reuse ;  /* 0x0000004a55207223 */ /* 0x180fe2000001085b */
[-CC-:B------:R-:W-:Y:S01]  /*11480*/  FFMA.FTZ R33, R78, R74.reuse, -R91.reuse ;  /* 0x0000004a4e217223 */ /* 0x180fe2000001085b */
[-CC-:B------:R-:W-:Y:S01]  /*11490*/  FFMA.FTZ R34, R83, R74.reuse, -R91.reuse ;  /* 0x0000004a53227223 */ /* 0x180fe2000001085b */
[-C--:B------:R-:W-:Y:S01]  /*114a0*/  FFMA.FTZ R235, R81, R74.reuse, -R91 ;  /* 0x0000004a51eb7223 */ /* 0x080fe2000001085b */
[-C--:B------:R-:W-:Y:S01]  /*114b0*/  FFMA.FTZ R41, R41, R74.reuse, -R79 ;  /* 0x0000004a29297223 */ /* 0x080fe2000001084f */
[----:B------:R-:W-:Y:S01]  /*114c0*/  FADD.FTZ R5, R70, R5 ;  /* 0x0000000546057221 */ /* 0x000fe20000010000 */
[----:B------:R-:W-:Y:S01]  /*114d0*/  FADD.FTZ R67, R64, R67 ;  /* 0x0000004340437221 */ /* 0x000fe20000010000 */
[----:B------:R-:W-:Y:S01]  /*114e0*/  FFMA.FTZ R79, R84, R74, -R79 ;  /* 0x0000004a544f7223 */ /* 0x000fe2000001084f */
[C---:B------:R-:W-:Y:S01]  /*114f0*/  HMMA.16816.F32 R20, R12.reuse, R10, R20 ;  /* 0x0000000a0c14723c */ /* 0x040fe20000001814 */
[----:B------:R-:W-:Y:S01]  /*11500*/  FADD.FTZ R18, R18, R5 ;  /* 0x0000000512127221 */ /* 0x000fe20000010000 */
[----:B------:R-:W-:Y:S04]  /*11510*/  MUFU.EX2 R8, R8 ;  /* 0x0000000800087308 */ /* 0x000fe80000000800 */
[----:B------:R-:W1:Y:S02]  /*11520*/  MUFU.EX2 R9, R9 ;  /* 0x0000000900097308 */ /* 0x000e640000000800 */
[----:B------:R-:W-:Y:S01]  /*11530*/  HMMA.16816.F32 R28, R12, R6, R28 ;  /* 0x000000060c1c723c */ /* 0x000fe2000000181c */
[----:B------:R-:W-:Y:S01]  /*11540*/  FADD.FTZ R12, R54, R67 ;  /* 0x00000043360c7221 */ /* 0x000fe20000010000 */
[----:B------:R-:W-:Y:S01]  /*11550*/  MUFU.EX2 R10, R41 ;  /* 0x00000029000a7308 */ /* 0x000fe20000000800 */
[----:B------:R-:W-:-:S03]  /*11560*/  FADD.FTZ R17, R17, R18 ;  /* 0x0000001211117221 */ /* 0x000fc60000010000 */
[----:B------:R-:W2:Y:S01]  /*11570*/  MUFU.EX2 R11, R79 ;  /* 0x0000004f000b7308 */ /* 0x000ea20000000800 */
[----:B------:R-:W-:-:S03]  /*11580*/  FADD.FTZ R12, R55, R12 ;  /* 0x0000000c370c7221 */ /* 0x000fc60000010000 */
        /* <DEDUP_REMOVED lines=35> */
[----:B------:R-:W-:Y:S01]  /*117c0*/  SHF.R.U32.HI R4, RZ, 0x2, R40 ;  /* 0x00000002ff047819 */ /* 0x000fe20000011628 */
[----:B------:R-:W-:Y:S01]  /*117d0*/  IMAD R5, R223, 0x40, R58 ;  /* 0x00000040df057824 */ /* 0x000fe200078e023a */
[----:B------:R-:W-:Y:S01]  /*117e0*/  LOP3.LUT R154, R154, 0x1f0, RZ, 0xc0, !PT ;  /* 0x000001f09a9a7812 */ /* 0x000fe200078ec0ff */
[----:B------:R-:W-:Y:S01]  /*117f0*/  IMAD.SHL.U32 R40, R40, 0x2, RZ ;  /* 0x0000000228287824 */ /* 0x000fe200078e00ff */
[----:B------:R-:W-:Y:S01]  /*11800*/  LOP3.LUT R4, R4, 0x7, RZ, 0xc0, !PT ;  /* 0x0000000704047812 */ /* 0x000fe200078ec0ff */
[----:B------:R-:W-:Y:S01]  /*11810*/  IMAD.SHL.U32 R234, R59, 0x100, RZ ;  /* 0x000001003bea7824 */ /* 0x000fe200078e00ff */
[----:B------:R-:W-:Y:S01]  /*11820*/  ISETP.NE.U32.AND P0, PT, R230, RZ, PT ;  /* 0x000000ffe600720c */ /* 0x000fe20003f05070 */
[----:B------:R-:W-:Y:S01]  /*11830*/  IMAD.MOV.U32 R151, RZ, RZ, R2 ;  /* 0x000000ffff977224 */ /* 0x000fe200078e0002 */
[----:B------:R-:W-:Y:S01]  /*11840*/  LOP3.LUT R7, R40, 0x6, RZ, 0xc0, !PT ;  /* 0x0000000628077812 */ /* 0x000fe200078ec0ff */
[----:B------:R-:W-:Y:S01]  /*11850*/  IMAD.MOV.U32 R152, RZ, RZ, R3 ;  /* 0x000000ffff987224 */ /* 0x000fe200078e0003 */
[----:B------:R-:W-:Y:S01]  /*11860*/  IADD3 R4, PT, PT, R4, R5, R154 ;  /* 0x0000000504047210 */ /* 0x000fe20007ffe09a */
[----:B------:R-:W-:Y:S01]  /*11870*/  VIADD R234, R234, 0xffffff00 ;  /* 0xffffff00eaea7836 */ /* 0x000fe20000000000 */
[----:B------:R-:W-:-:S02]  /*11880*/  ISETP.NE.AND.EX P4, PT, R231, RZ, PT, P0 ;  /* 0x000000ffe700720c */ /* 0x000fc40003f85300 */
[----:B------:R-:W-:-:S05]  /*11890*/  IADD3 R4, PT, PT, -R7, R4, -R224 ;  /* 0x0000000407047210 */ /* 0x000fca0007ffe9e0 */
[----:B------:R-:W-:-:S04]  /*118a0*/  IMAD R59, R59, -0x100, R4 ;  /* 0xffffff003b3b7824 */ /* 0x000fc800078e0204 */
[----:B------:R-:W-:-:S07]  /*118b0*/  VIADD R232, R59, 0x208 ;  /* 0x000002083be87836 */ /* 0x000fce0000000000 */
.L_x_3832:
        /* <DEDUP_REMOVED lines=78> */
.L_x_3827:
[----:B------:R-:W-:Y:S05]  /*11da0*/  BSYNC.RECONVERGENT B0 ;  /* 0x0000000000007941 */ /* 0x000fea0003800200 */
.L_x_3826:
[----:B------:R-:W1:Y:S01]  /*11db0*/  S2UR UR7, SR_CgaCtaId ;  /* 0x00000000000779c3 */ /* 0x000e620000008800 */
[----:B------:R-:W-:Y:S01]  /*11dc0*/  IMAD.SHL.U32 R8, R2, 0x8, RZ ;  /* 0x0000000802087824 */ /* 0x000fe200078e00ff */
[----:B------:R-:W-:Y:S01]  /*11dd0*/  UMOV UR9, 0x400 ;  /* 0x0000040000097882 */ /* 0x000fe20000000000 */
[----:B------:R-:W-:Y:S01]  /*11de0*/  IMAD.SHL.U32 R9, R214, 0x40, RZ ;  /* 0x00000040d6097824 */ /* 0x000fe200078e00ff */
[----:B------:R-:W-:Y:S01]  /*11df0*/  BSSY.RECONVERGENT B1, `(.L_x_3828) ;  /* 0x0000145000017945 */ /* 0x000fe20003800200 */
[----:B------:R-:W-:Y:S01]  /*11e00*/  IMAD.SHL.U32 R211, R2, 0x20, RZ ;  /* 0x0000002002d37824 */ /* 0x000fe200078e00ff */
[----:B------:R-:W-:Y:S01]  /*11e10*/  LOP3.LUT R11, R8, 0xc0, RZ, 0xc0, !PT ;  /* 0x000000c0080b7812 */ /* 0x000fe200078ec0ff */
[----:B------:R-:W-:Y:S01]  /*11e20*/  IMAD.SHL.U32 R209, R2, 0x10, RZ ;  /* 0x0000001002d17824 */ /* 0x000fe200078e00ff */
[----:B------:R-:W-:Y:S01]  /*11e30*/  LOP3.LUT R10, R8, 0x18, RZ, 0xc0, !PT ;  /* 0x00000018080a7812 */ /* 0x000fe200078ec0ff */
[----:B------:R-:W-:Y:S01]  /*11e40*/  IMAD.SHL.U32 R210, R2, 0x4, RZ ;  /* 0x0000000402d27824 */ /* 0x000fe200078e00ff */
[----:B------:R-:W-:Y:S01]  /*11e50*/  LOP3.LUT R11, R11, 0x18, R2, 0xf8, !PT ;  /* 0x000000180b0b7812 */ /* 0x000fe200078ef802 */
[----:B------:R-:W-:Y:S01]  /*11e60*/  IMAD.MOV.U32 R84, RZ, RZ, 0x20 ;  /* 0x00000020ff547424 */ /* 0x000fe200078e00ff */
[----:B------:R-:W-:Y:S01]  /*11e70*/  ISETP.GE.AND P0, PT, R10, R225, PT ;  /* 0x000000e10a00720c */ /* 0x000fe20003f06270 */
[----:B------:R-:W-:Y:S01]  /*11e80*/  VIADD R233, R233, 0xffffffff ;  /* 0xffffffffe9e97836 */ /* 0x000fe20000000000 */
[--C-:B------:R-:W-:Y:S02]  /*11e90*/  LOP3.LUT R11, R11, 0x18, R8.reuse, 0x78, !PT ;  /* 0x000000180b0b7812 */ /* 0x100fe400078e7808 */
[----:B------:R-:W-:Y:S02]  /*11ea0*/  IADD3 R16, P1, PT, R9, R220, RZ ;  /* 0x000000dc09107210 */ /* 0x000fe40007f3e0ff */
[----:B------:R-:W-:Y:S02]  /*11eb0*/  LOP3.LUT R12, R11, 0x1f20, R8, 0xf8, !PT ;  /* 0x00001f200b0c7812 */ /* 0x000fe400078ef808 */
[----:B------:R-:W-:Y:S02]  /*11ec0*/  SHF.L.U64.HI R10, R214, 0x6, R215 ;  /* 0x00000006d60a7819 */ /* 0x000fe400000102d7 */
[----:B------:R-:W-:Y:S01]  /*11ed0*/  LOP3.LUT R8, R8, 0x1f20, RZ, 0xc0, !PT ;  /* 0x00001f2008087812 */ /* 0x000fe200078ec0ff */
[----:B-1----:R-:W-:Y:S02]  /*11ee0*/  ULEA UR6, UR7, UR9, 0x18 ;  /* 0x0000000907067291 */ /* 0x002fe4000f8ec0ff */
[----:B------:R-:W-:Y:S01]  /*11ef0*/  IMAD.X R17, R10, 0x1, R221, P1 ;  /* 0x000000010a117824 */ /* 0x000fe200008e06dd */
[-C--:B------:R-:W-:Y:S01]  /*11f00*/  IADD3 R14, P2, PT, R16, R9.reuse, RZ ;  /* 0x00000009100e7210 */ /* 0x080fe20007f5e0ff */
[----:B------:R-:W-:Y:S01]  /*11f10*/  IMAD.IADD R8, R8, 0x1, R11 ;  /* 0x0000000108087824 */ /* 0x000fe200078e020b */
        /* <DEDUP_REMOVED lines=12> */
[----:B------:R-:W-:Y:S01]  /*11fe0*/  IMAD.X R21, R15, 0x1, R10, P1 ;  /* 0x000000010f157824 */ /* 0x000fe200008e060a */
[----:B------:R-:W-:Y:S03]  /*11ff0*/  LOP3.LUT R3, R3, 0x8, R2, 0xf8, !PT ;  /* 0x0000000803037812 */ /* 0x000fe600078ef802 */
[----:B------:R-:W-:Y:S01]  /*12000*/  @!PT LDS RZ, [RZ] ;  /* 0x00000000fffff984 */ /* 0x000fe20000000800 */
[----:B------:R-:W-:Y:S01]  /*12010*/  @!PT LDS RZ, [RZ] ;  /* 0x00000000fffff984 */ /* 0x000fe20000000800 */
[----:B------:R-:W-:Y:S01]  /*12020*/  @!PT LDS RZ, [RZ] ;  /* 0x00000000fffff984 */ /* 0x000fe20000000800 */
[----:B------:R-:W-:Y:S01]  /*12030*/  @!P0 LDGSTS.E.BYPASS.LTC128B.128 [R153+0x5800], desc[UR4][R16.64] ;  /* 0x0580000010998fae */ /* 0x000fe2000b981a04 */
[--C-:B------:R-:W-:Y:S01]  /*12040*/  IMAD.X R13, R21, 0x1, R10.reuse, P2 ;  /* 0x00000001150d7824 */ /* 0x100fe200010e060a */
[-C--:B------:R-:W-:Y:S03]  /*12050*/  IADD3 R18, P1, PT, R12, R9.reuse, RZ ;  /* 0x000000090c127210 */ /* 0x080fe60007f3e0ff */
[----:B------:R-:W-:Y:S01]  /*12060*/  @P0 STS.128 [R153+0x5800], RZ ;  /* 0x005800ff99000388 */ /* 0x000fe20000000c00 */
[----:B------:R-:W-:Y:S01]  /*12070*/  LOP3.LUT R210, R210, 0x18, RZ, 0xc0, !PT ;  /* 0x00000018d2d27812 */ /* 0x000fe200078ec0ff */
[--C-:B------:R-:W-:Y:S03]  /*12080*/  IMAD.X R19, R13, 0x1, R10.reuse, P1 ;  /* 0x000000010d137824 */ /* 0x100fe600008e060a */
[----:B------:R-:W-:Y:S01]  /*12090*/  @!PT LDS RZ, [RZ] ;  /* 0x00000000fffff984 */ /* 0x000fe20000000800 */
[----:B------:R-:W-:Y:S01]  /*120a0*/  @!PT LDS RZ, [RZ] ;  /* 0x00000000fffff984 */ /* 0x000fe20000000800 */
[----:B------:R-:W-:Y:S01]  /*120b0*/  @!PT LDS RZ, [RZ] ;  /* 0x00000000fffff984 */ /* 0x000fe20000000800 */
[----:B------:R-:W-:Y:S01]  /*120c0*/  @!P0 LDGSTS.E.BYPASS.LTC128B.128 [R154+0x6000], desc[UR4][R14.64] ;  /* 0x060000000e9a8fae */ /* 0x000fe2000b981a04 */
[-C--:B------:R-:W-:Y:S02]  /*120d0*/  IADD3 R8, P2, PT, R18, R9.reuse, RZ ;  /* 0x0000000912087210 */ /* 0x080fe40007f5e0ff */
[----:B------:R-:W-:Y:S02]  /*120e0*/  LOP3.LUT R150, R150, 0x20, R211, 0xf8, !PT ;  /* 0x0000002096967812 */ /* 0x000fe400078ef8d3 */
[----:B------:R-:W-:Y:S01]  /*120f0*/  @P0 STS.128 [R154+0x6000], RZ ;  /* 0x006000ff9a000388 */ /* 0x000fe20000000c00 */
[----:B------:R-:W-:Y:S01]  /*12100*/  @!P0 IADD3 R22, P1, PT, R8, R9, RZ ;  /* 0x0000000908168210 */ /* 0x000fe20007f3e0ff */
[----:B------:R-:W-:Y:S01]  /*12110*/  IMAD.X R9, R19, 0x1, R10, P2 ;  /* 0x0000000113097824 */ /* 0x000fe200010e060a */
[----:B------:R-:W-:Y:S02]  /*12120*/  LOP3.LUT R3, R150, R3, R210, 0xf6, !PT ;  /* 0x0000000396037212 */ /* 0x000fe400078ef6d2 */
[----:B------:R-:W-:Y:S01]  /*12130*/  @!PT LDS RZ, [RZ] ;  /* 0x00000000fffff984 */ /* 0x000fe20000000800 */
[----:B------:R-:W-:Y:S01]  /*12140*/  @!PT LDS RZ, [RZ] ;  /* 0x00000000fffff984 */ /* 0x000fe20000000800 */
[----:B------:R-:W-:Y:S01]  /*12150*/  @!PT LDS RZ, [RZ] ;  /* 0x00000000fffff984 */ /* 0x000fe20000000800 */
[----:B------:R-:W-:Y:S01]  /*12160*/  @!P0 LDGSTS.E.BYPASS.LTC128B.128 [R154+0x6800], desc[UR4][R20.64] ;  /* 0x06800000149a8fae */ /* 0x000fe2000b981a04 */
[----:B------:R-:W-:Y:S01]  /*12170*/  @!P0 IMAD.X R23, R9, 0x1, R10, P1 ;  /* 0x0000000109178824 */ /* 0x000fe200008e060a */
[----:B------:R-:W-:Y:S03]  /*12180*/  LEA R3, R3, UR6, 0x1 ;  /* 0x0000000603037c11 */ /* 0x000fe6000f8e08ff */
        /* <DEDUP_REMOVED lines=25> */
[----:B------:R-:W3:Y:S01]  /*12320*/  LDSM.16.M88.4 R160, [R3+0x1000] ;  /* 0x0010000003a0783b */ /* 0x000ee20000000200 */
[--C-:B------:R-:W-:Y:S04]  /*12330*/  IMAD.IADD R2, R3, 0x1, R84.reuse ;  /* 0x0000000103027824 */ /* 0x100fe800078e0254 */
[----:B------:R-:W4:Y:S05]  /*12340*/  LDSM.16.M88.4 R164, [R3+0x1400] ;  /* 0x0014000003a4783b */ /* 0x000f2a0000000200 */
[----:B------:R-:W2:Y:S05]  /*12350*/  LDSM.16.M88.4 R168, [R3+0x1800] ;  /* 0x0018000003a8783b */ /* 0x000eaa0000000200 */
[----:B------:R-:W0:Y:S05]  /*12360*/  LDGDEPBAR ;  /* 0x00000000000079af */ /* 0x000e2a0000000000 */
[----:B------:R-:W5:Y:S05]  /*12370*/  LDSM.16.M88.4 R172, [R3+0x1c00] ;  /* 0x001c000003ac783b */ /* 0x000f6a0000000200 */
[----:B------:R-:W5:Y:S05]  /*12380*/  LDSM.16.M88.4 R176, [R3+0x2000] ;  /* 0x0020000003b0783b */ /* 0x000f6a0000000200 */
[----:B------:R-:W5:Y:S05]  /*12390*/  LDSM.16.M88.4 R180, [R3+0x2400] ;  /* 0x0024000003b4783b */ /* 0x000f6a0000000200 */
[----:B------:R-:W5:Y:S05]  /*123a0*/  LDSM.16.M88.4 R184, [R3+0x2800] ;  /* 0x0028000003b8783b */ /* 0x000f6a0000000200 */
[----:B------:R-:W5:Y:S01]  /*123b0*/  LDSM.16.M88.4 R64, [R3+0x2c00] ;  /* 0x002c00000340783b */ /* 0x000f620000000200 */
[C---:B---3--:R-:W-:Y:S03]  /*123c0*/  HMMA.16816.F32 R4, R156.reuse, R160, RZ ;  /* 0x000000a09c04723c */ /* 0x048fe600000018ff */
[----:B------:R-:W-:Y:S01]  /*123d0*/  IMAD.IADD R160, R208, 0x1, R84 ;  /* 0x00000001d0a07824 */ /* 0x000fe200078e0254 */
[----:B------:R-:W3:Y:S04]  /*123e0*/  LDSM.16.M88.4 R72, [R3+0x3000] ;  /* 0x003000000348783b */ /* 0x000ee80000000200 */
[C---:B-1----:R-:W-:Y:S01]  /*123f0*/  HMMA.16816.F32 R8, R156.reuse, R162, RZ ;  /* 0x000000a29c08723c */ /* 0x042fe200000018ff */
[----:B------:R-:W1:Y:S05]  /*12400*/  LDSM.16.M88.4 R80, [R3+0x3400] ;  /* 0x003400000350783b */ /* 0x000e6a0000000200 */
[----:B------:R-:W1:Y:S02]  /*12410*/  LDSM.16.M88.4 R88, [R3+0x3800] ;  /* 0x003800000358783b */ /* 0x000e640000000200 */
[C---:B----4-:R-:W-:Y:S03]  /*12420*/  HMMA.16816.F32 R12, R156.reuse, R164, RZ ;  /* 0x000000a49c0c723c */ /* 0x050fe600000018ff */
[----:B------:R-:W4:Y:S05]  /*12430*/  LDSM.16.M88.4 R96, [R3+0x3c00] ;  /* 0x003c00000360783b */ /* 0x000f2a0000000200 */
[C---:B------:R-:W-:Y:S01]  /*12440*/  HMMA.16816.F32 R16, R156.reuse, R166, RZ ;  /* 0x000000a69c10723c */ /* 0x040fe200000018ff */
[----:B------:R-:W4:Y:S05]  /*12450*/  LDSM.16.M88.4 R104, [R3+0x4000] ;  /* 0x004000000368783b */ /* 0x000f2a0000000200 */
[----:B------:R-:W4:Y:S02]  /*12460*/  LDSM.16.M88.4 R112, [R3+0x4400] ;  /* 0x004400000370783b */ /* 0x000f240000000200 */
        /* <DEDUP_REMOVED lines=13> */
[----:B------:R-:W5:Y:S05]  /*12540*/  LDSM.16.M88.4 R176, [R2+0x1c00] ;  /* 0x001c000002b0783b */ /* 0x000f6a0000000200 */
        /* <DEDUP_REMOVED lines=9> */
[----:B------:R-:W-:Y:S07]  /*125e0*/  LDSM.16.M88.4 R184, [R2+0x3000] ;  /* 0x0030000002b8783b */ /* 0x000fee0000000200 */
        /* <DEDUP_REMOVED lines=30> */
[----:B------:R-:W5:Y:S01]  /*127d0*/  LDSM.16.M88.4 R176, [R2+0x4000] ;  /* 0x0040000002b0783b */ /* 0x000f620000000200 */
[----:B------:R-:W-:Y:S04]  /*127e0*/  DEPBAR.LE SB0, 0x0 ;  /* 0x000080000000791a */ /* 0x000fe80000000000 */
[----:B------:R-:W-:Y:S02]  /*127f0*/  BAR.SYNC.DEFER_BLOCKING 0x0 ;  /* 0x0000000000007b1d */ /* 0x000fe40000010000 */
[C---:B-1----:R-:W-:Y:S08]  /*12800*/  HMMA.16816.F32 R36, R160.reuse, R156, R36 ;  /* 0x0000009ca024723c */ /* 0x042ff00000001824 */
        /* <DEDUP_REMOVED lines=15> */
[C---:B-----5:R-:W-:Y:S08]  /*12900*/  HMMA.16816.F32 R100, R160.reuse, R176, R100 ;  /* 0x000000b0a064723c */ /* 0x060ff00000001864 */
[C---:B------:R-:W-:Y:S08]  /*12910*/  HMMA.16816.F32 R104, R160.reuse, R178, R104 ;  /* 0x000000b2a068723c */ /* 0x040ff00000001868 */
[C---:B------:R-:W-:Y:S01]  /*12920*/  HMMA.16816.F32 R108, R160.reuse, R196, R108 ;  /* 0x000000c4a06c723c */ /* 0x040fe2000000186c */
[----:B------:R-:W1:Y:S07]  /*12930*/  S2R R188, SR_TID.X ;  /* 0x0000000000bc7919 */ /* 0x000e6e0000002100 */
[C---:B------:R-:W-:Y:S08]  /*12940*/  HMMA.16816.F32 R112, R160.reuse, R198, R112 ;  /* 0x000000c6a070723c */ /* 0x040ff00000001870 */
[C---:B------:R-:W-:Y:S08]  /*12950*/  HMMA.16816.F32 R116, R160.reuse, R200, R116 ;  /* 0x000000c8a074723c */ /* 0x040ff00000001874 */
[C---:B------:R-:W-:Y:S08]  /*12960*/  HMMA.16816.F32 R120, R160.reuse, R202, R120 ;  /* 0x000000caa078723c */ /* 0x040ff00000001878 */
[C---:B------:R-:W-:Y:S08]  /*12970*/  HMMA.16816.F32 R124, R160.reuse, R204, R124 ;  /* 0x000000cca07c723c */ /* 0x040ff0000000187c */
[----:B------:R-:W-:Y:S01]  /*12980*/  HMMA.16816.F32 R128, R160, R206, R128 ;  /* 0x000000cea080723c */ /* 0x000fe20000001880 */
[----:B------:R-:W-:Y:S08]  /*12990*/  @!UPT UIADD3 URZ, UPT, UPT, URZ, URZ, URZ ;  /* 0x000000fffffff290 */ /* 0x000ff0000fffe0ff */
[----:B-1----:R-:W-:Y:S11]  /*129a0*/  @!P0 BRA `(.L_x_3829) ;  /* 0x0000000800248947 */ /* 0x002ff60003800000 */
[----:B------:R-:W-:Y:S01]  /*129b0*/  ISETP.NE.U32.AND P0, PT, R230, RZ, PT ;  /* 0x000000ffe600720c */ /* 0x000fe20003f05070 */
[----:B------:R-:W-:Y:S01]  /*129c0*/  IMAD.SHL.U32 R150, R188, 0x8, RZ ;  /* 0x00000008bc967824 */ /* 0x000fe200078e00ff */
[----:B------:R-:W-:Y:S02]  /*129d0*/  BSSY.RECONVERGENT B0, `(.L_x_3830) ;  /* 0x000004d000007945 */ /* 0x000fe40003800200 */
[----:B------:R-:W-:Y:S02]  /*129e0*/  ISETP.NE.AND.EX P4, PT, R231, RZ, PT, P0 ;  /* 0x000000ffe700720c */ /* 0x000fe40003f85300 */
[----:B------:R-:W-:Y:S11]  /*129f0*/  LOP3.LUT R150, R150, 0x18, RZ, 0xc0, !PT ;  /* 0x0000001896967812 */ /* 0x000ff600078ec0ff */
        /* <DEDUP_REMOVED lines=74> */
.L_x_3831:
[----:B------:R-:W-:Y:S05]  /*12ea0*/  BSYNC.RECONVERGENT B0 ;  /* 0x0000000000007941 */ /* 0x000fea0003800200 */
.L_x_3830:
[----:B------:R-:W-:Y:S01]  /*12eb0*/  @!P0 IMAD.MOV.U32 R219, RZ, RZ, R217 ;  /* 0x000000ffffdb8224 */ /* 0x000fe200078e00d9 */
[CC--:B------:R-:W-:Y:S02]  /*12ec0*/  @!P0 LEA R162, P3, R212.reuse, R218.reuse, 0x6 ;  /* 0x000000dad4a28211 */ /* 0x0c0fe400078630ff */
[----:B------:R-:W-:Y:S02]  /*12ed0*/  IADD3 R160, P2, P1, R3, R218, R3 ;  /* 0x000000da03a07210 */ /* 0x000fe4000795e003 */
[----:B------:R-:W-:Y:S01]  /*12ee0*/  @!PT LDS RZ, [RZ] ;  /* 0x00000000fffff984 */ /* 0x000fe20000000800 */
[----:B------:R-:W-:Y:S01]  /*12ef0*/  @!PT LDS RZ, [RZ] ;  /* 0x00000000fffff984 */ /* 0x000fe20000000800 */
[----:B------:R-:W-:Y:S01]  /*12f00*/  @!PT LDS RZ, [RZ] ;  /* 0x00000000fffff984 */ /* 0x000fe20000000800 */
[----:B------:R1:W-:Y:S01]  /*12f10*/  @!P0 LDGSTS.E.BYPASS.LTC128B.128 [R153+0x1000], desc[UR4][R218.64] ;  /* 0x01000000da998fae */ /* 0x0003e2000b981a04 */
[--C-:B------:R-:W-:Y:S02]  /*12f20*/  @!P0 LEA.HI.X R163, R212, R217, R213.reuse, 0x6, P3 ;  /* 0x000000d9d4a38211 */ /* 0x100fe400018f34d5 */
[----:B------:R-:W-:Y:S01]  /*12f30*/  IADD3 R158, P5, PT, R160, R3, RZ ;  /* 0x00000003a09e7210 */ /* 0x000fe20007fbe0ff */
[----:B------:R1:W-:Y:S01]  /*12f40*/  @P0 STS.128 [R153+0x1000], RZ ;  /* 0x001000ff99000388 */ /* 0x0003e20000000c00 */
[----:B------:R-:W-:Y:S03]  /*12f50*/  SHF.L.U64.HI R2, R212, 0x6, R213 ;  /* 0x00000006d4027819 */ /* 0x000fe600000102d5 */
        /* <DEDUP_REMOVED lines=46> */
.L_x_3829:
[----:B------:R-:W-:Y:S05]  /*13240*/  BSYNC.RECONVERGENT B1 ;  /* 0x0000000000017941 */ /* 0x000fea0003800200 */
.L_x_3828:
[C---:B------:R-:W-:Y:S02]  /*13250*/  IADD3 R2, PT, PT, R232.reuse, -0x1, RZ ;  /* 0xffffffffe8027810 */ /* 0x040fe40007ffe0ff */
[C---:B------:R-:W-:Y:S02]  /*13260*/  IADD3 R150, PT, PT, R232.reuse, -0x9, RZ ;  /* 0xfffffff7e8967810 */ /* 0x040fe40007ffe0ff */
[----:B------:R-:W-:Y:S02]  /*13270*/  IABS R2, R2 ;  /* 0x0000000200027213 */ /* 0x000fe40000000000 */
[----:B------:R-:W-:Y:S02]  /*13280*/  IABS R150, R150 ;  /* 0x0000009600967213 */ /* 0x000fe40000000000 */
[----:B------:R-:W-:Y:S02]  /*13290*/  I2FP.F32.S32 R2, R2 ;  /* 0x0000000200027245 */ /* 0x000fe40000201400 */
[----:B-1----:R-:W-:Y:S02]  /*132a0*/  IADD3 R154, PT, PT, R232, -0x11, RZ ;  /* 0xffffffefe89a7810 */ /* 0x002fe40007ffe0ff */
[----:B------:R-:W-:Y:S01]  /*132b0*/  I2FP.F32.S32 R150, R150 ;  /* 0x0000009600967245 */ /* 0x000fe20000201400 */
[----:B------:R-:W-:Y:S01]  /*132c0*/  FFMA.FTZ R7, -R0, R2, R7 ;  /* 0x0000000200077223 */ /* 0x000fe20000010107 */
[----:B------:R-:W-:Y:S02]  /*132d0*/  IABS R154, R154 ;  /* 0x0000009a009a7213 */ /* 0x000fe40000000000 */
[----:B------:R-:W-:Y:S01]  /*132e0*/  IADD3 R2, PT, PT, R232, -0x19, RZ ;  /* 0xffffffe7e8027810 */ /* 0x000fe20007ffe0ff */
[C---:B------:R-:W-:Y:S01]  /*132f0*/  FFMA.FTZ R11, -R0.reuse, R150, R11 ;  /* 0x00000096000b7223 */ /* 0x040fe2000001010b */
[----:B------:R-:W-:Y:S01]  /*13300*/  IABS R153, R232 ;  /* 0x000000e800997213 */ /* 0x000fe20000000000 */
[----:B------:R-:W-:Y:S01]  /*13310*/  FFMA.FTZ R5, -R0, R150, R5 ;  /* 0x0000009600057223 */ /* 0x000fe20000010105 */
[----:B------:R-:W-:Y:S02]  /*13320*/  I2FP.F32.S32 R150, R154 ;  /* 0x0000009a00967245 */ /* 0x000fe40000201400 */
[----:B------:R-:W-:Y:S02]  /*13330*/  IABS R2, R2 ;  /* 0x0000000200027213 */ /* 0x000fe40000000000 */
[----:B------:R-:W-:Y:S01]  /*13340*/  IADD3 R154, PT, PT, R232, -0x21, RZ ;  /* 0xffffffdfe89a7810 */ /* 0x000fe20007ffe0ff */
[C---:B------:R-:W-:Y:S01]  /*13350*/  FFMA.FTZ R9, -R0.reuse, R150, R9 ;  /* 0x0000009600097223 */ /* 0x040fe20000010109 */
[----:B------:R-:W-:Y:S01]  /*13360*/  I2FP.F32.S32 R2, R2 ;  /* 0x0000000200027245 */ /* 0x000fe20000201400 */
[----:B------:R-:W-:Y:S01]  /*13370*/  FFMA.FTZ R15, -R0, R150, R15 ;  /* 0x00000096000f7223 */ /* 0x000fe2000001010f */
[----:B------:R-:W-:Y:S02]  /*13380*/  I2FP.F32.S32 R153, R153 ;  /* 0x0000009900997245 */ /* 0x000fe40000201400 */
[----:B------:R-:W-:Y:S01]  /*13390*/  IADD3 R150, PT, PT, R232, -0x29, RZ ;  /* 0xffffffd7e8967810 */ /* 0x000fe20007ffe0ff */
[C---:B------:R-:W-:Y:S01]  /*133a0*/  FFMA.FTZ R13, -R0.reuse, R2, R13 ;  /* 0x00000002000d7223 */ /* 0x040fe2000001010d */
[----:B------:R-:W-:Y:S01]  /*133b0*/  IABS R154, R154 ;  /* 0x0000009a009a7213 */ /* 0x000fe20000000000 */
[C---:B------:R-:W-:Y:S01]  /*133c0*/  FFMA.FTZ R19, -R0.reuse, R2, R19 ;  /* 0x0000000200137223 */ /* 0x040fe20000010113 */
[----:B------:R-:W-:Y:S01]  /*133d0*/  IABS R150, R150 ;  /* 0x0000009600967213 */ /* 0x000fe20000000000 */
[----:B------:R-:W-:Y:S01]  /*133e0*/  FFMA.FTZ R6, -R0, R153, R6 ;  /* 0x0000009900067223 */ /* 0x000fe20000010106 */
[----:B------:R-:W-:Y:S02]  /*133f0*/  I2FP.F32.S32 R2, R154 ;  /* 0x0000009a00027245 */ /* 0x000fe40000201400 */
[C---:B------:R-:W-:Y:S02]  /*13400*/  IADD3 R153, PT, PT, R232.reuse, -0x10, RZ ;  /* 0xfffffff0e8997810 */ /* 0x040fe40007ffe0ff */
[----:B------:R-:W-:Y:S01]  /*13410*/  IADD3 R154, PT, PT, R232, -0x31, RZ ;  /* 0xffffffcfe89a7810 */ /* 0x000fe20007ffe0ff */
[C---:B------:R-:W-:Y:S01]  /*13420*/  FFMA.FTZ R17, -R0.reuse, R2, R17 ;  /* 0x0000000200117223 */ /* 0x040fe20000010111 */
        /* <DEDUP_REMOVED lines=40> */
[C---:B------:R-:W-:Y:S01]  /*136b0*/  FFMA.FTZ R41, -R0.reuse, R150, R41 ;  /* 0x0000009600297223 */ /* 0x040fe20000010129 */
[----:B------:R-:W-:Y:S01]  /*136c0*/  I2FP.F32.S32 R2, R2 ;  /* 0x0000000200027245 */ /* 0x000fe20000201400 */
[----:B------:R-:W-:Y:S01]  /*136d0*/  FFMA.FTZ R47, -R0, R150, R47 ;  /* 0x00000096002f7223 */ /* 0x000fe2000001012f */
[----:B------:R-:W-:Y:S02]  /*136e0*/  IADD3 R150, PT, PT, R232, -0x69, RZ ;  /* 0xffffff97e8967810 */ /* 0x000fe40007ffe0ff */
[----:B------:R-:W-:Y:S01]  /*136f0*/  IABS R154, R154 ;  /* 0x0000009a009a7213 */ /* 0x000fe20000000000 */
[-C--:B------:R-:W-:Y:S01]  /*13700*/  FFMA.FTZ R45, -R0, R2.reuse, R45 ;  /* 0x00000002002d7223 */ /* 0x080fe2000001012d */
[----:B------:R-:W-:Y:S01]  /*13710*/  IADD3 R3, PT, PT, R232, -0x8, RZ ;  /* 0xfffffff8e8037810 */ /* 0x000fe20007ffe0ff */
[C---:B------:R-:W-:Y:S01]  /*13720*/  FFMA.FTZ R51, -R0.reuse, R2, R51 ;  /* 0x0000000200337223 */ /* 0x040fe20000010133 */
[----:B------:R-:W-:Y:S02]  /*13730*/  I2FP.F32.S32 R153, R153 ;  /* 0x0000009900997245 */ /* 0x000fe40000201400 */
[----:B------:R-:W-:Y:S02]  /*13740*/  IABS R150, R150 ;  /* 0x0000009600967213 */ /* 0x000fe40000000000 */
[----:B------:R-:W-:Y:S01]  /*13750*/  I2FP.F32.S32 R2, R154 ;  /* 0x0000009a00027245 */ /* 0x000fe20000201400 */
[C---:B------:R-:W-:Y:S01]  /*13760*/  FFMA.FTZ R24, -R0.reuse, R153, R24 ;  /* 0x0000009900187223 */ /* 0x040fe20000010118 */
        /* <DEDUP_REMOVED lines=9> */
[CC--:B------:R-:W-:Y:S01]  /*13800*/  FFMA.FTZ R53, -R0.reuse, R150.reuse, R53 ;  /* 0x0000009600357223 */ /* 0x0c0fe20000010135 */
[----:B------:R-:W-:Y:S01]  /*13810*/  IABS R153, R153 ;  /* 0x0000009900997213 */ /* 0x000fe20000000000 */
[----:B------:R-:W-:Y:S01]  /*13820*/  FFMA.FTZ R59, -R0, R150, R59 ;  /* 0x00000096003b7223 */ /* 0x000fe2000001013b */
[----:B------:R-:W-:Y:S01]  /*13830*/  IADD3 R2, PT, PT, R232, -0x79, RZ ;  /* 0xffffff87e8027810 */ /* 0x000fe20007ffe0ff */
[CC--:B------:R-:W-:Y:S01]  /*13840*/  FFMA.FTZ R10, -R0.reuse, R3.reuse, R10 ;  /* 0x00000003000a7223 */ /* 0x0c0fe2000001010a */
[----:B------:R-:W-:Y:S01]  /*13850*/  I2FP.F32.S32 R150, R154 ;  /* 0x0000009a00967245 */ /* 0x000fe20000201400 */
[----:B------:R-:W-:Y:S01]  /*13860*/  FFMA.FTZ R4, -R0, R3, R4 ;  /* 0x0000000300047223 */ /* 0x000fe20000010104 */
        /* <DEDUP_REMOVED lines=13> */
[CC--:B------:R-:W-:Y:S01]  /*13940*/  FFMA.FTZ R61, -R0.reuse, R2.reuse, R61 ;  /* 0x00000002003d7223 */ /* 0x0c0fe2000001013d */
[----:B------:R-:W-:Y:S01]  /*13950*/  IABS R153, R153 ;  /* 0x0000009900997213 */ /* 0x000fe20000000000 */
[C---:B------:R-:W-:Y:S01]  /*13960*/  FFMA.FTZ R67, -R0.reuse, R2, R67 ;  /* 0x0000000200437223 */ /* 0x040fe20000010143 */
[----:B------:R-:W-:Y:S01]  /*13970*/  I2FP.F32.S32 R2, R150 ;  /* 0x0000009600027245 */ /* 0x000fe20000201400 */
[C---:B------:R-:W-:Y:S01]  /*13980*/  FFMA.FTZ R12, -R0.reuse, R3, R12 ;  /* 0x00000003000c7223 */ /* 0x040fe2000001010c */
[----:B------:R-:W-:Y:S01]  /*13990*/  I2FP.F32.S32 R153, R153 ;  /* 0x0000009900997245 */ /* 0x000fe20000201400 */
[----:B------:R-:W-:Y:S01]  /*139a0*/  FFMA.FTZ R18, -R0, R3, R18 ;  /* 0x0000000300127223 */ /* 0x000fe20000010112 */
[C---:B------:R-:W-:Y:S01]  /*139b0*/  IADD3 R3, PT, PT, R232.reuse, -0x28, RZ ;  /* 0xffffffd8e8037810 */ /* 0x040fe20007ffe0ff */
[----:B------:R-:W2:Y:S01]  /*139c0*/  LD.E R150, desc[UR4][R148.64+0xdc] ;  /* 0x0000dc0494967980 */ /* 0x000ea2000c101900 */
[----:B------:R-:W-:Y:S01]  /*139d0*/  IADD3 R154, PT, PT, R232, -0x89, RZ ;  /* 0xffffff77e89a7810 */ /* 0x000fe20007ffe0ff */
[C---:B------:R-:W-:Y:S01]  /*139e0*/  FFMA.FTZ R46, -R0.reuse, R153, R46 ;  /* 0x00000099002e7223 */ /* 0x040fe2000001012e */
[----:B------:R-:W-:Y:S01]  /*139f0*/  IABS R3, R3 ;  /* 0x0000000300037213 */ /* 0x000fe20000000000 */
[----:B------:R-:W-:Y:S01]  /*13a00*/  FFMA.FTZ R40, -R0, R153, R40 ;  /* 0x0000009900287223 */ /* 0x000fe20000010128 */
[----:B------:R-:W-:Y:S01]  /*13a10*/  IADD3 R153, PT, PT, R232, -0x60, RZ ;  /* 0xffffffa0e8997810 */ /* 0x000fe20007ffe0ff */
[CC--:B------:R-:W-:Y:S01]  /*13a20*/  FFMA.FTZ R71, -R0.reuse, R2.reuse, R71 ;  /* 0x0000000200477223 */ /* 0x0c0fe20000010147 */
[----:B------:R-:W-:Y:S01]  /*13a30*/  I2FP.F32.S32 R3, R3 ;  /* 0x0000000300037245 */ /* 0x000fe20000201400 */
[C---:B------:R-:W-:Y:S01]  /*13a40*/  FFMA.FTZ R65, -R0.reuse, R2, R65 ;  /* 0x0000000200417223 */ /* 0x040fe20000010141 */
[----:B------:R-:W-:Y:S02]  /*13a50*/  IABS R153, R153 ;  /* 0x0000009900997213 */ /* 0x000fe40000000000 */
[----:B------:R-:W-:Y:S01]  /*13a60*/  IABS R154, R154 ;  /* 0x0000009a009a7213 */ /* 0x000fe20000000000 */
        /* <DEDUP_REMOVED lines=8> */
[----:B------:R-:W-:Y:S02]  /*13af0*/  IADD3 R153, PT, PT, R232, -0x70, RZ ;  /* 0xffffff90e8997810 */ /* 0x000fe40007ffe0ff */
[----:B------:R-:W-:Y:S02]  /*13b00*/  I2FP.F32.S32 R3, R3 ;  /* 0x0000000300037245 */ /* 0x000fe40000201400 */
[----:B------:R-:W-:Y:S02]  /*13b10*/  IABS R153, R153 ;  /* 0x0000009900997213 */ /* 0x000fe40000000000 */
[----:B------:R-:W-:Y:S01]  /*13b20*/  I2FP.F32.S32 R154, R154 ;  /* 0x0000009a009a7245 */ /* 0x000fe20000201400 */
[CC--:B------:R-:W-:Y:S01]  /*13b30*/  FFMA.FTZ R28, -R0.reuse, R3.reuse, R28 ;  /* 0x00000003001c7223 */ /* 0x0c0fe2000001011c */
[----:B------:R-:W-:Y:S01]  /*13b40*/  FFMA.FTZ R34, -R0, R3, R34 ;  /* 0x0000000300227223 */ /* 0x000fe20000010122 */
[----:B------:R-:W-:Y:S02]  /*13b50*/  I2FP.F32.S32 R153, R153 ;  /* 0x0000009900997245 */ /* 0x000fe40000201400 */
[----:B------:R-:W-:Y:S01]  /*13b60*/  IADD3 R3, PT, PT, R232, -0x48, RZ ;  /* 0xffffffb8e8037810 */ /* 0x000fe20007ffe0ff */
[CC--:B------:R-:W-:Y:S01]  /*13b70*/  FFMA.FTZ R69, -R0.reuse, R154.reuse, R69 ;  /* 0x0000009a00457223 */ /* 0x0c0fe20000010145 */
[----:B------:R-:W-:Y:S01]  /*13b80*/  IABS R155, R155 ;  /* 0x0000009b009b7213 */ /* 0x000fe20000000000 */
[C---:B------:R-:W-:Y:S01]  /*13b90*/  FFMA.FTZ R56, -R0.reuse, R153, R56 ;  /* 0x0000009900387223 */ /* 0x040fe20000010138 */
[----:B------:R-:W-:Y:S01]  /*13ba0*/  IABS R3, R3 ;  /* 0x0000000300037213 */ /* 0x000fe20000000000 */
[----:B------:R-:W-:Y:S01]  /*13bb0*/  FFMA.FTZ R62, -R0, R153, R62 ;  /* 0x00000099003e7223 */ /* 0x000fe2000001013e */
[----:B------:R-:W-:Y:S01]  /*13bc0*/  IADD3 R153, PT, PT, R232, -0x80, RZ ;  /* 0xffffff80e8997810 */ /* 0x000fe20007ffe0ff */
[----:B------:R-:W-:Y:S01]  /*13bd0*/  FFMA.FTZ R75, -R0, R154, R75 ;  /* 0x0000009a004b7223 */ /* 0x000fe2000001014b */
[----:B------:R-:W-:Y:S02]  /*13be0*/  I2FP.F32.S32 R3, R3 ;  /* 0x0000000300037245 */ /* 0x000fe40000201400 */
[----:B------:R-:W-:Y:S02]  /*13bf0*/  IABS R153, R153 ;  /* 0x0000009900997213 */ /* 0x000fe40000000000 */
[----:B------:R-:W-:Y:S01]  /*13c00*/  IADD3 R2, PT, PT, R232, -0x99, RZ ;  /* 0xffffff67e8027810 */ /* 0x000fe20007ffe0ff */
[CC--:B------:R-:W-:Y:S01]  /*13c10*/  FFMA.FTZ R36, -R0.reuse, R3.reuse, R36 ;  /* 0x0000000300247223 */ /* 0x0c0fe20000010124 */
[----:B------:R-:W-:Y:S01]  /*13c20*/  FFMA.FTZ R42, -R0, R3, R42 ;  /* 0x00000003002a7223 */ /* 0x000fe2000001012a */
[----:B------:R-:W-:Y:S02]  /*13c30*/  I2FP.F32.S32 R153, R153 ;  /* 0x0000009900997245 */ /* 0x000fe40000201400 */
[----:B------:R-:W-:Y:S02]  /*13c40*/  IADD3 R3, PT, PT, R232, -0x58, RZ ;  /* 0xffffffa8e8037810 */ /* 0x000fe40007ffe0ff */
[----:B------:R-:W-:Y:S01]  /*13c50*/  I2FP.F32.S32 R154, R155 ;  /* 0x0000009b009a7245 */ /* 0x000fe20000201400 */
        /* <DEDUP_REMOVED lines=25> */
[-C--:B------:R-:W-:Y:S01]  /*13df0*/  FFMA.FTZ R77, -R0, R2.reuse, R77 ;  /* 0x00000002004d7223 */ /* 0x080fe2000001014d */
[----:B------:R-:W-:Y:S01]  /*13e00*/  IADD3 R154, PT, PT, R232, -0xa9, RZ ;  /* 0xffffff57e89a7810 */ /* 0x000fe20007ffe0ff */
[C---:B------:R-:W-:Y:S01]  /*13e10*/  FFMA.FTZ R80, -R0.reuse, R153, R80 ;  /* 0x0000009900507223 */ /* 0x040fe20000010150 */
[----:B------:R-:W-:Y:S01]  /*13e20*/  IABS R3, R3 ;  /* 0x0000000300037213 */ /* 0x000fe20000000000 */
[----:B------:R-:W-:Y:S01]  /*13e30*/  FFMA.FTZ R86, -R0, R153, R86 ;  /* 0x0000009900567223 */ /* 0x000fe20000010156 */
        /* <DEDUP_REMOVED lines=8> */
[----:B------:R-:W-:Y:S02]  /*13ec0*/  I2FP.F32.S32 R2, R155 ;  /* 0x0000009b00027245 */ /* 0x000fe40000201400 */
[----:B------:R-:W-:Y:S02]  /*13ed0*/  I2FP.F32.S32 R153, R153 ;  /* 0x0000009900997245 */ /* 0x000fe40000201400 */
[----:B------:R-:W-:Y:S01]  /*13ee0*/  IADD3 R3, PT, PT, R232, -0x88, RZ ;  /* 0xffffff78e8037810 */ /* 0x000fe20007ffe0ff */
[-C--:B------:R-:W-:Y:S01]  /*13ef0*/  FFMA.FTZ R87, -R0, R2.reuse, R87 ;  /* 0x0000000200577223 */ /* 0x080fe20000010157 */
[----:B------:R-:W-:Y:S01]  /*13f00*/  IADD3 R155, PT, PT, R232, -0xb1, RZ ;  /* 0xffffff4fe89b7810 */ /* 0x000fe20007ffe0ff */
[C---:B------:R-:W-:Y:S01]  /*13f10*/  FFMA.FTZ R81, -R0.reuse, R2, R81 ;  /* 0x0000000200517223 */ /* 0x040fe20000010151 */
        /* <DEDUP_REMOVED lines=16> */
[C---:B------:R-:W-:Y:S01]  /*14020*/  FFMA.FTZ R89, -R0.reuse, R154, R89 ;  /* 0x0000009a00597223 */ /* 0x040fe20000010159 */
[----:B------:R-:W-:Y:S01]  /*14030*/  I2FP.F32.S32 R2, R2 ;  /* 0x0000000200027245 */ /* 0x000fe20000201400 */
[----:B------:R-:W-:Y:S01]  /*14040*/  FFMA.FTZ R95, -R0, R154, R95 ;  /* 0x0000009a005f7223 */ /* 0x000fe2000001015f */
[----:B------:R-:W-:Y:S02]  /*14050*/  I2FP.F32.S32 R153, R153 ;  /* 0x0000009900997245 */ /* 0x000fe40000201400 */
[----:B------:R-:W-:Y:S01]  /*14060*/  IADD3 R3, PT, PT, R232, -0x98, RZ ;  /* 0xffffff68e8037810 */ /* 0x000fe20007ffe0ff */
[-C--:B------:R-:W-:Y:S01]  /*14070*/  FFMA.FTZ R93, -R0, R2.reuse, R93 ;  /* 0x00000002005d7223 */ /* 0x080fe2000001015d */
[----:B------:R-:W-:Y:S01]  /*14080*/  IADD3 R154, PT, PT, R232, -0xc9, RZ ;  /* 0xffffff37e89a7810 */ /* 0x000fe20007ffe0ff */
[C---:B------:R-:W-:Y:S01]  /*14090*/  FFMA.FTZ R99, -R0.reuse, R2, R99 ;  /* 0x0000000200637223 */ /* 0x040fe20000010163 */
[----:B------:R-:W-:Y:S01]  /*140a0*/  IABS R155, R155 ;  /* 0x0000009b009b7213 */ /* 0x000fe20000000000 */
[C---:B------:R-:W-:Y:S01]  /*140b0*/  FFMA.FTZ R96, -R0.reuse, R153, R96 ;  /* 0x0000009900607223 */ /* 0x040fe20000010160 */
[----:B------:R-:W-:Y:S01]  /*140c0*/  IABS R3, R3 ;  /* 0x0000000300037213 */ /* 0x000fe20000000000 */
[----:B------:R-:W-:Y:S01]  /*140d0*/  FFMA.FTZ R102, -R0, R153, R102 ;  /* 0x0000009900667223 */ /* 0x000fe20000010166 */
[----:B------:R-:W-:Y:S02]  /*140e0*/  IABS R154, R154 ;  /* 0x0000009a009a7213 */ /* 0x000fe40000000000 */
        /* <DEDUP_REMOVED lines=8> */
[C---:B------:R-:W-:Y:S01]  /*14170*/  FFMA.FTZ R76, -R0.reuse, R3, R76 ;  /* 0x00000003004c7223 */ /* 0x040fe2000001014c */
[----:B------:R-:W-:Y:S01]  /*14180*/  IABS R153, R153 ;  /* 0x0000009900997213 */ /* 0x000fe20000000000 */
[C---:B------:R-:W-:Y:S01]  /*14190*/  FFMA.FTZ R82, -R0.reuse, R3, R82 ;  /* 0x0000000300527223 */ /* 0x040fe20000010152 */
[CC--:B------:R-:W-:Y:S01]  /*141a0*/  FFMA.FTZ R101, -R0.reuse, R154.reuse, R101 ;  /* 0x0000009a00657223 */ /* 0x0c0fe20000010165 */
[----:B------:R-:W-:Y:S01]  /*141b0*/  FFMA.FTZ R107, -R0, R154, R107 ;  /* 0x0000009a006b7223 */ /* 0x000fe2000001016b */
[----:B------:R-:W-:Y:S02]  /*141c0*/  I2FP.F32.S32 R153, R153 ;  /* 0x0000009900997245 */ /* 0x000fe40000201400 */
[----:B------:R-:W-:Y:S02]  /*141d0*/  I2FP.F32.S32 R154, R155 ;  /* 0x0000009b009a7245 */ /* 0x000fe40000201400 */
[----:B------:R-:W-:Y:S01]  /*141e0*/  IADD3 R3, PT, PT, R232, -0xa8, RZ ;  /* 0xffffff58e8037810 */ /* 0x000fe20007ffe0ff */
[CC--:B------:R-:W-:Y:S01]  /*141f0*/  FFMA.FTZ R104, -R0.reuse, R153.reuse, R104 ;  /* 0x0000009900687223 */ /* 0x0c0fe20000010168 */
[----:B------:R-:W-:Y:S01]  /*14200*/  FMNMX3.FTZ R155, R151, R6, R7, !PT ;  /* 0x00000006979b7276 */ /* 0x000fe20007810007 */
[C---:B------:R-:W-:Y:S01]  /*14210*/  FFMA.FTZ R110, -R0.reuse, R153, R110 ;  /* 0x00000099006e7223 */ /* 0x040fe2000001016e */
[----:B------:R-:W-:Y:S01]  /*14220*/  IABS R3, R3 ;  /* 0x0000000300037213 */ /* 0x000fe20000000000 */
[C---:B------:R-:W-:Y:S01]  /*14230*/  FFMA.FTZ R105, -R0.reuse, R154, R105 ;  /* 0x0000009a00697223 */ /* 0x040fe20000010169 */
[----:B------:R-:W-:Y:S01]  /*14240*/  FMNMX3.FTZ R155, R155, R10, R11, !PT ;  /* 0x0000000a9b9b7276 */ /* 0x000fe2000781000b */
[----:B------:R-:W-:Y:S01]  /*14250*/  FFMA.FTZ R111, -R0, R154, R111 ;  /* 0x0000009a006f7223 */ /* 0x000fe2000001016f */
        /* <DEDUP_REMOVED lines=43> */
[C---:B------:R-:W-:Y:S02]  /*14510*/  IADD3 R2, PT, PT, R232.reuse, -0xd9, RZ ;  /* 0xffffff27e8027810 */ /* 0x040fe40007ffe0ff */
[C---:B------:R-:W-:Y:S02]  /*14520*/  IADD3 R3, PT, PT, R232.reuse, -0xe0, RZ ;  /* 0xffffff20e8037810 */ /* 0x040fe40007ffe0ff */
[----:B------:R-:W-:Y:S02]  /*14530*/  FMNMX3.FTZ R155, R155, R62, R63, !PT ;  /* 0x0000003e9b9b7276 */ /* 0x000fe4000781003f */
[----:B------:R-:W-:Y:S02]  /*14540*/  FMNMX3.FTZ R153, R153, R56, R57, !PT ;  /* 0x0000003899997276 */ /* 0x000fe40007810039 */
[----:B------:R-:W-:Y:S02]  /*14550*/  IABS R2, R2 ;  /* 0x0000000200027213 */ /* 0x000fe40000000000 */
[----:B------:R-:W-:Y:S02]  /*14560*/  IABS R3, R3 ;  /* 0x0000000300037213 */ /* 0x000fe40000000000 */
[----:B------:R-:W-:Y:S02]  /*14570*/  FMNMX3.FTZ R155, R155, R66, R67, !PT ;  /* 0x000000429b9b7276 */ /* 0x000fe40007810043 */
[----:B------:R-:W-:Y:S02]  /*14580*/  IADD3 R154, PT, PT, R232, -0xe1, RZ ;  /* 0xffffff1fe89a7810 */ /* 0x000fe40007ffe0ff */
[----:B------:R-:W-:Y:S02]  /*14590*/  FMNMX3.FTZ R153, R153, R60, R61, !PT ;  /* 0x0000003c99997276 */ /* 0x000fe4000781003d */
[----:B------:R-:W-:Y:S02]  /*145a0*/  I2FP.F32.S32 R2, R2 ;  /* 0x0000000200027245 */ /* 0x000fe40000201400 */
[----:B------:R-:W-:Y:S02]  /*145b0*/  I2FP.F32.S32 R3, R3 ;  /* 0x0000000300037245 */ /* 0x000fe40000201400 */
[----:B------:R-:W-:Y:S01]  /*145c0*/  FMNMX3.FTZ R155, R155, R70, R71, !PT ;  /* 0x000000469b9b7276 */ /* 0x000fe20007810047 */
[C---:B------:R-:W-:Y:S01]  /*145d0*/  FFMA.FTZ R109, -R0.reuse, R2, R109 ;  /* 0x00000002006d7223 */ /* 0x040fe2000001016d */
[----:B------:R-:W-:Y:S01]  /*145e0*/  IABS R154, R154 ;  /* 0x0000009a009a7213 */ /* 0x000fe20000000000 */
[C---:B------:R-:W-:Y:S01]  /*145f0*/  FFMA.FTZ R115, -R0.reuse, R2, R115 ;  /* 0x0000000200737223 */ /* 0x040fe20000010173 */
[----:B------:R-:W-:Y:S01]  /*14600*/  FMNMX3.FTZ R153, R153, R64, R65, !PT ;  /* 0x0000004099997276 */ /* 0x000fe20007810041 */
[CC--:B------:R-:W-:Y:S01]  /*14610*/  FFMA.FTZ R112, -R0.reuse, R3.reuse, R112 ;  /* 0x0000000300707223 */ /* 0x0c0fe20000010170 */
[----:B------:R-:W-:Y:S01]  /*14620*/  FMNMX3.FTZ R155, R155, R74, R75, !PT ;  /* 0x0000004a9b9b7276 */ /* 0x000fe2000781004b */
[----:B------:R-:W-:Y:S01]  /*14630*/  FFMA.FTZ R118, -R0, R3, R118 ;  /* 0x0000000300767223 */ /* 0x000fe20000010176 */
[----:B------:R-:W-:Y:S02]  /*14640*/  I2FP.F32.S32 R2, R154 ;  /* 0x0000009a00027245 */ /* 0x000fe40000201400 */
[----:B------:R-:W-:Y:S02]  /*14650*/  FMNMX3.FTZ R153, R153, R68, R69, !PT ;  /* 0x0000004499997276 */ /* 0x000fe40007810045 */
[----:B------:R-:W-:Y:S01]  /*14660*/  IADD3 R3, PT, PT, R232, -0xe8, RZ ;  /* 0xffffff18e8037810 */ /* 0x000fe20007ffe0ff */
[-C--:B------:R-:W-:Y:S01]  /*14670*/  FFMA.FTZ R113, -R0, R2.reuse, R113 ;  /* 0x0000000200717223 */ /* 0x080fe20000010171 */
[----:B------:R-:W-:Y:S01]  /*14680*/  IADD3 R154, PT, PT, R232, -0xe9, RZ ;  /* 0xffffff17e89a7810 */ /* 0x000fe20007ffe0ff */
[----:B------:R-:W-:Y:S01]  /*14690*/  FFMA.FTZ R119, -R0, R2, R119 ;  /* 0x0000000200777223 */ /* 0x000fe20000010177 */
        /* <DEDUP_REMOVED lines=9> */
[CC--:B------:R-:W-:Y:S01]  /*14730*/  FFMA.FTZ R116, -R0.reuse, R3.reuse, R116 ;  /* 0x0000000300747223 */ /* 0x0c0fe20000010174 */
[----:B------:R-:W-:Y:S01]  /*14740*/  FMNMX3.FTZ R155, R155, R86, R87, !PT ;  /* 0x000000569b9b7276 */ /* 0x000fe20007810057 */
[C---:B------:R-:W-:Y:S01]  /*14750*/  FFMA.FTZ R122, -R0.reuse, R3, R122 ;  /* 0x00000003007a7223 */ /* 0x040fe2000001017a */
        /* <DEDUP_REMOVED lines=10> */
[C---:B------:R-:W-:Y:S01]  /*14800*/  FFMA.FTZ R121, -R0.reuse, R2, R121 ;  /* 0x0000000200797223 */ /* 0x040fe20000010179 */
[----:B------:R-:W-:Y:S01]  /*14810*/  FMNMX3.FTZ R153, R153, R88, R89, !PT ;  /* 0x0000005899997276 */ /* 0x000fe20007810059 */
[C---:B------:R-:W-:Y:S01]  /*14820*/  FFMA.FTZ R127, -R0.reuse, R2, R127 ;  /* 0x00000002007f7223 */ /* 0x040fe2000001017f */
[----:B------:R-:W-:Y:S02]  /*14830*/  I2FP.F32.S32 R3, R3 ;  /* 0x0000000300037245 */ /* 0x000fe40000201400 */
[----:B------:R-:W-:Y:S02]  /*14840*/  FMNMX3.FTZ R2, R155, R98, R99, !PT ;  /* 0x000000629b027276 */ /* 0x000fe40007810063 */
[----:B------:R-:W-:Y:S01]  /*14850*/  FMNMX3.FTZ R153, R153, R92, R93, !PT ;  /* 0x0000005c99997276 */ /* 0x000fe2000781005d */
[CC--:B------:R-:W-:Y:S01]  /*14860*/  FFMA.FTZ R120, -R0.reuse, R3.reuse, R120 ;  /* 0x0000000300787223 */ /* 0x0c0fe20000010178 */
        /* <DEDUP_REMOVED lines=10> */
[----:B------:R-:W-:Y:S01]  /*14910*/  IADD3 R154, PT, PT, R232, -0xf9, RZ ;  /* 0xffffff07e89a7810 */ /* 0x000fe20007ffe0ff */
[-C--:B------:R-:W-:Y:S01]  /*14920*/  FFMA.FTZ R124, -R0, R3.reuse, R124 ;  /* 0x00000003007c7223 */ /* 0x080fe2000001017c */
[----:B------:R-:W-:Y:S01]  /*14930*/  FMNMX3.FTZ R2, R2, R114, R115, !PT ;  /* 0x0000007202027276 */ /* 0x000fe20007810073 */
[----:B------:R-:W-:Y:S01]  /*14940*/  FFMA.FTZ R130, -R0, R3, R130 ;  /* 0x0000000300827223 */ /* 0x000fe20000010182 */
[----:B------:R-:W-:Y:S02]  /*14950*/  FMNMX3.FTZ R153, R153, R108, R109, !PT ;  /* 0x0000006c99997276 */ /* 0x000fe4000781006d */
        /* <DEDUP_REMOVED lines=8> */
[----:B------:R-:W-:Y:S01]  /*149e0*/  FFMA.FTZ R131, -R0, R154, R131 ;  /* 0x0000009a00837223 */ /* 0x000fe20000010183 */
        /* <DEDUP_REMOVED lines=11> */
[----:B------:R-:W-:Y:S01]  /*14aa0*/  SHF.R.U32.HI R154, RZ, 0x1, R188 ;  /* 0x00000001ff9a7819 */ /* 0x000fe200000116bc */
[----:B------:R-:W-:Y:S01]  /*14ab0*/  SHFL.BFLY PT, R2, R155, 0x2, 0x1f ;  /* 0x0c401f009b027f89 */ /* 0x000fe200000e0000 */
[----:B------:R-:W-:Y:S02]  /*14ac0*/  FMNMX3.FTZ R160, R3, R128, R129, !PT ;  /* 0x0000008003a07276 */ /* 0x000fe40007810081 */
[----:B------:R-:W-:Y:S02]  /*14ad0*/  LOP3.LUT R156, R154, 0x8, RZ, 0xc0, !PT ;  /* 0x000000089a9c7812 */ /* 0x000fe400078ec0ff */
[----:B------:R-:W-:Y:S03]  /*14ae0*/  IADD3 R234, PT, PT, R234, -0x100, RZ ;  /* 0xffffff00eaea7810 */ /* 0x000fe60007ffe0ff */
[----:B------:R-:W1:Y:S01]  /*14af0*/  SHFL.BFLY PT, R3, R160, 0x2, 0x1f ;  /* 0x0c401f00a0037f89 */ /* 0x000e6200000e0000 */
[----:B------:R-:W-:Y:S02]  /*14b00*/  LOP3.LUT R157, R156, 0xc0, R211, 0xf8, !PT ;  /* 0x000000c09c9d7812 */ /* 0x000fe400078ef8d3 */
[----:B------:R-:W-:Y:S02]  /*14b10*/  IADD3 R232, PT, PT, R232, 0x100, RZ ;  /* 0x00000100e8e87810 */ /* 0x000fe40007ffe0ff */
[----:B-1----:R-:W-:Y:S02]  /*14b20*/  FMNMX.FTZ R158, R160, R3, !PT ;  /* 0x00000003a09e7209 */ /* 0x002fe40007810000 */
[----:B------:R-:W-:Y:S02]  /*14b30*/  FMNMX.FTZ R153, R155, R2, !PT ;  /* 0x000000029b997209 */ /* 0x000fe40007810000 */
[----:B------:R-:W-:Y:S01]  /*14b40*/  LOP3.LUT R155, R211, 0x120, RZ, 0xc0, !PT ;  /* 0x00000120d39b7812 */ /* 0x000fe200078ec0ff */
[----:B------:R-:W1:Y:S03]  /*14b50*/  SHFL.BFLY PT, R3, R158, 0x1, 0x1f ;  /* 0x0c201f009e037f89 */ /* 0x000e6600000e0000 */
[----:B------:R-:W-:Y:S05]  /*14b60*/  LOP3.LUT R155, R155, R157, R210, 0xf6, !PT ;  /* 0x0000009d9b9b7212 */ /* 0x000fea00078ef6d2 */
[----:B------:R-:W3:Y:S01]  /*14b70*/  SHFL.BFLY PT, R2, R153, 0x1, 0x1f ;  /* 0x0c201f0099027f89 */ /* 0x000ee200000e0000 */
[----:B------:R-:W-:Y:S02]  /*14b80*/  LEA R155, R155, UR6, 0x1 ;  /* 0x000000069b9b7c11 */ /* 0x000fe4000f8e08ff */
[----:B-1----:R-:W-:Y:S05]  /*14b90*/  FMNMX.FTZ R3, R158, R3, !PT ;  /* 0x000000039e037209 */ /* 0x002fea0007810000 */
[----:B------:R-:W1:Y:S01]  /*14ba0*/  LDSM.16.MT88.4 R156, [R155+0x5000] ;  /* 0x005000009b9c783b */ /* 0x000e620000004200 */
[----:B---3--:R-:W-:Y:S01]  /*14bb0*/  FMNMX.FTZ R2, R153, R2, !PT ;  /* 0x0000000299027209 */ /* 0x008fe20007810000 */
[----:B--2---:R-:W-:Y:S01]  /*14bc0*/  FMUL.FTZ R167, R150, R3 ;  /* 0x0000000396a77220 */ /* 0x004fe20000410000 */
[----:B------:R-:W-:Y:S02]  /*14bd0*/  FADD.FTZ R153, -R3, R152 ;  /* 0x0000009803997221 */ /* 0x000fe40000010100 */
[----:B------:R-:W-:Y:S01]  /*14be0*/  FSETP.NEU.FTZ.AND P0, PT, R2, -INF , PT ;  /* 0xff8000000200780b */ /* 0x000fe20003f1d000 */
[----:B------:R-:W-:Y:S01]  /*14bf0*/  FMUL.FTZ R165, R150, R2 ;  /* 0x0000000296a57220 */ /* 0x000fe20000410000 */
[----:B------:R-:W-:Y:S04]  /*14c00*/  FADD.FTZ R151, -R2, R151 ;  /* 0x0000009702977221 */ /* 0x000fe80000010100 */
[----:B------:R-:W-:Y:S01]  /*14c10*/  FSEL R165, R165, RZ, P0 ;  /* 0x000000ffa5a57208 */ /* 0x000fe20000000000 */
[C---:B------:R-:W-:Y:S01]  /*14c20*/  FMUL.FTZ R152, R150.reuse, R151 ;  /* 0x0000009796987220 */ /* 0x040fe20000410000 */
[----:B------:R-:W-:Y:S01]  /*14c30*/  FSETP.NEU.FTZ.AND P0, PT, R3, -INF , PT ;  /* 0xff8000000300780b */ /* 0x000fe20003f1d000 */
[----:B------:R-:W-:Y:S01]  /*14c40*/  FMUL.FTZ R151, R150, R153 ;  /* 0x0000009996977220 */ /* 0x000fe20000410000 */
[----:B------:R-:W-:Y:S01]  /*14c50*/  IADD3 R153, PT, PT, R155, 0x5020, RZ ;  /* 0x000050209b997810 */ /* 0x000fe20007ffe0ff */
[-CC-:B------:R-:W-:Y:S01]  /*14c60*/  FFMA.FTZ R169, R10, R150.reuse, -R165.reuse ;  /* 0x000000960aa97223 */ /* 0x180fe200000108a5 */
[----:B------:R-:W-:Y:S01]  /*14c70*/  FSEL R167, R167, RZ, P0 ;  /* 0x000000ffa7a77208 */ /* 0x000fe20000000000 */
[----:B------:R-:W2:Y:S01]  /*14c80*/  MUFU.EX2 R152, R152 ;  /* 0x0000009800987308 */ /* 0x000ea20000000800 */
[----:B------:R-:W-:Y:S01]  /*14c90*/  LOP3.LUT P0, RZ, R188, 0x4, RZ, 0xc0, !PT ;  /* 0x00000004bcff7812 */ /* 0x000fe2000780c0ff */
[-CC-:B------:R-:W-:Y:S01]  /*14ca0*/  FFMA.FTZ R164, R11, R150.reuse, -R165.reuse ;  /* 0x000000960ba47223 */ /* 0x180fe200000108a5 */
[-C--:B------:R-:W-:Y:S07]  /*14cb0*/  FFMA.FTZ R177, R6, R150.reuse, -R165 ;  /* 0x0000009606b17223 */ /* 0x080fee00000108a5 */
[----:B------:R-:W3:Y:S01]  /*14cc0*/  MUFU.EX2 R151, R151 ;  /* 0x0000009700977308 */ /* 0x000ee20000000800 */
[-CC-:B------:R-:W-:Y:S01]  /*14cd0*/  FFMA.FTZ R174, R4, R150.reuse, -R167.reuse ;  /* 0x0000009604ae7223 */ /* 0x180fe200000108a7 */
[----:B------:R-:W-:Y:S01]  /*14ce0*/  IADD3 R4, PT, PT, R155, 0x5000, RZ ;  /* 0x000050009b047810 */ /* 0x000fe20007ffe0ff */
[-CC-:B------:R-:W-:Y:S07]  /*14cf0*/  FFMA.FTZ R171, R8, R150.reuse, -R167.reuse ;  /* 0x0000009608ab7223 */ /* 0x180fee00000108a7 */
[----:B------:R-:W-:Y:S01]  /*14d00*/  MUFU.EX2 R169, R169 ;  /* 0x000000a900a97308 */ /* 0x000fe20000000800 */
[-C--:B------:R-:W-:Y:S01]  /*14d10*/  FFMA.FTZ R166, R9, R150.reuse, -R167 ;  /* 0x0000009609a67223 */ /* 0x080fe200000108a7 */
[-C--:B------:R-:W-:Y:S01]  /*14d20*/  FFMA.FTZ R172, R7, R150.reuse, -R165 ;  /* 0x0000009607ac7223 */ /* 0x080fe200000108a5 */
[-C--:B------:R-:W-:Y:S07]  /*14d30*/  FFMA.FTZ R168, R5, R150.reuse, -R167 ;  /* 0x0000009605a87223 */ /* 0x080fee00000108a7 */
[----:B------:R-:W-:Y:S01]  /*14d40*/  MUFU.EX2 R177, R177 ;  /* 0x000000b100b17308 */ /* 0x000fe20000000800 */
[--C-:B------:R-:W-:Y:S01]  /*14d50*/  FFMA.FTZ R173, R14, R150, -R165.reuse ;  /* 0x000000960ead7223 */ /* 0x100fe200000108a5 */
[----:B------:R-:W-:Y:S01]  /*14d60*/  @P0 IADD3 R153, PT, PT, R4, -0x20, RZ ;  /* 0xffffffe004990810 */ /* 0x000fe20007ffe0ff */
[C---:B--2---:R-:W-:Y:S07]  /*14d70*/  FMUL.FTZ R6, R152.reuse, R146 ;  /* 0x0000009298067220 */ /* 0x044fee0000410000 */
[----:B------:R-:W2:Y:S01]  /*14d80*/  MUFU.EX2 R172, R172 ;  /* 0x000000ac00ac7308 */ /* 0x000ea20000000800 */
[C---:B------:R-:W-:Y:S01]  /*14d90*/  FMUL.FTZ R7, R152.reuse, R147 ;  /* 0x0000009398077220 */ /* 0x040fe20000410000 */
[C---:B---3--:R-:W-:Y:S01]  /*14da0*/  FMUL.FTZ R4, R151.reuse, R144 ;  /* 0x0000009097047220 */ /* 0x048fe20000410000 */
[----:B------:R-:W3:Y:S07]  /*14db0*/  LDSM.16.MT88.4 R160, [R153] ;  /* 0x0000000099a0783b */ /* 0x000eee0000004200 */
[----:B------:R-:W4:Y:S01]  /*14dc0*/  MUFU.EX2 R164, R164 ;  /* 0x000000a400a47308 */ /* 0x000f220000000800 */
[C---:B------:R-:W-:Y:S01]  /*14dd0*/  FMUL.FTZ R5, R151.reuse, R145 ;  /* 0x0000009197057220 */ /* 0x040fe20000410000 */
[C---:B------:R-:W-:Y:S01]  /*14de0*/  FMUL.FTZ R10, R152.reuse, R142 ;  /* 0x0000008e980a7220 */ /* 0x040fe20000410000 */
[----:B------:R-:W-:Y:S07]  /*14df0*/  FMUL.FTZ R11, R152, R143 ;  /* 0x0000008f980b7220 */ /* 0x000fee0000410000 */
[----:B------:R-:W-:Y:S01]  /*14e00*/  MUFU.EX2 R174, R174 ;  /* 0x000000ae00ae7308 */ /* 0x000fe20000000800 */
[C---:B------:R-:W-:Y:S01]  /*14e10*/  FMUL.FTZ R8, R151.reuse, R140 ;  /* 0x0000008c97087220 */ /* 0x040fe20000410000 */
[----:B------:R-:W-:Y:S01]  /*14e20*/  FMUL.FTZ R9, R151, R141 ;  /* 0x0000008d97097220 */ /* 0x000fe20000410000 */
[-C--:B------:R-:W-:Y:S07]  /*14e30*/  FFMA.FTZ R170, R15, R150.reuse, -R165 ;  /* 0x000000960faa7223 */ /* 0x080fee00000108a5 */
[----:B------:R-:W5:Y:S01]  /*14e40*/  MUFU.EX2 R168, R168 ;  /* 0x000000a800a87308 */ /* 0x000f620000000800 */
[----:B------:R-:W3:Y:S01]  /*14e50*/  LDSM.16.MT88.4 R140, [R155+0x5400] ;  /* 0x005400009b8c783b */ /* 0x000ee20000004200 */
[----:B--2---:R-:W-:Y:S01]  /*14e60*/  F2FP.F16.F32.PACK_AB R145, R172, R177 ;  /* 0x000000b1ac91723e */ /* 0x004fe200000000ff */
[-CC-:B------:R-:W-:Y:S07]  /*14e70*/  FFMA.FTZ R175, R12, R150.reuse, -R167.reuse ;  /* 0x000000960caf7223 */ /* 0x180fee00000108a7 */
[----:B------:R-:W-:Y:S01]  /*14e80*/  MUFU.EX2 R171, R171 ;  /* 0x000000ab00ab7308 */ /* 0x000fe20000000800 */
[----:B------:R-:W-:Y:S01]  /*14e90*/  FFMA.FTZ R176, R13, R150, -R167 ;  /* 0x000000960db07223 */ /* 0x000fe200000108a7 */
[----:B----4-:R-:W-:Y:S01]  /*14ea0*/  F2FP.F16.F32.PACK_AB R147, R164, R169 ;  /* 0x000000a9a493723e */ /* 0x010fe200000000ff */
[C---:B------:R-:W-:Y:S07]  /*14eb0*/  FMUL.FTZ R14, R152.reuse, R138 ;  /* 0x0000008a980e7220 */ /* 0x040fee0000410000 */
[----:B------:R-:W2:Y:S01]  /*14ec0*/  MUFU.EX2 R166, R166 ;  /* 0x000000a600a67308 */ /* 0x000ea20000000800 */
[----:B------:R-:W-:Y:S01]  /*14ed0*/  FMUL.FTZ R15, R152, R139 ;  /* 0x0000008b980f7220 */ /* 0x000fe20000410000 */
[C---:B------:R-:W-:Y:S01]  /*14ee0*/  FMUL.FTZ R12, R151.reuse, R136 ;  /* 0x00000088970c7220 */ /* 0x040fe20000410000 */
[----:B------:R-:W-:Y:S07]  /*14ef0*/  FMUL.FTZ R13, R151, R137 ;  /* 0x00000089970d7220 */ /* 0x000fee0000410000 */
[----:B------:R-:W-:Y:S01]  /*14f00*/  MUFU.EX2 R173, R173 ;  /* 0x000000ad00ad7308 */ /* 0x000fe20000000800 */
[----:B------:R-:W4:Y:S01]  /*14f10*/  LDSM.16.MT88.4 R136, [R153+0x400] ;  /* 0x000400009988783b */ /* 0x000f220000004200 */
[----:B-----5:R-:W-:Y:S01]  /*14f20*/  F2FP.F16.F32.PACK_AB R144, R168, R174 ;  /* 0x000000aea890723e */ /* 0x020fe200000000ff */
[-CC-:B------:R-:W-:Y:S07]  /*14f30*/  FFMA.FTZ R179, R30, R150.reuse, -R165.reuse ;  /* 0x000000961eb37223 */ /* 0x180fee00000108a5 */
[----:B------:R-:W5:Y:S01]  /*14f40*/  MUFU.EX2 R170, R170 ;  /* 0x000000aa00aa7308 */ /* 0x000f620000000800 */
[-CC-:B------:R-:W-:Y:S01]  /*14f50*/  FFMA.FTZ R178, R31, R150.reuse, -R165.reuse ;  /* 0x000000961fb27223 */ /* 0x180fe200000108a5 */
[-C--:B------:R-:W-:Y:S01]  /*14f60*/  FFMA.FTZ R23, R23, R150.reuse, -R165 ;  /* 0x0000009617177223 */ /* 0x080fe200000108a5 */
[-CC-:B------:R-:W-:Y:S07]  /*14f70*/  FFMA.FTZ R180, R36, R150.reuse, -R167.reuse ;  /* 0x0000009624b47223 */ /* 0x180fee00000108a7 */
[----:B------:R-:W-:Y:S01]  /*14f80*/  MUFU.EX2 R175, R175 ;  /* 0x000000af00af7308 */ /* 0x000fe20000000800 */
[-C--:B------:R-:W-:Y:S01]  /*14f90*/  FFMA.FTZ R36, R37, R150.reuse, -R167 ;  /* 0x0000009625247223 */ /* 0x080fe200000108a7 */
[----:B--2---:R-:W-:Y:S01]  /*14fa0*/  F2FP.F16.F32.PACK_AB R146, R166, R171 ;  /* 0x000000aba692723e */ /* 0x004fe200000000ff */
[-CC-:B------:R-:W-:Y:S07]  /*14fb0*/  FFMA.FTZ R62, R62, R150.reuse, -R165.reuse ;  /* 0x000000963e3e7223 */ /* 0x180fee00000108a5 */
[----:B------:R-:W2:Y:S01]  /*14fc0*/  MUFU.EX2 R176, R176 ;  /* 0x000000b000b07308 */ /* 0x000ea20000000800 */
[-CC-:B------:R-:W-:Y:S01]  /*14fd0*/  FFMA.FTZ R71, R71, R150.reuse, -R165.reuse ;  /* 0x0000009647477223 */ /* 0x180fe200000108a5 */
[-CC-:B------:R-:W-:Y:S01]  /*14fe0*/  FFMA.FTZ R78, R78, R150.reuse, -R165.reuse ;  /* 0x000000964e4e7223 */ /* 0x180fe200000108a5 */
[-CC-:B------:R-:W-:Y:S07]  /*14ff0*/  FFMA.FTZ R82, R82, R150.reuse, -R165.reuse ;  /* 0x0000009652527223 */ /* 0x180fee00000108a5 */
[----:B------:R-:W-:Y:S01]  /*15000*/  MUFU.EX2 R179, R179 ;  /* 0x000000b300b37308 */ /* 0x000fe20000000800 */
[C---:B-1----:R-:W-:Y:S09]  /*15010*/  HMMA.16816.F32 R4, R144.reuse, R156, R4 ;  /* 0x0000009c9004723c */ /* 0x042ff20000001804 */
[----:B------:R-:W-:Y:S01]  /*15020*/  MUFU.EX2 R37, R180 ;  /* 0x000000b400257308 */ /* 0x000fe20000000800 */
[--C-:B------:R-:W-:Y:S01]  /*15030*/  FFMA.FTZ R157, R18, R150, -R165.reuse ;  /* 0x00000096129d7223 */ /* 0x100fe200000108a5 */
[----:B------:R-:W-:Y:S08]  /*15040*/  FMUL.FTZ R18, R152, R134 ;  /* 0x0000008698127220 */ /* 0x000ff00000410000 */
[----:B------:R-:W-:Y:S01]  /*15050*/  MUFU.EX2 R36, R36 ;  /* 0x0000002400247308 */ /* 0x000fe20000000800 */
[C---:B------:R-:W-:Y:S03]  /*15060*/  HMMA.16816.F32 R8, R144.reuse, R158, R8 ;  /* 0x0000009e9008723c */ /* 0x040fe60000001808 */
[-C--:B------:R-:W-:Y:S01]  /*15070*/  FFMA.FTZ R156, R19, R150.reuse, -R165 ;  /* 0x00000096139c7223 */ /* 0x080fe200000108a5 */
[-CC-:B------:R-:W-:Y:S01]  /*15080*/  FFMA.FTZ R159, R16, R150.reuse, -R167.reuse ;  /* 0x00000096109f7223 */ /* 0x180fe200000108a7 */
[--C-:B------:R-:W-:Y:S04]  /*15090*/  FFMA.FTZ R158, R17, R150, -R167.reuse ;  /* 0x00000096119e7223 */ /* 0x100fe800000108a7 */
[----:B------:R-:W-:Y:S01]  /*150a0*/  MUFU.EX2 R157, R157 ;  /* 0x0000009d009d7308 */ /* 0x000fe20000000800 */
[----:B------:R-:W-:Y:S01]  /*150b0*/  FMUL.FTZ R19, R152, R135 ;  /* 0x0000008798137220 */ /* 0x000fe20000410000 */
[C---:B---3--:R-:W-:Y:S08]  /*150c0*/  HMMA.16816.F32 R12, R144.reuse, R160, R12 ;  /* 0x000000a0900c723c */ /* 0x048ff0000000180c */
[----:B------:R-:W1:Y:S01]  /*150d0*/  MUFU.EX2 R156, R156 ;  /* 0x0000009c009c7308 */ /* 0x000e620000000800 */
[C---:B------:R-:W-:Y:S01]  /*150e0*/  FMUL.FTZ R16, R151.reuse, R132 ;  /* 0x0000008497107220 */ /* 0x040fe20000410000 */
[----:B------:R-:W-:Y:S01]  /*150f0*/  FMUL.FTZ R17, R151, R133 ;  /* 0x0000008597117220 */ /* 0x000fe20000410000 */
[----:B-----5:R-:W-:Y:S07]  /*15100*/  F2FP.F16.F32.PACK_AB R133, R170, R173 ;  /* 0x000000adaa85723e */ /* 0x020fee00000000ff */
[----:B------:R-:W-:Y:S01]  /*15110*/  MUFU.EX2 R159, R159 ;  /* 0x0000009f009f7308 */ /* 0x000fe20000000800 */
[----:B--2---:R-:W-:Y:S01]  /*15120*/  F2FP.F16.F32.PACK_AB R132, R176, R175 ;  /* 0x000000afb084723e */ /* 0x004fe200000000ff */
[-CC-:B------:R-:W-:Y:S01]  /*15130*/  FFMA.FTZ R161, R20, R150.reuse, -R167.reuse ;  /* 0x0000009614a17223 */ /* 0x180fe200000108a7 */
[-C--:B------:R-:W-:Y:S07]  /*15140*/  FFMA.FTZ R20, R24, R150.reuse, -R167 ;  /* 0x0000009618147223 */ /* 0x080fee00000108a7 */
[----:B------:R-:W2:Y:S01]  /*15150*/  MUFU.EX2 R158, R158 ;  /* 0x0000009e009e7308 */ /* 0x000ea20000000800 */
[----:B------:R-:W-:Y:S01]  /*15160*/  HMMA.16816.F32 R16, R144, R162, R16 ;  /* 0x000000a29010723c */ /* 0x000fe20000001810 */
[----:B------:R-:W3:Y:S02]  /*15170*/  LDSM.16.MT88.4 R144, [R155+0x5800] ;  /* 0x005800009b90783b */ /* 0x000ee40000004200 */
[-CC-:B------:R-:W-:Y:S01]  /*15180*/  FFMA.FTZ R163, R27, R150.reuse, -R165.reuse ;  /* 0x000000961ba37223 */ /* 0x180fe200000108a5 */
[-C--:B------:R-:W-:Y:S01]  /*15190*/  FFMA.FTZ R160, R22, R150.reuse, -R165 ;  /* 0x0000009616a07223 */ /* 0x080fe200000108a5 */
[----:B-1----:R-:W-:Y:S01]  /*151a0*/  F2FP.F16.F32.PACK_AB R135, R156, R157 ;  /* 0x0000009d9c87723e */ /* 0x002fe200000000ff */
[-C--:B------:R-:W-:Y:S03]  /*151b0*/  FFMA.FTZ R162, R21, R150.reuse, -R167 ;  /* 0x0000009615a27223 */ /* 0x080fe600000108a7 */
[----:B------:R-:W-:Y:S01]  /*151c0*/  MUFU.EX2 R161, R161 ;  /* 0x000000a100a17308 */ /* 0x000fe20000000800 */
[-C--:B------:R-:W-:Y:S01]  /*151d0*/  FFMA.FTZ R90, R90, R150.reuse, -R165 ;  /* 0x000000965a5a7223 */ /* 0x080fe200000108a5 */
[-C--:B------:R-:W-:Y:S01]  /*151e0*/  FFMA.FTZ R40, R40, R150.reuse, -R167 ;  /* 0x0000009628287223 */ /* 0x080fe200000108a7 */
[-CC-:B------:R-:W-:Y:S07]  /*151f0*/  FFMA.FTZ R47, R47, R150.reuse, -R165.reuse ;  /* 0x000000962f2f7223 */ /* 0x180fee00000108a5 */
[----:B------:R-:W-:Y:S01]  /*15200*/  MUFU.EX2 R163, R163 ;  /* 0x000000a300a37308 */ /* 0x000fe20000000800 */
[-C--:B------:R-:W-:Y:S01]  /*15210*/  FFMA.FTZ R58, R58, R150.reuse, -R165 ;  /* 0x000000963a3a7223 */ /* 0x080fe200000108a5 */
        /* <DEDUP_REMOVED lines=9> */
[-C--:B------:R-:W-:Y:S01]  /*152b0*/  FFMA.FTZ R140, R25, R150.reuse, -R167 ;  /* 0x00000096198c7223 */ /* 0x080fe200000108a7 */
[-CC-:B------:R-:W-:Y:S08]  /*152c0*/  FFMA.FTZ R106, R106, R150.reuse, -R165.reuse ;  /* 0x000000966a6a7223 */ /* 0x180ff000000108a5 */
[----:B------:R-:W1:Y:S01]  /*152d0*/  MUFU.EX2 R160, R160 ;  /* 0x000000a000a07308 */ /* 0x000e620000000800 */
[C---:B------:R-:W-:Y:S03]  /*152e0*/  HMMA.16816.F32 R8, R132.reuse, R142, R8 ;  /* 0x0000008e8408723c */ /* 0x040fe60000001808 */
[-CC-:B------:R-:W-:Y:S06]  /*152f0*/  FFMA.FTZ R142, R26, R150.reuse, -R165.reuse ;  /* 0x000000961a8e7223 */ /* 0x180fec00000108a5 */
[----:B------:R-:W-:Y:S01]  /*15300*/  MUFU.EX2 R143, R20 ;  /* 0x00000014008f7308 */ /* 0x000fe20000000800 */
[----:B------:R-:W2:Y:S01]  /*15310*/  LDSM.16.MT88.4 R24, [R153+0x800] ;  /* 0x000800009918783b */ /* 0x000ea20000004200 */
[-C--:B------:R-:W-:Y:S01]  /*15320*/  FFMA.FTZ R110, R110, R150.reuse, -R165 ;  /* 0x000000966e6e7223 */ /* 0x080fe200000108a5 */
[-CC-:B------:R-:W-:Y:S01]  /*15330*/  FFMA.FTZ R112, R112, R150.reuse, -R167.reuse ;  /* 0x0000009670707223 */ /* 0x180fe200000108a7 */
[C---:B----4-:R-:W-:Y:S06]  /*15340*/  HMMA.16816.F32 R12, R132.reuse, R136, R12 ;  /* 0x00000088840c723c */ /* 0x050fec000000180c */
[----:B------:R-:W4:Y:S01]  /*15350*/  MUFU.EX2 R142, R142 ;  /* 0x0000008e008e7308 */ /* 0x000f220000000800 */
[-CC-:B------:R-:W-:Y:S01]  /*15360*/  FFMA.FTZ R137, R28, R150.reuse, -R167.reuse ;  /* 0x000000961c897223 */ /* 0x180fe200000108a7 */
[----:B------:R-:W-:Y:S08]  /*15370*/  FFMA.FTZ R136, R33, R150, -R167 ;  /* 0x0000009621887223 */ /* 0x000ff000000108a7 */
[----:B------:R-:W5:Y:S01]  /*15380*/  MUFU.EX2 R140, R140 ;  /* 0x0000008c008c7308 */ /* 0x000f620000000800 */
[----:B-1----:R-:W-:Y:S01]  /*15390*/  F2FP.F16.F32.PACK_AB R21, R141, R160 ;  /* 0x000000a08d15723e */ /* 0x002fe200000000ff */
[-C--:B------:R-:W-:Y:S01]  /*153a0*/  FFMA.FTZ R114, R114, R150.reuse, -R165 ;  /* 0x0000009672727223 */ /* 0x080fe200000108a5 */
[----:B------:R-:W-:Y:S07]  /*153b0*/  HMMA.16816.F32 R16, R132, R138, R16 ;  /* 0x0000008a8410723c */ /* 0x000fee0000001810 */
[----:B------:R-:W1:Y:S01]  /*153c0*/  MUFU.EX2 R162, R162 ;  /* 0x000000a200a27308 */ /* 0x000e620000000800 */
[----:B------:R-:W-:Y:S01]  /*153d0*/  LDSM.16.MT88.4 R132, [R153+0xc00] ;  /* 0x000c00009984783b */ /* 0x000fe20000004200 */
[-CC-:B------:R-:W-:Y:S01]  /*153e0*/  FFMA.FTZ R138, R29, R150.reuse, -R167.reuse ;  /* 0x000000961d8a7223 */ /* 0x180fe200000108a7 */
[----:B------:R-:W-:Y:S07]  /*153f0*/  FFMA.FTZ R139, R32, R150, -R167 ;  /* 0x00000096208b7223 */ /* 0x000fee00000108a7 */
[----:B------:R-:W-:Y:S01]  /*15400*/  MUFU.EX2 R137, R137 ;  /* 0x0000008900897308 */ /* 0x000fe20000000800 */
[----:B------:R-:W-:Y:S01]  /*15410*/  FFMA.FTZ R177, R152, R235, R177 ;  /* 0x000000eb98b17223 */ /* 0x000fe200000100b1 */
[----:B----4-:R-:W-:Y:S01]  /*15420*/  F2FP.F16.F32.PACK_AB R23, R163, R142 ;  /* 0x0000008ea317723e */ /* 0x010fe200000000ff */
[----:B------:R-:W-:Y:S07]  /*15430*/  FFMA.FTZ R174, R151, R236, R174 ;  /* 0x000000ec97ae7223 */ /* 0x000fee00000100ae */
[----:B------:R-:W4:Y:S01]  /*15440*/  MUFU.EX2 R138, R138 ;  /* 0x0000008a008a7308 */ /* 0x000f220000000800 */
[----:B------:R-:W4:Y:S01]  /*15450*/  LDSM.16.MT88.4 R28, [R155+0x5c00] ;  /* 0x005c00009b1c783b */ /* 0x000f220000004200 */
[----:B-----5:R-:W-:Y:S01]  /*15460*/  F2FP.F16.F32.PACK_AB R22, R140, R143 ;  /* 0x0000008f8c16723e */ /* 0x020fe200000000ff */
        /* <DEDUP_REMOVED lines=10> */
[C---:B---3--:R-:W-:Y:S09]  /*15510*/  HMMA.16816.F32 R4, R20.reuse, R144, R4 ;  /* 0x000000901404723c */ /* 0x048ff20000001804 */
[----:B------:R-:W1:Y:S01]  /*15520*/  MUFU.EX2 R144, R178 ;  /* 0x000000b200907308 */ /* 0x000e620000000800 */
[-CC-:B------:R-:W-:Y:S01]  /*15530*/  FFMA.FTZ R145, R34, R150.reuse, -R165.reuse ;  /* 0x0000009622917223 */ /* 0x180fe200000108a5 */
[----:B------:R-:W-:Y:S08]  /*15540*/  FADD.FTZ R173, R173, R164 ;  /* 0x000000a4adad7221 */ /* 0x000ff00000010000 */
[----:B------:R-:W-:Y:S01]  /*15550*/  MUFU.EX2 R47, R47 ;  /* 0x0000002f002f7308 */ /* 0x000fe20000000800 */
[C---:B------:R-:W-:Y:S03]  /*15560*/  HMMA.16816.F32 R8, R20.reuse, R146, R8 ;  /* 0x000000921408723c */ /* 0x040fe60000001808 */
[-CC-:B------:R-:W-:Y:S06]  /*15570*/  FFMA.FTZ R146, R35, R150.reuse, -R165.reuse ;  /* 0x0000009623927223 */ /* 0x180fec00000108a5 */
[----:B------:R-:W-:Y:S01]  /*15580*/  MUFU.EX2 R145, R145 ;  /* 0x0000009100917308 */ /* 0x000fe20000000800 */
[----:B------:R-:W3:Y:S01]  /*15590*/  LDSM.16.MT88.4 R32, [R155+0x6000] ;  /* 0x006000009b20783b */ /* 0x000ee20000004200 */
[-CC-:B------:R-:W-:Y:S01]  /*155a0*/  FFMA.FTZ R147, R38, R150.reuse, -R165.reuse ;  /* 0x0000009626937223 */ /* 0x180fe200000108a5 */
[-C--:B------:R-:W-:Y:S01]  /*155b0*/  FFMA.FTZ R38, R39, R150.reuse, -R165 ;  /* 0x0000009627267223 */ /* 0x080fe200000108a5 */
[C---:B--2---:R-:W-:Y:S06]  /*155c0*/  HMMA.16816.F32 R12, R20.reuse, R24, R12 ;  /* 0x00000018140c723c */ /* 0x044fec000000180c */
[----:B------:R-:W2:Y:S01]  /*155d0*/  MUFU.EX2 R146, R146 ;  /* 0x0000009200927308 */ /* 0x000ea20000000800 */
[-C--:B------:R-:W-:Y:S01]  /*155e0*/  FFMA.FTZ R39, R41, R150.reuse, -R167 ;  /* 0x0000009629277223 */ /* 0x080fe200000108a7 */
[-CC-:B------:R-:W-:Y:S01]  /*155f0*/  FFMA.FTZ R41, R42, R150.reuse, -R165.reuse ;  /* 0x000000962a297223 */ /* 0x180fe200000108a5 */
[-C--:B------:R-:W-:Y:S07]  /*15600*/  FFMA.FTZ R42, R43, R150.reuse, -R165 ;  /* 0x000000962b2a7223 */ /* 0x080fee00000108a5 */
[----:B------:R-:W-:Y:S01]  /*15610*/  MUFU.EX2 R147, R147 ;  /* 0x0000009300937308 */ /* 0x000fe20000000800 */
[-C--:B------:R-:W-:Y:S01]  /*15620*/  FFMA.FTZ R43, R49, R150.reuse, -R167 ;  /* 0x00000096312b7223 */ /* 0x080fe200000108a7 */
[----:B------:R-:W-:Y:S01]  /*15630*/  HMMA.16816.F32 R16, R20, R26, R16 ;  /* 0x0000001a1410723c */ /* 0x000fe20000001810 */
[----:B------:R-:W5:Y:S07]  /*15640*/  LDSM.16.MT88.4 R24, [R153+0x1000] ;  /* 0x001000009918783b */ /* 0x000f6e0000004200 */
[----:B------:R-:W-:Y:S01]  /*15650*/  MUFU.EX2 R39, R39 ;  /* 0x0000002700277308 */ /* 0x000fe20000000800 */
[----:B----4-:R-:W-:Y:S01]  /*15660*/  F2FP.F16.F32.PACK_AB R20, R138, R137 ;  /* 0x000000898a14723e */ /* 0x010fe200000000ff */
[-C--:B------:R-:W-:Y:S01]  /*15670*/  FFMA.FTZ R49, R50, R150.reuse, -R165 ;  /* 0x0000009632317223 */ /* 0x080fe200000108a5 */
[----:B-1----:R-:W-:Y:S07]  /*15680*/  F2FP.F16.F32.PACK_AB R21, R144, R179 ;  /* 0x000000b39015723e */ /* 0x002fee00000000ff */
[----:B------:R-:W-:Y:S01]  /*15690*/  MUFU.EX2 R42, R42 ;  /* 0x0000002a002a7308 */ /* 0x000fe20000000800 */
[----:B------:R-:W-:Y:S01]  /*156a0*/  F2FP.F16.F32.PACK_AB R22, R136, R139 ;  /* 0x0000008b8816723e */ /* 0x000fe200000000ff */
[-C--:B------:R-:W-:Y:S01]  /*156b0*/  FFMA.FTZ R50, R53, R150.reuse, -R167 ;  /* 0x0000009635327223 */ /* 0x080fe200000108a7 */
[----:B--2---:R-:W-:Y:S07]  /*156c0*/  F2FP.F16.F32.PACK_AB R23, R146, R145 ;  /* 0x000000919217723e */ /* 0x004fee00000000ff */
[----:B------:R-:W-:Y:S01]  /*156d0*/  MUFU.EX2 R43, R43 ;  /* 0x0000002b002b7308 */ /* 0x000fe20000000800 */
[-CC-:B------:R-:W-:Y:S01]  /*156e0*/  FFMA.FTZ R53, R54, R150.reuse, -R165.reuse ;  /* 0x0000009636357223 */ /* 0x180fe200000108a5 */
[-C--:B------:R-:W-:Y:S01]  /*156f0*/  FFMA.FTZ R54, R55, R150.reuse, -R165 ;  /* 0x0000009637367223 */ /* 0x080fe200000108a5 */
[-CC-:B------:R-:W-:Y:S07]  /*15700*/  FFMA.FTZ R55, R57, R150.reuse, -R167.reuse ;  /* 0x0000009639377223 */ /* 0x180fee00000108a7 */
[----:B------:R-:W1:Y:S01]  /*15710*/  MUFU.EX2 R38, R38 ;  /* 0x0000002600267308 */ /* 0x000e620000000800 */
[-C--:B------:R-:W-:Y:S01]  /*15720*/  FFMA.FTZ R57, R61, R150.reuse, -R167 ;  /* 0x000000963d397223 */ /* 0x080fe200000108a7 */
[C---:B------:R-:W-:Y:S08]  /*15730*/  HMMA.16816.F32 R4, R20.reuse, R28, R4 ;  /* 0x0000001c1404723c */ /* 0x040ff00000001804 */
[----:B------:R-:W2:Y:S01]  /*15740*/  MUFU.EX2 R41, R41 ;  /* 0x0000002900297308 */ /* 0x000ea20000000800 */
[-C--:B------:R-:W-:Y:S01]  /*15750*/  FFMA.FTZ R61, R63, R150.reuse, -R165 ;  /* 0x000000963f3d7223 */ /* 0x080fe200000108a5 */
[-C--:B------:R-:W-:Y:S01]  /*15760*/  FFMA.FTZ R63, R65, R150.reuse, -R167 ;  /* 0x00000096413f7223 */ /* 0x080fe200000108a7 */
[-C--:B------:R-:W-:Y:S07]  /*15770*/  FFMA.FTZ R65, R67, R150.reuse, -R165 ;  /* 0x0000009643417223 */ /* 0x080fee00000108a5 */
[----:B------:R-:W-:Y:S01]  /*15780*/  MUFU.EX2 R49, R49 ;  /* 0x0000003100317308 */ /* 0x000fe20000000800 */
[-C--:B------:R-:W-:Y:S01]  /*15790*/  FFMA.FTZ R67, R68, R150.reuse, -R167 ;  /* 0x0000009644437223 */ /* 0x080fe200000108a7 */
[C---:B------:R-:W-:Y:S01]  /*157a0*/  HMMA.16816.F32 R8, R20.reuse, R30, R8 ;  /* 0x0000001e1408723c */ /* 0x040fe20000001808 */
[----:B------:R-:W4:Y:S07]  /*157b0*/  LDSM.16.MT88.4 R28, [R155+0x6400] ;  /* 0x006400009b1c783b */ /* 0x000f2e0000004200 */
        /* <DEDUP_REMOVED lines=12> */
[-C--:B------:R-:W-:Y:S01]  /*15880*/  FFMA.FTZ R44, R45, R150.reuse, -R167 ;  /* 0x000000962d2c7223 */ /* 0x080fe200000108a7 */
[----:B------:R-:W-:Y:S08]  /*15890*/  HMMA.16816.F32 R16, R20, R134, R16 ;  /* 0x000000861410723c */ /* 0x000ff00000001810 */
[----:B------:R-:W-:Y:S01]  /*158a0*/  MUFU.EX2 R45, R133 ;  /* 0x00000085002d7308 */ /* 0x000fe20000000800 */
[----:B------:R-:W-:Y:S01]  /*158b0*/  F2FP.F16.F32.PACK_AB R20, R36, R37 ;  /* 0x000000252414723e */ /* 0x000fe200000000ff */
[----:B------:R-:W-:Y:S01]  /*158c0*/  FFMA.FTZ R48, R51, R150, -R165 ;  /* 0x0000009633307223 */ /* 0x000fe200000108a5 */
[----:B-1----:R-:W-:Y:S07]  /*158d0*/  F2FP.F16.F32.PACK_AB R21, R38, R147 ;  /* 0x000000932615723e */ /* 0x002fee00000000ff */
[----:B------:R-:W1:Y:S01]  /*158e0*/  MUFU.EX2 R44, R44 ;  /* 0x0000002c002c7308 */ /* 0x000e620000000800 */
[----:B------:R-:W-:Y:S01]  /*158f0*/  F2FP.F16.F32.PACK_AB R22, R39, R40 ;  /* 0x000000282716723e */ /* 0x000fe200000000ff */
[-CC-:B------:R-:W-:Y:S01]  /*15900*/  FFMA.FTZ R51, R52, R150.reuse, -R167.reuse ;  /* 0x0000009634337223 */ /* 0x180fe200000108a7 */
[----:B--2---:R-:W-:Y:S07]  /*15910*/  F2FP.F16.F32.PACK_AB R23, R42, R41 ;  /* 0x000000292a17723e */ /* 0x004fee00000000ff */
[----:B------:R-:W2:Y:S01]  /*15920*/  MUFU.EX2 R132, R132 ;  /* 0x0000008400847308 */ /* 0x000ea20000000800 */
[-C--:B------:R-:W-:Y:S01]  /*15930*/  FFMA.FTZ R52, R56, R150.reuse, -R167 ;  /* 0x0000009638347223 */ /* 0x080fe200000108a7 */
[-C--:B------:R-:W-:Y:S01]  /*15940*/  FFMA.FTZ R56, R59, R150.reuse, -R165 ;  /* 0x000000963b387223 */ /* 0x080fe200000108a5 */
[----:B------:R-:W-:Y:S07]  /*15950*/  FADD.FTZ R170, R170, R173 ;  /* 0x000000adaaaa7221 */ /* 0x000fee0000010000 */
[----:B------:R-:W4:Y:S01]  /*15960*/  MUFU.EX2 R46, R46 ;  /* 0x0000002e002e7308 */ /* 0x000f220000000800 */
[----:B------:R-:W-:Y:S01]  /*15970*/  FADD.FTZ R166, R166, R171 ;  /* 0x000000aba6a67221 */ /* 0x000fe20000010000 */
[C---:B---3--:R-:W-:Y:S08]  /*15980*/  HMMA.16816.F32 R4, R20.reuse, R32, R4 ;  /* 0x000000201404723c */ /* 0x048ff00000001804 */
[----:B------:R-:W-:Y:S01]  /*15990*/  MUFU.EX2 R51, R51 ;  /* 0x0000003300337308 */ /* 0x000fe20000000800 */
[----:B------:R-:W-:Y:S01]  /*159a0*/  FADD.FTZ R157, R157, R170 ;  /* 0x000000aa9d9d7221 */ /* 0x000fe20000010000 */
[----:B------:R-:W-:Y:S01]  /*159b0*/  FADD.FTZ R175, R175, R166 ;  /* 0x000000a6afaf7221 */ /* 0x000fe20000010000 */
        /* <DEDUP_REMOVED lines=8> */
[-CC-:B------:R-:W-:Y:S07]  /*15a40*/  FFMA.FTZ R125, R125, R150.reuse, -R167.reuse ;  /* 0x000000967d7d7223 */ /* 0x180fee00000108a7 */
[----:B------:R-:W-:Y:S01]  /*15a50*/  MUFU.EX2 R74, R74 ;  /* 0x0000004a004a7308 */ /* 0x000fe20000000800 */
[----:B------:R-:W-:Y:S01]  /*15a60*/  FADD.FTZ R141, R141, R160 ;  /* 0x000000a08d8d7221 */ /* 0x000fe20000010000 */
[C---:B-----5:R-:W-:Y:S08]  /*15a70*/  HMMA.16816.F32 R12, R20.reuse, R24, R12 ;  /* 0x00000018140c723c */ /* 0x060ff0000000180c */
[----:B------:R-:W5:Y:S01]  /*15a80*/  MUFU.EX2 R54, R54 ;  /* 0x0000003600367308 */ /* 0x000f620000000800 */
[----:B------:R-:W-:Y:S01]  /*15a90*/  FADD.FTZ R159, R159, R176 ;  /* 0x000000b09f9f7221 */ /* 0x000fe20000010000 */
[----:B------:R-:W-:Y:S01]  /*15aa0*/  FFMA.FTZ R128, R128, R150, -R167 ;  /* 0x0000009680807223 */ /* 0x000fe200000108a7 */
[----:B------:R-:W-:Y:S07]  /*15ab0*/  ISETP.GT.AND P0, PT, R233, R216, PT ;  /* 0x000000d8e900720c */ /* 0x000fee0003f04270 */
[----:B------:R-:W-:Y:S01]  /*15ac0*/  MUFU.EX2 R52, R52 ;  /* 0x0000003400347308 */ /* 0x000fe20000000800 */
[----:B------:R-:W-:Y:S01]  /*15ad0*/  FADD.FTZ R158, R158, R159 ;  /* 0x0000009f9e9e7221 */ /* 0x000fe20000010000 */
[----:B------:R-:W-:Y:S01]  /*15ae0*/  HMMA.16816.F32 R16, R20, R26, R16 ;  /* 0x0000001a1410723c */ /* 0x000fe20000001810 */
[----:B------:R-:W5:Y:S07]  /*15af0*/  LDSM.16.MT88.4 R24, [R155+0x6800] ;  /* 0x006800009b18783b */ /* 0x000f6e0000004200 */
[----:B------:R-:W5:Y:S01]  /*15b00*/  MUFU.EX2 R55, R55 ;  /* 0x0000003700377308 */ /* 0x000f620000000800 */
[----:B-1----:R-:W-:Y:S01]  /*15b10*/  F2FP.F16.F32.PACK_AB R20, R44, R45 ;  /* 0x0000002d2c14723e */ /* 0x002fe200000000ff */
[----:B------:R-:W-:Y:S01]  /*15b20*/  FADD.FTZ R161, R161, R158 ;  /* 0x0000009ea1a17221 */ /* 0x000fe20000010000 */
[----:B--2---:R-:W-:Y:S07]  /*15b30*/  F2FP.F16.F32.PACK_AB R21, R47, R132 ;  /* 0x000000842f15723e */ /* 0x004fee00000000ff */
[----:B------:R-:W1:Y:S01]  /*15b40*/  MUFU.EX2 R59, R58 ;  /* 0x0000003a003b7308 */ /* 0x000e620000000800 */
[----:B----4-:R-:W-:Y:S01]  /*15b50*/  F2FP.F16.F32.PACK_AB R22, R43, R46 ;  /* 0x0000002e2b16723e */ /* 0x010fe200000000ff */
[----:B------:R-:W-:Y:S01]  /*15b60*/  FADD.FTZ R162, R162, R161 ;  /* 0x000000a1a2a27221 */ /* 0x000fe20000010000 */
[----:B------:R-:W-:Y:S07]  /*15b70*/  F2FP.F16.F32.PACK_AB R23, R48, R49 ;  /* 0x000000313017723e */ /* 0x000fee00000000ff */
[----:B------:R2:W-:Y:S01]  /*15b80*/  MUFU.EX2 R58, R60 ;  /* 0x0000003c003a7308 */ /* 0x0005e20000000800 */
[----:B------:R-:W-:Y:S01]  /*15b90*/  MOV R151, R2 ;  /* 0x0000000200977202 */ /* 0x000fe20000000f00 */
[----:B------:R-:W-:Y:S01]  /*15ba0*/  FADD.FTZ R143, R143, R162 ;  /* 0x000000a28f8f7221 */ /* 0x000fe20000010000 */
[----:B------:R-:W-:Y:S07]  /*15bb0*/  MOV R152, R3 ;  /* 0x0000000300987202 */ /* 0x000fee0000000f00 */
[----:B------:R-:W4:Y:S01]  /*15bc0*/  MUFU.EX2 R57, R57 ;  /* 0x0000003900397308 */ /* 0x000f220000000800 */
[C---:B------:R-:W-:Y:S09]  /*15bd0*/  HMMA.16816.F32 R4, R20.reuse, R28, R4 ;  /* 0x0000001c1404723c */ /* 0x040ff20000001804 */
[----:B------:R-:W4:Y:S01]  /*15be0*/  MUFU.EX2 R61, R61 ;  /* 0x0000003d003d7308 */ /* 0x000f220000000800 */
[----:B------:R-:W-:Y:S09]  /*15bf0*/  FADD.FTZ R140, R140, R143 ;  /* 0x0000008f8c8c7221 */ /* 0x000ff20000010000 */
[----:B------:R-:W-:Y:S01]  /*15c00*/  MUFU.EX2 R63, R63 ;  /* 0x0000003f003f7308 */ /* 0x000fe20000000800 */
[----:B------:R-:W-:Y:S01]  /*15c10*/  FADD.FTZ R137, R137, R140 ;  /* 0x0000008c89897221 */ /* 0x000fe20000010000 */
[C---:B------:R-:W-:Y:S01]  /*15c20*/  HMMA.16816.F32 R8, R20.reuse, R30, R8 ;  /* 0x0000001e1408723c */ /* 0x040fe20000001808 */
[----:B------:R-:W4:Y:S07]  /*15c30*/  LDSM.16.MT88.4 R28, [R153+0x1800] ;  /* 0x00180000991c783b */ /* 0x000f2e0000004200 */
[----:B------:R-:W-:Y:S01]  /*15c40*/  MUFU.EX2 R65, R65 ;  /* 0x0000004100417308 */ /* 0x000fe20000000800 */
[-C--:B--2---:R-:W-:Y:S01]  /*15c50*/  FFMA.FTZ R60, R64, R150.reuse, -R167 ;  /* 0x00000096403c7223 */ /* 0x084fe200000108a7 */
[-C--:B------:R-:W-:Y:S01]  /*15c60*/  FFMA.FTZ R64, R66, R150.reuse, -R165 ;  /* 0x0000009642407223 */ /* 0x080fe200000108a5 */
[----:B------:R-:W-:Y:S07]  /*15c70*/  FFMA.FTZ R66, R69, R150, -R167 ;  /* 0x0000009645427223 */ /* 0x000fee00000108a7 */
[----:B------:R-:W-:Y:S01]  /*15c80*/  MUFU.EX2 R68, R68 ;  /* 0x0000004400447308 */ /* 0x000fe20000000800 */
[----:B------:R-:W-:Y:S01]  /*15c90*/  FADD.FTZ R138, R138, R137 ;  /* 0x000000898a8a7221 */ /* 0x000fe20000010000 */
[C---:B---3--:R-:W-:Y:S08]  /*15ca0*/  HMMA.16816.F32 R12, R20.reuse, R32, R12 ;  /* 0x00000020140c723c */ /* 0x048ff0000000180c */
[----:B------:R-:W2:Y:S01]  /*15cb0*/  MUFU.EX2 R60, R60 ;  /* 0x0000003c003c7308 */ /* 0x000ea20000000800 */
[----:B------:R-:W-:Y:S09]  /*15cc0*/  FADD.FTZ R139, R139, R138 ;  /* 0x0000008a8b8b7221 */ /* 0x000ff20000010000 */
[----:B------:R-:W3:Y:S01]  /*15cd0*/  MUFU.EX2 R64, R64 ;  /* 0x0000004000407308 */ /* 0x000ee20000000800 */
[----:B------:R-:W-:Y:S01]  /*15ce0*/  FADD.FTZ R136, R136, R139 ;  /* 0x0000008b88887221 */ /* 0x000fe20000010000 */
[----:B------:R-:W-:Y:S01]  /*15cf0*/  HMMA.16816.F32 R16, R20, R34, R16 ;  /* 0x000000221410723c */ /* 0x000fe20000001810 */
[----:B------:R-:W3:Y:S07]  /*15d00*/  LDSM.16.MT88.4 R32, [R155+0x6c00] ;  /* 0x006c00009b20783b */ /* 0x000eee0000004200 */
[----:B------:R4:W-:Y:S01]  /*15d10*/  MUFU.EX2 R69, R67 ;  /* 0x0000004300457308 */ /* 0x0009e20000000800 */
[----:B------:R-:W-:Y:S02]  /*15d20*/  F2FP.F16.F32.PACK_AB R20, R50, R51 ;  /* 0x000000333214723e */ /* 0x000fe400000000ff */
[----:B-----5:R-:W-:Y:S07]  /*15d30*/  F2FP.F16.F32.PACK_AB R21, R54, R53 ;  /* 0x000000353615723e */ /* 0x020fee00000000ff */
[----:B------:R-:W5:Y:S01]  /*15d40*/  MUFU.EX2 R66, R66 ;  /* 0x0000004200427308 */ /* 0x000f620000000800 */
[----:B------:R-:W-:Y:S02]  /*15d50*/  F2FP.F16.F32.PACK_AB R22, R55, R52 ;  /* 0x000000343716723e */ /* 0x000fe400000000ff */
[----:B-1----:R-:W-:Y:S07]  /*15d60*/  F2FP.F16.F32.PACK_AB R23, R56, R59 ;  /* 0x0000003b3817723e */ /* 0x002fee00000000ff */
[C---:B------:R-:W-:Y:S03]  /*15d70*/  HMMA.16816.F32 R4, R20.reuse, R24, R4 ;  /* 0x000000181404723c */ /* 0x040fe60000001804 */
[-C--:B----4-:R-:W-:Y:S01]  /*15d80*/  FFMA.FTZ R67, R72, R150.reuse, -R167 ;  /* 0x0000009648437223 */ /* 0x090fe200000108a7 */
[-CC-:B------:R-:W-:Y:S01]  /*15d90*/  FFMA.FTZ R72, R75, R150.reuse, -R165.reuse ;  /* 0x000000964b487223 */ /* 0x180fe200000108a5 */
[----:B------:R-:W-:Y:S03]  /*15da0*/  FFMA.FTZ R75, R79, R150, -R165 ;  /* 0x000000964f4b7223 */ /* 0x000fe600000108a5 */
[C---:B------:R-:W-:Y:S01]  /*15db0*/  HMMA.16816.F32 R8, R20.reuse, R26, R8 ;  /* 0x0000001a1408723c */ /* 0x040fe20000001808 */
[----:B------:R-:W1:Y:S01]  /*15dc0*/  LDSM.16.MT88.4 R24, [R153+0x1c00] ;  /* 0x001c00009918783b */ /* 0x000e620000004200 */
        /* <DEDUP_REMOVED lines=13> */
[----:B--2---:R-:W-:Y:S02]  /*15ea0*/  F2FP.F16.F32.PACK_AB R22, R63, R60 ;  /* 0x0000003c3f16723e */ /* 0x004fe400000000ff */
[----:B---3--:R-:W-:Y:S01]  /*15eb0*/  F2FP.F16.F32.PACK_AB R23, R65, R64 ;  /* 0x000000404117723e */ /* 0x008fe200000000ff */
[----:B------:R-:W-:Y:S04]  /*15ec0*/  FADD.FTZ R145, R145, R144 ;  /* 0x0000009091917221 */ /* 0x000fe80000010000 */
[----:B------:R-:W-:Y:S02]  /*15ed0*/  FADD.FTZ R146, R146, R145 ;  /* 0x0000009192927221 */ /* 0x000fe40000010000 */
[C---:B------:R-:W-:Y:S03]  /*15ee0*/  HMMA.16816.F32 R4, R20.reuse, R32, R4 ;  /* 0x000000201404723c */ /* 0x040fe60000001804 */
[----:B------:R-:W-:Y:S04]  /*15ef0*/  FADD.FTZ R147, R147, R146 ;  /* 0x0000009293937221 */ /* 0x000fe80000010000 */
[----:B------:R-:W-:Y:S01]  /*15f00*/  FADD.FTZ R38, R38, R147 ;  /* 0x0000009326267221 */ /* 0x000fe20000010000 */
[C---:B------:R-:W-:Y:S01]  /*15f10*/  HMMA.16816.F32 R8, R20.reuse, R34, R8 ;  /* 0x000000221408723c */ /* 0x040fe20000001808 */
[----:B------:R-:W2:Y:S07]  /*15f20*/  LDSM.16.MT88.4 R32, [R153+0x2000] ;  /* 0x002000009920783b */ /* 0x000eae0000004200 */
[C---:B-1----:R-:W-:Y:S03]  /*15f30*/  HMMA.16816.F32 R12, R20.reuse, R24, R12 ;  /* 0x00000018140c723c */ /* 0x042fe6000000180c */
[----:B------:R-:W-:Y:S01]  /*15f40*/  FADD.FTZ R25, R37, R136 ;  /* 0x0000008825197221 */ /* 0x000fe20000010000 */
[----:B------:R-:W-:Y:S03]  /*15f50*/  FFMA.FTZ R37, R77, R150, -R167 ;  /* 0x000000964d257223 */ /* 0x000fe600000108a7 */
[----:B------:R-:W-:Y:S01]  /*15f60*/  FADD.FTZ R77, R36, R25 ;  /* 0x00000019244d7221 */ /* 0x000fe20000010000 */
[----:B------:R-:W-:Y:S01]  /*15f70*/  HMMA.16816.F32 R16, R20, R26, R16 ;  /* 0x0000001a1410723c */ /* 0x000fe20000001810 */
[----:B------:R-:W1:Y:S01]  /*15f80*/  LDSM.16.MT88.4 R24, [R155+0x7400] ;  /* 0x007400009b18783b */ /* 0x000e620000004200 */
[----:B------:R-:W-:Y:S01]  /*15f90*/  MUFU.EX2 R36, R78 ;  /* 0x0000004e00247308 */ /* 0x000fe20000000800 */
[----:B-----5:R-:W-:Y:S01]  /*15fa0*/  F2FP.F16.F32.PACK_AB R20, R66, R69 ;  /* 0x000000454214723e */ /* 0x020fe200000000ff */
[----:B------:R-:W-:Y:S01]  /*15fb0*/  FADD.FTZ R40, R40, R77 ;  /* 0x0000004d28287221 */ /* 0x000fe20000010000 */
[----:B------:R-:W-:Y:S07]  /*15fc0*/  F2FP.F16.F32.PACK_AB R21, R71, R68 ;  /* 0x000000444715723e */ /* 0x000fee00000000ff */
[----:B------:R-:W3:Y:S01]  /*15fd0*/  MUFU.EX2 R37, R37 ;  /* 0x0000002500257308 */ /* 0x000ee20000000800 */
        /* <DEDUP_REMOVED lines=15> */
[C---:B--2---:R-:W-:Y:S07]  /*160d0*/  HMMA.16816.F32 R12, R20.reuse, R32, R12 ;  /* 0x00000020140c723c */ /* 0x044fee000000180c */
[----:B------:R-:W-:Y:S01]  /*160e0*/  MUFU.EX2 R41, R80 ;  /* 0x0000005000297308 */ /* 0x000fe20000000800 */
[----:B------:R-:W-:Y:S01]  /*160f0*/  FADD.FTZ R33, R44, R45 ;  /* 0x0000002d2c217221 */ /* 0x000fe20000010000 */
[----:B------:R-:W-:Y:S08]  /*16100*/  FFMA.FTZ R47, R87, R150, -R165 ;  /* 0x00000096572f7223 */ /* 0x000ff000000108a5 */
[----:B------:R-:W2:Y:S01]  /*16110*/  MUFU.EX2 R38, R38 ;  /* 0x0000002600267308 */ /* 0x000ea20000000800 */
[----:B------:R-:W-:Y:S01]  /*16120*/  FADD.FTZ R49, R49, R132 ;  /* 0x0000008431317221 */ /* 0x000fe20000010000 */
[----:B------:R-:W-:Y:S01]  /*16130*/  FADD.FTZ R46, R46, R33 ;  /* 0x000000212e2e7221 */ /* 0x000fe20000010000 */
[----:B------:R-:W-:Y:S01]  /*16140*/  HMMA.16816.F32 R16, R20, R34, R16 ;  /* 0x000000221410723c */ /* 0x000fe20000001810 */
[----:B------:R-:W5:Y:S06]  /*16150*/  LDSM.16.MT88.4 R32, [R155+0x7800] ;  /* 0x007800009b20783b */ /* 0x000f6c0000004200 */
[----:B------:R-:W-:Y:S01]  /*16160*/  MUFU.EX2 R47, R47 ;  /* 0x0000002f002f7308 */ /* 0x000fe20000000800 */
[----:B---3--:R-:W-:Y:S01]  /*16170*/  F2FP.F16.F32.PACK_AB R20, R37, R74 ;  /* 0x0000004a2514723e */ /* 0x008fe200000000ff */
[----:B------:R-:W-:Y:S01]  /*16180*/  FADD.FTZ R48, R48, R49 ;  /* 0x0000003130307221 */ /* 0x000fe20000010000 */
[----:B------:R-:W-:Y:S01]  /*16190*/  F2FP.F16.F32.PACK_AB R21, R75, R36 ;  /* 0x000000244b15723e */ /* 0x000fe200000000ff */
[--C-:B------:R-:W-:Y:S01]  /*161a0*/  FFMA.FTZ R45, R84, R150, -R167.reuse ;  /* 0x00000096542d7223 */ /* 0x100fe200000108a7 */
[----:B----4-:R-:W-:Y:S01]  /*161b0*/  F2FP.F16.F32.PACK_AB R23, R39, R40 ;  /* 0x000000282717723e */ /* 0x010fe200000000ff */
[----:B------:R-:W-:Y:S01]  /*161c0*/  FADD.FTZ R53, R53, R48 ;  /* 0x0000003035357221 */ /* 0x000fe20000010000 */
[-C--:B------:R-:W-:Y:S01]  /*161d0*/  FFMA.FTZ R42, R85, R150.reuse, -R167 ;  /* 0x00000096552a7223 */ /* 0x080fe200000108a7 */
[-C--:B------:R-:W-:Y:S01]  /*161e0*/  FFMA.FTZ R44, R86, R150.reuse, -R165 ;  /* 0x00000096562c7223 */ /* 0x080fe200000108a5 */
[----:B--2---:R-:W-:Y:S01]  /*161f0*/  F2FP.F16.F32.PACK_AB R22, R38, R41 ;  /* 0x000000292616723e */ /* 0x004fe200000000ff */
[----:B------:R-:W-:Y:S01]  /*16200*/  MUFU.EX2 R45, R45 ;  /* 0x0000002d002d7308 */ /* 0x000fe20000000800 */
[----:B------:R-:W-:Y:S01]  /*16210*/  FADD.FTZ R54, R54, R53 ;  /* 0x0000003536367221 */ /* 0x000fe20000010000 */
[-C--:B------:R-:W-:Y:S01]  /*16220*/  FFMA.FTZ R53, R96, R150.reuse, -R167 ;  /* 0x0000009660357223 */ /* 0x080fe200000108a7 */
[-C--:B------:R-:W-:Y:S07]  /*16230*/  FFMA.FTZ R48, R91, R150.reuse, -R165 ;  /* 0x000000965b307223 */ /* 0x080fee00000108a5 */
[----:B------:R-:W2:Y:S01]  /*16240*/  MUFU.EX2 R42, R42 ;  /* 0x0000002a002a7308 */ /* 0x000ea20000000800 */
[----:B------:R-:W-:Y:S01]  /*16250*/  FADD.FTZ R59, R59, R54 ;  /* 0x000000363b3b7221 */ /* 0x000fe20000010000 */
[C---:B-1----:R-:W-:Y:S08]  /*16260*/  HMMA.16816.F32 R4, R20.reuse, R24, R4 ;  /* 0x000000181404723c */ /* 0x042ff00000001804 */
[----:B------:R-:W-:Y:S01]  /*16270*/  MUFU.EX2 R53, R53 ;  /* 0x0000003500357308 */ /* 0x000fe20000000800 */
[----:B------:R-:W-:Y:S01]  /*16280*/  FADD.FTZ R24, R43, R46 ;  /* 0x0000002e2b187221 */ /* 0x000fe20000010000 */
[-C--:B------:R-:W-:Y:S01]  /*16290*/  FFMA.FTZ R46, R89, R150.reuse, -R167 ;  /* 0x00000096592e7223 */ /* 0x080fe200000108a7 */
[-C--:B------:R-:W-:Y:S07]  /*162a0*/  FFMA.FTZ R54, R95, R150.reuse, -R165 ;  /* 0x000000965f367223 */ /* 0x080fee00000108a5 */
[----:B------:R-:W1:Y:S01]  /*162b0*/  MUFU.EX2 R44, R44 ;  /* 0x0000002c002c7308 */ /* 0x000e620000000800 */
[----:B------:R-:W-:Y:S01]  /*162c0*/  FADD.FTZ R51, R51, R24 ;  /* 0x0000001833337221 */ /* 0x000fe20000010000 */
[C---:B------:R-:W-:Y:S01]  /*162d0*/  HMMA.16816.F32 R8, R20.reuse, R26, R8 ;  /* 0x0000001a1408723c */ /* 0x040fe20000001808 */
[----:B------:R-:W3:Y:S07]  /*162e0*/  LDSM.16.MT88.4 R24, [R153+0x2800] ;  /* 0x002800009918783b */ /* 0x000eee0000004200 */
[----:B------:R-:W-:Y:S01]  /*162f0*/  MUFU.EX2 R43, R88 ;  /* 0x00000058002b7308 */ /* 0x000fe20000000800 */
[----:B------:R-:W-:Y:S01]  /*16300*/  FADD.FTZ R49, R50, R51 ;  /* 0x0000003332317221 */ /* 0x000fe20000010000 */
[-C--:B------:R-:W-:Y:S08]  /*16310*/  FFMA.FTZ R50, R92, R150.reuse, -R167 ;  /* 0x000000965c327223 */ /* 0x080ff000000108a7 */
        /* <DEDUP_REMOVED lines=12> */
[----:B--2---:R-:W-:Y:S01]  /*163e0*/  F2FP.F16.F32.PACK_AB R20, R42, R45 ;  /* 0x0000002d2a14723e */ /* 0x004fe200000000ff */
[----:B------:R-:W-:Y:S01]  /*163f0*/  FADD.FTZ R61, R61, R62 ;  /* 0x0000003e3d3d7221 */ /* 0x000fe20000010000 */
[----:B-1----:R-:W-:Y:S01]  /*16400*/  F2FP.F16.F32.PACK_AB R21, R47, R44 ;  /* 0x0000002c2f15723e */ /* 0x002fe200000000ff */
[-C--:B------:R-:W-:Y:S01]  /*16410*/  FFMA.FTZ R52, R97, R150.reuse, -R167 ;  /* 0x0000009661347223 */ /* 0x080fe200000108a7 */
[-CC-:B------:R-:W-:Y:S01]  /*16420*/  FFMA.FTZ R59, R98, R150.reuse, -R165.reuse ;  /* 0x00000096623b7223 */ /* 0x180fe200000108a5 */
[----:B----4-:R-:W-:Y:S01]  /*16430*/  F2FP.F16.F32.PACK_AB R22, R46, R43 ;  /* 0x0000002b2e16723e */ /* 0x010fe200000000ff */
[-C--:B------:R-:W-:Y:S01]  /*16440*/  FFMA.FTZ R56, R99, R150.reuse, -R165 ;  /* 0x0000009663387223 */ /* 0x080fe200000108a5 */
        /* <DEDUP_REMOVED lines=18> */
[-CC-:B------:R-:W-:Y:S01]  /*16570*/  FFMA.FTZ R60, R103, R150.reuse, -R165.reuse ;  /* 0x00000096673c7223 */ /* 0x180fe200000108a5 */
        /* <DEDUP_REMOVED lines=79> */
[--C-:B------:R-:W-:Y:S01]  /*16a70*/  FFMA.FTZ R44, R118, R150, -R165.reuse ;  /* 0x00000096762c7223 */ /* 0x100fe200000108a5 */
[----:B--2---:R-:W-:Y:S01]  /*16a80*/  F2FP.F16.F32.PACK_AB R22, R41, R38 ;  /* 0x000000262916723e */ /* 0x004fe200000000ff */
[-C--:B------:R-:W-:Y:S01]  /*16a90*/  FFMA.FTZ R47, R119, R150.reuse, -R165 ;  /* 0x00000096772f7223 */ /* 0x080fe200000108a5 */
[----:B---3--:R-:W-:Y:S01]  /*16aa0*/  F2FP.F16.F32.PACK_AB R23, R42, R45 ;  /* 0x0000002d2a17723e */ /* 0x008fe200000000ff */
[-C--:B------:R-:W-:Y:S01]  /*16ab0*/  FFMA.FTZ R48, R120, R150.reuse, -R167 ;  /* 0x0000009678307223 */ /* 0x080fe200000108a7 */
[-CC-:B------:R-:W-:Y:S01]  /*16ac0*/  FFMA.FTZ R51, R123, R150.reuse, -R165.reuse ;  /* 0x000000967b337223 */ /* 0x180fe200000108a5 */
[----:B------:R-:W1:Y:S01]  /*16ad0*/  MUFU.EX2 R46, R46 ;  /* 0x0000002e002e7308 */ /* 0x000e620000000800 */
[----:B------:R-:W-:Y:S01]  /*16ae0*/  FADD.FTZ R59, R59, R54 ;  /* 0x000000363b3b7221 */ /* 0x000fe20000010000 */
[-CC-:B------:R-:W-:Y:S02]  /*16af0*/  FFMA.FTZ R54, R126, R150.reuse, -R165.reuse ;  /* 0x000000967e367223 */ /* 0x180fe400000108a5 */
        /* <DEDUP_REMOVED lines=22> */
[----:B------:R-:W3:Y:S08]  /*16c60*/  LDSM.16.MT88.4 R24, [R153+0x3c00] ;  /* 0x003c00009918783b */ /* 0x000ef00000004200 */
        /* <DEDUP_REMOVED lines=27> */
[C---:B---3--:R-:W-:Y:S03]  /*16e20*/  HMMA.16816.F32 R12, R20.reuse, R32, R12 ;  /* 0x00000020140c723c */ /* 0x048fe6000000180c */
        /* <DEDUP_REMOVED lines=28> */
.L_x_3825:
        /* <DEDUP_REMOVED lines=10> */
.L_x_3840:
[----:B------:R-:W2:Y:S01]  /*17090*/  S2R R0, SR_TID.X ;  /* 0x0000000000007919 */ /* 0x000ea20000002100 */
[----:B---34-:R-:W-:Y:S01]  /*170a0*/  FADD.FTZ R9, R9, R10 ;  /* 0x0000000a09097221 */ /* 0x018fe20000010000 */
[----:B------:R-:W-:Y:S01]  /*170b0*/  FSETP.NE.FTZ.AND P1, PT, R12, RZ, PT ;  /* 0x000000ff0c00720b */ /* 0x000fe20003f35000 */
[----:B------:R-:W3:Y:S01]  /*170c0*/  MUFU.RCP R7, R12 ;  /* 0x0000000c00077308 */ /* 0x000ee20000001000 */
[----:B------:R-:W-:Y:S01]  /*170d0*/  MOV R20, 0xff800000 ;  /* 0xff80000000147802 */ /* 0x000fe20000000f00 */
[----:B------:R-:W-:Y:S05]  /*170e0*/  WARPSYNC.ALL ;  /* 0x0000000000007948 */ /* 0x000fea0003800000 */
[----:B------:R-:W-:Y:S01]  /*170f0*/  FSETP.NE.FTZ.AND P0, PT, R9, RZ, PT ;  /* 0x000000ff0900720b */ /* 0x000fe20003f15000 */
[----:B------:R-:W-:Y:S08]  /*17100*/  MUFU.RCP R5, R9 ;  /* 0x0000000900057308 */ /* 0x000ff00000001000 */
[----:B------:R-:W4:Y:S01]  /*17110*/  @P1 MUFU.LG2 R11, R12 ;  /* 0x0000000c000b1308 */ /* 0x000f220000000c00 */
[----:B---3--:R-:W-:-:S05]  /*17120*/  FSEL R7, R7, 1, P1 ;  /* 0x3f80000007077808 */ /* 0x008fca0000800000 */
[C---:B------:R-:W-:Y:S01]  /*17130*/  FMUL.FTZ R144, R7.reuse, R144 ;  /* 0x0000009007907220 */ /* 0x040fe20000410000 */
[C---:B------:R-:W-:Y:S01]  /*17140*/  FMUL.FTZ R145, R7.reuse, R145 ;  /* 0x0000009107917220 */ /* 0x040fe20000410000 */
[C---:B------:R-:W-:Y:S01]  /*17150*/  FMUL.FTZ R140, R7.reuse, R140 ;  /* 0x0000008c078c7220 */ /* 0x040fe20000410000 */
[C---:B------:R-:W-:Y:S01]  /*17160*/  FMUL.FTZ R141, R7.reuse, R141 ;  /* 0x0000008d078d7220 */ /* 0x040fe20000410000 */
[C---:B------:R-:W-:Y:S01]  /*17170*/  FMUL.FTZ R136, R7.reuse, R136 ;  /* 0x0000008807887220 */ /* 0x040fe20000410000 */
[C---:B------:R-:W-:Y:S01]  /*17180*/  FMUL.FTZ R137, R7.reuse, R137 ;  /* 0x0000008907897220 */ /* 0x040fe20000410000 */
[C---:B--2---:R-:W-:Y:S01]  /*17190*/  SHF.L.U32 R6, R0.reuse, 0x1, RZ ;  /* 0x0000000100067819 */ /* 0x044fe200000006ff */
[C---:B------:R-:W-:Y:S01]  /*171a0*/  FMUL.FTZ R132, R7.reuse, R132 ;  /* 0x0000008407847220 */ /* 0x040fe20000410000 */
[----:B------:R-:W-:Y:S01]  /*171b0*/  SHF.L.U32 R8, R0, 0x3, RZ ;  /* 0x0000000300087819 */ /* 0x000fe200000006ff */
[----:B------:R-:W-:Y:S01]  /*171c0*/  FMUL.FTZ R133, R7, R133 ;  /* 0x0000008507857220 */ /* 0x000fe20000410000 */
[----:B------:R-:W-:Y:S01]  /*171d0*/  LOP3.LUT R6, R6, 0x6, RZ, 0xc0, !PT ;  /* 0x0000000606067812 */ /* 0x000fe200078ec0ff */
[----:B----4-:R-:W-:Y:S01]  /*171e0*/  @P1 FMUL.FTZ R11, R11, 0.69314718246459960938 ;  /* 0x3f3172180b0b1820 */ /* 0x010fe20000410000 */
[----:B------:R-:W-:-:S02]  /*171f0*/  LOP3.LUT R7, R8, 0xc0, RZ, 0xc0, !PT ;  /* 0x000000c008077812 */ /* 0x000fc400078ec0ff */
[----:B------:R-:W-:Y:S01]  /*17200*/  LOP3.LUT R209, R6, 0x3e00, R209, 0xf8, !PT ;  /* 0x00003e0006d17812 */ /* 0x000fe200078ef8d1 */
[----:B-----5:R-:W-:Y:S01]  /*17210*/  @P1 FFMA.FTZ R20, R4, R3, R11 ;  /* 0x0000000304141223 */ /* 0x020fe2000001000b */
[----:B------:R-:W2:Y:S01]  /*17220*/  @P0 MUFU.LG2 R6, R9 ;  /* 0x0000000900060308 */ /* 0x000ea20000000c00 */
[----:B------:R-:W-:Y:S02]  /*17230*/  FSEL R5, R5, 1, P0 ;  /* 0x3f80000005057808 */ /* 0x000fe40000000000 */
[--C-:B------:R-:W-:Y:S02]  /*17240*/  LOP3.LUT R7, R7, 0x18, R0.reuse, 0xf8, !PT ;  /* 0x0000001807077812 */ /* 0x100fe400078ef800 */
[----:B------:R-:W-:Y:S01]  /*17250*/  MOV R3, 0xff800000 ;  /* 0xff80000000037802 */ /* 0x000fe20000000f00 */
        /* <DEDUP_REMOVED lines=8> */
[----:B------:R-:W-:Y:S01]  /*172e0*/  SHF.R.U32.HI R26, RZ, 0x2, R0 ;  /* 0x00000002ff1a7819 */ /* 0x000fe20000011600 */
[----:B--2---:R-:W-:Y:S01]  /*172f0*/  @P0 FMUL.FTZ R9, R6, 0.69314718246459960938 ;  /* 0x3f31721806090820 */ /* 0x004fe20000410000 */
[----:B------:R-:W-:-:S03]  /*17300*/  LOP3.LUT R6, R209, 0x20, R8, 0xf8, !PT ;  /* 0x00000020d1067812 */ /* 0x000fc600078ef808 */
[----:B------:R-:W-:Y:S01]  /*17310*/  @P0 FFMA.FTZ R3, R4, R2, R9 ;  /* 0x0000000204030223 */ /* 0x000fe20000010009 */
[----:B------:R-:W-:Y:S01]  /*17320*/  LOP3.LUT R5, R6, R7, RZ, 0xfc, !PT ;  /* 0x0000000706057212 */ /* 0x000fe200078efcff */
[----:B------:R-:W-:Y:S03]  /*17330*/  BAR.SYNC.DEFER_BLOCKING 0x0 ;  /* 0x0000000000007b1d */ /* 0x000fe60000010000 */
[----:B------:R-:W-:Y:S02]  /*17340*/  LEA R5, R5, UR6, 0x2 ;  /* 0x0000000605057c11 */ /* 0x000fe4000f8e10ff */
[C---:B------:R-:W-:Y:S02]  /*17350*/  LOP3.LUT R2, R8.reuse, 0x80, RZ, 0xc0, !PT ;  /* 0x0000008008027812 */ /* 0x040fe400078ec0ff */
[----:B------:R-:W-:-:S03]  /*17360*/  LOP3.LUT R8, R8, 0x40, RZ, 0xc0, !PT ;  /* 0x0000004008087812 */ /* 0x000fc600078ec0ff */
[C---:B------:R-:W-:Y:S02]  /*17370*/  IMAD.IADD R7, R5.reuse, 0x1, -R2 ;  /* 0x0000000105077824 */ /* 0x040fe400078e0a02 */
[--C-:B------:R-:W-:Y:S02]  /*17380*/  IMAD.IADD R4, R5, 0x1, -R8.reuse ;  /* 0x0000000105047824 */ /* 0x100fe400078e0a08 */
[----:B------:R-:W-:Y:S01]  /*17390*/  IMAD.IADD R8, R7, 0x1, -R8 ;  /* 0x0000000107087824 */ /* 0x000fe200078e0a08 */
[----:B------:R-:W-:Y:S04]  /*173a0*/  STS.64 [R5], R144 ;  /* 0x0000009005007388 */ /* 0x000fe80000000a00 */
[----:B------:R2:W-:Y:S04]  /*173b0*/  STS.64 [R5+0x400], R146 ;  /* 0x0004009205007388 */ /* 0x0005e80000000a00 */
[----:B------:R3:W-:Y:S04]  /*173c0*/  STS.64 [R4+0x20], R140 ;  /* 0x0000208c04007388 */ /* 0x0007e80000000a00 */
[----:B------:R3:W-:Y:S04]  /*173d0*/  STS.64 [R4+0x420], R142 ;  /* 0x0004208e04007388 */ /* 0x0007e80000000a00 */
[----:B------:R3:W-:Y:S04]  /*173e0*/  STS.64 [R7+0x40], R136 ;  /* 0x0000408807007388 */ /* 0x0007e80000000a00 */
[----:B------:R3:W-:Y:S04]  /*173f0*/  STS.64 [R7+0x440], R138 ;  /* 0x0004408a07007388 */ /* 0x0007e80000000a00 */
[----:B------:R3:W-:Y:S04]  /*17400*/  STS.64 [R8+0x60], R132 ;  /* 0x0000608408007388 */ /* 0x0007e80000000a00 */
[----:B------:R3:W-:Y:S04]  /*17410*/  STS.64 [R8+0x460], R134 ;  /* 0x0004608608007388 */ /* 0x0007e80000000a00 */
[----:B------:R-:W4:Y:S04]  /*17420*/  LD.E.64 R24, desc[UR4][R148.64+0xb0] ;  /* 0x0000b00494187980 */ /* 0x000f28000c101b00 */
[----:B------:R-:W3:Y:S01]  /*17430*/  LD.E R9, desc[UR4][R148.64+0x60] ;  /* 0x0000600494097980 */ /* 0x000ee2000c101900 */
[----:B------:R-:W-:Y:S01]  /*17440*/  IMAD.SHL.U32 R2, R0, 0x4, RZ ;  /* 0x0000000400027824 */ /* 0x000fe200078e00ff */
[----:B------:R-:W-:Y:S01]  /*17450*/  LOP3.LUT R11, R154, 0x30, RZ, 0xc0, !PT ;  /* 0x000000309a0b7812 */ /* 0x000fe200078ec0ff */
[----:B------:R-:W-:Y:S01]  /*17460*/  IMAD.SHL.U32 R223, R223, 0x40, RZ ;  /* 0x00000040dfdf7824 */ /* 0x000fe200078e00ff */
[----:B------:R1:W5:Y:S01]  /*17470*/  LD.E R23, desc[UR4][R148.64+0xcc] ;  /* 0x0000cc0494177980 */ /* 0x000362000c101900 */
[----:B------:R-:W-:-:S02]  /*17480*/  LOP3.LUT P0, RZ, R0, 0x3, RZ, 0xc0, !PT ;  /* 0x0000000300ff7812 */ /* 0x000fc4000780c0ff */
[----:B--2---:R-:W-:Y:S01]  /*17490*/  LOP3.LUT R5, R2, 0xd8, RZ, 0xc0, !PT ;  /* 0x000000d802057812 */ /* 0x004fe200078ec0ff */
[----:B------:R1:W5:Y:S01]  /*174a0*/  LD.E.64 R30, desc[UR4][R148.64+0x78] ;  /* 0x00007804941e7980 */ /* 0x000362000c101b00 */
[----:B------:R-:W-:Y:S02]  /*174b0*/  LOP3.LUT R26, R11, 0x7, R26, 0xf8, !PT ;  /* 0x000000070b1a7812 */ /* 0x000fe400078ef81a */
[----:B------:R-:W-:Y:S01]  /*174c0*/  LOP3.LUT R5, R5, 0x18, R154, 0x78, !PT ;  /* 0x0000001805057812 */ /* 0x000fe200078e789a */
[----:B------:R1:W5:Y:S03]  /*174d0*/  LD.E.64 R28, desc[UR4][R148.64+0xa8] ;  /* 0x0000a804941c7980 */ /* 0x000366000c101b00 */
[----:B------:R-:W-:-:S04]  /*174e0*/  LOP3.LUT R5, R5, 0xf24, R2, 0xf8, !PT ;  /* 0x00000f2405057812 */ /* 0x000fc800078ef802 */
[----:B------:R-:W-:Y:S01]  /*174f0*/  LEA R21, R5, UR6, 0x2 ;  /* 0x0000000605157c11 */ /* 0x000fe2000f8e10ff */
[----:B------:R-:W-:Y:S06]  /*17500*/  BAR.SYNC.DEFER_BLOCKING 0x0 ;  /* 0x0000000000007b1d */ /* 0x000fec0000010000 */
[----:B------:R1:W2:Y:S04]  /*17510*/  LDS.128 R16, [R21] ;  /* 0x0000000015107984 */ /* 0x0002a80000000c00 */
[----:B------:R1:W1:Y:S04]  /*17520*/  LDS.128 R12, [R21+0x800] ;  /* 0x00080000150c7984 */ /* 0x0002680000000c00 */
[----:B------:R1:W1:Y:S01]  /*17530*/  LDS.128 R4, [R21+0x1800] ;  /* 0x0018000015047984 */ /* 0x0002620000000c00 */
[----:B------:R-:W-:Y:S01]  /*17540*/  BSSY.RECONVERGENT B0, `(.L_x_3834) ;  /* 0x0000010000007945 */ /* 0x000fe20003800200 */
[----:B----4-:R-:W-:-:S04]  /*17550*/  IMAD R24, R24, UR8, R227 ;  /* 0x0000000818187c24 */ /* 0x010fc8000f8e02e3 */
[----:B---3--:R-:W-:Y:S02]  /*17560*/  IMAD R24, R24, R9, R226 ;  /* 0x0000000918187224 */ /* 0x008fe400078e02e2 */
[----:B------:R3:W4:Y:S02]  /*17570*/  LDS.128 R8, [R21+0x1000] ;  /* 0x0010000015087984 */ /* 0x0007240000000c00 */
[----:B------:R-:W-:Y:S01]  /*17580*/  IMAD R25, R25, R24, R223 ;  /* 0x0000001819197224 */ /* 0x000fe200078e02df */
[----:B-12---:R-:W-:Y:S06]  /*17590*/  @P0 BRA `(.L_x_3835) ;  /* 0x0000000000280947 */ /* 0x006fec0003800000 */
[----:B---3--:R-:W-:Y:S01]  /*175a0*/  IMAD.IADD R21, R224, 0x1, -R223 ;  /* 0x00000001e0157824 */ /* 0x008fe200078e0adf */
        /* <DEDUP_REMOVED lines=9> */
.L_x_3835:
[----:B------:R-:W-:Y:S05]  /*17640*/  BSYNC.RECONVERGENT B0 ;  /* 0x0000000000007941 */ /* 0x000fea0003800200 */
.L_x_3834:
[----:B------:R-:W2:Y:S01]  /*17650*/  LD.E R148, desc[UR4][R148.64+0xc0] ;  /* 0x0000c00494947980 */ /* 0x000ea2000c101900 */
[----:B---3--:R-:W-:Y:S01]  /*17660*/  LOP3.LUT R21, R2, 0x1c, RZ, 0xc0, !PT ;  /* 0x0000001c02157812 */ /* 0x008fe200078ec0ff */
[----:B------:R-:W-:Y:S01]  /*17670*/  IMAD.IADD R223, R224, 0x1, -R223 ;  /* 0x00000001e0df7824 */ /* 0x000fe200078e0adf */
[----:B-1----:R-:W-:Y:S02]  /*17680*/  LOP3.LUT R3, R2, 0xfe0, RZ, 0xc0, !PT ;  /* 0x00000fe002037812 */ /* 0x002fe400078ec0ff */
[----:B------:R-:W-:Y:S02]  /*17690*/  SHF.R.U32.HI R0, RZ, 0x3, R0 ;  /* 0x00000003ff007819 */ /* 0x000fe40000011600 */
[----:B------:R-:W-:Y:S01]  /*176a0*/  LOP3.LUT R3, R3, 0x1c, R2, 0xf8, !PT ;  /* 0x0000001c03037812 */ /* 0x000fe200078ef802 */
[----:B-----5:R-:W-:Y:S02]  /*176b0*/  IMAD R2, R25, R23, RZ ;  /* 0x0000001719027224 */ /* 0x020fe400078e02ff */
[----:B------:R-:W-:-:S02]  /*176c0*/  VIADD R22, R0, 0x10 ;  /* 0x0000001000167836 */ /* 0x000fc40000000000 */
[----:B------:R-:W-:Y:S01]  /*176d0*/  VIADD R20, R0, 0x20 ;  /* 0x0000002000147836 */ /* 0x000fe20000000000 */
[----:B------:R-:W-:-:S04]  /*176e0*/  IADD3 R3, P1, PT, R2, R3, RZ ;  /* 0x0000000302037210 */ /* 0x000fc80007f3e0ff */
[----:B------:R-:W-:Y:S02]  /*176f0*/  LEA.HI.X.SX32 R2, R2, RZ, 0x1, P1 ;  /* 0x000000ff02027211 */ /* 0x000fe400008f0eff */
[----:B--2---:R-:W-:-:S04]  /*17700*/  ISETP.GE.AND P0, PT, R21, R148, PT ;  /* 0x000000941500720c */ /* 0x004fc80003f06270 */
[CC--:B------:R-:W-:Y:S01]  /*17710*/  ISETP.GE.OR P4, PT, R0.reuse, R223.reuse, P0 ;  /* 0x000000df0000720c */ /* 0x0c0fe20000786670 */
[----:B------:R-:W-:Y:S01]  /*17720*/  VIADD R0, R0, 0x30 ;  /* 0x0000003000007836 */ /* 0x000fe20000000000 */
[-C--:B------:R-:W-:Y:S02]  /*17730*/  ISETP.GE.OR P3, PT, R22, R223.reuse, P0 ;  /* 0x000000df1600720c */ /* 0x080fe40000766670 */
[-C--:B------:R-:W-:Y:S02]  /*17740*/  ISETP.GE.OR P2, PT, R20, R223.reuse, P0 ;  /* 0x000000df1400720c */ /* 0x080fe40000746670 */
[----:B------:R-:W-:Y:S01]  /*17750*/  ISETP.GE.OR P0, PT, R0, R223, P0 ;  /* 0x000000df0000720c */ /* 0x000fe20000706670 */
[----:B------:R-:W-:Y:S01]  /*17760*/  IMAD.MOV.U32 R223, RZ, RZ, 0x0 ;  /* 0x00000000ffdf7424 */ /* 0x000fe200078e00ff */
[----:B------:R-:W-:-:S04]  /*17770*/  LEA R20, P1, R3, R30, 0x2 ;  /* 0x0000001e03147211 */ /* 0x000fc800078210ff */
[----:B------:R-:W-:-:S05]  /*17780*/  LEA.HI.X R21, R3, R31, R2, 0x2, P1 ;  /* 0x0000001f03157211 */ /* 0x000fca00008f1402 */
[----:B------:R-:W-:Y:S04]  /*17790*/  @!P4 ST.E.128 desc[UR4][R20.64], R16 ;  /* 0x000000101400c985 */ /* 0x000fe8000c101d04 */
[----:B------:R-:W-:Y:S04]  /*177a0*/  @!P3 ST.E.128 desc[UR4][R20.64+0x800], R12 ;  /* 0x0008000c1400b985 */ /* 0x000fe8000c101d04 */
[----:B----4-:R1:W-:Y:S02]  /*177b0*/  @!P2 ST.E.128 desc[UR4][R20.64+0x1000], R8 ;  /* 0x001000081400a985 */ /* 0x0103e4000c101d04 */
[----:B-1----:R-:W-:Y:S05]  /*177c0*/  @P0 RET.REL.NODEC R222 `(_ZN5flash24flash_fwd_splitkv_kernelI23Flash_fwd_kernel_traitsILi32ELi64ELi256ELi4ELb0ELb0EN7cutlass6half_tE19Flash_kernel_traitsILi32ELi64ELi256ELi4ES3_EELb0ELb0ELb1ELb0ELb0ELb0ELb1ELb1EEEvNS_16Flash_fwd_paramsE) ;  /* 0xfffffe88de0c0950 */ /* 0x002fea0003c3ffff */
[----:B------:R-:W-:Y:S01]  /*177d0*/  MOV R223, 0x0 ;  /* 0x0000000000df7802 */ /* 0x000fe20000000f00 */
[----:B------:R1:W-:Y:S03]  /*177e0*/  ST.E.128 desc[UR4][R20.64+0x1800], R4 ;  /* 0x0018000414007985 */ /* 0x0003e6000c101d04 */
[----:B-1----:R-:W-:Y:S05]  /*177f0*/  RET.REL.NODEC R222 `(_ZN5flash24flash_fwd_splitkv_kernelI23Flash_fwd_kernel_traitsILi32ELi64ELi256ELi4ELb0ELb0EN7cutlass6half_tE19Flash_kernel_traitsILi32ELi64ELi256ELi4ES3_EELb0ELb0ELb1ELb0ELb0ELb0ELb1ELb1EEEvNS_16Flash_fwd_paramsE) ;  /* 0xfffffe88de007950 */ /* 0x002fea0003c3ffff */
.L_x_3833:
[----:B------:R-:W-:Y:S01]  /*17800*/  MOV R5, 0x2 ;  /* 0x0000000200057802 */ /* 0x000fe20000000f00 */
[----:B------:R-:W-:Y:S01]  /*17810*/  IMAD.MOV.U32 R0, RZ, RZ, 0x1f ;  /* 0x0000001fff007424 */ /* 0x000fe200078e00ff */
[----:B------:R-:W-:-:S07]  /*17820*/  MOV R6, 0xffffffff ;  /* 0xffffffff00067802 */ /* 0x000fce0000000f00 */
[----:B-1---5:R-:W-:Y:S05]  /*17830*/  WARPSYNC.COLLECTIVE R6, `(.L_x_3836) ;  /* 0x0000000006087348 */ /* 0x022fea0003c00000 */
[----:B------:R2:W3:Y:S02]  /*17840*/  SHFL.BFLY P0, R10, R236, R5, R0 ;  /* 0x0c000005ec0a7389 */ /* 0x0004e40000000000 */
[----:B-123-5:R-:W-:Y:S05]  /*17850*/  ENDCOLLECTIVE ;  /* 0x000000000000791b */ /* 0x02efea0003800000 */
.L_x_3836:
[----:B------:R-:W-:Y:S02]  /*17860*/  IMAD.MOV.U32 R7, RZ, RZ, R10 ;  /* 0x000000ffff077224 */ /* 0x000fe400078e000a */
[----:B------:R-:W-:Y:S02]  /*17870*/  IMAD.MOV.U32 R5, RZ, RZ, 0x1 ;  /* 0x00000001ff057424 */ /* 0x000fe400078e00ff */
[----:B------:R-:W-:-:S05]  /*17880*/  FADD.FTZ R8, R7, R236 ;  /* 0x000000ec07087221 */ /* 0x000fca0000010000 */
[----:B------:R-:W-:-:S07]  /*17890*/  MOV R236, R8 ;  /* 0x0000000800ec7202 */ /* 0x000fce0000000f00 */
[----:B------:R-:W-:Y:S05]  /*178a0*/  WARPSYNC.COLLECTIVE R6, `(.L_x_3837) ;  /* 0x0000000006087348 */ /* 0x000fea0003c00000 */
[----:B------:R1:W2:Y:S02]  /*178b0*/  SHFL.BFLY P0, R10, R236, R5, R0 ;  /* 0x0c000005ec0a7389 */ /* 0x0002a40000000000 */
[----:B-12---:R-:W-:Y:S05]  /*178c0*/  ENDCOLLECTIVE ;  /* 0x000000000000791b */ /* 0x006fea0003800000 */
.L_x_3837:
[----:B------:R-:W-:Y:S01]  /*178d0*/  MOV R236, R235 ;  /* 0x000000eb00ec7202 */ /* 0x000fe20000000f00 */
[----:B------:R-:W-:Y:S01]  /*178e0*/  IMAD.MOV.U32 R5, RZ, RZ, 0x2 ;  /* 0x00000002ff057424 */ /* 0x000fe200078e00ff */
[----:B------:R-:W-:-:S07]  /*178f0*/  MOV R7, R10 ;  /* 0x0000000a00077202 */ /* 0x000fce0000000f00 */
[----:B------:R-:W-:Y:S05]  /*17900*/  WARPSYNC.COLLECTIVE R6, `(.L_x_3838) ;  /* 0x0000000006087348 */ /* 0x000fea0003c00000 */
[----:B------:R1:W2:Y:S02]  /*17910*/  SHFL.BFLY P0, R10, R236, R5, R0 ;  /* 0x0c000005ec0a7389 */ /* 0x0002a40000000000 */
[----:B-12---:R-:W-:Y:S05]  /*17920*/  ENDCOLLECTIVE ;  /* 0x000000000000791b */ /* 0x006fea0003800000 */
.L_x_3838:
[----:B------:R-:W-:Y:S01]  /*17930*/  FADD.FTZ R12, R8, R7 ;  /* 0x00000007080c7221 */ /* 0x000fe20000010000 */
[----:B------:R-:W-:Y:S01]  /*17940*/  FADD.FTZ R9, R10, R235 ;  /* 0x000000eb0a097221 */ /* 0x000fe20000010000 */
[----:B------:R-:W-:-:S04]  /*17950*/  MOV R5, 0x1 ;  /* 0x0000000100057802 */ /* 0x000fc80000000f00 */
[----:B------:R-:W-:-:S07]  /*17960*/  MOV R236, R9 ;  /* 0x0000000900ec7202 */ /* 0x000fce0000000f00 */
[----:B------:R-:W-:Y:S05]  /*17970*/  WARPSYNC.COLLECTIVE R6, `(.L_x_3839) ;  /* 0x0000000006087348 */ /* 0x000fea0003c00000 */
[----:B------:R1:W2:Y:S02]  /*17980*/  SHFL.BFLY P0, R10, R236, R5, R0 ;  /* 0x0c000005ec0a7389 */ /* 0x0002a40000000000 */
[----:B-12---:R-:W-:Y:S05]  /*17990*/  ENDCOLLECTIVE ;  /* 0x000000000000791b */ /* 0x006fea0003800000 */
.L_x_3839:
[----:B------:R-:W-:Y:S05]  /*179a0*/  BRA `(.L_x_3840) ;  /* 0xfffffff400b87947 */ /* 0x000fea000383ffff */
.L_x_3841:
        /* <DEDUP_REMOVED lines=13> */
.L_x_10256:


//--------------------- .text._ZN5flash24flash_fwd_splitkv_kernelI23Flash_fwd_kernel_traitsILi32ELi64ELi256ELi4ELb0ELb0EN7cutlass6half_tE19Flash_kernel_traitsILi32ELi64ELi256ELi4ES3_EELb0ELb0ELb1ELb0ELb0ELb1ELb1ELb1EEEvNS_16Flash_fwd_paramsE --------------------------
	.section	.text._ZN5flash24flash_fwd_splitkv_kernelI23Flash_fwd_kernel_traitsILi32ELi64ELi256ELi4ELb0ELb0EN7cutlass6half_tE19Flash_kernel_traitsILi32ELi64ELi256ELi4ES3_EELb0ELb0ELb1ELb0ELb0ELb1ELb1ELb1EEEvNS_16Flash_fwd_paramsE,"ax",@progbits
	.align	128
        .global         _ZN5flash24flash_fwd_splitkv_kernelI23Flash_fwd_kernel_traitsILi32ELi64ELi256ELi4ELb0ELb0EN7cutlass6half_tE19Flash_kernel_traitsILi32ELi64ELi256ELi4ES3_EELb0ELb0ELb1ELb0ELb0ELb1ELb1ELb1EEEvNS_16Flash_fwd_paramsE
        .type           _ZN5flash24flash_fwd_splitkv_kernelI23Flash_fwd_kernel_traitsILi32ELi64ELi256ELi4ELb0ELb0EN7cutlass6half_tE19Flash_kernel_traitsILi32ELi64ELi256ELi4ES3_EELb0ELb0ELb1ELb0ELb0ELb1ELb1ELb1EEEvNS_16Flash_fwd_paramsE,@function
        .size           _ZN5flash24flash_fwd_splitkv_kernelI23Flash_fwd_kernel_traitsILi32ELi64ELi256ELi4ELb0ELb0EN7cutlass6half_tE19Flash_kernel_traitsILi32ELi64ELi256ELi4ES3_EELb0ELb0ELb1ELb0ELb0ELb1ELb1ELb1EEEvNS_16Flash_fwd_paramsE,(.L_x_10257 - _ZN5flash24flash_fwd_splitkv_kernelI23Flash_fwd_kernel_traitsILi32ELi64ELi256ELi4ELb0ELb0EN7cutlass6half_tE19Flash_kernel_traitsILi32ELi64ELi256ELi4ES3_EELb0ELb0ELb1ELb0ELb0ELb1ELb1ELb1EEEvNS_16Flash_fwd_paramsE)
        .other          _ZN5flash24flash_fwd_splitkv_kernelI23Flash_fwd_kernel_traitsILi32ELi64ELi256ELi4ELb0ELb0EN7cutlass6half_tE19Flash_kernel_traitsILi32ELi64ELi256ELi4ES3_EELb0ELb0ELb1ELb0ELb0ELb1ELb1ELb1EEEvNS_16Flash_fwd_paramsE,@"STO_CUDA_ENTRY STV_DEFAULT"
_ZN5flash24flash_fwd_splitkv_kernelI23Flash_fwd_kernel_traitsILi32ELi64ELi256ELi4ELb0ELb0EN7cutlass6half_tE19Flash_kernel_traitsILi32ELi64ELi256ELi4ES3_EELb0ELb0ELb1ELb0ELb0ELb1ELb1ELb1EEEvNS_16Flash_fwd_paramsE:
.text._ZN5flash24flash_fwd_splitkv_kernelI23Flash_fwd_kernel_traitsILi32ELi64ELi256ELi4ELb0ELb0EN7cutlass6half_tE19Flash_kernel_traitsILi32ELi64ELi256ELi4ES3_EELb0ELb0ELb1ELb0ELb0ELb1ELb1ELb1EEEvNS_16Flash_fwd_paramsE:
        /* <DEDUP_REMOVED lines=29> */
[----:B------:R-:W-:Y:S05]  /*01d0*/  CALL.REL.NOINC `($_ZN5flash24flash_fwd_splitkv_kernelI23Flash_fwd_kernel_traitsILi32ELi64ELi256ELi4ELb0ELb0EN7cutlass6half_tE19Flash_kernel_traitsILi32ELi64ELi256ELi4ES3_EELb0ELb0ELb1ELb0ELb0ELb1ELb1ELb1EEEvNS_16Flash_fwd_paramsE$_ZN5flash30compute_attn_1rowblock_splitkvI23Flash_fwd_kernel_traitsILi32ELi64ELi256ELi4ELb0ELb0EN7cutlass6half_tE19Flash_kernel_traitsILi32ELi64ELi256ELi4ES3_EELb0ELb0ELb1ELb0ELb0ELb1ELb1ELb1ENS_16Flash_fwd_paramsEEEvRKT8_iiiii) ;  /* 0x0000000000087944 */ /* 0x000fea0003c00000 */
[----:B------:R-:W-:Y:S05]  /*01e0*/  BSYNC.RECONVERGENT B3 ;  /* 0x0000000000037941 */ /* 0x000fea0003800200 */
.L_x_3842:
[----:B------:R-:W-:Y:S05]  /*01f0*/  EXIT ;  /* 0x000000000000794d */ /* 0x000fea0003800000 */
        .type           $_ZN5flash24flash_fwd_splitkv_kernelI23Flash_fwd_kernel_traitsILi32ELi64ELi256ELi4ELb0ELb0EN7cutlass6half_tE19Flash_kernel_traitsILi32ELi64ELi256ELi4ES3_EELb0ELb0ELb1ELb0ELb0ELb1ELb1ELb1EEEvNS_16Flash_fwd_paramsE$_ZN5flash30compute_attn_1rowblock_splitkvI23Flash_fwd_kernel_traitsILi32ELi64ELi256ELi4ELb0ELb0EN7cutlass6half_tE19Flash_kernel_traitsILi32ELi64ELi256ELi4ES3_EELb0ELb0ELb1ELb0ELb0ELb1ELb1ELb1ENS_16Flash_fwd_paramsEEEvRKT8_iiiii,@function
        .size           $_ZN5flash24flash_fwd_splitkv_kernelI23Flash_fwd_kernel_traitsILi32ELi64ELi256ELi4ELb0ELb0EN7cutlass6half_tE19Flash_kernel_traitsILi32ELi64ELi256ELi4ES3_EELb0ELb0ELb1ELb0ELb0ELb1ELb1ELb1EEEvNS_16Flash_fwd_paramsE$_ZN5flash30compute_attn_1rowblock_splitkvI23Flash_fwd_kernel_traitsILi32ELi64ELi256ELi4ELb0ELb0EN7cutlass6half_tE19Flash_kernel_traitsILi32ELi64ELi256ELi4ES3_EELb0ELb0ELb1ELb0ELb0ELb1ELb1ELb1ENS_16Flash_fwd_paramsEEEvRKT8_iiiii,(.L_x_10257 - $_ZN5flash24flash_fwd_splitkv_kernelI23Flash_fwd_kernel_traitsILi32ELi64ELi256ELi4ELb0ELb0EN7cutlass6half_tE19Flash_kernel_traitsILi32ELi64ELi256ELi4ES3_EELb0ELb0ELb1ELb0ELb0ELb1ELb1ELb1EEEvNS_16Flash_fwd_paramsE$_ZN5flash30compute_attn_1rowblock_splitkvI23Flash_fwd_kernel_traitsILi32ELi64ELi256ELi4ELb0ELb0EN7cutlass6half_tE19Flash_kernel_traitsILi32ELi64ELi256ELi4ES3_EELb0ELb0ELb1ELb0ELb0ELb1ELb1ELb1ENS_16Flash_fwd_paramsEEEvRKT8_iiiii)
$_ZN5flash24flash_fwd_splitkv_kernelI23Flash_fwd_kernel_traitsILi32ELi64ELi256ELi4ELb0ELb0EN7cutlass6half_tE19Flash_kernel_traitsILi32ELi64ELi256ELi4ES3_EELb0ELb0ELb1ELb0ELb0ELb1ELb1ELb1EEEvNS_16Flash_fwd_paramsE$_ZN5flash30compute_attn_1rowblock_splitkvI23Flash_fwd_kernel_traitsILi32ELi64ELi256ELi4ELb0ELb0EN7cutlass6half_tE19Flash_kernel_traitsILi32ELi64ELi256ELi4ES3_EELb0ELb0ELb1ELb0ELb0ELb1ELb1ELb1ENS_16Flash_fwd_paramsEEEvRKT8_iiiii:
        /* <DEDUP_REMOVED lines=38> */
.L_x_3844:
[----:B------:R-:W-:Y:S05]  /*0460*/  BSYNC.RECONVERGENT B0 ;  /* 0x0000000000007941 */ /* 0x000fea0003800200 */
.L_x_3843:
[----:B------:R-:W-:Y:S04]  /*0470*/  BSSY.RECONVERGENT B0, `(.L_x_3845) ;  /* 0x0000007000007945 */ /* 0x000fe80003800200 */
[----:B------:R-:W-:Y:S05]  /*0480*/  @!P4 BRA `(.L_x_3846) ;  /* 0x000000000014c947 */ /* 0x000fea0003800000 */
[----:B------:R-:W2:Y:S02]  /*0490*/  LD.E.U8 R2, desc[UR4][R148.64+0x1b2] ;  /* 0x0001b20494027980 */ /* 0x000ea4000c101100 */
[----:B--2---:R-:W-:-:S13]  /*04a0*/  ISETP.NE.AND P0, PT, R2, RZ, PT ;  /* 0x000000ff0200720c */ /* 0x004fda0003f05270 */
[----:B-----5:R-:W2:Y:S02]  /*04b0*/  @P0 LD.E R58, desc[UR4][R10.64+0x4] ;  /* 0x000004040a3a0980 */ /* 0x020ea4000c101900 */
[----:B--2---:R-:W-:-:S06]  /*04c0*/  @P0 IADD3 R58, PT, PT, R58, -R17, RZ ;  /* 0x800000113a3a0210 */ /* 0x004fcc0007ffe0ff */
[----:B------:R2:W5:Y:S02]  /*04d0*/  @!P0 LD.E R58, desc[UR4][R10.64] ;  /* 0x000000040a3a8980 */ /* 0x000564000c101900 */
.L_x_3846:
[----:B------:R-:W-:Y:S05]  /*04e0*/  BSYNC.RECONVERGENT B0 ;  /* 0x0000000000007941 */ /* 0x000fea0003800200 */
.L_x_3845:
        /* <DEDUP_REMOVED lines=9> */
.L_x_3848:
[----:B------:R-:W3:Y:S01]  /*0580*/  LD.E.64 R2, desc[UR4][R148.64+0x108] ;  /* 0x0001080494027980 */ /* 0x000ee2000c101b00 */
[----:B------:R-:W-:Y:S01]  /*0590*/  BSSY.RECONVERGENT B0, `(.L_x_3850) ;  /* 0x0000006000007945 */ /* 0x000fe20003800200 */
[----:B------:R-:W-:Y:S01]  /*05a0*/  IMAD.MOV.U32 R45, RZ, RZ, RZ ;  /* 0x000000ffff2d7224 */ /* 0x000fe200078e00ff */
[----:B---3--:R-:W-:-:S04]  /*05b0*/  ISETP.NE.U32.AND P0, PT, R2, RZ, PT ;  /* 0x000000ff0200720c */ /* 0x008fc80003f05070 */
[----:B------:R-:W-:-:S13]  /*05c0*/  ISETP.NE.AND.EX P0, PT, R3, RZ, PT, P0 ;  /* 0x000000ff0300720c */ /* 0x000fda0003f05300 */
[----:B------:R-:W-:Y:S05]  /*05d0*/  @!P0 BRA `(.L_x_3851) ;  /* 0x0000000000048947 */ /* 0x000fea0003800000 */
[----:B------:R3:W5:Y:S02]  /*05e0*/  LD.E R45, desc[UR4][R148.64+0xbc] ;  /* 0x0000bc04942d7980 */ /* 0x000764000c101900 */
.L_x_3851:
[----:B------:R-:W-:Y:S05]  /*05f0*/  BSYNC.RECONVERGENT B0 ;  /* 0x0000000000007941 */ /* 0x000fea0003800200 */
.L_x_3850:
[----:B-----5:R-:W-:Y:S02]  /*0600*/  IADD3 R45, PT, PT, R58, R45, RZ ;  /* 0x0000002d3a2d7210 */ /* 0x020fe40007ffe0ff */
.L_x_3849:
[----:B------:R-:W-:Y:S05]  /*0610*/  BSYNC.RECONVERGENT B1 ;  /* 0x0000000000017941 */ /* 0x000fea0003800200 */
.L_x_3847:
[----:B------:R-:W-:Y:S01]  /*0620*/  IMAD.SHL.U32 R62, R177, 0x40, RZ ;  /* 0x00000040b13e7824 */ /* 0x000fe200078e00ff */
[----:B------:R-:W-:Y:S01]  /*0630*/  MOV R2, R176 ;  /* 0x000000b000027202 */ /* 0x000fe20000000f00 */
[----:B------:R-:W-:-:S03]  /*0640*/  IMAD.MOV.U32 R3, RZ, RZ, 0x0 ;  /* 0x00000000ff037424 */ /* 0x000fc600078e00ff */
[----:B------:R-:W-:-:S13]  /*0650*/  ISETP.GT.AND P0, PT, R179, R62, PT ;  /* 0x0000003eb300720c */ /* 0x000fda0003f04270 */
[----:B-123--:R-:W-:Y:S05]  /*0660*/  @!P0 RET.REL.NODEC R2 `(_ZN5flash24flash_fwd_splitkv_kernelI23Flash_fwd_kernel_traitsILi32ELi64ELi256ELi4ELb0ELb0EN7cutlass6half_tE19Flash_kernel_traitsILi32ELi64ELi256ELi4ES3_EELb0ELb0ELb1ELb0ELb0ELb1ELb1ELb1EEEvNS_16Flash_fwd_paramsE) ;  /* 0xfffffff802648950 */ /* 0x00efea0003c3ffff */
        /* <DEDUP_REMOVED lines=57> */
[C---:B------:R-:W-:Y:S02]  /*0a00*/  ISETP.GE.OR P5, PT, R47.reuse, R62, P3 ;  /* 0x0000003e2f00720c */ /* 0x040fe40001fa6670 */
        /* <DEDUP_REMOVED lines=15> */
[----:B------:R-:W-:Y:S02]  /*0b00*/  ISETP.GE.OR P6, PT, R0, R62, P3 ;  /* 0x0000003e0000720c */ /* 0x000fe40001fc6670 */
        /* <DEDUP_REMOVED lines=15> */
[----:B---3--:R-:W-:Y:S05]  /*0c00*/  @P0 RET.REL.NODEC R2 `(_ZN5flash24flash_fwd_splitkv_kernelI23Flash_fwd_kernel_traitsILi32ELi64ELi256ELi4ELb0ELb0EN7cutlass6half_tE19Flash_kernel_traitsILi32ELi64ELi256ELi4ES3_EELb0ELb0ELb1ELb0ELb0ELb1ELb1ELb1EEEvNS_16Flash_fwd_paramsE) ;  /* 0xfffffff002fc0950 */ /* 0x008fea0003c3ffff */
[----:B------:R-:W-:Y:S02]  /*0c10*/  MOV R0, 0xff800000 ;  /* 0xff80000000007802 */ /* 0x000fe40000000f00 */
[----:B------:R-:W-:-:S03]  /*0c20*/  MOV R177, 0x0 ;  /* 0x0000000000b17802 */ /* 0x000fc60000000f00 */
[----:B------:R1:W-:Y:S02]  /*0c30*/  ST.E desc[UR4][R8.64+0xc0], R0 ;  /* 0x0000c00008007985 */ /* 0x0003e4000c101904 */
[----:B-1----:R-:W-:Y:S05]  /*0c40*/  RET.REL.NODEC R176 `(_ZN5flash24flash_fwd_splitkv_kernelI23Flash_fwd_kernel_traitsILi32ELi64ELi256ELi4ELb0ELb0EN7cutlass6half_tE19Flash_kernel_traitsILi32ELi64ELi256ELi4ES3_EELb0ELb0ELb1ELb0ELb0ELb1ELb1ELb1EEEvNS_16Flash_fwd_paramsE) ;  /* 0xfffffff0b0ec7950 */ /* 0x002fea0003c3ffff */
.L_x_3852:
        /* <DEDUP_REMOVED lines=59> */
[----:B------:R-:W4:Y:S08]  /*1000*/  I2F.RP R2, R10 ;  /* 0x0000000a00027306 */ /* 0x000f300000209400 */
[----:B----4-:R-:W4:Y:S02]  /*1010*/  MUFU.RCP R2, R2 ;  /* 0x0000000200027308 */ /* 0x010f240000001000 */
[----:B----4-:R-:W-:-:S06]  /*1020*/  IADD3 R2, PT, PT, R2, 0xffffffe, RZ ;  /* 0x0ffffffe02027810 */ /* 0x010fcc0007ffe0ff */
[----:B------:R-:W4:Y:S01]  /*1030*/  F2I.FTZ.U32.TRUNC.NTZ R23, R2 ;  /* 0x0000000200177305 */ /* 0x000f22000021f000 */
[----:B------:R-:W-:Y:S02]  /*1040*/  MOV R22, RZ ;  /* 0x000000ff00167202 */ /* 0x000fe40000000f00 */
[----:B-1----:R-:W-:Y:S02]  /*1050*/  IABS R9, R180 ;  /* 0x000000b400097213 */ /* 0x002fe40000000000 */
[----:B------:R-:W-:Y:S01]  /*1060*/  IABS R8, R3 ;  /* 0x0000000300087213 */ /* 0x000fe20000000000 */
        /* <DEDUP_REMOVED lines=41> */
.L_x_3854:
[----:B-1----:R-:W2:Y:S01]  /*1300*/  LD.E R3, desc[UR4][R148.64+0x68] ;  /* 0x0000680494037980 */ /* 0x002ea2000c101900 */
        /* <DEDUP_REMOVED lines=10> */
[----:B------:R-:W-:-:S02]  /*13b0*/  IABS R9, R180 ;  /* 0x000000b400097213 */ /* 0x000fc40000000000 */
[----:B------:R-:W-:Y:S02]  /*13c0*/  @!P0 SHF.R.S32.HI R8, RZ, 0x1f, R16 ;  /* 0x0000001fff088819 */ /* 0x000fe40000011410 */
[----:B------:R-:W-:Y:S02]  /*13d0*/  CS2R R182, SRZ ;  /* 0x0000000000b67805 */ /* 0x000fe4000001ff00 */
[----:B--2---:R-:W-:-:S04]  /*13e0*/  IABS R2, R3 ;  /* 0x0000000300027213 */ /* 0x004fc80000000000 */
[----:B------:R-:W2:Y:S08]  /*13f0*/  I2F.RP R0, R2 ;  /* 0x0000000200007306 */ /* 0x000eb00000209400 */
[----:B--2---:R-:W2:Y:S02]  /*1400*/  MUFU.RCP R0, R0 ;  /* 0x0000000000007308 */ /* 0x004ea40000001000 */
[----:B--2---:R-:W-:-:S06]  /*1410*/  VIADD R0, R0, 0xffffffe ;  /* 0x0ffffffe00007836 */ /* 0x004fcc0000000000 */
[----:B------:R-:W2:Y:S01]  /*1420*/  F2I.FTZ.U32.TRUNC.NTZ R25, R0 ;  /* 0x0000000000197305 */ /* 0x000ea2000021f000 */
[----:B------:R-:W-:Y:S02]  /*1430*/  IABS R6, R3 ;  /* 0x0000000300067213 */ /* 0x000fe40000000000 */
[----:B--2---:R-:W-:-:S05]  /*1440*/  IADD3 R0, PT, PT, RZ, -R25, RZ ;  /* 0x80000019ff007210 */ /* 0x004fca0007ffe0ff */
        /* <DEDUP_REMOVED lines=10> */
[----:B----45:R-:W-:Y:S02]  /*14f0*/  @!P0 IMAD R9, R23, R14, RZ ;  /* 0x0000000e17098224 */ /* 0x030fe400078e02ff */
[----:B------:R-:W-:Y:S02]  /*1500*/  @!P0 IMAD.IADD R25, R25, 0x1, R0 ;  /* 0x0000000119198824 */ /* 0x000fe400078e0200 */
[-C--:B------:R-:W-:Y:S02]  /*1510*/  @!P1 IADD3 R6, PT, PT, R6, -R2.reuse, RZ ;  /* 0x8000000206069210 */ /* 0x080fe40007ffe0ff */
[----:B------:R-:W-:Y:S02]  /*1520*/  @!P0 SHF.R.S32.HI R0, RZ, 0x1f, R14 ;  /* 0x0000001fff008819 */ /* 0x000fe4000001140e */
[----:B------:R-:W-:Y:S01]  /*1530*/  ISETP.GE.U32.AND P4, PT, R6, R2, PT ;  /* 0x000000020600720c */ /* 0x000fe20003f86070 */
[----:B------:R-:W-:Y:S01]  /*1540*/  @!P0 IMAD.WIDE.U32 R24, R22, R14, R24 ;  /* 0x0000000e16188225 */ /* 0x000fe200078e0018 */
[----:B------:R-:W-:-:S03]  /*1550*/  LOP3.LUT R2, R180, R3, RZ, 0x3c, !PT ;  /* 0x00000003b4027212 */ /* 0x000fc600078e3cff */
[----:B------:R-:W-:Y:S01]  /*1560*/  @!P0 IMAD R9, R22, R0, R9 ;  /* 0x0000000016098224 */ /* 0x000fe200078e0209 */
[----:B------:R-:W-:Y:S01]  /*1570*/  ISETP.GE.AND P2, PT, R2, RZ, PT ;  /* 0x000000ff0200720c */ /* 0x000fe20003f46270 */
[-C--:B------:R-:W-:Y:S02]  /*1580*/  @P0 IMAD R0, R167, R8.reuse, RZ ;  /* 0x00000008a7000224 */ /* 0x080fe400078e02ff */
[----:B------:R-:W-:Y:S01]  /*1590*/  @P0 IMAD.WIDE.U32 R22, R166, R8, RZ ;  /* 0x00000008a6160225 */ /* 0x000fe200078e00ff */
[----:B------:R-:W-:Y:S02]  /*15a0*/  ISETP.NE.AND P3, PT, R3, RZ, PT ;  /* 0x000000ff0300720c */ /* 0x000fe40003f65270 */
[----:B------:R-:W-:Y:S01]  /*15b0*/  @!P0 MOV R10, R24 ;  /* 0x00000018000a8202 */ /* 0x000fe20000000f00 */
[----:B------:R-:W-:Y:S01]  /*15c0*/  @!P0 IMAD.IADD R9, R25, 0x1, R9 ;  /* 0x0000000119098824 */ /* 0x000fe200078e0209 */
[----:B------:R-:W-:Y:S01]  /*15d0*/  LEA R6, R44, 0xffffff00, 0x8 ;  /* 0xffffff002c067811 */ /* 0x000fe200078e40ff */
[----:B------:R-:W-:Y:S01]  /*15e0*/  @P0 IMAD.MOV.U32 R10, RZ, RZ, R22 ;  /* 0x000000ffff0a0224 */ /* 0x000fe200078e0016 */
[----:B------:R-:W-:-:S02]  /*15f0*/  @P0 IADD3 R9, PT, PT, R23, R0, RZ ;  /* 0x0000000017090210 */ /* 0x000fc40007ffe0ff */
[----:B------:R-:W-:Y:S01]  /*1600*/  @!P1 IADD3 R11, PT, PT, R11, 0x1, RZ ;  /* 0x000000010b0b9810 */ /* 0x000fe20007ffe0ff */
[----:B------:R-:W-:Y:S01]  /*1610*/  @!P0 IMAD R2, R169, R16, RZ ;  /* 0x00000010a9028224 */ /* 0x000fe200078e02ff */
[----:B------:R-:W-:Y:S01]  /*1620*/  @!P0 SHF.R.S32.HI R0, RZ, 0x1f, R16 ;  /* 0x0000001fff008819 */ /* 0x000fe20000011410 */
[----:B------:R-:W-:Y:S01]  /*1630*/  IMAD R8, R167, R6, RZ ;  /* 0x00000006a7087224 */ /* 0x000fe200078e02ff */
[----:B------:R-:W-:Y:S01]  /*1640*/  SHF.R.S32.HI R15, RZ, 0x1f, R6 ;  /* 0x0000001fff0f7819 */ /* 0x000fe20000011406 */
[----:B------:R-:W-:Y:S01]  /*1650*/  IMAD.MOV.U32 R23, RZ, RZ, R9 ;  /* 0x000000ffff177224 */ /* 0x000fe200078e0009 */
[----:B------:R-:W-:Y:S02]  /*1660*/  MOV R22, R10 ;  /* 0x0000000a00167202 */ /* 0x000fe40000000f00 */
[----:B------:R-:W-:Y:S01]  /*1670*/  @P4 IADD3 R11, PT, PT, R11, 0x1, RZ ;  /* 0x000000010b0b4810 */ /* 0x000fe20007ffe0ff */
[----:B------:R-:W-:Y:S02]  /*1680*/  @!P0 IMAD R0, R0, R168, R2 ;  /* 0x000000a800008224 */ /* 0x000fe400078e0202 */
[----:B------:R-:W-:-:S04]  /*1690*/  @!P0 IMAD.WIDE.U32 R24, R168, R16, RZ ;  /* 0x00000010a8188225 */ /* 0x000fc800078e00ff */
[----:B------:R-:W-:Y:S02]  /*16a0*/  IMAD R8, R15, R166, R8 ;  /* 0x000000a60f087224 */ /* 0x000fe400078e0208 */
[----:B------:R-:W-:-:S04]  /*16b0*/  IMAD.WIDE.U32 R22, R166, R6, R22 ;  /* 0x00000006a6167225 */ /* 0x000fc800078e0016 */
[----:B------:R-:W-:Y:S01]  /*16c0*/  @!P2 IMAD.MOV R11, RZ, RZ, -R11 ;  /* 0x000000ffff0ba224 */ /* 0x000fe200078e0a0b */
[----:B------:R-:W-:Y:S02]  /*16d0*/  @!P3 LOP3.LUT R11, RZ, R3, RZ, 0x33, !PT ;  /* 0x00000003ff0bb212 */ /* 0x000fe400078e33ff */
[----:B------:R-:W-:Y:S01]  /*16e0*/  @!P0 IADD3 R25, PT, PT, R25, R0, RZ ;  /* 0x0000000019198210 */ /* 0x000fe20007ffe0ff */
[----:B------:R-:W-:Y:S01]  /*16f0*/  @!P0 IMAD R2, R21, R14, RZ ;  /* 0x0000000e15028224 */ /* 0x000fe200078e02ff */
[----:B------:R-:W-:Y:S01]  /*1700*/  IADD3 R23, PT, PT, R23, R8, RZ ;  /* 0x0000000817177210 */ /* 0x000fe20007ffe0ff */
[----:B------:R-:W-:Y:S01]  /*1710*/  IMAD R8, R19, R11, RZ ;  /* 0x0000000b13087224 */ /* 0x000fe200078e02ff */
[----:B------:R-:W-:Y:S02]  /*1720*/  @!P0 SHF.R.S32.HI R0, RZ, 0x1f, R14 ;  /* 0x0000001fff008819 */ /* 0x000fe4000001140e */
[----:B------:R-:W-:Y:S02]  /*1730*/  SHF.R.S32.HI R9, RZ, 0x1f, R11 ;  /* 0x0000001fff097819 */ /* 0x000fe4000001140b */
[----:B------:R-:W-:Y:S01]  /*1740*/  @P0 IADD3 R16, PT, PT, R16, R17, RZ ;  /* 0x0000001110100210 */ /* 0x000fe20007ffe0ff */
[----:B------:R-:W-:-:S02]  /*1750*/  @!P0 IMAD R0, R20, R0, R2 ;  /* 0x0000000014008224 */ /* 0x000fc400078e0202 */
        /* <DEDUP_REMOVED lines=10> */
[----:B-1----:R-:W-:Y:S02]  /*1800*/  @P0 MOV R19, R16 ;  /* 0x0000001000130202 */ /* 0x002fe40000000f00 */
.L_x_3855:
[----:B------:R-:W-:Y:S05]  /*1810*/  BSYNC.RECONVERGENT B0 ;  /* 0x0000000000007941 */ /* 0x000fea0003800200 */
.L_x_3853:
        /* <DEDUP_REMOVED lines=27> */
[----:B------:R-:W1:Y:S04]  /*19d0*/  S2R R32, SR_CgaCtaId ;  /* 0x0000000000207919 */ /* 0x000e680000008800 */
        /* <DEDUP_REMOVED lines=10> */
[----:B------:R-:W-:Y:S02]  /*1a80*/  @P4 VIADD R10, R10, 0x1 ;  /* 0x000000010a0a4836 */ /* 0x000fe40000000000 */
[C---:B------:R-:W-:Y:S02]  /*1a90*/  IMAD R15, R6.reuse, R169, R15 ;  /* 0x000000a9060f7224 */ /* 0x040fe400078e020f */
[----:B------:R-:W-:-:S04]  /*1aa0*/  IMAD.WIDE.U32 R30, R6, R168, R30 ;  /* 0x000000a8061e7225 */ /* 0x000fc800078e001e */
[----:B------:R-:W-:-:S04]  /*1ab0*/  IMAD.MOV.U32 R6, RZ, RZ, R10 ;  /* 0x000000ffff067224 */ /* 0x000fc800078e000a */
[----:B------:R-:W-:Y:S01]  /*1ac0*/  @!P3 IMAD.MOV R6, RZ, RZ, -R6 ;  /* 0x000000ffff06b224 */ /* 0x000fe200078e0a06 */
[----:B------:R-:W-:Y:S02]  /*1ad0*/  @!P2 LOP3.LUT R6, RZ, R3, RZ, 0x33, !PT ;  /* 0x00000003ff06a212 */ /* 0x000fe400078e33ff */
[----:B------:R-:W-:Y:S02]  /*1ae0*/  IADD3 R23, PT, PT, R31, R15, RZ ;  /* 0x0000000f1f177210 */ /* 0x000fe40007ffe0ff */
[----:B------:R-:W-:Y:S01]  /*1af0*/  MOV R22, R30 ;  /* 0x0000001e00167202 */ /* 0x000fe20000000f00 */
[----:B------:R-:W-:Y:S01]  /*1b00*/  IMAD R3, R27, R6, RZ ;  /* 0x000000061b037224 */ /* 0x000fe200078e02ff */
[----:B------:R-:W-:Y:S01]  /*1b10*/  SHF.R.S32.HI R111, RZ, 0x1f, R180 ;  /* 0x0000001fff6f7819 */ /* 0x000fe200000114b4 */
[----:B------:R-:W-:Y:S01]  /*1b20*/  IMAD.MOV.U32 R115, RZ, RZ, RZ ;  /* 0x000000ffff737224 */ /* 0x000fe200078e00ff */
[----:B------:R-:W-:Y:S01]  /*1b30*/  SHF.R.U32.HI R114, RZ, 0x2, R47 ;  /* 0x00000002ff727819 */ /* 0x000fe2000001162f */
[----:B------:R-:W-:Y:S01]  /*1b40*/  IMAD.WIDE.U32 R22, R6, R26, R22 ;  /* 0x0000001a06167225 */ /* 0x000fe200078e0016 */
[----:B------:R-:W-:-:S04]  /*1b50*/  SHF.R.S32.HI R54, RZ, 0x1f, R58 ;  /* 0x0000001fff367819 */ /* 0x000fc8000001143a */
[----:B------:R-:W-:Y:S01]  /*1b60*/  LEA.HI R54, R54, R58, RZ, 0x8 ;  /* 0x0000003a36367211 */ /* 0x000fe200078f40ff */
[----:B------:R-:W-:-:S03]  /*1b70*/  IMAD R174, R169, R114, RZ ;  /* 0x00000072a9ae7224 */ /* 0x000fc600078e02ff */
[----:B------:R-:W-:Y:S02]  /*1b80*/  SHF.R.S32.HI R54, RZ, 0x8, R54 ;  /* 0x00000008ff367819 */ /* 0x000fe40000011436 */
[----:B------:R-:W-:Y:S02]  /*1b90*/  LOP3.LUT R15, R49, 0xc0, RZ, 0xc0, !PT ;  /* 0x000000c0310f7812 */ /* 0x000fe400078ec0ff */
[----:B------:R-:W-:Y:S02]  /*1ba0*/  VIMNMX R54, PT, PT, R170, R54, !PT ;  /* 0x00000036aa367248 */ /* 0x000fe40007fe0100 */
[----:B------:R-:W-:Y:S01]  /*1bb0*/  LOP3.LUT R15, R15, 0x18, R47, 0xf8, !PT ;  /* 0x000000180f0f7812 */ /* 0x000fe200078ef82f */
[----:B------:R-:W-:Y:S01]  /*1bc0*/  IMAD R171, R167, R114, RZ ;  /* 0x00000072a7ab7224 */ /* 0x000fe200078e02ff */
[----:B------:R-:W-:Y:S02]  /*1bd0*/  LOP3.LUT R183, R183, R182, RZ, 0x3c, !PT ;  /* 0x000000b6b7b77212 */ /* 0x000fe400078e3cff */
[----:B------:R-:W-:Y:S01]  /*1be0*/  LOP3.LUT R15, R15, 0x18, R49, 0x78, !PT ;  /* 0x000000180f0f7812 */ /* 0x000fe200078e7831 */
[----:B------:R-:W-:Y:S01]  /*1bf0*/  IMAD.SHL.U32 R50, R47, 0x4, RZ ;  /* 0x000000042f327824 */ /* 0x000fe200078e00ff */
[----:B------:R-:W-:-:S02]  /*1c00*/  SHF.L.U32 R46, R44, 0x8, RZ ;  /* 0x000000082c2e7819 */ /* 0x000fc400000006ff */
[----:B------:R-:W-:Y:S02]  /*1c10*/  LOP3.LUT R49, R15, 0x1f20, R49, 0xf8, !PT ;  /* 0x00001f200f317812 */ /* 0x000fe400078ef831 */
        /* <DEDUP_REMOVED lines=16> */
[----:B------:R-:W-:Y:S02]  /*1d20*/  IADD3 R28, P1, PT, R12, R7, RZ ;  /* 0x000000070c1c7210 */ /* 0x000fe40007f3e0ff */
[----:B------:R-:W-:-:S03]  /*1d30*/  SHF.R.S32.HI R7, RZ, 0x1f, R6 ;  /* 0x0000001fff077819 */ /* 0x000fc60000011406 */
[----:B------:R-:W-:Y:S01]  /*1d40*/  IMAD.X R29, RZ, RZ, R18, P1 ;  /* 0x000000ffff1d7224 */ /* 0x000fe200008e0612 */
[----:B------:R-:W-:Y:S01]  /*1d50*/  MOV R18, 0x400 ;  /* 0x0000040000127802 */ /* 0x000fe20000000f00 */
[----:B------:R-:W-:Y:S02]  /*1d60*/  IMAD R3, R7, R26, R3 ;  /* 0x0000001a07037224 */ /* 0x000fe400078e0203 */
[----:B------:R-:W-:Y:S01]  /*1d70*/  IMAD R10, R25, R180, RZ ;  /* 0x000000b4190a7224 */ /* 0x000fe200078e02ff */
[----:B-1----:R-:W-:Y:S02]  /*1d80*/  LEA R32, R32, R18, 0x18 ;  /* 0x0000001220207211 */ /* 0x002fe400078ec0ff */
[----:B------:R-:W-:Y:S01]  /*1d90*/  IADD3 R23, PT, PT, R23, R3, RZ ;  /* 0x0000000317177210 */ /* 0x000fe20007ffe0ff */
[----:B------:R-:W-:Y:S01]  /*1da0*/  IMAD R10, R24, R111, R10 ;  /* 0x0000006f180a7224 */ /* 0x000fe200078e020a */
[----:B------:R-:W-:Y:S01]  /*1db0*/  IADD3 R18, P0, PT, R12, R2, RZ ;  /* 0x000000020c127210 */ /* 0x000fe20007f1e0ff */
[----:B------:R-:W-:-:S04]  /*1dc0*/  IMAD.WIDE.U32 R2, R177, 0x40, R114 ;  /* 0x00000040b1027825 */ /* 0x000fc800078e0072 */
[----:B------:R-:W-:Y:S01]  /*1dd0*/  IMAD.WIDE.U32 R24, R180, R24, R28 ;  /* 0x00000018b4187225 */ /* 0x000fe200078e001c */
[----:B------:R-:W-:-:S03]  /*1de0*/  IADD3.X R19, PT, PT, RZ, R0, RZ, P0, !PT ;  /* 0x00000000ff137210 */ /* 0x000fc600007fe4ff */
[-C--:B------:R-:W-:Y:S02]  /*1df0*/  IMAD R0, R3, R20.reuse, RZ ;  /* 0x0000001403007224 */ /* 0x080fe400078e02ff */
[----:B------:R-:W-:Y:S01]  /*1e00*/  IMAD.IADD R25, R25, 0x1, R10 ;  /* 0x0000000119197824 */ /* 0x000fe200078e020a */
[C---:B------:R-:W-:Y:S01]  /*1e10*/  SHF.L.U64.HI R57, R20.reuse, 0x5, R21 ;  /* 0x0000000514397819 */ /* 0x040fe20000010215 */
[----:B------:R-:W-:Y:S02]  /*1e20*/  IMAD.SHL.U32 R56, R20, 0x20, RZ ;  /* 0x0000002014387824 */ /* 0x000fe400078e00ff */
[C---:B------:R-:W-:Y:S02]  /*1e30*/  IMAD R0, R2.reuse, R21, R0 ;  /* 0x0000001502007224 */ /* 0x040fe400078e0200 */
[----:B------:R-:W-:-:S04]  /*1e40*/  IMAD.WIDE.U32 R20, R2, R20, R24 ;  /* 0x0000001402147225 */ /* 0x000fc800078e0018 */
[----:B------:R-:W-:-:S04]  /*1e50*/  IMAD.WIDE.U32 R2, R114, R168, R22 ;  /* 0x000000a872027225 */ /* 0x000fc800078e0016 */
[----:B------:R-:W-:Y:S01]  /*1e60*/  IMAD.IADD R174, R3, 0x1, R174 ;  /* 0x0000000103ae7824 */ /* 0x000fe200078e02ae */
[----:B----4-:R-:W-:-:S04]  /*1e70*/  LEA R175, P0, R2, R4, 0x1 ;  /* 0x0000000402af7211 */ /* 0x010fc800078008ff */
[----:B------:R-:W-:Y:S02]  /*1e80*/  LEA.HI.X R174, R2, R5, R174, 0x1, P0 ;  /* 0x0000000502ae7211 */ /* 0x000fe400000f0cae */
[----:B------:R-:W-:Y:S01]  /*1e90*/  ISETP.GT.AND P0, PT, R44, R54, PT ;  /* 0x000000362c00720c */ /* 0x000fe20003f04270 */
[----:B------:R-:W-:Y:S01]  /*1ea0*/  IMAD.WIDE.U32 R18, R114, R166, R18 ;  /* 0x000000a672127225 */ /* 0x000fe200078e0012 */
[----:B------:R-:W-:Y:S02]  /*1eb0*/  IADD3 R0, PT, PT, R21, R0, RZ ;  /* 0x0000000015007210 */ /* 0x000fe40007ffe0ff */
[----:B------:R-:W-:Y:S01]  /*1ec0*/  LEA R112, P2, R20, R16, 0x1 ;  /* 0x0000001014707211 */ /* 0x000fe200078408ff */
[----:B------:R-:W-:Y:S01]  /*1ed0*/  IMAD.IADD R171, R19, 0x1, R171 ;  /* 0x0000000113ab7824 */ /* 0x000fe200078e02ab */
[----:B------:R-:W-:Y:S01]  /*1ee0*/  LEA R172, P1, R18, R8, 0x1 ;  /* 0x0000000812ac7211 */ /* 0x000fe200078208ff */
[----:B------:R-:W-:Y:S01]  /*1ef0*/  IMAD R49, R49, 0x2, R32 ;  /* 0x0000000231317824 */ /* 0x000fe200078e0220 */
        /* <DEDUP_REMOVED lines=18> */
[----:B------:R-:W-:-:S03]  /*2020*/  LOP3.LUT R74, R47, 0x3, RZ, 0xc0, !PT ;  /* 0x000000032f4a7812 */ /* 0x000fc600078ec0ff */
[----:B------:R-:W-:Y:S01]  /*2030*/  IMAD R14, R14, R11, RZ ;  /* 0x0000000b0e0e7224 */ /* 0x000fe200078e02ff */
[----:B------:R-:W-:Y:S01]  /*2040*/  LOP3.LUT R107, R107, 0xfffffffb, RZ, 0xc0, !PT ;  /* 0xfffffffb6b6b7812 */ /* 0x000fe200078ec0ff */
[C---:B------:R-:W-:Y:S01]  /*2050*/  IMAD R98, R11.reuse, 0x60, RZ ;  /* 0x000000600b627824 */ /* 0x040fe200078e02ff */
[C---:B------:R-:W-:Y:S01]  /*2060*/  SHF.L.U32 R106, R11.reuse, 0x5, RZ ;  /* 0x000000050b6a7819 */ /* 0x040fe200000006ff */
[C---:B------:R-:W-:Y:S01]  /*2070*/  IMAD R97, R11.reuse, 0xa0, RZ ;  /* 0x000000a00b617824 */ /* 0x040fe200078e02ff */
[C---:B------:R-:W-:Y:S01]  /*2080*/  SHF.L.U32 R93, R11.reuse, 0x7, RZ ;  /* 0x000000070b5d7819 */ /* 0x040fe200000006ff */
        /* <DEDUP_REMOVED lines=29> */
[----:B------:R-:W-:-:S05]  /*2260*/  IMAD R0, R21, R181, RZ ;  /* 0x000000b515007224 */ /* 0x000fca00078e02ff */
[----:B------:R-:W-:Y:S01]  /*2270*/  IADD3 R27, PT, PT, R27, R0, RZ ;  /* 0x000000001b1b7210 */ /* 0x000fe20007ffe0ff */
[-C--:B----4-:R-:W-:Y:S02]  /*2280*/  IMAD R0, R119, R55.reuse, RZ ;  /* 0x0000003777007224 */ /* 0x090fe400078e02ff */
[----:B-----5:R-:W-:Y:S02]  /*2290*/  IMAD R9, R117, R55, RZ ;  /* 0x0000003775097224 */ /* 0x020fe400078e02ff */
[----:B------:R-:W-:Y:S02]  /*22a0*/  IMAD R0, R118, R8, R0 ;  /* 0x0000000876007224 */ /* 0x000fe400078e0200 */
[----:B------:R-:W-:-:S04]  /*22b0*/  IMAD.WIDE.U32 R26, R55, R118, R26 ;  /* 0x00000076371a7225 */ /* 0x000fc800078e001a */
[----:B------:R-:W-:Y:S02]  /*22c0*/  IMAD R9, R116, R8, R9 ;  /* 0x0000000874097224 */ /* 0x000fe400078e0209 */
[----:B------:R-:W-:Y:S01]  /*22d0*/  IMAD.WIDE.U32 R28, R55, R116, R28 ;  /* 0x00000074371c7225 */ /* 0x000fe200078e001c */
[----:B------:R-:W-:-:S03]  /*22e0*/  IADD3 R27, PT, PT, R27, R0, RZ ;  /* 0x000000001b1b7210 */ /* 0x000fc60007ffe0ff */
[-C--:B------:R-:W-:Y:S02]  /*22f0*/  IMAD R20, R25, R6.reuse, RZ ;  /* 0x0000000619147224 */ /* 0x080fe400078e02ff */
[----:B------:R-:W-:Y:S02]  /*2300*/  IMAD R0, R23, R6, RZ ;  /* 0x0000000617007224 */ /* 0x000fe400078e02ff */
[----:B------:R-:W-:Y:S02]  /*2310*/  IMAD.IADD R29, R29, 0x1, R9 ;  /* 0x000000011d1d7824 */ /* 0x000fe400078e0209 */
[-C--:B------:R-:W-:Y:S02]  /*2320*/  IMAD R20, R24, R7.reuse, R20 ;  /* 0x0000000718147224 */ /* 0x080fe400078e0214 */
[----:B------:R-:W-:Y:S01]  /*2330*/  IMAD R0, R22, R7, R0 ;  /* 0x0000000716007224 */ /* 0x000fe200078e0200 */
[----:B------:R-:W-:Y:S01]  /*2340*/  SHF.R.S32.HI R9, RZ, 0x1f, R58 ;  /* 0x0000001fff097819 */ /* 0x000fe2000001143a */
[----:B------:R-:W-:-:S04]  /*2350*/  IMAD.WIDE.U32 R24, R6, R24, R28 ;  /* 0x0000001806187225 */ /* 0x000fc800078e001c */
[----:B------:R-:W-:Y:S01]  /*2360*/  IMAD.WIDE.U32 R22, R6, R22, R26 ;  /* 0x0000001606167225 */ /* 0x000fe200078e001a */
[----:B------:R-:W-:-:S03]  /*2370*/  IADD3 R6, P0, PT, -R58, R114, RZ ;  /* 0x000000723a067210 */ /* 0x000fc60007f1e1ff */
[----:B------:R-:W-:Y:S01]  /*2380*/  IMAD R7, R114, R11, RZ ;  /* 0x0000000b72077224 */ /* 0x000fe200078e02ff */
[----:B------:R-:W-:-:S03]  /*2390*/  IADD3.X R9, PT, PT, RZ, ~R9, RZ, P0, !PT ;  /* 0x80000009ff097210 */ /* 0x000fc600007fe4ff */
[----:B------:R-:W-:Y:S01]  /*23a0*/  IMAD R74, R74, 0x8, R7 ;  /* 0x000000084a4a7824 */ /* 0x000fe200078e0207 */
[----:B------:R-:W-:Y:S01]  /*23b0*/  IADD3 R7, PT, PT, R61, R7, RZ ;  /* 0x000000073d077210 */ /* 0x000fe20007ffe0ff */
[----:B------:R-:W-:Y:S02]  /*23c0*/  IMAD.IADD R21, R25, 0x1, R20 ;  /* 0x0000000119157824 */ /* 0x000fe400078e0214 */
[----:B------:R-:W-:Y:S01]  /*23d0*/  IMAD.IADD R23, R23, 0x1, R0 ;  /* 0x0000000117177824 */ /* 0x000fe200078e0200 */
[----:B------:R-:W-:Y:S01]  /*23e0*/  SHF.R.S32.HI R0, RZ, 0x1f, R14 ;  /* 0x0000001fff007819 */ /* 0x000fe2000001140e */
[----:B------:R-:W-:Y:S01]  /*23f0*/  IMAD.MOV.U32 R20, RZ, RZ, R24 ;  /* 0x000000ffff147224 */ /* 0x000fe200078e0018 */
[C---:B------:R-:W-:Y:S01]  /*2400*/  IADD3 R75, P0, PT, R14.reuse, R74, RZ ;  /* 0x0000004a0e4b7210 */ /* 0x040fe20007f1e0ff */
[C---:B------:R-:W-:Y:S01]  /*2410*/  IMAD R70, R9.reuse, R116, RZ ;  /* 0x0000007409467224 */ /* 0x040fe200078e02ff */
[----:B------:R-:W-:Y:S01]  /*2420*/  IADD3 R14, P1, PT, R14, R7, RZ ;  /* 0x000000070e0e7210 */ /* 0x000fe20007f3e0ff */
[----:B------:R-:W-:Y:S01]  /*2430*/  IMAD R9, R9, R118, RZ ;  /* 0x0000007609097224 */ /* 0x000fe200078e02ff */
[----:B------:R-:W-:Y:S01]  /*2440*/  LEA.HI.X.SX32 R74, R74, R0, 0x1, P0 ;  /* 0x000000004a4a7211 */ /* 0x000fe200000f0eff */
[----:B------:R-:W-:Y:S01]  /*2450*/  IMAD R70, R117, R6, R70 ;  /* 0x0000000675467224 */ /* 0x000fe200078e0246 */
[----:B------:R-:W-:Y:S01]  /*2460*/  LEA.HI.X.SX32 R0, R7, R0, 0x1, P1 ;  /* 0x0000000007007211 */ /* 0x000fe200008f0eff */
        /* <DEDUP_REMOVED lines=9> */
[----:B------:R-:W-:Y:S02]  /*2500*/  LEA.HI.X R70, R20, R19, R70, 0x1, P1 ;  /* 0x0000001314467211 */ /* 0x000fe400008f0c46 */
[----:B------:R-:W-:Y:S02]  /*2510*/  LEA.HI.X R9, R22, R17, R9, 0x1, P0 ;  /* 0x0000001116097211 */ /* 0x000fe400000f0c09 */
[-C--:B------:R-:W-:Y:S02]  /*2520*/  IADD3 R34, P1, PT, R4, R14.reuse, RZ ;  /* 0x0000000e04227210 */ /* 0x080fe40007f3e0ff */
[----:B------:R-:W-:Y:S02]  /*2530*/  IADD3 R14, P0, PT, R2, R14, RZ ;  /* 0x0000000e020e7210 */ /* 0x000fe40007f1e0ff */
[----:B------:R-:W-:Y:S02]  /*2540*/  SHF.L.U64.HI R74, R75, 0x1, R74 ;  /* 0x000000014b4a7819 */ /* 0x000fe4000001024a */
[----:B------:R-:W-:-:S02]  /*2550*/  IADD3.X R15, PT, PT, R3, R0, RZ, P0, !PT ;  /* 0x00000000030f7210 */ /* 0x000fc400007fe4ff */
[----:B------:R-:W-:Y:S01]  /*2560*/  ISETP.GE.AND P0, PT, R12, R178, PT ;  /* 0x000000b20c00720c */ /* 0x000fe20003f06270 */
[----:B------:R-:W-:Y:S02]  /*2570*/  IMAD.SHL.U32 R75, R75, 0x2, RZ ;  /* 0x000000024b4b7824 */ /* 0x000fe400078e00ff */
[----:B------:R-:W-:-:S03]  /*2580*/  IMAD R65, R119, 0xc0, RZ ;  /* 0x000000c077417824 */ /* 0x000fc600078e02ff */
[-C--:B------:R-:W-:Y:S01]  /*2590*/  IADD3 R73, P3, PT, R4, R75.reuse, RZ ;  /* 0x0000004b04497210 */ /* 0x080fe20007f7e0ff */
[----:B------:R-:W-:Y:S01]  /*25a0*/  IMAD.WIDE.U32 R120, R118, 0xc0, RZ ;  /* 0x000000c076787825 */ /* 0x000fe200078e00ff */
[----:B------:R-:W-:Y:S02]  /*25b0*/  IADD3 R75, P2, PT, R2, R75, RZ ;  /* 0x0000004b024b7210 */ /* 0x000fe40007f5e0ff */
[C---:B------:R-:W-:Y:S01]  /*25c0*/  IADD3.X R35, PT, PT, R5.reuse, R0, RZ, P1, !PT ;  /* 0x0000000005237210 */ /* 0x040fe20000ffe4ff */
[--C-:B------:R-:W-:Y:S01]  /*25d0*/  IMAD.X R72, R5, 0x1, R74.reuse, P3 ;  /* 0x0000000105487824 */ /* 0x100fe200018e064a */
[C---:B------:R-:W-:Y:S01]  /*25e0*/  SHF.L.U64.HI R63, R116.reuse, 0x6, R117 ;  /* 0x00000006743f7819 */ /* 0x040fe20000010275 */
[----:B------:R-:W-:Y:S01]  /*25f0*/  IMAD.X R74, R3, 0x1, R74, P2 ;  /* 0x00000001034a7824 */ /* 0x000fe200010e064a */
[----:B------:R-:W-:Y:S01]  /*2600*/  @P0 LOP3.LUT R107, R107, 0x4, RZ, 0xfc, !PT ;  /* 0x000000046b6b0812 */ /* 0x000fe200078efcff */
[----:B------:R-:W-:Y:S01]  /*2610*/  IMAD.SHL.U32 R64, R116, 0x40, RZ ;  /* 0x0000004074407824 */ /* 0x000fe200078e00ff */
[C---:B------:R-:W-:Y:S01]  /*2620*/  SHF.L.U64.HI R66, R118.reuse, 0x6, R119 ;  /* 0x0000000676427819 */ /* 0x040fe20000010277 */
[C---:B------:R-:W-:Y:S01]  /*2630*/  IMAD.SHL.U32 R69, R118.reuse, 0x80, RZ ;  /* 0x0000008076457824 */ /* 0x040fe200078e00ff */
[C---:B------:R-:W-:Y:S01]  /*2640*/  SHF.L.U32 R67, R118.reuse, 0x6, RZ ;  /* 0x0000000676437819 */ /* 0x040fe200000006ff */
[----:B------:R-:W-:Y:S01]  /*2650*/  IMAD.IADD R65, R121, 0x1, R65 ;  /* 0x0000000179417824 */ /* 0x000fe200078e0241 */
[----:B------:R-:W-:-:S02]  /*2660*/  SHF.L.U64.HI R68, R118, 0x7, R119 ;  /* 0x0000000776447819 */ /* 0x000fc40000010277 */
[C---:B------:R-:W-:Y:S02]  /*2670*/  SHF.L.U64.HI R80, R118.reuse, 0x5, R119 ;  /* 0x0000000576507819 */ /* 0x040fe40000010277 */
[----:B------:R-:W-:-:S07]  /*2680*/  SHF.L.U32 R81, R118, 0x5, RZ ;  /* 0x0000000576517819 */ /* 0x000fce00000006ff */
.L_x_3895:
[----:B------:R-:W-:Y:S01]  /*2690*/  LOP3.LUT P0, RZ, R107, 0x4, RZ, 0xc0, !PT ;  /* 0x000000046bff7812 */ /* 0x000fe2000780c0ff */
[----:B------:R-:W-:Y:S01]  /*26a0*/  VIADD R91, R91, 0x100 ;  /* 0x000001005b5b7836 */ /* 0x000fe20000000000 */
[----:B------:R-:W-:Y:S01]  /*26b0*/  ISETP.GE.AND P3, PT, R12, R178, PT ;  /* 0x000000b20c00720c */ /* 0x000fe20003f66270 */
[----:B------:R-:W-:Y:S01]  /*26c0*/  VIADD R92, R92, 0x100 ;  /* 0x000001005c5c7836 */ /* 0x000fe20000000000 */
[----:B------:R-:W-:Y:S01]  /*26d0*/  LOP3.LUT R107, R107, 0xfffffffb, RZ, 0xc0, !PT ;  /* 0xfffffffb6b6b7812 */ /* 0x000fe200078ec0ff */
[----:B------:R-:W-:Y:S01]  /*26e0*/  UMOV UR6, URZ ;  /* 0x000000ff00067c82 */ /* 0x000fe20008000000 */
[CC--:B------:R-:W-:Y:S01]  /*26f0*/  ISETP.GE.OR P0, PT, R114.reuse, R91.reuse, P0 ;  /* 0x0000005b7200720c */ /* 0x0c0fe20000706670 */
[----:B------:R-:W-:Y:S01]  /*2700*/  VIADD R89, R89, 0xffffffff ;  /* 0xffffffff59597836 */ /* 0x000fe20000000000 */
[-C--:B------:R-:W-:Y:S01]  /*2710*/  ISETP.GE.OR P4, PT, R101, R91.reuse, P3 ;  /* 0x0000005b6500720c */ /* 0x080fe20001f86670 */
[----:B------:R-:W-:Y:S01]  /*2720*/  BSSY.RECONVERGENT B1, `(.L_x_3857) ;  /* 0x00005a0000017945 */ /* 0x000fe20003800200 */
[-C--:B------:R-:W-:Y:S01]  /*2730*/  ISETP.LT.OR P1, PT, R114, R92.reuse, P0 ;  /* 0x0000005c7200720c */ /* 0x080fe20000721670 */
[----:B------:R-:W-:Y:S01]  /*2740*/  IMAD.MOV.U32 R108, RZ, RZ, R90 ;  /* 0x000000ffff6c7224 */ /* 0x000fe200078e005a */
[CC--:B------:R-:W-:Y:S01]  /*2750*/  ISETP.GE.OR P0, PT, R105.reuse, R91.reuse, P3 ;  /* 0x0000005b6900720c */ /* 0x0c0fe20001f06670 */
[----:B------:R-:W-:Y:S01]  /*2760*/  VIADD R90, R90, 0xffffff00 ;  /* 0xffffff005a5a7836 */ /* 0x000fe20000000000 */
[----:B------:R-:W-:Y:S02]  /*2770*/  P2R R2, PR, RZ, 0x2 ;  /* 0x00000002ff027803 */ /* 0x000fe40000000000 */
[----:B------:R-:W-:Y:S02]  /*2780*/  ISETP.LT.OR P2, PT, R105, R92, P0 ;  /* 0x0000005c6900720c */ /* 0x000fe40000741670 */
[----:B----4-:R-:W-:Y:S02]  /*2790*/  IADD3 R18, P0, PT, R71, R64, RZ ;  /* 0x0000004047127210 */ /* 0x010fe40007f1e0ff */
[----:B------:R-:W-:Y:S02]  /*27a0*/  P2R R0, PR, RZ, 0x4 ;  /* 0x00000004ff007803 */ /* 0x000fe40000000000 */
[-C--:B------:R-:W-:Y:S01]  /*27b0*/  ISETP.LT.OR P4, PT, R101, R92.reuse, P4 ;  /* 0x0000005c6500720c */ /* 0x080fe20002781670 */
[----:B------:R-:W-:Y:S01]  /*27c0*/  @!P1 IMAD.MOV.U32 R4, RZ, RZ, R71 ;  /* 0x000000ffff049224 */ /* 0x000fe200078e0047 */
[----:B------:R-:W-:Y:S01]  /*27d0*/  @P3 LOP3.LUT R107, R107, 0x4, RZ, 0xfc, !PT ;  /* 0x000000046b6b3812 */ /* 0x000fe200078efcff */
[----:B------:R-:W-:Y:S02]  /*27e0*/  @!P1 IMAD.MOV.U32 R5, RZ, RZ, R70 ;  /* 0x000000ffff059224 */ /* 0x000fe400078e0046 */
[----:B------:R-:W-:Y:S01]  /*27f0*/  @!P1 IMAD.MOV.U32 R16, RZ, RZ, R79 ;  /* 0x000000ffff109224 */ /* 0x000fe200078e004f */
[----:B------:R-:W-:Y:S01]  /*2800*/  LOP3.LUT R107, R107, 0xfffffff7, RZ, 0xc0, !PT ;  /* 0xfffffff76b6b7812 */ /* 0x000fe200078ec0ff */
[----:B------:R-:W-:Y:S02]  /*2810*/  @!P1 IMAD.MOV.U32 R17, RZ, RZ, R78 ;  /* 0x000000ffff119224 */ /* 0x000fe400078e004e */
[----:B------:R-:W2:Y:S01]  /*2820*/  @!P1 LD.E.128 R4, desc[UR4][R4.64] ;  /* 0x0000000404049980 */ /* 0x000ea2000c101d00 */
        /* <DEDUP_REMOVED lines=8> */
[----:B--2---:R1:W-:Y:S04]  /*28b0*/  @!P1 ST.E.128 desc[UR4][R16.64], R4 ;  /* 0x0000000410009985 */ /* 0x0043e8000c101d04 */
[----:B-1----:R-:W2:Y:S01]  /*28c0*/  @!P2 LD.E.128 R4, desc[UR4][R18.64] ;  /* 0x000000041204a980 */ /* 0x002ea2000c101d00 */
[C---:B------:R-:W-:Y:S04]  /*28d0*/  LEA R16, P1, R48.reuse, R79, 0x1 ;  /* 0x0000004f30107211 */ /* 0x040fe800078208ff */
[----:B------:R-:W-:Y:S02]  /*28e0*/  LEA.HI.X R17, R48, R78, R51, 0x1, P1 ;  /* 0x0000004e30117211 */ /* 0x000fe400008f0c33 */
[C---:B------:R-:W-:Y:S04]  /*28f0*/  @!P6 LEA R22, P1, R168.reuse, R16, 0x6 ;  /* 0x00000010a816e211 */ /* 0x040fe800078230ff */
[----:B------:R-:W-:Y:S02]  /*2900*/  @!P6 LEA.HI.X R23, R168, R17, R169, 0x6, P1 ;  /* 0x00000011a817e211 */ /* 0x000fe400008f34a9 */
[CC--:B------:R-:W-:Y:S04]  /*2910*/  ISETP.GE.OR P1, PT, R100.reuse, R91.reuse, P3 ;  /* 0x0000005b6400720c */ /* 0x0c0fe80001f26670 */
[-C--:B------:R-:W-:Y:S11]  /*2920*/  ISETP.LT.OR P1, PT, R100, R92.reuse, P1 ;  /* 0x0000005c6400720c */ /* 0x080ff60000f21670 */
[----:B------:R-:W-:Y:S02]  /*2930*/  @!UPT UIADD3 URZ, UPT, UPT, URZ, URZ, URZ ;  /* 0x000000fffffff290 */ /* 0x000fe4000fffe0ff */
[----:B------:R-:W-:Y:S01]  /*2940*/  @!P1 IMAD R8, R169, 0x140, RZ ;  /* 0x00000140a9089824 */ /* 0x000fe200078e02ff */
[----:B--2---:R1:W-:Y:S01]  /*2950*/  @!P2 ST.E.128 desc[UR4][R16.64], R4 ;  /* 0x000000041000a985 */ /* 0x0043e2000c101d04 */
[CC--:B------:R-:W-:Y:S02]  /*2960*/  ISETP.GE.OR P2, PT, R102.reuse, R91.reuse, P3 ;  /* 0x0000005b6600720c */ /* 0x0c0fe40001f46670 */
[C---:B------:R-:W-:Y:S02]  /*2970*/  ISETP.GE.OR P3, PT, R99.reuse, R91, P3 ;  /* 0x0000005b6300720c */ /* 0x040fe40001f66670 */
[-C--:B------:R-:W-:Y:S02]  /*2980*/  ISETP.LT.OR P2, PT, R102, R92.reuse, P2 ;  /* 0x0000005c6600720c */ /* 0x080fe40001741670 */
[----:B------:R-:W-:Y:S11]  /*2990*/  ISETP.LT.OR P3, PT, R99, R92, P3 ;  /* 0x0000005c6300720c */ /* 0x000ff60001f61670 */
        /* <DEDUP_REMOVED lines=14> */
[C---:B------:R-:W-:Y:S01]  /*2a80*/  @!P4 LEA.HI.X R21, R168.reuse, R17, R169, 0x8, P0 ;  /* 0x00000011a815c211 */ /* 0x040fe200000f44a9 */
        /* <DEDUP_REMOVED lines=46> */
[----:B--2---:R1:W-:Y:S01]  /*2d70*/  @!P0 ST.E.128 desc[UR4][R2.64], R4 ;  /* 0x0000000402008985 */ /* 0x0043e2000c101d04 */
[----:B------:R-:W-:Y:S05]  /*2d80*/  @!P6 IADD3 R22, P0, PT, R18, R67, RZ ;  /* 0x000000431216e210 */ /* 0x000fea0007f1e0ff */
[----:B------:R-:W-:Y:S01]  /*2d90*/  @!P6 IMAD.X R23, R19, 0x1, R66, P0 ;  /* 0x000000011317e824 */ /* 0x000fe200000e0642 */
[CC--:B-1----:R-:W-:Y:S04]  /*2da0*/  @!P6 LEA R2, P0, R166.reuse, R16.reuse, 0x6 ;  /* 0x00000010a602e211 */ /* 0x0c2fe800078030ff */
[--C-:B------:R-:W-:Y:S02]  /*2db0*/  @!P6 LEA.HI.X R3, R166, R17, R167.reuse, 0x6, P0 ;  /* 0x00000011a603e211 */ /* 0x100fe400000f34a7 */
        /* <DEDUP_REMOVED lines=10> */
[----:B--2---:R1:W-:Y:S04]  /*2e60*/  @!P6 ST.E.128 desc[UR4][R2.64], R4 ;  /* 0x000000040200e985 */ /* 0x0043e8000c101d04 */
[----:B-1----:R-:W2:Y:S01]  /*2e70*/  @!P5 LD.E.128 R4, desc[UR4][R24.64] ;  /* 0x000000041804d980 */ /* 0x002ea2000c101d00 */
[----:B------:R-:W-:Y:S05]  /*2e80*/  @!P2 IADD3 R2, P0, PT, R18, R120, RZ ;  /* 0x000000781202a210 */ /* 0x000fea0007f1e0ff */
        /* <DEDUP_REMOVED lines=30> */
.L_x_3858:
        /* <DEDUP_REMOVED lines=75> */
.L_x_3862:
[----:B------:R-:W-:Y:S05]  /*3520*/  BSYNC.RECONVERGENT B0 ;  /* 0x0000000000007941 */ /* 0x000fea0003800200 */
.L_x_3861:
[-C--:B------:R-:W-:Y:S01]  /*3530*/  ISETP.LT.OR P0, PT, R105, R92.reuse, P1 ;  /* 0x0000005c6900720c */ /* 0x080fe20000f01670 */
        /* <DEDUP_REMOVED lines=55> */
.L_x_3864:
[----:B------:R-:W-:Y:S05]  /*38b0*/  BSYNC.RECONVERGENT B0 ;  /* 0x0000000000007941 */ /* 0x000fea0003800200 */
.L_x_3863:
        /* <DEDUP_REMOVED lines=57> */
.L_x_3866:
[----:B------:R-:W-:Y:S05]  /*3c50*/  BSYNC.RECONVERGENT B0 ;  /* 0x0000000000007941 */ /* 0x000fea0003800200 */
.L_x_3865:
        /* <DEDUP_REMOVED lines=58> */
.L_x_3868:
[----:B------:R-:W-:Y:S05]  /*4000*/  BSYNC.RECONVERGENT B0 ;  /* 0x0000000000007941 */ /* 0x000fea0003800200 */
.L_x_3867:
        /* <DEDUP_REMOVED lines=64> */
.L_x_3870:
[----:B------:R-:W-:Y:S05]  /*4410*/  BSYNC.RECONVERGENT B0 ;  /* 0x0000000000007941 */ /* 0x000fea0003800200 */
.L_x_3869:
        /* <DEDUP_REMOVED lines=57> */
.L_x_3872:
[----:B------:R-:W-:Y:S05]  /*47b0*/  BSYNC.RECONVERGENT B0 ;  /* 0x0000000000007941 */ /* 0x000fea0003800200 */
.L_x_3871:
        /* <DEDUP_REMOVED lines=59> */
.L_x_3874:
[----:B------:R-:W-:Y:S05]  /*4b70*/  BSYNC.RECONVERGENT B0 ;  /* 0x0000000000007941 */ /* 0x000fea0003800200 */
.L_x_3873:
        /* <DEDUP_REMOVED lines=59> */
.L_x_3876:
[----:B------:R-:W-:Y:S05]  /*4f30*/  BSYNC.RECONVERGENT B0 ;  /* 0x0000000000007941 */ /* 0x000fea0003800200 */
.L_x_3875:
[----:B------:R-:W5:Y:S02]  /*4f40*/  LD.E R0, desc[UR4][R148.64+0xd0] ;  /* 0x0000d00494007980 */ /* 0x000f64000c101900 */
[----:B-----5:R-:W-:Y:S05]  /*4f50*/  IMAD.U32 R0, R0, -0x80, RZ ;  /* 0xffffff8000007824 */ /* 0x020fea00078e00ff */
[C---:B------:R-:W-:Y:S02]  /*4f60*/  LEA R14, P1, R0.reuse, R14, 0x1 ;  /* 0x0000000e000e7211 */ /* 0x040fe400078208ff */
[C---:B------:R-:W-:Y:S02]  /*4f70*/  LEA R34, P0, R0.reuse, R34, 0x1 ;  /* 0x0000002200227211 */ /* 0x040fe400078008ff */
[C---:B------:R-:W-:Y:S02]  /*4f80*/  LEA.HI.X.SX32 R15, R0.reuse, R15, 0x1, P1 ;  /* 0x0000000f000f7211 */ /* 0x040fe400008f0eff */
[----:B------:R-:W-:Y:S01]  /*4f90*/  LEA.HI.X.SX32 R35, R0, R35, 0x1, P0 ;  /* 0x0000002300237211 */ /* 0x000fe200000f0eff */
[----:B------:R-:W-:Y:S05]  /*4fa0*/  BRA `(.L_x_3859) ;  /* 0x00000030005c7947 */ /* 0x000fea0003800000 */
.L_x_3860:
        /* <DEDUP_REMOVED lines=101> */
.L_x_3878:
[----:B------:R-:W-:Y:S05]  /*5600*/  BSYNC.RECONVERGENT B0 ;  /* 0x0000000000007941 */ /* 0x000fea0003800200 */
.L_x_3877:
        /* <DEDUP_REMOVED lines=96> */
.L_x_3880:
[----:B------:R-:W-:Y:S05]  /*5c10*/  BSYNC.RECONVERGENT B0 ;  /* 0x0000000000007941 */ /* 0x000fea0003800200 */
.L_x_3879:
        /* <DEDUP_REMOVED lines=97> */
.L_x_3882:
[----:B------:R-:W-:Y:S05]  /*6230*/  BSYNC.RECONVERGENT B0 ;  /* 0x0000000000007941 */ /* 0x000fea0003800200 */
.L_x_3881:
        /* <DEDUP_REMOVED lines=96> */
.L_x_3884:
[----:B------:R-:W-:Y:S05]  /*6840*/  BSYNC.RECONVERGENT B0 ;  /* 0x0000000000007941 */ /* 0x000fea0003800200 */
.L_x_3883:
        /* <DEDUP_REMOVED lines=94> */
.L_x_3886:
[----:B------:R-:W-:Y:S05]  /*6e30*/  BSYNC.RECONVERGENT B0 ;  /* 0x0000000000007941 */ /* 0x000fea0003800200 */
.L_x_3885:
        /* <DEDUP_REMOVED lines=99> */
.L_x_3888:
[----:B------:R-:W-:Y:S05]  /*7470*/  BSYNC.RECONVERGENT B0 ;  /* 0x0000000000007941 */ /* 0x000fea0003800200 */
.L_x_3887:
        /* <DEDUP_REMOVED lines=95> */
.L_x_3890:
[----:B------:R-:W-:Y:S05]  /*7a70*/  BSYNC.RECONVERGENT B0 ;  /* 0x0000000000007941 */ /* 0x000fea0003800200 */
.L_x_3889:
        /* <DEDUP_REMOVED lines=95> */
.L_x_3892:
[----:B------:R-:W-:Y:S05]  /*8070*/  BSYNC.RECONVERGENT B0 ;  /* 0x0000000000007941 */ /* 0x000fea0003800200 */
.L_x_3891:
        /* <DEDUP_REMOVED lines=10> */
.L_x_3859:
[----:B------:R-:W-:Y:S05]  /*8120*/  BSYNC.RECONVERGENT B1 ;  /* 0x0000000000017941 */ /* 0x000fea0003800200 */
.L_x_3857:
        /* <DEDUP_REMOVED lines=101> */
.L_x_3894:
[----:B------:R-:W-:Y:S05]  /*8780*/  BSYNC.RECONVERGENT B0 ;  /* 0x0000000000007941 */ /* 0x000fea0003800200 */
.L_x_3893:
[----:B------:R-:W-:Y:S11]  /*8790*/  LOP3.LUT P0, RZ, R107, 0x8, RZ, 0xc0, !PT ;  /* 0x000000086bff7812 */ /* 0x000ff6000780c0ff */
[----:B------:R-:W-:Y:S02]  /*87a0*/  @!UPT UIADD3 URZ, UPT, UPT, URZ, URZ, URZ ;  /* 0x000000fffffff290 */ /* 0x000fe4000fffe0ff */
[----:B------:R-:W-:Y:S05]  /*87b0*/  @P0 BRA `(.L_x_3895) ;  /* 0xffffff9c00b40947 */ /* 0x000fea000383ffff */
.L_x_3856:
        /* <DEDUP_REMOVED lines=17> */
.L_x_3900:
[----:B------:R2:W-:Y:S02]  /*88d0*/  STS.128 [R49], RZ ;  /* 0x000000ff31007388 */ /* 0x0005e40000000c00 */
.L_x_3899:
[----:B------:R-:W-:Y:S05]  /*88e0*/  BSYNC.RECONVERGENT B0 ;  /* 0x0000000000007941 */ /* 0x000fea0003800200 */
.L_x_3898:
        /* <DEDUP_REMOVED lines=13> */
.L_x_3897:
        /* <DEDUP_REMOVED lines=83> */
.L_x_3907:
[----:B------:R-:W-:Y:S05]  /*8ef0*/  BSYNC.RECONVERGENT B0 ;  /* 0x0000000000007941 */ /* 0x000fea0003800200 */
.L_x_3906:
[----:B-----5:R3:W-:Y:S01]  /*8f00*/  STS.128 [R49], R8 ;  /* 0x0000000831007388 */ /* 0x0207e20000000c00 */
[----:B------:R-:W-:Y:S05]  /*8f10*/  BRA `(.L_x_3904) ;  /* 0x0000000000047947 */ /* 0x000fea0003800000 */
.L_x_3905:
[----:B------:R2:W-:Y:S02]  /*8f20*/  STS.128 [R49], RZ ;  /* 0x000000ff31007388 */ /* 0x0005e40000000c00 */
.L_x_3904:
[----:B------:R-:W-:Y:S05]  /*8f30*/  BSYNC.RECONVERGENT B1 ;  /* 0x0000000000017941 */ /* 0x000fea0003800200 */
.L_x_3903:
        /* <DEDUP_REMOVED lines=57> */
.L_x_3909:
[----:B------:R-:W-:Y:S05]  /*92d0*/  BSYNC.RECONVERGENT B0 ;  /* 0x0000000000007941 */ /* 0x000fea0003800200 */
.L_x_3908:
[----:B-----5:R3:W-:Y:S01]  /*92e0*/  STS.128 [R49+0x800], R8 ;  /* 0x0008000831007388 */ /* 0x0207e20000000c00 */
[----:B------:R-:W-:Y:S05]  /*92f0*/  BRA `(.L_x_3901) ;  /* 0x0000000c00207947 */ /* 0x000fea0003800000 */
.L_x_3902:
        /* <DEDUP_REMOVED lines=99> */
.L_x_3914:
[----:B------:R-:W-:Y:S05]  /*9930*/  BSYNC.RECONVERGENT B0 ;  /* 0x0000000000007941 */ /* 0x000fea0003800200 */
.L_x_3913:
[----:B-----5:R3:W-:Y:S01]  /*9940*/  STS.128 [R49], R20 ;  /* 0x0000001431007388 */ /* 0x0207e20000000c00 */
[----:B------:R-:W-:Y:S05]  /*9950*/  BRA `(.L_x_3911) ;  /* 0x0000000000047947 */ /* 0x000fea0003800000 */
.L_x_3912:
[----:B------:R4:W-:Y:S02]  /*9960*/  STS.128 [R49], RZ ;  /* 0x000000ff31007388 */ /* 0x0009e40000000c00 */
.L_x_3911:
[----:B------:R-:W-:Y:S05]  /*9970*/  BSYNC.RECONVERGENT B1 ;  /* 0x0000000000017941 */ /* 0x000fea0003800200 */
.L_x_3910:
        /* <DEDUP_REMOVED lines=94> */
.L_x_3916:
[----:B------:R-:W-:Y:S05]  /*9f60*/  BSYNC.RECONVERGENT B0 ;  /* 0x0000000000007941 */ /* 0x000fea0003800200 */
.L_x_3915:
[----:B-----5:R1:W-:Y:S02]  /*9f70*/  STS.128 [R49+0x800], R20 ;  /* 0x0008001431007388 */ /* 0x0203e40000000c00 */
.L_x_3901:
[----:B------:R-:W-:Y:S05]  /*9f80*/  BSYNC.RECONVERGENT B2 ;  /* 0x0000000000027941 */ /* 0x000fea0003800200 */
.L_x_3896:
        /* <DEDUP_REMOVED lines=13> */
.L_x_3919:
[----:B------:R1:W-:Y:S02]  /*a060*/  STS.128 [R49+0x1000], RZ ;  /* 0x001000ff31007388 */ /* 0x0003e40000000c00 */
.L_x_3918:
[----:B------:R-:W-:Y:S05]  /*a070*/  BSYNC.RECONVERGENT B0 ;  /* 0x0000000000007941 */ /* 0x000fea0003800200 */
.L_x_3917:
        /* <DEDUP_REMOVED lines=12> */
.L_x_3922:
[----:B------:R3:W-:Y:S02]  /*a140*/  STS.128 [R49+0x1800], RZ ;  /* 0x001800ff31007388 */ /* 0x0007e40000000c00 */
.L_x_3921:
[----:B------:R-:W-:Y:S05]  /*a150*/  BSYNC.RECONVERGENT B0 ;  /* 0x0000000000007941 */ /* 0x000fea0003800200 */
.L_x_3920:
        /* <DEDUP_REMOVED lines=13> */
.L_x_3925:
[----:B------:R1:W-:Y:S02]  /*a230*/  STS.128 [R49+0x2000], RZ ;  /* 0x002000ff31007388 */ /* 0x0003e40000000c00 */
.L_x_3924:
[----:B------:R-:W-:Y:S05]  /*a240*/  BSYNC.RECONVERGENT B0 ;  /* 0x0000000000007941 */ /* 0x000fea0003800200 */
.L_x_3923:
        /* <DEDUP_REMOVED lines=13> */
.L_x_3928:
[----:B------:R1:W-:Y:S02]  /*a320*/  STS.128 [R49+0x2800], RZ ;  /* 0x002800ff31007388 */ /* 0x0003e40000000c00 */
.L_x_3927:
[----:B------:R-:W-:Y:S05]  /*a330*/  BSYNC.RECONVERGENT B0 ;  /* 0x0000000000007941 */ /* 0x000fea0003800200 */
.L_x_3926:
        /* <DEDUP_REMOVED lines=16> */
.L_x_3931:
[----:B------:R1:W-:Y:S02]  /*a440*/  STS.128 [R49+0x3000], RZ ;  /* 0x003000ff31007388 */ /* 0x0003e40000000c00 */
.L_x_3930:
[----:B------:R-:W-:Y:S05]  /*a450*/  BSYNC.RECONVERGENT B0 ;  /* 0x0000000000007941 */ /* 0x000fea0003800200 */
.L_x_3929:
        /* <DEDUP_REMOVED lines=13> */
.L_x_3934:
[----:B------:R1:W-:Y:S02]  /*a530*/  STS.128 [R49+0x3800], RZ ;  /* 0x003800ff31007388 */ /* 0x0003e40000000c00 */
.L_x_3933:
[----:B------:R-:W-:Y:S05]  /*a540*/  BSYNC.RECONVERGENT B0 ;  /* 0x0000000000007941 */ /* 0x000fea0003800200 */
.L_x_3932:
        /* <DEDUP_REMOVED lines=16> */
.L_x_3937:
[----:B------:R1:W-:Y:S02]  /*a650*/  STS.128 [R49+0x4000], RZ ;  /* 0x004000ff31007388 */ /* 0x0003e40000000c00 */
.L_x_3936:
[----:B------:R-:W-:Y:S05]  /*a660*/  BSYNC.RECONVERGENT B0 ;  /* 0x0000000000007941 */ /* 0x000fea0003800200 */
.L_x_3935:
        /* <DEDUP_REMOVED lines=14> */
.L_x_3940:
[----:B------:R1:W-:Y:S02]  /*a750*/  STS.128 [R49+0x4800], RZ ;  /* 0x004800ff31007388 */ /* 0x0003e40000000c00 */
.L_x_3939:
[----:B------:R-:W-:Y:S05]  /*a760*/  BSYNC.RECONVERGENT B0 ;  /* 0x0000000000007941 */ /* 0x000fea0003800200 */
.L_x_3938:
[----:B--2---:R-:W1:Y:S04]  /*a770*/  LD.E.64 R16, desc[UR4][R148.64+0x1c0] ;  /* 0x0001c00494107980 */ /* 0x004e68000c101b00 */
[----:B---3--:R-:W2:Y:S01]  /*a780*/  LD.E.64 R8, desc[UR4][R148.64+0x1b8] ;  /* 0x0001b80494087980 */ /* 0x008ea2000c101b00 */
[----:B------:R-:W-:-:S03]  /*a790*/  MOV R110, R180 ;  /* 0x000000b4006e7202 */ /* 0x000fc60000000f00 */
[----:B------:R-:W3:Y:S04]  /*a7a0*/  LD.E R0, desc[UR4][R148.64+0xd8] ;  /* 0x0000d80494007980 */ /* 0x000ee8000c101900 */
[----:B------:R-:W0:Y:S01]  /*a7b0*/  LDGDEPBAR ;  /* 0x00000000000079af */ /* 0x000e220000000000 */
[----:B-1----:R-:W-:-:S04]  /*a7c0*/  IMAD.WIDE.U32 R10, R181, R16, R110 ;  /* 0x00000010b50a7225 */ /* 0x002fc800078e006e */
[----:B------:R-:W-:Y:S01]  /*a7d0*/  IMAD R7, R17, R181, RZ ;  /* 0x000000b511077224 */ /* 0x000fe200078e02ff */
[----:B--2---:R-:W-:-:S04]  /*a7e0*/  LEA R8, P0, R10, R8, 0x2 ;  /* 0x000000080a087211 */ /* 0x004fc800078010ff */
[----:B------:R-:W-:-:S04]  /*a7f0*/  IADD3 R7, PT, PT, R11, R7, RZ ;  /* 0x000000070b077210 */ /* 0x000fc80007ffe0ff */
[----:B------:R-:W-:-:S05]  /*a800*/  LEA.HI.X R9, R10, R9, R7, 0x2, P0 ;  /* 0x000000090a097211 */ /* 0x000fca00000f1407 */
[----:B------:R-:W2:Y:S01]  /*a810*/  LD.E R7, desc[UR4][R8.64] ;  /* 0x0000000408077980 */ /* 0x000ea2000c101900 */
[----:B---3--:R-:W2:Y:S01]  /*a820*/  MUFU.RCP R0, R0 ;  /* 0x0000000000007308 */ /* 0x008ea20000001000 */
[----:B------:R-:W-:-:S04]  /*a830*/  DEPBAR.LE SB0, 0x0 ;  /* 0x000080000000791a */ /* 0x000fc80000000000 */
[----:B------:R-:W-:Y:S01]  /*a840*/  BSSY.RECONVERGENT B0, `(.L_x_3941) ;  /* 0x0000010000007945 */ /* 0x000fe20003800200 */
[----:B------:R-:W-:Y:S01]  /*a850*/  BAR.SYNC.DEFER_BLOCKING 0x0 ;  /* 0x0000000000007b1d */ /* 0x000fe20000010000 */
[----:B--2---:R-:W-:-:S05]  /*a860*/  FMUL.FTZ R0, R7, R0 ;  /* 0x0000000007007220 */ /* 0x004fca0000410000 */
        /* <DEDUP_REMOVED lines=10> */
.L_x_3943:
[----:B------:R2:W-:Y:S01]  /*a910*/  STS.128 [R49+0x5000], RZ ;  /* 0x005000ff31007388 */ /* 0x0005e20000000c00 */
[----:B------:R-:W-:Y:S05]  /*a920*/  BRA `(.L_x_3944) ;  /* 0x0000000000047947 */ /* 0x000fea0003800000 */
.L_x_3942:
[----:B------:R1:W-:Y:S02]  /*a930*/  STS.128 [R49+0x5000], RZ ;  /* 0x005000ff31007388 */ /* 0x0003e40000000c00 */
.L_x_3944:
[----:B------:R-:W-:Y:S05]  /*a940*/  BSYNC.RECONVERGENT B0 ;  /* 0x0000000000007941 */ /* 0x000fea0003800200 */
.L_x_3941:
        /* <DEDUP_REMOVED lines=13> */
.L_x_3947:
[----:B------:R1:W-:Y:S02]  /*aa20*/  STS.128 [R49+0x5800], RZ ;  /* 0x005800ff31007388 */ /* 0x0003e40000000c00 */
.L_x_3946:
[----:B------:R-:W-:Y:S05]  /*aa30*/  BSYNC.RECONVERGENT B0 ;  /* 0x0000000000007941 */ /* 0x000fea0003800200 */
.L_x_3945:
        /* <DEDUP_REMOVED lines=13> */
.L_x_3950:
[----:B------:R1:W-:Y:S02]  /*ab10*/  STS.128 [R49+0x6000], RZ ;  /* 0x006000ff31007388 */ /* 0x0003e40000000c00 */
.L_x_3949:
[----:B------:R-:W-:Y:S05]  /*ab20*/  BSYNC.RECONVERGENT B0 ;  /* 0x0000000000007941 */ /* 0x000fea0003800200 */
.L_x_3948:
        /* <DEDUP_REMOVED lines=13> */
.L_x_3953:
[----:B------:R1:W-:Y:S02]  /*ac00*/  STS.128 [R49+0x6800], RZ ;  /* 0x006800ff31007388 */ /* 0x0003e40000000c00 */
.L_x_3952:
[----:B------:R-:W-:Y:S05]  /*ac10*/  BSYNC.RECONVERGENT B0 ;  /* 0x0000000000007941 */ /* 0x000fea0003800200 */
.L_x_3951:
        /* <DEDUP_REMOVED lines=17> */
.L_x_3956:
[----:B------:R1:W-:Y:S02]  /*ad30*/  STS.128 [R49+0x7000], RZ ;  /* 0x007000ff31007388 */ /* 0x0003e40000000c00 */
.L_x_3955:
[----:B------:R-:W-:Y:S05]  /*ad40*/  BSYNC.RECONVERGENT B0 ;  /* 0x0000000000007941 */ /* 0x000fea0003800200 */
.L_x_3954:
        /* <DEDUP_REMOVED lines=13> */
.L_x_3959:
[----:B------:R1:W-:Y:S02]  /*ae20*/  STS.128 [R49+0x7800], RZ ;  /* 0x007800ff31007388 */ /* 0x0003e40000000c00 */
.L_x_3958:
[----:B------:R-:W-:Y:S05]  /*ae30*/  BSYNC.RECONVERGENT B0 ;  /* 0x0000000000007941 */ /* 0x000fea0003800200 */
.L_x_3957:
        /* <DEDUP_REMOVED lines=17> */
.L_x_3962:
[----:B------:R1:W-:Y:S02]  /*af50*/  STS.128 [R49+0x8000], RZ ;  /* 0x008000ff31007388 */ /* 0x0003e40000000c00 */
.L_x_3961:
[----:B------:R-:W-:Y:S05]  /*af60*/  BSYNC.RECONVERGENT B0 ;  /* 0x0000000000007941 */ /* 0x000fea0003800200 */
.L_x_3960:
[----:B------:R-:W-:Y:S01]  /*af70*/  ISETP.GE.AND P0, PT, R114, R55, PT ;  /* 0x000000377200720c */ /* 0x000fe20003f06270 */
[----:B------:R-:W-:-:S12]  /*af80*/  BSSY.RECONVERGENT B0, `(.L_x_3963) ;  /* 0x000000f000007945 */ /* 0x000fd80003800200 */
[----:B------:R1:W-:Y:S01]  /*af90*/  @P0 STS.128 [R49+0x8800], RZ ;  /* 0x008800ff31000388 */ /* 0x0003e20000000c00 */
[----:B------:R-:W-:Y:S05]  /*afa0*/  @P0 BRA `(.L_x_3964) ;  /* 0x0000000000300947 */ /* 0x000fea0003800000 */
[----:B------:R-:W-:-:S13]  /*afb0*/  ISETP.GE.AND P0, PT, R12, R178, PT ;  /* 0x000000b20c00720c */ /* 0x000fda0003f06270 */
        /* <DEDUP_REMOVED lines=10> */
.L_x_3965:
[----:B------:R1:W-:Y:S02]  /*b060*/  STS.128 [R49+0x8800], RZ ;  /* 0x008800ff31007388 */ /* 0x0003e40000000c00 */
.L_x_3964:
[----:B------:R-:W-:Y:S05]  /*b070*/  BSYNC.RECONVERGENT B0 ;  /* 0x0000000000007941 */ /* 0x000fea0003800200 */
.L_x_3963:
        /* <DEDUP_REMOVED lines=11> */
[----:B------:R-:W-:Y:S02]  /*b130*/  LOP3.LUT R4, R165, 0x100, RZ, 0xc0, !PT ;  /* 0x00000100a5047812 */ /* 0x000fe400078ec0ff */
        /* <DEDUP_REMOVED lines=10> */
[----:B------:R-:W-:Y:S01]  /*b1e0*/  LDSM.16.M88.4 R8, [R78+0x1000] ;  /* 0x001000004e08783b */ /* 0x000fe20000000200 */
[----:B------:R-:W-:Y:S02]  /*b1f0*/  MOV R66, 0x20 ;  /* 0x0000002000427802 */ /* 0x000fe40000000f00 */
[----:B------:R-:W-:Y:S01]  /*b200*/  IADD3 R186, PT, PT, R44, -0x1, RZ ;  /* 0xffffffff2cba7810 */ /* 0x000fe20007ffe0ff */
[----:B-----5:R-:W1:Y:S01]  /*b210*/  LDSM.16.M88.4 R28, [R164] ;  /* 0x00000000a41c783b */ /* 0x020e620000000200 */
[----:B------:R-:W-:Y:S02]  /*b220*/  SEL R66, R66, 0xffffffe0, !P0 ;  /* 0xffffffe042427807 */ /* 0x000fe40004000000 */
[----:B------:R-:W-:Y:S01]  /*b230*/  ISETP.GT.AND P0, PT, R186, R170, PT ;  /* 0x000000aaba00720c */ /* 0x000fe20003f04270 */
[----:B------:R-:W-:Y:S01]  /*b240*/  LDSM.16.M88.4 R4, [R78+0x1400] ;  /* 0x001400004e04783b */ /* 0x000fe20000000200 */
[----:B----4-:R-:W-:-:S02]  /*b250*/  IADD3 R20, PT, PT, R164, R66, RZ ;  /* 0x00000042a4147210 */ /* 0x010fc40007ffe0ff */
[----:B------:R-:W-:Y:S01]  /*b260*/  IADD3 R66, PT, PT, R78, R66, RZ ;  /* 0x000000424e427210 */ /* 0x000fe20007ffe0ff */
[----:B------:R-:W-:Y:S04]  /*b270*/  LDSM.16.M88.4 R32, [R78+0x1800] ;  /* 0x001800004e20783b */ /* 0x000fe80000000200 */
[----:B------:R-:W-:Y:S04]  /*b280*/  LDSM.16.M88.4 R20, [R20] ;  /* 0x000000001414783b */ /* 0x000fe80000000200 */
[----:B------:R-:W4:Y:S04]  /*b290*/  LDSM.16.M88.4 R16, [R66+0x1000] ;  /* 0x001000004210783b */ /* 0x000f280000000200 */
[----:B------:R-:W3:Y:S04]  /*b2a0*/  LDSM.16.M88.4 R24, [R66+0x1400] ;  /* 0x001400004218783b */ /* 0x000ee80000000200 */
[----:B------:R-:W3:Y:S01]  /*b2b0*/  LDSM.16.M88.4 R40, [R66+0x1800] ;  /* 0x001800004228783b */ /* 0x000ee20000000200 */
[C---:B-1----:R-:W-:Y:S08]  /*b2c0*/  HMMA.16816.F32 R36, R28.reuse, R8, RZ ;  /* 0x000000081c24723c */ /* 0x042ff000000018ff */
[----:B------:R-:W-:-:S12]  /*b2d0*/  HMMA.16816.F32 R8, R28, R10, RZ ;  /* 0x0000000a1c08723c */ /* 0x000fd800000018ff */
[C---:B----4-:R-:W-:Y:S08]  /*b2e0*/  HMMA.16816.F32 R36, R20.reuse, R16, R36 ;  /* 0x000000101424723c */ /* 0x050ff00000001824 */
[----:B------:R-:W-:Y:S08]  /*b2f0*/  HMMA.16816.F32 R8, R20, R18, R8 ;  /* 0x000000121408723c */ /* 0x000ff00000001808 */
[C---:B------:R-:W-:Y:S08]  /*b300*/  HMMA.16816.F32 R16, R28.reuse, R4, RZ ;  /* 0x000000041c10723c */ /* 0x040ff000000018ff */
[----:B------:R-:W-:-:S12]  /*b310*/  HMMA.16816.F32 R4, R28, R6, RZ ;  /* 0x000000061c04723c */ /* 0x000fd800000018ff */
[C---:B---3--:R-:W-:Y:S08]  /*b320*/  HMMA.16816.F32 R16, R20.reuse, R24, R16 ;  /* 0x000000181410723c */ /* 0x048ff00000001810 */
        /* <DEDUP_REMOVED lines=281> */
[----:B--2---:R2:W-:Y:S03]  /*c4c0*/  LDSM.16.M88.4 R24, [R78+0x4c00] ;  /* 0x004c00004e18783b */ /* 0x0045e60000000200 */
[-C--:B------:R-:W-:Y:S01]  /*c4d0*/  FMUL.FTZ R16, R16, R61.reuse ;  /* 0x0000003d10107220 */ /* 0x080fe20000410000 */
[-C--:B------:R-:W-:Y:S01]  /*c4e0*/  FMUL.FTZ R17, R17, R61.reuse ;  /* 0x0000003d11117220 */ /* 0x080fe20000410000 */
[-C--:B------:R-:W-:Y:S01]  /*c4f0*/  FMUL.FTZ R18, R18, R61.reuse ;  /* 0x0000003d12127220 */ /* 0x080fe20000410000 */
[----:B------:R-:W-:Y:S01]  /*c500*/  FMUL.FTZ R19, R19, R61 ;  /* 0x0000003d13137220 */ /* 0x000fe20000410000 */
[----:B------:R-:W1:Y:S01]  /*c510*/  MUFU.TANH R143, R6 ;  /* 0x00000006008f7308 */ /* 0x000e620000002400 */
[C---:B---3--:R-:W-:Y:S07]  /*c520*/  HMMA.16816.F32 R8, R28.reuse, R36, RZ ;  /* 0x000000241c08723c */ /* 0x048fee00000018ff */
[----:B------:R3:W1:Y:S01]  /*c530*/  MUFU.TANH R141, R7 ;  /* 0x00000007008d7308 */ /* 0x0006620000002400 */
[----:B------:R-:W-:Y:S07]  /*c540*/  HMMA.16816.F32 R36, R28, R38, RZ ;  /* 0x000000261c24723c */ /* 0x000fee00000018ff */
[----:B------:R-:W1:Y:S08]  /*c550*/  MUFU.TANH R136, R32 ;  /* 0x0000002000887308 */ /* 0x000e700000002400 */
[----:B------:R-:W1:Y:S01]  /*c560*/  MUFU.TANH R137, R33 ;  /* 0x0000002100897308 */ /* 0x000e620000002400 */
[----:B---3--:R-:W3:Y:S07]  /*c570*/  LDSM.16.M88.4 R4, [R66+0x4800] ;  /* 0x004800004204783b */ /* 0x008eee0000000200 */
[----:B--2---:R-:W2:Y:S08]  /*c580*/  MUFU.TANH R78, R34 ;  /* 0x00000022004e7308 */ /* 0x004eb00000002400 */
[----:B------:R4:W1:Y:S08]  /*c590*/  MUFU.TANH R146, R35 ;  /* 0x0000002300927308 */ /* 0x0008700000002400 */
[----:B------:R-:W1:Y:S08]  /*c5a0*/  MUFU.TANH R138, R16 ;  /* 0x00000010008a7308 */ /* 0x000e700000002400 */
[----:B------:R-:W1:Y:S01]  /*c5b0*/  MUFU.TANH R147, R18 ;  /* 0x0000001200937308 */ /* 0x000e620000002400 */
[----:B----4-:R4:W2:Y:S01]  /*c5c0*/  LDSM.16.M88.4 R32, [R66+0x4c00] ;  /* 0x004c00004220783b */ /* 0x0108a20000000200 */
[----:B------:R-:W-:-:S06]  /*c5d0*/  DEPBAR.LE SB0, 0x0 ;  /* 0x000080000000791a */ /* 0x000fcc0000000000 */
[----:B------:R-:W1:Y:S01]  /*c5e0*/  MUFU.TANH R150, R19 ;  /* 0x0000001300967308 */ /* 0x000e620000002400 */
[C---:B---3--:R-:W-:Y:S07]  /*c5f0*/  HMMA.16816.F32 R8, R20.reuse, R4, R8 ;  /* 0x000000041408723c */ /* 0x048fee0000001808 */
[----:B------:R-:W3:Y:S01]  /*c600*/  MUFU.TANH R3, R3 ;  /* 0x0000000300037308 */ /* 0x000ee20000002400 */
[----:B------:R-:W-:Y:S07]  /*c610*/  HMMA.16816.F32 R36, R20, R6, R36 ;  /* 0x000000061424723c */ /* 0x000fee0000001824 */
[----:B----4-:R4:W1:Y:S04]  /*c620*/  MUFU.TANH R66, R17 ;  /* 0x0000001100427308 */ /* 0x0108680000002400 */
[-C--:B------:R-:W-:Y:S01]  /*c630*/  FMUL.FTZ R8, R8, R61.reuse ;  /* 0x0000003d08087220 */ /* 0x080fe20000410000 */
[-C--:B------:R-:W-:Y:S01]  /*c640*/  FMUL.FTZ R10, R10, R61.reuse ;  /* 0x0000003d0a0a7220 */ /* 0x080fe20000410000 */
[-C--:B------:R-:W-:Y:S01]  /*c650*/  FMUL.FTZ R4, R9, R61.reuse ;  /* 0x0000003d09047220 */ /* 0x080fe20000410000 */
[-C--:B------:R-:W-:Y:S01]  /*c660*/  FMUL.FTZ R5, R11, R61.reuse ;  /* 0x0000003d0b057220 */ /* 0x080fe20000410000 */
[----:B------:R3:W1:Y:S04]  /*c670*/  MUFU.TANH R140, R8 ;  /* 0x00000008008c7308 */ /* 0x0006680000002400 */
[-C--:B------:R-:W-:Y:S01]  /*c680*/  FMUL.FTZ R6, R36, R61.reuse ;  /* 0x0000003d24067220 */ /* 0x080fe20000410000 */
[-C--:B------:R-:W-:Y:S01]  /*c690*/  FMUL.FTZ R7, R37, R61.reuse ;  /* 0x0000003d25077220 */ /* 0x080fe20000410000 */
[----:B------:R-:W-:-:S02]  /*c6a0*/  FMUL.FTZ R9, R39, R61 ;  /* 0x0000003d27097220 */ /* 0x000fc40000410000 */
[----:B------:R1:W1:Y:S01]  /*c6b0*/  MUFU.TANH R153, R10 ;  /* 0x0000000a00997308 */ /* 0x0002620000002400 */
[C---:B----4-:R-:W-:Y:S07]  /*c6c0*/  HMMA.16816.F32 R16, R28.reuse, R24, RZ ;  /* 0x000000181c10723c */ /* 0x050fee00000018ff */
[----:B------:R-:W4:Y:S01]  /*c6d0*/  MUFU.TANH R4, R4 ;  /* 0x0000000400047308 */ /* 0x000f220000002400 */
[----:B------:R-:W-:Y:S01]  /*c6e0*/  HMMA.16816.F32 R24, R28, R26, RZ ;  /* 0x0000001a1c18723c */ /* 0x000fe200000018ff */
[----:B---3--:R-:W-:-:S06]  /*c6f0*/  FMUL.FTZ R8, R38, R61 ;  /* 0x0000003d26087220 */ /* 0x008fcc0000410000 */
[----:B------:R-:W3:Y:S05]  /*c700*/  MUFU.TANH R5, R5 ;  /* 0x0000000500057308 */ /* 0x000eea0000002400 */
[C---:B--2---:R-:W-:Y:S03]  /*c710*/  HMMA.16816.F32 R16, R20.reuse, R32, R16 ;  /* 0x000000201410723c */ /* 0x044fe60000001810 */
[----:B------:R-:W2:Y:S05]  /*c720*/  MUFU.TANH R6, R6 ;  /* 0x0000000600067308 */ /* 0x000eaa0000002400 */
[----:B------:R-:W-:Y:S03]  /*c730*/  HMMA.16816.F32 R24, R20, R34, R24 ;  /* 0x000000221418723c */ /* 0x000fe60000001818 */
[----:B------:R-:W2:Y:S08]  /*c740*/  MUFU.TANH R7, R7 ;  /* 0x0000000700077308 */ /* 0x000eb00000002400 */
[----:B------:R-:W2:Y:S01]  /*c750*/  MUFU.TANH R8, R8 ;  /* 0x0000000800087308 */ /* 0x000ea20000002400 */
[-C--:B-1----:R-:W-:Y:S01]  /*c760*/  FMUL.FTZ R10, R16, R61.reuse ;  /* 0x0000003d100a7220 */ /* 0x082fe20000410000 */
[-C--:B------:R-:W-:Y:S01]  /*c770*/  FMUL.FTZ R11, R17, R61.reuse ;  /* 0x0000003d110b7220 */ /* 0x080fe20000410000 */
[-C--:B------:R-:W-:Y:S01]  /*c780*/  FMUL.FTZ R18, R18, R61.reuse ;  /* 0x0000003d12127220 */ /* 0x080fe20000410000 */
[----:B------:R-:W-:-:S04]  /*c790*/  FMUL.FTZ R19, R19, R61 ;  /* 0x0000003d13137220 */ /* 0x000fc80000410000 */
[----:B------:R-:W1:Y:S01]  /*c7a0*/  MUFU.TANH R9, R9 ;  /* 0x0000000900097308 */ /* 0x000e620000002400 */
[-C--:B------:R-:W-:Y:S01]  /*c7b0*/  FMUL.FTZ R23, R24, R61.reuse ;  /* 0x0000003d18177220 */ /* 0x080fe20000410000 */
[-C--:B------:R-:W-:Y:S01]  /*c7c0*/  FMUL.FTZ R24, R25, R61.reuse ;  /* 0x0000003d19187220 */ /* 0x080fe20000410000 */
[-C--:B------:R-:W-:Y:S01]  /*c7d0*/  FMUL.FTZ R26, R26, R61.reuse ;  /* 0x0000003d1a1a7220 */ /* 0x080fe20000410000 */
[----:B------:R-:W-:-:S04]  /*c7e0*/  FMUL.FTZ R20, R27, R61 ;  /* 0x0000003d1b147220 */ /* 0x000fc80000410000 */
[----:B------:R-:W1:Y:S08]  /*c7f0*/  MUFU.TANH R10, R10 ;  /* 0x0000000a000a7308 */ /* 0x000e700000002400 */
[----:B------:R-:W1:Y:S08]  /*c800*/  MUFU.TANH R11, R11 ;  /* 0x0000000b000b7308 */ /* 0x000e700000002400 */
[----:B------:R1:W1:Y:S08]  /*c810*/  MUFU.TANH R21, R18 ;  /* 0x0000001200157308 */ /* 0x0002700000002400 */
[----:B------:R1:W1:Y:S08]  /*c820*/  MUFU.TANH R22, R19 ;  /* 0x0000001300167308 */ /* 0x0002700000002400 */
        /* <DEDUP_REMOVED lines=19> */
.L_x_3969:
[----:B-1----:R-:W2:Y:S01]  /*c960*/  LD.E R18, desc[UR4][R148.64+0x170] ;  /* 0x0001700494127980 */ /* 0x002ea2000c101900 */
[----:B------:R-:W-:Y:S01]  /*c970*/  VIADD R46, R46, 0xfffffe00 ;  /* 0xfffffe002e2e7836 */ /* 0x000fe20000000000 */
[----:B------:R-:W-:-:S04]  /*c980*/  SHF.L.U32 R17, R186, 0x8, RZ ;  /* 0x00000008ba117819 */ /* 0x000fc800000006ff */
        /* <DEDUP_REMOVED lines=38> */
[--C-:B------:R-:W-:Y:S01]  /*cbf0*/  IMAD.WIDE R16, R25, 0x4, R182.reuse ;  /* 0x0000000419107825 */ /* 0x100fe200078e02b6 */
[----:B------:R-:W2:Y:S03]  /*cc00*/  LD.E.64 R28, desc[UR4][R148.64+0x38] ;  /* 0x00003804941c7980 */ /* 0x000ea6000c101b00 */
        /* <DEDUP_REMOVED lines=20> */
.L_x_3970:
[----:B------:R-:W-:Y:S05]  /*cd50*/  BSYNC.RECONVERGENT B0 ;  /* 0x0000000000007941 */ /* 0x000fea0003800200 */
.L_x_3968:
[----:B------:R-:W-:Y:S01]  /*cd60*/  ISETP.GE.AND P0, PT, R12, R178, PT ;  /* 0x000000b20c00720c */ /* 0x000fe20003f06270 */
[C---:B------:R-:W-:Y:S01]  /*cd70*/  IMAD.SHL.U32 R12, R166.reuse, 0x40, RZ ;  /* 0x00000040a60c7824 */ /* 0x040fe200078e00ff */
[----:B------:R-:W-:-:S04]  /*cd80*/  SHF.L.U64.HI R13, R166, 0x6, R167 ;  /* 0x00000006a60d7819 */ /* 0x000fc800000102a7 */
[----:B------:R-:W-:-:S04]  /*cd90*/  IADD3 R16, P1, PT, R12, R172, RZ ;  /* 0x000000ac0c107210 */ /* 0x000fc80007f3e0ff */
[-C--:B------:R-:W-:Y:S01]  /*cda0*/  IADD3 R32, P2, PT, R16, R12.reuse, RZ ;  /* 0x0000000c10207210 */ /* 0x080fe20007f5e0ff */
[----:B------:R-:W-:Y:S02]  /*cdb0*/  IMAD.X R17, R13, 0x1, R171, P1 ;  /* 0x000000010d117824 */ /* 0x000fe400008e06ab */
[----:B-1----:R-:W-:Y:S01]  /*cdc0*/  @!P0 IMAD.MOV.U32 R18, RZ, RZ, R172 ;  /* 0x000000ffff128224 */ /* 0x002fe200078e00ac */
[-C--:B------:R-:W-:Y:S01]  /*cdd0*/  IADD3 R30, P1, PT, R32, R12.reuse, RZ ;  /* 0x0000000c201e7210 */ /* 0x080fe20007f3e0ff */
[----:B------:R-:W-:Y:S02]  /*cde0*/  IMAD.X R33, R17, 0x1, R13, P2 ;  /* 0x0000000111217824 */ /* 0x000fe400010e060d */
[----:B------:R-:W-:Y:S01]  /*cdf0*/  @!P0 IMAD.MOV.U32 R19, RZ, RZ, R171 ;  /* 0x000000ffff138224 */ /* 0x000fe200078e00ab */
[----:B------:R-:W-:Y:S02]  /*ce00*/  IADD3 R28, P2, PT, R30, R12, RZ ;  /* 0x0000000c1e1c7210 */ /* 0x000fe40007f5e0ff */
[----:B------:R-:W-:-:S02]  /*ce10*/  IADD3.X R31, PT, PT, R33, R13, RZ, P1, !PT ;  /* 0x0000000d211f7210 */ /* 0x000fc40000ffe4ff */
[----:B------:R-:W-:Y:S01]  /*ce20*/  @!PT LDS RZ, [RZ] ;  /* 0x00000000fffff984 */ /* 0x000fe20000000800 */
[----:B------:R-:W-:Y:S01]  /*ce30*/  @!PT LDS RZ, [RZ] ;  /* 0x00000000fffff984 */ /* 0x000fe20000000800 */
[----:B------:R-:W-:Y:S01]  /*ce40*/  @!PT LDS RZ, [RZ] ;  /* 0x00000000fffff984 */ /* 0x000fe20000000800 */
[----:B------:R1:W-:Y:S03]  /*ce50*/  @!P0 LDGSTS.E.BYPASS.LTC128B.128 [R49+0x1000], desc[UR4][R18.64] ;  /* 0x0100000012318fae */ /* 0x0003e6000b981a04 */
[----:B------:R-:W-:Y:S01]  /*ce60*/  IMAD.X R29, R31, 0x1, R13, P2 ;  /* 0x000000011f1d7824 */ /* 0x000fe200010e060d */
        /* <DEDUP_REMOVED lines=24> */
[----:B------:R-:W-:Y:S02]  /*cff0*/  @!P0 IADD3 R12, P1, PT, R16, R12, RZ ;  /* 0x0000000c100c8210 */ /* 0x000fe40007f3e0ff */
[----:B------:R-:W-:Y:S01]  /*d000*/  IADD3.X R17, PT, PT, R19, R13, RZ, P2, !PT ;  /* 0x0000000d13117210 */ /* 0x000fe200017fe4ff */
[----:B------:R-:W-:Y:S01]  /*d010*/  @!PT LDS RZ, [RZ] ;  /* 0x00000000fffff984 */ /* 0x000fe20000000800 */
[----:B------:R-:W-:Y:S01]  /*d020*/  @!PT LDS RZ, [RZ] ;  /* 0x00000000fffff984 */ /* 0x000fe20000000800 */
[----:B------:R-:W-:Y:S01]  /*d030*/  @!PT LDS RZ, [RZ] ;  /* 0x00000000fffff984 */ /* 0x000fe20000000800 */
[----:B------:R2:W-:Y:S04]  /*d040*/  @!P0 LDGSTS.E.BYPASS.LTC128B.128 [R49+0x3800], desc[UR4][R18.64] ;  /* 0x0380000012318fae */ /* 0x0005e8000b981a04 */
        /* <DEDUP_REMOVED lines=13> */
.L_x_3967:
[----:B------:R-:W-:Y:S05]  /*d120*/  BSYNC.RECONVERGENT B1 ;  /* 0x0000000000017941 */ /* 0x000fea0003800200 */
.L_x_3966:
[----:B--2---:R-:W-:Y:S01]  /*d130*/  SHF.R.U32.HI R12, RZ, 0x2, R47 ;  /* 0x00000002ff0c7819 */ /* 0x004fe2000001162f */
[----:B------:R-:W-:-:S03]  /*d140*/  IMAD.SHL.U32 R38, R47, 0x2, RZ ;  /* 0x000000022f267824 */ /* 0x000fc600078e00ff */
[----:B------:R-:W-:Y:S02]  /*d150*/  LOP3.LUT R12, R12, 0x7, RZ, 0xc0, !PT ;  /* 0x000000070c0c7812 */ /* 0x000fe400078ec0ff */
[----:B------:R-:W-:Y:S02]  /*d160*/  LOP3.LUT R38, R38, 0x6, RZ, 0xc0, !PT ;  /* 0x0000000626267812 */ /* 0x000fe400078ec0ff */
[----:B------:R-:W-:-:S03]  /*d170*/  LOP3.LUT R37, R12, 0x1f0, R48, 0xf8, !PT ;  /* 0x000001f00c257812 */ /* 0x000fc600078ef830 */
[----:B------:R-:W-:Y:S02]  /*d180*/  IMAD R38, R186, 0x100, R38 ;  /* 0x00000100ba267824 */ /* 0x000fe400078e0226 */
[----:B------:R-:W-:Y:S02]  /*d190*/  IMAD R37, R177, 0x40, R37 ;  /* 0x00000040b1257824 */ /* 0x000fe400078e0225 */
[C---:B------:R-:W-:Y:S01]  /*d1a0*/  VIADD R189, R38.reuse, 0x41 ;  /* 0x0000004126bd7836 */ /* 0x040fe20000000000 */
[C---:B------:R-:W-:Y:S01]  /*d1b0*/  IADD3 R16, PT, PT, R38.reuse, 0xd8, RZ ;  /* 0x000000d826107810 */ /* 0x040fe20007ffe0ff */
[C---:B------:R-:W-:Y:S01]  /*d1c0*/  VIADD R191, R38.reuse, 0xa9 ;  /* 0x000000a926bf7836 */ /* 0x040fe20000000000 */
[----:B------:R-:W-:Y:S01]  /*d1d0*/  IADD3 R37, PT, PT, R45, R37, -R179 ;  /* 0x000000252d257210 */ /* 0x000fe20007ffe8b3 */
[C---:B------:R-:W-:Y:S01]  /*d1e0*/  VIADD R13, R38.reuse, 0xd9 ;  /* 0x000000d9260d7836 */ /* 0x040fe20000000000 */
[----:B------:R-:W-:Y:S01]  /*d1f0*/  ISETP.GE.AND P2, PT, R189, R45, PT ;  /* 0x0000002dbd00720c */ /* 0x000fe20003f46270 */
[C---:B------:R-:W-:Y:S01]  /*d200*/  VIADD R192, R38.reuse, 0x50 ;  /* 0x0000005026c07836 */ /* 0x040fe20000000000 */
[C---:B------:R-:W-:Y:S01]  /*d210*/  IADD3 R159, PT, PT, R37.reuse, -R191, RZ ;  /* 0x800000bf259f7210 */ /* 0x040fe20007ffe0ff */
[----:B------:R-:W-:Y:S01]  /*d220*/  IMAD.IADD R203, R37, 0x1, -R189 ;  /* 0x0000000125cb7824 */ /* 0x000fe200078e0abd */
[----:B------:R-:W-:Y:S01]  /*d230*/  ISETP.GE.AND P1, PT, R191, R45, PT ;  /* 0x0000002dbf00720c */ /* 0x000fe20003f26270 */
[C---:B------:R-:W-:Y:S01]  /*d240*/  IMAD.IADD R162, R37.reuse, 0x1, -R192 ;  /* 0x0000000125a27824 */ /* 0x040fe200078e0ac0 */
[----:B------:R-:W-:Y:S01]  /*d250*/  IABS R159, R159 ;  /* 0x0000009f009f7213 */ /* 0x000fe20000000000 */
[C---:B------:R-:W-:Y:S01]  /*d260*/  VIADD R49, R38.reuse, 0x1 ;  /* 0x0000000126317836 */ /* 0x040fe20000000000 */
[----:B------:R-:W-:Y:S01]  /*d270*/  IABS R203, R203 ;  /* 0x000000cb00cb7213 */ /* 0x000fe20000000000 */
[C---:B------:R-:W-:Y:S01]  /*d280*/  VIADD R17, R38.reuse, 0x40 ;  /* 0x0000004026117836 */ /* 0x040fe20000000000 */
[----:B------:R-:W-:Y:S01]  /*d290*/  IABS R162, R162 ;  /* 0x000000a200a27213 */ /* 0x000fe20000000000 */
[----:B------:R-:W-:Y:S01]  /*d2a0*/  VIADD R12, R38, 0x8 ;  /* 0x00000008260c7836 */ /* 0x000fe20000000000 */
[----:B------:R-:W-:Y:S01]  /*d2b0*/  I2FP.F32.S32 R203, R203 ;  /* 0x000000cb00cb7245 */ /* 0x000fe20000201400 */
[C---:B------:R-:W-:Y:S01]  /*d2c0*/  VIADD R47, R37.reuse, 0x8 ;  /* 0x00000008252f7836 */ /* 0x040fe20000000000 */
[----:B------:R-:W-:Y:S01]  /*d2d0*/  I2FP.F32.S32 R159, R159 ;  /* 0x0000009f009f7245 */ /* 0x000fe20000201400 */
[C---:B------:R-:W-:Y:S01]  /*d2e0*/  IMAD.IADD R36, R37.reuse, 0x1, -R38 ;  /* 0x0000000125247824 */ /* 0x040fe200078e0a26 */
[----:B------:R-:W-:Y:S01]  /*d2f0*/  I2FP.F32.S32 R162, R162 ;  /* 0x000000a200a27245 */ /* 0x000fe20000201400 */
[----:B------:R-:W-:Y:S01]  /*d300*/  FFMA.FTZ R203, -R0, R203, R75 ;  /* 0x000000cb00cb7223 */ /* 0x000fe2000001014b */
[----:B------:R-:W-:Y:S01]  /*d310*/  IMAD.IADD R75, R37, 0x1, -R13 ;  /* 0x00000001254b7824 */ /* 0x000fe200078e0a0d */
[----:B------:R-:W-:Y:S01]  /*d320*/  ISETP.GE.AND P6, PT, R49, R45, PT ;  /* 0x0000002d3100720c */ /* 0x000fe20003fc6270 */
[----:B------:R-:W-:-:S02]  /*d330*/  VIADD R187, R38, 0x48 ;  /* 0x0000004826bb7836 */ /* 0x000fc40000000000 */
[----:B------:R-:W-:Y:S01]  /*d340*/  FFMA.FTZ R159, -R0, R159, R101 ;  /* 0x0000009f009f7223 */ /* 0x000fe20000010165 */
[----:B------:R-:W-:Y:S01]  /*d350*/  VIADD R39, R38, 0xb1 ;  /* 0x000000b126277836 */ /* 0x000fe20000000000 */
[----:B------:R-:W-:Y:S01]  /*d360*/  IABS R75, R75 ;  /* 0x0000004b004b7213 */ /* 0x000fe20000000000 */
[C---:B------:R-:W-:Y:S02]  /*d370*/  IMAD.IADD R49, R37.reuse, 0x1, -R49 ;  /* 0x0000000125317824 */ /* 0x040fe400078e0a31 */
[----:B------:R-:W-:Y:S01]  /*d380*/  FFMA.FTZ R162, -R0, R162, R90 ;  /* 0x000000a200a27223 */ /* 0x000fe2000001015a */
[----:B------:R-:W-:Y:S01]  /*d390*/  VIADD R101, R38, 0xc0 ;  /* 0x000000c026657836 */ /* 0x000fe20000000000 */
[----:B------:R-:W-:Y:S01]  /*d3a0*/  I2FP.F32.S32 R75, R75 ;  /* 0x0000004b004b7245 */ /* 0x000fe20000201400 */
[----:B-1----:R-:W-:Y:S01]  /*d3b0*/  IMAD.IADD R18, R37, 0x1, -R12 ;  /* 0x0000000125127824 */ /* 0x002fe200078e0a0c */
[----:B------:R-:W-:Y:S01]  /*d3c0*/  ISETP.GE.AND P0, PT, R17, R45, PT ;  /* 0x0000002d1100720c */ /* 0x000fe20003f06270 */
[--C-:B------:R-:W-:Y:S01]  /*d3d0*/  IMAD.IADD R142, R37, 0x1, -R17.reuse ;  /* 0x00000001258e7824 */ /* 0x100fe200078e0a11 */
[----:B------:R-:W-:Y:S01]  /*d3e0*/  IABS R36, R36 ;  /* 0x0000002400247213 */ /* 0x000fe20000000000 */
[----:B------:R-:W-:Y:S01]  /*d3f0*/  FFMA.FTZ R75, -R0, R75, R66 ;  /* 0x0000004b004b7223 */ /* 0x000fe20000010142 */
[----:B------:R-:W-:Y:S01]  /*d400*/  IMAD.IADD R66, R47, 0x1, -R17 ;  /* 0x000000012f427824 */ /* 0x000fe200078e0a11 */
[----:B------:R-:W-:Y:S01]  /*d410*/  IABS R17, R49 ;  /* 0x0000003100117213 */ /* 0x000fe20000000000 */
[C---:B------:R-:W-:Y:S01]  /*d420*/  IMAD.IADD R190, R37.reuse, 0x1, -R187 ;  /* 0x0000000125be7824 */ /* 0x040fe200078e0abb */
[----:B------:R-:W-:Y:S01]  /*d430*/  IABS R18, R18 ;  /* 0x0000001200127213 */ /* 0x000fe20000000000 */
[C---:B------:R-:W-:Y:S01]  /*d440*/  IMAD.IADD R61, R37.reuse, 0x1, -R39 ;  /* 0x00000001253d7824 */ /* 0x040fe200078e0a27 */
[----:B------:R-:W-:Y:S01]  /*d450*/  IABS R66, R66 ;  /* 0x0000004200427213 */ /* 0x000fe20000000000 */
[----:B------:R-:W-:Y:S01]  /*d460*/  VIADD R193, R38, 0x49 ;  /* 0x0000004926c17836 */ /* 0x000fe20000000000 */
[----:B------:R-:W-:Y:S01]  /*d470*/  I2FP.F32.S32 R36, R36 ;  /* 0x0000002400247245 */ /* 0x000fe20000201400 */
[C---:B------:R-:W-:Y:S01]  /*d480*/  IMAD.IADD R90, R37.reuse, 0x1, -R101 ;  /* 0x00000001255a7824 */ /* 0x040fe200078e0a65 */
[----:B------:R-:W-:Y:S01]  /*d490*/  IABS R190, R190 ;  /* 0x000000be00be7213 */ /* 0x000fe20000000000 */
[----:B------:R-:W-:Y:S01]  /*d4a0*/  IMAD.IADD R173, R37, 0x1, -R193 ;  /* 0x0000000125ad7824 */ /* 0x000fe200078e0ac1 */
[----:B------:R-:W-:Y:S01]  /*d4b0*/  IABS R61, R61 ;  /* 0x0000003d003d7213 */ /* 0x000fe20000000000 */
[CC--:B------:R-:W-:Y:S01]  /*d4c0*/  FFMA.FTZ R49, -R0.reuse, R36.reuse, R65 ;  /* 0x0000002400317223 */ /* 0x0c0fe20000010141 */
[----:B------:R-:W-:Y:S01]  /*d4d0*/  I2FP.F32.S32 R17, R17 ;  /* 0x0000001100117245 */ /* 0x000fe20000201400 */
[----:B------:R-:W-:Y:S01]  /*d4e0*/  FFMA.FTZ R36, -R0, R36, R62 ;  /* 0x0000002400247223 */ /* 0x000fe2000001013e */
[----:B------:R-:W-:Y:S01]  /*d4f0*/  IABS R90, R90 ;  /* 0x0000005a005a7213 */ /* 0x000fe20000000000 */
[----:B------:R-:W-:Y:S01]  /*d500*/  VIADD R46, R38, 0xb0 ;  /* 0x000000b0262e7836 */ /* 0x000fe20000000000 */
[----:B------:R-:W-:Y:S01]  /*d510*/  I2FP.F32.S32 R18, R18 ;  /* 0x0000001200127245 */ /* 0x000fe20000201400 */
[----:B------:R-:W-:Y:S01]  /*d520*/  FFMA.FTZ R17, -R0, R17, R64 ;  /* 0x0000001100117223 */ /* 0x000fe20000010140 */
[----:B------:R-:W-:Y:S01]  /*d530*/  I2FP.F32.S32 R66, R66 ;  /* 0x0000004200427245 */ /* 0x000fe20000201400 */
[C---:B------:R-:W-:Y:S01]  /*d540*/  VIADD R155, R38.reuse, 0xb8 ;  /* 0x000000b8269b7836 */ /* 0x040fe20000000000 */
[----:B------:R-:W-:Y:S01]  /*d550*/  I2FP.F32.S32 R190, R190 ;  /* 0x000000be00be7245 */ /* 0x000fe20000201400 */
[C---:B------:R-:W-:Y:S01]  /*d560*/  VIADD R29, R38.reuse, 0xc1 ;  /* 0x000000c1261d7836 */ /* 0x040fe20000000000 */
[----:B------:R-:W-:Y:S01]  /*d570*/  I2FP.F32.S32 R61, R61 ;  /* 0x0000003d003d7245 */ /* 0x000fe20000201400 */
[C---:B------:R-:W-:Y:S01]  /*d580*/  VIADD R28, R38.reuse, 0xc8 ;  /* 0x000000c8261c7836 */ /* 0x040fe20000000000 */
[----:B------:R-:W-:Y:S01]  /*d590*/  IABS R173, R173 ;  /* 0x000000ad00ad7213 */ /* 0x000fe20000000000 */
[----:B------:R-:W-:Y:S01]  /*d5a0*/  VIADD R34, R38, 0xd0 ;  /* 0x000000d026227836 */ /* 0x000fe20000000000 */
[----:B------:R-:W-:Y:S01]  /*d5b0*/  I2FP.F32.S32 R90, R90 ;  /* 0x0000005a005a7245 */ /* 0x000fe20000201400 */
[C---:B------:R-:W-:Y:S01]  /*d5c0*/  FFMA.FTZ R18, -R0.reuse, R18, R63 ;  /* 0x0000001200127223 */ /* 0x040fe2000001013f */
[----:B------:R-:W-:Y:S01]  /*d5d0*/  FFMA.FTZ R66, -R0, R66, R76 ;  /* 0x0000004200427223 */ /* 0x000fe2000001014c */
[----:B------:R-:W-:-:S02]  /*d5e0*/  IMAD.IADD R65, R47, 0x1, -R187 ;  /* 0x000000012f417824 */ /* 0x000fc400078e0abb */
[C---:B------:R-:W-:Y:S01]  /*d5f0*/  FFMA.FTZ R190, -R0.reuse, R190, R81 ;  /* 0x000000be00be7223 */ /* 0x040fe20000010151 */
[C---:B------:R-:W-:Y:S01]  /*d600*/  IMAD.IADD R64, R47.reuse, 0x1, -R193 ;  /* 0x000000012f407824 */ /* 0x040fe200078e0ac1 */
[----:B------:R-:W-:Y:S01]  /*d610*/  I2FP.F32.S32 R173, R173 ;  /* 0x000000ad00ad7245 */ /* 0x000fe20000201400 */
[C---:B------:R-:W-:Y:S02]  /*d620*/  IMAD.IADD R62, R47.reuse, 0x1, -R191 ;  /* 0x000000012f3e7824 */ /* 0x040fe400078e0abf */
[C---:B------:R-:W-:Y:S01]  /*d630*/  FFMA.FTZ R61, -R0.reuse, R61, R113 ;  /* 0x0000003d003d7223 */ /* 0x040fe20000010171 */
[----:B------:R-:W-:Y:S01]  /*d640*/  IMAD.IADD R63, R47, 0x1, -R192 ;  /* 0x000000012f3f7824 */ /* 0x000fe200078e0ac0 */
[----:B------:R-:W-:Y:S01]  /*d650*/  IABS R142, R142 ;  /* 0x0000008e008e7213 */ /* 0x000fe20000000000 */
[C---:B------:R-:W-:Y:S02]  /*d660*/  IMAD.IADD R81, R37.reuse, 0x1, -R46 ;  /* 0x0000000125517824 */ /* 0x040fe400078e0a2e */
[----:B------:R-:W-:Y:S01]  /*d670*/  FFMA.FTZ R90, -R0, R90, R128 ;  /* 0x0000005a005a7223 */ /* 0x000fe20000010180 */
[C---:B------:R-:W-:Y:S01]  /*d680*/  IMAD.IADD R113, R37.reuse, 0x1, -R155 ;  /* 0x0000000125717824 */ /* 0x040fe200078e0a9b */
[----:B------:R-:W-:Y:S01]  /*d690*/  FSEL R128, R66, -INF , !P0 ;  /* 0xff80000042807808 */ /* 0x000fe20004000000 */
[C---:B------:R-:W-:Y:S01]  /*d6a0*/  IMAD.IADD R32, R37.reuse, 0x1, -R29 ;  /* 0x0000000125207824 */ /* 0x040fe200078e0a1d */
[----:B------:R-:W-:Y:S01]  /*d6b0*/  IABS R65, R65 ;  /* 0x0000004100417213 */ /* 0x000fe20000000000 */
[C---:B------:R-:W-:Y:S01]  /*d6c0*/  IMAD.IADD R31, R37.reuse, 0x1, -R28 ;  /* 0x00000001251f7824 */ /* 0x040fe200078e0a1c */
[----:B------:R-:W-:Y:S01]  /*d6d0*/  IABS R64, R64 ;  /* 0x0000004000407213 */ /* 0x000fe20000000000 */
[C---:B------:R-:W-:Y:S01]  /*d6e0*/  IMAD.IADD R30, R37.reuse, 0x1, -R34 ;  /* 0x00000001251e7824 */ /* 0x040fe200078e0a22 */
[----:B------:R-:W-:Y:S01]  /*d6f0*/  IABS R62, R62 ;  /* 0x0000003e003e7213 */ /* 0x000fe20000000000 */
[----:B------:R-:W-:Y:S01]  /*d700*/  IMAD.IADD R19, R37, 0x1, -R16 ;  /* 0x0000000125137824 */ /* 0x000fe200078e0a10 */
[----:B------:R-:W-:Y:S01]  /*d710*/  IADD3 R66, PT, PT, -R189, R47, RZ ;  /* 0x0000002fbd427210 */ /* 0x000fe20007ffe1ff */
[----:B------:R-:W-:Y:S01]  /*d720*/  VIADD R35, R38, 0xc9 ;  /* 0x000000c926237836 */ /* 0x000fe20000000000 */
[----:B------:R-:W-:Y:S01]  /*d730*/  IABS R63, R63 ;  /* 0x0000003f003f7213 */ /* 0x000fe20000000000 */
[----:B------:R-:W-:Y:S01]  /*d740*/  FFMA.FTZ R173, -R0, R173, R85 ;  /* 0x000000ad00ad7223 */ /* 0x000fe20000010155 */
[----:B------:R-:W-:Y:S01]  /*d750*/  I2FP.F32.S32 R142, R142 ;  /* 0x0000008e008e7245 */ /* 0x000fe20000201400 */
[C---:B------:R-:W-:Y:S01]  /*d760*/  IMAD.IADD R85, R37.reuse, 0x1, -R35 ;  /* 0x0000000125557824 */ /* 0x040fe200078e0a23 */
[----:B------:R-:W-:Y:S01]  /*d770*/  IABS R81, R81 ;  /* 0x0000005100517213 */ /* 0x000fe20000000000 */
[----:B------:R-:W-:Y:S01]  /*d780*/  VIADD R154, R38, 0xb9 ;  /* 0x000000b9269a7836 */ /* 0x000fe20000000000 */
[----:B------:R-:W-:Y:S01]  /*d790*/  IABS R113, R113 ;  /* 0x0000007100717213 */ /* 0x000fe20000000000 */
[----:B------:R-:W-:Y:S01]  /*d7a0*/  FFMA.FTZ R142, -R0, R142, R74 ;  /* 0x0000008e008e7223 */ /* 0x000fe2000001014a */
[----:B------:R-:W-:Y:S01]  /*d7b0*/  IABS R32, R32 ;  /* 0x0000002000207213 */ /* 0x000fe20000000000 */
[C---:B------:R-:W-:Y:S01]  /*d7c0*/  VIADD R33, R38.reuse, 0xd1 ;  /* 0x000000d126217836 */ /* 0x040fe20000000000 */
[----:B------:R-:W-:Y:S01]  /*d7d0*/  IABS R31, R31 ;  /* 0x0000001f001f7213 */ /* 0x000fe20000000000 */
[C---:B------:R-:W-:Y:S01]  /*d7e0*/  VIADD R25, R38.reuse, 0xe0 ;  /* 0x000000e026197836 */ /* 0x040fe20000000000 */
        /* <DEDUP_REMOVED lines=15> */
[C---:B------:R-:W-:Y:S01]  /*d8e0*/  IMAD.IADD R62, R47.reuse, 0x1, -R39 ;  /* 0x000000012f3e7824 */ /* 0x040fe200078e0a27 */
[----:B------:R-:W-:Y:S01]  /*d8f0*/  I2FP.F32.S32 R113, R113 ;  /* 0x0000007100717245 */ /* 0x000fe20000201400 */
[C---:B------:R-:W-:Y:S01]  /*d900*/  FFMA.FTZ R98, -R0.reuse, R63, R98 ;  /* 0x0000003f00627223 */ /* 0x040fe20000010162 */
[----:B------:R-:W-:Y:S01]  /*d910*/  I2FP.F32.S32 R32, R32 ;  /* 0x0000002000207245 */ /* 0x000fe20000201400 */
[----:B------:R-:W-:Y:S01]  /*d920*/  IMAD.IADD R63, R47, 0x1, -R46 ;  /* 0x000000012f3f7824 */ /* 0x000fe200078e0a2e */
[----:B------:R-:W-:Y:S01]  /*d930*/  I2FP.F32.S32 R31, R31 ;  /* 0x0000001f001f7245 */ /* 0x000fe20000201400 */
[C---:B------:R-:W-:Y:S01]  /*d940*/  FFMA.FTZ R81, -R0.reuse, R81, R112 ;  /* 0x0000005100517223 */ /* 0x040fe20000010170 */
[----:B------:R-:W-:Y:S01]  /*d950*/  I2FP.F32.S32 R30, R30 ;  /* 0x0000001e001e7245 */ /* 0x000fe20000201400 */
[C---:B------:R-:W-:Y:S01]  /*d960*/  FFMA.FTZ R113, -R0.reuse, R113, R121 ;  /* 0x0000007100717223 */ /* 0x040fe20000010179 */
[----:B------:R-:W-:Y:S01]  /*d970*/  I2FP.F32.S32 R19, R19 ;  /* 0x0000001300137245 */ /* 0x000fe20000201400 */
[C---:B------:R-:W-:Y:S01]  /*d980*/  FFMA.FTZ R32, -R0.reuse, R32, R131 ;  /* 0x0000002000207223 */ /* 0x040fe20000010183 */
[----:B------:R-:W-:Y:S01]  /*d990*/  IABS R85, R85 ;  /* 0x0000005500557213 */ /* 0x000fe20000000000 */
[C---:B------:R-:W-:Y:S01]  /*d9a0*/  FFMA.FTZ R31, -R0.reuse, R31, R132 ;  /* 0x0000001f001f7223 */ /* 0x040fe20000010184 */
[----:B------:R-:W-:Y:S01]  /*d9b0*/  I2FP.F32.S32 R66, R66 ;  /* 0x0000004200427245 */ /* 0x000fe20000201400 */
[C---:B------:R-:W-:Y:S01]  /*d9c0*/  FFMA.FTZ R30, -R0.reuse, R30, R136 ;  /* 0x0000001e001e7223 */ /* 0x040fe20000010188 */
[----:B------:R-:W-:Y:S01]  /*d9d0*/  ISETP.GE.AND P3, PT, R187, R45, PT ;  /* 0x0000002dbb00720c */ /* 0x000fe20003f66270 */
[C---:B------:R-:W-:Y:S01]  /*d9e0*/  FFMA.FTZ R19, -R0.reuse, R19, R138 ;  /* 0x0000001300137223 */ /* 0x040fe2000001018a */
[----:B------:R-:W-:Y:S01]  /*d9f0*/  ISETP.GE.AND P4, PT, R193, R45, PT ;  /* 0x0000002dc100720c */ /* 0x000fe20003f86270 */
[----:B------:R-:W-:Y:S01]  /*da00*/  IMAD.IADD R112, R37, 0x1, -R154 ;  /* 0x0000000125707824 */ /* 0x000fe200078e0a9a */
[----:B------:R-:W-:Y:S01]  /*da10*/  I2FP.F32.S32 R85, R85 ;  /* 0x0000005500557245 */ /* 0x000fe20000201400 */
[----:B------:R-:W-:Y:S01]  /*da20*/  FFMA.FTZ R77, -R0, R66, R77 ;  /* 0x00000042004d7223 */ /* 0x000fe2000001014d */
[----:B------:R-:W-:Y:S01]  /*da30*/  FSEL R142, R142, -INF , !P0 ;  /* 0xff8000008e8e7808 */ /* 0x000fe20004000000 */
[C---:B------:R-:W-:Y:S01]  /*da40*/  IMAD.IADD R66, R47.reuse, 0x1, -R29 ;  /* 0x000000012f427824 */ /* 0x040fe200078e0a1d */
[----:B------:R-:W-:Y:S01]  /*da50*/  ISETP.GE.AND P0, PT, R46, R45, PT ;  /* 0x0000002d2e00720c */ /* 0x000fe20003f06270 */
[C---:B------:R-:W-:Y:S01]  /*da60*/  IMAD.IADD R46, R47.reuse, 0x1, -R101 ;  /* 0x000000012f2e7824 */ /* 0x040fe200078e0a65 */
[----:B------:R-:W-:Y:S01]  /*da70*/  FSEL R138, R190, -INF , !P3 ;  /* 0xff800000be8a7808 */ /* 0x000fe20005800000 */
[----:B------:R-:W-:Y:S01]  /*da80*/  FFMA.FTZ R85, -R0, R85, R133 ;  /* 0x0000005500557223 */ /* 0x000fe20000010185 */
[----:B------:R-:W-:Y:S01]  /*da90*/  FSEL R132, R86, -INF , !P3 ;  /* 0xff80000056847808 */ /* 0x000fe20005800000 */
[----:B------:R-:W-:Y:S01]  /*daa0*/  IMAD.IADD R65, R47, 0x1, -R28 ;  /* 0x000000012f417824 */ /* 0x000fe200078e0a1c */
[----:B------:R-:W-:Y:S01]  /*dab0*/  FSEL R136, R173, -INF , !P4 ;  /* 0xff800000ad887808 */ /* 0x000fe20006000000 */
[----:B------:R-:W-:Y:S01]  /*dac0*/  IMAD.IADD R64, R47, 0x1, -R35 ;  /* 0x000000012f407824 */ /* 0x000fe200078e0a23 */
[----:B------:R-:W-:Y:S01]  /*dad0*/  FSEL R131, R89, -INF , !P4 ;  /* 0xff80000059837808 */ /* 0x000fe20006000000 */
[C---:B------:R-:W-:Y:S01]  /*dae0*/  IMAD.IADD R208, R47.reuse, 0x1, -R208 ;  /* 0x000000012fd07824 */ /* 0x040fe200078e0ad0 */
[----:B------:R-:W-:Y:S01]  /*daf0*/  FSEL R121, R100, -INF , !P1 ;  /* 0xff80000064797808 */ /* 0x000fe20004800000 */
[----:B------:R-:W-:Y:S01]  /*db00*/  IMAD.IADD R100, R47, 0x1, -R154 ;  /* 0x000000012f647824 */ /* 0x000fe200078e0a9a */
[-C--:B------:R-:W-:Y:S01]  /*db10*/  ISETP.GE.AND P3, PT, R39, R45.reuse, PT ;  /* 0x0000002d2700720c */ /* 0x080fe20003f66270 */
[C---:B------:R-:W-:Y:S01]  /*db20*/  VIADD R209, R38.reuse, 0x28 ;  /* 0x0000002826d17836 */ /* 0x040fe20000000000 */
[----:B------:R-:W-:Y:S01]  /*db30*/  ISETP.GE.AND P4, PT, R155, R45, PT ;  /* 0x0000002d9b00720c */ /* 0x000fe20003f86270 */
[C---:B------:R-:W-:Y:S01]  /*db40*/  IMAD.IADD R155, R47.reuse, 0x1, -R155 ;  /* 0x000000012f9b7824 */ /* 0x040fe200078e0a9b */
[----:B------:R-:W-:Y:S01]  /*db50*/  IABS R39, R63 ;  /* 0x0000003f00277213 */ /* 0x000fe20000000000 */
[C---:B------:R-:W-:Y:S01]  /*db60*/  IMAD.IADD R63, R47.reuse, 0x1, -R34 ;  /* 0x000000012f3f7824 */ /* 0x040fe200078e0a22 */
[----:B------:R-:W-:Y:S01]  /*db70*/  IABS R62, R62 ;  /* 0x0000003e003e7213 */ /* 0x000fe20000000000 */
[C---:B------:R-:W-:Y:S01]  /*db80*/  VIADD R206, R38.reuse, 0x38 ;  /* 0x0000003826ce7836 */ /* 0x040fe20000000000 */
[----:B------:R-:W-:Y:S01]  /*db90*/  IABS R112, R112 ;  /* 0x0000007000707213 */ /* 0x000fe20000000000 */
[----:B------:R-:W-:Y:S01]  /*dba0*/  IMAD.IADD R209, R47, 0x1, -R209 ;  /* 0x000000012fd17824 */ /* 0x000fe200078e0ad1 */
[----:B------:R-:W-:Y:S01]  /*dbb0*/  FSEL R203, R203, -INF , !P2 ;  /* 0xff800000cbcb7808 */ /* 0x000fe20005000000 */
[----:B------:R-:W-:Y:S01]  /*dbc0*/  VIADD R205, R38, 0x39 ;  /* 0x0000003926cd7836 */ /* 0x000fe20000000000 */
        /* <DEDUP_REMOVED lines=9> */
[----:B------:R-:W-:-:S02]  /*dc60*/  IABS R27, R27 ;  /* 0x0000001b001b7213 */ /* 0x000fc40000000000 */
[----:B------:R-:W-:Y:S01]  /*dc70*/  IABS R66, R66 ;  /* 0x0000004200427213 */ /* 0x000fe20000000000 */
[C---:B------:R-:W-:Y:S01]  /*dc80*/  FFMA.FTZ R105, -R0.reuse, R62, R106 ;  /* 0x0000003e00697223 */ /* 0x040fe2000001016a */
[----:B------:R-:W-:Y:S01]  /*dc90*/  I2FP.F32.S32 R112, R112 ;  /* 0x0000007000707245 */ /* 0x000fe20000201400 */
[----:B------:R-:W-:Y:S01]  /*dca0*/  IMAD.IADD R62, R47, 0x1, -R33 ;  /* 0x000000012f3e7824 */ /* 0x000fe200078e0a21 */
        /* <DEDUP_REMOVED lines=8> */
[C---:B------:R-:W-:Y:S01]  /*dd30*/  FFMA.FTZ R101, -R0.reuse, R101, R114 ;  /* 0x0000006500657223 */ /* 0x040fe20000010172 */
[----:B------:R-:W-:Y:S01]  /*dd40*/  FSEL R125, R159, -INF , !P1 ;  /* 0xff8000009f7d7808 */ /* 0x000fe20004800000 */
[C---:B------:R-:W-:Y:S01]  /*dd50*/  FFMA.FTZ R27, -R0.reuse, R27, R137 ;  /* 0x0000001b001b7223 */ /* 0x040fe20000010189 */
[----:B------:R-:W-:Y:S01]  /*dd60*/  FSEL R120, R81, -INF , !P0 ;  /* 0xff80000051787808 */ /* 0x000fe20004000000 */
[----:B------:R-:W-:Y:S01]  /*dd70*/  FFMA.FTZ R66, -R0, R66, R141 ;  /* 0x0000004200427223 */ /* 0x000fe2000001018d */
[----:B------:R-:W-:Y:S01]  /*dd80*/  FSEL R106, R39, -INF , !P0 ;  /* 0xff800000276a7808 */ /* 0x000fe20004000000 */
[C---:B------:R-:W-:Y:S01]  /*dd90*/  VIADD R159, R38.reuse, 0x61 ;  /* 0x00000061269f7836 */ /* 0x040fe20000000000 */
[-C--:B------:R-:W-:Y:S01]  /*dda0*/  ISETP.GE.AND P1, PT, R29, R45.reuse, PT ;  /* 0x0000002d1d00720c */ /* 0x080fe20003f26270 */
[----:B------:R-:W-:Y:S01]  /*ddb0*/  VIADD R29, R38, 0x9 ;  /* 0x00000009261d7836 */ /* 0x000fe20000000000 */
[----:B------:R-:W-:Y:S01]  /*ddc0*/  FSEL R114, R61, -INF , !P3 ;  /* 0xff8000003d727808 */ /* 0x000fe20005800000 */
[----:B------:R-:W-:Y:S01]  /*ddd0*/  IMAD.IADD R61, R47, 0x1, -R16 ;  /* 0x000000012f3d7824 */ /* 0x000fe200078e0a10 */
[----:B------:R-:W-:Y:S01]  /*dde0*/  FSEL R105, R105, -INF , !P3 ;  /* 0xff80000069697808 */ /* 0x000fe20005800000 */
[----:B------:R-:W-:Y:S01]  /*ddf0*/  IMAD.IADD R46, R37, 0x1, -R29 ;  /* 0x00000001252e7824 */ /* 0x000fe200078e0a1d */
[----:B------:R-:W-:-:S02]  /*de00*/  ISETP.GE.AND P0, PT, R28, R45, PT ;  /* 0x0000002d1c00720c */ /* 0x000fc40003f06270 */
[-C--:B------:R-:W-:Y:S02]  /*de10*/  ISETP.GE.AND P3, PT, R33, R45.reuse, PT ;  /* 0x0000002d2100720c */ /* 0x080fe40003f66270 */
[----:B------:R-:W-:Y:S02]  /*de20*/  IADD3 R28, PT, PT, R38, 0x10, RZ ;  /* 0x00000010261c7810 */ /* 0x000fe40007ffe0ff */
[----:B------:R-:W-:Y:S02]  /*de30*/  FSEL R90, R90, -INF , !P2 ;  /* 0xff8000005a5a7808 */ /* 0x000fe40005000000 */
[----:B------:R-:W-:Y:S02]  /*de40*/  FSEL R81, R143, -INF , !P2 ;  /* 0xff8000008f517808 */ /* 0x000fe40005000000 */
[----:B------:R-:W-:Y:S02]  /*de50*/  IABS R62, R62 ;  /* 0x0000003e003e7213 */ /* 0x000fe40000000000 */
[----:B------:R-:W-:Y:S01]  /*de60*/  ISETP.GE.AND P2, PT, R16, R45, PT ;  /* 0x0000002d1000720c */ /* 0x000fe20003f46270 */
[----:B------:R-:W-:Y:S01]  /*de70*/  IMAD.IADD R16, R47, 0x1, -R13 ;  /* 0x000000012f107824 */ /* 0x000fe200078e0a0d */
[----:B------:R-:W-:Y:S01]  /*de80*/  FSEL R89, R32, -INF , !P1 ;  /* 0xff80000020597808 */ /* 0x000fe20004800000 */
[----:B------:R-:W-:Y:S01]  /*de90*/  VIADD R32, R38, 0x29 ;  /* 0x0000002926207836 */ /* 0x000fe20000000000 */
[----:B------:R-:W-:-:S02]  /*dea0*/  FSEL R66, R66, -INF , !P1 ;  /* 0xff80000042427808 */ /* 0x000fc40004800000 */
[----:B------:R-:W-:Y:S01]  /*deb0*/  FSEL R77, R27, -INF , !P3 ;  /* 0xff8000001b4d7808 */ /* 0x000fe20005800000 */
[----:B------:R-:W-:Y:S01]  /*dec0*/  IMAD.IADD R27, R37, 0x1, -R28 ;  /* 0x00000001251b7824 */ /* 0x000fe200078e0a1c */
[----:B------:R-:W-:Y:S01]  /*ded0*/  ISETP.GE.AND P1, PT, R13, R45, PT ;  /* 0x0000002d0d00720c */ /* 0x000fe20003f26270 */
[----:B------:R-:W-:Y:S01]  /*dee0*/  IMAD.IADD R13, R47, 0x1, -R25 ;  /* 0x000000012f0d7824 */ /* 0x000fe200078e0a19 */
[----:B------:R-:W-:Y:S02]  /*def0*/  I2FP.F32.S32 R62, R62 ;  /* 0x0000003e003e7245 */ /* 0x000fe40000201400 */
[----:B------:R-:W-:Y:S02]  /*df00*/  IABS R46, R46 ;  /* 0x0000002e002e7213 */ /* 0x000fe40000000000 */
[----:B------:R-:W-:Y:S01]  /*df10*/  IABS R16, R16 ;  /* 0x0000001000107213 */ /* 0x000fe20000000000 */
[----:B------:R-:W-:Y:S01]  /*df20*/  FFMA.FTZ R62, -R0, R62, R146 ;  /* 0x0000003e003e7223 */ /* 0x000fe20000010192 */
[----:B------:R-:W-:-:S02]  /*df30*/  IABS R27, R27 ;  /* 0x0000001b001b7213 */ /* 0x000fc40000000000 */
[----:B------:R-:W-:Y:S02]  /*df40*/  IABS R13, R13 ;  /* 0x0000000d000d7213 */ /* 0x000fe40000000000 */
[----:B------:R-:W-:Y:S02]  /*df50*/  I2FP.F32.S32 R46, R46 ;  /* 0x0000002e002e7245 */ /* 0x000fe40000201400 */
[----:B------:R-:W-:Y:S02]  /*df60*/  I2FP.F32.S32 R16, R16 ;  /* 0x0000001000107245 */ /* 0x000fe40000201400 */
[----:B------:R-:W-:Y:S01]  /*df70*/  I2FP.F32.S32 R27, R27 ;  /* 0x0000001b001b7245 */ /* 0x000fe20000201400 */
[C---:B------:R-:W-:Y:S01]  /*df80*/  FFMA.FTZ R46, -R0.reuse, R46, R60 ;  /* 0x0000002e002e7223 */ /* 0x040fe2000001013c */
[----:B------:R-:W-:Y:S01]  /*df90*/  I2FP.F32.S32 R13, R13 ;  /* 0x0000000d000d7245 */ /* 0x000fe20000201400 */
[----:B------:R-:W-:Y:S01]  /*dfa0*/  FFMA.FTZ R60, -R0, R16, R150 ;  /* 0x00000010003c7223 */ /* 0x000fe20000010196 */
[----:B------:R-:W-:Y:S01]  /*dfb0*/  FSEL R62, R62, -INF , !P3 ;  /* 0xff8000003e3e7808 */ /* 0x000fe20005800000 */
[C---:B------:R-:W-:Y:S01]  /*dfc0*/  FFMA.FTZ R27, -R0.reuse, R27, R59 ;  /* 0x0000001b001b7223 */ /* 0x040fe2000001013b */
[----:B------:R-:W-:Y:S01]  /*dfd0*/  IABS R74, R74 ;  /* 0x0000004a004a7213 */ /* 0x000fe20000000000 */
[----:B------:R-:W-:Y:S01]  /*dfe0*/  FFMA.FTZ R59, -R0, R13, R153 ;  /* 0x0000000d003b7223 */ /* 0x000fe20000010199 */
[-C--:B------:R-:W-:Y:S01]  /*dff0*/  ISETP.GE.AND P3, PT, R28, R45.reuse, PT ;  /* 0x0000002d1c00720c */ /* 0x080fe20003f66270 */
[C---:B------:R-:W-:Y:S01]  /*e000*/  VIADD R28, R38.reuse, 0x18 ;  /* 0x00000018261c7836 */ /* 0x040fe20000000000 */
[----:B------:R-:W-:Y:S01]  /*e010*/  I2FP.F32.S32 R74, R74 ;  /* 0x0000004a004a7245 */ /* 0x000fe20000201400 */
[C---:B------:R-:W-:Y:S01]  /*e020*/  VIADD R13, R38.reuse, 0x9 ;  /* 0x00000009260d7836 */ /* 0x040fe20000000000 */
[----:B------:R-:W-:Y:S01]  /*e030*/  IABS R64, R64 ;  /* 0x0000004000407213 */ /* 0x000fe20000000000 */
[----:B------:R-:W-:Y:S01]  /*e040*/  VIADD R16, R38, 0x1 ;  /* 0x0000000126107836 */ /* 0x000fe20000000000 */
[----:B------:R-:W-:Y:S01]  /*e050*/  FSEL R75, R75, -INF , !P1 ;  /* 0xff8000004b4b7808 */ /* 0x000fe20004800000 */
[C---:B------:R-:W-:Y:S01]  /*e060*/  IMAD.IADD R13, R47.reuse, 0x1, -R13 ;  /* 0x000000012f0d7824 */ /* 0x040fe200078e0a0d */
[----:B------:R-:W-:Y:S01]  /*e070*/  FSEL R60, R60, -INF , !P1 ;  /* 0xff8000003c3c7808 */ /* 0x000fe20004800000 */
[----:B------:R-:W-:Y:S01]  /*e080*/  IMAD.IADD R16, R47, 0x1, -R16 ;  /* 0x000000012f107824 */ /* 0x000fe200078e0a10 */
[-C--:B------:R-:W-:Y:S01]  /*e090*/  ISETP.GE.AND P5, PT, R192, R45.reuse, PT ;  /* 0x0000002dc000720c */ /* 0x080fe20003fa6270 */
[----:B------:R-:W-:Y:S01]  /*e0a0*/  FFMA.FTZ R74, -R0, R74, R140 ;  /* 0x0000004a004a7223 */ /* 0x000fe2000001018c */
[----:B------:R-:W-:Y:S01]  /*e0b0*/  ISETP.GE.AND P1, PT, R28, R45, PT ;  /* 0x0000002d1c00720c */ /* 0x000fe20003f26270 */
[----:B------:R-:W-:Y:S01]  /*e0c0*/  IMAD.IADD R28, R37, 0x1, -R28 ;  /* 0x00000001251c7824 */ /* 0x000fe200078e0a1c */
[----:B------:R-:W-:-:S02]  /*e0d0*/  I2FP.F32.S32 R64, R64 ;  /* 0x0000004000407245 */ /* 0x000fc40000201400 */
[----:B------:R-:W-:Y:S02]  /*e0e0*/  FSEL R137, R162, -INF , !P5 ;  /* 0xff800000a2897808 */ /* 0x000fe40006800000 */
[----:B------:R-:W-:Y:S01]  /*e0f0*/  FSEL R140, R98, -INF , !P5 ;  /* 0xff800000628c7808 */ /* 0x000fe20006800000 */
[----:B------:R-:W-:Y:S01]  /*e100*/  FFMA.FTZ R64, -R0, R64, R145 ;  /* 0x0000004000407223 */ /* 0x000fe20000010191 */
[----:B------:R-:W-:Y:S02]  /*e110*/  IABS R63, R63 ;  /* 0x0000003f003f7213 */ /* 0x000fe40000000000 */
[----:B------:R-:W-:Y:S02]  /*e120*/  ISETP.GE.AND P5, PT, R154, R45, PT ;  /* 0x0000002d9a00720c */ /* 0x000fe40003fa6270 */
[----:B------:R-:W-:Y:S02]  /*e130*/  IABS R61, R61 ;  /* 0x0000003d003d7213 */ /* 0x000fe40000000000 */
[----:B------:R-:W-:-:S02]  /*e140*/  IABS R28, R28 ;  /* 0x0000001c001c7213 */ /* 0x000fc40000000000 */
[----:B------:R-:W-:Y:S02]  /*e150*/  IABS R13, R13 ;  /* 0x0000000d000d7213 */ /* 0x000fe40000000000 */
[----:B------:R-:W-:Y:S02]  /*e160*/  IABS R16, R16 ;  /* 0x0000001000107213 */ /* 0x000fe40000000000 */
[----:B------:R-:W-:Y:S02]  /*e170*/  FSEL R113, R113, -INF , !P4 ;  /* 0xff80000071717808 */ /* 0x000fe40006000000 */
[----:B------:R-:W-:Y:S02]  /*e180*/  FSEL R101, R101, -INF , !P4 ;  /* 0xff80000065657808 */ /* 0x000fe40006000000 */
[----:B------:R-:W-:Y:S02]  /*e190*/  I2FP.F32.S32 R63, R63 ;  /* 0x0000003f003f7245 */ /* 0x000fe40000201400 */
[----:B------:R-:W-:-:S02]  /*e1a0*/  ISETP.GE.AND P4, PT, R35, R45, PT ;  /* 0x0000002d2300720c */ /* 0x000fc40003f86270 */
[----:B------:R-:W-:Y:S01]  /*e1b0*/  FSEL R112, R112, -INF , !P5 ;  /* 0xff80000070707808 */ /* 0x000fe20006800000 */
[----:B------:R-:W-:Y:S01]  /*e1c0*/  FFMA.FTZ R63, -R0, R63, R78 ;  /* 0x0000003f003f7223 */ /* 0x000fe2000001014e */
[----:B------:R-:W-:Y:S02]  /*e1d0*/  FSEL R100, R100, -INF , !P5 ;  /* 0xff80000064647808 */ /* 0x000fe40006800000 */
[----:B------:R-:W-:Y:S02]  /*e1e0*/  I2FP.F32.S32 R61, R61 ;  /* 0x0000003d003d7245 */ /* 0x000fe40000201400 */
[----:B------:R-:W-:Y:S02]  /*e1f0*/  ISETP.GE.AND P5, PT, R34, R45, PT ;  /* 0x0000002d2200720c */ /* 0x000fe40003fa6270 */
[----:B------:R-:W-:Y:S01]  /*e200*/  I2FP.F32.S32 R28, R28 ;  /* 0x0000001c001c7245 */ /* 0x000fe20000201400 */
[----:B------:R-:W-:Y:S01]  /*e210*/  FFMA.FTZ R61, -R0, R61, R147 ;  /* 0x0000003d003d7223 */ /* 0x000fe20000010193 */
[----:B------:R-:W-:-:S02]  /*e220*/  I2FP.F32.S32 R35, R13 ;  /* 0x0000000d00237245 */ /* 0x000fc40000201400 */
[----:B------:R-:W-:Y:S01]  /*e230*/  I2FP.F32.S32 R16, R16 ;  /* 0x0000001000107245 */ /* 0x000fe20000201400 */
[C---:B------:R-:W-:Y:S01]  /*e240*/  FFMA.FTZ R71, -R0.reuse, R28, R71 ;  /* 0x0000001c00477223 */ /* 0x040fe20000010147 */
[----:B------:R-:W-:Y:S01]  /*e250*/  FSEL R85, R85, -INF , !P4 ;  /* 0xff80000055557808 */ /* 0x000fe20006000000 */
[----:B------:R-:W-:Y:S01]  /*e260*/  FFMA.FTZ R35, -R0, R35, R80 ;  /* 0x0000002300237223 */ /* 0x000fe20000010150 */
[----:B------:R-:W-:Y:S01]  /*e270*/  FSEL R64, R64, -INF , !P4 ;  /* 0xff80000040407808 */ /* 0x000fe20006000000 */
[----:B------:R-:W-:Y:S01]  /*e280*/  FFMA.FTZ R39, -R0, R16, R82 ;  /* 0x0000001000277223 */ /* 0x000fe20000010152 */
[----:B------:R-:W-:Y:S01]  /*e290*/  FSEL R78, R30, -INF , !P5 ;  /* 0xff8000001e4e7808 */ /* 0x000fe20006800000 */
[C---:B------:R-:W-:Y:S01]  /*e2a0*/  VIADD R30, R38.reuse, 0x20 ;  /* 0x00000020261e7836 */ /* 0x040fe20000000000 */
[----:B------:R-:W-:Y:S01]  /*e2b0*/  ISETP.GE.AND P4, PT, R29, R45, PT ;  /* 0x0000002d1d00720c */ /* 0x000fe20003f86270 */
[C---:B------:R-:W-:Y:S01]  /*e2c0*/  VIADD R29, R38.reuse, 0x11 ;  /* 0x00000011261d7836 */ /* 0x040fe20000000000 */
[----:B------:R-:W-:Y:S01]  /*e2d0*/  FSEL R76, R19, -INF , !P2 ;  /* 0xff800000134c7808 */ /* 0x000fe20005000000 */
[C---:B------:R-:W-:Y:S01]  /*e2e0*/  VIADD R28, R38.reuse, 0x28 ;  /* 0x00000028261c7836 */ /* 0x040fe20000000000 */
[C---:B------:R-:W-:Y:S01]  /*e2f0*/  IADD3 R19, PT, PT, R38.reuse, 0x10, RZ ;  /* 0x0000001026137810 */ /* 0x040fe20007ffe0ff */
[----:B------:R-:W-:Y:S01]  /*e300*/  VIADD R16, R38, 0x11 ;  /* 0x0000001126107836 */ /* 0x000fe20000000000 */
[----:B------:R-:W-:-:S02]  /*e310*/  IABS R65, R65 ;  /* 0x0000004100417213 */ /* 0x000fc40000000000 */
        /* <DEDUP_REMOVED lines=8> */
[----:B------:R-:W-:Y:S02]  /*e3a0*/  FSEL R46, R46, -INF , !P4 ;  /* 0xff8000002e2e7808 */ /* 0x000fe40006000000 */
[----:B------:R-:W-:-:S02]  /*e3b0*/  FSEL R35, R35, -INF , !P4 ;  /* 0xff80000023237808 */ /* 0x000fc40006000000 */
[----:B------:R-:W-:Y:S01]  /*e3c0*/  ISETP.GE.AND P4, PT, R28, R45, PT ;  /* 0x0000002d1c00720c */ /* 0x000fe20003f86270 */
[----:B------:R-:W-:Y:S01]  /*e3d0*/  IMAD.IADD R28, R37, 0x1, -R28 ;  /* 0x00000001251c7824 */ /* 0x000fe200078e0a1c */
[----:B------:R-:W-:Y:S02]  /*e3e0*/  I2FP.F32.S32 R65, R65 ;  /* 0x0000004100417245 */ /* 0x000fe40000201400 */
[----:B------:R-:W-:Y:S02]  /*e3f0*/  IABS R29, R29 ;  /* 0x0000001d001d7213 */ /* 0x000fe40000000000 */
[----:B------:R-:W-:Y:S01]  /*e400*/  IABS R30, R30 ;  /* 0x0000001e001e7213 */ /* 0x000fe20000000000 */
[----:B------:R-:W-:Y:S01]  /*e410*/  FFMA.FTZ R65, -R0, R65, R144 ;  /* 0x0000004100417223 */ /* 0x000fe20000010190 */
        /* <DEDUP_REMOVED lines=15> */
[-C--:B------:R-:W-:Y:S01]  /*e510*/  ISETP.GE.AND P0, PT, R25, R45.reuse, PT ;  /* 0x0000002d1900720c */ /* 0x080fe20003f06270 */
[C---:B------:R-:W-:Y:S01]  /*e520*/  VIADD R25, R38.reuse, 0x19 ;  /* 0x0000001926197836 */ /* 0x040fe20000000000 */
[----:B------:R-:W-:Y:S01]  /*e530*/  FSEL R80, R17, -INF , !P6 ;  /* 0xff80000011507808 */ /* 0x000fe20007000000 */
[C---:B------:R-:W-:Y:S01]  /*e540*/  VIADD R17, R38.reuse, 0x19 ;  /* 0x0000001926117836 */ /* 0x040fe20000000000 */
[----:B------:R-:W-:Y:S01]  /*e550*/  FSEL R39, R39, -INF , !P6 ;  /* 0xff80000027277808 */ /* 0x000fe20007000000 */
[----:B------:R-:W-:Y:S01]  /*e560*/  VIADD R30, R38, 0x30 ;  /* 0x00000030261e7836 */ /* 0x000fe20000000000 */
[-C--:B------:R-:W-:Y:S01]  /*e570*/  ISETP.GE.AND P6, PT, R12, R45.reuse, PT ;  /* 0x0000002d0c00720c */ /* 0x080fe20003fc6270 */
[----:B------:R-:W-:Y:S01]  /*e580*/  VIADD R28, R38, 0x20 ;  /* 0x00000020261c7836 */ /* 0x000fe20000000000 */
[----:B------:R-:W-:Y:S01]  /*e590*/  FSEL R74, R74, -INF , !P0 ;  /* 0xff8000004a4a7808 */ /* 0x000fe20004000000 */
[----:B------:R-:W-:Y:S01]  /*e5a0*/  IMAD.IADD R17, R47, 0x1, -R17 ;  /* 0x000000012f117824 */ /* 0x000fe200078e0a11 */
[----:B------:R-:W-:Y:S01]  /*e5b0*/  FSEL R59, R59, -INF , !P0 ;  /* 0xff8000003b3b7808 */ /* 0x000fe20004000000 */
[----:B------:R-:W-:Y:S01]  /*e5c0*/  IMAD.IADD R28, R47, 0x1, -R28 ;  /* 0x000000012f1c7824 */ /* 0x000fe200078e0a1c */
[----:B------:R-:W-:Y:S01]  /*e5d0*/  FSEL R79, R18, -INF , !P6 ;  /* 0xff800000124f7808 */ /* 0x000fe20007000000 */
[----:B------:R-:W-:Y:S01]  /*e5e0*/  VIADD R18, R38, 0x18 ;  /* 0x0000001826127836 */ /* 0x000fe20000000000 */
[----:B------:R-:W-:Y:S01]  /*e5f0*/  ISETP.GE.AND P0, PT, R25, R45, PT ;  /* 0x0000002d1900720c */ /* 0x000fe20003f06270 */
[----:B------:R-:W-:Y:S01]  /*e600*/  IMAD.IADD R25, R37, 0x1, -R25 ;  /* 0x0000000125197824 */ /* 0x000fe200078e0a19 */
[----:B------:R-:W-:Y:S01]  /*e610*/  FSEL R13, R13, -INF , !P2 ;  /* 0xff8000000d0d7808 */ /* 0x000fe20005000000 */
[----:B------:R-:W-:Y:S01]  /*e620*/  IMAD.IADD R18, R47, 0x1, -R18 ;  /* 0x000000012f127824 */ /* 0x000fe200078e0a12 */
[----:B------:R-:W-:Y:S01]  /*e630*/  FSEL R16, R16, -INF , !P2 ;  /* 0xff80000010107808 */ /* 0x000fe20005000000 */
[----:B------:R-:W-:Y:S01]  /*e640*/  VIADD R29, R38, 0x21 ;  /* 0x00000021261d7836 */ /* 0x000fe20000000000 */
[----:B------:R-:W-:-:S02]  /*e650*/  FSEL R27, R27, -INF , !P3 ;  /* 0xff8000001b1b7808 */ /* 0x000fc40005800000 */
[----:B------:R-:W-:Y:S02]  /*e660*/  FSEL R19, R19, -INF , !P3 ;  /* 0xff80000013137808 */ /* 0x000fe40005800000 */
[-C--:B------:R-:W-:Y:S02]  /*e670*/  ISETP.GE.AND P2, PT, R30, R45.reuse, PT ;  /* 0x0000002d1e00720c */ /* 0x080fe40003f46270 */
[----:B------:R-:W-:Y:S01]  /*e680*/  ISETP.GE.AND P3, PT, R32, R45, PT ;  /* 0x0000002d2000720c */ /* 0x000fe20003f66270 */
[C---:B------:R-:W-:Y:S01]  /*e690*/  IMAD.IADD R32, R37.reuse, 0x1, -R32 ;  /* 0x0000000125207824 */ /* 0x040fe200078e0a20 */
[----:B------:R-:W-:Y:S02]  /*e6a0*/  IADD3 R30, PT, PT, R37, -R30, RZ ;  /* 0x8000001e251e7210 */ /* 0x000fe40007ffe0ff */
[----:B------:R-:W-:Y:S02]  /*e6b0*/  IABS R25, R25 ;  /* 0x0000001900197213 */ /* 0x000fe40000000000 */
        /* <DEDUP_REMOVED lines=19> */
[----:B------:R-:W-:Y:S02]  /*e7f0*/  FSEL R25, R25, -INF , !P0 ;  /* 0xff80000019197808 */ /* 0x000fe40004000000 */
[----:B------:R-:W-:Y:S02]  /*e800*/  FSEL R17, R17, -INF , !P0 ;  /* 0xff80000011117808 */ /* 0x000fe40004000000 */
[----:B------:R-:W-:Y:S02]  /*e810*/  IADD3 R207, PT, PT, R38, 0x31, RZ ;  /* 0x0000003126cf7810 */ /* 0x000fe40007ffe0ff */
[----:B------:R-:W-:Y:S01]  /*e820*/  ISETP.GE.AND P0, PT, R210, R45, PT ;  /* 0x0000002dd200720c */ /* 0x000fe20003f06270 */
[----:B------:R-:W-:Y:S01]  /*e830*/  IMAD.IADD R210, R37, 0x1, -R210 ;  /* 0x0000000125d27824 */ /* 0x000fe200078e0ad2 */
[----:B------:R-:W-:Y:S01]  /*e840*/  FSEL R33, R33, -INF , !P5 ;  /* 0xff80000021217808 */ /* 0x000fe20006800000 */
[----:B------:R-:W-:Y:S01]  /*e850*/  IMAD.IADD R207, R47, 0x1, -R207 ;  /* 0x000000012fcf7824 */ /* 0x000fe200078e0acf */
[----:B------:R-:W-:-:S02]  /*e860*/  FSEL R28, R28, -INF , !P5 ;  /* 0xff8000001c1c7808 */ /* 0x000fc40006800000 */
[-C--:B------:R-:W-:Y:S01]  /*e870*/  ISETP.GE.AND P5, PT, R51, R45.reuse, PT ;  /* 0x0000002d3300720c */ /* 0x080fe20003fa6270 */
[----:B------:R-:W-:Y:S01]  /*e880*/  IMAD.IADD R51, R37, 0x1, -R51 ;  /* 0x0000000125337824 */ /* 0x000fe200078e0a33 */
[----:B------:R-:W-:Y:S02]  /*e890*/  FSEL R12, R71, -INF , !P1 ;  /* 0xff800000470c7808 */ /* 0x000fe40004800000 */
[----:B------:R-:W-:Y:S02]  /*e8a0*/  FSEL R18, R18, -INF , !P1 ;  /* 0xff80000012127808 */ /* 0x000fe40004800000 */
[-C--:B------:R-:W-:Y:S01]  /*e8b0*/  ISETP.GE.AND P1, PT, R54, R45.reuse, PT ;  /* 0x0000002d3600720c */ /* 0x080fe20003f26270 */
[----:B------:R-:W-:Y:S01]  /*e8c0*/  IMAD.IADD R54, R37, 0x1, -R54 ;  /* 0x0000000125367824 */ /* 0x000fe200078e0a36 */
        /* <DEDUP_REMOVED lines=9> */
[----:B------:R-:W-:-:S02]  /*e960*/  IABS R29, R29 ;  /* 0x0000001d001d7213 */ /* 0x000fc40000000000 */
[----:B------:R-:W-:Y:S01]  /*e970*/  I2FP.F32.S32 R51, R51 ;  /* 0x0000003300337245 */ /* 0x000fe20000201400 */
[C---:B------:R-:W-:Y:S01]  /*e980*/  FFMA.FTZ R210, -R0.reuse, R210, R41 ;  /* 0x000000d200d27223 */ /* 0x040fe20000010129 */
[----:B------:R-:W-:Y:S02]  /*e990*/  I2FP.F32.S32 R54, R54 ;  /* 0x0000003600367245 */ /* 0x000fe40000201400 */
[----:B------:R-:W-:Y:S01]  /*e9a0*/  I2FP.F32.S32 R208, R208 ;  /* 0x000000d000d07245 */ /* 0x000fe20000201400 */
[----:B------:R-:W-:Y:S01]  /*e9b0*/  FFMA.FTZ R41, -R0, R51, R40 ;  /* 0x0000003300297223 */ /* 0x000fe20000010128 */
[----:B------:R-:W-:Y:S01]  /*e9c0*/  I2FP.F32.S32 R207, R207 ;  /* 0x000000cf00cf7245 */ /* 0x000fe20000201400 */
[----:B------:R-:W-:Y:S01]  /*e9d0*/  VIADD R51, R38, 0x29 ;  /* 0x0000002926337836 */ /* 0x000fe20000000000 */
[----:B------:R-:W-:Y:S01]  /*e9e0*/  I2FP.F32.S32 R29, R29 ;  /* 0x0000001d001d7245 */ /* 0x000fe20000201400 */
[C---:B------:R-:W-:Y:S01]  /*e9f0*/  FFMA.FTZ R50, -R0.reuse, R54, R50 ;  /* 0x0000003600327223 */ /* 0x040fe20000010132 */
        /* <DEDUP_REMOVED lines=9> */
[----:B------:R-:W-:Y:S01]  /*ea90*/  FSEL R211, R50, -INF , !P1 ;  /* 0xff80000032d37808 */ /* 0x000fe20004800000 */
[C---:B------:R-:W-:Y:S01]  /*eaa0*/  VIADD R43, R38.reuse, 0x59 ;  /* 0x00000059262b7836 */ /* 0x040fe20000000000 */
[----:B------:R-:W-:Y:S01]  /*eab0*/  FSEL R207, R207, -INF , !P1 ;  /* 0xff800000cfcf7808 */ /* 0x000fe20004800000 */
[----:B------:R-:W-:Y:S01]  /*eac0*/  VIADD R50, R38, 0x51 ;  /* 0x0000005126327836 */ /* 0x000fe20000000000 */
[-C--:B------:R-:W-:Y:S01]  /*ead0*/  ISETP.GE.AND P2, PT, R42, R45.reuse, PT ;  /* 0x0000002d2a00720c */ /* 0x080fe20003f46270 */
[----:B------:R-:W-:Y:S01]  /*eae0*/  IMAD.IADD R42, R37, 0x1, -R42 ;  /* 0x00000001252a7824 */ /* 0x000fe200078e0a2a */
[----:B------:R-:W-:Y:S01]  /*eaf0*/  ISETP.GE.AND P1, PT, R159, R45, PT ;  /* 0x0000002d9f00720c */ /* 0x000fe20003f26270 */
[----:B------:R-:W-:Y:S01]  /*eb00*/  IMAD.IADD R159, R37, 0x1, -R159 ;  /* 0x00000001259f7824 */ /* 0x000fe200078e0a9f */
[----:B------:R-:W-:Y:S01]  /*eb10*/  IADD3 R206, PT, PT, -R206, R47, RZ ;  /* 0x0000002fcece7210 */ /* 0x000fe20007ffe1ff */
[----:B------:R-:W-:Y:S01]  /*eb20*/  VIADD R40, R38, 0x51 ;  /* 0x0000005126287836 */ /* 0x000fe20000000000 */
[----:B------:R-:W-:-:S02]  /*eb30*/  IABS R209, R209 ;  /* 0x000000d100d17213 */ /* 0x000fc40000000000 */
[----:B------:R-:W-:Y:S01]  /*eb40*/  IABS R51, R51 ;  /* 0x0000003300337213 */ /* 0x000fe20000000000 */
[----:B------:R-:W-:Y:S01]  /*eb50*/  IMAD.IADD R54, R37, 0x1, -R40 ;  /* 0x0000000125367824 */ /* 0x000fe200078e0a28 */
[----:B------:R-:W-:Y:S02]  /*eb60*/  IABS R206, R206 ;  /* 0x000000ce00ce7213 */ /* 0x000fe40000000000 */
[----:B------:R-:W-:Y:S02]  /*eb70*/  IABS R29, R29 ;  /* 0x0000001d001d7213 */ /* 0x000fe40000000000 */
[----:B------:R-:W-:Y:S02]  /*eb80*/  I2FP.F32.S32 R209, R209 ;  /* 0x000000d100d17245 */ /* 0x000fe40000201400 */
[----:B------:R-:W-:Y:S02]  /*eb90*/  I2FP.F32.S32 R51, R51 ;  /* 0x0000003300337245 */ /* 0x000fe40000201400 */
[----:B------:R-:W-:Y:S01]  /*eba0*/  IABS R42, R42 ;  /* 0x0000002a002a7213 */ /* 0x000fe20000000000 */
[C---:B------:R-:W-:Y:S01]  /*ebb0*/  FFMA.FTZ R209, -R0.reuse, R209, R53 ;  /* 0x000000d100d17223 */ /* 0x040fe20000010135 */
        /* <DEDUP_REMOVED lines=8> */
[----:B------:R-:W-:Y:S02]  /*ec40*/  VIADD R15, R38, 0x58 ;  /* 0x00000058260f7836 */ /* 0x000fe40000000000 */
[C---:B------:R-:W-:Y:S01]  /*ec50*/  FFMA.FTZ R29, -R0.reuse, R29, R56 ;  /* 0x0000001d001d7223 */ /* 0x040fe20000010138 */
[C---:B------:R-:W-:Y:S01]  /*ec60*/  FFMA.FTZ R93, -R0.reuse, R42, R93 ;  /* 0x0000002a005d7223 */ /* 0x040fe2000001015d */
[----:B------:R-:W-:Y:S01]  /*ec70*/  FSEL R31, R31, -INF , !P4 ;  /* 0xff8000001f1f7808 */ /* 0x000fe20006000000 */
[----:B------:R-:W-:Y:S01]  /*ec80*/  FFMA.FTZ R159, -R0, R159, R94 ;  /* 0x0000009f009f7223 */ /* 0x000fe2000001015e */
        /* <DEDUP_REMOVED lines=9> */
[----:B------:R-:W-:Y:S01]  /*ed20*/  ISETP.GE.AND P3, PT, R43, R45, PT ;  /* 0x0000002d2b00720c */ /* 0x000fe20003f66270 */
[----:B------:R-:W-:Y:S01]  /*ed30*/  IMAD.IADD R43, R37, 0x1, -R43 ;  /* 0x00000001252b7824 */ /* 0x000fe200078e0a2b */
[----:B------:R-:W-:Y:S02]  /*ed40*/  FSEL R34, R34, -INF , !P6 ;  /* 0xff80000022227808 */ /* 0x000fe40007000000 */
[----:B------:R-:W-:Y:S02]  /*ed50*/  FSEL R29, R29, -INF , !P6 ;  /* 0xff8000001d1d7808 */ /* 0x000fe40007000000 */
[----:B------:R-:W-:-:S02]  /*ed60*/  IABS R205, R205 ;  /* 0x000000cd00cd7213 */ /* 0x000fc40000000000 */
[----:B------:R-:W-:Y:S01]  /*ed70*/  ISETP.GE.AND P6, PT, R42, R45, PT ;  /* 0x0000002d2a00720c */ /* 0x000fe20003fc6270 */
[----:B------:R-:W-:Y:S01]  /*ed80*/  IMAD.IADD R42, R37, 0x1, -R42 ;  /* 0x00000001252a7824 */ /* 0x000fe200078e0a2a */
[----:B------:R-:W-:Y:S02]  /*ed90*/  IABS R41, R41 ;  /* 0x0000002900297213 */ /* 0x000fe40000000000 */
[----:B------:R-:W-:Y:S02]  /*eda0*/  IABS R53, R53 ;  /* 0x0000003500357213 */ /* 0x000fe40000000000 */
[----:B------:R-:W-:Y:S02]  /*edb0*/  IABS R43, R43 ;  /* 0x0000002b002b7213 */ /* 0x000fe40000000000 */
[----:B------:R-:W-:Y:S02]  /*edc0*/  IABS R15, R15 ;  /* 0x0000000f000f7213 */ /* 0x000fe40000000000 */
[----:B------:R-:W-:-:S02]  /*edd0*/  I2FP.F32.S32 R205, R205 ;  /* 0x000000cd00cd7245 */ /* 0x000fc40000201400 */
[----:B------:R-:W-:Y:S02]  /*ede0*/  I2FP.F32.S32 R41, R41 ;  /* 0x0000002900297245 */ /* 0x000fe40000201400 */
[----:B------:R-:W-:Y:S01]  /*edf0*/  IABS R54, R54 ;  /* 0x0000003600367213 */ /* 0x000fe20000000000 */
[----:B------:R-:W-:Y:S01]  /*ee00*/  FFMA.FTZ R205, -R0, R205, R14 ;  /* 0x000000cd00cd7223 */ /* 0x000fe2000001010e */
[----:B------:R-:W-:Y:S01]  /*ee10*/  I2FP.F32.S32 R53, R53 ;  /* 0x0000003500357245 */ /* 0x000fe20000201400 */
[----:B------:R-:W-:Y:S01]  /*ee20*/  VIADD R14, R38, 0x59 ;  /* 0x00000059260e7836 */ /* 0x000fe20000000000 */
[----:B------:R-:W-:Y:S01]  /*ee30*/  I2FP.F32.S32 R43, R43 ;  /* 0x0000002b002b7245 */ /* 0x000fe20000201400 */
[C---:B------:R-:W-:Y:S01]  /*ee40*/  FFMA.FTZ R84, -R0.reuse, R41, R84 ;  /* 0x0000002900547223 */ /* 0x040fe20000010154 */
        /* <DEDUP_REMOVED lines=8> */
[C---:B------:R-:W-:Y:S01]  /*eed0*/  VIADD R43, R38.reuse, 0x68 ;  /* 0x00000068262b7836 */ /* 0x040fe20000000000 */
[----:B------:R-:W-:Y:S01]  /*eee0*/  FSEL R205, R205, -INF , !P5 ;  /* 0xff800000cdcd7808 */ /* 0x000fe20006800000 */
[C---:B------:R-:W-:Y:S01]  /*eef0*/  IMAD.IADD R14, R47.reuse, 0x1, -R14 ;  /* 0x000000012f0e7824 */ /* 0x040fe200078e0a0e */
[----:B------:R-:W-:Y:S01]  /*ef00*/  IADD3 R50, PT, PT, R38, 0x78, RZ ;  /* 0x0000007826327810 */ /* 0x000fe20007ffe0ff */
[----:B------:R-:W-:Y:S01]  /*ef10*/  FFMA.FTZ R83, -R0, R54, R83 ;  /* 0x0000003600537223 */ /* 0x000fe20000010153 */
[----:B------:R-:W-:Y:S01]  /*ef20*/  ISETP.GE.AND P5, PT, R40, R45, PT ;  /* 0x0000002d2800720c */ /* 0x000fe20003fa6270 */
[----:B------:R-:W-:Y:S01]  /*ef30*/  FFMA.FTZ R99, -R0, R42, R99 ;  /* 0x0000002a00637223 */ /* 0x000fe20000010163 */
[----:B------:R-:W-:Y:S01]  /*ef40*/  IMAD.IADD R40, R47, 0x1, -R41 ;  /* 0x000000012f287824 */ /* 0x000fe200078e0a29 */
[----:B------:R-:W-:Y:S01]  /*ef50*/  FSEL R210, R210, -INF , !P0 ;  /* 0xff800000d2d27808 */ /* 0x000fe20004000000 */
[----:B------:R-:W-:Y:S01]  /*ef60*/  VIADD R42, R38, 0x71 ;  /* 0x00000071262a7836 */ /* 0x000fe20000000000 */
[----:B------:R-:W-:Y:S01]  /*ef70*/  FSEL R206, R206, -INF , !P0 ;  /* 0xff800000cece7808 */ /* 0x000fe20004000000 */
[----:B------:R-:W-:Y:S01]  /*ef80*/  VIADD R15, R38, 0x61 ;  /* 0x00000061260f7836 */ /* 0x000fe20000000000 */
[----:B------:R-:W-:-:S02]  /*ef90*/  FSEL R202, R87, -INF , !P4 ;  /* 0xff80000057ca7808 */ /* 0x000fc40006000000 */
[----:B------:R-:W-:Y:S01]  /*efa0*/  FSEL R144, R91, -INF , !P4 ;  /* 0xff8000005b907808 */ /* 0x000fe20006000000 */
[----:B------:R-:W-:Y:S01]  /*efb0*/  IMAD.IADD R15, R47, 0x1, -R15 ;  /* 0x000000012f0f7824 */ /* 0x000fe200078e0a0f */
[-C--:B------:R-:W-:Y:S01]  /*efc0*/  ISETP.GE.AND P0, PT, R43, R45.reuse, PT ;  /* 0x0000002d2b00720c */ /* 0x080fe20003f06270 */
[C---:B------:R-:W-:Y:S01]  /*efd0*/  IMAD.IADD R43, R37.reuse, 0x1, -R43 ;  /* 0x00000001252b7824 */ /* 0x040fe200078e0a2b */
[----:B------:R-:W-:Y:S01]  /*efe0*/  ISETP.GE.AND P4, PT, R50, R45, PT ;  /* 0x0000002d3200720c */ /* 0x000fe20003f86270 */
[----:B------:R-:W-:Y:S01]  /*eff0*/  IMAD.IADD R50, R37, 0x1, -R50 ;  /* 0x0000000125327824 */ /* 0x000fe200078e0a32 */
[----:B------:R-:W-:Y:S02]  /*f000*/  IABS R14, R14 ;  /* 0x0000000e000e7213 */ /* 0x000fe40000000000 */
[----:B------:R-:W-:Y:S02]  /*f010*/  FSEL R204, R83, -INF , !P5 ;  /* 0xff80000053cc7808 */ /* 0x000fe40006800000 */
[----:B------:R-:W-:-:S02]  /*f020*/  FSEL R145, R84, -INF , !P5 ;  /* 0xff80000054917808 */ /* 0x000fc40006800000 */
[----:B------:R-:W-:Y:S02]  /*f030*/  IABS R40, R40 ;  /* 0x0000002800287213 */ /* 0x000fe40000000000 */
[----:B------:R-:W-:Y:S01]  /*f040*/  ISETP.GE.AND P5, PT, R42, R45, PT ;  /* 0x0000002d2a00720c */ /* 0x000fe20003fa6270 */
[C---:B------:R-:W-:Y:S01]  /*f050*/  IMAD.IADD R42, R37.reuse, 0x1, -R42 ;  /* 0x00000001252a7824 */ /* 0x040fe200078e0a2a */
        /* <DEDUP_REMOVED lines=15> */
[----:B------:R-:W-:Y:S02]  /*f150*/  VIADD R41, R38, 0x68 ;  /* 0x0000006826297836 */ /* 0x000fe40000000000 */
[----:B------:R-:W-:Y:S01]  /*f160*/  FFMA.FTZ R108, -R0, R42, R108 ;  /* 0x0000002a006c7223 */ /* 0x000fe2000001016c */
[----:B------:R-:W-:Y:S01]  /*f170*/  IMAD.IADD R40, R47, 0x1, -R40 ;  /* 0x000000012f287824 */ /* 0x000fe200078e0a28 */
[----:B------:R-:W-:Y:S01]  /*f180*/  IABS R43, R43 ;  /* 0x0000002b002b7213 */ /* 0x000fe20000000000 */
[----:B------:R-:W-:Y:S01]  /*f190*/  VIADD R42, R38, 0x80 ;  /* 0x00000080262a7836 */ /* 0x000fe20000000000 */
[----:B------:R-:W-:Y:S01]  /*f1a0*/  FSEL R141, R93, -INF , !P2 ;  /* 0xff8000005d8d7808 */ /* 0x000fe20005000000 */
[----:B------:R-:W-:Y:S01]  /*f1b0*/  IMAD.IADD R41, R47, 0x1, -R41 ;  /* 0x000000012f297824 */ /* 0x000fe200078e0a29 */
[----:B------:R-:W-:Y:S02]  /*f1c0*/  IABS R40, R40 ;  /* 0x0000002800287213 */ /* 0x000fe40000000000 */
        /* <DEDUP_REMOVED lines=8> */
[----:B------:R-:W-:Y:S02]  /*f250*/  I2FP.F32.S32 R41, R41 ;  /* 0x0000002900297245 */ /* 0x000fe40000201400 */
[----:B------:R-:W-:Y:S01]  /*f260*/  IABS R42, R42 ;  /* 0x0000002a002a7213 */ /* 0x000fe20000000000 */
[----:B------:R-:W-:Y:S01]  /*f270*/  FFMA.FTZ R103, -R0, R40, R103 ;  /* 0x0000002800677223 */ /* 0x000fe20000010167 */
[----:B------:R-:W-:-:S02]  /*f280*/  VIADD R40, R38, 0x89 ;  /* 0x0000008926287836 */ /* 0x000fc40000000000 */
[----:B------:R-:W-:Y:S01]  /*f290*/  FFMA.FTZ R102, -R0, R41, R102 ;  /* 0x0000002900667223 */ /* 0x000fe20000010166 */
[----:B------:R-:W-:Y:S02]  /*f2a0*/  FSEL R201, R88, -INF , !P3 ;  /* 0xff80000058c97808 */ /* 0x000fe40005800000 */
[----:B------:R-:W-:Y:S01]  /*f2b0*/  FSEL R143, R92, -INF , !P3 ;  /* 0xff8000005c8f7808 */ /* 0x000fe20005800000 */
[----:B------:R-:W-:Y:S01]  /*f2c0*/  IMAD.IADD R51, R37, 0x1, -R40 ;  /* 0x0000000125337824 */ /* 0x000fe200078e0a28 */
[----:B------:R-:W-:Y:S02]  /*f2d0*/  I2FP.F32.S32 R42, R42 ;  /* 0x0000002a002a7245 */ /* 0x000fe40000201400 */
[----:B------:R-:W-:Y:S02]  /*f2e0*/  IADD3 R41, PT, PT, R38, 0x71, RZ ;  /* 0x0000007126297810 */ /* 0x000fe40007ffe0ff */
[----:B------:R-:W-:Y:S01]  /*f2f0*/  ISETP.GE.AND P3, PT, R43, R45, PT ;  /* 0x0000002d2b00720c */ /* 0x000fe20003f66270 */
[----:B------:R-:W-:Y:S01]  /*f300*/  IMAD.IADD R43, R37, 0x1, -R43 ;  /* 0x00000001252b7824 */ /* 0x000fe200078e0a2b */
[----:B------:R-:W-:Y:S01]  /*f310*/  IABS R15, R15 ;  /* 0x0000000f000f7213 */ /* 0x000fe20000000000 */
[----:B------:R-:W-:Y:S01]  /*f320*/  FFMA.FTZ R118, -R0, R42, R118 ;  /* 0x0000002a00767223 */ /* 0x000fe20000010176 */
[----:B------:R-:W-:Y:S01]  /*f330*/  IMAD.IADD R50, R47, 0x1, -R41 ;  /* 0x000000012f327824 */ /* 0x000fe200078e0a29 */
[----:B------:R-:W-:Y:S01]  /*f340*/  IABS R41, R51 ;  /* 0x0000003300297213 */ /* 0x000fe20000000000 */
[----:B------:R-:W-:Y:S01]  /*f350*/  VIADD R42, R38, 0x88 ;  /* 0x00000088262a7836 */ /* 0x000fe20000000000 */
[----:B------:R-:W-:Y:S01]  /*f360*/  I2FP.F32.S32 R15, R15 ;  /* 0x0000000f000f7245 */ /* 0x000fe20000201400 */
[----:B------:R-:W2:Y:S01]  /*f370*/  LD.E R51, desc[UR4][R148.64+0xdc] ;  /* 0x0000dc0494337980 */ /* 0x000ea2000c101900 */
[----:B------:R-:W-:-:S02]  /*f380*/  IABS R43, R43 ;  /* 0x0000002b002b7213 */ /* 0x000fc40000000000 */
[----:B------:R-:W-:Y:S01]  /*f390*/  FSEL R150, R97, -INF , !P0 ;  /* 0xff80000061967808 */ /* 0x000fe20004000000 */
[----:B------:R-:W-:Y:S01]  /*f3a0*/  FFMA.FTZ R96, -R0, R15, R96 ;  /* 0x0000000f00607223 */ /* 0x000fe20000010160 */
[----:B------:R-:W-:Y:S01]  /*f3b0*/  FSEL R154, R102, -INF , !P0 ;  /* 0xff800000669a7808 */ /* 0x000fe20004000000 */
[----:B------:R-:W-:Y:S01]  /*f3c0*/  VIADD R15, R38, 0x70 ;  /* 0x00000070260f7836 */ /* 0x000fe20000000000 */
[----:B------:R-:W-:Y:S02]  /*f3d0*/  I2FP.F32.S32 R43, R43 ;  /* 0x0000002b002b7245 */ /* 0x000fe40000201400 */
[----:B------:R-:W-:Y:S01]  /*f3e0*/  ISETP.GE.AND P0, PT, R42, R45, PT ;  /* 0x0000002d2a00720c */ /* 0x000fe20003f06270 */
[----:B------:R-:W-:Y:S01]  /*f3f0*/  IMAD.IADD R42, R37, 0x1, -R42 ;  /* 0x00000001252a7824 */ /* 0x000fe200078e0a2a */
[----:B------:R-:W-:Y:S01]  /*f400*/  FSEL R159, R159, -INF , !P1 ;  /* 0xff8000009f9f7808 */ /* 0x000fe20004800000 */
[----:B------:R-:W-:Y:S02]  /*f410*/  IMAD.IADD R15, R47, 0x1, -R15 ;  /* 0x000000012f0f7824 */ /* 0x000fe400078e0a0f */
[----:B------:R-:W-:Y:S01]  /*f420*/  FFMA.FTZ R116, -R0, R43, R116 ;  /* 0x0000002b00747223 */ /* 0x000fe20000010174 */
[----:B------:R-:W-:Y:S01]  /*f430*/  VIADD R43, R38, 0x81 ;  /* 0x00000081262b7836 */ /* 0x000fe20000000000 */
[----:B------:R-:W-:-:S02]  /*f440*/  IABS R42, R42 ;  /* 0x0000002a002a7213 */ /* 0x000fc40000000000 */
[----:B------:R-:W-:Y:S02]  /*f450*/  FSEL R155, R96, -INF , !P1 ;  /* 0xff800000609b7808 */ /* 0x000fe40004800000 */
[----:B------:R-:W-:Y:S02]  /*f460*/  IABS R15, R15 ;  /* 0x0000000f000f7213 */ /* 0x000fe40000000000 */
[----:B------:R-:W-:Y:S02]  /*f470*/  I2FP.F32.S32 R42, R42 ;  /* 0x0000002a002a7245 */ /* 0x000fe40000201400 */
[----:B------:R-:W-:Y:S01]  /*f480*/  ISETP.GE.AND P1, PT, R43, R45, PT ;  /* 0x0000002d2b00720c */ /* 0x000fe20003f26270 */
[----:B------:R-:W-:Y:S01]  /*f490*/  IMAD.IADD R43, R37, 0x1, -R43 ;  /* 0x00000001252b7824 */ /* 0x000fe200078e0a2b */
[----:B------:R-:W-:Y:S01]  /*f4a0*/  I2FP.F32.S32 R41, R41 ;  /* 0x0000002900297245 */ /* 0x000fe20000201400 */
[----:B------:R-:W-:Y:S01]  /*f4b0*/  FFMA.FTZ R126, -R0, R42, R126 ;  /* 0x0000002a007e7223 */ /* 0x000fe2000001017e */
[----:B------:R-:W-:Y:S01]  /*f4c0*/  I2FP.F32.S32 R15, R15 ;  /* 0x0000000f000f7245 */ /* 0x000fe20000201400 */
[----:B------:R-:W-:Y:S01]  /*f4d0*/  VIADD R42, R38, 0x79 ;  /* 0x00000079262a7836 */ /* 0x000fe20000000000 */
[----:B------:R-:W-:Y:S01]  /*f4e0*/  IABS R43, R43 ;  /* 0x0000002b002b7213 */ /* 0x000fe20000000000 */
[----:B------:R-:W-:Y:S01]  /*f4f0*/  FFMA.FTZ R134, -R0, R41, R134 ;  /* 0x0000002900867223 */ /* 0x000fe20000010186 */
[----:B------:R-:W-:-:S02]  /*f500*/  VIADD R41, R38, 0x80 ;  /* 0x0000008026297836 */ /* 0x000fc40000000000 */
[----:B------:R-:W-:Y:S01]  /*f510*/  FFMA.FTZ R109, -R0, R15, R109 ;  /* 0x0000000f006d7223 */ /* 0x000fe2000001016d */
[----:B------:R-:W-:Y:S01]  /*f520*/  VIADD R15, R38, 0x78 ;  /* 0x00000078260f7836 */ /* 0x000fe20000000000 */
[----:B------:R-:W-:Y:S01]  /*f530*/  I2FP.F32.S32 R43, R43 ;  /* 0x0000002b002b7245 */ /* 0x000fe20000201400 */
[----:B------:R-:W-:Y:S01]  /*f540*/  IMAD.IADD R42, R47, 0x1, -R42 ;  /* 0x000000012f2a7824 */ /* 0x000fe200078e0a2a */
        /* <DEDUP_REMOVED lines=9> */
[----:B------:R-:W-:Y:S02]  /*f5e0*/  IABS R41, R41 ;  /* 0x0000002900297213 */ /* 0x000fe40000000000 */
[----:B------:R-:W-:Y:S02]  /*f5f0*/  I2FP.F32.S32 R15, R15 ;  /* 0x0000000f000f7245 */ /* 0x000fe40000201400 */
[----:B------:R-:W-:Y:S02]  /*f600*/  I2FP.F32.S32 R42, R42 ;  /* 0x0000002a002a7245 */ /* 0x000fe40000201400 */
[----:B------:R-:W-:Y:S01]  /*f610*/  FSEL R200, R104, -INF , !P6 ;  /* 0xff80000068c87808 */ /* 0x000fe20007000000 */
[C---:B------:R-:W-:Y:S01]  /*f620*/  FFMA.FTZ R107, -R0.reuse, R15, R107 ;  /* 0x0000000f006b7223 */ /* 0x040fe2000001016b */
[----:B------:R-:W-:Y:S01]  /*f630*/  FSEL R193, R109, -INF , !P6 ;  /* 0xff8000006dc17808 */ /* 0x000fe20007000000 */
[----:B------:R-:W-:Y:S01]  /*f640*/  FFMA.FTZ R110, -R0, R42, R110 ;  /* 0x0000002a006e7223 */ /* 0x000fe2000001016e */
[----:B------:R-:W-:Y:S01]  /*f650*/  I2FP.F32.S32 R41, R41 ;  /* 0x0000002900297245 */ /* 0x000fe20000201400 */
[C---:B------:R-:W-:Y:S01]  /*f660*/  VIADD R15, R38.reuse, 0x81 ;  /* 0x00000081260f7836 */ /* 0x040fe20000000000 */
[----:B------:R-:W-:Y:S01]  /*f670*/  ISETP.GE.AND P6, PT, R43, R45, PT ;  /* 0x0000002d2b00720c */ /* 0x000fe20003fc6270 */
[----:B------:R-:W-:Y:S01]  /*f680*/  IMAD.IADD R43, R37, 0x1, -R43 ;  /* 0x00000001252b7824 */ /* 0x000fe200078e0a2b */
[----:B------:R-:W-:Y:S01]  /*f690*/  IABS R14, R14 ;  /* 0x0000000e000e7213 */ /* 0x000fe20000000000 */
[----:B------:R-:W-:-:S02]  /*f6a0*/  VIADD R42, R38, 0x88 ;  /* 0x00000088262a7836 */ /* 0x000fc40000000000 */
[----:B------:R-:W-:Y:S01]  /*f6b0*/  FFMA.FTZ R117, -R0, R41, R117 ;  /* 0x0000002900757223 */ /* 0x000fe20000010175 */
[----:B------:R-:W-:Y:S01]  /*f6c0*/  VIADD R41, R38, 0x89 ;  /* 0x0000008926297836 */ /* 0x000fe20000000000 */
[----:B------:R-:W-:Y:S01]  /*f6d0*/  IABS R43, R43 ;  /* 0x0000002b002b7213 */ /* 0x000fe20000000000 */
[C---:B------:R-:W-:Y:S01]  /*f6e0*/  IMAD.IADD R15, R47.reuse, 0x1, -R15 ;  /* 0x000000012f0f7824 */ /* 0x040fe200078e0a0f */
[----:B------:R-:W-:Y:S01]  /*f6f0*/  I2FP.F32.S32 R14, R14 ;  /* 0x0000000e000e7245 */ /* 0x000fe20000201400 */
[C---:B------:R-:W-:Y:S01]  /*f700*/  IMAD.IADD R42, R47.reuse, 0x1, -R42 ;  /* 0x000000012f2a7824 */ /* 0x040fe200078e0a2a */
[----:B------:R-:W-:Y:S01]  /*f710*/  I2FP.F32.S32 R43, R43 ;  /* 0x0000002b002b7245 */ /* 0x000fe20000201400 */
[----:B------:R-:W-:Y:S01]  /*f720*/  IMAD.IADD R41, R47, 0x1, -R41 ;  /* 0x000000012f297824 */ /* 0x000fe200078e0a29 */
[----:B------:R-:W-:Y:S01]  /*f730*/  IABS R15, R15 ;  /* 0x0000000f000f7213 */ /* 0x000fe20000000000 */
[----:B------:R-:W-:Y:S01]  /*f740*/  FFMA.FTZ R111, -R0, R14, R111 ;  /* 0x0000000e006f7223 */ /* 0x000fe2000001016f */
[----:B------:R-:W-:Y:S01]  /*f750*/  IABS R42, R42 ;  /* 0x0000002a002a7213 */ /* 0x000fe20000000000 */
[----:B------:R-:W-:Y:S01]  /*f760*/  VIADD R14, R38, 0x91 ;  /* 0x00000091260e7836 */ /* 0x000fe20000000000 */
[----:B------:R-:W-:Y:S01]  /*f770*/  IABS R41, R41 ;  /* 0x0000002900297213 */ /* 0x000fe20000000000 */
[----:B------:R-:W-:Y:S01]  /*f780*/  FFMA.FTZ R130, -R0, R43, R130 ;  /* 0x0000002b00827223 */ /* 0x000fe20000010182 */
[----:B------:R-:W-:Y:S01]  /*f790*/  I2FP.F32.S32 R15, R15 ;  /* 0x0000000f000f7245 */ /* 0x000fe20000201400 */
[----:B------:R-:W-:Y:S01]  /*f7a0*/  VIADD R43, R38, 0x98 ;  /* 0x00000098262b7836 */ /* 0x000fe20000000000 */
[----:B------:R-:W-:-:S02]  /*f7b0*/  I2FP.F32.S32 R42, R42 ;  /* 0x0000002a002a7245 */ /* 0x000fc40000201400 */
[----:B------:R-:W-:Y:S01]  /*f7c0*/  FSEL R189, R108, -INF , !P5 ;  /* 0xff8000006cbd7808 */ /* 0x000fe20006800000 */
[C---:B------:R-:W-:Y:S01]  /*f7d0*/  FFMA.FTZ R119, -R0.reuse, R15, R119 ;  /* 0x0000000f00777223 */ /* 0x040fe20000010177 */
[----:B------:R-:W-:Y:S01]  /*f7e0*/  FSEL R198, R107, -INF , !P5 ;  /* 0xff8000006bc67808 */ /* 0x000fe20006800000 */
[----:B------:R-:W-:Y:S01]  /*f7f0*/  FFMA.FTZ R124, -R0, R42, R124 ;  /* 0x0000002a007c7223 */ /* 0x000fe2000001017c */
[----:B------:R-:W-:Y:S01]  /*f800*/  I2FP.F32.S32 R41, R41 ;  /* 0x0000002900297245 */ /* 0x000fe20000201400 */
[----:B------:R-:W-:Y:S01]  /*f810*/  VIADD R15, R38, 0x99 ;  /* 0x00000099260f7836 */ /* 0x000fe20000000000 */
[----:B------:R-:W-:Y:S02]  /*f820*/  ISETP.GE.AND P5, PT, R14, R45, PT ;  /* 0x0000002d0e00720c */ /* 0x000fe40003fa6270 */
[----:B------:R-:W-:Y:S02]  /*f830*/  FSEL R195, R115, -INF , !P4 ;  /* 0xff80000073c37808 */ /* 0x000fe40006000000 */
[----:B------:R-:W-:-:S02]  /*f840*/  FSEL R197, R111, -INF , !P4 ;  /* 0xff8000006fc57808 */ /* 0x000fc40006000000 */
[----:B------:R-:W-:Y:S02]  /*f850*/  IADD3 R14, PT, PT, R37, -R14, RZ ;  /* 0x8000000e250e7210 */ /* 0x000fe40007ffe0ff */
[----:B------:R-:W-:Y:S01]  /*f860*/  ISETP.GE.AND P4, PT, R43, R45, PT ;  /* 0x0000002d2b00720c */ /* 0x000fe20003f86270 */
[----:B------:R-:W-:Y:S02]  /*f870*/  IMAD.IADD R43, R37, 0x1, -R43 ;  /* 0x00000001252b7824 */ /* 0x000fe400078e0a2b */
[----:B------:R-:W-:Y:S01]  /*f880*/  FFMA.FTZ R123, -R0, R41, R123 ;  /* 0x00000029007b7223 */ /* 0x000fe2000001017b */
[----:B------:R-:W-:Y:S01]  /*f890*/  IABS R14, R14 ;  /* 0x0000000e000e7213 */ /* 0x000fe20000000000 */
[----:B------:R-:W-:Y:S01]  /*f8a0*/  VIADD R41, R38, 0xa8 ;  /* 0x000000a826297836 */ /* 0x000fe20000000000 */
[----:B------:R-:W-:Y:S01]  /*f8b0*/  FSEL R194, R116, -INF , !P3 ;  /* 0xff80000074c27808 */ /* 0x000fe20005800000 */
[----:B------:R-:W-:Y:S01]  /*f8c0*/  VIADD R42, R38, 0x90 ;  /* 0x00000090262a7836 */ /* 0x000fe20000000000 */
[----:B------:R-:W-:-:S02]  /*f8d0*/  FSEL R196, R110, -INF , !P3 ;  /* 0xff8000006ec47808 */ /* 0x000fc40005800000 */
[----:B------:R-:W-:Y:S02]  /*f8e0*/  FSEL R191, R126, -INF , !P0 ;  /* 0xff8000007ebf7808 */ /* 0x000fe40004000000 */
[----:B------:R-:W-:Y:S01]  /*f8f0*/  FSEL R162, R124, -INF , !P0 ;  /* 0xff8000007ca27808 */ /* 0x000fe20004000000 */
[----:B------:R-:W-:Y:S01]  /*f900*/  IMAD.IADD R41, R47, 0x1, -R41 ;  /* 0x000000012f297824 */ /* 0x000fe200078e0a29 */
[----:B------:R-:W-:Y:S01]  /*f910*/  ISETP.GE.AND P3, PT, R15, R45, PT ;  /* 0x0000002d0f00720c */ /* 0x000fe20003f66270 */
[----:B------:R-:W-:Y:S01]  /*f920*/  IMAD.IADD R15, R37, 0x1, -R15 ;  /* 0x00000001250f7824 */ /* 0x000fe200078e0a0f */
[----:B------:R-:W-:Y:S02]  /*f930*/  IABS R43, R43 ;  /* 0x0000002b002b7213 */ /* 0x000fe40000000000 */
[----:B------:R-:W-:Y:S01]  /*f940*/  ISETP.GE.AND P0, PT, R40, R45, PT ;  /* 0x0000002d2800720c */ /* 0x000fe20003f06270 */
[C---:B------:R-:W-:Y:S01]  /*f950*/  IMAD.IADD R40, R47.reuse, 0x1, -R42 ;  /* 0x000000012f287824 */ /* 0x040fe200078e0a2a */
[----:B------:R-:W-:Y:S01]  /*f960*/  I2FP.F32.S32 R14, R14 ;  /* 0x0000000e000e7245 */ /* 0x000fe20000201400 */
[----:B------:R-:W-:Y:S01]  /*f970*/  IMAD.IADD R42, R47, 0x1, -R38 ;  /* 0x000000012f2a7824 */ /* 0x000fe200078e0a26 */
[----:B------:R-:W-:-:S02]  /*f980*/  I2FP.F32.S32 R43, R43 ;  /* 0x0000002b002b7245 */ /* 0x000fc40000201400 */
[----:B------:R-:W-:Y:S01]  /*f990*/  FSEL R192, R122, -INF , !P1 ;  /* 0xff8000007ac07808 */ /* 0x000fe20004800000 */
[----:B------:R-:W-:Y:S01]  /*f9a0*/  FFMA.FTZ R14, -R0, R14, R135 ;  /* 0x0000000e000e7223 */ /* 0x000fe20000010187 */
[----:B------:R-:W-:Y:S01]  /*f9b0*/  IABS R15, R15 ;  /* 0x0000000f000f7213 */ /* 0x000fe20000000000 */
[----:B------:R-:W-:Y:S01]  /*f9c0*/  VIADD R135, R38, 0xa0 ;  /* 0x000000a026877836 */ /* 0x000fe20000000000 */
[----:B------:R-:W-:Y:S01]  /*f9d0*/  IABS R122, R41 ;  /* 0x00000029007a7213 */ /* 0x000fe20000000000 */
[----:B------:R-:W-:Y:S01]  /*f9e0*/  FFMA.FTZ R139, -R0, R43, R139 ;  /* 0x0000002b008b7223 */ /* 0x000fe2000001018b */
[----:B------:R-:W-:Y:S01]  /*f9f0*/  IABS R41, R42 ;  /* 0x0000002a00297213 */ /* 0x000fe20000000000 */
[----:B------:R-:W-:Y:S01]  /*fa00*/  VIADD R43, R38, 0xa8 ;  /* 0x000000a8262b7836 */ /* 0x000fe20000000000 */
[----:B------:R-:W-:Y:S02]  /*fa10*/  I2FP.F32.S32 R15, R15 ;  /* 0x0000000f000f7245 */ /* 0x000fe40000201400 */
[----:B------:R-:W-:-:S02]  /*fa20*/  FSEL R199, R118, -INF , !P2 ;  /* 0xff80000076c77808 */ /* 0x000fc40005000000 */
[----:B------:R-:W-:Y:S02]  /*fa30*/  FSEL R187, R117, -INF , !P2 ;  /* 0xff80000075bb7808 */ /* 0x000fe40005000000 */
[----:B------:R-:W-:Y:S01]  /*fa40*/  I2FP.F32.S32 R41, R41 ;  /* 0x0000002900297245 */ /* 0x000fe20000201400 */
[----:B------:R-:W-:Y:S01]  /*fa50*/  IMAD.IADD R126, R37, 0x1, -R43 ;  /* 0x00000001257e7824 */ /* 0x000fe200078e0a2b */
[----:B------:R-:W-:Y:S01]  /*fa60*/  ISETP.GE.AND P2, PT, R135, R45, PT ;  /* 0x0000002d8700720c */ /* 0x000fe20003f46270 */
[C---:B------:R-:W-:Y:S01]  /*fa70*/  IMAD.IADD R135, R37.reuse, 0x1, -R135 ;  /* 0x0000000125877824 */ /* 0x040fe200078e0a87 */
[----:B------:R-:W-:Y:S01]  /*fa80*/  IADD3 R50, PT, PT, R38, 0xa1, RZ ;  /* 0x000000a126327810 */ /* 0x000fe20007ffe0ff */
[C---:B------:R-:W-:Y:S01]  /*fa90*/  FFMA.FTZ R15, -R0.reuse, R15, R152 ;  /* 0x0000000f000f7223 */ /* 0x040fe20000010198 */
[----:B------:R-:W-:Y:S01]  /*faa0*/  FFMA.FTZ R3, -R0, R41, R3 ;  /* 0x0000002900037223 */ /* 0x000fe20000010103 */
[C---:B------:R-:W-:Y:S01]  /*fab0*/  VIADD R152, R38.reuse, 0x98 ;  /* 0x0000009826987836 */ /* 0x040fe20000000000 */
[----:B------:R-:W-:Y:S01]  /*fac0*/  IABS R135, R135 ;  /* 0x0000008700877213 */ /* 0x000fe20000000000 */
[----:B------:R-:W-:Y:S01]  /*fad0*/  VIADD R42, R38, 0x91 ;  /* 0x00000091262a7836 */ /* 0x000fe20000000000 */
[----:B------:R-:W-:Y:S01]  /*fae0*/  FSEL R190, R134, -INF , !P0 ;  /* 0xff80000086be7808 */ /* 0x000fe20004000000 */
[C---:B------:R-:W-:Y:S01]  /*faf0*/  VIADD R41, R38.reuse, 0x99 ;  /* 0x0000009926297836 */ /* 0x040fe20000000000 */
[----:B------:R-:W-:Y:S01]  /*fb00*/  IABS R126, R126 ;  /* 0x0000007e007e7213 */ /* 0x000fe20000000000 */
[----:B------:R-:W-:Y:S01]  /*fb10*/  IMAD.IADD R134, R37, 0x1, -R50 ;  /* 0x0000000125867824 */ /* 0x000fe200078e0a32 */
[----:B------:R-:W-:Y:S01]  /*fb20*/  IABS R40, R40 ;  /* 0x0000002800287213 */ /* 0x000fe20000000000 */
[----:B------:R-:W-:Y:S01]  /*fb30*/  VIADD R124, R38, 0xa0 ;  /* 0x000000a0267c7836 */ /* 0x000fe20000000000 */
[----:B------:R-:W-:Y:S01]  /*fb40*/  I2FP.F32.S32 R135, R135 ;  /* 0x0000008700877245 */ /* 0x000fe20000201400 */
[----:B------:R-:W-:Y:S01]  /*fb50*/  IMAD.IADD R152, R47, 0x1, -R152 ;  /* 0x000000012f987824 */ /* 0x000fe200078e0a98 */
[----:B------:R-:W-:Y:S01]  /*fb60*/  FSEL R173, R119, -INF , !P1 ;  /* 0xff80000077ad7808 */ /* 0x000fe20004800000 */
[----:B------:R-:W-:-:S02]  /*fb70*/  IMAD.IADD R42, R47, 0x1, -R42 ;  /* 0x000000012f2a7824 */ /* 0x000fc400078e0a2a */
[----:B------:R-:W-:Y:S01]  /*fb80*/  IMAD.IADD R41, R47, 0x1, -R41 ;  /* 0x000000012f297824 */ /* 0x000fe200078e0a29 */
[----:B------:R-:W-:Y:S01]  /*fb90*/  I2FP.F32.S32 R126, R126 ;  /* 0x0000007e007e7245 */ /* 0x000fe20000201400 */
[----:B------:R-:W-:Y:S01]  /*fba0*/  FFMA.FTZ R135, -R0, R135, R161 ;  /* 0x0000008700877223 */ /* 0x000fe200000101a1 */
[----:B------:R-:W-:Y:S02]  /*fbb0*/  I2FP.F32.S32 R122, R122 ;  /* 0x0000007a007a7245 */ /* 0x000fe40000201400 */
[----:B------:R-:W-:Y:S02]  /*fbc0*/  IABS R134, R134 ;  /* 0x0000008600867213 */ /* 0x000fe40000000000 */
[----:B------:R-:W-:Y:S02]  /*fbd0*/  I2FP.F32.S32 R40, R40 ;  /* 0x0000002800287245 */ /* 0x000fe40000201400 */
[----:B------:R-:W-:Y:S02]  /*fbe0*/  IADD3 R124, PT, PT, -R124, R47, RZ ;  /* 0x0000002f7c7c7210 */ /* 0x000fe40007ffe1ff */
[----:B------:R-:W-:-:S02]  /*fbf0*/  IABS R152, R152 ;  /* 0x0000009800987213 */ /* 0x000fc40000000000 */
[----:B------:R-:W-:Y:S02]  /*fc00*/  IABS R42, R42 ;  /* 0x0000002a002a7213 */ /* 0x000fe40000000000 */
[----:B------:R-:W-:Y:S01]  /*fc10*/  IABS R41, R41 ;  /* 0x0000002900297213 */ /* 0x000fe20000000000 */
[C---:B------:R-:W-:Y:S01]  /*fc20*/  FFMA.FTZ R126, -R0.reuse, R126, R163 ;  /* 0x0000007e007e7223 */ /* 0x040fe200000101a3 */
[----:B------:R-:W-:Y:S01]  /*fc30*/  FSEL R161, R123, -INF , !P0 ;  /* 0xff8000007ba17808 */ /* 0x000fe20004000000 */
[C---:B------:R-:W-:Y:S01]  /*fc40*/  FFMA.FTZ R122, -R0.reuse, R122, R188 ;  /* 0x0000007a007a7223 */ /* 0x040fe200000101bc */
[----:B------:R-:W-:Y:S01]  /*fc50*/  I2FP.F32.S32 R134, R134 ;  /* 0x0000008600867245 */ /* 0x000fe20000201400 */
[----:B------:R-:W-:Y:S01]  /*fc60*/  FFMA.FTZ R40, -R0, R40, R127 ;  /* 0x0000002800287223 */ /* 0x000fe2000001017f */
[----:B------:R-:W-:Y:S02]  /*fc70*/  ISETP.GE.AND P0, PT, R43, R45, PT ;  /* 0x0000002d2b00720c */ /* 0x000fe40003f06270 */
[----:B------:R-:W-:-:S02]  /*fc80*/  IABS R124, R124 ;  /* 0x0000007c007c7213 */ /* 0x000fc40000000000 */
[----:B------:R-:W-:Y:S02]  /*fc90*/  I2FP.F32.S32 R152, R152 ;  /* 0x0000009800987245 */ /* 0x000fe40000201400 */
[----:B------:R-:W-:Y:S02]  /*fca0*/  I2FP.F32.S32 R42, R42 ;  /* 0x0000002a002a7245 */ /* 0x000fe40000201400 */
[----:B------:R-:W-:Y:S01]  /*fcb0*/  I2FP.F32.S32 R41, R41 ;  /* 0x0000002900297245 */ /* 0x000fe20000201400 */
[----:B------:R-:W-:Y:S02]  /*fcc0*/  VIADD R53, R38, 0xe1 ;  /* 0x000000e126357836 */ /* 0x000fe40000000000 */
[C---:B------:R-:W-:Y:S01]  /*fcd0*/  FFMA.FTZ R134, -R0.reuse, R134, R157 ;  /* 0x0000008600867223 */ /* 0x040fe2000001019d */
[----:B------:R-:W-:Y:S01]  /*fce0*/  I2FP.F32.S32 R124, R124 ;  /* 0x0000007c007c7245 */ /* 0x000fe20000201400 */
[----:B------:R-:W-:Y:S01]  /*fcf0*/  FFMA.FTZ R152, -R0, R152, R151 ;  /* 0x0000009800987223 */ /* 0x000fe20000010197 */
[----:B------:R-:W-:-:S02]  /*fd00*/  FSEL R126, R126, -INF , !P0 ;  /* 0xff8000007e7e7808 */ /* 0x000fc40004000000 */
[----:B------:R-:W-:Y:S01]  /*fd10*/  FSEL R122, R122, -INF , !P0 ;  /* 0xff8000007a7a7808 */ /* 0x000fe20004000000 */
[----:B------:R-:W-:Y:S01]  /*fd20*/  FFMA.FTZ R129, -R0, R42, R129 ;  /* 0x0000002a00817223 */ /* 0x000fe20000010181 */
[----:B------:R-:W-:Y:S01]  /*fd30*/  FSEL R157, R40, -INF , !P6 ;  /* 0xff800000289d7808 */ /* 0x000fe20007000000 */
[----:B------:R-:W-:Y:S01]  /*fd40*/  FFMA.FTZ R151, -R0, R41, R156 ;  /* 0x0000002900977223 */ /* 0x000fe2000001019c */
[CC--:B------:R-:W-:Y:S01]  /*fd50*/  ISETP.GE.AND P0, PT, R38.reuse, R45.reuse, PT ;  /* 0x0000002d2600720c */ /* 0x0c0fe20003f06270 */
[----:B------:R-:W-:Y:S01]  /*fd60*/  VIADD R40, R38, 0xf9 ;  /* 0x000000f926287836 */ /* 0x000fe20000000000 */
[----:B------:R-:W-:Y:S01]  /*fd70*/  ISETP.GE.AND P1, PT, R50, R45, PT ;  /* 0x0000002d3200720c */ /* 0x000fe20003f26270 */
[C---:B------:R-:W-:Y:S02]  /*fd80*/  VIADD R52, R38.reuse, 0xe8 ;  /* 0x000000e826347836 */ /* 0x040fe40000000000 */
[C---:B------:R-:W-:Y:S02]  /*fd90*/  VIADD R50, R38.reuse, 0xe9 ;  /* 0x000000e926327836 */ /* 0x040fe40000000000 */
[----:B------:R-:W-:-:S02]  /*fda0*/  VIADD R43, R38, 0xf0 ;  /* 0x000000f0262b7836 */ /* 0x000fc40000000000 */
[C---:B------:R-:W-:Y:S02]  /*fdb0*/  VIADD R42, R38.reuse, 0xf1 ;  /* 0x000000f1262a7836 */ /* 0x040fe40000000000 */
[----:B------:R-:W-:Y:S02]  /*fdc0*/  VIADD R41, R38, 0xf8 ;  /* 0x000000f826297836 */ /* 0x000fe40000000000 */
[----:B------:R-:W-:Y:S02]  /*fdd0*/  IMAD.IADD R57, R37, 0x1, -R53 ;  /* 0x0000000125397824 */ /* 0x000fe400078e0a35 */
[----:B------:R-:W-:Y:S01]  /*fde0*/  FFMA.FTZ R124, -R0, R124, R158 ;  /* 0x0000007c007c7223 */ /* 0x000fe2000001019e */
[----:B------:R-:W-:Y:S01]  /*fdf0*/  FSEL R163, R14, -INF , !P5 ;  /* 0xff8000000ea37808 */ /* 0x000fe20006800000 */
[----:B------:R-:W-:Y:S01]  /*fe00*/  VIADD R123, R38, 0xa1 ;  /* 0x000000a1267b7836 */ /* 0x000fe20000000000 */
[----:B------:R-:W-:Y:S01]  /*fe10*/  FSEL R49, R49, -INF , !P0 ;  /* 0xff80000031317808 */ /* 0x000fe20004000000 */
[----:B------:R-:W-:Y:S01]  /*fe20*/  IMAD.IADD R55, R37, 0x1, -R52 ;  /* 0x0000000125377824 */ /* 0x000fe200078e0a34 */
[----:B------:R-:W-:Y:S01]  /*fe30*/  FSEL R158, R15, -INF , !P3 ;  /* 0xff8000000f9e7808 */ /* 0x000fe20005800000 */
[----:B------:R-:W-:Y:S01]  /*fe40*/  IMAD.IADD R54, R37, 0x1, -R50 ;  /* 0x0000000125367824 */ /* 0x000fe200078e0a32 */
[----:B------:R-:W-:Y:S01]  /*fe50*/  FSEL R14, R3, -INF , !P0 ;  /* 0xff800000030e7808 */ /* 0x000fe20004000000 */
[C---:B------:R-:W-:Y:S01]  /*fe60*/  IMAD.IADD R38, R37.reuse, 0x1, -R43 ;  /* 0x0000000125267824 */ /* 0x040fe200078e0a2b */
[C---:B------:R-:W-:Y:S01]  /*fe70*/  IADD3 R56, PT, PT, R37.reuse, -R40, RZ ;  /* 0x8000002825387210 */ /* 0x040fe20007ffe0ff */
[----:B------:R-:W-:-:S02]  /*fe80*/  IMAD.IADD R15, R37, 0x1, -R42 ;  /* 0x00000001250f7824 */ /* 0x000fc400078e0a2a */
[----:B------:R-:W-:Y:S01]  /*fe90*/  IMAD.IADD R3, R37, 0x1, -R41 ;  /* 0x0000000125037824 */ /* 0x000fe200078e0a29 */
[----:B------:R-:W-:Y:S02]  /*fea0*/  IABS R37, R57 ;  /* 0x0000003900257213 */ /* 0x000fe40000000000 */
[----:B------:R-:W-:-:S04]  /*feb0*/  FMNMX3.FTZ R57, R49, R80, R79, !PT ;  /* 0x0000005031397276 */ /* 0x000fc8000781004f */
[----:B------:R-:W-:Y:S02]  /*fec0*/  FMNMX3.FTZ R57, R57, R46, R27, !PT ;  /* 0x0000002e39397276 */ /* 0x000fe4000781001b */
[----:B------:R-:W-:Y:S02]  /*fed0*/  I2FP.F32.S32 R37, R37 ;  /* 0x0000002500257245 */ /* 0x000fe40000201400 */
[----:B------:R-:W-:-:S03]  /*fee0*/  FMNMX3.FTZ R57, R57, R13, R12, !PT ;  /* 0x0000000d39397276 */ /* 0x000fc6000781000c */
[----:B------:R-:W-:Y:S01]  /*fef0*/  FFMA.FTZ R4, -R0, R37, R4 ;  /* 0x0000002500047223 */ /* 0x000fe20000010104 */
        /* <DEDUP_REMOVED lines=19> */
[----:B------:R-:W-:Y:S01]  /*10030*/  FMNMX3.FTZ R37, R37, R131, R140, !PT ;  /* 0x0000008325257276 */ /* 0x000fe2000781008c */
[----:B------:R-:W-:Y:S01]  /*10040*/  IMAD.IADD R123, R47, 0x1, -R123 ;  /* 0x000000012f7b7824 */ /* 0x000fe200078e0a7b */
[----:B------:R-:W-:Y:S02]  /*10050*/  FMNMX3.FTZ R57, R57, R147, R200, !PT ;  /* 0x0000009339397276 */ /* 0x000fe400078100c8 */
[----:B------:R-:W-:Y:S02]  /*10060*/  FMNMX3.FTZ R37, R37, R145, R144, !PT ;  /* 0x0000009125257276 */ /* 0x000fe40007810090 */
[----:B------:R-:W-:Y:S02]  /*10070*/  FMNMX3.FTZ R57, R57, R189, R195, !PT ;  /* 0x000000bd39397276 */ /* 0x000fe400078100c3 */
[----:B------:R-:W-:-:S02]  /*10080*/  FMNMX3.FTZ R37, R37, R143, R146, !PT ;  /* 0x0000008f25257276 */ /* 0x000fc40007810092 */
[----:B------:R-:W-:Y:S02]  /*10090*/  IABS R123, R123 ;  /* 0x0000007b007b7213 */ /* 0x000fe40000000000 */
[----:B------:R-:W-:Y:S02]  /*100a0*/  FMNMX3.FTZ R57, R57, R194, R199, !PT ;  /* 0x000000c239397276 */ /* 0x000fe400078100c7 */
[----:B------:R-:W-:Y:S02]  /*100b0*/  FMNMX3.FTZ R37, R37, R155, R154, !PT ;  /* 0x0000009b25257276 */ /* 0x000fe4000781009a */
[----:B------:R-:W-:Y:S02]  /*100c0*/  I2FP.F32.S32 R123, R123 ;  /* 0x0000007b007b7245 */ /* 0x000fe40000201400 */
[----:B------:R-:W-:Y:S02]  /*100d0*/  FSEL R188, R130, -INF , !P6 ;  /* 0xff80000082bc7808 */ /* 0x000fe40007000000 */
[----:B------:R-:W-:-:S02]  /*100e0*/  FMNMX3.FTZ R57, R57, R192, R191, !PT ;  /* 0x000000c039397276 */ /* 0x000fc400078100bf */
[----:B------:R-:W-:Y:S01]  /*100f0*/  FMNMX3.FTZ R37, R37, R153, R193, !PT ;  /* 0x0000009925257276 */ /* 0x000fe200078100c1 */
[----:B------:R-:W-:Y:S01]  /*10100*/  FFMA.FTZ R123, -R0, R123, R160 ;  /* 0x0000007b007b7223 */ /* 0x000fe200000101a0 */
[----:B------:R-:W-:Y:S02]  /*10110*/  FSEL R160, R139, -INF , !P4 ;  /* 0xff8000008ba07808 */ /* 0x000fe40006000000 */
[----:B------:R-:W-:Y:S02]  /*10120*/  FMNMX3.FTZ R57, R57, R190, R188, !PT ;  /* 0x000000be39397276 */ /* 0x000fe400078100bc */
[----:B------:R-:W-:Y:S02]  /*10130*/  FMNMX3.FTZ R37, R37, R198, R197, !PT ;  /* 0x000000c625257276 */ /* 0x000fe400078100c5 */
[----:B------:R-:W-:Y:S02]  /*10140*/  FSEL R135, R135, -INF , !P2 ;  /* 0xff80000087877808 */ /* 0x000fe40005000000 */
[----:B------:R-:W-:-:S02]  /*10150*/  FMNMX3.FTZ R57, R57, R163, R160, !PT ;  /* 0x000000a339397276 */ /* 0x000fc400078100a0 */
[----:B------:R-:W-:Y:S02]  /*10160*/  FMNMX3.FTZ R37, R37, R196, R187, !PT ;  /* 0x000000c425257276 */ /* 0x000fe400078100bb */
[----:B------:R-:W-:Y:S02]  /*10170*/  FSEL R134, R134, -INF , !P1 ;  /* 0xff80000086867808 */ /* 0x000fe40004800000 */
[----:B------:R-:W-:Y:S02]  /*10180*/  FMNMX3.FTZ R57, R57, R158, R135, !PT ;  /* 0x0000009e39397276 */ /* 0x000fe40007810087 */
[----:B------:R-:W-:Y:S02]  /*10190*/  FMNMX3.FTZ R37, R37, R173, R162, !PT ;  /* 0x000000ad25257276 */ /* 0x000fe400078100a2 */
[----:B------:R-:W-:Y:S02]  /*101a0*/  FMNMX3.FTZ R57, R57, R134, R126, !PT ;  /* 0x0000008639397276 */ /* 0x000fe4000781007e */
        /* <DEDUP_REMOVED lines=8> */
[----:B------:R-:W-:Y:S02]  /*10230*/  FSEL R123, R123, -INF , !P1 ;  /* 0xff8000007b7b7808 */ /* 0x000fe40004800000 */
[----:B------:R-:W-:Y:S02]  /*10240*/  FMNMX3.FTZ R37, R37, R151, R124, !PT ;  /* 0x0000009725257276 */ /* 0x000fe4000781007c */
[----:B------:R-:W-:Y:S02]  /*10250*/  FMNMX3.FTZ R57, R57, R112, R90, !PT ;  /* 0x0000007039397276 */ /* 0x000fe4000781005a */
[----:B------:R-:W-:Y:S02]  /*10260*/  FMNMX3.FTZ R37, R37, R123, R122, !PT ;  /* 0x0000007b25257276 */ /* 0x000fe4000781007a */
[----:B------:R-:W-:-:S02]  /*10270*/  IABS R55, R55 ;  /* 0x0000003700377213 */ /* 0x000fc40000000000 */
[----:B------:R-:W-:Y:S02]  /*10280*/  FMNMX3.FTZ R57, R57, R89, R86, !PT ;  /* 0x0000005939397276 */ /* 0x000fe40007810056 */
[----:B------:R-:W-:Y:S02]  /*10290*/  FMNMX3.FTZ R37, R37, R121, R106, !PT ;  /* 0x0000007925257276 */ /* 0x000fe4000781006a */
[----:B------:R-:W-:Y:S01]  /*102a0*/  ISETP.GE.AND P0, PT, R40, R45, PT ;  /* 0x0000002d2800720c */ /* 0x000fe20003f06270 */
[----:B------:R-:W-:Y:S01]  /*102b0*/  IMAD.IADD R40, R47, 0x1, -R40 ;  /* 0x000000012f287824 */ /* 0x000fe200078e0a28 */
[----:B------:R-:W-:Y:S02]  /*102c0*/  I2FP.F32.S32 R55, R55 ;  /* 0x0000003700377245 */ /* 0x000fe40000201400 */
[----:B------:R-:W-:Y:S02]  /*102d0*/  IABS R54, R54 ;  /* 0x0000003600367213 */ /* 0x000fe40000000000 */
[----:B------:R-:W-:-:S02]  /*102e0*/  IABS R38, R38 ;  /* 0x0000002600267213 */ /* 0x000fc40000000000 */
[----:B------:R-:W-:Y:S02]  /*102f0*/  IABS R3, R3 ;  /* 0x0000000300037213 */ /* 0x000fe40000000000 */
[----:B------:R-:W-:Y:S02]  /*10300*/  FMNMX3.FTZ R57, R57, R85, R78, !PT ;  /* 0x0000005539397276 */ /* 0x000fe4000781004e */
[-C--:B------:R-:W-:Y:S01]  /*10310*/  ISETP.GE.AND P6, PT, R53, R45.reuse, PT ;  /* 0x0000002d3500720c */ /* 0x080fe20003fc6270 */
[C---:B------:R-:W-:Y:S01]  /*10320*/  IMAD.IADD R53, R47.reuse, 0x1, -R53 ;  /* 0x000000012f357824 */ /* 0x040fe200078e0a35 */
[----:B------:R-:W-:Y:S01]  /*10330*/  ISETP.GE.AND P5, PT, R52, R45, PT ;  /* 0x0000002d3400720c */ /* 0x000fe20003fa6270 */
[----:B------:R-:W-:Y:S01]  /*10340*/  IMAD.IADD R52, R47, 0x1, -R52 ;  /* 0x000000012f347824 */ /* 0x000fe200078e0a34 */
[----:B------:R-:W-:Y:S01]  /*10350*/  FMNMX3.FTZ R37, R37, R105, R101, !PT ;  /* 0x0000006925257276 */ /* 0x000fe20007810065 */
[----:B------:R-:W-:Y:S01]  /*10360*/  FFMA.FTZ R6, -R0, R55, R6 ;  /* 0x0000003700067223 */ /* 0x000fe20000010106 */
[----:B------:R-:W-:-:S02]  /*10370*/  IABS R15, R15 ;  /* 0x0000000f000f7213 */ /* 0x000fc40000000000 */
[----:B------:R-:W-:Y:S02]  /*10380*/  I2FP.F32.S32 R54, R54 ;  /* 0x0000003600367245 */ /* 0x000fe40000201400 */
[----:B------:R-:W-:Y:S02]  /*10390*/  I2FP.F32.S32 R38, R38 ;  /* 0x0000002600267245 */ /* 0x000fe40000201400 */
[----:B------:R-:W-:Y:S02]  /*103a0*/  I2FP.F32.S32 R3, R3 ;  /* 0x0000000300037245 */ /* 0x000fe40000201400 */
[----:B------:R-:W-:Y:S02]  /*103b0*/  IABS R40, R40 ;  /* 0x0000002800287213 */ /* 0x000fe40000000000 */
[----:B------:R-:W-:Y:S02]  /*103c0*/  FMNMX3.FTZ R57, R57, R77, R76, !PT ;  /* 0x0000004d39397276 */ /* 0x000fe4000781004c */
[-C--:B------:R-:W-:Y:S01]  /*103d0*/  ISETP.GE.AND P4, PT, R50, R45.reuse, PT ;  /* 0x0000002d3200720c */ /* 0x080fe20003f86270 */
[----:B------:R-:W-:Y:S01]  /*103e0*/  IMAD.IADD R50, R47, 0x1, -R50 ;  /* 0x000000012f327824 */ /* 0x000fe200078e0a32 */
[----:B------:R-:W-:Y:S01]  /*103f0*/  ISETP.GE.AND P3, PT, R43, R45, PT ;  /* 0x0000002d2b00720c */ /* 0x000fe20003f66270 */
[----:B------:R-:W-:Y:S01]  /*10400*/  IMAD.IADD R43, R47, 0x1, -R43 ;  /* 0x000000012f2b7824 */ /* 0x000fe200078e0a2b */
[----:B------:R-:W-:Y:S01]  /*10410*/  FMNMX3.FTZ R37, R37, R100, R81, !PT ;  /* 0x0000006425257276 */ /* 0x000fe20007810051 */
[C---:B------:R-:W-:Y:S01]  /*10420*/  FFMA.FTZ R7, -R0.reuse, R54, R7 ;  /* 0x0000003600077223 */ /* 0x040fe20000010107 */
[----:B------:R-:W-:Y:S01]  /*10430*/  I2FP.F32.S32 R15, R15 ;  /* 0x0000000f000f7245 */ /* 0x000fe20000201400 */
[C---:B------:R-:W-:Y:S01]  /*10440*/  FFMA.FTZ R10, -R0.reuse, R38, R10 ;  /* 0x00000026000a7223 */ /* 0x040fe2000001010a */
[----:B------:R-:W-:Y:S01]  /*10450*/  IABS R53, R53 ;  /* 0x0000003500357213 */ /* 0x000fe20000000000 */
[----:B------:R-:W-:Y:S01]  /*10460*/  FFMA.FTZ R23, -R0, R3, R23 ;  /* 0x0000000300177223 */ /* 0x000fe20000010117 */
[----:B------:R-:W-:Y:S01]  /*10470*/  IABS R52, R52 ;  /* 0x0000003400347213 */ /* 0x000fe20000000000 */
[----:B------:R-:W-:Y:S01]  /*10480*/  IMAD.MOV.U32 R3, RZ, RZ, R40 ;  /* 0x000000ffff037224 */ /* 0x000fe200078e0028 */
[----:B------:R-:W-:-:S02]  /*10490*/  FSEL R73, R4, -INF , !P6 ;  /* 0xff80000004497808 */ /* 0x000fc40007000000 */
[----:B------:R-:W-:Y:S02]  /*104a0*/  FSEL R72, R6, -INF , !P5 ;  /* 0xff80000006487808 */ /* 0x000fe40006800000 */
[----:B------:R-:W-:Y:S02]  /*104b0*/  FMNMX3.FTZ R57, R57, R75, R74, !PT ;  /* 0x0000004b39397276 */ /* 0x000fe4000781004a */
[-C--:B------:R-:W-:Y:S01]  /*104c0*/  ISETP.GE.AND P2, PT, R42, R45.reuse, PT ;  /* 0x0000002d2a00720c */ /* 0x080fe20003f46270 */
[----:B------:R-:W-:Y:S01]  /*104d0*/  IMAD.IADD R42, R47, 0x1, -R42 ;  /* 0x000000012f2a7824 */ /* 0x000fe200078e0a2a */
[----:B------:R-:W-:Y:S01]  /*104e0*/  ISETP.GE.AND P1, PT, R41, R45, PT ;  /* 0x0000002d2900720c */ /* 0x000fe20003f26270 */
[----:B------:R-:W-:Y:S01]  /*104f0*/  IMAD.IADD R41, R47, 0x1, -R41 ;  /* 0x000000012f297824 */ /* 0x000fe200078e0a29 */
[----:B------:R-:W-:Y:S01]  /*10500*/  FMNMX3.FTZ R37, R37, R66, R65, !PT ;  /* 0x0000004225257276 */ /* 0x000fe20007810041 */
[----:B------:R-:W-:Y:S01]  /*10510*/  FFMA.FTZ R11, -R0, R15, R11 ;  /* 0x0000000f000b7223 */ /* 0x000fe2000001010b */
[----:B------:R-:W-:-:S02]  /*10520*/  I2FP.F32.S32 R53, R53 ;  /* 0x0000003500357245 */ /* 0x000fc40000201400 */
[----:B------:R-:W-:Y:S02]  /*10530*/  IABS R50, R50 ;  /* 0x0000003200327213 */ /* 0x000fe40000000000 */
[----:B------:R-:W-:Y:S02]  /*10540*/  IABS R43, R43 ;  /* 0x0000002b002b7213 */ /* 0x000fe40000000000 */
[----:B------:R-:W-:Y:S02]  /*10550*/  I2FP.F32.S32 R52, R52 ;  /* 0x0000003400347245 */ /* 0x000fe40000201400 */
[----:B------:R-:W-:Y:S02]  /*10560*/  FSEL R71, R7, -INF , !P4 ;  /* 0xff80000007477808 */ /* 0x000fe40006000000 */
[----:B------:R-:W-:Y:S02]  /*10570*/  FSEL R70, R10, -INF , !P3 ;  /* 0xff8000000a467808 */ /* 0x000fe40005800000 */
[----:B------:R-:W-:-:S02]  /*10580*/  FMNMX3.FTZ R57, R57, R73, R72, !PT ;  /* 0x0000004939397276 */ /* 0x000fc40007810048 */
[----:B------:R-:W-:Y:S02]  /*10590*/  FMNMX3.FTZ R37, R37, R64, R63, !PT ;  /* 0x0000004025257276 */ /* 0x000fe4000781003f */
[----:B------:R-:W-:Y:S02]  /*105a0*/  IABS R56, R56 ;  /* 0x0000003800387213 */ /* 0x000fe40000000000 */
[----:B------:R-:W-:Y:S01]  /*105b0*/  I2FP.F32.S32 R3, R3 ;  /* 0x0000000300037245 */ /* 0x000fe20000201400 */
[C---:B------:R-:W-:Y:S01]  /*105c0*/  FFMA.FTZ R5, -R0.reuse, R53, R5 ;  /* 0x0000003500057223 */ /* 0x040fe20000010105 */
[----:B------:R-:W-:Y:S01]  /*105d0*/  I2FP.F32.S32 R50, R50 ;  /* 0x0000003200327245 */ /* 0x000fe20000201400 */
[----:B------:R-:W-:Y:S01]  /*105e0*/  FFMA.FTZ R8, -R0, R52, R8 ;  /* 0x0000003400087223 */ /* 0x000fe20000010108 */
[----:B------:R-:W-:Y:S02]  /*105f0*/  I2FP.F32.S32 R43, R43 ;  /* 0x0000002b002b7245 */ /* 0x000fe40000201400 */
[----:B------:R-:W-:-:S02]  /*10600*/  IABS R42, R42 ;  /* 0x0000002a002a7213 */ /* 0x000fc40000000000 */
[----:B------:R-:W-:Y:S02]  /*10610*/  IABS R41, R41 ;  /* 0x0000002900297213 */ /* 0x000fe40000000000 */
[----:B------:R-:W-:Y:S02]  /*10620*/  FSEL R69, R11, -INF , !P2 ;  /* 0xff8000000b457808 */ /* 0x000fe40005000000 */
[----:B------:R-:W-:Y:S02]  /*10630*/  FSEL R68, R23, -INF , !P1 ;  /* 0xff80000017447808 */ /* 0x000fe40004800000 */
[----:B------:R-:W-:Y:S02]  /*10640*/  FMNMX3.FTZ R57, R57, R71, R70, !PT ;  /* 0x0000004739397276 */ /* 0x000fe40007810046 */
[----:B------:R-:W-:Y:S01]  /*10650*/  FMNMX3.FTZ R4, R37, R62, R61, !PT ;  /* 0x0000003e25047276 */ /* 0x000fe2000781003d */
[C---:B------:R-:W-:Y:S01]  /*10660*/  FFMA.FTZ R20, -R0.reuse, R3, R20 ;  /* 0x0000000300147223 */ /* 0x040fe20000010114 */
        /* <DEDUP_REMOVED lines=10> */
[C---:B------:R-:W-:Y:S01]  /*10710*/  FFMA.FTZ R22, -R0.reuse, R42, R22 ;  /* 0x0000002a00167223 */ /* 0x040fe20000010116 */
[----:B------:R-:W-:Y:S01]  /*10720*/  FFMA.FTZ R26, -R0, R41, R26 ;  /* 0x00000029001a7223 */ /* 0x000fe2000001011a */
[----:B------:R-:W-:-:S02]  /*10730*/  FSEL R56, R9, -INF , !P4 ;  /* 0xff80000009387808 */ /* 0x000fc40006000000 */
[----:B------:R-:W-:Y:S02]  /*10740*/  FSEL R55, R21, -INF , !P3 ;  /* 0xff80000015377808 */ /* 0x000fe40005800000 */
[----:B------:R-:W-:Y:S02]  /*10750*/  FMNMX3.FTZ R4, R4, R58, R57, !PT ;  /* 0x0000003a04047276 */ /* 0x000fe40007810039 */
[----:B------:R-:W-:Y:S02]  /*10760*/  FSEL R67, R24, -INF , !P0 ;  /* 0xff80000018437808 */ /* 0x000fe40004000000 */
[----:B------:R-:W-:Y:S02]  /*10770*/  FSEL R54, R22, -INF , !P2 ;  /* 0xff80000016367808 */ /* 0x000fe40005000000 */
[----:B------:R-:W-:Y:S02]  /*10780*/  FSEL R53, R26, -INF , !P1 ;  /* 0xff8000001a357808 */ /* 0x000fe40004800000 */
[----:B------:R-:W-:-:S02]  /*10790*/  FMNMX3.FTZ R4, R4, R56, R55, !PT ;  /* 0x0000003804047276 */ /* 0x000fc40007810037 */
[----:B------:R-:W-:Y:S02]  /*107a0*/  FMNMX.FTZ R3, R67, R3, !PT ;  /* 0x0000000343037209 */ /* 0x000fe40007810000 */
[----:B------:R-:W-:Y:S02]  /*107b0*/  FSEL R52, R20, -INF , !P0 ;  /* 0xff80000014347808 */ /* 0x000fe40004000000 */
[----:B------:R-:W-:Y:S01]  /*107c0*/  FMNMX3.FTZ R4, R4, R54, R53, !PT ;  /* 0x0000003604047276 */ /* 0x000fe20007810035 */
[----:B------:R-:W1:Y:S03]  /*107d0*/  SHFL.BFLY PT, R7, R3, 0x2, 0x1f ;  /* 0x0c401f0003077f89 */ /* 0x000e6600000e0000 */
[----:B------:R-:W-:Y:S01]  /*107e0*/  FMNMX.FTZ R4, R52, R4, !PT ;  /* 0x0000000434047209 */ /* 0x000fe20007810000 */
[----:B------:R-:W3:Y:S04]  /*107f0*/  S2R R40, SR_TID.X ;  /* 0x0000000000287919 */ /* 0x000ee80000002100 */
[----:B------:R-:W4:Y:S01]  /*10800*/  SHFL.BFLY PT, R5, R4, 0x2, 0x1f ;  /* 0x0c401f0004057f89 */ /* 0x000f2200000e0000 */
[----:B------:R-:W5:Y:S01]  /*10810*/  S2UR UR6, SR_CgaCtaId ;  /* 0x00000000000679c3 */ /* 0x000f620000008800 */
[----:B-1----:R-:W-:-:S05]  /*10820*/  FMNMX.FTZ R7, R3, R7, !PT ;  /* 0x0000000703077209 */ /* 0x002fca0007810000 */
[----:B------:R-:W1:Y:S01]  /*10830*/  SHFL.BFLY PT, R3, R7, 0x1, 0x1f ;  /* 0x0c201f0007037f89 */ /* 0x000e6200000e0000 */
[----:B----4-:R-:W-:-:S05]  /*10840*/  FMNMX.FTZ R5, R4, R5, !PT ;  /* 0x0000000504057209 */ /* 0x010fca0007810000 */
[----:B------:R-:W4:Y:S01]  /*10850*/  SHFL.BFLY PT, R4, R5, 0x1, 0x1f ;  /* 0x0c201f0005047f89 */ /* 0x000f2200000e0000 */
[----:B---3--:R-:W-:Y:S01]  /*10860*/  SHF.R.U32.HI R6, RZ, 0x3, R40 ;  /* 0x00000003ff067819 */ /* 0x008fe20000011628 */
[----:B------:R-:W-:-:S04]  /*10870*/  IMAD.SHL.U32 R42, R40, 0x20, RZ ;  /* 0x00000020282a7824 */ /* 0x000fc800078e00ff */
[----:B------:R-:W-:-:S05]  /*10880*/  IMAD.SHL.U32 R6, R6, 0x100, RZ ;  /* 0x0000010006067824 */ /* 0x000fca00078e00ff */
[----:B------:R-:W-:-:S04]  /*10890*/  LOP3.LUT R6, R6, 0x100, RZ, 0xc0, !PT ;  /* 0x0000010006067812 */ /* 0x000fc800078ec0ff */
[----:B------:R-:W-:Y:S02]  /*108a0*/  LOP3.LUT R42, R6, 0x20, R42, 0xf8, !PT ;  /* 0x00000020062a7812 */ /* 0x000fe400078ef82a */
[----:B-1----:R-:W-:Y:S01]  /*108b0*/  FMNMX.FTZ R3, R7, R3, !PT ;  /* 0x0000000307037209 */ /* 0x002fe20007810000 */
[----:B------:R-:W-:Y:S01]  /*108c0*/  UMOV UR7, 0x400 ;  /* 0x0000040000077882 */ /* 0x000fe20000000000 */
[----:B------:R-:W-:Y:S01]  /*108d0*/  LOP3.LUT R42, R42, R2, RZ, 0xfc, !PT ;  /* 0x000000022a2a7212 */ /* 0x000fe200078efcff */
[----:B-----5:R-:W-:Y:S01]  /*108e0*/  ULEA UR6, UR6, UR7, 0x18 ;  /* 0x0000000706067291 */ /* 0x020fe2000f8ec0ff */
[----:B------:R-:W-:Y:S01]  /*108f0*/  FSETP.NEU.FTZ.AND P0, PT, R3, -INF , PT ;  /* 0xff8000000300780b */ /* 0x000fe20003f1d000 */
[----:B--2---:R-:W-:Y:S01]  /*10900*/  FMUL.FTZ R50, R51, R3 ;  /* 0x0000000333327220 */ /* 0x004fe20000410000 */
[----:B----4-:R-:W-:-:S04]  /*10910*/  FMNMX.FTZ R2, R5, R4, !PT ;  /* 0x0000000405027209 */ /* 0x010fc80007810000 */
[----:B------:R-:W-:Y:S01]  /*10920*/  FSEL R50, R50, RZ, P0 ;  /* 0x000000ff32327208 */ /* 0x000fe20000000000 */
[----:B------:R-:W-:Y:S01]  /*10930*/  FMUL.FTZ R43, R51, R2 ;  /* 0x00000002332b7220 */ /* 0x000fe20000410000 */
[----:B------:R-:W-:Y:S02]  /*10940*/  FSETP.NEU.FTZ.AND P0, PT, R2, -INF , PT ;  /* 0xff8000000200780b */ /* 0x000fe40003f1d000 */
[----:B------:R-:W-:Y:S01]  /*10950*/  LEA R42, R42, UR6, 0x1 ;  /* 0x000000062a2a7c11 */ /* 0x000fe2000f8e08ff */
[----:B------:R-:W-:Y:S01]  /*10960*/  IMAD.MOV.U32 R4, RZ, RZ, 0x20 ;  /* 0x00000020ff047424 */ /* 0x000fe200078e00ff */
[----:B------:R-:W-:Y:S02]  /*10970*/  FSEL R43, R43, RZ, P0 ;  /* 0x000000ff2b2b7208 */ /* 0x000fe40000000000 */
[----:B------:R-:W-:Y:S01]  /*10980*/  LOP3.LUT P0, RZ, R40, 0x4, RZ, 0xc0, !PT ;  /* 0x0000000428ff7812 */ /* 0x000fe2000780c0ff */
[----:B------:R-:W1:Y:S03]  /*10990*/  LDSM.16.MT88.4 R20, [R42+0x5000] ;  /* 0x005000002a14783b */ /* 0x000e660000004200 */
[----:B------:R-:W-:Y:S01]  /*109a0*/  SEL R4, R4, 0xffffffe0, !P0 ;  /* 0xffffffe004047807 */ /* 0x000fe20004000000 */
[-CC-:B------:R-:W-:Y:S01]  /*109b0*/  FFMA.FTZ R119, R49, R51.reuse, -R50.reuse ;  /* 0x0000003331777223 */ /* 0x180fe20000010832 */
[-CC-:B------:R-:W-:Y:S01]  /*109c0*/  FFMA.FTZ R118, R80, R51.reuse, -R50.reuse ;  /* 0x0000003350767223 */ /* 0x180fe20000010832 */
[-CC-:B------:R-:W-:Y:S01]  /*109d0*/  FFMA.FTZ R111, R79, R51.reuse, -R50.reuse ;  /* 0x000000334f6f7223 */ /* 0x180fe20000010832 */
[----:B------:R-:W-:Y:S01]  /*109e0*/  FFMA.FTZ R104, R46, R51, -R50 ;  /* 0x000000332e687223 */ /* 0x000fe20000010832 */
[----:B------:R-:W-:-:S02]  /*109f0*/  IMAD.IADD R41, R4, 0x1, R42 ;  /* 0x0000000104297824 */ /* 0x000fc400078e022a */
[-CC-:B------:R-:W-:Y:S01]  /*10a00*/  FFMA.FTZ R117, R14, R51.reuse, -R43.reuse ;  /* 0x000000330e757223 */ /* 0x180fe2000001082b */
[-CC-:B------:R-:W-:Y:S01]  /*10a10*/  FFMA.FTZ R116, R39, R51.reuse, -R43.reuse ;  /* 0x0000003327747223 */ /* 0x180fe2000001082b */
[-CC-:B------:R-:W-:Y:S01]  /*10a20*/  FFMA.FTZ R110, R36, R51.reuse, -R43.reuse ;  /* 0x00000033246e7223 */ /* 0x180fe2000001082b */
[-CC-:B------:R-:W-:Y:S01]  /*10a30*/  FFMA.FTZ R102, R35, R51.reuse, -R43.reuse ;  /* 0x0000003323667223 */ /* 0x180fe2000001082b */
[----:B------:R-:W2:Y:S01]  /*10a40*/  LDSM.16.MT88.4 R4, [R41+0x5000] ;  /* 0x005000002904783b */ /* 0x000ea20000004200 */
[----:B------:R-:W-:Y:S03]  /*10a50*/  MUFU.EX2 R119, R119 ;  /* 0x0000007700777308 */ /* 0x000fe60000000800 */
[----:B------:R-:W3:Y:S01]  /*10a60*/  LDSM.16.MT88.4 R8, [R42+0x5400] ;  /* 0x005400002a08783b */ /* 0x000ee20000004200 */
[----:B------:R-:W4:Y:S01]  /*10a70*/  MUFU.EX2 R118, R118 ;  /* 0x0000007600767308 */ /* 0x000f220000000800 */
[-CC-:B------:R-:W-:Y:S01]  /*10a80*/  FFMA.FTZ R99, R13, R51.reuse, -R50.reuse ;  /* 0x000000330d637223 */ /* 0x180fe20000010832 */
[-CC-:B------:R-:W-:Y:S01]  /*10a90*/  FFMA.FTZ R88, R12, R51.reuse, -R50.reuse ;  /* 0x000000330c587223 */ /* 0x180fe20000010832 */
[-CC-:B------:R-:W-:Y:S01]  /*10aa0*/  FFMA.FTZ R103, R27, R51.reuse, -R50.reuse ;  /* 0x000000331b677223 */ /* 0x180fe20000010832 */
[----:B------:R-:W-:Y:S01]  /*10ab0*/  MUFU.EX2 R111, R111 ;  /* 0x0000006f006f7308 */ /* 0x000fe20000000800 */
[-C--:B------:R-:W-:Y:S01]  /*10ac0*/  FFMA.FTZ R80, R25, R51.reuse, -R50 ;  /* 0x0000003319507223 */ /* 0x080fe20000010832 */
[-CC-:B------:R-:W-:Y:S01]  /*10ad0*/  FFMA.FTZ R98, R19, R51.reuse, -R43.reuse ;  /* 0x0000003313627223 */ /* 0x180fe2000001082b */
[-CC-:B------:R-:W-:Y:S01]  /*10ae0*/  FFMA.FTZ R97, R16, R51.reuse, -R43.reuse ;  /* 0x0000003310617223 */ /* 0x180fe2000001082b */
[----:B------:R-:W5:Y:S01]  /*10af0*/  MUFU.EX2 R104, R104 ;  /* 0x0000006800687308 */ /* 0x000f620000000800 */
[-CC-:B------:R-:W-:Y:S01]  /*10b00*/  FFMA.FTZ R87, R18, R51.reuse, -R43.reuse ;  /* 0x0000003312577223 */ /* 0x180fe2000001082b */
[----:B------:R-:W-:Y:S01]  /*10b10*/  FFMA.FTZ R79, R17, R51, -R43 ;  /* 0x00000033114f7223 */ /* 0x000fe2000001082b */
[----:B------:R-:W3:Y:S01]  /*10b20*/  LDSM.16.MT88.4 R36, [R41+0x5400] ;  /* 0x005400002924783b */ /* 0x000ee20000004200 */
[----:B------:R-:W-:Y:S04]  /*10b30*/  MUFU.EX2 R117, R117 ;  /* 0x0000007500757308 */ /* 0x000fe80000000800 */
[----:B------:R-:W1:Y:S04]  /*10b40*/  MUFU.EX2 R116, R116 ;  /* 0x0000007400747308 */ /* 0x000e680000000800 */
[----:B------:R-:W-:Y:S04]  /*10b50*/  MUFU.EX2 R110, R110 ;  /* 0x0000006e006e7308 */ /* 0x000fe80000000800 */
[----:B------:R-:W2:Y:S01]  /*10b60*/  MUFU.EX2 R102, R102 ;  /* 0x0000006600667308 */ /* 0x000ea20000000800 */
[----:B----4-:R-:W-:-:S02]  /*10b70*/  F2FP.F16.F32.PACK_AB R12, R118, R119 ;  /* 0x00000077760c723e */ /* 0x010fc400000000ff */
[----:B-----5:R-:W-:Y:S02]  /*10b80*/  F2FP.F16.F32.PACK_AB R14, R104, R111 ;  /* 0x0000006f680e723e */ /* 0x020fe400000000ff */
[----:B-1----:R-:W-:Y:S01]  /*10b90*/  F2FP.F16.F32.PACK_AB R13, R116, R117 ;  /* 0x00000075740d723e */ /* 0x002fe200000000ff */
[----:B------:R-:W-:Y:S01]  /*10ba0*/  MUFU.EX2 R103, R103 ;  /* 0x0000006700677308 */ /* 0x000fe20000000800 */
[----:B--2---:R-:W-:-:S03]  /*10bb0*/  F2FP.F16.F32.PACK_AB R15, R102, R110 ;  /* 0x0000006e660f723e */ /* 0x004fc600000000ff */
[----:B------:R-:W1:Y:S01]  /*10bc0*/  MUFU.EX2 R99, R99 ;  /* 0x0000006300637308 */ /* 0x000e620000000800 */
[-CC-:B------:R-:W-:Y:S01]  /*10bd0*/  FFMA.FTZ R49, R33, R51.reuse, -R50.reuse ;  /* 0x0000003321317223 */ /* 0x180fe20000010832 */
[-CC-:B------:R-:W-:Y:S01]  /*10be0*/  FFMA.FTZ R47, R34, R51.reuse, -R50.reuse ;  /* 0x00000033222f7223 */ /* 0x180fe20000010832 */
[--C-:B------:R-:W-:Y:S01]  /*10bf0*/  FFMA.FTZ R84, R32, R51, -R50.reuse ;  /* 0x0000003320547223 */ /* 0x100fe20000010832 */
[----:B------:R-:W-:Y:S01]  /*10c00*/  MUFU.EX2 R88, R88 ;  /* 0x0000005800587308 */ /* 0x000fe20000000800 */
[----:B------:R-:W2:Y:S01]  /*10c10*/  LDSM.16.MT88.4 R32, [R42+0x5800] ;  /* 0x005800002a20783b */ /* 0x000ea20000004200 */
[C---:B------:R-:W-:Y:S02]  /*10c20*/  HMMA.16816.F32 R24, R12.reuse, R20, RZ ;  /* 0x000000140c18723c */ /* 0x040fe400000018ff */
[----:B------:R-:W-:Y:S04]  /*10c30*/  MUFU.EX2 R80, R80 ;  /* 0x0000005000507308 */ /* 0x000fe80000000800 */
[----:B------:R-:W-:Y:S02]  /*10c40*/  MUFU.EX2 R98, R98 ;  /* 0x0000006200627308 */ /* 0x000fe40000000800 */
[C---:B------:R-:W-:Y:S02]  /*10c50*/  HMMA.16816.F32 R20, R12.reuse, R22, RZ ;  /* 0x000000160c14723c */ /* 0x040fe400000018ff */
[----:B------:R-:W4:Y:S04]  /*10c60*/  MUFU.EX2 R97, R97 ;  /* 0x0000006100617308 */ /* 0x000f280000000800 */
[----:B------:R-:W-:Y:S04]  /*10c70*/  MUFU.EX2 R87, R87 ;  /* 0x0000005700577308 */ /* 0x000fe80000000800 */
[----:B------:R-:W5:Y:S01]  /*10c80*/  MUFU.EX2 R79, R79 ;  /* 0x0000004f004f7308 */ /* 0x000f620000000800 */
[----:B------:R-:W-:Y:S01]  /*10c90*/  HMMA.16816.F32 R16, R12, R4, RZ ;  /* 0x000000040c10723c */ /* 0x000fe200000018ff */
[----:B-1----:R-:W-:Y:S01]  /*10ca0*/  F2FP.F16.F32.PACK_AB R4, R99, R103 ;  /* 0x000000676304723e */ /* 0x002fe200000000ff */
[-C--:B------:R-:W-:Y:S01]  /*10cb0*/  FFMA.FTZ R46, R31, R51.reuse, -R50 ;  /* 0x000000331f2e7223 */ /* 0x080fe20000010832 */
[-CC-:B------:R-:W-:Y:S01]  /*10cc0*/  FFMA.FTZ R82, R28, R51.reuse, -R43.reuse ;  /* 0x000000331c527223 */ /* 0x180fe2000001082b */
[-CC-:B------:R-:W-:Y:S01]  /*10cd0*/  FFMA.FTZ R93, R29, R51.reuse, -R43.reuse ;  /* 0x000000331d5d7223 */ /* 0x180fe2000001082b */
[----:B----4-:R-:W-:Y:S01]  /*10ce0*/  F2FP.F16.F32.PACK_AB R5, R97, R98 ;  /* 0x000000626105723e */ /* 0x010fe200000000ff */
[----:B------:R-:W-:-:S02]  /*10cf0*/  FFMA.FTZ R92, R209, R51, -R43 ;  /* 0x00000033d15c7223 */ /* 0x000fc4000001082b */
[----:B------:R-:W-:Y:S01]  /*10d00*/  HMMA.16816.F32 R12, R12, R6, RZ ;  /* 0x000000060c0c723c */ /* 0x000fe200000018ff */
[----:B------:R-:W-:Y:S01]  /*10d10*/  F2FP.F16.F32.PACK_AB R6, R80, R88 ;  /* 0x000000585006723e */ /* 0x000fe200000000ff */
[--C-:B------:R-:W-:Y:S01]  /*10d20*/  FFMA.FTZ R91, R212, R51, -R43.reuse ;  /* 0x00000033d45b7223 */ /* 0x100fe2000001082b */
[----:B-----5:R-:W-:Y:S01]  /*10d30*/  F2FP.F16.F32.PACK_AB R7, R79, R87 ;  /* 0x000000574f07723e */ /* 0x020fe200000000ff */
[----:B------:R-:W-:Y:S01]  /*10d40*/  MUFU.EX2 R49, R49 ;  /* 0x0000003100317308 */ /* 0x000fe20000000800 */
[-CC-:B------:R-:W-:Y:S02]  /*10d50*/  FFMA.FTZ R83, R30, R51.reuse, -R50.reuse ;  /* 0x000000331e537223 */ /* 0x180fe40000010832 */
[----:B------:R-:W1:Y:S01]  /*10d60*/  LDSM.16.MT88.4 R28, [R41+0x5800] ;  /* 0x00580000291c783b */ /* 0x000e620000004200 */
[----:B------:R-:W4:Y:S02]  /*10d70*/  MUFU.EX2 R47, R47 ;  /* 0x0000002f002f7308 */ /* 0x000f240000000800 */
[C---:B---3--:R-:W-:Y:S02]  /*10d80*/  HMMA.16816.F32 R24, R4.reuse, R8, R24 ;  /* 0x000000080418723c */ /* 0x048fe40000001818 */
[----:B------:R-:W-:Y:S04]  /*10d90*/  MUFU.EX2 R46, R46 ;  /* 0x0000002e002e7308 */ /* 0x000fe80000000800 */
[----:B------:R-:W3:Y:S02]  /*10da0*/  MUFU.EX2 R84, R84 ;  /* 0x0000005400547308 */ /* 0x000ee40000000800 */
[C---:B------:R-:W-:Y:S01]  /*10db0*/  HMMA.16816.F32 R20, R4.reuse, R10, R20 ;  /* 0x0000000a0414723c */ /* 0x040fe20000001814 */
[----:B------:R-:W5:Y:S01]  /*10dc0*/  LDSM.16.MT88.4 R8, [R42+0x5c00] ;  /* 0x005c00002a08783b */ /* 0x000f620000004200 */
[----:B------:R-:W-:Y:S04]  /*10dd0*/  MUFU.EX2 R82, R82 ;  /* 0x0000005200527308 */ /* 0x000fe80000000800 */
[----:B------:R-:W2:Y:S04]  /*10de0*/  MUFU.EX2 R93, R93 ;  /* 0x0000005d005d7308 */ /* 0x000ea80000000800 */
[----:B------:R-:W-:Y:S04]  /*10df0*/  MUFU.EX2 R92, R92 ;  /* 0x0000005c005c7308 */ /* 0x000fe80000000800 */
[----:B------:R-:W1:Y:S01]  /*10e00*/  MUFU.EX2 R91, R91 ;  /* 0x0000005b005b7308 */ /* 0x000e620000000800 */
[C---:B------:R-:W-:Y:S01]  /*10e10*/  HMMA.16816.F32 R16, R4.reuse, R36, R16 ;  /* 0x000000240410723c */ /* 0x040fe20000001810 */
[-CC-:B------:R-:W-:Y:S01]  /*10e20*/  FFMA.FTZ R96, R211, R51.reuse, -R50.reuse ;  /* 0x00000033d3607223 */ /* 0x180fe20000010832 */
[-CC-:B------:R-:W-:Y:S01]  /*10e30*/  FFMA.FTZ R95, R210, R51.reuse, -R50.reuse ;  /* 0x00000033d25f7223 */ /* 0x180fe20000010832 */
[-C--:B------:R-:W-:Y:S01]  /*10e40*/  FFMA.FTZ R94, R94, R51.reuse, -R50 ;  /* 0x000000335e5e7223 */ /* 0x080fe20000010832 */
[-CC-:B------:R-:W-:Y:S01]  /*10e50*/  FFMA.FTZ R109, R208, R51.reuse, -R43.reuse ;  /* 0x00000033d06d7223 */ /* 0x180fe2000001082b */
[--C-:B------:R-:W-:Y:S01]  /*10e60*/  FFMA.FTZ R108, R207, R51, -R43.reuse ;  /* 0x00000033cf6c7223 */ /* 0x100fe2000001082b */
[----:B----4-:R-:W-:Y:S01]  /*10e70*/  F2FP.F16.F32.PACK_AB R36, R47, R49 ;  /* 0x000000312f24723e */ /* 0x010fe200000000ff */
[-CC-:B------:R-:W-:Y:S01]  /*10e80*/  FFMA.FTZ R107, R206, R51.reuse, -R43.reuse ;  /* 0x00000033ce6b7223 */ /* 0x180fe2000001082b */
[----:B------:R-:W-:Y:S01]  /*10e90*/  HMMA.16816.F32 R12, R4, R38, R12 ;  /* 0x00000026040c723c */ /* 0x000fe2000000180c */
[----:B---3--:R-:W-:Y:S01]  /*10ea0*/  F2FP.F16.F32.PACK_AB R38, R84, R46 ;  /* 0x0000002e5426723e */ /* 0x008fe200000000ff */
[----:B------:R-:W-:Y:S01]  /*10eb0*/  FFMA.FTZ R115, R205, R51, -R43 ;  /* 0x00000033cd737223 */ /* 0x000fe2000001082b */
[----:B--2---:R-:W-:Y:S01]  /*10ec0*/  F2FP.F16.F32.PACK_AB R37, R93, R82 ;  /* 0x000000525d25723e */ /* 0x004fe200000000ff */
[----:B------:R-:W-:Y:S01]  /*10ed0*/  MUFU.EX2 R83, R83 ;  /* 0x0000005300537308 */ /* 0x000fe20000000800 */
[----:B-1----:R-:W-:Y:S01]  /*10ee0*/  F2FP.F16.F32.PACK_AB R39, R91, R92 ;  /* 0x0000005c5b27723e */ /* 0x002fe200000000ff */
[----:B------:R-:W1:Y:S02]  /*10ef0*/  LDSM.16.MT88.4 R4, [R41+0x5c00] ;  /* 0x005c00002904783b */ /* 0x000e640000004200 */
[----:B------:R-:W2:Y:S04]  /*10f00*/  MUFU.EX2 R96, R96 ;  /* 0x0000006000607308 */ /* 0x000ea80000000800 */
[----:B------:R-:W-:Y:S01]  /*10f10*/  MUFU.EX2 R95, R95 ;  /* 0x0000005f005f7308 */ /* 0x000fe20000000800 */
[C---:B------:R-:W-:Y:S03]  /*10f20*/  HMMA.16816.F32 R24, R36.reuse, R32, R24 ;  /* 0x000000202418723c */ /* 0x040fe60000001818 */
[----:B------:R-:W3:Y:S04]  /*10f30*/  MUFU.EX2 R94, R94 ;  /* 0x0000005e005e7308 */ /* 0x000ee80000000800 */
[----:B------:R-:W-:Y:S04]  /*10f40*/  MUFU.EX2 R109, R109 ;  /* 0x0000006d006d7308 */ /* 0x000fe80000000800 */
[----:B------:R-:W4:Y:S04]  /*10f50*/  MUFU.EX2 R108, R108 ;  /* 0x0000006c006c7308 */ /* 0x000f280000000800 */
[----:B------:R-:W-:Y:S04]  /*10f60*/  MUFU.EX2 R107, R107 ;  /* 0x0000006b006b7308 */ /* 0x000fe80000000800 */
[----:B------:R-:W5:Y:S01]  /*10f70*/  MUFU.EX2 R115, R115 ;  /* 0x0000007300737308 */ /* 0x000f620000000800 */
[----:B------:R-:W-:Y:S01]  /*10f80*/  HMMA.16816.F32 R20, R36, R34, R20 ;  /* 0x000000222414723c */ /* 0x000fe20000001814 */
[----:B--2---:R-:W-:-:S02]  /*10f90*/  F2FP.F16.F32.PACK_AB R32, R96, R83 ;  /* 0x000000536020723e */ /* 0x004fc400000000ff */
[----:B---3--:R-:W-:Y:S02]  /*10fa0*/  F2FP.F16.F32.PACK_AB R34, R94, R95 ;  /* 0x0000005f5e22723e */ /* 0x008fe400000000ff */
[----:B----4-:R-:W-:Y:S02]  /*10fb0*/  F2FP.F16.F32.PACK_AB R33, R108, R109 ;  /* 0x0000006d6c21723e */ /* 0x010fe400000000ff */
[----:B-----5:R-:W-:Y:S01]  /*10fc0*/  F2FP.F16.F32.PACK_AB R35, R115, R107 ;  /* 0x0000006b7323723e */ /* 0x020fe200000000ff */
[----:B------:R-:W-:Y:S01]  /*10fd0*/  HMMA.16816.F32 R16, R36, R28, R16 ;  /* 0x0000001c2410723c */ /* 0x000fe20000001810 */
[----:B------:R-:W-:-:S07]  /*10fe0*/  FFMA.FTZ R136, R136, R51, -R50 ;  /* 0x0000003388887223 */ /* 0x000fce0000010832 */
[----:B------:R-:W-:Y:S01]  /*10ff0*/  HMMA.16816.F32 R24, R32, R8, R24 ;  /* 0x000000082018723c */ /* 0x000fe20000001818 */
[-CC-:B------:R-:W-:Y:S01]  /*11000*/  FFMA.FTZ R8, R128, R51.reuse, -R43.reuse ;  /* 0x0000003380087223 */ /* 0x180fe2000001082b */
[----:B------:R-:W-:-:S03]  /*11010*/  FFMA.FTZ R9, R133, R51, -R43 ;  /* 0x0000003385097223 */ /* 0x000fc6000001082b */
[----:B------:R2:W-:Y:S03]  /*11020*/  MUFU.EX2 R133, R8 ;  /* 0x0000000800857308 */ /* 0x0005e60000000800 */
[----:B------:R-:W-:Y:S01]  /*11030*/  HMMA.16816.F32 R28, R36, R30, R12 ;  /* 0x0000001e241c723c */ /* 0x000fe2000000180c */
[----:B------:R-:W3:Y:S01]  /*11040*/  LDSM.16.MT88.4 R12, [R42+0x6000] ;  /* 0x006000002a0c783b */ /* 0x000ee20000004200 */
[----:B------:R4:W-:Y:S01]  /*11050*/  MUFU.EX2 R128, R136 ;  /* 0x0000008800807308 */ /* 0x0009e20000000800 */
[----:B--2---:R-:W-:-:S05]  /*11060*/  FFMA.FTZ R8, R132, R51, -R43 ;  /* 0x0000003384087223 */ /* 0x004fca000001082b */
[----:B------:R-:W-:Y:S01]  /*11070*/  HMMA.16816.F32 R20, R32, R10, R20 ;  /* 0x0000000a2014723c */ /* 0x000fe20000001814 */
[----:B------:R-:W-:Y:S01]  /*11080*/  MUFU.EX2 R132, R9 ;  /* 0x0000000900847308 */ /* 0x000fe20000000800 */
[----:B----4-:R-:W-:-:S03]  /*11090*/  FFMA.FTZ R136, R131, R51, -R43 ;  /* 0x0000003383887223 */ /* 0x010fc6000001082b */
[----:B------:R2:W-:Y:S01]  /*110a0*/  MUFU.EX2 R131, R8 ;  /* 0x0000000800837308 */ /* 0x0005e20000000800 */
[-CC-:B------:R-:W-:Y:S01]  /*110b0*/  FFMA.FTZ R127, R142, R51.reuse, -R50.reuse ;  /* 0x000000338e7f7223 */ /* 0x180fe20000010832 */
[-CC-:B------:R-:W-:Y:S01]  /*110c0*/  FFMA.FTZ R130, R203, R51.reuse, -R50.reuse ;  /* 0x00000033cb827223 */ /* 0x180fe20000010832 */
[----:B------:R-:W-:Y:S01]  /*110d0*/  FFMA.FTZ R129, R138, R51, -R50 ;  /* 0x000000338a817223 */ /* 0x000fe20000010832 */
[----:B--2---:R-:W2:Y:S03]  /*110e0*/  LDSM.16.MT88.4 R8, [R41+0x6000] ;  /* 0x006000002908783b */ /* 0x004ea60000004200 */
[----:B------:R-:W-:Y:S04]  /*110f0*/  MUFU.EX2 R127, R127 ;  /* 0x0000007f007f7308 */ /* 0x000fe80000000800 */
[----:B------:R-:W4:Y:S04]  /*11100*/  MUFU.EX2 R130, R130 ;  /* 0x0000008200827308 */ /* 0x000f280000000800 */
[----:B------:R-:W5:Y:S04]  /*11110*/  MUFU.EX2 R129, R129 ;  /* 0x0000008100817308 */ /* 0x000f680000000800 */
[----:B------:R-:W3:Y:S01]  /*11120*/  MUFU.EX2 R136, R136 ;  /* 0x0000008800887308 */ /* 0x000ee20000000800 */
[C---:B-1----:R-:W-:Y:S08]  /*11130*/  HMMA.16816.F32 R16, R32.reuse, R4, R16 ;  /* 0x000000042010723c */ /* 0x042ff00000001810 */
[----:B------:R-:W-:Y:S01]  /*11140*/  HMMA.16816.F32 R28, R32, R6, R28 ;  /* 0x00000006201c723c */ /* 0x000fe2000000181c */
[----:B------:R-:W1:Y:S01]  /*11150*/  LDSM.16.MT88.4 R4, [R42+0x6400] ;  /* 0x006400002a04783b */ /* 0x000e620000004200 */
[----:B----4-:R-:W-:-:S02]  /*11160*/  F2FP.F16.F32.PACK_AB R32, R130, R127 ;  /* 0x0000007f8220723e */ /* 0x010fc400000000ff */
[----:B-----5:R-:W-:Y:S02]  /*11170*/  F2FP.F16.F32.PACK_AB R34, R128, R129 ;  /* 0x000000818022723e */ /* 0x020fe400000000ff */
[----:B------:R-:W-:Y:S02]  /*11180*/  F2FP.F16.F32.PACK_AB R33, R132, R133 ;  /* 0x000000858421723e */ /* 0x000fe400000000ff */
[----:B---3--:R-:W-:Y:S01]  /*11190*/  F2FP.F16.F32.PACK_AB R35, R136, R131 ;  /* 0x000000838823723e */ /* 0x008fe200000000ff */
[-CC-:B------:R-:W-:Y:S01]  /*111a0*/  FFMA.FTZ R139, R137, R51.reuse, -R50.reuse ;  /* 0x00000033898b7223 */ /* 0x180fe20000010832 */
[-CC-:B------:R-:W-:Y:S01]  /*111b0*/  FFMA.FTZ R138, R204, R51.reuse, -R50.reuse ;  /* 0x00000033cc8a7223 */ /* 0x180fe20000010832 */
[-CC-:B------:R-:W-:Y:S01]  /*111c0*/  FFMA.FTZ R137, R202, R51.reuse, -R50.reuse ;  /* 0x00000033ca897223 */ /* 0x180fe20000010832 */
[-C--:B------:R-:W-:Y:S01]  /*111d0*/  FFMA.FTZ R142, R201, R51.reuse, -R50 ;  /* 0x00000033c98e7223 */ /* 0x080fe20000010832 */
[-CC-:B------:R-:W-:Y:S02]  /*111e0*/  FFMA.FTZ R140, R140, R51.reuse, -R43.reuse ;  /* 0x000000338c8c7223 */ /* 0x180fe4000001082b */
[----:B------:R-:W-:Y:S01]  /*111f0*/  HMMA.16816.F32 R24, R32, R12, R24 ;  /* 0x0000000c2018723c */ /* 0x000fe20000001818 */
[-CC-:B------:R-:W-:Y:S01]  /*11200*/  FFMA.FTZ R145, R145, R51.reuse, -R43.reuse ;  /* 0x0000003391917223 */ /* 0x180fe2000001082b */
[-CC-:B------:R-:W-:Y:S01]  /*11210*/  FFMA.FTZ R144, R144, R51.reuse, -R43.reuse ;  /* 0x0000003390907223 */ /* 0x180fe2000001082b */
[----:B------:R-:W-:-:S05]  /*11220*/  FFMA.FTZ R143, R143, R51, -R43 ;  /* 0x000000338f8f7223 */ /* 0x000fca000001082b */
[C---:B------:R-:W-:Y:S01]  /*11230*/  HMMA.16816.F32 R20, R32.reuse, R14, R20 ;  /* 0x0000000e2014723c */ /* 0x040fe20000001814 */
[----:B------:R-:W3:Y:S01]  /*11240*/  LDSM.16.MT88.4 R12, [R41+0x6400] ;  /* 0x00640000290c783b */ /* 0x000ee20000004200 */
[----:B------:R-:W-:Y:S04]  /*11250*/  MUFU.EX2 R139, R139 ;  /* 0x0000008b008b7308 */ /* 0x000fe80000000800 */
[----:B------:R-:W4:Y:S02]  /*11260*/  MUFU.EX2 R138, R138 ;  /* 0x0000008a008a7308 */ /* 0x000f240000000800 */
[----:B--2---:R-:W-:Y:S01]  /*11270*/  HMMA.16816.F32 R36, R32, R8, R16 ;  /* 0x000000082024723c */ /* 0x004fe20000001810 */
[----:B------:R-:W2:Y:S01]  /*11280*/  LDSM.16.MT88.4 R16, [R42+0x6800] ;  /* 0x006800002a10783b */ /* 0x000ea20000004200 */
[----:B------:R-:W-:Y:S04]  /*11290*/  MUFU.EX2 R137, R137 ;  /* 0x0000008900897308 */ /* 0x000fe80000000800 */
[----:B------:R-:W5:Y:S04]  /*112a0*/  MUFU.EX2 R142, R142 ;  /* 0x0000008e008e7308 */ /* 0x000f680000000800 */
[----:B------:R-:W-:Y:S04]  /*112b0*/  MUFU.EX2 R140, R140 ;  /* 0x0000008c008c7308 */ /* 0x000fe80000000800 */
[----:B------:R-:W1:Y:S04]  /*112c0*/  MUFU.EX2 R145, R145 ;  /* 0x0000009100917308 */ /* 0x000e680000000800 */
[----:B------:R-:W-:Y:S04]  /*112d0*/  MUFU.EX2 R144, R144 ;  /* 0x0000009000907308 */ /* 0x000fe80000000800 */
[----:B------:R-:W3:Y:S01]  /*112e0*/  MUFU.EX2 R143, R143 ;  /* 0x0000008f008f7308 */ /* 0x000ee20000000800 */
[-CC-:B------:R-:W-:Y:S01]  /*112f0*/  FFMA.FTZ R8, R150, R51.reuse, -R50.reuse ;  /* 0x0000003396087223 */ /* 0x180fe20000010832 */
[-CC-:B------:R-:W-:Y:S01]  /*11300*/  FFMA.FTZ R159, R159, R51.reuse, -R50.reuse ;  /* 0x000000339f9f7223 */ /* 0x180fe20000010832 */
[----:B------:R-:W-:-:S02]  /*11310*/  FFMA.FTZ R9, R147, R51, -R50 ;  /* 0x0000003393097223 */ /* 0x000fc40000010832 */
[----:B------:R2:W-:Y:S01]  /*11320*/  MUFU.EX2 R147, R8 ;  /* 0x0000000800937308 */ /* 0x0005e20000000800 */
[----:B------:R-:W-:Y:S01]  /*11330*/  HMMA.16816.F32 R28, R32, R10, R28 ;  /* 0x0000000a201c723c */ /* 0x000fe2000000181c */
[----:B------:R-:W-:Y:S01]  /*11340*/  FFMA.FTZ R141, R141, R51, -R50 ;  /* 0x000000338d8d7223 */ /* 0x000fe20000010832 */
[----:B----4-:R-:W-:Y:S01]  /*11350*/  F2FP.F16.F32.PACK_AB R32, R138, R139 ;  /* 0x0000008b8a20723e */ /* 0x010fe200000000ff */
[----:B------:R4:W-:Y:S01]  /*11360*/  MUFU.EX2 R150, R159 ;  /* 0x0000009f00967308 */ /* 0x0009e20000000800 */
[----:B-----5:R-:W-:Y:S02]  /*11370*/  F2FP.F16.F32.PACK_AB R34, R142, R137 ;  /* 0x000000898e22723e */ /* 0x020fe400000000ff */
[----:B-1----:R-:W-:Y:S02]  /*11380*/  F2FP.F16.F32.PACK_AB R33, R145, R140 ;  /* 0x0000008c9121723e */ /* 0x002fe400000000ff */
[----:B---3--:R-:W-:Y:S01]  /*11390*/  F2FP.F16.F32.PACK_AB R35, R143, R144 ;  /* 0x000000908f23723e */ /* 0x008fe200000000ff */
[----:B--2---:R-:W-:-:S02]  /*113a0*/  FFMA.FTZ R8, R146, R51, -R43 ;  /* 0x0000003392087223 */ /* 0x004fc4000001082b */
[----:B------:R1:W-:Y:S01]  /*113b0*/  MUFU.EX2 R146, R9 ;  /* 0x0000000900927308 */ /* 0x0003e20000000800 */
[----:B----4-:R-:W-:-:S03]  /*113c0*/  FFMA.FTZ R159, R153, R51, -R43 ;  /* 0x00000033999f7223 */ /* 0x010fc6000001082b */
[----:B------:R-:W-:Y:S01]  /*113d0*/  HMMA.16816.F32 R24, R32, R4, R24 ;  /* 0x000000042018723c */ /* 0x000fe20000001818 */
[----:B------:R-:W2:Y:S04]  /*113e0*/  MUFU.EX2 R141, R141 ;  /* 0x0000008d008d7308 */ /* 0x000ea80000000800 */
[----:B------:R-:W-:Y:S01]  /*113f0*/  MUFU.EX2 R159, R159 ;  /* 0x0000009f009f7308 */ /* 0x000fe20000000800 */
[----:B-1----:R-:W-:-:S03]  /*11400*/  FFMA.FTZ R9, R155, R51, -R43 ;  /* 0x000000339b097223 */ /* 0x002fc6000001082b */
[----:B------:R1:W-:Y:S02]  /*11410*/  MUFU.EX2 R155, R8 ;  /* 0x00000008009b7308 */ /* 0x0003e40000000800 */
[----:B-1----:R-:W-:Y:S02]  /*11420*/  FFMA.FTZ R8, R154, R51, -R43 ;  /* 0x000000339a087223 */ /* 0x002fe4000001082b */
[----:B------:R-:W1:Y:S04]  /*11430*/  MUFU.EX2 R154, R9 ;  /* 0x00000009009a7308 */ /* 0x000e680000000800 */
[----:B------:R3:W4:Y:S01]  /*11440*/  MUFU.EX2 R153, R8 ;  /* 0x0000000800997308 */ /* 0x0007220000000800 */
[----:B------:R-:W-:Y:S01]  /*11450*/  HMMA.16816.F32 R36, R32, R12, R36 ;  /* 0x0000000c2024723c */ /* 0x000fe20000001824 */
[----:B--2---:R-:W-:-:S07]  /*11460*/  F2FP.F16.F32.PACK_AB R12, R150, R141 ;  /* 0x0000008d960c723e */ /* 0x004fce00000000ff */
[----:B------:R-:W-:Y:S01]  /*11470*/  HMMA.16816.F32 R28, R32, R14, R28 ;  /* 0x0000000e201c723c */ /* 0x000fe2000000181c */
[----:B------:R-:W-:Y:S02]  /*11480*/  F2FP.F16.F32.PACK_AB R14, R146, R147 ;  /* 0x00000093920e723e */ /* 0x000fe400000000ff */
[----:B-1----:R-:W-:Y:S01]  /*11490*/  F2FP.F16.F32.PACK_AB R13, R154, R155 ;  /* 0x0000009b9a0d723e */ /* 0x002fe200000000ff */
[----:B---3--:R-:W1:Y:S01]  /*114a0*/  LDSM.16.MT88.4 R8, [R41+0x6800] ;  /* 0x006800002908783b */ /* 0x008e620000004200 */
[----:B----4-:R-:W-:-:S03]  /*114b0*/  F2FP.F16.F32.PACK_AB R15, R159, R153 ;  /* 0x000000999f0f723e */ /* 0x010fc600000000ff */
        /* <DEDUP_REMOVED lines=34> */
[-C--:B------:R-:W-:Y:S01]  /*116e0*/  FFMA.FTZ R5, R188, R51.reuse, -R50 ;  /* 0x00000033bc057223 */ /* 0x080fe20000010832 */
[-CC-:B------:R-:W-:Y:S01]  /*116f0*/  FFMA.FTZ R4, R187, R51.reuse, -R43.reuse ;  /* 0x00000033bb047223 */ /* 0x180fe2000001082b */
[----:B------:R2:W4:Y:S01]  /*11700*/  MUFU.EX2 R188, R32 ;  /* 0x0000002000bc7308 */ /* 0x0005220000000800 */
[-CC-:B------:R-:W-:Y:S01]  /*11710*/  FFMA.FTZ R34, R162, R51.reuse, -R43.reuse ;  /* 0x00000033a2227223 */ /* 0x180fe2000001082b */
[----:B------:R-:W-:-:S02]  /*11720*/  FFMA.FTZ R33, R161, R51, -R43 ;  /* 0x00000033a1217223 */ /* 0x000fc4000001082b */
[----:B------:R-:W-:Y:S01]  /*11730*/  MUFU.EX2 R187, R5 ;  /* 0x0000000500bb7308 */ /* 0x000fe20000000800 */
[C---:B------:R-:W-:Y:S01]  /*11740*/  HMMA.16816.F32 R20, R12.reuse, R6, R20 ;  /* 0x000000060c14723c */ /* 0x040fe20000001814 */
[-CC-:B------:R-:W-:Y:S01]  /*11750*/  FFMA.FTZ R199, R199, R51.reuse, -R50.reuse ;  /* 0x00000033c7c77223 */ /* 0x180fe20000010832 */
        /* <DEDUP_REMOVED lines=10> */
[----:B------:R5:W2:Y:S01]  /*11800*/  MUFU.EX2 R160, R32 ;  /* 0x0000002000a07308 */ /* 0x000aa20000000800 */
        /* <DEDUP_REMOVED lines=17> */
[C---:B-1----:R-:W-:Y:S01]  /*11920*/  HMMA.16816.F32 R24, R16.reuse, R8, R24 ;  /* 0x000000081018723c */ /* 0x042fe20000001818 */
[----:B---3--:R-:W1:Y:S07]  /*11930*/  LDSM.16.MT88.4 R12, [R41+0x7400] ;  /* 0x00740000290c783b */ /* 0x008e6e0000004200 */
[----:B------:R-:W-:Y:S01]  /*11940*/  HMMA.16816.F32 R20, R16, R10, R20 ;  /* 0x0000000a1014723c */ /* 0x000fe20000001814 */
[----:B--2---:R-:W-:-:S02]  /*11950*/  F2FP.F16.F32.PACK_AB R8, R160, R187 ;  /* 0x000000bba008723e */ /* 0x004fc400000000ff */
[----:B------:R-:W-:Y:S02]  /*11960*/  F2FP.F16.F32.PACK_AB R10, R157, R158 ;  /* 0x0000009e9d0a723e */ /* 0x000fe400000000ff */
[----:B------:R-:W-:Y:S02]  /*11970*/  F2FP.F16.F32.PACK_AB R9, R152, R156 ;  /* 0x0000009c9809723e */ /* 0x000fe400000000ff */
[----:B----4-:R-:W-:Y:S01]  /*11980*/  F2FP.F16.F32.PACK_AB R11, R199, R151 ;  /* 0x00000097c70b723e */ /* 0x010fe200000000ff */
[C---:B------:R-:W-:Y:S08]  /*11990*/  HMMA.16816.F32 R36, R16.reuse, R4, R36 ;  /* 0x000000041024723c */ /* 0x040ff00000001824 */
[----:B------:R-:W-:Y:S01]  /*119a0*/  HMMA.16816.F32 R28, R16, R6, R28 ;  /* 0x00000006101c723c */ /* 0x000fe2000000181c */
[----:B------:R-:W2:Y:S01]  /*119b0*/  LDSM.16.MT88.4 R4, [R42+0x7800] ;  /* 0x007800002a04783b */ /* 0x000ea20000004200 */
[----:B------:R-:W-:-:S06]  /*119c0*/  FFMA.FTZ R16, R134, R51, -R50 ;  /* 0x0000003386107223 */ /* 0x000fcc0000010832 */
[----:B-----5:R-:W-:Y:S01]  /*119d0*/  HMMA.16816.F32 R24, R8, R32, R24 ;  /* 0x000000200818723c */ /* 0x020fe20000001818 */
[----:B------:R3:W-:Y:S01]  /*119e0*/  MUFU.EX2 R32, R16 ;  /* 0x0000001000207308 */ /* 0x0007e20000000800 */
[-CC-:B------:R-:W-:Y:S01]  /*119f0*/  FFMA.FTZ R33, R126, R51.reuse, -R50.reuse ;  /* 0x000000337e217223 */ /* 0x180fe20000010832 */
[----:B------:R-:W-:-:S05]  /*11a00*/  FFMA.FTZ R135, R135, R51, -R50 ;  /* 0x0000003387877223 */ /* 0x000fca0000010832 */
[----:B------:R-:W-:Y:S01]  /*11a10*/  HMMA.16816.F32 R20, R8, R34, R20 ;  /* 0x000000220814723c */ /* 0x000fe20000001814 */
[-CC-:B------:R-:W-:Y:S01]  /*11a20*/  FFMA.FTZ R35, R123, R51.reuse, -R43.reuse ;  /* 0x000000337b237223 */ /* 0x180fe2000001082b */
[----:B---3--:R-:W-:-:S04]  /*11a30*/  FFMA.FTZ R16, R124, R51, -R43 ;  /* 0x000000337c107223 */ /* 0x008fc8000001082b */
[----:B------:R3:W-:Y:S01]  /*11a40*/  MUFU.EX2 R34, R16 ;  /* 0x0000001000227308 */ /* 0x0007e20000000800 */
[----:B------:R-:W-:-:S03]  /*11a50*/  FFMA.FTZ R125, R125, R51, -R50 ;  /* 0x000000337d7d7223 */ /* 0x000fc60000010832 */
[----:B------:R-:W4:Y:S01]  /*11a60*/  MUFU.EX2 R134, R135 ;  /* 0x0000008700867308 */ /* 0x000f220000000800 */
[-CC-:B---3--:R-:W-:Y:S01]  /*11a70*/  FFMA.FTZ R16, R122, R51.reuse, -R43.reuse ;  /* 0x000000337a107223 */ /* 0x188fe2000001082b */
[----:B------:R-:W-:Y:S02]  /*11a80*/  FFMA.FTZ R122, R121, R51, -R43 ;  /* 0x00000033797a7223 */ /* 0x000fe4000001082b */
[----:B------:R-:W-:Y:S04]  /*11a90*/  MUFU.EX2 R33, R33 ;  /* 0x0000002100217308 */ /* 0x000fe80000000800 */
[----:B------:R3:W-:Y:S04]  /*11aa0*/  MUFU.EX2 R121, R16 ;  /* 0x0000001000797308 */ /* 0x0007e80000000800 */
[----:B------:R-:W5:Y:S04]  /*11ab0*/  MUFU.EX2 R124, R125 ;  /* 0x0000007d007c7308 */ /* 0x000f680000000800 */
[----:B------:R-:W2:Y:S04]  /*11ac0*/  MUFU.EX2 R35, R35 ;  /* 0x0000002300237308 */ /* 0x000ea80000000800 */
[----:B------:R-:W2:Y:S01]  /*11ad0*/  MUFU.EX2 R122, R122 ;  /* 0x0000007a007a7308 */ /* 0x000ea20000000800 */
[----:B---3--:R-:W3:Y:S01]  /*11ae0*/  LDSM.16.MT88.4 R16, [R41+0x7800] ;  /* 0x007800002910783b */ /* 0x008ee20000004200 */
[----:B-1----:R-:W-:Y:S01]  /*11af0*/  HMMA.16816.F32 R36, R8, R12, R36 ;  /* 0x0000000c0824723c */ /* 0x002fe20000001824 */
[----:B------:R-:W-:-:S07]  /*11b00*/  FADD.FTZ R116, R117, R116 ;  /* 0x0000007475747221 */ /* 0x000fce0000010000 */
[----:B------:R-:W-:Y:S01]  /*11b10*/  HMMA.16816.F32 R28, R8, R14, R28 ;  /* 0x0000000e081c723c */ /* 0x000fe2000000181c */
[-CC-:B------:R-:W-:Y:S01]  /*11b20*/  FFMA.FTZ R9, R114, R51.reuse, -R50.reuse ;  /* 0x0000003372097223 */ /* 0x180fe20000010832 */
[----:B------:R-:W-:Y:S01]  /*11b30*/  FFMA.FTZ R8, R113, R51, -R50 ;  /* 0x0000003371087223 */ /* 0x000fe20000010832 */
[----:B------:R-:W-:Y:S02]  /*11b40*/  FADD.FTZ R116, R110, R116 ;  /* 0x000000746e747221 */ /* 0x000fe40000010000 */
[----:B------:R-:W-:Y:S01]  /*11b50*/  MUFU.EX2 R113, R9 ;  /* 0x0000000900717308 */ /* 0x000fe20000000800 */
[----:B------:R-:W-:-:S03]  /*11b60*/  FADD.FTZ R118, R119, R118 ;  /* 0x0000007677767221 */ /* 0x000fc60000010000 */
[----:B------:R1:W-:Y:S01]  /*11b70*/  MUFU.EX2 R110, R8 ;  /* 0x00000008006e7308 */ /* 0x0003e20000000800 */
[----:B----4-:R-:W-:Y:S02]  /*11b80*/  F2FP.F16.F32.PACK_AB R12, R32, R134 ;  /* 0x00000086200c723e */ /* 0x010fe400000000ff */
[----:B-----5:R-:W-:Y:S02]  /*11b90*/  F2FP.F16.F32.PACK_AB R14, R124, R33 ;  /* 0x000000217c0e723e */ /* 0x020fe400000000ff */
[----:B--2---:R-:W-:Y:S02]  /*11ba0*/  F2FP.F16.F32.PACK_AB R13, R35, R34 ;  /* 0x00000022230d723e */ /* 0x004fe400000000ff */
[----:B------:R-:W-:Y:S01]  /*11bb0*/  F2FP.F16.F32.PACK_AB R15, R122, R121 ;  /* 0x000000797a0f723e */ /* 0x000fe200000000ff */
[----:B------:R-:W-:Y:S01]  /*11bc0*/  FADD.FTZ R118, R111, R118 ;  /* 0x000000766f767221 */ /* 0x000fe20000010000 */
[----:B-1----:R-:W1:Y:S05]  /*11bd0*/  LDSM.16.MT88.4 R8, [R42+0x7c00] ;  /* 0x007c00002a08783b */ /* 0x002e6a0000004200 */
[----:B------:R-:W-:Y:S01]  /*11be0*/  HMMA.16816.F32 R24, R12, R4, R24 ;  /* 0x000000040c18723c */ /* 0x000fe20000001818 */
[----:B------:R-:W-:Y:S01]  /*11bf0*/  FADD.FTZ R118, R104, R118 ;  /* 0x0000007668767221 */ /* 0x000fe20000010000 */
[----:B------:R-:W-:Y:S01]  /*11c00*/  FFMA.FTZ R4, R106, R51, -R43 ;  /* 0x000000336a047223 */ /* 0x000fe2000001082b */
[----:B------:R-:W-:-:S02]  /*11c10*/  FADD.FTZ R116, R102, R116 ;  /* 0x0000007466747221 */ /* 0x000fc40000010000 */
[----:B------:R-:W-:Y:S01]  /*11c20*/  FADD.FTZ R103, R103, R118 ;  /* 0x0000007667677221 */ /* 0x000fe20000010000 */
[----:B------:R2:W-:Y:S01]  /*11c30*/  MUFU.EX2 R102, R4 ;  /* 0x0000000400667308 */ /* 0x0005e20000000800 */
[----:B------:R-:W-:Y:S01]  /*11c40*/  FADD.FTZ R116, R98, R116 ;  /* 0x0000007462747221 */ /* 0x000fe20000010000 */
[-CC-:B------:R-:W-:Y:S01]  /*11c50*/  FFMA.FTZ R120, R120, R51.reuse, -R50.reuse ;  /* 0x0000003378787223 */ /* 0x180fe20000010832 */
[-C--:B------:R-:W-:Y:S01]  /*11c60*/  FFMA.FTZ R112, R112, R51.reuse, -R50 ;  /* 0x0000003370707223 */ /* 0x080fe20000010832 */
[-CC-:B------:R-:W-:Y:S01]  /*11c70*/  FFMA.FTZ R105, R105, R51.reuse, -R43.reuse ;  /* 0x0000003369697223 */ /* 0x180fe2000001082b */
[-C--:B------:R-:W-:Y:S01]  /*11c80*/  FFMA.FTZ R100, R100, R51.reuse, -R43 ;  /* 0x0000003364647223 */ /* 0x080fe2000001082b */
[----:B------:R-:W-:Y:S01]  /*11c90*/  FADD.FTZ R103, R99, R103 ;  /* 0x0000006763677221 */ /* 0x000fe20000010000 */
[----:B------:R-:W-:Y:S01]  /*11ca0*/  FADD.FTZ R99, R97, R116 ;  /* 0x0000007461637221 */ /* 0x000fe20000010000 */
[----:B------:R-:W-:Y:S01]  /*11cb0*/  MUFU.EX2 R114, R120 ;  /* 0x0000007800727308 */ /* 0x000fe20000000800 */
[----:B--2---:R-:W-:-:S03]  /*11cc0*/  FFMA.FTZ R4, R101, R51, -R43 ;  /* 0x0000003365047223 */ /* 0x004fc6000001082b */
[----:B------:R-:W2:Y:S04]  /*11cd0*/  MUFU.EX2 R106, R112 ;  /* 0x00000070006a7308 */ /* 0x000ea80000000800 */
[----:B------:R-:W4:Y:S04]  /*11ce0*/  MUFU.EX2 R101, R105 ;  /* 0x0000006900657308 */ /* 0x000f280000000800 */
[----:B------:R-:W-:Y:S04]  /*11cf0*/  MUFU.EX2 R98, R4 ;  /* 0x0000000400627308 */ /* 0x000fe80000000800 */
[----:B------:R-:W5:Y:S01]  /*11d00*/  MUFU.EX2 R97, R100 ;  /* 0x0000006400617308 */ /* 0x000f620000000800 */
[----:B---3--:R-:W-:Y:S01]  /*11d10*/  HMMA.16816.F32 R36, R12, R16, R36 ;  /* 0x000000100c24723c */ /* 0x008fe20000001824 */
[-CC-:B------:R-:W-:Y:S01]  /*11d20*/  FFMA.FTZ R17, R90, R51.reuse, -R50.reuse ;  /* 0x000000335a117223 */ /* 0x180fe20000010832 */
[----:B------:R-:W-:Y:S01]  /*11d30*/  FFMA.FTZ R16, R89, R51, -R50 ;  /* 0x0000003359107223 */ /* 0x000fe20000010832 */
[----:B------:R-:W-:Y:S01]  /*11d40*/  FADD.FTZ R90, R88, R103 ;  /* 0x00000067585a7221 */ /* 0x000fe20000010000 */
[----:B------:R-:W-:-:S02]  /*11d50*/  FADD.FTZ R88, R87, R99 ;  /* 0x0000006357587221 */ /* 0x000fc40000010000 */
[----:B------:R4:W-:Y:S02]  /*11d60*/  MUFU.EX2 R87, R17 ;  /* 0x0000001100577308 */ /* 0x0009e40000000800 */
[C---:B------:R-:W-:Y:S08]  /*11d70*/  HMMA.16816.F32 R20, R12.reuse, R6, R20 ;  /* 0x000000060c14723c */ /* 0x040ff00000001814 */
[----:B------:R-:W-:Y:S01]  /*11d80*/  HMMA.16816.F32 R28, R12, R18, R28 ;  /* 0x000000120c1c723c */ /* 0x000fe2000000181c */
[----:B------:R-:W-:Y:S01]  /*11d90*/  FFMA.FTZ R12, R86, R51, -R50 ;  /* 0x00000033560c7223 */ /* 0x000fe20000010832 */
[----:B--2---:R-:W-:Y:S01]  /*11da0*/  F2FP.F16.F32.PACK_AB R18, R106, R110 ;  /* 0x0000006e6a12723e */ /* 0x004fe200000000ff */
[----:B------:R2:W3:Y:S01]  /*11db0*/  MUFU.EX2 R86, R16 ;  /* 0x0000001000567308 */ /* 0x0004e20000000800 */
[----:B----4-:R-:W-:Y:S01]  /*11dc0*/  F2FP.F16.F32.PACK_AB R17, R101, R102 ;  /* 0x000000666511723e */ /* 0x010fe200000000ff */
[----:B------:R-:W-:Y:S01]  /*11dd0*/  FADD.FTZ R90, R80, R90 ;  /* 0x0000005a505a7221 */ /* 0x000fe20000010000 */
[----:B-----5:R-:W-:Y:S01]  /*11de0*/  F2FP.F16.F32.PACK_AB R19, R97, R98 ;  /* 0x000000626113723e */ /* 0x020fe200000000ff */
[----:B------:R-:W-:Y:S01]  /*11df0*/  FADD.FTZ R88, R79, R88 ;  /* 0x000000584f587221 */ /* 0x000fe20000010000 */
[----:B------:R-:W4:Y:S01]  /*11e00*/  LDSM.16.MT88.4 R4, [R41+0x7c00] ;  /* 0x007c00002904783b */ /* 0x000f220000004200 */
[----:B--2---:R-:W-:Y:S01]  /*11e10*/  F2FP.F16.F32.PACK_AB R16, R113, R114 ;  /* 0x000000727110723e */ /* 0x004fe200000000ff */
[----:B------:R-:W-:Y:S01]  /*11e20*/  FADD.FTZ R90, R49, R90 ;  /* 0x0000005a315a7221 */ /* 0x000fe20000010000 */
[----:B------:R-:W-:-:S05]  /*11e30*/  FADD.FTZ R88, R82, R88 ;  /* 0x0000005852587221 */ /* 0x000fca0000010000 */
[----:B-1----:R-:W-:Y:S01]  /*11e40*/  HMMA.16816.F32 R24, R16, R8, R24 ;  /* 0x000000081018723c */ /* 0x002fe20000001818 */
[----:B------:R-:W-:Y:S01]  /*11e50*/  FFMA.FTZ R8, R66, R51, -R43 ;  /* 0x0000003342087223 */ /* 0x000fe2000001082b */
[----:B------:R-:W-:-:S03]  /*11e60*/  FADD.FTZ R88, R93, R88 ;  /* 0x000000585d587221 */ /* 0x000fc60000010000 */
[----:B------:R1:W-:Y:S01]  /*11e70*/  MUFU.EX2 R49, R8 ;  /* 0x0000000800317308 */ /* 0x0003e20000000800 */
[----:B------:R-:W-:-:S04]  /*11e80*/  FADD.FTZ R92, R92, R88 ;  /* 0x000000585c5c7221 */ /* 0x000fc80000010000 */
[----:B------:R-:W-:Y:S01]  /*11e90*/  FADD.FTZ R92, R91, R92 ;  /* 0x0000005c5b5c7221 */ /* 0x000fe20000010000 */
[----:B-1----:R-:W-:-:S04]  /*11ea0*/  FADD.FTZ R8, R47, R90 ;  /* 0x0000005a2f087221 */ /* 0x002fc80000010000 */
        /* <DEDUP_REMOVED lines=17> */
[----:B------:R-:W-:Y:S02]  /*11fc0*/  FFMA.FTZ R89, R85, R51, -R50 ;  /* 0x0000003355597223 */ /* 0x000fe40000010832 */
[----:B------:R-:W-:Y:S01]  /*11fd0*/  FADD.FTZ R130, R128, R130 ;  /* 0x0000008280827221 */ /* 0x000fe20000010000 */
[----:B------:R1:W-:Y:S01]  /*11fe0*/  MUFU.EX2 R85, R12 ;  /* 0x0000000c00557308 */ /* 0x0003e20000000800 */
[----:B------:R-:W-:Y:S02]  /*11ff0*/  FADD.FTZ R136, R140, R136 ;  /* 0x000000888c887221 */ /* 0x000fe40000010000 */
[----:B------:R-:W-:Y:S02]  /*12000*/  FADD.FTZ R139, R139, R130 ;  /* 0x000000828b8b7221 */ /* 0x000fe40000010000 */
[----:B------:R-:W-:-:S02]  /*12010*/  FADD.FTZ R136, R145, R136 ;  /* 0x0000008891887221 */ /* 0x000fc40000010000 */
[----:B------:R-:W-:Y:S01]  /*12020*/  FADD.FTZ R139, R138, R139 ;  /* 0x0000008b8a8b7221 */ /* 0x000fe20000010000 */
[----:B-1----:R-:W1:Y:S01]  /*12030*/  LDSM.16.MT88.4 R12, [R42+0x8000] ;  /* 0x008000002a0c783b */ /* 0x002e620000004200 */
[C---:B------:R-:W-:Y:S02]  /*12040*/  HMMA.16816.F32 R20, R16.reuse, R10, R20 ;  /* 0x0000000a1014723c */ /* 0x040fe40000001814 */
[----:B------:R-:W-:Y:S01]  /*12050*/  FADD.FTZ R139, R137, R139 ;  /* 0x0000008b898b7221 */ /* 0x000fe20000010000 */
[----:B------:R-:W-:Y:S01]  /*12060*/  FADD.FTZ R136, R144, R136 ;  /* 0x0000008890887221 */ /* 0x000fe20000010000 */
[----:B------:R-:W2:Y:S02]  /*12070*/  LDSM.16.MT88.4 R8, [R41+0x8000] ;  /* 0x008000002908783b */ /* 0x000ea40000004200 */
[----:B------:R-:W-:Y:S01]  /*12080*/  FADD.FTZ R139, R142, R139 ;  /* 0x0000008b8e8b7221 */ /* 0x000fe20000010000 */
[----:B------:R-:W-:Y:S01]  /*12090*/  FADD.FTZ R136, R143, R136 ;  /* 0x000000888f887221 */ /* 0x000fe20000010000 */
[-CC-:B------:R-:W-:Y:S01]  /*120a0*/  FFMA.FTZ R81, R81, R51.reuse, -R43.reuse ;  /* 0x0000003351517223 */ /* 0x180fe2000001082b */
[-CC-:B------:R-:W-:Y:S01]  /*120b0*/  FFMA.FTZ R65, R65, R51.reuse, -R43.reuse ;  /* 0x0000003341417223 */ /* 0x180fe2000001082b */
[-C--:B------:R-:W-:Y:S01]  /*120c0*/  FFMA.FTZ R64, R64, R51.reuse, -R43 ;  /* 0x0000003340407223 */ /* 0x080fe2000001082b */
[----:B------:R-:W-:Y:S01]  /*120d0*/  FADD.FTZ R141, R141, R139 ;  /* 0x0000008b8d8d7221 */ /* 0x000fe20000010000 */
[----:B------:R-:W-:Y:S01]  /*120e0*/  FADD.FTZ R155, R155, R136 ;  /* 0x000000889b9b7221 */ /* 0x000fe20000010000 */
[----:B------:R-:W5:Y:S02]  /*120f0*/  MUFU.EX2 R80, R89 ;  /* 0x0000005900507308 */ /* 0x000f640000000800 */
[----:B------:R-:W-:Y:S01]  /*12100*/  FADD.FTZ R141, R150, R141 ;  /* 0x0000008d968d7221 */ /* 0x000fe20000010000 */
[----:B------:R-:W-:Y:S01]  /*12110*/  FADD.FTZ R155, R154, R155 ;  /* 0x0000009b9a9b7221 */ /* 0x000fe20000010000 */
[----:B------:R-:W5:Y:S04]  /*12120*/  MUFU.EX2 R66, R81 ;  /* 0x0000005100427308 */ /* 0x000f680000000800 */
[----:B------:R-:W-:Y:S04]  /*12130*/  MUFU.EX2 R47, R65 ;  /* 0x00000041002f7308 */ /* 0x000fe80000000800 */
[----:B------:R5:W1:Y:S01]  /*12140*/  MUFU.EX2 R46, R64 ;  /* 0x00000040002e7308 */ /* 0x000a620000000800 */
[----:B------:R-:W-:Y:S01]  /*12150*/  FADD.FTZ R147, R147, R141 ;  /* 0x0000008d93937221 */ /* 0x000fe20000010000 */
[----:B------:R-:W-:Y:S01]  /*12160*/  FADD.FTZ R153, R153, R155 ;  /* 0x0000009b99997221 */ /* 0x000fe20000010000 */
[----:B----4-:R-:W-:Y:S01]  /*12170*/  HMMA.16816.F32 R36, R16, R4, R36 ;  /* 0x000000041024723c */ /* 0x010fe20000001824 */
[----:B------:R-:W-:Y:S01]  /*12180*/  FFMA.FTZ R63, R63, R51, -R43 ;  /* 0x000000333f3f7223 */ /* 0x000fe2000001082b */
[----:B------:R-:W-:Y:S01]  /*12190*/  FADD.FTZ R147, R146, R147 ;  /* 0x0000009392937221 */ /* 0x000fe20000010000 */
[----:B------:R-:W-:-:S05]  /*121a0*/  FADD.FTZ R153, R159, R153 ;  /* 0x000000999f997221 */ /* 0x000fca0000010000 */
[----:B------:R-:W-:Y:S01]  /*121b0*/  HMMA.16816.F32 R28, R16, R6, R28 ;  /* 0x00000006101c723c */ /* 0x000fe2000000181c */
[----:B------:R-:W-:Y:S01]  /*121c0*/  FADD.FTZ R189, R189, R147 ;  /* 0x00000093bdbd7221 */ /* 0x000fe20000010000 */
[----:B------:R-:W-:Y:S01]  /*121d0*/  FADD.FTZ R198, R198, R153 ;  /* 0x00000099c6c67221 */ /* 0x000fe20000010000 */
[----:B---3--:R-:W-:Y:S01]  /*121e0*/  F2FP.F16.F32.PACK_AB R4, R86, R87 ;  /* 0x000000575604723e */ /* 0x008fe200000000ff */
[----:B-----5:R-:W-:Y:S01]  /*121f0*/  FFMA.FTZ R64, R62, R51, -R43 ;  /* 0x000000333e407223 */ /* 0x020fe2000001082b */
[----:B------:R-:W-:Y:S01]  /*12200*/  F2FP.F16.F32.PACK_AB R6, R80, R85 ;  /* 0x000000555006723e */ /* 0x000fe200000000ff */
[-CC-:B------:R-:W-:Y:S01]  /*12210*/  FFMA.FTZ R73, R73, R51.reuse, -R50.reuse ;  /* 0x0000003349497223 */ /* 0x180fe20000010832 */
[----:B------:R-:W-:Y:S01]  /*12220*/  F2FP.F16.F32.PACK_AB R5, R49, R66 ;  /* 0x000000423105723e */ /* 0x000fe200000000ff */
[----:B------:R-:W-:Y:S01]  /*12230*/  FFMA.FTZ R71, R71, R51, -R50 ;  /* 0x0000003347477223 */ /* 0x000fe20000010832 */
[----:B-1----:R-:W-:Y:S01]  /*12240*/  F2FP.F16.F32.PACK_AB R7, R46, R47 ;  /* 0x0000002f2e07723e */ /* 0x002fe200000000ff */
[----:B------:R-:W-:Y:S01]  /*12250*/  FADD.FTZ R189, R195, R189 ;  /* 0x000000bdc3bd7221 */ /* 0x000fe20000010000 */
[----:B------:R-:W-:Y:S01]  /*12260*/  FADD.FTZ R198, R197, R198 ;  /* 0x000000c6c5c67221 */ /* 0x000fe20000010000 */
[----:B------:R-:W-:Y:S01]  /*12270*/  FFMA.FTZ R65, R72, R51, -R50 ;  /* 0x0000003348417223 */ /* 0x000fe20000010832 */
[----:B------:R-:W-:Y:S01]  /*12280*/  LDSM.16.MT88.4 R140, [R42+0x8c00] ;  /* 0x008c00002a8c783b */ /* 0x000fe20000004200 */
[----:B------:R-:W-:Y:S01]  /*12290*/  FADD.FTZ R194, R194, R189 ;  /* 0x000000bdc2c27221 */ /* 0x000fe20000010000 */
[----:B------:R-:W-:Y:S01]  /*122a0*/  FADD.FTZ R196, R196, R198 ;  /* 0x000000c6c4c47221 */ /* 0x000fe20000010000 */
[----:B------:R-:W-:Y:S02]  /*122b0*/  HMMA.16816.F32 R24, R4, R12, R24 ;  /* 0x0000000c0418723c */ /* 0x000fe40000001818 */
[----:B------:R-:W-:Y:S01]  /*122c0*/  FADD.FTZ R194, R193, R194 ;  /* 0x000000c2c1c27221 */ /* 0x000fe20000010000 */
[----:B------:R-:W-:-:S05]  /*122d0*/  FADD.FTZ R196, R200, R196 ;  /* 0x000000c4c8c47221 */ /* 0x000fca0000010000 */
[----:B------:R-:W-:Y:S01]  /*122e0*/  HMMA.16816.F32 R20, R4, R14, R20 ;  /* 0x0000000e0414723c */ /* 0x000fe20000001814 */
[----:B------:R-:W1:Y:S01]  /*122f0*/  LDSM.16.MT88.4 R12, [R42+0x8400] ;  /* 0x008400002a0c783b */ /* 0x000e620000004200 */
[----:B------:R-:W-:Y:S01]  /*12300*/  FADD.FTZ R194, R192, R194 ;  /* 0x000000c2c0c27221 */ /* 0x000fe20000010000 */
[----:B------:R-:W-:-:S05]  /*12310*/  FADD.FTZ R196, R173, R196 ;  /* 0x000000c4adc47221 */ /* 0x000fca0000010000 */
[C---:B--2---:R-:W-:Y:S01]  /*12320*/  HMMA.16816.F32 R36, R4.reuse, R8, R36 ;  /* 0x000000080424723c */ /* 0x044fe20000001824 */
[----:B------:R-:W-:Y:S01]  /*12330*/  FADD.FTZ R191, R191, R194 ;  /* 0x000000c2bfbf7221 */ /* 0x000fe20000010000 */
[----:B------:R-:W-:Y:S01]  /*12340*/  FADD.FTZ R162, R162, R196 ;  /* 0x000000c4a2a27221 */ /* 0x000fe20000010000 */
[----:B------:R2:W-:Y:S05]  /*12350*/  MUFU.EX2 R62, R63 ;  /* 0x0000003f003e7308 */ /* 0x0005ea0000000800 */
[----:B------:R-:W-:Y:S01]  /*12360*/  HMMA.16816.F32 R28, R4, R10, R28 ;  /* 0x0000000a041c723c */ /* 0x000fe2000000181c */
[----:B------:R-:W3:Y:S01]  /*12370*/  LDSM.16.MT88.4 R8, [R41+0x8400] ;  /* 0x008400002908783b */ /* 0x000ee20000004200 */
[-CC-:B------:R-:W-:Y:S01]  /*12380*/  FFMA.FTZ R19, R78, R51.reuse, -R50.reuse ;  /* 0x000000334e137223 */ /* 0x180fe20000010832 */
[-CC-:B------:R-:W-:Y:S01]  /*12390*/  FFMA.FTZ R17, R77, R51.reuse, -R50.reuse ;  /* 0x000000334d117223 */ /* 0x180fe20000010832 */
[-CC-:B------:R-:W-:Y:S01]  /*123a0*/  FFMA.FTZ R16, R76, R51.reuse, -R50.reuse ;  /* 0x000000334c107223 */ /* 0x180fe20000010832 */
[-C--:B------:R-:W-:Y:S01]  /*123b0*/  FFMA.FTZ R18, R75, R51.reuse, -R50 ;  /* 0x000000334b127223 */ /* 0x080fe20000010832 */
[----:B------:R-:W-:Y:S01]  /*123c0*/  FADD.FTZ R191, R190, R191 ;  /* 0x000000bfbebf7221 */ /* 0x000fe20000010000 */
[----:B------:R-:W-:Y:S01]  /*123d0*/  FADD.FTZ R162, R161, R162 ;  /* 0x000000a2a1a27221 */ /* 0x000fe20000010000 */
[----:B--2---:R-:W-:-:S02]  /*123e0*/  FFMA.FTZ R63, R61, R51, -R43 ;  /* 0x000000333d3f7223 */ /* 0x004fc4000001082b */
[----:B------:R2:W-:Y:S01]  /*123f0*/  MUFU.EX2 R61, R64 ;  /* 0x00000040003d7308 */ /* 0x0005e20000000800 */
[----:B------:R-:W-:Y:S01]  /*12400*/  FADD.FTZ R191, R188, R191 ;  /* 0x000000bfbcbf7221 */ /* 0x000fe20000010000 */
[----:B------:R-:W-:Y:S02]  /*12410*/  FADD.FTZ R162, R163, R162 ;  /* 0x000000a2a3a27221 */ /* 0x000fe40000010000 */
[----:B------:R-:W-:Y:S04]  /*12420*/  MUFU.EX2 R19, R19 ;  /* 0x0000001300137308 */ /* 0x000fe80000000800 */
        /* <DEDUP_REMOVED lines=20> */
[C---:B-1----:R-:W-:Y:S01]  /*12570*/  HMMA.16816.F32 R24, R4.reuse, R12, R24 ;  /* 0x0000000c0418723c */ /* 0x042fe20000001818 */
[----:B------:R1:W-:Y:S01]  /*12580*/  MUFU.EX2 R72, R73 ;  /* 0x0000004900487308 */ /* 0x0003e20000000800 */
[----:B------:R-:W-:Y:S01]  /*12590*/  FADD.FTZ R157, R32, R157 ;  /* 0x0000009d209d7221 */ /* 0x000fe20000010000 */
[----:B------:R-:W-:Y:S01]  /*125a0*/  FADD.FTZ R35, R35, R199 ;  /* 0x000000c723237221 */ /* 0x000fe20000010000 */
[----:B------:R-:W-:Y:S01]  /*125b0*/  FFMA.FTZ R64, R74, R51, -R50 ;  /* 0x000000334a407223 */ /* 0x000fe20000010832 */
[----:B------:R-:W-:Y:S03]  /*125c0*/  MUFU.EX2 R65, R65 ;  /* 0x0000004100417308 */ /* 0x000fe60000000800 */
[----:B------:R-:W-:Y:S01]  /*125d0*/  HMMA.16816.F32 R20, R4, R14, R20 ;  /* 0x0000000e0414723c */ /* 0x000fe20000001814 */
[----:B------:R-:W2:Y:S01]  /*125e0*/  LDSM.16.MT88.4 R12, [R42+0x8800] ;  /* 0x008800002a0c783b */ /* 0x000ea20000004200 */
[----:B------:R-:W-:Y:S01]  /*125f0*/  FADD.FTZ R33, R33, R157 ;  /* 0x0000009d21217221 */ /* 0x000fe20000010000 */
[----:B------:R-:W-:-:S02]  /*12600*/  FADD.FTZ R35, R121, R35 ;  /* 0x0000002379237221 */ /* 0x000fc40000010000 */
[----:B------:R-:W-:Y:S01]  /*12610*/  LDSM.16.MT88.4 R132, [R41+0x8c00] ;  /* 0x008c00002984783b */ /* 0x000fe20000004200 */
[----:B-1----:R-:W-:Y:S02]  /*12620*/  FFMA.FTZ R73, R59, R51, -R43 ;  /* 0x000000333b497223 */ /* 0x002fe4000001082b */
[----:B---3--:R-:W-:Y:S01]  /*12630*/  HMMA.16816.F32 R36, R4, R8, R36 ;  /* 0x000000080424723c */ /* 0x008fe20000001824 */
[----:B------:R1:W-:Y:S01]  /*12640*/  MUFU.EX2 R59, R71 ;  /* 0x00000047003b7308 */ /* 0x0003e20000000800 */
[----:B------:R-:W-:Y:S01]  /*12650*/  FADD.FTZ R33, R124, R33 ;  /* 0x000000217c217221 */ /* 0x000fe20000010000 */
[----:B------:R-:W-:-:S05]  /*12660*/  FADD.FTZ R35, R122, R35 ;  /* 0x000000237a237221 */ /* 0x000fca0000010000 */
[----:B------:R-:W-:Y:S01]  /*12670*/  HMMA.16816.F32 R28, R4, R10, R28 ;  /* 0x0000000a041c723c */ /* 0x000fe2000000181c */
[----:B------:R-:W3:Y:S01]  /*12680*/  LDSM.16.MT88.4 R4, [R41+0x8800] ;  /* 0x008800002904783b */ /* 0x000ee20000004200 */
[-C--:B-1----:R-:W-:Y:S02]  /*12690*/  FFMA.FTZ R71, R58, R51.reuse, -R43 ;  /* 0x000000333a477223 */ /* 0x082fe4000001082b */
[----:B------:R1:W-:Y:S01]  /*126a0*/  MUFU.EX2 R58, R73 ;  /* 0x00000049003a7308 */ /* 0x0003e20000000800 */
[----:B------:R-:W-:Y:S01]  /*126b0*/  FADD.FTZ R33, R114, R33 ;  /* 0x0000002172217221 */ /* 0x000fe20000010000 */
[----:B------:R-:W-:Y:S02]  /*126c0*/  FADD.FTZ R35, R102, R35 ;  /* 0x0000002366237221 */ /* 0x000fe40000010000 */
[----:B------:R-:W4:Y:S01]  /*126d0*/  MUFU.EX2 R64, R64 ;  /* 0x0000004000407308 */ /* 0x000f220000000800 */
[----:B------:R-:W-:Y:S01]  /*126e0*/  FADD.FTZ R33, R113, R33 ;  /* 0x0000002171217221 */ /* 0x000fe20000010000 */
[----:B------:R-:W-:Y:S01]  /*126f0*/  FADD.FTZ R35, R101, R35 ;  /* 0x0000002365237221 */ /* 0x000fe20000010000 */
[----:B-1----:R-:W-:-:S02]  /*12700*/  FFMA.FTZ R73, R57, R51, -R43 ;  /* 0x0000003339497223 */ /* 0x002fc4000001082b */
[----:B------:R1:W5:Y:S01]  /*12710*/  MUFU.EX2 R57, R71 ;  /* 0x0000004700397308 */ /* 0x0003620000000800 */
[----:B------:R-:W-:Y:S01]  /*12720*/  FADD.FTZ R33, R110, R33 ;  /* 0x000000216e217221 */ /* 0x000fe20000010000 */
[----:B------:R-:W-:Y:S01]  /*12730*/  FADD.FTZ R35, R98, R35 ;  /* 0x0000002362237221 */ /* 0x000fe20000010000 */
[----:B-1----:R-:W-:Y:S02]  /*12740*/  FFMA.FTZ R71, R56, R51, -R43 ;  /* 0x0000003338477223 */ /* 0x002fe4000001082b */
        /* <DEDUP_REMOVED lines=9> */
[----:B-----5:R-:W-:Y:S01]  /*127e0*/  F2FP.F16.F32.PACK_AB R9, R57, R58 ;  /* 0x0000003a3909723e */ /* 0x020fe200000000ff */
[----:B------:R-:W-:Y:S01]  /*127f0*/  FADD.FTZ R66, R49, R66 ;  /* 0x0000004231427221 */ /* 0x000fe20000010000 */
[----:B-1----:R-:W-:Y:S01]  /*12800*/  F2FP.F16.F32.PACK_AB R11, R71, R56 ;  /* 0x00000038470b723e */ /* 0x002fe200000000ff */
[----:B------:R-:W-:Y:S02]  /*12810*/  FADD.FTZ R86, R85, R86 ;  /* 0x0000005655567221 */ /* 0x000fe40000010000 */
[----:B------:R-:W-:Y:S01]  /*12820*/  FADD.FTZ R47, R47, R66 ;  /* 0x000000422f2f7221 */ /* 0x000fe20000010000 */
[-CC-:B------:R-:W-:Y:S01]  /*12830*/  FFMA.FTZ R189, R67, R51.reuse, -R50.reuse ;  /* 0x0000003343bd7223 */ /* 0x180fe20000010832 */
[-CC-:B------:R-:W-:Y:S01]  /*12840*/  FFMA.FTZ R32, R54, R51.reuse, -R43.reuse ;  /* 0x0000003336207223 */ /* 0x180fe2000001082b */
[-C--:B------:R-:W-:Y:S01]  /*12850*/  FFMA.FTZ R190, R52, R51.reuse, -R43 ;  /* 0x0000003334be7223 */ /* 0x080fe2000001082b */
[----:B--2---:R-:W-:Y:S01]  /*12860*/  HMMA.16816.F32 R24, R8, R12, R24 ;  /* 0x0000000c0818723c */ /* 0x004fe20000001818 */
        /* <DEDUP_REMOVED lines=11> */
[----:B---3--:R-:W-:Y:S01]  /*12920*/  HMMA.16816.F32 R36, R8, R4, R36 ;  /* 0x000000040824723c */ /* 0x008fe20000001824 */
        /* <DEDUP_REMOVED lines=57> */
.L_x_3978:
        /* <DEDUP_REMOVED lines=78> */
.L_x_3973:
[----:B------:R-:W-:Y:S05]  /*131a0*/  BSYNC.RECONVERGENT B0 ;  /* 0x0000000000007941 */ /* 0x000fea0003800200 */
.L_x_3972:
[----:B------:R-:W-:Y:S01]  /*131b0*/  SHF.L.U32 R3, R168, 0x6, RZ ;  /* 0x00000006a8037819 */ /* 0x000fe200000006ff */
[----:B------:R-:W1:Y:S01]  /*131c0*/  S2UR UR7, SR_CgaCtaId ;  /* 0x00000000000779c3 */ /* 0x000e620000008800 */
[----:B------:R-:W-:Y:S01]  /*131d0*/  SHF.L.U32 R6, R2, 0x3, RZ ;  /* 0x0000000302067819 */ /* 0x000fe200000006ff */
[----:B------:R-:W-:Y:S01]  /*131e0*/  UMOV UR9, 0x400 ;  /* 0x0000040000097882 */ /* 0x000fe20000000000 */
[----:B------:R-:W-:Y:S01]  /*131f0*/  IADD3 R10, P0, PT, R3, R175, RZ ;  /* 0x000000af030a7210 */ /* 0x000fe20007f1e0ff */
[----:B------:R-:W-:Y:S01]  /*13200*/  BSSY.RECONVERGENT B1, `(.L_x_3974) ;  /* 0x0000245000017945 */ /* 0x000fe20003800200 */
[----:B------:R-:W-:Y:S02]  /*13210*/  LOP3.LUT R4, R6, 0x18, RZ, 0xc0, !PT ;  /* 0x0000001806047812 */ /* 0x000fe400078ec0ff */
[-C--:B------:R-:W-:Y:S02]  /*13220*/  IADD3 R8, P3, PT, R10, R3.reuse, RZ ;  /* 0x000000030a087210 */ /* 0x080fe40007f7e0ff */
[----:B------:R-:W-:Y:S02]  /*13230*/  ISETP.GE.AND P1, PT, R4, R178, PT ;  /* 0x000000b20400720c */ /* 0x000fe40003f26270 */
[----:B------:R-:W-:Y:S02]  /*13240*/  SHF.L.U64.HI R4, R168, 0x6, R169 ;  /* 0x00000006a8047819 */ /* 0x000fe400000102a9 */
[----:B------:R-:W-:Y:S02]  /*13250*/  SHF.L.U32 R165, R2, 0x4, RZ ;  /* 0x0000000402a57819 */ /* 0x000fe400000006ff */
[----:B------:R-:W-:Y:S02]  /*13260*/  IADD3.X R11, PT, PT, R4, R174, RZ, P0, !PT ;  /* 0x000000ae040b7210 */ /* 0x000fe400007fe4ff */
[-C--:B------:R-:W-:Y:S02]  /*13270*/  IADD3 R12, P0, PT, R8, R3.reuse, RZ ;  /* 0x00000003080c7210 */ /* 0x080fe40007f1e0ff */
[----:B------:R-:W-:Y:S02]  /*13280*/  IADD3.X R9, PT, PT, R11, R4, RZ, P3, !PT ;  /* 0x000000040b097210 */ /* 0x000fe40001ffe4ff */
[----:B------:R-:W-:Y:S02]  /*13290*/  IADD3 R16, P3, PT, R12, R3, RZ ;  /* 0x000000030c107210 */ /* 0x000fe40007f7e0ff */
[----:B------:R-:W-:Y:S01]  /*132a0*/  @!P1 MOV R14, R175 ;  /* 0x000000af000e9202 */ /* 0x000fe20000000f00 */
[----:B-1----:R-:W-:Y:S01]  /*132b0*/  ULEA UR6, UR7, UR9, 0x18 ;  /* 0x0000000907067291 */ /* 0x002fe2000f8ec0ff */
[----:B------:R-:W-:Y:S02]  /*132c0*/  @!P1 MOV R15, R174 ;  /* 0x000000ae000f9202 */ /* 0x000fe40000000f00 */
[-C--:B------:R-:W-:Y:S02]  /*132d0*/  IADD3.X R13, PT, PT, R9, R4.reuse, RZ, P0, !PT ;  /* 0x00000004090d7210 */ /* 0x080fe400007fe4ff */
[----:B------:R-:W-:Y:S02]  /*132e0*/  LOP3.LUT R5, R6, 0xc0, RZ, 0xc0, !PT ;  /* 0x000000c006057812 */ /* 0x000fe400078ec0ff */
[-C--:B------:R-:W-:Y:S02]  /*132f0*/  IADD3.X R17, PT, PT, R13, R4.reuse, RZ, P3, !PT ;  /* 0x000000040d117210 */ /* 0x080fe40001ffe4ff */
[----:B------:R-:W-:Y:S02]  /*13300*/  LOP3.LUT R5, R5, 0x18, R2, 0xf8, !PT ;  /* 0x0000001805057812 */ /* 0x000fe400078ef802 */
[----:B------:R-:W-:Y:S02]  /*13310*/  IADD3 R186, PT, PT, R186, -0x1, RZ ;  /* 0xffffffffbaba7810 */ /* 0x000fe40007ffe0ff */
[--C-:B------:R-:W-:Y:S04]  /*13320*/  LOP3.LUT R5, R5, 0x18, R6.reuse, 0x78, !PT ;  /* 0x0000001805057812 */ /* 0x100fe800078e7806 */
[----:B------:R-:W-:Y:S02]  /*13330*/  LOP3.LUT R191, R5, 0x1f20, R6, 0xf8, !PT ;  /* 0x00001f2005bf7812 */ /* 0x000fe400078ef806 */
[----:B------:R-:W-:Y:S02]  /*13340*/  LOP3.LUT R6, R6, 0x1f20, RZ, 0xc0, !PT ;  /* 0x00001f2006067812 */ /* 0x000fe400078ec0ff */
[----:B------:R-:W-:Y:S02]  /*13350*/  LEA R191, R191, UR6, 0x1 ;  /* 0x00000006bfbf7c11 */ /* 0x000fe4000f8e08ff */
[----:B------:R-:W-:Y:S02]  /*13360*/  IADD3 R6, PT, PT, R6, R5, RZ ;  /* 0x0000000506067210 */ /* 0x000fe40007ffe0ff */
[----:B------:R-:W-:Y:S01]  /*13370*/  SHF.L.U32 R5, R2, 0x5, RZ ;  /* 0x0000000502057819 */ /* 0x000fe200000006ff */
[----:B------:R-:W-:Y:S01]  /*13380*/  @!PT LDS RZ, [RZ] ;  /* 0x00000000fffff984 */ /* 0x000fe20000000800 */
[----:B------:R-:W-:Y:S01]  /*13390*/  @!PT LDS RZ, [RZ] ;  /* 0x00000000fffff984 */ /* 0x000fe20000000800 */
[----:B------:R-:W-:Y:S01]  /*133a0*/  @!PT LDS RZ, [RZ] ;  /* 0x00000000fffff984 */ /* 0x000fe20000000800 */
[----:B------:R1:W-:Y:S01]  /*133b0*/  @!P1 LDGSTS.E.BYPASS.LTC128B.128 [R191+0x5000], desc[UR4][R14.64] ;  /* 0x050000000ebf9fae */ /* 0x0003e2000b981a04 */
[----:B------:R-:W-:Y:S07]  /*133c0*/  LEA R192, R6, UR6, 0x1 ;  /* 0x0000000606c07c11 */ /* 0x000fee000f8e08ff */
[----:B------:R-:W-:Y:S08]  /*133d0*/  @P1 STS.128 [R191+0x5000], RZ ;  /* 0x005000ffbf001388 */ /* 0x000ff00000000c00 */
[----:B------:R-:W-:Y:S01]  /*133e0*/  @!PT LDS RZ, [RZ] ;  /* 0x00000000fffff984 */ /* 0x000fe20000000800 */
[----:B------:R-:W-:Y:S01]  /*133f0*/  @!PT LDS RZ, [RZ] ;  /* 0x00000000fffff984 */ /* 0x000fe20000000800 */
[----:B------:R-:W-:Y:S01]  /*13400*/  @!PT LDS RZ, [RZ] ;  /* 0x00000000fffff984 */ /* 0x000fe20000000800 */
[----:B------:R2:W-:Y:S08]  /*13410*/  @!P1 LDGSTS.E.BYPASS.LTC128B.128 [R191+0x5800], desc[UR4][R10.64] ;  /* 0x058000000abf9fae */ /* 0x0005f0000b981a04 */
[----:B------:R-:W-:Y:S01]  /*13420*/  @P1 STS.128 [R191+0x5800], RZ ;  /* 0x005800ffbf001388 */ /* 0x000fe20000000c00 */
[-C--:B-1----:R-:W-:Y:S04]  /*13430*/  IADD3 R14, P0, PT, R16, R3.reuse, RZ ;  /* 0x00000003100e7210 */ /* 0x082fe80007f1e0ff */
[-C--:B------:R-:W-:Y:S03]  /*13440*/  IADD3.X R15, PT, PT, R17, R4.reuse, RZ, P0, !PT ;  /* 0x00000004110f7210 */ /* 0x080fe600007fe4ff */
[----:B------:R-:W-:Y:S01]  /*13450*/  @!PT LDS RZ, [RZ] ;  /* 0x00000000fffff984 */ /* 0x000fe20000000800 */
[----:B------:R-:W-:Y:S01]  /*13460*/  @!PT LDS RZ, [RZ] ;  /* 0x00000000fffff984 */ /* 0x000fe20000000800 */
[----:B------:R-:W-:Y:S01]  /*13470*/  @!PT LDS RZ, [RZ] ;  /* 0x00000000fffff984 */ /* 0x000fe20000000800 */
[----:B------:R-:W-:Y:S08]  /*13480*/  @!P1 LDGSTS.E.BYPASS.LTC128B.128 [R192+0x6000], desc[UR4][R8.64] ;  /* 0x0600000008c09fae */ /* 0x000ff0000b981a04 */
[----:B------:R-:W-:Y:S01]  /*13490*/  @P1 STS.128 [R192+0x6000], RZ ;  /* 0x006000ffc0001388 */ /* 0x000fe20000000c00 */
[-C--:B--2---:R-:W-:Y:S04]  /*134a0*/  IADD3 R10, P3, PT, R14, R3.reuse, RZ ;  /* 0x000000030e0a7210 */ /* 0x084fe80007f7e0ff */
[-C--:B------:R-:W-:Y:S03]  /*134b0*/  IADD3.X R11, PT, PT, R15, R4.reuse, RZ, P3, !PT ;  /* 0x000000040f0b7210 */ /* 0x080fe60001ffe4ff */
[----:B------:R-:W-:Y:S01]  /*134c0*/  @!PT LDS RZ, [RZ] ;  /* 0x00000000fffff984 */ /* 0x000fe20000000800 */
[----:B------:R-:W-:Y:S01]  /*134d0*/  @!PT LDS RZ, [RZ] ;  /* 0x00000000fffff984 */ /* 0x000fe20000000800 */
[----:B------:R-:W-:Y:S01]  /*134e0*/  @!PT LDS RZ, [RZ] ;  /* 0x00000000fffff984 */ /* 0x000fe20000000800 */
[----:B------:R-:W-:Y:S01]  /*134f0*/  @!P1 LDGSTS.E.BYPASS.LTC128B.128 [R192+0x6800], desc[UR4][R12.64] ;  /* 0x068000000cc09fae */ /* 0x000fe2000b981a04 */
[----:B------:R-:W-:Y:S02]  /*13500*/  @!P1 IADD3 R6, P0, PT, R10, R3, RZ ;  /* 0x000000030a069210 */ /* 0x000fe40007f1e0ff */
[----:B------:R-:W-:Y:S02]  /*13510*/  SHF.L.U32 R3, R2, 0x2, RZ ;  /* 0x0000000202037819 */ /* 0x000fe400000006ff */
[----:B------:R-:W-:Y:S02]  /*13520*/  @!P1 IADD3.X R7, PT, PT, R11, R4, RZ, P0, !PT ;  /* 0x000000040b079210 */ /* 0x000fe400007fe4ff */
[----:B------:R-:W-:Y:S01]  /*13530*/  LOP3.LUT R4, R5, 0xc0, RZ, 0xc0, !PT ;  /* 0x000000c005047812 */ /* 0x000fe200078ec0ff */
[----:B------:R-:W-:Y:S01]  /*13540*/  @P1 STS.128 [R192+0x6800], RZ ;  /* 0x006800ffc0001388 */ /* 0x000fe20000000c00 */
[----:B------:R-:W-:Y:S02]  /*13550*/  LOP3.LUT R3, R3, 0x18, RZ, 0xc0, !PT ;  /* 0x0000001803037812 */ /* 0x000fe400078ec0ff */
[----:B------:R-:W-:Y:S02]  /*13560*/  LOP3.LUT R4, R4, 0x8, R2, 0xf8, !PT ;  /* 0x0000000804047812 */ /* 0x000fe400078ef802 */
[----:B------:R-:W-:Y:S02]  /*13570*/  LOP3.LUT P0, RZ, R2, 0x4, RZ, 0xc0, !PT ;  /* 0x0000000402ff7812 */ /* 0x000fe4000780c0ff */
[----:B------:R-:W-:Y:S01]  /*13580*/  MOV R2, 0x20 ;  /* 0x0000002000027802 */ /* 0x000fe20000000f00 */
[----:B------:R-:W-:Y:S01]  /*13590*/  @!PT LDS RZ, [RZ] ;  /* 0x00000000fffff984 */ /* 0x000fe20000000800 */
[----:B------:R-:W-:Y:S01]  /*135a0*/  @!PT LDS RZ, [RZ] ;  /* 0x00000000fffff984 */ /* 0x000fe20000000800 */
[----:B------:R-:W-:Y:S01]  /*135b0*/  @!PT LDS RZ, [RZ] ;  /* 0x00000000fffff984 */ /* 0x000fe20000000800 */
[----:B------:R-:W-:Y:S01]  /*135c0*/  @!P1 LDGSTS.E.BYPASS.LTC128B.128 [R192+0x7000], desc[UR4][R16.64] ;  /* 0x0700000010c09fae */ /* 0x000fe2000b981a04 */
[----:B------:R-:W-:Y:S02]  /*135d0*/  ISETP.GT.AND P3, PT, R186, R170, PT ;  /* 0x000000aaba00720c */ /* 0x000fe40003f64270 */
[----:B------:R-:W-:Y:S04]  /*135e0*/  SEL R2, R2, 0xffffffe0, !P0 ;  /* 0xffffffe002027807 */ /* 0x000fe80004000000 */
[----:B------:R-:W-:Y:S01]  /*135f0*/  IADD3 R156, PT, PT, R164, R2, RZ ;  /* 0x00000002a49c7210 */ /* 0x000fe20007ffe0ff */
        /* <DEDUP_REMOVED lines=17> */
[----:B------:R-:W-:Y:S01]  /*13710*/  LDSM.16.M88.4 R128, [R164] ;  /* 0x00000000a480783b */ /* 0x000fe20000000200 */
[----:B-1----:R-:W-:Y:S07]  /*13720*/  LOP3.LUT R6, R165, 0x100, RZ, 0xc0, !PT ;  /* 0x00000100a5067812 */ /* 0x002fee00078ec0ff */
[----:B------:R-:W2:Y:S01]  /*13730*/  LD.E R173, desc[UR4][R148.64+0x18c] ;  /* 0x00018c0494ad7980 */ /* 0x000ea2000c101900 */
[----:B------:R-:W-:Y:S03]  /*13740*/  LOP3.LUT R6, R6, 0x20, R5, 0xf8, !PT ;  /* 0x0000002006067812 */ /* 0x000fe600078ef805 */
[----:B------:R-:W-:Y:S01]  /*13750*/  LDSM.16.M88.4 R156, [R156] ;  /* 0x000000009c9c783b */ /* 0x000fe20000000200 */
[----:B------:R-:W-:Y:S04]  /*13760*/  LOP3.LUT R3, R6, R4, R3, 0xf6, !PT ;  /* 0x0000000406037212 */ /* 0x000fe800078ef603 */
[----:B------:R-:W-:Y:S04]  /*13770*/  LEA R152, R3, UR6, 0x1 ;  /* 0x0000000603987c11 */ /* 0x000fe8000f8e08ff */
[----:B------:R-:W-:Y:S01]  /*13780*/  IADD3 R2, PT, PT, R152, R2, RZ ;  /* 0x0000000298027210 */ /* 0x000fe20007ffe0ff */
[----:B------:R-:W1:Y:S08]  /*13790*/  LDSM.16.M88.4 R8, [R152+0x1000] ;  /* 0x001000009808783b */ /* 0x000e700000000200 */
        /* <DEDUP_REMOVED lines=26> */
[----:B------:R-:W5:Y:S01]  /*13940*/  LDSM.16.M88.4 R160, [R2+0x1000] ;  /* 0x0010000002a0783b */ /* 0x000f620000000200 */
        /* <DEDUP_REMOVED lines=93> */
[-C--:B------:R-:W-:Y:S01]  /*13f20*/  FMUL.FTZ R42, R42, R173.reuse ;  /* 0x000000ad2a2a7220 */ /* 0x080fe20000410000 */
[C---:B-----5:R-:W-:Y:S07]  /*13f30*/  HMMA.16816.F32 R44, R156.reuse, R8, R44 ;  /* 0x000000089c2c723c */ /* 0x060fee000000182c */
[----:B------:R5:W1:Y:S01]  /*13f40*/  MUFU.TANH R206, R41 ;  /* 0x0000002900ce7308 */ /* 0x000a620000002400 */
[C---:B------:R-:W-:Y:S01]  /*13f50*/  HMMA.16816.F32 R48, R156.reuse, R10, R48 ;  /* 0x0000000a9c30723c */ /* 0x040fe20000001830 */
[----:B------:R-:W3:Y:S08]  /*13f60*/  LDSM.16.M88.4 R8, [R2+0x2c00] ;  /* 0x002c00000208783b */ /* 0x000ef00000000200 */
[----:B------:R1:W1:Y:S01]  /*13f70*/  MUFU.TANH R204, R43 ;  /* 0x0000002b00cc7308 */ /* 0x0002620000002400 */
[-C--:B--2---:R-:W-:Y:S01]  /*13f80*/  FMUL.FTZ R36, R37, R173.reuse ;  /* 0x000000ad25247220 */ /* 0x084fe20000410000 */
[-C--:B------:R-:W-:Y:S01]  /*13f90*/  FMUL.FTZ R37, R38, R173.reuse ;  /* 0x000000ad26257220 */ /* 0x080fe20000410000 */
[C---:B----4-:R-:W-:Y:S03]  /*13fa0*/  HMMA.16816.F32 R52, R156.reuse, R4, R52 ;  /* 0x000000049c34723c */ /* 0x050fe60000001834 */
[-C--:B------:R-:W-:Y:S04]  /*13fb0*/  FMUL.FTZ R38, R39, R173.reuse ;  /* 0x000000ad27267220 */ /* 0x080fe80000410000 */
[----:B------:R2:W4:Y:S01]  /*13fc0*/  MUFU.TANH R208, R40 ;  /* 0x0000002800d07308 */ /* 0x0005220000002400 */
[-C--:B------:R-:W-:Y:S01]  /*13fd0*/  FMUL.FTZ R39, R45, R173.reuse ;  /* 0x000000ad2d277220 */ /* 0x080fe20000410000 */
[-C--:B------:R-:W-:Y:S01]  /*13fe0*/  FMUL.FTZ R44, R44, R173.reuse ;  /* 0x000000ad2c2c7220 */ /* 0x080fe20000410000 */
[C---:B------:R-:W-:Y:S01]  /*13ff0*/  HMMA.16816.F32 R56, R156.reuse, R6, R56 ;  /* 0x000000069c38723c */ /* 0x040fe20000001838 */
[----:B------:R-:W4:Y:S02]  /*14000*/  LDSM.16.M88.4 R4, [R2+0x3000] ;  /* 0x003000000204783b */ /* 0x000f240000000200 */
[-C--:B-----5:R-:W-:Y:S04]  /*14010*/  FMUL.FTZ R41, R49, R173.reuse ;  /* 0x000000ad31297220 */ /* 0x0a0fe80000410000 */
[----:B------:R5:W3:Y:S01]  /*14020*/  MUFU.TANH R205, R42 ;  /* 0x0000002a00cd7308 */ /* 0x000ae20000002400 */
[-C--:B------:R-:W-:Y:S01]  /*14030*/  FMUL.FTZ R50, R50, R173.reuse ;  /* 0x000000ad32327220 */ /* 0x080fe20000410000 */
[-C--:B-1----:R-:W-:Y:S01]  /*14040*/  FMUL.FTZ R43, R48, R173.reuse ;  /* 0x000000ad302b7220 */ /* 0x082fe20000410000 */
[-C--:B------:R-:W-:Y:S01]  /*14050*/  FMUL.FTZ R48, R51, R173.reuse ;  /* 0x000000ad33307220 */ /* 0x080fe20000410000 */
[-C--:B------:R-:W-:Y:S06]  /*14060*/  FMUL.FTZ R52, R52, R173.reuse ;  /* 0x000000ad34347220 */ /* 0x080fec0000410000 */
[----:B------:R-:W1:Y:S01]  /*14070*/  MUFU.TANH R18, R18 ;  /* 0x0000001200127308 */ /* 0x000e620000002400 */
[-C--:B------:R-:W-:Y:S01]  /*14080*/  FMUL.FTZ R54, R54, R173.reuse ;  /* 0x000000ad36367220 */ /* 0x080fe20000410000 */
[-C--:B------:R-:W-:Y:S01]  /*14090*/  FMUL.FTZ R49, R53, R173.reuse ;  /* 0x000000ad35317220 */ /* 0x080fe20000410000 */
[-C--:B--2---:R-:W-:Y:S01]  /*140a0*/  FMUL.FTZ R40, R47, R173.reuse ;  /* 0x000000ad2f287220 */ /* 0x084fe20000410000 */
[-C--:B------:R-:W-:Y:S01]  /*140b0*/  FMUL.FTZ R55, R55, R173.reuse ;  /* 0x000000ad37377220 */ /* 0x080fe20000410000 */
[-C--:B------:R-:W-:Y:S05]  /*140c0*/  FMUL.FTZ R56, R56, R173.reuse ;  /* 0x000000ad38387220 */ /* 0x080fea0000410000 */
[----:B------:R-:W2:Y:S01]  /*140d0*/  MUFU.TANH R199, R52 ;  /* 0x0000003400c77308 */ /* 0x000ea20000002400 */
[-C--:B------:R-:W-:Y:S01]  /*140e0*/  FMUL.FTZ R58, R58, R173.reuse ;  /* 0x000000ad3a3a7220 */ /* 0x080fe20000410000 */
[-C--:B------:R-:W-:Y:S01]  /*140f0*/  FMUL.FTZ R59, R59, R173.reuse ;  /* 0x000000ad3b3b7220 */ /* 0x080fe20000410000 */
[-C--:B-----5:R-:W-:Y:S01]  /*14100*/  FMUL.FTZ R42, R46, R173.reuse ;  /* 0x000000ad2e2a7220 */ /* 0x0a0fe20000410000 */
[C---:B---3--:R-:W-:Y:S03]  /*14110*/  HMMA.16816.F32 R60, R156.reuse, R8, R60 ;  /* 0x000000089c3c723c */ /* 0x048fe6000000183c */
[-C--:B------:R-:W-:Y:S03]  /*14120*/  FMUL.FTZ R57, R57, R173.reuse ;  /* 0x000000ad39397220 */ /* 0x080fe60000410000 */
[----:B------:R-:W3:Y:S02]  /*14130*/  MUFU.TANH R200, R54 ;  /* 0x0000003600c87308 */ /* 0x000ee40000002400 */
        /* <DEDUP_REMOVED lines=57> */
[C---:B---3--:R-:W-:Y:S09]  /*144d0*/  HMMA.16816.F32 R100, R156.reuse, R4, R100 ;  /* 0x000000049c64723c */ /* 0x048ff20000001864 */
[----:B------:R-:W3:Y:S01]  /*144e0*/  MUFU.TANH R232, R70 ;  /* 0x0000004600e87308 */ /* 0x000ee20000002400 */
[C---:B------:R-:W-:Y:S09]  /*144f0*/  HMMA.16816.F32 R104, R156.reuse, R6, R104 ;  /* 0x000000069c68723c */ /* 0x040ff20000001868 */
[----:B------:R-:W1:Y:S01]  /*14500*/  MUFU.TANH R230, R71 ;  /* 0x0000004700e67308 */ /* 0x000e620000002400 */
[----:B------:R-:W4:Y:S09]  /*14510*/  LDSM.16.M88.4 R4, [R2+0x4800] ;  /* 0x004800000204783b */ /* 0x000f320000000200 */
[----:B------:R2:W1:Y:S10]  /*14520*/  MUFU.TANH R231, R72 ;  /* 0x0000004800e77308 */ /* 0x0004740000002400 */
[----:B------:R3:W1:Y:S01]  /*14530*/  MUFU.TANH R229, R73 ;  /* 0x0000004900e57308 */ /* 0x0006620000002400 */
[C---:B-----5:R-:W-:Y:S09]  /*14540*/  HMMA.16816.F32 R108, R156.reuse, R8, R108 ;  /* 0x000000089c6c723c */ /* 0x060ff2000000186c */
[----:B------:R5:W1:Y:S01]  /*14550*/  MUFU.TANH R237, R74 ;  /* 0x0000004a00ed7308 */ /* 0x000a620000002400 */
[-C--:B--2---:R-:W-:Y:S01]  /*14560*/  FMUL.FTZ R72, R107, R173.reuse ;  /* 0x000000ad6b487220 */ /* 0x084fe20000410000 */
[C---:B------:R-:W-:Y:S08]  /*14570*/  HMMA.16816.F32 R112, R156.reuse, R10, R112 ;  /* 0x0000000a9c70723c */ /* 0x040ff00000001870 */
[----:B------:R2:W1:Y:S01]  /*14580*/  MUFU.TANH R233, R75 ;  /* 0x0000004b00e97308 */ /* 0x0004620000002400 */
[----:B------:R-:W1:Y:S01]  /*14590*/  LDSM.16.M88.4 R8, [R2+0x4c00] ;  /* 0x004c00000208783b */ /* 0x000e620000000200 */
[----:B------:R-:W-:Y:S04]  /*145a0*/  DEPBAR.LE SB0, 0x0 ;  /* 0x000080000000791a */ /* 0x000fe80000000000 */
[-C--:B---3--:R-:W-:Y:S04]  /*145b0*/  FMUL.FTZ R73, R106, R173.reuse ;  /* 0x000000ad6a497220 */ /* 0x088fe80000410000 */
[----:B------:R3:W1:Y:S01]  /*145c0*/  MUFU.TANH R236, R76 ;  /* 0x0000004c00ec7308 */ /* 0x0006620000002400 */
[----:B------:R-:W-:Y:S01]  /*145d0*/  BAR.SYNC.DEFER_BLOCKING 0x0 ;  /* 0x0000000000007b1d */ /* 0x000fe20000010000 */
[C---:B----4-:R-:W-:Y:S05]  /*145e0*/  HMMA.16816.F32 R116, R156.reuse, R4, R116 ;  /* 0x000000049c74723c */ /* 0x050fea0000001874 */
[-C--:B-----5:R-:W-:Y:S03]  /*145f0*/  FMUL.FTZ R74, R105, R173.reuse ;  /* 0x000000ad694a7220 */ /* 0x0a0fe60000410000 */
[----:B------:R4:W1:Y:S01]  /*14600*/  MUFU.TANH R235, R77 ;  /* 0x0000004d00eb7308 */ /* 0x0008620000002400 */
[-C--:B------:R-:W-:Y:S01]  /*14610*/  FMUL.FTZ R71, R108, R173.reuse ;  /* 0x000000ad6c477220 */ /* 0x080fe20000410000 */
[C---:B------:R-:W-:Y:S03]  /*14620*/  HMMA.16816.F32 R120, R156.reuse, R6, R120 ;  /* 0x000000069c78723c */ /* 0x040fe60000001878 */
[-C--:B--2---:R-:W-:Y:S01]  /*14630*/  FMUL.FTZ R75, R104, R173.reuse ;  /* 0x000000ad684b7220 */ /* 0x084fe20000410000 */
        /* <DEDUP_REMOVED lines=19> */
[C---:B-1----:R-:W-:Y:S03]  /*14770*/  HMMA.16816.F32 R124, R156.reuse, R8, R124 ;  /* 0x000000089c7c723c */ /* 0x042fe6000000187c */
[-C--:B--2---:R-:W-:Y:S01]  /*14780*/  FMUL.FTZ R78, R101, R173.reuse ;  /* 0x000000ad654e7220 */ /* 0x084fe20000410000 */
[-C--:B------:R-:W-:Y:S05]  /*14790*/  FMUL.FTZ R54, R123, R173.reuse ;  /* 0x000000ad7b367220 */ /* 0x080fea0000410000 */
[----:B------:R1:W2:Y:S01]  /*147a0*/  MUFU.TANH R239, R81 ;  /* 0x0000005100ef7308 */ /* 0x0002a20000002400 */
[----:B------:R-:W-:Y:S03]  /*147b0*/  HMMA.16816.F32 R128, R156, R10, R128 ;  /* 0x0000000a9c80723c */ /* 0x000fe60000001880 */
[-C--:B---3--:R-:W-:Y:S06]  /*147c0*/  FMUL.FTZ R79, R100, R173.reuse ;  /* 0x000000ad644f7220 */ /* 0x088fec0000410000 */
[----:B------:R3:W2:Y:S01]  /*147d0*/  MUFU.TANH R244, R82 ;  /* 0x0000005200f47308 */ /* 0x0006a20000002400 */
[-C--:B----4-:R-:W-:Y:S01]  /*147e0*/  FMUL.FTZ R80, R99, R173.reuse ;  /* 0x000000ad63507220 */ /* 0x090fe20000410000 */
        /* <DEDUP_REMOVED lines=12> */
[----:B------:R3:W2:Y:S01]  /*148b0*/  MUFU.TANH R243, R85 ;  /* 0x0000005500f37308 */ /* 0x0006a20000002400 */
[-C--:B----4-:R-:W-:Y:S09]  /*148c0*/  FMUL.FTZ R83, R96, R173.reuse ;  /* 0x000000ad60537220 */ /* 0x090ff20000410000 */
[----:B------:R4:W2:Y:S01]  /*148d0*/  MUFU.TANH R248, R86 ;  /* 0x0000005600f87308 */ /* 0x0008a20000002400 */
[-C--:B-1----:R-:W-:Y:S09]  /*148e0*/  FMUL.FTZ R84, R95, R173.reuse ;  /* 0x000000ad5f547220 */ /* 0x082ff20000410000 */
[----:B------:R1:W1:Y:S01]  /*148f0*/  MUFU.TANH R246, R87 ;  /* 0x0000005700f67308 */ /* 0x0002620000002400 */
[-C--:B---3--:R-:W-:Y:S09]  /*14900*/  FMUL.FTZ R85, R94, R173.reuse ;  /* 0x000000ad5e557220 */ /* 0x088ff20000410000 */
[----:B------:R3:W2:Y:S01]  /*14910*/  MUFU.TANH R249, R88 ;  /* 0x0000005800f97308 */ /* 0x0006a20000002400 */
[-C--:B----4-:R-:W-:Y:S09]  /*14920*/  FMUL.FTZ R86, R93, R173.reuse ;  /* 0x000000ad5d567220 */ /* 0x090ff20000410000 */
[----:B------:R4:W2:Y:S01]  /*14930*/  MUFU.TANH R247, R89 ;  /* 0x0000005900f77308 */ /* 0x0008a20000002400 */
[-C--:B-1----:R-:W-:Y:S09]  /*14940*/  FMUL.FTZ R87, R92, R173.reuse ;  /* 0x000000ad5c577220 */ /* 0x082ff20000410000 */
[----:B------:R-:W1:Y:S01]  /*14950*/  MUFU.TANH R19, R19 ;  /* 0x0000001300137308 */ /* 0x000e620000002400 */
[-C--:B---3--:R-:W-:Y:S09]  /*14960*/  FMUL.FTZ R88, R91, R173.reuse ;  /* 0x000000ad5b587220 */ /* 0x088ff20000410000 */
[----:B------:R-:W3:Y:S01]  /*14970*/  MUFU.TANH R20, R20 ;  /* 0x0000001400147308 */ /* 0x000ee20000002400 */
        /* <DEDUP_REMOVED lines=85> */
[----:B------:R-:W-:Y:S01]  /*14ed0*/  IABS R5, R10 ;  /* 0x0000000a00057213 */ /* 0x000fe20000000000 */
[----:B------:R-:W3:Y:S01]  /*14ee0*/  LD.E.64 R90, desc[UR4][R148.64+0x20] ;  /* 0x00002004945a7980 */ /* 0x000ee2000c101b00 */
        /* <DEDUP_REMOVED lines=60> */
.L_x_3977:
[----:B------:R-:W-:Y:S05]  /*152b0*/  BSYNC.RECONVERGENT B0 ;  /* 0x0000000000007941 */ /* 0x000fea0003800200 */
.L_x_3976:
[----:B------:R-:W-:Y:S01]  /*152c0*/  @!P1 IMAD.MOV.U32 R173, RZ, RZ, R171 ;  /* 0x000000ffffad9224 */ /* 0x000fe200078e00ab */
[-C--:B-1----:R-:W-:Y:S02]  /*152d0*/  @!P1 LEA R44, P5, R166, R172.reuse, 0x6 ;  /* 0x000000aca62c9211 */ /* 0x082fe400078a30ff */
[----:B------:R-:W-:Y:S02]  /*152e0*/  IADD3 R10, P4, P3, R2, R172, R2 ;  /* 0x000000ac020a7210 */ /* 0x000fe40007b9e002 */
[----:B------:R-:W-:Y:S01]  /*152f0*/  @!PT LDS RZ, [RZ] ;  /* 0x00000000fffff984 */ /* 0x000fe20000000800 */
[----:B------:R-:W-:Y:S01]  /*15300*/  @!PT LDS RZ, [RZ] ;  /* 0x00000000fffff984 */ /* 0x000fe20000000800 */
[----:B------:R-:W-:Y:S01]  /*15310*/  @!PT LDS RZ, [RZ] ;  /* 0x00000000fffff984 */ /* 0x000fe20000000800 */
[----:B------:R-:W-:Y:S01]  /*15320*/  @!P1 LDGSTS.E.BYPASS.LTC128B.128 [R191+0x1000], desc[UR4][R172.64] ;  /* 0x01000000acbf9fae */ /* 0x000fe2000b981a04 */
[-CC-:B------:R-:W-:Y:S02]  /*15330*/  @!P1 LEA.HI.X R45, R166, R171.reuse, R167.reuse, 0x6, P5 ;  /* 0x000000aba62d9211 */ /* 0x180fe400028f34a7 */
[-C--:B------:R-:W-:Y:S01]  /*15340*/  IADD3 R8, P6, PT, R10, R2.reuse, RZ ;  /* 0x000000020a087210 */ /* 0x080fe20007fde0ff */
        /* <DEDUP_REMOVED lines=15> */
[--C-:B------:R-:W-:Y:S02]  /*15440*/  IMAD.X R7, R9, 0x1, R4.reuse, P3 ;  /* 0x0000000109077824 */ /* 0x100fe400018e0604 */
        /* <DEDUP_REMOVED lines=13> */
[----:B------:R-:W-:Y:S03]  /*15520*/  @!P1 IADD3 R90, P3, PT, R44, R2, RZ ;  /* 0x000000022c5a9210 */ /* 0x000fe60007f7e0ff */
        /* <DEDUP_REMOVED lines=18> */
.L_x_3975:
[----:B------:R-:W-:Y:S05]  /*15650*/  BSYNC.RECONVERGENT B1 ;  /* 0x0000000000017941 */ /* 0x000fea0003800200 */
.L_x_3974:
[C---:B------:R-:W-:Y:S02]  /*15660*/  IADD3 R2, PT, PT, R187.reuse, -0x9, RZ ;  /* 0xfffffff7bb027810 */ /* 0x040fe40007ffe0ff */
[C---:B------:R-:W-:Y:S02]  /*15670*/  IADD3 R4, PT, PT, R187.reuse, -0x8, RZ ;  /* 0xfffffff8bb047810 */ /* 0x040fe40007ffe0ff */
[C---:B------:R-:W-:Y:S02]  /*15680*/  IADD3 R5, PT, PT, R187.reuse, -0x1, RZ ;  /* 0xffffffffbb057810 */ /* 0x040fe40007ffe0ff */
[----:B------:R-:W-:Y:S02]  /*15690*/  IABS R2, R2 ;  /* 0x0000000200027213 */ /* 0x000fe40000000000 */
[----:B------:R-:W-:Y:S02]  /*156a0*/  IABS R4, R4 ;  /* 0x0000000400047213 */ /* 0x000fe40000000000 */
[----:B------:R-:W-:Y:S02]  /*156b0*/  IABS R5, R5 ;  /* 0x0000000500057213 */ /* 0x000fe40000000000 */
[----:B------:R-:W-:Y:S02]  /*156c0*/  I2FP.F32.S32 R2, R2 ;  /* 0x0000000200027245 */ /* 0x000fe40000201400 */
[----:B------:R-:W-:Y:S02]  /*156d0*/  I2FP.F32.S32 R4, R4 ;  /* 0x0000000400047245 */ /* 0x000fe40000201400 */
[----:B------:R-:W-:Y:S01]  /*156e0*/  I2FP.F32.S32 R5, R5 ;  /* 0x0000000500057245 */ /* 0x000fe20000201400 */
[CC--:B------:R-:W-:Y:S01]  /*156f0*/  FFMA.FTZ R160, -R0.reuse, R2.reuse, R160 ;  /* 0x0000000200a07223 */ /* 0x0c0fe200000101a0 */
[----:B--2---:R-:W-:Y:S01]  /*15700*/  IABS R6, R187 ;  /* 0x000000bb00067213 */ /* 0x004fe20000000000 */
[C---:B------:R-:W-:Y:S01]  /*15710*/  FFMA.FTZ R193, -R0.reuse, R2, R193 ;  /* 0x0000000200c17223 */ /* 0x040fe200000101c1 */
[C---:B------:R-:W-:Y:S01]  /*15720*/  IADD3 R2, PT, PT, R187.reuse, -0x19, RZ ;  /* 0xffffffe7bb027810 */ /* 0x040fe20007ffe0ff */
[CC--:B------:R-:W-:Y:S01]  /*15730*/  FFMA.FTZ R7, -R0.reuse, R4.reuse, R3 ;  /* 0x0000000400077223 */ /* 0x0c0fe20000010103 */
[C---:B------:R-:W-:Y:S01]  /*15740*/  IADD3 R3, PT, PT, R187.reuse, -0x18, RZ ;  /* 0xffffffe8bb037810 */ /* 0x040fe20007ffe0ff */
[C---:B------:R-:W-:Y:S01]  /*15750*/  FFMA.FTZ R162, -R0.reuse, R5, R162 ;  /* 0x0000000500a27223 */ /* 0x040fe200000101a2 */
[C---:B------:R-:W-:Y:S01]  /*15760*/  IADD3 R5, PT, PT, R187.reuse, -0x20, RZ ;  /* 0xffffffe0bb057810 */ /* 0x040fe20007ffe0ff */
[C---:B------:R-:W-:Y:S01]  /*15770*/  FFMA.FTZ R163, -R0.reuse, R4, R163 ;  /* 0x0000000400a37223 */ /* 0x040fe200000101a3 */
[----:B------:R-:W-:Y:S02]  /*15780*/  IABS R2, R2 ;  /* 0x0000000200027213 */ /* 0x000fe40000000000 */
[----:B------:R-:W-:Y:S02]  /*15790*/  IABS R3, R3 ;  /* 0x0000000300037213 */ /* 0x000fe40000000000 */
[----:B------:R-:W-:Y:S02]  /*157a0*/  IABS R5, R5 ;  /* 0x0000000500057213 */ /* 0x000fe40000000000 */
[----:B------:R-:W-:Y:S02]  /*157b0*/  I2FP.F32.S32 R2, R2 ;  /* 0x0000000200027245 */ /* 0x000fe40000201400 */
[----:B------:R-:W-:Y:S02]  /*157c0*/  I2FP.F32.S32 R3, R3 ;  /* 0x0000000300037245 */ /* 0x000fe40000201400 */
[----:B------:R-:W-:Y:S01]  /*157d0*/  I2FP.F32.S32 R5, R5 ;  /* 0x0000000500057245 */ /* 0x000fe20000201400 */
[CC--:B------:R-:W-:Y:S01]  /*157e0*/  FFMA.FTZ R251, -R0.reuse, R2.reuse, R13 ;  /* 0x0000000200fb7223 */ /* 0x0c0fe2000001010d */
[C---:B------:R-:W-:Y:S01]  /*157f0*/  IADD3 R4, PT, PT, R187.reuse, -0x21, RZ ;  /* 0xffffffdfbb047810 */ /* 0x040fe20007ffe0ff */
[C---:B-1----:R-:W-:Y:S01]  /*15800*/  FFMA.FTZ R19, -R0.reuse, R2, R19 ;  /* 0x0000000200137223 */ /* 0x042fe20000010113 */
[C---:B------:R-:W-:Y:S01]  /*15810*/  IADD3 R2, PT, PT, R187.reuse, -0x28, RZ ;  /* 0xffffffd8bb027810 */ /* 0x040fe20007ffe0ff */
[CC--:B------:R-:W-:Y:S01]  /*15820*/  FFMA.FTZ R8, -R0.reuse, R3.reuse, R12 ;  /* 0x0000000300087223 */ /* 0x0c0fe2000001010c */
[----:B------:R-:W-:Y:S01]  /*15830*/  IABS R4, R4 ;  /* 0x0000000400047213 */ /* 0x000fe20000000000 */
        /* <DEDUP_REMOVED lines=8> */
[----:B------:R-:W-:Y:S01]  /*158c0*/  I2FP.F32.S32 R221, R5 ;  /* 0x0000000500dd7245 */ /* 0x000fe20000201400 */
[C---:B------:R-:W-:Y:S01]  /*158d0*/  FFMA.FTZ R194, -R0.reuse, R4, R194 ;  /* 0x0000000400c27223 */ /* 0x040fe200000101c2 */
[----:B------:R-:W-:Y:S02]  /*158e0*/  I2FP.F32.S32 R2, R2 ;  /* 0x0000000200027245 */ /* 0x000fe40000201400 */
[C---:B------:R-:W-:Y:S01]  /*158f0*/  IADD3 R3, PT, PT, R187.reuse, -0x38, RZ ;  /* 0xffffffc8bb037810 */ /* 0x040fe20007ffe0ff */
[C---:B------:R-:W-:Y:S01]  /*15900*/  FFMA.FTZ R234, -R0.reuse, R221, R20 ;  /* 0x000000dd00ea7223 */ /* 0x040fe20000010114 */
[C---:B------:R-:W-:Y:S01]  /*15910*/  IADD3 R4, PT, PT, R187.reuse, -0x31, RZ ;  /* 0xffffffcfbb047810 */ /* 0x040fe20007ffe0ff */
[CC--:B------:R-:W-:Y:S01]  /*15920*/  FFMA.FTZ R154, -R0.reuse, R2.reuse, R154 ;  /* 0x00000002009a7223 */ /* 0x0c0fe2000001019a */
[----:B------:R-:W-:Y:S01]  /*15930*/  IABS R3, R3 ;  /* 0x0000000300037213 */ /* 0x000fe20000000000 */
[C---:B------:R-:W-:Y:S01]  /*15940*/  FFMA.FTZ R197, -R0.reuse, R2, R197 ;  /* 0x0000000200c57223 */ /* 0x040fe200000101c5 */
[C---:B------:R-:W-:Y:S01]  /*15950*/  IADD3 R2, PT, PT, R187.reuse, -0x39, RZ ;  /* 0xffffffc7bb027810 */ /* 0x040fe20007ffe0ff */
[----:B------:R-:W2:Y:S01]  /*15960*/  LD.E R20, desc[UR4][R148.64+0xdc] ;  /* 0x0000dc0494147980 */ /* 0x000ea2000c101900 */
[----:B------:R-:W-:Y:S01]  /*15970*/  I2FP.F32.S32 R3, R3 ;  /* 0x0000000300037245 */ /* 0x000fe20000201400 */
[C---:B------:R-:W-:Y:S01]  /*15980*/  FFMA.FTZ R221, -R0.reuse, R221, R26 ;  /* 0x000000dd00dd7223 */ /* 0x040fe2000001011a */
[----:B------:R-:W-:Y:S02]  /*15990*/  IABS R2, R2 ;  /* 0x0000000200027213 */ /* 0x000fe40000000000 */
[----:B------:R-:W-:Y:S01]  /*159a0*/  IABS R4, R4 ;  /* 0x0000000400047213 */ /* 0x000fe20000000000 */
[CC--:B------:R-:W-:Y:S01]  /*159b0*/  FFMA.FTZ R201, -R0.reuse, R3.reuse, R34 ;  /* 0x0000000300c97223 */ /* 0x0c0fe20000010122 */
[----:B------:R-:W-:Y:S01]  /*159c0*/  I2FP.F32.S32 R45, R2 ;  /* 0x00000002002d7245 */ /* 0x000fe20000201400 */
[C---:B------:R-:W-:Y:S01]  /*159d0*/  FFMA.FTZ R217, -R0.reuse, R3, R28 ;  /* 0x0000000300d97223 */ /* 0x040fe2000001011c */
[C---:B------:R-:W-:Y:S02]  /*159e0*/  IADD3 R2, PT, PT, R187.reuse, -0x49, RZ ;  /* 0xffffffb7bb027810 */ /* 0x040fe40007ffe0ff */
[C---:B------:R-:W-:Y:S01]  /*159f0*/  IADD3 R3, PT, PT, R187.reuse, -0x48, RZ ;  /* 0xffffffb8bb037810 */ /* 0x040fe20007ffe0ff */
[CC--:B------:R-:W-:Y:S01]  /*15a00*/  FFMA.FTZ R215, -R0.reuse, R45.reuse, R29 ;  /* 0x0000002d00d77223 */ /* 0x0c0fe2000001011d */
[----:B------:R-:W-:Y:S01]  /*15a10*/  IABS R2, R2 ;  /* 0x0000000200027213 */ /* 0x000fe20000000000 */
[C---:B------:R-:W-:Y:S01]  /*15a20*/  FFMA.FTZ R45, -R0.reuse, R45, R35 ;  /* 0x0000002d002d7223 */ /* 0x040fe20000010123 */
[----:B------:R-:W-:Y:S02]  /*15a30*/  IABS R3, R3 ;  /* 0x0000000300037213 */ /* 0x000fe40000000000 */
        /* <DEDUP_REMOVED lines=15> */
[----:B------:R-:W-:Y:S02]  /*15b30*/  IABS R3, R3 ;  /* 0x0000000300037213 */ /* 0x000fe40000000000 */
[C---:B------:R-:W-:Y:S01]  /*15b40*/  IADD3 R4, PT, PT, R187.reuse, -0x50, RZ ;  /* 0xffffffb0bb047810 */ /* 0x040fe20007ffe0ff */
[CC--:B------:R-:W-:Y:S01]  /*15b50*/  FFMA.FTZ R191, -R0.reuse, R2.reuse, R43 ;  /* 0x0000000200bf7223 */ /* 0x0c0fe2000001012b */
[----:B------:R-:W-:Y:S01]  /*15b60*/  I2FP.F32.S32 R3, R3 ;  /* 0x0000000300037245 */ /* 0x000fe20000201400 */
[C---:B------:R-:W-:Y:S01]  /*15b70*/  FFMA.FTZ R125, -R0.reuse, R2, R200 ;  /* 0x00000002007d7223 */ /* 0x040fe200000101c8 */
[C---:B------:R-:W-:Y:S02]  /*15b80*/  IADD3 R2, PT, PT, R187.reuse, -0x71, RZ ;  /* 0xffffff8fbb027810 */ /* 0x040fe40007ffe0ff */
[----:B------:R-:W-:Y:S01]  /*15b90*/  IABS R4, R4 ;  /* 0x0000000400047213 */ /* 0x000fe20000000000 */
[CC--:B------:R-:W-:Y:S01]  /*15ba0*/  FFMA.FTZ R192, -R0.reuse, R3.reuse, R39 ;  /* 0x0000000300c07223 */ /* 0x0c0fe20000010127 */
[----:B------:R-:W-:Y:S01]  /*15bb0*/  IABS R2, R2 ;  /* 0x0000000200027213 */ /* 0x000fe20000000000 */
[C---:B------:R-:W-:Y:S01]  /*15bc0*/  FFMA.FTZ R156, -R0.reuse, R3, R48 ;  /* 0x00000003009c7223 */ /* 0x040fe20000010130 */
[C---:B------:R-:W-:Y:S02]  /*15bd0*/  IADD3 R3, PT, PT, R187.reuse, -0x70, RZ ;  /* 0xffffff90bb037810 */ /* 0x040fe40007ffe0ff */
[----:B------:R-:W-:Y:S02]  /*15be0*/  I2FP.F32.S32 R2, R2 ;  /* 0x0000000200027245 */ /* 0x000fe40000201400 */
[----:B------:R-:W-:Y:S02]  /*15bf0*/  IABS R3, R3 ;  /* 0x0000000300037213 */ /* 0x000fe40000000000 */
[----:B------:R-:W-:Y:S01]  /*15c00*/  I2FP.F32.S32 R173, R4 ;  /* 0x0000000400ad7245 */ /* 0x000fe20000201400 */
[CC--:B------:R-:W-:Y:S01]  /*15c10*/  FFMA.FTZ R122, -R0.reuse, R2.reuse, R57 ;  /* 0x00000002007a7223 */ /* 0x0c0fe20000010139 */
[----:B------:R-:W-:Y:S01]  /*15c20*/  I2FP.F32.S32 R3, R3 ;  /* 0x0000000300037245 */ /* 0x000fe20000201400 */
[C---:B------:R-:W-:Y:S01]  /*15c30*/  FFMA.FTZ R116, -R0.reuse, R2, R218 ;  /* 0x0000000200747223 */ /* 0x040fe200000101da */
[C---:B------:R-:W-:Y:S01]  /*15c40*/  IADD3 R2, PT, PT, R187.reuse, -0x88, RZ ;  /* 0xffffff78bb027810 */ /* 0x040fe20007ffe0ff */
[CC--:B------:R-:W-:Y:S01]  /*15c50*/  FFMA.FTZ R208, -R0.reuse, R173.reuse, R208 ;  /* 0x000000ad00d07223 */ /* 0x0c0fe200000101d0 */
[C---:B------:R-:W-:Y:S01]  /*15c60*/  IADD3 R4, PT, PT, R187.reuse, -0x61, RZ ;  /* 0xffffff9fbb047810 */ /* 0x040fe20007ffe0ff */
[C---:B------:R-:W-:Y:S01]  /*15c70*/  FFMA.FTZ R173, -R0.reuse, R173, R42 ;  /* 0x000000ad00ad7223 */ /* 0x040fe2000001012a */
        /* <DEDUP_REMOVED lines=12> */
[C---:B------:R-:W-:Y:S01]  /*15d40*/  FFMA.FTZ R158, -R0.reuse, R124, R41 ;  /* 0x0000007c009e7223 */ /* 0x040fe20000010129 */
[C---:B------:R-:W-:Y:S01]  /*15d50*/  IADD3 R4, PT, PT, R187.reuse, -0x78, RZ ;  /* 0xffffff88bb047810 */ /* 0x040fe20007ffe0ff */
[CC--:B------:R-:W-:Y:S01]  /*15d60*/  FFMA.FTZ R114, -R0.reuse, R3.reuse, R219 ;  /* 0x0000000300727223 */ /* 0x0c0fe200000101db */
[----:B------:R-:W-:Y:S01]  /*15d70*/  IABS R2, R2 ;  /* 0x0000000200027213 */ /* 0x000fe20000000000 */
[C---:B------:R-:W-:Y:S01]  /*15d80*/  FFMA.FTZ R108, -R0.reuse, R3, R230 ;  /* 0x00000003006c7223 */ /* 0x040fe200000101e6 */
[C---:B------:R-:W-:Y:S01]  /*15d90*/  IADD3 R3, PT, PT, R187.reuse, -0xa8, RZ ;  /* 0xffffff58bb037810 */ /* 0x040fe20007ffe0ff */
[C---:B------:R-:W-:Y:S01]  /*15da0*/  FFMA.FTZ R124, -R0.reuse, R124, R55 ;  /* 0x0000007c007c7223 */ /* 0x040fe20000010137 */
[----:B------:R-:W-:Y:S02]  /*15db0*/  IABS R4, R4 ;  /* 0x0000000400047213 */ /* 0x000fe40000000000 */
[----:B------:R-:W-:Y:S02]  /*15dc0*/  I2FP.F32.S32 R2, R2 ;  /* 0x0000000200027245 */ /* 0x000fe40000201400 */
[----:B------:R-:W-:Y:S02]  /*15dd0*/  IABS R3, R3 ;  /* 0x0000000300037213 */ /* 0x000fe40000000000 */
[----:B------:R-:W-:Y:S01]  /*15de0*/  I2FP.F32.S32 R113, R4 ;  /* 0x0000000400717245 */ /* 0x000fe20000201400 */
[CC--:B------:R-:W-:Y:S01]  /*15df0*/  FFMA.FTZ R94, -R0.reuse, R2.reuse, R243 ;  /* 0x00000002005e7223 */ /* 0x0c0fe200000101f3 */
[C---:B------:R-:W-:Y:S01]  /*15e00*/  IADD3 R4, PT, PT, R187.reuse, -0x89, RZ ;  /* 0xffffff77bb047810 */ /* 0x040fe20007ffe0ff */
[C---:B------:R-:W-:Y:S01]  /*15e10*/  FFMA.FTZ R88, -R0.reuse, R2, R88 ;  /* 0x0000000200587223 */ /* 0x040fe20000010158 */
[----:B------:R-:W-:Y:S01]  /*15e20*/  I2FP.F32.S32 R3, R3 ;  /* 0x0000000300037245 */ /* 0x000fe20000201400 */
        /* <DEDUP_REMOVED lines=9> */
[C---:B------:R-:W-:Y:S02]  /*15ec0*/  IADD3 R4, PT, PT, R187.reuse, -0xb0, RZ ;  /* 0xffffff50bb047810 */ /* 0x040fe40007ffe0ff */
        /* <DEDUP_REMOVED lines=9> */
[C---:B------:R-:W-:Y:S01]  /*15f60*/  FFMA.FTZ R161, -R0.reuse, R6, R161 ;  /* 0x0000000600a17223 */ /* 0x040fe200000101a1 */
        /* <DEDUP_REMOVED lines=12> */
[C---:B------:R-:W-:Y:S02]  /*16030*/  IADD3 R3, PT, PT, R187.reuse, -0xd0, RZ ;  /* 0xffffff30bb037810 */ /* 0x040fe40007ffe0ff */
[----:B------:R-:W-:Y:S02]  /*16040*/  IABS R4, R4 ;  /* 0x0000000400047213 */ /* 0x000fe40000000000 */
[----:B------:R-:W-:Y:S02]  /*16050*/  IABS R5, R5 ;  /* 0x0000000500057213 */ /* 0x000fe40000000000 */
[----:B------:R-:W-:Y:S02]  /*16060*/  I2FP.F32.S32 R6, R2 ;  /* 0x0000000200067245 */ /* 0x000fe40000201400 */
[----:B------:R-:W-:Y:S02]  /*16070*/  IABS R3, R3 ;  /* 0x0000000300037213 */ /* 0x000fe40000000000 */
[C---:B------:R-:W-:Y:S01]  /*16080*/  IADD3 R2, PT, PT, R187.reuse, -0xd1, RZ ;  /* 0xffffff2fbb027810 */ /* 0x040fe20007ffe0ff */
[C---:B------:R-:W-:Y:S01]  /*16090*/  FFMA.FTZ R82, -R0.reuse, R6, R82 ;  /* 0x0000000600527223 */ /* 0x040fe20000010152 */
[----:B------:R-:W-:Y:S01]  /*160a0*/  I2FP.F32.S32 R4, R4 ;  /* 0x0000000400047245 */ /* 0x000fe20000201400 */
[C---:B------:R-:W-:Y:S01]  /*160b0*/  FFMA.FTZ R76, -R0.reuse, R6, R76 ;  /* 0x00000006004c7223 */ /* 0x040fe2000001014c */
[----:B------:R-:W-:Y:S02]  /*160c0*/  I2FP.F32.S32 R5, R5 ;  /* 0x0000000500057245 */ /* 0x000fe40000201400 */
[C---:B------:R-:W-:Y:S01]  /*160d0*/  IADD3 R250, PT, PT, R187.reuse, -0x10, RZ ;  /* 0xfffffff0bbfa7810 */ /* 0x040fe20007ffe0ff */
[CC--:B------:R-:W-:Y:S01]  /*160e0*/  FFMA.FTZ R83, -R0.reuse, R4.reuse, R83 ;  /* 0x0000000400537223 */ /* 0x0c0fe20000010153 */
[C---:B------:R-:W-:Y:S01]  /*160f0*/  IADD3 R129, PT, PT, R187.reuse, -0x11, RZ ;  /* 0xffffffefbb817810 */ /* 0x040fe20007ffe0ff */
[C---:B------:R-:W-:Y:S01]  /*16100*/  FFMA.FTZ R77, -R0.reuse, R4, R77 ;  /* 0x00000004004d7223 */ /* 0x040fe2000001014d */
[----:B------:R-:W-:Y:S01]  /*16110*/  I2FP.F32.S32 R3, R3 ;  /* 0x0000000300037245 */ /* 0x000fe20000201400 */
[CC--:B------:R-:W-:Y:S01]  /*16120*/  FFMA.FTZ R79, -R0.reuse, R5.reuse, R79 ;  /* 0x00000005004f7223 */ /* 0x0c0fe2000001014f */
[----:B------:R-:W-:Y:S01]  /*16130*/  IABS R2, R2 ;  /* 0x0000000200027213 */ /* 0x000fe20000000000 */
[C---:B------:R-:W-:Y:S01]  /*16140*/  FFMA.FTZ R73, -R0.reuse, R5, R73 ;  /* 0x0000000500497223 */ /* 0x040fe20000010149 */
[----:B------:R-:W-:Y:S01]  /*16150*/  IABS R250, R250 ;  /* 0x000000fa00fa7213 */ /* 0x000fe20000000000 */
[C---:B------:R-:W-:Y:S01]  /*16160*/  FFMA.FTZ R75, -R0.reuse, R3, R75 ;  /* 0x00000003004b7223 */ /* 0x040fe2000001014b */
[----:B------:R-:W-:Y:S01]  /*16170*/  IABS R129, R129 ;  /* 0x0000008100817213 */ /* 0x000fe20000000000 */
[C---:B------:R-:W-:Y:S01]  /*16180*/  FFMA.FTZ R69, -R0.reuse, R3, R69 ;  /* 0x0000000300457223 */ /* 0x040fe20000010145 */
[C---:B------:R-:W-:Y:S02]  /*16190*/  IADD3 R5, PT, PT, R187.reuse, -0xd8, RZ ;  /* 0xffffff28bb057810 */ /* 0x040fe40007ffe0ff */
[C---:B------:R-:W-:Y:S02]  /*161a0*/  IADD3 R4, PT, PT, R187.reuse, -0xc9, RZ ;  /* 0xffffff37bb047810 */ /* 0x040fe40007ffe0ff */
[----:B------:R-:W-:Y:S02]  /*161b0*/  I2FP.F32.S32 R2, R2 ;  /* 0x0000000200027245 */ /* 0x000fe40000201400 */
[----:B------:R-:W-:Y:S02]  /*161c0*/  I2FP.F32.S32 R250, R250 ;  /* 0x000000fa00fa7245 */ /* 0x000fe40000201400 */
[----:B------:R-:W-:Y:S01]  /*161d0*/  I2FP.F32.S32 R129, R129 ;  /* 0x0000008100817245 */ /* 0x000fe20000201400 */
[CC--:B------:R-:W-:Y:S01]  /*161e0*/  FFMA.FTZ R74, -R0.reuse, R2.reuse, R74 ;  /* 0x00000002004a7223 */ /* 0x0c0fe2000001014a */
[----:B------:R-:W-:Y:S01]  /*161f0*/  IADD3 R3, PT, PT, R187, -0xe0, RZ ;  /* 0xffffff20bb037810 */ /* 0x000fe20007ffe0ff */
[C---:B------:R-:W-:Y:S01]  /*16200*/  FFMA.FTZ R68, -R0.reuse, R2, R68 ;  /* 0x0000000200447223 */ /* 0x040fe20000010144 */
[----:B------:R-:W-:Y:S01]  /*16210*/  IABS R5, R5 ;  /* 0x0000000500057213 */ /* 0x000fe20000000000 */
[C---:B------:R-:W-:Y:S01]  /*16220*/  FFMA.FTZ R152, -R0.reuse, R250, R152 ;  /* 0x000000fa00987223 */ /* 0x040fe20000010198 */
[----:B------:R-:W-:Y:S01]  /*16230*/  IABS R4, R4 ;  /* 0x0000000400047213 */ /* 0x000fe20000000000 */
[C---:B------:R-:W-:Y:S01]  /*16240*/  FFMA.FTZ R153, -R0.reuse, R129, R153 ;  /* 0x0000008100997223 */ /* 0x040fe20000010199 */
[----:B------:R-:W-:Y:S01]  /*16250*/  IABS R2, R3 ;  /* 0x0000000300027213 */ /* 0x000fe20000000000 */
[C---:B------:R-:W-:Y:S01]  /*16260*/  FFMA.FTZ R250, -R0.reuse, R250, R14 ;  /* 0x000000fa00fa7223 */ /* 0x040fe2000001010e */
[----:B------:R-:W-:Y:S01]  /*16270*/  FMNMX3.FTZ R3, R151, R161, R162, !PT ;  /* 0x000000a197037276 */ /* 0x000fe200078100a2 */
[----:B------:R-:W-:Y:S01]  /*16280*/  FFMA.FTZ R129, -R0, R129, R15 ;  /* 0x0000008100817223 */ /* 0x000fe2000001010f */
[----:B------:R-:W-:Y:S02]  /*16290*/  I2FP.F32.S32 R4, R4 ;  /* 0x0000000400047245 */ /* 0x000fe40000201400 */
[----:B------:R-:W-:Y:S02]  /*162a0*/  I2FP.F32.S32 R6, R5 ;  /* 0x0000000500067245 */ /* 0x000fe40000201400 */
[----:B------:R-:W-:Y:S01]  /*162b0*/  FMNMX3.FTZ R5, R150, R7, R160, !PT ;  /* 0x0000000796057276 */ /* 0x000fe200078100a0 */
[CC--:B------:R-:W-:Y:S01]  /*162c0*/  FFMA.FTZ R78, -R0.reuse, R4.reuse, R78 ;  /* 0x00000004004e7223 */ /* 0x0c0fe2000001014e */
[----:B------:R-:W-:Y:S01]  /*162d0*/  IADD3 R203, PT, PT, R187, -0x30, RZ ;  /* 0xffffffd0bbcb7810 */ /* 0x000fe20007ffe0ff */
[C---:B------:R-:W-:Y:S01]  /*162e0*/  FFMA.FTZ R72, -R0.reuse, R4, R72 ;  /* 0x0000000400487223 */ /* 0x040fe20000010148 */
[----:B------:R-:W-:Y:S01]  /*162f0*/  FMNMX3.FTZ R3, R3, R163, R193, !PT ;  /* 0x000000a303037276 */ /* 0x000fe200078100c1 */
[C---:B------:R-:W-:Y:S01]  /*16300*/  FFMA.FTZ R71, -R0.reuse, R6, R71 ;  /* 0x0000000600477223 */ /* 0x040fe20000010147 */
[----:B------:R-:W-:Y:S01]  /*16310*/  FMNMX3.FTZ R5, R5, R152, R153, !PT ;  /* 0x0000009805057276 */ /* 0x000fe20007810099 */
[C---:B------:R-:W-:Y:S01]  /*16320*/  FFMA.FTZ R65, -R0.reuse, R6, R65 ;  /* 0x0000000600417223 */ /* 0x040fe20000010141 */
[----:B------:R-:W-:Y:S02]  /*16330*/  IADD3 R4, PT, PT, R187, -0xd9, RZ ;  /* 0xffffff27bb047810 */ /* 0x000fe40007ffe0ff */
[----:B------:R-:W-:Y:S02]  /*16340*/  IABS R203, R203 ;  /* 0x000000cb00cb7213 */ /* 0x000fe40000000000 */
[----:B------:R-:W-:Y:S02]  /*16350*/  FMNMX3.FTZ R3, R3, R250, R129, !PT ;  /* 0x000000fa03037276 */ /* 0x000fe40007810081 */
[----:B------:R-:W-:Y:S02]  /*16360*/  FMNMX3.FTZ R5, R5, R8, R251, !PT ;  /* 0x0000000805057276 */ /* 0x000fe400078100fb */
[----:B------:R-:W-:Y:S02]  /*16370*/  IABS R4, R4 ;  /* 0x0000000400047213 */ /* 0x000fe40000000000 */
[----:B------:R-:W-:Y:S02]  /*16380*/  I2FP.F32.S32 R203, R203 ;  /* 0x000000cb00cb7245 */ /* 0x000fe40000201400 */
[C---:B------:R-:W-:Y:S02]  /*16390*/  IADD3 R44, PT, PT, R187.reuse, -0x40, RZ ;  /* 0xffffffc0bb2c7810 */ /* 0x040fe40007ffe0ff */
[----:B------:R-:W-:Y:S01]  /*163a0*/  IADD3 R207, PT, PT, R187, -0x41, RZ ;  /* 0xffffffbfbbcf7810 */ /* 0x000fe20007ffe0ff */
[CC--:B------:R-:W-:Y:S01]  /*163b0*/  FFMA.FTZ R228, -R0.reuse, R203.reuse, R196 ;  /* 0x000000cb00e47223 */ /* 0x0c0fe200000101c4 */
[----:B------:R-:W-:Y:S01]  /*163c0*/  FMNMX3.FTZ R3, R3, R18, R19, !PT ;  /* 0x0000001203037276 */ /* 0x000fe20007810013 */
[C---:B------:R-:W-:Y:S01]  /*163d0*/  FFMA.FTZ R203, -R0.reuse, R203, R30 ;  /* 0x000000cb00cb7223 */ /* 0x040fe2000001011e */
[----:B------:R-:W-:Y:S02]  /*163e0*/  FMNMX3.FTZ R5, R5, R16, R17, !PT ;  /* 0x0000001005057276 */ /* 0x000fe40007810011 */
[----:B------:R-:W-:Y:S02]  /*163f0*/  I2FP.F32.S32 R4, R4 ;  /* 0x0000000400047245 */ /* 0x000fe40000201400 */
[----:B------:R-:W-:Y:S02]  /*16400*/  IABS R44, R44 ;  /* 0x0000002c002c7213 */ /* 0x000fe40000000000 */
[----:B------:R-:W-:Y:S01]  /*16410*/  IABS R207, R207 ;  /* 0x000000cf00cf7213 */ /* 0x000fe20000000000 */
[CC--:B------:R-:W-:Y:S01]  /*16420*/  FFMA.FTZ R70, -R0.reuse, R4.reuse, R70 ;  /* 0x0000000400467223 */ /* 0x0c0fe20000010146 */
[----:B------:R-:W-:Y:S01]  /*16430*/  FMNMX3.FTZ R3, R3, R155, R194, !PT ;  /* 0x0000009b03037276 */ /* 0x000fe200078100c2 */
[C---:B------:R-:W-:Y:S01]  /*16440*/  FFMA.FTZ R64, -R0.reuse, R4, R64 ;  /* 0x0000000400407223 */ /* 0x040fe20000010140 */
[----:B------:R-:W-:Y:S02]  /*16450*/  FMNMX3.FTZ R5, R5, R234, R154, !PT ;  /* 0x000000ea05057276 */ /* 0x000fe4000781009a */
[----:B------:R-:W-:Y:S02]  /*16460*/  I2FP.F32.S32 R44, R44 ;  /* 0x0000002c002c7245 */ /* 0x000fe40000201400 */
[----:B------:R-:W-:Y:S02]  /*16470*/  I2FP.F32.S32 R207, R207 ;  /* 0x000000cf00cf7245 */ /* 0x000fe40000201400 */
[----:B------:R-:W-:Y:S01]  /*16480*/  IADD3 R159, PT, PT, R187, -0x51, RZ ;  /* 0xffffffafbb9f7810 */ /* 0x000fe20007ffe0ff */
[C---:B------:R-:W-:Y:S01]  /*16490*/  FFMA.FTZ R202, -R0.reuse, R44, R32 ;  /* 0x0000002c00ca7223 */ /* 0x040fe20000010120 */
        /* <DEDUP_REMOVED lines=12> */
[CC--:B------:R-:W-:Y:S01]  /*16560*/  FFMA.FTZ R206, -R0.reuse, R159.reuse, R206 ;  /* 0x0000009f00ce7223 */ /* 0x0c0fe200000101ce */
[----:B------:R-:W-:Y:S01]  /*16570*/  FMNMX3.FTZ R5, R5, R202, R209, !PT ;  /* 0x000000ca05057276 */ /* 0x000fe200078100d1 */
[C---:B------:R-:W-:Y:S01]  /*16580*/  FFMA.FTZ R159, -R0.reuse, R159, R40 ;  /* 0x0000009f009f7223 */ /* 0x040fe20000010128 */
        /* <DEDUP_REMOVED lines=33> */
[----:B------:R-:W-:Y:S01]  /*167a0*/  FFMA.FTZ R115, -R0, R109, R222 ;  /* 0x0000006d00737223 */ /* 0x000fe200000101de */
[----:B------:R-:W-:Y:S01]  /*167b0*/  FMNMX3.FTZ R4, R4, R121, R120, !PT ;  /* 0x0000007904047276 */ /* 0x000fe20007810078 */
[----:B------:R-:W-:Y:S01]  /*167c0*/  FFMA.FTZ R109, -R0, R109, R232 ;  /* 0x0000006d006d7223 */ /* 0x000fe200000101e8 */
[----:B------:R-:W-:Y:S02]  /*167d0*/  FMNMX3.FTZ R5, R5, R123, R122, !PT ;  /* 0x0000007b05057276 */ /* 0x000fe4000781007a */
[----:B------:R-:W-:Y:S02]  /*167e0*/  IABS R101, R101 ;  /* 0x0000006500657213 */ /* 0x000fe40000000000 */
[----:B------:R-:W-:Y:S02]  /*167f0*/  IABS R100, R100 ;  /* 0x0000006400647213 */ /* 0x000fe40000000000 */
[C---:B------:R-:W-:Y:S02]  /*16800*/  IADD3 R97, PT, PT, R187.reuse, -0x98, RZ ;  /* 0xffffff68bb617810 */ /* 0x040fe40007ffe0ff */
[----:B------:R-:W-:Y:S02]  /*16810*/  IADD3 R96, PT, PT, R187, -0x99, RZ ;  /* 0xffffff67bb607810 */ /* 0x000fe40007ffe0ff */
[----:B------:R-:W-:Y:S02]  /*16820*/  FMNMX3.FTZ R4, R4, R117, R116, !PT ;  /* 0x0000007504047276 */ /* 0x000fe40007810074 */
[----:B------:R-:W-:Y:S02]  /*16830*/  FMNMX3.FTZ R5, R5, R119, R118, !PT ;  /* 0x0000007705057276 */ /* 0x000fe40007810076 */
[----:B------:R-:W-:Y:S02]  /*16840*/  I2FP.F32.S32 R2, R2 ;  /* 0x0000000200027245 */ /* 0x000fe40000201400 */
[----:B------:R-:W-:Y:S02]  /*16850*/  I2FP.F32.S32 R101, R101 ;  /* 0x0000006500657245 */ /* 0x000fe40000201400 */
[----:B------:R-:W-:Y:S01]  /*16860*/  I2FP.F32.S32 R100, R100 ;  /* 0x0000006400647245 */ /* 0x000fe20000201400 */
[CC--:B------:R-:W-:Y:S01]  /*16870*/  FFMA.FTZ R67, -R0.reuse, R2.reuse, R67 ;  /* 0x0000000200437223 */ /* 0x0c0fe20000010143 */
[----:B------:R-:W-:Y:S01]  /*16880*/  IABS R97, R97 ;  /* 0x0000006100617213 */ /* 0x000fe20000000000 */
[C---:B------:R-:W-:Y:S01]  /*16890*/  FFMA.FTZ R61, -R0.reuse, R2, R61 ;  /* 0x00000002003d7223 */ /* 0x040fe2000001013d */
[----:B------:R-:W-:Y:S01]  /*168a0*/  IABS R96, R96 ;  /* 0x0000006000607213 */ /* 0x000fe20000000000 */
[CC--:B------:R-:W-:Y:S01]  /*168b0*/  FFMA.FTZ R107, -R0.reuse, R101.reuse, R231 ;  /* 0x00000065006b7223 */ /* 0x0c0fe200000101e7 */
[C---:B------:R-:W-:Y:S01]  /*168c0*/  IADD3 R93, PT, PT, R187.reuse, -0xa0, RZ ;  /* 0xffffff60bb5d7810 */ /* 0x040fe20007ffe0ff */
[CC--:B------:R-:W-:Y:S01]  /*168d0*/  FFMA.FTZ R106, -R0.reuse, R100.reuse, R229 ;  /* 0x00000064006a7223 */ /* 0x0c0fe200000101e5 */
[----:B------:R-:W-:Y:S01]  /*168e0*/  IADD3 R92, PT, PT, R187, -0xa1, RZ ;  /* 0xffffff5fbb5c7810 */ /* 0x000fe20007ffe0ff */
[----:B------:R-:W-:Y:S01]  /*168f0*/  FFMA.FTZ R101, -R0, R101, R240 ;  /* 0x0000006500657223 */ /* 0x000fe200000101f0 */
[----:B------:R-:W-:Y:S01]  /*16900*/  FMNMX3.FTZ R4, R4, R113, R112, !PT ;  /* 0x0000007104047276 */ /* 0x000fe20007810070 */
[C---:B------:R-:W-:Y:S01]  /*16910*/  FFMA.FTZ R100, -R0.reuse, R100, R238 ;  /* 0x0000006400647223 */ /* 0x040fe200000101ee */
[----:B------:R-:W-:Y:S02]  /*16920*/  FMNMX3.FTZ R5, R5, R115, R114, !PT ;  /* 0x0000007305057276 */ /* 0x000fe40007810072 */
[C---:B------:R-:W-:Y:S02]  /*16930*/  IADD3 R6, PT, PT, R187.reuse, -0xe1, RZ ;  /* 0xffffff1fbb067810 */ /* 0x040fe40007ffe0ff */
[----:B------:R-:W-:Y:S02]  /*16940*/  I2FP.F32.S32 R97, R97 ;  /* 0x0000006100617245 */ /* 0x000fe40000201400 */
[----:B------:R-:W-:Y:S02]  /*16950*/  I2FP.F32.S32 R96, R96 ;  /* 0x0000006000607245 */ /* 0x000fe40000201400 */
[----:B------:R-:W-:Y:S01]  /*16960*/  IABS R93, R93 ;  /* 0x0000005d005d7213 */ /* 0x000fe20000000000 */
[C---:B------:R-:W-:Y:S01]  /*16970*/  FFMA.FTZ R103, -R0.reuse, R97, R236 ;  /* 0x0000006100677223 */ /* 0x040fe200000101ec */
[----:B------:R-:W-:Y:S01]  /*16980*/  IABS R92, R92 ;  /* 0x0000005c005c7213 */ /* 0x000fe20000000000 */
[-C--:B------:R-:W-:Y:S01]  /*16990*/  FFMA.FTZ R102, -R0, R96.reuse, R235 ;  /* 0x0000006000667223 */ /* 0x080fe200000101eb */
[----:B------:R-:W-:Y:S01]  /*169a0*/  FMNMX3.FTZ R4, R4, R109, R108, !PT ;  /* 0x0000006d04047276 */ /* 0x000fe2000781006c */
[C---:B------:R-:W-:Y:S01]  /*169b0*/  FFMA.FTZ R97, -R0.reuse, R97, R244 ;  /* 0x0000006100617223 */ /* 0x040fe200000101f4 */
[----:B------:R-:W-:Y:S01]  /*169c0*/  IADD3 R2, PT, PT, R187, -0xe9, RZ ;  /* 0xffffff17bb027810 */ /* 0x000fe20007ffe0ff */
[----:B------:R-:W-:Y:S01]  /*169d0*/  FFMA.FTZ R96, -R0, R96, R242 ;  /* 0x0000006000607223 */ /* 0x000fe200000101f2 */
[----:B------:R-:W-:Y:S02]  /*169e0*/  FMNMX3.FTZ R5, R5, R111, R110, !PT ;  /* 0x0000006f05057276 */ /* 0x000fe4000781006e */
[----:B------:R-:W-:Y:S02]  /*169f0*/  IABS R6, R6 ;  /* 0x0000000600067213 */ /* 0x000fe40000000000 */
[----:B------:R-:W-:Y:S02]  /*16a00*/  I2FP.F32.S32 R93, R93 ;  /* 0x0000005d005d7245 */ /* 0x000fe40000201400 */
[----:B------:R-:W-:Y:S02]  /*16a10*/  I2FP.F32.S32 R92, R92 ;  /* 0x0000005c005c7245 */ /* 0x000fe40000201400 */
[----:B------:R-:W-:Y:S01]  /*16a20*/  FMNMX3.FTZ R4, R4, R105, R104, !PT ;  /* 0x0000006904047276 */ /* 0x000fe20007810068 */
[C---:B------:R-:W-:Y:S01]  /*16a30*/  FFMA.FTZ R99, -R0.reuse, R93, R241 ;  /* 0x0000005d00637223 */ /* 0x040fe200000101f1 */
[----:B------:R-:W-:Y:S01]  /*16a40*/  IABS R2, R2 ;  /* 0x0000000200027213 */ /* 0x000fe20000000000 */
[C---:B------:R-:W-:Y:S01]  /*16a50*/  FFMA.FTZ R98, -R0.reuse, R92, R239 ;  /* 0x0000005c00627223 */ /* 0x040fe200000101ef */
[----:B------:R-:W-:Y:S01]  /*16a60*/  FMNMX3.FTZ R5, R5, R107, R106, !PT ;  /* 0x0000006b05057276 */ /* 0x000fe2000781006a */
[C---:B------:R-:W-:Y:S01]  /*16a70*/  FFMA.FTZ R93, -R0.reuse, R93, R248 ;  /* 0x0000005d005d7223 */ /* 0x040fe200000101f8 */
[----:B------:R-:W-:Y:S01]  /*16a80*/  I2FP.F32.S32 R6, R6 ;  /* 0x0000000600067245 */ /* 0x000fe20000201400 */
[----:B------:R-:W-:Y:S01]  /*16a90*/  FFMA.FTZ R92, -R0, R92, R246 ;  /* 0x0000005c005c7223 */ /* 0x000fe200000101f6 */
[----:B------:R-:W-:Y:S02]  /*16aa0*/  FMNMX3.FTZ R4, R4, R101, R100, !PT ;  /* 0x0000006504047276 */ /* 0x000fe40007810064 */
[----:B------:R-:W-:Y:S01]  /*16ab0*/  I2FP.F32.S32 R2, R2 ;  /* 0x0000000200027245 */ /* 0x000fe20000201400 */
[CC--:B------:R-:W-:Y:S01]  /*16ac0*/  FFMA.FTZ R66, -R0.reuse, R6.reuse, R66 ;  /* 0x0000000600427223 */ /* 0x0c0fe20000010142 */
[----:B------:R-:W-:Y:S01]  /*16ad0*/  FMNMX3.FTZ R5, R5, R103, R102, !PT ;  /* 0x0000006705057276 */ /* 0x000fe20007810066 */
[C---:B------:R-:W-:Y:S01]  /*16ae0*/  FFMA.FTZ R60, -R0.reuse, R6, R60 ;  /* 0x00000006003c7223 */ /* 0x040fe2000001013c */
[C---:B------:R-:W-:Y:S01]  /*16af0*/  IADD3 R3, PT, PT, R187.reuse, -0xe8, RZ ;  /* 0xffffff18bb037810 */ /* 0x040fe20007ffe0ff */
[CC--:B------:R-:W-:Y:S01]  /*16b00*/  FFMA.FTZ R62, -R0.reuse, R2.reuse, R62 ;  /* 0x00000002003e7223 */ /* 0x0c0fe2000001013e */
[----:B------:R-:W-:Y:S01]  /*16b10*/  IADD3 R6, PT, PT, R187, -0xf0, RZ ;  /* 0xffffff10bb067810 */ /* 0x000fe20007ffe0ff */
[----:B------:R-:W-:Y:S01]  /*16b20*/  FFMA.FTZ R54, -R0, R2, R54 ;  /* 0x0000000200367223 */ /* 0x000fe20000010136 */
[----:B------:R-:W-:Y:S02]  /*16b30*/  FMNMX3.FTZ R4, R4, R97, R96, !PT ;  /* 0x0000006104047276 */ /* 0x000fe40007810060 */
[----:B------:R-:W-:Y:S02]  /*16b40*/  FMNMX3.FTZ R5, R5, R99, R98, !PT ;  /* 0x0000006305057276 */ /* 0x000fe40007810062 */
[----:B------:R-:W-:Y:S02]  /*16b50*/  IADD3 R2, PT, PT, R187, -0xf8, RZ ;  /* 0xffffff08bb027810 */ /* 0x000fe40007ffe0ff */
[----:B------:R-:W-:Y:S02]  /*16b60*/  IABS R3, R3 ;  /* 0x0000000300037213 */ /* 0x000fe40000000000 */
[----:B------:R-:W-:Y:S02]  /*16b70*/  IABS R6, R6 ;  /* 0x0000000600067213 */ /* 0x000fe40000000000 */
[----:B------:R-:W-:Y:S02]  /*16b80*/  FMNMX3.FTZ R4, R4, R93, R92, !PT ;  /* 0x0000005d04047276 */ /* 0x000fe4000781005c */
[----:B------:R-:W-:Y:S02]  /*16b90*/  FMNMX3.FTZ R5, R5, R95, R94, !PT ;  /* 0x0000005f05057276 */ /* 0x000fe4000781005e */
        /* <DEDUP_REMOVED lines=8> */
[CC--:B------:R-:W-:Y:S01]  /*16c20*/  FFMA.FTZ R59, -R0.reuse, R6.reuse, R59 ;  /* 0x00000006003b7223 */ /* 0x0c0fe2000001013b */
[----:B------:R-:W-:Y:S01]  /*16c30*/  FFMA.FTZ R24, -R0, R6, R24 ;  /* 0x0000000600187223 */ /* 0x000fe20000010118 */
[----:B------:R-:W-:Y:S02]  /*16c40*/  FMNMX3.FTZ R4, R4, R85, R84, !PT ;  /* 0x0000005504047276 */ /* 0x000fe40007810054 */
[----:B------:R-:W-:Y:S01]  /*16c50*/  FMNMX3.FTZ R6, R5, R87, R86, !PT ;  /* 0x0000005705067276 */ /* 0x000fe20007810056 */
[CC--:B------:R-:W-:Y:S01]  /*16c60*/  FFMA.FTZ R22, -R0.reuse, R2.reuse, R22 ;  /* 0x0000000200167223 */ /* 0x0c0fe20000010116 */
[C---:B------:R-:W-:Y:S01]  /*16c70*/  IADD3 R3, PT, PT, R187.reuse, -0xf1, RZ ;  /* 0xffffff0fbb037810 */ /* 0x040fe20007ffe0ff */
[----:B------:R-:W-:Y:S01]  /*16c80*/  FFMA.FTZ R53, -R0, R2, R53 ;  /* 0x0000000200357223 */ /* 0x000fe20000010135 */
[----:B------:R-:W-:Y:S02]  /*16c90*/  FMNMX3.FTZ R2, R4, R81, R80, !PT ;  /* 0x0000005104027276 */ /* 0x000fe40007810050 */
[----:B------:R-:W-:Y:S02]  /*16ca0*/  FMNMX3.FTZ R6, R6, R83, R82, !PT ;  /* 0x0000005306067276 */ /* 0x000fe40007810052 */
[----:B------:R-:W-:Y:S02]  /*16cb0*/  IABS R3, R3 ;  /* 0x0000000300037213 */ /* 0x000fe40000000000 */
[----:B------:R-:W-:Y:S02]  /*16cc0*/  FMNMX3.FTZ R2, R2, R77, R76, !PT ;  /* 0x0000004d02027276 */ /* 0x000fe4000781004c */
[----:B------:R-:W-:Y:S02]  /*16cd0*/  I2FP.F32.S32 R3, R3 ;  /* 0x0000000300037245 */ /* 0x000fe40000201400 */
[----:B------:R-:W-:Y:S02]  /*16ce0*/  FMNMX3.FTZ R6, R6, R79, R78, !PT ;  /* 0x0000004f06067276 */ /* 0x000fe4000781004e */
[----:B------:R-:W-:Y:S01]  /*16cf0*/  FMNMX3.FTZ R2, R2, R73, R72, !PT ;  /* 0x0000004902027276 */ /* 0x000fe20007810048 */
[----:B------:R-:W-:Y:S01]  /*16d00*/  FFMA.FTZ R23, -R0, R3, R23 ;  /* 0x0000000300177223 */ /* 0x000fe20000010117 */
[----:B------:R-:W-:Y:S01]  /*16d10*/  FMNMX3.FTZ R6, R6, R75, R74, !PT ;  /* 0x0000004b06067276 */ /* 0x000fe2000781004a */
[----:B------:R-:W-:Y:S01]  /*16d20*/  FFMA.FTZ R58, -R0, R3, R58 ;  /* 0x00000003003a7223 */ /* 0x000fe2000001013a */
[C---:B------:R-:W-:Y:S02]  /*16d30*/  IADD3 R3, PT, PT, R187.reuse, -0xf9, RZ ;  /* 0xffffff07bb037810 */ /* 0x040fe40007ffe0ff */
[----:B------:R-:W-:Y:S02]  /*16d40*/  FMNMX3.FTZ R2, R2, R69, R68, !PT ;  /* 0x0000004502027276 */ /* 0x000fe40007810044 */
        /* <DEDUP_REMOVED lines=19> */
[----:B------:R-:W-:Y:S01]  /*16e80*/  FMNMX3.FTZ R2, R2, R24, R23, !PT ;  /* 0x0000001802027276 */ /* 0x000fe20007810017 */
[----:B------:R-:W1:Y:S01]  /*16e90*/  S2R R4, SR_TID.X ;  /* 0x0000000000047919 */ /* 0x000e620000002100 */
[----:B------:R-:W-:Y:S02]  /*16ea0*/  FMNMX3.FTZ R3, R3, R53, R27, !PT ;  /* 0x0000003503037276 */ /* 0x000fe4000781001b */
[----:B------:R-:W-:Y:S02]  /*16eb0*/  FMNMX3.FTZ R2, R2, R22, R21, !PT ;  /* 0x0000001602027276 */ /* 0x000fe40007810015 */
[----:B------:R-:W-:Y:S02]  /*16ec0*/  FMNMX3.FTZ R5, R3, R52, R51, !PT ;  /* 0x0000003403057276 */ /* 0x000fe40007810033 */
[----:B------:R-:W-:Y:S01]  /*16ed0*/  IADD3 R188, PT, PT, R188, -0x100, RZ ;  /* 0xffffff00bcbc7810 */ /* 0x000fe20007ffe0ff */
[----:B------:R-:W-:Y:S01]  /*16ee0*/  SHFL.BFLY PT, R3, R2, 0x2, 0x1f ;  /* 0x0c401f0002037f89 */ /* 0x000fe200000e0000 */
[----:B------:R-:W-:Y:S07]  /*16ef0*/  IADD3 R187, PT, PT, R187, 0x100, RZ ;  /* 0x00000100bbbb7810 */ /* 0x000fee0007ffe0ff */
[----:B------:R-:W3:Y:S02]  /*16f00*/  SHFL.BFLY PT, R10, R5, 0x2, 0x1f ;  /* 0x0c401f00050a7f89 */ /* 0x000ee400000e0000 */
[----:B---3--:R-:W-:Y:S02]  /*16f10*/  FMNMX.FTZ R10, R5, R10, !PT ;  /* 0x0000000a050a7209 */ /* 0x008fe40007810000 */
[----:B------:R-:W-:Y:S02]  /*16f20*/  FMNMX.FTZ R3, R2, R3, !PT ;  /* 0x0000000302037209 */ /* 0x000fe40007810000 */
[----:B-1----:R-:W-:Y:S02]  /*16f30*/  SHF.R.U32.HI R48, RZ, 0x1, R4 ;  /* 0x00000001ff307819 */ /* 0x002fe40000011604 */
[----:B------:R-:W-:Y:S01]  /*16f40*/  SHFL.BFLY PT, R9, R10, 0x1, 0x1f ;  /* 0x0c201f000a097f89 */ /* 0x000fe200000e0000 */
[C---:B------:R-:W-:Y:S02]  /*16f50*/  SHF.L.U32 R5, R4.reuse, 0x2, RZ ;  /* 0x0000000204057819 */ /* 0x040fe400000006ff */
[----:B------:R-:W-:Y:S05]  /*16f60*/  SHF.L.U32 R4, R4, 0x5, RZ ;  /* 0x0000000504047819 */ /* 0x000fea00000006ff */
[----:B------:R-:W1:Y:S01]  /*16f70*/  SHFL.BFLY PT, R2, R3, 0x1, 0x1f ;  /* 0x0c201f0003027f89 */ /* 0x000e6200000e0000 */
[----:B------:R-:W-:Y:S02]  /*16f80*/  LOP3.LUT R6, R48, 0x8, RZ, 0xc0, !PT ;  /* 0x0000000830067812 */ /* 0x000fe400078ec0ff */
[----:B------:R-:W-:Y:S02]  /*16f90*/  LOP3.LUT R5, R5, 0x18, RZ, 0xc0, !PT ;  /* 0x0000001805057812 */ /* 0x000fe400078ec0ff */
[----:B------:R-:W-:Y:S02]  /*16fa0*/  LOP3.LUT R6, R6, 0xc0, R4, 0xf8, !PT ;  /* 0x000000c006067812 */ /* 0x000fe400078ef804 */
[----:B------:R-:W-:Y:S04]  /*16fb0*/  LOP3.LUT R50, R4, 0x120, RZ, 0xc0, !PT ;  /* 0x0000012004327812 */ /* 0x000fe800078ec0ff */
[----:B------:R-:W-:Y:S04]  /*16fc0*/  LOP3.LUT R50, R50, R6, R5, 0xf6, !PT ;  /* 0x0000000632327212 */ /* 0x000fe800078ef605 */
[----:B------:R-:W-:Y:S04]  /*16fd0*/  LEA R50, R50, UR6, 0x1 ;  /* 0x0000000632327c11 */ /* 0x000fe8000f8e08ff */
[C---:B------:R-:W-:Y:S01]  /*16fe0*/  IADD3 R4, PT, PT, R50.reuse, 0x5000, RZ ;  /* 0x0000500032047810 */ /* 0x040fe20007ffe0ff */
[----:B------:R-:W3:Y:S01]  /*16ff0*/  LDSM.16.MT88.4 R12, [R50+0x5000] ;  /* 0x00500000320c783b */ /* 0x000ee20000004200 */
[----:B------:R-:W-:Y:S02]  /*17000*/  IADD3 R49, PT, PT, R50, 0x5020, RZ ;  /* 0x0000502032317810 */ /* 0x000fe40007ffe0ff */
[----:B------:R-:W-:Y:S02]  /*17010*/  @P0 IADD3 R49, PT, PT, R4, -0x20, RZ ;  /* 0xffffffe004310810 */ /* 0x000fe40007ffe0ff */
[----:B-1----:R-:W-:Y:S02]  /*17020*/  FMNMX.FTZ R2, R3, R2, !PT ;  /* 0x0000000203027209 */ /* 0x002fe40007810000 */
[----:B------:R-:W-:Y:S01]  /*17030*/  FMNMX.FTZ R3, R10, R9, !PT ;  /* 0x000000090a037209 */ /* 0x000fe20007810000 */
[----:B------:R-:W1:Y:S01]  /*17040*/  LDSM.16.MT88.4 R32, [R49] ;  /* 0x000000003120783b */ /* 0x000e620000004200 */
[----:B------:R-:W-:Y:S01]  /*17050*/  ISETP.GT.AND P0, PT, R186, R170, PT ;  /* 0x000000aaba00720c */ /* 0x000fe20003f04270 */
[C---:B--2---:R-:W-:Y:S01]  /*17060*/  FMUL.FTZ R55, R20.reuse, R2 ;  /* 0x0000000214377220 */ /* 0x044fe20000410000 */
[C---:B------:R-:W-:Y:S01]  /*17070*/  FSETP.NEU.FTZ.AND P1, PT, R3.reuse, -INF , PT ;  /* 0xff8000000300780b */ /* 0x040fe20003f3d000 */
[----:B------:R-:W-:Y:S01]  /*17080*/  FMUL.FTZ R57, R20, R3 ;  /* 0x0000000314397220 */ /* 0x000fe20000410000 */
[----:B------:R-:W-:Y:S01]  /*17090*/  FADD.FTZ R26, -R2, R151 ;  /* 0x00000097021a7221 */ /* 0x000fe20000010100 */
[----:B------:R-:W-:Y:S02]  /*170a0*/  FADD.FTZ R25, -R3, R150 ;  /* 0x0000009603197221 */ /* 0x000fe40000010100 */
[----:B------:R-:W-:Y:S01]  /*170b0*/  LDSM.16.MT88.4 R40, [R49+0x400] ;  /* 0x000400003128783b */ /* 0x000fe20000004200 */
[----:B------:R-:W-:Y:S01]  /*170c0*/  FSEL R57, R57, RZ, P1 ;  /* 0x000000ff39397208 */ /* 0x000fe20000800000 */
[----:B------:R-:W-:Y:S01]  /*170d0*/  FMUL.FTZ R26, R20, R26 ;  /* 0x0000001a141a7220 */ /* 0x000fe20000410000 */
[----:B------:R-:W-:Y:S01]  /*170e0*/  FSETP.NEU.FTZ.AND P1, PT, R2, -INF , PT ;  /* 0xff8000000200780b */ /* 0x000fe20003f3d000 */
[----:B------:R-:W-:Y:S02]  /*170f0*/  FMUL.FTZ R25, R20, R25 ;  /* 0x0000001914197220 */ /* 0x000fe40000410000 */
[-CC-:B------:R-:W-:Y:S01]  /*17100*/  FFMA.FTZ R151, R160, R20.reuse, -R57.reuse ;  /* 0x00000014a0977223 */ /* 0x180fe20000010839 */
[----:B------:R-:W-:Y:S01]  /*17110*/  FSEL R55, R55, RZ, P1 ;  /* 0x000000ff37377208 */ /* 0x000fe20000800000 */
[----:B------:R-:W2:Y:S01]  /*17120*/  MUFU.EX2 R26, R26 ;  /* 0x0000001a001a7308 */ /* 0x000ea20000000800 */
[-CC-:B------:R-:W-:Y:S01]  /*17130*/  FFMA.FTZ R150, R152, R20.reuse, -R57.reuse ;  /* 0x0000001498967223 */ /* 0x180fe20000010839 */
[-CC-:B------:R-:W-:Y:S01]  /*17140*/  FFMA.FTZ R130, R153, R20.reuse, -R57.reuse ;  /* 0x0000001499827223 */ /* 0x180fe20000010839 */
[-C--:B------:R-:W-:Y:S07]  /*17150*/  FFMA.FTZ R7, R7, R20.reuse, -R57 ;  /* 0x0000001407077223 */ /* 0x080fee0000010839 */
[----:B------:R-:W4:Y:S01]  /*17160*/  MUFU.EX2 R25, R25 ;  /* 0x0000001900197308 */ /* 0x000f220000000800 */
[-CC-:B------:R-:W-:Y:S01]  /*17170*/  FFMA.FTZ R161, R161, R20.reuse, -R55.reuse ;  /* 0x00000014a1a17223 */ /* 0x180fe20000010837 */
[-CC-:B------:R-:W-:Y:S01]  /*17180*/  FFMA.FTZ R131, R163, R20.reuse, -R55.reuse ;  /* 0x00000014a3837223 */ /* 0x180fe20000010837 */
[-CC-:B------:R-:W-:Y:S07]  /*17190*/  FFMA.FTZ R128, R193, R20.reuse, -R55.reuse ;  /* 0x00000014c1807223 */ /* 0x180fee0000010837 */
[----:B------:R5:W-:Y:S01]  /*171a0*/  MUFU.EX2 R160, R7 ;  /* 0x0000000700a07308 */ /* 0x000be20000000800 */
[-C--:B------:R-:W-:Y:S01]  /*171b0*/  FFMA.FTZ R162, R162, R20.reuse, -R55 ;  /* 0x00000014a2a27223 */ /* 0x080fe20000010837 */
[-CC-:B------:R-:W-:Y:S01]  /*171c0*/  FFMA.FTZ R36, R8, R20.reuse, -R57.reuse ;  /* 0x0000001408247223 */ /* 0x180fe20000010839 */
[-C--:B------:R-:W-:Y:S07]  /*171d0*/  FFMA.FTZ R16, R16, R20.reuse, -R57 ;  /* 0x0000001410107223 */ /* 0x080fee0000010839 */
[----:B------:R-:W3:Y:S01]  /*171e0*/  MUFU.EX2 R151, R151 ;  /* 0x0000009700977308 */ /* 0x000ee20000000800 */
[----:B------:R-:W-:Y:S01]  /*171f0*/  FFMA.FTZ R19, R19, R20, -R55 ;  /* 0x0000001413137223 */ /* 0x000fe20000010837 */
[C---:B--2---:R-:W-:Y:S01]  /*17200*/  FMUL.FTZ R6, R26.reuse, R146 ;  /* 0x000000921a067220 */ /* 0x044fe20000410000 */
[C---:B------:R-:W-:Y:S07]  /*17210*/  FMUL.FTZ R10, R26.reuse, R142 ;  /* 0x0000008e1a0a7220 */ /* 0x040fee0000410000 */
[----:B------:R2:W-:Y:S01]  /*17220*/  MUFU.EX2 R152, R162 ;  /* 0x000000a200987308 */ /* 0x0005e20000000800 */
[C---:B------:R-:W-:Y:S01]  /*17230*/  FMUL.FTZ R11, R26.reuse, R143 ;  /* 0x0000008f1a0b7220 */ /* 0x040fe20000410000 */
[C---:B----4-:R-:W-:Y:S01]  /*17240*/  FMUL.FTZ R4, R25.reuse, R144 ;  /* 0x0000009019047220 */ /* 0x050fe20000410000 */
[C---:B------:R-:W-:Y:S07]  /*17250*/  FMUL.FTZ R5, R25.reuse, R145 ;  /* 0x0000009119057220 */ /* 0x040fee0000410000 */
[----:B------:R-:W4:Y:S01]  /*17260*/  MUFU.EX2 R161, R161 ;  /* 0x000000a100a17308 */ /* 0x000f220000000800 */
[C---:B------:R-:W-:Y:S01]  /*17270*/  FMUL.FTZ R8, R25.reuse, R140 ;  /* 0x0000008c19087220 */ /* 0x040fe20000410000 */
[----:B-----5:R-:W-:Y:S01]  /*17280*/  FMUL.FTZ R7, R26, R147 ;  /* 0x000000931a077220 */ /* 0x020fe20000410000 */
[----:B------:R-:W-:Y:S07]  /*17290*/  FMUL.FTZ R9, R25, R141 ;  /* 0x0000008d19097220 */ /* 0x000fee0000410000 */
[----:B------:R-:W-:Y:S01]  /*172a0*/  MUFU.EX2 R150, R150 ;  /* 0x0000009600967308 */ /* 0x000fe20000000800 */
[----:B------:R-:W-:Y:S01]  /*172b0*/  FFMA.FTZ R140, R251, R20, -R57 ;  /* 0x00000014fb8c7223 */ /* 0x000fe20000010839 */
[----:B---3--:R-:W-:Y:S01]  /*172c0*/  F2FP.F16.F32.PACK_AB R28, R151, R160 ;  /* 0x000000a0971c723e */ /* 0x008fe200000000ff */
[-C--:B------:R-:W-:Y:S07]  /*172d0*/  FFMA.FTZ R146, R250, R20.reuse, -R55 ;  /* 0x00000014fa927223 */ /* 0x080fee0000010837 */
[----:B------:R-:W3:Y:S01]  /*172e0*/  MUFU.EX2 R130, R130 ;  /* 0x0000008200827308 */ /* 0x000ee20000000800 */
[-C--:B------:R-:W-:Y:S01]  /*172f0*/  FFMA.FTZ R196, R154, R20.reuse, -R57 ;  /* 0x000000149ac47223 */ /* 0x080fe20000010839 */
[-CC-:B------:R-:W-:Y:S01]  /*17300*/  FFMA.FTZ R200, R155, R20.reuse, -R55.reuse ;  /* 0x000000149bc87223 */ /* 0x180fe20000010837 */
[-C--:B------:R-:W-:Y:S07]  /*17310*/  FFMA.FTZ R163, R194, R20.reuse, -R55 ;  /* 0x00000014c2a37223 */ /* 0x080fee0000010837 */
[----:B------:R-:W-:Y:S01]  /*17320*/  MUFU.EX2 R131, R131 ;  /* 0x0000008300837308 */ /* 0x000fe20000000800 */
[-C--:B--2---:R-:W-:Y:S01]  /*17330*/  FFMA.FTZ R162, R228, R20.reuse, -R57 ;  /* 0x00000014e4a27223 */ /* 0x084fe20000010839 */
[----:B----4-:R-:W-:Y:S01]  /*17340*/  F2FP.F16.F32.PACK_AB R29, R152, R161 ;  /* 0x000000a1981d723e */ /* 0x010fe200000000ff */
[-CC-:B------:R-:W-:Y:S07]  /*17350*/  FFMA.FTZ R145, R221, R20.reuse, -R55.reuse ;  /* 0x00000014dd917223 */ /* 0x180fee0000010837 */
[----:B------:R-:W2:Y:S01]  /*17360*/  MUFU.EX2 R128, R128 ;  /* 0x0000008000807308 */ /* 0x000ea20000000800 */
[-C--:B------:R-:W-:Y:S01]  /*17370*/  FFMA.FTZ R199, R197, R20.reuse, -R55 ;  /* 0x00000014c5c77223 */ /* 0x080fe20000010837 */
[-C--:B------:R-:W-:Y:S01]  /*17380*/  FFMA.FTZ R193, R202, R20.reuse, -R57 ;  /* 0x00000014cac17223 */ /* 0x080fe20000010839 */
[-C--:B------:R-:W-:Y:S07]  /*17390*/  FFMA.FTZ R202, R201, R20.reuse, -R55 ;  /* 0x00000014c9ca7223 */ /* 0x080fee0000010837 */
[----:B------:R4:W-:Y:S01]  /*173a0*/  MUFU.EX2 R141, R36 ;  /* 0x00000024008d7308 */ /* 0x0009e20000000800 */
[--C-:B------:R-:W-:Y:S01]  /*173b0*/  FFMA.FTZ R155, R217, R20, -R57.reuse ;  /* 0x00000014d99b7223 */ /* 0x100fe20000010839 */
[----:B---3--:R-:W-:Y:S01]  /*173c0*/  F2FP.F16.F32.PACK_AB R30, R130, R150 ;  /* 0x00000096821e723e */ /* 0x008fe200000000ff */
[-C--:B------:R-:W-:Y:S07]  /*173d0*/  FFMA.FTZ R154, R215, R20.reuse, -R57 ;  /* 0x00000014d79a7223 */ /* 0x080fee0000010839 */
[----:B------:R-:W3:Y:S01]  /*173e0*/  MUFU.EX2 R140, R140 ;  /* 0x0000008c008c7308 */ /* 0x000ee20000000800 */
[-CC-:B------:R-:W-:Y:S01]  /*173f0*/  FFMA.FTZ R203, R203, R20.reuse, -R55.reuse ;  /* 0x00000014cbcb7223 */ /* 0x180fe20000010837 */
[-CC-:B------:R-:W-:Y:S01]  /*17400*/  FFMA.FTZ R198, R210, R20.reuse, -R55.reuse ;  /* 0x00000014d2c67223 */ /* 0x180fe20000010837 */
[-C--:B------:R-:W-:Y:S07]  /*17410*/  FFMA.FTZ R201, R45, R20.reuse, -R55 ;  /* 0x000000142dc97223 */ /* 0x080fee0000010837 */
[----:B------:R-:W-:Y:S01]  /*17420*/  MUFU.EX2 R146, R146 ;  /* 0x0000009200927308 */ /* 0x000fe20000000800 */
[-CC-:B------:R-:W-:Y:S01]  /*17430*/  FFMA.FTZ R153, R46, R20.reuse, -R57.reuse ;  /* 0x000000142e997223 */ /* 0x180fe20000010839 */
[----:B--2---:R-:W-:Y:S01]  /*17440*/  F2FP.F16.F32.PACK_AB R31, R128, R131 ;  /* 0x00000083801f723e */ /* 0x004fe200000000ff */
[-C--:B------:R-:W-:Y:S01]  /*17450*/  FFMA.FTZ R143, R47, R20.reuse, -R57 ;  /* 0x000000142f8f7223 */ /* 0x080fe20000010839 */
[-CC-:B------:R-:W-:Y:S01]  /*17460*/  FFMA.FTZ R197, R44, R20.reuse, -R55.reuse ;  /* 0x000000142cc57223 */ /* 0x180fe20000010837 */
[-C--:B------:R-:W-:Y:S01]  /*17470*/  FFMA.FTZ R142, R207, R20.reuse, -R55 ;  /* 0x00000014cf8e7223 */ /* 0x080fe20000010837 */
[----:B----4-:R-:W2:Y:S01]  /*17480*/  LDSM.16.MT88.4 R36, [R50+0x5400] ;  /* 0x005400003224783b */ /* 0x010ea20000004200 */
[-C--:B------:R-:W-:Y:S01]  /*17490*/  FFMA.FTZ R147, R208, R20.reuse, -R57 ;  /* 0x00000014d0937223 */ /* 0x080fe20000010839 */
[-CC-:B------:R-:W-:Y:S01]  /*174a0*/  FFMA.FTZ R144, R205, R20.reuse, -R55.reuse ;  /* 0x00000014cd907223 */ /* 0x180fe20000010837 */
[C---:B------:R-:W-:Y:S01]  /*174b0*/  HMMA.16816.F32 R4, R28.reuse, R12, R4 ;  /* 0x0000000c1c04723c */ /* 0x040fe20000001804 */
[----:B------:R-:W-:Y:S04]  /*174c0*/  MUFU.EX2 R143, R143 ;  /* 0x0000008f008f7308 */ /* 0x000fe80000000800 */
[-C--:B------:R-:W-:Y:S01]  /*174d0*/  FFMA.FTZ R12, R129, R20.reuse, -R55 ;  /* 0x00000014810c7223 */ /* 0x080fe20000010837 */
[----:B------:R-:W-:Y:S01]  /*174e0*/  LDSM.16.MT88.4 R44, [R50+0x6000] ;  /* 0x00600000322c783b */ /* 0x000fe20000004200 */
[--C-:B------:R-:W-:Y:S01]  /*174f0*/  FFMA.FTZ R129, R17, R20, -R57.reuse ;  /* 0x0000001411817223 */ /* 0x100fe20000010839 */
[C---:B------:R-:W-:Y:S03]  /*17500*/  HMMA.16816.F32 R8, R28.reuse, R14, R8 ;  /* 0x0000000e1c08723c */ /* 0x040fe60000001808 */
[----:B------:R-:W-:Y:S01]  /*17510*/  MUFU.EX2 R196, R196 ;  /* 0x000000c400c47308 */ /* 0x000fe20000000800 */
[C---:B------:R-:W-:Y:S01]  /*17520*/  FMUL.FTZ R14, R26.reuse, R138 ;  /* 0x0000008a1a0e7220 */ /* 0x040fe20000410000 */
[C---:B------:R-:W-:Y:S08]  /*17530*/  FMUL.FTZ R13, R25.reuse, R137 ;  /* 0x00000089190d7220 */ /* 0x040ff00000410000 */
[----:B------:R4:W5:Y:S01]  /*17540*/  MUFU.EX2 R138, R12 ;  /* 0x0000000c008a7308 */ /* 0x0009620000000800 */
[----:B------:R-:W-:Y:S01]  /*17550*/  FMUL.FTZ R15, R26, R139 ;  /* 0x0000008b1a0f7220 */ /* 0x000fe20000410000 */
[----:B------:R-:W-:Y:S01]  /*17560*/  FMUL.FTZ R17, R25, R133 ;  /* 0x0000008519117220 */ /* 0x000fe20000410000 */
[-CC-:B------:R-:W-:Y:S07]  /*17570*/  FFMA.FTZ R139, R234, R20.reuse, -R57.reuse ;  /* 0x00000014ea8b7223 */ /* 0x180fee0000010839 */
[----:B------:R3:W-:Y:S01]  /*17580*/  MUFU.EX2 R137, R16 ;  /* 0x0000001000897308 */ /* 0x0007e20000000800 */
[-C--:B------:R-:W-:Y:S01]  /*17590*/  FFMA.FTZ R133, R209, R20.reuse, -R57 ;  /* 0x00000014d1857223 */ /* 0x080fe20000010839 */
[-CC-:B------:R-:W-:Y:S01]  /*175a0*/  FFMA.FTZ R194, R204, R20.reuse, -R55.reuse ;  /* 0x00000014ccc27223 */ /* 0x180fe20000010837 */
[-CC-:B------:R-:W-:Y:S07]  /*175b0*/  FFMA.FTZ R173, R173, R20.reuse, -R55.reuse ;  /* 0x00000014adad7223 */ /* 0x180fee0000010837 */
[----:B------:R-:W2:Y:S01]  /*175c0*/  MUFU.EX2 R129, R129 ;  /* 0x0000008100817308 */ /* 0x000ea20000000800 */
[-C--:B------:R-:W-:Y:S01]  /*175d0*/  FFMA.FTZ R159, R159, R20.reuse, -R55 ;  /* 0x000000149f9f7223 */ /* 0x080fe20000010837 */
[-CC-:B------:R-:W-:Y:S01]  /*175e0*/  FFMA.FTZ R195, R195, R20.reuse, -R57.reuse ;  /* 0x00000014c3c37223 */ /* 0x180fe20000010839 */
[-C--:B------:R-:W-:Y:S07]  /*175f0*/  FFMA.FTZ R191, R191, R20.reuse, -R57 ;  /* 0x00000014bfbf7223 */ /* 0x080fee0000010839 */
[----:B------:R-:W-:Y:S01]  /*17600*/  MUFU.EX2 R139, R139 ;  /* 0x0000008b008b7308 */ /* 0x000fe20000000800 */
[--C-:B------:R-:W-:Y:S01]  /*17610*/  FFMA.FTZ R157, R157, R20, -R55.reuse ;  /* 0x000000149d9d7223 */ /* 0x100fe20000010837 */
[----:B----4-:R-:W-:Y:S01]  /*17620*/  FMUL.FTZ R12, R25, R136 ;  /* 0x00000088190c7220 */ /* 0x010fe20000410000 */
[----:B------:R-:W-:Y:S01]  /*17630*/  FFMA.FTZ R136, R18, R20, -R55 ;  /* 0x0000001412887223 */ /* 0x000fe20000010837 */
[----:B------:R-:W-:Y:S06]  /*17640*/  FMUL.FTZ R18, R26, R134 ;  /* 0x000000861a127220 */ /* 0x000fec0000410000 */
[----:B------:R-:W-:Y:S01]  /*17650*/  MUFU.EX2 R142, R142 ;  /* 0x0000008e008e7308 */ /* 0x000fe20000000800 */
[-C--:B------:R-:W-:Y:S01]  /*17660*/  FFMA.FTZ R122, R122, R20.reuse, -R57 ;  /* 0x000000147a7a7223 */ /* 0x080fe20000010839 */
[-C--:B------:R-:W-:Y:S01]  /*17670*/  FFMA.FTZ R120, R120, R20.reuse, -R55 ;  /* 0x0000001478787223 */ /* 0x080fe20000010837 */
[--C-:B------:R-:W-:Y:S01]  /*17680*/  FFMA.FTZ R127, R127, R20, -R57.reuse ;  /* 0x000000147f7f7223 */ /* 0x100fe20000010839 */
[C---:B-1----:R-:W-:Y:S06]  /*17690*/  HMMA.16816.F32 R12, R28.reuse, R32, R12 ;  /* 0x000000201c0c723c */ /* 0x042fec000000180c */
[----:B------:R1:W-:Y:S01]  /*176a0*/  MUFU.EX2 R134, R19 ;  /* 0x0000001300867308 */ /* 0x0003e20000000800 */
[C---:B---3--:R-:W-:Y:S01]  /*176b0*/  FMUL.FTZ R16, R25.reuse, R132 ;  /* 0x0000008419107220 */ /* 0x048fe20000410000 */
[-C--:B------:R-:W-:Y:S08]  /*176c0*/  FFMA.FTZ R132, R226, R20.reuse, -R57 ;  /* 0x00000014e2847223 */ /* 0x080ff00000010839 */
[----:B------:R-:W3:Y:S01]  /*176d0*/  MUFU.EX2 R136, R136 ;  /* 0x0000008800887308 */ /* 0x000ee20000000800 */
[----:B------:R-:W-:Y:S01]  /*176e0*/  FFMA.FTZ R160, R25, R189, R160 ;  /* 0x000000bd19a07223 */ /* 0x000fe200000100a0 */
[----:B------:R-:W-:Y:S01]  /*176f0*/  FFMA.FTZ R25, R124, R20, -R55 ;  /* 0x000000147c197223 */ /* 0x000fe20000010837 */
[----:B------:R-:W-:Y:S07]  /*17700*/  FFMA.FTZ R161, R26, R190, R161 ;  /* 0x000000be1aa17223 */ /* 0x000fee00000100a1 */
[----:B------:R-:W-:Y:S01]  /*17710*/  MUFU.EX2 R200, R200 ;  /* 0x000000c800c87308 */ /* 0x000fe20000000800 */
[-CC-:B------:R-:W-:Y:S01]  /*17720*/  FFMA.FTZ R119, R119, R20.reuse, -R57.reuse ;  /* 0x0000001477777223 */ /* 0x180fe20000010839 */
[-CC-:B------:R-:W-:Y:S01]  /*17730*/  FFMA.FTZ R111, R111, R20.reuse, -R57.reuse ;  /* 0x000000146f6f7223 */ /* 0x180fe20000010839 */
[-C--:B------:R-:W-:Y:S07]  /*17740*/  FFMA.FTZ R103, R103, R20.reuse, -R57 ;  /* 0x0000001467677223 */ /* 0x080fee0000010839 */
[----:B------:R-:W4:Y:S01]  /*17750*/  MUFU.EX2 R163, R163 ;  /* 0x000000a300a37308 */ /* 0x000f220000000800 */
[-C--:B------:R-:W-:Y:S01]  /*17760*/  FFMA.FTZ R104, R104, R20.reuse, -R55 ;  /* 0x0000001468687223 */ /* 0x080fe20000010837 */
[----:B-1----:R-:W-:Y:S01]  /*17770*/  FMUL.FTZ R19, R26, R135 ;  /* 0x000000871a137220 */ /* 0x002fe20000410000 */
[-CC-:B------:R-:W-:Y:S01]  /*17780*/  FFMA.FTZ R135, R206, R20.reuse, -R57.reuse ;  /* 0x00000014ce877223 */ /* 0x180fe20000010839 */
[-C--:B------:R-:W-:Y:S01]  /*17790*/  FFMA.FTZ R26, R126, R20.reuse, -R57 ;  /* 0x000000147e1a7223 */ /* 0x080fe20000010839 */
[-C--:B------:R-:W-:Y:S01]  /*177a0*/  FFMA.FTZ R96, R96, R20.reuse, -R55 ;  /* 0x0000001460607223 */ /* 0x080fe20000010837 */
[-C--:B------:R-:W-:Y:S01]  /*177b0*/  FFMA.FTZ R95, R95, R20.reuse, -R57 ;  /* 0x000000145f5f7223 */ /* 0x080fe20000010839 */
[-CC-:B------:R-:W-:Y:S01]  /*177c0*/  FFMA.FTZ R92, R92, R20.reuse, -R55.reuse ;  /* 0x000000145c5c7223 */ /* 0x180fe20000010837 */
[-C--:B------:R-:W-:Y:S01]  /*177d0*/  FFMA.FTZ R89, R89, R20.reuse, -R55 ;  /* 0x0000001459597223 */ /* 0x080fe20000010837 */
[----:B------:R-:W-:Y:S01]  /*177e0*/  HMMA.16816.F32 R16, R28, R34, R16 ;  /* 0x000000221c10723c */ /* 0x000fe20000001810 */
[----:B------:R-:W1:Y:S01]  /*177f0*/  LDSM.16.MT88.4 R32, [R50+0x5800] ;  /* 0x005800003220783b */ /* 0x000e620000004200 */
[----:B------:R-:W-:Y:S01]  /*17800*/  MUFU.EX2 R162, R162 ;  /* 0x000000a200a27308 */ /* 0x000fe20000000800 */
[----:B------:R-:W-:Y:S01]  /*17810*/  F2FP.F16.F32.PACK_AB R28, R140, R141 ;  /* 0x0000008d8c1c723e */ /* 0x000fe200000000ff */
[----:B------:R-:W-:Y:S01]  /*17820*/  FFMA.FTZ R79, R79, R20, -R57 ;  /* 0x000000144f4f7223 */ /* 0x000fe20000010839 */
[----:B-----5:R-:W-:Y:S07]  /*17830*/  F2FP.F16.F32.PACK_AB R29, R138, R146 ;  /* 0x000000928a1d723e */ /* 0x020fee00000000ff */
[----:B------:R-:W5:Y:S01]  /*17840*/  MUFU.EX2 R132, R132 ;  /* 0x0000008400847308 */ /* 0x000f620000000800 */
[----:B--2---:R-:W-:Y:S01]  /*17850*/  F2FP.F16.F32.PACK_AB R30, R129, R137 ;  /* 0x00000089811e723e */ /* 0x004fe200000000ff */
[----:B------:R-:W-:Y:S01]  /*17860*/  FFMA.FTZ R80, R80, R20, -R55 ;  /* 0x0000001450507223 */ /* 0x000fe20000010837 */
[----:B---3--:R-:W-:Y:S01]  /*17870*/  F2FP.F16.F32.PACK_AB R31, R134, R136 ;  /* 0x00000088861f723e */ /* 0x008fe200000000ff */
[-CC-:B------:R-:W-:Y:S01]  /*17880*/  FFMA.FTZ R87, R87, R20.reuse, -R57.reuse ;  /* 0x0000001457577223 */ /* 0x180fe20000010839 */
[-CC-:B------:R-:W-:Y:S01]  /*17890*/  FFMA.FTZ R71, R71, R20.reuse, -R57.reuse ;  /* 0x0000001447477223 */ /* 0x180fe20000010839 */
[-CC-:B------:R-:W-:Y:S01]  /*178a0*/  FFMA.FTZ R66, R66, R20.reuse, -R57.reuse ;  /* 0x0000001442427223 */ /* 0x180fe20000010839 */
[-C--:B------:R-:W-:Y:S01]  /*178b0*/  FFMA.FTZ R63, R63, R20.reuse, -R57 ;  /* 0x000000143f3f7223 */ /* 0x080fe20000010839 */
[----:B------:R-:W-:Y:S02]  /*178c0*/  FFMA.FTZ R24, R24, R20, -R55 ;  /* 0x0000001418187223 */ /* 0x000fe40000010837 */
[----:B------:R-:W-:Y:S01]  /*178d0*/  MUFU.EX2 R153, R153 ;  /* 0x0000009900997308 */ /* 0x000fe20000000800 */
[C---:B------:R-:W-:Y:S09]  /*178e0*/  HMMA.16816.F32 R4, R28.reuse, R36, R4 ;  /* 0x000000241c04723c */ /* 0x040ff20000001804 */
[----:B------:R-:W-:Y:S01]  /*178f0*/  MUFU.EX2 R197, R197 ;  /* 0x000000c500c57308 */ /* 0x000fe20000000800 */
[----:B------:R-:W-:Y:S01]  /*17900*/  FADD.FTZ R160, R151, R160 ;  /* 0x000000a097a07221 */ /* 0x000fe20000010000 */
[----:B------:R-:W-:Y:S01]  /*17910*/  FADD.FTZ R161, R152, R161 ;  /* 0x000000a198a17221 */ /* 0x000fe20000010000 */
[----:B------:R-:W-:Y:S07]  /*17920*/  MOV R151, R2 ;  /* 0x0000000200977202 */ /* 0x000fee0000000f00 */
[----:B------:R-:W-:Y:S01]  /*17930*/  MUFU.EX2 R26, R26 ;  /* 0x0000001a001a7308 */ /* 0x000fe20000000800 */
[C---:B------:R-:W-:Y:S01]  /*17940*/  HMMA.16816.F32 R8, R28.reuse, R38, R8 ;  /* 0x000000261c08723c */ /* 0x040fe20000001808 */
[----:B------:R-:W2:Y:S08]  /*17950*/  LDSM.16.MT88.4 R36, [R49+0x800] ;  /* 0x000800003124783b */ /* 0x000eb00000004200 */
[----:B------:R-:W-:Y:S01]  /*17960*/  MUFU.EX2 R145, R145 ;  /* 0x0000009100917308 */ /* 0x000fe20000000800 */
[----:B------:R-:W-:Y:S01]  /*17970*/  FADD.FTZ R150, R150, R160 ;  /* 0x000000a096967221 */ /* 0x000fe20000010000 */
[----:B------:R-:W-:Y:S08]  /*17980*/  FADD.FTZ R161, R131, R161 ;  /* 0x000000a183a17221 */ /* 0x000ff00000010000 */
[----:B------:R-:W3:Y:S01]  /*17990*/  MUFU.EX2 R199, R199 ;  /* 0x000000c700c77308 */ /* 0x000ee20000000800 */
[C---:B------:R-:W-:Y:S03]  /*179a0*/  HMMA.16816.F32 R12, R28.reuse, R40, R12 ;  /* 0x000000281c0c723c */ /* 0x040fe6000000180c */
[----:B------:R-:W-:Y:S06]  /*179b0*/  FADD.FTZ R150, R130, R150 ;  /* 0x0000009682967221 */ /* 0x000fec0000010000 */
[----:B------:R-:W2:Y:S01]  /*179c0*/  MUFU.EX2 R155, R155 ;  /* 0x0000009b009b7308 */ /* 0x000ea20000000800 */
[----:B------:R-:W-:Y:S01]  /*179d0*/  FADD.FTZ R161, R128, R161 ;  /* 0x000000a180a17221 */ /* 0x000fe20000010000 */
[----:B------:R-:W-:Y:S01]  /*179e0*/  FADD.FTZ R150, R141, R150 ;  /* 0x000000968d967221 */ /* 0x000fe20000010000 */
[----:B------:R-:W-:Y:S01]  /*179f0*/  HMMA.16816.F32 R16, R28, R42, R16 ;  /* 0x0000002a1c10723c */ /* 0x000fe20000001810 */
[----:B------:R-:W2:Y:S06]  /*17a00*/  LDSM.16.MT88.4 R40, [R50+0x5c00] ;  /* 0x005c00003228783b */ /* 0x000eac0000004200 */
[----:B------:R-:W2:Y:S01]  /*17a10*/  MUFU.EX2 R154, R154 ;  /* 0x0000009a009a7308 */ /* 0x000ea20000000800 */
[----:B------:R-:W-:Y:S01]  /*17a20*/  F2FP.F16.F32.PACK_AB R28, R196, R139 ;  /* 0x0000008bc41c723e */ /* 0x000fe200000000ff */
[----:B------:R-:W-:Y:S01]  /*17a30*/  FADD.FTZ R140, R140, R150 ;  /* 0x000000968c8c7221 */ /* 0x000fe20000010000 */
[----:B----4-:R-:W-:Y:S07]  /*17a40*/  F2FP.F16.F32.PACK_AB R29, R163, R200 ;  /* 0x000000c8a31d723e */ /* 0x010fee00000000ff */
[----:B------:R-:W-:Y:S01]  /*17a50*/  MUFU.EX2 R203, R203 ;  /* 0x000000cb00cb7308 */ /* 0x000fe20000000800 */
[----:B-----5:R-:W-:Y:S01]  /*17a60*/  F2FP.F16.F32.PACK_AB R30, R132, R162 ;  /* 0x000000a2841e723e */ /* 0x020fe200000000ff */
[----:B------:R-:W-:Y:S01]  /*17a70*/  FADD.FTZ R140, R137, R140 ;  /* 0x0000008c898c7221 */ /* 0x000fe20000010000 */
[----:B---3--:R-:W-:Y:S07]  /*17a80*/  F2FP.F16.F32.PACK_AB R31, R199, R145 ;  /* 0x00000091c71f723e */ /* 0x008fee00000000ff */
[----:B------:R-:W3:Y:S01]  /*17a90*/  MUFU.EX2 R198, R198 ;  /* 0x000000c600c67308 */ /* 0x000ee20000000800 */
        /* <DEDUP_REMOVED lines=8> */
[----:B------:R-:W-:Y:S08]  /*17b20*/  FADD.FTZ R138, R136, R138 ;  /* 0x0000008a888a7221 */ /* 0x000ff00000010000 */
[----:B------:R-:W-:Y:S01]  /*17b30*/  MUFU.EX2 R202, R202 ;  /* 0x000000ca00ca7308 */ /* 0x000fe20000000800 */
[----:B------:R-:W-:Y:S01]  /*17b40*/  FADD.FTZ R196, R196, R140 ;  /* 0x0000008cc4c47221 */ /* 0x000fe20000010000 */
[C---:B------:R-:W-:Y:S01]  /*17b50*/  HMMA.16816.F32 R8, R28.reuse, R34, R8 ;  /* 0x000000221c08723c */ /* 0x040fe20000001808 */
[----:B------:R-:W4:Y:S07]  /*17b60*/  LDSM.16.MT88.4 R32, [R49+0xc00] ;  /* 0x000c00003120783b */ /* 0x000f2e0000004200 */
        /* <DEDUP_REMOVED lines=8> */
[----:B------:R-:W-:Y:S08]  /*17bf0*/  FADD.FTZ R200, R200, R138 ;  /* 0x0000008ac8c87221 */ /* 0x000ff00000010000 */
[----:B------:R-:W-:Y:S01]  /*17c00*/  MUFU.EX2 R144, R144 ;  /* 0x0000009000907308 */ /* 0x000fe20000000800 */
[----:B------:R-:W-:Y:S01]  /*17c10*/  HMMA.16816.F32 R16, R28, R38, R16 ;  /* 0x000000261c10723c */ /* 0x000fe20000001810 */
[----:B------:R-:W2:Y:S08]  /*17c20*/  LDSM.16.MT88.4 R36, [R49+0x1000] ;  /* 0x001000003124783b */ /* 0x000eb00000004200 */
[----:B------:R-:W2:Y:S01]  /*17c30*/  MUFU.EX2 R194, R194 ;  /* 0x000000c200c27308 */ /* 0x000ea20000000800 */
[C---:B------:R-:W-:Y:S01]  /*17c40*/  F2FP.F16.F32.PACK_AB R28, R154.reuse, R155 ;  /* 0x0000009b9a1c723e */ /* 0x040fe200000000ff */
[----:B------:R-:W-:Y:S01]  /*17c50*/  FADD.FTZ R154, R154, R162 ;  /* 0x000000a29a9a7221 */ /* 0x000fe20000010000 */
[----:B---3--:R-:W-:Y:S07]  /*17c60*/  F2FP.F16.F32.PACK_AB R29, R198, R203 ;  /* 0x000000cbc61d723e */ /* 0x008fee00000000ff */
[----:B------:R-:W3:Y:S01]  /*17c70*/  MUFU.EX2 R173, R173 ;  /* 0x000000ad00ad7308 */ /* 0x000ee20000000800 */
[----:B-1----:R-:W-:Y:S01]  /*17c80*/  F2FP.F16.F32.PACK_AB R30, R133, R193 ;  /* 0x000000c1851e723e */ /* 0x002fe200000000ff */
[----:B------:R-:W-:Y:S01]  /*17c90*/  FADD.FTZ R154, R193, R154 ;  /* 0x0000009ac19a7221 */ /* 0x000fe20000010000 */
[----:B-----5:R-:W-:Y:S07]  /*17ca0*/  F2FP.F16.F32.PACK_AB R31, R201, R202 ;  /* 0x000000cac91f723e */ /* 0x020fee00000000ff */
[----:B------:R-:W1:Y:S01]  /*17cb0*/  MUFU.EX2 R159, R159 ;  /* 0x0000009f009f7308 */ /* 0x000e620000000800 */
[----:B------:R-:W-:Y:S01]  /*17cc0*/  FADD.FTZ R200, R163, R200 ;  /* 0x000000c8a3c87221 */ /* 0x000fe20000010000 */
[----:B------:R-:W-:Y:S08]  /*17cd0*/  FADD.FTZ R154, R133, R154 ;  /* 0x0000009a859a7221 */ /* 0x000ff00000010000 */
[----:B------:R-:W-:Y:S01]  /*17ce0*/  MUFU.EX2 R120, R120 ;  /* 0x0000007800787308 */ /* 0x000fe20000000800 */
[----:B------:R-:W-:Y:S01]  /*17cf0*/  FADD.FTZ R200, R145, R200 ;  /* 0x000000c891c87221 */ /* 0x000fe20000010000 */
[C---:B------:R-:W-:Y:S08]  /*17d00*/  HMMA.16816.F32 R4, R28.reuse, R40, R4 ;  /* 0x000000281c04723c */ /* 0x040ff00000001804 */
[----:B------:R-:W-:Y:S01]  /*17d10*/  MUFU.EX2 R104, R104 ;  /* 0x0000006800687308 */ /* 0x000fe20000000800 */
[----:B------:R-:W-:Y:S01]  /*17d20*/  FFMA.FTZ R40, R192, R20, -R57 ;  /* 0x00000014c0287223 */ /* 0x000fe20000010839 */
[----:B------:R-:W-:Y:S08]  /*17d30*/  FADD.FTZ R199, R199, R200 ;  /* 0x000000c8c7c77221 */ /* 0x000ff00000010000 */
[----:B------:R-:W-:Y:S01]  /*17d40*/  MUFU.EX2 R192, R195 ;  /* 0x000000c300c07308 */ /* 0x000fe20000000800 */
[C---:B------:R-:W-:Y:S09]  /*17d50*/  HMMA.16816.F32 R8, R28.reuse, R42, R8 ;  /* 0x0000002a1c08723c */ /* 0x040ff20000001808 */
[----:B------:R-:W-:Y:S01]  /*17d60*/  MUFU.EX2 R96, R96 ;  /* 0x0000006000607308 */ /* 0x000fe20000000800 */
[----:B------:R-:W-:Y:S09]  /*17d70*/  FADD.FTZ R199, R203, R199 ;  /* 0x000000c7cbc77221 */ /* 0x000ff20000010000 */
[----:B------:R-:W-:Y:S01]  /*17d80*/  MUFU.EX2 R80, R80 ;  /* 0x0000005000507308 */ /* 0x000fe20000000800 */
[----:B------:R-:W-:Y:S01]  /*17d90*/  FADD.FTZ R199, R198, R199 ;  /* 0x000000c7c6c77221 */ /* 0x000fe20000010000 */
[C---:B----4-:R-:W-:Y:S03]  /*17da0*/  HMMA.16816.F32 R12, R28.reuse, R32, R12 ;  /* 0x000000201c0c723c */ /* 0x050fe6000000180c */
[----:B------:R-:W-:Y:S04]  /*17db0*/  FADD.FTZ R199, R202, R199 ;  /* 0x000000c7cac77221 */ /* 0x000fe80000010000 */
[----:B------:R-:W-:Y:S01]  /*17dc0*/  FADD.FTZ R201, R201, R199 ;  /* 0x000000c7c9c97221 */ /* 0x000fe20000010000 */
[----:B------:R-:W-:Y:S01]  /*17dd0*/  HMMA.16816.F32 R16, R28, R34, R16 ;  /* 0x000000221c10723c */ /* 0x000fe20000001810 */
[----:B------:R-:W4:Y:S02]  /*17de0*/  LDSM.16.MT88.4 R32, [R50+0x6400] ;  /* 0x006400003220783b */ /* 0x000f240000004200 */
[----:B------:R-:W-:Y:S01]  /*17df0*/  F2FP.F16.F32.PACK_AB R28, R143, R153 ;  /* 0x000000998f1c723e */ /* 0x000fe200000000ff */
[----:B------:R-:W-:Y:S01]  /*17e00*/  FADD.FTZ R153, R153, R154 ;  /* 0x0000009a99997221 */ /* 0x000fe20000010000 */
[----:B------:R-:W-:Y:S01]  /*17e10*/  F2FP.F16.F32.PACK_AB R29, R142, R197 ;  /* 0x000000c58e1d723e */ /* 0x000fe200000000ff */
[----:B------:R-:W-:Y:S01]  /*17e20*/  FADD.FTZ R197, R197, R201 ;  /* 0x000000c9c5c57221 */ /* 0x000fe20000010000 */
[----:B--2---:R-:W-:Y:S01]  /*17e30*/  F2FP.F16.F32.PACK_AB R30, R135, R147 ;  /* 0x00000093871e723e */ /* 0x004fe200000000ff */
[----:B------:R-:W-:Y:S01]  /*17e40*/  FADD.FTZ R153, R143, R153 ;  /* 0x000000998f997221 */ /* 0x000fe20000010000 */
[----:B------:R-:W-:Y:S01]  /*17e50*/  F2FP.F16.F32.PACK_AB R31, R194, R144 ;  /* 0x00000090c21f723e */ /* 0x000fe200000000ff */
[----:B------:R-:W-:Y:S02]  /*17e60*/  FADD.FTZ R197, R142, R197 ;  /* 0x000000c58ec57221 */ /* 0x000fe40000010000 */
[----:B------:R-:W-:Y:S01]  /*17e70*/  LDSM.16.MT88.4 R140, [R50+0x8c00] ;  /* 0x008c0000328c783b */ /* 0x000fe20000004200 */
[----:B------:R-:W-:Y:S01]  /*17e80*/  FADD.FTZ R153, R147, R153 ;  /* 0x0000009993997221 */ /* 0x000fe20000010000 */
[----:B------:R-:W-:Y:S02]  /*17e90*/  FADD.FTZ R197, R144, R197 ;  /* 0x000000c590c57221 */ /* 0x000fe40000010000 */
[C---:B------:R-:W-:Y:S01]  /*17ea0*/  HMMA.16816.F32 R4, R28.reuse, R44, R4 ;  /* 0x0000002c1c04723c */ /* 0x040fe20000001804 */
[----:B------:R2:W5:Y:S02]  /*17eb0*/  MUFU.EX2 R45, R40 ;  /* 0x00000028002d7308 */ /* 0x0005640000000800 */
[-C--:B------:R-:W-:Y:S01]  /*17ec0*/  FFMA.FTZ R44, R158, R20.reuse, -R57 ;  /* 0x000000149e2c7223 */ /* 0x080fe20000010839 */
[----:B------:R-:W-:Y:S01]  /*17ed0*/  FADD.FTZ R153, R135, R153 ;  /* 0x0000009987997221 */ /* 0x000fe20000010000 */
[----:B------:R-:W-:Y:S03]  /*17ee0*/  FADD.FTZ R194, R194, R197 ;  /* 0x000000c5c2c27221 */ /* 0x000fe60000010000 */
[C---:B------:R-:W-:Y:S03]  /*17ef0*/  HMMA.16816.F32 R8, R28.reuse, R46, R8 ;  /* 0x0000002e1c08723c */ /* 0x040fe60000001808 */
[----:B------:R-:W-:Y:S01]  /*17f00*/  MUFU.EX2 R46, R191 ;  /* 0x000000bf002e7308 */ /* 0x000fe20000000800 */
[-CC-:B------:R-:W-:Y:S01]  /*17f10*/  FFMA.FTZ R47, R156, R20.reuse, -R55.reuse ;  /* 0x000000149c2f7223 */ /* 0x180fe20000010837 */
[----:B---3--:R-:W-:Y:S08]  /*17f20*/  FADD.FTZ R194, R173, R194 ;  /* 0x000000c2adc27221 */ /* 0x008ff00000010000 */
[----:B------:R-:W3:Y:S01]  /*17f30*/  MUFU.EX2 R44, R44 ;  /* 0x0000002c002c7308 */ /* 0x000ee20000000800 */
[----:B--2---:R-:W2:Y:S01]  /*17f40*/  LDSM.16.MT88.4 R40, [R49+0x1400] ;  /* 0x001400003128783b */ /* 0x004ea20000004200 */
[C---:B------:R-:W-:Y:S08]  /*17f50*/  HMMA.16816.F32 R12, R28.reuse, R36, R12 ;  /* 0x000000241c0c723c */ /* 0x040ff0000000180c */
[----:B------:R-:W-:Y:S01]  /*17f60*/  MUFU.EX2 R47, R47 ;  /* 0x0000002f002f7308 */ /* 0x000fe20000000800 */
[----:B------:R-:W-:Y:S01]  /*17f70*/  FFMA.FTZ R36, R125, R20, -R55 ;  /* 0x000000147d247223 */ /* 0x000fe20000010837 */
[----:B-1----:R-:W-:Y:S08]  /*17f80*/  FADD.FTZ R194, R159, R194 ;  /* 0x000000c29fc27221 */ /* 0x002ff00000010000 */
[----:B------:R-:W1:Y:S01]  /*17f90*/  MUFU.EX2 R156, R157 ;  /* 0x0000009d009c7308 */ /* 0x000e620000000800 */
[----:B------:R-:W-:Y:S09]  /*17fa0*/  HMMA.16816.F32 R16, R28, R38, R16 ;  /* 0x000000261c10723c */ /* 0x000ff20000001810 */
[----:B------:R4:W2:Y:S01]  /*17fb0*/  MUFU.EX2 R124, R36 ;  /* 0x00000024007c7308 */ /* 0x0008a20000000800 */
[----:B-----5:R-:W-:Y:S01]  /*17fc0*/  F2FP.F16.F32.PACK_AB R28, R45, R192 ;  /* 0x000000c02d1c723e */ /* 0x020fe200000000ff */
[----:B------:R-:W-:Y:S01]  /*17fd0*/  FADD.FTZ R192, R192, R153 ;  /* 0x00000099c0c07221 */ /* 0x000fe20000010000 */
[----:B------:R-:W-:Y:S07]  /*17fe0*/  F2FP.F16.F32.PACK_AB R29, R159, R173 ;  /* 0x000000ad9f1d723e */ /* 0x000fee00000000ff */
[----:B------:R-:W-:Y:S01]  /*17ff0*/  MUFU.EX2 R125, R127 ;  /* 0x0000007f007d7308 */ /* 0x000fe20000000800 */
[----:B---3--:R-:W-:Y:S02]  /*18000*/  F2FP.F16.F32.PACK_AB R30, R44, R46 ;  /* 0x0000002e2c1e723e */ /* 0x008fe400000000ff */
[C---:B-1----:R-:W-:Y:S01]  /*18010*/  F2FP.F16.F32.PACK_AB R31, R47.reuse, R156 ;  /* 0x0000009c2f1f723e */ /* 0x042fe200000000ff */
[----:B------:R-:W-:Y:S01]  /*18020*/  FADD.FTZ R156, R156, R194 ;  /* 0x000000c29c9c7221 */ /* 0x000fe20000010000 */
[----:B----4-:R-:W1:Y:S03]  /*18030*/  LDSM.16.MT88.4 R36, [R50+0x6800] ;  /* 0x006800003224783b */ /* 0x010e660000004200 */
[----:B------:R-:W-:Y:S01]  /*18040*/  FADD.FTZ R156, R47, R156 ;  /* 0x0000009c2f9c7221 */ /* 0x000fe20000010000 */
[-CC-:B------:R-:W-:Y:S01]  /*18050*/  FFMA.FTZ R47, R90, R20.reuse, -R57.reuse ;  /* 0x000000145a2f7223 */ /* 0x180fe20000010839 */
[C---:B------:R-:W-:Y:S03]  /*18060*/  HMMA.16816.F32 R4, R28.reuse, R32, R4 ;  /* 0x000000201c04723c */ /* 0x040fe60000001804 */
[-CC-:B------:R-:W-:Y:S01]  /*18070*/  FFMA.FTZ R32, R123, R20.reuse, -R57.reuse ;  /* 0x000000147b207223 */ /* 0x180fe20000010839 */
[----:B--2---:R-:W-:Y:S01]  /*18080*/  FADD.FTZ R156, R124, R156 ;  /* 0x0000009c7c9c7221 */ /* 0x004fe20000010000 */
[----:B------:R-:W2:Y:S03]  /*18090*/  MUFU.EX2 R123, R25 ;  /* 0x00000019007b7308 */ /* 0x000ea60000000800 */
[C---:B------:R-:W-:Y:S07]  /*180a0*/  HMMA.16816.F32 R8, R28.reuse, R34, R8 ;  /* 0x000000221c08723c */ /* 0x040fee0000001808 */
[----:B------:R3:W-:Y:S10]  /*180b0*/  MUFU.EX2 R25, R32 ;  /* 0x0000002000197308 */ /* 0x0007f40000000800 */
[----:B------:R-:W-:Y:S01]  /*180c0*/  MUFU.EX2 R47, R47 ;  /* 0x0000002f002f7308 */ /* 0x000fe20000000800 */
[C---:B------:R-:W-:Y:S03]  /*180d0*/  HMMA.16816.F32 R12, R28.reuse, R40, R12 ;  /* 0x000000281c0c723c */ /* 0x040fe6000000180c */
[-C--:B------:R-:W-:Y:S01]  /*180e0*/  FFMA.FTZ R41, R118, R20.reuse, -R57 ;  /* 0x0000001476297223 */ /* 0x080fe20000010839 */
[-CC-:B------:R-:W-:Y:S05]  /*180f0*/  FFMA.FTZ R40, R117, R20.reuse, -R55.reuse ;  /* 0x0000001475287223 */ /* 0x180fea0000010837 */
[----:B------:R4:W-:Y:S01]  /*18100*/  MUFU.EX2 R118, R119 ;  /* 0x0000007700767308 */ /* 0x0009e20000000800 */
[----:B--2---:R-:W-:Y:S01]  /*18110*/  FADD.FTZ R156, R123, R156 ;  /* 0x0000009c7b9c7221 */ /* 0x004fe20000010000 */
[--C-:B---3--:R-:W-:Y:S01]  /*18120*/  FFMA.FTZ R32, R121, R20, -R55.reuse ;  /* 0x0000001479207223 */ /* 0x108fe20000010837 */
[----:B------:R-:W-:Y:S07]  /*18130*/  HMMA.16816.F32 R16, R28, R42, R16 ;  /* 0x0000002a1c10723c */ /* 0x000fee0000001810 */
[----:B------:R-:W2:Y:S01]  /*18140*/  MUFU.EX2 R121, R122 ;  /* 0x0000007a00797308 */ /* 0x000ea20000000800 */
[----:B------:R-:W-:Y:S09]  /*18150*/  F2FP.F16.F32.PACK_AB R28, R26, R125 ;  /* 0x0000007d1a1c723e */ /* 0x000ff200000000ff */
[----:B------:R3:W5:Y:S01]  /*18160*/  MUFU.EX2 R122, R32 ;  /* 0x00000020007a7308 */ /* 0x0007620000000800 */
[----:B------:R-:W-:Y:S09]  /*18170*/  F2FP.F16.F32.PACK_AB R29, R123, R124 ;  /* 0x0000007c7b1d723e */ /* 0x000ff200000000ff */
[----:B------:R-:W-:Y:S01]  /*18180*/  MUFU.EX2 R117, R41 ;  /* 0x0000002900757308 */ /* 0x000fe20000000800 */
[----:B----4-:R-:W-:Y:S09]  /*18190*/  FFMA.FTZ R119, R116, R20, -R55 ;  /* 0x0000001474777223 */ /* 0x010ff20000010837 */
[----:B------:R4:W4:Y:S01]  /*181a0*/  MUFU.EX2 R116, R40 ;  /* 0x0000002800747308 */ /* 0x0009220000000800 */
[----:B--2---:R-:W-:Y:S01]  /*181b0*/  F2FP.F16.F32.PACK_AB R30, R121, R25 ;  /* 0x00000019791e723e */ /* 0x004fe200000000ff */
[----:B---3--:R-:W2:Y:S01]  /*181c0*/  LDSM.16.MT88.4 R32, [R49+0x1800] ;  /* 0x001800003120783b */ /* 0x008ea20000004200 */
[----:B-----5:R-:W-:Y:S01]  /*181d0*/  F2FP.F16.F32.PACK_AB R31, R120, R122 ;  /* 0x0000007a781f723e */ /* 0x020fe200000000ff */
[----:B------:R-:W-:Y:S04]  /*181e0*/  FADD.FTZ R122, R122, R156 ;  /* 0x0000009c7a7a7221 */ /* 0x000fe80000010000 */
[----:B------:R-:W-:Y:S02]  /*181f0*/  FADD.FTZ R120, R120, R122 ;  /* 0x0000007a78787221 */ /* 0x000fe40000010000 */
[C---:B-1----:R-:W-:Y:S01]  /*18200*/  HMMA.16816.F32 R4, R28.reuse, R36, R4 ;  /* 0x000000241c04723c */ /* 0x042fe20000001804 */
[----:B----4-:R-:W1:Y:S02]  /*18210*/  LDSM.16.MT88.4 R40, [R50+0x6c00] ;  /* 0x006c00003228783b */ /* 0x010e640000004200 */
[-CC-:B------:R-:W-:Y:S01]  /*18220*/  FFMA.FTZ R36, R115, R20.reuse, -R57.reuse ;  /* 0x0000001473247223 */ /* 0x180fe20000010839 */
[-C--:B------:R-:W-:Y:S01]  /*18230*/  FFMA.FTZ R37, R114, R20.reuse, -R57 ;  /* 0x0000001472257223 */ /* 0x080fe20000010839 */
[----:B------:R3:W4:Y:S01]  /*18240*/  MUFU.EX2 R115, R119 ;  /* 0x0000007700737308 */ /* 0x0007220000000800 */
[----:B------:R-:W-:Y:S02]  /*18250*/  FADD.FTZ R120, R116, R120 ;  /* 0x0000007874787221 */ /* 0x000fe40000010000 */
[C---:B------:R-:W-:Y:S07]  /*18260*/  HMMA.16816.F32 R8, R28.reuse, R38, R8 ;  /* 0x000000261c08723c */ /* 0x040fee0000001808 */
[----:B------:R5:W-:Y:S01]  /*18270*/  MUFU.EX2 R114, R36 ;  /* 0x0000002400727308 */ /* 0x000be20000000800 */
[-CC-:B---3--:R-:W-:Y:S01]  /*18280*/  FFMA.FTZ R119, R112, R20.reuse, -R55.reuse ;  /* 0x0000001470777223 */ /* 0x188fe20000010837 */
[----:B----4-:R-:W-:Y:S01]  /*18290*/  FADD.FTZ R120, R115, R120 ;  /* 0x0000007873787221 */ /* 0x010fe20000010000 */
[-C--:B-----5:R-:W-:Y:S07]  /*182a0*/  FFMA.FTZ R36, R113, R20.reuse, -R55 ;  /* 0x0000001471247223 */ /* 0x0a0fee0000010837 */
[----:B------:R-:W3:Y:S10]  /*182b0*/  MUFU.EX2 R113, R37 ;  /* 0x0000002500717308 */ /* 0x000ef40000000800 */
[----:B------:R4:W-:Y:S01]  /*182c0*/  MUFU.EX2 R112, R36 ;  /* 0x0000002400707308 */ /* 0x0009e20000000800 */
[C---:B--2---:R-:W-:Y:S09]  /*182d0*/  HMMA.16816.F32 R12, R28.reuse, R32, R12 ;  /* 0x000000201c0c723c */ /* 0x044ff2000000180c */
[----:B------:R-:W2:Y:S01]  /*182e0*/  MUFU.EX2 R119, R119 ;  /* 0x0000007700777308 */ /* 0x000ea20000000800 */
[-C--:B------:R-:W-:Y:S01]  /*182f0*/  FFMA.FTZ R33, R110, R20.reuse, -R57 ;  /* 0x000000146e217223 */ /* 0x080fe20000010839 */
[--C-:B------:R-:W-:Y:S08]  /*18300*/  FFMA.FTZ R32, R109, R20, -R55.reuse ;  /* 0x000000146d207223 */ /* 0x100ff00000010837 */
[----:B------:R5:W-:Y:S01]  /*18310*/  MUFU.EX2 R110, R111 ;  /* 0x0000006f006e7308 */ /* 0x000be20000000800 */
[----:B------:R-:W-:Y:S09]  /*18320*/  HMMA.16816.F32 R16, R28, R34, R16 ;  /* 0x000000221c10723c */ /* 0x000ff20000001810 */
[----:B------:R-:W-:Y:S01]  /*18330*/  MUFU.EX2 R109, R33 ;  /* 0x00000021006d7308 */ /* 0x000fe20000000800 */
[----:B----4-:R-:W4:Y:S01]  /*18340*/  LDSM.16.MT88.4 R36, [R49+0x1c00] ;  /* 0x001c00003124783b */ /* 0x010f220000004200 */
[----:B------:R-:W-:Y:S02]  /*18350*/  F2FP.F16.F32.PACK_AB R28, R117, R118 ;  /* 0x00000076751c723e */ /* 0x000fe400000000ff */
[----:B------:R-:W-:Y:S02]  /*18360*/  F2FP.F16.F32.PACK_AB R29, R115, R116 ;  /* 0x00000074731d723e */ /* 0x000fe400000000ff */
[----:B---3--:R-:W-:Y:S02]  /*18370*/  F2FP.F16.F32.PACK_AB R30, R113, R114 ;  /* 0x00000072711e723e */ /* 0x008fe400000000ff */
[C---:B--2---:R-:W-:Y:S01]  /*18380*/  F2FP.F16.F32.PACK_AB R31, R119.reuse, R112 ;  /* 0x00000070771f723e */ /* 0x044fe200000000ff */
[-C--:B-----5:R-:W-:Y:S01]  /*18390*/  FFMA.FTZ R111, R108, R20.reuse, -R55 ;  /* 0x000000146c6f7223 */ /* 0x0a0fe20000010837 */
[----:B------:R-:W-:Y:S01]  /*183a0*/  FADD.FTZ R112, R112, R120 ;  /* 0x0000007870707221 */ /* 0x000fe20000010000 */
[----:B------:R2:W3:Y:S03]  /*183b0*/  MUFU.EX2 R108, R32 ;  /* 0x00000020006c7308 */ /* 0x0004e60000000800 */
[----:B------:R-:W-:Y:S01]  /*183c0*/  FADD.FTZ R112, R119, R112 ;  /* 0x0000007077707221 */ /* 0x000fe20000010000 */
[C---:B-1----:R-:W-:Y:S03]  /*183d0*/  HMMA.16816.F32 R4, R28.reuse, R40, R4 ;  /* 0x000000281c04723c */ /* 0x042fe60000001804 */
[-CC-:B------:R-:W-:Y:S01]  /*183e0*/  FFMA.FTZ R40, R107, R20.reuse, -R57.reuse ;  /* 0x000000146b287223 */ /* 0x180fe20000010839 */
[-C--:B------:R-:W-:Y:S02]  /*183f0*/  FFMA.FTZ R41, R106, R20.reuse, -R57 ;  /* 0x000000146a297223 */ /* 0x080fe40000010839 */
[----:B------:R1:W5:Y:S02]  /*18400*/  MUFU.EX2 R107, R111 ;  /* 0x0000006f006b7308 */ /* 0x0003640000000800 */
[C---:B------:R-:W-:Y:S08]  /*18410*/  HMMA.16816.F32 R8, R28.reuse, R42, R8 ;  /* 0x0000002a1c08723c */ /* 0x040ff00000001808 */
[----:B------:R-:W-:Y:S01]  /*18420*/  MUFU.EX2 R106, R40 ;  /* 0x00000028006a7308 */ /* 0x000fe20000000800 */
[----:B--2---:R-:W2:Y:S01]  /*18430*/  LDSM.16.MT88.4 R32, [R50+0x7000] ;  /* 0x007000003220783b */ /* 0x004ea20000004200 */
[----:B---3--:R-:W-:Y:S01]  /*18440*/  FADD.FTZ R112, R108, R112 ;  /* 0x000000706c707221 */ /* 0x008fe20000010000 */
[-C--:B-1----:R-:W-:Y:S07]  /*18450*/  FFMA.FTZ R111, R105, R20.reuse, -R55 ;  /* 0x00000014696f7223 */ /* 0x082fee0000010837 */
[----:B------:R1:W3:Y:S10]  /*18460*/  MUFU.EX2 R105, R41 ;  /* 0x0000002900697308 */ /* 0x0002f40000000800 */
[----:B------:R-:W3:Y:S01]  /*18470*/  MUFU.EX2 R111, R111 ;  /* 0x0000006f006f7308 */ /* 0x000ee20000000800 */
[C---:B----4-:R-:W-:Y:S03]  /*18480*/  HMMA.16816.F32 R12, R28.reuse, R36, R12 ;  /* 0x000000241c0c723c */ /* 0x050fe6000000180c */
[-C--:B------:R-:W-:Y:S01]  /*18490*/  FFMA.FTZ R37, R102, R20.reuse, -R57 ;  /* 0x0000001466257223 */ /* 0x080fe20000010839 */
[----:B------:R-:W-:Y:S05]  /*184a0*/  FFMA.FTZ R36, R101, R20, -R55 ;  /* 0x0000001465247223 */ /* 0x000fea0000010837 */
[----:B------:R4:W-:Y:S01]  /*184b0*/  MUFU.EX2 R102, R103 ;  /* 0x0000006700667308 */ /* 0x0009e20000000800 */
[----:B------:R-:W-:Y:S01]  /*184c0*/  HMMA.16816.F32 R16, R28, R38, R16 ;  /* 0x000000261c10723c */ /* 0x000fe20000001810 */
[----:B-1----:R-:W1:Y:S08]  /*184d0*/  LDSM.16.MT88.4 R40, [R49+0x2000] ;  /* 0x002000003128783b */ /* 0x002e700000004200 */
[----:B------:R-:W-:Y:S01]  /*184e0*/  MUFU.EX2 R101, R37 ;  /* 0x0000002500657308 */ /* 0x000fe20000000800 */
[----:B------:R-:W-:Y:S02]  /*184f0*/  F2FP.F16.F32.PACK_AB R28, R109, R110 ;  /* 0x0000006e6d1c723e */ /* 0x000fe400000000ff */
[C---:B-----5:R-:W-:Y:S01]  /*18500*/  F2FP.F16.F32.PACK_AB R29, R107.reuse, R108 ;  /* 0x0000006c6b1d723e */ /* 0x060fe200000000ff */
[----:B------:R-:W-:Y:S01]  /*18510*/  FADD.FTZ R107, R107, R112 ;  /* 0x000000706b6b7221 */ /* 0x000fe20000010000 */
[----:B---3--:R-:W-:Y:S02]  /*18520*/  F2FP.F16.F32.PACK_AB R30, R105, R106 ;  /* 0x0000006a691e723e */ /* 0x008fe400000000ff */
[----:B------:R-:W-:Y:S01]  /*18530*/  F2FP.F16.F32.PACK_AB R31, R104, R111 ;  /* 0x0000006f681f723e */ /* 0x000fe200000000ff */
[----:B------:R-:W-:Y:S01]  /*18540*/  FADD.FTZ R107, R111, R107 ;  /* 0x0000006b6f6b7221 */ /* 0x000fe20000010000 */
[-C--:B----4-:R-:W-:Y:S02]  /*18550*/  FFMA.FTZ R103, R100, R20.reuse, -R55 ;  /* 0x0000001464677223 */ /* 0x090fe40000010837 */
[----:B------:R3:W4:Y:S01]  /*18560*/  MUFU.EX2 R100, R36 ;  /* 0x0000002400647308 */ /* 0x0007220000000800 */
[----:B------:R-:W-:Y:S02]  /*18570*/  FADD.FTZ R107, R104, R107 ;  /* 0x0000006b686b7221 */ /* 0x000fe40000010000 */
[C---:B--2---:R-:W-:Y:S03]  /*18580*/  HMMA.16816.F32 R4, R28.reuse, R32, R4 ;  /* 0x000000201c04723c */ /* 0x044fe60000001804 */
[-CC-:B------:R-:W-:Y:S01]  /*18590*/  FFMA.FTZ R32, R99, R20.reuse, -R57.reuse ;  /* 0x0000001463207223 */ /* 0x180fe20000010839 */
[-C--:B------:R-:W-:Y:S03]  /*185a0*/  FFMA.FTZ R33, R98, R20.reuse, -R57 ;  /* 0x0000001462217223 */ /* 0x080fe60000010839 */
[----:B------:R2:W5:Y:S01]  /*185b0*/  MUFU.EX2 R99, R103 ;  /* 0x0000006700637308 */ /* 0x0005620000000800 */
[C---:B------:R-:W-:Y:S09]  /*185c0*/  HMMA.16816.F32 R8, R28.reuse, R34, R8 ;  /* 0x000000221c08723c */ /* 0x040ff20000001808 */
[----:B------:R-:W-:Y:S01]  /*185d0*/  MUFU.EX2 R98, R32 ;  /* 0x0000002000627308 */ /* 0x000fe20000000800 */
[----:B---3--:R-:W3:Y:S01]  /*185e0*/  LDSM.16.MT88.4 R36, [R50+0x7400] ;  /* 0x007400003224783b */ /* 0x008ee20000004200 */
[----:B----4-:R-:W-:Y:S01]  /*185f0*/  FADD.FTZ R107, R100, R107 ;  /* 0x0000006b646b7221 */ /* 0x010fe20000010000 */
[-CC-:B--2---:R-:W-:Y:S07]  /*18600*/  FFMA.FTZ R103, R97, R20.reuse, -R55.reuse ;  /* 0x0000001461677223 */ /* 0x184fee0000010837 */
[----:B------:R2:W4:Y:S01]  /*18610*/  MUFU.EX2 R97, R33 ;  /* 0x0000002100617308 */ /* 0x0005220000000800 */
[C---:B-1----:R-:W-:Y:S09]  /*18620*/  HMMA.16816.F32 R12, R28.reuse, R40, R12 ;  /* 0x000000281c0c723c */ /* 0x042ff2000000180c */
[----:B------:R-:W1:Y:S01]  /*18630*/  MUFU.EX2 R103, R103 ;  /* 0x0000006700677308 */ /* 0x000e620000000800 */
[----:B------:R-:W-:Y:S01]  /*18640*/  FADD.FTZ R40, R45, R192 ;  /* 0x000000c02d287221 */ /* 0x000fe20000010000 */
[-C--:B------:R-:W-:Y:S01]  /*18650*/  FFMA.FTZ R41, R93, R20.reuse, -R55 ;  /* 0x000000145d297223 */ /* 0x080fe20000010837 */
[----:B------:R-:W-:Y:S07]  /*18660*/  FFMA.FTZ R45, R94, R20, -R57 ;  /* 0x000000145e2d7223 */ /* 0x000fee0000010839 */
[----:B------:R-:W-:Y:S01]  /*18670*/  MUFU.EX2 R93, R95 ;  /* 0x0000005f005d7308 */ /* 0x000fe20000000800 */
[----:B------:R-:W-:Y:S01]  /*18680*/  FADD.FTZ R94, R46, R40 ;  /* 0x000000282e5e7221 */ /* 0x000fe20000010000 */
[----:B------:R-:W-:Y:S01]  /*18690*/  HMMA.16816.F32 R16, R28, R42, R16 ;  /* 0x0000002a1c10723c */ /* 0x000fe20000001810 */
[----:B--2---:R-:W2:Y:S07]  /*186a0*/  LDSM.16.MT88.4 R32, [R49+0x2400] ;  /* 0x002400003120783b */ /* 0x004eae0000004200 */
[----:B------:R3:W2:Y:S01]  /*186b0*/  MUFU.EX2 R46, R41 ;  /* 0x00000029002e7308 */ /* 0x0006a20000000800 */
[----:B------:R-:W-:Y:S01]  /*186c0*/  F2FP.F16.F32.PACK_AB R28, R101, R102 ;  /* 0x00000066651c723e */ /* 0x000fe200000000ff */
[----:B------:R-:W-:Y:S01]  /*186d0*/  FADD.FTZ R94, R44, R94 ;  /* 0x0000005e2c5e7221 */ /* 0x000fe20000010000 */
[----:B-----5:R-:W-:Y:S07]  /*186e0*/  F2FP.F16.F32.PACK_AB R29, R99, R100 ;  /* 0x00000064631d723e */ /* 0x020fee00000000ff */
[----:B------:R-:W5:Y:S01]  /*186f0*/  MUFU.EX2 R45, R45 ;  /* 0x0000002d002d7308 */ /* 0x000f620000000800 */
[----:B----4-:R-:W-:Y:S01]  /*18700*/  F2FP.F16.F32.PACK_AB R30, R97, R98 ;  /* 0x00000062611e723e */ /* 0x010fe200000000ff */
[----:B------:R-:W-:Y:S01]  /*18710*/  FADD.FTZ R125, R125, R94 ;  /* 0x0000005e7d7d7221 */ /* 0x000fe20000010000 */
[----:B-1----:R-:W-:Y:S01]  /*18720*/  F2FP.F16.F32.PACK_AB R31, R96, R103 ;  /* 0x00000067601f723e */ /* 0x002fe200000000ff */
[----:B------:R-:W-:Y:S02]  /*18730*/  FADD.FTZ R99, R99, R107 ;  /* 0x0000006b63637221 */ /* 0x000fe40000010000 */
[----:B------:R-:W-:Y:S01]  /*18740*/  FADD.FTZ R125, R26, R125 ;  /* 0x0000007d1a7d7221 */ /* 0x000fe20000010000 */
[-C--:B------:R-:W-:Y:S01]  /*18750*/  FFMA.FTZ R26, R88, R20.reuse, -R55 ;  /* 0x00000014581a7223 */ /* 0x080fe20000010837 */
[----:B------:R-:W-:Y:S02]  /*18760*/  FADD.FTZ R103, R103, R99 ;  /* 0x0000006367677221 */ /* 0x000fe40000010000 */
[----:B------:R-:W-:Y:S01]  /*18770*/  MUFU.EX2 R88, R89 ;  /* 0x0000005900587308 */ /* 0x000fe20000000800 */
[----:B---3--:R-:W1:Y:S01]  /*18780*/  LDSM.16.MT88.4 R40, [R50+0x7800] ;  /* 0x007800003228783b */ /* 0x008e620000004200 */
[C---:B------:R-:W-:Y:S08]  /*18790*/  HMMA.16816.F32 R4, R28.reuse, R36, R4 ;  /* 0x000000241c04723c */ /* 0x040ff00000001804 */
[----:B------:R-:W-:Y:S01]  /*187a0*/  MUFU.EX2 R26, R26 ;  /* 0x0000001a001a7308 */ /* 0x000fe20000000800 */
[-C--:B------:R-:W-:Y:S01]  /*187b0*/  FFMA.FTZ R36, R91, R20.reuse, -R57 ;  /* 0x000000145b247223 */ /* 0x080fe20000010839 */
[----:B------:R-:W-:Y:S01]  /*187c0*/  FADD.FTZ R125, R25, R125 ;  /* 0x0000007d197d7221 */ /* 0x000fe20000010000 */
[-C--:B------:R-:W-:Y:S01]  /*187d0*/  FFMA.FTZ R25, R86, R20.reuse, -R57 ;  /* 0x0000001456197223 */ /* 0x080fe20000010839 */
[-C--:B------:R-:W-:Y:S06]  /*187e0*/  FFMA.FTZ R86, R84, R20.reuse, -R55 ;  /* 0x0000001454567223 */ /* 0x080fec0000010837 */
[----:B------:R3:W-:Y:S01]  /*187f0*/  MUFU.EX2 R44, R36 ;  /* 0x00000024002c7308 */ /* 0x0007e20000000800 */
[C---:B------:R-:W-:Y:S09]  /*18800*/  HMMA.16816.F32 R8, R28.reuse, R38, R8 ;  /* 0x000000261c08723c */ /* 0x040ff20000001808 */
[----:B------:R-:W4:Y:S01]  /*18810*/  MUFU.EX2 R91, R92 ;  /* 0x0000005c005b7308 */ /* 0x000f220000000800 */
[----:B------:R-:W-:Y:S01]  /*18820*/  FADD.FTZ R103, R96, R103 ;  /* 0x0000006760677221 */ /* 0x000fe20000010000 */
[----:B------:R-:W-:Y:S08]  /*18830*/  FADD.FTZ R121, R121, R125 ;  /* 0x0000007d79797221 */ /* 0x000ff00000010000 */
[----:B------:R-:W-:Y:S01]  /*18840*/  MUFU.EX2 R25, R25 ;  /* 0x0000001900197308 */ /* 0x000fe20000000800 */
[----:B--2---:R-:W-:Y:S01]  /*18850*/  FADD.FTZ R103, R46, R103 ;  /* 0x000000672e677221 */ /* 0x004fe20000010000 */
[----:B------:R-:W-:Y:S01]  /*18860*/  FADD.FTZ R121, R118, R121 ;  /* 0x0000007976797221 */ /* 0x000fe20000010000 */
[----:B---3--:R-:W2:Y:S03]  /*18870*/  LDSM.16.MT88.4 R36, [R49+0x2800] ;  /* 0x002800003124783b */ /* 0x008ea60000004200 */
[----:B------:R-:W-:Y:S01]  /*18880*/  FADD.FTZ R121, R117, R121 ;  /* 0x0000007975797221 */ /* 0x000fe20000010000 */
[C---:B------:R-:W-:Y:S03]  /*18890*/  HMMA.16816.F32 R12, R28.reuse, R32, R12 ;  /* 0x000000201c0c723c */ /* 0x040fe6000000180c */
[----:B------:R-:W-:Y:S01]  /*188a0*/  FFMA.FTZ R32, R85, R20, -R55 ;  /* 0x0000001455207223 */ /* 0x000fe20000010837 */
[----:B------:R-:W-:Y:S01]  /*188b0*/  FADD.FTZ R121, R114, R121 ;  /* 0x0000007972797221 */ /* 0x000fe20000010000 */
[----:B------:R-:W3:Y:S03]  /*188c0*/  MUFU.EX2 R85, R87 ;  /* 0x0000005700557308 */ /* 0x000ee60000000800 */
[----:B------:R-:W-:Y:S07]  /*188d0*/  HMMA.16816.F32 R16, R28, R34, R16 ;  /* 0x000000221c10723c */ /* 0x000fee0000001810 */
[----:B------:R1:W-:Y:S01]  /*188e0*/  MUFU.EX2 R84, R32 ;  /* 0x0000002000547308 */ /* 0x0003e20000000800 */
[----:B-----5:R-:W-:Y:S01]  /*188f0*/  F2FP.F16.F32.PACK_AB R28, R45, R93 ;  /* 0x0000005d2d1c723e */ /* 0x020fe200000000ff */
[----:B------:R-:W-:Y:S01]  /*18900*/  FADD.FTZ R113, R113, R121 ;  /* 0x0000007971717221 */ /* 0x000fe20000010000 */
[C---:B----4-:R-:W-:Y:S01]  /*18910*/  F2FP.F16.F32.PACK_AB R29, R91.reuse, R46 ;  /* 0x0000002e5b1d723e */ /* 0x050fe200000000ff */
[----:B------:R-:W-:Y:S01]  /*18920*/  FADD.FTZ R91, R91, R103 ;  /* 0x000000675b5b7221 */ /* 0x000fe20000010000 */
[----:B------:R-:W-:Y:S01]  /*18930*/  F2FP.F16.F32.PACK_AB R30, R47, R44 ;  /* 0x0000002c2f1e723e */ /* 0x000fe200000000ff */
[----:B------:R-:W-:Y:S01]  /*18940*/  FADD.FTZ R110, R110, R113 ;  /* 0x000000716e6e7221 */ /* 0x000fe20000010000 */
[----:B------:R-:W-:Y:S01]  /*18950*/  F2FP.F16.F32.PACK_AB R31, R26, R88 ;  /* 0x000000581a1f723e */ /* 0x000fe200000000ff */
[----:B------:R-:W-:Y:S02]  /*18960*/  FADD.FTZ R91, R88, R91 ;  /* 0x0000005b585b7221 */ /* 0x000fe40000010000 */
[----:B------:R-:W-:Y:S01]  /*18970*/  FADD.FTZ R110, R109, R110 ;  /* 0x0000006e6d6e7221 */ /* 0x000fe20000010000 */
[----:B-1----:R-:W1:Y:S03]  /*18980*/  LDSM.16.MT88.4 R32, [R50+0x7c00] ;  /* 0x007c00003220783b */ /* 0x002e660000004200 */
[C---:B------:R-:W-:Y:S03]  /*18990*/  HMMA.16816.F32 R4, R28.reuse, R40, R4 ;  /* 0x000000281c04723c */ /* 0x040fe60000001804 */
[-CC-:B------:R-:W-:Y:S01]  /*189a0*/  FFMA.FTZ R40, R83, R20.reuse, -R57.reuse ;  /* 0x0000001453287223 */ /* 0x180fe20000010839 */
[-C--:B------:R-:W-:Y:S01]  /*189b0*/  FFMA.FTZ R41, R82, R20.reuse, -R57 ;  /* 0x0000001452297223 */ /* 0x080fe20000010839 */
[----:B------:R4:W5:Y:S01]  /*189c0*/  MUFU.EX2 R83, R86 ;  /* 0x0000005600537308 */ /* 0x0009620000000800 */
[----:B------:R-:W-:Y:S02]  /*189d0*/  FADD.FTZ R110, R106, R110 ;  /* 0x0000006e6a6e7221 */ /* 0x000fe40000010000 */
[C---:B------:R-:W-:Y:S07]  /*189e0*/  HMMA.16816.F32 R8, R28.reuse, R42, R8 ;  /* 0x0000002a1c08723c */ /* 0x040fee0000001808 */
[----:B------:R-:W-:Y:S01]  /*189f0*/  MUFU.EX2 R82, R40 ;  /* 0x0000002800527308 */ /* 0x000fe20000000800 */
[----:B------:R-:W-:Y:S04]  /*18a00*/  FADD.FTZ R105, R105, R110 ;  /* 0x0000006e69697221 */ /* 0x000fe80000010000 */
[----:B------:R-:W-:Y:S01]  /*18a10*/  FADD.FTZ R105, R102, R105 ;  /* 0x0000006966697221 */ /* 0x000fe20000010000 */
[C---:B--2---:R-:W-:Y:S03]  /*18a20*/  HMMA.16816.F32 R12, R28.reuse, R36, R12 ;  /* 0x000000241c0c723c */ /* 0x044fe6000000180c */
[-C--:B----4-:R-:W-:Y:S01]  /*18a30*/  FFMA.FTZ R86, R81, R20.reuse, -R55 ;  /* 0x0000001451567223 */ /* 0x090fe20000010837 */
[-C--:B------:R-:W-:Y:S01]  /*18a40*/  FFMA.FTZ R37, R78, R20.reuse, -R57 ;  /* 0x000000144e257223 */ /* 0x080fe20000010839 */
[----:B------:R2:W4:Y:S01]  /*18a50*/  MUFU.EX2 R81, R41 ;  /* 0x0000002900517308 */ /* 0x0005220000000800 */
[----:B------:R-:W-:Y:S01]  /*18a60*/  FFMA.FTZ R36, R77, R20, -R55 ;  /* 0x000000144d247223 */ /* 0x000fe20000010837 */
[----:B------:R-:W-:Y:S01]  /*18a70*/  FADD.FTZ R105, R101, R105 ;  /* 0x0000006965697221 */ /* 0x000fe20000010000 */
[----:B------:R-:W-:Y:S07]  /*18a80*/  HMMA.16816.F32 R16, R28, R38, R16 ;  /* 0x000000261c10723c */ /* 0x000fee0000001810 */
[----:B------:R1:W-:Y:S01]  /*18a90*/  MUFU.EX2 R78, R79 ;  /* 0x0000004f004e7308 */ /* 0x0003e20000000800 */
[----:B---3--:R-:W-:Y:S01]  /*18aa0*/  F2FP.F16.F32.PACK_AB R28, R25, R85 ;  /* 0x00000055191c723e */ /* 0x008fe200000000ff */
[----:B------:R-:W-:Y:S08]  /*18ab0*/  FADD.FTZ R98, R98, R105 ;  /* 0x0000006962627221 */ /* 0x000ff00000010000 */
[----:B------:R-:W3:Y:S01]  /*18ac0*/  MUFU.EX2 R86, R86 ;  /* 0x0000005600567308 */ /* 0x000ee20000000800 */
[----:B-----5:R-:W-:Y:S01]  /*18ad0*/  F2FP.F16.F32.PACK_AB R29, R83, R84 ;  /* 0x00000054531d723e */ /* 0x020fe200000000ff */
[----:B------:R-:W-:Y:S08]  /*18ae0*/  FADD.FTZ R98, R97, R98 ;  /* 0x0000006261627221 */ /* 0x000ff00000010000 */
[----:B------:R-:W5:Y:S01]  /*18af0*/  MUFU.EX2 R77, R37 ;  /* 0x00000025004d7308 */ /* 0x000f620000000800 */
[----:B--2---:R-:W2:Y:S01]  /*18b00*/  LDSM.16.MT88.4 R40, [R49+0x2c00] ;  /* 0x002c00003128783b */ /* 0x004ea20000004200 */
[----:B----4-:R-:W-:Y:S01]  /*18b10*/  F2FP.F16.F32.PACK_AB R30, R81, R82 ;  /* 0x00000052511e723e */ /* 0x010fe200000000ff */
[----:B------:R-:W-:Y:S01]  /*18b20*/  FADD.FTZ R98, R93, R98 ;  /* 0x000000625d627221 */ /* 0x000fe20000010000 */
[----:B-1----:R-:W-:Y:S06]  /*18b30*/  FFMA.FTZ R79, R76, R20, -R55 ;  /* 0x000000144c4f7223 */ /* 0x002fec0000010837 */
[----:B------:R1:W-:Y:S01]  /*18b40*/  MUFU.EX2 R76, R36 ;  /* 0x00000024004c7308 */ /* 0x0003e20000000800 */
[----:B------:R-:W-:Y:S01]  /*18b50*/  FADD.FTZ R45, R45, R98 ;  /* 0x000000622d2d7221 */ /* 0x000fe20000010000 */
[----:B---3--:R-:W-:Y:S03]  /*18b60*/  F2FP.F16.F32.PACK_AB R31, R80, R86 ;  /* 0x00000056501f723e */ /* 0x008fe600000000ff */
[----:B------:R-:W-:Y:S04]  /*18b70*/  FADD.FTZ R45, R44, R45 ;  /* 0x0000002d2c2d7221 */ /* 0x000fe80000010000 */
[C---:B------:R-:W-:Y:S03]  /*18b80*/  HMMA.16816.F32 R4, R28.reuse, R32, R4 ;  /* 0x000000201c04723c */ /* 0x040fe60000001804 */
[-CC-:B------:R-:W-:Y:S01]  /*18b90*/  FFMA.FTZ R32, R75, R20.reuse, -R57.reuse ;  /* 0x000000144b207223 */ /* 0x180fe20000010839 */
[-C--:B------:R-:W-:Y:S01]  /*18ba0*/  FFMA.FTZ R33, R74, R20.reuse, -R57 ;  /* 0x000000144a217223 */ /* 0x080fe20000010839 */
[----:B------:R3:W4:Y:S01]  /*18bb0*/  MUFU.EX2 R75, R79 ;  /* 0x0000004f004b7308 */ /* 0x0007220000000800 */
[----:B-1----:R-:W1:Y:S02]  /*18bc0*/  LDSM.16.MT88.4 R36, [R50+0x8000] ;  /* 0x008000003224783b */ /* 0x002e640000004200 */
[C---:B------:R-:W-:Y:S07]  /*18bd0*/  HMMA.16816.F32 R8, R28.reuse, R34, R8 ;  /* 0x000000221c08723c */ /* 0x040fee0000001808 */
[----:B------:R5:W-:Y:S01]  /*18be0*/  MUFU.EX2 R74, R32 ;  /* 0x00000020004a7308 */ /* 0x000be20000000800 */
[-CC-:B---3--:R-:W-:Y:S01]  /*18bf0*/  FFMA.FTZ R79, R72, R20.reuse, -R55.reuse ;  /* 0x00000014484f7223 */ /* 0x188fe20000010837 */
[-C--:B-----5:R-:W-:Y:S01]  /*18c00*/  FFMA.FTZ R32, R73, R20.reuse, -R55 ;  /* 0x0000001449207223 */ /* 0x0a0fe20000010837 */
[C---:B--2---:R-:W-:Y:S07]  /*18c10*/  HMMA.16816.F32 R12, R28.reuse, R40, R12 ;  /* 0x000000281c0c723c */ /* 0x044fee000000180c */
[----:B------:R-:W2:Y:S01]  /*18c20*/  MUFU.EX2 R73, R33 ;  /* 0x0000002100497308 */ /* 0x000ea20000000800 */
[-C--:B------:R-:W-:Y:S01]  /*18c30*/  FFMA.FTZ R41, R70, R20.reuse, -R57 ;  /* 0x0000001446297223 */ /* 0x080fe20000010839 */
[--C-:B------:R-:W-:Y:S08]  /*18c40*/  FFMA.FTZ R40, R69, R20, -R55.reuse ;  /* 0x0000001445287223 */ /* 0x100ff00000010837 */
[----:B------:R3:W-:Y:S01]  /*18c50*/  MUFU.EX2 R72, R32 ;  /* 0x0000002000487308 */ /* 0x0007e20000000800 */
[----:B------:R-:W-:Y:S09]  /*18c60*/  HMMA.16816.F32 R16, R28, R42, R16 ;  /* 0x0000002a1c10723c */ /* 0x000ff20000001810 */
[----:B------:R-:W5:Y:S01]  /*18c70*/  MUFU.EX2 R79, R79 ;  /* 0x0000004f004f7308 */ /* 0x000f620000000800 */
[----:B------:R-:W-:Y:S09]  /*18c80*/  F2FP.F16.F32.PACK_AB R28, R77, R78 ;  /* 0x0000004e4d1c723e */ /* 0x000ff200000000ff */
[----:B------:R1:W-:Y:S01]  /*18c90*/  MUFU.EX2 R70, R71 ;  /* 0x0000004700467308 */ /* 0x0003e20000000800 */
[----:B----4-:R-:W-:Y:S02]  /*18ca0*/  F2FP.F16.F32.PACK_AB R29, R75, R76 ;  /* 0x0000004c4b1d723e */ /* 0x010fe400000000ff */
[----:B--2---:R-:W-:Y:S07]  /*18cb0*/  F2FP.F16.F32.PACK_AB R30, R73, R74 ;  /* 0x0000004a491e723e */ /* 0x004fee00000000ff */
[----:B------:R-:W2:Y:S01]  /*18cc0*/  MUFU.EX2 R69, R41 ;  /* 0x0000002900457308 */ /* 0x000ea20000000800 */
[----:B---3--:R-:W3:Y:S01]  /*18cd0*/  LDSM.16.MT88.4 R32, [R49+0x3000] ;  /* 0x003000003120783b */ /* 0x008ee20000004200 */
[----:B-----5:R-:W-:Y:S01]  /*18ce0*/  F2FP.F16.F32.PACK_AB R31, R79, R72 ;  /* 0x000000484f1f723e */ /* 0x020fe200000000ff */
[-C--:B-1----:R-:W-:Y:S07]  /*18cf0*/  FFMA.FTZ R71, R68, R20.reuse, -R55 ;  /* 0x0000001444477223 */ /* 0x082fee0000010837 */
[----:B------:R1:W-:Y:S01]  /*18d00*/  MUFU.EX2 R68, R40 ;  /* 0x0000002800447308 */ /* 0x0003e20000000800 */
[C---:B------:R-:W-:Y:S03]  /*18d10*/  HMMA.16816.F32 R4, R28.reuse, R36, R4 ;  /* 0x000000241c04723c */ /* 0x040fe60000001804 */
[-C--:B------:R-:W-:Y:S06]  /*18d20*/  FFMA.FTZ R36, R67, R20.reuse, -R57 ;  /* 0x0000001443247223 */ /* 0x080fec0000010839 */
[----:B------:R-:W4:Y:S01]  /*18d30*/  MUFU.EX2 R67, R71 ;  /* 0x0000004700437308 */ /* 0x000f220000000800 */
[C---:B------:R-:W-:Y:S09]  /*18d40*/  HMMA.16816.F32 R8, R28.reuse, R38, R8 ;  /* 0x000000261c08723c */ /* 0x040ff20000001808 */
[----:B------:R5:W-:Y:S01]  /*18d50*/  MUFU.EX2 R46, R36 ;  /* 0x00000024002e7308 */ /* 0x000be20000000800 */
[----:B-1----:R-:W1:Y:S01]  /*18d60*/  LDSM.16.MT88.4 R40, [R50+0x8400] ;  /* 0x008400003228783b */ /* 0x002e620000004200 */
[-C--:B-----5:R-:W-:Y:S08]  /*18d70*/  FFMA.FTZ R36, R65, R20.reuse, -R55 ;  /* 0x0000001441247223 */ /* 0x0a0ff00000010837 */
[----:B------:R5:W4:Y:S01]  /*18d80*/  MUFU.EX2 R65, R66 ;  /* 0x0000004200417308 */ /* 0x000b220000000800 */
[C---:B---3--:R-:W-:Y:S03]  /*18d90*/  HMMA.16816.F32 R12, R28.reuse, R32, R12 ;  /* 0x000000201c0c723c */ /* 0x048fe6000000180c */
[----:B------:R-:W-:Y:S01]  /*18da0*/  FADD.FTZ R32, R26, R91 ;  /* 0x0000005b1a207221 */ /* 0x000fe20000010000 */
[-C--:B------:R-:W-:Y:S01]  /*18db0*/  FFMA.FTZ R33, R62, R20.reuse, -R57 ;  /* 0x000000143e217223 */ /* 0x080fe20000010839 */
[-C--:B------:R-:W-:Y:S01]  /*18dc0*/  FFMA.FTZ R62, R60, R20.reuse, -R55 ;  /* 0x000000143c3e7223 */ /* 0x080fe20000010837 */
[----:B------:R-:W-:Y:S01]  /*18dd0*/  FADD.FTZ R26, R47, R45 ;  /* 0x0000002d2f1a7221 */ /* 0x000fe20000010000 */
[-CC-:B------:R-:W-:Y:S01]  /*18de0*/  FFMA.FTZ R47, R61, R20.reuse, -R55.reuse ;  /* 0x000000143d2f7223 */ /* 0x180fe20000010837 */
[----:B------:R-:W-:Y:S01]  /*18df0*/  HMMA.16816.F32 R16, R28, R34, R16 ;  /* 0x000000221c10723c */ /* 0x000fe20000001810 */
[----:B------:R3:W-:Y:S02]  /*18e00*/  MUFU.EX2 R60, R33 ;  /* 0x00000021003c7308 */ /* 0x0007e40000000800 */
[----:B-----5:R-:W-:Y:S01]  /*18e10*/  FFMA.FTZ R66, R64, R20, -R55 ;  /* 0x0000001440427223 */ /* 0x020fe20000010837 */
[----:B--2---:R-:W-:Y:S07]  /*18e20*/  F2FP.F16.F32.PACK_AB R28, R69, R70 ;  /* 0x00000046451c723e */ /* 0x004fee00000000ff */
[----:B------:R-:W-:Y:S01]  /*18e30*/  MUFU.EX2 R64, R36 ;  /* 0x0000002400407308 */ /* 0x000fe20000000800 */
[----:B----4-:R-:W-:Y:S01]  /*18e40*/  F2FP.F16.F32.PACK_AB R29, R67, R68 ;  /* 0x00000044431d723e */ /* 0x010fe200000000ff */
[----:B------:R-:W-:Y:S01]  /*18e50*/  FFMA.FTZ R61, R59, R20, -R57 ;  /* 0x000000143b3d7223 */ /* 0x000fe20000010839 */
[----:B------:R-:W-:Y:S07]  /*18e60*/  F2FP.F16.F32.PACK_AB R30, R65, R46 ;  /* 0x0000002e411e723e */ /* 0x000fee00000000ff */
[----:B------:R-:W2:Y:S01]  /*18e70*/  MUFU.EX2 R44, R66 ;  /* 0x00000042002c7308 */ /* 0x000ea20000000800 */
[----:B------:R-:W-:Y:S01]  /*18e80*/  FADD.FTZ R26, R85, R26 ;  /* 0x0000001a551a7221 */ /* 0x000fe20000010000 */
[----:B------:R-:W-:Y:S08]  /*18e90*/  FADD.FTZ R84, R84, R32 ;  /* 0x0000002054547221 */ /* 0x000ff00000010000 */
[----:B------:R-:W-:Y:S01]  /*18ea0*/  MUFU.EX2 R45, R63 ;  /* 0x0000003f002d7308 */ /* 0x000fe20000000800 */
[----:B------:R-:W-:Y:S01]  /*18eb0*/  FADD.FTZ R26, R25, R26 ;  /* 0x0000001a191a7221 */ /* 0x000fe20000010000 */
[----:B------:R-:W-:Y:S01]  /*18ec0*/  FFMA.FTZ R25, R56, R20, -R55 ;  /* 0x0000001438197223 */ /* 0x000fe20000010837 */
[----:B---3--:R-:W-:Y:S07]  /*18ed0*/  LDSM.16.MT88.4 R32, [R50+0x8800] ;  /* 0x008800003220783b */ /* 0x008fee0000004200 */
[----:B------:R-:W-:Y:S01]  /*18ee0*/  MUFU.EX2 R47, R47 ;  /* 0x0000002f002f7308 */ /* 0x000fe20000000800 */
[----:B------:R-:W-:Y:S01]  /*18ef0*/  FADD.FTZ R82, R82, R26 ;  /* 0x0000001a52527221 */ /* 0x000fe20000010000 */
[----:B------:R-:W-:Y:S08]  /*18f00*/  FADD.FTZ R84, R83, R84 ;  /* 0x0000005453547221 */ /* 0x000ff00000010000 */
[----:B------:R-:W-:Y:S01]  /*18f10*/  MUFU.EX2 R59, R62 ;  /* 0x0000003e003b7308 */ /* 0x000fe20000000800 */
[----:B------:R-:W-:Y:S01]  /*18f20*/  FADD.FTZ R82, R81, R82 ;  /* 0x0000005251527221 */ /* 0x000fe20000010000 */
[----:B--2---:R-:W-:Y:S01]  /*18f30*/  F2FP.F16.F32.PACK_AB R31, R44, R64 ;  /* 0x000000402c1f723e */ /* 0x004fe200000000ff */
[----:B------:R-:W2:Y:S01]  /*18f40*/  LDSM.16.MT88.4 R36, [R49+0x3400] ;  /* 0x003400003124783b */ /* 0x000ea20000004200 */
[----:B------:R-:W-:Y:S01]  /*18f50*/  FADD.FTZ R86, R86, R84 ;  /* 0x0000005456567221 */ /* 0x000fe20000010000 */
[----:B------:R-:W-:Y:S03]  /*18f60*/  FADD.FTZ R78, R78, R82 ;  /* 0x000000524e4e7221 */ /* 0x000fe60000010000 */
[----:B------:R-:W-:Y:S01]  /*18f70*/  FADD.FTZ R86, R80, R86 ;  /* 0x0000005650567221 */ /* 0x000fe20000010000 */
[C---:B-1----:R-:W-:Y:S03]  /*18f80*/  HMMA.16816.F32 R4, R28.reuse, R40, R4 ;  /* 0x000000281c04723c */ /* 0x042fe60000001804 */
[-C--:B------:R-:W-:Y:S01]  /*18f90*/  FFMA.FTZ R40, R58, R20.reuse, -R57 ;  /* 0x000000143a287223 */ /* 0x080fe20000010839 */
[----:B------:R-:W-:Y:S01]  /*18fa0*/  FADD.FTZ R76, R76, R86 ;  /* 0x000000564c4c7221 */ /* 0x000fe20000010000 */
[----:B------:R1:W-:Y:S01]  /*18fb0*/  MUFU.EX2 R58, R61 ;  /* 0x0000003d003a7308 */ /* 0x0003e20000000800 */
[----:B------:R-:W-:Y:S02]  /*18fc0*/  FADD.FTZ R78, R77, R78 ;  /* 0x0000004e4d4e7221 */ /* 0x000fe40000010000 */
[C---:B------:R-:W-:Y:S07]  /*18fd0*/  HMMA.16816.F32 R8, R28.reuse, R42, R8 ;  /* 0x0000002a1c08723c */ /* 0x040fee0000001808 */
[----:B------:R3:W4:Y:S01]  /*18fe0*/  MUFU.EX2 R56, R40 ;  /* 0x0000002800387308 */ /* 0x0007220000000800 */
[----:B------:R-:W-:Y:S01]  /*18ff0*/  FADD.FTZ R76, R75, R76 ;  /* 0x0000004c4b4c7221 */ /* 0x000fe20000010000 */
[----:B------:R-:W-:Y:S03]  /*19000*/  FADD.FTZ R78, R74, R78 ;  /* 0x0000004e4a4e7221 */ /* 0x000fe60000010000 */
[----:B------:R-:W-:Y:S01]  /*19010*/  FADD.FTZ R76, R72, R76 ;  /* 0x0000004c484c7221 */ /* 0x000fe20000010000 */
[----:B------:R-:W-:Y:S01]  /*19020*/  FADD.FTZ R78, R73, R78 ;  /* 0x0000004e494e7221 */ /* 0x000fe20000010000 */
[----:B-1----:R-:W-:Y:S02]  /*19030*/  FFMA.FTZ R61, R54, R20, -R55 ;  /* 0x00000014363d7223 */ /* 0x002fe40000010837 */
[----:B------:R-:W-:Y:S01]  /*19040*/  FADD.FTZ R79, R79, R76 ;  /* 0x0000004c4f4f7221 */ /* 0x000fe20000010000 */
[----:B------:R1:W-:Y:S01]  /*19050*/  MUFU.EX2 R54, R25 ;  /* 0x0000001900367308 */ /* 0x0003e20000000800 */
[----:B------:R-:W-:Y:S01]  /*19060*/  FADD.FTZ R78, R70, R78 ;  /* 0x0000004e464e7221 */ /* 0x000fe20000010000 */
[----:B---3--:R-:W3:Y:S01]  /*19070*/  LDSM.16.MT88.4 R40, [R49+0x3800] ;  /* 0x003800003128783b */ /* 0x008ee20000004200 */
[----:B----4-:R-:W-:Y:S01]  /*19080*/  F2FP.F16.F32.PACK_AB R26, R56, R58 ;  /* 0x0000003a381a723e */ /* 0x010fe200000000ff */
[----:B------:R-:W-:Y:S01]  /*19090*/  FADD.FTZ R79, R68, R79 ;  /* 0x0000004f444f7221 */ /* 0x000fe20000010000 */
[----:B------:R-:W-:Y:S03]  /*190a0*/  FADD.FTZ R69, R69, R78 ;  /* 0x0000004e45457221 */ /* 0x000fe60000010000 */
[----:B------:R-:W-:Y:S01]  /*190b0*/  FADD.FTZ R79, R67, R79 ;  /* 0x0000004f434f7221 */ /* 0x000fe20000010000 */
[----:B------:R-:W-:Y:S03]  /*190c0*/  FADD.FTZ R69, R46, R69 ;  /* 0x000000452e457221 */ /* 0x000fe60000010000 */
[----:B------:R-:W-:Y:S01]  /*190d0*/  FADD.FTZ R64, R64, R79 ;  /* 0x0000004f40407221 */ /* 0x000fe20000010000 */
[C---:B--2---:R-:W-:Y:S03]  /*190e0*/  HMMA.16816.F32 R12, R28.reuse, R36, R12 ;  /* 0x000000241c0c723c */ /* 0x044fe6000000180c */
[-CC-:B-1----:R-:W-:Y:S01]  /*190f0*/  FFMA.FTZ R25, R53, R20.reuse, -R57.reuse ;  /* 0x0000001435197223 */ /* 0x182fe20000010839 */
[-C--:B------:R-:W-:Y:S01]  /*19100*/  FFMA.FTZ R37, R27, R20.reuse, -R57 ;  /* 0x000000141b257223 */ /* 0x080fe20000010839 */
[----:B------:R-:W1:Y:S01]  /*19110*/  MUFU.EX2 R53, R61 ;  /* 0x0000003d00357308 */ /* 0x000e620000000800 */
[----:B------:R-:W-:Y:S01]  /*19120*/  FADD.FTZ R64, R44, R64 ;  /* 0x000000402c407221 */ /* 0x000fe20000010000 */
[----:B------:R-:W-:Y:S01]  /*19130*/  FADD.FTZ R65, R65, R69 ;  /* 0x0000004541417221 */ /* 0x000fe20000010000 */
[----:B------:R-:W-:Y:S07]  /*19140*/  HMMA.16816.F32 R16, R28, R38, R16 ;  /* 0x000000261c10723c */ /* 0x000fee0000001810 */
[----:B------:R2:W-:Y:S01]  /*19150*/  MUFU.EX2 R36, R25 ;  /* 0x0000001900247308 */ /* 0x0005e20000000800 */
[-C--:B------:R-:W-:Y:S01]  /*19160*/  FFMA.FTZ R29, R23, R20.reuse, -R55 ;  /* 0x00000014171d7223 */ /* 0x080fe20000010837 */
[-C--:B------:R-:W-:Y:S08]  /*19170*/  FFMA.FTZ R30, R52, R20.reuse, -R57 ;  /* 0x00000014341e7223 */ /* 0x080ff00000010839 */
[----:B------:R4:W-:Y:S01]  /*19180*/  MUFU.EX2 R28, R24 ;  /* 0x00000018001c7308 */ /* 0x0009e20000000800 */
[-C--:B------:R-:W-:Y:S01]  /*19190*/  FFMA.FTZ R31, R22, R20.reuse, -R55 ;  /* 0x00000014161f7223 */ /* 0x080fe20000010837 */
[-C--:B------:R-:W-:Y:S01]  /*191a0*/  FFMA.FTZ R57, R51, R20.reuse, -R57 ;  /* 0x0000001433397223 */ /* 0x080fe20000010839 */
[----:B------:R-:W-:Y:S07]  /*191b0*/  FFMA.FTZ R55, R21, R20, -R55 ;  /* 0x0000001415377223 */ /* 0x000fee0000010837 */
[----:B------:R-:W5:Y:S01]  /*191c0*/  MUFU.EX2 R37, R37 ;  /* 0x0000002500257308 */ /* 0x000f620000000800 */
[----:B------:R-:W3:Y:S01]  /*191d0*/  LDSM.16.MT88.4 R20, [R49+0x3c00] ;  /* 0x003c00003114783b */ /* 0x000ee20000004200 */
[----:B-1----:R-:W-:Y:S01]  /*191e0*/  F2FP.F16.F32.PACK_AB R27, R53, R54 ;  /* 0x00000036351b723e */ /* 0x002fe200000000ff */
[----:B------:R-:W-:Y:S07]  /*191f0*/  FADD.FTZ R64, R47, R64 ;  /* 0x000000402f407221 */ /* 0x000fee0000010000 */
[----:B------:R-:W1:Y:S01]  /*19200*/  MUFU.EX2 R29, R29 ;  /* 0x0000001d001d7308 */ /* 0x000e620000000800 */
[----:B------:R-:W-:Y:S01]  /*19210*/  FADD.FTZ R65, R45, R65 ;  /* 0x000000412d417221 */ /* 0x000fe20000010000 */
[C---:B--2---:R-:W-:Y:S01]  /*19220*/  F2FP.F16.F32.PACK_AB R25, R59.reuse, R47 ;  /* 0x0000002f3b19723e */ /* 0x044fe200000000ff */
[----:B------:R-:W-:Y:S07]  /*19230*/  FADD.FTZ R59, R59, R64 ;  /* 0x000000403b3b7221 */ /* 0x000fee0000010000 */
[----:B------:R-:W-:Y:S01]  /*19240*/  MUFU.EX2 R30, R30 ;  /* 0x0000001e001e7308 */ /* 0x000fe20000000800 */
[C---:B----4-:R-:W-:Y:S01]  /*19250*/  F2FP.F16.F32.PACK_AB R24, R60.reuse, R45 ;  /* 0x0000002d3c18723e */ /* 0x050fe200000000ff */
[----:B------:R-:W-:Y:S08]  /*19260*/  FADD.FTZ R60, R60, R65 ;  /* 0x000000413c3c7221 */ /* 0x000ff00000010000 */
[----:B------:R-:W2:Y:S01]  /*19270*/  MUFU.EX2 R57, R57 ;  /* 0x0000003900397308 */ /* 0x000ea20000000800 */
[----:B------:R-:W-:Y:S01]  /*19280*/  FADD.FTZ R59, R54, R59 ;  /* 0x0000003b363b7221 */ /* 0x000fe20000010000 */
[----:B-----5:R-:W-:Y:S01]  /*19290*/  F2FP.F16.F32.PACK_AB R132, R37, R36 ;  /* 0x000000242584723e */ /* 0x020fe200000000ff */
[----:B------:R-:W-:Y:S07]  /*192a0*/  FADD.FTZ R60, R58, R60 ;  /* 0x0000003c3a3c7221 */ /* 0x000fee0000010000 */
[----:B------:R-:W-:Y:S01]  /*192b0*/  MUFU.EX2 R31, R31 ;  /* 0x0000001f001f7308 */ /* 0x000fe20000000800 */
[C---:B------:R-:W-:Y:S09]  /*192c0*/  HMMA.16816.F32 R4, R24.reuse, R32, R4 ;  /* 0x000000201804723c */ /* 0x040ff20000001804 */
[----:B------:R-:W4:Y:S01]  /*192d0*/  MUFU.EX2 R55, R55 ;  /* 0x0000003700377308 */ /* 0x000f220000000800 */
[----:B-1----:R-:W-:Y:S01]  /*192e0*/  F2FP.F16.F32.PACK_AB R133, R29, R28 ;  /* 0x0000001c1d85723e */ /* 0x002fe200000000ff */
[----:B------:R-:W-:Y:S01]  /*192f0*/  FADD.FTZ R53, R53, R59 ;  /* 0x0000003b35357221 */ /* 0x000fe20000010000 */
[----:B------:R-:W-:Y:S01]  /*19300*/  FADD.FTZ R56, R56, R60 ;  /* 0x0000003c38387221 */ /* 0x000fe20000010000 */
[C---:B------:R-:W-:Y:S03]  /*19310*/  HMMA.16816.F32 R8, R24.reuse, R34, R8 ;  /* 0x000000221808723c */ /* 0x040fe60000001808 */
[----:B--2---:R-:W-:Y:S01]  /*19320*/  F2FP.F16.F32.PACK_AB R134, R57, R30 ;  /* 0x0000001e3986723e */ /* 0x004fe200000000ff */
[----:B------:R-:W-:Y:S01]  /*19330*/  FADD.FTZ R53, R28, R53 ;  /* 0x000000351c357221 */ /* 0x000fe20000010000 */
[----:B------:R-:W-:Y:S03]  /*19340*/  FADD.FTZ R56, R36, R56 ;  /* 0x0000003824387221 */ /* 0x000fe60000010000 */
[C---:B---3--:R-:W-:Y:S03]  /*19350*/  HMMA.16816.F32 R12, R24.reuse, R40, R12 ;  /* 0x00000028180c723c */ /* 0x048fe6000000180c */
[----:B----4-:R-:W-:Y:S01]  /*19360*/  F2FP.F16.F32.PACK_AB R135, R55, R31 ;  /* 0x0000001f3787723e */ /* 0x010fe200000000ff */
[----:B------:R-:W-:Y:S01]  /*19370*/  FADD.FTZ R29, R29, R53 ;  /* 0x000000351d1d7221 */ /* 0x000fe20000010000 */
[----:B------:R-:W-:Y:S03]  /*19380*/  FADD.FTZ R37, R37, R56 ;  /* 0x0000003825257221 */ /* 0x000fe60000010000 */
[----:B------:R-:W-:Y:S03]  /*19390*/  HMMA.16816.F32 R16, R24, R42, R16 ;  /* 0x0000002a1810723c */ /* 0x000fe60000001810 */
[----:B------:R-:W-:Y:S01]  /*193a0*/  FADD.FTZ R29, R31, R29 ;  /* 0x0000001d1f1d7221 */ /* 0x000fe20000010000 */
[----:B------:R-:W-:Y:S03]  /*193b0*/  FADD.FTZ R37, R30, R37 ;  /* 0x000000251e257221 */ /* 0x000fe60000010000 */
[----:B------:R-:W-:Y:S01]  /*193c0*/  FADD.FTZ R190, R55, R29 ;  /* 0x0000001d37be7221 */ /* 0x000fe20000010000 */
[C---:B------:R-:W-:Y:S05]  /*193d0*/  HMMA.16816.F32 R144, R132.reuse, R140, R4 ;  /* 0x0000008c8490723c */ /* 0x040fea0000001804 */
[----:B------:R-:W-:Y:S03]  /*193e0*/  FADD.FTZ R189, R57, R37 ;  /* 0x0000002539bd7221 */ /* 0x000fe60000010000 */
[C---:B------:R-:W-:Y:S08]  /*193f0*/  HMMA.16816.F32 R140, R132.reuse, R142, R8 ;  /* 0x0000008e848c723c */ /* 0x040ff00000001808 */
[C---:B------:R-:W-:Y:S08]  /*19400*/  HMMA.16816.F32 R136, R132.reuse, R20, R12 ;  /* 0x000000148488723c */ /* 0x040ff0000000180c */
[----:B------:R-:W-:Y:S01]  /*19410*/  HMMA.16816.F32 R132, R132, R22, R16 ;  /* 0x000000168484723c */ /* 0x000fe20000001810 */
[----:B------:R-:W-:Y:S08]  /*19420*/  @!UPT UIADD3 URZ, UPT, UPT, URZ, URZ, URZ ;  /* 0x000000fffffff290 */ /* 0x000ff0000fffe0ff */
[----:B------:R-:W-:Y:S11]  /*19430*/  @P0 BRA `(.L_x_3978) ;  /* 0xffffff9800200947 */ /* 0x000ff6000383ffff */
.L_x_3971:
        /* <DEDUP_REMOVED lines=11> */
.L_x_3986:
[----:B------:R-:W2:Y:S01]  /*194f0*/  S2R R0, SR_TID.X ;  /* 0x0000000000007919 */ /* 0x000ea20000002100 */
[----:B----4-:R-:W-:Y:S01]  /*19500*/  FADD.FTZ R6, R190, R6 ;  /* 0x00000006be067221 */ /* 0x010fe20000010000 */
[----:B------:R-:W-:Y:S01]  /*19510*/  FSETP.NE.FTZ.AND P1, PT, R189, RZ, PT ;  /* 0x000000ffbd00720b */ /* 0x000fe20003f35000 */
[----:B------:R-:W4:Y:S01]  /*19520*/  MUFU.RCP R7, R189 ;  /* 0x000000bd00077308 */ /* 0x000f220000001000 */
[----:B------:R-:W-:Y:S01]  /*19530*/  MOV R20, 0xff800000 ;  /* 0xff80000000147802 */ /* 0x000fe20000000f00 */
[----:B------:R-:W-:Y:S05]  /*19540*/  WARPSYNC.ALL ;  /* 0x0000000000007948 */ /* 0x000fea0003800000 */
[----:B------:R-:W-:Y:S01]  /*19550*/  FSETP.NE.FTZ.AND P0, PT, R6, RZ, PT ;  /* 0x000000ff0600720b */ /* 0x000fe20003f15000 */
[----:B------:R-:W-:Y:S08]  /*19560*/  MUFU.RCP R5, R6 ;  /* 0x0000000600057308 */ /* 0x000ff00000001000 */
        /* <DEDUP_REMOVED lines=8> */
[----:B--2---:R-:W-:Y:S01]  /*195f0*/  SHF.L.U32 R8, R0, 0x1, RZ ;  /* 0x0000000100087819 */ /* 0x004fe200000006ff */
[C---:B------:R-:W-:Y:S01]  /*19600*/  FMUL.FTZ R137, R7.reuse, R137 ;  /* 0x0000008907897220 */ /* 0x040fe20000410000 */
[C---:B------:R-:W-:Y:S01]  /*19610*/  FMUL.FTZ R132, R7.reuse, R132 ;  /* 0x0000008407847220 */ /* 0x040fe20000410000 */
[----:B------:R-:W-:Y:S01]  /*19620*/  FMUL.FTZ R133, R7, R133 ;  /* 0x0000008507857220 */ /* 0x000fe20000410000 */
[----:B------:R-:W-:Y:S01]  /*19630*/  LOP3.LUT R8, R8, 0x6, RZ, 0xc0, !PT ;  /* 0x0000000608087812 */ /* 0x000fe200078ec0ff */
[----:B-1----:R-:W-:Y:S01]  /*19640*/  @P1 FMUL.FTZ R9, R9, 0.69314718246459960938 ;  /* 0x3f31721809091820 */ /* 0x002fe20000410000 */
[----:B------:R-:W-:-:S02]  /*19650*/  SHF.L.U32 R7, R0, 0x3, RZ ;  /* 0x0000000300077819 */ /* 0x000fc400000006ff */
[----:B------:R-:W-:Y:S01]  /*19660*/  LOP3.LUT R165, R8, 0x3e00, R165, 0xf8, !PT ;  /* 0x00003e0008a57812 */ /* 0x000fe200078ef8a5 */
[----:B-----5:R-:W-:Y:S01]  /*19670*/  @P1 FFMA.FTZ R20, R4, R3, R9 ;  /* 0x0000000304141223 */ /* 0x020fe20000010009 */
[----:B------:R-:W-:Y:S02]  /*19680*/  LOP3.LUT R8, R7, 0xc0, RZ, 0xc0, !PT ;  /* 0x000000c007087812 */ /* 0x000fe400078ec0ff */
[----:B------:R-:W-:Y:S01]  /*19690*/  FSEL R5, R5, 1, P0 ;  /* 0x3f80000005057808 */ /* 0x000fe20000000000 */
[----:B----4-:R-:W-:Y:S01]  /*196a0*/  @P0 FMUL.FTZ R6, R6, 0.69314718246459960938 ;  /* 0x3f31721806060820 */ /* 0x010fe20000410000 */
[----:B------:R-:W-:Y:S02]  /*196b0*/  LOP3.LUT R8, R8, 0x18, R0, 0xf8, !PT ;  /* 0x0000001808087812 */ /* 0x000fe400078ef800 */
[----:B------:R-:W-:Y:S01]  /*196c0*/  LOP3.LUT R165, R165, 0x20, R7, 0xf8, !PT ;  /* 0x00000020a5a57812 */ /* 0x000fe200078ef807 */
[C---:B------:R-:W-:Y:S01]  /*196d0*/  FMUL.FTZ R146, R5.reuse, R146 ;  /* 0x0000009205927220 */ /* 0x040fe20000410000 */
[----:B------:R-:W-:Y:S01]  /*196e0*/  MOV R3, 0xff800000 ;  /* 0xff80000000037802 */ /* 0x000fe20000000f00 */
[----:B------:R-:W-:Y:S01]  /*196f0*/  @P0 FFMA.FTZ R3, R4, R2, R6 ;  /* 0x0000000204030223 */ /* 0x000fe20000010006 */
[C---:B------:R-:W-:Y:S01]  /*19700*/  FMUL.FTZ R147, R5.reuse, R147 ;  /* 0x0000009305937220 */ /* 0x040fe20000410000 */
[C---:B------:R-:W-:Y:S01]  /*19710*/  FMUL.FTZ R142, R5.reuse, R142 ;  /* 0x0000008e058e7220 */ /* 0x040fe20000410000 */
[C---:B------:R-:W-:Y:S01]  /*19720*/  FMUL.FTZ R143, R5.reuse, R143 ;  /* 0x0000008f058f7220 */ /* 0x040fe20000410000 */
[C---:B------:R-:W-:Y:S01]  /*19730*/  FMUL.FTZ R138, R5.reuse, R138 ;  /* 0x0000008a058a7220 */ /* 0x040fe20000410000 */
[C---:B------:R-:W-:Y:S01]  /*19740*/  FMUL.FTZ R139, R5.reuse, R139 ;  /* 0x0000008b058b7220 */ /* 0x040fe20000410000 */
[C---:B------:R-:W-:Y:S01]  /*19750*/  FMUL.FTZ R134, R5.reuse, R134 ;  /* 0x0000008605867220 */ /* 0x040fe20000410000 */
[----:B------:R-:W-:Y:S01]  /*19760*/  FMUL.FTZ R135, R5, R135 ;  /* 0x0000008705877220 */ /* 0x000fe20000410000 */
[----:B------:R-:W-:-:S02]  /*19770*/  LOP3.LUT R4, R165, R8, RZ, 0xfc, !PT ;  /* 0x00000008a5047212 */ /* 0x000fc400078efcff */
[----:B------:R-:W-:Y:S01]  /*19780*/  SHF.R.U32.HI R24, RZ, 0x2, R0 ;  /* 0x00000002ff187819 */ /* 0x000fe20000011600 */
[----:B------:R-:W-:Y:S01]  /*19790*/  BAR.SYNC.DEFER_BLOCKING 0x0 ;  /* 0x0000000000007b1d */ /* 0x000fe20000010000 */
[----:B------:R-:W-:Y:S02]  /*197a0*/  LEA R4, R4, UR6, 0x2 ;  /* 0x0000000604047c11 */ /* 0x000fe4000f8e10ff */
[C---:B------:R-:W-:Y:S02]  /*197b0*/  LOP3.LUT R2, R7.reuse, 0x80, RZ, 0xc0, !PT ;  /* 0x0000008007027812 */ /* 0x040fe400078ec0ff */
[----:B------:R-:W-:-:S03]  /*197c0*/  LOP3.LUT R7, R7, 0x40, RZ, 0xc0, !PT ;  /* 0x0000004007077812 */ /* 0x000fc600078ec0ff */
[C---:B------:R-:W-:Y:S02]  /*197d0*/  IMAD.IADD R2, R4.reuse, 0x1, -R2 ;  /* 0x0000000104027824 */ /* 0x040fe400078e0a02 */
[--C-:B------:R-:W-:Y:S02]  /*197e0*/  IMAD.IADD R5, R4, 0x1, -R7.reuse ;  /* 0x0000000104057824 */ /* 0x100fe400078e0a07 */
[----:B------:R-:W-:Y:S01]  /*197f0*/  IMAD.IADD R7, R2, 0x1, -R7 ;  /* 0x0000000102077824 */ /* 0x000fe200078e0a07 */
[----:B------:R-:W-:Y:S04]  /*19800*/  STS.64 [R4], R144 ;  /* 0x0000009004007388 */ /* 0x000fe80000000a00 */
[----:B------:R-:W-:Y:S04]  /*19810*/  STS.64 [R4+0x400], R146 ;  /* 0x0004009204007388 */ /* 0x000fe80000000a00 */
[----:B------:R-:W-:Y:S04]  /*19820*/  STS.64 [R5+0x20], R140 ;  /* 0x0000208c05007388 */ /* 0x000fe80000000a00 */
[----:B------:R1:W-:Y:S04]  /*19830*/  STS.64 [R5+0x420], R142 ;  /* 0x0004208e05007388 */ /* 0x0003e80000000a00 */
[----:B------:R-:W-:Y:S04]  /*19840*/  STS.64 [R2+0x40], R136 ;  /* 0x0000408802007388 */ /* 0x000fe80000000a00 */
[----:B------:R-:W-:Y:S04]  /*19850*/  STS.64 [R2+0x440], R138 ;  /* 0x0004408a02007388 */ /* 0x000fe80000000a00 */
[----:B------:R-:W-:Y:S04]  /*19860*/  STS.64 [R7+0x60], R132 ;  /* 0x0000608407007388 */ /* 0x000fe80000000a00 */
[----:B------:R2:W-:Y:S04]  /*19870*/  STS.64 [R7+0x460], R134 ;  /* 0x0004608607007388 */ /* 0x0005e80000000a00 */
[----:B------:R4:W5:Y:S04]  /*19880*/  LD.E R25, desc[UR4][R148.64+0xcc] ;  /* 0x0000cc0494197980 */ /* 0x000968000c101900 */
[----:B------:R4:W5:Y:S04]  /*19890*/  LD.E.64 R30, desc[UR4][R148.64+0x78] ;  /* 0x00007804941e7980 */ /* 0x000968000c101b00 */
[----:B-1----:R-:W3:Y:S04]  /*198a0*/  LD.E.64 R4, desc[UR4][R148.64+0xb0] ;  /* 0x0000b00494047980 */ /* 0x002ee8000c101b00 */
        /* <DEDUP_REMOVED lines=11> */
[----:B---3--:R-:W-:-:S04]  /*19960*/  IMAD R4, R4, UR8, R181 ;  /* 0x0000000804047c24 */ /* 0x008fc8000f8e02b5 */
[----:B--2---:R-:W-:Y:S01]  /*19970*/  IMAD R7, R4, R7, R180 ;  /* 0x0000000704077224 */ /* 0x004fe200078e02b4 */
[----:B------:R-:W-:-:S03]  /*19980*/  LOP3.LUT R4, R6, 0xf24, R2, 0xf8, !PT ;  /* 0x00000f2406047812 */ /* 0x000fc600078ef802 */
[----:B------:R-:W-:Y:S01]  /*19990*/  IMAD R26, R5, R7, R177 ;  /* 0x00000007051a7224 */ /* 0x000fe200078e02b1 */
[----:B------:R-:W-:-:S05]  /*199a0*/  LEA R4, R4, UR6, 0x2 ;  /* 0x0000000604047c11 */ /* 0x000fca000f8e10ff */
[----:B------:R4:W1:Y:S04]  /*199b0*/  LDS.128 R16, [R4] ;  /* 0x0000000004107984 */ /* 0x0008680000000c00 */
[----:B------:R4:W2:Y:S04]  /*199c0*/  LDS.128 R12, [R4+0x800] ;  /* 0x00080000040c7984 */ /* 0x0008a80000000c00 */
[----:B------:R4:W3:Y:S04]  /*199d0*/  LDS.128 R8, [R4+0x1000] ;  /* 0x0010000004087984 */ /* 0x0008e80000000c00 */
        /* <DEDUP_REMOVED lines=12> */
.L_x_3981:
[----:B------:R-:W-:Y:S05]  /*19aa0*/  BSYNC.RECONVERGENT B0 ;  /* 0x0000000000007941 */ /* 0x000fea0003800200 */
.L_x_3980:
[----:B----4-:R-:W4:Y:S01]  /*19ab0*/  LD.E R148, desc[UR4][R148.64+0xc0] ;  /* 0x0000c00494947980 */ /* 0x010f22000c101900 */
[----:B-1----:R-:W-:Y:S01]  /*19ac0*/  LOP3.LUT R3, R2, 0xfe0, RZ, 0xc0, !PT ;  /* 0x00000fe002037812 */ /* 0x002fe200078ec0ff */
[----:B------:R-:W-:Y:S01]  /*19ad0*/  IMAD.IADD R177, R179, 0x1, -R177 ;  /* 0x00000001b3b17824 */ /* 0x000fe200078e0ab1 */
[----:B------:R-:W-:Y:S01]  /*19ae0*/  SHF.R.U32.HI R0, RZ, 0x3, R0 ;  /* 0x00000003ff007819 */ /* 0x000fe20000011600 */
[----:B-----5:R-:W-:Y:S01]  /*19af0*/  IMAD R25, R26, R25, RZ ;  /* 0x000000191a197224 */ /* 0x020fe200078e02ff */
[----:B------:R-:W-:Y:S02]  /*19b00*/  LOP3.LUT R20, R2, 0x1c, RZ, 0xc0, !PT ;  /* 0x0000001c02147812 */ /* 0x000fe400078ec0ff */
[----:B------:R-:W-:Y:S01]  /*19b10*/  LOP3.LUT R3, R3, 0x1c, R2, 0xf8, !PT ;  /* 0x0000001c03037812 */ /* 0x000fe200078ef802 */
[----:B------:R-:W-:-:S03]  /*19b20*/  VIADD R2, R0, 0x20 ;  /* 0x0000002000027836 */ /* 0x000fc60000000000 */
[----:B------:R-:W-:-:S04]  /*19b30*/  IADD3 R3, P1, PT, R25, R3, RZ ;  /* 0x0000000319037210 */ /* 0x000fc80007f3e0ff */
[----:B------:R-:W-:Y:S02]  /*19b40*/  LEA.HI.X.SX32 R25, R25, RZ, 0x1, P1 ;  /* 0x000000ff19197211 */ /* 0x000fe400008f0eff */
[----:B----4-:R-:W-:Y:S01]  /*19b50*/  ISETP.GE.AND P0, PT, R20, R148, PT ;  /* 0x000000941400720c */ /* 0x010fe20003f06270 */
[----:B------:R-:W-:-:S03]  /*19b60*/  VIADD R20, R0, 0x10 ;  /* 0x0000001000147836 */ /* 0x000fc60000000000 */
[CC--:B------:R-:W-:Y:S01]  /*19b70*/  ISETP.GE.OR P4, PT, R0.reuse, R177.reuse, P0 ;  /* 0x000000b10000720c */ /* 0x0c0fe20000786670 */
[----:B------:R-:W-:Y:S01]  /*19b80*/  VIADD R0, R0, 0x30 ;  /* 0x0000003000007836 */ /* 0x000fe20000000000 */
[-C--:B------:R-:W-:Y:S02]  /*19b90*/  ISETP.GE.OR P2, PT, R2, R177.reuse, P0 ;  /* 0x000000b10200720c */ /* 0x080fe40000746670 */
[-C--:B------:R-:W-:Y:S02]  /*19ba0*/  ISETP.GE.OR P3, PT, R20, R177.reuse, P0 ;  /* 0x000000b11400720c */ /* 0x080fe40000766670 */
[C---:B------:R-:W-:Y:S02]  /*19bb0*/  LEA R2, P1, R3.reuse, R30, 0x2 ;  /* 0x0000001e03027211 */ /* 0x040fe400078210ff */
[----:B------:R-:W-:Y:S02]  /*19bc0*/  ISETP.GE.OR P0, PT, R0, R177, P0 ;  /* 0x000000b10000720c */ /* 0x000fe40000706670 */
[----:B------:R-:W-:-:S05]  /*19bd0*/  LEA.HI.X R3, R3, R31, R25, 0x2, P1 ;  /* 0x0000001f03037211 */ /* 0x000fca00008f1419 */
[----:B---3--:R1:W-:Y:S04]  /*19be0*/  @!P2 ST.E.128 desc[UR4][R2.64+0x1000], R8 ;  /* 0x001000080200a985 */ /* 0x0083e8000c101d04 */
[----:B------:R-:W-:Y:S04]  /*19bf0*/  @!P4 ST.E.128 desc[UR4][R2.64], R16 ;  /* 0x000000100200c985 */ /* 0x000fe8000c101d04 */
[----:B--2---:R2:W-:Y:S01]  /*19c00*/  @!P3 ST.E.128 desc[UR4][R2.64+0x800], R12 ;  /* 0x0008000c0200b985 */ /* 0x0045e2000c101d04 */
[----:B-1----:R-:W-:Y:S02]  /*19c10*/  IMAD.MOV.U32 R8, RZ, RZ, R176 ;  /* 0x000000ffff087224 */ /* 0x002fe400078e00b0 */
[----:B------:R-:W-:-:S04]  /*19c20*/  IMAD.MOV.U32 R9, RZ, RZ, 0x0 ;  /* 0x00000000ff097424 */ /* 0x000fc800078e00ff */
[----:B--2---:R-:W-:Y:S05]  /*19c30*/  @P0 RET.REL.NODEC R8 `(_ZN5flash24flash_fwd_splitkv_kernelI23Flash_fwd_kernel_traitsILi32ELi64ELi256ELi4ELb0ELb0EN7cutlass6half_tE19Flash_kernel_traitsILi32ELi64ELi256ELi4ES3_EELb0ELb0ELb1ELb0ELb0ELb1ELb1ELb1EEEvNS_16Flash_fwd_paramsE) ;  /* 0xfffffe6008f00950 */ /* 0x004fea0003c3ffff */
[----:B------:R-:W-:Y:S01]  /*19c40*/  MOV R177, 0x0 ;  /* 0x0000000000b17802 */ /* 0x000fe20000000f00 */
[----:B------:R1:W-:Y:S03]  /*19c50*/  ST.E.128 desc[UR4][R2.64+0x1800], R4 ;  /* 0x0018000402007985 */ /* 0x0003e6000c101d04 */
[----:B-1----:R-:W-:Y:S05]  /*19c60*/  RET.REL.NODEC R176 `(_ZN5flash24flash_fwd_splitkv_kernelI23Flash_fwd_kernel_traitsILi32ELi64ELi256ELi4ELb0ELb0EN7cutlass6half_tE19Flash_kernel_traitsILi32ELi64ELi256ELi4ES3_EELb0ELb0ELb1ELb0ELb0ELb1ELb1ELb1EEEvNS_16Flash_fwd_paramsE) ;  /* 0xfffffe60b0e47950 */ /* 0x002fea0003c3ffff */
.L_x_3979:
[----:B------:R-:W-:Y:S01]  /*19c70*/  MOV R0, 0x1f ;  /* 0x0000001f00007802 */ /* 0x000fe20000000f00 */
[----:B------:R-:W-:Y:S01]  /*19c80*/  IMAD.MOV.U32 R5, RZ, RZ, 0x2 ;  /* 0x00000002ff057424 */ /* 0x000fe200078e00ff */
[----:B------:R-:W-:Y:S01]  /*19c90*/  MOV R8, R189 ;  /* 0x000000bd00087202 */ /* 0x000fe20000000f00 */
[----:B------:R-:W-:-:S07]  /*19ca0*/  IMAD.MOV.U32 R6, RZ, RZ, -0x1 ;  /* 0xffffffffff067424 */ /* 0x000fce00078e00ff */
[----:B-1---5:R-:W-:Y:S05]  /*19cb0*/  WARPSYNC.COLLECTIVE R6, `(.L_x_3982) ;  /* 0x0000000006087348 */ /* 0x022fea0003c00000 */
[----:B------:R2:W3:Y:S02]  /*19cc0*/  SHFL.BFLY P0, R0, R8, R5, R0 ;  /* 0x0c00000508007389 */ /* 0x0004e40000000000 */
[----:B-123-5:R-:W-:Y:S05]  /*19cd0*/  ENDCOLLECTIVE ;  /* 0x000000000000791b */ /* 0x02efea0003800000 */
.L_x_3982:
        /* <DEDUP_REMOVED lines=8> */
.L_x_3983:
        /* <DEDUP_REMOVED lines=8> */
.L_x_3984:
[----:B------:R-:W-:Y:S01]  /*19de0*/  FADD.FTZ R190, R0, R190 ;  /* 0x000000be00be7221 */ /* 0x000fe20000010000 */
[----:B------:R-:W-:Y:S01]  /*19df0*/  MOV R0, 0x1f ;  /* 0x0000001f00007802 */ /* 0x000fe20000000f00 */
[----:B------:R-:W-:-:S03]  /*19e00*/  IMAD.MOV.U32 R5, RZ, RZ, 0x1 ;  /* 0x00000001ff057424 */ /* 0x000fc600078e00ff */
[----:B------:R-:W-:-:S07]  /*19e10*/  MOV R8, R190 ;  /* 0x000000be00087202 */ /* 0x000fce0000000f00 */
[----:B------:R-:W-:Y:S05]  /*19e20*/  WARPSYNC.COLLECTIVE R6, `(.L_x_3985) ;  /* 0x0000000006087348 */ /* 0x000fea0003c00000 */
[----:B------:R1:W2:Y:S02]  /*19e30*/  SHFL.BFLY P0, R0, R8, R5, R0 ;  /* 0x0c00000508007389 */ /* 0x0002a40000000000 */
[----:B-12---:R-:W-:Y:S05]  /*19e40*/  ENDCOLLECTIVE ;  /* 0x000000000000791b */ /* 0x006fea0003800000 */
.L_x_3985:
[----:B------:R-:W-:Y:S01]  /*19e50*/  MOV R6, R0 ;  /* 0x0000000000067202 */ /* 0x000fe20000000f00 */
[----:B------:R-:W-:Y:S06]  /*19e60*/  BRA `(.L_x_3986) ;  /* 0xfffffff400a07947 */ /* 0x000fec000383ffff */
.L_x_3987:
        /* <DEDUP_REMOVED lines=9> */
.L_x_10257:


//--------------------- .text._ZN5flash24flash_fwd_splitkv_kernelI23Flash_fwd_kernel_traitsILi32ELi64ELi256ELi4ELb0ELb0EN7cutlass6half_tE19Flash_kernel_traitsILi32ELi64ELi256ELi4ES3_EELb0ELb1ELb0ELb0ELb1ELb0ELb0ELb0EEEvNS_16Flash_fwd_paramsE --------------------------
	.section	.text._ZN5flash24flash_fwd_splitkv_kernelI23Flash_fwd_kernel_traitsILi32ELi64ELi256ELi4ELb0ELb0EN7cutlass6half_tE19Flash_kernel_traitsILi32ELi64ELi256ELi4ES3_EELb0ELb1ELb0ELb0ELb1ELb0ELb0ELb0EEEvNS_16Flash_fwd_paramsE,"ax",@progbits
	.align	128
        .global         _ZN5flash24flash_fwd_splitkv_kernelI23Flash_fwd_kernel_traitsILi32ELi64ELi256ELi4ELb0ELb0EN7cutlass6half_tE19Flash_kernel_traitsILi32ELi64ELi256ELi4ES3_EELb0ELb1ELb0ELb0ELb1ELb0ELb0ELb0EEEvNS_16Flash_fwd_paramsE
        .type           _ZN5flash24flash_fwd_splitkv_kernelI23Flash_fwd_kernel_traitsILi32ELi64ELi256ELi4ELb0ELb0EN7cutlass6half_tE19Flash_kernel_traitsILi32ELi64ELi256ELi4ES3_EELb0ELb1ELb0ELb0ELb1ELb0ELb0ELb0EEEvNS_16Flash_fwd_paramsE,@function
        .size           _ZN5flash24flash_fwd_splitkv_kernelI23Flash_fwd_kernel_traitsILi32ELi64ELi256ELi4ELb0ELb0EN7cutlass6half_tE19Flash_kernel_traitsILi32ELi64ELi256ELi4ES3_EELb0ELb1ELb0ELb0ELb1ELb0ELb0ELb0EEEvNS_16Flash_fwd_paramsE,(.L_x_10258 - _ZN5flash24flash_fwd_splitkv_kernelI23Flash_fwd_kernel_traitsILi32ELi64ELi256ELi4ELb0ELb0EN7cutlass6half_tE19Flash_kernel_traitsILi32ELi64ELi256ELi4ES3_EELb0ELb1ELb0ELb0ELb1ELb0ELb0ELb0EEEvNS_16Flash_fwd_paramsE)
        .other          _ZN5flash24flash_fwd_splitkv_kernelI23Flash_fwd_kernel_traitsILi32ELi64ELi256ELi4ELb0ELb0EN7cutlass6half_tE19Flash_kernel_traitsILi32ELi64ELi256ELi4ES3_EELb0ELb1ELb0ELb0ELb1ELb0ELb0ELb0EEEvNS_16Flash_fwd_paramsE,@"STO_CUDA_ENTRY STV_DEFAULT"
_ZN5flash24flash_fwd_splitkv_kernelI23Flash_fwd_kernel_traitsILi32ELi64ELi256ELi4ELb0ELb0EN7cutlass6half_tE19Flash_kernel_traitsILi32ELi64ELi256ELi4ES3_EELb0ELb1ELb0ELb0ELb1ELb0ELb0ELb0EEEvNS_16Flash_fwd_paramsE:
.text._ZN5flash24flash_fwd_splitkv_kernelI23Flash_fwd_kernel_traitsILi32ELi64ELi256ELi4ELb0ELb0EN7cutlass6half_tE19Flash_kernel_traitsILi32ELi64ELi256ELi4ES3_EELb0ELb1ELb0ELb0ELb1ELb0ELb0ELb0EEEvNS_16Flash_fwd_paramsE:
[----:B------:R-:W1:Y:S08]  /*0000*/  LDC R1, c[0x0][0x37c] ;  /* 0x0000df00ff017b82 */ /* 0x000e700000000800 */
[----:B------:R-:W2:Y:S01]  /*0010*/  LDC.64 R134, c[0x0][0x348] ;  /* 0x0000d200ff867b82 */ /* 0x000ea20000000a00 */
[----:B------:R-:W-:Y:S01]  /*0020*/  BSSY.RECONVERGENT B3, `(.L_x_3988) ;  /* 0x0000003000037945 */ /* 0x000fe20003800200 */
[----:B-1----:R-:W-:-:S06]  /*0030*/  IADD3 R1, PT, PT, R1, -0x48, RZ ;  /* 0xffffffb801017810 */ /* 0x002fcc0007ffe0ff */
[----:B--2---:R-:W-:Y:S05]  /*0040*/  CALL.REL.NOINC `($_ZN5flash24flash_fwd_splitkv_kernelI23Flash_fwd_kernel_traitsILi32ELi64ELi256ELi4ELb0ELb0EN7cutlass6half_tE19Flash_kernel_traitsILi32ELi64ELi256ELi4ES3_EELb0ELb1ELb0ELb0ELb1ELb0ELb0ELb0EEEvNS_16Flash_fwd_paramsE$_ZN5flash30compute_attn_1rowblock_splitkvI23Flash_fwd_kernel_traitsILi32ELi64ELi256ELi4ELb0ELb0EN7cutlass6half_tE19Flash_kernel_traitsILi32ELi64ELi256ELi4ES3_EELb0ELb1ELb0ELb0ELb1ELb0ELb0ELb0ENS_16Flash_fwd_paramsEEEvRKT8_iiiii) ;  /* 0x0000000000087944 */ /* 0x004fea0003c00000 */
[----:B------:R-:W-:Y:S05]  /*0050*/  BSYNC.RECONVERGENT B3 ;  /* 0x0000000000037941 */ /* 0x000fea0003800200 */
.L_x_3988:
[----:B------:R-:W-:Y:S05]  /*0060*/  EXIT ;  /* 0x000000000000794d */ /* 0x000fea0003800000 */
        .type           $_ZN5flash24flash_fwd_splitkv_kernelI23Flash_fwd_kernel_traitsILi32ELi64ELi256ELi4ELb0ELb0EN7cutlass6half_tE19Flash_kernel_traitsILi32ELi64ELi256ELi4ES3_EELb0ELb1ELb0ELb0ELb1ELb0ELb0ELb0EEEvNS_16Flash_fwd_paramsE$_ZN5flash30compute_attn_1rowblock_splitkvI23Flash_fwd_kernel_traitsILi32ELi64ELi256ELi4ELb0ELb0EN7cutlass6half_tE19Flash_kernel_traitsILi32ELi64ELi256ELi4ES3_EELb0ELb1ELb0ELb0ELb1ELb0ELb0ELb0ENS_16Flash_fwd_paramsEEEvRKT8_iiiii,@function
        .size           $_ZN5flash24flash_fwd_splitkv_kernelI23Flash_fwd_kernel_traitsILi32ELi64ELi256ELi4ELb0ELb0EN7cutlass6half_tE19Flash_kernel_traitsILi32ELi64ELi256ELi4ES3_EELb0ELb1ELb0ELb0ELb1ELb0ELb0ELb0EEEvNS_16Flash_fwd_paramsE$_ZN5flash30compute_attn_1rowblock_splitkvI23Flash_fwd_kernel_traitsILi32ELi64ELi256ELi4ELb0ELb0EN7cutlass6half_tE19Flash_kernel_traitsILi32ELi64ELi256ELi4ES3_EELb0ELb1ELb0ELb0ELb1ELb0ELb0ELb0ENS_16Flash_fwd_paramsEEEvRKT8_iiiii,(.L_x_10258 - $_ZN5flash24flash_fwd_splitkv_kernelI23Flash_fwd_kernel_traitsILi32ELi64ELi256ELi4ELb0ELb0EN7cutlass6half_tE19Flash_kernel_traitsILi32ELi64ELi256ELi4ES3_EELb0ELb1ELb0ELb0ELb1ELb0ELb0ELb0EEEvNS_16Flash_fwd_paramsE$_ZN5flash30compute_attn_1rowblock_splitkvI23Flash_fwd_kernel_traitsILi32ELi64ELi256ELi4ELb0ELb0EN7cutlass6half_tE19Flash_kernel_traitsILi32ELi64ELi256ELi4ES3_EELb0ELb1ELb0ELb0ELb1ELb0ELb0ELb0ENS_16Flash_fwd_paramsEEEvRKT8_iiiii)
$_ZN5flash24flash_fwd_splitkv_kernelI23Flash_fwd_kernel_traitsILi32ELi64ELi256ELi4ELb0ELb0EN7cutlass6half_tE19Flash_kernel_traitsILi32ELi64ELi256ELi4ES3_EELb0ELb1ELb0ELb0ELb1ELb0ELb0ELb0EEEvNS_16Flash_fwd_paramsE$_ZN5flash30compute_attn_1rowblock_splitkvI23Flash_fwd_kernel_traitsILi32ELi64ELi256ELi4ELb0ELb0EN7cutlass6half_tE19Flash_kernel_traitsILi32ELi64ELi256ELi4ES3_EELb0ELb1ELb0ELb0ELb1ELb0ELb0ELb0ENS_16Flash_fwd_paramsEEEvRKT8_iiiii:
[----:B------:R-:W1:Y:S02]  /*0070*/  LDCU.64 UR4, c[0x0][0x358] ;  /* 0x00006b00ff0477ac */ /* 0x000e640008000a00 */
[----:B-1----:R-:W2:Y:S04]  /*0080*/  LD.E.64 R4, desc[UR4][R134.64+0xe0] ;  /* 0x0000e00486047980 */ /* 0x002ea8000c101b00 */
[----:B------:R-:W3:Y:S01]  /*0090*/  LD.E.64 R2, desc[UR4][R134.64+0xe8] ;  /* 0x0000e80486027980 */ /* 0x000ee2000c101b00 */
[----:B------:R-:W1:Y:S03]  /*00a0*/  S2R R23, SR_CTAID.Y ;  /* 0x0000000000177919 */ /* 0x000e660000002600 */
[----:B------:R-:W4:Y:S01]  /*00b0*/  LD.E.64 R6, desc[UR4][R134.64+0xf0] ;  /* 0x0000f00486067980 */ /* 0x000f22000c101b00 */
[----:B------:R-:W-:-:S03]  /*00c0*/  IMAD.MOV.U32 R22, RZ, RZ, -0x1 ;  /* 0xffffffffff167424 */ /* 0x000fc600078e00ff */
[----:B------:R-:W4:Y:S01]  /*00d0*/  LD.E.64 R8, desc[UR4][R134.64+0xf8] ;  /* 0x0000f80486087980 */ /* 0x000f22000c101b00 */
[----:B--2---:R-:W-:-:S04]  /*00e0*/  ISETP.NE.U32.AND P2, PT, R4, RZ, PT ;  /* 0x000000ff0400720c */ /* 0x004fc80003f45070 */
[----:B------:R-:W-:Y:S02]  /*00f0*/  ISETP.NE.AND.EX P2, PT, R5, RZ, PT, P2 ;  /* 0x000000ff0500720c */ /* 0x000fe40003f45320 */
[----:B------:R-:W-:-:S04]  /*0100*/  ISETP.NE.U32.AND P4, PT, R4, RZ, PT ;  /* 0x000000ff0400720c */ /* 0x000fc80003f85070 */
[----:B------:R-:W-:Y:S01]  /*0110*/  ISETP.NE.AND.EX P4, PT, R5, RZ, PT, P4 ;  /* 0x000000ff0500720c */ /* 0x000fe20003f85340 */
[----:B-1----:R-:W-:-:S06]  /*0120*/  IMAD.WIDE.U32 R4, R23, 0x4, R4 ;  /* 0x0000000417047825 */ /* 0x002fcc00078e0004 */
[----:B------:R-:W2:Y:S01]  /*0130*/  @P2 LD.E R22, desc[UR4][R4.64] ;  /* 0x0000000404162980 */ /* 0x000ea2000c101900 */
[----:B---3--:R-:W-:-:S04]  /*0140*/  ISETP.NE.U32.AND P3, PT, R2, RZ, PT ;  /* 0x000000ff0200720c */ /* 0x008fc80003f65070 */
[----:B------:R-:W-:Y:S01]  /*0150*/  ISETP.NE.AND.EX P3, PT, R3, RZ, PT, P3 ;  /* 0x000000ff0300720c */ /* 0x000fe20003f65330 */
[----:B------:R1:W5:Y:S04]  /*0160*/  @!P4 LD.E R35, desc[UR4][R134.64+0xb4] ;  /* 0x0000b4048623c980 */ /* 0x000368000c101900 */
[----:B------:R1:W5:Y:S08]  /*0170*/  @P4 LD.E R5, desc[UR4][R4.64+0x4] ;  /* 0x0000040404054980 */ /* 0x000370000c101900 */
[----:B------:R1:W5:Y:S01]  /*0180*/  @!P3 LD.E R4, desc[UR4][R134.64+0xb8] ;  /* 0x0000b8048604b980 */ /* 0x000362000c101900 */
        /* <DEDUP_REMOVED lines=16> */
[----:B--2---:R1:W-:Y:S01]  /*0290*/  STL [R1+0x3c], R22 ;  /* 0x00003c1601007387 */ /* 0x0043e20000100800 */
[----:B------:R-:W-:Y:S08]  /*02a0*/  @!P2 BRA `(.L_x_3990) ;  /* 0x000000000010a947 */ /* 0x000ff00003800000 */
[----:B------:R-:W2:Y:S02]  /*02b0*/  LD.E.U8 R0, desc[UR4][R134.64+0x1b2] ;  /* 0x0001b20486007980 */ /* 0x000ea4000c101100 */
[----:B--2---:R-:W-:-:S13]  /*02c0*/  ISETP.NE.AND P1, PT, R0, RZ, PT ;  /* 0x000000ff0000720c */ /* 0x004fda0003f25270 */
[----:B------:R-:W-:Y:S05]  /*02d0*/  @!P1 BRA `(.L_x_3990) ;  /* 0x0000000000049947 */ /* 0x000fea0003800000 */
[----:B------:R2:W5:Y:S02]  /*02e0*/  LD.E R13, desc[UR4][R2.64] ;  /* 0x00000004020d7980 */ /* 0x000564000c101900 */
.L_x_3990:
[----:B------:R-:W-:Y:S05]  /*02f0*/  BSYNC.RECONVERGENT B0 ;  /* 0x0000000000007941 */ /* 0x000fea0003800200 */
.L_x_3989:
[----:B------:R-:W-:Y:S04]  /*0300*/  BSSY.RECONVERGENT B0, `(.L_x_3991) ;  /* 0x0000007000007945 */ /* 0x000fe80003800200 */
[----:B------:R-:W-:Y:S05]  /*0310*/  @!P3 BRA `(.L_x_3992) ;  /* 0x000000000014b947 */ /* 0x000fea0003800000 */
[----:B------:R-:W3:Y:S02]  /*0320*/  LD.E.U8 R0, desc[UR4][R134.64+0x1b2] ;  /* 0x0001b20486007980 */ /* 0x000ee4000c101100 */
[----:B---3--:R-:W-:-:S13]  /*0330*/  ISETP.NE.AND P1, PT, R0, RZ, PT ;  /* 0x000000ff0000720c */ /* 0x008fda0003f25270 */
[----:B-1---5:R-:W3:Y:S02]  /*0340*/  @P1 LD.E R4, desc[UR4][R2.64+0x4] ;  /* 0x0000040402041980 */ /* 0x022ee4000c101900 */
[----:B---3--:R-:W-:-:S06]  /*0350*/  @P1 IADD3 R4, PT, PT, R4, -R13, RZ ;  /* 0x8000000d04041210 */ /* 0x008fcc0007ffe0ff */
[----:B------:R3:W5:Y:S02]  /*0360*/  @!P1 LD.E R4, desc[UR4][R2.64] ;  /* 0x0000000402049980 */ /* 0x000764000c101900 */
.L_x_3992:
[----:B------:R-:W-:Y:S05]  /*0370*/  BSYNC.RECONVERGENT B0 ;  /* 0x0000000000007941 */ /* 0x000fea0003800200 */
.L_x_3991:
[----:B------:R-:W-:Y:S01]  /*0380*/  BSSY.RECONVERGENT B1, `(.L_x_3993) ;  /* 0x0000011000017945 */ /* 0x000fe20003800200 */
[----:B-----5:R-:W-:-:S03]  /*0390*/  @P4 IADD3 R35, PT, PT, -R22, R5, RZ ;  /* 0x0000000516234210 */ /* 0x020fc60007ffe1ff */
[----:B------:R-:W-:Y:S05]  /*03a0*/  @!P0 BRA `(.L_x_3994) ;  /* 0x0000000000148947 */ /* 0x000fea0003800000 */
[----:B--23--:R-:W-:-:S05]  /*03b0*/  IADD3 R2, P0, PT, R8, R10, RZ ;  /* 0x0000000a08027210 */ /* 0x00cfca0007f1e0ff */
[----:B------:R-:W-:-:S05]  /*03c0*/  IMAD.X R3, R9, 0x1, R11, P0 ;  /* 0x0000000109037824 */ /* 0x000fca00000e060b */
[----:B------:R-:W2:Y:S02]  /*03d0*/  LD.E R2, desc[UR4][R2.64] ;  /* 0x0000000402027980 */ /* 0x000ea4000c101900 */
[----:B--2---:R-:W-:Y:S01]  /*03e0*/  IADD3 R34, PT, PT, R2, -R12, RZ ;  /* 0x8000000c02227210 */ /* 0x004fe20007ffe0ff */
[----:B------:R-:W-:Y:S05]  /*03f0*/  BRA `(.L_x_3995) ;  /* 0x0000000000247947 */ /* 0x000fea0003800000 */
.L_x_3994:
[----:B--23--:R-:W2:Y:S01]  /*0400*/  LD.E.64 R2, desc[UR4][R134.64+0x108] ;  /* 0x0001080486027980 */ /* 0x00cea2000c101b00 */
[----:B------:R-:W-:Y:S01]  /*0410*/  BSSY.RECONVERGENT B0, `(.L_x_3996) ;  /* 0x0000006000007945 */ /* 0x000fe20003800200 */
[----:B------:R-:W-:Y:S01]  /*0420*/  IMAD.MOV.U32 R0, RZ, RZ, RZ ;  /* 0x000000ffff007224 */ /* 0x000fe200078e00ff */
[----:B--2---:R-:W-:-:S04]  /*0430*/  ISETP.NE.U32.AND P0, PT, R2, RZ, PT ;  /* 0x000000ff0200720c */ /* 0x004fc80003f05070 */
[----:B------:R-:W-:-:S13]  /*0440*/  ISETP.NE.AND.EX P0, PT, R3, RZ, PT, P0 ;  /* 0x000000ff0300720c */ /* 0x000fda0003f05300 */
[----:B------:R-:W-:Y:S05]  /*0450*/  @!P0 BRA `(.L_x_3997) ;  /* 0x0000000000048947 */ /* 0x000fea0003800000 */
[----:B------:R2:W5:Y:S02]  /*0460*/  LD.E R0, desc[UR4][R134.64+0xbc] ;  /* 0x0000bc0486007980 */ /* 0x000564000c101900 */
.L_x_3997:
[----:B------:R-:W-:Y:S05]  /*0470*/  BSYNC.RECONVERGENT B0 ;  /* 0x0000000000007941 */ /* 0x000fea0003800200 */
.L_x_3996:
[----:B-----5:R-:W-:Y:S02]  /*0480*/  IADD3 R34, PT, PT, R0, R4, -R12 ;  /* 0x0000000400227210 */ /* 0x020fe40007ffe80c */
.L_x_3995:
[----:B------:R-:W-:Y:S05]  /*0490*/  BSYNC.RECONVERGENT B1 ;  /* 0x0000000000017941 */ /* 0x000fea0003800200 */
.L_x_3993:
[----:B------:R-:W3:Y:S01]  /*04a0*/  S2R R44, SR_CTAID.X ;  /* 0x00000000002c7919 */ /* 0x000ee20000002500 */
[----:B------:R-:W-:Y:S01]  /*04b0*/  MOV R17, 0x50 ;  /* 0x0000005000117802 */ /* 0x000fe20000000f00 */
[----:B------:R-:W-:-:S03]  /*04c0*/  IMAD.MOV.U32 R3, RZ, RZ, 0x0 ;  /* 0x00000000ff037424 */ /* 0x000fc600078e00ff */
[----:B------:R-:W-:Y:S01]  /*04d0*/  MOV R2, R17 ;  /* 0x0000001100027202 */ /* 0x000fe20000000f00 */
[----:B---3--:R-:W-:-:S05]  /*04e0*/  IMAD.SHL.U32 R21, R44, 0x40, RZ ;  /* 0x000000402c157824 */ /* 0x008fca00078e00ff */
[----:B------:R-:W-:-:S13]  /*04f0*/  ISETP.GT.AND P0, PT, R35, R21, PT ;  /* 0x000000152300720c */ /* 0x000fda0003f04270 */
[----:B-12---:R-:W-:Y:S05]  /*0500*/  @!P0 RET.REL.NODEC R2 `(_ZN5flash24flash_fwd_splitkv_kernelI23Flash_fwd_kernel_traitsILi32ELi64ELi256ELi4ELb0ELb0EN7cutlass6half_tE19Flash_kernel_traitsILi32ELi64ELi256ELi4ES3_EELb0ELb1ELb0ELb0ELb1ELb0ELb0ELb0EEEvNS_16Flash_fwd_paramsE) ;  /* 0xfffffff802bc8950 */ /* 0x006fea0003c3ffff */
        /* <DEDUP_REMOVED lines=22> */
[----:B------:R-:W-:-:S02]  /*0670*/  VIMNMX R250, PT, PT, RZ, R2, !PT ;  /* 0x00000002fffa7248 */ /* 0x000fc40007fe0100 */
[----:B------:R-:W-:-:S03]  /*0680*/  SHF.R.S32.HI R0, RZ, 0x8, R0 ;  /* 0x00000008ff007819 */ /* 0x000fc60000011400 */
[----:B------:R2:W-:Y:S01]  /*0690*/  STL [R1+0x34], R250 ;  /* 0x000034fa01007387 */ /* 0x0005e20000100800 */
[----:B------:R-:W-:-:S04]  /*06a0*/  VIMNMX3 R247, R4, R3, R0, PT ;  /* 0x0000000304f7720f */ /* 0x000fc80003800100 */
[----:B------:R-:W-:-:S13]  /*06b0*/  ISETP.GE.AND P0, PT, R250, R247, PT ;  /* 0x000000f7fa00720c */ /* 0x000fda0003f06270 */
[----:B-1----:R-:W-:Y:S05]  /*06c0*/  @!P0 BRA `(.L_x_3998) ;  /* 0x0000000400188947 */ /* 0x002fea0003800000 */
[----:B------:R-:W-:Y:S01]  /*06d0*/  ISETP.NE.AND P0, PT, R22, -0x1, PT ;  /* 0xffffffff1600780c */ /* 0x000fe20003f05270 */
[----:B------:R-:W3:Y:S04]  /*06e0*/  LD.E.64 R2, desc[UR4][R134.64+0x88] ;  /* 0x0000880486027980 */ /* 0x000ee8000c101b00 */
[----:B------:R-:W4:Y:S04]  /*06f0*/  LD.E.64 R8, desc[UR4][R134.64+0x90] ;  /* 0x0000900486087980 */ /* 0x000f28000c101b00 */
[----:B------:R-:W5:Y:S04]  /*0700*/  LD.E R12, desc[UR4][R134.64+0x60] ;  /* 0x00006004860c7980 */ /* 0x000f68000c101900 */
[----:B------:R-:W2:Y:S04]  /*0710*/  @!P0 LD.E.64 R4, desc[UR4][R134.64+0x80] ;  /* 0x0000800486048980 */ /* 0x000ea8000c101b00 */
[----:B------:R-:W5:Y:S04]  /*0720*/  LD.E.64 R14, desc[UR4][R134.64+0x70] ;  /* 0x00007004860e7980 */ /* 0x000f68000c101b00 */
[----:B------:R-:W5:Y:S04]  /*0730*/  LD.E R13, desc[UR4][R134.64+0xb4] ;  /* 0x0000b404860d7980 */ /* 0x000f68000c101900 */
[----:B------:R-:W5:Y:S01]  /*0740*/  LD.E.64 R134, desc[UR4][R134.64+0xa0] ;  /* 0x0000a00486867980 */ /* 0x000f62000c101b00 */
[----:B------:R-:W4:Y:S01]  /*0750*/  S2R R18, SR_CTAID.Z ;  /* 0x0000000000127919 */ /* 0x000f220000002700 */
[----:B------:R-:W-:Y:S01]  /*0760*/  IMAD.SHL.U32 R0, R153, 0x8, RZ ;  /* 0x0000000899007824 */ /* 0x000fe200078e00ff */
[----:B------:R-:W-:-:S02]  /*0770*/  SHF.R.U32.HI R16, RZ, 0x2, R153 ;  /* 0x00000002ff107819 */ /* 0x000fc40000011699 */
[----:B------:R-:W-:Y:S01]  /*0780*/  LOP3.LUT P5, R153, R153, 0x3, RZ, 0xc0, !PT ;  /* 0x0000000399997812 */ /* 0x000fe200078ac0ff */
[----:B------:R-:W-:Y:S01]  /*0790*/  BSSY.RECONVERGENT B0, `(.L_x_3999) ;  /* 0x0000030000007945 */ /* 0x000fe20003800200 */
[----:B---3--:R-:W-:-:S04]  /*07a0*/  @P0 IMAD.WIDE.U32 R6, R2, R22, RZ ;  /* 0x0000001602060225 */ /* 0x008fc800078e00ff */
[-C--:B--2---:R-:W-:Y:S02]  /*07b0*/  @!P0 IMAD R5, R5, R23.reuse, RZ ;  /* 0x0000001705058224 */ /* 0x084fe400078e02ff */
[----:B------:R-:W-:Y:S01]  /*07c0*/  @!P0 IMAD.WIDE.U32 R10, R4, R23, RZ ;  /* 0x00000017040a8225 */ /* 0x000fe200078e00ff */
[----:B------:R-:W-:-:S03]  /*07d0*/  LOP3.LUT R4, R0, 0x18, RZ, 0xc0, !PT ;  /* 0x0000001800047812 */ /* 0x000fc600078ec0ff */
[----:B------:R-:W-:Y:S01]  /*07e0*/  @!P0 IMAD.IADD R0, R11, 0x1, R5 ;  /* 0x000000010b008824 */ /* 0x000fe200078e0205 */
[----:B------:R-:W-:Y:S01]  /*07f0*/  MOV R5, RZ ;  /* 0x000000ff00057202 */ /* 0x000fe20000000f00 */
[----:B------:R-:W-:Y:S02]  /*0800*/  @P0 IMAD R11, R3, R22, RZ ;  /* 0x00000016030b0224 */ /* 0x000fe400078e02ff */
[----:B------:R-:W-:Y:S02]  /*0810*/  @P0 IMAD.MOV.U32 R10, RZ, RZ, R6 ;  /* 0x000000ffff0a0224 */ /* 0x000fe400078e0006 */
[----:B------:R-:W-:Y:S01]  /*0820*/  IMAD.WIDE.U32 R4, R21, R2, R4 ;  /* 0x0000000215047225 */ /* 0x000fe200078e0004 */
[----:B------:R-:W-:-:S03]  /*0830*/  @P0 IADD3 R0, PT, PT, R7, R11, RZ ;  /* 0x0000000b07000210 */ /* 0x000fc60007ffe0ff */
[----:B------:R-:W-:Y:S01]  /*0840*/  IMAD.IADD R11, R35, 0x1, -R21 ;  /* 0x00000001230b7824 */ /* 0x000fe200078e0a15 */
[----:B------:R-:W-:Y:S01]  /*0850*/  IADD3 R4, P0, PT, R10, R4, RZ ;  /* 0x000000040a047210 */ /* 0x000fe20007f1e0ff */
[----:B------:R-:W-:-:S03]  /*0860*/  IMAD R6, R3, R21, RZ ;  /* 0x0000001503067224 */ /* 0x000fc600078e02ff */
[----:B------:R-:W-:Y:S02]  /*0870*/  ISETP.GE.AND P3, PT, R16, R11, PT ;  /* 0x0000000b1000720c */ /* 0x000fe40003f66270 */
[----:B------:R-:W-:Y:S01]  /*0880*/  IADD3.X R5, PT, PT, R0, R5, R6, P0, !PT ;  /* 0x0000000500057210 */ /* 0x000fe200007fe406 */
[-C--:B----4-:R-:W-:Y:S02]  /*0890*/  IMAD R6, R9, R18.reuse, RZ ;  /* 0x0000001209067224 */ /* 0x090fe400078e02ff */
[----:B------:R-:W-:-:S05]  /*08a0*/  IMAD.WIDE.U32 R8, R8, R18, R4 ;  /* 0x0000001208087225 */ /* 0x000fca00078e0004 */
[----:B------:R-:W-:-:S03]  /*08b0*/  IADD3 R7, PT, PT, R9, R6, RZ ;  /* 0x0000000609077210 */ /* 0x000fc60007ffe0ff */
[----:B------:R-:W-:Y:S01]  /*08c0*/  @!P3 MOV R6, R8 ;  /* 0x000000080006b202 */ /* 0x000fe20000000f00 */
[-C--:B------:R-:W-:Y:S02]  /*08d0*/  @!P3 IMAD R10, R3, R16.reuse, RZ ;  /* 0x00000010030ab224 */ /* 0x080fe400078e02ff */
[----:B-----5:R-:W-:Y:S02]  /*08e0*/  IMAD R0, R12, R23, R18 ;  /* 0x000000170c007224 */ /* 0x020fe400078e0212 */
[----:B------:R-:W-:-:S04]  /*08f0*/  @!P3 IMAD.WIDE.U32 R4, R2, R16, R6 ;  /* 0x000000100204b225 */ /* 0x000fc800078e0006 */
[----:B------:R-:W-:Y:S02]  /*0900*/  VIADD R12, R16, 0x20 ;  /* 0x00000020100c7836 */ /* 0x000fe40000000000 */
[----:B------:R-:W-:Y:S01]  /*0910*/  @!P3 IMAD.IADD R5, R5, 0x1, R10 ;  /* 0x000000010505b824 */ /* 0x000fe200078e020a */
[----:B------:R-:W-:Y:S02]  /*0920*/  @!P3 LEA R10, P1, R4, R14, 0x1 ;  /* 0x0000000e040ab211 */ /* 0x000fe400078208ff */
[-C--:B------:R-:W-:Y:S02]  /*0930*/  ISETP.GE.OR P5, PT, R16, R11.reuse, P5 ;  /* 0x0000000b1000720c */ /* 0x080fe40002fa6670 */
[----:B------:R-:W-:Y:S02]  /*0940*/  ISETP.GE.AND P2, PT, R12, R11, PT ;  /* 0x0000000b0c00720c */ /* 0x000fe40003f46270 */
[----:B------:R-:W-:-:S05]  /*0950*/  @!P3 LEA.HI.X R11, R4, R15, R5, 0x1, P1 ;  /* 0x0000000f040bb211 */ /* 0x000fca00008f0c05 */
[----:B------:R1:W-:Y:S01]  /*0960*/  @!P3 ST.E.128 desc[UR4][R10.64], RZ ;  /* 0x000000ff0a00b985 */ /* 0x0003e2000c101d04 */
[----:B------:R-:W-:-:S05]  /*0970*/  IMAD R0, R13, R0, R21 ;  /* 0x000000000d007224 */ /* 0x000fca00078e0215 */
[----:B------:R-:W-:-:S04]  /*0980*/  IADD3 R13, P0, PT, R0, R16, RZ ;  /* 0x00000010000d7210 */ /* 0x000fc80007f1e0ff */
[----:B------:R-:W-:Y:S02]  /*0990*/  LEA.HI.X.SX32 R0, R0, RZ, 0x1, P0 ;  /* 0x000000ff00007211 */ /* 0x000fe400000f0eff */
[----:B------:R-:W-:Y:S02]  /*09a0*/  LEA R12, P0, R13, R134, 0x2 ;  /* 0x000000860d0c7211 */ /* 0x000fe400078010ff */
        /* <DEDUP_REMOVED lines=14> */
.L_x_4000:
[----:B------:R-:W-:Y:S05]  /*0a90*/  BSYNC.RECONVERGENT B0 ;  /* 0x0000000000007941 */ /* 0x000fea0003800200 */
.L_x_3999:
[----:B--2---:R-:W-:Y:S01]  /*0aa0*/  MOV R2, R17 ;  /* 0x0000001100027202 */ /* 0x004fe20000000f00 */
[----:B------:R1:W-:Y:S01]  /*0ab0*/  @!P5 ST.E desc[UR4][R12.64], R5 ;  /* 0x000000050c00d985 */ /* 0x0003e2000c101904 */
[----:B------:R-:W-:-:S04]  /*0ac0*/  MOV R3, 0x0 ;  /* 0x0000000000037802 */ /* 0x000fc80000000f00 */
[----:B-1----:R-:W-:Y:S05]  /*0ad0*/  @P4 RET.REL.NODEC R2 `(_ZN5flash24flash_fwd_splitkv_kernelI23Flash_fwd_kernel_traitsILi32ELi64ELi256ELi4ELb0ELb0EN7cutlass6half_tE19Flash_kernel_traitsILi32ELi64ELi256ELi4ES3_EELb0ELb1ELb0ELb0ELb1ELb0ELb0ELb0EEEvNS_16Flash_fwd_paramsE) ;  /* 0xfffffff402484950 */ /* 0x002fea0003c3ffff */
[----:B------:R-:W-:Y:S02]  /*0ae0*/  MOV R0, 0x7f800000 ;  /* 0x7f80000000007802 */ /* 0x000fe40000000f00 */
[----:B------:R-:W-:Y:S02]  /*0af0*/  MOV R2, R17 ;  /* 0x0000001100027202 */ /* 0x000fe40000000f00 */
[----:B------:R-:W-:Y:S01]  /*0b00*/  MOV R3, 0x0 ;  /* 0x0000000000037802 */ /* 0x000fe20000000f00 */
[----:B------:R1:W-:Y:S03]  /*0b10*/  ST.E desc[UR4][R12.64+0x80], R0 ;  /* 0x000080000c007985 */ /* 0x0003e6000c101904 */
[----:B-1----:R-:W-:Y:S05]  /*0b20*/  RET.REL.NODEC R2 `(_ZN5flash24flash_fwd_splitkv_kernelI23Flash_fwd_kernel_traitsILi32ELi64ELi256ELi4ELb0ELb0EN7cutlass6half_tE19Flash_kernel_traitsILi32ELi64ELi256ELi4ES3_EELb0ELb1ELb0ELb0ELb1ELb0ELb0ELb0EEEvNS_16Flash_fwd_paramsE) ;  /* 0xfffffff402347950 */ /* 0x002fea0003c3ffff */
.L_x_3998:
        /* <DEDUP_REMOVED lines=9> */
[----:B------:R1:W-:Y:S01]  /*0bc0*/  STL.64 [R1+0x28], R204 ;  /* 0x000028cc01007387 */ /* 0x0003e20000100a00 */
[----:B------:R-:W3:Y:S01]  /*0bd0*/  S2R R37, SR_CTAID.Z ;  /* 0x0000000000257919 */ /* 0x000ee20000002700 */
[----:B------:R-:W-:Y:S01]  /*0be0*/  ISETP.NE.AND.EX P6, PT, R205, RZ, PT, P6 ;  /* 0x000000ffcd00720c */ /* 0x000fe20003fc5360 */
[----:B------:R-:W-:-:S12]  /*0bf0*/  BSSY.RECONVERGENT B0, `(.L_x_4001) ;  /* 0x00000bf000007945 */ /* 0x000fd80003800200 */
[----:B------:R-:W-:Y:S05]  /*0c00*/  @!P6 BRA `(.L_x_4002) ;  /* 0x000000040094e947 */ /* 0x000fea0003800000 */
[----:B-----5:R-:W4:Y:S04]  /*0c10*/  LD.E R9, desc[UR4][R134.64+0x170] ;  /* 0x0001700486097980 */ /* 0x020f28000c101900 */
        /* <DEDUP_REMOVED lines=16> */
[----:B------:R-:W-:Y:S02]  /*0d20*/  IABS R8, R9 ;  /* 0x0000000900087213 */ /* 0x000fe40000000000 */
[----:B-1----:R-:W-:Y:S01]  /*0d30*/  IADD3 R0, PT, PT, RZ, -R3, RZ ;  /* 0x80000003ff007210 */ /* 0x002fe20007ffe0ff */
[----:B------:R-:W-:-:S04]  /*0d40*/  IMAD.MOV.U32 R2, RZ, RZ, RZ ;  /* 0x000000ffff027224 */ /* 0x000fc800078e00ff */
[----:B------:R-:W-:-:S04]  /*0d50*/  IMAD R0, R0, R5, RZ ;  /* 0x0000000500007224 */ /* 0x000fc800078e02ff */
[----:B------:R-:W-:Y:S01]  /*0d60*/  IMAD.HI.U32 R3, R3, R0, R2 ;  /* 0x0000000003037227 */ /* 0x000fe200078e0002 */
[----:B------:R-:W-:-:S03]  /*0d70*/  MOV R2, R4 ;  /* 0x0000000400027202 */ /* 0x000fc60000000f00 */
        /* <DEDUP_REMOVED lines=29> */
[----:B------:R-:W-:Y:S01]  /*0f50*/  MOV R17, R11 ;  /* 0x0000000b00117202 */ /* 0x000fe20000000f00 */
[----:B------:R3:W-:Y:S01]  /*0f60*/  STL.64 [R1+0x20], R10 ;  /* 0x0000200a01007387 */ /* 0x0007e20000100a00 */
[----:B------:R-:W-:Y:S02]  /*0f70*/  IMAD.MOV.U32 R16, RZ, RZ, R10 ;  /* 0x000000ffff107224 */ /* 0x000fe400078e000a */
[----:B-1----:R-:W-:Y:S01]  /*0f80*/  IMAD.MOV R0, RZ, RZ, -R3 ;  /* 0x000000ffff007224 */ /* 0x002fe200078e0a03 */
[----:B------:R-:W-:-:S03]  /*0f90*/  MOV R2, RZ ;  /* 0x000000ff00027202 */ /* 0x000fc60000000f00 */
[----:B------:R-:W-:-:S04]  /*0fa0*/  IMAD R0, R0, R4, RZ ;  /* 0x0000000400007224 */ /* 0x000fc800078e02ff */
[----:B------:R-:W-:Y:S01]  /*0fb0*/  IMAD.HI.U32 R2, R3, R0, R2 ;  /* 0x0000000003027227 */ /* 0x000fe200078e0002 */
[----:B---3--:R-:W-:Y:S02]  /*0fc0*/  IABS R11, R37 ;  /* 0x00000025000b7213 */ /* 0x008fe40000000000 */
[----:B------:R-:W-:-:S03]  /*0fd0*/  IABS R10, R18 ;  /* 0x00000012000a7213 */ /* 0x000fc60000000000 */
[----:B------:R-:W-:Y:S01]  /*0fe0*/  IMAD.MOV.U32 R3, RZ, RZ, R11 ;  /* 0x000000ffff037224 */ /* 0x000fe200078e000b */
[----:B------:R-:W-:-:S03]  /*0ff0*/  IADD3 R0, PT, PT, RZ, -R10, RZ ;  /* 0x8000000aff007210 */ /* 0x000fc60007ffe0ff */
        /* <DEDUP_REMOVED lines=38> */
.L_x_4002:
[----:B------:R-:W4:Y:S04]  /*1260*/  LD.E R18, desc[UR4][R134.64+0x68] ;  /* 0x0000680486127980 */ /* 0x000f28000c101900 */
[----:B-1----:R-:W2:Y:S01]  /*1270*/  LD.E.64 R2, desc[UR4][R134.64+0x38] ;  /* 0x0000380486027980 */ /* 0x002ea2000c101b00 */
[----:B------:R-:W-:Y:S01]  /*1280*/  ISETP.NE.AND P2, PT, R13, -0x1, PT ;  /* 0xffffffff0d00780c */ /* 0x000fe20003f45270 */
[----:B------:R-:W-:Y:S01]  /*1290*/  IMAD.MOV.U32 R133, RZ, RZ, R135 ;  /* 0x000000ffff857224 */ /* 0x000fe200078e0087 */
[----:B------:R-:W-:Y:S01]  /*12a0*/  MOV R132, R134 ;  /* 0x0000008600847202 */ /* 0x000fe20000000f00 */
[----:B------:R1:W5:Y:S04]  /*12b0*/  LD.E.64 R32, desc[UR4][R134.64+0x58] ;  /* 0x0000580486207980 */ /* 0x000368000c101b00 */
[----:B------:R-:W2:Y:S04]  /*12c0*/  LD.E.64 R154, desc[UR4][R132.64+0x40] ;  /* 0x00004004849a7980 */ /* 0x000ea8000c101b00 */
[----:B------:R-:W2:Y:S04]  /*12d0*/  LD.E.64 R16, desc[UR4][R132.64+0x50] ;  /* 0x0000500484107980 */ /* 0x000ea8000c101b00 */
[----:B------:R-:W2:Y:S04]  /*12e0*/  @!P2 LD.E.64 R10, desc[UR4][R134.64+0x20] ;  /* 0x00002004860aa980 */ /* 0x000ea8000c101b00 */
[----:B------:R-:W2:Y:S01]  /*12f0*/  @!P2 LD.E.64 R14, desc[UR4][R134.64+0x28] ;  /* 0x00002804860ea980 */ /* 0x000ea2000c101b00 */
[----:B---3--:R-:W-:-:S02]  /*1300*/  IABS R5, R37 ;  /* 0x0000002500057213 */ /* 0x008fc40000000000 */
[----:B------:R-:W-:Y:S02]  /*1310*/  @P2 IADD3 R7, PT, PT, R12, R13, RZ ;  /* 0x0000000d0c072210 */ /* 0x000fe40007ffe0ff */
[----:B------:R-:W-:Y:S01]  /*1320*/  LEA R20, R247, 0xffffff00, 0x8 ;  /* 0xffffff00f7147811 */ /* 0x000fe200078e40ff */
[----:B------:R-:W-:Y:S01]  /*1330*/  IMAD.MOV.U32 R31, RZ, RZ, RZ ;  /* 0x000000ffff1f7224 */ /* 0x000fe200078e00ff */
[----:B------:R-:W-:Y:S02]  /*1340*/  MOV R54, RZ ;  /* 0x000000ff00367202 */ /* 0x000fe40000000f00 */
[----:B------:R-:W-:Y:S02]  /*1350*/  MOV R43, RZ ;  /* 0x000000ff002b7202 */ /* 0x000fe40000000f00 */
[----:B----4-:R-:W-:-:S04]  /*1360*/  IABS R0, R18 ;  /* 0x0000001200007213 */ /* 0x010fc80000000000 */
[----:B------:R-:W-:Y:S01]  /*1370*/  MOV R8, R0 ;  /* 0x0000000000087202 */ /* 0x000fe20000000f00 */
[----:B--2---:R2:W-:Y:S01]  /*1380*/  STL.64 [R1+0x20], R2 ;  /* 0x0000200201007387 */ /* 0x0045e20000100a00 */
[----:B------:R-:W-:Y:S01]  /*1390*/  IMAD.MOV.U32 R19, RZ, RZ, R2 ;  /* 0x000000ffff137224 */ /* 0x000fe200078e0002 */
[----:B------:R-:W-:Y:S01]  /*13a0*/  MOV R24, R3 ;  /* 0x0000000300187202 */ /* 0x000fe20000000f00 */
[----:B--2---:R-:W2:Y:S08]  /*13b0*/  I2F.RP R2, R8 ;  /* 0x0000000800027306 */ /* 0x004eb00000209400 */
[----:B--2---:R-:W2:Y:S02]  /*13c0*/  MUFU.RCP R2, R2 ;  /* 0x0000000200027308 */ /* 0x004ea40000001000 */
[----:B--2---:R-:W-:-:S06]  /*13d0*/  VIADD R2, R2, 0xffffffe ;  /* 0x0ffffffe02027836 */ /* 0x004fcc0000000000 */
[----:B------:R-:W2:Y:S01]  /*13e0*/  F2I.FTZ.U32.TRUNC.NTZ R3, R2 ;  /* 0x0000000200037305 */ /* 0x000ea2000021f000 */
[----:B------:R-:W-:Y:S02]  /*13f0*/  IABS R4, R18 ;  /* 0x0000001200047213 */ /* 0x000fe40000000000 */
[----:B--2---:R-:W-:Y:S01]  /*1400*/  IADD3 R0, PT, PT, RZ, -R3, RZ ;  /* 0x80000003ff007210 */ /* 0x004fe20007ffe0ff */
[----:B------:R-:W-:-:S04]  /*1410*/  IMAD.MOV.U32 R2, RZ, RZ, RZ ;  /* 0x000000ffff027224 */ /* 0x000fc800078e00ff */
[----:B------:R-:W-:-:S04]  /*1420*/  IMAD R0, R0, R8, RZ ;  /* 0x0000000800007224 */ /* 0x000fc800078e02ff */
[----:B------:R-:W-:Y:S01]  /*1430*/  IMAD.HI.U32 R2, R3, R0, R2 ;  /* 0x0000000003027227 */ /* 0x000fe200078e0002 */
[----:B------:R-:W-:-:S03]  /*1440*/  MOV R3, R5 ;  /* 0x0000000500037202 */ /* 0x000fc60000000f00 */
[----:B------:R-:W-:Y:S02]  /*1450*/  IMAD.MOV R0, RZ, RZ, -R4 ;  /* 0x000000ffff007224 */ /* 0x000fe400078e0a04 */
[----:B------:R-:W-:-:S04]  /*1460*/  IMAD.HI.U32 R6, R2, R3, RZ ;  /* 0x0000000302067227 */ /* 0x000fc800078e00ff */
[----:B------:R-:W-:Y:S01]  /*1470*/  IMAD R0, R6, R0, R3 ;  /* 0x0000000006007224 */ /* 0x000fe200078e0203 */
[----:B------:R-:W-:Y:S01]  /*1480*/  @!P2 SHF.R.S32.HI R3, RZ, 0x1f, R12 ;  /* 0x0000001fff03a819 */ /* 0x000fe2000001140c */
[----:B------:R-:W-:-:S03]  /*1490*/  @!P2 IMAD R2, R24, R12, RZ ;  /* 0x0000000c1802a224 */ /* 0x000fc600078e02ff */
[----:B------:R-:W-:Y:S01]  /*14a0*/  ISETP.GT.U32.AND P1, PT, R8, R0, PT ;  /* 0x000000000800720c */ /* 0x000fe20003f24070 */
[----:B------:R-:W-:Y:S02]  /*14b0*/  @!P2 IMAD R4, R3, R19, R2 ;  /* 0x000000130304a224 */ /* 0x000fe400078e0202 */
[----:B------:R-:W-:Y:S01]  /*14c0*/  @!P2 IMAD.WIDE.U32 R2, R19, R12, RZ ;  /* 0x0000000c1302a225 */ /* 0x000fe200078e00ff */
[----:B-----5:R-:W-:-:S04]  /*14d0*/  @!P2 SHF.R.S32.HI R5, RZ, 0x1f, R9 ;  /* 0x0000001fff05a819 */ /* 0x020fc80000011409 */
[----:B------:R-:W-:Y:S01]  /*14e0*/  @!P2 IADD3 R3, PT, PT, R3, R4, RZ ;  /* 0x000000040303a210 */ /* 0x000fe20007ffe0ff */
[----:B------:R-:W-:-:S04]  /*14f0*/  @!P2 IMAD R4, R11, R9, RZ ;  /* 0x000000090b04a224 */ /* 0x000fc800078e02ff */
[----:B------:R-:W-:Y:S02]  /*1500*/  @!P1 IMAD.IADD R0, R0, 0x1, -R8 ;  /* 0x0000000100009824 */ /* 0x000fe400078e0a08 */
[C---:B------:R-:W-:Y:S02]  /*1510*/  @!P2 IMAD R11, R10.reuse, R5, R4 ;  /* 0x000000050a0ba224 */ /* 0x040fe400078e0204 */
[----:B------:R-:W-:Y:S01]  /*1520*/  @!P2 IMAD.WIDE.U32 R4, R10, R9, R2 ;  /* 0x000000090a04a225 */ /* 0x000fe200078e0002 */
[----:B------:R-:W-:-:S03]  /*1530*/  ISETP.GE.U32.AND P3, PT, R0, R8, PT ;  /* 0x000000080000720c */ /* 0x000fc60003f66070 */
[----:B------:R-:W-:Y:S01]  /*1540*/  @P2 IMAD R8, R24, R7, RZ ;  /* 0x0000000718082224 */ /* 0x000fe200078e02ff */
[----:B------:R-:W-:Y:S01]  /*1550*/  @!P2 IADD3 R0, PT, PT, R5, R11, RZ ;  /* 0x0000000b0500a210 */ /* 0x000fe20007ffe0ff */
[----:B------:R-:W-:Y:S01]  /*1560*/  @P2 IMAD.WIDE.U32 R2, R19, R7, RZ ;  /* 0x0000000713022225 */ /* 0x000fe200078e00ff */
[----:B------:R-:W-:Y:S02]  /*1570*/  LOP3.LUT R5, R37, R18, RZ, 0x3c, !PT ;  /* 0x0000001225057212 */ /* 0x000fe400078e3cff */
[----:B------:R-:W-:Y:S01]  /*1580*/  @!P1 IADD3 R6, PT, PT, R6, 0x1, RZ ;  /* 0x0000000106069810 */ /* 0x000fe20007ffe0ff */
[----:B------:R-:W-:Y:S01]  /*1590*/  @P2 IMAD.MOV.U32 R4, RZ, RZ, R2 ;  /* 0x000000ffff042224 */ /* 0x000fe200078e0002 */
[----:B------:R-:W-:Y:S02]  /*15a0*/  @P2 IADD3 R0, PT, PT, R3, R8, RZ ;  /* 0x0000000803002210 */ /* 0x000fe40007ffe0ff */
[----:B------:R-:W-:Y:S02]  /*15b0*/  ISETP.GE.AND P0, PT, R5, RZ, PT ;  /* 0x000000ff0500720c */ /* 0x000fe40003f06270 */
[----:B------:R-:W-:Y:S01]  /*15c0*/  ISETP.NE.AND P1, PT, R18, RZ, PT ;  /* 0x000000ff1200720c */ /* 0x000fe20003f25270 */
[----:B------:R-:W-:Y:S01]  /*15d0*/  @!P2 IMAD R7, R155, R12, RZ ;  /* 0x0000000c9b07a224 */ /* 0x000fe200078e02ff */
[----:B------:R-:W-:Y:S01]  /*15e0*/  @!P2 SHF.R.S32.HI R5, RZ, 0x1f, R12 ;  /* 0x0000001fff05a819 */ /* 0x000fe2000001140c */
[----:B------:R-:W-:Y:S01]  /*15f0*/  IMAD.MOV.U32 R3, RZ, RZ, R0 ;  /* 0x000000ffff037224 */ /* 0x000fe200078e0000 */
[----:B------:R-:W-:-:S02]  /*1600*/  MOV R2, R4 ;  /* 0x0000000400027202 */ /* 0x000fc40000000f00 */
        /* <DEDUP_REMOVED lines=11> */
[----:B------:R-:W-:Y:S01]  /*16c0*/  @!P2 IMAD R8, R15, R9, RZ ;  /* 0x000000090f08a224 */ /* 0x000fe200078e02ff */
        /* <DEDUP_REMOVED lines=17> */
.L_x_4003:
[----:B------:R-:W-:Y:S05]  /*17e0*/  BSYNC.RECONVERGENT B0 ;  /* 0x0000000000007941 */ /* 0x000fea0003800200 */
.L_x_4001:
[----:B------:R-:W-:Y:S01]  /*17f0*/  ISETP.NE.AND P0, PT, R22, -0x1, PT ;  /* 0xffffffff1600780c */ /* 0x000fe20003f05270 */
[----:B------:R-:W2:Y:S04]  /*1800*/  LDL R12, [R1+0x24] ;  /* 0x00002400010c7983 */ /* 0x000ea80000100800 */
[----:B------:R-:W3:Y:S04]  /*1810*/  LD.E.64 R6, desc[UR4][R134.64+0x30] ;  /* 0x0000300486067980 */ /* 0x000ee8000c101b00 */
[----:B------:R-:W4:Y:S04]  /*1820*/  LDL R15, [R1+0x20] ;  /* 0x00002000010f7983 */ /* 0x000f280000100800 */
[----:B------:R-:W3:Y:S04]  /*1830*/  @!P0 LD.E.64 R2, desc[UR4][R134.64+0x18] ;  /* 0x0000180486028980 */ /* 0x000ee8000c101b00 */
[----:B------:R-:W4:Y:S04]  /*1840*/  LD.E.64 R8, desc[UR4][R134.64+0x48] ;  /* 0x0000480486087980 */ /* 0x000f28000c101b00 */
[----:B------:R-:W4:Y:S04]  /*1850*/  LD.E.64 R10, desc[UR4][R132.64] ;  /* 0x00000004840a7980 */ /* 0x000f28000c101b00 */
[----:B------:R-:W4:Y:S04]  /*1860*/  LD.E.64 R16, desc[UR4][R134.64+0x8] ;  /* 0x0000080486107980 */ /* 0x000f28000c101b00 */
[----:B------:R-:W5:Y:S01]  /*1870*/  LD.E.64 R26, desc[UR4][R134.64+0x10] ;  /* 0x00001004861a7980 */ /* 0x000f62000c101b00 */
[----:B------:R-:W-:Y:S01]  /*1880*/  IMAD.MOV.U32 R13, RZ, RZ, RZ ;  /* 0x000000ffff0d7224 */ /* 0x000fe200078e00ff */
[----:B------:R-:W1:Y:S01]  /*1890*/  S2UR UR6, SR_CgaCtaId ;  /* 0x00000000000679c3 */ /* 0x000e620000008800 */
[----:B------:R-:W-:Y:S01]  /*18a0*/  IMAD.SHL.U32 R55, R247, 0x100, RZ ;  /* 0x00000100f7377824 */ /* 0x000fe200078e00ff */
[----:B------:R-:W-:-:S02]  /*18b0*/  UMOV UR7, 0x400 ;  /* 0x0000040000077882 */ /* 0x000fc40000000000 */
[----:B-1----:R-:W-:-:S06]  /*18c0*/  ULEA UR6, UR6, UR7, 0x18 ;  /* 0x0000000706067291 */ /* 0x002fcc000f8ec0ff */
[----:B------:R-:W-:Y:S02]  /*18d0*/  IMAD.U32 R209, RZ, RZ, UR6 ;  /* 0x00000006ffd17e24 */ /* 0x000fe4000f8e00ff */
[----:B--2---:R-:W-:Y:S01]  /*18e0*/  IMAD.MOV.U32 R203, RZ, RZ, R12 ;  /* 0x000000ffffcb7224 */ /* 0x004fe200078e000c */
[----:B------:R-:W-:Y:S01]  /*18f0*/  SHF.R.U32.HI R12, RZ, 0x2, R153 ;  /* 0x00000002ff0c7819 */ /* 0x000fe20000011699 */
[----:B---3--:R-:W-:-:S04]  /*1900*/  @!P0 IMAD.WIDE.U32 R4, R2, R23, RZ ;  /* 0x0000001702048225 */ /* 0x008fc800078e00ff */
[----:B------:R-:W-:Y:S02]  /*1910*/  @!P0 IMAD R0, R3, R23, RZ ;  /* 0x0000001703008224 */ /* 0x000fe400078e02ff */
[----:B------:R-:W-:Y:S02]  /*1920*/  IMAD.SHL.U32 R23, R153, 0x8, RZ ;  /* 0x0000000899177824 */ /* 0x000fe400078e00ff */
[----:B------:R-:W-:-:S03]  /*1930*/  @P0 IMAD.WIDE.U32 R2, R6, R22, RZ ;  /* 0x0000001606020225 */ /* 0x000fc600078e00ff */
[----:B------:R-:W-:Y:S01]  /*1940*/  LOP3.LUT R36, R23, 0x18, RZ, 0xc0, !PT ;  /* 0x0000001817247812 */ /* 0x000fe200078ec0ff */
[----:B------:R-:W-:Y:S02]  /*1950*/  @P0 IMAD.MOV.U32 R4, RZ, RZ, R2 ;  /* 0x000000ffff040224 */ /* 0x000fe400078e0002 */
[----:B----4-:R-:W-:Y:S02]  /*1960*/  IMAD.MOV.U32 R246, RZ, RZ, R15 ;  /* 0x000000fffff67224 */ /* 0x010fe400078e000f */
[----:B------:R-:W-:Y:S02]  /*1970*/  @!P0 IMAD.IADD R0, R5, 0x1, R0 ;  /* 0x0000000105008824 */ /* 0x000fe400078e0200 */
[----:B------:R-:W-:Y:S02]  /*1980*/  @P0 IMAD R5, R7, R22, RZ ;  /* 0x0000001607050224 */ /* 0x000fe400078e02ff */
[----:B------:R-:W-:Y:S02]  /*1990*/  IMAD.IADD R15, R35, 0x1, -R21 ;  /* 0x00000001230f7824 */ /* 0x000fe400078e0a15 */
[----:B------:R-:W-:Y:S01]  /*19a0*/  VIADD R24, R12, 0x20 ;  /* 0x000000200c187836 */ /* 0x000fe20000000000 */
[----:B------:R-:W-:Y:S01]  /*19b0*/  IADD3 R4, P1, PT, R36, R4, RZ ;  /* 0x0000000424047210 */ /* 0x000fe20007f3e0ff */
[----:B------:R-:W-:-:S03]  /*19c0*/  @P0 IMAD.IADD R0, R3, 0x1, R5 ;  /* 0x0000000103000824 */ /* 0x000fc600078e0205 */
[-C--:B------:R-:W-:Y:S01]  /*19d0*/  ISETP.GE.AND P3, PT, R24, R15.reuse, PT ;  /* 0x0000000f1800720c */ /* 0x080fe20003f66270 */
[----:B------:R-:W-:Y:S01]  /*19e0*/  IMAD.X R5, RZ, RZ, R0, P1 ;  /* 0x000000ffff057224 */ /* 0x000fe200008e0600 */
[----:B------:R-:W-:Y:S01]  /*19f0*/  ISETP.GE.AND P5, PT, R12, R15, PT ;  /* 0x0000000f0c00720c */ /* 0x000fe20003fa6270 */
[-C--:B------:R-:W-:Y:S02]  /*1a00*/  IMAD R0, R9, R37.reuse, RZ ;  /* 0x0000002509007224 */ /* 0x080fe400078e02ff */
[----:B------:R-:W-:-:S04]  /*1a10*/  IMAD.WIDE.U32 R4, R8, R37, R4 ;  /* 0x0000002508047225 */ /* 0x000fc800078e0004 */
[----:B------:R-:W-:-:S04]  /*1a20*/  IMAD.WIDE.U32 R8, R44, 0x40, R12 ;  /* 0x000000402c087825 */ /* 0x000fc800078e000c */
[----:B------:R-:W-:Y:S02]  /*1a30*/  @!P0 IMAD.MOV.U32 R2, RZ, RZ, R6 ;  /* 0x000000ffff028224 */ /* 0x000fe400078e0006 */
[--C-:B------:R-:W-:Y:S02]  /*1a40*/  @!P0 IMAD.MOV.U32 R3, RZ, RZ, R7.reuse ;  /* 0x000000ffff038224 */ /* 0x100fe400078e0007 */
[----:B------:R-:W-:Y:S02]  /*1a50*/  IMAD.IADD R5, R5, 0x1, R0 ;  /* 0x0000000105057824 */ /* 0x000fe400078e0200 */
[----:B------:R-:W-:Y:S02]  /*1a60*/  @P0 IMAD.MOV.U32 R2, RZ, RZ, R6 ;  /* 0x000000ffff020224 */ /* 0x000fe400078e0006 */
[----:B------:R-:W-:Y:S01]  /*1a70*/  @P0 IMAD.MOV.U32 R3, RZ, RZ, R7 ;  /* 0x000000ffff030224 */ /* 0x000fe200078e0007 */
[----:B------:R-:W-:Y:S01]  /*1a80*/  @!P3 IADD3 R0, P0, PT, R8, 0x20, RZ ;  /* 0x000000200800b810 */ /* 0x000fe20007f1e0ff */
[----:B------:R-:W-:Y:S04]  /*1a90*/  STL [R1+0x18], R23 ;  /* 0x0000181701007387 */ /* 0x000fe80000100800 */
[----:B------:R-:W-:Y:S01]  /*1aa0*/  @!P3 IMAD.X R13, RZ, RZ, R9, P0 ;  /* 0x000000ffff0db224 */ /* 0x000fe200000e0609 */
[----:B------:R-:W-:Y:S01]  /*1ab0*/  STL [R1+0x30], R36 ;  /* 0x0000302401007387 */ /* 0x000fe20000100800 */
[----:B------:R-:W-:Y:S01]  /*1ac0*/  @!P5 IMAD R9, R9, R2, RZ ;  /* 0x000000020909d224 */ /* 0x000fe200078e02ff */
[----:B------:R-:W-:Y:S01]  /*1ad0*/  IADD3 R6, P1, PT, R36, R14, RZ ;  /* 0x0000000e24067210 */ /* 0x000fe20007f3e0ff */
[----:B------:R-:W-:Y:S01]  /*1ae0*/  @!P3 IMAD R13, R13, R2, RZ ;  /* 0x000000020d0db224 */ /* 0x000fe200078e02ff */
[----:B------:R1:W-:Y:S01]  /*1af0*/  STL [R1+0x40], R15 ;  /* 0x0000400f01007387 */ /* 0x0003e20000100800 */
[----:B------:R-:W-:-:S02]  /*1b00*/  @!P3 IMAD.MOV.U32 R14, RZ, RZ, R4 ;  /* 0x000000ffff0eb224 */ /* 0x000fc400078e0004 */
[----:B------:R-:W-:Y:S02]  /*1b10*/  @!P5 IMAD R9, R8, R3, R9 ;  /* 0x000000030809d224 */ /* 0x000fe400078e0209 */
[----:B------:R-:W-:Y:S02]  /*1b20*/  IMAD.X R7, RZ, RZ, R19, P1 ;  /* 0x000000ffff077224 */ /* 0x000fe400008e0613 */
[----:B------:R-:W-:Y:S02]  /*1b30*/  IMAD R19, R203, R12, RZ ;  /* 0x0000000ccb137224 */ /* 0x000fe400078e02ff */
[----:B------:R-:W-:-:S04]  /*1b40*/  IMAD.WIDE.U32 R6, R12, R246, R6 ;  /* 0x000000f60c067225 */ /* 0x000fc800078e0006 */
[--C-:B-1----:R-:W-:Y:S02]  /*1b50*/  @!P3 IMAD.MOV.U32 R15, RZ, RZ, R5.reuse ;  /* 0x000000ffff0fb224 */ /* 0x102fe400078e0005 */
[----:B------:R-:W-:-:S04]  /*1b60*/  @!P5 IMAD.WIDE.U32 R4, R8, R2, R4 ;  /* 0x000000020804d225 */ /* 0x000fc800078e0004 */
[-C--:B------:R-:W-:Y:S02]  /*1b70*/  @!P3 IMAD R8, R3, R0.reuse, R13 ;  /* 0x000000000308b224 */ /* 0x080fe400078e020d */
[----:B------:R-:W-:-:S04]  /*1b80*/  @!P3 IMAD.WIDE.U32 R2, R2, R0, R14 ;  /* 0x000000000202b225 */ /* 0x000fc800078e000e */
[----:B------:R-:W-:Y:S01]  /*1b90*/  @!P3 IMAD.IADD R0, R3, 0x1, R8 ;  /* 0x000000010300b824 */ /* 0x000fe200078e0208 */
[----:B------:R-:W-:Y:S01]  /*1ba0*/  @!P3 LEA R8, P0, R2, R10, 0x1 ;  /* 0x0000000a0208b211 */ /* 0x000fe200078008ff */
[----:B------:R-:W-:Y:S01]  /*1bb0*/  @!P5 IMAD.IADD R5, R5, 0x1, R9 ;  /* 0x000000010505d824 */ /* 0x000fe200078e0209 */
[----:B------:R-:W-:Y:S01]  /*1bc0*/  LEA R252, P2, R6, R16, 0x1 ;  /* 0x0000001006fc7211 */ /* 0x000fe200078408ff */
[----:B------:R-:W-:Y:S01]  /*1bd0*/  IMAD.IADD R7, R7, 0x1, R19 ;  /* 0x0000000107077824 */ /* 0x000fe200078e0213 */
[----:B------:R-:W-:Y:S02]  /*1be0*/  @!P3 LEA.HI.X R9, R2, R11, R0, 0x1, P0 ;  /* 0x0000000b0209b211 */ /* 0x000fe400000f0c00 */
[----:B------:R-:W-:Y:S02]  /*1bf0*/  LOP3.LUT R0, R23, 0xc0, RZ, 0xc0, !PT ;  /* 0x000000c017007812 */ /* 0x000fe400078ec0ff */
[----:B------:R-:W-:Y:S02]  /*1c00*/  IADD3 R22, PT, PT, R34, 0x100, -R55 ;  /* 0x0000010022167810 */ /* 0x000fe40007ffe837 */
[----:B------:R-:W-:-:S02]  /*1c10*/  LOP3.LUT R21, R0, 0x18, R153, 0xf8, !PT ;  /* 0x0000001800157812 */ /* 0x000fc400078ef899 */
[----:B------:R-:W-:Y:S01]  /*1c20*/  LEA.HI.X R251, R6, R17, R7, 0x1, P2 ;  /* 0x0000001106fb7211 */ /* 0x000fe200010f0c07 */
[C---:B------:R-:W-:Y:S01]  /*1c30*/  VIADD R25, R12.reuse, 0x40 ;  /* 0x000000400c197836 */ /* 0x040fe20000000000 */
[----:B------:R-:W-:Y:S02]  /*1c40*/  ISETP.GE.AND P2, PT, R12, R22, PT ;  /* 0x000000160c00720c */ /* 0x000fe40003f46270 */
[----:B------:R-:W-:Y:S01]  /*1c50*/  LOP3.LUT R2, R21, R36, RZ, 0x3c, !PT ;  /* 0x0000002415027212 */ /* 0x000fe200078e3cff */
[----:B------:R-:W-:Y:S01]  /*1c60*/  IMAD.SHL.U32 R0, R246, 0x20, RZ ;  /* 0x00000020f6007824 */ /* 0x000fe200078e00ff */
[----:B------:R-:W-:Y:S02]  /*1c70*/  ISETP.GE.AND P4, PT, R25, R22, PT ;  /* 0x000000161900720c */ /* 0x000fe40003f86270 */
[----:B------:R-:W-:Y:S02]  /*1c80*/  LOP3.LUT R217, R2, 0x1f20, R23, 0xf8, !PT ;  /* 0x00001f2002d97812 */ /* 0x000fe400078ef817 */
[----:B------:R-:W-:Y:S01]  /*1c90*/  @!P5 LEA R14, P1, R4, R10, 0x1 ;  /* 0x0000000a040ed211 */ /* 0x000fe200078208ff */
[----:B------:R-:W-:Y:S01]  /*1ca0*/  VIADD R23, R12, 0x60 ;  /* 0x000000600c177836 */ /* 0x000fe20000000000 */
[----:B------:R-:W-:Y:S01]  /*1cb0*/  SHF.L.U64.HI R3, R246, 0x5, R203 ;  /* 0x00000005f6037819 */ /* 0x000fe200000102cb */
[----:B------:R-:W-:Y:S01]  /*1cc0*/  IMAD R217, R217, 0x2, R209 ;  /* 0x00000002d9d97824 */ /* 0x000fe200078e02d1 */
[----:B------:R-:W-:-:S02]  /*1cd0*/  @!P5 LEA.HI.X R15, R4, R11, R5, 0x1, P1 ;  /* 0x0000000b040fd211 */ /* 0x000fc400008f0c05 */
[----:B------:R-:W-:Y:S01]  /*1ce0*/  LEA R2, P0, R0, R252, 0x1 ;  /* 0x000000fc00027211 */ /* 0x000fe200078008ff */
[----:B------:R-:W-:Y:S01]  /*1cf0*/  @!P2 IMAD.MOV.U32 R4, RZ, RZ, R252 ;  /* 0x000000ffff04a224 */ /* 0x000fe200078e00fc */
[-C--:B------:R-:W-:Y:S01]  /*1d00*/  ISETP.GE.AND P1, PT, R24, R22.reuse, PT ;  /* 0x000000161800720c */ /* 0x080fe20003f26270 */
[----:B------:R-:W-:Y:S01]  /*1d10*/  @!P2 IMAD.MOV.U32 R5, RZ, RZ, R251 ;  /* 0x000000ffff05a224 */ /* 0x000fe200078e00fb */
[----:B------:R-:W-:Y:S01]  /*1d20*/  LEA.HI.X R3, R0, R251, R3, 0x1, P0 ;  /* 0x000000fb00037211 */ /* 0x000fe200000f0c03 */
[----:B------:R-:W-:Y:S01]  /*1d30*/  @!PT LDS RZ, [RZ] ;  /* 0x00000000fffff984 */ /* 0x000fe20000000800 */
[----:B------:R-:W-:Y:S01]  /*1d40*/  @!PT LDS RZ, [RZ] ;  /* 0x00000000fffff984 */ /* 0x000fe20000000800 */
[----:B------:R-:W-:Y:S01]  /*1d50*/  @!PT LDS RZ, [RZ] ;  /* 0x00000000fffff984 */ /* 0x000fe20000000800 */
[----:B------:R-:W-:Y:S01]  /*1d60*/  @!P5 LDGSTS.E.BYPASS.LTC128B.128 [R217], desc[UR4][R14.64] ;  /* 0x000000000ed9dfae */ /* 0x000fe2000b981a04 */
[----:B------:R-:W-:-:S03]  /*1d70*/  ISETP.GE.AND P0, PT, R23, R22, PT ;  /* 0x000000161700720c */ /* 0x000fc60003f06270 */
[----:B------:R-:W-:Y:S04]  /*1d80*/  @!P3 LDGSTS.E.BYPASS.LTC128B.128 [R217+0x800], desc[UR4][R8.64] ;  /* 0x0080000008d9bfae */ /* 0x000fe8000b981a04 */
[----:B------:R1:W-:Y:S01]  /*1d90*/  @!P2 LDGSTS.E.BYPASS.LTC128B.128 [R217+0x1000], desc[UR4][R4.64] ;  /* 0x0100000004d9afae */ /* 0x0003e2000b981a04 */
[----:B------:R-:W-:-:S03]  /*1da0*/  VIADD R17, R12, 0x80 ;  /* 0x000000800c117836 */ /* 0x000fc60000000000 */
[----:B------:R2:W-:Y:S01]  /*1db0*/  STL [R1+0x38], R21 ;  /* 0x0000381501007387 */ /* 0x0005e20000100800 */
[C---:B------:R-:W-:Y:S01]  /*1dc0*/  VIADD R19, R12.reuse, 0xe0 ;  /* 0x000000e00c137836 */ /* 0x040fe20000000000 */
[-C--:B------:R-:W-:Y:S02]  /*1dd0*/  ISETP.GE.AND P5, PT, R17, R22.reuse, PT ;  /* 0x000000161100720c */ /* 0x080fe40003fa6270 */
[----:B------:R-:W-:Y:S01]  /*1de0*/  @!P1 LDGSTS.E.BYPASS.LTC128B.128 [R217+0x1800], desc[UR4][R2.64] ;  /* 0x0180000002d99fae */ /* 0x000fe2000b981a04 */
[----:B------:R-:W-:Y:S01]  /*1df0*/  VIADD R29, R12, 0xa0 ;  /* 0x000000a00c1d7836 */ /* 0x000fe20000000000 */
[----:B------:R-:W-:Y:S02]  /*1e00*/  ISETP.GE.AND P1, PT, R19, R22, PT ;  /* 0x000000161300720c */ /* 0x000fe40003f26270 */
[----:B-1----:R-:W-:-:S04]  /*1e10*/  @!P4 LEA R4, P3, R246, R2, 0x6 ;  /* 0x00000002f604c211 */ /* 0x002fc800078630ff */
[----:B------:R-:W-:Y:S01]  /*1e20*/  @!P4 LEA.HI.X R5, R246, R3, R203, 0x6, P3 ;  /* 0x00000003f605c211 */ /* 0x000fe200018f34cb */
[----:B--2---:R-:W-:-:S04]  /*1e30*/  VIADD R21, R12, 0xc0 ;  /* 0x000000c00c157836 */ /* 0x004fc80000000000 */
[----:B------:R1:W-:Y:S01]  /*1e40*/  @!P4 LDGSTS.E.BYPASS.LTC128B.128 [R217+0x2000], desc[UR4][R4.64] ;  /* 0x0200000004d9cfae */ /* 0x0003e2000b981a04 */
[----:B------:R-:W-:Y:S02]  /*1e50*/  ISETP.GE.AND P3, PT, R21, R22, PT ;  /* 0x000000161500720c */ /* 0x000fe40003f66270 */
[----:B------:R-:W-:Y:S01]  /*1e60*/  IABS R0, R18 ;  /* 0x0000001200007213 */ /* 0x000fe20000000000 */
[----:B------:R-:W-:Y:S02]  /*1e70*/  @!P5 IMAD.MOV.U32 R8, RZ, RZ, R2 ;  /* 0x000000ffff08d224 */ /* 0x000fe400078e0002 */
[----:B------:R-:W-:Y:S02]  /*1e80*/  @!P5 IMAD.MOV.U32 R9, RZ, RZ, R3 ;  /* 0x000000ffff09d224 */ /* 0x000fe400078e0003 */
[----:B------:R-:W-:Y:S02]  /*1e90*/  IMAD.MOV.U32 R13, RZ, RZ, R0 ;  /* 0x000000ffff0d7224 */ /* 0x000fe400078e0000 */
[----:B------:R-:W-:Y:S01]  /*1ea0*/  @!P1 IMAD.MOV.U32 R10, RZ, RZ, R2 ;  /* 0x000000ffff0a9224 */ /* 0x000fe200078e0002 */
[----:B-1----:R-:W-:-:S04]  /*1eb0*/  @!P0 LEA R4, P4, R246, R2, 0x7 ;  /* 0x00000002f6048211 */ /* 0x002fc800078838ff */
[C---:B------:R-:W-:Y:S02]  /*1ec0*/  @!P0 LEA.HI.X R5, R246.reuse, R3, R203, 0x7, P4 ;  /* 0x00000003f6058211 */ /* 0x040fe400020f3ccb */
[----:B------:R-:W-:Y:S01]  /*1ed0*/  ISETP.GE.AND P4, PT, R29, R22, PT ;  /* 0x000000161d00720c */ /* 0x000fe20003f86270 */
[----:B------:R-:W-:Y:S02]  /*1ee0*/  @!P3 IMAD.MOV.U32 R6, RZ, RZ, R2 ;  /* 0x000000ffff06b224 */ /* 0x000fe400078e0002 */
[--C-:B------:R-:W-:Y:S01]  /*1ef0*/  @!P3 IMAD.MOV.U32 R7, RZ, RZ, R3.reuse ;  /* 0x000000ffff07b224 */ /* 0x100fe200078e0003 */
[----:B------:R1:W-:Y:S01]  /*1f00*/  @!P0 LDGSTS.E.BYPASS.LTC128B.128 [R217+0x2800], desc[UR4][R4.64] ;  /* 0x0280000004d98fae */ /* 0x0003e2000b981a04 */
[----:B------:R-:W-:Y:S02]  /*1f10*/  @!P1 IMAD.MOV.U32 R11, RZ, RZ, R3 ;  /* 0x000000ffff0b9224 */ /* 0x000fe400078e0003 */
[----:B------:R-:W-:Y:S02]  /*1f20*/  @!P5 IMAD R0, R203, 0xc0, RZ ;  /* 0x000000c0cb00d824 */ /* 0x000fe400078e02ff */
[----:B------:R-:W-:-:S04]  /*1f30*/  @!P5 IMAD.WIDE.U32 R8, R246, 0xc0, R8 ;  /* 0x000000c0f608d825 */ /* 0x000fc800078e0008 */
[C---:B------:R-:W-:Y:S01]  /*1f40*/  @!P4 LEA R2, P0, R246.reuse, R2, 0x8 ;  /* 0x00000002f602c211 */ /* 0x040fe200078040ff */
[----:B------:R-:W-:Y:S02]  /*1f50*/  @!P3 IMAD R14, R203, 0x140, RZ ;  /* 0x00000140cb0eb824 */ /* 0x000fe400078e02ff */
[C---:B------:R-:W-:Y:S01]  /*1f60*/  @!P3 IMAD.WIDE.U32 R6, R246.reuse, 0x140, R6 ;  /* 0x00000140f606b825 */ /* 0x040fe200078e0006 */
[----:B------:R-:W-:-:S03]  /*1f70*/  @!P4 LEA.HI.X R3, R246, R3, R203, 0x8, P0 ;  /* 0x00000003f603c211 */ /* 0x000fc600000f44cb */
[----:B------:R-:W-:Y:S02]  /*1f80*/  @!P1 IMAD R15, R203, 0x180, RZ ;  /* 0x00000180cb0f9824 */ /* 0x000fe400078e02ff */
[----:B------:R-:W-:-:S04]  /*1f90*/  @!P1 IMAD.WIDE.U32 R10, R246, 0x180, R10 ;  /* 0x00000180f60a9825 */ /* 0x000fc800078e000a */
[----:B------:R-:W-:Y:S02]  /*1fa0*/  @!P5 IMAD.IADD R9, R9, 0x1, R0 ;  /* 0x000000010909d824 */ /* 0x000fe400078e0200 */
[----:B------:R-:W-:Y:S02]  /*1fb0*/  @!P3 IMAD.IADD R7, R7, 0x1, R14 ;  /* 0x000000010707b824 */ /* 0x000fe400078e020e */
[----:B-1----:R-:W-:Y:S01]  /*1fc0*/  @!P1 IMAD.IADD R5, R11, 0x1, R15 ;  /* 0x000000010b059824 */ /* 0x002fe200078e020f */
[----:B------:R-:W-:Y:S01]  /*1fd0*/  @!P5 LDGSTS.E.BYPASS.LTC128B.128 [R217+0x3000], desc[UR4][R8.64] ;  /* 0x0300000008d9dfae */ /* 0x000fe2000b981a04 */
[----:B------:R-:W-:-:S03]  /*1fe0*/  @!P1 IMAD.MOV.U32 R4, RZ, RZ, R10 ;  /* 0x000000ffff049224 */ /* 0x000fc600078e000a */
[----:B------:R1:W-:Y:S04]  /*1ff0*/  @!P4 LDGSTS.E.BYPASS.LTC128B.128 [R217+0x3800], desc[UR4][R2.64] ;  /* 0x0380000002d9cfae */ /* 0x0003e8000b981a04 */
[----:B------:R-:W-:Y:S04]  /*2000*/  @!P3 LDGSTS.E.BYPASS.LTC128B.128 [R217+0x4000], desc[UR4][R6.64] ;  /* 0x0400000006d9bfae */ /* 0x000fe8000b981a04 */
[----:B------:R2:W-:Y:S04]  /*2010*/  @!P1 LDGSTS.E.BYPASS.LTC128B.128 [R217+0x4800], desc[UR4][R4.64] ;  /* 0x0480000004d99fae */ /* 0x0005e8000b981a04 */
[----:B------:R3:W5:Y:S04]  /*2020*/  LD.E R40, desc[UR4][R134.64+0x188] ;  /* 0x0001880486287980 */ /* 0x000768000c101900 */
[----:B------:R3:W5:Y:S01]  /*2030*/  LD.E R15, desc[UR4][R134.64+0x184] ;  /* 0x00018404860f7980 */ /* 0x000762000c101900 */
[----:B------:R-:W1:Y:S03]  /*2040*/  I2F.RP R16, R13 ;  /* 0x0000000d00107306 */ /* 0x000e660000209400 */
[----:B------:R-:W0:Y:S05]  /*2050*/  LDGDEPBAR ;  /* 0x00000000000079af */ /* 0x000e2a0000000000 */
[----:B-1----:R-:W1:Y:S01]  /*2060*/  MUFU.RCP R2, R16 ;  /* 0x0000001000027308 */ /* 0x002e620000001000 */
[----:B--2---:R-:W-:-:S02]  /*2070*/  IABS R4, R18 ;  /* 0x0000001200047213 */ /* 0x004fc40000000000 */
[----:B------:R-:W-:Y:S01]  /*2080*/  IABS R5, R37 ;  /* 0x0000002500057213 */ /* 0x000fe20000000000 */
[----:B------:R-:W-:-:S04]  /*2090*/  DEPBAR.LE SB0, 0x0 ;  /* 0x000080000000791a */ /* 0x000fc80000000000 */
[----:B-1----:R-:W-:-:S04]  /*20a0*/  VIADD R2, R2, 0xffffffe ;  /* 0x0ffffffe02027836 */ /* 0x002fc80000000000 */
[----:B------:R-:W1:Y:S02]  /*20b0*/  F2I.FTZ.U32.TRUNC.NTZ R3, R2 ;  /* 0x0000000200037305 */ /* 0x000e64000021f000 */
[----:B-1----:R-:W-:Y:S02]  /*20c0*/  IMAD.MOV R0, RZ, RZ, -R3 ;  /* 0x000000ffff007224 */ /* 0x002fe400078e0a03 */
[----:B------:R-:W-:Y:S02]  /*20d0*/  IMAD.MOV.U32 R2, RZ, RZ, RZ ;  /* 0x000000ffff027224 */ /* 0x000fe400078e00ff */
[----:B------:R-:W-:-:S04]  /*20e0*/  IMAD R0, R0, R13, RZ ;  /* 0x0000000d00007224 */ /* 0x000fc800078e02ff */
[----:B------:R-:W-:-:S04]  /*20f0*/  IMAD.HI.U32 R3, R3, R0, R2 ;  /* 0x0000000003037227 */ /* 0x000fc800078e0002 */
[----:B------:R-:W-:-:S04]  /*2100*/  IMAD.MOV R0, RZ, RZ, -R4 ;  /* 0x000000ffff007224 */ /* 0x000fc800078e0a04 */
[----:B------:R-:W-:Y:S02]  /*2110*/  IMAD.MOV.U32 R2, RZ, RZ, R0 ;  /* 0x000000ffff027224 */ /* 0x000fe400078e0000 */
[----:B------:R-:W-:-:S04]  /*2120*/  IMAD.HI.U32 R0, R3, R5, RZ ;  /* 0x0000000503007227 */ /* 0x000fc800078e00ff */
[----:B------:R-:W-:-:S05]  /*2130*/  IMAD R2, R0, R2, R5 ;  /* 0x0000000200027224 */ /* 0x000fca00078e0205 */
[----:B------:R-:W-:-:S13]  /*2140*/  ISETP.GT.U32.AND P1, PT, R13, R2, PT ;  /* 0x000000020d00720c */ /* 0x000fda0003f24070 */
[----:B------:R-:W-:-:S05]  /*2150*/  @!P1 IMAD.IADD R2, R2, 0x1, -R13 ;  /* 0x0000000102029824 */ /* 0x000fca00078e0a0d */
[----:B------:R-:W-:Y:S02]  /*2160*/  ISETP.GE.U32.AND P3, PT, R2, R13, PT ;  /* 0x0000000d0200720c */ /* 0x000fe40003f66070 */
[----:B------:R-:W-:Y:S01]  /*2170*/  LOP3.LUT R2, R37, R18, RZ, 0x3c, !PT ;  /* 0x0000001225027212 */ /* 0x000fe200078e3cff */
[----:B------:R-:W-:Y:S01]  /*2180*/  @!P1 VIADD R0, R0, 0x1 ;  /* 0x0000000100009836 */ /* 0x000fe20000000000 */
[----:B------:R-:W-:Y:S02]  /*2190*/  ISETP.NE.AND P1, PT, R18, RZ, PT ;  /* 0x000000ff1200720c */ /* 0x000fe40003f25270 */
[----:B------:R-:W-:Y:S01]  /*21a0*/  ISETP.GE.AND P0, PT, R2, RZ, PT ;  /* 0x000000ff0200720c */ /* 0x000fe20003f06270 */
[----:B-----5:R-:W-:-:S06]  /*21b0*/  IMAD R2, R31, R154, RZ ;  /* 0x0000009a1f027224 */ /* 0x020fcc00078e02ff */
[----:B------:R-:W-:Y:S02]  /*21c0*/  @P3 VIADD R0, R0, 0x1 ;  /* 0x0000000100003836 */ /* 0x000fe40000000000 */
[C---:B------:R-:W-:Y:S02]  /*21d0*/  IMAD R4, R20.reuse, R155, R2 ;  /* 0x0000009b14047224 */ /* 0x040fe400078e0202 */
[----:B------:R-:W-:-:S04]  /*21e0*/  IMAD.WIDE.U32 R2, R20, R154, RZ ;  /* 0x0000009a14027225 */ /* 0x000fc800078e00ff */
[----:B------:R-:W-:Y:S01]  /*21f0*/  @!P0 IMAD.MOV R0, RZ, RZ, -R0 ;  /* 0x000000ffff008224 */ /* 0x000fe200078e0a00 */
[----:B------:R-:W-:Y:S01]  /*2200*/  @!P1 LOP3.LUT R0, RZ, R18, RZ, 0x33, !PT ;  /* 0x00000012ff009212 */ /* 0x000fe200078e33ff */
[----:B------:R-:W-:Y:S01]  /*2210*/  IMAD.IADD R5, R3, 0x1, R4 ;  /* 0x0000000103057824 */ /* 0x000fe200078e0204 */
[----:B------:R-:W-:Y:S02]  /*2220*/  IADD3 R4, P1, P0, R2, R28, R36 ;  /* 0x0000001c02047210 */ /* 0x000fe4000783e024 */
[----:B------:R-:W-:Y:S01]  /*2230*/  SHF.R.S32.HI R7, RZ, 0x1f, R0 ;  /* 0x0000001fff077819 */ /* 0x000fe20000011400 */
[-C--:B------:R-:W-:Y:S02]  /*2240*/  IMAD R6, R33, R0.reuse, RZ ;  /* 0x0000000021067224 */ /* 0x080fe400078e02ff */
[----:B------:R-:W-:Y:S01]  /*2250*/  IMAD.WIDE.U32 R2, R32, R0, RZ ;  /* 0x0000000020027225 */ /* 0x000fe200078e00ff */
[----:B------:R-:W-:-:S03]  /*2260*/  IADD3.X R5, PT, PT, R5, R30, RZ, P1, P0 ;  /* 0x0000001e05057210 */ /* 0x000fc60000fe04ff */
[----:B------:R-:W-:Y:S01]  /*2270*/  IMAD R0, R7, R32, R6 ;  /* 0x0000002007007224 */ /* 0x000fe200078e0206 */
[----:B------:R-:W-:-:S03]  /*2280*/  IADD3 R2, P0, PT, R4, R2, RZ ;  /* 0x0000000204027210 */ /* 0x000fc60007f1e0ff */
[----:B---3--:R-:W-:-:S10]  /*2290*/  IMAD.IADD R3, R3, 0x1, R0 ;  /* 0x0000000103037824 */ /* 0x008fd400078e0200 */
[----:B------:R-:W-:Y:S05]  /*22a0*/  WARPSYNC.ALL ;  /* 0x0000000000007948 */ /* 0x000fea0003800000 */
[----:B------:R-:W-:Y:S02]  /*22b0*/  IMAD.X R3, R5, 0x1, R3, P0 ;  /* 0x0000000105037824 */ /* 0x000fe400000e0603 */
[----:B------:R-:W-:Y:S02]  /*22c0*/  IMAD R0, R155, R12, RZ ;  /* 0x0000000c9b007224 */ /* 0x000fe400078e02ff */
[----:B------:R-:W-:-:S04]  /*22d0*/  IMAD.WIDE.U32 R2, R12, R154, R2 ;  /* 0x0000009a0c027225 */ /* 0x000fc800078e0002 */
[----:B------:R-:W-:Y:S01]  /*22e0*/  IMAD.IADD R3, R3, 0x1, R0 ;  /* 0x0000000103037824 */ /* 0x000fe200078e0200 */
[----:B------:R-:W-:-:S04]  /*22f0*/  LEA R8, P0, R2, R26, 0x1 ;  /* 0x0000001a02087211 */ /* 0x000fc800078008ff */
[----:B------:R-:W-:Y:S01]  /*2300*/  LEA.HI.X R2, R2, R27, R3, 0x1, P0 ;  /* 0x0000001b02027211 */ /* 0x000fe200000f0c03 */
[----:B------:R-:W-:Y:S01]  /*2310*/  IMAD.MOV.U32 R241, RZ, RZ, R8 ;  /* 0x000000fffff17224 */ /* 0x000fe200078e0008 */
[-C--:B------:R-:W-:Y:S01]  /*2320*/  ISETP.GE.AND P4, PT, R17, R22.reuse, PT ;  /* 0x000000161100720c */ /* 0x080fe20003f86270 */
[----:B------:R-:W-:Y:S02]  /*2330*/  IMAD.SHL.U32 R0, R154, 0x20, RZ ;  /* 0x000000209a007824 */ /* 0x000fe400078e00ff */
[----:B------:R-:W-:Y:S01]  /*2340*/  IMAD.MOV.U32 R240, RZ, RZ, R2 ;  /* 0x000000fffff07224 */ /* 0x000fe200078e0002 */
[----:B------:R-:W-:Y:S01]  /*2350*/  STL [R1+0xc], R8 ;  /* 0x00000c0801007387 */ /* 0x000fe20000100800 */
[-C--:B------:R-:W-:Y:S01]  /*2360*/  ISETP.GE.AND P3, PT, R24, R22.reuse, PT ;  /* 0x000000161800720c */ /* 0x080fe20003f66270 */
[----:B------:R-:W-:Y:S01]  /*2370*/  @!P2 IMAD.MOV.U32 R4, RZ, RZ, R241 ;  /* 0x000000ffff04a224 */ /* 0x000fe200078e00f1 */
[----:B------:R-:W-:Y:S01]  /*2380*/  SHF.L.U64.HI R3, R154, 0x5, R155 ;  /* 0x000000059a037819 */ /* 0x000fe2000001029b */
[----:B------:R1:W-:Y:S01]  /*2390*/  STL [R1+0x8], R2 ;  /* 0x0000080201007387 */ /* 0x0003e20000100800 */
[----:B------:R-:W-:Y:S01]  /*23a0*/  @!P2 IMAD.MOV.U32 R5, RZ, RZ, R240 ;  /* 0x000000ffff05a224 */ /* 0x000fe200078e00f0 */
[----:B------:R-:W-:Y:S01]  /*23b0*/  BAR.SYNC.DEFER_BLOCKING 0x0 ;  /* 0x0000000000007b1d */ /* 0x000fe20000010000 */
[----:B------:R-:W-:Y:S01]  /*23c0*/  ISETP.GE.AND P0, PT, R25, R22, PT ;  /* 0x000000161900720c */ /* 0x000fe20003f06270 */
[C---:B------:R-:W-:Y:S01]  /*23d0*/  IMAD.SHL.U32 R212, R153.reuse, 0x10, RZ ;  /* 0x0000001099d47824 */ /* 0x040fe200078e00ff */
[----:B------:R-:W-:Y:S01]  /*23e0*/  SHF.R.U32.HI R211, RZ, 0x1, R153 ;  /* 0x00000001ffd37819 */ /* 0x000fe20000011699 */
[----:B------:R-:W-:-:S02]  /*23f0*/  IMAD.SHL.U32 R42, R153, 0x20, RZ ;  /* 0x00000020992a7824 */ /* 0x000fc400078e00ff */
[----:B------:R-:W-:Y:S01]  /*2400*/  IMAD.SHL.U32 R210, R153, 0x4, RZ ;  /* 0x0000000499d27824 */ /* 0x000fe200078e00ff */
[----:B------:R-:W-:Y:S02]  /*2410*/  LOP3.LUT R6, R212, 0x100, RZ, 0xc0, !PT ;  /* 0x00000100d4067812 */ /* 0x000fe400078ec0ff */
[----:B------:R-:W-:Y:S02]  /*2420*/  LOP3.LUT R7, R211, 0x8, RZ, 0xc0, !PT ;  /* 0x00000008d3077812 */ /* 0x000fe400078ec0ff */
[----:B------:R-:W-:Y:S02]  /*2430*/  LOP3.LUT R9, R42, 0xc0, RZ, 0xc0, !PT ;  /* 0x000000c02a097812 */ /* 0x000fe400078ec0ff */
[C---:B-1----:R-:W-:Y:S01]  /*2440*/  LEA R2, P1, R0.reuse, R241, 0x1 ;  /* 0x000000f100027211 */ /* 0x042fe200078208ff */
[----:B------:R-:W-:Y:S01]  /*2450*/  @!PT LDS RZ, [RZ] ;  /* 0x00000000fffff984 */ /* 0x000fe20000000800 */
[----:B------:R-:W-:Y:S01]  /*2460*/  @!PT LDS RZ, [RZ] ;  /* 0x00000000fffff984 */ /* 0x000fe20000000800 */
[----:B------:R-:W-:Y:S01]  /*2470*/  @!PT LDS RZ, [RZ] ;  /* 0x00000000fffff984 */ /* 0x000fe20000000800 */
[----:B------:R1:W-:Y:S03]  /*2480*/  @!P2 LDGSTS.E.BYPASS.LTC128B.128 [R217+0x5000], desc[UR4][R4.64] ;  /* 0x0500000004d9afae */ /* 0x0003e6000b981a04 */
[----:B------:R-:W-:Y:S01]  /*2490*/  LEA.HI.X R3, R0, R240, R3, 0x1, P1 ;  /* 0x000000f000037211 */ /* 0x000fe200008f0c03 */
[----:B------:R-:W-:Y:S01]  /*24a0*/  @P2 STS.128 [R217+0x5000], RZ ;  /* 0x005000ffd9002388 */ /* 0x000fe20000000c00 */
[-C--:B------:R-:W-:Y:S01]  /*24b0*/  ISETP.GE.AND P2, PT, R21, R22.reuse, PT ;  /* 0x000000161500720c */ /* 0x080fe20003f46270 */
[----:B------:R-:W-:Y:S01]  /*24c0*/  @!P4 IMAD R11, R155, 0xc0, RZ ;  /* 0x000000c09b0bc824 */ /* 0x000fe200078e02ff */
[----:B------:R-:W-:Y:S01]  /*24d0*/  LOP3.LUT R8, R6, 0x20, R42, 0xf8, !PT ;  /* 0x0000002006087812 */ /* 0x000fe200078ef82a */
[----:B------:R-:W-:Y:S01]  /*24e0*/  @P3 STS.128 [R217+0x5800], RZ ;  /* 0x005800ffd9003388 */ /* 0x000fe20000000c00 */
[----:B------:R-:W-:-:S02]  /*24f0*/  ISETP.GE.AND P5, PT, R23, R22, PT ;  /* 0x000000161700720c */ /* 0x000fc40003fa6270 */
[----:B------:R-:W-:Y:S01]  /*2500*/  LOP3.LUT R0, R210, 0x18, RZ, 0xc0, !PT ;  /* 0x00000018d2007812 */ /* 0x000fe200078ec0ff */
[----:B------:R-:W-:Y:S01]  /*2510*/  @!PT LDS RZ, [RZ] ;  /* 0x00000000fffff984 */ /* 0x000fe20000000800 */
[----:B------:R-:W-:Y:S01]  /*2520*/  @!PT LDS RZ, [RZ] ;  /* 0x00000000fffff984 */ /* 0x000fe20000000800 */
[----:B------:R-:W-:Y:S01]  /*2530*/  @!PT LDS RZ, [RZ] ;  /* 0x00000000fffff984 */ /* 0x000fe20000000800 */
[----:B------:R-:W-:Y:S01]  /*2540*/  @!P3 LDGSTS.E.BYPASS.LTC128B.128 [R217+0x5800], desc[UR4][R2.64] ;  /* 0x0580000002d9bfae */ /* 0x000fe2000b981a04 */
[C---:B------:R-:W-:Y:S02]  /*2550*/  @!P0 LEA R10, P3, R154.reuse, R2, 0x6 ;  /* 0x000000029a0a8211 */ /* 0x040fe400078630ff */
[----:B------:R-:W-:Y:S02]  /*2560*/  LOP3.LUT R7, R7, 0xc0, R42, 0xf8, !PT ;  /* 0x000000c007077812 */ /* 0x000fe400078ef82a */
[----:B------:R-:W-:Y:S01]  /*2570*/  LOP3.LUT R6, R9, 0x8, R153, 0xf8, !PT ;  /* 0x0000000809067812 */ /* 0x000fe200078ef899 */
[----:B-1----:R-:W-:Y:S02]  /*2580*/  @!P4 IMAD.MOV.U32 R4, RZ, RZ, R2 ;  /* 0x000000ffff04c224 */ /* 0x002fe400078e0002 */
[----:B------:R-:W-:Y:S02]  /*2590*/  @!P4 IMAD.MOV.U32 R5, RZ, RZ, R3 ;  /* 0x000000ffff05c224 */ /* 0x000fe400078e0003 */
[----:B------:R-:W-:Y:S01]  /*25a0*/  @!P4 IMAD.WIDE.U32 R4, R154, 0xc0, R4 ;  /* 0x000000c09a04c825 */ /* 0x000fe200078e0004 */
[----:B------:R-:W-:-:S02]  /*25b0*/  ISETP.GE.AND P1, PT, R19, R22, PT ;  /* 0x000000161300720c */ /* 0x000fc40003f26270 */
[----:B------:R-:W-:Y:S01]  /*25c0*/  LOP3.LUT R14, R8, R6, R0, 0xf6, !PT ;  /* 0x00000006080e7212 */ /* 0x000fe200078ef600 */
[----:B------:R-:W-:Y:S01]  /*25d0*/  @!P4 IMAD.IADD R9, R5, 0x1, R11 ;  /* 0x000000010509c824 */ /* 0x000fe200078e020b */
[----:B------:R-:W-:Y:S01]  /*25e0*/  @!P0 LEA.HI.X R11, R154, R3, R155, 0x6, P3 ;  /* 0x000000039a0b8211 */ /* 0x000fe200018f349b */
[----:B------:R-:W-:Y:S01]  /*25f0*/  @!P2 IMAD.MOV.U32 R6, RZ, RZ, R2 ;  /* 0x000000ffff06a224 */ /* 0x000fe200078e0002 */
[----:B------:R-:W-:Y:S01]  /*2600*/  LOP3.LUT R190, R7, R0, RZ, 0x3c, !PT ;  /* 0x0000000007be7212 */ /* 0x000fe200078e3cff */
[----:B------:R-:W-:Y:S01]  /*2610*/  @!P2 IMAD.MOV.U32 R7, RZ, RZ, R3 ;  /* 0x000000ffff07a224 */ /* 0x000fe200078e0003 */
[----:B------:R-:W-:Y:S01]  /*2620*/  ISETP.GE.AND P3, PT, R29, R22, PT ;  /* 0x000000161d00720c */ /* 0x000fe20003f66270 */
[----:B------:R-:W-:Y:S01]  /*2630*/  @!P2 IMAD R0, R155, 0x140, RZ ;  /* 0x000001409b00a824 */ /* 0x000fe200078e02ff */
[----:B------:R-:W-:Y:S01]  /*2640*/  LOP3.LUT R212, R212, 0x3e00, RZ, 0xc0, !PT ;  /* 0x00003e00d4d47812 */ /* 0x000fe200078ec0ff */
[----:B------:R-:W-:Y:S01]  /*2650*/  @!P2 IMAD.WIDE.U32 R6, R154, 0x140, R6 ;  /* 0x000001409a06a825 */ /* 0x000fe200078e0006 */
[----:B------:R-:W-:Y:S03]  /*2660*/  @P0 STS.128 [R217+0x6000], RZ ;  /* 0x006000ffd9000388 */ /* 0x000fe60000000c00 */
[----:B------:R-:W-:Y:S01]  /*2670*/  @!P2 IMAD.IADD R7, R7, 0x1, R0 ;  /* 0x000000010707a824 */ /* 0x000fe200078e0200 */
[----:B------:R-:W-:Y:S01]  /*2680*/  @!PT LDS RZ, [RZ] ;  /* 0x00000000fffff984 */ /* 0x000fe20000000800 */
[----:B------:R-:W-:Y:S01]  /*2690*/  @!PT LDS RZ, [RZ] ;  /* 0x00000000fffff984 */ /* 0x000fe20000000800 */
[----:B------:R-:W-:Y:S01]  /*26a0*/  @!PT LDS RZ, [RZ] ;  /* 0x00000000fffff984 */ /* 0x000fe20000000800 */
[----:B------:R1:W-:Y:S01]  /*26b0*/  @!P0 LDGSTS.E.BYPASS.LTC128B.128 [R217+0x6000], desc[UR4][R10.64] ;  /* 0x060000000ad98fae */ /* 0x0003e2000b981a04 */
[----:B------:R-:W-:Y:S01]  /*26c0*/  LOP3.LUT R0, R212, 0x20, R42, 0xf8, !PT ;  /* 0x00000020d4007812 */ /* 0x000fe200078ef82a */
[----:B------:R-:W-:-:S02]  /*26d0*/  @!P4 IMAD.MOV.U32 R8, RZ, RZ, R4 ;  /* 0x000000ffff08c224 */ /* 0x000fc400078e0004 */
[----:B------:R-:W-:Y:S01]  /*26e0*/  @!P1 IMAD.MOV.U32 R4, RZ, RZ, R2 ;  /* 0x000000ffff049224 */ /* 0x000fe200078e0002 */
[----:B------:R-:W-:Y:S01]  /*26f0*/  LOP3.LUT R0, R0, 0x100, R42, 0xf8, !PT ;  /* 0x0000010000007812 */ /* 0x000fe200078ef82a */
[----:B------:R-:W-:Y:S01]  /*2700*/  @!P1 IMAD.MOV.U32 R5, RZ, RZ, R3 ;  /* 0x000000ffff059224 */ /* 0x000fe200078e0003 */
[----:B------:R-:W-:Y:S01]  /*2710*/  @P5 STS.128 [R217+0x6800], RZ ;  /* 0x006800ffd9005388 */ /* 0x000fe20000000c00 */
[----:B------:R-:W-:Y:S01]  /*2720*/  @!P1 IMAD R13, R155, 0x180, RZ ;  /* 0x000001809b0d9824 */ /* 0x000fe200078e02ff */
[----:B------:R-:W-:Y:S01]  /*2730*/  LOP3.LUT R0, R0, R190, RZ, 0xfc, !PT ;  /* 0x000000be00007212 */ /* 0x000fe200078efcff */
[----:B------:R-:W-:-:S04]  /*2740*/  @!P1 IMAD.WIDE.U32 R4, R154, 0x180, R4 ;  /* 0x000001809a049825 */ /* 0x000fc800078e0004 */
[----:B------:R-:W-:Y:S01]  /*2750*/  @!P1 IMAD.IADD R5, R5, 0x1, R13 ;  /* 0x0000000105059824 */ /* 0x000fe200078e020d */
[----:B-1----:R-:W-:-:S04]  /*2760*/  @!P5 LEA R10, P0, R154, R2, 0x7 ;  /* 0x000000029a0ad211 */ /* 0x002fc800078038ff */
[C---:B------:R-:W-:Y:S02]  /*2770*/  @!P5 LEA.HI.X R11, R154.reuse, R3, R155, 0x7, P0 ;  /* 0x000000039a0bd211 */ /* 0x040fe400000f3c9b */
[----:B------:R-:W-:-:S03]  /*2780*/  @!P3 LEA R2, P0, R154, R2, 0x8 ;  /* 0x000000029a02b211 */ /* 0x000fc600078040ff */
[----:B------:R-:W-:Y:S01]  /*2790*/  @!PT LDS RZ, [RZ] ;  /* 0x00000000fffff984 */ /* 0x000fe20000000800 */
[----:B------:R-:W-:Y:S01]  /*27a0*/  @!PT LDS RZ, [RZ] ;  /* 0x00000000fffff984 */ /* 0x000fe20000000800 */
[----:B------:R-:W-:Y:S01]  /*27b0*/  @!PT LDS RZ, [RZ] ;  /* 0x00000000fffff984 */ /* 0x000fe20000000800 */
[----:B------:R-:W-:Y:S01]  /*27c0*/  @!P5 LDGSTS.E.BYPASS.LTC128B.128 [R217+0x6800], desc[UR4][R10.64] ;  /* 0x068000000ad9dfae */ /* 0x000fe2000b981a04 */
[----:B------:R-:W-:-:S03]  /*27d0*/  @!P3 LEA.HI.X R3, R154, R3, R155, 0x8, P0 ;  /* 0x000000039a03b211 */ /* 0x000fc600000f449b */
[----:B------:R-:W-:Y:S01]  /*27e0*/  @P4 STS.128 [R217+0x7000], RZ ;  /* 0x007000ffd9004388 */ /* 0x000fe20000000c00 */
[----:B------:R-:W-:-:S03]  /*27f0*/  IMAD R52, R14, 0x2, R209 ;  /* 0x000000020e347824 */ /* 0x000fc600078e02d1 */
[----:B------:R-:W-:Y:S01]  /*2800*/  @!PT LDS RZ, [RZ] ;  /* 0x00000000fffff984 */ /* 0x000fe20000000800 */
[----:B------:R-:W-:Y:S01]  /*2810*/  @!PT LDS RZ, [RZ] ;  /* 0x00000000fffff984 */ /* 0x000fe20000000800 */
[----:B------:R-:W-:Y:S01]  /*2820*/  @!PT LDS RZ, [RZ] ;  /* 0x00000000fffff984 */ /* 0x000fe20000000800 */
[----:B------:R1:W-:Y:S01]  /*2830*/  @!P4 LDGSTS.E.BYPASS.LTC128B.128 [R217+0x7000], desc[UR4][R8.64] ;  /* 0x0700000008d9cfae */ /* 0x0003e2000b981a04 */
[----:B------:R-:W-:-:S03]  /*2840*/  IMAD R202, R0, 0x2, R209 ;  /* 0x0000000200ca7824 */ /* 0x000fc600078e02d1 */
        /* <DEDUP_REMOVED lines=15> */
[----:B-1----:R-:W-:Y:S04]  /*2940*/  LDSM.16.M88.4 R8, [R202] ;  /* 0x00000000ca08783b */ /* 0x002fe80000000200 */
[----:B------:R-:W1:Y:S01]  /*2950*/  LDSM.16.M88.4 R20, [R52+0x1000] ;  /* 0x001000003414783b */ /* 0x000e620000000200 */
[----:B------:R-:W-:Y:S01]  /*2960*/  IMAD.MOV.U32 R53, RZ, RZ, 0x20 ;  /* 0x00000020ff357424 */ /* 0x000fe200078e00ff */
[----:B------:R-:W-:-:S02]  /*2970*/  LOP3.LUT P0, R249, R153, 0x4, RZ, 0xc0, !PT ;  /* 0x0000000499f97812 */ /* 0x000fc4000780c0ff */
[----:B------:R-:W4:Y:S02]  /*2980*/  LDSM.16.M88.4 R72, [R52+0x4c00] ;  /* 0x004c00003448783b */ /* 0x000f240000000200 */
[----:B------:R-:W-:Y:S02]  /*2990*/  SEL R53, R53, 0xffffffe0, !P0 ;  /* 0xffffffe035357807 */ /* 0x000fe40004000000 */
[----:B------:R-:W-:Y:S03]  /*29a0*/  LDSM.16.M88.4 R36, [R52+0x1400] ;  /* 0x001400003424783b */ /* 0x000fe60000000200 */
[----:B------:R-:W-:Y:S01]  /*29b0*/  IMAD.IADD R239, R202, 0x1, R53 ;  /* 0x00000001caef7824 */ /* 0x000fe200078e0235 */
[----:B--2---:R-:W-:Y:S01]  /*29c0*/  LOP3.LUT R2, R211, 0x1f0, RZ, 0xc0, !PT ;  /* 0x000001f0d3027812 */ /* 0x004fe200078ec0ff */
[----:B------:R-:W-:Y:S01]  /*29d0*/  IMAD.IADD R60, R53, 0x1, R52 ;  /* 0x00000001353c7824 */ /* 0x000fe200078e0234 */
[----:B------:R-:W-:Y:S04]  /*29e0*/  LDSM.16.M88.4 R56, [R52+0x1800] ;  /* 0x001800003438783b */ /* 0x000fe80000000200 */
[----:B------:R-:W-:Y:S04]  /*29f0*/  LDSM.16.M88.4 R28, [R60+0x1000] ;  /* 0x001000003c1c783b */ /* 0x000fe80000000200 */
[----:B---3--:R-:W2:Y:S04]  /*2a00*/  LDSM.16.M88.4 R4, [R239] ;  /* 0x00000000ef04783b */ /* 0x008ea80000000200 */
[----:B------:R-:W3:Y:S01]  /*2a10*/  LDSM.16.M88.4 R76, [R60+0x4c00] ;  /* 0x004c00003c4c783b */ /* 0x000ee20000000200 */
[----:B------:R-:W-:-:S02]  /*2a20*/  IMAD.SHL.U32 R0, R153, 0x2, RZ ;  /* 0x0000000299007824 */ /* 0x000fc400078e00ff */
[----:B------:R-:W-:Y:S01]  /*2a30*/  VIADD R61, R247, 0xffffffff ;  /* 0xfffffffff73d7836 */ /* 0x000fe20000000000 */
[----:B------:R-:W-:Y:S01]  /*2a40*/  IADD3 R3, PT, PT, R40, R34, -R35 ;  /* 0x0000002228037210 */ /* 0x000fe20007ffe823 */
[----:B------:R-:W-:Y:S01]  /*2a50*/  LDSM.16.M88.4 R64, [R52+0x1c00] ;  /* 0x001c00003440783b */ /* 0x000fe20000000200 */
[----:B------:R-:W-:-:S03]  /*2a60*/  IMAD.MOV.U32 R242, RZ, RZ, R54 ;  /* 0x000000fffff27224 */ /* 0x000fc600078e0036 */
[----:B------:R-:W0:Y:S01]  /*2a70*/  LDGDEPBAR ;  /* 0x00000000000079af */ /* 0x000e220000000000 */
[C---:B-1----:R-:W-:Y:S08]  /*2a80*/  HMMA.16816.F32 R24, R8.reuse, R20, RZ ;  /* 0x000000140818723c */ /* 0x042ff000000018ff */
[----:B----4-:R-:W-:Y:S01]  /*2a90*/  HMMA.16816.F32 R16, R8, R74, RZ ;  /* 0x0000004a0810723c */ /* 0x010fe200000018ff */
[----:B------:R-:W-:Y:S01]  /*2aa0*/  IMAD.SHL.U32 R41, R61, 0x100, RZ ;  /* 0x000001003d297824 */ /* 0x000fe200078e00ff */
[----:B------:R-:W-:Y:S01]  /*2ab0*/  LOP3.LUT R2, R2, 0x7, R12, 0xf8, !PT ;  /* 0x0000000702027812 */ /* 0x000fe200078ef80c */
[----:B------:R-:W-:Y:S09]  /*2ac0*/  LDSM.16.M88.4 R48, [R60+0x1c00] ;  /* 0x001c00003c30783b */ /* 0x000ff20000000200 */
[----:B--2---:R-:W-:Y:S01]  /*2ad0*/  HMMA.16816.F32 R68, R4, R28, R24 ;  /* 0x0000001c0444723c */ /* 0x004fe20000001818 */
[----:B------:R-:W1:Y:S07]  /*2ae0*/  LDSM.16.M88.4 R24, [R60+0x1400] ;  /* 0x001400003c18783b */ /* 0x000e6e0000000200 */
[----:B------:R-:W-:Y:S01]  /*2af0*/  HMMA.16816.F32 R20, R8, R22, RZ ;  /* 0x000000160814723c */ /* 0x000fe200000018ff */
[----:B------:R-:W-:Y:S01]  /*2b00*/  LOP3.LUT R245, R0, 0x6, RZ, 0xc0, !PT ;  /* 0x0000000600f57812 */ /* 0x000fe200078ec0ff */
[----:B------:R-:W-:Y:S01]  /*2b10*/  IMAD R2, R44, 0x40, R2 ;  /* 0x000000402c027824 */ /* 0x000fe200078e0202 */
[----:B------:R-:W-:Y:S01]  /*2b20*/  IADD3 R0, PT, PT, R34, -R35, -R15 ;  /* 0x8000002322007210 */ /* 0x000fe20007ffe80f */
[----:B------:R-:W2:Y:S04]  /*2b30*/  LDSM.16.M88.4 R44, [R60+0x1800] ;  /* 0x001800003c2c783b */ /* 0x000ea80000000200 */
[----:B---3--:R-:W-:Y:S01]  /*2b40*/  HMMA.16816.F32 R80, R4, R78, R16 ;  /* 0x0000004e0450723c */ /* 0x008fe20000001810 */
[----:B------:R-:W-:Y:S01]  /*2b50*/  LOP3.LUT R40, R41, R245, RZ, 0xfc, !PT ;  /* 0x000000f529287212 */ /* 0x000fe200078efcff */
[----:B------:R-:W-:-:S02]  /*2b60*/  IMAD.IADD R0, R2, 0x1, R0 ;  /* 0x0000000102007824 */ /* 0x000fc400078e0200 */
[----:B------:R-:W-:Y:S02]  /*2b70*/  IMAD.IADD R3, R2, 0x1, R3 ;  /* 0x0000000102037824 */ /* 0x000fe400078e0203 */
[----:B------:R-:W-:Y:S02]  /*2b80*/  VIADD R12, R40, 0xf9 ;  /* 0x000000f9280c7836 */ /* 0x000fe40000000000 */
[----:B------:R-:W-:Y:S01]  /*2b90*/  HMMA.16816.F32 R16, R8, R36, RZ ;  /* 0x000000240810723c */ /* 0x000fe200000018ff */
[----:B------:R-:W-:Y:S01]  /*2ba0*/  VIADDMNMX R213, R3, 0x1, R34, PT ;  /* 0x0000000103d57846 */ /* 0x000fe20003800122 */
[C---:B------:R-:W-:Y:S01]  /*2bb0*/  VIADD R2, R0.reuse, 0x8 ;  /* 0x0000000800027836 */ /* 0x040fe20000000000 */
[----:B------:R-:W-:Y:S01]  /*2bc0*/  ISETP.GT.AND P5, PT, R0, R12, PT ;  /* 0x0000000c0000720c */ /* 0x000fe20003fa4270 */
[----:B------:R-:W-:-:S04]  /*2bd0*/  VIADD R13, R40, 0x1 ;  /* 0x00000001280d7836 */ /* 0x000fc80000000000 */
[----:B------:R-:W-:Y:S01]  /*2be0*/  HMMA.16816.F32 R28, R4, R30, R20 ;  /* 0x0000001e041c723c */ /* 0x000fe20000001814 */
[----:B------:R-:W-:Y:S02]  /*2bf0*/  VIADDMNMX R216, R3, 0x9, R34, PT ;  /* 0x0000000903d87846 */ /* 0x000fe40003800122 */
[----:B------:R-:W-:Y:S02]  /*2c00*/  ISETP.GE.AND P3, PT, R12, R213, PT ;  /* 0x000000d50c00720c */ /* 0x000fe40003f66270 */
[----:B------:R-:W-:-:S03]  /*2c10*/  FSEL R3, R81, -INF , !P5 ;  /* 0xff80000051037808 */ /* 0x000fc60006800000 */
[----:B------:R-:W-:Y:S01]  /*2c20*/  HMMA.16816.F32 R20, R8, R38, RZ ;  /* 0x000000260814723c */ /* 0x000fe200000018ff */
[C---:B------:R-:W-:Y:S02]  /*2c30*/  ISETP.GT.AND P2, PT, R2.reuse, R40, PT ;  /* 0x000000280200720c */ /* 0x040fe40003f44270 */
[----:B------:R-:W-:Y:S02]  /*2c40*/  ISETP.GT.AND P0, PT, R2, R12, PT ;  /* 0x0000000c0200720c */ /* 0x000fe40003f04270 */
[----:B------:R-:W-:Y:S02]  /*2c50*/  ISETP.GT.AND P4, PT, R0, R13, PT ;  /* 0x0000000d0000720c */ /* 0x000fe40003f84270 */
[----:B------:R-:W-:Y:S01]  /*2c60*/  FSEL R237, R3, -INF , !P3 ;  /* 0xff80000003ed7808 */ /* 0x000fe20005800000 */
[----:B------:R-:W-:Y:S01]  /*2c70*/  VIADD R3, R40, 0x8 ;  /* 0x0000000828037836 */ /* 0x000fe20000000000 */
[----:B------:R-:W-:Y:S02]  /*2c80*/  FSEL R62, R70, -INF , !P2 ;  /* 0xff800000463e7808 */ /* 0x000fe40005000000 */
[----:B------:R-:W-:-:S02]  /*2c90*/  ISETP.GE.AND P1, PT, R12, R216, PT ;  /* 0x000000d80c00720c */ /* 0x000fc40003f26270 */
[----:B------:R-:W-:Y:S02]  /*2ca0*/  ISETP.GT.AND P2, PT, R2, R13, PT ;  /* 0x0000000d0200720c */ /* 0x000fe40003f44270 */
[C---:B------:R-:W-:Y:S02]  /*2cb0*/  ISETP.GE.AND P5, PT, R13.reuse, R213, PT ;  /* 0x000000d50d00720c */ /* 0x040fe40003fa6270 */
[----:B------:R-:W-:Y:S01]  /*2cc0*/  ISETP.GE.AND P3, PT, R13, R216, PT ;  /* 0x000000d80d00720c */ /* 0x000fe20003f66270 */
[----:B-1----:R-:W-:Y:S01]  /*2cd0*/  HMMA.16816.F32 R32, R4, R24, R16 ;  /* 0x000000180420723c */ /* 0x002fe20000001810 */
[----:B------:R-:W-:Y:S02]  /*2ce0*/  FSEL R12, R83, -INF , !P0 ;  /* 0xff800000530c7808 */ /* 0x000fe40004000000 */
[----:B------:R-:W-:Y:S01]  /*2cf0*/  FSEL R13, R69, -INF , !P4 ;  /* 0xff800000450d7808 */ /* 0x000fe20006000000 */
[----:B------:R-:W-:Y:S01]  /*2d00*/  VIADD R14, R40, 0x9 ;  /* 0x00000009280e7836 */ /* 0x000fe20000000000 */
[----:B------:R-:W-:-:S02]  /*2d10*/  ISETP.GT.AND P0, PT, R0, R3, PT ;  /* 0x000000030000720c */ /* 0x000fc40003f04270 */
[----:B------:R-:W-:Y:S02]  /*2d20*/  FSEL R238, R12, -INF , !P1 ;  /* 0xff8000000cee7808 */ /* 0x000fe40004800000 */
[----:B------:R-:W-:Y:S02]  /*2d30*/  FSEL R138, R13, -INF , !P5 ;  /* 0xff8000000d8a7808 */ /* 0x000fe40006800000 */
[----:B------:R-:W-:Y:S02]  /*2d40*/  ISETP.GT.AND P1, PT, R2, R3, PT ;  /* 0x000000030200720c */ /* 0x000fe40003f24270 */
[C---:B------:R-:W-:Y:S02]  /*2d50*/  ISETP.GE.AND P4, PT, R3.reuse, R213, PT ;  /* 0x000000d50300720c */ /* 0x040fe40003f86270 */
[----:B------:R-:W-:Y:S02]  /*2d60*/  ISETP.GE.AND P5, PT, R3, R216, PT ;  /* 0x000000d80300720c */ /* 0x000fe40003fa6270 */
[----:B------:R-:W-:-:S02]  /*2d70*/  FSEL R3, R71, -INF , !P2 ;  /* 0xff80000047037808 */ /* 0x000fc40005000000 */
[----:B------:R-:W-:Y:S02]  /*2d80*/  FSEL R12, R28, -INF , !P0 ;  /* 0xff8000001c0c7808 */ /* 0x000fe40004000000 */
[----:B------:R-:W-:Y:S02]  /*2d90*/  ISETP.GT.AND P2, PT, R0, R14, PT ;  /* 0x0000000e0000720c */ /* 0x000fe40003f44270 */
[----:B------:R-:W-:Y:S01]  /*2da0*/  FSEL R110, R3, -INF , !P3 ;  /* 0xff800000036e7808 */ /* 0x000fe20005800000 */
[----:B------:R-:W-:Y:S01]  /*2db0*/  VIADD R3, R40, 0x10 ;  /* 0x0000001028037836 */ /* 0x000fe20000000000 */
[----:B------:R-:W-:Y:S01]  /*2dc0*/  FSEL R129, R12, -INF , !P4 ;  /* 0xff8000000c817808 */ /* 0x000fe20006000000 */
[----:B------:R-:W-:Y:S01]  /*2dd0*/  HMMA.16816.F32 R16, R8, R56, RZ ;  /* 0x000000380810723c */ /* 0x000fe200000018ff */
[----:B------:R-:W-:Y:S02]  /*2de0*/  ISETP.GE.AND P3, PT, R14, R213, PT ;  /* 0x000000d50e00720c */ /* 0x000fe40003f66270 */
[----:B------:R-:W-:-:S02]  /*2df0*/  FSEL R12, R30, -INF , !P1 ;  /* 0xff8000001e0c7808 */ /* 0x000fc40004800000 */
[----:B------:R-:W-:Y:S02]  /*2e00*/  FSEL R13, R29, -INF , !P2 ;  /* 0xff8000001d0d7808 */ /* 0x000fe40005000000 */
[----:B------:R-:W-:Y:S01]  /*2e10*/  ISETP.GT.AND P0, PT, R2, R14, PT ;  /* 0x0000000e0200720c */ /* 0x000fe20003f04270 */
[----:B------:R-:W-:Y:S01]  /*2e20*/  HMMA.16816.F32 R24, R4, R26, R20 ;  /* 0x0000001a0418723c */ /* 0x000fe20000001814 */
[----:B------:R-:W-:Y:S01]  /*2e30*/  ISETP.GE.AND P4, PT, R14, R216, PT ;  /* 0x000000d80e00720c */ /* 0x000fe20003f86270 */
[----:B------:R-:W-:Y:S01]  /*2e40*/  VIADD R14, R40, 0x11 ;  /* 0x00000011280e7836 */ /* 0x000fe20000000000 */
[----:B------:R-:W-:Y:S02]  /*2e50*/  FSEL R98, R12, -INF , !P5 ;  /* 0xff8000000c627808 */ /* 0x000fe40006800000 */
[----:B------:R-:W-:Y:S02]  /*2e60*/  FSEL R157, R13, -INF , !P3 ;  /* 0xff8000000d9d7808 */ /* 0x000fe40005800000 */
[----:B------:R-:W-:-:S02]  /*2e70*/  ISETP.GT.AND P1, PT, R0, R3, PT ;  /* 0x000000030000720c */ /* 0x000fc40003f24270 */
[----:B------:R-:W-:Y:S02]  /*2e80*/  ISETP.GT.AND P2, PT, R2, R3, PT ;  /* 0x000000030200720c */ /* 0x000fe40003f44270 */
[C---:B------:R-:W-:Y:S02]  /*2e90*/  ISETP.GE.AND P5, PT, R3.reuse, R213, PT ;  /* 0x000000d50300720c */ /* 0x040fe40003fa6270 */
[----:B------:R-:W-:Y:S02]  /*2ea0*/  ISETP.GE.AND P3, PT, R3, R216, PT ;  /* 0x000000d80300720c */ /* 0x000fe40003f66270 */
[----:B------:R-:W-:Y:S02]  /*2eb0*/  FSEL R3, R31, -INF , !P0 ;  /* 0xff8000001f037808 */ /* 0x000fe40004000000 */
[----:B------:R-:W-:Y:S02]  /*2ec0*/  FSEL R12, R32, -INF , !P1 ;  /* 0xff800000200c7808 */ /* 0x000fe40004800000 */
[----:B------:R-:W-:-:S02]  /*2ed0*/  ISETP.GT.AND P0, PT, R0, R14, PT ;  /* 0x0000000e0000720c */ /* 0x000fc40003f04270 */
[----:B------:R-:W-:Y:S01]  /*2ee0*/  FSEL R118, R3, -INF , !P4 ;  /* 0xff80000003767808 */ /* 0x000fe20006000000 */
[----:B------:R-:W-:Y:S01]  /*2ef0*/  VIADD R3, R40, 0x18 ;  /* 0x0000001828037836 */ /* 0x000fe20000000000 */
[----:B------:R-:W-:Y:S01]  /*2f00*/  HMMA.16816.F32 R20, R8, R58, RZ ;  /* 0x0000003a0814723c */ /* 0x000fe200000018ff */
[----:B------:R-:W-:Y:S01]  /*2f10*/  FSEL R166, R12, -INF , !P5 ;  /* 0xff8000000ca67808 */ /* 0x000fe20006800000 */
[----:B------:R-:W1:Y:S01]  /*2f20*/  LDSM.16.M88.4 R56, [R52+0x2000] ;  /* 0x002000003438783b */ /* 0x000e620000000200 */
[----:B------:R-:W-:Y:S02]  /*2f30*/  ISETP.GE.AND P4, PT, R14, R213, PT ;  /* 0x000000d50e00720c */ /* 0x000fe40003f86270 */
[----:B------:R-:W-:Y:S02]  /*2f40*/  FSEL R12, R34, -INF , !P2 ;  /* 0xff800000220c7808 */ /* 0x000fe40005000000 */
[----:B------:R-:W-:Y:S02]  /*2f50*/  FSEL R13, R33, -INF , !P0 ;  /* 0xff800000210d7808 */ /* 0x000fe40004000000 */
[----:B------:R-:W-:-:S02]  /*2f60*/  ISETP.GT.AND P1, PT, R2, R14, PT ;  /* 0x0000000e0200720c */ /* 0x000fc40003f24270 */
[----:B------:R-:W-:Y:S01]  /*2f70*/  ISETP.GE.AND P5, PT, R14, R216, PT ;  /* 0x000000d80e00720c */ /* 0x000fe20003fa6270 */
[----:B------:R-:W-:Y:S01]  /*2f80*/  VIADD R14, R40, 0x19 ;  /* 0x00000019280e7836 */ /* 0x000fe20000000000 */
[-C--:B------:R-:W-:Y:S02]  /*2f90*/  ISETP.GT.AND P2, PT, R0, R3.reuse, PT ;  /* 0x000000030000720c */ /* 0x080fe40003f44270 */
[----:B------:R-:W-:Y:S02]  /*2fa0*/  FSEL R117, R12, -INF , !P3 ;  /* 0xff8000000c757808 */ /* 0x000fe40005800000 */
[----:B------:R-:W-:Y:S02]  /*2fb0*/  FSEL R140, R13, -INF , !P4 ;  /* 0xff8000000d8c7808 */ /* 0x000fe40006000000 */
[----:B------:R-:W-:Y:S02]  /*2fc0*/  ISETP.GT.AND P0, PT, R2, R3, PT ;  /* 0x000000030200720c */ /* 0x000fe40003f04270 */
[----:B------:R-:W-:-:S02]  /*2fd0*/  ISETP.GE.AND P3, PT, R3, R213, PT ;  /* 0x000000d50300720c */ /* 0x000fc40003f66270 */
[----:B------:R-:W-:Y:S01]  /*2fe0*/  ISETP.GE.AND P4, PT, R3, R216, PT ;  /* 0x000000d80300720c */ /* 0x000fe20003f86270 */
[----:B--2---:R-:W-:Y:S01]  /*2ff0*/  HMMA.16816.F32 R36, R4, R44, R16 ;  /* 0x0000002c0424723c */ /* 0x004fe20000001810 */
[----:B------:R-:W-:Y:S02]  /*3000*/  FSEL R3, R35, -INF , !P1 ;  /* 0xff80000023037808 */ /* 0x000fe40004800000 */
[----:B------:R-:W-:Y:S02]  /*3010*/  FSEL R12, R24, -INF , !P2 ;  /* 0xff800000180c7808 */ /* 0x000fe40005000000 */
[----:B------:R-:W-:Y:S02]  /*3020*/  ISETP.GT.AND P1, PT, R0, R14, PT ;  /* 0x0000000e0000720c */ /* 0x000fe40003f24270 */
[----:B------:R-:W-:Y:S01]  /*3030*/  FSEL R97, R3, -INF , !P5 ;  /* 0xff80000003617808 */ /* 0x000fe20006800000 */
[----:B------:R-:W-:Y:S01]  /*3040*/  VIADD R3, R40, 0x20 ;  /* 0x0000002028037836 */ /* 0x000fe20000000000 */
[----:B------:R-:W-:-:S02]  /*3050*/  FSEL R137, R12, -INF , !P3 ;  /* 0xff8000000c897808 */ /* 0x000fc40005800000 */
[----:B------:R-:W-:Y:S02]  /*3060*/  ISETP.GE.AND P5, PT, R14, R213, PT ;  /* 0x000000d50e00720c */ /* 0x000fe40003fa6270 */
[----:B------:R-:W-:Y:S02]  /*3070*/  FSEL R12, R26, -INF , !P0 ;  /* 0xff8000001a0c7808 */ /* 0x000fe40004000000 */
[----:B------:R-:W-:Y:S02]  /*3080*/  FSEL R13, R25, -INF , !P1 ;  /* 0xff800000190d7808 */ /* 0x000fe40004800000 */
[----:B------:R-:W-:Y:S02]  /*3090*/  ISETP.GT.AND P2, PT, R2, R14, PT ;  /* 0x0000000e0200720c */ /* 0x000fe40003f44270 */
[----:B------:R-:W-:Y:S02]  /*30a0*/  FSEL R92, R12, -INF , !P4 ;  /* 0xff8000000c5c7808 */ /* 0x000fe40006000000 */
[----:B------:R-:W-:-:S02]  /*30b0*/  FSEL R125, R13, -INF , !P5 ;  /* 0xff8000000d7d7808 */ /* 0x000fc40006800000 */
[-C--:B------:R-:W-:Y:S02]  /*30c0*/  ISETP.GT.AND P0, PT, R0, R3.reuse, PT ;  /* 0x000000030000720c */ /* 0x080fe40003f04270 */
[----:B------:R-:W-:Y:S02]  /*30d0*/  ISETP.GT.AND P1, PT, R2, R3, PT ;  /* 0x000000030200720c */ /* 0x000fe40003f24270 */
[C---:B------:R-:W-:Y:S02]  /*30e0*/  ISETP.GE.AND P4, PT, R3.reuse, R213, PT ;  /* 0x000000d50300720c */ /* 0x040fe40003f86270 */
[-C--:B------:R-:W-:Y:S01]  /*30f0*/  ISETP.GE.AND P5, PT, R3, R216.reuse, PT ;  /* 0x000000d80300720c */ /* 0x080fe20003fa6270 */
[----:B------:R-:W-:Y:S01]  /*3100*/  HMMA.16816.F32 R16, R8, R64, RZ ;  /* 0x000000400810723c */ /* 0x000fe200000018ff */
[----:B------:R-:W-:Y:S02]  /*3110*/  FSEL R3, R27, -INF , !P2 ;  /* 0xff8000001b037808 */ /* 0x000fe40005000000 */
[----:B------:R-:W-:Y:S01]  /*3120*/  ISETP.GE.AND P3, PT, R14, R216, PT ;  /* 0x000000d80e00720c */ /* 0x000fe20003f66270 */
[----:B------:R-:W-:-:S04]  /*3130*/  VIADD R14, R40, 0x21 ;  /* 0x00000021280e7836 */ /* 0x000fc80000000000 */
[----:B------:R-:W-:Y:S01]  /*3140*/  HMMA.16816.F32 R24, R4, R46, R20 ;  /* 0x0000002e0418723c */ /* 0x000fe20000001814 */
[----:B------:R-:W-:Y:S01]  /*3150*/  FSEL R12, R36, -INF , !P0 ;  /* 0xff800000240c7808 */ /* 0x000fe20004000000 */
[----:B------:R-:W2:Y:S01]  /*3160*/  LDSM.16.M88.4 R44, [R60+0x2000] ;  /* 0x002000003c2c783b */ /* 0x000ea20000000200 */
[----:B------:R-:W-:Y:S02]  /*3170*/  ISETP.GT.AND P2, PT, R0, R14, PT ;  /* 0x0000000e0000720c */ /* 0x000fe40003f44270 */
[----:B------:R-:W-:Y:S01]  /*3180*/  FSEL R96, R3, -INF , !P3 ;  /* 0xff80000003607808 */ /* 0x000fe20005800000 */
[----:B------:R-:W-:Y:S01]  /*3190*/  VIADD R3, R40, 0x28 ;  /* 0x0000002828037836 */ /* 0x000fe20000000000 */
[----:B------:R-:W-:Y:S01]  /*31a0*/  FSEL R174, R12, -INF , !P4 ;  /* 0xff8000000cae7808 */ /* 0x000fe20006000000 */
[----:B------:R-:W-:Y:S01]  /*31b0*/  HMMA.16816.F32 R20, R8, R66, RZ ;  /* 0x000000420814723c */ /* 0x000fe200000018ff */
[----:B------:R-:W-:Y:S01]  /*31c0*/  ISETP.GE.AND P3, PT, R14, R213, PT ;  /* 0x000000d50e00720c */ /* 0x000fe20003f66270 */
[----:B------:R-:W3:Y:S01]  /*31d0*/  LDSM.16.M88.4 R64, [R52+0x2400] ;  /* 0x002400003440783b */ /* 0x000ee20000000200 */
[----:B------:R-:W-:-:S02]  /*31e0*/  FSEL R12, R38, -INF , !P1 ;  /* 0xff800000260c7808 */ /* 0x000fc40004800000 */
[----:B------:R-:W-:Y:S02]  /*31f0*/  FSEL R13, R37, -INF , !P2 ;  /* 0xff800000250d7808 */ /* 0x000fe40005000000 */
[----:B------:R-:W-:Y:S02]  /*3200*/  ISETP.GT.AND P0, PT, R2, R14, PT ;  /* 0x0000000e0200720c */ /* 0x000fe40003f04270 */
[----:B------:R-:W-:Y:S01]  /*3210*/  ISETP.GE.AND P4, PT, R14, R216, PT ;  /* 0x000000d80e00720c */ /* 0x000fe20003f86270 */
[----:B------:R-:W-:Y:S01]  /*3220*/  VIADD R14, R40, 0x29 ;  /* 0x00000029280e7836 */ /* 0x000fe20000000000 */
[----:B------:R-:W-:Y:S02]  /*3230*/  ISETP.GT.AND P1, PT, R0, R3, PT ;  /* 0x000000030000720c */ /* 0x000fe40003f24270 */
[----:B------:R-:W-:Y:S02]  /*3240*/  FSEL R102, R12, -INF , !P5 ;  /* 0xff8000000c667808 */ /* 0x000fe40006800000 */
[----:B------:R-:W-:-:S02]  /*3250*/  FSEL R160, R13, -INF , !P3 ;  /* 0xff8000000da07808 */ /* 0x000fc40005800000 */
[----:B------:R-:W-:Y:S02]  /*3260*/  ISETP.GT.AND P2, PT, R2, R3, PT ;  /* 0x000000030200720c */ /* 0x000fe40003f44270 */
[C---:B------:R-:W-:Y:S02]  /*3270*/  ISETP.GE.AND P5, PT, R3.reuse, R213, PT ;  /* 0x000000d50300720c */ /* 0x040fe40003fa6270 */
[----:B------:R-:W-:Y:S01]  /*3280*/  ISETP.GE.AND P3, PT, R3, R216, PT ;  /* 0x000000d80300720c */ /* 0x000fe20003f66270 */
[----:B------:R-:W-:Y:S01]  /*3290*/  HMMA.16816.F32 R28, R4, R48, R16 ;  /* 0x00000030041c723c */ /* 0x000fe20000001810 */
[----:B------:R-:W-:Y:S02]  /*32a0*/  FSEL R3, R39, -INF , !P0 ;  /* 0xff80000027037808 */ /* 0x000fe40004000000 */
[----:B------:R-:W-:Y:S01]  /*32b0*/  FSEL R12, R24, -INF , !P1 ;  /* 0xff800000180c7808 */ /* 0x000fe20004800000 */
[----:B------:R-:W-:Y:S01]  /*32c0*/  LDSM.16.M88.4 R36, [R60+0x2800] ;  /* 0x002800003c24783b */ /* 0x000fe20000000200 */
[----:B------:R-:W-:-:S02]  /*32d0*/  ISETP.GT.AND P0, PT, R0, R14, PT ;  /* 0x0000000e0000720c */ /* 0x000fc40003f04270 */
[----:B------:R-:W-:Y:S01]  /*32e0*/  FSEL R95, R3, -INF , !P4 ;  /* 0xff800000035f7808 */ /* 0x000fe20006000000 */
[----:B------:R-:W-:Y:S01]  /*32f0*/  VIADD R3, R40, 0x30 ;  /* 0x0000003028037836 */ /* 0x000fe20000000000 */
[----:B------:R-:W-:Y:S02]  /*3300*/  FSEL R165, R12, -INF , !P5 ;  /* 0xff8000000ca57808 */ /* 0x000fe40006800000 */
[----:B------:R-:W-:Y:S02]  /*3310*/  ISETP.GE.AND P4, PT, R14, R213, PT ;  /* 0x000000d50e00720c */ /* 0x000fe40003f86270 */
[----:B------:R-:W-:Y:S02]  /*3320*/  FSEL R12, R26, -INF , !P2 ;  /* 0xff8000001a0c7808 */ /* 0x000fe40005000000 */
[----:B------:R-:W-:Y:S02]  /*3330*/  FSEL R13, R25, -INF , !P0 ;  /* 0xff800000190d7808 */ /* 0x000fe40004000000 */
[----:B------:R-:W-:-:S02]  /*3340*/  ISETP.GT.AND P1, PT, R2, R14, PT ;  /* 0x0000000e0200720c */ /* 0x000fc40003f24270 */
[----:B------:R-:W-:Y:S02]  /*3350*/  FSEL R91, R12, -INF , !P3 ;  /* 0xff8000000c5b7808 */ /* 0x000fe40005800000 */
[----:B------:R-:W-:Y:S02]  /*3360*/  FSEL R150, R13, -INF , !P4 ;  /* 0xff8000000d967808 */ /* 0x000fe40006000000 */
[-C--:B------:R-:W-:Y:S02]  /*3370*/  ISETP.GT.AND P2, PT, R0, R3.reuse, PT ;  /* 0x000000030000720c */ /* 0x080fe40003f44270 */
[----:B------:R-:W-:Y:S02]  /*3380*/  ISETP.GT.AND P0, PT, R2, R3, PT ;  /* 0x000000030200720c */ /* 0x000fe40003f04270 */
[C---:B------:R-:W-:Y:S02]  /*3390*/  ISETP.GE.AND P3, PT, R3.reuse, R213, PT ;  /* 0x000000d50300720c */ /* 0x040fe40003f66270 */
[----:B------:R-:W-:Y:S01]  /*33a0*/  ISETP.GE.AND P4, PT, R3, R216, PT ;  /* 0x000000d80300720c */ /* 0x000fe20003f86270 */
[----:B-1----:R-:W-:Y:S01]  /*33b0*/  HMMA.16816.F32 R16, R8, R56, RZ ;  /* 0x000000380810723c */ /* 0x002fe200000018ff */
[----:B------:R-:W-:-:S02]  /*33c0*/  FSEL R3, R27, -INF , !P1 ;  /* 0xff8000001b037808 */ /* 0x000fc40004800000 */
[----:B------:R-:W-:Y:S01]  /*33d0*/  ISETP.GE.AND P5, PT, R14, R216, PT ;  /* 0x000000d80e00720c */ /* 0x000fe20003fa6270 */
[----:B------:R-:W-:-:S04]  /*33e0*/  VIADD R14, R40, 0x31 ;  /* 0x00000031280e7836 */ /* 0x000fc80000000000 */
[----:B------:R-:W-:Y:S01]  /*33f0*/  HMMA.16816.F32 R24, R4, R50, R20 ;  /* 0x000000320418723c */ /* 0x000fe20000001814 */
[----:B------:R-:W-:Y:S01]  /*3400*/  FSEL R12, R28, -INF , !P2 ;  /* 0xff8000001c0c7808 */ /* 0x000fe20005000000 */
[----:B------:R-:W1:Y:S01]  /*3410*/  LDSM.16.M88.4 R48, [R60+0x2400] ;  /* 0x002400003c30783b */ /* 0x000e620000000200 */
[----:B------:R-:W-:Y:S02]  /*3420*/  ISETP.GT.AND P1, PT, R0, R14, PT ;  /* 0x0000000e0000720c */ /* 0x000fe40003f24270 */
[----:B------:R-:W-:Y:S01]  /*3430*/  FSEL R75, R3, -INF , !P5 ;  /* 0xff800000034b7808 */ /* 0x000fe20006800000 */
[----:B------:R-:W-:Y:S01]  /*3440*/  VIADD R3, R40, 0x38 ;  /* 0x0000003828037836 */ /* 0x000fe20000000000 */
[----:B------:R-:W-:Y:S01]  /*3450*/  FSEL R149, R12, -INF , !P3 ;  /* 0xff8000000c957808 */ /* 0x000fe20005800000 */
[----:B------:R-:W-:Y:S01]  /*3460*/  HMMA.16816.F32 R20, R8, R58, RZ ;  /* 0x0000003a0814723c */ /* 0x000fe200000018ff */
[----:B------:R-:W-:Y:S01]  /*3470*/  ISETP.GE.AND P5, PT, R14, R213, PT ;  /* 0x000000d50e00720c */ /* 0x000fe20003fa6270 */
[----:B------:R-:W4:Y:S01]  /*3480*/  LDSM.16.M88.4 R56, [R52+0x2800] ;  /* 0x002800003438783b */ /* 0x000f220000000200 */
        /* <DEDUP_REMOVED lines=11> */
[----:B--2---:R-:W-:Y:S01]  /*3540*/  HMMA.16816.F32 R32, R4, R44, R16 ;  /* 0x0000002c0420723c */ /* 0x004fe20000001810 */
[----:B------:R-:W-:Y:S02]  /*3550*/  FSEL R3, R31, -INF , !P2 ;  /* 0xff8000001f037808 */ /* 0x000fe40005000000 */
[----:B------:R-:W-:Y:S02]  /*3560*/  FSEL R12, R24, -INF , !P0 ;  /* 0xff800000180c7808 */ /* 0x000fe40004000000 */
        /* <DEDUP_REMOVED lines=14> */
[----:B---3--:R-:W-:Y:S01]  /*3650*/  HMMA.16816.F32 R16, R8, R64, RZ ;  /* 0x000000400810723c */ /* 0x008fe200000018ff */
[----:B------:R-:W-:-:S02]  /*3660*/  FSEL R3, R27, -INF , !P0 ;  /* 0xff8000001b037808 */ /* 0x000fc40004000000 */
[----:B------:R-:W-:Y:S01]  /*3670*/  ISETP.GE.AND P4, PT, R14, R216, PT ;  /* 0x000000d80e00720c */ /* 0x000fe20003f86270 */
[----:B------:R-:W-:-:S04]  /*3680*/  VIADD R14, R40, 0x41 ;  /* 0x00000041280e7836 */ /* 0x000fc80000000000 */
[----:B------:R-:W-:Y:S01]  /*3690*/  HMMA.16816.F32 R24, R4, R46, R20 ;  /* 0x0000002e0418723c */ /* 0x000fe20000001814 */
[----:B------:R-:W-:Y:S01]  /*36a0*/  FSEL R12, R32, -INF , !P1 ;  /* 0xff800000200c7808 */ /* 0x000fe20004800000 */
[----:B------:R-:W-:Y:S01]  /*36b0*/  LDSM.16.M88.4 R44, [R60+0x2c00] ;  /* 0x002c00003c2c783b */ /* 0x000fe20000000200 */
[----:B------:R-:W-:Y:S02]  /*36c0*/  ISETP.GT.AND P0, PT, R0, R14, PT ;  /* 0x0000000e0000720c */ /* 0x000fe40003f04270 */
[----:B------:R-:W-:Y:S01]  /*36d0*/  FSEL R88, R3, -INF , !P4 ;  /* 0xff80000003587808 */ /* 0x000fe20006000000 */
[----:B------:R-:W-:Y:S01]  /*36e0*/  VIADD R3, R40, 0x48 ;  /* 0x0000004828037836 */ /* 0x000fe20000000000 */
[----:B------:R-:W-:Y:S01]  /*36f0*/  FSEL R171, R12, -INF , !P5 ;  /* 0xff8000000cab7808 */ /* 0x000fe20006800000 */
[----:B------:R-:W-:Y:S01]  /*3700*/  HMMA.16816.F32 R20, R8, R66, RZ ;  /* 0x000000420814723c */ /* 0x000fe200000018ff */
[----:B------:R-:W-:Y:S01]  /*3710*/  ISETP.GE.AND P4, PT, R14, R213, PT ;  /* 0x000000d50e00720c */ /* 0x000fe20003f86270 */
[----:B------:R-:W2:Y:S01]  /*3720*/  LDSM.16.M88.4 R64, [R52+0x2c00] ;  /* 0x002c00003440783b */ /* 0x000ea20000000200 */
        /* <DEDUP_REMOVED lines=11> */
[----:B-1----:R-:W-:Y:S01]  /*37e0*/  HMMA.16816.F32 R28, R4, R48, R16 ;  /* 0x00000030041c723c */ /* 0x002fe20000001810 */
        /* <DEDUP_REMOVED lines=16> */
[----:B----4-:R-:W-:Y:S01]  /*38f0*/  HMMA.16816.F32 R16, R8, R56, RZ ;  /* 0x000000380810723c */ /* 0x010fe200000018ff */
        /* <DEDUP_REMOVED lines=12> */
[----:B------:R-:W-:Y:S01]  /*39c0*/  LDSM.16.M88.4 R56, [R52+0x3800] ;  /* 0x003800003438783b */ /* 0x000fe20000000200 */
        /* <DEDUP_REMOVED lines=28> */
[----:B--2---:R-:W-:Y:S01]  /*3b90*/  HMMA.16816.F32 R16, R8, R64, RZ ;  /* 0x000000400810723c */ /* 0x004fe200000018ff */
[----:B------:R-:W-:-:S02]  /*3ba0*/  FSEL R3, R27, -INF , !P1 ;  /* 0xff8000001b037808 */ /* 0x000fc40004800000 */
        /* <DEDUP_REMOVED lines=124> */
[----:B------:R-:W-:Y:S01]  /*4370*/  HMMA.16816.F32 R16, R8, R56, RZ ;  /* 0x000000380810723c */ /* 0x000fe200000018ff */
        /* <DEDUP_REMOVED lines=12> */
[----:B------:R-:W1:Y:S01]  /*4440*/  LDSM.16.M88.4 R56, [R52+0x4000] ;  /* 0x004000003438783b */ /* 0x000e620000000200 */
        /* <DEDUP_REMOVED lines=33> */
[----:B------:R-:W-:Y:S02]  /*4660*/  FSEL R12, R32, -INF , !P1 ;  /* 0xff800000200c7808 */ /* 0x000fe40004800000 */
        /* <DEDUP_REMOVED lines=34> */
[----:B------:R-:W-:-:S02]  /*4890*/  ISETP.GE.AND P5, PT, R3, R216, PT ;  /* 0x000000d80300720c */ /* 0x000fc40003fa6270 */
[----:B------:R-:W-:Y:S02]  /*48a0*/  FSEL R3, R27, -INF , !P2 ;  /* 0xff8000001b037808 */ /* 0x000fe40005000000 */
[----:B------:R-:W-:Y:S01]  /*48b0*/  HMMA.16816.F32 R24, R4, R50, R20 ;  /* 0x000000320418723c */ /* 0x000fe20000001814 */
[----:B------:R-:W-:Y:S01]  /*48c0*/  ISETP.GE.AND P3, PT, R14, R216, PT ;  /* 0x000000d80e00720c */ /* 0x000fe20003f66270 */
[----:B------:R-:W-:Y:S01]  /*48d0*/  VIADD R14, R40, 0xb1 ;  /* 0x000000b1280e7836 */ /* 0x000fe20000000000 */
[----:B------:R-:W3:Y:S01]  /*48e0*/  LDSM.16.M88.4 R48, [R60+0x4400] ;  /* 0x004400003c30783b */ /* 0x000ee20000000200 */
[----:B------:R-:W-:-:S04]  /*48f0*/  FSEL R12, R28, -INF , !P0 ;  /* 0xff8000001c0c7808 */ /* 0x000fc80004000000 */
[----:B-1----:R-:W-:Y:S01]  /*4900*/  HMMA.16816.F32 R16, R8, R56, RZ ;  /* 0x000000380810723c */ /* 0x002fe200000018ff */
[----:B------:R-:W-:Y:S02]  /*4910*/  ISETP.GT.AND P2, PT, R0, R14, PT ;  /* 0x0000000e0000720c */ /* 0x000fe40003f44270 */
[----:B------:R-:W-:Y:S01]  /*4920*/  FSEL R104, R3, -INF , !P3 ;  /* 0xff80000003687808 */ /* 0x000fe20005800000 */
[----:B------:R-:W-:Y:S01]  /*4930*/  VIADD R3, R40, 0xb8 ;  /* 0x000000b828037836 */ /* 0x000fe20000000000 */
[----:B------:R-:W-:-:S03]  /*4940*/  FSEL R168, R12, -INF , !P4 ;  /* 0xff8000000ca87808 */ /* 0x000fc60006000000 */
[----:B------:R-:W-:Y:S01]  /*4950*/  HMMA.16816.F32 R20, R8, R58, RZ ;  /* 0x0000003a0814723c */ /* 0x000fe200000018ff */
[----:B------:R-:W1:Y:S01]  /*4960*/  LDSM.16.M88.4 R56, [R52+0x4800] ;  /* 0x004800003438783b */ /* 0x000e620000000200 */
[----:B------:R-:W-:Y:S02]  /*4970*/  ISETP.GE.AND P3, PT, R14, R213, PT ;  /* 0x000000d50e00720c */ /* 0x000fe40003f66270 */
[----:B------:R-:W-:Y:S02]  /*4980*/  FSEL R12, R30, -INF , !P1 ;  /* 0xff8000001e0c7808 */ /* 0x000fe40004800000 */
[----:B------:R-:W-:Y:S02]  /*4990*/  FSEL R13, R29, -INF , !P2 ;  /* 0xff8000001d0d7808 */ /* 0x000fe40005000000 */
[----:B------:R-:W-:Y:S02]  /*49a0*/  ISETP.GT.AND P0, PT, R2, R14, PT ;  /* 0x0000000e0200720c */ /* 0x000fe40003f04270 */
[----:B------:R-:W-:Y:S01]  /*49b0*/  ISETP.GE.AND P4, PT, R14, R216, PT ;  /* 0x000000d80e00720c */ /* 0x000fe20003f86270 */
        /* <DEDUP_REMOVED lines=12> */
[----:B------:R-:W-:Y:S02]  /*4a80*/  FSEL R162, R12, -INF , !P5 ;  /* 0xff8000000ca27808 */ /* 0x000fe40006800000 */
[----:B------:R-:W-:Y:S02]  /*4a90*/  ISETP.GE.AND P4, PT, R14, R213, PT ;  /* 0x000000d50e00720c */ /* 0x000fe40003f86270 */
[----:B------:R-:W-:-:S02]  /*4aa0*/  FSEL R12, R26, -INF , !P2 ;  /* 0xff8000001a0c7808 */ /* 0x000fc40005000000 */
[----:B------:R-:W-:Y:S01]  /*4ab0*/  FSEL R13, R25, -INF , !P0 ;  /* 0xff800000190d7808 */ /* 0x000fe20004000000 */
[----:B------:R-:W-:Y:S01]  /*4ac0*/  HMMA.16816.F32 R36, R4, R44, R16 ;  /* 0x0000002c0424723c */ /* 0x000fe20000001810 */
[----:B------:R-:W-:Y:S02]  /*4ad0*/  ISETP.GT.AND P1, PT, R2, R14, PT ;  /* 0x0000000e0200720c */ /* 0x000fe40003f24270 */
[----:B------:R-:W-:Y:S02]  /*4ae0*/  FSEL R161, R13, -INF , !P4 ;  /* 0xff8000000da17808 */ /* 0x000fe40006000000 */
[----:B------:R-:W-:-:S03]  /*4af0*/  ISETP.GT.AND P2, PT, R0, R3, PT ;  /* 0x000000030000720c */ /* 0x000fc60003f44270 */
[----:B--2---:R-:W-:Y:S01]  /*4b00*/  HMMA.16816.F32 R16, R8, R64, RZ ;  /* 0x000000400810723c */ /* 0x004fe200000018ff */
[----:B------:R-:W-:Y:S02]  /*4b10*/  FSEL R64, R12, -INF , !P3 ;  /* 0xff8000000c407808 */ /* 0x000fe40005800000 */
[----:B------:R-:W-:Y:S02]  /*4b20*/  ISETP.GT.AND P0, PT, R2, R3, PT ;  /* 0x000000030200720c */ /* 0x000fe40003f04270 */
[C---:B------:R-:W-:Y:S02]  /*4b30*/  ISETP.GE.AND P3, PT, R3.reuse, R213, PT ;  /* 0x000000d50300720c */ /* 0x040fe40003f66270 */
[-C--:B------:R-:W-:Y:S02]  /*4b40*/  ISETP.GE.AND P4, PT, R3, R216.reuse, PT ;  /* 0x000000d80300720c */ /* 0x080fe40003f86270 */
[----:B------:R-:W-:Y:S02]  /*4b50*/  FSEL R3, R27, -INF , !P1 ;  /* 0xff8000001b037808 */ /* 0x000fe40004800000 */
[----:B------:R-:W-:Y:S01]  /*4b60*/  HMMA.16816.F32 R24, R4, R46, R20 ;  /* 0x0000002e0418723c */ /* 0x000fe20000001814 */
[----:B------:R-:W2:Y:S01]  /*4b70*/  LDSM.16.M88.4 R44, [R60+0x4800] ;  /* 0x004800003c2c783b */ /* 0x000ea20000000200 */
[----:B------:R-:W-:Y:S01]  /*4b80*/  ISETP.GE.AND P5, PT, R14, R216, PT ;  /* 0x000000d80e00720c */ /* 0x000fe20003fa6270 */
[----:B------:R-:W-:Y:S01]  /*4b90*/  VIADD R14, R40, 0xc1 ;  /* 0x000000c1280e7836 */ /* 0x000fe20000000000 */
[----:B------:R-:W-:Y:S01]  /*4ba0*/  FSEL R12, R36, -INF , !P2 ;  /* 0xff800000240c7808 */ /* 0x000fe20005000000 */
[----:B------:R-:W-:Y:S01]  /*4bb0*/  IMAD.MOV.U32 R243, RZ, RZ, R43 ;  /* 0x000000fffff37224 */ /* 0x000fe200078e002b */
[----:B------:R4:W-:Y:S01]  /*4bc0*/  STL [R1+0x1c], R245 ;  /* 0x00001cf501007387 */ /* 0x0009e20000100800 */
[----:B------:R-:W-:-:S04]  /*4bd0*/  DEPBAR.LE SB0, 0x0 ;  /* 0x000080000000791a */ /* 0x000fc80000000000 */
[----:B------:R-:W-:Y:S01]  /*4be0*/  ISETP.GT.AND P1, PT, R0, R14, PT ;  /* 0x0000000e0000720c */ /* 0x000fe20003f24270 */
[----:B---3--:R-:W-:Y:S01]  /*4bf0*/  HMMA.16816.F32 R32, R4, R48, R16 ;  /* 0x000000300420723c */ /* 0x008fe20000001810 */
[----:B------:R-:W-:Y:S01]  /*4c00*/  FSEL R139, R3, -INF , !P5 ;  /* 0xff800000038b7808 */ /* 0x000fe20006800000 */
[----:B------:R-:W-:Y:S01]  /*4c10*/  VIADD R3, R40, 0xc8 ;  /* 0x000000c828037836 */ /* 0x000fe20000000000 */
[----:B------:R-:W-:Y:S02]  /*4c20*/  FSEL R177, R12, -INF , !P3 ;  /* 0xff8000000cb17808 */ /* 0x000fe40005800000 */
[----:B------:R-:W-:-:S03]  /*4c30*/  ISETP.GE.AND P5, PT, R14, R213, PT ;  /* 0x000000d50e00720c */ /* 0x000fc60003fa6270 */
[----:B------:R-:W-:Y:S01]  /*4c40*/  HMMA.16816.F32 R16, R8, R66, RZ ;  /* 0x000000420810723c */ /* 0x000fe200000018ff */
[----:B------:R-:W-:Y:S02]  /*4c50*/  FSEL R12, R38, -INF , !P0 ;  /* 0xff800000260c7808 */ /* 0x000fe40004000000 */
[----:B------:R-:W-:Y:S02]  /*4c60*/  FSEL R13, R37, -INF , !P1 ;  /* 0xff800000250d7808 */ /* 0x000fe40004800000 */
[----:B------:R-:W-:-:S03]  /*4c70*/  FSEL R141, R12, -INF , !P4 ;  /* 0xff8000000c8d7808 */ /* 0x000fc60006000000 */
[----:B-1----:R-:W-:Y:S01]  /*4c80*/  HMMA.16816.F32 R20, R8, R56, RZ ;  /* 0x000000380814723c */ /* 0x002fe200000018ff */
[----:B------:R-:W-:Y:S02]  /*4c90*/  FSEL R179, R13, -INF , !P5 ;  /* 0xff8000000db37808 */ /* 0x000fe40006800000 */
[-C--:B------:R-:W-:Y:S02]  /*4ca0*/  ISETP.GT.AND P0, PT, R0, R3.reuse, PT ;  /* 0x000000030000720c */ /* 0x080fe40003f04270 */
[----:B------:R-:W-:Y:S02]  /*4cb0*/  ISETP.GT.AND P1, PT, R2, R3, PT ;  /* 0x000000030200720c */ /* 0x000fe40003f24270 */
[C---:B------:R-:W-:Y:S02]  /*4cc0*/  ISETP.GE.AND P4, PT, R3.reuse, R213, PT ;  /* 0x000000d50300720c */ /* 0x040fe40003f86270 */
[----:B------:R-:W-:Y:S01]  /*4cd0*/  ISETP.GE.AND P5, PT, R3, R216, PT ;  /* 0x000000d80300720c */ /* 0x000fe20003fa6270 */
[----:B------:R-:W-:Y:S01]  /*4ce0*/  VIADD R3, R40, 0xc9 ;  /* 0x000000c928037836 */ /* 0x000fe20000000000 */
[----:B------:R-:W-:-:S02]  /*4cf0*/  ISETP.GT.AND P2, PT, R2, R14, PT ;  /* 0x0000000e0200720c */ /* 0x000fc40003f44270 */
[----:B------:R-:W-:Y:S02]  /*4d00*/  ISETP.GE.AND P3, PT, R14, R216, PT ;  /* 0x000000d80e00720c */ /* 0x000fe40003f66270 */
[----:B------:R-:W-:Y:S02]  /*4d10*/  FSEL R12, R39, -INF , !P2 ;  /* 0xff800000270c7808 */ /* 0x000fe40005000000 */
[----:B------:R-:W-:Y:S02]  /*4d20*/  ISETP.GT.AND P2, PT, R0, R3, PT ;  /* 0x000000030000720c */ /* 0x000fe40003f44270 */
[----:B------:R-:W-:Y:S01]  /*4d30*/  FSEL R13, R24, -INF , !P0 ;  /* 0xff800000180d7808 */ /* 0x000fe20004000000 */
[----:B------:R-:W-:Y:S01]  /*4d40*/  VIADD R14, R40, 0xd0 ;  /* 0x000000d0280e7836 */ /* 0x000fe20000000000 */
[----:B------:R-:W-:Y:S02]  /*4d50*/  FSEL R66, R12, -INF , !P3 ;  /* 0xff8000000c427808 */ /* 0x000fe40005800000 */
[----:B------:R-:W-:-:S02]  /*4d60*/  ISETP.GE.AND P3, PT, R3, R213, PT ;  /* 0x000000d50300720c */ /* 0x000fc40003f66270 */
[----:B------:R-:W-:Y:S02]  /*4d70*/  FSEL R178, R13, -INF , !P4 ;  /* 0xff8000000db27808 */ /* 0x000fe40006000000 */
[----:B------:R-:W-:Y:S01]  /*4d80*/  FSEL R12, R25, -INF , !P2 ;  /* 0xff800000190c7808 */ /* 0x000fe20005000000 */
[----:B------:R-:W-:Y:S01]  /*4d90*/  HMMA.16816.F32 R28, R4, R50, R16 ;  /* 0x00000032041c723c */ /* 0x000fe20000001810 */
[----:B------:R-:W-:Y:S02]  /*4da0*/  ISETP.GT.AND P0, PT, R2, R3, PT ;  /* 0x000000030200720c */ /* 0x000fe40003f04270 */
[----:B------:R-:W-:Y:S02]  /*4db0*/  ISETP.GE.AND P4, PT, R3, R216, PT ;  /* 0x000000d80300720c */ /* 0x000fe40003f86270 */
[----:B------:R-:W-:Y:S02]  /*4dc0*/  FSEL R3, R26, -INF , !P1 ;  /* 0xff8000001a037808 */ /* 0x000fe40004800000 */
[----:B------:R-:W-:-:S02]  /*4dd0*/  ISETP.GT.AND P1, PT, R0, R14, PT ;  /* 0x0000000e0000720c */ /* 0x000fc40003f24270 */
[----:B------:R-:W-:Y:S02]  /*4de0*/  FSEL R176, R12, -INF , !P3 ;  /* 0xff8000000cb07808 */ /* 0x000fe40005800000 */
[----:B------:R-:W-:Y:S02]  /*4df0*/  FSEL R12, R27, -INF , !P0 ;  /* 0xff8000001b0c7808 */ /* 0x000fe40004000000 */
[----:B------:R-:W-:Y:S01]  /*4e00*/  FSEL R65, R3, -INF , !P5 ;  /* 0xff80000003417808 */ /* 0x000fe20006800000 */
[----:B--2---:R-:W-:Y:S01]  /*4e10*/  HMMA.16816.F32 R24, R4, R44, R20 ;  /* 0x0000002c0418723c */ /* 0x004fe20000001814 */
[----:B------:R-:W-:Y:S01]  /*4e20*/  ISETP.GE.AND P5, PT, R14, R213, PT ;  /* 0x000000d50e00720c */ /* 0x000fe20003fa6270 */
[----:B------:R-:W-:Y:S01]  /*4e30*/  VIADD R3, R40, 0xd1 ;  /* 0x000000d128037836 */ /* 0x000fe20000000000 */
[----:B------:R-:W-:Y:S02]  /*4e40*/  FSEL R13, R32, -INF , !P1 ;  /* 0xff800000200d7808 */ /* 0x000fe40004800000 */
[----:B------:R-:W-:-:S03]  /*4e50*/  ISETP.GT.AND P2, PT, R2, R14, PT ;  /* 0x0000000e0200720c */ /* 0x000fc60003f44270 */
[----:B------:R-:W-:Y:S01]  /*4e60*/  HMMA.16816.F32 R20, R8, R58, RZ ;  /* 0x0000003a0814723c */ /* 0x000fe200000018ff */
[----:B------:R-:W-:Y:S01]  /*4e70*/  ISETP.GE.AND P3, PT, R14, R216, PT ;  /* 0x000000d80e00720c */ /* 0x000fe20003f66270 */
[----:B------:R-:W-:Y:S01]  /*4e80*/  VIADD R14, R40, 0xd8 ;  /* 0x000000d8280e7836 */ /* 0x000fe20000000000 */
[----:B------:R-:W-:Y:S02]  /*4e90*/  FSEL R175, R12, -INF , !P4 ;  /* 0xff8000000caf7808 */ /* 0x000fe40006000000 */
[----:B------:R-:W-:Y:S02]  /*4ea0*/  FSEL R187, R13, -INF , !P5 ;  /* 0xff8000000dbb7808 */ /* 0x000fe40006800000 */
[-C--:B------:R-:W-:Y:S02]  /*4eb0*/  ISETP.GT.AND P0, PT, R0, R3.reuse, PT ;  /* 0x000000030000720c */ /* 0x080fe40003f04270 */
[----:B------:R-:W-:Y:S02]  /*4ec0*/  ISETP.GT.AND P1, PT, R2, R3, PT ;  /* 0x000000030200720c */ /* 0x000fe40003f24270 */
[----:B------:R-:W-:-:S02]  /*4ed0*/  ISETP.GE.AND P4, PT, R3, R213, PT ;  /* 0x000000d50300720c */ /* 0x000fc40003f86270 */
[----:B------:R-:W-:Y:S02]  /*4ee0*/  ISETP.GE.AND P5, PT, R3, R216, PT ;  /* 0x000000d80300720c */ /* 0x000fe40003fa6270 */
[----:B------:R-:W-:Y:S02]  /*4ef0*/  FSEL R3, R34, -INF , !P2 ;  /* 0xff80000022037808 */ /* 0x000fe40005000000 */
[----:B------:R-:W-:Y:S02]  /*4f00*/  FSEL R12, R33, -INF , !P0 ;  /* 0xff800000210c7808 */ /* 0x000fe40004000000 */
[----:B------:R-:W-:Y:S02]  /*4f10*/  ISETP.GT.AND P2, PT, R0, R14, PT ;  /* 0x0000000e0000720c */ /* 0x000fe40003f44270 */
[----:B------:R-:W-:Y:S01]  /*4f20*/  FSEL R182, R3, -INF , !P3 ;  /* 0xff80000003b67808 */ /* 0x000fe20005800000 */
[----:B------:R-:W-:Y:S01]  /*4f30*/  VIADD R3, R40, 0xd9 ;  /* 0x000000d928037836 */ /* 0x000fe20000000000 */
[----:B------:R-:W-:Y:S01]  /*4f40*/  HMMA.16816.F32 R16, R8, R72, RZ ;  /* 0x000000480810723c */ /* 0x000fe200000018ff */
[----:B------:R-:W-:-:S02]  /*4f50*/  FSEL R186, R12, -INF , !P4 ;  /* 0xff8000000cba7808 */ /* 0x000fc40006000000 */
[----:B------:R-:W-:Y:S02]  /*4f60*/  ISETP.GE.AND P3, PT, R14, R213, PT ;  /* 0x000000d50e00720c */ /* 0x000fe40003f66270 */
[----:B------:R-:W-:Y:S02]  /*4f70*/  FSEL R12, R35, -INF , !P1 ;  /* 0xff800000230c7808 */ /* 0x000fe40004800000 */
[----:B------:R-:W-:Y:S02]  /*4f80*/  FSEL R13, R28, -INF , !P2 ;  /* 0xff8000001c0d7808 */ /* 0x000fe40005000000 */
[-C--:B------:R-:W-:Y:S02]  /*4f90*/  ISETP.GT.AND P1, PT, R0, R3.reuse, PT ;  /* 0x000000030000720c */ /* 0x080fe40003f24270 */
[----:B------:R-:W-:Y:S02]  /*4fa0*/  FSEL R181, R12, -INF , !P5 ;  /* 0xff8000000cb57808 */ /* 0x000fe40006800000 */
[----:B------:R-:W-:Y:S01]  /*4fb0*/  FSEL R185, R13, -INF , !P3 ;  /* 0xff8000000db97808 */ /* 0x000fe20005800000 */
[----:B------:R-:W-:Y:S01]  /*4fc0*/  HMMA.16816.F32 R20, R4, R46, R20 ;  /* 0x0000002e0414723c */ /* 0x000fe20000001814 */
[----:B------:R-:W-:-:S02]  /*4fd0*/  ISETP.GT.AND P2, PT, R2, R3, PT ;  /* 0x000000030200720c */ /* 0x000fc40003f44270 */
[C---:B------:R-:W-:Y:S02]  /*4fe0*/  ISETP.GE.AND P5, PT, R3.reuse, R213, PT ;  /* 0x000000d50300720c */ /* 0x040fe40003fa6270 */
[----:B------:R-:W-:Y:S02]  /*4ff0*/  ISETP.GE.AND P3, PT, R3, R216, PT ;  /* 0x000000d80300720c */ /* 0x000fe40003f66270 */
[----:B------:R-:W-:Y:S02]  /*5000*/  ISETP.GT.AND P0, PT, R2, R14, PT ;  /* 0x0000000e0200720c */ /* 0x000fe40003f04270 */
[----:B------:R-:W-:Y:S01]  /*5010*/  ISETP.GE.AND P4, PT, R14, R216, PT ;  /* 0x000000d80e00720c */ /* 0x000fe20003f86270 */
[----:B------:R-:W-:Y:S01]  /*5020*/  VIADD R14, R40, 0xe0 ;  /* 0x000000e0280e7836 */ /* 0x000fe20000000000 */
[----:B------:R-:W-:Y:S02]  /*5030*/  FSEL R3, R29, -INF , !P1 ;  /* 0xff8000001d037808 */ /* 0x000fe40004800000 */
[----:B------:R-:W-:-:S02]  /*5040*/  FSEL R12, R30, -INF , !P0 ;  /* 0xff8000001e0c7808 */ /* 0x000fc40004000000 */
[----:B------:R-:W-:Y:S01]  /*5050*/  FSEL R184, R3, -INF , !P5 ;  /* 0xff80000003b87808 */ /* 0x000fe20006800000 */
[----:B------:R-:W-:Y:S01]  /*5060*/  VIADD R3, R40, 0xe1 ;  /* 0x000000e128037836 */ /* 0x000fe20000000000 */
[----:B------:R-:W-:Y:S02]  /*5070*/  FSEL R8, R31, -INF , !P2 ;  /* 0xff8000001f087808 */ /* 0x000fe40005000000 */
[-C--:B------:R-:W-:Y:S02]  /*5080*/  ISETP.GT.AND P0, PT, R0, R14.reuse, PT ;  /* 0x0000000e0000720c */ /* 0x080fe40003f04270 */
[----:B------:R-:W-:Y:S01]  /*5090*/  ISETP.GT.AND P1, PT, R2, R14, PT ;  /* 0x0000000e0200720c */ /* 0x000fe20003f24270 */
[----:B------:R-:W-:Y:S01]  /*50a0*/  VIADD R10, R40, 0xe8 ;  /* 0x000000e8280a7836 */ /* 0x000fe20000000000 */
[----:B------:R-:W-:Y:S02]  /*50b0*/  FSEL R180, R12, -INF , !P4 ;  /* 0xff8000000cb47808 */ /* 0x000fe40006000000 */
[----:B------:R-:W-:-:S02]  /*50c0*/  FSEL R183, R8, -INF , !P3 ;  /* 0xff80000008b77808 */ /* 0x000fc40005800000 */
[C---:B------:R-:W-:Y:S02]  /*50d0*/  ISETP.GE.AND P4, PT, R14.reuse, R213, PT ;  /* 0x000000d50e00720c */ /* 0x040fe40003f86270 */
[----:B------:R-:W-:Y:S02]  /*50e0*/  ISETP.GE.AND P5, PT, R14, R216, PT ;  /* 0x000000d80e00720c */ /* 0x000fe40003fa6270 */
[-C--:B------:R-:W-:Y:S02]  /*50f0*/  ISETP.GT.AND P2, PT, R0, R3.reuse, PT ;  /* 0x000000030000720c */ /* 0x080fe40003f44270 */
[----:B------:R-:W-:Y:S02]  /*5100*/  FSEL R9, R24, -INF , !P0 ;  /* 0xff80000018097808 */ /* 0x000fe40004000000 */
[----:B------:R-:W-:Y:S01]  /*5110*/  FSEL R8, R26, -INF , !P1 ;  /* 0xff8000001a087808 */ /* 0x000fe20004800000 */
[----:B------:R-:W-:Y:S01]  /*5120*/  HMMA.16816.F32 R12, R4, R76, R16 ;  /* 0x0000004c040c723c */ /* 0x000fe20000001810 */
[----:B------:R-:W-:-:S02]  /*5130*/  ISETP.GT.AND P0, PT, R2, R3, PT ;  /* 0x000000030200720c */ /* 0x000fc40003f04270 */
[C---:B------:R-:W-:Y:S02]  /*5140*/  ISETP.GE.AND P3, PT, R3.reuse, R213, PT ;  /* 0x000000d50300720c */ /* 0x040fe40003f66270 */
[----:B------:R-:W-:Y:S02]  /*5150*/  ISETP.GE.AND P1, PT, R3, R216, PT ;  /* 0x000000d80300720c */ /* 0x000fe40003f26270 */
[----:B------:R-:W-:Y:S02]  /*5160*/  FSEL R195, R9, -INF , !P4 ;  /* 0xff80000009c37808 */ /* 0x000fe40006000000 */
[----:B------:R-:W-:Y:S02]  /*5170*/  FSEL R3, R25, -INF , !P2 ;  /* 0xff80000019037808 */ /* 0x000fe40005000000 */
[----:B------:R-:W-:Y:S01]  /*5180*/  FSEL R191, R8, -INF , !P5 ;  /* 0xff80000008bf7808 */ /* 0x000fe20006800000 */
[----:B------:R-:W-:Y:S01]  /*5190*/  VIADD R8, R40, 0xe9 ;  /* 0x000000e928087836 */ /* 0x000fe20000000000 */
[----:B------:R-:W-:-:S02]  /*51a0*/  ISETP.GT.AND P4, PT, R0, R10, PT ;  /* 0x0000000a0000720c */ /* 0x000fc40003f84270 */
[----:B------:R-:W-:Y:S02]  /*51b0*/  FSEL R196, R3, -INF , !P3 ;  /* 0xff80000003c47808 */ /* 0x000fe40005800000 */
[----:B------:R-:W-:Y:S02]  /*51c0*/  ISETP.GE.AND P5, PT, R10, R213, PT ;  /* 0x000000d50a00720c */ /* 0x000fe40003fa6270 */
[----:B------:R-:W-:Y:S02]  /*51d0*/  FSEL R3, R27, -INF , !P0 ;  /* 0xff8000001b037808 */ /* 0x000fe40004000000 */
[----:B------:R-:W-:Y:S02]  /*51e0*/  FSEL R4, R20, -INF , !P4 ;  /* 0xff80000014047808 */ /* 0x000fe40006000000 */
[----:B------:R-:W-:Y:S01]  /*51f0*/  ISETP.GT.AND P0, PT, R0, R8, PT ;  /* 0x000000080000720c */ /* 0x000fe20003f04270 */
[----:B------:R-:W-:Y:S01]  /*5200*/  VIADD R5, R40, 0xf0 ;  /* 0x000000f028057836 */ /* 0x000fe20000000000 */
[----:B------:R-:W-:-:S02]  /*5210*/  ISETP.GT.AND P2, PT, R2, R10, PT ;  /* 0x0000000a0200720c */ /* 0x000fc40003f44270 */
[----:B------:R-:W-:Y:S01]  /*5220*/  FSEL R194, R4, -INF , !P5 ;  /* 0xff80000004c27808 */ /* 0x000fe20006800000 */
[----:B------:R-:W-:Y:S01]  /*5230*/  VIADD R7, R40, 0xf1 ;  /* 0x000000f128077836 */ /* 0x000fe20000000000 */
[----:B------:R-:W-:Y:S02]  /*5240*/  FSEL R189, R3, -INF , !P1 ;  /* 0xff80000003bd7808 */ /* 0x000fe40004800000 */
[----:B------:R-:W-:Y:S02]  /*5250*/  ISETP.GE.AND P4, PT, R8, R213, PT ;  /* 0x000000d50800720c */ /* 0x000fe40003f86270 */
[----:B------:R-:W-:Y:S02]  /*5260*/  FSEL R4, R21, -INF , !P0 ;  /* 0xff80000015047808 */ /* 0x000fe40004000000 */
[----:B------:R-:W-:Y:S02]  /*5270*/  ISETP.GE.AND P3, PT, R10, R216, PT ;  /* 0x000000d80a00720c */ /* 0x000fe40003f66270 */
[----:B------:R-:W-:-:S02]  /*5280*/  ISETP.GT.AND P1, PT, R2, R8, PT ;  /* 0x000000080200720c */ /* 0x000fc40003f24270 */
[----:B------:R-:W-:Y:S02]  /*5290*/  FSEL R3, R22, -INF , !P2 ;  /* 0xff80000016037808 */ /* 0x000fe40005000000 */
[-C--:B------:R-:W-:Y:S02]  /*52a0*/  ISETP.GT.AND P2, PT, R0, R5.reuse, PT ;  /* 0x000000050000720c */ /* 0x080fe40003f44270 */
[----:B------:R-:W-:Y:S02]  /*52b0*/  FSEL R193, R4, -INF , !P4 ;  /* 0xff80000004c17808 */ /* 0x000fe40006000000 */
[----:B------:R-:W-:Y:S02]  /*52c0*/  FSEL R188, R3, -INF , !P3 ;  /* 0xff80000003bc7808 */ /* 0x000fe40005800000 */
[----:B------:R-:W-:Y:S02]  /*52d0*/  FSEL R4, R23, -INF , !P1 ;  /* 0xff80000017047808 */ /* 0x000fe40004800000 */
[----:B------:R-:W-:-:S02]  /*52e0*/  ISETP.GT.AND P0, PT, R2, R5, PT ;  /* 0x000000050200720c */ /* 0x000fc40003f04270 */
[C---:B------:R-:W-:Y:S02]  /*52f0*/  ISETP.GE.AND P3, PT, R5.reuse, R213, PT ;  /* 0x000000d50500720c */ /* 0x040fe40003f66270 */
[-C--:B------:R-:W-:Y:S02]  /*5300*/  ISETP.GE.AND P4, PT, R5, R216.reuse, PT ;  /* 0x000000d80500720c */ /* 0x080fe40003f86270 */
[-C--:B------:R-:W-:Y:S02]  /*5310*/  ISETP.GT.AND P1, PT, R0, R7.reuse, PT ;  /* 0x000000070000720c */ /* 0x080fe40003f24270 */
[----:B------:R-:W-:Y:S02]  /*5320*/  FSEL R5, R12, -INF , !P2 ;  /* 0xff8000000c057808 */ /* 0x000fe40005000000 */
[----:B------:R-:W-:Y:S02]  /*5330*/  ISETP.GT.AND P2, PT, R2, R7, PT ;  /* 0x000000070200720c */ /* 0x000fe40003f44270 */
[----:B------:R-:W-:-:S02]  /*5340*/  ISETP.GE.AND P5, PT, R8, R216, PT ;  /* 0x000000d80800720c */ /* 0x000fc40003fa6270 */
[----:B------:R-:W-:Y:S02]  /*5350*/  FSEL R6, R14, -INF , !P0 ;  /* 0xff8000000e067808 */ /* 0x000fe40004000000 */
[----:B------:R-:W-:Y:S01]  /*5360*/  FSEL R8, R13, -INF , !P1 ;  /* 0xff8000000d087808 */ /* 0x000fe20004800000 */
[----:B------:R-:W-:Y:S01]  /*5370*/  VIADD R3, R40, 0xf8 ;  /* 0x000000f828037836 */ /* 0x000fe20000000000 */
[C---:B------:R-:W-:Y:S01]  /*5380*/  ISETP.GE.AND P0, PT, R7.reuse, R213, PT ;  /* 0x000000d50700720c */ /* 0x040fe20003f06270 */
[----:B------:R4:W-:Y:S01]  /*5390*/  STL.64 [R1], R242 ;  /* 0x000000f201007387 */ /* 0x0009e20000100a00 */
[----:B------:R-:W-:Y:S02]  /*53a0*/  ISETP.GE.AND P1, PT, R7, R216, PT ;  /* 0x000000d80700720c */ /* 0x000fe40003f26270 */
[----:B------:R-:W-:Y:S02]  /*53b0*/  FSEL R7, R15, -INF , !P2 ;  /* 0xff8000000f077808 */ /* 0x000fe40005000000 */
[----:B------:R-:W-:-:S02]  /*53c0*/  ISETP.GT.AND P2, PT, R0, R3, PT ;  /* 0x000000030000720c */ /* 0x000fc40003f44270 */
[----:B------:R-:W-:Y:S02]  /*53d0*/  FSEL R197, R7, -INF , !P1 ;  /* 0xff80000007c57808 */ /* 0x000fe40004800000 */
[----:B------:R-:W-:Y:S02]  /*53e0*/  ISETP.GT.AND P1, PT, R61, R250, PT ;  /* 0x000000fa3d00720c */ /* 0x000fe40003f24270 */
[----:B------:R-:W-:Y:S02]  /*53f0*/  FSEL R200, R5, -INF , !P3 ;  /* 0xff80000005c87808 */ /* 0x000fe40005800000 */
[----:B------:R-:W-:Y:S02]  /*5400*/  ISETP.GT.AND P3, PT, R2, R3, PT ;  /* 0x000000030200720c */ /* 0x000fe40003f64270 */
[----:B------:R-:W-:Y:S02]  /*5410*/  FSEL R192, R4, -INF , !P5 ;  /* 0xff80000004c07808 */ /* 0x000fe40006800000 */
[----:B------:R-:W-:-:S02]  /*5420*/  FSEL R5, R80, -INF , !P2 ;  /* 0xff80000050057808 */ /* 0x000fc40005000000 */
[CC--:B------:R-:W-:Y:S02]  /*5430*/  ISETP.GE.AND P5, PT, R3.reuse, R213.reuse, PT ;  /* 0x000000d50300720c */ /* 0x0c0fe40003fa6270 */
[----:B------:R-:W-:Y:S02]  /*5440*/  ISETP.GE.AND P2, PT, R3, R216, PT ;  /* 0x000000d80300720c */ /* 0x000fe40003f46270 */
[----:B------:R-:W-:Y:S02]  /*5450*/  FSEL R3, R82, -INF , !P3 ;  /* 0xff80000052037808 */ /* 0x000fe40005800000 */
[----:B------:R-:W-:Y:S02]  /*5460*/  ISETP.GT.AND P3, PT, R0, R40, PT ;  /* 0x000000280000720c */ /* 0x000fe40003f64270 */
[----:B------:R-:W-:Y:S02]  /*5470*/  FSEL R198, R6, -INF , !P4 ;  /* 0xff80000006c67808 */ /* 0x000fe40006000000 */
[----:B------:R-:W-:Y:S01]  /*5480*/  FSEL R201, R8, -INF , !P0 ;  /* 0xff80000008c97808 */ /* 0x000fe20004000000 */
[----:B------:R-:W-:Y:S01]  /*5490*/  BSSY.RECONVERGENT B1, `(.L_x_4004) ;  /* 0x0000076000017945 */ /* 0x000fe20003800200 */
[C---:B------:R-:W-:Y:S01]  /*54a0*/  ISETP.GE.AND P4, PT, R40.reuse, R213, PT ;  /* 0x000000d52800720c */ /* 0x040fe20003f86270 */
[----:B------:R-:W-:Y:S01]  /*54b0*/  BAR.SYNC.DEFER_BLOCKING 0x0 ;  /* 0x0000000000007b1d */ /* 0x000fe20000010000 */
[----:B------:R-:W-:-:S02]  /*54c0*/  ISETP.GE.AND P0, PT, R40, R216, PT ;  /* 0x000000d82800720c */ /* 0x000fc40003f06270 */
[----:B------:R-:W-:Y:S01]  /*54d0*/  FSEL R4, R68, -INF , !P3 ;  /* 0xff80000044047808 */ /* 0x000fe20005800000 */
[----:B------:R-:W-:Y:S01]  /*54e0*/  IMAD.MOV.U32 R248, RZ, RZ, R61 ;  /* 0x000000fffff87224 */ /* 0x000fe200078e003d */
[----:B------:R-:W-:Y:S02]  /*54f0*/  VIMNMX R214, PT, PT, RZ, R0, !PT ;  /* 0x00000000ffd67248 */ /* 0x000fe40007fe0100 */
[----:B------:R-:W-:Y:S02]  /*5500*/  VIMNMX R215, PT, PT, RZ, R2, !PT ;  /* 0x00000002ffd77248 */ /* 0x000fe40007fe0100 */
[----:B------:R-:W-:Y:S02]  /*5510*/  FSEL R199, R5, -INF , !P5 ;  /* 0xff80000005c77808 */ /* 0x000fe40006800000 */
[----:B------:R-:W-:Y:S02]  /*5520*/  FSEL R82, R3, -INF , !P2 ;  /* 0xff80000003527808 */ /* 0x000fe40005000000 */
[----:B------:R-:W-:-:S02]  /*5530*/  FSEL R14, R4, -INF , !P4 ;  /* 0xff800000040e7808 */ /* 0x000fc40006000000 */
[----:B------:R-:W-:Y:S01]  /*5540*/  FSEL R13, R62, -INF , !P0 ;  /* 0xff8000003e0d7808 */ /* 0x000fe20004000000 */
[----:B----4-:R-:W-:Y:S06]  /*5550*/  @!P1 BRA `(.L_x_4005) ;  /* 0x0000000400a49947 */ /* 0x010fec0003800000 */
        /* <DEDUP_REMOVED lines=13> */
.L_x_4007:
        /* <DEDUP_REMOVED lines=61> */
.L_x_4008:
[----:B------:R-:W-:Y:S05]  /*5a00*/  BSYNC.RECONVERGENT B0 ;  /* 0x0000000000007941 */ /* 0x000fea0003800200 */
.L_x_4006:
        /* <DEDUP_REMOVED lines=30> */
.L_x_4005:
[----:B------:R-:W-:Y:S05]  /*5bf0*/  BSYNC.RECONVERGENT B1 ;  /* 0x0000000000017941 */ /* 0x000fea0003800200 */
.L_x_4004:
[----:B------:R-:W2:Y:S01]  /*5c00*/  LD.E R0, desc[UR4][R134.64+0xdc] ;  /* 0x0000dc0486007980 */ /* 0x000ea2000c101900 */
[----:B----4-:R-:W-:Y:S01]  /*5c10*/  FMNMX3.FTZ R2, R13, R110, R98, !PT ;  /* 0x0000006e0d027276 */ /* 0x010fe20007810062 */
        /* <DEDUP_REMOVED lines=64> */
[----:B------:R-:W1:Y:S04]  /*6020*/  SHFL.BFLY PT, R3, R2, 0x2, 0x1f ;  /* 0x0c401f0002037f89 */ /* 0x000e6800000e0000 */
[----:B------:R-:W3:Y:S01]  /*6030*/  SHFL.BFLY PT, R4, R20, 0x2, 0x1f ;  /* 0x0c401f0014047f89 */ /* 0x000ee200000e0000 */
[----:B-1----:R-:W-:Y:S02]  /*6040*/  FMNMX.FTZ R2, R2, R3, !PT ;  /* 0x0000000302027209 */ /* 0x002fe40007810000 */
[----:B---3--:R-:W-:-:S03]  /*6050*/  FMNMX.FTZ R20, R20, R4, !PT ;  /* 0x0000000414147209 */ /* 0x008fc60007810000 */
[----:B------:R-:W1:Y:S04]  /*6060*/  SHFL.BFLY PT, R3, R2, 0x1, 0x1f ;  /* 0x0c201f0002037f89 */ /* 0x000e6800000e0000 */
[----:B------:R-:W3:Y:S01]  /*6070*/  SHFL.BFLY PT, R4, R20, 0x1, 0x1f ;  /* 0x0c201f0014047f89 */ /* 0x000ee200000e0000 */
[----:B-1----:R-:W-:Y:S02]  /*6080*/  FMNMX.FTZ R62, R2, R3, !PT ;  /* 0x00000003023e7209 */ /* 0x002fe40007810000 */
[----:B------:R-:W-:Y:S02]  /*6090*/  LOP3.LUT R2, R190, 0x120, R42, 0xf8, !PT ;  /* 0x00000120be027812 */ /* 0x000fe400078ef82a */
[----:B------:R-:W-:Y:S02]  /*60a0*/  FSETP.NEU.FTZ.AND P0, PT, R62, -INF , PT ;  /* 0xff8000003e00780b */ /* 0x000fe40003f1d000 */
[----:B---3--:R-:W-:-:S02]  /*60b0*/  FMNMX.FTZ R20, R20, R4, !PT ;  /* 0x0000000414147209 */ /* 0x008fc40007810000 */
[----:B------:R-:W-:-:S04]  /*60c0*/  LEA R61, R2, R209, 0x1 ;  /* 0x000000d1023d7211 */ /* 0x000fc800078e08ff */
[----:B------:R-:W-:Y:S01]  /*60d0*/  IADD3 R53, PT, PT, R53, R61, RZ ;  /* 0x0000003d35357210 */ /* 0x000fe20007ffe0ff */
[----:B------:R-:W1:Y:S04]  /*60e0*/  LDSM.16.MT88.4 R16, [R61+0x5000] ;  /* 0x005000003d10783b */ /* 0x000e680000004200 */
[----:B------:R-:W-:Y:S04]  /*60f0*/  LDSM.16.MT88.4 R32, [R61+0x5400] ;  /* 0x005400003d20783b */ /* 0x000fe80000004200 */
[----:B------:R-:W-:Y:S04]  /*6100*/  LDSM.16.MT88.4 R40, [R53+0x5400] ;  /* 0x005400003528783b */ /* 0x000fe80000004200 */
[----:B------:R-:W-:Y:S04]  /*6110*/  LDSM.16.MT88.4 R44, [R61+0x5800] ;  /* 0x005800003d2c783b */ /* 0x000fe80000004200 */
[----:B------:R-:W-:Y:S04]  /*6120*/  LDSM.16.MT88.4 R48, [R61+0x5c00] ;  /* 0x005c00003d30783b */ /* 0x000fe80000004200 */
[----:B------:R-:W-:Y:S01]  /*6130*/  LDSM.16.MT88.4 R56, [R53+0x5c00] ;  /* 0x005c00003538783b */ /* 0x000fe20000004200 */
[C---:B--2---:R-:W-:Y:S01]  /*6140*/  FMUL.FTZ R3, R0.reuse, R62 ;  /* 0x0000003e00037220 */ /* 0x044fe20000410000 */
[----:B------:R-:W-:-:S04]  /*6150*/  FMUL.FTZ R5, R0, R20 ;  /* 0x0000001400057220 */ /* 0x000fc80000410000 */
[----:B------:R-:W-:Y:S02]  /*6160*/  FSEL R3, R3, RZ, P0 ;  /* 0x000000ff03037208 */ /* 0x000fe40000000000 */
[----:B------:R-:W-:-:S03]  /*6170*/  FSETP.NEU.FTZ.AND P0, PT, R20, -INF , PT ;  /* 0xff8000001400780b */ /* 0x000fc60003f1d000 */
[-CC-:B------:R-:W-:Y:S01]  /*6180*/  FFMA.FTZ R2, R13, R0.reuse, -R3.reuse ;  /* 0x000000000d027223 */ /* 0x180fe20000010803 */
[----:B------:R-:W-:Y:S01]  /*6190*/  FSEL R5, R5, RZ, P0 ;  /* 0x000000ff05057208 */ /* 0x000fe20000000000 */
[-CC-:B------:R-:W-:Y:S01]  /*61a0*/  FFMA.FTZ R4, R98, R0.reuse, -R3.reuse ;  /* 0x0000000062047223 */ /* 0x180fe20000010803 */
[----:B------:R-:W-:Y:S01]  /*61b0*/  FFMA.FTZ R6, R110, R0, -R3 ;  /* 0x000000006e067223 */ /* 0x000fe20000010803 */
[----:B------:R2:W-:Y:S01]  /*61c0*/  MUFU.EX2 R67, R2 ;  /* 0x0000000200437308 */ /* 0x0005e20000000800 */
[----:B------:R-:W-:-:S03]  /*61d0*/  ISETP.GT.AND P0, PT, R248, R250, PT ;  /* 0x000000faf800720c */ /* 0x000fc60003f04270 */
[----:B------:R3:W-:Y:S04]  /*61e0*/  MUFU.EX2 R72, R4 ;  /* 0x0000000400487308 */ /* 0x0007e80000000800 */
[----:B------:R4:W5:Y:S01]  /*61f0*/  MUFU.EX2 R7, R6 ;  /* 0x0000000600077308 */ /* 0x0009620000000800 */
        /* <DEDUP_REMOVED lines=14> */
[----:B------:R4:W-:Y:S01]  /*62e0*/  MUFU.EX2 R68, R4 ;  /* 0x0000000400447308 */ /* 0x0009e20000000800 */
[----:B-----5:R-:W-:-:S04]  /*62f0*/  FFMA.FTZ R6, R137, R0, -R5 ;  /* 0x0000000089067223 */ /* 0x020fc80000010805 */
[----:B------:R5:W-:Y:S01]  /*6300*/  MUFU.EX2 R223, R6 ;  /* 0x0000000600df7308 */ /* 0x000be20000000800 */
[----:B-1----:R-:W-:Y:S01]  /*6310*/  FFMA.FTZ R2, R157, R0, -R5 ;  /* 0x000000009d027223 */ /* 0x002fe20000010805 */
[----:B--2---:R-:W-:Y:S01]  /*6320*/  F2FP.F16.F32.PACK_AB R8, R21, R22 ;  /* 0x000000161508723e */ /* 0x004fe200000000ff */
[----:B------:R-:W-:Y:S02]  /*6330*/  FADD.FTZ R21, R22, R21 ;  /* 0x0000001516157221 */ /* 0x000fe40000010000 */
[----:B------:R1:W2:Y:S01]  /*6340*/  MUFU.EX2 R206, R2 ;  /* 0x0000000200ce7308 */ /* 0x0002a20000000800 */
[----:B----4-:R-:W-:-:S04]  /*6350*/  FFMA.FTZ R4, R117, R0, -R3 ;  /* 0x0000000075047223 */ /* 0x010fc80000010803 */
        /* <DEDUP_REMOVED lines=8> */
[----:B------:R4:W-:Y:S01]  /*63e0*/  MUFU.EX2 R227, R4 ;  /* 0x0000000400e37308 */ /* 0x0009e20000000800 */
[----:B-----5:R-:W-:-:S04]  /*63f0*/  FFMA.FTZ R6, R148, R0, -R5 ;  /* 0x0000000094067223 */ /* 0x020fc80000010805 */
[----:B------:R5:W-:Y:S02]  /*6400*/  MUFU.EX2 R166, R6 ;  /* 0x0000000600a67308 */ /* 0x000be40000000800 */
        /* <DEDUP_REMOVED lines=22> */
[----:B------:R-:W4:Y:S01]  /*6570*/  LDSM.16.MT88.4 R32, [R53+0x5800] ;  /* 0x005800003520783b */ /* 0x000f220000004200 */
[----:B-1----:R-:W-:-:S04]  /*6580*/  FFMA.FTZ R2, R91, R0, -R3 ;  /* 0x000000005b027223 */ /* 0x002fc80000010803 */
[----:B------:R1:W5:Y:S01]  /*6590*/  MUFU.EX2 R236, R2 ;  /* 0x0000000200ec7308 */ /* 0x0003620000000800 */
[----:B---3--:R-:W-:Y:S01]  /*65a0*/  FFMA.FTZ R4, R174, R0, -R5 ;  /* 0x00000000ae047223 */ /* 0x008fe20000010805 */
[C---:B------:R-:W-:Y:S03]  /*65b0*/  HMMA.16816.F32 R28, R8.reuse, R40, R16 ;  /* 0x00000028081c723c */ /* 0x040fe60000001810 */
[----:B------:R3:W-:Y:S05]  /*65c0*/  MUFU.EX2 R221, R4 ;  /* 0x0000000400dd7308 */ /* 0x0007ea0000000800 */
[----:B------:R-:W-:Y:S01]  /*65d0*/  HMMA.16816.F32 R12, R8, R42, R12 ;  /* 0x0000002a080c723c */ /* 0x000fe2000000180c */
        /* <DEDUP_REMOVED lines=24> */
[----:B------:R-:W5:Y:S01]  /*6760*/  LDSM.16.MT88.4 R44, [R61+0x6400] ;  /* 0x006400003d2c783b */ /* 0x000f620000004200 */
[----:B-1----:R-:W-:-:S04]  /*6770*/  FFMA.FTZ R2, R124, R0, -R5 ;  /* 0x000000007c027223 */ /* 0x002fc80000010805 */
[----:B------:R1:W1:Y:S01]  /*6780*/  MUFU.EX2 R149, R2 ;  /* 0x0000000200957308 */ /* 0x0002620000000800 */
[----:B--2---:R-:W-:Y:S01]  /*6790*/  FFMA.FTZ R4, R109, R0, -R3 ;  /* 0x000000006d047223 */ /* 0x004fe20000010803 */
[C---:B----4-:R-:W-:Y:S03]  /*67a0*/  HMMA.16816.F32 R28, R8.reuse, R32, R28 ;  /* 0x00000020081c723c */ /* 0x050fe6000000181c */
[----:B------:R2:W-:Y:S05]  /*67b0*/  MUFU.EX2 R174, R4 ;  /* 0x0000000400ae7308 */ /* 0x0005ea0000000800 */
[----:B------:R-:W-:Y:S01]  /*67c0*/  HMMA.16816.F32 R12, R8, R34, R12 ;  /* 0x00000022080c723c */ /* 0x000fe2000000180c */
[----:B------:R-:W-:-:S02]  /*67d0*/  F2FP.F16.F32.PACK_AB R9, R229, R233 ;  /* 0x000000e9e509723e */ /* 0x000fc400000000ff */
[----:B---3--:R-:W-:Y:S01]  /*67e0*/  F2FP.F16.F32.PACK_AB R10, R224, R220 ;  /* 0x000000dce00a723e */ /* 0x008fe200000000ff */
[----:B-1----:R-:W-:Y:S01]  /*67f0*/  FFMA.FTZ R2, R88, R0, -R3 ;  /* 0x0000000058027223 */ /* 0x002fe20000010803 */
[----:B------:R-:W-:-:S03]  /*6800*/  F2FP.F16.F32.PACK_AB R8, R149, R150 ;  /* 0x000000969508723e */ /* 0x000fc600000000ff */
        /* <DEDUP_REMOVED lines=8> */
[----:B------:R2:W4:Y:S07]  /*6890*/  MUFU.EX2 R171, R4 ;  /* 0x0000000400ab7308 */ /* 0x00052e0000000800 */
[----:B------:R-:W-:Y:S01]  /*68a0*/  HMMA.16816.F32 R24, R8, R50, R24 ;  /* 0x000000320818723c */ /* 0x000fe20000001818 */
[----:B------:R-:W-:Y:S01]  /*68b0*/  LDSM.16.MT88.4 R48, [R61+0x6800] ;  /* 0x006800003d30783b */ /* 0x000fe20000004200 */
[----:B-1----:R-:W-:-:S02]  /*68c0*/  FFMA.FTZ R2, R116, R0, -R3 ;  /* 0x0000000074027223 */ /* 0x002fc40000010803 */
[----:B------:R1:W-:Y:S01]  /*68d0*/  MUFU.EX2 R116, R6 ;  /* 0x0000000600747308 */ /* 0x0003e20000000800 */
[----:B--2---:R-:W-:-:S03]  /*68e0*/  FFMA.FTZ R4, R94, R0, -R3 ;  /* 0x000000005e047223 */ /* 0x004fc60000010803 */
[----:B------:R2:W-:Y:S01]  /*68f0*/  MUFU.EX2 R190, R2 ;  /* 0x0000000200be7308 */ /* 0x0005e20000000800 */
[C---:B------:R-:W-:Y:S08]  /*6900*/  HMMA.16816.F32 R16, R8.reuse, R56, R28 ;  /* 0x000000380810723c */ /* 0x040ff0000000181c */
[----:B------:R-:W-:Y:S01]  /*6910*/  HMMA.16816.F32 R12, R8, R58, R12 ;  /* 0x0000003a080c723c */ /* 0x000fe2000000180c */
[----:B---3--:R-:W-:Y:S01]  /*6920*/  F2FP.F16.F32.PACK_AB R9, R174, R203 ;  /* 0x000000cbae09723e */ /* 0x008fe200000000ff */
[----:B------:R-:W-:Y:S01]  /*6930*/  LDSM.16.MT88.4 R56, [R53+0x6800] ;  /* 0x006800003538783b */ /* 0x000fe20000004200 */
[----:B----4-:R-:W-:Y:S01]  /*6940*/  F2FP.F16.F32.PACK_AB R10, R171, R166 ;  /* 0x000000a6ab0a723e */ /* 0x010fe200000000ff */
[-CC-:B-1----:R-:W-:Y:S01]  /*6950*/  FFMA.FTZ R6, R145, R0.reuse, -R5.reuse ;  /* 0x0000000091067223 */ /* 0x182fe20000010805 */
[----:B--2---:R-:W-:-:S02]  /*6960*/  FFMA.FTZ R2, R156, R0, -R5 ;  /* 0x000000009c027223 */ /* 0x004fc40000010805 */
[----:B------:R1:W-:Y:S04]  /*6970*/  MUFU.EX2 R156, R4 ;  /* 0x00000004009c7308 */ /* 0x0003e80000000800 */
[----:B------:R2:W3:Y:S01]  /*6980*/  MUFU.EX2 R55, R2 ;  /* 0x0000000200377308 */ /* 0x0004e20000000800 */
[-CC-:B-1----:R-:W-:Y:S01]  /*6990*/  FFMA.FTZ R4, R74, R0.reuse, -R3.reuse ;  /* 0x000000004a047223 */ /* 0x182fe20000010803 */
[-C--:B--2---:R-:W-:Y:S01]  /*69a0*/  FFMA.FTZ R2, R108, R0.reuse, -R3 ;  /* 0x000000006c027223 */ /* 0x084fe20000010803 */
[----:B---3--:R-:W-:Y:S02]  /*69b0*/  F2FP.F16.F32.PACK_AB R8, R55, R165 ;  /* 0x000000a53708723e */ /* 0x008fe400000000ff */
[----:B------:R1:W-:Y:S04]  /*69c0*/  MUFU.EX2 R138, R4 ;  /* 0x00000004008a7308 */ /* 0x0003e80000000800 */
[----:B------:R-:W2:Y:S01]  /*69d0*/  MUFU.EX2 R157, R2 ;  /* 0x00000002009d7308 */ /* 0x000ea20000000800 */
[----:B-1----:R-:W-:Y:S01]  /*69e0*/  FFMA.FTZ R4, R173, R0, -R5 ;  /* 0x00000000ad047223 */ /* 0x002fe20000010805 */
[----:B--2---:R-:W-:Y:S01]  /*69f0*/  F2FP.F16.F32.PACK_AB R11, R157, R190 ;  /* 0x000000be9d0b723e */ /* 0x004fe200000000ff */
[----:B------:R-:W-:-:S02]  /*6a00*/  FFMA.FTZ R2, R101, R0, -R3 ;  /* 0x0000000065027223 */ /* 0x000fc40000010803 */
[----:B------:R1:W-:Y:S04]  /*6a10*/  MUFU.EX2 R128, R4 ;  /* 0x0000000400807308 */ /* 0x0003e80000000800 */
[----:B------:R2:W3:Y:S01]  /*6a20*/  MUFU.EX2 R137, R2 ;  /* 0x0000000200897308 */ /* 0x0004e20000000800 */
[C---:B-----5:R-:W-:Y:S08]  /*6a30*/  HMMA.16816.F32 R32, R8.reuse, R36, R32 ;  /* 0x000000240820723c */ /* 0x060ff00000001820 */
[----:B------:R-:W-:Y:S01]  /*6a40*/  HMMA.16816.F32 R24, R8, R38, R24 ;  /* 0x000000260818723c */ /* 0x000fe20000001818 */
[----:B------:R-:W4:Y:S01]  /*6a50*/  LDSM.16.MT88.4 R36, [R53+0x6400] ;  /* 0x006400003524783b */ /* 0x000f220000004200 */
[-C--:B-1----:R-:W-:Y:S01]  /*6a60*/  FFMA.FTZ R4, R164, R0.reuse, -R5 ;  /* 0x00000000a4047223 */ /* 0x082fe20000010805 */
[----:B--2---:R-:W-:-:S03]  /*6a70*/  FFMA.FTZ R2, R90, R0, -R3 ;  /* 0x000000005a027223 */ /* 0x004fc60000010803 */
[----:B------:R1:W-:Y:S02]  /*6a80*/  MUFU.EX2 R124, R4 ;  /* 0x00000004007c7308 */ /* 0x0003e40000000800 */
[C---:B------:R-:W-:Y:S02]  /*6a90*/  HMMA.16816.F32 R28, R8.reuse, R40, R16 ;  /* 0x00000028081c723c */ /* 0x040fe40000001810 */
[----:B------:R2:W5:Y:S06]  /*6aa0*/  MUFU.EX2 R160, R2 ;  /* 0x0000000200a07308 */ /* 0x00056c0000000800 */
[----:B------:R-:W-:Y:S01]  /*6ab0*/  HMMA.16816.F32 R12, R8, R42, R12 ;  /* 0x0000002a080c723c */ /* 0x000fe2000000180c */
[----:B---3--:R-:W-:Y:S01]  /*6ac0*/  F2FP.F16.F32.PACK_AB R9, R156, R137 ;  /* 0x000000899c09723e */ /* 0x008fe200000000ff */
[----:B------:R-:W-:Y:S01]  /*6ad0*/  LDSM.16.MT88.4 R40, [R53+0x6c00] ;  /* 0x006c00003528783b */ /* 0x000fe20000004200 */
[-CC-:B-1----:R-:W-:Y:S01]  /*6ae0*/  FFMA.FTZ R4, R84, R0.reuse, -R3.reuse ;  /* 0x0000000054047223 */ /* 0x182fe20000010803 */
[----:B--2---:R-:W-:-:S03]  /*6af0*/  FFMA.FTZ R2, R69, R0, -R3 ;  /* 0x0000000045027223 */ /* 0x004fc60000010803 */
[----:B------:R1:W-:Y:S01]  /*6b00*/  MUFU.EX2 R136, R4 ;  /* 0x0000000400887308 */ /* 0x0003e20000000800 */
[----:B-----5:R-:W-:-:S03]  /*6b10*/  F2FP.F16.F32.PACK_AB R11, R138, R160 ;  /* 0x000000a08a0b723e */ /* 0x020fc600000000ff */
[----:B------:R2:W-:Y:S01]  /*6b20*/  MUFU.EX2 R140, R2 ;  /* 0x00000002008c7308 */ /* 0x0005e20000000800 */
[-CC-:B-1----:R-:W-:Y:S01]  /*6b30*/  FFMA.FTZ R4, R146, R0.reuse, -R5.reuse ;  /* 0x0000000092047223 */ /* 0x182fe20000010805 */
[----:B--2---:R-:W-:-:S03]  /*6b40*/  FFMA.FTZ R2, R159, R0, -R5 ;  /* 0x000000009f027223 */ /* 0x004fc60000010805 */
[----:B------:R1:W-:Y:S04]  /*6b50*/  MUFU.EX2 R121, R4 ;  /* 0x0000000400797308 */ /* 0x0003e80000000800 */
[----:B------:R2:W3:Y:S01]  /*6b60*/  MUFU.EX2 R54, R2 ;  /* 0x0000000200367308 */ /* 0x0004e20000000800 */
[-CC-:B-1----:R-:W-:Y:S01]  /*6b70*/  FFMA.FTZ R4, R112, R0.reuse, -R5.reuse ;  /* 0x0000000070047223 */ /* 0x182fe20000010805 */
[----:B--2---:R-:W-:Y:S01]  /*6b80*/  FFMA.FTZ R2, R147, R0, -R5 ;  /* 0x0000000093027223 */ /* 0x004fe20000010805 */
[----:B---3--:R-:W-:Y:S02]  /*6b90*/  F2FP.F16.F32.PACK_AB R8, R54, R128 ;  /* 0x000000803608723e */ /* 0x008fe400000000ff */
[----:B------:R1:W-:Y:S04]  /*6ba0*/  MUFU.EX2 R118, R4 ;  /* 0x0000000400767308 */ /* 0x0003e80000000800 */
[----:B------:R2:W3:Y:S01]  /*6bb0*/  MUFU.EX2 R125, R2 ;  /* 0x00000002007d7308 */ /* 0x0004e20000000800 */
[----:B-1----:R-:W-:-:S03]  /*6bc0*/  FFMA.FTZ R4, R107, R0, -R3 ;  /* 0x000000006b047223 */ /* 0x002fc60000010803 */
[----:B------:R1:W-:Y:S01]  /*6bd0*/  MUFU.EX2 R107, R6 ;  /* 0x00000006006b7308 */ /* 0x0003e20000000800 */
[----:B--2---:R-:W-:Y:S01]  /*6be0*/  FFMA.FTZ R2, R79, R0, -R3 ;  /* 0x000000004f027223 */ /* 0x004fe20000010803 */
[----:B---3--:R-:W-:Y:S02]  /*6bf0*/  F2FP.F16.F32.PACK_AB R10, R125, R124 ;  /* 0x0000007c7d0a723e */ /* 0x008fe400000000ff */
[----:B------:R2:W-:Y:S04]  /*6c00*/  MUFU.EX2 R112, R4 ;  /* 0x0000000400707308 */ /* 0x0005e80000000800 */
[----:B------:R3:W-:Y:S01]  /*6c10*/  MUFU.EX2 R129, R2 ;  /* 0x0000000200817308 */ /* 0x0007e20000000800 */
[----:B------:R-:W-:Y:S01]  /*6c20*/  HMMA.16816.F32 R16, R8, R44, R32 ;  /* 0x0000002c0810723c */ /* 0x000fe20000001820 */
[----:B-1----:R-:W-:-:S07]  /*6c30*/  FFMA.FTZ R6, R119, R0, -R5 ;  /* 0x0000000077067223 */ /* 0x002fce0000010805 */
[----:B----4-:R-:W-:Y:S01]  /*6c40*/  HMMA.16816.F32 R28, R8, R36, R28 ;  /* 0x00000024081c723c */ /* 0x010fe2000000181c */
[-CC-:B--2---:R-:W-:Y:S01]  /*6c50*/  FFMA.FTZ R4, R170, R0.reuse, -R5.reuse ;  /* 0x00000000aa047223 */ /* 0x184fe20000010805 */
[----:B---3--:R-:W-:-:S03]  /*6c60*/  FFMA.FTZ R2, R123, R0, -R5 ;  /* 0x000000007b027223 */ /* 0x008fc60000010805 */
[----:B------:R1:W-:Y:S03]  /*6c70*/  MUFU.EX2 R102, R4 ;  /* 0x0000000400667308 */ /* 0x0003e60000000800 */
[C---:B------:R-:W-:Y:S01]  /*6c80*/  HMMA.16816.F32 R12, R8.reuse, R38, R12 ;  /* 0x00000026080c723c */ /* 0x040fe2000000180c */
[----:B------:R2:W3:Y:S01]  /*6c90*/  MUFU.EX2 R117, R2 ;  /* 0x0000000200757308 */ /* 0x0004e20000000800 */
[----:B------:R-:W4:Y:S06]  /*6ca0*/  LDSM.16.MT88.4 R36, [R61+0x6c00] ;  /* 0x006c00003d24783b */ /* 0x000f2c0000004200 */
[----:B------:R-:W-:Y:S01]  /*6cb0*/  HMMA.16816.F32 R24, R8, R46, R24 ;  /* 0x0000002e0818723c */ /* 0x000fe20000001818 */
[----:B------:R-:W-:Y:S01]  /*6cc0*/  F2FP.F16.F32.PACK_AB R9, R136, R140 ;  /* 0x0000008c8809723e */ /* 0x000fe200000000ff */
[----:B------:R-:W5:Y:S01]  /*6cd0*/  LDSM.16.MT88.4 R44, [R61+0x7000] ;  /* 0x007000003d2c783b */ /* 0x000f620000004200 */
[----:B------:R-:W-:Y:S01]  /*6ce0*/  F2FP.F16.F32.PACK_AB R10, R118, R116 ;  /* 0x00000074760a723e */ /* 0x000fe200000000ff */
[-C--:B-1----:R-:W-:Y:S01]  /*6cf0*/  FFMA.FTZ R4, R131, R0.reuse, -R5 ;  /* 0x0000000083047223 */ /* 0x082fe20000010805 */
[-C--:B--2---:R-:W-:Y:S01]  /*6d00*/  FFMA.FTZ R2, R87, R0.reuse, -R3 ;  /* 0x0000000057027223 */ /* 0x084fe20000010803 */
[----:B---3--:R-:W-:Y:S01]  /*6d10*/  F2FP.F16.F32.PACK_AB R8, R117, R121 ;  /* 0x000000797508723e */ /* 0x008fe200000000ff */
[----:B------:R1:W-:Y:S04]  /*6d20*/  MUFU.EX2 R87, R6 ;  /* 0x0000000600577308 */ /* 0x0003e80000000800 */
[----:B------:R2:W3:Y:S01]  /*6d30*/  MUFU.EX2 R113, R2 ;  /* 0x0000000200717308 */ /* 0x0004e20000000800 */
[-C--:B-1----:R-:W-:Y:S01]  /*6d40*/  FFMA.FTZ R6, R142, R0.reuse, -R5 ;  /* 0x000000008e067223 */ /* 0x082fe20000010805 */
[----:B--2---:R-:W-:Y:S01]  /*6d50*/  FFMA.FTZ R2, R127, R0, -R3 ;  /* 0x000000007f027223 */ /* 0x004fe20000010803 */
[----:B---3--:R-:W-:-:S02]  /*6d60*/  F2FP.F16.F32.PACK_AB R11, R113, R129 ;  /* 0x00000081710b723e */ /* 0x008fc400000000ff */
[----:B------:R1:W-:Y:S04]  /*6d70*/  MUFU.EX2 R76, R6 ;  /* 0x00000006004c7308 */ /* 0x0003e80000000800 */
[----:B------:R2:W3:Y:S01]  /*6d80*/  MUFU.EX2 R109, R2 ;  /* 0x00000002006d7308 */ /* 0x0004e20000000800 */
[C---:B------:R-:W-:Y:S08]  /*6d90*/  HMMA.16816.F32 R32, R8.reuse, R48, R16 ;  /* 0x000000300820723c */ /* 0x040ff00000001810 */
[----:B------:R-:W-:Y:S01]  /*6da0*/  HMMA.16816.F32 R16, R8, R50, R24 ;  /* 0x000000320810723c */ /* 0x000fe20000001818 */
[----:B------:R-:W-:Y:S01]  /*6db0*/  LDSM.16.MT88.4 R48, [R61+0x7400] ;  /* 0x007400003d30783b */ /* 0x000fe20000004200 */
[-CC-:B-1----:R-:W-:Y:S01]  /*6dc0*/  FFMA.FTZ R6, R64, R0.reuse, -R3.reuse ;  /* 0x0000000040067223 */ /* 0x182fe20000010803 */
[----:B--2---:R-:W-:-:S03]  /*6dd0*/  FFMA.FTZ R2, R115, R0, -R3 ;  /* 0x0000000073027223 */ /* 0x004fc60000010803 */
[----:B------:R1:W-:Y:S02]  /*6de0*/  MUFU.EX2 R74, R6 ;  /* 0x00000006004a7308 */ /* 0x0003e40000000800 */
[C---:B------:R-:W-:Y:S02]  /*6df0*/  HMMA.16816.F32 R24, R8.reuse, R56, R28 ;  /* 0x000000380818723c */ /* 0x040fe4000000181c */
[----:B------:R2:W-:Y:S06]  /*6e00*/  MUFU.EX2 R110, R2 ;  /* 0x00000002006e7308 */ /* 0x0005ec0000000800 */
[----:B------:R-:W-:Y:S01]  /*6e10*/  HMMA.16816.F32 R12, R8, R58, R12 ;  /* 0x0000003a080c723c */ /* 0x000fe2000000180c */
[----:B---3--:R-:W-:Y:S01]  /*6e20*/  F2FP.F16.F32.PACK_AB R9, R112, R109 ;  /* 0x0000006d7009723e */ /* 0x008fe200000000ff */
[----:B------:R-:W-:Y:S01]  /*6e30*/  LDSM.16.MT88.4 R56, [R61+0x7c00] ;  /* 0x007c00003d38783b */ /* 0x000fe20000004200 */
[----:B-1----:R-:W-:Y:S01]  /*6e40*/  FADD.FTZ R6, R219, R7 ;  /* 0x00000007db067221 */ /* 0x002fe20000010000 */
[----:B--2---:R-:W-:-:S04]  /*6e50*/  FFMA.FTZ R2, R152, R0, -R5 ;  /* 0x0000000098027223 */ /* 0x004fc80000010805 */
[----:B------:R1:W2:Y:S02]  /*6e60*/  MUFU.EX2 R108, R2 ;  /* 0x00000002006c7308 */ /* 0x0002a40000000800 */
[--C-:B-1----:R-:W-:Y:S01]  /*6e70*/  FFMA.FTZ R2, R106, R0, -R3.reuse ;  /* 0x000000006a027223 */ /* 0x102fe20000010803 */
[----:B--2---:R-:W-:Y:S01]  /*6e80*/  F2FP.F16.F32.PACK_AB R8, R108, R102 ;  /* 0x000000666c08723e */ /* 0x004fe200000000ff */
[----:B------:R-:W1:Y:S04]  /*6e90*/  MUFU.EX2 R106, R4 ;  /* 0x00000004006a7308 */ /* 0x000e680000000800 */
[----:B------:R-:W2:Y:S01]  /*6ea0*/  MUFU.EX2 R101, R2 ;  /* 0x0000000200657308 */ /* 0x000ea20000000800 */
[----:B-1----:R-:W-:Y:S01]  /*6eb0*/  F2FP.F16.F32.PACK_AB R10, R106, R107 ;  /* 0x0000006b6a0a723e */ /* 0x002fe200000000ff */
[--C-:B------:R-:W-:Y:S01]  /*6ec0*/  FFMA.FTZ R4, R93, R0, -R3.reuse ;  /* 0x000000005d047223 */ /* 0x100fe20000010803 */
[----:B--2---:R-:W-:Y:S01]  /*6ed0*/  F2FP.F16.F32.PACK_AB R11, R101, R110 ;  /* 0x0000006e650b723e */ /* 0x004fe200000000ff */
[----:B------:R-:W-:-:S02]  /*6ee0*/  FFMA.FTZ R2, R100, R0, -R3 ;  /* 0x0000000064027223 */ /* 0x000fc40000010803 */
[----:B------:R1:W-:Y:S04]  /*6ef0*/  MUFU.EX2 R96, R4 ;  /* 0x0000000400607308 */ /* 0x0003e80000000800 */
[----:B------:R2:W3:Y:S01]  /*6f00*/  MUFU.EX2 R95, R2 ;  /* 0x00000002005f7308 */ /* 0x0004e20000000800 */
[C---:B----4-:R-:W-:Y:S08]  /*6f10*/  HMMA.16816.F32 R32, R8.reuse, R36, R32 ;  /* 0x000000240820723c */ /* 0x050ff00000001820 */
[----:B------:R-:W-:Y:S01]  /*6f20*/  HMMA.16816.F32 R28, R8, R38, R16 ;  /* 0x00000026081c723c */ /* 0x000fe20000001810 */
[----:B------:R-:W4:Y:S01]  /*6f30*/  LDSM.16.MT88.4 R36, [R53+0x7000] ;  /* 0x007000003524783b */ /* 0x000f220000004200 */
[-CC-:B-1----:R-:W-:Y:S01]  /*6f40*/  FFMA.FTZ R4, R71, R0.reuse, -R3.reuse ;  /* 0x0000000047047223 */ /* 0x182fe20000010803 */
[----:B--2---:R-:W-:-:S03]  /*6f50*/  FFMA.FTZ R2, R89, R0, -R3 ;  /* 0x0000000059027223 */ /* 0x004fc60000010803 */
[----:B------:R1:W-:Y:S02]  /*6f60*/  MUFU.EX2 R97, R4 ;  /* 0x0000000400617308 */ /* 0x0003e40000000800 */
[C---:B------:R-:W-:Y:S02]  /*6f70*/  HMMA.16816.F32 R24, R8.reuse, R40, R24 ;  /* 0x000000280818723c */ /* 0x040fe40000001818 */
[----:B------:R2:W5:Y:S06]  /*6f80*/  MUFU.EX2 R100, R2 ;  /* 0x0000000200647308 */ /* 0x00056c0000000800 */
[----:B------:R-:W-:Y:S01]  /*6f90*/  HMMA.16816.F32 R12, R8, R42, R12 ;  /* 0x0000002a080c723c */ /* 0x000fe2000000180c */
[----:B------:R-:W4:Y:S01]  /*6fa0*/  LDSM.16.MT88.4 R40, [R53+0x7400] ;  /* 0x007400003528783b */ /* 0x000f220000004200 */
[----:B---3--:R-:W-:Y:S01]  /*6fb0*/  F2FP.F16.F32.PACK_AB R9, R96, R95 ;  /* 0x0000005f6009723e */ /* 0x008fe200000000ff */
[-C--:B-1----:R-:W-:Y:S01]  /*6fc0*/  FFMA.FTZ R4, R172, R0.reuse, -R5 ;  /* 0x00000000ac047223 */ /* 0x082fe20000010805 */
        /* <DEDUP_REMOVED lines=8> */
[-C--:B-1----:R-:W-:Y:S01]  /*7050*/  FFMA.FTZ R4, R83, R0.reuse, -R3 ;  /* 0x0000000053047223 */ /* 0x082fe20000010803 */
[----:B--2---:R-:W-:-:S03]  /*7060*/  FFMA.FTZ R2, R144, R0, -R5 ;  /* 0x0000000090027223 */ /* 0x004fc60000010805 */
[----:B------:R1:W-:Y:S01]  /*7070*/  MUFU.EX2 R91, R4 ;  /* 0x00000004005b7308 */ /* 0x0003e20000000800 */
[----:B---3--:R-:W-:Y:S01]  /*7080*/  F2FP.F16.F32.PACK_AB R8, R88, R90 ;  /* 0x0000005a5808723e */ /* 0x008fe200000000ff */
[----:B------:R-:W-:Y:S02]  /*7090*/  LDSM.16.MT88.4 R144, [R61+0x8800] ;  /* 0x008800003d90783b */ /* 0x000fe40000004200 */
[----:B------:R2:W3:Y:S01]  /*70a0*/  MUFU.EX2 R93, R2 ;  /* 0x00000002005d7308 */ /* 0x0004e20000000800 */
[-C--:B-1----:R-:W-:Y:S01]  /*70b0*/  FFMA.FTZ R4, R143, R0.reuse, -R5 ;  /* 0x000000008f047223 */ /* 0x082fe20000010805 */
[----:B--2---:R-:W-:Y:S01]  /*70c0*/  FFMA.FTZ R2, R78, R0, -R3 ;  /* 0x000000004e027223 */ /* 0x004fe20000010803 */
[----:B---3--:R-:W-:Y:S02]  /*70d0*/  F2FP.F16.F32.PACK_AB R10, R93, R92 ;  /* 0x0000005c5d0a723e */ /* 0x008fe400000000ff */
[----:B------:R1:W-:Y:S04]  /*70e0*/  MUFU.EX2 R89, R4 ;  /* 0x0000000400597308 */ /* 0x0003e80000000800 */
[----:B------:R2:W-:Y:S01]  /*70f0*/  MUFU.EX2 R94, R2 ;  /* 0x00000002005e7308 */ /* 0x0005e20000000800 */
[----:B------:R-:W-:Y:S01]  /*7100*/  HMMA.16816.F32 R16, R8, R44, R32 ;  /* 0x0000002c0810723c */ /* 0x000fe20000001820 */
[----:B-1----:R-:W-:-:S07]  /*7110*/  FFMA.FTZ R4, R111, R0, -R5 ;  /* 0x000000006f047223 */ /* 0x002fce0000010805 */
[C---:B----4-:R-:W-:Y:S01]  /*7120*/  HMMA.16816.F32 R12, R8.reuse, R38, R12 ;  /* 0x00000026080c723c */ /* 0x050fe2000000180c */
[-C--:B--2---:R-:W-:Y:S01]  /*7130*/  FFMA.FTZ R2, R122, R0.reuse, -R5 ;  /* 0x000000007a027223 */ /* 0x084fe20000010805 */
[----:B------:R1:W2:Y:S04]  /*7140*/  MUFU.EX2 R85, R4 ;  /* 0x0000000400557308 */ /* 0x0002a80000000800 */
[----:B------:R3:W4:Y:S02]  /*7150*/  MUFU.EX2 R84, R2 ;  /* 0x0000000200547308 */ /* 0x0007240000000800 */
[C---:B------:R-:W-:Y:S01]  /*7160*/  HMMA.16816.F32 R28, R8.reuse, R46, R28 ;  /* 0x0000002e081c723c */ /* 0x040fe2000000181c */
[----:B------:R-:W-:Y:S07]  /*7170*/  LDSM.16.MT88.4 R44, [R53+0x7800] ;  /* 0x00780000352c783b */ /* 0x000fee0000004200 */
[----:B------:R-:W-:Y:S01]  /*7180*/  HMMA.16816.F32 R24, R8, R36, R24 ;  /* 0x000000240818723c */ /* 0x000fe20000001818 */
[--C-:B-1----:R-:W-:Y:S01]  /*7190*/  FFMA.FTZ R4, R105, R0, -R3.reuse ;  /* 0x0000000069047223 */ /* 0x102fe20000010803 */
[----:B------:R-:W-:Y:S01]  /*71a0*/  F2FP.F16.F32.PACK_AB R9, R91, R98 ;  /* 0x000000625b09723e */ /* 0x000fe200000000ff */
[----:B------:R-:W1:Y:S01]  /*71b0*/  LDSM.16.MT88.4 R36, [R61+0x7800] ;  /* 0x007800003d24783b */ /* 0x000e620000004200 */
[----:B--2---:R-:W-:Y:S01]  /*71c0*/  F2FP.F16.F32.PACK_AB R10, R85, R87 ;  /* 0x00000057550a723e */ /* 0x004fe200000000ff */
[----:B---3--:R-:W-:Y:S01]  /*71d0*/  FFMA.FTZ R2, R86, R0, -R3 ;  /* 0x0000000056027223 */ /* 0x008fe20000010803 */
[----:B------:R2:W-:Y:S01]  /*71e0*/  MUFU.EX2 R81, R4 ;  /* 0x0000000400517308 */ /* 0x0005e20000000800 */
[----:B----4-:R-:W-:-:S03]  /*71f0*/  F2FP.F16.F32.PACK_AB R8, R84, R89 ;  /* 0x000000595408723e */ /* 0x010fc600000000ff */
[----:B------:R3:W4:Y:S01]  /*7200*/  MUFU.EX2 R83, R2 ;  /* 0x0000000200537308 */ /* 0x0007220000000800 */
[-C--:B--2---:R-:W-:Y:S01]  /*7210*/  FFMA.FTZ R4, R169, R0.reuse, -R5 ;  /* 0x00000000a9047223 */ /* 0x084fe20000010805 */
[----:B---3--:R-:W-:-:S03]  /*7220*/  FFMA.FTZ R2, R126, R0, -R3 ;  /* 0x000000007e027223 */ /* 0x008fc60000010803 */
[----:B------:R2:W-:Y:S01]  /*7230*/  MUFU.EX2 R75, R4 ;  /* 0x00000004004b7308 */ /* 0x0005e20000000800 */
[----:B----4-:R-:W-:-:S03]  /*7240*/  F2FP.F16.F32.PACK_AB R11, R83, R94 ;  /* 0x0000005e530b723e */ /* 0x010fc600000000ff */
[----:B------:R3:W4:Y:S04]  /*7250*/  MUFU.EX2 R79, R2 ;  /* 0x00000002004f7308 */ /* 0x0007280000000800 */
[----:B------:R-:W-:Y:S01]  /*7260*/  HMMA.16816.F32 R32, R8, R48, R16 ;  /* 0x000000300820723c */ /* 0x000fe20000001810 */
[----:B--2---:R-:W-:-:S07]  /*7270*/  FFMA.FTZ R4, R130, R0, -R5 ;  /* 0x0000000082047223 */ /* 0x004fce0000010805 */
[C---:B------:R-:W-:Y:S01]  /*7280*/  HMMA.16816.F32 R16, R8.reuse, R42, R12 ;  /* 0x0000002a0810723c */ /* 0x040fe2000000180c */
[----:B------:R-:W-:Y:S01]  /*7290*/  FADD.FTZ R12, R68, R21 ;  /* 0x00000015440c7221 */ /* 0x000fe20000010000 */
[-CC-:B---3--:R-:W-:Y:S01]  /*72a0*/  FFMA.FTZ R2, R114, R0.reuse, -R3.reuse ;  /* 0x0000000072027223 */ /* 0x188fe20000010803 */
[----:B------:R2:W3:Y:S02]  /*72b0*/  MUFU.EX2 R78, R4 ;  /* 0x00000004004e7308 */ /* 0x0004e40000000800 */
[----:B------:R-:W-:Y:S02]  /*72c0*/  FADD.FTZ R7, R206, R12 ;  /* 0x0000000cce077221 */ /* 0x000fe40000010000 */
[----:B------:R5:W-:Y:S01]  /*72d0*/  MUFU.EX2 R80, R2 ;  /* 0x0000000200507308 */ /* 0x000be20000000800 */
[C---:B------:R-:W-:Y:S01]  /*72e0*/  HMMA.16816.F32 R28, R8.reuse, R50, R28 ;  /* 0x00000032081c723c */ /* 0x040fe2000000181c */
[----:B------:R-:W1:Y:S07]  /*72f0*/  LDSM.16.MT88.4 R48, [R53+0x7c00] ;  /* 0x007c00003530783b */ /* 0x000e6e0000004200 */
[----:B------:R-:W-:Y:S01]  /*7300*/  HMMA.16816.F32 R24, R8, R40, R24 ;  /* 0x000000280818723c */ /* 0x000fe20000001818 */
[----:B--2---:R-:W-:Y:S01]  /*7310*/  FFMA.FTZ R4, R103, R0, -R3 ;  /* 0x0000000067047223 */ /* 0x004fe20000010803 */
[----:B----4-:R-:W-:-:S02]  /*7320*/  F2FP.F16.F32.PACK_AB R9, R81, R79 ;  /* 0x0000004f5109723e */ /* 0x010fc400000000ff */
[----:B---3--:R-:W-:Y:S01]  /*7330*/  F2FP.F16.F32.PACK_AB R10, R78, R76 ;  /* 0x0000004c4e0a723e */ /* 0x008fe200000000ff */
[-CC-:B-----5:R-:W-:Y:S01]  /*7340*/  FFMA.FTZ R2, R151, R0.reuse, -R5.reuse ;  /* 0x0000000097027223 */ /* 0x1a0fe20000010805 */
[----:B------:R2:W-:Y:S04]  /*7350*/  MUFU.EX2 R22, R4 ;  /* 0x0000000400167308 */ /* 0x0005e80000000800 */
[----:B------:R3:W4:Y:S01]  /*7360*/  MUFU.EX2 R77, R2 ;  /* 0x00000002004d7308 */ /* 0x0007220000000800 */
[-C--:B--2---:R-:W-:Y:S01]  /*7370*/  FFMA.FTZ R4, R167, R0.reuse, -R5 ;  /* 0x00000000a7047223 */ /* 0x084fe20000010805 */
[----:B---3--:R-:W-:-:S03]  /*7380*/  FFMA.FTZ R2, R104, R0, -R3 ;  /* 0x0000000068027223 */ /* 0x008fc60000010803 */
[----:B------:R2:W-:Y:S01]  /*7390*/  MUFU.EX2 R69, R4 ;  /* 0x0000000400457308 */ /* 0x0005e20000000800 */
[----:B----4-:R-:W-:-:S03]  /*73a0*/  F2FP.F16.F32.PACK_AB R8, R77, R75 ;  /* 0x0000004b4d08723e */ /* 0x010fc600000000ff */
[----:B------:R3:W4:Y:S01]  /*73b0*/  MUFU.EX2 R23, R2 ;  /* 0x0000000200177308 */ /* 0x0007220000000800 */
[----:B--2---:R-:W-:Y:S01]  /*73c0*/  FADD.FTZ R4, R205, R6 ;  /* 0x00000006cd047221 */ /* 0x004fe20000010000 */
[-C--:B------:R-:W-:Y:S01]  /*73d0*/  FFMA.FTZ R6, R161, R0.reuse, -R5 ;  /* 0x00000000a1067223 */ /* 0x080fe20000010805 */
[----:B---3--:R-:W-:-:S03]  /*73e0*/  FFMA.FTZ R2, R99, R0, -R3 ;  /* 0x0000000063027223 */ /* 0x008fc60000010803 */
[----:B------:R2:W-:Y:S01]  /*73f0*/  MUFU.EX2 R72, R6 ;  /* 0x0000000600487308 */ /* 0x0005e20000000800 */
[----:B----4-:R-:W-:-:S03]  /*7400*/  F2FP.F16.F32.PACK_AB R11, R23, R80 ;  /* 0x00000050170b723e */ /* 0x010fc600000000ff */
[----:B------:R3:W4:Y:S04]  /*7410*/  MUFU.EX2 R73, R2 ;  /* 0x0000000200497308 */ /* 0x0007280000000800 */
[----:B-1----:R-:W-:Y:S01]  /*7420*/  HMMA.16816.F32 R40, R8, R36, R32 ;  /* 0x000000240828723c */ /* 0x002fe20000001820 */
[----:B--2---:R-:W-:-:S07]  /*7430*/  FFMA.FTZ R6, R141, R0, -R3 ;  /* 0x000000008d067223 */ /* 0x004fce0000010803 */
[C---:B------:R-:W-:Y:S01]  /*7440*/  HMMA.16816.F32 R32, R8.reuse, R38, R28 ;  /* 0x000000260820723c */ /* 0x040fe2000000181c */
[----:B------:R-:W1:Y:S01]  /*7450*/  LDSM.16.MT88.4 R36, [R61+0x8000] ;  /* 0x008000003d24783b */ /* 0x000e620000004200 */
[-CC-:B---3--:R-:W-:Y:S01]  /*7460*/  FFMA.FTZ R2, R168, R0.reuse, -R5.reuse ;  /* 0x00000000a8027223 */ /* 0x188fe20000010805 */
[----:B------:R2:W-:Y:S04]  /*7470*/  MUFU.EX2 R68, R6 ;  /* 0x0000000600447308 */ /* 0x0005e80000000800 */
[----:B------:R3:W5:Y:S01]  /*7480*/  MUFU.EX2 R21, R2 ;  /* 0x0000000200157308 */ /* 0x0007620000000800 */
[C---:B------:R-:W-:Y:S08]  /*7490*/  HMMA.16816.F32 R28, R8.reuse, R44, R24 ;  /* 0x0000002c081c723c */ /* 0x040ff00000001818 */
[----:B------:R-:W-:Y:S01]  /*74a0*/  HMMA.16816.F32 R16, R8, R46, R16 ;  /* 0x0000002e0810723c */ /* 0x000fe20000001810 */
[--C-:B--2---:R-:W-:Y:S01]  /*74b0*/  FFMA.FTZ R6, R177, R0, -R5.reuse ;  /* 0x00000000b1067223 */ /* 0x104fe20000010805 */
[----:B----4-:R-:W-:Y:S01]  /*74c0*/  F2FP.F16.F32.PACK_AB R9, R73, R22 ;  /* 0x000000164909723e */ /* 0x010fe200000000ff */
[----:B---3--:R-:W-:-:S02]  /*74d0*/  FFMA.FTZ R2, R162, R0, -R5 ;  /* 0x00000000a2027223 */ /* 0x008fc40000010805 */
[----:B------:R-:W-:Y:S01]  /*74e0*/  MUFU.EX2 R63, R6 ;  /* 0x00000006003f7308 */ /* 0x000fe20000000800 */
[----:B-----5:R-:W-:-:S03]  /*74f0*/  F2FP.F16.F32.PACK_AB R8, R69, R21 ;  /* 0x000000154508723e */ /* 0x020fc600000000ff */
[----:B------:R2:W3:Y:S02]  /*7500*/  MUFU.EX2 R71, R2 ;  /* 0x0000000200477308 */ /* 0x0004e40000000800 */
[----:B--2---:R-:W-:Y:S01]  /*7510*/  FADD.FTZ R2, R208, R7 ;  /* 0x00000007d0027221 */ /* 0x004fe20000010000 */
[----:B------:R-:W-:Y:S01]  /*7520*/  FADD.FTZ R7, R218, R4 ;  /* 0x00000004da077221 */ /* 0x000fe20000010000 */
[-C--:B------:R-:W-:Y:S01]  /*7530*/  FFMA.FTZ R4, R139, R0.reuse, -R3 ;  /* 0x000000008b047223 */ /* 0x080fe20000010803 */
[----:B---3--:R-:W-:Y:S01]  /*7540*/  F2FP.F16.F32.PACK_AB R10, R72, R71 ;  /* 0x00000047480a723e */ /* 0x008fe200000000ff */
[----:B------:R-:W-:Y:S01]  /*7550*/  FADD.FTZ R2, R207, R2 ;  /* 0x00000002cf027221 */ /* 0x000fe20000010000 */
[----:B------:R-:W-:Y:S01]  /*7560*/  FADD.FTZ R7, R227, R7 ;  /* 0x00000007e3077221 */ /* 0x000fe20000010000 */
[----:B------:R2:W3:Y:S02]  /*7570*/  MUFU.EX2 R67, R4 ;  /* 0x0000000400437308 */ /* 0x0004e40000000800 */
[----:B------:R-:W-:Y:S01]  /*7580*/  FADD.FTZ R12, R223, R2 ;  /* 0x00000002df0c7221 */ /* 0x000fe20000010000 */
[----:B------:R-:W-:-:S03]  /*7590*/  FFMA.FTZ R2, R65, R0, -R3 ;  /* 0x0000000041027223 */ /* 0x000fc60000010803 */
[----:B------:R-:W-:Y:S01]  /*75a0*/  FADD.FTZ R6, R235, R12 ;  /* 0x0000000ceb067221 */ /* 0x000fe20000010000 */
[----:B------:R4:W-:Y:S01]  /*75b0*/  MUFU.EX2 R70, R2 ;  /* 0x0000000200467308 */ /* 0x0009e20000000800 */
[----:B--2---:R-:W-:Y:S01]  /*75c0*/  FFMA.FTZ R4, R66, R0, -R3 ;  /* 0x0000000042047223 */ /* 0x004fe20000010803 */
[----:B---3--:R-:W-:-:S03]  /*75d0*/  F2FP.F16.F32.PACK_AB R11, R67, R74 ;  /* 0x0000004a430b723e */ /* 0x008fc600000000ff */
[----:B------:R2:W3:Y:S01]  /*75e0*/  MUFU.EX2 R66, R4 ;  /* 0x0000000400427308 */ /* 0x0004e20000000800 */
[----:B----4-:R-:W-:Y:S01]  /*75f0*/  FADD.FTZ R2, R231, R7 ;  /* 0x00000007e7027221 */ /* 0x010fe20000010000 */
[----:B------:R-:W-:Y:S02]  /*7600*/  FFMA.FTZ R7, R178, R0, -R5 ;  /* 0x00000000b2077223 */ /* 0x000fe40000010805 */
[----:B------:R-:W-:Y:S01]  /*7610*/  HMMA.16816.F32 R24, R8, R58, R32 ;  /* 0x0000003a0818723c */ /* 0x000fe20000001820 */
[----:B------:R-:W-:Y:S01]  /*7620*/  FADD.FTZ R2, R230, R2 ;  /* 0x00000002e6027221 */ /* 0x000fe20000010000 */
[----:B------:R4:W-:Y:S03]  /*7630*/  MUFU.EX2 R64, R7 ;  /* 0x0000000700407308 */ /* 0x0009e60000000800 */
[----:B------:R-:W-:-:S03]  /*7640*/  FADD.FTZ R2, R232, R2 ;  /* 0x00000002e8027221 */ /* 0x000fc60000010000 */
[----:B------:R-:W-:Y:S01]  /*7650*/  HMMA.16816.F32 R12, R8, R56, R40 ;  /* 0x00000038080c723c */ /* 0x000fe20000001828 */
[----:B--2---:R-:W-:Y:S01]  /*7660*/  FFMA.FTZ R4, R179, R0, -R5 ;  /* 0x00000000b3047223 */ /* 0x004fe20000010805 */
[----:B------:R-:W-:-:S03]  /*7670*/  FADD.FTZ R2, R236, R2 ;  /* 0x00000002ec027221 */ /* 0x000fc60000010000 */
[----:B------:R2:W5:Y:S01]  /*7680*/  MUFU.EX2 R65, R4 ;  /* 0x0000000400417308 */ /* 0x0005620000000800 */
[----:B------:R-:W-:Y:S02]  /*7690*/  FADD.FTZ R2, R234, R2 ;  /* 0x00000002ea027221 */ /* 0x000fe40000010000 */
[----:B------:R-:W-:Y:S01]  /*76a0*/  HMMA.16816.F32 R32, R8, R48, R28 ;  /* 0x000000300820723c */ /* 0x000fe2000000181c */
[----:B----4-:R-:W-:Y:S01]  /*76b0*/  FFMA.FTZ R7, R175, R0, -R3 ;  /* 0x00000000af077223 */ /* 0x010fe20000010803 */
[----:B------:R-:W-:-:S03]  /*76c0*/  FADD.FTZ R2, R233, R2 ;  /* 0x00000002e9027221 */ /* 0x000fc60000010000 */
[----:B------:R-:W4:Y:S01]  /*76d0*/  MUFU.EX2 R58, R7 ;  /* 0x00000007003a7308 */ /* 0x000f220000000800 */
[----:B------:R-:W-:Y:S02]  /*76e0*/  FADD.FTZ R2, R229, R2 ;  /* 0x00000002e5027221 */ /* 0x000fe40000010000 */
[----:B------:R-:W-:Y:S01]  /*76f0*/  HMMA.16816.F32 R28, R8, R50, R16 ;  /* 0x00000032081c723c */ /* 0x000fe20000001810 */
[----:B---3--:R-:W-:Y:S01]  /*7700*/  F2FP.F16.F32.PACK_AB R9, R66, R68 ;  /* 0x000000444209723e */ /* 0x008fe200000000ff */
[----:B------:R-:W-:Y:S01]  /*7710*/  FADD.FTZ R2, R228, R2 ;  /* 0x00000002e4027221 */ /* 0x000fe20000010000 */
[----:B--2---:R-:W-:Y:S01]  /*7720*/  FADD.FTZ R4, R221, R6 ;  /* 0x00000006dd047221 */ /* 0x004fe20000010000 */
[----:B------:R-:W-:Y:S01]  /*7730*/  FFMA.FTZ R6, R176, R0, -R5 ;  /* 0x00000000b0067223 */ /* 0x000fe20000010805 */
[----:B-----5:R-:W-:Y:S01]  /*7740*/  F2FP.F16.F32.PACK_AB R8, R65, R63 ;  /* 0x0000003f4108723e */ /* 0x020fe200000000ff */
[----:B------:R-:W-:Y:S01]  /*7750*/  FADD.FTZ R2, R204, R2 ;  /* 0x00000002cc027221 */ /* 0x000fe20000010000 */
[----:B------:R-:W-:Y:S01]  /*7760*/  FADD.FTZ R4, R222, R4 ;  /* 0x00000004de047221 */ /* 0x000fe20000010000 */
[----:B------:R-:W2:Y:S01]  /*7770*/  MUFU.EX2 R59, R6 ;  /* 0x00000006003b7308 */ /* 0x000ea20000000800 */
[----:B------:R-:W3:Y:S01]  /*7780*/  LDSM.16.MT88.4 R16, [R53+0x8000] ;  /* 0x008000003510783b */ /* 0x000ee20000004200 */
[----:B------:R-:W-:Y:S01]  /*7790*/  FADD.FTZ R2, R203, R2 ;  /* 0x00000002cb027221 */ /* 0x000fe20000010000 */
[----:B------:R-:W-:Y:S01]  /*77a0*/  FADD.FTZ R4, R225, R4 ;  /* 0x00000004e1047221 */ /* 0x000fe20000010000 */
[----:B----4-:R-:W-:Y:S01]  /*77b0*/  F2FP.F16.F32.PACK_AB R11, R58, R70 ;  /* 0x000000463a0b723e */ /* 0x010fe200000000ff */
[----:B------:R-:W-:Y:S01]  /*77c0*/  FFMA.FTZ R7, R180, R0, -R3 ;  /* 0x00000000b4077223 */ /* 0x000fe20000010803 */
[----:B------:R-:W-:Y:S01]  /*77d0*/  FADD.FTZ R2, R174, R2 ;  /* 0x00000002ae027221 */ /* 0x000fe20000010000 */
[----:B------:R-:W-:-:S02]  /*77e0*/  FADD.FTZ R4, R226, R4 ;  /* 0x00000004e2047221 */ /* 0x000fc40000010000 */
[----:B------:R4:W-:Y:S01]  /*77f0*/  MUFU.EX2 R57, R7 ;  /* 0x0000000700397308 */ /* 0x0009e20000000800 */
[----:B------:R-:W-:Y:S01]  /*7800*/  FADD.FTZ R2, R190, R2 ;  /* 0x00000002be027221 */ /* 0x000fe20000010000 */
[----:B------:R-:W-:-:S03]  /*7810*/  FADD.FTZ R4, R150, R4 ;  /* 0x0000000496047221 */ /* 0x000fc60000010000 */
[----:B------:R-:W-:Y:S01]  /*7820*/  FADD.FTZ R2, R157, R2 ;  /* 0x000000029d027221 */ /* 0x000fe20000010000 */
[----:B------:R-:W-:Y:S01]  /*7830*/  FADD.FTZ R4, R149, R4 ;  /* 0x0000000495047221 */ /* 0x000fe20000010000 */
[----:B--2---:R-:W-:Y:S01]  /*7840*/  F2FP.F16.F32.PACK_AB R10, R59, R64 ;  /* 0x000000403b0a723e */ /* 0x004fe200000000ff */
[----:B------:R-:W-:Y:S01]  /*7850*/  FFMA.FTZ R6, R182, R0, -R3 ;  /* 0x00000000b6067223 */ /* 0x000fe20000010803 */
[----:B------:R-:W-:Y:S01]  /*7860*/  FADD.FTZ R2, R137, R2 ;  /* 0x0000000289027221 */ /* 0x000fe20000010000 */
[----:B------:R-:W-:-:S03]  /*7870*/  FADD.FTZ R4, R220, R4 ;  /* 0x00000004dc047221 */ /* 0x000fc60000010000 */
[----:B------:R-:W-:Y:S01]  /*7880*/  FADD.FTZ R2, R156, R2 ;  /* 0x000000029c027221 */ /* 0x000fe20000010000 */
[----:B------:R-:W-:Y:S01]  /*7890*/  FADD.FTZ R4, R224, R4 ;  /* 0x00000004e0047221 */ /* 0x000fe20000010000 */
[C---:B-1----:R-:W-:Y:S01]  /*78a0*/  HMMA.16816.F32 R148, R8.reuse, R36, R12 ;  /* 0x000000240894723c */ /* 0x042fe2000000180c */
[-C--:B------:R-:W-:Y:S01]  /*78b0*/  FFMA.FTZ R12, R181, R0.reuse, -R3 ;  /* 0x00000000b50c7223 */ /* 0x080fe20000010803 */
[----:B------:R-:W-:Y:S01]  /*78c0*/  FADD.FTZ R2, R160, R2 ;  /* 0x00000002a0027221 */ /* 0x000fe20000010000 */
[----:B------:R-:W-:Y:S01]  /*78d0*/  FADD.FTZ R4, R165, R4 ;  /* 0x00000004a5047221 */ /* 0x000fe20000010000 */
[----:B----4-:R-:W-:Y:S01]  /*78e0*/  FFMA.FTZ R7, R186, R0, -R5 ;  /* 0x00000000ba077223 */ /* 0x010fe20000010805 */
[----:B------:R1:W-:Y:S01]  /*78f0*/  MUFU.EX2 R56, R12 ;  /* 0x0000000c00387308 */ /* 0x0003e20000000800 */
[----:B------:R-:W-:Y:S01]  /*7900*/  FADD.FTZ R2, R138, R2 ;  /* 0x000000028a027221 */ /* 0x000fe20000010000 */
[----:B------:R-:W-:Y:S01]  /*7910*/  FADD.FTZ R4, R55, R4 ;  /* 0x0000000437047221 */ /* 0x000fe20000010000 */
[----:B------:R-:W-:Y:S01]  /*7920*/  HMMA.16816.F32 R36, R8, R38, R24 ;  /* 0x000000260824723c */ /* 0x000fe20000001818 */
[----:B------:R2:W4:Y:S01]  /*7930*/  MUFU.EX2 R55, R6 ;  /* 0x0000000600377308 */ /* 0x0005220000000800 */
[----:B------:R-:W-:Y:S01]  /*7940*/  FADD.FTZ R2, R140, R2 ;  /* 0x000000028c027221 */ /* 0x000fe20000010000 */
[----:B------:R-:W-:-:S02]  /*7950*/  FADD.FTZ R4, R166, R4 ;  /* 0x00000004a6047221 */ /* 0x000fc40000010000 */
[----:B------:R5:W-:Y:S01]  /*7960*/  MUFU.EX2 R49, R7 ;  /* 0x0000000700317308 */ /* 0x000be20000000800 */
[----:B------:R-:W-:Y:S01]  /*7970*/  FADD.FTZ R2, R136, R2 ;  /* 0x0000000288027221 */ /* 0x000fe20000010000 */
[----:B------:R-:W-:Y:S01]  /*7980*/  FADD.FTZ R4, R171, R4 ;  /* 0x00000004ab047221 */ /* 0x000fe20000010000 */
[C---:B---3--:R-:W-:Y:S02]  /*7990*/  HMMA.16816.F32 R32, R8.reuse, R16, R32 ;  /* 0x000000100820723c */ /* 0x048fe40000001820 */
[----:B------:R-:W-:Y:S01]  /*79a0*/  FADD.FTZ R2, R129, R2 ;  /* 0x0000000281027221 */ /* 0x000fe20000010000 */
[----:B------:R-:W-:Y:S01]  /*79b0*/  FADD.FTZ R4, R128, R4 ;  /* 0x0000000480047221 */ /* 0x000fe20000010000 */
[----:B-1----:R-:W1:Y:S02]  /*79c0*/  LDSM.16.MT88.4 R12, [R61+0x8400] ;  /* 0x008400003d0c783b */ /* 0x002e640000004200 */
[----:B------:R-:W-:Y:S01]  /*79d0*/  FADD.FTZ R2, R113, R2 ;  /* 0x0000000271027221 */ /* 0x000fe20000010000 */
[----:B------:R-:W-:Y:S01]  /*79e0*/  FADD.FTZ R4, R54, R4 ;  /* 0x0000000436047221 */ /* 0x000fe20000010000 */
[-CC-:B--2---:R-:W-:Y:S01]  /*79f0*/  FFMA.FTZ R6, R187, R0.reuse, -R5.reuse ;  /* 0x00000000bb067223 */ /* 0x184fe20000010805 */
[----:B------:R-:W-:Y:S01]  /*7a00*/  HMMA.16816.F32 R24, R8, R18, R28 ;  /* 0x000000120818723c */ /* 0x000fe2000000181c */
[----:B------:R-:W-:Y:S01]  /*7a10*/  FADD.FTZ R2, R109, R2 ;  /* 0x000000026d027221 */ /* 0x000fe20000010000 */
[----:B------:R-:W-:Y:S01]  /*7a20*/  FADD.FTZ R4, R124, R4 ;  /* 0x000000047c047221 */ /* 0x000fe20000010000 */
[----:B------:R2:W3:Y:S01]  /*7a30*/  MUFU.EX2 R50, R6 ;  /* 0x0000000600327308 */ /* 0x0004e20000000800 */
[-CC-:B-----5:R-:W-:Y:S01]  /*7a40*/  FFMA.FTZ R7, R184, R0.reuse, -R5.reuse ;  /* 0x00000000b8077223 */ /* 0x1a0fe20000010805 */
[----:B------:R-:W-:Y:S01]  /*7a50*/  FADD.FTZ R2, R112, R2 ;  /* 0x0000000270027221 */ /* 0x000fe20000010000 */
[----:B------:R-:W-:Y:S01]  /*7a60*/  FADD.FTZ R4, R125, R4 ;  /* 0x000000047d047221 */ /* 0x000fe20000010000 */
[----:B----4-:R-:W-:Y:S01]  /*7a70*/  F2FP.F16.F32.PACK_AB R9, R56, R55 ;  /* 0x000000373809723e */ /* 0x010fe200000000ff */
[----:B------:R4:W-:Y:S01]  /*7a80*/  MUFU.EX2 R51, R7 ;  /* 0x0000000700337308 */ /* 0x0009e20000000800 */
[----:B------:R-:W-:Y:S01]  /*7a90*/  FADD.FTZ R2, R110, R2 ;  /* 0x000000026e027221 */ /* 0x000fe20000010000 */
[----:B------:R-:W-:Y:S01]  /*7aa0*/  FADD.FTZ R4, R121, R4 ;  /* 0x0000000479047221 */ /* 0x000fe20000010000 */
[----:B------:R-:W5:Y:S02]  /*7ab0*/  LDSM.16.MT88.4 R16, [R53+0x8400] ;  /* 0x008400003510783b */ /* 0x000f640000004200 */
[----:B------:R-:W-:Y:S01]  /*7ac0*/  FADD.FTZ R2, R101, R2 ;  /* 0x0000000265027221 */ /* 0x000fe20000010000 */
[----:B------:R-:W-:Y:S01]  /*7ad0*/  FADD.FTZ R4, R117, R4 ;  /* 0x0000000475047221 */ /* 0x000fe20000010000 */
[----:B------:R-:W-:Y:S02]  /*7ae0*/  LDSM.16.MT88.4 R28, [R61+0x8c00] ;  /* 0x008c00003d1c783b */ /* 0x000fe40000004200 */
[----:B------:R-:W-:Y:S01]  /*7af0*/  FADD.FTZ R2, R95, R2 ;  /* 0x000000025f027221 */ /* 0x000fe20000010000 */
[----:B------:R-:W-:Y:S01]  /*7b00*/  FADD.FTZ R4, R116, R4 ;  /* 0x0000000474047221 */ /* 0x000fe20000010000 */
[----:B--2---:R-:W-:Y:S01]  /*7b10*/  FFMA.FTZ R6, R185, R0, -R5 ;  /* 0x00000000b9067223 */ /* 0x004fe20000010805 */
[----:B---3--:R-:W-:Y:S01]  /*7b20*/  F2FP.F16.F32.PACK_AB R8, R49, R50 ;  /* 0x000000323108723e */ /* 0x008fe200000000ff */
[----:B------:R-:W-:Y:S01]  /*7b30*/  FADD.FTZ R2, R96, R2 ;  /* 0x0000000260027221 */ /* 0x000fe20000010000 */
[----:B------:R-:W-:Y:S01]  /*7b40*/  FADD.FTZ R4, R118, R4 ;  /* 0x0000000476047221 */ /* 0x000fe20000010000 */
[----:B------:R2:W3:Y:S01]  /*7b50*/  MUFU.EX2 R54, R6 ;  /* 0x0000000600367308 */ /* 0x0004e20000000800 */
[----:B----4-:R-:W-:Y:S01]  /*7b60*/  FFMA.FTZ R7, R188, R0, -R3 ;  /* 0x00000000bc077223 */ /* 0x010fe20000010803 */
[----:B------:R-:W-:Y:S01]  /*7b70*/  FADD.FTZ R2, R100, R2 ;  /* 0x0000000264027221 */ /* 0x000fe20000010000 */
[----:B------:R-:W-:-:S02]  /*7b80*/  FADD.FTZ R4, R102, R4 ;  /* 0x0000000466047221 */ /* 0x000fc40000010000 */
[----:B------:R4:W-:Y:S01]  /*7b90*/  MUFU.EX2 R47, R7 ;  /* 0x00000007002f7308 */ /* 0x0009e20000000800 */
[----:B------:R-:W-:Y:S01]  /*7ba0*/  FADD.FTZ R2, R97, R2 ;  /* 0x0000000261027221 */ /* 0x000fe20000010000 */
[----:B------:R-:W-:-:S03]  /*7bb0*/  FADD.FTZ R4, R108, R4 ;  /* 0x000000046c047221 */ /* 0x000fc60000010000 */
[----:B------:R-:W-:Y:S01]  /*7bc0*/  FADD.FTZ R2, R98, R2 ;  /* 0x0000000262027221 */ /* 0x000fe20000010000 */
[----:B------:R-:W-:-:S03]  /*7bd0*/  FADD.FTZ R4, R107, R4 ;  /* 0x000000046b047221 */ /* 0x000fc60000010000 */
        /* <DEDUP_REMOVED lines=9> */
[----:B------:R-:W-:Y:S02]  /*7c70*/  FADD.FTZ R4, R88, R4 ;  /* 0x0000000458047221 */ /* 0x000fe40000010000 */
[----:B------:R4:W-:Y:S01]  /*7c80*/  MUFU.EX2 R41, R7 ;  /* 0x0000000700297308 */ /* 0x0009e20000000800 */
[----:B------:R-:W-:Y:S01]  /*7c90*/  FADD.FTZ R2, R79, R2 ;  /* 0x000000024f027221 */ /* 0x000fe20000010000 */
[----:B------:R-:W-:-:S03]  /*7ca0*/  FADD.FTZ R4, R92, R4 ;  /* 0x000000045c047221 */ /* 0x000fc60000010000 */
[----:B------:R-:W-:Y:S01]  /*7cb0*/  FADD.FTZ R2, R81, R2 ;  /* 0x0000000251027221 */ /* 0x000fe20000010000 */
[----:B------:R-:W-:Y:S01]  /*7cc0*/  FADD.FTZ R4, R93, R4 ;  /* 0x000000045d047221 */ /* 0x000fe20000010000 */
[----:B--2---:R-:W-:-:S03]  /*7cd0*/  FFMA.FTZ R6, R191, R0, -R3 ;  /* 0x00000000bf067223 */ /* 0x004fc60000010803 */
[----:B------:R-:W-:Y:S01]  /*7ce0*/  FADD.FTZ R4, R89, R4 ;  /* 0x0000000459047221 */ /* 0x000fe20000010000 */
[----:B------:R-:W-:Y:S01]  /*7cf0*/  FADD.FTZ R2, R80, R2 ;  /* 0x0000000250027221 */ /* 0x000fe20000010000 */
[----:B---3--:R-:W-:Y:S01]  /*7d00*/  F2FP.F16.F32.PACK_AB R11, R48, R57 ;  /* 0x00000039300b723e */ /* 0x008fe200000000ff */
[----:B------:R2:W-:Y:S01]  /*7d10*/  MUFU.EX2 R46, R6 ;  /* 0x00000006002e7308 */ /* 0x0005e20000000800 */
[----:B------:R-:W-:Y:S01]  /*7d20*/  FADD.FTZ R4, R84, R4 ;  /* 0x0000000454047221 */ /* 0x000fe20000010000 */
[----:B------:R-:W-:Y:S01]  /*7d30*/  FADD.FTZ R2, R23, R2 ;  /* 0x0000000217027221 */ /* 0x000fe20000010000 */
[-C--:B----4-:R-:W-:Y:S02]  /*7d40*/  FFMA.FTZ R7, R193, R0.reuse, -R5 ;  /* 0x00000000c1077223 */ /* 0x090fe40000010805 */
[----:B------:R-:W-:Y:S01]  /*7d50*/  FADD.FTZ R4, R87, R4 ;  /* 0x0000000457047221 */ /* 0x000fe20000010000 */
[----:B------:R-:W-:Y:S01]  /*7d60*/  FADD.FTZ R2, R22, R2 ;  /* 0x0000000216027221 */ /* 0x000fe20000010000 */
[C---:B-1----:R-:W-:Y:S01]  /*7d70*/  HMMA.16816.F32 R148, R8.reuse, R12, R148 ;  /* 0x0000000c0894723c */ /* 0x042fe20000001894 */
[-C--:B------:R-:W-:Y:S01]  /*7d80*/  FFMA.FTZ R12, R189, R0.reuse, -R3 ;  /* 0x00000000bd0c7223 */ /* 0x080fe20000010803 */
[----:B------:R-:W-:Y:S01]  /*7d90*/  FADD.FTZ R4, R85, R4 ;  /* 0x0000000455047221 */ /* 0x000fe20000010000 */
[----:B------:R-:W-:Y:S01]  /*7da0*/  FADD.FTZ R2, R73, R2 ;  /* 0x0000000249027221 */ /* 0x000fe20000010000 */
[----:B------:R1:W-:Y:S02]  /*7db0*/  MUFU.EX2 R43, R7 ;  /* 0x00000007002b7308 */ /* 0x0003e40000000800 */
[----:B------:R-:W-:Y:S01]  /*7dc0*/  FADD.FTZ R4, R75, R4 ;  /* 0x000000044b047221 */ /* 0x000fe20000010000 */
[----:B--2---:R-:W-:Y:S01]  /*7dd0*/  FFMA.FTZ R6, R195, R0, -R5 ;  /* 0x00000000c3067223 */ /* 0x004fe20000010805 */
[----:B------:R-:W-:Y:S01]  /*7de0*/  HMMA.16816.F32 R36, R8, R14, R36 ;  /* 0x0000000e0824723c */ /* 0x000fe20000001824 */
[----:B------:R2:W-:Y:S01]  /*7df0*/  MUFU.EX2 R45, R12 ;  /* 0x0000000c002d7308 */ /* 0x0005e20000000800 */
[----:B------:R-:W-:Y:S01]  /*7e00*/  FADD.FTZ R4, R77, R4 ;  /* 0x000000044d047221 */ /* 0x000fe20000010000 */
[----:B------:R-:W-:-:S02]  /*7e10*/  FADD.FTZ R2, R74, R2 ;  /* 0x000000024a027221 */ /* 0x000fc40000010000 */
[----:B------:R3:W4:Y:S01]  /*7e20*/  MUFU.EX2 R42, R6 ;  /* 0x00000006002a7308 */ /* 0x0007220000000800 */
[----:B------:R-:W-:Y:S01]  /*7e30*/  FADD.FTZ R4, R76, R4 ;  /* 0x000000044c047221 */ /* 0x000fe20000010000 */
[----:B------:R-:W-:Y:S01]  /*7e40*/  FADD.FTZ R2, R67, R2 ;  /* 0x0000000243027221 */ /* 0x000fe20000010000 */
[----:B-----5:R-:W-:Y:S02]  /*7e50*/  HMMA.16816.F32 R32, R8, R16, R32 ;  /* 0x000000100820723c */ /* 0x020fe40000001820 */
[----:B------:R-:W-:Y:S01]  /*7e60*/  FADD.FTZ R4, R78, R4 ;  /* 0x000000044e047221 */ /* 0x000fe20000010000 */
[----:B-1----:R-:W-:-:S03]  /*7e70*/  FFMA.FTZ R7, R82, R0, -R3 ;  /* 0x0000000052077223 */ /* 0x002fc60000010803 */
[----:B------:R-:W-:Y:S01]  /*7e80*/  FADD.FTZ R4, R21, R4 ;  /* 0x0000000415047221 */ /* 0x000fe20000010000 */
[-C--:B--2---:R-:W-:Y:S01]  /*7e90*/  FFMA.FTZ R12, R197, R0.reuse, -R3 ;  /* 0x00000000c50c7223 */ /* 0x084fe20000010803 */
[----:B------:R1:W-:Y:S01]  /*7ea0*/  MUFU.EX2 R21, R7 ;  /* 0x0000000700157308 */ /* 0x0003e20000000800 */
[----:B------:R-:W-:Y:S01]  /*7eb0*/  HMMA.16816.F32 R24, R8, R18, R24 ;  /* 0x000000120818723c */ /* 0x000fe20000001818 */
[----:B------:R-:W2:Y:S01]  /*7ec0*/  LDSM.16.MT88.4 R16, [R53+0x8800] ;  /* 0x008800003510783b */ /* 0x000ea20000004200 */
[--C-:B---3--:R-:W-:Y:S01]  /*7ed0*/  FFMA.FTZ R6, R194, R0, -R5.reuse ;  /* 0x00000000c2067223 */ /* 0x108fe20000010805 */
[----:B------:R3:W-:Y:S01]  /*7ee0*/  MUFU.EX2 R22, R12 ;  /* 0x0000000c00167308 */ /* 0x0007e20000000800 */
[----:B----4-:R-:W-:Y:S02]  /*7ef0*/  F2FP.F16.F32.PACK_AB R8, R41, R42 ;  /* 0x0000002a2908723e */ /* 0x010fe400000000ff */
[----:B------:R-:W-:Y:S01]  /*7f00*/  F2FP.F16.F32.PACK_AB R9, R45, R46 ;  /* 0x0000002e2d09723e */ /* 0x000fe200000000ff */
[----:B------:R4:W5:Y:S01]  /*7f10*/  MUFU.EX2 R44, R6 ;  /* 0x00000006002c7308 */ /* 0x0009620000000800 */
[-CC-:B-1----:R-:W-:Y:S01]  /*7f20*/  FFMA.FTZ R7, R201, R0.reuse, -R5.reuse ;  /* 0x00000000c9077223 */ /* 0x182fe20000010805 */
[----:B---3--:R-:W-:-:S03]  /*7f30*/  FFMA.FTZ R12, R199, R0, -R5 ;  /* 0x00000000c70c7223 */ /* 0x008fc60000010805 */
[----:B------:R-:W-:Y:S01]  /*7f40*/  MUFU.EX2 R14, R7 ;  /* 0x00000007000e7308 */ /* 0x000fe20000000800 */
[----:B----4-:R-:W-:-:S03]  /*7f50*/  FFMA.FTZ R6, R192, R0, -R3 ;  /* 0x00000000c0067223 */ /* 0x010fc60000010803 */
[----:B------:R-:W-:Y:S01]  /*7f60*/  MUFU.EX2 R13, R12 ;  /* 0x0000000c000d7308 */ /* 0x000fe20000000800 */
[----:B-----5:R-:W-:-:S03]  /*7f70*/  F2FP.F16.F32.PACK_AB R10, R43, R44 ;  /* 0x0000002c2b0a723e */ /* 0x020fc600000000ff */
[----:B------:R1:W3:Y:S02]  /*7f80*/  MUFU.EX2 R40, R6 ;  /* 0x0000000600287308 */ /* 0x0002e40000000800 */
[-CC-:B-1----:R-:W-:Y:S01]  /*7f90*/  FFMA.FTZ R6, R198, R0.reuse, -R3.reuse ;  /* 0x00000000c6067223 */ /* 0x182fe20000010803 */
[-C--:B------:R-:W-:Y:S01]  /*7fa0*/  FFMA.FTZ R3, R238, R0.reuse, -R3 ;  /* 0x00000000ee037223 */ /* 0x080fe20000010803 */
[----:B---3--:R-:W-:Y:S02]  /*7fb0*/  F2FP.F16.F32.PACK_AB R11, R40, R47 ;  /* 0x0000002f280b723e */ /* 0x008fe400000000ff */
[----:B------:R1:W3:Y:S04]  /*7fc0*/  MUFU.EX2 R23, R6 ;  /* 0x0000000600177308 */ /* 0x0002e80000000800 */
[----:B------:R-:W4:Y:S01]  /*7fd0*/  MUFU.EX2 R3, R3 ;  /* 0x0000000300037308 */ /* 0x000f220000000800 */
[C---:B------:R-:W-:Y:S08]  /*7fe0*/  HMMA.16816.F32 R148, R8.reuse, R144, R148 ;  /* 0x000000900894723c */ /* 0x040ff00000001894 */
[C---:B------:R-:W-:Y:S01]  /*7ff0*/  HMMA.16816.F32 R144, R8.reuse, R146, R36 ;  /* 0x000000920890723c */ /* 0x040fe20000001824 */
[----:B-1----:R-:W-:Y:S01]  /*8000*/  FADD.FTZ R6, R69, R4 ;  /* 0x0000000445067221 */ /* 0x002fe20000010000 */
[-CC-:B------:R-:W-:Y:S01]  /*8010*/  FFMA.FTZ R4, R200, R0.reuse, -R5.reuse ;  /* 0x00000000c8047223 */ /* 0x180fe20000010805 */
[----:B------:R-:W-:Y:S01]  /*8020*/  FFMA.FTZ R5, R237, R0, -R5 ;  /* 0x00000000ed057223 */ /* 0x000fe20000010805 */
[----:B------:R-:W-:Y:S01]  /*8030*/  FADD.FTZ R0, R68, R2 ;  /* 0x0000000244007221 */ /* 0x000fe20000010000 */
[----:B---3--:R-:W-:Y:S01]  /*8040*/  F2FP.F16.F32.PACK_AB R137, R22, R23 ;  /* 0x000000171689723e */ /* 0x008fe200000000ff */
[----:B------:R1:W3:Y:S01]  /*8050*/  MUFU.EX2 R15, R4 ;  /* 0x00000004000f7308 */ /* 0x0002e20000000800 */
[----:B----4-:R-:W-:Y:S01]  /*8060*/  F2FP.F16.F32.PACK_AB R139, R3, R21 ;  /* 0x00000015038b723e */ /* 0x010fe200000000ff */
[----:B------:R-:W-:Y:S01]  /*8070*/  FADD.FTZ R0, R66, R0 ;  /* 0x0000000042007221 */ /* 0x000fe20000010000 */
[----:B--2---:R-:W-:Y:S01]  /*8080*/  HMMA.16816.F32 R140, R8, R16, R32 ;  /* 0x00000010088c723c */ /* 0x004fe20000001820 */
[----:B------:R-:W2:Y:S02]  /*8090*/  MUFU.EX2 R12, R5 ;  /* 0x00000005000c7308 */ /* 0x000ea40000000800 */
[----:B------:R-:W-:-:S04]  /*80a0*/  FADD.FTZ R0, R70, R0 ;  /* 0x0000000046007221 */ /* 0x000fc80000010000 */
[----:B------:R-:W-:Y:S01]  /*80b0*/  FADD.FTZ R0, R58, R0 ;  /* 0x000000003a007221 */ /* 0x000fe20000010000 */
[----:B------:R-:W-:Y:S01]  /*80c0*/  HMMA.16816.F32 R8, R8, R18, R24 ;  /* 0x000000120808723c */ /* 0x000fe20000001818 */
[----:B-1----:R-:W-:Y:S02]  /*80d0*/  FADD.FTZ R4, R71, R6 ;  /* 0x0000000647047221 */ /* 0x002fe40000010000 */
[----:B------:R-:W-:Y:S01]  /*80e0*/  FADD.FTZ R0, R55, R0 ;  /* 0x0000000037007221 */ /* 0x000fe20000010000 */
[----:B---3--:R-:W-:Y:S01]  /*80f0*/  F2FP.F16.F32.PACK_AB R136, R14, R15 ;  /* 0x0000000f0e88723e */ /* 0x008fe200000000ff */
[----:B------:R-:W-:Y:S02]  /*8100*/  FADD.FTZ R4, R72, R4 ;  /* 0x0000000448047221 */ /* 0x000fe40000010000 */
[----:B------:R-:W-:Y:S01]  /*8110*/  FADD.FTZ R0, R56, R0 ;  /* 0x0000000038007221 */ /* 0x000fe20000010000 */
[----:B--2---:R-:W-:Y:S01]  /*8120*/  F2FP.F16.F32.PACK_AB R138, R12, R13 ;  /* 0x0000000d0c8a723e */ /* 0x004fe200000000ff */
[----:B------:R-:W-:-:S02]  /*8130*/  FADD.FTZ R2, R63, R4 ;  /* 0x000000043f027221 */ /* 0x000fc40000010000 */
[----:B------:R-:W-:Y:S01]  /*8140*/  FADD.FTZ R0, R57, R0 ;  /* 0x0000000039007221 */ /* 0x000fe20000010000 */
[----:B------:R-:W1:Y:S01]  /*8150*/  LDSM.16.MT88.4 R4, [R53+0x8c00] ;  /* 0x008c00003504783b */ /* 0x000e620000004200 */
[----:B------:R-:W-:Y:S02]  /*8160*/  FADD.FTZ R2, R65, R2 ;  /* 0x0000000241027221 */ /* 0x000fe40000010000 */
[----:B------:R-:W-:Y:S01]  /*8170*/  FADD.FTZ R0, R48, R0 ;  /* 0x0000000030007221 */ /* 0x000fe20000010000 */
[----:B------:R-:W-:Y:S01]  /*8180*/  HMMA.16816.F32 R148, R136, R28, R148 ;  /* 0x0000001c8894723c */ /* 0x000fe20000001894 */
        /* <DEDUP_REMOVED lines=18> */
[----:B-1----:R-:W-:Y:S03]  /*82b0*/  HMMA.16816.F32 R140, R136, R4, R140 ;  /* 0x00000004888c723c */ /* 0x002fe6000000188c */
[----:B------:R-:W-:-:S04]  /*82c0*/  FADD.FTZ R2, R43, R2 ;  /* 0x000000022b027221 */ /* 0x000fc80000010000 */
[----:B------:R-:W-:Y:S01]  /*82d0*/  FADD.FTZ R2, R15, R2 ;  /* 0x000000020f027221 */ /* 0x000fe20000010000 */
[----:B------:R-:W-:Y:S03]  /*82e0*/  HMMA.16816.F32 R136, R136, R6, R8 ;  /* 0x000000068888723c */ /* 0x000fe60000001808 */
[----:B------:R-:W-:-:S04]  /*82f0*/  FADD.FTZ R2, R14, R2 ;  /* 0x000000020e027221 */ /* 0x000fc80000010000 */
[----:B------:R-:W-:-:S04]  /*8300*/  FADD.FTZ R2, R13, R2 ;  /* 0x000000020d027221 */ /* 0x000fc80000010000 */
[----:B------:R-:W-:-:S05]  /*8310*/  FADD.FTZ R152, R12, R2 ;  /* 0x000000020c987221 */ /* 0x000fca0000010000 */
[----:B------:R1:W-:Y:S04]  /*8320*/  STL [R1+0x10], R152 ;  /* 0x0000109801007387 */ /* 0x0003e80000100800 */
[----:B------:R1:W-:Y:S01]  /*8330*/  STL [R1+0x14], R244 ;  /* 0x000014f401007387 */ /* 0x0003e20000100800 */
[----:B------:R-:W-:Y:S05]  /*8340*/  @!P0 BRA `(.L_x_4010) ;  /* 0x00000060007c8947 */ /* 0x000fea0003800000 */
        /* <DEDUP_REMOVED lines=67> */
[----:B------:R-:W-:-:S05]  /*8780*/  LEA.HI.X R240, R2, R240, R0, 0x1, P0 ;  /* 0x000000f002f07211 */ /* 0x000fca00000f0c00 */
[----:B------:R3:W-:Y:S04]  /*8790*/  STL [R1+0x8], R240 ;  /* 0x000008f001007387 */ /* 0x0007e80000100800 */
[----:B------:R3:W-:Y:S01]  /*87a0*/  STL [R1+0xc], R241 ;  /* 0x00000cf101007387 */ /* 0x0007e20000100800 */
[----:B------:R-:W-:Y:S05]  /*87b0*/  BRA `(.L_x_4013) ;  /* 0x0000000000307947 */ /* 0x000fea0003800000 */
.L_x_4012:
[----:B------:R-:W2:Y:S01]  /*87c0*/  LD.E R0, desc[UR4][R134.64+0x40] ;  /* 0x0000400486007980 */ /* 0x000ea2000c101900 */
[----:B------:R-:W-:Y:S01]  /*87d0*/  UMOV UR6, URZ ;  /* 0x000000ff00067c82 */ /* 0x000fe20008000000 */
[----:B------:R-:W-:Y:S01]  /*87e0*/  IMAD.MOV.U32 R4, RZ, RZ, R241 ;  /* 0x000000ffff047224 */ /* 0x000fe200078e00f1 */
[----:B------:R-:W-:Y:S01]  /*87f0*/  IADD3 R2, P0, PT, RZ, -UR6, RZ ;  /* 0x80000006ff027c10 */ /* 0x000fe2000ff1e0ff */
[----:B------:R-:W-:Y:S02]  /*8800*/  IMAD.MOV.U32 R3, RZ, RZ, R240 ;  /* 0x000000ffff037224 */ /* 0x000fe400078e00f0 */
[----:B--2---:R-:W-:-:S04]  /*8810*/  IMAD.SHL.U32 R0, R0, 0x100, RZ ;  /* 0x0000010000007824 */ /* 0x004fc800078e00ff */
[----:B------:R-:W-:-:S05]  /*8820*/  IMAD.X R0, RZ, RZ, ~R0, P0 ;  /* 0x000000ffff007224 */ /* 0x000fca00000e0e00 */
[----:B------:R-:W-:-:S04]  /*8830*/  SHF.R.S64 R2, R2, 0x1f, R0 ;  /* 0x0000001f02027819 */ /* 0x000fc80000001000 */
[----:B------:R-:W-:-:S04]  /*8840*/  IADD3 R4, P0, PT, R2, R4, RZ ;  /* 0x0000000402047210 */ /* 0x000fc80007f1e0ff */
[----:B------:R-:W-:-:S05]  /*8850*/  LEA.HI.X.SX32 R3, R0, R3, 0x1, P0 ;  /* 0x0000000300037211 */ /* 0x000fca00000f0eff */
[----:B------:R2:W-:Y:S04]  /*8860*/  STL [R1+0x8], R3 ;  /* 0x0000080301007387 */ /* 0x0005e80000100800 */
[----:B------:R2:W-:Y:S02]  /*8870*/  STL [R1+0xc], R4 ;  /* 0x00000c0401007387 */ /* 0x0005e40000100800 */
.L_x_4013:
[----:B------:R-:W-:Y:S05]  /*8880*/  BSYNC.RECONVERGENT B0 ;  /* 0x0000000000007941 */ /* 0x000fea0003800200 */
.L_x_4011:
[----:B--2---:R-:W2:Y:S04]  /*8890*/  LDL R4, [R1+0xc] ;  /* 0x00000c0001047983 */ /* 0x004ea80000100800 */
[----:B------:R-:W4:Y:S01]  /*88a0*/  LDL R5, [R1+0x8] ;  /* 0x0000080001057983 */ /* 0x000f220000100800 */
[C---:B------:R-:W-:Y:S01]  /*88b0*/  IMAD.SHL.U32 R12, R154.reuse, 0x40, RZ ;  /* 0x000000409a0c7824 */ /* 0x040fe200078e00ff */
[----:B------:R-:W-:Y:S01]  /*88c0*/  SHF.L.U64.HI R0, R154, 0x6, R155 ;  /* 0x000000069a007819 */ /* 0x000fe2000001029b */
[----:B------:R-:W-:Y:S03]  /*88d0*/  BSSY.RECONVERGENT B1, `(.L_x_4014) ;  /* 0x00000ef000017945 */ /* 0x000fe60003800200 */
[----:B--2---:R-:W-:-:S04]  /*88e0*/  IADD3 R2, P0, PT, R12, R4, RZ ;  /* 0x000000040c027210 */ /* 0x004fc80007f1e0ff */
[-C--:B------:R-:W-:Y:S01]  /*88f0*/  IADD3 R10, P1, PT, R2, R12.reuse, RZ ;  /* 0x0000000c020a7210 */ /* 0x080fe20007f3e0ff */
[----:B----4-:R-:W-:Y:S01]  /*8900*/  IMAD.X R3, R0, 0x1, R5, P0 ;  /* 0x0000000100037824 */ /* 0x010fe200000e0605 */
[----:B------:R-:W-:Y:S01]  /*8910*/  @!PT LDS RZ, [RZ] ;  /* 0x00000000fffff984 */ /* 0x000fe20000000800 */
[----:B------:R-:W-:Y:S01]  /*8920*/  @!PT LDS RZ, [RZ] ;  /* 0x00000000fffff984 */ /* 0x000fe20000000800 */
[----:B------:R-:W-:Y:S01]  /*8930*/  @!PT LDS RZ, [RZ] ;  /* 0x00000000fffff984 */ /* 0x000fe20000000800 */
[----:B------:R2:W-:Y:S02]  /*8940*/  LDGSTS.E.BYPASS.LTC128B.128 [R217+0x5000], desc[UR4][R4.64] ;  /* 0x0500000004d97fae */ /* 0x0005e4000b981a04 */
[-C--:B------:R-:W-:Y:S01]  /*8950*/  IADD3 R8, P0, PT, R10, R12.reuse, RZ ;  /* 0x0000000c0a087210 */ /* 0x080fe20007f1e0ff */
[--C-:B------:R-:W-:Y:S01]  /*8960*/  IMAD.X R11, R3, 0x1, R0.reuse, P1 ;  /* 0x00000001030b7824 */ /* 0x100fe200008e0600 */
[----:B------:R4:W-:Y:S02]  /*8970*/  LDGSTS.E.BYPASS.LTC128B.128 [R217+0x5800], desc[UR4][R2.64] ;  /* 0x0580000002d97fae */ /* 0x0009e4000b981a04 */
[-C--:B------:R-:W-:Y:S01]  /*8980*/  IADD3 R6, P1, PT, R8, R12.reuse, RZ ;  /* 0x0000000c08067210 */ /* 0x080fe20007f3e0ff */
[--C-:B------:R-:W-:Y:S01]  /*8990*/  IMAD.X R9, R11, 0x1, R0.reuse, P0 ;  /* 0x000000010b097824 */ /* 0x100fe200000e0600 */
[----:B------:R5:W-:Y:S03]  /*89a0*/  LDGSTS.E.BYPASS.LTC128B.128 [R217+0x6000], desc[UR4][R10.64] ;  /* 0x060000000ad97fae */ /* 0x000be6000b981a04 */
[----:B------:R-:W-:Y:S01]  /*89b0*/  IMAD.X R7, R9, 0x1, R0, P1 ;  /* 0x0000000109077824 */ /* 0x000fe200008e0600 */
[----:B------:R-:W-:Y:S04]  /*89c0*/  LDGSTS.E.BYPASS.LTC128B.128 [R217+0x6800], desc[UR4][R8.64] ;  /* 0x0680000008d97fae */ /* 0x000fe8000b981a04 */
[----:B------:R-:W-:Y:S01]  /*89d0*/  LDGSTS.E.BYPASS.LTC128B.128 [R217+0x7000], desc[UR4][R6.64] ;  /* 0x0700000006d97fae */ /* 0x000fe2000b981a04 */
[----:B--2---:R-:W-:-:S04]  /*89e0*/  IADD3 R4, P0, PT, R6, R12, RZ ;  /* 0x0000000c06047210 */ /* 0x004fc80007f1e0ff */
[----:B----4-:R-:W-:Y:S01]  /*89f0*/  IADD3 R2, P1, PT, R4, R12, RZ ;  /* 0x0000000c04027210 */ /* 0x010fe20007f3e0ff */
[----:B------:R-:W-:-:S03]  /*8a00*/  IMAD.X R5, R7, 0x1, R0, P0 ;  /* 0x0000000107057824 */ /* 0x000fc600000e0600 */
[----:B-----5:R-:W-:Y:S01]  /*8a10*/  IADD3 R10, P0, PT, R2, R12, RZ ;  /* 0x0000000c020a7210 */ /* 0x020fe20007f1e0ff */
[--C-:B------:R-:W-:Y:S01]  /*8a20*/  IMAD.X R3, R5, 0x1, R0.reuse, P1 ;  /* 0x0000000105037824 */ /* 0x100fe200008e0600 */
[----:B------:R2:W-:Y:S03]  /*8a30*/  LDGSTS.E.BYPASS.LTC128B.128 [R217+0x7800], desc[UR4][R4.64] ;  /* 0x0780000004d97fae */ /* 0x0005e6000b981a04 */
[----:B------:R-:W-:Y:S01]  /*8a40*/  IMAD.X R11, R3, 0x1, R0, P0 ;  /* 0x00000001030b7824 */ /* 0x000fe200000e0600 */
[----:B------:R-:W-:Y:S04]  /*8a50*/  LDGSTS.E.BYPASS.LTC128B.128 [R217+0x8000], desc[UR4][R2.64] ;  /* 0x0800000002d97fae */ /* 0x000fe8000b981a04 */
[----:B------:R4:W-:Y:S04]  /*8a60*/  LDGSTS.E.BYPASS.LTC128B.128 [R217+0x8800], desc[UR4][R10.64] ;  /* 0x088000000ad97fae */ /* 0x0009e8000b981a04 */
[----:B------:R-:W-:Y:S04]  /*8a70*/  LDSM.16.M88.4 R28, [R52+0x1000] ;  /* 0x00100000341c783b */ /* 0x000fe80000000200 */
[----:B------:R-:W-:Y:S04]  /*8a80*/  LDSM.16.M88.4 R24, [R52+0x1400] ;  /* 0x001400003418783b */ /* 0x000fe80000000200 */
[----:B------:R-:W-:Y:S04]  /*8a90*/  LDSM.16.M88.4 R16, [R52+0x1800] ;  /* 0x001800003410783b */ /* 0x000fe80000000200 */
[----:B------:R-:W-:Y:S04]  /*8aa0*/  LDSM.16.M88.4 R12, [R52+0x1c00] ;  /* 0x001c0000340c783b */ /* 0x000fe80000000200 */
[----:B--2---:R-:W-:Y:S04]  /*8ab0*/  LDSM.16.M88.4 R4, [R52+0x2000] ;  /* 0x002000003404783b */ /* 0x004fe80000000200 */
[----:B------:R-:W-:Y:S04]  /*8ac0*/  LDSM.16.M88.4 R68, [R52+0x2800] ;  /* 0x002800003444783b */ /* 0x000fe80000000200 */
[----:B----4-:R-:W2:Y:S04]  /*8ad0*/  LDSM.16.M88.4 R8, [R202] ;  /* 0x00000000ca08783b */ /* 0x010ea80000000200 */
[----:B------:R-:W4:Y:S04]  /*8ae0*/  LDSM.16.M88.4 R56, [R52+0x3000] ;  /* 0x003000003438783b */ /* 0x000f280000000200 */
[----:B------:R-:W5:Y:S04]  /*8af0*/  LDSM.16.M88.4 R40, [R52+0x3c00] ;  /* 0x003c00003428783b */ /* 0x000f680000000200 */
[----:B------:R-:W1:Y:S04]  /*8b00*/  LDSM.16.M88.4 R36, [R52+0x4000] ;  /* 0x004000003424783b */ /* 0x000e680000000200 */
[----:B------:R-:W3:Y:S04]  /*8b10*/  LDSM.16.M88.4 R72, [R52+0x2400] ;  /* 0x002400003448783b */ /* 0x000ee80000000200 */
[----:B------:R-:W3:Y:S04]  /*8b20*/  LDSM.16.M88.4 R64, [R52+0x2c00] ;  /* 0x002c00003440783b */ /* 0x000ee80000000200 */
[----:B------:R-:W3:Y:S04]  /*8b30*/  LDSM.16.M88.4 R48, [R52+0x3400] ;  /* 0x003400003430783b */ /* 0x000ee80000000200 */
[----:B------:R-:W3:Y:S04]  /*8b40*/  LDSM.16.M88.4 R44, [R52+0x3800] ;  /* 0x00380000342c783b */ /* 0x000ee80000000200 */
[----:B------:R-:W3:Y:S04]  /*8b50*/  LDSM.16.M88.4 R32, [R52+0x4400] ;  /* 0x004400003420783b */ /* 0x000ee80000000200 */
[----:B------:R-:W-:Y:S01]  /*8b60*/  LDSM.16.M88.4 R84, [R60+0x2000] ;  /* 0x002000003c54783b */ /* 0x000fe20000000200 */
[C---:B--2---:R-:W-:Y:S03]  /*8b70*/  HMMA.16816.F32 R128, R8.reuse, R28, RZ ;  /* 0x0000001c0880723c */ /* 0x044fe600000018ff */
[----:B------:R-:W0:Y:S05]  /*8b80*/  LDGDEPBAR ;  /* 0x00000000000079af */ /* 0x000e2a0000000000 */
[C---:B------:R-:W-:Y:S01]  /*8b90*/  HMMA.16816.F32 R120, R8.reuse, R30, RZ ;  /* 0x0000001e0878723c */ /* 0x040fe200000018ff */
[----:B------:R-:W2:Y:S07]  /*8ba0*/  LDSM.16.M88.4 R28, [R52+0x4800] ;  /* 0x00480000341c783b */ /* 0x000eae0000000200 */
[C---:B------:R-:W-:Y:S08]  /*8bb0*/  HMMA.16816.F32 R112, R8.reuse, R24, RZ ;  /* 0x000000180870723c */ /* 0x040ff000000018ff */
[C---:B------:R-:W-:Y:S01]  /*8bc0*/  HMMA.16816.F32 R104, R8.reuse, R26, RZ ;  /* 0x0000001a0868723c */ /* 0x040fe200000018ff */
[----:B------:R-:W2:Y:S04]  /*8bd0*/  LDSM.16.M88.4 R24, [R52+0x4c00] ;  /* 0x004c00003418783b */ /* 0x000ea80000000200 */
[----:B------:R-:W-:Y:S03]  /*8be0*/  LDSM.16.M88.4 R52, [R60+0x2400] ;  /* 0x002400003c34783b */ /* 0x000fe60000000200 */
        /* <DEDUP_REMOVED lines=8> */
[----:B------:R-:W2:Y:S07]  /*8c70*/  LDSM.16.M88.4 R4, [R239] ;  /* 0x00000000ef04783b */ /* 0x000eae0000000200 */
[C---:B------:R-:W-:Y:S08]  /*8c80*/  HMMA.16816.F32 R224, R8.reuse, R68, RZ ;  /* 0x0000004408e0723c */ /* 0x040ff000000018ff */
[C---:B------:R-:W-:Y:S08]  /*8c90*/  HMMA.16816.F32 R204, R8.reuse, R70, RZ ;  /* 0x0000004608cc723c */ /* 0x040ff000000018ff */
[C---:B----4-:R-:W-:Y:S08]  /*8ca0*/  HMMA.16816.F32 R192, R8.reuse, R56, RZ ;  /* 0x0000003808c0723c */ /* 0x050ff000000018ff */
[C---:B------:R-:W-:Y:S08]  /*8cb0*/  HMMA.16816.F32 R188, R8.reuse, R58, RZ ;  /* 0x0000003a08bc723c */ /* 0x040ff000000018ff */
[C---:B-----5:R-:W-:Y:S08]  /*8cc0*/  HMMA.16816.F32 R124, R8.reuse, R40, RZ ;  /* 0x00000028087c723c */ /* 0x060ff000000018ff */
[C---:B------:R-:W-:Y:S01]  /*8cd0*/  HMMA.16816.F32 R116, R8.reuse, R42, RZ ;  /* 0x0000002a0874723c */ /* 0x040fe200000018ff */
[----:B------:R-:W4:Y:S07]  /*8ce0*/  LDSM.16.M88.4 R40, [R60+0x3000] ;  /* 0x003000003c28783b */ /* 0x000f2e0000000200 */
[C---:B-1----:R-:W-:Y:S08]  /*8cf0*/  HMMA.16816.F32 R108, R8.reuse, R36, RZ ;  /* 0x00000024086c723c */ /* 0x042ff000000018ff */
[C---:B------:R-:W-:Y:S01]  /*8d00*/  HMMA.16816.F32 R100, R8.reuse, R38, RZ ;  /* 0x000000260864723c */ /* 0x040fe200000018ff */
[----:B------:R-:W1:Y:S07]  /*8d10*/  LDSM.16.M88.4 R36, [R60+0x3400] ;  /* 0x003400003c24783b */ /* 0x000e6e0000000200 */
[C---:B---3--:R-:W-:Y:S08]  /*8d20*/  HMMA.16816.F32 R232, R8.reuse, R72, RZ ;  /* 0x0000004808e8723c */ /* 0x048ff000000018ff */
[C---:B------:R-:W-:Y:S01]  /*8d30*/  HMMA.16816.F32 R228, R8.reuse, R74, RZ ;  /* 0x0000004a08e4723c */ /* 0x040fe200000018ff */
[----:B------:R-:W3:Y:S07]  /*8d40*/  LDSM.16.M88.4 R72, [R60+0x1800] ;  /* 0x001800003c48783b */ /* 0x000eee0000000200 */
        /* <DEDUP_REMOVED lines=12> */
[C---:B--2---:R-:W-:Y:S08]  /*8e10*/  HMMA.16816.F32 R80, R8.reuse, R28, RZ ;  /* 0x0000001c0850723c */ /* 0x044ff000000018ff */
[C---:B------:R-:W-:Y:S01]  /*8e20*/  HMMA.16816.F32 R76, R8.reuse, R30, RZ ;  /* 0x0000001e084c723c */ /* 0x040fe200000018ff */
[----:B------:R-:W2:Y:S07]  /*8e30*/  LDSM.16.M88.4 R28, [R60+0x3c00] ;  /* 0x003c00003c1c783b */ /* 0x000eae0000000200 */
[C---:B------:R-:W-:Y:S08]  /*8e40*/  HMMA.16816.F32 R68, R8.reuse, R24, RZ ;  /* 0x000000180844723c */ /* 0x040ff000000018ff */
[----:B------:R-:W-:Y:S01]  /*8e50*/  HMMA.16816.F32 R56, R8, R26, RZ ;  /* 0x0000001a0838723c */ /* 0x000fe200000018ff */
[----:B------:R-:W2:Y:S04]  /*8e60*/  LDSM.16.M88.4 R24, [R60+0x4000] ;  /* 0x004000003c18783b */ /* 0x000ea80000000200 */
[----:B------:R-:W-:Y:S03]  /*8e70*/  LDSM.16.M88.4 R8, [R60+0x4c00] ;  /* 0x004c00003c08783b */ /* 0x000fe60000000200 */
[C---:B------:R-:W-:Y:S08]  /*8e80*/  HMMA.16816.F32 R128, R4.reuse, R16, R128 ;  /* 0x000000100480723c */ /* 0x040ff00000001880 */
[C---:B------:R-:W-:Y:S01]  /*8e90*/  HMMA.16816.F32 R120, R4.reuse, R18, R120 ;  /* 0x000000120478723c */ /* 0x040fe20000001878 */
[----:B------:R-:W2:Y:S07]  /*8ea0*/  LDSM.16.M88.4 R16, [R60+0x4400] ;  /* 0x004400003c10783b */ /* 0x000eae0000000200 */
[C---:B------:R-:W-:Y:S08]  /*8eb0*/  HMMA.16816.F32 R112, R4.reuse, R12, R112 ;  /* 0x0000000c0470723c */ /* 0x040ff00000001870 */
[----:B------:R-:W-:Y:S01]  /*8ec0*/  HMMA.16816.F32 R104, R4, R14, R104 ;  /* 0x0000000e0468723c */ /* 0x000fe20000001868 */
[----:B------:R-:W2:Y:S01]  /*8ed0*/  LDSM.16.M88.4 R12, [R60+0x4800] ;  /* 0x004800003c0c783b */ /* 0x000ea20000000200 */
[----:B------:R-:W-:Y:S01]  /*8ee0*/  ISETP.GT.AND P0, PT, R248, R250, PT ;  /* 0x000000faf800720c */ /* 0x000fe20003f04270 */
[----:B------:R-:W-:-:S05]  /*8ef0*/  DEPBAR.LE SB0, 0x0 ;  /* 0x000080000000791a */ /* 0x000fca0000000000 */
[C---:B----4-:R-:W-:Y:S08]  /*8f00*/  HMMA.16816.F32 R192, R4.reuse, R40, R192 ;  /* 0x0000002804c0723c */ /* 0x050ff000000018c0 */
[C---:B------:R-:W-:Y:S08]  /*8f10*/  HMMA.16816.F32 R188, R4.reuse, R42, R188 ;  /* 0x0000002a04bc723c */ /* 0x040ff000000018bc */
[C---:B-1----:R-:W-:Y:S08]  /*8f20*/  HMMA.16816.F32 R184, R4.reuse, R36, R184 ;  /* 0x0000002404b8723c */ /* 0x042ff000000018b8 */
[C---:B------:R-:W-:Y:S08]  /*8f30*/  HMMA.16816.F32 R180, R4.reuse, R38, R180 ;  /* 0x0000002604b4723c */ /* 0x040ff000000018b4 */
[C---:B---3--:R-:W-:Y:S08]  /*8f40*/  HMMA.16816.F32 R96, R4.reuse, R72, R96 ;  /* 0x000000480460723c */ /* 0x048ff00000001860 */
[C---:B------:R-:W-:Y:S08]  /*8f50*/  HMMA.16816.F32 R164, R4.reuse, R74, R164 ;  /* 0x0000004a04a4723c */ /* 0x040ff000000018a4 */
[C---:B-----5:R-:W-:Y:S08]  /*8f60*/  HMMA.16816.F32 R176, R4.reuse, R64, R176 ;  /* 0x0000004004b0723c */ /* 0x060ff000000018b0 */
        /* <DEDUP_REMOVED lines=17> */
[----:B------:R-:W-:Y:S01]  /*9080*/  HMMA.16816.F32 R36, R4, R12, R80 ;  /* 0x0000000c0424723c */ /* 0x000fe20000001850 */
[----:B------:R-:W-:-:S07]  /*9090*/  IMAD.SHL.U32 R13, R247, 0x100, RZ ;  /* 0x00000100f70d7824 */ /* 0x000fce00078e00ff */
[C---:B------:R-:W-:Y:S08]  /*90a0*/  HMMA.16816.F32 R40, R4.reuse, R14, R76 ;  /* 0x0000000e0428723c */ /* 0x040ff0000000184c */
[C---:B------:R-:W-:Y:S08]  /*90b0*/  HMMA.16816.F32 R236, R4.reuse, R8, R68 ;  /* 0x0000000804ec723c */ /* 0x040ff00000001844 */
[----:B------:R-:W-:Y:S01]  /*90c0*/  HMMA.16816.F32 R240, R4, R10, R56 ;  /* 0x0000000a04f0723c */ /* 0x000fe20000001838 */
[----:B------:R-:W-:Y:S06]  /*90d0*/  BAR.SYNC.DEFER_BLOCKING 0x0 ;  /* 0x0000000000007b1d */ /* 0x000fec0000010000 */
[----:B------:R-:W-:-:S13]  /*90e0*/  @!P0 BRA `(.L_x_4015) ;  /* 0x0000000400b48947 */ /* 0x000fda0003800000 */
[----:B------:R-:W-:Y:S04]  /*90f0*/  BSSY.RECONVERGENT B0, `(.L_x_4016) ;  /* 0x000004d000007945 */ /* 0x000fe80003800200 */
[----:B------:R-:W-:Y:S05]  /*9100*/  @!P6 BRA `(.L_x_4017) ;  /* 0x00000004000ce947 */ /* 0x000fea0003800000 */
[----:B------:R-:W2:Y:S04]  /*9110*/  LD.E R2, desc[UR4][R134.64+0x170] ;  /* 0x0001700486027980 */ /* 0x000ea8000c101900 */
[----:B------:R-:W3:Y:S01]  /*9120*/  LDL.64 R22, [R1] ;  /* 0x0000000001167983 */ /* 0x000ee20000100a00 */
[C---:B------:R-:W-:Y:S01]  /*9130*/  VIADD R9, R13.reuse, 0xfffffd00 ;  /* 0xfffffd000d097836 */ /* 0x040fe20000000000 */
[----:B------:R-:W-:Y:S01]  /*9140*/  IADD3 R8, PT, PT, R13, -0x200, RZ ;  /* 0xfffffe000d087810 */ /* 0x000fe20007ffe0ff */
[----:B------:R-:W-:-:S03]  /*9150*/  IMAD.MOV.U32 R4, RZ, RZ, RZ ;  /* 0x000000ffff047224 */ /* 0x000fc600078e00ff */
[----:B------:R-:W-:Y:S02]  /*9160*/  IABS R6, R9 ;  /* 0x0000000900067213 */ /* 0x000fe40000000000 */
[----:B------:R-:W-:Y:S02]  /*9170*/  IABS R7, R8 ;  /* 0x0000000800077213 */ /* 0x000fe40000000000 */
[----:B--2---:R-:W-:-:S04]  /*9180*/  IABS R0, R2 ;  /* 0x0000000200007213 */ /* 0x004fc80000000000 */
[----:B------:R-:W1:Y:S08]  /*9190*/  I2F.RP R3, R0 ;  /* 0x0000000000037306 */ /* 0x000e700000209400 */
[----:B-1----:R-:W1:Y:S02]  /*91a0*/  MUFU.RCP R3, R3 ;  /* 0x0000000300037308 */ /* 0x002e640000001000 */
[----:B-1----:R-:W-:-:S06]  /*91b0*/  VIADD R3, R3, 0xffffffe ;  /* 0x0ffffffe03037836 */ /* 0x002fcc0000000000 */
[----:B------:R-:W1:Y:S01]  /*91c0*/  F2I.FTZ.U32.TRUNC.NTZ R5, R3 ;  /* 0x0000000300057305 */ /* 0x000e62000021f000 */
[----:B------:R-:W-:Y:S01]  /*91d0*/  IABS R10, R2 ;  /* 0x00000002000a7213 */ /* 0x000fe20000000000 */
        /* <DEDUP_REMOVED lines=13> */
[----:B------:R-:W-:Y:S02]  /*92b0*/  @!P4 IMAD.IADD R6, R6, 0x1, -R0 ;  /* 0x000000010606c824 */ /* 0x000fe400078e0a00 */
[----:B------:R-:W-:-:S03]  /*92c0*/  @!P2 IADD3 R5, PT, PT, R5, -R0, RZ ;  /* 0x800000000505a210 */ /* 0x000fc60007ffe0ff */
[-C--:B------:R-:W-:Y:S02]  /*92d0*/  ISETP.GE.U32.AND P6, PT, R6, R0.reuse, PT ;  /* 0x000000000600720c */ /* 0x080fe40003fc6070 */
[----:B------:R-:W-:Y:S02]  /*92e0*/  ISETP.GE.U32.AND P5, PT, R5, R0, PT ;  /* 0x000000000500720c */ /* 0x000fe40003fa6070 */
[-C--:B------:R-:W-:Y:S02]  /*92f0*/  LOP3.LUT R0, R9, R2.reuse, RZ, 0x3c, !PT ;  /* 0x0000000209007212 */ /* 0x080fe400078e3cff */
[----:B------:R-:W-:Y:S02]  /*9300*/  LOP3.LUT R5, R8, R2, RZ, 0x3c, !PT ;  /* 0x0000000208057212 */ /* 0x000fe400078e3cff */
[----:B------:R-:W-:Y:S01]  /*9310*/  ISETP.GE.AND P1, PT, R0, RZ, PT ;  /* 0x000000ff0000720c */ /* 0x000fe20003f26270 */
[----:B------:R-:W-:Y:S01]  /*9320*/  @!P4 VIADD R4, R4, 0x1 ;  /* 0x000000010404c836 */ /* 0x000fe20000000000 */
[----:B------:R-:W-:-:S02]  /*9330*/  ISETP.GE.AND P3, PT, R5, RZ, PT ;  /* 0x000000ff0500720c */ /* 0x000fc40003f66270 */
[----:B------:R-:W-:Y:S01]  /*9340*/  @!P2 IADD3 R3, PT, PT, R3, 0x1, RZ ;  /* 0x000000010303a810 */ /* 0x000fe20007ffe0ff */
[----:B------:R-:W-:-:S03]  /*9350*/  @P6 VIADD R4, R4, 0x1 ;  /* 0x0000000104046836 */ /* 0x000fc60000000000 */
[----:B------:R-:W-:Y:S02]  /*9360*/  @P5 IADD3 R3, PT, PT, R3, 0x1, RZ ;  /* 0x0000000103035810 */ /* 0x000fe40007ffe0ff */
[----:B------:R-:W-:Y:S02]  /*9370*/  MOV R0, R4 ;  /* 0x0000000400007202 */ /* 0x000fe40000000f00 */
[----:B------:R-:W-:Y:S01]  /*9380*/  ISETP.NE.AND P2, PT, R2, RZ, PT ;  /* 0x000000ff0200720c */ /* 0x000fe20003f45270 */
[----:B------:R-:W-:Y:S01]  /*9390*/  @!P1 IMAD.MOV R3, RZ, RZ, -R3 ;  /* 0x000000ffff039224 */ /* 0x000fe200078e0a03 */
[----:B------:R-:W-:Y:S02]  /*93a0*/  LOP3.LUT R4, RZ, R2, RZ, 0x33, !PT ;  /* 0x00000002ff047212 */ /* 0x000fe400078e33ff */
[----:B------:R-:W-:Y:S02]  /*93b0*/  @!P3 IADD3 R0, PT, PT, -R0, RZ, RZ ;  /* 0x000000ff0000b210 */ /* 0x000fe40007ffe1ff */
[----:B------:R-:W-:-:S02]  /*93c0*/  SEL R3, R4, R3, !P2 ;  /* 0x0000000304037207 */ /* 0x000fc40005000000 */
[----:B------:R-:W-:Y:S02]  /*93d0*/  SEL R0, R4, R0, !P2 ;  /* 0x0000000004007207 */ /* 0x000fe40005000000 */
[----:B------:R-:W2:Y:S01]  /*93e0*/  LD.E.64 R4, desc[UR4][R132.64+0x38] ;  /* 0x0000380484047980 */ /* 0x000ea2000c101b00 */
[----:B---3--:R-:W-:-:S04]  /*93f0*/  IMAD.WIDE R8, R3, 0x4, R22 ;  /* 0x0000000403087825 */ /* 0x008fc800078e0216 */
        /* <DEDUP_REMOVED lines=20> */
.L_x_4017:
        /* <DEDUP_REMOVED lines=8> */
.L_x_4018:
[----:B------:R-:W-:Y:S05]  /*95c0*/  BSYNC.RECONVERGENT B0 ;  /* 0x0000000000007941 */ /* 0x000fea0003800200 */
.L_x_4016:
[----:B------:R-:W2:Y:S01]  /*95d0*/  LDL R0, [R1+0x24] ;  /* 0x0000240001007983 */ /* 0x000ea20000100800 */
[----:B------:R-:W-:Y:S02]  /*95e0*/  IMAD.SHL.U32 R12, R246, 0x40, RZ ;  /* 0x00000040f60c7824 */ /* 0x000fe400078e00ff */
[----:B------:R-:W-:Y:S02]  /*95f0*/  IMAD.MOV.U32 R4, RZ, RZ, R252 ;  /* 0x000000ffff047224 */ /* 0x000fe400078e00fc */
[----:B------:R-:W-:Y:S01]  /*9600*/  IMAD.MOV.U32 R5, RZ, RZ, R251 ;  /* 0x000000ffff057224 */ /* 0x000fe200078e00fb */
[----:B------:R-:W-:-:S04]  /*9610*/  IADD3 R2, P1, PT, R12, R252, RZ ;  /* 0x000000fc0c027210 */ /* 0x000fc80007f3e0ff */
[----:B------:R-:W-:Y:S01]  /*9620*/  IADD3 R10, P2, PT, R2, R12, RZ ;  /* 0x0000000c020a7210 */ /* 0x000fe20007f5e0ff */
[----:B------:R-:W-:Y:S01]  /*9630*/  @!PT LDS RZ, [RZ] ;  /* 0x00000000fffff984 */ /* 0x000fe20000000800 */
[----:B------:R-:W-:Y:S01]  /*9640*/  @!PT LDS RZ, [RZ] ;  /* 0x00000000fffff984 */ /* 0x000fe20000000800 */
[----:B------:R-:W-:Y:S01]  /*9650*/  @!PT LDS RZ, [RZ] ;  /* 0x00000000fffff984 */ /* 0x000fe20000000800 */
[----:B------:R1:W-:Y:S01]  /*9660*/  LDGSTS.E.BYPASS.LTC128B.128 [R217+0x1000], desc[UR4][R4.64] ;  /* 0x0100000004d97fae */ /* 0x0003e2000b981a04 */
[----:B--2---:R-:W-:-:S05]  /*9670*/  SHF.L.U64.HI R0, R246, 0x6, R0 ;  /* 0x00000006f6007819 */ /* 0x004fca0000010200 */
[----:B------:R-:W-:Y:S01]  /*9680*/  IMAD.X R3, R0, 0x1, R251, P1 ;  /* 0x0000000100037824 */ /* 0x000fe200008e06fb */
[----:B------:R-:W-:-:S03]  /*9690*/  IADD3 R8, P1, PT, R10, R12, RZ ;  /* 0x0000000c0a087210 */ /* 0x000fc60007f3e0ff */
[----:B------:R-:W-:Y:S01]  /*96a0*/  IMAD.X R11, R3, 0x1, R0, P2 ;  /* 0x00000001030b7824 */ /* 0x000fe200010e0600 */
[----:B------:R-:W-:Y:S01]  /*96b0*/  IADD3 R6, P2, PT, R8, R12, RZ ;  /* 0x0000000c08067210 */ /* 0x000fe20007f5e0ff */
[----:B------:R2:W-:Y:S03]  /*96c0*/  LDGSTS.E.BYPASS.LTC128B.128 [R217+0x1800], desc[UR4][R2.64] ;  /* 0x0180000002d97fae */ /* 0x0005e6000b981a04 */
[----:B------:R-:W-:Y:S01]  /*96d0*/  IADD3.X R9, PT, PT, R11, R0, RZ, P1, !PT ;  /* 0x000000000b097210 */ /* 0x000fe20000ffe4ff */
[----:B------:R3:W-:Y:S01]  /*96e0*/  LDGSTS.E.BYPASS.LTC128B.128 [R217+0x2000], desc[UR4][R10.64] ;  /* 0x020000000ad97fae */ /* 0x0007e2000b981a04 */
[----:B-1----:R-:W-:-:S03]  /*96f0*/  IADD3 R4, P1, PT, R6, R12, RZ ;  /* 0x0000000c06047210 */ /* 0x002fc60007f3e0ff */
[--C-:B------:R-:W-:Y:S01]  /*9700*/  IMAD.X R7, R9, 0x1, R0.reuse, P2 ;  /* 0x0000000109077824 */ /* 0x100fe200010e0600 */
[----:B------:R1:W-:Y:S03]  /*9710*/  LDGSTS.E.BYPASS.LTC128B.128 [R217+0x2800], desc[UR4][R8.64] ;  /* 0x0280000008d97fae */ /* 0x0003e6000b981a04 */
[----:B------:R-:W-:Y:S01]  /*9720*/  IMAD.X R5, R7, 0x1, R0, P1 ;  /* 0x0000000107057824 */ /* 0x000fe200008e0600 */
[----:B------:R1:W-:Y:S04]  /*9730*/  LDGSTS.E.BYPASS.LTC128B.128 [R217+0x3000], desc[UR4][R6.64] ;  /* 0x0300000006d97fae */ /* 0x0003e8000b981a04 */
[----:B------:R1:W-:Y:S01]  /*9740*/  LDGSTS.E.BYPASS.LTC128B.128 [R217+0x3800], desc[UR4][R4.64] ;  /* 0x0380000004d97fae */ /* 0x0003e2000b981a04 */
[----:B--2---:R-:W-:-:S04]  /*9750*/  IADD3 R2, P2, PT, R4, R12, RZ ;  /* 0x0000000c04027210 */ /* 0x004fc80007f5e0ff */
[----:B---3--:R-:W-:Y:S02]  /*9760*/  IADD3 R10, P1, PT, R2, R12, RZ ;  /* 0x0000000c020a7210 */ /* 0x008fe40007f3e0ff */
[----:B------:R-:W-:-:S05]  /*9770*/  IADD3.X R3, PT, PT, R5, R0, RZ, P2, !PT ;  /* 0x0000000005037210 */ /* 0x000fca00017fe4ff */
[----:B------:R-:W-:Y:S01]  /*9780*/  IMAD.X R11, R3, 0x1, R0, P1 ;  /* 0x00000001030b7824 */ /* 0x000fe200008e0600 */
[----:B------:R1:W-:Y:S04]  /*9790*/  LDGSTS.E.BYPASS.LTC128B.128 [R217+0x4000], desc[UR4][R2.64] ;  /* 0x0400000002d97fae */ /* 0x0003e8000b981a04 */
[----:B------:R1:W-:Y:S04]  /*97a0*/  LDGSTS.E.BYPASS.LTC128B.128 [R217+0x4800], desc[UR4][R10.64] ;  /* 0x048000000ad97fae */ /* 0x0003e8000b981a04 */
[----:B------:R-:W0:Y:S02]  /*97b0*/  LDGDEPBAR ;  /* 0x00000000000079af */ /* 0x000e240000000000 */
.L_x_4015:
[----:B------:R-:W-:Y:S05]  /*97c0*/  BSYNC.RECONVERGENT B1 ;  /* 0x0000000000017941 */ /* 0x000fea0003800200 */
.L_x_4014:
[----:B-1----:R-:W-:Y:S01]  /*97d0*/  LOP3.LUT R2, R13, R245, RZ, 0xfc, !PT ;  /* 0x000000f50d027212 */ /* 0x002fe200078efcff */
[----:B------:R-:W-:-:S04]  /*97e0*/  IMAD.MOV.U32 R19, RZ, RZ, R244 ;  /* 0x000000ffff137224 */ /* 0x000fc800078e00f4 */
[C---:B------:R-:W-:Y:S02]  /*97f0*/  VIADD R3, R2.reuse, 0xfffffe00 ;  /* 0xfffffe0002037836 */ /* 0x040fe40000000000 */
[C---:B------:R-:W-:Y:S02]  /*9800*/  VIADD R0, R2.reuse, 0xfffffe01 ;  /* 0xfffffe0102007836 */ /* 0x040fe40000000000 */
[C---:B------:R-:W-:Y:S01]  /*9810*/  VIADD R4, R2.reuse, 0xfffffe08 ;  /* 0xfffffe0802047836 */ /* 0x040fe20000000000 */
[C---:B------:R-:W-:Y:S01]  /*9820*/  ISETP.GE.AND P1, PT, R3.reuse, R214, PT ;  /* 0x000000d60300720c */ /* 0x040fe20003f26270 */
[C---:B------:R-:W-:Y:S01]  /*9830*/  VIADD R5, R2.reuse, 0xfffffe09 ;  /* 0xfffffe0902057836 */ /* 0x040fe20000000000 */
[C---:B------:R-:W-:Y:S01]  /*9840*/  ISETP.GE.AND P6, PT, R3.reuse, R213, PT ;  /* 0x000000d50300720c */ /* 0x040fe20003fc6270 */
[----:B------:R-:W-:Y:S01]  /*9850*/  VIADD R6, R2, 0xfffffe99 ;  /* 0xfffffe9902067836 */ /* 0x000fe20000000000 */
[C---:B------:R-:W-:Y:S02]  /*9860*/  ISETP.GE.AND P2, PT, R3.reuse, R215, PT ;  /* 0x000000d70300720c */ /* 0x040fe40003f46270 */
[----:B------:R-:W-:-:S02]  /*9870*/  ISETP.GE.AND P5, PT, R3, R216, PT ;  /* 0x000000d80300720c */ /* 0x000fc40003fa6270 */
[----:B------:R-:W-:Y:S02]  /*9880*/  FSEL R3, R128, -INF , P1 ;  /* 0xff80000080037808 */ /* 0x000fe40000800000 */
[C---:B------:R-:W-:Y:S02]  /*9890*/  ISETP.GE.AND P4, PT, R0.reuse, R214, PT ;  /* 0x000000d60000720c */ /* 0x040fe40003f86270 */
        /* <DEDUP_REMOVED lines=324> */
[----:B------:R-:W-:Y:S02]  /*ace0*/  ISETP.GE.AND P3, PT, R5, R213, PT ;  /* 0x000000d50500720c */ /* 0x000fe40003f66270 */
[----:B------:R-:W-:Y:S02]  /*acf0*/  FSEL R0, R186, -INF , P2 ;  /* 0xff800000ba007808 */ /* 0x000fe40001000000 */
        /* <DEDUP_REMOVED lines=8> */
[----:B------:R-:W-:Y:S01]  /*ad80*/  ISETP.GE.AND P6, PT, R5, R216, PT ;  /* 0x000000d80500720c */ /* 0x000fe20003fc6270 */
[----:B------:R-:W-:Y:S01]  /*ad90*/  VIADD R5, R2, 0xfffffea0 ;  /* 0xfffffea002057836 */ /* 0x000fe20000000000 */
[----:B------:R-:W-:Y:S02]  /*ada0*/  ISETP.GE.AND P4, PT, R4, R215, PT ;  /* 0x000000d70400720c */ /* 0x000fe40003f86270 */
[----:B------:R-:W-:Y:S02]  /*adb0*/  ISETP.GE.AND P1, PT, R6, R214, PT ;  /* 0x000000d60600720c */ /* 0x000fe40003f26270 */
[----:B------:R-:W-:Y:S02]  /*adc0*/  ISETP.GE.AND P3, PT, R4, R216, PT ;  /* 0x000000d80400720c */ /* 0x000fe40003f66270 */
[----:B------:R-:W-:Y:S02]  /*add0*/  FSEL R180, R3, -INF , !P5 ;  /* 0xff80000003b47808 */ /* 0x000fe40006800000 */
[----:B------:R-:W-:-:S02]  /*ade0*/  ISETP.GE.AND P2, PT, R6, R213, PT ;  /* 0x000000d50600720c */ /* 0x000fc40003f46270 */
[----:B------:R-:W-:Y:S02]  /*adf0*/  FSEL R3, R182, -INF , P4 ;  /* 0xff800000b6037808 */ /* 0x000fe40002000000 */
[----:B------:R-:W-:Y:S02]  /*ae00*/  FSEL R4, R181, -INF , P1 ;  /* 0xff800000b5047808 */ /* 0x000fe40000800000 */
[----:B------:R-:W-:Y:S01]  /*ae10*/  FSEL R186, R0, -INF , !P6 ;  /* 0xff80000000ba7808 */ /* 0x000fe20007000000 */
[----:B------:R-:W-:Y:S01]  /*ae20*/  VIADD R0, R2, 0xfffffea1 ;  /* 0xfffffea102007836 */ /* 0x000fe20000000000 */
[-C--:B------:R-:W-:Y:S02]  /*ae30*/  ISETP.GE.AND P1, PT, R5, R215.reuse, PT ;  /* 0x000000d70500720c */ /* 0x080fe40003f26270 */
[----:B------:R-:W-:Y:S02]  /*ae40*/  ISETP.GE.AND P6, PT, R6, R215, PT ;  /* 0x000000d70600720c */ /* 0x000fe40003fc6270 */
[----:B------:R-:W-:Y:S01]  /*ae50*/  FSEL R182, R3, -INF , !P3 ;  /* 0xff80000003b67808 */ /* 0x000fe20005800000 */
[----:B------:R-:W-:Y:S01]  /*ae60*/  VIADD R3, R2, 0xfffffea8 ;  /* 0xfffffea802037836 */ /* 0x000fe20000000000 */
[----:B------:R-:W-:-:S02]  /*ae70*/  FSEL R181, R4, -INF , !P2 ;  /* 0xff80000004b57808 */ /* 0x000fc40005000000 */
[C---:B------:R-:W-:Y:S02]  /*ae80*/  ISETP.GE.AND P4, PT, R5.reuse, R214, PT ;  /* 0x000000d60500720c */ /* 0x040fe40003f86270 */
[C---:B------:R-:W-:Y:S02]  /*ae90*/  ISETP.GE.AND P3, PT, R5.reuse, R213, PT ;  /* 0x000000d50500720c */ /* 0x040fe40003f66270 */
[-C--:B------:R-:W-:Y:S02]  /*aea0*/  ISETP.GE.AND P2, PT, R5, R216.reuse, PT ;  /* 0x000000d80500720c */ /* 0x080fe40003f46270 */
[----:B------:R-:W-:Y:S02]  /*aeb0*/  FSEL R5, R170, -INF , P1 ;  /* 0xff800000aa057808 */ /* 0x000fe40000800000 */
[----:B------:R-:W-:Y:S02]  /*aec0*/  ISETP.GE.AND P5, PT, R6, R216, PT ;  /* 0x000000d80600720c */ /* 0x000fe40003fa6270 */
[----:B------:R-:W-:-:S02]  /*aed0*/  ISETP.GE.AND P1, PT, R0, R215, PT ;  /* 0x000000d70000720c */ /* 0x000fc40003f26270 */
[----:B------:R-:W-:Y:S02]  /*aee0*/  FSEL R6, R183, -INF , P6 ;  /* 0xff800000b7067808 */ /* 0x000fe40003000000 */
[-C--:B------:R-:W-:Y:S02]  /*aef0*/  ISETP.GE.AND P6, PT, R0, R214.reuse, PT ;  /* 0x000000d60000720c */ /* 0x080fe40003fc6270 */
[----:B------:R-:W-:Y:S02]  /*af00*/  FSEL R8, R168, -INF , P4 ;  /* 0xff800000a8087808 */ /* 0x000fe40002000000 */
[----:B------:R-:W-:Y:S02]  /*af10*/  FSEL R4, R171, -INF , P1 ;  /* 0xff800000ab047808 */ /* 0x000fe40000800000 */
[----:B------:R-:W-:Y:S02]  /*af20*/  ISETP.GE.AND P1, PT, R3, R214, PT ;  /* 0x000000d60300720c */ /* 0x000fe40003f26270 */
[----:B------:R-:W-:-:S02]  /*af30*/  FSEL R7, R169, -INF , P6 ;  /* 0xff800000a9077808 */ /* 0x000fc40003000000 */
[----:B------:R-:W-:Y:S02]  /*af40*/  FSEL R168, R6, -INF , !P5 ;  /* 0xff80000006a87808 */ /* 0x000fe40006800000 */
[----:B------:R-:W-:Y:S02]  /*af50*/  FSEL R169, R8, -INF , !P3 ;  /* 0xff80000008a97808 */ /* 0x000fe40005800000 */
[----:B------:R-:W-:Y:S02]  /*af60*/  FSEL R190, R5, -INF , !P2 ;  /* 0xff80000005be7808 */ /* 0x000fe40005000000 */
[CC--:B------:R-:W-:Y:S02]  /*af70*/  ISETP.GE.AND P4, PT, R0.reuse, R213.reuse, PT ;  /* 0x000000d50000720c */ /* 0x0c0fe40003f86270 */
[----:B------:R-:W-:Y:S01]  /*af80*/  ISETP.GE.AND P6, PT, R0, R216, PT ;  /* 0x000000d80000720c */ /* 0x000fe20003fc6270 */
[----:B------:R-:W-:Y:S01]  /*af90*/  VIADD R0, R2, 0xfffffea9 ;  /* 0xfffffea902007836 */ /* 0x000fe20000000000 */
[----:B------:R-:W-:-:S02]  /*afa0*/  ISETP.GE.AND P3, PT, R3, R213, PT ;  /* 0x000000d50300720c */ /* 0x000fc40003f66270 */
[C---:B------:R-:W-:Y:S02]  /*afb0*/  ISETP.GE.AND P2, PT, R3.reuse, R215, PT ;  /* 0x000000d70300720c */ /* 0x040fe40003f46270 */
[----:B------:R-:W-:Y:S02]  /*afc0*/  ISETP.GE.AND P5, PT, R3, R216, PT ;  /* 0x000000d80300720c */ /* 0x000fe40003fa6270 */
[----:B------:R-:W-:Y:S02]  /*afd0*/  FSEL R3, R156, -INF , P1 ;  /* 0xff8000009c037808 */ /* 0x000fe40000800000 */
[----:B------:R-:W-:Y:S02]  /*afe0*/  FSEL R166, R7, -INF , !P4 ;  /* 0xff80000007a67808 */ /* 0x000fe40006000000 */
[----:B------:R-:W-:Y:S02]  /*aff0*/  FSEL R191, R4, -INF , !P6 ;  /* 0xff80000004bf7808 */ /* 0x000fe40007000000 */
[----:B------:R-:W-:Y:S01]  /*b000*/  FSEL R171, R3, -INF , !P3 ;  /* 0xff80000003ab7808 */ /* 0x000fe20005800000 */
[----:B------:R-:W-:Y:S01]  /*b010*/  VIADD R3, R2, 0xfffffeb0 ;  /* 0xfffffeb002037836 */ /* 0x000fe20000000000 */
[----:B------:R-:W-:-:S02]  /*b020*/  ISETP.GE.AND P4, PT, R0, R214, PT ;  /* 0x000000d60000720c */ /* 0x000fc40003f86270 */
[C---:B------:R-:W-:Y:S02]  /*b030*/  ISETP.GE.AND P6, PT, R0.reuse, R213, PT ;  /* 0x000000d50000720c */ /* 0x040fe40003fc6270 */
[C---:B------:R-:W-:Y:S02]  /*b040*/  ISETP.GE.AND P1, PT, R0.reuse, R215, PT ;  /* 0x000000d70000720c */ /* 0x040fe40003f26270 */
[----:B------:R-:W-:Y:S02]  /*b050*/  ISETP.GE.AND P3, PT, R0, R216, PT ;  /* 0x000000d80000720c */ /* 0x000fe40003f66270 */
[----:B------:R-:W2:Y:S01]  /*b060*/  LD.E R0, desc[UR4][R134.64+0xdc] ;  /* 0x0000dc0486007980 */ /* 0x000ea2000c101900 */
[----:B------:R-:W-:Y:S01]  /*b070*/  FSEL R4, R158, -INF , P2 ;  /* 0xff8000009e047808 */ /* 0x000fe20001000000 */
[----:B------:R-:W-:Y:S01]  /*b080*/  VIADD R6, R2, 0xfffffeb1 ;  /* 0xfffffeb102067836 */ /* 0x000fe20000000000 */
[----:B------:R-:W-:Y:S02]  /*b090*/  FSEL R5, R157, -INF , P4 ;  /* 0xff8000009d057808 */ /* 0x000fe40002000000 */
[----:B------:R-:W-:-:S02]  /*b0a0*/  ISETP.GE.AND P2, PT, R3, R214, PT ;  /* 0x000000d60300720c */ /* 0x000fc40003f46270 */
[----:B------:R-:W-:Y:S02]  /*b0b0*/  FSEL R187, R4, -INF , !P5 ;  /* 0xff80000004bb7808 */ /* 0x000fe40006800000 */
[----:B------:R-:W-:Y:S01]  /*b0c0*/  FSEL R170, R5, -INF , !P6 ;  /* 0xff80000005aa7808 */ /* 0x000fe20007000000 */
[----:B------:R-:W-:Y:S01]  /*b0d0*/  VIADD R5, R2, 0xfffffeb8 ;  /* 0xfffffeb802057836 */ /* 0x000fe20000000000 */
[C---:B------:R-:W-:Y:S02]  /*b0e0*/  ISETP.GE.AND P5, PT, R3.reuse, R213, PT ;  /* 0x000000d50300720c */ /* 0x040fe40003fa6270 */
[C---:B------:R-:W-:Y:S02]  /*b0f0*/  ISETP.GE.AND P4, PT, R3.reuse, R215, PT ;  /* 0x000000d70300720c */ /* 0x040fe40003f86270 */
[----:B------:R-:W-:Y:S02]  /*b100*/  ISETP.GE.AND P6, PT, R3, R216, PT ;  /* 0x000000d80300720c */ /* 0x000fe40003fc6270 */
        /* <DEDUP_REMOVED lines=90> */
[----:B------:R-:W-:Y:S02]  /*b6b0*/  ISETP.GE.AND P2, PT, R5, R215, PT ;  /* 0x000000d70500720c */ /* 0x000fe40003f46270 */
[----:B------:R-:W-:Y:S02]  /*b6c0*/  FSEL R226, R3, -INF , !P6 ;  /* 0xff80000003e27808 */ /* 0x000fe40007000000 */
[----:B------:R-:W-:Y:S02]  /*b6d0*/  FSEL R221, R4, -INF , !P3 ;  /* 0xff80000004dd7808 */ /* 0x000fe40005800000 */
[----:B------:R-:W-:-:S02]  /*b6e0*/  ISETP.GE.AND P6, PT, R6, R213, PT ;  /* 0x000000d50600720c */ /* 0x000fc40003fc6270 */
[----:B------:R-:W-:Y:S02]  /*b6f0*/  FSEL R4, R89, -INF , P4 ;  /* 0xff80000059047808 */ /* 0x000fe40002000000 */
[-C--:B------:R-:W-:Y:S01]  /*b700*/  ISETP.GE.AND P5, PT, R5, R216.reuse, PT ;  /* 0x000000d80500720c */ /* 0x080fe20003fa6270 */
[----:B------:R-:W-:Y:S01]  /*b710*/  VIADD R5, R2, 0xfffffee0 ;  /* 0xfffffee002057836 */ /* 0x000fe20000000000 */
[----:B------:R-:W-:Y:S02]  /*b720*/  ISETP.GE.AND P1, PT, R6, R215, PT ;  /* 0x000000d70600720c */ /* 0x000fe40003f26270 */
[----:B------:R-:W-:Y:S02]  /*b730*/  FSEL R3, R90, -INF , P2 ;  /* 0xff8000005a037808 */ /* 0x000fe40001000000 */
[----:B------:R-:W-:Y:S02]  /*b740*/  FSEL R220, R4, -INF , !P6 ;  /* 0xff80000004dc7808 */ /* 0x000fe40007000000 */
[----:B------:R-:W-:Y:S01]  /*b750*/  ISETP.GE.AND P3, PT, R6, R216, PT ;  /* 0x000000d80600720c */ /* 0x000fe20003f66270 */
[----:B------:R-:W-:Y:S01]  /*b760*/  VIADD R6, R2, 0xfffffee1 ;  /* 0xfffffee102067836 */ /* 0x000fe20000000000 */
[----:B------:R-:W-:-:S02]  /*b770*/  FSEL R225, R3, -INF , !P5 ;  /* 0xff80000003e17808 */ /* 0x000fc40006800000 */
[----:B------:R-:W-:Y:S02]  /*b780*/  FSEL R4, R91, -INF , P1 ;  /* 0xff8000005b047808 */ /* 0x000fe40000800000 */
[----:B------:R-:W-:Y:S02]  /*b790*/  FMNMX3.FTZ R3, R20, R14, R13, !PT ;  /* 0x0000000e14037276 */ /* 0x000fe4000781000d */
[----:B------:R-:W-:Y:S02]  /*b7a0*/  FSEL R224, R4, -INF , !P3 ;  /* 0xff80000004e07808 */ /* 0x000fe40005800000 */
        /* <DEDUP_REMOVED lines=21> */
[----:B------:R-:W-:Y:S02]  /*b900*/  FMNMX3.FTZ R4, R4, R75, R74, !PT ;  /* 0x0000004b04047276 */ /* 0x000fe4000781004a */
[C---:B------:R-:W-:Y:S02]  /*b910*/  ISETP.GE.AND P5, PT, R5.reuse, R213, PT ;  /* 0x000000d50500720c */ /* 0x040fe40003fa6270 */
[C---:B------:R-:W-:Y:S02]  /*b920*/  ISETP.GE.AND P4, PT, R5.reuse, R215, PT ;  /* 0x000000d70500720c */ /* 0x040fe40003f86270 */
[----:B------:R-:W-:Y:S02]  /*b930*/  ISETP.GE.AND P6, PT, R5, R216, PT ;  /* 0x000000d80500720c */ /* 0x000fe40003fc6270 */
[----:B------:R-:W-:Y:S02]  /*b940*/  FSEL R5, R36, -INF , P2 ;  /* 0xff80000024057808 */ /* 0x000fe40001000000 */
[----:B------:R-:W-:-:S02]  /*b950*/  FMNMX3.FTZ R3, R3, R81, R77, !PT ;  /* 0x0000005103037276 */ /* 0x000fc4000781004d */
[----:B------:R-:W-:Y:S02]  /*b960*/  FMNMX3.FTZ R4, R4, R76, R78, !PT ;  /* 0x0000004c04047276 */ /* 0x000fe4000781004e */
[----:B------:R-:W-:Y:S02]  /*b970*/  FSEL R244, R5, -INF , !P5 ;  /* 0xff80000005f47808 */ /* 0x000fe40006800000 */
[----:B------:R-:W-:Y:S02]  /*b980*/  FSEL R5, R38, -INF , P4 ;  /* 0xff80000026057808 */ /* 0x000fe40002000000 */
[----:B------:R-:W-:Y:S02]  /*b990*/  FMNMX3.FTZ R3, R3, R83, R80, !PT ;  /* 0x0000005303037276 */ /* 0x000fe40007810050 */
[----:B------:R-:W-:Y:S02]  /*b9a0*/  ISETP.GE.AND P1, PT, R6, R214, PT ;  /* 0x000000d60600720c */ /* 0x000fe40003f26270 */
        /* <DEDUP_REMOVED lines=13> */
[----:B------:R-:W-:Y:S01]  /*ba80*/  ISETP.GE.AND P4, PT, R6, R214, PT ;  /* 0x000000d60600720c */ /* 0x000fe20003f86270 */
[----:B------:R-:W-:Y:S01]  /*ba90*/  LDSM.16.MT88.4 R36, [R61+0x5400] ;  /* 0x005400003d24783b */ /* 0x000fe20000004200 */
[----:B------:R-:W-:-:S02]  /*baa0*/  FMNMX3.FTZ R3, R3, R106, R173, !PT ;  /* 0x0000006a03037276 */ /* 0x000fc400078100ad */
        /* <DEDUP_REMOVED lines=29> */
[CC--:B------:R-:W-:Y:S02]  /*bc80*/  ISETP.GE.AND P1, PT, R6.reuse, R214.reuse, PT ;  /* 0x000000d60600720c */ /* 0x0c0fe40003f26270 */
        /* <DEDUP_REMOVED lines=12> */
[----:B------:R-:W-:Y:S01]  /*bd50*/  VIADD R5, R2, 0xfffffef8 ;  /* 0xfffffef802057836 */ /* 0x000fe20000000000 */
[----:B------:R-:W-:Y:S02]  /*bd60*/  FMNMX3.FTZ R3, R3, R187, R183, !PT ;  /* 0x000000bb03037276 */ /* 0x000fe400078100b7 */
[----:B------:R-:W-:Y:S02]  /*bd70*/  FMNMX3.FTZ R4, R4, R193, R194, !PT ;  /* 0x000000c104047276 */ /* 0x000fe400078100c2 */
[----:B------:R-:W-:-:S02]  /*bd80*/  FMNMX3.FTZ R3, R3, R201, R199, !PT ;  /* 0x000000c903037276 */ /* 0x000fc400078100c7 */
[----:B------:R-:W-:Y:S01]  /*bd90*/  FSEL R9, R239, -INF , P2 ;  /* 0xff800000ef097808 */ /* 0x000fe20001000000 */
[----:B------:R-:W-:Y:S01]  /*bda0*/  IMAD.MOV.U32 R239, RZ, RZ, R19 ;  /* 0x000000ffffef7224 */ /* 0x000fe200078e0013 */
[----:B------:R-:W-:Y:S02]  /*bdb0*/  FSEL R228, R7, -INF , !P6 ;  /* 0xff80000007e47808 */ /* 0x000fe40007000000 */
        /* <DEDUP_REMOVED lines=11> */
[----:B------:R-:W-:Y:S02]  /*be70*/  FMNMX3.FTZ R3, R3, R223, R222, !PT ;  /* 0x000000df03037276 */ /* 0x000fe400078100de */
[----:B------:R-:W-:Y:S02]  /*be80*/  FMNMX3.FTZ R2, R2, R219, R208, !PT ;  /* 0x000000db02027276 */ /* 0x000fe400078100d0 */
[----:B------:R-:W-:Y:S02]  /*be90*/  FMNMX3.FTZ R3, R3, R221, R220, !PT ;  /* 0x000000dd03037276 */ /* 0x000fe400078100dc */
[----:B------:R-:W-:Y:S01]  /*bea0*/  FSEL R4, R240, -INF , P2 ;  /* 0xff800000f0047808 */ /* 0x000fe20001000000 */
[----:B------:R-:W-:Y:S01]  /*beb0*/  IMAD.MOV.U32 R240, RZ, RZ, R152 ;  /* 0x000000fffff07224 */ /* 0x000fe200078e0098 */
        /* <DEDUP_REMOVED lines=9> */
[----:B------:R-:W-:Y:S02]  /*bf50*/  FSEL R197, R4, -INF , !P6 ;  /* 0xff80000004c57808 */ /* 0x000fe40007000000 */
[----:B------:R-:W-:Y:S02]  /*bf60*/  FMNMX3.FTZ R3, R3, R238, R198, !PT ;  /* 0x000000ee03037276 */ /* 0x000fe400078100c6 */
[----:B------:R-:W-:Y:S02]  /*bf70*/  FSEL R6, R242, -INF , P1 ;  /* 0xff800000f2067808 */ /* 0x000fe40000800000 */
[----:B------:R-:W-:Y:S02]  /*bf80*/  ISETP.GE.AND P1, PT, R5, R215, PT ;  /* 0x000000d70500720c */ /* 0x000fe40003f26270 */
[----:B------:R-:W-:-:S02]  /*bf90*/  FMNMX3.FTZ R4, R2, R233, R228, !PT ;  /* 0x000000e902047276 */ /* 0x000fc400078100e4 */
[----:B------:R-:W-:Y:S02]  /*bfa0*/  FMNMX3.FTZ R2, R3, R231, R197, !PT ;  /* 0x000000e703027276 */ /* 0x000fe400078100c5 */
[----:B------:R-:W-:Y:S02]  /*bfb0*/  ISETP.GE.AND P2, PT, R5, R216, PT ;  /* 0x000000d80500720c */ /* 0x000fe40003f46270 */
[----:B------:R-:W-:Y:S01]  /*bfc0*/  FSEL R5, R243, -INF , P1 ;  /* 0xff800000f3057808 */ /* 0x000fe20000800000 */
[----:B------:R-:W1:Y:S01]  /*bfd0*/  SHFL.BFLY PT, R3, R2, 0x2, 0x1f ;  /* 0x0c401f0002037f89 */ /* 0x000e6200000e0000 */
[----:B------:R-:W-:Y:S02]  /*bfe0*/  FSEL R234, R10, -INF , !P5 ;  /* 0xff8000000aea7808 */ /* 0x000fe40006800000 */
[----:B------:R-:W-:Y:S02]  /*bff0*/  FSEL R235, R9, -INF , !P4 ;  /* 0xff80000009eb7808 */ /* 0x000fe40006000000 */
[----:B------:R-:W-:-:S02]  /*c000*/  FSEL R236, R6, -INF , !P3 ;  /* 0xff80000006ec7808 */ /* 0x000fc40005800000 */
[----:B------:R-:W-:Y:S02]  /*c010*/  FSEL R237, R5, -INF , !P2 ;  /* 0xff80000005ed7808 */ /* 0x000fe40005000000 */
        /* <DEDUP_REMOVED lines=20> */
[----:B------:R-:W-:-:S03]  /*c160*/  ISETP.NE.AND P1, PT, R249, RZ, PT ;  /* 0x000000fff900720c */ /* 0x000fc60003f25270 */
[----:B------:R-:W-:-:S04]  /*c170*/  FFMA.FTZ R7, R17, R0, -R3 ;  /* 0x0000000011077223 */ /* 0x000fc80000010803 */
[----:B------:R3:W-:Y:S01]  /*c180*/  MUFU.EX2 R160, R7 ;  /* 0x0000000700a07308 */ /* 0x0007e20000000800 */
[----:B-1----:R-:W-:-:S04]  /*c190*/  FFMA.FTZ R2, R12, R0, -R5 ;  /* 0x000000000c027223 */ /* 0x002fc80000010805 */
[----:B------:R1:W-:Y:S01]  /*c1a0*/  MUFU.EX2 R163, R2 ;  /* 0x0000000200a37308 */ /* 0x0003e20000000800 */
[----:B--2---:R-:W-:-:S04]  /*c1b0*/  FFMA.FTZ R4, R11, R0, -R5 ;  /* 0x000000000b047223 */ /* 0x004fc80000010805 */
[----:B------:R2:W4:Y:S01]  /*c1c0*/  MUFU.EX2 R164, R4 ;  /* 0x0000000400a47308 */ /* 0x0005220000000800 */
[-C--:B---3--:R-:W-:Y:S01]  /*c1d0*/  FFMA.FTZ R7, R193, R0.reuse, -R5 ;  /* 0x00000000c1077223 */ /* 0x088fe20000010805 */
[-CC-:B-1----:R-:W-:Y:S02]  /*c1e0*/  FFMA.FTZ R2, R15, R0.reuse, -R3.reuse ;  /* 0x000000000f027223 */ /* 0x182fe40000010803 */
[----:B------:R-:W1:Y:S02]  /*c1f0*/  LDSM.16.MT88.4 R12, [R61+0x5000] ;  /* 0x005000003d0c783b */ /* 0x000e640000004200 */
[----:B------:R3:W-:Y:S01]  /*c200*/  MUFU.EX2 R67, R2 ;  /* 0x0000000200437308 */ /* 0x0007e20000000800 */
[----:B--2---:R-:W-:Y:S01]  /*c210*/  FFMA.FTZ R4, R18, R0, -R3 ;  /* 0x0000000012047223 */ /* 0x004fe20000010803 */
[----:B----4-:R-:W-:-:S03]  /*c220*/  F2FP.F16.F32.PACK_AB R10, R164, R163 ;  /* 0x000000a3a40a723e */ /* 0x010fc600000000ff */
[----:B------:R2:W4:Y:S01]  /*c230*/  MUFU.EX2 R156, R4 ;  /* 0x00000004009c7308 */ /* 0x0005220000000800 */
[----:B---3--:R-:W-:-:S05]  /*c240*/  FSEL R2, R98, RZ, P2 ;  /* 0x000000ff62027208 */ /* 0x008fca0001000000 */
[----:B------:R-:W-:Y:S01]  /*c250*/  FADD.FTZ R6, R20, -R2 ;  /* 0x8000000214067221 */ /* 0x000fe20000010000 */
[----:B------:R-:W-:Y:S01]  /*c260*/  FFMA.FTZ R2, R16, R0, -R3 ;  /* 0x0000000010027223 */ /* 0x000fe20000010803 */
[----:B------:R-:W-:Y:S02]  /*c270*/  VIADD R20, R61, 0x5020 ;  /* 0x000050203d147836 */ /* 0x000fe40000000000 */
[----:B--2---:R-:W-:Y:S01]  /*c280*/  FADD.FTZ R4, R62, -R8 ;  /* 0x800000083e047221 */ /* 0x004fe20000010000 */
[C---:B------:R-:W-:Y:S01]  /*c290*/  FMUL.FTZ R6, R0.reuse, R6 ;  /* 0x0000000600067220 */ /* 0x040fe20000410000 */
[----:B------:R2:W3:Y:S01]  /*c2a0*/  MUFU.EX2 R159, R2 ;  /* 0x00000002009f7308 */ /* 0x0004e20000000800 */
[----:B------:R-:W-:Y:S01]  /*c2b0*/  F2FP.F16.F32.PACK_AB R8, R161, R71 ;  /* 0x00000047a108723e */ /* 0x000fe200000000ff */
[----:B------:R-:W-:Y:S01]  /*c2c0*/  FMUL.FTZ R4, R0, R4 ;  /* 0x0000000400047220 */ /* 0x000fe20000410000 */
[----:B----4-:R-:W-:Y:S01]  /*c2d0*/  F2FP.F16.F32.PACK_AB R9, R156, R67 ;  /* 0x000000439c09723e */ /* 0x010fe200000000ff */
[----:B------:R4:W5:Y:S04]  /*c2e0*/  MUFU.EX2 R57, R6 ;  /* 0x0000000600397308 */ /* 0x0009680000000800 */
[----:B------:R1:W1:Y:S01]  /*c2f0*/  MUFU.EX2 R56, R4 ;  /* 0x0000000400387308 */ /* 0x0002620000000800 */
[----:B--2---:R-:W-:Y:S01]  /*c300*/  VIADD R2, R61, 0x5000 ;  /* 0x000050003d027836 */ /* 0x004fe20000000000 */
[----:B---3--:R-:W-:-:S03]  /*c310*/  F2FP.F16.F32.PACK_AB R11, R159, R160 ;  /* 0x000000a09f0b723e */ /* 0x008fc600000000ff */
[----:B------:R-:W-:Y:S02]  /*c320*/  @P1 VIADD R20, R2, 0xffffffe0 ;  /* 0xffffffe002141836 */ /* 0x000fe40000000000 */
[-CC-:B------:R-:W-:Y:S01]  /*c330*/  FFMA.FTZ R2, R21, R0.reuse, -R5.reuse ;  /* 0x0000000015027223 */ /* 0x180fe20000010805 */
[-CC-:B----4-:R-:W-:Y:S01]  /*c340*/  FFMA.FTZ R6, R22, R0.reuse, -R5.reuse ;  /* 0x0000000016067223 */ /* 0x190fe20000010805 */
[-C--:B-----5:R-:W-:Y:S01]  /*c350*/  FMUL.FTZ R144, R144, R57.reuse ;  /* 0x0000003990907220 */ /* 0x0a0fe20000410000 */
[----:B-1----:R-:W-:Y:S01]  /*c360*/  FFMA.FTZ R4, R23, R0, -R5 ;  /* 0x0000000017047223 */ /* 0x002fe20000010805 */
        /* <DEDUP_REMOVED lines=10> */
[----:B------:R5:W-:Y:S01]  /*c410*/  MUFU.EX2 R162, R6 ;  /* 0x0000000600a27308 */ /* 0x000be20000000800 */
[----:B------:R-:W4:Y:S01]  /*c420*/  LDSM.16.MT88.4 R40, [R20+0x400] ;  /* 0x000400001428783b */ /* 0x000f220000004200 */
[-C--:B------:R-:W-:Y:S01]  /*c430*/  FMUL.FTZ R140, R140, R57.reuse ;  /* 0x000000398c8c7220 */ /* 0x080fe20000410000 */
[-C--:B------:R-:W-:Y:S01]  /*c440*/  FMUL.FTZ R141, R141, R57.reuse ;  /* 0x000000398d8d7220 */ /* 0x080fe20000410000 */
[----:B------:R-:W-:Y:S01]  /*c450*/  FMUL.FTZ R142, R142, R56 ;  /* 0x000000388e8e7220 */ /* 0x000fe20000410000 */
[----:B--2---:R-:W-:Y:S01]  /*c460*/  FFMA.FTZ R2, R25, R0, -R3 ;  /* 0x0000000019027223 */ /* 0x004fe20000010803 */
[C---:B------:R-:W-:Y:S01]  /*c470*/  HMMA.16816.F32 R148, R8.reuse, R12, R148 ;  /* 0x0000000c0894723c */ /* 0x040fe20000001894 */
[----:B------:R-:W-:Y:S01]  /*c480*/  FMUL.FTZ R143, R143, R56 ;  /* 0x000000388f8f7220 */ /* 0x000fe20000410000 */
[-C--:B------:R-:W-:Y:S01]  /*c490*/  FMUL.FTZ R136, R136, R57.reuse ;  /* 0x0000003988887220 */ /* 0x080fe20000410000 */
[----:B---3--:R-:W-:Y:S01]  /*c4a0*/  FFMA.FTZ R4, R24, R0, -R5 ;  /* 0x0000000018047223 */ /* 0x008fe20000010805 */
[----:B------:R2:W-:Y:S01]  /*c4b0*/  MUFU.EX2 R65, R2 ;  /* 0x0000000200417308 */ /* 0x0005e20000000800 */
[----:B------:R-:W-:Y:S01]  /*c4c0*/  FMUL.FTZ R137, R137, R57 ;  /* 0x0000003989897220 */ /* 0x000fe20000410000 */
[-C--:B------:R-:W-:Y:S01]  /*c4d0*/  FMUL.FTZ R138, R138, R56.reuse ;  /* 0x000000388a8a7220 */ /* 0x080fe20000410000 */
[----:B------:R-:W-:Y:S01]  /*c4e0*/  FMUL.FTZ R139, R139, R56 ;  /* 0x000000388b8b7220 */ /* 0x000fe20000410000 */
[----:B------:R3:W-:Y:S01]  /*c4f0*/  MUFU.EX2 R165, R4 ;  /* 0x0000000400a57308 */ /* 0x0007e20000000800 */
[-CC-:B-----5:R-:W-:Y:S01]  /*c500*/  FFMA.FTZ R6, R29, R0.reuse, -R3.reuse ;  /* 0x000000001d067223 */ /* 0x1a0fe20000010803 */
[----:B------:R-:W-:Y:S03]  /*c510*/  HMMA.16816.F32 R24, R8, R14, R144 ;  /* 0x0000000e0818723c */ /* 0x000fe60000001890 */
[----:B------:R5:W4:Y:S01]  /*c520*/  MUFU.EX2 R144, R6 ;  /* 0x0000000600907308 */ /* 0x000b220000000800 */
[-CC-:B--2---:R-:W-:Y:S01]  /*c530*/  FFMA.FTZ R2, R28, R0.reuse, -R3.reuse ;  /* 0x000000001c027223 */ /* 0x184fe20000010803 */
[----:B---3--:R-:W-:-:S03]  /*c540*/  FFMA.FTZ R4, R30, R0, -R3 ;  /* 0x000000001e047223 */ /* 0x008fc60000010803 */
[----:B------:R2:W-:Y:S01]  /*c550*/  MUFU.EX2 R147, R2 ;  /* 0x0000000200937308 */ /* 0x0005e20000000800 */
[----:B-1----:R-:W-:Y:S03]  /*c560*/  HMMA.16816.F32 R28, R8, R16, R140 ;  /* 0x00000010081c723c */ /* 0x002fe6000000188c */
[----:B------:R-:W1:Y:S01]  /*c570*/  MUFU.EX2 R157, R4 ;  /* 0x00000004009d7308 */ /* 0x000e620000000800 */
[----:B-----5:R-:W-:-:S04]  /*c580*/  FFMA.FTZ R6, R54, R0, -R3 ;  /* 0x0000000036067223 */ /* 0x020fc80000010803 */
[----:B------:R-:W-:Y:S01]  /*c590*/  HMMA.16816.F32 R12, R8, R18, R136 ;  /* 0x00000012080c723c */ /* 0x000fe20000001888 */
[----:B----4-:R-:W-:Y:S01]  /*c5a0*/  F2FP.F16.F32.PACK_AB R8, R152, R158 ;  /* 0x0000009e9808723e */ /* 0x010fe200000000ff */
[----:B------:R3:W-:Y:S01]  /*c5b0*/  MUFU.EX2 R131, R6 ;  /* 0x0000000600837308 */ /* 0x0007e20000000800 */
[----:B------:R-:W-:Y:S02]  /*c5c0*/  F2FP.F16.F32.PACK_AB R9, R144, R65 ;  /* 0x000000419009723e */ /* 0x000fe400000000ff */
[----:B------:R-:W-:Y:S01]  /*c5d0*/  F2FP.F16.F32.PACK_AB R10, R165, R162 ;  /* 0x000000a2a50a723e */ /* 0x000fe200000000ff */
[-CC-:B--2---:R-:W-:Y:S01]  /*c5e0*/  FFMA.FTZ R2, R32, R0.reuse, -R5.reuse ;  /* 0x0000000020027223 */ /* 0x184fe20000010805 */
[----:B-1----:R-:W-:Y:S01]  /*c5f0*/  F2FP.F16.F32.PACK_AB R11, R147, R157 ;  /* 0x0000009d930b723e */ /* 0x002fe200000000ff */
[-C--:B------:R-:W-:Y:S02]  /*c600*/  FFMA.FTZ R4, R34, R0.reuse, -R5 ;  /* 0x0000000022047223 */ /* 0x080fe40000010805 */
[----:B------:R1:W-:Y:S04]  /*c610*/  MUFU.EX2 R141, R2 ;  /* 0x00000002008d7308 */ /* 0x0003e80000000800 */
[----:B------:R2:W4:Y:S01]  /*c620*/  MUFU.EX2 R143, R4 ;  /* 0x00000004008f7308 */ /* 0x0005220000000800 */
[----:B------:R-:W-:Y:S01]  /*c630*/  HMMA.16816.F32 R16, R8, R36, R148 ;  /* 0x000000240810723c */ /* 0x000fe20000001894 */
[----:B---3--:R-:W-:-:S04]  /*c640*/  FFMA.FTZ R6, R70, R0, -R3 ;  /* 0x0000000046067223 */ /* 0x008fc80000010803 */
[----:B------:R3:W-:Y:S03]  /*c650*/  MUFU.EX2 R122, R6 ;  /* 0x00000006007a7308 */ /* 0x0007e60000000800 */
[C---:B------:R-:W-:Y:S01]  /*c660*/  HMMA.16816.F32 R24, R8.reuse, R38, R24 ;  /* 0x000000260818723c */ /* 0x040fe20000001818 */
[-CC-:B-1----:R-:W-:Y:S01]  /*c670*/  FFMA.FTZ R2, R35, R0.reuse, -R5.reuse ;  /* 0x0000000023027223 */ /* 0x182fe20000010805 */
[----:B------:R-:W1:Y:S01]  /*c680*/  LDSM.16.MT88.4 R36, [R20+0x800] ;  /* 0x000800001424783b */ /* 0x000e620000004200 */
[-C--:B--2---:R-:W-:Y:S02]  /*c690*/  FFMA.FTZ R4, R33, R0.reuse, -R5 ;  /* 0x0000000021047223 */ /* 0x084fe40000010805 */
[----:B------:R2:W-:Y:S01]  /*c6a0*/  MUFU.EX2 R146, R2 ;  /* 0x0000000200927308 */ /* 0x0005e20000000800 */
[----:B------:R-:W5:Y:S02]  /*c6b0*/  LDSM.16.MT88.4 R32, [R61+0x5800] ;  /* 0x005800003d20783b */ /* 0x000f640000004200 */
[----:B------:R-:W-:Y:S01]  /*c6c0*/  HMMA.16816.F32 R28, R8, R40, R28 ;  /* 0x00000028081c723c */ /* 0x000fe2000000181c */
[----:B------:R2:W2:Y:S01]  /*c6d0*/  MUFU.EX2 R142, R4 ;  /* 0x00000004008e7308 */ /* 0x0004a20000000800 */
[----:B---3--:R-:W-:-:S04]  /*c6e0*/  FFMA.FTZ R6, R86, R0, -R3 ;  /* 0x0000000056067223 */ /* 0x008fc80000010803 */
[----:B------:R3:W-:Y:S02]  /*c6f0*/  MUFU.EX2 R109, R6 ;  /* 0x00000006006d7308 */ /* 0x0007e40000000800 */
[----:B------:R-:W-:Y:S01]  /*c700*/  HMMA.16816.F32 R12, R8, R42, R12 ;  /* 0x0000002a080c723c */ /* 0x000fe2000000180c */
[----:B----4-:R-:W-:Y:S01]  /*c710*/  F2FP.F16.F32.PACK_AB R8, R143, R141 ;  /* 0x0000008d8f08723e */ /* 0x010fe200000000ff */
[----:B------:R-:W-:Y:S01]  /*c720*/  LDSM.16.MT88.4 R40, [R20+0x1000] ;  /* 0x001000001428783b */ /* 0x000fe20000004200 */
[----:B--2---:R-:W-:-:S04]  /*c730*/  FFMA.FTZ R2, R44, R0, -R5 ;  /* 0x000000002c027223 */ /* 0x004fc80000010805 */
[----:B------:R2:W-:Y:S01]  /*c740*/  MUFU.EX2 R145, R2 ;  /* 0x0000000200917308 */ /* 0x0005e20000000800 */
[----:B------:R-:W-:Y:S01]  /*c750*/  FFMA.FTZ R4, R47, R0, -R3 ;  /* 0x000000002f047223 */ /* 0x000fe20000010803 */
[----:B------:R-:W-:-:S03]  /*c760*/  F2FP.F16.F32.PACK_AB R10, R142, R146 ;  /* 0x000000928e0a723e */ /* 0x000fc600000000ff */
[----:B------:R4:W-:Y:S01]  /*c770*/  MUFU.EX2 R62, R4 ;  /* 0x00000004003e7308 */ /* 0x0009e20000000800 */
[----:B---3--:R-:W-:-:S04]  /*c780*/  FFMA.FTZ R6, R173, R0, -R3 ;  /* 0x00000000ad067223 */ /* 0x008fc80000010803 */
[----:B------:R3:W-:Y:S01]  /*c790*/  MUFU.EX2 R95, R6 ;  /* 0x00000006005f7308 */ /* 0x0007e20000000800 */
[----:B--2---:R-:W-:-:S04]  /*c7a0*/  FFMA.FTZ R2, R45, R0, -R3 ;  /* 0x000000002d027223 */ /* 0x004fc80000010803 */
[----:B------:R2:W1:Y:S01]  /*c7b0*/  MUFU.EX2 R59, R2 ;  /* 0x00000002003b7308 */ /* 0x0004620000000800 */
[----:B----4-:R-:W-:-:S04]  /*c7c0*/  FFMA.FTZ R4, R51, R0, -R3 ;  /* 0x0000000033047223 */ /* 0x010fc80000010803 */
[----:B------:R4:W-:Y:S01]  /*c7d0*/  MUFU.EX2 R137, R4 ;  /* 0x0000000400897308 */ /* 0x0009e20000000800 */
[-CC-:B---3--:R-:W-:Y:S01]  /*c7e0*/  FFMA.FTZ R6, R186, R0.reuse, -R3.reuse ;  /* 0x00000000ba067223 */ /* 0x188fe20000010803 */
[----:B--2---:R-:W-:Y:S01]  /*c7f0*/  FFMA.FTZ R2, R49, R0, -R3 ;  /* 0x0000000031027223 */ /* 0x004fe20000010803 */
        /* <DEDUP_REMOVED lines=13> */
[----:B------:R-:W2:Y:S01]  /*c8d0*/  LDSM.16.MT88.4 R36, [R61+0x6000] ;  /* 0x006000003d24783b */ /* 0x000ea20000004200 */
[----:B-1----:R-:W-:-:S04]  /*c8e0*/  FFMA.FTZ R2, R52, R0, -R3 ;  /* 0x0000000034027223 */ /* 0x002fc80000010803 */
[----:B------:R1:W1:Y:S01]  /*c8f0*/  MUFU.EX2 R130, R2 ;  /* 0x0000000200827308 */ /* 0x0002620000000800 */
[----:B----4-:R-:W-:Y:S01]  /*c900*/  FFMA.FTZ R4, R55, R0, -R3 ;  /* 0x0000000037047223 */ /* 0x010fe20000010803 */
[C---:B-----5:R-:W-:Y:S03]  /*c910*/  HMMA.16816.F32 R16, R8.reuse, R32, R16 ;  /* 0x000000200810723c */ /* 0x060fe60000001810 */
[----:B------:R4:W-:Y:S05]  /*c920*/  MUFU.EX2 R133, R4 ;  /* 0x0000000400857308 */ /* 0x0009ea0000000800 */
[----:B------:R-:W-:Y:S01]  /*c930*/  HMMA.16816.F32 R24, R8, R34, R24 ;  /* 0x000000220818723c */ /* 0x000fe20000001818 */
[----:B------:R-:W-:-:S02]  /*c940*/  F2FP.F16.F32.PACK_AB R8, R139, R145 ;  /* 0x000000918b08723e */ /* 0x000fc400000000ff */
[----:B---3--:R-:W-:Y:S01]  /*c950*/  F2FP.F16.F32.PACK_AB R10, R140, R138 ;  /* 0x0000008a8c0a723e */ /* 0x008fe200000000ff */
[----:B-1----:R-:W-:Y:S01]  /*c960*/  FFMA.FTZ R2, R53, R0, -R3 ;  /* 0x0000000035027223 */ /* 0x002fe20000010803 */
        /* <DEDUP_REMOVED lines=12> */
[----:B------:R-:W5:Y:S01]  /*ca30*/  LDSM.16.MT88.4 R44, [R61+0x6400] ;  /* 0x006400003d2c783b */ /* 0x000f620000004200 */
[----:B-1----:R-:W-:-:S04]  /*ca40*/  FFMA.FTZ R2, R64, R0, -R5 ;  /* 0x0000000040027223 */ /* 0x002fc80000010805 */
[----:B------:R1:W1:Y:S01]  /*ca50*/  MUFU.EX2 R128, R2 ;  /* 0x0000000200807308 */ /* 0x0002620000000800 */
[-CC-:B----4-:R-:W-:Y:S01]  /*ca60*/  FFMA.FTZ R4, R69, R0.reuse, -R3.reuse ;  /* 0x0000000045047223 */ /* 0x190fe20000010803 */
[C---:B--2---:R-:W-:Y:S03]  /*ca70*/  HMMA.16816.F32 R16, R8.reuse, R48, R28 ;  /* 0x000000300810723c */ /* 0x044fe6000000181c */
[----:B------:R2:W-:Y:S05]  /*ca80*/  MUFU.EX2 R125, R4 ;  /* 0x00000004007d7308 */ /* 0x0005ea0000000800 */
[----:B------:R-:W-:Y:S01]  /*ca90*/  HMMA.16816.F32 R12, R8, R50, R12 ;  /* 0x00000032080c723c */ /* 0x000fe2000000180c */
        /* <DEDUP_REMOVED lines=19> */
[----:B------:R-:W4:Y:S01]  /*cbd0*/  LDSM.16.MT88.4 R36, [R20+0x1400] ;  /* 0x001400001424783b */ /* 0x000f220000004200 */
[----:B-1----:R-:W-:-:S04]  /*cbe0*/  FFMA.FTZ R2, R75, R0, -R5 ;  /* 0x000000004b027223 */ /* 0x002fc80000010805 */
[----:B------:R1:W5:Y:S01]  /*cbf0*/  MUFU.EX2 R124, R2 ;  /* 0x00000002007c7308 */ /* 0x0003620000000800 */
[----:B--2---:R-:W-:Y:S01]  /*cc00*/  FFMA.FTZ R4, R83, R0, -R3 ;  /* 0x0000000053047223 */ /* 0x004fe20000010803 */
[C---:B------:R-:W-:Y:S03]  /*cc10*/  HMMA.16816.F32 R28, R8.reuse, R40, R16 ;  /* 0x00000028081c723c */ /* 0x040fe60000001810 */
[----:B------:R2:W-:Y:S05]  /*cc20*/  MUFU.EX2 R112, R4 ;  /* 0x0000000400707308 */ /* 0x0005ea0000000800 */
[----:B------:R-:W-:Y:S01]  /*cc30*/  HMMA.16816.F32 R12, R8, R42, R12 ;  /* 0x0000002a080c723c */ /* 0x000fe2000000180c */
[----:B---3--:R-:W-:Y:S01]  /*cc40*/  F2FP.F16.F32.PACK_AB R8, R120, R58 ;  /* 0x0000003a7808723e */ /* 0x008fe200000000ff */
[----:B------:R-:W-:Y:S01]  /*cc50*/  LDSM.16.MT88.4 R40, [R20+0x1c00] ;  /* 0x001c00001428783b */ /* 0x000fe20000004200 */
[----:B-1----:R-:W-:Y:S01]  /*cc60*/  FFMA.FTZ R2, R76, R0, -R5 ;  /* 0x000000004c027223 */ /* 0x002fe20000010805 */
[----:B-----5:R-:W-:-:S03]  /*cc70*/  F2FP.F16.F32.PACK_AB R10, R119, R124 ;  /* 0x0000007c770a723e */ /* 0x020fc600000000ff */
[----:B------:R1:W-:Y:S01]  /*cc80*/  MUFU.EX2 R123, R2 ;  /* 0x00000002007b7308 */ /* 0x0003e20000000800 */
[----:B--2---:R-:W-:-:S03]  /*cc90*/  FFMA.FTZ R4, R78, R0, -R5 ;  /* 0x000000004e047223 */ /* 0x004fc60000010805 */
[----:B------:R2:W-:Y:S04]  /*cca0*/  MUFU.EX2 R78, R7 ;  /* 0x00000007004e7308 */ /* 0x0005e80000000800 */
[----:B------:R3:W-:Y:S01]  /*ccb0*/  MUFU.EX2 R115, R4 ;  /* 0x0000000400737308 */ /* 0x0007e20000000800 */
[----:B-1----:R-:W-:-:S04]  /*ccc0*/  FFMA.FTZ R2, R77, R0, -R3 ;  /* 0x000000004d027223 */ /* 0x002fc80000010803 */
[----:B------:R1:W5:Y:S01]  /*ccd0*/  MUFU.EX2 R111, R2 ;  /* 0x00000002006f7308 */ /* 0x0003620000000800 */
[-C--:B--2---:R-:W-:Y:S01]  /*cce0*/  FFMA.FTZ R7, R201, R0.reuse, -R3 ;  /* 0x00000000c9077223 */ /* 0x084fe20000010803 */
[-C--:B---3--:R-:W-:Y:S02]  /*ccf0*/  FFMA.FTZ R4, R82, R0.reuse, -R5 ;  /* 0x0000000052047223 */ /* 0x088fe40000010805 */
[----:B------:R2:W-:Y:S04]  /*cd00*/  MUFU.EX2 R82, R6 ;  /* 0x0000000600527308 */ /* 0x0005e80000000800 */
[----:B------:R3:W-:Y:S01]  /*cd10*/  MUFU.EX2 R118, R4 ;  /* 0x0000000400767308 */ /* 0x0007e20000000800 */
[----:B-1----:R-:W-:Y:S01]  /*cd20*/  FFMA.FTZ R2, R80, R0, -R3 ;  /* 0x0000000050027223 */ /* 0x002fe20000010803 */
[----:B-----5:R-:W-:-:S03]  /*cd30*/  F2FP.F16.F32.PACK_AB R9, R111, R113 ;  /* 0x000000716f09723e */ /* 0x020fc600000000ff */
[----:B------:R1:W5:Y:S01]  /*cd40*/  MUFU.EX2 R114, R2 ;  /* 0x0000000200727308 */ /* 0x0003620000000800 */
[-CC-:B--2---:R-:W-:Y:S01]  /*cd50*/  FFMA.FTZ R6, R191, R0.reuse, -R3.reuse ;  /* 0x00000000bf067223 */ /* 0x184fe20000010803 */
[----:B---3--:R-:W-:-:S03]  /*cd60*/  FFMA.FTZ R4, R87, R0, -R3 ;  /* 0x0000000057047223 */ /* 0x008fc60000010803 */
[----:B------:R2:W-:Y:S04]  /*cd70*/  MUFU.EX2 R22, R6 ;  /* 0x0000000600167308 */ /* 0x0005e80000000800 */
[----:B------:R3:W-:Y:S01]  /*cd80*/  MUFU.EX2 R110, R4 ;  /* 0x00000004006e7308 */ /* 0x0007e20000000800 */
[----:B-1----:R-:W-:Y:S01]  /*cd90*/  FFMA.FTZ R2, R79, R0, -R5 ;  /* 0x000000004f027223 */ /* 0x002fe20000010805 */
[----:B-----5:R-:W-:-:S03]  /*cda0*/  F2FP.F16.F32.PACK_AB R11, R114, R112 ;  /* 0x00000070720b723e */ /* 0x020fc600000000ff */
[----:B------:R1:W5:Y:S01]  /*cdb0*/  MUFU.EX2 R116, R2 ;  /* 0x0000000200747308 */ /* 0x0003620000000800 */
[----:B--2---:R-:W-:-:S03]  /*cdc0*/  FFMA.FTZ R6, R239, R56, R67 ;  /* 0x00000038ef067223 */ /* 0x004fc60000010043 */
[----:B------:R-:W-:Y:S01]  /*cdd0*/  HMMA.16816.F32 R16, R8, R44, R32 ;  /* 0x0000002c0810723c */ /* 0x000fe20000001820 */
[----:B---3--:R-:W-:-:S07]  /*cde0*/  FFMA.FTZ R4, R96, R0, -R5 ;  /* 0x0000000060047223 */ /* 0x008fce0000010805 */
[----:B----4-:R-:W-:Y:S01]  /*cdf0*/  HMMA.16816.F32 R28, R8, R36, R28 ;  /* 0x00000024081c723c */ /* 0x010fe2000000181c */
[----:B-1----:R-:W-:-:S04]  /*ce00*/  FFMA.FTZ R2, R85, R0, -R3 ;  /* 0x0000000055027223 */ /* 0x002fc80000010803 */
[----:B------:R1:W2:Y:S03]  /*ce10*/  MUFU.EX2 R107, R2 ;  /* 0x00000002006b7308 */ /* 0x0002a60000000800 */
[C---:B------:R-:W-:Y:S01]  /*ce20*/  HMMA.16816.F32 R12, R8.reuse, R38, R12 ;  /* 0x00000026080c723c */ /* 0x040fe2000000180c */
[----:B------:R-:W3:Y:S07]  /*ce30*/  LDSM.16.MT88.4 R36, [R61+0x6c00] ;  /* 0x006c00003d24783b */ /* 0x000eee0000004200 */
[----:B------:R-:W-:Y:S01]  /*ce40*/  HMMA.16816.F32 R24, R8, R46, R24 ;  /* 0x0000002e0818723c */ /* 0x000fe20000001818 */
[----:B------:R-:W-:Y:S01]  /*ce50*/  F2FP.F16.F32.PACK_AB R8, R115, R123 ;  /* 0x0000007b7308723e */ /* 0x000fe200000000ff */
[----:B------:R-:W4:Y:S01]  /*ce60*/  LDSM.16.MT88.4 R44, [R61+0x7000] ;  /* 0x007000003d2c783b */ /* 0x000f220000004200 */
[----:B-----5:R-:W-:Y:S01]  /*ce70*/  F2FP.F16.F32.PACK_AB R10, R118, R116 ;  /* 0x00000074760a723e */ /* 0x020fe200000000ff */
[----:B-1----:R-:W-:Y:S01]  /*ce80*/  FFMA.FTZ R2, R84, R0, -R3 ;  /* 0x0000000054027223 */ /* 0x002fe20000010803 */
[----:B--2---:R-:W-:-:S03]  /*ce90*/  F2FP.F16.F32.PACK_AB R9, R109, R107 ;  /* 0x0000006b6d09723e */ /* 0x004fc600000000ff */
[----:B------:R1:W2:Y:S02]  /*cea0*/  MUFU.EX2 R108, R2 ;  /* 0x00000002006c7308 */ /* 0x0002a40000000800 */
[--C-:B-1----:R-:W-:Y:S01]  /*ceb0*/  FFMA.FTZ R2, R104, R0, -R5.reuse ;  /* 0x0000000068027223 */ /* 0x102fe20000010805 */
[----:B--2---:R-:W-:Y:S01]  /*cec0*/  F2FP.F16.F32.PACK_AB R11, R108, R110 ;  /* 0x0000006e6c0b723e */ /* 0x004fe200000000ff */
[----:B------:R1:W-:Y:S04]  /*ced0*/  MUFU.EX2 R104, R4 ;  /* 0x0000000400687308 */ /* 0x0003e80000000800 */
[----:B------:R2:W5:Y:S02]  /*cee0*/  MUFU.EX2 R103, R2 ;  /* 0x0000000200677308 */ /* 0x0005640000000800 */
[----:B------:R-:W-:Y:S01]  /*cef0*/  HMMA.16816.F32 R32, R8, R48, R16 ;  /* 0x000000300820723c */ /* 0x000fe20000001810 */
[----:B-1----:R-:W-:-:S07]  /*cf00*/  FFMA.FTZ R4, R99, R0, -R5 ;  /* 0x0000000063047223 */ /* 0x002fce0000010805 */
[----:B------:R-:W-:Y:S01]  /*cf10*/  HMMA.16816.F32 R16, R8, R50, R24 ;  /* 0x000000320810723c */ /* 0x000fe20000001818 */
[----:B------:R-:W-:Y:S01]  /*cf20*/  LDSM.16.MT88.4 R48, [R61+0x7400] ;  /* 0x007400003d30783b */ /* 0x000fe20000004200 */
[----:B--2---:R-:W-:-:S04]  /*cf30*/  FFMA.FTZ R2, R105, R0, -R5 ;  /* 0x0000000069027223 */ /* 0x004fc80000010805 */
[----:B------:R1:W-:Y:S02]  /*cf40*/  MUFU.EX2 R105, R2 ;  /* 0x0000000200697308 */ /* 0x0003e40000000800 */
[C---:B------:R-:W-:Y:S08]  /*cf50*/  HMMA.16816.F32 R24, R8.reuse, R52, R28 ;  /* 0x000000340818723c */ /* 0x040ff0000000181c */
[----:B------:R-:W-:Y:S01]  /*cf60*/  HMMA.16816.F32 R12, R8, R54, R12 ;  /* 0x00000036080c723c */ /* 0x000fe2000000180c */
[----:B-----5:R-:W-:Y:S01]  /*cf70*/  F2FP.F16.F32.PACK_AB R8, R104, R103 ;  /* 0x000000676808723e */ /* 0x020fe200000000ff */
[----:B------:R-:W-:Y:S01]  /*cf80*/  LDSM.16.MT88.4 R52, [R61+0x7c00] ;  /* 0x007c00003d34783b */ /* 0x000fe20000004200 */
[----:B-1----:R-:W-:-:S02]  /*cf90*/  FFMA.FTZ R2, R106, R0, -R3 ;  /* 0x000000006a027223 */ /* 0x002fc40000010803 */
[----:B------:R1:W2:Y:S04]  /*cfa0*/  MUFU.EX2 R106, R4 ;  /* 0x00000004006a7308 */ /* 0x0002a80000000800 */
[----:B------:R5:W3:Y:S01]  /*cfb0*/  MUFU.EX2 R89, R2 ;  /* 0x0000000200597308 */ /* 0x000ae20000000800 */
[-CC-:B-1----:R-:W-:Y:S01]  /*cfc0*/  FFMA.FTZ R4, R172, R0.reuse, -R3.reuse ;  /* 0x00000000ac047223 */ /* 0x182fe20000010803 */
[----:B--2---:R-:W-:Y:S01]  /*cfd0*/  F2FP.F16.F32.PACK_AB R10, R106, R105 ;  /* 0x000000696a0a723e */ /* 0x004fe200000000ff */
[----:B-----5:R-:W-:Y:S02]  /*cfe0*/  FFMA.FTZ R2, R167, R0, -R3 ;  /* 0x00000000a7027223 */ /* 0x020fe40000010803 */
[----:B------:R1:W-:Y:S01]  /*cff0*/  MUFU.EX2 R100, R4 ;  /* 0x0000000400647308 */ /* 0x0003e20000000800 */
[----:B---3--:R-:W-:-:S03]  /*d000*/  F2FP.F16.F32.PACK_AB R9, R95, R89 ;  /* 0x000000595f09723e */ /* 0x008fc600000000ff */
[----:B------:R2:W3:Y:S01]  /*d010*/  MUFU.EX2 R99, R2 ;  /* 0x0000000200637308 */ /* 0x0004e20000000800 */
[-CC-:B-1----:R-:W-:Y:S01]  /*d020*/  FFMA.FTZ R4, R175, R0.reuse, -R5.reuse ;  /* 0x00000000af047223 */ /* 0x182fe20000010805 */
[----:B--2---:R-:W-:-:S03]  /*d030*/  FFMA.FTZ R2, R176, R0, -R5 ;  /* 0x00000000b0027223 */ /* 0x004fc60000010805 */
[----:B------:R1:W-:Y:S01]  /*d040*/  MUFU.EX2 R92, R4 ;  /* 0x00000004005c7308 */ /* 0x0003e20000000800 */
[----:B---3--:R-:W-:-:S03]  /*d050*/  F2FP.F16.F32.PACK_AB R11, R99, R100 ;  /* 0x00000064630b723e */ /* 0x008fc600000000ff */
[----:B------:R2:W3:Y:S04]  /*d060*/  MUFU.EX2 R91, R2 ;  /* 0x00000002005b7308 */ /* 0x0004e80000000800 */
[----:B------:R-:W-:Y:S01]  /*d070*/  HMMA.16816.F32 R32, R8, R36, R32 ;  /* 0x000000240820723c */ /* 0x000fe20000001820 */
[----:B-1----:R-:W-:-:S07]  /*d080*/  FFMA.FTZ R4, R174, R0, -R5 ;  /* 0x00000000ae047223 */ /* 0x002fce0000010805 */
[C---:B------:R-:W-:Y:S01]  /*d090*/  HMMA.16816.F32 R28, R8.reuse, R38, R16 ;  /* 0x00000026081c723c */ /* 0x040fe20000001810 */
[----:B------:R-:W1:Y:S01]  /*d0a0*/  LDSM.16.MT88.4 R36, [R20+0x2000] ;  /* 0x002000001424783b */ /* 0x000e620000004200 */
[-C--:B--2---:R-:W-:Y:S01]  /*d0b0*/  FFMA.FTZ R2, R177, R0.reuse, -R5 ;  /* 0x00000000b1027223 */ /* 0x084fe20000010805 */
[----:B------:R2:W-:Y:S04]  /*d0c0*/  MUFU.EX2 R96, R4 ;  /* 0x0000000400607308 */ /* 0x0005e80000000800 */
[----:B------:R5:W4:Y:S01]  /*d0d0*/  MUFU.EX2 R102, R2 ;  /* 0x0000000200667308 */ /* 0x000b220000000800 */
[C---:B------:R-:W-:Y:S08]  /*d0e0*/  HMMA.16816.F32 R24, R8.reuse, R40, R24 ;  /* 0x000000280818723c */ /* 0x040ff00000001818 */
[----:B------:R-:W-:Y:S01]  /*d0f0*/  HMMA.16816.F32 R12, R8, R42, R12 ;  /* 0x0000002a080c723c */ /* 0x000fe2000000180c */
[-C--:B--2---:R-:W-:Y:S01]  /*d100*/  FFMA.FTZ R4, R192, R0.reuse, -R3 ;  /* 0x00000000c0047223 */ /* 0x084fe20000010803 */
[----:B------:R-:W2:Y:S01]  /*d110*/  LDSM.16.MT88.4 R40, [R20+0x2400] ;  /* 0x002400001428783b */ /* 0x000ea20000004200 */
[----:B---3--:R-:W-:Y:S01]  /*d120*/  F2FP.F16.F32.PACK_AB R8, R92, R91 ;  /* 0x0000005b5c08723e */ /* 0x008fe200000000ff */
[----:B-----5:R-:W-:Y:S01]  /*d130*/  FFMA.FTZ R2, R178, R0, -R5 ;  /* 0x00000000b2027223 */ /* 0x020fe20000010805 */
[----:B------:R3:W-:Y:S01]  /*d140*/  MUFU.EX2 R85, R4 ;  /* 0x0000000400557308 */ /* 0x0007e20000000800 */
[----:B----4-:R-:W-:-:S03]  /*d150*/  F2FP.F16.F32.PACK_AB R10, R96, R102 ;  /* 0x00000066600a723e */ /* 0x010fc600000000ff */
[----:B------:R4:W-:Y:S01]  /*d160*/  MUFU.EX2 R101, R2 ;  /* 0x0000000200657308 */ /* 0x0009e20000000800 */
[-CC-:B---3--:R-:W-:Y:S01]  /*d170*/  FFMA.FTZ R4, R189, R0.reuse, -R3.reuse ;  /* 0x00000000bd047223 */ /* 0x188fe20000010803 */
[----:B----4-:R-:W-:-:S03]  /*d180*/  FFMA.FTZ R2, R188, R0, -R3 ;  /* 0x00000000bc027223 */ /* 0x010fc60000010803 */
[----:B------:R3:W-:Y:S04]  /*d190*/  MUFU.EX2 R87, R4 ;  /* 0x0000000400577308 */ /* 0x0007e80000000800 */
[----:B------:R4:W5:Y:S01]  /*d1a0*/  MUFU.EX2 R84, R2 ;  /* 0x0000000200547308 */ /* 0x0009620000000800 */
[-C--:B---3--:R-:W-:Y:S01]  /*d1b0*/  FFMA.FTZ R4, R179, R0.reuse, -R5 ;  /* 0x00000000b3047223 */ /* 0x088fe20000010805 */
[----:B----4-:R-:W-:-:S03]  /*d1c0*/  FFMA.FTZ R2, R184, R0, -R3 ;  /* 0x00000000b8027223 */ /* 0x010fc60000010803 */
[----:B------:R3:W-:Y:S01]  /*d1d0*/  MUFU.EX2 R88, R4 ;  /* 0x0000000400587308 */ /* 0x0007e20000000800 */
[----:B-----5:R-:W-:-:S03]  /*d1e0*/  F2FP.F16.F32.PACK_AB R9, R84, R85 ;  /* 0x000000555409723e */ /* 0x020fc600000000ff */
[----:B------:R4:W5:Y:S01]  /*d1f0*/  MUFU.EX2 R90, R2 ;  /* 0x00000002005a7308 */ /* 0x0009620000000800 */
[-CC-:B---3--:R-:W-:Y:S01]  /*d200*/  FFMA.FTZ R4, R181, R0.reuse, -R5.reuse ;  /* 0x00000000b5047223 */ /* 0x188fe20000010805 */
[----:B----4-:R-:W-:-:S03]  /*d210*/  FFMA.FTZ R2, R180, R0, -R5 ;  /* 0x00000000b4027223 */ /* 0x010fc60000010805 */
[----:B------:R3:W-:Y:S01]  /*d220*/  MUFU.EX2 R94, R4 ;  /* 0x00000004005e7308 */ /* 0x0007e20000000800 */
[----:B-----5:R-:W-:-:S03]  /*d230*/  F2FP.F16.F32.PACK_AB R11, R90, R87 ;  /* 0x000000575a0b723e */ /* 0x020fc600000000ff */
[----:B------:R4:W5:Y:S04]  /*d240*/  MUFU.EX2 R93, R2 ;  /* 0x00000002005d7308 */ /* 0x0009680000000800 */
[----:B------:R-:W-:Y:S01]  /*d250*/  HMMA.16816.F32 R16, R8, R44, R32 ;  /* 0x0000002c0810723c */ /* 0x000fe20000001820 */
[----:B---3--:R-:W-:-:S07]  /*d260*/  FFMA.FTZ R4, R182, R0, -R3 ;  /* 0x00000000b6047223 */ /* 0x008fce0000010803 */
[C---:B-1----:R-:W-:Y:S01]  /*d270*/  HMMA.16816.F32 R12, R8.reuse, R38, R12 ;  /* 0x00000026080c723c */ /* 0x042fe2000000180c */
[-C--:B----4-:R-:W-:Y:S01]  /*d280*/  FFMA.FTZ R2, R185, R0.reuse, -R3 ;  /* 0x00000000b9027223 */ /* 0x090fe20000010803 */
[----:B------:R1:W-:Y:S04]  /*d290*/  MUFU.EX2 R86, R4 ;  /* 0x0000000400567308 */ /* 0x0003e80000000800 */
[----:B------:R3:W4:Y:S02]  /*d2a0*/  MUFU.EX2 R23, R2 ;  /* 0x0000000200177308 */ /* 0x0007240000000800 */
[C---:B------:R-:W-:Y:S01]  /*d2b0*/  HMMA.16816.F32 R24, R8.reuse, R36, R24 ;  /* 0x000000240818723c */ /* 0x040fe20000001818 */
[----:B------:R-:W2:Y:S07]  /*d2c0*/  LDSM.16.MT88.4 R36, [R61+0x7800] ;  /* 0x007800003d24783b */ /* 0x000eae0000004200 */
[----:B------:R-:W-:Y:S01]  /*d2d0*/  HMMA.16816.F32 R28, R8, R46, R28 ;  /* 0x0000002e081c723c */ /* 0x000fe2000000181c */
[-C--:B-1----:R-:W-:Y:S01]  /*d2e0*/  FFMA.FTZ R4, R166, R0.reuse, -R5 ;  /* 0x00000000a6047223 */ /* 0x082fe20000010805 */
[----:B------:R-:W-:Y:S01]  /*d2f0*/  F2FP.F16.F32.PACK_AB R8, R88, R101 ;  /* 0x000000655808723e */ /* 0x000fe200000000ff */
[----:B------:R-:W1:Y:S01]  /*d300*/  LDSM.16.MT88.4 R44, [R20+0x2800] ;  /* 0x00280000142c783b */ /* 0x000e620000004200 */
[----:B-----5:R-:W-:Y:S01]  /*d310*/  F2FP.F16.F32.PACK_AB R10, R94, R93 ;  /* 0x0000005d5e0a723e */ /* 0x020fe200000000ff */
[----:B---3--:R-:W-:Y:S01]  /*d320*/  FFMA.FTZ R2, R168, R0, -R3 ;  /* 0x00000000a8027223 */ /* 0x008fe20000010803 */
[----:B------:R3:W-:Y:S01]  /*d330*/  MUFU.EX2 R79, R4 ;  /* 0x00000004004f7308 */ /* 0x0007e20000000800 */
[----:B----4-:R-:W-:-:S03]  /*d340*/  F2FP.F16.F32.PACK_AB R9, R82, R23 ;  /* 0x000000175209723e */ /* 0x010fc600000000ff */
        /* <DEDUP_REMOVED lines=8> */
[C---:B--2---:R-:W-:Y:S01]  /*d3d0*/  HMMA.16816.F32 R16, R8.reuse, R42, R12 ;  /* 0x0000002a0810723c */ /* 0x044fe2000000180c */
[-CC-:B----4-:R-:W-:Y:S01]  /*d3e0*/  FFMA.FTZ R2, R171, R0.reuse, -R5.reuse ;  /* 0x00000000ab027223 */ /* 0x190fe20000010805 */
[----:B------:R2:W-:Y:S04]  /*d3f0*/  MUFU.EX2 R76, R4 ;  /* 0x00000004004c7308 */ /* 0x0005e80000000800 */
[----:B------:R3:W4:Y:S02]  /*d400*/  MUFU.EX2 R80, R2 ;  /* 0x0000000200507308 */ /* 0x0007240000000800 */
[C---:B------:R-:W-:Y:S01]  /*d410*/  HMMA.16816.F32 R28, R8.reuse, R50, R28 ;  /* 0x00000032081c723c */ /* 0x040fe2000000181c */
[----:B------:R-:W1:Y:S07]  /*d420*/  LDSM.16.MT88.4 R48, [R20+0x2c00] ;  /* 0x002c00001430783b */ /* 0x000e6e0000004200 */
[----:B------:R-:W-:Y:S01]  /*d430*/  HMMA.16816.F32 R24, R8, R40, R24 ;  /* 0x000000280818723c */ /* 0x000fe20000001818 */
[-C--:B--2---:R-:W-:Y:S01]  /*d440*/  FFMA.FTZ R4, R196, R0.reuse, -R5 ;  /* 0x00000000c4047223 */ /* 0x084fe20000010805 */
[----:B-----5:R-:W-:Y:S01]  /*d450*/  F2FP.F16.F32.PACK_AB R8, R79, R77 ;  /* 0x0000004d4f08723e */ /* 0x020fe200000000ff */
[----:B---3--:R-:W-:-:S02]  /*d460*/  FFMA.FTZ R2, R190, R0, -R3 ;  /* 0x00000000be027223 */ /* 0x008fc40000010803 */
[----:B------:R2:W-:Y:S01]  /*d470*/  MUFU.EX2 R72, R4 ;  /* 0x0000000400487308 */ /* 0x0005e20000000800 */
[----:B----4-:R-:W-:-:S03]  /*d480*/  F2FP.F16.F32.PACK_AB R10, R81, R80 ;  /* 0x00000050510a723e */ /* 0x010fc600000000ff */
[----:B------:R3:W4:Y:S01]  /*d490*/  MUFU.EX2 R21, R2 ;  /* 0x0000000200157308 */ /* 0x0007220000000800 */
[-C--:B--2---:R-:W-:Y:S01]  /*d4a0*/  FFMA.FTZ R4, R194, R0.reuse, -R5 ;  /* 0x00000000c2047223 */ /* 0x084fe20000010805 */
[----:B---3--:R-:W-:-:S03]  /*d4b0*/  FFMA.FTZ R2, R183, R0, -R3 ;  /* 0x00000000b7027223 */ /* 0x008fc60000010803 */
[----:B------:R-:W-:Y:S01]  /*d4c0*/  MUFU.EX2 R74, R4 ;  /* 0x00000004004a7308 */ /* 0x000fe20000000800 */
[----:B----4-:R-:W-:-:S03]  /*d4d0*/  F2FP.F16.F32.PACK_AB R9, R22, R21 ;  /* 0x000000151609723e */ /* 0x010fc600000000ff */
[----:B------:R2:W3:Y:S02]  /*d4e0*/  MUFU.EX2 R75, R2 ;  /* 0x00000002004b7308 */ /* 0x0004e40000000800 */
[----:B--2---:R-:W-:Y:S01]  /*d4f0*/  FFMA.FTZ R2, R195, R0, -R5 ;  /* 0x00000000c3027223 */ /* 0x004fe20000010805 */
[----:B---3--:R-:W-:-:S03]  /*d500*/  F2FP.F16.F32.PACK_AB R11, R75, R76 ;  /* 0x0000004c4b0b723e */ /* 0x008fc600000000ff */
[----:B------:R2:W3:Y:S04]  /*d510*/  MUFU.EX2 R73, R2 ;  /* 0x0000000200497308 */ /* 0x0004e80000000800 */
[C---:B------:R-:W-:Y:S08]  /*d520*/  HMMA.16816.F32 R40, R8.reuse, R36, R32 ;  /* 0x000000240828723c */ /* 0x040ff00000001820 */
[----:B------:R-:W-:Y:S01]  /*d530*/  HMMA.16816.F32 R28, R8, R38, R28 ;  /* 0x00000026081c723c */ /* 0x000fe2000000181c */
[----:B------:R-:W4:Y:S01]  /*d540*/  LDSM.16.MT88.4 R36, [R61+0x8000] ;  /* 0x008000003d24783b */ /* 0x000f220000004200 */
[----:B--2---:R-:W-:-:S02]  /*d550*/  FFMA.FTZ R2, R240, R57, R71 ;  /* 0x00000039f0027223 */ /* 0x004fc40000010047 */
[----:B------:R2:W-:Y:S02]  /*d560*/  MUFU.EX2 R71, R7 ;  /* 0x0000000700477308 */ /* 0x0005e40000000800 */
[----:B------:R-:W-:Y:S01]  /*d570*/  FADD.FTZ R4, R161, R2 ;  /* 0x00000002a1047221 */ /* 0x000fe20000010000 */
[----:B------:R-:W-:Y:S01]  /*d580*/  FADD.FTZ R2, R156, R6 ;  /* 0x000000069c027221 */ /* 0x000fe20000010000 */
[----:B------:R-:W-:Y:S01]  /*d590*/  FFMA.FTZ R6, R199, R0, -R3 ;  /* 0x00000000c7067223 */ /* 0x000fe20000010803 */
[----:B-1----:R-:W-:Y:S01]  /*d5a0*/  HMMA.16816.F32 R32, R8, R44, R24 ;  /* 0x0000002c0820723c */ /* 0x002fe20000001818 */
[----:B------:R-:W-:Y:S01]  /*d5b0*/  FADD.FTZ R4, R163, R4 ;  /* 0x00000004a3047221 */ /* 0x000fe20000010000 */
[----:B------:R-:W-:Y:S01]  /*d5c0*/  FADD.FTZ R2, R160, R2 ;  /* 0x00000002a0027221 */ /* 0x000fe20000010000 */
[----:B------:R1:W5:Y:S02]  /*d5d0*/  MUFU.EX2 R69, R6 ;  /* 0x0000000600457308 */ /* 0x0003640000000800 */
[----:B------:R-:W-:Y:S01]  /*d5e0*/  FADD.FTZ R4, R164, R4 ;  /* 0x00000004a4047221 */ /* 0x000fe20000010000 */
[----:B------:R-:W-:-:S02]  /*d5f0*/  FADD.FTZ R2, R159, R2 ;  /* 0x000000029f027221 */ /* 0x000fc40000010000 */
[----:B------:R-:W-:Y:S01]  /*d600*/  HMMA.16816.F32 R16, R8, R46, R16 ;  /* 0x0000002e0810723c */ /* 0x000fe20000001810 */
[----:B------:R-:W-:Y:S01]  /*d610*/  FADD.FTZ R4, R158, R4 ;  /* 0x000000049e047221 */ /* 0x000fe20000010000 */
[----:B--2---:R-:W-:Y:S01]  /*d620*/  FFMA.FTZ R7, R202, R0, -R3 ;  /* 0x00000000ca077223 */ /* 0x004fe20000010803 */
[----:B---3--:R-:W-:Y:S02]  /*d630*/  F2FP.F16.F32.PACK_AB R8, R73, R72 ;  /* 0x000000484908723e */ /* 0x008fe400000000ff */
[----:B------:R-:W-:Y:S01]  /*d640*/  FADD.FTZ R12, R152, R4 ;  /* 0x00000004980c7221 */ /* 0x000fe20000010000 */
[----:B------:R-:W-:Y:S01]  /*d650*/  FFMA.FTZ R4, R206, R0, -R5 ;  /* 0x00000000ce047223 */ /* 0x000fe20000010805 */
[----:B------:R2:W-:Y:S01]  /*d660*/  MUFU.EX2 R70, R7 ;  /* 0x0000000700467308 */ /* 0x0005e20000000800 */
[----:B------:R-:W-:Y:S01]  /*d670*/  F2FP.F16.F32.PACK_AB R10, R74, R78 ;  /* 0x0000004e4a0a723e */ /* 0x000fe200000000ff */
[-C--:B-1----:R-:W-:Y:S01]  /*d680*/  FFMA.FTZ R6, R200, R0.reuse, -R3 ;  /* 0x00000000c8067223 */ /* 0x082fe20000010803 */
[----:B-----5:R-:W-:Y:S01]  /*d690*/  F2FP.F16.F32.PACK_AB R9, R69, R71 ;  /* 0x000000474509723e */ /* 0x020fe200000000ff */
[----:B------:R1:W-:Y:S04]  /*d6a0*/  MUFU.EX2 R64, R4 ;  /* 0x0000000400407308 */ /* 0x0003e80000000800 */
[----:B------:R3:W5:Y:S01]  /*d6b0*/  MUFU.EX2 R67, R6 ;  /* 0x0000000600437308 */ /* 0x0007620000000800 */
[-CC-:B--2---:R-:W-:Y:S01]  /*d6c0*/  FFMA.FTZ R7, R203, R0.reuse, -R5.reuse ;  /* 0x00000000cb077223 */ /* 0x184fe20000010805 */
[----:B-1----:R-:W-:-:S03]  /*d6d0*/  FFMA.FTZ R4, R204, R0, -R5 ;  /* 0x00000000cc047223 */ /* 0x002fc60000010805 */
[----:B------:R1:W-:Y:S01]  /*d6e0*/  MUFU.EX2 R68, R7 ;  /* 0x0000000700447308 */ /* 0x0003e20000000800 */
[----:B---3--:R-:W-:Y:S01]  /*d6f0*/  FADD.FTZ R6, R65, R2 ;  /* 0x0000000241067221 */ /* 0x008fe20000010000 */
[----:B------:R-:W-:Y:S02]  /*d700*/  FFMA.FTZ R2, R205, R0, -R5 ;  /* 0x00000000cd027223 */ /* 0x000fe40000010805 */
[----:B------:R-:W-:Y:S01]  /*d710*/  MUFU.EX2 R65, R4 ;  /* 0x0000000400417308 */ /* 0x000fe20000000800 */
[----:B-----5:R-:W-:-:S03]  /*d720*/  F2FP.F16.F32.PACK_AB R11, R67, R70 ;  /* 0x00000046430b723e */ /* 0x020fc600000000ff */
[----:B------:R2:W3:Y:S04]  /*d730*/  MUFU.EX2 R66, R2 ;  /* 0x0000000200427308 */ /* 0x0004e80000000800 */
[----:B------:R-:W-:Y:S01]  /*d740*/  HMMA.16816.F32 R24, R8, R54, R28 ;  /* 0x000000360818723c */ /* 0x000fe2000000181c */
[----:B-1----:R-:W-:-:S04]  /*d750*/  FFMA.FTZ R7, R218, R0, -R3 ;  /* 0x00000000da077223 */ /* 0x002fc80000010803 */
[----:B------:R1:W-:Y:S03]  /*d760*/  MUFU.EX2 R60, R7 ;  /* 0x00000007003c7308 */ /* 0x0003e60000000800 */
[----:B------:R-:W-:Y:S01]  /*d770*/  HMMA.16816.F32 R32, R8, R48, R32 ;  /* 0x000000300820723c */ /* 0x000fe20000001820 */
[----:B--2---:R-:W-:Y:S01]  /*d780*/  FADD.FTZ R2, R144, R6 ;  /* 0x0000000690027221 */ /* 0x004fe20000010000 */
[----:B------:R-:W-:-:S03]  /*d790*/  FADD.FTZ R6, R162, R12 ;  /* 0x0000000ca2067221 */ /* 0x000fc60000010000 */
[----:B------:R-:W-:Y:S01]  /*d7a0*/  FADD.FTZ R2, R157, R2 ;  /* 0x000000029d027221 */ /* 0x000fe20000010000 */
[----:B------:R-:W-:Y:S01]  /*d7b0*/  FADD.FTZ R4, R165, R6 ;  /* 0x00000006a5047221 */ /* 0x000fe20000010000 */
[-CC-:B------:R-:W-:Y:S01]  /*d7c0*/  FFMA.FTZ R6, R207, R0.reuse, -R3.reuse ;  /* 0x00000000cf067223 */ /* 0x180fe20000010803 */
[C---:B------:R-:W-:Y:S01]  /*d7d0*/  HMMA.16816.F32 R12, R8.reuse, R52, R40 ;  /* 0x00000034080c723c */ /* 0x040fe20000001828 */
[----:B------:R-:W-:Y:S01]  /*d7e0*/  FADD.FTZ R2, R147, R2 ;  /* 0x0000000293027221 */ /* 0x000fe20000010000 */
[----:B------:R-:W-:Y:S01]  /*d7f0*/  FADD.FTZ R4, R141, R4 ;  /* 0x000000048d047221 */ /* 0x000fe20000010000 */
[----:B------:R2:W5:Y:S01]  /*d800*/  MUFU.EX2 R63, R6 ;  /* 0x00000006003f7308 */ /* 0x0005620000000800 */
[--C-:B-1----:R-:W-:Y:S01]  /*d810*/  FFMA.FTZ R7, R219, R0, -R3.reuse ;  /* 0x00000000db077223 */ /* 0x102fe20000010803 */
[----:B------:R-:W-:Y:S01]  /*d820*/  FADD.FTZ R2, R62, R2 ;  /* 0x000000023e027221 */ /* 0x000fe20000010000 */
[----:B------:R-:W-:Y:S02]  /*d830*/  FADD.FTZ R4, R143, R4 ;  /* 0x000000048f047221 */ /* 0x000fe40000010000 */
[----:B------:R1:W-:Y:S01]  /*d840*/  MUFU.EX2 R62, R7 ;  /* 0x00000007003e7308 */ /* 0x0003e20000000800 */
[----:B------:R-:W-:Y:S01]  /*d850*/  FADD.FTZ R2, R59, R2 ;  /* 0x000000023b027221 */ /* 0x000fe20000010000 */
[----:B------:R-:W-:Y:S01]  /*d860*/  FADD.FTZ R4, R146, R4 ;  /* 0x0000000492047221 */ /* 0x000fe20000010000 */
[----:B------:R-:W-:Y:S01]  /*d870*/  HMMA.16816.F32 R28, R8, R50, R16 ;  /* 0x00000032081c723c */ /* 0x000fe20000001810 */
[----:B---3--:R-:W-:Y:S01]  /*d880*/  F2FP.F16.F32.PACK_AB R8, R66, R64 ;  /* 0x000000404208723e */ /* 0x008fe200000000ff */
[----:B------:R-:W-:Y:S01]  /*d890*/  FADD.FTZ R2, R137, R2 ;  /* 0x0000000289027221 */ /* 0x000fe20000010000 */
[----:B------:R-:W-:Y:S01]  /*d8a0*/  FADD.FTZ R4, R142, R4 ;  /* 0x000000048e047221 */ /* 0x000fe20000010000 */
[----:B------:R-:W-:Y:S01]  /*d8b0*/  F2FP.F16.F32.PACK_AB R10, R65, R68 ;  /* 0x00000044410a723e */ /* 0x000fe200000000ff */
[----:B------:R-:W3:Y:S01]  /*d8c0*/  LDSM.16.MT88.4 R16, [R20+0x3000] ;  /* 0x003000001410783b */ /* 0x000ee20000004200 */
[----:B------:R-:W-:Y:S01]  /*d8d0*/  FADD.FTZ R2, R136, R2 ;  /* 0x0000000288027221 */ /* 0x000fe20000010000 */
[----:B------:R-:W-:Y:S01]  /*d8e0*/  FADD.FTZ R4, R145, R4 ;  /* 0x0000000491047221 */ /* 0x000fe20000010000 */
[----:B--2---:R-:W-:Y:S01]  /*d8f0*/  FFMA.FTZ R6, R208, R0, -R3 ;  /* 0x00000000d0067223 */ /* 0x004fe20000010803 */
[----:B-----5:R-:W-:Y:S01]  /*d900*/  F2FP.F16.F32.PACK_AB R9, R63, R60 ;  /* 0x0000003c3f09723e */ /* 0x020fe200000000ff */
[----:B------:R-:W-:Y:S01]  /*d910*/  FADD.FTZ R2, R130, R2 ;  /* 0x0000000282027221 */ /* 0x000fe20000010000 */
[----:B------:R-:W-:Y:S01]  /*d920*/  FADD.FTZ R4, R139, R4 ;  /* 0x000000048b047221 */ /* 0x000fe20000010000 */
[----:B------:R-:W2:Y:S01]  /*d930*/  MUFU.EX2 R59, R6 ;  /* 0x00000006003b7308 */ /* 0x000ea20000000800 */
[----:B-1----:R-:W-:Y:S01]  /*d940*/  FFMA.FTZ R7, R221, R0, -R5 ;  /* 0x00000000dd077223 */ /* 0x002fe20000010805 */
[----:B------:R-:W-:Y:S01]  /*d950*/  FADD.FTZ R2, R131, R2 ;  /* 0x0000000283027221 */ /* 0x000fe20000010000 */
[----:B------:R-:W-:Y:S01]  /*d960*/  FADD.FTZ R4, R138, R4 ;  /* 0x000000048a047221 */ /* 0x000fe20000010000 */
[----:B------:R-:W-:Y:S02]  /*d970*/  LDSM.16.MT88.4 R144, [R61+0x8c00] ;  /* 0x008c00003d90783b */ /* 0x000fe40000004200 */
[----:B------:R-:W-:Y:S01]  /*d980*/  FADD.FTZ R2, R133, R2 ;  /* 0x0000000285027221 */ /* 0x000fe20000010000 */
[----:B------:R-:W-:-:S03]  /*d990*/  FADD.FTZ R4, R140, R4 ;  /* 0x000000048c047221 */ /* 0x000fc60000010000 */
[----:B------:R-:W-:Y:S01]  /*d9a0*/  FADD.FTZ R2, R132, R2 ;  /* 0x0000000284027221 */ /* 0x000fe20000010000 */
[----:B------:R-:W-:-:S03]  /*d9b0*/  FADD.FTZ R4, R127, R4 ;  /* 0x000000047f047221 */ /* 0x000fc60000010000 */
[----:B------:R-:W-:Y:S01]  /*d9c0*/  FADD.FTZ R2, R117, R2 ;  /* 0x0000000275027221 */ /* 0x000fe20000010000 */
[----:B------:R-:W-:Y:S01]  /*d9d0*/  FADD.FTZ R4, R126, R4 ;  /* 0x000000047e047221 */ /* 0x000fe20000010000 */
[----:B--2---:R-:W-:Y:S01]  /*d9e0*/  F2FP.F16.F32.PACK_AB R11, R59, R62 ;  /* 0x0000003e3b0b723e */ /* 0x004fe200000000ff */
[-CC-:B------:R-:W-:Y:S01]  /*d9f0*/  FFMA.FTZ R6, R223, R0.reuse, -R5.reuse ;  /* 0x00000000df067223 */ /* 0x180fe20000010805 */
[----:B------:R-:W-:Y:S01]  /*da00*/  FADD.FTZ R2, R122, R2 ;  /* 0x000000027a027221 */ /* 0x000fe20000010000 */
[----:B------:R-:W-:Y:S02]  /*da10*/  FADD.FTZ R4, R128, R4 ;  /* 0x0000000480047221 */ /* 0x000fe40000010000 */
[----:B------:R1:W-:Y:S01]  /*da20*/  MUFU.EX2 R55, R6 ;  /* 0x0000000600377308 */ /* 0x0003e20000000800 */
[----:B------:R-:W-:Y:S01]  /*da30*/  FADD.FTZ R2, R125, R2 ;  /* 0x000000027d027221 */ /* 0x000fe20000010000 */
[----:B------:R-:W-:Y:S01]  /*da40*/  FADD.FTZ R4, R129, R4 ;  /* 0x0000000481047221 */ /* 0x000fe20000010000 */
[----:B----4-:R-:W-:Y:S01]  /*da50*/  HMMA.16816.F32 R40, R8, R36, R12 ;  /* 0x000000240828723c */ /* 0x010fe2000000180c */
[----:B------:R-:W-:Y:S01]  /*da60*/  FFMA.FTZ R12, R222, R0, -R5 ;  /* 0x00000000de0c7223 */ /* 0x000fe20000010805 */
[----:B------:R-:W-:Y:S01]  /*da70*/  FADD.FTZ R2, R121, R2 ;  /* 0x0000000279027221 */ /* 0x000fe20000010000 */
[----:B------:R-:W-:-:S02]  /*da80*/  FADD.FTZ R4, R58, R4 ;  /* 0x000000043a047221 */ /* 0x000fc40000010000 */
[----:B------:R2:W4:Y:S01]  /*da90*/  MUFU.EX2 R56, R12 ;  /* 0x0000000c00387308 */ /* 0x0005220000000800 */
[----:B------:R-:W-:Y:S01]  /*daa0*/  FADD.FTZ R2, R113, R2 ;  /* 0x0000000271027221 */ /* 0x000fe20000010000 */
[----:B------:R-:W-:Y:S01]  /*dab0*/  FADD.FTZ R4, R120, R4 ;  /* 0x0000000478047221 */ /* 0x000fe20000010000 */
[C---:B------:R-:W-:Y:S01]  /*dac0*/  HMMA.16816.F32 R36, R8.reuse, R38, R24 ;  /* 0x000000260824723c */ /* 0x040fe20000001818 */
[----:B------:R5:W-:Y:S01]  /*dad0*/  MUFU.EX2 R58, R7 ;  /* 0x00000007003a7308 */ /* 0x000be20000000800 */
[----:B------:R-:W-:Y:S01]  /*dae0*/  FADD.FTZ R2, R111, R2 ;  /* 0x000000026f027221 */ /* 0x000fe20000010000 */
[----:B------:R-:W-:Y:S01]  /*daf0*/  FADD.FTZ R4, R124, R4 ;  /* 0x000000047c047221 */ /* 0x000fe20000010000 */
[----:B-1----:R-:W-:Y:S02]  /*db00*/  FFMA.FTZ R6, R220, R0, -R5 ;  /* 0x00000000dc067223 */ /* 0x002fe40000010805 */
[----:B------:R-:W-:Y:S01]  /*db10*/  FADD.FTZ R2, R112, R2 ;  /* 0x0000000270027221 */ /* 0x000fe20000010000 */
[----:B------:R-:W-:Y:S01]  /*db20*/  FADD.FTZ R4, R119, R4 ;  /* 0x0000000477047221 */ /* 0x000fe20000010000 */
[----:B------:R1:W1:Y:S01]  /*db30*/  MUFU.EX2 R57, R6 ;  /* 0x0000000600397308 */ /* 0x0002620000000800 */
[----:B---3--:R-:W-:Y:S01]  /*db40*/  HMMA.16816.F32 R44, R8, R16, R32 ;  /* 0x00000010082c723c */ /* 0x008fe20000001820 */
[----:B------:R-:W-:Y:S01]  /*db50*/  FADD.FTZ R2, R114, R2 ;  /* 0x0000000272027221 */ /* 0x000fe20000010000 */
[----:B--2---:R-:W2:Y:S01]  /*db60*/  LDSM.16.MT88.4 R12, [R61+0x8400] ;  /* 0x008400003d0c783b */ /* 0x004ea20000004200 */
[----:B------:R-:W-:-:S02]  /*db70*/  FADD.FTZ R4, R123, R4 ;  /* 0x000000047b047221 */ /* 0x000fc40000010000 */
[----:B------:R-:W-:Y:S01]  /*db80*/  FADD.FTZ R2, R107, R2 ;  /* 0x000000026b027221 */ /* 0x000fe20000010000 */
[-CC-:B-----5:R-:W-:Y:S01]  /*db90*/  FFMA.FTZ R7, R227, R0.reuse, -R3.reuse ;  /* 0x00000000e3077223 */ /* 0x1a0fe20000010803 */
[----:B------:R-:W-:Y:S01]  /*dba0*/  FADD.FTZ R4, R115, R4 ;  /* 0x0000000473047221 */ /* 0x000fe20000010000 */
[----:B------:R-:W-:Y:S01]  /*dbb0*/  HMMA.16816.F32 R24, R8, R18, R28 ;  /* 0x000000120818723c */ /* 0x000fe2000000181c */
[----:B------:R-:W-:Y:S01]  /*dbc0*/  FADD.FTZ R2, R109, R2 ;  /* 0x000000026d027221 */ /* 0x000fe20000010000 */
[----:B------:R3:W-:Y:S01]  /*dbd0*/  MUFU.EX2 R53, R7 ;  /* 0x0000000700357308 */ /* 0x0007e20000000800 */
[----:B------:R-:W-:Y:S01]  /*dbe0*/  FADD.FTZ R4, R116, R4 ;  /* 0x0000000474047221 */ /* 0x000fe20000010000 */
[----:B----4-:R-:W-:Y:S01]  /*dbf0*/  F2FP.F16.F32.PACK_AB R8, R56, R55 ;  /* 0x000000373808723e */ /* 0x010fe200000000ff */
[--C-:B-1----:R-:W-:Y:S01]  /*dc00*/  FFMA.FTZ R6, R226, R0, -R3.reuse ;  /* 0x00000000e2067223 */ /* 0x102fe20000010803 */
[----:B------:R-:W-:Y:S01]  /*dc10*/  FADD.FTZ R2, R110, R2 ;  /* 0x000000026e027221 */ /* 0x000fe20000010000 */
[----:B------:R-:W-:Y:S01]  /*dc20*/  FADD.FTZ R4, R118, R4 ;  /* 0x0000000476047221 */ /* 0x000fe20000010000 */
[----:B------:R-:W-:Y:S01]  /*dc30*/  F2FP.F16.F32.PACK_AB R10, R57, R58 ;  /* 0x0000003a390a723e */ /* 0x000fe200000000ff */
[----:B------:R1:W4:Y:S01]  /*dc40*/  MUFU.EX2 R52, R6 ;  /* 0x0000000600347308 */ /* 0x0003220000000800 */
[----:B------:R-:W-:Y:S01]  /*dc50*/  FADD.FTZ R2, R108, R2 ;  /* 0x000000026c027221 */ /* 0x000fe20000010000 */
[----:B------:R-:W-:Y:S01]  /*dc60*/  FADD.FTZ R4, R103, R4 ;  /* 0x0000000467047221 */ /* 0x000fe20000010000 */
[----:B------:R-:W5:Y:S02]  /*dc70*/  LDSM.16.MT88.4 R16, [R20+0x3400] ;  /* 0x003400001410783b */ /* 0x000f640000004200 */
[----:B------:R-:W-:Y:S01]  /*dc80*/  FADD.FTZ R2, R89, R2 ;  /* 0x0000000259027221 */ /* 0x000fe20000010000 */
[----:B------:R-:W-:Y:S01]  /*dc90*/  FADD.FTZ R4, R104, R4 ;  /* 0x0000000468047221 */ /* 0x000fe20000010000 */
[----:B---3--:R-:W-:-:S02]  /*dca0*/  FFMA.FTZ R7, R225, R0, -R3 ;  /* 0x00000000e1077223 */ /* 0x008fc40000010803 */
[----:B------:R-:W-:Y:S01]  /*dcb0*/  FADD.FTZ R2, R95, R2 ;  /* 0x000000025f027221 */ /* 0x000fe20000010000 */
[----:B------:R-:W-:Y:S01]  /*dcc0*/  FADD.FTZ R4, R105, R4 ;  /* 0x0000000469047221 */ /* 0x000fe20000010000 */
[----:B------:R3:W-:Y:S02]  /*dcd0*/  MUFU.EX2 R54, R7 ;  /* 0x0000000700367308 */ /* 0x0007e40000000800 */
[----:B------:R-:W-:Y:S01]  /*dce0*/  FADD.FTZ R2, R100, R2 ;  /* 0x0000000264027221 */ /* 0x000fe20000010000 */
[----:B-1----:R-:W-:Y:S01]  /*dcf0*/  FFMA.FTZ R6, R224, R0, -R3 ;  /* 0x00000000e0067223 */ /* 0x002fe20000010803 */
[----:B----4-:R-:W-:Y:S01]  /*dd00*/  F2FP.F16.F32.PACK_AB R9, R52, R53 ;  /* 0x000000353409723e */ /* 0x010fe200000000ff */
[----:B------:R-:W-:Y:S01]  /*dd10*/  FADD.FTZ R4, R106, R4 ;  /* 0x000000046a047221 */ /* 0x000fe20000010000 */
[----:B------:R-:W-:Y:S01]  /*dd20*/  FADD.FTZ R2, R99, R2 ;  /* 0x0000000263027221 */ /* 0x000fe20000010000 */
[----:B------:R-:W1:Y:S02]  /*dd30*/  MUFU.EX2 R51, R6 ;  /* 0x0000000600337308 */ /* 0x000e640000000800 */
[----:B------:R-:W-:Y:S01]  /*dd40*/  FADD.FTZ R4, R91, R4 ;  /* 0x000000045b047221 */ /* 0x000fe20000010000 */
[----:B------:R-:W-:-:S03]  /*dd50*/  FADD.FTZ R2, R85, R2 ;  /* 0x0000000255027221 */ /* 0x000fc60000010000 */
[----:B------:R-:W-:Y:S01]  /*dd60*/  FADD.FTZ R4, R92, R4 ;  /* 0x000000045c047221 */ /* 0x000fe20000010000 */
[----:B------:R-:W-:Y:S01]  /*dd70*/  FADD.FTZ R2, R84, R2 ;  /* 0x0000000254027221 */ /* 0x000fe20000010000 */
[--C-:B---3--:R-:W-:Y:S02]  /*dd80*/  FFMA.FTZ R7, R230, R0, -R5.reuse ;  /* 0x00000000e6077223 */ /* 0x108fe40000010805 */
[----:B------:R-:W-:Y:S01]  /*dd90*/  FADD.FTZ R4, R102, R4 ;  /* 0x0000000466047221 */ /* 0x000fe20000010000 */
[----:B------:R-:W-:Y:S01]  /*dda0*/  FADD.FTZ R2, R87, R2 ;  /* 0x0000000257027221 */ /* 0x000fe20000010000 */
[----:B------:R3:W-:Y:S01]  /*ddb0*/  MUFU.EX2 R50, R7 ;  /* 0x0000000700327308 */ /* 0x0007e20000000800 */
[----:B-1----:R-:W-:Y:S01]  /*ddc0*/  F2FP.F16.F32.PACK_AB R11, R51, R54 ;  /* 0x00000036330b723e */ /* 0x002fe200000000ff */
[----:B------:R-:W-:Y:S01]  /*ddd0*/  FFMA.FTZ R6, R244, R0, -R5 ;  /* 0x00000000f4067223 */ /* 0x000fe20000010805 */
[----:B------:R-:W-:Y:S01]  /*dde0*/  FADD.FTZ R4, R96, R4 ;  /* 0x0000000460047221 */ /* 0x000fe20000010000 */
[----:B------:R-:W-:-:S02]  /*ddf0*/  FADD.FTZ R2, R90, R2 ;  /* 0x000000025a027221 */ /* 0x000fc40000010000 */
[----:B------:R1:W-:Y:S01]  /*de00*/  MUFU.EX2 R48, R6 ;  /* 0x0000000600307308 */ /* 0x0003e20000000800 */
[----:B------:R-:W-:Y:S01]  /*de10*/  FADD.FTZ R4, R101, R4 ;  /* 0x0000000465047221 */ /* 0x000fe20000010000 */
[C---:B--2---:R-:W-:Y:S01]  /*de20*/  HMMA.16816.F32 R40, R8.reuse, R12, R40 ;  /* 0x0000000c0828723c */ /* 0x044fe20000001828 */
[-C--:B------:R-:W-:Y:S01]  /*de30*/  FFMA.FTZ R12, R232, R0.reuse, -R5 ;  /* 0x00000000e80c7223 */ /* 0x080fe20000010805 */
[----:B------:R-:W-:Y:S01]  /*de40*/  FADD.FTZ R2, R23, R2 ;  /* 0x0000000217027221 */ /* 0x000fe20000010000 */
[----:B------:R-:W-:Y:S02]  /*de50*/  FADD.FTZ R4, R88, R4 ;  /* 0x0000000458047221 */ /* 0x000fe40000010000 */
[----:B------:R2:W4:Y:S01]  /*de60*/  MUFU.EX2 R35, R12 ;  /* 0x0000000c00237308 */ /* 0x0005220000000800 */
[-C--:B---3--:R-:W-:Y:S01]  /*de70*/  FFMA.FTZ R7, R246, R0.reuse, -R3 ;  /* 0x00000000f6077223 */ /* 0x088fe20000010803 */
[----:B------:R-:W-:Y:S01]  /*de80*/  FADD.FTZ R2, R82, R2 ;  /* 0x0000000252027221 */ /* 0x000fe20000010000 */
[----:B------:R-:W-:Y:S01]  /*de90*/  HMMA.16816.F32 R36, R8, R14, R36 ;  /* 0x0000000e0824723c */ /* 0x000fe20000001824 */
[----:B------:R-:W-:Y:S01]  /*dea0*/  FADD.FTZ R4, R93, R4 ;  /* 0x000000045d047221 */ /* 0x000fe20000010000 */
[----:B------:R3:W-:Y:S01]  /*deb0*/  MUFU.EX2 R33, R7 ;  /* 0x0000000700217308 */ /* 0x0007e20000000800 */
[----:B------:R-:W-:Y:S01]  /*dec0*/  FADD.FTZ R2, R86, R2 ;  /* 0x0000000256027221 */ /* 0x000fe20000010000 */
[----:B-1----:R-:W-:Y:S01]  /*ded0*/  FFMA.FTZ R6, R229, R0, -R5 ;  /* 0x00000000e5067223 */ /* 0x002fe20000010805 */
[----:B------:R-:W-:-:S02]  /*dee0*/  FADD.FTZ R4, R94, R4 ;  /* 0x000000045e047221 */ /* 0x000fc40000010000 */
[----:B------:R-:W-:Y:S01]  /*def0*/  FADD.FTZ R2, R83, R2 ;  /* 0x0000000253027221 */ /* 0x000fe20000010000 */
[----:B------:R1:W1:Y:S01]  /*df00*/  MUFU.EX2 R49, R6 ;  /* 0x0000000600317308 */ /* 0x0002620000000800 */
[----:B------:R-:W-:Y:S01]  /*df10*/  FADD.FTZ R4, R77, R4 ;  /* 0x000000044d047221 */ /* 0x000fe20000010000 */
[C---:B-----5:R-:W-:Y:S01]  /*df20*/  HMMA.16816.F32 R44, R8.reuse, R16, R44 ;  /* 0x00000010082c723c */ /* 0x060fe2000000182c */
[----:B--2---:R-:W2:Y:S01]  /*df30*/  LDSM.16.MT88.4 R12, [R61+0x8800] ;  /* 0x008800003d0c783b */ /* 0x004ea20000004200 */
[----:B------:R-:W-:Y:S01]  /*df40*/  FADD.FTZ R2, R21, R2 ;  /* 0x0000000215027221 */ /* 0x000fe20000010000 */
[----:B------:R-:W-:Y:S01]  /*df50*/  FADD.FTZ R4, R79, R4 ;  /* 0x000000044f047221 */ /* 0x000fe20000010000 */
[--C-:B---3--:R-:W-:Y:S02]  /*df60*/  FFMA.FTZ R7, R233, R0, -R3.reuse ;  /* 0x00000000e9077223 */ /* 0x108fe40000010803 */
[----:B------:R-:W-:Y:S02]  /*df70*/  FADD.FTZ R2, R22, R2 ;  /* 0x0000000216027221 */ /* 0x000fe40000010000 */
[----:B------:R-:W-:Y:S01]  /*df80*/  HMMA.16816.F32 R28, R8, R18, R24 ;  /* 0x00000012081c723c */ /* 0x000fe20000001818 */
[----:B----4-:R-:W-:Y:S01]  /*df90*/  F2FP.F16.F32.PACK_AB R8, R35, R48 ;  /* 0x000000302308723e */ /* 0x010fe200000000ff */
[----:B------:R3:W-:Y:S01]  /*dfa0*/  MUFU.EX2 R34, R7 ;  /* 0x0000000700227308 */ /* 0x0007e20000000800 */
[----:B------:R-:W-:Y:S01]  /*dfb0*/  FADD.FTZ R4, R80, R4 ;  /* 0x0000000450047221 */ /* 0x000fe20000010000 */
[----:B-1----:R-:W-:Y:S01]  /*dfc0*/  FFMA.FTZ R6, R245, R0, -R3 ;  /* 0x00000000f5067223 */ /* 0x002fe20000010803 */
[----:B------:R-:W-:Y:S01]  /*dfd0*/  F2FP.F16.F32.PACK_AB R10, R49, R50 ;  /* 0x00000032310a723e */ /* 0x000fe200000000ff */
[----:B------:R-:W-:Y:S01]  /*dfe0*/  FADD.FTZ R2, R76, R2 ;  /* 0x000000024c027221 */ /* 0x000fe20000010000 */
[----:B------:R-:W-:Y:S01]  /*dff0*/  FADD.FTZ R4, R81, R4 ;  /* 0x0000000451047221 */ /* 0x000fe20000010000 */
[----:B------:R1:W4:Y:S01]  /*e000*/  MUFU.EX2 R32, R6 ;  /* 0x0000000600207308 */ /* 0x0003220000000800 */
[----:B------:R-:W5:Y:S01]  /*e010*/  LDSM.16.MT88.4 R16, [R20+0x3800] ;  /* 0x003800001410783b */ /* 0x000f620000004200 */
[----:B------:R-:W-:-:S03]  /*e020*/  FADD.FTZ R2, R75, R2 ;  /* 0x000000024b027221 */ /* 0x000fc60000010000 */
[----:B------:R2:W5:Y:S01]  /*e030*/  LDSM.16.MT88.4 R24, [R20+0x3c00] ;  /* 0x003c00001418783b */ /* 0x0005620000004200 */
[----:B------:R-:W-:Y:S01]  /*e040*/  FADD.FTZ R2, R71, R2 ;  /* 0x0000000247027221 */ /* 0x000fe20000010000 */
[----:B---3--:R-:W-:-:S03]  /*e050*/  FFMA.FTZ R7, R198, R0, -R5 ;  /* 0x00000000c6077223 */ /* 0x008fc60000010805 */
[----:B------:R-:W-:Y:S01]  /*e060*/  FADD.FTZ R2, R69, R2 ;  /* 0x0000000245027221 */ /* 0x000fe20000010000 */
[----:B------:R3:W-:Y:S01]  /*e070*/  MUFU.EX2 R21, R7 ;  /* 0x0000000700157308 */ /* 0x0007e20000000800 */
[-CC-:B-1----:R-:W-:Y:S01]  /*e080*/  FFMA.FTZ R6, R228, R0.reuse, -R3.reuse ;  /* 0x00000000e4067223 */ /* 0x182fe20000010803 */
[----:B----4-:R-:W-:Y:S01]  /*e090*/  F2FP.F16.F32.PACK_AB R9, R32, R33 ;  /* 0x000000212009723e */ /* 0x010fe200000000ff */
[----:B------:R-:W-:Y:S01]  /*e0a0*/  FADD.FTZ R2, R70, R2 ;  /* 0x0000000246027221 */ /* 0x000fe20000010000 */
[----:B------:R-:W-:Y:S01]  /*e0b0*/  @P0 VIADD R228, R247, 0xfffffffd ;  /* 0xfffffffdf7e40836 */ /* 0x000fe20000000000 */
[----:B------:R-:W1:Y:S01]  /*e0c0*/  MUFU.EX2 R23, R6 ;  /* 0x0000000600177308 */ /* 0x000e620000000800 */
[----:B---3--:R-:W-:Y:S01]  /*e0d0*/  FFMA.FTZ R7, R235, R0, -R3 ;  /* 0x00000000eb077223 */ /* 0x008fe20000010803 */
[--C-:B--2---:R-:W-:Y:S02]  /*e0e0*/  IMAD.MOV.U32 R20, RZ, RZ, R98.reuse ;  /* 0x000000ffff147224 */ /* 0x104fe400078e0062 */
[----:B------:R-:W-:Y:S01]  /*e0f0*/  @P0 IMAD.MOV.U32 R20, RZ, RZ, R98 ;  /* 0x000000ffff140224 */ /* 0x000fe200078e0062 */
[----:B-1----:R-:W-:Y:S01]  /*e100*/  F2FP.F16.F32.PACK_AB R11, R23, R34 ;  /* 0x00000022170b723e */ /* 0x002fe200000000ff */
[-CC-:B------:R-:W-:Y:S01]  /*e110*/  FFMA.FTZ R6, R238, R0.reuse, -R5.reuse ;  /* 0x00000000ee067223 */ /* 0x180fe20000010805 */
[----:B------:R-:W-:Y:S04]  /*e120*/  MUFU.EX2 R7, R7 ;  /* 0x0000000700077308 */ /* 0x000fe80000000800 */
[----:B------:R1:W2:Y:S01]  /*e130*/  MUFU.EX2 R22, R6 ;  /* 0x0000000600167308 */ /* 0x0002a20000000800 */
[----:B------:R-:W-:Y:S01]  /*e140*/  HMMA.16816.F32 R40, R8, R12, R40 ;  /* 0x0000000c0828723c */ /* 0x000fe20000001828 */
[----:B------:R-:W-:-:S07]  /*e150*/  FFMA.FTZ R12, R231, R0, -R5 ;  /* 0x00000000e70c7223 */ /* 0x000fce0000010805 */
[----:B------:R-:W-:Y:S01]  /*e160*/  HMMA.16816.F32 R36, R8, R14, R36 ;  /* 0x0000000e0824723c */ /* 0x000fe20000001824 */
[----:B------:R-:W-:Y:S01]  /*e170*/  MUFU.EX2 R14, R12 ;  /* 0x0000000c000e7308 */ /* 0x000fe20000000800 */
[-C--:B-1----:R-:W-:Y:S01]  /*e180*/  FFMA.FTZ R6, R197, R0.reuse, -R5 ;  /* 0x00000000c5067223 */ /* 0x082fe20000010805 */
[----:B------:R-:W-:Y:S01]  /*e190*/  FADD.FTZ R5, R72, R4 ;  /* 0x0000000448057221 */ /* 0x000fe20000010000 */
[----:B------:R-:W-:-:S04]  /*e1a0*/  FFMA.FTZ R4, R234, R0, -R3 ;  /* 0x00000000ea047223 */ /* 0x000fc80000010803 */
[C---:B-----5:R-:W-:Y:S01]  /*e1b0*/  HMMA.16816.F32 R140, R8.reuse, R16, R44 ;  /* 0x00000010088c723c */ /* 0x060fe2000000182c */
[----:B------:R1:W3:Y:S01]  /*e1c0*/  MUFU.EX2 R13, R6 ;  /* 0x00000006000d7308 */ /* 0x0002e20000000800 */
[----:B------:R-:W-:Y:S01]  /*e1d0*/  FADD.FTZ R5, R73, R5 ;  /* 0x0000000549057221 */ /* 0x000fe20000010000 */
[----:B--2---:R-:W-:Y:S02]  /*e1e0*/  F2FP.F16.F32.PACK_AB R136, R21, R22 ;  /* 0x000000161588723e */ /* 0x004fe400000000ff */
[----:B------:R2:W4:Y:S01]  /*e1f0*/  MUFU.EX2 R12, R4 ;  /* 0x00000004000c7308 */ /* 0x0005220000000800 */
[----:B------:R-:W-:Y:S02]  /*e200*/  FADD.FTZ R5, R78, R5 ;  /* 0x000000054e057221 */ /* 0x000fe40000010000 */
[----:B------:R-:W-:Y:S02]  /*e210*/  HMMA.16816.F32 R8, R8, R18, R28 ;  /* 0x000000120808723c */ /* 0x000fe4000000181c */
[----:B------:R-:W-:Y:S01]  /*e220*/  FADD.FTZ R5, R74, R5 ;  /* 0x000000054a057221 */ /* 0x000fe20000010000 */
[-CC-:B-1----:R-:W-:Y:S01]  /*e230*/  FFMA.FTZ R6, R236, R0.reuse, -R3.reuse ;  /* 0x00000000ec067223 */ /* 0x182fe20000010803 */
[----:B------:R-:W-:Y:S01]  /*e240*/  FFMA.FTZ R3, R237, R0, -R3 ;  /* 0x00000000ed037223 */ /* 0x000fe20000010803 */
[----:B---3--:R-:W-:Y:S01]  /*e250*/  F2FP.F16.F32.PACK_AB R138, R13, R14 ;  /* 0x0000000e0d8a723e */ /* 0x008fe200000000ff */
[----:B--2---:R-:W-:Y:S01]  /*e260*/  FADD.FTZ R4, R67, R2 ;  /* 0x0000000243047221 */ /* 0x004fe20000010000 */
        /* <DEDUP_REMOVED lines=10> */
[--C-:B------:R-:W-:Y:S02]  /*e310*/  IMAD.MOV.U32 R62, RZ, RZ, R97.reuse ;  /* 0x000000ffff3e7224 */ /* 0x100fe400078e0061 */
[----:B------:R-:W-:Y:S01]  /*e320*/  FADD.FTZ R0, R59, R0 ;  /* 0x000000003b007221 */ /* 0x000fe20000010000 */
[----:B------:R-:W-:Y:S01]  /*e330*/  FADD.FTZ R2, R55, R2 ;  /* 0x0000000237027221 */ /* 0x000fe20000010000 */
[----:B------:R-:W-:Y:S02]  /*e340*/  @P0 IMAD.MOV.U32 R62, RZ, RZ, R97 ;  /* 0x000000ffff3e0224 */ /* 0x000fe400078e0061 */
[----:B------:R-:W-:Y:S01]  /*e350*/  FADD.FTZ R0, R53, R0 ;  /* 0x0000000035007221 */ /* 0x000fe20000010000 */
[----:B------:R-:W-:Y:S01]  /*e360*/  FADD.FTZ R2, R56, R2 ;  /* 0x0000000238027221 */ /* 0x000fe20000010000 */
[----:B-1----:R-:W-:-:S02]  /*e370*/  F2FP.F16.F32.PACK_AB R139, R3, R6 ;  /* 0x00000006038b723e */ /* 0x002fc400000000ff */
        /* <DEDUP_REMOVED lines=24> */
[----:B------:R-:W-:Y:S02]  /*e500*/  FADD.FTZ R0, R3, R0 ;  /* 0x0000000003007221 */ /* 0x000fe40000010000 */
[----:B------:R2:W-:Y:S04]  /*e510*/  STL [R1+0x10], R2 ;  /* 0x0000100201007387 */ /* 0x0005e80000100800 */
[----:B------:R2:W-:Y:S01]  /*e520*/  STL [R1+0x14], R0 ;  /* 0x0000140001007387 */ /* 0x0005e20000100800 */
[----:B------:R-:W-:Y:S05]  /*e530*/  @P0 BRA `(.L_x_4019) ;  /* 0x0000000000040947 */ /* 0x000fea0003800000 */
.L_x_4010:
[----:B------:R-:W-:Y:S02]  /*e540*/  IADD3 R228, PT, PT, R248, -0x1, RZ ;  /* 0xfffffffff8e47810 */ /* 0x000fe40007ffe0ff */
.L_x_4019:
[----:B------:R-:W-:Y:S05]  /*e550*/  BSYNC B2 ;  /* 0x0000000000027941 */ /* 0x000fea0003800000 */
.L_x_4009:
[----:B------:R-:W-:-:S13]  /*e560*/  ISETP.GE.AND P0, PT, R228, R250, PT ;  /* 0x000000fae400720c */ /* 0x000fda0003f06270 */
[----:B------:R-:W-:Y:S05]  /*e570*/  @!P0 BRA `(.L_x_4020) ;  /* 0x00000064005c8947 */ /* 0x000fea0003800000 */
[----:B--2---:R-:W2:Y:S01]  /*e580*/  LDL.64 R2, [R1+0x28] ;  /* 0x0000280001027983 */ /* 0x004ea20000100a00 */
[C---:B------:R-:W-:Y:S01]  /*e590*/  SHF.L.U64.HI R247, R154.reuse, 0x6, R155 ;  /* 0x000000069af77819 */ /* 0x040fe2000001029b */
[----:B------:R-:W-:Y:S02]  /*e5a0*/  IMAD.SHL.U32 R246, R154, 0x40, RZ ;  /* 0x000000409af67824 */ /* 0x000fe400078e00ff */
[----:B------:R-:W-:Y:S01]  /*e5b0*/  IMAD.MOV.U32 R132, RZ, RZ, R62 ;  /* 0x000000ffff847224 */ /* 0x000fe200078e003e */
[----:B--2---:R-:W-:Y:S01]  /*e5c0*/  ISETP.NE.U32.AND P1, PT, R2, RZ, PT ;  /* 0x000000ff0200720c */ /* 0x004fe20003f25070 */
[----:B------:R-:W-:-:S03]  /*e5d0*/  IMAD.MOV.U32 R2, RZ, RZ, R20 ;  /* 0x000000ffff027224 */ /* 0x000fc600078e0014 */
[----:B------:R-:W-:-:S13]  /*e5e0*/  ISETP.NE.AND.EX P1, PT, R3, RZ, PT, P1 ;  /* 0x000000ff0300720c */ /* 0x000fda0003f25310 */
.L_x_4027:
[----:B------:R-:W2:Y:S01]  /*e5f0*/  LDL R6, [R1+0xc] ;  /* 0x00000c0001067983 */ /* 0x000ea20000100800 */
[----:B------:R-:W-:Y:S04]  /*e600*/  DEPBAR.LE SB0, 0x0 ;  /* 0x000080000000791a */ /* 0x000fe80000000000 */
[----:B---3--:R-:W3:Y:S01]  /*e610*/  LDL R5, [R1+0x8] ;  /* 0x0000080001057983 */ /* 0x008ee20000100800 */
[----:B------:R-:W-:Y:S05]  /*e620*/  WARPSYNC.ALL ;  /* 0x0000000000007948 */ /* 0x000fea0003800000 */
[----:B------:R-:W-:Y:S01]  /*e630*/  BAR.SYNC.DEFER_BLOCKING 0x0 ;  /* 0x0000000000007b1d */ /* 0x000fe20000010000 */
[----:B------:R-:W-:Y:S05]  /*e640*/  @!P1 IMAD.MOV.U32 R0, RZ, RZ, RZ ;  /* 0x000000ffff009224 */ /* 0x000fea00078e00ff */
[----:B------:R-:W-:Y:S01]  /*e650*/  @!P1 IADD3 R4, P0, PT, RZ, -R0, RZ ;  /* 0x80000000ff049210 */ /* 0x000fe20007f1e0ff */
[----:B------:R4:W5:Y:S01]  /*e660*/  LDL.64 R220, [R1] ;  /* 0x0000000001dc7983 */ /* 0x0009620000100a00 */
[----:B------:R-:W-:Y:S03]  /*e670*/  BSSY.RECONVERGENT B0, `(.L_x_4021) ;  /* 0x000004e000007945 */ /* 0x000fe60003800200 */
[----:B------:R-:W4:Y:S01]  /*e680*/  @!P1 LD.E R3, desc[UR4][R134.64+0x40] ;  /* 0x0000400486039980 */ /* 0x000f22000c101900 */
[----:B--2---:R-:W-:Y:S02]  /*e690*/  MOV R14, R6 ;  /* 0x00000006000e7202 */ /* 0x004fe40000000f00 */
[----:B---3--:R-:W-:Y:S01]  /*e6a0*/  MOV R13, R5 ;  /* 0x00000005000d7202 */ /* 0x008fe20000000f00 */
[----:B----4-:R-:W-:Y:S04]  /*e6b0*/  @!P1 IMAD.SHL.U32 R0, R3, 0x100, RZ ;  /* 0x0000010003009824 */ /* 0x010fe800078e00ff */
[----:B------:R-:W-:Y:S05]  /*e6c0*/  @!P1 IMAD.X R0, RZ, RZ, ~R0, P0 ;  /* 0x000000ffff009224 */ /* 0x000fea00000e0e00 */
[----:B------:R-:W-:Y:S04]  /*e6d0*/  @!P1 SHF.R.S64 R3, R4, 0x1f, R0 ;  /* 0x0000001f04039819 */ /* 0x000fe80000001000 */
[----:B------:R-:W-:Y:S04]  /*e6e0*/  @!P1 IADD3 R6, P0, PT, R6, R3, RZ ;  /* 0x0000000306069210 */ /* 0x000fe80007f1e0ff */
[----:B------:R-:W-:Y:S01]  /*e6f0*/  @!P1 LEA.HI.X.SX32 R5, R0, R5, 0x1, P0 ;  /* 0x0000000500059211 */ /* 0x000fe200000f0eff */
[----:B------:R2:W-:Y:S01]  /*e700*/  @!P1 STL [R1+0xc], R6 ;  /* 0x00000c0601009387 */ /* 0x0005e20000100800 */
[----:B------:R-:W-:Y:S03]  /*e710*/  IMAD.MOV.U32 R15, RZ, RZ, R6 ;  /* 0x000000ffff0f7224 */ /* 0x000fe600078e0006 */
[----:B------:R2:W-:Y:S01]  /*e720*/  @!P1 STL [R1+0x8], R5 ;  /* 0x0000080501009387 */ /* 0x0005e20000100800 */
[----:B------:R-:W-:Y:S05]  /*e730*/  @!P1 BRA `(.L_x_4022) ;  /* 0x0000000400049947 */ /* 0x000fea0003800000 */
[----:B------:R-:W-:Y:S01]  /*e740*/  IMAD.SHL.U32 R9, R228, 0x100, RZ ;  /* 0x00000100e4097824 */ /* 0x000fe200078e00ff */
[----:B------:R-:W3:Y:S04]  /*e750*/  LD.E R3, desc[UR4][R134.64+0x170] ;  /* 0x0001700486037980 */ /* 0x000ee8000c101900 */
[----:B--2---:R-:W-:Y:S02]  /*e760*/  IABS R6, R9 ;  /* 0x0000000900067213 */ /* 0x004fe40000000000 */
[C---:B------:R-:W-:Y:S04]  /*e770*/  IADD3 R10, PT, PT, R9.reuse, 0x100, RZ ;  /* 0x00000100090a7810 */ /* 0x040fe80007ffe0ff */
[----:B------:R-:W-:Y:S02]  /*e780*/  IABS R7, R10 ;  /* 0x0000000a00077213 */ /* 0x000fe40000000000 */
[-C--:B---3--:R-:W-:Y:S02]  /*e790*/  IABS R0, R3.reuse ;  /* 0x0000000300007213 */ /* 0x088fe40000000000 */
[-C--:B------:R-:W-:Y:S02]  /*e7a0*/  IABS R11, R3.reuse ;  /* 0x00000003000b7213 */ /* 0x080fe40000000000 */
[----:B------:R-:W2:Y:S01]  /*e7b0*/  I2F.RP R4, R0 ;  /* 0x0000000000047306 */ /* 0x000ea20000209400 */
[----:B------:R-:W-:Y:S04]  /*e7c0*/  LOP3.LUT R9, R9, R3, RZ, 0x3c, !PT ;  /* 0x0000000309097212 */ /* 0x000fe800078e3cff */
[----:B------:R-:W-:Y:S05]  /*e7d0*/  ISETP.GE.AND P0, PT, R9, RZ, PT ;  /* 0x000000ff0900720c */ /* 0x000fea0003f06270 */
[----:B--2---:R-:W2:Y:S02]  /*e7e0*/  MUFU.RCP R4, R4 ;  /* 0x0000000400047308 */ /* 0x004ea40000001000 */
[----:B--2---:R-:W-:Y:S08]  /*e7f0*/  VIADD R4, R4, 0xffffffe ;  /* 0x0ffffffe04047836 */ /* 0x004ff00000000000 */
[----:B------:R-:W2:Y:S02]  /*e800*/  F2I.FTZ.U32.TRUNC.NTZ R5, R4 ;  /* 0x0000000400057305 */ /* 0x000ea4000021f000 */
[--C-:B--2---:R-:W-:Y:S04]  /*e810*/  IMAD.MOV R4, RZ, RZ, -R5.reuse ;  /* 0x000000ffff047224 */ /* 0x104fe800078e0a05 */
        /* <DEDUP_REMOVED lines=8> */
[----:B------:R-:W-:Y:S05]  /*e8a0*/  IMAD R7, R5, R8, R7 ;  /* 0x0000000805077224 */ /* 0x000fea00078e0207 */
[----:B------:R-:W-:Y:S07]  /*e8b0*/  ISETP.GT.U32.AND P4, PT, R0, R7, PT ;  /* 0x000000070000720c */ /* 0x000fee0003f84070 */
[----:B------:R-:W-:Y:S02]  /*e8c0*/  @!P2 IMAD.IADD R6, R6, 0x1, -R0 ;  /* 0x000000010606a824 */ /* 0x000fe400078e0a00 */
[----:B------:R-:W-:Y:S01]  /*e8d0*/  @!P2 VIADD R4, R4, 0x1 ;  /* 0x000000010404a836 */ /* 0x000fe20000000000 */
[----:B------:R-:W-:Y:S02]  /*e8e0*/  ISETP.NE.AND P2, PT, R3, RZ, PT ;  /* 0x000000ff0300720c */ /* 0x000fe40003f45270 */
[-C--:B------:R-:W-:Y:S01]  /*e8f0*/  ISETP.GE.U32.AND P5, PT, R6, R0.reuse, PT ;  /* 0x000000000600720c */ /* 0x080fe20003fa6070 */
[----:B------:R-:W-:Y:S01]  /*e900*/  @!P4 VIADD R5, R5, 0x1 ;  /* 0x000000010505c836 */ /* 0x000fe20000000000 */
[-C--:B------:R-:W-:Y:S04]  /*e910*/  @!P4 IADD3 R7, PT, PT, R7, -R0.reuse, RZ ;  /* 0x800000000707c210 */ /* 0x080fe80007ffe0ff */
[----:B------:R-:W-:Y:S02]  /*e920*/  ISETP.GE.U32.AND P6, PT, R7, R0, PT ;  /* 0x000000000700720c */ /* 0x000fe40003fc6070 */
[-C--:B------:R-:W-:Y:S01]  /*e930*/  LOP3.LUT R0, R10, R3.reuse, RZ, 0x3c, !PT ;  /* 0x000000030a007212 */ /* 0x080fe200078e3cff */
[----:B------:R-:W2:Y:S03]  /*e940*/  LD.E.64 R6, desc[UR4][R134.64+0x40] ;  /* 0x0000400486067980 */ /* 0x000ea6000c101b00 */
[----:B------:R-:W-:Y:S02]  /*e950*/  ISETP.GE.AND P3, PT, R0, RZ, PT ;  /* 0x000000ff0000720c */ /* 0x000fe40003f66270 */
[----:B------:R-:W-:Y:S02]  /*e960*/  @P5 IADD3 R4, PT, PT, R4, 0x1, RZ ;  /* 0x0000000104045810 */ /* 0x000fe40007ffe0ff */
[----:B------:R-:W-:Y:S03]  /*e970*/  LOP3.LUT R0, RZ, R3, RZ, 0x33, !PT ;  /* 0x00000003ff007212 */ /* 0x000fe600078e33ff */
[----:B------:R-:W-:Y:S02]  /*e980*/  @P6 VIADD R5, R5, 0x1 ;  /* 0x0000000105056836 */ /* 0x000fe40000000000 */
[----:B------:R-:W-:Y:S04]  /*e990*/  @!P0 IMAD.MOV R4, RZ, RZ, -R4 ;  /* 0x000000ffff048224 */ /* 0x000fe800078e0a04 */
[----:B------:R-:W-:Y:S02]  /*e9a0*/  @!P3 IADD3 R5, PT, PT, -R5, RZ, RZ ;  /* 0x000000ff0505b210 */ /* 0x000fe40007ffe1ff */
[C---:B------:R-:W-:Y:S02]  /*e9b0*/  SEL R10, R0.reuse, R4, !P2 ;  /* 0x00000004000a7207 */ /* 0x040fe40005000000 */
[----:B------:R-:W-:Y:S02]  /*e9c0*/  SEL R0, R0, R5, !P2 ;  /* 0x0000000500007207 */ /* 0x000fe40005000000 */
[-C--:B-----5:R-:W-:Y:S02]  /*e9d0*/  LEA R8, P2, R10, R220.reuse, 0x2 ;  /* 0x000000dc0a087211 */ /* 0x0a0fe400078410ff */
[----:B------:R-:W-:Y:S02]  /*e9e0*/  LEA R4, P0, R0, R220, 0x2 ;  /* 0x000000dc00047211 */ /* 0x000fe400078010ff */
[-C--:B------:R-:W-:Y:S02]  /*e9f0*/  LEA.HI.X.SX32 R9, R10, R221.reuse, 0x2, P2 ;  /* 0x000000dd0a097211 */ /* 0x080fe400010f16ff */
[C---:B------:R-:W-:Y:S01]  /*ea00*/  LEA.HI.X.SX32 R5, R0.reuse, R221, 0x2, P0 ;  /* 0x000000dd00057211 */ /* 0x040fe200000f16ff */
[----:B------:R-:W-:Y:S02]  /*ea10*/  IMAD.IADD R0, R0, 0x1, -R10 ;  /* 0x0000000100007824 */ /* 0x000fe400078e0a0a */
[----:B------:R-:W3:Y:S02]  /*ea20*/  LD.E R12, desc[UR4][R8.64] ;  /* 0x00000004080c7980 */ /* 0x000ee4000c101900 */
[----:B------:R-:W-:Y:S02]  /*ea30*/  IMAD R3, R3, R0, -0x100 ;  /* 0xffffff0003037424 */ /* 0x000fe400078e0200 */
[----:B------:R4:W3:Y:S03]  /*ea40*/  LD.E R11, desc[UR4][R4.64] ;  /* 0x00000004040b7980 */ /* 0x0008e6000c101900 */
[----:B------:R-:W-:Y:S01]  /*ea50*/  SHF.R.S32.HI R10, RZ, 0x1f, R3 ;  /* 0x0000001fff0a7819 */ /* 0x000fe20000011403 */
[----:B------:R-:W3:Y:S01]  /*ea60*/  LD.E.64 R8, desc[UR4][R134.64+0x28] ;  /* 0x0000280486087980 */ /* 0x000ee2000c101b00 */
[-C--:B--2---:R-:W-:Y:S02]  /*ea70*/  IMAD R0, R7, R3.reuse, RZ ;  /* 0x0000000307007224 */ /* 0x084fe400078e02ff */
[C---:B----4-:R-:W-:Y:S04]  /*ea80*/  IMAD.WIDE.U32 R4, R6.reuse, R3, RZ ;  /* 0x0000000306047225 */ /* 0x050fe800078e00ff */
[----:B------:R-:W-:Y:S05]  /*ea90*/  IMAD R6, R6, R10, R0 ;  /* 0x0000000a06067224 */ /* 0x000fea00078e0200 */
[----:B------:R-:W-:Y:S01]  /*eaa0*/  IADD3 R5, PT, PT, R5, R6, RZ ;  /* 0x0000000605057210 */ /* 0x000fe20007ffe0ff */
[----:B---3--:R-:W-:Y:S05]  /*eab0*/  IMAD.IADD R11, R12, 0x1, -R11 ;  /* 0x000000010c0b7824 */ /* 0x008fea00078e0a0b */
[----:B------:R-:W-:Y:S01]  /*eac0*/  SHF.R.S32.HI R3, RZ, 0x1f, R11 ;  /* 0x0000001fff037819 */ /* 0x000fe2000001140b */
[----:B------:R-:W-:Y:S02]  /*ead0*/  IMAD R0, R9, R11, RZ ;  /* 0x0000000b09007224 */ /* 0x000fe400078e02ff */
[----:B------:R-:W-:Y:S04]  /*eae0*/  IMAD.WIDE.U32 R4, R11, R8, R4 ;  /* 0x000000080b047225 */ /* 0x000fe800078e0004 */
[----:B------:R-:W-:Y:S01]  /*eaf0*/  IMAD R0, R8, R3, R0 ;  /* 0x0000000308007224 */ /* 0x000fe200078e0200 */
[C---:B------:R-:W-:Y:S03]  /*eb00*/  LEA R15, P0, R4.reuse, R14, 0x1 ;  /* 0x0000000e040f7211 */ /* 0x040fe600078008ff */
[----:B------:R-:W-:Y:S02]  /*eb10*/  IMAD.IADD R0, R5, 0x1, R0 ;  /* 0x0000000105007824 */ /* 0x000fe400078e0200 */
[----:B------:R3:W-:Y:S03]  /*eb20*/  STL [R1+0xc], R15 ;  /* 0x00000c0f01007387 */ /* 0x0007e60000100800 */
[----:B------:R-:W-:Y:S05]  /*eb30*/  LEA.HI.X R0, R4, R13, R0, 0x1, P0 ;  /* 0x0000000d04007211 */ /* 0x000fea00000f0c00 */
[----:B------:R3:W-:Y:S02]  /*eb40*/  STL [R1+0x8], R0 ;  /* 0x0000080001007387 */ /* 0x0007e40000100800 */
.L_x_4022:
[----:B------:R-:W-:Y:S05]  /*eb50*/  BSYNC.RECONVERGENT B0 ;  /* 0x0000000000007941 */ /* 0x000fea0003800200 */
.L_x_4021:
[----:B---3--:R-:W3:Y:S01]  /*eb60*/  LDL R0, [R1+0x8] ;  /* 0x0000080001007983 */ /* 0x008ee20000100800 */
[----:B------:R-:W4:Y:S01]  /*eb70*/  S2UR UR6, SR_CgaCtaId ;  /* 0x00000000000679c3 */ /* 0x000f220000008800 */
[----:B------:R-:W-:Y:S01]  /*eb80*/  UMOV UR7, 0x400 ;  /* 0x0000040000077882 */ /* 0x000fe20000000000 */
[----:B------:R-:W-:Y:S02]  /*eb90*/  IADD3 R10, P0, PT, R246, R15, RZ ;  /* 0x0000000ff60a7210 */ /* 0x000fe40007f1e0ff */
[----:B------:R-:W4:Y:S01]  /*eba0*/  LDL R8, [R1+0x18] ;  /* 0x0000180001087983 */ /* 0x000f220000100800 */
[----:B------:R-:W-:Y:S01]  /*ebb0*/  IMAD.MOV.U32 R12, RZ, RZ, R15 ;  /* 0x000000ffff0c7224 */ /* 0x000fe200078e000f */
[----:B------:R-:W-:Y:S01]  /*ebc0*/  SHF.R.U32.HI R211, RZ, 0x1, R153 ;  /* 0x00000001ffd37819 */ /* 0x000fe20000011699 */
[C---:B------:R-:W-:Y:S01]  /*ebd0*/  IMAD.SHL.U32 R3, R153.reuse, 0x10, RZ ;  /* 0x0000001099037824 */ /* 0x040fe200078e00ff */
[----:B------:R-:W-:Y:S01]  /*ebe0*/  BSSY.RECONVERGENT B1, `(.L_x_4023) ;  /* 0x0000112000017945 */ /* 0x000fe20003800200 */
[C---:B------:R-:W-:Y:S02]  /*ebf0*/  IMAD.SHL.U32 R133, R153.reuse, 0x20, RZ ;  /* 0x0000002099857824 */ /* 0x040fe400078e00ff */
[----:B------:R-:W-:Y:S01]  /*ec00*/  IMAD.SHL.U32 R210, R153, 0x4, RZ ;  /* 0x0000000499d27824 */ /* 0x000fe200078e00ff */
[----:B--2---:R-:W-:Y:S02]  /*ec10*/  LOP3.LUT R5, R3, 0x100, RZ, 0xc0, !PT ;  /* 0x0000010003057812 */ /* 0x004fe400078ec0ff */
[----:B------:R-:W-:Y:S02]  /*ec20*/  LOP3.LUT R4, R133, 0xc0, RZ, 0xc0, !PT ;  /* 0x000000c085047812 */ /* 0x000fe400078ec0ff */
[----:B------:R-:W-:Y:S02]  /*ec30*/  LOP3.LUT R5, R5, 0x20, R133, 0xf8, !PT ;  /* 0x0000002005057812 */ /* 0x000fe400078ef885 */
[--C-:B------:R-:W-:Y:S02]  /*ec40*/  LOP3.LUT R4, R4, 0x8, R153.reuse, 0xf8, !PT ;  /* 0x0000000804047812 */ /* 0x100fe400078ef899 */
[----:B------:R-:W-:Y:S02]  /*ec50*/  LOP3.LUT R212, R3, 0x3e00, RZ, 0xc0, !PT ;  /* 0x00003e0003d47812 */ /* 0x000fe400078ec0ff */
[C---:B----4-:R-:W-:Y:S01]  /*ec60*/  LOP3.LUT R9, R8.reuse, 0x18, RZ, 0xc0, !PT ;  /* 0x0000001808097812 */ /* 0x050fe200078ec0ff */
[----:B---3--:R-:W-:Y:S01]  /*ec70*/  IMAD.MOV.U32 R7, RZ, RZ, R0 ;  /* 0x000000ffff077224 */ /* 0x008fe200078e0000 */
[----:B------:R-:W-:Y:S01]  /*ec80*/  LOP3.LUT R0, R8, 0xc0, RZ, 0xc0, !PT ;  /* 0x000000c008007812 */ /* 0x000fe200078ec0ff */
[----:B------:R-:W-:Y:S02]  /*ec90*/  ULEA UR6, UR6, UR7, 0x18 ;  /* 0x0000000706067291 */ /* 0x000fe4000f8ec0ff */
[----:B------:R-:W-:Y:S01]  /*eca0*/  STL [R1+0x30], R9 ;  /* 0x0000300901007387 */ /* 0x000fe20000100800 */
[----:B------:R-:W-:Y:S01]  /*ecb0*/  LOP3.LUT R6, R0, 0x18, R153, 0xf8, !PT ;  /* 0x0000001800067812 */ /* 0x000fe200078ef899 */
[--C-:B------:R-:W-:Y:S01]  /*ecc0*/  IMAD.MOV.U32 R13, RZ, RZ, R7.reuse ;  /* 0x000000ffff0d7224 */ /* 0x100fe200078e0007 */
[----:B------:R-:W-:Y:S01]  /*ecd0*/  LOP3.LUT R0, R210, 0x18, RZ, 0xc0, !PT ;  /* 0x00000018d2007812 */ /* 0x000fe200078ec0ff */
[----:B------:R-:W-:Y:S02]  /*ece0*/  IMAD.U32 R209, RZ, RZ, UR6 ;  /* 0x00000006ffd17e24 */ /* 0x000fe4000f8e00ff */
[----:B------:R2:W-:Y:S01]  /*ecf0*/  STL [R1+0x38], R6 ;  /* 0x0000380601007387 */ /* 0x0005e20000100800 */
[----:B------:R-:W-:Y:S01]  /*ed00*/  IMAD.X R11, R247, 0x1, R7, P0 ;  /* 0x00000001f70b7824 */ /* 0x000fe200000e0607 */
[----:B------:R-:W-:Y:S02]  /*ed10*/  LOP3.LUT R5, R5, R4, R0, 0xf6, !PT ;  /* 0x0000000405057212 */ /* 0x000fe400078ef600 */
[----:B------:R-:W-:Y:S03]  /*ed20*/  LOP3.LUT R4, R211, 0x8, RZ, 0xc0, !PT ;  /* 0x00000008d3047812 */ /* 0x000fe600078ec0ff */
[----:B-1----:R-:W-:Y:S01]  /*ed30*/  IMAD R152, R5, 0x2, R209 ;  /* 0x0000000205987824 */ /* 0x002fe200078e02d1 */
[--C-:B------:R-:W-:Y:S04]  /*ed40*/  LOP3.LUT R4, R4, 0xc0, R133.reuse, 0xf8, !PT ;  /* 0x000000c004047812 */ /* 0x100fe800078ef885 */
[----:B------:R-:W-:Y:S02]  /*ed50*/  LOP3.LUT R208, R4, R0, RZ, 0x3c, !PT ;  /* 0x0000000004d07212 */ /* 0x000fe400078e3cff */
[--C-:B------:R-:W-:Y:S04]  /*ed60*/  LOP3.LUT R0, R212, 0x20, R133.reuse, 0xf8, !PT ;  /* 0x00000020d4007812 */ /* 0x100fe800078ef885 */
[----:B------:R-:W-:Y:S04]  /*ed70*/  LOP3.LUT R0, R0, 0x100, R133, 0xf8, !PT ;  /* 0x0000010000007812 */ /* 0x000fe800078ef885 */
[----:B------:R-:W-:Y:S02]  /*ed80*/  LOP3.LUT R0, R0, R208, RZ, 0xfc, !PT ;  /* 0x000000d000007212 */ /* 0x000fe400078efcff */
[----:B--2---:R-:W-:Y:S03]  /*ed90*/  LOP3.LUT R6, R6, R9, RZ, 0x3c, !PT ;  /* 0x0000000906067212 */ /* 0x004fe600078e3cff */
[--C-:B------:R-:W-:Y:S01]  /*eda0*/  IMAD R3, R0, 0x2, R209.reuse ;  /* 0x0000000200037824 */ /* 0x100fe200078e02d1 */
[----:B------:R-:W-:Y:S01]  /*edb0*/  LOP3.LUT R6, R6, 0x1f20, R8, 0xf8, !PT ;  /* 0x00001f2006067812 */ /* 0x000fe200078ef808 */
[----:B------:R-:W-:Y:S01]  /*edc0*/  IMAD.MOV.U32 R0, RZ, RZ, 0x20 ;  /* 0x00000020ff007424 */ /* 0x000fe200078e00ff */
[-C--:B------:R-:W-:Y:S03]  /*edd0*/  IADD3 R8, P0, PT, R10, R246.reuse, RZ ;  /* 0x000000f60a087210 */ /* 0x080fe60007f1e0ff */
[----:B------:R-:W-:Y:S02]  /*ede0*/  IMAD R217, R6, 0x2, R209 ;  /* 0x0000000206d97824 */ /* 0x000fe400078e02d1 */
[--C-:B------:R-:W-:Y:S01]  /*edf0*/  IMAD.X R9, R11, 0x1, R247.reuse, P0 ;  /* 0x000000010b097824 */ /* 0x100fe200000e06f7 */
[-C--:B------:R-:W-:Y:S02]  /*ee00*/  IADD3 R6, P0, PT, R8, R246.reuse, RZ ;  /* 0x000000f608067210 */ /* 0x080fe40007f1e0ff */
[----:B------:R-:W-:Y:S01]  /*ee10*/  @!PT LDS RZ, [RZ] ;  /* 0x00000000fffff984 */ /* 0x000fe20000000800 */
[----:B------:R-:W-:Y:S01]  /*ee20*/  @!PT LDS RZ, [RZ] ;  /* 0x00000000fffff984 */ /* 0x000fe20000000800 */
[----:B------:R-:W-:Y:S01]  /*ee30*/  @!PT LDS RZ, [RZ] ;  /* 0x00000000fffff984 */ /* 0x000fe20000000800 */
[----:B------:R-:W-:Y:S03]  /*ee40*/  LDGSTS.E.BYPASS.LTC128B.128 [R217+0x5000], desc[UR4][R12.64] ;  /* 0x050000000cd97fae */ /* 0x000fe6000b981a04 */
[--C-:B------:R-:W-:Y:S02]  /*ee50*/  IMAD.X R7, R9, 0x1, R247.reuse, P0 ;  /* 0x0000000109077824 */ /* 0x100fe400000e06f7 */
[----:B------:R1:W-:Y:S05]  /*ee60*/  LDGSTS.E.BYPASS.LTC128B.128 [R217+0x5800], desc[UR4][R10.64] ;  /* 0x058000000ad97fae */ /* 0x0003ea000b981a04 */
[----:B------:R2:W-:Y:S05]  /*ee70*/  LDGSTS.E.BYPASS.LTC128B.128 [R217+0x6000], desc[UR4][R8.64] ;  /* 0x0600000008d97fae */ /* 0x0005ea000b981a04 */
[----:B------:R3:W-:Y:S01]  /*ee80*/  LDGSTS.E.BYPASS.LTC128B.128 [R217+0x6800], desc[UR4][R6.64] ;  /* 0x0680000006d97fae */ /* 0x0007e2000b981a04 */
[-C--:B-1----:R-:W-:Y:S05]  /*ee90*/  IADD3 R10, P0, PT, R6, R246.reuse, RZ ;  /* 0x000000f6060a7210 */ /* 0x082fea0007f1e0ff */
[--C-:B------:R-:W-:Y:S01]  /*eea0*/  IMAD.X R11, R7, 0x1, R247.reuse, P0 ;  /* 0x00000001070b7824 */ /* 0x100fe200000e06f7 */
[-C--:B--2---:R-:W-:Y:S04]  /*eeb0*/  IADD3 R8, P0, PT, R10, R246.reuse, RZ ;  /* 0x000000f60a087210 */ /* 0x084fe80007f1e0ff */
[----:B------:R1:W-:Y:S01]  /*eec0*/  LDGSTS.E.BYPASS.LTC128B.128 [R217+0x7000], desc[UR4][R10.64] ;  /* 0x070000000ad97fae */ /* 0x0003e2000b981a04 */
[--C-:B------:R-:W-:Y:S01]  /*eed0*/  IMAD.X R9, R11, 0x1, R247.reuse, P0 ;  /* 0x000000010b097824 */ /* 0x100fe200000e06f7 */
[-C--:B---3--:R-:W-:Y:S04]  /*eee0*/  IADD3 R6, P0, PT, R8, R246.reuse, RZ ;  /* 0x000000f608067210 */ /* 0x088fe80007f1e0ff */
[----:B------:R-:W-:Y:S01]  /*eef0*/  LDGSTS.E.BYPASS.LTC128B.128 [R217+0x7800], desc[UR4][R8.64] ;  /* 0x0780000008d97fae */ /* 0x000fe2000b981a04 */
[--C-:B------:R-:W-:Y:S05]  /*ef00*/  IMAD.X R7, R9, 0x1, R247.reuse, P0 ;  /* 0x0000000109077824 */ /* 0x100fea00000e06f7 */
[----:B------:R-:W-:Y:S01]  /*ef10*/  LDGSTS.E.BYPASS.LTC128B.128 [R217+0x8000], desc[UR4][R6.64] ;  /* 0x0800000006d97fae */ /* 0x000fe2000b981a04 */
[----:B-1----:R-:W-:Y:S05]  /*ef20*/  IADD3 R10, P0, PT, R6, R246, RZ ;  /* 0x000000f6060a7210 */ /* 0x002fea0007f1e0ff */
[----:B------:R-:W-:Y:S01]  /*ef30*/  IMAD.X R11, R7, 0x1, R247, P0 ;  /* 0x00000001070b7824 */ /* 0x000fe200000e06f7 */
[----:B------:R-:W-:Y:S04]  /*ef40*/  LOP3.LUT P0, RZ, R153, 0x4, RZ, 0xc0, !PT ;  /* 0x0000000499ff7812 */ /* 0x000fe8000780c0ff */
[----:B------:R1:W-:Y:S01]  /*ef50*/  LDGSTS.E.BYPASS.LTC128B.128 [R217+0x8800], desc[UR4][R10.64] ;  /* 0x088000000ad97fae */ /* 0x0003e2000b981a04 */
[----:B------:R-:W-:Y:S04]  /*ef60*/  SEL R0, R0, 0xffffffe0, !P0 ;  /* 0xffffffe000007807 */ /* 0x000fe80004000000 */
[----:B------:R-:W-:Y:S01]  /*ef70*/  LDSM.16.M88.4 R128, [R3] ;  /* 0x000000000380783b */ /* 0x000fe20000000200 */
[--C-:B------:R-:W-:Y:S02]  /*ef80*/  IMAD.IADD R156, R3, 0x1, R0.reuse ;  /* 0x00000001039c7824 */ /* 0x100fe400078e0200 */
[----:B------:R-:W-:Y:S02]  /*ef90*/  IMAD.IADD R0, R152, 0x1, R0 ;  /* 0x0000000198007824 */ /* 0x000fe400078e0200 */
[----:B------:R-:W-:Y:S05]  /*efa0*/  LDSM.16.M88.4 R16, [R152+0x1400] ;  /* 0x001400009810783b */ /* 0x000fea0000000200 */
[----:B------:R-:W-:Y:S05]  /*efb0*/  LDSM.16.M88.4 R24, [R152+0x1800] ;  /* 0x001800009818783b */ /* 0x000fea0000000200 */
[----:B------:R-:W-:Y:S05]  /*efc0*/  LDSM.16.M88.4 R32, [R152+0x1c00] ;  /* 0x001c00009820783b */ /* 0x000fea0000000200 */
[----:B------:R-:W-:Y:S05]  /*efd0*/  LDSM.16.M88.4 R40, [R152+0x2000] ;  /* 0x002000009828783b */ /* 0x000fea0000000200 */
[----:B-1----:R-:W1:Y:S05]  /*efe0*/  LDSM.16.M88.4 R8, [R152+0x1000] ;  /* 0x001000009808783b */ /* 0x002e6a0000000200 */
[----:B------:R-:W0:Y:S05]  /*eff0*/  LDGDEPBAR ;  /* 0x00000000000079af */ /* 0x000e2a0000000000 */
[----:B------:R-:W2:Y:S05]  /*f000*/  LDSM.16.M88.4 R48, [R152+0x2400] ;  /* 0x002400009830783b */ /* 0x000eaa0000000200 */
[----:B------:R-:W3:Y:S05]  /*f010*/  LDSM.16.M88.4 R56, [R152+0x2800] ;  /* 0x002800009838783b */ /* 0x000eea0000000200 */
[----:B------:R-:W4:Y:S05]  /*f020*/  LDSM.16.M88.4 R64, [R152+0x2c00] ;  /* 0x002c00009840783b */ /* 0x000f2a0000000200 */
[----:B------:R-:W4:Y:S05]  /*f030*/  LDSM.16.M88.4 R72, [R152+0x3000] ;  /* 0x003000009848783b */ /* 0x000f2a0000000200 */
[----:B------:R-:W4:Y:S05]  /*f040*/  LDSM.16.M88.4 R80, [R152+0x3400] ;  /* 0x003400009850783b */ /* 0x000f2a0000000200 */
[----:B------:R-:W4:Y:S05]  /*f050*/  LDSM.16.M88.4 R88, [R152+0x3800] ;  /* 0x003800009858783b */ /* 0x000f2a0000000200 */
[----:B------:R-:W4:Y:S01]  /*f060*/  LDSM.16.M88.4 R96, [R152+0x3c00] ;  /* 0x003c00009860783b */ /* 0x000f220000000200 */
[C---:B-1----:R-:W-:Y:S04]  /*f070*/  HMMA.16816.F32 R4, R128.reuse, R8, RZ ;  /* 0x000000088004723c */ /* 0x042fe800000018ff */
[----:B------:R-:W1:Y:S04]  /*f080*/  LDSM.16.M88.4 R104, [R152+0x4000] ;  /* 0x004000009868783b */ /* 0x000e680000000200 */
[C---:B------:R-:W-:Y:S01]  /*f090*/  HMMA.16816.F32 R8, R128.reuse, R10, RZ ;  /* 0x0000000a8008723c */ /* 0x040fe200000018ff */
[----:B------:R-:W1:Y:S05]  /*f0a0*/  LDSM.16.M88.4 R112, [R152+0x4400] ;  /* 0x004400009870783b */ /* 0x000e6a0000000200 */
[----:B------:R-:W1:Y:S02]  /*f0b0*/  LDSM.16.M88.4 R120, [R152+0x4800] ;  /* 0x004800009878783b */ /* 0x000e640000000200 */
[C---:B------:R-:W-:Y:S03]  /*f0c0*/  HMMA.16816.F32 R12, R128.reuse, R16, RZ ;  /* 0x00000010800c723c */ /* 0x040fe600000018ff */
[----:B------:R-:W1:Y:S05]  /*f0d0*/  LDSM.16.M88.4 R152, [R152+0x4c00] ;  /* 0x004c00009898783b */ /* 0x000e6a0000000200 */
[C---:B------:R-:W-:Y:S01]  /*f0e0*/  HMMA.16816.F32 R16, R128.reuse, R18, RZ ;  /* 0x000000128010723c */ /* 0x040fe200000018ff */
[----:B------:R-:W-:Y:S05]  /*f0f0*/  LDSM.16.M88.4 R156, [R156] ;  /* 0x000000009c9c783b */ /* 0x000fea0000000200 */
[----:B------:R-:W1:Y:S02]  /*f100*/  LDSM.16.M88.4 R160, [R0+0x1000] ;  /* 0x0010000000a0783b */ /* 0x000e640000000200 */
[C---:B------:R-:W-:Y:S03]  /*f110*/  HMMA.16816.F32 R20, R128.reuse, R24, RZ ;  /* 0x000000188014723c */ /* 0x040fe600000018ff */
[----:B------:R-:W1:Y:S05]  /*f120*/  LDSM.16.M88.4 R164, [R0+0x1400] ;  /* 0x0014000000a4783b */ /* 0x000e6a0000000200 */
[C---:B------:R-:W-:Y:S01]  /*f130*/  HMMA.16816.F32 R24, R128.reuse, R26, RZ ;  /* 0x0000001a8018723c */ /* 0x040fe200000018ff */
[----:B------:R-:W1:Y:S05]  /*f140*/  LDSM.16.M88.4 R168, [R0+0x1800] ;  /* 0x0018000000a8783b */ /* 0x000e6a0000000200 */
        /* <DEDUP_REMOVED lines=14> */
[----:B------:R-:W-:Y:S07]  /*f230*/  LDSM.16.M88.4 R204, [R0+0x4800] ;  /* 0x0048000000cc783b */ /* 0x000fee0000000200 */
        /* <DEDUP_REMOVED lines=44> */
[C---:B---3--:R-:W-:Y:S01]  /*f500*/  HMMA.16816.F32 R76, R156.reuse, R164, R76 ;  /* 0x000000a49c4c723c */ /* 0x048fe2000000184c */
[----:B------:R-:W2:Y:S07]  /*f510*/  LDL R164, [R1+0x34] ;  /* 0x0000340001a47983 */ /* 0x000eae0000100800 */
        /* <DEDUP_REMOVED lines=12> */
[----:B------:R-:W-:Y:S03]  /*f5e0*/  HMMA.16816.F32 R128, R156, R170, R128 ;  /* 0x000000aa9c80723c */ /* 0x000fe60000001880 */
[----:B--2---:R-:W-:Y:S11]  /*f5f0*/  ISETP.GT.AND P2, PT, R228, R164, PT ;  /* 0x000000a4e400720c */ /* 0x004ff60003f44270 */
[----:B------:R-:W-:Y:S02]  /*f600*/  @!UPT UIADD3 URZ, UPT, UPT, URZ, URZ, URZ ;  /* 0x000000fffffff290 */ /* 0x000fe4000fffe0ff */
[----:B------:R-:W-:Y:S05]  /*f610*/  @!P2 BRA `(.L_x_4024) ;  /* 0x0000000400b8a947 */ /* 0x000fea0003800000 */
[----:B------:R-:W2:Y:S01]  /*f620*/  LDL.64 R222, [R1+0x28] ;  /* 0x0000280001de7983 */ /* 0x000ea20000100a00 */
[----:B------:R-:W-:Y:S03]  /*f630*/  BSSY.RECONVERGENT B0, `(.L_x_4025) ;  /* 0x000004e000007945 */ /* 0x000fe60003800200 */
[----:B------:R-:W3:Y:S01]  /*f640*/  LDL R218, [R1+0x20] ;  /* 0x0000200001da7983 */ /* 0x000ee20000100800 */
        /* <DEDUP_REMOVED lines=9> */
[----:B---3--:R-:W-:Y:S03]  /*f6e0*/  IMAD.SHL.U32 R152, R218, 0x40, RZ ;  /* 0x00000040da987824 */ /* 0x008fe600078e00ff */
        /* <DEDUP_REMOVED lines=13> */
[----:B------:R-:W-:Y:S02]  /*f7c0*/  LOP3.LUT R158, R158, R3, RZ, 0x3c, !PT ;  /* 0x000000039e9e7212 */ /* 0x000fe400078e3cff */
[----:B------:R-:W-:Y:S04]  /*f7d0*/  ISETP.GE.AND P2, PT, R160, RZ, PT ;  /* 0x000000ffa000720c */ /* 0x000fe80003f46270 */
        /* <DEDUP_REMOVED lines=20> */
[----:B------:R-:W-:Y:S01]  /*f920*/  ISETP.NE.AND P4, PT, R3, RZ, PT ;  /* 0x000000ff0300720c */ /* 0x000fe20003f85270 */
[----:B------:R-:W2:Y:S01]  /*f930*/  LD.E.64 R156, desc[UR4][R134.64+0x38] ;  /* 0x00003804869c7980 */ /* 0x000ea2000c101b00 */
[----:B------:R-:W-:Y:S07]  /*f940*/  LOP3.LUT R0, RZ, R3, RZ, 0x33, !PT ;  /* 0x00000003ff007212 */ /* 0x000fee00078e33ff */
[----:B------:R-:W-:Y:S02]  /*f950*/  @P5 IADD3 R153, PT, PT, R153, 0x1, RZ ;  /* 0x0000000199995810 */ /* 0x000fe40007ffe0ff */
[----:B------:R-:W-:Y:S03]  /*f960*/  @P6 VIADD R154, R154, 0x1 ;  /* 0x000000019a9a6836 */ /* 0x000fe60000000000 */
[----:B------:R-:W-:Y:S02]  /*f970*/  @!P2 IMAD.MOV R153, RZ, RZ, -R153 ;  /* 0x000000ffff99a224 */ /* 0x000fe400078e0a99 */
[----:B------:R-:W-:Y:S03]  /*f980*/  @!P3 IADD3 R154, PT, PT, -R154, RZ, RZ ;  /* 0x000000ff9a9ab210 */ /* 0x000fe60007ffe1ff */
[C---:B------:R-:W-:Y:S02]  /*f990*/  SEL R153, R0.reuse, R153, !P4 ;  /* 0x0000009900997207 */ /* 0x040fe40006000000 */
[----:B------:R-:W-:Y:S02]  /*f9a0*/  SEL R154, R0, R154, !P4 ;  /* 0x0000009a009a7207 */ /* 0x000fe40006000000 */
[CC--:B-----5:R-:W-:Y:S02]  /*f9b0*/  LEA R160, P3, R153.reuse, R220.reuse, 0x2 ;  /* 0x000000dc99a07211 */ /* 0x0e0fe400078610ff */
[C---:B------:R-:W-:Y:S02]  /*f9c0*/  LEA R158, P2, R154.reuse, R220, 0x2 ;  /* 0x000000dc9a9e7211 */ /* 0x040fe400078410ff */
[-C--:B------:R-:W-:Y:S01]  /*f9d0*/  LEA.HI.X.SX32 R161, R153, R221.reuse, 0x2, P3 ;  /* 0x000000dd99a17211 */ /* 0x080fe200018f16ff */
[C---:B------:R-:W-:Y:S01]  /*f9e0*/  IMAD.IADD R153, R154.reuse, 0x1, -R153 ;  /* 0x000000019a997824 */ /* 0x040fe200078e0a99 */
[----:B------:R-:W-:Y:S03]  /*f9f0*/  LEA.HI.X.SX32 R159, R154, R221, 0x2, P2 ;  /* 0x000000dd9a9f7211 */ /* 0x000fe600010f16ff */
[----:B------:R-:W-:Y:S01]  /*fa00*/  IMAD R3, R3, R153, -0x100 ;  /* 0xffffff0003037424 */ /* 0x000fe200078e0299 */
[----:B------:R-:W3:Y:S04]  /*fa10*/  LD.E R161, desc[UR4][R160.64] ;  /* 0x00000004a0a17980 */ /* 0x000ee8000c101900 */
        /* <DEDUP_REMOVED lines=15> */
.L_x_4026:
[----:B------:R-:W-:Y:S05]  /*fb10*/  BSYNC.RECONVERGENT B0 ;  /* 0x0000000000007941 */ /* 0x000fea0003800200 */
.L_x_4025:
[----:B------:R-:W2:Y:S01]  /*fb20*/  LDL R0, [R1+0x24] ;  /* 0x0000240001007983 */ /* 0x000ea20000100800 */
[----:B------:R-:W-:Y:S01]  /*fb30*/  IMAD.MOV.U32 R156, RZ, RZ, R252 ;  /* 0x000000ffff9c7224 */ /* 0x000fe200078e00fc */
[----:B------:R-:W-:Y:S01]  /*fb40*/  IADD3 R154, P2, PT, R152, R252, RZ ;  /* 0x000000fc989a7210 */ /* 0x000fe20007f5e0ff */
[--C-:B------:R-:W-:Y:S03]  /*fb50*/  IMAD.MOV.U32 R157, RZ, RZ, R251.reuse ;  /* 0x000000ffff9d7224 */ /* 0x100fe600078e00fb */
[-C--:B------:R-:W-:Y:S02]  /*fb60*/  IADD3 R162, P3, PT, R154, R152.reuse, RZ ;  /* 0x000000989aa27210 */ /* 0x080fe40007f7e0ff */
[----:B------:R-:W-:Y:S01]  /*fb70*/  @!PT LDS RZ, [RZ] ;  /* 0x00000000fffff984 */ /* 0x000fe20000000800 */
[----:B------:R-:W-:Y:S01]  /*fb80*/  @!PT LDS RZ, [RZ] ;  /* 0x00000000fffff984 */ /* 0x000fe20000000800 */
[----:B------:R-:W-:Y:S01]  /*fb90*/  @!PT LDS RZ, [RZ] ;  /* 0x00000000fffff984 */ /* 0x000fe20000000800 */
[----:B------:R1:W-:Y:S01]  /*fba0*/  LDGSTS.E.BYPASS.LTC128B.128 [R217+0x1000], desc[UR4][R156.64] ;  /* 0x010000009cd97fae */ /* 0x0003e2000b981a04 */
[----:B--2---:R-:W-:Y:S05]  /*fbb0*/  SHF.L.U64.HI R0, R218, 0x6, R0 ;  /* 0x00000006da007819 */ /* 0x004fea0000010200 */
[----:B------:R-:W-:Y:S01]  /*fbc0*/  IMAD.X R155, R0, 0x1, R251, P2 ;  /* 0x00000001009b7824 */ /* 0x000fe200010e06fb */
[-C--:B------:R-:W-:Y:S03]  /*fbd0*/  IADD3 R160, P2, PT, R162, R152.reuse, RZ ;  /* 0x00000098a2a07210 */ /* 0x080fe60007f5e0ff */
[--C-:B------:R-:W-:Y:S01]  /*fbe0*/  IMAD.X R163, R155, 0x1, R0.reuse, P3 ;  /* 0x000000019ba37824 */ /* 0x100fe200018e0600 */
[----:B------:R2:W-:Y:S01]  /*fbf0*/  LDGSTS.E.BYPASS.LTC128B.128 [R217+0x1800], desc[UR4][R154.64] ;  /* 0x018000009ad97fae */ /* 0x0005e2000b981a04 */
[----:B------:R-:W-:Y:S03]  /*fc00*/  IADD3 R158, P3, PT, R160, R152, RZ ;  /* 0x00000098a09e7210 */ /* 0x000fe60007f7e0ff */
[----:B------:R3:W-:Y:S01]  /*fc10*/  LDGSTS.E.BYPASS.LTC128B.128 [R217+0x2000], desc[UR4][R162.64] ;  /* 0x02000000a2d97fae */ /* 0x0007e2000b981a04 */
[----:B------:R-:W-:Y:S02]  /*fc20*/  IADD3.X R161, PT, PT, R163, R0, RZ, P2, !PT ;  /* 0x00000000a3a17210 */ /* 0x000fe400017fe4ff */
[-C--:B-1----:R-:W-:Y:S03]  /*fc30*/  IADD3 R156, P2, PT, R158, R152.reuse, RZ ;  /* 0x000000989e9c7210 */ /* 0x082fe60007f5e0ff */
        /* <DEDUP_REMOVED lines=12> */
.L_x_4024:
[----:B------:R-:W-:Y:S05]  /*fd00*/  BSYNC.RECONVERGENT B1 ;  /* 0x0000000000017941 */ /* 0x000fea0003800200 */
.L_x_4023:
[----:B------:R-:W-:Y:S01]  /*fd10*/  LOP3.LUT R133, R208, 0x120, R133, 0xf8, !PT ;  /* 0x00000120d0857812 */ /* 0x000fe200078ef885 */
[----:B------:R-:W1:Y:S04]  /*fd20*/  S2R R0, SR_TID.X ;  /* 0x0000000000007919 */ /* 0x000e680000002100 */
[----:B---3--:R-:W-:Y:S04]  /*fd30*/  IMAD R152, R133, 0x2, R209 ;  /* 0x0000000285987824 */ /* 0x008fe800078e02d1 */
[C---:B------:R-:W-:Y:S02]  /*fd40*/  VIADD R3, R152.reuse, 0x5000 ;  /* 0x0000500098037836 */ /* 0x040fe40000000000 */
[----:B------:R-:W-:Y:S02]  /*fd50*/  VIADD R133, R152, 0x5020 ;  /* 0x0000502098857836 */ /* 0x000fe40000000000 */
[----:B------:R-:W-:Y:S02]  /*fd60*/  @P0 VIADD R133, R3, 0xffffffe0 ;  /* 0xffffffe003850836 */ /* 0x000fe40000000000 */
[----:B-1----:R-:W-:Y:S04]  /*fd70*/  IMAD.MOV.U32 R153, RZ, RZ, R0 ;  /* 0x000000ffff997224 */ /* 0x002fe800078e0000 */
[----:B------:R-:W-:Y:S05]  /*fd80*/  IMAD.SHL.U32 R0, R153, 0x2, RZ ;  /* 0x0000000299007824 */ /* 0x000fea00078e00ff */
[----:B------:R-:W-:Y:S05]  /*fd90*/  LOP3.LUT R154, R0, 0x6, RZ, 0xc0, !PT ;  /* 0x00000006009a7812 */ /* 0x000fea00078ec0ff */
[----:B------:R-:W-:Y:S01]  /*fda0*/  IMAD R0, R228, 0x100, R154 ;  /* 0x00000100e4007824 */ /* 0x000fe200078e029a */
[----:B------:R1:W-:Y:S03]  /*fdb0*/  STL [R1+0x1c], R154 ;  /* 0x00001c9a01007387 */ /* 0x0003e60000100800 */
[C---:B------:R-:W-:Y:S01]  /*fdc0*/  VIADD R176, R0.reuse, 0x8 ;  /* 0x0000000800b07836 */ /* 0x040fe20000000000 */
[CC--:B------:R-:W-:Y:S01]  /*fdd0*/  ISETP.GE.AND P0, PT, R0.reuse, R214.reuse, PT ;  /* 0x000000d60000720c */ /* 0x0c0fe20003f06270 */
[C---:B------:R-:W-:Y:S01]  /*fde0*/  VIADD R175, R0.reuse, 0x1 ;  /* 0x0000000100af7836 */ /* 0x040fe20000000000 */
[CC--:B------:R-:W-:Y:S01]  /*fdf0*/  ISETP.GE.AND P4, PT, R0.reuse, R213.reuse, PT ;  /* 0x000000d50000720c */ /* 0x0c0fe20003f86270 */
[----:B------:R-:W-:Y:S01]  /*fe00*/  VIADD R182, R0, 0x19 ;  /* 0x0000001900b67836 */ /* 0x000fe20000000000 */
        /* <DEDUP_REMOVED lines=30> */
[----:B------:R-:W-:Y:S01]  /*fff0*/  FSEL R12, R12, -INF , P2 ;  /* 0xff8000000c0c7808 */ /* 0x000fe20001000000 */
[----:B------:R-:W-:Y:S01]  /*10000*/  VIADD R203, R0, 0x70 ;  /* 0x0000007000cb7836 */ /* 0x000fe20000000000 */
[----:B------:R-:W-:Y:S01]  /*10010*/  FSEL R28, R28, -INF , P5 ;  /* 0xff8000001c1c7808 */ /* 0x000fe20002800000 */
[C---:B------:R-:W-:Y:S01]  /*10020*/  VIADD R185, R0.reuse, 0x28 ;  /* 0x0000002800b97836 */ /* 0x040fe20000000000 */
[-C--:B------:R-:W-:Y:S01]  /*10030*/  ISETP.GE.AND P3, PT, R183, R214.reuse, PT ;  /* 0x000000d6b700720c */ /* 0x080fe20003f66270 */
[----:B------:R-:W-:Y:S01]  /*10040*/  VIADD R198, R0, 0x59 ;  /* 0x0000005900c67836 */ /* 0x000fe20000000000 */
        /* <DEDUP_REMOVED lines=15> */
[C---:B-----5:R-:W-:Y:S01]  /*10140*/  VIADD R221, R0.reuse, 0x91 ;  /* 0x0000009100dd7836 */ /* 0x060fe20000000000 */
        /* <DEDUP_REMOVED lines=68> */
[----:B------:R-:W-:Y:S02]  /*10590*/  FSEL R72, R72, -INF , P5 ;  /* 0xff80000048487808 */ /* 0x000fe40002800000 */
[-C--:B------:R-:W-:Y:S02]  /*105a0*/  ISETP.GE.AND P3, PT, R205, R214.reuse, PT ;  /* 0x000000d6cd00720c */ /* 0x080fe40003f66270 */
[-C--:B------:R-:W-:Y:S02]  /*105b0*/  ISETP.GE.AND P2, PT, R206, R214.reuse, PT ;  /* 0x000000d6ce00720c */ /* 0x080fe40003f46270 */
        /* <DEDUP_REMOVED lines=57> */
[----:B------:R-:W-:Y:S02]  /*10950*/  FSEL R173, R8, -INF , !P5 ;  /* 0xff80000008ad7808 */ /* 0x000fe40006800000 */
[-C--:B------:R-:W-:Y:S02]  /*10960*/  ISETP.GE.AND P3, PT, R248, R214.reuse, PT ;  /* 0x000000d6f800720c */ /* 0x080fe40003f66270 */
[-C--:B------:R-:W-:Y:S02]  /*10970*/  ISETP.GE.AND P2, PT, R245, R214.reuse, PT ;  /* 0x000000d6f500720c */ /* 0x080fe40003f46270 */
[----:B------:R-:W-:Y:S02]  /*10980*/  FSEL R121, R121, -INF , P4 ;  /* 0xff80000079797808 */ /* 0x000fe40002000000 */
[-C--:B------:R-:W-:Y:S02]  /*10990*/  ISETP.GE.AND P5, PT, R183, R213.reuse, PT ;  /* 0x000000d5b700720c */ /* 0x080fe40003fa6270 */
[-C--:B------:R-:W-:Y:S02]  /*109a0*/  ISETP.GE.AND P4, PT, R178, R213.reuse, PT ;  /* 0x000000d5b200720c */ /* 0x080fe40003f86270 */
[----:B------:R-:W-:Y:S02]  /*109b0*/  FSEL R174, R5, -INF , !P6 ;  /* 0xff80000005ae7808 */ /* 0x000fe40007000000 */
[----:B------:R-:W-:Y:S02]  /*109c0*/  FSEL R116, R116, -INF , P0 ;  /* 0xff80000074747808 */ /* 0x000fe40000000000 */
[----:B------:R-:W-:Y:S02]  /*109d0*/  ISETP.GE.AND P0, PT, R249, R214, PT ;  /* 0x000000d6f900720c */ /* 0x000fe40003f06270 */
[----:B------:R-:W-:Y:S02]  /*109e0*/  FSEL R124, R124, -INF , P3 ;  /* 0xff8000007c7c7808 */ /* 0x000fe40001800000 */
[----:B------:R-:W-:Y:S02]  /*109f0*/  FSEL R125, R125, -INF , P2 ;  /* 0xff8000007d7d7808 */ /* 0x000fe40001000000 */
[----:B------:R-:W-:Y:S02]  /*10a00*/  FSEL R167, R20, -INF , !P5 ;  /* 0xff80000014a77808 */ /* 0x000fe40006800000 */
[-C--:B------:R-:W-:Y:S02]  /*10a10*/  ISETP.GE.AND P3, PT, R179, R213.reuse, PT ;  /* 0x000000d5b300720c */ /* 0x080fe40003f66270 */
[----:B------:R-:W-:Y:S02]  /*10a20*/  ISETP.GE.AND P2, PT, R180, R213, PT ;  /* 0x000000d5b400720c */ /* 0x000fe40003f46270 */
[----:B------:R-:W-:Y:S02]  /*10a30*/  FSEL R172, R9, -INF , !P4 ;  /* 0xff80000009ac7808 */ /* 0x000fe40006000000 */
[----:B------:R-:W-:Y:S02]  /*10a40*/  FMNMX3.FTZ R20, R2, R177, R174, !PT ;  /* 0x000000b102147276 */ /* 0x000fe400078100ae */
[----:B------:R-:W-:Y:S02]  /*10a50*/  FSEL R128, R128, -INF , P0 ;  /* 0xff80000080807808 */ /* 0x000fe40000000000 */
[-C--:B------:R-:W-:Y:S02]  /*10a60*/  ISETP.GE.AND P0, PT, R181, R213.reuse, PT ;  /* 0x000000d5b500720c */ /* 0x080fe40003f06270 */
        /* <DEDUP_REMOVED lines=12> */
[----:B------:R-:W-:Y:S01]  /*10b30*/  FSEL R165, R24, -INF , !P3 ;  /* 0xff80000018a57808 */ /* 0x000fe20005800000 */
[----:B------:R-:W-:Y:S01]  /*10b40*/  IMAD.MOV.U32 R24, RZ, RZ, R164 ;  /* 0x000000ffff187224 */ /* 0x000fe200078e00a4 */
        /* <DEDUP_REMOVED lines=27> */
[----:B-1----:R-:W-:Y:S02]  /*10d00*/  FSEL R154, R45, -INF , !P4 ;  /* 0xff8000002d9a7808 */ /* 0x002fe40006000000 */
        /* <DEDUP_REMOVED lines=92> */
[-C--:B------:R-:W-:Y:S02]  /*112d0*/  ISETP.GE.AND P6, PT, R248, R213.reuse, PT ;  /* 0x000000d5f800720c */ /* 0x080fe40003fc6270 */
[-C--:B------:R-:W-:Y:S02]  /*112e0*/  ISETP.GE.AND P5, PT, R245, R213.reuse, PT ;  /* 0x000000d5f500720c */ /* 0x080fe40003fa6270 */
        /* <DEDUP_REMOVED lines=12> */
[-C--:B------:R-:W-:Y:S02]  /*113b0*/  ISETP.GE.AND P2, PT, R0, R215.reuse, PT ;  /* 0x000000d70000720c */ /* 0x080fe40003f46270 */
[----:B------:R-:W-:Y:S02]  /*113c0*/  FMNMX3.FTZ R20, R20, R8, R129, !PT ;  /* 0x0000000814147276 */ /* 0x000fe40007810081 */
[----:B------:R-:W-:Y:S02]  /*113d0*/  ISETP.GE.AND P6, PT, R0, R216, PT ;  /* 0x000000d80000720c */ /* 0x000fe40003fc6270 */
[-C--:B------:R-:W-:Y:S01]  /*113e0*/  ISETP.GE.AND P0, PT, R175, R215.reuse, PT ;  /* 0x000000d7af00720c */ /* 0x080fe20003f06270 */
[----:B------:R-:W1:Y:S01]  /*113f0*/  SHFL.BFLY PT, R3, R20, 0x2, 0x1f ;  /* 0x0c401f0014037f89 */ /* 0x000e6200000e0000 */
        /* <DEDUP_REMOVED lines=12> */
[----:B-1----:R-:W-:Y:S02]  /*114c0*/  FMNMX.FTZ R20, R20, R3, !PT ;  /* 0x0000000314147209 */ /* 0x002fe40007810000 */
[----:B------:R-:W-:Y:S01]  /*114d0*/  FSEL R30, R30, -INF , P2 ;  /* 0xff8000001e1e7808 */ /* 0x000fe20001000000 */
[----:B------:R-:W2:Y:S01]  /*114e0*/  LD.E R3, desc[UR4][R134.64+0xdc] ;  /* 0x0000dc0486037980 */ /* 0x000ea2000c101900 */
[-C--:B------:R-:W-:Y:S02]  /*114f0*/  ISETP.GE.AND P2, PT, R192, R215.reuse, PT ;  /* 0x000000d7c000720c */ /* 0x080fe40003f46270 */
[----:B------:R-:W-:Y:S01]  /*11500*/  FSEL R31, R31, -INF , P0 ;  /* 0xff8000001f1f7808 */ /* 0x000fe20000000000 */
[----:B------:R-:W1:Y:S01]  /*11510*/  SHFL.BFLY PT, R0, R20, 0x1, 0x1f ;  /* 0x0c201f0014007f89 */ /* 0x000e6200000e0000 */
[----:B------:R-:W-:Y:S02]  /*11520*/  FSEL R39, R39, -INF , P2 ;  /* 0xff80000027277808 */ /* 0x000fe40001000000 */
[-C--:B------:R-:W-:Y:S02]  /*11530*/  ISETP.GE.AND P2, PT, R193, R215.reuse, PT ;  /* 0x000000d7c100720c */ /* 0x080fe40003f46270 */
[-C--:B------:R-:W-:Y:S02]  /*11540*/  ISETP.GE.AND P3, PT, R178, R215.reuse, PT ;  /* 0x000000d7b200720c */ /* 0x080fe40003f66270 */
[----:B------:R-:W-:Y:S02]  /*11550*/  FSEL R42, R42, -INF , P2 ;  /* 0xff8000002a2a7808 */ /* 0x000fe40001000000 */
[-C--:B------:R-:W-:Y:S02]  /*11560*/  ISETP.GE.AND P2, PT, R196, R215.reuse, PT ;  /* 0x000000d7c400720c */ /* 0x080fe40003f46270 */
[----:B------:R-:W-:Y:S02]  /*11570*/  FSEL R11, R11, -INF , P3 ;  /* 0xff8000000b0b7808 */ /* 0x000fe40001800000 */
[-C--:B------:R-:W-:Y:S02]  /*11580*/  ISETP.GE.AND P3, PT, R182, R215.reuse, PT ;  /* 0x000000d7b600720c */ /* 0x080fe40003f66270 */
[-C--:B------:R-:W-:Y:S02]  /*11590*/  ISETP.GE.AND P5, PT, R190, R215.reuse, PT ;  /* 0x000000d7be00720c */ /* 0x080fe40003fa6270 */
[----:B------:R-:W-:Y:S02]  /*115a0*/  FSEL R7, R19, -INF , P3 ;  /* 0xff80000013077808 */ /* 0x000fe40001800000 */
[-C--:B------:R-:W-:Y:S02]  /*115b0*/  ISETP.GE.AND P3, PT, R186, R215.reuse, PT ;  /* 0x000000d7ba00720c */ /* 0x080fe40003f66270 */
[----:B------:R-:W-:Y:S02]  /*115c0*/  FSEL R35, R35, -INF , P5 ;  /* 0xff80000023237808 */ /* 0x000fe40002800000 */
[----:B------:R-:W-:Y:S02]  /*115d0*/  FSEL R27, R27, -INF , P3 ;  /* 0xff8000001b1b7808 */ /* 0x000fe40001800000 */
[----:B-1----:R-:W-:Y:S02]  /*115e0*/  FMNMX.FTZ R20, R20, R0, !PT ;  /* 0x0000000014147209 */ /* 0x002fe40007810000 */
[-C--:B------:R-:W-:Y:S02]  /*115f0*/  ISETP.GE.AND P3, PT, R191, R215.reuse, PT ;  /* 0x000000d7bf00720c */ /* 0x080fe40003f66270 */
[----:B------:R-:W-:Y:S02]  /*11600*/  FSETP.NEU.FTZ.AND P0, PT, R20, -INF , PT ;  /* 0xff8000001400780b */ /* 0x000fe40003f1d000 */
[----:B------:R-:W-:Y:S02]  /*11610*/  FSEL R38, R38, -INF , P3 ;  /* 0xff80000026267808 */ /* 0x000fe40001800000 */
[----:B------:R-:W-:Y:S02]  /*11620*/  FSEL R0, R20, RZ, P0 ;  /* 0x000000ff14007208 */ /* 0x000fe40000000000 */
[-C--:B------:R-:W-:Y:S02]  /*11630*/  ISETP.GE.AND P3, PT, R194, R215.reuse, PT ;  /* 0x000000d7c200720c */ /* 0x080fe40003f66270 */
[-C--:B------:R-:W-:Y:S01]  /*11640*/  ISETP.GE.AND P5, PT, R195, R215.reuse, PT ;  /* 0x000000d7c300720c */ /* 0x080fe20003fa6270 */
[----:B------:R-:W-:Y:S01]  /*11650*/  FADD.FTZ R4, -R0, R2 ;  /* 0x0000000200047221 */ /* 0x000fe20000010100 */
        /* <DEDUP_REMOVED lines=48> */
[----:B------:R-:W-:Y:S02]  /*11960*/  FSEL R19, R11, -INF , !P2 ;  /* 0xff8000000b137808 */ /* 0x000fe40005000000 */
[----:B------:R-:W-:Y:S01]  /*11970*/  FSEL R75, R75, -INF , P3 ;  /* 0xff8000004b4b7808 */ /* 0x000fe20001800000 */
[----:B------:R-:W3:Y:S01]  /*11980*/  LDL.LU R11, [R1+0x10] ;  /* 0x00001000010b7983 */ /* 0x000ee20000300800 */
        /* <DEDUP_REMOVED lines=44> */
[----:B------:R-:W-:Y:S02]  /*11c50*/  ISETP.GE.AND P5, PT, R249, R215, PT ;  /* 0x000000d7f900720c */ /* 0x000fe40003fa6270 */
[----:B------:R-:W-:Y:S02]  /*11c60*/  FSEL R15, R12, -INF , !P4 ;  /* 0xff8000000c0f7808 */ /* 0x000fe40006000000 */
[----:B------:R-:W-:Y:S02]  /*11c70*/  FSEL R25, R25, -INF , !P6 ;  /* 0xff80000019197808 */ /* 0x000fe40007000000 */
[-C--:B------:R-:W-:Y:S02]  /*11c80*/  ISETP.GE.AND P3, PT, R176, R216.reuse, PT ;  /* 0x000000d8b000720c */ /* 0x080fe40003f66270 */
[----:B------:R-:W-:Y:S02]  /*11c90*/  FSEL R21, R130, -INF , P5 ;  /* 0xff80000082157808 */ /* 0x000fe40002800000 */
[-C--:B------:R-:W-:Y:S02]  /*11ca0*/  ISETP.GE.AND P6, PT, R179, R216.reuse, PT ;  /* 0x000000d8b300720c */ /* 0x080fe40003fc6270 */
[----:B------:R-:W-:Y:S02]  /*11cb0*/  FMNMX3.FTZ R0, R132, R25, R15, !PT ;  /* 0x0000001984007276 */ /* 0x000fe4000781000f */
[----:B------:R-:W-:Y:S02]  /*11cc0*/  ISETP.GE.AND P5, PT, R180, R216, PT ;  /* 0x000000d8b400720c */ /* 0x000fe40003fa6270 */
[----:B------:R-:W-:Y:S02]  /*11cd0*/  FSEL R18, R10, -INF , !P3 ;  /* 0xff8000000a127808 */ /* 0x000fe40005800000 */
        /* <DEDUP_REMOVED lines=8> */
[-C--:B------:R-:W-:Y:S02]  /*11d60*/  ISETP.GE.AND P2, PT, R183, R216.reuse, PT ;  /* 0x000000d8b700720c */ /* 0x080fe40003f46270 */
[----:B------:R-:W-:Y:S02]  /*11d70*/  ISETP.GE.AND P6, PT, R184, R216, PT ;  /* 0x000000d8b800720c */ /* 0x000fe40003fc6270 */
[----:B------:R-:W-:Y:S02]  /*11d80*/  FSEL R52, R22, -INF , !P2 ;  /* 0xff80000016347808 */ /* 0x000fe40005000000 */
[----:B------:R-:W-:Y:S02]  /*11d90*/  FSEL R53, R23, -INF , !P6 ;  /* 0xff80000017357808 */ /* 0x000fe40007000000 */
[----:B------:R-:W-:Y:S02]  /*11da0*/  FMNMX3.FTZ R0, R0, R46, R47, !PT ;  /* 0x0000002e00007276 */ /* 0x000fe4000781002f */
[-C--:B------:R-:W-:Y:S02]  /*11db0*/  ISETP.GE.AND P5, PT, R185, R216.reuse, PT ;  /* 0x000000d8b900720c */ /* 0x080fe40003fa6270 */
[-C--:B------:R-:W-:Y:S02]  /*11dc0*/  ISETP.GE.AND P4, PT, R186, R216.reuse, PT ;  /* 0x000000d8ba00720c */ /* 0x080fe40003f86270 */
[-C--:B------:R-:W-:Y:S02]  /*11dd0*/  ISETP.GE.AND P3, PT, R187, R216.reuse, PT ;  /* 0x000000d8bb00720c */ /* 0x080fe40003f66270 */
[----:B------:R-:W-:Y:S02]  /*11de0*/  ISETP.GE.AND P2, PT, R188, R216, PT ;  /* 0x000000d8bc00720c */ /* 0x000fe40003f46270 */
[----:B------:R-:W-:Y:S01]  /*11df0*/  FSEL R57, R26, -INF , !P5 ;  /* 0xff8000001a397808 */ /* 0x000fe20006800000 */
[----:B------:R-:W-:Y:S01]  /*11e00*/  IMAD.MOV.U32 R26, RZ, RZ, R24 ;  /* 0x000000ffff1a7224 */ /* 0x000fe200078e0018 */
[----:B------:R-:W-:Y:S02]  /*11e10*/  FSEL R56, R27, -INF , !P4 ;  /* 0xff8000001b387808 */ /* 0x000fe40006000000 */
        /* <DEDUP_REMOVED lines=14> */
[----:B------:R-:W-:Y:S02]  /*11f00*/  FMNMX3.FTZ R0, R0, R65, R64, !PT ;  /* 0x0000004100007276 */ /* 0x000fe40007810040 */
[-C--:B------:R-:W-:Y:S02]  /*11f10*/  ISETP.GE.AND P6, PT, R194, R216.reuse, PT ;  /* 0x000000d8c200720c */ /* 0x080fe40003fc6270 */
[----:B------:R-:W-:Y:S02]  /*11f20*/  FSEL R175, R42, -INF , !P2 ;  /* 0xff8000002aaf7808 */ /* 0x000fe40005000000 */
[-C--:B------:R-:W-:Y:S02]  /*11f30*/  ISETP.GE.AND P5, PT, R195, R216.reuse, PT ;  /* 0x000000d8c300720c */ /* 0x080fe40003fa6270 */
[----:B------:R-:W-:Y:S02]  /*11f40*/  ISETP.GE.AND P4, PT, R196, R216, PT ;  /* 0x000000d8c400720c */ /* 0x000fe40003f86270 */
[----:B------:R-:W-:Y:S01]  /*11f50*/  FSEL R176, R6, -INF , !P6 ;  /* 0xff80000006b07808 */ /* 0x000fe20007000000 */
[----:B--2---:R-:W-:Y:S01]  /*11f60*/  FMUL.FTZ R6, R3, R20 ;  /* 0x0000001403067220 */ /* 0x004fe20000410000 */
[----:B------:R-:W-:Y:S02]  /*11f70*/  FMNMX3.FTZ R0, R0, R128, R130, !PT ;  /* 0x0000008000007276 */ /* 0x000fe40007810082 */
[----:B------:R-:W-:Y:S02]  /*11f80*/  FSEL R179, R5, -INF , !P5 ;  /* 0xff80000005b37808 */ /* 0x000fe40006800000 */
        /* <DEDUP_REMOVED lines=9> */
[----:B------:R-:W-:Y:S02]  /*12020*/  FSEL R182, R54, -INF , !P6 ;  /* 0xff80000036b67808 */ /* 0x000fe40007000000 */
[----:B------:R-:W-:Y:S02]  /*12030*/  FSEL R183, R55, -INF , !P5 ;  /* 0xff80000037b77808 */ /* 0x000fe40006800000 */
[-C--:B------:R-:W-:Y:S02]  /*12040*/  ISETP.GE.AND P4, PT, R201, R216.reuse, PT ;  /* 0x000000d8c900720c */ /* 0x080fe40003f86270 */
[-C--:B------:R-:W-:Y:S02]  /*12050*/  ISETP.GE.AND P3, PT, R202, R216.reuse, PT ;  /* 0x000000d8ca00720c */ /* 0x080fe40003f66270 */
        /* <DEDUP_REMOVED lines=12> */
[-C--:B------:R-:W-:Y:S02]  /*12120*/  ISETP.GE.AND P3, PT, R207, R216.reuse, PT ;  /* 0x000000d8cf00720c */ /* 0x080fe40003f66270 */
[-C--:B------:R-:W-:Y:S02]  /*12130*/  ISETP.GE.AND P2, PT, R208, R216.reuse, PT ;  /* 0x000000d8d000720c */ /* 0x080fe40003f46270 */
[----:B------:R-:W-:Y:S02]  /*12140*/  FSEL R188, R66, -INF , !P5 ;  /* 0xff80000042bc7808 */ /* 0x000fe40006800000 */
[----:B------:R-:W-:Y:S02]  /*12150*/  FMNMX3.FTZ R0, R0, R187, R186, !PT ;  /* 0x000000bb00007276 */ /* 0x000fe400078100ba */
[----:B------:R-:W-:Y:S02]  /*12160*/  FSEL R190, R70, -INF , !P3 ;  /* 0xff80000046be7808 */ /* 0x000fe40005800000 */
[----:B------:R-:W-:Y:S02]  /*12170*/  FSEL R191, R71, -INF , !P2 ;  /* 0xff80000047bf7808 */ /* 0x000fe40005000000 */
[-C--:B------:R-:W-:Y:S02]  /*12180*/  ISETP.GE.AND P6, PT, R218, R216.reuse, PT ;  /* 0x000000d8da00720c */ /* 0x080fe40003fc6270 */
[----:B------:R-:W-:Y:S02]  /*12190*/  ISETP.GE.AND P5, PT, R219, R216, PT ;  /* 0x000000d8db00720c */ /* 0x000fe40003fa6270 */
[----:B------:R-:W-:Y:S02]  /*121a0*/  FMNMX3.FTZ R0, R0, R188, R189, !PT ;  /* 0x000000bc00007276 */ /* 0x000fe400078100bd */
        /* <DEDUP_REMOVED lines=33> */
[----:B------:R-:W-:Y:S01]  /*123c0*/  ISETP.GE.AND P6, PT, R234, R216, PT ;  /* 0x000000d8ea00720c */ /* 0x000fe20003fc6270 */
[----:B------:R-:W-:Y:S01]  /*123d0*/  IMAD.MOV.U32 R234, RZ, RZ, R26 ;  /* 0x000000ffffea7224 */ /* 0x000fe200078e001a */
[----:B------:R-:W-:Y:S02]  /*123e0*/  FMNMX3.FTZ R0, R0, R202, R203, !PT ;  /* 0x000000ca00007276 */ /* 0x000fe400078100cb */
[-C--:B------:R-:W-:Y:S02]  /*123f0*/  ISETP.GE.AND P5, PT, R235, R216.reuse, PT ;  /* 0x000000d8eb00720c */ /* 0x080fe40003fa6270 */
[----:B------:R-:W-:Y:S02]  /*12400*/  FSEL R206, R102, -INF , !P2 ;  /* 0xff80000066ce7808 */ /* 0x000fe40005000000 */
[----:B------:R-:W-:Y:S02]  /*12410*/  FSEL R207, R103, -INF , !P6 ;  /* 0xff80000067cf7808 */ /* 0x000fe40007000000 */
[----:B------:R-:W-:Y:S02]  /*12420*/  ISETP.GE.AND P4, PT, R236, R216, PT ;  /* 0x000000d8ec00720c */ /* 0x000fe40003f86270 */
        /* <DEDUP_REMOVED lines=14> */
[-C--:B------:R-:W-:Y:S02]  /*12510*/  ISETP.GE.AND P3, PT, R243, R216.reuse, PT ;  /* 0x000000d8f300720c */ /* 0x080fe40003f66270 */
[----:B------:R-:W-:Y:S02]  /*12520*/  FMNMX3.FTZ R0, R0, R219, R220, !PT ;  /* 0x000000db00007276 */ /* 0x000fe400078100dc */
[-C--:B------:R-:W-:Y:S02]  /*12530*/  ISETP.GE.AND P2, PT, R242, R216.reuse, PT ;  /* 0x000000d8f200720c */ /* 0x080fe40003f46270 */
[----:B------:R-:W-:Y:S02]  /*12540*/  FSEL R223, R118, -INF , !P4 ;  /* 0xff80000076df7808 */ /* 0x000fe40006000000 */
[----:B------:R-:W-:Y:S02]  /*12550*/  FSEL R224, R119, -INF , !P3 ;  /* 0xff80000077e07808 */ /* 0x000fe40005800000 */
[-C--:B------:R-:W-:Y:S02]  /*12560*/  ISETP.GE.AND P6, PT, R244, R216.reuse, PT ;  /* 0x000000d8f400720c */ /* 0x080fe40003fc6270 */
[----:B------:R-:W-:Y:S02]  /*12570*/  FMNMX3.FTZ R0, R0, R221, R222, !PT ;  /* 0x000000dd00007276 */ /* 0x000fe400078100de */
[----:B------:R-:W-:Y:S02]  /*12580*/  FSEL R225, R122, -INF , !P2 ;  /* 0xff8000007ae17808 */ /* 0x000fe40005000000 */
[----:B------:R-:W-:Y:S02]  /*12590*/  FSEL R226, R123, -INF , !P6 ;  /* 0xff8000007be27808 */ /* 0x000fe40007000000 */
[-C--:B------:R-:W-:Y:S02]  /*125a0*/  ISETP.GE.AND P5, PT, R248, R216.reuse, PT ;  /* 0x000000d8f800720c */ /* 0x080fe40003fa6270 */
[-C--:B------:R-:W-:Y:S02]  /*125b0*/  ISETP.GE.AND P4, PT, R245, R216.reuse, PT ;  /* 0x000000d8f500720c */ /* 0x080fe40003f86270 */
[----:B------:R-:W-:Y:S02]  /*125c0*/  ISETP.GE.AND P2, PT, R250, R215, PT ;  /* 0x000000d7fa00720c */ /* 0x000fe40003f46270 */
[----:B------:R-:W-:Y:S02]  /*125d0*/  FMNMX3.FTZ R0, R0, R223, R224, !PT ;  /* 0x000000df00007276 */ /* 0x000fe400078100e0 */
[----:B------:R-:W-:Y:S02]  /*125e0*/  FSEL R22, R131, -INF , P2 ;  /* 0xff80000083167808 */ /* 0x000fe40001000000 */
        /* <DEDUP_REMOVED lines=8> */
[----:B------:R-:W-:Y:S02]  /*12670*/  FSEL R6, R6, RZ, P0 ;  /* 0x000000ff06067208 */ /* 0x000fe40000000000 */
[----:B------:R-:W-:Y:S03]  /*12680*/  FMNMX3.FTZ R0, R0, R21, R22, !PT ;  /* 0x0000001500007276 */ /* 0x000fe60007810016 */
[-CC-:B------:R-:W-:Y:S01]  /*12690*/  FFMA.FTZ R7, R174, R3.reuse, -R6.reuse ;  /* 0x00000003ae077223 */ /* 0x180fe20000010806 */
[-CC-:B------:R-:W-:Y:S01]  /*126a0*/  FFMA.FTZ R10, R173, R3.reuse, -R6.reuse ;  /* 0x00000003ad0a7223 */ /* 0x180fe20000010806 */
[----:B------:R-:W1:Y:S01]  /*126b0*/  SHFL.BFLY PT, R2, R0, 0x2, 0x1f ;  /* 0x0c401f0000027f89 */ /* 0x000e6200000e0000 */
[-CC-:B------:R-:W-:Y:S01]  /*126c0*/  FFMA.FTZ R41, R169, R3.reuse, -R6.reuse ;  /* 0x00000003a9297223 */ /* 0x180fe20000010806 */
[-CC-:B------:R-:W-:Y:S01]  /*126d0*/  FFMA.FTZ R42, R168, R3.reuse, -R6.reuse ;  /* 0x00000003a82a7223 */ /* 0x180fe20000010806 */
[----:B------:R2:W-:Y:S01]  /*126e0*/  MUFU.EX2 R115, R10 ;  /* 0x0000000a00737308 */ /* 0x0005e20000000800 */
[-CC-:B------:R-:W-:Y:S01]  /*126f0*/  FFMA.FTZ R24, R177, R3.reuse, -R6.reuse ;  /* 0x00000003b1187223 */ /* 0x180fe20000010806 */
[-CC-:B------:R-:W-:Y:S01]  /*12700*/  FFMA.FTZ R14, R172, R3.reuse, -R6.reuse ;  /* 0x00000003ac0e7223 */ /* 0x180fe20000010806 */
[-CC-:B------:R-:W-:Y:S07]  /*12710*/  FFMA.FTZ R23, R171, R3.reuse, -R6.reuse ;  /* 0x00000003ab177223 */ /* 0x180fee0000010806 */
[----:B------:R-:W-:Y:S01]  /*12720*/  MUFU.EX2 R114, R42 ;  /* 0x0000002a00727308 */ /* 0x000fe20000000800 */
[-CC-:B------:R-:W-:Y:S01]  /*12730*/  FFMA.FTZ R40, R170, R3.reuse, -R6.reuse ;  /* 0x00000003aa287223 */ /* 0x180fe20000010806 */
[-CC-:B------:R-:W-:Y:S01]  /*12740*/  FFMA.FTZ R48, R167, R3.reuse, -R6.reuse ;  /* 0x00000003a7307223 */ /* 0x180fe20000010806 */
[-CC-:B------:R-:W-:Y:S07]  /*12750*/  FFMA.FTZ R49, R166, R3.reuse, -R6.reuse ;  /* 0x00000003a6317223 */ /* 0x180fee0000010806 */
[----:B------:R-:W-:Y:S01]  /*12760*/  MUFU.EX2 R24, R24 ;  /* 0x0000001800187308 */ /* 0x000fe20000000800 */
        /* <DEDUP_REMOVED lines=12> */
[----:B-1----:R-:W-:Y:S01]  /*12830*/  FMNMX.FTZ R0, R0, R2, !PT ;  /* 0x0000000200007209 */ /* 0x002fe20007810000 */
[-CC-:B------:R-:W-:Y:S01]  /*12840*/  FFMA.FTZ R99, R32, R3.reuse, -R6.reuse ;  /* 0x0000000320637223 */ /* 0x180fe20000010806 */
[-CC-:B------:R-:W-:Y:S01]  /*12850*/  FFMA.FTZ R86, R29, R3.reuse, -R6.reuse ;  /* 0x000000031d567223 */ /* 0x180fe20000010806 */
[-CC-:B------:R-:W-:Y:S01]  /*12860*/  FFMA.FTZ R87, R28, R3.reuse, -R6.reuse ;  /* 0x000000031c577223 */ /* 0x180fe20000010806 */
[-CC-:B------:R-:W-:Y:S01]  /*12870*/  FFMA.FTZ R163, R88, R3.reuse, -R6.reuse ;  /* 0x0000000358a37223 */ /* 0x180fe20000010806 */
[----:B------:R-:W1:Y:S01]  /*12880*/  SHFL.BFLY PT, R2, R0, 0x1, 0x1f ;  /* 0x0c201f0000027f89 */ /* 0x000e6200000e0000 */
        /* <DEDUP_REMOVED lines=37> */
[-C--:B------:R-:W-:Y:S01]  /*12ae0*/  FFMA.FTZ R129, R129, R3.reuse, -R6 ;  /* 0x0000000381817223 */ /* 0x080fe20000010806 */
[----:B-1----:R-:W-:Y:S01]  /*12af0*/  FMNMX.FTZ R2, R0, R2, !PT ;  /* 0x0000000200027209 */ /* 0x002fe20007810000 */
[C---:B------:R-:W-:Y:S01]  /*12b00*/  FMUL.FTZ R0, R3.reuse, R4 ;  /* 0x0000000403007220 */ /* 0x040fe20000410000 */
[----:B------:R1:W-:Y:S01]  /*12b10*/  MUFU.EX2 R6, R7 ;  /* 0x0000000700067308 */ /* 0x0003e20000000800 */
[----:B------:R-:W4:Y:S01]  /*12b20*/  LDL.LU R88, [R1+0x14] ;  /* 0x0000140001587983 */ /* 0x000f220000300800 */
[----:B------:R-:W-:Y:S01]  /*12b30*/  FSETP.NEU.FTZ.AND P0, PT, R2, -INF , PT ;  /* 0xff8000000200780b */ /* 0x000fe20003f1d000 */
[----:B------:R-:W-:Y:S07]  /*12b40*/  FMUL.FTZ R44, R3, R2 ;  /* 0x00000002032c7220 */ /* 0x000fee0000410000 */
[----:B------:R3:W3:Y:S01]  /*12b50*/  MUFU.EX2 R117, R14 ;  /* 0x0000000e00757308 */ /* 0x0006e20000000800 */
[----:B------:R-:W3:Y:S09]  /*12b60*/  LDSM.16.MT88.4 R28, [R152+0x5000] ;  /* 0x00500000981c783b */ /* 0x000ef20000004200 */
[----:B------:R-:W3:Y:S01]  /*12b70*/  MUFU.EX2 R0, R0 ;  /* 0x0000000000007308 */ /* 0x000ee20000000800 */
[----:B------:R-:W-:Y:S09]  /*12b80*/  FSEL R44, R44, RZ, P0 ;  /* 0x000000ff2c2c7208 */ /* 0x000ff20000000000 */
[----:B------:R-:W-:Y:S01]  /*12b90*/  MUFU.EX2 R79, R23 ;  /* 0x00000017004f7308 */ /* 0x000fe20000000800 */
[----:B------:R-:W3:Y:S01]  /*12ba0*/  LDSM.16.MT88.4 R32, [R133] ;  /* 0x000000008520783b */ /* 0x000ee20000004200 */
[-CC-:B--2---:R-:W-:Y:S01]  /*12bb0*/  FFMA.FTZ R10, R25, R3.reuse, -R44.reuse ;  /* 0x00000003190a7223 */ /* 0x184fe2000001082c */
[-CC-:B-1----:R-:W-:Y:S01]  /*12bc0*/  FFMA.FTZ R7, R15, R3.reuse, -R44.reuse ;  /* 0x000000030f077223 */ /* 0x182fe2000001082c */
[-CC-:B------:R-:W-:Y:S06]  /*12bd0*/  FFMA.FTZ R15, R43, R3.reuse, -R44.reuse ;  /* 0x000000032b0f7223 */ /* 0x180fec000001082c */
[----:B------:R-:W-:Y:S01]  /*12be0*/  MUFU.EX2 R113, R41 ;  /* 0x0000002900717308 */ /* 0x000fe20000000800 */
[--C-:B---3--:R-:W-:Y:S01]  /*12bf0*/  FFMA.FTZ R14, R45, R3, -R44.reuse ;  /* 0x000000032d0e7223 */ /* 0x108fe2000001082c */
[----:B------:R-:W-:Y:S01]  /*12c00*/  F2FP.F16.F32.PACK_AB R26, R117, R115 ;  /* 0x00000073751a723e */ /* 0x000fe200000000ff */
[----:B------:R-:W-:Y:S07]  /*12c10*/  FFMA.FTZ R45, R64, R3, -R44 ;  /* 0x00000003402d7223 */ /* 0x000fee000001082c */
[----:B------:R1:W-:Y:S01]  /*12c20*/  MUFU.EX2 R78, R10 ;  /* 0x0000000a004e7308 */ /* 0x0003e20000000800 */
[C---:B------:R-:W-:Y:S01]  /*12c30*/  FMUL.FTZ R8, R0.reuse, R144 ;  /* 0x0000009000087220 */ /* 0x040fe20000410000 */
[C---:B------:R-:W-:Y:S01]  /*12c40*/  FMUL.FTZ R9, R0.reuse, R145 ;  /* 0x0000009100097220 */ /* 0x040fe20000410000 */
[C---:B------:R-:W-:Y:S07]  /*12c50*/  FMUL.FTZ R4, R0.reuse, R148 ;  /* 0x0000009400047220 */ /* 0x040fee0000410000 */
[----:B------:R2:W3:Y:S01]  /*12c60*/  MUFU.EX2 R81, R7 ;  /* 0x0000000700517308 */ /* 0x0004e20000000800 */
[C---:B------:R-:W-:Y:S01]  /*12c70*/  FMUL.FTZ R5, R0.reuse, R149 ;  /* 0x0000009500057220 */ /* 0x040fe20000410000 */
[C---:B------:R-:W-:Y:S01]  /*12c80*/  FMUL.FTZ R12, R0.reuse, R140 ;  /* 0x0000008c000c7220 */ /* 0x040fe20000410000 */
[C---:B------:R-:W-:Y:S01]  /*12c90*/  FMUL.FTZ R13, R0.reuse, R141 ;  /* 0x0000008d000d7220 */ /* 0x040fe20000410000 */
[C---:B------:R-:W-:Y:S01]  /*12ca0*/  FMUL.FTZ R16, R0.reuse, R136 ;  /* 0x0000008800107220 */ /* 0x040fe20000410000 */
[C---:B------:R-:W-:Y:S01]  /*12cb0*/  FMUL.FTZ R17, R0.reuse, R137 ;  /* 0x0000008900117220 */ /* 0x040fe20000410000 */
[----:B------:R-:W-:Y:S01]  /*12cc0*/  FFMA.FTZ R11, R0, R11, R24 ;  /* 0x0000000b000b7223 */ /* 0x000fe20000010018 */
[----:B------:R-:W-:Y:S01]  /*12cd0*/  FSEL R0, R2, RZ, P0 ;  /* 0x000000ff02007208 */ /* 0x000fe20000000000 */
[----:B------:R-:W3:Y:S01]  /*12ce0*/  LDSM.16.MT88.4 R36, [R152+0x5400] ;  /* 0x005400009824783b */ /* 0x000ee20000004200 */
[----:B------:R-:W-:Y:S01]  /*12cf0*/  F2FP.F16.F32.PACK_AB R24, R6, R24 ;  /* 0x000000180618723e */ /* 0x000fe200000000ff */
[-C--:B-1----:R-:W-:Y:S01]  /*12d00*/  FFMA.FTZ R10, R18, R3.reuse, -R44 ;  /* 0x00000003120a7223 */ /* 0x082fe2000001082c */
[----:B------:R-:W-:Y:S01]  /*12d10*/  FADD.FTZ R118, R6, R11 ;  /* 0x0000000b06767221 */ /* 0x000fe20000010000 */
[----:B------:R-:W-:Y:S01]  /*12d20*/  FADD.FTZ R0, -R0, R132 ;  /* 0x0000008400007221 */ /* 0x000fe20000010100 */
[----:B------:R-:W-:Y:S01]  /*12d30*/  MUFU.EX2 R84, R15 ;  /* 0x0000000f00547308 */ /* 0x000fe20000000800 */
[-CC-:B--2---:R-:W-:Y:S01]  /*12d40*/  FFMA.FTZ R7, R19, R3.reuse, -R44.reuse ;  /* 0x0000000313077223 */ /* 0x184fe2000001082c */
[----:B---3--:R-:W-:Y:S01]  /*12d50*/  F2FP.F16.F32.PACK_AB R25, R81, R78 ;  /* 0x0000004e5119723e */ /* 0x008fe200000000ff */
[----:B------:R-:W-:Y:S07]  /*12d60*/  FMUL.FTZ R0, R3, R0 ;  /* 0x0000000003007220 */ /* 0x000fee0000410000 */
[----:B------:R-:W-:Y:S01]  /*12d70*/  MUFU.EX2 R112, R10 ;  /* 0x0000000a00707308 */ /* 0x000fe20000000800 */
[-CC-:B------:R-:W-:Y:S01]  /*12d80*/  FFMA.FTZ R18, R46, R3.reuse, -R44.reuse ;  /* 0x000000032e127223 */ /* 0x180fe2000001082c */
[-CC-:B------:R-:W-:Y:S01]  /*12d90*/  FFMA.FTZ R19, R47, R3.reuse, -R44.reuse ;  /* 0x000000032f137223 */ /* 0x180fe2000001082c */
[-CC-:B------:R-:W-:Y:S07]  /*12da0*/  FFMA.FTZ R23, R53, R3.reuse, -R44.reuse ;  /* 0x0000000335177223 */ /* 0x180fee000001082c */
[----:B------:R-:W1:Y:S01]  /*12db0*/  MUFU.EX2 R116, R7 ;  /* 0x0000000700747308 */ /* 0x000e620000000800 */
[----:B------:R-:W-:Y:S01]  /*12dc0*/  FFMA.FTZ R21, R21, R3, -R44 ;  /* 0x0000000315157223 */ /* 0x000fe2000001082c */
[C---:B------:R-:W-:Y:S01]  /*12dd0*/  ISETP.GT.AND P0, PT, R228.reuse, R234, PT ;  /* 0x000000eae400720c */ /* 0x040fe20003f04270 */
[----:B------:R-:W-:Y:S07]  /*12de0*/  IMAD.MOV.U32 R132, RZ, RZ, R2 ;  /* 0x000000ffff847224 */ /* 0x000fee00078e0002 */
[----:B------:R-:W2:Y:S01]  /*12df0*/  MUFU.EX2 R0, R0 ;  /* 0x0000000000007308 */ /* 0x000ea20000000800 */
[----:B------:R-:W-:Y:S09]  /*12e00*/  VIADD R228, R228, 0xffffffff ;  /* 0xffffffffe4e47836 */ /* 0x000ff20000000000 */
[----:B------:R3:W-:Y:S10]  /*12e10*/  MUFU.EX2 R109, R14 ;  /* 0x0000000e006d7308 */ /* 0x0007f40000000800 */
[----:B------:R3:W-:Y:S01]  /*12e20*/  MUFU.EX2 R108, R18 ;  /* 0x00000012006c7308 */ /* 0x0007e20000000800 */
[----:B-1----:R-:W-:Y:S09]  /*12e30*/  F2FP.F16.F32.PACK_AB R27, R116, R112 ;  /* 0x00000070741b723e */ /* 0x002ff200000000ff */
[----:B------:R1:W-:Y:S01]  /*12e40*/  MUFU.EX2 R107, R19 ;  /* 0x00000013006b7308 */ /* 0x0003e20000000800 */
[C---:B--2---:R-:W-:Y:S01]  /*12e50*/  FMUL.FTZ R6, R0.reuse, R150 ;  /* 0x0000009600067220 */ /* 0x044fe20000410000 */
[C---:B------:R-:W-:Y:S01]  /*12e60*/  FMUL.FTZ R7, R0.reuse, R151 ;  /* 0x0000009700077220 */ /* 0x040fe20000410000 */
[C---:B------:R-:W-:Y:S01]  /*12e70*/  FMUL.FTZ R10, R0.reuse, R146 ;  /* 0x00000092000a7220 */ /* 0x040fe20000410000 */
[C---:B------:R-:W-:Y:S01]  /*12e80*/  FMUL.FTZ R11, R0.reuse, R147 ;  /* 0x00000093000b7220 */ /* 0x040fe20000410000 */
[C---:B---3--:R-:W-:Y:S01]  /*12e90*/  FMUL.FTZ R14, R0.reuse, R142 ;  /* 0x0000008e000e7220 */ /* 0x048fe20000410000 */
[----:B------:R-:W-:Y:S01]  /*12ea0*/  LDSM.16.MT88.4 R144, [R152+0x8c00] ;  /* 0x008c00009890783b */ /* 0x000fe20000004200 */
[C---:B------:R-:W-:Y:S03]  /*12eb0*/  FMUL.FTZ R15, R0.reuse, R143 ;  /* 0x0000008f000f7220 */ /* 0x040fe60000410000 */
[----:B------:R2:W3:Y:S01]  /*12ec0*/  MUFU.EX2 R111, R40 ;  /* 0x00000028006f7308 */ /* 0x0004e20000000800 */
[C---:B------:R-:W-:Y:S09]  /*12ed0*/  HMMA.16816.F32 R4, R24.reuse, R28, R4 ;  /* 0x0000001c1804723c */ /* 0x040ff20000001804 */
[----:B------:R-:W-:Y:S01]  /*12ee0*/  MUFU.EX2 R72, R49 ;  /* 0x0000003100487308 */ /* 0x000fe20000000800 */
[C---:B------:R-:W-:Y:S01]  /*12ef0*/  FMUL.FTZ R18, R0.reuse, R138 ;  /* 0x0000008a00127220 */ /* 0x040fe20000410000 */
[----:B-1----:R-:W-:Y:S08]  /*12f00*/  FMUL.FTZ R19, R0, R139 ;  /* 0x0000008b00137220 */ /* 0x002ff00000410000 */
[----:B------:R-:W-:Y:S01]  /*12f10*/  MUFU.EX2 R76, R50 ;  /* 0x00000032004c7308 */ /* 0x000fe20000000800 */
[C---:B------:R-:W-:Y:S01]  /*12f20*/  HMMA.16816.F32 R8, R24.reuse, R30, R8 ;  /* 0x0000001e1808723c */ /* 0x040fe20000001808 */
[----:B------:R-:W1:Y:S08]  /*12f30*/  LDSM.16.MT88.4 R28, [R133+0x400] ;  /* 0x00040000851c783b */ /* 0x000e700000004200 */
[----:B------:R3:W-:Y:S01]  /*12f40*/  MUFU.EX2 R75, R23 ;  /* 0x00000017004b7308 */ /* 0x0007e20000000800 */
[-CC-:B--2---:R-:W-:Y:S09]  /*12f50*/  FFMA.FTZ R40, R57, R3.reuse, -R44.reuse ;  /* 0x0000000339287223 */ /* 0x184ff2000001082c */
[----:B------:R-:W2:Y:S01]  /*12f60*/  MUFU.EX2 R77, R48 ;  /* 0x00000030004d7308 */ /* 0x000ea20000000800 */
[C---:B------:R-:W-:Y:S09]  /*12f70*/  HMMA.16816.F32 R12, R24.reuse, R32, R12 ;  /* 0x00000020180c723c */ /* 0x040ff2000000180c */
[----:B------:R2:W-:Y:S10]  /*12f80*/  MUFU.EX2 R49, R40 ;  /* 0x0000002800317308 */ /* 0x0005f40000000800 */
[----:B------:R-:W-:Y:S01]  /*12f90*/  MUFU.EX2 R50, R51 ;  /* 0x0000003300327308 */ /* 0x000fe20000000800 */
[----:B------:R-:W-:Y:S01]  /*12fa0*/  HMMA.16816.F32 R16, R24, R34, R16 ;  /* 0x000000221810723c */ /* 0x000fe20000001810 */
[----:B------:R-:W4:Y:S02]  /*12fb0*/  LDSM.16.MT88.4 R32, [R152+0x5800] ;  /* 0x005800009820783b */ /* 0x000f240000004200 */
[--C-:B---3--:R-:W-:Y:S01]  /*12fc0*/  FFMA.FTZ R23, R56, R3, -R44.reuse ;  /* 0x0000000338177223 */ /* 0x108fe2000001082c */
[----:B------:R-:W-:Y:S05]  /*12fd0*/  F2FP.F16.F32.PACK_AB R24, R111, R79 ;  /* 0x0000004f6f18723e */ /* 0x000fea00000000ff */
[----:B------:R-:W-:Y:S01]  /*12fe0*/  MUFU.EX2 R103, R54 ;  /* 0x0000003600677308 */ /* 0x000fe20000000800 */
[----:B------:R-:W-:Y:S02]  /*12ff0*/  F2FP.F16.F32.PACK_AB R25, R109, R84 ;  /* 0x000000546d19723e */ /* 0x000fe400000000ff */
[----:B------:R-:W-:Y:S07]  /*13000*/  F2FP.F16.F32.PACK_AB R26, R114, R113 ;  /* 0x00000071721a723e */ /* 0x000fee00000000ff */
[----:B------:R3:W-:Y:S01]  /*13010*/  MUFU.EX2 R102, R23 ;  /* 0x0000001700667308 */ /* 0x0007e20000000800 */
[----:B------:R-:W-:Y:S01]  /*13020*/  F2FP.F16.F32.PACK_AB R27, R107, R108 ;  /* 0x0000006c6b1b723e */ /* 0x000fe200000000ff */
[----:B--2---:R-:W-:Y:S08]  /*13030*/  LDSM.16.MT88.4 R40, [R152+0x5c00] ;  /* 0x005c00009828783b */ /* 0x004ff00000004200 */
[----:B------:R-:W-:Y:S01]  /*13040*/  MUFU.EX2 R110, R55 ;  /* 0x00000037006e7308 */ /* 0x000fe20000000800 */
[C---:B------:R-:W-:Y:S09]  /*13050*/  HMMA.16816.F32 R4, R24.reuse, R36, R4 ;  /* 0x000000241804723c */ /* 0x040ff20000001804 */
[----:B------:R-:W-:Y:S01]  /*13060*/  MUFU.EX2 R46, R159 ;  /* 0x0000009f002e7308 */ /* 0x000fe20000000800 */
[-CC-:B------:R-:W-:Y:S09]  /*13070*/  FFMA.FTZ R36, R52, R3.reuse, -R44.reuse ;  /* 0x0000000334247223 */ /* 0x180ff2000001082c */
[----:B------:R-:W-:Y:S01]  /*13080*/  MUFU.EX2 R62, R62 ;  /* 0x0000003e003e7308 */ /* 0x000fe20000000800 */
[-CC-:B---3--:R-:W-:Y:S01]  /*13090*/  FFMA.FTZ R23, R60, R3.reuse, -R44.reuse ;  /* 0x000000033c177223 */ /* 0x188fe2000001082c */
[C---:B------:R-:W-:Y:S08]  /*130a0*/  HMMA.16816.F32 R8, R24.reuse, R38, R8 ;  /* 0x000000261808723c */ /* 0x040ff00000001808 */
[----:B------:R2:W3:Y:S10]  /*130b0*/  MUFU.EX2 R47, R36 ;  /* 0x00000024002f7308 */ /* 0x0004f40000000800 */
[----:B------:R3:W-:Y:S01]  /*130c0*/  MUFU.EX2 R105, R23 ;  /* 0x0000001700697308 */ /* 0x0007e20000000800 */
[C---:B-1----:R-:W-:Y:S09]  /*130d0*/  HMMA.16816.F32 R12, R24.reuse, R28, R12 ;  /* 0x0000001c180c723c */ /* 0x042ff2000000180c */
[----:B------:R-:W-:Y:S01]  /*130e0*/  MUFU.EX2 R70, R70 ;  /* 0x0000004600467308 */ /* 0x000fe20000000800 */
[-CC-:B------:R-:W-:Y:S09]  /*130f0*/  FFMA.FTZ R28, R61, R3.reuse, -R44.reuse ;  /* 0x000000033d1c7223 */ /* 0x180ff2000001082c */
[----:B------:R-:W-:Y:S01]  /*13100*/  MUFU.EX2 R89, R63 ;  /* 0x0000003f00597308 */ /* 0x000fe20000000800 */
[----:B--2---:R-:W1:Y:S01]  /*13110*/  LDSM.16.MT88.4 R36, [R133+0x800] ;  /* 0x000800008524783b */ /* 0x004e620000004200 */
[----:B------:R-:W-:Y:S08]  /*13120*/  HMMA.16816.F32 R16, R24, R30, R16 ;  /* 0x0000001e1810723c */ /* 0x000ff00000001810 */
[----:B------:R2:W1:Y:S01]  /*13130*/  MUFU.EX2 R48, R28 ;  /* 0x0000001c00307308 */ /* 0x0004620000000800 */
[--C-:B---3--:R-:W-:Y:S01]  /*13140*/  FFMA.FTZ R23, R65, R3, -R44.reuse ;  /* 0x0000000341177223 */ /* 0x108fe2000001082c */
[----:B------:R-:W-:Y:S08]  /*13150*/  F2FP.F16.F32.PACK_AB R24, R72, R77 ;  /* 0x0000004d4818723e */ /* 0x000ff000000000ff */
[----:B------:R-:W-:Y:S01]  /*13160*/  MUFU.EX2 R101, R58 ;  /* 0x0000003a00657308 */ /* 0x000fe20000000800 */
[----:B------:R-:W-:Y:S02]  /*13170*/  F2FP.F16.F32.PACK_AB R25, R75, R47 ;  /* 0x0000002f4b19723e */ /* 0x000fe400000000ff */
[----:B------:R-:W-:Y:S07]  /*13180*/  F2FP.F16.F32.PACK_AB R26, R50, R76 ;  /* 0x0000004c321a723e */ /* 0x000fee00000000ff */
[----:B------:R3:W-:Y:S01]  /*13190*/  MUFU.EX2 R74, R23 ;  /* 0x00000017004a7308 */ /* 0x0007e20000000800 */
[----:B------:R-:W-:Y:S09]  /*131a0*/  F2FP.F16.F32.PACK_AB R27, R102, R49 ;  /* 0x00000031661b723e */ /* 0x000ff200000000ff */
[----:B------:R-:W-:Y:S01]  /*131b0*/  MUFU.EX2 R65, R155 ;  /* 0x0000009b00417308 */ /* 0x000fe20000000800 */
[----:B--2---:R-:W2:Y:S01]  /*131c0*/  LDSM.16.MT88.4 R28, [R133+0xc00] ;  /* 0x000c0000851c783b */ /* 0x004ea20000004200 */
[C---:B----4-:R-:W-:Y:S08]  /*131d0*/  HMMA.16816.F32 R4, R24.reuse, R32, R4 ;  /* 0x000000201804723c */ /* 0x050ff00000001804 */
[----:B------:R-:W-:Y:S10]  /*131e0*/  MUFU.EX2 R96, R82 ;  /* 0x0000005200607308 */ /* 0x000ff40000000800 */
[----:B------:R-:W-:Y:S01]  /*131f0*/  MUFU.EX2 R99, R99 ;  /* 0x0000006300637308 */ /* 0x000fe20000000800 */
[-CC-:B---3--:R-:W-:Y:S01]  /*13200*/  FFMA.FTZ R23, R130, R3.reuse, -R44.reuse ;  /* 0x0000000382177223 */ /* 0x188fe2000001082c */
[C---:B------:R-:W-:Y:S08]  /*13210*/  HMMA.16816.F32 R8, R24.reuse, R34, R8 ;  /* 0x000000221808723c */ /* 0x040ff00000001808 */
[----:B------:R-:W3:Y:S01]  /*13220*/  MUFU.EX2 R106, R59 ;  /* 0x0000003b006a7308 */ /* 0x000ee20000000800 */
[----:B------:R-:W4:Y:S09]  /*13230*/  LDSM.16.MT88.4 R32, [R152+0x6000] ;  /* 0x006000009820783b */ /* 0x000f320000004200 */
[----:B------:R2:W-:Y:S10]  /*13240*/  MUFU.EX2 R68, R23 ;  /* 0x0000001700447308 */ /* 0x0005f40000000800 */
[----:B------:R3:W4:Y:S10]  /*13250*/  MUFU.EX2 R73, R45 ;  /* 0x0000002d00497308 */ /* 0x0007340000000800 */
[----:B------:R-:W-:Y:S01]  /*13260*/  MUFU.EX2 R104, R86 ;  /* 0x0000005600687308 */ /* 0x000fe20000000800 */
[C---:B-1----:R-:W-:Y:S03]  /*13270*/  HMMA.16816.F32 R12, R24.reuse, R36, R12 ;  /* 0x00000024180c723c */ /* 0x042fe6000000180c */
[-CC-:B------:R-:W-:Y:S06]  /*13280*/  FFMA.FTZ R36, R128, R3.reuse, -R44.reuse ;  /* 0x0000000380247223 */ /* 0x180fec000001082c */
[----:B------:R-:W-:Y:S01]  /*13290*/  MUFU.EX2 R85, R119 ;  /* 0x0000007700557308 */ /* 0x000fe20000000800 */
[--C-:B--2---:R-:W-:Y:S01]  /*132a0*/  FFMA.FTZ R23, R176, R3, -R44.reuse ;  /* 0x00000003b0177223 */ /* 0x104fe2000001082c */
[----:B------:R-:W-:Y:S08]  /*132b0*/  HMMA.16816.F32 R16, R24, R38, R16 ;  /* 0x000000261810723c */ /* 0x000ff00000001810 */
[----:B------:R1:W2:Y:S01]  /*132c0*/  MUFU.EX2 R58, R36 ;  /* 0x00000024003a7308 */ /* 0x0002a20000000800 */
[----:B------:R-:W-:Y:S01]  /*132d0*/  F2FP.F16.F32.PACK_AB R24, R110, R103 ;  /* 0x000000676e18723e */ /* 0x000fe200000000ff */
[--C-:B---3--:R-:W-:Y:S08]  /*132e0*/  FFMA.FTZ R45, R185, R3, -R44.reuse ;  /* 0x00000003b92d7223 */ /* 0x108ff0000001082c */
[----:B------:R3:W-:Y:S01]  /*132f0*/  MUFU.EX2 R71, R23 ;  /* 0x0000001700477308 */ /* 0x0007e20000000800 */
[----:B------:R-:W-:Y:S02]  /*13300*/  F2FP.F16.F32.PACK_AB R25, R105, R48 ;  /* 0x000000306919723e */ /* 0x000fe400000000ff */
[----:B------:R-:W-:Y:S07]  /*13310*/  F2FP.F16.F32.PACK_AB R26, R106, R101 ;  /* 0x000000656a1a723e */ /* 0x000fee00000000ff */
[----:B------:R-:W2:Y:S01]  /*13320*/  MUFU.EX2 R69, R157 ;  /* 0x0000009d00457308 */ /* 0x000ea20000000800 */
[----:B----4-:R-:W-:Y:S09]  /*13330*/  F2FP.F16.F32.PACK_AB R27, R73, R74 ;  /* 0x0000004a491b723e */ /* 0x010ff200000000ff */
[----:B------:R-:W-:Y:S01]  /*13340*/  MUFU.EX2 R92, R126 ;  /* 0x0000007e005c7308 */ /* 0x000fe20000000800 */
[-CC-:B-1----:R-:W-:Y:S01]  /*13350*/  FFMA.FTZ R36, R175, R3.reuse, -R44.reuse ;  /* 0x00000003af247223 */ /* 0x182fe2000001082c */
[C---:B------:R-:W-:Y:S08]  /*13360*/  HMMA.16816.F32 R4, R24.reuse, R40, R4 ;  /* 0x000000281804723c */ /* 0x040ff00000001804 */
[----:B------:R-:W-:Y:S01]  /*13370*/  MUFU.EX2 R54, R158 ;  /* 0x0000009e00367308 */ /* 0x000fe20000000800 */
[-CC-:B---3--:R-:W-:Y:S01]  /*13380*/  FFMA.FTZ R23, R178, R3.reuse, -R44.reuse ;  /* 0x00000003b2177223 */ /* 0x188fe2000001082c */
[-CC-:B------:R-:W-:Y:S08]  /*13390*/  FFMA.FTZ R40, R181, R3.reuse, -R44.reuse ;  /* 0x00000003b5287223 */ /* 0x180ff0000001082c */
[----:B------:R1:W3:Y:S01]  /*133a0*/  MUFU.EX2 R67, R36 ;  /* 0x0000002400437308 */ /* 0x0002e20000000800 */
[C---:B------:R-:W-:Y:S09]  /*133b0*/  HMMA.16816.F32 R8, R24.reuse, R42, R8 ;  /* 0x0000002a1808723c */ /* 0x040ff20000001808 */
[----:B------:R4:W-:Y:S10]  /*133c0*/  MUFU.EX2 R64, R23 ;  /* 0x0000001700407308 */ /* 0x0009f40000000800 */
[----:B------:R3:W-:Y:S01]  /*133d0*/  MUFU.EX2 R63, R40 ;  /* 0x00000028003f7308 */ /* 0x0007e20000000800 */
[C---:B------:R-:W-:Y:S09]  /*133e0*/  HMMA.16816.F32 R12, R24.reuse, R28, R12 ;  /* 0x0000001c180c723c */ /* 0x040ff2000000180c */
[----:B------:R-:W3:Y:S01]  /*133f0*/  MUFU.EX2 R66, R66 ;  /* 0x0000004200427308 */ /* 0x000ee20000000800 */
[----:B-1----:R-:W1:Y:S09]  /*13400*/  LDSM.16.MT88.4 R36, [R133+0x1000] ;  /* 0x001000008524783b */ /* 0x002e720000004200 */
[----:B------:R-:W-:Y:S01]  /*13410*/  MUFU.EX2 R90, R90 ;  /* 0x0000005a005a7308 */ /* 0x000fe20000000800 */
[--C-:B----4-:R-:W-:Y:S01]  /*13420*/  FFMA.FTZ R23, R180, R3, -R44.reuse ;  /* 0x00000003b4177223 */ /* 0x110fe2000001082c */
[----:B------:R-:W-:Y:S08]  /*13430*/  HMMA.16816.F32 R16, R24, R30, R16 ;  /* 0x0000001e1810723c */ /* 0x000ff00000001810 */
[----:B------:R-:W-:Y:S01]  /*13440*/  MUFU.EX2 R100, R83 ;  /* 0x0000005300647308 */ /* 0x000fe20000000800 */
[----:B------:R-:W-:Y:S01]  /*13450*/  F2FP.F16.F32.PACK_AB R24, R62, R46 ;  /* 0x0000002e3e18723e */ /* 0x000fe200000000ff */
[----:B------:R-:W4:Y:S01]  /*13460*/  LDSM.16.MT88.4 R28, [R152+0x6400] ;  /* 0x00640000981c783b */ /* 0x000f220000004200 */
[----:B--2---:R-:W-:Y:S07]  /*13470*/  F2FP.F16.F32.PACK_AB R25, R68, R58 ;  /* 0x0000003a4419723e */ /* 0x004fee00000000ff */
[----:B------:R2:W-:Y:S01]  /*13480*/  MUFU.EX2 R94, R23 ;  /* 0x00000017005e7308 */ /* 0x0005e20000000800 */
[----:B------:R-:W-:Y:S01]  /*13490*/  F2FP.F16.F32.PACK_AB R26, R70, R69 ;  /* 0x00000045461a723e */ /* 0x000fe200000000ff */
[--C-:B---3--:R-:W-:Y:S01]  /*134a0*/  FFMA.FTZ R40, R182, R3, -R44.reuse ;  /* 0x00000003b6287223 */ /* 0x108fe2000001082c */
[----:B------:R-:W-:Y:S07]  /*134b0*/  F2FP.F16.F32.PACK_AB R27, R71, R67 ;  /* 0x00000043471b723e */ /* 0x000fee00000000ff */
[----:B------:R-:W-:Y:S10]  /*134c0*/  MUFU.EX2 R97, R45 ;  /* 0x0000002d00617308 */ /* 0x000ff40000000800 */
[----:B------:R3:W-:Y:S01]  /*134d0*/  MUFU.EX2 R93, R40 ;  /* 0x00000028005d7308 */ /* 0x0007e20000000800 */
[C---:B------:R-:W-:Y:S09]  /*134e0*/  HMMA.16816.F32 R4, R24.reuse, R32, R4 ;  /* 0x000000201804723c */ /* 0x040ff20000001804 */
[----:B------:R-:W-:Y:S01]  /*134f0*/  MUFU.EX2 R45, R165 ;  /* 0x000000a5002d7308 */ /* 0x000fe20000000800 */
[-CC-:B------:R-:W-:Y:S01]  /*13500*/  FFMA.FTZ R32, R179, R3.reuse, -R44.reuse ;  /* 0x00000003b3207223 */ /* 0x180fe2000001082c */
[-CC-:B--2---:R-:W-:Y:S08]  /*13510*/  FFMA.FTZ R23, R183, R3.reuse, -R44.reuse ;  /* 0x00000003b7177223 */ /* 0x184ff0000001082c */
[----:B------:R-:W-:Y:S01]  /*13520*/  MUFU.EX2 R60, R87 ;  /* 0x00000057003c7308 */ /* 0x000fe20000000800 */
[C---:B------:R-:W-:Y:S09]  /*13530*/  HMMA.16816.F32 R8, R24.reuse, R34, R8 ;  /* 0x000000221808723c */ /* 0x040ff20000001808 */
[----:B------:R2:W4:Y:S01]  /*13540*/  MUFU.EX2 R55, R32 ;  /* 0x0000002000377308 */ /* 0x0005220000000800 */
[----:B---3--:R-:W-:Y:S09]  /*13550*/  LDSM.16.MT88.4 R40, [R152+0x6800] ;  /* 0x006800009828783b */ /* 0x008ff20000004200 */
[----:B------:R3:W4:Y:S10]  /*13560*/  MUFU.EX2 R98, R23 ;  /* 0x0000001700627308 */ /* 0x0007340000000800 */
[----:B------:R-:W-:Y:S01]  /*13570*/  MUFU.EX2 R87, R122 ;  /* 0x0000007a00577308 */ /* 0x000fe20000000800 */
[C---:B-1----:R-:W-:Y:S09]  /*13580*/  HMMA.16816.F32 R12, R24.reuse, R36, R12 ;  /* 0x00000024180c723c */ /* 0x042ff2000000180c */
[----:B------:R-:W-:Y:S01]  /*13590*/  MUFU.EX2 R61, R95 ;  /* 0x0000005f003d7308 */ /* 0x000fe20000000800 */
[----:B--2---:R-:W1:Y:S09]  /*135a0*/  LDSM.16.MT88.4 R32, [R133+0x1400] ;  /* 0x001400008520783b */ /* 0x004e720000004200 */
[----:B------:R-:W-:Y:S01]  /*135b0*/  MUFU.EX2 R86, R123 ;  /* 0x0000007b00567308 */ /* 0x000fe20000000800 */
[----:B------:R-:W-:Y:S03]  /*135c0*/  HMMA.16816.F32 R16, R24, R38, R16 ;  /* 0x000000261810723c */ /* 0x000fe60000001810 */
[--C-:B---3--:R-:W-:Y:S01]  /*135d0*/  FFMA.FTZ R23, R184, R3, -R44.reuse ;  /* 0x00000003b8177223 */ /* 0x108fe2000001082c */
[----:B------:R-:W-:Y:S01]  /*135e0*/  F2FP.F16.F32.PACK_AB R24, R66, R65 ;  /* 0x000000414218723e */ /* 0x000fe200000000ff */
[----:B------:R-:W2:Y:S01]  /*135f0*/  LDSM.16.MT88.4 R36, [R133+0x1800] ;  /* 0x001800008524783b */ /* 0x000ea20000004200 */
[----:B----4-:R-:W-:Y:S03]  /*13600*/  F2FP.F16.F32.PACK_AB R25, R64, R55 ;  /* 0x000000374019723e */ /* 0x010fe600000000ff */
[----:B------:R3:W4:Y:S01]  /*13610*/  MUFU.EX2 R91, R23 ;  /* 0x00000017005b7308 */ /* 0x0007220000000800 */
[----:B------:R-:W-:Y:S02]  /*13620*/  F2FP.F16.F32.PACK_AB R26, R89, R90 ;  /* 0x0000005a591a723e */ /* 0x000fe400000000ff */
[----:B------:R-:W-:Y:S07]  /*13630*/  F2FP.F16.F32.PACK_AB R27, R94, R63 ;  /* 0x0000003f5e1b723e */ /* 0x000fee00000000ff */
[----:B------:R-:W-:Y:S01]  /*13640*/  MUFU.EX2 R95, R131 ;  /* 0x00000083005f7308 */ /* 0x000fe20000000800 */
[C---:B------:R-:W-:Y:S03]  /*13650*/  HMMA.16816.F32 R4, R24.reuse, R28, R4 ;  /* 0x0000001c1804723c */ /* 0x040fe60000001804 */
[-C--:B---3--:R-:W-:Y:S05]  /*13660*/  FFMA.FTZ R23, R186, R3.reuse, -R44 ;  /* 0x00000003ba177223 */ /* 0x088fea000001082c */
[C---:B------:R-:W-:Y:S01]  /*13670*/  HMMA.16816.F32 R8, R24.reuse, R30, R8 ;  /* 0x0000001e1808723c */ /* 0x040fe20000001808 */
[----:B------:R3:W-:Y:S01]  /*13680*/  MUFU.EX2 R59, R23 ;  /* 0x00000017003b7308 */ /* 0x0007e20000000800 */
[----:B------:R-:W2:Y:S01]  /*13690*/  LDSM.16.MT88.4 R28, [R152+0x6c00] ;  /* 0x006c0000981c783b */ /* 0x000ea20000004200 */
[----:B------:R-:W-:Y:S08]  /*136a0*/  FFMA.FTZ R0, R0, R88, R78 ;  /* 0x0000005800007223 */ /* 0x000ff0000001004e */
[----:B------:R-:W-:Y:S01]  /*136b0*/  MUFU.EX2 R88, R127 ;  /* 0x0000007f00587308 */ /* 0x000fe20000000800 */
[C---:B-1----:R-:W-:Y:S03]  /*136c0*/  HMMA.16816.F32 R12, R24.reuse, R32, R12 ;  /* 0x00000020180c723c */ /* 0x042fe6000000180c */
[-CC-:B---3--:R-:W-:Y:S01]  /*136d0*/  FFMA.FTZ R23, R188, R3.reuse, -R44.reuse ;  /* 0x00000003bc177223 */ /* 0x188fe2000001082c */
[----:B------:R-:W-:Y:S01]  /*136e0*/  FFMA.FTZ R32, R187, R3, -R44 ;  /* 0x00000003bb207223 */ /* 0x000fe2000001082c */
[----:B------:R-:W-:Y:S04]  /*136f0*/  FADD.FTZ R0, R81, R0 ;  /* 0x0000000051007221 */ /* 0x000fe80000010000 */
[----:B------:R1:W-:Y:S01]  /*13700*/  MUFU.EX2 R83, R23 ;  /* 0x0000001700537308 */ /* 0x0003e20000000800 */
[----:B------:R-:W-:Y:S03]  /*13710*/  HMMA.16816.F32 R16, R24, R34, R16 ;  /* 0x000000221810723c */ /* 0x000fe60000001810 */
[----:B------:R-:W-:Y:S06]  /*13720*/  F2FP.F16.F32.PACK_AB R24, R100, R96 ;  /* 0x000000606418723e */ /* 0x000fec00000000ff */
[----:B------:R3:W2:Y:S01]  /*13730*/  MUFU.EX2 R53, R32 ;  /* 0x0000002000357308 */ /* 0x0006a20000000800 */
[----:B------:R-:W-:Y:S01]  /*13740*/  F2FP.F16.F32.PACK_AB R25, R98, R93 ;  /* 0x0000005d6219723e */ /* 0x000fe200000000ff */
[----:B------:R-:W-:Y:S01]  /*13750*/  FADD.FTZ R0, R112, R0 ;  /* 0x0000000070007221 */ /* 0x000fe20000010000 */
[----:B------:R-:W-:Y:S02]  /*13760*/  F2FP.F16.F32.PACK_AB R26, R104, R99 ;  /* 0x00000063681a723e */ /* 0x000fe400000000ff */
[----:B----4-:R-:W-:Y:S01]  /*13770*/  F2FP.F16.F32.PACK_AB R27, R97, R91 ;  /* 0x0000005b611b723e */ /* 0x010fe200000000ff */
[----:B------:R-:W-:Y:S01]  /*13780*/  FADD.FTZ R0, R116, R0 ;  /* 0x0000000074007221 */ /* 0x000fe20000010000 */
[-C--:B-1----:R-:W-:Y:S03]  /*13790*/  FFMA.FTZ R23, R191, R3.reuse, -R44 ;  /* 0x00000003bf177223 */ /* 0x082fe6000001082c */
[----:B------:R-:W-:Y:S02]  /*137a0*/  FADD.FTZ R0, R84, R0 ;  /* 0x0000000054007221 */ /* 0x000fe40000010000 */
[C---:B------:R-:W-:Y:S01]  /*137b0*/  HMMA.16816.F32 R4, R24.reuse, R40, R4 ;  /* 0x000000281804723c */ /* 0x040fe20000001804 */
[----:B------:R-:W-:Y:S01]  /*137c0*/  MUFU.EX2 R84, R156 ;  /* 0x0000009c00547308 */ /* 0x000fe20000000800 */
[----:B---3--:R-:W1:Y:S01]  /*137d0*/  LDSM.16.MT88.4 R32, [R133+0x1c00] ;  /* 0x001c00008520783b */ /* 0x008e620000004200 */
[-C--:B------:R-:W-:Y:S01]  /*137e0*/  FFMA.FTZ R40, R189, R3.reuse, -R44 ;  /* 0x00000003bd287223 */ /* 0x080fe2000001082c */
[----:B------:R-:W-:Y:S07]  /*137f0*/  FADD.FTZ R0, R109, R0 ;  /* 0x000000006d007221 */ /* 0x000fee0000010000 */
[----:B------:R3:W-:Y:S01]  /*13800*/  MUFU.EX2 R80, R23 ;  /* 0x0000001700507308 */ /* 0x0007e20000000800 */
[C---:B------:R-:W-:Y:S09]  /*13810*/  HMMA.16816.F32 R8, R24.reuse, R42, R8 ;  /* 0x0000002a1808723c */ /* 0x040ff20000001808 */
[----:B------:R4:W4:Y:S01]  /*13820*/  MUFU.EX2 R82, R40 ;  /* 0x0000002800527308 */ /* 0x0009220000000800 */
[----:B------:R-:W-:Y:S09]  /*13830*/  FADD.FTZ R0, R108, R0 ;  /* 0x000000006c007221 */ /* 0x000ff20000010000 */
[----:B------:R-:W-:Y:S01]  /*13840*/  MUFU.EX2 R42, R167 ;  /* 0x000000a7002a7308 */ /* 0x000fe20000000800 */
[C---:B--2---:R-:W-:Y:S03]  /*13850*/  HMMA.16816.F32 R12, R24.reuse, R36, R12 ;  /* 0x00000024180c723c */ /* 0x044fe6000000180c */
[-CC-:B------:R-:W-:Y:S01]  /*13860*/  FFMA.FTZ R36, R190, R3.reuse, -R44.reuse ;  /* 0x00000003be247223 */ /* 0x180fe2000001082c */
[--C-:B---3--:R-:W-:Y:S05]  /*13870*/  FFMA.FTZ R23, R192, R3, -R44.reuse ;  /* 0x00000003c0177223 */ /* 0x108fea000001082c */
[----:B------:R2:W3:Y:S01]  /*13880*/  MUFU.EX2 R56, R36 ;  /* 0x0000002400387308 */ /* 0x0004e20000000800 */
[----:B------:R-:W-:Y:S03]  /*13890*/  HMMA.16816.F32 R16, R24, R38, R16 ;  /* 0x000000261810723c */ /* 0x000fe60000001810 */
[----:B------:R-:W-:Y:S06]  /*138a0*/  F2FP.F16.F32.PACK_AB R24, R61, R60 ;  /* 0x0000003c3d18723e */ /* 0x000fec00000000ff */
[----:B------:R1:W-:Y:S01]  /*138b0*/  MUFU.EX2 R57, R23 ;  /* 0x0000001700397308 */ /* 0x0003e20000000800 */
[----:B------:R-:W-:Y:S01]  /*138c0*/  F2FP.F16.F32.PACK_AB R25, R59, R53 ;  /* 0x000000353b19723e */ /* 0x000fe200000000ff */
[----:B----4-:R-:W-:Y:S01]  /*138d0*/  FFMA.FTZ R40, R193, R3, -R44 ;  /* 0x00000003c1287223 */ /* 0x010fe2000001082c */
[----:B------:R-:W-:Y:S02]  /*138e0*/  F2FP.F16.F32.PACK_AB R26, R87, R85 ;  /* 0x00000055571a723e */ /* 0x000fe400000000ff */
[----:B------:R-:W-:Y:S05]  /*138f0*/  F2FP.F16.F32.PACK_AB R27, R82, R83 ;  /* 0x00000053521b723e */ /* 0x000fea00000000ff */
[----:B------:R4:W3:Y:S01]  /*13900*/  MUFU.EX2 R81, R40 ;  /* 0x0000002800517308 */ /* 0x0008e20000000800 */
[----:B--2---:R-:W2:Y:S01]  /*13910*/  LDSM.16.MT88.4 R36, [R152+0x7000] ;  /* 0x007000009824783b */ /* 0x004ea20000004200 */
[C---:B------:R-:W-:Y:S03]  /*13920*/  HMMA.16816.F32 R4, R24.reuse, R28, R4 ;  /* 0x0000001c1804723c */ /* 0x040fe60000001804 */
[----:B------:R-:W-:Y:S04]  /*13930*/  FADD.FTZ R28, R115, R118 ;  /* 0x00000076731c7221 */ /* 0x000fe80000010000 */
[----:B-1----:R-:W-:Y:S01]  /*13940*/  FADD.FTZ R23, R117, R28 ;  /* 0x0000001c75177221 */ /* 0x002fe20000010000 */
[C---:B------:R-:W-:Y:S01]  /*13950*/  HMMA.16816.F32 R8, R24.reuse, R30, R8 ;  /* 0x0000001e1808723c */ /* 0x040fe20000001808 */
[----:B------:R-:W1:Y:S02]  /*13960*/  LDSM.16.MT88.4 R28, [R133+0x2000] ;  /* 0x00200000851c783b */ /* 0x000e640000004200 */
[----:B------:R-:W-:Y:S01]  /*13970*/  FADD.FTZ R23, R79, R23 ;  /* 0x000000174f177221 */ /* 0x000fe20000010000 */
[-CC-:B----4-:R-:W-:Y:S01]  /*13980*/  FFMA.FTZ R40, R195, R3.reuse, -R44.reuse ;  /* 0x00000003c3287223 */ /* 0x190fe2000001082c */
[----:B------:R-:W4:Y:S03]  /*13990*/  MUFU.EX2 R79, R154 ;  /* 0x0000009a004f7308 */ /* 0x000f260000000800 */
[C---:B------:R-:W-:Y:S07]  /*139a0*/  HMMA.16816.F32 R12, R24.reuse, R32, R12 ;  /* 0x00000020180c723c */ /* 0x040fee000000180c */
[----:B------:R-:W-:Y:S01]  /*139b0*/  MUFU.EX2 R78, R40 ;  /* 0x00000028004e7308 */ /* 0x000fe20000000800 */
[----:B------:R-:W-:Y:S01]  /*139c0*/  FADD.FTZ R32, R111, R23 ;  /* 0x000000176f207221 */ /* 0x000fe20000010000 */
[----:B------:R-:W-:Y:S01]  /*139d0*/  FFMA.FTZ R23, R194, R3, -R44 ;  /* 0x00000003c2177223 */ /* 0x000fe2000001082c */
[----:B------:R-:W-:Y:S07]  /*139e0*/  HMMA.16816.F32 R16, R24, R34, R16 ;  /* 0x000000221810723c */ /* 0x000fee0000001810 */
[----:B------:R4:W1:Y:S01]  /*139f0*/  MUFU.EX2 R52, R23 ;  /* 0x0000001700347308 */ /* 0x0008620000000800 */
[----:B------:R-:W-:Y:S02]  /*13a00*/  F2FP.F16.F32.PACK_AB R24, R92, R86 ;  /* 0x000000565c18723e */ /* 0x000fe400000000ff */
[----:B---3--:R-:W-:Y:S02]  /*13a10*/  F2FP.F16.F32.PACK_AB R25, R80, R56 ;  /* 0x000000385019723e */ /* 0x008fe400000000ff */
[----:B------:R-:W-:Y:S02]  /*13a20*/  F2FP.F16.F32.PACK_AB R26, R95, R88 ;  /* 0x000000585f1a723e */ /* 0x000fe400000000ff */
[----:B------:R-:W-:Y:S01]  /*13a30*/  F2FP.F16.F32.PACK_AB R27, R81, R57 ;  /* 0x00000039511b723e */ /* 0x000fe200000000ff */
[----:B----4-:R-:W-:Y:S06]  /*13a40*/  FADD.FTZ R23, R113, R32 ;  /* 0x0000002071177221 */ /* 0x010fec0000010000 */
[C---:B--2---:R-:W-:Y:S01]  /*13a50*/  HMMA.16816.F32 R4, R24.reuse, R36, R4 ;  /* 0x000000241804723c */ /* 0x044fe20000001804 */
[----:B------:R-:W2:Y:S02]  /*13a60*/  LDSM.16.MT88.4 R32, [R152+0x7400] ;  /* 0x007400009820783b */ /* 0x000ea40000004200 */
[----:B------:R-:W-:Y:S01]  /*13a70*/  FADD.FTZ R40, R114, R23 ;  /* 0x0000001772287221 */ /* 0x000fe20000010000 */
[----:B------:R-:W-:Y:S01]  /*13a80*/  FADD.FTZ R23, R107, R0 ;  /* 0x000000006b177221 */ /* 0x000fe20000010000 */
[-C--:B------:R-:W-:Y:S02]  /*13a90*/  FFMA.FTZ R37, R196, R3.reuse, -R44 ;  /* 0x00000003c4257223 */ /* 0x080fe4000001082c */
[----:B------:R-:W-:Y:S01]  /*13aa0*/  FADD.FTZ R0, R77, R40 ;  /* 0x000000284d007221 */ /* 0x000fe20000010000 */
[C---:B------:R-:W-:Y:S01]  /*13ab0*/  HMMA.16816.F32 R8, R24.reuse, R38, R8 ;  /* 0x000000261808723c */ /* 0x040fe20000001808 */
[----:B------:R3:W-:Y:S02]  /*13ac0*/  MUFU.EX2 R51, R37 ;  /* 0x0000002500337308 */ /* 0x0007e40000000800 */
[----:B------:R-:W-:Y:S01]  /*13ad0*/  FADD.FTZ R23, R47, R23 ;  /* 0x000000172f177221 */ /* 0x000fe20000010000 */
[-C--:B------:R-:W-:Y:S01]  /*13ae0*/  FFMA.FTZ R40, R197, R3.reuse, -R44 ;  /* 0x00000003c5287223 */ /* 0x080fe2000001082c */
[----:B------:R-:W-:Y:S06]  /*13af0*/  FADD.FTZ R36, R72, R0 ;  /* 0x0000000048247221 */ /* 0x000fec0000010000 */
[----:B------:R-:W4:Y:S01]  /*13b00*/  MUFU.EX2 R77, R160 ;  /* 0x000000a0004d7308 */ /* 0x000f220000000800 */
[----:B------:R-:W-:Y:S01]  /*13b10*/  FADD.FTZ R0, R75, R23 ;  /* 0x000000174b007221 */ /* 0x000fe20000010000 */
[C---:B-1----:R-:W-:Y:S08]  /*13b20*/  HMMA.16816.F32 R12, R24.reuse, R28, R12 ;  /* 0x0000001c180c723c */ /* 0x042ff0000000180c */
[----:B------:R1:W2:Y:S01]  /*13b30*/  MUFU.EX2 R75, R40 ;  /* 0x00000028004b7308 */ /* 0x0002a20000000800 */
[----:B------:R-:W-:Y:S01]  /*13b40*/  FADD.FTZ R23, R76, R36 ;  /* 0x000000244c177221 */ /* 0x000fe20000010000 */
[----:B------:R-:W-:Y:S08]  /*13b50*/  FADD.FTZ R0, R49, R0 ;  /* 0x0000000031007221 */ /* 0x000ff00000010000 */
[----:B------:R-:W-:Y:S01]  /*13b60*/  MUFU.EX2 R49, R161 ;  /* 0x000000a100317308 */ /* 0x000fe20000000800 */
[----:B------:R-:W-:Y:S01]  /*13b70*/  FADD.FTZ R23, R50, R23 ;  /* 0x0000001732177221 */ /* 0x000fe20000010000 */
[----:B------:R-:W-:Y:S01]  /*13b80*/  HMMA.16816.F32 R16, R24, R30, R16 ;  /* 0x0000001e1810723c */ /* 0x000fe20000001810 */
[----:B---3--:R-:W3:Y:S07]  /*13b90*/  LDSM.16.MT88.4 R36, [R133+0x2400] ;  /* 0x002400008524783b */ /* 0x008eee0000004200 */
[----:B------:R-:W3:Y:S01]  /*13ba0*/  MUFU.EX2 R76, R162 ;  /* 0x000000a2004c7308 */ /* 0x000ee20000000800 */
[----:B------:R-:W-:Y:S01]  /*13bb0*/  FADD.FTZ R28, R103, R23 ;  /* 0x00000017671c7221 */ /* 0x000fe20000010000 */
[----:B------:R-:W-:Y:S01]  /*13bc0*/  FFMA.FTZ R23, R198, R3, -R44 ;  /* 0x00000003c6177223 */ /* 0x000fe2000001082c */
[----:B------:R-:W-:Y:S01]  /*13bd0*/  FADD.FTZ R0, R102, R0 ;  /* 0x0000000066007221 */ /* 0x000fe20000010000 */
[----:B------:R-:W-:Y:S01]  /*13be0*/  F2FP.F16.F32.PACK_AB R24, R84, R79 ;  /* 0x0000004f5418723e */ /* 0x000fe200000000ff */
[----:B-1----:R-:W-:Y:S05]  /*13bf0*/  FFMA.FTZ R40, R199, R3, -R44 ;  /* 0x00000003c7287223 */ /* 0x002fea000001082c */
[----:B------:R1:W-:Y:S01]  /*13c00*/  MUFU.EX2 R47, R23 ;  /* 0x00000017002f7308 */ /* 0x0003e20000000800 */
[----:B------:R-:W-:Y:S01]  /*13c10*/  FADD.FTZ R0, R48, R0 ;  /* 0x0000000030007221 */ /* 0x000fe20000010000 */
[----:B------:R-:W-:Y:S08]  /*13c20*/  F2FP.F16.F32.PACK_AB R25, R78, R52 ;  /* 0x000000344e19723e */ /* 0x000ff000000000ff */
[----:B------:R3:W3:Y:S01]  /*13c30*/  MUFU.EX2 R50, R40 ;  /* 0x0000002800327308 */ /* 0x0006e20000000800 */
[----:B----4-:R-:W-:Y:S01]  /*13c40*/  F2FP.F16.F32.PACK_AB R26, R77, R54 ;  /* 0x000000364d1a723e */ /* 0x010fe200000000ff */
[----:B------:R-:W-:Y:S01]  /*13c50*/  FADD.FTZ R0, R105, R0 ;  /* 0x0000000069007221 */ /* 0x000fe20000010000 */
[----:B--2---:R-:W-:Y:S07]  /*13c60*/  F2FP.F16.F32.PACK_AB R27, R75, R51 ;  /* 0x000000334b1b723e */ /* 0x004fee00000000ff */
[----:B------:R-:W-:Y:S01]  /*13c70*/  MUFU.EX2 R48, R163 ;  /* 0x000000a300307308 */ /* 0x000fe20000000800 */
[C---:B------:R-:W-:Y:S03]  /*13c80*/  HMMA.16816.F32 R4, R24.reuse, R32, R4 ;  /* 0x000000201804723c */ /* 0x040fe60000001804 */
[----:B-1----:R-:W-:Y:S01]  /*13c90*/  FADD.FTZ R23, R110, R28 ;  /* 0x0000001c6e177221 */ /* 0x002fe20000010000 */
[-C--:B------:R-:W-:Y:S01]  /*13ca0*/  FFMA.FTZ R33, R200, R3.reuse, -R44 ;  /* 0x00000003c8217223 */ /* 0x080fe2000001082c */
[----:B------:R-:W1:Y:S02]  /*13cb0*/  LDSM.16.MT88.4 R28, [R152+0x7800] ;  /* 0x00780000981c783b */ /* 0x000e640000004200 */
[----:B---3--:R-:W-:Y:S01]  /*13cc0*/  FADD.FTZ R40, R101, R23 ;  /* 0x0000001765287221 */ /* 0x008fe20000010000 */
[C---:B------:R-:W-:Y:S03]  /*13cd0*/  HMMA.16816.F32 R8, R24.reuse, R34, R8 ;  /* 0x000000221808723c */ /* 0x040fe60000001808 */
[----:B------:R-:W-:Y:S01]  /*13ce0*/  FADD.FTZ R23, R74, R0 ;  /* 0x000000004a177221 */ /* 0x000fe20000010000 */
[----:B------:R-:W-:Y:S01]  /*13cf0*/  FADD.FTZ R0, R106, R40 ;  /* 0x000000286a007221 */ /* 0x000fe20000010000 */
[----:B------:R-:W-:Y:S01]  /*13d00*/  FFMA.FTZ R40, R201, R3, -R44 ;  /* 0x00000003c9287223 */ /* 0x000fe2000001082c */
[----:B------:R-:W2:Y:S01]  /*13d10*/  MUFU.EX2 R74, R164 ;  /* 0x000000a4004a7308 */ /* 0x000ea20000000800 */
[----:B------:R-:W-:Y:S01]  /*13d20*/  FADD.FTZ R23, R73, R23 ;  /* 0x0000001749177221 */ /* 0x000fe20000010000 */
[----:B------:R-:W-:Y:S01]  /*13d30*/  FADD.FTZ R32, R46, R0 ;  /* 0x000000002e207221 */ /* 0x000fe20000010000 */
[C---:B------:R-:W-:Y:S07]  /*13d40*/  HMMA.16816.F32 R12, R24.reuse, R36, R12 ;  /* 0x00000024180c723c */ /* 0x040fee000000180c */
[----:B------:R3:W-:Y:S01]  /*13d50*/  MUFU.EX2 R46, R33 ;  /* 0x00000021002e7308 */ /* 0x0007e20000000800 */
[----:B------:R-:W-:Y:S01]  /*13d60*/  FADD.FTZ R0, R58, R23 ;  /* 0x000000173a007221 */ /* 0x000fe20000010000 */
[----:B------:R-:W-:Y:S08]  /*13d70*/  FADD.FTZ R23, R62, R32 ;  /* 0x000000203e177221 */ /* 0x000ff00000010000 */
[----:B------:R4:W1:Y:S01]  /*13d80*/  MUFU.EX2 R72, R40 ;  /* 0x0000002800487308 */ /* 0x0008620000000800 */
[----:B------:R-:W-:Y:S01]  /*13d90*/  FADD.FTZ R0, R68, R0 ;  /* 0x0000000044007221 */ /* 0x000fe20000010000 */
[----:B------:R-:W-:Y:S08]  /*13da0*/  HMMA.16816.F32 R16, R24, R38, R16 ;  /* 0x000000261810723c */ /* 0x000ff00000001810 */
[----:B------:R-:W1:Y:S01]  /*13db0*/  MUFU.EX2 R73, R166 ;  /* 0x000000a600497308 */ /* 0x000e620000000800 */
[----:B------:R-:W-:Y:S01]  /*13dc0*/  FADD.FTZ R23, R69, R23 ;  /* 0x0000001745177221 */ /* 0x000fe20000010000 */
[----:B------:R-:W-:Y:S01]  /*13dd0*/  FADD.FTZ R0, R67, R0 ;  /* 0x0000000043007221 */ /* 0x000fe20000010000 */
[----:B------:R-:W-:Y:S07]  /*13de0*/  F2FP.F16.F32.PACK_AB R24, R76, R49 ;  /* 0x000000314c18723e */ /* 0x000fee00000000ff */
[----:B------:R-:W-:Y:S01]  /*13df0*/  MUFU.EX2 R69, R170 ;  /* 0x000000aa00457308 */ /* 0x000fe20000000800 */
[----:B------:R-:W-:Y:S01]  /*13e00*/  FADD.FTZ R36, R70, R23 ;  /* 0x0000001746247221 */ /* 0x000fe20000010000 */
[-C--:B------:R-:W-:Y:S01]  /*13e10*/  FFMA.FTZ R23, R202, R3.reuse, -R44 ;  /* 0x00000003ca177223 */ /* 0x080fe2000001082c */
[----:B---3--:R-:W3:Y:S01]  /*13e20*/  LDSM.16.MT88.4 R32, [R133+0x2800] ;  /* 0x002800008520783b */ /* 0x008ee20000004200 */
[----:B------:R-:W-:Y:S01]  /*13e30*/  FADD.FTZ R0, R71, R0 ;  /* 0x0000000047007221 */ /* 0x000fe20000010000 */
[----:B----4-:R-:W-:Y:S05]  /*13e40*/  FFMA.FTZ R40, R203, R3, -R44 ;  /* 0x00000003cb287223 */ /* 0x010fea000001082c */
[----:B------:R4:W-:Y:S01]  /*13e50*/  MUFU.EX2 R43, R23 ;  /* 0x00000017002b7308 */ /* 0x0009e20000000800 */
[----:B------:R-:W-:Y:S01]  /*13e60*/  F2FP.F16.F32.PACK_AB R25, R50, R47 ;  /* 0x0000002f3219723e */ /* 0x000fe200000000ff */
[----:B------:R-:W-:Y:S01]  /*13e70*/  FADD.FTZ R0, R55, R0 ;  /* 0x0000000037007221 */ /* 0x000fe20000010000 */
[----:B--2---:R-:W-:Y:S07]  /*13e80*/  F2FP.F16.F32.PACK_AB R26, R74, R48 ;  /* 0x000000304a1a723e */ /* 0x004fee00000000ff */
[----:B------:R2:W3:Y:S01]  /*13e90*/  MUFU.EX2 R71, R40 ;  /* 0x0000002800477308 */ /* 0x0004e20000000800 */
[----:B-1----:R-:W-:Y:S09]  /*13ea0*/  F2FP.F16.F32.PACK_AB R27, R72, R46 ;  /* 0x0000002e481b723e */ /* 0x002ff200000000ff */
[----:B------:R-:W1:Y:S01]  /*13eb0*/  MUFU.EX2 R70, R168 ;  /* 0x000000a800467308 */ /* 0x000e620000000800 */
[C---:B------:R-:W-:Y:S09]  /*13ec0*/  HMMA.16816.F32 R4, R24.reuse, R28, R4 ;  /* 0x0000001c1804723c */ /* 0x040ff20000001804 */
[----:B------:R-:W-:Y:S01]  /*13ed0*/  MUFU.EX2 R68, R169 ;  /* 0x000000a900447308 */ /* 0x000fe20000000800 */
[----:B----4-:R-:W-:Y:S01]  /*13ee0*/  FADD.FTZ R23, R65, R36 ;  /* 0x0000002441177221 */ /* 0x010fe20000010000 */
[-C--:B------:R-:W-:Y:S01]  /*13ef0*/  FFMA.FTZ R29, R204, R3.reuse, -R44 ;  /* 0x00000003cc1d7223 */ /* 0x080fe2000001082c */
[----:B------:R-:W4:Y:S07]  /*13f00*/  LDSM.16.MT88.4 R36, [R152+0x7c00] ;  /* 0x007c00009824783b */ /* 0x000f2e0000004200 */
[----:B------:R-:W-:Y:S01]  /*13f10*/  MUFU.EX2 R67, R172 ;  /* 0x000000ac00437308 */ /* 0x000fe20000000800 */
[----:B--2---:R-:W-:Y:S01]  /*13f20*/  FADD.FTZ R40, R66, R23 ;  /* 0x0000001742287221 */ /* 0x004fe20000010000 */
[C---:B------:R-:W-:Y:S08]  /*13f30*/  HMMA.16816.F32 R8, R24.reuse, R30, R8 ;  /* 0x0000001e1808723c */ /* 0x040ff00000001808 */
[----:B------:R2:W-:Y:S01]  /*13f40*/  MUFU.EX2 R41, R29 ;  /* 0x0000001d00297308 */ /* 0x0005e20000000800 */
[----:B------:R-:W-:Y:S01]  /*13f50*/  FADD.FTZ R23, R64, R0 ;  /* 0x0000000040177221 */ /* 0x000fe20000010000 */
[----:B------:R-:W-:Y:S01]  /*13f60*/  FADD.FTZ R0, R90, R40 ;  /* 0x000000285a007221 */ /* 0x000fe20000010000 */
[-C--:B------:R-:W-:Y:S07]  /*13f70*/  FFMA.FTZ R40, R205, R3.reuse, -R44 ;  /* 0x00000003cd287223 */ /* 0x080fee000001082c */
[----:B------:R-:W-:Y:S01]  /*13f80*/  MUFU.EX2 R64, R171 ;  /* 0x000000ab00407308 */ /* 0x000fe20000000800 */
[----:B------:R-:W-:Y:S01]  /*13f90*/  FADD.FTZ R23, R63, R23 ;  /* 0x000000173f177221 */ /* 0x000fe20000010000 */
[----:B------:R-:W-:Y:S08]  /*13fa0*/  FADD.FTZ R28, R89, R0 ;  /* 0x00000000591c7221 */ /* 0x000ff00000010000 */
[----:B------:R1:W4:Y:S01]  /*13fb0*/  MUFU.EX2 R66, R40 ;  /* 0x0000002800427308 */ /* 0x0003220000000800 */
[----:B------:R-:W-:Y:S01]  /*13fc0*/  FADD.FTZ R0, R94, R23 ;  /* 0x000000175e007221 */ /* 0x000fe20000010000 */
[----:B------:R-:W-:Y:S08]  /*13fd0*/  FADD.FTZ R23, R96, R28 ;  /* 0x0000001c60177221 */ /* 0x000ff00000010000 */
[----:B------:R-:W-:Y:S01]  /*13fe0*/  MUFU.EX2 R58, R177 ;  /* 0x000000b1003a7308 */ /* 0x000fe20000000800 */
[----:B------:R-:W-:Y:S01]  /*13ff0*/  FADD.FTZ R0, R93, R0 ;  /* 0x000000005d007221 */ /* 0x000fe20000010000 */
[----:B------:R-:W-:Y:S01]  /*14000*/  FADD.FTZ R23, R100, R23 ;  /* 0x0000001764177221 */ /* 0x000fe20000010000 */
[C---:B---3--:R-:W-:Y:S01]  /*14010*/  HMMA.16816.F32 R12, R24.reuse, R32, R12 ;  /* 0x00000020180c723c */ /* 0x048fe2000000180c */
[----:B--2---:R-:W2:Y:S02]  /*14020*/  LDSM.16.MT88.4 R28, [R133+0x2c00] ;  /* 0x002c0000851c783b */ /* 0x004ea40000004200 */
[----:B------:R-:W-:Y:S01]  /*14030*/  FADD.FTZ R32, R99, R23 ;  /* 0x0000001763207221 */ /* 0x000fe20000010000 */
[-C--:B------:R-:W-:Y:S01]  /*14040*/  FFMA.FTZ R23, R206, R3.reuse, -R44 ;  /* 0x00000003ce177223 */ /* 0x080fe2000001082c */
[----:B------:R-:W-:Y:S01]  /*14050*/  FADD.FTZ R0, R98, R0 ;  /* 0x0000000062007221 */ /* 0x000fe20000010000 */
[----:B-1----:R-:W-:Y:S02]  /*14060*/  FFMA.FTZ R40, R207, R3, -R44 ;  /* 0x00000003cf287223 */ /* 0x002fe4000001082c */
[----:B------:R-:W-:Y:S01]  /*14070*/  HMMA.16816.F32 R16, R24, R34, R16 ;  /* 0x000000221810723c */ /* 0x000fe20000001810 */
[----:B------:R1:W-:Y:S02]  /*14080*/  MUFU.EX2 R63, R23 ;  /* 0x00000017003f7308 */ /* 0x0003e40000000800 */
[----:B------:R-:W-:Y:S01]  /*14090*/  FADD.FTZ R0, R91, R0 ;  /* 0x000000005b007221 */ /* 0x000fe20000010000 */
[----:B------:R-:W-:Y:S07]  /*140a0*/  F2FP.F16.F32.PACK_AB R24, R73, R45 ;  /* 0x0000002d4918723e */ /* 0x000fee00000000ff */
[----:B------:R3:W2:Y:S01]  /*140b0*/  MUFU.EX2 R65, R40 ;  /* 0x0000002800417308 */ /* 0x0006a20000000800 */
[----:B------:R-:W-:Y:S01]  /*140c0*/  F2FP.F16.F32.PACK_AB R25, R71, R43 ;  /* 0x0000002b4719723e */ /* 0x000fe200000000ff */
[----:B------:R-:W-:Y:S01]  /*140d0*/  FADD.FTZ R0, R97, R0 ;  /* 0x0000000061007221 */ /* 0x000fe20000010000 */
[----:B------:R-:W-:Y:S02]  /*140e0*/  F2FP.F16.F32.PACK_AB R26, R70, R42 ;  /* 0x0000002a461a723e */ /* 0x000fe400000000ff */
[----:B----4-:R-:W-:Y:S01]  /*140f0*/  F2FP.F16.F32.PACK_AB R27, R66, R41 ;  /* 0x00000029421b723e */ /* 0x010fe200000000ff */
[----:B-1----:R-:W-:Y:S06]  /*14100*/  FADD.FTZ R23, R104, R32 ;  /* 0x0000002068177221 */ /* 0x002fec0000010000 */
[C---:B------:R-:W-:Y:S01]  /*14110*/  HMMA.16816.F32 R4, R24.reuse, R36, R4 ;  /* 0x000000241804723c */ /* 0x040fe20000001804 */
[----:B------:R-:W1:Y:S02]  /*14120*/  LDSM.16.MT88.4 R32, [R152+0x8000] ;  /* 0x008000009820783b */ /* 0x000e640000004200 */
[----:B---3--:R-:W-:Y:S01]  /*14130*/  FADD.FTZ R40, R60, R23 ;  /* 0x000000173c287221 */ /* 0x008fe20000010000 */
[----:B------:R-:W-:Y:S01]  /*14140*/  FADD.FTZ R23, R53, R0 ;  /* 0x0000000035177221 */ /* 0x000fe20000010000 */
[-C--:B------:R-:W-:Y:S01]  /*14150*/  FFMA.FTZ R37, R208, R3.reuse, -R44 ;  /* 0x00000003d0257223 */ /* 0x080fe2000001082c */
[----:B------:R-:W-:Y:S01]  /*14160*/  MUFU.EX2 R60, R174 ;  /* 0x000000ae003c7308 */ /* 0x000fe20000000800 */
[----:B------:R-:W-:Y:S01]  /*14170*/  FADD.FTZ R0, R61, R40 ;  /* 0x000000283d007221 */ /* 0x000fe20000010000 */
[C---:B------:R-:W-:Y:S08]  /*14180*/  HMMA.16816.F32 R8, R24.reuse, R38, R8 ;  /* 0x000000261808723c */ /* 0x040ff00000001808 */
[----:B------:R-:W-:Y:S01]  /*14190*/  MUFU.EX2 R61, R173 ;  /* 0x000000ad003d7308 */ /* 0x000fe20000000800 */
[----:B------:R-:W-:Y:S01]  /*141a0*/  FADD.FTZ R23, R59, R23 ;  /* 0x000000173b177221 */ /* 0x000fe20000010000 */
[-C--:B------:R-:W-:Y:S01]  /*141b0*/  FFMA.FTZ R40, R218, R3.reuse, -R44 ;  /* 0x00000003da287223 */ /* 0x080fe2000001082c */
[----:B------:R-:W-:Y:S07]  /*141c0*/  FADD.FTZ R36, R85, R0 ;  /* 0x0000000055247221 */ /* 0x000fee0000010000 */
[----:B------:R3:W-:Y:S01]  /*141d0*/  MUFU.EX2 R59, R37 ;  /* 0x00000025003b7308 */ /* 0x0007e20000000800 */
[----:B------:R-:W-:Y:S01]  /*141e0*/  FADD.FTZ R0, R83, R23 ;  /* 0x0000001753007221 */ /* 0x000fe20000010000 */
[C---:B--2---:R-:W-:Y:S08]  /*141f0*/  HMMA.16816.F32 R12, R24.reuse, R28, R12 ;  /* 0x0000001c180c723c */ /* 0x044ff0000000180c */
[----:B------:R2:W4:Y:S01]  /*14200*/  MUFU.EX2 R62, R40 ;  /* 0x00000028003e7308 */ /* 0x0005220000000800 */
[----:B------:R-:W-:Y:S01]  /*14210*/  FADD.FTZ R23, R87, R36 ;  /* 0x0000002457177221 */ /* 0x000fe20000010000 */
[----:B------:R-:W-:Y:S03]  /*14220*/  FADD.FTZ R0, R82, R0 ;  /* 0x0000000052007221 */ /* 0x000fe60000010000 */
[----:B------:R-:W-:Y:S01]  /*14230*/  FADD.FTZ R23, R86, R23 ;  /* 0x0000001756177221 */ /* 0x000fe20000010000 */
[----:B------:R-:W-:Y:S03]  /*14240*/  HMMA.16816.F32 R16, R24, R30, R16 ;  /* 0x0000001e1810723c */ /* 0x000fe60000001810 */
[----:B------:R-:W-:Y:S01]  /*14250*/  FADD.FTZ R28, R92, R23 ;  /* 0x000000175c1c7221 */ /* 0x000fe20000010000 */
[-C--:B------:R-:W-:Y:S01]  /*14260*/  FFMA.FTZ R23, R219, R3.reuse, -R44 ;  /* 0x00000003db177223 */ /* 0x080fe2000001082c */
[----:B------:R-:W-:Y:S01]  /*14270*/  FADD.FTZ R0, R56, R0 ;  /* 0x0000000038007221 */ /* 0x000fe20000010000 */
[----:B---3--:R-:W3:Y:S01]  /*14280*/  LDSM.16.MT88.4 R36, [R133+0x3000] ;  /* 0x003000008524783b */ /* 0x008ee20000004200 */
[----:B------:R-:W-:Y:S01]  /*14290*/  F2FP.F16.F32.PACK_AB R24, R69, R68 ;  /* 0x000000444518723e */ /* 0x000fe200000000ff */
[----:B--2---:R-:W-:Y:S01]  /*142a0*/  FFMA.FTZ R40, R220, R3, -R44 ;  /* 0x00000003dc287223 */ /* 0x004fe2000001082c */
[----:B------:R2:W-:Y:S01]  /*142b0*/  MUFU.EX2 R56, R23 ;  /* 0x0000001700387308 */ /* 0x0005e20000000800 */
[----:B------:R-:W-:Y:S01]  /*142c0*/  FADD.FTZ R0, R80, R0 ;  /* 0x0000000050007221 */ /* 0x000fe20000010000 */
[----:B------:R-:W-:Y:S08]  /*142d0*/  F2FP.F16.F32.PACK_AB R25, R65, R63 ;  /* 0x0000003f4119723e */ /* 0x000ff000000000ff */
[----:B------:R2:W3:Y:S01]  /*142e0*/  MUFU.EX2 R55, R40 ;  /* 0x0000002800377308 */ /* 0x0004e20000000800 */
[----:B------:R-:W-:Y:S01]  /*142f0*/  F2FP.F16.F32.PACK_AB R26, R67, R64 ;  /* 0x00000040431a723e */ /* 0x000fe200000000ff */
[----:B------:R-:W-:Y:S01]  /*14300*/  FADD.FTZ R0, R57, R0 ;  /* 0x0000000039007221 */ /* 0x000fe20000010000 */
[----:B----4-:R-:W-:Y:S07]  /*14310*/  F2FP.F16.F32.PACK_AB R27, R62, R59 ;  /* 0x0000003b3e1b723e */ /* 0x010fee00000000ff */
[----:B------:R-:W4:Y:S01]  /*14320*/  MUFU.EX2 R57, R230 ;  /* 0x000000e600397308 */ /* 0x000f220000000800 */
[C---:B-1----:R-:W-:Y:S03]  /*14330*/  HMMA.16816.F32 R4, R24.reuse, R32, R4 ;  /* 0x000000201804723c */ /* 0x042fe60000001804 */
[----:B--2---:R-:W-:Y:S01]  /*14340*/  FADD.FTZ R23, R88, R28 ;  /* 0x0000001c58177221 */ /* 0x004fe20000010000 */
[-C--:B------:R-:W-:Y:S01]  /*14350*/  FFMA.FTZ R33, R221, R3.reuse, -R44 ;  /* 0x00000003dd217223 */ /* 0x080fe2000001082c */
[----:B------:R-:W1:Y:S02]  /*14360*/  LDSM.16.MT88.4 R28, [R152+0x8400] ;  /* 0x00840000981c783b */ /* 0x000e640000004200 */
[----:B------:R-:W-:Y:S01]  /*14370*/  FADD.FTZ R40, R95, R23 ;  /* 0x000000175f287221 */ /* 0x000fe20000010000 */
[C---:B------:R-:W-:Y:S01]  /*14380*/  HMMA.16816.F32 R8, R24.reuse, R34, R8 ;  /* 0x000000221808723c */ /* 0x040fe20000001808 */
[----:B------:R2:W-:Y:S02]  /*14390*/  MUFU.EX2 R53, R33 ;  /* 0x0000002100357308 */ /* 0x0005e40000000800 */
[----:B------:R-:W-:Y:S01]  /*143a0*/  FADD.FTZ R23, R81, R0 ;  /* 0x0000000051177221 */ /* 0x000fe20000010000 */
[----:B------:R-:W-:Y:S01]  /*143b0*/  FADD.FTZ R0, R79, R40 ;  /* 0x000000284f007221 */ /* 0x000fe20000010000 */
[-C--:B------:R-:W-:Y:S02]  /*143c0*/  FFMA.FTZ R40, R222, R3.reuse, -R44 ;  /* 0x00000003de287223 */ /* 0x080fe4000001082c */
[----:B------:R-:W-:Y:S01]  /*143d0*/  FADD.FTZ R23, R52, R23 ;  /* 0x0000001734177221 */ /* 0x000fe20000010000 */
[----:B------:R-:W-:Y:S03]  /*143e0*/  FADD.FTZ R32, R84, R0 ;  /* 0x0000000054207221 */ /* 0x000fe60000010000 */
[----:B------:R-:W-:Y:S01]  /*143f0*/  MUFU.EX2 R52, R231 ;  /* 0x000000e700347308 */ /* 0x000fe20000000800 */
[----:B------:R-:W-:Y:S01]  /*14400*/  FADD.FTZ R0, R78, R23 ;  /* 0x000000174e007221 */ /* 0x000fe20000010000 */
[----:B------:R-:W-:Y:S08]  /*14410*/  FADD.FTZ R23, R54, R32 ;  /* 0x0000002036177221 */ /* 0x000ff00000010000 */
[----:B------:R4:W1:Y:S01]  /*14420*/  MUFU.EX2 R54, R40 ;  /* 0x0000002800367308 */ /* 0x0008620000000800 */
[C---:B---3--:R-:W-:Y:S01]  /*14430*/  HMMA.16816.F32 R12, R24.reuse, R36, R12 ;  /* 0x00000024180c723c */ /* 0x048fe2000000180c */
[----:B--2---:R-:W2:Y:S02]  /*14440*/  LDSM.16.MT88.4 R32, [R133+0x3400] ;  /* 0x003400008520783b */ /* 0x004ea40000004200 */
[----:B------:R-:W-:Y:S01]  /*14450*/  FADD.FTZ R0, R51, R0 ;  /* 0x0000000033007221 */ /* 0x000fe20000010000 */
[----:B------:R-:W-:Y:S05]  /*14460*/  FADD.FTZ R23, R77, R23 ;  /* 0x000000174d177221 */ /* 0x000fea0000010000 */
[----:B------:R-:W3:Y:S01]  /*14470*/  MUFU.EX2 R51, R232 ;  /* 0x000000e800337308 */ /* 0x000ee20000000800 */
[----:B------:R-:W-:Y:S01]  /*14480*/  FADD.FTZ R0, R75, R0 ;  /* 0x000000004b007221 */ /* 0x000fe20000010000 */
[----:B------:R-:W-:Y:S03]  /*14490*/  HMMA.16816.F32 R16, R24, R38, R16 ;  /* 0x000000261810723c */ /* 0x000fe60000001810 */
[----:B------:R-:W-:Y:S01]  /*144a0*/  FADD.FTZ R36, R49, R23 ;  /* 0x0000001731247221 */ /* 0x000fe20000010000 */
[-C--:B------:R-:W-:Y:S01]  /*144b0*/  FFMA.FTZ R23, R223, R3.reuse, -R44 ;  /* 0x00000003df177223 */ /* 0x080fe2000001082c */
[----:B------:R-:W-:Y:S01]  /*144c0*/  FADD.FTZ R0, R47, R0 ;  /* 0x000000002f007221 */ /* 0x000fe20000010000 */
[----:B----4-:R-:W-:Y:S01]  /*144d0*/  FFMA.FTZ R40, R224, R3, -R44 ;  /* 0x00000003e0287223 */ /* 0x010fe2000001082c */
[----:B------:R-:W-:Y:S01]  /*144e0*/  F2FP.F16.F32.PACK_AB R24, R60, R61 ;  /* 0x0000003d3c18723e */ /* 0x000fe200000000ff */
[----:B------:R4:W-:Y:S01]  /*144f0*/  MUFU.EX2 R49, R23 ;  /* 0x0000001700317308 */ /* 0x0009e20000000800 */
[----:B------:R-:W-:Y:S01]  /*14500*/  FADD.FTZ R0, R50, R0 ;  /* 0x0000000032007221 */ /* 0x000fe20000010000 */
[----:B------:R-:W-:Y:S08]  /*14510*/  F2FP.F16.F32.PACK_AB R25, R55, R56 ;  /* 0x000000383719723e */ /* 0x000ff000000000ff */
[----:B------:R3:W2:Y:S01]  /*14520*/  MUFU.EX2 R50, R40 ;  /* 0x0000002800327308 */ /* 0x0006a20000000800 */
[----:B------:R-:W-:Y:S02]  /*14530*/  F2FP.F16.F32.PACK_AB R26, R57, R58 ;  /* 0x0000003a391a723e */ /* 0x000fe400000000ff */
[----:B-1----:R-:W-:Y:S07]  /*14540*/  F2FP.F16.F32.PACK_AB R27, R54, R53 ;  /* 0x00000035361b723e */ /* 0x002fee00000000ff */
[----:B------:R-:W-:Y:S01]  /*14550*/  MUFU.EX2 R47, R121 ;  /* 0x00000079002f7308 */ /* 0x000fe20000000800 */
[C---:B------:R-:W-:Y:S03]  /*14560*/  HMMA.16816.F32 R4, R24.reuse, R28, R4 ;  /* 0x0000001c1804723c */ /* 0x040fe60000001804 */
[----:B----4-:R-:W-:Y:S01]  /*14570*/  FADD.FTZ R23, R76, R36 ;  /* 0x000000244c177221 */ /* 0x010fe20000010000 */
[-C--:B------:R-:W-:Y:S01]  /*14580*/  FFMA.FTZ R29, R225, R3.reuse, -R44 ;  /* 0x00000003e11d7223 */ /* 0x080fe2000001082c */
[----:B------:R-:W1:Y:S02]  /*14590*/  LDSM.16.MT88.4 R36, [R152+0x8800] ;  /* 0x008800009824783b */ /* 0x000e640000004200 */
[----:B---3--:R-:W-:Y:S01]  /*145a0*/  FADD.FTZ R40, R48, R23 ;  /* 0x0000001730287221 */ /* 0x008fe20000010000 */
[C---:B------:R-:W-:Y:S01]  /*145b0*/  HMMA.16816.F32 R8, R24.reuse, R30, R8 ;  /* 0x0000001e1808723c */ /* 0x040fe20000001808 */
[----:B------:R-:W3:Y:S02]  /*145c0*/  MUFU.EX2 R48, R120 ;  /* 0x0000007800307308 */ /* 0x000ee40000000800 */
[----:B------:R-:W-:Y:S01]  /*145d0*/  FADD.FTZ R23, R46, R0 ;  /* 0x000000002e177221 */ /* 0x000fe20000010000 */
[----:B------:R-:W-:Y:S01]  /*145e0*/  FADD.FTZ R0, R74, R40 ;  /* 0x000000284a007221 */ /* 0x000fe20000010000 */
[-C--:B------:R-:W-:Y:S02]  /*145f0*/  FFMA.FTZ R40, R226, R3.reuse, -R44 ;  /* 0x00000003e2287223 */ /* 0x080fe4000001082c */
[----:B------:R-:W-:Y:S01]  /*14600*/  FADD.FTZ R23, R72, R23 ;  /* 0x0000001748177221 */ /* 0x000fe20000010000 */
[C---:B--2---:R-:W-:Y:S03]  /*14610*/  HMMA.16816.F32 R12, R24.reuse, R32, R12 ;  /* 0x00000020180c723c */ /* 0x044fe6000000180c */
[----:B------:R2:W-:Y:S01]  /*14620*/  MUFU.EX2 R46, R40 ;  /* 0x00000028002e7308 */ /* 0x0005e20000000800 */
[----:B------:R-:W-:Y:S01]  /*14630*/  FADD.FTZ R28, R45, R0 ;  /* 0x000000002d1c7221 */ /* 0x000fe20000010000 */
[----:B------:R-:W-:Y:S08]  /*14640*/  FADD.FTZ R0, R43, R23 ;  /* 0x000000172b007221 */ /* 0x000ff00000010000 */
[----:B------:R4:W1:Y:S01]  /*14650*/  MUFU.EX2 R45, R29 ;  /* 0x0000001d002d7308 */ /* 0x0008620000000800 */
[-C--:B------:R-:W-:Y:S01]  /*14660*/  FFMA.FTZ R32, R227, R3.reuse, -R44 ;  /* 0x00000003e3207223 */ /* 0x080fe2000001082c */
[----:B------:R-:W-:Y:S01]  /*14670*/  FADD.FTZ R23, R73, R28 ;  /* 0x0000001c49177221 */ /* 0x000fe20000010000 */
[----:B------:R-:W-:Y:S07]  /*14680*/  HMMA.16816.F32 R16, R24, R34, R16 ;  /* 0x000000221810723c */ /* 0x000fee0000001810 */
[----:B------:R-:W-:Y:S01]  /*14690*/  MUFU.EX2 R43, R124 ;  /* 0x0000007c002b7308 */ /* 0x000fe20000000800 */
[----:B------:R-:W-:Y:S01]  /*146a0*/  FADD.FTZ R0, R71, R0 ;  /* 0x0000000047007221 */ /* 0x000fe20000010000 */
[----:B------:R-:W-:Y:S01]  /*146b0*/  FADD.FTZ R23, R42, R23 ;  /* 0x000000172a177221 */ /* 0x000fe20000010000 */
[----:B------:R-:W-:Y:S07]  /*146c0*/  F2FP.F16.F32.PACK_AB R24, R51, R52 ;  /* 0x000000343318723e */ /* 0x000fee00000000ff */
[----:B------:R-:W1:Y:S01]  /*146d0*/  MUFU.EX2 R42, R125 ;  /* 0x0000007d002a7308 */ /* 0x000e620000000800 */
[----:B------:R-:W-:Y:S01]  /*146e0*/  FADD.FTZ R0, R41, R0 ;  /* 0x0000000029007221 */ /* 0x000fe20000010000 */
[----:B--2---:R-:W-:Y:S01]  /*146f0*/  FADD.FTZ R40, R70, R23 ;  /* 0x0000001746287221 */ /* 0x004fe20000010000 */
[-C--:B------:R-:W-:Y:S07]  /*14700*/  FFMA.FTZ R23, R229, R3.reuse, -R44 ;  /* 0x00000003e5177223 */ /* 0x080fee000001082c */
[----:B------:R2:W-:Y:S01]  /*14710*/  MUFU.EX2 R41, R32 ;  /* 0x0000002000297308 */ /* 0x0005e20000000800 */
[----:B------:R-:W-:Y:S01]  /*14720*/  FADD.FTZ R33, R66, R0 ;  /* 0x0000000042217221 */ /* 0x000fe20000010000 */
[----:B------:R-:W-:Y:S01]  /*14730*/  FADD.FTZ R0, R68, R40 ;  /* 0x0000002844007221 */ /* 0x000fe20000010000 */
[----:B----4-:R-:W4:Y:S07]  /*14740*/  LDSM.16.MT88.4 R28, [R133+0x3800] ;  /* 0x00380000851c783b */ /* 0x010f2e0000004200 */
[----:B------:R2:W2:Y:S01]  /*14750*/  MUFU.EX2 R40, R23 ;  /* 0x0000001700287308 */ /* 0x0004a20000000800 */
[----:B------:R-:W-:Y:S01]  /*14760*/  FFMA.FTZ R44, R22, R3, -R44 ;  /* 0x00000003162c7223 */ /* 0x000fe2000001082c */
[----:B------:R-:W-:Y:S08]  /*14770*/  F2FP.F16.F32.PACK_AB R25, R50, R49 ;  /* 0x000000313219723e */ /* 0x000ff000000000ff */
[----:B------:R-:W-:Y:S01]  /*14780*/  MUFU.EX2 R22, R21 ;  /* 0x0000001500167308 */ /* 0x000fe20000000800 */
[----:B---3--:R-:W-:Y:S02]  /*14790*/  F2FP.F16.F32.PACK_AB R26, R47, R48 ;  /* 0x000000302f1a723e */ /* 0x008fe400000000ff */
[----:B-1----:R-:W-:Y:S07]  /*147a0*/  F2FP.F16.F32.PACK_AB R27, R46, R45 ;  /* 0x0000002d2e1b723e */ /* 0x002fee00000000ff */
[----:B------:R-:W1:Y:S01]  /*147b0*/  MUFU.EX2 R44, R44 ;  /* 0x0000002c002c7308 */ /* 0x000e620000000800 */
[----:B------:R-:W-:Y:S01]  /*147c0*/  F2FP.F16.F32.PACK_AB R136, R42, R43 ;  /* 0x0000002b2a88723e */ /* 0x000fe200000000ff */
[----:B--2---:R-:W-:Y:S01]  /*147d0*/  FADD.FTZ R32, R69, R0 ;  /* 0x0000000045207221 */ /* 0x004fe20000010000 */
[C---:B------:R-:W-:Y:S07]  /*147e0*/  HMMA.16816.F32 R4, R24.reuse, R36, R4 ;  /* 0x000000241804723c */ /* 0x040fee0000001804 */
[----:B------:R-:W-:Y:S01]  /*147f0*/  MUFU.EX2 R36, R233 ;  /* 0x000000e900247308 */ /* 0x000fe20000000800 */
[----:B------:R-:W-:Y:S01]  /*14800*/  FADD.FTZ R23, R63, R33 ;  /* 0x000000213f177221 */ /* 0x000fe20000010000 */
[----:B------:R-:W-:Y:S01]  /*14810*/  FADD.FTZ R3, R64, R32 ;  /* 0x0000002040037221 */ /* 0x000fe20000010000 */
[----:B------:R-:W-:Y:S01]  /*14820*/  F2FP.F16.F32.PACK_AB R137, R40, R41 ;  /* 0x000000292889723e */ /* 0x000fe200000000ff */
[----:B------:R-:W2:Y:S01]  /*14830*/  LDSM.16.MT88.4 R32, [R133+0x3c00] ;  /* 0x003c00008520783b */ /* 0x000ea20000004200 */
[----:B------:R-:W-:Y:S01]  /*14840*/  FADD.FTZ R0, R65, R23 ;  /* 0x0000001741007221 */ /* 0x000fe20000010000 */
[C---:B------:R-:W-:Y:S04]  /*14850*/  HMMA.16816.F32 R8, R24.reuse, R38, R8 ;  /* 0x000000261808723c */ /* 0x040fe80000001808 */
[----:B------:R-:W3:Y:S01]  /*14860*/  MUFU.EX2 R23, R129 ;  /* 0x0000008100177308 */ /* 0x000ee20000000800 */
[----:B------:R-:W-:Y:S01]  /*14870*/  FADD.FTZ R0, R59, R0 ;  /* 0x000000003b007221 */ /* 0x000fe20000010000 */
[----:B------:R-:W-:Y:S01]  /*14880*/  FADD.FTZ R3, R67, R3 ;  /* 0x0000000343037221 */ /* 0x000fe20000010000 */
[----:B-1----:R-:W-:Y:S02]  /*14890*/  F2FP.F16.F32.PACK_AB R139, R44, R22 ;  /* 0x000000162c8b723e */ /* 0x002fe400000000ff */
[----:B------:R-:W-:Y:S01]  /*148a0*/  FADD.FTZ R0, R62, R0 ;  /* 0x000000003e007221 */ /* 0x000fe20000010000 */
[----:B------:R-:W-:Y:S01]  /*148b0*/  FADD.FTZ R3, R61, R3 ;  /* 0x000000033d037221 */ /* 0x000fe20000010000 */
[----:B------:R-:W-:Y:S02]  /*148c0*/  IMAD.MOV.U32 R62, RZ, RZ, R2 ;  /* 0x000000ffff3e7224 */ /* 0x000fe400078e0002 */
[----:B------:R-:W-:Y:S01]  /*148d0*/  FADD.FTZ R0, R56, R0 ;  /* 0x0000000038007221 */ /* 0x000fe20000010000 */
[----:B------:R-:W-:Y:S01]  /*148e0*/  FADD.FTZ R21, R60, R3 ;  /* 0x000000033c157221 */ /* 0x000fe20000010000 */
[----:B------:R-:W-:Y:S02]  /*148f0*/  IMAD.MOV.U32 R2, RZ, RZ, R20 ;  /* 0x000000ffff027224 */ /* 0x000fe400078e0014 */
[----:B------:R-:W-:Y:S01]  /*14900*/  FADD.FTZ R3, R55, R0 ;  /* 0x0000000037037221 */ /* 0x000fe20000010000 */
[----:B------:R-:W-:Y:S01]  /*14910*/  FADD.FTZ R0, R58, R21 ;  /* 0x000000153a007221 */ /* 0x000fe20000010000 */
[C---:B----4-:R-:W-:Y:S03]  /*14920*/  HMMA.16816.F32 R12, R24.reuse, R28, R12 ;  /* 0x0000001c180c723c */ /* 0x050fe6000000180c */
[----:B------:R-:W-:Y:S01]  /*14930*/  FADD.FTZ R3, R53, R3 ;  /* 0x0000000335037221 */ /* 0x000fe20000010000 */
[----:B------:R-:W-:Y:S01]  /*14940*/  FADD.FTZ R21, R57, R0 ;  /* 0x0000000039157221 */ /* 0x000fe20000010000 */
[----:B---3--:R-:W-:Y:S02]  /*14950*/  F2FP.F16.F32.PACK_AB R138, R23, R36 ;  /* 0x00000024178a723e */ /* 0x008fe400000000ff */
        /* <DEDUP_REMOVED lines=19> */
[----:B------:R-:W-:Y:S02]  /*14a90*/  FADD.FTZ R0, R40, R0 ;  /* 0x0000000028007221 */ /* 0x000fe40000010000 */
[----:B------:R3:W-:Y:S02]  /*14aa0*/  STL [R1+0x10], R3 ;  /* 0x0000100301007387 */ /* 0x0007e40000100800 */
[----:B------:R-:W-:Y:S04]  /*14ab0*/  FADD.FTZ R0, R22, R0 ;  /* 0x0000000016007221 */ /* 0x000fe80000010000 */
[----:B------:R-:W-:Y:S05]  /*14ac0*/  FADD.FTZ R0, R44, R0 ;  /* 0x000000002c007221 */ /* 0x000fea0000010000 */
[----:B------:R3:W-:Y:S01]  /*14ad0*/  STL [R1+0x14], R0 ;  /* 0x0000140001007387 */ /* 0x0007e20000100800 */
[----:B------:R-:W-:Y:S05]  /*14ae0*/  @P0 BRA `(.L_x_4027) ;  /* 0xffffff9800c00947 */ /* 0x000fea000383ffff */
.L_x_4020:
[----:B------:R4:W5:Y:S04]  /*14af0*/  LDL R8, [R1+0x10] ;  /* 0x0000100001087983 */ /* 0x0009680000100800 */
[----:B------:R4:W5:Y:S04]  /*14b00*/  LDL R7, [R1+0x14] ;  /* 0x0000140001077983 */ /* 0x0009680000100800 */
[----:B------:R4:W5:Y:S01]  /*14b10*/  LD.E R19, desc[UR4][R134.64+0xd8] ;  /* 0x0000d80486137980 */ /* 0x000962000c101900 */
[----:B------:R-:W-:-:S03]  /*14b20*/  UMOV UR6, 0xffffffff ;  /* 0xffffffff00067882 */ /* 0x000fc60000000000 */
[----:B------:R-:W-:Y:S05]  /*14b30*/  BRA.DIV UR6, `(.L_x_4028) ;  /* 0x0000000a06787947 */ /* 0x000fea000b800000 */
[----:B-----5:R-:W1:Y:S04]  /*14b40*/  SHFL.BFLY PT, R5, R8, 0x2, 0x1f ;  /* 0x0c401f0008057f89 */ /* 0x020e6800000e0000 */
[----:B--2---:R-:W2:Y:S01]  /*14b50*/  SHFL.BFLY PT, R2, R7, 0x2, 0x1f ;  /* 0x0c401f0007027f89 */ /* 0x004ea200000e0000 */
[----:B-1----:R-:W-:Y:S01]  /*14b60*/  FADD.FTZ R5, R5, R8 ;  /* 0x0000000805057221 */ /* 0x002fe20000010000 */
[----:B--2---:R-:W-:-:S04]  /*14b70*/  FADD.FTZ R2, R2, R7 ;  /* 0x0000000702027221 */ /* 0x004fc80000010000 */
[----:B------:R-:W1:Y:S04]  /*14b80*/  SHFL.BFLY PT, R6, R5, 0x1, 0x1f ;  /* 0x0c201f0005067f89 */ /* 0x000e6800000e0000 */
[----:B---3--:R2:W3:Y:S01]  /*14b90*/  SHFL.BFLY PT, R0, R2, 0x1, 0x1f ;  /* 0x0c201f0002007f89 */ /* 0x0084e200000e0000 */
[----:B-1----:R-:W-:-:S07]  /*14ba0*/  FADD.FTZ R16, R5, R6 ;  /* 0x0000000605107221 */ /* 0x002fce0000010000 */
.L_x_4036:
[----:B------:R-:W4:Y:S04]  /*14bb0*/  LDL.LU R6, [R1+0x1c] ;  /* 0x00001c0001067983 */ /* 0x000f280000300800 */
[----:B------:R-:W4:Y:S01]  /*14bc0*/  LDL.LU R5, [R1+0x38] ;  /* 0x0000380001057983 */ /* 0x000f220000300800 */
[----:B------:R-:W2:Y:S01]  /*14bd0*/  MUFU.RCP R4, R16 ;  /* 0x0000001000047308 */ /* 0x000ea20000001000 */
[----:B---3--:R-:W-:Y:S01]  /*14be0*/  FADD.FTZ R17, R2, R0 ;  /* 0x0000000002117221 */ /* 0x008fe20000010000 */
[----:B------:R-:W-:Y:S01]  /*14bf0*/  FSETP.NE.FTZ.AND P4, PT, R16, RZ, PT ;  /* 0x000000ff1000720b */ /* 0x000fe20003f95000 */
[----:B------:R-:W3:Y:S01]  /*14c00*/  LDL R18, [R1+0x3c] ;  /* 0x00003c0001127983 */ /* 0x000ee20000100800 */
[----:B------:R-:W-:Y:S02]  /*14c10*/  SHF.L.U32 R0, R153, 0x3, RZ ;  /* 0x0000000399007819 */ /* 0x000fe400000006ff */
[----:B------:R-:W-:-:S02]  /*14c20*/  FSETP.NE.FTZ.AND P3, PT, R17, RZ, PT ;  /* 0x000000ff1100720b */ /* 0x000fc40003f75000 */
[----:B------:R-:W1:Y:S01]  /*14c30*/  MUFU.RCP R3, R17 ;  /* 0x0000001100037308 */ /* 0x000e620000001000 */
        /* <DEDUP_REMOVED lines=9> */
[----:B------:R-:W-:Y:S02]  /*14cd0*/  F2FP.F16.F32.PACK_AB R8, R8, R148 ;  /* 0x000000940808723e */ /* 0x000fe400000000ff */
[----:B------:R-:W-:-:S02]  /*14ce0*/  F2FP.F16.F32.PACK_AB R11, R11, R144 ;  /* 0x000000900b0b723e */ /* 0x000fc400000000ff */
[----:B------:R-:W-:Y:S02]  /*14cf0*/  F2FP.F16.F32.PACK_AB R10, R10, R140 ;  /* 0x0000008c0a0a723e */ /* 0x000fe400000000ff */
[----:B------:R-:W-:Y:S02]  /*14d00*/  F2FP.F16.F32.PACK_AB R9, R9, R136 ;  /* 0x000000880909723e */ /* 0x000fe400000000ff */
[----:B----4-:R-:W-:-:S04]  /*14d10*/  LOP3.LUT R212, R6, R212, RZ, 0xfc, !PT ;  /* 0x000000d406d47212 */ /* 0x010fc800078efcff */
[----:B------:R-:W-:Y:S02]  /*14d20*/  LOP3.LUT R212, R212, 0x20, R0, 0xf8, !PT ;  /* 0x00000020d4d47812 */ /* 0x000fe400078ef800 */
[----:B-1----:R-:W-:Y:S02]  /*14d30*/  FSEL R0, R3, 1, P3 ;  /* 0x3f80000003007808 */ /* 0x002fe40001800000 */
[----:B------:R-:W-:-:S03]  /*14d40*/  LOP3.LUT R2, R212, R5, RZ, 0xfc, !PT ;  /* 0x00000005d4027212 */ /* 0x000fc600078efcff */
        /* <DEDUP_REMOVED lines=8> */
[----:B------:R-:W-:Y:S02]  /*14dd0*/  LEA R209, R2, R209, 0x1 ;  /* 0x000000d102d17211 */ /* 0x000fe400078e08ff */
[----:B------:R-:W-:-:S02]  /*14de0*/  LOP3.LUT R0, R210, 0x40, RZ, 0xc0, !PT ;  /* 0x00000040d2007812 */ /* 0x000fc400078ec0ff */
[----:B------:R-:W-:Y:S02]  /*14df0*/  LOP3.LUT R2, R210, 0x20, RZ, 0xc0, !PT ;  /* 0x00000020d2027812 */ /* 0x000fe400078ec0ff */
[----:B------:R-:W-:Y:S02]  /*14e00*/  IADD3 R0, PT, PT, R209, -R0, RZ ;  /* 0x80000000d1007210 */ /* 0x000fe40007ffe0ff */
[----:B------:R-:W-:Y:S01]  /*14e10*/  F2FP.F16.F32.PACK_AB R7, R7, R150 ;  /* 0x000000960707723e */ /* 0x000fe200000000ff */
[----:B------:R-:W-:Y:S01]  /*14e20*/  IMAD.IADD R3, R209, 0x1, -R2 ;  /* 0x00000001d1037824 */ /* 0x000fe200078e0a02 */
[----:B------:R-:W-:Y:S02]  /*14e30*/  F2FP.F16.F32.PACK_AB R6, R6, R146 ;  /* 0x000000920606723e */ /* 0x000fe400000000ff */
[----:B------:R-:W-:Y:S02]  /*14e40*/  F2FP.F16.F32.PACK_AB R5, R5, R142 ;  /* 0x0000008e0505723e */ /* 0x000fe400000000ff */
[----:B------:R-:W-:-:S02]  /*14e50*/  F2FP.F16.F32.PACK_AB R4, R4, R138 ;  /* 0x0000008a0404723e */ /* 0x000fc400000000ff */
[----:B------:R-:W-:Y:S01]  /*14e60*/  IADD3 R2, PT, PT, -R2, R0, RZ ;  /* 0x0000000002027210 */ /* 0x000fe20007ffe1ff */
[----:B------:R-:W-:Y:S04]  /*14e70*/  STS [R209], R8 ;  /* 0x00000008d1007388 */ /* 0x000fe80000000800 */
[----:B------:R-:W-:Y:S04]  /*14e80*/  STS [R209+0x200], R7 ;  /* 0x00020007d1007388 */ /* 0x000fe80000000800 */
[----:B------:R-:W-:Y:S04]  /*14e90*/  STS [R3+0x10], R11 ;  /* 0x0000100b03007388 */ /* 0x000fe80000000800 */
[----:B------:R-:W-:Y:S04]  /*14ea0*/  STS [R3+0x210], R6 ;  /* 0x0002100603007388 */ /* 0x000fe80000000800 */
[----:B------:R-:W-:Y:S04]  /*14eb0*/  STS [R0+0x20], R10 ;  /* 0x0000200a00007388 */ /* 0x000fe80000000800 */
[----:B------:R1:W-:Y:S04]  /*14ec0*/  STS [R0+0x220], R5 ;  /* 0x0002200500007388 */ /* 0x0003e80000000800 */
[----:B------:R2:W-:Y:S04]  /*14ed0*/  STS [R2+0x30], R9 ;  /* 0x0000300902007388 */ /* 0x0005e80000000800 */
[----:B------:R4:W-:Y:S01]  /*14ee0*/  STS [R2+0x230], R4 ;  /* 0x0002300402007388 */ /* 0x0009e20000000800 */
[----:B---3--:R-:W-:-:S03]  /*14ef0*/  ISETP.NE.AND P0, PT, R18, -0x1, PT ;  /* 0xffffffff1200780c */ /* 0x008fc60003f05270 */
[----:B------:R3:W5:Y:S04]  /*14f00*/  LD.E.64 R22, desc[UR4][R134.64+0xa0] ;  /* 0x0000a00486167980 */ /* 0x000768000c101b00 */
[----:B------:R3:W5:Y:S04]  /*14f10*/  LD.E.64 R12, desc[UR4][R134.64+0x70] ;  /* 0x00007004860c7980 */ /* 0x000768000c101b00 */
[----:B-1----:R-:W3:Y:S04]  /*14f20*/  LD.E.U8 R0, desc[UR4][R134.64+0x1c8] ;  /* 0x0001c80486007980 */ /* 0x002ee8000c101100 */
[----:B--2---:R1:W5:Y:S04]  /*14f30*/  LD.E.64 R8, desc[UR4][R134.64+0x90] ;  /* 0x0000900486087980 */ /* 0x004368000c101b00 */
[----:B----4-:R-:W2:Y:S04]  /*14f40*/  @!P0 LD.E.64 R2, desc[UR4][R134.64+0x80] ;  /* 0x0000800486028980 */ /* 0x010ea8000c101b00 */
[----:B------:R-:W4:Y:S01]  /*14f50*/  LD.E.64 R4, desc[UR4][R134.64+0x88] ;  /* 0x0000880486047980 */ /* 0x000f22000c101b00 */
[----:B------:R-:W2:Y:S01]  /*14f60*/  S2R R24, SR_CTAID.Y ;  /* 0x0000000000187919 */ /* 0x000ea20000002600 */
[----:B---3--:R-:W-:-:S13]  /*14f70*/  ISETP.NE.AND P1, PT, R0, RZ, PT ;  /* 0x000000ff0000720c */ /* 0x008fda0003f25270 */
[----:B------:R-:W3:Y:S04]  /*14f80*/  @!P1 LD.E R0, desc[UR4][R134.64+0x60] ;  /* 0x0000600486009980 */ /* 0x000ee8000c101900 */
[----:B------:R-:W3:Y:S01]  /*14f90*/  @!P1 LD.E R10, desc[UR4][R134.64+0xb4] ;  /* 0x0000b404860a9980 */ /* 0x000ee2000c101900 */
[----:B------:R-:W3:Y:S01]  /*14fa0*/  S2R R30, SR_CTAID.Z ;  /* 0x00000000001e7919 */ /* 0x000ee20000002700 */
[----:B------:R-:W1:Y:S01]  /*14fb0*/  S2R R15, SR_CTAID.X ;  /* 0x00000000000f7919 */ /* 0x000e620000002500 */
[-C--:B--2---:R-:W-:Y:S02]  /*14fc0*/  @!P0 IMAD R6, R3, R24.reuse, RZ ;  /* 0x0000001803068224 */ /* 0x084fe400078e02ff */
[----:B------:R-:W-:-:S04]  /*14fd0*/  @!P0 IMAD.WIDE.U32 R2, R2, R24, RZ ;  /* 0x0000001802028225 */ /* 0x000fc800078e00ff */
[----:B------:R-:W-:Y:S01]  /*14fe0*/  @!P0 IMAD.IADD R14, R3, 0x1, R6 ;  /* 0x00000001030e8824 */ /* 0x000fe200078e0206 */
[----:B------:R-:W-:Y:S01]  /*14ff0*/  @!P0 MOV R7, R2 ;  /* 0x0000000200078202 */ /* 0x000fe20000000f00 */
[----:B----4-:R-:W-:Y:S01]  /*15000*/  @P0 IMAD.WIDE.U32 R2, R4, R18, RZ ;  /* 0x0000001204020225 */ /* 0x010fe200078e00ff */
[----:B-1----:R-:W-:-:S03]  /*15010*/  SHF.L.U32 R28, R15, 0x6, RZ ;  /* 0x000000060f1c7819 */ /* 0x002fc600000006ff */
[----:B------:R-:W-:Y:S02]  /*15020*/  @P0 IMAD R15, R5, R18, RZ ;  /* 0x00000012050f0224 */ /* 0x000fe400078e02ff */
[----:B---3--:R-:W-:-:S04]  /*15030*/  @!P1 IMAD R0, R0, R24, R30 ;  /* 0x0000001800009224 */ /* 0x008fc800078e021e */
[----:B------:R-:W-:Y:S01]  /*15040*/  @!P1 IMAD R21, R0, R10, RZ ;  /* 0x0000000a00159224 */ /* 0x000fe200078e02ff */
[----:B------:R-:W-:Y:S06]  /*15050*/  @!P1 BRA `(.L_x_4029) ;  /* 0x0000000000189947 */ /* 0x000fec0003800000 */
[----:B------:R-:W2:Y:S04]  /*15060*/  @!P0 LD.E R6, desc[UR4][R134.64+0xb4] ;  /* 0x0000b40486068980 */ /* 0x000ea8000c101900 */
[----:B------:R-:W3:Y:S01]  /*15070*/  LD.E R0, desc[UR4][R134.64+0xd4] ;  /* 0x0000d40486007980 */ /* 0x000ee2000c101900 */
[----:B--2---:R-:W-:Y:S02]  /*15080*/  @!P0 IMAD R18, R6, R24, RZ ;  /* 0x0000001806128224 */ /* 0x004fe400078e02ff */
[----:B---3--:R-:W-:-:S03]  /*15090*/  IMAD R0, R0, R30, RZ ;  /* 0x0000001e00007224 */ /* 0x008fc600078e02ff */
[----:B------:R1:W-:Y:S02]  /*150a0*/  @!P0 STL [R1+0x3c], R18 ;  /* 0x00003c1201008387 */ /* 0x0003e40000100800 */
[----:B------:R-:W-:-:S07]  /*150b0*/  IADD3 R21, PT, PT, R0, R18, RZ ;  /* 0x0000001200157210 */ /* 0x000fce0007ffe0ff */
.L_x_4029:
[----:B------:R-:W2:Y:S04]  /*150c0*/  LDL.LU R0, [R1+0x30] ;  /* 0x0000300001007983 */ /* 0x000ea80000300800 */
[----:B------:R-:W3:Y:S01]  /*150d0*/  LDL R29, [R1+0x40] ;  /* 0x00004000011d7983 */ /* 0x000ee20000100800 */
[----:B------:R-:W-:Y:S01]  /*150e0*/  IMAD.MOV.U32 R11, RZ, RZ, RZ ;  /* 0x000000ffff0b7224 */ /* 0x000fe200078e00ff */
[----:B------:R-:W-:Y:S01]  /*150f0*/  SHF.R.U32.HI R6, RZ, 0x2, R153 ;  /* 0x00000002ff067819 */ /* 0x000fe20000011699 */
[-C--:B-1---5:R-:W-:Y:S01]  /*15100*/  IMAD R18, R9, R30.reuse, RZ ;  /* 0x0000001e09127224 */ /* 0x0a2fe200078e02ff */
[----:B------:R-:W-:Y:S05]  /*15110*/  WARPSYNC.ALL ;  /* 0x0000000000007948 */ /* 0x000fea0003800000 */
[----:B------:R-:W-:Y:S01]  /*15120*/  IMAD.WIDE.U32 R8, R8, R30, RZ ;  /* 0x0000001e08087225 */ /* 0x000fe200078e00ff */
[----:B------:R-:W-:Y:S01]  /*15130*/  @P0 MOV R7, R2 ;  /* 0x0000000200070202 */ /* 0x000fe20000000f00 */
[----:B------:R-:W-:Y:S01]  /*15140*/  BAR.SYNC.DEFER_BLOCKING 0x0 ;  /* 0x0000000000007b1d */ /* 0x000fe20000010000 */
[----:B------:R-:W-:Y:S01]  /*15150*/  LOP3.LUT P5, RZ, R153, 0x3, RZ, 0xc0, !PT ;  /* 0x0000000399ff7812 */ /* 0x000fe200078ac0ff */
[----:B------:R-:W-:-:S04]  /*15160*/  @P0 IMAD.IADD R14, R3, 0x1, R15 ;  /* 0x00000001030e0824 */ /* 0x000fc800078e020f */
[----:B------:R-:W1:Y:S01]  /*15170*/  @P4 MUFU.LG2 R16, R16 ;  /* 0x0000001000104308 */ /* 0x000e620000000c00 */
[----:B------:R-:W-:Y:S01]  /*15180*/  BSSY.RECONVERGENT B0, `(.L_x_4030) ;  /* 0x0000026000007945 */ /* 0x000fe20003800200 */
[----:B-1----:R-:W-:Y:S01]  /*15190*/  @P4 FMUL.FTZ R15, R16, 0.69314718246459960938 ;  /* 0x3f317218100f4820 */ /* 0x002fe20000410000 */
[----:B------:R1:W4:Y:S01]  /*151a0*/  LDS.128 R24, [R217] ;  /* 0x00000000d9187984 */ /* 0x0003220000000c00 */
[----:B--2---:R-:W-:Y:S01]  /*151b0*/  MOV R10, R0 ;  /* 0x00000000000a7202 */ /* 0x004fe20000000f00 */
[----:B------:R-:W-:Y:S01]  /*151c0*/  IMAD R0, R5, R28, RZ ;  /* 0x0000001c05007224 */ /* 0x000fe200078e02ff */
[----:B---3--:R-:W-:-:S03]  /*151d0*/  ISETP.GE.AND P1, PT, R6, R29, PT ;  /* 0x0000001d0600720c */ /* 0x008fc60003f26270 */
[----:B------:R-:W-:-:S05]  /*151e0*/  IMAD.WIDE.U32 R10, R28, R4, R10 ;  /* 0x000000041c0a7225 */ /* 0x000fca00078e000a */
[----:B------:R-:W-:Y:S01]  /*151f0*/  IADD3 R2, PT, PT, R11, R0, RZ ;  /* 0x000000000b027210 */ /* 0x000fe20007ffe0ff */
[----:B------:R-:W-:Y:S01]  /*15200*/  IMAD.IADD R0, R9, 0x1, R18 ;  /* 0x0000000109007824 */ /* 0x000fe200078e0212 */
[----:B------:R-:W2:Y:S01]  /*15210*/  @P3 MUFU.LG2 R11, R17 ;  /* 0x00000011000b3308 */ /* 0x000ea20000000c00 */
[----:B------:R-:W-:-:S04]  /*15220*/  IADD3 R8, P2, P0, R8, R10, R7 ;  /* 0x0000000a08087210 */ /* 0x000fc8000785e007 */
[----:B------:R-:W-:Y:S01]  /*15230*/  IADD3.X R9, PT, PT, R0, R2, R14, P2, P0 ;  /* 0x0000000200097210 */ /* 0x000fe200017e040e */
[----:B------:R-:W-:Y:S01]  /*15240*/  @!P1 IMAD R7, R5, R6, RZ ;  /* 0x0000000605079224 */ /* 0x000fe200078e02ff */
[C---:B------:R-:W-:Y:S01]  /*15250*/  IADD3 R0, PT, PT, R6.reuse, 0x20, RZ ;  /* 0x0000002006007810 */ /* 0x040fe20007ffe0ff */
[----:B------:R-:W-:Y:S02]  /*15260*/  IMAD.MOV.U32 R14, RZ, RZ, 0x7f800000 ;  /* 0x7f800000ff0e7424 */ /* 0x000fe400078e00ff */
[----:B------:R-:W-:Y:S01]  /*15270*/  @P4 FFMA.FTZ R14, R19, R20, R15 ;  /* 0x00000014130e4223 */ /* 0x000fe2000001000f */
[----:B------:R-:W-:Y:S01]  /*15280*/  @!P1 IMAD.WIDE.U32 R2, R6, R4, R8 ;  /* 0x0000000406029225 */ /* 0x000fe200078e0008 */
[----:B------:R-:W-:-:S04]  /*15290*/  ISETP.GE.AND P0, PT, R0, R29, PT ;  /* 0x0000001d0000720c */ /* 0x000fc80003f06270 */
[----:B------:R-:W-:Y:S02]  /*152a0*/  @!P1 IADD3 R0, PT, PT, R3, R7, RZ ;  /* 0x0000000703009210 */ /* 0x000fe40007ffe0ff */
[----:B------:R-:W-:Y:S01]  /*152b0*/  MOV R7, 0x7f800000 ;  /* 0x7f80000000077802 */ /* 0x000fe20000000f00 */
[----:B--2---:R-:W-:Y:S01]  /*152c0*/  @P3 FMUL.FTZ R3, R11, 0.69314718246459960938 ;  /* 0x3f3172180b033820 */ /* 0x004fe20000410000 */
[----:B------:R-:W-:-:S03]  /*152d0*/  @!P1 LEA R10, P2, R2, R12, 0x1 ;  /* 0x0000000c020a9211 */ /* 0x000fc600078408ff */
[----:B------:R-:W-:Y:S01]  /*152e0*/  @P3 FFMA.FTZ R7, R19, R62, R3 ;  /* 0x0000003e13073223 */ /* 0x000fe20000010003 */
[----:B------:R-:W-:Y:S01]  /*152f0*/  @!P1 LEA.HI.X R11, R2, R13, R0, 0x1, P2 ;  /* 0x0000000d020b9211 */ /* 0x000fe200010f0c00 */
[----:B------:R1:W2:Y:S01]  /*15300*/  LDS.128 R16, [R217+0x800] ;  /* 0x00080000d9107984 */ /* 0x0002a20000000c00 */
[----:B----4-:R-:W-:Y:S07]  /*15310*/  @P5 BRA `(.L_x_4031) ;  /* 0x0000000000305947 */ /* 0x010fee0003800000 */
[----:B------:R-:W-:Y:S01]  /*15320*/  LOP3.LUT R2, R211, 0x30, RZ, 0xc0, !PT ;  /* 0x00000030d3027812 */ /* 0x000fe200078ec0ff */
[----:B------:R-:W-:-:S03]  /*15330*/  IMAD.IADD R0, R28, 0x1, R21 ;  /* 0x000000011c007824 */ /* 0x000fc600078e0215 */
[----:B------:R-:W-:-:S04]  /*15340*/  LOP3.LUT R2, R2, 0x7, R6, 0xf8, !PT ;  /* 0x0000000702027812 */ /* 0x000fc800078ef806 */
[----:B------:R-:W-:Y:S01]  /*15350*/  IADD3 R3, P2, PT, R0, R2, RZ ;  /* 0x0000000200037210 */ /* 0x000fe20007f5e0ff */
        /* <DEDUP_REMOVED lines=8> */
.L_x_4031:
[----:B------:R-:W-:Y:S05]  /*153e0*/  BSYNC.RECONVERGENT B0 ;  /* 0x0000000000007941 */ /* 0x000fea0003800200 */
.L_x_4030:
[----:B---3--:R-:W-:Y:S01]  /*153f0*/  MOV R14, 0x50 ;  /* 0x00000050000e7802 */ /* 0x008fe20000000f00 */
[----:B------:R1:W-:Y:S01]  /*15400*/  @!P1 ST.E.128 desc[UR4][R10.64], R24 ;  /* 0x000000180a009985 */ /* 0x0003e2000c101d04 */
[----:B------:R-:W-:-:S03]  /*15410*/  MOV R3, 0x0 ;  /* 0x0000000000037802 */ /* 0x000fc60000000f00 */
[----:B------:R-:W-:-:S04]  /*15420*/  IMAD.MOV.U32 R2, RZ, RZ, R14 ;  /* 0x000000ffff027224 */ /* 0x000fc800078e000e */
[----:B-12---:R-:W-:Y:S05]  /*15430*/  @P0 RET.REL.NODEC R2 `(_ZN5flash24flash_fwd_splitkv_kernelI23Flash_fwd_kernel_traitsILi32ELi64ELi256ELi4ELb0ELb0EN7cutlass6half_tE19Flash_kernel_traitsILi32ELi64ELi256ELi4ES3_EELb0ELb1ELb0ELb0ELb1ELb0ELb0ELb0EEEvNS_16Flash_fwd_paramsE) ;  /* 0xfffffea802f00950 */ /* 0x006fea0003c3ffff */
[----:B------:R-:W-:Y:S02]  /*15440*/  IADD3 R0, P0, PT, R6, 0x20, RZ ;  /* 0x0000002006007810 */ /* 0x000fe40007f1e0ff */
[----:B------:R-:W-:-:S03]  /*15450*/  MOV R3, R9 ;  /* 0x0000000900037202 */ /* 0x000fc60000000f00 */
[----:B------:R-:W-:-:S04]  /*15460*/  IMAD.X R2, RZ, RZ, RZ, P0 ;  /* 0x000000ffff027224 */ /* 0x000fc800000e06ff */
[----:B------:R-:W-:Y:S02]  /*15470*/  IMAD R10, R2, R4, RZ ;  /* 0x00000004020a7224 */ /* 0x000fe400078e02ff */
[----:B------:R-:W-:-:S04]  /*15480*/  IMAD.MOV.U32 R2, RZ, RZ, R8 ;  /* 0x000000ffff027224 */ /* 0x000fc800078e0008 */
        /* <DEDUP_REMOVED lines=8> */
[----:B------:R-:W-:Y:S05]  /*15510*/  RET.REL.NODEC R2 `(_ZN5flash24flash_fwd_splitkv_kernelI23Flash_fwd_kernel_traitsILi32ELi64ELi256ELi4ELb0ELb0EN7cutlass6half_tE19Flash_kernel_traitsILi32ELi64ELi256ELi4ES3_EELb0ELb1ELb0ELb0ELb1ELb0ELb0ELb0EEEvNS_16Flash_fwd_paramsE) ;  /* 0xfffffea802b87950 */ /* 0x000fea0003c3ffff */
.L_x_4028:
[----:B--23--:R-:W-:Y:S01]  /*15520*/  MOV R0, 0x2 ;  /* 0x0000000200007802 */ /* 0x00cfe20000000f00 */
[----:B------:R-:W-:Y:S01]  /*15530*/  IMAD.MOV.U32 R3, RZ, RZ, 0x1f ;  /* 0x0000001fff037424 */ /* 0x000fe200078e00ff */
[----:B-----5:R-:W-:Y:S02]  /*15540*/  MOV R2, R8 ;  /* 0x0000000800027202 */ /* 0x020fe40000000f00 */
[----:B------:R-:W-:-:S07]  /*15550*/  MOV R4, 0xffffffff ;  /* 0xffffffff00047802 */ /* 0x000fce0000000f00 */
[----:B-1--4-:R-:W-:Y:S05]  /*15560*/  WARPSYNC.COLLECTIVE R4, `(.L_x_4032) ;  /* 0x0000000004087348 */ /* 0x012fea0003c00000 */
[----:B------:R2:W3:Y:S02]  /*15570*/  SHFL.BFLY P0, R0, R2, R0, R3 ;  /* 0x0c00000002007389 */ /* 0x0004e40000000003 */
[----:B-1234-:R-:W-:Y:S05]  /*15580*/  ENDCOLLECTIVE ;  /* 0x000000000000791b */ /* 0x01efea0003800000 */
.L_x_4032:
[----:B------:R-:W-:Y:S02]  /*15590*/  IMAD.MOV.U32 R5, RZ, RZ, R0 ;  /* 0x000000ffff057224 */ /* 0x000fe400078e0000 */
[----:B------:R-:W-:Y:S02]  /*155a0*/  IMAD.MOV.U32 R0, RZ, RZ, 0x1 ;  /* 0x00000001ff007424 */ /* 0x000fe400078e00ff */
[----:B------:R-:W-:-:S05]  /*155b0*/  FADD.FTZ R5, R5, R8 ;  /* 0x0000000805057221 */ /* 0x000fca0000010000 */
[----:B------:R-:W-:-:S07]  /*155c0*/  MOV R2, R5 ;  /* 0x0000000500027202 */ /* 0x000fce0000000f00 */
[----:B------:R-:W-:Y:S05]  /*155d0*/  WARPSYNC.COLLECTIVE R4, `(.L_x_4033) ;  /* 0x0000000004087348 */ /* 0x000fea0003c00000 */
[----:B------:R1:W2:Y:S02]  /*155e0*/  SHFL.BFLY P0, R0, R2, R0, R3 ;  /* 0x0c00000002007389 */ /* 0x0002a40000000003 */
[----:B-12---:R-:W-:Y:S05]  /*155f0*/  ENDCOLLECTIVE ;  /* 0x000000000000791b */ /* 0x006fea0003800000 */
.L_x_4033:
[----:B------:R-:W-:Y:S01]  /*15600*/  MOV R6, R0 ;  /* 0x0000000000067202 */ /* 0x000fe20000000f00 */
[----:B------:R-:W-:Y:S01]  /*15610*/  IMAD.MOV.U32 R0, RZ, RZ, 0x2 ;  /* 0x00000002ff007424 */ /* 0x000fe200078e00ff */
[----:B------:R-:W-:-:S03]  /*15620*/  MOV R2, R7 ;  /* 0x0000000700027202 */ /* 0x000fc60000000f00 */
[----:B------:R-:W-:-:S07]  /*15630*/  FADD.FTZ R16, R5, R6 ;  /* 0x0000000605107221 */ /* 0x000fce0000010000 */
[----:B------:R-:W-:Y:S05]  /*15640*/  WARPSYNC.COLLECTIVE R4, `(.L_x_4034) ;  /* 0x0000000004087348 */ /* 0x000fea0003c00000 */
[----:B------:R1:W2:Y:S02]  /*15650*/  SHFL.BFLY P0, R0, R2, R0, R3 ;  /* 0x0c00000002007389 */ /* 0x0002a40000000003 */
[----:B-12---:R-:W-:Y:S05]  /*15660*/  ENDCOLLECTIVE ;  /* 0x000000000000791b */ /* 0x006fea0003800000 */
.L_x_4034:
[----:B------:R-:W-:Y:S02]  /*15670*/  MOV R2, R0 ;  /* 0x0000000000027202 */ /* 0x000fe40000000f00 */
[----:B------:R-:W-:-:S03]  /*15680*/  MOV R0, 0x1 ;  /* 0x0000000100007802 */ /* 0x000fc60000000f00 */
[----:B------:R-:W-:-:S07]  /*15690*/  FADD.FTZ R2, R2, R7 ;  /* 0x0000000702027221 */ /* 0x000fce0000010000 */
[----:B------:R-:W-:Y:S05]  /*156a0*/  WARPSYNC.COLLECTIVE R4, `(.L_x_4035) ;  /* 0x0000000004087348 */ /* 0x000fea0003c00000 */
[----:B------:R1:W2:Y:S02]  /*156b0*/  SHFL.BFLY P0, R0, R2, R0, R3 ;  /* 0x0c00000002007389 */ /* 0x0002a40000000003 */
[----:B-12---:R-:W-:Y:S05]  /*156c0*/  ENDCOLLECTIVE ;  /* 0x000000000000791b */ /* 0x006fea0003800000 */
.L_x_4035:
[----:B------:R-:W-:Y:S05]  /*156d0*/  BRA `(.L_x_4036) ;  /* 0xfffffff400347947 */ /* 0x000fea000383ffff */
.L_x_4037:
        /* <DEDUP_REMOVED lines=10> */
.L_x_10258:


//--------------------- .text._ZN5flash24flash_fwd_splitkv_kernelI23Flash_fwd_kernel_traitsILi32ELi64ELi256ELi4ELb0ELb0EN7cutlass6half_tE19Flash_kernel_traitsILi32ELi64ELi256ELi4ES3_EELb0ELb1ELb0ELb0ELb1ELb1ELb0ELb0EEEvNS_16Flash_fwd_paramsE --------------------------
	.section	.text._ZN5flash24flash_fwd_splitkv_kernelI23Flash_fwd_kernel_traitsILi32ELi64ELi256ELi4ELb0ELb0EN7cutlass6half_tE19Flash_kernel_traitsILi32ELi64ELi256ELi4ES3_EELb0ELb1ELb0ELb0ELb1ELb1ELb0ELb0EEEvNS_16Flash_fwd_paramsE,"ax",@progbits
	.align	128
        .global         _ZN5flash24flash_fwd_splitkv_kernelI23Flash_fwd_kernel_traitsILi32ELi64ELi256ELi4ELb0ELb0EN7cutlass6half_tE19Flash_kernel_traitsILi32ELi64ELi256ELi4ES3_EELb0ELb1ELb0ELb0ELb1ELb1ELb0ELb0EEEvNS_16Flash_fwd_paramsE
        .type           _ZN5flash24flash_fwd_splitkv_kernelI23Flash_fwd_kernel_traitsILi32ELi64ELi256ELi4ELb0ELb0EN7cutlass6half_tE19Flash_kernel_traitsILi32ELi64ELi256ELi4ES3_EELb0ELb1ELb0ELb0ELb1ELb1ELb0ELb0EEEvNS_16Flash_fwd_paramsE,@function
        .size           _ZN5flash24flash_fwd_splitkv_kernelI23Flash_fwd_kernel_traitsILi32ELi64ELi256ELi4ELb0ELb0EN7cutlass6half_tE19Flash_kernel_traitsILi32ELi64ELi256ELi4ES3_EELb0ELb1ELb0ELb0ELb1ELb1ELb0ELb0EEEvNS_16Flash_fwd_paramsE,(.L_x_10259 - _ZN5flash24flash_fwd_splitkv_kernelI23Flash_fwd_kernel_traitsILi32ELi64ELi256ELi4ELb0ELb0EN7cutlass6half_tE19Flash_kernel_traitsILi32ELi64ELi256ELi4ES3_EELb0ELb1ELb0ELb0ELb1ELb1ELb0ELb0EEEvNS_16Flash_fwd_paramsE)
        .other          _ZN5flash24flash_fwd_splitkv_kernelI23Flash_fwd_kernel_traitsILi32ELi64ELi256ELi4ELb0ELb0EN7cutlass6half_tE19Flash_kernel_traitsILi32ELi64ELi256ELi4ES3_EELb0ELb1ELb0ELb0ELb1ELb1ELb0ELb0EEEvNS_16Flash_fwd_paramsE,@"STO_CUDA_ENTRY STV_DEFAULT"
_ZN5flash24flash_fwd_splitkv_kernelI23Flash_fwd_kernel_traitsILi32ELi64ELi256ELi4ELb0ELb0EN7cutlass6half_tE19Flash_kernel_traitsILi32ELi64ELi256ELi4ES3_EELb0ELb1ELb0ELb0ELb1ELb1ELb0ELb0EEEvNS_16Flash_fwd_paramsE:
.text._ZN5flash24flash_fwd_splitkv_kernelI23Flash_fwd_kernel_traitsILi32ELi64ELi256ELi4ELb0ELb0EN7cutlass6half_tE19Flash_kernel_traitsILi32ELi64ELi256ELi4ES3_EELb0ELb1ELb0ELb0ELb1ELb1ELb0ELb0EEEvNS_16Flash_fwd_paramsE:
[----:B------:R-:W-:Y:S01]  /*0000*/  LDC R1, c[0x0][0x37c] ;  /* 0x0000df00ff017b82 */ /* 0x000fe20000000800 */
[----:B------:R-:W1:Y:S07]  /*0010*/  S2R R189, SR_CTAID.X ;  /* 0x0000000000bd7919 */ /* 0x000e6e0000002500 */
[----:B------:R-:W2:Y:S01]  /*0020*/  LDC.64 R2, c[0x0][0x348] ;  /* 0x0000d200ff027b82 */ /* 0x000ea20000000a00 */
[----:B------:R-:W-:Y:S01]  /*0030*/  BSSY.RECONVERGENT B3, `(.L_x_4038) ;  /* 0x0000005000037945 */ /* 0x000fe20003800200 */
[----:B------:R-:W-:Y:S01]  /*0040*/  MOV R186, 0x80 ;  /* 0x0000008000ba7802 */ /* 0x000fe20000000f00 */
[----:B------:R-:W3:Y:S01]  /*0050*/  S2R R188, SR_CTAID.Y ;  /* 0x0000000000bc7919 */ /* 0x000ee20000002600 */
[----:B------:R-:W4:Y:S05]  /*0060*/  S2R R187, SR_CTAID.Z ;  /* 0x0000000000bb7919 */ /* 0x000f2a0000002700 */
[----:B-1234-:R-:W-:Y:S05]  /*0070*/  CALL.REL.NOINC `($_ZN5flash24flash_fwd_splitkv_kernelI23Flash_fwd_kernel_traitsILi32ELi64ELi256ELi4ELb0ELb0EN7cutlass6half_tE19Flash_kernel_traitsILi32ELi64ELi256ELi4ES3_EELb0ELb1ELb0ELb0ELb1ELb1ELb0ELb0EEEvNS_16Flash_fwd_paramsE$_ZN5flash30compute_attn_1rowblock_splitkvI23Flash_fwd_kernel_traitsILi32ELi64ELi256ELi4ELb0ELb0EN7cutlass6half_tE19Flash_kernel_traitsILi32ELi64ELi256ELi4ES3_EELb0ELb1ELb0ELb0ELb1ELb1ELb0ELb0ENS_16Flash_fwd_paramsEEEvRKT8_iiiii) ;  /* 0x0000000000087944 */ /* 0x01efea0003c00000 */
[----:B------:R-:W-:Y:S05]  /*0080*/  BSYNC.RECONVERGENT B3 ;  /* 0x0000000000037941 */ /* 0x000fea0003800200 */
.L_x_4038:
[----:B------:R-:W-:Y:S05]  /*0090*/  EXIT ;  /* 0x000000000000794d */ /* 0x000fea0003800000 */
        .type           $_ZN5flash24flash_fwd_splitkv_kernelI23Flash_fwd_kernel_traitsILi32ELi64ELi256ELi4ELb0ELb0EN7cutlass6half_tE19Flash_kernel_traitsILi32ELi64ELi256ELi4ES3_EELb0ELb1ELb0ELb0ELb1ELb1ELb0ELb0EEEvNS_16Flash_fwd_paramsE$_ZN5flash30compute_attn_1rowblock_splitkvI23Flash_fwd_kernel_traitsILi32ELi64ELi256ELi4ELb0ELb0EN7cutlass6half_tE19Flash_kernel_traitsILi32ELi64ELi256ELi4ES3_EELb0ELb1ELb0ELb0ELb1ELb1ELb0ELb0ENS_16Flash_fwd_paramsEEEvRKT8_iiiii,@function
        .size           $_ZN5flash24flash_fwd_splitkv_kernelI23Flash_fwd_kernel_traitsILi32ELi64ELi256ELi4ELb0ELb0EN7cutlass6half_tE19Flash_kernel_traitsILi32ELi64ELi256ELi4ES3_EELb0ELb1ELb0ELb0ELb1ELb1ELb0ELb0EEEvNS_16Flash_fwd_paramsE$_ZN5flash30compute_attn_1rowblock_splitkvI23Flash_fwd_kernel_traitsILi32ELi64ELi256ELi4ELb0ELb0EN7cutlass6half_tE19Flash_kernel_traitsILi32ELi64ELi256ELi4ES3_EELb0ELb1ELb0ELb0ELb1ELb1ELb0ELb0ENS_16Flash_fwd_paramsEEEvRKT8_iiiii,(.L_x_10259 - $_ZN5flash24flash_fwd_splitkv_kernelI23Flash_fwd_kernel_traitsILi32ELi64ELi256ELi4ELb0ELb0EN7cutlass6half_tE19Flash_kernel_traitsILi32ELi64ELi256ELi4ES3_EELb0ELb1ELb0ELb0ELb1ELb1ELb0ELb0EEEvNS_16Flash_fwd_paramsE$_ZN5flash30compute_attn_1rowblock_splitkvI23Flash_fwd_kernel_traitsILi32ELi64ELi256ELi4ELb0ELb0EN7cutlass6half_tE19Flash_kernel_traitsILi32ELi64ELi256ELi4ES3_EELb0ELb1ELb0ELb0ELb1ELb1ELb0ELb0ENS_16Flash_fwd_paramsEEEvRKT8_iiiii)
$_ZN5flash24flash_fwd_splitkv_kernelI23Flash_fwd_kernel_traitsILi32ELi64ELi256ELi4ELb0ELb0EN7cutlass6half_tE19Flash_kernel_traitsILi32ELi64ELi256ELi4ES3_EELb0ELb1ELb0ELb0ELb1ELb1ELb0ELb0EEEvNS_16Flash_fwd_paramsE$_ZN5flash30compute_attn_1rowblock_splitkvI23Flash_fwd_kernel_traitsILi32ELi64ELi256ELi4ELb0ELb0EN7cutlass6half_tE19Flash_kernel_traitsILi32ELi64ELi256ELi4ES3_EELb0ELb1ELb0ELb0ELb1ELb1ELb0ELb0ENS_16Flash_fwd_paramsEEEvRKT8_iiiii:
        /* <DEDUP_REMOVED lines=38> */
.L_x_4040:
[----:B------:R-:W-:Y:S05]  /*0300*/  BSYNC.RECONVERGENT B0 ;  /* 0x0000000000007941 */ /* 0x000fea0003800200 */
.L_x_4039:
[----:B------:R-:W-:Y:S04]  /*0310*/  BSSY.RECONVERGENT B0, `(.L_x_4041) ;  /* 0x0000007000007945 */ /* 0x000fe80003800200 */
[----:B------:R-:W-:Y:S05]  /*0320*/  @!P3 BRA `(.L_x_4042) ;  /* 0x000000000014b947 */ /* 0x000fea0003800000 */
[----:B------:R-:W2:Y:S02]  /*0330*/  LD.E.U8 R6, desc[UR4][R2.64+0x1b2] ;  /* 0x0001b20402067980 */ /* 0x000ea4000c101100 */
[----:B--2---:R-:W-:-:S13]  /*0340*/  ISETP.NE.AND P1, PT, R6, RZ, PT ;  /* 0x000000ff0600720c */ /* 0x004fda0003f25270 */
[----:B-----5:R-:W2:Y:S02]  /*0350*/  @P1 LD.E R176, desc[UR4][R10.64+0x4] ;  /* 0x000004040ab01980 */ /* 0x020ea4000c101900 */
[----:B--2---:R-:W-:-:S06]  /*0360*/  @P1 IADD3 R176, PT, PT, R176, -R13, RZ ;  /* 0x8000000db0b01210 */ /* 0x004fcc0007ffe0ff */
[----:B------:R2:W5:Y:S02]  /*0370*/  @!P1 LD.E R176, desc[UR4][R10.64] ;  /* 0x000000040ab09980 */ /* 0x000564000c101900 */
.L_x_4042:
[----:B------:R-:W-:Y:S05]  /*0380*/  BSYNC.RECONVERGENT B0 ;  /* 0x0000000000007941 */ /* 0x000fea0003800200 */
.L_x_4041:
        /* <DEDUP_REMOVED lines=8> */
.L_x_4044:
[----:B------:R-:W3:Y:S01]  /*0410*/  LD.E.64 R6, desc[UR4][R2.64+0x108] ;  /* 0x0001080402067980 */ /* 0x000ee2000c101b00 */
[----:B------:R-:W-:Y:S01]  /*0420*/  BSSY.RECONVERGENT B0, `(.L_x_4046) ;  /* 0x0000006000007945 */ /* 0x000fe20003800200 */
[----:B------:R-:W-:Y:S01]  /*0430*/  IMAD.MOV.U32 R5, RZ, RZ, RZ ;  /* 0x000000ffff057224 */ /* 0x000fe200078e00ff */
[----:B---3--:R-:W-:-:S04]  /*0440*/  ISETP.NE.U32.AND P0, PT, R6, RZ, PT ;  /* 0x000000ff0600720c */ /* 0x008fc80003f05070 */
[----:B------:R-:W-:-:S13]  /*0450*/  ISETP.NE.AND.EX P0, PT, R7, RZ, PT, P0 ;  /* 0x000000ff0700720c */ /* 0x000fda0003f05300 */
[----:B------:R-:W-:Y:S05]  /*0460*/  @!P0 BRA `(.L_x_4047) ;  /* 0x0000000000048947 */ /* 0x000fea0003800000 */
[----:B------:R3:W5:Y:S02]  /*0470*/  LD.E R5, desc[UR4][R2.64+0xbc] ;  /* 0x0000bc0402057980 */ /* 0x000764000c101900 */
.L_x_4047:
[----:B------:R-:W-:Y:S05]  /*0480*/  BSYNC.RECONVERGENT B0 ;  /* 0x0000000000007941 */ /* 0x000fea0003800200 */
.L_x_4046:
[----:B-----5:R-:W-:Y:S02]  /*0490*/  IADD3 R176, PT, PT, R5, R176, -R12 ;  /* 0x000000b005b07210 */ /* 0x020fe40007ffe80c */
.L_x_4045:
[----:B------:R-:W-:Y:S05]  /*04a0*/  BSYNC.RECONVERGENT B1 ;  /* 0x0000000000017941 */ /* 0x000fea0003800200 */
.L_x_4043:
[----:B------:R-:W-:Y:S01]  /*04b0*/  IMAD.SHL.U32 R173, R189, 0x40, RZ ;  /* 0x00000040bdad7824 */ /* 0x000fe200078e00ff */
[----:B------:R-:W-:Y:S01]  /*04c0*/  MOV R6, R186 ;  /* 0x000000ba00067202 */ /* 0x000fe20000000f00 */
[----:B------:R-:W-:-:S03]  /*04d0*/  IMAD.MOV.U32 R7, RZ, RZ, 0x0 ;  /* 0x00000000ff077424 */ /* 0x000fc600078e00ff */
[----:B------:R-:W-:-:S13]  /*04e0*/  ISETP.GT.AND P0, PT, R66, R173, PT ;  /* 0x000000ad4200720c */ /* 0x000fda0003f04270 */
[----:B-123--:R-:W-:Y:S05]  /*04f0*/  @!P0 RET.REL.NODEC R6 `(_ZN5flash24flash_fwd_splitkv_kernelI23Flash_fwd_kernel_traitsILi32ELi64ELi256ELi4ELb0ELb0EN7cutlass6half_tE19Flash_kernel_traitsILi32ELi64ELi256ELi4ES3_EELb0ELb1ELb0ELb0ELb1ELb1ELb0ELb0EEEvNS_16Flash_fwd_paramsE) ;  /* 0xfffffff806c08950 */ /* 0x00efea0003c3ffff */
        /* <DEDUP_REMOVED lines=29> */
[----:B------:R-:W3:Y:S04]  /*06d0*/  LD.E.64 R8, desc[UR4][R2.64+0x90] ;  /* 0x0000900402087980 */ /* 0x000ee8000c101b00 */
[----:B------:R-:W4:Y:S04]  /*06e0*/  LD.E.64 R6, desc[UR4][R2.64+0x70] ;  /* 0x0000700402067980 */ /* 0x000f28000c101b00 */
[----:B------:R-:W5:Y:S04]  /*06f0*/  @!P0 LD.E.64 R18, desc[UR4][R2.64+0x80] ;  /* 0x0000800402128980 */ /* 0x000f68000c101b00 */
[----:B------:R-:W4:Y:S04]  /*0700*/  LD.E R4, desc[UR4][R2.64+0x60] ;  /* 0x0000600402047980 */ /* 0x000f28000c101900 */
[----:B------:R-:W4:Y:S04]  /*0710*/  LD.E R0, desc[UR4][R2.64+0xb4] ;  /* 0x0000b40402007980 */ /* 0x000f28000c101900 */
[----:B------:R5:W4:Y:S01]  /*0720*/  LD.E.64 R12, desc[UR4][R2.64+0xa0] ;  /* 0x0000a004020c7980 */ /* 0x000b22000c101b00 */
[----:B------:R-:W-:-:S02]  /*0730*/  IMAD.SHL.U32 R14, R52, 0x8, RZ ;  /* 0x00000008340e7824 */ /* 0x000fc400078e00ff */
[----:B------:R-:W-:-:S03]  /*0740*/  IMAD.MOV.U32 R15, RZ, RZ, RZ ;  /* 0x000000ffff0f7224 */ /* 0x000fc600078e00ff */
[----:B------:R-:W-:Y:S01]  /*0750*/  LOP3.LUT R14, R14, 0x18, RZ, 0xc0, !PT ;  /* 0x000000180e0e7812 */ /* 0x000fe200078ec0ff */
[----:B------:R-:W-:Y:S01]  /*0760*/  IMAD.IADD R66, R66, 0x1, -R173 ;  /* 0x0000000142427824 */ /* 0x000fe200078e0aad */
[----:B------:R-:W-:Y:S01]  /*0770*/  BSSY.RECONVERGENT B0, `(.L_x_4049) ;  /* 0x0000031000007945 */ /* 0x000fe20003800200 */
[----:B--2---:R-:W-:-:S04]  /*0780*/  @P0 IMAD.WIDE.U32 R16, R10, R193, RZ ;  /* 0x000000c10a100225 */ /* 0x004fc800078e00ff */
[----:B------:R-:W-:Y:S02]  /*0790*/  @P0 IMAD R193, R11, R193, RZ ;  /* 0x000000c10bc10224 */ /* 0x000fe400078e02ff */
[-C--:B-----5:R-:W-:Y:S02]  /*07a0*/  @!P0 IMAD R2, R19, R188.reuse, RZ ;  /* 0x000000bc13028224 */ /* 0x0a0fe400078e02ff */
[----:B------:R-:W-:-:S04]  /*07b0*/  @!P0 IMAD.WIDE.U32 R18, R18, R188, RZ ;  /* 0x000000bc12128225 */ /* 0x000fc800078e00ff */
[----:B------:R-:W-:Y:S01]  /*07c0*/  IMAD.WIDE.U32 R14, R173, R10, R14 ;  /* 0x0000000aad0e7225 */ /* 0x000fe200078e000e */
[----:B------:R-:W-:-:S03]  /*07d0*/  @!P0 MOV R3, R18 ;  /* 0x0000001200038202 */ /* 0x000fc60000000f00 */
[----:B------:R-:W-:Y:S02]  /*07e0*/  @P0 IMAD.MOV.U32 R3, RZ, RZ, R16 ;  /* 0x000000ffff030224 */ /* 0x000fe400078e0010 */
[----:B------:R-:W-:Y:S01]  /*07f0*/  @!P0 IMAD.IADD R2, R19, 0x1, R2 ;  /* 0x0000000113028824 */ /* 0x000fe200078e0202 */
[----:B------:R-:W-:Y:S02]  /*0800*/  @P0 IADD3 R2, PT, PT, R17, R193, RZ ;  /* 0x000000c111020210 */ /* 0x000fe40007ffe0ff */
[----:B------:R-:W-:Y:S02]  /*0810*/  IADD3 R14, P0, PT, R3, R14, RZ ;  /* 0x0000000e030e7210 */ /* 0x000fe40007f1e0ff */
[----:B------:R-:W-:Y:S01]  /*0820*/  SHF.R.U32.HI R3, RZ, 0x2, R52 ;  /* 0x00000002ff037819 */ /* 0x000fe20000011634 */
[----:B------:R-:W-:-:S03]  /*0830*/  IMAD R5, R11, R173, RZ ;  /* 0x000000ad0b057224 */ /* 0x000fc600078e02ff */
[----:B------:R-:W-:Y:S02]  /*0840*/  ISETP.GE.AND P3, PT, R3, R66, PT ;  /* 0x000000420300720c */ /* 0x000fe40003f66270 */
[----:B------:R-:W-:Y:S01]  /*0850*/  IADD3.X R15, PT, PT, R2, R15, R5, P0, !PT ;  /* 0x0000000f020f7210 */ /* 0x000fe200007fe405 */
[-C--:B---3--:R-:W-:Y:S02]  /*0860*/  IMAD R2, R9, R187.reuse, RZ ;  /* 0x000000bb09027224 */ /* 0x088fe400078e02ff */
[----:B------:R-:W-:-:S05]  /*0870*/  IMAD.WIDE.U32 R14, R8, R187, R14 ;  /* 0x000000bb080e7225 */ /* 0x000fca00078e000e */
[----:B------:R-:W-:-:S03]  /*0880*/  IADD3 R9, PT, PT, R15, R2, RZ ;  /* 0x000000020f097210 */ /* 0x000fc60007ffe0ff */
[----:B------:R-:W-:Y:S01]  /*0890*/  @!P3 MOV R8, R14 ;  /* 0x0000000e0008b202 */ /* 0x000fe20000000f00 */
[----:B------:R-:W-:-:S04]  /*08a0*/  @!P3 IMAD R2, R11, R3, RZ ;  /* 0x000000030b02b224 */ /* 0x000fc800078e02ff */
[----:B------:R-:W-:-:S04]  /*08b0*/  @!P3 IMAD.WIDE.U32 R16, R10, R3, R8 ;  /* 0x000000030a10b225 */ /* 0x000fc800078e0008 */
[----:B------:R-:W-:Y:S01]  /*08c0*/  @!P3 IMAD.IADD R2, R17, 0x1, R2 ;  /* 0x000000011102b824 */ /* 0x000fe200078e0202 */
[----:B----4-:R-:W-:Y:S01]  /*08d0*/  @!P3 LEA R18, P1, R16, R6, 0x1 ;  /* 0x000000061012b211 */ /* 0x010fe200078208ff */
[----:B------:R-:W-:-:S03]  /*08e0*/  IMAD R4, R4, R188, R187 ;  /* 0x000000bc04047224 */ /* 0x000fc600078e02bb */
[----:B------:R-:W-:Y:S01]  /*08f0*/  @!P3 LEA.HI.X R19, R16, R7, R2, 0x1, P1 ;  /* 0x000000071013b211 */ /* 0x000fe200008f0c02 */
[----:B------:R-:W-:Y:S02]  /*0900*/  IMAD R0, R0, R4, R173 ;  /* 0x0000000400007224 */ /* 0x000fe400078e02ad */
[C---:B------:R-:W-:Y:S02]  /*0910*/  VIADD R4, R3.reuse, 0x20 ;  /* 0x0000002003047836 */ /* 0x040fe40000000000 */
[----:B------:R1:W-:Y:S01]  /*0920*/  @!P3 ST.E.128 desc[UR4][R18.64], RZ ;  /* 0x000000ff1200b985 */ /* 0x0003e2000c101d04 */
[----:B------:R-:W-:Y:S02]  /*0930*/  LOP3.LUT P5, R52, R52, 0x3, RZ, 0xc0, !PT ;  /* 0x0000000334347812 */ /* 0x000fe400078ac0ff */
[-C--:B------:R-:W-:Y:S02]  /*0940*/  ISETP.GE.AND P2, PT, R4, R66.reuse, PT ;  /* 0x000000420400720c */ /* 0x080fe40003f46270 */
[----:B------:R-:W-:-:S02]  /*0950*/  ISETP.GE.OR P5, PT, R3, R66, P5 ;  /* 0x000000420300720c */ /* 0x000fc40002fa6670 */
        /* <DEDUP_REMOVED lines=18> */
.L_x_4050:
[----:B------:R-:W-:Y:S05]  /*0a80*/  BSYNC.RECONVERGENT B0 ;  /* 0x0000000000007941 */ /* 0x000fea0003800200 */
.L_x_4049:
[----:B------:R-:W-:Y:S01]  /*0a90*/  MOV R2, R186 ;  /* 0x000000ba00027202 */ /* 0x000fe20000000f00 */
[----:B------:R1:W-:Y:S01]  /*0aa0*/  @!P5 ST.E desc[UR4][R12.64], R0 ;  /* 0x000000000c00d985 */ /* 0x0003e2000c101904 */
[----:B------:R-:W-:-:S04]  /*0ab0*/  MOV R3, 0x0 ;  /* 0x0000000000037802 */ /* 0x000fc80000000f00 */
[----:B-12---:R-:W-:Y:S05]  /*0ac0*/  @P4 RET.REL.NODEC R2 `(_ZN5flash24flash_fwd_splitkv_kernelI23Flash_fwd_kernel_traitsILi32ELi64ELi256ELi4ELb0ELb0EN7cutlass6half_tE19Flash_kernel_traitsILi32ELi64ELi256ELi4ES3_EELb0ELb1ELb0ELb0ELb1ELb1ELb0ELb0EEEvNS_16Flash_fwd_paramsE) ;  /* 0xfffffff4024c4950 */ /* 0x006fea0003c3ffff */
[----:B------:R-:W-:Y:S02]  /*0ad0*/  MOV R0, 0x7f800000 ;  /* 0x7f80000000007802 */ /* 0x000fe40000000f00 */
[----:B------:R-:W-:-:S03]  /*0ae0*/  MOV R187, 0x0 ;  /* 0x0000000000bb7802 */ /* 0x000fc60000000f00 */
[----:B------:R1:W-:Y:S02]  /*0af0*/  ST.E desc[UR4][R12.64+0x80], R0 ;  /* 0x000080000c007985 */ /* 0x0003e4000c101904 */
[----:B-1----:R-:W-:Y:S05]  /*0b00*/  RET.REL.NODEC R186 `(_ZN5flash24flash_fwd_splitkv_kernelI23Flash_fwd_kernel_traitsILi32ELi64ELi256ELi4ELb0ELb0EN7cutlass6half_tE19Flash_kernel_traitsILi32ELi64ELi256ELi4ES3_EELb0ELb1ELb0ELb0ELb1ELb1ELb0ELb0EEEvNS_16Flash_fwd_paramsE) ;  /* 0xfffffff4ba3c7950 */ /* 0x002fea0003c3ffff */
.L_x_4048:
        /* <DEDUP_REMOVED lines=14> */
[----:B-1----:R-:W4:Y:S01]  /*0bf0*/  LD.E R5, desc[UR4][R2.64+0x68] ;  /* 0x0000680402057980 */ /* 0x002f22000c101900 */
        /* <DEDUP_REMOVED lines=90> */
.L_x_4052:
[----:B-1----:R-:W2:Y:S01]  /*11a0*/  LD.E R5, desc[UR4][R2.64+0x68] ;  /* 0x0000680402057980 */ /* 0x002ea2000c101900 */
        /* <DEDUP_REMOVED lines=9> */
[----:B------:R-:W-:Y:S02]  /*1240*/  MOV R83, RZ ;  /* 0x000000ff00537202 */ /* 0x000fe40000000f00 */
[----:B------:R-:W-:Y:S02]  /*1250*/  MOV R81, RZ ;  /* 0x000000ff00517202 */ /* 0x000fe40000000f00 */
        /* <DEDUP_REMOVED lines=32> */
[-C--:B------:R-:W-:Y:S02]  /*1460*/  LOP3.LUT R9, R9, R8.reuse, RZ, 0x3c, !PT ;  /* 0x0000000809097212 */ /* 0x080fe400078e3cff */
[----:B------:R-:W-:Y:S02]  /*1470*/  ISETP.GE.AND P0, PT, R4, RZ, PT ;  /* 0x000000ff0400720c */ /* 0x000fe40003f06270 */
[----:B------:R-:W-:Y:S02]  /*1480*/  LOP3.LUT R8, R9, R8, RZ, 0x3c, !PT ;  /* 0x0000000809087212 */ /* 0x000fe400078e3cff */
[----:B------:R-:W-:Y:S02]  /*1490*/  @!P1 IADD3 R10, PT, PT, R10, 0x1, RZ ;  /* 0x000000010a0a9810 */ /* 0x000fe40007ffe0ff */
[----:B------:R-:W-:Y:S02]  /*14a0*/  ISETP.NE.AND P1, PT, R5, RZ, PT ;  /* 0x000000ff0500720c */ /* 0x000fe40003f25270 */
[----:B------:R-:W-:-:S02]  /*14b0*/  LEA R7, R45, 0xffffff00, 0x8 ;  /* 0xffffff002d077811 */ /* 0x000fc400078e40ff */
[----:B------:R-:W-:Y:S01]  /*14c0*/  LOP3.LUT R9, R9, R8, RZ, 0x3c, !PT ;  /* 0x0000000809097212 */ /* 0x000fe200078e3cff */
[----:B------:R-:W-:Y:S01]  /*14d0*/  @!P2 IMAD R4, R41, R12, RZ ;  /* 0x0000000c2904a224 */ /* 0x000fe200078e02ff */
[----:B------:R-:W-:Y:S01]  /*14e0*/  @!P2 SHF.R.S32.HI R0, RZ, 0x1f, R12 ;  /* 0x0000001fff00a819 */ /* 0x000fe2000001140c */
[----:B------:R-:W-:Y:S02]  /*14f0*/  @P3 VIADD R10, R10, 0x1 ;  /* 0x000000010a0a3836 */ /* 0x000fe40000000000 */
[----:B------:R-:W-:-:S04]  /*1500*/  IMAD.WIDE.U32 R18, R168, R7, R8 ;  /* 0x00000007a8127225 */ /* 0x000fc800078e0008 */
[----:B------:R-:W-:Y:S02]  /*1510*/  @!P2 IMAD R0, R0, R40, R4 ;  /* 0x000000280000a224 */ /* 0x000fe400078e0204 */
[----:B------:R-:W-:Y:S01]  /*1520*/  @!P2 IMAD.WIDE.U32 R8, R40, R12, RZ ;  /* 0x0000000c2808a225 */ /* 0x000fe200078e00ff */
[----:B------:R-:W-:-:S03]  /*1530*/  @!P0 IADD3 R10, PT, PT, -R10, RZ, RZ ;  /* 0x000000ff0a0a8210 */ /* 0x000fc60007ffe1ff */
[----:B------:R-:W-:Y:S01]  /*1540*/  IMAD R6, R169, R7, RZ ;  /* 0x00000007a9067224 */ /* 0x000fe200078e02ff */
[----:B------:R-:W-:Y:S02]  /*1550*/  @!P2 IADD3 R21, PT, PT, R9, R0, RZ ;  /* 0x000000000915a210 */ /* 0x000fe40007ffe0ff */
[----:B------:R-:W-:Y:S01]  /*1560*/  @!P1 LOP3.LUT R10, RZ, R5, RZ, 0x33, !PT ;  /* 0x00000005ff0a9212 */ /* 0x000fe200078e33ff */
[----:B------:R-:W-:Y:S01]  /*1570*/  @!P2 IMAD R4, R17, R11, RZ ;  /* 0x0000000b1104a224 */ /* 0x000fe200078e02ff */
[----:B------:R-:W-:Y:S02]  /*1580*/  @!P2 SHF.R.S32.HI R0, RZ, 0x1f, R11 ;  /* 0x0000001fff00a819 */ /* 0x000fe4000001140b */
[----:B------:R-:W-:Y:S02]  /*1590*/  @!P2 MOV R20, R8 ;  /* 0x000000080014a202 */ /* 0x000fe40000000f00 */
[----:B------:R-:W-:Y:S01]  /*15a0*/  IADD3 R19, PT, PT, R19, R6, RZ ;  /* 0x0000000613137210 */ /* 0x000fe20007ffe0ff */
        /* <DEDUP_REMOVED lines=11> */
[----:B------:R-:W-:Y:S01]  /*1660*/  MOV R4, R10 ;  /* 0x0000000a00047202 */ /* 0x000fe20000000f00 */
[----:B------:R-:W-:Y:S01]  /*1670*/  IMAD.IADD R0, R11, 0x1, R14 ;  /* 0x000000010b007824 */ /* 0x000fe200078e020e */
[----:B------:R-:W-:Y:S01]  /*1680*/  @P2 IADD3 R6, PT, PT, R13, R8, RZ ;  /* 0x000000080d062210 */ /* 0x000fe20007ffe0ff */
[----:B------:R-:W-:Y:S01]  /*1690*/  IMAD.MOV.U32 R11, RZ, RZ, RZ ;  /* 0x000000ffff0b7224 */ /* 0x000fe200078e00ff */
[----:B-1----:R-:W-:Y:S02]  /*16a0*/  @P2 MOV R18, R12 ;  /* 0x0000000c00122202 */ /* 0x002fe40000000f00 */
.L_x_4053:
[----:B------:R-:W-:Y:S05]  /*16b0*/  BSYNC.RECONVERGENT B0 ;  /* 0x0000000000007941 */ /* 0x000fea0003800200 */
.L_x_4051:
        /* <DEDUP_REMOVED lines=25> */
[----:B------:R-:W-:Y:S01]  /*1850*/  ISETP.GE.U32.AND P1, PT, R8, R10, PT ;  /* 0x0000000a0800720c */ /* 0x000fe20003f26070 */
[-C--:B-----5:R-:W-:Y:S01]  /*1860*/  IMAD R8, R11, R40.reuse, RZ ;  /* 0x000000280b087224 */ /* 0x0a0fe200078e02ff */
[----:B------:R-:W-:Y:S01]  /*1870*/  ISETP.NE.AND P4, PT, R5, RZ, PT ;  /* 0x000000ff0500720c */ /* 0x000fe20003f85270 */
[----:B------:R-:W-:Y:S02]  /*1880*/  @!P2 VIADD R12, R12, 0x1 ;  /* 0x000000010c0ca836 */ /* 0x000fe40000000000 */
[C---:B------:R-:W-:Y:S02]  /*1890*/  IMAD R8, R7.reuse, R41, R8 ;  /* 0x0000002907087224 */ /* 0x040fe400078e0208 */
[----:B------:R-:W-:Y:S01]  /*18a0*/  IMAD.WIDE.U32 R10, R7, R40, RZ ;  /* 0x00000028070a7225 */ /* 0x000fe200078e00ff */
[----:B------:R-:W-:-:S03]  /*18b0*/  SHF.R.U32.HI R74, RZ, 0x2, R52 ;  /* 0x00000002ff4a7819 */ /* 0x000fc60000011634 */
[----:B------:R-:W-:Y:S02]  /*18c0*/  IMAD.SHL.U32 R175, R52, 0x8, RZ ;  /* 0x0000000834af7824 */ /* 0x000fe400078e00ff */
[----:B------:R-:W-:Y:S02]  /*18d0*/  @P1 VIADD R12, R12, 0x1 ;  /* 0x000000010c0c1836 */ /* 0x000fe40000000000 */
[----:B------:R-:W-:Y:S01]  /*18e0*/  IMAD.IADD R7, R11, 0x1, R8 ;  /* 0x000000010b077824 */ /* 0x000fe200078e0208 */
[----:B------:R-:W-:Y:S01]  /*18f0*/  LOP3.LUT R174, R175, 0x18, RZ, 0xc0, !PT ;  /* 0x00000018afae7812 */ /* 0x000fe200078ec0ff */
[----:B------:R-:W-:Y:S01]  /*1900*/  @!P3 IMAD.MOV R12, RZ, RZ, -R12 ;  /* 0x000000ffff0cb224 */ /* 0x000fe200078e0a0c */
[----:B------:R-:W-:Y:S01]  /*1910*/  @!P4 LOP3.LUT R12, RZ, R5, RZ, 0x33, !PT ;  /* 0x00000005ff0cc212 */ /* 0x000fe200078e33ff */
[----:B------:R-:W-:Y:S01]  /*1920*/  IMAD.IADD R173, R66, 0x1, -R173 ;  /* 0x0000000142ad7824 */ /* 0x000fe200078e0aad */
[----:B------:R-:W-:Y:S01]  /*1930*/  IADD3 R18, P2, P1, R10, R18, R174 ;  /* 0x000000120a127210 */ /* 0x000fe2000795e0ae */
[----:B------:R-:W-:Y:S01]  /*1940*/  VIADD R11, R74, 0x20 ;  /* 0x000000204a0b7836 */ /* 0x000fe20000000000 */
[----:B------:R-:W-:-:S02]  /*1950*/  SHF.R.S32.HI R10, RZ, 0x1f, R12 ;  /* 0x0000001fff0a7819 */ /* 0x000fc4000001140c */
[----:B------:R-:W-:Y:S02]  /*1960*/  IADD3.X R6, PT, PT, R7, R6, RZ, P2, P1 ;  /* 0x0000000607067210 */ /* 0x000fe400017e24ff */
[-C--:B------:R-:W-:Y:S01]  /*1970*/  ISETP.GE.AND P3, PT, R11, R173.reuse, PT ;  /* 0x000000ad0b00720c */ /* 0x080fe20003f66270 */
[----:B------:R-:W-:Y:S01]  /*1980*/  IMAD.MOV.U32 R75, RZ, RZ, RZ ;  /* 0x000000ffff4b7224 */ /* 0x000fe200078e00ff */
[----:B------:R-:W-:Y:S01]  /*1990*/  ISETP.GE.AND P5, PT, R74, R173, PT ;  /* 0x000000ad4a00720c */ /* 0x000fe20003fa6270 */
[----:B------:R-:W1:Y:S01]  /*19a0*/  S2UR UR6, SR_CgaCtaId ;  /* 0x00000000000679c3 */ /* 0x000e620000008800 */
[----:B------:R-:W-:Y:S01]  /*19b0*/  LOP3.LUT R192, R175, 0xc0, RZ, 0xc0, !PT ;  /* 0x000000c0afc07812 */ /* 0x000fe200078ec0ff */
[----:B------:R-:W-:-:S03]  /*19c0*/  UMOV UR7, 0x400 ;  /* 0x0000040000077882 */ /* 0x000fc60000000000 */
[----:B------:R-:W-:Y:S01]  /*19d0*/  LOP3.LUT R192, R192, 0x18, R52, 0xf8, !PT ;  /* 0x00000018c0c07812 */ /* 0x000fe200078ef834 */
[----:B------:R-:W-:-:S03]  /*19e0*/  IMAD R181, R169, R74, RZ ;  /* 0x0000004aa9b57224 */ /* 0x000fc600078e02ff */
[----:B------:R-:W-:-:S04]  /*19f0*/  LOP3.LUT R191, R192, R174, RZ, 0x3c, !PT ;  /* 0x000000aec0bf7212 */ /* 0x000fc800078e3cff */
[----:B------:R-:W-:Y:S01]  /*1a00*/  LOP3.LUT R191, R191, 0x1f20, R175, 0xf8, !PT ;  /* 0x00001f20bfbf7812 */ /* 0x000fe200078ef8af */
[----:B-1----:R-:W-:-:S06]  /*1a10*/  ULEA UR6, UR6, UR7, 0x18 ;  /* 0x0000000706067291 */ /* 0x002fcc000f8ec0ff */
[----:B------:R-:W-:-:S04]  /*1a20*/  IMAD.U32 R165, RZ, RZ, UR6 ;  /* 0x00000006ffa57e24 */ /* 0x000fc8000f8e00ff */
[----:B------:R-:W-:Y:S02]  /*1a30*/  IMAD R191, R191, 0x2, R165 ;  /* 0x00000002bfbf7824 */ /* 0x000fe400078e02a5 */
[----:B--2---:R-:W-:Y:S02]  /*1a40*/  @P0 IMAD R7, R25, R193, RZ ;  /* 0x000000c119070224 */ /* 0x004fe400078e02ff */
[-C--:B---3--:R-:W-:Y:S02]  /*1a50*/  @!P0 IMAD R8, R29, R188.reuse, RZ ;  /* 0x000000bc1d088224 */ /* 0x088fe400078e02ff */
[----:B------:R-:W-:-:S04]  /*1a60*/  @!P0 IMAD.WIDE.U32 R28, R28, R188, RZ ;  /* 0x000000bc1c1c8225 */ /* 0x000fc800078e00ff */
[----:B------:R-:W-:Y:S02]  /*1a70*/  @!P0 IMAD.IADD R5, R29, 0x1, R8 ;  /* 0x000000011d058824 */ /* 0x000fe400078e0208 */
[----:B------:R-:W-:Y:S02]  /*1a80*/  @!P0 IMAD.MOV.U32 R9, RZ, RZ, R28 ;  /* 0x000000ffff098224 */ /* 0x000fe400078e001c */
[----:B------:R-:W-:-:S04]  /*1a90*/  @P0 IMAD.WIDE.U32 R28, R24, R193, RZ ;  /* 0x000000c1181c0225 */ /* 0x000fc800078e00ff */
[-C--:B------:R-:W-:Y:S02]  /*1aa0*/  IMAD R8, R27, R12.reuse, RZ ;  /* 0x0000000c1b087224 */ /* 0x080fe400078e02ff */
[----:B------:R-:W-:Y:S02]  /*1ab0*/  @P0 IMAD.MOV.U32 R9, RZ, RZ, R28 ;  /* 0x000000ffff090224 */ /* 0x000fe400078e001c */
[----:B------:R-:W-:-:S04]  /*1ac0*/  IMAD.WIDE.U32 R12, R26, R12, RZ ;  /* 0x0000000c1a0c7225 */ /* 0x000fc800078e00ff */
[----:B------:R-:W-:Y:S01]  /*1ad0*/  IMAD R8, R10, R26, R8 ;  /* 0x0000001a0a087224 */ /* 0x000fe200078e0208 */
[----:B------:R-:W-:Y:S01]  /*1ae0*/  IADD3 R26, P2, PT, R174, R9, RZ ;  /* 0x00000009ae1a7210 */ /* 0x000fe20007f5e0ff */
[----:B------:R-:W-:Y:S01]  /*1af0*/  @P0 IMAD.IADD R5, R29, 0x1, R7 ;  /* 0x000000011d050824 */ /* 0x000fe200078e0207 */
[----:B------:R-:W-:Y:S01]  /*1b00*/  IADD3 R18, P1, PT, R18, R12, RZ ;  /* 0x0000000c12127210 */ /* 0x000fe20007f3e0ff */
[----:B------:R-:W-:Y:S02]  /*1b10*/  IMAD.IADD R8, R13, 0x1, R8 ;  /* 0x000000010d087824 */ /* 0x000fe400078e0208 */
[----:B------:R-:W-:-:S04]  /*1b20*/  IMAD.WIDE.U32 R12, R189, 0x40, R74 ;  /* 0x00000040bd0c7825 */ /* 0x000fc800078e004a */
[----:B------:R-:W-:Y:S01]  /*1b30*/  IMAD.X R27, RZ, RZ, R5, P2 ;  /* 0x000000ffff1b7224 */ /* 0x000fe200010e0605 */
[----:B------:R-:W-:Y:S01]  /*1b40*/  IADD3 R28, P2, PT, R174, R4, RZ ;  /* 0x00000004ae1c7210 */ /* 0x000fe20007f5e0ff */
[----:B------:R-:W-:Y:S01]  /*1b50*/  IMAD.X R19, R6, 0x1, R8, P1 ;  /* 0x0000000106137824 */ /* 0x000fe200008e0608 */
[----:B------:R-:W-:Y:S01]  /*1b60*/  @!P3 IADD3 R6, P1, PT, R12, 0x20, RZ ;  /* 0x000000200c06b810 */ /* 0x000fe20007f3e0ff */
[-C--:B------:R-:W-:Y:S02]  /*1b70*/  IMAD R5, R23, R187.reuse, RZ ;  /* 0x000000bb17057224 */ /* 0x080fe400078e02ff */
[----:B------:R-:W-:-:S04]  /*1b80*/  IMAD.WIDE.U32 R26, R22, R187, R26 ;  /* 0x000000bb161a7225 */ /* 0x000fc800078e001a */
[--C-:B------:R-:W-:Y:S02]  /*1b90*/  @!P0 IMAD.MOV.U32 R8, RZ, RZ, R24.reuse ;  /* 0x000000ffff088224 */ /* 0x100fe400078e0018 */
[----:B------:R-:W-:Y:S02]  /*1ba0*/  @P0 IMAD.MOV.U32 R8, RZ, RZ, R24 ;  /* 0x000000ffff080224 */ /* 0x000fe400078e0018 */
[----:B------:R-:W-:Y:S02]  /*1bb0*/  @!P0 IMAD.MOV.U32 R9, RZ, RZ, R25 ;  /* 0x000000ffff098224 */ /* 0x000fe400078e0019 */
[----:B------:R-:W-:Y:S02]  /*1bc0*/  IMAD.IADD R23, R27, 0x1, R5 ;  /* 0x000000011b177824 */ /* 0x000fe400078e0205 */
[----:B------:R-:W-:Y:S02]  /*1bd0*/  IMAD.X R29, RZ, RZ, R0, P2 ;  /* 0x000000ffff1d7224 */ /* 0x000fe400010e0600 */
[----:B------:R-:W-:-:S02]  /*1be0*/  @P0 IMAD.MOV.U32 R9, RZ, RZ, R25 ;  /* 0x000000ffff090224 */ /* 0x000fc400078e0019 */
[----:B------:R-:W-:Y:S02]  /*1bf0*/  @!P3 IMAD.X R4, RZ, RZ, R13, P1 ;  /* 0x000000ffff04b224 */ /* 0x000fe400008e060d */
[----:B------:R-:W-:Y:S02]  /*1c00*/  @!P5 IMAD.MOV.U32 R22, RZ, RZ, R26 ;  /* 0x000000ffff16d224 */ /* 0x000fe400078e001a */
[-C--:B------:R-:W-:Y:S02]  /*1c10*/  @!P5 IMAD R0, R13, R8.reuse, RZ ;  /* 0x000000080d00d224 */ /* 0x080fe400078e02ff */
[----:B------:R-:W-:Y:S02]  /*1c20*/  @!P3 IMAD.MOV.U32 R27, RZ, RZ, R23 ;  /* 0x000000ffff1bb224 */ /* 0x000fe400078e0017 */
[----:B------:R-:W-:Y:S02]  /*1c30*/  @!P3 IMAD R4, R4, R8, RZ ;  /* 0x000000080404b224 */ /* 0x000fe400078e02ff */
[----:B------:R-:W-:-:S02]  /*1c40*/  @!P5 IMAD R0, R12, R9, R0 ;  /* 0x000000090c00d224 */ /* 0x000fc400078e0200 */
[----:B------:R-:W-:-:S04]  /*1c50*/  @!P5 IMAD.WIDE.U32 R22, R12, R8, R22 ;  /* 0x000000080c16d225 */ /* 0x000fc800078e0016 */
[----:B------:R-:W-:Y:S01]  /*1c60*/  @!P3 IMAD R4, R9, R6, R4 ;  /* 0x000000060904b224 */ /* 0x000fe200078e0204 */
[----:B----4-:R-:W-:Y:S01]  /*1c70*/  @!P5 LEA R12, P1, R22, R14, 0x1 ;  /* 0x0000000e160cd211 */ /* 0x010fe200078208ff */
[----:B------:R-:W-:Y:S02]  /*1c80*/  @!P5 IMAD.IADD R0, R23, 0x1, R0 ;  /* 0x000000011700d824 */ /* 0x000fe400078e0200 */
[----:B------:R-:W-:-:S03]  /*1c90*/  @!P3 IMAD.WIDE.U32 R6, R8, R6, R26 ;  /* 0x000000060806b225 */ /* 0x000fc600078e001a */
[-C--:B------:R-:W-:Y:S01]  /*1ca0*/  @!P5 LEA.HI.X R13, R22, R15.reuse, R0, 0x1, P1 ;  /* 0x0000000f160dd211 */ /* 0x080fe200008f0c00 */
[----:B------:R-:W-:Y:S01]  /*1cb0*/  @!P3 IMAD.IADD R4, R7, 0x1, R4 ;  /* 0x000000010704b824 */ /* 0x000fe200078e0204 */
[----:B------:R-:W-:Y:S01]  /*1cc0*/  @!P3 LEA R8, P0, R6, R14, 0x1 ;  /* 0x0000000e0608b211 */ /* 0x000fe200078008ff */
[----:B------:R-:W-:Y:S02]  /*1cd0*/  IMAD.SHL.U32 R0, R45, 0x100, RZ ;  /* 0x000001002d007824 */ /* 0x000fe400078e00ff */
[----:B------:R-:W-:Y:S01]  /*1ce0*/  IMAD.WIDE.U32 R24, R74, R168, R28 ;  /* 0x000000a84a187225 */ /* 0x000fe200078e001c */
[----:B------:R-:W-:Y:S01]  /*1cf0*/  @!P3 LEA.HI.X R9, R6, R15, R4, 0x1, P0 ;  /* 0x0000000f0609b211 */ /* 0x000fe200000f0c04 */
[----:B------:R-:W-:Y:S01]  /*1d00*/  @!PT LDS RZ, [RZ] ;  /* 0x00000000fffff984 */ /* 0x000fe20000000800 */
[----:B------:R-:W-:Y:S01]  /*1d10*/  @!PT LDS RZ, [RZ] ;  /* 0x00000000fffff984 */ /* 0x000fe20000000800 */
[----:B------:R-:W-:Y:S01]  /*1d20*/  @!PT LDS RZ, [RZ] ;  /* 0x00000000fffff984 */ /* 0x000fe20000000800 */
[----:B------:R-:W-:Y:S01]  /*1d30*/  @!P5 LDGSTS.E.BYPASS.LTC128B.128 [R191], desc[UR4][R12.64] ;  /* 0x000000000cbfdfae */ /* 0x000fe2000b981a04 */
[----:B------:R-:W-:Y:S01]  /*1d40*/  IADD3 R4, PT, PT, R176, 0x100, -R0 ;  /* 0x00000100b0047810 */ /* 0x000fe20007ffe800 */
[----:B------:R-:W-:Y:S01]  /*1d50*/  IMAD.IADD R181, R25, 0x1, R181 ;  /* 0x0000000119b57824 */ /* 0x000fe200078e02b5 */
[----:B------:R-:W-:Y:S01]  /*1d60*/  LEA R182, P2, R24, R20, 0x1 ;  /* 0x0000001418b67211 */ /* 0x000fe200078408ff */
[C---:B------:R-:W-:Y:S01]  /*1d70*/  VIADD R10, R74.reuse, 0x40 ;  /* 0x000000404a0a7836 */ /* 0x040fe20000000000 */
[-C--:B------:R-:W-:Y:S01]  /*1d80*/  ISETP.GE.AND P1, PT, R74, R4.reuse, PT ;  /* 0x000000044a00720c */ /* 0x080fe20003f26270 */
[----:B------:R-:W-:Y:S01]  /*1d90*/  IMAD.SHL.U32 R5, R168, 0x20, RZ ;  /* 0x00000020a8057824 */ /* 0x000fe200078e00ff */
[----:B------:R-:W-:Y:S01]  /*1da0*/  LEA.HI.X R181, R24, R21, R181, 0x1, P2 ;  /* 0x0000001518b57211 */ /* 0x000fe200010f0cb5 */
[----:B------:R-:W-:Y:S01]  /*1db0*/  VIADD R7, R74, 0x60 ;  /* 0x000000604a077836 */ /* 0x000fe20000000000 */
[-C--:B------:R-:W-:Y:S01]  /*1dc0*/  ISETP.GE.AND P2, PT, R11, R4.reuse, PT ;  /* 0x000000040b00720c */ /* 0x080fe20003f46270 */
[----:B------:R1:W-:Y:S01]  /*1dd0*/  @!P3 LDGSTS.E.BYPASS.LTC128B.128 [R191+0x800], desc[UR4][R8.64] ;  /* 0x0080000008bfbfae */ /* 0x0003e2000b981a04 */
[----:B------:R-:W-:-:S02]  /*1de0*/  ISETP.GE.AND P4, PT, R10, R4, PT ;  /* 0x000000040a00720c */ /* 0x000fc40003f86270 */
[----:B------:R-:W-:Y:S02]  /*1df0*/  SHF.L.U64.HI R6, R168, 0x5, R169 ;  /* 0x00000005a8067819 */ /* 0x000fe400000102a9 */
[----:B------:R-:W-:-:S04]  /*1e00*/  LEA R28, P0, R5, R182, 0x1 ;  /* 0x000000b6051c7211 */ /* 0x000fc800078008ff */
[----:B------:R-:W-:Y:S02]  /*1e10*/  LEA.HI.X R29, R5, R181, R6, 0x1, P0 ;  /* 0x000000b5051d7211 */ /* 0x000fe400000f0c06 */
[----:B------:R-:W-:Y:S01]  /*1e20*/  ISETP.GE.AND P0, PT, R7, R4, PT ;  /* 0x000000040700720c */ /* 0x000fe20003f06270 */
[----:B------:R-:W-:Y:S02]  /*1e30*/  VIADD R5, R74, 0xe0 ;  /* 0x000000e04a057836 */ /* 0x000fe40000000000 */
[----:B-1----:R-:W-:Y:S02]  /*1e40*/  @!P1 IMAD.MOV.U32 R8, RZ, RZ, R182 ;  /* 0x000000ffff089224 */ /* 0x002fe400078e00b6 */
[----:B------:R-:W-:-:S05]  /*1e50*/  @!P1 IMAD.MOV.U32 R9, RZ, RZ, R181 ;  /* 0x000000ffff099224 */ /* 0x000fca00078e00b5 */
[----:B------:R1:W-:Y:S04]  /*1e60*/  @!P1 LDGSTS.E.BYPASS.LTC128B.128 [R191+0x1000], desc[UR4][R8.64] ;  /* 0x0100000008bf9fae */ /* 0x0003e8000b981a04 */
[----:B------:R-:W-:Y:S01]  /*1e70*/  @!P2 LDGSTS.E.BYPASS.LTC128B.128 [R191+0x1800], desc[UR4][R28.64] ;  /* 0x018000001cbfafae */ /* 0x000fe2000b981a04 */
[----:B------:R-:W-:-:S04]  /*1e80*/  @!P4 LEA R12, P2, R168, R28, 0x6 ;  /* 0x0000001ca80cc211 */ /* 0x000fc800078430ff */
[----:B------:R-:W-:Y:S01]  /*1e90*/  @!P4 LEA.HI.X R13, R168, R29, R169, 0x6, P2 ;  /* 0x0000001da80dc211 */ /* 0x000fe200010f34a9 */
[----:B------:R-:W-:Y:S01]  /*1ea0*/  VIADD R6, R74, 0xa0 ;  /* 0x000000a04a067836 */ /* 0x000fe20000000000 */
[----:B------:R-:W-:-:S03]  /*1eb0*/  ISETP.GE.AND P2, PT, R5, R4, PT ;  /* 0x000000040500720c */ /* 0x000fc60003f46270 */
[----:B------:R2:W-:Y:S01]  /*1ec0*/  @!P4 LDGSTS.E.BYPASS.LTC128B.128 [R191+0x2000], desc[UR4][R12.64] ;  /* 0x020000000cbfcfae */ /* 0x0005e2000b981a04 */
[----:B------:R-:W-:Y:S01]  /*1ed0*/  @!P0 LEA R26, P4, R168, R28, 0x7 ;  /* 0x0000001ca81a8211 */ /* 0x000fe200078838ff */
[C---:B-1----:R-:W-:Y:S02]  /*1ee0*/  VIADD R9, R74.reuse, 0x80 ;  /* 0x000000804a097836 */ /* 0x042fe40000000000 */
[----:B------:R-:W-:-:S03]  /*1ef0*/  VIADD R8, R74, 0xc0 ;  /* 0x000000c04a087836 */ /* 0x000fc60000000000 */
[-C--:B------:R-:W-:Y:S02]  /*1f00*/  ISETP.GE.AND P5, PT, R9, R4.reuse, PT ;  /* 0x000000040900720c */ /* 0x080fe40003fa6270 */
[-C--:B------:R-:W-:Y:S02]  /*1f10*/  ISETP.GE.AND P3, PT, R8, R4.reuse, PT ;  /* 0x000000040800720c */ /* 0x080fe40003f66270 */
[----:B------:R-:W-:Y:S02]  /*1f20*/  @!P0 LEA.HI.X R27, R168, R29, R169, 0x7, P4 ;  /* 0x0000001da81b8211 */ /* 0x000fe400020f3ca9 */
[----:B------:R-:W-:Y:S01]  /*1f30*/  ISETP.GE.AND P4, PT, R6, R4, PT ;  /* 0x000000040600720c */ /* 0x000fe20003f86270 */
[--C-:B------:R-:W-:Y:S02]  /*1f40*/  @!P2 IMAD.MOV.U32 R20, RZ, RZ, R28.reuse ;  /* 0x000000ffff14a224 */ /* 0x100fe400078e001c */
[----:B------:R-:W-:Y:S01]  /*1f50*/  @!P2 IMAD.MOV.U32 R21, RZ, RZ, R29 ;  /* 0x000000ffff15a224 */ /* 0x000fe200078e001d */
[----:B------:R1:W-:Y:S03]  /*1f60*/  @!P0 LDGSTS.E.BYPASS.LTC128B.128 [R191+0x2800], desc[UR4][R26.64] ;  /* 0x028000001abf8fae */ /* 0x0003e6000b981a04 */
[----:B------:R-:W-:-:S02]  /*1f70*/  @!P5 IMAD.MOV.U32 R24, RZ, RZ, R28 ;  /* 0x000000ffff18d224 */ /* 0x000fc400078e001c */
[--C-:B------:R-:W-:Y:S02]  /*1f80*/  @!P5 IMAD.MOV.U32 R25, RZ, RZ, R29.reuse ;  /* 0x000000ffff19d224 */ /* 0x100fe400078e001d */
[----:B------:R-:W-:Y:S02]  /*1f90*/  @!P3 IMAD.MOV.U32 R22, RZ, RZ, R28 ;  /* 0x000000ffff16b224 */ /* 0x000fe400078e001c */
[----:B------:R-:W-:Y:S02]  /*1fa0*/  @!P3 IMAD.MOV.U32 R23, RZ, RZ, R29 ;  /* 0x000000ffff17b224 */ /* 0x000fe400078e001d */
[----:B------:R-:W-:Y:S02]  /*1fb0*/  @!P5 IMAD R14, R169, 0xc0, RZ ;  /* 0x000000c0a90ed824 */ /* 0x000fe400078e02ff */
[----:B------:R-:W-:-:S04]  /*1fc0*/  @!P5 IMAD.WIDE.U32 R24, R168, 0xc0, R24 ;  /* 0x000000c0a818d825 */ /* 0x000fc800078e0018 */
[----:B--2---:R-:W-:Y:S02]  /*1fd0*/  @!P3 IMAD R13, R169, 0x140, RZ ;  /* 0x00000140a90db824 */ /* 0x004fe400078e02ff */
[----:B------:R-:W-:-:S04]  /*1fe0*/  @!P3 IMAD.WIDE.U32 R22, R168, 0x140, R22 ;  /* 0x00000140a816b825 */ /* 0x000fc800078e0016 */
[----:B------:R-:W-:Y:S02]  /*1ff0*/  @!P2 IMAD R12, R169, 0x180, RZ ;  /* 0x00000180a90ca824 */ /* 0x000fe400078e02ff */
[C---:B------:R-:W-:Y:S01]  /*2000*/  @!P2 IMAD.WIDE.U32 R20, R168.reuse, 0x180, R20 ;  /* 0x00000180a814a825 */ /* 0x040fe200078e0014 */
[----:B-1----:R-:W-:-:S03]  /*2010*/  @!P4 LEA R26, P0, R168, R28, 0x8 ;  /* 0x0000001ca81ac211 */ /* 0x002fc600078040ff */
[----:B------:R-:W-:Y:S02]  /*2020*/  @!P5 IMAD.IADD R15, R25, 0x1, R14 ;  /* 0x00000001190fd824 */ /* 0x000fe400078e020e */
[----:B------:R-:W-:Y:S01]  /*2030*/  @!P5 IMAD.MOV.U32 R14, RZ, RZ, R24 ;  /* 0x000000ffff0ed224 */ /* 0x000fe200078e0018 */
[----:B------:R-:W-:Y:S01]  /*2040*/  @!P4 LEA.HI.X R27, R168, R29, R169, 0x8, P0 ;  /* 0x0000001da81bc211 */ /* 0x000fe200000f44a9 */
[----:B------:R-:W-:Y:S02]  /*2050*/  @!P3 IMAD.IADD R23, R23, 0x1, R13 ;  /* 0x000000011717b824 */ /* 0x000fe400078e020d */
[----:B------:R-:W-:Y:S01]  /*2060*/  @!P2 IMAD.IADD R13, R21, 0x1, R12 ;  /* 0x00000001150da824 */ /* 0x000fe200078e020c */
[----:B------:R1:W-:Y:S01]  /*2070*/  @!P5 LDGSTS.E.BYPASS.LTC128B.128 [R191+0x3000], desc[UR4][R14.64] ;  /* 0x030000000ebfdfae */ /* 0x0003e2000b981a04 */
[----:B------:R-:W-:-:S03]  /*2080*/  @!P2 IMAD.MOV.U32 R12, RZ, RZ, R20 ;  /* 0x000000ffff0ca224 */ /* 0x000fc600078e0014 */
[----:B------:R1:W-:Y:S04]  /*2090*/  @!P4 LDGSTS.E.BYPASS.LTC128B.128 [R191+0x3800], desc[UR4][R26.64] ;  /* 0x038000001abfcfae */ /* 0x0003e8000b981a04 */
[----:B------:R1:W-:Y:S04]  /*20a0*/  @!P3 LDGSTS.E.BYPASS.LTC128B.128 [R191+0x4000], desc[UR4][R22.64] ;  /* 0x0400000016bfbfae */ /* 0x0003e8000b981a04 */
[----:B------:R1:W-:Y:S04]  /*20b0*/  @!P2 LDGSTS.E.BYPASS.LTC128B.128 [R191+0x4800], desc[UR4][R12.64] ;  /* 0x048000000cbfafae */ /* 0x0003e8000b981a04 */
[----:B------:R-:W0:Y:S04]  /*20c0*/  LDGDEPBAR ;  /* 0x00000000000079af */ /* 0x000e280000000000 */
[----:B------:R1:W5:Y:S04]  /*20d0*/  LD.E R65, desc[UR4][R2.64+0x184] ;  /* 0x0001840402417980 */ /* 0x000368000c101900 */
[----:B------:R1:W5:Y:S01]  /*20e0*/  LD.E R47, desc[UR4][R2.64+0x188] ;  /* 0x00018804022f7980 */ /* 0x000362000c101900 */
[----:B------:R-:W-:Y:S01]  /*20f0*/  IMAD.WIDE.U32 R18, R74, R40, R18 ;  /* 0x000000284a127225 */ /* 0x000fe200078e0012 */
[----:B------:R-:W-:-:S06]  /*2100*/  DEPBAR.LE SB0, 0x0 ;  /* 0x000080000000791a */ /* 0x000fcc0000000000 */
[----:B------:R-:W-:Y:S05]  /*2110*/  WARPSYNC.ALL ;  /* 0x0000000000007948 */ /* 0x000fea0003800000 */
[----:B-1----:R-:W-:Y:S01]  /*2120*/  IMAD R12, R41, R74, RZ ;  /* 0x0000004a290c7224 */ /* 0x002fe200078e02ff */
[----:B------:R-:W-:-:S03]  /*2130*/  LEA R185, P3, R18, R16, 0x1 ;  /* 0x0000001012b97211 */ /* 0x000fc600078608ff */
[----:B------:R-:W-:Y:S01]  /*2140*/  IMAD.IADD R12, R19, 0x1, R12 ;  /* 0x00000001130c7824 */ /* 0x000fe200078e020c */
[-C--:B------:R-:W-:Y:S01]  /*2150*/  ISETP.GE.AND P2, PT, R8, R4.reuse, PT ;  /* 0x000000040800720c */ /* 0x080fe20003f46270 */
[----:B------:R-:W-:Y:S01]  /*2160*/  IMAD.SHL.U32 R8, R40, 0x20, RZ ;  /* 0x0000002028087824 */ /* 0x000fe200078e00ff */
[-C--:B------:R-:W-:Y:S02]  /*2170*/  ISETP.GE.AND P5, PT, R11, R4.reuse, PT ;  /* 0x000000040b00720c */ /* 0x080fe40003fa6270 */
[----:B------:R-:W-:Y:S02]  /*2180*/  LEA.HI.X R184, R18, R17, R12, 0x1, P3 ;  /* 0x0000001112b87211 */ /* 0x000fe400018f0c0c */
[-C--:B------:R-:W-:Y:S01]  /*2190*/  ISETP.GE.AND P0, PT, R10, R4.reuse, PT ;  /* 0x000000040a00720c */ /* 0x080fe20003f06270 */
[----:B------:R-:W-:Y:S01]  /*21a0*/  @!P1 IMAD.MOV.U32 R12, RZ, RZ, R185 ;  /* 0x000000ffff0c9224 */ /* 0x000fe200078e00b9 */
[----:B------:R-:W-:Y:S01]  /*21b0*/  ISETP.GE.AND P4, PT, R9, R4, PT ;  /* 0x000000040900720c */ /* 0x000fe20003f86270 */
[----:B------:R-:W-:Y:S01]  /*21c0*/  @!P1 IMAD.MOV.U32 R13, RZ, RZ, R184 ;  /* 0x000000ffff0d9224 */ /* 0x000fe200078e00b8 */
[----:B------:R-:W-:Y:S01]  /*21d0*/  BAR.SYNC.DEFER_BLOCKING 0x0 ;  /* 0x0000000000007b1d */ /* 0x000fe20000010000 */
[----:B------:R-:W-:-:S02]  /*21e0*/  SHF.L.U64.HI R9, R40, 0x5, R41 ;  /* 0x0000000528097819 */ /* 0x000fc40000010229 */
[----:B------:R-:W-:-:S04]  /*21f0*/  LEA R10, P3, R8, R185, 0x1 ;  /* 0x000000b9080a7211 */ /* 0x000fc800078608ff */
[----:B------:R-:W-:Y:S02]  /*2200*/  LEA.HI.X R11, R8, R184, R9, 0x1, P3 ;  /* 0x000000b8080b7211 */ /* 0x000fe400018f0c09 */
[----:B------:R-:W-:-:S04]  /*2210*/  @!P0 LEA R8, P3, R40, R10, 0x6 ;  /* 0x0000000a28088211 */ /* 0x000fc800078630ff */
[----:B------:R-:W-:Y:S01]  /*2220*/  @!P0 LEA.HI.X R9, R40, R11, R41, 0x6, P3 ;  /* 0x0000000b28098211 */ /* 0x000fe200018f3429 */
        /* <DEDUP_REMOVED lines=11> */
[-C--:B------:R-:W-:Y:S02]  /*22e0*/  ISETP.GE.AND P5, PT, R7, R4.reuse, PT ;  /* 0x000000040700720c */ /* 0x080fe40003fa6270 */
[----:B------:R-:W-:Y:S01]  /*22f0*/  ISETP.GE.AND P3, PT, R6, R4, PT ;  /* 0x000000040600720c */ /* 0x000fe20003f66270 */
[----:B------:R-:W-:Y:S01]  /*2300*/  @!P4 IMAD.MOV.U32 R16, RZ, RZ, R10 ;  /* 0x000000ffff10c224 */ /* 0x000fe200078e000a */
[----:B------:R-:W-:Y:S01]  /*2310*/  @P0 STS.128 [R191+0x6000], RZ ;  /* 0x006000ffbf000388 */ /* 0x000fe20000000c00 */
[----:B------:R-:W-:-:S02]  /*2320*/  @!P4 IMAD.MOV.U32 R17, RZ, RZ, R11 ;  /* 0x000000ffff11c224 */ /* 0x000fc400078e000b */
[----:B------:R-:W-:Y:S01]  /*2330*/  @!P1 IMAD R4, R41, 0x180, RZ ;  /* 0x0000018029049824 */ /* 0x000fe200078e02ff */
[----:B------:R-:W-:Y:S01]  /*2340*/  @!PT LDS RZ, [RZ] ;  /* 0x00000000fffff984 */ /* 0x000fe20000000800 */
[----:B------:R-:W-:Y:S01]  /*2350*/  @!PT LDS RZ, [RZ] ;  /* 0x00000000fffff984 */ /* 0x000fe20000000800 */
[----:B------:R-:W-:Y:S01]  /*2360*/  @!PT LDS RZ, [RZ] ;  /* 0x00000000fffff984 */ /* 0x000fe20000000800 */
[----:B------:R2:W-:Y:S01]  /*2370*/  @!P0 LDGSTS.E.BYPASS.LTC128B.128 [R191+0x6000], desc[UR4][R8.64] ;  /* 0x0600000008bf8fae */ /* 0x0005e2000b981a04 */
[--C-:B------:R-:W-:Y:S02]  /*2380*/  @!P2 IMAD.MOV.U32 R14, RZ, RZ, R10.reuse ;  /* 0x000000ffff0ea224 */ /* 0x100fe400078e000a */
[----:B-1----:R-:W-:Y:S02]  /*2390*/  @!P1 IMAD.MOV.U32 R12, RZ, RZ, R10 ;  /* 0x000000ffff0c9224 */ /* 0x002fe400078e000a */
[--C-:B------:R-:W-:Y:S02]  /*23a0*/  @!P1 IMAD.MOV.U32 R13, RZ, RZ, R11.reuse ;  /* 0x000000ffff0d9224 */ /* 0x100fe400078e000b */
[----:B------:R-:W-:Y:S02]  /*23b0*/  @!P2 IMAD.MOV.U32 R15, RZ, RZ, R11 ;  /* 0x000000ffff0fa224 */ /* 0x000fe400078e000b */
[----:B------:R-:W-:-:S04]  /*23c0*/  @!P1 IMAD.WIDE.U32 R12, R40, 0x180, R12 ;  /* 0x00000180280c9825 */ /* 0x000fc800078e000c */
[----:B------:R-:W-:Y:S02]  /*23d0*/  @!P4 IMAD R6, R41, 0xc0, RZ ;  /* 0x000000c02906c824 */ /* 0x000fe400078e02ff */
[----:B------:R-:W-:-:S04]  /*23e0*/  @!P4 IMAD.WIDE.U32 R16, R40, 0xc0, R16 ;  /* 0x000000c02810c825 */ /* 0x000fc800078e0010 */
[----:B------:R-:W-:Y:S01]  /*23f0*/  @!P2 IMAD R5, R41, 0x140, RZ ;  /* 0x000001402905a824 */ /* 0x000fe200078e02ff */
[C---:B--2---:R-:W-:Y:S01]  /*2400*/  @!P5 LEA R8, P0, R40.reuse, R10, 0x7 ;  /* 0x0000000a2808d211 */ /* 0x044fe200078038ff */
[----:B------:R-:W-:-:S03]  /*2410*/  @!P2 IMAD.WIDE.U32 R14, R40, 0x140, R14 ;  /* 0x00000140280ea825 */ /* 0x000fc600078e000e */
[CC--:B------:R-:W-:Y:S01]  /*2420*/  @!P5 LEA.HI.X R9, R40.reuse, R11.reuse, R41, 0x7, P0 ;  /* 0x0000000b2809d211 */ /* 0x0c0fe200000f3c29 */
[----:B------:R-:W-:Y:S01]  /*2430*/  @!P1 IMAD.IADD R13, R13, 0x1, R4 ;  /* 0x000000010d0d9824 */ /* 0x000fe200078e0204 */
[C---:B------:R-:W-:Y:S01]  /*2440*/  @!P3 LEA R4, P0, R40.reuse, R10, 0x8 ;  /* 0x0000000a2804b211 */ /* 0x040fe200078040ff */
[----:B------:R-:W-:Y:S02]  /*2450*/  @!P4 IMAD.IADD R7, R17, 0x1, R6 ;  /* 0x000000011107c824 */ /* 0x000fe400078e0206 */
[----:B------:R-:W-:Y:S01]  /*2460*/  @!P4 IMAD.MOV.U32 R6, RZ, RZ, R16 ;  /* 0x000000ffff06c224 */ /* 0x000fe200078e0010 */
[----:B------:R-:W-:Y:S01]  /*2470*/  @P5 STS.128 [R191+0x6800], RZ ;  /* 0x006800ffbf005388 */ /* 0x000fe20000000c00 */
[----:B------:R-:W-:Y:S01]  /*2480*/  @!P2 IMAD.IADD R15, R15, 0x1, R5 ;  /* 0x000000010f0fa824 */ /* 0x000fe200078e0205 */
[----:B------:R-:W-:Y:S02]  /*2490*/  @!P3 LEA.HI.X R5, R40, R11, R41, 0x8, P0 ;  /* 0x0000000b2805b211 */ /* 0x000fe400000f4429 */
        /* <DEDUP_REMOVED lines=25> */
[----:B------:R-:W-:Y:S01]  /*2630*/  SHF.R.U32.HI R151, RZ, 0x1, R52 ;  /* 0x00000001ff977819 */ /* 0x000fe20000011634 */
[----:B------:R-:W-:-:S02]  /*2640*/  IMAD.SHL.U32 R78, R52, 0x20, RZ ;  /* 0x00000020344e7824 */ /* 0x000fc400078e00ff */
[C---:B------:R-:W-:Y:S02]  /*2650*/  IMAD.SHL.U32 R150, R52.reuse, 0x4, RZ ;  /* 0x0000000434967824 */ /* 0x040fe400078e00ff */
[C---:B-1----:R-:W-:Y:S01]  /*2660*/  IMAD.SHL.U32 R5, R52.reuse, 0x10, RZ ;  /* 0x0000001034057824 */ /* 0x042fe200078e00ff */
[----:B------:R-:W-:Y:S01]  /*2670*/  LOP3.LUT R20, R151, 0x8, RZ, 0xc0, !PT ;  /* 0x0000000897147812 */ /* 0x000fe200078ec0ff */
[----:B------:R-:W-:Y:S01]  /*2680*/  IMAD.MOV.U32 R77, RZ, RZ, 0x20 ;  /* 0x00000020ff4d7424 */ /* 0x000fe200078e00ff */
[----:B------:R-:W-:Y:S01]  /*2690*/  LOP3.LUT P0, R21, R52, 0x4, RZ, 0xc0, !PT ;  /* 0x0000000434157812 */ /* 0x000fe2000780c0ff */
[----:B------:R-:W-:Y:S01]  /*26a0*/  VIADD R126, R45, 0xffffffff ;  /* 0xffffffff2d7e7836 */ /* 0x000fe20000000000 */
[C---:B------:R-:W-:Y:S01]  /*26b0*/  LOP3.LUT R164, R5.reuse, 0x3e00, RZ, 0xc0, !PT ;  /* 0x00003e0005a47812 */ /* 0x040fe200078ec0ff */
[----:B------:R-:W0:Y:S01]  /*26c0*/  LDGDEPBAR ;  /* 0x00000000000079af */ /* 0x000e220000000000 */
[----:B------:R-:W-:Y:S02]  /*26d0*/  LOP3.LUT R5, R5, 0x100, RZ, 0xc0, !PT ;  /* 0x0000010005057812 */ /* 0x000fe400078ec0ff */
[----:B------:R-:W-:-:S02]  /*26e0*/  LOP3.LUT R6, R150, 0x18, RZ, 0xc0, !PT ;  /* 0x0000001896067812 */ /* 0x000fc400078ec0ff */
[--C-:B------:R-:W-:Y:S02]  /*26f0*/  LOP3.LUT R20, R20, 0xc0, R78.reuse, 0xf8, !PT ;  /* 0x000000c014147812 */ /* 0x100fe400078ef84e */
[--C-:B------:R-:W-:Y:S02]  /*2700*/  LOP3.LUT R7, R164, 0x20, R78.reuse, 0xf8, !PT ;  /* 0x00000020a4077812 */ /* 0x100fe400078ef84e */
[----:B------:R-:W-:Y:S02]  /*2710*/  LOP3.LUT R4, R78, 0xc0, RZ, 0xc0, !PT ;  /* 0x000000c04e047812 */ /* 0x000fe400078ec0ff */
[--C-:B------:R-:W-:Y:S02]  /*2720*/  LOP3.LUT R5, R5, 0x20, R78.reuse, 0xf8, !PT ;  /* 0x0000002005057812 */ /* 0x100fe400078ef84e */
[----:B------:R-:W-:Y:S02]  /*2730*/  LOP3.LUT R20, R20, R6, RZ, 0x3c, !PT ;  /* 0x0000000614147212 */ /* 0x000fe400078e3cff */
[----:B------:R-:W-:-:S02]  /*2740*/  LOP3.LUT R7, R7, 0x100, R78, 0xf8, !PT ;  /* 0x0000010007077812 */ /* 0x000fc400078ef84e */
[----:B------:R-:W-:Y:S02]  /*2750*/  LOP3.LUT R4, R4, 0x8, R52, 0xf8, !PT ;  /* 0x0000000804047812 */ /* 0x000fe400078ef834 */
[----:B------:R-:W-:Y:S02]  /*2760*/  LOP3.LUT R7, R7, R20, RZ, 0xfc, !PT ;  /* 0x0000001407077212 */ /* 0x000fe400078efcff */
[----:B------:R-:W-:-:S03]  /*2770*/  LOP3.LUT R4, R5, R4, R6, 0xf6, !PT ;  /* 0x0000000405047212 */ /* 0x000fc600078ef606 */
[--C-:B------:R-:W-:Y:S02]  /*2780*/  IMAD R44, R7, 0x2, R165.reuse ;  /* 0x00000002072c7824 */ /* 0x100fe400078e02a5 */
[----:B------:R-:W-:-:S03]  /*2790*/  IMAD R23, R4, 0x2, R165 ;  /* 0x0000000204177824 */ /* 0x000fc600078e02a5 */
[----:B------:R-:W-:Y:S04]  /*27a0*/  LDSM.16.M88.4 R4, [R44] ;  /* 0x000000002c04783b */ /* 0x000fe80000000200 */
[----:B------:R-:W1:Y:S01]  /*27b0*/  LDSM.16.M88.4 R16, [R23+0x1000] ;  /* 0x001000001710783b */ /* 0x000e620000000200 */
[----:B------:R-:W-:-:S03]  /*27c0*/  SEL R77, R77, 0xffffffe0, !P0 ;  /* 0xffffffe04d4d7807 */ /* 0x000fc60004000000 */
[----:B--2---:R-:W-:Y:S02]  /*27d0*/  LDSM.16.M88.4 R12, [R23+0x1400] ;  /* 0x00140000170c783b */ /* 0x004fe40000000200 */
[----:B------:R-:W-:Y:S02]  /*27e0*/  IMAD.IADD R43, R44, 0x1, R77 ;  /* 0x000000012c2b7824 */ /* 0x000fe400078e024d */
[----:B------:R-:W-:Y:S01]  /*27f0*/  IMAD.IADD R22, R77, 0x1, R23 ;  /* 0x000000014d167824 */ /* 0x000fe200078e0217 */
[----:B------:R-:W-:Y:S04]  /*2800*/  LDSM.16.M88.4 R48, [R23+0x4c00] ;  /* 0x004c00001730783b */ /* 0x000fe80000000200 */
[----:B------:R-:W-:Y:S04]  /*2810*/  LDSM.16.M88.4 R8, [R43] ;  /* 0x000000002b08783b */ /* 0x000fe80000000200 */
[----:B------:R-:W2:Y:S04]  /*2820*/  LDSM.16.M88.4 R24, [R22+0x1000] ;  /* 0x001000001618783b */ /* 0x000ea80000000200 */
[----:B------:R-:W4:Y:S04]  /*2830*/  LDSM.16.M88.4 R32, [R22+0x1400] ;  /* 0x001400001620783b */ /* 0x000f280000000200 */
[----:B------:R-:W-:Y:S04]  /*2840*/  LDSM.16.M88.4 R36, [R22+0x1800] ;  /* 0x001800001624783b */ /* 0x000fe80000000200 */
        /* <DEDUP_REMOVED lines=8> */
[C---:B----4-:R-:W-:Y:S08]  /*28d0*/  HMMA.16816.F32 R28, R8.reuse, R32, R28 ;  /* 0x00000020081c723c */ /* 0x050ff0000000181c */
[----:B------:R-:W-:Y:S08]  /*28e0*/  HMMA.16816.F32 R12, R8, R34, R12 ;  /* 0x00000022080c723c */ /* 0x000ff0000000180c */
[C---:B-1----:R-:W-:Y:S08]  /*28f0*/  HMMA.16816.F32 R32, R4.reuse, R24, RZ ;  /* 0x000000180420723c */ /* 0x042ff000000018ff */
[----:B------:R-:W-:-:S15]  /*2900*/  HMMA.16816.F32 R24, R4, R26, RZ ;  /* 0x0000001a0418723c */ /* 0x000fde00000018ff */
[----:B------:R-:W-:-:S05]  /*2910*/  NOP ;  /* 0x0000000000007918 */ /* 0x000fca0000000000 */
[C---:B------:R-:W-:Y:S01]  /*2920*/  HMMA.16816.F32 R24, R8.reuse, R38, R24 ;  /* 0x000000260818723c */ /* 0x040fe20000001818 */
[----:B-----5:R-:W-:Y:S02]  /*2930*/  IADD3 R65, PT, PT, R176, -R66, -R65 ;  /* 0x80000042b0417210 */ /* 0x020fe40007ffe841 */
[----:B------:R-:W-:Y:S01]  /*2940*/  IADD3 R47, PT, PT, R47, R176, -R66 ;  /* 0x000000b02f2f7210 */ /* 0x000fe20007ffe842 */
[-C--:B---3--:R-:W-:Y:S01]  /*2950*/  FMUL.FTZ R16, R16, R42.reuse ;  /* 0x0000002a10107220 */ /* 0x088fe20000410000 */
[-C--:B------:R-:W-:Y:S01]  /*2960*/  FMUL.FTZ R17, R17, R42.reuse ;  /* 0x0000002a11117220 */ /* 0x080fe20000410000 */
[-C--:B------:R-:W-:Y:S01]  /*2970*/  FMUL.FTZ R18, R18, R42.reuse ;  /* 0x0000002a12127220 */ /* 0x080fe20000410000 */
[-C--:B------:R-:W-:Y:S01]  /*2980*/  FMUL.FTZ R19, R19, R42.reuse ;  /* 0x0000002a13137220 */ /* 0x080fe20000410000 */
[-C--:B------:R-:W-:Y:S01]  /*2990*/  FMUL.FTZ R64, R91, R42.reuse ;  /* 0x0000002a5b407220 */ /* 0x080fe20000410000 */
        /* <DEDUP_REMOVED lines=8> */
[----:B-1----:R-:W1:Y:S03]  /*2a20*/  LDSM.16.M88.4 R16, [R23+0x1c00] ;  /* 0x001c00001710783b */ /* 0x002e660000000200 */
[----:B------:R-:W-:Y:S08]  /*2a30*/  MUFU.TANH R94, R28 ;  /* 0x0000001c005e7308 */ /* 0x000ff00000002400 */
[----:B------:R-:W-:Y:S08]  /*2a40*/  MUFU.TANH R53, R29 ;  /* 0x0000001d00357308 */ /* 0x000ff00000002400 */
[----:B------:R-:W-:Y:S08]  /*2a50*/  MUFU.TANH R87, R30 ;  /* 0x0000001e00577308 */ /* 0x000ff00000002400 */
[----:B------:R2:W-:Y:S01]  /*2a60*/  MUFU.TANH R71, R31 ;  /* 0x0000001f00477308 */ /* 0x0005e20000002400 */
[-C--:B------:R-:W-:Y:S01]  /*2a70*/  FMUL.FTZ R90, R90, R42.reuse ;  /* 0x0000002a5a5a7220 */ /* 0x080fe20000410000 */
[-C--:B------:R-:W-:Y:S01]  /*2a80*/  FMUL.FTZ R12, R12, R42.reuse ;  /* 0x0000002a0c0c7220 */ /* 0x080fe20000410000 */
[----:B--2---:R-:W-:Y:S01]  /*2a90*/  HMMA.16816.F32 R28, R8, R36, R32 ;  /* 0x00000024081c723c */ /* 0x004fe20000001820 */
[----:B------:R-:W2:Y:S01]  /*2aa0*/  LDSM.16.M88.4 R32, [R22+0x1c00] ;  /* 0x001c00001620783b */ /* 0x000ea20000000200 */
[-C--:B------:R-:W-:Y:S01]  /*2ab0*/  FMUL.FTZ R13, R13, R42.reuse ;  /* 0x0000002a0d0d7220 */ /* 0x080fe20000410000 */
[-C--:B------:R-:W-:Y:S01]  /*2ac0*/  FMUL.FTZ R14, R14, R42.reuse ;  /* 0x0000002a0e0e7220 */ /* 0x080fe20000410000 */
[-C--:B------:R-:W-:Y:S01]  /*2ad0*/  FMUL.FTZ R15, R15, R42.reuse ;  /* 0x0000002a0f0f7220 */ /* 0x080fe20000410000 */
[----:B------:R-:W-:Y:S01]  /*2ae0*/  MUFU.TANH R121, R90 ;  /* 0x0000005a00797308 */ /* 0x000fe20000002400 */
[----:B------:R-:W3:Y:S07]  /*2af0*/  LDSM.16.M88.4 R36, [R22+0x4c00] ;  /* 0x004c00001624783b */ /* 0x000eee0000000200 */
[----:B------:R-:W-:Y:S08]  /*2b00*/  MUFU.TANH R75, R12 ;  /* 0x0000000c004b7308 */ /* 0x000ff00000002400 */
[----:B------:R-:W-:Y:S08]  /*2b10*/  MUFU.TANH R86, R13 ;  /* 0x0000000d00567308 */ /* 0x000ff00000002400 */
[----:B------:R-:W-:Y:S08]  /*2b20*/  MUFU.TANH R90, R14 ;  /* 0x0000000e005a7308 */ /* 0x000ff00000002400 */
[----:B------:R1:W-:Y:S02]  /*2b30*/  MUFU.TANH R80, R15 ;  /* 0x0000000f00507308 */ /* 0x0003e40000002400 */
[C---:B-1----:R-:W-:Y:S08]  /*2b40*/  HMMA.16816.F32 R12, R4.reuse, R16, RZ ;  /* 0x00000010040c723c */ /* 0x042ff000000018ff */
[----:B------:R-:W-:Y:S01]  /*2b50*/  HMMA.16816.F32 R16, R4, R18, RZ ;  /* 0x000000120410723c */ /* 0x000fe200000018ff */
[-C--:B------:R-:W-:Y:S01]  /*2b60*/  FMUL.FTZ R28, R28, R42.reuse ;  /* 0x0000002a1c1c7220 */ /* 0x080fe20000410000 */
[-C--:B------:R-:W-:Y:S01]  /*2b70*/  FMUL.FTZ R29, R29, R42.reuse ;  /* 0x0000002a1d1d7220 */ /* 0x080fe20000410000 */
[-C--:B------:R-:W-:Y:S01]  /*2b80*/  FMUL.FTZ R30, R30, R42.reuse ;  /* 0x0000002a1e1e7220 */ /* 0x080fe20000410000 */
[-C--:B------:R-:W-:Y:S01]  /*2b90*/  FMUL.FTZ R31, R31, R42.reuse ;  /* 0x0000002a1f1f7220 */ /* 0x080fe20000410000 */
[----:B------:R-:W-:Y:S07]  /*2ba0*/  MUFU.TANH R63, R28 ;  /* 0x0000001c003f7308 */ /* 0x000fee0000002400 */
[C---:B--2---:R-:W-:Y:S01]  /*2bb0*/  HMMA.16816.F32 R12, R8.reuse, R32, R12 ;  /* 0x00000020080c723c */ /* 0x044fe2000000180c */
[----:B------:R-:W-:Y:S08]  /*2bc0*/  MUFU.TANH R82, R29 ;  /* 0x0000001d00527308 */ /* 0x000ff00000002400 */
[----:B------:R-:W-:Y:S01]  /*2bd0*/  MUFU.TANH R85, R30 ;  /* 0x0000001e00557308 */ /* 0x000fe20000002400 */
[----:B------:R-:W-:Y:S07]  /*2be0*/  HMMA.16816.F32 R16, R8, R34, R16 ;  /* 0x000000220810723c */ /* 0x000fee0000001810 */
[----:B------:R1:W-:Y:S01]  /*2bf0*/  MUFU.TANH R54, R31 ;  /* 0x0000001f00367308 */ /* 0x0003e20000002400 */
[----:B------:R-:W-:Y:S01]  /*2c00*/  HMMA.16816.F32 R32, R4, R50, RZ ;  /* 0x000000320420723c */ /* 0x000fe200000018ff */
[-C--:B------:R-:W-:Y:S01]  /*2c10*/  FMUL.FTZ R12, R12, R42.reuse ;  /* 0x0000002a0c0c7220 */ /* 0x080fe20000410000 */
[-C--:B------:R-:W-:Y:S01]  /*2c20*/  FMUL.FTZ R13, R13, R42.reuse ;  /* 0x0000002a0d0d7220 */ /* 0x080fe20000410000 */
[----:B-1----:R-:W1:Y:S01]  /*2c30*/  LDSM.16.M88.4 R28, [R22+0x2000] ;  /* 0x00200000161c783b */ /* 0x002e620000000200 */
[-C--:B------:R-:W-:Y:S01]  /*2c40*/  FMUL.FTZ R14, R14, R42.reuse ;  /* 0x0000002a0e0e7220 */ /* 0x080fe20000410000 */
[-C--:B------:R-:W-:Y:S01]  /*2c50*/  FMUL.FTZ R15, R15, R42.reuse ;  /* 0x0000002a0f0f7220 */ /* 0x080fe20000410000 */
[----:B------:R-:W-:Y:S01]  /*2c60*/  FMUL.FTZ R46, R89, R42 ;  /* 0x0000002a592e7220 */ /* 0x000fe20000410000 */
[----:B------:R-:W-:-:S13]  /*2c70*/  MUFU.TANH R93, R12 ;  /* 0x0000000c005d7308 */ /* 0x000fda0000002400 */
[----:B---3--:R-:W-:Y:S01]  /*2c80*/  HMMA.16816.F32 R32, R8, R38, R32 ;  /* 0x000000260820723c */ /* 0x008fe20000001820 */
[-C--:B------:R-:W-:Y:S01]  /*2c90*/  FMUL.FTZ R24, R24, R42.reuse ;  /* 0x0000002a18187220 */ /* 0x080fe20000410000 */
[----:B------:R-:W-:Y:S01]  /*2ca0*/  MUFU.TANH R61, R13 ;  /* 0x0000000d003d7308 */ /* 0x000fe20000002400 */
[-C--:B------:R-:W-:Y:S01]  /*2cb0*/  FMUL.FTZ R25, R25, R42.reuse ;  /* 0x0000002a19197220 */ /* 0x080fe20000410000 */
[----:B------:R-:W-:-:S06]  /*2cc0*/  FMUL.FTZ R26, R26, R42 ;  /* 0x0000002a1a1a7220 */ /* 0x000fcc0000410000 */
[----:B------:R-:W-:Y:S01]  /*2cd0*/  MUFU.TANH R89, R14 ;  /* 0x0000000e00597308 */ /* 0x000fe20000002400 */
[-C--:B------:R-:W-:Y:S01]  /*2ce0*/  FMUL.FTZ R27, R27, R42.reuse ;  /* 0x0000002a1b1b7220 */ /* 0x080fe20000410000 */
[----:B------:R-:W-:-:S06]  /*2cf0*/  FMUL.FTZ R16, R16, R42 ;  /* 0x0000002a10107220 */ /* 0x000fcc0000410000 */
[----:B------:R2:W-:Y:S08]  /*2d00*/  MUFU.TANH R62, R15 ;  /* 0x0000000f003e7308 */ /* 0x0005f00000002400 */
[----:B------:R3:W-:Y:S01]  /*2d10*/  MUFU.TANH R76, R16 ;  /* 0x00000010004c7308 */ /* 0x0007e20000002400 */
[----:B--2---:R-:W-:Y:S07]  /*2d20*/  HMMA.16816.F32 R12, R4, R56, RZ ;  /* 0x00000038040c723c */ /* 0x004fee00000018ff */
[----:B------:R-:W-:Y:S01]  /*2d30*/  MUFU.TANH R67, R24 ;  /* 0x0000001800437308 */ /* 0x000fe20000002400 */
[----:B---3--:R-:W-:-:S07]  /*2d40*/  LOP3.LUT R16, R151, 0x1f0, RZ, 0xc0, !PT ;  /* 0x000001f097107812 */ /* 0x008fce00078ec0ff */
[----:B------:R-:W-:Y:S01]  /*2d50*/  MUFU.TANH R60, R25 ;  /* 0x00000019003c7308 */ /* 0x000fe20000002400 */
[----:B------:R-:W-:-:S07]  /*2d60*/  LOP3.LUT R16, R16, 0x7, R74, 0xf8, !PT ;  /* 0x0000000710107812 */ /* 0x000fce00078ef84a */
[----:B------:R-:W-:Y:S08]  /*2d70*/  MUFU.TANH R70, R26 ;  /* 0x0000001a00467308 */ /* 0x000ff00000002400 */
[----:B------:R2:W-:Y:S01]  /*2d80*/  MUFU.TANH R92, R27 ;  /* 0x0000001b005c7308 */ /* 0x0005e20000002400 */
[----:B------:R-:W-:Y:S01]  /*2d90*/  IMAD R16, R189, 0x40, R16 ;  /* 0x00000040bd107824 */ /* 0x000fe200078e0210 */
[----:B-1----:R-:W-:Y:S01]  /*2da0*/  HMMA.16816.F32 R12, R8, R28, R12 ;  /* 0x0000001c080c723c */ /* 0x002fe2000000180c */
[----:B------:R-:W-:Y:S01]  /*2db0*/  FMUL.FTZ R29, R33, R42 ;  /* 0x0000002a211d7220 */ /* 0x000fe20000410000 */
[----:B------:R-:W-:-:S02]  /*2dc0*/  IMAD.SHL.U32 R50, R52, 0x2, RZ ;  /* 0x0000000234327824 */ /* 0x000fc400078e00ff */
[-C--:B------:R-:W-:Y:S01]  /*2dd0*/  FMUL.FTZ R28, R35, R42.reuse ;  /* 0x0000002a231c7220 */ /* 0x080fe20000410000 */
[C---:B------:R-:W-:Y:S01]  /*2de0*/  IMAD.IADD R66, R16.reuse, 0x1, R65 ;  /* 0x0000000110427824 */ /* 0x040fe200078e0241 */
[----:B--2---:R-:W1:Y:S02]  /*2df0*/  LDSM.16.M88.4 R24, [R23+0x2400] ;  /* 0x002400001718783b */ /* 0x004e640000000200 */
[----:B------:R-:W-:Y:S01]  /*2e00*/  HMMA.16816.F32 R56, R4, R58, RZ ;  /* 0x0000003a0438723c */ /* 0x000fe200000018ff */
[----:B------:R-:W-:Y:S02]  /*2e10*/  IMAD.IADD R16, R16, 0x1, R47 ;  /* 0x0000000110107824 */ /* 0x000fe400078e022f */
[-C--:B------:R-:W-:Y:S01]  /*2e20*/  FMUL.FTZ R17, R17, R42.reuse ;  /* 0x0000002a11117220 */ /* 0x080fe20000410000 */
[-C--:B------:R-:W-:Y:S01]  /*2e30*/  FMUL.FTZ R18, R18, R42.reuse ;  /* 0x0000002a12127220 */ /* 0x080fe20000410000 */
[----:B------:R-:W-:Y:S01]  /*2e40*/  FMUL.FTZ R19, R19, R42 ;  /* 0x0000002a13137220 */ /* 0x000fe20000410000 */
[----:B------:R-:W-:Y:S01]  /*2e50*/  IMAD.SHL.U32 R120, R126, 0x100, RZ ;  /* 0x000001007e787824 */ /* 0x000fe200078e00ff */
[----:B------:R-:W-:Y:S01]  /*2e60*/  LOP3.LUT R50, R50, 0x6, RZ, 0xc0, !PT ;  /* 0x0000000632327812 */ /* 0x000fe200078ec0ff */
[----:B------:R-:W2:Y:S01]  /*2e70*/  MUFU.TANH R29, R29 ;  /* 0x0000001d001d7308 */ /* 0x000ea20000002400 */
[----:B------:R-:W-:-:S02]  /*2e80*/  VIADDMNMX R178, R16, 0x1, R176, PT ;  /* 0x0000000110b27846 */ /* 0x000fc400038001b0 */
[----:B------:R-:W-:Y:S02]  /*2e90*/  VIADDMNMX R176, R16, 0x9, R176, PT ;  /* 0x0000000910b07846 */ /* 0x000fe400038001b0 */
[----:B------:R-:W-:-:S03]  /*2ea0*/  LOP3.LUT R127, R120, R50, RZ, 0xfc, !PT ;  /* 0x00000032787f7212 */ /* 0x000fc600078efcff */
[----:B------:R-:W-:Y:S02]  /*2eb0*/  MUFU.TANH R55, R17 ;  /* 0x0000001100377308 */ /* 0x000fe40000002400 */
[----:B------:R-:W-:-:S06]  /*2ec0*/  VIADD R33, R127, 0xf9 ;  /* 0x000000f97f217836 */ /* 0x000fcc0000000000 */
[----:B------:R-:W-:Y:S08]  /*2ed0*/  MUFU.TANH R74, R18 ;  /* 0x00000012004a7308 */ /* 0x000ff00000002400 */
[----:B------:R3:W-:Y:S08]  /*2ee0*/  MUFU.TANH R69, R19 ;  /* 0x0000001300457308 */ /* 0x0007f00000002400 */
[----:B------:R-:W4:Y:S01]  /*2ef0*/  MUFU.TANH R28, R28 ;  /* 0x0000001c001c7308 */ /* 0x000f220000002400 */
[C---:B------:R-:W-:Y:S01]  /*2f00*/  VIADD R47, R66.reuse, 0x8 ;  /* 0x00000008422f7836 */ /* 0x040fe20000000000 */
[----:B---3--:R-:W3:Y:S06]  /*2f10*/  LDSM.16.M88.4 R16, [R22+0x2400] ;  /* 0x002400001610783b */ /* 0x008eec0000000200 */
[----:B------:R-:W1:Y:S01]  /*2f20*/  MUFU.TANH R46, R46 ;  /* 0x0000002e002e7308 */ /* 0x000e620000002400 */
[----:B------:R-:W-:-:S07]  /*2f30*/  ISETP.GT.AND P4, PT, R66, R33, PT ;  /* 0x000000214200720c */ /* 0x000fce0003f84270 */
[----:B------:R-:W1:Y:S01]  /*2f40*/  MUFU.TANH R64, R64 ;  /* 0x0000004000407308 */ /* 0x000e620000002400 */
[-C--:B------:R-:W-:Y:S01]  /*2f50*/  FMUL.FTZ R84, R12, R42.reuse ;  /* 0x0000002a0c547220 */ /* 0x080fe20000410000 */
[----:B------:R-:W-:Y:S01]  /*2f60*/  VIADD R12, R127, 0x1 ;  /* 0x000000017f0c7836 */ /* 0x000fe20000000000 */
[----:B------:R-:W-:Y:S01]  /*2f70*/  HMMA.16816.F32 R56, R8, R30, R56 ;  /* 0x0000001e0838723c */ /* 0x000fe20000001838 */
[----:B------:R-:W-:Y:S01]  /*2f80*/  ISETP.GT.AND P5, PT, R47, R33, PT ;  /* 0x000000212f00720c */ /* 0x000fe20003fa4270 */
[----:B------:R-:W-:Y:S01]  /*2f90*/  VIADD R30, R127, 0x8 ;  /* 0x000000087f1e7836 */ /* 0x000fe20000000000 */
[----:B------:R-:W-:Y:S01]  /*2fa0*/  ISETP.GT.AND P1, PT, R47, R127, PT ;  /* 0x0000007f2f00720c */ /* 0x000fe20003f24270 */
[----:B------:R-:W-:Y:S01]  /*2fb0*/  FMUL.FTZ R13, R13, R42 ;  /* 0x0000002a0d0d7220 */ /* 0x000fe20000410000 */
[----:B------:R-:W-:Y:S02]  /*2fc0*/  ISETP.GE.AND P2, PT, R33, R178, PT ;  /* 0x000000b22100720c */ /* 0x000fe40003f46270 */
[----:B--2---:R-:W-:-:S02]  /*2fd0*/  FSEL R29, R29, -INF , !P4 ;  /* 0xff8000001d1d7808 */ /* 0x004fc40006000000 */
[-C--:B------:R-:W-:Y:S02]  /*2fe0*/  ISETP.GT.AND P3, PT, R66, R12.reuse, PT ;  /* 0x0000000c4200720c */ /* 0x080fe40003f64270 */
[----:B------:R-:W-:Y:S02]  /*2ff0*/  FSEL R121, R121, -INF , !P1 ;  /* 0xff80000079797808 */ /* 0x000fe40004800000 */
[----:B----4-:R-:W-:Y:S01]  /*3000*/  FSEL R28, R28, -INF , !P5 ;  /* 0xff8000001c1c7808 */ /* 0x010fe20006800000 */
[----:B------:R2:W-:Y:S01]  /*3010*/  MUFU.TANH R113, R13 ;  /* 0x0000000d00717308 */ /* 0x0005e20000002400 */
[----:B------:R-:W-:Y:S01]  /*3020*/  ISETP.GT.AND P1, PT, R47, R12, PT ;  /* 0x0000000c2f00720c */ /* 0x000fe20003f24270 */
[-C--:B------:R-:W-:Y:S01]  /*3030*/  FMUL.FTZ R114, R14, R42.reuse ;  /* 0x0000002a0e727220 */ /* 0x080fe20000410000 */
[----:B------:R-:W-:Y:S01]  /*3040*/  FSEL R65, R29, -INF , !P2 ;  /* 0xff8000001d417808 */ /* 0x000fe20005000000 */
[----:B------:R-:W-:Y:S01]  /*3050*/  FMUL.FTZ R73, R15, R42 ;  /* 0x0000002a0f497220 */ /* 0x000fe20000410000 */
[----:B------:R-:W-:-:S02]  /*3060*/  ISETP.GT.AND P5, PT, R66, R30, PT ;  /* 0x0000001e4200720c */ /* 0x000fc40003fa4270 */
[C---:B------:R-:W-:Y:S02]  /*3070*/  ISETP.GE.AND P4, PT, R12.reuse, R178, PT ;  /* 0x000000b20c00720c */ /* 0x040fe40003f86270 */
[-C--:B------:R-:W-:Y:S01]  /*3080*/  ISETP.GE.AND P2, PT, R12, R176.reuse, PT ;  /* 0x000000b00c00720c */ /* 0x080fe20003f46270 */
[----:B------:R-:W-:Y:S01]  /*3090*/  VIADD R29, R127, 0x9 ;  /* 0x000000097f1d7836 */ /* 0x000fe20000000000 */
[----:B-1----:R-:W-:Y:S02]  /*30a0*/  FSEL R117, R46, -INF , !P3 ;  /* 0xff8000002e757808 */ /* 0x002fe40005800000 */
[----:B------:R-:W-:Y:S02]  /*30b0*/  ISETP.GE.AND P0, PT, R33, R176, PT ;  /* 0x000000b02100720c */ /* 0x000fe40003f06270 */
[----:B------:R-:W-:Y:S01]  /*30c0*/  ISETP.GE.AND P3, PT, R30, R178, PT ;  /* 0x000000b21e00720c */ /* 0x000fe20003f66270 */
[----:B--2---:R-:W-:Y:S01]  /*30d0*/  HMMA.16816.F32 R12, R4, R24, RZ ;  /* 0x00000018040c723c */ /* 0x004fe200000018ff */
[----:B------:R-:W-:-:S02]  /*30e0*/  FSEL R64, R64, -INF , !P1 ;  /* 0xff80000040407808 */ /* 0x000fc40004800000 */
[----:B------:R-:W-:Y:S02]  /*30f0*/  FSEL R72, R72, -INF , !P5 ;  /* 0xff80000048487808 */ /* 0x000fe40006800000 */
[----:B------:R-:W-:Y:S02]  /*3100*/  FSEL R46, R28, -INF , !P0 ;  /* 0xff8000001c2e7808 */ /* 0x000fe40004000000 */
[----:B------:R-:W-:Y:S02]  /*3110*/  FSEL R117, R117, -INF , !P4 ;  /* 0xff80000075757808 */ /* 0x000fe40006000000 */
[----:B------:R-:W-:Y:S02]  /*3120*/  FSEL R79, R64, -INF , !P2 ;  /* 0xff800000404f7808 */ /* 0x000fe40005000000 */
[----:B------:R-:W-:Y:S02]  /*3130*/  FSEL R115, R72, -INF , !P3 ;  /* 0xff80000048737808 */ /* 0x000fe40005800000 */
[----:B------:R-:W-:-:S02]  /*3140*/  ISETP.GT.AND P0, PT, R47, R30, PT ;  /* 0x0000001e2f00720c */ /* 0x000fc40003f04270 */
[----:B------:R-:W-:Y:S02]  /*3150*/  ISETP.GE.AND P4, PT, R30, R176, PT ;  /* 0x000000b01e00720c */ /* 0x000fe40003f86270 */
[-C--:B------:R-:W-:Y:S02]  /*3160*/  ISETP.GT.AND P1, PT, R66, R29.reuse, PT ;  /* 0x0000001d4200720c */ /* 0x080fe40003f24270 */
[----:B------:R-:W-:Y:S02]  /*3170*/  ISETP.GT.AND P2, PT, R47, R29, PT ;  /* 0x0000001d2f00720c */ /* 0x000fe40003f44270 */
[C---:B------:R-:W-:Y:S02]  /*3180*/  ISETP.GE.AND P5, PT, R29.reuse, R178, PT ;  /* 0x000000b21d00720c */ /* 0x040fe40003fa6270 */
[----:B------:R-:W-:Y:S02]  /*3190*/  ISETP.GE.AND P3, PT, R29, R176, PT ;  /* 0x000000b01d00720c */ /* 0x000fe40003f66270 */
[----:B------:R-:W1:Y:S01]  /*31a0*/  LDSM.16.M88.4 R28, [R23+0x2800] ;  /* 0x00280000171c783b */ /* 0x000e620000000200 */
[----:B---3--:R-:W-:Y:S01]  /*31b0*/  HMMA.16816.F32 R12, R8, R16, R12 ;  /* 0x00000010080c723c */ /* 0x008fe2000000180c */
[----:B------:R-:W-:Y:S01]  /*31c0*/  FSEL R68, R68, -INF , !P1 ;  /* 0xff80000044447808 */ /* 0x000fe20004800000 */
[-C--:B------:R-:W-:Y:S01]  /*31d0*/  FMUL.FTZ R56, R56, R42.reuse ;  /* 0x0000002a38387220 */ /* 0x080fe20000410000 */
[-C--:B------:R-:W-:Y:S01]  /*31e0*/  FMUL.FTZ R57, R57, R42.reuse ;  /* 0x0000002a39397220 */ /* 0x080fe20000410000 */
[-C--:B------:R-:W-:Y:S01]  /*31f0*/  FMUL.FTZ R58, R58, R42.reuse ;  /* 0x0000002a3a3a7220 */ /* 0x080fe20000410000 */
[----:B------:R-:W-:Y:S01]  /*3200*/  FMUL.FTZ R59, R59, R42 ;  /* 0x0000002a3b3b7220 */ /* 0x000fe20000410000 */
[----:B------:R-:W-:Y:S01]  /*3210*/  FSEL R112, R68, -INF , !P5 ;  /* 0xff80000044707808 */ /* 0x000fe20006800000 */
[----:B------:R-:W-:Y:S01]  /*3220*/  MUFU.TANH R64, R56 ;  /* 0x0000003800407308 */ /* 0x000fe20000002400 */
[----:B------:R-:W-:Y:S01]  /*3230*/  HMMA.16816.F32 R24, R4, R26, RZ ;  /* 0x0000001a0418723c */ /* 0x000fe200000018ff */
[----:B------:R-:W-:Y:S01]  /*3240*/  VIADD R17, R127, 0x10 ;  /* 0x000000107f117836 */ /* 0x000fe20000000000 */
[----:B------:R-:W-:-:S05]  /*3250*/  FSEL R91, R91, -INF , !P0 ;  /* 0xff8000005b5b7808 */ /* 0x000fca0004000000 */
[----:B------:R-:W-:Y:S01]  /*3260*/  MUFU.TANH R72, R57 ;  /* 0x0000003900487308 */ /* 0x000fe20000002400 */
[----:B------:R-:W-:-:S07]  /*3270*/  VIADD R16, R127, 0x11 ;  /* 0x000000117f107836 */ /* 0x000fce0000000000 */
[----:B------:R-:W-:Y:S08]  /*3280*/  MUFU.TANH R106, R58 ;  /* 0x0000003a006a7308 */ /* 0x000ff00000002400 */
[----:B------:R2:W-:Y:S01]  /*3290*/  MUFU.TANH R68, R59 ;  /* 0x0000003b00447308 */ /* 0x0005e20000002400 */
[----:B------:R-:W-:Y:S02]  /*32a0*/  FSEL R118, R91, -INF , !P4 ;  /* 0xff8000005b767808 */ /* 0x000fe40006000000 */
[----:B------:R-:W-:-:S02]  /*32b0*/  FSEL R95, R95, -INF , !P2 ;  /* 0xff8000005f5f7808 */ /* 0x000fc40005000000 */
[CC--:B------:R-:W-:Y:S02]  /*32c0*/  ISETP.GT.AND P0, PT, R66.reuse, R17.reuse, PT ;  /* 0x000000114200720c */ /* 0x0c0fe40003f04270 */
[----:B------:R-:W-:Y:S01]  /*32d0*/  ISETP.GT.AND P4, PT, R47, R17, PT ;  /* 0x000000112f00720c */ /* 0x000fe20003f84270 */
[----:B--2---:R-:W2:Y:S01]  /*32e0*/  LDSM.16.M88.4 R56, [R22+0x2800] ;  /* 0x002800001638783b */ /* 0x004ea20000000200 */
[----:B------:R-:W-:Y:S01]  /*32f0*/  ISETP.GT.AND P5, PT, R66, R16, PT ;  /* 0x000000104200720c */ /* 0x000fe20003fa4270 */
[----:B------:R-:W-:Y:S01]  /*3300*/  FMUL.FTZ R105, R12, R42 ;  /* 0x0000002a0c697220 */ /* 0x000fe20000410000 */
[----:B------:R-:W-:Y:S01]  /*3310*/  ISETP.GE.AND P1, PT, R17, R178, PT ;  /* 0x000000b21100720c */ /* 0x000fe20003f26270 */
[----:B------:R-:W-:Y:S01]  /*3320*/  VIADD R12, R127, 0x18 ;  /* 0x000000187f0c7836 */ /* 0x000fe20000000000 */
[----:B------:R-:W-:Y:S01]  /*3330*/  ISETP.GE.AND P2, PT, R17, R176, PT ;  /* 0x000000b01100720c */ /* 0x000fe20003f46270 */
[----:B------:R-:W-:Y:S01]  /*3340*/  VIADD R17, R127, 0x19 ;  /* 0x000000197f117836 */ /* 0x000fe20000000000 */
[----:B------:R-:W-:-:S02]  /*3350*/  FSEL R116, R95, -INF , !P3 ;  /* 0xff8000005f747808 */ /* 0x000fc40005800000 */
[----:B------:R-:W-:Y:S02]  /*3360*/  ISETP.GT.AND P3, PT, R47, R16, PT ;  /* 0x000000102f00720c */ /* 0x000fe40003f64270 */
[----:B------:R-:W-:Y:S02]  /*3370*/  FSEL R94, R94, -INF , !P0 ;  /* 0xff8000005e5e7808 */ /* 0x000fe40004000000 */
[----:B------:R-:W-:Y:S01]  /*3380*/  FSEL R87, R87, -INF , !P4 ;  /* 0xff80000057577808 */ /* 0x000fe20006000000 */
[----:B------:R-:W-:Y:S01]  /*3390*/  FMUL.FTZ R13, R13, R42 ;  /* 0x0000002a0d0d7220 */ /* 0x000fe20000410000 */
[----:B------:R-:W-:Y:S02]  /*33a0*/  ISETP.GE.AND P0, PT, R16, R178, PT ;  /* 0x000000b21000720c */ /* 0x000fe40003f06270 */
[----:B------:R-:W-:Y:S01]  /*33b0*/  FSEL R98, R53, -INF , !P5 ;  /* 0xff80000035627808 */ /* 0x000fe20006800000 */
[----:B------:R-:W-:Y:S01]  /*33c0*/  HMMA.16816.F32 R24, R8, R18, R24 ;  /* 0x000000120818723c */ /* 0x000fe20000001818 */
[----:B------:R-:W-:-:S02]  /*33d0*/  ISETP.GT.AND P4, PT, R66, R12, PT ;  /* 0x0000000c4200720c */ /* 0x000fc40003f84270 */
[----:B------:R-:W-:Y:S02]  /*33e0*/  FSEL R111, R87, -INF , !P2 ;  /* 0xff800000576f7808 */ /* 0x000fe40005000000 */
[----:B------:R-:W-:Y:S01]  /*33f0*/  FSEL R107, R71, -INF , !P3 ;  /* 0xff800000476b7808 */ /* 0x000fe20005800000 */
[----:B------:R1:W-:Y:S01]  /*3400*/  MUFU.TANH R53, R13 ;  /* 0x0000000d00357308 */ /* 0x0003e20000002400 */
[----:B------:R-:W-:Y:S01]  /*3410*/  ISETP.GT.AND P2, PT, R47, R12, PT ;  /* 0x0000000c2f00720c */ /* 0x000fe20003f44270 */
[-C--:B------:R-:W-:Y:S01]  /*3420*/  FMUL.FTZ R19, R14, R42.reuse ;  /* 0x0000002a0e137220 */ /* 0x080fe20000410000 */
[----:B------:R-:W-:Y:S01]  /*3430*/  FSEL R98, R98, -INF , !P0 ;  /* 0xff80000062627808 */ /* 0x000fe20004000000 */
[----:B------:R-:W-:Y:S01]  /*3440*/  FMUL.FTZ R18, R15, R42 ;  /* 0x0000002a0f127220 */ /* 0x000fe20000410000 */
[----:B------:R-:W-:Y:S02]  /*3450*/  ISETP.GT.AND P3, PT, R66, R17, PT ;  /* 0x000000114200720c */ /* 0x000fe40003f64270 */
[----:B------:R-:W-:-:S02]  /*3460*/  ISETP.GE.AND P5, PT, R12, R178, PT ;  /* 0x000000b20c00720c */ /* 0x000fc40003fa6270 */
[-C--:B------:R-:W-:Y:S02]  /*3470*/  ISETP.GE.AND P0, PT, R12, R176.reuse, PT ;  /* 0x000000b00c00720c */ /* 0x080fe40003f06270 */
[----:B------:R-:W-:Y:S02]  /*3480*/  FSEL R96, R94, -INF , !P1 ;  /* 0xff8000005e607808 */ /* 0x000fe40004800000 */
[----:B------:R-:W-:Y:S01]  /*3490*/  ISETP.GE.AND P1, PT, R16, R176, PT ;  /* 0x000000b01000720c */ /* 0x000fe20003f26270 */
[----:B------:R-:W-:Y:S01]  /*34a0*/  VIADD R16, R127, 0x20 ;  /* 0x000000207f107836 */ /* 0x000fe20000000000 */
[----:B------:R-:W-:Y:S01]  /*34b0*/  FSEL R75, R75, -INF , !P4 ;  /* 0xff8000004b4b7808 */ /* 0x000fe20006000000 */
[----:B-1----:R-:W-:Y:S01]  /*34c0*/  HMMA.16816.F32 R12, R4, R28, RZ ;  /* 0x0000001c040c723c */ /* 0x002fe200000018ff */
[----:B------:R-:W-:Y:S02]  /*34d0*/  ISETP.GE.AND P4, PT, R17, R178, PT ;  /* 0x000000b21100720c */ /* 0x000fe40003f86270 */
[----:B------:R-:W-:-:S02]  /*34e0*/  FSEL R90, R90, -INF , !P2 ;  /* 0xff8000005a5a7808 */ /* 0x000fc40005000000 */
[----:B------:R-:W-:Y:S01]  /*34f0*/  FSEL R86, R86, -INF , !P3 ;  /* 0xff80000056567808 */ /* 0x000fe20005800000 */
[----:B------:R-:W-:Y:S01]  /*3500*/  MUFU.TANH R71, R19 ;  /* 0x0000001300477308 */ /* 0x000fe20000002400 */
[----:B------:R-:W-:Y:S02]  /*3510*/  FSEL R107, R107, -INF , !P1 ;  /* 0xff8000006b6b7808 */ /* 0x000fe40004800000 */
[----:B------:R-:W-:Y:S02]  /*3520*/  FSEL R91, R75, -INF , !P5 ;  /* 0xff8000004b5b7808 */ /* 0x000fe40006800000 */
[----:B------:R-:W-:Y:S02]  /*3530*/  FSEL R99, R90, -INF , !P0 ;  /* 0xff8000005a637808 */ /* 0x000fe40004000000 */
[----:B------:R-:W-:Y:S01]  /*3540*/  FSEL R87, R86, -INF , !P4 ;  /* 0xff80000056577808 */ /* 0x000fe20006000000 */
[----:B------:R1:W-:Y:S01]  /*3550*/  MUFU.TANH R75, R18 ;  /* 0x00000012004b7308 */ /* 0x0003e20000002400 */
[----:B------:R-:W-:-:S02]  /*3560*/  ISETP.GT.AND P1, PT, R47, R17, PT ;  /* 0x000000112f00720c */ /* 0x000fc40003f24270 */
[----:B------:R-:W-:Y:S02]  /*3570*/  ISETP.GE.AND P5, PT, R17, R176, PT ;  /* 0x000000b01100720c */ /* 0x000fe40003fa6270 */
[-C--:B------:R-:W-:Y:S02]  /*3580*/  ISETP.GT.AND P2, PT, R66, R16.reuse, PT ;  /* 0x000000104200720c */ /* 0x080fe40003f44270 */
[----:B------:R-:W-:Y:S02]  /*3590*/  ISETP.GT.AND P0, PT, R47, R16, PT ;  /* 0x000000102f00720c */ /* 0x000fe40003f04270 */
[C---:B------:R-:W-:Y:S02]  /*35a0*/  ISETP.GE.AND P3, PT, R16.reuse, R178, PT ;  /* 0x000000b21000720c */ /* 0x040fe40003f66270 */
[----:B------:R-:W-:Y:S02]  /*35b0*/  ISETP.GE.AND P4, PT, R16, R176, PT ;  /* 0x000000b01000720c */ /* 0x000fe40003f86270 */
[----:B-1----:R-:W1:Y:S01]  /*35c0*/  LDSM.16.M88.4 R16, [R23+0x2c00] ;  /* 0x002c00001710783b */ /* 0x002e620000000200 */
[-C--:B------:R-:W-:Y:S01]  /*35d0*/  FMUL.FTZ R24, R24, R42.reuse ;  /* 0x0000002a18187220 */ /* 0x080fe20000410000 */
[----:B--2---:R-:W-:Y:S01]  /*35e0*/  HMMA.16816.F32 R12, R8, R56, R12 ;  /* 0x00000038080c723c */ /* 0x004fe2000000180c */
[----:B------:R-:W-:Y:S01]  /*35f0*/  FSEL R80, R80, -INF , !P1 ;  /* 0xff80000050507808 */ /* 0x000fe20004800000 */
[-C--:B------:R-:W-:Y:S01]  /*3600*/  FMUL.FTZ R25, R25, R42.reuse ;  /* 0x0000002a19197220 */ /* 0x080fe20000410000 */
[----:B------:R2:W-:Y:S01]  /*3610*/  MUFU.TANH R95, R24 ;  /* 0x00000018005f7308 */ /* 0x0005e20000002400 */
[-C--:B------:R-:W-:Y:S01]  /*3620*/  FMUL.FTZ R26, R26, R42.reuse ;  /* 0x0000002a1a1a7220 */ /* 0x080fe20000410000 */
[----:B------:R-:W-:Y:S01]  /*3630*/  FMUL.FTZ R27, R27, R42 ;  /* 0x0000002a1b1b7220 */ /* 0x000fe20000410000 */
[----:B------:R-:W-:-:S02]  /*3640*/  FSEL R86, R80, -INF , !P5 ;  /* 0xff80000050567808 */ /* 0x000fc40006800000 */
[----:B------:R-:W-:Y:S02]  /*3650*/  FSEL R35, R63, -INF , !P2 ;  /* 0xff8000003f237808 */ /* 0x000fe40005000000 */
[----:B------:R-:W-:Y:S01]  /*3660*/  FSEL R85, R85, -INF , !P0 ;  /* 0xff80000055557808 */ /* 0x000fe20004000000 */
[----:B------:R-:W-:Y:S01]  /*3670*/  MUFU.TANH R51, R25 ;  /* 0x0000001900337308 */ /* 0x000fe20000002400 */
[C---:B------:R-:W-:Y:S02]  /*3680*/  VIADD R38, R127.reuse, 0x28 ;  /* 0x000000287f267836 */ /* 0x040fe40000000000 */
[----:B--2---:R-:W-:-:S05]  /*3690*/  VIADD R24, R127, 0x21 ;  /* 0x000000217f187836 */ /* 0x004fca0000000000 */
[----:B------:R-:W-:Y:S01]  /*36a0*/  MUFU.TANH R63, R26 ;  /* 0x0000001a003f7308 */ /* 0x000fe20000002400 */
[-C--:B------:R-:W-:Y:S02]  /*36b0*/  ISETP.GT.AND P1, PT, R66, R24.reuse, PT ;  /* 0x000000184200720c */ /* 0x080fe40003f24270 */
[----:B------:R-:W-:Y:S02]  /*36c0*/  ISETP.GT.AND P5, PT, R47, R24, PT ;  /* 0x000000182f00720c */ /* 0x000fe40003fa4270 */
[----:B------:R-:W-:-:S03]  /*36d0*/  ISETP.GE.AND P2, PT, R24, R178, PT ;  /* 0x000000b21800720c */ /* 0x000fc60003f46270 */
[----:B------:R2:W-:Y:S01]  /*36e0*/  MUFU.TANH R80, R27 ;  /* 0x0000001b00507308 */ /* 0x0005e20000002400 */
[----:B------:R-:W-:Y:S01]  /*36f0*/  ISETP.GE.AND P0, PT, R24, R176, PT ;  /* 0x000000b01800720c */ /* 0x000fe20003f06270 */
[----:B------:R-:W-:Y:S01]  /*3700*/  HMMA.16816.F32 R28, R4, R30, RZ ;  /* 0x0000001e041c723c */ /* 0x000fe200000018ff */
[----:B------:R-:W-:Y:S02]  /*3710*/  FSEL R35, R35, -INF , !P3 ;  /* 0xff80000023237808 */ /* 0x000fe40005800000 */
[----:B------:R-:W-:Y:S02]  /*3720*/  ISETP.GT.AND P3, PT, R66, R38, PT ;  /* 0x000000264200720c */ /* 0x000fe40003f64270 */
[----:B------:R-:W-:Y:S01]  /*3730*/  FSEL R33, R82, -INF , !P1 ;  /* 0xff80000052217808 */ /* 0x000fe20004800000 */
[----:B------:R-:W-:Y:S01]  /*3740*/  FMUL.FTZ R82, R12, R42 ;  /* 0x0000002a0c527220 */ /* 0x000fe20000410000 */
[----:B------:R-:W-:Y:S01]  /*3750*/  VIADD R12, R127, 0x29 ;  /* 0x000000297f0c7836 */ /* 0x000fe20000000000 */
[----:B--2---:R-:W2:Y:S01]  /*3760*/  LDSM.16.M88.4 R24, [R22+0x2c00] ;  /* 0x002c00001618783b */ /* 0x004ea20000000200 */
[----:B------:R-:W-:Y:S01]  /*3770*/  ISETP.GE.AND P1, PT, R38, R178, PT ;  /* 0x000000b22600720c */ /* 0x000fe20003f26270 */
[----:B------:R-:W-:Y:S01]  /*3780*/  FMUL.FTZ R13, R13, R42 ;  /* 0x0000002a0d0d7220 */ /* 0x000fe20000410000 */
[----:B------:R-:W-:-:S02]  /*3790*/  FSEL R54, R54, -INF , !P5 ;  /* 0xff80000036367808 */ /* 0x000fc40006800000 */
[----:B------:R-:W-:Y:S02]  /*37a0*/  FSEL R101, R67, -INF , !P3 ;  /* 0xff80000043657808 */ /* 0x000fe40005800000 */
[----:B------:R-:W-:Y:S02]  /*37b0*/  FSEL R90, R85, -INF , !P4 ;  /* 0xff800000555a7808 */ /* 0x000fe40006000000 */
[----:B------:R-:W-:Y:S02]  /*37c0*/  FSEL R33, R33, -INF , !P2 ;  /* 0xff80000021217808 */ /* 0x000fe40005000000 */
[----:B------:R-:W-:Y:S02]  /*37d0*/  ISETP.GT.AND P4, PT, R47, R38, PT ;  /* 0x000000262f00720c */ /* 0x000fe40003f84270 */
[----:B------:R-:W-:Y:S01]  /*37e0*/  ISETP.GE.AND P2, PT, R38, R176, PT ;  /* 0x000000b02600720c */ /* 0x000fe20003f46270 */
[----:B------:R-:W-:Y:S01]  /*37f0*/  VIADD R38, R127, 0x30 ;  /* 0x000000307f267836 */ /* 0x000fe20000000000 */
[----:B------:R-:W-:Y:S01]  /*3800*/  ISETP.GT.AND P5, PT, R66, R12, PT ;  /* 0x0000000c4200720c */ /* 0x000fe20003fa4270 */
[----:B------:R1:W-:Y:S01]  /*3810*/  MUFU.TANH R67, R13 ;  /* 0x0000000d00437308 */ /* 0x0003e20000002400 */
[----:B------:R-:W-:Y:S01]  /*3820*/  FSEL R85, R54, -INF , !P0 ;  /* 0xff80000036557808 */ /* 0x000fe20004000000 */
[-C--:B------:R-:W-:Y:S01]  /*3830*/  FMUL.FTZ R39, R14, R42.reuse ;  /* 0x0000002a0e277220 */ /* 0x080fe20000410000 */
[----:B------:R-:W-:Y:S01]  /*3840*/  FSEL R101, R101, -INF , !P1 ;  /* 0xff80000065657808 */ /* 0x000fe20004800000 */
[----:B------:R-:W-:Y:S01]  /*3850*/  FMUL.FTZ R54, R15, R42 ;  /* 0x0000002a0f367220 */ /* 0x000fe20000410000 */
[----:B------:R-:W-:-:S02]  /*3860*/  ISETP.GT.AND P0, PT, R47, R12, PT ;  /* 0x0000000c2f00720c */ /* 0x000fc40003f04270 */
[C---:B------:R-:W-:Y:S02]  /*3870*/  ISETP.GE.AND P3, PT, R12.reuse, R178, PT ;  /* 0x000000b20c00720c */ /* 0x040fe40003f66270 */
[----:B------:R-:W-:Y:S02]  /*3880*/  ISETP.GE.AND P1, PT, R12, R176, PT ;  /* 0x000000b00c00720c */ /* 0x000fe40003f26270 */
[----:B------:R-:W-:Y:S01]  /*3890*/  FSEL R60, R60, -INF , !P5 ;  /* 0xff8000003c3c7808 */ /* 0x000fe20006800000 */
[----:B-1----:R-:W-:Y:S01]  /*38a0*/  HMMA.16816.F32 R12, R4, R16, RZ ;  /* 0x00000010040c723c */ /* 0x002fe200000018ff */
[----:B------:R-:W-:Y:S02]  /*38b0*/  FSEL R16, R70, -INF , !P4 ;  /* 0xff80000046107808 */ /* 0x000fe40006000000 */
[----:B------:R-:W-:Y:S01]  /*38c0*/  ISETP.GT.AND P4, PT, R66, R38, PT ;  /* 0x000000264200720c */ /* 0x000fe20003f84270 */
[----:B------:R1:W-:Y:S01]  /*38d0*/  MUFU.TANH R70, R39 ;  /* 0x0000002700467308 */ /* 0x0003e20000002400 */
[----:B------:R-:W-:Y:S01]  /*38e0*/  FSEL R100, R60, -INF , !P3 ;  /* 0xff8000003c647808 */ /* 0x000fe20005800000 */
[----:B------:R-:W-:Y:S01]  /*38f0*/  VIADD R56, R127, 0x31 ;  /* 0x000000317f387836 */ /* 0x000fe20000000000 */
[----:B------:R-:W-:-:S02]  /*3900*/  ISETP.GE.AND P5, PT, R38, R178, PT ;  /* 0x000000b22600720c */ /* 0x000fc40003fa6270 */
[----:B------:R-:W-:Y:S01]  /*3910*/  ISETP.GE.AND P3, PT, R38, R176, PT ;  /* 0x000000b02600720c */ /* 0x000fe20003f66270 */
[----:B------:R-:W-:Y:S01]  /*3920*/  HMMA.16816.F32 R28, R8, R58, R28 ;  /* 0x0000003a081c723c */ /* 0x000fe2000000181c */
[----:B------:R-:W-:Y:S02]  /*3930*/  FSEL R93, R93, -INF , !P4 ;  /* 0xff8000005d5d7808 */ /* 0x000fe40006000000 */
[----:B------:R-:W-:Y:S02]  /*3940*/  ISETP.GE.AND P4, PT, R56, R178, PT ;  /* 0x000000b23800720c */ /* 0x000fe40003f86270 */
[----:B------:R-:W-:Y:S02]  /*3950*/  FSEL R102, R93, -INF , !P5 ;  /* 0xff8000005d667808 */ /* 0x000fe40006800000 */
[----:B-1----:R-:W-:Y:S02]  /*3960*/  FSEL R39, R16, -INF , !P2 ;  /* 0xff80000010277808 */ /* 0x002fe40005000000 */
[----:B------:R-:W-:-:S02]  /*3970*/  ISETP.GT.AND P2, PT, R47, R38, PT ;  /* 0x000000262f00720c */ /* 0x000fc40003f44270 */
[----:B------:R-:W-:Y:S02]  /*3980*/  FSEL R38, R92, -INF , !P0 ;  /* 0xff8000005c267808 */ /* 0x000fe40004000000 */
[-C--:B------:R-:W-:Y:S02]  /*3990*/  ISETP.GT.AND P0, PT, R66, R56.reuse, PT ;  /* 0x000000384200720c */ /* 0x080fe40003f04270 */
[----:B------:R-:W-:Y:S02]  /*39a0*/  FSEL R38, R38, -INF , !P1 ;  /* 0xff80000026267808 */ /* 0x000fe40004800000 */
[----:B------:R-:W-:Y:S02]  /*39b0*/  ISETP.GT.AND P1, PT, R47, R56, PT ;  /* 0x000000382f00720c */ /* 0x000fe40003f24270 */
[----:B------:R-:W-:Y:S02]  /*39c0*/  ISETP.GE.AND P5, PT, R56, R176, PT ;  /* 0x000000b03800720c */ /* 0x000fe40003fa6270 */
[----:B------:R-:W1:Y:S01]  /*39d0*/  LDSM.16.M88.4 R56, [R23+0x3000] ;  /* 0x003000001738783b */ /* 0x000e620000000200 */
[----:B--2---:R-:W-:Y:S01]  /*39e0*/  HMMA.16816.F32 R12, R8, R24, R12 ;  /* 0x00000018080c723c */ /* 0x004fe2000000180c */
[----:B------:R-:W-:Y:S01]  /*39f0*/  FSEL R62, R62, -INF , !P1 ;  /* 0xff8000003e3e7808 */ /* 0x000fe20004800000 */
[-C--:B------:R-:W-:Y:S01]  /*3a00*/  FMUL.FTZ R28, R28, R42.reuse ;  /* 0x0000002a1c1c7220 */ /* 0x080fe20000410000 */
[-C--:B------:R-:W-:Y:S01]  /*3a10*/  FMUL.FTZ R29, R29, R42.reuse ;  /* 0x0000002a1d1d7220 */ /* 0x080fe20000410000 */
[-C--:B------:R-:W-:Y:S01]  /*3a20*/  FMUL.FTZ R30, R30, R42.reuse ;  /* 0x0000002a1e1e7220 */ /* 0x080fe20000410000 */
[----:B------:R-:W-:Y:S01]  /*3a30*/  FMUL.FTZ R31, R31, R42 ;  /* 0x0000002a1f1f7220 */ /* 0x000fe20000410000 */
[----:B------:R-:W-:Y:S02]  /*3a40*/  MUFU.TANH R60, R54 ;  /* 0x00000036003c7308 */ /* 0x000fe40000002400 */
[----:B------:R-:W-:Y:S01]  /*3a50*/  HMMA.16816.F32 R16, R4, R18, RZ ;  /* 0x000000120410723c */ /* 0x000fe200000018ff */
[----:B------:R-:W-:Y:S01]  /*3a60*/  FSEL R97, R62, -INF , !P5 ;  /* 0xff8000003e617808 */ /* 0x000fe20006800000 */
[----:B------:R-:W-:Y:S01]  /*3a70*/  VIADD R25, R127, 0x38 ;  /* 0x000000387f197836 */ /* 0x000fe20000000000 */
[----:B------:R-:W-:-:S03]  /*3a80*/  FSEL R89, R89, -INF , !P2 ;  /* 0xff80000059597808 */ /* 0x000fc60005000000 */
[----:B------:R-:W-:Y:S01]  /*3a90*/  MUFU.TANH R54, R28 ;  /* 0x0000001c00367308 */ /* 0x000fe20000002400 */
[----:B------:R-:W-:Y:S01]  /*3aa0*/  ISETP.GT.AND P2, PT, R66, R25, PT ;  /* 0x000000194200720c */ /* 0x000fe20003f44270 */
[----:B------:R-:W-:-:S06]  /*3ab0*/  VIADD R24, R127, 0x39 ;  /* 0x000000397f187836 */ /* 0x000fcc0000000000 */
[----:B------:R-:W-:Y:S01]  /*3ac0*/  MUFU.TANH R93, R29 ;  /* 0x0000001d005d7308 */ /* 0x000fe20000002400 */
[----:B------:R-:W-:-:S07]  /*3ad0*/  FSEL R61, R61, -INF , !P0 ;  /* 0xff8000003d3d7808 */ /* 0x000fce0004000000 */
[----:B------:R-:W-:Y:S01]  /*3ae0*/  MUFU.TANH R94, R30 ;  /* 0x0000001e005e7308 */ /* 0x000fe20000002400 */
[----:B------:R-:W-:-:S07]  /*3af0*/  FSEL R89, R89, -INF , !P3 ;  /* 0xff80000059597808 */ /* 0x000fce0005800000 */
[----:B------:R2:W-:Y:S01]  /*3b00*/  MUFU.TANH R62, R31 ;  /* 0x0000001f003e7308 */ /* 0x0005e20000002400 */
[----:B------:R-:W-:-:S07]  /*3b10*/  ISETP.GT.AND P3, PT, R47, R25, PT ;  /* 0x000000192f00720c */ /* 0x000fce0003f64270 */
[----:B------:R-:W3:Y:S01]  /*3b20*/  MUFU.TANH R84, R84 ;  /* 0x0000005400547308 */ /* 0x000ee20000002400 */
[----:B------:R-:W-:-:S07]  /*3b30*/  FSEL R110, R76, -INF , !P2 ;  /* 0xff8000004c6e7808 */ /* 0x000fce0005000000 */
[----:B------:R-:W4:Y:S01]  /*3b40*/  MUFU.TANH R114, R114 ;  /* 0x0000007200727308 */ /* 0x000f220000002400 */
[----:B--2---:R-:W2:Y:S01]  /*3b50*/  LDSM.16.M88.4 R28, [R22+0x3000] ;  /* 0x00300000161c783b */ /* 0x004ea20000000200 */
[----:B------:R-:W-:Y:S01]  /*3b60*/  FSEL R104, R61, -INF , !P4 ;  /* 0xff8000003d687808 */ /* 0x000fe20006000000 */
[----:B------:R-:W-:Y:S01]  /*3b70*/  FMUL.FTZ R76, R12, R42 ;  /* 0x0000002a0c4c7220 */ /* 0x000fe20000410000 */
[----:B------:R-:W-:Y:S01]  /*3b80*/  ISETP.GE.AND P0, PT, R25, R178, PT ;  /* 0x000000b21900720c */ /* 0x000fe20003f06270 */
[----:B------:R-:W-:Y:S01]  /*3b90*/  VIADD R12, R127, 0x40 ;  /* 0x000000407f0c7836 */ /* 0x000fe20000000000 */
[----:B------:R-:W-:Y:S01]  /*3ba0*/  ISETP.GE.AND P1, PT, R25, R176, PT ;  /* 0x000000b01900720c */ /* 0x000fe20003f26270 */
[----:B------:R-:W-:Y:S01]  /*3bb0*/  VIADD R25, R127, 0x41 ;  /* 0x000000417f197836 */ /* 0x000fe20000000000 */
[-C--:B------:R-:W-:Y:S02]  /*3bc0*/  ISETP.GT.AND P4, PT, R66, R24.reuse, PT ;  /* 0x000000184200720c */ /* 0x080fe40003f84270 */
[----:B------:R-:W-:-:S02]  /*3bd0*/  ISETP.GT.AND P5, PT, R47, R24, PT ;  /* 0x000000182f00720c */ /* 0x000fc40003fa4270 */
[----:B------:R-:W-:Y:S01]  /*3be0*/  FSEL R74, R74, -INF , !P3 ;  /* 0xff8000004a4a7808 */ /* 0x000fe20005800000 */
[----:B------:R-:W-:Y:S01]  /*3bf0*/  FMUL.FTZ R13, R13, R42 ;  /* 0x0000002a0d0d7220 */ /* 0x000fe20000410000 */
[----:B------:R-:W-:Y:S02]  /*3c00*/  ISETP.GE.AND P2, PT, R24, R178, PT ;  /* 0x000000b21800720c */ /* 0x000fe40003f46270 */
[----:B------:R-:W-:Y:S01]  /*3c10*/  FSEL R55, R55, -INF , !P4 ;  /* 0xff80000037377808 */ /* 0x000fe20006000000 */
[----:B------:R-:W-:Y:S01]  /*3c20*/  HMMA.16816.F32 R16, R8, R26, R16 ;  /* 0x0000001a0810723c */ /* 0x000fe20000001810 */
[----:B------:R-:W-:Y:S02]  /*3c30*/  ISETP.GT.AND P3, PT, R66, R12, PT ;  /* 0x0000000c4200720c */ /* 0x000fe40003f64270 */
[----:B------:R-:W-:Y:S02]  /*3c40*/  FSEL R103, R74, -INF , !P1 ;  /* 0xff8000004a677808 */ /* 0x000fe40004800000 */
[----:B------:R-:W-:-:S02]  /*3c50*/  FSEL R69, R69, -INF , !P5 ;  /* 0xff80000045457808 */ /* 0x000fc40006800000 */
[----:B------:R-:W-:Y:S02]  /*3c60*/  ISETP.GT.AND P1, PT, R47, R12, PT ;  /* 0x0000000c2f00720c */ /* 0x000fe40003f24270 */
[----:B------:R-:W-:Y:S01]  /*3c70*/  ISETP.GT.AND P5, PT, R66, R25, PT ;  /* 0x000000194200720c */ /* 0x000fe20003fa4270 */
[----:B------:R1:W-:Y:S01]  /*3c80*/  MUFU.TANH R74, R13 ;  /* 0x0000000d004a7308 */ /* 0x0003e20000002400 */
[----:B------:R-:W-:Y:S01]  /*3c90*/  FSEL R110, R110, -INF , !P0 ;  /* 0xff8000006e6e7808 */ /* 0x000fe20004000000 */
[-C--:B------:R-:W-:Y:S01]  /*3ca0*/  FMUL.FTZ R92, R14, R42.reuse ;  /* 0x0000002a0e5c7220 */ /* 0x080fe20000410000 */
[----:B------:R-:W-:Y:S01]  /*3cb0*/  FSEL R109, R55, -INF , !P2 ;  /* 0xff800000376d7808 */ /* 0x000fe20005000000 */
[----:B------:R-:W-:Y:S01]  /*3cc0*/  FMUL.FTZ R55, R15, R42 ;  /* 0x0000002a0f377220 */ /* 0x000fe20000410000 */
[----:B------:R-:W-:Y:S01]  /*3cd0*/  ISETP.GE.AND P0, PT, R24, R176, PT ;  /* 0x000000b01800720c */ /* 0x000fe20003f06270 */
[----:B------:R-:W-:Y:S01]  /*3ce0*/  VIADD R24, R127, 0x48 ;  /* 0x000000487f187836 */ /* 0x000fe20000000000 */
[----:B------:R-:W-:-:S02]  /*3cf0*/  ISETP.GE.AND P4, PT, R12, R178, PT ;  /* 0x000000b20c00720c */ /* 0x000fc40003f86270 */
[----:B------:R-:W-:Y:S02]  /*3d00*/  ISETP.GE.AND P2, PT, R12, R176, PT ;  /* 0x000000b00c00720c */ /* 0x000fe40003f46270 */
[----:B---3--:R-:W-:Y:S01]  /*3d10*/  FSEL R84, R84, -INF , !P3 ;  /* 0xff80000054547808 */ /* 0x008fe20005800000 */
[----:B------:R-:W3:Y:S01]  /*3d20*/  MUFU.TANH R73, R73 ;  /* 0x0000004900497308 */ /* 0x000ee20000002400 */
[----:B------:R-:W-:Y:S02]  /*3d30*/  ISETP.GE.AND P3, PT, R25, R178, PT ;  /* 0x000000b21900720c */ /* 0x000fe40003f66270 */
[----:B----4-:R-:W-:Y:S02]  /*3d40*/  FSEL R114, R114, -INF , !P1 ;  /* 0xff80000072727808 */ /* 0x010fe40004800000 */
[----:B------:R-:W-:Y:S01]  /*3d50*/  FSEL R113, R113, -INF , !P5 ;  /* 0xff80000071717808 */ /* 0x000fe20006800000 */
[----:B-1----:R-:W-:Y:S01]  /*3d60*/  HMMA.16816.F32 R12, R4, R56, RZ ;  /* 0x00000038040c723c */ /* 0x002fe200000018ff */
[----:B------:R-:W-:-:S02]  /*3d70*/  FSEL R108, R69, -INF , !P0 ;  /* 0xff800000456c7808 */ /* 0x000fc40004000000 */
[----:B------:R-:W-:Y:S02]  /*3d80*/  FSEL R130, R84, -INF , !P4 ;  /* 0xff80000054827808 */ /* 0x000fe40006000000 */
[----:B------:R-:W-:Y:S02]  /*3d90*/  FSEL R142, R114, -INF , !P2 ;  /* 0xff800000728e7808 */ /* 0x000fe40005000000 */
[----:B------:R-:W-:Y:S02]  /*3da0*/  FSEL R132, R113, -INF , !P3 ;  /* 0xff80000071847808 */ /* 0x000fe40005800000 */
[----:B------:R-:W-:Y:S02]  /*3db0*/  ISETP.GT.AND P0, PT, R47, R25, PT ;  /* 0x000000192f00720c */ /* 0x000fe40003f04270 */
[----:B------:R-:W-:Y:S02]  /*3dc0*/  ISETP.GE.AND P4, PT, R25, R176, PT ;  /* 0x000000b01900720c */ /* 0x000fe40003f86270 */
[----:B------:R-:W-:-:S02]  /*3dd0*/  ISETP.GT.AND P1, PT, R66, R24, PT ;  /* 0x000000184200720c */ /* 0x000fc40003f24270 */
[----:B------:R-:W-:Y:S02]  /*3de0*/  ISETP.GT.AND P2, PT, R47, R24, PT ;  /* 0x000000182f00720c */ /* 0x000fe40003f44270 */
[C---:B------:R-:W-:Y:S02]  /*3df0*/  ISETP.GE.AND P5, PT, R24.reuse, R178, PT ;  /* 0x000000b21800720c */ /* 0x040fe40003fa6270 */
[----:B------:R-:W-:Y:S02]  /*3e00*/  ISETP.GE.AND P3, PT, R24, R176, PT ;  /* 0x000000b01800720c */ /* 0x000fe40003f66270 */
[----:B------:R-:W1:Y:S01]  /*3e10*/  LDSM.16.M88.4 R24, [R23+0x3400] ;  /* 0x003400001718783b */ /* 0x000e620000000200 */
[-C--:B------:R-:W-:Y:S01]  /*3e20*/  FMUL.FTZ R16, R16, R42.reuse ;  /* 0x0000002a10107220 */ /* 0x080fe20000410000 */
[----:B---3--:R-:W-:Y:S01]  /*3e30*/  FSEL R73, R73, -INF , !P0 ;  /* 0xff80000049497808 */ /* 0x008fe20004000000 */
[----:B--2---:R-:W-:Y:S01]  /*3e40*/  HMMA.16816.F32 R12, R8, R28, R12 ;  /* 0x0000001c080c723c */ /* 0x004fe2000000180c */
[----:B------:R-:W-:Y:S01]  /*3e50*/  FSEL R64, R64, -INF , !P1 ;  /* 0xff80000040407808 */ /* 0x000fe20004800000 */
[----:B------:R2:W-:Y:S01]  /*3e60*/  MUFU.TANH R69, R16 ;  /* 0x0000001000457308 */ /* 0x0005e20000002400 */
[-C--:B------:R-:W-:Y:S01]  /*3e70*/  FMUL.FTZ R17, R17, R42.reuse ;  /* 0x0000002a11117220 */ /* 0x080fe20000410000 */
[-C--:B------:R-:W-:Y:S01]  /*3e80*/  FMUL.FTZ R18, R18, R42.reuse ;  /* 0x0000002a12127220 */ /* 0x080fe20000410000 */
[----:B------:R-:W-:Y:S01]  /*3e90*/  FMUL.FTZ R19, R19, R42 ;  /* 0x0000002a13137220 */ /* 0x000fe20000410000 */
[----:B------:R-:W-:-:S02]  /*3ea0*/  FSEL R125, R73, -INF , !P4 ;  /* 0xff800000497d7808 */ /* 0x000fc40006000000 */
[----:B------:R-:W-:Y:S02]  /*3eb0*/  HMMA.16816.F32 R56, R4, R58, RZ ;  /* 0x0000003a0438723c */ /* 0x000fe400000018ff */
[----:B------:R-:W3:Y:S01]  /*3ec0*/  MUFU.TANH R105, R105 ;  /* 0x0000006900697308 */ /* 0x000ee20000002400 */
[----:B------:R-:W-:Y:S02]  /*3ed0*/  FSEL R106, R106, -INF , !P2 ;  /* 0xff8000006a6a7808 */ /* 0x000fe40005000000 */
[----:B------:R-:W-:Y:S01]  /*3ee0*/  FSEL R138, R64, -INF , !P5 ;  /* 0xff800000408a7808 */ /* 0x000fe20006800000 */
[----:B--2---:R-:W-:-:S04]  /*3ef0*/  VIADD R16, R127, 0x49 ;  /* 0x000000497f107836 */ /* 0x004fc80000000000 */
[----:B------:R-:W-:Y:S01]  /*3f00*/  MUFU.TANH R61, R17 ;  /* 0x00000011003d7308 */ /* 0x000fe20000002400 */
[-C--:B------:R-:W-:Y:S02]  /*3f10*/  ISETP.GT.AND P0, PT, R66, R16.reuse, PT ;  /* 0x000000104200720c */ /* 0x080fe40003f04270 */
[----:B------:R-:W-:Y:S02]  /*3f20*/  ISETP.GT.AND P4, PT, R47, R16, PT ;  /* 0x000000102f00720c */ /* 0x000fe40003f84270 */
[----:B------:R-:W-:-:S03]  /*3f30*/  ISETP.GE.AND P1, PT, R16, R178, PT ;  /* 0x000000b21000720c */ /* 0x000fc60003f26270 */
[----:B------:R-:W-:Y:S01]  /*3f40*/  MUFU.TANH R73, R18 ;  /* 0x0000001200497308 */ /* 0x000fe20000002400 */
[----:B------:R-:W-:Y:S01]  /*3f50*/  ISETP.GE.AND P2, PT, R16, R176, PT ;  /* 0x000000b01000720c */ /* 0x000fe20003f46270 */
[----:B------:R-:W-:-:S06]  /*3f60*/  VIADD R28, R127, 0x50 ;  /* 0x000000507f1c7836 */ /* 0x000fcc0000000000 */
[----:B------:R2:W-:Y:S01]  /*3f70*/  MUFU.TANH R64, R19 ;  /* 0x0000001300407308 */ /* 0x0005e20000002400 */
[----:B------:R-:W-:Y:S01]  /*3f80*/  ISETP.GT.AND P5, PT, R66, R28, PT ;  /* 0x0000001c4200720c */ /* 0x000fe20003fa4270 */
[----:B------:R-:W-:Y:S01]  /*3f90*/  FMUL.FTZ R84, R12, R42 ;  /* 0x0000002a0c547220 */ /* 0x000fe20000410000 */
[----:B------:R-:W-:Y:S01]  /*3fa0*/  FSEL R72, R72, -INF , !P0 ;  /* 0xff80000048487808 */ /* 0x000fe20004000000 */
[----:B------:R-:W-:Y:S01]  /*3fb0*/  VIADD R12, R127, 0x51 ;  /* 0x000000517f0c7836 */ /* 0x000fe20000000000 */
[----:B------:R-:W-:Y:S01]  /*3fc0*/  FSEL R68, R68, -INF , !P4 ;  /* 0xff80000044447808 */ /* 0x000fe20006000000 */
[----:B--2---:R-:W2:Y:S01]  /*3fd0*/  LDSM.16.M88.4 R16, [R22+0x3400] ;  /* 0x003400001610783b */ /* 0x004ea20000000200 */
[----:B------:R-:W-:Y:S01]  /*3fe0*/  ISETP.GE.AND P0, PT, R28, R178, PT ;  /* 0x000000b21c00720c */ /* 0x000fe20003f06270 */
[----:B------:R-:W-:Y:S01]  /*3ff0*/  FMUL.FTZ R13, R13, R42 ;  /* 0x0000002a0d0d7220 */ /* 0x000fe20000410000 */
[----:B---3--:R-:W-:Y:S01]  /*4000*/  FSEL R105, R105, -INF , !P5 ;  /* 0xff80000069697808 */ /* 0x008fe20006800000 */
[----:B------:R-:W-:Y:S01]  /*4010*/  HMMA.16816.F32 R56, R8, R30, R56 ;  /* 0x0000001e0838723c */ /* 0x000fe20000001838 */
[----:B------:R-:W-:Y:S01]  /*4020*/  FSEL R131, R106, -INF , !P3 ;  /* 0xff8000006a837808 */ /* 0x000fe20005800000 */
[----:B------:R-:W-:Y:S01]  /*4030*/  VIADD R29, R127, 0x58 ;  /* 0x000000587f1d7836 */ /* 0x000fe20000000000 */
[----:B------:R-:W-:Y:S01]  /*4040*/  ISETP.GT.AND P3, PT, R47, R28, PT ;  /* 0x0000001c2f00720c */ /* 0x000fe20003f64270 */
[-C--:B------:R-:W-:Y:S01]  /*4050*/  FMUL.FTZ R30, R15, R42.reuse ;  /* 0x0000002a0f1e7220 */ /* 0x080fe20000410000 */
[----:B------:R-:W-:Y:S01]  /*4060*/  FSEL R137, R72, -INF , !P1 ;  /* 0xff80000048897808 */ /* 0x000fe20004800000 */
[----:B------:R-:W-:Y:S01]  /*4070*/  FMUL.FTZ R72, R14, R42 ;  /* 0x0000002a0e487220 */ /* 0x000fe20000410000 */
[----:B------:R-:W-:-:S02]  /*4080*/  FSEL R136, R68, -INF , !P2 ;  /* 0xff80000044887808 */ /* 0x000fc40005000000 */
[----:B------:R-:W-:Y:S01]  /*4090*/  FSEL R148, R105, -INF , !P0 ;  /* 0xff80000069947808 */ /* 0x000fe20004000000 */
[----:B------:R1:W-:Y:S01]  /*40a0*/  MUFU.TANH R68, R13 ;  /* 0x0000000d00447308 */ /* 0x0003e20000002400 */
[-C--:B------:R-:W-:Y:S02]  /*40b0*/  ISETP.GT.AND P4, PT, R66, R12.reuse, PT ;  /* 0x0000000c4200720c */ /* 0x080fe40003f84270 */
[----:B------:R-:W-:Y:S02]  /*40c0*/  ISETP.GT.AND P2, PT, R47, R12, PT ;  /* 0x0000000c2f00720c */ /* 0x000fe40003f44270 */
[C---:B------:R-:W-:Y:S02]  /*40d0*/  ISETP.GE.AND P5, PT, R12.reuse, R178, PT ;  /* 0x000000b20c00720c */ /* 0x040fe40003fa6270 */
[----:B------:R-:W-:Y:S02]  /*40e0*/  ISETP.GE.AND P0, PT, R12, R176, PT ;  /* 0x000000b00c00720c */ /* 0x000fe40003f06270 */
[----:B------:R-:W-:-:S02]  /*40f0*/  FSEL R71, R71, -INF , !P3 ;  /* 0xff80000047477808 */ /* 0x000fc40005800000 */
[----:B------:R-:W-:Y:S01]  /*4100*/  ISETP.GT.AND P3, PT, R66, R29, PT ;  /* 0x0000001d4200720c */ /* 0x000fe20003f64270 */
[----:B-1----:R-:W-:Y:S01]  /*4110*/  HMMA.16816.F32 R12, R4, R24, RZ ;  /* 0x00000018040c723c */ /* 0x002fe200000018ff */
[----:B------:R-:W-:Y:S01]  /*4120*/  ISETP.GE.AND P1, PT, R28, R176, PT ;  /* 0x000000b01c00720c */ /* 0x000fe20003f26270 */
[----:B------:R-:W-:Y:S01]  /*4130*/  VIADD R28, R127, 0x59 ;  /* 0x000000597f1c7836 */ /* 0x000fe20000000000 */
[----:B------:R-:W-:Y:S02]  /*4140*/  FSEL R53, R53, -INF , !P4 ;  /* 0xff80000035357808 */ /* 0x000fe40006000000 */
[----:B------:R-:W-:Y:S02]  /*4150*/  ISETP.GE.AND P4, PT, R29, R178, PT ;  /* 0x000000b21d00720c */ /* 0x000fe40003f86270 */
[----:B------:R-:W-:Y:S02]  /*4160*/  FSEL R75, R75, -INF , !P2 ;  /* 0xff8000004b4b7808 */ /* 0x000fe40005000000 */
[----:B------:R-:W-:-:S02]  /*4170*/  FSEL R95, R95, -INF , !P3 ;  /* 0xff8000005f5f7808 */ /* 0x000fc40005800000 */
[----:B------:R-:W-:Y:S02]  /*4180*/  FSEL R211, R71, -INF , !P1 ;  /* 0xff80000047d37808 */ /* 0x000fe40004800000 */
[----:B------:R-:W-:Y:S01]  /*4190*/  FSEL R152, R53, -INF , !P5 ;  /* 0xff80000035987808 */ /* 0x000fe20006800000 */
[----:B------:R1:W-:Y:S01]  /*41a0*/  MUFU.TANH R71, R30 ;  /* 0x0000001e00477308 */ /* 0x0003e20000002400 */
[----:B------:R-:W-:Y:S02]  /*41b0*/  FSEL R147, R75, -INF , !P0 ;  /* 0xff8000004b937808 */ /* 0x000fe40004000000 */
[----:B------:R-:W-:Y:S02]  /*41c0*/  FSEL R155, R95, -INF , !P4 ;  /* 0xff8000005f9b7808 */ /* 0x000fe40006000000 */
[----:B------:R-:W-:Y:S02]  /*41d0*/  ISETP.GT.AND P1, PT, R47, R29, PT ;  /* 0x0000001d2f00720c */ /* 0x000fe40003f24270 */
[----:B------:R-:W-:-:S02]  /*41e0*/  ISETP.GE.AND P5, PT, R29, R176, PT ;  /* 0x000000b01d00720c */ /* 0x000fc40003fa6270 */
[-C--:B------:R-:W-:Y:S02]  /*41f0*/  ISETP.GT.AND P2, PT, R66, R28.reuse, PT ;  /* 0x0000001c4200720c */ /* 0x080fe40003f44270 */
[----:B------:R-:W-:Y:S02]  /*4200*/  ISETP.GT.AND P0, PT, R47, R28, PT ;  /* 0x0000001c2f00720c */ /* 0x000fe40003f04270 */
[C---:B------:R-:W-:Y:S02]  /*4210*/  ISETP.GE.AND P3, PT, R28.reuse, R178, PT ;  /* 0x000000b21c00720c */ /* 0x040fe40003f66270 */
[----:B------:R-:W-:Y:S02]  /*4220*/  ISETP.GE.AND P4, PT, R28, R176, PT ;  /* 0x000000b01c00720c */ /* 0x000fe40003f86270 */
[----:B-1----:R-:W1:Y:S01]  /*4230*/  LDSM.16.M88.4 R28, [R23+0x3800] ;  /* 0x00380000171c783b */ /* 0x002e620000000200 */
[----:B--2---:R-:W-:Y:S01]  /*4240*/  HMMA.16816.F32 R12, R8, R16, R12 ;  /* 0x00000010080c723c */ /* 0x004fe2000000180c */
[----:B------:R-:W-:Y:S01]  /*4250*/  FSEL R63, R63, -INF , !P1 ;  /* 0xff8000003f3f7808 */ /* 0x000fe20004800000 */
[-C--:B------:R-:W-:Y:S01]  /*4260*/  FMUL.FTZ R56, R56, R42.reuse ;  /* 0x0000002a38387220 */ /* 0x080fe20000410000 */
[----:B------:R-:W-:Y:S01]  /*4270*/  FMUL.FTZ R58, R58, R42 ;  /* 0x0000002a3a3a7220 */ /* 0x000fe20000410000 */
[----:B------:R-:W-:Y:S01]  /*4280*/  FSEL R51, R51, -INF , !P2 ;  /* 0xff80000033337808 */ /* 0x000fe20005000000 */
[----:B------:R-:W2:Y:S01]  /*4290*/  MUFU.TANH R82, R82 ;  /* 0x0000005200527308 */ /* 0x000ea20000002400 */
[----:B------:R-:W-:-:S02]  /*42a0*/  VIADD R17, R127, 0x60 ;  /* 0x000000607f117836 */ /* 0x000fc40000000000 */
[----:B------:R-:W-:Y:S01]  /*42b0*/  HMMA.16816.F32 R24, R4, R26, RZ ;  /* 0x0000001a0418723c */ /* 0x000fe200000018ff */
[----:B------:R-:W-:Y:S01]  /*42c0*/  FSEL R146, R63, -INF , !P5 ;  /* 0xff8000003f927808 */ /* 0x000fe20006800000 */
[-C--:B------:R-:W-:Y:S01]  /*42d0*/  FMUL.FTZ R53, R57, R42.reuse ;  /* 0x0000002a39357220 */ /* 0x080fe20000410000 */
[----:B------:R-:W-:Y:S01]  /*42e0*/  FSEL R154, R51, -INF , !P3 ;  /* 0xff800000339a7808 */ /* 0x000fe20005800000 */
[----:B------:R-:W-:Y:S01]  /*42f0*/  FMUL.FTZ R51, R59, R42 ;  /* 0x0000002a3b337220 */ /* 0x000fe20000410000 */
[----:B------:R-:W-:Y:S01]  /*4300*/  MUFU.TANH R75, R56 ;  /* 0x00000038004b7308 */ /* 0x000fe20000002400 */
[----:B------:R-:W-:Y:S01]  /*4310*/  ISETP.GT.AND P5, PT, R47, R17, PT ;  /* 0x000000112f00720c */ /* 0x000fe20003fa4270 */
[----:B------:R-:W-:Y:S01]  /*4320*/  VIADD R16, R127, 0x61 ;  /* 0x000000617f107836 */ /* 0x000fe20000000000 */
[----:B------:R-:W-:-:S05]  /*4330*/  FSEL R80, R80, -INF , !P0 ;  /* 0xff80000050507808 */ /* 0x000fca0004000000 */
[----:B------:R3:W-:Y:S01]  /*4340*/  MUFU.TANH R63, R58 ;  /* 0x0000003a003f7308 */ /* 0x0007e20000002400 */
[----:B------:R-:W-:Y:S01]  /*4350*/  FSEL R70, R70, -INF , !P5 ;  /* 0xff80000046467808 */ /* 0x000fe20006800000 */
[----:B------:R-:W-:Y:S01]  /*4360*/  FMUL.FTZ R13, R13, R42 ;  /* 0x0000002a0d0d7220 */ /* 0x000fe20000410000 */
[----:B------:R-:W-:Y:S02]  /*4370*/  ISETP.GE.AND P0, PT, R17, R176, PT ;  /* 0x000000b01100720c */ /* 0x000fe40003f06270 */
[----:B------:R-:W-:Y:S01]  /*4380*/  FSEL R145, R80, -INF , !P4 ;  /* 0xff80000050917808 */ /* 0x000fe20006000000 */
[----:B------:R-:W-:Y:S01]  /*4390*/  FMUL.FTZ R80, R12, R42 ;  /* 0x0000002a0c507220 */ /* 0x000fe20000410000 */
[----:B------:R-:W-:Y:S01]  /*43a0*/  ISETP.GT.AND P1, PT, R66, R17, PT ;  /* 0x000000114200720c */ /* 0x000fe20003f24270 */
[----:B------:R-:W-:Y:S01]  /*43b0*/  VIADD R12, R127, 0x68 ;  /* 0x000000687f0c7836 */ /* 0x000fe20000000000 */
[----:B------:R-:W-:Y:S01]  /*43c0*/  FSEL R149, R70, -INF , !P0 ;  /* 0xff80000046957808 */ /* 0x000fe20004000000 */
[----:B---3--:R-:W3:Y:S01]  /*43d0*/  LDSM.16.M88.4 R56, [R22+0x3800] ;  /* 0x003800001638783b */ /* 0x008ee20000000200 */
[-C--:B------:R-:W-:Y:S01]  /*43e0*/  ISETP.GT.AND P3, PT, R66, R16.reuse, PT ;  /* 0x000000104200720c */ /* 0x080fe20003f64270 */
[----:B------:R4:W-:Y:S01]  /*43f0*/  MUFU.TANH R70, R13 ;  /* 0x0000000d00467308 */ /* 0x0009e20000002400 */
[----:B------:R-:W-:-:S02]  /*4400*/  ISETP.GT.AND P4, PT, R47, R16, PT ;  /* 0x000000102f00720c */ /* 0x000fc40003f84270 */
[----:B--2---:R-:W-:Y:S02]  /*4410*/  FSEL R82, R82, -INF , !P1 ;  /* 0xff80000052527808 */ /* 0x004fe40004800000 */
[-C--:B------:R-:W-:Y:S02]  /*4420*/  ISETP.GE.AND P2, PT, R17, R178.reuse, PT ;  /* 0x000000b21100720c */ /* 0x080fe40003f46270 */
[----:B------:R-:W-:Y:S02]  /*4430*/  ISETP.GE.AND P1, PT, R16, R178, PT ;  /* 0x000000b21000720c */ /* 0x000fe40003f26270 */
[----:B------:R-:W-:Y:S01]  /*4440*/  FSEL R67, R67, -INF , !P3 ;  /* 0xff80000043437808 */ /* 0x000fe20005800000 */
[----:B------:R-:W-:Y:S01]  /*4450*/  HMMA.16816.F32 R24, R8, R18, R24 ;  /* 0x000000120818723c */ /* 0x000fe20000001818 */
[-C--:B------:R-:W-:Y:S02]  /*4460*/  ISETP.GT.AND P5, PT, R66, R12.reuse, PT ;  /* 0x0000000c4200720c */ /* 0x080fe40003fa4270 */
[----:B------:R-:W-:Y:S01]  /*4470*/  FSEL R60, R60, -INF , !P4 ;  /* 0xff8000003c3c7808 */ /* 0x000fe20006000000 */
[----:B----4-:R-:W-:Y:S01]  /*4480*/  VIADD R13, R127, 0x69 ;  /* 0x000000697f0d7836 */ /* 0x010fe20000000000 */
[----:B------:R-:W-:-:S02]  /*4490*/  ISETP.GT.AND P0, PT, R47, R12, PT ;  /* 0x0000000c2f00720c */ /* 0x000fc40003f04270 */
[----:B------:R-:W-:Y:S02]  /*44a0*/  FSEL R156, R82, -INF , !P2 ;  /* 0xff800000529c7808 */ /* 0x000fe40005000000 */
[----:B------:R-:W-:Y:S02]  /*44b0*/  ISETP.GT.AND P4, PT, R66, R13, PT ;  /* 0x0000000d4200720c */ /* 0x000fe40003f84270 */
[----:B------:R-:W-:Y:S01]  /*44c0*/  FSEL R158, R67, -INF , !P1 ;  /* 0xff800000439e7808 */ /* 0x000fe20004800000 */
[----:B------:R-:W-:Y:S01]  /*44d0*/  FMUL.FTZ R14, R14, R42 ;  /* 0x0000002a0e0e7220 */ /* 0x000fe20000410000 */
[----:B------:R-:W-:Y:S01]  /*44e0*/  ISETP.GE.AND P2, PT, R16, R176, PT ;  /* 0x000000b01000720c */ /* 0x000fe20003f46270 */
[----:B------:R-:W-:Y:S01]  /*44f0*/  FMUL.FTZ R15, R15, R42 ;  /* 0x0000002a0f0f7220 */ /* 0x000fe20000410000 */
[C---:B------:R-:W-:Y:S01]  /*4500*/  ISETP.GE.AND P3, PT, R12.reuse, R178, PT ;  /* 0x000000b20c00720c */ /* 0x040fe20003f66270 */
[----:B-1----:R-:W-:Y:S01]  /*4510*/  HMMA.16816.F32 R16, R4, R28, RZ ;  /* 0x0000001c0410723c */ /* 0x002fe200000018ff */
[----:B------:R-:W-:Y:S01]  /*4520*/  ISETP.GE.AND P1, PT, R12, R176, PT ;  /* 0x000000b00c00720c */ /* 0x000fe20003f26270 */
[----:B------:R-:W-:Y:S01]  /*4530*/  VIADD R12, R127, 0x70 ;  /* 0x000000707f0c7836 */ /* 0x000fe20000000000 */
[----:B------:R-:W-:-:S02]  /*4540*/  FSEL R54, R54, -INF , !P5 ;  /* 0xff80000036367808 */ /* 0x000fc40006800000 */
[----:B------:R-:W-:Y:S02]  /*4550*/  ISETP.GE.AND P5, PT, R13, R178, PT ;  /* 0x000000b20d00720c */ /* 0x000fe40003fa6270 */
[----:B------:R-:W-:Y:S02]  /*4560*/  FSEL R94, R94, -INF , !P0 ;  /* 0xff8000005e5e7808 */ /* 0x000fe40004000000 */
[----:B------:R-:W-:Y:S01]  /*4570*/  FSEL R93, R93, -INF , !P4 ;  /* 0xff8000005d5d7808 */ /* 0x000fe20006000000 */
[----:B------:R-:W-:Y:S01]  /*4580*/  MUFU.TANH R82, R14 ;  /* 0x0000000e00527308 */ /* 0x000fe20000002400 */
[----:B------:R-:W-:Y:S02]  /*4590*/  FSEL R153, R60, -INF , !P2 ;  /* 0xff8000003c997808 */ /* 0x000fe40005000000 */
[----:B------:R-:W-:Y:S02]  /*45a0*/  FSEL R166, R54, -INF , !P3 ;  /* 0xff80000036a67808 */ /* 0x000fe40005800000 */
[----:B------:R-:W-:-:S02]  /*45b0*/  FSEL R157, R94, -INF , !P1 ;  /* 0xff8000005e9d7808 */ /* 0x000fc40004800000 */
[----:B------:R-:W-:Y:S01]  /*45c0*/  FSEL R163, R93, -INF , !P5 ;  /* 0xff8000005da37808 */ /* 0x000fe20006800000 */
[----:B------:R1:W-:Y:S01]  /*45d0*/  MUFU.TANH R54, R15 ;  /* 0x0000000f00367308 */ /* 0x0003e20000002400 */
[----:B------:R-:W-:Y:S02]  /*45e0*/  ISETP.GT.AND P2, PT, R47, R13, PT ;  /* 0x0000000d2f00720c */ /* 0x000fe40003f44270 */
[----:B------:R-:W-:Y:S02]  /*45f0*/  ISETP.GE.AND P3, PT, R13, R176, PT ;  /* 0x000000b00d00720c */ /* 0x000fe40003f66270 */
[-C--:B------:R-:W-:Y:S02]  /*4600*/  ISETP.GT.AND P0, PT, R66, R12.reuse, PT ;  /* 0x0000000c4200720c */ /* 0x080fe40003f04270 */
[----:B------:R-:W-:Y:S01]  /*4610*/  ISETP.GT.AND P1, PT, R47, R12, PT ;  /* 0x0000000c2f00720c */ /* 0x000fe20003f24270 */
[----:B------:R-:W2:Y:S01]  /*4620*/  MUFU.TANH R76, R76 ;  /* 0x0000004c004c7308 */ /* 0x000ea20000002400 */
[----:B------:R-:W-:-:S02]  /*4630*/  ISETP.GE.AND P4, PT, R12, R178, PT ;  /* 0x000000b20c00720c */ /* 0x000fc40003f86270 */
[----:B------:R-:W-:-:S05]  /*4640*/  ISETP.GE.AND P5, PT, R12, R176, PT ;  /* 0x000000b00c00720c */ /* 0x000fca0003fa6270 */
[----:B------:R-:W4:Y:S01]  /*4650*/  MUFU.TANH R92, R92 ;  /* 0x0000005c005c7308 */ /* 0x000f220000002400 */
[----:B-1----:R-:W1:Y:S01]  /*4660*/  LDSM.16.M88.4 R12, [R23+0x3c00] ;  /* 0x003c0000170c783b */ /* 0x002e620000000200 */
[-C--:B------:R-:W-:Y:S01]  /*4670*/  FMUL.FTZ R24, R24, R42.reuse ;  /* 0x0000002a18187220 */ /* 0x080fe20000410000 */
[----:B------:R-:W-:Y:S01]  /*4680*/  FSEL R62, R62, -INF , !P2 ;  /* 0xff8000003e3e7808 */ /* 0x000fe20005000000 */
[----:B---3--:R-:W-:Y:S01]  /*4690*/  HMMA.16816.F32 R16, R8, R56, R16 ;  /* 0x000000380810723c */ /* 0x008fe20000001810 */
[-C--:B------:R-:W-:Y:S01]  /*46a0*/  FMUL.FTZ R25, R25, R42.reuse ;  /* 0x0000002a19197220 */ /* 0x080fe20000410000 */
[-C--:B------:R-:W-:Y:S02]  /*46b0*/  FMUL.FTZ R26, R26, R42.reuse ;  /* 0x0000002a1a1a7220 */ /* 0x080fe40000410000 */
[----:B------:R3:W-:Y:S01]  /*46c0*/  MUFU.TANH R60, R24 ;  /* 0x00000018003c7308 */ /* 0x0007e20000002400 */
[----:B------:R-:W-:Y:S01]  /*46d0*/  FMUL.FTZ R27, R27, R42 ;  /* 0x0000002a1b1b7220 */ /* 0x000fe20000410000 */
[----:B------:R-:W-:-:S02]  /*46e0*/  FSEL R162, R62, -INF , !P3 ;  /* 0xff8000003ea27808 */ /* 0x000fc40005800000 */
[----:B--2---:R-:W-:Y:S01]  /*46f0*/  FSEL R210, R76, -INF , !P0 ;  /* 0xff8000004cd27808 */ /* 0x004fe20004000000 */
[----:B------:R-:W-:Y:S03]  /*4700*/  HMMA.16816.F32 R28, R4, R30, RZ ;  /* 0x0000001e041c723c */ /* 0x000fe600000018ff */
[----:B------:R-:W2:Y:S01]  /*4710*/  MUFU.TANH R55, R55 ;  /* 0x0000003700377308 */ /* 0x000ea20000002400 */
[----:B----4-:R-:W-:Y:S01]  /*4720*/  FSEL R92, R92, -INF , !P1 ;  /* 0xff8000005c5c7808 */ /* 0x010fe20004800000 */
[----:B---3--:R-:W-:-:S06]  /*4730*/  VIADD R24, R127, 0x71 ;  /* 0x000000717f187836 */ /* 0x008fcc0000000000 */
        /* <DEDUP_REMOVED lines=8> */
[----:B------:R-:W-:Y:S02]  /*47c0*/  FSEL R210, R210, -INF , !P4 ;  /* 0xff800000d2d27808 */ /* 0x000fe40006000000 */
[----:B------:R-:W-:-:S05]  /*47d0*/  ISETP.GT.AND P4, PT, R66, R56, PT ;  /* 0x000000384200720c */ /* 0x000fca0003f84270 */
[----:B------:R-:W4:Y:S01]  /*47e0*/  MUFU.TANH R84, R84 ;  /* 0x0000005400547308 */ /* 0x000f220000002400 */
[----:B---3--:R-:W3:Y:S01]  /*47f0*/  LDSM.16.M88.4 R24, [R22+0x3c00] ;  /* 0x003c00001618783b */ /* 0x008ee20000000200 */
[----:B------:R-:W-:Y:S01]  /*4800*/  FSEL R209, R74, -INF , !P2 ;  /* 0xff8000004ad17808 */ /* 0x000fe20005000000 */
[----:B------:R-:W-:Y:S01]  /*4810*/  FMUL.FTZ R74, R16, R42 ;  /* 0x0000002a104a7220 */ /* 0x000fe20000410000 */
[----:B--2---:R-:W-:Y:S01]  /*4820*/  FSEL R55, R55, -INF , !P3 ;  /* 0xff80000037377808 */ /* 0x004fe20005800000 */
[----:B------:R-:W-:Y:S01]  /*4830*/  VIADD R16, R127, 0x79 ;  /* 0x000000797f107836 */ /* 0x000fe20000000000 */
[----:B------:R-:W-:Y:S01]  /*4840*/  ISETP.GE.AND P2, PT, R56, R178, PT ;  /* 0x000000b23800720c */ /* 0x000fe20003f46270 */
[----:B------:R-:W-:Y:S01]  /*4850*/  FMUL.FTZ R17, R17, R42 ;  /* 0x0000002a11117220 */ /* 0x000fe20000410000 */
[----:B------:R-:W-:Y:S01]  /*4860*/  FSEL R69, R69, -INF , !P4 ;  /* 0xff80000045457808 */ /* 0x000fe20006000000 */
[----:B------:R-:W-:Y:S01]  /*4870*/  VIADD R57, R127, 0x80 ;  /* 0x000000807f397836 */ /* 0x000fe20000000000 */
[----:B------:R-:W-:Y:S01]  /*4880*/  FSEL R213, R92, -INF , !P5 ;  /* 0xff8000005cd57808 */ /* 0x000fe20006800000 */
[----:B------:R-:W-:Y:S01]  /*4890*/  HMMA.16816.F32 R28, R8, R58, R28 ;  /* 0x0000003a081c723c */ /* 0x000fe2000000181c */
[----:B------:R-:W-:Y:S01]  /*48a0*/  ISETP.GT.AND P5, PT, R47, R56, PT ;  /* 0x000000382f00720c */ /* 0x000fe20003fa4270 */
[-C--:B------:R-:W-:Y:S01]  /*48b0*/  FMUL.FTZ R59, R18, R42.reuse ;  /* 0x0000002a123b7220 */ /* 0x080fe20000410000 */
[----:B------:R-:W-:Y:S01]  /*48c0*/  FSEL R212, R55, -INF , !P1 ;  /* 0xff80000037d47808 */ /* 0x000fe20004800000 */
[----:B------:R-:W-:Y:S01]  /*48d0*/  FMUL.FTZ R58, R19, R42 ;  /* 0x0000002a133a7220 */ /* 0x000fe20000410000 */
[----:B------:R-:W-:Y:S01]  /*48e0*/  FSEL R207, R69, -INF , !P2 ;  /* 0xff80000045cf7808 */ /* 0x000fe20005000000 */
[----:B------:R1:W-:Y:S01]  /*48f0*/  MUFU.TANH R55, R17 ;  /* 0x0000001100377308 */ /* 0x0003e20000002400 */
[----:B------:R-:W-:-:S02]  /*4900*/  ISETP.GT.AND P3, PT, R66, R16, PT ;  /* 0x000000104200720c */ /* 0x000fc40003f64270 */
[----:B------:R-:W-:Y:S02]  /*4910*/  ISETP.GT.AND P4, PT, R47, R16, PT ;  /* 0x000000102f00720c */ /* 0x000fe40003f84270 */
[C---:B------:R-:W-:Y:S02]  /*4920*/  ISETP.GE.AND P1, PT, R16.reuse, R178, PT ;  /* 0x000000b21000720c */ /* 0x040fe40003f26270 */
[-C--:B------:R-:W-:Y:S02]  /*4930*/  ISETP.GE.AND P2, PT, R16, R176.reuse, PT ;  /* 0x000000b01000720c */ /* 0x080fe40003f46270 */
[----:B------:R-:W-:Y:S02]  /*4940*/  FSEL R209, R209, -INF , !P0 ;  /* 0xff800000d1d17808 */ /* 0x000fe40004000000 */
[----:B------:R-:W-:Y:S02]  /*4950*/  ISETP.GE.AND P0, PT, R56, R176, PT ;  /* 0x000000b03800720c */ /* 0x000fe40003f06270 */
[----:B------:R-:W-:-:S02]  /*4960*/  FSEL R208, R73, -INF , !P5 ;  /* 0xff80000049d07808 */ /* 0x000fc40006800000 */
[----:B------:R-:W-:Y:S01]  /*4970*/  ISETP.GT.AND P5, PT, R66, R57, PT ;  /* 0x000000394200720c */ /* 0x000fe20003fa4270 */
[----:B-1----:R-:W-:Y:S01]  /*4980*/  HMMA.16816.F32 R16, R4, R12, RZ ;  /* 0x0000000c0410723c */ /* 0x002fe200000018ff */
[----:B------:R-:W-:Y:S01]  /*4990*/  FSEL R61, R61, -INF , !P3 ;  /* 0xff8000003d3d7808 */ /* 0x000fe20005800000 */
[----:B------:R-:W-:Y:S01]  /*49a0*/  VIADD R56, R127, 0x81 ;  /* 0x000000817f387836 */ /* 0x000fe20000000000 */
[----:B------:R-:W-:Y:S01]  /*49b0*/  FSEL R208, R208, -INF , !P0 ;  /* 0xff800000d0d07808 */ /* 0x000fe20004000000 */
[----:B------:R-:W1:Y:S01]  /*49c0*/  MUFU.TANH R72, R72 ;  /* 0x0000004800487308 */ /* 0x000e620000002400 */
[----:B------:R-:W-:Y:S02]  /*49d0*/  ISETP.GE.AND P0, PT, R57, R178, PT ;  /* 0x000000b23900720c */ /* 0x000fe40003f06270 */
[----:B------:R-:W-:Y:S02]  /*49e0*/  FSEL R64, R64, -INF , !P4 ;  /* 0xff80000040407808 */ /* 0x000fe40006000000 */
[----:B----4-:R-:W-:-:S02]  /*49f0*/  FSEL R84, R84, -INF , !P5 ;  /* 0xff80000054547808 */ /* 0x010fc40006800000 */
[----:B------:R-:W-:Y:S01]  /*4a00*/  FSEL R206, R61, -INF , !P1 ;  /* 0xff8000003dce7808 */ /* 0x000fe20004800000 */
[----:B------:R-:W-:Y:S01]  /*4a10*/  MUFU.TANH R73, R59 ;  /* 0x0000003b00497308 */ /* 0x000fe20000002400 */
[----:B------:R-:W-:Y:S02]  /*4a20*/  FSEL R205, R64, -INF , !P2 ;  /* 0xff80000040cd7808 */ /* 0x000fe40005000000 */
[----:B------:R-:W-:Y:S02]  /*4a30*/  FSEL R200, R84, -INF , !P0 ;  /* 0xff80000054c87808 */ /* 0x000fe40004000000 */
[----:B------:R-:W-:Y:S02]  /*4a40*/  ISETP.GT.AND P3, PT, R47, R57, PT ;  /* 0x000000392f00720c */ /* 0x000fe40003f64270 */
[----:B------:R-:W-:Y:S01]  /*4a50*/  ISETP.GE.AND P1, PT, R57, R176, PT ;  /* 0x000000b03900720c */ /* 0x000fe20003f26270 */
[----:B------:R2:W-:Y:S01]  /*4a60*/  MUFU.TANH R61, R58 ;  /* 0x0000003a003d7308 */ /* 0x0005e20000002400 */
[----:B------:R-:W-:-:S02]  /*4a70*/  ISETP.GT.AND P4, PT, R66, R56, PT ;  /* 0x000000384200720c */ /* 0x000fc40003f84270 */
[----:B------:R-:W-:Y:S02]  /*4a80*/  ISETP.GT.AND P5, PT, R47, R56, PT ;  /* 0x000000382f00720c */ /* 0x000fe40003fa4270 */
[C---:B------:R-:W-:Y:S02]  /*4a90*/  ISETP.GE.AND P2, PT, R56.reuse, R178, PT ;  /* 0x000000b23800720c */ /* 0x040fe40003f46270 */
[----:B------:R-:W-:Y:S01]  /*4aa0*/  ISETP.GE.AND P0, PT, R56, R176, PT ;  /* 0x000000b03800720c */ /* 0x000fe20003f06270 */
[----:B---3--:R-:W-:Y:S01]  /*4ab0*/  HMMA.16816.F32 R16, R8, R24, R16 ;  /* 0x000000180810723c */ /* 0x008fe20000001810 */
[----:B--2---:R-:W2:Y:S07]  /*4ac0*/  LDSM.16.M88.4 R56, [R23+0x4000] ;  /* 0x004000001738783b */ /* 0x004eae0000000200 */
[----:B------:R-:W-:Y:S01]  /*4ad0*/  HMMA.16816.F32 R12, R4, R14, RZ ;  /* 0x0000000e040c723c */ /* 0x000fe200000018ff */
[----:B-1----:R-:W-:Y:S01]  /*4ae0*/  FSEL R72, R72, -INF , !P3 ;  /* 0xff80000048487808 */ /* 0x002fe20005800000 */
[-C--:B------:R-:W-:Y:S01]  /*4af0*/  FMUL.FTZ R28, R28, R42.reuse ;  /* 0x0000002a1c1c7220 */ /* 0x080fe20000410000 */
[----:B------:R-:W-:Y:S01]  /*4b00*/  FSEL R71, R71, -INF , !P5 ;  /* 0xff80000047477808 */ /* 0x000fe20006800000 */
[-C--:B------:R-:W-:Y:S01]  /*4b10*/  FMUL.FTZ R29, R29, R42.reuse ;  /* 0x0000002a1d1d7220 */ /* 0x080fe20000410000 */
[-C--:B------:R-:W-:Y:S01]  /*4b20*/  FMUL.FTZ R30, R30, R42.reuse ;  /* 0x0000002a1e1e7220 */ /* 0x080fe20000410000 */
[----:B------:R-:W-:Y:S01]  /*4b30*/  FMUL.FTZ R31, R31, R42 ;  /* 0x0000002a1f1f7220 */ /* 0x000fe20000410000 */
[----:B------:R-:W1:Y:S01]  /*4b40*/  MUFU.TANH R53, R53 ;  /* 0x0000003500357308 */ /* 0x000e620000002400 */
[----:B------:R-:W-:Y:S01]  /*4b50*/  FSEL R204, R72, -INF , !P1 ;  /* 0xff80000048cc7808 */ /* 0x000fe20004800000 */
[----:B------:R-:W-:Y:S01]  /*4b60*/  VIADD R25, R127, 0x88 ;  /* 0x000000887f197836 */ /* 0x000fe20000000000 */
[----:B------:R-:W-:-:S05]  /*4b70*/  FSEL R203, R71, -INF , !P0 ;  /* 0xff80000047cb7808 */ /* 0x000fca0004000000 */
[----:B------:R-:W3:Y:S01]  /*4b80*/  MUFU.TANH R51, R51 ;  /* 0x0000003300337308 */ /* 0x000ee20000002400 */
[----:B------:R-:W-:Y:S01]  /*4b90*/  FSEL R68, R68, -INF , !P4 ;  /* 0xff80000044447808 */ /* 0x000fe20006000000 */
[----:B------:R-:W-:Y:S01]  /*4ba0*/  VIADD R24, R127, 0x89 ;  /* 0x000000897f187836 */ /* 0x000fe20000000000 */
[----:B------:R-:W-:-:S05]  /*4bb0*/  ISETP.GT.AND P3, PT, R66, R25, PT ;  /* 0x000000194200720c */ /* 0x000fca0003f64270 */
[----:B------:R-:W4:Y:S01]  /*4bc0*/  MUFU.TANH R80, R80 ;  /* 0x0000005000507308 */ /* 0x000f220000002400 */
[----:B------:R-:W-:-:S07]  /*4bd0*/  FSEL R199, R68, -INF , !P2 ;  /* 0xff80000044c77808 */ /* 0x000fce0005000000 */
[----:B------:R-:W-:Y:S08]  /*4be0*/  MUFU.TANH R64, R28 ;  /* 0x0000001c00407308 */ /* 0x000ff00000002400 */
[----:B------:R-:W-:Y:S08]  /*4bf0*/  MUFU.TANH R69, R29 ;  /* 0x0000001d00457308 */ /* 0x000ff00000002400 */
[----:B------:R-:W-:Y:S08]  /*4c00*/  MUFU.TANH R72, R30 ;  /* 0x0000001e00487308 */ /* 0x000ff00000002400 */
[----:B------:R1:W-:Y:S01]  /*4c10*/  MUFU.TANH R71, R31 ;  /* 0x0000001f00477308 */ /* 0x0003e20000002400 */
[----:B------:R-:W-:Y:S01]  /*4c20*/  FMUL.FTZ R68, R16, R42 ;  /* 0x0000002a10447220 */ /* 0x000fe20000410000 */
[----:B------:R-:W-:Y:S01]  /*4c30*/  ISETP.GT.AND P4, PT, R47, R25, PT ;  /* 0x000000192f00720c */ /* 0x000fe20003f84270 */
[----:B------:R-:W-:Y:S01]  /*4c40*/  VIADD R16, R127, 0x90 ;  /* 0x000000907f107836 */ /* 0x000fe20000000000 */
[----:B------:R-:W-:-:S02]  /*4c50*/  ISETP.GE.AND P1, PT, R25, R178, PT ;  /* 0x000000b21900720c */ /* 0x000fc40003f26270 */
[----:B------:R-:W-:Y:S01]  /*4c60*/  ISETP.GE.AND P2, PT, R25, R176, PT ;  /* 0x000000b01900720c */ /* 0x000fe20003f46270 */
[----:B------:R-:W-:Y:S01]  /*4c70*/  VIADD R25, R127, 0x91 ;  /* 0x000000917f197836 */ /* 0x000fe20000000000 */
[----:B------:R-:W-:Y:S01]  /*4c80*/  FSEL R75, R75, -INF , !P3 ;  /* 0xff8000004b4b7808 */ /* 0x000fe20005800000 */
[----:B-1----:R-:W1:Y:S01]  /*4c90*/  LDSM.16.M88.4 R28, [R22+0x4000] ;  /* 0x00400000161c783b */ /* 0x002e620000000200 */
[-C--:B------:R-:W-:Y:S01]  /*4ca0*/  ISETP.GT.AND P5, PT, R66, R24.reuse, PT ;  /* 0x000000184200720c */ /* 0x080fe20003fa4270 */
[----:B------:R-:W-:Y:S01]  /*4cb0*/  HMMA.16816.F32 R12, R8, R26, R12 ;  /* 0x0000001a080c723c */ /* 0x000fe2000000180c */
[----:B------:R-:W-:Y:S02]  /*4cc0*/  ISETP.GT.AND P3, PT, R47, R24, PT ;  /* 0x000000182f00720c */ /* 0x000fe40003f64270 */
[----:B------:R-:W-:Y:S02]  /*4cd0*/  FSEL R63, R63, -INF , !P4 ;  /* 0xff8000003f3f7808 */ /* 0x000fe40006000000 */
[----:B------:R-:W-:-:S02]  /*4ce0*/  ISETP.GE.AND P0, PT, R24, R178, PT ;  /* 0x000000b21800720c */ /* 0x000fc40003f06270 */
[C---:B------:R-:W-:Y:S02]  /*4cf0*/  ISETP.GT.AND P4, PT, R66.reuse, R16, PT ;  /* 0x000000104200720c */ /* 0x040fe40003f84270 */
[----:B------:R-:W-:Y:S02]  /*4d00*/  FSEL R53, R53, -INF , !P5 ;  /* 0xff80000035357808 */ /* 0x000fe40006800000 */
[----:B---3--:R-:W-:Y:S01]  /*4d10*/  FSEL R51, R51, -INF , !P3 ;  /* 0xff80000033337808 */ /* 0x008fe20005800000 */
[----:B------:R-:W-:Y:S01]  /*4d20*/  FMUL.FTZ R17, R17, R42 ;  /* 0x0000002a11117220 */ /* 0x000fe20000410000 */
[----:B------:R-:W-:Y:S02]  /*4d30*/  ISETP.GT.AND P5, PT, R47, R16, PT ;  /* 0x000000102f00720c */ /* 0x000fe40003fa4270 */
[----:B------:R-:W-:Y:S02]  /*4d40*/  ISETP.GT.AND P3, PT, R66, R25, PT ;  /* 0x000000194200720c */ /* 0x000fe40003f64270 */
[----:B------:R-:W-:Y:S01]  /*4d50*/  FSEL R190, R75, -INF , !P1 ;  /* 0xff8000004bbe7808 */ /* 0x000fe20004800000 */
[----:B------:R-:W-:Y:S01]  /*4d60*/  FMUL.FTZ R26, R19, R42 ;  /* 0x0000002a131a7220 */ /* 0x000fe20000410000 */
[----:B------:R-:W-:Y:S01]  /*4d70*/  ISETP.GE.AND P1, PT, R24, R176, PT ;  /* 0x000000b01800720c */ /* 0x000fe20003f26270 */
[----:B------:R-:W-:Y:S01]  /*4d80*/  VIADD R24, R127, 0x98 ;  /* 0x000000987f187836 */ /* 0x000fe20000000000 */
[----:B------:R-:W-:-:S02]  /*4d90*/  FSEL R202, R63, -INF , !P2 ;  /* 0xff8000003fca7808 */ /* 0x000fc40005000000 */
[----:B------:R-:W-:Y:S02]  /*4da0*/  FSEL R183, R53, -INF , !P0 ;  /* 0xff80000035b77808 */ /* 0x000fe40004000000 */
[----:B----4-:R-:W-:Y:S01]  /*4db0*/  FSEL R80, R80, -INF , !P4 ;  /* 0xff80000050507808 */ /* 0x010fe20006000000 */
[----:B------:R2:W-:Y:S01]  /*4dc0*/  MUFU.TANH R63, R17 ;  /* 0x00000011003f7308 */ /* 0x0005e20000002400 */
[----:B------:R-:W-:Y:S01]  /*4dd0*/  ISETP.GE.AND P2, PT, R16, R178, PT ;  /* 0x000000b21000720c */ /* 0x000fe20003f46270 */
[----:B------:R-:W-:Y:S01]  /*4de0*/  FMUL.FTZ R75, R18, R42 ;  /* 0x0000002a124b7220 */ /* 0x000fe20000410000 */
[----:B------:R-:W-:Y:S02]  /*4df0*/  ISETP.GE.AND P0, PT, R16, R176, PT ;  /* 0x000000b01000720c */ /* 0x000fe40003f06270 */
[----:B------:R-:W-:Y:S02]  /*4e00*/  ISETP.GE.AND P4, PT, R25, R178, PT ;  /* 0x000000b21900720c */ /* 0x000fe40003f86270 */
[----:B------:R-:W-:-:S02]  /*4e10*/  FSEL R82, R82, -INF , !P5 ;  /* 0xff80000052527808 */ /* 0x000fc40006800000 */
[----:B------:R-:W-:Y:S02]  /*4e20*/  FSEL R70, R70, -INF , !P3 ;  /* 0xff80000046467808 */ /* 0x000fe40005800000 */
[----:B------:R-:W-:Y:S02]  /*4e30*/  FSEL R201, R51, -INF , !P1 ;  /* 0xff80000033c97808 */ /* 0x000fe40004800000 */
[----:B------:R-:W-:Y:S01]  /*4e40*/  FSEL R170, R80, -INF , !P2 ;  /* 0xff80000050aa7808 */ /* 0x000fe20005000000 */
[----:B------:R3:W-:Y:S01]  /*4e50*/  MUFU.TANH R51, R26 ;  /* 0x0000001a00337308 */ /* 0x0007e20000002400 */
[----:B------:R-:W-:Y:S01]  /*4e60*/  FSEL R198, R82, -INF , !P0 ;  /* 0xff80000052c67808 */ /* 0x000fe20004000000 */
[----:B--2---:R-:W-:Y:S01]  /*4e70*/  HMMA.16816.F32 R16, R4, R56, RZ ;  /* 0x000000380410723c */ /* 0x004fe200000018ff */
[----:B------:R-:W-:Y:S02]  /*4e80*/  FSEL R167, R70, -INF , !P4 ;  /* 0xff80000046a77808 */ /* 0x000fe40006000000 */
[----:B------:R-:W-:-:S02]  /*4e90*/  ISETP.GT.AND P1, PT, R47, R25, PT ;  /* 0x000000192f00720c */ /* 0x000fc40003f24270 */
[----:B------:R-:W-:Y:S02]  /*4ea0*/  ISETP.GE.AND P2, PT, R25, R176, PT ;  /* 0x000000b01900720c */ /* 0x000fe40003f46270 */
[-C--:B------:R-:W-:Y:S02]  /*4eb0*/  ISETP.GT.AND P5, PT, R66, R24.reuse, PT ;  /* 0x000000184200720c */ /* 0x080fe40003fa4270 */
[----:B------:R-:W-:Y:S02]  /*4ec0*/  ISETP.GT.AND P3, PT, R47, R24, PT ;  /* 0x000000182f00720c */ /* 0x000fe40003f64270 */
[C---:B------:R-:W-:Y:S02]  /*4ed0*/  ISETP.GE.AND P0, PT, R24.reuse, R178, PT ;  /* 0x000000b21800720c */ /* 0x040fe40003f06270 */
[----:B------:R-:W-:Y:S02]  /*4ee0*/  ISETP.GE.AND P4, PT, R24, R176, PT ;  /* 0x000000b01800720c */ /* 0x000fe40003f86270 */
[----:B---3--:R-:W2:Y:S01]  /*4ef0*/  LDSM.16.M88.4 R24, [R23+0x4400] ;  /* 0x004400001718783b */ /* 0x008ea20000000200 */
[-C--:B------:R-:W-:Y:S01]  /*4f00*/  FMUL.FTZ R12, R12, R42.reuse ;  /* 0x0000002a0c0c7220 */ /* 0x080fe20000410000 */
[----:B------:R-:W-:Y:S01]  /*4f10*/  FSEL R172, R54, -INF , !P1 ;  /* 0xff80000036ac7808 */ /* 0x000fe20004800000 */
[-C--:B------:R-:W-:Y:S01]  /*4f20*/  FMUL.FTZ R13, R13, R42.reuse ;  /* 0x0000002a0d0d7220 */ /* 0x080fe20000410000 */
[----:B------:R-:W-:Y:S01]  /*4f30*/  FSEL R60, R60, -INF , !P5 ;  /* 0xff8000003c3c7808 */ /* 0x000fe20006800000 */
[----:B------:R3:W-:Y:S01]  /*4f40*/  MUFU.TANH R53, R12 ;  /* 0x0000000c00357308 */ /* 0x0007e20000002400 */
[----:B------:R-:W-:Y:S01]  /*4f50*/  FMUL.FTZ R14, R14, R42 ;  /* 0x0000002a0e0e7220 */ /* 0x000fe20000410000 */
[----:B------:R-:W-:-:S02]  /*4f60*/  FSEL R172, R172, -INF , !P2 ;  /* 0xff800000acac7808 */ /* 0x000fc40005000000 */
[----:B------:R-:W-:Y:S01]  /*4f70*/  FSEL R161, R60, -INF , !P0 ;  /* 0xff8000003ca17808 */ /* 0x000fe20004000000 */
[----:B------:R-:W-:Y:S01]  /*4f80*/  FMUL.FTZ R60, R15, R42 ;  /* 0x0000002a0f3c7220 */ /* 0x000fe20000410000 */
[----:B-1----:R-:W-:Y:S02]  /*4f90*/  HMMA.16816.F32 R16, R8, R28, R16 ;  /* 0x0000001c0810723c */ /* 0x002fe40000001810 */
[----:B------:R-:W-:Y:S01]  /*4fa0*/  MUFU.TANH R54, R13 ;  /* 0x0000000d00367308 */ /* 0x000fe20000002400 */
[----:B---3--:R-:W-:-:S07]  /*4fb0*/  VIADD R12, R127, 0x99 ;  /* 0x000000997f0c7836 */ /* 0x008fce0000000000 */
[----:B------:R1:W-:Y:S01]  /*4fc0*/  MUFU.TANH R70, R14 ;  /* 0x0000000e00467308 */ /* 0x0003e20000002400 */
[-C--:B------:R-:W-:Y:S02]  /*4fd0*/  ISETP.GT.AND P1, PT, R66, R12.reuse, PT ;  /* 0x0000000c4200720c */ /* 0x080fe40003f24270 */
[----:B------:R-:W-:Y:S02]  /*4fe0*/  ISETP.GT.AND P5, PT, R47, R12, PT ;  /* 0x0000000c2f00720c */ /* 0x000fe40003fa4270 */
[C---:B------:R-:W-:Y:S02]  /*4ff0*/  ISETP.GE.AND P2, PT, R12.reuse, R178, PT ;  /* 0x000000b20c00720c */ /* 0x040fe40003f46270 */
[----:B------:R-:W-:Y:S01]  /*5000*/  ISETP.GE.AND P0, PT, R12, R176, PT ;  /* 0x000000b00c00720c */ /* 0x000fe20003f06270 */
[----:B------:R-:W3:Y:S01]  /*5010*/  MUFU.TANH R74, R74 ;  /* 0x0000004a004a7308 */ /* 0x000ee20000002400 */
[----:B-1----:R-:W-:Y:S01]  /*5020*/  HMMA.16816.F32 R12, R4, R58, RZ ;  /* 0x0000003a040c723c */ /* 0x002fe200000018ff */
[----:B------:R-:W1:Y:S01]  /*5030*/  LDSM.16.M88.4 R56, [R22+0x4400] ;  /* 0x004400001638783b */ /* 0x000e620000000200 */
[----:B------:R-:W-:Y:S01]  /*5040*/  VIADD R29, R127, 0xa0 ;  /* 0x000000a07f1d7836 */ /* 0x000fe20000000000 */
[----:B------:R-:W-:-:S02]  /*5050*/  FSEL R76, R76, -INF , !P3 ;  /* 0xff8000004c4c7808 */ /* 0x000fc40005800000 */
[----:B------:R-:W-:Y:S01]  /*5060*/  FSEL R67, R67, -INF , !P1 ;  /* 0xff80000043437808 */ /* 0x000fe20004800000 */
[----:B------:R-:W-:Y:S01]  /*5070*/  VIADD R28, R127, 0xa1 ;  /* 0x000000a17f1c7836 */ /* 0x000fe20000000000 */
[----:B------:R-:W-:Y:S02]  /*5080*/  FSEL R171, R76, -INF , !P4 ;  /* 0xff8000004cab7808 */ /* 0x000fe40006000000 */
[----:B------:R-:W-:Y:S01]  /*5090*/  FSEL R160, R67, -INF , !P2 ;  /* 0xff80000043a07808 */ /* 0x000fe20005000000 */
[-C--:B------:R-:W-:Y:S01]  /*50a0*/  FMUL.FTZ R16, R16, R42.reuse ;  /* 0x0000002a10107220 */ /* 0x080fe20000410000 */
[-C--:B------:R-:W-:Y:S01]  /*50b0*/  ISETP.GT.AND P3, PT, R66, R29.reuse, PT ;  /* 0x0000001d4200720c */ /* 0x080fe20003f64270 */
[----:B------:R-:W-:Y:S01]  /*50c0*/  FMUL.FTZ R17, R17, R42 ;  /* 0x0000002a11117220 */ /* 0x000fe20000410000 */
[----:B------:R-:W-:Y:S02]  /*50d0*/  ISETP.GT.AND P4, PT, R47, R29, PT ;  /* 0x0000001d2f00720c */ /* 0x000fe40003f84270 */
[----:B------:R-:W-:-:S02]  /*50e0*/  ISETP.GE.AND P1, PT, R29, R178, PT ;  /* 0x000000b21d00720c */ /* 0x000fc40003f26270 */
[----:B------:R-:W-:Y:S01]  /*50f0*/  ISETP.GE.AND P2, PT, R29, R176, PT ;  /* 0x000000b01d00720c */ /* 0x000fe20003f46270 */
[----:B------:R-:W-:Y:S02]  /*5100*/  VIADD R29, R127, 0xa8 ;  /* 0x000000a87f1d7836 */ /* 0x000fe40000000000 */
[----:B------:R-:W-:Y:S01]  /*5110*/  HMMA.16816.F32 R12, R8, R30, R12 ;  /* 0x0000001e080c723c */ /* 0x000fe2000000180c */
[----:B------:R-:W-:Y:S01]  /*5120*/  FSEL R159, R62, -INF , !P5 ;  /* 0xff8000003e9f7808 */ /* 0x000fe20006800000 */
[----:B------:R-:W-:Y:S01]  /*5130*/  MUFU.TANH R67, R17 ;  /* 0x0000001100437308 */ /* 0x000fe20000002400 */
[----:B---3--:R-:W-:Y:S01]  /*5140*/  FSEL R74, R74, -INF , !P3 ;  /* 0xff8000004a4a7808 */ /* 0x008fe20005800000 */
[----:B------:R-:W-:Y:S01]  /*5150*/  FMUL.FTZ R31, R18, R42 ;  /* 0x0000002a121f7220 */ /* 0x000fe20000410000 */
[----:B------:R-:W-:Y:S01]  /*5160*/  ISETP.GT.AND P5, PT, R66, R28, PT ;  /* 0x0000001c4200720c */ /* 0x000fe20003fa4270 */
[----:B------:R-:W-:Y:S01]  /*5170*/  FMUL.FTZ R30, R19, R42 ;  /* 0x0000002a131e7220 */ /* 0x000fe20000410000 */
[----:B------:R-:W-:-:S02]  /*5180*/  FSEL R144, R73, -INF , !P4 ;  /* 0xff80000049907808 */ /* 0x000fc40006000000 */
[----:B------:R-:W-:Y:S01]  /*5190*/  ISETP.GT.AND P3, PT, R47, R28, PT ;  /* 0x0000001c2f00720c */ /* 0x000fe20003f64270 */
[----:B------:R2:W-:Y:S01]  /*51a0*/  MUFU.TANH R62, R16 ;  /* 0x00000010003e7308 */ /* 0x0005e20000002400 */
[----:B------:R-:W-:Y:S02]  /*51b0*/  ISETP.GT.AND P4, PT, R66, R29, PT ;  /* 0x0000001d4200720c */ /* 0x000fe40003f84270 */
[----:B------:R-:W-:Y:S02]  /*51c0*/  FSEL R159, R159, -INF , !P0 ;  /* 0xff8000009f9f7808 */ /* 0x000fe40004000000 */
[----:B------:R-:W-:Y:S02]  /*51d0*/  FSEL R141, R74, -INF , !P1 ;  /* 0xff8000004a8d7808 */ /* 0x000fe40004800000 */
[C---:B------:R-:W-:Y:S02]  /*51e0*/  ISETP.GE.AND P0, PT, R28.reuse, R178, PT ;  /* 0x000000b21c00720c */ /* 0x040fe40003f06270 */
[----:B------:R-:W-:Y:S01]  /*51f0*/  ISETP.GE.AND P1, PT, R28, R176, PT ;  /* 0x000000b01c00720c */ /* 0x000fe20003f26270 */
[----:B------:R-:W-:Y:S01]  /*5200*/  VIADD R28, R127, 0xa9 ;  /* 0x000000a97f1c7836 */ /* 0x000fe20000000000 */
[----:B------:R-:W-:-:S02]  /*5210*/  FSEL R55, R55, -INF , !P5 ;  /* 0xff80000037377808 */ /* 0x000fc40006800000 */
[----:B------:R-:W-:Y:S01]  /*5220*/  ISETP.GE.AND P5, PT, R29, R178, PT ;  /* 0x000000b21d00720c */ /* 0x000fe20003fa6270 */
[----:B--2---:R-:W-:Y:S01]  /*5230*/  HMMA.16816.F32 R16, R4, R24, RZ ;  /* 0x000000180410723c */ /* 0x004fe200000018ff */
        /* <DEDUP_REMOVED lines=12> */
[----:B------:R-:W3:Y:S01]  /*5300*/  MUFU.TANH R68, R68 ;  /* 0x0000004400447308 */ /* 0x000ee20000002400 */
[----:B------:R-:W-:-:S02]  /*5310*/  ISETP.GE.AND P4, PT, R28, R178, PT ;  /* 0x000000b21c00720c */ /* 0x000fc40003f86270 */
[----:B------:R-:W-:-:S05]  /*5320*/  ISETP.GE.AND P5, PT, R28, R176, PT ;  /* 0x000000b01c00720c */ /* 0x000fca0003fa6270 */
[----:B------:R-:W4:Y:S01]  /*5330*/  MUFU.TANH R75, R75 ;  /* 0x0000004b004b7308 */ /* 0x000f220000002400 */
[----:B--2---:R-:W2:Y:S01]  /*5340*/  LDSM.16.M88.4 R28, [R23+0x4800] ;  /* 0x00480000171c783b */ /* 0x004ea20000000200 */
[-C--:B------:R-:W-:Y:S01]  /*5350*/  FMUL.FTZ R55, R12, R42.reuse ;  /* 0x0000002a0c377220 */ /* 0x080fe20000410000 */
[----:B------:R-:W-:Y:S01]  /*5360*/  FSEL R69, R69, -INF , !P3 ;  /* 0xff80000045457808 */ /* 0x000fe20005800000 */
[----:B------:R-:W-:Y:S01]  /*5370*/  VIADD R12, R127, 0xb0 ;  /* 0x000000b07f0c7836 */ /* 0x000fe20000000000 */
[----:B------:R-:W-:Y:S01]  /*5380*/  FSEL R72, R72, -INF , !P2 ;  /* 0xff80000048487808 */ /* 0x000fe20005000000 */
[-C--:B------:R-:W-:Y:S01]  /*5390*/  FMUL.FTZ R13, R13, R42.reuse ;  /* 0x0000002a0d0d7220 */ /* 0x080fe20000410000 */
[-C--:B------:R-:W-:Y:S01]  /*53a0*/  FMUL.FTZ R14, R14, R42.reuse ;  /* 0x0000002a0e0e7220 */ /* 0x080fe20000410000 */
[----:B-1----:R-:W-:Y:S01]  /*53b0*/  HMMA.16816.F32 R16, R8, R56, R16 ;  /* 0x000000380810723c */ /* 0x002fe20000001810 */
[----:B------:R-:W-:Y:S01]  /*53c0*/  FSEL R139, R72, -INF , !P0 ;  /* 0xff800000488b7808 */ /* 0x000fe20004000000 */
[----:B------:R-:W-:Y:S01]  /*53d0*/  MUFU.TANH R57, R13 ;  /* 0x0000000d00397308 */ /* 0x000fe20000002400 */
[----:B------:R-:W-:Y:S01]  /*53e0*/  FSEL R134, R69, -INF , !P4 ;  /* 0xff80000045867808 */ /* 0x000fe20006000000 */
[----:B------:R-:W-:Y:S01]  /*53f0*/  FMUL.FTZ R56, R15, R42 ;  /* 0x0000002a0f387220 */ /* 0x000fe20000410000 */
[----:B------:R-:W-:-:S02]  /*5400*/  ISETP.GT.AND P2, PT, R66, R12, PT ;  /* 0x0000000c4200720c */ /* 0x000fc40003f44270 */
[----:B------:R-:W-:Y:S02]  /*5410*/  ISETP.GT.AND P0, PT, R47, R12, PT ;  /* 0x0000000c2f00720c */ /* 0x000fe40003f04270 */
[C---:B------:R-:W-:Y:S01]  /*5420*/  ISETP.GE.AND P3, PT, R12.reuse, R178, PT ;  /* 0x000000b20c00720c */ /* 0x040fe20003f66270 */
[----:B------:R1:W-:Y:S01]  /*5430*/  MUFU.TANH R69, R14 ;  /* 0x0000000e00457308 */ /* 0x0003e20000002400 */
[----:B------:R-:W-:Y:S01]  /*5440*/  ISETP.GE.AND P4, PT, R12, R176, PT ;  /* 0x000000b00c00720c */ /* 0x000fe20003f86270 */
[----:B------:R-:W-:Y:S01]  /*5450*/  VIADD R24, R127, 0xb1 ;  /* 0x000000b17f187836 */ /* 0x000fe20000000000 */
[----:B------:R-:W-:Y:S02]  /*5460*/  FSEL R71, R71, -INF , !P1 ;  /* 0xff80000047477808 */ /* 0x000fe40004800000 */
[----:B---3--:R-:W-:Y:S02]  /*5470*/  FSEL R68, R68, -INF , !P2 ;  /* 0xff80000044447808 */ /* 0x008fe40005000000 */
[----:B------:R-:W-:-:S02]  /*5480*/  FSEL R133, R71, -INF , !P5 ;  /* 0xff80000047857808 */ /* 0x000fc40006800000 */
[----:B----4-:R-:W-:Y:S02]  /*5490*/  FSEL R75, R75, -INF , !P0 ;  /* 0xff8000004b4b7808 */ /* 0x010fe40004000000 */
[-C--:B------:R-:W-:Y:S01]  /*54a0*/  ISETP.GT.AND P1, PT, R66, R24.reuse, PT ;  /* 0x000000184200720c */ /* 0x080fe20003f24270 */
[----:B-1----:R-:W-:Y:S01]  /*54b0*/  HMMA.16816.F32 R12, R4, R26, RZ ;  /* 0x0000001a040c723c */ /* 0x002fe200000018ff */
[----:B------:R-:W-:Y:S02]  /*54c0*/  ISETP.GT.AND P5, PT, R47, R24, PT ;  /* 0x000000182f00720c */ /* 0x000fe40003fa4270 */
[C---:B------:R-:W-:Y:S02]  /*54d0*/  ISETP.GE.AND P2, PT, R24.reuse, R178, PT ;  /* 0x000000b21800720c */ /* 0x040fe40003f46270 */
[----:B------:R-:W-:Y:S02]  /*54e0*/  ISETP.GE.AND P0, PT, R24, R176, PT ;  /* 0x000000b01800720c */ /* 0x000fe40003f06270 */
[----:B------:R-:W1:Y:S01]  /*54f0*/  LDSM.16.M88.4 R24, [R22+0x4800] ;  /* 0x004800001618783b */ /* 0x000e620000000200 */
[----:B------:R-:W-:Y:S01]  /*5500*/  VIADD R72, R127, 0xb8 ;  /* 0x000000b87f487836 */ /* 0x000fe20000000000 */
[----:B------:R-:W-:Y:S01]  /*5510*/  FSEL R119, R68, -INF , !P3 ;  /* 0xff80000044777808 */ /* 0x000fe20005800000 */
[-C--:B------:R-:W-:Y:S01]  /*5520*/  FMUL.FTZ R16, R16, R42.reuse ;  /* 0x0000002a10107220 */ /* 0x080fe20000410000 */
[----:B------:R-:W3:Y:S01]  /*5530*/  MUFU.TANH R60, R60 ;  /* 0x0000003c003c7308 */ /* 0x000ee20000002400 */
[----:B------:R-:W-:Y:S01]  /*5540*/  FSEL R63, R63, -INF , !P1 ;  /* 0xff8000003f3f7808 */ /* 0x000fe20004800000 */
[----:B------:R-:W-:Y:S01]  /*5550*/  FMUL.FTZ R17, R17, R42 ;  /* 0x0000002a11117220 */ /* 0x000fe20000410000 */
[----:B------:R-:W-:Y:S01]  /*5560*/  ISETP.GT.AND P3, PT, R66, R72, PT ;  /* 0x000000484200720c */ /* 0x000fe20003f64270 */
[-C--:B------:R-:W-:Y:S01]  /*5570*/  FMUL.FTZ R18, R18, R42.reuse ;  /* 0x0000002a12127220 */ /* 0x080fe20000410000 */
[----:B------:R-:W-:Y:S01]  /*5580*/  FSEL R51, R51, -INF , !P5 ;  /* 0xff80000033337808 */ /* 0x000fe20006800000 */
[----:B------:R-:W-:Y:S01]  /*5590*/  FMUL.FTZ R34, R34, R42 ;  /* 0x0000002a22227220 */ /* 0x000fe20000410000 */
[----:B------:R-:W-:Y:S01]  /*55a0*/  ISETP.GE.AND P1, PT, R72, R178, PT ;  /* 0x000000b24800720c */ /* 0x000fe20003f26270 */
[----:B------:R4:W-:Y:S01]  /*55b0*/  MUFU.TANH R64, R16 ;  /* 0x0000001000407308 */ /* 0x0009e20000002400 */
[----:B------:R-:W-:Y:S01]  /*55c0*/  HMMA.16816.F32 R12, R8, R58, R12 ;  /* 0x0000003a080c723c */ /* 0x000fe2000000180c */
[----:B------:R-:W-:Y:S01]  /*55d0*/  FSEL R53, R53, -INF , !P3 ;  /* 0xff80000035357808 */ /* 0x000fe20005800000 */
[-C--:B------:R-:W-:Y:S01]  /*55e0*/  FMUL.FTZ R32, R32, R42.reuse ;  /* 0x0000002a20207220 */ /* 0x080fe20000410000 */
[----:B------:R-:W-:Y:S01]  /*55f0*/  FSEL R114, R63, -INF , !P2 ;  /* 0xff8000003f727808 */ /* 0x000fe20005000000 */
[-C--:B------:R-:W-:Y:S01]  /*5600*/  FMUL.FTZ R63, R19, R42.reuse ;  /* 0x0000002a133f7220 */ /* 0x080fe20000410000 */
[----:B------:R-:W-:Y:S01]  /*5610*/  FSEL R123, R51, -INF , !P0 ;  /* 0xff800000337b7808 */ /* 0x000fe20004000000 */
[----:B------:R-:W-:Y:S01]  /*5620*/  FMUL.FTZ R88, R88, R42 ;  /* 0x0000002a58587220 */ /* 0x000fe20000410000 */
[----:B------:R-:W-:Y:S01]  /*5630*/  FSEL R113, R53, -INF , !P1 ;  /* 0xff80000035717808 */ /* 0x000fe20004800000 */
[----:B------:R-:W-:Y:S01]  /*5640*/  MUFU.TANH R58, R17 ;  /* 0x00000011003a7308 */ /* 0x000fe20000002400 */
[----:B------:R-:W-:Y:S01]  /*5650*/  FSEL R124, R75, -INF , !P4 ;  /* 0xff8000004b7c7808 */ /* 0x000fe20006000000 */
[----:B------:R-:W-:-:S04]  /*5660*/  DEPBAR.LE SB0, 0x0 ;  /* 0x000080000000791a */ /* 0x000fc80000000000 */
[----:B----4-:R-:W-:Y:S02]  /*5670*/  VIADD R16, R127, 0xb9 ;  /* 0x000000b97f107836 */ /* 0x010fe40000000000 */
[----:B------:R2:W-:Y:S03]  /*5680*/  MUFU.TANH R51, R18 ;  /* 0x0000001200337308 */ /* 0x0005e60000002400 */
[-C--:B------:R-:W-:Y:S02]  /*5690*/  ISETP.GT.AND P5, PT, R66, R16.reuse, PT ;  /* 0x000000104200720c */ /* 0x080fe40003fa4270 */
[----:B------:R-:W-:Y:S02]  /*56a0*/  ISETP.GT.AND P3, PT, R47, R16, PT ;  /* 0x000000102f00720c */ /* 0x000fe40003f64270 */
[C---:B------:R-:W-:Y:S02]  /*56b0*/  ISETP.GE.AND P0, PT, R16.reuse, R178, PT ;  /* 0x000000b21000720c */ /* 0x040fe40003f06270 */
[----:B------:R-:W-:Y:S01]  /*56c0*/  ISETP.GE.AND P1, PT, R16, R176, PT ;  /* 0x000000b01000720c */ /* 0x000fe20003f26270 */
[C---:B------:R-:W-:Y:S01]  /*56d0*/  VIADD R59, R127.reuse, 0xc0 ;  /* 0x000000c07f3b7836 */ /* 0x040fe20000000000 */
[----:B--2---:R-:W-:Y:S01]  /*56e0*/  HMMA.16816.F32 R16, R4, R28, RZ ;  /* 0x0000001c0410723c */ /* 0x004fe200000018ff */
[----:B------:R-:W-:Y:S01]  /*56f0*/  VIADD R53, R127, 0xc1 ;  /* 0x000000c17f357836 */ /* 0x000fe20000000000 */
[----:B------:R-:W-:Y:S01]  /*5700*/  ISETP.GT.AND P4, PT, R47, R72, PT ;  /* 0x000000482f00720c */ /* 0x000fe20003f84270 */
[----:B------:R-:W-:Y:S01]  /*5710*/  FMUL.FTZ R12, R12, R42 ;  /* 0x0000002a0c0c7220 */ /* 0x000fe20000410000 */
[----:B------:R-:W-:-:S02]  /*5720*/  FSEL R54, R54, -INF , !P5 ;  /* 0xff80000036367808 */ /* 0x000fc40006800000 */
[----:B---3--:R-:W-:Y:S02]  /*5730*/  FSEL R60, R60, -INF , !P3 ;  /* 0xff8000003c3c7808 */ /* 0x008fe40005800000 */
[----:B------:R-:W-:Y:S02]  /*5740*/  ISETP.GT.AND P5, PT, R47, R59, PT ;  /* 0x0000003b2f00720c */ /* 0x000fe40003fa4270 */
[----:B------:R-:W-:Y:S01]  /*5750*/  ISETP.GT.AND P3, PT, R66, R53, PT ;  /* 0x000000354200720c */ /* 0x000fe20003f64270 */
[----:B------:R2:W-:Y:S01]  /*5760*/  MUFU.TANH R29, R12 ;  /* 0x0000000c001d7308 */ /* 0x0005e20000002400 */
[----:B------:R-:W-:Y:S02]  /*5770*/  ISETP.GE.AND P2, PT, R72, R176, PT ;  /* 0x000000b04800720c */ /* 0x000fe40003f46270 */
[----:B------:R-:W-:Y:S02]  /*5780*/  FSEL R70, R70, -INF , !P4 ;  /* 0xff80000046467808 */ /* 0x000fe40006000000 */
[----:B------:R-:W-:-:S02]  /*5790*/  FSEL R106, R54, -INF , !P0 ;  /* 0xff800000366a7808 */ /* 0x000fc40004000000 */
[----:B------:R-:W-:Y:S01]  /*57a0*/  FSEL R105, R60, -INF , !P1 ;  /* 0xff8000003c697808 */ /* 0x000fe20004800000 */
[----:B------:R-:W-:Y:S01]  /*57b0*/  FMUL.FTZ R13, R13, R42 ;  /* 0x0000002a0d0d7220 */ /* 0x000fe20000410000 */
[----:B------:R-:W-:Y:S01]  /*57c0*/  ISETP.GE.AND P0, PT, R59, R176, PT ;  /* 0x000000b03b00720c */ /* 0x000fe20003f06270 */
[----:B------:R-:W-:Y:S01]  /*57d0*/  FMUL.FTZ R14, R14, R42 ;  /* 0x0000002a0e0e7220 */ /* 0x000fe20000410000 */
[-C--:B------:R-:W-:Y:S02]  /*57e0*/  ISETP.GE.AND P1, PT, R53, R178.reuse, PT ;  /* 0x000000b23500720c */ /* 0x080fe40003f26270 */
[----:B------:R-:W-:Y:S02]  /*57f0*/  FSEL R73, R73, -INF , !P5 ;  /* 0xff80000049497808 */ /* 0x000fe40006800000 */
[----:B------:R-:W-:Y:S01]  /*5800*/  FSEL R67, R67, -INF , !P3 ;  /* 0xff80000043437808 */ /* 0x000fe20005800000 */
[----:B--2---:R-:W-:Y:S01]  /*5810*/  VIADD R12, R127, 0xc8 ;  /* 0x000000c87f0c7836 */ /* 0x004fe20000000000 */
[----:B------:R-:W-:Y:S01]  /*5820*/  FSEL R122, R70, -INF , !P2 ;  /* 0xff800000467a7808 */ /* 0x000fe20005000000 */
[----:B-1----:R-:W-:Y:S01]  /*5830*/  HMMA.16816.F32 R16, R8, R24, R16 ;  /* 0x000000180810723c */ /* 0x002fe20000001810 */
[----:B------:R-:W-:Y:S01]  /*5840*/  ISETP.GT.AND P4, PT, R66, R59, PT ;  /* 0x0000003b4200720c */ /* 0x000fe20003f84270 */
[----:B------:R-:W-:Y:S01]  /*5850*/  MUFU.TANH R24, R13 ;  /* 0x0000000d00187308 */ /* 0x000fe20000002400 */
[----:B------:R-:W-:Y:S01]  /*5860*/  ISETP.GE.AND P2, PT, R59, R178, PT ;  /* 0x000000b23b00720c */ /* 0x000fe20003f46270 */
[----:B------:R-:W-:Y:S01]  /*5870*/  FMUL.FTZ R59, R15, R42 ;  /* 0x0000002a0f3b7220 */ /* 0x000fe20000410000 */
[----:B------:R-:W-:-:S02]  /*5880*/  FSEL R95, R73, -INF , !P0 ;  /* 0xff800000495f7808 */ /* 0x000fc40004000000 */
[----:B------:R-:W-:Y:S02]  /*5890*/  FSEL R84, R67, -INF , !P1 ;  /* 0xff80000043547808 */ /* 0x000fe40004800000 */
[-C--:B------:R-:W-:Y:S01]  /*58a0*/  ISETP.GT.AND P5, PT, R66, R12.reuse, PT ;  /* 0x0000000c4200720c */ /* 0x080fe20003fa4270 */
[----:B------:R1:W-:Y:S01]  /*58b0*/  MUFU.TANH R25, R14 ;  /* 0x0000000e00197308 */ /* 0x0003e20000002400 */
[----:B------:R-:W-:Y:S02]  /*58c0*/  ISETP.GT.AND P3, PT, R47, R12, PT ;  /* 0x0000000c2f00720c */ /* 0x000fe40003f64270 */
[C---:B------:R-:W-:Y:S02]  /*58d0*/  ISETP.GE.AND P0, PT, R12.reuse, R178, PT ;  /* 0x000000b20c00720c */ /* 0x040fe40003f06270 */
[----:B------:R-:W-:-:S03]  /*58e0*/  ISETP.GE.AND P1, PT, R12, R176, PT ;  /* 0x000000b00c00720c */ /* 0x000fc60003f26270 */
[----:B------:R-:W2:Y:S01]  /*58f0*/  MUFU.TANH R55, R55 ;  /* 0x0000003700377308 */ /* 0x000ea20000002400 */
[C---:B-1----:R-:W-:Y:S08]  /*5900*/  HMMA.16816.F32 R12, R4.reuse, R30, RZ ;  /* 0x0000001e040c723c */ /* 0x042ff000000018ff */
[----:B------:R-:W-:Y:S01]  /*5910*/  HMMA.16816.F32 R4, R4, R48, RZ ;  /* 0x000000300404723c */ /* 0x000fe200000018ff */
[----:B------:R-:W1:Y:S01]  /*5920*/  MUFU.TANH R56, R56 ;  /* 0x0000003800387308 */ /* 0x000e620000002400 */
[----:B------:R-:W-:Y:S01]  /*5930*/  FSEL R62, R62, -INF , !P4 ;  /* 0xff8000003e3e7808 */ /* 0x000fe20006000000 */
[----:B------:R-:W-:Y:S01]  /*5940*/  VIADD R54, R127, 0xc9 ;  /* 0x000000c97f367836 */ /* 0x000fe20000000000 */
[----:B------:R-:W-:-:S02]  /*5950*/  ISETP.GT.AND P4, PT, R47, R53, PT ;  /* 0x000000352f00720c */ /* 0x000fc40003f84270 */
[----:B------:R-:W-:-:S06]  /*5960*/  FSEL R93, R62, -INF , !P2 ;  /* 0xff8000003e5d7808 */ /* 0x000fcc0005000000 */
[C---:B------:R-:W-:Y:S01]  /*5970*/  HMMA.16816.F32 R12, R8.reuse, R26, R12 ;  /* 0x0000001a080c723c */ /* 0x040fe2000000180c */
[----:B------:R-:W-:Y:S01]  /*5980*/  ISETP.GE.AND P2, PT, R53, R176, PT ;  /* 0x000000b03500720c */ /* 0x000fe20003f46270 */
[----:B------:R-:W-:Y:S01]  /*5990*/  VIADD R53, R127, 0xd0 ;  /* 0x000000d07f357836 */ /* 0x000fe20000000000 */
[----:B------:R3:W4:Y:S01]  /*59a0*/  MUFU.TANH R28, R63 ;  /* 0x0000003f001c7308 */ /* 0x0007220000002400 */
[----:B------:R-:W-:Y:S01]  /*59b0*/  FSEL R61, R61, -INF , !P4 ;  /* 0xff8000003d3d7808 */ /* 0x000fe20006000000 */
[----:B------:R-:W-:Y:S01]  /*59c0*/  VIADD R31, R127, 0xd1 ;  /* 0x000000d17f1f7836 */ /* 0x000fe20000000000 */
[----:B--2---:R-:W-:Y:S02]  /*59d0*/  FSEL R55, R55, -INF , !P5 ;  /* 0xff80000037377808 */ /* 0x004fe40006800000 */
[----:B------:R-:W-:Y:S01]  /*59e0*/  HMMA.16816.F32 R4, R8, R36, R4 ;  /* 0x000000240804723c */ /* 0x000fe20000001804 */
[----:B------:R-:W-:Y:S01]  /*59f0*/  ISETP.GT.AND P4, PT, R66, R54, PT ;  /* 0x000000364200720c */ /* 0x000fe20003f84270 */
[----:B------:R-:W-:Y:S01]  /*5a00*/  FMUL.FTZ R16, R16, R42 ;  /* 0x0000002a10107220 */ /* 0x000fe20000410000 */
[----:B------:R-:W-:-:S02]  /*5a10*/  ISETP.GT.AND P5, PT, R47, R54, PT ;  /* 0x000000362f00720c */ /* 0x000fc40003fa4270 */
[----:B------:R-:W-:Y:S02]  /*5a20*/  FSEL R69, R69, -INF , !P3 ;  /* 0xff80000045457808 */ /* 0x000fe40005800000 */
[----:B------:R-:W-:Y:S02]  /*5a30*/  FSEL R94, R61, -INF , !P2 ;  /* 0xff8000003d5e7808 */ /* 0x000fe40005000000 */
[----:B------:R-:W-:Y:S02]  /*5a40*/  FSEL R82, R55, -INF , !P0 ;  /* 0xff80000037527808 */ /* 0x000fe40004000000 */
[----:B------:R-:W-:Y:S02]  /*5a50*/  ISETP.GT.AND P3, PT, R66, R53, PT ;  /* 0x000000354200720c */ /* 0x000fe40003f64270 */
[C---:B------:R-:W-:Y:S02]  /*5a60*/  ISETP.GE.AND P2, PT, R54.reuse, R178, PT ;  /* 0x000000b23600720c */ /* 0x040fe40003f46270 */
[----:B------:R-:W-:-:S02]  /*5a70*/  ISETP.GE.AND P0, PT, R54, R176, PT ;  /* 0x000000b03600720c */ /* 0x000fc40003f06270 */
[----:B------:R-:W-:Y:S02]  /*5a80*/  FSEL R57, R57, -INF , !P4 ;  /* 0xff80000039397808 */ /* 0x000fe40006000000 */
[----:B-1----:R-:W-:Y:S01]  /*5a90*/  FSEL R56, R56, -INF , !P5 ;  /* 0xff80000038387808 */ /* 0x002fe20006800000 */
[-C--:B------:R-:W-:Y:S01]  /*5aa0*/  FMUL.FTZ R17, R17, R42.reuse ;  /* 0x0000002a11117220 */ /* 0x080fe20000410000 */
[----:B------:R-:W-:Y:S01]  /*5ab0*/  ISETP.GT.AND P4, PT, R47, R53, PT ;  /* 0x000000352f00720c */ /* 0x000fe20003f84270 */
[----:B------:R-:W-:Y:S01]  /*5ac0*/  FMUL.FTZ R18, R18, R42 ;  /* 0x0000002a12127220 */ /* 0x000fe20000410000 */
[----:B------:R-:W-:Y:S01]  /*5ad0*/  ISETP.GT.AND P5, PT, R66, R31, PT ;  /* 0x0000001f4200720c */ /* 0x000fe20003fa4270 */
[----:B------:R-:W1:Y:S01]  /*5ae0*/  MUFU.TANH R30, R59 ;  /* 0x0000003b001e7308 */ /* 0x000e620000002400 */
[----:B------:R-:W-:Y:S01]  /*5af0*/  FSEL R76, R64, -INF , !P3 ;  /* 0xff800000404c7808 */ /* 0x000fe20005800000 */
[----:B------:R-:W-:Y:S01]  /*5b00*/  VIADD R27, R127, 0xd8 ;  /* 0x000000d87f1b7836 */ /* 0x000fe20000000000 */
[----:B------:R-:W-:-:S02]  /*5b10*/  FSEL R80, R57, -INF , !P2 ;  /* 0xff80000039507808 */ /* 0x000fc40005000000 */
[----:B------:R-:W-:-:S03]  /*5b20*/  FSEL R64, R56, -INF , !P0 ;  /* 0xff80000038407808 */ /* 0x000fc60004000000 */
[----:B------:R-:W2:Y:S01]  /*5b30*/  MUFU.TANH R16, R16 ;  /* 0x0000001000107308 */ /* 0x000ea20000002400 */
[----:B------:R-:W-:Y:S02]  /*5b40*/  ISETP.GE.AND P2, PT, R53, R176, PT ;  /* 0x000000b03500720c */ /* 0x000fe40003f46270 */
[----:B------:R-:W-:Y:S02]  /*5b50*/  ISETP.GE.AND P0, PT, R31, R178, PT ;  /* 0x000000b21f00720c */ /* 0x000fe40003f06270 */
[----:B------:R-:W-:Y:S02]  /*5b60*/  FSEL R51, R51, -INF , !P4 ;  /* 0xff80000033337808 */ /* 0x000fe40006000000 */
[----:B------:R-:W-:Y:S01]  /*5b70*/  FSEL R58, R58, -INF , !P5 ;  /* 0xff8000003a3a7808 */ /* 0x000fe20006800000 */
[----:B------:R-:W-:Y:S01]  /*5b80*/  FMUL.FTZ R8, R14, R42 ;  /* 0x0000002a0e087220 */ /* 0x000fe20000410000 */
[----:B------:R-:W-:Y:S01]  /*5b90*/  FSEL R92, R69, -INF , !P1 ;  /* 0xff800000455c7808 */ /* 0x000fe20004800000 */
[----:B------:R-:W-:Y:S01]  /*5ba0*/  MUFU.TANH R17, R17 ;  /* 0x0000001100117308 */ /* 0x000fe20000002400 */
[----:B------:R-:W-:Y:S01]  /*5bb0*/  ISETP.GE.AND P1, PT, R53, R178, PT ;  /* 0x000000b23500720c */ /* 0x000fe20003f26270 */
[-C--:B------:R-:W-:Y:S01]  /*5bc0*/  FMUL.FTZ R19, R19, R42.reuse ;  /* 0x0000002a13137220 */ /* 0x080fe20000410000 */
[----:B------:R-:W-:Y:S01]  /*5bd0*/  ISETP.GT.AND P3, PT, R47, R31, PT ;  /* 0x0000001f2f00720c */ /* 0x000fe20003f64270 */
[----:B------:R-:W-:Y:S01]  /*5be0*/  VIADD R26, R127, 0xd9 ;  /* 0x000000d97f1a7836 */ /* 0x000fe20000000000 */
[----:B---3--:R-:W-:Y:S01]  /*5bf0*/  FSEL R63, R51, -INF , !P2 ;  /* 0xff800000333f7808 */ /* 0x008fe20005000000 */
[----:B------:R-:W-:Y:S01]  /*5c00*/  FMUL.FTZ R12, R12, R42 ;  /* 0x0000002a0c0c7220 */ /* 0x000fe20000410000 */
[----:B------:R-:W-:Y:S01]  /*5c10*/  FSEL R75, R58, -INF , !P0 ;  /* 0xff8000003a4b7808 */ /* 0x000fe20004000000 */
[----:B------:R-:W3:Y:S01]  /*5c20*/  MUFU.TANH R18, R18 ;  /* 0x0000001200127308 */ /* 0x000ee20000002400 */
[----:B------:R-:W-:-:S02]  /*5c30*/  ISETP.GT.AND P4, PT, R66, R27, PT ;  /* 0x0000001b4200720c */ /* 0x000fc40003f84270 */
[----:B------:R-:W-:Y:S02]  /*5c40*/  ISETP.GT.AND P5, PT, R47, R27, PT ;  /* 0x0000001b2f00720c */ /* 0x000fe40003fa4270 */
[C---:B------:R-:W-:Y:S02]  /*5c50*/  ISETP.GE.AND P2, PT, R27.reuse, R178, PT ;  /* 0x000000b21b00720c */ /* 0x040fe40003f46270 */
[----:B------:R-:W-:Y:S01]  /*5c60*/  ISETP.GE.AND P0, PT, R27, R176, PT ;  /* 0x000000b01b00720c */ /* 0x000fe20003f06270 */
[-C--:B------:R-:W-:Y:S01]  /*5c70*/  FMUL.FTZ R27, R13, R42.reuse ;  /* 0x0000002a0d1b7220 */ /* 0x080fe20000410000 */
[----:B------:R-:W-:Y:S01]  /*5c80*/  FSEL R76, R76, -INF , !P1 ;  /* 0xff8000004c4c7808 */ /* 0x000fe20004800000 */
[----:B------:R-:W-:Y:S02]  /*5c90*/  VIADD R13, R127, 0xe0 ;  /* 0x000000e07f0d7836 */ /* 0x000fe40000000000 */
[----:B------:R-:W-:Y:S01]  /*5ca0*/  FMUL.FTZ R4, R4, R42 ;  /* 0x0000002a04047220 */ /* 0x000fe20000410000 */
[----:B------:R-:W-:Y:S01]  /*5cb0*/  ISETP.GE.AND P1, PT, R31, R176, PT ;  /* 0x000000b01f00720c */ /* 0x000fe20003f26270 */
[----:B------:R-:W3:Y:S01]  /*5cc0*/  MUFU.TANH R8, R8 ;  /* 0x0000000800087308 */ /* 0x000ee20000002400 */
[----:B----4-:R-:W-:-:S02]  /*5cd0*/  FSEL R28, R28, -INF , !P3 ;  /* 0xff8000001c1c7808 */ /* 0x010fc40005800000 */
[-C--:B------:R-:W-:Y:S01]  /*5ce0*/  ISETP.GT.AND P3, PT, R66, R26.reuse, PT ;  /* 0x0000001a4200720c */ /* 0x080fe20003f64270 */
[----:B------:R-:W-:Y:S01]  /*5cf0*/  VIADD R11, R127, 0xe1 ;  /* 0x000000e17f0b7836 */ /* 0x000fe20000000000 */
[----:B------:R-:W-:Y:S02]  /*5d00*/  FSEL R29, R29, -INF , !P4 ;  /* 0xff8000001d1d7808 */ /* 0x000fe40006000000 */
[----:B------:R-:W-:Y:S01]  /*5d10*/  FSEL R25, R25, -INF , !P5 ;  /* 0xff80000019197808 */ /* 0x000fe20006800000 */
[----:B------:R-:W4:Y:S01]  /*5d20*/  MUFU.TANH R19, R19 ;  /* 0x0000001300137308 */ /* 0x000f220000002400 */
[----:B------:R-:W-:Y:S02]  /*5d30*/  FSEL R62, R28, -INF , !P1 ;  /* 0xff8000001c3e7808 */ /* 0x000fe40004800000 */
[----:B------:R-:W-:Y:S02]  /*5d40*/  ISETP.GT.AND P4, PT, R47, R26, PT ;  /* 0x0000001a2f00720c */ /* 0x000fe40003f84270 */
[----:B------:R-:W-:-:S03]  /*5d50*/  ISETP.GT.AND P5, PT, R66, R13, PT ;  /* 0x0000000d4200720c */ /* 0x000fc60003fa4270 */
[----:B------:R-:W4:Y:S01]  /*5d60*/  MUFU.TANH R12, R12 ;  /* 0x0000000c000c7308 */ /* 0x000f220000002400 */
[----:B------:R-:W-:Y:S01]  /*5d70*/  ISETP.GE.AND P1, PT, R26, R178, PT ;  /* 0x000000b21a00720c */ /* 0x000fe20003f26270 */
[----:B------:R-:W-:Y:S01]  /*5d80*/  FMUL.FTZ R9, R15, R42 ;  /* 0x0000002a0f097220 */ /* 0x000fe20000410000 */
[----:B------:R-:W-:Y:S02]  /*5d90*/  FSEL R24, R24, -INF , !P3 ;  /* 0xff80000018187808 */ /* 0x000fe40005800000 */
[----:B------:R-:W-:-:S03]  /*5da0*/  FSEL R74, R29, -INF , !P2 ;  /* 0xff8000001d4a7808 */ /* 0x000fc60005000000 */
[----:B------:R-:W4:Y:S01]  /*5db0*/  MUFU.TANH R4, R4 ;  /* 0x0000000400047308 */ /* 0x000f220000002400 */
[----:B------:R-:W-:Y:S01]  /*5dc0*/  FSEL R61, R25, -INF , !P0 ;  /* 0xff800000193d7808 */ /* 0x000fe20004000000 */
[----:B------:R-:W-:Y:S01]  /*5dd0*/  VIADD R10, R127, 0xe8 ;  /* 0x000000e87f0a7836 */ /* 0x000fe20000000000 */
[----:B------:R-:W-:Y:S02]  /*5de0*/  ISETP.GE.AND P2, PT, R26, R176, PT ;  /* 0x000000b01a00720c */ /* 0x000fe40003f46270 */
[----:B------:R-:W-:Y:S02]  /*5df0*/  ISETP.GE.AND P0, PT, R13, R178, PT ;  /* 0x000000b20d00720c */ /* 0x000fe40003f06270 */
[----:B-1----:R-:W-:Y:S02]  /*5e00*/  FSEL R30, R30, -INF , !P4 ;  /* 0xff8000001e1e7808 */ /* 0x002fe40006000000 */
[----:B--2---:R-:W-:Y:S01]  /*5e10*/  FSEL R16, R16, -INF , !P5 ;  /* 0xff80000010107808 */ /* 0x004fe20006800000 */
[----:B------:R-:W1:Y:S01]  /*5e20*/  MUFU.TANH R27, R27 ;  /* 0x0000001b001b7308 */ /* 0x000e620000002400 */
[----:B------:R-:W-:-:S02]  /*5e30*/  ISETP.GT.AND P3, PT, R47, R13, PT ;  /* 0x0000000d2f00720c */ /* 0x000fc40003f64270 */
[----:B------:R-:W-:Y:S02]  /*5e40*/  FSEL R73, R24, -INF , !P1 ;  /* 0xff80000018497808 */ /* 0x000fe40004800000 */
[-C--:B------:R-:W-:Y:S01]  /*5e50*/  ISETP.GT.AND P4, PT, R66, R11.reuse, PT ;  /* 0x0000000b4200720c */ /* 0x080fe20003f84270 */
[----:B------:R-:W-:Y:S01]  /*5e60*/  FMUL.FTZ R5, R5, R42 ;  /* 0x0000002a05057220 */ /* 0x000fe20000410000 */
[----:B------:R-:W-:Y:S01]  /*5e70*/  ISETP.GE.AND P1, PT, R13, R176, PT ;  /* 0x000000b00d00720c */ /* 0x000fe20003f26270 */
[----:B------:R-:W-:Y:S01]  /*5e80*/  FMUL.FTZ R13, R6, R42 ;  /* 0x0000002a060d7220 */ /* 0x000fe20000410000 */
[----:B------:R-:W2:Y:S01]  /*5e90*/  MUFU.TANH R9, R9 ;  /* 0x0000000900097308 */ /* 0x000ea20000002400 */
[----:B------:R-:W-:Y:S02]  /*5ea0*/  FSEL R60, R30, -INF , !P2 ;  /* 0xff8000001e3c7808 */ /* 0x000fe40005000000 */
[----:B------:R-:W-:Y:S01]  /*5eb0*/  FSEL R72, R16, -INF , !P0 ;  /* 0xff80000010487808 */ /* 0x000fe20004000000 */
[----:B------:R-:W-:Y:S01]  /*5ec0*/  VIADD R6, R127, 0xf0 ;  /* 0x000000f07f067836 */ /* 0x000fe20000000000 */
[----:B------:R-:W-:-:S02]  /*5ed0*/  ISETP.GT.AND P5, PT, R47, R11, PT ;  /* 0x0000000b2f00720c */ /* 0x000fc40003fa4270 */
[C---:B------:R-:W-:Y:S02]  /*5ee0*/  ISETP.GE.AND P2, PT, R11.reuse, R178, PT ;  /* 0x000000b20b00720c */ /* 0x040fe40003f46270 */
[----:B------:R-:W-:Y:S01]  /*5ef0*/  ISETP.GE.AND P0, PT, R11, R176, PT ;  /* 0x000000b00b00720c */ /* 0x000fe20003f06270 */
[----:B------:R-:W-:Y:S01]  /*5f00*/  FMUL.FTZ R11, R7, R42 ;  /* 0x0000002a070b7220 */ /* 0x000fe20000410000 */
[----:B---3--:R-:W-:Y:S02]  /*5f10*/  FSEL R18, R18, -INF , !P3 ;  /* 0xff80000012127808 */ /* 0x008fe40005800000 */
[----:B------:R-:W-:Y:S01]  /*5f20*/  FSEL R17, R17, -INF , !P4 ;  /* 0xff80000011117808 */ /* 0x000fe20006000000 */
[----:B------:R-:W3:Y:S01]  /*5f30*/  MUFU.TANH R7, R13 ;  /* 0x0000000d00077308 */ /* 0x000ee20000002400 */
[-C--:B------:R-:W-:Y:S02]  /*5f40*/  ISETP.GT.AND P4, PT, R47, R10.reuse, PT ;  /* 0x0000000a2f00720c */ /* 0x080fe40003f84270 */
[----:B------:R-:W-:-:S02]  /*5f50*/  ISETP.GT.AND P3, PT, R66, R10, PT ;  /* 0x0000000a4200720c */ /* 0x000fc40003f64270 */
[----:B------:R-:W-:Y:S02]  /*5f60*/  FSEL R55, R18, -INF , !P1 ;  /* 0xff80000012377808 */ /* 0x000fe40004800000 */
[----:B------:R-:W-:Y:S01]  /*5f70*/  FSEL R71, R17, -INF , !P2 ;  /* 0xff80000011477808 */ /* 0x000fe20005000000 */
[----:B------:R-:W3:Y:S01]  /*5f80*/  MUFU.TANH R5, R5 ;  /* 0x0000000500057308 */ /* 0x000ee20000002400 */
[C---:B------:R-:W-:Y:S02]  /*5f90*/  ISETP.GE.AND P1, PT, R10.reuse, R178, PT ;  /* 0x000000b20a00720c */ /* 0x040fe40003f26270 */
[----:B------:R-:W-:Y:S01]  /*5fa0*/  ISETP.GE.AND P2, PT, R10, R176, PT ;  /* 0x000000b00a00720c */ /* 0x000fe20003f46270 */
[----:B------:R-:W-:Y:S01]  /*5fb0*/  VIADD R10, R127, 0xe9 ;  /* 0x000000e97f0a7836 */ /* 0x000fe20000000000 */
[----:B------:R-:W-:Y:S02]  /*5fc0*/  FSEL R53, R8, -INF , !P4 ;  /* 0xff80000008357808 */ /* 0x000fe40006000000 */
[----:B------:R-:W-:-:S02]  /*5fd0*/  ISETP.GT.AND P4, PT, R66, R6, PT ;  /* 0x000000064200720c */ /* 0x000fc40003f84270 */
[----:B----4-:R-:W-:Y:S02]  /*5fe0*/  FSEL R19, R19, -INF , !P5 ;  /* 0xff80000013137808 */ /* 0x010fe40006800000 */
[----:B------:R-:W-:Y:S02]  /*5ff0*/  FSEL R12, R12, -INF , !P3 ;  /* 0xff8000000c0c7808 */ /* 0x000fe40005800000 */
[----:B------:R-:W-:Y:S02]  /*6000*/  FSEL R68, R4, -INF , !P4 ;  /* 0xff80000004447808 */ /* 0x000fe40006000000 */
[----:B------:R-:W-:Y:S01]  /*6010*/  ISETP.GT.AND P5, PT, R66, R10, PT ;  /* 0x0000000a4200720c */ /* 0x000fe20003fa4270 */
[----:B------:R-:W4:Y:S01]  /*6020*/  MUFU.TANH R4, R34 ;  /* 0x0000002200047308 */ /* 0x000f220000002400 */
[----:B------:R-:W-:Y:S02]  /*6030*/  FSEL R54, R19, -INF , !P0 ;  /* 0xff80000013367808 */ /* 0x000fe40004000000 */
[----:B------:R-:W-:-:S02]  /*6040*/  FSEL R70, R12, -INF , !P1 ;  /* 0xff8000000c467808 */ /* 0x000fc40004800000 */
[----:B------:R-:W-:Y:S02]  /*6050*/  ISETP.GT.AND P3, PT, R47, R10, PT ;  /* 0x0000000a2f00720c */ /* 0x000fe40003f64270 */
[C---:B------:R-:W-:Y:S02]  /*6060*/  ISETP.GE.AND P0, PT, R10.reuse, R178, PT ;  /* 0x000000b20a00720c */ /* 0x040fe40003f06270 */
[----:B------:R-:W-:Y:S01]  /*6070*/  ISETP.GE.AND P1, PT, R10, R176, PT ;  /* 0x000000b00a00720c */ /* 0x000fe20003f26270 */
[----:B------:R-:W-:Y:S01]  /*6080*/  VIADD R10, R127, 0xf1 ;  /* 0x000000f17f0a7836 */ /* 0x000fe20000000000 */
[----:B-1----:R-:W-:Y:S02]  /*6090*/  FSEL R27, R27, -INF , !P5 ;  /* 0xff8000001b1b7808 */ /* 0x002fe40006800000 */
[----:B------:R-:W-:Y:S02]  /*60a0*/  FSEL R53, R53, -INF , !P2 ;  /* 0xff80000035357808 */ /* 0x000fe40005000000 */
[----:B------:R-:W-:Y:S01]  /*60b0*/  ISETP.GT.AND P2, PT, R47, R6, PT ;  /* 0x000000062f00720c */ /* 0x000fe20003f44270 */
[----:B------:R-:W1:Y:S01]  /*60c0*/  MUFU.TANH R8, R11 ;  /* 0x0000000b00087308 */ /* 0x000e620000002400 */
[----:B--2---:R-:W-:-:S02]  /*60d0*/  FSEL R51, R9, -INF , !P3 ;  /* 0xff80000009337808 */ /* 0x004fc40005800000 */
[----:B------:R-:W-:Y:S01]  /*60e0*/  ISETP.GT.AND P3, PT, R66, R10, PT ;  /* 0x0000000a4200720c */ /* 0x000fe20003f64270 */
[----:B------:R-:W-:Y:S01]  /*60f0*/  VIADD R9, R127, 0xf8 ;  /* 0x000000f87f097836 */ /* 0x000fe20000000000 */
[----:B------:R-:W-:Y:S02]  /*6100*/  FSEL R69, R27, -INF , !P0 ;  /* 0xff8000001b457808 */ /* 0x000fe40004000000 */
[C---:B------:R-:W-:Y:S02]  /*6110*/  ISETP.GE.AND P0, PT, R6.reuse, R176, PT ;  /* 0x000000b00600720c */ /* 0x040fe40003f06270 */
[----:B---3--:R-:W-:Y:S02]  /*6120*/  FSEL R7, R7, -INF , !P2 ;  /* 0xff80000007077808 */ /* 0x008fe40005000000 */
[----:B------:R-:W-:Y:S02]  /*6130*/  ISETP.GE.AND P5, PT, R6, R178, PT ;  /* 0x000000b20600720c */ /* 0x000fe40003fa6270 */
[----:B------:R-:W2:Y:S01]  /*6140*/  MUFU.TANH R6, R32 ;  /* 0x0000002000067308 */ /* 0x000ea20000002400 */
[----:B------:R-:W-:-:S02]  /*6150*/  FSEL R67, R5, -INF , !P3 ;  /* 0xff80000005437808 */ /* 0x000fc40005800000 */
[----:B------:R-:W-:Y:S02]  /*6160*/  FSEL R49, R7, -INF , !P0 ;  /* 0xff80000007317808 */ /* 0x000fe40004000000 */
[----:B------:R-:W-:-:S03]  /*6170*/  ISETP.GT.AND P0, PT, R47, R9, PT ;  /* 0x000000092f00720c */ /* 0x000fc60003f04270 */
[----:B------:R-:W3:Y:S01]  /*6180*/  MUFU.TANH R5, R88 ;  /* 0x0000005800057308 */ /* 0x000ee20000002400 */
[----:B----4-:R-:W-:Y:S02]  /*6190*/  FSEL R4, R4, -INF , !P0 ;  /* 0xff80000004047808 */ /* 0x010fe40004000000 */
[----:B------:R-:W-:Y:S02]  /*61a0*/  ISETP.GT.AND P0, PT, R126, R180, PT ;  /* 0x000000b47e00720c */ /* 0x000fe40003f04270 */
[----:B------:R-:W-:Y:S02]  /*61b0*/  FSEL R51, R51, -INF , !P1 ;  /* 0xff80000033337808 */ /* 0x000fe40004800000 */
[----:B------:R-:W-:Y:S02]  /*61c0*/  ISETP.GT.AND P1, PT, R47, R10, PT ;  /* 0x0000000a2f00720c */ /* 0x000fe40003f24270 */
[----:B------:R-:W-:Y:S02]  /*61d0*/  ISETP.GE.AND P4, PT, R10, R178, PT ;  /* 0x000000b20a00720c */ /* 0x000fe40003f86270 */
[----:B------:R-:W-:-:S02]  /*61e0*/  FSEL R68, R68, -INF , !P5 ;  /* 0xff80000044447808 */ /* 0x000fc40006800000 */
[-C--:B------:R-:W-:Y:S02]  /*61f0*/  ISETP.GE.AND P5, PT, R10, R176.reuse, PT ;  /* 0x000000b00a00720c */ /* 0x080fe40003fa6270 */
[----:B------:R-:W-:Y:S02]  /*6200*/  ISETP.GT.AND P2, PT, R66, R9, PT ;  /* 0x000000094200720c */ /* 0x000fe40003f44270 */
[----:B-1----:R-:W-:Y:S02]  /*6210*/  FSEL R8, R8, -INF , !P1 ;  /* 0xff80000008087808 */ /* 0x002fe40004800000 */
[----:B------:R-:W-:Y:S02]  /*6220*/  FSEL R67, R67, -INF , !P4 ;  /* 0xff80000043437808 */ /* 0x000fe40006000000 */
[----:B------:R-:W-:Y:S02]  /*6230*/  ISETP.GT.AND P4, PT, R66, R127, PT ;  /* 0x0000007f4200720c */ /* 0x000fe40003f84270 */
[----:B------:R-:W-:-:S02]  /*6240*/  ISETP.GE.AND P1, PT, R9, R176, PT ;  /* 0x000000b00900720c */ /* 0x000fc40003f26270 */
[----:B------:R-:W-:Y:S02]  /*6250*/  FSEL R48, R8, -INF , !P5 ;  /* 0xff80000008307808 */ /* 0x000fe40006800000 */
[----:B--2---:R-:W-:Y:S01]  /*6260*/  FSEL R6, R6, -INF , !P2 ;  /* 0xff80000006067808 */ /* 0x004fe20005000000 */
[----:B------:R-:W-:Y:S01]  /*6270*/  BSSY.RECONVERGENT B1, `(.L_x_4054) ;  /* 0x0000079000017945 */ /* 0x000fe20003800200 */
[-C--:B------:R-:W-:Y:S02]  /*6280*/  ISETP.GE.AND P3, PT, R9, R178.reuse, PT ;  /* 0x000000b20900720c */ /* 0x080fe40003f66270 */
[C---:B------:R-:W-:Y:S01]  /*6290*/  ISETP.GE.AND P5, PT, R127.reuse, R178, PT ;  /* 0x000000b27f00720c */ /* 0x040fe20003fa6270 */
[----:B------:R-:W-:Y:S01]  /*62a0*/  BAR.SYNC.DEFER_BLOCKING 0x0 ;  /* 0x0000000000007b1d */ /* 0x000fe20000010000 */
[----:B------:R-:W-:Y:S02]  /*62b0*/  ISETP.GE.AND P2, PT, R127, R176, PT ;  /* 0x000000b07f00720c */ /* 0x000fe40003f46270 */
[----:B---3--:R-:W-:-:S02]  /*62c0*/  FSEL R5, R5, -INF , !P4 ;  /* 0xff80000005057808 */ /* 0x008fc40006000000 */
[----:B------:R-:W-:Y:S01]  /*62d0*/  VIMNMX R177, PT, PT, RZ, R47, !PT ;  /* 0x0000002fffb17248 */ /* 0x000fe20007fe0100 */
[----:B------:R-:W-:Y:S01]  /*62e0*/  IMAD.MOV.U32 R42, RZ, RZ, R126 ;  /* 0x000000ffff2a7224 */ /* 0x000fe200078e007e */
[----:B------:R-:W-:Y:S01]  /*62f0*/  VIMNMX R179, PT, PT, RZ, R66, !PT ;  /* 0x00000042ffb37248 */ /* 0x000fe20007fe0100 */
[----:B------:R-:W-:Y:S01]  /*6300*/  IMAD.MOV.U32 R194, RZ, RZ, R83 ;  /* 0x000000ffffc27224 */ /* 0x000fe200078e0053 */
[----:B------:R-:W-:Y:S01]  /*6310*/  FSEL R47, R4, -INF , !P1 ;  /* 0xff800000042f7808 */ /* 0x000fe20004800000 */
[----:B------:R-:W-:Y:S01]  /*6320*/  IMAD.MOV.U32 R195, RZ, RZ, R81 ;  /* 0x000000ffffc37224 */ /* 0x000fe200078e0051 */
        /* <DEDUP_REMOVED lines=17> */
.L_x_4057:
        /* <DEDUP_REMOVED lines=61> */
.L_x_4058:
[----:B------:R-:W-:Y:S05]  /*6810*/  BSYNC.RECONVERGENT B0 ;  /* 0x0000000000007941 */ /* 0x000fea0003800200 */
.L_x_4056:
        /* <DEDUP_REMOVED lines=30> */
.L_x_4055:
[----:B------:R-:W-:Y:S05]  /*6a00*/  BSYNC.RECONVERGENT B1 ;  /* 0x0000000000017941 */ /* 0x000fea0003800200 */
.L_x_4054:
[----:B------:R-:W2:Y:S01]  /*6a10*/  LD.E R81, desc[UR4][R2.64+0xdc] ;  /* 0x0000dc0402517980 */ /* 0x000ea2000c101900 */
[----:B------:R-:W-:Y:S01]  /*6a20*/  FMNMX3.FTZ R0, R121, R79, R118, !PT ;  /* 0x0000004f79007276 */ /* 0x000fe20007810076 */
[----:B------:R-:W-:Y:S01]  /*6a30*/  BSSY B2, `(.L_x_4059) ;  /* 0x0000998000027945 */ /* 0x000fe20003800000 */
[----:B----4-:R-:W-:Y:S02]  /*6a40*/  FMNMX3.FTZ R6, R4, R117, R115, !PT ;  /* 0x0000007504067276 */ /* 0x010fe40007810073 */
        /* <DEDUP_REMOVED lines=65> */
[----:B------:R-:W3:Y:S03]  /*6e60*/  SHFL.BFLY PT, R7, R6, 0x2, 0x1f ;  /* 0x0c401f0006077f89 */ /* 0x000ee600000e0000 */
[----:B------:R-:W-:Y:S01]  /*6e70*/  IADD3 R77, PT, PT, R77, R83, RZ ;  /* 0x000000534d4d7210 */ /* 0x000fe20007ffe0ff */
        /* <DEDUP_REMOVED lines=10> */
[----:B--2---:R-:W-:-:S05]  /*6f20*/  FMUL.FTZ R5, R81, R0 ;  /* 0x0000000051057220 */ /* 0x004fca0000410000 */
        /* <DEDUP_REMOVED lines=22> */
[----:B------:R-:W3:Y:S01]  /*7090*/  MUFU.EX2 R120, R120 ;  /* 0x0000007800787308 */ /* 0x000ee20000000800 */
        /* <DEDUP_REMOVED lines=8> */
[--C-:B------:R-:W-:Y:S01]  /*7120*/  FFMA.FTZ R213, R213, R81, -R78.reuse ;  /* 0x00000051d5d57223 */ /* 0x100fe2000001084e */
[----:B--2---:R-:W-:Y:S01]  /*7130*/  F2FP.F16.F32.PACK_AB R13, R126, R127 ;  /* 0x0000007f7e0d723e */ /* 0x004fe200000000ff */
[-C--:B------:R-:W-:Y:S01]  /*7140*/  FFMA.FTZ R204, R204, R81.reuse, -R78 ;  /* 0x00000051cccc7223 */ /* 0x080fe2000001084e */
[----:B------:R-:W2:Y:S01]  /*7150*/  MUFU.EX2 R128, R128 ;  /* 0x0000008000807308 */ /* 0x000ea20000000800 */
[----:B------:R-:W-:Y:S01]  /*7160*/  FADD.FTZ R126, R127, R126 ;  /* 0x0000007e7f7e7221 */ /* 0x000fe20000010000 */
[-CC-:B------:R-:W-:Y:S01]  /*7170*/  FFMA.FTZ R133, R133, R81.reuse, -R78.reuse ;  /* 0x0000005185857223 */ /* 0x180fe2000001084e */
[-C--:B------:R-:W-:Y:S01]  /*7180*/  FFMA.FTZ R144, R144, R81.reuse, -R78 ;  /* 0x0000005190907223 */ /* 0x080fe2000001084e */
[----:B------:R-:W5:Y:S01]  /*7190*/  MUFU.EX2 R121, R121 ;  /* 0x0000007900797308 */ /* 0x000f620000000800 */
[----:B---3--:R-:W-:Y:S01]  /*71a0*/  FADD.FTZ R126, R120, R126 ;  /* 0x0000007e787e7221 */ /* 0x008fe20000010000 */
[----:B----4-:R-:W-:Y:S01]  /*71b0*/  F2FP.F16.F32.PACK_AB R15, R116, R120 ;  /* 0x00000078740f723e */ /* 0x010fe200000000ff */
[-CC-:B------:R-:W-:Y:S01]  /*71c0*/  FFMA.FTZ R140, R140, R81.reuse, -R79.reuse ;  /* 0x000000518c8c7223 */ /* 0x180fe2000001084f */
[----:B------:R-:W3:Y:S01]  /*71d0*/  MUFU.EX2 R117, R117 ;  /* 0x0000007500757308 */ /* 0x000ee20000000800 */
[----:B------:R-:W-:Y:S01]  /*71e0*/  FADD.FTZ R126, R116, R126 ;  /* 0x0000007e747e7221 */ /* 0x000fe20000010000 */
[-CC-:B------:R-:W-:Y:S01]  /*71f0*/  FFMA.FTZ R135, R135, R81.reuse, -R79.reuse ;  /* 0x0000005187877223 */ /* 0x180fe2000001084f */
[-CC-:B------:R-:W-:Y:S01]  /*7200*/  FFMA.FTZ R120, R119, R81.reuse, -R79.reuse ;  /* 0x0000005177787223 */ /* 0x180fe2000001084f */
[----:B------:R4:W-:Y:S01]  /*7210*/  MUFU.EX2 R96, R99 ;  /* 0x0000006300607308 */ /* 0x0009e20000000800 */
[----:B------:R-:W-:Y:S01]  /*7220*/  FFMA.FTZ R124, R124, R81, -R78 ;  /* 0x000000517c7c7223 */ /* 0x000fe2000001084e */
[----:B--2---:R-:W-:Y:S01]  /*7230*/  F2FP.F16.F32.PACK_AB R12, R128, R129 ;  /* 0x00000081800c723e */ /* 0x004fe200000000ff */
[----:B------:R-:W-:Y:S01]  /*7240*/  FADD.FTZ R128, R129, R128 ;  /* 0x0000008081807221 */ /* 0x000fe20000010000 */
[----:B------:R-:W-:Y:S01]  /*7250*/  MUFU.EX2 R115, R115 ;  /* 0x0000007300737308 */ /* 0x000fe20000000800 */
[-CC-:B------:R-:W-:Y:S01]  /*7260*/  FFMA.FTZ R95, R95, R81.reuse, -R78.reuse ;  /* 0x000000515f5f7223 */ /* 0x180fe2000001084e */
[-C--:B------:R-:W-:Y:S01]  /*7270*/  FFMA.FTZ R92, R92, R81.reuse, -R78 ;  /* 0x000000515c5c7223 */ /* 0x080fe2000001084e */
[----:B-----5:R-:W-:Y:S01]  /*7280*/  FADD.FTZ R128, R121, R128 ;  /* 0x0000008079807221 */ /* 0x020fe20000010000 */
[----:B------:R-:W-:Y:S01]  /*7290*/  MUFU.EX2 R107, R107 ;  /* 0x0000006b006b7308 */ /* 0x000fe20000000800 */
[--C-:B------:R-:W-:Y:S01]  /*72a0*/  FFMA.FTZ R73, R73, R81, -R79.reuse ;  /* 0x0000005149497223 */ /* 0x100fe2000001084f */
[C---:B---3--:R-:W-:Y:S01]  /*72b0*/  F2FP.F16.F32.PACK_AB R14, R117.reuse, R121 ;  /* 0x00000079750e723e */ /* 0x048fe200000000ff */
[----:B------:R-:W-:Y:S01]  /*72c0*/  FADD.FTZ R128, R117, R128 ;  /* 0x0000008075807221 */ /* 0x000fe20000010000 */
[----:B------:R-:W2:Y:S01]  /*72d0*/  MUFU.EX2 R111, R111 ;  /* 0x0000006f006f7308 */ /* 0x000ea20000000800 */
[-CC-:B------:R-:W-:Y:S01]  /*72e0*/  FFMA.FTZ R55, R55, R81.reuse, -R78.reuse ;  /* 0x0000005137377223 */ /* 0x180fe2000001084e */
[-CC-:B----4-:R-:W-:Y:S01]  /*72f0*/  FFMA.FTZ R99, R91, R81.reuse, -R79.reuse ;  /* 0x000000515b637223 */ /* 0x190fe2000001084f */
[-CC-:B------:R-:W-:Y:S01]  /*7300*/  FFMA.FTZ R91, R90, R81.reuse, -R78.reuse ;  /* 0x000000515a5b7223 */ /* 0x180fe2000001084e */
[----:B------:R-:W3:Y:S01]  /*7310*/  MUFU.EX2 R112, R112 ;  /* 0x0000007000707308 */ /* 0x000ee20000000800 */
[C---:B------:R-:W-:Y:S01]  /*7320*/  HMMA.16816.F32 R28, R12.reuse, R24, RZ ;  /* 0x000000180c1c723c */ /* 0x040fe200000018ff */
[-CC-:B------:R-:W-:Y:S01]  /*7330*/  FFMA.FTZ R90, R85, R81.reuse, -R78.reuse ;  /* 0x00000051555a7223 */ /* 0x180fe2000001084e */
[-CC-:B------:R-:W-:Y:S01]  /*7340*/  FFMA.FTZ R85, R39, R81.reuse, -R78.reuse ;  /* 0x0000005127557223 */ /* 0x180fe2000001084e */
[----:B------:R-:W-:Y:S01]  /*7350*/  MUFU.EX2 R99, R99 ;  /* 0x0000006300637308 */ /* 0x000fe20000000800 */
[----:B------:R-:W4:Y:S01]  /*7360*/  LDSM.16.MT88.4 R36, [R83+0x5800] ;  /* 0x005800005324783b */ /* 0x000f220000004200 */
[-CC-:B------:R-:W-:Y:S01]  /*7370*/  FFMA.FTZ R72, R72, R81.reuse, -R79.reuse ;  /* 0x0000005148487223 */ /* 0x180fe2000001084f */
[-C--:B------:R-:W-:Y:S01]  /*7380*/  FFMA.FTZ R53, R53, R81.reuse, -R78 ;  /* 0x0000005135357223 */ /* 0x080fe2000001084e */
[----:B------:R-:W5:Y:S01]  /*7390*/  MUFU.EX2 R87, R87 ;  /* 0x0000005700577308 */ /* 0x000f620000000800 */
[----:B------:R-:W-:Y:S01]  /*73a0*/  HMMA.16816.F32 R24, R12, R26, RZ ;  /* 0x0000001a0c18723c */ /* 0x000fe200000018ff */
[----:B--2---:R-:W-:Y:S01]  /*73b0*/  FADD.FTZ R128, R111, R128 ;  /* 0x000000806f807221 */ /* 0x004fe20000010000 */
[----:B------:R-:W-:Y:S01]  /*73c0*/  FFMA.FTZ R66, R66, R81, -R79 ;  /* 0x0000005142427223 */ /* 0x000fe2000001084f */
[----:B------:R-:W2:Y:S01]  /*73d0*/  MUFU.EX2 R86, R86 ;  /* 0x0000005600567308 */ /* 0x000ea20000000800 */
[----:B------:R-:W-:-:S03]  /*73e0*/  ISETP.GT.AND P0, PT, R42, R180, PT ;  /* 0x000000b42a00720c */ /* 0x000fc60003f04270 */
[----:B------:R-:W4:Y:S01]  /*73f0*/  MUFU.EX2 R91, R91 ;  /* 0x0000005b005b7308 */ /* 0x000f220000000800 */
[----:B-1----:R-:W-:Y:S01]  /*7400*/  HMMA.16816.F32 R16, R12, R4, RZ ;  /* 0x000000040c10723c */ /* 0x002fe200000018ff */
        /* <DEDUP_REMOVED lines=8> */
[----:B--2---:R-:W-:Y:S01]  /*7490*/  F2FP.F16.F32.PACK_AB R7, R86, R96 ;  /* 0x000000605607723e */ /* 0x004fe200000000ff */
[----:B------:R-:W-:Y:S01]  /*74a0*/  FADD.FTZ R115, R107, R115 ;  /* 0x000000736b737221 */ /* 0x000fe20000010000 */
[----:B------:R-:W-:Y:S01]  /*74b0*/  FADD.FTZ R99, R99, R112 ;  /* 0x0000007063637221 */ /* 0x000fe20000010000 */
[----:B------:R1:W-:Y:S01]  /*74c0*/  MUFU.EX2 R89, R32 ;  /* 0x0000002000597308 */ /* 0x0003e20000000800 */
[-C--:B------:R-:W-:Y:S01]  /*74d0*/  FFMA.FTZ R107, R105, R81.reuse, -R78 ;  /* 0x00000051696b7223 */ /* 0x080fe2000001084e */
[----:B------:R-:W-:Y:S01]  /*74e0*/  FADD.FTZ R96, R96, R115 ;  /* 0x0000007360607221 */ /* 0x000fe20000010000 */
[----:B------:R-:W-:Y:S01]  /*74f0*/  FADD.FTZ R99, R87, R99 ;  /* 0x0000006357637221 */ /* 0x000fe20000010000 */
[----:B------:R-:W-:Y:S01]  /*7500*/  HMMA.16816.F32 R28, R4, R8, R28 ;  /* 0x00000008041c723c */ /* 0x000fe2000000181c */
[-CC-:B------:R-:W-:Y:S01]  /*7510*/  FFMA.FTZ R8, R33, R81.reuse, -R79.reuse ;  /* 0x0000005121087223 */ /* 0x180fe2000001084f */
[-CC-:B------:R-:W-:Y:S01]  /*7520*/  FFMA.FTZ R9, R100, R81.reuse, -R79.reuse ;  /* 0x0000005164097223 */ /* 0x180fe2000001084f */
[----:B------:R-:W2:Y:S01]  /*7530*/  MUFU.EX2 R98, R98 ;  /* 0x0000006200627308 */ /* 0x000ea20000000800 */
[----:B------:R-:W-:Y:S01]  /*7540*/  FADD.FTZ R96, R86, R96 ;  /* 0x0000006056607221 */ /* 0x000fe20000010000 */
[----:B------:R-:W-:-:S02]  /*7550*/  FFMA.FTZ R86, R84, R81, -R79 ;  /* 0x0000005154567223 */ /* 0x000fc4000001084f */
[----:B------:R-:W-:Y:S01]  /*7560*/  MUFU.EX2 R88, R88 ;  /* 0x0000005800587308 */ /* 0x000fe20000000800 */
[----:B------:R-:W-:Y:S01]  /*7570*/  HMMA.16816.F32 R24, R4, R10, R24 ;  /* 0x0000000a0418723c */ /* 0x000fe20000001818 */
[----:B------:R-:W-:Y:S01]  /*7580*/  FFMA.FTZ R10, R101, R81, -R79 ;  /* 0x00000051650a7223 */ /* 0x000fe2000001084f */
[----:B-1----:R-:W1:Y:S01]  /*7590*/  LDSM.16.MT88.4 R32, [R77+0x5800] ;  /* 0x005800004d20783b */ /* 0x002e620000004200 */
[----:B------:R3:W5:Y:S01]  /*75a0*/  MUFU.EX2 R101, R8 ;  /* 0x0000000800657308 */ /* 0x0007620000000800 */
[----:B----4-:R-:W-:-:S03]  /*75b0*/  FADD.FTZ R96, R91, R96 ;  /* 0x000000605b607221 */ /* 0x010fc60000010000 */
[----:B------:R-:W-:Y:S01]  /*75c0*/  MUFU.EX2 R100, R10 ;  /* 0x0000000a00647308 */ /* 0x000fe20000000800 */
[----:B------:R-:W-:Y:S01]  /*75d0*/  HMMA.16816.F32 R16, R4, R56, R16 ;  /* 0x000000380410723c */ /* 0x000fe20000001810 */
[-C--:B------:R-:W-:Y:S01]  /*75e0*/  FFMA.FTZ R56, R103, R81.reuse, -R78 ;  /* 0x0000005167387223 */ /* 0x080fe2000001084e */
[----:B------:R-:W-:Y:S01]  /*75f0*/  FFMA.FTZ R57, R102, R81, -R79 ;  /* 0x0000005166397223 */ /* 0x000fe2000001084f */
[----:B------:R-:W-:Y:S01]  /*7600*/  MUFU.EX2 R118, R118 ;  /* 0x0000007600767308 */ /* 0x000fe20000000800 */
[----:B--2---:R-:W-:-:S03]  /*7610*/  FADD.FTZ R99, R98, R99 ;  /* 0x0000006362637221 */ /* 0x004fc60000010000 */
[----:B------:R2:W-:Y:S01]  /*7620*/  MUFU.EX2 R102, R56 ;  /* 0x0000003800667308 */ /* 0x0005e20000000800 */
[----:B------:R-:W-:Y:S01]  /*7630*/  HMMA.16816.F32 R12, R4, R58, R12 ;  /* 0x0000003a040c723c */ /* 0x000fe2000000180c */
[-C--:B---3--:R-:W-:Y:S01]  /*7640*/  FFMA.FTZ R8, R97, R81.reuse, -R78 ;  /* 0x0000005161087223 */ /* 0x088fe2000001084e */
[--C-:B------:R-:W-:Y:S01]  /*7650*/  FFMA.FTZ R5, R110, R81, -R79.reuse ;  /* 0x000000516e057223 */ /* 0x100fe2000001084f */
[----:B------:R-:W3:Y:S01]  /*7660*/  MUFU.EX2 R97, R9 ;  /* 0x0000000900617308 */ /* 0x000ee20000000800 */
[----:B------:R-:W-:Y:S01]  /*7670*/  F2FP.F16.F32.PACK_AB R59, R89, R85 ;  /* 0x00000055593b723e */ /* 0x000fe200000000ff */
[-C--:B------:R-:W-:Y:S01]  /*7680*/  FFMA.FTZ R4, R109, R81.reuse, -R79 ;  /* 0x000000516d047223 */ /* 0x080fe2000001084f */
[----:B-----5:R-:W-:Y:S01]  /*7690*/  FADD.FTZ R99, R101, R99 ;  /* 0x0000006365637221 */ /* 0x020fe20000010000 */
[----:B------:R4:W-:Y:S04]  /*76a0*/  MUFU.EX2 R103, R8 ;  /* 0x0000000800677308 */ /* 0x0009e80000000800 */
[----:B------:R-:W-:Y:S01]  /*76b0*/  MUFU.EX2 R109, R5 ;  /* 0x00000005006d7308 */ /* 0x000fe20000000800 */
[----:B--2---:R-:W-:-:S03]  /*76c0*/  FFMA.FTZ R56, R104, R81, -R79 ;  /* 0x0000005168387223 */ /* 0x004fc6000001084f */
[----:B------:R2:W-:Y:S01]  /*76d0*/  MUFU.EX2 R104, R57 ;  /* 0x0000003900687308 */ /* 0x0005e20000000800 */
[C---:B---3--:R-:W-:Y:S01]  /*76e0*/  F2FP.F16.F32.PACK_AB R58, R97.reuse, R100 ;  /* 0x00000064613a723e */ /* 0x048fe200000000ff */
[----:B------:R-:W-:Y:S02]  /*76f0*/  FADD.FTZ R100, R100, R99 ;  /* 0x0000006364647221 */ /* 0x000fe40000010000 */
[----:B------:R3:W5:Y:S01]  /*7700*/  MUFU.EX2 R110, R56 ;  /* 0x00000038006e7308 */ /* 0x0007620000000800 */
[----:B----4-:R-:W4:Y:S01]  /*7710*/  LDSM.16.MT88.4 R8, [R83+0x5c00] ;  /* 0x005c00005308783b */ /* 0x010f220000004200 */
[----:B------:R-:W-:Y:S02]  /*7720*/  FADD.FTZ R100, R97, R100 ;  /* 0x0000006461647221 */ /* 0x000fe40000010000 */
[----:B------:R1:W5:Y:S04]  /*7730*/  MUFU.EX2 R108, R4 ;  /* 0x00000004006c7308 */ /* 0x0003680000000800 */
[----:B------:R-:W-:Y:S01]  /*7740*/  MUFU.EX2 R133, R133 ;  /* 0x0000008500857308 */ /* 0x000fe20000000800 */
[C---:B--2---:R-:W-:Y:S01]  /*7750*/  F2FP.F16.F32.PACK_AB R57, R90.reuse, R91 ;  /* 0x0000005b5a39723e */ /* 0x044fe200000000ff */
[----:B------:R-:W-:-:S02]  /*7760*/  FADD.FTZ R90, R90, R96 ;  /* 0x000000605a5a7221 */ /* 0x000fc40000010000 */
[----:B------:R-:W-:Y:S01]  /*7770*/  MUFU.EX2 R107, R107 ;  /* 0x0000006b006b7308 */ /* 0x000fe20000000800 */
[----:B---3--:R-:W-:Y:S01]  /*7780*/  F2FP.F16.F32.PACK_AB R56, R101, R98 ;  /* 0x000000626538723e */ /* 0x008fe200000000ff */
[----:B------:R-:W-:Y:S02]  /*7790*/  FADD.FTZ R90, R85, R90 ;  /* 0x0000005a555a7221 */ /* 0x000fe40000010000 */
[----:B------:R-:W-:Y:S01]  /*77a0*/  MUFU.EX2 R92, R92 ;  /* 0x0000005c005c7308 */ /* 0x000fe20000000800 */
[----:B-1----:R-:W1:Y:S01]  /*77b0*/  LDSM.16.MT88.4 R4, [R77+0x5c00] ;  /* 0x005c00004d04783b */ /* 0x002e620000004200 */
[----:B------:R-:W-:Y:S02]  /*77c0*/  FADD.FTZ R90, R89, R90 ;  /* 0x0000005a595a7221 */ /* 0x000fe40000010000 */
[----:B------:R-:W-:Y:S01]  /*77d0*/  MUFU.EX2 R53, R53 ;  /* 0x0000003500357308 */ /* 0x000fe20000000800 */
[----:B------:R-:W-:Y:S01]  /*77e0*/  HMMA.16816.F32 R28, R56, R36, R28 ;  /* 0x00000024381c723c */ /* 0x000fe2000000181c */
[----:B-----5:R-:W-:Y:S01]  /*77f0*/  F2FP.F16.F32.PACK_AB R36, R110, R104 ;  /* 0x000000686e24723e */ /* 0x020fe200000000ff */
        /* <DEDUP_REMOVED lines=29> */
[-C--:B------:R-:W-:Y:S01]  /*79d0*/  FFMA.FTZ R4, R146, R81.reuse, -R78 ;  /* 0x0000005192047223 */ /* 0x080fe2000001084e */
[----:B------:R1:W-:Y:S01]  /*79e0*/  MUFU.EX2 R147, R211 ;  /* 0x000000d300937308 */ /* 0x0003e20000000800 */
[----:B-----5:R-:W-:Y:S01]  /*79f0*/  FADD.FTZ R102, R125, R102 ;  /* 0x000000667d667221 */ /* 0x020fe20000010000 */
[----:B------:R-:W-:Y:S02]  /*7a00*/  FFMA.FTZ R56, R145, R81, -R78 ;  /* 0x0000005191387223 */ /* 0x000fe4000001084e */
        /* <DEDUP_REMOVED lines=8> */
[-C--:B-1----:R-:W-:Y:S02]  /*7a90*/  FFMA.FTZ R211, R153, R81.reuse, -R78 ;  /* 0x0000005199d37223 */ /* 0x082fe4000001084e */
        /* <DEDUP_REMOVED lines=192> */
[----:B------:R-:W-:Y:S01]  /*86a0*/  MUFU.EX2 R134, R135 ;  /* 0x0000008700867308 */ /* 0x000fe20000000800 */
[----:B------:R-:W-:Y:S01]  /*86b0*/  FADD.FTZ R204, R36, R204 ;  /* 0x000000cc24cc7221 */ /* 0x000fe20000010000 */
[----:B------:R-:W-:-:S02]  /*86c0*/  FFMA.FTZ R36, R47, R81, -R78 ;  /* 0x000000512f247223 */ /* 0x000fc4000001084e */
[----:B------:R-:W4:Y:S01]  /*86d0*/  MUFU.EX2 R38, R38 ;  /* 0x0000002600267308 */ /* 0x000f220000000800 */
        /* <DEDUP_REMOVED lines=17> */
[----:B-----5:R-:W-:Y:S01]  /*87f0*/  FADD.FTZ R37, R123, R37 ;  /* 0x000000257b257221 */ /* 0x020fe20000010000 */
[C---:B--2---:R-:W-:Y:S01]  /*8800*/  HMMA.16816.F32 R28, R12.reuse, R4, R28 ;  /* 0x000000040c1c723c */ /* 0x044fe2000000181c */
[-CC-:B------:R-:W-:Y:S01]  /*8810*/  FFMA.FTZ R4, R114, R81.reuse, -R79.reuse ;  /* 0x0000005172047223 */ /* 0x180fe2000001084f */
[-CC-:B------:R-:W-:Y:S01]  /*8820*/  FFMA.FTZ R5, R113, R81.reuse, -R79.reuse ;  /* 0x0000005171057223 */ /* 0x180fe2000001084f */
[----:B------:R-:W2:Y:S01]  /*8830*/  MUFU.EX2 R114, R120 ;  /* 0x0000007800727308 */ /* 0x000ea20000000800 */
[-CC-:B------:R-:W-:Y:S01]  /*8840*/  FFMA.FTZ R38, R67, R81.reuse, -R79.reuse ;  /* 0x0000005143267223 */ /* 0x180fe2000001084f */
[----:B---3--:R-:W3:Y:S02]  /*8850*/  LDSM.16.MT88.4 R8, [R83+0x7c00] ;  /* 0x007c00005308783b */ /* 0x008ee40000004200 */
[----:B------:R4:W-:Y:S01]  /*8860*/  MUFU.EX2 R113, R4 ;  /* 0x0000000400717308 */ /* 0x0009e20000000800 */
[C---:B------:R-:W-:Y:S03]  /*8870*/  HMMA.16816.F32 R24, R12.reuse, R6, R24 ;  /* 0x000000060c18723c */ /* 0x040fe60000001818 */
[----:B------:R-:W-:Y:S05]  /*8880*/  MUFU.EX2 R38, R38 ;  /* 0x0000002600267308 */ /* 0x000fea0000000800 */
[C---:B-1----:R-:W-:Y:S01]  /*8890*/  HMMA.16816.F32 R56, R12.reuse, R16, R56 ;  /* 0x000000100c38723c */ /* 0x042fe20000001838 */
[----:B------:R-:W-:Y:S01]  /*88a0*/  FFMA.FTZ R16, R94, R81, -R78 ;  /* 0x000000515e107223 */ /* 0x000fe2000001084e */
[----:B------:R-:W-:Y:S01]  /*88b0*/  F2FP.F16.F32.PACK_AB R17, R122, R123 ;  /* 0x0000007b7a11723e */ /* 0x000fe200000000ff */
[----:B------:R1:W5:Y:S01]  /*88c0*/  MUFU.EX2 R94, R95 ;  /* 0x0000005f005e7308 */ /* 0x0003620000000800 */
[----:B--2---:R-:W-:Y:S01]  /*88d0*/  FADD.FTZ R134, R114, R134 ;  /* 0x0000008672867221 */ /* 0x004fe20000010000 */
[----:B----4-:R-:W-:Y:S01]  /*88e0*/  FFMA.FTZ R4, R106, R81, -R79 ;  /* 0x000000516a047223 */ /* 0x010fe2000001084f */
[----:B------:R-:W-:Y:S01]  /*88f0*/  FADD.FTZ R122, R122, R37 ;  /* 0x000000257a7a7221 */ /* 0x000fe20000010000 */
[----:B------:R-:W-:Y:S01]  /*8900*/  MUFU.EX2 R106, R5 ;  /* 0x00000005006a7308 */ /* 0x000fe20000000800 */
[----:B------:R-:W-:Y:S01]  /*8910*/  HMMA.16816.F32 R32, R12, R18, R32 ;  /* 0x000000120c20723c */ /* 0x000fe20000001820 */
[----:B------:R-:W-:Y:S01]  /*8920*/  F2FP.F16.F32.PACK_AB R19, R107, R119 ;  /* 0x000000776b13723e */ /* 0x000fe200000000ff */
[----:B------:R-:W-:Y:S01]  /*8930*/  LDSM.16.MT88.4 R12, [R83+0x8000] ;  /* 0x00800000530c783b */ /* 0x000fe20000004200 */
[----:B------:R2:W4:Y:S01]  /*8940*/  MUFU.EX2 R105, R4 ;  /* 0x0000000400697308 */ /* 0x0005220000000800 */
[----:B------:R-:W-:Y:S01]  /*8950*/  FADD.FTZ R122, R119, R122 ;  /* 0x0000007a777a7221 */ /* 0x000fe20000010000 */
[----:B------:R-:W-:-:S03]  /*8960*/  FFMA.FTZ R37, R68, R81, -R79 ;  /* 0x0000005144257223 */ /* 0x000fc6000001084f */
[----:B------:R-:W-:Y:S01]  /*8970*/  FADD.FTZ R122, R107, R122 ;  /* 0x0000007a6b7a7221 */ /* 0x000fe20000010000 */
[----:B-1----:R-:W-:Y:S02]  /*8980*/  FFMA.FTZ R95, R93, R81, -R79 ;  /* 0x000000515d5f7223 */ /* 0x002fe4000001084f */
[----:B------:R1:W-:Y:S01]  /*8990*/  MUFU.EX2 R93, R16 ;  /* 0x00000010005d7308 */ /* 0x0003e20000000800 */
[----:B-----5:R-:W-:-:S03]  /*89a0*/  FADD.FTZ R122, R94, R122 ;  /* 0x0000007a5e7a7221 */ /* 0x020fc60000010000 */
[----:B------:R-:W-:Y:S01]  /*89b0*/  MUFU.EX2 R84, R95 ;  /* 0x0000005f00547308 */ /* 0x000fe20000000800 */
[----:B--2---:R-:W2:Y:S01]  /*89c0*/  LDSM.16.MT88.4 R4, [R77+0x7c00] ;  /* 0x007c00004d04783b */ /* 0x004ea20000004200 */
[----:B----4-:R-:W-:Y:S02]  /*89d0*/  F2FP.F16.F32.PACK_AB R18, R105, R106 ;  /* 0x0000006a6912723e */ /* 0x010fe400000000ff */
[----:B------:R-:W-:Y:S01]  /*89e0*/  MUFU.EX2 R37, R37 ;  /* 0x0000002500257308 */ /* 0x000fe20000000800 */
[C---:B-1----:R-:W-:Y:S01]  /*89f0*/  F2FP.F16.F32.PACK_AB R16, R113.reuse, R114 ;  /* 0x000000727110723e */ /* 0x042fe200000000ff */
[----:B------:R-:W-:Y:S02]  /*8a00*/  FADD.FTZ R113, R113, R134 ;  /* 0x0000008671717221 */ /* 0x000fe40000010000 */
[----:B------:R-:W-:Y:S02]  /*8a10*/  LDSM.16.MT88.4 R132, [R77+0x8c00] ;  /* 0x008c00004d84783b */ /* 0x000fe40000004200 */
[----:B------:R-:W-:-:S02]  /*8a20*/  FADD.FTZ R113, R106, R113 ;  /* 0x000000716a717221 */ /* 0x000fc40000010000 */
[----:B---3--:R-:W-:Y:S01]  /*8a30*/  HMMA.16816.F32 R28, R16, R8, R28 ;  /* 0x00000008101c723c */ /* 0x008fe2000000181c */
        /* <DEDUP_REMOVED lines=21> */
[-C--:B------:R-:W-:Y:S01]  /*8b90*/  FFMA.FTZ R61, R74, R81.reuse, -R79 ;  /* 0x000000514a3d7223 */ /* 0x080fe2000001084f */
        /* <DEDUP_REMOVED lines=161> */
.L_x_4062:
        /* <DEDUP_REMOVED lines=8> */
.L_x_4063:
[----:B------:R-:W-:Y:S05]  /*9630*/  BSYNC.RECONVERGENT B0 ;  /* 0x0000000000007941 */ /* 0x000fea0003800200 */
.L_x_4061:
[C---:B------:R-:W-:Y:S02]  /*9640*/  SHF.L.U32 R5, R40.reuse, 0x6, RZ ;  /* 0x0000000628057819 */ /* 0x040fe400000006ff */
[----:B------:R-:W-:Y:S02]  /*9650*/  SHF.L.U64.HI R4, R40, 0x6, R41 ;  /* 0x0000000628047819 */ /* 0x000fe40000010229 */
[-C--:B------:R-:W-:Y:S02]  /*9660*/  IADD3 R14, P0, PT, R5, R185.reuse, RZ ;  /* 0x000000b9050e7210 */ /* 0x080fe40007f1e0ff */
[----:B------:R-:W-:Y:S02]  /*9670*/  MOV R6, R185 ;  /* 0x000000b900067202 */ /* 0x000fe40000000f00 */
[----:B------:R-:W-:Y:S02]  /*9680*/  IADD3 R12, P1, PT, R14, R5, RZ ;  /* 0x000000050e0c7210 */ /* 0x000fe40007f3e0ff */
[----:B------:R-:W-:-:S02]  /*9690*/  IADD3.X R15, PT, PT, R4, R184, RZ, P0, !PT ;  /* 0x000000b8040f7210 */ /* 0x000fc400007fe4ff */
[-C--:B------:R-:W-:Y:S02]  /*96a0*/  IADD3 R10, P0, PT, R12, R5.reuse, RZ ;  /* 0x000000050c0a7210 */ /* 0x080fe40007f1e0ff */
[----:B------:R-:W-:Y:S02]  /*96b0*/  IADD3.X R13, PT, PT, R15, R4, RZ, P1, !PT ;  /* 0x000000040f0d7210 */ /* 0x000fe40000ffe4ff */
[----:B------:R-:W-:Y:S02]  /*96c0*/  MOV R7, R184 ;  /* 0x000000b800077202 */ /* 0x000fe40000000f00 */
[-C--:B------:R-:W-:Y:S02]  /*96d0*/  IADD3 R8, P1, PT, R10, R5.reuse, RZ ;  /* 0x000000050a087210 */ /* 0x080fe40007f3e0ff */
[-C--:B------:R-:W-:Y:S01]  /*96e0*/  IADD3.X R11, PT, PT, R13, R4.reuse, RZ, P0, !PT ;  /* 0x000000040d0b7210 */ /* 0x080fe200007fe4ff */
[----:B------:R-:W-:Y:S01]  /*96f0*/  @!PT LDS RZ, [RZ] ;  /* 0x00000000fffff984 */ /* 0x000fe20000000800 */
[----:B------:R-:W-:Y:S01]  /*9700*/  @!PT LDS RZ, [RZ] ;  /* 0x00000000fffff984 */ /* 0x000fe20000000800 */
[----:B------:R-:W-:Y:S01]  /*9710*/  @!PT LDS RZ, [RZ] ;  /* 0x00000000fffff984 */ /* 0x000fe20000000800 */
[----:B------:R1:W-:Y:S03]  /*9720*/  LDGSTS.E.BYPASS.LTC128B.128 [R191+0x5000], desc[UR4][R6.64] ;  /* 0x0500000006bf7fae */ /* 0x0003e6000b981a04 */
[----:B------:R-:W-:Y:S01]  /*9730*/  IADD3.X R9, PT, PT, R11, R4, RZ, P1, !PT ;  /* 0x000000040b097210 */ /* 0x000fe20000ffe4ff */
[----:B------:R2:W-:Y:S04]  /*9740*/  LDGSTS.E.BYPASS.LTC128B.128 [R191+0x5800], desc[UR4][R14.64] ;  /* 0x058000000ebf7fae */ /* 0x0005e8000b981a04 */
[----:B------:R3:W-:Y:S04]  /*9750*/  LDGSTS.E.BYPASS.LTC128B.128 [R191+0x6000], desc[UR4][R12.64] ;  /* 0x060000000cbf7fae */ /* 0x0007e8000b981a04 */
[----:B------:R-:W-:Y:S04]  /*9760*/  LDGSTS.E.BYPASS.LTC128B.128 [R191+0x6800], desc[UR4][R10.64] ;  /* 0x068000000abf7fae */ /* 0x000fe8000b981a04 */
[----:B------:R4:W-:Y:S01]  /*9770*/  LDGSTS.E.BYPASS.LTC128B.128 [R191+0x7000], desc[UR4][R8.64] ;  /* 0x0700000008bf7fae */ /* 0x0009e2000b981a04 */
[----:B-1----:R-:W-:-:S04]  /*9780*/  IADD3 R6, P0, PT, R8, R5, RZ ;  /* 0x0000000508067210 */ /* 0x002fc80007f1e0ff */
[-C--:B--2---:R-:W-:Y:S02]  /*9790*/  IADD3 R14, P1, PT, R6, R5.reuse, RZ ;  /* 0x00000005060e7210 */ /* 0x084fe40007f3e0ff */
[-C--:B------:R-:W-:Y:S02]  /*97a0*/  IADD3.X R7, PT, PT, R9, R4.reuse, RZ, P0, !PT ;  /* 0x0000000409077210 */ /* 0x080fe400007fe4ff */
[----:B---3--:R-:W-:Y:S02]  /*97b0*/  IADD3 R12, P0, PT, R14, R5, RZ ;  /* 0x000000050e0c7210 */ /* 0x008fe40007f1e0ff */
[-C--:B------:R-:W-:Y:S01]  /*97c0*/  IADD3.X R15, PT, PT, R7, R4.reuse, RZ, P1, !PT ;  /* 0x00000004070f7210 */ /* 0x080fe20000ffe4ff */
[----:B------:R1:W-:Y:S03]  /*97d0*/  LDGSTS.E.BYPASS.LTC128B.128 [R191+0x7800], desc[UR4][R6.64] ;  /* 0x0780000006bf7fae */ /* 0x0003e6000b981a04 */
[----:B------:R-:W-:Y:S01]  /*97e0*/  IADD3.X R13, PT, PT, R15, R4, RZ, P0, !PT ;  /* 0x000000040f0d7210 */ /* 0x000fe200007fe4ff */
[----:B------:R-:W-:Y:S04]  /*97f0*/  LDGSTS.E.BYPASS.LTC128B.128 [R191+0x8000], desc[UR4][R14.64] ;  /* 0x080000000ebf7fae */ /* 0x000fe8000b981a04 */
[----:B------:R2:W-:Y:S04]  /*9800*/  LDGSTS.E.BYPASS.LTC128B.128 [R191+0x8800], desc[UR4][R12.64] ;  /* 0x088000000cbf7fae */ /* 0x0005e8000b981a04 */
[----:B------:R-:W3:Y:S01]  /*9810*/  LD.E R46, desc[UR4][R2.64+0x18c] ;  /* 0x00018c04022e7980 */ /* 0x000ee2000c101900 */
[----:B------:R-:W-:Y:S01]  /*9820*/  ISETP.GT.AND P0, PT, R42, R180, PT ;  /* 0x000000b42a00720c */ /* 0x000fe20003f04270 */
[----:B------:R-:W-:Y:S02]  /*9830*/  BSSY.RECONVERGENT B1, `(.L_x_4064) ;  /* 0x00001d1000017945 */ /* 0x000fe40003800200 */
[----:B------:R-:W-:Y:S04]  /*9840*/  LDSM.16.M88.4 R24, [R43] ;  /* 0x000000002b18783b */ /* 0x000fe80000000200 */
[----:B------:R-:W-:Y:S04]  /*9850*/  LDSM.16.M88.4 R32, [R22+0x1000] ;  /* 0x001000001620783b */ /* 0x000fe80000000200 */
[----:B----4-:R-:W-:Y:S04]  /*9860*/  LDSM.16.M88.4 R8, [R23+0x1400] ;  /* 0x001400001708783b */ /* 0x010fe80000000200 */
[----:B-1----:R-:W-:Y:S04]  /*9870*/  LDSM.16.M88.4 R4, [R44] ;  /* 0x000000002c04783b */ /* 0x002fe80000000200 */
        /* <DEDUP_REMOVED lines=421> */
.L_x_4067:
        /* <DEDUP_REMOVED lines=8> */
.L_x_4068:
[----:B------:R-:W-:Y:S05]  /*b350*/  BSYNC.RECONVERGENT B0 ;  /* 0x0000000000007941 */ /* 0x000fea0003800200 */
.L_x_4066:
        /* <DEDUP_REMOVED lines=30> */
.L_x_4065:
[----:B------:R-:W-:Y:S05]  /*b540*/  BSYNC.RECONVERGENT B1 ;  /* 0x0000000000017941 */ /* 0x000fea0003800200 */
.L_x_4064:
[----:B----4-:R-:W-:-:S05]  /*b550*/  LOP3.LUT R24, R4, R50, RZ, 0xfc, !PT ;  /* 0x0000003204187212 */ /* 0x010fca00078efcff */
        /* <DEDUP_REMOVED lines=49> */
[----:B------:R-:W-:Y:S01]  /*b870*/  VIADD R29, R47, 0xfffffe20 ;  /* 0xfffffe202f1d7836 */ /* 0x000fe20000000000 */
        /* <DEDUP_REMOVED lines=51> */
[----:B------:R-:W-:Y:S02]  /*bbb0*/  FSEL R39, R65, -INF , P5 ;  /* 0xff80000041277808 */ /* 0x000fe40002800000 */
        /* <DEDUP_REMOVED lines=15> */
[----:B------:R-:W-:Y:S02]  /*bcb0*/  FSEL R241, R66, -INF , !P6 ;  /* 0xff80000042f17808 */ /* 0x000fe40007000000 */
        /* <DEDUP_REMOVED lines=15> */
[C---:B------:R-:W-:Y:S02]  /*bdb0*/  ISETP.GE.AND P5, PT, R38.reuse, R179, PT ;  /* 0x000000b32600720c */ /* 0x040fe40003fa6270 */
        /* <DEDUP_REMOVED lines=548> */
[C---:B------:R-:W-:Y:S01]  /*e000*/  FMUL.FTZ R105, R48.reuse, R4 ;  /* 0x0000000430697220 */ /* 0x040fe20000410000 */
        /* <DEDUP_REMOVED lines=29> */
[----:B------:R-:W-:Y:S01]  /*e1e0*/  FMUL.FTZ R13, R145, R106 ;  /* 0x0000006a910d7220 */ /* 0x000fe20000410000 */
[----:B----4-:R-:W-:Y:S01]  /*e1f0*/  F2FP.F16.F32.PACK_AB R9, R91, R101 ;  /* 0x000000655b09723e */ /* 0x010fe200000000ff */
[--C-:B------:R-:W-:Y:S01]  /*e200*/  FFMA.FTZ R97, R27, R48, -R47.reuse ;  /* 0x000000301b617223 */ /* 0x100fe2000001082f */
[----:B-----5:R-:W-:Y:S01]  /*e210*/  F2FP.F16.F32.PACK_AB R11, R88, R89 ;  /* 0x00000059580b723e */ /* 0x020fe200000000ff */
[-C--:B-1----:R-:W-:Y:S01]  /*e220*/  FMUL.FTZ R14, R146, R105.reuse ;  /* 0x00000069920e7220 */ /* 0x082fe20000410000 */
[-C--:B------:R-:W-:Y:S01]  /*e230*/  FMUL.FTZ R15, R147, R105.reuse ;  /* 0x00000069930f7220 */ /* 0x080fe20000410000 */
[-C--:B------:R-:W-:Y:S01]  /*e240*/  FMUL.FTZ R140, R140, R106.reuse ;  /* 0x0000006a8c8c7220 */ /* 0x080fe20000410000 */
[----:B------:R-:W-:Y:S01]  /*e250*/  FMUL.FTZ R141, R141, R106 ;  /* 0x0000006a8d8d7220 */ /* 0x000fe20000410000 */
[-C--:B------:R-:W-:Y:S01]  /*e260*/  FMUL.FTZ R142, R142, R105.reuse ;  /* 0x000000698e8e7220 */ /* 0x080fe20000410000 */
[-C--:B------:R-:W-:Y:S01]  /*e270*/  FMUL.FTZ R143, R143, R105.reuse ;  /* 0x000000698f8f7220 */ /* 0x080fe20000410000 */
[-C--:B------:R-:W-:Y:S01]  /*e280*/  FFMA.FTZ R96, R26, R48.reuse, -R47 ;  /* 0x000000301a607223 */ /* 0x080fe2000001082f */
[-CC-:B------:R-:W-:Y:S01]  /*e290*/  FFMA.FTZ R104, R25, R48.reuse, -R46.reuse ;  /* 0x0000003019687223 */ /* 0x180fe2000001082e */
[----:B------:R-:W-:Y:S01]  /*e2a0*/  FFMA.FTZ R99, R24, R48, -R46 ;  /* 0x0000003018637223 */ /* 0x000fe2000001082e */
[----:B------:R-:W-:Y:S01]  /*e2b0*/  MUFU.EX2 R84, R84 ;  /* 0x0000005400547308 */ /* 0x000fe20000000800 */
[----:B------:R-:W-:Y:S01]  /*e2c0*/  HMMA.16816.F32 R12, R8, R16, R12 ;  /* 0x00000010080c723c */ /* 0x000fe2000000180c */
[-C--:B------:R-:W-:Y:S01]  /*e2d0*/  FMUL.FTZ R24, R136, R106.reuse ;  /* 0x0000006a88187220 */ /* 0x080fe20000410000 */
[----:B------:R-:W-:Y:S01]  /*e2e0*/  FMUL.FTZ R25, R137, R106 ;  /* 0x0000006a89197220 */ /* 0x000fe20000410000 */
[----:B------:R-:W1:Y:S01]  /*e2f0*/  MUFU.EX2 R90, R90 ;  /* 0x0000005a005a7308 */ /* 0x000e620000000800 */
[-C--:B------:R-:W-:Y:S01]  /*e300*/  FMUL.FTZ R26, R138, R105.reuse ;  /* 0x000000698a1a7220 */ /* 0x080fe20000410000 */
[----:B------:R-:W-:-:S02]  /*e310*/  FMUL.FTZ R27, R139, R105 ;  /* 0x000000698b1b7220 */ /* 0x000fc40000410000 */
[----:B------:R-:W-:Y:S01]  /*e320*/  MUFU.EX2 R97, R97 ;  /* 0x0000006100617308 */ /* 0x000fe20000000800 */
[----:B------:R-:W-:Y:S01]  /*e330*/  HMMA.16816.F32 R16, R8, R18, R140 ;  /* 0x000000120810723c */ /* 0x000fe2000000188c */
[-C--:B------:R-:W-:Y:S02]  /*e340*/  FMUL.FTZ R132, R132, R106.reuse ;  /* 0x0000006a84847220 */ /* 0x080fe40000410000 */
[----:B------:R-:W-:Y:S01]  /*e350*/  MUFU.EX2 R96, R96 ;  /* 0x0000006000607308 */ /* 0x000fe20000000800 */
[----:B------:R-:W-:Y:S01]  /*e360*/  FMUL.FTZ R133, R133, R106 ;  /* 0x0000006a85857220 */ /* 0x000fe20000410000 */
[-C--:B------:R-:W-:Y:S02]  /*e370*/  FMUL.FTZ R134, R134, R105.reuse ;  /* 0x0000006986867220 */ /* 0x080fe40000410000 */
[----:B------:R-:W-:Y:S01]  /*e380*/  MUFU.EX2 R104, R104 ;  /* 0x0000006800687308 */ /* 0x000fe20000000800 */
[----:B------:R-:W-:-:S03]  /*e390*/  FMUL.FTZ R135, R135, R105 ;  /* 0x0000006987877220 */ /* 0x000fc60000410000 */
[----:B------:R-:W2:Y:S04]  /*e3a0*/  MUFU.EX2 R99, R99 ;  /* 0x0000006300637308 */ /* 0x000ea80000000800 */
[----:B------:R-:W-:Y:S04]  /*e3b0*/  MUFU.EX2 R98, R98 ;  /* 0x0000006200627308 */ /* 0x000fe80000000800 */
[----:B------:R-:W3:Y:S01]  /*e3c0*/  MUFU.EX2 R100, R100 ;  /* 0x0000006400647308 */ /* 0x000ee20000000800 */
[----:B------:R-:W-:Y:S01]  /*e3d0*/  HMMA.16816.F32 R24, R8, R4, R24 ;  /* 0x000000040818723c */ /* 0x000fe20000001818 */
[-CC-:B------:R-:W-:Y:S01]  /*e3e0*/  FFMA.FTZ R112, R33, R48.reuse, -R47.reuse ;  /* 0x0000003021707223 */ /* 0x180fe2000001082f */
[----:B------:R-:W-:Y:S01]  /*e3f0*/  FFMA.FTZ R111, R32, R48, -R47 ;  /* 0x00000030206f7223 */ /* 0x000fe2000001082f */
[----:B-1----:R-:W-:-:S05]  /*e400*/  F2FP.F16.F32.PACK_AB R32, R90, R84 ;  /* 0x000000545a20723e */ /* 0x002fca00000000ff */
[----:B------:R-:W-:Y:S01]  /*e410*/  HMMA.16816.F32 R8, R8, R6, R132 ;  /* 0x000000060808723c */ /* 0x000fe20000001884 */
[----:B------:R-:W1:Y:S01]  /*e420*/  LDSM.16.MT88.4 R4, [R83+0x5800] ;  /* 0x005800005304783b */ /* 0x000e620000004200 */
[----:B--2---:R-:W-:Y:S02]  /*e430*/  F2FP.F16.F32.PACK_AB R33, R99, R104 ;  /* 0x000000686321723e */ /* 0x004fe400000000ff */
[----:B------:R-:W-:Y:S02]  /*e440*/  F2FP.F16.F32.PACK_AB R34, R96, R97 ;  /* 0x000000616022723e */ /* 0x000fe400000000ff */
[----:B---3--:R-:W-:Y:S01]  /*e450*/  F2FP.F16.F32.PACK_AB R35, R100, R98 ;  /* 0x000000626423723e */ /* 0x008fe200000000ff */
[-CC-:B------:R-:W-:Y:S01]  /*e460*/  FFMA.FTZ R110, R249, R48.reuse, -R47.reuse ;  /* 0x00000030f96e7223 */ /* 0x180fe2000001082f */
[-C--:B------:R-:W-:Y:S01]  /*e470*/  FFMA.FTZ R115, R250, R48.reuse, -R47 ;  /* 0x00000030fa737223 */ /* 0x080fe2000001082f */
[-CC-:B------:R-:W-:Y:S01]  /*e480*/  FFMA.FTZ R113, R39, R48.reuse, -R46.reuse ;  /* 0x0000003027717223 */ /* 0x180fe2000001082e */
[-CC-:B------:R-:W-:Y:S01]  /*e490*/  FFMA.FTZ R121, R241, R48.reuse, -R46.reuse ;  /* 0x00000030f1797223 */ /* 0x180fe2000001082e */
[----:B------:R-:W-:-:S02]  /*e4a0*/  FFMA.FTZ R120, R36, R48, -R46 ;  /* 0x0000003024787223 */ /* 0x000fc4000001082e */
[----:B------:R-:W-:Y:S01]  /*e4b0*/  HMMA.16816.F32 R12, R32, R20, R12 ;  /* 0x00000014200c723c */ /* 0x000fe2000000180c */
[----:B------:R-:W-:-:S07]  /*e4c0*/  FFMA.FTZ R119, R37, R48, -R46 ;  /* 0x0000003025777223 */ /* 0x000fce000001082e */
        /* <DEDUP_REMOVED lines=8> */
[----:B------:R-:W-:Y:S04]  /*e550*/  MUFU.EX2 R115, R115 ;  /* 0x0000007300737308 */ /* 0x000fe80000000800 */
[----:B------:R-:W-:Y:S04]  /*e560*/  MUFU.EX2 R113, R113 ;  /* 0x0000007100717308 */ /* 0x000fe80000000800 */
[----:B------:R-:W5:Y:S04]  /*e570*/  MUFU.EX2 R121, R121 ;  /* 0x0000007900797308 */ /* 0x000f680000000800 */
[----:B------:R-:W-:Y:S04]  /*e580*/  MUFU.EX2 R120, R120 ;  /* 0x0000007800787308 */ /* 0x000fe80000000800 */
[----:B------:R-:W1:Y:S01]  /*e590*/  MUFU.EX2 R119, R119 ;  /* 0x0000007700777308 */ /* 0x000e620000000800 */
[----:B------:R-:W-:Y:S01]  /*e5a0*/  HMMA.16816.F32 R28, R32, R30, R8 ;  /* 0x0000001e201c723c */ /* 0x000fe20000001808 */
[-CC-:B------:R-:W-:Y:S01]  /*e5b0*/  FFMA.FTZ R114, R245, R48.reuse, -R47.reuse ;  /* 0x00000030f5727223 */ /* 0x180fe2000001082f */
[-CC-:B------:R-:W-:Y:S01]  /*e5c0*/  FFMA.FTZ R126, R236, R48.reuse, -R47.reuse ;  /* 0x00000030ec7e7223 */ /* 0x180fe2000001082f */
[-CC-:B------:R-:W-:Y:S01]  /*e5d0*/  FFMA.FTZ R125, R231, R48.reuse, -R47.reuse ;  /* 0x00000030e77d7223 */ /* 0x180fe2000001082f */
[-CC-:B------:R-:W-:Y:S01]  /*e5e0*/  FFMA.FTZ R132, R230, R48.reuse, -R46.reuse ;  /* 0x00000030e6847223 */ /* 0x180fe2000001082e */
[--C-:B------:R-:W-:Y:S01]  /*e5f0*/  FFMA.FTZ R131, R131, R48, -R46.reuse ;  /* 0x0000003083837223 */ /* 0x100fe2000001082e */
[----:B---3--:R-:W-:Y:S01]  /*e600*/  F2FP.F16.F32.PACK_AB R32, R111, R112 ;  /* 0x000000706f20723e */ /* 0x008fe200000000ff */
[-CC-:B------:R-:W-:Y:S01]  /*e610*/  FFMA.FTZ R130, R130, R48.reuse, -R46.reuse ;  /* 0x0000003082827223 */ /* 0x180fe2000001082e */
[----:B-----5:R-:W-:Y:S01]  /*e620*/  F2FP.F16.F32.PACK_AB R33, R121, R113 ;  /* 0x000000717921723e */ /* 0x020fe200000000ff */
[----:B------:R-:W-:Y:S01]  /*e630*/  FFMA.FTZ R133, R227, R48, -R46 ;  /* 0x00000030e3857223 */ /* 0x000fe2000001082e */
[----:B------:R-:W-:Y:S01]  /*e640*/  F2FP.F16.F32.PACK_AB R34, R115, R110 ;  /* 0x0000006e7322723e */ /* 0x000fe200000000ff */
[----:B------:R-:W3:Y:S01]  /*e650*/  LDSM.16.MT88.4 R8, [R0+0xc00] ;  /* 0x000c00000008783b */ /* 0x000ee20000004200 */
[----:B-1----:R-:W-:Y:S01]  /*e660*/  F2FP.F16.F32.PACK_AB R35, R119, R120 ;  /* 0x000000787723723e */ /* 0x002fe200000000ff */
[----:B------:R-:W-:Y:S04]  /*e670*/  MUFU.EX2 R114, R114 ;  /* 0x0000007200727308 */ /* 0x000fe80000000800 */
[----:B------:R-:W1:Y:S02]  /*e680*/  MUFU.EX2 R127, R127 ;  /* 0x0000007f007f7308 */ /* 0x000e640000000800 */
[C---:B------:R-:W-:Y:S02]  /*e690*/  HMMA.16816.F32 R12, R32.reuse, R4, R12 ;  /* 0x00000004200c723c */ /* 0x040fe4000000180c */
[----:B------:R-:W-:Y:S04]  /*e6a0*/  MUFU.EX2 R126, R126 ;  /* 0x0000007e007e7308 */ /* 0x000fe80000000800 */
[----:B------:R-:W-:Y:S02]  /*e6b0*/  MUFU.EX2 R125, R125 ;  /* 0x0000007d007d7308 */ /* 0x000fe40000000800 */
[C---:B------:R-:W-:Y:S01]  /*e6c0*/  HMMA.16816.F32 R16, R32.reuse, R6, R16 ;  /* 0x000000062010723c */ /* 0x040fe20000001810 */
[----:B------:R-:W5:Y:S01]  /*e6d0*/  LDSM.16.MT88.4 R4, [R83+0x6000] ;  /* 0x006000005304783b */ /* 0x000f620000004200 */
[----:B------:R-:W-:Y:S04]  /*e6e0*/  MUFU.EX2 R132, R132 ;  /* 0x0000008400847308 */ /* 0x000fe80000000800 */
[----:B------:R-:W4:Y:S04]  /*e6f0*/  MUFU.EX2 R131, R131 ;  /* 0x0000008300837308 */ /* 0x000f280000000800 */
[----:B------:R-:W-:Y:S04]  /*e700*/  MUFU.EX2 R130, R130 ;  /* 0x0000008200827308 */ /* 0x000fe80000000800 */
[----:B------:R-:W3:Y:S01]  /*e710*/  MUFU.EX2 R133, R133 ;  /* 0x0000008500857308 */ /* 0x000ee20000000800 */
[----:B--2---:R-:W-:Y:S01]  /*e720*/  HMMA.16816.F32 R36, R32, R20, R36 ;  /* 0x000000142024723c */ /* 0x004fe20000001824 */
[----:B-1----:R-:W-:Y:S01]  /*e730*/  F2FP.F16.F32.PACK_AB R20, R127, R114 ;  /* 0x000000727f14723e */ /* 0x002fe200000000ff */
[-CC-:B------:R-:W-:Y:S01]  /*e740*/  FFMA.FTZ R134, R225, R48.reuse, -R47.reuse ;  /* 0x00000030e1867223 */ /* 0x180fe2000001082f */
[----:B------:R-:W-:Y:S01]  /*e750*/  FFMA.FTZ R137, R226, R48, -R47 ;  /* 0x00000030e2897223 */ /* 0x000fe2000001082f */
[----:B----4-:R-:W-:-:S04]  /*e760*/  F2FP.F16.F32.PACK_AB R21, R131, R132 ;  /* 0x000000848315723e */ /* 0x010fc800000000ff */
[----:B------:R-:W-:Y:S01]  /*e770*/  HMMA.16816.F32 R28, R32, R22, R28 ;  /* 0x00000016201c723c */ /* 0x000fe2000000181c */
[----:B------:R-:W-:Y:S01]  /*e780*/  F2FP.F16.F32.PACK_AB R22, R125, R126 ;  /* 0x0000007e7d16723e */ /* 0x000fe200000000ff */
[-CC-:B------:R-:W-:Y:S01]  /*e790*/  FFMA.FTZ R136, R223, R48.reuse, -R47.reuse ;  /* 0x00000030df887223 */ /* 0x180fe2000001082f */
[----:B------:R-:W-:Y:S01]  /*e7a0*/  FFMA.FTZ R135, R224, R48, -R47 ;  /* 0x00000030e0877223 */ /* 0x000fe2000001082f */
[----:B---3--:R-:W-:Y:S01]  /*e7b0*/  F2FP.F16.F32.PACK_AB R23, R133, R130 ;  /* 0x000000828517723e */ /* 0x008fe200000000ff */
[-CC-:B------:R-:W-:Y:S01]  /*e7c0*/  FFMA.FTZ R140, R222, R48.reuse, -R46.reuse ;  /* 0x00000030de8c7223 */ /* 0x180fe2000001082e */
[-CC-:B------:R-:W-:Y:S01]  /*e7d0*/  FFMA.FTZ R139, R219, R48.reuse, -R46.reuse ;  /* 0x00000030db8b7223 */ /* 0x180fe2000001082e */
[-CC-:B------:R-:W-:Y:S01]  /*e7e0*/  FFMA.FTZ R138, R220, R48.reuse, -R46.reuse ;  /* 0x00000030dc8a7223 */ /* 0x180fe2000001082e */
[----:B------:R-:W-:Y:S01]  /*e7f0*/  FFMA.FTZ R141, R221, R48, -R46 ;  /* 0x00000030dd8d7223 */ /* 0x000fe2000001082e */
[----:B------:R-:W-:Y:S02]  /*e800*/  MUFU.EX2 R134, R134 ;  /* 0x0000008600867308 */ /* 0x000fe40000000800 */
[C---:B------:R-:W-:Y:S02]  /*e810*/  HMMA.16816.F32 R12, R20.reuse, R24, R12 ;  /* 0x00000018140c723c */ /* 0x040fe4000000180c */
[----:B------:R-:W1:Y:S04]  /*e820*/  MUFU.EX2 R137, R137 ;  /* 0x0000008900897308 */ /* 0x000e680000000800 */
[----:B------:R-:W-:Y:S02]  /*e830*/  MUFU.EX2 R136, R136 ;  /* 0x0000008800887308 */ /* 0x000fe40000000800 */
[C---:B------:R-:W-:Y:S01]  /*e840*/  HMMA.16816.F32 R16, R20.reuse, R26, R16 ;  /* 0x0000001a1410723c */ /* 0x040fe20000001810 */
[----:B------:R-:W2:Y:S01]  /*e850*/  LDSM.16.MT88.4 R24, [R0+0x1000] ;  /* 0x001000000018783b */ /* 0x000ea20000004200 */
[----:B------:R-:W-:Y:S04]  /*e860*/  MUFU.EX2 R135, R135 ;  /* 0x0000008700877308 */ /* 0x000fe80000000800 */
[----:B------:R-:W-:Y:S04]  /*e870*/  MUFU.EX2 R140, R140 ;  /* 0x0000008c008c7308 */ /* 0x000fe80000000800 */
[----:B------:R-:W3:Y:S04]  /*e880*/  MUFU.EX2 R139, R139 ;  /* 0x0000008b008b7308 */ /* 0x000ee80000000800 */
[----:B------:R-:W-:Y:S04]  /*e890*/  MUFU.EX2 R138, R138 ;  /* 0x0000008a008a7308 */ /* 0x000fe80000000800 */
[----:B------:R-:W4:Y:S01]  /*e8a0*/  MUFU.EX2 R141, R141 ;  /* 0x0000008d008d7308 */ /* 0x000f220000000800 */
[C---:B------:R-:W-:Y:S08]  /*e8b0*/  HMMA.16816.F32 R36, R20.reuse, R8, R36 ;  /* 0x000000081424723c */ /* 0x040ff00000001824 */
[----:B------:R-:W-:Y:S01]  /*e8c0*/  HMMA.16816.F32 R28, R20, R10, R28 ;  /* 0x0000000a141c723c */ /* 0x000fe2000000181c */
[----:B-1----:R-:W-:Y:S01]  /*e8d0*/  F2FP.F16.F32.PACK_AB R20, R137, R134 ;  /* 0x000000868914723e */ /* 0x002fe200000000ff */
[----:B------:R-:W-:Y:S01]  /*e8e0*/  LDSM.16.MT88.4 R8, [R83+0x6400] ;  /* 0x006400005308783b */ /* 0x000fe20000004200 */
[----:B---3--:R-:W-:-:S02]  /*e8f0*/  F2FP.F16.F32.PACK_AB R21, R139, R140 ;  /* 0x0000008c8b15723e */ /* 0x008fc400000000ff */
[----:B------:R-:W-:Y:S02]  /*e900*/  F2FP.F16.F32.PACK_AB R22, R135, R136 ;  /* 0x000000888716723e */ /* 0x000fe400000000ff */
[----:B----4-:R-:W-:-:S07]  /*e910*/  F2FP.F16.F32.PACK_AB R23, R141, R138 ;  /* 0x0000008a8d17723e */ /* 0x010fce00000000ff */
[C---:B-----5:R-:W-:Y:S08]  /*e920*/  HMMA.16816.F32 R12, R20.reuse, R4, R12 ;  /* 0x00000004140c723c */ /* 0x060ff0000000180c */
[C---:B------:R-:W-:Y:S01]  /*e930*/  HMMA.16816.F32 R16, R20.reuse, R6, R16 ;  /* 0x000000061410723c */ /* 0x040fe20000001810 */
        /* <DEDUP_REMOVED lines=9> */
[----:B------:R3:W-:Y:S01]  /*e9d0*/  MUFU.EX2 R163, R32 ;  /* 0x0000002000a37308 */ /* 0x0007e20000000800 */
[----:B--2---:R-:W-:Y:S01]  /*e9e0*/  HMMA.16816.F32 R36, R20, R24, R36 ;  /* 0x000000181424723c */ /* 0x004fe20000001824 */
[----:B------:R-:W-:-:S02]  /*e9f0*/  FFMA.FTZ R24, R171, R48, -R47 ;  /* 0x00000030ab187223 */ /* 0x000fc4000001082f */
[----:B------:R-:W-:Y:S04]  /*ea00*/  MUFU.EX2 R144, R144 ;  /* 0x0000009000907308 */ /* 0x000fe80000000800 */
[----:B------:R-:W-:Y:S01]  /*ea10*/  MUFU.EX2 R143, R143 ;  /* 0x0000008f008f7308 */ /* 0x000fe20000000800 */
[----:B------:R-:W-:Y:S01]  /*ea20*/  HMMA.16816.F32 R28, R20, R26, R28 ;  /* 0x0000001a141c723c */ /* 0x000fe2000000181c */
[-CC-:B---3--:R-:W-:Y:S02]  /*ea30*/  FFMA.FTZ R32, R162, R48.reuse, -R47.reuse ;  /* 0x00000030a2207223 */ /* 0x188fe4000001082f */
[----:B------:R-:W-:Y:S04]  /*ea40*/  MUFU.EX2 R142, R142 ;  /* 0x0000008e008e7308 */ /* 0x000fe80000000800 */
[----:B------:R-:W2:Y:S04]  /*ea50*/  MUFU.EX2 R147, R147 ;  /* 0x0000009300937308 */ /* 0x000ea80000000800 */
[----:B------:R-:W-:Y:S04]  /*ea60*/  MUFU.EX2 R145, R145 ;  /* 0x0000009100917308 */ /* 0x000fe80000000800 */
[----:B------:R-:W-:Y:S04]  /*ea70*/  MUFU.EX2 R166, R213 ;  /* 0x000000d500a67308 */ /* 0x000fe80000000800 */
[----:B------:R-:W3:Y:S04]  /*ea80*/  MUFU.EX2 R162, R33 ;  /* 0x0000002100a27308 */ /* 0x000ee80000000800 */
[----:B------:R4:W-:Y:S01]  /*ea90*/  MUFU.EX2 R171, R32 ;  /* 0x0000002000ab7308 */ /* 0x0009e20000000800 */
[-CC-:B------:R-:W-:Y:S01]  /*eaa0*/  FFMA.FTZ R25, R170, R48.reuse, -R47.reuse ;  /* 0x00000030aa197223 */ /* 0x180fe2000001082f */
[-CC-:B------:R-:W-:Y:S01]  /*eab0*/  FFMA.FTZ R21, R202, R48.reuse, -R46.reuse ;  /* 0x00000030ca157223 */ /* 0x180fe2000001082e */
[-CC-:B------:R-:W-:Y:S01]  /*eac0*/  FFMA.FTZ R20, R201, R48.reuse, -R46.reuse ;  /* 0x00000030c9147223 */ /* 0x180fe2000001082e */
[----:B------:R5:W-:Y:S01]  /*ead0*/  MUFU.EX2 R170, R24 ;  /* 0x0000001800aa7308 */ /* 0x000be20000000800 */
[----:B----4-:R-:W4:Y:S01]  /*eae0*/  LDSM.16.MT88.4 R32, [R83+0x6800] ;  /* 0x006800005320783b */ /* 0x010f220000004200 */
[-CC-:B------:R-:W-:Y:S01]  /*eaf0*/  FFMA.FTZ R204, R200, R48.reuse, -R46.reuse ;  /* 0x00000030c8cc7223 */ /* 0x180fe2000001082e */
[----:B-----5:R-:W-:Y:S01]  /*eb00*/  FFMA.FTZ R24, R167, R48, -R46 ;  /* 0x00000030a7187223 */ /* 0x020fe2000001082e */
[----:B------:R-:W-:Y:S01]  /*eb10*/  MUFU.EX2 R201, R21 ;  /* 0x0000001500c97308 */ /* 0x000fe20000000800 */
[----:B--2---:R-:W-:Y:S01]  /*eb20*/  F2FP.F16.F32.PACK_AB R26, R147, R142 ;  /* 0x0000008e931a723e */ /* 0x004fe200000000ff */
[----:B------:R-:W-:Y:S01]  /*eb30*/  FFMA.FTZ R146, R214, R48, -R47 ;  /* 0x00000030d6927223 */ /* 0x000fe2000001082f */
[----:B---3--:R-:W-:Y:S01]  /*eb40*/  F2FP.F16.F32.PACK_AB R27, R162, R163 ;  /* 0x000000a3a21b723e */ /* 0x008fe200000000ff */
[----:B------:R2:W-:Y:S04]  /*eb50*/  MUFU.EX2 R167, R25 ;  /* 0x0000001900a77308 */ /* 0x0005e80000000800 */
[----:B------:R3:W-:Y:S04]  /*eb60*/  MUFU.EX2 R202, R24 ;  /* 0x0000001800ca7308 */ /* 0x0007e80000000800 */
[----:B------:R5:W-:Y:S01]  /*eb70*/  MUFU.EX2 R200, R20 ;  /* 0x0000001400c87308 */ /* 0x000be20000000800 */
[----:B--2---:R-:W-:-:S02]  /*eb80*/  F2FP.F16.F32.PACK_AB R25, R166, R145 ;  /* 0x00000091a619723e */ /* 0x004fc400000000ff */
[----:B---3--:R-:W-:Y:S01]  /*eb90*/  F2FP.F16.F32.PACK_AB R24, R143, R144 ;  /* 0x000000908f18723e */ /* 0x008fe200000000ff */
[----:B-----5:R-:W2:Y:S01]  /*eba0*/  LDSM.16.MT88.4 R20, [R0+0x1800] ;  /* 0x001800000014783b */ /* 0x020ea20000004200 */
[----:B------:R-:W3:Y:S05]  /*ebb0*/  MUFU.EX2 R146, R146 ;  /* 0x0000009200927308 */ /* 0x000eea0000000800 */
[C---:B-1----:R-:W-:Y:S01]  /*ebc0*/  HMMA.16816.F32 R36, R24.reuse, R4, R36 ;  /* 0x000000041824723c */ /* 0x042fe20000001824 */
[----:B------:R-:W1:Y:S07]  /*ebd0*/  MUFU.EX2 R204, R204 ;  /* 0x000000cc00cc7308 */ /* 0x000e6e0000000800 */
[C---:B------:R-:W-:Y:S01]  /*ebe0*/  HMMA.16816.F32 R28, R24.reuse, R6, R28 ;  /* 0x00000006181c723c */ /* 0x040fe2000000181c */
[----:B------:R-:W5:Y:S07]  /*ebf0*/  LDSM.16.MT88.4 R4, [R83+0x6c00] ;  /* 0x006c00005304783b */ /* 0x000f6e0000004200 */
        /* <DEDUP_REMOVED lines=11> */
[--C-:B----4-:R-:W-:Y:S02]  /*ecb0*/  FFMA.FTZ R24, R208, R48, -R46.reuse ;  /* 0x00000030d0187223 */ /* 0x110fe4000001082e */
[----:B------:R4:W-:Y:S01]  /*ecc0*/  MUFU.EX2 R208, R25 ;  /* 0x0000001900d07308 */ /* 0x0009e20000000800 */
[----:B-1----:R-:W-:Y:S01]  /*ecd0*/  F2FP.F16.F32.PACK_AB R11, R204, R200 ;  /* 0x000000c8cc0b723e */ /* 0x002fe200000000ff */
[----:B---3--:R-:W-:-:S02]  /*ece0*/  FFMA.FTZ R212, R205, R48, -R46 ;  /* 0x00000030cdd47223 */ /* 0x008fc4000001082e */
[----:B------:R-:W-:Y:S01]  /*ecf0*/  MUFU.EX2 R209, R26 ;  /* 0x0000001a00d17308 */ /* 0x000fe20000000800 */
[----:B----4-:R-:W-:-:S03]  /*ed00*/  FFMA.FTZ R25, R207, R48, -R46 ;  /* 0x00000030cf197223 */ /* 0x010fc6000001082e */
[----:B------:R1:W-:Y:S01]  /*ed10*/  MUFU.EX2 R207, R24 ;  /* 0x0000001800cf7308 */ /* 0x0003e20000000800 */
[----:B------:R-:W-:Y:S03]  /*ed20*/  HMMA.16816.F32 R12, R8, R32, R12 ;  /* 0x00000020080c723c */ /* 0x000fe6000000180c */
[----:B------:R-:W-:Y:S01]  /*ed30*/  MUFU.EX2 R212, R212 ;  /* 0x000000d400d47308 */ /* 0x000fe20000000800 */
[----:B-1----:R-:W-:-:S03]  /*ed40*/  FFMA.FTZ R24, R206, R48, -R46 ;  /* 0x00000030ce187223 */ /* 0x002fc6000001082e */
[----:B------:R-:W1:Y:S04]  /*ed50*/  MUFU.EX2 R206, R25 ;  /* 0x0000001900ce7308 */ /* 0x000e680000000800 */
[----:B------:R3:W4:Y:S01]  /*ed60*/  MUFU.EX2 R205, R24 ;  /* 0x0000001800cd7308 */ /* 0x0007220000000800 */
        /* <DEDUP_REMOVED lines=8> */
[----:B----4-:R-:W-:Y:S01]  /*edf0*/  F2FP.F16.F32.PACK_AB R23, R212, R205 ;  /* 0x000000cdd417723e */ /* 0x010fe200000000ff */
[-CC-:B------:R-:W-:Y:S01]  /*ee00*/  FFMA.FTZ R8, R183, R48.reuse, -R47.reuse ;  /* 0x00000030b7087223 */ /* 0x180fe2000001082f */
[-CC-:B------:R-:W-:Y:S01]  /*ee10*/  FFMA.FTZ R32, R172, R48.reuse, -R47.reuse ;  /* 0x00000030ac207223 */ /* 0x180fe2000001082f */
[----:B------:R-:W-:Y:S04]  /*ee20*/  MUFU.EX2 R183, R9 ;  /* 0x0000000900b77308 */ /* 0x000fe80000000800 */
[----:B------:R1:W-:Y:S01]  /*ee30*/  MUFU.EX2 R172, R8 ;  /* 0x0000000800ac7308 */ /* 0x0003e20000000800 */
[C---:B-----5:R-:W-:Y:S01]  /*ee40*/  HMMA.16816.F32 R12, R20.reuse, R4, R12 ;  /* 0x00000004140c723c */ /* 0x060fe2000000180c */
        /* <DEDUP_REMOVED lines=124> */
[-CC-:B------:R-:W-:Y:S01]  /*f610*/  FFMA.FTZ R109, R109, R48.reuse, -R47.reuse ;  /* 0x000000306d6d7223 */ /* 0x180fe2000001082f */
[----:B------:R-:W-:Y:S01]  /*f620*/  FADD.FTZ R141, R141, R140 ;  /* 0x0000008c8d8d7221 */ /* 0x000fe20000010000 */
[-C--:B------:R-:W-:Y:S01]  /*f630*/  FFMA.FTZ R103, R103, R48.reuse, -R47 ;  /* 0x0000003067677223 */ /* 0x080fe2000001082f */
[-C--:B------:R-:W-:Y:S01]  /*f640*/  FFMA.FTZ R94, R94, R48.reuse, -R46 ;  /* 0x000000305e5e7223 */ /* 0x080fe2000001082e */
[----:B------:R-:W-:Y:S01]  /*f650*/  FADD.FTZ R144, R144, R137 ;  /* 0x0000008990907221 */ /* 0x000fe20000010000 */
[----:B------:R-:W-:Y:S01]  /*f660*/  FADD.FTZ R141, R145, R141 ;  /* 0x0000008d918d7221 */ /* 0x000fe20000010000 */
[----:B------:R-:W4:Y:S01]  /*f670*/  MUFU.EX2 R108, R109 ;  /* 0x0000006d006c7308 */ /* 0x000f220000000800 */
[C---:B---3--:R-:W-:Y:S01]  /*f680*/  HMMA.16816.F32 R36, R8.reuse, R24, R36 ;  /* 0x000000180824723c */ /* 0x048fe20000001824 */
[----:B------:R-:W-:Y:S01]  /*f690*/  FADD.FTZ R144, R143, R144 ;  /* 0x000000908f907221 */ /* 0x000fe20000010000 */
[----:B------:R-:W-:Y:S01]  /*f6a0*/  FADD.FTZ R141, R166, R141 ;  /* 0x0000008da68d7221 */ /* 0x000fe20000010000 */
[----:B------:R-:W-:Y:S01]  /*f6b0*/  MUFU.EX2 R95, R103 ;  /* 0x00000067005f7308 */ /* 0x000fe20000000800 */
[-CC-:B------:R-:W-:Y:S01]  /*f6c0*/  FFMA.FTZ R82, R82, R48.reuse, -R47.reuse ;  /* 0x0000003052527223 */ /* 0x180fe2000001082f */
[-C--:B------:R-:W-:Y:S01]  /*f6d0*/  FFMA.FTZ R62, R62, R48.reuse, -R46 ;  /* 0x000000303e3e7223 */ /* 0x080fe2000001082e */
[-C--:B------:R-:W-:Y:S01]  /*f6e0*/  FFMA.FTZ R74, R74, R48.reuse, -R47 ;  /* 0x000000304a4a7223 */ /* 0x080fe2000001082f */
[----:B------:R-:W3:Y:S01]  /*f6f0*/  MUFU.EX2 R87, R94 ;  /* 0x0000005e00577308 */ /* 0x000ee20000000800 */
[----:B------:R-:W-:Y:S01]  /*f700*/  HMMA.16816.F32 R28, R8, R26, R28 ;  /* 0x0000001a081c723c */ /* 0x000fe2000000181c */
[----:B------:R-:W-:Y:S02]  /*f710*/  LDSM.16.MT88.4 R132, [R0+0x3c00] ;  /* 0x003c00000084783b */ /* 0x000fe40000004200 */
[----:B------:R-:W5:Y:S01]  /*f720*/  MUFU.EX2 R86, R86 ;  /* 0x0000005600567308 */ /* 0x000f620000000800 */
[----:B------:R-:W-:Y:S01]  /*f730*/  FADD.FTZ R144, R142, R144 ;  /* 0x000000908e907221 */ /* 0x000fe20000010000 */
[----:B------:R-:W-:Y:S01]  /*f740*/  FADD.FTZ R141, R163, R141 ;  /* 0x0000008da38d7221 */ /* 0x000fe20000010000 */
[----:B------:R-:W-:-:S02]  /*f750*/  FFMA.FTZ R25, R81, R48, -R47 ;  /* 0x0000003051197223 */ /* 0x000fc4000001082f */
        /* <DEDUP_REMOVED lines=8> */
[----:B---3--:R-:W-:Y:S02]  /*f7e0*/  F2FP.F16.F32.PACK_AB R9, R87, R91 ;  /* 0x0000005b5709723e */ /* 0x008fe400000000ff */
[----:B------:R-:W-:-:S02]  /*f7f0*/  F2FP.F16.F32.PACK_AB R10, R95, R101 ;  /* 0x000000655f0a723e */ /* 0x000fc400000000ff */
[----:B-----5:R-:W-:Y:S01]  /*f800*/  F2FP.F16.F32.PACK_AB R11, R86, R85 ;  /* 0x00000055560b723e */ /* 0x020fe200000000ff */
[----:B------:R-:W-:Y:S01]  /*f810*/  FADD.FTZ R146, R171, R146 ;  /* 0x00000092ab927221 */ /* 0x000fe20000010000 */
[----:B------:R-:W-:Y:S01]  /*f820*/  FADD.FTZ R202, R201, R202 ;  /* 0x000000cac9ca7221 */ /* 0x000fe20000010000 */
[----:B------:R-:W-:Y:S01]  /*f830*/  LDSM.16.MT88.4 R140, [R83+0x8c00] ;  /* 0x008c0000538c783b */ /* 0x000fe20000004200 */
[-C--:B--2---:R-:W-:Y:S02]  /*f840*/  FFMA.FTZ R82, R79, R48.reuse, -R47 ;  /* 0x000000304f527223 */ /* 0x084fe4000001082f */
        /* <DEDUP_REMOVED lines=169> */
[--C-:B------:R-:W-:Y:S02]  /*102e0*/  IMAD.MOV.U32 R0, RZ, RZ, R43.reuse ;  /* 0x000000ffff007224 */ /* 0x100fe400078e002b */
        /* <DEDUP_REMOVED lines=11> */
.L_x_4060:
[----:B------:R-:W-:-:S07]  /*103a0*/  IADD3 R190, PT, PT, R42, -0x1, RZ ;  /* 0xffffffff2abe7810 */ /* 0x000fce0007ffe0ff */
.L_x_4069:
[----:B------:R-:W-:Y:S05]  /*103b0*/  BSYNC B2 ;  /* 0x0000000000027941 */ /* 0x000fea0003800000 */
.L_x_4059:
[----:B------:R-:W-:-:S13]  /*103c0*/  ISETP.GE.AND P0, PT, R190, R180, PT ;  /* 0x000000b4be00720c */ /* 0x000fda0003f06270 */
[----:B------:R-:W-:Y:S05]  /*103d0*/  @!P0 BRA `(.L_x_4070) ;  /* 0x0000007800848947 */ /* 0x000fea0003800000 */
[----:B------:R-:W1:Y:S01]  /*103e0*/  S2R R170, SR_TID.X ;  /* 0x0000000000aa7919 */ /* 0x000e620000002100 */
[----:B------:R-:W-:Y:S01]  /*103f0*/  ISETP.NE.U32.AND P1, PT, R196, RZ, PT ;  /* 0x000000ffc400720c */ /* 0x000fe20003f25070 */
[C---:B------:R-:W-:Y:S01]  /*10400*/  IMAD.SHL.U32 R171, R40.reuse, 0x40, RZ ;  /* 0x0000004028ab7824 */ /* 0x040fe200078e00ff */
[----:B------:R-:W-:Y:S01]  /*10410*/  SHF.L.U64.HI R172, R40, 0x6, R41 ;  /* 0x0000000628ac7819 */ /* 0x000fe20000010229 */
[----:B------:R-:W-:Y:S01]  /*10420*/  IMAD.MOV.U32 R148, RZ, RZ, R0 ;  /* 0x000000ffff947224 */ /* 0x000fe200078e0000 */
[----:B------:R-:W-:Y:S01]  /*10430*/  ISETP.NE.AND.EX P1, PT, R197, RZ, PT, P1 ;  /* 0x000000ffc500720c */ /* 0x000fe20003f25310 */
[----:B------:R-:W-:-:S12]  /*10440*/  IMAD.MOV.U32 R149, RZ, RZ, R20 ;  /* 0x000000ffff957224 */ /* 0x000fd800078e0014 */
.L_x_4077:
        /* <DEDUP_REMOVED lines=78> */
.L_x_4072:
[----:B------:R-:W-:Y:S05]  /*10930*/  BSYNC.RECONVERGENT B0 ;  /* 0x0000000000007941 */ /* 0x000fea0003800200 */
.L_x_4071:
[-C--:B------:R-:W-:Y:S01]  /*10940*/  MOV R12, R185.reuse ;  /* 0x000000b9000c7202 */ /* 0x080fe20000000f00 */
[----:B------:R-:W2:Y:S01]  /*10950*/  S2UR UR6, SR_CgaCtaId ;  /* 0x00000000000679c3 */ /* 0x000ea20000008800 */
[-C--:B------:R-:W-:Y:S01]  /*10960*/  MOV R13, R184.reuse ;  /* 0x000000b8000d7202 */ /* 0x080fe20000000f00 */
[----:B------:R-:W-:Y:S01]  /*10970*/  UMOV UR7, 0x400 ;  /* 0x0000040000077882 */ /* 0x000fe20000000000 */
[----:B------:R-:W-:Y:S01]  /*10980*/  IADD3 R8, P0, PT, R171, R185, RZ ;  /* 0x000000b9ab087210 */ /* 0x000fe20007f1e0ff */
[----:B------:R-:W-:Y:S01]  /*10990*/  BSSY.RECONVERGENT B1, `(.L_x_4073) ;  /* 0x000020b000017945 */ /* 0x000fe20003800200 */
[--C-:B------:R-:W-:Y:S02]  /*109a0*/  SHF.R.U32.HI R151, RZ, 0x1, R52.reuse ;  /* 0x00000001ff977819 */ /* 0x100fe40000011634 */
[----:B------:R-:W-:Y:S02]  /*109b0*/  IADD3.X R9, PT, PT, R172, R184, RZ, P0, !PT ;  /* 0x000000b8ac097210 */ /* 0x000fe400007fe4ff */
[-C--:B------:R-:W-:Y:S02]  /*109c0*/  IADD3 R6, P0, PT, R8, R171.reuse, RZ ;  /* 0x000000ab08067210 */ /* 0x080fe40007f1e0ff */
[----:B------:R-:W-:Y:S02]  /*109d0*/  SHF.L.U32 R150, R52, 0x2, RZ ;  /* 0x0000000234967819 */ /* 0x000fe400000006ff */
[-C--:B------:R-:W-:Y:S02]  /*109e0*/  IADD3.X R7, PT, PT, R9, R172.reuse, RZ, P0, !PT ;  /* 0x000000ac09077210 */ /* 0x080fe400007fe4ff */
[-C--:B------:R-:W-:Y:S02]  /*109f0*/  IADD3 R4, P0, PT, R6, R171.reuse, RZ ;  /* 0x000000ab06047210 */ /* 0x080fe40007f1e0ff */
[----:B------:R-:W-:Y:S02]  /*10a00*/  SHF.L.U32 R166, R52, 0x5, RZ ;  /* 0x0000000534a67819 */ /* 0x000fe400000006ff */
[-C--:B------:R-:W-:Y:S02]  /*10a10*/  IADD3.X R5, PT, PT, R7, R172.reuse, RZ, P0, !PT ;  /* 0x000000ac07057210 */ /* 0x080fe400007fe4ff */
[-C--:B------:R-:W-:Y:S02]  /*10a20*/  IADD3 R10, P0, PT, R4, R171.reuse, RZ ;  /* 0x000000ab040a7210 */ /* 0x080fe40007f1e0ff */
[----:B------:R-:W-:Y:S01]  /*10a30*/  MOV R167, 0x20 ;  /* 0x0000002000a77802 */ /* 0x000fe20000000f00 */
[----:B--2---:R-:W-:Y:S01]  /*10a40*/  ULEA UR6, UR6, UR7, 0x18 ;  /* 0x0000000706067291 */ /* 0x004fe2000f8ec0ff */
[-C--:B------:R-:W-:Y:S02]  /*10a50*/  IADD3.X R11, PT, PT, R5, R172.reuse, RZ, P0, !PT ;  /* 0x000000ac050b7210 */ /* 0x080fe400007fe4ff */
[----:B------:R-:W-:Y:S02]  /*10a60*/  IADD3 R14, P0, PT, R10, R171, RZ ;  /* 0x000000ab0a0e7210 */ /* 0x000fe40007f1e0ff */
[----:B------:R-:W-:Y:S02]  /*10a70*/  LOP3.LUT R192, R175, 0xc0, RZ, 0xc0, !PT ;  /* 0x000000c0afc07812 */ /* 0x000fe400078ec0ff */
[----:B------:R-:W-:Y:S02]  /*10a80*/  IADD3.X R15, PT, PT, R11, R172, RZ, P0, !PT ;  /* 0x000000ac0b0f7210 */ /* 0x000fe400007fe4ff */
[----:B------:R-:W-:Y:S02]  /*10a90*/  MOV R165, UR6 ;  /* 0x0000000600a57c02 */ /* 0x000fe40008000f00 */
[----:B------:R-:W-:Y:S02]  /*10aa0*/  LOP3.LUT R192, R192, 0x18, R52, 0xf8, !PT ;  /* 0x00000018c0c07812 */ /* 0x000fe400078ef834 */
[----:B------:R-:W-:Y:S02]  /*10ab0*/  LOP3.LUT R174, R175, 0x18, RZ, 0xc0, !PT ;  /* 0x00000018afae7812 */ /* 0x000fe400078ec0ff */
[----:B------:R-:W-:Y:S02]  /*10ac0*/  LOP3.LUT R0, R151, 0x8, RZ, 0xc0, !PT ;  /* 0x0000000897007812 */ /* 0x000fe400078ec0ff */
[----:B------:R-:W-:Y:S02]  /*10ad0*/  LOP3.LUT R191, R192, R174, RZ, 0x3c, !PT ;  /* 0x000000aec0bf7212 */ /* 0x000fe400078e3cff */
[--C-:B------:R-:W-:Y:S02]  /*10ae0*/  LOP3.LUT R0, R0, 0xc0, R166.reuse, 0xf8, !PT ;  /* 0x000000c000007812 */ /* 0x100fe400078ef8a6 */
[----:B------:R-:W-:Y:S02]  /*10af0*/  LOP3.LUT R191, R191, 0x1f20, R175, 0xf8, !PT ;  /* 0x00001f20bfbf7812 */ /* 0x000fe400078ef8af */
[----:B------:R-:W-:Y:S02]  /*10b00*/  ISETP.GT.AND P2, PT, R190, R180, PT ;  /* 0x000000b4be00720c */ /* 0x000fe40003f44270 */
[----:B------:R-:W-:Y:S05]  /*10b10*/  LEA R191, R191, R165, 0x1 ;  /* 0x000000a5bfbf7211 */ /* 0x000fea00078e08ff */
[----:B------:R-:W-:Y:S01]  /*10b20*/  @!PT LDS RZ, [RZ] ;  /* 0x00000000fffff984 */ /* 0x000fe20000000800 */
[----:B------:R-:W-:Y:S01]  /*10b30*/  @!PT LDS RZ, [RZ] ;  /* 0x00000000fffff984 */ /* 0x000fe20000000800 */
[----:B------:R-:W-:Y:S01]  /*10b40*/  @!PT LDS RZ, [RZ] ;  /* 0x00000000fffff984 */ /* 0x000fe20000000800 */
[----:B------:R2:W-:Y:S08]  /*10b50*/  LDGSTS.E.BYPASS.LTC128B.128 [R191+0x5000], desc[UR4][R12.64] ;  /* 0x050000000cbf7fae */ /* 0x0005f0000b981a04 */
[----:B------:R3:W-:Y:S08]  /*10b60*/  LDGSTS.E.BYPASS.LTC128B.128 [R191+0x5800], desc[UR4][R8.64] ;  /* 0x0580000008bf7fae */ /* 0x0007f0000b981a04 */
[----:B------:R4:W-:Y:S08]  /*10b70*/  LDGSTS.E.BYPASS.LTC128B.128 [R191+0x6000], desc[UR4][R6.64] ;  /* 0x0600000006bf7fae */ /* 0x0009f0000b981a04 */
[----:B------:R5:W-:Y:S01]  /*10b80*/  LDGSTS.E.BYPASS.LTC128B.128 [R191+0x6800], desc[UR4][R4.64] ;  /* 0x0680000004bf7fae */ /* 0x000be2000b981a04 */
[-C--:B--2---:R-:W-:Y:S04]  /*10b90*/  IADD3 R12, P0, PT, R14, R171.reuse, RZ ;  /* 0x000000ab0e0c7210 */ /* 0x084fe80007f1e0ff */
[-C--:B------:R-:W-:Y:S03]  /*10ba0*/  IADD3.X R13, PT, PT, R15, R172.reuse, RZ, P0, !PT ;  /* 0x000000ac0f0d7210 */ /* 0x080fe600007fe4ff */
[----:B------:R-:W-:Y:S01]  /*10bb0*/  LDGSTS.E.BYPASS.LTC128B.128 [R191+0x7000], desc[UR4][R10.64] ;  /* 0x070000000abf7fae */ /* 0x000fe2000b981a04 */
[----:B---3--:R-:W-:Y:S04]  /*10bc0*/  IADD3 R8, P0, PT, R12, R171, RZ ;  /* 0x000000ab0c087210 */ /* 0x008fe80007f1e0ff */
[----:B------:R-:W-:Y:S03]  /*10bd0*/  IADD3.X R9, PT, PT, R13, R172, RZ, P0, !PT ;  /* 0x000000ac0d097210 */ /* 0x000fe600007fe4ff */
[----:B------:R-:W-:Y:S01]  /*10be0*/  LDGSTS.E.BYPASS.LTC128B.128 [R191+0x7800], desc[UR4][R14.64] ;  /* 0x078000000ebf7fae */ /* 0x000fe2000b981a04 */
[C---:B------:R-:W-:Y:S02]  /*10bf0*/  LOP3.LUT P0, RZ, R52.reuse, 0x4, RZ, 0xc0, !PT ;  /* 0x0000000434ff7812 */ /* 0x040fe4000780c0ff */
[----:B----4-:R-:W-:Y:S02]  /*10c00*/  SHF.L.U32 R6, R52, 0x4, RZ ;  /* 0x0000000434067819 */ /* 0x010fe400000006ff */
[----:B------:R-:W-:Y:S02]  /*10c10*/  SEL R167, R167, 0xffffffe0, !P0 ;  /* 0xffffffe0a7a77807 */ /* 0x000fe40004000000 */
[C---:B------:R-:W-:Y:S01]  /*10c20*/  LOP3.LUT R164, R6.reuse, 0x3e00, RZ, 0xc0, !PT ;  /* 0x00003e0006a47812 */ /* 0x040fe200078ec0ff */
[----:B------:R-:W-:Y:S01]  /*10c30*/  LDGSTS.E.BYPASS.LTC128B.128 [R191+0x8000], desc[UR4][R12.64] ;  /* 0x080000000cbf7fae */ /* 0x000fe2000b981a04 */
[----:B------:R-:W-:Y:S02]  /*10c40*/  LOP3.LUT R6, R6, 0x100, RZ, 0xc0, !PT ;  /* 0x0000010006067812 */ /* 0x000fe400078ec0ff */
[----:B-----5:R-:W-:Y:S02]  /*10c50*/  LOP3.LUT R4, R150, 0x18, RZ, 0xc0, !PT ;  /* 0x0000001896047812 */ /* 0x020fe400078ec0ff */
[--C-:B------:R-:W-:Y:S02]  /*10c60*/  LOP3.LUT R6, R6, 0x20, R166.reuse, 0xf8, !PT ;  /* 0x0000002006067812 */ /* 0x100fe400078ef8a6 */
[----:B------:R-:W-:Y:S01]  /*10c70*/  LOP3.LUT R0, R0, R4, RZ, 0x3c, !PT ;  /* 0x0000000400007212 */ /* 0x000fe200078e3cff */
[----:B------:R2:W-:Y:S01]  /*10c80*/  LDGSTS.E.BYPASS.LTC128B.128 [R191+0x8800], desc[UR4][R8.64] ;  /* 0x0880000008bf7fae */ /* 0x0005e2000b981a04 */
[--C-:B------:R-:W-:Y:S02]  /*10c90*/  LOP3.LUT R156, R164, 0x20, R166.reuse, 0xf8, !PT ;  /* 0x00000020a49c7812 */ /* 0x100fe400078ef8a6 */
[----:B------:R-:W-:Y:S02]  /*10ca0*/  LOP3.LUT R5, R166, 0xc0, RZ, 0xc0, !PT ;  /* 0x000000c0a6057812 */ /* 0x000fe400078ec0ff */
[----:B------:R-:W-:Y:S02]  /*10cb0*/  LOP3.LUT R156, R156, 0x100, R166, 0xf8, !PT ;  /* 0x000001009c9c7812 */ /* 0x000fe400078ef8a6 */
[----:B------:R-:W-:Y:S01]  /*10cc0*/  LOP3.LUT R5, R5, 0x8, R52, 0xf8, !PT ;  /* 0x0000000805057812 */ /* 0x000fe200078ef834 */
[----:B------:R-:W3:Y:S01]  /*10cd0*/  LD.E R183, desc[UR4][R2.64+0x18c] ;  /* 0x00018c0402b77980 */ /* 0x000ee2000c101900 */
[----:B------:R-:W-:Y:S02]  /*10ce0*/  LOP3.LUT R156, R156, R0, RZ, 0xfc, !PT ;  /* 0x000000009c9c7212 */ /* 0x000fe400078efcff */
[----:B------:R-:W-:Y:S01]  /*10cf0*/  LOP3.LUT R5, R6, R5, R4, 0xf6, !PT ;  /* 0x0000000506057212 */ /* 0x000fe200078ef604 */
[----:B------:R-:W0:Y:S01]  /*10d00*/  LDGDEPBAR ;  /* 0x00000000000079af */ /* 0x000e220000000000 */
[-C--:B------:R-:W-:Y:S02]  /*10d10*/  LEA R156, R156, R165.reuse, 0x1 ;  /* 0x000000a59c9c7211 */ /* 0x080fe400078e08ff */
[----:B------:R-:W-:Y:S05]  /*10d20*/  LEA R152, R5, R165, 0x1 ;  /* 0x000000a505987211 */ /* 0x000fea00078e08ff */
[----:B------:R4:W-:Y:S08]  /*10d30*/  LDSM.16.M88.4 R128, [R156] ;  /* 0x000000009c80783b */ /* 0x0009f00000000200 */
[----:B------:R-:W-:Y:S08]  /*10d40*/  LDSM.16.M88.4 R16, [R152+0x1400] ;  /* 0x001400009810783b */ /* 0x000ff00000000200 */
[----:B--2---:R-:W2:Y:S01]  /*10d50*/  LDSM.16.M88.4 R8, [R152+0x1000] ;  /* 0x001000009808783b */ /* 0x004ea20000000200 */
[-C--:B----4-:R-:W-:Y:S07]  /*10d60*/  IADD3 R156, PT, PT, R156, R167.reuse, RZ ;  /* 0x000000a79c9c7210 */ /* 0x090fee0007ffe0ff */
[----:B------:R-:W4:Y:S01]  /*10d70*/  LDSM.16.M88.4 R24, [R152+0x1800] ;  /* 0x001800009818783b */ /* 0x000f220000000200 */
[----:B------:R-:W-:Y:S07]  /*10d80*/  IADD3 R167, PT, PT, R152, R167, RZ ;  /* 0x000000a798a77210 */ /* 0x000fee0007ffe0ff */
[----:B------:R-:W5:Y:S08]  /*10d90*/  LDSM.16.M88.4 R32, [R152+0x1c00] ;  /* 0x001c00009820783b */ /* 0x000f700000000200 */
[----:B------:R-:W1:Y:S08]  /*10da0*/  LDSM.16.M88.4 R40, [R152+0x2000] ;  /* 0x002000009828783b */ /* 0x000e700000000200 */
[----:B------:R-:W1:Y:S08]  /*10db0*/  LDSM.16.M88.4 R48, [R152+0x2400] ;  /* 0x002400009830783b */ /* 0x000e700000000200 */
[----:B------:R-:W1:Y:S01]  /*10dc0*/  LDSM.16.M88.4 R56, [R152+0x2800] ;  /* 0x002800009838783b */ /* 0x000e620000000200 */
[C---:B--2---:R-:W-:Y:S07]  /*10dd0*/  HMMA.16816.F32 R4, R128.reuse, R8, RZ ;  /* 0x000000088004723c */ /* 0x044fee00000018ff */
[----:B------:R-:W2:Y:S01]  /*10de0*/  LDSM.16.M88.4 R64, [R152+0x2c00] ;  /* 0x002c00009840783b */ /* 0x000ea20000000200 */
[C---:B------:R-:W-:Y:S07]  /*10df0*/  HMMA.16816.F32 R8, R128.reuse, R10, RZ ;  /* 0x0000000a8008723c */ /* 0x040fee00000018ff */
[----:B------:R-:W2:Y:S01]  /*10e00*/  LDSM.16.M88.4 R72, [R152+0x3000] ;  /* 0x003000009848783b */ /* 0x000ea20000000200 */
[C---:B------:R-:W-:Y:S07]  /*10e10*/  HMMA.16816.F32 R12, R128.reuse, R16, RZ ;  /* 0x00000010800c723c */ /* 0x040fee00000018ff */
        /* <DEDUP_REMOVED lines=58> */
[-C--:B------:R-:W-:Y:S09]  /*111c0*/  FMUL.FTZ R17, R17, R183.reuse ;  /* 0x000000b711117220 */ /* 0x080ff20000410000 */
[----:B------:R-:W1:Y:S01]  /*111d0*/  MUFU.TANH R200, R9 ;  /* 0x0000000900c87308 */ /* 0x000e620000002400 */
[----:B----4-:R-:W4:Y:S09]  /*111e0*/  LDSM.16.M88.4 R4, [R167+0x1800] ;  /* 0x00180000a704783b */ /* 0x010f320000000200 */
[----:B------:R-:W1:Y:S10]  /*111f0*/  MUFU.TANH R153, R10 ;  /* 0x0000000a00997308 */ /* 0x000e740000002400 */
[----:B------:R5:W1:Y:S10]  /*11200*/  MUFU.TANH R201, R11 ;  /* 0x0000000b00c97308 */ /* 0x000a740000002400 */
[----:B------:R2:W1:Y:S10]  /*11210*/  MUFU.TANH R154, R13 ;  /* 0x0000000d009a7308 */ /* 0x0004740000002400 */
[----:B------:R-:W1:Y:S01]  /*11220*/  MUFU.TANH R12, R12 ;  /* 0x0000000c000c7308 */ /* 0x000e620000002400 */
[----:B-----5:R-:W5:Y:S09]  /*11230*/  LDSM.16.M88.4 R8, [R167+0x1c00] ;  /* 0x001c0000a708783b */ /* 0x020f720000000200 */
[----:B------:R-:W1:Y:S01]  /*11240*/  MUFU.TANH R17, R17 ;  /* 0x0000001100117308 */ /* 0x000e620000002400 */
[C---:B----4-:R-:W-:Y:S03]  /*11250*/  HMMA.16816.F32 R20, R156.reuse, R4, R20 ;  /* 0x000000049c14723c */ /* 0x050fe60000001814 */
[-C--:B--2---:R-:W-:Y:S01]  /*11260*/  FMUL.FTZ R13, R14, R183.reuse ;  /* 0x000000b70e0d7220 */ /* 0x084fe20000410000 */
[-C--:B------:R-:W-:Y:S01]  /*11270*/  FMUL.FTZ R14, R15, R183.reuse ;  /* 0x000000b70f0e7220 */ /* 0x080fe20000410000 */
[-C--:B------:R-:W-:Y:S01]  /*11280*/  FMUL.FTZ R15, R16, R183.reuse ;  /* 0x000000b7100f7220 */ /* 0x080fe20000410000 */
[-C--:B------:R-:W-:Y:S01]  /*11290*/  FMUL.FTZ R16, R18, R183.reuse ;  /* 0x000000b712107220 */ /* 0x080fe20000410000 */
[-C--:B------:R-:W-:Y:S01]  /*112a0*/  FMUL.FTZ R18, R19, R183.reuse ;  /* 0x000000b713127220 */ /* 0x080fe20000410000 */
[C---:B------:R-:W-:Y:S01]  /*112b0*/  HMMA.16816.F32 R24, R156.reuse, R6, R24 ;  /* 0x000000069c18723c */ /* 0x040fe20000001818 */
[----:B------:R-:W2:Y:S01]  /*112c0*/  MUFU.TANH R13, R13 ;  /* 0x0000000d000d7308 */ /* 0x000ea20000002400 */
[----:B------:R-:W4:Y:S09]  /*112d0*/  LDSM.16.M88.4 R4, [R167+0x2000] ;  /* 0x00200000a704783b */ /* 0x000f320000000200 */
        /* <DEDUP_REMOVED lines=14> */
[----:B------:R-:W5:Y:S09]  /*113c0*/  LDSM.16.M88.4 R8, [R167+0x2400] ;  /* 0x00240000a708783b */ /* 0x000f720000000200 */
[----:B------:R-:W1:Y:S01]  /*113d0*/  MUFU.TANH R19, R19 ;  /* 0x0000001300137308 */ /* 0x000e620000002400 */
[C---:B----4-:R-:W-:Y:S03]  /*113e0*/  HMMA.16816.F32 R36, R156.reuse, R4, R36 ;  /* 0x000000049c24723c */ /* 0x050fe60000001824 */
[-C--:B------:R-:W-:Y:S01]  /*113f0*/  FMUL.FTZ R29, R29, R183.reuse ;  /* 0x000000b71d1d7220 */ /* 0x080fe20000410000 */
[-C--:B------:R-:W-:Y:S01]  /*11400*/  FMUL.FTZ R27, R30, R183.reuse ;  /* 0x000000b71e1b7220 */ /* 0x080fe20000410000 */
[-C--:B------:R-:W-:Y:S04]  /*11410*/  FMUL.FTZ R28, R28, R183.reuse ;  /* 0x000000b71c1c7220 */ /* 0x080fe80000410000 */
[----:B------:R4:W1:Y:S01]  /*11420*/  MUFU.TANH R155, R29 ;  /* 0x0000001d009b7308 */ /* 0x0008620000002400 */
[C---:B------:R-:W-:Y:S01]  /*11430*/  HMMA.16816.F32 R40, R156.reuse, R6, R40 ;  /* 0x000000069c28723c */ /* 0x040fe20000001828 */
[----:B------:R-:W3:Y:S02]  /*11440*/  LDSM.16.M88.4 R4, [R167+0x2800] ;  /* 0x00280000a704783b */ /* 0x000ee40000000200 */
[-C--:B------:R-:W-:Y:S01]  /*11450*/  FMUL.FTZ R30, R34, R183.reuse ;  /* 0x000000b7221e7220 */ /* 0x080fe20000410000 */
[-C--:B------:R-:W-:Y:S01]  /*11460*/  FMUL.FTZ R32, R32, R183.reuse ;  /* 0x000000b720207220 */ /* 0x080fe20000410000 */
[-C--:B------:R-:W-:Y:S04]  /*11470*/  FMUL.FTZ R33, R33, R183.reuse ;  /* 0x000000b721217220 */ /* 0x080fe80000410000 */
[----:B------:R-:W1:Y:S01]  /*11480*/  MUFU.TANH R20, R20 ;  /* 0x0000001400147308 */ /* 0x000e620000002400 */
[-C--:B------:R-:W-:Y:S01]  /*11490*/  FMUL.FTZ R34, R38, R183.reuse ;  /* 0x000000b726227220 */ /* 0x080fe20000410000 */
[-C--:B------:R-:W-:Y:S01]  /*114a0*/  FMUL.FTZ R36, R36, R183.reuse ;  /* 0x000000b724247220 */ /* 0x080fe20000410000 */
[-C--:B------:R-:W-:Y:S07]  /*114b0*/  FMUL.FTZ R37, R37, R183.reuse ;  /* 0x000000b725257220 */ /* 0x080fee0000410000 */
[----:B------:R-:W1:Y:S01]  /*114c0*/  MUFU.TANH R21, R21 ;  /* 0x0000001500157308 */ /* 0x000e620000002400 */
[-C--:B----4-:R-:W-:Y:S01]  /*114d0*/  FMUL.FTZ R29, R31, R183.reuse ;  /* 0x000000b71f1d7220 */ /* 0x090fe20000410000 */
[-C--:B------:R-:W-:Y:S01]  /*114e0*/  FMUL.FTZ R31, R35, R183.reuse ;  /* 0x000000b7231f7220 */ /* 0x080fe20000410000 */
[-C--:B------:R-:W-:Y:S01]  /*114f0*/  FMUL.FTZ R35, R39, R183.reuse ;  /* 0x000000b727237220 */ /* 0x080fe20000410000 */
[-C--:B------:R-:W-:Y:S01]  /*11500*/  FMUL.FTZ R39, R43, R183.reuse ;  /* 0x000000b72b277220 */ /* 0x080fe20000410000 */
[-C--:B------:R-:W-:Y:S01]  /*11510*/  FMUL.FTZ R38, R42, R183.reuse ;  /* 0x000000b72a267220 */ /* 0x080fe20000410000 */
[-C--:B------:R-:W-:Y:S04]  /*11520*/  FMUL.FTZ R40, R40, R183.reuse ;  /* 0x000000b728287220 */ /* 0x080fe80000410000 */
[----:B------:R-:W4:Y:S01]  /*11530*/  MUFU.TANH R22, R22 ;  /* 0x0000001600167308 */ /* 0x000f220000002400 */
[C---:B-----5:R-:W-:Y:S03]  /*11540*/  HMMA.16816.F32 R44, R156.reuse, R8, R44 ;  /* 0x000000089c2c723c */ /* 0x060fe6000000182c */
[-C--:B------:R-:W-:Y:S06]  /*11550*/  FMUL.FTZ R41, R41, R183.reuse ;  /* 0x000000b729297220 */ /* 0x080fec0000410000 */
        /* <DEDUP_REMOVED lines=11> */
[----:B------:R-:W2:Y:S02]  /*11610*/  LDSM.16.M88.4 R4, [R167+0x3000] ;  /* 0x00300000a704783b */ /* 0x000ea40000000200 */
        /* <DEDUP_REMOVED lines=11> */
[-C--:B------:R-:W-:Y:S07]  /*116d0*/  FMUL.FTZ R57, R57, R183.reuse ;  /* 0x000000b739397220 */ /* 0x080fee0000410000 */
[----:B------:R4:W1:Y:S01]  /*116e0*/  MUFU.TANH R205, R53 ;  /* 0x0000003500cd7308 */ /* 0x0008620000002400 */
[C---:B-----5:R-:W-:Y:S09]  /*116f0*/  HMMA.16816.F32 R60, R156.reuse, R8, R60 ;  /* 0x000000089c3c723c */ /* 0x060ff2000000183c */
[----:B------:R-:W1:Y:S01]  /*11700*/  MUFU.TANH R27, R27 ;  /* 0x0000001b001b7308 */ /* 0x000e620000002400 */
[C---:B------:R-:W-:Y:S01]  /*11710*/  HMMA.16816.F32 R64, R156.reuse, R10, R64 ;  /* 0x0000000a9c40723c */ /* 0x040fe20000001840 */
[----:B------:R-:W5:Y:S08]  /*11720*/  LDSM.16.M88.4 R8, [R167+0x3400] ;  /* 0x00340000a708783b */ /* 0x000f700000000200 */
[----:B------:R-:W1:Y:S01]  /*11730*/  MUFU.TANH R29, R29 ;  /* 0x0000001d001d7308 */ /* 0x000e620000002400 */
[-C--:B----4-:R-:W-:Y:S01]  /*11740*/  FMUL.FTZ R53, R55, R183.reuse ;  /* 0x000000b737357220 */ /* 0x090fe20000410000 */
[C---:B--2---:R-:W-:Y:S03]  /*11750*/  HMMA.16816.F32 R68, R156.reuse, R4, R68 ;  /* 0x000000049c44723c */ /* 0x044fe60000001844 */
[-C--:B------:R-:W-:Y:S01]  /*11760*/  FMUL.FTZ R55, R59, R183.reuse ;  /* 0x000000b73b377220 */ /* 0x080fe20000410000 */
[-C--:B------:R-:W-:Y:S04]  /*11770*/  FMUL.FTZ R58, R62, R183.reuse ;  /* 0x000000b73e3a7220 */ /* 0x080fe80000410000 */
        /* <DEDUP_REMOVED lines=67> */
[----:B------:R4:W1:Y:S01]  /*11bb0*/  MUFU.TANH R214, R97 ;  /* 0x0000006100d67308 */ /* 0x0008620000002400 */
[-C--:B------:R-:W-:Y:S01]  /*11bc0*/  FMUL.FTZ R100, R100, R183.reuse ;  /* 0x000000b764647220 */ /* 0x080fe20000410000 */
[-C--:B------:R-:W-:Y:S08]  /*11bd0*/  FMUL.FTZ R101, R101, R183.reuse ;  /* 0x000000b765657220 */ /* 0x080ff00000410000 */
[----:B------:R3:W1:Y:S01]  /*11be0*/  MUFU.TANH R223, R100 ;  /* 0x0000006400df7308 */ /* 0x0006620000002400 */
[-C--:B------:R-:W-:Y:S01]  /*11bf0*/  FMUL.FTZ R105, R105, R183.reuse ;  /* 0x000000b769697220 */ /* 0x080fe20000410000 */
[-C--:B------:R-:W-:Y:S01]  /*11c00*/  FMUL.FTZ R104, R104, R183.reuse ;  /* 0x000000b768687220 */ /* 0x080fe20000410000 */
[-C--:B------:R-:W-:Y:S01]  /*11c10*/  FMUL.FTZ R98, R106, R183.reuse ;  /* 0x000000b76a627220 */ /* 0x080fe20000410000 */
[-C--:B------:R-:W-:Y:S01]  /*11c20*/  FMUL.FTZ R99, R107, R183.reuse ;  /* 0x000000b76b637220 */ /* 0x080fe20000410000 */
[C---:B-----5:R-:W-:Y:S05]  /*11c30*/  HMMA.16816.F32 R108, R156.reuse, R8, R108 ;  /* 0x000000089c6c723c */ /* 0x060fea000000186c */
[----:B------:R5:W1:Y:S01]  /*11c40*/  MUFU.TANH R226, R105 ;  /* 0x0000006900e27308 */ /* 0x000a620000002400 */
[-C--:B----4-:R-:W-:Y:S02]  /*11c50*/  FMUL.FTZ R97, R103, R183.reuse ;  /* 0x000000b767617220 */ /* 0x090fe40000410000 */
[C---:B------:R-:W-:Y:S01]  /*11c60*/  HMMA.16816.F32 R112, R156.reuse, R10, R112 ;  /* 0x0000000a9c70723c */ /* 0x040fe20000001870 */
[----:B------:R-:W4:Y:S01]  /*11c70*/  LDSM.16.M88.4 R8, [R167+0x4c00] ;  /* 0x004c0000a708783b */ /* 0x000f220000000200 */
[----:B------:R-:W-:Y:S05]  /*11c80*/  DEPBAR.LE SB0, 0x0 ;  /* 0x000080000000791a */ /* 0x000fea0000000000 */
[----:B------:R1:W1:Y:S04]  /*11c90*/  MUFU.TANH R207, R96 ;  /* 0x0000006000cf7308 */ /* 0x0002680000002400 */
[-C--:B------:R-:W-:Y:S01]  /*11ca0*/  FMUL.FTZ R109, R109, R183.reuse ;  /* 0x000000b76d6d7220 */ /* 0x080fe20000410000 */
[C---:B--2---:R-:W-:Y:S05]  /*11cb0*/  HMMA.16816.F32 R116, R156.reuse, R4, R116 ;  /* 0x000000049c74723c */ /* 0x044fea0000001874 */
[----:B------:R2:W2:Y:S01]  /*11cc0*/  MUFU.TANH R225, R104 ;  /* 0x0000006800e17308 */ /* 0x0004a20000002400 */
[----:B------:R-:W-:Y:S01]  /*11cd0*/  BAR.SYNC.DEFER_BLOCKING 0x0 ;  /* 0x0000000000007b1d */ /* 0x000fe20000010000 */
[-C--:B---3--:R-:W-:Y:S01]  /*11ce0*/  FMUL.FTZ R100, R110, R183.reuse ;  /* 0x000000b76e647220 */ /* 0x088fe20000410000 */
[-C--:B------:R-:W-:Y:S01]  /*11cf0*/  FMUL.FTZ R103, R111, R183.reuse ;  /* 0x000000b76f677220 */ /* 0x080fe20000410000 */
[-C--:B------:R-:W-:Y:S01]  /*11d00*/  FMUL.FTZ R110, R112, R183.reuse ;  /* 0x000000b7706e7220 */ /* 0x080fe20000410000 */
[C---:B------:R-:W-:Y:S05]  /*11d10*/  HMMA.16816.F32 R120, R156.reuse, R6, R120 ;  /* 0x000000069c78723c */ /* 0x040fea0000001878 */
[----:B------:R3:W3:Y:S01]  /*11d20*/  MUFU.TANH R228, R109 ;  /* 0x0000006d00e47308 */ /* 0x0006e20000002400 */
[-C--:B------:R-:W-:Y:S01]  /*11d30*/  FMUL.FTZ R112, R113, R183.reuse ;  /* 0x000000b771707220 */ /* 0x080fe20000410000 */
[-C--:B-----5:R-:W-:Y:S01]  /*11d40*/  FMUL.FTZ R105, R115, R183.reuse ;  /* 0x000000b773697220 */ /* 0x0a0fe20000410000 */
[-C--:B-1----:R-:W-:Y:S01]  /*11d50*/  FMUL.FTZ R96, R102, R183.reuse ;  /* 0x000000b766607220 */ /* 0x082fe20000410000 */
[-C--:B------:R-:W-:Y:S06]  /*11d60*/  FMUL.FTZ R108, R108, R183.reuse ;  /* 0x000000b76c6c7220 */ /* 0x080fec0000410000 */
[----:B------:R-:W1:Y:S01]  /*11d70*/  MUFU.TANH R42, R42 ;  /* 0x0000002a002a7308 */ /* 0x000e620000002400 */
[-C--:B------:R-:W-:Y:S01]  /*11d80*/  FMUL.FTZ R7, R117, R183.reuse ;  /* 0x000000b775077220 */ /* 0x080fe20000410000 */
[-C--:B--2---:R-:W-:Y:S01]  /*11d90*/  FMUL.FTZ R104, R114, R183.reuse ;  /* 0x000000b772687220 */ /* 0x084fe20000410000 */
[-C--:B------:R-:W-:Y:S01]  /*11da0*/  FMUL.FTZ R113, R119, R183.reuse ;  /* 0x000000b777717220 */ /* 0x080fe20000410000 */
[-C--:B------:R-:W-:Y:S06]  /*11db0*/  FMUL.FTZ R116, R116, R183.reuse ;  /* 0x000000b774747220 */ /* 0x080fec0000410000 */
[----:B------:R-:W2:Y:S01]  /*11dc0*/  MUFU.TANH R43, R43 ;  /* 0x0000002b002b7308 */ /* 0x000ea20000002400 */
[-C--:B------:R-:W-:Y:S01]  /*11dd0*/  FMUL.FTZ R120, R120, R183.reuse ;  /* 0x000000b778787220 */ /* 0x080fe20000410000 */
[-C--:B---3--:R-:W-:Y:S01]  /*11de0*/  FMUL.FTZ R109, R118, R183.reuse ;  /* 0x000000b7766d7220 */ /* 0x088fe20000410000 */
[C---:B----4-:R-:W-:Y:S03]  /*11df0*/  HMMA.16816.F32 R124, R156.reuse, R8, R124 ;  /* 0x000000089c7c723c */ /* 0x050fe6000000187c */
[-C--:B------:R-:W-:Y:S01]  /*11e00*/  FMUL.FTZ R9, R121, R183.reuse ;  /* 0x000000b779097220 */ /* 0x080fe20000410000 */
[-C--:B------:R-:W-:Y:S03]  /*11e10*/  FMUL.FTZ R122, R122, R183.reuse ;  /* 0x000000b77a7a7220 */ /* 0x080fe60000410000 */
[----:B------:R3:W4:Y:S01]  /*11e20*/  MUFU.TANH R202, R48 ;  /* 0x0000003000ca7308 */ /* 0x0007220000002400 */
[-C--:B------:R-:W-:Y:S01]  /*11e30*/  FMUL.FTZ R123, R123, R183.reuse ;  /* 0x000000b77b7b7220 */ /* 0x080fe20000410000 */
[----:B------:R-:W-:Y:S08]  /*11e40*/  HMMA.16816.F32 R128, R156, R10, R128 ;  /* 0x0000000a9c80723c */ /* 0x000ff00000001880 */
[----:B------:R3:W1:Y:S02]  /*11e50*/  MUFU.TANH R203, R49 ;  /* 0x0000003100cb7308 */ /* 0x0006640000002400 */
        /* <DEDUP_REMOVED lines=9> */
[----:B------:R-:W-:Y:S08]  /*11ef0*/  FMUL.FTZ R130, R130, R183 ;  /* 0x000000b782827220 */ /* 0x000ff00000410000 */
        /* <DEDUP_REMOVED lines=73> */
[----:B--2-4-:R-:W-:Y:S05]  /*12390*/  @!P2 BRA `(.L_x_4074) ;  /* 0x0000000400a8a947 */ /* 0x014fea0003800000 */
[----:B------:R-:W-:Y:S01]  /*123a0*/  ISETP.NE.U32.AND P1, PT, R196, RZ, PT ;  /* 0x000000ffc400720c */ /* 0x000fe20003f25070 */
[----:B------:R-:W-:Y:S03]  /*123b0*/  BSSY.RECONVERGENT B0, `(.L_x_4075) ;  /* 0x000004c000007945 */ /* 0x000fe60003800200 */
[----:B------:R-:W-:Y:S11]  /*123c0*/  ISETP.NE.AND.EX P1, PT, R197, RZ, PT, P1 ;  /* 0x000000ffc500720c */ /* 0x000ff60003f25310 */
[----:B------:R-:W-:Y:S02]  /*123d0*/  @!UPT UIADD3 URZ, UPT, UPT, URZ, URZ, URZ ;  /* 0x000000fffffff290 */ /* 0x000fe4000fffe0ff */
[----:B---3--:R-:W2:Y:S01]  /*123e0*/  @!P1 LD.E R48, desc[UR4][R2.64+0x38] ;  /* 0x0000380402309980 */ /* 0x008ea2000c101900 */
        /* <DEDUP_REMOVED lines=16> */
[----:B------:R-:W2:Y:S01]  /*124f0*/  I2F.RP R116, R101 ;  /* 0x0000006500747306 */ /* 0x000ea20000209400 */
[-C--:B------:R-:W-:Y:S02]  /*12500*/  LOP3.LUT R106, R106, R108.reuse, RZ, 0x3c, !PT ;  /* 0x0000006c6a6a7212 */ /* 0x080fe400078e3cff */
[----:B------:R-:W-:Y:S01]  /*12510*/  IMAD.MOV R50, RZ, RZ, -R50 ;  /* 0x000000ffff327224 */ /* 0x000fe200078e0a32 */
[----:B------:R-:W-:Y:S02]  /*12520*/  LOP3.LUT R48, R48, R108, RZ, 0x3c, !PT ;  /* 0x0000006c30307212 */ /* 0x000fe400078e3cff */
[----:B------:R-:W-:Y:S04]  /*12530*/  ISETP.GE.AND P2, PT, R106, RZ, PT ;  /* 0x000000ff6a00720c */ /* 0x000fe80003f46270 */
        /* <DEDUP_REMOVED lines=9> */
[C---:B------:R-:W-:Y:S02]  /*125d0*/  IMAD R49, R102.reuse, R50, R49 ;  /* 0x0000003266317224 */ /* 0x040fe400078e0231 */
        /* <DEDUP_REMOVED lines=41> */
.L_x_4076:
[----:B------:R-:W-:Y:S05]  /*12870*/  BSYNC.RECONVERGENT B0 ;  /* 0x0000000000007941 */ /* 0x000fea0003800200 */
.L_x_4075:
        /* <DEDUP_REMOVED lines=28> */
.L_x_4074:
[----:B------:R-:W-:Y:S05]  /*12a40*/  BSYNC.RECONVERGENT B1 ;  /* 0x0000000000017941 */ /* 0x000fea0003800200 */
.L_x_4073:
[----:B---3--:R-:W-:Y:S01]  /*12a50*/  LOP3.LUT R49, R0, 0x120, R166, 0xf8, !PT ;  /* 0x0000012000317812 */ /* 0x008fe200078ef8a6 */
[----:B------:R-:W-:Y:S04]  /*12a60*/  IMAD.MOV.U32 R52, RZ, RZ, R170 ;  /* 0x000000ffff347224 */ /* 0x000fe800078e00aa */
[----:B------:R-:W-:Y:S02]  /*12a70*/  IMAD R49, R49, 0x2, R165 ;  /* 0x0000000231317824 */ /* 0x000fe400078e02a5 */
[----:B------:R-:W-:Y:S02]  /*12a80*/  IMAD.SHL.U32 R50, R52, 0x2, RZ ;  /* 0x0000000234327824 */ /* 0x000fe400078e00ff */
[C---:B------:R-:W-:Y:S02]  /*12a90*/  VIADD R0, R49.reuse, 0x5000 ;  /* 0x0000500031007836 */ /* 0x040fe40000000000 */
[----:B------:R-:W-:Y:S01]  /*12aa0*/  VIADD R48, R49, 0x5020 ;  /* 0x0000502031307836 */ /* 0x000fe20000000000 */
[----:B------:R-:W-:Y:S01]  /*12ab0*/  LOP3.LUT R50, R50, 0x6, RZ, 0xc0, !PT ;  /* 0x0000000632327812 */ /* 0x000fe200078ec0ff */
[----:B------:R-:W-:Y:S04]  /*12ac0*/  @P0 VIADD R48, R0, 0xffffffe0 ;  /* 0xffffffe000300836 */ /* 0x000fe80000000000 */
[--C-:B------:R-:W-:Y:S04]  /*12ad0*/  IMAD R247, R190, 0x100, R50.reuse ;  /* 0x00000100bef77824 */ /* 0x100fe800078e0232 */
[C---:B------:R-:W-:Y:S01]  /*12ae0*/  VIADD R131, R247.reuse, 0x81 ;  /* 0x00000081f7837836 */ /* 0x040fe20000000000 */
[CC--:B------:R-:W-:Y:S01]  /*12af0*/  ISETP.GE.AND P0, PT, R247.reuse, R179.reuse, PT ;  /* 0x000000b3f700720c */ /* 0x0c0fe20003f06270 */
[C---:B----4-:R-:W-:Y:S01]  /*12b00*/  VIADD R121, R247.reuse, 0x89 ;  /* 0x00000089f7797836 */ /* 0x050fe20000000000 */
[CC--:B------:R-:W-:Y:S01]  /*12b10*/  ISETP.GE.AND P4, PT, R247.reuse, R178.reuse, PT ;  /* 0x000000b2f700720c */ /* 0x0c0fe20003f86270 */
        /* <DEDUP_REMOVED lines=46> */
[C---:B------:R-:W-:Y:S01]  /*12e00*/  VIADD R116, R247.reuse, 0x10 ;  /* 0x00000010f7747836 */ /* 0x040fe20000000000 */
[-C--:B------:R-:W-:Y:S01]  /*12e10*/  ISETP.GE.AND P6, PT, R246, R179.reuse, PT ;  /* 0x000000b3f600720c */ /* 0x080fe20003fc6270 */
[----:B------:R-:W-:Y:S01]  /*12e20*/  VIADD R10, R247, 0x8 ;  /* 0x00000008f70a7836 */ /* 0x000fe20000000000 */
[-C--:B------:R-:W-:Y:S01]  /*12e30*/  ISETP.GE.AND P3, PT, R245, R179.reuse, PT ;  /* 0x000000b3f500720c */ /* 0x080fe20003f66270 */
[C---:B------:R-:W-:Y:S01]  /*12e40*/  VIADD R244, R247.reuse, 0x11 ;  /* 0x00000011f7f47836 */ /* 0x040fe20000000000 */
[-C--:B------:R-:W-:Y:S01]  /*12e50*/  ISETP.GE.AND P2, PT, R116, R179.reuse, PT ;  /* 0x000000b37400720c */ /* 0x080fe20003f46270 */
[C---:B------:R-:W-:Y:S01]  /*12e60*/  VIADD R251, R247.reuse, 0x18 ;  /* 0x00000018f7fb7836 */ /* 0x040fe20000000000 */
[----:B------:R-:W-:Y:S01]  /*12e70*/  FSEL R116, R160, -INF , P0 ;  /* 0xff800000a0747808 */ /* 0x000fe20000000000 */
[----:B------:R-:W-:Y:S01]  /*12e80*/  IMAD R160, R190, 0x100, R50 ;  /* 0x00000100bea07824 */ /* 0x000fe200078e0232 */
        /* <DEDUP_REMOVED lines=22> */
[----:B------:R-:W-:Y:S02]  /*12ff0*/  FSEL R247, R154, -INF , P0 ;  /* 0xff8000009af77808 */ /* 0x000fe40000000000 */
[-C--:B------:R-:W-:Y:S02]  /*13000*/  ISETP.GE.AND P0, PT, R239, R179.reuse, PT ;  /* 0x000000b3ef00720c */ /* 0x080fe40003f06270 */
[-C--:B------:R-:W-:Y:S02]  /*13010*/  ISETP.GE.AND P6, PT, R237, R179.reuse, PT ;  /* 0x000000b3ed00720c */ /* 0x080fe40003fc6270 */
[----:B------:R-:W-:Y:S02]  /*13020*/  FSEL R244, R19, -INF , P3 ;  /* 0xff80000013f47808 */ /* 0x000fe40001800000 */
[-C--:B------:R-:W-:Y:S01]  /*13030*/  ISETP.GE.AND P3, PT, R125, R179.reuse, PT ;  /* 0x000000b37d00720c */ /* 0x080fe20003f66270 */
[----:B-1----:R-:W-:Y:S01]  /*13040*/  IMAD.MOV.U32 R125, RZ, RZ, R234 ;  /* 0x000000ffff7d7224 */ /* 0x002fe200078e00ea */
[----:B------:R-:W-:Y:S02]  /*13050*/  FSEL R242, R20, -INF , P2 ;  /* 0xff80000014f27808 */ /* 0x000fe40001000000 */
        /* <DEDUP_REMOVED lines=22> */
[--C-:B------:R-:W-:Y:S01]  /*131c0*/  IMAD R205, R190, 0x100, R50.reuse ;  /* 0x00000100becd7824 */ /* 0x100fe200078e0232 */
[----:B------:R-:W-:Y:S02]  /*131d0*/  FSEL R116, R116, -INF , !P4 ;  /* 0xff80000074747808 */ /* 0x000fe40006000000 */
[-C--:B------:R-:W-:Y:S01]  /*131e0*/  ISETP.GE.AND P2, PT, R238, R179.reuse, PT ;  /* 0x000000b3ee00720c */ /* 0x080fe20003f46270 */
[----:B------:R-:W-:Y:S01]  /*131f0*/  VIADD R205, R205, 0x1 ;  /* 0x00000001cdcd7836 */ /* 0x000fe20000000000 */
[----:B------:R-:W-:Y:S01]  /*13200*/  FSEL R25, R57, -INF , P6 ;  /* 0xff80000039197808 */ /* 0x000fe20003000000 */
[--C-:B------:R-:W-:Y:S01]  /*13210*/  IMAD R57, R190, 0x100, R50.reuse ;  /* 0x00000100be397824 */ /* 0x100fe200078e0232 */
[-C--:B------:R-:W-:Y:S02]  /*13220*/  ISETP.GE.AND P4, PT, R156, R179.reuse, PT ;  /* 0x000000b39c00720c */ /* 0x080fe40003f86270 */
[----:B------:R-:W-:Y:S01]  /*13230*/  FSEL R155, R44, -INF , P0 ;  /* 0xff8000002c9b7808 */ /* 0x000fe20000000000 */
[----:B------:R-:W-:Y:S01]  /*13240*/  VIADD R57, R57, 0x10 ;  /* 0x0000001039397836 */ /* 0x000fe20000000000 */
[-C--:B------:R-:W-:Y:S02]  /*13250*/  ISETP.GE.AND P6, PT, R131, R179.reuse, PT ;  /* 0x000000b38300720c */ /* 0x080fe40003fc6270 */
[-C--:B------:R-:W-:Y:S02]  /*13260*/  ISETP.GE.AND P0, PT, R120, R179.reuse, PT ;  /* 0x000000b37800720c */ /* 0x080fe40003f06270 */
[----:B------:R-:W-:Y:S01]  /*13270*/  FSEL R120, R204, -INF , P3 ;  /* 0xff800000cc787808 */ /* 0x000fe20001800000 */
[----:B------:R-:W-:Y:S01]  /*13280*/  IMAD.MOV.U32 R204, RZ, RZ, R125 ;  /* 0x000000ffffcc7224 */ /* 0x000fe200078e007d */
        /* <DEDUP_REMOVED lines=34> */
[----:B------:R-:W-:Y:S01]  /*134b0*/  FSEL R85, R214, -INF , P4 ;  /* 0xff800000d6557808 */ /* 0x000fe20002000000 */
[--C-:B------:R-:W-:Y:S01]  /*134c0*/  IMAD R214, R190, 0x100, R50.reuse ;  /* 0x00000100bed67824 */ /* 0x100fe200078e0232 */
[----:B------:R-:W-:Y:S02]  /*134d0*/  FSEL R12, R7, -INF , P6 ;  /* 0xff800000070c7808 */ /* 0x000fe40003000000 */
[-C--:B------:R-:W-:Y:S01]  /*134e0*/  ISETP.GE.AND P4, PT, R122, R179.reuse, PT ;  /* 0x000000b37a00720c */ /* 0x080fe20003f86270 */
[----:B------:R-:W-:Y:S01]  /*134f0*/  VIADD R214, R214, 0x31 ;  /* 0x00000031d6d67836 */ /* 0x000fe20000000000 */
[-C--:B------:R-:W-:Y:S01]  /*13500*/  ISETP.GE.AND P6, PT, R205, R178.reuse, PT ;  /* 0x000000b2cd00720c */ /* 0x080fe20003fc6270 */
[--C-:B------:R-:W-:Y:S01]  /*13510*/  IMAD R205, R190, 0x100, R50.reuse ;  /* 0x00000100becd7824 */ /* 0x100fe200078e0232 */
[----:B------:R-:W-:Y:S02]  /*13520*/  FSEL R60, R60, -INF , P5 ;  /* 0xff8000003c3c7808 */ /* 0x000fe40002800000 */
[-C--:B------:R-:W-:Y:S01]  /*13530*/  ISETP.GE.AND P5, PT, R128, R179.reuse, PT ;  /* 0x000000b38000720c */ /* 0x080fe20003fa6270 */
[----:B------:R-:W-:Y:S01]  /*13540*/  VIADD R205, R205, 0x9 ;  /* 0x00000009cdcd7836 */ /* 0x000fe20000000000 */
[----:B------:R-:W-:Y:S02]  /*13550*/  FSEL R68, R68, -INF , P0 ;  /* 0xff80000044447808 */ /* 0x000fe40000000000 */
[----:B------:R-:W-:Y:S01]  /*13560*/  FSEL R37, R88, -INF , P3 ;  /* 0xff80000058257808 */ /* 0x000fe20001800000 */
[--C-:B------:R-:W-:Y:S01]  /*13570*/  IMAD R88, R190, 0x100, R50.reuse ;  /* 0x00000100be587824 */ /* 0x100fe200078e0232 */
[-C--:B------:R-:W-:Y:S02]  /*13580*/  ISETP.GE.AND P0, PT, R220, R179.reuse, PT ;  /* 0x000000b3dc00720c */ /* 0x080fe40003f06270 */
[-C--:B------:R-:W-:Y:S01]  /*13590*/  ISETP.GE.AND P3, PT, R166, R179.reuse, PT ;  /* 0x000000b3a600720c */ /* 0x080fe20003f66270 */
[----:B------:R-:W-:Y:S01]  /*135a0*/  VIADD R88, R88, 0x61 ;  /* 0x0000006158587836 */ /* 0x000fe20000000000 */
        /* <DEDUP_REMOVED lines=12> */
[-C--:B------:R-:W-:Y:S01]  /*13670*/  ISETP.GE.AND P4, PT, R205, R178.reuse, PT ;  /* 0x000000b2cd00720c */ /* 0x080fe20003f86270 */
[--C-:B------:R-:W-:Y:S01]  /*13680*/  IMAD R205, R190, 0x100, R50.reuse ;  /* 0x00000100becd7824 */ /* 0x100fe200078e0232 */
[----:B------:R-:W-:Y:S01]  /*13690*/  FSEL R41, R84, -INF , P5 ;  /* 0xff80000054297808 */ /* 0x000fe20002800000 */
[--C-:B------:R-:W-:Y:S01]  /*136a0*/  IMAD R84, R190, 0x100, R50.reuse ;  /* 0x00000100be547824 */ /* 0x100fe200078e0232 */
[-C--:B------:R-:W-:Y:S01]  /*136b0*/  ISETP.GE.AND P5, PT, R208, R179.reuse, PT ;  /* 0x000000b3d000720c */ /* 0x080fe20003fa6270 */
[----:B------:R-:W-:Y:S01]  /*136c0*/  VIADD R205, R205, 0x11 ;  /* 0x00000011cdcd7836 */ /* 0x000fe20000000000 */
[----:B------:R-:W-:Y:S01]  /*136d0*/  FSEL R36, R92, -INF , P0 ;  /* 0xff8000005c247808 */ /* 0x000fe20000000000 */
[--C-:B------:R-:W-:Y:S01]  /*136e0*/  IMAD R92, R190, 0x100, R50.reuse ;  /* 0x00000100be5c7824 */ /* 0x100fe200078e0232 */
        /* <DEDUP_REMOVED lines=14> */
[-C--:B------:R-:W-:Y:S01]  /*137d0*/  ISETP.GE.AND P2, PT, R205, R178.reuse, PT ;  /* 0x000000b2cd00720c */ /* 0x080fe20003f46270 */
[--C-:B------:R-:W-:Y:S01]  /*137e0*/  IMAD R205, R190, 0x100, R50.reuse ;  /* 0x00000100becd7824 */ /* 0x100fe200078e0232 */
[----:B------:R-:W-:Y:S02]  /*137f0*/  FSEL R17, R227, -INF , P5 ;  /* 0xff800000e3117808 */ /* 0x000fe40002800000 */
[-C--:B------:R-:W-:Y:S01]  /*13800*/  ISETP.GE.AND P5, PT, R108, R179.reuse, PT ;  /* 0x000000b36c00720c */ /* 0x080fe20003fa6270 */
[----:B------:R-:W-:Y:S01]  /*13810*/  VIADD R205, R205, 0x19 ;  /* 0x00000019cdcd7836 */ /* 0x000fe20000000000 */
[----:B------:R-:W-:Y:S02]  /*13820*/  FSEL R65, R6, -INF , P0 ;  /* 0xff80000006417808 */ /* 0x000fe40000000000 */
[----:B------:R-:W-:Y:S02]  /*13830*/  ISETP.GE.AND P0, PT, R101, R179, PT ;  /* 0x000000b36500720c */ /* 0x000fe40003f06270 */
[----:B------:R-:W-:Y:S02]  /*13840*/  FSEL R7, R8, -INF , P5 ;  /* 0xff80000008077808 */ /* 0x000fe40002800000 */
[----:B------:R-:W-:Y:S02]  /*13850*/  FSEL R8, R118, -INF , P0 ;  /* 0xff80000076087808 */ /* 0x000fe40000000000 */
[-C--:B------:R-:W-:Y:S02]  /*13860*/  ISETP.GE.AND P0, PT, R251, R178.reuse, PT ;  /* 0x000000b2fb00720c */ /* 0x080fe40003f06270 */
[----:B------:R-:W-:Y:S01]  /*13870*/  FSEL R251, R162, -INF , !P6 ;  /* 0xff800000a2fb7808 */ /* 0x000fe20007000000 */
[C-C-:B------:R-:W-:Y:S01]  /*13880*/  IMAD R162, R190.reuse, 0x100, R50.reuse ;  /* 0x00000100bea27824 */ /* 0x140fe200078e0232 */
[-C--:B------:R-:W-:Y:S01]  /*13890*/  ISETP.GE.AND P6, PT, R205, R178.reuse, PT ;  /* 0x000000b2cd00720c */ /* 0x080fe20003fc6270 */
[--C-:B------:R-:W-:Y:S01]  /*138a0*/  IMAD R205, R190, 0x100, R50.reuse ;  /* 0x00000100becd7824 */ /* 0x100fe200078e0232 */
[-C--:B------:R-:W-:Y:S01]  /*138b0*/  ISETP.GE.AND P5, PT, R10, R178.reuse, PT ;  /* 0x000000b20a00720c */ /* 0x080fe20003fa6270 */
[----:B------:R-:W-:Y:S01]  /*138c0*/  VIADD R162, R162, 0x48 ;  /* 0x00000048a2a27836 */ /* 0x000fe20000000000 */
[----:B------:R-:W-:Y:S01]  /*138d0*/  FSEL R247, R247, -INF , !P2 ;  /* 0xff800000f7f77808 */ /* 0x000fe20005000000 */
[----:B------:R-:W-:Y:S01]  /*138e0*/  VIADD R205, R205, 0x21 ;  /* 0x00000021cdcd7836 */ /* 0x000fe20000000000 */
[----:B------:R-:W-:Y:S02]  /*138f0*/  FSEL R250, R250, -INF , !P5 ;  /* 0xff800000fafa7808 */ /* 0x000fe40006800000 */
[-C--:B------:R-:W-:Y:S02]  /*13900*/  ISETP.GE.AND P5, PT, R249, R178.reuse, PT ;  /* 0x000000b2f900720c */ /* 0x080fe40003fa6270 */
[----:B------:R-:W-:Y:S01]  /*13910*/  FSEL R249, R200, -INF , !P4 ;  /* 0xff800000c8f97808 */ /* 0x000fe20006000000 */
[C-C-:B------:R-:W-:Y:S01]  /*13920*/  IMAD R200, R190.reuse, 0x100, R50.reuse ;  /* 0x00000100bec87824 */ /* 0x140fe200078e0232 */
[----:B------:R-:W-:Y:S01]  /*13930*/  ISETP.GE.AND P4, PT, R205, R178, PT ;  /* 0x000000b2cd00720c */ /* 0x000fe20003f86270 */
[--C-:B------:R-:W-:Y:S01]  /*13940*/  IMAD R205, R190, 0x100, R50.reuse ;  /* 0x00000100becd7824 */ /* 0x100fe200078e0232 */
[----:B------:R-:W-:Y:S01]  /*13950*/  FMNMX3.FTZ R6, R149, R116, R251, !PT ;  /* 0x0000007495067276 */ /* 0x000fe200078100fb */
[----:B------:R-:W-:Y:S01]  /*13960*/  VIADD R200, R200, 0x30 ;  /* 0x00000030c8c87836 */ /* 0x000fe20000000000 */
[----:B------:R-:W-:Y:S01]  /*13970*/  FSEL R248, R248, -INF , !P3 ;  /* 0xff800000f8f87808 */ /* 0x000fe20005800000 */
[----:B------:R-:W-:Y:S01]  /*13980*/  VIADD R205, R205, 0x29 ;  /* 0x00000029cdcd7836 */ /* 0x000fe20000000000 */
[----:B------:R-:W-:Y:S02]  /*13990*/  FMNMX3.FTZ R6, R6, R250, R249, !PT ;  /* 0x000000fa06067276 */ /* 0x000fe400078100f9 */
[----:B------:R-:W-:Y:S02]  /*139a0*/  FSEL R246, R246, -INF , !P0 ;  /* 0xff800000f6f67808 */ /* 0x000fe40004000000 */
[----:B------:R-:W-:Y:S01]  /*139b0*/  ISETP.GE.AND P2, PT, R205, R178, PT ;  /* 0x000000b2cd00720c */ /* 0x000fe20003f46270 */
[----:B------:R-:W-:Y:S01]  /*139c0*/  IMAD R205, R190, 0x100, R50 ;  /* 0x00000100becd7824 */ /* 0x000fe200078e0232 */
[----:B------:R-:W-:Y:S02]  /*139d0*/  FSEL R245, R245, -INF , !P6 ;  /* 0xff800000f5f57808 */ /* 0x000fe40007000000 */
[----:B------:R-:W-:Y:S01]  /*139e0*/  FSEL R242, R242, -INF , !P4 ;  /* 0xff800000f2f27808 */ /* 0x000fe20006000000 */
[----:B------:R-:W-:Y:S01]  /*139f0*/  VIADD R205, R205, 0x39 ;  /* 0x00000039cdcd7836 */ /* 0x000fe20000000000 */
[----:B------:R-:W-:Y:S02]  /*13a00*/  FMNMX3.FTZ R6, R6, R248, R247, !PT ;  /* 0x000000f806067276 */ /* 0x000fe400078100f7 */
[-C--:B------:R-:W-:Y:S01]  /*13a10*/  ISETP.GE.AND P3, PT, R84, R178.reuse, PT ;  /* 0x000000b25400720c */ /* 0x080fe20003f66270 */
[----:B------:R-:W-:Y:S01]  /*13a20*/  IMAD.MOV.U32 R84, RZ, RZ, R204 ;  /* 0x000000ffff547224 */ /* 0x000fe200078e00cc */
[----:B------:R-:W-:Y:S01]  /*13a30*/  ISETP.GE.AND P4, PT, R205, R178, PT ;  /* 0x000000b2cd00720c */ /* 0x000fe20003f86270 */
[----:B------:R-:W-:Y:S01]  /*13a40*/  IMAD R205, R190, 0x100, R50 ;  /* 0x00000100becd7824 */ /* 0x000fe200078e0232 */
[----:B------:R-:W-:Y:S02]  /*13a50*/  FSEL R244, R244, -INF , !P5 ;  /* 0xff800000f4f47808 */ /* 0x000fe40006800000 */
[----:B------:R-:W-:Y:S01]  /*13a60*/  FMNMX3.FTZ R6, R6, R246, R245, !PT ;  /* 0x000000f606067276 */ /* 0x000fe200078100f5 */
[----:B------:R-:W-:Y:S01]  /*13a70*/  VIADD R205, R205, 0x49 ;  /* 0x00000049cdcd7836 */ /* 0x000fe20000000000 */
[-C--:B------:R-:W-:Y:S02]  /*13a80*/  ISETP.GE.AND P6, PT, R214, R178.reuse, PT ;  /* 0x000000b2d600720c */ /* 0x080fe40003fc6270 */
[----:B------:R-:W-:Y:S02]  /*13a90*/  ISETP.GE.AND P0, PT, R200, R178, PT ;  /* 0x000000b2c800720c */ /* 0x000fe40003f06270 */
[----:B------:R-:W-:Y:S02]  /*13aa0*/  FSEL R240, R240, -INF , !P3 ;  /* 0xff800000f0f07808 */ /* 0x000fe40005800000 */
[----:B------:R-:W-:Y:S02]  /*13ab0*/  FSEL R239, R239, -INF , !P2 ;  /* 0xff800000efef7808 */ /* 0x000fe40005000000 */
[----:B------:R-:W-:Y:S02]  /*13ac0*/  FMNMX3.FTZ R6, R6, R244, R242, !PT ;  /* 0x000000f406067276 */ /* 0x000fe400078100f2 */
[----:B------:R-:W-:Y:S02]  /*13ad0*/  FSEL R235, R235, -INF , !P6 ;  /* 0xff800000ebeb7808 */ /* 0x000fe40007000000 */
[-C--:B------:R-:W-:Y:S01]  /*13ae0*/  ISETP.GE.AND P6, PT, R205, R178.reuse, PT ;  /* 0x000000b2cd00720c */ /* 0x080fe20003fc6270 */
[--C-:B------:R-:W-:Y:S01]  /*13af0*/  IMAD R205, R190, 0x100, R50.reuse ;  /* 0x00000100becd7824 */ /* 0x100fe200078e0232 */
[----:B------:R-:W-:Y:S02]  /*13b00*/  ISETP.GE.AND P5, PT, R160, R178, PT ;  /* 0x000000b2a000720c */ /* 0x000fe40003fa6270 */
[----:B------:R-:W-:Y:S01]  /*13b10*/  FSEL R237, R237, -INF , !P0 ;  /* 0xff800000eded7808 */ /* 0x000fe20004000000 */
[----:B------:R-:W-:Y:S01]  /*13b20*/  VIADD R205, R205, 0x60 ;  /* 0x00000060cdcd7836 */ /* 0x000fe20000000000 */
        /* <DEDUP_REMOVED lines=8> */
[----:B------:R-:W-:Y:S02]  /*13bb0*/  FSEL R231, R231, -INF , !P2 ;  /* 0xff800000e7e77808 */ /* 0x000fe40005000000 */
[----:B------:R-:W-:Y:S02]  /*13bc0*/  FSEL R230, R230, -INF , !P0 ;  /* 0xff800000e6e67808 */ /* 0x000fe40004000000 */
[----:B------:R-:W-:Y:S02]  /*13bd0*/  FMNMX3.FTZ R6, R6, R234, R233, !PT ;  /* 0x000000ea06067276 */ /* 0x000fe400078100e9 */
[-C--:B------:R-:W-:Y:S01]  /*13be0*/  ISETP.GE.AND P0, PT, R205, R178.reuse, PT ;  /* 0x000000b2cd00720c */ /* 0x080fe20003f06270 */
[--C-:B------:R-:W-:Y:S01]  /*13bf0*/  IMAD R205, R190, 0x100, R50.reuse ;  /* 0x00000100becd7824 */ /* 0x100fe200078e0232 */
[-C--:B------:R-:W-:Y:S02]  /*13c00*/  ISETP.GE.AND P5, PT, R92, R178.reuse, PT ;  /* 0x000000b25c00720c */ /* 0x080fe40003fa6270 */
[----:B------:R-:W-:Y:S01]  /*13c10*/  ISETP.GE.AND P4, PT, R159, R178, PT ;  /* 0x000000b29f00720c */ /* 0x000fe20003f86270 */
[----:B------:R-:W-:Y:S01]  /*13c20*/  VIADD R205, R205, 0x68 ;  /* 0x00000068cdcd7836 */ /* 0x000fe20000000000 */
        /* <DEDUP_REMOVED lines=9> */
[----:B------:R-:W-:Y:S01]  /*13cc0*/  FSEL R205, R202, -INF , !P3 ;  /* 0xff800000cacd7808 */ /* 0x000fe20005800000 */
[C-C-:B------:R-:W-:Y:S01]  /*13cd0*/  IMAD R202, R190.reuse, 0x100, R50.reuse ;  /* 0x00000100beca7824 */ /* 0x140fe200078e0232 */
[----:B------:R-:W-:Y:S01]  /*13ce0*/  FSEL R227, R203, -INF , !P2 ;  /* 0xff800000cbe37808 */ /* 0x000fe20005000000 */
[----:B------:R-:W-:Y:S01]  /*13cf0*/  IMAD R203, R190, 0x100, R50 ;  /* 0x00000100becb7824 */ /* 0x000fe200078e0232 */
[----:B------:R-:W-:Y:S01]  /*13d00*/  FMNMX3.FTZ R6, R6, R228, R204, !PT ;  /* 0x000000e406067276 */ /* 0x000fe200078100cc */
[----:B------:R-:W-:Y:S01]  /*13d10*/  VIADD R202, R202, 0x1 ;  /* 0x00000001caca7836 */ /* 0x000fe20000000000 */
[-C--:B------:R-:W-:Y:S02]  /*13d20*/  ISETP.GE.AND P4, PT, R252, R178.reuse, PT ;  /* 0x000000b2fc00720c */ /* 0x080fe40003f86270 */
[----:B------:R-:W-:Y:S02]  /*13d30*/  FSEL R226, R120, -INF , !P0 ;  /* 0xff80000078e27808 */ /* 0x000fe40004000000 */
[----:B------:R-:W-:Y:S02]  /*13d40*/  FSEL R225, R45, -INF , !P6 ;  /* 0xff8000002de17808 */ /* 0x000fe40007000000 */
[----:B------:R-:W-:Y:S02]  /*13d50*/  FMNMX3.FTZ R6, R6, R205, R227, !PT ;  /* 0x000000cd06067276 */ /* 0x000fe400078100e3 */
[-C--:B------:R-:W-:Y:S02]  /*13d60*/  ISETP.GE.AND P3, PT, R243, R178.reuse, PT ;  /* 0x000000b2f300720c */ /* 0x080fe40003f66270 */
[----:B------:R-:W-:Y:S02]  /*13d70*/  ISETP.GE.AND P2, PT, R241, R178, PT ;  /* 0x000000b2f100720c */ /* 0x000fe40003f46270 */
[----:B------:R-:W-:Y:S01]  /*13d80*/  FSEL R224, R44, -INF , !P5 ;  /* 0xff8000002ce07808 */ /* 0x000fe20006800000 */
        /* <DEDUP_REMOVED lines=80> */
[----:B------:R-:W-:Y:S02]  /*14290*/  ISETP.GE.AND P0, PT, R0, R179, PT ;  /* 0x000000b30000720c */ /* 0x000fe40003f06270 */
[-C--:B------:R-:W-:Y:S02]  /*142a0*/  ISETP.GE.AND P6, PT, R106, R178.reuse, PT ;  /* 0x000000b26a00720c */ /* 0x080fe40003fc6270 */
[-C--:B------:R-:W-:Y:S02]  /*142b0*/  ISETP.GE.AND P5, PT, R102, R178.reuse, PT ;  /* 0x000000b26600720c */ /* 0x080fe40003fa6270 */
        /* <DEDUP_REMOVED lines=11> */
[CC--:B------:R-:W-:Y:S02]  /*14370*/  ISETP.GE.AND P0, PT, R202.reuse, R177.reuse, PT ;  /* 0x000000b1ca00720c */ /* 0x0c0fe40003f06270 */
[----:B------:R-:W-:Y:S02]  /*14380*/  FMNMX3.FTZ R15, R15, R8, R7, !PT ;  /* 0x000000080f0f7276 */ /* 0x000fe40007810007 */
[-C--:B------:R-:W-:Y:S01]  /*14390*/  ISETP.GE.AND P4, PT, R202, R176.reuse, PT ;  /* 0x000000b0ca00720c */ /* 0x080fe20003f86270 */
[--C-:B------:R-:W-:Y:S01]  /*143a0*/  IMAD R202, R190, 0x100, R50.reuse ;  /* 0x00000100beca7824 */ /* 0x100fe200078e0232 */
[-C--:B------:R-:W-:Y:S01]  /*143b0*/  ISETP.GE.AND P2, PT, R203, R177.reuse, PT ;  /* 0x000000b1cb00720c */ /* 0x080fe20003f46270 */
[----:B------:R-:W1:Y:S01]  /*143c0*/  SHFL.BFLY PT, R4, R15, 0x2, 0x1f ;  /* 0x0c401f000f047f89 */ /* 0x000e6200000e0000 */
[-C--:B------:R-:W-:Y:S01]  /*143d0*/  ISETP.GE.AND P6, PT, R10, R177.reuse, PT ;  /* 0x000000b10a00720c */ /* 0x080fe20003fc6270 */
[----:B------:R-:W-:Y:S01]  /*143e0*/  VIADD R202, R202, 0x9 ;  /* 0x00000009caca7836 */ /* 0x000fe20000000000 */
[-C--:B------:R-:W-:Y:S02]  /*143f0*/  ISETP.GE.AND P3, PT, R10, R176.reuse, PT ;  /* 0x000000b00a00720c */ /* 0x080fe40003f66270 */
[----:B------:R-:W-:Y:S02]  /*14400*/  FSEL R10, R161, -INF , P2 ;  /* 0xff800000a10a7808 */ /* 0x000fe40001000000 */
[-C--:B------:R-:W-:Y:S01]  /*14410*/  ISETP.GE.AND P2, PT, R202, R177.reuse, PT ;  /* 0x000000b1ca00720c */ /* 0x080fe20003f46270 */
[--C-:B------:R-:W-:Y:S01]  /*14420*/  IMAD R202, R190, 0x100, R50.reuse ;  /* 0x00000100beca7824 */ /* 0x100fe200078e0232 */
[C---:B------:R-:W-:Y:S01]  /*14430*/  ISETP.GE.AND P5, PT, R203.reuse, R176, PT ;  /* 0x000000b0cb00720c */ /* 0x040fe20003fa6270 */
[----:B------:R-:W-:Y:S01]  /*14440*/  VIADD R203, R203, 0x10 ;  /* 0x00000010cbcb7836 */ /* 0x000fe20000000000 */
[----:B------:R-:W-:Y:S01]  /*14450*/  FSEL R153, R153, -INF , P6 ;  /* 0xff80000099997808 */ /* 0x000fe20003000000 */
[----:B------:R-:W-:Y:S01]  /*14460*/  VIADD R202, R202, 0x11 ;  /* 0x00000011caca7836 */ /* 0x000fe20000000000 */
[----:B------:R-:W-:Y:S02]  /*14470*/  FSEL R163, R163, -INF , P0 ;  /* 0xff800000a3a37808 */ /* 0x000fe40000000000 */
[-C--:B------:R-:W-:Y:S01]  /*14480*/  ISETP.GE.AND P0, PT, R203, R177.reuse, PT ;  /* 0x000000b1cb00720c */ /* 0x080fe20003f06270 */
[--C-:B------:R-:W-:Y:S01]  /*14490*/  IMAD R203, R190, 0x100, R50.reuse ;  /* 0x00000100becb7824 */ /* 0x100fe200078e0232 */
[-C--:B------:R-:W-:Y:S01]  /*144a0*/  ISETP.GE.AND P6, PT, R202, R177.reuse, PT ;  /* 0x000000b1ca00720c */ /* 0x080fe20003fc6270 */
[--C-:B------:R-:W-:Y:S01]  /*144b0*/  IMAD R202, R190, 0x100, R50.reuse ;  /* 0x00000100beca7824 */ /* 0x100fe200078e0232 */
[----:B------:R-:W-:Y:S01]  /*144c0*/  FSEL R201, R201, -INF , P2 ;  /* 0xff800000c9c97808 */ /* 0x000fe20001000000 */
[----:B------:R-:W-:Y:S01]  /*144d0*/  VIADD R203, R203, 0x18 ;  /* 0x00000018cbcb7836 */ /* 0x000fe20000000000 */
[----:B------:R-:W-:Y:S01]  /*144e0*/  FSEL R14, R14, -INF , P6 ;  /* 0xff8000000e0e7808 */ /* 0x000fe20003000000 */
[----:B------:R-:W-:Y:S01]  /*144f0*/  VIADD R202, R202, 0x19 ;  /* 0x00000019caca7836 */ /* 0x000fe20000000000 */
[----:B------:R-:W-:Y:S02]  /*14500*/  FSEL R10, R10, -INF , !P5 ;  /* 0xff8000000a0a7808 */ /* 0x000fe40006800000 */
[----:B-1----:R-:W-:Y:S02]  /*14510*/  FMNMX.FTZ R4, R15, R4, !PT ;  /* 0x000000040f047209 */ /* 0x002fe40007810000 */
[----:B------:R-:W-:Y:S02]  /*14520*/  FSEL R15, R13, -INF , P0 ;  /* 0xff8000000d0f7808 */ /* 0x000fe40000000000 */
[-C--:B------:R-:W-:Y:S01]  /*14530*/  ISETP.GE.AND P0, PT, R202, R177.reuse, PT ;  /* 0x000000b1ca00720c */ /* 0x080fe20003f06270 */
[C-C-:B------:R-:W-:Y:S01]  /*14540*/  IMAD R202, R190.reuse, 0x100, R50.reuse ;  /* 0x00000100beca7824 */ /* 0x140fe200078e0232 */
[-C--:B------:R-:W-:Y:S01]  /*14550*/  ISETP.GE.AND P2, PT, R203, R177.reuse, PT ;  /* 0x000000b1cb00720c */ /* 0x080fe20003f46270 */
[--C-:B------:R-:W-:Y:S01]  /*14560*/  IMAD R203, R190, 0x100, R50.reuse ;  /* 0x00000100becb7824 */ /* 0x100fe200078e0232 */
[----:B------:R-:W-:Y:S01]  /*14570*/  FSEL R18, R18, -INF , P0 ;  /* 0xff80000012127808 */ /* 0x000fe20000000000 */
[----:B------:R-:W-:Y:S01]  /*14580*/  VIADD R202, R202, 0x21 ;  /* 0x00000021caca7836 */ /* 0x000fe20000000000 */
[----:B------:R-:W-:Y:S01]  /*14590*/  FSEL R19, R16, -INF , P2 ;  /* 0xff80000010137808 */ /* 0x000fe20001000000 */
[----:B------:R-:W1:Y:S01]  /*145a0*/  SHFL.BFLY PT, R20, R4, 0x1, 0x1f ;  /* 0x0c201f0004147f89 */ /* 0x000e6200000e0000 */
[-C--:B------:R-:W-:Y:S01]  /*145b0*/  ISETP.GE.AND P5, PT, R92, R177.reuse, PT ;  /* 0x000000b15c00720c */ /* 0x080fe20003fa6270 */
[----:B------:R-:W-:Y:S01]  /*145c0*/  VIADD R203, R203, 0x20 ;  /* 0x00000020cbcb7836 */ /* 0x000fe20000000000 */
[-C--:B------:R-:W-:Y:S01]  /*145d0*/  ISETP.GE.AND P2, PT, R202, R177.reuse, PT ;  /* 0x000000b1ca00720c */ /* 0x080fe20003f46270 */
[--C-:B------:R-:W-:Y:S03]  /*145e0*/  IMAD R202, R190, 0x100, R50.reuse ;  /* 0x00000100beca7824 */ /* 0x100fe600078e0232 */
[-C--:B------:R-:W-:Y:S01]  /*145f0*/  ISETP.GE.AND P6, PT, R203, R177.reuse, PT ;  /* 0x000000b1cb00720c */ /* 0x080fe20003fc6270 */
[----:B------:R-:W-:Y:S01]  /*14600*/  VIADD R202, R202, 0x29 ;  /* 0x00000029caca7836 */ /* 0x000fe20000000000 */
[----:B------:R-:W-:Y:S01]  /*14610*/  FSEL R22, R22, -INF , P2 ;  /* 0xff80000016167808 */ /* 0x000fe20001000000 */
[--C-:B------:R-:W-:Y:S01]  /*14620*/  IMAD R203, R190, 0x100, R50.reuse ;  /* 0x00000100becb7824 */ /* 0x100fe200078e0232 */
[----:B------:R-:W-:Y:S02]  /*14630*/  FSEL R16, R21, -INF , P6 ;  /* 0xff80000015107808 */ /* 0x000fe40003000000 */
[-C--:B------:R-:W-:Y:S01]  /*14640*/  ISETP.GE.AND P6, PT, R202, R177.reuse, PT ;  /* 0x000000b1ca00720c */ /* 0x080fe20003fc6270 */
[----:B------:R-:W2:Y:S01]  /*14650*/  LD.E R21, desc[UR4][R2.64+0xdc] ;  /* 0x0000dc0402157980 */ /* 0x000ea2000c101900 */
        /* <DEDUP_REMOVED lines=10> */
[----:B------:R-:W-:Y:S01]  /*14700*/  IMAD R29, R190, 0x100, R50 ;  /* 0x00000100be1d7824 */ /* 0x000fe200078e0232 */
[----:B-1----:R-:W-:Y:S02]  /*14710*/  FMNMX.FTZ R20, R4, R20, !PT ;  /* 0x0000001404147209 */ /* 0x002fe40007810000 */
[-C--:B------:R-:W-:Y:S01]  /*14720*/  ISETP.GE.AND P6, PT, R44, R177.reuse, PT ;  /* 0x000000b12c00720c */ /* 0x080fe20003fc6270 */
[----:B------:R-:W-:Y:S01]  /*14730*/  VIADD R29, R29, 0x9 ;  /* 0x000000091d1d7836 */ /* 0x000fe20000000000 */
[----:B------:R-:W-:Y:S01]  /*14740*/  FSEL R214, R30, -INF , P2 ;  /* 0xff8000001ed67808 */ /* 0x000fe20001000000 */
[----:B------:R-:W-:Y:S01]  /*14750*/  IMAD.MOV.U32 R30, RZ, RZ, R84 ;  /* 0x000000ffff1e7224 */ /* 0x000fe200078e0054 */
[----:B------:R-:W-:Y:S01]  /*14760*/  FSEL R45, R24, -INF , P0 ;  /* 0xff800000182d7808 */ /* 0x000fe20000000000 */
[--C-:B------:R-:W-:Y:S01]  /*14770*/  IMAD R24, R190, 0x100, R50.reuse ;  /* 0x00000100be187824 */ /* 0x100fe200078e0232 */
[-C--:B------:R-:W-:Y:S02]  /*14780*/  ISETP.GE.AND P2, PT, R130, R177.reuse, PT ;  /* 0x000000b18200720c */ /* 0x080fe40003f46270 */
[----:B------:R-:W-:Y:S01]  /*14790*/  FSETP.NEU.FTZ.AND P0, PT, R20, -INF , PT ;  /* 0xff8000001400780b */ /* 0x000fe20003f1d000 */
[----:B------:R-:W-:Y:S01]  /*147a0*/  VIADD R24, R24, 0x10 ;  /* 0x0000001018187836 */ /* 0x000fe20000000000 */
[----:B------:R-:W-:Y:S02]  /*147b0*/  FSEL R200, R31, -INF , P6 ;  /* 0xff8000001fc87808 */ /* 0x000fe40003000000 */
[-C--:B------:R-:W-:Y:S02]  /*147c0*/  ISETP.GE.AND P6, PT, R129, R177.reuse, PT ;  /* 0x000000b18100720c */ /* 0x080fe40003fc6270 */
[----:B------:R-:W-:Y:S02]  /*147d0*/  FSEL R160, R34, -INF , P2 ;  /* 0xff80000022a07808 */ /* 0x000fe40001000000 */
[----:B------:R-:W-:Y:S02]  /*147e0*/  FSEL R4, R20, RZ, P0 ;  /* 0x000000ff14047208 */ /* 0x000fe40000000000 */
[-C--:B------:R-:W-:Y:S02]  /*147f0*/  ISETP.GE.AND P2, PT, R162, R177.reuse, PT ;  /* 0x000000b1a200720c */ /* 0x080fe40003f46270 */
[----:B------:R-:W-:Y:S01]  /*14800*/  FSEL R162, R35, -INF , P6 ;  /* 0xff80000023a27808 */ /* 0x000fe20003000000 */
[----:B------:R-:W-:Y:S01]  /*14810*/  FADD.FTZ R4, -R4, R149 ;  /* 0x0000009504047221 */ /* 0x000fe20000010100 */
        /* <DEDUP_REMOVED lines=65> */
[-C--:B------:R-:W-:Y:S02]  /*14c30*/  ISETP.GE.AND P2, PT, R166, R177.reuse, PT ;  /* 0x000000b1a600720c */ /* 0x080fe40003f46270 */
[----:B------:R-:W-:Y:S01]  /*14c40*/  FSEL R83, R95, -INF , P5 ;  /* 0xff8000005f537808 */ /* 0x000fe20002800000 */
[--C-:B------:R-:W-:Y:S01]  /*14c50*/  IMAD R95, R190, 0x100, R50.reuse ;  /* 0x00000100be5f7824 */ /* 0x100fe200078e0232 */
[-C--:B------:R-:W-:Y:S01]  /*14c60*/  ISETP.GE.AND P5, PT, R127, R177.reuse, PT ;  /* 0x000000b17f00720c */ /* 0x080fe20003fa6270 */
[----:B------:R-:W-:Y:S01]  /*14c70*/  VIADD R91, R91, 0x20 ;  /* 0x000000205b5b7836 */ /* 0x000fe20000000000 */
[----:B------:R-:W-:Y:S01]  /*14c80*/  FSEL R72, R100, -INF , P6 ;  /* 0xff80000064487808 */ /* 0x000fe20003000000 */
[----:B------:R-:W-:Y:S01]  /*14c90*/  VIADD R95, R95, 0x21 ;  /* 0x000000215f5f7836 */ /* 0x000fe20000000000 */
        /* <DEDUP_REMOVED lines=18> */
[-C--:B------:R-:W-:Y:S01]  /*14dc0*/  ISETP.GE.AND P6, PT, R24, R176.reuse, PT ;  /* 0x000000b01800720c */ /* 0x080fe20003fc6270 */
[--C-:B------:R-:W-:Y:S01]  /*14dd0*/  IMAD R24, R190, 0x100, R50.reuse ;  /* 0x00000100be187824 */ /* 0x100fe200078e0232 */
[----:B------:R-:W-:Y:S02]  /*14de0*/  FSEL R63, R113, -INF , P2 ;  /* 0xff800000713f7808 */ /* 0x000fe40001000000 */
[----:B------:R-:W-:Y:S01]  /*14df0*/  FSEL R59, R213, -INF , P5 ;  /* 0xff800000d53b7808 */ /* 0x000fe20002800000 */
[----:B------:R-:W-:Y:S01]  /*14e00*/  VIADD R24, R24, 0x18 ;  /* 0x0000001818187836 */ /* 0x000fe20000000000 */
[-C--:B------:R-:W-:Y:S02]  /*14e10*/  ISETP.GE.AND P2, PT, R106, R177.reuse, PT ;  /* 0x000000b16a00720c */ /* 0x080fe40003f46270 */
[----:B------:R-:W-:Y:S02]  /*14e20*/  ISETP.GE.AND P5, PT, R101, R177, PT ;  /* 0x000000b16500720c */ /* 0x000fe40003fa6270 */
[----:B------:R-:W-:Y:S02]  /*14e30*/  FSEL R55, R218, -INF , P2 ;  /* 0xff800000da377808 */ /* 0x000fe40001000000 */
[----:B------:R-:W-:Y:S02]  /*14e40*/  FSEL R94, R30, -INF , P5 ;  /* 0xff8000001e5e7808 */ /* 0x000fe40002800000 */
[-C--:B------:R-:W-:Y:S01]  /*14e50*/  ISETP.GE.AND P2, PT, R29, R176.reuse, PT ;  /* 0x000000b01d00720c */ /* 0x080fe20003f46270 */
[--C-:B------:R-:W-:Y:S01]  /*14e60*/  IMAD R29, R190, 0x100, R50.reuse ;  /* 0x00000100be1d7824 */ /* 0x100fe200078e0232 */
[----:B------:R-:W-:Y:S02]  /*14e70*/  FSEL R30, R163, -INF , !P4 ;  /* 0xff800000a31e7808 */ /* 0x000fe40006000000 */
[-C--:B------:R-:W-:Y:S01]  /*14e80*/  ISETP.GE.AND P4, PT, R24, R176.reuse, PT ;  /* 0x000000b01800720c */ /* 0x080fe20003f86270 */
[--C-:B------:R-:W-:Y:S01]  /*14e90*/  IMAD R24, R190, 0x100, R50.reuse ;  /* 0x00000100be187824 */ /* 0x100fe200078e0232 */
[----:B------:R-:W-:Y:S01]  /*14ea0*/  FSEL R15, R15, -INF , !P6 ;  /* 0xff8000000f0f7808 */ /* 0x000fe20007000000 */
[----:B------:R-:W-:Y:S01]  /*14eb0*/  VIADD R29, R29, 0x11 ;  /* 0x000000111d1d7836 */ /* 0x000fe20000000000 */
[-C--:B------:R-:W-:Y:S01]  /*14ec0*/  ISETP.GE.AND P6, PT, R95, R176.reuse, PT ;  /* 0x000000b05f00720c */ /* 0x080fe20003fc6270 */
[----:B------:R-:W-:Y:S01]  /*14ed0*/  VIADD R24, R24, 0x19 ;  /* 0x0000001918187836 */ /* 0x000fe20000000000 */
[----:B------:R-:W-:Y:S01]  /*14ee0*/  FSEL R19, R19, -INF , !P4 ;  /* 0xff80000013137808 */ /* 0x000fe20006000000 */
[--C-:B------:R-:W-:Y:S01]  /*14ef0*/  IMAD R95, R190, 0x100, R50.reuse ;  /* 0x00000100be5f7824 */ /* 0x100fe200078e0232 */
[-C--:B------:R-:W-:Y:S02]  /*14f00*/  ISETP.GE.AND P5, PT, R29, R176.reuse, PT ;  /* 0x000000b01d00720c */ /* 0x080fe40003fa6270 */
[----:B------:R-:W-:Y:S01]  /*14f10*/  FSEL R29, R153, -INF , !P3 ;  /* 0xff800000991d7808 */ /* 0x000fe20005800000 */
[----:B------:R-:W-:Y:S01]  /*14f20*/  VIADD R95, R95, 0x29 ;  /* 0x000000295f5f7836 */ /* 0x000fe20000000000 */
[-C--:B------:R-:W-:Y:S02]  /*14f30*/  ISETP.GE.AND P3, PT, R24, R176.reuse, PT ;  /* 0x000000b01800720c */ /* 0x080fe40003f66270 */
[----:B------:R-:W-:Y:S02]  /*14f40*/  FSEL R24, R201, -INF , !P2 ;  /* 0xff800000c9187808 */ /* 0x000fe40005000000 */
        /* <DEDUP_REMOVED lines=9> */
[--C-:B------:R-:W-:Y:S01]  /*14fe0*/  IMAD R91, R190, 0x100, R50.reuse ;  /* 0x00000100be5b7824 */ /* 0x100fe200078e0232 */
[----:B------:R-:W-:Y:S01]  /*14ff0*/  FSEL R218, R22, -INF , !P6 ;  /* 0xff80000016da7808 */ /* 0x000fe20007000000 */
[----:B------:R-:W-:Y:S01]  /*15000*/  VIADD R95, R95, 0x31 ;  /* 0x000000315f5f7836 */ /* 0x000fe20000000000 */
[----:B------:R-:W-:Y:S01]  /*15010*/  FSEL R45, R45, -INF , !P5 ;  /* 0xff8000002d2d7808 */ /* 0x000fe20006800000 */
[----:B------:R-:W-:Y:S01]  /*15020*/  VIADD R91, R91, 0x30 ;  /* 0x000000305b5b7836 */ /* 0x000fe20000000000 */
[-C--:B------:R-:W-:Y:S02]  /*15030*/  ISETP.GE.AND P5, PT, R44, R176.reuse, PT ;  /* 0x000000b02c00720c */ /* 0x080fe40003fa6270 */
[----:B------:R-:W-:Y:S02]  /*15040*/  FSEL R44, R26, -INF , !P4 ;  /* 0xff8000001a2c7808 */ /* 0x000fe40006000000 */
[-C--:B------:R-:W-:Y:S01]  /*15050*/  ISETP.GE.AND P3, PT, R91, R176.reuse, PT ;  /* 0x000000b05b00720c */ /* 0x080fe20003f66270 */
[C-C-:B------:R-:W-:Y:S01]  /*15060*/  IMAD R91, R190.reuse, 0x100, R50.reuse ;  /* 0x00000100be5b7824 */ /* 0x140fe200078e0232 */
[-C--:B------:R-:W-:Y:S01]  /*15070*/  ISETP.GE.AND P2, PT, R95, R176.reuse, PT ;  /* 0x000000b05f00720c */ /* 0x080fe20003f46270 */
[----:B------:R-:W-:Y:S01]  /*15080*/  IMAD R95, R190, 0x100, R50 ;  /* 0x00000100be5f7824 */ /* 0x000fe200078e0232 */
[-C--:B------:R-:W-:Y:S01]  /*15090*/  ISETP.GE.AND P4, PT, R130, R176.reuse, PT ;  /* 0x000000b08200720c */ /* 0x080fe20003f86270 */
[----:B------:R-:W-:Y:S01]  /*150a0*/  VIADD R91, R91, 0x38 ;  /* 0x000000385b5b7836 */ /* 0x000fe20000000000 */
[----:B------:R-:W-:Y:S01]  /*150b0*/  FSEL R130, R27, -INF , !P3 ;  /* 0xff8000001b827808 */ /* 0x000fe20005800000 */
[----:B------:R-:W-:Y:S01]  /*150c0*/  VIADD R95, R95, 0x49 ;  /* 0x000000495f5f7836 */ /* 0x000fe20000000000 */
[----:B------:R-:W-:Y:S02]  /*150d0*/  ISETP.GE.AND P3, PT, R129, R176, PT ;  /* 0x000000b08100720c */ /* 0x000fe40003f66270 */
[----:B------:R-:W-:Y:S02]  /*150e0*/  FSEL R129, R13, -INF , !P2 ;  /* 0xff8000000d817808 */ /* 0x000fe40005000000 */
[----:B------:R-:W-:Y:S02]  /*150f0*/  FMNMX3.FTZ R13, R148, R10, R30, !PT ;  /* 0x0000000a940d7276 */ /* 0x000fe4000781001e */
[-C--:B------:R-:W-:Y:S01]  /*15100*/  ISETP.GE.AND P6, PT, R91, R176.reuse, PT ;  /* 0x000000b05b00720c */ /* 0x080fe20003fc6270 */
[----:B------:R-:W-:Y:S01]  /*15110*/  IMAD R91, R190, 0x100, R50 ;  /* 0x00000100be5b7824 */ /* 0x000fe200078e0232 */
[----:B------:R-:W-:Y:S02]  /*15120*/  FMNMX3.FTZ R13, R13, R29, R24, !PT ;  /* 0x0000001d0d0d7276 */ /* 0x000fe40007810018 */
[----:B------:R-:W-:Y:S01]  /*15130*/  FSEL R213, R200, -INF , !P5 ;  /* 0xff800000c8d57808 */ /* 0x000fe20006800000 */
[----:B------:R-:W-:Y:S01]  /*15140*/  VIADD R91, R91, 0x48 ;  /* 0x000000485b5b7836 */ /* 0x000fe20000000000 */
[----:B------:R-:W-:Y:S02]  /*15150*/  FMNMX3.FTZ R13, R13, R15, R14, !PT ;  /* 0x0000000f0d0d7276 */ /* 0x000fe4000781000e */
        /* <DEDUP_REMOVED lines=8> */
[----:B------:R-:W-:Y:S02]  /*151e0*/  ISETP.GE.AND P4, PT, R159, R176, PT ;  /* 0x000000b09f00720c */ /* 0x000fe40003f86270 */
[----:B------:R-:W-:Y:S02]  /*151f0*/  FMNMX3.FTZ R13, R13, R130, R129, !PT ;  /* 0x000000820d0d7276 */ /* 0x000fe40007810081 */
[----:B------:R-:W-:Y:S01]  /*15200*/  ISETP.GE.AND P6, PT, R95, R176, PT ;  /* 0x000000b05f00720c */ /* 0x000fe20003fc6270 */
[--C-:B------:R-:W-:Y:S01]  /*15210*/  IMAD R95, R190, 0x100, R50.reuse ;  /* 0x00000100be5f7824 */ /* 0x100fe200078e0232 */
[----:B------:R-:W-:Y:S02]  /*15220*/  FSEL R159, R162, -INF , !P3 ;  /* 0xff800000a29f7808 */ /* 0x000fe40005800000 */
[----:B------:R-:W-:Y:S01]  /*15230*/  FMNMX3.FTZ R13, R13, R214, R213, !PT ;  /* 0x000000d60d0d7276 */ /* 0x000fe200078100d5 */
[----:B------:R-:W-:Y:S01]  /*15240*/  VIADD R95, R95, 0x60 ;  /* 0x000000605f5f7836 */ /* 0x000fe20000000000 */
[----:B------:R-:W-:Y:S01]  /*15250*/  ISETP.GE.AND P3, PT, R157, R176, PT ;  /* 0x000000b09d00720c */ /* 0x000fe20003f66270 */
[----:B--2---:R-:W-:Y:S01]  /*15260*/  FMUL.FTZ R4, R21, R4 ;  /* 0x0000000415047220 */ /* 0x004fe20000410000 */
[----:B------:R-:W-:Y:S02]  /*15270*/  FSEL R157, R149, -INF , !P2 ;  /* 0xff800000959d7808 */ /* 0x000fe40005000000 */
[-C--:B------:R-:W-:Y:S01]  /*15280*/  ISETP.GE.AND P5, PT, R91, R176.reuse, PT ;  /* 0x000000b05b00720c */ /* 0x080fe20003fa6270 */
[----:B------:R-:W-:Y:S01]  /*15290*/  IMAD R91, R190, 0x100, R50 ;  /* 0x00000100be5b7824 */ /* 0x000fe200078e0232 */
[----:B------:R-:W-:Y:S02]  /*152a0*/  ISETP.GE.AND P2, PT, R156, R176, PT ;  /* 0x000000b09c00720c */ /* 0x000fe40003f46270 */
[----:B------:R-:W-:Y:S01]  /*152b0*/  FSEL R156, R92, -INF , !P6 ;  /* 0xff8000005c9c7808 */ /* 0x000fe20007000000 */
[----:B------:R-:W-:Y:S01]  /*152c0*/  VIADD R91, R91, 0x61 ;  /* 0x000000615b5b7836 */ /* 0x000fe20000000000 */
[----:B------:R-:W-:Y:S02]  /*152d0*/  FMNMX3.FTZ R13, R13, R160, R159, !PT ;  /* 0x000000a00d0d7276 */ /* 0x000fe4000781009f */
[----:B------:R-:W-:Y:S02]  /*152e0*/  FSEL R167, R43, -INF , !P4 ;  /* 0xff8000002ba77808 */ /* 0x000fe40006000000 */
[----:B------:R-:W-:Y:S02]  /*152f0*/  FMNMX3.FTZ R13, R13, R157, R156, !PT ;  /* 0x0000009d0d0d7276 */ /* 0x000fe4000781009c */
[----:B------:R-:W-:Y:S02]  /*15300*/  FSEL R203, R203, -INF , !P5 ;  /* 0xff800000cbcb7808 */ /* 0x000fe40006800000 */
[-C--:B------:R-:W-:Y:S02]  /*15310*/  ISETP.GE.AND P4, PT, R202, R176.reuse, PT ;  /* 0x000000b0ca00720c */ /* 0x080fe40003f86270 */
[----:B------:R-:W-:Y:S02]  /*15320*/  FSEL R202, R46, -INF , !P3 ;  /* 0xff8000002eca7808 */ /* 0x000fe40005800000 */
[----:B------:R-:W-:Y:S02]  /*15330*/  FSEL R200, R47, -INF , !P2 ;  /* 0xff8000002fc87808 */ /* 0x000fe40005000000 */
[-C--:B------:R-:W-:Y:S02]  /*15340*/  ISETP.GE.AND P6, PT, R95, R176.reuse, PT ;  /* 0x000000b05f00720c */ /* 0x080fe40003fc6270 */
[----:B------:R-:W-:Y:S02]  /*15350*/  ISETP.GE.AND P5, PT, R91, R176, PT ;  /* 0x000000b05b00720c */ /* 0x000fe40003fa6270 */
[----:B------:R-:W-:Y:S02]  /*15360*/  FMNMX3.FTZ R13, R13, R203, R167, !PT ;  /* 0x000000cb0d0d7276 */ /* 0x000fe400078100a7 */
[----:B------:R-:W-:Y:S01]  /*15370*/  FSEL R162, R51, -INF , !P6 ;  /* 0xff80000033a27808 */ /* 0x000fe20007000000 */
[----:B------:R-:W-:Y:S01]  /*15380*/  FMUL.FTZ R51, R21, R20 ;  /* 0x0000001415337220 */ /* 0x000fe20000410000 */
[----:B------:R-:W-:Y:S02]  /*15390*/  FSEL R163, R53, -INF , !P5 ;  /* 0xff80000035a37808 */ /* 0x000fe40006800000 */
[----:B------:R-:W-:Y:S02]  /*153a0*/  FMNMX3.FTZ R13, R13, R202, R200, !PT ;  /* 0x000000ca0d0d7276 */ /* 0x000fe400078100c8 */
[-C--:B------:R-:W-:Y:S02]  /*153b0*/  ISETP.GE.AND P3, PT, R252, R176.reuse, PT ;  /* 0x000000b0fc00720c */ /* 0x080fe40003f66270 */
[-C--:B------:R-:W-:Y:S02]  /*153c0*/  ISETP.GE.AND P2, PT, R243, R176.reuse, PT ;  /* 0x000000b0f300720c */ /* 0x080fe40003f46270 */
[-C--:B------:R-:W-:Y:S02]  /*153d0*/  ISETP.GE.AND P5, PT, R183, R176.reuse, PT ;  /* 0x000000b0b700720c */ /* 0x080fe40003fa6270 */
[----:B------:R-:W-:Y:S02]  /*153e0*/  ISETP.GE.AND P6, PT, R241, R176, PT ;  /* 0x000000b0f100720c */ /* 0x000fe40003fc6270 */
[----:B------:R-:W-:Y:S02]  /*153f0*/  FSEL R183, R54, -INF , !P4 ;  /* 0xff80000036b77808 */ /* 0x000fe40006000000 */
[----:B------:R-:W-:Y:S02]  /*15400*/  FSEL R161, R161, -INF , !P3 ;  /* 0xff800000a1a17808 */ /* 0x000fe40005800000 */
[----:B------:R-:W-:Y:S02]  /*15410*/  FMNMX3.FTZ R13, R13, R162, R163, !PT ;  /* 0x000000a20d0d7276 */ /* 0x000fe400078100a3 */
[----:B------:R-:W-:Y:S02]  /*15420*/  FSEL R149, R58, -INF , !P2 ;  /* 0xff8000003a957808 */ /* 0x000fe40005000000 */
        /* <DEDUP_REMOVED lines=8> */
[----:B------:R-:W-:Y:S02]  /*154b0*/  ISETP.GE.AND P3, PT, R236, R176, PT ;  /* 0x000000b0ec00720c */ /* 0x000fe40003f66270 */
[----:B------:R-:W-:Y:S02]  /*154c0*/  FMNMX3.FTZ R13, R13, R149, R131, !PT ;  /* 0x000000950d0d7276 */ /* 0x000fe40007810083 */
        /* <DEDUP_REMOVED lines=12> */
[-C--:B------:R-:W-:Y:S02]  /*15590*/  ISETP.GE.AND P2, PT, R220, R176.reuse, PT ;  /* 0x000000b0dc00720c */ /* 0x080fe40003f46270 */
[----:B------:R-:W-:Y:S02]  /*155a0*/  FSEL R99, R34, -INF , !P6 ;  /* 0xff80000022637808 */ /* 0x000fe40007000000 */
[----:B------:R-:W-:Y:S02]  /*155b0*/  ISETP.GE.AND P5, PT, R216, R176, PT ;  /* 0x000000b0d800720c */ /* 0x000fe40003fa6270 */
[----:B------:R-:W-:Y:S02]  /*155c0*/  FMNMX3.FTZ R13, R13, R26, R25, !PT ;  /* 0x0000001a0d0d7276 */ /* 0x000fe40007810019 */
[-C--:B------:R-:W-:Y:S02]  /*155d0*/  ISETP.GE.AND P4, PT, R215, R176.reuse, PT ;  /* 0x000000b0d700720c */ /* 0x080fe40003f86270 */
[----:B------:R-:W-:Y:S02]  /*155e0*/  FSEL R100, R78, -INF , !P2 ;  /* 0xff8000004e647808 */ /* 0x000fe40005000000 */
[----:B------:R-:W-:Y:S02]  /*155f0*/  FSEL R96, R82, -INF , !P5 ;  /* 0xff80000052607808 */ /* 0x000fe40006800000 */
[-C--:B------:R-:W-:Y:S02]  /*15600*/  ISETP.GE.AND P3, PT, R212, R176.reuse, PT ;  /* 0x000000b0d400720c */ /* 0x080fe40003f66270 */
        /* <DEDUP_REMOVED lines=19> */
[----:B------:R-:W-:Y:S02]  /*15740*/  FMNMX3.FTZ R13, R13, R84, R83, !PT ;  /* 0x000000540d0d7276 */ /* 0x000fe40007810053 */
[-C--:B------:R-:W-:Y:S02]  /*15750*/  ISETP.GE.AND P5, PT, R127, R176.reuse, PT ;  /* 0x000000b07f00720c */ /* 0x080fe40003fa6270 */
        /* <DEDUP_REMOVED lines=19> */
[----:B------:R-:W-:Y:S02]  /*15890*/  FMNMX3.FTZ R13, R13, R68, R67, !PT ;  /* 0x000000440d0d7276 */ /* 0x000fe40007810043 */
[----:B------:R-:W-:Y:S02]  /*158a0*/  FSEL R64, R64, -INF , !P4 ;  /* 0xff80000040407808 */ /* 0x000fe40006000000 */
[----:B------:R-:W-:Y:S02]  /*158b0*/  FSEL R63, R63, -INF , !P3 ;  /* 0xff8000003f3f7808 */ /* 0x000fe40005800000 */
[----:B------:R-:W-:Y:S02]  /*158c0*/  FSEL R60, R60, -INF , !P2 ;  /* 0xff8000003c3c7808 */ /* 0x000fe40005000000 */
[----:B------:R-:W-:Y:S02]  /*158d0*/  FSEL R59, R59, -INF , !P6 ;  /* 0xff8000003b3b7808 */ /* 0x000fe40007000000 */
[C---:B------:R-:W-:Y:S02]  /*158e0*/  ISETP.GE.AND P2, PT, R0.reuse, R177, PT ;  /* 0x000000b10000720c */ /* 0x040fe40003f46270 */
[-C--:B------:R-:W-:Y:S02]  /*158f0*/  ISETP.GE.AND P6, PT, R0, R176.reuse, PT ;  /* 0x000000b00000720c */ /* 0x080fe40003fc6270 */
[----:B------:R-:W-:Y:S02]  /*15900*/  ISETP.GE.AND P4, PT, R102, R176, PT ;  /* 0x000000b06600720c */ /* 0x000fe40003f86270 */
[----:B------:R-:W-:Y:S02]  /*15910*/  FMNMX3.FTZ R0, R13, R64, R63, !PT ;  /* 0x000000400d007276 */ /* 0x000fe4000781003f */
[-C--:B------:R-:W-:Y:S02]  /*15920*/  ISETP.GE.AND P5, PT, R106, R176.reuse, PT ;  /* 0x000000b06a00720c */ /* 0x080fe40003fa6270 */
[----:B------:R-:W-:Y:S02]  /*15930*/  FSEL R54, R90, -INF , !P4 ;  /* 0xff8000005a367808 */ /* 0x000fe40006000000 */
[----:B------:R-:W-:Y:S02]  /*15940*/  ISETP.GE.AND P3, PT, R101, R176, PT ;  /* 0x000000b06500720c */ /* 0x000fe40003f66270 */
[----:B------:R-:W-:Y:S02]  /*15950*/  FSEL R5, R5, -INF , P2 ;  /* 0xff80000005057808 */ /* 0x000fe40001000000 */
[----:B------:R-:W-:Y:S02]  /*15960*/  FSEL R55, R55, -INF , !P5 ;  /* 0xff80000037377808 */ /* 0x000fe40006800000 */
        /* <DEDUP_REMOVED lines=9> */
[----:B------:R-:W2:Y:S01]  /*15a00*/  MUFU.EX2 R6, R4 ;  /* 0x0000000400067308 */ /* 0x000ea20000000800 */
[-CC-:B------:R-:W-:Y:S01]  /*15a10*/  FFMA.FTZ R86, R33, R21.reuse, -R51.reuse ;  /* 0x0000001521567223 */ /* 0x180fe20000010833 */
[-CC-:B------:R-:W-:Y:S01]  /*15a20*/  FFMA.FTZ R82, R32, R21.reuse, -R51.reuse ;  /* 0x0000001520527223 */ /* 0x180fe20000010833 */
[-CC-:B------:R-:W-:Y:S07]  /*15a30*/  FFMA.FTZ R101, R56, R21.reuse, -R51.reuse ;  /* 0x0000001538657223 */ /* 0x180fee0000010833 */
[----:B------:R-:W-:Y:S01]  /*15a40*/  MUFU.EX2 R78, R78 ;  /* 0x0000004e004e7308 */ /* 0x000fe20000000800 */
[----:B------:R-:W-:Y:S01]  /*15a50*/  LDSM.16.MT88.4 R32, [R49+0x5000] ;  /* 0x005000003120783b */ /* 0x000fe20000004200 */
[-CC-:B------:R-:W-:Y:S01]  /*15a60*/  FFMA.FTZ R74, R17, R21.reuse, -R51.reuse ;  /* 0x00000015114a7223 */ /* 0x180fe20000010833 */
[-CC-:B------:R-:W-:Y:S07]  /*15a70*/  FFMA.FTZ R66, R12, R21.reuse, -R51.reuse ;  /* 0x000000150c427223 */ /* 0x180fee0000010833 */
[----:B------:R-:W-:Y:S01]  /*15a80*/  MUFU.EX2 R86, R86 ;  /* 0x0000005600567308 */ /* 0x000fe20000000800 */
[-CC-:B------:R-:W-:Y:S01]  /*15a90*/  FFMA.FTZ R58, R9, R21.reuse, -R51.reuse ;  /* 0x00000015093a7223 */ /* 0x180fe20000010833 */
[-CC-:B------:R-:W-:Y:S01]  /*15aa0*/  FFMA.FTZ R53, R8, R21.reuse, -R51.reuse ;  /* 0x0000001508357223 */ /* 0x180fe20000010833 */
[-CC-:B------:R-:W-:Y:S01]  /*15ab0*/  FFMA.FTZ R251, R251, R21.reuse, -R51.reuse ;  /* 0x00000015fbfb7223 */ /* 0x180fe20000010833 */
[-CC-:B------:R-:W-:Y:S01]  /*15ac0*/  FFMA.FTZ R94, R37, R21.reuse, -R51.reuse ;  /* 0x00000015255e7223 */ /* 0x180fe20000010833 */
[--C-:B------:R-:W-:Y:S01]  /*15ad0*/  FFMA.FTZ R90, R36, R21, -R51.reuse ;  /* 0x00000015245a7223 */ /* 0x100fe20000010833 */
[C---:B--2---:R-:W-:Y:S01]  /*15ae0*/  FMUL.FTZ R4, R6.reuse, R144 ;  /* 0x0000009006047220 */ /* 0x044fe20000410000 */
[C---:B------:R-:W-:Y:S01]  /*15af0*/  FMUL.FTZ R8, R6.reuse, R140 ;  /* 0x0000008c06087220 */ /* 0x040fe20000410000 */
[C---:B------:R-:W-:Y:S01]  /*15b00*/  FMUL.FTZ R9, R6.reuse, R141 ;  /* 0x0000008d06097220 */ /* 0x040fe20000410000 */
[C---:B------:R-:W-:Y:S01]  /*15b10*/  FMUL.FTZ R12, R6.reuse, R136 ;  /* 0x00000088060c7220 */ /* 0x040fe20000410000 */
[C---:B------:R-:W-:Y:S01]  /*15b20*/  FMUL.FTZ R13, R6.reuse, R137 ;  /* 0x00000089060d7220 */ /* 0x040fe20000410000 */
[C---:B------:R-:W-:Y:S01]  /*15b30*/  FMUL.FTZ R16, R6.reuse, R132 ;  /* 0x0000008406107220 */ /* 0x040fe20000410000 */
[----:B------:R-:W-:Y:S01]  /*15b40*/  FMUL.FTZ R17, R6, R133 ;  /* 0x0000008506117220 */ /* 0x000fe20000410000 */
[--C-:B------:R-:W-:Y:S01]  /*15b50*/  FFMA.FTZ R249, R249, R21, -R51.reuse ;  /* 0x00000015f9f97223 */ /* 0x100fe20000010833 */
[----:B------:R-:W-:Y:S01]  /*15b60*/  LDSM.16.MT88.4 R36, [R48] ;  /* 0x000000003024783b */ /* 0x000fe20000004200 */
[----:B-1----:R-:W-:Y:S01]  /*15b70*/  FMNMX.FTZ R5, R0, R5, !PT ;  /* 0x0000000500057209 */ /* 0x002fe20007810000 */
[-CC-:B------:R-:W-:Y:S01]  /*15b80*/  FFMA.FTZ R102, R110, R21.reuse, -R51.reuse ;  /* 0x000000156e667223 */ /* 0x180fe20000010833 */
[----:B------:R-:W-:Y:S01]  /*15b90*/  MUFU.EX2 R251, R251 ;  /* 0x000000fb00fb7308 */ /* 0x000fe20000000800 */
[-CC-:B------:R-:W-:Y:S01]  /*15ba0*/  FFMA.FTZ R98, R41, R21.reuse, -R51.reuse ;  /* 0x0000001529627223 */ /* 0x180fe20000010833 */
[-CC-:B------:R-:W-:Y:S01]  /*15bb0*/  FFMA.FTZ R97, R40, R21.reuse, -R51.reuse ;  /* 0x0000001528617223 */ /* 0x180fe20000010833 */
[-CC-:B------:R-:W-:Y:S07]  /*15bc0*/  FFMA.FTZ R47, R239, R21.reuse, -R51.reuse ;  /* 0x00000015ef2f7223 */ /* 0x180fee0000010833 */
[----:B------:R-:W-:Y:S01]  /*15bd0*/  MUFU.EX2 R110, R249 ;  /* 0x000000f9006e7308 */ /* 0x000fe20000000800 */
        /* <DEDUP_REMOVED lines=28> */
[----:B------:R-:W-:Y:S01]  /*15da0*/  FSETP.NEU.FTZ.AND P0, PT, R0, -INF , PT ;  /* 0xff8000000000780b */ /* 0x000fe20003f1d000 */
[----:B------:R1:W2:Y:S01]  /*15db0*/  MUFU.EX2 R28, R5 ;  /* 0x00000005001c7308 */ /* 0x0002a20000000800 */
[----:B------:R-:W-:Y:S01]  /*15dc0*/  FMUL.FTZ R56, R21, R0 ;  /* 0x0000000015387220 */ /* 0x000fe20000410000 */
[-CC-:B------:R-:W-:Y:S01]  /*15dd0*/  FFMA.FTZ R205, R205, R21.reuse, -R51.reuse ;  /* 0x00000015cdcd7223 */ /* 0x180fe20000010833 */
[-CC-:B------:R-:W-:Y:S07]  /*15de0*/  FFMA.FTZ R206, R227, R21.reuse, -R51.reuse ;  /* 0x00000015e3ce7223 */ /* 0x180fee0000010833 */
[----:B------:R-:W3:Y:S01]  /*15df0*/  MUFU.EX2 R116, R116 ;  /* 0x0000007400747308 */ /* 0x000ee20000000800 */
        /* <DEDUP_REMOVED lines=8> */
[----:B------:R-:W-:Y:S01]  /*15e80*/  FFMA.FTZ R111, R29, R21, -R56 ;  /* 0x000000151d6f7223 */ /* 0x000fe20000010838 */
[C---:B-1----:R-:W-:Y:S01]  /*15e90*/  FMUL.FTZ R5, R6.reuse, R145 ;  /* 0x0000009106057220 */ /* 0x042fe20000410000 */
[----:B--2---:R-:W-:Y:S01]  /*15ea0*/  FFMA.FTZ R122, R6, R199, R28 ;  /* 0x000000c7067a7223 */ /* 0x004fe2000001001c */
[----:B------:R-:W-:Y:S01]  /*15eb0*/  FSEL R6, R0, RZ, P0 ;  /* 0x000000ff00067208 */ /* 0x000fe20000000000 */
[-C--:B------:R-:W-:Y:S01]  /*15ec0*/  FFMA.FTZ R108, R24, R21.reuse, -R56 ;  /* 0x00000015186c7223 */ /* 0x080fe20000010838 */
[----:B------:R-:W-:Y:S01]  /*15ed0*/  MUFU.EX2 R124, R124 ;  /* 0x0000007c007c7308 */ /* 0x000fe20000000800 */
[-CC-:B------:R-:W-:Y:S01]  /*15ee0*/  FFMA.FTZ R107, R120, R21.reuse, -R51.reuse ;  /* 0x00000015786b7223 */ /* 0x180fe20000010833 */
[-CC-:B------:R-:W-:Y:S01]  /*15ef0*/  FFMA.FTZ R106, R118, R21.reuse, -R51.reuse ;  /* 0x00000015766a7223 */ /* 0x180fe20000010833 */
[----:B------:R-:W-:Y:S07]  /*15f00*/  FADD.FTZ R6, -R6, R148 ;  /* 0x0000009406067221 */ /* 0x000fee0000010100 */
[----:B------:R-:W1:Y:S01]  /*15f10*/  MUFU.EX2 R114, R114 ;  /* 0x0000007200727308 */ /* 0x000e620000000800 */
[-CC-:B------:R-:W-:Y:S01]  /*15f20*/  FFMA.FTZ R103, R115, R21.reuse, -R51.reuse ;  /* 0x0000001573677223 */ /* 0x180fe20000010833 */
[-CC-:B------:R-:W-:Y:S01]  /*15f30*/  FFMA.FTZ R93, R93, R21.reuse, -R51.reuse ;  /* 0x000000155d5d7223 */ /* 0x180fe20000010833 */
[----:B------:R-:W-:Y:S07]  /*15f40*/  FMUL.FTZ R6, R21, R6 ;  /* 0x0000000615067220 */ /* 0x000fee0000410000 */
[----:B------:R-:W-:Y:S01]  /*15f50*/  MUFU.EX2 R111, R111 ;  /* 0x0000006f006f7308 */ /* 0x000fe20000000800 */
[-CC-:B------:R-:W-:Y:S01]  /*15f60*/  FFMA.FTZ R89, R89, R21.reuse, -R51.reuse ;  /* 0x0000001559597223 */ /* 0x180fe20000010833 */
[-CC-:B------:R-:W-:Y:S01]  /*15f70*/  FFMA.FTZ R85, R85, R21.reuse, -R51.reuse ;  /* 0x0000001555557223 */ /* 0x180fe20000010833 */
[-CC-:B------:R-:W-:Y:S07]  /*15f80*/  FFMA.FTZ R81, R81, R21.reuse, -R51.reuse ;  /* 0x0000001551517223 */ /* 0x180fee0000010833 */
[----:B------:R-:W2:Y:S01]  /*15f90*/  MUFU.EX2 R108, R108 ;  /* 0x0000006c006c7308 */ /* 0x000ea20000000800 */
[-CC-:B------:R-:W-:Y:S01]  /*15fa0*/  FFMA.FTZ R77, R77, R21.reuse, -R51.reuse ;  /* 0x000000154d4d7223 */ /* 0x180fe20000010833 */
[-CC-:B------:R-:W-:Y:S01]  /*15fb0*/  FFMA.FTZ R73, R73, R21.reuse, -R51.reuse ;  /* 0x0000001549497223 */ /* 0x180fe20000010833 */
[-CC-:B------:R-:W-:Y:S07]  /*15fc0*/  FFMA.FTZ R69, R69, R21.reuse, -R51.reuse ;  /* 0x0000001545457223 */ /* 0x180fee0000010833 */
[----:B------:R-:W4:Y:S01]  /*15fd0*/  MUFU.EX2 R24, R6 ;  /* 0x0000000600187308 */ /* 0x000f220000000800 */
[-CC-:B------:R-:W-:Y:S01]  /*15fe0*/  FFMA.FTZ R65, R65, R21.reuse, -R51.reuse ;  /* 0x0000001541417223 */ /* 0x180fe20000010833 */
[-CC-:B------:R-:W-:Y:S01]  /*15ff0*/  FFMA.FTZ R61, R61, R21.reuse, -R51.reuse ;  /* 0x000000153d3d7223 */ /* 0x180fe20000010833 */
[-CC-:B------:R-:W-:Y:S01]  /*16000*/  FFMA.FTZ R57, R57, R21.reuse, -R51.reuse ;  /* 0x0000001539397223 */ /* 0x180fe20000010833 */
[----:B------:R-:W5:Y:S01]  /*16010*/  LDSM.16.MT88.4 R40, [R49+0x5400] ;  /* 0x005400003128783b */ /* 0x000f620000004200 */
[-C--:B------:R-:W-:Y:S01]  /*16020*/  FFMA.FTZ R51, R7, R21.reuse, -R51 ;  /* 0x0000001507337223 */ /* 0x080fe20000010833 */
[----:B------:R-:W-:Y:S01]  /*16030*/  F2FP.F16.F32.PACK_AB R28, R251, R28 ;  /* 0x0000001cfb1c723e */ /* 0x000fe200000000ff */
[-CC-:B------:R-:W-:Y:S01]  /*16040*/  FFMA.FTZ R119, R15, R21.reuse, -R56.reuse ;  /* 0x000000150f777223 */ /* 0x180fe20000010838 */
[----:B---3--:R-:W-:Y:S01]  /*16050*/  F2FP.F16.F32.PACK_AB R30, R110, R116 ;  /* 0x000000746e1e723e */ /* 0x008fe200000000ff */
[-CC-:B------:R-:W-:Y:S01]  /*16060*/  FFMA.FTZ R118, R14, R21.reuse, -R56.reuse ;  /* 0x000000150e767223 */ /* 0x180fe20000010838 */
[----:B-1----:R-:W-:Y:S01]  /*16070*/  F2FP.F16.F32.PACK_AB R29, R114, R124 ;  /* 0x0000007c721d723e */ /* 0x002fe200000000ff */
[--C-:B------:R-:W-:Y:S01]  /*16080*/  FFMA.FTZ R117, R19, R21, -R56.reuse ;  /* 0x0000001513757223 */ /* 0x100fe20000010838 */
[----:B--2---:R-:W-:Y:S01]  /*16090*/  F2FP.F16.F32.PACK_AB R31, R108, R111 ;  /* 0x0000006f6c1f723e */ /* 0x004fe200000000ff */
[--C-:B------:R-:W-:Y:S01]  /*160a0*/  FFMA.FTZ R123, R18, R21, -R56.reuse ;  /* 0x00000015127b7223 */ /* 0x100fe20000010838 */
[C---:B----4-:R-:W-:Y:S01]  /*160b0*/  FMUL.FTZ R6, R24.reuse, R146 ;  /* 0x0000009218067220 */ /* 0x050fe20000410000 */
[----:B------:R-:W-:Y:S01]  /*160c0*/  FMUL.FTZ R7, R24, R147 ;  /* 0x0000009318077220 */ /* 0x000fe20000410000 */
[--C-:B------:R-:W-:Y:S01]  /*160d0*/  FFMA.FTZ R132, R44, R21, -R56.reuse ;  /* 0x000000152c847223 */ /* 0x100fe20000010838 */
[----:B------:R-:W-:Y:S01]  /*160e0*/  MUFU.EX2 R141, R47 ;  /* 0x0000002f008d7308 */ /* 0x000fe20000000800 */
[C---:B------:R-:W-:Y:S01]  /*160f0*/  FMUL.FTZ R10, R24.reuse, R142 ;  /* 0x0000008e180a7220 */ /* 0x040fe20000410000 */
[C---:B------:R-:W-:Y:S01]  /*16100*/  FMUL.FTZ R11, R24.reuse, R143 ;  /* 0x0000008f180b7220 */ /* 0x040fe20000410000 */
[C---:B------:R-:W-:Y:S01]  /*16110*/  FMUL.FTZ R14, R24.reuse, R138 ;  /* 0x0000008a180e7220 */ /* 0x040fe20000410000 */
[C---:B------:R-:W-:Y:S01]  /*16120*/  FMUL.FTZ R15, R24.reuse, R139 ;  /* 0x0000008b180f7220 */ /* 0x040fe20000410000 */
[C---:B------:R-:W-:Y:S05]  /*16130*/  HMMA.16816.F32 R4, R28.reuse, R32, R4 ;  /* 0x000000201c04723c */ /* 0x040fea0000001804 */
[----:B------:R-:W-:Y:S01]  /*16140*/  MUFU.EX2 R133, R215 ;  /* 0x000000d700857308 */ /* 0x000fe20000000800 */
[--C-:B------:R-:W-:Y:S01]  /*16150*/  FFMA.FTZ R139, R45, R21, -R56.reuse ;  /* 0x000000152d8b7223 */ /* 0x100fe20000010838 */
[C---:B------:R-:W-:Y:S01]  /*16160*/  FMUL.FTZ R18, R24.reuse, R134 ;  /* 0x0000008618127220 */ /* 0x040fe20000410000 */
[----:B------:R-:W-:Y:S01]  /*16170*/  FMUL.FTZ R19, R24, R135 ;  /* 0x0000008718137220 */ /* 0x000fe20000410000 */
[C---:B------:R-:W-:Y:S01]  /*16180*/  HMMA.16816.F32 R8, R28.reuse, R34, R8 ;  /* 0x000000221c08723c */ /* 0x040fe20000001808 */
[----:B------:R-:W1:Y:S05]  /*16190*/  LDSM.16.MT88.4 R32, [R48+0x400] ;  /* 0x000400003020783b */ /* 0x000e6a0000004200 */
[----:B------:R-:W-:Y:S01]  /*161a0*/  MUFU.EX2 R127, R127 ;  /* 0x0000007f007f7308 */ /* 0x000fe20000000800 */
[-CC-:B------:R-:W-:Y:S01]  /*161b0*/  FFMA.FTZ R142, R213, R21.reuse, -R56.reuse ;  /* 0x00000015d58e7223 */ /* 0x180fe20000010838 */
[-CC-:B------:R-:W-:Y:S01]  /*161c0*/  FFMA.FTZ R148, R156, R21.reuse, -R56.reuse ;  /* 0x000000159c947223 */ /* 0x180fe20000010838 */
[-CC-:B------:R-:W-:Y:S07]  /*161d0*/  FFMA.FTZ R129, R129, R21.reuse, -R56.reuse ;  /* 0x0000001581817223 */ /* 0x180fee0000010838 */
[----:B------:R-:W2:Y:S01]  /*161e0*/  MUFU.EX2 R120, R247 ;  /* 0x000000f700787308 */ /* 0x000ea20000000800 */
[-CC-:B------:R-:W-:Y:S01]  /*161f0*/  FFMA.FTZ R138, R214, R21.reuse, -R56.reuse ;  /* 0x00000015d68a7223 */ /* 0x180fe20000010838 */
[C---:B------:R-:W-:Y:S08]  /*16200*/  HMMA.16816.F32 R12, R28.reuse, R36, R12 ;  /* 0x000000241c0c723c */ /* 0x040ff0000000180c */
[----:B------:R-:W-:Y:S01]  /*16210*/  MUFU.EX2 R119, R119 ;  /* 0x0000007700777308 */ /* 0x000fe20000000800 */
[-C--:B------:R-:W-:Y:S01]  /*16220*/  FFMA.FTZ R146, R159, R21.reuse, -R56 ;  /* 0x000000159f927223 */ /* 0x080fe20000010838 */
[----:B------:R-:W-:Y:S01]  /*16230*/  FFMA.FTZ R124, R24, R198, R124 ;  /* 0x000000c6187c7223 */ /* 0x000fe2000001007c */
[-CC-:B------:R-:W-:Y:S07]  /*16240*/  FFMA.FTZ R144, R219, R21.reuse, -R56.reuse ;  /* 0x00000015db907223 */ /* 0x180fee0000010838 */
[----:B------:R-:W3:Y:S01]  /*16250*/  MUFU.EX2 R118, R118 ;  /* 0x0000007600767308 */ /* 0x000ee20000000800 */
[-CC-:B------:R-:W-:Y:S01]  /*16260*/  FFMA.FTZ R136, R218, R21.reuse, -R56.reuse ;  /* 0x00000015da887223 */ /* 0x180fe20000010838 */
[----:B------:R-:W-:Y:S01]  /*16270*/  HMMA.16816.F32 R16, R28, R38, R16 ;  /* 0x000000261c10723c */ /* 0x000fe20000001810 */
[----:B------:R-:W4:Y:S07]  /*16280*/  LDSM.16.MT88.4 R36, [R49+0x5800] ;  /* 0x005800003124783b */ /* 0x000f2e0000004200 */
[----:B------:R-:W-:Y:S01]  /*16290*/  MUFU.EX2 R115, R246 ;  /* 0x000000f600737308 */ /* 0x000fe20000000800 */
[--C-:B------:R-:W-:Y:S01]  /*162a0*/  FFMA.FTZ R143, R130, R21, -R56.reuse ;  /* 0x00000015828f7223 */ /* 0x100fe20000010838 */
[----:B--2---:R-:W-:Y:S01]  /*162b0*/  F2FP.F16.F32.PACK_AB R28, R120, R127 ;  /* 0x0000007f781c723e */ /* 0x004fe200000000ff */
[-CC-:B------:R-:W-:Y:S07]  /*162c0*/  FFMA.FTZ R199, R200, R21.reuse, -R56.reuse ;  /* 0x00000015c8c77223 */ /* 0x180fee0000010838 */
[----:B------:R-:W2:Y:S01]  /*162d0*/  MUFU.EX2 R112, R245 ;  /* 0x000000f500707308 */ /* 0x000ea20000000800 */
[-CC-:B------:R-:W-:Y:S01]  /*162e0*/  FFMA.FTZ R163, R163, R21.reuse, -R56.reuse ;  /* 0x00000015a3a37223 */ /* 0x180fe20000010838 */
[-CC-:B------:R-:W-:Y:S01]  /*162f0*/  FFMA.FTZ R161, R161, R21.reuse, -R56.reuse ;  /* 0x00000015a1a17223 */ /* 0x180fe20000010838 */
[-CC-:B------:R-:W-:Y:S07]  /*16300*/  FFMA.FTZ R113, R113, R21.reuse, -R56.reuse ;  /* 0x0000001571717223 */ /* 0x180fee0000010838 */
[----:B------:R-:W-:Y:S01]  /*16310*/  MUFU.EX2 R117, R117 ;  /* 0x0000007500757308 */ /* 0x000fe20000000800 */
[--C-:B------:R-:W-:Y:S01]  /*16320*/  FFMA.FTZ R109, R109, R21, -R56.reuse ;  /* 0x000000156d6d7223 */ /* 0x100fe20000010838 */
[----:B---3--:R-:W-:Y:S01]  /*16330*/  F2FP.F16.F32.PACK_AB R29, R118, R119 ;  /* 0x00000077761d723e */ /* 0x008fe200000000ff */
[-CC-:B------:R-:W-:Y:S07]  /*16340*/  FFMA.FTZ R105, R105, R21.reuse, -R56.reuse ;  /* 0x0000001569697223 */ /* 0x180fee0000010838 */
[----:B------:R-:W3:Y:S01]  /*16350*/  MUFU.EX2 R123, R123 ;  /* 0x0000007b007b7308 */ /* 0x000ee20000000800 */
[-CC-:B------:R-:W-:Y:S01]  /*16360*/  FFMA.FTZ R104, R104, R21.reuse, -R56.reuse ;  /* 0x0000001568687223 */ /* 0x180fe20000010838 */
[-CC-:B------:R-:W-:Y:S01]  /*16370*/  FFMA.FTZ R92, R92, R21.reuse, -R56.reuse ;  /* 0x000000155c5c7223 */ /* 0x180fe20000010838 */
[-CC-:B------:R-:W-:Y:S07]  /*16380*/  FFMA.FTZ R91, R91, R21.reuse, -R56.reuse ;  /* 0x000000155b5b7223 */ /* 0x180fee0000010838 */
        /* <DEDUP_REMOVED lines=12> */
[----:B------:R3:W-:Y:S01]  /*16450*/  MUFU.EX2 R134, R46 ;  /* 0x0000002e00867308 */ /* 0x0007e20000000800 */
[-C--:B------:R-:W-:Y:S01]  /*16460*/  FFMA.FTZ R67, R67, R21.reuse, -R56 ;  /* 0x0000001543437223 */ /* 0x080fe20000010838 */
[----:B------:R-:W-:Y:S01]  /*16470*/  FADD.FTZ R124, R114, R124 ;  /* 0x0000007c727c7221 */ /* 0x000fe20000010000 */
[----:B------:R-:W-:Y:S07]  /*16480*/  FADD.FTZ R122, R251, R122 ;  /* 0x0000007afb7a7221 */ /* 0x000fee0000010000 */
[----:B------:R-:W-:Y:S01]  /*16490*/  MUFU.EX2 R142, R142 ;  /* 0x0000008e008e7308 */ /* 0x000fe20000000800 */
[C---:B-----5:R-:W-:Y:S09]  /*164a0*/  HMMA.16816.F32 R4, R28.reuse, R40, R4 ;  /* 0x000000281c04723c */ /* 0x060ff20000001804 */
[----:B------:R-:W-:Y:S01]  /*164b0*/  MUFU.EX2 R129, R129 ;  /* 0x0000008100817308 */ /* 0x000fe20000000800 */
[----:B------:R-:W-:Y:S01]  /*164c0*/  FADD.FTZ R124, R111, R124 ;  /* 0x0000007c6f7c7221 */ /* 0x000fe20000010000 */
[-C--:B------:R-:W-:Y:S01]  /*164d0*/  FFMA.FTZ R111, R26, R21.reuse, -R56 ;  /* 0x000000151a6f7223 */ /* 0x080fe20000010838 */
[----:B------:R-:W-:Y:S07]  /*164e0*/  FADD.FTZ R122, R116, R122 ;  /* 0x0000007a747a7221 */ /* 0x000fee0000010000 */
[----:B------:R-:W-:Y:S01]  /*164f0*/  MUFU.EX2 R138, R138 ;  /* 0x0000008a008a7308 */ /* 0x000fe20000000800 */
[C---:B------:R-:W-:Y:S01]  /*16500*/  HMMA.16816.F32 R8, R28.reuse, R42, R8 ;  /* 0x0000002a1c08723c */ /* 0x040fe20000001808 */
[----:B------:R-:W5:Y:S08]  /*16510*/  LDSM.16.MT88.4 R40, [R48+0x800] ;  /* 0x000800003028783b */ /* 0x000f700000004200 */
[----:B------:R-:W4:Y:S01]  /*16520*/  MUFU.EX2 R136, R136 ;  /* 0x0000008800887308 */ /* 0x000f220000000800 */
[----:B------:R-:W-:Y:S01]  /*16530*/  FADD.FTZ R108, R108, R124 ;  /* 0x0000007c6c6c7221 */ /* 0x000fe20000010000 */
[----:B------:R-:W-:Y:S01]  /*16540*/  FADD.FTZ R122, R110, R122 ;  /* 0x0000007a6e7a7221 */ /* 0x000fe20000010000 */
[-C--:B------:R-:W-:Y:S07]  /*16550*/  FFMA.FTZ R110, R25, R21.reuse, -R56 ;  /* 0x00000015196e7223 */ /* 0x080fee0000010838 */
[----:B------:R-:W4:Y:S01]  /*16560*/  MUFU.EX2 R137, R220 ;  /* 0x000000dc00897308 */ /* 0x000f220000000800 */
[C---:B-1----:R-:W-:Y:S01]  /*16570*/  HMMA.16816.F32 R12, R28.reuse, R32, R12 ;  /* 0x000000201c0c723c */ /* 0x042fe2000000180c */
[----:B---3--:R-:W1:Y:S08]  /*16580*/  LDSM.16.MT88.4 R44, [R49+0x5c00] ;  /* 0x005c0000312c783b */ /* 0x008e700000004200 */
[----:B------:R-:W-:Y:S01]  /*16590*/  MUFU.EX2 R139, R139 ;  /* 0x0000008b008b7308 */ /* 0x000fe20000000800 */
[----:B------:R-:W-:Y:S01]  /*165a0*/  FADD.FTZ R119, R119, R108 ;  /* 0x0000006c77777221 */ /* 0x000fe20000010000 */
[----:B------:R-:W-:Y:S01]  /*165b0*/  FADD.FTZ R127, R127, R122 ;  /* 0x0000007a7f7f7221 */ /* 0x000fe20000010000 */
[----:B------:R-:W-:Y:S07]  /*165c0*/  FFMA.FTZ R55, R55, R21, -R56 ;  /* 0x0000001537377223 */ /* 0x000fee0000010838 */
[----:B------:R-:W3:Y:S01]  /*165d0*/  MUFU.EX2 R132, R132 ;  /* 0x0000008400847308 */ /* 0x000ee20000000800 */
[----:B------:R-:W-:Y:S01]  /*165e0*/  HMMA.16816.F32 R16, R28, R34, R16 ;  /* 0x000000221c10723c */ /* 0x000fe20000001810 */
[----:B------:R-:W1:Y:S02]  /*165f0*/  LDSM.16.MT88.4 R32, [R48+0xc00] ;  /* 0x000c00003020783b */ /* 0x000e640000004200 */
[----:B--2---:R-:W-:Y:S06]  /*16600*/  F2FP.F16.F32.PACK_AB R28, R145, R135 ;  /* 0x00000087911c723e */ /* 0x004fec00000000ff */
[----:B------:R-:W2:Y:S01]  /*16610*/  MUFU.EX2 R130, R217 ;  /* 0x000000d900827308 */ /* 0x000ea20000000800 */
[----:B----4-:R-:W-:Y:S01]  /*16620*/  F2FP.F16.F32.PACK_AB R29, R136, R144 ;  /* 0x00000090881d723e */ /* 0x010fe200000000ff */
[----:B------:R-:W-:Y:S01]  /*16630*/  FADD.FTZ R120, R120, R127 ;  /* 0x0000007f78787221 */ /* 0x000fe20000010000 */
[----:B------:R-:W-:Y:S07]  /*16640*/  F2FP.F16.F32.PACK_AB R30, R141, R137 ;  /* 0x000000898d1e723e */ /* 0x000fee00000000ff */
[----:B------:R-:W4:Y:S01]  /*16650*/  MUFU.EX2 R143, R143 ;  /* 0x0000008f008f7308 */ /* 0x000f220000000800 */
[----:B------:R-:W-:Y:S01]  /*16660*/  FADD.FTZ R118, R118, R119 ;  /* 0x0000007776767221 */ /* 0x000fe20000010000 */
[----:B------:R-:W-:Y:S01]  /*16670*/  FADD.FTZ R120, R115, R120 ;  /* 0x0000007873787221 */ /* 0x000fe20000010000 */
[----:B------:R-:W-:Y:S07]  /*16680*/  FFMA.FTZ R23, R23, R21, -R56 ;  /* 0x0000001517177223 */ /* 0x000fee0000010838 */
[----:B------:R-:W1:Y:S01]  /*16690*/  MUFU.EX2 R140, R216 ;  /* 0x000000d8008c7308 */ /* 0x000e620000000800 */
[----:B---3--:R-:W-:Y:S01]  /*166a0*/  F2FP.F16.F32.PACK_AB R31, R132, R139 ;  /* 0x0000008b841f723e */ /* 0x008fe200000000ff */
[----:B------:R-:W-:Y:S01]  /*166b0*/  FADD.FTZ R112, R112, R120 ;  /* 0x0000007870707221 */ /* 0x000fe20000010000 */
[----:B------:R-:W-:Y:S07]  /*166c0*/  FADD.FTZ R118, R117, R118 ;  /* 0x0000007675767221 */ /* 0x000fee0000010000 */
[----:B------:R-:W-:Y:S01]  /*166d0*/  MUFU.EX2 R158, R158 ;  /* 0x0000009e009e7308 */ /* 0x000fe20000000800 */
[----:B------:R-:W-:Y:S01]  /*166e0*/  ISETP.GT.AND P0, PT, R190, R180, PT ;  /* 0x000000b4be00720c */ /* 0x000fe20003f04270 */
[----:B------:R-:W-:Y:S01]  /*166f0*/  FADD.FTZ R112, R135, R112 ;  /* 0x0000007087707221 */ /* 0x000fe20000010000 */
[----:B------:R-:W-:Y:S01]  /*16700*/  FADD.FTZ R123, R123, R118 ;  /* 0x000000767b7b7221 */ /* 0x000fe20000010000 */
[C---:B------:R-:W-:Y:S06]  /*16710*/  HMMA.16816.F32 R4, R28.reuse, R36, R4 ;  /* 0x000000241c04723c */ /* 0x040fec0000001804 */
[----:B------:R-:W-:Y:S01]  /*16720*/  MUFU.EX2 R155, R155 ;  /* 0x0000009b009b7308 */ /* 0x000fe20000000800 */
[----:B------:R-:W-:Y:S01]  /*16730*/  FADD.FTZ R145, R145, R112 ;  /* 0x0000007091917221 */ /* 0x000fe20000010000 */
[----:B------:R-:W-:Y:S08]  /*16740*/  FADD.FTZ R123, R144, R123 ;  /* 0x0000007b907b7221 */ /* 0x000ff00000010000 */
[----:B------:R-:W-:Y:S01]  /*16750*/  MUFU.EX2 R154, R154 ;  /* 0x0000009a009a7308 */ /* 0x000fe20000000800 */
[----:B------:R-:W-:Y:S02]  /*16760*/  VIADD R190, R190, 0xffffffff ;  /* 0xffffffffbebe7836 */ /* 0x000fe40000000000 */
[----:B------:R-:W-:Y:S01]  /*16770*/  FADD.FTZ R145, R137, R145 ;  /* 0x0000009189917221 */ /* 0x000fe20000010000 */
[C---:B------:R-:W-:Y:S01]  /*16780*/  HMMA.16816.F32 R8, R28.reuse, R38, R8 ;  /* 0x000000261c08723c */ /* 0x040fe20000001808 */
[----:B------:R-:W3:Y:S05]  /*16790*/  LDSM.16.MT88.4 R36, [R49+0x6000] ;  /* 0x006000003124783b */ /* 0x000eea0000004200 */
[----:B------:R-:W-:Y:S01]  /*167a0*/  MUFU.EX2 R153, R153 ;  /* 0x0000009900997308 */ /* 0x000fe20000000800 */
[----:B------:R-:W-:Y:S01]  /*167b0*/  FADD.FTZ R141, R141, R145 ;  /* 0x000000918d8d7221 */ /* 0x000fe20000010000 */
[----:B------:R-:W-:Y:S08]  /*167c0*/  FADD.FTZ R123, R136, R123 ;  /* 0x0000007b887b7221 */ /* 0x000ff00000010000 */
[----:B------:R-:W-:Y:S01]  /*167d0*/  MUFU.EX2 R152, R152 ;  /* 0x0000009800987308 */ /* 0x000fe20000000800 */
[C---:B-----5:R-:W-:Y:S09]  /*167e0*/  HMMA.16816.F32 R12, R28.reuse, R40, R12 ;  /* 0x000000281c0c723c */ /* 0x060ff2000000180c */
[----:B------:R-:W-:Y:S01]  /*167f0*/  MUFU.EX2 R146, R146 ;  /* 0x0000009200927308 */ /* 0x000fe20000000800 */
[----:B------:R-:W-:Y:S01]  /*16800*/  FFMA.FTZ R40, R160, R21, -R56 ;  /* 0x00000015a0287223 */ /* 0x000fe20000010838 */
[----:B------:R-:W-:Y:S08]  /*16810*/  FADD.FTZ R139, R139, R123 ;  /* 0x0000007b8b8b7221 */ /* 0x000ff00000010000 */
[----:B------:R-:W-:Y:S01]  /*16820*/  MUFU.EX2 R160, R212 ;  /* 0x000000d400a07308 */ /* 0x000fe20000000800 */
[----:B------:R-:W-:Y:S09]  /*16830*/  HMMA.16816.F32 R16, R28, R42, R16 ;  /* 0x0000002a1c10723c */ /* 0x000ff20000001810 */
[----:B------:R5:W3:Y:S01]  /*16840*/  MUFU.EX2 R159, R40 ;  /* 0x00000028009f7308 */ /* 0x000ae20000000800 */
[----:B------:R-:W-:Y:S01]  /*16850*/  F2FP.F16.F32.PACK_AB R31, R142, R138 ;  /* 0x0000008a8e1f723e */ /* 0x000fe200000000ff */
[----:B------:R-:W-:Y:S01]  /*16860*/  FADD.FTZ R139, R132, R139 ;  /* 0x0000008b848b7221 */ /* 0x000fe20000010000 */
[----:B--2---:R-:W-:Y:S07]  /*16870*/  F2FP.F16.F32.PACK_AB R28, R130, R134 ;  /* 0x00000086821c723e */ /* 0x004fee00000000ff */
[----:B------:R-:W-:Y:S01]  /*16880*/  MUFU.EX2 R147, R211 ;  /* 0x000000d300937308 */ /* 0x000fe20000000800 */
[----:B----4-:R-:W-:Y:S01]  /*16890*/  F2FP.F16.F32.PACK_AB R29, R129, R143 ;  /* 0x0000008f811d723e */ /* 0x010fe200000000ff */
[----:B------:R-:W-:Y:S01]  /*168a0*/  FADD.FTZ R134, R134, R141 ;  /* 0x0000008d86867221 */ /* 0x000fe20000010000 */
[----:B-1----:R-:W-:Y:S01]  /*168b0*/  F2FP.F16.F32.PACK_AB R30, R133, R140 ;  /* 0x0000008c851e723e */ /* 0x002fe200000000ff */
[----:B------:R-:W-:Y:S06]  /*168c0*/  FADD.FTZ R143, R143, R139 ;  /* 0x0000008b8f8f7221 */ /* 0x000fec0000010000 */
[----:B------:R-:W-:Y:S01]  /*168d0*/  MUFU.EX2 R148, R148 ;  /* 0x0000009400947308 */ /* 0x000fe20000000800 */
[----:B------:R-:W-:Y:S01]  /*168e0*/  FADD.FTZ R134, R130, R134 ;  /* 0x0000008682867221 */ /* 0x000fe20000010000 */
[----:B------:R-:W-:Y:S08]  /*168f0*/  FADD.FTZ R143, R129, R143 ;  /* 0x0000008f818f7221 */ /* 0x000ff00000010000 */
[----:B------:R-:W-:Y:S01]  /*16900*/  MUFU.EX2 R201, R201 ;  /* 0x000000c900c97308 */ /* 0x000fe20000000800 */
[C---:B------:R-:W-:Y:S03]  /*16910*/  HMMA.16816.F32 R4, R28.reuse, R44, R4 ;  /* 0x0000002c1c04723c */ /* 0x040fe60000001804 */
[-C--:B-----5:R-:W-:Y:S01]  /*16920*/  FFMA.FTZ R40, R157, R21.reuse, -R56 ;  /* 0x000000159d287223 */ /* 0x0a0fe20000010838 */
[----:B------:R-:W-:Y:S05]  /*16930*/  FADD.FTZ R138, R138, R143 ;  /* 0x0000008f8a8a7221 */ /* 0x000fea0000010000 */
[----:B------:R1:W2:Y:S01]  /*16940*/  MUFU.EX2 R157, R208 ;  /* 0x000000d0009d7308 */ /* 0x0002a20000000800 */
[----:B------:R-:W-:Y:S01]  /*16950*/  FADD.FTZ R140, R140, R134 ;  /* 0x000000868c8c7221 */ /* 0x000fe20000010000 */
[C---:B------:R-:W-:Y:S08]  /*16960*/  HMMA.16816.F32 R8, R28.reuse, R46, R8 ;  /* 0x0000002e1c08723c */ /* 0x040ff00000001808 */
[----:B------:R4:W5:Y:S01]  /*16970*/  MUFU.EX2 R156, R40 ;  /* 0x00000028009c7308 */ /* 0x0009620000000800 */
[----:B------:R-:W-:Y:S01]  /*16980*/  LDSM.16.MT88.4 R44, [R49+0x6800] ;  /* 0x00680000312c783b */ /* 0x000fe20000004200 */
[----:B------:R-:W-:Y:S01]  /*16990*/  FADD.FTZ R138, R142, R138 ;  /* 0x0000008a8e8a7221 */ /* 0x000fe20000010000 */
[----:B------:R-:W-:Y:S07]  /*169a0*/  FADD.FTZ R140, R133, R140 ;  /* 0x0000008c858c7221 */ /* 0x000fee0000010000 */
[----:B------:R-:W-:Y:S01]  /*169b0*/  MUFU.EX2 R204, R204 ;  /* 0x000000cc00cc7308 */ /* 0x000fe20000000800 */
[----:B---3--:R-:W-:Y:S01]  /*169c0*/  FADD.FTZ R138, R159, R138 ;  /* 0x0000008a9f8a7221 */ /* 0x008fe20000010000 */
[C---:B------:R-:W-:Y:S08]  /*169d0*/  HMMA.16816.F32 R12, R28.reuse, R32, R12 ;  /* 0x000000201c0c723c */ /* 0x040ff0000000180c */
[----:B------:R-:W-:Y:S01]  /*169e0*/  MUFU.EX2 R206, R206 ;  /* 0x000000ce00ce7308 */ /* 0x000fe20000000800 */
[-CC-:B-1----:R-:W-:Y:S01]  /*169f0*/  FFMA.FTZ R208, R203, R21.reuse, -R56.reuse ;  /* 0x00000015cbd07223 */ /* 0x182fe20000010838 */
[----:B------:R-:W-:Y:S08]  /*16a00*/  FFMA.FTZ R203, R167, R21, -R56 ;  /* 0x00000015a7cb7223 */ /* 0x000ff00000010838 */
[----:B------:R-:W-:Y:S01]  /*16a10*/  MUFU.EX2 R199, R199 ;  /* 0x000000c700c77308 */ /* 0x000fe20000000800 */
[----:B----4-:R-:W1:Y:S01]  /*16a20*/  LDSM.16.MT88.4 R40, [R48+0x1000] ;  /* 0x001000003028783b */ /* 0x010e620000004200 */
[----:B------:R-:W-:Y:S08]  /*16a30*/  HMMA.16816.F32 R16, R28, R34, R16 ;  /* 0x000000221c10723c */ /* 0x000ff00000001810 */
[----:B------:R3:W-:Y:S01]  /*16a40*/  MUFU.EX2 R167, R205 ;  /* 0x000000cd00a77308 */ /* 0x0007e20000000800 */
[----:B------:R-:W-:Y:S01]  /*16a50*/  F2FP.F16.F32.PACK_AB R28, R160, R158 ;  /* 0x0000009ea01c723e */ /* 0x000fe200000000ff */
[----:B------:R-:W-:Y:S01]  /*16a60*/  FADD.FTZ R158, R158, R140 ;  /* 0x0000008c9e9e7221 */ /* 0x000fe20000010000 */
[C---:B------:R-:W-:Y:S07]  /*16a70*/  F2FP.F16.F32.PACK_AB R29, R146.reuse, R159 ;  /* 0x0000009f921d723e */ /* 0x040fee00000000ff */
[----:B------:R-:W4:Y:S01]  /*16a80*/  MUFU.EX2 R208, R208 ;  /* 0x000000d000d07308 */ /* 0x000f220000000800 */
[----:B------:R-:W1:Y:S01]  /*16a90*/  LDSM.16.MT88.4 R32, [R49+0x6400] ;  /* 0x006400003120783b */ /* 0x000e620000004200 */
[----:B--2---:R-:W-:Y:S01]  /*16aa0*/  F2FP.F16.F32.PACK_AB R30, R157, R147 ;  /* 0x000000939d1e723e */ /* 0x004fe200000000ff */
[----:B------:R-:W-:Y:S01]  /*16ab0*/  FADD.FTZ R146, R146, R138 ;  /* 0x0000008a92927221 */ /* 0x000fe20000010000 */
[----:B-----5:R-:W-:Y:S06]  /*16ac0*/  F2FP.F16.F32.PACK_AB R31, R148, R156 ;  /* 0x0000009c941f723e */ /* 0x020fec00000000ff */
[----:B------:R-:W2:Y:S01]  /*16ad0*/  MUFU.EX2 R203, R203 ;  /* 0x000000cb00cb7308 */ /* 0x000ea20000000800 */
[----:B------:R-:W-:Y:S01]  /*16ae0*/  FADD.FTZ R158, R160, R158 ;  /* 0x0000009ea09e7221 */ /* 0x000fe20000010000 */
[----:B------:R-:W-:Y:S01]  /*16af0*/  FADD.FTZ R146, R156, R146 ;  /* 0x000000929c927221 */ /* 0x000fe20000010000 */
[----:B------:R-:W-:Y:S07]  /*16b00*/  LDSM.16.MT88.4 R140, [R49+0x8c00] ;  /* 0x008c0000318c783b */ /* 0x000fee0000004200 */
[----:B------:R-:W-:Y:S01]  /*16b10*/  MUFU.EX2 R200, R210 ;  /* 0x000000d200c87308 */ /* 0x000fe20000000800 */
[C---:B------:R-:W-:Y:S03]  /*16b20*/  HMMA.16816.F32 R4, R28.reuse, R36, R4 ;  /* 0x000000241c04723c */ /* 0x040fe60000001804 */
[-CC-:B---3--:R-:W-:Y:S06]  /*16b30*/  FFMA.FTZ R205, R202, R21.reuse, -R56.reuse ;  /* 0x00000015cacd7223 */ /* 0x188fec0000010838 */
[----:B------:R-:W-:Y:S01]  /*16b40*/  MUFU.EX2 R163, R163 ;  /* 0x000000a300a37308 */ /* 0x000fe20000000800 */
[-C--:B------:R-:W-:Y:S01]  /*16b50*/  FFMA.FTZ R202, R162, R21.reuse, -R56 ;  /* 0x00000015a2ca7223 */ /* 0x080fe20000010838 */
[----:B------:R-:W-:Y:S01]  /*16b60*/  FADD.FTZ R148, R148, R146 ;  /* 0x0000009294947221 */ /* 0x000fe20000010000 */
[----:B------:R-:W-:Y:S01]  /*16b70*/  FADD.FTZ R147, R147, R158 ;  /* 0x0000009e93937221 */ /* 0x000fe20000010000 */
[C---:B------:R-:W-:Y:S01]  /*16b80*/  HMMA.16816.F32 R8, R28.reuse, R38, R8 ;  /* 0x000000261c08723c */ /* 0x040fe20000001808 */
[----:B------:R-:W3:Y:S05]  /*16b90*/  LDSM.16.MT88.4 R36, [R48+0x1400] ;  /* 0x001400003024783b */ /* 0x000eea0000004200 */
[----:B------:R-:W5:Y:S01]  /*16ba0*/  MUFU.EX2 R205, R205 ;  /* 0x000000cd00cd7308 */ /* 0x000f620000000800 */
[----:B----4-:R-:W-:Y:S01]  /*16bb0*/  FADD.FTZ R148, R208, R148 ;  /* 0x00000094d0947221 */ /* 0x010fe20000010000 */
[----:B------:R-:W-:Y:S08]  /*16bc0*/  FADD.FTZ R157, R157, R147 ;  /* 0x000000939d9d7221 */ /* 0x000ff00000010000 */
[----:B------:R-:W-:Y:S01]  /*16bd0*/  MUFU.EX2 R162, R209 ;  /* 0x000000d100a27308 */ /* 0x000fe20000000800 */
[----:B------:R-:W-:Y:S09]  /*16be0*/  FADD.FTZ R157, R201, R157 ;  /* 0x0000009dc99d7221 */ /* 0x000ff20000010000 */
[----:B------:R-:W-:Y:S01]  /*16bf0*/  MUFU.EX2 R202, R202 ;  /* 0x000000ca00ca7308 */ /* 0x000fe20000000800 */
[C---:B-1----:R-:W-:Y:S09]  /*16c00*/  HMMA.16816.F32 R12, R28.reuse, R40, R12 ;  /* 0x000000281c0c723c */ /* 0x042ff2000000180c */
[----:B------:R-:W-:Y:S01]  /*16c10*/  MUFU.EX2 R166, R166 ;  /* 0x000000a600a67308 */ /* 0x000fe20000000800 */
[----:B------:R-:W-:Y:S09]  /*16c20*/  FFMA.FTZ R40, R183, R21, -R56 ;  /* 0x00000015b7287223 */ /* 0x000ff20000010838 */
[----:B------:R-:W-:Y:S01]  /*16c30*/  MUFU.EX2 R183, R207 ;  /* 0x000000cf00b77308 */ /* 0x000fe20000000800 */
[----:B------:R-:W-:Y:S09]  /*16c40*/  HMMA.16816.F32 R16, R28, R42, R16 ;  /* 0x0000002a1c10723c */ /* 0x000ff20000001810 */
[----:B------:R1:W-:Y:S01]  /*16c50*/  MUFU.EX2 R207, R40 ;  /* 0x0000002800cf7308 */ /* 0x0003e20000000800 */
[C---:B------:R-:W-:Y:S01]  /*16c60*/  F2FP.F16.F32.PACK_AB R28, R204.reuse, R201 ;  /* 0x000000c9cc1c723e */ /* 0x040fe200000000ff */
[----:B------:R-:W-:Y:S01]  /*16c70*/  FADD.FTZ R204, R204, R157 ;  /* 0x0000009dcccc7221 */ /* 0x000fe20000010000 */
[C---:B--2---:R-:W-:Y:S07]  /*16c80*/  F2FP.F16.F32.PACK_AB R29, R203.reuse, R208 ;  /* 0x000000d0cb1d723e */ /* 0x044fee00000000ff */
[----:B------:R-:W-:Y:S01]  /*16c90*/  MUFU.EX2 R161, R161 ;  /* 0x000000a100a17308 */ /* 0x000fe20000000800 */
[C---:B------:R-:W-:Y:S01]  /*16ca0*/  F2FP.F16.F32.PACK_AB R30, R206.reuse, R167 ;  /* 0x000000a7ce1e723e */ /* 0x040fe200000000ff */
[----:B------:R-:W-:Y:S01]  /*16cb0*/  FADD.FTZ R203, R203, R148 ;  /* 0x00000094cbcb7221 */ /* 0x000fe20000010000 */
[----:B-----5:R-:W-:Y:S07]  /*16cc0*/  F2FP.F16.F32.PACK_AB R31, R199, R205 ;  /* 0x000000cdc71f723e */ /* 0x020fee00000000ff */
[----:B------:R-:W-:Y:S01]  /*16cd0*/  MUFU.EX2 R126, R126 ;  /* 0x0000007e007e7308 */ /* 0x000fe20000000800 */
[----:B------:R-:W-:Y:S01]  /*16ce0*/  FADD.FTZ R204, R167, R204 ;  /* 0x000000cca7cc7221 */ /* 0x000fe20000010000 */
[----:B------:R-:W-:Y:S01]  /*16cf0*/  FADD.FTZ R203, R205, R203 ;  /* 0x000000cbcdcb7221 */ /* 0x000fe20000010000 */
[----:B------:R-:W-:Y:S07]  /*16d00*/  IMAD.MOV.U32 R148, RZ, RZ, R0 ;  /* 0x000000ffff947224 */ /* 0x000fee00078e0000 */
[----:B------:R-:W2:Y:S01]  /*16d10*/  MUFU.EX2 R125, R125 ;  /* 0x0000007d007d7308 */ /* 0x000ea20000000800 */
[----:B-1----:R-:W1:Y:S01]  /*16d20*/  LDSM.16.MT88.4 R40, [R48+0x1800] ;  /* 0x001800003028783b */ /* 0x002e620000004200 */
[C---:B------:R-:W-:Y:S08]  /*16d30*/  HMMA.16816.F32 R4, R28.reuse, R32, R4 ;  /* 0x000000201c04723c */ /* 0x040ff00000001804 */
[----:B------:R-:W-:Y:S01]  /*16d40*/  MUFU.EX2 R113, R113 ;  /* 0x0000007100717308 */ /* 0x000fe20000000800 */
[----:B------:R-:W-:Y:S01]  /*16d50*/  FADD.FTZ R203, R199, R203 ;  /* 0x000000cbc7cb7221 */ /* 0x000fe20000010000 */
[----:B------:R-:W-:Y:S08]  /*16d60*/  FADD.FTZ R206, R206, R204 ;  /* 0x000000cccece7221 */ /* 0x000ff00000010000 */
[----:B------:R-:W4:Y:S01]  /*16d70*/  MUFU.EX2 R109, R109 ;  /* 0x0000006d006d7308 */ /* 0x000f220000000800 */
[C---:B------:R-:W-:Y:S01]  /*16d80*/  HMMA.16816.F32 R8, R28.reuse, R34, R8 ;  /* 0x000000221c08723c */ /* 0x040fe20000001808 */
[----:B------:R-:W5:Y:S08]  /*16d90*/  LDSM.16.MT88.4 R32, [R49+0x6c00] ;  /* 0x006c00003120783b */ /* 0x000f700000004200 */
[----:B------:R-:W-:Y:S01]  /*16da0*/  MUFU.EX2 R107, R107 ;  /* 0x0000006b006b7308 */ /* 0x000fe20000000800 */
[----:B------:R-:W-:Y:S01]  /*16db0*/  FADD.FTZ R206, R200, R206 ;  /* 0x000000cec8ce7221 */ /* 0x000fe20000010000 */
[----:B--2---:R-:W-:Y:S08]  /*16dc0*/  F2FP.F16.F32.PACK_AB R24, R125, R126 ;  /* 0x0000007e7d18723e */ /* 0x004ff000000000ff */
[----:B------:R-:W2:Y:S01]  /*16dd0*/  MUFU.EX2 R106, R106 ;  /* 0x0000006a006a7308 */ /* 0x000ea20000000800 */
[C---:B---3--:R-:W-:Y:S09]  /*16de0*/  HMMA.16816.F32 R12, R28.reuse, R36, R12 ;  /* 0x000000241c0c723c */ /* 0x048ff2000000180c */
[----:B------:R-:W-:Y:S01]  /*16df0*/  MUFU.EX2 R105, R105 ;  /* 0x0000006900697308 */ /* 0x000fe20000000800 */
[----:B----4-:R-:W-:Y:S09]  /*16e00*/  F2FP.F16.F32.PACK_AB R25, R109, R113 ;  /* 0x000000716d19723e */ /* 0x010ff200000000ff */
[----:B------:R-:W3:Y:S01]  /*16e10*/  MUFU.EX2 R104, R104 ;  /* 0x0000006800687308 */ /* 0x000ee20000000800 */
[----:B------:R-:W-:Y:S01]  /*16e20*/  HMMA.16816.F32 R16, R28, R38, R16 ;  /* 0x000000261c10723c */ /* 0x000fe20000001810 */
[----:B------:R-:W4:Y:S08]  /*16e30*/  LDSM.16.MT88.4 R36, [R48+0x1c00] ;  /* 0x001c00003024783b */ /* 0x000f300000004200 */
[----:B------:R3:W-:Y:S01]  /*16e40*/  MUFU.EX2 R108, R27 ;  /* 0x0000001b006c7308 */ /* 0x0007e20000000800 */
[C---:B------:R-:W-:Y:S01]  /*16e50*/  F2FP.F16.F32.PACK_AB R28, R162.reuse, R200 ;  /* 0x000000c8a21c723e */ /* 0x040fe200000000ff */
[----:B------:R-:W-:Y:S01]  /*16e60*/  FADD.FTZ R162, R162, R206 ;  /* 0x000000cea2a27221 */ /* 0x000fe20000010000 */
[----:B------:R-:W-:Y:S07]  /*16e70*/  F2FP.F16.F32.PACK_AB R29, R163, R202 ;  /* 0x000000caa31d723e */ /* 0x000fee00000000ff */
[----:B------:R-:W-:Y:S01]  /*16e80*/  MUFU.EX2 R103, R103 ;  /* 0x0000006700677308 */ /* 0x000fe20000000800 */
[----:B------:R-:W-:Y:S01]  /*16e90*/  F2FP.F16.F32.PACK_AB R30, R183, R166 ;  /* 0x000000a6b71e723e */ /* 0x000fe200000000ff */
[----:B------:R-:W-:Y:S01]  /*16ea0*/  FADD.FTZ R202, R202, R203 ;  /* 0x000000cbcaca7221 */ /* 0x000fe20000010000 */
[----:B------:R-:W-:Y:S07]  /*16eb0*/  F2FP.F16.F32.PACK_AB R31, R161, R207 ;  /* 0x000000cfa11f723e */ /* 0x000fee00000000ff */
[----:B------:R-:W-:Y:S01]  /*16ec0*/  MUFU.EX2 R111, R111 ;  /* 0x0000006f006f7308 */ /* 0x000fe20000000800 */
[----:B--2---:R-:W-:Y:S01]  /*16ed0*/  F2FP.F16.F32.PACK_AB R26, R106, R107 ;  /* 0x0000006b6a1a723e */ /* 0x004fe200000000ff */
[----:B------:R-:W-:Y:S01]  /*16ee0*/  FADD.FTZ R202, R163, R202 ;  /* 0x000000caa3ca7221 */ /* 0x000fe20000010000 */
[----:B------:R-:W-:Y:S07]  /*16ef0*/  FADD.FTZ R166, R166, R162 ;  /* 0x000000a2a6a67221 */ /* 0x000fee0000010000 */
[----:B------:R-:W-:Y:S01]  /*16f00*/  MUFU.EX2 R110, R110 ;  /* 0x0000006e006e7308 */ /* 0x000fe20000000800 */
[C---:B------:R-:W-:Y:S09]  /*16f10*/  HMMA.16816.F32 R4, R28.reuse, R44, R4 ;  /* 0x0000002c1c04723c */ /* 0x040ff20000001804 */
[----:B------:R-:W-:Y:S01]  /*16f20*/  MUFU.EX2 R102, R102 ;  /* 0x0000006600667308 */ /* 0x000fe20000000800 */
[----:B---3--:R-:W-:Y:S01]  /*16f30*/  F2FP.F16.F32.PACK_AB R27, R104, R105 ;  /* 0x00000069681b723e */ /* 0x008fe200000000ff */
[-CC-:B------:R-:W-:Y:S01]  /*16f40*/  FFMA.FTZ R45, R149, R21.reuse, -R56.reuse ;  /* 0x00000015952d7223 */ /* 0x180fe20000010838 */
[-C--:B------:R-:W-:Y:S07]  /*16f50*/  FFMA.FTZ R44, R131, R21.reuse, -R56 ;  /* 0x00000015832c7223 */ /* 0x080fee0000010838 */
[----:B------:R-:W-:Y:S01]  /*16f60*/  MUFU.EX2 R101, R101 ;  /* 0x0000006500657308 */ /* 0x000fe20000000800 */
[----:B------:R-:W-:Y:S01]  /*16f70*/  FADD.FTZ R207, R207, R202 ;  /* 0x000000cacfcf7221 */ /* 0x000fe20000010000 */
[C---:B------:R-:W-:Y:S08]  /*16f80*/  HMMA.16816.F32 R8, R28.reuse, R46, R8 ;  /* 0x0000002e1c08723c */ /* 0x040ff00000001808 */
[----:B------:R-:W-:Y:S01]  /*16f90*/  MUFU.EX2 R45, R45 ;  /* 0x0000002d002d7308 */ /* 0x000fe20000000800 */
[-CC-:B------:R-:W-:Y:S01]  /*16fa0*/  FFMA.FTZ R46, R128, R21.reuse, -R56.reuse ;  /* 0x00000015802e7223 */ /* 0x180fe20000010838 */
[----:B------:R-:W-:Y:S01]  /*16fb0*/  FFMA.FTZ R47, R121, R21, -R56 ;  /* 0x00000015792f7223 */ /* 0x000fe20000010838 */
[----:B------:R-:W-:Y:S07]  /*16fc0*/  FADD.FTZ R207, R161, R207 ;  /* 0x000000cfa1cf7221 */ /* 0x000fee0000010000 */
[----:B------:R-:W2:Y:S01]  /*16fd0*/  MUFU.EX2 R44, R44 ;  /* 0x0000002c002c7308 */ /* 0x000ea20000000800 */
[----:B------:R-:W-:Y:S01]  /*16fe0*/  FADD.FTZ R166, R183, R166 ;  /* 0x000000a6b7a67221 */ /* 0x000fe20000010000 */
[C---:B-1----:R-:W-:Y:S08]  /*16ff0*/  HMMA.16816.F32 R12, R28.reuse, R40, R12 ;  /* 0x000000281c0c723c */ /* 0x042ff0000000180c */
[----:B------:R-:W-:Y:S01]  /*17000*/  MUFU.EX2 R46, R46 ;  /* 0x0000002e002e7308 */ /* 0x000fe20000000800 */
[----:B------:R-:W-:Y:S09]  /*17010*/  IMAD.MOV.U32 R149, RZ, RZ, R20 ;  /* 0x000000ffff957224 */ /* 0x000ff200078e0014 */
[----:B------:R-:W1:Y:S01]  /*17020*/  MUFU.EX2 R47, R47 ;  /* 0x0000002f002f7308 */ /* 0x000e620000000800 */
[----:B------:R-:W-:Y:S01]  /*17030*/  HMMA.16816.F32 R16, R28, R42, R16 ;  /* 0x0000002a1c10723c */ /* 0x000fe20000001810 */
[----:B------:R-:W3:Y:S08]  /*17040*/  LDSM.16.MT88.4 R40, [R49+0x7000] ;  /* 0x007000003128783b */ /* 0x000ef00000004200 */
[----:B------:R-:W-:Y:S01]  /*17050*/  MUFU.EX2 R98, R98 ;  /* 0x0000006200627308 */ /* 0x000fe20000000800 */
[----:B------:R-:W-:Y:S01]  /*17060*/  F2FP.F16.F32.PACK_AB R28, R154, R155 ;  /* 0x0000009b9a1c723e */ /* 0x000fe200000000ff */
[----:B------:R-:W-:Y:S01]  /*17070*/  FADD.FTZ R155, R155, R166 ;  /* 0x000000a69b9b7221 */ /* 0x000fe20000010000 */
[----:B--2---:R-:W-:Y:S07]  /*17080*/  F2FP.F16.F32.PACK_AB R29, R44, R45 ;  /* 0x0000002d2c1d723e */ /* 0x004fee00000000ff */
[----:B------:R-:W-:Y:S01]  /*17090*/  MUFU.EX2 R97, R97 ;  /* 0x0000006100617308 */ /* 0x000fe20000000800 */
[----:B------:R-:W-:Y:S01]  /*170a0*/  F2FP.F16.F32.PACK_AB R30, R152, R153 ;  /* 0x00000099981e723e */ /* 0x000fe200000000ff */
[----:B------:R-:W-:Y:S01]  /*170b0*/  FADD.FTZ R45, R45, R207 ;  /* 0x000000cf2d2d7221 */ /* 0x000fe20000010000 */
[----:B------:R-:W-:Y:S07]  /*170c0*/  FADD.FTZ R155, R154, R155 ;  /* 0x0000009b9a9b7221 */ /* 0x000fee0000010000 */
[----:B------:R-:W-:Y:S01]  /*170d0*/  MUFU.EX2 R94, R94 ;  /* 0x0000005e005e7308 */ /* 0x000fe20000000800 */
[----:B-1----:R-:W-:Y:S01]  /*170e0*/  F2FP.F16.F32.PACK_AB R31, R47, R46 ;  /* 0x0000002e2f1f723e */ /* 0x002fe200000000ff */
[----:B------:R-:W-:Y:S08]  /*170f0*/  FADD.FTZ R44, R44, R45 ;  /* 0x0000002d2c2c7221 */ /* 0x000ff00000010000 */
[----:B------:R-:W-:Y:S01]  /*17100*/  MUFU.EX2 R93, R93 ;  /* 0x0000005d005d7308 */ /* 0x000fe20000000800 */
[-C--:B------:R-:W-:Y:S01]  /*17110*/  FFMA.FTZ R45, R76, R21.reuse, -R56 ;  /* 0x000000154c2d7223 */ /* 0x080fe20000010838 */
[----:B------:R-:W-:Y:S01]  /*17120*/  FADD.FTZ R153, R153, R155 ;  /* 0x0000009b99997221 */ /* 0x000fe20000010000 */
[----:B------:R-:W-:Y:S07]  /*17130*/  FADD.FTZ R46, R46, R44 ;  /* 0x0000002c2e2e7221 */ /* 0x000fee0000010000 */
[----:B------:R-:W-:Y:S01]  /*17140*/  MUFU.EX2 R92, R92 ;  /* 0x0000005c005c7308 */ /* 0x000fe20000000800 */
[C---:B-----5:R-:W-:Y:S09]  /*17150*/  HMMA.16816.F32 R4, R28.reuse, R32, R4 ;  /* 0x000000201c04723c */ /* 0x060ff20000001804 */
[----:B------:R-:W-:Y:S01]  /*17160*/  MUFU.EX2 R91, R91 ;  /* 0x0000005b005b7308 */ /* 0x000fe20000000800 */
[----:B------:R-:W-:Y:S01]  /*17170*/  FADD.FTZ R47, R47, R46 ;  /* 0x0000002e2f2f7221 */ /* 0x000fe20000010000 */
[-CC-:B------:R-:W-:Y:S01]  /*17180*/  FFMA.FTZ R46, R72, R21.reuse, -R56.reuse ;  /* 0x00000015482e7223 */ /* 0x180fe20000010838 */
[----:B------:R-:W-:Y:S07]  /*17190*/  FADD.FTZ R153, R152, R153 ;  /* 0x0000009998997221 */ /* 0x000fee0000010000 */
[----:B------:R-:W-:Y:S01]  /*171a0*/  MUFU.EX2 R90, R90 ;  /* 0x0000005a005a7308 */ /* 0x000fe20000000800 */
[C---:B------:R-:W-:Y:S01]  /*171b0*/  HMMA.16816.F32 R8, R28.reuse, R34, R8 ;  /* 0x000000221c08723c */ /* 0x040fe20000001808 */
[----:B------:R-:W1:Y:S08]  /*171c0*/  LDSM.16.MT88.4 R32, [R48+0x2000] ;  /* 0x002000003020783b */ /* 0x000e700000004200 */
[----:B------:R-:W-:Y:S01]  /*171d0*/  MUFU.EX2 R89, R89 ;  /* 0x0000005900597308 */ /* 0x000fe20000000800 */
[----:B------:R-:W-:Y:S01]  /*171e0*/  FADD.FTZ R47, R113, R47 ;  /* 0x0000002f712f7221 */ /* 0x000fe20000010000 */
[----:B------:R-:W-:Y:S08]  /*171f0*/  FADD.FTZ R126, R126, R153 ;  /* 0x000000997e7e7221 */ /* 0x000ff00000010000 */
[----:B------:R-:W-:Y:S01]  /*17200*/  MUFU.EX2 R88, R88 ;  /* 0x0000005800587308 */ /* 0x000fe20000000800 */
[C---:B----4-:R-:W-:Y:S09]  /*17210*/  HMMA.16816.F32 R12, R28.reuse, R36, R12 ;  /* 0x000000241c0c723c */ /* 0x050ff2000000180c */
[----:B------:R-:W-:Y:S01]  /*17220*/  MUFU.EX2 R87, R87 ;  /* 0x0000005700577308 */ /* 0x000fe20000000800 */
[----:B------:R-:W-:Y:S01]  /*17230*/  FADD.FTZ R109, R109, R47 ;  /* 0x0000002f6d6d7221 */ /* 0x000fe20000010000 */
[-C--:B------:R-:W-:Y:S01]  /*17240*/  FFMA.FTZ R47, R71, R21.reuse, -R56 ;  /* 0x00000015472f7223 */ /* 0x080fe20000010838 */
[----:B------:R-:W-:Y:S07]  /*17250*/  FADD.FTZ R125, R125, R126 ;  /* 0x0000007e7d7d7221 */ /* 0x000fee0000010000 */
[----:B------:R-:W-:Y:S01]  /*17260*/  MUFU.EX2 R85, R85 ;  /* 0x0000005500557308 */ /* 0x000fe20000000800 */
[----:B------:R-:W-:Y:S01]  /*17270*/  HMMA.16816.F32 R16, R28, R38, R16 ;  /* 0x000000261c10723c */ /* 0x000fe20000001810 */
[----:B------:R-:W2:Y:S08]  /*17280*/  LDSM.16.MT88.4 R28, [R49+0x7400] ;  /* 0x00740000311c783b */ /* 0x000eb00000004200 */
[----:B------:R-:W-:Y:S01]  /*17290*/  MUFU.EX2 R82, R82 ;  /* 0x0000005200527308 */ /* 0x000fe20000000800 */
[----:B------:R-:W-:Y:S01]  /*172a0*/  FADD.FTZ R109, R105, R109 ;  /* 0x0000006d696d7221 */ /* 0x000fe20000010000 */
[----:B------:R-:W-:Y:S08]  /*172b0*/  FADD.FTZ R125, R107, R125 ;  /* 0x0000007d6b7d7221 */ /* 0x000ff00000010000 */
[----:B------:R-:W-:Y:S01]  /*172c0*/  MUFU.EX2 R81, R81 ;  /* 0x0000005100517308 */ /* 0x000fe20000000800 */
[C---:B---3--:R-:W-:Y:S01]  /*172d0*/  HMMA.16816.F32 R4, R24.reuse, R40, R4 ;  /* 0x000000281804723c */ /* 0x048fe20000001804 */
[----:B------:R-:W3:Y:S08]  /*172e0*/  LDSM.16.MT88.4 R36, [R48+0x2400] ;  /* 0x002400003024783b */ /* 0x000ef00000004200 */
[----:B------:R-:W-:Y:S01]  /*172f0*/  MUFU.EX2 R80, R80 ;  /* 0x0000005000507308 */ /* 0x000fe20000000800 */
[-CC-:B------:R-:W-:Y:S01]  /*17300*/  FFMA.FTZ R41, R100, R21.reuse, -R56.reuse ;  /* 0x0000001564297223 */ /* 0x180fe20000010838 */
[-CC-:B------:R-:W-:Y:S08]  /*17310*/  FFMA.FTZ R40, R99, R21.reuse, -R56.reuse ;  /* 0x0000001563287223 */ /* 0x180ff00000010838 */
[----:B------:R-:W-:Y:S01]  /*17320*/  MUFU.EX2 R79, R79 ;  /* 0x0000004f004f7308 */ /* 0x000fe20000000800 */
[C---:B------:R-:W-:Y:S09]  /*17330*/  HMMA.16816.F32 R8, R24.reuse, R42, R8 ;  /* 0x0000002a1808723c */ /* 0x040ff20000001808 */
[----:B------:R-:W-:Y:S01]  /*17340*/  MUFU.EX2 R41, R41 ;  /* 0x0000002900297308 */ /* 0x000fe20000000800 */
[-CC-:B------:R-:W-:Y:S01]  /*17350*/  FFMA.FTZ R43, R96, R21.reuse, -R56.reuse ;  /* 0x00000015602b7223 */ /* 0x180fe20000010838 */
[-CC-:B------:R-:W-:Y:S01]  /*17360*/  FFMA.FTZ R42, R95, R21.reuse, -R56.reuse ;  /* 0x000000155f2a7223 */ /* 0x180fe20000010838 */
[----:B------:R-:W-:Y:S07]  /*17370*/  FFMA.FTZ R95, R83, R21, -R56 ;  /* 0x00000015535f7223 */ /* 0x000fee0000010838 */
[----:B------:R-:W4:Y:S01]  /*17380*/  MUFU.EX2 R40, R40 ;  /* 0x0000002800287308 */ /* 0x000f220000000800 */
[----:B------:R-:W-:Y:S01]  /*17390*/  FADD.FTZ R104, R104, R109 ;  /* 0x0000006d68687221 */ /* 0x000fe20000010000 */
[C---:B-1----:R-:W-:Y:S08]  /*173a0*/  HMMA.16816.F32 R12, R24.reuse, R32, R12 ;  /* 0x00000020180c723c */ /* 0x042ff0000000180c */
[----:B------:R-:W-:Y:S01]  /*173b0*/  MUFU.EX2 R43, R43 ;  /* 0x0000002b002b7308 */ /* 0x000fe20000000800 */
[----:B------:R-:W-:Y:S01]  /*173c0*/  FADD.FTZ R104, R111, R104 ;  /* 0x000000686f687221 */ /* 0x000fe20000010000 */
[----:B------:R-:W-:Y:S08]  /*173d0*/  FADD.FTZ R106, R106, R125 ;  /* 0x0000007d6a6a7221 */ /* 0x000ff00000010000 */
[----:B------:R-:W1:Y:S01]  /*173e0*/  MUFU.EX2 R42, R42 ;  /* 0x0000002a002a7308 */ /* 0x000e620000000800 */
[----:B------:R-:W-:Y:S01]  /*173f0*/  FADD.FTZ R104, R110, R104 ;  /* 0x000000686e687221 */ /* 0x000fe20000010000 */
[----:B------:R-:W-:Y:S01]  /*17400*/  HMMA.16816.F32 R16, R24, R34, R16 ;  /* 0x000000221810723c */ /* 0x000fe20000001810 */
[----:B------:R-:W5:Y:S07]  /*17410*/  LDSM.16.MT88.4 R32, [R49+0x7800] ;  /* 0x007800003120783b */ /* 0x000f6e0000004200 */
[----:B------:R-:W-:Y:S01]  /*17420*/  MUFU.EX2 R83, R84 ;  /* 0x0000005400537308 */ /* 0x000fe20000000800 */
[----:B------:R-:W-:Y:S01]  /*17430*/  F2FP.F16.F32.PACK_AB R24, R108, R103 ;  /* 0x000000676c18723e */ /* 0x000fe200000000ff */
[----:B------:R-:W-:Y:S01]  /*17440*/  FADD.FTZ R106, R103, R106 ;  /* 0x0000006a676a7221 */ /* 0x000fe20000010000 */
[----:B------:R-:W-:Y:S07]  /*17450*/  F2FP.F16.F32.PACK_AB R25, R110, R111 ;  /* 0x0000006f6e19723e */ /* 0x000fee00000000ff */
[----:B------:R-:W5:Y:S01]  /*17460*/  MUFU.EX2 R84, R95 ;  /* 0x0000005f00547308 */ /* 0x000f620000000800 */
[----:B------:R-:W-:Y:S01]  /*17470*/  F2FP.F16.F32.PACK_AB R26, R101, R102 ;  /* 0x00000066651a723e */ /* 0x000fe200000000ff */
[----:B------:R-:W-:Y:S01]  /*17480*/  FADD.FTZ R108, R108, R106 ;  /* 0x0000006a6c6c7221 */ /* 0x000fe20000010000 */
[----:B----4-:R-:W-:Y:S07]  /*17490*/  F2FP.F16.F32.PACK_AB R27, R40, R41 ;  /* 0x00000029281b723e */ /* 0x010fee00000000ff */
[----:B------:R-:W-:Y:S01]  /*174a0*/  MUFU.EX2 R77, R77 ;  /* 0x0000004d004d7308 */ /* 0x000fe20000000800 */
[----:B------:R-:W-:Y:S01]  /*174b0*/  FADD.FTZ R41, R41, R104 ;  /* 0x0000006829297221 */ /* 0x000fe20000010000 */
[----:B------:R-:W-:Y:S08]  /*174c0*/  FADD.FTZ R108, R102, R108 ;  /* 0x0000006c666c7221 */ /* 0x000ff00000010000 */
[----:B------:R-:W-:Y:S01]  /*174d0*/  MUFU.EX2 R45, R45 ;  /* 0x0000002d002d7308 */ /* 0x000fe20000000800 */
[----:B------:R-:W-:Y:S01]  /*174e0*/  FADD.FTZ R40, R40, R41 ;  /* 0x0000002928287221 */ /* 0x000fe20000010000 */
[C---:B--2---:R-:W-:Y:S08]  /*174f0*/  HMMA.16816.F32 R4, R24.reuse, R28, R4 ;  /* 0x0000001c1804723c */ /* 0x044ff00000001804 */
[----:B------:R-:W-:Y:S01]  /*17500*/  MUFU.EX2 R44, R75 ;  /* 0x0000004b002c7308 */ /* 0x000fe20000000800 */
[----:B------:R-:W-:Y:S01]  /*17510*/  FFMA.FTZ R41, R64, R21, -R56 ;  /* 0x0000001540297223 */ /* 0x000fe20000010838 */
[----:B------:R-:W-:Y:S08]  /*17520*/  FADD.FTZ R101, R101, R108 ;  /* 0x0000006c65657221 */ /* 0x000ff00000010000 */
[----:B------:R-:W-:Y:S01]  /*17530*/  MUFU.EX2 R74, R74 ;  /* 0x0000004a004a7308 */ /* 0x000fe20000000800 */
[C---:B------:R-:W-:Y:S01]  /*17540*/  HMMA.16816.F32 R8, R24.reuse, R30, R8 ;  /* 0x0000001e1808723c */ /* 0x040fe20000001808 */
[----:B------:R-:W2:Y:S08]  /*17550*/  LDSM.16.MT88.4 R28, [R48+0x2800] ;  /* 0x00280000301c783b */ /* 0x000eb00000004200 */
[----:B------:R-:W-:Y:S10]  /*17560*/  MUFU.EX2 R73, R73 ;  /* 0x0000004900497308 */ /* 0x000ff40000000800 */
[----:B------:R-:W-:Y:S01]  /*17570*/  MUFU.EX2 R46, R46 ;  /* 0x0000002e002e7308 */ /* 0x000fe20000000800 */
[C---:B---3--:R-:W-:Y:S09]  /*17580*/  HMMA.16816.F32 R12, R24.reuse, R36, R12 ;  /* 0x00000024180c723c */ /* 0x048ff2000000180c */
[----:B------:R-:W-:Y:S10]  /*17590*/  MUFU.EX2 R47, R47 ;  /* 0x0000002f002f7308 */ /* 0x000ff40000000800 */
[----:B------:R-:W-:Y:S01]  /*175a0*/  MUFU.EX2 R70, R70 ;  /* 0x0000004600467308 */ /* 0x000fe20000000800 */
[----:B------:R-:W-:Y:S01]  /*175b0*/  HMMA.16816.F32 R16, R24, R38, R16 ;  /* 0x000000261810723c */ /* 0x000fe20000001810 */
[----:B------:R-:W3:Y:S08]  /*175c0*/  LDSM.16.MT88.4 R36, [R49+0x7c00] ;  /* 0x007c00003124783b */ /* 0x000ef00000004200 */
[----:B------:R-:W-:Y:S01]  /*175d0*/  MUFU.EX2 R69, R69 ;  /* 0x0000004500457308 */ /* 0x000fe20000000800 */
[----:B------:R-:W-:Y:S01]  /*175e0*/  F2FP.F16.F32.PACK_AB R24, R97, R98 ;  /* 0x000000626118723e */ /* 0x000fe200000000ff */
[----:B------:R-:W-:Y:S01]  /*175f0*/  FADD.FTZ R98, R98, R101 ;  /* 0x0000006562627221 */ /* 0x000fe20000010000 */
[C---:B-1----:R-:W-:Y:S07]  /*17600*/  F2FP.F16.F32.PACK_AB R25, R42.reuse, R43 ;  /* 0x0000002b2a19723e */ /* 0x042fee00000000ff */
[----:B------:R-:W-:Y:S01]  /*17610*/  MUFU.EX2 R68, R68 ;  /* 0x0000004400447308 */ /* 0x000fe20000000800 */
[----:B------:R-:W-:Y:S01]  /*17620*/  F2FP.F16.F32.PACK_AB R26, R93, R94 ;  /* 0x0000005e5d1a723e */ /* 0x000fe200000000ff */
[----:B------:R-:W-:Y:S01]  /*17630*/  FADD.FTZ R43, R43, R40 ;  /* 0x000000282b2b7221 */ /* 0x000fe20000010000 */
[----:B------:R-:W-:Y:S07]  /*17640*/  F2FP.F16.F32.PACK_AB R27, R91, R92 ;  /* 0x0000005c5b1b723e */ /* 0x000fee00000000ff */
[----:B------:R-:W-:Y:S01]  /*17650*/  MUFU.EX2 R67, R67 ;  /* 0x0000004300437308 */ /* 0x000fe20000000800 */
[-CC-:B------:R-:W-:Y:S01]  /*17660*/  FFMA.FTZ R40, R63, R21.reuse, -R56.reuse ;  /* 0x000000153f287223 */ /* 0x180fe20000010838 */
[----:B------:R-:W-:Y:S01]  /*17670*/  FADD.FTZ R43, R42, R43 ;  /* 0x0000002b2a2b7221 */ /* 0x000fe20000010000 */
[-C--:B------:R-:W-:Y:S07]  /*17680*/  FFMA.FTZ R42, R59, R21.reuse, -R56 ;  /* 0x000000153b2a7223 */ /* 0x080fee0000010838 */
[----:B------:R-:W-:Y:S01]  /*17690*/  MUFU.EX2 R65, R65 ;  /* 0x0000004100417308 */ /* 0x000fe20000000800 */
[----:B------:R-:W-:Y:S01]  /*176a0*/  FADD.FTZ R98, R97, R98 ;  /* 0x0000006261627221 */ /* 0x000fe20000010000 */
[C---:B-----5:R-:W-:Y:S08]  /*176b0*/  HMMA.16816.F32 R4, R24.reuse, R32, R4 ;  /* 0x000000201804723c */ /* 0x060ff00000001804 */
[----:B------:R-:W-:Y:S01]  /*176c0*/  MUFU.EX2 R66, R66 ;  /* 0x0000004200427308 */ /* 0x000fe20000000800 */
[----:B------:R-:W-:Y:S01]  /*176d0*/  FADD.FTZ R92, R92, R43 ;  /* 0x0000002b5c5c7221 */ /* 0x000fe20000010000 */
[----:B------:R-:W-:Y:S01]  /*176e0*/  FFMA.FTZ R43, R60, R21, -R56 ;  /* 0x000000153c2b7223 */ /* 0x000fe20000010838 */
[----:B------:R-:W-:Y:S07]  /*176f0*/  FADD.FTZ R94, R94, R98 ;  /* 0x000000625e5e7221 */ /* 0x000fee0000010000 */
[----:B------:R-:W-:Y:S01]  /*17700*/  MUFU.EX2 R41, R41 ;  /* 0x0000002900297308 */ /* 0x000fe20000000800 */
[----:B------:R-:W-:Y:S01]  /*17710*/  FADD.FTZ R92, R91, R92 ;  /* 0x0000005c5b5c7221 */ /* 0x000fe20000010000 */
[C---:B------:R-:W-:Y:S01]  /*17720*/  HMMA.16816.F32 R8, R24.reuse, R34, R8 ;  /* 0x000000221808723c */ /* 0x040fe20000001808 */
[----:B------:R-:W1:Y:S07]  /*17730*/  LDSM.16.MT88.4 R32, [R48+0x2c00] ;  /* 0x002c00003020783b */ /* 0x000e6e0000004200 */
[----:B------:R-:W-:Y:S01]  /*17740*/  MUFU.EX2 R40, R40 ;  /* 0x0000002800287308 */ /* 0x000fe20000000800 */
[----:B------:R-:W-:Y:S01]  /*17750*/  FADD.FTZ R94, R93, R94 ;  /* 0x0000005e5d5e7221 */ /* 0x000fe20000010000 */
[----:B------:R-:W-:Y:S08]  /*17760*/  FADD.FTZ R92, R88, R92 ;  /* 0x0000005c585c7221 */ /* 0x000ff00000010000 */
[----:B------:R-:W-:Y:S01]  /*17770*/  MUFU.EX2 R62, R62 ;  /* 0x0000003e003e7308 */ /* 0x000fe20000000800 */
[C---:B--2---:R-:W-:Y:S09]  /*17780*/  HMMA.16816.F32 R12, R24.reuse, R28, R12 ;  /* 0x0000001c180c723c */ /* 0x044ff2000000180c */
[----:B------:R-:W-:Y:S10]  /*17790*/  MUFU.EX2 R61, R61 ;  /* 0x0000003d003d7308 */ /* 0x000ff40000000800 */
[----:B------:R-:W-:Y:S01]  /*177a0*/  MUFU.EX2 R43, R43 ;  /* 0x0000002b002b7308 */ /* 0x000fe20000000800 */
[----:B------:R-:W-:Y:S01]  /*177b0*/  HMMA.16816.F32 R16, R24, R30, R16 ;  /* 0x0000001e1810723c */ /* 0x000fe20000001810 */
[----:B------:R-:W2:Y:S08]  /*177c0*/  LDSM.16.MT88.4 R28, [R49+0x8000] ;  /* 0x00800000311c783b */ /* 0x000eb00000004200 */
[----:B------:R-:W-:Y:S01]  /*177d0*/  MUFU.EX2 R42, R42 ;  /* 0x0000002a002a7308 */ /* 0x000fe20000000800 */
[----:B------:R-:W-:Y:S01]  /*177e0*/  F2FP.F16.F32.PACK_AB R24, R89, R90 ;  /* 0x0000005a5918723e */ /* 0x000fe200000000ff */
[----:B------:R-:W-:Y:S01]  /*177f0*/  FADD.FTZ R90, R90, R94 ;  /* 0x0000005e5a5a7221 */ /* 0x000fe20000010000 */
[C---:B------:R-:W-:Y:S01]  /*17800*/  F2FP.F16.F32.PACK_AB R25, R87.reuse, R88 ;  /* 0x000000585719723e */ /* 0x040fe200000000ff */
[----:B------:R-:W-:Y:S01]  /*17810*/  FADD.FTZ R87, R87, R92 ;  /* 0x0000005c57577221 */ /* 0x000fe20000010000 */
[----:B------:R-:W-:Y:S01]  /*17820*/  F2FP.F16.F32.PACK_AB R26, R85, R86 ;  /* 0x00000056551a723e */ /* 0x000fe200000000ff */
[----:B------:R-:W-:Y:S01]  /*17830*/  FADD.FTZ R90, R89, R90 ;  /* 0x0000005a595a7221 */ /* 0x000fe20000010000 */
[----:B------:R-:W-:Y:S01]  /*17840*/  F2FP.F16.F32.PACK_AB R27, R84, R83 ;  /* 0x00000053541b723e */ /* 0x000fe200000000ff */
[----:B------:R-:W-:Y:S02]  /*17850*/  FADD.FTZ R87, R83, R87 ;  /* 0x0000005753577221 */ /* 0x000fe40000010000 */
[----:B------:R-:W-:Y:S01]  /*17860*/  MUFU.EX2 R58, R58 ;  /* 0x0000003a003a7308 */ /* 0x000fe20000000800 */
[----:B------:R-:W-:Y:S01]  /*17870*/  FADD.FTZ R86, R86, R90 ;  /* 0x0000005a56567221 */ /* 0x000fe20000010000 */
[----:B------:R-:W-:Y:S08]  /*17880*/  FADD.FTZ R84, R84, R87 ;  /* 0x0000005754547221 */ /* 0x000ff00000010000 */
[----:B------:R-:W4:Y:S01]  /*17890*/  MUFU.EX2 R57, R57 ;  /* 0x0000003900397308 */ /* 0x000f220000000800 */
[C---:B---3--:R-:W-:Y:S03]  /*178a0*/  HMMA.16816.F32 R4, R24.reuse, R36, R4 ;  /* 0x000000241804723c */ /* 0x048fe60000001804 */
[----:B------:R-:W-:Y:S06]  /*178b0*/  FADD.FTZ R85, R85, R86 ;  /* 0x0000005655557221 */ /* 0x000fec0000010000 */
[----:B------:R-:W-:Y:S01]  /*178c0*/  MUFU.EX2 R53, R53 ;  /* 0x0000003500357308 */ /* 0x000fe20000000800 */
[----:B------:R-:W-:Y:S01]  /*178d0*/  FADD.FTZ R84, R80, R84 ;  /* 0x0000005450547221 */ /* 0x000fe20000010000 */
[----:B------:R-:W-:Y:S01]  /*178e0*/  FADD.FTZ R85, R82, R85 ;  /* 0x0000005552557221 */ /* 0x000fe20000010000 */
[C---:B------:R-:W-:Y:S01]  /*178f0*/  HMMA.16816.F32 R8, R24.reuse, R38, R8 ;  /* 0x000000261808723c */ /* 0x040fe20000001808 */
[----:B------:R-:W3:Y:S06]  /*17900*/  LDSM.16.MT88.4 R36, [R48+0x3000] ;  /* 0x003000003024783b */ /* 0x000eec0000004200 */
[----:B------:R-:W5:Y:S01]  /*17910*/  MUFU.EX2 R51, R51 ;  /* 0x0000003300337308 */ /* 0x000f620000000800 */
[----:B------:R-:W-:Y:S01]  /*17920*/  FADD.FTZ R84, R79, R84 ;  /* 0x000000544f547221 */ /* 0x000fe20000010000 */
[----:B----4-:R-:W-:Y:S01]  /*17930*/  F2FP.F16.F32.PACK_AB R132, R57, R58 ;  /* 0x0000003a3984723e */ /* 0x010fe200000000ff */
[C---:B-1----:R-:W-:Y:S08]  /*17940*/  HMMA.16816.F32 R12, R24.reuse, R32, R12 ;  /* 0x00000020180c723c */ /* 0x042ff0000000180c */
[----:B------:R-:W-:Y:S01]  /*17950*/  HMMA.16816.F32 R16, R24, R34, R16 ;  /* 0x000000221810723c */ /* 0x000fe20000001810 */
[----:B------:R-:W1:Y:S02]  /*17960*/  LDSM.16.MT88.4 R32, [R49+0x8400] ;  /* 0x008400003120783b */ /* 0x000e640000004200 */
[C---:B------:R-:W-:Y:S01]  /*17970*/  F2FP.F16.F32.PACK_AB R24, R81.reuse, R82 ;  /* 0x000000525118723e */ /* 0x040fe200000000ff */
[----:B------:R-:W-:Y:S01]  /*17980*/  FADD.FTZ R81, R81, R85 ;  /* 0x0000005551517221 */ /* 0x000fe20000010000 */
[----:B------:R-:W-:Y:S02]  /*17990*/  F2FP.F16.F32.PACK_AB R25, R79, R80 ;  /* 0x000000504f19723e */ /* 0x000fe400000000ff */
[----:B------:R-:W-:Y:S01]  /*179a0*/  F2FP.F16.F32.PACK_AB R26, R77, R78 ;  /* 0x0000004e4d1a723e */ /* 0x000fe200000000ff */
[----:B------:R-:W-:Y:S01]  /*179b0*/  FADD.FTZ R81, R78, R81 ;  /* 0x000000514e517221 */ /* 0x000fe20000010000 */
[C---:B------:R-:W-:Y:S01]  /*179c0*/  F2FP.F16.F32.PACK_AB R27, R44.reuse, R45 ;  /* 0x0000002d2c1b723e */ /* 0x040fe200000000ff */
[----:B------:R-:W-:Y:S01]  /*179d0*/  FADD.FTZ R45, R45, R84 ;  /* 0x000000542d2d7221 */ /* 0x000fe20000010000 */
[----:B-----5:R-:W-:Y:S01]  /*179e0*/  F2FP.F16.F32.PACK_AB R134, R51, R53 ;  /* 0x000000353386723e */ /* 0x020fe200000000ff */
[----:B------:R-:W-:Y:S02]  /*179f0*/  FADD.FTZ R81, R77, R81 ;  /* 0x000000514d517221 */ /* 0x000fe40000010000 */
[----:B------:R-:W-:Y:S02]  /*17a00*/  FADD.FTZ R45, R44, R45 ;  /* 0x0000002d2c2d7221 */ /* 0x000fe40000010000 */
[C---:B--2---:R-:W-:Y:S03]  /*17a10*/  HMMA.16816.F32 R4, R24.reuse, R28, R4 ;  /* 0x0000001c1804723c */ /* 0x044fe60000001804 */
[----:B------:R-:W-:Y:S01]  /*17a20*/  FADD.FTZ R81, R74, R81 ;  /* 0x000000514a517221 */ /* 0x000fe20000010000 */
[----:B------:R-:W-:Y:S04]  /*17a30*/  FADD.FTZ R45, R46, R45 ;  /* 0x0000002d2e2d7221 */ /* 0x000fe80000010000 */
[C---:B------:R-:W-:Y:S01]  /*17a40*/  HMMA.16816.F32 R8, R24.reuse, R30, R8 ;  /* 0x0000001e1808723c */ /* 0x040fe20000001808 */
[----:B------:R-:W2:Y:S07]  /*17a50*/  LDSM.16.MT88.4 R28, [R48+0x3400] ;  /* 0x00340000301c783b */ /* 0x000eae0000004200 */
[C---:B---3--:R-:W-:Y:S08]  /*17a60*/  HMMA.16816.F32 R12, R24.reuse, R36, R12 ;  /* 0x00000024180c723c */ /* 0x048ff0000000180c */
[----:B------:R-:W-:Y:S01]  /*17a70*/  HMMA.16816.F32 R16, R24, R38, R16 ;  /* 0x000000261810723c */ /* 0x000fe20000001810 */
[----:B------:R3:W4:Y:S02]  /*17a80*/  LDSM.16.MT88.4 R36, [R49+0x8800] ;  /* 0x008800003124783b */ /* 0x0007240000004200 */
[C---:B------:R-:W-:Y:S01]  /*17a90*/  F2FP.F16.F32.PACK_AB R24, R73.reuse, R74 ;  /* 0x0000004a4918723e */ /* 0x040fe200000000ff */
[----:B------:R-:W-:Y:S01]  /*17aa0*/  FADD.FTZ R73, R73, R81 ;  /* 0x0000005149497221 */ /* 0x000fe20000010000 */
[C---:B------:R-:W-:Y:S01]  /*17ab0*/  F2FP.F16.F32.PACK_AB R25, R47.reuse, R46 ;  /* 0x0000002e2f19723e */ /* 0x040fe200000000ff */
[----:B------:R-:W-:Y:S01]  /*17ac0*/  FADD.FTZ R47, R47, R45 ;  /* 0x0000002d2f2f7221 */ /* 0x000fe20000010000 */
[----:B------:R-:W-:Y:S01]  /*17ad0*/  F2FP.F16.F32.PACK_AB R26, R69, R70 ;  /* 0x00000046451a723e */ /* 0x000fe200000000ff */
[----:B------:R-:W-:Y:S01]  /*17ae0*/  FADD.FTZ R73, R70, R73 ;  /* 0x0000004946497221 */ /* 0x000fe20000010000 */
[----:B------:R-:W-:Y:S01]  /*17af0*/  F2FP.F16.F32.PACK_AB R27, R67, R68 ;  /* 0x00000044431b723e */ /* 0x000fe200000000ff */
[----:B------:R-:W-:Y:S02]  /*17b00*/  FADD.FTZ R47, R68, R47 ;  /* 0x0000002f442f7221 */ /* 0x000fe40000010000 */
[----:B------:R-:W-:Y:S02]  /*17b10*/  FADD.FTZ R69, R69, R73 ;  /* 0x0000004945457221 */ /* 0x000fe40000010000 */
[----:B------:R-:W-:Y:S02]  /*17b20*/  FADD.FTZ R47, R67, R47 ;  /* 0x0000002f432f7221 */ /* 0x000fe40000010000 */
[C---:B-1----:R-:W-:Y:S03]  /*17b30*/  HMMA.16816.F32 R4, R24.reuse, R32, R4 ;  /* 0x000000201804723c */ /* 0x042fe60000001804 */
[----:B------:R-:W-:Y:S05]  /*17b40*/  FADD.FTZ R69, R65, R69 ;  /* 0x0000004541457221 */ /* 0x000fea0000010000 */
[C---:B------:R-:W-:Y:S01]  /*17b50*/  HMMA.16816.F32 R8, R24.reuse, R34, R8 ;  /* 0x000000221808723c */ /* 0x040fe20000001808 */
[----:B------:R-:W1:Y:S07]  /*17b60*/  LDSM.16.MT88.4 R32, [R48+0x3800] ;  /* 0x003800003020783b */ /* 0x000e6e0000004200 */
[C---:B--2---:R-:W-:Y:S03]  /*17b70*/  HMMA.16816.F32 R12, R24.reuse, R28, R12 ;  /* 0x0000001c180c723c */ /* 0x044fe6000000180c */
[-CC-:B------:R-:W-:Y:S01]  /*17b80*/  FFMA.FTZ R28, R54, R21.reuse, -R56.reuse ;  /* 0x00000015361c7223 */ /* 0x180fe20000010838 */
[----:B------:R-:W-:Y:S01]  /*17b90*/  FFMA.FTZ R56, R22, R21, -R56 ;  /* 0x0000001516387223 */ /* 0x000fe20000010838 */
[----:B------:R-:W-:Y:S03]  /*17ba0*/  MUFU.EX2 R54, R55 ;  /* 0x0000003700367308 */ /* 0x000fe60000000800 */
[----:B------:R-:W-:Y:S07]  /*17bb0*/  HMMA.16816.F32 R16, R24, R30, R16 ;  /* 0x0000001e1810723c */ /* 0x000fee0000001810 */
[----:B---3--:R2:W3:Y:S01]  /*17bc0*/  MUFU.EX2 R49, R28 ;  /* 0x0000001c00317308 */ /* 0x0084e20000000800 */
[C---:B------:R-:W-:Y:S01]  /*17bd0*/  F2FP.F16.F32.PACK_AB R24, R66.reuse, R65 ;  /* 0x000000414218723e */ /* 0x040fe200000000ff */
[----:B------:R-:W-:Y:S01]  /*17be0*/  FADD.FTZ R66, R66, R69 ;  /* 0x0000004542427221 */ /* 0x000fe20000010000 */
[----:B------:R-:W-:Y:S07]  /*17bf0*/  F2FP.F16.F32.PACK_AB R25, R40, R41 ;  /* 0x000000292819723e */ /* 0x000fee00000000ff */
[----:B------:R-:W-:Y:S01]  /*17c00*/  MUFU.EX2 R21, R23 ;  /* 0x0000001700157308 */ /* 0x000fe20000000800 */
[----:B------:R-:W-:Y:S01]  /*17c10*/  F2FP.F16.F32.PACK_AB R26, R61, R62 ;  /* 0x0000003e3d1a723e */ /* 0x000fe200000000ff */
[----:B------:R-:W-:Y:S01]  /*17c20*/  FADD.FTZ R41, R41, R47 ;  /* 0x0000002f29297221 */ /* 0x000fe20000010000 */
[----:B------:R-:W-:Y:S07]  /*17c30*/  F2FP.F16.F32.PACK_AB R27, R42, R43 ;  /* 0x0000002b2a1b723e */ /* 0x000fee00000000ff */
[----:B------:R-:W5:Y:S01]  /*17c40*/  MUFU.EX2 R56, R56 ;  /* 0x0000003800387308 */ /* 0x000f620000000800 */
[----:B------:R-:W-:Y:S01]  /*17c50*/  FADD.FTZ R66, R62, R66 ;  /* 0x000000423e427221 */ /* 0x000fe20000010000 */
[----:B------:R-:W-:Y:S01]  /*17c60*/  FADD.FTZ R41, R40, R41 ;  /* 0x0000002928297221 */ /* 0x000fe20000010000 */
[----:B--2---:R-:W2:Y:S01]  /*17c70*/  LDSM.16.MT88.4 R28, [R48+0x3c00] ;  /* 0x003c0000301c783b */ /* 0x004ea20000004200 */
[C---:B----4-:R-:W-:Y:S03]  /*17c80*/  HMMA.16816.F32 R4, R24.reuse, R36, R4 ;  /* 0x000000241804723c */ /* 0x050fe60000001804 */
[----:B---3--:R-:W-:Y:S01]  /*17c90*/  F2FP.F16.F32.PACK_AB R133, R49, R54 ;  /* 0x000000363185723e */ /* 0x008fe200000000ff */
[----:B------:R-:W-:Y:S01]  /*17ca0*/  FADD.FTZ R43, R43, R41 ;  /* 0x000000292b2b7221 */ /* 0x000fe20000010000 */
[----:B------:R-:W-:Y:S03]  /*17cb0*/  FADD.FTZ R61, R61, R66 ;  /* 0x000000423d3d7221 */ /* 0x000fe60000010000 */
[C---:B------:R-:W-:Y:S03]  /*17cc0*/  HMMA.16816.F32 R8, R24.reuse, R38, R8 ;  /* 0x000000261808723c */ /* 0x040fe60000001808 */
[----:B-----5:R-:W-:Y:S01]  /*17cd0*/  F2FP.F16.F32.PACK_AB R135, R56, R21 ;  /* 0x000000153887723e */ /* 0x020fe200000000ff */
        /* <DEDUP_REMOVED lines=11> */
[----:B------:R-:W-:Y:S03]  /*17d90*/  FADD.FTZ R198, R56, R54 ;  /* 0x0000003638c67221 */ /* 0x000fe60000010000 */
[C---:B------:R-:W-:Y:S08]  /*17da0*/  HMMA.16816.F32 R140, R132.reuse, R142, R8 ;  /* 0x0000008e848c723c */ /* 0x040ff00000001808 */
[C---:B--2---:R-:W-:Y:S08]  /*17db0*/  HMMA.16816.F32 R136, R132.reuse, R28, R12 ;  /* 0x0000001c8488723c */ /* 0x044ff0000000180c */
[----:B------:R-:W-:Y:S01]  /*17dc0*/  HMMA.16816.F32 R132, R132, R30, R16 ;  /* 0x0000001e8484723c */ /* 0x000fe20000001810 */
[----:B------:R-:W-:Y:S08]  /*17dd0*/  @!UPT UIADD3 URZ, UPT, UPT, URZ, URZ, URZ ;  /* 0x000000fffffff290 */ /* 0x000ff0000fffe0ff */
[----:B------:R-:W-:Y:S11]  /*17de0*/  @P0 BRA `(.L_x_4077) ;  /* 0xffffff8400980947 */ /* 0x000ff6000383ffff */
.L_x_4070:
        /* <DEDUP_REMOVED lines=11> */
.L_x_4086:
        /* <DEDUP_REMOVED lines=8> */
[----:B------:R-:W-:Y:S02]  /*17f20*/  LOP3.LUT R10, R150, 0x40, RZ, 0xc0, !PT ;  /* 0x00000040960a7812 */ /* 0x000fe400078ec0ff */
[----:B------:R-:W-:Y:S02]  /*17f30*/  LOP3.LUT R8, R8, R192, RZ, 0xfc, !PT ;  /* 0x000000c008087212 */ /* 0x000fe400078efcff */
[----:B------:R-:W-:Y:S02]  /*17f40*/  LOP3.LUT R150, R150, 0x20, RZ, 0xc0, !PT ;  /* 0x0000002096967812 */ /* 0x000fe400078ec0ff */
[----:B------:R-:W-:Y:S02]  /*17f50*/  LEA R8, R8, R165, 0x1 ;  /* 0x000000a508087211 */ /* 0x000fe400078e08ff */
[----:B--2---:R-:W-:Y:S02]  /*17f60*/  FSEL R5, R5, 1, P4 ;  /* 0x3f80000005057808 */ /* 0x004fe40002000000 */
[C---:B------:R-:W-:Y:S01]  /*17f70*/  IADD3 R10, PT, PT, R8.reuse, -R10, RZ ;  /* 0x8000000a080a7210 */ /* 0x040fe20007ffe0ff */
[----:B------:R-:W-:-:S02]  /*17f80*/  IMAD.IADD R11, R8, 0x1, -R150 ;  /* 0x00000001080b7824 */ /* 0x000fc400078e0a96 */
        /* <DEDUP_REMOVED lines=32> */
[----:B------:R4:W-:Y:S04]  /*18190*/  STS [R150+0x30], R5 ;  /* 0x0000300596007388 */ /* 0x0009e80000000800 */
[----:B------:R1:W-:Y:S01]  /*181a0*/  STS [R150+0x230], R6 ;  /* 0x0002300696007388 */ /* 0x0003e20000000800 */
[----:B------:R-:W-:-:S03]  /*181b0*/  ISETP.NE.AND P0, PT, R193, -0x1, PT ;  /* 0xffffffffc100780c */ /* 0x000fc60003f05270 */
[----:B------:R-:W3:Y:S04]  /*181c0*/  LD.E.64 R24, desc[UR4][R2.64+0x88] ;  /* 0x0000880402187980 */ /* 0x000ee8000c101b00 */
[----:B------:R1:W5:Y:S04]  /*181d0*/  LD.E.64 R22, desc[UR4][R2.64+0x90] ;  /* 0x0000900402167980 */ /* 0x000368000c101b00 */
[----:B------:R1:W5:Y:S04]  /*181e0*/  LD.E.64 R16, desc[UR4][R2.64+0xa0] ;  /* 0x0000a00402107980 */ /* 0x000368000c101b00 */
[----:B------:R1:W5:Y:S04]  /*181f0*/  LD.E.64 R18, desc[UR4][R2.64+0x70] ;  /* 0x0000700402127980 */ /* 0x000368000c101b00 */
[----:B--2---:R-:W2:Y:S04]  /*18200*/  @!P0 LD.E.64 R10, desc[UR4][R2.64+0x80] ;  /* 0x00008004020a8980 */ /* 0x004ea8000c101b00 */
[----:B----4-:R-:W4:Y:S02]  /*18210*/  LD.E.U8 R5, desc[UR4][R2.64+0x1c8] ;  /* 0x0001c80402057980 */ /* 0x010f24000c101100 */
[----:B----4-:R-:W-:-:S13]  /*18220*/  ISETP.NE.AND P1, PT, R5, RZ, PT ;  /* 0x000000ff0500720c */ /* 0x010fda0003f25270 */
[----:B------:R-:W4:Y:S04]  /*18230*/  @!P1 LD.E R8, desc[UR4][R2.64+0x60] ;  /* 0x0000600402089980 */ /* 0x000f28000c101900 */
[----:B------:R-:W4:Y:S01]  /*18240*/  @!P1 LD.E R12, desc[UR4][R2.64+0xb4] ;  /* 0x0000b404020c9980 */ /* 0x000f22000c101900 */
[-C--:B--2---:R-:W-:Y:S02]  /*18250*/  @!P0 IMAD R5, R11, R188.reuse, RZ ;  /* 0x000000bc0b058224 */ /* 0x084fe400078e02ff */
[----:B------:R-:W-:Y:S01]  /*18260*/  @!P0 IMAD.WIDE.U32 R10, R10, R188, RZ ;  /* 0x000000bc0a0a8225 */ /* 0x000fe200078e00ff */
[----:B------:R-:W-:-:S03]  /*18270*/  SHF.L.U32 R13, R189, 0x6, RZ ;  /* 0x00000006bd0d7819 */ /* 0x000fc600000006ff */
[----:B------:R-:W-:Y:S01]  /*18280*/  @!P0 IMAD.IADD R5, R11, 0x1, R5 ;  /* 0x000000010b058824 */ /* 0x000fe200078e0205 */
[----:B-1----:R-:W-:Y:S01]  /*18290*/  @!P0 MOV R6, R10 ;  /* 0x0000000a00068202 */ /* 0x002fe20000000f00 */
[-C--:B---3--:R-:W-:Y:S02]  /*182a0*/  @P0 IMAD R14, R25, R193.reuse, RZ ;  /* 0x000000c1190e0224 */ /* 0x088fe400078e02ff */
        /* <DEDUP_REMOVED lines=9> */
.L_x_4079:
[----:B------:R-:W-:Y:S01]  /*18340*/  MOV R28, R174 ;  /* 0x000000ae001c7202 */ /* 0x000fe20000000f00 */
[----:B------:R-:W-:Y:S01]  /*18350*/  IMAD.MOV.U32 R29, RZ, RZ, RZ ;  /* 0x000000ffff1d7224 */ /* 0x000fe200078e00ff */
[----:B------:R-:W-:Y:S01]  /*18360*/  SHF.R.U32.HI R2, RZ, 0x2, R52 ;  /* 0x00000002ff027819 */ /* 0x000fe20000011634 */
[----:B-----5:R-:W-:Y:S01]  /*18370*/  IMAD R15, R23, R187, RZ ;  /* 0x000000bb170f7224 */ /* 0x020fe200078e02ff */
[----:B------:R-:W-:Y:S05]  /*18380*/  WARPSYNC.ALL ;  /* 0x0000000000007948 */ /* 0x000fea0003800000 */
[----:B------:R-:W-:Y:S01]  /*18390*/  IMAD.WIDE.U32 R28, R13, R24, R28 ;  /* 0x000000180d1c7225 */ /* 0x000fe200078e001c */
[----:B------:R-:W-:Y:S01]  /*183a0*/  BAR.SYNC.DEFER_BLOCKING 0x0 ;  /* 0x0000000000007b1d */ /* 0x000fe20000010000 */
[----:B------:R-:W-:-:S02]  /*183b0*/  ISETP.GE.AND P1, PT, R2, R173, PT ;  /* 0x000000ad0200720c */ /* 0x000fc40003f26270 */
        /* <DEDUP_REMOVED lines=9> */
[----:B------:R-:W-:Y:S01]  /*18450*/  IADD3 R22, P2, P0, R22, R28, R6 ;  /* 0x0000001c16167210 */ /* 0x000fe2000785e006 */
[----:B------:R-:W-:Y:S01]  /*18460*/  IMAD.MOV.U32 R14, RZ, RZ, 0x7f800000 ;  /* 0x7f800000ff0e7424 */ /* 0x000fe200078e00ff */
[----:B------:R-:W2:Y:S02]  /*18470*/  @P4 MUFU.LG2 R21, R9 ;  /* 0x0000000900154308 */ /* 0x000ea40000000c00 */
[----:B------:R-:W-:Y:S01]  /*18480*/  IADD3.X R23, PT, PT, R15, R3, R5, P2, P0 ;  /* 0x000000030f177210 */ /* 0x000fe200017e0405 */
[----:B------:R-:W-:Y:S01]  /*18490*/  @!P1 IMAD R3, R25, R2, RZ ;  /* 0x0000000219039224 */ /* 0x000fe200078e02ff */
[C---:B------:R-:W-:Y:S01]  /*184a0*/  IADD3 R5, PT, PT, R2.reuse, 0x20, RZ ;  /* 0x0000002002057810 */ /* 0x040fe20007ffe0ff */
[----:B------:R-:W-:-:S03]  /*184b0*/  @!P1 IMAD.WIDE.U32 R26, R2, R24, R22 ;  /* 0x00000018021a9225 */ /* 0x000fc600078e0016 */
[----:B------:R-:W-:Y:S01]  /*184c0*/  ISETP.GE.AND P0, PT, R5, R173, PT ;  /* 0x000000ad0500720c */ /* 0x000fe20003f06270 */
[----:B-1----:R-:W-:Y:S01]  /*184d0*/  @P3 FMUL.FTZ R4, R4, 0.69314718246459960938 ;  /* 0x3f31721804043820 */ /* 0x002fe20000410000 */
[----:B------:R-:W-:Y:S02]  /*184e0*/  @!P1 IADD3 R5, PT, PT, R27, R3, RZ ;  /* 0x000000031b059210 */ /* 0x000fe40007ffe0ff */
[C---:B------:R-:W-:Y:S02]  /*184f0*/  @!P1 LEA R28, P2, R26.reuse, R18, 0x1 ;  /* 0x000000121a1c9211 */ /* 0x040fe400078408ff */
[----:B------:R-:W-:Y:S01]  /*18500*/  MOV R3, 0x7f800000 ;  /* 0x7f80000000037802 */ /* 0x000fe20000000f00 */
[----:B------:R-:W-:Y:S01]  /*18510*/  @P3 FFMA.FTZ R3, R7, R0, R4 ;  /* 0x0000000007033223 */ /* 0x000fe20000010004 */
[----:B--2---:R-:W-:Y:S01]  /*18520*/  @P4 FMUL.FTZ R21, R21, 0.69314718246459960938 ;  /* 0x3f31721815154820 */ /* 0x004fe20000410000 */
[----:B------:R-:W-:Y:S01]  /*18530*/  @!P1 LEA.HI.X R29, R26, R19, R5, 0x1, P2 ;  /* 0x000000131a1d9211 */ /* 0x000fe200010f0c05 */
[----:B------:R1:W2:Y:S02]  /*18540*/  LDS.128 R8, [R191] ;  /* 0x00000000bf087984 */ /* 0x0002a40000000c00 */
[----:B------:R-:W-:-:S02]  /*18550*/  @P4 FFMA.FTZ R14, R7, R20, R21 ;  /* 0x00000014070e4223 */ /* 0x000fc40000010015 */
[----:B------:R1:W3:Y:S01]  /*18560*/  LDS.128 R4, [R191+0x800] ;  /* 0x00080000bf047984 */ /* 0x0002e20000000c00 */
[----:B------:R-:W-:Y:S05]  /*18570*/  @P5 BRA `(.L_x_4081) ;  /* 0x0000000000305947 */ /* 0x000fea0003800000 */
        /* <DEDUP_REMOVED lines=12> */
.L_x_4081:
[----:B------:R-:W-:Y:S05]  /*18640*/  BSYNC.RECONVERGENT B0 ;  /* 0x0000000000007941 */ /* 0x000fea0003800200 */
.L_x_4080:
[----:B--2---:R2:W-:Y:S02]  /*18650*/  @!P1 ST.E.128 desc[UR4][R28.64], R8 ;  /* 0x000000081c009985 */ /* 0x0045e4000c101d04 */
[----:B--2---:R-:W-:Y:S02]  /*18660*/  MOV R8, R186 ;  /* 0x000000ba00087202 */ /* 0x004fe40000000f00 */
[----:B------:R-:W-:-:S04]  /*18670*/  MOV R9, 0x0 ;  /* 0x0000000000097802 */ /* 0x000fc80000000f00 */
[----:B-1-34-:R-:W-:Y:S05]  /*18680*/  @P0 RET.REL.NODEC R8 `(_ZN5flash24flash_fwd_splitkv_kernelI23Flash_fwd_kernel_traitsILi32ELi64ELi256ELi4ELb0ELb0EN7cutlass6half_tE19Flash_kernel_traitsILi32ELi64ELi256ELi4ES3_EELb0ELb1ELb0ELb0ELb1ELb1ELb0ELb0EEEvNS_16Flash_fwd_paramsE) ;  /* 0xfffffe78085c0950 */ /* 0x01afea0003c3ffff */
[----:B------:R-:W-:Y:S01]  /*18690*/  IADD3 R2, P0, PT, R2, 0x20, RZ ;  /* 0x0000002002027810 */ /* 0x000fe20007f1e0ff */
[----:B------:R-:W-:Y:S01]  /*186a0*/  IMAD.MOV.U32 R9, RZ, RZ, R23 ;  /* 0x000000ffff097224 */ /* 0x000fe200078e0017 */
[----:B------:R-:W-:Y:S01]  /*186b0*/  MOV R8, R22 ;  /* 0x0000001600087202 */ /* 0x000fe20000000f00 */
[----:B------:R-:W-:Y:S01]  /*186c0*/  IMAD.MOV.U32 R187, RZ, RZ, 0x0 ;  /* 0x00000000ffbb7424 */ /* 0x000fe200078e00ff */
[----:B------:R-:W-:-:S03]  /*186d0*/  IADD3.X R0, PT, PT, RZ, RZ, RZ, P0, !PT ;  /* 0x000000ffff007210 */ /* 0x000fc600007fe4ff */
[----:B------:R-:W-:-:S04]  /*186e0*/  IMAD.WIDE.U32 R8, R24, R2, R8 ;  /* 0x0000000218087225 */ /* 0x000fc800078e0008 */
[----:B------:R-:W-:-:S04]  /*186f0*/  IMAD R0, R0, R24, RZ ;  /* 0x0000001800007224 */ /* 0x000fc800078e02ff */
[----:B------:R-:W-:Y:S01]  /*18700*/  IMAD R0, R25, R2, R0 ;  /* 0x0000000219007224 */ /* 0x000fe200078e0200 */
[----:B------:R-:W-:-:S04]  /*18710*/  LEA R2, P0, R8, R18, 0x1 ;  /* 0x0000001208027211 */ /* 0x000fc800078008ff */
[----:B------:R-:W-:-:S04]  /*18720*/  IADD3 R0, PT, PT, R9, R0, RZ ;  /* 0x0000000009007210 */ /* 0x000fc80007ffe0ff */
[----:B------:R-:W-:-:S05]  /*18730*/  LEA.HI.X R3, R8, R19, R0, 0x1, P0 ;  /* 0x0000001308037211 */ /* 0x000fca00000f0c00 */
[----:B------:R1:W-:Y:S02]  /*18740*/  ST.E.128 desc[UR4][R2.64], R4 ;  /* 0x0000000402007985 */ /* 0x0003e4000c101d04 */
[----:B-1----:R-:W-:Y:S05]  /*18750*/  RET.REL.NODEC R186 `(_ZN5flash24flash_fwd_splitkv_kernelI23Flash_fwd_kernel_traitsILi32ELi64ELi256ELi4ELb0ELb0EN7cutlass6half_tE19Flash_kernel_traitsILi32ELi64ELi256ELi4ES3_EELb0ELb1ELb0ELb0ELb1ELb1ELb0ELb0EEEvNS_16Flash_fwd_paramsE) ;  /* 0xfffffe78ba287950 */ /* 0x002fea0003c3ffff */
.L_x_4078:
[----:B------:R-:W-:Y:S01]  /*18760*/  MOV R4, 0x1f ;  /* 0x0000001f00047802 */ /* 0x000fe20000000f00 */
[----:B------:R-:W-:Y:S01]  /*18770*/  IMAD.MOV.U32 R5, RZ, RZ, 0x2 ;  /* 0x00000002ff057424 */ /* 0x000fe200078e00ff */
[----:B------:R-:W-:Y:S01]  /*18780*/  MOV R8, R199 ;  /* 0x000000c700087202 */ /* 0x000fe20000000f00 */
[----:B------:R-:W-:-:S07]  /*18790*/  IMAD.MOV.U32 R6, RZ, RZ, -0x1 ;  /* 0xffffffffff067424 */ /* 0x000fce00078e00ff */
[----:B-1---5:R-:W-:Y:S05]  /*187a0*/  WARPSYNC.COLLECTIVE R6, `(.L_x_4082) ;  /* 0x0000000006087348 */ /* 0x022fea0003c00000 */
[----:B------:R2:W3:Y:S02]  /*187b0*/  SHFL.BFLY P0, R4, R8, R5, R4 ;  /* 0x0c00000508047389 */ /* 0x0004e40000000004 */
[----:B-123-5:R-:W-:Y:S05]  /*187c0*/  ENDCOLLECTIVE ;  /* 0x000000000000791b */ /* 0x02efea0003800000 */
.L_x_4082:
        /* <DEDUP_REMOVED lines=8> */
.L_x_4083:
        /* <DEDUP_REMOVED lines=8> */
.L_x_4084:
[----:B------:R-:W-:Y:S01]  /*188d0*/  FADD.FTZ R198, R4, R198 ;  /* 0x000000c604c67221 */ /* 0x000fe20000010000 */
[----:B------:R-:W-:Y:S02]  /*188e0*/  MOV R4, 0x1f ;  /* 0x0000001f00047802 */ /* 0x000fe40000000f00 */
[----:B------:R-:W-:Y:S01]  /*188f0*/  MOV R5, 0x1 ;  /* 0x0000000100057802 */ /* 0x000fe20000000f00 */
[----:B------:R-:W-:-:S07]  /*18900*/  IMAD.MOV.U32 R8, RZ, RZ, R198 ;  /* 0x000000ffff087224 */ /* 0x000fce00078e00c6 */
[----:B------:R-:W-:Y:S05]  /*18910*/  WARPSYNC.COLLECTIVE R6, `(.L_x_4085) ;  /* 0x0000000006087348 */ /* 0x000fea0003c00000 */
[----:B------:R1:W2:Y:S02]  /*18920*/  SHFL.BFLY P0, R4, R8, R5, R4 ;  /* 0x0c00000508047389 */ /* 0x0002a40000000004 */
[----:B-12---:R-:W-:Y:S05]  /*18930*/  ENDCOLLECTIVE ;  /* 0x000000000000791b */ /* 0x006fea0003800000 */
.L_x_4085:
[----:B------:R-:W-:Y:S05]  /*18940*/  BRA `(.L_x_4086) ;  /* 0xfffffff400547947 */ /* 0x000fea000383ffff */
.L_x_4087:
        /* <DEDUP_REMOVED lines=11> */
.L_x_10259:


//--------------------- .text._ZN5flash24flash_fwd_splitkv_kernelI23Flash_fwd_kernel_traitsILi32ELi64ELi256ELi4ELb0ELb0EN7cutlass6half_tE19Flash_kernel_traitsILi32ELi64ELi256ELi4ES3_EELb0ELb1ELb1ELb0ELb0ELb0ELb0ELb0EEEvNS_16Flash_fwd_paramsE --------------------------
	.section	.text._ZN5flash24flash_fwd_splitkv_kernelI23Flash_fwd_kernel_traitsILi32ELi64ELi256ELi4ELb0ELb0EN7cutlass6half_tE19Flash_kernel_traitsILi32ELi64ELi256ELi4ES3_EELb0ELb1ELb1ELb0ELb0ELb0ELb0ELb0EEEvNS_16Flash_fwd_paramsE,"ax",@progbits
	.align	128
        .global         _ZN5flash24flash_fwd_splitkv_kernelI23Flash_fwd_kernel_traitsILi32ELi64ELi256ELi4ELb0ELb0EN7cutlass6half_tE19Flash_kernel_traitsILi32ELi64ELi256ELi4ES3_EELb0ELb1ELb1ELb0ELb0ELb0ELb0ELb0EEEvNS_16Flash_fwd_paramsE
        .type           _ZN5flash24flash_fwd_splitkv_kernelI23Flash_fwd_kernel_traitsILi32ELi64ELi256ELi4ELb0ELb0EN7cutlass6half_tE19Flash_kernel_traitsILi32ELi64ELi256ELi4ES3_EELb0ELb1ELb1ELb0ELb0ELb0ELb0ELb0EEEvNS_16Flash_fwd_paramsE,@function
        .size           _ZN5flash24flash_fwd_splitkv_kernelI23Flash_fwd_kernel_traitsILi32ELi64ELi256ELi4ELb0ELb0EN7cutlass6half_tE19Flash_kernel_traitsILi32ELi64ELi256ELi4ES3_EELb0ELb1ELb1ELb0ELb0ELb0ELb0ELb0EEEvNS_16Flash_fwd_paramsE,(.L_x_10260 - _ZN5flash24flash_fwd_splitkv_kernelI23Flash_fwd_kernel_traitsILi32ELi64ELi256ELi4ELb0ELb0EN7cutlass6half_tE19Flash_kernel_traitsILi32ELi64ELi256ELi4ES3_EELb0ELb1ELb1ELb0ELb0ELb0ELb0ELb0EEEvNS_16Flash_fwd_paramsE)
        .other          _ZN5flash24flash_fwd_splitkv_kernelI23Flash_fwd_kernel_traitsILi32ELi64ELi256ELi4ELb0ELb0EN7cutlass6half_tE19Flash_kernel_traitsILi32ELi64ELi256ELi4ES3_EELb0ELb1ELb1ELb0ELb0ELb0ELb0ELb0EEEvNS_16Flash_fwd_paramsE,@"STO_CUDA_ENTRY STV_DEFAULT"
_ZN5flash24flash_fwd_splitkv_kernelI23Flash_fwd_kernel_traitsILi32ELi64ELi256ELi4ELb0ELb0EN7cutlass6half_tE19Flash_kernel_traitsILi32ELi64ELi256ELi4ES3_EELb0ELb1ELb1ELb0ELb0ELb0ELb0ELb0EEEvNS_16Flash_fwd_paramsE:
.text._ZN5flash24flash_fwd_splitkv_kernelI23Flash_fwd_kernel_traitsILi32ELi64ELi256ELi4ELb0ELb0EN7cutlass6half_tE19Flash_kernel_traitsILi32ELi64ELi256ELi4ES3_EELb0ELb1ELb1ELb0ELb0ELb0ELb0ELb0EEEvNS_16Flash_fwd_paramsE:
        /* <DEDUP_REMOVED lines=8> */
[----:B-1-34-:R-:W-:Y:S05]  /*0080*/  CALL.REL.NOINC `($_ZN5flash24flash_fwd_splitkv_kernelI23Flash_fwd_kernel_traitsILi32ELi64ELi256ELi4ELb0ELb0EN7cutlass6half_tE19Flash_kernel_traitsILi32ELi64ELi256ELi4ES3_EELb0ELb1ELb1ELb0ELb0ELb0ELb0ELb0EEEvNS_16Flash_fwd_paramsE$_ZN5flash30compute_attn_1rowblock_splitkvI23Flash_fwd_kernel_traitsILi32ELi64ELi256ELi4ELb0ELb0EN7cutlass6half_tE19Flash_kernel_traitsILi32ELi64ELi256ELi4ES3_EELb0ELb1ELb1ELb0ELb0ELb0ELb0ELb0ENS_16Flash_fwd_paramsEEEvRKT8_iiiii) ;  /* 0x0000000000087944 */ /* 0x01afea0003c00000 */
[----:B------:R-:W-:Y:S05]  /*0090*/  BSYNC.RECONVERGENT B3 ;  /* 0x0000000000037941 */ /* 0x000fea0003800200 */
.L_x_4088:
[----:B------:R-:W-:Y:S05]  /*00a0*/  EXIT ;  /* 0x000000000000794d */ /* 0x000fea0003800000 */
        .type           $_ZN5flash24flash_fwd_splitkv_kernelI23Flash_fwd_kernel_traitsILi32ELi64ELi256ELi4ELb0ELb0EN7cutlass6half_tE19Flash_kernel_traitsILi32ELi64ELi256ELi4ES3_EELb0ELb1ELb1ELb0ELb0ELb0ELb0ELb0EEEvNS_16Flash_fwd_paramsE$_ZN5flash30compute_attn_1rowblock_splitkvI23Flash_fwd_kernel_traitsILi32ELi64ELi256ELi4ELb0ELb0EN7cutlass6half_tE19Flash_kernel_traitsILi32ELi64ELi256ELi4ES3_EELb0ELb1ELb1ELb0ELb0ELb0ELb0ELb0ENS_16Flash_fwd_paramsEEEvRKT8_iiiii,@function
        .size           $_ZN5flash24flash_fwd_splitkv_kernelI23Flash_fwd_kernel_traitsILi32ELi64ELi256ELi4ELb0ELb0EN7cutlass6half_tE19Flash_kernel_traitsILi32ELi64ELi256ELi4ES3_EELb0ELb1ELb1ELb0ELb0ELb0ELb0ELb0EEEvNS_16Flash_fwd_paramsE$_ZN5flash30compute_attn_1rowblock_splitkvI23Flash_fwd_kernel_traitsILi32ELi64ELi256ELi4ELb0ELb0EN7cutlass6half_tE19Flash_kernel_traitsILi32ELi64ELi256ELi4ES3_EELb0ELb1ELb1ELb0ELb0ELb0ELb0ELb0ENS_16Flash_fwd_paramsEEEvRKT8_iiiii,(.L_x_10260 - $_ZN5flash24flash_fwd_splitkv_kernelI23Flash_fwd_kernel_traitsILi32ELi64ELi256ELi4ELb0ELb0EN7cutlass6half_tE19Flash_kernel_traitsILi32ELi64ELi256ELi4ES3_EELb0ELb1ELb1ELb0ELb0ELb0ELb0ELb0EEEvNS_16Flash_fwd_paramsE$_ZN5flash30compute_attn_1rowblock_splitkvI23Flash_fwd_kernel_traitsILi32ELi64ELi256ELi4ELb0ELb0EN7cutlass6half_tE19Flash_kernel_traitsILi32ELi64ELi256ELi4ES3_EELb0ELb1ELb1ELb0ELb0ELb0ELb0ELb0ENS_16Flash_fwd_paramsEEEvRKT8_iiiii)
$_ZN5flash24flash_fwd_splitkv_kernelI23Flash_fwd_kernel_traitsILi32ELi64ELi256ELi4ELb0ELb0EN7cutlass6half_tE19Flash_kernel_traitsILi32ELi64ELi256ELi4ES3_EELb0ELb1ELb1ELb0ELb0ELb0ELb0ELb0EEEvNS_16Flash_fwd_paramsE$_ZN5flash30compute_attn_1rowblock_splitkvI23Flash_fwd_kernel_traitsILi32ELi64ELi256ELi4ELb0ELb0EN7cutlass6half_tE19Flash_kernel_traitsILi32ELi64ELi256ELi4ES3_EELb0ELb1ELb1ELb0ELb0ELb0ELb0ELb0ENS_16Flash_fwd_paramsEEEvRKT8_iiiii:
        /* <DEDUP_REMOVED lines=38> */
.L_x_4090:
[----:B------:R-:W-:Y:S05]  /*0310*/  BSYNC.RECONVERGENT B0 ;  /* 0x0000000000007941 */ /* 0x000fea0003800200 */
.L_x_4089:
[----:B------:R-:W-:Y:S04]  /*0320*/  BSSY.RECONVERGENT B0, `(.L_x_4091) ;  /* 0x0000007000007945 */ /* 0x000fe80003800200 */
[----:B------:R-:W-:Y:S05]  /*0330*/  @!P3 BRA `(.L_x_4092) ;  /* 0x000000000014b947 */ /* 0x000fea0003800000 */
[----:B------:R-:W2:Y:S02]  /*0340*/  LD.E.U8 R6, desc[UR4][R2.64+0x1b2] ;  /* 0x0001b20402067980 */ /* 0x000ea4000c101100 */
[----:B--2---:R-:W-:-:S13]  /*0350*/  ISETP.NE.AND P1, PT, R6, RZ, PT ;  /* 0x000000ff0600720c */ /* 0x004fda0003f25270 */
[----:B-----5:R-:W2:Y:S02]  /*0360*/  @P1 LD.E R220, desc[UR4][R14.64+0x4] ;  /* 0x000004040edc1980 */ /* 0x020ea4000c101900 */
[----:B--2---:R-:W-:-:S06]  /*0370*/  @P1 IADD3 R220, PT, PT, R220, -R12, RZ ;  /* 0x8000000cdcdc1210 */ /* 0x004fcc0007ffe0ff */
[----:B------:R2:W5:Y:S02]  /*0380*/  @!P1 LD.E R220, desc[UR4][R14.64] ;  /* 0x000000040edc9980 */ /* 0x000564000c101900 */
.L_x_4092:
[----:B------:R-:W-:Y:S05]  /*0390*/  BSYNC.RECONVERGENT B0 ;  /* 0x0000000000007941 */ /* 0x000fea0003800200 */
.L_x_4091:
        /* <DEDUP_REMOVED lines=8> */
.L_x_4094:
[----:B------:R-:W3:Y:S01]  /*0420*/  LD.E.64 R6, desc[UR4][R2.64+0x108] ;  /* 0x0001080402067980 */ /* 0x000ee2000c101b00 */
[----:B------:R-:W-:Y:S01]  /*0430*/  BSSY.RECONVERGENT B0, `(.L_x_4096) ;  /* 0x0000006000007945 */ /* 0x000fe20003800200 */
[----:B------:R-:W-:Y:S01]  /*0440*/  IMAD.MOV.U32 R5, RZ, RZ, RZ ;  /* 0x000000ffff057224 */ /* 0x000fe200078e00ff */
[----:B---3--:R-:W-:-:S04]  /*0450*/  ISETP.NE.U32.AND P0, PT, R6, RZ, PT ;  /* 0x000000ff0600720c */ /* 0x008fc80003f05070 */
[----:B------:R-:W-:-:S13]  /*0460*/  ISETP.NE.AND.EX P0, PT, R7, RZ, PT, P0 ;  /* 0x000000ff0700720c */ /* 0x000fda0003f05300 */
[----:B------:R-:W-:Y:S05]  /*0470*/  @!P0 BRA `(.L_x_4097) ;  /* 0x0000000000048947 */ /* 0x000fea0003800000 */
[----:B------:R3:W5:Y:S02]  /*0480*/  LD.E R5, desc[UR4][R2.64+0xbc] ;  /* 0x0000bc0402057980 */ /* 0x000764000c101900 */
.L_x_4097:
[----:B------:R-:W-:Y:S05]  /*0490*/  BSYNC.RECONVERGENT B0 ;  /* 0x0000000000007941 */ /* 0x000fea0003800200 */
.L_x_4096:
[----:B-----5:R-:W-:Y:S02]  /*04a0*/  IADD3 R220, PT, PT, R5, R220, -R10 ;  /* 0x000000dc05dc7210 */ /* 0x020fe40007ffe80a */
.L_x_4095:
[----:B------:R-:W-:Y:S05]  /*04b0*/  BSYNC.RECONVERGENT B1 ;  /* 0x0000000000017941 */ /* 0x000fea0003800200 */
.L_x_4093:
[----:B------:R-:W-:Y:S01]  /*04c0*/  IMAD.SHL.U32 R213, R233, 0x40, RZ ;  /* 0x00000040e9d57824 */ /* 0x000fe200078e00ff */
[----:B------:R-:W-:Y:S01]  /*04d0*/  MOV R6, R230 ;  /* 0x000000e600067202 */ /* 0x000fe20000000f00 */
[----:B------:R-:W-:-:S03]  /*04e0*/  IMAD.MOV.U32 R7, RZ, RZ, 0x0 ;  /* 0x00000000ff077424 */ /* 0x000fc600078e00ff */
[----:B------:R-:W-:-:S13]  /*04f0*/  ISETP.GT.AND P0, PT, R239, R213, PT ;  /* 0x000000d5ef00720c */ /* 0x000fda0003f04270 */
[----:B-123--:R-:W-:Y:S05]  /*0500*/  @!P0 RET.REL.NODEC R6 `(_ZN5flash24flash_fwd_splitkv_kernelI23Flash_fwd_kernel_traitsILi32ELi64ELi256ELi4ELb0ELb0EN7cutlass6half_tE19Flash_kernel_traitsILi32ELi64ELi256ELi4ES3_EELb0ELb1ELb1ELb0ELb0ELb0ELb0ELb0EEEvNS_16Flash_fwd_paramsE) ;  /* 0xfffffff806bc8950 */ /* 0x00efea0003c3ffff */
        /* <DEDUP_REMOVED lines=88> */
.L_x_4100:
[----:B------:R-:W-:Y:S05]  /*0a90*/  BSYNC.RECONVERGENT B0 ;  /* 0x0000000000007941 */ /* 0x000fea0003800200 */
.L_x_4099:
[----:B------:R-:W-:Y:S01]  /*0aa0*/  MOV R2, R230 ;  /* 0x000000e600027202 */ /* 0x000fe20000000f00 */
[----:B------:R1:W-:Y:S01]  /*0ab0*/  @!P3 ST.E desc[UR4][R4.64], R0 ;  /* 0x000000000400b985 */ /* 0x0003e2000c101904 */
[----:B------:R-:W-:-:S04]  /*0ac0*/  MOV R3, 0x0 ;  /* 0x0000000000037802 */ /* 0x000fc80000000f00 */
[----:B-12---:R-:W-:Y:S05]  /*0ad0*/  @P2 RET.REL.NODEC R2 `(_ZN5flash24flash_fwd_splitkv_kernelI23Flash_fwd_kernel_traitsILi32ELi64ELi256ELi4ELb0ELb0EN7cutlass6half_tE19Flash_kernel_traitsILi32ELi64ELi256ELi4ES3_EELb0ELb1ELb1ELb0ELb0ELb0ELb0ELb0EEEvNS_16Flash_fwd_paramsE) ;  /* 0xfffffff402482950 */ /* 0x006fea0003c3ffff */
[----:B------:R-:W-:Y:S02]  /*0ae0*/  MOV R0, 0x7f800000 ;  /* 0x7f80000000007802 */ /* 0x000fe40000000f00 */
[----:B------:R-:W-:-:S03]  /*0af0*/  MOV R231, 0x0 ;  /* 0x0000000000e77802 */ /* 0x000fc60000000f00 */
[----:B------:R1:W-:Y:S02]  /*0b00*/  ST.E desc[UR4][R4.64+0x80], R0 ;  /* 0x0000800004007985 */ /* 0x0003e4000c101904 */
[----:B-1----:R-:W-:Y:S05]  /*0b10*/  RET.REL.NODEC R230 `(_ZN5flash24flash_fwd_splitkv_kernelI23Flash_fwd_kernel_traitsILi32ELi64ELi256ELi4ELb0ELb0EN7cutlass6half_tE19Flash_kernel_traitsILi32ELi64ELi256ELi4ES3_EELb0ELb1ELb1ELb0ELb0ELb0ELb0ELb0EEEvNS_16Flash_fwd_paramsE) ;  /* 0xfffffff4e6387950 */ /* 0x002fea0003c3ffff */
.L_x_4098:
        /* <DEDUP_REMOVED lines=91> */
[----:B------:R-:W-:-:S05]  /*10d0*/  IMAD.WIDE.U32 R8, R11, R214, R8 ;  /* 0x000000d60b087225 */ /* 0x000fca00078e0008 */
[----:B------:R-:W-:Y:S01]  /*10e0*/  IADD3 R9, PT, PT, R9, R4, RZ ;  /* 0x0000000409097210 */ /* 0x000fe20007ffe0ff */
[----:B------:R-:W-:Y:S01]  /*10f0*/  IMAD R6, R15, R7, RZ ;  /* 0x000000070f067224 */ /* 0x000fe200078e02ff */
[----:B------:R-:W-:-:S05]  /*1100*/  SHF.R.S32.HI R4, RZ, 0x1f, R7 ;  /* 0x0000001fff047819 */ /* 0x000fca0000011407 */
[----:B------:R-:W-:Y:S02]  /*1110*/  IMAD R6, R14, R4, R6 ;  /* 0x000000040e067224 */ /* 0x000fe400078e0206 */
[----:B---3--:R-:W-:Y:S02]  /*1120*/  IMAD R4, R13, R0, RZ ;  /* 0x000000000d047224 */ /* 0x008fe400078e02ff */
[----:B------:R-:W-:-:S04]  /*1130*/  IMAD.WIDE.U32 R8, R7, R14, R8 ;  /* 0x0000000e07087225 */ /* 0x000fc800078e0008 */
[----:B------:R-:W-:-:S04]  /*1140*/  IMAD.WIDE.U32 R14, R12, R0, RZ ;  /* 0x000000000c0e7225 */ /* 0x000fc800078e00ff */
[----:B------:R-:W-:Y:S01]  /*1150*/  IMAD R4, R12, R5, R4 ;  /* 0x000000050c047224 */ /* 0x000fe200078e0204 */
[----:B------:R-:W-:Y:S01]  /*1160*/  MOV R10, R14 ;  /* 0x0000000e000a7202 */ /* 0x000fe20000000f00 */
[----:B------:R-:W-:Y:S02]  /*1170*/  IMAD.IADD R0, R9, 0x1, R6 ;  /* 0x0000000109007824 */ /* 0x000fe400078e0206 */
[----:B------:R-:W-:Y:S01]  /*1180*/  IMAD.IADD R9, R15, 0x1, R4 ;  /* 0x000000010f097824 */ /* 0x000fe200078e0204 */
[----:B------:R-:W-:Y:S05]  /*1190*/  BRA `(.L_x_4103) ;  /* 0x0000000400407947 */ /* 0x000fea0003800000 */
.L_x_4102:
        /* <DEDUP_REMOVED lines=51> */
[----:B------:R-:W-:Y:S02]  /*14d0*/  LOP3.LUT R7, R7, R6, RZ, 0x3c, !PT ;  /* 0x0000000607077212 */ /* 0x000fe400078e3cff */
[----:B------:R-:W-:Y:S01]  /*14e0*/  @P3 IADD3 R8, PT, PT, R8, 0x1, RZ ;  /* 0x0000000108083810 */ /* 0x000fe20007ffe0ff */
[----:B------:R-:W-:Y:S02]  /*14f0*/  @!P2 IMAD R0, R0, R216, R4 ;  /* 0x000000d80000a224 */ /* 0x000fe400078e0204 */
[----:B------:R-:W-:Y:S02]  /*1500*/  IMAD.WIDE.U32 R6, R214, R11, R6 ;  /* 0x0000000bd6067225 */ /* 0x000fe400078e0006 */
[----:B------:R-:W-:Y:S02]  /*1510*/  @!P0 IADD3 R8, PT, PT, -R8, RZ, RZ ;  /* 0x000000ff08088210 */ /* 0x000fe40007ffe1ff */
        /* <DEDUP_REMOVED lines=8> */
[----:B------:R-:W-:Y:S01]  /*15a0*/  @!P2 IMAD R4, R17, R9, RZ ;  /* 0x000000091104a224 */ /* 0x000fe200078e02ff */
[----:B------:R-:W-:Y:S01]  /*15b0*/  SHF.R.S32.HI R6, RZ, 0x1f, R8 ;  /* 0x0000001fff067819 */ /* 0x000fe20000011408 */
[----:B------:R-:W-:Y:S02]  /*15c0*/  IMAD R5, R15, R8, RZ ;  /* 0x000000080f057224 */ /* 0x000fe400078e02ff */
[----:B------:R-:W-:-:S02]  /*15d0*/  @!P2 IMAD R0, R16, R0, R4 ;  /* 0x000000001000a224 */ /* 0x000fc400078e0204 */
[----:B------:R-:W-:-:S04]  /*15e0*/  @!P2 IMAD.WIDE.U32 R16, R16, R9, R20 ;  /* 0x000000091010a225 */ /* 0x000fc800078e0014 */
[C---:B------:R-:W-:Y:S02]  /*15f0*/  IMAD R5, R14.reuse, R6, R5 ;  /* 0x000000060e057224 */ /* 0x040fe400078e0205 */
[----:B------:R-:W-:-:S04]  /*1600*/  IMAD.WIDE.U32 R12, R14, R8, R12 ;  /* 0x000000080e0c7225 */ /* 0x000fc800078e000c */
        /* <DEDUP_REMOVED lines=9> */
.L_x_4103:
[----:B------:R-:W-:Y:S05]  /*16a0*/  BSYNC.RECONVERGENT B0 ;  /* 0x0000000000007941 */ /* 0x000fea0003800200 */
.L_x_4101:
        /* <DEDUP_REMOVED lines=57> */
[----:B------:R-:W-:Y:S02]  /*1a40*/  IMAD.IADD R0, R17, 0x1, R0 ;  /* 0x0000000111007824 */ /* 0x000fe400078e0200 */
[----:B------:R-:W-:Y:S01]  /*1a50*/  IMAD R226, R215, R26, RZ ;  /* 0x0000001ad7e27224 */ /* 0x000fe200078e02ff */
[----:B-1----:R-:W-:Y:S01]  /*1a60*/  ULEA UR6, UR6, UR7, 0x18 ;  /* 0x0000000706067291 */ /* 0x002fe2000f8ec0ff */
[----:B------:R-:W-:Y:S01]  /*1a70*/  IMAD.WIDE.U32 R14, R26, R214, R14 ;  /* 0x000000d61a0e7225 */ /* 0x000fe200078e000e */
[----:B------:R-:W-:Y:S02]  /*1a80*/  LOP3.LUT R238, R219, 0x1f20, RZ, 0xc0, !PT ;  /* 0x00001f20dbee7812 */ /* 0x000fe400078ec0ff */
[----:B------:R-:W-:Y:S02]  /*1a90*/  LOP3.LUT R246, R237, R218, RZ, 0x3c, !PT ;  /* 0x000000daedf67212 */ /* 0x000fe400078e3cff */
[----:B------:R-:W-:-:S02]  /*1aa0*/  LOP3.LUT R243, R243, R242, RZ, 0x3c, !PT ;  /* 0x000000f2f3f37212 */ /* 0x000fc400078e3cff */
[----:B------:R-:W-:Y:S01]  /*1ab0*/  IADD3 R226, PT, PT, R15, R226, RZ ;  /* 0x000000e20fe27210 */ /* 0x000fe20007ffe0ff */
[----:B------:R-:W-:Y:S01]  /*1ac0*/  IMAD.U32 R210, RZ, RZ, UR6 ;  /* 0x00000006ffd27e24 */ /* 0x000fe2000f8e00ff */
[----:B------:R-:W-:Y:S02]  /*1ad0*/  LOP3.LUT R246, R238, R246, RZ, 0xfc, !PT ;  /* 0x000000f6eef67212 */ /* 0x000fe400078efcff */
[----:B------:R-:W-:Y:S01]  /*1ae0*/  MOV R27, RZ ;  /* 0x000000ff001b7202 */ /* 0x000fe20000000f00 */
[----:B------:R-:W-:Y:S01]  /*1af0*/  BSSY.RECONVERGENT B0, `(.L_x_4104) ;  /* 0x000002b000007945 */ /* 0x000fe20003800200 */
        /* <DEDUP_REMOVED lines=14> */
[----:B------:R-:W-:Y:S02]  /*1be0*/  LEA R229, P2, R16, R22, 0x1 ;  /* 0x0000001610e57211 */ /* 0x000fe400078408ff */
[----:B----4-:R-:W-:Y:S02]  /*1bf0*/  LEA R227, P3, R14, R20, 0x1 ;  /* 0x000000140ee37211 */ /* 0x010fe400078608ff */
[----:B------:R-:W-:Y:S01]  /*1c00*/  LEA.HI.X R228, R16, R23, R0, 0x1, P2 ;  /* 0x0000001710e47211 */ /* 0x000fe200010f0c00 */
[-C--:B------:R-:W-:Y:S02]  /*1c10*/  IMAD R0, R13, R231.reuse, RZ ;  /* 0x000000e70d007224 */ /* 0x080fe400078e02ff */
[----:B------:R-:W-:Y:S01]  /*1c20*/  IMAD.WIDE.U32 R12, R12, R231, R8 ;  /* 0x000000e70c0c7225 */ /* 0x000fe200078e0008 */
[----:B------:R-:W-:-:S02]  /*1c30*/  LEA.HI.X R226, R14, R21, R226, 0x1, P3 ;  /* 0x000000150ee27211 */ /* 0x000fc400018f0ce2 */
[----:B------:R-:W-:Y:S01]  /*1c40*/  @!P0 MOV R15, R5 ;  /* 0x00000005000f8202 */ /* 0x000fe20000000f00 */
        /* <DEDUP_REMOVED lines=20> */
.L_x_4106:
[----:B------:R1:W-:Y:S02]  /*1d90*/  STS.128 [R246], RZ ;  /* 0x000000fff6007388 */ /* 0x0003e40000000c00 */
.L_x_4105:
[----:B------:R-:W-:Y:S05]  /*1da0*/  BSYNC.RECONVERGENT B0 ;  /* 0x0000000000007941 */ /* 0x000fea0003800200 */
.L_x_4104:
        /* <DEDUP_REMOVED lines=23> */
.L_x_4108:
[----:B------:R-:W-:Y:S05]  /*1f20*/  BSYNC.RECONVERGENT B0 ;  /* 0x0000000000007941 */ /* 0x000fea0003800200 */
.L_x_4107:
[----:B------:R-:W-:Y:S01]  /*1f30*/  BSSY.RECONVERGENT B0, `(.L_x_4109) ;  /* 0x000000e000007945 */ /* 0x000fe20003800200 */
[C---:B---3--:R-:W-:Y:S02]  /*1f40*/  SHF.L.U64.HI R6, R214.reuse, 0x5, R215 ;  /* 0x00000005d6067819 */ /* 0x048fe400000102d7 */
        /* <DEDUP_REMOVED lines=11> */
.L_x_4111:
[----:B------:R4:W-:Y:S02]  /*2000*/  STS.128 [R246+0x1000], RZ ;  /* 0x001000fff6007388 */ /* 0x0009e40000000c00 */
.L_x_4110:
[----:B------:R-:W-:Y:S05]  /*2010*/  BSYNC.RECONVERGENT B0 ;  /* 0x0000000000007941 */ /* 0x000fea0003800200 */
.L_x_4109:
[----:B------:R-:W-:Y:S01]  /*2020*/  ISETP.GE.AND P2, PT, R10, R4, PT ;  /* 0x000000040a00720c */ /* 0x000fe20003f46270 */
[C---:B------:R-:W-:Y:S01]  /*2030*/  VIADD R13, R26.reuse, 0x40 ;  /* 0x000000401a0d7836 */ /* 0x040fe20000000000 */
[C---:B------:R-:W-:Y:S01]  /*2040*/  LEA R14, P0, R5.reuse, R227, 0x1 ;  /* 0x000000e3050e7211 */ /* 0x040fe200078008ff */
[C---:B------:R-:W-:Y:S01]  /*2050*/  VIADD R12, R26.reuse, 0x60 ;  /* 0x000000601a0c7836 */ /* 0x040fe20000000000 */
[----:B------:R-:W-:Y:S01]  /*2060*/  BSSY.RECONVERGENT B0, `(.L_x_4112) ;  /* 0x0000011000007945 */ /* 0x000fe20003800200 */
[C---:B------:R-:W-:Y:S01]  /*2070*/  VIADD R11, R26.reuse, 0x80 ;  /* 0x000000801a0b7836 */ /* 0x040fe20000000000 */
[----:B------:R-:W-:Y:S01]  /*2080*/  LEA.HI.X R15, R5, R226, R6, 0x1, P0 ;  /* 0x000000e2050f7211 */ /* 0x000fe200000f0c06 */
[C---:B---3--:R-:W-:Y:S01]  /*2090*/  VIADD R8, R26.reuse, 0xa0 ;  /* 0x000000a01a087836 */ /* 0x048fe20000000000 */
        /* <DEDUP_REMOVED lines=13> */
.L_x_4113:
[----:B------:R-:W-:Y:S05]  /*2170*/  BSYNC.RECONVERGENT B0 ;  /* 0x0000000000007941 */ /* 0x000fea0003800200 */
.L_x_4112:
        /* <DEDUP_REMOVED lines=13> */
.L_x_4115:
[----:B------:R-:W-:Y:S05]  /*2250*/  BSYNC.RECONVERGENT B0 ;  /* 0x0000000000007941 */ /* 0x000fea0003800200 */
.L_x_4114:
        /* <DEDUP_REMOVED lines=12> */
.L_x_4117:
[----:B------:R-:W-:Y:S05]  /*2320*/  BSYNC.RECONVERGENT B0 ;  /* 0x0000000000007941 */ /* 0x000fea0003800200 */
.L_x_4116:
        /* <DEDUP_REMOVED lines=14> */
.L_x_4119:
[----:B------:R-:W-:Y:S05]  /*2410*/  BSYNC.RECONVERGENT B0 ;  /* 0x0000000000007941 */ /* 0x000fea0003800200 */
.L_x_4118:
        /* <DEDUP_REMOVED lines=11> */
.L_x_4121:
[----:B------:R-:W-:Y:S05]  /*24d0*/  BSYNC.RECONVERGENT B0 ;  /* 0x0000000000007941 */ /* 0x000fea0003800200 */
.L_x_4120:
        /* <DEDUP_REMOVED lines=14> */
.L_x_4123:
[----:B------:R-:W-:Y:S05]  /*25c0*/  BSYNC.RECONVERGENT B0 ;  /* 0x0000000000007941 */ /* 0x000fea0003800200 */
.L_x_4122:
        /* <DEDUP_REMOVED lines=12> */
.L_x_4125:
[----:B------:R-:W-:Y:S05]  /*2690*/  BSYNC.RECONVERGENT B0 ;  /* 0x0000000000007941 */ /* 0x000fea0003800200 */
.L_x_4124:
[----:B------:R-:W2:Y:S04]  /*26a0*/  LD.E.64 R18, desc[UR4][R2.64+0x1c0] ;  /* 0x0001c00402127980 */ /* 0x000ea8000c101b00 */
[----:B-1----:R-:W3:Y:S01]  /*26b0*/  LD.E.64 R16, desc[UR4][R2.64+0x1b8] ;  /* 0x0001b80402107980 */ /* 0x002ee2000c101b00 */
[----:B------:R-:W-:Y:S02]  /*26c0*/  IMAD.MOV.U32 R14, RZ, RZ, R231 ;  /* 0x000000ffff0e7224 */ /* 0x000fe400078e00e7 */
[----:B------:R-:W-:Y:S01]  /*26d0*/  IMAD.MOV.U32 R15, RZ, RZ, RZ ;  /* 0x000000ffff0f7224 */ /* 0x000fe200078e00ff */
[----:B------:R-:W4:Y:S04]  /*26e0*/  LD.E R235, desc[UR4][R2.64+0xd8] ;  /* 0x0000d80402eb7980 */ /* 0x000f28000c101900 */
[----:B------:R-:W0:Y:S04]  /*26f0*/  LDGDEPBAR ;  /* 0x00000000000079af */ /* 0x000e280000000000 */
[----:B------:R1:W5:Y:S04]  /*2700*/  LD.E R24, desc[UR4][R2.64+0x184] ;  /* 0x0001840402187980 */ /* 0x000368000c101900 */
[----:B------:R1:W5:Y:S01]  /*2710*/  LD.E R23, desc[UR4][R2.64+0x188] ;  /* 0x0001880402177980 */ /* 0x000362000c101900 */
        /* <DEDUP_REMOVED lines=24> */
.L_x_4128:
[----:B------:R3:W-:Y:S01]  /*28a0*/  STS.128 [R246+0x5000], RZ ;  /* 0x005000fff6007388 */ /* 0x0007e20000000c00 */
[----:B------:R-:W-:Y:S05]  /*28b0*/  BRA `(.L_x_4129) ;  /* 0x0000000000047947 */ /* 0x000fea0003800000 */
.L_x_4127:
[----:B------:R4:W-:Y:S02]  /*28c0*/  STS.128 [R246+0x5000], RZ ;  /* 0x005000fff6007388 */ /* 0x0009e40000000c00 */
.L_x_4129:
[----:B------:R-:W-:Y:S05]  /*28d0*/  BSYNC.RECONVERGENT B0 ;  /* 0x0000000000007941 */ /* 0x000fea0003800200 */
.L_x_4126:
[-C--:B------:R-:W-:Y:S01]  /*28e0*/  ISETP.GE.AND P1, PT, R10, R4.reuse, PT ;  /* 0x000000040a00720c */ /* 0x080fe20003f26270 */
[C---:B------:R-:W-:Y:S01]  /*28f0*/  IMAD.SHL.U32 R46, R150.reuse, 0x20, RZ ;  /* 0x00000020962e7824 */ /* 0x040fe200078e00ff */
[----:B------:R-:W-:Y:S01]  /*2900*/  LEA R10, P2, R5, R229, 0x1 ;  /* 0x000000e5050a7211 */ /* 0x000fe200078408ff */
[C---:B------:R-:W-:Y:S01]  /*2910*/  IMAD.SHL.U32 R151, R150.reuse, 0x4, RZ ;  /* 0x0000000496977824 */ /* 0x040fe200078e00ff */
[----:B------:R-:W-:Y:S01]  /*2920*/  ISETP.GE.AND P4, PT, R11, R4, PT ;  /* 0x000000040b00720c */ /* 0x000fe20003f86270 */
[----:B------:R-:W-:Y:S01]  /*2930*/  BSSY.RECONVERGENT B0, `(.L_x_4130) ;  /* 0x000001c000007945 */ /* 0x000fe20003800200 */
[----:B------:R-:W-:Y:S01]  /*2940*/  LEA.HI.X R11, R5, R228, R6, 0x1, P2 ;  /* 0x000000e4050b7211 */ /* 0x000fe200010f0c06 */
[----:B------:R-:W-:Y:S01]  /*2950*/  IMAD.SHL.U32 R6, R150, 0x10, RZ ;  /* 0x0000001096067824 */ /* 0x000fe200078e00ff */
[----:B------:R-:W-:Y:S02]  /*2960*/  SHF.R.U32.HI R208, RZ, 0x1, R150 ;  /* 0x00000001ffd07819 */ /* 0x000fe40000011696 */
[----:B------:R-:W-:-:S02]  /*2970*/  ISETP.GE.AND P3, PT, R8, R4, PT ;  /* 0x000000040800720c */ /* 0x000fc40003f66270 */
[----:B------:R-:W-:Y:S01]  /*2980*/  LOP3.LUT R209, R6, 0x3e00, RZ, 0xc0, !PT ;  /* 0x00003e0006d17812 */ /* 0x000fe200078ec0ff */
[----:B------:R1:W-:Y:S01]  /*2990*/  @P1 STS.128 [R246+0x5800], RZ ;  /* 0x005800fff6001388 */ /* 0x0003e20000000c00 */
[----:B------:R-:W-:Y:S02]  /*29a0*/  LOP3.LUT R20, R208, 0x8, RZ, 0xc0, !PT ;  /* 0x00000008d0147812 */ /* 0x000fe400078ec0ff */
[----:B------:R-:W-:Y:S02]  /*29b0*/  ISETP.GE.AND P2, PT, R7, R4, PT ;  /* 0x000000040700720c */ /* 0x000fe40003f46270 */
[----:B------:R-:W-:Y:S02]  /*29c0*/  LOP3.LUT R6, R6, 0x100, RZ, 0xc0, !PT ;  /* 0x0000010006067812 */ /* 0x000fe400078ec0ff */
[----:B------:R-:W-:Y:S02]  /*29d0*/  LOP3.LUT R5, R46, 0xc0, RZ, 0xc0, !PT ;  /* 0x000000c02e057812 */ /* 0x000fe400078ec0ff */
[----:B------:R-:W-:-:S02]  /*29e0*/  LOP3.LUT R7, R151, 0x18, RZ, 0xc0, !PT ;  /* 0x0000001897077812 */ /* 0x000fc400078ec0ff */
[--C-:B------:R-:W-:Y:S02]  /*29f0*/  LOP3.LUT R20, R20, 0xc0, R46.reuse, 0xf8, !PT ;  /* 0x000000c014147812 */ /* 0x100fe400078ef82e */
[--C-:B------:R-:W-:Y:S02]  /*2a00*/  LOP3.LUT R8, R209, 0x20, R46.reuse, 0xf8, !PT ;  /* 0x00000020d1087812 */ /* 0x100fe400078ef82e */
[-C--:B------:R-:W-:Y:S02]  /*2a10*/  ISETP.GE.AND P0, PT, R13, R4.reuse, PT ;  /* 0x000000040d00720c */ /* 0x080fe40003f06270 */
[----:B------:R-:W-:Y:S02]  /*2a20*/  ISETP.GE.AND P5, PT, R12, R4, PT ;  /* 0x000000040c00720c */ /* 0x000fe40003fa6270 */
[----:B------:R-:W-:Y:S02]  /*2a30*/  LOP3.LUT R6, R6, 0x20, R46, 0xf8, !PT ;  /* 0x0000002006067812 */ /* 0x000fe400078ef82e */
[----:B------:R-:W-:-:S02]  /*2a40*/  LOP3.LUT R5, R5, 0x8, R150, 0xf8, !PT ;  /* 0x0000000805057812 */ /* 0x000fc400078ef896 */
[----:B------:R-:W-:Y:S02]  /*2a50*/  LOP3.LUT R20, R20, R7, RZ, 0x3c, !PT ;  /* 0x0000000714147212 */ /* 0x000fe400078e3cff */
[----:B------:R-:W-:Y:S01]  /*2a60*/  LOP3.LUT R8, R8, 0x100, R46, 0xf8, !PT ;  /* 0x0000010008087812 */ /* 0x000fe200078ef82e */
        /* <DEDUP_REMOVED lines=8> */
.L_x_4131:
[----:B------:R-:W-:Y:S05]  /*2af0*/  BSYNC.RECONVERGENT B0 ;  /* 0x0000000000007941 */ /* 0x000fea0003800200 */
.L_x_4130:
        /* <DEDUP_REMOVED lines=17> */
.L_x_4133:
[----:B------:R-:W-:Y:S05]  /*2c10*/  BSYNC.RECONVERGENT B0 ;  /* 0x0000000000007941 */ /* 0x000fea0003800200 */
.L_x_4132:
        /* <DEDUP_REMOVED lines=12> */
.L_x_4135:
[----:B------:R-:W-:Y:S05]  /*2ce0*/  BSYNC.RECONVERGENT B0 ;  /* 0x0000000000007941 */ /* 0x000fea0003800200 */
.L_x_4134:
        /* <DEDUP_REMOVED lines=16> */
.L_x_4137:
[----:B------:R-:W-:Y:S05]  /*2df0*/  BSYNC.RECONVERGENT B0 ;  /* 0x0000000000007941 */ /* 0x000fea0003800200 */
.L_x_4136:
        /* <DEDUP_REMOVED lines=12> */
.L_x_4139:
[----:B------:R-:W-:Y:S05]  /*2ec0*/  BSYNC.RECONVERGENT B0 ;  /* 0x0000000000007941 */ /* 0x000fea0003800200 */
.L_x_4138:
        /* <DEDUP_REMOVED lines=16> */
.L_x_4141:
[----:B------:R-:W-:Y:S05]  /*2fd0*/  BSYNC.RECONVERGENT B0 ;  /* 0x0000000000007941 */ /* 0x000fea0003800200 */
.L_x_4140:
        /* <DEDUP_REMOVED lines=14> */
.L_x_4143:
[----:B------:R-:W-:Y:S05]  /*30c0*/  BSYNC.RECONVERGENT B0 ;  /* 0x0000000000007941 */ /* 0x000fea0003800200 */
.L_x_4142:
[----:B--2---:R-:W-:Y:S01]  /*30d0*/  LDSM.16.M88.4 R12, [R22] ;  /* 0x00000000160c783b */ /* 0x004fe20000000200 */
[----:B------:R-:W-:Y:S01]  /*30e0*/  IMAD.MOV.U32 R71, RZ, RZ, 0x20 ;  /* 0x00000020ff477424 */ /* 0x000fe200078e00ff */
[C---:B------:R-:W-:Y:S01]  /*30f0*/  LOP3.LUT P0, R124, R150.reuse, 0x4, RZ, 0xc0, !PT ;  /* 0x00000004967c7812 */ /* 0x040fe2000780c0ff */
[----:B------:R-:W-:Y:S01]  /*3100*/  IMAD.SHL.U32 R152, R150, 0x2, RZ ;  /* 0x0000000296987824 */ /* 0x000fe200078e00ff */
[----:B-1----:R-:W1:Y:S01]  /*3110*/  LDSM.16.M88.4 R4, [R94+0x1000] ;  /* 0x001000005e04783b */ /* 0x002e620000000200 */
[----:B------:R-:W-:Y:S01]  /*3120*/  LOP3.LUT R222, R208, 0x1f0, RZ, 0xc0, !PT ;  /* 0x000001f0d0de7812 */ /* 0x000fe200078ec0ff */
[----:B------:R-:W-:Y:S01]  /*3130*/  VIADD R115, R45, 0xffffffff ;  /* 0xffffffff2d737836 */ /* 0x000fe20000000000 */
[----:B------:R-:W-:Y:S01]  /*3140*/  SEL R71, R71, 0xffffffe0, !P0 ;  /* 0xffffffe047477807 */ /* 0x000fe20004000000 */
[----:B------:R-:W2:Y:S01]  /*3150*/  LDSM.16.M88.4 R48, [R94+0x4c00] ;  /* 0x004c00005e30783b */ /* 0x000ea20000000200 */
[----:B------:R-:W-:Y:S01]  /*3160*/  LOP3.LUT R222, R222, 0x7, R26, 0xf8, !PT ;  /* 0x00000007dede7812 */ /* 0x000fe200078ef81a */
[----:B------:R-:W-:Y:S01]  /*3170*/  IMAD.SHL.U32 R72, R115, 0x100, RZ ;  /* 0x0000010073487824 */ /* 0x000fe200078e00ff */
[----:B------:R-:W-:Y:S01]  /*3180*/  LOP3.LUT R152, R152, 0x6, RZ, 0xc0, !PT ;  /* 0x0000000698987812 */ /* 0x000fe200078ec0ff */
[----:B------:R-:W-:Y:S01]  /*3190*/  IMAD.IADD R21, R22, 0x1, R71 ;  /* 0x0000000116157824 */ /* 0x000fe200078e0247 */
[----:B------:R-:W-:Y:S01]  /*31a0*/  IADD3 R24, PT, PT, R220, -R239, -R24 ;  /* 0x800000efdc187210 */ /* 0x000fe20007ffe818 */
[----:B------:R-:W-:Y:S01]  /*31b0*/  IMAD.IADD R96, R71, 0x1, R94 ;  /* 0x0000000147607824 */ /* 0x000fe200078e025e */
[--C-:B------:R-:W-:Y:S01]  /*31c0*/  IADD3 R23, PT, PT, R23, R220, -R239.reuse ;  /* 0x000000dc17177210 */ /* 0x100fe20007ffe8ef */
[----:B------:R-:W5:Y:S01]  /*31d0*/  LDSM.16.M88.4 R28, [R94+0x1400] ;  /* 0x001400005e1c783b */ /* 0x000f620000000200 */
[----:B------:R-:W-:Y:S01]  /*31e0*/  LOP3.LUT R44, R72, R152, RZ, 0xfc, !PT ;  /* 0x00000098482c7212 */ /* 0x000fe200078efcff */
[----:B------:R-:W-:Y:S02]  /*31f0*/  BSSY.RECONVERGENT B1, `(.L_x_4144) ;  /* 0x0000564000017945 */ /* 0x000fe40003800200 */
[----:B------:R-:W-:Y:S02]  /*3200*/  LDSM.16.M88.4 R8, [R21] ;  /* 0x000000001508783b */ /* 0x000fe40000000200 */
[----:B------:R-:W-:-:S02]  /*3210*/  IMAD.IADD R154, R44, 0x1, R239 ;  /* 0x000000012c9a7824 */ /* 0x000fc400078e02ef */
[----:B------:R-:W3:Y:S01]  /*3220*/  LDSM.16.M88.4 R16, [R96+0x1000] ;  /* 0x001000006010783b */ /* 0x000ee20000000200 */
[----:B------:R-:W-:-:S03]  /*3230*/  VIADD R27, R44, 0x8 ;  /* 0x000000082c1b7836 */ /* 0x000fc60000000000 */
[----:B------:R-:W4:Y:S04]  /*3240*/  LDSM.16.M88.4 R40, [R96+0x4c00] ;  /* 0x004c00006028783b */ /* 0x000f280000000200 */
[----:B------:R-:W0:Y:S01]  /*3250*/  LDGDEPBAR ;  /* 0x00000000000079af */ /* 0x000e220000000000 */
[----:B-1----:R-:W-:Y:S01]  /*3260*/  HMMA.16816.F32 R60, R12, R4, RZ ;  /* 0x000000040c3c723c */ /* 0x002fe200000018ff */
[C---:B------:R-:W-:Y:S02]  /*3270*/  IMAD R5, R233.reuse, 0x40, R220 ;  /* 0x00000040e9057824 */ /* 0x040fe400078e02dc */
[----:B------:R-:W-:Y:S02]  /*3280*/  IMAD R4, R233, 0x40, R222 ;  /* 0x00000040e9047824 */ /* 0x000fe400078e02de */
[----:B------:R-:W-:-:S02]  /*3290*/  IMAD.IADD R222, R222, 0x1, R5 ;  /* 0x00000001dede7824 */ /* 0x000fc400078e0205 */
[C---:B------:R-:W-:Y:S01]  /*32a0*/  IMAD.IADD R47, R4.reuse, 0x1, R24 ;  /* 0x00000001042f7824 */ /* 0x040fe200078e0218 */
[C---:B--2---:R-:W-:Y:S01]  /*32b0*/  HMMA.16816.F32 R36, R12.reuse, R50, RZ ;  /* 0x000000320c24723c */ /* 0x044fe200000018ff */
[----:B------:R-:W-:Y:S01]  /*32c0*/  IMAD.IADD R4, R4, 0x1, R23 ;  /* 0x0000000104047824 */ /* 0x000fe200078e0217 */
[C---:B------:R-:W-:Y:S01]  /*32d0*/  IADD3 R23, PT, PT, R222.reuse, -0x1, -R154 ;  /* 0xffffffffde177810 */ /* 0x040fe20007ffe89a */
[----:B------:R-:W-:Y:S01]  /*32e0*/  VIADD R153, R222, 0x8 ;  /* 0x00000008de997836 */ /* 0x000fe20000000000 */
[----:B------:R-:W-:Y:S01]  /*32f0*/  VIMNMX R224, PT, PT, RZ, R47, !PT ;  /* 0x0000002fffe07248 */ /* 0x000fe20007fe0100 */
[----:B------:R-:W-:Y:S01]  /*3300*/  VIADD R5, R44, 0xf9 ;  /* 0x000000f92c057836 */ /* 0x000fe20000000000 */
[C-C-:B------:R-:W-:Y:S01]  /*3310*/  VIADDMNMX R223, R4.reuse, 0x1, R220.reuse, PT ;  /* 0x0000000104df7846 */ /* 0x140fe200038001dc */
[C---:B------:R-:W-:Y:S01]  /*3320*/  VIADD R111, R47.reuse, 0x8 ;  /* 0x000000082f6f7836 */ /* 0x040fe20000000000 */
[----:B------:R-:W-:Y:S01]  /*3330*/  VIADDMNMX R220, R4, 0x9, R220, PT ;  /* 0x0000000904dc7846 */ /* 0x000fe200038001dc */
[----:B------:R-:W-:Y:S01]  /*3340*/  IMAD.IADD R25, R222, 0x1, -R154 ;  /* 0x00000001de197824 */ /* 0x000fe200078e0a9a */
[----:B------:R-:W-:Y:S01]  /*3350*/  ISETP.GT.AND P5, PT, R47, R5, PT ;  /* 0x000000052f00720c */ /* 0x000fe20003fa4270 */
[----:B-----5:R-:W-:Y:S01]  /*3360*/  HMMA.16816.F32 R32, R12, R28, RZ ;  /* 0x0000001c0c20723c */ /* 0x020fe200000018ff */
[----:B------:R-:W-:Y:S01]  /*3370*/  ISETP.GE.AND P3, PT, R5, R223, PT ;  /* 0x000000df0500720c */ /* 0x000fe20003f66270 */
[----:B------:R-:W-:Y:S01]  /*3380*/  VIADD R26, R25, 0xfffffff8 ;  /* 0xfffffff8191a7836 */ /* 0x000fe20000000000 */
[----:B------:R-:W-:-:S02]  /*3390*/  ISETP.GT.AND P2, PT, R111, R5, PT ;  /* 0x000000056f00720c */ /* 0x000fc40003f44270 */
[----:B------:R-:W-:Y:S02]  /*33a0*/  ISETP.GE.AND P4, PT, R5, R220, PT ;  /* 0x000000dc0500720c */ /* 0x000fe40003f86270 */
[----:B------:R-:W-:Y:S01]  /*33b0*/  IABS R23, R23 ;  /* 0x0000001700177213 */ /* 0x000fe20000000000 */
[C---:B---3--:R-:W-:Y:S01]  /*33c0*/  HMMA.16816.F32 R60, R8.reuse, R16, R60 ;  /* 0x00000010083c723c */ /* 0x048fe2000000183c */
[--C-:B------:R-:W-:Y:S01]  /*33d0*/  IMAD.IADD R17, R153, 0x1, -R154.reuse ;  /* 0x0000000199117824 */ /* 0x100fe200078e0a9a */
[----:B------:R-:W-:Y:S02]  /*33e0*/  IADD3 R16, PT, PT, R222, -0xf9, -R154 ;  /* 0xffffff07de107810 */ /* 0x000fe40007ffe89a */
[----:B------:R-:W-:Y:S01]  /*33f0*/  ISETP.GT.AND P0, PT, R111, R44, PT ;  /* 0x0000002c6f00720c */ /* 0x000fe20003f04270 */
[----:B------:R-:W-:Y:S01]  /*3400*/  IMAD.MOV.U32 R24, RZ, RZ, R23 ;  /* 0x000000ffff187224 */ /* 0x000fe200078e0017 */
[----:B------:R-:W-:Y:S02]  /*3410*/  IABS R17, R17 ;  /* 0x0000001100117213 */ /* 0x000fe40000000000 */
[----:B----4-:R-:W-:Y:S01]  /*3420*/  HMMA.16816.F32 R36, R8, R42, R36 ;  /* 0x0000002a0824723c */ /* 0x010fe20000001824 */
[----:B------:R-:W-:-:S02]  /*3430*/  IABS R16, R16 ;  /* 0x0000001000107213 */ /* 0x000fc40000000000 */
[----:B------:R-:W-:Y:S02]  /*3440*/  I2FP.F32.S32 R17, R17 ;  /* 0x0000001100117245 */ /* 0x000fe40000201400 */
[----:B------:R-:W-:Y:S02]  /*3450*/  I2FP.F32.S32 R16, R16 ;  /* 0x0000001000107245 */ /* 0x000fe40000201400 */
[----:B------:R-:W-:Y:S01]  /*3460*/  I2FP.F32.S32 R24, R24 ;  /* 0x0000001800187245 */ /* 0x000fe20000201400 */
[----:B------:R-:W-:Y:S01]  /*3470*/  HMMA.16816.F32 R4, R12, R6, RZ ;  /* 0x000000060c04723c */ /* 0x000fe200000018ff */
[----:B------:R-:W-:Y:S02]  /*3480*/  IABS R26, R26 ;  /* 0x0000001a001a7213 */ /* 0x000fe40000000000 */
[----:B------:R-:W-:Y:S01]  /*3490*/  FFMA.FTZ R62, -R235, R17, R62 ;  /* 0x00000011eb3e7223 */ /* 0x000fe2000001013e */
[--C-:B------:R-:W-:Y:S01]  /*34a0*/  IADD3 R17, PT, PT, R153, -0xf9, -R154.reuse ;  /* 0xffffff0799117810 */ /* 0x100fe20007ffe89a */
[----:B------:R-:W-:Y:S01]  /*34b0*/  FFMA.FTZ R61, -R235, R24, R61 ;  /* 0x00000018eb3d7223 */ /* 0x000fe2000001013d */
[----:B------:R-:W-:-:S02]  /*34c0*/  IADD3 R24, PT, PT, R153, -0x1, -R154 ;  /* 0xffffffff99187810 */ /* 0x000fc40007ffe89a */
[----:B------:R-:W-:Y:S01]  /*34d0*/  IABS R17, R17 ;  /* 0x0000001100117213 */ /* 0x000fe20000000000 */
[----:B------:R-:W-:Y:S01]  /*34e0*/  HMMA.16816.F32 R28, R12, R30, RZ ;  /* 0x0000001e0c1c723c */ /* 0x000fe200000018ff */
[----:B------:R-:W-:Y:S01]  /*34f0*/  FSEL R75, R62, -INF , !P0 ;  /* 0xff8000003e4b7808 */ /* 0x000fe20004000000 */
[----:B------:R-:W-:Y:S01]  /*3500*/  FFMA.FTZ R37, -R235, R16, R37 ;  /* 0x00000010eb257223 */ /* 0x000fe20000010125 */
[----:B------:R-:W-:Y:S01]  /*3510*/  VIADD R16, R44, 0x1 ;  /* 0x000000012c107836 */ /* 0x000fe20000000000 */
[----:B------:R-:W-:Y:S02]  /*3520*/  I2FP.F32.S32 R23, R17 ;  /* 0x0000001100177245 */ /* 0x000fe40000201400 */
[----:B------:R-:W-:Y:S02]  /*3530*/  IABS R24, R24 ;  /* 0x0000001800187213 */ /* 0x000fe40000000000 */
[----:B------:R-:W-:Y:S01]  /*3540*/  FSEL R37, R37, -INF , !P5 ;  /* 0xff80000025257808 */ /* 0x000fe20006800000 */
[----:B------:R-:W-:Y:S01]  /*3550*/  FFMA.FTZ R23, -R235, R23, R39 ;  /* 0x00000017eb177223 */ /* 0x000fe20000010127 */
[----:B------:R-:W-:Y:S01]  /*3560*/  ISETP.GT.AND P1, PT, R47, R16, PT ;  /* 0x000000102f00720c */ /* 0x000fe20003f24270 */
[----:B------:R-:W-:Y:S01]  /*3570*/  HMMA.16816.F32 R4, R8, R18, R4 ;  /* 0x000000120804723c */ /* 0x000fe20000001804 */
[----:B------:R-:W-:-:S02]  /*3580*/  FSEL R59, R37, -INF , !P3 ;  /* 0xff800000253b7808 */ /* 0x000fc40005800000 */
[C---:B------:R-:W-:Y:S02]  /*3590*/  ISETP.GE.AND P5, PT, R16.reuse, R223, PT ;  /* 0x000000df1000720c */ /* 0x040fe40003fa6270 */
[----:B------:R-:W-:Y:S02]  /*35a0*/  ISETP.GE.AND P0, PT, R16, R220, PT ;  /* 0x000000dc1000720c */ /* 0x000fe40003f06270 */
[----:B------:R-:W-:Y:S02]  /*35b0*/  ISETP.GT.AND P3, PT, R111, R16, PT ;  /* 0x000000106f00720c */ /* 0x000fe40003f64270 */
[----:B------:R-:W1:Y:S01]  /*35c0*/  LDSM.16.M88.4 R16, [R96+0x1400] ;  /* 0x001400006010783b */ /* 0x000e620000000200 */
[----:B------:R-:W-:Y:S02]  /*35d0*/  FSEL R23, R23, -INF , !P2 ;  /* 0xff80000017177808 */ /* 0x000fe40005000000 */
[----:B------:R-:W-:Y:S02]  /*35e0*/  FSEL R107, R61, -INF , !P1 ;  /* 0xff8000003d6b7808 */ /* 0x000fe40004800000 */
[----:B------:R-:W-:-:S02]  /*35f0*/  FSEL R23, R23, -INF , !P4 ;  /* 0xff80000017177808 */ /* 0x000fc40006000000 */
[----:B------:R-:W-:Y:S02]  /*3600*/  I2FP.F32.S32 R24, R24 ;  /* 0x0000001800187245 */ /* 0x000fe40000201400 */
[----:B------:R-:W-:Y:S02]  /*3610*/  I2FP.F32.S32 R26, R26 ;  /* 0x0000001a001a7245 */ /* 0x000fe40000201400 */
[----:B------:R-:W-:Y:S01]  /*3620*/  FSEL R107, R107, -INF , !P5 ;  /* 0xff8000006b6b7808 */ /* 0x000fe20006800000 */
[----:B------:R-:W-:Y:S01]  /*3630*/  FFMA.FTZ R24, -R235, R24, R63 ;  /* 0x00000018eb187223 */ /* 0x000fe2000001013f */
[----:B------:R-:W-:Y:S01]  /*3640*/  ISETP.GT.AND P2, PT, R47, R27, PT ;  /* 0x0000001b2f00720c */ /* 0x000fe20003f44270 */
[----:B------:R-:W-:Y:S01]  /*3650*/  FFMA.FTZ R26, -R235, R26, R4 ;  /* 0x0000001aeb1a7223 */ /* 0x000fe20000010104 */
[C---:B------:R-:W-:Y:S01]  /*3660*/  ISETP.GE.AND P4, PT, R27.reuse, R223, PT ;  /* 0x000000df1b00720c */ /* 0x040fe20003f86270 */
[----:B------:R-:W-:Y:S01]  /*3670*/  VIADD R4, R44, 0x9 ;  /* 0x000000092c047836 */ /* 0x000fe20000000000 */
[----:B------:R-:W-:-:S02]  /*3680*/  ISETP.GE.AND P1, PT, R27, R220, PT ;  /* 0x000000dc1b00720c */ /* 0x000fc40003f26270 */
[----:B------:R-:W-:Y:S02]  /*3690*/  ISETP.GT.AND P5, PT, R111, R27, PT ;  /* 0x0000001b6f00720c */ /* 0x000fe40003fa4270 */
[----:B------:R-:W-:Y:S02]  /*36a0*/  IADD3 R27, PT, PT, R222, -0x9, -R154 ;  /* 0xfffffff7de1b7810 */ /* 0x000fe40007ffe89a */
[----:B------:R-:W-:Y:S02]  /*36b0*/  FSEL R73, R24, -INF , !P3 ;  /* 0xff80000018497808 */ /* 0x000fe40005800000 */
[----:B------:R-:W-:Y:S02]  /*36c0*/  IABS R27, R27 ;  /* 0x0000001b001b7213 */ /* 0x000fe40000000000 */
[----:B------:R-:W-:Y:S02]  /*36d0*/  FSEL R26, R26, -INF , !P2 ;  /* 0xff8000001a1a7808 */ /* 0x000fe40005000000 */
[----:B------:R-:W-:Y:S01]  /*36e0*/  IABS R155, R25 ;  /* 0x00000019009b7213 */ /* 0x000fe20000000000 */
[----:B------:R-:W-:Y:S01]  /*36f0*/  IMAD.MOV.U32 R24, RZ, RZ, R27 ;  /* 0x000000ffff187224 */ /* 0x000fe200078e001b */
[----:B------:R-:W-:-:S02]  /*3700*/  FSEL R73, R73, -INF , !P0 ;  /* 0xff80000049497808 */ /* 0x000fc40004000000 */
[----:B------:R-:W-:Y:S02]  /*3710*/  FSEL R104, R26, -INF , !P4 ;  /* 0xff8000001a687808 */ /* 0x000fe40006000000 */
[----:B------:R-:W-:Y:S02]  /*3720*/  ISETP.GT.AND P3, PT, R47, R4, PT ;  /* 0x000000042f00720c */ /* 0x000fe40003f64270 */
[C---:B------:R-:W-:Y:S02]  /*3730*/  ISETP.GE.AND P2, PT, R4.reuse, R223, PT ;  /* 0x000000df0400720c */ /* 0x040fe40003f46270 */
[----:B------:R-:W-:Y:S01]  /*3740*/  ISETP.GE.AND P0, PT, R4, R220, PT ;  /* 0x000000dc0400720c */ /* 0x000fe20003f06270 */
[----:B-1----:R-:W-:Y:S01]  /*3750*/  HMMA.16816.F32 R32, R8, R16, R32 ;  /* 0x000000100820723c */ /* 0x002fe20000001820 */
[----:B------:R-:W-:Y:S02]  /*3760*/  ISETP.GT.AND P4, PT, R111, R4, PT ;  /* 0x000000046f00720c */ /* 0x000fe40003f84270 */
[----:B------:R-:W-:-:S02]  /*3770*/  I2FP.F32.S32 R155, R155 ;  /* 0x0000009b009b7245 */ /* 0x000fc40000201400 */
[----:B------:R-:W-:Y:S02]  /*3780*/  I2FP.F32.S32 R4, R24 ;  /* 0x0000001800047245 */ /* 0x000fe40000201400 */
[----:B------:R-:W-:Y:S01]  /*3790*/  IADD3 R17, PT, PT, R222, -0x10, -R154 ;  /* 0xfffffff0de117810 */ /* 0x000fe20007ffe89a */
[----:B------:R-:W-:Y:S01]  /*37a0*/  FFMA.FTZ R6, -R235, R155, R6 ;  /* 0x0000009beb067223 */ /* 0x000fe20000010106 */
[----:B------:R-:W-:Y:S01]  /*37b0*/  IADD3 R16, PT, PT, R153, -0x9, -R154 ;  /* 0xfffffff799107810 */ /* 0x000fe20007ffe89a */
[----:B------:R-:W-:Y:S01]  /*37c0*/  FFMA.FTZ R5, -R235, R4, R5 ;  /* 0x00000004eb057223 */ /* 0x000fe20000010105 */
[----:B------:R-:W-:Y:S01]  /*37d0*/  IABS R24, R17 ;  /* 0x0000001100187213 */ /* 0x000fe20000000000 */
[----:B------:R-:W-:Y:S01]  /*37e0*/  VIADD R4, R44, 0x10 ;  /* 0x000000102c047836 */ /* 0x000fe20000000000 */
[----:B------:R-:W-:Y:S01]  /*37f0*/  IABS R17, R16 ;  /* 0x0000001000117213 */ /* 0x000fe20000000000 */
[----:B------:R-:W-:Y:S01]  /*3800*/  HMMA.16816.F32 R28, R8, R18, R28 ;  /* 0x00000012081c723c */ /* 0x000fe2000000181c */
[----:B------:R-:W-:Y:S01]  /*3810*/  FSEL R6, R6, -INF , !P5 ;  /* 0xff80000006067808 */ /* 0x000fe20006800000 */
[----:B------:R-:W-:Y:S01]  /*3820*/  IMAD.MOV.U32 R16, RZ, RZ, R24 ;  /* 0x000000ffff107224 */ /* 0x000fe200078e0018 */
[----:B------:R-:W-:-:S02]  /*3830*/  FSEL R5, R5, -INF , !P3 ;  /* 0xff80000005057808 */ /* 0x000fc40005800000 */
[----:B------:R-:W-:Y:S02]  /*3840*/  I2FP.F32.S32 R24, R17 ;  /* 0x0000001100187245 */ /* 0x000fe40000201400 */
[----:B------:R-:W-:Y:S02]  /*3850*/  FSEL R109, R6, -INF , !P1 ;  /* 0xff800000066d7808 */ /* 0x000fe40004800000 */
[----:B------:R-:W-:Y:S01]  /*3860*/  FSEL R100, R5, -INF , !P2 ;  /* 0xff80000005647808 */ /* 0x000fe20005000000 */
[----:B------:R-:W-:Y:S01]  /*3870*/  FFMA.FTZ R24, -R235, R24, R7 ;  /* 0x00000018eb187223 */ /* 0x000fe20000010107 */
[----:B------:R-:W-:Y:S02]  /*3880*/  ISETP.GT.AND P5, PT, R47, R4, PT ;  /* 0x000000042f00720c */ /* 0x000fe40003fa4270 */
[C---:B------:R-:W-:Y:S02]  /*3890*/  ISETP.GE.AND P3, PT, R4.reuse, R223, PT ;  /* 0x000000df0400720c */ /* 0x040fe40003f66270 */
[----:B------:R-:W-:-:S02]  /*38a0*/  ISETP.GE.AND P1, PT, R4, R220, PT ;  /* 0x000000dc0400720c */ /* 0x000fc40003f26270 */
[----:B------:R-:W-:Y:S02]  /*38b0*/  ISETP.GT.AND P2, PT, R111, R4, PT ;  /* 0x000000046f00720c */ /* 0x000fe40003f44270 */
[----:B------:R-:W1:Y:S01]  /*38c0*/  LDSM.16.M88.4 R4, [R94+0x1800] ;  /* 0x001800005e04783b */ /* 0x000e620000000200 */
[----:B------:R-:W-:Y:S02]  /*38d0*/  I2FP.F32.S32 R16, R16 ;  /* 0x0000001000107245 */ /* 0x000fe40000201400 */
[--C-:B------:R-:W-:Y:S02]  /*38e0*/  IADD3 R25, PT, PT, R222, -0x11, -R154.reuse ;  /* 0xffffffefde197810 */ /* 0x100fe40007ffe89a */
[----:B------:R-:W-:Y:S01]  /*38f0*/  IADD3 R17, PT, PT, R153, -0x10, -R154 ;  /* 0xfffffff099117810 */ /* 0x000fe20007ffe89a */
[----:B------:R-:W-:Y:S01]  /*3900*/  FFMA.FTZ R32, -R235, R16, R32 ;  /* 0x00000010eb207223 */ /* 0x000fe20000010120 */
[----:B------:R-:W-:Y:S01]  /*3910*/  VIADD R16, R44, 0x11 ;  /* 0x000000112c107836 */ /* 0x000fe20000000000 */
[----:B------:R-:W-:-:S02]  /*3920*/  IABS R25, R25 ;  /* 0x0000001900197213 */ /* 0x000fc40000000000 */
[----:B------:R-:W-:Y:S02]  /*3930*/  IABS R17, R17 ;  /* 0x0000001100117213 */ /* 0x000fe40000000000 */
[----:B------:R-:W-:Y:S01]  /*3940*/  FSEL R24, R24, -INF , !P4 ;  /* 0xff80000018187808 */ /* 0x000fe20006000000 */
[----:B------:R-:W-:Y:S01]  /*3950*/  IMAD.MOV.U32 R80, RZ, RZ, R25 ;  /* 0x000000ffff507224 */ /* 0x000fe200078e0019 */
[----:B------:R-:W-:Y:S02]  /*3960*/  FSEL R32, R32, -INF , !P5 ;  /* 0xff80000020207808 */ /* 0x000fe40006800000 */
[----:B------:R-:W-:Y:S02]  /*3970*/  FSEL R108, R24, -INF , !P0 ;  /* 0xff800000186c7808 */ /* 0x000fe40004000000 */
[----:B------:R-:W-:Y:S02]  /*3980*/  FSEL R84, R32, -INF , !P3 ;  /* 0xff80000020547808 */ /* 0x000fe40005800000 */
[----:B------:R-:W-:-:S02]  /*3990*/  ISETP.GT.AND P4, PT, R47, R16, PT ;  /* 0x000000102f00720c */ /* 0x000fc40003f84270 */
[C---:B------:R-:W-:Y:S02]  /*39a0*/  ISETP.GE.AND P5, PT, R16.reuse, R223, PT ;  /* 0x000000df1000720c */ /* 0x040fe40003fa6270 */
[----:B------:R-:W-:Y:S02]  /*39b0*/  ISETP.GE.AND P0, PT, R16, R220, PT ;  /* 0x000000dc1000720c */ /* 0x000fe40003f06270 */
[----:B------:R-:W-:Y:S02]  /*39c0*/  I2FP.F32.S32 R24, R17 ;  /* 0x0000001100187245 */ /* 0x000fe40000201400 */
[----:B------:R-:W-:Y:S02]  /*39d0*/  ISETP.GT.AND P3, PT, R111, R16, PT ;  /* 0x000000106f00720c */ /* 0x000fe40003f64270 */
[----:B------:R-:W2:Y:S01]  /*39e0*/  LDSM.16.M88.4 R16, [R96+0x1800] ;  /* 0x001800006010783b */ /* 0x000ea20000000200 */
[----:B------:R-:W-:Y:S01]  /*39f0*/  I2FP.F32.S32 R80, R80 ;  /* 0x0000005000507245 */ /* 0x000fe20000201400 */
[----:B------:R-:W-:Y:S01]  /*3a00*/  FFMA.FTZ R34, -R235, R24, R34 ;  /* 0x00000018eb227223 */ /* 0x000fe20000010122 */
[----:B------:R-:W-:Y:S01]  /*3a10*/  VIADD R24, R44, 0x18 ;  /* 0x000000182c187836 */ /* 0x000fe20000000000 */
[----:B------:R-:W-:-:S02]  /*3a20*/  IADD3 R32, PT, PT, R222, -0x18, -R154 ;  /* 0xffffffe8de207810 */ /* 0x000fc40007ffe89a */
[----:B------:R-:W-:Y:S01]  /*3a30*/  FFMA.FTZ R80, -R235, R80, R33 ;  /* 0x00000050eb507223 */ /* 0x000fe20000010121 */
[----:B------:R-:W-:Y:S02]  /*3a40*/  FSEL R99, R34, -INF , !P2 ;  /* 0xff80000022637808 */ /* 0x000fe40005000000 */
[----:B------:R-:W-:Y:S02]  /*3a50*/  IADD3 R25, PT, PT, R153, -0x11, -R154 ;  /* 0xffffffef99197810 */ /* 0x000fe40007ffe89a */
[----:B------:R-:W-:Y:S02]  /*3a60*/  FSEL R80, R80, -INF , !P4 ;  /* 0xff80000050507808 */ /* 0x000fe40006000000 */
[----:B------:R-:W-:Y:S02]  /*3a70*/  FSEL R99, R99, -INF , !P1 ;  /* 0xff80000063637808 */ /* 0x000fe40004800000 */
[----:B------:R-:W-:Y:S02]  /*3a80*/  FSEL R80, R80, -INF , !P5 ;  /* 0xff80000050507808 */ /* 0x000fe40006800000 */
[----:B------:R-:W-:-:S02]  /*3a90*/  IABS R32, R32 ;  /* 0x0000002000207213 */ /* 0x000fc40000000000 */
[----:B------:R-:W-:Y:S02]  /*3aa0*/  IABS R33, R25 ;  /* 0x0000001900217213 */ /* 0x000fe40000000000 */
[----:B------:R-:W-:Y:S02]  /*3ab0*/  ISETP.GT.AND P2, PT, R47, R24, PT ;  /* 0x000000182f00720c */ /* 0x000fe40003f44270 */
[C---:B------:R-:W-:Y:S02]  /*3ac0*/  ISETP.GE.AND P4, PT, R24.reuse, R223, PT ;  /* 0x000000df1800720c */ /* 0x040fe40003f86270 */
[----:B------:R-:W-:Y:S02]  /*3ad0*/  ISETP.GE.AND P1, PT, R24, R220, PT ;  /* 0x000000dc1800720c */ /* 0x000fe40003f26270 */
[----:B------:R-:W-:Y:S02]  /*3ae0*/  ISETP.GT.AND P5, PT, R111, R24, PT ;  /* 0x000000186f00720c */ /* 0x000fe40003fa4270 */
[----:B-1----:R-:W-:Y:S01]  /*3af0*/  HMMA.16816.F32 R24, R12, R4, RZ ;  /* 0x000000040c18723c */ /* 0x002fe200000018ff */
[----:B------:R-:W-:Y:S01]  /*3b00*/  I2FP.F32.S32 R33, R33 ;  /* 0x0000002100217245 */ /* 0x000fe20000201400 */
[----:B------:R-:W-:Y:S01]  /*3b10*/  VIADD R5, R44, 0x19 ;  /* 0x000000192c057836 */ /* 0x000fe20000000000 */
[----:B------:R-:W-:-:S02]  /*3b20*/  I2FP.F32.S32 R32, R32 ;  /* 0x0000002000207245 */ /* 0x000fc40000201400 */
[--C-:B------:R-:W-:Y:S01]  /*3b30*/  IADD3 R4, PT, PT, R153, -0x18, -R154.reuse ;  /* 0xffffffe899047810 */ /* 0x100fe20007ffe89a */
[C---:B------:R-:W-:Y:S01]  /*3b40*/  FFMA.FTZ R35, -R235.reuse, R33, R35 ;  /* 0x00000021eb237223 */ /* 0x040fe20000010123 */
[----:B------:R-:W-:Y:S01]  /*3b50*/  IADD3 R33, PT, PT, R222, -0x19, -R154 ;  /* 0xffffffe7de217810 */ /* 0x000fe20007ffe89a */
[----:B------:R-:W-:Y:S01]  /*3b60*/  FFMA.FTZ R32, -R235, R32, R28 ;  /* 0x00000020eb207223 */ /* 0x000fe2000001011c */
[----:B------:R-:W-:Y:S02]  /*3b70*/  IABS R4, R4 ;  /* 0x0000000400047213 */ /* 0x000fe40000000000 */
[----:B------:R-:W-:Y:S02]  /*3b80*/  FSEL R35, R35, -INF , !P3 ;  /* 0xff80000023237808 */ /* 0x000fe40005800000 */
[----:B------:R-:W-:Y:S02]  /*3b90*/  FSEL R32, R32, -INF , !P2 ;  /* 0xff80000020207808 */ /* 0x000fe40005000000 */
[----:B------:R-:W-:-:S02]  /*3ba0*/  IABS R28, R33 ;  /* 0x00000021001c7213 */ /* 0x000fc40000000000 */
[----:B------:R-:W-:Y:S02]  /*3bb0*/  FSEL R91, R35, -INF , !P0 ;  /* 0xff800000235b7808 */ /* 0x000fe40004000000 */
[----:B------:R-:W-:Y:S01]  /*3bc0*/  FSEL R78, R32, -INF , !P4 ;  /* 0xff800000204e7808 */ /* 0x000fe20006000000 */
[----:B--2---:R-:W-:Y:S01]  /*3bd0*/  HMMA.16816.F32 R24, R8, R16, R24 ;  /* 0x000000100818723c */ /* 0x004fe20000001818 */
[----:B------:R-:W-:Y:S02]  /*3be0*/  ISETP.GT.AND P3, PT, R47, R5, PT ;  /* 0x000000052f00720c */ /* 0x000fe40003f64270 */
[C---:B------:R-:W-:Y:S02]  /*3bf0*/  ISETP.GE.AND P2, PT, R5.reuse, R223, PT ;  /* 0x000000df0500720c */ /* 0x040fe40003f46270 */
[----:B------:R-:W-:Y:S02]  /*3c00*/  ISETP.GE.AND P0, PT, R5, R220, PT ;  /* 0x000000dc0500720c */ /* 0x000fe40003f06270 */
[----:B------:R-:W-:-:S02]  /*3c10*/  ISETP.GT.AND P4, PT, R111, R5, PT ;  /* 0x000000056f00720c */ /* 0x000fc40003f84270 */
[----:B------:R-:W-:Y:S02]  /*3c20*/  I2FP.F32.S32 R4, R4 ;  /* 0x0000000400047245 */ /* 0x000fe40000201400 */
[----:B------:R-:W-:Y:S02]  /*3c30*/  I2FP.F32.S32 R5, R28 ;  /* 0x0000001c00057245 */ /* 0x000fe40000201400 */
[----:B------:R-:W-:Y:S01]  /*3c40*/  IADD3 R17, PT, PT, R222, -0x20, -R154 ;  /* 0xffffffe0de117810 */ /* 0x000fe20007ffe89a */
[----:B------:R-:W-:Y:S01]  /*3c50*/  FFMA.FTZ R30, -R235, R4, R30 ;  /* 0x00000004eb1e7223 */ /* 0x000fe2000001011e */
[----:B------:R-:W-:Y:S01]  /*3c60*/  IADD3 R16, PT, PT, R153, -0x19, -R154 ;  /* 0xffffffe799107810 */ /* 0x000fe20007ffe89a */
[----:B------:R-:W-:Y:S01]  /*3c70*/  FFMA.FTZ R5, -R235, R5, R29 ;  /* 0x00000005eb057223 */ /* 0x000fe2000001011d */
[----:B------:R-:W-:Y:S01]  /*3c80*/  IABS R28, R17 ;  /* 0x00000011001c7213 */ /* 0x000fe20000000000 */
[----:B------:R-:W-:Y:S01]  /*3c90*/  VIADD R4, R44, 0x20 ;  /* 0x000000202c047836 */ /* 0x000fe20000000000 */
[----:B------:R-:W-:-:S02]  /*3ca0*/  IABS R17, R16 ;  /* 0x0000001000117213 */ /* 0x000fc40000000000 */
[----:B------:R-:W-:Y:S01]  /*3cb0*/  FSEL R30, R30, -INF , !P5 ;  /* 0xff8000001e1e7808 */ /* 0x000fe20006800000 */
[----:B------:R-:W-:Y:S01]  /*3cc0*/  IMAD.MOV.U32 R16, RZ, RZ, R28 ;  /* 0x000000ffff107224 */ /* 0x000fe200078e001c */
[----:B------:R-:W-:Y:S02]  /*3cd0*/  FSEL R5, R5, -INF , !P3 ;  /* 0xff80000005057808 */ /* 0x000fe40005800000 */
[----:B------:R-:W-:Y:S02]  /*3ce0*/  I2FP.F32.S32 R32, R17 ;  /* 0x0000001100207245 */ /* 0x000fe40000201400 */
[----:B------:R-:W-:Y:S02]  /*3cf0*/  FSEL R89, R30, -INF , !P1 ;  /* 0xff8000001e597808 */ /* 0x000fe40004800000 */
[----:B------:R-:W-:Y:S01]  /*3d00*/  FSEL R43, R5, -INF , !P2 ;  /* 0xff800000052b7808 */ /* 0x000fe20005000000 */
[----:B------:R-:W-:Y:S01]  /*3d10*/  FFMA.FTZ R32, -R235, R32, R31 ;  /* 0x00000020eb207223 */ /* 0x000fe2000001011f */
[----:B------:R-:W-:Y:S01]  /*3d20*/  ISETP.GT.AND P5, PT, R47, R4, PT ;  /* 0x000000042f00720c */ /* 0x000fe20003fa4270 */
[----:B------:R-:W1:Y:S01]  /*3d30*/  LDSM.16.M88.4 R28, [R94+0x1c00] ;  /* 0x001c00005e1c783b */ /* 0x000e620000000200 */
[----:B------:R-:W-:-:S02]  /*3d40*/  ISETP.GE.AND P3, PT, R4, R223, PT ;  /* 0x000000df0400720c */ /* 0x000fc40003f66270 */
[----:B------:R-:W-:Y:S02]  /*3d50*/  ISETP.GE.AND P1, PT, R4, R220, PT ;  /* 0x000000dc0400720c */ /* 0x000fe40003f26270 */
[----:B------:R-:W-:Y:S02]  /*3d60*/  ISETP.GT.AND P2, PT, R111, R4, PT ;  /* 0x000000046f00720c */ /* 0x000fe40003f44270 */
[----:B------:R-:W-:Y:S01]  /*3d70*/  HMMA.16816.F32 R4, R12, R6, RZ ;  /* 0x000000060c04723c */ /* 0x000fe200000018ff */
[----:B------:R-:W-:Y:S02]  /*3d80*/  I2FP.F32.S32 R16, R16 ;  /* 0x0000001000107245 */ /* 0x000fe40000201400 */
[----:B------:R-:W-:Y:S02]  /*3d90*/  IADD3 R17, PT, PT, R153, -0x20, -R154 ;  /* 0xffffffe099117810 */ /* 0x000fe40007ffe89a */
[----:B------:R-:W-:Y:S01]  /*3da0*/  FSEL R32, R32, -INF , !P4 ;  /* 0xff80000020207808 */ /* 0x000fe20006000000 */
[----:B------:R-:W-:Y:S01]  /*3db0*/  FFMA.FTZ R24, -R235, R16, R24 ;  /* 0x00000010eb187223 */ /* 0x000fe20000010118 */
[----:B------:R-:W-:Y:S01]  /*3dc0*/  VIADD R16, R44, 0x21 ;  /* 0x000000212c107836 */ /* 0x000fe20000000000 */
[----:B------:R-:W-:-:S02]  /*3dd0*/  IABS R17, R17 ;  /* 0x0000001100117213 */ /* 0x000fc40000000000 */
[----:B------:R-:W-:Y:S02]  /*3de0*/  IADD3 R33, PT, PT, R222, -0x21, -R154 ;  /* 0xffffffdfde217810 */ /* 0x000fe40007ffe89a */
[----:B------:R-:W-:Y:S02]  /*3df0*/  FSEL R85, R24, -INF , !P5 ;  /* 0xff80000018557808 */ /* 0x000fe40006800000 */
[----:B------:R-:W-:Y:S02]  /*3e00*/  FSEL R42, R32, -INF , !P0 ;  /* 0xff800000202a7808 */ /* 0x000fe40004000000 */
[----:B------:R-:W-:Y:S02]  /*3e10*/  FSEL R85, R85, -INF , !P3 ;  /* 0xff80000055557808 */ /* 0x000fe40005800000 */
[----:B------:R-:W-:Y:S02]  /*3e20*/  ISETP.GT.AND P4, PT, R47, R16, PT ;  /* 0x000000102f00720c */ /* 0x000fe40003f84270 */
[C---:B------:R-:W-:Y:S01]  /*3e30*/  ISETP.GE.AND P5, PT, R16.reuse, R223, PT ;  /* 0x000000df1000720c */ /* 0x040fe20003fa6270 */
[----:B------:R-:W-:Y:S01]  /*3e40*/  HMMA.16816.F32 R4, R8, R18, R4 ;  /* 0x000000120804723c */ /* 0x000fe20000001804 */
[----:B------:R-:W-:-:S02]  /*3e50*/  ISETP.GE.AND P0, PT, R16, R220, PT ;  /* 0x000000dc1000720c */ /* 0x000fc40003f06270 */
[----:B------:R-:W-:Y:S02]  /*3e60*/  I2FP.F32.S32 R24, R17 ;  /* 0x0000001100187245 */ /* 0x000fe40000201400 */
[----:B------:R-:W-:Y:S02]  /*3e70*/  ISETP.GT.AND P3, PT, R111, R16, PT ;  /* 0x000000106f00720c */ /* 0x000fe40003f64270 */
[----:B------:R-:W-:Y:S01]  /*3e80*/  IABS R33, R33 ;  /* 0x0000002100217213 */ /* 0x000fe20000000000 */
[----:B------:R-:W2:Y:S01]  /*3e90*/  LDSM.16.M88.4 R16, [R96+0x1c00] ;  /* 0x001c00006010783b */ /* 0x000ea20000000200 */
[----:B------:R-:W-:Y:S01]  /*3ea0*/  IADD3 R32, PT, PT, R153, -0x21, -R154 ;  /* 0xffffffdf99207810 */ /* 0x000fe20007ffe89a */
[----:B------:R-:W-:Y:S01]  /*3eb0*/  FFMA.FTZ R83, -R235, R24, R26 ;  /* 0x00000018eb537223 */ /* 0x000fe2000001011a */
[----:B------:R-:W-:Y:S01]  /*3ec0*/  IADD3 R24, PT, PT, R222, -0x28, -R154 ;  /* 0xffffffd8de187810 */ /* 0x000fe20007ffe89a */
[----:B------:R-:W-:Y:S01]  /*3ed0*/  IMAD.MOV.U32 R90, RZ, RZ, R33 ;  /* 0x000000ffff5a7224 */ /* 0x000fe200078e0021 */
[----:B------:R-:W-:Y:S01]  /*3ee0*/  VIMNMX R221, PT, PT, RZ, R111, !PT ;  /* 0x0000006fffdd7248 */ /* 0x000fe20007fe0100 */
[----:B------:R-:W-:Y:S01]  /*3ef0*/  VIADD R26, R44, 0x28 ;  /* 0x000000282c1a7836 */ /* 0x000fe20000000000 */
[----:B------:R-:W-:-:S02]  /*3f00*/  IABS R24, R24 ;  /* 0x0000001800187213 */ /* 0x000fc40000000000 */
[----:B------:R-:W-:Y:S02]  /*3f10*/  I2FP.F32.S32 R90, R90 ;  /* 0x0000005a005a7245 */ /* 0x000fe40000201400 */
[----:B------:R-:W-:Y:S02]  /*3f20*/  FSEL R83, R83, -INF , !P2 ;  /* 0xff80000053537808 */ /* 0x000fe40005000000 */
[----:B------:R-:W-:Y:S01]  /*3f30*/  I2FP.F32.S32 R24, R24 ;  /* 0x0000001800187245 */ /* 0x000fe20000201400 */
[----:B------:R-:W-:Y:S01]  /*3f40*/  FFMA.FTZ R90, -R235, R90, R25 ;  /* 0x0000005aeb5a7223 */ /* 0x000fe20000010119 */
[----:B------:R-:W-:Y:S02]  /*3f50*/  IABS R25, R32 ;  /* 0x0000002000197213 */ /* 0x000fe40000000000 */
[----:B-1----:R-:W-:Y:S01]  /*3f60*/  HMMA.16816.F32 R32, R12, R28, RZ ;  /* 0x0000001c0c20723c */ /* 0x002fe200000018ff */
[----:B------:R-:W-:Y:S01]  /*3f70*/  FSEL R83, R83, -INF , !P1 ;  /* 0xff80000053537808 */ /* 0x000fe20004800000 */
[----:B------:R-:W-:Y:S01]  /*3f80*/  FFMA.FTZ R4, -R235, R24, R4 ;  /* 0x00000018eb047223 */ /* 0x000fe20000010104 */
[----:B------:R-:W-:Y:S01]  /*3f90*/  FSEL R90, R90, -INF , !P4 ;  /* 0xff8000005a5a7808 */ /* 0x000fe20006000000 */
[----:B------:R-:W-:Y:S01]  /*3fa0*/  VIADD R24, R44, 0x29 ;  /* 0x000000292c187836 */ /* 0x000fe20000000000 */
[----:B------:R-:W-:-:S02]  /*3fb0*/  I2FP.F32.S32 R25, R25 ;  /* 0x0000001900197245 */ /* 0x000fc40000201400 */
[----:B------:R-:W-:Y:S02]  /*3fc0*/  FSEL R90, R90, -INF , !P5 ;  /* 0xff8000005a5a7808 */ /* 0x000fe40006800000 */
[----:B------:R-:W-:Y:S01]  /*3fd0*/  ISETP.GT.AND P2, PT, R47, R26, PT ;  /* 0x0000001a2f00720c */ /* 0x000fe20003f44270 */
[----:B------:R-:W-:Y:S01]  /*3fe0*/  FFMA.FTZ R27, -R235, R25, R27 ;  /* 0x00000019eb1b7223 */ /* 0x000fe2000001011b */
[C---:B------:R-:W-:Y:S02]  /*3ff0*/  ISETP.GE.AND P4, PT, R26.reuse, R223, PT ;  /* 0x000000df1a00720c */ /* 0x040fe40003f86270 */
[----:B------:R-:W-:Y:S02]  /*4000*/  ISETP.GE.AND P1, PT, R26, R220, PT ;  /* 0x000000dc1a00720c */ /* 0x000fe40003f26270 */
[----:B------:R-:W-:Y:S02]  /*4010*/  ISETP.GT.AND P5, PT, R111, R26, PT ;  /* 0x0000001a6f00720c */ /* 0x000fe40003fa4270 */
[----:B------:R-:W-:-:S02]  /*4020*/  IADD3 R26, PT, PT, R222, -0x29, -R154 ;  /* 0xffffffd7de1a7810 */ /* 0x000fc40007ffe89a */
[----:B------:R-:W-:Y:S02]  /*4030*/  IADD3 R25, PT, PT, R153, -0x28, -R154 ;  /* 0xffffffd899197810 */ /* 0x000fe40007ffe89a */
[----:B------:R-:W-:Y:S02]  /*4040*/  IABS R28, R26 ;  /* 0x0000001a001c7213 */ /* 0x000fe40000000000 */
[----:B------:R-:W-:Y:S01]  /*4050*/  IABS R26, R25 ;  /* 0x00000019001a7213 */ /* 0x000fe20000000000 */
[----:B--2---:R-:W-:Y:S01]  /*4060*/  HMMA.16816.F32 R32, R8, R16, R32 ;  /* 0x000000100820723c */ /* 0x004fe20000001820 */
[----:B------:R-:W-:Y:S01]  /*4070*/  FSEL R27, R27, -INF , !P3 ;  /* 0xff8000001b1b7808 */ /* 0x000fe20005800000 */
[----:B------:R-:W-:Y:S01]  /*4080*/  IMAD.MOV.U32 R25, RZ, RZ, R28 ;  /* 0x000000ffff197224 */ /* 0x000fe200078e001c */
[----:B------:R-:W-:Y:S02]  /*4090*/  FSEL R95, R4, -INF , !P2 ;  /* 0xff800000045f7808 */ /* 0x000fe40005000000 */
[----:B------:R-:W-:-:S02]  /*40a0*/  I2FP.F32.S32 R4, R26 ;  /* 0x0000001a00047245 */ /* 0x000fc40000201400 */
[----:B------:R-:W-:Y:S01]  /*40b0*/  FSEL R79, R27, -INF , !P0 ;  /* 0xff8000001b4f7808 */ /* 0x000fe20004000000 */
[----:B------:R-:W-:Y:S01]  /*40c0*/  HMMA.16816.F32 R28, R12, R30, RZ ;  /* 0x0000001e0c1c723c */ /* 0x000fe200000018ff */
[----:B------:R-:W-:Y:S01]  /*40d0*/  FSEL R95, R95, -INF , !P4 ;  /* 0xff8000005f5f7808 */ /* 0x000fe20006000000 */
[----:B------:R-:W-:Y:S01]  /*40e0*/  FFMA.FTZ R16, -R235, R4, R6 ;  /* 0x00000004eb107223 */ /* 0x000fe20000010106 */
[----:B------:R-:W-:Y:S01]  /*40f0*/  ISETP.GT.AND P3, PT, R47, R24, PT ;  /* 0x000000182f00720c */ /* 0x000fe20003f64270 */
[----:B------:R-:W-:Y:S01]  /*4100*/  VIADD R4, R44, 0x30 ;  /* 0x000000302c047836 */ /* 0x000fe20000000000 */
[C---:B------:R-:W-:Y:S02]  /*4110*/  ISETP.GE.AND P2, PT, R24.reuse, R223, PT ;  /* 0x000000df1800720c */ /* 0x040fe40003f46270 */
[----:B------:R-:W-:Y:S02]  /*4120*/  ISETP.GE.AND P0, PT, R24, R220, PT ;  /* 0x000000dc1800720c */ /* 0x000fe40003f06270 */
[----:B------:R-:W-:-:S02]  /*4130*/  ISETP.GT.AND P4, PT, R111, R24, PT ;  /* 0x000000186f00720c */ /* 0x000fc40003f84270 */
[----:B------:R-:W-:Y:S02]  /*4140*/  I2FP.F32.S32 R24, R25 ;  /* 0x0000001900187245 */ /* 0x000fe40000201400 */
[--C-:B------:R-:W-:Y:S02]  /*4150*/  IADD3 R6, PT, PT, R153, -0x29, -R154.reuse ;  /* 0xffffffd799067810 */ /* 0x100fe40007ffe89a */
[----:B------:R-:W-:Y:S01]  /*4160*/  IADD3 R17, PT, PT, R222, -0x30, -R154 ;  /* 0xffffffd0de117810 */ /* 0x000fe20007ffe89a */
[----:B------:R-:W-:Y:S01]  /*4170*/  FFMA.FTZ R5, -R235, R24, R5 ;  /* 0x00000018eb057223 */ /* 0x000fe20000010105 */
[----:B------:R-:W-:Y:S02]  /*4180*/  IABS R6, R6 ;  /* 0x0000000600067213 */ /* 0x000fe40000000000 */
[----:B------:R-:W-:Y:S01]  /*4190*/  IABS R17, R17 ;  /* 0x0000001100117213 */ /* 0x000fe20000000000 */
[----:B------:R-:W-:Y:S01]  /*41a0*/  HMMA.16816.F32 R28, R8, R18, R28 ;  /* 0x00000012081c723c */ /* 0x000fe2000000181c */
[----:B------:R-:W-:-:S02]  /*41b0*/  FSEL R39, R16, -INF , !P5 ;  /* 0xff80000010277808 */ /* 0x000fc40006800000 */
[----:B------:R-:W-:Y:S01]  /*41c0*/  FSEL R5, R5, -INF , !P3 ;  /* 0xff80000005057808 */ /* 0x000fe20005800000 */
[----:B------:R-:W-:Y:S01]  /*41d0*/  IMAD.MOV.U32 R16, RZ, RZ, R17 ;  /* 0x000000ffff107224 */ /* 0x000fe200078e0011 */
[----:B------:R-:W-:Y:S02]  /*41e0*/  I2FP.F32.S32 R24, R6 ;  /* 0x0000000600187245 */ /* 0x000fe40000201400 */
[----:B------:R-:W-:Y:S02]  /*41f0*/  FSEL R39, R39, -INF , !P1 ;  /* 0xff80000027277808 */ /* 0x000fe40004800000 */
[----:B------:R-:W-:Y:S01]  /*4200*/  FSEL R93, R5, -INF , !P2 ;  /* 0xff800000055d7808 */ /* 0x000fe20005000000 */
[----:B------:R-:W-:Y:S01]  /*4210*/  FFMA.FTZ R24, -R235, R24, R7 ;  /* 0x00000018eb187223 */ /* 0x000fe20000010107 */
[----:B------:R-:W-:Y:S02]  /*4220*/  ISETP.GT.AND P5, PT, R47, R4, PT ;  /* 0x000000042f00720c */ /* 0x000fe40003fa4270 */
[----:B------:R-:W-:-:S02]  /*4230*/  ISETP.GE.AND P3, PT, R4, R223, PT ;  /* 0x000000df0400720c */ /* 0x000fc40003f66270 */
[----:B------:R-:W-:Y:S02]  /*4240*/  ISETP.GE.AND P1, PT, R4, R220, PT ;  /* 0x000000dc0400720c */ /* 0x000fe40003f26270 */
        /* <DEDUP_REMOVED lines=98> */
[----:B------:R-:W-:Y:S02]  /*4870*/  IMAD.MOV.U32 R180, RZ, RZ, R33 ;  /* 0x000000ffffb47224 */ /* 0x000fe400078e0021 */
        /* <DEDUP_REMOVED lines=617> */
[C---:B------:R-:W-:Y:S01]  /*6f10*/  FFMA.FTZ R77, -R235.reuse, R77, R25 ;  /* 0x0000004deb4d7223 */ /* 0x040fe20000010119 */
        /* <DEDUP_REMOVED lines=36> */
[----:B------:R-:W-:Y:S01]  /*7160*/  FSEL R81, R16, -INF , !P5 ;  /* 0xff80000010517808 */ /* 0x000fe20006800000 */
[----:B------:R-:W-:Y:S01]  /*7170*/  HMMA.16816.F32 R28, R8, R18, R28 ;  /* 0x00000012081c723c */ /* 0x000fe2000000181c */
[----:B------:R-:W-:-:S02]  /*7180*/  FSEL R5, R5, -INF , !P3 ;  /* 0xff80000005057808 */ /* 0x000fc40005800000 */
[----:B------:R-:W-:Y:S02]  /*7190*/  I2FP.F32.S32 R25, R6 ;  /* 0x0000000600197245 */ /* 0x000fe40000201400 */
[----:B------:R-:W-:Y:S02]  /*71a0*/  IABS R17, R17 ;  /* 0x0000001100117213 */ /* 0x000fe40000000000 */
[----:B------:R-:W-:Y:S01]  /*71b0*/  FSEL R81, R81, -INF , !P1 ;  /* 0xff80000051517808 */ /* 0x000fe20004800000 */
[----:B------:R-:W-:Y:S01]  /*71c0*/  FFMA.FTZ R25, -R235, R25, R7 ;  /* 0x00000019eb197223 */ /* 0x000fe20000010107 */
[----:B------:R-:W-:Y:S01]  /*71d0*/  FSEL R74, R5, -INF , !P2 ;  /* 0xff800000054a7808 */ /* 0x000fe20005000000 */
[----:B------:R-:W-:Y:S01]  /*71e0*/  IMAD.MOV.U32 R16, RZ, RZ, R17 ;  /* 0x000000ffff107224 */ /* 0x000fe200078e0011 */
[----:B------:R-:W-:Y:S01]  /*71f0*/  ISETP.GT.AND P5, PT, R47, R4, PT ;  /* 0x000000042f00720c */ /* 0x000fe20003fa4270 */
[----:B------:R-:W-:Y:S01]  /*7200*/  VIADD R17, R44, 0xd1 ;  /* 0x000000d12c117836 */ /* 0x000fe20000000000 */
        /* <DEDUP_REMOVED lines=8> */
[----:B------:R-:W-:-:S02]  /*7290*/  IABS R26, R26 ;  /* 0x0000001a001a7213 */ /* 0x000fc40000000000 */
[----:B------:R-:W-:Y:S02]  /*72a0*/  IABS R24, R24 ;  /* 0x0000001800187213 */ /* 0x000fe40000000000 */
[----:B------:R-:W-:Y:S01]  /*72b0*/  FSEL R25, R25, -INF , !P4 ;  /* 0xff80000019197808 */ /* 0x000fe20006000000 */
[----:B------:R-:W-:Y:S01]  /*72c0*/  IMAD.MOV.U32 R69, RZ, RZ, R26 ;  /* 0x000000ffff457224 */ /* 0x000fe200078e001a */
[----:B------:R-:W-:Y:S02]  /*72d0*/  FSEL R70, R16, -INF , !P5 ;  /* 0xff80000010467808 */ /* 0x000fe40006800000 */
[----:B------:R-:W-:Y:S02]  /*72e0*/  FSEL R58, R25, -INF , !P0 ;  /* 0xff800000193a7808 */ /* 0x000fe40004000000 */
[----:B------:R-:W-:Y:S02]  /*72f0*/  I2FP.F32.S32 R16, R24 ;  /* 0x0000001800107245 */ /* 0x000fe40000201400 */
[----:B------:R-:W2:Y:S01]  /*7300*/  LDSM.16.M88.4 R24, [R96+0x4800] ;  /* 0x004800006018783b */ /* 0x000ea20000000200 */
[----:B------:R-:W-:Y:S01]  /*7310*/  I2FP.F32.S32 R69, R69 ;  /* 0x0000004500457245 */ /* 0x000fe20000201400 */
[----:B------:R-:W-:-:S04]  /*7320*/  DEPBAR.LE SB0, 0x0 ;  /* 0x000080000000791a */ /* 0x000fc80000000000 */
[C---:B------:R-:W-:Y:S01]  /*7330*/  FFMA.FTZ R34, -R235.reuse, R16, R34 ;  /* 0x00000010eb227223 */ /* 0x040fe20000010122 */
[----:B------:R-:W-:Y:S01]  /*7340*/  FFMA.FTZ R69, -R235, R69, R33 ;  /* 0x00000045eb457223 */ /* 0x000fe20000010121 */
[----:B------:R-:W-:Y:S01]  /*7350*/  BAR.SYNC.DEFER_BLOCKING 0x0 ;  /* 0x0000000000007b1d */ /* 0x000fe20000010000 */
[----:B------:R-:W-:Y:S01]  /*7360*/  ISETP.GT.AND P4, PT, R47, R17, PT ;  /* 0x000000112f00720c */ /* 0x000fe20003f84270 */
[----:B------:R-:W-:Y:S01]  /*7370*/  VIADD R16, R44, 0xd8 ;  /* 0x000000d82c107836 */ /* 0x000fe20000000000 */
[----:B------:R-:W-:Y:S02]  /*7380*/  FSEL R70, R70, -INF , !P3 ;  /* 0xff80000046467808 */ /* 0x000fe40005800000 */
[C---:B------:R-:W-:Y:S02]  /*7390*/  ISETP.GE.AND P5, PT, R17.reuse, R223, PT ;  /* 0x000000df1100720c */ /* 0x040fe40003fa6270 */
[----:B------:R-:W-:Y:S02]  /*73a0*/  ISETP.GE.AND P0, PT, R17, R220, PT ;  /* 0x000000dc1100720c */ /* 0x000fe40003f06270 */
[----:B------:R-:W-:-:S02]  /*73b0*/  ISETP.GT.AND P3, PT, R111, R17, PT ;  /* 0x000000116f00720c */ /* 0x000fc40003f64270 */
[--C-:B------:R-:W-:Y:S02]  /*73c0*/  IADD3 R32, PT, PT, R222, -0xd8, -R154.reuse ;  /* 0xffffff28de207810 */ /* 0x100fe40007ffe89a */
[----:B------:R-:W-:Y:S02]  /*73d0*/  IADD3 R17, PT, PT, R153, -0xd1, -R154 ;  /* 0xffffff2f99117810 */ /* 0x000fe40007ffe89a */
[----:B------:R-:W-:Y:S02]  /*73e0*/  FSEL R57, R34, -INF , !P2 ;  /* 0xff80000022397808 */ /* 0x000fe40005000000 */
[----:B------:R-:W-:Y:S02]  /*73f0*/  FSEL R69, R69, -INF , !P4 ;  /* 0xff80000045457808 */ /* 0x000fe40006000000 */
[----:B------:R-:W-:Y:S02]  /*7400*/  IABS R32, R32 ;  /* 0x0000002000207213 */ /* 0x000fe40000000000 */
[----:B------:R-:W-:-:S02]  /*7410*/  IABS R33, R17 ;  /* 0x0000001100217213 */ /* 0x000fc40000000000 */
[----:B------:R-:W-:Y:S02]  /*7420*/  FSEL R57, R57, -INF , !P1 ;  /* 0xff80000039397808 */ /* 0x000fe40004800000 */
[----:B------:R-:W-:Y:S02]  /*7430*/  FSEL R69, R69, -INF , !P5 ;  /* 0xff80000045457808 */ /* 0x000fe40006800000 */
[----:B------:R-:W-:Y:S02]  /*7440*/  ISETP.GT.AND P2, PT, R47, R16, PT ;  /* 0x000000102f00720c */ /* 0x000fe40003f44270 */
[C---:B------:R-:W-:Y:S02]  /*7450*/  ISETP.GE.AND P4, PT, R16.reuse, R223, PT ;  /* 0x000000df1000720c */ /* 0x040fe40003f86270 */
[----:B------:R-:W-:Y:S02]  /*7460*/  ISETP.GE.AND P1, PT, R16, R220, PT ;  /* 0x000000dc1000720c */ /* 0x000fe40003f26270 */
[----:B------:R-:W-:-:S02]  /*7470*/  ISETP.GT.AND P5, PT, R111, R16, PT ;  /* 0x000000106f00720c */ /* 0x000fc40003fa4270 */
[----:B-1----:R-:W-:Y:S01]  /*7480*/  HMMA.16816.F32 R16, R12, R4, RZ ;  /* 0x000000040c10723c */ /* 0x002fe200000018ff */
[----:B------:R-:W-:Y:S01]  /*7490*/  I2FP.F32.S32 R33, R33 ;  /* 0x0000002100217245 */ /* 0x000fe20000201400 */
[----:B------:R-:W-:Y:S01]  /*74a0*/  VIADD R5, R44, 0xd9 ;  /* 0x000000d92c057836 */ /* 0x000fe20000000000 */
[----:B------:R-:W-:Y:S02]  /*74b0*/  I2FP.F32.S32 R32, R32 ;  /* 0x0000002000207245 */ /* 0x000fe40000201400 */
[--C-:B------:R-:W-:Y:S01]  /*74c0*/  IADD3 R4, PT, PT, R153, -0xd8, -R154.reuse ;  /* 0xffffff2899047810 */ /* 0x100fe20007ffe89a */
[C---:B------:R-:W-:Y:S01]  /*74d0*/  FFMA.FTZ R35, -R235.reuse, R33, R35 ;  /* 0x00000021eb237223 */ /* 0x040fe20000010123 */
[----:B------:R-:W-:Y:S01]  /*74e0*/  IADD3 R33, PT, PT, R222, -0xd9, -R154 ;  /* 0xffffff27de217810 */ /* 0x000fe20007ffe89a */
[----:B------:R-:W-:Y:S01]  /*74f0*/  FFMA.FTZ R32, -R235, R32, R28 ;  /* 0x00000020eb207223 */ /* 0x000fe2000001011c */
[----:B------:R-:W-:Y:S02]  /*7500*/  IABS R4, R4 ;  /* 0x0000000400047213 */ /* 0x000fe40000000000 */
[----:B------:R-:W-:-:S02]  /*7510*/  FSEL R35, R35, -INF , !P3 ;  /* 0xff80000023237808 */ /* 0x000fc40005800000 */
[----:B------:R-:W-:Y:S02]  /*7520*/  FSEL R32, R32, -INF , !P2 ;  /* 0xff80000020207808 */ /* 0x000fe40005000000 */
[----:B------:R-:W-:Y:S02]  /*7530*/  IABS R28, R33 ;  /* 0x00000021001c7213 */ /* 0x000fe40000000000 */
[----:B------:R-:W-:Y:S02]  /*7540*/  FSEL R56, R35, -INF , !P0 ;  /* 0xff80000023387808 */ /* 0x000fe40004000000 */
[----:B------:R-:W-:Y:S01]  /*7550*/  FSEL R68, R32, -INF , !P4 ;  /* 0xff80000020447808 */ /* 0x000fe20006000000 */
[----:B--2---:R-:W-:Y:S01]  /*7560*/  HMMA.16816.F32 R16, R8, R24, R16 ;  /* 0x000000180810723c */ /* 0x004fe20000001810 */
[----:B------:R-:W-:Y:S02]  /*7570*/  ISETP.GT.AND P3, PT, R47, R5, PT ;  /* 0x000000052f00720c */ /* 0x000fe40003f64270 */
[----:B------:R-:W-:-:S02]  /*7580*/  ISETP.GE.AND P2, PT, R5, R223, PT ;  /* 0x000000df0500720c */ /* 0x000fc40003f46270 */
[----:B------:R-:W-:Y:S02]  /*7590*/  ISETP.GE.AND P0, PT, R5, R220, PT ;  /* 0x000000dc0500720c */ /* 0x000fe40003f06270 */
[----:B------:R-:W-:Y:S02]  /*75a0*/  ISETP.GT.AND P4, PT, R111, R5, PT ;  /* 0x000000056f00720c */ /* 0x000fe40003f84270 */
        /* <DEDUP_REMOVED lines=8> */
[----:B------:R-:W-:-:S02]  /*7630*/  FSEL R30, R30, -INF , !P5 ;  /* 0xff8000001e1e7808 */ /* 0x000fc40006800000 */
[----:B------:R-:W-:Y:S02]  /*7640*/  FSEL R5, R5, -INF , !P3 ;  /* 0xff80000005057808 */ /* 0x000fe40005800000 */
[----:B------:R-:W-:Y:S01]  /*7650*/  IABS R25, R24 ;  /* 0x0000001800197213 */ /* 0x000fe20000000000 */
[----:B------:R-:W-:Y:S01]  /*7660*/  IMAD.MOV.U32 R24, RZ, RZ, R28 ;  /* 0x000000ffff187224 */ /* 0x000fe200078e001c */
[----:B------:R-:W-:Y:S02]  /*7670*/  FSEL R55, R30, -INF , !P1 ;  /* 0xff8000001e377808 */ /* 0x000fe40004800000 */
[----:B------:R-:W-:Y:S02]  /*7680*/  FSEL R67, R5, -INF , !P2 ;  /* 0xff80000005437808 */ /* 0x000fe40005000000 */
[----:B------:R-:W-:Y:S02]  /*7690*/  ISETP.GT.AND P5, PT, R47, R4, PT ;  /* 0x000000042f00720c */ /* 0x000fe40003fa4270 */
[----:B------:R-:W-:-:S02]  /*76a0*/  ISETP.GE.AND P3, PT, R4, R223, PT ;  /* 0x000000df0400720c */ /* 0x000fc40003f66270 */
[----:B------:R-:W-:Y:S02]  /*76b0*/  ISETP.GE.AND P1, PT, R4, R220, PT ;  /* 0x000000dc0400720c */ /* 0x000fe40003f26270 */
[----:B------:R-:W-:Y:S02]  /*76c0*/  ISETP.GT.AND P2, PT, R111, R4, PT ;  /* 0x000000046f00720c */ /* 0x000fe40003f44270 */
[C---:B------:R-:W-:Y:S01]  /*76d0*/  HMMA.16816.F32 R4, R12.reuse, R6, RZ ;  /* 0x000000060c04723c */ /* 0x040fe200000018ff */
[----:B------:R-:W-:Y:S02]  /*76e0*/  I2FP.F32.S32 R25, R25 ;  /* 0x0000001900197245 */ /* 0x000fe40000201400 */
[----:B------:R-:W-:Y:S02]  /*76f0*/  I2FP.F32.S32 R24, R24 ;  /* 0x0000001800187245 */ /* 0x000fe40000201400 */
[--C-:B------:R-:W-:Y:S01]  /*7700*/  IADD3 R28, PT, PT, R222, -0xe1, -R154.reuse ;  /* 0xffffff1fde1c7810 */ /* 0x100fe20007ffe89a */
[----:B------:R-:W-:Y:S01]  /*7710*/  FFMA.FTZ R31, -R235, R25, R31 ;  /* 0x00000019eb1f7223 */ /* 0x000fe2000001011f */
[----:B------:R-:W-:Y:S01]  /*7720*/  IADD3 R25, PT, PT, R153, -0xe0, -R154 ;  /* 0xffffff2099197810 */ /* 0x000fe20007ffe89a */
[----:B------:R-:W-:Y:S01]  /*7730*/  FFMA.FTZ R16, -R235, R24, R16 ;  /* 0x00000018eb107223 */ /* 0x000fe20000010110 */
[----:B------:R-:W-:Y:S01]  /*7740*/  IABS R29, R28 ;  /* 0x0000001c001d7213 */ /* 0x000fe20000000000 */
[----:B------:R-:W-:Y:S01]  /*7750*/  VIADD R24, R44, 0xe1 ;  /* 0x000000e12c187836 */ /* 0x000fe20000000000 */
[----:B------:R-:W-:Y:S01]  /*7760*/  IABS R28, R25 ;  /* 0x00000019001c7213 */ /* 0x000fe20000000000 */
[----:B------:R-:W-:Y:S01]  /*7770*/  HMMA.16816.F32 R12, R12, R48, RZ ;  /* 0x000000300c0c723c */ /* 0x000fe200000018ff */
[----:B------:R-:W-:Y:S01]  /*7780*/  FSEL R31, R31, -INF , !P4 ;  /* 0xff8000001f1f7808 */ /* 0x000fe20006000000 */
[----:B------:R-:W-:Y:S01]  /*7790*/  IMAD.MOV.U32 R25, RZ, RZ, R29 ;  /* 0x000000ffff197224 */ /* 0x000fe200078e001d */
[----:B------:R-:W-:-:S02]  /*77a0*/  FSEL R66, R16, -INF , !P5 ;  /* 0xff80000010427808 */ /* 0x000fc40006800000 */
[----:B------:R-:W-:Y:S02]  /*77b0*/  FSEL R54, R31, -INF , !P0 ;  /* 0xff8000001f367808 */ /* 0x000fe40004000000 */
[----:B------:R-:W-:Y:S01]  /*77c0*/  FSEL R66, R66, -INF , !P3 ;  /* 0xff80000042427808 */ /* 0x000fe20005800000 */
[----:B------:R-:W-:Y:S01]  /*77d0*/  HMMA.16816.F32 R4, R8, R26, R4 ;  /* 0x0000001a0804723c */ /* 0x000fe20000001804 */
[----:B------:R-:W-:Y:S02]  /*77e0*/  ISETP.GT.AND P4, PT, R47, R24, PT ;  /* 0x000000182f00720c */ /* 0x000fe40003f84270 */
[C---:B------:R-:W-:Y:S02]  /*77f0*/  ISETP.GE.AND P5, PT, R24.reuse, R223, PT ;  /* 0x000000df1800720c */ /* 0x040fe40003fa6270 */
[----:B------:R-:W-:Y:S02]  /*7800*/  ISETP.GE.AND P0, PT, R24, R220, PT ;  /* 0x000000dc1800720c */ /* 0x000fe40003f06270 */
[----:B------:R-:W-:-:S02]  /*7810*/  ISETP.GT.AND P3, PT, R111, R24, PT ;  /* 0x000000186f00720c */ /* 0x000fc40003f64270 */
[----:B------:R-:W-:Y:S02]  /*7820*/  I2FP.F32.S32 R16, R28 ;  /* 0x0000001c00107245 */ /* 0x000fe40000201400 */
[----:B------:R-:W-:Y:S01]  /*7830*/  I2FP.F32.S32 R24, R25 ;  /* 0x0000001900187245 */ /* 0x000fe20000201400 */
[----:B------:R-:W-:Y:S01]  /*7840*/  HMMA.16816.F32 R12, R8, R40, R12 ;  /* 0x00000028080c723c */ /* 0x000fe2000000180c */
[----:B------:R-:W-:Y:S01]  /*7850*/  IADD3 R25, PT, PT, R222, -0xe8, -R154 ;  /* 0xffffff18de197810 */ /* 0x000fe20007ffe89a */
[----:B------:R-:W-:Y:S01]  /*7860*/  FFMA.FTZ R18, -R235, R16, R18 ;  /* 0x00000010eb127223 */ /* 0x000fe20000010112 */
[----:B------:R-:W-:Y:S01]  /*7870*/  IADD3 R16, PT, PT, R153, -0xe1, -R154 ;  /* 0xffffff1f99107810 */ /* 0x000fe20007ffe89a */
[----:B------:R-:W-:Y:S01]  /*7880*/  FFMA.FTZ R24, -R235, R24, R17 ;  /* 0x00000018eb187223 */ /* 0x000fe20000010111 */
[----:B------:R-:W-:Y:S01]  /*7890*/  IABS R25, R25 ;  /* 0x0000001900197213 */ /* 0x000fe20000000000 */
[----:B------:R-:W-:Y:S01]  /*78a0*/  VIADD R17, R44, 0xe8 ;  /* 0x000000e82c117836 */ /* 0x000fe20000000000 */
[----:B------:R-:W-:-:S02]  /*78b0*/  FSEL R53, R18, -INF , !P2 ;  /* 0xff80000012357808 */ /* 0x000fc40005000000 */
[----:B------:R-:W-:Y:S01]  /*78c0*/  FSEL R24, R24, -INF , !P4 ;  /* 0xff80000018187808 */ /* 0x000fe20006000000 */
[----:B------:R-:W-:Y:S01]  /*78d0*/  IMAD.MOV.U32 R18, RZ, RZ, R25 ;  /* 0x000000ffff127224 */ /* 0x000fe200078e0019 */
[----:B------:R-:W-:Y:S02]  /*78e0*/  FSEL R53, R53, -INF , !P1 ;  /* 0xff80000035357808 */ /* 0x000fe40004800000 */
[----:B------:R-:W-:Y:S02]  /*78f0*/  FSEL R65, R24, -INF , !P5 ;  /* 0xff80000018417808 */ /* 0x000fe40006800000 */
[----:B------:R-:W-:Y:S02]  /*7900*/  ISETP.GT.AND P2, PT, R47, R17, PT ;  /* 0x000000112f00720c */ /* 0x000fe40003f44270 */
[C---:B------:R-:W-:Y:S02]  /*7910*/  ISETP.GE.AND P1, PT, R17.reuse, R223, PT ;  /* 0x000000df1100720c */ /* 0x040fe40003f26270 */
[----:B------:R-:W-:-:S02]  /*7920*/  ISETP.GE.AND P4, PT, R17, R220, PT ;  /* 0x000000dc1100720c */ /* 0x000fc40003f86270 */
[----:B------:R-:W-:Y:S02]  /*7930*/  ISETP.GT.AND P5, PT, R111, R17, PT ;  /* 0x000000116f00720c */ /* 0x000fe40003fa4270 */
[----:B------:R-:W-:Y:S02]  /*7940*/  I2FP.F32.S32 R17, R18 ;  /* 0x0000001200117245 */ /* 0x000fe40000201400 */
[----:B------:R-:W-:Y:S02]  /*7950*/  IABS R16, R16 ;  /* 0x0000001000107213 */ /* 0x000fe40000000000 */
[----:B------:R-:W-:Y:S01]  /*7960*/  IADD3 R18, PT, PT, R153, -0xe8, -R154 ;  /* 0xffffff1899127810 */ /* 0x000fe20007ffe89a */
[----:B------:R-:W-:Y:S01]  /*7970*/  FFMA.FTZ R4, -R235, R17, R4 ;  /* 0x00000011eb047223 */ /* 0x000fe20000010104 */
[----:B------:R-:W-:Y:S02]  /*7980*/  I2FP.F32.S32 R16, R16 ;  /* 0x0000001000107245 */ /* 0x000fe40000201400 */
[----:B------:R-:W-:-:S02]  /*7990*/  IABS R18, R18 ;  /* 0x0000001200127213 */ /* 0x000fc40000000000 */
[----:B------:R-:W-:Y:S01]  /*79a0*/  FSEL R64, R4, -INF , !P2 ;  /* 0xff80000004407808 */ /* 0x000fe20005000000 */
[----:B------:R-:W-:Y:S01]  /*79b0*/  FFMA.FTZ R19, -R235, R16, R19 ;  /* 0x00000010eb137223 */ /* 0x000fe20000010113 */
[----:B------:R-:W-:Y:S01]  /*79c0*/  I2FP.F32.S32 R4, R18 ;  /* 0x0000001200047245 */ /* 0x000fe20000201400 */
[----:B------:R-:W-:Y:S01]  /*79d0*/  VIADD R16, R44, 0xe9 ;  /* 0x000000e92c107836 */ /* 0x000fe20000000000 */
[----:B------:R-:W-:Y:S02]  /*79e0*/  IADD3 R24, PT, PT, R222, -0xe9, -R154 ;  /* 0xffffff17de187810 */ /* 0x000fe40007ffe89a */
[----:B------:R-:W-:Y:S01]  /*79f0*/  FSEL R19, R19, -INF , !P3 ;  /* 0xff80000013137808 */ /* 0x000fe20005800000 */
[----:B------:R-:W-:Y:S01]  /*7a00*/  FFMA.FTZ R6, -R235, R4, R6 ;  /* 0x00000004eb067223 */ /* 0x000fe20000010106 */
[----:B------:R-:W-:Y:S02]  /*7a10*/  IABS R17, R24 ;  /* 0x0000001800117213 */ /* 0x000fe40000000000 */
[----:B------:R-:W-:-:S02]  /*7a20*/  IADD3 R4, PT, PT, R153, -0xe9, -R154 ;  /* 0xffffff1799047810 */ /* 0x000fc40007ffe89a */
[----:B------:R-:W-:Y:S02]  /*7a30*/  FSEL R52, R19, -INF , !P0 ;  /* 0xff80000013347808 */ /* 0x000fe40004000000 */
[----:B------:R-:W-:Y:S02]  /*7a40*/  FSEL R64, R64, -INF , !P1 ;  /* 0xff80000040407808 */ /* 0x000fe40004800000 */
[----:B------:R-:W-:Y:S02]  /*7a50*/  ISETP.GT.AND P3, PT, R47, R16, PT ;  /* 0x000000102f00720c */ /* 0x000fe40003f64270 */
[C---:B------:R-:W-:Y:S02]  /*7a60*/  ISETP.GE.AND P2, PT, R16.reuse, R223, PT ;  /* 0x000000df1000720c */ /* 0x040fe40003f46270 */
[----:B------:R-:W-:Y:S02]  /*7a70*/  ISETP.GE.AND P0, PT, R16, R220, PT ;  /* 0x000000dc1000720c */ /* 0x000fe40003f06270 */
[----:B------:R-:W-:-:S02]  /*7a80*/  ISETP.GT.AND P1, PT, R111, R16, PT ;  /* 0x000000106f00720c */ /* 0x000fc40003f24270 */
[----:B------:R-:W-:Y:S02]  /*7a90*/  I2FP.F32.S32 R16, R17 ;  /* 0x0000001100107245 */ /* 0x000fe40000201400 */
[----:B------:R-:W-:Y:S02]  /*7aa0*/  IABS R4, R4 ;  /* 0x0000000400047213 */ /* 0x000fe40000000000 */
[----:B------:R-:W-:Y:S01]  /*7ab0*/  FSEL R6, R6, -INF , !P5 ;  /* 0xff80000006067808 */ /* 0x000fe20006800000 */
[C---:B------:R-:W-:Y:S01]  /*7ac0*/  FFMA.FTZ R16, -R235.reuse, R16, R5 ;  /* 0x00000010eb107223 */ /* 0x040fe20000010105 */
[----:B------:R-:W-:Y:S01]  /*7ad0*/  I2FP.F32.S32 R4, R4 ;  /* 0x0000000400047245 */ /* 0x000fe20000201400 */
[----:B------:R-:W-:Y:S01]  /*7ae0*/  VIADD R5, R44, 0xf0 ;  /* 0x000000f02c057836 */ /* 0x000fe20000000000 */
[----:B------:R-:W-:Y:S01]  /*7af0*/  FSEL R51, R6, -INF , !P4 ;  /* 0xff80000006337808 */ /* 0x000fe20006000000 */
[----:B------:R-:W-:Y:S01]  /*7b00*/  VIADD R6, R44, 0xf1 ;  /* 0x000000f12c067836 */ /* 0x000fe20000000000 */
[----:B------:R-:W-:Y:S01]  /*7b10*/  FSEL R16, R16, -INF , !P3 ;  /* 0xff80000010107808 */ /* 0x000fe20005800000 */
[----:B------:R-:W-:Y:S01]  /*7b20*/  FFMA.FTZ R7, -R235, R4, R7 ;  /* 0x00000004eb077223 */ /* 0x000fe20000010107 */
[----:B------:R-:W-:-:S02]  /*7b30*/  IADD3 R4, PT, PT, R153, -0xf0, -R154 ;  /* 0xffffff1099047810 */ /* 0x000fc40007ffe89a */
[----:B------:R-:W-:Y:S02]  /*7b40*/  FSEL R63, R16, -INF , !P2 ;  /* 0xff800000103f7808 */ /* 0x000fe40005000000 */
[----:B------:R-:W-:Y:S02]  /*7b50*/  IABS R4, R4 ;  /* 0x0000000400047213 */ /* 0x000fe40000000000 */
[----:B------:R-:W-:Y:S02]  /*7b60*/  ISETP.GT.AND P5, PT, R47, R5, PT ;  /* 0x000000052f00720c */ /* 0x000fe40003fa4270 */
[C---:B------:R-:W-:Y:S02]  /*7b70*/  ISETP.GE.AND P4, PT, R5.reuse, R223, PT ;  /* 0x000000df0500720c */ /* 0x040fe40003f86270 */
[----:B------:R-:W-:Y:S02]  /*7b80*/  ISETP.GE.AND P3, PT, R5, R220, PT ;  /* 0x000000dc0500720c */ /* 0x000fe40003f66270 */
[----:B------:R-:W-:-:S02]  /*7b90*/  ISETP.GT.AND P2, PT, R111, R5, PT ;  /* 0x000000056f00720c */ /* 0x000fc40003f44270 */
[C-C-:B------:R-:W-:Y:S02]  /*7ba0*/  IADD3 R5, PT, PT, R222.reuse, -0xf1, -R154.reuse ;  /* 0xffffff0fde057810 */ /* 0x140fe40007ffe89a */
[----:B------:R-:W-:Y:S02]  /*7bb0*/  I2FP.F32.S32 R4, R4 ;  /* 0x0000000400047245 */ /* 0x000fe40000201400 */
[----:B------:R-:W-:Y:S02]  /*7bc0*/  IABS R5, R5 ;  /* 0x0000000500057213 */ /* 0x000fe40000000000 */
[----:B------:R-:W-:Y:S01]  /*7bd0*/  IADD3 R8, PT, PT, R222, -0xf0, -R154 ;  /* 0xffffff10de087810 */ /* 0x000fe20007ffe89a */
[----:B------:R-:W-:Y:S01]  /*7be0*/  FFMA.FTZ R14, -R235, R4, R14 ;  /* 0x00000004eb0e7223 */ /* 0x000fe2000001010e */
[----:B------:R-:W-:Y:S02]  /*7bf0*/  I2FP.F32.S32 R5, R5 ;  /* 0x0000000500057245 */ /* 0x000fe40000201400 */
[----:B------:R-:W-:-:S02]  /*7c00*/  IADD3 R4, PT, PT, R153, -0xf1, -R154 ;  /* 0xffffff0f99047810 */ /* 0x000fc40007ffe89a */
[----:B------:R-:W-:Y:S01]  /*7c10*/  IADD3 R153, PT, PT, R153, -0xf8, -R154 ;  /* 0xffffff0899997810 */ /* 0x000fe20007ffe89a */
[----:B------:R-:W-:Y:S01]  /*7c20*/  FFMA.FTZ R13, -R235, R5, R13 ;  /* 0x00000005eb0d7223 */ /* 0x000fe2000001010d */
[----:B------:R-:W-:Y:S01]  /*7c30*/  IABS R8, R8 ;  /* 0x0000000800087213 */ /* 0x000fe20000000000 */
[----:B------:R-:W-:Y:S01]  /*7c40*/  VIADD R5, R44, 0xf8 ;  /* 0x000000f82c057836 */ /* 0x000fe20000000000 */
[----:B------:R-:W-:Y:S02]  /*7c50*/  FSEL R7, R7, -INF , !P1 ;  /* 0xff80000007077808 */ /* 0x000fe40004800000 */
[----:B------:R-:W-:Y:S02]  /*7c60*/  IABS R153, R153 ;  /* 0x0000009900997213 */ /* 0x000fe40000000000 */
[----:B------:R-:W-:Y:S02]  /*7c70*/  I2FP.F32.S32 R8, R8 ;  /* 0x0000000800087245 */ /* 0x000fe40000201400 */
[----:B------:R-:W-:-:S02]  /*7c80*/  ISETP.GT.AND P1, PT, R47, R6, PT ;  /* 0x000000062f00720c */ /* 0x000fc40003f24270 */
[----:B------:R-:W-:Y:S01]  /*7c90*/  FSEL R50, R7, -INF , !P0 ;  /* 0xff80000007327808 */ /* 0x000fe20004000000 */
[----:B------:R-:W-:Y:S01]  /*7ca0*/  FFMA.FTZ R8, -R235, R8, R12 ;  /* 0x00000008eb087223 */ /* 0x000fe2000001010c */
[----:B------:R-:W-:Y:S02]  /*7cb0*/  I2FP.F32.S32 R153, R153 ;  /* 0x0000009900997245 */ /* 0x000fe40000201400 */
[----:B------:R-:W-:Y:S02]  /*7cc0*/  ISETP.GE.AND P0, PT, R6, R223, PT ;  /* 0x000000df0600720c */ /* 0x000fe40003f06270 */
[----:B------:R-:W-:Y:S01]  /*7cd0*/  FSEL R13, R13, -INF , !P1 ;  /* 0xff8000000d0d7808 */ /* 0x000fe20004800000 */
[----:B------:R-:W-:Y:S01]  /*7ce0*/  FFMA.FTZ R38, -R235, R153, R38 ;  /* 0x00000099eb267223 */ /* 0x000fe20000010126 */
[----:B------:R-:W-:Y:S02]  /*7cf0*/  IABS R4, R4 ;  /* 0x0000000400047213 */ /* 0x000fe40000000000 */
[----:B------:R-:W-:-:S02]  /*7d00*/  IADD3 R154, PT, PT, R222, -0xf8, -R154 ;  /* 0xffffff08de9a7810 */ /* 0x000fc40007ffe89a */
[----:B------:R-:W-:Y:S02]  /*7d10*/  FSEL R61, R13, -INF , !P0 ;  /* 0xff8000000d3d7808 */ /* 0x000fe40004000000 */
[----:B------:R-:W-:Y:S02]  /*7d20*/  I2FP.F32.S32 R4, R4 ;  /* 0x0000000400047245 */ /* 0x000fe40000201400 */
[----:B------:R-:W-:Y:S02]  /*7d30*/  ISETP.GT.AND P0, PT, R111, R5, PT ;  /* 0x000000056f00720c */ /* 0x000fe40003f04270 */
[----:B------:R-:W-:Y:S01]  /*7d40*/  FSEL R8, R8, -INF , !P5 ;  /* 0xff80000008087808 */ /* 0x000fe20006800000 */
[----:B------:R-:W-:Y:S01]  /*7d50*/  FFMA.FTZ R4, -R235, R4, R15 ;  /* 0x00000004eb047223 */ /* 0x000fe2000001010f */
[----:B------:R-:W-:Y:S02]  /*7d60*/  IABS R154, R154 ;  /* 0x0000009a009a7213 */ /* 0x000fe40000000000 */
[----:B------:R-:W-:-:S02]  /*7d70*/  FSEL R38, R38, -INF , !P0 ;  /* 0xff80000026267808 */ /* 0x000fc40004000000 */
[----:B------:R-:W-:Y:S02]  /*7d80*/  FSEL R62, R8, -INF , !P4 ;  /* 0xff800000083e7808 */ /* 0x000fe40006000000 */
[----:B------:R-:W-:Y:S02]  /*7d90*/  FSEL R14, R14, -INF , !P2 ;  /* 0xff8000000e0e7808 */ /* 0x000fe40005000000 */
[----:B------:R-:W-:Y:S02]  /*7da0*/  I2FP.F32.S32 R154, R154 ;  /* 0x0000009a009a7245 */ /* 0x000fe40000201400 */
[----:B------:R-:W-:Y:S02]  /*7db0*/  ISETP.GT.AND P0, PT, R115, R225, PT ;  /* 0x000000e17300720c */ /* 0x000fe40003f04270 */
[----:B------:R-:W-:Y:S01]  /*7dc0*/  ISETP.GT.AND P4, PT, R111, R6, PT ;  /* 0x000000066f00720c */ /* 0x000fe20003f84270 */
[----:B------:R-:W-:Y:S01]  /*7dd0*/  FFMA.FTZ R36, -R235, R154, R36 ;  /* 0x0000009aeb247223 */ /* 0x000fe20000010124 */
[----:B------:R-:W-:-:S02]  /*7de0*/  FSEL R49, R14, -INF , !P3 ;  /* 0xff8000000e317808 */ /* 0x000fc40005800000 */
[-C--:B------:R-:W-:Y:S02]  /*7df0*/  ISETP.GE.AND P5, PT, R6, R220.reuse, PT ;  /* 0x000000dc0600720c */ /* 0x080fe40003fa6270 */
[----:B------:R-:W-:Y:S02]  /*7e00*/  ISETP.GT.AND P2, PT, R47, R5, PT ;  /* 0x000000052f00720c */ /* 0x000fe40003f44270 */
[C---:B------:R-:W-:Y:S02]  /*7e10*/  ISETP.GE.AND P3, PT, R5.reuse, R223, PT ;  /* 0x000000df0500720c */ /* 0x040fe40003f66270 */
[----:B------:R-:W-:Y:S01]  /*7e20*/  ISETP.GE.AND P1, PT, R5, R220, PT ;  /* 0x000000dc0500720c */ /* 0x000fe20003f26270 */
[----:B------:R-:W-:Y:S01]  /*7e30*/  FFMA.FTZ R5, -R235, R155, R60 ;  /* 0x0000009beb057223 */ /* 0x000fe2000001013c */
[----:B------:R-:W-:Y:S02]  /*7e40*/  FSEL R4, R4, -INF , !P4 ;  /* 0xff80000004047808 */ /* 0x000fe40006000000 */
[----:B------:R-:W-:-:S02]  /*7e50*/  ISETP.GT.AND P4, PT, R47, R44, PT ;  /* 0x0000002c2f00720c */ /* 0x000fc40003f84270 */
[----:B------:R-:W-:Y:S02]  /*7e60*/  FSEL R48, R4, -INF , !P5 ;  /* 0xff80000004307808 */ /* 0x000fe40006800000 */
[----:B------:R-:W-:Y:S02]  /*7e70*/  FSEL R4, R36, -INF , !P2 ;  /* 0xff80000024047808 */ /* 0x000fe40005000000 */
[C---:B------:R-:W-:Y:S02]  /*7e80*/  ISETP.GE.AND P5, PT, R44.reuse, R223, PT ;  /* 0x000000df2c00720c */ /* 0x040fe40003fa6270 */
[----:B------:R-:W-:Y:S01]  /*7e90*/  ISETP.GE.AND P2, PT, R44, R220, PT ;  /* 0x000000dc2c00720c */ /* 0x000fe20003f46270 */
[----:B------:R-:W-:Y:S01]  /*7ea0*/  IMAD.MOV.U32 R44, RZ, RZ, R115 ;  /* 0x000000ffff2c7224 */ /* 0x000fe200078e0073 */
        /* <DEDUP_REMOVED lines=19> */
.L_x_4147:
        /* <DEDUP_REMOVED lines=61> */
.L_x_4148:
[----:B------:R-:W-:Y:S05]  /*83b0*/  BSYNC.RECONVERGENT B0 ;  /* 0x0000000000007941 */ /* 0x000fea0003800200 */
.L_x_4146:
        /* <DEDUP_REMOVED lines=69> */
.L_x_4150:
[----:B------:R-:W-:Y:S05]  /*8810*/  BSYNC.RECONVERGENT B0 ;  /* 0x0000000000007941 */ /* 0x000fea0003800200 */
.L_x_4149:
[----:B------:R-:W0:Y:S02]  /*8820*/  LDGDEPBAR ;  /* 0x00000000000079af */ /* 0x000e240000000000 */
.L_x_4145:
[----:B------:R-:W-:Y:S05]  /*8830*/  BSYNC.RECONVERGENT B1 ;  /* 0x0000000000017941 */ /* 0x000fea0003800200 */
.L_x_4144:
        /* <DEDUP_REMOVED lines=67> */
[----:B--2---:R-:W2:Y:S03]  /*8c70*/  SHFL.BFLY PT, R7, R0, 0x2, 0x1f ;  /* 0x0c401f0000077f89 */ /* 0x004ea600000e0000 */
        /* <DEDUP_REMOVED lines=60> */
[--C-:B------:R-:W-:Y:S01]  /*9040*/  FFMA.FTZ R123, R123, R75, -R73.reuse ;  /* 0x0000004b7b7b7223 */ /* 0x100fe20000010849 */
[----:B--2---:R-:W-:Y:S01]  /*9050*/  F2FP.F16.F32.PACK_AB R12, R156, R157 ;  /* 0x0000009d9c0c723e */ /* 0x004fe200000000ff */
[----:B------:R-:W-:Y:S01]  /*9060*/  FADD.FTZ R156, R157, R156 ;  /* 0x0000009c9d9c7221 */ /* 0x000fe20000010000 */
[----:B------:R-:W-:Y:S01]  /*9070*/  MUFU.EX2 R99, R99 ;  /* 0x0000006300637308 */ /* 0x000fe20000000800 */
[----:B------:R-:W-:Y:S01]  /*9080*/  FADD.FTZ R154, R108, R154 ;  /* 0x0000009a6c9a7221 */ /* 0x000fe20000010000 */
[-CC-:B------:R-:W-:Y:S01]  /*9090*/  FFMA.FTZ R121, R121, R75.reuse, -R73.reuse ;  /* 0x0000004b79797223 */ /* 0x180fe20000010849 */
[----:B-1----:R-:W-:Y:S01]  /*90a0*/  FADD.FTZ R156, R115, R156 ;  /* 0x0000009c739c7221 */ /* 0x002fe20000010000 */
[----:B------:R-:W-:Y:S01]  /*90b0*/  MUFU.EX2 R89, R89 ;  /* 0x0000005900597308 */ /* 0x000fe20000000800 */
[--C-:B------:R-:W-:Y:S01]  /*90c0*/  FFMA.FTZ R111, R110, R75, -R73.reuse ;  /* 0x0000004b6e6f7223 */ /* 0x100fe20000010849 */
        /* <DEDUP_REMOVED lines=12> */
[-C--:B------:R-:W-:Y:S01]  /*9190*/  FFMA.FTZ R51, R51, R75.reuse, -R72 ;  /* 0x0000004b33337223 */ /* 0x080fe20000010848 */
[-CC-:B------:R-:W-:Y:S01]  /*91a0*/  FFMA.FTZ R248, R59, R75.reuse, -R73.reuse ;  /* 0x0000004b3bf87223 */ /* 0x180fe20000010849 */
        /* <DEDUP_REMOVED lines=27> */
[----:B------:R1:W2:Y:S01]  /*9360*/  MUFU.EX2 R86, R32 ;  /* 0x0000002000567308 */ /* 0x0002a20000000800 */
[----:B------:R-:W-:Y:S01]  /*9370*/  FADD.FTZ R89, R80, R89 ;  /* 0x0000005950597221 */ /* 0x000fe20000010000 */
[-CC-:B------:R-:W-:Y:S01]  /*9380*/  FFMA.FTZ R78, R58, R75.reuse, -R72.reuse ;  /* 0x0000004b3a4e7223 */ /* 0x180fe20000010848 */
        /* <DEDUP_REMOVED lines=63> */
[-CC-:B------:R-:W-:Y:S01]  /*9780*/  FFMA.FTZ R40, R182, R75.reuse, -R72.reuse ;  /* 0x0000004bb6287223 */ /* 0x180fe20000010848 */
[-CC-:B------:R-:W-:Y:S01]  /*9790*/  FFMA.FTZ R41, R168, R75.reuse, -R73.reuse ;  /* 0x0000004ba8297223 */ /* 0x180fe20000010849 */
[----:B------:R4:W5:Y:S04]  /*97a0*/  MUFU.EX2 R182, R183 ;  /* 0x000000b700b67308 */ /* 0x0009680000000800 */
[C---:B---3--:R-:W-:Y:S01]  /*97b0*/  HMMA.16816.F32 R28, R36.reuse, R8, R28 ;  /* 0x00000008241c723c */ /* 0x048fe2000000181c */
[-CC-:B------:R-:W-:Y:S01]  /*97c0*/  FFMA.FTZ R8, R179, R75.reuse, -R72.reuse ;  /* 0x0000004bb3087223 */ /* 0x180fe20000010848 */
        /* <DEDUP_REMOVED lines=22> */
[-CC-:B--2---:R-:W-:Y:S02]  /*9930*/  FFMA.FTZ R9, R178, R75.reuse, -R73.reuse ;  /* 0x0000004bb2097223 */ /* 0x184fe40000010849 */
        /* <DEDUP_REMOVED lines=168> */
[----:B------:R-:W-:Y:S02]  /*a3c0*/  FADD.FTZ R143, R143, R133 ;  /* 0x000000858f8f7221 */ /* 0x000fe40000010000 */
[----:B------:R-:W-:Y:S01]  /*a3d0*/  LDSM.16.MT88.4 R132, [R71+0x8c00] ;  /* 0x008c00004784783b */ /* 0x000fe20000004200 */
        /* <DEDUP_REMOVED lines=54> */
[-C--:B----4-:R-:W-:Y:S01]  /*a740*/  FFMA.FTZ R4, R98, R75.reuse, -R73 ;  /* 0x0000004b62047223 */ /* 0x090fe20000010849 */
[----:B------:R-:W-:Y:S01]  /*a750*/  FADD.FTZ R116, R116, R37 ;  /* 0x0000002574747221 */ /* 0x000fe20000010000 */
[----:B------:R-:W-:Y:S01]  /*a760*/  MUFU.EX2 R98, R5 ;  /* 0x0000000500627308 */ /* 0x000fe20000000800 */
[----:B------:R-:W-:Y:S01]  /*a770*/  HMMA.16816.F32 R32, R12, R18, R32 ;  /* 0x000000120c20723c */ /* 0x000fe20000001820 */
[----:B------:R-:W-:Y:S01]  /*a780*/  LDSM.16.MT88.4 R12, [R46+0x8000] ;  /* 0x008000002e0c783b */ /* 0x000fe20000004200 */
[----:B------:R-:W-:Y:S01]  /*a790*/  F2FP.F16.F32.PACK_AB R19, R99, R110 ;  /* 0x0000006e6313723e */ /* 0x000fe200000000ff */
        /* <DEDUP_REMOVED lines=12> */
[----:B------:R-:W-:-:S04]  /*a860*/  FADD.FTZ R105, R105, R120 ;  /* 0x0000007869697221 */ /* 0x000fc80000010000 */
[----:B------:R-:W-:Y:S02]  /*a870*/  FADD.FTZ R105, R98, R105 ;  /* 0x0000006962697221 */ /* 0x000fe40000010000 */
[----:B---3--:R-:W-:Y:S01]  /*a880*/  HMMA.16816.F32 R28, R16, R8, R28 ;  /* 0x00000008101c723c */ /* 0x008fe2000000181c */
[-CC-:B------:R-:W-:Y:S01]  /*a890*/  FFMA.FTZ R8, R76, R75.reuse, -R73.reuse ;  /* 0x0000004b4c087223 */ /* 0x180fe20000010849 */
[----:B------:R-:W-:Y:S01]  /*a8a0*/  FFMA.FTZ R9, R74, R75, -R73 ;  /* 0x0000004b4a097223 */ /* 0x000fe20000010849 */
[----:B------:R-:W1:Y:S01]  /*a8b0*/  MUFU.EX2 R76, R80 ;  /* 0x00000050004c7308 */ /* 0x000e620000000800 */
[----:B------:R-:W-:-:S03]  /*a8c0*/  FADD.FTZ R105, R97, R105 ;  /* 0x0000006961697221 */ /* 0x000fc60000010000 */
[----:B------:R-:W-:Y:S01]  /*a8d0*/  MUFU.EX2 R74, R8 ;  /* 0x00000008004a7308 */ /* 0x000fe20000000800 */
[C---:B------:R-:W-:Y:S03]  /*a8e0*/  HMMA.16816.F32 R24, R16.reuse, R10, R24 ;  /* 0x0000000a1018723c */ /* 0x040fe60000001818 */
[----:B------:R3:W4:Y:S02]  /*a8f0*/  MUFU.EX2 R58, R9 ;  /* 0x00000009003a7308 */ /* 0x0007240000000800 */
[----:B---3--:R-:W3:Y:S03]  /*a900*/  LDSM.16.MT88.4 R8, [R71+0x8000] ;  /* 0x008000004708783b */ /* 0x008ee60000004200 */
[----:B--2---:R-:W-:Y:S01]  /*a910*/  HMMA.16816.F32 R40, R16, R4, R40 ;  /* 0x000000041028723c */ /* 0x004fe20000001828 */
[----:B-1----:R-:W-:Y:S01]  /*a920*/  F2FP.F16.F32.PACK_AB R4, R76, R77 ;  /* 0x0000004d4c04723e */ /* 0x002fe200000000ff */
[----:B------:R-:W-:Y:S01]  /*a930*/  FADD.FTZ R77, R77, R105 ;  /* 0x000000694d4d7221 */ /* 0x000fe20000010000 */
[C---:B------:R-:W-:Y:S01]  /*a940*/  F2FP.F16.F32.PACK_AB R5, R82.reuse, R87 ;  /* 0x000000575205723e */ /* 0x040fe200000000ff */
[----:B------:R-:W-:-:S02]  /*a950*/  FADD.FTZ R82, R82, R116 ;  /* 0x0000007452527221 */ /* 0x000fc40000010000 */
[----:B------:R-:W-:Y:S02]  /*a960*/  FADD.FTZ R77, R76, R77 ;  /* 0x0000004d4c4d7221 */ /* 0x000fe40000010000 */
[----:B------:R-:W-:Y:S01]  /*a970*/  HMMA.16816.F32 R32, R16, R6, R32 ;  /* 0x000000061020723c */ /* 0x000fe20000001820 */
[----:B----4-:R-:W-:Y:S01]  /*a980*/  F2FP.F16.F32.PACK_AB R6, R58, R74 ;  /* 0x0000004a3a06723e */ /* 0x010fe200000000ff */
[--C-:B------:R-:W-:Y:S01]  /*a990*/  FFMA.FTZ R18, R57, R75, -R72.reuse ;  /* 0x0000004b39127223 */ /* 0x100fe20000010848 */
[----:B------:R-:W-:Y:S01]  /*a9a0*/  F2FP.F16.F32.PACK_AB R7, R78, R81 ;  /* 0x000000514e07723e */ /* 0x000fe200000000ff */
[-CC-:B------:R-:W-:Y:S01]  /*a9b0*/  FFMA.FTZ R17, R56, R75.reuse, -R72.reuse ;  /* 0x0000004b38117223 */ /* 0x180fe20000010848 */
[-CC-:B------:R-:W-:Y:S01]  /*a9c0*/  FFMA.FTZ R16, R55, R75.reuse, -R72.reuse ;  /* 0x0000004b37107223 */ /* 0x180fe20000010848 */
[-CC-:B------:R-:W-:Y:S01]  /*a9d0*/  FFMA.FTZ R19, R70, R75.reuse, -R73.reuse ;  /* 0x0000004b46137223 */ /* 0x180fe20000010849 */
[-CC-:B------:R-:W-:Y:S01]  /*a9e0*/  FFMA.FTZ R56, R69, R75.reuse, -R73.reuse ;  /* 0x0000004b45387223 */ /* 0x180fe20000010849 */
[-C--:B------:R-:W-:Y:S01]  /*a9f0*/  FFMA.FTZ R55, R68, R75.reuse, -R73 ;  /* 0x0000004b44377223 */ /* 0x080fe20000010849 */
[----:B------:R-:W-:Y:S01]  /*aa00*/  FFMA.FTZ R57, R54, R75, -R72 ;  /* 0x0000004b36397223 */ /* 0x000fe20000010848 */
[----:B------:R-:W-:Y:S01]  /*aa10*/  HMMA.16816.F32 R28, R4, R12, R28 ;  /* 0x0000000c041c723c */ /* 0x000fe2000000181c */
[----:B------:R-:W1:Y:S01]  /*aa20*/  MUFU.EX2 R18, R18 ;  /* 0x0000001200127308 */ /* 0x000e620000000800 */
[----:B------:R-:W-:Y:S01]  /*aa30*/  FADD.FTZ R82, R81, R82 ;  /* 0x0000005251527221 */ /* 0x000fe20000010000 */
[----:B------:R-:W-:-:S02]  /*aa40*/  FADD.FTZ R74, R74, R77 ;  /* 0x0000004d4a4a7221 */ /* 0x000fc40000010000 */
[----:B------:R-:W-:Y:S01]  /*aa50*/  MUFU.EX2 R17, R17 ;  /* 0x0000001100117308 */ /* 0x000fe20000000800 */
[----:B------:R-:W-:Y:S01]  /*aa60*/  FADD.FTZ R78, R78, R82 ;  /* 0x000000524e4e7221 */ /* 0x000fe20000010000 */
[----:B------:R-:W-:Y:S01]  /*aa70*/  FADD.FTZ R74, R58, R74 ;  /* 0x0000004a3a4a7221 */ /* 0x000fe20000010000 */
[----:B------:R-:W-:Y:S01]  /*aa80*/  HMMA.16816.F32 R24, R4, R14, R24 ;  /* 0x0000000e0418723c */ /* 0x000fe20000001818 */
[----:B------:R-:W2:Y:S01]  /*aa90*/  LDSM.16.MT88.4 R12, [R46+0x8400] ;  /* 0x008400002e0c783b */ /* 0x000ea20000004200 */
[----:B------:R-:W-:Y:S04]  /*aaa0*/  MUFU.EX2 R16, R16 ;  /* 0x0000001000107308 */ /* 0x000fe80000000800 */
[----:B------:R-:W4:Y:S01]  /*aab0*/  MUFU.EX2 R19, R19 ;  /* 0x0000001300137308 */ /* 0x000f220000000800 */
[----:B-1----:R-:W-:-:S03]  /*aac0*/  FADD.FTZ R78, R18, R78 ;  /* 0x0000004e124e7221 */ /* 0x002fc60000010000 */
[----:B------:R-:W1:Y:S01]  /*aad0*/  MUFU.EX2 R56, R56 ;  /* 0x0000003800387308 */ /* 0x000e620000000800 */
[C---:B---3--:R-:W-:Y:S03]  /*aae0*/  HMMA.16816.F32 R40, R4.reuse, R8, R40 ;  /* 0x000000080428723c */ /* 0x048fe60000001828 */
[----:B------:R-:W3:Y:S04]  /*aaf0*/  MUFU.EX2 R55, R55 ;  /* 0x0000003700377308 */ /* 0x000ee80000000800 */
[----:B------:R-:W5:Y:S01]  /*ab00*/  MUFU.EX2 R54, R67 ;  /* 0x0000004300367308 */ /* 0x000f620000000800 */
[----:B----4-:R-:W-:Y:S01]  /*ab10*/  FADD.FTZ R74, R19, R74 ;  /* 0x0000004a134a7221 */ /* 0x010fe20000010000 */
[----:B------:R-:W-:Y:S01]  /*ab20*/  HMMA.16816.F32 R32, R4, R10, R32 ;  /* 0x0000000a0420723c */ /* 0x000fe20000001820 */
[----:B------:R-:W4:Y:S01]  /*ab30*/  LDSM.16.MT88.4 R8, [R71+0x8400] ;  /* 0x008400004708783b */ /* 0x000f220000004200 */
[----:B------:R-:W2:Y:S01]  /*ab40*/  MUFU.EX2 R57, R57 ;  /* 0x0000003900397308 */ /* 0x000ea20000000800 */
[C---:B-1----:R-:W-:Y:S01]  /*ab50*/  F2FP.F16.F32.PACK_AB R4, R56.reuse, R19 ;  /* 0x000000133804723e */ /* 0x042fe200000000ff */
[----:B------:R-:W-:Y:S01]  /*ab60*/  FADD.FTZ R56, R56, R74 ;  /* 0x0000004a38387221 */ /* 0x000fe20000010000 */
[C---:B------:R-:W-:Y:S01]  /*ab70*/  F2FP.F16.F32.PACK_AB R5, R17.reuse, R18 ;  /* 0x000000121105723e */ /* 0x040fe200000000ff */
[----:B------:R-:W-:-:S02]  /*ab80*/  FADD.FTZ R17, R17, R78 ;  /* 0x0000004e11117221 */ /* 0x000fc40000010000 */
[----:B---3--:R-:W-:Y:S02]  /*ab90*/  FADD.FTZ R56, R55, R56 ;  /* 0x0000003837387221 */ /* 0x008fe40000010000 */
[----:B------:R-:W-:Y:S01]  /*aba0*/  FADD.FTZ R17, R16, R17 ;  /* 0x0000001110117221 */ /* 0x000fe20000010000 */
[C---:B-----5:R-:W-:Y:S01]  /*abb0*/  F2FP.F16.F32.PACK_AB R6, R54.reuse, R55 ;  /* 0x000000373606723e */ /* 0x060fe200000000ff */
[----:B------:R-:W-:Y:S01]  /*abc0*/  FFMA.FTZ R67, R65, R75, -R73 ;  /* 0x0000004b41437223 */ /* 0x000fe20000010849 */
[----:B------:R-:W-:Y:S01]  /*abd0*/  FADD.FTZ R54, R54, R56 ;  /* 0x0000003836367221 */ /* 0x000fe20000010000 */
[----:B------:R1:W3:Y:S01]  /*abe0*/  MUFU.EX2 R65, R66 ;  /* 0x0000004200417308 */ /* 0x0002e20000000800 */
[C---:B--2---:R-:W-:Y:S01]  /*abf0*/  F2FP.F16.F32.PACK_AB R7, R57.reuse, R16 ;  /* 0x000000103907723e */ /* 0x044fe200000000ff */
[----:B------:R-:W-:-:S06]  /*ac00*/  FADD.FTZ R57, R57, R17 ;  /* 0x0000001139397221 */ /* 0x000fcc0000010000 */
[C---:B------:R-:W-:Y:S01]  /*ac10*/  HMMA.16816.F32 R28, R4.reuse, R12, R28 ;  /* 0x0000000c041c723c */ /* 0x040fe2000000181c */
[-C--:B------:R-:W-:Y:S02]  /*ac20*/  FFMA.FTZ R12, R52, R75.reuse, -R72 ;  /* 0x0000004b340c7223 */ /* 0x080fe40000010848 */
[----:B------:R-:W2:Y:S01]  /*ac30*/  MUFU.EX2 R52, R53 ;  /* 0x0000003500347308 */ /* 0x000ea20000000800 */
[----:B-1----:R-:W-:Y:S01]  /*ac40*/  FFMA.FTZ R66, R64, R75, -R73 ;  /* 0x0000004b40427223 */ /* 0x002fe20000010849 */
[----:B---3--:R-:W-:Y:S02]  /*ac50*/  FADD.FTZ R54, R65, R54 ;  /* 0x0000003641367221 */ /* 0x008fe40000010000 */
[----:B------:R1:W3:Y:S01]  /*ac60*/  MUFU.EX2 R53, R12 ;  /* 0x0000000c00357308 */ /* 0x0002e20000000800 */
[----:B------:R-:W-:Y:S03]  /*ac70*/  HMMA.16816.F32 R24, R4, R14, R24 ;  /* 0x0000000e0418723c */ /* 0x000fe60000001818 */
[----:B------:R5:W5:Y:S01]  /*ac80*/  MUFU.EX2 R64, R67 ;  /* 0x0000004300407308 */ /* 0x000b620000000800 */
[----:B--2---:R-:W-:-:S04]  /*ac90*/  FADD.FTZ R57, R52, R57 ;  /* 0x0000003934397221 */ /* 0x004fc80000010000 */
[----:B----4-:R-:W-:Y:S01]  /*aca0*/  HMMA.16816.F32 R40, R4, R8, R40 ;  /* 0x000000080428723c */ /* 0x010fe20000001828 */
[----:B-1----:R-:W1:Y:S01]  /*acb0*/  LDSM.16.MT88.4 R12, [R46+0x8800] ;  /* 0x008800002e0c783b */ /* 0x002e620000004200 */
[C---:B---3--:R-:W-:Y:S01]  /*acc0*/  F2FP.F16.F32.PACK_AB R9, R53.reuse, R52 ;  /* 0x000000343509723e */ /* 0x048fe200000000ff */
[----:B------:R-:W-:Y:S01]  /*acd0*/  FADD.FTZ R53, R53, R57 ;  /* 0x0000003935357221 */ /* 0x000fe20000010000 */
[----:B-----5:R-:W-:-:S04]  /*ace0*/  FFMA.FTZ R67, R63, R75, -R73 ;  /* 0x0000004b3f437223 */ /* 0x020fc80000010849 */
[----:B------:R-:W-:Y:S01]  /*acf0*/  HMMA.16816.F32 R32, R4, R10, R32 ;  /* 0x0000000a0420723c */ /* 0x000fe20000001820 */
[----:B------:R-:W2:Y:S01]  /*ad00*/  LDSM.16.MT88.4 R4, [R71+0x8800] ;  /* 0x008800004704783b */ /* 0x000ea20000004200 */
[----:B------:R3:W4:Y:S01]  /*ad10*/  MUFU.EX2 R63, R66 ;  /* 0x00000042003f7308 */ /* 0x0007220000000800 */
[C---:B------:R-:W-:Y:S01]  /*ad20*/  F2FP.F16.F32.PACK_AB R8, R64.reuse, R65 ;  /* 0x000000414008723e */ /* 0x040fe200000000ff */
[----:B------:R-:W-:Y:S01]  /*ad30*/  FADD.FTZ R64, R64, R54 ;  /* 0x0000003640407221 */ /* 0x000fe20000010000 */
[----:B------:R-:W-:Y:S01]  /*ad40*/  FADD.FTZ R53, R51, R53 ;  /* 0x0000003533357221 */ /* 0x000fe20000010000 */
[----:B---3--:R-:W-:Y:S02]  /*ad50*/  FFMA.FTZ R66, R50, R75, -R72 ;  /* 0x0000004b32427223 */ /* 0x008fe40000010848 */
[----:B----4-:R-:W-:Y:S01]  /*ad60*/  FADD.FTZ R64, R63, R64 ;  /* 0x000000403f407221 */ /* 0x010fe20000010000 */
[----:B------:R-:W3:Y:S04]  /*ad70*/  MUFU.EX2 R50, R67 ;  /* 0x0000004300327308 */ /* 0x000ee80000000800 */
[----:B------:R-:W4:Y:S01]  /*ad80*/  MUFU.EX2 R66, R66 ;  /* 0x0000004200427308 */ /* 0x000f220000000800 */
[C---:B---3--:R-:W-:Y:S01]  /*ad90*/  F2FP.F16.F32.PACK_AB R10, R50.reuse, R63 ;  /* 0x0000003f320a723e */ /* 0x048fe200000000ff */
[----:B------:R-:W-:Y:S01]  /*ada0*/  FADD.FTZ R50, R50, R64 ;  /* 0x0000004032327221 */ /* 0x000fe20000010000 */
[C---:B----4-:R-:W-:Y:S01]  /*adb0*/  F2FP.F16.F32.PACK_AB R11, R66.reuse, R51 ;  /* 0x00000033420b723e */ /* 0x050fe200000000ff */
[----:B------:R-:W-:-:S02]  /*adc0*/  FADD.FTZ R66, R66, R53 ;  /* 0x0000003542427221 */ /* 0x000fc40000010000 */
[----:B------:R-:W-:-:S04]  /*add0*/  FADD.FTZ R50, R37, R50 ;  /* 0x0000003225327221 */ /* 0x000fc80000010000 */
[----:B------:R-:W-:Y:S01]  /*ade0*/  FADD.FTZ R50, R38, R50 ;  /* 0x0000003226327221 */ /* 0x000fe20000010000 */
[----:B-1----:R-:W-:Y:S01]  /*adf0*/  HMMA.16816.F32 R28, R8, R12, R28 ;  /* 0x0000000c081c723c */ /* 0x002fe2000000181c */
[-CC-:B------:R-:W-:Y:S01]  /*ae00*/  FFMA.FTZ R12, R49, R75.reuse, -R72.reuse ;  /* 0x0000004b310c7223 */ /* 0x180fe20000010848 */
[----:B------:R-:W-:-:S05]  /*ae10*/  FFMA.FTZ R13, R48, R75, -R72 ;  /* 0x0000004b300d7223 */ /* 0x000fca0000010848 */
[----:B------:R-:W1:Y:S01]  /*ae20*/  MUFU.EX2 R12, R12 ;  /* 0x0000000c000c7308 */ /* 0x000e620000000800 */
[C---:B------:R-:W-:Y:S03]  /*ae30*/  HMMA.16816.F32 R24, R8.reuse, R14, R24 ;  /* 0x0000000e0818723c */ /* 0x040fe60000001818 */
[----:B------:R-:W3:Y:S04]  /*ae40*/  MUFU.EX2 R13, R13 ;  /* 0x0000000d000d7308 */ /* 0x000ee80000000800 */
[----:B------:R-:W4:Y:S01]  /*ae50*/  MUFU.EX2 R14, R60 ;  /* 0x0000003c000e7308 */ /* 0x000f220000000800 */
[----:B--2---:R-:W-:Y:S01]  /*ae60*/  HMMA.16816.F32 R40, R8, R4, R40 ;  /* 0x000000040828723c */ /* 0x004fe20000001828 */
[----:B------:R-:W-:Y:S01]  /*ae70*/  F2FP.F16.F32.PACK_AB R4, R38, R37 ;  /* 0x000000252604723e */ /* 0x000fe200000000ff */
[----:B-1----:R-:W-:-:S06]  /*ae80*/  FADD.FTZ R66, R12, R66 ;  /* 0x000000420c427221 */ /* 0x002fcc0000010000 */
[----:B------:R-:W-:Y:S01]  /*ae90*/  HMMA.16816.F32 R32, R8, R6, R32 ;  /* 0x000000060820723c */ /* 0x000fe20000001820 */
[C---:B---3--:R-:W-:Y:S01]  /*aea0*/  F2FP.F16.F32.PACK_AB R5, R13.reuse, R12 ;  /* 0x0000000c0d05723e */ /* 0x048fe200000000ff */
[----:B------:R-:W-:Y:S01]  /*aeb0*/  FADD.FTZ R66, R13, R66 ;  /* 0x000000420d427221 */ /* 0x000fe20000010000 */
[----:B------:R-:W-:Y:S02]  /*aec0*/  F2FP.F16.F32.PACK_AB R7, R247, R36 ;  /* 0x00000024f707723e */ /* 0x000fe400000000ff */
[----:B----4-:R-:W-:Y:S01]  /*aed0*/  F2FP.F16.F32.PACK_AB R6, R248, R14 ;  /* 0x0000000ef806723e */ /* 0x010fe200000000ff */
        /* <DEDUP_REMOVED lines=80> */
.L_x_4154:
        /* <DEDUP_REMOVED lines=8> */
.L_x_4155:
[----:B------:R-:W-:Y:S05]  /*b460*/  BSYNC.RECONVERGENT B0 ;  /* 0x0000000000007941 */ /* 0x000fea0003800200 */
.L_x_4153:
[----:B------:R-:W-:Y:S01]  /*b470*/  ISETP.GE.AND P0, PT, R218, R236, PT ;  /* 0x000000ecda00720c */ /* 0x000fe20003f06270 */
[C---:B------:R-:W-:Y:S01]  /*b480*/  IMAD.SHL.U32 R5, R216.reuse, 0x40, RZ ;  /* 0x00000040d8057824 */ /* 0x040fe200078e00ff */
[----:B------:R-:W-:Y:S01]  /*b490*/  SHF.L.U64.HI R4, R216, 0x6, R217 ;  /* 0x00000006d8047819 */ /* 0x000fe200000102d9 */
[----:B------:R-:W-:Y:S01]  /*b4a0*/  IMAD.SHL.U32 R121, R45, 0x100, RZ ;  /* 0x000001002d797824 */ /* 0x000fe200078e00ff */
[----:B------:R-:W-:Y:S01]  /*b4b0*/  BSSY.RECONVERGENT B1, `(.L_x_4156) ;  /* 0x000057f000017945 */ /* 0x000fe20003800200 */
[----:B------:R-:W-:Y:S01]  /*b4c0*/  VIADD R110, R222, 0x8 ;  /* 0x00000008de6e7836 */ /* 0x000fe20000000000 */
[----:B------:R-:W-:Y:S02]  /*b4d0*/  IADD3 R8, P1, PT, R5, R229, RZ ;  /* 0x000000e505087210 */ /* 0x000fe40007f3e0ff */
[----:B------:R-:W-:-:S03]  /*b4e0*/  LOP3.LUT R112, R121, R152, RZ, 0xfc, !PT ;  /* 0x0000009879707212 */ /* 0x000fc600078efcff */
[--C-:B------:R-:W-:Y:S02]  /*b4f0*/  IMAD.X R9, R4, 0x1, R228.reuse, P1 ;  /* 0x0000000104097824 */ /* 0x100fe400008e06e4 */
[----:B------:R-:W-:Y:S01]  /*b500*/  @!P0 IMAD.MOV.U32 R10, RZ, RZ, R229 ;  /* 0x000000ffff0a8224 */ /* 0x000fe200078e00e5 */
[----:B------:R-:W-:Y:S01]  /*b510*/  @P0 STS.128 [R246+0x5000], RZ ;  /* 0x005000fff6000388 */ /* 0x000fe20000000c00 */
[----:B------:R-:W-:Y:S02]  /*b520*/  @!P0 IMAD.MOV.U32 R11, RZ, RZ, R228 ;  /* 0x000000ffff0b8224 */ /* 0x000fe400078e00e4 */
[--C-:B------:R-:W-:Y:S02]  /*b530*/  @!P0 IMAD.MOV.U32 R12, RZ, RZ, R8.reuse ;  /* 0x000000ffff0c8224 */ /* 0x100fe400078e0008 */
[----:B------:R-:W-:Y:S01]  /*b540*/  @!P0 IMAD.MOV.U32 R13, RZ, RZ, R9 ;  /* 0x000000ffff0d8224 */ /* 0x000fe200078e0009 */
[----:B------:R-:W-:Y:S01]  /*b550*/  @!PT LDS RZ, [RZ] ;  /* 0x00000000fffff984 */ /* 0x000fe20000000800 */
[----:B------:R-:W-:Y:S01]  /*b560*/  @!PT LDS RZ, [RZ] ;  /* 0x00000000fffff984 */ /* 0x000fe20000000800 */
[----:B------:R-:W-:Y:S01]  /*b570*/  @!PT LDS RZ, [RZ] ;  /* 0x00000000fffff984 */ /* 0x000fe20000000800 */
[----:B------:R1:W-:Y:S01]  /*b580*/  @!P0 LDGSTS.E.BYPASS.LTC128B.128 [R246+0x5000], desc[UR4][R10.64] ;  /* 0x050000000af68fae */ /* 0x0003e2000b981a04 */
[----:B------:R-:W-:-:S02]  /*b590*/  @!P0 IMAD.MOV.U32 R16, RZ, RZ, R8 ;  /* 0x000000ffff108224 */ /* 0x000fc400078e0008 */
[--C-:B------:R-:W-:Y:S01]  /*b5a0*/  @!P0 IMAD.MOV.U32 R17, RZ, RZ, R9.reuse ;  /* 0x000000ffff118224 */ /* 0x100fe200078e0009 */
[----:B------:R-:W-:Y:S01]  /*b5b0*/  @P0 STS.128 [R246+0x5800], RZ ;  /* 0x005800fff6000388 */ /* 0x000fe20000000c00 */
[----:B------:R-:W-:Y:S02]  /*b5c0*/  @!P0 IMAD.MOV.U32 R14, RZ, RZ, R8 ;  /* 0x000000ffff0e8224 */ /* 0x000fe400078e0008 */
[----:B------:R-:W-:Y:S01]  /*b5d0*/  @!P0 IMAD.MOV.U32 R15, RZ, RZ, R9 ;  /* 0x000000ffff0f8224 */ /* 0x000fe200078e0009 */
[----:B------:R-:W-:Y:S01]  /*b5e0*/  @!PT LDS RZ, [RZ] ;  /* 0x00000000fffff984 */ /* 0x000fe20000000800 */
[----:B------:R-:W-:Y:S01]  /*b5f0*/  @!PT LDS RZ, [RZ] ;  /* 0x00000000fffff984 */ /* 0x000fe20000000800 */
[----:B------:R-:W-:Y:S01]  /*b600*/  @!PT LDS RZ, [RZ] ;  /* 0x00000000fffff984 */ /* 0x000fe20000000800 */
[----:B------:R-:W-:Y:S01]  /*b610*/  @!P0 LDGSTS.E.BYPASS.LTC128B.128 [R246+0x5800], desc[UR4][R8.64] ;  /* 0x0580000008f68fae */ /* 0x000fe2000b981a04 */
[----:B------:R-:W-:-:S03]  /*b620*/  @!P0 IMAD.WIDE.U32 R12, R216, 0x180, R12 ;  /* 0x00000180d80c8825 */ /* 0x000fc600078e000c */
[----:B------:R-:W-:Y:S01]  /*b630*/  @P0 STS.128 [R246+0x6000], RZ ;  /* 0x006000fff6000388 */ /* 0x000fe20000000c00 */
[----:B------:R-:W-:Y:S02]  /*b640*/  @!P0 IMAD R6, R217, 0xc0, RZ ;  /* 0x000000c0d9068824 */ /* 0x000fe400078e02ff */
[----:B------:R-:W-:-:S04]  /*b650*/  @!P0 IMAD.WIDE.U32 R16, R216, 0xc0, R16 ;  /* 0x000000c0d8108825 */ /* 0x000fc800078e0010 */
[----:B------:R-:W-:-:S04]  /*b660*/  @!P0 IMAD.WIDE.U32 R14, R216, 0x140, R14 ;  /* 0x00000140d80e8825 */ /* 0x000fc800078e000e */
[----:B------:R-:W-:Y:S02]  /*b670*/  @!P0 IMAD.IADD R7, R6, 0x1, R17 ;  /* 0x0000000106078824 */ /* 0x000fe400078e0211 */
[----:B------:R-:W-:Y:S01]  /*b680*/  @!P0 IMAD.MOV.U32 R6, RZ, RZ, R16 ;  /* 0x000000ffff068224 */ /* 0x000fe200078e0010 */
[----:B-1----:R-:W-:Y:S01]  /*b690*/  @!P0 IADD3 R10, P1, PT, R8, R5, RZ ;  /* 0x00000005080a8210 */ /* 0x002fe20007f3e0ff */
[----:B------:R-:W-:Y:S02]  /*b6a0*/  @!P0 IMAD R5, R217, 0x140, RZ ;  /* 0x00000140d9058824 */ /* 0x000fe400078e02ff */
[----:B------:R-:W-:Y:S02]  /*b6b0*/  IMAD.IADD R113, R112, 0x1, R239 ;  /* 0x0000000170717824 */ /* 0x000fe400078e02ef */
[----:B------:R-:W-:Y:S02]  /*b6c0*/  @!P0 IMAD.X R11, R9, 0x1, R4, P1 ;  /* 0x00000001090b8824 */ /* 0x000fe400008e0604 */
[----:B------:R-:W-:Y:S01]  /*b6d0*/  @!P0 IMAD R4, R217, 0x180, RZ ;  /* 0x00000180d9048824 */ /* 0x000fe200078e02ff */
[----:B------:R-:W-:Y:S01]  /*b6e0*/  IADD3 R119, PT, PT, R110, 0x1f8, -R113 ;  /* 0x000001f86e777810 */ /* 0x000fe20007ffe871 */
[----:B------:R-:W-:Y:S01]  /*b6f0*/  @!P0 IMAD.IADD R15, R5, 0x1, R15 ;  /* 0x00000001050f8824 */ /* 0x000fe200078e020f */
[----:B------:R-:W-:Y:S01]  /*b700*/  @!PT LDS RZ, [RZ] ;  /* 0x00000000fffff984 */ /* 0x000fe20000000800 */
[----:B------:R-:W-:Y:S01]  /*b710*/  @!PT LDS RZ, [RZ] ;  /* 0x00000000fffff984 */ /* 0x000fe20000000800 */
[----:B------:R-:W-:Y:S01]  /*b720*/  @!PT LDS RZ, [RZ] ;  /* 0x00000000fffff984 */ /* 0x000fe20000000800 */
[----:B------:R1:W-:Y:S01]  /*b730*/  @!P0 LDGSTS.E.BYPASS.LTC128B.128 [R246+0x6000], desc[UR4][R10.64] ;  /* 0x060000000af68fae */ /* 0x0003e2000b981a04 */
[----:B------:R-:W-:Y:S01]  /*b740*/  @!P0 IMAD.IADD R13, R4, 0x1, R13 ;  /* 0x00000001040d8824 */ /* 0x000fe200078e020d */
[----:B------:R-:W-:-:S02]  /*b750*/  @!P0 LEA R4, P1, R216, R8, 0x8 ;  /* 0x00000008d8048211 */ /* 0x000fc400078240ff */
[----:B------:R-:W-:Y:S01]  /*b760*/  @P0 STS.128 [R246+0x6800], RZ ;  /* 0x006800fff6000388 */ /* 0x000fe20000000c00 */
[----:B------:R-:W-:Y:S02]  /*b770*/  IABS R119, R119 ;  /* 0x0000007700777213 */ /* 0x000fe40000000000 */
[----:B------:R-:W-:Y:S02]  /*b780*/  @!P0 LEA.HI.X R5, R216, R9, R217, 0x8, P1 ;  /* 0x00000009d8058211 */ /* 0x000fe400008f44d9 */
[--C-:B------:R-:W-:Y:S02]  /*b790*/  IADD3 R120, PT, PT, R222, 0x1f8, -R113.reuse ;  /* 0x000001f8de787810 */ /* 0x100fe40007ffe871 */
[----:B------:R-:W-:Y:S02]  /*b7a0*/  I2FP.F32.S32 R119, R119 ;  /* 0x0000007700777245 */ /* 0x000fe40000201400 */
[----:B------:R-:W-:Y:S02]  /*b7b0*/  IABS R120, R120 ;  /* 0x0000007800787213 */ /* 0x000fe40000000000 */
[----:B------:R-:W-:-:S02]  /*b7c0*/  IADD3 R23, PT, PT, R110, 0x1e8, -R113 ;  /* 0x000001e86e177810 */ /* 0x000fc40007ffe871 */
[----:B------:R-:W-:Y:S02]  /*b7d0*/  I2FP.F32.S32 R120, R120 ;  /* 0x0000007800787245 */ /* 0x000fe40000201400 */
[----:B------:R-:W-:Y:S02]  /*b7e0*/  IABS R23, R23 ;  /* 0x0000001700177213 */ /* 0x000fe40000000000 */
[----:B------:R-:W-:Y:S02]  /*b7f0*/  IADD3 R185, PT, PT, R110, 0x1d8, -R113 ;  /* 0x000001d86eb97810 */ /* 0x000fe40007ffe871 */
[----:B------:R-:W-:Y:S02]  /*b800*/  I2FP.F32.S32 R23, R23 ;  /* 0x0000001700177245 */ /* 0x000fe40000201400 */
[----:B------:R-:W-:Y:S02]  /*b810*/  IABS R185, R185 ;  /* 0x000000b900b97213 */ /* 0x000fe40000000000 */
[----:B-1----:R-:W-:-:S02]  /*b820*/  @!P0 LEA R10, P2, R216, R8, 0x7 ;  /* 0x00000008d80a8211 */ /* 0x002fc400078438ff */
[----:B------:R-:W-:Y:S02]  /*b830*/  IADD3 R180, PT, PT, R222, 0x1d8, -R113 ;  /* 0x000001d8deb47810 */ /* 0x000fe40007ffe871 */
[----:B------:R-:W-:Y:S02]  /*b840*/  @!P0 LEA.HI.X R11, R216, R9, R217, 0x7, P2 ;  /* 0x00000009d80b8211 */ /* 0x000fe400010f3cd9 */
[----:B------:R-:W-:Y:S02]  /*b850*/  I2FP.F32.S32 R185, R185 ;  /* 0x000000b900b97245 */ /* 0x000fe40000201400 */
[----:B------:R-:W-:Y:S01]  /*b860*/  IABS R180, R180 ;  /* 0x000000b400b47213 */ /* 0x000fe20000000000 */
[----:B------:R-:W-:Y:S01]  /*b870*/  @!PT LDS RZ, [RZ] ;  /* 0x00000000fffff984 */ /* 0x000fe20000000800 */
[----:B------:R-:W-:Y:S01]  /*b880*/  @!PT LDS RZ, [RZ] ;  /* 0x00000000fffff984 */ /* 0x000fe20000000800 */
[----:B------:R-:W-:Y:S01]  /*b890*/  @!PT LDS RZ, [RZ] ;  /* 0x00000000fffff984 */ /* 0x000fe20000000800 */
[----:B------:R-:W-:Y:S01]  /*b8a0*/  @!P0 LDGSTS.E.BYPASS.LTC128B.128 [R246+0x6800], desc[UR4][R10.64] ;  /* 0x068000000af68fae */ /* 0x000fe2000b981a04 */
[----:B------:R-:W-:Y:S02]  /*b8b0*/  IADD3 R176, PT, PT, R222, 0x1c8, -R113 ;  /* 0x000001c8deb07810 */ /* 0x000fe40007ffe871 */
[----:B------:R-:W-:Y:S01]  /*b8c0*/  I2FP.F32.S32 R180, R180 ;  /* 0x000000b400b47245 */ /* 0x000fe20000201400 */
[----:B------:R-:W-:Y:S01]  /*b8d0*/  @P0 STS.128 [R246+0x7000], RZ ;  /* 0x007000fff6000388 */ /* 0x000fe20000000c00 */
[----:B------:R-:W-:-:S02]  /*b8e0*/  IABS R176, R176 ;  /* 0x000000b000b07213 */ /* 0x000fc40000000000 */
[--C-:B------:R-:W-:Y:S01]  /*b8f0*/  IADD3 R169, PT, PT, R110, 0x1b8, -R113.reuse ;  /* 0x000001b86ea97810 */ /* 0x100fe20007ffe871 */
[----:B------:R-:W-:Y:S01]  /*b900*/  @!PT LDS RZ, [RZ] ;  /* 0x00000000fffff984 */ /* 0x000fe20000000800 */
[----:B------:R-:W-:Y:S01]  /*b910*/  @!PT LDS RZ, [RZ] ;  /* 0x00000000fffff984 */ /* 0x000fe20000000800 */
[----:B------:R-:W-:Y:S01]  /*b920*/  @!PT LDS RZ, [RZ] ;  /* 0x00000000fffff984 */ /* 0x000fe20000000800 */
[----:B------:R-:W-:Y:S01]  /*b930*/  @!P0 LDGSTS.E.BYPASS.LTC128B.128 [R246+0x7000], desc[UR4][R6.64] ;  /* 0x0700000006f68fae */ /* 0x000fe2000b981a04 */
[----:B------:R-:W-:Y:S02]  /*b940*/  I2FP.F32.S32 R176, R176 ;  /* 0x000000b000b07245 */ /* 0x000fe40000201400 */
[----:B------:R-:W-:Y:S01]  /*b950*/  IABS R169, R169 ;  /* 0x000000a900a97213 */ /* 0x000fe20000000000 */
[----:B------:R-:W-:Y:S01]  /*b960*/  @P0 STS.128 [R246+0x7800], RZ ;  /* 0x007800fff6000388 */ /* 0x000fe20000000c00 */
[----:B------:R-:W-:Y:S02]  /*b970*/  IADD3 R168, PT, PT, R222, 0x1b8, -R113 ;  /* 0x000001b8dea87810 */ /* 0x000fe40007ffe871 */
[----:B------:R-:W-:Y:S01]  /*b980*/  I2FP.F32.S32 R169, R169 ;  /* 0x000000a900a97245 */ /* 0x000fe20000201400 */
[----:B------:R-:W-:Y:S01]  /*b990*/  @!PT LDS RZ, [RZ] ;  /* 0x00000000fffff984 */ /* 0x000fe20000000800 */
[----:B------:R-:W-:Y:S01]  /*b9a0*/  @!PT LDS RZ, [RZ] ;  /* 0x00000000fffff984 */ /* 0x000fe20000000800 */
[----:B------:R-:W-:Y:S01]  /*b9b0*/  @!PT LDS RZ, [RZ] ;  /* 0x00000000fffff984 */ /* 0x000fe20000000800 */
[----:B------:R1:W-:Y:S01]  /*b9c0*/  @!P0 LDGSTS.E.BYPASS.LTC128B.128 [R246+0x7800], desc[UR4][R4.64] ;  /* 0x0780000004f68fae */ /* 0x0003e2000b981a04 */
[----:B------:R-:W-:-:S02]  /*b9d0*/  IABS R168, R168 ;  /* 0x000000a800a87213 */ /* 0x000fc40000000000 */
[--C-:B------:R-:W-:Y:S01]  /*b9e0*/  IADD3 R154, PT, PT, R222, 0x1a8, -R113.reuse ;  /* 0x000001a8de9a7810 */ /* 0x100fe20007ffe871 */
[----:B------:R-:W-:Y:S01]  /*b9f0*/  @P0 STS.128 [R246+0x8000], RZ ;  /* 0x008000fff6000388 */ /* 0x000fe20000000c00 */
        /* <DEDUP_REMOVED lines=10> */
[C-C-:B------:R-:W-:Y:S01]  /*baa0*/  IADD3 R128, PT, PT, R222.reuse, 0x198, -R113.reuse ;  /* 0x00000198de807810 */ /* 0x140fe20007ffe871 */
[----:B------:R-:W-:Y:S01]  /*bab0*/  @!PT LDS RZ, [RZ] ;  /* 0x00000000fffff984 */ /* 0x000fe20000000800 */
[----:B------:R-:W-:Y:S01]  /*bac0*/  @!PT LDS RZ, [RZ] ;  /* 0x00000000fffff984 */ /* 0x000fe20000000800 */
[----:B------:R-:W-:Y:S01]  /*bad0*/  @!PT LDS RZ, [RZ] ;  /* 0x00000000fffff984 */ /* 0x000fe20000000800 */
[----:B------:R2:W-:Y:S01]  /*bae0*/  @!P0 LDGSTS.E.BYPASS.LTC128B.128 [R246+0x8800], desc[UR4][R12.64] ;  /* 0x088000000cf68fae */ /* 0x0005e2000b981a04 */
[----:B------:R-:W-:Y:S02]  /*baf0*/  I2FP.F32.S32 R148, R148 ;  /* 0x0000009400947245 */ /* 0x000fe40000201400 */
[----:B------:R-:W-:Y:S01]  /*bb00*/  IABS R128, R128 ;  /* 0x0000008000807213 */ /* 0x000fe20000000000 */
[----:B------:R3:W-:Y:S01]  /*bb10*/  LDSM.16.M88.4 R24, [R22] ;  /* 0x000000001618783b */ /* 0x0007e20000000200 */
[----:B------:R-:W-:Y:S02]  /*bb20*/  IADD3 R69, PT, PT, R222, 0x188, -R113 ;  /* 0x00000188de457810 */ /* 0x000fe40007ffe871 */
[----:B------:R-:W-:Y:S01]  /*bb30*/  I2FP.F32.S32 R128, R128 ;  /* 0x0000008000807245 */ /* 0x000fe20000201400 */
[----:B------:R-:W4:Y:S01]  /*bb40*/  LDSM.16.M88.4 R36, [R94+0x4c00] ;  /* 0x004c00005e24783b */ /* 0x000f220000000200 */
[----:B------:R-:W-:-:S02]  /*bb50*/  IABS R69, R69 ;  /* 0x0000004500457213 */ /* 0x000fc40000000000 */
[--C-:B------:R-:W-:Y:S01]  /*bb60*/  IADD3 R52, PT, PT, R110, 0x178, -R113.reuse ;  /* 0x000001786e347810 */ /* 0x100fe20007ffe871 */
[----:B-1----:R-:W1:Y:S01]  /*bb70*/  LDSM.16.M88.4 R4, [R94+0x1000] ;  /* 0x001000005e04783b */ /* 0x002e620000000200 */
[----:B------:R-:W-:Y:S02]  /*bb80*/  I2FP.F32.S32 R69, R69 ;  /* 0x0000004500457245 */ /* 0x000fe40000201400 */
[----:B------:R-:W-:Y:S01]  /*bb90*/  IABS R52, R52 ;  /* 0x0000003400347213 */ /* 0x000fe20000000000 */
[----:B------:R5:W-:Y:S01]  /*bba0*/  LDSM.16.M88.4 R16, [R21] ;  /* 0x000000001510783b */ /* 0x000be20000000200 */
[----:B------:R-:W-:Y:S02]  /*bbb0*/  IADD3 R65, PT, PT, R222, 0x178, -R113 ;  /* 0x00000178de417810 */ /* 0x000fe40007ffe871 */
[----:B------:R-:W-:Y:S01]  /*bbc0*/  I2FP.F32.S32 R52, R52 ;  /* 0x0000003400347245 */ /* 0x000fe20000201400 */
[----:B------:R-:W1:Y:S01]  /*bbd0*/  LDSM.16.M88.4 R32, [R96+0x4c00] ;  /* 0x004c00006020783b */ /* 0x000e620000000200 */
[----:B------:R-:W-:-:S02]  /*bbe0*/  IABS R65, R65 ;  /* 0x0000004100417213 */ /* 0x000fc40000000000 */
[C-C-:B------:R-:W-:Y:S01]  /*bbf0*/  IADD3 R61, PT, PT, R222.reuse, 0x168, -R113.reuse ;  /* 0x00000168de3d7810 */ /* 0x140fe20007ffe871 */
[----:B------:R-:W-:Y:S01]  /*bc00*/  LDSM.16.M88.4 R28, [R94+0x1400] ;  /* 0x001400005e1c783b */ /* 0x000fe20000000200 */
[----:B------:R-:W-:Y:S02]  /*bc10*/  I2FP.F32.S32 R65, R65 ;  /* 0x0000004100417245 */ /* 0x000fe40000201400 */
[----:B---3--:R-:W-:Y:S01]  /*bc20*/  IADD3 R22, PT, PT, R222, 0x1e8, -R113 ;  /* 0x000001e8de167810 */ /* 0x008fe20007ffe871 */
[----:B--2---:R-:W2:Y:S01]  /*bc30*/  LDSM.16.M88.4 R12, [R96+0x1000] ;  /* 0x00100000600c783b */ /* 0x004ea20000000200 */
[----:B------:R-:W-:Y:S02]  /*bc40*/  IABS R61, R61 ;  /* 0x0000003d003d7213 */ /* 0x000fe40000000000 */
[----:B------:R-:W-:Y:S01]  /*bc50*/  IABS R22, R22 ;  /* 0x0000001600167213 */ /* 0x000fe20000000000 */
[----:B------:R-:W0:Y:S01]  /*bc60*/  LDGDEPBAR ;  /* 0x00000000000079af */ /* 0x000e220000000000 */
[----:B------:R-:W-:-:S02]  /*bc70*/  I2FP.F32.S32 R61, R61 ;  /* 0x0000003d003d7245 */ /* 0x000fc40000201400 */
[----:B------:R-:W-:Y:S02]  /*bc80*/  I2FP.F32.S32 R22, R22 ;  /* 0x0000001600167245 */ /* 0x000fe40000201400 */
[--C-:B------:R-:W-:Y:S01]  /*bc90*/  IADD3 R76, PT, PT, R110, 0x158, -R113.reuse ;  /* 0x000001586e4c7810 */ /* 0x100fe20007ffe871 */
[----:B-----5:R-:W-:Y:S01]  /*bca0*/  VIADD R21, R112, 0xfffffef9 ;  /* 0xfffffef970157836 */ /* 0x020fe20000000000 */
[----:B------:R-:W-:Y:S02]  /*bcb0*/  IADD3 R73, PT, PT, R222, 0x158, -R113 ;  /* 0x00000158de497810 */ /* 0x000fe40007ffe871 */
[----:B------:R-:W-:Y:S02]  /*bcc0*/  IABS R76, R76 ;  /* 0x0000004c004c7213 */ /* 0x000fe40000000000 */
[C---:B------:R-:W-:Y:S02]  /*bcd0*/  ISETP.GE.AND P4, PT, R21.reuse, R224, PT ;  /* 0x000000e01500720c */ /* 0x040fe40003f86270 */
[C---:B------:R-:W-:Y:S01]  /*bce0*/  ISETP.GE.AND P5, PT, R21.reuse, R223, PT ;  /* 0x000000df1500720c */ /* 0x040fe20003fa6270 */
[----:B----4-:R-:W-:Y:S01]  /*bcf0*/  HMMA.16816.F32 R40, R24, R38, RZ ;  /* 0x000000261828723c */ /* 0x010fe200000018ff */
[----:B------:R-:W-:-:S02]  /*bd00*/  ISETP.GE.AND P2, PT, R21, R221, PT ;  /* 0x000000dd1500720c */ /* 0x000fc40003f46270 */
[----:B------:R-:W-:Y:S02]  /*bd10*/  ISETP.GE.AND P1, PT, R21, R220, PT ;  /* 0x000000dc1500720c */ /* 0x000fe40003f26270 */
[C-C-:B------:R-:W-:Y:S02]  /*bd20*/  IADD3 R21, PT, PT, R222.reuse, 0x200, -R113.reuse ;  /* 0x00000200de157810 */ /* 0x140fe40007ffe871 */
[----:B------:R-:W-:Y:S01]  /*bd30*/  IABS R73, R73 ;  /* 0x0000004900497213 */ /* 0x000fe20000000000 */
[----:B-1----:R-:W-:Y:S01]  /*bd40*/  HMMA.16816.F32 R8, R24, R4, RZ ;  /* 0x000000041808723c */ /* 0x002fe200000018ff */
[--C-:B------:R-:W-:Y:S02]  /*bd50*/  IADD3 R5, PT, PT, R222, 0x107, -R113.reuse ;  /* 0x00000107de057810 */ /* 0x100fe40007ffe871 */
[----:B------:R-:W-:Y:S02]  /*bd60*/  IADD3 R4, PT, PT, R110, 0x107, -R113 ;  /* 0x000001076e047810 */ /* 0x000fe40007ffe871 */
[----:B------:R-:W-:-:S02]  /*bd70*/  IABS R5, R5 ;  /* 0x0000000500057213 */ /* 0x000fc40000000000 */
[----:B------:R-:W-:Y:S02]  /*bd80*/  IABS R4, R4 ;  /* 0x0000000400047213 */ /* 0x000fe40000000000 */
[----:B------:R-:W-:Y:S02]  /*bd90*/  I2FP.F32.S32 R5, R5 ;  /* 0x0000000500057245 */ /* 0x000fe40000201400 */
[----:B------:R-:W-:Y:S01]  /*bda0*/  IABS R21, R21 ;  /* 0x0000001500157213 */ /* 0x000fe20000000000 */
[----:B------:R-:W-:Y:S01]  /*bdb0*/  HMMA.16816.F32 R40, R16, R34, R40 ;  /* 0x000000221028723c */ /* 0x000fe20000001828 */
[----:B------:R-:W-:Y:S02]  /*bdc0*/  I2FP.F32.S32 R76, R76 ;  /* 0x0000004c004c7245 */ /* 0x000fe40000201400 */
[----:B------:R-:W-:Y:S01]  /*bdd0*/  I2FP.F32.S32 R117, R21 ;  /* 0x0000001500757245 */ /* 0x000fe20000201400 */
[----:B------:R-:W-:Y:S01]  /*bde0*/  VIADD R21, R112, 0xfffffe09 ;  /* 0xfffffe0970157836 */ /* 0x000fe20000000000 */
[----:B------:R-:W-:-:S02]  /*bdf0*/  I2FP.F32.S32 R73, R73 ;  /* 0x0000004900497245 */ /* 0x000fc40000201400 */
[--C-:B------:R-:W-:Y:S01]  /*be00*/  IADD3 R84, PT, PT, R110, 0x148, -R113.reuse ;  /* 0x000001486e547810 */ /* 0x100fe20007ffe871 */
[----:B--2---:R-:W-:Y:S01]  /*be10*/  HMMA.16816.F32 R8, R16, R12, R8 ;  /* 0x0000000c1008723c */ /* 0x004fe20000001808 */
[----:B------:R-:W-:Y:S01]  /*be20*/  I2FP.F32.S32 R13, R4 ;  /* 0x00000004000d7245 */ /* 0x000fe20000201400 */
[----:B------:R-:W-:Y:S01]  /*be30*/  VIADD R4, R112, 0xfffffe00 ;  /* 0xfffffe0070047836 */ /* 0x000fe20000000000 */
[--C-:B------:R-:W-:Y:S02]  /*be40*/  IADD3 R12, PT, PT, R110, 0x200, -R113.reuse ;  /* 0x000002006e0c7810 */ /* 0x100fe40007ffe871 */
[----:B------:R-:W-:Y:S02]  /*be50*/  IADD3 R83, PT, PT, R222, 0x148, -R113 ;  /* 0x00000148de537810 */ /* 0x000fe40007ffe871 */
[----:B------:R-:W-:Y:S02]  /*be60*/  ISETP.GE.AND P3, PT, R4, R224, PT ;  /* 0x000000e00400720c */ /* 0x000fe40003f66270 */
[----:B------:R-:W-:-:S02]  /*be70*/  IABS R12, R12 ;  /* 0x0000000c000c7213 */ /* 0x000fc40000000000 */
[C---:B------:R-:W-:Y:S01]  /*be80*/  FFMA.FTZ R5, -R235.reuse, R5, R41 ;  /* 0x00000005eb057223 */ /* 0x040fe20000010129 */
[----:B------:R-:W-:Y:S01]  /*be90*/  FFMA.FTZ R13, -R235, R13, R43 ;  /* 0x0000000deb0d7223 */ /* 0x000fe2000001012b */
[----:B------:R-:W-:Y:S01]  /*bea0*/  I2FP.F32.S32 R160, R12 ;  /* 0x0000000c00a07245 */ /* 0x000fe20000201400 */
[----:B------:R-:W-:Y:S01]  /*beb0*/  VIADD R12, R112, 0xfffffe01 ;  /* 0xfffffe01700c7836 */ /* 0x000fe20000000000 */
[----:B------:R-:W-:Y:S02]  /*bec0*/  IADD3 R43, PT, PT, R110, 0x1c8, -R113 ;  /* 0x000001c86e2b7810 */ /* 0x000fe40007ffe871 */
[----:B------:R-:W-:Y:S02]  /*bed0*/  FSEL R5, R5, -INF , P4 ;  /* 0xff80000005057808 */ /* 0x000fe40002000000 */
[----:B------:R-:W-:Y:S01]  /*bee0*/  FSEL R41, R13, -INF , P2 ;  /* 0xff8000000d297808 */ /* 0x000fe20001000000 */
[----:B------:R-:W-:Y:S01]  /*bef0*/  FFMA.FTZ R117, -R235, R117, R8 ;  /* 0x00000075eb757223 */ /* 0x000fe20000010108 */
[----:B------:R-:W-:Y:S01]  /*bf00*/  FSEL R57, R5, -INF , !P5 ;  /* 0xff80000005397808 */ /* 0x000fe20006800000 */
[----:B------:R-:W-:Y:S01]  /*bf10*/  FFMA.FTZ R160, -R235, R160, R10 ;  /* 0x000000a0eba07223 */ /* 0x000fe2000001010a */
[----:B------:R-:W-:-:S02]  /*bf20*/  ISETP.GE.AND P4, PT, R4, R223, PT ;  /* 0x000000df0400720c */ /* 0x000fc40003f86270 */
[C---:B------:R-:W-:Y:S02]  /*bf30*/  ISETP.GE.AND P5, PT, R4.reuse, R220, PT ;  /* 0x000000dc0400720c */ /* 0x040fe40003fa6270 */
[----:B------:R-:W-:Y:S02]  /*bf40*/  ISETP.GE.AND P2, PT, R4, R221, PT ;  /* 0x000000dd0400720c */ /* 0x000fe40003f46270 */
[----:B------:R-:W-:Y:S01]  /*bf50*/  HMMA.16816.F32 R4, R24, R6, RZ ;  /* 0x000000061804723c */ /* 0x000fe200000018ff */
[----:B------:R-:W-:Y:S02]  /*bf60*/  FSEL R117, R117, -INF , P3 ;  /* 0xff80000075757808 */ /* 0x000fe40001800000 */
[----:B------:R-:W-:Y:S02]  /*bf70*/  IADD3 R10, PT, PT, R222, 0x1ff, -R113 ;  /* 0x000001ffde0a7810 */ /* 0x000fe40007ffe871 */
[----:B------:R-:W-:Y:S02]  /*bf80*/  FSEL R41, R41, -INF , !P1 ;  /* 0xff80000029297808 */ /* 0x000fe40004800000 */
[----:B------:R-:W-:-:S02]  /*bf90*/  FSEL R117, R117, -INF , !P4 ;  /* 0xff80000075757808 */ /* 0x000fc40006000000 */
[----:B------:R-:W-:Y:S02]  /*bfa0*/  FSEL R160, R160, -INF , P2 ;  /* 0xff800000a0a07808 */ /* 0x000fe40001000000 */
[C---:B------:R-:W-:Y:S02]  /*bfb0*/  ISETP.GE.AND P1, PT, R12.reuse, R224, PT ;  /* 0x000000e00c00720c */ /* 0x040fe40003f26270 */
[C---:B------:R-:W-:Y:S02]  /*bfc0*/  ISETP.GE.AND P3, PT, R12.reuse, R223, PT ;  /* 0x000000df0c00720c */ /* 0x040fe40003f66270 */
[C---:B------:R-:W-:Y:S02]  /*bfd0*/  ISETP.GE.AND P4, PT, R12.reuse, R220, PT ;  /* 0x000000dc0c00720c */ /* 0x040fe40003f86270 */
[----:B------:R-:W-:Y:S02]  /*bfe0*/  ISETP.GE.AND P2, PT, R12, R221, PT ;  /* 0x000000dd0c00720c */ /* 0x000fe40003f46270 */
[----:B------:R-:W-:Y:S01]  /*bff0*/  IADD3 R8, PT, PT, R110, 0x1ff, -R113 ;  /* 0x000001ff6e087810 */ /* 0x000fe20007ffe871 */
[----:B------:R-:W-:Y:S01]  /*c000*/  HMMA.16816.F32 R12, R16, R14, R4 ;  /* 0x0000000e100c723c */ /* 0x000fe20000001804 */
[----:B------:R-:W-:Y:S01]  /*c010*/  IABS R10, R10 ;  /* 0x0000000a000a7213 */ /* 0x000fe20000000000 */
[----:B------:R-:W1:Y:S01]  /*c020*/  LDSM.16.M88.4 R4, [R96+0x1400] ;  /* 0x001400006004783b */ /* 0x000e620000000200 */
[----:B------:R-:W-:-:S02]  /*c030*/  IABS R8, R8 ;  /* 0x0000000800087213 */ /* 0x000fc40000000000 */
[----:B------:R-:W-:Y:S02]  /*c040*/  I2FP.F32.S32 R10, R10 ;  /* 0x0000000a000a7245 */ /* 0x000fe40000201400 */
[----:B------:R-:W-:Y:S02]  /*c050*/  I2FP.F32.S32 R8, R8 ;  /* 0x0000000800087245 */ /* 0x000fe40000201400 */
[----:B------:R-:W-:Y:S01]  /*c060*/  FSEL R160, R160, -INF , !P5 ;  /* 0xff800000a0a07808 */ /* 0x000fe20006800000 */
[C---:B------:R-:W-:Y:S01]  /*c070*/  FFMA.FTZ R10, -R235.reuse, R10, R9 ;  /* 0x0000000aeb0a7223 */ /* 0x040fe20000010109 */
[----:B------:R-:W-:Y:S02]  /*c080*/  VIADD R9, R112, 0xfffffe08 ;  /* 0xfffffe0870097836 */ /* 0x000fe40000000000 */
[----:B------:R-:W-:Y:S01]  /*c090*/  FFMA.FTZ R8, -R235, R8, R11 ;  /* 0x00000008eb087223 */ /* 0x000fe2000001010b */
[----:B------:R-:W-:Y:S02]  /*c0a0*/  IABS R43, R43 ;  /* 0x0000002b002b7213 */ /* 0x000fe40000000000 */
[----:B------:R-:W-:-:S02]  /*c0b0*/  FSEL R161, R10, -INF , P1 ;  /* 0xff8000000aa17808 */ /* 0x000fc40000800000 */
[----:B------:R-:W-:Y:S02]  /*c0c0*/  FSEL R122, R8, -INF , P2 ;  /* 0xff800000087a7808 */ /* 0x000fe40001000000 */
[----:B------:R-:W-:Y:S01]  /*c0d0*/  FSEL R161, R161, -INF , !P3 ;  /* 0xff800000a1a17808 */ /* 0x000fe20005800000 */
[----:B------:R-:W-:Y:S01]  /*c0e0*/  FFMA.FTZ R119, -R235, R119, R14 ;  /* 0x00000077eb777223 */ /* 0x000fe2000001010e */
[----:B------:R-:W-:Y:S01]  /*c0f0*/  ISETP.GE.AND P5, PT, R9, R224, PT ;  /* 0x000000e00900720c */ /* 0x000fe20003fa6270 */
[----:B------:R-:W-:Y:S01]  /*c100*/  FFMA.FTZ R120, -R235, R120, R12 ;  /* 0x00000078eb787223 */ /* 0x000fe2000001010c */
[C---:B------:R-:W-:Y:S02]  /*c110*/  ISETP.GE.AND P1, PT, R9.reuse, R223, PT ;  /* 0x000000df0900720c */ /* 0x040fe40003f26270 */
[C---:B------:R-:W-:Y:S02]  /*c120*/  ISETP.GE.AND P3, PT, R9.reuse, R220, PT ;  /* 0x000000dc0900720c */ /* 0x040fe40003f66270 */
[----:B------:R-:W-:-:S02]  /*c130*/  ISETP.GE.AND P2, PT, R9, R221, PT ;  /* 0x000000dd0900720c */ /* 0x000fc40003f46270 */
[C---:B------:R-:W-:Y:S01]  /*c140*/  HMMA.16816.F32 R8, R24.reuse, R28, RZ ;  /* 0x0000001c1808723c */ /* 0x040fe200000018ff */
[--C-:B------:R-:W-:Y:S02]  /*c150*/  IADD3 R14, PT, PT, R222, 0x1f7, -R113.reuse ;  /* 0x000001f7de0e7810 */ /* 0x100fe40007ffe871 */
[----:B------:R-:W-:Y:S02]  /*c160*/  IADD3 R12, PT, PT, R110, 0x1f7, -R113 ;  /* 0x000001f76e0c7810 */ /* 0x000fe40007ffe871 */
[----:B------:R-:W-:Y:S02]  /*c170*/  IABS R14, R14 ;  /* 0x0000000e000e7213 */ /* 0x000fe40000000000 */
[----:B------:R-:W-:Y:S01]  /*c180*/  IABS R12, R12 ;  /* 0x0000000c000c7213 */ /* 0x000fe20000000000 */
[----:B------:R-:W-:Y:S01]  /*c190*/  HMMA.16816.F32 R28, R24, R30, RZ ;  /* 0x0000001e181c723c */ /* 0x000fe200000018ff */
[----:B------:R-:W-:Y:S02]  /*c1a0*/  I2FP.F32.S32 R14, R14 ;  /* 0x0000000e000e7245 */ /* 0x000fe40000201400 */
[----:B------:R-:W-:-:S02]  /*c1b0*/  FSEL R122, R122, -INF , !P4 ;  /* 0xff8000007a7a7808 */ /* 0x000fc40006000000 */
[----:B------:R-:W-:Y:S01]  /*c1c0*/  I2FP.F32.S32 R12, R12 ;  /* 0x0000000c000c7245 */ /* 0x000fe20000201400 */
[----:B------:R-:W-:Y:S01]  /*c1d0*/  FFMA.FTZ R14, -R235, R14, R13 ;  /* 0x0000000eeb0e7223 */ /* 0x000fe2000001010d */
[----:B------:R-:W-:Y:S02]  /*c1e0*/  ISETP.GE.AND P4, PT, R21, R224, PT ;  /* 0x000000e01500720c */ /* 0x000fe40003f86270 */
[----:B------:R-:W-:Y:S01]  /*c1f0*/  IADD3 R13, PT, PT, R222, 0x1f0, -R113 ;  /* 0x000001f0de0d7810 */ /* 0x000fe20007ffe871 */
[----:B------:R-:W-:Y:S01]  /*c200*/  FFMA.FTZ R12, -R235, R12, R15 ;  /* 0x0000000ceb0c7223 */ /* 0x000fe2000001010f */
[----:B------:R-:W-:Y:S01]  /*c210*/  FSEL R120, R120, -INF , P5 ;  /* 0xff80000078787808 */ /* 0x000fe20002800000 */
[----:B-1----:R-:W-:Y:S01]  /*c220*/  HMMA.16816.F32 R8, R16, R4, R8 ;  /* 0x000000041008723c */ /* 0x002fe20000001808 */
[----:B------:R-:W-:Y:S01]  /*c230*/  FSEL R119, R119, -INF , P2 ;  /* 0xff80000077777808 */ /* 0x000fe20001000000 */
[----:B------:R-:W-:Y:S01]  /*c240*/  VIADD R4, R112, 0xfffffe10 ;  /* 0xfffffe1070047836 */ /* 0x000fe20000000000 */
[----:B------:R-:W-:-:S02]  /*c250*/  IABS R13, R13 ;  /* 0x0000000d000d7213 */ /* 0x000fc40000000000 */
[----:B------:R-:W-:Y:S02]  /*c260*/  FSEL R14, R14, -INF , P4 ;  /* 0xff8000000e0e7808 */ /* 0x000fe40002000000 */
[C---:B------:R-:W-:Y:S01]  /*c270*/  ISETP.GE.AND P5, PT, R21.reuse, R223, PT ;  /* 0x000000df1500720c */ /* 0x040fe20003fa6270 */
[----:B------:R-:W-:Y:S01]  /*c280*/  HMMA.16816.F32 R28, R16, R6, R28 ;  /* 0x00000006101c723c */ /* 0x000fe2000000181c */
[C---:B------:R-:W-:Y:S02]  /*c290*/  ISETP.GE.AND P2, PT, R21.reuse, R221, PT ;  /* 0x000000dd1500720c */ /* 0x040fe40003f46270 */
[----:B------:R-:W-:Y:S02]  /*c2a0*/  FSEL R120, R120, -INF , !P1 ;  /* 0xff80000078787808 */ /* 0x000fe40004800000 */
[----:B------:R-:W-:Y:S02]  /*c2b0*/  ISETP.GE.AND P1, PT, R21, R220, PT ;  /* 0x000000dc1500720c */ /* 0x000fe40003f26270 */
[----:B------:R-:W-:-:S02]  /*c2c0*/  FSEL R125, R14, -INF , !P5 ;  /* 0xff8000000e7d7808 */ /* 0x000fc40006800000 */
[----:B------:R-:W-:Y:S02]  /*c2d0*/  I2FP.F32.S32 R21, R13 ;  /* 0x0000000d00157245 */ /* 0x000fe40000201400 */
[----:B------:R-:W-:Y:S02]  /*c2e0*/  FSEL R118, R12, -INF , P2 ;  /* 0xff8000000c767808 */ /* 0x000fe40001000000 */
[----:B------:R-:W-:Y:S01]  /*c2f0*/  IADD3 R5, PT, PT, R110, 0x1f0, -R113 ;  /* 0x000001f06e057810 */ /* 0x000fe20007ffe871 */
[----:B------:R-:W1:Y:S01]  /*c300*/  LDSM.16.M88.4 R12, [R94+0x1800] ;  /* 0x001800005e0c783b */ /* 0x000e620000000200 */
[----:B------:R-:W-:Y:S01]  /*c310*/  FSEL R119, R119, -INF , !P3 ;  /* 0xff80000077777808 */ /* 0x000fe20005800000 */
[C---:B------:R-:W-:Y:S01]  /*c320*/  FFMA.FTZ R21, -R235.reuse, R21, R8 ;  /* 0x00000015eb157223 */ /* 0x040fe20000010108 */
[----:B------:R-:W-:Y:S02]  /*c330*/  IABS R5, R5 ;  /* 0x0000000500057213 */ /* 0x000fe40000000000 */
[----:B------:R-:W-:Y:S01]  /*c340*/  ISETP.GE.AND P3, PT, R4, R224, PT ;  /* 0x000000e00400720c */ /* 0x000fe20003f66270 */
[C---:B------:R-:W-:Y:S01]  /*c350*/  FFMA.FTZ R28, -R235.reuse, R22, R28 ;  /* 0x00000016eb1c7223 */ /* 0x040fe2000001011c */
[----:B------:R-:W-:Y:S01]  /*c360*/  I2FP.F32.S32 R189, R5 ;  /* 0x0000000500bd7245 */ /* 0x000fe20000201400 */
[----:B------:R-:W-:Y:S01]  /*c370*/  VIADD R22, R112, 0xfffffe19 ;  /* 0xfffffe1970167836 */ /* 0x000fe20000000000 */
[C---:B------:R-:W-:Y:S01]  /*c380*/  ISETP.GE.AND P4, PT, R4.reuse, R223, PT ;  /* 0x000000df0400720c */ /* 0x040fe20003f86270 */
[C---:B------:R-:W-:Y:S01]  /*c390*/  FFMA.FTZ R23, -R235.reuse, R23, R30 ;  /* 0x00000017eb177223 */ /* 0x040fe2000001011e */
[C---:B------:R-:W-:Y:S01]  /*c3a0*/  ISETP.GE.AND P5, PT, R4.reuse, R220, PT ;  /* 0x000000dc0400720c */ /* 0x040fe20003fa6270 */
[----:B------:R-:W-:Y:S01]  /*c3b0*/  FFMA.FTZ R189, -R235, R189, R10 ;  /* 0x000000bdebbd7223 */ /* 0x000fe2000001010a */
[----:B------:R-:W-:Y:S01]  /*c3c0*/  ISETP.GE.AND P2, PT, R4, R221, PT ;  /* 0x000000dd0400720c */ /* 0x000fe20003f46270 */
[----:B------:R-:W-:Y:S01]  /*c3d0*/  VIADD R4, R112, 0xfffffe11 ;  /* 0xfffffe1170047836 */ /* 0x000fe20000000000 */
[----:B------:R-:W-:-:S02]  /*c3e0*/  FSEL R21, R21, -INF , P3 ;  /* 0xff80000015157808 */ /* 0x000fc40001800000 */
[----:B------:R-:W-:Y:S02]  /*c3f0*/  IADD3 R10, PT, PT, R222, 0x1ef, -R113 ;  /* 0x000001efde0a7810 */ /* 0x000fe40007ffe871 */
[----:B------:R-:W-:Y:S02]  /*c400*/  FSEL R118, R118, -INF , !P1 ;  /* 0xff80000076767808 */ /* 0x000fe40004800000 */
[----:B------:R-:W-:Y:S02]  /*c410*/  FSEL R21, R21, -INF , !P4 ;  /* 0xff80000015157808 */ /* 0x000fe40006000000 */
[----:B------:R-:W-:Y:S02]  /*c420*/  FSEL R189, R189, -INF , P2 ;  /* 0xff800000bdbd7808 */ /* 0x000fe40001000000 */
[C---:B------:R-:W-:Y:S02]  /*c430*/  ISETP.GE.AND P1, PT, R4.reuse, R224, PT ;  /* 0x000000e00400720c */ /* 0x040fe40003f26270 */
[----:B------:R-:W-:-:S02]  /*c440*/  ISETP.GE.AND P3, PT, R4, R223, PT ;  /* 0x000000df0400720c */ /* 0x000fc40003f66270 */
[C---:B------:R-:W-:Y:S02]  /*c450*/  ISETP.GE.AND P4, PT, R4.reuse, R220, PT ;  /* 0x000000dc0400720c */ /* 0x040fe40003f86270 */
[----:B------:R-:W-:Y:S02]  /*c460*/  ISETP.GE.AND P2, PT, R4, R221, PT ;  /* 0x000000dd0400720c */ /* 0x000fe40003f46270 */
[----:B------:R-:W-:Y:S01]  /*c470*/  IADD3 R8, PT, PT, R110, 0x1ef, -R113 ;  /* 0x000001ef6e087810 */ /* 0x000fe20007ffe871 */
[----:B------:R-:W2:Y:S01]  /*c480*/  LDSM.16.M88.4 R4, [R96+0x1800] ;  /* 0x001800006004783b */ /* 0x000ea20000000200 */
[----:B------:R-:W-:Y:S02]  /*c490*/  IABS R10, R10 ;  /* 0x0000000a000a7213 */ /* 0x000fe40000000000 */
[----:B------:R-:W-:Y:S02]  /*c4a0*/  IABS R8, R8 ;  /* 0x0000000800087213 */ /* 0x000fe40000000000 */
[----:B------:R-:W-:-:S02]  /*c4b0*/  I2FP.F32.S32 R10, R10 ;  /* 0x0000000a000a7245 */ /* 0x000fc40000201400 */
[----:B------:R-:W-:Y:S02]  /*c4c0*/  I2FP.F32.S32 R8, R8 ;  /* 0x0000000800087245 */ /* 0x000fe40000201400 */
[----:B------:R-:W-:Y:S01]  /*c4d0*/  FSEL R189, R189, -INF , !P5 ;  /* 0xff800000bdbd7808 */ /* 0x000fe20006800000 */
[C---:B------:R-:W-:Y:S01]  /*c4e0*/  FFMA.FTZ R10, -R235.reuse, R10, R9 ;  /* 0x0000000aeb0a7223 */ /* 0x040fe20000010109 */
[----:B------:R-:W-:Y:S02]  /*c4f0*/  VIADD R9, R112, 0xfffffe18 ;  /* 0xfffffe1870097836 */ /* 0x000fe40000000000 */
[----:B------:R-:W-:Y:S01]  /*c500*/  FFMA.FTZ R8, -R235, R8, R11 ;  /* 0x00000008eb087223 */ /* 0x000fe2000001010b */
[----:B------:R-:W-:Y:S02]  /*c510*/  I2FP.F32.S32 R43, R43 ;  /* 0x0000002b002b7245 */ /* 0x000fe40000201400 */
[----:B------:R-:W-:Y:S02]  /*c520*/  FSEL R188, R10, -INF , P1 ;  /* 0xff8000000abc7808 */ /* 0x000fe40000800000 */
[----:B------:R-:W-:-:S02]  /*c530*/  FSEL R129, R8, -INF , P2 ;  /* 0xff80000008817808 */ /* 0x000fc40001000000 */
[----:B------:R-:W-:Y:S02]  /*c540*/  FSEL R188, R188, -INF , !P3 ;  /* 0xff800000bcbc7808 */ /* 0x000fe40005800000 */
[C---:B------:R-:W-:Y:S02]  /*c550*/  ISETP.GE.AND P5, PT, R9.reuse, R224, PT ;  /* 0x000000e00900720c */ /* 0x040fe40003fa6270 */
[C---:B------:R-:W-:Y:S02]  /*c560*/  ISETP.GE.AND P1, PT, R9.reuse, R223, PT ;  /* 0x000000df0900720c */ /* 0x040fe40003f26270 */
[C---:B------:R-:W-:Y:S02]  /*c570*/  ISETP.GE.AND P3, PT, R9.reuse, R220, PT ;  /* 0x000000dc0900720c */ /* 0x040fe40003f66270 */
[----:B------:R-:W-:Y:S02]  /*c580*/  ISETP.GE.AND P2, PT, R9, R221, PT ;  /* 0x000000dd0900720c */ /* 0x000fe40003f46270 */
[----:B-1----:R-:W-:Y:S01]  /*c590*/  HMMA.16816.F32 R8, R24, R12, RZ ;  /* 0x0000000c1808723c */ /* 0x002fe200000018ff */
[----:B------:R-:W-:-:S02]  /*c5a0*/  IADD3 R13, PT, PT, R222, 0x1e7, -R113 ;  /* 0x000001e7de0d7810 */ /* 0x000fc40007ffe871 */
[----:B------:R-:W-:Y:S02]  /*c5b0*/  IADD3 R12, PT, PT, R110, 0x1e7, -R113 ;  /* 0x000001e76e0c7810 */ /* 0x000fe40007ffe871 */
[----:B------:R-:W-:Y:S02]  /*c5c0*/  IABS R13, R13 ;  /* 0x0000000d000d7213 */ /* 0x000fe40000000000 */
[----:B------:R-:W-:Y:S02]  /*c5d0*/  IABS R12, R12 ;  /* 0x0000000c000c7213 */ /* 0x000fe40000000000 */
[----:B------:R-:W-:Y:S02]  /*c5e0*/  I2FP.F32.S32 R13, R13 ;  /* 0x0000000d000d7245 */ /* 0x000fe40000201400 */
[----:B------:R-:W-:Y:S02]  /*c5f0*/  I2FP.F32.S32 R12, R12 ;  /* 0x0000000c000c7245 */ /* 0x000fe40000201400 */
[----:B------:R-:W-:Y:S01]  /*c600*/  FSEL R129, R129, -INF , !P4 ;  /* 0xff80000081817808 */ /* 0x000fe20006000000 */
[C---:B------:R-:W-:Y:S01]  /*c610*/  FFMA.FTZ R29, -R235.reuse, R13, R29 ;  /* 0x0000000deb1d7223 */ /* 0x040fe2000001011d */
[----:B------:R-:W-:Y:S01]  /*c620*/  ISETP.GE.AND P4, PT, R22, R224, PT ;  /* 0x000000e01600720c */ /* 0x000fe20003f86270 */
[----:B------:R-:W-:Y:S01]  /*c630*/  FFMA.FTZ R12, -R235, R12, R31 ;  /* 0x0000000ceb0c7223 */ /* 0x000fe2000001011f */
[----:B------:R-:W-:-:S02]  /*c640*/  IADD3 R13, PT, PT, R222, 0x1e0, -R113 ;  /* 0x000001e0de0d7810 */ /* 0x000fc40007ffe871 */
[----:B------:R-:W-:Y:S01]  /*c650*/  FSEL R187, R28, -INF , P5 ;  /* 0xff8000001cbb7808 */ /* 0x000fe20002800000 */
[----:B--2---:R-:W-:Y:S01]  /*c660*/  HMMA.16816.F32 R8, R16, R4, R8 ;  /* 0x000000041008723c */ /* 0x004fe20000001808 */
[----:B------:R-:W-:Y:S01]  /*c670*/  FSEL R23, R23, -INF , P2 ;  /* 0xff80000017177808 */ /* 0x000fe20001000000 */
[----:B------:R-:W-:Y:S01]  /*c680*/  VIADD R4, R112, 0xfffffe20 ;  /* 0xfffffe2070047836 */ /* 0x000fe20000000000 */
[C---:B------:R-:W-:Y:S02]  /*c690*/  ISETP.GE.AND P2, PT, R22.reuse, R221, PT ;  /* 0x000000dd1600720c */ /* 0x040fe40003f46270 */
[----:B------:R-:W-:Y:S02]  /*c6a0*/  IABS R13, R13 ;  /* 0x0000000d000d7213 */ /* 0x000fe40000000000 */
[----:B------:R-:W-:Y:S02]  /*c6b0*/  FSEL R29, R29, -INF , P4 ;  /* 0xff8000001d1d7808 */ /* 0x000fe40002000000 */
[----:B------:R-:W-:-:S02]  /*c6c0*/  ISETP.GE.AND P5, PT, R22, R223, PT ;  /* 0x000000df1600720c */ /* 0x000fc40003fa6270 */
[----:B------:R-:W-:Y:S02]  /*c6d0*/  FSEL R187, R187, -INF , !P1 ;  /* 0xff800000bbbb7808 */ /* 0x000fe40004800000 */
[----:B------:R-:W-:Y:S02]  /*c6e0*/  ISETP.GE.AND P1, PT, R22, R220, PT ;  /* 0x000000dc1600720c */ /* 0x000fe40003f26270 */
[----:B------:R-:W-:Y:S02]  /*c6f0*/  I2FP.F32.S32 R183, R13 ;  /* 0x0000000d00b77245 */ /* 0x000fe40000201400 */
[----:B------:R-:W-:Y:S02]  /*c700*/  FSEL R22, R12, -INF , P2 ;  /* 0xff8000000c167808 */ /* 0x000fe40001000000 */
[----:B------:R-:W-:Y:S01]  /*c710*/  FSEL R186, R29, -INF , !P5 ;  /* 0xff8000001dba7808 */ /* 0x000fe20006800000 */
[----:B------:R-:W-:Y:S01]  /*c720*/  HMMA.16816.F32 R12, R24, R14, RZ ;  /* 0x0000000e180c723c */ /* 0x000fe200000018ff */
[----:B------:R-:W-:Y:S01]  /*c730*/  IADD3 R5, PT, PT, R110, 0x1e0, -R113 ;  /* 0x000001e06e057810 */ /* 0x000fe20007ffe871 */
[----:B------:R-:W1:Y:S01]  /*c740*/  LDSM.16.M88.4 R28, [R94+0x1c00] ;  /* 0x001c00005e1c783b */ /* 0x000e620000000200 */
[----:B------:R-:W-:Y:S01]  /*c750*/  FSEL R23, R23, -INF , !P3 ;  /* 0xff80000017177808 */ /* 0x000fe20005800000 */
[----:B------:R-:W-:Y:S01]  /*c760*/  FFMA.FTZ R183, -R235, R183, R8 ;  /* 0x000000b7ebb77223 */ /* 0x000fe20000010108 */
[----:B------:R-:W-:-:S02]  /*c770*/  IABS R5, R5 ;  /* 0x0000000500057213 */ /* 0x000fc40000000000 */
[C---:B------:R-:W-:Y:S02]  /*c780*/  ISETP.GE.AND P3, PT, R4.reuse, R224, PT ;  /* 0x000000e00400720c */ /* 0x040fe40003f66270 */
[----:B------:R-:W-:Y:S02]  /*c790*/  I2FP.F32.S32 R35, R5 ;  /* 0x0000000500237245 */ /* 0x000fe40000201400 */
[C---:B------:R-:W-:Y:S02]  /*c7a0*/  ISETP.GE.AND P4, PT, R4.reuse, R223, PT ;  /* 0x000000df0400720c */ /* 0x040fe40003f86270 */
[C---:B------:R-:W-:Y:S01]  /*c7b0*/  ISETP.GE.AND P5, PT, R4.reuse, R220, PT ;  /* 0x000000dc0400720c */ /* 0x040fe20003fa6270 */
[----:B------:R-:W-:Y:S01]  /*c7c0*/  FFMA.FTZ R35, -R235, R35, R10 ;  /* 0x00000023eb237223 */ /* 0x000fe2000001010a */
[----:B------:R-:W-:Y:S01]  /*c7d0*/  ISETP.GE.AND P2, PT, R4, R221, PT ;  /* 0x000000dd0400720c */ /* 0x000fe20003f46270 */
[----:B------:R-:W-:Y:S01]  /*c7e0*/  VIADD R4, R112, 0xfffffe21 ;  /* 0xfffffe2170047836 */ /* 0x000fe20000000000 */
[----:B------:R-:W-:-:S02]  /*c7f0*/  FSEL R183, R183, -INF , P3 ;  /* 0xff800000b7b77808 */ /* 0x000fc40001800000 */
[----:B------:R-:W-:Y:S01]  /*c800*/  IADD3 R10, PT, PT, R222, 0x1df, -R113 ;  /* 0x000001dfde0a7810 */ /* 0x000fe20007ffe871 */
[----:B------:R-:W-:Y:S01]  /*c810*/  HMMA.16816.F32 R12, R16, R6, R12 ;  /* 0x00000006100c723c */ /* 0x000fe2000000180c */
        /* <DEDUP_REMOVED lines=10> */
[----:B------:R-:W-:Y:S01]  /*c8c0*/  IABS R8, R8 ;  /* 0x0000000800087213 */ /* 0x000fe20000000000 */
[C---:B------:R-:W-:Y:S01]  /*c8d0*/  FFMA.FTZ R185, -R235.reuse, R185, R14 ;  /* 0x000000b9ebb97223 */ /* 0x040fe2000001010e */
[----:B------:R-:W-:Y:S01]  /*c8e0*/  I2FP.F32.S32 R10, R10 ;  /* 0x0000000a000a7245 */ /* 0x000fe20000201400 */
[----:B------:R-:W-:Y:S01]  /*c8f0*/  FFMA.FTZ R180, -R235, R180, R12 ;  /* 0x000000b4ebb47223 */ /* 0x000fe2000001010c */
[----:B------:R-:W-:-:S02]  /*c900*/  I2FP.F32.S32 R8, R8 ;  /* 0x0000000800087245 */ /* 0x000fc40000201400 */
[----:B------:R-:W-:Y:S01]  /*c910*/  FSEL R35, R35, -INF , !P5 ;  /* 0xff80000023237808 */ /* 0x000fe20006800000 */
[C---:B------:R-:W-:Y:S01]  /*c920*/  FFMA.FTZ R10, -R235.reuse, R10, R9 ;  /* 0x0000000aeb0a7223 */ /* 0x040fe20000010109 */
[----:B------:R-:W-:Y:S02]  /*c930*/  VIADD R9, R112, 0xfffffe28 ;  /* 0xfffffe2870097836 */ /* 0x000fe40000000000 */
[----:B------:R-:W-:Y:S01]  /*c940*/  FFMA.FTZ R8, -R235, R8, R11 ;  /* 0x00000008eb087223 */ /* 0x000fe2000001010b */
[----:B------:R-:W-:Y:S02]  /*c950*/  IADD3 R14, PT, PT, R222, 0x1d7, -R113 ;  /* 0x000001d7de0e7810 */ /* 0x000fe40007ffe871 */
[----:B------:R-:W-:Y:S02]  /*c960*/  FSEL R182, R10, -INF , P1 ;  /* 0xff8000000ab67808 */ /* 0x000fe40000800000 */
[----:B------:R-:W-:Y:S02]  /*c970*/  FSEL R34, R8, -INF , P2 ;  /* 0xff80000008227808 */ /* 0x000fe40001000000 */
[----:B------:R-:W-:-:S02]  /*c980*/  FSEL R182, R182, -INF , !P3 ;  /* 0xff800000b6b67808 */ /* 0x000fc40005800000 */
[C---:B------:R-:W-:Y:S02]  /*c990*/  ISETP.GE.AND P5, PT, R9.reuse, R224, PT ;  /* 0x000000e00900720c */ /* 0x040fe40003fa6270 */
[C---:B------:R-:W-:Y:S02]  /*c9a0*/  ISETP.GE.AND P1, PT, R9.reuse, R223, PT ;  /* 0x000000df0900720c */ /* 0x040fe40003f26270 */
[C---:B------:R-:W-:Y:S02]  /*c9b0*/  ISETP.GE.AND P3, PT, R9.reuse, R220, PT ;  /* 0x000000dc0900720c */ /* 0x040fe40003f66270 */
[----:B------:R-:W-:Y:S02]  /*c9c0*/  ISETP.GE.AND P2, PT, R9, R221, PT ;  /* 0x000000dd0900720c */ /* 0x000fe40003f46270 */
[----:B-1----:R-:W-:Y:S01]  /*c9d0*/  HMMA.16816.F32 R8, R24, R28, RZ ;  /* 0x0000001c1808723c */ /* 0x002fe200000018ff */
[----:B------:R-:W-:Y:S01]  /*c9e0*/  IABS R14, R14 ;  /* 0x0000000e000e7213 */ /* 0x000fe20000000000 */
[----:B------:R-:W-:Y:S01]  /*c9f0*/  VIADD R28, R112, 0xfffffe29 ;  /* 0xfffffe29701c7836 */ /* 0x000fe20000000000 */
[----:B------:R-:W-:-:S02]  /*ca00*/  IADD3 R12, PT, PT, R110, 0x1d7, -R113 ;  /* 0x000001d76e0c7810 */ /* 0x000fc40007ffe871 */
[----:B------:R-:W-:Y:S02]  /*ca10*/  I2FP.F32.S32 R14, R14 ;  /* 0x0000000e000e7245 */ /* 0x000fe40000201400 */
[----:B------:R-:W-:Y:S02]  /*ca20*/  IABS R12, R12 ;  /* 0x0000000c000c7213 */ /* 0x000fe40000000000 */
[----:B------:R-:W-:Y:S01]  /*ca30*/  FSEL R34, R34, -INF , !P4 ;  /* 0xff80000022227808 */ /* 0x000fe20006000000 */
[C---:B------:R-:W-:Y:S01]  /*ca40*/  FFMA.FTZ R14, -R235.reuse, R14, R13 ;  /* 0x0000000eeb0e7223 */ /* 0x040fe2000001010d */
[----:B------:R-:W-:Y:S02]  /*ca50*/  I2FP.F32.S32 R12, R12 ;  /* 0x0000000c000c7245 */ /* 0x000fe40000201400 */
[----:B------:R-:W-:Y:S02]  /*ca60*/  ISETP.GE.AND P4, PT, R28, R224, PT ;  /* 0x000000e01c00720c */ /* 0x000fe40003f86270 */
[----:B------:R-:W-:Y:S01]  /*ca70*/  IADD3 R13, PT, PT, R222, 0x1d0, -R113 ;  /* 0x000001d0de0d7810 */ /* 0x000fe20007ffe871 */
[----:B------:R-:W-:Y:S01]  /*ca80*/  FFMA.FTZ R12, -R235, R12, R15 ;  /* 0x0000000ceb0c7223 */ /* 0x000fe2000001010f */
[----:B------:R-:W-:-:S02]  /*ca90*/  FSEL R180, R180, -INF , P5 ;  /* 0xff800000b4b47808 */ /* 0x000fc40002800000 */
[----:B------:R-:W-:Y:S01]  /*caa0*/  FSEL R185, R185, -INF , P2 ;  /* 0xff800000b9b97808 */ /* 0x000fe20001000000 */
[----:B--2---:R-:W-:Y:S01]  /*cab0*/  HMMA.16816.F32 R8, R16, R4, R8 ;  /* 0x000000041008723c */ /* 0x004fe20000001808 */
[----:B------:R-:W-:Y:S01]  /*cac0*/  IABS R13, R13 ;  /* 0x0000000d000d7213 */ /* 0x000fe20000000000 */
[----:B------:R-:W-:Y:S01]  /*cad0*/  VIADD R4, R112, 0xfffffe30 ;  /* 0xfffffe3070047836 */ /* 0x000fe20000000000 */
[----:B------:R-:W-:Y:S02]  /*cae0*/  FSEL R14, R14, -INF , P4 ;  /* 0xff8000000e0e7808 */ /* 0x000fe40002000000 */
[C---:B------:R-:W-:Y:S02]  /*caf0*/  ISETP.GE.AND P5, PT, R28.reuse, R223, PT ;  /* 0x000000df1c00720c */ /* 0x040fe40003fa6270 */
[----:B------:R-:W-:Y:S02]  /*cb00*/  ISETP.GE.AND P2, PT, R28, R221, PT ;  /* 0x000000dd1c00720c */ /* 0x000fe40003f46270 */
[----:B------:R-:W-:-:S02]  /*cb10*/  FSEL R180, R180, -INF , !P1 ;  /* 0xff800000b4b47808 */ /* 0x000fc40004800000 */
[----:B------:R-:W-:Y:S02]  /*cb20*/  ISETP.GE.AND P1, PT, R28, R220, PT ;  /* 0x000000dc1c00720c */ /* 0x000fe40003f26270 */
[----:B------:R-:W-:Y:S01]  /*cb30*/  FSEL R39, R14, -INF , !P5 ;  /* 0xff8000000e277808 */ /* 0x000fe20006800000 */
[----:B------:R-:W-:Y:S01]  /*cb40*/  HMMA.16816.F32 R28, R24, R30, RZ ;  /* 0x0000001e181c723c */ /* 0x000fe200000018ff */
[----:B------:R-:W-:Y:S02]  /*cb50*/  I2FP.F32.S32 R178, R13 ;  /* 0x0000000d00b27245 */ /* 0x000fe40000201400 */
[----:B------:R-:W-:Y:S02]  /*cb60*/  FSEL R184, R12, -INF , P2 ;  /* 0xff8000000cb87808 */ /* 0x000fe40001000000 */
        /* <DEDUP_REMOVED lines=12> */
[----:B------:R-:W-:Y:S01]  /*cc30*/  FSEL R178, R178, -INF , P3 ;  /* 0xff800000b2b27808 */ /* 0x000fe20001800000 */
[----:B------:R-:W-:Y:S01]  /*cc40*/  HMMA.16816.F32 R28, R16, R6, R28 ;  /* 0x00000006101c723c */ /* 0x000fe2000000181c */
[----:B------:R-:W-:-:S02]  /*cc50*/  IADD3 R10, PT, PT, R222, 0x1cf, -R113 ;  /* 0x000001cfde0a7810 */ /* 0x000fc40007ffe871 */
[----:B------:R-:W-:Y:S02]  /*cc60*/  FSEL R184, R184, -INF , !P1 ;  /* 0xff800000b8b87808 */ /* 0x000fe40004800000 */
[----:B------:R-:W-:Y:S02]  /*cc70*/  FSEL R178, R178, -INF , !P4 ;  /* 0xff800000b2b27808 */ /* 0x000fe40006000000 */
[----:B------:R-:W-:Y:S02]  /*cc80*/  FSEL R181, R181, -INF , P2 ;  /* 0xff800000b5b57808 */ /* 0x000fe40001000000 */
[C---:B------:R-:W-:Y:S02]  /*cc90*/  ISETP.GE.AND P1, PT, R4.reuse, R224, PT ;  /* 0x000000e00400720c */ /* 0x040fe40003f26270 */
[C---:B------:R-:W-:Y:S02]  /*cca0*/  ISETP.GE.AND P3, PT, R4.reuse, R223, PT ;  /* 0x000000df0400720c */ /* 0x040fe40003f66270 */
[----:B------:R-:W-:-:S02]  /*ccb0*/  ISETP.GE.AND P4, PT, R4, R220, PT ;  /* 0x000000dc0400720c */ /* 0x000fc40003f86270 */
[----:B------:R-:W-:Y:S02]  /*ccc0*/  ISETP.GE.AND P2, PT, R4, R221, PT ;  /* 0x000000dd0400720c */ /* 0x000fe40003f46270 */
[----:B------:R-:W-:Y:S01]  /*ccd0*/  IADD3 R8, PT, PT, R110, 0x1cf, -R113 ;  /* 0x000001cf6e087810 */ /* 0x000fe20007ffe871 */
[----:B------:R-:W2:Y:S01]  /*cce0*/  LDSM.16.M88.4 R4, [R96+0x2000] ;  /* 0x002000006004783b */ /* 0x000ea20000000200 */
[----:B------:R-:W-:Y:S01]  /*ccf0*/  IABS R10, R10 ;  /* 0x0000000a000a7213 */ /* 0x000fe20000000000 */
[C---:B------:R-:W-:Y:S01]  /*cd00*/  FFMA.FTZ R176, -R235.reuse, R176, R28 ;  /* 0x000000b0ebb07223 */ /* 0x040fe2000001011c */
[----:B------:R-:W-:Y:S01]  /*cd10*/  IABS R8, R8 ;  /* 0x0000000800087213 */ /* 0x000fe20000000000 */
[----:B------:R-:W-:Y:S01]  /*cd20*/  VIADD R28, R112, 0xfffffe39 ;  /* 0xfffffe39701c7836 */ /* 0x000fe20000000000 */
        /* <DEDUP_REMOVED lines=16> */
[--C-:B------:R-:W-:Y:S02]  /*ce30*/  IADD3 R13, PT, PT, R222, 0x1c7, -R113.reuse ;  /* 0x000001c7de0d7810 */ /* 0x100fe40007ffe871 */
[----:B------:R-:W-:-:S02]  /*ce40*/  IADD3 R12, PT, PT, R110, 0x1c7, -R113 ;  /* 0x000001c76e0c7810 */ /* 0x000fc40007ffe871 */
        /* <DEDUP_REMOVED lines=18> */
[----:B------:R-:W-:Y:S02]  /*cf70*/  I2FP.F32.S32 R171, R13 ;  /* 0x0000000d00ab7245 */ /* 0x000fe40000201400 */
[----:B------:R-:W-:Y:S02]  /*cf80*/  FSEL R174, R12, -INF , P2 ;  /* 0xff8000000cae7808 */ /* 0x000fe40001000000 */
[----:B------:R-:W-:Y:S01]  /*cf90*/  ISETP.GE.AND P1, PT, R28, R220, PT ;  /* 0x000000dc1c00720c */ /* 0x000fe20003f26270 */
[----:B------:R-:W-:Y:S01]  /*cfa0*/  HMMA.16816.F32 R12, R24, R14, RZ ;  /* 0x0000000e180c723c */ /* 0x000fe200000018ff */
[----:B------:R-:W-:Y:S01]  /*cfb0*/  FSEL R175, R29, -INF , !P5 ;  /* 0xff8000001daf7808 */ /* 0x000fe20006800000 */
[----:B------:R-:W-:Y:S01]  /*cfc0*/  FFMA.FTZ R171, -R235, R171, R8 ;  /* 0x000000abebab7223 */ /* 0x000fe20000010108 */
[----:B------:R-:W-:Y:S01]  /*cfd0*/  IADD3 R5, PT, PT, R110, 0x1c0, -R113 ;  /* 0x000001c06e057810 */ /* 0x000fe20007ffe871 */
[----:B------:R-:W1:Y:S01]  /*cfe0*/  LDSM.16.M88.4 R28, [R94+0x2400] ;  /* 0x002400005e1c783b */ /* 0x000e620000000200 */
[----:B------:R-:W-:-:S02]  /*cff0*/  FSEL R179, R179, -INF , !P3 ;  /* 0xff800000b3b37808 */ /* 0x000fc40005800000 */
[----:B------:R-:W-:Y:S02]  /*d000*/  IABS R5, R5 ;  /* 0x0000000500057213 */ /* 0x000fe40000000000 */
        /* <DEDUP_REMOVED lines=22> */
[----:B------:R-:W-:Y:S01]  /*d170*/  FFMA.FTZ R168, -R235, R168, R12 ;  /* 0x000000a8eba87223 */ /* 0x000fe2000001010c */
[----:B------:R-:W-:Y:S02]  /*d180*/  I2FP.F32.S32 R10, R10 ;  /* 0x0000000a000a7245 */ /* 0x000fe40000201400 */
        /* <DEDUP_REMOVED lines=64> */
[----:B------:R-:W-:Y:S01]  /*d590*/  FFMA.FTZ R154, -R235, R154, R28 ;  /* 0x0000009aeb9a7223 */ /* 0x000fe2000001011c */
[----:B------:R-:W-:Y:S01]  /*d5a0*/  IABS R8, R8 ;  /* 0x0000000800087213 */ /* 0x000fe20000000000 */
[----:B------:R-:W-:Y:S01]  /*d5b0*/  VIADD R28, R112, 0xfffffe59 ;  /* 0xfffffe59701c7836 */ /* 0x000fe20000000000 */
[----:B------:R-:W-:Y:S02]  /*d5c0*/  I2FP.F32.S32 R10, R10 ;  /* 0x0000000a000a7245 */ /* 0x000fe40000201400 */
[----:B------:R-:W-:-:S02]  /*d5d0*/  I2FP.F32.S32 R8, R8 ;  /* 0x0000000800087245 */ /* 0x000fc40000201400 */
[----:B------:R-:W-:Y:S01]  /*d5e0*/  FSEL R165, R165, -INF , !P5 ;  /* 0xff800000a5a57808 */ /* 0x000fe20006800000 */
[C---:B------:R-:W-:Y:S01]  /*d5f0*/  FFMA.FTZ R10, -R235.reuse, R10, R9 ;  /* 0x0000000aeb0a7223 */ /* 0x040fe20000010109 */
[----:B------:R-:W-:Y:S02]  /*d600*/  VIADD R9, R112, 0xfffffe58 ;  /* 0xfffffe5870097836 */ /* 0x000fe40000000000 */
[----:B------:R-:W-:Y:S01]  /*d610*/  FFMA.FTZ R8, -R235, R8, R11 ;  /* 0x00000008eb087223 */ /* 0x000fe2000001010b */
[----:B------:R-:W-:Y:S02]  /*d620*/  IABS R43, R43 ;  /* 0x0000002b002b7213 */ /* 0x000fe40000000000 */
        /* <DEDUP_REMOVED lines=11> */
[----:B------:R-:W-:Y:S02]  /*d6e0*/  I2FP.F32.S32 R43, R43 ;  /* 0x0000002b002b7245 */ /* 0x000fe40000201400 */
[----:B------:R-:W-:Y:S02]  /*d6f0*/  IABS R12, R12 ;  /* 0x0000000c000c7213 */ /* 0x000fe40000000000 */
[----:B------:R-:W-:Y:S01]  /*d700*/  I2FP.F32.S32 R13, R13 ;  /* 0x0000000d000d7245 */ /* 0x000fe20000201400 */
[C---:B------:R-:W-:Y:S01]  /*d710*/  FFMA.FTZ R30, -R235.reuse, R43, R30 ;  /* 0x0000002beb1e7223 */ /* 0x040fe2000001011e */
[----:B------:R-:W-:Y:S02]  /*d720*/  I2FP.F32.S32 R12, R12 ;  /* 0x0000000c000c7245 */ /* 0x000fe40000201400 */
[----:B------:R-:W-:Y:S01]  /*d730*/  FSEL R164, R164, -INF , !P4 ;  /* 0xff800000a4a47808 */ /* 0x000fe20006000000 */
[C---:B------:R-:W-:Y:S01]  /*d740*/  FFMA.FTZ R29, -R235.reuse, R13, R29 ;  /* 0x0000000deb1d7223 */ /* 0x040fe2000001011d */
[----:B------:R-:W-:Y:S01]  /*d750*/  ISETP.GE.AND P4, PT, R28, R224, PT ;  /* 0x000000e01c00720c */ /* 0x000fe20003f86270 */
[----:B------:R-:W-:Y:S01]  /*d760*/  FFMA.FTZ R12, -R235, R12, R31 ;  /* 0x0000000ceb0c7223 */ /* 0x000fe2000001011f */
[----:B------:R-:W-:Y:S01]  /*d770*/  IADD3 R13, PT, PT, R222, 0x1a0, -R113 ;  /* 0x000001a0de0d7810 */ /* 0x000fe20007ffe871 */
[----:B--2---:R-:W-:Y:S01]  /*d780*/  HMMA.16816.F32 R8, R16, R4, R8 ;  /* 0x000000041008723c */ /* 0x004fe20000001808 */
[----:B------:R-:W-:Y:S01]  /*d790*/  FSEL R159, R30, -INF , P2 ;  /* 0xff8000001e9f7808 */ /* 0x000fe20001000000 */
[----:B------:R-:W-:Y:S01]  /*d7a0*/  VIADD R4, R112, 0xfffffe60 ;  /* 0xfffffe6070047836 */ /* 0x000fe20000000000 */
[----:B------:R-:W-:-:S02]  /*d7b0*/  FSEL R154, R154, -INF , P5 ;  /* 0xff8000009a9a7808 */ /* 0x000fc40002800000 */
[C---:B------:R-:W-:Y:S02]  /*d7c0*/  ISETP.GE.AND P2, PT, R28.reuse, R221, PT ;  /* 0x000000dd1c00720c */ /* 0x040fe40003f46270 */
[----:B------:R-:W-:Y:S02]  /*d7d0*/  IABS R13, R13 ;  /* 0x0000000d000d7213 */ /* 0x000fe40000000000 */
[----:B------:R-:W-:Y:S02]  /*d7e0*/  FSEL R29, R29, -INF , P4 ;  /* 0xff8000001d1d7808 */ /* 0x000fe40002000000 */
[----:B------:R-:W-:Y:S02]  /*d7f0*/  ISETP.GE.AND P5, PT, R28, R223, PT ;  /* 0x000000df1c00720c */ /* 0x000fe40003fa6270 */
[----:B------:R-:W-:Y:S02]  /*d800*/  FSEL R154, R154, -INF , !P1 ;  /* 0xff8000009a9a7808 */ /* 0x000fe40004800000 */
[----:B------:R-:W-:-:S02]  /*d810*/  I2FP.F32.S32 R131, R13 ;  /* 0x0000000d00837245 */ /* 0x000fc40000201400 */
[----:B------:R-:W-:Y:S02]  /*d820*/  FSEL R158, R12, -INF , P2 ;  /* 0xff8000000c9e7808 */ /* 0x000fe40001000000 */
[----:B------:R-:W-:Y:S01]  /*d830*/  ISETP.GE.AND P1, PT, R28, R220, PT ;  /* 0x000000dc1c00720c */ /* 0x000fe20003f26270 */
[----:B------:R-:W-:Y:S01]  /*d840*/  HMMA.16816.F32 R12, R24, R14, RZ ;  /* 0x0000000e180c723c */ /* 0x000fe200000018ff */
[----:B------:R-:W-:Y:S01]  /*d850*/  FSEL R153, R29, -INF , !P5 ;  /* 0xff8000001d997808 */ /* 0x000fe20006800000 */
[----:B------:R-:W-:Y:S01]  /*d860*/  FFMA.FTZ R131, -R235, R131, R8 ;  /* 0x00000083eb837223 */ /* 0x000fe20000010108 */
[----:B------:R-:W-:Y:S01]  /*d870*/  IADD3 R5, PT, PT, R110, 0x1a0, -R113 ;  /* 0x000001a06e057810 */ /* 0x000fe20007ffe871 */
[----:B------:R-:W1:Y:S01]  /*d880*/  LDSM.16.M88.4 R28, [R94+0x2c00] ;  /* 0x002c00005e1c783b */ /* 0x000e620000000200 */
[----:B------:R-:W-:Y:S02]  /*d890*/  FSEL R159, R159, -INF , !P3 ;  /* 0xff8000009f9f7808 */ /* 0x000fe40005800000 */
        /* <DEDUP_REMOVED lines=107> */
[----:B------:R-:W-:Y:S02]  /*df50*/  IADD3 R13, PT, PT, R222, 0x187, -R113 ;  /* 0x00000187de0d7810 */ /* 0x000fe40007ffe871 */
[----:B------:R-:W-:-:S02]  /*df60*/  IABS R43, R43 ;  /* 0x0000002b002b7213 */ /* 0x000fc40000000000 */
[----:B------:R-:W-:Y:S02]  /*df70*/  IADD3 R12, PT, PT, R110, 0x187, -R113 ;  /* 0x000001876e0c7810 */ /* 0x000fe40007ffe871 */
[----:B------:R-:W-:Y:S02]  /*df80*/  IABS R13, R13 ;  /* 0x0000000d000d7213 */ /* 0x000fe40000000000 */
[----:B------:R-:W-:Y:S02]  /*df90*/  I2FP.F32.S32 R43, R43 ;  /* 0x0000002b002b7245 */ /* 0x000fe40000201400 */
[----:B------:R-:W-:Y:S02]  /*dfa0*/  IABS R12, R12 ;  /* 0x0000000c000c7213 */ /* 0x000fe40000000000 */
[----:B------:R-:W-:Y:S01]  /*dfb0*/  I2FP.F32.S32 R13, R13 ;  /* 0x0000000d000d7245 */ /* 0x000fe20000201400 */
[----:B------:R-:W-:Y:S01]  /*dfc0*/  FFMA.FTZ R30, -R235, R43, R30 ;  /* 0x0000002beb1e7223 */ /* 0x000fe2000001011e */
[----:B------:R-:W-:-:S02]  /*dfd0*/  I2FP.F32.S32 R12, R12 ;  /* 0x0000000c000c7245 */ /* 0x000fc40000201400 */
[----:B------:R-:W-:Y:S01]  /*dfe0*/  FSEL R74, R74, -INF , !P4 ;  /* 0xff8000004a4a7808 */ /* 0x000fe20006000000 */
[C---:B------:R-:W-:Y:S01]  /*dff0*/  FFMA.FTZ R29, -R235.reuse, R13, R29 ;  /* 0x0000000deb1d7223 */ /* 0x040fe2000001011d */
[----:B------:R-:W-:Y:S01]  /*e000*/  ISETP.GE.AND P4, PT, R28, R224, PT ;  /* 0x000000e01c00720c */ /* 0x000fe20003f86270 */
[----:B--2---:R-:W-:Y:S01]  /*e010*/  HMMA.16816.F32 R8, R16, R4, R8 ;  /* 0x000000041008723c */ /* 0x004fe20000001808 */
[----:B------:R-:W-:Y:S01]  /*e020*/  IADD3 R13, PT, PT, R222, 0x180, -R113 ;  /* 0x00000180de0d7810 */ /* 0x000fe20007ffe871 */
[----:B------:R-:W-:Y:S01]  /*e030*/  FFMA.FTZ R12, -R235, R12, R31 ;  /* 0x0000000ceb0c7223 */ /* 0x000fe2000001011f */
[----:B------:R-:W-:Y:S01]  /*e040*/  FSEL R56, R30, -INF , P2 ;  /* 0xff8000001e387808 */ /* 0x000fe20001000000 */
[----:B------:R-:W-:Y:S01]  /*e050*/  VIADD R4, R112, 0xfffffe80 ;  /* 0xfffffe8070047836 */ /* 0x000fe20000000000 */
[----:B------:R-:W-:Y:S02]  /*e060*/  FSEL R69, R69, -INF , P5 ;  /* 0xff80000045457808 */ /* 0x000fe40002800000 */
[----:B------:R-:W-:-:S02]  /*e070*/  ISETP.GE.AND P2, PT, R28, R221, PT ;  /* 0x000000dd1c00720c */ /* 0x000fc40003f46270 */
[----:B------:R-:W-:Y:S02]  /*e080*/  IABS R13, R13 ;  /* 0x0000000d000d7213 */ /* 0x000fe40000000000 */
[----:B------:R-:W-:Y:S02]  /*e090*/  FSEL R29, R29, -INF , P4 ;  /* 0xff8000001d1d7808 */ /* 0x000fe40002000000 */
[----:B------:R-:W-:Y:S02]  /*e0a0*/  ISETP.GE.AND P5, PT, R28, R223, PT ;  /* 0x000000df1c00720c */ /* 0x000fe40003fa6270 */
[----:B------:R-:W-:Y:S02]  /*e0b0*/  FSEL R69, R69, -INF , !P1 ;  /* 0xff80000045457808 */ /* 0x000fe40004800000 */
[----:B------:R-:W-:Y:S02]  /*e0c0*/  I2FP.F32.S32 R67, R13 ;  /* 0x0000000d00437245 */ /* 0x000fe40000201400 */
[----:B------:R-:W-:-:S02]  /*e0d0*/  FSEL R55, R12, -INF , P2 ;  /* 0xff8000000c377808 */ /* 0x000fc40001000000 */
[----:B------:R-:W-:Y:S01]  /*e0e0*/  ISETP.GE.AND P1, PT, R28, R220, PT ;  /* 0x000000dc1c00720c */ /* 0x000fe20003f26270 */
[----:B------:R-:W-:Y:S01]  /*e0f0*/  HMMA.16816.F32 R12, R24, R14, RZ ;  /* 0x0000000e180c723c */ /* 0x000fe200000018ff */
[----:B------:R-:W-:Y:S01]  /*e100*/  FSEL R68, R29, -INF , !P5 ;  /* 0xff8000001d447808 */ /* 0x000fe20006800000 */
[----:B------:R-:W-:Y:S01]  /*e110*/  FFMA.FTZ R67, -R235, R67, R8 ;  /* 0x00000043eb437223 */ /* 0x000fe20000010108 */
[----:B------:R-:W-:Y:S01]  /*e120*/  IADD3 R5, PT, PT, R110, 0x180, -R113 ;  /* 0x000001806e057810 */ /* 0x000fe20007ffe871 */
[----:B------:R-:W1:Y:S01]  /*e130*/  LDSM.16.M88.4 R28, [R94+0x3400] ;  /* 0x003400005e1c783b */ /* 0x000e620000000200 */
[----:B------:R-:W-:Y:S02]  /*e140*/  FSEL R56, R56, -INF , !P3 ;  /* 0xff80000038387808 */ /* 0x000fe40005800000 */
[----:B------:R-:W-:Y:S02]  /*e150*/  IABS R5, R5 ;  /* 0x0000000500057213 */ /* 0x000fe40000000000 */
[----:B------:R-:W-:-:S02]  /*e160*/  ISETP.GE.AND P3, PT, R4, R224, PT ;  /* 0x000000e00400720c */ /* 0x000fc40003f66270 */
        /* <DEDUP_REMOVED lines=176> */
[----:B------:R-:W-:Y:S01]  /*ec70*/  IADD3 R12, PT, PT, R110, 0x157, -R113 ;  /* 0x000001576e0c7810 */ /* 0x000fe20007ffe871 */
[----:B------:R-:W-:Y:S01]  /*ec80*/  VIADD R28, R112, 0xfffffea9 ;  /* 0xfffffea9701c7836 */ /* 0x000fe20000000000 */
[----:B------:R-:W-:-:S02]  /*ec90*/  IABS R14, R14 ;  /* 0x0000000e000e7213 */ /* 0x000fc40000000000 */
        /* <DEDUP_REMOVED lines=8> */
[----:B------:R-:W-:Y:S02]  /*ed20*/  FSEL R73, R73, -INF , P5 ;  /* 0xff80000049497808 */ /* 0x000fe40002800000 */
[----:B------:R-:W-:Y:S01]  /*ed30*/  FSEL R76, R76, -INF , P2 ;  /* 0xff8000004c4c7808 */ /* 0x000fe20001000000 */
[----:B--2---:R-:W-:Y:S01]  /*ed40*/  HMMA.16816.F32 R8, R16, R4, R8 ;  /* 0x000000041008723c */ /* 0x004fe20000001808 */
[----:B------:R-:W-:Y:S01]  /*ed50*/  ISETP.GE.AND P5, PT, R28, R223, PT ;  /* 0x000000df1c00720c */ /* 0x000fe20003fa6270 */
[----:B------:R-:W-:Y:S01]  /*ed60*/  VIADD R4, R112, 0xfffffeb0 ;  /* 0xfffffeb070047836 */ /* 0x000fe20000000000 */
[----:B------:R-:W-:Y:S02]  /*ed70*/  ISETP.GE.AND P2, PT, R28, R221, PT ;  /* 0x000000dd1c00720c */ /* 0x000fe40003f46270 */
[----:B------:R-:W-:Y:S02]  /*ed80*/  IABS R13, R13 ;  /* 0x0000000d000d7213 */ /* 0x000fe40000000000 */
[----:B------:R-:W-:-:S02]  /*ed90*/  FSEL R14, R14, -INF , P4 ;  /* 0xff8000000e0e7808 */ /* 0x000fc40002000000 */
[----:B------:R-:W-:Y:S02]  /*eda0*/  FSEL R73, R73, -INF , !P1 ;  /* 0xff80000049497808 */ /* 0x000fe40004800000 */
[----:B------:R-:W-:Y:S02]  /*edb0*/  FSEL R77, R14, -INF , !P5 ;  /* 0xff8000000e4d7808 */ /* 0x000fe40006800000 */
[----:B------:R-:W-:Y:S02]  /*edc0*/  I2FP.F32.S32 R79, R13 ;  /* 0x0000000d004f7245 */ /* 0x000fe40000201400 */
[----:B------:R-:W-:Y:S02]  /*edd0*/  FSEL R78, R12, -INF , P2 ;  /* 0xff8000000c4e7808 */ /* 0x000fe40001000000 */
[----:B------:R-:W-:Y:S01]  /*ede0*/  ISETP.GE.AND P1, PT, R28, R220, PT ;  /* 0x000000dc1c00720c */ /* 0x000fe20003f26270 */
        /* <DEDUP_REMOVED lines=22> */
[----:B------:R-:W-:Y:S01]  /*ef50*/  HMMA.16816.F32 R4, R16, R6, R12 ;  /* 0x000000061004723c */ /* 0x000fe2000000180c */
        /* <DEDUP_REMOVED lines=10> */
[----:B------:R-:W-:Y:S02]  /*f000*/  IABS R84, R84 ;  /* 0x0000005400547213 */ /* 0x000fe40000000000 */
[----:B------:R-:W-:Y:S02]  /*f010*/  FSEL R81, R10, -INF , P1 ;  /* 0xff8000000a517808 */ /* 0x000fe40000800000 */
[----:B------:R-:W-:-:S02]  /*f020*/  FSEL R82, R8, -INF , P2 ;  /* 0xff80000008527808 */ /* 0x000fc40001000000 */
[----:B------:R-:W-:Y:S02]  /*f030*/  FSEL R81, R81, -INF , !P3 ;  /* 0xff80000051517808 */ /* 0x000fe40005800000 */
[C---:B------:R-:W-:Y:S02]  /*f040*/  ISETP.GE.AND P5, PT, R9.reuse, R224, PT ;  /* 0x000000e00900720c */ /* 0x040fe40003fa6270 */
[----:B------:R-:W-:Y:S02]  /*f050*/  IABS R83, R83 ;  /* 0x0000005300537213 */ /* 0x000fe40000000000 */
[C---:B------:R-:W-:Y:S02]  /*f060*/  ISETP.GE.AND P1, PT, R9.reuse, R223, PT ;  /* 0x000000df0900720c */ /* 0x040fe40003f26270 */
[C---:B------:R-:W-:Y:S02]  /*f070*/  ISETP.GE.AND P3, PT, R9.reuse, R220, PT ;  /* 0x000000dc0900720c */ /* 0x040fe40003f66270 */
[----:B------:R-:W-:-:S02]  /*f080*/  ISETP.GE.AND P2, PT, R9, R221, PT ;  /* 0x000000dd0900720c */ /* 0x000fc40003f46270 */
[----:B-1----:R-:W-:Y:S01]  /*f090*/  HMMA.16816.F32 R8, R24, R28, RZ ;  /* 0x0000001c1808723c */ /* 0x002fe200000018ff */
[----:B------:R-:W-:Y:S01]  /*f0a0*/  I2FP.F32.S32 R84, R84 ;  /* 0x0000005400547245 */ /* 0x000fe20000201400 */
[----:B------:R-:W-:Y:S01]  /*f0b0*/  VIADD R28, R112, 0xfffffeb9 ;  /* 0xfffffeb9701c7836 */ /* 0x000fe20000000000 */
[----:B------:R-:W-:Y:S02]  /*f0c0*/  I2FP.F32.S32 R83, R83 ;  /* 0x0000005300537245 */ /* 0x000fe40000201400 */
[----:B------:R-:W-:Y:S01]  /*f0d0*/  FSEL R82, R82, -INF , !P4 ;  /* 0xff80000052527808 */ /* 0x000fe20006000000 */
[C---:B------:R-:W-:Y:S01]  /*f0e0*/  FFMA.FTZ R84, -R235.reuse, R84, R6 ;  /* 0x00000054eb547223 */ /* 0x040fe20000010106 */
[--C-:B------:R-:W-:Y:S01]  /*f0f0*/  IADD3 R6, PT, PT, R222, 0x147, -R113.reuse ;  /* 0x00000147de067810 */ /* 0x100fe20007ffe871 */
[----:B------:R-:W-:Y:S01]  /*f100*/  FFMA.FTZ R83, -R235, R83, R4 ;  /* 0x00000053eb537223 */ /* 0x000fe20000010104 */
[----:B------:R-:W-:Y:S02]  /*f110*/  IADD3 R4, PT, PT, R110, 0x147, -R113 ;  /* 0x000001476e047810 */ /* 0x000fe40007ffe871 */
[----:B------:R-:W-:-:S02]  /*f120*/  IABS R6, R6 ;  /* 0x0000000600067213 */ /* 0x000fc40000000000 */
[----:B------:R-:W-:Y:S02]  /*f130*/  IABS R4, R4 ;  /* 0x0000000400047213 */ /* 0x000fe40000000000 */
[----:B------:R-:W-:Y:S02]  /*f140*/  I2FP.F32.S32 R6, R6 ;  /* 0x0000000600067245 */ /* 0x000fe40000201400 */
[----:B------:R-:W-:Y:S02]  /*f150*/  I2FP.F32.S32 R4, R4 ;  /* 0x0000000400047245 */ /* 0x000fe40000201400 */
[----:B------:R-:W-:Y:S01]  /*f160*/  ISETP.GE.AND P4, PT, R28, R224, PT ;  /* 0x000000e01c00720c */ /* 0x000fe20003f86270 */
[----:B--2---:R-:W-:Y:S01]  /*f170*/  HMMA.16816.F32 R8, R16, R12, R8 ;  /* 0x0000000c1008723c */ /* 0x004fe20000001808 */
[C---:B------:R-:W-:Y:S01]  /*f180*/  FFMA.FTZ R12, -R235.reuse, R6, R5 ;  /* 0x00000006eb0c7223 */ /* 0x040fe20000010105 */
[----:B------:R-:W-:Y:S01]  /*f190*/  FFMA.FTZ R4, -R235, R4, R7 ;  /* 0x00000004eb047223 */ /* 0x000fe20000010107 */
[--C-:B------:R-:W-:Y:S01]  /*f1a0*/  IADD3 R7, PT, PT, R110, 0x140, -R113.reuse ;  /* 0x000001406e077810 */ /* 0x100fe20007ffe871 */
[----:B------:R-:W-:Y:S01]  /*f1b0*/  VIADD R5, R112, 0xfffffec0 ;  /* 0xfffffec070057836 */ /* 0x000fe20000000000 */
[----:B------:R-:W-:-:S02]  /*f1c0*/  IADD3 R6, PT, PT, R222, 0x140, -R113 ;  /* 0x00000140de067810 */ /* 0x000fc40007ffe871 */
[----:B------:R-:W-:Y:S02]  /*f1d0*/  FSEL R83, R83, -INF , P5 ;  /* 0xff80000053537808 */ /* 0x000fe40002800000 */
[----:B------:R-:W-:Y:S02]  /*f1e0*/  FSEL R84, R84, -INF , P2 ;  /* 0xff80000054547808 */ /* 0x000fe40001000000 */
[C---:B------:R-:W-:Y:S02]  /*f1f0*/  ISETP.GE.AND P5, PT, R28.reuse, R223, PT ;  /* 0x000000df1c00720c */ /* 0x040fe40003fa6270 */
[----:B------:R-:W-:Y:S02]  /*f200*/  ISETP.GE.AND P2, PT, R28, R221, PT ;  /* 0x000000dd1c00720c */ /* 0x000fe40003f46270 */
[----:B------:R-:W-:Y:S02]  /*f210*/  FSEL R12, R12, -INF , P4 ;  /* 0xff8000000c0c7808 */ /* 0x000fe40002000000 */
[----:B------:R-:W-:-:S02]  /*f220*/  IABS R7, R7 ;  /* 0x0000000700077213 */ /* 0x000fc40000000000 */
[----:B------:R-:W-:Y:S02]  /*f230*/  IABS R6, R6 ;  /* 0x0000000600067213 */ /* 0x000fe40000000000 */
[----:B------:R-:W-:Y:S02]  /*f240*/  FSEL R84, R84, -INF , !P3 ;  /* 0xff80000054547808 */ /* 0x000fe40005800000 */
[----:B------:R-:W-:Y:S01]  /*f250*/  FSEL R85, R12, -INF , !P5 ;  /* 0xff8000000c557808 */ /* 0x000fe20006800000 */
[----:B------:R-:W-:Y:S01]  /*f260*/  VIADD R12, R112, 0xfffffec1 ;  /* 0xfffffec1700c7836 */ /* 0x000fe20000000000 */
[----:B------:R-:W-:Y:S02]  /*f270*/  FSEL R86, R4, -INF , P2 ;  /* 0xff80000004567808 */ /* 0x000fe40001000000 */
[----:B------:R-:W-:Y:S02]  /*f280*/  FSEL R83, R83, -INF , !P1 ;  /* 0xff80000053537808 */ /* 0x000fe40004800000 */
[----:B------:R-:W-:-:S02]  /*f290*/  ISETP.GE.AND P3, PT, R5, R224, PT ;  /* 0x000000e00500720c */ /* 0x000fc40003f66270 */
[C---:B------:R-:W-:Y:S02]  /*f2a0*/  ISETP.GE.AND P4, PT, R5.reuse, R223, PT ;  /* 0x000000df0500720c */ /* 0x040fe40003f86270 */
[----:B------:R-:W-:Y:S02]  /*f2b0*/  I2FP.F32.S32 R88, R7 ;  /* 0x0000000700587245 */ /* 0x000fe40000201400 */
[----:B------:R-:W-:Y:S02]  /*f2c0*/  ISETP.GE.AND P5, PT, R5, R220, PT ;  /* 0x000000dc0500720c */ /* 0x000fe40003fa6270 */
[----:B------:R-:W-:Y:S01]  /*f2d0*/  I2FP.F32.S32 R87, R6 ;  /* 0x0000000600577245 */ /* 0x000fe20000201400 */
[----:B------:R-:W-:Y:S01]  /*f2e0*/  FFMA.FTZ R88, -R235, R88, R10 ;  /* 0x00000058eb587223 */ /* 0x000fe2000001010a */
[----:B------:R-:W-:Y:S02]  /*f2f0*/  ISETP.GE.AND P2, PT, R5, R221, PT ;  /* 0x000000dd0500720c */ /* 0x000fe40003f46270 */
[----:B------:R-:W-:Y:S01]  /*f300*/  ISETP.GE.AND P1, PT, R28, R220, PT ;  /* 0x000000dc1c00720c */ /* 0x000fe20003f26270 */
[----:B------:R-:W-:Y:S01]  /*f310*/  HMMA.16816.F32 R4, R24, R30, RZ ;  /* 0x0000001e1804723c */ /* 0x000fe200000018ff */
[----:B------:R-:W1:Y:S01]  /*f320*/  LDSM.16.M88.4 R28, [R94+0x4400] ;  /* 0x004400005e1c783b */ /* 0x000e620000000200 */
[----:B------:R-:W-:Y:S01]  /*f330*/  FFMA.FTZ R87, -R235, R87, R8 ;  /* 0x00000057eb577223 */ /* 0x000fe20000010108 */
[----:B------:R-:W-:-:S02]  /*f340*/  IADD3 R10, PT, PT, R222, 0x13f, -R113 ;  /* 0x0000013fde0a7810 */ /* 0x000fc40007ffe871 */
[----:B------:R-:W-:Y:S02]  /*f350*/  FSEL R86, R86, -INF , !P1 ;  /* 0xff80000056567808 */ /* 0x000fe40004800000 */
[----:B------:R-:W-:Y:S02]  /*f360*/  FSEL R87, R87, -INF , P3 ;  /* 0xff80000057577808 */ /* 0x000fe40001800000 */
[----:B------:R-:W-:Y:S02]  /*f370*/  FSEL R88, R88, -INF , P2 ;  /* 0xff80000058587808 */ /* 0x000fe40001000000 */
[----:B------:R-:W-:Y:S02]  /*f380*/  FSEL R87, R87, -INF , !P4 ;  /* 0xff80000057577808 */ /* 0x000fe40006000000 */
        /* <DEDUP_REMOVED lines=11> */
[----:B------:R-:W-:Y:S01]  /*f440*/  IADD3 R92, PT, PT, R110, 0x138, -R113 ;  /* 0x000001386e5c7810 */ /* 0x000fe20007ffe871 */
[C---:B------:R-:W-:Y:S01]  /*f450*/  FFMA.FTZ R10, -R235.reuse, R10, R9 ;  /* 0x0000000aeb0a7223 */ /* 0x040fe20000010109 */
[----:B------:R-:W-:Y:S02]  /*f460*/  VIADD R9, R112, 0xfffffec8 ;  /* 0xfffffec870097836 */ /* 0x000fe40000000000 */
[----:B------:R-:W-:Y:S01]  /*f470*/  FFMA.FTZ R8, -R235, R8, R11 ;  /* 0x00000008eb087223 */ /* 0x000fe2000001010b */
[----:B------:R-:W-:Y:S02]  /*f480*/  FSEL R88, R88, -INF , !P5 ;  /* 0xff80000058587808 */ /* 0x000fe40006800000 */
[----:B------:R-:W-:Y:S02]  /*f490*/  FSEL R89, R10, -INF , P1 ;  /* 0xff8000000a597808 */ /* 0x000fe40000800000 */
[----:B------:R-:W-:-:S02]  /*f4a0*/  FSEL R90, R8, -INF , P2 ;  /* 0xff800000085a7808 */ /* 0x000fc40001000000 */
[----:B------:R-:W-:Y:S02]  /*f4b0*/  FSEL R89, R89, -INF , !P3 ;  /* 0xff80000059597808 */ /* 0x000fe40005800000 */
[C---:B------:R-:W-:Y:S02]  /*f4c0*/  ISETP.GE.AND P5, PT, R9.reuse, R224, PT ;  /* 0x000000e00900720c */ /* 0x040fe40003fa6270 */
[C---:B------:R-:W-:Y:S02]  /*f4d0*/  ISETP.GE.AND P1, PT, R9.reuse, R223, PT ;  /* 0x000000df0900720c */ /* 0x040fe40003f26270 */
[C---:B------:R-:W-:Y:S02]  /*f4e0*/  ISETP.GE.AND P3, PT, R9.reuse, R220, PT ;  /* 0x000000dc0900720c */ /* 0x040fe40003f66270 */
[----:B------:R-:W-:Y:S02]  /*f4f0*/  ISETP.GE.AND P2, PT, R9, R221, PT ;  /* 0x000000dd0900720c */ /* 0x000fe40003f46270 */
[----:B------:R-:W-:Y:S01]  /*f500*/  IABS R92, R92 ;  /* 0x0000005c005c7213 */ /* 0x000fe20000000000 */
[----:B-1----:R-:W-:Y:S01]  /*f510*/  HMMA.16816.F32 R8, R24, R28, RZ ;  /* 0x0000001c1808723c */ /* 0x002fe200000018ff */
[----:B------:R-:W-:Y:S01]  /*f520*/  IADD3 R91, PT, PT, R222, 0x138, -R113 ;  /* 0x00000138de5b7810 */ /* 0x000fe20007ffe871 */
[----:B------:R-:W-:Y:S01]  /*f530*/  VIADD R28, R112, 0xfffffec9 ;  /* 0xfffffec9701c7836 */ /* 0x000fe20000000000 */
[----:B------:R-:W-:-:S02]  /*f540*/  I2FP.F32.S32 R92, R92 ;  /* 0x0000005c005c7245 */ /* 0x000fc40000201400 */
[----:B------:R-:W-:Y:S02]  /*f550*/  IABS R91, R91 ;  /* 0x0000005b005b7213 */ /* 0x000fe40000000000 */
[----:B------:R-:W-:Y:S01]  /*f560*/  FSEL R90, R90, -INF , !P4 ;  /* 0xff8000005a5a7808 */ /* 0x000fe20006000000 */
[C---:B------:R-:W-:Y:S01]  /*f570*/  FFMA.FTZ R92, -R235.reuse, R92, R14 ;  /* 0x0000005ceb5c7223 */ /* 0x040fe2000001010e */
[----:B------:R-:W-:Y:S02]  /*f580*/  IADD3 R14, PT, PT, R222, 0x137, -R113 ;  /* 0x00000137de0e7810 */ /* 0x000fe40007ffe871 */
[----:B------:R-:W-:Y:S02]  /*f590*/  I2FP.F32.S32 R91, R91 ;  /* 0x0000005b005b7245 */ /* 0x000fe40000201400 */
[----:B------:R-:W-:Y:S02]  /*f5a0*/  IABS R14, R14 ;  /* 0x0000000e000e7213 */ /* 0x000fe40000000000 */
[----:B------:R-:W-:Y:S01]  /*f5b0*/  ISETP.GE.AND P4, PT, R28, R224, PT ;  /* 0x000000e01c00720c */ /* 0x000fe20003f86270 */
[----:B------:R-:W-:Y:S01]  /*f5c0*/  FFMA.FTZ R91, -R235, R91, R12 ;  /* 0x0000005beb5b7223 */ /* 0x000fe2000001010c */
[----:B------:R-:W-:-:S02]  /*f5d0*/  I2FP.F32.S32 R14, R14 ;  /* 0x0000000e000e7245 */ /* 0x000fc40000201400 */
[C-C-:B------:R-:W-:Y:S01]  /*f5e0*/  IADD3 R12, PT, PT, R110.reuse, 0x137, -R113.reuse ;  /* 0x000001376e0c7810 */ /* 0x140fe20007ffe871 */
[----:B--2---:R-:W-:Y:S01]  /*f5f0*/  HMMA.16816.F32 R8, R16, R4, R8 ;  /* 0x000000041008723c */ /* 0x004fe20000001808 */
[----:B------:R-:W-:Y:S01]  /*f600*/  IADD3 R5, PT, PT, R110, 0x130, -R113 ;  /* 0x000001306e057810 */ /* 0x000fe20007ffe871 */
[----:B------:R-:W-:Y:S01]  /*f610*/  FFMA.FTZ R14, -R235, R14, R13 ;  /* 0x0000000eeb0e7223 */ /* 0x000fe2000001010d */
[----:B------:R-:W-:Y:S02]  /*f620*/  IABS R12, R12 ;  /* 0x0000000c000c7213 */ /* 0x000fe40000000000 */
[----:B------:R-:W-:Y:S02]  /*f630*/  IADD3 R13, PT, PT, R222, 0x130, -R113 ;  /* 0x00000130de0d7810 */ /* 0x000fe40007ffe871 */
[----:B------:R-:W-:Y:S02]  /*f640*/  I2FP.F32.S32 R12, R12 ;  /* 0x0000000c000c7245 */ /* 0x000fe40000201400 */
[----:B------:R-:W-:-:S02]  /*f650*/  IABS R13, R13 ;  /* 0x0000000d000d7213 */ /* 0x000fc40000000000 */
[----:B------:R-:W-:Y:S01]  /*f660*/  IABS R5, R5 ;  /* 0x0000000500057213 */ /* 0x000fe20000000000 */
[----:B------:R-:W-:Y:S01]  /*f670*/  FFMA.FTZ R4, -R235, R12, R15 ;  /* 0x0000000ceb047223 */ /* 0x000fe2000001010f */
[----:B------:R-:W-:Y:S01]  /*f680*/  FSEL R93, R14, -INF , P4 ;  /* 0xff8000000e5d7808 */ /* 0x000fe20002000000 */
[----:B------:R-:W-:Y:S01]  /*f690*/  IMAD.MOV.U32 R14, RZ, RZ, R13 ;  /* 0x000000ffff0e7224 */ /* 0x000fe200078e000d */
[----:B------:R-:W-:Y:S01]  /*f6a0*/  FSEL R91, R91, -INF , P5 ;  /* 0xff8000005b5b7808 */ /* 0x000fe20002800000 */
[----:B------:R-:W-:Y:S01]  /*f6b0*/  VIADD R12, R112, 0xfffffed0 ;  /* 0xfffffed0700c7836 */ /* 0x000fe20000000000 */
[----:B------:R-:W-:Y:S02]  /*f6c0*/  FSEL R92, R92, -INF , P2 ;  /* 0xff8000005c5c7808 */ /* 0x000fe40001000000 */
[C---:B------:R-:W-:Y:S02]  /*f6d0*/  ISETP.GE.AND P5, PT, R28.reuse, R223, PT ;  /* 0x000000df1c00720c */ /* 0x040fe40003fa6270 */
[----:B------:R-:W-:-:S02]  /*f6e0*/  ISETP.GE.AND P2, PT, R28, R221, PT ;  /* 0x000000dd1c00720c */ /* 0x000fc40003f46270 */
[----:B------:R-:W-:Y:S02]  /*f6f0*/  I2FP.F32.S32 R13, R5 ;  /* 0x00000005000d7245 */ /* 0x000fe40000201400 */
[----:B------:R-:W-:Y:S02]  /*f700*/  FSEL R92, R92, -INF , !P3 ;  /* 0xff8000005c5c7808 */ /* 0x000fe40005800000 */
[----:B------:R-:W-:Y:S01]  /*f710*/  FSEL R93, R93, -INF , !P5 ;  /* 0xff8000005d5d7808 */ /* 0x000fe20006800000 */
[----:B------:R-:W-:Y:S01]  /*f720*/  FFMA.FTZ R10, -R235, R13, R10 ;  /* 0x0000000deb0a7223 */ /* 0x000fe2000001010a */
[----:B------:R-:W-:Y:S02]  /*f730*/  FSEL R4, R4, -INF , P2 ;  /* 0xff80000004047808 */ /* 0x000fe40001000000 */
[----:B------:R-:W-:Y:S02]  /*f740*/  FSEL R91, R91, -INF , !P1 ;  /* 0xff8000005b5b7808 */ /* 0x000fe40004800000 */
[----:B------:R-:W-:-:S02]  /*f750*/  ISETP.GE.AND P3, PT, R12, R224, PT ;  /* 0x000000e00c00720c */ /* 0x000fc40003f66270 */
[C---:B------:R-:W-:Y:S02]  /*f760*/  ISETP.GE.AND P4, PT, R12.reuse, R223, PT ;  /* 0x000000df0c00720c */ /* 0x040fe40003f86270 */
[C---:B------:R-:W-:Y:S02]  /*f770*/  ISETP.GE.AND P5, PT, R12.reuse, R220, PT ;  /* 0x000000dc0c00720c */ /* 0x040fe40003fa6270 */
[----:B------:R-:W-:Y:S02]  /*f780*/  I2FP.F32.S32 R5, R14 ;  /* 0x0000000e00057245 */ /* 0x000fe40000201400 */
[----:B------:R-:W-:Y:S02]  /*f790*/  ISETP.GE.AND P2, PT, R12, R221, PT ;  /* 0x000000dd0c00720c */ /* 0x000fe40003f46270 */
[----:B------:R-:W-:Y:S01]  /*f7a0*/  ISETP.GE.AND P1, PT, R28, R220, PT ;  /* 0x000000dc1c00720c */ /* 0x000fe20003f26270 */
[----:B------:R-:W-:Y:S01]  /*f7b0*/  HMMA.16816.F32 R12, R24, R30, RZ ;  /* 0x0000001e180c723c */ /* 0x000fe200000018ff */
[----:B------:R1:W2:Y:S01]  /*f7c0*/  LDSM.16.M88.4 R28, [R94+0x4800] ;  /* 0x004800005e1c783b */ /* 0x0002a20000000200 */
[----:B------:R-:W-:Y:S01]  /*f7d0*/  FFMA.FTZ R95, -R235, R5, R8 ;  /* 0x00000005eb5f7223 */ /* 0x000fe20000010108 */
[----:B------:R-:W-:Y:S01]  /*f7e0*/  VIADD R5, R112, 0xfffffed1 ;  /* 0xfffffed170057836 */ /* 0x000fe20000000000 */
[----:B------:R-:W-:-:S02]  /*f7f0*/  IADD3 R97, PT, PT, R222, 0x12f, -R113 ;  /* 0x0000012fde617810 */ /* 0x000fc40007ffe871 */
[----:B------:R-:W-:Y:S02]  /*f800*/  FSEL R10, R10, -INF , P2 ;  /* 0xff8000000a0a7808 */ /* 0x000fe40001000000 */
[----:B------:R-:W-:Y:S02]  /*f810*/  FSEL R95, R95, -INF , P3 ;  /* 0xff8000005f5f7808 */ /* 0x000fe40001800000 */
[----:B------:R-:W-:Y:S02]  /*f820*/  ISETP.GE.AND P3, PT, R5, R223, PT ;  /* 0x000000df0500720c */ /* 0x000fe40003f66270 */
[----:B------:R-:W-:Y:S02]  /*f830*/  FSEL R95, R95, -INF , !P4 ;  /* 0xff8000005f5f7808 */ /* 0x000fe40006000000 */
[C---:B------:R-:W-:Y:S02]  /*f840*/  ISETP.GE.AND P4, PT, R5.reuse, R220, PT ;  /* 0x000000dc0500720c */ /* 0x040fe40003f86270 */
[----:B------:R-:W-:-:S02]  /*f850*/  ISETP.GE.AND P2, PT, R5, R221, PT ;  /* 0x000000dd0500720c */ /* 0x000fc40003f46270 */
[----:B------:R-:W-:Y:S02]  /*f860*/  IADD3 R8, PT, PT, R110, 0x12f, -R113 ;  /* 0x0000012f6e087810 */ /* 0x000fe40007ffe871 */
[----:B------:R-:W-:Y:S02]  /*f870*/  IABS R97, R97 ;  /* 0x0000006100617213 */ /* 0x000fe40000000000 */
[----:B------:R-:W-:Y:S02]  /*f880*/  IABS R8, R8 ;  /* 0x0000000800087213 */ /* 0x000fe40000000000 */
[----:B-1----:R-:W-:Y:S02]  /*f890*/  FSEL R94, R4, -INF , !P1 ;  /* 0xff800000045e7808 */ /* 0x002fe40004800000 */
[----:B------:R-:W-:Y:S02]  /*f8a0*/  ISETP.GE.AND P1, PT, R5, R224, PT ;  /* 0x000000e00500720c */ /* 0x000fe40003f26270 */
[----:B------:R-:W-:Y:S01]  /*f8b0*/  HMMA.16816.F32 R4, R16, R6, R12 ;  /* 0x000000061004723c */ /* 0x000fe2000000180c */
[----:B------:R1:W3:Y:S01]  /*f8c0*/  LDSM.16.M88.4 R12, [R96+0x4800] ;  /* 0x00480000600c783b */ /* 0x0002e20000000200 */
[----:B------:R-:W-:Y:S01]  /*f8d0*/  I2FP.F32.S32 R97, R97 ;  /* 0x0000006100617245 */ /* 0x000fe20000201400 */
[----:B------:R-:W-:-:S04]  /*f8e0*/  DEPBAR.LE SB0, 0x0 ;  /* 0x000080000000791a */ /* 0x000fc80000000000 */
[----:B------:R-:W-:Y:S01]  /*f8f0*/  I2FP.F32.S32 R8, R8 ;  /* 0x0000000800087245 */ /* 0x000fe20000201400 */
[C---:B------:R-:W-:Y:S01]  /*f900*/  FFMA.FTZ R97, -R235.reuse, R97, R9 ;  /* 0x00000061eb617223 */ /* 0x040fe20000010109 */
[----:B------:R-:W-:Y:S01]  /*f910*/  VIADD R9, R112, 0xfffffed8 ;  /* 0xfffffed870097836 */ /* 0x000fe20000000000 */
[----:B------:R-:W-:Y:S02]  /*f920*/  IADD3 R100, PT, PT, R110, 0x128, -R113 ;  /* 0x000001286e647810 */ /* 0x000fe40007ffe871 */
[----:B------:R-:W-:Y:S01]  /*f930*/  FFMA.FTZ R8, -R235, R8, R11 ;  /* 0x00000008eb087223 */ /* 0x000fe2000001010b */
[----:B------:R-:W-:Y:S01]  /*f940*/  FSEL R97, R97, -INF , P1 ;  /* 0xff80000061617808 */ /* 0x000fe20000800000 */
[----:B------:R-:W-:Y:S01]  /*f950*/  BAR.SYNC.DEFER_BLOCKING 0x0 ;  /* 0x0000000000007b1d */ /* 0x000fe20000010000 */
[----:B------:R-:W-:Y:S02]  /*f960*/  ISETP.GE.AND P1, PT, R9, R223, PT ;  /* 0x000000df0900720c */ /* 0x000fe40003f26270 */
[----:B------:R-:W-:-:S02]  /*f970*/  FSEL R97, R97, -INF , !P3 ;  /* 0xff80000061617808 */ /* 0x000fc40005800000 */
[----:B------:R-:W-:Y:S02]  /*f980*/  FSEL R98, R8, -INF , P2 ;  /* 0xff80000008627808 */ /* 0x000fe40001000000 */
[C---:B------:R-:W-:Y:S02]  /*f990*/  ISETP.GE.AND P3, PT, R9.reuse, R220, PT ;  /* 0x000000dc0900720c */ /* 0x040fe40003f66270 */
[C---:B------:R-:W-:Y:S02]  /*f9a0*/  ISETP.GE.AND P2, PT, R9.reuse, R221, PT ;  /* 0x000000dd0900720c */ /* 0x040fe40003f46270 */
[----:B-1----:R-:W-:Y:S02]  /*f9b0*/  FSEL R96, R10, -INF , !P5 ;  /* 0xff8000000a607808 */ /* 0x002fe40006800000 */
[----:B------:R-:W-:Y:S02]  /*f9c0*/  ISETP.GE.AND P5, PT, R9, R224, PT ;  /* 0x000000e00900720c */ /* 0x000fe40003fa6270 */
[----:B--2---:R-:W-:Y:S01]  /*f9d0*/  HMMA.16816.F32 R8, R24, R28, RZ ;  /* 0x0000001c1808723c */ /* 0x004fe200000018ff */
        /* <DEDUP_REMOVED lines=8> */
[--C-:B------:R-:W-:Y:S01]  /*fa60*/  IADD3 R6, PT, PT, R222, 0x127, -R113.reuse ;  /* 0x00000127de067810 */ /* 0x100fe20007ffe871 */
[----:B------:R-:W-:Y:S01]  /*fa70*/  FFMA.FTZ R99, -R235, R99, R4 ;  /* 0x00000063eb637223 */ /* 0x000fe20000010104 */
[----:B------:R-:W-:-:S02]  /*fa80*/  IADD3 R4, PT, PT, R110, 0x127, -R113 ;  /* 0x000001276e047810 */ /* 0x000fc40007ffe871 */
[----:B------:R-:W-:Y:S02]  /*fa90*/  IABS R6, R6 ;  /* 0x0000000600067213 */ /* 0x000fe40000000000 */
[----:B------:R-:W-:Y:S01]  /*faa0*/  IABS R4, R4 ;  /* 0x0000000400047213 */ /* 0x000fe20000000000 */
[----:B---3--:R-:W-:Y:S01]  /*fab0*/  HMMA.16816.F32 R8, R16, R12, R8 ;  /* 0x0000000c1008723c */ /* 0x008fe20000001808 */
[----:B------:R-:W-:Y:S02]  /*fac0*/  I2FP.F32.S32 R6, R6 ;  /* 0x0000000600067245 */ /* 0x000fe40000201400 */
[----:B------:R-:W-:Y:S02]  /*fad0*/  FSEL R99, R99, -INF , P5 ;  /* 0xff80000063637808 */ /* 0x000fe40002800000 */
[----:B------:R-:W-:Y:S01]  /*fae0*/  I2FP.F32.S32 R4, R4 ;  /* 0x0000000400047245 */ /* 0x000fe20000201400 */
[----:B------:R-:W-:Y:S01]  /*faf0*/  FFMA.FTZ R101, -R235, R6, R5 ;  /* 0x00000006eb657223 */ /* 0x000fe20000010105 */
[----:B------:R-:W-:Y:S01]  /*fb00*/  FSEL R99, R99, -INF , !P1 ;  /* 0xff80000063637808 */ /* 0x000fe20004800000 */
[----:B------:R-:W-:Y:S01]  /*fb10*/  VIADD R6, R112, 0xfffffee0 ;  /* 0xfffffee070067836 */ /* 0x000fe20000000000 */
[----:B------:R-:W-:Y:S01]  /*fb20*/  FSEL R100, R100, -INF , P2 ;  /* 0xff80000064647808 */ /* 0x000fe20001000000 */
[----:B------:R-:W-:Y:S01]  /*fb30*/  FFMA.FTZ R7, -R235, R4, R7 ;  /* 0x00000004eb077223 */ /* 0x000fe20000010107 */
[----:B------:R-:W-:-:S02]  /*fb40*/  IADD3 R5, PT, PT, R110, 0x120, -R113 ;  /* 0x000001206e057810 */ /* 0x000fc40007ffe871 */
[C---:B------:R-:W-:Y:S02]  /*fb50*/  ISETP.GE.AND P4, PT, R28.reuse, R224, PT ;  /* 0x000000e01c00720c */ /* 0x040fe40003f86270 */
[C---:B------:R-:W-:Y:S02]  /*fb60*/  ISETP.GE.AND P5, PT, R28.reuse, R223, PT ;  /* 0x000000df1c00720c */ /* 0x040fe40003fa6270 */
[C---:B------:R-:W-:Y:S02]  /*fb70*/  ISETP.GE.AND P1, PT, R28.reuse, R220, PT ;  /* 0x000000dc1c00720c */ /* 0x040fe40003f26270 */
[----:B------:R-:W-:Y:S02]  /*fb80*/  ISETP.GE.AND P2, PT, R28, R221, PT ;  /* 0x000000dd1c00720c */ /* 0x000fe40003f46270 */
[----:B------:R-:W-:Y:S01]  /*fb90*/  HMMA.16816.F32 R28, R24, R30, RZ ;  /* 0x0000001e181c723c */ /* 0x000fe200000018ff */
[----:B------:R-:W-:Y:S02]  /*fba0*/  IADD3 R4, PT, PT, R222, 0x120, -R113 ;  /* 0x00000120de047810 */ /* 0x000fe40007ffe871 */
[----:B------:R-:W-:-:S02]  /*fbb0*/  IABS R5, R5 ;  /* 0x0000000500057213 */ /* 0x000fc40000000000 */
[----:B------:R-:W-:Y:S02]  /*fbc0*/  IABS R4, R4 ;  /* 0x0000000400047213 */ /* 0x000fe40000000000 */
[----:B------:R-:W-:Y:S01]  /*fbd0*/  I2FP.F32.S32 R5, R5 ;  /* 0x0000000500057245 */ /* 0x000fe20000201400 */
[----:B------:R-:W-:Y:S01]  /*fbe0*/  HMMA.16816.F32 R24, R24, R36, RZ ;  /* 0x000000241818723c */ /* 0x000fe200000018ff */
[----:B------:R-:W-:Y:S02]  /*fbf0*/  I2FP.F32.S32 R4, R4 ;  /* 0x0000000400047245 */ /* 0x000fe40000201400 */
[----:B------:R-:W-:Y:S01]  /*fc00*/  FSEL R101, R101, -INF , P4 ;  /* 0xff80000065657808 */ /* 0x000fe20002000000 */
[C---:B------:R-:W-:Y:S01]  /*fc10*/  FFMA.FTZ R10, -R235.reuse, R5, R10 ;  /* 0x00000005eb0a7223 */ /* 0x040fe2000001010a */
[--C-:B------:R-:W-:Y:S01]  /*fc20*/  IADD3 R5, PT, PT, R222, 0x11f, -R113.reuse ;  /* 0x0000011fde057810 */ /* 0x100fe20007ffe871 */
[----:B------:R-:W-:Y:S01]  /*fc30*/  FFMA.FTZ R8, -R235, R4, R8 ;  /* 0x00000004eb087223 */ /* 0x000fe20000010108 */
[----:B------:R-:W-:-:S02]  /*fc40*/  IADD3 R4, PT, PT, R110, 0x11f, -R113 ;  /* 0x0000011f6e047810 */ /* 0x000fc40007ffe871 */
[----:B------:R-:W-:Y:S02]  /*fc50*/  IABS R5, R5 ;  /* 0x0000000500057213 */ /* 0x000fe40000000000 */
[----:B------:R-:W-:Y:S01]  /*fc60*/  IABS R4, R4 ;  /* 0x0000000400047213 */ /* 0x000fe20000000000 */
[C---:B------:R-:W-:Y:S01]  /*fc70*/  HMMA.16816.F32 R28, R16.reuse, R14, R28 ;  /* 0x0000000e101c723c */ /* 0x040fe2000000181c */
[----:B------:R-:W-:Y:S02]  /*fc80*/  I2FP.F32.S32 R5, R5 ;  /* 0x0000000500057245 */ /* 0x000fe40000201400 */
[----:B------:R-:W-:Y:S02]  /*fc90*/  I2FP.F32.S32 R4, R4 ;  /* 0x0000000400047245 */ /* 0x000fe40000201400 */
[----:B------:R-:W-:Y:S01]  /*fca0*/  FSEL R100, R100, -INF , !P3 ;  /* 0xff80000064647808 */ /* 0x000fe20005800000 */
[C---:B------:R-:W-:Y:S01]  /*fcb0*/  FFMA.FTZ R9, -R235.reuse, R5, R9 ;  /* 0x00000005eb097223 */ /* 0x040fe20000010109 */
[----:B------:R-:W-:Y:S01]  /*fcc0*/  IADD3 R5, PT, PT, R222, 0x118, -R113 ;  /* 0x00000118de057810 */ /* 0x000fe20007ffe871 */
[----:B------:R-:W-:Y:S01]  /*fcd0*/  FFMA.FTZ R11, -R235, R4, R11 ;  /* 0x00000004eb0b7223 */ /* 0x000fe2000001010b */
[----:B------:R-:W-:Y:S01]  /*fce0*/  IADD3 R4, PT, PT, R110, 0x118, -R113 ;  /* 0x000001186e047810 */ /* 0x000fe20007ffe871 */
[----:B------:R-:W-:Y:S01]  /*fcf0*/  HMMA.16816.F32 R24, R16, R32, R24 ;  /* 0x000000201018723c */ /* 0x000fe20000001818 */
[----:B------:R-:W-:-:S02]  /*fd00*/  IABS R5, R5 ;  /* 0x0000000500057213 */ /* 0x000fc40000000000 */
[----:B------:R-:W-:Y:S02]  /*fd10*/  FSEL R101, R101, -INF , !P5 ;  /* 0xff80000065657808 */ /* 0x000fe40006800000 */
[----:B------:R-:W-:Y:S02]  /*fd20*/  FSEL R102, R7, -INF , P2 ;  /* 0xff80000007667808 */ /* 0x000fe40001000000 */
[C---:B------:R-:W-:Y:S02]  /*fd30*/  ISETP.GE.AND P3, PT, R6.reuse, R224, PT ;  /* 0x000000e00600720c */ /* 0x040fe40003f66270 */
[C---:B------:R-:W-:Y:S02]  /*fd40*/  ISETP.GE.AND P4, PT, R6.reuse, R223, PT ;  /* 0x000000df0600720c */ /* 0x040fe40003f86270 */
[C---:B------:R-:W-:Y:S02]  /*fd50*/  ISETP.GE.AND P5, PT, R6.reuse, R220, PT ;  /* 0x000000dc0600720c */ /* 0x040fe40003fa6270 */
[----:B------:R-:W-:Y:S01]  /*fd60*/  ISETP.GE.AND P2, PT, R6, R221, PT ;  /* 0x000000dd0600720c */ /* 0x000fe20003f46270 */
[----:B------:R-:W-:Y:S01]  /*fd70*/  VIADD R6, R112, 0xfffffee1 ;  /* 0xfffffee170067836 */ /* 0x000fe20000000000 */
[----:B------:R-:W-:-:S02]  /*fd80*/  IABS R4, R4 ;  /* 0x0000000400047213 */ /* 0x000fc40000000000 */
[----:B------:R-:W-:Y:S02]  /*fd90*/  I2FP.F32.S32 R5, R5 ;  /* 0x0000000500057245 */ /* 0x000fe40000201400 */
[----:B------:R-:W-:Y:S02]  /*fda0*/  FSEL R103, R8, -INF , P3 ;  /* 0xff80000008677808 */ /* 0x000fe40001800000 */
[----:B------:R-:W-:Y:S01]  /*fdb0*/  I2FP.F32.S32 R4, R4 ;  /* 0x0000000400047245 */ /* 0x000fe20000201400 */
[C---:B------:R-:W-:Y:S01]  /*fdc0*/  FFMA.FTZ R28, -R235.reuse, R5, R28 ;  /* 0x00000005eb1c7223 */ /* 0x040fe2000001011c */
[----:B------:R-:W-:Y:S02]  /*fdd0*/  FSEL R102, R102, -INF , !P1 ;  /* 0xff80000066667808 */ /* 0x000fe40004800000 */
[----:B------:R-:W-:Y:S01]  /*fde0*/  ISETP.GE.AND P1, PT, R6, R224, PT ;  /* 0x000000e00600720c */ /* 0x000fe20003f26270 */
[----:B------:R-:W-:Y:S01]  /*fdf0*/  FFMA.FTZ R30, -R235, R4, R30 ;  /* 0x00000004eb1e7223 */ /* 0x000fe2000001011e */
[----:B------:R-:W-:-:S02]  /*fe00*/  IADD3 R5, PT, PT, R222, 0x117, -R113 ;  /* 0x00000117de057810 */ /* 0x000fc40007ffe871 */
[----:B------:R-:W-:Y:S02]  /*fe10*/  FSEL R103, R103, -INF , !P4 ;  /* 0xff80000067677808 */ /* 0x000fe40006000000 */
[----:B------:R-:W-:Y:S02]  /*fe20*/  FSEL R104, R10, -INF , P2 ;  /* 0xff8000000a687808 */ /* 0x000fe40001000000 */
[C---:B------:R-:W-:Y:S02]  /*fe30*/  ISETP.GE.AND P3, PT, R6.reuse, R223, PT ;  /* 0x000000df0600720c */ /* 0x040fe40003f66270 */
[C---:B------:R-:W-:Y:S02]  /*fe40*/  ISETP.GE.AND P4, PT, R6.reuse, R220, PT ;  /* 0x000000dc0600720c */ /* 0x040fe40003f86270 */
[----:B------:R-:W-:Y:S01]  /*fe50*/  ISETP.GE.AND P2, PT, R6, R221, PT ;  /* 0x000000dd0600720c */ /* 0x000fe20003f46270 */
[----:B------:R-:W-:Y:S01]  /*fe60*/  VIADD R6, R112, 0xfffffee8 ;  /* 0xfffffee870067836 */ /* 0x000fe20000000000 */
[----:B------:R-:W-:-:S02]  /*fe70*/  FSEL R105, R9, -INF , P1 ;  /* 0xff80000009697808 */ /* 0x000fc40000800000 */
[----:B------:R-:W-:Y:S02]  /*fe80*/  IADD3 R4, PT, PT, R110, 0x117, -R113 ;  /* 0x000001176e047810 */ /* 0x000fe40007ffe871 */
[----:B------:R-:W-:Y:S02]  /*fe90*/  IABS R5, R5 ;  /* 0x0000000500057213 */ /* 0x000fe40000000000 */
[----:B------:R-:W-:Y:S02]  /*fea0*/  FSEL R104, R104, -INF , !P5 ;  /* 0xff80000068687808 */ /* 0x000fe40006800000 */
[----:B------:R-:W-:Y:S02]  /*feb0*/  FSEL R105, R105, -INF , !P3 ;  /* 0xff80000069697808 */ /* 0x000fe40005800000 */
[----:B------:R-:W-:Y:S02]  /*fec0*/  FSEL R106, R11, -INF , P2 ;  /* 0xff8000000b6a7808 */ /* 0x000fe40001000000 */
[----:B------:R-:W-:-:S02]  /*fed0*/  IABS R4, R4 ;  /* 0x0000000400047213 */ /* 0x000fc40000000000 */
[C---:B------:R-:W-:Y:S02]  /*fee0*/  ISETP.GE.AND P5, PT, R6.reuse, R224, PT ;  /* 0x000000e00600720c */ /* 0x040fe40003fa6270 */
[C---:B------:R-:W-:Y:S02]  /*fef0*/  ISETP.GE.AND P1, PT, R6.reuse, R223, PT ;  /* 0x000000df0600720c */ /* 0x040fe40003f26270 */
[C---:B------:R-:W-:Y:S02]  /*ff00*/  ISETP.GE.AND P3, PT, R6.reuse, R220, PT ;  /* 0x000000dc0600720c */ /* 0x040fe40003f66270 */
[----:B------:R-:W-:Y:S01]  /*ff10*/  ISETP.GE.AND P2, PT, R6, R221, PT ;  /* 0x000000dd0600720c */ /* 0x000fe20003f46270 */
[----:B------:R-:W-:Y:S01]  /*ff20*/  VIADD R6, R112, 0xfffffee9 ;  /* 0xfffffee970067836 */ /* 0x000fe20000000000 */
[----:B------:R-:W-:Y:S02]  /*ff30*/  I2FP.F32.S32 R5, R5 ;  /* 0x0000000500057245 */ /* 0x000fe40000201400 */
[----:B------:R-:W-:-:S02]  /*ff40*/  I2FP.F32.S32 R4, R4 ;  /* 0x0000000400047245 */ /* 0x000fc40000201400 */
[----:B------:R-:W-:Y:S01]  /*ff50*/  FSEL R106, R106, -INF , !P4 ;  /* 0xff8000006a6a7808 */ /* 0x000fe20006000000 */
[C---:B------:R-:W-:Y:S01]  /*ff60*/  FFMA.FTZ R29, -R235.reuse, R5, R29 ;  /* 0x00000005eb1d7223 */ /* 0x040fe2000001011d */
[----:B------:R-:W-:Y:S01]  /*ff70*/  ISETP.GE.AND P4, PT, R6, R224, PT ;  /* 0x000000e00600720c */ /* 0x000fe20003f86270 */
[----:B------:R-:W-:Y:S01]  /*ff80*/  FFMA.FTZ R4, -R235, R4, R31 ;  /* 0x00000004eb047223 */ /* 0x000fe2000001011f */
[----:B------:R-:W-:Y:S01]  /*ff90*/  FSEL R107, R28, -INF , P5 ;  /* 0xff8000001c6b7808 */ /* 0x000fe20002800000 */
[----:B------:R-:W-:Y:S01]  /*ffa0*/  VIADD R5, R112, 0xfffffef0 ;  /* 0xfffffef070057836 */ /* 0x000fe20000000000 */
[----:B------:R-:W-:Y:S02]  /*ffb0*/  FSEL R108, R30, -INF , P2 ;  /* 0xff8000001e6c7808 */ /* 0x000fe40001000000 */
[C---:B------:R-:W-:Y:S02]  /*ffc0*/  ISETP.GE.AND P2, PT, R6.reuse, R221, PT ;  /* 0x000000dd0600720c */ /* 0x040fe40003f46270 */
[----:B------:R-:W-:-:S02]  /*ffd0*/  ISETP.GE.AND P5, PT, R6, R223, PT ;  /* 0x000000df0600720c */ /* 0x000fc40003fa6270 */
[----:B------:R-:W-:Y:S02]  /*ffe0*/  FSEL R29, R29, -INF , P4 ;  /* 0xff8000001d1d7808 */ /* 0x000fe40002000000 */
[----:B------:R-:W-:Y:S02]  /*fff0*/  FSEL R107, R107, -INF , !P1 ;  /* 0xff8000006b6b7808 */ /* 0x000fe40004800000 */
[----:B------:R-:W-:Y:S02]  /*10000*/  ISETP.GE.AND P1, PT, R6, R220, PT ;  /* 0x000000dc0600720c */ /* 0x000fe40003f26270 */
[----:B------:R-:W-:Y:S02]  /*10010*/  IADD3 R7, PT, PT, R222, 0x110, -R113 ;  /* 0x00000110de077810 */ /* 0x000fe40007ffe871 */
[----:B------:R-:W-:Y:S02]  /*10020*/  FSEL R4, R4, -INF , P2 ;  /* 0xff80000004047808 */ /* 0x000fe40001000000 */
[----:B------:R-:W-:-:S02]  /*10030*/  FSEL R108, R108, -INF , !P3 ;  /* 0xff8000006c6c7808 */ /* 0x000fc40005800000 */
[----:B------:R-:W-:Y:S02]  /*10040*/  FSEL R109, R29, -INF , !P5 ;  /* 0xff8000001d6d7808 */ /* 0x000fe40006800000 */
[C---:B------:R-:W-:Y:S02]  /*10050*/  ISETP.GE.AND P3, PT, R5.reuse, R224, PT ;  /* 0x000000e00500720c */ /* 0x040fe40003f66270 */
[C---:B------:R-:W-:Y:S02]  /*10060*/  ISETP.GE.AND P4, PT, R5.reuse, R223, PT ;  /* 0x000000df0500720c */ /* 0x040fe40003f86270 */
[C---:B------:R-:W-:Y:S02]  /*10070*/  ISETP.GE.AND P5, PT, R5.reuse, R220, PT ;  /* 0x000000dc0500720c */ /* 0x040fe40003fa6270 */
[----:B------:R-:W-:Y:S02]  /*10080*/  ISETP.GE.AND P2, PT, R5, R221, PT ;  /* 0x000000dd0500720c */ /* 0x000fe40003f46270 */
[----:B------:R-:W-:-:S02]  /*10090*/  IADD3 R6, PT, PT, R110, 0x110, -R113 ;  /* 0x000001106e067810 */ /* 0x000fc40007ffe871 */
[C-C-:B------:R-:W-:Y:S02]  /*100a0*/  IADD3 R5, PT, PT, R110.reuse, 0x10f, -R113.reuse ;  /* 0x0000010f6e057810 */ /* 0x140fe40007ffe871 */
[--C-:B------:R-:W-:Y:S02]  /*100b0*/  IADD3 R8, PT, PT, R110, 0x108, -R113.reuse ;  /* 0x000001086e087810 */ /* 0x100fe40007ffe871 */
[----:B------:R-:W-:Y:S02]  /*100c0*/  IABS R7, R7 ;  /* 0x0000000700077213 */ /* 0x000fe40000000000 */
[----:B------:R-:W-:Y:S02]  /*100d0*/  FSEL R110, R4, -INF , !P1 ;  /* 0xff800000046e7808 */ /* 0x000fe40004800000 */
[----:B------:R-:W-:Y:S02]  /*100e0*/  IADD3 R4, PT, PT, R222, 0x10f, -R113 ;  /* 0x0000010fde047810 */ /* 0x000fe40007ffe871 */
[----:B------:R-:W-:-:S02]  /*100f0*/  I2FP.F32.S32 R7, R7 ;  /* 0x0000000700077245 */ /* 0x000fc40000201400 */
[----:B------:R-:W-:Y:S02]  /*10100*/  IABS R4, R4 ;  /* 0x0000000400047213 */ /* 0x000fe40000000000 */
[----:B------:R-:W-:Y:S01]  /*10110*/  IADD3 R113, PT, PT, R222, 0x108, -R113 ;  /* 0x00000108de717810 */ /* 0x000fe20007ffe871 */
[C---:B------:R-:W-:Y:S01]  /*10120*/  FFMA.FTZ R24, -R235.reuse, R7, R24 ;  /* 0x00000007eb187223 */ /* 0x040fe20000010118 */
[----:B------:R-:W-:Y:S01]  /*10130*/  I2FP.F32.S32 R4, R4 ;  /* 0x0000000400047245 */ /* 0x000fe20000201400 */
[C---:B------:R-:W-:Y:S01]  /*10140*/  VIADD R7, R112.reuse, 0xfffffef1 ;  /* 0xfffffef170077836 */ /* 0x040fe20000000000 */
[----:B------:R-:W-:Y:S01]  /*10150*/  IABS R113, R113 ;  /* 0x0000007100717213 */ /* 0x000fe20000000000 */
[----:B------:R-:W-:Y:S01]  /*10160*/  VIADD R112, R112, 0xfffffef8 ;  /* 0xfffffef870707836 */ /* 0x000fe20000000000 */
[----:B------:R-:W-:Y:S01]  /*10170*/  IABS R6, R6 ;  /* 0x0000000600067213 */ /* 0x000fe20000000000 */
[----:B------:R-:W-:Y:S01]  /*10180*/  FFMA.FTZ R4, -R235, R4, R25 ;  /* 0x00000004eb047223 */ /* 0x000fe20000010119 */
[----:B------:R-:W-:-:S02]  /*10190*/  I2FP.F32.S32 R113, R113 ;  /* 0x0000007100717245 */ /* 0x000fc40000201400 */
[----:B------:R-:W-:Y:S02]  /*101a0*/  ISETP.GE.AND P1, PT, R7, R224, PT ;  /* 0x000000e00700720c */ /* 0x000fe40003f26270 */
[----:B------:R-:W-:Y:S01]  /*101b0*/  I2FP.F32.S32 R6, R6 ;  /* 0x0000000600067245 */ /* 0x000fe20000201400 */
[C---:B------:R-:W-:Y:S01]  /*101c0*/  FFMA.FTZ R40, -R235.reuse, R113, R40 ;  /* 0x00000071eb287223 */ /* 0x040fe20000010128 */
[----:B------:R-:W-:Y:S02]  /*101d0*/  IABS R5, R5 ;  /* 0x0000000500057213 */ /* 0x000fe40000000000 */
[----:B------:R-:W-:Y:S01]  /*101e0*/  FSEL R4, R4, -INF , P1 ;  /* 0xff80000004047808 */ /* 0x000fe20000800000 */
[----:B------:R-:W-:Y:S01]  /*101f0*/  FFMA.FTZ R6, -R235, R6, R26 ;  /* 0x00000006eb067223 */ /* 0x000fe2000001011a */
[----:B------:R-:W-:Y:S02]  /*10200*/  ISETP.GE.AND P1, PT, R112, R224, PT ;  /* 0x000000e07000720c */ /* 0x000fe40003f26270 */
[----:B------:R-:W-:-:S02]  /*10210*/  I2FP.F32.S32 R5, R5 ;  /* 0x0000000500057245 */ /* 0x000fc40000201400 */
[----:B------:R-:W-:Y:S02]  /*10220*/  IABS R8, R8 ;  /* 0x0000000800087213 */ /* 0x000fe40000000000 */
[----:B------:R-:W-:Y:S01]  /*10230*/  FSEL R40, R40, -INF , P1 ;  /* 0xff80000028287808 */ /* 0x000fe20000800000 */
[----:B------:R-:W-:Y:S01]  /*10240*/  FFMA.FTZ R5, -R235, R5, R27 ;  /* 0x00000005eb057223 */ /* 0x000fe2000001011b */
[----:B------:R-:W-:Y:S02]  /*10250*/  ISETP.GT.AND P1, PT, R44, R225, PT ;  /* 0x000000e12c00720c */ /* 0x000fe40003f24270 */
[----:B------:R-:W-:Y:S02]  /*10260*/  I2FP.F32.S32 R8, R8 ;  /* 0x0000000800087245 */ /* 0x000fe40000201400 */
[----:B------:R-:W-:Y:S02]  /*10270*/  FSEL R6, R6, -INF , P2 ;  /* 0xff80000006067808 */ /* 0x000fe40001000000 */
[----:B------:R-:W-:Y:S01]  /*10280*/  ISETP.GE.AND P2, PT, R7, R221, PT ;  /* 0x000000dd0700720c */ /* 0x000fe20003f46270 */
[----:B------:R-:W-:Y:S01]  /*10290*/  FFMA.FTZ R8, -R235, R8, R42 ;  /* 0x00000008eb087223 */ /* 0x000fe2000001012a */
[----:B------:R-:W-:-:S02]  /*102a0*/  FSEL R24, R24, -INF , P3 ;  /* 0xff80000018187808 */ /* 0x000fc40001800000 */
[----:B------:R-:W-:Y:S02]  /*102b0*/  ISETP.GE.AND P3, PT, R7, R223, PT ;  /* 0x000000df0700720c */ /* 0x000fe40003f66270 */
[----:B------:R-:W-:Y:S02]  /*102c0*/  FSEL R5, R5, -INF , P2 ;  /* 0xff80000005057808 */ /* 0x000fe40001000000 */
[----:B------:R-:W-:Y:S02]  /*102d0*/  ISETP.GE.AND P2, PT, R112, R221, PT ;  /* 0x000000dd7000720c */ /* 0x000fe40003f46270 */
[----:B------:R-:W-:Y:S02]  /*102e0*/  FSEL R111, R24, -INF , !P4 ;  /* 0xff800000186f7808 */ /* 0x000fe40006000000 */
[----:B------:R-:W-:Y:S02]  /*102f0*/  FSEL R114, R6, -INF , !P5 ;  /* 0xff80000006727808 */ /* 0x000fe40006800000 */
[----:B------:R-:W-:-:S02]  /*10300*/  FSEL R116, R4, -INF , !P3 ;  /* 0xff80000004747808 */ /* 0x000fc40005800000 */
[-C--:B------:R-:W-:Y:S02]  /*10310*/  ISETP.GE.AND P4, PT, R7, R220.reuse, PT ;  /* 0x000000dc0700720c */ /* 0x080fe40003f86270 */
[C---:B------:R-:W-:Y:S02]  /*10320*/  ISETP.GE.AND P5, PT, R112.reuse, R223, PT ;  /* 0x000000df7000720c */ /* 0x040fe40003fa6270 */
[----:B------:R-:W-:Y:S02]  /*10330*/  ISETP.GE.AND P3, PT, R112, R220, PT ;  /* 0x000000dc7000720c */ /* 0x000fe40003f66270 */
[----:B------:R-:W-:Y:S02]  /*10340*/  FSEL R8, R8, -INF , P2 ;  /* 0xff80000008087808 */ /* 0x000fe40001000000 */
[----:B------:R-:W-:Y:S02]  /*10350*/  FSEL R113, R5, -INF , !P4 ;  /* 0xff80000005717808 */ /* 0x000fe40006000000 */
[----:B------:R-:W-:-:S02]  /*10360*/  FSEL R115, R40, -INF , !P5 ;  /* 0xff80000028737808 */ /* 0x000fc40006800000 */
[----:B------:R-:W-:Y:S01]  /*10370*/  FSEL R112, R8, -INF , !P3 ;  /* 0xff80000008707808 */ /* 0x000fe20005800000 */
[----:B------:R-:W-:Y:S05]  /*10380*/  @!P1 BRA `(.L_x_4157) ;  /* 0x0000000800449947 */ /* 0x000fea0003800000 */
[----:B------:R-:W-:Y:S04]  /*10390*/  BSSY.RECONVERGENT B0, `(.L_x_4158) ;  /* 0x0000049000007945 */ /* 0x000fe80003800200 */
[----:B------:R-:W-:Y:S05]  /*103a0*/  @!P6 BRA `(.L_x_4159) ;  /* 0x0000000000fce947 */ /* 0x000fea0003800000 */
[----:B------:R-:W2:Y:S01]  /*103b0*/  LD.E R6, desc[UR4][R2.64+0x170] ;  /* 0x0001700402067980 */ /* 0x000ea2000c101900 */
[C---:B------:R-:W-:Y:S01]  /*103c0*/  IADD3 R4, PT, PT, R121.reuse, -0x200, RZ ;  /* 0xfffffe0079047810 */ /* 0x040fe20007ffe0ff */
[----:B------:R-:W-:-:S03]  /*103d0*/  VIADD R121, R121, 0xfffffd00 ;  /* 0xfffffd0079797836 */ /* 0x000fc60000000000 */
        /* <DEDUP_REMOVED lines=23> */
[--C-:B------:R-:W-:Y:S02]  /*10550*/  @!P3 IMAD.IADD R8, R8, 0x1, -R5.reuse ;  /* 0x000000010808b824 */ /* 0x100fe400078e0a05 */
[----:B------:R-:W-:Y:S01]  /*10560*/  @!P3 VIADD R10, R10, 0x1 ;  /* 0x000000010a0ab836 */ /* 0x000fe20000000000 */
[----:B------:R-:W-:Y:S02]  /*10570*/  ISETP.NE.AND P3, PT, R6, RZ, PT ;  /* 0x000000ff0600720c */ /* 0x000fe40003f65270 */
[-C--:B------:R-:W-:Y:S01]  /*10580*/  ISETP.GE.U32.AND P5, PT, R8, R5.reuse, PT ;  /* 0x000000050800720c */ /* 0x080fe20003fa6070 */
[----:B------:R-:W-:Y:S01]  /*10590*/  @!P2 IMAD.IADD R7, R7, 0x1, -R5 ;  /* 0x000000010707a824 */ /* 0x000fe200078e0a05 */
[----:B------:R-:W-:Y:S02]  /*105a0*/  @!P2 IADD3 R11, PT, PT, R11, 0x1, RZ ;  /* 0x000000010b0ba810 */ /* 0x000fe40007ffe0ff */
[----:B------:R-:W-:Y:S02]  /*105b0*/  ISETP.GE.AND P2, PT, R121, RZ, PT ;  /* 0x000000ff7900720c */ /* 0x000fe40003f46270 */
[----:B------:R-:W-:-:S07]  /*105c0*/  ISETP.GE.U32.AND P6, PT, R7, R5, PT ;  /* 0x000000050700720c */ /* 0x000fce0003fc6070 */
[----:B------:R-:W-:-:S04]  /*105d0*/  @P5 IADD3 R10, PT, PT, R10, 0x1, RZ ;  /* 0x000000010a0a5810 */ /* 0x000fc80007ffe0ff */
[----:B------:R-:W-:Y:S02]  /*105e0*/  MOV R8, R10 ;  /* 0x0000000a00087202 */ /* 0x000fe40000000f00 */
[----:B------:R-:W-:-:S03]  /*105f0*/  @P6 VIADD R11, R11, 0x1 ;  /* 0x000000010b0b6836 */ /* 0x000fc60000000000 */
[----:B------:R-:W-:Y:S02]  /*10600*/  @!P2 IMAD.MOV R8, RZ, RZ, -R8 ;  /* 0x000000ffff08a224 */ /* 0x000fe400078e0a08 */
[----:B------:R-:W-:-:S03]  /*10610*/  @!P4 IADD3 R11, PT, PT, -R11, RZ, RZ ;  /* 0x000000ff0b0bc210 */ /* 0x000fc60007ffe1ff */
        /* <DEDUP_REMOVED lines=24> */
.L_x_4159:
        /* <DEDUP_REMOVED lines=8> */
.L_x_4160:
[----:B------:R-:W-:Y:S05]  /*10820*/  BSYNC.RECONVERGENT B0 ;  /* 0x0000000000007941 */ /* 0x000fea0003800200 */
.L_x_4158:
[C---:B------:R-:W-:Y:S01]  /*10830*/  IMAD.SHL.U32 R4, R214.reuse, 0x40, RZ ;  /* 0x00000040d6047824 */ /* 0x040fe200078e00ff */
[----:B------:R-:W-:Y:S01]  /*10840*/  SHF.L.U64.HI R6, R214, 0x6, R215 ;  /* 0x00000006d6067819 */ /* 0x000fe200000102d7 */
[--C-:B------:R-:W-:Y:S01]  /*10850*/  @!P0 IMAD.MOV.U32 R11, RZ, RZ, R226.reuse ;  /* 0x000000ffff0b8224 */ /* 0x100fe200078e00e2 */
[-C--:B------:R-:W-:Y:S01]  /*10860*/  @!P0 MOV R10, R227.reuse ;  /* 0x000000e3000a8202 */ /* 0x080fe20000000f00 */
[----:B------:R1:W-:Y:S01]  /*10870*/  @P0 STS.128 [R246+0x1000], RZ ;  /* 0x001000fff6000388 */ /* 0x0003e20000000c00 */
[----:B------:R-:W-:Y:S01]  /*10880*/  IADD3 R8, P2, PT, R4, R227, RZ ;  /* 0x000000e304087210 */ /* 0x000fe20007f5e0ff */
[C---:B------:R-:W-:Y:S01]  /*10890*/  @!P0 IMAD R5, R215.reuse, 0xc0, RZ ;  /* 0x000000c0d7058824 */ /* 0x040fe200078e02ff */
[----:B------:R-:W-:Y:S01]  /*108a0*/  BSSY.RECONVERGENT B0, `(.L_x_4161) ;  /* 0x000003e000007945 */ /* 0x000fe20003800200 */
[----:B------:R-:W-:Y:S01]  /*108b0*/  @!PT LDS RZ, [RZ] ;  /* 0x00000000fffff984 */ /* 0x000fe20000000800 */
[----:B------:R-:W-:Y:S01]  /*108c0*/  @!PT LDS RZ, [RZ] ;  /* 0x00000000fffff984 */ /* 0x000fe20000000800 */
[----:B------:R-:W-:Y:S01]  /*108d0*/  @!PT LDS RZ, [RZ] ;  /* 0x00000000fffff984 */ /* 0x000fe20000000800 */
[----:B------:R2:W-:Y:S02]  /*108e0*/  @!P0 LDGSTS.E.BYPASS.LTC128B.128 [R246+0x1000], desc[UR4][R10.64] ;  /* 0x010000000af68fae */ /* 0x0005e4000b981a04 */
[----:B------:R-:W-:Y:S01]  /*108f0*/  IMAD.X R9, R6, 0x1, R226, P2 ;  /* 0x0000000106097824 */ /* 0x000fe200010e06e2 */
[----:B------:R-:W-:Y:S01]  /*10900*/  @!P0 IADD3 R12, P2, PT, R8, R4, RZ ;  /* 0x00000004080c8210 */ /* 0x000fe20007f5e0ff */
[----:B------:R-:W-:Y:S01]  /*10910*/  @!P0 IMAD.MOV.U32 R16, RZ, RZ, R8 ;  /* 0x000000ffff108224 */ /* 0x000fe200078e0008 */
[----:B------:R1:W-:Y:S01]  /*10920*/  @P0 STS.128 [R246+0x1800], RZ ;  /* 0x001800fff6000388 */ /* 0x0003e20000000c00 */
[----:B------:R-:W-:Y:S01]  /*10930*/  @!P0 IMAD R4, R215, 0x140, RZ ;  /* 0x00000140d7048824 */ /* 0x000fe200078e02ff */
        /* <DEDUP_REMOVED lines=9> */
[----:B------:R1:W-:Y:S02]  /*109d0*/  @!P0 LDGSTS.E.BYPASS.LTC128B.128 [R246+0x1800], desc[UR4][R8.64] ;  /* 0x0180000008f68fae */ /* 0x0003e4000b981a04 */
        /* <DEDUP_REMOVED lines=8> */
[----:B------:R1:W-:Y:S01]  /*10a60*/  @!P0 LDGSTS.E.BYPASS.LTC128B.128 [R246+0x2000], desc[UR4][R12.64] ;  /* 0x020000000cf68fae */ /* 0x0003e2000b981a04 */
[----:B------:R-:W-:-:S03]  /*10a70*/  @!P0 IMAD.MOV.U32 R4, RZ, RZ, R6 ;  /* 0x000000ffff048224 */ /* 0x000fc600078e0006 */
        /* <DEDUP_REMOVED lines=32> */
.L_x_4162:
[----:B------:R-:W-:Y:S05]  /*10c80*/  BSYNC.RECONVERGENT B0 ;  /* 0x0000000000007941 */ /* 0x000fea0003800200 */
.L_x_4161:
[----:B------:R-:W0:Y:S02]  /*10c90*/  LDGDEPBAR ;  /* 0x00000000000079af */ /* 0x000e240000000000 */
.L_x_4157:
[----:B------:R-:W-:Y:S05]  /*10ca0*/  BSYNC.RECONVERGENT B1 ;  /* 0x0000000000017941 */ /* 0x000fea0003800200 */
.L_x_4156:
[----:B------:R-:W3:Y:S01]  /*10cb0*/  LD.E R123, desc[UR4][R2.64+0xdc] ;  /* 0x0000dc04027b7980 */ /* 0x000ee2000c101900 */
[----:B------:R-:W-:Y:S02]  /*10cc0*/  FMNMX3.FTZ R7, R0, R160, R122, !PT ;  /* 0x000000a000077276 */ /* 0x000fe4000781007a */
[----:B------:R-:W-:Y:S01]  /*10cd0*/  FMNMX3.FTZ R6, R20, R117, R161, !PT ;  /* 0x0000007514067276 */ /* 0x000fe200078100a1 */
[----:B-1----:R-:W-:Y:S01]  /*10ce0*/  LDSM.16.MT88.4 R16, [R46+0x5000] ;  /* 0x005000002e10783b */ /* 0x002fe20000004200 */
        /* <DEDUP_REMOVED lines=62> */
[----:B------:R-:W-:Y:S01]  /*110d0*/  @P1 IADD3 R234, PT, PT, R45, -0x3, RZ ;  /* 0xfffffffd2dea1810 */ /* 0x000fe20007ffe0ff */
[----:B--2---:R-:W1:Y:S04]  /*110e0*/  SHFL.BFLY PT, R5, R7, 0x2, 0x1f ;  /* 0x0c401f0007057f89 */ /* 0x004e6800000e0000 */
[----:B------:R-:W2:Y:S01]  /*110f0*/  SHFL.BFLY PT, R4, R6, 0x2, 0x1f ;  /* 0x0c401f0006047f89 */ /* 0x000ea200000e0000 */
[----:B-1----:R-:W-:-:S02]  /*11100*/  FMNMX.FTZ R5, R7, R5, !PT ;  /* 0x0000000507057209 */ /* 0x002fc40007810000 */
[----:B--2---:R-:W-:-:S03]  /*11110*/  FMNMX.FTZ R4, R6, R4, !PT ;  /* 0x0000000406047209 */ /* 0x004fc60007810000 */
[----:B------:R-:W1:Y:S04]  /*11120*/  SHFL.BFLY PT, R40, R5, 0x1, 0x1f ;  /* 0x0c201f0005287f89 */ /* 0x000e6800000e0000 */
[----:B------:R-:W2:Y:S01]  /*11130*/  SHFL.BFLY PT, R42, R4, 0x1, 0x1f ;  /* 0x0c201f00042a7f89 */ /* 0x000ea200000e0000 */
[----:B-1----:R-:W-:-:S04]  /*11140*/  FMNMX.FTZ R40, R5, R40, !PT ;  /* 0x0000002805287209 */ /* 0x002fc80007810000 */
[----:B------:R-:W-:Y:S02]  /*11150*/  FSETP.NEU.FTZ.AND P0, PT, R40, -INF , PT ;  /* 0xff8000002800780b */ /* 0x000fe40003f1d000 */
[----:B--2---:R-:W-:-:S04]  /*11160*/  FMNMX.FTZ R42, R4, R42, !PT ;  /* 0x0000002a042a7209 */ /* 0x004fc80007810000 */
[----:B------:R-:W-:Y:S01]  /*11170*/  FSETP.NEU.FTZ.AND P2, PT, R42, -INF , PT ;  /* 0xff8000002a00780b */ /* 0x000fe20003f5d000 */
[C---:B---3--:R-:W-:Y:S01]  /*11180*/  FMUL.FTZ R121, R123.reuse, R40 ;  /* 0x000000287b797220 */ /* 0x048fe20000410000 */
[----:B------:R-:W-:-:S04]  /*11190*/  FMUL.FTZ R4, R123, R42 ;  /* 0x0000002a7b047220 */ /* 0x000fc80000410000 */
[----:B------:R-:W-:-:S05]  /*111a0*/  FSEL R121, R121, RZ, P0 ;  /* 0x000000ff79797208 */ /* 0x000fca0000000000 */
        /* <DEDUP_REMOVED lines=17> */
[-CC-:B------:R-:W-:Y:S01]  /*112c0*/  FFMA.FTZ R67, R67, R123.reuse, -R122.reuse ;  /* 0x0000007b43437223 */ /* 0x180fe2000001087a */
[-CC-:B-1----:R-:W-:Y:S01]  /*112d0*/  FFMA.FTZ R5, R118, R123.reuse, -R121.reuse ;  /* 0x0000007b76057223 */ /* 0x182fe20000010879 */
[-CC-:B------:R-:W-:Y:S01]  /*112e0*/  FFMA.FTZ R72, R72, R123.reuse, -R121.reuse ;  /* 0x0000007b48487223 */ /* 0x180fe20000010879 */
[----:B------:R1:W-:Y:S01]  /*112f0*/  MUFU.EX2 R118, R4 ;  /* 0x0000000400767308 */ /* 0x0003e20000000800 */
[-CC-:B------:R-:W-:Y:S01]  /*11300*/  FFMA.FTZ R59, R59, R123.reuse, -R122.reuse ;  /* 0x0000007b3b3b7223 */ /* 0x180fe2000001087a */
[-CC-:B------:R-:W-:Y:S01]  /*11310*/  FFMA.FTZ R43, R43, R123.reuse, -R121.reuse ;  /* 0x0000007b2b2b7223 */ /* 0x180fe20000010879 */
[----:B--2---:R-:W-:Y:S01]  /*11320*/  F2FP.F16.F32.PACK_AB R9, R119, R160 ;  /* 0x000000a07709723e */ /* 0x004fe200000000ff */
        /* <DEDUP_REMOVED lines=9> */
[-CC-:B------:R-:W-:Y:S01]  /*113c0*/  FFMA.FTZ R107, R107, R123.reuse, -R122.reuse ;  /* 0x0000007b6b6b7223 */ /* 0x180fe2000001087a */
[-CC-:B-1----:R-:W-:Y:S01]  /*113d0*/  FFMA.FTZ R4, R117, R123.reuse, -R122.reuse ;  /* 0x0000007b75047223 */ /* 0x182fe2000001087a */
[-CC-:B------:R-:W-:Y:S01]  /*113e0*/  FFMA.FTZ R109, R109, R123.reuse, -R122.reuse ;  /* 0x0000007b6d6d7223 */ /* 0x180fe2000001087a */
[----:B------:R1:W-:Y:S01]  /*113f0*/  MUFU.EX2 R117, R5 ;  /* 0x0000000500757308 */ /* 0x0003e20000000800 */
[-C--:B------:R-:W-:Y:S01]  /*11400*/  FFMA.FTZ R110, R110, R123.reuse, -R121 ;  /* 0x0000007b6e6e7223 */ /* 0x080fe20000010879 */
[----:B------:R-:W-:-:S02]  /*11410*/  FFMA.FTZ R115, R115, R123, -R122 ;  /* 0x0000007b73737223 */ /* 0x000fc4000001087a */
[----:B------:R2:W3:Y:S01]  /*11420*/  MUFU.EX2 R161, R4 ;  /* 0x0000000400a17308 */ /* 0x0004e20000000800 */
[----:B-1----:R-:W-:Y:S02]  /*11430*/  FSEL R5, R40, RZ, P0 ;  /* 0x000000ff28057208 */ /* 0x002fe40000000000 */
[----:B------:R-:W-:Y:S01]  /*11440*/  ISETP.NE.AND P0, PT, R124, RZ, PT ;  /* 0x000000ff7c00720c */ /* 0x000fe20003f05270 */
[----:B------:R-:W-:Y:S01]  /*11450*/  FFMA.FTZ R124, R125, R123, -R122 ;  /* 0x0000007b7d7c7223 */ /* 0x000fe2000001087a */
[----:B--2---:R-:W-:Y:S01]  /*11460*/  FSEL R4, R42, RZ, P2 ;  /* 0x000000ff2a047208 */ /* 0x004fe20001000000 */
[----:B------:R-:W-:Y:S01]  /*11470*/  FADD.FTZ R5, R0, -R5 ;  /* 0x8000000500057221 */ /* 0x000fe20000010000 */
[----:B------:R-:W-:Y:S01]  /*11480*/  IADD3 R125, PT, PT, R46, 0x5020, RZ ;  /* 0x000050202e7d7810 */ /* 0x000fe20007ffe0ff */
[----:B------:R-:W-:Y:S01]  /*11490*/  MUFU.EX2 R0, R6 ;  /* 0x0000000600007308 */ /* 0x000fe20000000800 */
[----:B---3--:R-:W-:Y:S01]  /*114a0*/  F2FP.F16.F32.PACK_AB R8, R120, R161 ;  /* 0x000000a17808723e */ /* 0x008fe200000000ff */
[----:B------:R-:W-:Y:S01]  /*114b0*/  FADD.FTZ R4, R20, -R4 ;  /* 0x8000000414047221 */ /* 0x000fe20000010000 */
[----:B------:R-:W-:Y:S01]  /*114c0*/  FMUL.FTZ R5, R123, R5 ;  /* 0x000000057b057220 */ /* 0x000fe20000410000 */
[----:B------:R-:W1:Y:S01]  /*114d0*/  MUFU.EX2 R124, R124 ;  /* 0x0000007c007c7308 */ /* 0x000e620000000800 */
[----:B------:R-:W-:Y:S01]  /*114e0*/  F2FP.F16.F32.PACK_AB R11, R117, R118 ;  /* 0x00000076750b723e */ /* 0x000fe200000000ff */
[----:B------:R-:W-:Y:S01]  /*114f0*/  FMUL.FTZ R163, R123, R4 ;  /* 0x000000047ba37220 */ /* 0x000fe20000410000 */
[----:B------:R-:W-:Y:S01]  /*11500*/  IADD3 R4, PT, PT, R46, 0x5000, RZ ;  /* 0x000050002e047810 */ /* 0x000fe20007ffe0ff */
[----:B------:R2:W3:Y:S03]  /*11510*/  MUFU.EX2 R162, R5 ;  /* 0x0000000500a27308 */ /* 0x0004e60000000800 */
[----:B------:R-:W-:Y:S01]  /*11520*/  @P0 IADD3 R125, PT, PT, R4, -0x20, RZ ;  /* 0xffffffe0047d0810 */ /* 0x000fe20007ffe0ff */
[----:B------:R-:W4:Y:S04]  /*11530*/  MUFU.EX2 R163, R163 ;  /* 0x000000a300a37308 */ /* 0x000f280000000800 */
[----:B------:R-:W-:Y:S01]  /*11540*/  LDSM.16.MT88.4 R28, [R125+0x400] ;  /* 0x000400007d1c783b */ /* 0x000fe20000004200 */
[----:B-1----:R-:W-:-:S03]  /*11550*/  F2FP.F16.F32.PACK_AB R10, R124, R0 ;  /* 0x000000007c0a723e */ /* 0x002fc600000000ff */
[----:B--2---:R-:W1:Y:S01]  /*11560*/  LDSM.16.MT88.4 R4, [R125] ;  /* 0x000000007d04783b */ /* 0x004e620000004200 */
[-C--:B---3--:R-:W-:Y:S01]  /*11570*/  FMUL.FTZ R14, R146, R162.reuse ;  /* 0x000000a2920e7220 */ /* 0x088fe20000410000 */
[--C-:B------:R-:W-:Y:S01]  /*11580*/  FFMA.FTZ R146, R23, R123, -R121.reuse ;  /* 0x0000007b17927223 */ /* 0x100fe20000010879 */
[-C--:B------:R-:W-:Y:S01]  /*11590*/  FMUL.FTZ R15, R147, R162.reuse ;  /* 0x000000a2930f7220 */ /* 0x080fe20000410000 */
[----:B----4-:R-:W-:Y:S01]  /*115a0*/  FMUL.FTZ R13, R145, R163 ;  /* 0x000000a3910d7220 */ /* 0x010fe20000410000 */
[--C-:B------:R-:W-:Y:S01]  /*115b0*/  FFMA.FTZ R145, R22, R123, -R121.reuse ;  /* 0x0000007b16917223 */ /* 0x100fe20000010879 */
[-C--:B------:R-:W-:Y:S01]  /*115c0*/  FMUL.FTZ R12, R144, R163.reuse ;  /* 0x000000a3900c7220 */ /* 0x080fe20000410000 */
[----:B------:R-:W2:Y:S01]  /*115d0*/  LDSM.16.MT88.4 R20, [R46+0x5400] ;  /* 0x005400002e14783b */ /* 0x000ea20000004200 */
[-C--:B------:R-:W-:Y:S01]  /*115e0*/  FMUL.FTZ R142, R142, R162.reuse ;  /* 0x000000a28e8e7220 */ /* 0x080fe20000410000 */
[-C--:B------:R-:W-:Y:S01]  /*115f0*/  FMUL.FTZ R143, R143, R162.reuse ;  /* 0x000000a28f8f7220 */ /* 0x080fe20000410000 */
[-C--:B------:R-:W-:Y:S01]  /*11600*/  FMUL.FTZ R140, R140, R163.reuse ;  /* 0x000000a38c8c7220 */ /* 0x080fe20000410000 */
[----:B------:R-:W-:Y:S01]  /*11610*/  FMUL.FTZ R141, R141, R163 ;  /* 0x000000a38d8d7220 */ /* 0x000fe20000410000 */
[-C--:B------:R-:W-:Y:S01]  /*11620*/  FMUL.FTZ R26, R138, R162.reuse ;  /* 0x000000a28a1a7220 */ /* 0x080fe20000410000 */
[C---:B------:R-:W-:Y:S01]  /*11630*/  HMMA.16816.F32 R12, R8.reuse, R16, R12 ;  /* 0x00000010080c723c */ /* 0x040fe2000000180c */
[-CC-:B------:R-:W-:Y:S01]  /*11640*/  FFMA.FTZ R144, R129, R123.reuse, -R121.reuse ;  /* 0x0000007b81907223 */ /* 0x180fe20000010879 */
[--C-:B------:R-:W-:Y:S01]  /*11650*/  FFMA.FTZ R138, R186, R123, -R122.reuse ;  /* 0x0000007bba8a7223 */ /* 0x100fe2000001087a */
[-C--:B------:R-:W-:Y:S01]  /*11660*/  FMUL.FTZ R25, R137, R163.reuse ;  /* 0x000000a389197220 */ /* 0x080fe20000410000 */
[----:B------:R-:W-:Y:S01]  /*11670*/  MUFU.EX2 R129, R189 ;  /* 0x000000bd00817308 */ /* 0x000fe20000000800 */
[-C--:B------:R-:W-:Y:S01]  /*11680*/  FMUL.FTZ R27, R139, R162.reuse ;  /* 0x000000a28b1b7220 */ /* 0x080fe20000410000 */
[-C--:B------:R-:W-:Y:S01]  /*11690*/  FMUL.FTZ R134, R134, R162.reuse ;  /* 0x000000a286867220 */ /* 0x080fe20000410000 */
[-C--:B------:R-:W-:Y:S01]  /*116a0*/  FMUL.FTZ R135, R135, R162.reuse ;  /* 0x000000a287877220 */ /* 0x080fe20000410000 */
[C---:B------:R-:W-:Y:S01]  /*116b0*/  HMMA.16816.F32 R16, R8.reuse, R18, R140 ;  /* 0x000000120810723c */ /* 0x040fe2000000188c */
[----:B------:R3:W-:Y:S01]  /*116c0*/  MUFU.EX2 R140, R24 ;  /* 0x00000018008c7308 */ /* 0x0007e20000000800 */
[-C--:B------:R-:W-:Y:S01]  /*116d0*/  FMUL.FTZ R132, R132, R163.reuse ;  /* 0x000000a384847220 */ /* 0x080fe20000410000 */
[----:B------:R-:W-:Y:S01]  /*116e0*/  FMUL.FTZ R133, R133, R163 ;  /* 0x000000a385857220 */ /* 0x000fe20000410000 */
[-CC-:B------:R-:W-:Y:S01]  /*116f0*/  FFMA.FTZ R141, R183, R123.reuse, -R122.reuse ;  /* 0x0000007bb78d7223 */ /* 0x180fe2000001087a */
[----:B------:R-:W4:Y:S01]  /*11700*/  MUFU.EX2 R144, R144 ;  /* 0x0000009000907308 */ /* 0x000f220000000800 */
[-CC-:B------:R-:W-:Y:S01]  /*11710*/  FFMA.FTZ R142, R182, R123.reuse, -R122.reuse ;  /* 0x0000007bb68e7223 */ /* 0x180fe2000001087a */
[-CC-:B------:R-:W-:Y:S01]  /*11720*/  FFMA.FTZ R143, R180, R123.reuse, -R122.reuse ;  /* 0x0000007bb48f7223 */ /* 0x180fe2000001087a */
[-C--:B------:R-:W-:Y:S01]  /*11730*/  FFMA.FTZ R147, R39, R123.reuse, -R122 ;  /* 0x0000007b27937223 */ /* 0x080fe2000001087a */
[----:B------:R-:W-:Y:S01]  /*11740*/  MUFU.EX2 R146, R146 ;  /* 0x0000009200927308 */ /* 0x000fe20000000800 */
[-CC-:B------:R-:W-:Y:S01]  /*11750*/  FFMA.FTZ R180, R38, R123.reuse, -R121.reuse ;  /* 0x0000007b26b47223 */ /* 0x180fe20000010879 */
[----:B------:R-:W-:Y:S01]  /*11760*/  FFMA.FTZ R139, R181, R123, -R121 ;  /* 0x0000007bb58b7223 */ /* 0x000fe20000010879 */
[----:B------:R-:W-:Y:S01]  /*11770*/  FFMA.FTZ R160, R247, R162, R160 ;  /* 0x000000a2f7a07223 */ /* 0x000fe200000100a0 */
[----:B------:R-:W-:Y:S01]  /*11780*/  MUFU.EX2 R145, R145 ;  /* 0x0000009100917308 */ /* 0x000fe20000000800 */
[-C--:B------:R-:W-:Y:S01]  /*11790*/  FFMA.FTZ R161, R248, R163.reuse, R161 ;  /* 0x000000a3f8a17223 */ /* 0x080fe200000100a1 */
[----:B---3--:R-:W-:Y:S01]  /*117a0*/  FMUL.FTZ R24, R136, R163 ;  /* 0x000000a388187220 */ /* 0x008fe20000410000 */
[----:B------:R-:W-:Y:S01]  /*117b0*/  FFMA.FTZ R136, R187, R123, -R122 ;  /* 0x0000007bbb887223 */ /* 0x000fe2000001087a */
[----:B------:R-:W3:Y:S01]  /*117c0*/  MUFU.EX2 R137, R188 ;  /* 0x000000bc00897308 */ /* 0x000ee20000000800 */
[----:B------:R-:W-:Y:S01]  /*117d0*/  FADD.FTZ R160, R119, R160 ;  /* 0x000000a077a07221 */ /* 0x000fe20000010000 */
[----:B----4-:R-:W-:Y:S01]  /*117e0*/  F2FP.F16.F32.PACK_AB R33, R144, R129 ;  /* 0x000000819021723e */ /* 0x010fe200000000ff */
[----:B------:R-:W-:Y:S01]  /*117f0*/  FADD.FTZ R161, R120, R161 ;  /* 0x000000a178a17221 */ /* 0x000fe20000010000 */
[----:B------:R-:W-:Y:S01]  /*11800*/  MUFU.EX2 R138, R138 ;  /* 0x0000008a008a7308 */ /* 0x000fe20000000800 */
[C---:B-1----:R-:W-:Y:S01]  /*11810*/  HMMA.16816.F32 R24, R8.reuse, R4, R24 ;  /* 0x000000040818723c */ /* 0x042fe20000001818 */
[----:B------:R-:W-:Y:S01]  /*11820*/  FADD.FTZ R118, R118, R160 ;  /* 0x000000a076767221 */ /* 0x000fe20000010000 */
[----:B------:R-:W-:Y:S01]  /*11830*/  FADD.FTZ R161, R0, R161 ;  /* 0x000000a100a17221 */ /* 0x000fe20000010000 */
[----:B------:R-:W1:Y:S01]  /*11840*/  MUFU.EX2 R136, R136 ;  /* 0x0000008800887308 */ /* 0x000e620000000800 */
[-C--:B------:R-:W-:Y:S01]  /*11850*/  FFMA.FTZ R248, R57, R123.reuse, -R122 ;  /* 0x0000007b39f87223 */ /* 0x080fe2000001087a */
[----:B------:R-:W-:Y:S01]  /*11860*/  FADD.FTZ R118, R117, R118 ;  /* 0x0000007675767221 */ /* 0x000fe20000010000 */
[----:B------:R-:W-:Y:S01]  /*11870*/  FADD.FTZ R124, R124, R161 ;  /* 0x000000a17c7c7221 */ /* 0x000fe20000010000 */
[----:B------:R-:W-:Y:S01]  /*11880*/  MUFU.EX2 R141, R141 ;  /* 0x0000008d008d7308 */ /* 0x000fe20000000800 */
[----:B------:R-:W-:Y:S01]  /*11890*/  HMMA.16816.F32 R8, R8, R6, R132 ;  /* 0x000000060808723c */ /* 0x000fe20000001884 */
[----:B------:R-:W4:Y:S01]  /*118a0*/  LDSM.16.MT88.4 R4, [R46+0x5800] ;  /* 0x005800002e04783b */ /* 0x000f220000004200 */
[-CC-:B------:R-:W-:Y:S01]  /*118b0*/  FFMA.FTZ R133, R34, R123.reuse, -R121.reuse ;  /* 0x0000007b22857223 */ /* 0x180fe20000010879 */
[----:B------:R5:W2:Y:S01]  /*118c0*/  MUFU.EX2 R132, R35 ;  /* 0x0000002300847308 */ /* 0x000aa20000000800 */
[----:B---3--:R-:W-:Y:S01]  /*118d0*/  F2FP.F16.F32.PACK_AB R32, R137, R140 ;  /* 0x0000008c8920723e */ /* 0x008fe200000000ff */
[-CC-:B------:R-:W-:Y:S01]  /*118e0*/  FFMA.FTZ R134, R185, R123.reuse, -R121.reuse ;  /* 0x0000007bb9867223 */ /* 0x180fe20000010879 */
[-CC-:B------:R-:W-:Y:S01]  /*118f0*/  FFMA.FTZ R135, R184, R123.reuse, -R121.reuse ;  /* 0x0000007bb8877223 */ /* 0x180fe20000010879 */
[----:B------:R-:W3:Y:S01]  /*11900*/  MUFU.EX2 R142, R142 ;  /* 0x0000008e008e7308 */ /* 0x000ee20000000800 */
[----:B------:R-:W-:Y:S01]  /*11910*/  FADD.FTZ R118, R129, R118 ;  /* 0x0000007681767221 */ /* 0x000fe20000010000 */
[----:B-1----:R-:W-:Y:S01]  /*11920*/  F2FP.F16.F32.PACK_AB R34, R138, R136 ;  /* 0x000000888a22723e */ /* 0x002fe200000000ff */
[----:B------:R-:W-:Y:S01]  /*11930*/  FADD.FTZ R140, R140, R124 ;  /* 0x0000007c8c8c7221 */ /* 0x000fe20000010000 */
[----:B------:R-:W1:Y:S01]  /*11940*/  MUFU.EX2 R133, R133 ;  /* 0x0000008500857308 */ /* 0x000e620000000800 */
[----:B------:R-:W-:Y:S01]  /*11950*/  FADD.FTZ R144, R144, R118 ;  /* 0x0000007690907221 */ /* 0x000fe20000010000 */
[----:B------:R-:W-:Y:S01]  /*11960*/  FFMA.FTZ R247, R41, R123, -R121 ;  /* 0x0000007b29f77223 */ /* 0x000fe20000010879 */
[----:B------:R-:W-:Y:S01]  /*11970*/  FADD.FTZ R140, R137, R140 ;  /* 0x0000008c898c7221 */ /* 0x000fe20000010000 */
[----:B------:R-:W-:Y:S01]  /*11980*/  MUFU.EX2 R134, R134 ;  /* 0x0000008600867308 */ /* 0x000fe20000000800 */
[----:B------:R-:W-:Y:S01]  /*11990*/  FADD.FTZ R144, R146, R144 ;  /* 0x0000009092907221 */ /* 0x000fe20000010000 */
[C---:B-----5:R-:W-:Y:S01]  /*119a0*/  F2FP.F16.F32.PACK_AB R35, R145.reuse, R146 ;  /* 0x000000929123723e */ /* 0x060fe200000000ff */
[----:B------:R-:W-:Y:S01]  /*119b0*/  FADD.FTZ R140, R136, R140 ;  /* 0x0000008c888c7221 */ /* 0x000fe20000010000 */
[----:B------:R-:W-:Y:S01]  /*119c0*/  MUFU.EX2 R135, R135 ;  /* 0x0000008700877308 */ /* 0x000fe20000000800 */
[----:B------:R-:W-:-:S02]  /*119d0*/  FADD.FTZ R144, R145, R144 ;  /* 0x0000009091907221 */ /* 0x000fc40000010000 */
[----:B------:R-:W-:Y:S01]  /*119e0*/  FADD.FTZ R138, R138, R140 ;  /* 0x0000008c8a8a7221 */ /* 0x000fe20000010000 */
[----:B------:R-:W-:Y:S01]  /*119f0*/  MUFU.EX2 R143, R143 ;  /* 0x0000008f008f7308 */ /* 0x000fe20000000800 */
[C---:B--2---:R-:W-:Y:S01]  /*11a00*/  HMMA.16816.F32 R12, R32.reuse, R20, R12 ;  /* 0x00000014200c723c */ /* 0x044fe2000000180c */
[----:B------:R-:W-:Y:S01]  /*11a10*/  FADD.FTZ R144, R132, R144 ;  /* 0x0000009084907221 */ /* 0x000fe20000010000 */
[----:B------:R-:W-:Y:S01]  /*11a20*/  FADD.FTZ R138, R141, R138 ;  /* 0x0000008a8d8a7221 */ /* 0x000fe20000010000 */
[----:B------:R-:W2:Y:S04]  /*11a30*/  MUFU.EX2 R147, R147 ;  /* 0x0000009300937308 */ /* 0x000ea80000000800 */
[----:B------:R-:W5:Y:S01]  /*11a40*/  MUFU.EX2 R139, R139 ;  /* 0x0000008b008b7308 */ /* 0x000f620000000800 */
[C---:B------:R-:W-:Y:S01]  /*11a50*/  HMMA.16816.F32 R16, R32.reuse, R22, R16 ;  /* 0x000000162010723c */ /* 0x040fe20000001810 */
[----:B------:R-:W5:Y:S02]  /*11a60*/  LDSM.16.MT88.4 R20, [R125+0x800] ;  /* 0x000800007d14783b */ /* 0x000f640000004200 */
[----:B------:R3:W-:Y:S04]  /*11a70*/  MUFU.EX2 R0, R85 ;  /* 0x0000005500007308 */ /* 0x0007e80000000800 */
[----:B------:R-:W-:Y:S01]  /*11a80*/  MUFU.EX2 R248, R248 ;  /* 0x000000f800f87308 */ /* 0x000fe20000000800 */
[----:B------:R-:W-:Y:S01]  /*11a90*/  HMMA.16816.F32 R36, R32, R28, R24 ;  /* 0x0000001c2024723c */ /* 0x000fe20000001818 */
[----:B------:R-:W5:Y:S01]  /*11aa0*/  LDSM.16.MT88.4 R24, [R46+0x5c00] ;  /* 0x005c00002e18783b */ /* 0x000f620000004200 */
[-CC-:B------:R-:W-:Y:S01]  /*11ab0*/  FFMA.FTZ R28, R179, R123.reuse, -R121.reuse ;  /* 0x0000007bb31c7223 */ /* 0x180fe20000010879 */
[-C--:B------:R-:W-:Y:S01]  /*11ac0*/  FFMA.FTZ R29, R178, R123.reuse, -R122 ;  /* 0x0000007bb21d7223 */ /* 0x080fe2000001087a */
[----:B------:R1:W-:Y:S04]  /*11ad0*/  MUFU.EX2 R179, R180 ;  /* 0x000000b400b37308 */ /* 0x0003e80000000800 */
[----:B------:R-:W-:Y:S01]  /*11ae0*/  MUFU.EX2 R178, R28 ;  /* 0x0000001c00b27308 */ /* 0x000fe20000000800 */
[----:B---3--:R-:W-:-:S03]  /*11af0*/  FFMA.FTZ R85, R94, R123, -R121 ;  /* 0x0000007b5e557223 */ /* 0x008fc60000010879 */
[----:B------:R-:W-:Y:S04]  /*11b00*/  MUFU.EX2 R247, R247 ;  /* 0x000000f700f77308 */ /* 0x000fe80000000800 */
[----:B------:R-:W-:Y:S01]  /*11b10*/  MUFU.EX2 R85, R85 ;  /* 0x0000005500557308 */ /* 0x000fe20000000800 */
[----:B-1----:R-:W-:-:S03]  /*11b20*/  FFMA.FTZ R180, R177, R123, -R122 ;  /* 0x0000007bb1b47223 */ /* 0x002fc6000001087a */
[----:B------:R1:W-:Y:S02]  /*11b30*/  MUFU.EX2 R177, R29 ;  /* 0x0000001d00b17308 */ /* 0x0003e40000000800 */
[----:B-1----:R-:W-:Y:S01]  /*11b40*/  HMMA.16816.F32 R28, R32, R30, R8 ;  /* 0x0000001e201c723c */ /* 0x002fe20000001808 */
[--C-:B------:R-:W-:Y:S01]  /*11b50*/  FFMA.FTZ R9, R176, R123, -R122.reuse ;  /* 0x0000007bb0097223 */ /* 0x100fe2000001087a */
[C---:B------:R-:W-:Y:S01]  /*11b60*/  F2FP.F16.F32.PACK_AB R32, R142.reuse, R141 ;  /* 0x0000008d8e20723e */ /* 0x040fe200000000ff */
[----:B------:R1:W3:Y:S01]  /*11b70*/  MUFU.EX2 R176, R180 ;  /* 0x000000b400b07308 */ /* 0x0002e20000000800 */
[----:B------:R-:W-:Y:S01]  /*11b80*/  F2FP.F16.F32.PACK_AB R33, R133, R132 ;  /* 0x000000848521723e */ /* 0x000fe200000000ff */
[----:B------:R-:W-:Y:S01]  /*11b90*/  FFMA.FTZ R8, R175, R123, -R122 ;  /* 0x0000007baf087223 */ /* 0x000fe2000001087a */
[----:B--2---:R-:W-:Y:S01]  /*11ba0*/  F2FP.F16.F32.PACK_AB R34, R147, R143 ;  /* 0x0000008f9322723e */ /* 0x004fe200000000ff */
[----:B------:R-:W-:Y:S01]  /*11bb0*/  MUFU.EX2 R175, R9 ;  /* 0x0000000900af7308 */ /* 0x000fe20000000800 */
[----:B------:R-:W-:Y:S01]  /*11bc0*/  F2FP.F16.F32.PACK_AB R35, R135, R134 ;  /* 0x000000868723723e */ /* 0x000fe200000000ff */
[----:B------:R-:W-:Y:S01]  /*11bd0*/  FADD.FTZ R133, R133, R144 ;  /* 0x0000009085857221 */ /* 0x000fe20000010000 */
[----:B------:R-:W-:-:S03]  /*11be0*/  FADD.FTZ R142, R142, R138 ;  /* 0x0000008a8e8e7221 */ /* 0x000fc60000010000 */
[----:B------:R-:W-:Y:S01]  /*11bf0*/  FADD.FTZ R133, R134, R133 ;  /* 0x0000008586857221 */ /* 0x000fe20000010000 */
[----:B------:R-:W-:Y:S01]  /*11c00*/  FADD.FTZ R142, R143, R142 ;  /* 0x0000008e8f8e7221 */ /* 0x000fe20000010000 */
[C---:B----4-:R-:W-:Y:S01]  /*11c10*/  HMMA.16816.F32 R12, R32.reuse, R4, R12 ;  /* 0x00000004200c723c */ /* 0x050fe2000000180c */
[----:B-1----:R-:W-:Y:S01]  /*11c20*/  FFMA.FTZ R180, R174, R123, -R121 ;  /* 0x0000007baeb47223 */ /* 0x002fe20000010879 */
[----:B------:R-:W-:Y:S01]  /*11c30*/  FADD.FTZ R135, R135, R133 ;  /* 0x0000008587877221 */ /* 0x000fe20000010000 */
[----:B------:R1:W2:Y:S01]  /*11c40*/  MUFU.EX2 R174, R8 ;  /* 0x0000000800ae7308 */ /* 0x0002a20000000800 */
[----:B------:R-:W-:Y:S02]  /*11c50*/  FADD.FTZ R147, R147, R142 ;  /* 0x0000008e93937221 */ /* 0x000fe40000010000 */
[----:B-----5:R-:W-:Y:S01]  /*11c60*/  FADD.FTZ R135, R139, R135 ;  /* 0x000000878b877221 */ /* 0x020fe20000010000 */
[----:B------:R-:W4:Y:S01]  /*11c70*/  MUFU.EX2 R180, R180 ;  /* 0x000000b400b47308 */ /* 0x000f220000000800 */
[----:B------:R-:W-:Y:S01]  /*11c80*/  HMMA.16816.F32 R36, R32, R20, R36 ;  /* 0x000000142024723c */ /* 0x000fe20000001824 */
[C---:B---3--:R-:W-:Y:S01]  /*11c90*/  F2FP.F16.F32.PACK_AB R20, R176.reuse, R177 ;  /* 0x000000b1b014723e */ /* 0x048fe200000000ff */
[----:B------:R-:W-:Y:S01]  /*11ca0*/  FADD.FTZ R147, R177, R147 ;  /* 0x00000093b1937221 */ /* 0x000fe20000010000 */
[C---:B------:R-:W-:Y:S01]  /*11cb0*/  F2FP.F16.F32.PACK_AB R21, R179.reuse, R139 ;  /* 0x0000008bb315723e */ /* 0x040fe200000000ff */
[----:B------:R-:W-:Y:S01]  /*11cc0*/  FADD.FTZ R135, R179, R135 ;  /* 0x00000087b3877221 */ /* 0x000fe20000010000 */
[----:B------:R-:W-:Y:S01]  /*11cd0*/  LDSM.16.MT88.4 R140, [R46+0x8c00] ;  /* 0x008c00002e8c783b */ /* 0x000fe20000004200 */
[----:B------:R-:W-:-:S02]  /*11ce0*/  FADD.FTZ R176, R176, R147 ;  /* 0x00000093b0b07221 */ /* 0x000fc40000010000 */
[C---:B------:R-:W-:Y:S01]  /*11cf0*/  HMMA.16816.F32 R28, R32.reuse, R22, R28 ;  /* 0x00000016201c723c */ /* 0x040fe2000000181c */
[----:B-1----:R-:W1:Y:S01]  /*11d00*/  LDSM.16.MT88.4 R8, [R125+0xc00] ;  /* 0x000c00007d08783b */ /* 0x002e620000004200 */
[----:B--2---:R-:W-:Y:S01]  /*11d10*/  F2FP.F16.F32.PACK_AB R22, R174, R175 ;  /* 0x000000afae16723e */ /* 0x004fe200000000ff */
[----:B------:R-:W-:Y:S01]  /*11d20*/  FADD.FTZ R176, R175, R176 ;  /* 0x000000b0afb07221 */ /* 0x000fe20000010000 */
[----:B----4-:R-:W-:Y:S01]  /*11d30*/  F2FP.F16.F32.PACK_AB R23, R180, R178 ;  /* 0x000000b2b417723e */ /* 0x010fe200000000ff */
[----:B------:R-:W-:Y:S02]  /*11d40*/  FADD.FTZ R178, R178, R135 ;  /* 0x00000087b2b27221 */ /* 0x000fe40000010000 */
[----:B------:R-:W-:Y:S01]  /*11d50*/  FADD.FTZ R176, R174, R176 ;  /* 0x000000b0aeb07221 */ /* 0x000fe20000010000 */
[----:B------:R-:W-:Y:S01]  /*11d60*/  HMMA.16816.F32 R16, R32, R6, R16 ;  /* 0x000000062010723c */ /* 0x000fe20000001810 */
[----:B------:R-:W2:Y:S01]  /*11d70*/  LDSM.16.MT88.4 R4, [R46+0x6000] ;  /* 0x006000002e04783b */ /* 0x000ea20000004200 */
[-CC-:B------:R-:W-:Y:S01]  /*11d80*/  FFMA.FTZ R32, R172, R123.reuse, -R121.reuse ;  /* 0x0000007bac207223 */ /* 0x180fe20000010879 */
[-CC-:B------:R-:W-:Y:S01]  /*11d90*/  FFMA.FTZ R34, R154, R123.reuse, -R122.reuse ;  /* 0x0000007b9a227223 */ /* 0x180fe2000001087a */
[----:B------:R3:W4:Y:S01]  /*11da0*/  MUFU.EX2 R172, R173 ;  /* 0x000000ad00ac7308 */ /* 0x0007220000000800 */
[-C--:B------:R-:W-:Y:S01]  /*11db0*/  FFMA.FTZ R33, R153, R123.reuse, -R122 ;  /* 0x0000007b99217223 */ /* 0x080fe2000001087a */
[----:B------:R-:W-:Y:S01]  /*11dc0*/  FADD.FTZ R178, R180, R178 ;  /* 0x000000b2b4b27221 */ /* 0x000fe20000010000 */
[----:B------:R-:W-:Y:S01]  /*11dd0*/  LDSM.16.MT88.4 R132, [R125+0x3c00] ;  /* 0x003c00007d84783b */ /* 0x000fe20000004200 */
[----:B------:R-:W-:Y:S01]  /*11de0*/  HMMA.16816.F32 R12, R20, R24, R12 ;  /* 0x00000018140c723c */ /* 0x000fe2000000180c */
[-CC-:B------:R-:W-:Y:S01]  /*11df0*/  FFMA.FTZ R24, R169, R123.reuse, -R121.reuse ;  /* 0x0000007ba9187223 */ /* 0x180fe20000010879 */
[-C--:B------:R-:W-:Y:S01]  /*11e00*/  FFMA.FTZ R25, R171, R123.reuse, -R122 ;  /* 0x0000007bab197223 */ /* 0x080fe2000001087a */
[----:B------:R5:W1:Y:S04]  /*11e10*/  MUFU.EX2 R169, R32 ;  /* 0x0000002000a97308 */ /* 0x000a680000000800 */
[----:B------:R5:W-:Y:S01]  /*11e20*/  MUFU.EX2 R171, R24 ;  /* 0x0000001800ab7308 */ /* 0x000be20000000800 */
[----:B---3--:R-:W-:-:S03]  /*11e30*/  FFMA.FTZ R173, R166, R123, -R121 ;  /* 0x0000007ba6ad7223 */ /* 0x008fc60000010879 */
[----:B------:R-:W-:Y:S01]  /*11e40*/  MUFU.EX2 R153, R34 ;  /* 0x0000002200997308 */ /* 0x000fe20000000800 */
[C---:B------:R-:W-:Y:S01]  /*11e50*/  HMMA.16816.F32 R16, R20.reuse, R26, R16 ;  /* 0x0000001a1410723c */ /* 0x040fe20000001810 */
[----:B----4-:R-:W-:Y:S02]  /*11e60*/  FADD.FTZ R178, R172, R178 ;  /* 0x000000b2acb27221 */ /* 0x010fe40000010000 */
[----:B------:R-:W3:Y:S01]  /*11e70*/  MUFU.EX2 R173, R173 ;  /* 0x000000ad00ad7308 */ /* 0x000ee20000000800 */
[-CC-:B-----5:R-:W-:Y:S01]  /*11e80*/  FFMA.FTZ R32, R158, R123.reuse, -R121.reuse ;  /* 0x0000007b9e207223 */ /* 0x1a0fe20000010879 */
[-C--:B------:R-:W-:Y:S02]  /*11e90*/  FFMA.FTZ R24, R170, R123.reuse, -R122 ;  /* 0x0000007baa187223 */ /* 0x080fe4000001087a */
[----:B------:R4:W-:Y:S01]  /*11ea0*/  MUFU.EX2 R170, R25 ;  /* 0x0000001900aa7308 */ /* 0x0009e20000000800 */
[C---:B-1----:R-:W-:Y:S01]  /*11eb0*/  HMMA.16816.F32 R36, R20.reuse, R8, R36 ;  /* 0x000000081424723c */ /* 0x042fe20000001824 */
[-CC-:B------:R-:W-:Y:S01]  /*11ec0*/  FFMA.FTZ R9, R164, R123.reuse, -R121.reuse ;  /* 0x0000007ba4097223 */ /* 0x180fe20000010879 */
[----:B------:R-:W-:Y:S01]  /*11ed0*/  FFMA.FTZ R8, R159, R123, -R121 ;  /* 0x0000007b9f087223 */ /* 0x000fe20000010879 */
[----:B------:R1:W-:Y:S04]  /*11ee0*/  MUFU.EX2 R164, R165 ;  /* 0x000000a500a47308 */ /* 0x0003e80000000800 */
[----:B------:R-:W-:Y:S01]  /*11ef0*/  MUFU.EX2 R159, R9 ;  /* 0x00000009009f7308 */ /* 0x000fe20000000800 */
[----:B------:R-:W-:Y:S01]  /*11f00*/  HMMA.16816.F32 R28, R20, R10, R28 ;  /* 0x0000000a141c723c */ /* 0x000fe2000000181c */
[C---:B------:R-:W-:Y:S01]  /*11f10*/  F2FP.F16.F32.PACK_AB R21, R169.reuse, R172 ;  /* 0x000000aca915723e */ /* 0x040fe200000000ff */
[----:B------:R-:W-:Y:S01]  /*11f20*/  FADD.FTZ R169, R169, R178 ;  /* 0x000000b2a9a97221 */ /* 0x000fe20000010000 */
[----:B---3--:R-:W-:Y:S01]  /*11f30*/  F2FP.F16.F32.PACK_AB R23, R173, R171 ;  /* 0x000000abad17723e */ /* 0x008fe200000000ff */
[----:B----4-:R-:W-:Y:S01]  /*11f40*/  FFMA.FTZ R25, R168, R123, -R122 ;  /* 0x0000007ba8197223 */ /* 0x010fe2000001087a */
[----:B------:R3:W-:Y:S01]  /*11f50*/  MUFU.EX2 R158, R8 ;  /* 0x00000008009e7308 */ /* 0x0007e20000000800 */
[----:B------:R-:W-:-:S03]  /*11f60*/  FADD.FTZ R169, R171, R169 ;  /* 0x000000a9aba97221 */ /* 0x000fc60000010000 */
[----:B------:R4:W5:Y:S01]  /*11f70*/  MUFU.EX2 R168, R24 ;  /* 0x0000001800a87308 */ /* 0x0009620000000800 */
[----:B-1----:R-:W-:Y:S01]  /*11f80*/  FFMA.FTZ R165, R126, R123, -R121 ;  /* 0x0000007b7ea57223 */ /* 0x002fe20000010879 */
[----:B------:R-:W-:-:S05]  /*11f90*/  FADD.FTZ R169, R173, R169 ;  /* 0x000000a9ada97221 */ /* 0x000fca0000010000 */
[----:B------:R-:W-:Y:S01]  /*11fa0*/  MUFU.EX2 R165, R165 ;  /* 0x000000a500a57308 */ /* 0x000fe20000000800 */
[----:B---3--:R-:W-:Y:S01]  /*11fb0*/  LDSM.16.MT88.4 R8, [R46+0x6400] ;  /* 0x006400002e08783b */ /* 0x008fe20000004200 */
[----:B----4-:R-:W-:Y:S01]  /*11fc0*/  FFMA.FTZ R24, R167, R123, -R122 ;  /* 0x0000007ba7187223 */ /* 0x010fe2000001087a */
        /* <DEDUP_REMOVED lines=10> */
[-CC-:B------:R-:W-:Y:S01]  /*12070*/  FFMA.FTZ R4, R155, R123.reuse, -R121.reuse ;  /* 0x0000007b9b047223 */ /* 0x180fe20000010879 */
[-CC-:B------:R-:W-:Y:S01]  /*12080*/  FFMA.FTZ R5, R157, R123.reuse, -R122.reuse ;  /* 0x0000007b9d057223 */ /* 0x180fe2000001087a */
[----:B------:R2:W-:Y:S04]  /*12090*/  MUFU.EX2 R155, R32 ;  /* 0x00000020009b7308 */ /* 0x0005e80000000800 */
[----:B------:R-:W-:Y:S01]  /*120a0*/  MUFU.EX2 R157, R4 ;  /* 0x00000004009d7308 */ /* 0x000fe20000000800 */
[C---:B------:R-:W-:Y:S01]  /*120b0*/  HMMA.16816.F32 R16, R20.reuse, R6, R16 ;  /* 0x000000061410723c */ /* 0x040fe20000001810 */
[-CC-:B--2---:R-:W-:Y:S02]  /*120c0*/  FFMA.FTZ R32, R156, R123.reuse, -R122.reuse ;  /* 0x0000007b9c207223 */ /* 0x184fe4000001087a */
[----:B------:R2:W3:Y:S04]  /*120d0*/  MUFU.EX2 R156, R5 ;  /* 0x00000005009c7308 */ /* 0x0004e80000000800 */
[----:B------:R4:W5:Y:S01]  /*120e0*/  MUFU.EX2 R154, R32 ;  /* 0x00000020009a7308 */ /* 0x0009620000000800 */
        /* <DEDUP_REMOVED lines=10> */
[-C--:B------:R-:W-:Y:S01]  /*12190*/  FFMA.FTZ R20, R127, R123.reuse, -R122 ;  /* 0x0000007b7f147223 */ /* 0x080fe2000001087a */
[----:B------:R-:W-:Y:S01]  /*121a0*/  F2FP.F16.F32.PACK_AB R27, R155, R158 ;  /* 0x0000009e9b1b723e */ /* 0x000fe200000000ff */
[----:B-----5:R-:W-:Y:S01]  /*121b0*/  FADD.FTZ R166, R154, R166 ;  /* 0x000000a69aa67221 */ /* 0x020fe20000010000 */
[----:B------:R4:W-:Y:S03]  /*121c0*/  MUFU.EX2 R148, R32 ;  /* 0x0000002000947308 */ /* 0x0009e60000000800 */
[----:B------:R-:W-:Y:S01]  /*121d0*/  FADD.FTZ R166, R153, R166 ;  /* 0x000000a699a67221 */ /* 0x000fe20000010000 */
[----:B------:R-:W-:Y:S01]  /*121e0*/  MUFU.EX2 R127, R21 ;  /* 0x00000015007f7308 */ /* 0x000fe20000000800 */
[----:B--2---:R-:W-:-:S03]  /*121f0*/  FFMA.FTZ R24, R130, R123, -R122 ;  /* 0x0000007b82187223 */ /* 0x004fc6000001087a */
[----:B------:R2:W-:Y:S01]  /*12200*/  MUFU.EX2 R130, R25 ;  /* 0x0000001900827308 */ /* 0x0005e20000000800 */
[C---:B---3--:R-:W-:Y:S01]  /*12210*/  F2FP.F16.F32.PACK_AB R26, R149.reuse, R153 ;  /* 0x00000099951a723e */ /* 0x048fe200000000ff */
[----:B------:R-:W-:Y:S02]  /*12220*/  FADD.FTZ R166, R149, R166 ;  /* 0x000000a695a67221 */ /* 0x000fe40000010000 */
[----:B------:R3:W5:Y:S01]  /*12230*/  MUFU.EX2 R128, R24 ;  /* 0x0000001800807308 */ /* 0x0007620000000800 */
[----:B----4-:R-:W4:Y:S03]  /*12240*/  LDSM.16.MT88.4 R32, [R46+0x6800] ;  /* 0x006800002e20783b */ /* 0x010f260000004200 */
[----:B------:R1:W5:Y:S01]  /*12250*/  MUFU.EX2 R126, R20 ;  /* 0x00000014007e7308 */ /* 0x0003620000000800 */
[----:B--2---:R-:W-:Y:S01]  /*12260*/  F2FP.F16.F32.PACK_AB R25, R159, R164 ;  /* 0x000000a49f19723e */ /* 0x004fe200000000ff */
[----:B------:R-:W-:Y:S01]  /*12270*/  FADD.FTZ R164, R164, R169 ;  /* 0x000000a9a4a47221 */ /* 0x000fe20000010000 */
[----:B---3--:R-:W-:-:S03]  /*12280*/  F2FP.F16.F32.PACK_AB R24, R154, R156 ;  /* 0x0000009c9a18723e */ /* 0x008fc600000000ff */
[----:B------:R-:W-:Y:S01]  /*12290*/  FADD.FTZ R164, R159, R164 ;  /* 0x000000a49fa47221 */ /* 0x000fe20000010000 */
[----:B-1----:R-:W1:Y:S03]  /*122a0*/  LDSM.16.MT88.4 R20, [R125+0x1800] ;  /* 0x001800007d14783b */ /* 0x002e660000004200 */
[----:B------:R-:W-:Y:S01]  /*122b0*/  FADD.FTZ R164, R158, R164 ;  /* 0x000000a49ea47221 */ /* 0x000fe20000010000 */
[----:B------:R-:W-:Y:S01]  /*122c0*/  HMMA.16816.F32 R12, R24, R8, R12 ;  /* 0x00000008180c723c */ /* 0x000fe2000000180c */
[----:B-----5:R-:W-:Y:S02]  /*122d0*/  F2FP.F16.F32.PACK_AB R8, R128, R130 ;  /* 0x000000828008723e */ /* 0x020fe400000000ff */
[----:B------:R-:W-:Y:S01]  /*122e0*/  FADD.FTZ R164, R155, R164 ;  /* 0x000000a49ba47221 */ /* 0x000fe20000010000 */
[----:B------:R-:W-:Y:S01]  /*122f0*/  F2FP.F16.F32.PACK_AB R9, R148, R157 ;  /* 0x0000009d9409723e */ /* 0x000fe200000000ff */
[----:B------:R-:W-:-:S02]  /*12300*/  FADD.FTZ R130, R130, R166 ;  /* 0x000000a682827221 */ /* 0x000fc40000010000 */
[----:B------:R-:W-:Y:S01]  /*12310*/  FADD.FTZ R157, R157, R164 ;  /* 0x000000a49d9d7221 */ /* 0x000fe20000010000 */
[C---:B------:R-:W-:Y:S01]  /*12320*/  HMMA.16816.F32 R16, R24.reuse, R10, R16 ;  /* 0x0000000a1810723c */ /* 0x040fe20000001810 */
[----:B------:R-:W-:Y:S02]  /*12330*/  F2FP.F16.F32.PACK_AB R10, R126, R127 ;  /* 0x0000007f7e0a723e */ /* 0x000fe400000000ff */
[----:B------:R-:W-:Y:S01]  /*12340*/  FADD.FTZ R157, R148, R157 ;  /* 0x0000009d949d7221 */ /* 0x000fe20000010000 */
[----:B------:R-:W-:Y:S01]  /*12350*/  F2FP.F16.F32.PACK_AB R11, R165, R131 ;  /* 0x00000083a50b723e */ /* 0x000fe200000000ff */
[----:B------:R-:W-:Y:S02]  /*12360*/  FADD.FTZ R130, R128, R130 ;  /* 0x0000008280827221 */ /* 0x000fe40000010000 */
[----:B------:R-:W-:Y:S01]  /*12370*/  FADD.FTZ R131, R131, R157 ;  /* 0x0000009d83837221 */ /* 0x000fe20000010000 */
[----:B------:R-:W-:Y:S01]  /*12380*/  HMMA.16816.F32 R36, R24, R4, R36 ;  /* 0x000000041824723c */ /* 0x000fe20000001824 */
[----:B------:R-:W-:-:S02]  /*12390*/  FADD.FTZ R127, R127, R130 ;  /* 0x000000827f7f7221 */ /* 0x000fc40000010000 */
[----:B------:R-:W-:Y:S02]  /*123a0*/  FADD.FTZ R131, R165, R131 ;  /* 0x00000083a5837221 */ /* 0x000fe40000010000 */
[----:B------:R-:W-:-:S03]  /*123b0*/  FADD.FTZ R127, R126, R127 ;  /* 0x0000007f7e7f7221 */ /* 0x000fc60000010000 */
[----:B------:R-:W-:Y:S01]  /*123c0*/  HMMA.16816.F32 R28, R24, R6, R28 ;  /* 0x00000006181c723c */ /* 0x000fe2000000181c */
[-CC-:B------:R-:W-:Y:S01]  /*123d0*/  FFMA.FTZ R24, R74, R123.reuse, -R121.reuse ;  /* 0x0000007b4a187223 */ /* 0x180fe20000010879 */
[-CC-:B------:R-:W-:Y:S01]  /*123e0*/  FFMA.FTZ R25, R56, R123.reuse, -R121.reuse ;  /* 0x0000007b38197223 */ /* 0x180fe20000010879 */
[----:B------:R-:W2:Y:S01]  /*123f0*/  LDSM.16.MT88.4 R4, [R46+0x6c00] ;  /* 0x006c00002e04783b */ /* 0x000ea20000004200 */
[-CC-:B------:R-:W-:Y:S01]  /*12400*/  FFMA.FTZ R26, R71, R123.reuse, -R122.reuse ;  /* 0x0000007b471a7223 */ /* 0x180fe2000001087a */
[----:B------:R3:W-:Y:S03]  /*12410*/  MUFU.EX2 R56, R24 ;  /* 0x0000001800387308 */ /* 0x0007e60000000800 */
[----:B----4-:R-:W-:Y:S01]  /*12420*/  HMMA.16816.F32 R12, R8, R32, R12 ;  /* 0x00000020080c723c */ /* 0x010fe2000000180c */
[----:B------:R4:W-:Y:S01]  /*12430*/  MUFU.EX2 R71, R25 ;  /* 0x0000001900477308 */ /* 0x0009e20000000800 */
[-C--:B------:R-:W-:Y:S01]  /*12440*/  FFMA.FTZ R32, R51, R123.reuse, -R121 ;  /* 0x0000007b33207223 */ /* 0x080fe20000010879 */
[----:B------:R-:W-:-:S02]  /*12450*/  FFMA.FTZ R33, R64, R123, -R122 ;  /* 0x0000007b40217223 */ /* 0x000fc4000001087a */
[----:B------:R5:W5:Y:S03]  /*12460*/  MUFU.EX2 R74, R75 ;  /* 0x0000004b004a7308 */ /* 0x000b660000000800 */
[----:B------:R-:W-:Y:S01]  /*12470*/  HMMA.16816.F32 R16, R8, R34, R16 ;  /* 0x000000220810723c */ /* 0x000fe20000001810 */
[-CC-:B------:R-:W-:Y:S01]  /*12480*/  FFMA.FTZ R34, R65, R123.reuse, -R122.reuse ;  /* 0x0000007b41227223 */ /* 0x180fe2000001087a */
[-CC-:B---3--:R-:W-:Y:S02]  /*12490*/  FFMA.FTZ R24, R70, R123.reuse, -R122.reuse ;  /* 0x0000007b46187223 */ /* 0x188fe4000001087a */
[----:B------:R-:W-:Y:S01]  /*124a0*/  MUFU.EX2 R70, R26 ;  /* 0x0000001a00467308 */ /* 0x000fe20000000800 */
[----:B----4-:R-:W-:-:S03]  /*124b0*/  FFMA.FTZ R25, R69, R123, -R122 ;  /* 0x0000007b45197223 */ /* 0x010fc6000001087a */
[C---:B-1----:R-:W-:Y:S01]  /*124c0*/  HMMA.16816.F32 R36, R8.reuse, R20, R36 ;  /* 0x000000140824723c */ /* 0x042fe20000001824 */
[----:B------:R1:W3:Y:S01]  /*124d0*/  MUFU.EX2 R69, R24 ;  /* 0x0000001800457308 */ /* 0x0002e20000000800 */
[-CC-:B------:R-:W-:Y:S01]  /*124e0*/  FFMA.FTZ R21, R53, R123.reuse, -R121.reuse ;  /* 0x0000007b35157223 */ /* 0x180fe20000010879 */
[-CC-:B-----5:R-:W-:Y:S01]  /*124f0*/  FFMA.FTZ R75, R55, R123.reuse, -R121.reuse ;  /* 0x0000007b374b7223 */ /* 0x1a0fe20000010879 */
[----:B------:R-:W-:Y:S01]  /*12500*/  FFMA.FTZ R20, R52, R123, -R121 ;  /* 0x0000007b34147223 */ /* 0x000fe20000010879 */
[----:B------:R4:W-:Y:S03]  /*12510*/  MUFU.EX2 R53, R54 ;  /* 0x0000003600357308 */ /* 0x0009e60000000800 */
[----:B------:R-:W-:Y:S01]  /*12520*/  HMMA.16816.F32 R28, R8, R22, R28 ;  /* 0x00000016081c723c */ /* 0x000fe2000000181c */
[----:B------:R-:W5:Y:S01]  /*12530*/  MUFU.EX2 R75, R75 ;  /* 0x0000004b004b7308 */ /* 0x000f620000000800 */
[----:B------:R-:W-:Y:S01]  /*12540*/  F2FP.F16.F32.PACK_AB R9, R56, R74 ;  /* 0x0000004a3809723e */ /* 0x000fe200000000ff */
[----:B------:R-:W-:-:S02]  /*12550*/  FADD.FTZ R74, R74, R131 ;  /* 0x000000834a4a7221 */ /* 0x000fc40000010000 */
[----:B------:R-:W-:Y:S01]  /*12560*/  MUFU.EX2 R52, R21 ;  /* 0x0000001500347308 */ /* 0x000fe20000000800 */
[-C--:B-1----:R-:W-:Y:S01]  /*12570*/  FFMA.FTZ R24, R68, R123.reuse, -R122 ;  /* 0x0000007b44187223 */ /* 0x082fe2000001087a */
[C---:B---3--:R-:W-:Y:S02]  /*12580*/  F2FP.F16.F32.PACK_AB R8, R69.reuse, R70 ;  /* 0x000000464508723e */ /* 0x048fe400000000ff */
[----:B------:R-:W-:Y:S01]  /*12590*/  MUFU.EX2 R68, R25 ;  /* 0x0000001900447308 */ /* 0x000fe20000000800 */
[----:B------:R-:W-:Y:S01]  /*125a0*/  FADD.FTZ R70, R70, R127 ;  /* 0x0000007f46467221 */ /* 0x000fe20000010000 */
[----:B----4-:R-:W-:Y:S01]  /*125b0*/  FFMA.FTZ R54, R50, R123, -R121 ;  /* 0x0000007b32367223 */ /* 0x010fe20000010879 */
[----:B------:R-:W-:Y:S01]  /*125c0*/  FADD.FTZ R74, R56, R74 ;  /* 0x0000004a384a7221 */ /* 0x000fe20000010000 */
[----:B------:R1:W3:Y:S01]  /*125d0*/  MUFU.EX2 R55, R24 ;  /* 0x0000001800377308 */ /* 0x0002e20000000800 */
[----:B------:R-:W-:Y:S01]  /*125e0*/  FADD.FTZ R70, R69, R70 ;  /* 0x0000004645467221 */ /* 0x000fe20000010000 */
[----:B-----5:R-:W-:Y:S01]  /*125f0*/  F2FP.F16.F32.PACK_AB R11, R75, R71 ;  /* 0x000000474b0b723e */ /* 0x020fe200000000ff */
[----:B------:R-:W-:Y:S01]  /*12600*/  FADD.FTZ R71, R71, R74 ;  /* 0x0000004a47477221 */ /* 0x000fe20000010000 */
[----:B------:R4:W5:Y:S03]  /*12610*/  MUFU.EX2 R51, R20 ;  /* 0x0000001400337308 */ /* 0x0009660000000800 */
[----:B------:R-:W-:Y:S01]  /*12620*/  FADD.FTZ R71, R75, R71 ;  /* 0x000000474b477221 */ /* 0x000fe20000010000 */
[----:B------:R5:W5:Y:S03]  /*12630*/  MUFU.EX2 R50, R32 ;  /* 0x0000002000327308 */ /* 0x000b660000000800 */
[----:B------:R-:W-:Y:S01]  /*12640*/  FADD.FTZ R56, R53, R71 ;  /* 0x0000004735387221 */ /* 0x000fe20000010000 */
[----:B------:R-:W-:Y:S01]  /*12650*/  MUFU.EX2 R64, R34 ;  /* 0x0000002200407308 */ /* 0x000fe20000000800 */
[----:B-1----:R-:W1:Y:S01]  /*12660*/  LDSM.16.MT88.4 R24, [R125+0x1c00] ;  /* 0x001c00007d18783b */ /* 0x002e620000004200 */
[----:B---3--:R-:W-:-:S02]  /*12670*/  F2FP.F16.F32.PACK_AB R10, R55, R68 ;  /* 0x00000044370a723e */ /* 0x008fc400000000ff */
[----:B------:R-:W-:Y:S01]  /*12680*/  MUFU.EX2 R54, R54 ;  /* 0x0000003600367308 */ /* 0x000fe20000000800 */
[----:B------:R-:W-:Y:S01]  /*12690*/  FADD.FTZ R68, R68, R70 ;  /* 0x0000004644447221 */ /* 0x000fe20000010000 */
[----:B----4-:R-:W3:Y:S01]  /*126a0*/  LDSM.16.MT88.4 R20, [R46+0x7000] ;  /* 0x007000002e14783b */ /* 0x010ee20000004200 */
[----:B------:R-:W-:Y:S02]  /*126b0*/  FADD.FTZ R56, R52, R56 ;  /* 0x0000003834387221 */ /* 0x000fe40000010000 */
[----:B------:R-:W-:Y:S01]  /*126c0*/  FADD.FTZ R68, R55, R68 ;  /* 0x0000004437447221 */ /* 0x000fe20000010000 */
[C---:B--2---:R-:W-:Y:S01]  /*126d0*/  HMMA.16816.F32 R12, R8.reuse, R4, R12 ;  /* 0x00000004080c723c */ /* 0x044fe2000000180c */
[-C--:B-----5:R-:W-:Y:S01]  /*126e0*/  FFMA.FTZ R32, R66, R123.reuse, -R122 ;  /* 0x0000007b42207223 */ /* 0x0a0fe2000001087a */
[----:B------:R-:W-:Y:S01]  /*126f0*/  FADD.FTZ R56, R51, R56 ;  /* 0x0000003833387221 */ /* 0x000fe20000010000 */
[----:B------:R2:W4:Y:S03]  /*12700*/  MUFU.EX2 R66, R67 ;  /* 0x0000004300427308 */ /* 0x0005260000000800 */
[----:B------:R-:W-:Y:S01]  /*12710*/  FADD.FTZ R56, R50, R56 ;  /* 0x0000003832387221 */ /* 0x000fe20000010000 */
[----:B------:R5:W1:Y:S01]  /*12720*/  MUFU.EX2 R65, R32 ;  /* 0x0000002000417308 */ /* 0x000a620000000800 */
[----:B------:R-:W-:Y:S01]  /*12730*/  HMMA.16816.F32 R16, R8, R6, R16 ;  /* 0x000000060810723c */ /* 0x000fe20000001810 */
[----:B------:R-:W3:Y:S02]  /*12740*/  LDSM.16.MT88.4 R4, [R125+0x2000] ;  /* 0x002000007d04783b */ /* 0x000ee40000004200 */
[----:B------:R-:W-:Y:S01]  /*12750*/  MUFU.EX2 R55, R104 ;  /* 0x0000006800377308 */ /* 0x000fe20000000800 */
[-CC-:B--2---:R-:W-:Y:S01]  /*12760*/  FFMA.FTZ R67, R47, R123.reuse, -R121.reuse ;  /* 0x0000007b2f437223 */ /* 0x184fe20000010879 */
[----:B----4-:R-:W-:Y:S01]  /*12770*/  FADD.FTZ R68, R66, R68 ;  /* 0x0000004442447221 */ /* 0x010fe20000010000 */
[----:B-----5:R-:W-:-:S02]  /*12780*/  FFMA.FTZ R32, R49, R123, -R121 ;  /* 0x0000007b31207223 */ /* 0x020fc40000010879 */
[----:B------:R-:W2:Y:S04]  /*12790*/  MUFU.EX2 R49, R33 ;  /* 0x0000002100317308 */ /* 0x000ea80000000800 */
[----:B------:R-:W-:Y:S01]  /*127a0*/  MUFU.EX2 R67, R67 ;  /* 0x0000004300437308 */ /* 0x000fe20000000800 */
[C---:B-1----:R-:W-:Y:S01]  /*127b0*/  HMMA.16816.F32 R36, R8.reuse, R24, R36 ;  /* 0x000000180824723c */ /* 0x042fe20000001824 */
[-C--:B------:R-:W-:Y:S01]  /*127c0*/  FFMA.FTZ R24, R48, R123.reuse, -R121 ;  /* 0x0000007b30187223 */ /* 0x080fe20000010879 */
[----:B------:R-:W-:Y:S01]  /*127d0*/  FFMA.FTZ R25, R63, R123, -R122 ;  /* 0x0000007b3f197223 */ /* 0x000fe2000001087a */
[----:B------:R1:W4:Y:S04]  /*127e0*/  MUFU.EX2 R48, R32 ;  /* 0x0000002000307308 */ /* 0x0003280000000800 */
[----:B------:R5:W-:Y:S01]  /*127f0*/  MUFU.EX2 R63, R24 ;  /* 0x00000018003f7308 */ /* 0x000be20000000800 */
[----:B------:R-:W-:Y:S01]  /*12800*/  HMMA.16816.F32 R28, R8, R26, R28 ;  /* 0x0000001a081c723c */ /* 0x000fe2000000181c */
[C---:B------:R-:W-:Y:S01]  /*12810*/  F2FP.F16.F32.PACK_AB R8, R65.reuse, R66 ;  /* 0x000000424108723e */ /* 0x040fe200000000ff */
[----:B------:R-:W-:Y:S01]  /*12820*/  FADD.FTZ R65, R65, R68 ;  /* 0x0000004441417221 */ /* 0x000fe20000010000 */
[----:B------:R-:W-:-:S02]  /*12830*/  F2FP.F16.F32.PACK_AB R9, R52, R53 ;  /* 0x000000353409723e */ /* 0x000fc400000000ff */
[C---:B--2---:R-:W-:Y:S01]  /*12840*/  F2FP.F16.F32.PACK_AB R10, R49.reuse, R64 ;  /* 0x00000040310a723e */ /* 0x044fe200000000ff */
[----:B------:R-:W-:Y:S01]  /*12850*/  FADD.FTZ R65, R64, R65 ;  /* 0x0000004140417221 */ /* 0x000fe20000010000 */
[----:B------:R-:W-:Y:S01]  /*12860*/  F2FP.F16.F32.PACK_AB R11, R50, R51 ;  /* 0x00000033320b723e */ /* 0x000fe200000000ff */
[----:B------:R-:W-:Y:S01]  /*12870*/  MUFU.EX2 R53, R106 ;  /* 0x0000006a00357308 */ /* 0x000fe20000000800 */
[----:B-1----:R-:W1:Y:S01]  /*12880*/  LDSM.16.MT88.4 R32, [R46+0x7400] ;  /* 0x007400002e20783b */ /* 0x002e620000004200 */
[----:B------:R-:W-:Y:S02]  /*12890*/  FADD.FTZ R65, R49, R65 ;  /* 0x0000004131417221 */ /* 0x000fe40000010000 */
[----:B------:R-:W-:Y:S01]  /*128a0*/  MUFU.EX2 R52, R108 ;  /* 0x0000006c00347308 */ /* 0x000fe20000000800 */
[-CC-:B-----5:R-:W-:Y:S01]  /*128b0*/  FFMA.FTZ R24, R62, R123.reuse, -R122.reuse ;  /* 0x0000007b3e187223 */ /* 0x1a0fe2000001087a */
[C---:B---3--:R-:W-:Y:S01]  /*128c0*/  HMMA.16816.F32 R12, R8.reuse, R20, R12 ;  /* 0x00000014080c723c */ /* 0x048fe2000000180c */
[-CC-:B------:R-:W-:Y:S01]  /*128d0*/  FFMA.FTZ R20, R58, R123.reuse, -R122.reuse ;  /* 0x0000007b3a147223 */ /* 0x180fe2000001087a */
[----:B------:R2:W3:Y:S04]  /*128e0*/  MUFU.EX2 R62, R25 ;  /* 0x00000019003e7308 */ /* 0x0004e80000000800 */
[----:B------:R5:W-:Y:S02]  /*128f0*/  MUFU.EX2 R58, R59 ;  /* 0x0000003b003a7308 */ /* 0x000be40000000800 */
[C---:B------:R-:W-:Y:S02]  /*12900*/  HMMA.16816.F32 R16, R8.reuse, R22, R16 ;  /* 0x000000160810723c */ /* 0x040fe40000001810 */
[----:B------:R-:W-:Y:S04]  /*12910*/  MUFU.EX2 R51, R103 ;  /* 0x0000006700337308 */ /* 0x000fe80000000800 */
[----:B------:R-:W-:Y:S01]  /*12920*/  MUFU.EX2 R50, R105 ;  /* 0x0000006900327308 */ /* 0x000fe20000000800 */
[-CC-:B--2---:R-:W-:Y:S01]  /*12930*/  FFMA.FTZ R25, R61, R123.reuse, -R122.reuse ;  /* 0x0000007b3d197223 */ /* 0x184fe2000001087a */
[C---:B------:R-:W-:Y:S02]  /*12940*/  HMMA.16816.F32 R36, R8.reuse, R4, R36 ;  /* 0x000000040824723c */ /* 0x040fe40000001824 */
[----:B------:R2:W2:Y:S01]  /*12950*/  MUFU.EX2 R61, R24 ;  /* 0x00000018003d7308 */ /* 0x0004a20000000800 */
[----:B----4-:R-:W-:Y:S01]  /*12960*/  F2FP.F16.F32.PACK_AB R5, R48, R54 ;  /* 0x000000363005723e */ /* 0x010fe200000000ff */
[-C--:B-----5:R-:W-:Y:S01]  /*12970*/  FFMA.FTZ R59, R77, R123.reuse, -R122 ;  /* 0x0000007b4d3b7223 */ /* 0x0a0fe2000001087a */
[-CC-:B------:R-:W-:Y:S01]  /*12980*/  FFMA.FTZ R77, R84, R123.reuse, -R121.reuse ;  /* 0x0000007b544d7223 */ /* 0x180fe20000010879 */
[----:B------:R-:W-:Y:S01]  /*12990*/  FFMA.FTZ R84, R88, R123, -R121 ;  /* 0x0000007b58547223 */ /* 0x000fe20000010879 */
[----:B------:R-:W-:Y:S01]  /*129a0*/  FADD.FTZ R54, R54, R56 ;  /* 0x0000003836367221 */ /* 0x000fe20000010000 */
[----:B---3--:R-:W-:Y:S01]  /*129b0*/  FADD.FTZ R65, R62, R65 ;  /* 0x000000413e417221 */ /* 0x008fe20000010000 */
[----:B------:R-:W-:Y:S01]  /*129c0*/  HMMA.16816.F32 R28, R8, R6, R28 ;  /* 0x00000006081c723c */ /* 0x000fe2000000181c */
[----:B------:R-:W-:Y:S01]  /*129d0*/  LDSM.16.MT88.4 R8, [R46+0x7800] ;  /* 0x007800002e08783b */ /* 0x000fe20000004200 */
[----:B------:R-:W-:Y:S01]  /*129e0*/  F2FP.F16.F32.PACK_AB R7, R67, R63 ;  /* 0x0000003f4307723e */ /* 0x000fe200000000ff */
[----:B------:R-:W-:Y:S01]  /*129f0*/  MUFU.EX2 R59, R59 ;  /* 0x0000003b003b7308 */ /* 0x000fe20000000800 */
[----:B------:R-:W-:Y:S01]  /*12a00*/  FADD.FTZ R54, R48, R54 ;  /* 0x0000003630367221 */ /* 0x000fe20000010000 */
[-C--:B------:R-:W-:Y:S01]  /*12a10*/  FFMA.FTZ R88, R96, R123.reuse, -R121 ;  /* 0x0000007b60587223 */ /* 0x080fe20000010879 */
[----:B--2---:R-:W-:Y:S01]  /*12a20*/  FFMA.FTZ R24, R60, R123, -R122 ;  /* 0x0000007b3c187223 */ /* 0x004fe2000001087a */
[C---:B------:R-:W-:Y:S01]  /*12a30*/  F2FP.F16.F32.PACK_AB R4, R61.reuse, R62 ;  /* 0x0000003e3d04723e */ /* 0x040fe200000000ff */
[----:B------:R-:W2:Y:S01]  /*12a40*/  MUFU.EX2 R60, R25 ;  /* 0x00000019003c7308 */ /* 0x000ea20000000800 */
[----:B------:R-:W-:Y:S01]  /*12a50*/  FADD.FTZ R61, R61, R65 ;  /* 0x000000413d3d7221 */ /* 0x000fe20000010000 */
[----:B------:R-:W-:-:S02]  /*12a60*/  FADD.FTZ R63, R63, R54 ;  /* 0x000000363f3f7221 */ /* 0x000fc40000010000 */
[----:B------:R3:W4:Y:S02]  /*12a70*/  MUFU.EX2 R47, R24 ;  /* 0x00000018002f7308 */ /* 0x0007240000000800 */
[----:B------:R-:W-:Y:S02]  /*12a80*/  FADD.FTZ R67, R67, R63 ;  /* 0x0000003f43437221 */ /* 0x000fe40000010000 */
[----:B------:R-:W-:Y:S02]  /*12a90*/  MUFU.EX2 R77, R77 ;  /* 0x0000004d004d7308 */ /* 0x000fe40000000800 */
[----:B------:R-:W-:Y:S02]  /*12aa0*/  FADD.FTZ R67, R43, R67 ;  /* 0x000000432b437221 */ /* 0x000fe40000010000 */
[----:B------:R-:W-:Y:S01]  /*12ab0*/  MUFU.EX2 R84, R84 ;  /* 0x0000005400547308 */ /* 0x000fe20000000800 */
[----:B--2---:R-:W-:-:S03]  /*12ac0*/  FADD.FTZ R61, R60, R61 ;  /* 0x0000003d3c3d7221 */ /* 0x004fc60000010000 */
[----:B------:R-:W-:Y:S01]  /*12ad0*/  MUFU.EX2 R88, R88 ;  /* 0x0000005800587308 */ /* 0x000fe20000000800 */
[----:B---3--:R-:W2:Y:S01]  /*12ae0*/  LDSM.16.MT88.4 R24, [R125+0x2400] ;  /* 0x002400007d18783b */ /* 0x008ea20000004200 */
[C---:B----4-:R-:W-:Y:S01]  /*12af0*/  F2FP.F16.F32.PACK_AB R6, R47.reuse, R60 ;  /* 0x0000003c2f06723e */ /* 0x050fe200000000ff */
[----:B------:R-:W-:Y:S01]  /*12b00*/  FADD.FTZ R47, R47, R61 ;  /* 0x0000003d2f2f7221 */ /* 0x000fe20000010000 */
[----:B------:R-:W-:Y:S03]  /*12b10*/  MUFU.EX2 R49, R107 ;  /* 0x0000006b00317308 */ /* 0x000fe60000000800 */
[----:B------:R-:W-:Y:S01]  /*12b20*/  FADD.FTZ R47, R58, R47 ;  /* 0x0000002f3a2f7221 */ /* 0x000fe20000010000 */
[----:B------:R-:W-:Y:S01]  /*12b30*/  MUFU.EX2 R48, R109 ;  /* 0x0000006d00307308 */ /* 0x000fe20000000800 */
[C---:B-1----:R-:W-:Y:S01]  /*12b40*/  HMMA.16816.F32 R12, R4.reuse, R32, R12 ;  /* 0x00000020040c723c */ /* 0x042fe2000000180c */
[-CC-:B------:R-:W-:Y:S01]  /*12b50*/  FFMA.FTZ R33, R76, R123.reuse, -R121.reuse ;  /* 0x0000007b4c217223 */ /* 0x180fe20000010879 */
[-CC-:B------:R-:W-:Y:S01]  /*12b60*/  FFMA.FTZ R76, R80, R123.reuse, -R121.reuse ;  /* 0x0000007b504c7223 */ /* 0x180fe20000010879 */
[----:B------:R1:W3:Y:S01]  /*12b70*/  MUFU.EX2 R32, R72 ;  /* 0x0000004800207308 */ /* 0x0002e20000000800 */
[-CC-:B------:R-:W-:Y:S01]  /*12b80*/  FFMA.FTZ R80, R83, R123.reuse, -R122.reuse ;  /* 0x0000007b53507223 */ /* 0x180fe2000001087a */
[-CC-:B------:R-:W-:Y:S01]  /*12b90*/  FFMA.FTZ R83, R90, R123.reuse, -R121.reuse ;  /* 0x0000007b5a537223 */ /* 0x180fe20000010879 */
[-CC-:B------:R-:W-:Y:S01]  /*12ba0*/  FFMA.FTZ R90, R99, R123.reuse, -R122.reuse ;  /* 0x0000007b635a7223 */ /* 0x180fe2000001087a */
[----:B------:R-:W-:Y:S01]  /*12bb0*/  MUFU.EX2 R33, R33 ;  /* 0x0000002100217308 */ /* 0x000fe20000000800 */
[----:B------:R-:W-:Y:S01]  /*12bc0*/  HMMA.16816.F32 R16, R4, R34, R16 ;  /* 0x000000220410723c */ /* 0x000fe20000001810 */
[-CC-:B------:R-:W-:Y:S01]  /*12bd0*/  FFMA.FTZ R35, R73, R123.reuse, -R122.reuse ;  /* 0x0000007b49237223 */ /* 0x180fe2000001087a */
[-CC-:B------:R-:W-:Y:S01]  /*12be0*/  FFMA.FTZ R73, R82, R123.reuse, -R121.reuse ;  /* 0x0000007b52497223 */ /* 0x180fe20000010879 */
[----:B------:R4:W5:Y:S01]  /*12bf0*/  MUFU.EX2 R34, R20 ;  /* 0x0000001400227308 */ /* 0x0009620000000800 */
[-C--:B------:R-:W-:Y:S01]  /*12c00*/  FFMA.FTZ R82, R92, R123.reuse, -R121 ;  /* 0x0000007b5c527223 */ /* 0x080fe20000010879 */
[----:B------:R-:W-:-:S02]  /*12c10*/  FFMA.FTZ R92, R101, R123, -R122 ;  /* 0x0000007b655c7223 */ /* 0x000fc4000001087a */
[----:B------:R-:W2:Y:S01]  /*12c20*/  MUFU.EX2 R35, R35 ;  /* 0x0000002300237308 */ /* 0x000ea20000000800 */
[-CC-:B-1----:R-:W-:Y:S01]  /*12c30*/  FFMA.FTZ R72, R78, R123.reuse, -R121.reuse ;  /* 0x0000007b4e487223 */ /* 0x182fe20000010879 */
[-CC-:B------:R-:W-:Y:S01]  /*12c40*/  FFMA.FTZ R78, R79, R123.reuse, -R122.reuse ;  /* 0x0000007b4f4e7223 */ /* 0x180fe2000001087a */
[-C--:B------:R-:W-:Y:S01]  /*12c50*/  FFMA.FTZ R79, R81, R123.reuse, -R122 ;  /* 0x0000007b514f7223 */ /* 0x080fe2000001087a */
[-CC-:B------:R-:W-:Y:S01]  /*12c60*/  FFMA.FTZ R81, R86, R123.reuse, -R121.reuse ;  /* 0x0000007b56517223 */ /* 0x180fe20000010879 */
[----:B------:R-:W-:Y:S01]  /*12c70*/  MUFU.EX2 R76, R76 ;  /* 0x0000004c004c7308 */ /* 0x000fe20000000800 */
[----:B------:R-:W-:Y:S01]  /*12c80*/  FFMA.FTZ R86, R100, R123, -R121 ;  /* 0x0000007b64567223 */ /* 0x000fe20000010879 */
[----:B---3--:R-:W-:Y:S02]  /*12c90*/  FADD.FTZ R67, R32, R67 ;  /* 0x0000004320437221 */ /* 0x008fe40000010000 */
[----:B------:R-:W1:Y:S01]  /*12ca0*/  MUFU.EX2 R72, R72 ;  /* 0x0000004800487308 */ /* 0x000e620000000800 */
[----:B----4-:R-:W3:Y:S01]  /*12cb0*/  LDSM.16.MT88.4 R20, [R125+0x2800] ;  /* 0x002800007d14783b */ /* 0x010ee20000004200 */
[----:B-----5:R-:W-:-:S02]  /*12cc0*/  FADD.FTZ R47, R34, R47 ;  /* 0x0000002f222f7221 */ /* 0x020fc40000010000 */
[----:B------:R-:W-:Y:S01]  /*12cd0*/  MUFU.EX2 R73, R73 ;  /* 0x0000004900497308 */ /* 0x000fe20000000800 */
[C---:B--2---:R-:W-:Y:S03]  /*12ce0*/  HMMA.16816.F32 R36, R4.reuse, R24, R36 ;  /* 0x000000180424723c */ /* 0x044fe60000001824 */
[----:B------:R-:W2:Y:S04]  /*12cf0*/  MUFU.EX2 R78, R78 ;  /* 0x0000004e004e7308 */ /* 0x000ea80000000800 */
[----:B------:R-:W4:Y:S01]  /*12d00*/  MUFU.EX2 R79, R79 ;  /* 0x0000004f004f7308 */ /* 0x000f220000000800 */
[----:B------:R-:W-:Y:S01]  /*12d10*/  HMMA.16816.F32 R28, R4, R26, R28 ;  /* 0x0000001a041c723c */ /* 0x000fe2000000181c */
[----:B------:R-:W-:Y:S01]  /*12d20*/  F2FP.F16.F32.PACK_AB R4, R34, R58 ;  /* 0x0000003a2204723e */ /* 0x000fe200000000ff */
[----:B------:R-:W5:Y:S01]  /*12d30*/  LDSM.16.MT88.4 R24, [R46+0x7c00] ;  /* 0x007c00002e18783b */ /* 0x000f620000004200 */
[----:B------:R-:W-:Y:S01]  /*12d40*/  F2FP.F16.F32.PACK_AB R5, R32, R43 ;  /* 0x0000002b2005723e */ /* 0x000fe200000000ff */
[----:B------:R-:W4:Y:S01]  /*12d50*/  MUFU.EX2 R80, R80 ;  /* 0x0000005000507308 */ /* 0x000f220000000800 */
[----:B------:R-:W-:Y:S01]  /*12d60*/  F2FP.F16.F32.PACK_AB R6, R59, R35 ;  /* 0x000000233b06723e */ /* 0x000fe200000000ff */
[----:B------:R-:W-:Y:S01]  /*12d70*/  FADD.FTZ R35, R35, R47 ;  /* 0x0000002f23237221 */ /* 0x000fe20000010000 */
[----:B-1----:R-:W-:Y:S01]  /*12d80*/  F2FP.F16.F32.PACK_AB R7, R72, R33 ;  /* 0x000000214807723e */ /* 0x002fe200000000ff */
[----:B------:R-:W1:Y:S01]  /*12d90*/  MUFU.EX2 R81, R81 ;  /* 0x0000005100517308 */ /* 0x000e620000000800 */
[----:B------:R-:W-:Y:S01]  /*12da0*/  FADD.FTZ R33, R33, R67 ;  /* 0x0000004321217221 */ /* 0x000fe20000010000 */
[----:B------:R-:W-:Y:S01]  /*12db0*/  FADD.FTZ R35, R59, R35 ;  /* 0x000000233b237221 */ /* 0x000fe20000010000 */
[-C--:B------:R-:W-:Y:S01]  /*12dc0*/  FFMA.FTZ R32, R112, R123.reuse, -R121 ;  /* 0x0000007b70207223 */ /* 0x080fe20000010879 */
[----:B------:R-:W-:Y:S01]  /*12dd0*/  MUFU.EX2 R83, R83 ;  /* 0x0000005300537308 */ /* 0x000fe20000000800 */
[----:B------:R-:W-:Y:S01]  /*12de0*/  FADD.FTZ R33, R72, R33 ;  /* 0x0000002148217221 */ /* 0x000fe20000010000 */
[----:B------:R-:W-:Y:S01]  /*12df0*/  HMMA.16816.F32 R12, R4, R8, R12 ;  /* 0x00000008040c723c */ /* 0x000fe2000000180c */
[----:B--2---:R-:W-:Y:S01]  /*12e00*/  FADD.FTZ R35, R78, R35 ;  /* 0x000000234e237221 */ /* 0x004fe20000010000 */
[----:B------:R-:W-:Y:S01]  /*12e10*/  MUFU.EX2 R82, R82 ;  /* 0x0000005200527308 */ /* 0x000fe20000000800 */
[----:B------:R-:W-:Y:S01]  /*12e20*/  FADD.FTZ R33, R76, R33 ;  /* 0x000000214c217221 */ /* 0x000fe20000010000 */
[----:B------:R-:W-:-:S02]  /*12e30*/  FFMA.FTZ R34, R116, R123, -R122 ;  /* 0x0000007b74227223 */ /* 0x000fc4000001087a */
[----:B------:R-:W-:Y:S02]  /*12e40*/  MUFU.EX2 R86, R86 ;  /* 0x0000005600567308 */ /* 0x000fe40000000800 */
[C---:B------:R-:W-:Y:S01]  /*12e50*/  HMMA.16816.F32 R16, R4.reuse, R10, R16 ;  /* 0x0000000a0410723c */ /* 0x040fe20000001810 */
[----:B------:R-:W2:Y:S01]  /*12e60*/  LDSM.16.MT88.4 R8, [R125+0x2c00] ;  /* 0x002c00007d08783b */ /* 0x000ea20000004200 */
[----:B------:R-:W-:Y:S04]  /*12e70*/  MUFU.EX2 R90, R90 ;  /* 0x0000005a005a7308 */ /* 0x000fe80000000800 */
[----:B------:R-:W-:Y:S02]  /*12e80*/  MUFU.EX2 R92, R92 ;  /* 0x0000005c005c7308 */ /* 0x000fe40000000800 */
[C---:B---3--:R-:W-:Y:S02]  /*12e90*/  HMMA.16816.F32 R36, R4.reuse, R20, R36 ;  /* 0x000000140424723c */ /* 0x048fe40000001824 */
[----:B------:R-:W-:Y:S04]  /*12ea0*/  MUFU.EX2 R54, R110 ;  /* 0x0000006e00367308 */ /* 0x000fe80000000800 */
[----:B------:R-:W-:Y:S02]  /*12eb0*/  MUFU.EX2 R32, R32 ;  /* 0x0000002000207308 */ /* 0x000fe40000000800 */
[----:B------:R-:W-:Y:S01]  /*12ec0*/  HMMA.16816.F32 R28, R4, R22, R28 ;  /* 0x00000016041c723c */ /* 0x000fe2000000181c */
[----:B------:R-:W3:Y:S01]  /*12ed0*/  LDSM.16.MT88.4 R20, [R46+0x8000] ;  /* 0x008000002e14783b */ /* 0x000ee20000004200 */
[C---:B----4-:R-:W-:Y:S01]  /*12ee0*/  F2FP.F16.F32.PACK_AB R4, R79.reuse, R78 ;  /* 0x0000004e4f04723e */ /* 0x050fe200000000ff */
[----:B------:R-:W-:Y:S01]  /*12ef0*/  FADD.FTZ R79, R79, R35 ;  /* 0x000000234f4f7221 */ /* 0x000fe20000010000 */
[C---:B------:R-:W-:Y:S01]  /*12f00*/  F2FP.F16.F32.PACK_AB R5, R73.reuse, R76 ;  /* 0x0000004c4905723e */ /* 0x040fe200000000ff */
[----:B------:R-:W-:Y:S01]  /*12f10*/  FADD.FTZ R73, R73, R33 ;  /* 0x0000002149497221 */ /* 0x000fe20000010000 */
[----:B------:R-:W-:Y:S01]  /*12f20*/  F2FP.F16.F32.PACK_AB R6, R0, R80 ;  /* 0x000000500006723e */ /* 0x000fe200000000ff */
[----:B------:R-:W-:Y:S01]  /*12f30*/  FADD.FTZ R79, R80, R79 ;  /* 0x0000004f504f7221 */ /* 0x000fe20000010000 */
[----:B-1----:R-:W-:Y:S01]  /*12f40*/  F2FP.F16.F32.PACK_AB R7, R81, R77 ;  /* 0x0000004d5107723e */ /* 0x002fe200000000ff */
[----:B------:R-:W-:Y:S01]  /*12f50*/  FADD.FTZ R73, R77, R73 ;  /* 0x000000494d497221 */ /* 0x000fe20000010000 */
[-CC-:B------:R-:W-:Y:S01]  /*12f60*/  FFMA.FTZ R33, R111, R123.reuse, -R122.reuse ;  /* 0x0000007b6f217223 */ /* 0x180fe2000001087a */
[----:B------:R-:W-:Y:S01]  /*12f70*/  FADD.FTZ R79, R0, R79 ;  /* 0x0000004f004f7221 */ /* 0x000fe20000010000 */
[----:B------:R-:W-:Y:S01]  /*12f80*/  MUFU.EX2 R34, R34 ;  /* 0x0000002200227308 */ /* 0x000fe20000000800 */
[----:B------:R-:W-:Y:S01]  /*12f90*/  FADD.FTZ R73, R81, R73 ;  /* 0x0000004951497221 */ /* 0x000fe20000010000 */
[-C--:B------:R-:W-:Y:S01]  /*12fa0*/  MOV R0, R40.reuse ;  /* 0x0000002800007202 */ /* 0x080fe20000000f00 */
[C---:B-----5:R-:W-:Y:S01]  /*12fb0*/  HMMA.16816.F32 R12, R4.reuse, R24, R12 ;  /* 0x00000018040c723c */ /* 0x060fe2000000180c */
[-CC-:B------:R-:W-:Y:S01]  /*12fc0*/  FFMA.FTZ R24, R89, R123.reuse, -R122.reuse ;  /* 0x0000007b59187223 */ /* 0x180fe2000001087a */
[----:B------:R1:W-:Y:S01]  /*12fd0*/  MUFU.EX2 R25, R87 ;  /* 0x0000005700197308 */ /* 0x0003e20000000800 */
[-CC-:B------:R-:W-:Y:S01]  /*12fe0*/  FFMA.FTZ R89, R95, R123.reuse, -R122.reuse ;  /* 0x0000007b5f597223 */ /* 0x180fe2000001087a */
[----:B------:R-:W-:Y:S01]  /*12ff0*/  FADD.FTZ R73, R84, R73 ;  /* 0x0000004954497221 */ /* 0x000fe20000010000 */
[----:B------:R-:W-:Y:S01]  /*13000*/  @P1 MOV R0, R40 ;  /* 0x0000002800001202 */ /* 0x000fe20000000f00 */
[----:B------:R-:W-:Y:S02]  /*13010*/  MUFU.EX2 R33, R33 ;  /* 0x0000002100217308 */ /* 0x000fe40000000800 */
[----:B------:R-:W-:Y:S01]  /*13020*/  HMMA.16816.F32 R16, R4, R26, R16 ;  /* 0x0000001a0410723c */ /* 0x000fe20000001810 */
[-C--:B------:R-:W-:Y:S01]  /*13030*/  FFMA.FTZ R26, R93, R123.reuse, -R122 ;  /* 0x0000007b5d1a7223 */ /* 0x080fe2000001087a */
[----:B------:R-:W4:Y:S01]  /*13040*/  MUFU.EX2 R24, R24 ;  /* 0x0000001800187308 */ /* 0x000f220000000800 */
[----:B------:R-:W-:-:S03]  /*13050*/  FFMA.FTZ R93, R102, R123, -R121 ;  /* 0x0000007b665d7223 */ /* 0x000fc60000010879 */
[----:B------:R5:W-:Y:S02]  /*13060*/  MUFU.EX2 R27, R91 ;  /* 0x0000005b001b7308 */ /* 0x000be40000000800 */
[C---:B--2---:R-:W-:Y:S01]  /*13070*/  HMMA.16816.F32 R36, R4.reuse, R8, R36 ;  /* 0x000000080424723c */ /* 0x044fe20000001824 */
[----:B-1----:R-:W-:Y:S01]  /*13080*/  FFMA.FTZ R87, R98, R123, -R121 ;  /* 0x0000007b62577223 */ /* 0x002fe20000010879 */
[----:B------:R-:W1:Y:S04]  /*13090*/  MUFU.EX2 R26, R26 ;  /* 0x0000001a001a7308 */ /* 0x000e680000000800 */
[----:B------:R-:W2:Y:S02]  /*130a0*/  MUFU.EX2 R89, R89 ;  /* 0x0000005900597308 */ /* 0x000ea40000000800 */
[----:B------:R-:W-:Y:S01]  /*130b0*/  HMMA.16816.F32 R28, R4, R10, R28 ;  /* 0x0000000a041c723c */ /* 0x000fe2000000181c */
[----:B------:R-:W2:Y:S01]  /*130c0*/  LDSM.16.MT88.4 R8, [R125+0x3000] ;  /* 0x003000007d08783b */ /* 0x000ea20000004200 */
[----:B----4-:R-:W-:Y:S01]  /*130d0*/  F2FP.F16.F32.PACK_AB R4, R24, R25 ;  /* 0x000000191804723e */ /* 0x010fe200000000ff */
[----:B------:R-:W-:Y:S01]  /*130e0*/  MUFU.EX2 R87, R87 ;  /* 0x0000005700577308 */ /* 0x000fe20000000800 */
[----:B------:R-:W-:Y:S01]  /*130f0*/  F2FP.F16.F32.PACK_AB R5, R83, R84 ;  /* 0x000000545305723e */ /* 0x000fe200000000ff */
[----:B-----5:R-:W-:Y:S01]  /*13100*/  FFMA.FTZ R91, R97, R123, -R122 ;  /* 0x0000007b615b7223 */ /* 0x020fe2000001087a */
[----:B------:R-:W-:Y:S01]  /*13110*/  F2FP.F16.F32.PACK_AB R7, R85, R82 ;  /* 0x000000525507723e */ /* 0x000fe200000000ff */
[----:B------:R-:W-:Y:S01]  /*13120*/  MUFU.EX2 R93, R93 ;  /* 0x0000005d005d7308 */ /* 0x000fe20000000800 */
[----:B-1----:R-:W-:Y:S01]  /*13130*/  F2FP.F16.F32.PACK_AB R6, R26, R27 ;  /* 0x0000001b1a06723e */ /* 0x002fe200000000ff */
[----:B------:R-:W-:Y:S01]  /*13140*/  FADD.FTZ R25, R25, R79 ;  /* 0x0000004f19197221 */ /* 0x000fe20000010000 */
[----:B------:R-:W-:Y:S01]  /*13150*/  FADD.FTZ R83, R83, R73 ;  /* 0x0000004953537221 */ /* 0x000fe20000010000 */
[----:B------:R-:W1:Y:S02]  /*13160*/  MUFU.EX2 R91, R91 ;  /* 0x0000005b005b7308 */ /* 0x000e640000000800 */
[----:B------:R-:W-:Y:S01]  /*13170*/  FADD.FTZ R25, R24, R25 ;  /* 0x0000001918197221 */ /* 0x000fe20000010000 */
[----:B------:R-:W-:Y:S01]  /*13180*/  FADD.FTZ R83, R82, R83 ;  /* 0x0000005352537221 */ /* 0x000fe20000010000 */
[----:B---3--:R-:W-:Y:S02]  /*13190*/  HMMA.16816.F32 R12, R4, R20, R12 ;  /* 0x00000014040c723c */ /* 0x008fe4000000180c */
[----:B------:R-:W-:Y:S01]  /*131a0*/  FADD.FTZ R27, R27, R25 ;  /* 0x000000191b1b7221 */ /* 0x000fe20000010000 */
[----:B------:R-:W-:-:S03]  /*131b0*/  FADD.FTZ R85, R85, R83 ;  /* 0x0000005355557221 */ /* 0x000fc60000010000 */
[----:B------:R-:W-:Y:S01]  /*131c0*/  FADD.FTZ R27, R26, R27 ;  /* 0x0000001b1a1b7221 */ /* 0x000fe20000010000 */
[----:B------:R-:W-:Y:S01]  /*131d0*/  FADD.FTZ R85, R88, R85 ;  /* 0x0000005558557221 */ /* 0x000fe20000010000 */
[----:B------:R-:W-:Y:S01]  /*131e0*/  HMMA.16816.F32 R16, R4, R22, R16 ;  /* 0x000000160410723c */ /* 0x000fe20000001810 */
[----:B------:R-:W3:Y:S01]  /*131f0*/  LDSM.16.MT88.4 R20, [R46+0x8400] ;  /* 0x008400002e14783b */ /* 0x000ee20000004200 */
[----:B--2---:R-:W-:-:S06]  /*13200*/  FADD.FTZ R27, R89, R27 ;  /* 0x0000001b591b7221 */ /* 0x004fcc0000010000 */
[C---:B------:R-:W-:Y:S08]  /*13210*/  HMMA.16816.F32 R36, R4.reuse, R8, R36 ;  /* 0x000000080424723c */ /* 0x040ff00000001824 */
[----:B------:R-:W-:Y:S01]  /*13220*/  HMMA.16816.F32 R28, R4, R10, R28 ;  /* 0x0000000a041c723c */ /* 0x000fe2000000181c */
[----:B------:R-:W2:Y:S01]  /*13230*/  LDSM.16.MT88.4 R8, [R125+0x3400] ;  /* 0x003400007d08783b */ /* 0x000ea20000004200 */
[C---:B-1----:R-:W-:Y:S01]  /*13240*/  F2FP.F16.F32.PACK_AB R4, R91.reuse, R89 ;  /* 0x000000595b04723e */ /* 0x042fe200000000ff */
[----:B------:R-:W-:Y:S01]  /*13250*/  FADD.FTZ R91, R91, R27 ;  /* 0x0000001b5b5b7221 */ /* 0x000fe20000010000 */
[C---:B------:R-:W-:Y:S01]  /*13260*/  F2FP.F16.F32.PACK_AB R5, R87.reuse, R88 ;  /* 0x000000585705723e */ /* 0x040fe200000000ff */
[----:B------:R-:W-:Y:S01]  /*13270*/  FADD.FTZ R87, R87, R85 ;  /* 0x0000005557577221 */ /* 0x000fe20000010000 */
[----:B------:R-:W-:Y:S01]  /*13280*/  F2FP.F16.F32.PACK_AB R6, R92, R90 ;  /* 0x0000005a5c06723e */ /* 0x000fe200000000ff */
[----:B------:R-:W-:Y:S01]  /*13290*/  FADD.FTZ R91, R90, R91 ;  /* 0x0000005b5a5b7221 */ /* 0x000fe20000010000 */
[----:B------:R-:W-:Y:S01]  /*132a0*/  F2FP.F16.F32.PACK_AB R7, R93, R86 ;  /* 0x000000565d07723e */ /* 0x000fe200000000ff */
[----:B------:R-:W-:-:S02]  /*132b0*/  FADD.FTZ R87, R86, R87 ;  /* 0x0000005756577221 */ /* 0x000fc40000010000 */
[----:B------:R-:W-:Y:S02]  /*132c0*/  FADD.FTZ R92, R92, R91 ;  /* 0x0000005b5c5c7221 */ /* 0x000fe40000010000 */
[----:B------:R-:W-:Y:S02]  /*132d0*/  FADD.FTZ R93, R93, R87 ;  /* 0x000000575d5d7221 */ /* 0x000fe40000010000 */
[----:B---3--:R-:W-:Y:S01]  /*132e0*/  HMMA.16816.F32 R12, R4, R20, R12 ;  /* 0x00000014040c723c */ /* 0x008fe2000000180c */
[----:B------:R-:W-:Y:S01]  /*132f0*/  FADD.FTZ R92, R51, R92 ;  /* 0x0000005c335c7221 */ /* 0x000fe20000010000 */
[----:B------:R-:W-:-:S06]  /*13300*/  FADD.FTZ R93, R55, R93 ;  /* 0x0000005d375d7221 */ /* 0x000fcc0000010000 */
[C---:B------:R-:W-:Y:S01]  /*13310*/  HMMA.16816.F32 R16, R4.reuse, R22, R16 ;  /* 0x000000160410723c */ /* 0x040fe20000001810 */
[----:B------:R-:W1:Y:S07]  /*13320*/  LDSM.16.MT88.4 R20, [R46+0x8800] ;  /* 0x008800002e14783b */ /* 0x000e6e0000004200 */
[----:B--2---:R-:W-:Y:S01]  /*13330*/  HMMA.16816.F32 R36, R4, R8, R36 ;  /* 0x000000080424723c */ /* 0x004fe20000001824 */
[C---:B------:R-:W-:Y:S01]  /*13340*/  F2FP.F16.F32.PACK_AB R8, R50.reuse, R51 ;  /* 0x000000333208723e */ /* 0x040fe200000000ff */
[----:B------:R-:W-:Y:S01]  /*13350*/  FADD.FTZ R50, R50, R92 ;  /* 0x0000005c32327221 */ /* 0x000fe20000010000 */
[C---:B------:R-:W-:Y:S01]  /*13360*/  F2FP.F16.F32.PACK_AB R9, R53.reuse, R55 ;  /* 0x000000373509723e */ /* 0x040fe200000000ff */
[----:B------:R-:W-:-:S02]  /*13370*/  FADD.FTZ R53, R53, R93 ;  /* 0x0000005d35357221 */ /* 0x000fc40000010000 */
[----:B------:R-:W-:Y:S02]  /*13380*/  FADD.FTZ R50, R49, R50 ;  /* 0x0000003231327221 */ /* 0x000fe40000010000 */
[----:B------:R-:W-:Y:S01]  /*13390*/  HMMA.16816.F32 R28, R4, R10, R28 ;  /* 0x0000000a041c723c */ /* 0x000fe2000000181c */
[----:B------:R-:W2:Y:S01]  /*133a0*/  LDSM.16.MT88.4 R4, [R125+0x3800] ;  /* 0x003800007d04783b */ /* 0x000ea20000004200 */
[----:B------:R-:W-:Y:S01]  /*133b0*/  F2FP.F16.F32.PACK_AB R10, R48, R49 ;  /* 0x00000031300a723e */ /* 0x000fe200000000ff */
[----:B------:R-:W-:Y:S01]  /*133c0*/  FADD.FTZ R53, R52, R53 ;  /* 0x0000003534357221 */ /* 0x000fe20000010000 */
[----:B------:R-:W-:Y:S01]  /*133d0*/  F2FP.F16.F32.PACK_AB R11, R54, R52 ;  /* 0x00000034360b723e */ /* 0x000fe200000000ff */
[----:B------:R-:W-:Y:S02]  /*133e0*/  FADD.FTZ R48, R48, R50 ;  /* 0x0000003230307221 */ /* 0x000fe40000010000 */
[----:B------:R-:W-:Y:S02]  /*133f0*/  FADD.FTZ R54, R54, R53 ;  /* 0x0000003536367221 */ /* 0x000fe40000010000 */
[----:B------:R-:W-:-:S04]  /*13400*/  FADD.FTZ R48, R33, R48 ;  /* 0x0000003021307221 */ /* 0x000fc80000010000 */
[----:B------:R-:W-:Y:S01]  /*13410*/  FADD.FTZ R48, R34, R48 ;  /* 0x0000003022307221 */ /* 0x000fe20000010000 */
[----:B-1----:R-:W-:Y:S01]  /*13420*/  HMMA.16816.F32 R12, R8, R20, R12 ;  /* 0x00000014080c723c */ /* 0x002fe2000000180c */
[-CC-:B------:R-:W-:Y:S01]  /*13430*/  FFMA.FTZ R20, R114, R123.reuse, -R121.reuse ;  /* 0x0000007b72147223 */ /* 0x180fe20000010879 */
[----:B------:R-:W-:-:S05]  /*13440*/  FFMA.FTZ R21, R113, R123, -R121 ;  /* 0x0000007b71157223 */ /* 0x000fca0000010879 */
[----:B------:R-:W1:Y:S01]  /*13450*/  MUFU.EX2 R20, R20 ;  /* 0x0000001400147308 */ /* 0x000e620000000800 */
[----:B------:R-:W-:Y:S03]  /*13460*/  HMMA.16816.F32 R16, R8, R22, R16 ;  /* 0x000000160810723c */ /* 0x000fe60000001810 */
[----:B------:R-:W3:Y:S04]  /*13470*/  MUFU.EX2 R21, R21 ;  /* 0x0000001500157308 */ /* 0x000ee80000000800 */
[----:B------:R-:W4:Y:S01]  /*13480*/  MUFU.EX2 R22, R115 ;  /* 0x0000007300167308 */ /* 0x000f220000000800 */
[----:B-1----:R-:W-:-:S04]  /*13490*/  FADD.FTZ R54, R20, R54 ;  /* 0x0000003614367221 */ /* 0x002fc80000010000 */
[C---:B---3--:R-:W-:Y:S01]  /*134a0*/  FADD.FTZ R54, R21.reuse, R54 ;  /* 0x0000003615367221 */ /* 0x048fe20000010000 */
[C---:B--2---:R-:W-:Y:S01]  /*134b0*/  HMMA.16816.F32 R36, R8.reuse, R4, R36 ;  /* 0x000000040824723c */ /* 0x044fe20000001824 */
[----:B------:R-:W-:Y:S02]  /*134c0*/  F2FP.F16.F32.PACK_AB R4, R34, R33 ;  /* 0x000000212204723e */ /* 0x000fe400000000ff */
[----:B------:R-:W-:Y:S01]  /*134d0*/  F2FP.F16.F32.PACK_AB R5, R21, R20 ;  /* 0x000000141505723e */ /* 0x000fe200000000ff */
[----:B------:R-:W-:Y:S01]  /*134e0*/  FADD.FTZ R54, R32, R54 ;  /* 0x0000003620367221 */ /* 0x000fe20000010000 */
[----:B----4-:R-:W-:Y:S01]  /*134f0*/  FADD.FTZ R48, R22, R48 ;  /* 0x0000003016307221 */ /* 0x010fe20000010000 */
[----:B------:R-:W-:Y:S02]  /*13500*/  MOV R20, R42 ;  /* 0x0000002a00147202 */ /* 0x000fe40000000f00 */
[----:B------:R-:W-:Y:S01]  /*13510*/  HMMA.16816.F32 R28, R8, R6, R28 ;  /* 0x00000006081c723c */ /* 0x000fe2000000181c */
[C---:B------:R-:W-:Y:S01]  /*13520*/  F2FP.F16.F32.PACK_AB R6, R248.reuse, R22 ;  /* 0x00000016f806723e */ /* 0x040fe200000000ff */
[----:B------:R-:W-:Y:S01]  /*13530*/  FADD.FTZ R248, R248, R48 ;  /* 0x00000030f8f87221 */ /* 0x000fe20000010000 */
[C---:B------:R-:W-:Y:S01]  /*13540*/  F2FP.F16.F32.PACK_AB R7, R247.reuse, R32 ;  /* 0x00000020f707723e */ /* 0x040fe200000000ff */
[----:B------:R-:W-:Y:S01]  /*13550*/  FADD.FTZ R247, R247, R54 ;  /* 0x00000036f7f77221 */ /* 0x000fe20000010000 */
[----:B------:R-:W-:-:S05]  /*13560*/  @P1 MOV R20, R42 ;  /* 0x0000002a00141202 */ /* 0x000fca0000000f00 */
[C---:B------:R-:W-:Y:S08]  /*13570*/  HMMA.16816.F32 R144, R4.reuse, R140, R12 ;  /* 0x0000008c0490723c */ /* 0x040ff0000000180c */
[C---:B------:R-:W-:Y:S08]  /*13580*/  HMMA.16816.F32 R136, R4.reuse, R132, R36 ;  /* 0x000000840488723c */ /* 0x040ff00000001824 */
[C---:B------:R-:W-:Y:S08]  /*13590*/  HMMA.16816.F32 R140, R4.reuse, R142, R16 ;  /* 0x0000008e048c723c */ /* 0x040ff00000001810 */
[----:B------:R-:W-:Y:S01]  /*135a0*/  HMMA.16816.F32 R132, R4, R134, R28 ;  /* 0x000000860484723c */ /* 0x000fe2000000181c */
[----:B------:R-:W-:-:S04]  /*135b0*/  NOP ;  /* 0x0000000000007918 */ /* 0x000fc80000000000 */
[----:B------:R-:W-:-:S15]  /*135c0*/  @P1 BRA `(.L_x_4163) ;  /* 0x0000000000041947 */ /* 0x000fde0003800000 */
.L_x_4152:
[----:B------:R-:W-:-:S07]  /*135d0*/  IADD3 R234, PT, PT, R44, -0x1, RZ ;  /* 0xffffffff2cea7810 */ /* 0x000fce0007ffe0ff */
.L_x_4163:
[----:B------:R-:W-:Y:S05]  /*135e0*/  BSYNC B2 ;  /* 0x0000000000027941 */ /* 0x000fea0003800000 */
.L_x_4151:
[----:B------:R-:W-:-:S13]  /*135f0*/  ISETP.GE.AND P0, PT, R234, R225, PT ;  /* 0x000000e1ea00720c */ /* 0x000fda0003f06270 */
[----:B------:R-:W-:Y:S05]  /*13600*/  @!P0 BRA `(.L_x_4164) ;  /* 0x00000098001c8947 */ /* 0x000fea0003800000 */
[----:B------:R-:W-:Y:S01]  /*13610*/  ISETP.NE.U32.AND P3, PT, R244, RZ, PT ;  /* 0x000000fff400720c */ /* 0x000fe20003f65070 */
[----:B------:R-:W-:Y:S02]  /*13620*/  IMAD.MOV.U32 R149, RZ, RZ, R0 ;  /* 0x000000ffff957224 */ /* 0x000fe400078e0000 */
[----:B------:R-:W-:Y:S01]  /*13630*/  IMAD.MOV.U32 R148, RZ, RZ, R20 ;  /* 0x000000ffff947224 */ /* 0x000fe200078e0014 */
[----:B------:R-:W-:-:S13]  /*13640*/  ISETP.NE.AND.EX P3, PT, R245, RZ, PT, P3 ;  /* 0x000000fff500720c */ /* 0x000fda0003f65330 */
.L_x_4171:
[----:B------:R-:W-:Y:S04]  /*13650*/  DEPBAR.LE SB0, 0x0 ;  /* 0x000080000000791a */ /* 0x000fe80000000000 */
[----:B------:R-:W-:Y:S05]  /*13660*/  WARPSYNC.ALL ;  /* 0x0000000000007948 */ /* 0x000fea0003800000 */
[----:B------:R-:W-:Y:S01]  /*13670*/  BAR.SYNC.DEFER_BLOCKING 0x0 ;  /* 0x0000000000007b1d */ /* 0x000fe20000010000 */
[C---:B------:R-:W-:Y:S01]  /*13680*/  LOP3.LUT R237, R219.reuse, 0xc0, RZ, 0xc0, !PT ;  /* 0x000000c0dbed7812 */ /* 0x040fe200078ec0ff */
[----:B------:R-:W-:Y:S01]  /*13690*/  @!P3 IMAD.MOV.U32 R0, RZ, RZ, RZ ;  /* 0x000000ffff00b224 */ /* 0x000fe200078e00ff */
[----:B-----5:R-:W-:Y:S01]  /*136a0*/  LOP3.LUT R218, R219, 0x18, RZ, 0xc0, !PT ;  /* 0x00000018dbda7812 */ /* 0x020fe200078ec0ff */
[----:B------:R-:W-:Y:S01]  /*136b0*/  IMAD.MOV.U32 R4, RZ, RZ, R229 ;  /* 0x000000ffff047224 */ /* 0x000fe200078e00e5 */
[----:B------:R-:W-:Y:S02]  /*136c0*/  LOP3.LUT R237, R237, 0x18, R150, 0xf8, !PT ;  /* 0x00000018eded7812 */ /* 0x000fe400078ef896 */
[----:B------:R-:W-:Y:S01]  /*136d0*/  @!P3 IADD3 R0, P0, PT, RZ, -R0, RZ ;  /* 0x80000000ff00b210 */ /* 0x000fe20007f1e0ff */
[----:B------:R-:W1:Y:S01]  /*136e0*/  S2R R150, SR_TID.X ;  /* 0x0000000000967919 */ /* 0x000e620000002100 */
[----:B------:R-:W-:Y:S01]  /*136f0*/  BSSY.RECONVERGENT B0, `(.L_x_4165) ;  /* 0x0000048000007945 */ /* 0x000fe20003800200 */
[----:B------:R-:W2:Y:S02]  /*13700*/  @!P3 LD.E R5, desc[UR4][R2.64+0x40] ;  /* 0x000040040205b980 */ /* 0x000ea4000c101900 */
[----:B--2---:R-:W-:Y:S04]  /*13710*/  @!P3 IMAD.SHL.U32 R5, R5, 0x100, RZ ;  /* 0x000001000505b824 */ /* 0x004fe800078e00ff */
[----:B------:R-:W-:Y:S05]  /*13720*/  @!P3 IMAD.X R5, RZ, RZ, ~R5, P0 ;  /* 0x000000ffff05b224 */ /* 0x000fea00000e0e05 */
[----:B------:R-:W-:Y:S04]  /*13730*/  @!P3 SHF.R.S64 R0, R0, 0x1f, R5 ;  /* 0x0000001f0000b819 */ /* 0x000fe80000001005 */
[----:B------:R-:W-:Y:S01]  /*13740*/  @!P3 IADD3 R229, P0, PT, R229, R0, RZ ;  /* 0x00000000e5e5b210 */ /* 0x000fe20007f1e0ff */
[----:B------:R-:W-:Y:S03]  /*13750*/  IMAD.MOV.U32 R0, RZ, RZ, R228 ;  /* 0x000000ffff007224 */ /* 0x000fe600078e00e4 */
[----:B------:R-:W-:Y:S01]  /*13760*/  @!P3 LEA.HI.X.SX32 R228, R5, R228, 0x1, P0 ;  /* 0x000000e405e4b211 */ /* 0x000fe200000f0eff */
[----:B-1----:R-:W-:Y:S08]  /*13770*/  @!P3 BRA `(.L_x_4166) ;  /* 0x0000000000fcb947 */ /* 0x002ff00003800000 */
        /* <DEDUP_REMOVED lines=63> */
.L_x_4166:
[----:B------:R-:W-:Y:S05]  /*13b70*/  BSYNC.RECONVERGENT B0 ;  /* 0x0000000000007941 */ /* 0x000fea0003800200 */
.L_x_4165:
[----:B------:R-:W1:Y:S01]  /*13b80*/  S2UR UR6, SR_CgaCtaId ;  /* 0x00000000000679c3 */ /* 0x000e620000008800 */
[----:B------:R-:W-:Y:S01]  /*13b90*/  ISETP.GE.AND P1, PT, R218, R236, PT ;  /* 0x000000ecda00720c */ /* 0x000fe20003f26270 */
[----:B------:R-:W-:Y:S01]  /*13ba0*/  UMOV UR7, 0x400 ;  /* 0x0000040000077882 */ /* 0x000fe20000000000 */
[----:B------:R-:W-:Y:S01]  /*13bb0*/  LOP3.LUT R246, R237, R218, RZ, 0x3c, !PT ;  /* 0x000000daedf67212 */ /* 0x000fe200078e3cff */
[C---:B------:R-:W-:Y:S01]  /*13bc0*/  IMAD.SHL.U32 R209, R150.reuse, 0x10, RZ ;  /* 0x0000001096d17824 */ /* 0x040fe200078e00ff */
[----:B------:R-:W-:Y:S01]  /*13bd0*/  SHF.R.U32.HI R208, RZ, 0x1, R150 ;  /* 0x00000001ffd07819 */ /* 0x000fe20000011696 */
[----:B------:R-:W-:Y:S01]  /*13be0*/  IMAD.SHL.U32 R212, R150, 0x20, RZ ;  /* 0x0000002096d47824 */ /* 0x000fe200078e00ff */
[----:B------:R-:W-:Y:S01]  /*13bf0*/  LOP3.LUT R246, R238, R246, RZ, 0xfc, !PT ;  /* 0x000000f6eef67212 */ /* 0x000fe200078efcff */
[C---:B------:R-:W-:Y:S01]  /*13c00*/  IMAD.SHL.U32 R151, R150.reuse, 0x4, RZ ;  /* 0x0000000496977824 */ /* 0x040fe200078e00ff */
[----:B------:R-:W-:Y:S01]  /*13c10*/  LOP3.LUT R152, R150, 0x8, RZ, 0xc0, !PT ;  /* 0x0000000896987812 */ /* 0x000fe200078ec0ff */
[----:B------:R-:W-:Y:S01]  /*13c20*/  IMAD.SHL.U32 R8, R216, 0x40, RZ ;  /* 0x00000040d8087824 */ /* 0x000fe200078e00ff */
[----:B------:R-:W-:Y:S01]  /*13c30*/  LOP3.LUT R4, R209, 0x100, RZ, 0xc0, !PT ;  /* 0x00000100d1047812 */ /* 0x000fe200078ec0ff */
[----:B------:R-:W-:Y:S01]  /*13c40*/  IMAD.MOV.U32 R44, RZ, RZ, 0x20 ;  /* 0x00000020ff2c7424 */ /* 0x000fe200078e00ff */
[----:B------:R-:W-:Y:S01]  /*13c50*/  LOP3.LUT R211, R208, 0x8, RZ, 0xc0, !PT ;  /* 0x00000008d0d37812 */ /* 0x000fe200078ec0ff */
[----:B------:R-:W-:Y:S01]  /*13c60*/  @!P1 IMAD.MOV.U32 R14, RZ, RZ, R229 ;  /* 0x000000ffff0e9224 */ /* 0x000fe200078e00e5 */
[----:B------:R-:W-:Y:S01]  /*13c70*/  ISETP.GE.AND P0, PT, R218, R236, PT ;  /* 0x000000ecda00720c */ /* 0x000fe20003f06270 */
[----:B------:R-:W-:Y:S01]  /*13c80*/  @!P1 IMAD.MOV.U32 R15, RZ, RZ, R228 ;  /* 0x000000ffff0f9224 */ /* 0x000fe200078e00e4 */
[--C-:B------:R-:W-:Y:S01]  /*13c90*/  LOP3.LUT R152, R152, 0xc0, R212.reuse, 0xf8, !PT ;  /* 0x000000c098987812 */ /* 0x100fe200078ef8d4 */
[----:B------:R-:W-:Y:S01]  /*13ca0*/  BSSY.RECONVERGENT B1, `(.L_x_4167) ;  /* 0x000014b000017945 */ /* 0x000fe20003800200 */
[----:B------:R-:W-:Y:S02]  /*13cb0*/  LOP3.LUT R0, R151, 0x18, RZ, 0xc0, !PT ;  /* 0x0000001897007812 */ /* 0x000fe400078ec0ff */
[--C-:B------:R-:W-:Y:S02]  /*13cc0*/  LOP3.LUT R4, R4, 0x20, R212.reuse, 0xf8, !PT ;  /* 0x0000002004047812 */ /* 0x100fe400078ef8d4 */
[----:B------:R-:W-:Y:S01]  /*13cd0*/  LOP3.LUT R211, R211, 0xc0, R212, 0xf8, !PT ;  /* 0x000000c0d3d37812 */ /* 0x000fe200078ef8d4 */
[----:B-1----:R-:W-:Y:S01]  /*13ce0*/  ULEA UR6, UR6, UR7, 0x18 ;  /* 0x0000000706067291 */ /* 0x002fe2000f8ec0ff */
[----:B------:R-:W-:Y:S02]  /*13cf0*/  LOP3.LUT R152, R4, R152, R0, 0xf6, !PT ;  /* 0x0000009804987212 */ /* 0x000fe400078ef600 */
[----:B------:R-:W-:Y:S01]  /*13d00*/  LOP3.LUT R211, R211, R0, RZ, 0x3c, !PT ;  /* 0x00000000d3d37212 */ /* 0x000fe200078e3cff */
[C---:B------:R-:W-:Y:S01]  /*13d10*/  @!P0 IMAD R9, R217.reuse, 0x180, RZ ;  /* 0x00000180d9098824 */ /* 0x040fe200078e02ff */
[----:B------:R-:W-:Y:S01]  /*13d20*/  IADD3 R10, P2, PT, R8, R229, RZ ;  /* 0x000000e5080a7210 */ /* 0x000fe20007f5e0ff */
[----:B------:R-:W-:Y:S01]  /*13d30*/  IMAD.U32 R210, RZ, RZ, UR6 ;  /* 0x00000006ffd27e24 */ /* 0x000fe2000f8e00ff */
[----:B------:R-:W-:Y:S01]  /*13d40*/  SHF.L.U64.HI R0, R216, 0x6, R217 ;  /* 0x00000006d8007819 */ /* 0x000fe200000102d9 */
[----:B------:R-:W-:Y:S01]  /*13d50*/  @!P0 IMAD R13, R217, 0xc0, RZ ;  /* 0x000000c0d90d8824 */ /* 0x000fe200078e02ff */
[----:B------:R-:W-:Y:S01]  /*13d60*/  LOP3.LUT R209, R209, 0x3e00, RZ, 0xc0, !PT ;  /* 0x00003e00d1d17812 */ /* 0x000fe200078ec0ff */
[----:B------:R-:W-:Y:S02]  /*13d70*/  IMAD R246, R246, 0x2, R210 ;  /* 0x00000002f6f67824 */ /* 0x000fe400078e02d2 */
[----:B------:R-:W-:Y:S01]  /*13d80*/  IMAD.X R11, R0, 0x1, R228, P2 ;  /* 0x00000001000b7824 */ /* 0x000fe200010e06e4 */
[----:B------:R-:W-:Y:S01]  /*13d90*/  @!P0 IADD3 R8, P2, PT, R10, R8, RZ ;  /* 0x000000080a088210 */ /* 0x000fe20007f5e0ff */
[--C-:B------:R-:W-:Y:S01]  /*13da0*/  @!P0 IMAD.MOV.U32 R4, RZ, RZ, R10.reuse ;  /* 0x000000ffff048224 */ /* 0x100fe200078e000a */
[----:B------:R-:W-:Y:S01]  /*13db0*/  @!PT LDS RZ, [RZ] ;  /* 0x00000000fffff984 */ /* 0x000fe20000000800 */
[----:B------:R-:W-:Y:S01]  /*13dc0*/  @!PT LDS RZ, [RZ] ;  /* 0x00000000fffff984 */ /* 0x000fe20000000800 */
[----:B------:R-:W-:Y:S01]  /*13dd0*/  @!PT LDS RZ, [RZ] ;  /* 0x00000000fffff984 */ /* 0x000fe20000000800 */
[----:B------:R1:W-:Y:S01]  /*13de0*/  @!P1 LDGSTS.E.BYPASS.LTC128B.128 [R246+0x5000], desc[UR4][R14.64] ;  /* 0x050000000ef69fae */ /* 0x0003e2000b981a04 */
[----:B------:R-:W-:Y:S02]  /*13df0*/  @!P0 IMAD.MOV.U32 R5, RZ, RZ, R11 ;  /* 0x000000ffff058224 */ /* 0x000fe400078e000b */
[----:B------:R-:W-:Y:S02]  /*13e00*/  @!P0 IMAD.MOV.U32 R6, RZ, RZ, R10 ;  /* 0x000000ffff068224 */ /* 0x000fe400078e000a */
[----:B------:R-:W-:Y:S01]  /*13e10*/  @P1 STS.128 [R246+0x5000], RZ ;  /* 0x005000fff6001388 */ /* 0x000fe20000000c00 */
[C---:B------:R-:W-:Y:S04]  /*13e20*/  @!P0 IMAD.WIDE.U32 R4, R216.reuse, 0x180, R4 ;  /* 0x00000180d8048825 */ /* 0x040fe800078e0004 */
[----:B------:R-:W-:Y:S01]  /*13e30*/  @P0 STS.128 [R246+0x5800], RZ ;  /* 0x005800fff6000388 */ /* 0x000fe20000000c00 */
[----:B------:R-:W-:Y:S02]  /*13e40*/  @!P0 IMAD.IADD R5, R9, 0x1, R5 ;  /* 0x0000000109058824 */ /* 0x000fe400078e0205 */
[----:B------:R-:W-:Y:S02]  /*13e50*/  @!P0 IMAD.X R9, R11, 0x1, R0, P2 ;  /* 0x000000010b098824 */ /* 0x000fe400010e0600 */
[----:B------:R-:W-:Y:S01]  /*13e60*/  @!PT LDS RZ, [RZ] ;  /* 0x00000000fffff984 */ /* 0x000fe20000000800 */
[----:B------:R-:W-:Y:S01]  /*13e70*/  @!PT LDS RZ, [RZ] ;  /* 0x00000000fffff984 */ /* 0x000fe20000000800 */
[----:B------:R-:W-:Y:S01]  /*13e80*/  @!PT LDS RZ, [RZ] ;  /* 0x00000000fffff984 */ /* 0x000fe20000000800 */
[----:B------:R2:W-:Y:S01]  /*13e90*/  @!P0 LDGSTS.E.BYPASS.LTC128B.128 [R246+0x5800], desc[UR4][R10.64] ;  /* 0x058000000af68fae */ /* 0x0005e2000b981a04 */
[--C-:B------:R-:W-:Y:S01]  /*13ea0*/  @!P0 IMAD.MOV.U32 R7, RZ, RZ, R11.reuse ;  /* 0x000000ffff078224 */ /* 0x100fe200078e000b */
[----:B------:R-:W-:Y:S01]  /*13eb0*/  LOP3.LUT R0, R209, 0x20, R212, 0xf8, !PT ;  /* 0x00000020d1007812 */ /* 0x000fe200078ef8d4 */
[----:B------:R-:W-:Y:S02]  /*13ec0*/  @!P0 IMAD.WIDE.U32 R16, R216, 0xc0, R10 ;  /* 0x000000c0d8108825 */ /* 0x000fe400078e000a */
[----:B------:R-:W-:Y:S01]  /*13ed0*/  @P0 STS.128 [R246+0x6000], RZ ;  /* 0x006000fff6000388 */ /* 0x000fe20000000c00 */
[----:B------:R-:W-:Y:S01]  /*13ee0*/  LOP3.LUT R0, R0, 0x100, R212, 0xf8, !PT ;  /* 0x0000010000007812 */ /* 0x000fe200078ef8d4 */
[----:B------:R-:W-:Y:S03]  /*13ef0*/  @!P0 IMAD.WIDE.U32 R6, R216, 0x140, R6 ;  /* 0x00000140d8068825 */ /* 0x000fe600078e0006 */
[----:B------:R-:W-:Y:S01]  /*13f00*/  @!PT LDS RZ, [RZ] ;  /* 0x00000000fffff984 */ /* 0x000fe20000000800 */
[----:B------:R-:W-:Y:S01]  /*13f10*/  @!PT LDS RZ, [RZ] ;  /* 0x00000000fffff984 */ /* 0x000fe20000000800 */
[----:B------:R-:W-:Y:S01]  /*13f20*/  @!PT LDS RZ, [RZ] ;  /* 0x00000000fffff984 */ /* 0x000fe20000000800 */
[----:B------:R-:W-:Y:S01]  /*13f30*/  @!P0 LDGSTS.E.BYPASS.LTC128B.128 [R246+0x6000], desc[UR4][R8.64] ;  /* 0x0600000008f68fae */ /* 0x000fe2000b981a04 */
[----:B------:R-:W-:Y:S01]  /*13f40*/  @!P0 IADD3 R13, PT, PT, R13, R17, RZ ;  /* 0x000000110d0d8210 */ /* 0x000fe20007ffe0ff */
[----:B------:R-:W-:Y:S03]  /*13f50*/  @!P0 IMAD R12, R217, 0x140, RZ ;  /* 0x00000140d90c8824 */ /* 0x000fe600078e02ff */
[----:B------:R-:W-:Y:S01]  /*13f60*/  @P0 STS.128 [R246+0x6800], RZ ;  /* 0x006800fff6000388 */ /* 0x000fe20000000c00 */
[----:B------:R-:W-:Y:S01]  /*13f70*/  LOP3.LUT R0, R0, R211, RZ, 0xfc, !PT ;  /* 0x000000d300007212 */ /* 0x000fe200078efcff */
[----:B------:R-:W-:Y:S01]  /*13f80*/  IMAD R152, R152, 0x2, R210 ;  /* 0x0000000298987824 */ /* 0x000fe200078e02d2 */
[----:B-1----:R-:W-:Y:S01]  /*13f90*/  @!P0 LEA R14, P4, R216, R10, 0x7 ;  /* 0x0000000ad80e8211 */ /* 0x002fe200078838ff */
[----:B------:R-:W-:Y:S01]  /*13fa0*/  @!P0 IMAD.IADD R7, R12, 0x1, R7 ;  /* 0x000000010c078824 */ /* 0x000fe200078e0207 */
[----:B------:R-:W-:Y:S01]  /*13fb0*/  LEA R0, R0, R210, 0x1 ;  /* 0x000000d200007211 */ /* 0x000fe200078e08ff */
[----:B------:R-:W-:Y:S01]  /*13fc0*/  @!P0 IMAD.MOV.U32 R12, RZ, RZ, R16 ;  /* 0x000000ffff0c8224 */ /* 0x000fe200078e0010 */
[--C-:B------:R-:W-:Y:S02]  /*13fd0*/  @!P0 LEA.HI.X R15, R216, R11, R217.reuse, 0x7, P4 ;  /* 0x0000000bd80f8211 */ /* 0x100fe400020f3cd9 */
[----:B------:R-:W-:Y:S03]  /*13fe0*/  ISETP.GT.AND P4, PT, R234, R225, PT ;  /* 0x000000e1ea00720c */ /* 0x000fe60003f84270 */
[----:B------:R-:W-:Y:S01]  /*13ff0*/  @!PT LDS RZ, [RZ] ;  /* 0x00000000fffff984 */ /* 0x000fe20000000800 */
[----:B------:R-:W-:Y:S01]  /*14000*/  @!PT LDS RZ, [RZ] ;  /* 0x00000000fffff984 */ /* 0x000fe20000000800 */
[----:B------:R-:W-:Y:S01]  /*14010*/  @!PT LDS RZ, [RZ] ;  /* 0x00000000fffff984 */ /* 0x000fe20000000800 */
[----:B------:R-:W-:Y:S01]  /*14020*/  @!P0 LDGSTS.E.BYPASS.LTC128B.128 [R246+0x6800], desc[UR4][R14.64] ;  /* 0x068000000ef68fae */ /* 0x000fe2000b981a04 */
[C---:B--2---:R-:W-:Y:S04]  /*14030*/  @!P0 LEA R10, P2, R216.reuse, R10, 0x8 ;  /* 0x0000000ad80a8211 */ /* 0x044fe800078440ff */
[----:B------:R-:W-:Y:S01]  /*14040*/  @P0 STS.128 [R246+0x7000], RZ ;  /* 0x007000fff6000388 */ /* 0x000fe20000000c00 */
[----:B------:R-:W-:Y:S04]  /*14050*/  @!P0 LEA.HI.X R11, R216, R11, R217, 0x8, P2 ;  /* 0x0000000bd80b8211 */ /* 0x000fe800010f44d9 */
[----:B------:R-:W-:Y:S01]  /*14060*/  @!PT LDS RZ, [RZ] ;  /* 0x00000000fffff984 */ /* 0x000fe20000000800 */
[----:B------:R-:W-:Y:S01]  /*14070*/  @!PT LDS RZ, [RZ] ;  /* 0x00000000fffff984 */ /* 0x000fe20000000800 */
[----:B------:R-:W-:Y:S01]  /*14080*/  @!PT LDS RZ, [RZ] ;  /* 0x00000000fffff984 */ /* 0x000fe20000000800 */
[----:B------:R-:W-:Y:S01]  /*14090*/  @!P0 LDGSTS.E.BYPASS.LTC128B.128 [R246+0x7000], desc[UR4][R12.64] ;  /* 0x070000000cf68fae */ /* 0x000fe2000b981a04 */
[----:B------:R-:W-:Y:S04]  /*140a0*/  LOP3.LUT P2, RZ, R150, 0x4, RZ, 0xc0, !PT ;  /* 0x0000000496ff7812 */ /* 0x000fe8000784c0ff */
[----:B------:R-:W-:Y:S01]  /*140b0*/  @P0 STS.128 [R246+0x7800], RZ ;  /* 0x007800fff6000388 */ /* 0x000fe20000000c00 */
[----:B------:R-:W-:Y:S04]  /*140c0*/  SEL R44, R44, 0xffffffe0, !P2 ;  /* 0xffffffe02c2c7807 */ /* 0x000fe80005000000 */
[----:B------:R-:W-:Y:S01]  /*140d0*/  @!PT LDS RZ, [RZ] ;  /* 0x00000000fffff984 */ /* 0x000fe20000000800 */
[----:B------:R-:W-:Y:S01]  /*140e0*/  @!PT LDS RZ, [RZ] ;  /* 0x00000000fffff984 */ /* 0x000fe20000000800 */
[----:B------:R-:W-:Y:S01]  /*140f0*/  @!PT LDS RZ, [RZ] ;  /* 0x00000000fffff984 */ /* 0x000fe20000000800 */
[----:B------:R1:W-:Y:S01]  /*14100*/  @!P0 LDGSTS.E.BYPASS.LTC128B.128 [R246+0x7800], desc[UR4][R10.64] ;  /* 0x078000000af68fae */ /* 0x0003e2000b981a04 */
        /* <DEDUP_REMOVED lines=12> */
[----:B------:R-:W-:Y:S05]  /*141d0*/  LDSM.16.M88.4 R16, [R152+0x1400] ;  /* 0x001400009810783b */ /* 0x000fea0000000200 */
[----:B-1----:R-:W2:Y:S05]  /*141e0*/  LDSM.16.M88.4 R8, [R152+0x1000] ;  /* 0x001000009808783b */ /* 0x002eaa0000000200 */
[----:B------:R-:W1:Y:S05]  /*141f0*/  LDSM.16.M88.4 R24, [R152+0x1800] ;  /* 0x001800009818783b */ /* 0x000e6a0000000200 */
[----:B------:R-:W0:Y:S01]  /*14200*/  LDGDEPBAR ;  /* 0x00000000000079af */ /* 0x000e220000000000 */
[----:B---3--:R-:W-:Y:S04]  /*14210*/  IMAD.IADD R0, R44, 0x1, R152 ;  /* 0x000000012c007824 */ /* 0x008fe800078e0298 */
[----:B------:R-:W3:Y:S05]  /*14220*/  LDSM.16.M88.4 R32, [R152+0x1c00] ;  /* 0x001c00009820783b */ /* 0x000eea0000000200 */
[----:B------:R-:W4:Y:S05]  /*14230*/  LDSM.16.M88.4 R40, [R152+0x2000] ;  /* 0x002000009828783b */ /* 0x000f2a0000000200 */
[----:B------:R-:W5:Y:S05]  /*14240*/  LDSM.16.M88.4 R48, [R152+0x2400] ;  /* 0x002400009830783b */ /* 0x000f6a0000000200 */
[----:B------:R-:W5:Y:S05]  /*14250*/  LDSM.16.M88.4 R56, [R152+0x2800] ;  /* 0x002800009838783b */ /* 0x000f6a0000000200 */
[----:B------:R-:W5:Y:S05]  /*14260*/  LDSM.16.M88.4 R64, [R152+0x2c00] ;  /* 0x002c00009840783b */ /* 0x000f6a0000000200 */
[----:B------:R-:W5:Y:S01]  /*14270*/  LDSM.16.M88.4 R72, [R152+0x3000] ;  /* 0x003000009848783b */ /* 0x000f620000000200 */
[C---:B--2---:R-:W-:Y:S04]  /*14280*/  HMMA.16816.F32 R4, R128.reuse, R8, RZ ;  /* 0x000000088004723c */ /* 0x044fe800000018ff */
[----:B------:R-:W2:Y:S04]  /*14290*/  LDSM.16.M88.4 R80, [R152+0x3400] ;  /* 0x003400009850783b */ /* 0x000ea80000000200 */
[C---:B------:R-:W-:Y:S01]  /*142a0*/  HMMA.16816.F32 R8, R128.reuse, R10, RZ ;  /* 0x0000000a8008723c */ /* 0x040fe200000018ff */
[----:B------:R-:W2:Y:S05]  /*142b0*/  LDSM.16.M88.4 R88, [R152+0x3800] ;  /* 0x003800009858783b */ /* 0x000eaa0000000200 */
[----:B------:R-:W2:Y:S02]  /*142c0*/  LDSM.16.M88.4 R96, [R152+0x3c00] ;  /* 0x003c00009860783b */ /* 0x000ea40000000200 */
[C---:B------:R-:W-:Y:S03]  /*142d0*/  HMMA.16816.F32 R12, R128.reuse, R16, RZ ;  /* 0x00000010800c723c */ /* 0x040fe600000018ff */
[----:B------:R-:W2:Y:S05]  /*142e0*/  LDSM.16.M88.4 R104, [R152+0x4000] ;  /* 0x004000009868783b */ /* 0x000eaa0000000200 */
[C---:B------:R-:W-:Y:S01]  /*142f0*/  HMMA.16816.F32 R16, R128.reuse, R18, RZ ;  /* 0x000000128010723c */ /* 0x040fe200000018ff */
[----:B------:R-:W2:Y:S05]  /*14300*/  LDSM.16.M88.4 R112, [R152+0x4400] ;  /* 0x004400009870783b */ /* 0x000eaa0000000200 */
[----:B------:R-:W2:Y:S02]  /*14310*/  LDSM.16.M88.4 R120, [R152+0x4800] ;  /* 0x004800009878783b */ /* 0x000ea40000000200 */
[C---:B-1----:R-:W-:Y:S03]  /*14320*/  HMMA.16816.F32 R20, R128.reuse, R24, RZ ;  /* 0x000000188014723c */ /* 0x042fe600000018ff */
[----:B------:R-:W1:Y:S05]  /*14330*/  LDSM.16.M88.4 R152, [R152+0x4c00] ;  /* 0x004c00009898783b */ /* 0x000e6a0000000200 */
[C---:B------:R-:W-:Y:S01]  /*14340*/  HMMA.16816.F32 R24, R128.reuse, R26, RZ ;  /* 0x0000001a8018723c */ /* 0x040fe200000018ff */
[----:B------:R-:W-:Y:S05]  /*14350*/  LDSM.16.M88.4 R156, [R156] ;  /* 0x000000009c9c783b */ /* 0x000fea0000000200 */
[----:B------:R-:W1:Y:S02]  /*14360*/  LDSM.16.M88.4 R160, [R0+0x1000] ;  /* 0x0010000000a0783b */ /* 0x000e640000000200 */
[C---:B---3--:R-:W-:Y:S03]  /*14370*/  HMMA.16816.F32 R28, R128.reuse, R32, RZ ;  /* 0x00000020801c723c */ /* 0x048fe600000018ff */
[----:B------:R-:W3:Y:S05]  /*14380*/  LDSM.16.M88.4 R164, [R0+0x1400] ;  /* 0x0014000000a4783b */ /* 0x000eea0000000200 */
[C---:B------:R-:W-:Y:S01]  /*14390*/  HMMA.16816.F32 R32, R128.reuse, R34, RZ ;  /* 0x000000228020723c */ /* 0x040fe200000018ff */
[----:B------:R-:W3:Y:S05]  /*143a0*/  LDSM.16.M88.4 R168, [R0+0x1800] ;  /* 0x0018000000a8783b */ /* 0x000eea0000000200 */
[----:B------:R-:W-:Y:S02]  /*143b0*/  LDSM.16.M88.4 R172, [R0+0x2000] ;  /* 0x0020000000ac783b */ /* 0x000fe40000000200 */
[C---:B----4-:R-:W-:Y:S03]  /*143c0*/  HMMA.16816.F32 R36, R128.reuse, R40, RZ ;  /* 0x000000288024723c */ /* 0x050fe600000018ff */
[----:B------:R-:W-:Y:S05]  /*143d0*/  LDSM.16.M88.4 R176, [R0+0x2400] ;  /* 0x0024000000b0783b */ /* 0x000fea0000000200 */
[C---:B------:R-:W-:Y:S01]  /*143e0*/  HMMA.16816.F32 R40, R128.reuse, R42, RZ ;  /* 0x0000002a8028723c */ /* 0x040fe200000018ff */
[----:B------:R-:W-:Y:S05]  /*143f0*/  LDSM.16.M88.4 R180, [R0+0x2800] ;  /* 0x0028000000b4783b */ /* 0x000fea0000000200 */
[----:B------:R-:W-:Y:S02]  /*14400*/  LDSM.16.M88.4 R184, [R0+0x2c00] ;  /* 0x002c000000b8783b */ /* 0x000fe40000000200 */
        /* <DEDUP_REMOVED lines=31> */
[C---:B---3--:R-:W-:Y:S08]  /*14600*/  HMMA.16816.F32 R12, R156.reuse, R164, R12 ;  /* 0x000000a49c0c723c */ /* 0x048ff0000000180c */
        /* <DEDUP_REMOVED lines=52> */
[C---:B------:R-:W-:Y:S01]  /*14950*/  IADD3 R159, PT, PT, R154.reuse, -0x100, RZ ;  /* 0xffffff009a9f7810 */ /* 0x040fe20007ffe0ff */
        /* <DEDUP_REMOVED lines=38> */
[----:B------:R-:W-:Y:S02]  /*14bc0*/  LEA R154, P5, R158, R242, 0x2 ;  /* 0x000000f29e9a7211 */ /* 0x000fe400078a10ff */
[----:B------:R-:W-:Y:S02]  /*14bd0*/  SEL R160, R0, R160, !P6 ;  /* 0x000000a000a07207 */ /* 0x000fe40007000000 */
[-C--:B------:R-:W-:Y:S02]  /*14be0*/  LEA.HI.X.SX32 R155, R158, R243.reuse, 0x2, P5 ;  /* 0x000000f39e9b7211 */ /* 0x080fe400028f16ff */
[C---:B------:R-:W-:Y:S01]  /*14bf0*/  LEA R156, P4, R160.reuse, R242, 0x2 ;  /* 0x000000f2a09c7211 */ /* 0x040fe200078810ff */
[C---:B------:R-:W-:Y:S02]  /*14c00*/  IMAD.IADD R158, R160.reuse, 0x1, -R158 ;  /* 0x00000001a09e7824 */ /* 0x040fe400078e0a9e */
[----:B------:R-:W4:Y:S01]  /*14c10*/  LD.E R154, desc[UR4][R154.64] ;  /* 0x000000049a9a7980 */ /* 0x000f22000c101900 */
[----:B------:R-:W-:Y:S01]  /*14c20*/  LEA.HI.X.SX32 R157, R160, R243, 0x2, P4 ;  /* 0x000000f3a09d7211 */ /* 0x000fe200020f16ff */
[----:B------:R-:W-:Y:S04]  /*14c30*/  IMAD R161, R161, R158, -0x100 ;  /* 0xffffff00a1a17424 */ /* 0x000fe800078e029e */
        /* <DEDUP_REMOVED lines=14> */
.L_x_4170:
[----:B------:R-:W-:Y:S05]  /*14d20*/  BSYNC.RECONVERGENT B0 ;  /* 0x0000000000007941 */ /* 0x000fea0003800200 */
.L_x_4169:
[----:B------:R-:W-:Y:S01]  /*14d30*/  @!P1 IMAD.MOV.U32 R156, RZ, RZ, R227 ;  /* 0x000000ffff9c9224 */ /* 0x000fe200078e00e3 */
[----:B------:R-:W-:Y:S01]  /*14d40*/  IADD3 R154, P4, PT, R152, R227, RZ ;  /* 0x000000e3989a7210 */ /* 0x000fe20007f9e0ff */
[----:B------:R-:W-:Y:S01]  /*14d50*/  @!P1 IMAD.MOV.U32 R157, RZ, RZ, R226 ;  /* 0x000000ffff9d9224 */ /* 0x000fe200078e00e2 */
[----:B------:R-:W-:Y:S01]  /*14d60*/  SHF.L.U32 R219, R150, 0x3, RZ ;  /* 0x0000000396db7819 */ /* 0x000fe200000006ff */
[----:B------:R-:W-:Y:S01]  /*14d70*/  @!P0 IMAD R0, R215, 0xc0, RZ ;  /* 0x000000c0d7008824 */ /* 0x000fe200078e02ff */
[----:B------:R-:W-:Y:S02]  /*14d80*/  IADD3.X R155, PT, PT, R153, R226, RZ, P4, !PT ;  /* 0x000000e2999b7210 */ /* 0x000fe400027fe4ff */
[----:B------:R-:W-:Y:S01]  /*14d90*/  @!PT LDS RZ, [RZ] ;  /* 0x00000000fffff984 */ /* 0x000fe20000000800 */
[----:B------:R-:W-:Y:S01]  /*14da0*/  @!PT LDS RZ, [RZ] ;  /* 0x00000000fffff984 */ /* 0x000fe20000000800 */
[----:B------:R-:W-:Y:S01]  /*14db0*/  @!PT LDS RZ, [RZ] ;  /* 0x00000000fffff984 */ /* 0x000fe20000000800 */
[----:B------:R1:W-:Y:S01]  /*14dc0*/  @!P1 LDGSTS.E.BYPASS.LTC128B.128 [R246+0x1000], desc[UR4][R156.64] ;  /* 0x010000009cf69fae */ /* 0x0003e2000b981a04 */
[-C--:B------:R-:W-:Y:S01]  /*14dd0*/  @!P0 MOV R160, R154.reuse ;  /* 0x0000009a00a08202 */ /* 0x080fe20000000f00 */
[----:B------:R-:W-:Y:S02]  /*14de0*/  @!P0 IMAD.WIDE.U32 R162, R214, 0xc0, R154 ;  /* 0x000000c0d6a28825 */ /* 0x000fe400078e009a */
[----:B------:R2:W-:Y:S01]  /*14df0*/  @P1 STS.128 [R246+0x1000], RZ ;  /* 0x001000fff6001388 */ /* 0x0005e20000000c00 */
[----:B------:R-:W-:Y:S01]  /*14e00*/  @!P0 MOV R158, R154 ;  /* 0x0000009a009e8202 */ /* 0x000fe20000000f00 */
[--C-:B------:R-:W-:Y:S02]  /*14e10*/  @!P0 IMAD.MOV.U32 R161, RZ, RZ, R155.reuse ;  /* 0x000000ffffa18224 */ /* 0x100fe400078e009b */
[----:B------:R2:W-:Y:S01]  /*14e20*/  @P0 STS.128 [R246+0x1800], RZ ;  /* 0x001800fff6000388 */ /* 0x0005e20000000c00 */
[----:B------:R-:W-:Y:S01]  /*14e30*/  @!P0 IADD3 R163, PT, PT, R0, R163, RZ ;  /* 0x000000a300a38210 */ /* 0x000fe20007ffe0ff */
[----:B------:R-:W-:Y:S01]  /*14e40*/  @!P0 IMAD.MOV.U32 R159, RZ, RZ, R155 ;  /* 0x000000ffff9f8224 */ /* 0x000fe200078e009b */
[----:B------:R-:W-:Y:S01]  /*14e50*/  LOP3.LUT R238, R219, 0x1f20, RZ, 0xc0, !PT ;  /* 0x00001f20dbee7812 */ /* 0x000fe200078ec0ff */
[----:B------:R-:W-:Y:S01]  /*14e60*/  @!PT LDS RZ, [RZ] ;  /* 0x00000000fffff984 */ /* 0x000fe20000000800 */
[----:B------:R-:W-:Y:S01]  /*14e70*/  @!PT LDS RZ, [RZ] ;  /* 0x00000000fffff984 */ /* 0x000fe20000000800 */
[----:B------:R-:W-:Y:S01]  /*14e80*/  @!PT LDS RZ, [RZ] ;  /* 0x00000000fffff984 */ /* 0x000fe20000000800 */
[----:B------:R-:W-:Y:S01]  /*14e90*/  @!P0 LDGSTS.E.BYPASS.LTC128B.128 [R246+0x1800], desc[UR4][R154.64] ;  /* 0x018000009af68fae */ /* 0x000fe2000b981a04 */
[C---:B------:R-:W-:Y:S03]  /*14ea0*/  @!P0 IMAD.WIDE.U32 R160, R214.reuse, 0x140, R160 ;  /* 0x00000140d6a08825 */ /* 0x040fe600078e00a0 */
[----:B------:R2:W-:Y:S01]  /*14eb0*/  @P0 STS.128 [R246+0x2000], RZ ;  /* 0x002000fff6000388 */ /* 0x0005e20000000c00 */
[----:B------:R-:W-:Y:S01]  /*14ec0*/  @!P0 IMAD.WIDE.U32 R158, R214, 0x180, R158 ;  /* 0x00000180d69e8825 */ /* 0x000fe200078e009e */
[----:B-1----:R-:W-:Y:S03]  /*14ed0*/  @!P0 IADD3 R156, P4, PT, R154, R152, RZ ;  /* 0x000000989a9c8210 */ /* 0x002fe60007f9e0ff */
[----:B------:R-:W-:Y:S02]  /*14ee0*/  @!P0 IMAD R152, R215, 0x140, RZ ;  /* 0x00000140d7988824 */ /* 0x000fe400078e02ff */
[----:B------:R-:W-:Y:S02]  /*14ef0*/  @!P0 IMAD.X R157, R155, 0x1, R153, P4 ;  /* 0x000000019b9d8824 */ /* 0x000fe400020e0699 */
[----:B------:R-:W-:Y:S01]  /*14f00*/  @!P0 IMAD.IADD R161, R152, 0x1, R161 ;  /* 0x0000000198a18824 */ /* 0x000fe200078e02a1 */
[CC--:B------:R-:W-:Y:S01]  /*14f10*/  @!P0 LEA R152, P1, R214.reuse, R154.reuse, 0x8 ;  /* 0x0000009ad6988211 */ /* 0x0c0fe200078240ff */
[----:B------:R-:W-:Y:S01]  /*14f20*/  @!P0 IMAD R153, R215, 0x180, RZ ;  /* 0x00000180d7998824 */ /* 0x000fe200078e02ff */
[----:B------:R-:W-:Y:S01]  /*14f30*/  @!PT LDS RZ, [RZ] ;  /* 0x00000000fffff984 */ /* 0x000fe20000000800 */
[----:B------:R-:W-:Y:S01]  /*14f40*/  @!PT LDS RZ, [RZ] ;  /* 0x00000000fffff984 */ /* 0x000fe20000000800 */
[----:B------:R-:W-:Y:S01]  /*14f50*/  @!PT LDS RZ, [RZ] ;  /* 0x00000000fffff984 */ /* 0x000fe20000000800 */
[----:B------:R1:W-:Y:S04]  /*14f60*/  @!P0 LDGSTS.E.BYPASS.LTC128B.128 [R246+0x2000], desc[UR4][R156.64] ;  /* 0x020000009cf68fae */ /* 0x0003e8000b981a04 */
[----:B------:R2:W-:Y:S01]  /*14f70*/  @P0 STS.128 [R246+0x2800], RZ ;  /* 0x002800fff6000388 */ /* 0x0005e20000000c00 */
[----:B------:R-:W-:Y:S02]  /*14f80*/  @!P0 IADD3 R159, PT, PT, R153, R159, RZ ;  /* 0x0000009f999f8210 */ /* 0x000fe40007ffe0ff */
[CCC-:B------:R-:W-:Y:S02]  /*14f90*/  @!P0 LEA.HI.X R153, R214.reuse, R155.reuse, R215.reuse, 0x8, P1 ;  /* 0x0000009bd6998211 */ /* 0x1c0fe400008f44d7 */
        /* <DEDUP_REMOVED lines=27> */
.L_x_4168:
[----:B------:R-:W-:Y:S05]  /*15150*/  BSYNC.RECONVERGENT B1 ;  /* 0x0000000000017941 */ /* 0x000fea0003800200 */
.L_x_4167:
[----:B------:R-:W-:Y:S01]  /*15160*/  LOP3.LUT R241, R241, 0xffffffdf, RZ, 0xc0, !PT ;  /* 0xffffffdff1f17812 */ /* 0x000fe200078ec0ff */
[----:B------:R-:W-:Y:S01]  /*15170*/  STL [R1+0x20], R218 ;  /* 0x000020da01007387 */ /* 0x000fe20000100800 */
[----:B--2---:R-:W-:Y:S02]  /*15180*/  IMAD.SHL.U32 R152, R150, 0x2, RZ ;  /* 0x0000000296987824 */ /* 0x004fe400078e00ff */
[----:B------:R-:W-:Y:S01]  /*15190*/  @P2 LOP3.LUT R241, R241, 0x20, RZ, 0xfc, !PT ;  /* 0x00000020f1f12812 */ /* 0x000fe200078efcff */
[----:B------:R-:W-:Y:S01]  /*151a0*/  STL [R1+0x1c], R217 ;  /* 0x00001cd901007387 */ /* 0x000fe20000100800 */
[----:B------:R-:W-:Y:S01]  /*151b0*/  VIADD R164, R222, 0x8 ;  /* 0x00000008dea47836 */ /* 0x000fe20000000000 */
[----:B------:R-:W-:Y:S02]  /*151c0*/  LOP3.LUT R152, R152, 0x6, RZ, 0xc0, !PT ;  /* 0x0000000698987812 */ /* 0x000fe400078ec0ff */
[----:B------:R-:W-:Y:S01]  /*151d0*/  LOP3.LUT R241, R241, 0xffffffef, RZ, 0xc0, !PT ;  /* 0xffffffeff1f17812 */ /* 0x000fe200078ec0ff */
[----:B------:R-:W-:Y:S02]  /*151e0*/  STL [R1+0x18], R216 ;  /* 0x000018d801007387 */ /* 0x000fe40000100800 */
[----:B------:R-:W-:Y:S01]  /*151f0*/  IMAD R153, R234, 0x100, R152 ;  /* 0x00000100ea997824 */ /* 0x000fe200078e0298 */
[----:B------:R-:W-:Y:S01]  /*15200*/  @P3 LOP3.LUT R241, R241, 0x10, RZ, 0xfc, !PT ;  /* 0x00000010f1f13812 */ /* 0x000fe200078efcff */
[----:B------:R-:W-:Y:S02]  /*15210*/  STL [R1+0x14], R215 ;  /* 0x000014d701007387 */ /* 0x000fe40000100800 */
[----:B------:R-:W-:Y:S01]  /*15220*/  IMAD.IADD R163, R153, 0x1, R239 ;  /* 0x0000000199a37824 */ /* 0x000fe200078e02ef */
[----:B------:R-:W-:Y:S01]  /*15230*/  LOP3.LUT R241, R241, 0xfffffff7, RZ, 0xc0, !PT ;  /* 0xfffffff7f1f17812 */ /* 0x000fe200078ec0ff */
[----:B------:R-:W-:Y:S01]  /*15240*/  STL [R1+0x10], R214 ;  /* 0x000010d601007387 */ /* 0x000fe20000100800 */
[C---:B------:R-:W-:Y:S02]  /*15250*/  VIADD R157, R153.reuse, 0x1 ;  /* 0x00000001999d7836 */ /* 0x040fe40000000000 */
[C-C-:B------:R-:W-:Y:S01]  /*15260*/  IADD3 R156, PT, PT, R222.reuse, -0x1, -R163.reuse ;  /* 0xffffffffde9c7810 */ /* 0x140fe20007ffe8a3 */
[----:B------:R-:W-:Y:S01]  /*15270*/  STL [R1+0xc], R213 ;  /* 0x00000cd501007387 */ /* 0x000fe20000100800 */
[----:B------:R-:W-:Y:S01]  /*15280*/  IADD3 R155, PT, PT, R222, -0x9, -R163 ;  /* 0xfffffff7de9b7810 */ /* 0x000fe20007ffe8a3 */
[C---:B------:R-:W-:Y:S01]  /*15290*/  VIADD R165, R153.reuse, 0x9 ;  /* 0x0000000999a57836 */ /* 0x040fe20000000000 */
[----:B------:R-:W-:Y:S01]  /*152a0*/  IABS R156, R156 ;  /* 0x0000009c009c7213 */ /* 0x000fe20000000000 */
[----:B------:R-:W-:Y:S01]  /*152b0*/  STL [R1+0x8], R209 ;  /* 0x000008d101007387 */ /* 0x000fe20000100800 */
[----:B------:R-:W-:Y:S01]  /*152c0*/  IABS R155, R155 ;  /* 0x0000009b009b7213 */ /* 0x000fe20000000000 */
[C---:B------:R-:W-:Y:S01]  /*152d0*/  VIADD R161, R153.reuse, 0x10 ;  /* 0x0000001099a17836 */ /* 0x040fe20000000000 */
[----:B------:R-:W-:Y:S01]  /*152e0*/  I2FP.F32.S32 R156, R156 ;  /* 0x0000009c009c7245 */ /* 0x000fe20000201400 */
[----:B------:R-:W-:Y:S01]  /*152f0*/  STL [R1+0x4], R208 ;  /* 0x000004d001007387 */ /* 0x000fe20000100800 */
[----:B------:R-:W-:Y:S01]  /*15300*/  I2FP.F32.S32 R155, R155 ;  /* 0x0000009b009b7245 */ /* 0x000fe20000201400 */
[----:B------:R-:W-:Y:S01]  /*15310*/  VIADD R160, R153, 0x11 ;  /* 0x0000001199a07836 */ /* 0x000fe20000000000 */
[C---:B------:R-:W-:Y:S01]  /*15320*/  ISETP.GE.AND P1, PT, R157.reuse, R224, PT ;  /* 0x000000e09d00720c */ /* 0x040fe20003f26270 */
[----:B------:R1:W-:Y:S01]  /*15330*/  STL [R1], R151 ;  /* 0x0000009701007387 */ /* 0x0003e20000100800 */
[----:B------:R-:W-:Y:S01]  /*15340*/  ISETP.GE.AND P4, PT, R157, R221, PT ;  /* 0x000000dd9d00720c */ /* 0x000fe20003f86270 */
[----:B------:R-:W-:Y:S01]  /*15350*/  FFMA.FTZ R5, -R235, R156, R5 ;  /* 0x0000009ceb057223 */ /* 0x000fe20000010105 */
[----:B------:R-:W-:Y:S01]  /*15360*/  ISETP.GE.AND P0, PT, R157, R223, PT ;  /* 0x000000df9d00720c */ /* 0x000fe20003f06270 */
[----:B------:R-:W-:Y:S01]  /*15370*/  FFMA.FTZ R9, -R235, R155, R9 ;  /* 0x0000009beb097223 */ /* 0x000fe20000010109 */
[----:B------:R-:W-:Y:S01]  /*15380*/  ISETP.GE.AND P6, PT, R157, R220, PT ;  /* 0x000000dc9d00720c */ /* 0x000fe20003fc6270 */
[C---:B------:R-:W-:Y:S01]  /*15390*/  VIADD R183, R153.reuse, 0x20 ;  /* 0x0000002099b77836 */ /* 0x040fe20000000000 */
[--C-:B------:R-:W-:Y:S01]  /*153a0*/  IADD3 R157, PT, PT, R164, -0x1, -R163.reuse ;  /* 0xffffffffa49d7810 */ /* 0x100fe20007ffe8a3 */
[C---:B------:R-:W-:Y:S01]  /*153b0*/  VIADD R170, R153.reuse, 0x21 ;  /* 0x0000002199aa7836 */ /* 0x040fe20000000000 */
[C---:B------:R-:W-:Y:S01]  /*153c0*/  IADD3 R155, PT, PT, R222.reuse, -0x18, -R163 ;  /* 0xffffffe8de9b7810 */ /* 0x040fe20007ffe8a3 */
        /* <DEDUP_REMOVED lines=9> */
[----:B------:R-:W-:Y:S01]  /*15460*/  FSEL R159, R5, -INF , P1 ;  /* 0xff800000059f7808 */ /* 0x000fe20000800000 */
[----:B------:R-:W-:Y:S01]  /*15470*/  FFMA.FTZ R7, -R235, R157, R7 ;  /* 0x0000009deb077223 */ /* 0x000fe20000010107 */
[----:B------:R-:W-:Y:S01]  /*15480*/  ISETP.GE.AND P1, PT, R165, R224, PT ;  /* 0x000000e0a500720c */ /* 0x000fe20003f26270 */
[----:B------:R-:W-:Y:S01]  /*15490*/  FFMA.FTZ R16, -R235, R155, R16 ;  /* 0x0000009beb107223 */ /* 0x000fe20000010110 */
[C-C-:B------:R-:W-:Y:S01]  /*154a0*/  IADD3 R5, PT, PT, R222.reuse, -0x20, -R163.reuse ;  /* 0xffffffe0de057810 */ /* 0x140fe20007ffe8a3 */
[----:B------:R-:W-:Y:S01]  /*154b0*/  VIADD R166, R153, 0x40 ;  /* 0x0000004099a67836 */ /* 0x000fe20000000000 */
[----:B------:R-:W-:Y:S01]  /*154c0*/  FSEL R157, R9, -INF , P1 ;  /* 0xff800000099d7808 */ /* 0x000fe20000800000 */
[----:B------:R-:W-:Y:S01]  /*154d0*/  VIADD R167, R153, 0x48 ;  /* 0x0000004899a77836 */ /* 0x000fe20000000000 */
[----:B------:R-:W-:Y:S01]  /*154e0*/  FSEL R155, R7, -INF , P4 ;  /* 0xff800000079b7808 */ /* 0x000fe20002000000 */
[C---:B------:R-:W-:Y:S01]  /*154f0*/  VIADD R176, R153.reuse, 0x49 ;  /* 0x0000004999b07836 */ /* 0x040fe20000000000 */
[C---:B------:R-:W-:Y:S01]  /*15500*/  ISETP.GE.AND P1, PT, R153.reuse, R221, PT ;  /* 0x000000dd9900720c */ /* 0x040fe20003f26270 */
[C---:B------:R-:W-:Y:S01]  /*15510*/  VIADD R179, R153.reuse, 0x50 ;  /* 0x0000005099b37836 */ /* 0x040fe20000000000 */
[----:B------:R-:W-:Y:S01]  /*15520*/  IABS R7, R5 ;  /* 0x0000000500077213 */ /* 0x000fe20000000000 */
[C---:B------:R-:W-:Y:S01]  /*15530*/  VIADD R252, R153.reuse, 0x81 ;  /* 0x0000008199fc7836 */ /* 0x040fe20000000000 */
[C-C-:B------:R-:W-:Y:S01]  /*15540*/  IADD3 R0, PT, PT, R222.reuse, -0x11, -R163.reuse ;  /* 0xffffffefde007810 */ /* 0x140fe20007ffe8a3 */
[C---:B------:R-:W-:Y:S01]  /*15550*/  VIADD R206, R153.reuse, 0x88 ;  /* 0x0000008899ce7836 */ /* 0x040fe20000000000 */
[--C-:B------:R-:W-:Y:S01]  /*15560*/  IADD3 R154, PT, PT, R222, -0x10, -R163.reuse ;  /* 0xfffffff0de9a7810 */ /* 0x100fe20007ffe8a3 */
        /* <DEDUP_REMOVED lines=9> */
[----:B------:R-:W-:Y:S01]  /*15600*/  @P0 LOP3.LUT R241, R241, 0x8, RZ, 0xfc, !PT ;  /* 0x00000008f1f10812 */ /* 0x000fe200078efcff */
[--C-:B------:R-:W-:Y:S01]  /*15610*/  IMAD.IADD R156, R164, 0x1, -R163.reuse ;  /* 0x00000001a49c7824 */ /* 0x100fe200078e0aa3 */
[----:B------:R-:W-:Y:S01]  /*15620*/  ISETP.GE.AND P0, PT, R153, R224, PT ;  /* 0x000000e09900720c */ /* 0x000fe20003f06270 */
[C---:B------:R-:W-:Y:S01]  /*15630*/  IMAD.IADD R162, R222.reuse, 0x1, -R163 ;  /* 0x00000001dea27824 */ /* 0x040fe200078e0aa3 */
[----:B------:R-:W-:Y:S01]  /*15640*/  ISETP.GE.AND P2, PT, R165, R223, PT ;  /* 0x000000dfa500720c */ /* 0x000fe20003f46270 */
[C---:B------:R-:W-:Y:S01]  /*15650*/  FFMA.FTZ R13, -R235.reuse, R0, R13 ;  /* 0x00000000eb0d7223 */ /* 0x040fe2000001010d */
[----:B------:R-:W-:Y:S01]  /*15660*/  IABS R156, R156 ;  /* 0x0000009c009c7213 */ /* 0x000fe20000000000 */
[C---:B------:R-:W-:Y:S01]  /*15670*/  FFMA.FTZ R12, -R235.reuse, R154, R12 ;  /* 0x0000009aeb0c7223 */ /* 0x040fe2000001010c */
[----:B------:R-:W-:Y:S02]  /*15680*/  IABS R0, R162 ;  /* 0x000000a200007213 */ /* 0x000fe40000000000 */
[----:B------:R-:W-:Y:S02]  /*15690*/  I2FP.F32.S32 R156, R156 ;  /* 0x0000009c009c7245 */ /* 0x000fe40000201400 */
[----:B------:R-:W-:Y:S02]  /*156a0*/  I2FP.F32.S32 R0, R0 ;  /* 0x0000000000007245 */ /* 0x000fe40000201400 */
[----:B------:R-:W-:Y:S01]  /*156b0*/  IADD3 R154, PT, PT, R222, -0x19, -R163 ;  /* 0xffffffe7de9a7810 */ /* 0x000fe20007ffe8a3 */
[----:B------:R-:W-:Y:S01]  /*156c0*/  FFMA.FTZ R6, -R235, R156, R6 ;  /* 0x0000009ceb067223 */ /* 0x000fe20000010106 */
[----:B------:R-:W-:Y:S01]  /*156d0*/  ISETP.GE.AND P5, PT, R165, R220, PT ;  /* 0x000000dca500720c */ /* 0x000fe20003fa6270 */
[C---:B------:R-:W-:Y:S01]  /*156e0*/  FFMA.FTZ R4, -R235.reuse, R0, R4 ;  /* 0x00000000eb047223 */ /* 0x040fe20000010104 */
[----:B------:R-:W-:Y:S01]  /*156f0*/  IABS R154, R154 ;  /* 0x0000009a009a7213 */ /* 0x000fe20000000000 */
[----:B------:R-:W-:Y:S01]  /*15700*/  FFMA.FTZ R10, -R235, R0, R10 ;  /* 0x00000000eb0a7223 */ /* 0x000fe2000001010a */
[----:B------:R-:W-:Y:S01]  /*15710*/  FSEL R5, R6, -INF , P1 ;  /* 0xff80000006057808 */ /* 0x000fe20000800000 */
[C---:B------:R-:W-:Y:S01]  /*15720*/  VIADD R0, R153.reuse, 0x8 ;  /* 0x0000000899007836 */ /* 0x040fe20000000000 */
[----:B------:R-:W-:Y:S01]  /*15730*/  I2FP.F32.S32 R154, R154 ;  /* 0x0000009a009a7245 */ /* 0x000fe20000201400 */
[----:B------:R-:W-:Y:S01]  /*15740*/  IMAD.MOV.U32 R6, RZ, RZ, R7 ;  /* 0x000000ffff067224 */ /* 0x000fe200078e0007 */
[----:B------:R-:W-:Y:S01]  /*15750*/  FSEL R158, R4, -INF , P0 ;  /* 0xff800000049e7808 */ /* 0x000fe20000000000 */
[----:B------:R-:W-:Y:S01]  /*15760*/  VIADD R4, R153, 0x19 ;  /* 0x0000001999047836 */ /* 0x000fe20000000000 */
[----:B------:R-:W-:Y:S01]  /*15770*/  ISETP.GE.AND P0, PT, R161, R224, PT ;  /* 0x000000e0a100720c */ /* 0x000fe20003f06270 */
[----:B------:R-:W-:Y:S01]  /*15780*/  FFMA.FTZ R17, -R235, R154, R17 ;  /* 0x0000009aeb117223 */ /* 0x000fe20000010111 */
[----:B------:R-:W-:Y:S01]  /*15790*/  I2FP.F32.S32 R6, R6 ;  /* 0x0000000600067245 */ /* 0x000fe20000201400 */
[----:B------:R-:W-:Y:S01]  /*157a0*/  VIADD R154, R153, 0x18 ;  /* 0x00000018999a7836 */ /* 0x000fe20000000000 */
[----:B------:R-:W-:Y:S02]  /*157b0*/  FSEL R156, R12, -INF , P0 ;  /* 0xff8000000c9c7808 */ /* 0x000fe40000000000 */
[----:B------:R-:W-:Y:S01]  /*157c0*/  ISETP.GE.AND P0, PT, R160, R224, PT ;  /* 0x000000e0a000720c */ /* 0x000fe20003f06270 */
[----:B------:R-:W-:Y:S01]  /*157d0*/  FFMA.FTZ R20, -R235, R6, R20 ;  /* 0x00000006eb147223 */ /* 0x000fe20000010114 */
[----:B------:R-:W-:Y:S02]  /*157e0*/  IADD3 R6, PT, PT, R222, -0x29, -R163 ;  /* 0xffffffd7de067810 */ /* 0x000fe40007ffe8a3 */
[----:B------:R-:W-:Y:S02]  /*157f0*/  FSEL R9, R13, -INF , P0 ;  /* 0xff8000000d097808 */ /* 0x000fe40000000000 */
[----:B------:R-:W-:Y:S02]  /*15800*/  IABS R6, R6 ;  /* 0x0000000600067213 */ /* 0x000fe40000000000 */
[----:B------:R-:W-:Y:S02]  /*15810*/  ISETP.GE.AND P0, PT, R154, R224, PT ;  /* 0x000000e09a00720c */ /* 0x000fe40003f06270 */
[----:B------:R-:W-:Y:S02]  /*15820*/  I2FP.F32.S32 R6, R6 ;  /* 0x0000000600067245 */ /* 0x000fe40000201400 */
[----:B------:R-:W-:Y:S02]  /*15830*/  FSEL R16, R16, -INF , P0 ;  /* 0xff80000010107808 */ /* 0x000fe40000000000 */
[----:B------:R-:W-:Y:S01]  /*15840*/  ISETP.GE.AND P0, PT, R165, R221, PT ;  /* 0x000000dda500720c */ /* 0x000fe20003f06270 */
[C---:B------:R-:W-:Y:S01]  /*15850*/  FFMA.FTZ R25, -R235.reuse, R6, R25 ;  /* 0x00000006eb197223 */ /* 0x040fe20000010119 */
[--C-:B------:R-:W-:Y:S02]  /*15860*/  IADD3 R6, PT, PT, R164, -0x20, -R163.reuse ;  /* 0xffffffe0a4067810 */ /* 0x100fe40007ffe8a3 */
[--C-:B------:R-:W-:Y:S02]  /*15870*/  IADD3 R165, PT, PT, R222, -0x21, -R163.reuse ;  /* 0xffffffdfdea57810 */ /* 0x100fe40007ffe8a3 */
[----:B------:R-:W-:Y:S02]  /*15880*/  IABS R6, R6 ;  /* 0x0000000600067213 */ /* 0x000fe40000000000 */
[----:B------:R-:W-:Y:S02]  /*15890*/  IABS R165, R165 ;  /* 0x000000a500a57213 */ /* 0x000fe40000000000 */
[----:B------:R-:W-:Y:S02]  /*158a0*/  I2FP.F32.S32 R6, R6 ;  /* 0x0000000600067245 */ /* 0x000fe40000201400 */
[----:B------:R-:W-:Y:S02]  /*158b0*/  I2FP.F32.S32 R165, R165 ;  /* 0x000000a500a57245 */ /* 0x000fe40000201400 */
[C-C-:B------:R-:W-:Y:S01]  /*158c0*/  IADD3 R13, PT, PT, R164.reuse, -0x10, -R163.reuse ;  /* 0xfffffff0a40d7810 */ /* 0x140fe20007ffe8a3 */
[C---:B------:R-:W-:Y:S01]  /*158d0*/  FFMA.FTZ R22, -R235.reuse, R6, R22 ;  /* 0x00000006eb167223 */ /* 0x040fe20000010116 */
[C---:B------:R-:W-:Y:S01]  /*158e0*/  IADD3 R6, PT, PT, R164.reuse, -0x29, -R163 ;  /* 0xffffffd7a4067810 */ /* 0x040fe20007ffe8a3 */
[C---:B------:R-:W-:Y:S01]  /*158f0*/  FFMA.FTZ R21, -R235.reuse, R165, R21 ;  /* 0x000000a5eb157223 */ /* 0x040fe20000010115 */
[----:B------:R-:W-:Y:S02]  /*15900*/  IADD3 R165, PT, PT, R164, -0x18, -R163 ;  /* 0xffffffe8a4a57810 */ /* 0x000fe40007ffe8a3 */
[----:B------:R-:W-:Y:S02]  /*15910*/  IABS R6, R6 ;  /* 0x0000000600067213 */ /* 0x000fe40000000000 */
[----:B------:R-:W-:Y:S02]  /*15920*/  IABS R165, R165 ;  /* 0x000000a500a57213 */ /* 0x000fe40000000000 */
[----:B------:R-:W-:Y:S02]  /*15930*/  I2FP.F32.S32 R6, R6 ;  /* 0x0000000600067245 */ /* 0x000fe40000201400 */
[----:B------:R-:W-:Y:S02]  /*15940*/  I2FP.F32.S32 R165, R165 ;  /* 0x000000a500a57245 */ /* 0x000fe40000201400 */
[----:B------:R-:W-:Y:S01]  /*15950*/  IABS R13, R13 ;  /* 0x0000000d000d7213 */ /* 0x000fe20000000000 */
[C---:B------:R-:W-:Y:S01]  /*15960*/  FFMA.FTZ R27, -R235.reuse, R6, R27 ;  /* 0x00000006eb1b7223 */ /* 0x040fe2000001011b */
[--C-:B------:R-:W-:Y:S01]  /*15970*/  IADD3 R6, PT, PT, R222, -0x48, -R163.reuse ;  /* 0xffffffb8de067810 */ /* 0x100fe20007ffe8a3 */
[C---:B------:R-:W-:Y:S01]  /*15980*/  FFMA.FTZ R18, -R235.reuse, R165, R18 ;  /* 0x000000a5eb127223 */ /* 0x040fe20000010112 */
[--C-:B------:R-:W-:Y:S02]  /*15990*/  IADD3 R165, PT, PT, R164, -0x21, -R163.reuse ;  /* 0xffffffdfa4a57810 */ /* 0x100fe40007ffe8a3 */
[----:B------:R-:W-:Y:S02]  /*159a0*/  IABS R6, R6 ;  /* 0x0000000600067213 */ /* 0x000fe40000000000 */
[----:B------:R-:W-:Y:S02]  /*159b0*/  IABS R165, R165 ;  /* 0x000000a500a57213 */ /* 0x000fe40000000000 */
[----:B------:R-:W-:Y:S02]  /*159c0*/  I2FP.F32.S32 R6, R6 ;  /* 0x0000000600067245 */ /* 0x000fe40000201400 */
[----:B------:R-:W-:Y:S02]  /*159d0*/  I2FP.F32.S32 R165, R165 ;  /* 0x000000a500a57245 */ /* 0x000fe40000201400 */
[----:B------:R-:W-:Y:S01]  /*159e0*/  I2FP.F32.S32 R13, R13 ;  /* 0x0000000d000d7245 */ /* 0x000fe20000201400 */
[C---:B------:R-:W-:Y:S01]  /*159f0*/  FFMA.FTZ R40, -R235.reuse, R6, R40 ;  /* 0x00000006eb287223 */ /* 0x040fe20000010128 */
[C---:B------:R-:W-:Y:S01]  /*15a00*/  IADD3 R6, PT, PT, R222.reuse, -0x51, -R163 ;  /* 0xffffffafde067810 */ /* 0x040fe20007ffe8a3 */
[C---:B------:R-:W-:Y:S01]  /*15a10*/  FFMA.FTZ R23, -R235.reuse, R165, R23 ;  /* 0x000000a5eb177223 */ /* 0x040fe20000010117 */
[--C-:B------:R-:W-:Y:S01]  /*15a20*/  IADD3 R165, PT, PT, R222, -0x40, -R163.reuse ;  /* 0xffffffc0dea57810 */ /* 0x100fe20007ffe8a3 */
[C---:B------:R-:W-:Y:S01]  /*15a30*/  FFMA.FTZ R14, -R235.reuse, R13, R14 ;  /* 0x0000000deb0e7223 */ /* 0x040fe2000001010e */
[----:B------:R-:W-:Y:S02]  /*15a40*/  IABS R6, R6 ;  /* 0x0000000600067213 */ /* 0x000fe40000000000 */
[----:B------:R-:W-:Y:S02]  /*15a50*/  IABS R165, R165 ;  /* 0x000000a500a57213 */ /* 0x000fe40000000000 */
[----:B------:R-:W-:Y:S02]  /*15a60*/  I2FP.F32.S32 R6, R6 ;  /* 0x0000000600067245 */ /* 0x000fe40000201400 */
[----:B------:R-:W-:Y:S02]  /*15a70*/  I2FP.F32.S32 R165, R165 ;  /* 0x000000a500a57245 */ /* 0x000fe40000201400 */
[C---:B------:R-:W-:Y:S01]  /*15a80*/  IADD3 R13, PT, PT, R164.reuse, -0x19, -R163 ;  /* 0xffffffe7a40d7810 */ /* 0x040fe20007ffe8a3 */
        /* <DEDUP_REMOVED lines=8> */
[----:B------:R-:W-:Y:S01]  /*15b10*/  IABS R13, R13 ;  /* 0x0000000d000d7213 */ /* 0x000fe20000000000 */
        /* <DEDUP_REMOVED lines=15> */
[--C-:B------:R-:W-:Y:S02]  /*15c10*/  IADD3 R165, PT, PT, R164, -0x49, -R163.reuse ;  /* 0xffffffb7a4a57810 */ /* 0x100fe40007ffe8a3 */
[----:B------:R-:W-:Y:S02]  /*15c20*/  I2FP.F32.S32 R6, R6 ;  /* 0x0000000600067245 */ /* 0x000fe40000201400 */
[----:B------:R-:W-:Y:S02]  /*15c30*/  IABS R13, R13 ;  /* 0x0000000d000d7213 */ /* 0x000fe40000000000 */
[----:B------:R-:W-:Y:S01]  /*15c40*/  IABS R165, R165 ;  /* 0x000000a500a57213 */ /* 0x000fe20000000000 */
[C---:B------:R-:W-:Y:S01]  /*15c50*/  FFMA.FTZ R60, -R235.reuse, R6, R60 ;  /* 0x00000006eb3c7223 */ /* 0x040fe2000001013c */
[C-C-:B------:R-:W-:Y:S02]  /*15c60*/  IADD3 R6, PT, PT, R222.reuse, -0x79, -R163.reuse ;  /* 0xffffff87de067810 */ /* 0x140fe40007ffe8a3 */
[----:B------:R-:W-:Y:S02]  /*15c70*/  I2FP.F32.S32 R13, R13 ;  /* 0x0000000d000d7245 */ /* 0x000fe40000201400 */
[----:B------:R-:W-:Y:S02]  /*15c80*/  IABS R6, R6 ;  /* 0x0000000600067213 */ /* 0x000fe40000000000 */
[----:B------:R-:W-:Y:S01]  /*15c90*/  I2FP.F32.S32 R165, R165 ;  /* 0x000000a500a57245 */ /* 0x000fe20000201400 */
[C---:B------:R-:W-:Y:S01]  /*15ca0*/  FFMA.FTZ R32, -R235.reuse, R13, R32 ;  /* 0x0000000deb207223 */ /* 0x040fe20000010120 */
[----:B------:R-:W-:Y:S02]  /*15cb0*/  I2FP.F32.S32 R6, R6 ;  /* 0x0000000600067245 */ /* 0x000fe40000201400 */
[C---:B------:R-:W-:Y:S01]  /*15cc0*/  IADD3 R13, PT, PT, R222.reuse, -0x41, -R163 ;  /* 0xffffffbfde0d7810 */ /* 0x040fe20007ffe8a3 */
[C---:B------:R-:W-:Y:S01]  /*15cd0*/  FFMA.FTZ R43, -R235.reuse, R165, R43 ;  /* 0x000000a5eb2b7223 */ /* 0x040fe2000001012b */
[----:B------:R-:W-:Y:S01]  /*15ce0*/  IADD3 R165, PT, PT, R222, -0x68, -R163 ;  /* 0xffffff98dea57810 */ /* 0x000fe20007ffe8a3 */
[C---:B------:R-:W-:Y:S01]  /*15cf0*/  FFMA.FTZ R65, -R235.reuse, R6, R65 ;  /* 0x00000006eb417223 */ /* 0x040fe20000010141 */
[C-C-:B------:R-:W-:Y:S02]  /*15d00*/  IADD3 R6, PT, PT, R164.reuse, -0x70, -R163.reuse ;  /* 0xffffff90a4067810 */ /* 0x140fe40007ffe8a3 */
[----:B------:R-:W-:Y:S02]  /*15d10*/  IABS R13, R13 ;  /* 0x0000000d000d7213 */ /* 0x000fe40000000000 */
        /* <DEDUP_REMOVED lines=11> */
[C---:B------:R-:W-:Y:S02]  /*15dd0*/  IADD3 R165, PT, PT, R222.reuse, -0x71, -R163 ;  /* 0xffffff8fdea57810 */ /* 0x040fe40007ffe8a3 */
[----:B------:R-:W-:Y:S02]  /*15de0*/  I2FP.F32.S32 R6, R6 ;  /* 0x0000000600067245 */ /* 0x000fe40000201400 */
[----:B------:R-:W-:Y:S02]  /*15df0*/  IABS R13, R13 ;  /* 0x0000000d000d7213 */ /* 0x000fe40000000000 */
[----:B------:R-:W-:Y:S01]  /*15e00*/  IABS R165, R165 ;  /* 0x000000a500a57213 */ /* 0x000fe20000000000 */
[C---:B------:R-:W-:Y:S01]  /*15e10*/  FFMA.FTZ R67, -R235.reuse, R6, R67 ;  /* 0x00000006eb437223 */ /* 0x040fe20000010143 */
[--C-:B------:R-:W-:Y:S02]  /*15e20*/  IADD3 R6, PT, PT, R222, -0x98, -R163.reuse ;  /* 0xffffff68de067810 */ /* 0x100fe40007ffe8a3 */
[----:B------:R-:W-:Y:S02]  /*15e30*/  I2FP.F32.S32 R13, R13 ;  /* 0x0000000d000d7245 */ /* 0x000fe40000201400 */
[----:B------:R-:W-:Y:S02]  /*15e40*/  IABS R6, R6 ;  /* 0x0000000600067213 */ /* 0x000fe40000000000 */
[----:B------:R-:W-:Y:S01]  /*15e50*/  I2FP.F32.S32 R165, R165 ;  /* 0x000000a500a57245 */ /* 0x000fe20000201400 */
[C---:B------:R-:W-:Y:S01]  /*15e60*/  FFMA.FTZ R34, -R235.reuse, R13, R34 ;  /* 0x0000000deb227223 */ /* 0x040fe20000010122 */
[----:B------:R-:W-:Y:S02]  /*15e70*/  I2FP.F32.S32 R6, R6 ;  /* 0x0000000600067245 */ /* 0x000fe40000201400 */
[C---:B------:R-:W-:Y:S01]  /*15e80*/  IADD3 R12, PT, PT, R164.reuse, -0x9, -R163 ;  /* 0xfffffff7a40c7810 */ /* 0x040fe20007ffe8a3 */
[C---:B------:R-:W-:Y:S01]  /*15e90*/  FFMA.FTZ R61, -R235.reuse, R165, R61 ;  /* 0x000000a5eb3d7223 */ /* 0x040fe2000001013d */
[C-C-:B------:R-:W-:Y:S01]  /*15ea0*/  IADD3 R13, PT, PT, R164.reuse, -0x41, -R163.reuse ;  /* 0xffffffbfa40d7810 */ /* 0x140fe20007ffe8a3 */
[C---:B------:R-:W-:Y:S01]  /*15eb0*/  FFMA.FTZ R80, -R235.reuse, R6, R80 ;  /* 0x00000006eb507223 */ /* 0x040fe20000010150 */
[--C-:B------:R-:W-:Y:S02]  /*15ec0*/  IADD3 R165, PT, PT, R164, -0x68, -R163.reuse ;  /* 0xffffff98a4a57810 */ /* 0x100fe40007ffe8a3 */
[----:B------:R-:W-:Y:S02]  /*15ed0*/  IABS R12, R12 ;  /* 0x0000000c000c7213 */ /* 0x000fe40000000000 */
[C---:B------:R-:W-:Y:S02]  /*15ee0*/  IADD3 R6, PT, PT, R222.reuse, -0xa1, -R163 ;  /* 0xffffff5fde067810 */ /* 0x040fe40007ffe8a3 */
[----:B------:R-:W-:Y:S02]  /*15ef0*/  IABS R13, R13 ;  /* 0x0000000d000d7213 */ /* 0x000fe40000000000 */
[----:B------:R-:W-:Y:S02]  /*15f00*/  IABS R165, R165 ;  /* 0x000000a500a57213 */ /* 0x000fe40000000000 */
[----:B------:R-:W-:Y:S02]  /*15f10*/  I2FP.F32.S32 R12, R12 ;  /* 0x0000000c000c7245 */ /* 0x000fe40000201400 */
[----:B------:R-:W-:Y:S02]  /*15f20*/  IABS R6, R6 ;  /* 0x0000000600067213 */ /* 0x000fe40000000000 */
[----:B------:R-:W-:Y:S01]  /*15f30*/  I2FP.F32.S32 R13, R13 ;  /* 0x0000000d000d7245 */ /* 0x000fe20000201400 */
[C---:B------:R-:W-:Y:S01]  /*15f40*/  FFMA.FTZ R11, -R235.reuse, R12, R11 ;  /* 0x0000000ceb0b7223 */ /* 0x040fe2000001010b */
[----:B------:R-:W-:Y:S02]  /*15f50*/  I2FP.F32.S32 R165, R165 ;  /* 0x000000a500a57245 */ /* 0x000fe40000201400 */
[----:B------:R-:W-:Y:S01]  /*15f60*/  I2FP.F32.S32 R6, R6 ;  /* 0x0000000600067245 */ /* 0x000fe20000201400 */
[C---:B------:R-:W-:Y:S01]  /*15f70*/  FFMA.FTZ R39, -R235.reuse, R13, R39 ;  /* 0x0000000deb277223 */ /* 0x040fe20000010127 */
[--C-:B------:R-:W-:Y:S01]  /*15f80*/  IADD3 R13, PT, PT, R222, -0x60, -R163.reuse ;  /* 0xffffffa0de0d7810 */ /* 0x100fe20007ffe8a3 */
[C---:B------:R-:W-:Y:S01]  /*15f90*/  FFMA.FTZ R58, -R235.reuse, R165, R58 ;  /* 0x000000a5eb3a7223 */ /* 0x040fe2000001013a */
[----:B------:R-:W-:Y:S01]  /*15fa0*/  IADD3 R165, PT, PT, R164, -0x71, -R163 ;  /* 0xffffff8fa4a57810 */ /* 0x000fe20007ffe8a3 */
[----:B------:R-:W-:Y:S01]  /*15fb0*/  FFMA.FTZ R85, -R235, R6, R85 ;  /* 0x00000006eb557223 */ /* 0x000fe20000010155 */
[----:B------:R-:W-:Y:S02]  /*15fc0*/  FSEL R6, R11, -INF , P0 ;  /* 0xff8000000b067808 */ /* 0x000fe40000000000 */
[----:B------:R-:W-:Y:S02]  /*15fd0*/  IABS R13, R13 ;  /* 0x0000000d000d7213 */ /* 0x000fe40000000000 */
[----:B------:R-:W-:Y:S02]  /*15fe0*/  ISETP.GE.AND P0, PT, R183, R224, PT ;  /* 0x000000e0b700720c */ /* 0x000fe40003f06270 */
[----:B------:R-:W-:Y:S02]  /*15ff0*/  ISETP.GE.AND P1, PT, R0, R221, PT ;  /* 0x000000dd0000720c */ /* 0x000fe40003f26270 */
[--C-:B------:R-:W-:Y:S02]  /*16000*/  IADD3 R12, PT, PT, R164, -0x11, -R163.reuse ;  /* 0xffffffefa40c7810 */ /* 0x100fe40007ffe8a3 */
[----:B------:R-:W-:Y:S02]  /*16010*/  IABS R165, R165 ;  /* 0x000000a500a57213 */ /* 0x000fe40000000000 */
[----:B------:R-:W-:Y:S02]  /*16020*/  I2FP.F32.S32 R13, R13 ;  /* 0x0000000d000d7245 */ /* 0x000fe40000201400 */
[----:B------:R-:W-:Y:S02]  /*16030*/  FSEL R185, R20, -INF , P0 ;  /* 0xff80000014b97808 */ /* 0x000fe40000000000 */
[----:B------:R-:W-:Y:S01]  /*16040*/  FSEL R7, R10, -INF , P1 ;  /* 0xff8000000a077808 */ /* 0x000fe20000800000 */
[----:B------:R-:W-:Y:S01]  /*16050*/  FFMA.FTZ R52, -R235, R13, R52 ;  /* 0x0000000deb347223 */ /* 0x000fe20000010134 */
[----:B------:R-:W-:Y:S02]  /*16060*/  IABS R12, R12 ;  /* 0x0000000c000c7213 */ /* 0x000fe40000000000 */
[----:B------:R-:W-:Y:S02]  /*16070*/  ISETP.GE.AND P0, PT, R170, R224, PT ;  /* 0x000000e0aa00720c */ /* 0x000fe40003f06270 */
[C---:B------:R-:W-:Y:S02]  /*16080*/  IADD3 R10, PT, PT, R222.reuse, -0x28, -R163 ;  /* 0xffffffd8de0a7810 */ /* 0x040fe40007ffe8a3 */
[----:B------:R-:W-:Y:S02]  /*16090*/  I2FP.F32.S32 R165, R165 ;  /* 0x000000a500a57245 */ /* 0x000fe40000201400 */
[----:B------:R-:W-:Y:S02]  /*160a0*/  I2FP.F32.S32 R12, R12 ;  /* 0x0000000c000c7245 */ /* 0x000fe40000201400 */
[----:B------:R-:W-:Y:S01]  /*160b0*/  FSEL R184, R21, -INF , P0 ;  /* 0xff80000015b87808 */ /* 0x000fe20000000000 */
[----:B------:R-:W-:Y:S01]  /*160c0*/  VIADD R21, R153, 0x41 ;  /* 0x0000004199157836 */ /* 0x000fe20000000000 */
[----:B------:R-:W-:Y:S01]  /*160d0*/  IABS R10, R10 ;  /* 0x0000000a000a7213 */ /* 0x000fe20000000000 */
[C---:B------:R-:W-:Y:S01]  /*160e0*/  FFMA.FTZ R63, -R235.reuse, R165, R63 ;  /* 0x000000a5eb3f7223 */ /* 0x040fe2000001013f */
[C---:B------:R-:W-:Y:S01]  /*160f0*/  IADD3 R13, PT, PT, R222.reuse, -0x69, -R163 ;  /* 0xffffff97de0d7810 */ /* 0x040fe20007ffe8a3 */
[----:B------:R-:W-:Y:S01]  /*16100*/  FFMA.FTZ R15, -R235, R12, R15 ;  /* 0x0000000ceb0f7223 */ /* 0x000fe2000001010f */
[----:B------:R-:W-:Y:S02]  /*16110*/  ISETP.GE.AND P0, PT, R161, R221, PT ;  /* 0x000000dda100720c */ /* 0x000fe40003f06270 */
[----:B------:R-:W-:Y:S02]  /*16120*/  IADD3 R165, PT, PT, R222, -0x90, -R163 ;  /* 0xffffff70dea57810 */ /* 0x000fe40007ffe8a3 */
[----:B------:R-:W-:Y:S02]  /*16130*/  I2FP.F32.S32 R10, R10 ;  /* 0x0000000a000a7245 */ /* 0x000fe40000201400 */
[----:B------:R-:W-:Y:S02]  /*16140*/  IABS R13, R13 ;  /* 0x0000000d000d7213 */ /* 0x000fe40000000000 */
[----:B------:R-:W-:Y:S01]  /*16150*/  FSEL R14, R14, -INF , P0 ;  /* 0xff8000000e0e7808 */ /* 0x000fe20000000000 */
[----:B------:R-:W-:Y:S01]  /*16160*/  FFMA.FTZ R24, -R235, R10, R24 ;  /* 0x0000000aeb187223 */ /* 0x000fe20000010118 */
[----:B------:R-:W-:Y:S02]  /*16170*/  ISETP.GE.AND P0, PT, R160, R221, PT ;  /* 0x000000dda000720c */ /* 0x000fe40003f06270 */
[----:B------:R-:W-:Y:S02]  /*16180*/  IABS R165, R165 ;  /* 0x000000a500a57213 */ /* 0x000fe40000000000 */
[----:B------:R-:W-:Y:S02]  /*16190*/  I2FP.F32.S32 R13, R13 ;  /* 0x0000000d000d7245 */ /* 0x000fe40000201400 */
[----:B------:R-:W-:Y:S02]  /*161a0*/  FSEL R15, R15, -INF , P0 ;  /* 0xff8000000f0f7808 */ /* 0x000fe40000000000 */
[----:B------:R-:W-:Y:S01]  /*161b0*/  I2FP.F32.S32 R165, R165 ;  /* 0x000000a500a57245 */ /* 0x000fe20000201400 */
[----:B------:R-:W-:Y:S01]  /*161c0*/  FFMA.FTZ R57, -R235, R13, R57 ;  /* 0x0000000deb397223 */ /* 0x000fe20000010139 */
[-C--:B------:R-:W-:Y:S02]  /*161d0*/  ISETP.GE.AND P0, PT, R173, R224.reuse, PT ;  /* 0x000000e0ad00720c */ /* 0x080fe40003f06270 */
[--C-:B------:R-:W-:Y:S01]  /*161e0*/  IADD3 R13, PT, PT, R164, -0x60, -R163.reuse ;  /* 0xffffffa0a40d7810 */ /* 0x100fe20007ffe8a3 */
[----:B------:R-:W-:Y:S01]  /*161f0*/  FFMA.FTZ R76, -R235, R165, R76 ;  /* 0x000000a5eb4c7223 */ /* 0x000fe2000001014c */
[----:B------:R-:W-:Y:S02]  /*16200*/  FSEL R24, R24, -INF , P0 ;  /* 0xff80000018187808 */ /* 0x000fe40000000000 */
[----:B------:R-:W-:Y:S02]  /*16210*/  ISETP.GE.AND P0, PT, R169, R224, PT ;  /* 0x000000e0a900720c */ /* 0x000fe40003f06270 */
[C-C-:B------:R-:W-:Y:S02]  /*16220*/  IADD3 R12, PT, PT, R222.reuse, -0x30, -R163.reuse ;  /* 0xffffffd0de0c7810 */ /* 0x140fe40007ffe8a3 */
[--C-:B------:R-:W-:Y:S02]  /*16230*/  IADD3 R165, PT, PT, R222, -0x99, -R163.reuse ;  /* 0xffffff67dea57810 */ /* 0x100fe40007ffe8a3 */
[----:B------:R-:W-:Y:S02]  /*16240*/  IABS R13, R13 ;  /* 0x0000000d000d7213 */ /* 0x000fe40000000000 */
[----:B------:R-:W-:Y:S02]  /*16250*/  FSEL R25, R25, -INF , P0 ;  /* 0xff80000019197808 */ /* 0x000fe40000000000 */
[----:B------:R-:W-:Y:S02]  /*16260*/  IABS R12, R12 ;  /* 0x0000000c000c7213 */ /* 0x000fe40000000000 */
[----:B------:R-:W-:Y:S02]  /*16270*/  IABS R165, R165 ;  /* 0x000000a500a57213 */ /* 0x000fe40000000000 */
[----:B------:R-:W-:Y:S02]  /*16280*/  ISETP.GE.AND P0, PT, R154, R221, PT ;  /* 0x000000dd9a00720c */ /* 0x000fe40003f06270 */
[----:B------:R-:W-:Y:S02]  /*16290*/  IADD3 R10, PT, PT, R222, -0x31, -R163 ;  /* 0xffffffcfde0a7810 */ /* 0x000fe40007ffe8a3 */
[----:B------:R-:W-:Y:S02]  /*162a0*/  I2FP.F32.S32 R13, R13 ;  /* 0x0000000d000d7245 */ /* 0x000fe40000201400 */
[----:B------:R-:W-:Y:S02]  /*162b0*/  I2FP.F32.S32 R12, R12 ;  /* 0x0000000c000c7245 */ /* 0x000fe40000201400 */
[----:B------:R-:W-:Y:S01]  /*162c0*/  I2FP.F32.S32 R165, R165 ;  /* 0x000000a500a57245 */ /* 0x000fe20000201400 */
[C---:B------:R-:W-:Y:S01]  /*162d0*/  FFMA.FTZ R54, -R235.reuse, R13, R54 ;  /* 0x0000000deb367223 */ /* 0x040fe20000010136 */
[----:B------:R-:W-:Y:S01]  /*162e0*/  FSEL R190, R18, -INF , P0 ;  /* 0xff80000012be7808 */ /* 0x000fe20000000000 */
[C---:B------:R-:W-:Y:S01]  /*162f0*/  FFMA.FTZ R28, -R235.reuse, R12, R28 ;  /* 0x0000000ceb1c7223 */ /* 0x040fe2000001011c */
[----:B------:R-:W-:Y:S01]  /*16300*/  IABS R10, R10 ;  /* 0x0000000a000a7213 */ /* 0x000fe20000000000 */
[----:B------:R-:W-:Y:S01]  /*16310*/  FFMA.FTZ R81, -R235, R165, R81 ;  /* 0x000000a5eb517223 */ /* 0x000fe20000010151 */
[----:B------:R-:W-:Y:S01]  /*16320*/  ISETP.GE.AND P0, PT, R4, R221, PT ;  /* 0x000000dd0400720c */ /* 0x000fe20003f06270 */
[----:B------:R-:W-:Y:S01]  /*16330*/  VIADD R165, R153, 0x31 ;  /* 0x0000003199a57836 */ /* 0x000fe20000000000 */
[----:B------:R-:W-:Y:S02]  /*16340*/  IADD3 R13, PT, PT, R164, -0x69, -R163 ;  /* 0xffffff97a40d7810 */ /* 0x000fe40007ffe8a3 */
[----:B------:R-:W-:Y:S02]  /*16350*/  I2FP.F32.S32 R10, R10 ;  /* 0x0000000a000a7245 */ /* 0x000fe40000201400 */
[----:B------:R-:W-:Y:S02]  /*16360*/  FSEL R189, R19, -INF , P0 ;  /* 0xff80000013bd7808 */ /* 0x000fe40000000000 */
[----:B------:R-:W-:Y:S01]  /*16370*/  ISETP.GE.AND P0, PT, R172, R224, PT ;  /* 0x000000e0ac00720c */ /* 0x000fe20003f06270 */
[----:B------:R-:W-:Y:S01]  /*16380*/  FFMA.FTZ R29, -R235, R10, R29 ;  /* 0x0000000aeb1d7223 */ /* 0x000fe2000001011d */
[----:B------:R-:W-:Y:S02]  /*16390*/  IABS R13, R13 ;  /* 0x0000000d000d7213 */ /* 0x000fe40000000000 */
[----:B------:R-:W-:Y:S01]  /*163a0*/  FSEL R178, R28, -INF , P0 ;  /* 0xff8000001cb27808 */ /* 0x000fe20000000000 */
[----:B------:R-:W-:Y:S01]  /*163b0*/  VIADD R28, R153, 0x68 ;  /* 0x00000068991c7836 */ /* 0x000fe20000000000 */
[----:B------:R-:W-:Y:S02]  /*163c0*/  ISETP.GE.AND P0, PT, R165, R224, PT ;  /* 0x000000e0a500720c */ /* 0x000fe40003f06270 */
[----:B------:R-:W-:Y:S02]  /*163d0*/  I2FP.F32.S32 R13, R13 ;  /* 0x0000000d000d7245 */ /* 0x000fe40000201400 */
[----:B------:R-:W-:Y:S02]  /*163e0*/  FSEL R175, R29, -INF , P0 ;  /* 0xff8000001daf7808 */ /* 0x000fe40000000000 */
[----:B------:R-:W-:Y:S01]  /*163f0*/  ISETP.GE.AND P0, PT, R183, R221, PT ;  /* 0x000000ddb700720c */ /* 0x000fe20003f06270 */
[----:B------:R-:W-:Y:S01]  /*16400*/  FFMA.FTZ R59, -R235, R13, R59 ;  /* 0x0000000deb3b7223 */ /* 0x000fe2000001013b */
[C-C-:B------:R-:W-:Y:S02]  /*16410*/  IADD3 R12, PT, PT, R222.reuse, -0x39, -R163.reuse ;  /* 0xffffffc7de0c7810 */ /* 0x140fe40007ffe8a3 */
[--C-:B------:R-:W-:Y:S02]  /*16420*/  IADD3 R13, PT, PT, R222, -0x88, -R163.reuse ;  /* 0xffffff78de0d7810 */ /* 0x100fe40007ffe8a3 */
[----:B------:R-:W-:Y:S02]  /*16430*/  FSEL R187, R22, -INF , P0 ;  /* 0xff80000016bb7808 */ /* 0x000fe40000000000 */
[----:B------:R-:W-:Y:S02]  /*16440*/  IABS R12, R12 ;  /* 0x0000000c000c7213 */ /* 0x000fe40000000000 */
[----:B------:R-:W-:Y:S02]  /*16450*/  ISETP.GE.AND P0, PT, R170, R221, PT ;  /* 0x000000ddaa00720c */ /* 0x000fe40003f06270 */
[----:B------:R-:W-:Y:S02]  /*16460*/  IADD3 R10, PT, PT, R164, -0x28, -R163 ;  /* 0xffffffd8a40a7810 */ /* 0x000fe40007ffe8a3 */
[----:B------:R-:W-:Y:S02]  /*16470*/  IABS R13, R13 ;  /* 0x0000000d000d7213 */ /* 0x000fe40000000000 */
[----:B------:R-:W-:Y:S02]  /*16480*/  I2FP.F32.S32 R12, R12 ;  /* 0x0000000c000c7245 */ /* 0x000fe40000201400 */
[----:B------:R-:W-:Y:S02]  /*16490*/  FSEL R186, R23, -INF , P0 ;  /* 0xff80000017ba7808 */ /* 0x000fe40000000000 */
[----:B------:R-:W-:Y:S01]  /*164a0*/  IABS R10, R10 ;  /* 0x0000000a000a7213 */ /* 0x000fe20000000000 */
[----:B------:R-:W-:Y:S01]  /*164b0*/  FFMA.FTZ R33, -R235, R12, R33 ;  /* 0x0000000ceb217223 */ /* 0x000fe20000010121 */
[----:B------:R-:W-:Y:S02]  /*164c0*/  I2FP.F32.S32 R13, R13 ;  /* 0x0000000d000d7245 */ /* 0x000fe40000201400 */
[----:B------:R-:W-:Y:S02]  /*164d0*/  ISETP.GE.AND P0, PT, R171, R224, PT ;  /* 0x000000e0ab00720c */ /* 0x000fe40003f06270 */
[----:B------:R-:W-:Y:S01]  /*164e0*/  I2FP.F32.S32 R10, R10 ;  /* 0x0000000a000a7245 */ /* 0x000fe20000201400 */
[----:B------:R-:W-:Y:S01]  /*164f0*/  FFMA.FTZ R72, -R235, R13, R72 ;  /* 0x0000000deb487223 */ /* 0x000fe20000010148 */
[----:B------:R-:W-:Y:S01]  /*16500*/  FSEL R191, R32, -INF , P0 ;  /* 0xff80000020bf7808 */ /* 0x000fe20000000000 */
[----:B------:R-:W-:Y:S01]  /*16510*/  VIADD R32, R153, 0x61 ;  /* 0x0000006199207836 */ /* 0x000fe20000000000 */
[----:B------:R-:W-:Y:S01]  /*16520*/  ISETP.GE.AND P0, PT, R168, R224, PT ;  /* 0x000000e0a800720c */ /* 0x000fe20003f06270 */
[----:B------:R-:W-:Y:S01]  /*16530*/  FFMA.FTZ R26, -R235, R10, R26 ;  /* 0x0000000aeb1a7223 */ /* 0x000fe2000001011a */
[----:B------:R-:W-:Y:S02]  /*16540*/  IADD3 R13, PT, PT, R222, -0x91, -R163 ;  /* 0xffffff6fde0d7810 */ /* 0x000fe40007ffe8a3 */
[----:B------:R-:W-:Y:S01]  /*16550*/  FSEL R174, R33, -INF , P0 ;  /* 0xff80000021ae7808 */ /* 0x000fe20000000000 */
[----:B------:R-:W-:Y:S01]  /*16560*/  VIADD R33, R153, 0x71 ;  /* 0x0000007199217836 */ /* 0x000fe20000000000 */
[----:B------:R-:W-:Y:S02]  /*16570*/  IABS R13, R13 ;  /* 0x0000000d000d7213 */ /* 0x000fe40000000000 */
[----:B------:R-:W-:Y:S02]  /*16580*/  ISETP.GE.AND P0, PT, R173, R221, PT ;  /* 0x000000ddad00720c */ /* 0x000fe40003f06270 */
[----:B------:R-:W-:Y:S02]  /*16590*/  I2FP.F32.S32 R13, R13 ;  /* 0x0000000d000d7245 */ /* 0x000fe40000201400 */
[----:B------:R-:W-:Y:S01]  /*165a0*/  FSEL R182, R26, -INF , P0 ;  /* 0xff8000001ab67808 */ /* 0x000fe20000000000 */
[----:B------:R-:W-:Y:S01]  /*165b0*/  VIADD R26, R153, 0x59 ;  /* 0x00000059991a7836 */ /* 0x000fe20000000000 */
[----:B------:R-:W-:Y:S01]  /*165c0*/  ISETP.GE.AND P0, PT, R169, R221, PT ;  /* 0x000000dda900720c */ /* 0x000fe20003f06270 */
[----:B------:R-:W-:Y:S01]  /*165d0*/  FFMA.FTZ R77, -R235, R13, R77 ;  /* 0x0000000deb4d7223 */ /* 0x000fe2000001014d */
[C-C-:B------:R-:W-:Y:S02]  /*165e0*/  IADD3 R12, PT, PT, R164.reuse, -0x30, -R163.reuse ;  /* 0xffffffd0a40c7810 */ /* 0x140fe40007ffe8a3 */
[----:B------:R-:W-:Y:S01]  /*165f0*/  FSEL R188, R27, -INF , P0 ;  /* 0xff8000001bbc7808 */ /* 0x000fe20000000000 */
[----:B------:R-:W-:Y:S01]  /*16600*/  VIADD R27, R153, 0x69 ;  /* 0x00000069991b7836 */ /* 0x000fe20000000000 */
[----:B------:R-:W-:Y:S02]  /*16610*/  IABS R12, R12 ;  /* 0x0000000c000c7213 */ /* 0x000fe40000000000 */
[--C-:B------:R-:W-:Y:S02]  /*16620*/  IADD3 R13, PT, PT, R164, -0x88, -R163.reuse ;  /* 0xffffff78a40d7810 */ /* 0x100fe40007ffe8a3 */
[----:B------:R-:W-:Y:S02]  /*16630*/  ISETP.GE.AND P0, PT, R166, R224, PT ;  /* 0x000000e0a600720c */ /* 0x000fe40003f06270 */
[----:B------:R-:W-:Y:S02]  /*16640*/  IADD3 R10, PT, PT, R164, -0x31, -R163 ;  /* 0xffffffcfa40a7810 */ /* 0x000fe40007ffe8a3 */
[----:B------:R-:W-:Y:S02]  /*16650*/  I2FP.F32.S32 R12, R12 ;  /* 0x0000000c000c7245 */ /* 0x000fe40000201400 */
[----:B------:R-:W-:Y:S02]  /*16660*/  IABS R13, R13 ;  /* 0x0000000d000d7213 */ /* 0x000fe40000000000 */
[----:B-1----:R-:W-:Y:S01]  /*16670*/  FSEL R151, R36, -INF , P0 ;  /* 0xff80000024977808 */ /* 0x002fe20000000000 */
[----:B------:R-:W-:Y:S01]  /*16680*/  FFMA.FTZ R30, -R235, R12, R30 ;  /* 0x0000000ceb1e7223 */ /* 0x000fe2000001011e */
[----:B------:R-:W-:Y:S01]  /*16690*/  IABS R10, R10 ;  /* 0x0000000a000a7213 */ /* 0x000fe20000000000 */
[----:B------:R-:W-:Y:S01]  /*166a0*/  VIADD R36, R153, 0x60 ;  /* 0x0000006099247836 */ /* 0x000fe20000000000 */
[----:B------:R-:W-:Y:S02]  /*166b0*/  ISETP.GE.AND P0, PT, R21, R224, PT ;  /* 0x000000e01500720c */ /* 0x000fe40003f06270 */
[----:B------:R-:W-:Y:S02]  /*166c0*/  I2FP.F32.S32 R13, R13 ;  /* 0x0000000d000d7245 */ /* 0x000fe40000201400 */
[----:B------:R-:W-:Y:S02]  /*166d0*/  I2FP.F32.S32 R10, R10 ;  /* 0x0000000a000a7245 */ /* 0x000fe40000201400 */
[----:B------:R-:W-:Y:S01]  /*166e0*/  FSEL R192, R37, -INF , P0 ;  /* 0xff80000025c07808 */ /* 0x000fe20000000000 */
[C---:B------:R-:W-:Y:S01]  /*166f0*/  FFMA.FTZ R74, -R235.reuse, R13, R74 ;  /* 0x0000000deb4a7223 */ /* 0x040fe2000001014a */
[-C--:B------:R-:W-:Y:S01]  /*16700*/  ISETP.GE.AND P0, PT, R172, R221.reuse, PT ;  /* 0x000000ddac00720c */ /* 0x080fe20003f06270 */
[----:B------:R-:W-:Y:S01]  /*16710*/  FFMA.FTZ R31, -R235, R10, R31 ;  /* 0x0000000aeb1f7223 */ /* 0x000fe2000001011f */
[--C-:B------:R-:W-:Y:S02]  /*16720*/  IADD3 R12, PT, PT, R164, -0x39, -R163.reuse ;  /* 0xffffffc7a40c7810 */ /* 0x100fe40007ffe8a3 */
[----:B------:R-:W-:Y:S02]  /*16730*/  FSEL R13, R30, -INF , P0 ;  /* 0xff8000001e0d7808 */ /* 0x000fe40000000000 */
[-C--:B------:R-:W-:Y:S02]  /*16740*/  ISETP.GE.AND P0, PT, R165, R221.reuse, PT ;  /* 0x000000dda500720c */ /* 0x080fe40003f06270 */
[----:B------:R-:W-:Y:S02]  /*16750*/  IABS R12, R12 ;  /* 0x0000000c000c7213 */ /* 0x000fe40000000000 */
[----:B------:R-:W-:Y:S01]  /*16760*/  FSEL R20, R31, -INF , P0 ;  /* 0xff8000001f147808 */ /* 0x000fe20000000000 */
[----:B------:R-:W-:Y:S01]  /*16770*/  VIADD R31, R153, 0x58 ;  /* 0x00000058991f7836 */ /* 0x000fe20000000000 */
[-C--:B------:R-:W-:Y:S02]  /*16780*/  ISETP.GE.AND P0, PT, R167, R224.reuse, PT ;  /* 0x000000e0a700720c */ /* 0x080fe40003f06270 */
[----:B------:R-:W-:Y:S02]  /*16790*/  IADD3 R10, PT, PT, R222, -0x50, -R163 ;  /* 0xffffffb0de0a7810 */ /* 0x000fe40007ffe8a3 */
[----:B------:R-:W-:Y:S01]  /*167a0*/  FSEL R180, R40, -INF , P0 ;  /* 0xff80000028b47808 */ /* 0x000fe20000000000 */
[----:B------:R-:W-:Y:S01]  /*167b0*/  VIADD R40, R153, 0xb9 ;  /* 0x000000b999287836 */ /* 0x000fe20000000000 */
[----:B------:R-:W-:Y:S02]  /*167c0*/  ISETP.GE.AND P0, PT, R176, R224, PT ;  /* 0x000000e0b000720c */ /* 0x000fe40003f06270 */
[----:B------:R-:W-:Y:S02]  /*167d0*/  I2FP.F32.S32 R12, R12 ;  /* 0x0000000c000c7245 */ /* 0x000fe40000201400 */
[----:B------:R-:W-:Y:S01]  /*167e0*/  FSEL R19, R41, -INF , P0 ;  /* 0xff80000029137808 */ /* 0x000fe20000000000 */
[----:B------:R-:W-:Y:S01]  /*167f0*/  VIADD R41, R153, 0xc0 ;  /* 0x000000c099297836 */ /* 0x000fe20000000000 */
[----:B------:R-:W-:Y:S01]  /*16800*/  IABS R10, R10 ;  /* 0x0000000a000a7213 */ /* 0x000fe20000000000 */
[----:B------:R-:W-:Y:S01]  /*16810*/  FFMA.FTZ R35, -R235, R12, R35 ;  /* 0x0000000ceb237223 */ /* 0x000fe20000010123 */
[-C--:B------:R-:W-:Y:S01]  /*16820*/  ISETP.GE.AND P0, PT, R171, R221.reuse, PT ;  /* 0x000000ddab00720c */ /* 0x080fe20003f06270 */
[C---:B------:R-:W-:Y:S01]  /*16830*/  VIADD R171, R153.reuse, 0x51 ;  /* 0x0000005199ab7836 */ /* 0x040fe20000000000 */
[----:B------:R-:W-:Y:S02]  /*16840*/  I2FP.F32.S32 R10, R10 ;  /* 0x0000000a000a7245 */ /* 0x000fe40000201400 */
[----:B------:R-:W-:Y:S01]  /*16850*/  FSEL R22, R34, -INF , P0 ;  /* 0xff80000022167808 */ /* 0x000fe20000000000 */
[----:B------:R-:W-:Y:S01]  /*16860*/  VIADD R34, R153, 0x70 ;  /* 0x0000007099227836 */ /* 0x000fe20000000000 */
[-C--:B------:R-:W-:Y:S01]  /*16870*/  ISETP.GE.AND P0, PT, R168, R221.reuse, PT ;  /* 0x000000dda800720c */ /* 0x080fe20003f06270 */
[----:B------:R-:W-:Y:S01]  /*16880*/  FFMA.FTZ R44, -R235, R10, R44 ;  /* 0x0000000aeb2c7223 */ /* 0x000fe2000001012c */
[--C-:B------:R-:W-:Y:S02]  /*16890*/  IADD3 R12, PT, PT, R222, -0x58, -R163.reuse ;  /* 0xffffffa8de0c7810 */ /* 0x100fe40007ffe8a3 */
[----:B------:R-:W-:Y:S02]  /*168a0*/  FSEL R213, R35, -INF , P0 ;  /* 0xff80000023d57808 */ /* 0x000fe40000000000 */
[----:B------:R-:W-:Y:S02]  /*168b0*/  ISETP.GE.AND P0, PT, R179, R224, PT ;  /* 0x000000e0b300720c */ /* 0x000fe40003f06270 */
[----:B------:R-:W-:Y:S02]  /*168c0*/  IABS R12, R12 ;  /* 0x0000000c000c7213 */ /* 0x000fe40000000000 */
[----:B------:R-:W-:Y:S02]  /*168d0*/  FSEL R177, R44, -INF , P0 ;  /* 0xff8000002cb17808 */ /* 0x000fe40000000000 */
[----:B------:R-:W-:Y:S02]  /*168e0*/  ISETP.GE.AND P0, PT, R171, R224, PT ;  /* 0x000000e0ab00720c */ /* 0x000fe40003f06270 */
[----:B------:R-:W-:Y:S02]  /*168f0*/  IADD3 R10, PT, PT, R222, -0x59, -R163 ;  /* 0xffffffa7de0a7810 */ /* 0x000fe40007ffe8a3 */
[----:B------:R-:W-:Y:S01]  /*16900*/  FSEL R23, R45, -INF , P0 ;  /* 0xff8000002d177808 */ /* 0x000fe20000000000 */
[----:B------:R-:W-:Y:S01]  /*16910*/  IMAD.MOV.U32 R45, RZ, RZ, R192 ;  /* 0x000000ffff2d7224 */ /* 0x000fe200078e00c0 */
[-C--:B------:R-:W-:Y:S02]  /*16920*/  ISETP.GE.AND P0, PT, R166, R221.reuse, PT ;  /* 0x000000dda600720c */ /* 0x080fe40003f06270 */
[----:B------:R-:W-:Y:S02]  /*16930*/  I2FP.F32.S32 R12, R12 ;  /* 0x0000000c000c7245 */ /* 0x000fe40000201400 */
[----:B------:R-:W-:Y:S01]  /*16940*/  FSEL R44, R38, -INF , P0 ;  /* 0xff800000262c7808 */ /* 0x000fe20000000000 */
[----:B------:R-:W-:Y:S01]  /*16950*/  VIADD R38, R153, 0xc1 ;  /* 0x000000c199267836 */ /* 0x000fe20000000000 */
[----:B------:R-:W-:Y:S01]  /*16960*/  IABS R10, R10 ;  /* 0x0000000a000a7213 */ /* 0x000fe20000000000 */
[----:B------:R-:W-:Y:S01]  /*16970*/  FFMA.FTZ R48, -R235, R12, R48 ;  /* 0x0000000ceb307223 */ /* 0x000fe20000010130 */
[-C--:B------:R-:W-:Y:S02]  /*16980*/  ISETP.GE.AND P0, PT, R21, R221.reuse, PT ;  /* 0x000000dd1500720c */ /* 0x080fe40003f06270 */
[----:B------:R-:W-:Y:S02]  /*16990*/  I2FP.F32.S32 R10, R10 ;  /* 0x0000000a000a7245 */ /* 0x000fe40000201400 */
[----:B------:R-:W-:Y:S01]  /*169a0*/  FSEL R181, R39, -INF , P0 ;  /* 0xff80000027b57808 */ /* 0x000fe20000000000 */
[----:B------:R-:W-:Y:S01]  /*169b0*/  IMAD.MOV.U32 R39, RZ, RZ, R191 ;  /* 0x000000ffff277224 */ /* 0x000fe200078e00bf */
[----:B------:R-:W-:Y:S01]  /*169c0*/  ISETP.GE.AND P0, PT, R31, R224, PT ;  /* 0x000000e01f00720c */ /* 0x000fe20003f06270 */
[----:B------:R-:W-:Y:S01]  /*169d0*/  FFMA.FTZ R49, -R235, R10, R49 ;  /* 0x0000000aeb317223 */ /* 0x000fe20000010131 */
[--C-:B------:R-:W-:Y:S02]  /*169e0*/  IADD3 R12, PT, PT, R222, -0x61, -R163.reuse ;  /* 0xffffff9fde0c7810 */ /* 0x100fe40007ffe8a3 */
[----:B------:R-:W-:Y:S01]  /*169f0*/  FSEL R208, R48, -INF , P0 ;  /* 0xff80000030d07808 */ /* 0x000fe20000000000 */
[----:B------:R-:W-:Y:S01]  /*16a00*/  VIADD R48, R153, 0xb0 ;  /* 0x000000b099307836 */ /* 0x000fe20000000000 */
[----:B------:R-:W-:Y:S02]  /*16a10*/  ISETP.GE.AND P0, PT, R26, R224, PT ;  /* 0x000000e01a00720c */ /* 0x000fe40003f06270 */
[----:B------:R-:W-:Y:S02]  /*16a20*/  IABS R12, R12 ;  /* 0x0000000c000c7213 */ /* 0x000fe40000000000 */
[----:B------:R-:W-:Y:S01]  /*16a30*/  FSEL R37, R49, -INF , P0 ;  /* 0xff80000031257808 */ /* 0x000fe20000000000 */
[----:B------:R-:W-:Y:S01]  /*16a40*/  VIADD R49, R153, 0xa9 ;  /* 0x000000a999317836 */ /* 0x000fe20000000000 */
[-C--:B------:R-:W-:Y:S02]  /*16a50*/  ISETP.GE.AND P0, PT, R167, R221.reuse, PT ;  /* 0x000000dda700720c */ /* 0x080fe40003f06270 */
[----:B------:R-:W-:Y:S02]  /*16a60*/  IADD3 R10, PT, PT, R164, -0x50, -R163 ;  /* 0xffffffb0a40a7810 */ /* 0x000fe40007ffe8a3 */
[----:B------:R-:W-:Y:S01]  /*16a70*/  FSEL R218, R42, -INF , P0 ;  /* 0xff8000002ada7808 */ /* 0x000fe20000000000 */
[----:B------:R-:W-:Y:S01]  /*16a80*/  VIADD R42, R153, 0xb8 ;  /* 0x000000b8992a7836 */ /* 0x000fe20000000000 */
[-C--:B------:R-:W-:Y:S02]  /*16a90*/  ISETP.GE.AND P0, PT, R176, R221.reuse, PT ;  /* 0x000000ddb000720c */ /* 0x080fe40003f06270 */
[----:B------:R-:W-:Y:S02]  /*16aa0*/  I2FP.F32.S32 R12, R12 ;  /* 0x0000000c000c7245 */ /* 0x000fe40000201400 */
[----:B------:R-:W-:Y:S01]  /*16ab0*/  FSEL R230, R43, -INF , P0 ;  /* 0xff8000002be67808 */ /* 0x000fe20000000000 */
[----:B------:R-:W-:Y:S01]  /*16ac0*/  VIADD R43, R153, 0xb1 ;  /* 0x000000b1992b7836 */ /* 0x000fe20000000000 */
[----:B------:R-:W-:Y:S01]  /*16ad0*/  IABS R10, R10 ;  /* 0x0000000a000a7213 */ /* 0x000fe20000000000 */
[C---:B------:R-:W-:Y:S01]  /*16ae0*/  FFMA.FTZ R53, -R235.reuse, R12, R53 ;  /* 0x0000000ceb357223 */ /* 0x040fe20000010135 */
[----:B------:R-:W-:Y:S02]  /*16af0*/  ISETP.GE.AND P0, PT, R36, R224, PT ;  /* 0x000000e02400720c */ /* 0x000fe40003f06270 */
[----:B------:R-:W-:Y:S02]  /*16b00*/  I2FP.F32.S32 R10, R10 ;  /* 0x0000000a000a7245 */ /* 0x000fe40000201400 */
[----:B------:R-:W-:Y:S02]  /*16b10*/  FSEL R35, R52, -INF , P0 ;  /* 0xff80000034237808 */ /* 0x000fe40000000000 */
[----:B------:R-:W-:Y:S01]  /*16b20*/  ISETP.GE.AND P0, PT, R32, R224, PT ;  /* 0x000000e02000720c */ /* 0x000fe20003f06270 */
[----:B------:R-:W-:Y:S01]  /*16b30*/  FFMA.FTZ R46, -R235, R10, R46 ;  /* 0x0000000aeb2e7223 */ /* 0x000fe2000001012e */
[--C-:B------:R-:W-:Y:S02]  /*16b40*/  IADD3 R12, PT, PT, R164, -0x58, -R163.reuse ;  /* 0xffffffa8a40c7810 */ /* 0x100fe40007ffe8a3 */
[----:B------:R-:W-:Y:S02]  /*16b50*/  FSEL R29, R53, -INF , P0 ;  /* 0xff800000351d7808 */ /* 0x000fe40000000000 */
[-C--:B------:R-:W-:Y:S02]  /*16b60*/  ISETP.GE.AND P0, PT, R179, R221.reuse, PT ;  /* 0x000000ddb300720c */ /* 0x080fe40003f06270 */
[----:B------:R-:W-:Y:S02]  /*16b70*/  IABS R12, R12 ;  /* 0x0000000c000c7213 */ /* 0x000fe40000000000 */
[----:B------:R-:W-:Y:S02]  /*16b80*/  FSEL R232, R46, -INF , P0 ;  /* 0xff8000002ee87808 */ /* 0x000fe40000000000 */
[-C--:B------:R-:W-:Y:S02]  /*16b90*/  ISETP.GE.AND P0, PT, R171, R221.reuse, PT ;  /* 0x000000ddab00720c */ /* 0x080fe40003f06270 */
[----:B------:R-:W-:Y:S02]  /*16ba0*/  IADD3 R10, PT, PT, R164, -0x59, -R163 ;  /* 0xffffffa7a40a7810 */ /* 0x000fe40007ffe8a3 */
[----:B------:R-:W-:Y:S02]  /*16bb0*/  FSEL R18, R47, -INF , P0 ;  /* 0xff8000002f127808 */ /* 0x000fe40000000000 */
[----:B------:R-:W-:Y:S02]  /*16bc0*/  ISETP.GE.AND P0, PT, R28, R224, PT ;  /* 0x000000e01c00720c */ /* 0x000fe40003f06270 */
[----:B------:R-:W-:Y:S02]  /*16bd0*/  I2FP.F32.S32 R12, R12 ;  /* 0x0000000c000c7245 */ /* 0x000fe40000201400 */
[----:B------:R-:W-:Y:S02]  /*16be0*/  FSEL R30, R56, -INF , P0 ;  /* 0xff800000381e7808 */ /* 0x000fe40000000000 */
[----:B------:R-:W-:Y:S01]  /*16bf0*/  IABS R10, R10 ;  /* 0x0000000a000a7213 */ /* 0x000fe20000000000 */
[----:B------:R-:W-:Y:S01]  /*16c00*/  FFMA.FTZ R50, -R235, R12, R50 ;  /* 0x0000000ceb327223 */ /* 0x000fe20000010132 */
[----:B------:R-:W-:Y:S02]  /*16c10*/  ISETP.GE.AND P0, PT, R27, R224, PT ;  /* 0x000000e01b00720c */ /* 0x000fe40003f06270 */
[----:B------:R-:W-:Y:S02]  /*16c20*/  I2FP.F32.S32 R10, R10 ;  /* 0x0000000a000a7245 */ /* 0x000fe40000201400 */
[----:B------:R-:W-:Y:S01]  /*16c30*/  FSEL R209, R57, -INF , P0 ;  /* 0xff80000039d17808 */ /* 0x000fe20000000000 */
[----:B------:R-:W-:Y:S01]  /*16c40*/  IMAD.MOV.U32 R57, RZ, RZ, R29 ;  /* 0x000000ffff397224 */ /* 0x000fe200078e001d */
[-C--:B------:R-:W-:Y:S01]  /*16c50*/  ISETP.GE.AND P0, PT, R31, R221.reuse, PT ;  /* 0x000000dd1f00720c */ /* 0x080fe20003f06270 */
[----:B------:R-:W-:Y:S01]  /*16c60*/  VIADD R31, R153, 0x78 ;  /* 0x00000078991f7836 */ /* 0x000fe20000000000 */
[----:B------:R-:W-:Y:S01]  /*16c70*/  IADD3 R12, PT, PT, R164, -0x61, -R163 ;  /* 0xffffff9fa40c7810 */ /* 0x000fe20007ffe8a3 */
[----:B------:R-:W-:Y:S01]  /*16c80*/  IMAD.MOV.U32 R29, RZ, RZ, R189 ;  /* 0x000000ffff1d7224 */ /* 0x000fe200078e00bd */
[----:B------:R-:W-:Y:S01]  /*16c90*/  FSEL R52, R50, -INF , P0 ;  /* 0xff80000032347808 */ /* 0x000fe20000000000 */
[----:B------:R-:W-:Y:S01]  /*16ca0*/  FFMA.FTZ R51, -R235, R10, R51 ;  /* 0x0000000aeb337223 */ /* 0x000fe20000010133 */
[-C--:B------:R-:W-:Y:S01]  /*16cb0*/  ISETP.GE.AND P0, PT, R26, R221.reuse, PT ;  /* 0x000000dd1a00720c */ /* 0x080fe20003f06270 */
[C---:B------:R-:W-:Y:S01]  /*16cc0*/  VIADD R26, R153.reuse, 0x79 ;  /* 0x00000079991a7836 */ /* 0x040fe20000000000 */
[----:B------:R-:W-:Y:S01]  /*16cd0*/  IABS R12, R12 ;  /* 0x0000000c000c7213 */ /* 0x000fe20000000000 */
[----:B------:R-:W-:Y:S01]  /*16ce0*/  VIADD R189, R153, 0xa0 ;  /* 0x000000a099bd7836 */ /* 0x000fe20000000000 */
[----:B------:R-:W-:Y:S02]  /*16cf0*/  FSEL R56, R51, -INF , P0 ;  /* 0xff80000033387808 */ /* 0x000fe40000000000 */
[-C--:B------:R-:W-:Y:S02]  /*16d00*/  ISETP.GE.AND P0, PT, R34, R224.reuse, PT ;  /* 0x000000e02200720c */ /* 0x080fe40003f06270 */
[----:B------:R-:W-:Y:S02]  /*16d10*/  IADD3 R10, PT, PT, R222, -0x78, -R163 ;  /* 0xffffff88de0a7810 */ /* 0x000fe40007ffe8a3 */
[----:B------:R-:W-:Y:S01]  /*16d20*/  FSEL R231, R60, -INF , P0 ;  /* 0xff8000003ce77808 */ /* 0x000fe20000000000 */
[----:B------:R-:W-:Y:S01]  /*16d30*/  IMAD.MOV.U32 R60, RZ, RZ, R39 ;  /* 0x000000ffff3c7224 */ /* 0x000fe200078e0027 */
[----:B------:R-:W-:Y:S01]  /*16d40*/  ISETP.GE.AND P0, PT, R33, R224, PT ;  /* 0x000000e02100720c */ /* 0x000fe20003f06270 */
[----:B------:R-:W-:Y:S01]  /*16d50*/  VIADD R39, R153, 0xc8 ;  /* 0x000000c899277836 */ /* 0x000fe20000000000 */
[----:B------:R-:W-:Y:S02]  /*16d60*/  I2FP.F32.S32 R12, R12 ;  /* 0x0000000c000c7245 */ /* 0x000fe40000201400 */
[----:B------:R-:W-:Y:S01]  /*16d70*/  FSEL R214, R61, -INF , P0 ;  /* 0xff8000003dd67808 */ /* 0x000fe20000000000 */
[----:B------:R-:W-:Y:S01]  /*16d80*/  IMAD.MOV.U32 R61, RZ, RZ, R52 ;  /* 0x000000ffff3d7224 */ /* 0x000fe200078e0034 */
[----:B------:R-:W-:Y:S01]  /*16d90*/  IABS R10, R10 ;  /* 0x0000000a000a7213 */ /* 0x000fe20000000000 */
[----:B------:R-:W-:Y:S01]  /*16da0*/  FFMA.FTZ R55, -R235, R12, R55 ;  /* 0x0000000ceb377223 */ /* 0x000fe20000010137 */
[-C--:B------:R-:W-:Y:S02]  /*16db0*/  ISETP.GE.AND P0, PT, R36, R221.reuse, PT ;  /* 0x000000dd2400720c */ /* 0x080fe40003f06270 */
[----:B------:R-:W-:Y:S02]  /*16dc0*/  I2FP.F32.S32 R10, R10 ;  /* 0x0000000a000a7245 */ /* 0x000fe40000201400 */
[----:B------:R-:W-:Y:S01]  /*16dd0*/  FSEL R36, R54, -INF , P0 ;  /* 0xff80000036247808 */ /* 0x000fe20000000000 */
[----:B------:R-:W-:Y:S01]  /*16de0*/  VIADD R54, R153, 0xa8 ;  /* 0x000000a899367836 */ /* 0x000fe20000000000 */
[-C--:B------:R-:W-:Y:S01]  /*16df0*/  ISETP.GE.AND P0, PT, R32, R221.reuse, PT ;  /* 0x000000dd2000720c */ /* 0x080fe20003f06270 */
[----:B------:R-:W-:Y:S01]  /*16e00*/  FFMA.FTZ R64, -R235, R10, R64 ;  /* 0x0000000aeb407223 */ /* 0x000fe20000010140 */
[----:B------:R-:W-:Y:S02]  /*16e10*/  IADD3 R12, PT, PT, R222, -0x80, -R163 ;  /* 0xffffff80de0c7810 */ /* 0x000fe40007ffe8a3 */
[----:B------:R-:W-:Y:S02]  /*16e20*/  FSEL R51, R55, -INF , P0 ;  /* 0xff80000037337808 */ /* 0x000fe40000000000 */
[----:B------:R-:W-:Y:S02]  /*16e30*/  ISETP.GE.AND P0, PT, R31, R224, PT ;  /* 0x000000e01f00720c */ /* 0x000fe40003f06270 */
[----:B------:R-:W-:Y:S02]  /*16e40*/  IABS R12, R12 ;  /* 0x0000000c000c7213 */ /* 0x000fe40000000000 */
[----:B------:R-:W-:Y:S01]  /*16e50*/  FSEL R32, R64, -INF , P0 ;  /* 0xff80000040207808 */ /* 0x000fe20000000000 */
[----:B------:R-:W-:Y:S01]  /*16e60*/  IMAD.MOV.U32 R64, RZ, RZ, R37 ;  /* 0x000000ffff407224 */ /* 0x000fe200078e0025 */
[----:B------:R-:W-:Y:S01]  /*16e70*/  ISETP.GE.AND P0, PT, R26, R224, PT ;  /* 0x000000e01a00720c */ /* 0x000fe20003f06270 */
[----:B------:R-:W-:Y:S01]  /*16e80*/  VIADD R37, R153, 0xc9 ;  /* 0x000000c999257836 */ /* 0x000fe20000000000 */
[----:B------:R-:W-:Y:S02]  /*16e90*/  IADD3 R10, PT, PT, R222, -0x81, -R163 ;  /* 0xffffff7fde0a7810 */ /* 0x000fe40007ffe8a3 */
[----:B------:R-:W-:Y:S01]  /*16ea0*/  FSEL R53, R65, -INF , P0 ;  /* 0xff80000041357808 */ /* 0x000fe20000000000 */
[----:B------:R-:W-:Y:S01]  /*16eb0*/  IMAD.MOV.U32 R65, RZ, RZ, R56 ;  /* 0x000000ffff417224 */ /* 0x000fe200078e0038 */
[-C--:B------:R-:W-:Y:S01]  /*16ec0*/  ISETP.GE.AND P0, PT, R28, R221.reuse, PT ;  /* 0x000000dd1c00720c */ /* 0x080fe20003f06270 */
[----:B------:R-:W-:Y:S01]  /*16ed0*/  VIADD R28, R153, 0x80 ;  /* 0x00000080991c7836 */ /* 0x000fe20000000000 */
[----:B------:R-:W-:Y:S02]  /*16ee0*/  I2FP.F32.S32 R12, R12 ;  /* 0x0000000c000c7245 */ /* 0x000fe40000201400 */
[----:B------:R-:W-:Y:S02]  /*16ef0*/  FSEL R50, R58, -INF , P0 ;  /* 0xff8000003a327808 */ /* 0x000fe40000000000 */
[----:B------:R-:W-:Y:S01]  /*16f00*/  IABS R10, R10 ;  /* 0x0000000a000a7213 */ /* 0x000fe20000000000 */
[----:B------:R-:W-:Y:S01]  /*16f10*/  FFMA.FTZ R68, -R235, R12, R68 ;  /* 0x0000000ceb447223 */ /* 0x000fe20000010144 */
[-C--:B------:R-:W-:Y:S02]  /*16f20*/  ISETP.GE.AND P0, PT, R27, R221.reuse, PT ;  /* 0x000000dd1b00720c */ /* 0x080fe40003f06270 */
[----:B------:R-:W-:Y:S02]  /*16f30*/  I2FP.F32.S32 R10, R10 ;  /* 0x0000000a000a7245 */ /* 0x000fe40000201400 */
[----:B------:R-:W-:Y:S02]  /*16f40*/  FSEL R233, R59, -INF , P0 ;  /* 0xff8000003be97808 */ /* 0x000fe40000000000 */
[----:B------:R-:W-:Y:S01]  /*16f50*/  ISETP.GE.AND P0, PT, R28, R224, PT ;  /* 0x000000e01c00720c */ /* 0x000fe20003f06270 */
[----:B------:R-:W-:Y:S01]  /*16f60*/  FFMA.FTZ R69, -R235, R10, R69 ;  /* 0x0000000aeb457223 */ /* 0x000fe20000010145 */
[--C-:B------:R-:W-:Y:S02]  /*16f70*/  IADD3 R12, PT, PT, R222, -0x89, -R163.reuse ;  /* 0xffffff77de0c7810 */ /* 0x100fe40007ffe8a3 */
[----:B------:R-:W-:Y:S02]  /*16f80*/  FSEL R55, R68, -INF , P0 ;  /* 0xff80000044377808 */ /* 0x000fe40000000000 */
[----:B------:R-:W-:Y:S02]  /*16f90*/  ISETP.GE.AND P0, PT, R252, R224, PT ;  /* 0x000000e0fc00720c */ /* 0x000fe40003f06270 */
[----:B------:R-:W-:Y:S02]  /*16fa0*/  IABS R12, R12 ;  /* 0x0000000c000c7213 */ /* 0x000fe40000000000 */
[----:B------:R-:W-:Y:S02]  /*16fb0*/  FSEL R216, R69, -INF , P0 ;  /* 0xff80000045d87808 */ /* 0x000fe40000000000 */
[-C--:B------:R-:W-:Y:S01]  /*16fc0*/  ISETP.GE.AND P0, PT, R34, R221.reuse, PT ;  /* 0x000000dd2200720c */ /* 0x080fe20003f06270 */
[----:B------:R-:W-:Y:S01]  /*16fd0*/  IMAD.MOV.U32 R34, RZ, RZ, R188 ;  /* 0x000000ffff227224 */ /* 0x000fe200078e00bc */
[----:B------:R-:W-:Y:S02]  /*16fe0*/  IADD3 R10, PT, PT, R164, -0x78, -R163 ;  /* 0xffffff88a40a7810 */ /* 0x000fe40007ffe8a3 */
[----:B------:R-:W-:Y:S01]  /*16ff0*/  FSEL R46, R62, -INF , P0 ;  /* 0xff8000003e2e7808 */ /* 0x000fe20000000000 */
[----:B------:R-:W-:Y:S01]  /*17000*/  IMAD.MOV.U32 R59, RZ, RZ, R34 ;  /* 0x000000ffff3b7224 */ /* 0x000fe200078e0022 */
[-C--:B------:R-:W-:Y:S01]  /*17010*/  ISETP.GE.AND P0, PT, R33, R221.reuse, PT ;  /* 0x000000dd2100720c */ /* 0x080fe20003f06270 */
[----:B------:R-:W-:Y:S01]  /*17020*/  VIADD R34, R153, 0xd8 ;  /* 0x000000d899227836 */ /* 0x000fe20000000000 */
[----:B------:R-:W-:Y:S01]  /*17030*/  I2FP.F32.S32 R12, R12 ;  /* 0x0000000c000c7245 */ /* 0x000fe20000201400 */
[----:B------:R-:W-:Y:S01]  /*17040*/  IMAD.MOV.U32 R33, RZ, RZ, R186 ;  /* 0x000000ffff217224 */ /* 0x000fe200078e00ba */
[----:B------:R-:W-:Y:S02]  /*17050*/  FSEL R212, R63, -INF , P0 ;  /* 0xff8000003fd47808 */ /* 0x000fe40000000000 */
[----:B------:R-:W-:Y:S01]  /*17060*/  IABS R10, R10 ;  /* 0x0000000a000a7213 */ /* 0x000fe20000000000 */
[C---:B------:R-:W-:Y:S01]  /*17070*/  FFMA.FTZ R73, -R235.reuse, R12, R73 ;  /* 0x0000000ceb497223 */ /* 0x040fe20000010149 */
[----:B------:R-:W-:Y:S02]  /*17080*/  ISETP.GE.AND P0, PT, R206, R224, PT ;  /* 0x000000e0ce00720c */ /* 0x000fe40003f06270 */
[----:B------:R-:W-:Y:S02]  /*17090*/  I2FP.F32.S32 R10, R10 ;  /* 0x0000000a000a7245 */ /* 0x000fe40000201400 */
[----:B------:R-:W-:Y:S02]  /*170a0*/  FSEL R150, R72, -INF , P0 ;  /* 0xff80000048967808 */ /* 0x000fe40000000000 */
[----:B------:R-:W-:Y:S01]  /*170b0*/  ISETP.GE.AND P0, PT, R202, R224, PT ;  /* 0x000000e0ca00720c */ /* 0x000fe20003f06270 */
[----:B------:R-:W-:Y:S01]  /*170c0*/  FFMA.FTZ R66, -R235, R10, R66 ;  /* 0x0000000aeb427223 */ /* 0x000fe20000010142 */
[C---:B------:R-:W-:Y:S02]  /*170d0*/  IADD3 R12, PT, PT, R164.reuse, -0x80, -R163 ;  /* 0xffffff80a40c7810 */ /* 0x040fe40007ffe8a3 */
[----:B------:R-:W-:Y:S02]  /*170e0*/  FSEL R58, R73, -INF , P0 ;  /* 0xff800000493a7808 */ /* 0x000fe40000000000 */
[-C--:B------:R-:W-:Y:S01]  /*170f0*/  ISETP.GE.AND P0, PT, R31, R221.reuse, PT ;  /* 0x000000dd1f00720c */ /* 0x080fe20003f06270 */
[----:B------:R-:W-:Y:S01]  /*17100*/  IMAD.MOV.U32 R31, RZ, RZ, R187 ;  /* 0x000000ffff1f7224 */ /* 0x000fe200078e00bb */
[----:B------:R-:W-:Y:S01]  /*17110*/  IADD3 R10, PT, PT, R164, -0x81, -R163 ;  /* 0xffffff7fa40a7810 */ /* 0x000fe20007ffe8a3 */
[C---:B------:R-:W-:Y:S01]  /*17120*/  VIADD R187, R153.reuse, 0xa1 ;  /* 0x000000a199bb7836 */ /* 0x040fe20000000000 */
[----:B------:R-:W-:Y:S01]  /*17130*/  FSEL R217, R66, -INF , P0 ;  /* 0xff80000042d97808 */ /* 0x000fe20000000000 */
[----:B------:R-:W-:Y:S01]  /*17140*/  IMAD.MOV.U32 R56, RZ, RZ, R31 ;  /* 0x000000ffff387224 */ /* 0x000fe200078e001f */
[----:B------:R-:W-:Y:S01]  /*17150*/  ISETP.GE.AND P0, PT, R26, R221, PT ;  /* 0x000000dd1a00720c */ /* 0x000fe20003f06270 */
[----:B------:R-:W-:Y:S01]  /*17160*/  VIADD R31, R153, 0xd9 ;  /* 0x000000d9991f7836 */ /* 0x000fe20000000000 */
[----:B------:R-:W-:Y:S02]  /*17170*/  IABS R12, R12 ;  /* 0x0000000c000c7213 */ /* 0x000fe40000000000 */
[----:B------:R-:W-:Y:S02]  /*17180*/  IABS R10, R10 ;  /* 0x0000000a000a7213 */ /* 0x000fe40000000000 */
[----:B------:R-:W-:Y:S02]  /*17190*/  FSEL R215, R67, -INF , P0 ;  /* 0xff80000043d77808 */ /* 0x000fe40000000000 */
[----:B------:R-:W-:Y:S02]  /*171a0*/  ISETP.GE.AND P0, PT, R199, R224, PT ;  /* 0x000000e0c700720c */ /* 0x000fe40003f06270 */
[----:B------:R-:W-:Y:S02]  /*171b0*/  I2FP.F32.S32 R12, R12 ;  /* 0x0000000c000c7245 */ /* 0x000fe40000201400 */
[----:B------:R-:W-:Y:S02]  /*171c0*/  I2FP.F32.S32 R10, R10 ;  /* 0x0000000a000a7245 */ /* 0x000fe40000201400 */
[----:B------:R-:W-:Y:S01]  /*171d0*/  IADD3 R11, PT, PT, R164, -0x91, -R163 ;  /* 0xffffff6fa40b7810 */ /* 0x000fe20007ffe8a3 */
[C---:B------:R-:W-:Y:S01]  /*171e0*/  FFMA.FTZ R70, -R235.reuse, R12, R70 ;  /* 0x0000000ceb467223 */ /* 0x040fe20000010146 */
[----:B------:R-:W-:Y:S01]  /*171f0*/  FSEL R251, R76, -INF , P0 ;  /* 0xff8000004cfb7808 */ /* 0x000fe20000000000 */
[----:B------:R-:W-:Y:S01]  /*17200*/  FFMA.FTZ R71, -R235, R10, R71 ;  /* 0x0000000aeb477223 */ /* 0x000fe20000010147 */
[----:B------:R-:W-:Y:S02]  /*17210*/  ISETP.GE.AND P0, PT, R197, R224, PT ;  /* 0x000000e0c500720c */ /* 0x000fe40003f06270 */
[--C-:B------:R-:W-:Y:S02]  /*17220*/  IADD3 R12, PT, PT, R164, -0x89, -R163.reuse ;  /* 0xffffff77a40c7810 */ /* 0x100fe40007ffe8a3 */
[----:B------:R-:W-:Y:S02]  /*17230*/  IABS R11, R11 ;  /* 0x0000000b000b7213 */ /* 0x000fe40000000000 */
[----:B------:R-:W-:Y:S02]  /*17240*/  IADD3 R10, PT, PT, R222, -0xa0, -R163 ;  /* 0xffffff60de0a7810 */ /* 0x000fe40007ffe8a3 */
[----:B------:R-:W-:Y:S02]  /*17250*/  FSEL R250, R77, -INF , P0 ;  /* 0xff8000004dfa7808 */ /* 0x000fe40000000000 */
[----:B------:R-:W-:Y:S01]  /*17260*/  ISETP.GE.AND P0, PT, R28, R221, PT ;  /* 0x000000dd1c00720c */ /* 0x000fe20003f06270 */
[----:B------:R-:W-:Y:S01]  /*17270*/  IMAD.MOV.U32 R28, RZ, RZ, R190 ;  /* 0x000000ffff1c7224 */ /* 0x000fe200078e00be */
[----:B------:R-:W-:Y:S02]  /*17280*/  IABS R12, R12 ;  /* 0x0000000c000c7213 */ /* 0x000fe40000000000 */
[----:B------:R-:W-:Y:S02]  /*17290*/  I2FP.F32.S32 R11, R11 ;  /* 0x0000000b000b7245 */ /* 0x000fe40000201400 */
[----:B------:R-:W-:Y:S02]  /*172a0*/  IABS R10, R10 ;  /* 0x0000000a000a7213 */ /* 0x000fe40000000000 */
[----:B------:R-:W-:Y:S01]  /*172b0*/  FSEL R47, R70, -INF , P0 ;  /* 0xff800000462f7808 */ /* 0x000fe20000000000 */
[C---:B------:R-:W-:Y:S01]  /*172c0*/  FFMA.FTZ R79, -R235.reuse, R11, R79 ;  /* 0x0000000beb4f7223 */ /* 0x040fe2000001014f */
[----:B------:R-:W-:Y:S02]  /*172d0*/  I2FP.F32.S32 R12, R12 ;  /* 0x0000000c000c7245 */ /* 0x000fe40000201400 */
[----:B------:R-:W-:Y:S02]  /*172e0*/  ISETP.GE.AND P0, PT, R252, R221, PT ;  /* 0x000000ddfc00720c */ /* 0x000fe40003f06270 */
[----:B------:R-:W-:Y:S01]  /*172f0*/  I2FP.F32.S32 R10, R10 ;  /* 0x0000000a000a7245 */ /* 0x000fe20000201400 */
[----:B------:R-:W-:Y:S01]  /*17300*/  FFMA.FTZ R75, -R235, R12, R75 ;  /* 0x0000000ceb4b7223 */ /* 0x000fe2000001014b */
[--C-:B------:R-:W-:Y:S02]  /*17310*/  IADD3 R11, PT, PT, R164, -0x98, -R163.reuse ;  /* 0xffffff68a40b7810 */ /* 0x100fe40007ffe8a3 */
[----:B------:R-:W-:Y:S01]  /*17320*/  FSEL R249, R71, -INF , P0 ;  /* 0xff80000047f97808 */ /* 0x000fe20000000000 */
[----:B------:R-:W-:Y:S01]  /*17330*/  FFMA.FTZ R84, -R235, R10, R84 ;  /* 0x0000000aeb547223 */ /* 0x000fe20000010154 */
[----:B------:R-:W-:Y:S02]  /*17340*/  ISETP.GE.AND P0, PT, R196, R224, PT ;  /* 0x000000e0c400720c */ /* 0x000fe40003f06270 */
[--C-:B------:R-:W-:Y:S02]  /*17350*/  IADD3 R12, PT, PT, R164, -0x90, -R163.reuse ;  /* 0xffffff70a40c7810 */ /* 0x100fe40007ffe8a3 */
[----:B------:R-:W-:Y:S02]  /*17360*/  IABS R11, R11 ;  /* 0x0000000b000b7213 */ /* 0x000fe40000000000 */
[--C-:B------:R-:W-:Y:S02]  /*17370*/  IADD3 R10, PT, PT, R222, -0xa8, -R163.reuse ;  /* 0xffffff58de0a7810 */ /* 0x100fe40007ffe8a3 */
[----:B------:R-:W-:Y:S02]  /*17380*/  FSEL R207, R80, -INF , P0 ;  /* 0xff80000050cf7808 */ /* 0x000fe40000000000 */
[----:B------:R-:W-:Y:S02]  /*17390*/  IABS R12, R12 ;  /* 0x0000000c000c7213 */ /* 0x000fe40000000000 */
[----:B------:R-:W-:Y:S02]  /*173a0*/  I2FP.F32.S32 R11, R11 ;  /* 0x0000000b000b7245 */ /* 0x000fe40000201400 */
[----:B------:R-:W-:Y:S02]  /*173b0*/  ISETP.GE.AND P0, PT, R193, R224, PT ;  /* 0x000000e0c100720c */ /* 0x000fe40003f06270 */
[----:B------:R-:W-:Y:S01]  /*173c0*/  IABS R10, R10 ;  /* 0x0000000a000a7213 */ /* 0x000fe20000000000 */
[----:B------:R-:W-:Y:S01]  /*173d0*/  FFMA.FTZ R82, -R235, R11, R82 ;  /* 0x0000000beb527223 */ /* 0x000fe20000010152 */
[----:B------:R-:W-:Y:S02]  /*173e0*/  I2FP.F32.S32 R12, R12 ;  /* 0x0000000c000c7245 */ /* 0x000fe40000201400 */
[----:B------:R-:W-:Y:S02]  /*173f0*/  FSEL R205, R81, -INF , P0 ;  /* 0xff80000051cd7808 */ /* 0x000fe40000000000 */
[----:B------:R-:W-:Y:S01]  /*17400*/  I2FP.F32.S32 R10, R10 ;  /* 0x0000000a000a7245 */ /* 0x000fe20000201400 */
[C---:B------:R-:W-:Y:S01]  /*17410*/  FFMA.FTZ R78, -R235.reuse, R12, R78 ;  /* 0x0000000ceb4e7223 */ /* 0x040fe2000001014e */
[----:B------:R-:W-:Y:S02]  /*17420*/  ISETP.GE.AND P0, PT, R206, R221, PT ;  /* 0x000000ddce00720c */ /* 0x000fe40003f06270 */
[--C-:B------:R-:W-:Y:S01]  /*17430*/  IADD3 R11, PT, PT, R222, -0xb1, -R163.reuse ;  /* 0xffffff4fde0b7810 */ /* 0x100fe20007ffe8a3 */
[----:B------:R-:W-:Y:S01]  /*17440*/  FFMA.FTZ R88, -R235, R10, R88 ;  /* 0x0000000aeb587223 */ /* 0x000fe20000010158 */
[----:B------:R-:W-:Y:S02]  /*17450*/  FSEL R203, R74, -INF , P0 ;  /* 0xff8000004acb7808 */ /* 0x000fe40000000000 */
[--C-:B------:R-:W-:Y:S02]  /*17460*/  IADD3 R12, PT, PT, R222, -0xa9, -R163.reuse ;  /* 0xffffff57de0c7810 */ /* 0x100fe40007ffe8a3 */
        /* <DEDUP_REMOVED lines=8> */
[----:B------:R-:W-:Y:S02]  /*174f0*/  ISETP.GE.AND P0, PT, R189, R224, PT ;  /* 0x000000e0bd00720c */ /* 0x000fe40003f06270 */
[----:B------:R-:W-:Y:S02]  /*17500*/  I2FP.F32.S32 R12, R12 ;  /* 0x0000000c000c7245 */ /* 0x000fe40000201400 */
[----:B------:R-:W-:Y:S02]  /*17510*/  I2FP.F32.S32 R10, R10 ;  /* 0x0000000a000a7245 */ /* 0x000fe40000201400 */
[----:B------:R-:W-:Y:S01]  /*17520*/  FSEL R204, R84, -INF , P0 ;  /* 0xff80000054cc7808 */ /* 0x000fe20000000000 */
[C---:B------:R-:W-:Y:S01]  /*17530*/  FFMA.FTZ R89, -R235.reuse, R12, R89 ;  /* 0x0000000ceb597223 */ /* 0x040fe20000010159 */
[C---:B------:R-:W-:Y:S01]  /*17540*/  IADD3 R11, PT, PT, R222.reuse, -0xb8, -R163 ;  /* 0xffffff48de0b7810 */ /* 0x040fe20007ffe8a3 */
[----:B------:R-:W-:Y:S01]  /*17550*/  FFMA.FTZ R83, -R235, R10, R83 ;  /* 0x0000000aeb537223 */ /* 0x000fe20000010153 */
[----:B------:R-:W-:Y:S02]  /*17560*/  ISETP.GE.AND P0, PT, R187, R224, PT ;  /* 0x000000e0bb00720c */ /* 0x000fe40003f06270 */
[--C-:B------:R-:W-:Y:S02]  /*17570*/  IADD3 R12, PT, PT, R222, -0xb0, -R163.reuse ;  /* 0xffffff50de0c7810 */ /* 0x100fe40007ffe8a3 */
[----:B------:R-:W-:Y:S02]  /*17580*/  IABS R11, R11 ;  /* 0x0000000b000b7213 */ /* 0x000fe40000000000 */
[----:B------:R-:W-:Y:S02]  /*17590*/  FSEL R201, R85, -INF , P0 ;  /* 0xff80000055c97808 */ /* 0x000fe40000000000 */
[--C-:B------:R-:W-:Y:S02]  /*175a0*/  IADD3 R10, PT, PT, R164, -0xa0, -R163.reuse ;  /* 0xffffff60a40a7810 */ /* 0x100fe40007ffe8a3 */
[----:B------:R-:W-:Y:S02]  /*175b0*/  ISETP.GE.AND P0, PT, R199, R221, PT ;  /* 0x000000ddc700720c */ /* 0x000fe40003f06270 */
[----:B------:R-:W-:Y:S02]  /*175c0*/  IABS R12, R12 ;  /* 0x0000000c000c7213 */ /* 0x000fe40000000000 */
[----:B------:R-:W-:Y:S02]  /*175d0*/  I2FP.F32.S32 R11, R11 ;  /* 0x0000000b000b7245 */ /* 0x000fe40000201400 */
[----:B------:R-:W-:Y:S02]  /*175e0*/  IABS R10, R10 ;  /* 0x0000000a000a7213 */ /* 0x000fe40000000000 */
[----:B------:R-:W-:Y:S01]  /*175f0*/  FSEL R198, R78, -INF , P0 ;  /* 0xff8000004ec67808 */ /* 0x000fe20000000000 */
[----:B------:R-:W-:Y:S01]  /*17600*/  FFMA.FTZ R96, -R235, R11, R96 ;  /* 0x0000000beb607223 */ /* 0x000fe20000010160 */
[----:B------:R-:W-:Y:S02]  /*17610*/  ISETP.GE.AND P0, PT, R197, R221, PT ;  /* 0x000000ddc500720c */ /* 0x000fe40003f06270 */
[----:B------:R-:W-:Y:S02]  /*17620*/  I2FP.F32.S32 R12, R12 ;  /* 0x0000000c000c7245 */ /* 0x000fe40000201400 */
[----:B------:R-:W-:Y:S02]  /*17630*/  I2FP.F32.S32 R10, R10 ;  /* 0x0000000a000a7245 */ /* 0x000fe40000201400 */
[--C-:B------:R-:W-:Y:S01]  /*17640*/  IADD3 R11, PT, PT, R164, -0xa9, -R163.reuse ;  /* 0xffffff57a40b7810 */ /* 0x100fe20007ffe8a3 */
[----:B------:R-:W-:Y:S01]  /*17650*/  FFMA.FTZ R92, -R235, R12, R92 ;  /* 0x0000000ceb5c7223 */ /* 0x000fe2000001015c */
[----:B------:R-:W-:Y:S01]  /*17660*/  FSEL R195, R79, -INF , P0 ;  /* 0xff8000004fc37808 */ /* 0x000fe20000000000 */
[----:B------:R-:W-:Y:S01]  /*17670*/  FFMA.FTZ R86, -R235, R10, R86 ;  /* 0x0000000aeb567223 */ /* 0x000fe20000010156 */
[-C--:B------:R-:W-:Y:S02]  /*17680*/  ISETP.GE.AND P0, PT, R54, R224.reuse, PT ;  /* 0x000000e03600720c */ /* 0x080fe40003f06270 */
[--C-:B------:R-:W-:Y:S02]  /*17690*/  IADD3 R12, PT, PT, R164, -0xa1, -R163.reuse ;  /* 0xffffff5fa40c7810 */ /* 0x100fe40007ffe8a3 */
[----:B------:R-:W-:Y:S02]  /*176a0*/  IABS R11, R11 ;  /* 0x0000000b000b7213 */ /* 0x000fe40000000000 */
[----:B------:R-:W-:Y:S02]  /*176b0*/  IADD3 R10, PT, PT, R222, -0xb9, -R163 ;  /* 0xffffff47de0a7810 */ /* 0x000fe40007ffe8a3 */
[----:B------:R-:W-:Y:S02]  /*176c0*/  FSEL R192, R88, -INF , P0 ;  /* 0xff80000058c07808 */ /* 0x000fe40000000000 */
[----:B------:R-:W-:Y:S02]  /*176d0*/  ISETP.GE.AND P0, PT, R49, R224, PT ;  /* 0x000000e03100720c */ /* 0x000fe40003f06270 */
[----:B------:R-:W-:Y:S02]  /*176e0*/  IABS R12, R12 ;  /* 0x0000000c000c7213 */ /* 0x000fe40000000000 */
[----:B------:R-:W-:Y:S02]  /*176f0*/  I2FP.F32.S32 R11, R11 ;  /* 0x0000000b000b7245 */ /* 0x000fe40000201400 */
[----:B------:R-:W-:Y:S02]  /*17700*/  IABS R10, R10 ;  /* 0x0000000a000a7213 */ /* 0x000fe40000000000 */
[----:B------:R-:W-:Y:S01]  /*17710*/  FSEL R191, R89, -INF , P0 ;  /* 0xff80000059bf7808 */ /* 0x000fe20000000000 */
[C---:B------:R-:W-:Y:S01]  /*17720*/  FFMA.FTZ R91, -R235.reuse, R11, R91 ;  /* 0x0000000beb5b7223 */ /* 0x040fe2000001015b */
[-C--:B------:R-:W-:Y:S02]  /*17730*/  ISETP.GE.AND P0, PT, R196, R221.reuse, PT ;  /* 0x000000ddc400720c */ /* 0x080fe40003f06270 */
        /* <DEDUP_REMOVED lines=16> */
[----:B------:R-:W-:Y:S01]  /*17840*/  FFMA.FTZ R94, -R235, R11, R94 ;  /* 0x0000000beb5e7223 */ /* 0x000fe2000001015e */
[----:B------:R-:W-:Y:S01]  /*17850*/  I2FP.F32.S32 R12, R12 ;  /* 0x0000000c000c7245 */ /* 0x000fe20000201400 */
[----:B------:R-:W-:Y:S01]  /*17860*/  IMAD.MOV.U32 R92, RZ, RZ, R47 ;  /* 0x000000ffff5c7224 */ /* 0x000fe200078e002f */
[----:B------:R-:W-:Y:S01]  /*17870*/  ISETP.GE.AND P0, PT, R43, R224, PT ;  /* 0x000000e02b00720c */ /* 0x000fe20003f06270 */
[----:B------:R-:W-:Y:S01]  /*17880*/  IMAD.MOV.U32 R47, RZ, RZ, R22 ;  /* 0x000000ffff2f7224 */ /* 0x000fe200078e0016 */
[----:B------:R-:W-:Y:S01]  /*17890*/  I2FP.F32.S32 R10, R10 ;  /* 0x0000000a000a7245 */ /* 0x000fe20000201400 */
[----:B------:R-:W-:Y:S01]  /*178a0*/  FFMA.FTZ R90, -R235, R12, R90 ;  /* 0x0000000ceb5a7223 */ /* 0x000fe2000001015a */
[C-C-:B------:R-:W-:Y:S02]  /*178b0*/  IADD3 R11, PT, PT, R222.reuse, -0xc9, -R163.reuse ;  /* 0xffffff37de0b7810 */ /* 0x140fe40007ffe8a3 */
[----:B------:R-:W-:Y:S01]  /*178c0*/  FSEL R88, R93, -INF , P0 ;  /* 0xff8000005d587808 */ /* 0x000fe20000000000 */
[----:B------:R-:W-:Y:S01]  /*178d0*/  IMAD.MOV.U32 R93, RZ, RZ, R18 ;  /* 0x000000ffff5d7224 */ /* 0x000fe200078e0012 */
[----:B------:R-:W-:Y:S01]  /*178e0*/  ISETP.GE.AND P0, PT, R189, R221, PT ;  /* 0x000000ddbd00720c */ /* 0x000fe20003f06270 */
[----:B------:R-:W-:Y:S01]  /*178f0*/  FFMA.FTZ R100, -R235, R10, R100 ;  /* 0x0000000aeb647223 */ /* 0x000fe20000010164 */
[--C-:B------:R-:W-:Y:S02]  /*17900*/  IADD3 R12, PT, PT, R222, -0xc1, -R163.reuse ;  /* 0xffffff3fde0c7810 */ /* 0x100fe40007ffe8a3 */
[----:B------:R-:W-:Y:S02]  /*17910*/  IABS R11, R11 ;  /* 0x0000000b000b7213 */ /* 0x000fe40000000000 */
[----:B------:R-:W-:Y:S02]  /*17920*/  IADD3 R10, PT, PT, R164, -0xb1, -R163 ;  /* 0xffffff4fa40a7810 */ /* 0x000fe40007ffe8a3 */
        /* <DEDUP_REMOVED lines=11> */
[----:B------:R-:W-:Y:S01]  /*179e0*/  IADD3 R11, PT, PT, R222, -0xd0, -R163 ;  /* 0xffffff30de0b7810 */ /* 0x000fe20007ffe8a3 */
[----:B------:R-:W-:Y:S01]  /*179f0*/  FFMA.FTZ R95, -R235, R10, R95 ;  /* 0x0000000aeb5f7223 */ /* 0x000fe2000001015f */
[----:B------:R-:W-:Y:S01]  /*17a00*/  FSEL R188, R96, -INF , P0 ;  /* 0xff80000060bc7808 */ /* 0x000fe20000000000 */
[----:B------:R-:W-:Y:S01]  /*17a10*/  IMAD.MOV.U32 R96, RZ, RZ, R13 ;  /* 0x000000ffff607224 */ /* 0x000fe200078e000d */
[--C-:B------:R-:W-:Y:S02]  /*17a20*/  IADD3 R12, PT, PT, R222, -0xc8, -R163.reuse ;  /* 0xffffff38de0c7810 */ /* 0x100fe40007ffe8a3 */
[----:B------:R-:W-:Y:S02]  /*17a30*/  IABS R11, R11 ;  /* 0x0000000b000b7213 */ /* 0x000fe40000000000 */
[----:B------:R-:W-:Y:S02]  /*17a40*/  ISETP.GE.AND P0, PT, R40, R224, PT ;  /* 0x000000e02800720c */ /* 0x000fe40003f06270 */
[----:B------:R-:W-:Y:S02]  /*17a50*/  IADD3 R10, PT, PT, R164, -0xb8, -R163 ;  /* 0xffffff48a40a7810 */ /* 0x000fe40007ffe8a3 */
[----:B------:R-:W-:Y:S02]  /*17a60*/  IABS R12, R12 ;  /* 0x0000000c000c7213 */ /* 0x000fe40000000000 */
[----:B------:R-:W-:Y:S02]  /*17a70*/  I2FP.F32.S32 R11, R11 ;  /* 0x0000000b000b7245 */ /* 0x000fe40000201400 */
[----:B------:R-:W-:Y:S01]  /*17a80*/  FSEL R186, R97, -INF , P0 ;  /* 0xff80000061ba7808 */ /* 0x000fe20000000000 */
[----:B------:R-:W-:Y:S01]  /*17a90*/  IMAD.MOV.U32 R97, RZ, RZ, R58 ;  /* 0x000000ffff617224 */ /* 0x000fe200078e003a */
[----:B------:R-:W-:Y:S01]  /*17aa0*/  IABS R10, R10 ;  /* 0x0000000a000a7213 */ /* 0x000fe20000000000 */
[----:B------:R-:W-:Y:S01]  /*17ab0*/  IMAD.MOV.U32 R58, RZ, RZ, R35 ;  /* 0x000000ffff3a7224 */ /* 0x000fe200078e0023 */
[----:B------:R-:W-:Y:S01]  /*17ac0*/  ISETP.GE.AND P0, PT, R54, R221, PT ;  /* 0x000000dd3600720c */ /* 0x000fe20003f06270 */
[----:B------:R-:W-:Y:S01]  /*17ad0*/  VIADD R35, R153, 0xd0 ;  /* 0x000000d099237836 */ /* 0x000fe20000000000 */
[----:B------:R-:W-:Y:S01]  /*17ae0*/  I2FP.F32.S32 R12, R12 ;  /* 0x0000000c000c7245 */ /* 0x000fe20000201400 */
[C---:B------:R-:W-:Y:S01]  /*17af0*/  FFMA.FTZ R108, -R235.reuse, R11, R108 ;  /* 0x0000000beb6c7223 */ /* 0x040fe2000001016c */
[----:B------:R-:W-:Y:S02]  /*17b00*/  I2FP.F32.S32 R10, R10 ;  /* 0x0000000a000a7245 */ /* 0x000fe40000201400 */
[----:B------:R-:W-:Y:S01]  /*17b10*/  FSEL R52, R90, -INF , P0 ;  /* 0xff8000005a347808 */ /* 0x000fe20000000000 */
[C---:B------:R-:W-:Y:S01]  /*17b20*/  FFMA.FTZ R104, -R235.reuse, R12, R104 ;  /* 0x0000000ceb687223 */ /* 0x040fe20000010168 */
[C-C-:B------:R-:W-:Y:S01]  /*17b30*/  IADD3 R11, PT, PT, R164.reuse, -0xc1, -R163.reuse ;  /* 0xffffff3fa40b7810 */ /* 0x140fe20007ffe8a3 */
[----:B------:R-:W-:Y:S01]  /*17b40*/  FFMA.FTZ R98, -R235, R10, R98 ;  /* 0x0000000aeb627223 */ /* 0x000fe20000010162 */
[----:B------:R-:W-:Y:S02]  /*17b50*/  ISETP.GE.AND P0, PT, R49, R221, PT ;  /* 0x000000dd3100720c */ /* 0x000fe40003f06270 */
[----:B------:R-:W-:Y:S02]  /*17b60*/  IADD3 R12, PT, PT, R164, -0xb9, -R163 ;  /* 0xffffff47a40c7810 */ /* 0x000fe40007ffe8a3 */
[----:B------:R-:W-:Y:S02]  /*17b70*/  IABS R11, R11 ;  /* 0x0000000b000b7213 */ /* 0x000fe40000000000 */
[----:B------:R-:W-:Y:S01]  /*17b80*/  FSEL R90, R91, -INF , P0 ;  /* 0xff8000005b5a7808 */ /* 0x000fe20000000000 */
[----:B------:R-:W-:Y:S01]  /*17b90*/  IMAD.MOV.U32 R91, RZ, RZ, R61 ;  /* 0x000000ffff5b7224 */ /* 0x000fe200078e003d */
[----:B------:R-:W-:Y:S02]  /*17ba0*/  IADD3 R10, PT, PT, R222, -0xd1, -R163 ;  /* 0xffffff2fde0a7810 */ /* 0x000fe40007ffe8a3 */
[----:B------:R-:W-:Y:S02]  /*17bb0*/  ISETP.GE.AND P0, PT, R41, R224, PT ;  /* 0x000000e02900720c */ /* 0x000fe40003f06270 */
[----:B------:R-:W-:Y:S02]  /*17bc0*/  IABS R12, R12 ;  /* 0x0000000c000c7213 */ /* 0x000fe40000000000 */
[----:B------:R-:W-:Y:S02]  /*17bd0*/  I2FP.F32.S32 R11, R11 ;  /* 0x0000000b000b7245 */ /* 0x000fe40000201400 */
[----:B------:R-:W-:Y:S02]  /*17be0*/  IABS R10, R10 ;  /* 0x0000000a000a7213 */ /* 0x000fe40000000000 */
[----:B------:R-:W-:Y:S01]  /*17bf0*/  FSEL R81, R100, -INF , P0 ;  /* 0xff80000064517808 */ /* 0x000fe20000000000 */
[C---:B------:R-:W-:Y:S01]  /*17c00*/  FFMA.FTZ R103, -R235.reuse, R11, R103 ;  /* 0x0000000beb677223 */ /* 0x040fe20000010167 */
[----:B------:R-:W-:Y:S01]  /*17c10*/  ISETP.GE.AND P0, PT, R38, R224, PT ;  /* 0x000000e02600720c */ /* 0x000fe20003f06270 */
[----:B------:R-:W-:Y:S01]  /*17c20*/  IMAD.MOV.U32 R100, RZ, RZ, R50 ;  /* 0x000000ffff647224 */ /* 0x000fe200078e0032 */
[----:B------:R-:W-:Y:S02]  /*17c30*/  I2FP.F32.S32 R12, R12 ;  /* 0x0000000c000c7245 */ /* 0x000fe40000201400 */
[----:B------:R-:W-:Y:S02]  /*17c40*/  I2FP.F32.S32 R10, R10 ;  /* 0x0000000a000a7245 */ /* 0x000fe40000201400 */
[----:B------:R-:W-:Y:S01]  /*17c50*/  IADD3 R11, PT, PT, R164, -0xc8, -R163 ;  /* 0xffffff38a40b7810 */ /* 0x000fe20007ffe8a3 */
[----:B------:R-:W-:Y:S01]  /*17c60*/  FFMA.FTZ R99, -R235, R12, R99 ;  /* 0x0000000ceb637223 */ /* 0x000fe20000010163 */
[----:B------:R-:W-:Y:S01]  /*17c70*/  FSEL R80, R101, -INF , P0 ;  /* 0xff80000065507808 */ /* 0x000fe20000000000 */
[----:B------:R-:W-:Y:S01]  /*17c80*/  FFMA.FTZ R109, -R235, R10, R109 ;  /* 0x0000000aeb6d7223 */ /* 0x000fe2000001016d */
[----:B------:R-:W-:Y:S02]  /*17c90*/  ISETP.GE.AND P0, PT, R48, R221, PT ;  /* 0x000000dd3000720c */ /* 0x000fe40003f06270 */
[--C-:B------:R-:W-:Y:S02]  /*17ca0*/  IADD3 R12, PT, PT, R164, -0xc0, -R163.reuse ;  /* 0xffffff40a40c7810 */ /* 0x100fe40007ffe8a3 */
[----:B------:R-:W-:Y:S02]  /*17cb0*/  IABS R11, R11 ;  /* 0x0000000b000b7213 */ /* 0x000fe40000000000 */
[----:B------:R-:W-:Y:S02]  /*17cc0*/  IADD3 R10, PT, PT, R222, -0xd8, -R163 ;  /* 0xffffff28de0a7810 */ /* 0x000fe40007ffe8a3 */
[----:B------:R-:W-:Y:S01]  /*17cd0*/  FSEL R87, R94, -INF , P0 ;  /* 0xff8000005e577808 */ /* 0x000fe20000000000 */
[----:B------:R-:W-:Y:S01]  /*17ce0*/  IMAD.MOV.U32 R94, RZ, RZ, R20 ;  /* 0x000000ffff5e7224 */ /* 0x000fe200078e0014 */
[----:B------:R-:W-:Y:S01]  /*17cf0*/  ISETP.GE.AND P0, PT, R43, R221, PT ;  /* 0x000000dd2b00720c */ /* 0x000fe20003f06270 */
[----:B------:R-:W-:Y:S01]  /*17d00*/  VIADD R20, R153, 0xf8 ;  /* 0x000000f899147836 */ /* 0x000fe20000000000 */
[----:B------:R-:W-:Y:S02]  /*17d10*/  IABS R12, R12 ;  /* 0x0000000c000c7213 */ /* 0x000fe40000000000 */
[----:B------:R-:W-:Y:S02]  /*17d20*/  I2FP.F32.S32 R11, R11 ;  /* 0x0000000b000b7245 */ /* 0x000fe40000201400 */
[----:B------:R-:W-:Y:S02]  /*17d30*/  IABS R10, R10 ;  /* 0x0000000a000a7213 */ /* 0x000fe40000000000 */
[----:B------:R-:W-:Y:S01]  /*17d40*/  FSEL R86, R95, -INF , P0 ;  /* 0xff8000005f567808 */ /* 0x000fe20000000000 */
[----:B------:R-:W-:Y:S01]  /*17d50*/  FFMA.FTZ R106, -R235, R11, R106 ;  /* 0x0000000beb6a7223 */ /* 0x000fe2000001016a */
[----:B------:R-:W-:Y:S01]  /*17d60*/  ISETP.GE.AND P0, PT, R39, R224, PT ;  /* 0x000000e02700720c */ /* 0x000fe20003f06270 */
[----:B------:R-:W-:Y:S01]  /*17d70*/  IMAD.MOV.U32 R95, RZ, RZ, R55 ;  /* 0x000000ffff5f7224 */ /* 0x000fe200078e0037 */
[----:B------:R-:W-:Y:S02]  /*17d80*/  I2FP.F32.S32 R12, R12 ;  /* 0x0000000c000c7245 */ /* 0x000fe40000201400 */
[----:B------:R-:W-:Y:S02]  /*17d90*/  I2FP.F32.S32 R10, R10 ;  /* 0x0000000a000a7245 */ /* 0x000fe40000201400 */
[--C-:B------:R-:W-:Y:S01]  /*17da0*/  IADD3 R11, PT, PT, R222, -0xe1, -R163.reuse ;  /* 0xffffff1fde0b7810 */ /* 0x100fe20007ffe8a3 */
[----:B------:R-:W-:Y:S01]  /*17db0*/  FFMA.FTZ R102, -R235, R12, R102 ;  /* 0x0000000ceb667223 */ /* 0x000fe20000010166 */
[----:B------:R-:W-:Y:S01]  /*17dc0*/  FSEL R77, R104, -INF , P0 ;  /* 0xff800000684d7808 */ /* 0x000fe20000000000 */
[----:B------:R-:W-:Y:S01]  /*17dd0*/  IMAD.MOV.U32 R104, RZ, RZ, R64 ;  /* 0x000000ffff687224 */ /* 0x000fe200078e0040 */
[----:B------:R-:W-:Y:S01]  /*17de0*/  ISETP.GE.AND P0, PT, R37, R224, PT ;  /* 0x000000e02500720c */ /* 0x000fe20003f06270 */
[----:B------:R-:W-:Y:S01]  /*17df0*/  FFMA.FTZ R112, -R235, R10, R112 ;  /* 0x0000000aeb707223 */ /* 0x000fe20000010170 */
[----:B------:R-:W-:Y:S01]  /*17e00*/  IADD3 R12, PT, PT, R222, -0xd9, -R163 ;  /* 0xffffff27de0c7810 */ /* 0x000fe20007ffe8a3 */
[----:B------:R-:W-:Y:S01]  /*17e10*/  IMAD.MOV.U32 R64, RZ, RZ, R57 ;  /* 0x000000ffff407224 */ /* 0x000fe200078e0039 */
[----:B------:R-:W-:Y:S01]  /*17e20*/  IABS R11, R11 ;  /* 0x0000000b000b7213 */ /* 0x000fe20000000000 */
[----:B------:R-:W-:Y:S01]  /*17e30*/  IMAD.MOV.U32 R57, RZ, RZ, R33 ;  /* 0x000000ffff397224 */ /* 0x000fe200078e0021 */
[----:B------:R-:W-:Y:S01]  /*17e40*/  IADD3 R10, PT, PT, R164, -0xc9, -R163 ;  /* 0xffffff37a40a7810 */ /* 0x000fe20007ffe8a3 */
[----:B------:R-:W-:Y:S01]  /*17e50*/  VIADD R33, R153, 0xd1 ;  /* 0x000000d199217836 */ /* 0x000fe20000000000 */
[----:B------:R-:W-:Y:S01]  /*17e60*/  FSEL R76, R105, -INF , P0 ;  /* 0xff800000694c7808 */ /* 0x000fe20000000000 */
[----:B------:R-:W-:Y:S01]  /*17e70*/  IMAD.MOV.U32 R101, RZ, RZ, R64 ;  /* 0x000000ffff657224 */ /* 0x000fe200078e0040 */
[----:B------:R-:W-:Y:S01]  /*17e80*/  ISETP.GE.AND P0, PT, R42, R221, PT ;  /* 0x000000dd2a00720c */ /* 0x000fe20003f06270 */
[----:B------:R-:W-:Y:S01]  /*17e90*/  IMAD.MOV.U32 R105, RZ, RZ, R65 ;  /* 0x000000ffff697224 */ /* 0x000fe200078e0041 */
[----:B------:R-:W-:Y:S02]  /*17ea0*/  IABS R12, R12 ;  /* 0x0000000c000c7213 */ /* 0x000fe40000000000 */
[----:B------:R-:W-:Y:S02]  /*17eb0*/  I2FP.F32.S32 R11, R11 ;  /* 0x0000000b000b7245 */ /* 0x000fe40000201400 */
[----:B------:R-:W-:Y:S02]  /*17ec0*/  IABS R10, R10 ;  /* 0x0000000a000a7213 */ /* 0x000fe40000000000 */
[----:B------:R-:W-:Y:S01]  /*17ed0*/  FSEL R83, R98, -INF , P0 ;  /* 0xff80000062537808 */ /* 0x000fe20000000000 */
[----:B------:R-:W-:Y:S01]  /*17ee0*/  IMAD.MOV.U32 R98, RZ, RZ, R23 ;  /* 0x000000ffff627224 */ /* 0x000fe200078e0017 */
[----:B------:R-:W-:Y:S01]  /*17ef0*/  I2FP.F32.S32 R12, R12 ;  /* 0x0000000c000c7245 */ /* 0x000fe20000201400 */
[C---:B------:R-:W-:Y:S01]  /*17f00*/  FFMA.FTZ R117, -R235.reuse, R11, R117 ;  /* 0x0000000beb757223 */ /* 0x040fe20000010175 */
[----:B------:R-:W-:Y:S02]  /*17f10*/  ISETP.GE.AND P0, PT, R40, R221, PT ;  /* 0x000000dd2800720c */ /* 0x000fe40003f06270 */
[----:B------:R-:W-:Y:S01]  /*17f20*/  I2FP.F32.S32 R10, R10 ;  /* 0x0000000a000a7245 */ /* 0x000fe20000201400 */
[----:B------:R-:W-:Y:S01]  /*17f30*/  FFMA.FTZ R113, -R235, R12, R113 ;  /* 0x0000000ceb717223 */ /* 0x000fe20000010171 */
[C---:B------:R-:W-:Y:S02]  /*17f40*/  IADD3 R11, PT, PT, R222.reuse, -0xe8, -R163 ;  /* 0xffffff18de0b7810 */ /* 0x040fe40007ffe8a3 */
[----:B------:R-:W-:Y:S01]  /*17f50*/  FSEL R82, R99, -INF , P0 ;  /* 0xff80000063527808 */ /* 0x000fe20000000000 */
[----:B------:R-:W-:Y:S01]  /*17f60*/  FFMA.FTZ R107, -R235, R10, R107 ;  /* 0x0000000aeb6b7223 */ /* 0x000fe2000001016b */
[----:B------:R-:W-:Y:S01]  /*17f70*/  ISETP.GE.AND P0, PT, R35, R224, PT ;  /* 0x000000e02300720c */ /* 0x000fe20003f06270 */
[----:B------:R-:W-:Y:S01]  /*17f80*/  IMAD.MOV.U32 R99, RZ, RZ, R53 ;  /* 0x000000ffff637224 */ /* 0x000fe200078e0035 */
[--C-:B------:R-:W-:Y:S02]  /*17f90*/  IADD3 R12, PT, PT, R222, -0xe0, -R163.reuse ;  /* 0xffffff20de0c7810 */ /* 0x100fe40007ffe8a3 */
[----:B------:R-:W-:Y:S02]  /*17fa0*/  IABS R11, R11 ;  /* 0x0000000b000b7213 */ /* 0x000fe40000000000 */
[----:B------:R-:W-:Y:S02]  /*17fb0*/  IADD3 R10, PT, PT, R164, -0xd0, -R163 ;  /* 0xffffff30a40a7810 */ /* 0x000fe40007ffe8a3 */
[----:B------:R-:W-:Y:S01]  /*17fc0*/  FSEL R73, R108, -INF , P0 ;  /* 0xff8000006c497808 */ /* 0x000fe20000000000 */
[----:B------:R-:W-:Y:S01]  /*17fd0*/  IMAD.MOV.U32 R108, RZ, RZ, R32 ;  /* 0x000000ffff6c7224 */ /* 0x000fe200078e0020 */
[----:B------:R-:W-:Y:S01]  /*17fe0*/  IABS R12, R12 ;  /* 0x0000000c000c7213 */ /* 0x000fe20000000000 */
[----:B------:R-:W-:Y:S01]  /*17ff0*/  VIADD R32, R153, 0xe0 ;  /* 0x000000e099207836 */ /* 0x000fe20000000000 */
[----:B------:R-:W-:Y:S02]  /*18000*/  I2FP.F32.S32 R11, R11 ;  /* 0x0000000b000b7245 */ /* 0x000fe40000201400 */
[----:B------:R-:W-:Y:S02]  /*18010*/  ISETP.GE.AND P0, PT, R33, R224, PT ;  /* 0x000000e02100720c */ /* 0x000fe40003f06270 */
[----:B------:R-:W-:Y:S01]  /*18020*/  IABS R10, R10 ;  /* 0x0000000a000a7213 */ /* 0x000fe20000000000 */
[----:B------:R-:W-:Y:S01]  /*18030*/  FFMA.FTZ R120, -R235, R11, R120 ;  /* 0x0000000beb787223 */ /* 0x000fe20000010178 */
[----:B------:R-:W-:Y:S02]  /*18040*/  I2FP.F32.S32 R12, R12 ;  /* 0x0000000c000c7245 */ /* 0x000fe40000201400 */
[----:B------:R-:W-:Y:S01]  /*18050*/  FSEL R72, R109, -INF , P0 ;  /* 0xff8000006d487808 */ /* 0x000fe20000000000 */
[----:B------:R-:W-:Y:S01]  /*18060*/  IMAD.MOV.U32 R109, RZ, RZ, R51 ;  /* 0x000000ffff6d7224 */ /* 0x000fe200078e0033 */
[----:B------:R-:W-:Y:S01]  /*18070*/  I2FP.F32.S32 R10, R10 ;  /* 0x0000000a000a7245 */ /* 0x000fe20000201400 */
[----:B------:R-:W-:Y:S01]  /*18080*/  FFMA.FTZ R116, -R235, R12, R116 ;  /* 0x0000000ceb747223 */ /* 0x000fe20000010174 */
[----:B------:R-:W-:Y:S02]  /*18090*/  ISETP.GE.AND P0, PT, R41, R221, PT ;  /* 0x000000dd2900720c */ /* 0x000fe40003f06270 */
[--C-:B------:R-:W-:Y:S01]  /*180a0*/  IADD3 R11, PT, PT, R164, -0xd9, -R163.reuse ;  /* 0xffffff27a40b7810 */ /* 0x100fe20007ffe8a3 */
[----:B------:R-:W-:Y:S01]  /*180b0*/  FFMA.FTZ R110, -R235, R10, R110 ;  /* 0x0000000aeb6e7223 */ /* 0x000fe2000001016e */
[----:B------:R-:W-:Y:S01]  /*180c0*/  FSEL R79, R102, -INF , P0 ;  /* 0xff800000664f7808 */ /* 0x000fe20000000000 */
[----:B------:R-:W-:Y:S01]  /*180d0*/  IMAD.MOV.U32 R102, RZ, RZ, R36 ;  /* 0x000000ffff667224 */ /* 0x000fe200078e0024 */
[----:B------:R-:W-:Y:S01]  /*180e0*/  IADD3 R12, PT, PT, R164, -0xd1, -R163 ;  /* 0xffffff2fa40c7810 */ /* 0x000fe20007ffe8a3 */
[----:B------:R-:W-:Y:S01]  /*180f0*/  IMAD.MOV.U32 R36, RZ, RZ, R15 ;  /* 0x000000ffff247224 */ /* 0x000fe200078e000f */
[----:B------:R-:W-:Y:S01]  /*18100*/  IABS R11, R11 ;  /* 0x0000000b000b7213 */ /* 0x000fe20000000000 */
[----:B------:R-:W-:Y:S01]  /*18110*/  VIADD R15, R153, 0xf9 ;  /* 0x000000f9990f7836 */ /* 0x000fe20000000000 */
[----:B------:R-:W-:Y:S02]  /*18120*/  ISETP.GE.AND P0, PT, R38, R221, PT ;  /* 0x000000dd2600720c */ /* 0x000fe40003f06270 */
[----:B------:R-:W-:Y:S02]  /*18130*/  IADD3 R10, PT, PT, R222, -0xe9, -R163 ;  /* 0xffffff17de0a7810 */ /* 0x000fe40007ffe8a3 */
[----:B------:R-:W-:Y:S02]  /*18140*/  IABS R12, R12 ;  /* 0x0000000c000c7213 */ /* 0x000fe40000000000 */
[----:B------:R-:W-:Y:S02]  /*18150*/  I2FP.F32.S32 R11, R11 ;  /* 0x0000000b000b7245 */ /* 0x000fe40000201400 */
[----:B------:R-:W-:Y:S01]  /*18160*/  FSEL R78, R103, -INF , P0 ;  /* 0xff800000674e7808 */ /* 0x000fe20000000000 */
[----:B------:R-:W-:Y:S01]  /*18170*/  IMAD.MOV.U32 R103, RZ, RZ, R30 ;  /* 0x000000ffff677224 */ /* 0x000fe200078e001e */
[----:B------:R-:W-:Y:S01]  /*18180*/  IABS R10, R10 ;  /* 0x0000000a000a7213 */ /* 0x000fe20000000000 */
[----:B------:R-:W-:Y:S01]  /*18190*/  VIADD R30, R153, 0xe1 ;  /* 0x000000e1991e7836 */ /* 0x000fe20000000000 */
[----:B------:R-:W-:Y:S01]  /*181a0*/  ISETP.GE.AND P0, PT, R34, R224, PT ;  /* 0x000000e02200720c */ /* 0x000fe20003f06270 */
[C---:B------:R-:W-:Y:S01]  /*181b0*/  FFMA.FTZ R115, -R235.reuse, R11, R115 ;  /* 0x0000000beb737223 */ /* 0x040fe20000010173 */
[----:B------:R-:W-:Y:S02]  /*181c0*/  I2FP.F32.S32 R12, R12 ;  /* 0x0000000c000c7245 */ /* 0x000fe40000201400 */
[----:B------:R-:W-:Y:S02]  /*181d0*/  I2FP.F32.S32 R10, R10 ;  /* 0x0000000a000a7245 */ /* 0x000fe40000201400 */
[----:B------:R-:W-:Y:S01]  /*181e0*/  FSEL R69, R112, -INF , P0 ;  /* 0xff80000070457808 */ /* 0x000fe20000000000 */
[----:B------:R-:W-:Y:S01]  /*181f0*/  IMAD.MOV.U32 R112, RZ, RZ, R19 ;  /* 0x000000ffff707224 */ /* 0x000fe200078e0013 */
[C---:B------:R-:W-:Y:S01]  /*18200*/  IADD3 R11, PT, PT, R164.reuse, -0xe1, -R163 ;  /* 0xffffff1fa40b7810 */ /* 0x040fe20007ffe8a3 */
[----:B------:R-:W-:Y:S01]  /*18210*/  FFMA.FTZ R121, -R235, R10, R121 ;  /* 0x0000000aeb797223 */ /* 0x000fe20000010179 */
[----:B------:R-:W-:Y:S01]  /*18220*/  ISETP.GE.AND P0, PT, R31, R224, PT ;  /* 0x000000e01f00720c */ /* 0x000fe20003f06270 */
[----:B------:R-:W-:Y:S01]  /*18230*/  FFMA.FTZ R111, -R235, R12, R111 ;  /* 0x0000000ceb6f7223 */ /* 0x000fe2000001016f */
[--C-:B------:R-:W-:Y:S02]  /*18240*/  IADD3 R12, PT, PT, R164, -0xd8, -R163.reuse ;  /* 0xffffff28a40c7810 */ /* 0x100fe40007ffe8a3 */
        /* <DEDUP_REMOVED lines=20> */
[C-C-:B------:R-:W-:Y:S02]  /*18390*/  IADD3 R12, PT, PT, R164.reuse, -0xe0, -R163.reuse ;  /* 0xffffff20a40c7810 */ /* 0x140fe40007ffe8a3 */
        /* <DEDUP_REMOVED lines=11> */
[-C--:B------:R-:W-:Y:S01]  /*18450*/  ISETP.GE.AND P0, PT, R35, R221.reuse, PT ;  /* 0x000000dd2300720c */ /* 0x080fe20003f06270 */
[----:B------:R-:W-:Y:S01]  /*18460*/  IMAD.MOV.U32 R117, RZ, RZ, R28 ;  /* 0x000000ffff757224 */ /* 0x000fe200078e001c */
[----:B------:R-:W-:Y:S01]  /*18470*/  I2FP.F32.S32 R12, R12 ;  /* 0x0000000c000c7245 */ /* 0x000fe20000201400 */
[----:B------:R-:W-:Y:S01]  /*18480*/  VIADD R28, R153, 0xe9 ;  /* 0x000000e9991c7836 */ /* 0x000fe20000000000 */
[----:B------:R-:W-:Y:S02]  /*18490*/  I2FP.F32.S32 R10, R10 ;  /* 0x0000000a000a7245 */ /* 0x000fe40000201400 */
[----:B------:R-:W-:Y:S01]  /*184a0*/  IADD3 R11, PT, PT, R164, -0xf8, -R163 ;  /* 0xffffff08a40b7810 */ /* 0x000fe20007ffe8a3 */
[C---:B------:R-:W-:Y:S01]  /*184b0*/  FFMA.FTZ R118, -R235.reuse, R12, R118 ;  /* 0x0000000ceb767223 */ /* 0x040fe20000010176 */
[----:B------:R-:W-:Y:S01]  /*184c0*/  FSEL R71, R110, -INF , P0 ;  /* 0xff8000006e477808 */ /* 0x000fe20000000000 */
[----:B------:R-:W-:Y:S01]  /*184d0*/  FFMA.FTZ R122, -R235, R10, R122 ;  /* 0x0000000aeb7a7223 */ /* 0x000fe2000001017a */
[----:B------:R-:W-:Y:S01]  /*184e0*/  ISETP.GE.AND P0, PT, R33, R221, PT ;  /* 0x000000dd2100720c */ /* 0x000fe20003f06270 */
[----:B------:R-:W-:Y:S01]  /*184f0*/  IMAD.MOV.U32 R110, RZ, RZ, R25 ;  /* 0x000000ffff6e7224 */ /* 0x000fe200078e0019 */
[C-C-:B------:R-:W-:Y:S01]  /*18500*/  IADD3 R12, PT, PT, R164.reuse, -0xe9, -R163.reuse ;  /* 0xffffff17a40c7810 */ /* 0x140fe20007ffe8a3 */
[----:B------:R-:W-:Y:S01]  /*18510*/  VIADD R25, R153, 0xf0 ;  /* 0x000000f099197836 */ /* 0x000fe20000000000 */
        /* <DEDUP_REMOVED lines=10> */
[----:B------:R-:W-:Y:S01]  /*185c0*/  IMAD.MOV.U32 R120, RZ, RZ, R14 ;  /* 0x000000ffff787224 */ /* 0x000fe200078e000e */
[----:B------:R-:W-:Y:S01]  /*185d0*/  I2FP.F32.S32 R12, R12 ;  /* 0x0000000c000c7245 */ /* 0x000fe20000201400 */
[----:B------:R-:W-:Y:S01]  /*185e0*/  FFMA.FTZ R130, -R235, R11, R130 ;  /* 0x0000000beb827223 */ /* 0x000fe20000010182 */
[----:B------:R-:W-:Y:S01]  /*185f0*/  ISETP.GE.AND P0, PT, R28, R224, PT ;  /* 0x000000e01c00720c */ /* 0x000fe20003f06270 */
[----:B------:R-:W-:Y:S01]  /*18600*/  VIADD R11, R162, 0xfffffff8 ;  /* 0xfffffff8a20b7836 */ /* 0x000fe20000000000 */
[----:B------:R-:W-:Y:S01]  /*18610*/  I2FP.F32.S32 R10, R10 ;  /* 0x0000000a000a7245 */ /* 0x000fe20000201400 */
[----:B------:R-:W-:Y:S01]  /*18620*/  IMAD.MOV.U32 R162, RZ, RZ, R60 ;  /* 0x000000ffffa27224 */ /* 0x000fe200078e003c */
[----:B------:R-:W-:Y:S01]  /*18630*/  FSEL R60, R121, -INF , P0 ;  /* 0xff800000793c7808 */ /* 0x000fe20000000000 */
[C---:B------:R-:W-:Y:S01]  /*18640*/  FFMA.FTZ R123, -R235.reuse, R12, R123 ;  /* 0x0000000ceb7b7223 */ /* 0x040fe2000001017b */
[-C--:B------:R-:W-:Y:S01]  /*18650*/  ISETP.GE.AND P0, PT, R34, R221.reuse, PT ;  /* 0x000000dd2200720c */ /* 0x080fe20003f06270 */
[----:B------:R-:W-:Y:S01]  /*18660*/  FFMA.FTZ R127, -R235, R10, R127 ;  /* 0x0000000aeb7f7223 */ /* 0x000fe2000001017f */
[--C-:B------:R-:W-:Y:S02]  /*18670*/  IADD3 R12, PT, PT, R222, -0xf1, -R163.reuse ;  /* 0xffffff0fde0c7810 */ /* 0x100fe40007ffe8a3 */
[----:B------:R-:W-:Y:S01]  /*18680*/  IADD3 R10, PT, PT, R164, -0xf9, -R163 ;  /* 0xffffff07a40a7810 */ /* 0x000fe20007ffe8a3 */
[----:B------:R-:W-:Y:S01]  /*18690*/  IMAD.MOV.U32 R164, RZ, RZ, R59 ;  /* 0x000000ffffa47224 */ /* 0x000fe200078e003b */
[----:B------:R-:W-:Y:S02]  /*186a0*/  FSEL R67, R114, -INF , P0 ;  /* 0xff80000072437808 */ /* 0x000fe40000000000 */
[----:B------:R-:W-:Y:S02]  /*186b0*/  IABS R12, R12 ;  /* 0x0000000c000c7213 */ /* 0x000fe40000000000 */
[----:B------:R-:W-:Y:S02]  /*186c0*/  ISETP.GE.AND P0, PT, R31, R221, PT ;  /* 0x000000dd1f00720c */ /* 0x000fe40003f06270 */
[----:B------:R-:W-:Y:S02]  /*186d0*/  IABS R10, R10 ;  /* 0x0000000a000a7213 */ /* 0x000fe40000000000 */
[----:B------:R-:W-:Y:S02]  /*186e0*/  I2FP.F32.S32 R12, R12 ;  /* 0x0000000c000c7245 */ /* 0x000fe40000201400 */
[----:B------:R-:W-:Y:S02]  /*186f0*/  FSEL R66, R115, -INF , P0 ;  /* 0xff80000073427808 */ /* 0x000fe40000000000 */
[----:B------:R-:W-:Y:S01]  /*18700*/  I2FP.F32.S32 R10, R10 ;  /* 0x0000000a000a7245 */ /* 0x000fe20000201400 */
[----:B------:R-:W-:Y:S01]  /*18710*/  FFMA.FTZ R125, -R235, R12, R125 ;  /* 0x0000000ceb7d7223 */ /* 0x000fe2000001017d */
[----:B------:R-:W-:Y:S02]  /*18720*/  ISETP.GE.AND P0, PT, R25, R224, PT ;  /* 0x000000e01900720c */ /* 0x000fe40003f06270 */
[----:B------:R-:W-:Y:S01]  /*18730*/  IABS R11, R11 ;  /* 0x0000000b000b7213 */ /* 0x000fe20000000000 */
[----:B------:R-:W-:Y:S01]  /*18740*/  FFMA.FTZ R131, -R235, R10, R131 ;  /* 0x0000000aeb837223 */ /* 0x000fe20000010183 */
[----:B------:R-:W-:Y:S02]  /*18750*/  FSEL R57, R124, -INF , P0 ;  /* 0xff8000007c397808 */ /* 0x000fe40000000000 */
[----:B------:R-:W-:Y:S02]  /*18760*/  ISETP.GE.AND P0, PT, R24, R224, PT ;  /* 0x000000e01800720c */ /* 0x000fe40003f06270 */
[--C-:B------:R-:W-:Y:S02]  /*18770*/  IADD3 R10, PT, PT, R222, -0xf8, -R163.reuse ;  /* 0xffffff08de0a7810 */ /* 0x100fe40007ffe8a3 */
[----:B------:R-:W-:Y:S02]  /*18780*/  FSEL R56, R125, -INF , P0 ;  /* 0xff8000007d387808 */ /* 0x000fe40000000000 */
[----:B------:R-:W-:Y:S02]  /*18790*/  IABS R10, R10 ;  /* 0x0000000a000a7213 */ /* 0x000fe40000000000 */
[----:B------:R-:W-:Y:S02]  /*187a0*/  ISETP.GE.AND P0, PT, R32, R221, PT ;  /* 0x000000dd2000720c */ /* 0x000fe40003f06270 */
[----:B------:R-:W-:Y:S02]  /*187b0*/  IADD3 R163, PT, PT, R222, -0xf9, -R163 ;  /* 0xffffff07dea37810 */ /* 0x000fe40007ffe8a3 */
[----:B------:R-:W-:Y:S02]  /*187c0*/  I2FP.F32.S32 R10, R10 ;  /* 0x0000000a000a7245 */ /* 0x000fe40000201400 */
[----:B------:R-:W-:Y:S02]  /*187d0*/  FSEL R63, R118, -INF , P0 ;  /* 0xff800000763f7808 */ /* 0x000fe40000000000 */
[----:B------:R-:W-:Y:S01]  /*187e0*/  IABS R163, R163 ;  /* 0x000000a300a37213 */ /* 0x000fe20000000000 */
[----:B------:R-:W-:Y:S01]  /*187f0*/  FFMA.FTZ R128, -R235, R10, R128 ;  /* 0x0000000aeb807223 */ /* 0x000fe20000010180 */
[----:B------:R-:W-:Y:S02]  /*18800*/  ISETP.GE.AND P0, PT, R30, R221, PT ;  /* 0x000000dd1e00720c */ /* 0x000fe40003f06270 */
[----:B------:R-:W-:Y:S02]  /*18810*/  I2FP.F32.S32 R163, R163 ;  /* 0x000000a300a37245 */ /* 0x000fe40000201400 */
[----:B------:R-:W-:Y:S02]  /*18820*/  FSEL R62, R119, -INF , P0 ;  /* 0xff800000773e7808 */ /* 0x000fe40000000000 */
[-C--:B------:R-:W-:Y:S01]  /*18830*/  ISETP.GE.AND P0, PT, R20, R224.reuse, PT ;  /* 0x000000e01400720c */ /* 0x080fe20003f06270 */
[----:B------:R-:W-:Y:S01]  /*18840*/  FFMA.FTZ R129, -R235, R163, R129 ;  /* 0x000000a3eb817223 */ /* 0x000fe20000010181 */
[----:B------:R-:W-:Y:S02]  /*18850*/  I2FP.F32.S32 R11, R11 ;  /* 0x0000000b000b7245 */ /* 0x000fe40000201400 */
[----:B------:R-:W-:Y:S02]  /*18860*/  FSEL R51, R128, -INF , P0 ;  /* 0xff80000080337808 */ /* 0x000fe40000000000 */
[-C--:B------:R-:W-:Y:S01]  /*18870*/  ISETP.GE.AND P0, PT, R15, R224.reuse, PT ;  /* 0x000000e00f00720c */ /* 0x080fe20003f06270 */
[----:B------:R-:W-:Y:S01]  /*18880*/  FFMA.FTZ R8, -R235, R11, R8 ;  /* 0x0000000beb087223 */ /* 0x000fe20000010108 */
[----:B------:R-:W-:Y:S02]  /*18890*/  LOP3.LUT R241, R241, 0xfffffffb, RZ, 0xc0, !PT ;  /* 0xfffffffbf1f17812 */ /* 0x000fe400078ec0ff */
[----:B------:R-:W-:Y:S02]  /*188a0*/  FSEL R50, R129, -INF , P0 ;  /* 0xff80000081327808 */ /* 0x000fe40000000000 */
[-C--:B------:R-:W-:Y:S02]  /*188b0*/  ISETP.GE.AND P0, PT, R29, R221.reuse, PT ;  /* 0x000000dd1d00720c */ /* 0x080fe40003f06270 */
[----:B------:R-:W-:Y:S02]  /*188c0*/  ISETP.GE.AND P4, PT, R4, R224, PT ;  /* 0x000000e00400720c */ /* 0x000fe40003f86270 */
[----:B------:R-:W-:Y:S02]  /*188d0*/  FSEL R59, R122, -INF , P0 ;  /* 0xff8000007a3b7808 */ /* 0x000fe40000000000 */
[-C--:B------:R-:W-:Y:S02]  /*188e0*/  ISETP.GE.AND P0, PT, R28, R221.reuse, PT ;  /* 0x000000dd1c00720c */ /* 0x080fe40003f06270 */
[----:B------:R-:W-:Y:S02]  /*188f0*/  FSEL R11, R155, -INF , !P6 ;  /* 0xff8000009b0b7808 */ /* 0x000fe40007000000 */
[----:B------:R-:W-:Y:S02]  /*18900*/  FSEL R58, R123, -INF , P0 ;  /* 0xff8000007b3a7808 */ /* 0x000fe40000000000 */
[-C--:B------:R-:W-:Y:S02]  /*18910*/  ISETP.GE.AND P0, PT, R25, R221.reuse, PT ;  /* 0x000000dd1900720c */ /* 0x080fe40003f06270 */
[----:B------:R-:W-:Y:S02]  /*18920*/  @P2 LOP3.LUT R241, R241, 0x4, RZ, 0xfc, !PT ;  /* 0x00000004f1f12812 */ /* 0x000fe400078efcff */
[----:B------:R-:W-:Y:S02]  /*18930*/  FSEL R55, R126, -INF , P0 ;  /* 0xff8000007e377808 */ /* 0x000fe40000000000 */
[----:B------:R-:W-:Y:S02]  /*18940*/  ISETP.GE.AND P0, PT, R24, R221, PT ;  /* 0x000000dd1800720c */ /* 0x000fe40003f06270 */
[----:B------:R-:W-:Y:S02]  /*18950*/  ISETP.GE.AND P6, PT, R154, R223, PT ;  /* 0x000000df9a00720c */ /* 0x000fe40003fc6270 */
[----:B------:R-:W-:Y:S02]  /*18960*/  FSEL R53, R127, -INF , P0 ;  /* 0xff8000007f357808 */ /* 0x000fe40000000000 */
[-C--:B------:R-:W-:Y:S02]  /*18970*/  ISETP.GE.AND P0, PT, R20, R221.reuse, PT ;  /* 0x000000dd1400720c */ /* 0x080fe40003f06270 */
[----:B------:R-:W-:Y:S02]  /*18980*/  FSEL R17, R17, -INF , P4 ;  /* 0xff80000011117808 */ /* 0x000fe40002000000 */
[----:B------:R-:W-:Y:S02]  /*18990*/  FSEL R23, R130, -INF , P0 ;  /* 0xff80000082177808 */ /* 0x000fe40000000000 */
[----:B------:R-:W-:Y:S02]  /*189a0*/  ISETP.GE.AND P0, PT, R15, R221, PT ;  /* 0x000000dd0f00720c */ /* 0x000fe40003f06270 */
[----:B------:R-:W-:Y:S02]  /*189b0*/  ISETP.GE.AND P4, PT, R161, R220, PT ;  /* 0x000000dca100720c */ /* 0x000fe40003f86270 */
[----:B------:R-:W-:Y:S02]  /*189c0*/  FSEL R22, R131, -INF , P0 ;  /* 0xff80000083167808 */ /* 0x000fe40000000000 */
[----:B------:R-:W-:Y:S02]  /*189d0*/  ISETP.GE.AND P0, PT, R0, R224, PT ;  /* 0x000000e00000720c */ /* 0x000fe40003f06270 */
[----:B------:R-:W-:Y:S02]  /*189e0*/  FSEL R19, R16, -INF , !P6 ;  /* 0xff80000010137808 */ /* 0x000fe40007000000 */
[----:B------:R-:W-:Y:S02]  /*189f0*/  FSEL R124, R8, -INF , P0 ;  /* 0xff800000087c7808 */ /* 0x000fe40000000000 */
[----:B------:R-:W-:Y:S02]  /*18a00*/  LOP3.LUT P0, RZ, R241, 0x8, RZ, 0xc0, !PT ;  /* 0x00000008f1ff7812 */ /* 0x000fe4000780c0ff */
[-C--:B------:R-:W-:Y:S02]  /*18a10*/  ISETP.GE.AND P6, PT, R4, R223.reuse, PT ;  /* 0x000000df0400720c */ /* 0x080fe40003fc6270 */
[----:B------:R-:W-:Y:S02]  /*18a20*/  FSEL R6, R6, -INF , !P5 ;  /* 0xff80000006067808 */ /* 0x000fe40006800000 */
        /* <DEDUP_REMOVED lines=20> */
[----:B------:R-:W-:Y:S01]  /*18b70*/  LOP3.LUT P0, RZ, R241, 0x4, RZ, 0xc0, !PT ;  /* 0x00000004f1ff7812 */ /* 0x000fe2000780c0ff */
        /* <DEDUP_REMOVED lines=8> */
[----:B------:R1:W5:Y:S01]  /*18c00*/  LDL.LU R218, [R1+0x20] ;  /* 0x0000200001da7983 */ /* 0x0003620000300800 */
        /* <DEDUP_REMOVED lines=40> */
[----:B------:R-:W-:Y:S01]  /*18e90*/  LOP3.LUT P2, RZ, R241, 0x20, RZ, 0xc0, !PT ;  /* 0x00000020f1ff7812 */ /* 0x000fe2000784c0ff */
[----:B------:R-:W-:Y:S01]  /*18ea0*/  IMAD.MOV.U32 R120, RZ, RZ, R111 ;  /* 0x000000ffff787224 */ /* 0x000fe200078e006f */
[----:B------:R-:W-:Y:S01]  /*18eb0*/  FSEL R16, R121, -INF , !P6 ;  /* 0xff80000079107808 */ /* 0x000fe20007000000 */
[----:B------:R-:W-:Y:S01]  /*18ec0*/  IMAD.MOV.U32 R117, RZ, RZ, R116 ;  /* 0x000000ffff757224 */ /* 0x000fe200078e0074 */
[-C--:B------:R-:W-:Y:S01]  /*18ed0*/  ISETP.GE.AND P6, PT, R173, R220.reuse, PT ;  /* 0x000000dcad00720c */ /* 0x080fe20003fc6270 */
[----:B------:R-:W-:Y:S01]  /*18ee0*/  IMAD.MOV.U32 R113, RZ, RZ, R164 ;  /* 0x000000ffff717224 */ /* 0x000fe200078e00a4 */
[----:B------:R-:W-:Y:S01]  /*18ef0*/  LOP3.LUT P3, RZ, R241, 0x10, RZ, 0xc0, !PT ;  /* 0x00000010f1ff7812 */ /* 0x000fe2000786c0ff */
        /* <DEDUP_REMOVED lines=15> */
[----:B------:R-:W-:Y:S01]  /*18ff0*/  IMAD R120, R234, 0x100, R152 ;  /* 0x00000100ea787824 */ /* 0x000fe200078e0298 */
[-C--:B------:R-:W-:Y:S01]  /*19000*/  ISETP.GE.AND P1, PT, R166, R223.reuse, PT ;  /* 0x000000dfa600720c */ /* 0x080fe20003f26270 */
[----:B------:R-:W-:Y:S01]  /*19010*/  IMAD.MOV.U32 R116, RZ, RZ, R107 ;  /* 0x000000ffff747224 */ /* 0x000fe200078e006b */
[----:B------:R-:W-:Y:S01]  /*19020*/  FSEL R180, R180, -INF , !P6 ;  /* 0xff800000b4b47808 */ /* 0x000fe20007000000 */
[----:B------:R-:W-:Y:S01]  /*19030*/  IMAD.MOV.U32 R107, RZ, RZ, R112 ;  /* 0x000000ffff6b7224 */ /* 0x000fe200078e0070 */
[-C--:B------:R-:W-:Y:S01]  /*19040*/  ISETP.GE.AND P6, PT, R21, R220.reuse, PT ;  /* 0x000000dc1500720c */ /* 0x080fe20003fc6270 */
[----:B------:R-:W-:Y:S01]  /*19050*/  IMAD.MOV.U32 R163, RZ, RZ, R121 ;  /* 0x000000ffffa37224 */ /* 0x000fe200078e0079 */
[----:B------:R-:W2:Y:S01]  /*19060*/  LD.E R21, desc[UR4][R2.64+0xdc] ;  /* 0x0000dc0402157980 */ /* 0x000ea2000c101900 */
[----:B------:R-:W-:Y:S01]  /*19070*/  IMAD.MOV.U32 R110, RZ, RZ, R117 ;  /* 0x000000ffff6e7224 */ /* 0x000fe200078e0075 */
[----:B------:R-:W-:Y:S01]  /*19080*/  FSEL R181, R181, -INF , !P6 ;  /* 0xff800000b5b57808 */ /* 0x000fe20007000000 */
[----:B------:R-:W-:Y:S01]  /*19090*/  VIADD R120, R120, 0x38 ;  /* 0x0000003878787836 */ /* 0x000fe20000000000 */
[----:B------:R-:W-:Y:S01]  /*190a0*/  FSEL R173, R163, -INF , !P5 ;  /* 0xff800000a3ad7808 */ /* 0x000fe20006800000 */
[----:B------:R-:W-:Y:S01]  /*190b0*/  IMAD.MOV.U32 R121, RZ, RZ, R111 ;  /* 0x000000ffff797224 */ /* 0x000fe200078e006f */
[-C--:B------:R-:W-:Y:S01]  /*190c0*/  ISETP.GE.AND P5, PT, R172, R220.reuse, PT ;  /* 0x000000dcac00720c */ /* 0x080fe20003fa6270 */
[----:B------:R-:W-:Y:S01]  /*190d0*/  IMAD.MOV.U32 R117, RZ, RZ, R116 ;  /* 0x000000ffff757224 */ /* 0x000fe200078e0074 */
[CC--:B------:R-:W-:Y:S01]  /*190e0*/  ISETP.GE.AND P0, PT, R120.reuse, R223.reuse, PT ;  /* 0x000000df7800720c */ /* 0x0c0fe20003f06270 */
        /* <DEDUP_REMOVED lines=93> */
[----:B------:R-:W-:Y:S01]  /*196c0*/  MOV R230, 0x90 ;  /* 0x0000009000e67802 */ /* 0x000fe20000000f00 */
[----:B------:R-:W-:Y:S02]  /*196d0*/  IMAD.MOV.U32 R111, RZ, RZ, R110 ;  /* 0x000000ffff6f7224 */ /* 0x000fe400078e006e */
[----:B------:R-:W-:Y:S02]  /*196e0*/  IMAD.MOV.U32 R110, RZ, RZ, R117 ;  /* 0x000000ffff6e7224 */ /* 0x000fe400078e0075 */
[----:B------:R-:W-:Y:S02]  /*196f0*/  IMAD.MOV.U32 R47, RZ, RZ, R213 ;  /* 0x000000ffff2f7224 */ /* 0x000fe400078e00d5 */
[----:B------:R-:W-:Y:S02]  /*19700*/  IMAD.MOV.U32 R117, RZ, RZ, R116 ;  /* 0x000000ffff757224 */ /* 0x000fe400078e0074 */
[----:B------:R-:W-:Y:S01]  /*19710*/  IMAD.MOV.U32 R116, RZ, RZ, R113 ;  /* 0x000000ffff747224 */ /* 0x000fe200078e0071 */
[----:B------:R-:W-:Y:S01]  /*19720*/  FSEL R47, R47, -INF , !P1 ;  /* 0xff8000002f2f7808 */ /* 0x000fe20004800000 */
[C---:B------:R-:W-:Y:S01]  /*19730*/  IMAD R113, R234.reuse, 0x100, R152 ;  /* 0x00000100ea717824 */ /* 0x040fe200078e0298 */
[-C--:B------:R-:W-:Y:S01]  /*19740*/  ISETP.GE.AND P1, PT, R171, R223.reuse, PT ;  /* 0x000000dfab00720c */ /* 0x080fe20003f26270 */
[----:B------:R-:W-:Y:S02]  /*19750*/  IMAD.MOV.U32 R114, RZ, RZ, R120 ;  /* 0x000000ffff727224 */ /* 0x000fe400078e0078 */
[----:B------:R-:W-:Y:S01]  /*19760*/  VIADD R113, R113, 0x58 ;  /* 0x0000005871717836 */ /* 0x000fe20000000000 */
[----:B------:R-:W-:Y:S01]  /*19770*/  FSEL R176, R115, -INF , !P1 ;  /* 0xff80000073b07808 */ /* 0x000fe20004800000 */
[----:B------:R-:W-:Y:S02]  /*19780*/  IMAD.MOV.U32 R161, RZ, RZ, R114 ;  /* 0x000000ffffa17224 */ /* 0x000fe400078e0072 */
[----:B------:R-:W-:Y:S01]  /*19790*/  IMAD.MOV.U32 R98, RZ, RZ, R209 ;  /* 0x000000ffff627224 */ /* 0x000fe200078e00d1 */
[-C--:B------:R-:W-:Y:S01]  /*197a0*/  ISETP.GE.AND P1, PT, R113, R223.reuse, PT ;  /* 0x000000df7100720c */ /* 0x080fe20003f26270 */
[----:B------:R-:W-:Y:S02]  /*197b0*/  IMAD.MOV.U32 R114, RZ, RZ, R116 ;  /* 0x000000ffff727224 */ /* 0x000fe400078e0074 */
[----:B------:R-:W-:Y:S01]  /*197c0*/  IMAD.MOV.U32 R116, RZ, RZ, R103 ;  /* 0x000000ffff747224 */ /* 0x000fe200078e0067 */
[----:B------:R-:W-:Y:S01]  /*197d0*/  FSEL R163, R163, -INF , !P1 ;  /* 0xff800000a3a37808 */ /* 0x000fe20004800000 */
[----:B------:R-:W-:Y:S01]  /*197e0*/  IMAD.MOV.U32 R103, RZ, RZ, R102 ;  /* 0x000000ffff677224 */ /* 0x000fe200078e0066 */
[-C--:B------:R-:W-:Y:S01]  /*197f0*/  ISETP.GE.AND P1, PT, R171, R220.reuse, PT ;  /* 0x000000dcab00720c */ /* 0x080fe20003f26270 */
[----:B------:R-:W-:Y:S01]  /*19800*/  IMAD R102, R234, 0x100, R152 ;  /* 0x00000100ea667824 */ /* 0x000fe200078e0298 */
[----:B------:R-:W-:Y:S01]  /*19810*/  FSEL R171, R114, -INF , !P4 ;  /* 0xff80000072ab7808 */ /* 0x000fe20006000000 */
[----:B------:R-:W-:Y:S01]  /*19820*/  IMAD.MOV.U32 R104, RZ, RZ, R232 ;  /* 0x000000ffff687224 */ /* 0x000fe200078e00e8 */
[-C--:B------:R-:W-:Y:S01]  /*19830*/  ISETP.GE.AND P4, PT, R113, R220.reuse, PT ;  /* 0x000000dc7100720c */ /* 0x080fe20003f86270 */
[----:B------:R-:W-:Y:S01]  /*19840*/  IMAD.MOV.U32 R115, RZ, RZ, R110 ;  /* 0x000000ffff737224 */ /* 0x000fe200078e006e */
[----:B------:R-:W3:Y:S01]  /*19850*/  S2R R232, SR_CTAID.Y ;  /* 0x0000000000e87919 */ /* 0x000ee20000002600 */
[----:B------:R-:W-:Y:S01]  /*19860*/  VIADD R102, R102, 0x61 ;  /* 0x0000006166667836 */ /* 0x000fe20000000000 */
[----:B------:R-:W-:Y:S01]  /*19870*/  FSEL R159, R107, -INF , !P4 ;  /* 0xff8000006b9f7808 */ /* 0x000fe20006000000 */
[----:B------:R-:W-:Y:S01]  /*19880*/  IMAD.MOV.U32 R162, RZ, RZ, R104 ;  /* 0x000000ffffa27224 */ /* 0x000fe200078e0068 */
[----:B------:R-:W-:Y:S01]  /*19890*/  FSEL R179, R115, -INF , !P5 ;  /* 0xff80000073b37808 */ /* 0x000fe20006800000 */
[--C-:B------:R-:W-:Y:S01]  /*198a0*/  IMAD R113, R234, 0x100, R152.reuse ;  /* 0x00000100ea717824 */ /* 0x100fe200078e0298 */
[-C--:B------:R-:W-:Y:S01]  /*198b0*/  ISETP.GE.AND P5, PT, R102, R223.reuse, PT ;  /* 0x000000df6600720c */ /* 0x080fe20003fa6270 */
[----:B------:R-:W-:Y:S01]  /*198c0*/  IMAD.MOV.U32 R93, RZ, RZ, R215 ;  /* 0x000000ffff5d7224 */ /* 0x000fe200078e00d7 */
[----:B------:R-:W-:Y:S01]  /*198d0*/  FSEL R162, R162, -INF , !P6 ;  /* 0xff800000a2a27808 */ /* 0x000fe20007000000 */
[----:B------:R-:W-:Y:S01]  /*198e0*/  VIADD R113, R113, 0x68 ;  /* 0x0000006871717836 */ /* 0x000fe20000000000 */
[-C--:B------:R-:W-:Y:S01]  /*198f0*/  ISETP.GE.AND P6, PT, R27, R223.reuse, PT ;  /* 0x000000df1b00720c */ /* 0x080fe20003fc6270 */
[----:B------:R-:W-:Y:S01]  /*19900*/  IMAD R120, R234, 0x100, R152 ;  /* 0x00000100ea787824 */ /* 0x000fe200078e0298 */
[----:B------:R-:W-:Y:S01]  /*19910*/  FSEL R154, R111, -INF , !P5 ;  /* 0xff8000006f9a7808 */ /* 0x000fe20006800000 */
[----:B------:R-:W-:Y:S01]  /*19920*/  IMAD.MOV.U32 R96, RZ, RZ, R217 ;  /* 0x000000ffff607224 */ /* 0x000fe200078e00d9 */
[-C--:B------:R-:W-:Y:S01]  /*19930*/  ISETP.GE.AND P5, PT, R113, R223.reuse, PT ;  /* 0x000000df7100720c */ /* 0x080fe20003fa6270 */
[----:B------:R1:W5:Y:S01]  /*19940*/  LDL.LU R217, [R1+0x1c] ;  /* 0x00001c0001d97983 */ /* 0x0003620000300800 */
[----:B------:R-:W-:Y:S01]  /*19950*/  FSEL R122, R98, -INF , !P6 ;  /* 0xff800000627a7808 */ /* 0x000fe20007000000 */
[----:B------:R-:W-:Y:S01]  /*19960*/  VIADD R120, R120, 0x59 ;  /* 0x0000005978787836 */ /* 0x000fe20000000000 */
[----:B------:R-:W-:Y:S01]  /*19970*/  FSEL R123, R116, -INF , !P5 ;  /* 0xff800000747b7808 */ /* 0x000fe20006800000 */
[----:B------:R-:W-:Y:S01]  /*19980*/  IMAD.MOV.U32 R110, RZ, RZ, R117 ;  /* 0x000000ffff6e7224 */ /* 0x000fe200078e0075 */
[-C--:B------:R-:W-:Y:S01]  /*19990*/  ISETP.GE.AND P5, PT, R102, R220.reuse, PT ;  /* 0x000000dc6600720c */ /* 0x080fe20003fa6270 */
[----:B------:R-:W-:Y:S01]  /*199a0*/  IMAD.MOV.U32 R98, RZ, RZ, R100 ;  /* 0x000000ffff627224 */ /* 0x000fe200078e0064 */
[-C--:B------:R-:W-:Y:S01]  /*199b0*/  ISETP.GE.AND P0, PT, R120, R223.reuse, PT ;  /* 0x000000df7800720c */ /* 0x080fe20003f06270 */
[C-C-:B------:R-:W-:Y:S02]  /*199c0*/  IMAD R117, R234.reuse, 0x100, R152.reuse ;  /* 0x00000100ea757824 */ /* 0x140fe400078e0298 */
[----:B------:R-:W-:Y:S01]  /*199d0*/  IMAD R100, R234, 0x100, R152 ;  /* 0x00000100ea647824 */ /* 0x000fe200078e0298 */
[----:B------:R-:W-:Y:S01]  /*199e0*/  FSEL R160, R161, -INF , !P0 ;  /* 0xff800000a1a07808 */ /* 0x000fe20004000000 */
[----:B------:R-:W-:Y:S01]  /*199f0*/  IMAD.MOV.U32 R102, RZ, RZ, R109 ;  /* 0x000000ffff667224 */ /* 0x000fe200078e006d */
[----:B------:R-:W-:Y:S01]  /*19a00*/  FSEL R161, R110, -INF , !P1 ;  /* 0xff8000006ea17808 */ /* 0x000fe20004800000 */
[----:B------:R-:W-:Y:S02]  /*19a10*/  VIADD R117, R117, 0x60 ;  /* 0x0000006075757836 */ /* 0x000fe40000000000 */
[----:B------:R-:W-:Y:S01]  /*19a20*/  VIADD R100, R100, 0x70 ;  /* 0x0000007064647836 */ /* 0x000fe20000000000 */
[----:B------:R-:W-:Y:S01]  /*19a30*/  FSEL R130, R102, -INF , !P5 ;  /* 0xff80000066827808 */ /* 0x000fe20006800000 */
[----:B------:R-:W-:Y:S01]  /*19a40*/  IMAD.MOV.U32 R112, RZ, RZ, R214 ;  /* 0x000000ffff707224 */ /* 0x000fe200078e00d6 */
[CC--:B------:R-:W-:Y:S01]  /*19a50*/  ISETP.GE.AND P1, PT, R117.reuse, R220.reuse, PT ;  /* 0x000000dc7500720c */ /* 0x0c0fe20003f26270 */
[----:B------:R-:W-:Y:S01]  /*19a60*/  IMAD.MOV.U32 R94, RZ, RZ, R216 ;  /* 0x000000ffff5e7224 */ /* 0x000fe200078e00d8 */
[CC--:B------:R-:W-:Y:S01]  /*19a70*/  ISETP.GE.AND P6, PT, R100.reuse, R223.reuse, PT ;  /* 0x000000df6400720c */ /* 0x0c0fe20003fc6270 */
[----:B------:R1:W5:Y:S01]  /*19a80*/  LDL.LU R216, [R1+0x18] ;  /* 0x0000180001d87983 */ /* 0x0003620000300800 */
[-C--:B------:R-:W-:Y:S01]  /*19a90*/  ISETP.GE.AND P5, PT, R100, R220.reuse, PT ;  /* 0x000000dc6400720c */ /* 0x080fe20003fa6270 */
[----:B------:R-:W-:Y:S01]  /*19aa0*/  IMAD R100, R234, 0x100, R152 ;  /* 0x00000100ea647824 */ /* 0x000fe200078e0298 */
[-C--:B------:R-:W-:Y:S01]  /*19ab0*/  ISETP.GE.AND P0, PT, R117, R223.reuse, PT ;  /* 0x000000df7500720c */ /* 0x080fe20003f06270 */
[----:B------:R1:W5:Y:S01]  /*19ac0*/  LDL.LU R215, [R1+0x14] ;  /* 0x0000140001d77983 */ /* 0x0003620000300800 */
[----:B------:R-:W-:Y:S01]  /*19ad0*/  FSEL R153, R103, -INF , !P1 ;  /* 0xff80000067997808 */ /* 0x000fe20004800000 */
[----:B------:R-:W-:Y:S01]  /*19ae0*/  VIADD R100, R100, 0x80 ;  /* 0x0000008064647836 */ /* 0x000fe20000000000 */
[-C--:B------:R-:W-:Y:S01]  /*19af0*/  ISETP.GE.AND P1, PT, R26, R223.reuse, PT ;  /* 0x000000df1a00720c */ /* 0x080fe20003f26270 */
[----:B------:R1:W5:Y:S01]  /*19b00*/  LDL.LU R214, [R1+0x10] ;  /* 0x0000100001d67983 */ /* 0x0003620000300800 */
[----:B------:R-:W-:Y:S01]  /*19b10*/  FSEL R157, R121, -INF , !P0 ;  /* 0xff800000799d7808 */ /* 0x000fe20004000000 */
[----:B------:R-:W-:Y:S01]  /*19b20*/  IMAD.MOV.U32 R109, RZ, RZ, R108 ;  /* 0x000000ffff6d7224 */ /* 0x000fe200078e006c */
        /* <DEDUP_REMOVED lines=12> */
[----:B------:R-:W-:Y:S01]  /*19bf0*/  FSEL R113, R95, -INF , !P1 ;  /* 0xff8000005f717808 */ /* 0x000fe20004800000 */
[----:B------:R1:W5:Y:S01]  /*19c00*/  LDL.LU R151, [R1] ;  /* 0x0000000001977983 */ /* 0x0003620000300800 */
[-C--:B------:R-:W-:Y:S01]  /*19c10*/  ISETP.GE.AND P1, PT, R26, R220.reuse, PT ;  /* 0x000000dc1a00720c */ /* 0x080fe20003f26270 */
[--C-:B------:R-:W-:Y:S01]  /*19c20*/  IMAD R104, R234, 0x100, R152.reuse ;  /* 0x00000100ea687824 */ /* 0x100fe200078e0298 */
[-C--:B------:R-:W-:Y:S01]  /*19c30*/  ISETP.GE.AND P6, PT, R27, R220.reuse, PT ;  /* 0x000000dc1b00720c */ /* 0x080fe20003fc6270 */
[----:B------:R-:W-:Y:S01]  /*19c40*/  IMAD.MOV.U32 R105, RZ, RZ, R233 ;  /* 0x000000ffff697224 */ /* 0x000fe200078e00e9 */
[----:B------:R-:W-:Y:S01]  /*19c50*/  FSEL R114, R93, -INF , !P1 ;  /* 0xff8000005d727808 */ /* 0x000fe20004800000 */
[----:B------:R-:W-:Y:S01]  /*19c60*/  VIADD R104, R104, 0x78 ;  /* 0x0000007868687836 */ /* 0x000fe20000000000 */
[-C--:B------:R-:W-:Y:S01]  /*19c70*/  ISETP.GE.AND P1, PT, R206, R220.reuse, PT ;  /* 0x000000dcce00720c */ /* 0x080fe20003f26270 */
[----:B------:R-:W4:Y:S01]  /*19c80*/  S2R R150, SR_TID.X ;  /* 0x0000000000967919 */ /* 0x000f220000002100 */
[----:B------:R-:W-:Y:S01]  /*19c90*/  FSEL R120, R105, -INF , !P6 ;  /* 0xff80000069787808 */ /* 0x000fe20007000000 */
[----:B------:R-:W-:Y:S01]  /*19ca0*/  IMAD R108, R234, 0x100, R152 ;  /* 0x00000100ea6c7824 */ /* 0x000fe200078e0298 */
[-C--:B------:R-:W-:Y:S01]  /*19cb0*/  ISETP.GE.AND P6, PT, R104, R220.reuse, PT ;  /* 0x000000dc6800720c */ /* 0x080fe20003fc6270 */
[----:B------:R-:W1:Y:S01]  /*19cc0*/  S2R R233, SR_CTAID.X ;  /* 0x0000000000e97919 */ /* 0x000e620000002500 */
[----:B------:R-:W-:Y:S01]  /*19cd0*/  FSEL R107, R203, -INF , !P1 ;  /* 0xff800000cb6b7808 */ /* 0x000fe20004800000 */
[----:B------:R-:W-:Y:S01]  /*19ce0*/  VIADD R108, R108, 0x71 ;  /* 0x000000716c6c7836 */ /* 0x000fe20000000000 */
        /* <DEDUP_REMOVED lines=8> */
[----:B------:R-:W-:Y:S02]  /*19d70*/  FSEL R93, R192, -INF , !P1 ;  /* 0xff800000c05d7808 */ /* 0x000fe40004800000 */
[----:B------:R-:W-:Y:S02]  /*19d80*/  ISETP.GE.AND P1, PT, R187, R220, PT ;  /* 0x000000dcbb00720c */ /* 0x000fe40003f26270 */
[----:B------:R-:W-:Y:S02]  /*19d90*/  FSEL R27, R112, -INF , !P4 ;  /* 0xff800000701b7808 */ /* 0x000fe40006000000 */
[----:B------:R-:W-:Y:S02]  /*19da0*/  FSEL R112, R94, -INF , !P0 ;  /* 0xff8000005e707808 */ /* 0x000fe40004000000 */
[----:B------:R-:W-:Y:S02]  /*19db0*/  FSEL R94, R84, -INF , !P1 ;  /* 0xff800000545e7808 */ /* 0x000fe40004800000 */
[-C--:B------:R-:W-:Y:S02]  /*19dc0*/  ISETP.GE.AND P1, PT, R0, R223.reuse, PT ;  /* 0x000000df0000720c */ /* 0x080fe40003f26270 */
[----:B------:R-:W-:Y:S02]  /*19dd0*/  FMNMX3.FTZ R0, R148, R14, R13, !PT ;  /* 0x0000000e94007276 */ /* 0x000fe4000781000d */
[----:B------:R-:W-:Y:S02]  /*19de0*/  FSEL R124, R124, -INF , !P1 ;  /* 0xff8000007c7c7808 */ /* 0x000fe40004800000 */
[----:B------:R-:W-:Y:S02]  /*19df0*/  ISETP.GE.AND P4, PT, R104, R223, PT ;  /* 0x000000df6800720c */ /* 0x000fe40003f86270 */
[----:B------:R-:W-:Y:S02]  /*19e00*/  FMNMX3.FTZ R0, R0, R124, R12, !PT ;  /* 0x0000007c00007276 */ /* 0x000fe4000781000c */
[----:B------:R-:W-:Y:S02]  /*19e10*/  FSEL R117, R109, -INF , !P4 ;  /* 0xff8000006d757808 */ /* 0x000fe40006000000 */
        /* <DEDUP_REMOVED lines=20> */
[----:B------:R-:W-:Y:S02]  /*19f60*/  FMNMX3.FTZ R4, R4, R163, R160, !PT ;  /* 0x000000a304047276 */ /* 0x000fe400078100a0 */
[----:B------:R-:W-:Y:S02]  /*19f70*/  FMNMX3.FTZ R0, R0, R162, R161, !PT ;  /* 0x000000a200007276 */ /* 0x000fe400078100a1 */
[-C--:B------:R-:W-:Y:S02]  /*19f80*/  ISETP.GE.AND P4, PT, R108, R220.reuse, PT ;  /* 0x000000dc6c00720c */ /* 0x080fe40003f86270 */
[----:B------:R-:W-:Y:S02]  /*19f90*/  FMNMX3.FTZ R0, R0, R159, R158, !PT ;  /* 0x0000009f00007276 */ /* 0x000fe4000781009e */
[----:B------:R-:W-:Y:S02]  /*19fa0*/  ISETP.GE.AND P5, PT, R202, R223, PT ;  /* 0x000000dfca00720c */ /* 0x000fe40003fa6270 */
[----:B------:R-:W-:Y:S02]  /*19fb0*/  FMNMX3.FTZ R0, R0, R153, R130, !PT ;  /* 0x0000009900007276 */ /* 0x000fe40007810082 */
[----:B------:R-:W-:Y:S02]  /*19fc0*/  ISETP.GE.AND P0, PT, R206, R223, PT ;  /* 0x000000dfce00720c */ /* 0x000fe40003f06270 */
[----:B------:R-:W-:Y:S02]  /*19fd0*/  FMNMX3.FTZ R4, R4, R157, R154, !PT ;  /* 0x0000009d04047276 */ /* 0x000fe4000781009a */
[----:B------:R-:W-:Y:S02]  /*19fe0*/  FSEL R108, R97, -INF , !P5 ;  /* 0xff800000616c7808 */ /* 0x000fe40006800000 */
[----:B------:R-:W-:Y:S01]  /*19ff0*/  FSEL R118, R212, -INF , !P4 ;  /* 0xff800000d4767808 */ /* 0x000fe20006000000 */
[----:B----4-:R-:W-:Y:S01]  /*1a000*/  IMAD.SHL.U32 R212, R150, 0x20, RZ ;  /* 0x0000002096d47824 */ /* 0x010fe200078e00ff */
[----:B------:R-:W-:Y:S02]  /*1a010*/  FMNMX3.FTZ R0, R0, R121, R120, !PT ;  /* 0x0000007900007276 */ /* 0x000fe40007810078 */
[-C--:B------:R-:W-:Y:S02]  /*1a020*/  ISETP.GE.AND P4, PT, R100, R220.reuse, PT ;  /* 0x000000dc6400720c */ /* 0x080fe40003f86270 */
[----:B------:R-:W-:Y:S02]  /*1a030*/  FSEL R109, R91, -INF , !P0 ;  /* 0xff8000005b6d7808 */ /* 0x000fe40004000000 */
[-C--:B------:R-:W-:Y:S02]  /*1a040*/  ISETP.GE.AND P5, PT, R199, R223.reuse, PT ;  /* 0x000000dfc700720c */ /* 0x080fe40003fa6270 */
[----:B------:R-:W-:Y:S02]  /*1a050*/  ISETP.GE.AND P0, PT, R252, R220, PT ;  /* 0x000000dcfc00720c */ /* 0x000fe40003f06270 */
[----:B------:R-:W-:Y:S02]  /*1a060*/  ISETP.GE.AND P6, PT, R197, R223, PT ;  /* 0x000000dfc500720c */ /* 0x000fe40003fc6270 */
[----:B------:R-:W-:Y:S02]  /*1a070*/  FMNMX3.FTZ R4, R4, R123, R122, !PT ;  /* 0x0000007b04047276 */ /* 0x000fe4000781007a */
[----:B------:R-:W-:Y:S02]  /*1a080*/  FMNMX3.FTZ R0, R0, R26, R118, !PT ;  /* 0x0000001a00007276 */ /* 0x000fe40007810076 */
[----:B------:R-:W-:Y:S02]  /*1a090*/  FSEL R111, R92, -INF , !P4 ;  /* 0xff8000005c6f7808 */ /* 0x000fe40006000000 */
[----:B------:R-:W-:Y:S02]  /*1a0a0*/  FSEL R105, R251, -INF , !P5 ;  /* 0xff800000fb697808 */ /* 0x000fe40006800000 */
[----:B------:R-:W-:Y:S02]  /*1a0b0*/  FSEL R104, R250, -INF , !P6 ;  /* 0xff800000fa687808 */ /* 0x000fe40007000000 */
[----:B------:R-:W-:Y:S02]  /*1a0c0*/  FSEL R110, R249, -INF , !P0 ;  /* 0xff800000f96e7808 */ /* 0x000fe40004000000 */
[-C--:B------:R-:W-:Y:S02]  /*1a0d0*/  ISETP.GE.AND P5, PT, R202, R220.reuse, PT ;  /* 0x000000dcca00720c */ /* 0x080fe40003fa6270 */
[-C--:B------:R-:W-:Y:S02]  /*1a0e0*/  ISETP.GE.AND P4, PT, R193, R223.reuse, PT ;  /* 0x000000dfc100720c */ /* 0x080fe40003f86270 */
[----:B------:R-:W-:Y:S02]  /*1a0f0*/  ISETP.GE.AND P6, PT, R196, R223, PT ;  /* 0x000000dfc400720c */ /* 0x000fe40003fc6270 */
[-C--:B------:R-:W-:Y:S02]  /*1a100*/  ISETP.GE.AND P0, PT, R199, R220.reuse, PT ;  /* 0x000000dcc700720c */ /* 0x080fe40003f06270 */
[----:B------:R-:W-:Y:S02]  /*1a110*/  FMNMX3.FTZ R4, R4, R119, R27, !PT ;  /* 0x0000007704047276 */ /* 0x000fe4000781001b */
[----:B------:R-:W-:Y:S02]  /*1a120*/  FMNMX3.FTZ R0, R0, R115, R114, !PT ;  /* 0x0000007300007276 */ /* 0x000fe40007810072 */
[----:B------:R-:W-:Y:S02]  /*1a130*/  FSEL R100, R205, -INF , !P4 ;  /* 0xff800000cd647808 */ /* 0x000fe40006000000 */
[----:B------:R-:W-:Y:S02]  /*1a140*/  FSEL R106, R200, -INF , !P5 ;  /* 0xff800000c86a7808 */ /* 0x000fe40006800000 */
[----:B------:R-:W-:Y:S02]  /*1a150*/  FSEL R101, R207, -INF , !P6 ;  /* 0xff800000cf657808 */ /* 0x000fe40007000000 */
[-C--:B------:R-:W-:Y:S02]  /*1a160*/  ISETP.GE.AND P5, PT, R196, R220.reuse, PT ;  /* 0x000000dcc400720c */ /* 0x080fe40003fa6270 */
[----:B------:R-:W-:Y:S02]  /*1a170*/  FSEL R103, R198, -INF , !P0 ;  /* 0xff800000c6677808 */ /* 0x000fe40004000000 */
[----:B------:R-:W-:Y:S02]  /*1a180*/  FMNMX3.FTZ R4, R4, R117, R116, !PT ;  /* 0x0000007504047276 */ /* 0x000fe40007810074 */
[----:B------:R-:W-:Y:S02]  /*1a190*/  ISETP.GE.AND P4, PT, R189, R223, PT ;  /* 0x000000dfbd00720c */ /* 0x000fe40003f86270 */
[----:B------:R-:W-:Y:S02]  /*1a1a0*/  FMNMX3.FTZ R0, R0, R111, R110, !PT ;  /* 0x0000006f00007276 */ /* 0x000fe4000781006e */
[-C--:B------:R-:W-:Y:S02]  /*1a1b0*/  ISETP.GE.AND P6, PT, R197, R220.reuse, PT ;  /* 0x000000dcc500720c */ /* 0x080fe40003fc6270 */
[----:B------:R-:W-:Y:S02]  /*1a1c0*/  ISETP.GE.AND P0, PT, R49, R223, PT ;  /* 0x000000df3100720c */ /* 0x000fe40003f06270 */
[----:B------:R-:W-:Y:S02]  /*1a1d0*/  FSEL R99, R194, -INF , !P5 ;  /* 0xff800000c2637808 */ /* 0x000fe40006800000 */
[----:B------:R-:W-:Y:S02]  /*1a1e0*/  FSEL R97, R204, -INF , !P4 ;  /* 0xff800000cc617808 */ /* 0x000fe40006000000 */
[----:B------:R-:W-:Y:S02]  /*1a1f0*/  FMNMX3.FTZ R4, R4, R113, R112, !PT ;  /* 0x0000007104047276 */ /* 0x000fe40007810070 */
[----:B------:R-:W-:Y:S02]  /*1a200*/  ISETP.GE.AND P5, PT, R43, R223, PT ;  /* 0x000000df2b00720c */ /* 0x000fe40003fa6270 */
[----:B------:R-:W-:Y:S02]  /*1a210*/  FSEL R102, R195, -INF , !P6 ;  /* 0xff800000c3667808 */ /* 0x000fe40007000000 */
[----:B------:R-:W-:Y:S02]  /*1a220*/  FMNMX3.FTZ R0, R0, R107, R106, !PT ;  /* 0x0000006b00007276 */ /* 0x000fe4000781006a */
[-C--:B------:R-:W-:Y:S02]  /*1a230*/  ISETP.GE.AND P4, PT, R193, R220.reuse, PT ;  /* 0x000000dcc100720c */ /* 0x080fe40003f86270 */
[----:B------:R-:W-:Y:S02]  /*1a240*/  FSEL R92, R191, -INF , !P0 ;  /* 0xff800000bf5c7808 */ /* 0x000fe40004000000 */
[----:B------:R-:W-:Y:S02]  /*1a250*/  ISETP.GE.AND P0, PT, R48, R223, PT ;  /* 0x000000df3000720c */ /* 0x000fe40003f06270 */
[-C--:B------:R-:W-:Y:S02]  /*1a260*/  ISETP.GE.AND P6, PT, R189, R220.reuse, PT ;  /* 0x000000dcbd00720c */ /* 0x080fe40003fc6270 */
[----:B------:R-:W-:Y:S02]  /*1a270*/  FMNMX3.FTZ R4, R4, R109, R108, !PT ;  /* 0x0000006d04047276 */ /* 0x000fe4000781006c */
[----:B------:R-:W-:Y:S02]  /*1a280*/  FSEL R88, R88, -INF , !P5 ;  /* 0xff80000058587808 */ /* 0x000fe40006800000 */
[----:B------:R-:W-:Y:S02]  /*1a290*/  FMNMX3.FTZ R0, R0, R103, R102, !PT ;  /* 0x0000006700007276 */ /* 0x000fe40007810066 */
[----:B------:R-:W-:Y:S02]  /*1a2a0*/  FSEL R98, R190, -INF , !P4 ;  /* 0xff800000be627808 */ /* 0x000fe40006000000 */
[-C--:B------:R-:W-:Y:S02]  /*1a2b0*/  ISETP.GE.AND P5, PT, R42, R223.reuse, PT ;  /* 0x000000df2a00720c */ /* 0x080fe40003fa6270 */
[----:B------:R-:W-:Y:S02]  /*1a2c0*/  FSEL R89, R89, -INF , !P0 ;  /* 0xff80000059597808 */ /* 0x000fe40004000000 */
[-C--:B------:R-:W-:Y:S02]  /*1a2d0*/  ISETP.GE.AND P0, PT, R49, R220.reuse, PT ;  /* 0x000000dc3100720c */ /* 0x080fe40003f06270 */
[----:B------:R-:W-:Y:S02]  /*1a2e0*/  FSEL R95, R85, -INF , !P6 ;  /* 0xff800000555f7808 */ /* 0x000fe40007000000 */
[----:B------:R-:W-:Y:S02]  /*1a2f0*/  ISETP.GE.AND P6, PT, R40, R223, PT ;  /* 0x000000df2800720c */ /* 0x000fe40003fc6270 */
[----:B------:R-:W-:Y:S02]  /*1a300*/  FMNMX3.FTZ R4, R4, R105, R104, !PT ;  /* 0x0000006904047276 */ /* 0x000fe40007810068 */
[-C--:B------:R-:W-:Y:S02]  /*1a310*/  ISETP.GE.AND P4, PT, R54, R220.reuse, PT ;  /* 0x000000dc3600720c */ /* 0x080fe40003f86270 */
[----:B------:R-:W-:Y:S02]  /*1a320*/  FMNMX3.FTZ R0, R0, R99, R98, !PT ;  /* 0x0000006300007276 */ /* 0x000fe40007810062 */
[----:B------:R-:W-:Y:S02]  /*1a330*/  FSEL R85, R188, -INF , !P5 ;  /* 0xff800000bc557808 */ /* 0x000fe40006800000 */
[-C--:B------:R-:W-:Y:S02]  /*1a340*/  ISETP.GE.AND P5, PT, R48, R220.reuse, PT ;  /* 0x000000dc3000720c */ /* 0x080fe40003fa6270 */
[----:B------:R-:W-:Y:S02]  /*1a350*/  FSEL R90, R90, -INF , !P0 ;  /* 0xff8000005a5a7808 */ /* 0x000fe40004000000 */
[----:B------:R-:W-:Y:S02]  /*1a360*/  ISETP.GE.AND P0, PT, R41, R223, PT ;  /* 0x000000df2900720c */ /* 0x000fe40003f06270 */
[----:B------:R-:W-:Y:S02]  /*1a370*/  FSEL R84, R186, -INF , !P6 ;  /* 0xff800000ba547808 */ /* 0x000fe40007000000 */
[----:B------:R-:W-:Y:S02]  /*1a380*/  FMNMX3.FTZ R4, R4, R101, R100, !PT ;  /* 0x0000006504047276 */ /* 0x000fe40007810064 */
[-C--:B------:R-:W-:Y:S02]  /*1a390*/  ISETP.GE.AND P6, PT, R43, R220.reuse, PT ;  /* 0x000000dc2b00720c */ /* 0x080fe40003fc6270 */
[----:B------:R-:W-:Y:S02]  /*1a3a0*/  FSEL R91, R52, -INF , !P4 ;  /* 0xff800000345b7808 */ /* 0x000fe40006000000 */
[----:B------:R-:W-:Y:S02]  /*1a3b0*/  FMNMX3.FTZ R0, R0, R95, R94, !PT ;  /* 0x0000005f00007276 */ /* 0x000fe4000781005e */
[-C--:B------:R-:W-:Y:S02]  /*1a3c0*/  ISETP.GE.AND P1, PT, R38, R223.reuse, PT ;  /* 0x000000df2600720c */ /* 0x080fe40003f26270 */
        /* <DEDUP_REMOVED lines=28> */
[----:B------:R-:W-:Y:S02]  /*1a590*/  FSEL R72, R72, -INF , !P0 ;  /* 0xff80000048487808 */ /* 0x000fe40004000000 */
[-C--:B------:R-:W-:Y:S02]  /*1a5a0*/  ISETP.GE.AND P5, PT, R31, R223.reuse, PT ;  /* 0x000000df1f00720c */ /* 0x080fe40003fa6270 */
        /* <DEDUP_REMOVED lines=8> */
[----:B------:R-:W-:Y:S02]  /*1a630*/  FSEL R68, R68, -INF , !P5 ;  /* 0xff80000044447808 */ /* 0x000fe40006800000 */
[-C--:B------:R-:W-:Y:S02]  /*1a640*/  ISETP.GE.AND P4, PT, R30, R223.reuse, PT ;  /* 0x000000df1e00720c */ /* 0x080fe40003f86270 */
[-C--:B------:R-:W-:Y:S02]  /*1a650*/  ISETP.GE.AND P5, PT, R34, R220.reuse, PT ;  /* 0x000000dc2200720c */ /* 0x080fe40003fa6270 */
[----:B------:R-:W-:Y:S02]  /*1a660*/  FSEL R71, R71, -INF , !P0 ;  /* 0xff80000047477808 */ /* 0x000fe40004000000 */
[----:B------:R-:W-:Y:S02]  /*1a670*/  FSEL R65, R65, -INF , !P6 ;  /* 0xff80000041417808 */ /* 0x000fe40007000000 */
[----:B------:R-:W-:Y:S02]  /*1a680*/  ISETP.GE.AND P0, PT, R29, R223, PT ;  /* 0x000000df1d00720c */ /* 0x000fe40003f06270 */
[----:B------:R-:W-:Y:S02]  /*1a690*/  FMNMX3.FTZ R4, R4, R81, R80, !PT ;  /* 0x0000005104047276 */ /* 0x000fe40007810050 */
[----:B------:R-:W-:Y:S02]  /*1a6a0*/  FSEL R70, R70, -INF , !P1 ;  /* 0xff80000046467808 */ /* 0x000fe40004800000 */
[----:B------:R-:W-:Y:S02]  /*1a6b0*/  FMNMX3.FTZ R0, R0, R75, R74, !PT ;  /* 0x0000004b00007276 */ /* 0x000fe4000781004a */
[-C--:B------:R-:W-:Y:S02]  /*1a6c0*/  ISETP.GE.AND P6, PT, R31, R220.reuse, PT ;  /* 0x000000dc1f00720c */ /* 0x080fe40003fc6270 */
[----:B------:R-:W-:Y:S02]  /*1a6d0*/  FSEL R64, R64, -INF , !P4 ;  /* 0xff80000040407808 */ /* 0x000fe40006000000 */
[-C--:B------:R-:W-:Y:S02]  /*1a6e0*/  ISETP.GE.AND P4, PT, R32, R220.reuse, PT ;  /* 0x000000dc2000720c */ /* 0x080fe40003f86270 */
        /* <DEDUP_REMOVED lines=9> */
[----:B------:R-:W-:Y:S02]  /*1a780*/  FSEL R60, R60, -INF , !P1 ;  /* 0xff8000003c3c7808 */ /* 0x000fe40004800000 */
[-C--:B------:R-:W-:Y:S02]  /*1a790*/  ISETP.GE.AND P4, PT, R20, R223.reuse, PT ;  /* 0x000000df1400720c */ /* 0x080fe40003f86270 */
[----:B------:R-:W-:Y:S02]  /*1a7a0*/  ISETP.GE.AND P6, PT, R24, R223, PT ;  /* 0x000000df1800720c */ /* 0x000fe40003fc6270 */
[----:B------:R-:W-:Y:S02]  /*1a7b0*/  FSEL R57, R57, -INF , !P5 ;  /* 0xff80000039397808 */ /* 0x000fe40006800000 */
[----:B------:R-:W-:Y:S02]  /*1a7c0*/  FMNMX3.FTZ R4, R4, R73, R72, !PT ;  /* 0x0000004904047276 */ /* 0x000fe40007810048 */
        /* <DEDUP_REMOVED lines=20> */
[----:B------:R-:W-:Y:S02]  /*1a910*/  FMNMX3.FTZ R4, R4, R61, R60, !PT ;  /* 0x0000003d04047276 */ /* 0x000fe4000781003c */
[----:B------:R-:W-:Y:S02]  /*1a920*/  FSEL R23, R23, -INF , !P0 ;  /* 0xff80000017177808 */ /* 0x000fe40004000000 */
[----:B------:R-:W-:Y:S02]  /*1a930*/  FSEL R22, R22, -INF , !P1 ;  /* 0xff80000016167808 */ /* 0x000fe40004800000 */
[----:B------:R-:W-:Y:S02]  /*1a940*/  FMNMX3.FTZ R0, R0, R55, R53, !PT ;  /* 0x0000003700007276 */ /* 0x000fe40007810035 */
[----:B------:R-:W-:Y:S02]  /*1a950*/  FMNMX3.FTZ R4, R4, R57, R56, !PT ;  /* 0x0000003904047276 */ /* 0x000fe40007810038 */
[----:B------:R-:W-:Y:S02]  /*1a960*/  FMNMX3.FTZ R0, R0, R23, R22, !PT ;  /* 0x0000001700007276 */ /* 0x000fe40007810016 */
[----:B------:R-:W-:Y:S02]  /*1a970*/  FMNMX3.FTZ R15, R4, R51, R50, !PT ;  /* 0x00000033040f7276 */ /* 0x000fe40007810032 */
[----:B------:R-:W-:Y:S01]  /*1a980*/  LOP3.LUT R49, R211, 0x120, R212, 0xf8, !PT ;  /* 0x00000120d3317812 */ /* 0x000fe200078ef8d4 */
[----:B------:R-:W4:Y:S08]  /*1a990*/  SHFL.BFLY PT, R4, R0, 0x2, 0x1f ;  /* 0x0c401f0000047f89 */ /* 0x000f3000000e0000 */
[----:B------:R-:W3:Y:S01]  /*1a9a0*/  SHFL.BFLY PT, R20, R15, 0x2, 0x1f ;  /* 0x0c401f000f147f89 */ /* 0x000ee200000e0000 */
[----:B------:R-:W-:Y:S04]  /*1a9b0*/  IMAD R49, R49, 0x2, R210 ;  /* 0x0000000231317824 */ /* 0x000fe800078e02d2 */
[----:B------:R-:W-:Y:S01]  /*1a9c0*/  VIADD R48, R49, 0x5020 ;  /* 0x0000502031307836 */ /* 0x000fe20000000000 */
[----:B----4-:R-:W-:Y:S02]  /*1a9d0*/  FMNMX.FTZ R4, R0, R4, !PT ;  /* 0x0000000400047209 */ /* 0x010fe40007810000 */
[----:B---3--:R-:W-:Y:S03]  /*1a9e0*/  FMNMX.FTZ R15, R15, R20, !PT ;  /* 0x000000140f0f7209 */ /* 0x008fe60007810000 */
[----:B------:R-:W3:Y:S08]  /*1a9f0*/  SHFL.BFLY PT, R0, R4, 0x1, 0x1f ;  /* 0x0c201f0004007f89 */ /* 0x000ef000000e0000 */
[----:B------:R-:W4:Y:S01]  /*1aa00*/  SHFL.BFLY PT, R20, R15, 0x1, 0x1f ;  /* 0x0c201f000f147f89 */ /* 0x000f2200000e0000 */
[----:B---3--:R-:W-:Y:S02]  /*1aa10*/  FMNMX.FTZ R0, R4, R0, !PT ;  /* 0x0000000004007209 */ /* 0x008fe40007810000 */
[----:B----4-:R-:W-:Y:S03]  /*1aa20*/  FMNMX.FTZ R20, R15, R20, !PT ;  /* 0x000000140f147209 */ /* 0x010fe60007810000 */
[C---:B--2---:R-:W-:Y:S01]  /*1aa30*/  FMUL.FTZ R52, R21.reuse, R0 ;  /* 0x0000000015347220 */ /* 0x044fe20000410000 */
[----:B------:R-:W-:Y:S02]  /*1aa40*/  FSETP.NEU.FTZ.AND P0, PT, R0, -INF , PT ;  /* 0xff8000000000780b */ /* 0x000fe40003f1d000 */
[----:B------:R-:W-:Y:S01]  /*1aa50*/  FSETP.NEU.FTZ.AND P1, PT, R20, -INF , PT ;  /* 0xff8000001400780b */ /* 0x000fe20003f3d000 */
[----:B------:R-:W-:Y:S01]  /*1aa60*/  FMUL.FTZ R54, R21, R20 ;  /* 0x0000001415367220 */ /* 0x000fe20000410000 */
[----:B------:R-:W-:Y:S02]  /*1aa70*/  FSEL R52, R52, RZ, P0 ;  /* 0x000000ff34347208 */ /* 0x000fe40000000000 */
[----:B------:R-:W-:Y:S02]  /*1aa80*/  FSEL R4, R0, RZ, P0 ;  /* 0x000000ff00047208 */ /* 0x000fe40000000000 */
[----:B------:R-:W-:Y:S01]  /*1aa90*/  FSEL R54, R54, RZ, P1 ;  /* 0x000000ff36367208 */ /* 0x000fe20000800000 */
[-CC-:B------:R-:W-:Y:S01]  /*1aaa0*/  FFMA.FTZ R156, R5, R21.reuse, -R52.reuse ;  /* 0x00000015059c7223 */ /* 0x180fe20000010834 */
[----:B------:R-:W-:Y:S01]  /*1aab0*/  FSEL R5, R20, RZ, P1 ;  /* 0x000000ff14057208 */ /* 0x000fe20000800000 */
[----:B------:R-:W-:Y:S01]  /*1aac0*/  FADD.FTZ R4, -R4, R149 ;  /* 0x0000009504047221 */ /* 0x000fe20000010100 */
[-C--:B------:R-:W-:Y:S01]  /*1aad0*/  FFMA.FTZ R125, R7, R21.reuse, -R52 ;  /* 0x00000015077d7223 */ /* 0x080fe20000010834 */
[-CC-:B------:R-:W-:Y:S01]  /*1aae0*/  FFMA.FTZ R129, R124, R21.reuse, -R54.reuse ;  /* 0x000000157c817223 */ /* 0x180fe20000010836 */
[-CC-:B------:R-:W-:Y:S01]  /*1aaf0*/  FFMA.FTZ R155, R14, R21.reuse, -R54.reuse ;  /* 0x000000150e9b7223 */ /* 0x180fe20000010836 */
[----:B------:R-:W-:Y:S01]  /*1ab00*/  MUFU.EX2 R156, R156 ;  /* 0x0000009c009c7308 */ /* 0x000fe20000000800 */
[-CC-:B------:R-:W-:Y:S01]  /*1ab10*/  FFMA.FTZ R126, R13, R21.reuse, -R54.reuse ;  /* 0x000000150d7e7223 */ /* 0x180fe20000010836 */
[-C--:B------:R-:W-:Y:S01]  /*1ab20*/  FFMA.FTZ R124, R12, R21.reuse, -R54 ;  /* 0x000000150c7c7223 */ /* 0x080fe20000010836 */
[----:B------:R-:W-:Y:S07]  /*1ab30*/  FADD.FTZ R5, -R5, R148 ;  /* 0x0000009405057221 */ /* 0x000fee0000010100 */
[----:B------:R-:W-:Y:S01]  /*1ab40*/  MUFU.EX2 R129, R129 ;  /* 0x0000008100817308 */ /* 0x000fe20000000800 */
[----:B------:R-:W2:Y:S01]  /*1ab50*/  LDSM.16.MT88.4 R12, [R49+0x5000] ;  /* 0x00500000310c783b */ /* 0x000ea20000004200 */
[--C-:B------:R-:W-:Y:S01]  /*1ab60*/  FFMA.FTZ R127, R11, R21, -R52.reuse ;  /* 0x000000150b7f7223 */ /* 0x100fe20000010834 */
[C---:B------:R-:W-:Y:S07]  /*1ab70*/  FMUL.FTZ R5, R21.reuse, R5 ;  /* 0x0000000515057220 */ /* 0x040fee0000410000 */
[----:B------:R-:W-:Y:S01]  /*1ab80*/  MUFU.EX2 R155, R155 ;  /* 0x0000009b009b7308 */ /* 0x000fe20000000800 */
[-C--:B------:R-:W-:Y:S01]  /*1ab90*/  FFMA.FTZ R131, R6, R21.reuse, -R52 ;  /* 0x0000001506837223 */ /* 0x080fe20000010834 */
[----:B------:R-:W-:Y:S01]  /*1aba0*/  FMUL.FTZ R4, R21, R4 ;  /* 0x0000000415047220 */ /* 0x000fe20000410000 */
[-CC-:B------:R-:W-:Y:S07]  /*1abb0*/  FFMA.FTZ R128, R10, R21.reuse, -R54.reuse ;  /* 0x000000150a807223 */ /* 0x180fee0000010836 */
[----:B------:R3:W-:Y:S01]  /*1abc0*/  MUFU.EX2 R25, R5 ;  /* 0x0000000500197308 */ /* 0x0007e20000000800 */
[-CC-:B------:R-:W-:Y:S01]  /*1abd0*/  FFMA.FTZ R18, R18, R21.reuse, -R54.reuse ;  /* 0x0000001512127223 */ /* 0x180fe20000010836 */
[-CC-:B------:R-:W-:Y:S01]  /*1abe0*/  FFMA.FTZ R184, R184, R21.reuse, -R54.reuse ;  /* 0x00000015b8b87223 */ /* 0x180fe20000010836 */
[-C--:B------:R-:W-:Y:S07]  /*1abf0*/  FFMA.FTZ R183, R183, R21.reuse, -R54 ;  /* 0x00000015b7b77223 */ /* 0x080fee0000010836 */
[----:B------:R-:W4:Y:S01]  /*1ac00*/  MUFU.EX2 R126, R126 ;  /* 0x0000007e007e7308 */ /* 0x000f220000000800 */
[-C--:B------:R-:W-:Y:S01]  /*1ac10*/  FFMA.FTZ R182, R182, R21.reuse, -R52 ;  /* 0x00000015b6b67223 */ /* 0x080fe20000010834 */
[-C--:B------:R-:W-:Y:S01]  /*1ac20*/  FFMA.FTZ R178, R178, R21.reuse, -R54 ;  /* 0x00000015b2b27223 */ /* 0x080fe20000010836 */
[-CC-:B------:R-:W-:Y:S07]  /*1ac30*/  FFMA.FTZ R149, R47, R21.reuse, -R52.reuse ;  /* 0x000000152f957223 */ /* 0x180fee0000010834 */
[----:B------:R-:W1:Y:S01]  /*1ac40*/  MUFU.EX2 R124, R124 ;  /* 0x0000007c007c7308 */ /* 0x000e620000000800 */
[-CC-:B------:R-:W-:Y:S01]  /*1ac50*/  FFMA.FTZ R148, R179, R21.reuse, -R52.reuse ;  /* 0x00000015b3947223 */ /* 0x180fe20000010834 */
[-C--:B------:R-:W-:Y:S01]  /*1ac60*/  FFMA.FTZ R171, R171, R21.reuse, -R52 ;  /* 0x00000015abab7223 */ /* 0x080fe20000010834 */
[-CC-:B------:R-:W-:Y:S07]  /*1ac70*/  FFMA.FTZ R180, R180, R21.reuse, -R54.reuse ;  /* 0x00000015b4b47223 */ /* 0x180fee0000010836 */
[----:B------:R-:W2:Y:S01]  /*1ac80*/  MUFU.EX2 R127, R127 ;  /* 0x0000007f007f7308 */ /* 0x000ea20000000800 */
[-CC-:B------:R-:W-:Y:S01]  /*1ac90*/  FFMA.FTZ R177, R177, R21.reuse, -R54.reuse ;  /* 0x00000015b1b17223 */ /* 0x180fe20000010836 */
[----:B---3--:R-:W-:Y:S02]  /*1aca0*/  VIADD R5, R49, 0x5000 ;  /* 0x0000500031057836 */ /* 0x008fe40000000000 */
[-C--:B------:R-:W-:Y:S06]  /*1acb0*/  FFMA.FTZ R163, R163, R21.reuse, -R54 ;  /* 0x00000015a3a37223 */ /* 0x080fec0000010836 */
[----:B------:R-:W-:Y:S01]  /*1acc0*/  MUFU.EX2 R125, R125 ;  /* 0x0000007d007d7308 */ /* 0x000fe20000000800 */
[--C-:B------:R-:W-:Y:S01]  /*1acd0*/  FFMA.FTZ R159, R159, R21, -R52.reuse ;  /* 0x000000159f9f7223 */ /* 0x100fe20000010834 */
[----:B------:R-:W-:Y:S01]  /*1ace0*/  @P2 VIADD R48, R5, 0xffffffe0 ;  /* 0xffffffe005302836 */ /* 0x000fe20000000000 */
[----:B----4-:R-:W-:Y:S07]  /*1acf0*/  F2FP.F16.F32.PACK_AB R28, R126, R155 ;  /* 0x0000009b7e1c723e */ /* 0x010fee00000000ff */
[----:B------:R-:W3:Y:S01]  /*1ad00*/  MUFU.EX2 R131, R131 ;  /* 0x0000008300837308 */ /* 0x000ee20000000800 */
[----:B------:R-:W-:Y:S01]  /*1ad10*/  FMUL.FTZ R5, R25, R145 ;  /* 0x0000009119057220 */ /* 0x000fe20000410000 */
[----:B-1----:R-:W-:Y:S01]  /*1ad20*/  F2FP.F16.F32.PACK_AB R30, R124, R129 ;  /* 0x000000817c1e723e */ /* 0x002fe200000000ff */
[----:B------:R-:W1:Y:S07]  /*1ad30*/  LDSM.16.MT88.4 R32, [R48] ;  /* 0x000000003020783b */ /* 0x000e6e0000004200 */
[----:B------:R-:W4:Y:S01]  /*1ad40*/  MUFU.EX2 R24, R4 ;  /* 0x0000000400187308 */ /* 0x000f220000000800 */
[-CC-:B------:R-:W-:Y:S01]  /*1ad50*/  FFMA.FTZ R145, R44, R21.reuse, -R52.reuse ;  /* 0x000000152c917223 */ /* 0x180fe20000010834 */
[----:B--2---:R-:W-:Y:S01]  /*1ad60*/  F2FP.F16.F32.PACK_AB R29, R127, R156 ;  /* 0x0000009c7f1d723e */ /* 0x004fe200000000ff */
[----:B------:R-:W-:Y:S07]  /*1ad70*/  FFMA.FTZ R155, R25, R248, R155 ;  /* 0x000000f8199b7223 */ /* 0x000fee000001009b */
[----:B------:R-:W-:Y:S01]  /*1ad80*/  MUFU.EX2 R128, R128 ;  /* 0x0000008000807308 */ /* 0x000fe20000000800 */
[-C--:B------:R-:W-:Y:S01]  /*1ad90*/  FFMA.FTZ R118, R118, R21.reuse, -R52 ;  /* 0x0000001576767223 */ /* 0x080fe20000010834 */
[-CC-:B------:R-:W-:Y:S01]  /*1ada0*/  FFMA.FTZ R113, R113, R21.reuse, -R54.reuse ;  /* 0x0000001571717223 */ /* 0x180fe20000010836 */
[----:B------:R-:W-:Y:S07]  /*1adb0*/  LDSM.16.MT88.4 R40, [R48+0x400] ;  /* 0x000400003028783b */ /* 0x000fee0000004200 */
[----:B------:R-:W-:Y:S01]  /*1adc0*/  MUFU.EX2 R149, R149 ;  /* 0x0000009500957308 */ /* 0x000fe20000000800 */
[----:B------:R-:W-:Y:S01]  /*1add0*/  FFMA.FTZ R105, R105, R21, -R54 ;  /* 0x0000001569697223 */ /* 0x000fe20000010836 */
[----:B---3--:R-:W-:Y:S01]  /*1ade0*/  F2FP.F16.F32.PACK_AB R31, R131, R125 ;  /* 0x0000007d831f723e */ /* 0x008fe200000000ff */
[-C--:B------:R-:W-:Y:S07]  /*1adf0*/  FFMA.FTZ R94, R94, R21.reuse, -R52 ;  /* 0x000000155e5e7223 */ /* 0x080fee0000010834 */
[----:B------:R-:W-:Y:S01]  /*1ae00*/  MUFU.EX2 R145, R145 ;  /* 0x0000009100917308 */ /* 0x000fe20000000800 */
[--C-:B------:R-:W-:Y:S01]  /*1ae10*/  FFMA.FTZ R81, R81, R21, -R54.reuse ;  /* 0x0000001551517223 */ /* 0x100fe20000010836 */
[C---:B----4-:R-:W-:Y:S01]  /*1ae20*/  FMUL.FTZ R7, R24.reuse, R147 ;  /* 0x0000009318077220 */ /* 0x050fe20000410000 */
[----:B------:R-:W-:Y:S01]  /*1ae30*/  FMUL.FTZ R4, R25, R144 ;  /* 0x0000009019047220 */ /* 0x000fe20000410000 */
[C---:B------:R-:W-:Y:S01]  /*1ae40*/  FMUL.FTZ R6, R24.reuse, R146 ;  /* 0x0000009218067220 */ /* 0x040fe20000410000 */
[--C-:B------:R-:W-:Y:S01]  /*1ae50*/  FFMA.FTZ R147, R45, R21, -R54.reuse ;  /* 0x000000152d937223 */ /* 0x100fe20000010836 */
[C---:B------:R-:W-:Y:S01]  /*1ae60*/  FMUL.FTZ R10, R24.reuse, R142 ;  /* 0x0000008e180a7220 */ /* 0x040fe20000410000 */
[C---:B------:R-:W-:Y:S01]  /*1ae70*/  FMUL.FTZ R11, R24.reuse, R143 ;  /* 0x0000008f180b7220 */ /* 0x040fe20000410000 */
[----:B------:R-:W-:Y:S02]  /*1ae80*/  FFMA.FTZ R143, R185, R21, -R54 ;  /* 0x00000015b98f7223 */ /* 0x000fe40000010836 */
[----:B------:R-:W-:Y:S01]  /*1ae90*/  MUFU.EX2 R148, R148 ;  /* 0x0000009400947308 */ /* 0x000fe20000000800 */
[----:B------:R-:W-:Y:S01]  /*1aea0*/  FFMA.FTZ R156, R24, R247, R156 ;  /* 0x000000f7189c7223 */ /* 0x000fe2000001009c */
[C---:B------:R-:W-:Y:S08]  /*1aeb0*/  HMMA.16816.F32 R4, R28.reuse, R12, R4 ;  /* 0x0000000c1c04723c */ /* 0x040ff00000001804 */
[----:B------:R-:W-:Y:S01]  /*1aec0*/  MUFU.EX2 R147, R147 ;  /* 0x0000009300937308 */ /* 0x000fe20000000800 */
[-CC-:B------:R-:W-:Y:S01]  /*1aed0*/  FFMA.FTZ R12, R8, R21.reuse, -R52.reuse ;  /* 0x00000015080c7223 */ /* 0x180fe20000010834 */
[----:B------:R-:W-:Y:S01]  /*1aee0*/  FMUL.FTZ R8, R25, R140 ;  /* 0x0000008c19087220 */ /* 0x000fe20000410000 */
[-C--:B------:R-:W-:Y:S01]  /*1aef0*/  FFMA.FTZ R140, R36, R21.reuse, -R52 ;  /* 0x00000015248c7223 */ /* 0x080fe20000010834 */
[--C-:B------:R-:W-:Y:S06]  /*1af00*/  FFMA.FTZ R144, R9, R21, -R54.reuse ;  /* 0x0000001509907223 */ /* 0x100fec0000010836 */
[----:B------:R2:W-:Y:S01]  /*1af10*/  MUFU.EX2 R142, R12 ;  /* 0x0000000c008e7308 */ /* 0x0005e20000000800 */
[----:B------:R-:W3:Y:S01]  /*1af20*/  LDSM.16.MT88.4 R36, [R49+0x5400] ;  /* 0x005400003124783b */ /* 0x000ee20000004200 */
[C---:B------:R-:W-:Y:S01]  /*1af30*/  FMUL.FTZ R9, R25.reuse, R141 ;  /* 0x0000008d19097220 */ /* 0x040fe20000410000 */
[----:B------:R-:W-:Y:S07]  /*1af40*/  FMUL.FTZ R13, R25, R137 ;  /* 0x00000089190d7220 */ /* 0x000fee0000410000 */
[----:B------:R-:W4:Y:S01]  /*1af50*/  MUFU.EX2 R140, R140 ;  /* 0x0000008c008c7308 */ /* 0x000f220000000800 */
[--C-:B------:R-:W-:Y:S01]  /*1af60*/  FFMA.FTZ R141, R19, R21, -R54.reuse ;  /* 0x00000015138d7223 */ /* 0x100fe20000010836 */
[----:B------:R-:W-:Y:S01]  /*1af70*/  FMUL.FTZ R19, R24, R135 ;  /* 0x0000008718137220 */ /* 0x000fe20000410000 */
[-C--:B------:R-:W-:Y:S07]  /*1af80*/  FFMA.FTZ R135, R174, R21.reuse, -R54 ;  /* 0x00000015ae877223 */ /* 0x080fee0000010836 */
[----:B------:R1:W-:Y:S01]  /*1af90*/  MUFU.EX2 R137, R18 ;  /* 0x0000001200897308 */ /* 0x0003e20000000800 */
[C---:B------:R-:W-:Y:S03]  /*1afa0*/  HMMA.16816.F32 R8, R28.reuse, R14, R8 ;  /* 0x0000000e1c08723c */ /* 0x040fe60000001808 */
[----:B------:R-:W-:Y:S01]  /*1afb0*/  FMUL.FTZ R14, R24, R138 ;  /* 0x0000008a180e7220 */ /* 0x000fe20000410000 */
[-CC-:B------:R-:W-:Y:S01]  /*1afc0*/  FFMA.FTZ R138, R16, R21.reuse, -R52.reuse ;  /* 0x00000015108a7223 */ /* 0x180fe20000010834 */
[----:B--2---:R-:W-:Y:S01]  /*1afd0*/  FMUL.FTZ R12, R25, R136 ;  /* 0x00000088190c7220 */ /* 0x004fe20000410000 */
[--C-:B------:R-:W-:Y:S01]  /*1afe0*/  FFMA.FTZ R136, R17, R21, -R52.reuse ;  /* 0x0000001511887223 */ /* 0x100fe20000010834 */
[----:B------:R-:W-:Y:S02]  /*1aff0*/  FMUL.FTZ R15, R24, R139 ;  /* 0x0000008b180f7220 */ /* 0x000fe40000410000 */
[----:B------:R-:W2:Y:S01]  /*1b000*/  MUFU.EX2 R141, R141 ;  /* 0x0000008d008d7308 */ /* 0x000ea20000000800 */
[C---:B------:R-:W-:Y:S01]  /*1b010*/  FMUL.FTZ R16, R25.reuse, R132 ;  /* 0x0000008419107220 */ /* 0x040fe20000410000 */
[----:B------:R-:W-:Y:S01]  /*1b020*/  FMUL.FTZ R17, R25, R133 ;  /* 0x0000008519117220 */ /* 0x000fe20000410000 */
[-CC-:B------:R-:W-:Y:S07]  /*1b030*/  FFMA.FTZ R132, R164, R21.reuse, -R52.reuse ;  /* 0x00000015a4847223 */ /* 0x180fee0000010834 */
[----:B------:R-:W-:Y:S01]  /*1b040*/  MUFU.EX2 R136, R136 ;  /* 0x0000008800887308 */ /* 0x000fe20000000800 */
[----:B-1----:R-:W-:Y:S01]  /*1b050*/  FMUL.FTZ R18, R24, R134 ;  /* 0x0000008618127220 */ /* 0x002fe20000410000 */
[C---:B------:R-:W-:Y:S08]  /*1b060*/  HMMA.16816.F32 R12, R28.reuse, R32, R12 ;  /* 0x000000201c0c723c */ /* 0x040ff0000000180c */
[----:B------:R-:W1:Y:S01]  /*1b070*/  MUFU.EX2 R138, R138 ;  /* 0x0000008a008a7308 */ /* 0x000e620000000800 */
[-CC-:B------:R-:W-:Y:S01]  /*1b080*/  FFMA.FTZ R134, R173, R21.reuse, -R52.reuse ;  /* 0x00000015ad867223 */ /* 0x180fe20000010834 */
[-C--:B------:R-:W-:Y:S01]  /*1b090*/  FFMA.FTZ R24, R130, R21.reuse, -R52 ;  /* 0x0000001582187223 */ /* 0x080fe20000010834 */
[-CC-:B------:R-:W-:Y:S07]  /*1b0a0*/  FFMA.FTZ R73, R73, R21.reuse, -R54.reuse ;  /* 0x0000001549497223 */ /* 0x180fee0000010836 */
[----:B------:R-:W3:Y:S01]  /*1b0b0*/  MUFU.EX2 R144, R144 ;  /* 0x0000009000907308 */ /* 0x000ee20000000800 */
[-C--:B------:R-:W-:Y:S01]  /*1b0c0*/  FFMA.FTZ R133, R170, R21.reuse, -R54 ;  /* 0x00000015aa857223 */ /* 0x080fe20000010836 */
[----:B------:R-:W-:Y:S01]  /*1b0d0*/  HMMA.16816.F32 R16, R28, R34, R16 ;  /* 0x000000221c10723c */ /* 0x000fe20000001810 */
[----:B------:R-:W3:Y:S07]  /*1b0e0*/  LDSM.16.MT88.4 R32, [R49+0x5800] ;  /* 0x005800003120783b */ /* 0x000eee0000004200 */
[----:B------:R-:W-:Y:S01]  /*1b0f0*/  MUFU.EX2 R143, R143 ;  /* 0x0000008f008f7308 */ /* 0x000fe20000000800 */
[----:B----4-:R-:W-:Y:S01]  /*1b100*/  F2FP.F16.F32.PACK_AB R29, R140, R142 ;  /* 0x0000008e8c1d723e */ /* 0x010fe200000000ff */
[----:B------:R-:W-:Y:S01]  /*1b110*/  FFMA.FTZ R146, R165, R21, -R52 ;  /* 0x00000015a5927223 */ /* 0x000fe20000010834 */
[----:B--2---:R-:W-:Y:S07]  /*1b120*/  F2FP.F16.F32.PACK_AB R30, R137, R141 ;  /* 0x0000008d891e723e */ /* 0x004fee00000000ff */
[----:B------:R-:W-:Y:S01]  /*1b130*/  MUFU.EX2 R134, R134 ;  /* 0x0000008600867308 */ /* 0x000fe20000000800 */
[-CC-:B------:R-:W-:Y:S01]  /*1b140*/  FFMA.FTZ R139, R166, R21.reuse, -R54.reuse ;  /* 0x00000015a68b7223 */ /* 0x180fe20000010836 */
[----:B-1----:R-:W-:Y:S01]  /*1b150*/  F2FP.F16.F32.PACK_AB R31, R138, R136 ;  /* 0x000000888a1f723e */ /* 0x002fe200000000ff */
[-CC-:B------:R-:W-:Y:S07]  /*1b160*/  FFMA.FTZ R25, R123, R21.reuse, -R54.reuse ;  /* 0x000000157b197223 */ /* 0x180fee0000010836 */
[----:B------:R-:W-:Y:S01]  /*1b170*/  MUFU.EX2 R170, R183 ;  /* 0x000000b700aa7308 */ /* 0x000fe20000000800 */
[-C--:B------:R-:W-:Y:S01]  /*1b180*/  FFMA.FTZ R157, R157, R21.reuse, -R54 ;  /* 0x000000159d9d7223 */ /* 0x080fe20000010836 */
[----:B---3--:R-:W-:Y:S01]  /*1b190*/  F2FP.F16.F32.PACK_AB R28, R144, R128 ;  /* 0x00000080901c723e */ /* 0x008fe200000000ff */
[-C--:B------:R-:W-:Y:S07]  /*1b1a0*/  FFMA.FTZ R114, R114, R21.reuse, -R52 ;  /* 0x0000001572727223 */ /* 0x080fee0000010834 */
[----:B------:R-:W-:Y:S01]  /*1b1b0*/  MUFU.EX2 R133, R133 ;  /* 0x0000008500857308 */ /* 0x000fe20000000800 */
[-C--:B------:R-:W-:Y:S01]  /*1b1c0*/  FFMA.FTZ R119, R119, R21.reuse, -R54 ;  /* 0x0000001577777223 */ /* 0x080fe20000010836 */
[-CC-:B------:R-:W-:Y:S01]  /*1b1d0*/  FFMA.FTZ R98, R98, R21.reuse, -R52.reuse ;  /* 0x0000001562627223 */ /* 0x180fe20000010834 */
[-CC-:B------:R-:W-:Y:S07]  /*1b1e0*/  FFMA.FTZ R91, R91, R21.reuse, -R52.reuse ;  /* 0x000000155b5b7223 */ /* 0x180fee0000010834 */
[----:B------:R-:W-:Y:S01]  /*1b1f0*/  MUFU.EX2 R165, R182 ;  /* 0x000000b600a57308 */ /* 0x000fe20000000800 */
[C---:B------:R-:W-:Y:S03]  /*1b200*/  HMMA.16816.F32 R4, R28.reuse, R36, R4 ;  /* 0x000000241c04723c */ /* 0x040fe60000001804 */
[-CC-:B------:R-:W-:Y:S06]  /*1b210*/  FFMA.FTZ R36, R175, R21.reuse, -R52.reuse ;  /* 0x00000015af247223 */ /* 0x180fec0000010834 */
[----:B------:R-:W-:Y:S01]  /*1b220*/  MUFU.EX2 R146, R146 ;  /* 0x0000009200927308 */ /* 0x000fe20000000800 */
[-C--:B------:R-:W-:Y:S01]  /*1b230*/  FFMA.FTZ R90, R90, R21.reuse, -R52 ;  /* 0x000000155a5a7223 */ /* 0x080fe20000010834 */
[-CC-:B------:R-:W-:Y:S01]  /*1b240*/  FFMA.FTZ R97, R97, R21.reuse, -R54.reuse ;  /* 0x0000001561617223 */ /* 0x180fe20000010836 */
[-CC-:B------:R-:W-:Y:S01]  /*1b250*/  FFMA.FTZ R89, R89, R21.reuse, -R54.reuse ;  /* 0x0000001559597223 */ /* 0x180fe20000010836 */
[C---:B------:R-:W-:Y:S06]  /*1b260*/  HMMA.16816.F32 R8, R28.reuse, R38, R8 ;  /* 0x000000261c08723c */ /* 0x040fec0000001808 */
[----:B------:R1:W-:Y:S01]  /*1b270*/  MUFU.EX2 R173, R36 ;  /* 0x0000002400ad7308 */ /* 0x0003e20000000800 */
[-C--:B------:R-:W-:Y:S01]  /*1b280*/  FFMA.FTZ R85, R85, R21.reuse, -R54 ;  /* 0x0000001555557223 */ /* 0x080fe20000010836 */
[-C--:B------:R-:W-:Y:S08]  /*1b290*/  FFMA.FTZ R74, R74, R21.reuse, -R52 ;  /* 0x000000154a4a7223 */ /* 0x080ff00000010834 */
[----:B------:R-:W2:Y:S01]  /*1b2a0*/  MUFU.EX2 R175, R184 ;  /* 0x000000b800af7308 */ /* 0x000ea20000000800 */
[-C--:B------:R-:W-:Y:S01]  /*1b2b0*/  FFMA.FTZ R64, R64, R21.reuse, -R54 ;  /* 0x0000001540407223 */ /* 0x080fe20000010836 */
[----:B------:R-:W-:Y:S01]  /*1b2c0*/  FADD.FTZ R156, R127, R156 ;  /* 0x0000009c7f9c7221 */ /* 0x000fe20000010000 */
[C---:B------:R-:W-:Y:S07]  /*1b2d0*/  HMMA.16816.F32 R12, R28.reuse, R40, R12 ;  /* 0x000000281c0c723c */ /* 0x040fee000000180c */
[----:B------:R-:W-:Y:S01]  /*1b2e0*/  MUFU.EX2 R135, R135 ;  /* 0x0000008700877308 */ /* 0x000fe20000000800 */
[-C--:B------:R-:W-:Y:S01]  /*1b2f0*/  FFMA.FTZ R41, R169, R21.reuse, -R54 ;  /* 0x00000015a9297223 */ /* 0x080fe20000010836 */
[----:B------:R-:W-:Y:S08]  /*1b300*/  FFMA.FTZ R40, R168, R21, -R52 ;  /* 0x00000015a8287223 */ /* 0x000ff00000010834 */
[----:B------:R3:W-:Y:S01]  /*1b310*/  MUFU.EX2 R169, R178 ;  /* 0x000000b200a97308 */ /* 0x0007e20000000800 */
[----:B------:R-:W-:Y:S01]  /*1b320*/  FADD.FTZ R156, R125, R156 ;  /* 0x0000009c7d9c7221 */ /* 0x000fe20000010000 */
[----:B-1----:R-:W1:Y:S01]  /*1b330*/  LDSM.16.MT88.4 R36, [R48+0x800] ;  /* 0x000800003024783b */ /* 0x002e620000004200 */
[----:B------:R-:W-:Y:S07]  /*1b340*/  HMMA.16816.F32 R16, R28, R42, R16 ;  /* 0x0000002a1c10723c */ /* 0x000fee0000001810 */
[----:B------:R-:W4:Y:S01]  /*1b350*/  MUFU.EX2 R168, R41 ;  /* 0x0000002900a87308 */ /* 0x000f220000000800 */
[----:B--2---:R-:W-:Y:S01]  /*1b360*/  F2FP.F16.F32.PACK_AB R28, R175, R143 ;  /* 0x0000008faf1c723e */ /* 0x004fe200000000ff */
[----:B------:R-:W-:Y:S08]  /*1b370*/  FADD.FTZ R131, R131, R156 ;  /* 0x0000009c83837221 */ /* 0x000ff00000010000 */
[----:B------:R2:W-:Y:S01]  /*1b380*/  MUFU.EX2 R164, R40 ;  /* 0x0000002800a47308 */ /* 0x0005e20000000800 */
[----:B------:R-:W-:Y:S01]  /*1b390*/  F2FP.F16.F32.PACK_AB R29, R134, R173 ;  /* 0x000000ad861d723e */ /* 0x000fe200000000ff */
[----:B------:R-:W-:Y:S01]  /*1b3a0*/  FADD.FTZ R155, R126, R155 ;  /* 0x0000009b7e9b7221 */ /* 0x000fe20000010000 */
[----:B------:R-:W-:Y:S07]  /*1b3b0*/  F2FP.F16.F32.PACK_AB R30, R133, R170 ;  /* 0x000000aa851e723e */ /* 0x000fee00000000ff */
[----:B------:R-:W-:Y:S01]  /*1b3c0*/  MUFU.EX2 R166, R180 ;  /* 0x000000b400a67308 */ /* 0x000fe20000000800 */
[----:B------:R-:W-:Y:S01]  /*1b3d0*/  F2FP.F16.F32.PACK_AB R31, R146, R165 ;  /* 0x000000a5921f723e */ /* 0x000fe200000000ff */
[-C--:B---3--:R-:W-:Y:S01]  /*1b3e0*/  FFMA.FTZ R178, R167, R21.reuse, -R52 ;  /* 0x00000015a7b27223 */ /* 0x088fe20000010834 */
[-CC-:B------:R-:W-:Y:S01]  /*1b3f0*/  FFMA.FTZ R167, R46, R21.reuse, -R54.reuse ;  /* 0x000000152ea77223 */ /* 0x180fe20000010836 */
[----:B------:R-:W-:Y:S01]  /*1b400*/  FADD.FTZ R142, R142, R131 ;  /* 0x000000838e8e7221 */ /* 0x000fe20000010000 */
[----:B------:R-:W-:Y:S05]  /*1b410*/  LDSM.16.MT88.4 R44, [R49+0x6000] ;  /* 0x00600000312c783b */ /* 0x000fea0000004200 */
[----:B------:R-:W-:Y:S01]  /*1b420*/  MUFU.EX2 R139, R139 ;  /* 0x0000008b008b7308 */ /* 0x000fe20000000800 */
[----:B------:R-:W-:Y:S01]  /*1b430*/  FADD.FTZ R129, R129, R155 ;  /* 0x0000009b81817221 */ /* 0x000fe20000010000 */
[C---:B------:R-:W-:Y:S08]  /*1b440*/  HMMA.16816.F32 R4, R28.reuse, R32, R4 ;  /* 0x000000201c04723c */ /* 0x040ff00000001804 */
[----:B------:R-:W-:Y:S01]  /*1b450*/  MUFU.EX2 R178, R178 ;  /* 0x000000b200b27308 */ /* 0x000fe20000000800 */
[-C--:B------:R-:W-:Y:S01]  /*1b460*/  FFMA.FTZ R32, R172, R21.reuse, -R54 ;  /* 0x00000015ac207223 */ /* 0x080fe20000010836 */
[----:B------:R-:W-:Y:S01]  /*1b470*/  FADD.FTZ R142, R140, R142 ;  /* 0x0000008e8c8e7221 */ /* 0x000fe20000010000 */
[----:B--2---:R-:W2:Y:S07]  /*1b480*/  LDSM.16.MT88.4 R40, [R49+0x5c00] ;  /* 0x005c00003128783b */ /* 0x004eae0000004200 */
[----:B------:R3:W4:Y:S01]  /*1b490*/  MUFU.EX2 R172, R132 ;  /* 0x0000008400ac7308 */ /* 0x0007220000000800 */
[----:B------:R-:W-:Y:S01]  /*1b4a0*/  FADD.FTZ R129, R124, R129 ;  /* 0x000000817c817221 */ /* 0x000fe20000010000 */
[C---:B------:R-:W-:Y:S08]  /*1b4b0*/  HMMA.16816.F32 R8, R28.reuse, R34, R8 ;  /* 0x000000221c08723c */ /* 0x040ff00000001808 */
[----:B------:R4:W2:Y:S01]  /*1b4c0*/  MUFU.EX2 R174, R32 ;  /* 0x0000002000ae7308 */ /* 0x0008a20000000800 */
[----:B------:R-:W-:Y:S01]  /*1b4d0*/  FADD.FTZ R142, R136, R142 ;  /* 0x0000008e888e7221 */ /* 0x000fe20000010000 */
[----:B------:R-:W-:Y:S01]  /*1b4e0*/  FADD.FTZ R129, R128, R129 ;  /* 0x0000008180817221 */ /* 0x000fe20000010000 */
[-C--:B------:R-:W-:Y:S07]  /*1b4f0*/  FFMA.FTZ R57, R57, R21.reuse, -R54 ;  /* 0x0000001539397223 */ /* 0x080fee0000010836 */
[----:B------:R-:W2:Y:S01]  /*1b500*/  MUFU.EX2 R167, R167 ;  /* 0x000000a700a77308 */ /* 0x000ea20000000800 */
[----:B------:R-:W-:Y:S01]  /*1b510*/  FADD.FTZ R138, R138, R142 ;  /* 0x0000008e8a8a7221 */ /* 0x000fe20000010000 */
[----:B------:R-:W-:Y:S01]  /*1b520*/  FADD.FTZ R144, R144, R129 ;  /* 0x0000008190907221 */ /* 0x000fe20000010000 */
[-C--:B------:R-:W-:Y:S07]  /*1b530*/  FFMA.FTZ R55, R55, R21.reuse, -R52 ;  /* 0x0000001537377223 */ /* 0x080fee0000010834 */
[----:B------:R-:W-:Y:S01]  /*1b540*/  MUFU.EX2 R171, R171 ;  /* 0x000000ab00ab7308 */ /* 0x000fe20000000800 */
[----:B------:R-:W-:Y:S01]  /*1b550*/  FADD.FTZ R138, R173, R138 ;  /* 0x0000008aad8a7221 */ /* 0x000fe20000010000 */
[----:B------:R-:W-:Y:S01]  /*1b560*/  FADD.FTZ R144, R141, R144 ;  /* 0x000000908d907221 */ /* 0x000fe20000010000 */
[-C--:B---3--:R-:W-:Y:S01]  /*1b570*/  FFMA.FTZ R132, R181, R21.reuse, -R52 ;  /* 0x00000015b5847223 */ /* 0x088fe20000010834 */
[C---:B-1----:R-:W-:Y:S06]  /*1b580*/  HMMA.16816.F32 R12, R28.reuse, R36, R12 ;  /* 0x000000241c0c723c */ /* 0x042fec000000180c */
[----:B------:R1:W-:Y:S01]  /*1b590*/  MUFU.EX2 R123, R24 ;  /* 0x00000018007b7308 */ /* 0x0003e20000000800 */
[----:B----4-:R-:W3:Y:S01]  /*1b5a0*/  LDSM.16.MT88.4 R32, [R48+0xc00] ;  /* 0x000c00003020783b */ /* 0x010ee20000004200 */
[----:B------:R-:W-:Y:S01]  /*1b5b0*/  FADD.FTZ R144, R137, R144 ;  /* 0x0000009089907221 */ /* 0x000fe20000010000 */
[----:B------:R-:W-:Y:S07]  /*1b5c0*/  FADD.FTZ R138, R134, R138 ;  /* 0x0000008a868a7221 */ /* 0x000fee0000010000 */
[----:B------:R-:W4:Y:S01]  /*1b5d0*/  MUFU.EX2 R132, R132 ;  /* 0x0000008400847308 */ /* 0x000f220000000800 */
[----:B------:R-:W-:Y:S01]  /*1b5e0*/  FFMA.FTZ R23, R23, R21, -R52 ;  /* 0x0000001517177223 */ /* 0x000fe20000010834 */
[----:B------:R-:W-:Y:S01]  /*1b5f0*/  FADD.FTZ R144, R143, R144 ;  /* 0x000000908f907221 */ /* 0x000fe20000010000 */
[----:B------:R-:W-:Y:S07]  /*1b600*/  HMMA.16816.F32 R16, R28, R38, R16 ;  /* 0x000000261c10723c */ /* 0x000fee0000001810 */
[----:B------:R-:W-:Y:S01]  /*1b610*/  MUFU.EX2 R114, R114 ;  /* 0x0000007200727308 */ /* 0x000fe20000000800 */
[----:B------:R-:W4:Y:S01]  /*1b620*/  LDSM.16.MT88.4 R36, [R48+0x1000] ;  /* 0x001000003024783b */ /* 0x000f220000004200 */
[----:B------:R-:W-:Y:S01]  /*1b630*/  F2FP.F16.F32.PACK_AB R28, R168, R169 ;  /* 0x000000a9a81c723e */ /* 0x000fe200000000ff */
[----:B------:R-:W-:Y:S01]  /*1b640*/  FADD.FTZ R175, R175, R144 ;  /* 0x00000090afaf7221 */ /* 0x000fe20000010000 */
[----:B------:R-:W-:Y:S06]  /*1b650*/  F2FP.F16.F32.PACK_AB R29, R172, R164 ;  /* 0x000000a4ac1d723e */ /* 0x000fec00000000ff */
[----:B------:R-:W-:Y:S01]  /*1b660*/  MUFU.EX2 R98, R98 ;  /* 0x0000006200627308 */ /* 0x000fe20000000800 */
[----:B--2---:R-:W-:Y:S01]  /*1b670*/  F2FP.F16.F32.PACK_AB R30, R135, R174 ;  /* 0x000000ae871e723e */ /* 0x004fe200000000ff */
[----:B-1----:R-:W-:Y:S01]  /*1b680*/  FFMA.FTZ R24, R122, R21, -R54 ;  /* 0x000000157a187223 */ /* 0x002fe20000010836 */
[----:B------:R-:W-:Y:S01]  /*1b690*/  F2FP.F16.F32.PACK_AB R31, R149, R178 ;  /* 0x000000b2951f723e */ /* 0x000fe200000000ff */
[----:B------:R-:W-:Y:S06]  /*1b6a0*/  LDSM.16.MT88.4 R140, [R49+0x8c00] ;  /* 0x008c0000318c783b */ /* 0x000fec0000004200 */
[----:B------:R1:W-:Y:S01]  /*1b6b0*/  MUFU.EX2 R122, R25 ;  /* 0x00000019007a7308 */ /* 0x0003e20000000800 */
[----:B------:R-:W-:Y:S01]  /*1b6c0*/  FADD.FTZ R170, R170, R175 ;  /* 0x000000afaaaa7221 */ /* 0x000fe20000010000 */
[----:B------:R-:W-:Y:S01]  /*1b6d0*/  FADD.FTZ R165, R165, R138 ;  /* 0x0000008aa5a57221 */ /* 0x000fe20000010000 */
[----:B------:R-:W-:Y:S07]  /*1b6e0*/  ISETP.GT.AND P0, PT, R234, R225, PT ;  /* 0x000000e1ea00720c */ /* 0x000fee0003f04270 */
[----:B------:R-:W-:Y:S01]  /*1b6f0*/  MUFU.EX2 R91, R91 ;  /* 0x0000005b005b7308 */ /* 0x000fe20000000800 */
[C---:B------:R-:W-:Y:S03]  /*1b700*/  HMMA.16816.F32 R4, R28.reuse, R40, R4 ;  /* 0x000000281c04723c */ /* 0x040fe60000001804 */
[-C--:B------:R-:W-:Y:S01]  /*1b710*/  FFMA.FTZ R40, R176, R21.reuse, -R54 ;  /* 0x00000015b0287223 */ /* 0x080fe20000010836 */
[-CC-:B------:R-:W-:Y:S01]  /*1b720*/  FFMA.FTZ R41, R162, R21.reuse, -R52.reuse ;  /* 0x00000015a2297223 */ /* 0x180fe20000010834 */
[-C--:B------:R-:W-:Y:S04]  /*1b730*/  FFMA.FTZ R162, R161, R21.reuse, -R52 ;  /* 0x00000015a1a27223 */ /* 0x080fe80000010834 */
[----:B------:R-:W-:Y:S01]  /*1b740*/  MUFU.EX2 R176, R177 ;  /* 0x000000b100b07308 */ /* 0x000fe20000000800 */
[----:B------:R-:W-:Y:S01]  /*1b750*/  FADD.FTZ R170, R133, R170 ;  /* 0x000000aa85aa7221 */ /* 0x000fe20000010000 */
[C---:B------:R-:W-:Y:S08]  /*1b760*/  HMMA.16816.F32 R8, R28.reuse, R42, R8 ;  /* 0x0000002a1c08723c */ /* 0x040ff00000001808 */
[----:B------:R-:W-:Y:S01]  /*1b770*/  MUFU.EX2 R161, R41 ;  /* 0x0000002900a17308 */ /* 0x000fe20000000800 */
[----:B-1----:R-:W-:Y:S01]  /*1b780*/  FFMA.FTZ R25, R121, R21, -R52 ;  /* 0x0000001579197223 */ /* 0x002fe20000010834 */
[----:B------:R-:W-:Y:S01]  /*1b790*/  FADD.FTZ R170, R169, R170 ;  /* 0x000000aaa9aa7221 */ /* 0x000fe20000010000 */
[----:B------:R-:W-:Y:S07]  /*1b7a0*/  FADD.FTZ R165, R146, R165 ;  /* 0x000000a592a57221 */ /* 0x000fee0000010000 */
[----:B------:R-:W-:Y:S01]  /*1b7b0*/  MUFU.EX2 R162, R162 ;  /* 0x000000a200a27308 */ /* 0x000fe20000000800 */
[----:B------:R-:W-:Y:S02]  /*1b7c0*/  VIADD R234, R234, 0xffffffff ;  /* 0xffffffffeaea7836 */ /* 0x000fe40000000000 */
[----:B------:R-:W-:Y:S01]  /*1b7d0*/  FADD.FTZ R168, R168, R170 ;  /* 0x000000aaa8a87221 */ /* 0x000fe20000010000 */
[----:B------:R-:W-:Y:S01]  /*1b7e0*/  FADD.FTZ R165, R164, R165 ;  /* 0x000000a5a4a57221 */ /* 0x000fe20000010000 */
[C---:B---3--:R-:W-:Y:S05]  /*1b7f0*/  HMMA.16816.F32 R12, R28.reuse, R32, R12 ;  /* 0x000000201c0c723c */ /* 0x048fea000000180c */
[----:B------:R1:W-:Y:S01]  /*1b800*/  MUFU.EX2 R121, R24 ;  /* 0x0000001800797308 */ /* 0x0003e20000000800 */
[----:B------:R-:W-:Y:S01]  /*1b810*/  FADD.FTZ R168, R174, R168 ;  /* 0x000000a8aea87221 */ /* 0x000fe20000010000 */
[----:B------:R-:W-:Y:S08]  /*1b820*/  FADD.FTZ R165, R172, R165 ;  /* 0x000000a5aca57221 */ /* 0x000ff00000010000 */
[----:B------:R-:W-:Y:S01]  /*1b830*/  MUFU.EX2 R90, R90 ;  /* 0x0000005a005a7308 */ /* 0x000fe20000000800 */
[----:B------:R-:W-:Y:S01]  /*1b840*/  FADD.FTZ R168, R135, R168 ;  /* 0x000000a887a87221 */ /* 0x000fe20000010000 */
[----:B------:R-:W-:Y:S01]  /*1b850*/  HMMA.16816.F32 R16, R28, R34, R16 ;  /* 0x000000221c10723c */ /* 0x000fe20000001810 */
[----:B------:R-:W2:Y:S07]  /*1b860*/  LDSM.16.MT88.4 R32, [R49+0x6400] ;  /* 0x006400003120783b */ /* 0x000eae0000004200 */
[----:B------:R-:W-:Y:S01]  /*1b870*/  MUFU.EX2 R74, R74 ;  /* 0x0000004a004a7308 */ /* 0x000fe20000000800 */
[----:B------:R-:W-:Y:S01]  /*1b880*/  F2FP.F16.F32.PACK_AB R28, R147, R167 ;  /* 0x000000a7931c723e */ /* 0x000fe200000000ff */
[----:B------:R-:W-:Y:S01]  /*1b890*/  FADD.FTZ R167, R167, R168 ;  /* 0x000000a8a7a77221 */ /* 0x000fe20000010000 */
[----:B----4-:R-:W-:Y:S01]  /*1b8a0*/  F2FP.F16.F32.PACK_AB R29, R132, R145 ;  /* 0x00000091841d723e */ /* 0x010fe200000000ff */
[----:B------:R-:W-:Y:S01]  /*1b8b0*/  FADD.FTZ R178, R178, R165 ;  /* 0x000000a5b2b27221 */ /* 0x000fe20000010000 */
[----:B------:R-:W-:Y:S01]  /*1b8c0*/  F2FP.F16.F32.PACK_AB R30, R139, R166 ;  /* 0x000000a68b1e723e */ /* 0x000fe200000000ff */
[-C--:B-1----:R-:W-:Y:S01]  /*1b8d0*/  FFMA.FTZ R24, R120, R21.reuse, -R52 ;  /* 0x0000001578187223 */ /* 0x082fe20000010834 */
[----:B------:R-:W-:Y:S03]  /*1b8e0*/  F2FP.F16.F32.PACK_AB R31, R171, R148 ;  /* 0x00000094ab1f723e */ /* 0x000fe600000000ff */
[----:B------:R-:W-:Y:S01]  /*1b8f0*/  MUFU.EX2 R120, R25 ;  /* 0x0000001900787308 */ /* 0x000fe20000000800 */
[----:B------:R-:W-:Y:S01]  /*1b900*/  FADD.FTZ R167, R147, R167 ;  /* 0x000000a793a77221 */ /* 0x000fe20000010000 */
[----:B------:R-:W-:Y:S03]  /*1b910*/  FADD.FTZ R149, R149, R178 ;  /* 0x000000b295957221 */ /* 0x000fe60000010000 */
[----:B------:R-:W-:Y:S01]  /*1b920*/  FADD.FTZ R167, R166, R167 ;  /* 0x000000a7a6a77221 */ /* 0x000fe20000010000 */
[C---:B------:R-:W-:Y:S04]  /*1b930*/  HMMA.16816.F32 R4, R28.reuse, R44, R4 ;  /* 0x0000002c1c04723c */ /* 0x040fe80000001804 */
[----:B------:R1:W3:Y:S01]  /*1b940*/  MUFU.EX2 R45, R40 ;  /* 0x00000028002d7308 */ /* 0x0002e20000000800 */
[-C--:B------:R-:W-:Y:S01]  /*1b950*/  FFMA.FTZ R44, R160, R21.reuse, -R54 ;  /* 0x00000015a02c7223 */ /* 0x080fe20000010836 */
[----:B------:R-:W-:Y:S01]  /*1b960*/  FADD.FTZ R167, R139, R167 ;  /* 0x000000a78ba77221 */ /* 0x000fe20000010000 */
[----:B------:R-:W-:Y:S01]  /*1b970*/  FADD.FTZ R149, R145, R149 ;  /* 0x0000009591957221 */ /* 0x000fe20000010000 */
[C---:B------:R-:W-:Y:S06]  /*1b980*/  HMMA.16816.F32 R8, R28.reuse, R46, R8 ;  /* 0x0000002e1c08723c */ /* 0x040fec0000001808 */
[----:B------:R-:W-:Y:S01]  /*1b990*/  MUFU.EX2 R47, R163 ;  /* 0x000000a3002f7308 */ /* 0x000fe20000000800 */
[-C--:B------:R-:W-:Y:S01]  /*1b9a0*/  FFMA.FTZ R46, R158, R21.reuse, -R52 ;  /* 0x000000159e2e7223 */ /* 0x080fe20000010834 */
[----:B------:R-:W-:Y:S08]  /*1b9b0*/  FADD.FTZ R149, R132, R149 ;  /* 0x0000009584957221 */ /* 0x000ff00000010000 */
[----:B------:R-:W4:Y:S01]  /*1b9c0*/  MUFU.EX2 R44, R44 ;  /* 0x0000002c002c7308 */ /* 0x000f220000000800 */
[----:B-1----:R-:W1:Y:S01]  /*1b9d0*/  LDSM.16.MT88.4 R40, [R48+0x1400] ;  /* 0x001400003028783b */ /* 0x002e620000004200 */
[C---:B------:R-:W-:Y:S08]  /*1b9e0*/  HMMA.16816.F32 R12, R28.reuse, R36, R12 ;  /* 0x000000241c0c723c */ /* 0x040ff0000000180c */
[----:B------:R-:W-:Y:S01]  /*1b9f0*/  MUFU.EX2 R158, R159 ;  /* 0x0000009f009e7308 */ /* 0x000fe20000000800 */
[-C--:B------:R-:W-:Y:S01]  /*1ba00*/  FFMA.FTZ R37, R154, R21.reuse, -R54 ;  /* 0x000000159a257223 */ /* 0x080fe20000010836 */
[----:B------:R-:W-:Y:S08]  /*1ba10*/  FFMA.FTZ R36, R153, R21, -R52 ;  /* 0x0000001599247223 */ /* 0x000ff00000010834 */
[----:B------:R-:W2:Y:S01]  /*1ba20*/  MUFU.EX2 R46, R46 ;  /* 0x0000002e002e7308 */ /* 0x000ea20000000800 */
[----:B------:R-:W-:Y:S01]  /*1ba30*/  FADD.FTZ R148, R148, R149 ;  /* 0x0000009594947221 */ /* 0x000fe20000010000 */
[----:B------:R-:W-:Y:S01]  /*1ba40*/  IMAD.MOV.U32 R149, RZ, RZ, R0 ;  /* 0x000000ffff957224 */ /* 0x000fe200078e0000 */
[----:B------:R-:W-:Y:S07]  /*1ba50*/  HMMA.16816.F32 R16, R28, R38, R16 ;  /* 0x000000261c10723c */ /* 0x000fee0000001810 */
[----:B------:R-:W-:Y:S01]  /*1ba60*/  MUFU.EX2 R153, R37 ;  /* 0x0000002500997308 */ /* 0x000fe20000000800 */
[----:B---3--:R-:W-:Y:S01]  /*1ba70*/  F2FP.F16.F32.PACK_AB R28, R45, R176 ;  /* 0x000000b02d1c723e */ /* 0x008fe200000000ff */
[----:B------:R-:W-:Y:S08]  /*1ba80*/  FADD.FTZ R176, R176, R167 ;  /* 0x000000a7b0b07221 */ /* 0x000ff00000010000 */
[----:B------:R3:W1:Y:S01]  /*1ba90*/  MUFU.EX2 R130, R36 ;  /* 0x0000002400827308 */ /* 0x0006620000000800 */
[----:B------:R-:W-:Y:S01]  /*1baa0*/  F2FP.F16.F32.PACK_AB R29, R162, R161 ;  /* 0x000000a1a21d723e */ /* 0x000fe200000000ff */
[----:B------:R-:W-:Y:S01]  /*1bab0*/  FADD.FTZ R148, R171, R148 ;  /* 0x00000094ab947221 */ /* 0x000fe20000010000 */
[----:B----4-:R-:W-:Y:S07]  /*1bac0*/  F2FP.F16.F32.PACK_AB R30, R44, R47 ;  /* 0x0000002f2c1e723e */ /* 0x010fee00000000ff */
[----:B------:R-:W4:Y:S01]  /*1bad0*/  MUFU.EX2 R154, R157 ;  /* 0x0000009d009a7308 */ /* 0x000f220000000800 */
[----:B--2---:R-:W-:Y:S01]  /*1bae0*/  F2FP.F16.F32.PACK_AB R31, R46, R158 ;  /* 0x0000009e2e1f723e */ /* 0x004fe200000000ff */
[----:B------:R-:W-:Y:S04]  /*1baf0*/  FADD.FTZ R148, R161, R148 ;  /* 0x00000094a1947221 */ /* 0x000fe80000010000 */
[----:B------:R-:W-:Y:S01]  /*1bb00*/  FADD.FTZ R162, R162, R148 ;  /* 0x00000094a2a27221 */ /* 0x000fe20000010000 */
[----:B------:R-:W-:Y:S01]  /*1bb10*/  IMAD.MOV.U32 R148, RZ, RZ, R20 ;  /* 0x000000ffff947224 */ /* 0x000fe200078e0014 */
[C---:B------:R-:W-:Y:S01]  /*1bb20*/  HMMA.16816.F32 R4, R28.reuse, R32, R4 ;  /* 0x000000201c04723c */ /* 0x040fe20000001804 */
[----:B---3--:R-:W2:Y:S02]  /*1bb30*/  LDSM.16.MT88.4 R36, [R49+0x6800] ;  /* 0x006800003124783b */ /* 0x008ea40000004200 */
[----:B-1----:R-:W-:Y:S01]  /*1bb40*/  F2FP.F16.F32.PACK_AB R25, R123, R130 ;  /* 0x000000827b19723e */ /* 0x002fe200000000ff */
[----:B------:R-:W-:Y:S04]  /*1bb50*/  FADD.FTZ R162, R158, R162 ;  /* 0x000000a29ea27221 */ /* 0x000fe80000010000 */
[C---:B------:R-:W-:Y:S01]  /*1bb60*/  HMMA.16816.F32 R8, R28.reuse, R34, R8 ;  /* 0x000000221c08723c */ /* 0x040fe20000001808 */
[----:B------:R-:W1:Y:S02]  /*1bb70*/  LDSM.16.MT88.4 R32, [R48+0x1800] ;  /* 0x001800003020783b */ /* 0x000e640000004200 */
[----:B------:R-:W-:Y:S01]  /*1bb80*/  FADD.FTZ R162, R46, R162 ;  /* 0x000000a22ea27221 */ /* 0x000fe20000010000 */
[-C--:B------:R-:W-:Y:S03]  /*1bb90*/  FFMA.FTZ R46, R92, R21.reuse, -R54 ;  /* 0x000000155c2e7223 */ /* 0x080fe60000010836 */
[----:B------:R-:W-:Y:S01]  /*1bba0*/  FADD.FTZ R162, R130, R162 ;  /* 0x000000a282a27221 */ /* 0x000fe20000010000 */
[C---:B------:R-:W-:Y:S01]  /*1bbb0*/  HMMA.16816.F32 R12, R28.reuse, R40, R12 ;  /* 0x000000281c0c723c */ /* 0x040fe2000000180c */
[----:B------:R4:W3:Y:S02]  /*1bbc0*/  MUFU.EX2 R40, R24 ;  /* 0x0000001800287308 */ /* 0x0008e40000000800 */
[-C--:B------:R-:W-:Y:S01]  /*1bbd0*/  FFMA.FTZ R41, R27, R21.reuse, -R54 ;  /* 0x000000151b297223 */ /* 0x080fe20000010836 */
[----:B------:R-:W-:Y:S07]  /*1bbe0*/  FADD.FTZ R123, R123, R162 ;  /* 0x000000a27b7b7221 */ /* 0x000fee0000010000 */
[----:B------:R-:W-:Y:S01]  /*1bbf0*/  MUFU.EX2 R46, R46 ;  /* 0x0000002e002e7308 */ /* 0x000fe20000000800 */
[----:B------:R-:W-:Y:S01]  /*1bc00*/  HMMA.16816.F32 R16, R28, R42, R16 ;  /* 0x0000002a1c10723c */ /* 0x000fe20000001810 */
[----:B------:R-:W1:Y:S08]  /*1bc10*/  LDSM.16.MT88.4 R28, [R49+0x6c00] ;  /* 0x006c0000311c783b */ /* 0x000e700000004200 */
[----:B------:R-:W-:Y:S01]  /*1bc20*/  MUFU.EX2 R43, R119 ;  /* 0x00000077002b7308 */ /* 0x000fe20000000800 */
[-C--:B------:R-:W-:Y:S01]  /*1bc30*/  FFMA.FTZ R42, R26, R21.reuse, -R52 ;  /* 0x000000151a2a7223 */ /* 0x080fe20000010834 */
[----:B------:R-:W-:Y:S08]  /*1bc40*/  F2FP.F16.F32.PACK_AB R26, R121, R122 ;  /* 0x0000007a791a723e */ /* 0x000ff000000000ff */
[----:B------:R-:W-:Y:S01]  /*1bc50*/  MUFU.EX2 R41, R41 ;  /* 0x0000002900297308 */ /* 0x000fe20000000800 */
[----:B----4-:R-:W-:Y:S02]  /*1bc60*/  F2FP.F16.F32.PACK_AB R24, R153, R154 ;  /* 0x0000009a9918723e */ /* 0x010fe400000000ff */
[----:B---3--:R-:W-:Y:S07]  /*1bc70*/  F2FP.F16.F32.PACK_AB R27, R40, R120 ;  /* 0x00000078281b723e */ /* 0x008fee00000000ff */
[----:B------:R-:W3:Y:S01]  /*1bc80*/  MUFU.EX2 R42, R42 ;  /* 0x0000002a002a7308 */ /* 0x000ee20000000800 */
[----:B------:R-:W-:Y:S04]  /*1bc90*/  FADD.FTZ R120, R120, R123 ;  /* 0x0000007b78787221 */ /* 0x000fe80000010000 */
[----:B------:R-:W-:Y:S01]  /*1bca0*/  FADD.FTZ R120, R40, R120 ;  /* 0x0000007828787221 */ /* 0x000fe20000010000 */
[C---:B--2---:R-:W-:Y:S05]  /*1bcb0*/  HMMA.16816.F32 R4, R24.reuse, R36, R4 ;  /* 0x000000241804723c */ /* 0x044fea0000001804 */
[-CC-:B------:R-:W-:Y:S01]  /*1bcc0*/  FFMA.FTZ R36, R117, R21.reuse, -R54.reuse ;  /* 0x0000001575247223 */ /* 0x180fe20000010836 */
[-C--:B------:R-:W-:Y:S01]  /*1bcd0*/  FFMA.FTZ R37, R116, R21.reuse, -R54 ;  /* 0x0000001574257223 */ /* 0x080fe20000010836 */
[----:B------:R2:W4:Y:S01]  /*1bce0*/  MUFU.EX2 R117, R118 ;  /* 0x0000007600757308 */ /* 0x0005220000000800 */
[C---:B------:R-:W-:Y:S09]  /*1bcf0*/  HMMA.16816.F32 R8, R24.reuse, R38, R8 ;  /* 0x000000261808723c */ /* 0x040ff20000001808 */
[----:B------:R-:W-:Y:S01]  /*1bd00*/  MUFU.EX2 R116, R36 ;  /* 0x0000002400747308 */ /* 0x000fe20000000800 */
[----:B---3--:R-:W-:Y:S01]  /*1bd10*/  FADD.FTZ R120, R42, R120 ;  /* 0x000000782a787221 */ /* 0x008fe20000010000 */
[C---:B-1----:R-:W-:Y:S03]  /*1bd20*/  HMMA.16816.F32 R12, R24.reuse, R32, R12 ;  /* 0x00000020180c723c */ /* 0x042fe6000000180c */
[-C--:B------:R-:W-:Y:S01]  /*1bd30*/  FFMA.FTZ R33, R112, R21.reuse, -R54 ;  /* 0x0000001570217223 */ /* 0x080fe20000010836 */
[-CC-:B------:R-:W-:Y:S01]  /*1bd40*/  FFMA.FTZ R32, R111, R21.reuse, -R52.reuse ;  /* 0x000000156f207223 */ /* 0x180fe20000010834 */
[----:B--2---:R-:W-:Y:S03]  /*1bd50*/  FFMA.FTZ R118, R115, R21, -R52 ;  /* 0x0000001573767223 */ /* 0x004fe60000010834 */
[----:B------:R1:W-:Y:S01]  /*1bd60*/  MUFU.EX2 R112, R113 ;  /* 0x0000007100707308 */ /* 0x0003e20000000800 */
[----:B------:R-:W-:Y:S09]  /*1bd70*/  HMMA.16816.F32 R16, R24, R34, R16 ;  /* 0x000000221810723c */ /* 0x000ff20000001810 */
[----:B------:R2:W3:Y:S01]  /*1bd80*/  MUFU.EX2 R115, R37 ;  /* 0x0000002500737308 */ /* 0x0004e20000000800 */
[----:B------:R-:W-:Y:S02]  /*1bd90*/  F2FP.F16.F32.PACK_AB R24, R41, R43 ;  /* 0x0000002b2918723e */ /* 0x000fe400000000ff */
[C---:B----4-:R-:W-:Y:S07]  /*1bda0*/  F2FP.F16.F32.PACK_AB R25, R117.reuse, R42 ;  /* 0x0000002a7519723e */ /* 0x050fee00000000ff */
[----:B------:R-:W4:Y:S01]  /*1bdb0*/  MUFU.EX2 R118, R118 ;  /* 0x0000007600767308 */ /* 0x000f220000000800 */
[----:B------:R-:W-:Y:S09]  /*1bdc0*/  FADD.FTZ R117, R117, R120 ;  /* 0x0000007875757221 */ /* 0x000ff20000010000 */
[----:B------:R-:W4:Y:S01]  /*1bdd0*/  MUFU.EX2 R111, R33 ;  /* 0x00000021006f7308 */ /* 0x000f220000000800 */
[-C--:B-1----:R-:W-:Y:S09]  /*1bde0*/  FFMA.FTZ R113, R110, R21.reuse, -R52 ;  /* 0x000000156e717223 */ /* 0x082ff20000010834 */
[----:B------:R1:W-:Y:S01]  /*1bdf0*/  MUFU.EX2 R110, R32 ;  /* 0x00000020006e7308 */ /* 0x0003e20000000800 */
[----:B--2---:R-:W2:Y:S01]  /*1be00*/  LDSM.16.MT88.4 R36, [R48+0x1c00] ;  /* 0x001c00003024783b */ /* 0x004ea20000004200 */
[----:B---3--:R-:W-:Y:S08]  /*1be10*/  F2FP.F16.F32.PACK_AB R26, R115, R116 ;  /* 0x00000074731a723e */ /* 0x008ff000000000ff */
[----:B------:R-:W-:Y:S01]  /*1be20*/  MUFU.EX2 R42, R85 ;  /* 0x00000055002a7308 */ /* 0x000fe20000000800 */
[----:B----4-:R-:W-:Y:S01]  /*1be30*/  F2FP.F16.F32.PACK_AB R27, R114, R118 ;  /* 0x00000076721b723e */ /* 0x010fe200000000ff */
[----:B------:R-:W-:Y:S04]  /*1be40*/  FADD.FTZ R117, R118, R117 ;  /* 0x0000007576757221 */ /* 0x000fe80000010000 */
[----:B------:R-:W-:Y:S02]  /*1be50*/  FADD.FTZ R117, R114, R117 ;  /* 0x0000007572757221 */ /* 0x000fe40000010000 */
[C---:B------:R-:W-:Y:S01]  /*1be60*/  HMMA.16816.F32 R4, R24.reuse, R28, R4 ;  /* 0x0000001c1804723c */ /* 0x040fe20000001804 */
[----:B-1----:R-:W1:Y:S02]  /*1be70*/  LDSM.16.MT88.4 R32, [R49+0x7000] ;  /* 0x007000003120783b */ /* 0x002e640000004200 */
[-CC-:B------:R-:W-:Y:S01]  /*1be80*/  FFMA.FTZ R28, R109, R21.reuse, -R54.reuse ;  /* 0x000000156d1c7223 */ /* 0x180fe20000010836 */
[-C--:B------:R-:W-:Y:S01]  /*1be90*/  FFMA.FTZ R29, R108, R21.reuse, -R54 ;  /* 0x000000156c1d7223 */ /* 0x080fe20000010836 */
[----:B------:R3:W4:Y:S03]  /*1bea0*/  MUFU.EX2 R109, R113 ;  /* 0x00000071006d7308 */ /* 0x0007260000000800 */
[C---:B------:R-:W-:Y:S07]  /*1beb0*/  HMMA.16816.F32 R8, R24.reuse, R30, R8 ;  /* 0x0000001e1808723c */ /* 0x040fee0000001808 */
[----:B------:R4:W-:Y:S01]  /*1bec0*/  MUFU.EX2 R108, R28 ;  /* 0x0000001c006c7308 */ /* 0x0009e20000000800 */
[-CC-:B---3--:R-:W-:Y:S01]  /*1bed0*/  FFMA.FTZ R113, R106, R21.reuse, -R52.reuse ;  /* 0x000000156a717223 */ /* 0x188fe20000010834 */
[-C--:B----4-:R-:W-:Y:S08]  /*1bee0*/  FFMA.FTZ R28, R107, R21.reuse, -R52 ;  /* 0x000000156b1c7223 */ /* 0x090ff00000010834 */
[----:B------:R-:W3:Y:S01]  /*1bef0*/  MUFU.EX2 R107, R29 ;  /* 0x0000001d006b7308 */ /* 0x000ee20000000800 */
[C---:B--2---:R-:W-:Y:S09]  /*1bf00*/  HMMA.16816.F32 R12, R24.reuse, R36, R12 ;  /* 0x00000024180c723c */ /* 0x044ff2000000180c */
[----:B------:R2:W-:Y:S01]  /*1bf10*/  MUFU.EX2 R106, R28 ;  /* 0x0000001c006a7308 */ /* 0x0005e20000000800 */
[-C--:B------:R-:W-:Y:S01]  /*1bf20*/  FFMA.FTZ R37, R104, R21.reuse, -R54 ;  /* 0x0000001568257223 */ /* 0x080fe20000010836 */
[-C--:B------:R-:W-:Y:S08]  /*1bf30*/  FFMA.FTZ R36, R103, R21.reuse, -R52 ;  /* 0x0000001567247223 */ /* 0x080ff00000010834 */
[----:B------:R-:W4:Y:S01]  /*1bf40*/  MUFU.EX2 R113, R113 ;  /* 0x0000007100717308 */ /* 0x000f220000000800 */
[----:B------:R-:W-:Y:S09]  /*1bf50*/  HMMA.16816.F32 R16, R24, R38, R16 ;  /* 0x000000261810723c */ /* 0x000ff20000001810 */
[----:B------:R1:W-:Y:S01]  /*1bf60*/  MUFU.EX2 R104, R105 ;  /* 0x0000006900687308 */ /* 0x0003e20000000800 */
[----:B------:R-:W-:Y:S02]  /*1bf70*/  F2FP.F16.F32.PACK_AB R24, R111, R112 ;  /* 0x000000706f18723e */ /* 0x000fe400000000ff */
[----:B------:R-:W-:Y:S07]  /*1bf80*/  F2FP.F16.F32.PACK_AB R25, R109, R110 ;  /* 0x0000006e6d19723e */ /* 0x000fee00000000ff */
[----:B------:R-:W1:Y:S01]  /*1bf90*/  MUFU.EX2 R103, R37 ;  /* 0x0000002500677308 */ /* 0x000e620000000800 */
[----:B---3--:R-:W-:Y:S01]  /*1bfa0*/  F2FP.F16.F32.PACK_AB R26, R107, R108 ;  /* 0x0000006c6b1a723e */ /* 0x008fe200000000ff */
[----:B--2---:R-:W2:Y:S01]  /*1bfb0*/  LDSM.16.MT88.4 R28, [R48+0x2000] ;  /* 0x00200000301c783b */ /* 0x004ea20000004200 */
[----:B------:R-:W-:Y:S01]  /*1bfc0*/  FADD.FTZ R110, R110, R117 ;  /* 0x000000756e6e7221 */ /* 0x000fe20000010000 */
[----:B----4-:R-:W-:Y:S03]  /*1bfd0*/  F2FP.F16.F32.PACK_AB R27, R113, R106 ;  /* 0x0000006a711b723e */ /* 0x010fe600000000ff */
[----:B------:R-:W-:Y:S01]  /*1bfe0*/  FADD.FTZ R110, R109, R110 ;  /* 0x0000006e6d6e7221 */ /* 0x000fe20000010000 */
[-C--:B-1----:R-:W-:Y:S02]  /*1bff0*/  FFMA.FTZ R105, R102, R21.reuse, -R52 ;  /* 0x0000001566697223 */ /* 0x082fe40000010834 */
        /* <DEDUP_REMOVED lines=8> */
[----:B------:R-:W-:Y:S01]  /*1c080*/  FADD.FTZ R110, R113, R110 ;  /* 0x0000006e716e7221 */ /* 0x000fe20000010000 */
[----:B-1----:R-:W1:Y:S01]  /*1c090*/  LDSM.16.MT88.4 R36, [R49+0x7400] ;  /* 0x007400003124783b */ /* 0x002e620000004200 */
[-C--:B---3--:R-:W-:Y:S07]  /*1c0a0*/  FFMA.FTZ R105, R99, R21.reuse, -R52 ;  /* 0x0000001563697223 */ /* 0x088fee0000010834 */
[----:B------:R3:W4:Y:S10]  /*1c0b0*/  MUFU.EX2 R99, R33 ;  /* 0x0000002100637308 */ /* 0x0007340000000800 */
[----:B------:R-:W1:Y:S01]  /*1c0c0*/  MUFU.EX2 R105, R105 ;  /* 0x0000006900697308 */ /* 0x000e620000000800 */
[C---:B--2---:R-:W-:Y:S03]  /*1c0d0*/  HMMA.16816.F32 R12, R24.reuse, R28, R12 ;  /* 0x0000001c180c723c */ /* 0x044fe6000000180c */
[----:B------:R-:W-:Y:S01]  /*1c0e0*/  FADD.FTZ R28, R45, R176 ;  /* 0x000000b02d1c7221 */ /* 0x000fe20000010000 */
[-C--:B------:R-:W-:Y:S01]  /*1c0f0*/  FFMA.FTZ R29, R95, R21.reuse, -R52 ;  /* 0x000000155f1d7223 */ /* 0x080fe20000010834 */
[----:B---3--:R-:W2:Y:S01]  /*1c100*/  LDSM.16.MT88.4 R32, [R48+0x2400] ;  /* 0x002400003020783b */ /* 0x008ea20000004200 */
[----:B------:R-:W-:Y:S01]  /*1c110*/  FFMA.FTZ R45, R96, R21, -R54 ;  /* 0x00000015602d7223 */ /* 0x000fe20000010836 */
        /* <DEDUP_REMOVED lines=27> */
[C---:B--2---:R-:W-:Y:S01]  /*1c2d0*/  HMMA.16816.F32 R12, R24.reuse, R32, R12 ;  /* 0x00000020180c723c */ /* 0x044fe2000000180c */
[----:B-1----:R-:W1:Y:S02]  /*1c2e0*/  LDSM.16.MT88.4 R36, [R48+0x2800] ;  /* 0x002800003024783b */ /* 0x002e640000004200 */
[-C--:B------:R-:W-:Y:S01]  /*1c2f0*/  FFMA.FTZ R33, R88, R21.reuse, -R54 ;  /* 0x0000001558217223 */ /* 0x080fe20000010836 */
[-C--:B------:R-:W-:Y:S01]  /*1c300*/  FFMA.FTZ R32, R87, R21.reuse, -R52 ;  /* 0x0000001557207223 */ /* 0x080fe20000010834 */
[----:B------:R-:W-:Y:S01]  /*1c310*/  MUFU.EX2 R43, R43 ;  /* 0x0000002b002b7308 */ /* 0x000fe20000000800 */
[----:B------:R-:W-:Y:S01]  /*1c320*/  FFMA.FTZ R41, R84, R21, -R54 ;  /* 0x0000001554297223 */ /* 0x000fe20000010836 */
[----:B------:R-:W-:Y:S01]  /*1c330*/  FADD.FTZ R121, R116, R121 ;  /* 0x0000007974797221 */ /* 0x000fe20000010000 */
[----:B------:R-:W-:Y:S07]  /*1c340*/  HMMA.16816.F32 R16, R24, R34, R16 ;  /* 0x000000221810723c */ /* 0x000fee0000001810 */
[----:B------:R-:W-:Y:S01]  /*1c350*/  MUFU.EX2 R87, R33 ;  /* 0x0000002100577308 */ /* 0x000fe20000000800 */
[----:B------:R-:W-:Y:S01]  /*1c360*/  F2FP.F16.F32.PACK_AB R24, R45, R95 ;  /* 0x0000005f2d18723e */ /* 0x000fe200000000ff */
[----:B------:R-:W-:Y:S08]  /*1c370*/  FADD.FTZ R115, R115, R121 ;  /* 0x0000007973737221 */ /* 0x000ff00000010000 */
[----:B------:R2:W-:Y:S01]  /*1c380*/  MUFU.EX2 R40, R32 ;  /* 0x0000002000287308 */ /* 0x0005e20000000800 */
[----:B----4-:R-:W-:Y:S02]  /*1c390*/  F2FP.F16.F32.PACK_AB R25, R93, R47 ;  /* 0x0000002f5d19723e */ /* 0x010fe400000000ff */
[----:B------:R-:W-:Y:S07]  /*1c3a0*/  F2FP.F16.F32.PACK_AB R26, R46, R44 ;  /* 0x0000002c2e1a723e */ /* 0x000fee00000000ff */
[----:B------:R-:W4:Y:S01]  /*1c3b0*/  MUFU.EX2 R88, R89 ;  /* 0x0000005900587308 */ /* 0x000f220000000800 */
[----:B------:R-:W-:Y:S01]  /*1c3c0*/  F2FP.F16.F32.PACK_AB R27, R90, R91 ;  /* 0x0000005b5a1b723e */ /* 0x000fe200000000ff */
[----:B------:R-:W-:Y:S08]  /*1c3d0*/  FADD.FTZ R112, R112, R115 ;  /* 0x0000007370707221 */ /* 0x000ff00000010000 */
[----:B------:R-:W4:Y:S01]  /*1c3e0*/  MUFU.EX2 R41, R41 ;  /* 0x0000002900297308 */ /* 0x000f220000000800 */
[----:B------:R-:W-:Y:S01]  /*1c3f0*/  FADD.FTZ R112, R111, R112 ;  /* 0x000000706f707221 */ /* 0x000fe20000010000 */
[C---:B---3--:R-:W-:Y:S01]  /*1c400*/  HMMA.16816.F32 R4, R24.reuse, R28, R4 ;  /* 0x0000001c1804723c */ /* 0x048fe20000001804 */
[----:B--2---:R-:W2:Y:S02]  /*1c410*/  LDSM.16.MT88.4 R32, [R49+0x7c00] ;  /* 0x007c00003120783b */ /* 0x004ea40000004200 */
[-CC-:B------:R-:W-:Y:S01]  /*1c420*/  FFMA.FTZ R28, R83, R21.reuse, -R52.reuse ;  /* 0x00000015531c7223 */ /* 0x180fe20000010834 */
[-C--:B------:R-:W-:Y:S01]  /*1c430*/  FFMA.FTZ R83, R82, R21.reuse, -R52 ;  /* 0x0000001552537223 */ /* 0x080fe20000010834 */
[----:B------:R-:W-:Y:S03]  /*1c440*/  FADD.FTZ R112, R108, R112 ;  /* 0x000000706c707221 */ /* 0x000fe60000010000 */
[----:B------:R3:W-:Y:S01]  /*1c450*/  MUFU.EX2 R82, R28 ;  /* 0x0000001c00527308 */ /* 0x0007e20000000800 */
[C---:B------:R-:W-:Y:S09]  /*1c460*/  HMMA.16816.F32 R8, R24.reuse, R30, R8 ;  /* 0x0000001e1808723c */ /* 0x040ff20000001808 */
[----:B------:R-:W4:Y:S01]  /*1c470*/  MUFU.EX2 R83, R83 ;  /* 0x0000005300537308 */ /* 0x000f220000000800 */
[----:B------:R-:W-:Y:S04]  /*1c480*/  FADD.FTZ R107, R107, R112 ;  /* 0x000000706b6b7221 */ /* 0x000fe80000010000 */
[----:B------:R-:W-:Y:S01]  /*1c490*/  FADD.FTZ R107, R104, R107 ;  /* 0x0000006b686b7221 */ /* 0x000fe20000010000 */
[C---:B-1----:R-:W-:Y:S03]  /*1c4a0*/  HMMA.16816.F32 R12, R24.reuse, R36, R12 ;  /* 0x00000024180c723c */ /* 0x042fe6000000180c */
[-C--:B------:R-:W-:Y:S01]  /*1c4b0*/  FFMA.FTZ R37, R80, R21.reuse, -R54 ;  /* 0x0000001550257223 */ /* 0x080fe20000010836 */
[----:B---3--:R-:W1:Y:S01]  /*1c4c0*/  LDSM.16.MT88.4 R28, [R48+0x2c00] ;  /* 0x002c0000301c783b */ /* 0x008e620000004200 */
[----:B------:R3:W-:Y:S01]  /*1c4d0*/  MUFU.EX2 R80, R81 ;  /* 0x0000005100507308 */ /* 0x0007e20000000800 */
[-C--:B------:R-:W-:Y:S01]  /*1c4e0*/  FFMA.FTZ R36, R79, R21.reuse, -R52 ;  /* 0x000000154f247223 */ /* 0x080fe20000010834 */
[----:B------:R-:W-:Y:S01]  /*1c4f0*/  FADD.FTZ R107, R103, R107 ;  /* 0x0000006b676b7221 */ /* 0x000fe20000010000 */
[----:B------:R-:W-:Y:S07]  /*1c500*/  HMMA.16816.F32 R16, R24, R38, R16 ;  /* 0x000000261810723c */ /* 0x000fee0000001810 */
[----:B------:R-:W1:Y:S01]  /*1c510*/  MUFU.EX2 R79, R37 ;  /* 0x00000025004f7308 */ /* 0x000e620000000800 */
[----:B----4-:R-:W-:Y:S01]  /*1c520*/  F2FP.F16.F32.PACK_AB R24, R87, R88 ;  /* 0x000000585718723e */ /* 0x010fe200000000ff */
[----:B------:R-:W-:Y:S01]  /*1c530*/  FADD.FTZ R100, R100, R107 ;  /* 0x0000006b64647221 */ /* 0x000fe20000010000 */
[----:B------:R-:W-:Y:S02]  /*1c540*/  F2FP.F16.F32.PACK_AB R25, R43, R40 ;  /* 0x000000282b19723e */ /* 0x000fe400000000ff */
[----:B------:R-:W-:Y:S01]  /*1c550*/  F2FP.F16.F32.PACK_AB R26, R41, R42 ;  /* 0x0000002a291a723e */ /* 0x000fe200000000ff */
[----:B------:R-:W-:Y:S01]  /*1c560*/  FADD.FTZ R100, R99, R100 ;  /* 0x0000006463647221 */ /* 0x000fe20000010000 */
[----:B------:R-:W-:Y:S01]  /*1c570*/  F2FP.F16.F32.PACK_AB R27, R83, R82 ;  /* 0x00000052531b723e */ /* 0x000fe200000000ff */
[-C--:B---3--:R-:W-:Y:S02]  /*1c580*/  FFMA.FTZ R81, R78, R21.reuse, -R52 ;  /* 0x000000154e517223 */ /* 0x088fe40000010834 */
[----:B------:R-:W-:Y:S01]  /*1c590*/  FADD.FTZ R100, R95, R100 ;  /* 0x000000645f647221 */ /* 0x000fe20000010000 */
[----:B------:R3:W-:Y:S03]  /*1c5a0*/  MUFU.EX2 R78, R36 ;  /* 0x00000024004e7308 */ /* 0x0007e60000000800 */
[----:B------:R-:W-:Y:S01]  /*1c5b0*/  FADD.FTZ R100, R45, R100 ;  /* 0x000000642d647221 */ /* 0x000fe20000010000 */
[C---:B--2---:R-:W-:Y:S03]  /*1c5c0*/  HMMA.16816.F32 R4, R24.reuse, R32, R4 ;  /* 0x000000201804723c */ /* 0x044fe60000001804 */
[-CC-:B------:R-:W-:Y:S01]  /*1c5d0*/  FFMA.FTZ R32, R77, R21.reuse, -R54.reuse ;  /* 0x000000154d207223 */ /* 0x180fe20000010836 */
[-C--:B------:R-:W-:Y:S02]  /*1c5e0*/  FFMA.FTZ R33, R76, R21.reuse, -R54 ;  /* 0x000000154c217223 */ /* 0x080fe40000010836 */
[----:B------:R2:W4:Y:S02]  /*1c5f0*/  MUFU.EX2 R77, R81 ;  /* 0x00000051004d7308 */ /* 0x0005240000000800 */
[C---:B------:R-:W-:Y:S08]  /*1c600*/  HMMA.16816.F32 R8, R24.reuse, R34, R8 ;  /* 0x000000221808723c */ /* 0x040ff00000001808 */
[----:B------:R-:W-:Y:S01]  /*1c610*/  MUFU.EX2 R76, R32 ;  /* 0x00000020004c7308 */ /* 0x000fe20000000800 */
[----:B---3--:R-:W3:Y:S01]  /*1c620*/  LDSM.16.MT88.4 R36, [R49+0x8000] ;  /* 0x008000003124783b */ /* 0x008ee20000004200 */
[C---:B-1----:R-:W-:Y:S03]  /*1c630*/  HMMA.16816.F32 R12, R24.reuse, R28, R12 ;  /* 0x0000001c180c723c */ /* 0x042fe6000000180c */
[-C--:B--2---:R-:W-:Y:S01]  /*1c640*/  FFMA.FTZ R81, R75, R21.reuse, -R52 ;  /* 0x000000154b517223 */ /* 0x084fe20000010834 */
[-C--:B------:R-:W-:Y:S04]  /*1c650*/  FFMA.FTZ R29, R72, R21.reuse, -R54 ;  /* 0x00000015481d7223 */ /* 0x080fe80000010836 */
[----:B------:R1:W2:Y:S01]  /*1c660*/  MUFU.EX2 R75, R33 ;  /* 0x00000021004b7308 */ /* 0x0002a20000000800 */
        /* <DEDUP_REMOVED lines=8> */
[----:B--2---:R-:W-:Y:S02]  /*1c6f0*/  F2FP.F16.F32.PACK_AB R26, R75, R76 ;  /* 0x0000004c4b1a723e */ /* 0x004fe400000000ff */
[----:B------:R-:W-:Y:S01]  /*1c700*/  F2FP.F16.F32.PACK_AB R27, R74, R81 ;  /* 0x000000514a1b723e */ /* 0x000fe200000000ff */
[-C--:B---3--:R-:W-:Y:S05]  /*1c710*/  FFMA.FTZ R73, R70, R21.reuse, -R52 ;  /* 0x0000001546497223 */ /* 0x088fea0000010834 */
[----:B------:R2:W-:Y:S01]  /*1c720*/  MUFU.EX2 R70, R28 ;  /* 0x0000001c00467308 */ /* 0x0005e20000000800 */
[C---:B------:R-:W-:Y:S03]  /*1c730*/  HMMA.16816.F32 R4, R24.reuse, R36, R4 ;  /* 0x000000241804723c */ /* 0x040fe60000001804 */
[-CC-:B------:R-:W-:Y:S01]  /*1c740*/  FFMA.FTZ R36, R69, R21.reuse, -R54.reuse ;  /* 0x0000001545247223 */ /* 0x180fe20000010836 */
[-C--:B------:R-:W-:Y:S05]  /*1c750*/  FFMA.FTZ R37, R68, R21.reuse, -R54 ;  /* 0x0000001544257223 */ /* 0x080fea0000010836 */
[----:B------:R-:W3:Y:S01]  /*1c760*/  MUFU.EX2 R69, R73 ;  /* 0x0000004900457308 */ /* 0x000ee20000000800 */
[C---:B------:R-:W-:Y:S09]  /*1c770*/  HMMA.16816.F32 R8, R24.reuse, R38, R8 ;  /* 0x000000261808723c */ /* 0x040ff20000001808 */
[----:B------:R4:W-:Y:S01]  /*1c780*/  MUFU.EX2 R68, R36 ;  /* 0x0000002400447308 */ /* 0x0009e20000000800 */
[-CC-:B------:R-:W-:Y:S01]  /*1c790*/  FFMA.FTZ R38, R67, R21.reuse, -R52.reuse ;  /* 0x0000001543267223 */ /* 0x180fe20000010834 */
[----:B--2---:R-:W2:Y:S01]  /*1c7a0*/  LDSM.16.MT88.4 R28, [R49+0x8400] ;  /* 0x00840000311c783b */ /* 0x004ea20000004200 */
[-C--:B------:R-:W-:Y:S01]  /*1c7b0*/  FFMA.FTZ R67, R66, R21.reuse, -R52 ;  /* 0x0000001542437223 */ /* 0x080fe20000010834 */
[----:B------:R-:W-:Y:S06]  /*1c7c0*/  FADD.FTZ R66, R44, R100 ;  /* 0x000000642c427221 */ /* 0x000fec0000010000 */
[----:B------:R-:W-:Y:S10]  /*1c7d0*/  MUFU.EX2 R45, R38 ;  /* 0x00000026002d7308 */ /* 0x000ff40000000800 */
[----:B------:R-:W-:Y:S01]  /*1c7e0*/  MUFU.EX2 R44, R67 ;  /* 0x00000043002c7308 */ /* 0x000fe20000000800 */
[----:B----4-:R-:W-:Y:S09]  /*1c7f0*/  FADD.FTZ R36, R47, R101 ;  /* 0x000000652f247221 */ /* 0x010ff20000010000 */
[----:B------:R4:W2:Y:S01]  /*1c800*/  MUFU.EX2 R47, R37 ;  /* 0x00000025002f7308 */ /* 0x0008a20000000800 */
[----:B------:R-:W-:Y:S01]  /*1c810*/  FADD.FTZ R93, R93, R36 ;  /* 0x000000245d5d7221 */ /* 0x000fe20000010000 */
[C---:B-1----:R-:W-:Y:S03]  /*1c820*/  HMMA.16816.F32 R12, R24.reuse, R32, R12 ;  /* 0x00000020180c723c */ /* 0x042fe6000000180c */
[-C--:B------:R-:W-:Y:S01]  /*1c830*/  FFMA.FTZ R32, R65, R21.reuse, -R54 ;  /* 0x0000001541207223 */ /* 0x080fe20000010836 */
[----:B------:R-:W-:Y:S01]  /*1c840*/  FADD.FTZ R65, R46, R66 ;  /* 0x000000422e417221 */ /* 0x000fe20000010000 */
[--C-:B------:R-:W-:Y:S01]  /*1c850*/  FFMA.FTZ R66, R62, R21, -R52.reuse ;  /* 0x000000153e427223 */ /* 0x100fe20000010834 */
[----:B------:R-:W-:Y:S02]  /*1c860*/  FADD.FTZ R91, R91, R93 ;  /* 0x0000005d5b5b7221 */ /* 0x000fe40000010000 */
[----:B------:R1:W-:Y:S01]  /*1c870*/  MUFU.EX2 R46, R32 ;  /* 0x00000020002e7308 */ /* 0x0003e20000000800 */
[----:B------:R-:W-:Y:S01]  /*1c880*/  HMMA.16816.F32 R16, R24, R34, R16 ;  /* 0x000000221810723c */ /* 0x000fe20000001810 */
[----:B----4-:R-:W4:Y:S02]  /*1c890*/  LDSM.16.MT88.4 R36, [R48+0x3400] ;  /* 0x003400003024783b */ /* 0x010f240000004200 */
        /* <DEDUP_REMOVED lines=16> */
[C---:B------:R-:W-:Y:S09]  /*1c9a0*/  HMMA.16816.F32 R8, R24.reuse, R30, R8 ;  /* 0x0000001e1808723c */ /* 0x040ff20000001808 */
[----:B------:R2:W-:Y:S01]  /*1c9b0*/  MUFU.EX2 R43, R28 ;  /* 0x0000001c002b7308 */ /* 0x0005e20000000800 */
[-CC-:B-1----:R-:W-:Y:S01]  /*1c9c0*/  FFMA.FTZ R64, R61, R21.reuse, -R54.reuse ;  /* 0x000000153d407223 */ /* 0x182fe20000010836 */
[----:B------:R-:W-:Y:S08]  /*1c9d0*/  FADD.FTZ R59, R82, R59 ;  /* 0x0000003b523b7221 */ /* 0x000ff00000010000 */
[----:B------:R-:W1:Y:S01]  /*1c9e0*/  MUFU.EX2 R61, R66 ;  /* 0x00000042003d7308 */ /* 0x000e620000000800 */
[----:B---3--:R-:W3:Y:S01]  /*1c9f0*/  LDSM.16.MT88.4 R32, [R49+0x8800] ;  /* 0x008800003120783b */ /* 0x008ee20000004200 */
[----:B------:R-:W-:Y:S08]  /*1ca00*/  FADD.FTZ R83, R83, R59 ;  /* 0x0000003b53537221 */ /* 0x000ff00000010000 */
[----:B------:R1:W3:Y:S01]  /*1ca10*/  MUFU.EX2 R60, R64 ;  /* 0x00000040003c7308 */ /* 0x0002e20000000800 */
[----:B------:R-:W-:Y:S01]  /*1ca20*/  FADD.FTZ R83, R78, R83 ;  /* 0x000000534e537221 */ /* 0x000fe20000010000 */
[----:B--2---:R-:W2:Y:S01]  /*1ca30*/  LDSM.16.MT88.4 R28, [R48+0x3800] ;  /* 0x00380000301c783b */ /* 0x004ea20000004200 */
[C---:B----4-:R-:W-:Y:S07]  /*1ca40*/  HMMA.16816.F32 R12, R24.reuse, R36, R12 ;  /* 0x00000024180c723c */ /* 0x050fee000000180c */
[----:B------:R-:W-:Y:S01]  /*1ca50*/  MUFU.EX2 R36, R57 ;  /* 0x0000003900247308 */ /* 0x000fe20000000800 */
[-C--:B------:R-:W-:Y:S01]  /*1ca60*/  FFMA.FTZ R37, R56, R21.reuse, -R54 ;  /* 0x0000001538257223 */ /* 0x080fe20000010836 */
[----:B------:R-:W-:Y:S01]  /*1ca70*/  FADD.FTZ R83, R77, R83 ;  /* 0x000000534d537221 */ /* 0x000fe20000010000 */
[-C--:B-1----:R-:W-:Y:S01]  /*1ca80*/  FFMA.FTZ R64, R58, R21.reuse, -R52 ;  /* 0x000000153a407223 */ /* 0x082fe20000010834 */
[----:B------:R-:W-:Y:S06]  /*1ca90*/  HMMA.16816.F32 R16, R24, R38, R16 ;  /* 0x000000261810723c */ /* 0x000fec0000001810 */
[----:B------:R-:W1:Y:S01]  /*1caa0*/  MUFU.EX2 R37, R37 ;  /* 0x0000002500257308 */ /* 0x000e620000000800 */
[----:B------:R-:W-:Y:S01]  /*1cab0*/  FADD.FTZ R58, R42, R65 ;  /* 0x000000412a3a7221 */ /* 0x000fe20000010000 */
[----:B------:R-:W-:Y:S08]  /*1cac0*/  F2FP.F16.F32.PACK_AB R24, R63, R46 ;  /* 0x0000002e3f18723e */ /* 0x000ff000000000ff */
[----:B------:R-:W4:Y:S01]  /*1cad0*/  MUFU.EX2 R42, R64 ;  /* 0x00000040002a7308 */ /* 0x000f220000000800 */
[----:B------:R-:W-:Y:S01]  /*1cae0*/  F2FP.F16.F32.PACK_AB R25, R61, R62 ;  /* 0x0000003e3d19723e */ /* 0x000fe200000000ff */
[----:B------:R-:W-:Y:S01]  /*1caf0*/  FADD.FTZ R58, R41, R58 ;  /* 0x0000003a293a7221 */ /* 0x000fe20000010000 */
[----:B---3--:R-:W-:Y:S01]  /*1cb00*/  F2FP.F16.F32.PACK_AB R26, R40, R60 ;  /* 0x0000003c281a723e */ /* 0x008fe200000000ff */
[-C--:B------:R-:W-:Y:S01]  /*1cb10*/  FFMA.FTZ R38, R53, R21.reuse, -R52 ;  /* 0x0000001535267223 */ /* 0x080fe20000010834 */
[-CC-:B------:R-:W-:Y:S01]  /*1cb20*/  FFMA.FTZ R41, R51, R21.reuse, -R54.reuse ;  /* 0x0000001533297223 */ /* 0x180fe20000010836 */
[-C--:B------:R-:W-:Y:S01]  /*1cb30*/  FFMA.FTZ R54, R50, R21.reuse, -R54 ;  /* 0x0000001532367223 */ /* 0x080fe20000010836 */
[----:B------:R-:W-:Y:S03]  /*1cb40*/  FFMA.FTZ R52, R22, R21, -R52 ;  /* 0x0000001516347223 */ /* 0x000fe60000010834 */
[----:B------:R-:W-:Y:S01]  /*1cb50*/  MUFU.EX2 R39, R55 ;  /* 0x0000003700277308 */ /* 0x000fe20000000800 */
[----:B------:R-:W-:Y:S01]  /*1cb60*/  FADD.FTZ R80, R80, R58 ;  /* 0x0000003a50507221 */ /* 0x000fe20000010000 */
[----:B-1----:R-:W-:Y:S01]  /*1cb70*/  F2FP.F16.F32.PACK_AB R132, R37, R36 ;  /* 0x000000242584723e */ /* 0x002fe200000000ff */
[----:B------:R-:W-:Y:S07]  /*1cb80*/  FADD.FTZ R81, R81, R83 ;  /* 0x0000005351517221 */ /* 0x000fee0000010000 */
[----:B------:R-:W1:Y:S01]  /*1cb90*/  MUFU.EX2 R38, R38 ;  /* 0x0000002600267308 */ /* 0x000e620000000800 */
[----:B------:R-:W-:Y:S01]  /*1cba0*/  FADD.FTZ R80, R79, R80 ;  /* 0x000000504f507221 */ /* 0x000fe20000010000 */
[----:B----4-:R-:W-:Y:S01]  /*1cbb0*/  F2FP.F16.F32.PACK_AB R27, R42, R43 ;  /* 0x0000002b2a1b723e */ /* 0x010fe200000000ff */
[----:B------:R-:W-:Y:S07]  /*1cbc0*/  FADD.FTZ R81, R74, R81 ;  /* 0x000000514a517221 */ /* 0x000fee0000010000 */
[----:B------:R-:W-:Y:S01]  /*1cbd0*/  MUFU.EX2 R41, R41 ;  /* 0x0000002900297308 */ /* 0x000fe20000000800 */
[----:B------:R-:W-:Y:S01]  /*1cbe0*/  FADD.FTZ R80, R76, R80 ;  /* 0x000000504c507221 */ /* 0x000fe20000010000 */
[----:B------:R-:W-:Y:S08]  /*1cbf0*/  FADD.FTZ R81, R70, R81 ;  /* 0x0000005146517221 */ /* 0x000ff00000010000 */
[----:B------:R-:W3:Y:S01]  /*1cc00*/  MUFU.EX2 R54, R54 ;  /* 0x0000003600367308 */ /* 0x000ee20000000800 */
[C---:B------:R-:W-:Y:S09]  /*1cc10*/  HMMA.16816.F32 R4, R24.reuse, R32, R4 ;  /* 0x000000201804723c */ /* 0x040ff20000001804 */
[----:B------:R-:W-:Y:S01]  /*1cc20*/  MUFU.EX2 R21, R23 ;  /* 0x0000001700157308 */ /* 0x000fe20000000800 */
[----:B------:R-:W-:Y:S01]  /*1cc30*/  FADD.FTZ R80, R75, R80 ;  /* 0x000000504b507221 */ /* 0x000fe20000010000 */
[----:B-1----:R-:W-:Y:S01]  /*1cc40*/  F2FP.F16.F32.PACK_AB R133, R38, R39 ;  /* 0x000000272685723e */ /* 0x002fe200000000ff */
[----:B------:R-:W-:Y:S07]  /*1cc50*/  FADD.FTZ R69, R69, R81 ;  /* 0x0000005145457221 */ /* 0x000fee0000010000 */
[----:B------:R-:W1:Y:S01]  /*1cc60*/  MUFU.EX2 R52, R52 ;  /* 0x0000003400347308 */ /* 0x000e620000000800 */
[C---:B------:R-:W-:Y:S01]  /*1cc70*/  HMMA.16816.F32 R8, R24.reuse, R34, R8 ;  /* 0x000000221808723c */ /* 0x040fe20000001808 */
[----:B------:R-:W4:Y:S02]  /*1cc80*/  LDSM.16.MT88.4 R32, [R48+0x3c00] ;  /* 0x003c00003020783b */ /* 0x000f240000004200 */
[----:B------:R-:W-:Y:S01]  /*1cc90*/  FADD.FTZ R80, R72, R80 ;  /* 0x0000005048507221 */ /* 0x000fe20000010000 */
[----:B------:R-:W-:Y:S01]  /*1cca0*/  FADD.FTZ R69, R45, R69 ;  /* 0x000000452d457221 */ /* 0x000fe20000010000 */
[----:B---3--:R-:W-:Y:S02]  /*1ccb0*/  F2FP.F16.F32.PACK_AB R134, R54, R41 ;  /* 0x000000293686723e */ /* 0x008fe400000000ff */
[----:B------:R-:W-:Y:S01]  /*1ccc0*/  FADD.FTZ R71, R71, R80 ;  /* 0x0000005047477221 */ /* 0x000fe20000010000 */
[C---:B--2---:R-:W-:Y:S03]  /*1ccd0*/  HMMA.16816.F32 R12, R24.reuse, R28, R12 ;  /* 0x0000001c180c723c */ /* 0x044fe6000000180c */
[----:B------:R-:W-:Y:S01]  /*1cce0*/  FADD.FTZ R71, R68, R71 ;  /* 0x0000004744477221 */ /* 0x000fe20000010000 */
[----:B------:R-:W-:Y:S01]  /*1ccf0*/  FADD.FTZ R69, R44, R69 ;  /* 0x000000452c457221 */ /* 0x000fe20000010000 */
[----:B-1----:R-:W-:Y:S02]  /*1cd00*/  F2FP.F16.F32.PACK_AB R135, R52, R21 ;  /* 0x000000153487723e */ /* 0x002fe400000000ff */
        /* <DEDUP_REMOVED lines=23> */
.L_x_4164:
        /* <DEDUP_REMOVED lines=10> */
.L_x_4181:
[----:B----4-:R-:W-:Y:S01]  /*1cf20*/  FADD.FTZ R4, R247, R4 ;  /* 0x00000004f7047221 */ /* 0x010fe20000010000 */
[----:B------:R-:W2:Y:S01]  /*1cf30*/  MUFU.RCP R5, R9 ;  /* 0x0000000900057308 */ /* 0x000ea20000001000 */
[----:B-----5:R-:W-:Y:S02]  /*1cf40*/  LOP3.LUT R152, R152, R209, RZ, 0xfc, !PT ;  /* 0x000000d198987212 */ /* 0x020fe400078efcff */
        /* <DEDUP_REMOVED lines=57> */
[----:B------:R-:W-:-:S08]  /*1d2e0*/  @P2 FFMA.FTZ R8, R7, R0, R4 ;  /* 0x0000000007082223 */ /* 0x000fd00000010004 */
        /* <DEDUP_REMOVED lines=13> */
.L_x_4174:
[----:B------:R-:W-:Y:S05]  /*1d3c0*/  BSYNC.RECONVERGENT B0 ;  /* 0x0000000000007941 */ /* 0x000fea0003800200 */
.L_x_4173:
        /* <DEDUP_REMOVED lines=25> */
.L_x_4176:
[----:B------:R-:W-:Y:S05]  /*1d560*/  BSYNC.RECONVERGENT B0 ;  /* 0x0000000000007941 */ /* 0x000fea0003800200 */
.L_x_4175:
        /* <DEDUP_REMOVED lines=28> */
[----:B---3--:R-:W-:Y:S05]  /*1d730*/  @P3 RET.REL.NODEC R2 `(_ZN5flash24flash_fwd_splitkv_kernelI23Flash_fwd_kernel_traitsILi32ELi64ELi256ELi4ELb0ELb0EN7cutlass6half_tE19Flash_kernel_traitsILi32ELi64ELi256ELi4ES3_EELb0ELb1ELb1ELb0ELb0ELb0ELb0ELb0EEEvNS_16Flash_fwd_paramsE) ;  /* 0xfffffe2802303950 */ /* 0x008fea0003c3ffff */
        /* <DEDUP_REMOVED lines=12> */
[----:B-1----:R-:W-:Y:S05]  /*1d800*/  RET.REL.NODEC R230 `(_ZN5flash24flash_fwd_splitkv_kernelI23Flash_fwd_kernel_traitsILi32ELi64ELi256ELi4ELb0ELb0EN7cutlass6half_tE19Flash_kernel_traitsILi32ELi64ELi256ELi4ES3_EELb0ELb1ELb1ELb0ELb0ELb0ELb0ELb0EEEvNS_16Flash_fwd_paramsE) ;  /* 0xfffffe24e6fc7950 */ /* 0x002fea0003c3ffff */
.L_x_4172:
[----:B------:R-:W-:Y:S01]  /*1d810*/  MOV R4, 0x1f ;  /* 0x0000001f00047802 */ /* 0x000fe20000000f00 */
[----:B------:R-:W-:Y:S01]  /*1d820*/  IMAD.MOV.U32 R5, RZ, RZ, 0x2 ;  /* 0x00000002ff057424 */ /* 0x000fe200078e00ff */
[----:B------:R-:W-:Y:S01]  /*1d830*/  MOV R8, R248 ;  /* 0x000000f800087202 */ /* 0x000fe20000000f00 */
[----:B------:R-:W-:-:S07]  /*1d840*/  IMAD.MOV.U32 R6, RZ, RZ, -0x1 ;  /* 0xffffffffff067424 */ /* 0x000fce00078e00ff */
[----:B-1---5:R-:W-:Y:S05]  /*1d850*/  WARPSYNC.COLLECTIVE R6, `(.L_x_4177) ;  /* 0x0000000006087348 */ /* 0x022fea0003c00000 */
[----:B------:R2:W3:Y:S02]  /*1d860*/  SHFL.BFLY P0, R4, R8, R5, R4 ;  /* 0x0c00000508047389 */ /* 0x0004e40000000004 */
[----:B-123-5:R-:W-:Y:S05]  /*1d870*/  ENDCOLLECTIVE ;  /* 0x000000000000791b */ /* 0x02efea0003800000 */
.L_x_4177:
        /* <DEDUP_REMOVED lines=8> */
.L_x_4178:
        /* <DEDUP_REMOVED lines=8> */
.L_x_4179:
[----:B------:R-:W-:Y:S01]  /*1d980*/  FADD.FTZ R247, R4, R247 ;  /* 0x000000f704f77221 */ /* 0x000fe20000010000 */
[----:B------:R-:W-:Y:S02]  /*1d990*/  MOV R4, 0x1f ;  /* 0x0000001f00047802 */ /* 0x000fe40000000f00 */
[----:B------:R-:W-:Y:S01]  /*1d9a0*/  MOV R5, 0x1 ;  /* 0x0000000100057802 */ /* 0x000fe20000000f00 */
[----:B------:R-:W-:-:S07]  /*1d9b0*/  IMAD.MOV.U32 R8, RZ, RZ, R247 ;  /* 0x000000ffff087224 */ /* 0x000fce00078e00f7 */
[----:B------:R-:W-:Y:S05]  /*1d9c0*/  WARPSYNC.COLLECTIVE R6, `(.L_x_4180) ;  /* 0x0000000006087348 */ /* 0x000fea0003c00000 */
[----:B------:R1:W2:Y:S02]  /*1d9d0*/  SHFL.BFLY P0, R4, R8, R5, R4 ;  /* 0x0c00000508047389 */ /* 0x0002a40000000004 */
[----:B-12---:R-:W-:Y:S05]  /*1d9e0*/  ENDCOLLECTIVE ;  /* 0x000000000000791b */ /* 0x006fea0003800000 */
.L_x_4180:
[----:B------:R-:W-:Y:S05]  /*1d9f0*/  BRA `(.L_x_4181) ;  /* 0xfffffff400487947 */ /* 0x000fea000383ffff */
.L_x_4182:
        /* <DEDUP_REMOVED lines=16> */
.L_x_10260:


//--------------------- .text._ZN5flash24flash_fwd_splitkv_kernelI23Flash_fwd_kernel_traitsILi32ELi64ELi256ELi4ELb0ELb0EN7cutlass6half_tE19Flash_kernel_traitsILi32ELi64ELi256ELi4ES3_EELb0ELb1ELb1ELb0ELb0ELb1ELb0ELb0EEEvNS_16Flash_fwd_paramsE --------------------------
	.section	.text._ZN5flash24flash_fwd_splitkv_kernelI23Flash_fwd_kernel_traitsILi32ELi64ELi256ELi4ELb0ELb0EN7cutlass6half_tE19Flash_kernel_traitsILi32ELi64ELi256ELi4ES3_EELb0ELb1ELb1ELb0ELb0ELb1ELb0ELb0EEEvNS_16Flash_fwd_paramsE,"ax",@progbits
	.align	128
        .global         _ZN5flash24flash_fwd_splitkv_kernelI23Flash_fwd_kernel_traitsILi32ELi64ELi256ELi4ELb0ELb0EN7cutlass6half_tE19Flash_kernel_traitsILi32ELi64ELi256ELi4ES3_EELb0ELb1ELb1ELb0ELb0ELb1ELb0ELb0EEEvNS_16Flash_fwd_paramsE
        .type           _ZN5flash24flash_fwd_splitkv_kernelI23Flash_fwd_kernel_traitsILi32ELi64ELi256ELi4ELb0ELb0EN7cutlass6half_tE19Flash_kernel_traitsILi32ELi64ELi256ELi4ES3_EELb0ELb1ELb1ELb0ELb0ELb1ELb0ELb0EEEvNS_16Flash_fwd_paramsE,@function
        .size           _ZN5flash24flash_fwd_splitkv_kernelI23Flash_fwd_kernel_traitsILi32ELi64ELi256ELi4ELb0ELb0EN7cutlass6half_tE19Flash_kernel_traitsILi32ELi64ELi256ELi4ES3_EELb0ELb1ELb1ELb0ELb0ELb1ELb0ELb0EEEvNS_16Flash_fwd_paramsE,(.L_x_10261 - _ZN5flash24flash_fwd_splitkv_kernelI23Flash_fwd_kernel_traitsILi32ELi64ELi256ELi4ELb0ELb0EN7cutlass6half_tE19Flash_kernel_traitsILi32ELi64ELi256ELi4ES3_EELb0ELb1ELb1ELb0ELb0ELb1ELb0ELb0EEEvNS_16Flash_fwd_paramsE)
        .other          _ZN5flash24flash_fwd_splitkv_kernelI23Flash_fwd_kernel_traitsILi32ELi64ELi256ELi4ELb0ELb0EN7cutlass6half_tE19Flash_kernel_traitsILi32ELi64ELi256ELi4ES3_EELb0ELb1ELb1ELb0ELb0ELb1ELb0ELb0EEEvNS_16Flash_fwd_paramsE,@"STO_CUDA_ENTRY STV_DEFAULT"
_ZN5flash24flash_fwd_splitkv_kernelI23Flash_fwd_kernel_traitsILi32ELi64ELi256ELi4ELb0ELb0EN7cutlass6half_tE19Flash_kernel_traitsILi32ELi64ELi256ELi4ES3_EELb0ELb1ELb1ELb0ELb0ELb1ELb0ELb0EEEvNS_16Flash_fwd_paramsE:
.text._ZN5flash24flash_fwd_splitkv_kernelI23Flash_fwd_kernel_traitsILi32ELi64ELi256ELi4ELb0ELb0EN7cutlass6half_tE19Flash_kernel_traitsILi32ELi64ELi256ELi4ES3_EELb0ELb1ELb1ELb0ELb0ELb1ELb0ELb0EEEvNS_16Flash_fwd_paramsE:
        /* <DEDUP_REMOVED lines=8> */
[----:B-1-34-:R-:W-:Y:S05]  /*0080*/  CALL.REL.NOINC `($_ZN5flash24flash_fwd_splitkv_kernelI23Flash_fwd_kernel_traitsILi32ELi64ELi256ELi4ELb0ELb0EN7cutlass6half_tE19Flash_kernel_traitsILi32ELi64ELi256ELi4ES3_EELb0ELb1ELb1ELb0ELb0ELb1ELb0ELb0EEEvNS_16Flash_fwd_paramsE$_ZN5flash30compute_attn_1rowblock_splitkvI23Flash_fwd_kernel_traitsILi32ELi64ELi256ELi4ELb0ELb0EN7cutlass6half_tE19Flash_kernel_traitsILi32ELi64ELi256ELi4ES3_EELb0ELb1ELb1ELb0ELb0ELb1ELb0ELb0ENS_16Flash_fwd_paramsEEEvRKT8_iiiii) ;  /* 0x0000000000087944 */ /* 0x01afea0003c00000 */
[----:B------:R-:W-:Y:S05]  /*0090*/  BSYNC.RECONVERGENT B3 ;  /* 0x0000000000037941 */ /* 0x000fea0003800200 */
.L_x_4183:
[----:B------:R-:W-:Y:S05]  /*00a0*/  EXIT ;  /* 0x000000000000794d */ /* 0x000fea0003800000 */
        .type           $_ZN5flash24flash_fwd_splitkv_kernelI23Flash_fwd_kernel_traitsILi32ELi64ELi256ELi4ELb0ELb0EN7cutlass6half_tE19Flash_kernel_traitsILi32ELi64ELi256ELi4ES3_EELb0ELb1ELb1ELb0ELb0ELb1ELb0ELb0EEEvNS_16Flash_fwd_paramsE$_ZN5flash30compute_attn_1rowblock_splitkvI23Flash_fwd_kernel_traitsILi32ELi64ELi256ELi4ELb0ELb0EN7cutlass6half_tE19Flash_kernel_traitsILi32ELi64ELi256ELi4ES3_EELb0ELb1ELb1ELb0ELb0ELb1ELb0ELb0ENS_16Flash_fwd_paramsEEEvRKT8_iiiii,@function
        .size           $_ZN5flash24flash_fwd_splitkv_kernelI23Flash_fwd_kernel_traitsILi32ELi64ELi256ELi4ELb0ELb0EN7cutlass6half_tE19Flash_kernel_traitsILi32ELi64ELi256ELi4ES3_EELb0ELb1ELb1ELb0ELb0ELb1ELb0ELb0EEEvNS_16Flash_fwd_paramsE$_ZN5flash30compute_attn_1rowblock_splitkvI23Flash_fwd_kernel_traitsILi32ELi64ELi256ELi4ELb0ELb0EN7cutlass6half_tE19Flash_kernel_traitsILi32ELi64ELi256ELi4ES3_EELb0ELb1ELb1ELb0ELb0ELb1ELb0ELb0ENS_16Flash_fwd_paramsEEEvRKT8_iiiii,(.L_x_10261 - $_ZN5flash24flash_fwd_splitkv_kernelI23Flash_fwd_kernel_traitsILi32ELi64ELi256ELi4ELb0ELb0EN7cutlass6half_tE19Flash_kernel_traitsILi32ELi64ELi256ELi4ES3_EELb0ELb1ELb1ELb0ELb0ELb1ELb0ELb0EEEvNS_16Flash_fwd_paramsE$_ZN5flash30compute_attn_1rowblock_splitkvI23Flash_fwd_kernel_traitsILi32ELi64ELi256ELi4ELb0ELb0EN7cutlass6half_tE19Flash_kernel_traitsILi32ELi64ELi256ELi4ES3_EELb0ELb1ELb1ELb0ELb0ELb1ELb0ELb0ENS_16Flash_fwd_paramsEEEvRKT8_iiiii)
$_ZN5flash24flash_fwd_splitkv_kernelI23Flash_fwd_kernel_traitsILi32ELi64ELi256ELi4ELb0ELb0EN7cutlass6half_tE19Flash_kernel_traitsILi32ELi64ELi256ELi4ES3_EELb0ELb1ELb1ELb0ELb0ELb1ELb0ELb0EEEvNS_16Flash_fwd_paramsE$_ZN5flash30compute_attn_1rowblock_splitkvI23Flash_fwd_kernel_traitsILi32ELi64ELi256ELi4ELb0ELb0EN7cutlass6half_tE19Flash_kernel_traitsILi32ELi64ELi256ELi4ES3_EELb0ELb1ELb1ELb0ELb0ELb1ELb0ELb0ENS_16Flash_fwd_paramsEEEvRKT8_iiiii:
        /* <DEDUP_REMOVED lines=38> */
.L_x_4185:
[----:B------:R-:W-:Y:S05]  /*0310*/  BSYNC.RECONVERGENT B0 ;  /* 0x0000000000007941 */ /* 0x000fea0003800200 */
.L_x_4184:
[----:B------:R-:W-:Y:S04]  /*0320*/  BSSY.RECONVERGENT B0, `(.L_x_4186) ;  /* 0x0000007000007945 */ /* 0x000fe80003800200 */
[----:B------:R-:W-:Y:S05]  /*0330*/  @!P3 BRA `(.L_x_4187) ;  /* 0x000000000014b947 */ /* 0x000fea0003800000 */
[----:B------:R-:W2:Y:S02]  /*0340*/  LD.E.U8 R6, desc[UR4][R2.64+0x1b2] ;  /* 0x0001b20402067980 */ /* 0x000ea4000c101100 */
[----:B--2---:R-:W-:-:S13]  /*0350*/  ISETP.NE.AND P1, PT, R6, RZ, PT ;  /* 0x000000ff0600720c */ /* 0x004fda0003f25270 */
[----:B-----5:R-:W2:Y:S02]  /*0360*/  @P1 LD.E R176, desc[UR4][R14.64+0x4] ;  /* 0x000004040eb01980 */ /* 0x020ea4000c101900 */
[----:B--2---:R-:W-:-:S06]  /*0370*/  @P1 IADD3 R176, PT, PT, R176, -R12, RZ ;  /* 0x8000000cb0b01210 */ /* 0x004fcc0007ffe0ff */
[----:B------:R2:W5:Y:S02]  /*0380*/  @!P1 LD.E R176, desc[UR4][R14.64] ;  /* 0x000000040eb09980 */ /* 0x000564000c101900 */
.L_x_4187:
[----:B------:R-:W-:Y:S05]  /*0390*/  BSYNC.RECONVERGENT B0 ;  /* 0x0000000000007941 */ /* 0x000fea0003800200 */
.L_x_4186:
        /* <DEDUP_REMOVED lines=8> */
.L_x_4189:
[----:B------:R-:W3:Y:S01]  /*0420*/  LD.E.64 R6, desc[UR4][R2.64+0x108] ;  /* 0x0001080402067980 */ /* 0x000ee2000c101b00 */
[----:B------:R-:W-:Y:S01]  /*0430*/  BSSY.RECONVERGENT B0, `(.L_x_4191) ;  /* 0x0000006000007945 */ /* 0x000fe20003800200 */
[----:B------:R-:W-:Y:S01]  /*0440*/  IMAD.MOV.U32 R5, RZ, RZ, RZ ;  /* 0x000000ffff057224 */ /* 0x000fe200078e00ff */
[----:B---3--:R-:W-:-:S04]  /*0450*/  ISETP.NE.U32.AND P0, PT, R6, RZ, PT ;  /* 0x000000ff0600720c */ /* 0x008fc80003f05070 */
[----:B------:R-:W-:-:S13]  /*0460*/  ISETP.NE.AND.EX P0, PT, R7, RZ, PT, P0 ;  /* 0x000000ff0700720c */ /* 0x000fda0003f05300 */
[----:B------:R-:W-:Y:S05]  /*0470*/  @!P0 BRA `(.L_x_4192) ;  /* 0x0000000000048947 */ /* 0x000fea0003800000 */
[----:B------:R3:W5:Y:S02]  /*0480*/  LD.E R5, desc[UR4][R2.64+0xbc] ;  /* 0x0000bc0402057980 */ /* 0x000764000c101900 */
.L_x_4192:
[----:B------:R-:W-:Y:S05]  /*0490*/  BSYNC.RECONVERGENT B0 ;  /* 0x0000000000007941 */ /* 0x000fea0003800200 */
.L_x_4191:
[----:B-----5:R-:W-:Y:S02]  /*04a0*/  IADD3 R176, PT, PT, R5, R176, -R10 ;  /* 0x000000b005b07210 */ /* 0x020fe40007ffe80a */
.L_x_4190:
[----:B------:R-:W-:Y:S05]  /*04b0*/  BSYNC.RECONVERGENT B1 ;  /* 0x0000000000017941 */ /* 0x000fea0003800200 */
.L_x_4188:
[----:B------:R-:W-:Y:S01]  /*04c0*/  IMAD.SHL.U32 R169, R189, 0x40, RZ ;  /* 0x00000040bda97824 */ /* 0x000fe200078e00ff */
[----:B------:R-:W-:Y:S01]  /*04d0*/  MOV R6, R186 ;  /* 0x000000ba00067202 */ /* 0x000fe20000000f00 */
[----:B------:R-:W-:-:S03]  /*04e0*/  IMAD.MOV.U32 R7, RZ, RZ, 0x0 ;  /* 0x00000000ff077424 */ /* 0x000fc600078e00ff */
[----:B------:R-:W-:-:S13]  /*04f0*/  ISETP.GT.AND P0, PT, R196, R169, PT ;  /* 0x000000a9c400720c */ /* 0x000fda0003f04270 */
[----:B-123--:R-:W-:Y:S05]  /*0500*/  @!P0 RET.REL.NODEC R6 `(_ZN5flash24flash_fwd_splitkv_kernelI23Flash_fwd_kernel_traitsILi32ELi64ELi256ELi4ELb0ELb0EN7cutlass6half_tE19Flash_kernel_traitsILi32ELi64ELi256ELi4ES3_EELb0ELb1ELb1ELb0ELb0ELb1ELb0ELb0EEEvNS_16Flash_fwd_paramsE) ;  /* 0xfffffff806bc8950 */ /* 0x00efea0003c3ffff */
        /* <DEDUP_REMOVED lines=45> */
[----:B-1----:R-:W-:Y:S01]  /*07e0*/  @P0 IMAD R2, R13, R197, RZ ;  /* 0x000000c50d020224 */ /* 0x002fe200078e02ff */
[----:B---3--:R-:W-:Y:S01]  /*07f0*/  ISETP.GE.AND P4, PT, R14, R4, PT ;  /* 0x000000040e00720c */ /* 0x008fe20003f86270 */
        /* <DEDUP_REMOVED lines=41> */
.L_x_4195:
[----:B------:R-:W-:Y:S05]  /*0a90*/  BSYNC.RECONVERGENT B0 ;  /* 0x0000000000007941 */ /* 0x000fea0003800200 */
.L_x_4194:
[----:B------:R-:W-:Y:S01]  /*0aa0*/  MOV R2, R186 ;  /* 0x000000ba00027202 */ /* 0x000fe20000000f00 */
[----:B------:R1:W-:Y:S01]  /*0ab0*/  @!P3 ST.E desc[UR4][R4.64], R0 ;  /* 0x000000000400b985 */ /* 0x0003e2000c101904 */
[----:B------:R-:W-:-:S04]  /*0ac0*/  MOV R3, 0x0 ;  /* 0x0000000000037802 */ /* 0x000fc80000000f00 */
[----:B-12---:R-:W-:Y:S05]  /*0ad0*/  @P2 RET.REL.NODEC R2 `(_ZN5flash24flash_fwd_splitkv_kernelI23Flash_fwd_kernel_traitsILi32ELi64ELi256ELi4ELb0ELb0EN7cutlass6half_tE19Flash_kernel_traitsILi32ELi64ELi256ELi4ES3_EELb0ELb1ELb1ELb0ELb0ELb1ELb0ELb0EEEvNS_16Flash_fwd_paramsE) ;  /* 0xfffffff402482950 */ /* 0x006fea0003c3ffff */
[----:B------:R-:W-:Y:S02]  /*0ae0*/  MOV R0, 0x7f800000 ;  /* 0x7f80000000007802 */ /* 0x000fe40000000f00 */
[----:B------:R-:W-:-:S03]  /*0af0*/  MOV R187, 0x0 ;  /* 0x0000000000bb7802 */ /* 0x000fc60000000f00 */
[----:B------:R1:W-:Y:S02]  /*0b00*/  ST.E desc[UR4][R4.64+0x80], R0 ;  /* 0x0000800004007985 */ /* 0x0003e4000c101904 */
[----:B-1----:R-:W-:Y:S05]  /*0b10*/  RET.REL.NODEC R186 `(_ZN5flash24flash_fwd_splitkv_kernelI23Flash_fwd_kernel_traitsILi32ELi64ELi256ELi4ELb0ELb0EN7cutlass6half_tE19Flash_kernel_traitsILi32ELi64ELi256ELi4ES3_EELb0ELb1ELb1ELb0ELb0ELb1ELb0ELb0EEEvNS_16Flash_fwd_paramsE) ;  /* 0xfffffff4ba387950 */ /* 0x002fea0003c3ffff */
.L_x_4193:
        /* <DEDUP_REMOVED lines=105> */
.L_x_4197:
        /* <DEDUP_REMOVED lines=80> */
.L_x_4198:
[----:B------:R-:W-:Y:S05]  /*16b0*/  BSYNC.RECONVERGENT B0 ;  /* 0x0000000000007941 */ /* 0x000fea0003800200 */
.L_x_4196:
        /* <DEDUP_REMOVED lines=110> */
.L_x_4201:
[----:B------:R1:W-:Y:S02]  /*1da0*/  STS.128 [R193], RZ ;  /* 0x000000ffc1007388 */ /* 0x0003e40000000c00 */
.L_x_4200:
[----:B------:R-:W-:Y:S05]  /*1db0*/  BSYNC.RECONVERGENT B0 ;  /* 0x0000000000007941 */ /* 0x000fea0003800200 */
.L_x_4199:
        /* <DEDUP_REMOVED lines=23> */
.L_x_4203:
[----:B------:R-:W-:Y:S05]  /*1f30*/  BSYNC.RECONVERGENT B0 ;  /* 0x0000000000007941 */ /* 0x000fea0003800200 */
.L_x_4202:
        /* <DEDUP_REMOVED lines=13> */
.L_x_4206:
[----:B------:R4:W-:Y:S02]  /*2010*/  STS.128 [R193+0x1000], RZ ;  /* 0x001000ffc1007388 */ /* 0x0009e40000000c00 */
.L_x_4205:
[----:B------:R-:W-:Y:S05]  /*2020*/  BSYNC.RECONVERGENT B0 ;  /* 0x0000000000007941 */ /* 0x000fea0003800200 */
.L_x_4204:
        /* <DEDUP_REMOVED lines=21> */
.L_x_4208:
[----:B------:R-:W-:Y:S05]  /*2180*/  BSYNC.RECONVERGENT B0 ;  /* 0x0000000000007941 */ /* 0x000fea0003800200 */
.L_x_4207:
        /* <DEDUP_REMOVED lines=13> */
.L_x_4210:
[----:B------:R-:W-:Y:S05]  /*2260*/  BSYNC.RECONVERGENT B0 ;  /* 0x0000000000007941 */ /* 0x000fea0003800200 */
.L_x_4209:
        /* <DEDUP_REMOVED lines=12> */
.L_x_4212:
[----:B------:R-:W-:Y:S05]  /*2330*/  BSYNC.RECONVERGENT B0 ;  /* 0x0000000000007941 */ /* 0x000fea0003800200 */
.L_x_4211:
        /* <DEDUP_REMOVED lines=14> */
.L_x_4214:
[----:B------:R-:W-:Y:S05]  /*2420*/  BSYNC.RECONVERGENT B0 ;  /* 0x0000000000007941 */ /* 0x000fea0003800200 */
.L_x_4213:
        /* <DEDUP_REMOVED lines=11> */
.L_x_4216:
[----:B------:R-:W-:Y:S05]  /*24e0*/  BSYNC.RECONVERGENT B0 ;  /* 0x0000000000007941 */ /* 0x000fea0003800200 */
.L_x_4215:
        /* <DEDUP_REMOVED lines=14> */
.L_x_4218:
[----:B------:R-:W-:Y:S05]  /*25d0*/  BSYNC.RECONVERGENT B0 ;  /* 0x0000000000007941 */ /* 0x000fea0003800200 */
.L_x_4217:
        /* <DEDUP_REMOVED lines=12> */
.L_x_4220:
[----:B------:R-:W-:Y:S05]  /*26a0*/  BSYNC.RECONVERGENT B0 ;  /* 0x0000000000007941 */ /* 0x000fea0003800200 */
.L_x_4219:
[----:B------:R-:W2:Y:S04]  /*26b0*/  LD.E.64 R18, desc[UR4][R2.64+0x1c0] ;  /* 0x0001c00402127980 */ /* 0x000ea8000c101b00 */
[----:B-1----:R-:W3:Y:S01]  /*26c0*/  LD.E.64 R16, desc[UR4][R2.64+0x1b8] ;  /* 0x0001b80402107980 */ /* 0x002ee2000c101b00 */
[----:B----4-:R-:W-:Y:S02]  /*26d0*/  IMAD.MOV.U32 R14, RZ, RZ, R187 ;  /* 0x000000ffff0e7224 */ /* 0x010fe400078e00bb */
        /* <DEDUP_REMOVED lines=29> */
.L_x_4223:
[----:B------:R3:W-:Y:S01]  /*28b0*/  STS.128 [R193+0x5000], RZ ;  /* 0x005000ffc1007388 */ /* 0x0007e20000000c00 */
[----:B------:R-:W-:Y:S05]  /*28c0*/  BRA `(.L_x_4224) ;  /* 0x0000000000047947 */ /* 0x000fea0003800000 */
.L_x_4222:
[----:B------:R4:W-:Y:S02]  /*28d0*/  STS.128 [R193+0x5000], RZ ;  /* 0x005000ffc1007388 */ /* 0x0009e40000000c00 */
.L_x_4224:
[----:B------:R-:W-:Y:S05]  /*28e0*/  BSYNC.RECONVERGENT B0 ;  /* 0x0000000000007941 */ /* 0x000fea0003800200 */
.L_x_4221:
        /* <DEDUP_REMOVED lines=18> */
.L_x_4226:
[----:B------:R-:W-:Y:S05]  /*2a10*/  BSYNC.RECONVERGENT B0 ;  /* 0x0000000000007941 */ /* 0x000fea0003800200 */
.L_x_4225:
        /* <DEDUP_REMOVED lines=13> */
.L_x_4228:
[----:B------:R-:W-:Y:S05]  /*2af0*/  BSYNC.RECONVERGENT B0 ;  /* 0x0000000000007941 */ /* 0x000fea0003800200 */
.L_x_4227:
        /* <DEDUP_REMOVED lines=12> */
.L_x_4230:
[----:B------:R-:W-:Y:S05]  /*2bc0*/  BSYNC.RECONVERGENT B0 ;  /* 0x0000000000007941 */ /* 0x000fea0003800200 */
.L_x_4229:
        /* <DEDUP_REMOVED lines=16> */
.L_x_4232:
[----:B------:R-:W-:Y:S05]  /*2cd0*/  BSYNC.RECONVERGENT B0 ;  /* 0x0000000000007941 */ /* 0x000fea0003800200 */
.L_x_4231:
        /* <DEDUP_REMOVED lines=12> */
.L_x_4234:
[----:B------:R-:W-:Y:S05]  /*2da0*/  BSYNC.RECONVERGENT B0 ;  /* 0x0000000000007941 */ /* 0x000fea0003800200 */
.L_x_4233:
        /* <DEDUP_REMOVED lines=16> */
.L_x_4236:
[----:B------:R-:W-:Y:S05]  /*2eb0*/  BSYNC.RECONVERGENT B0 ;  /* 0x0000000000007941 */ /* 0x000fea0003800200 */
.L_x_4235:
        /* <DEDUP_REMOVED lines=16> */
.L_x_4238:
[----:B------:R-:W-:Y:S05]  /*2fc0*/  BSYNC.RECONVERGENT B0 ;  /* 0x0000000000007941 */ /* 0x000fea0003800200 */
.L_x_4237:
[----:B------:R-:W5:Y:S01]  /*2fd0*/  LD.E R44, desc[UR4][R2.64+0x18c] ;  /* 0x00018c04022c7980 */ /* 0x000f62000c101900 */
[C---:B-1----:R-:W-:Y:S01]  /*2fe0*/  IMAD.SHL.U32 R5, R150.reuse, 0x10, RZ ;  /* 0x0000001096057824 */ /* 0x042fe200078e00ff */
[----:B------:R-:W-:Y:S01]  /*2ff0*/  SHF.R.U32.HI R164, RZ, 0x1, R150 ;  /* 0x00000001ffa47819 */ /* 0x000fe20000011696 */
[C---:B------:R-:W-:Y:S01]  /*3000*/  IMAD.SHL.U32 R46, R150.reuse, 0x20, RZ ;  /* 0x00000020962e7824 */ /* 0x040fe200078e00ff */
[C---:B------:R-:W-:Y:S01]  /*3010*/  LOP3.LUT P0, R125, R150.reuse, 0x4, RZ, 0xc0, !PT ;  /* 0x00000004967d7812 */ /* 0x040fe2000780c0ff */
[----:B------:R-:W-:Y:S01]  /*3020*/  IMAD.SHL.U32 R151, R150, 0x4, RZ ;  /* 0x0000000496977824 */ /* 0x000fe200078e00ff */
[----:B------:R-:W-:Y:S01]  /*3030*/  LOP3.LUT R20, R164, 0x8, RZ, 0xc0, !PT ;  /* 0x00000008a4147812 */ /* 0x000fe200078ec0ff */
[----:B------:R-:W-:Y:S01]  /*3040*/  IMAD.MOV.U32 R71, RZ, RZ, 0x20 ;  /* 0x00000020ff477424 */ /* 0x000fe200078e00ff */
[C---:B------:R-:W-:Y:S01]  /*3050*/  LOP3.LUT R165, R5.reuse, 0x3e00, RZ, 0xc0, !PT ;  /* 0x00003e0005a57812 */ /* 0x040fe200078ec0ff */
[----:B------:R-:W-:Y:S01]  /*3060*/  IMAD.SHL.U32 R50, R150, 0x2, RZ ;  /* 0x0000000296327824 */ /* 0x000fe200078e00ff */
[----:B------:R-:W-:Y:S01]  /*3070*/  LOP3.LUT R5, R5, 0x100, RZ, 0xc0, !PT ;  /* 0x0000010005057812 */ /* 0x000fe200078ec0ff */
[----:B------:R-:W-:Y:S01]  /*3080*/  VIADD R115, R45, 0xffffffff ;  /* 0xffffffff2d737836 */ /* 0x000fe20000000000 */
[----:B------:R-:W-:Y:S01]  /*3090*/  LOP3.LUT R6, R151, 0x18, RZ, 0xc0, !PT ;  /* 0x0000001897067812 */ /* 0x000fe200078ec0ff */
[----:B------:R-:W-:Y:S01]  /*30a0*/  IMAD R178, R189, 0x40, R176 ;  /* 0x00000040bdb27824 */ /* 0x000fe200078e02b0 */
[--C-:B------:R-:W-:Y:S01]  /*30b0*/  LOP3.LUT R20, R20, 0xc0, R46.reuse, 0xf8, !PT ;  /* 0x000000c014147812 */ /* 0x100fe200078ef82e */
[----:B------:R-:W-:Y:S01]  /*30c0*/  IMAD.SHL.U32 R72, R115, 0x100, RZ ;  /* 0x0000010073487824 */ /* 0x000fe200078e00ff */
[--C-:B------:R-:W-:Y:S01]  /*30d0*/  LOP3.LUT R7, R165, 0x20, R46.reuse, 0xf8, !PT ;  /* 0x00000020a5077812 */ /* 0x100fe200078ef82e */
[----:B------:R-:W0:Y:S01]  /*30e0*/  LDGDEPBAR ;  /* 0x00000000000079af */ /* 0x000e220000000000 */
[----:B------:R-:W-:Y:S01]  /*30f0*/  LOP3.LUT R4, R46, 0xc0, RZ, 0xc0, !PT ;  /* 0x000000c02e047812 */ /* 0x000fe200078ec0ff */
[----:B------:R-:W-:Y:S01]  /*3100*/  BSSY.RECONVERGENT B1, `(.L_x_4239) ;  /* 0x000065c000017945 */ /* 0x000fe20003800200 */
[----:B------:R-:W-:-:S02]  /*3110*/  LOP3.LUT R5, R5, 0x20, R46, 0xf8, !PT ;  /* 0x0000002005057812 */ /* 0x000fc400078ef82e */
[----:B------:R-:W-:Y:S02]  /*3120*/  LOP3.LUT R20, R20, R6, RZ, 0x3c, !PT ;  /* 0x0000000614147212 */ /* 0x000fe400078e3cff */
[----:B------:R-:W-:Y:S02]  /*3130*/  LOP3.LUT R7, R7, 0x100, R46, 0xf8, !PT ;  /* 0x0000010007077812 */ /* 0x000fe400078ef82e */
[----:B------:R-:W-:Y:S02]  /*3140*/  LOP3.LUT R4, R4, 0x8, R150, 0xf8, !PT ;  /* 0x0000000804047812 */ /* 0x000fe400078ef896 */
[----:B------:R-:W-:Y:S02]  /*3150*/  LOP3.LUT R7, R7, R20, RZ, 0xfc, !PT ;  /* 0x0000001407077212 */ /* 0x000fe400078efcff */
[----:B------:R-:W-:Y:S02]  /*3160*/  LOP3.LUT R4, R5, R4, R6, 0xf6, !PT ;  /* 0x0000000405047212 */ /* 0x000fe400078ef606 */
[----:B------:R-:W-:Y:S01]  /*3170*/  SEL R71, R71, 0xffffffe0, !P0 ;  /* 0xffffffe047477807 */ /* 0x000fe20004000000 */
[--C-:B------:R-:W-:Y:S01]  /*3180*/  IMAD R22, R7, 0x2, R166.reuse ;  /* 0x0000000207167824 */ /* 0x100fe200078e02a6 */
[----:B------:R-:W-:Y:S01]  /*3190*/  LOP3.LUT R50, R50, 0x6, RZ, 0xc0, !PT ;  /* 0x0000000632327812 */ /* 0x000fe200078ec0ff */
[----:B------:R-:W-:Y:S01]  /*31a0*/  IMAD R94, R4, 0x2, R166 ;  /* 0x00000002045e7824 */ /* 0x000fe200078e02a6 */
[----:B------:R-:W-:Y:S01]  /*31b0*/  IADD3 R24, PT, PT, R176, -R196, -R24 ;  /* 0x800000c4b0187210 */ /* 0x000fe20007ffe818 */
[----:B------:R-:W-:Y:S01]  /*31c0*/  IMAD.IADD R21, R22, 0x1, R71 ;  /* 0x0000000116157824 */ /* 0x000fe200078e0247 */
[----:B------:R-:W-:Y:S01]  /*31d0*/  LDSM.16.M88.4 R8, [R22] ;  /* 0x000000001608783b */ /* 0x000fe20000000200 */
[----:B------:R-:W-:Y:S01]  /*31e0*/  IMAD.IADD R95, R71, 0x1, R94 ;  /* 0x00000001475f7824 */ /* 0x000fe200078e025e */
[----:B------:R-:W-:-:S02]  /*31f0*/  LOP3.LUT R110, R72, R50, RZ, 0xfc, !PT ;  /* 0x00000032486e7212 */ /* 0x000fc400078efcff */
[----:B--2---:R-:W1:Y:S03]  /*3200*/  LDSM.16.M88.4 R12, [R94+0x1000] ;  /* 0x001000005e0c783b */ /* 0x004e660000000200 */
[C---:B------:R-:W-:Y:S01]  /*3210*/  IMAD.IADD R49, R110.reuse, 0x1, R196 ;  /* 0x000000016e317824 */ /* 0x040fe200078e02c4 */
[----:B------:R-:W2:Y:S01]  /*3220*/  LDSM.16.M88.4 R40, [R94+0x4c00] ;  /* 0x004c00005e28783b */ /* 0x000ea20000000200 */
[----:B------:R-:W-:-:S03]  /*3230*/  VIADD R52, R110, 0x38 ;  /* 0x000000386e347836 */ /* 0x000fc60000000000 */
[----:B------:R-:W-:Y:S04]  /*3240*/  LDSM.16.M88.4 R4, [R21] ;  /* 0x000000001504783b */ /* 0x000fe80000000200 */
[----:B------:R-:W3:Y:S04]  /*3250*/  LDSM.16.M88.4 R16, [R95+0x1000] ;  /* 0x001000005f10783b */ /* 0x000ee80000000200 */
[----:B------:R-:W4:Y:S04]  /*3260*/  LDSM.16.M88.4 R36, [R95+0x4c00] ;  /* 0x004c00005f24783b */ /* 0x000f280000000200 */
[----:B------:R-:W5:Y:S01]  /*3270*/  LDSM.16.M88.4 R28, [R94+0x1400] ;  /* 0x001400005e1c783b */ /* 0x000f620000000200 */
[----:B-1----:R-:W-:Y:S01]  /*3280*/  HMMA.16816.F32 R60, R8, R12, RZ ;  /* 0x0000000c083c723c */ /* 0x002fe200000018ff */
[----:B------:R-:W-:-:S04]  /*3290*/  LOP3.LUT R12, R164, 0x1f0, RZ, 0xc0, !PT ;  /* 0x000001f0a40c7812 */ /* 0x000fc800078ec0ff */
[----:B------:R-:W-:-:S03]  /*32a0*/  LOP3.LUT R12, R12, 0x7, R26, 0xf8, !PT ;  /* 0x000000070c0c7812 */ /* 0x000fc600078ef81a */
[----:B--2---:R-:W-:Y:S02]  /*32b0*/  HMMA.16816.F32 R32, R8, R42, RZ ;  /* 0x0000002a0820723c */ /* 0x004fe400000018ff */
[----:B------:R-:W-:Y:S02]  /*32c0*/  IMAD.IADD R178, R12, 0x1, R178 ;  /* 0x000000010cb27824 */ /* 0x000fe400078e02b2 */
[----:B------:R-:W-:Y:S02]  /*32d0*/  IMAD R12, R189, 0x40, R12 ;  /* 0x00000040bd0c7824 */ /* 0x000fe400078e020c */
[C---:B------:R-:W-:Y:S01]  /*32e0*/  VIADD R48, R178.reuse, 0x8 ;  /* 0x00000008b2307836 */ /* 0x040fe20000000000 */
[--C-:B------:R-:W-:Y:S01]  /*32f0*/  IADD3 R86, PT, PT, R178, -0x10, -R49.reuse ;  /* 0xfffffff0b2567810 */ /* 0x100fe20007ffe831 */
[----:B------:R-:W-:Y:S01]  /*3300*/  IMAD.IADD R109, R12, 0x1, R24 ;  /* 0x000000010c6d7824 */ /* 0x000fe200078e0218 */
[--C-:B------:R-:W-:Y:S01]  /*3310*/  IADD3 R24, PT, PT, R178, -0xf9, -R49.reuse ;  /* 0xffffff07b2187810 */ /* 0x100fe20007ffe831 */
[C-C-:B------:R-:W-:Y:S01]  /*3320*/  IMAD.IADD R74, R48.reuse, 0x1, -R49.reuse ;  /* 0x00000001304a7824 */ /* 0x140fe200078e0a31 */
[----:B------:R-:W-:Y:S01]  /*3330*/  IADD3 R42, PT, PT, R48, -0x1, -R49 ;  /* 0xffffffff302a7810 */ /* 0x000fe20007ffe831 */
[C---:B---3--:R-:W-:Y:S01]  /*3340*/  HMMA.16816.F32 R60, R4.reuse, R16, R60 ;  /* 0x00000010043c723c */ /* 0x048fe2000000183c */
[----:B------:R-:W-:Y:S01]  /*3350*/  IADD3 R17, PT, PT, R23, R176, -R196 ;  /* 0x000000b017117210 */ /* 0x000fe20007ffe8c4 */
[----:B------:R-:W-:Y:S01]  /*3360*/  VIADD R23, R110, 0xf9 ;  /* 0x000000f96e177836 */ /* 0x000fe20000000000 */
[----:B------:R-:W-:Y:S01]  /*3370*/  IABS R74, R74 ;  /* 0x0000004a004a7213 */ /* 0x000fe20000000000 */
[C---:B------:R-:W-:Y:S01]  /*3380*/  VIADD R47, R109.reuse, 0x8 ;  /* 0x000000086d2f7836 */ /* 0x040fe20000000000 */
[----:B------:R-:W-:Y:S01]  /*3390*/  IABS R86, R86 ;  /* 0x0000005600567213 */ /* 0x000fe20000000000 */
[----:B------:R-:W-:Y:S01]  /*33a0*/  IMAD.IADD R17, R12, 0x1, R17 ;  /* 0x000000010c117824 */ /* 0x000fe200078e0211 */
[-C--:B------:R-:W-:Y:S01]  /*33b0*/  ISETP.GT.AND P2, PT, R109, R23.reuse, PT ;  /* 0x000000176d00720c */ /* 0x080fe20003f44270 */
[----:B----4-:R-:W-:Y:S01]  /*33c0*/  HMMA.16816.F32 R32, R4, R38, R32 ;  /* 0x000000260420723c */ /* 0x010fe20000001820 */
[----:B------:R-:W-:Y:S01]  /*33d0*/  ISETP.GT.AND P5, PT, R47, R23, PT ;  /* 0x000000172f00720c */ /* 0x000fe20003fa4270 */
[----:B------:R-:W-:Y:S01]  /*33e0*/  VIADD R38, R110, 0x8 ;  /* 0x000000086e267836 */ /* 0x000fe20000000000 */
[----:B------:R-:W-:-:S02]  /*33f0*/  VIADDMNMX R179, R17, 0x1, R176, PT ;  /* 0x0000000111b37846 */ /* 0x000fc400038001b0 */
[----:B------:R-:W-:Y:S02]  /*3400*/  VIADDMNMX R176, R17, 0x9, R176, PT ;  /* 0x0000000911b07846 */ /* 0x000fe400038001b0 */
[----:B------:R-:W-:Y:S01]  /*3410*/  IABS R17, R24 ;  /* 0x0000001800117213 */ /* 0x000fe20000000000 */
[----:B------:R-:W-:Y:S01]  /*3420*/  HMMA.16816.F32 R12, R8, R14, RZ ;  /* 0x0000000e080c723c */ /* 0x000fe200000018ff */
[C---:B------:R-:W-:Y:S01]  /*3430*/  ISETP.GE.AND P4, PT, R23.reuse, R179, PT ;  /* 0x000000b31700720c */ /* 0x040fe20003f86270 */
[----:B------:R-:W1:Y:S01]  /*3440*/  LDSM.16.M88.4 R24, [R95+0x1400] ;  /* 0x001400005f18783b */ /* 0x000e620000000200 */
[----:B------:R-:W-:Y:S02]  /*3450*/  I2FP.F32.S32 R74, R74 ;  /* 0x0000004a004a7245 */ /* 0x000fe40000201400 */
[----:B------:R-:W-:Y:S02]  /*3460*/  ISETP.GE.AND P1, PT, R23, R176, PT ;  /* 0x000000b01700720c */ /* 0x000fe40003f26270 */
[----:B------:R-:W-:-:S02]  /*3470*/  I2FP.F32.S32 R17, R17 ;  /* 0x0000001100117245 */ /* 0x000fc40000201400 */
[----:B------:R-:W-:Y:S02]  /*3480*/  ISETP.GT.AND P0, PT, R47, R110, PT ;  /* 0x0000006e2f00720c */ /* 0x000fe40003f04270 */
[--C-:B------:R-:W-:Y:S02]  /*3490*/  IADD3 R39, PT, PT, R178, -0x1, -R49.reuse ;  /* 0xffffffffb2277810 */ /* 0x100fe40007ffe831 */
[----:B------:R-:W-:Y:S02]  /*34a0*/  I2FP.F32.S32 R86, R86 ;  /* 0x0000005600567245 */ /* 0x000fe40000201400 */
[----:B------:R-:W-:Y:S02]  /*34b0*/  IABS R39, R39 ;  /* 0x0000002700277213 */ /* 0x000fe40000000000 */
[----:B------:R-:W-:Y:S02]  /*34c0*/  IADD3 R87, PT, PT, R48, -0x18, -R49 ;  /* 0xffffffe830577810 */ /* 0x000fe40007ffe831 */
[----:B------:R-:W-:Y:S01]  /*34d0*/  I2FP.F32.S32 R39, R39 ;  /* 0x0000002700277245 */ /* 0x000fe20000201400 */
[----:B------:R-:W-:Y:S01]  /*34e0*/  HMMA.16816.F32 R12, R4, R18, R12 ;  /* 0x00000012040c723c */ /* 0x000fe2000000180c */
[----:B------:R-:W-:-:S02]  /*34f0*/  IABS R87, R87 ;  /* 0x0000005700577213 */ /* 0x000fc40000000000 */
[C-C-:B------:R-:W-:Y:S02]  /*3500*/  IADD3 R51, PT, PT, R178.reuse, -0x28, -R49.reuse ;  /* 0xffffffd8b2337810 */ /* 0x140fe40007ffe831 */
[----:B------:R-:W-:Y:S02]  /*3510*/  I2FP.F32.S32 R87, R87 ;  /* 0x0000005700577245 */ /* 0x000fe40000201400 */
[C-C-:B------:R-:W-:Y:S02]  /*3520*/  IADD3 R98, PT, PT, R178.reuse, -0x30, -R49.reuse ;  /* 0xffffffd0b2627810 */ /* 0x140fe40007ffe831 */
[----:B------:R-:W-:Y:S02]  /*3530*/  IADD3 R53, PT, PT, R178, -0x31, -R49 ;  /* 0xffffffcfb2357810 */ /* 0x000fe40007ffe831 */
[----:B------:R-:W-:Y:S02]  /*3540*/  IABS R98, R98 ;  /* 0x0000006200627213 */ /* 0x000fe40000000000 */
[----:B------:R-:W-:-:S02]  /*3550*/  IABS R53, R53 ;  /* 0x0000003500357213 */ /* 0x000fc40000000000 */
[----:B------:R-:W-:Y:S02]  /*3560*/  I2FP.F32.S32 R98, R98 ;  /* 0x0000006200627245 */ /* 0x000fe40000201400 */
[----:B------:R-:W-:Y:S02]  /*3570*/  I2FP.F32.S32 R53, R53 ;  /* 0x0000003500357245 */ /* 0x000fe40000201400 */
[--C-:B------:R-:W-:Y:S02]  /*3580*/  IADD3 R54, PT, PT, R178, -0x38, -R49.reuse ;  /* 0xffffffc8b2367810 */ /* 0x100fe40007ffe831 */
[--C-:B------:R-:W-:Y:S02]  /*3590*/  IADD3 R99, PT, PT, R48, -0x38, -R49.reuse ;  /* 0xffffffc830637810 */ /* 0x100fe40007ffe831 */
[----:B------:R-:W-:Y:S02]  /*35a0*/  IADD3 R216, PT, PT, R178, -0x40, -R49 ;  /* 0xffffffc0b2d87810 */ /* 0x000fe40007ffe831 */
[----:B------:R-:W-:-:S02]  /*35b0*/  IABS R99, R99 ;  /* 0x0000006300637213 */ /* 0x000fc40000000000 */
[----:B------:R-:W-:Y:S02]  /*35c0*/  IABS R216, R216 ;  /* 0x000000d800d87213 */ /* 0x000fe40000000000 */
[----:B------:R-:W-:Y:S02]  /*35d0*/  I2FP.F32.S32 R99, R99 ;  /* 0x0000006300637245 */ /* 0x000fe40000201400 */
[----:B------:R-:W-:Y:S02]  /*35e0*/  I2FP.F32.S32 R216, R216 ;  /* 0x000000d800d87245 */ /* 0x000fe40000201400 */
[--C-:B------:R-:W-:Y:S02]  /*35f0*/  IADD3 R206, PT, PT, R178, -0x50, -R49.reuse ;  /* 0xffffffb0b2ce7810 */ /* 0x100fe40007ffe831 */
[----:B------:R-:W-:Y:S02]  /*3600*/  IADD3 R208, PT, PT, R48, -0x58, -R49 ;  /* 0xffffffa830d07810 */ /* 0x000fe40007ffe831 */
[----:B------:R-:W-:-:S02]  /*3610*/  IABS R206, R206 ;  /* 0x000000ce00ce7213 */ /* 0x000fc40000000000 */
[----:B------:R-:W-:Y:S02]  /*3620*/  IABS R208, R208 ;  /* 0x000000d000d07213 */ /* 0x000fe40000000000 */
[----:B------:R-:W-:Y:S02]  /*3630*/  I2FP.F32.S32 R206, R206 ;  /* 0x000000ce00ce7245 */ /* 0x000fe40000201400 */
[----:B------:R-:W-:Y:S02]  /*3640*/  I2FP.F32.S32 R208, R208 ;  /* 0x000000d000d07245 */ /* 0x000fe40000201400 */
[C-C-:B------:R-:W-:Y:S02]  /*3650*/  IADD3 R167, PT, PT, R178.reuse, -0x60, -R49.reuse ;  /* 0xffffffa0b2a77810 */ /* 0x140fe40007ffe831 */
        /* <DEDUP_REMOVED lines=35> */
[----:B------:R-:W-:Y:S02]  /*3890*/  VIMNMX R177, PT, PT, RZ, R47, !PT ;  /* 0x0000002fffb17248 */ /* 0x000fe40007fe0100 */
[----:B------:R-:W-:Y:S01]  /*38a0*/  VIMNMX R180, PT, PT, RZ, R109, !PT ;  /* 0x0000006dffb47248 */ /* 0x000fe20007fe0100 */
[-C--:B-----5:R-:W-:Y:S01]  /*38b0*/  FMUL.FTZ R16, R62, R44.reuse ;  /* 0x0000002c3e107220 */ /* 0x0a0fe20000410000 */
[-C--:B------:R-:W-:Y:S01]  /*38c0*/  FMUL.FTZ R33, R33, R44.reuse ;  /* 0x0000002c21217220 */ /* 0x080fe20000410000 */
[-C--:B------:R-:W-:Y:S01]  /*38d0*/  FMUL.FTZ R35, R35, R44.reuse ;  /* 0x0000002c23237220 */ /* 0x080fe20000410000 */
[-C--:B------:R-:W-:Y:S01]  /*38e0*/  FMUL.FTZ R14, R14, R44.reuse ;  /* 0x0000002c0e0e7220 */ /* 0x080fe20000410000 */
[-C--:B------:R-:W-:Y:S01]  /*38f0*/  FMUL.FTZ R15, R15, R44.reuse ;  /* 0x0000002c0f0f7220 */ /* 0x080fe20000410000 */
[----:B------:R-:W2:Y:S01]  /*3900*/  MUFU.TANH R59, R33 ;  /* 0x00000021003b7308 */ /* 0x000ea20000002400 */
[-C--:B------:R-:W-:Y:S01]  /*3910*/  FMUL.FTZ R34, R34, R44.reuse ;  /* 0x0000002c22227220 */ /* 0x080fe20000410000 */
[-C--:B------:R-:W-:Y:S01]  /*3920*/  FMUL.FTZ R32, R32, R44.reuse ;  /* 0x0000002c20207220 */ /* 0x080fe20000410000 */
[----:B------:R-:W-:-:S05]  /*3930*/  FMUL.FTZ R60, R60, R44 ;  /* 0x0000002c3c3c7220 */ /* 0x000fca0000410000 */
[----:B------:R-:W3:Y:S08]  /*3940*/  MUFU.TANH R16, R16 ;  /* 0x0000001000107308 */ /* 0x000ef00000002400 */
[----:B------:R4:W5:Y:S01]  /*3950*/  MUFU.TANH R23, R35 ;  /* 0x0000002300177308 */ /* 0x0009620000002400 */
[----:B--2---:R-:W-:Y:S01]  /*3960*/  FFMA.FTZ R59, -R191, R17, R59 ;  /* 0x00000011bf3b7223 */ /* 0x004fe2000001013b */
[----:B------:R-:W-:-:S02]  /*3970*/  VIADD R17, R110, 0x1 ;  /* 0x000000016e117836 */ /* 0x000fc40000000000 */
[----:B------:R-:W-:Y:S02]  /*3980*/  FMUL.FTZ R33, R61, R44 ;  /* 0x0000002c3d217220 */ /* 0x000fe40000410000 */
[----:B------:R-:W-:Y:S02]  /*3990*/  FSEL R59, R59, -INF , !P2 ;  /* 0xff8000003b3b7808 */ /* 0x000fe40005000000 */
[----:B------:R-:W-:Y:S01]  /*39a0*/  MUFU.TANH R108, R14 ;  /* 0x0000000e006c7308 */ /* 0x000fe20000002400 */
[----:B------:R-:W-:Y:S01]  /*39b0*/  ISETP.GT.AND P3, PT, R109, R17, PT ;  /* 0x000000116d00720c */ /* 0x000fe20003f64270 */
[----:B---3--:R-:W-:Y:S01]  /*39c0*/  FFMA.FTZ R74, -R191, R74, R16 ;  /* 0x0000004abf4a7223 */ /* 0x008fe20000010110 */
[----:B------:R-:W-:Y:S02]  /*39d0*/  IADD3 R16, PT, PT, R48, -0xf9, -R49 ;  /* 0xffffff0730107810 */ /* 0x000fe40007ffe831 */
[----:B------:R-:W-:Y:S02]  /*39e0*/  FSEL R59, R59, -INF , !P4 ;  /* 0xff8000003b3b7808 */ /* 0x000fe40006000000 */
[----:B------:R-:W-:Y:S01]  /*39f0*/  IABS R16, R16 ;  /* 0x0000001000107213 */ /* 0x000fe20000000000 */
[----:B------:R-:W2:Y:S01]  /*3a00*/  MUFU.TANH R33, R33 ;  /* 0x0000002100217308 */ /* 0x000ea20000002400 */
[----:B------:R-:W-:Y:S01]  /*3a10*/  FSEL R74, R74, -INF , !P0 ;  /* 0xff8000004a4a7808 */ /* 0x000fe20004000000 */
[----:B----4-:R-:W-:Y:S01]  /*3a20*/  FMUL.FTZ R35, R12, R44 ;  /* 0x0000002c0c237220 */ /* 0x010fe20000410000 */
[----:B------:R-:W-:-:S02]  /*3a30*/  I2FP.F32.S32 R16, R16 ;  /* 0x0000001000107245 */ /* 0x000fc40000201400 */
[C---:B------:R-:W-:Y:S02]  /*3a40*/  ISETP.GE.AND P0, PT, R17.reuse, R179, PT ;  /* 0x000000b31100720c */ /* 0x040fe40003f06270 */
[----:B------:R-:W-:Y:S01]  /*3a50*/  ISETP.GE.AND P2, PT, R17, R176, PT ;  /* 0x000000b01100720c */ /* 0x000fe20003f46270 */
[----:B-----5:R-:W-:Y:S01]  /*3a60*/  FFMA.FTZ R23, -R191, R16, R23 ;  /* 0x00000010bf177223 */ /* 0x020fe20000010117 */
[----:B------:R-:W-:Y:S01]  /*3a70*/  ISETP.GT.AND P4, PT, R47, R17, PT ;  /* 0x000000112f00720c */ /* 0x000fe20003f84270 */
[----:B------:R-:W-:Y:S01]  /*3a80*/  MUFU.TANH R35, R35 ;  /* 0x0000002300237308 */ /* 0x000fe20000002400 */
[----:B------:R-:W-:Y:S01]  /*3a90*/  HMMA.16816.F32 R16, R8, R28, RZ ;  /* 0x0000001c0810723c */ /* 0x000fe200000018ff */
[----:B------:R-:W-:Y:S01]  /*3aa0*/  FMUL.FTZ R29, R63, R44 ;  /* 0x0000002c3f1d7220 */ /* 0x000fe20000410000 */
[----:B------:R-:W-:Y:S01]  /*3ab0*/  IMAD.IADD R28, R178, 0x1, -R49 ;  /* 0x00000001b21c7824 */ /* 0x000fe200078e0a31 */
[----:B------:R-:W-:Y:S02]  /*3ac0*/  IABS R12, R42 ;  /* 0x0000002a000c7213 */ /* 0x000fe40000000000 */
[----:B------:R-:W-:-:S02]  /*3ad0*/  FSEL R23, R23, -INF , !P5 ;  /* 0xff80000017177808 */ /* 0x000fc40006800000 */
[----:B------:R-:W3:Y:S01]  /*3ae0*/  MUFU.TANH R29, R29 ;  /* 0x0000001d001d7308 */ /* 0x000ee20000002400 */
[----:B--2---:R-:W-:Y:S01]  /*3af0*/  FFMA.FTZ R39, -R191, R39, R33 ;  /* 0x00000027bf277223 */ /* 0x004fe20000010121 */
[----:B------:R-:W-:Y:S01]  /*3b00*/  VIADD R33, R28, 0xfffffff8 ;  /* 0xfffffff81c217836 */ /* 0x000fe20000000000 */
[----:B------:R-:W-:Y:S02]  /*3b10*/  I2FP.F32.S32 R12, R12 ;  /* 0x0000000c000c7245 */ /* 0x000fe40000201400 */
[----:B------:R-:W-:Y:S02]  /*3b20*/  ISETP.GT.AND P5, PT, R109, R38, PT ;  /* 0x000000266d00720c */ /* 0x000fe40003fa4270 */
[----:B------:R-:W-:Y:S01]  /*3b30*/  IABS R33, R33 ;  /* 0x0000002100217213 */ /* 0x000fe20000000000 */
[----:B------:R-:W-:Y:S01]  /*3b40*/  MUFU.TANH R34, R34 ;  /* 0x0000002200227308 */ /* 0x000fe20000002400 */
[----:B------:R-:W-:Y:S02]  /*3b50*/  FSEL R39, R39, -INF , !P3 ;  /* 0xff80000027277808 */ /* 0x000fe40005800000 */
[----:B------:R-:W-:-:S02]  /*3b60*/  ISETP.GE.AND P3, PT, R38, R179, PT ;  /* 0x000000b32600720c */ /* 0x000fc40003f66270 */
[----:B-1----:R-:W-:Y:S01]  /*3b70*/  HMMA.16816.F32 R16, R4, R24, R16 ;  /* 0x000000180410723c */ /* 0x002fe20000001810 */
[----:B------:R-:W-:Y:S01]  /*3b80*/  I2FP.F32.S32 R24, R33 ;  /* 0x0000002100187245 */ /* 0x000fe20000201400 */
[----:B------:R-:W-:Y:S01]  /*3b90*/  FMUL.FTZ R25, R13, R44 ;  /* 0x0000002c0d197220 */ /* 0x000fe20000410000 */
[----:B------:R-:W-:Y:S01]  /*3ba0*/  IADD3 R13, PT, PT, R178, -0x9, -R49 ;  /* 0xfffffff7b20d7810 */ /* 0x000fe20007ffe831 */
[----:B------:R-:W-:Y:S01]  /*3bb0*/  MUFU.TANH R32, R32 ;  /* 0x0000002000207308 */ /* 0x000fe20000002400 */
[C---:B---3--:R-:W-:Y:S01]  /*3bc0*/  FFMA.FTZ R12, -R191.reuse, R12, R29 ;  /* 0x0000000cbf0c7223 */ /* 0x048fe2000001011d */
[----:B------:R-:W-:Y:S01]  /*3bd0*/  FFMA.FTZ R24, -R191, R24, R35 ;  /* 0x00000018bf187223 */ /* 0x000fe20000010123 */
[----:B------:R-:W-:Y:S02]  /*3be0*/  IABS R28, R28 ;  /* 0x0000001c001c7213 */ /* 0x000fe40000000000 */
[----:B------:R-:W-:Y:S02]  /*3bf0*/  IADD3 R35, PT, PT, R48, -0x9, -R49 ;  /* 0xfffffff730237810 */ /* 0x000fe40007ffe831 */
[----:B------:R-:W-:Y:S01]  /*3c00*/  FSEL R24, R24, -INF , !P5 ;  /* 0xff80000018187808 */ /* 0x000fe20006800000 */
[----:B------:R1:W2:Y:S01]  /*3c10*/  MUFU.TANH R33, R25 ;  /* 0x0000001900217308 */ /* 0x0002a20000002400 */
[----:B------:R-:W-:-:S02]  /*3c20*/  FSEL R12, R12, -INF , !P4 ;  /* 0xff8000000c0c7808 */ /* 0x000fc40006000000 */
[----:B------:R-:W-:Y:S02]  /*3c30*/  FSEL R103, R24, -INF , !P3 ;  /* 0xff80000018677808 */ /* 0x000fe40005800000 */
[----:B------:R-:W-:Y:S02]  /*3c40*/  FSEL R73, R12, -INF , !P2 ;  /* 0xff8000000c497808 */ /* 0x000fe40005000000 */
[----:B------:R-:W-:Y:S01]  /*3c50*/  FMUL.FTZ R16, R16, R44 ;  /* 0x0000002c10107220 */ /* 0x000fe20000410000 */
[----:B------:R-:W-:Y:S01]  /*3c60*/  I2FP.F32.S32 R116, R28 ;  /* 0x0000001c00747245 */ /* 0x000fe20000201400 */
[----:B------:R3:W-:Y:S01]  /*3c70*/  MUFU.TANH R24, R15 ;  /* 0x0000000f00187308 */ /* 0x0007e20000002400 */
[----:B------:R-:W-:Y:S01]  /*3c80*/  HMMA.16816.F32 R28, R8, R30, RZ ;  /* 0x0000001e081c723c */ /* 0x000fe200000018ff */
[----:B------:R-:W-:Y:S01]  /*3c90*/  FSEL R104, R39, -INF , !P0 ;  /* 0xff80000027687808 */ /* 0x000fe20004000000 */
[----:B------:R-:W-:Y:S01]  /*3ca0*/  FMUL.FTZ R18, R18, R44 ;  /* 0x0000002c12127220 */ /* 0x000fe20000410000 */
[----:B------:R-:W-:Y:S01]  /*3cb0*/  FFMA.FTZ R108, -R191, R116, R108 ;  /* 0x00000074bf6c7223 */ /* 0x000fe2000001016c */
[----:B------:R-:W-:Y:S01]  /*3cc0*/  ISETP.GT.AND P0, PT, R47, R38, PT ;  /* 0x000000262f00720c */ /* 0x000fe20003f04270 */
[----:B------:R-:W-:Y:S01]  /*3cd0*/  FMUL.FTZ R19, R19, R44 ;  /* 0x0000002c13137220 */ /* 0x000fe20000410000 */
[----:B------:R-:W-:Y:S01]  /*3ce0*/  IABS R35, R35 ;  /* 0x0000002300237213 */ /* 0x000fe20000000000 */
[----:B------:R-:W4:Y:S01]  /*3cf0*/  MUFU.TANH R16, R16 ;  /* 0x0000001000107308 */ /* 0x000f220000002400 */
[----:B-1----:R-:W-:Y:S01]  /*3d00*/  IABS R25, R13 ;  /* 0x0000000d00197213 */ /* 0x002fe20000000000 */
[----:B------:R-:W-:Y:S01]  /*3d10*/  VIADD R13, R110, 0x9 ;  /* 0x000000096e0d7836 */ /* 0x000fe20000000000 */
[----:B------:R-:W-:-:S02]  /*3d20*/  FSEL R23, R23, -INF , !P1 ;  /* 0xff80000017177808 */ /* 0x000fc40004800000 */
[----:B------:R-:W-:Y:S02]  /*3d30*/  I2FP.F32.S32 R25, R25 ;  /* 0x0000001900197245 */ /* 0x000fe40000201400 */
[----:B------:R-:W-:Y:S01]  /*3d40*/  ISETP.GT.AND P4, PT, R109, R13, PT ;  /* 0x0000000d6d00720c */ /* 0x000fe20003f84270 */
[----:B------:R1:W5:Y:S01]  /*3d50*/  MUFU.TANH R92, R18 ;  /* 0x00000012005c7308 */ /* 0x0003620000002400 */
[----:B------:R-:W-:Y:S01]  /*3d60*/  ISETP.GE.AND P2, PT, R13, R179, PT ;  /* 0x000000b30d00720c */ /* 0x000fe20003f46270 */
[----:B--2---:R-:W-:Y:S01]  /*3d70*/  FFMA.FTZ R33, -R191, R25, R33 ;  /* 0x00000019bf217223 */ /* 0x004fe20000010121 */
[-C--:B------:R-:W-:Y:S01]  /*3d80*/  ISETP.GE.AND P5, PT, R13, R176.reuse, PT ;  /* 0x000000b00d00720c */ /* 0x080fe20003fa6270 */
[----:B------:R-:W-:Y:S01]  /*3d90*/  VIADD R25, R110, 0x10 ;  /* 0x000000106e197836 */ /* 0x000fe20000000000 */
[----:B------:R-:W-:Y:S01]  /*3da0*/  ISETP.GT.AND P3, PT, R47, R13, PT ;  /* 0x0000000d2f00720c */ /* 0x000fe20003f64270 */
[----:B------:R-:W-:Y:S01]  /*3db0*/  HMMA.16816.F32 R28, R4, R26, R28 ;  /* 0x0000001a041c723c */ /* 0x000fe2000000181c */
[----:B---3--:R-:W2:Y:S01]  /*3dc0*/  LDSM.16.M88.4 R12, [R94+0x1800] ;  /* 0x001800005e0c783b */ /* 0x008ea20000000200 */
[----:B------:R-:W-:Y:S01]  /*3dd0*/  FSEL R93, R33, -INF , !P4 ;  /* 0xff800000215d7808 */ /* 0x000fe20006000000 */
[----:B------:R-:W-:Y:S01]  /*3de0*/  MUFU.TANH R60, R60 ;  /* 0x0000003c003c7308 */ /* 0x000fe20000002400 */
[----:B------:R-:W-:Y:S01]  /*3df0*/  ISETP.GE.AND P1, PT, R38, R176, PT ;  /* 0x000000b02600720c */ /* 0x000fe20003f26270 */
[----:B----4-:R-:W-:Y:S01]  /*3e00*/  FFMA.FTZ R86, -R191, R86, R16 ;  /* 0x00000056bf567223 */ /* 0x010fe20000010110 */
[----:B------:R-:W-:Y:S01]  /*3e10*/  FSEL R108, R108, -INF , !P0 ;  /* 0xff8000006c6c7808 */ /* 0x000fe20004000000 */
[----:B------:R-:W-:Y:S01]  /*3e20*/  FMUL.FTZ R16, R17, R44 ;  /* 0x0000002c11107220 */ /* 0x000fe20000410000 */
[----:B------:R-:W-:Y:S01]  /*3e30*/  I2FP.F32.S32 R33, R35 ;  /* 0x0000002300217245 */ /* 0x000fe20000201400 */
[----:B------:R-:W-:Y:S01]  /*3e40*/  VIADD R35, R110, 0x18 ;  /* 0x000000186e237836 */ /* 0x000fe20000000000 */
[----:B------:R-:W-:-:S02]  /*3e50*/  FSEL R108, R108, -INF , !P1 ;  /* 0xff8000006c6c7808 */ /* 0x000fc40004800000 */
[----:B------:R-:W-:Y:S01]  /*3e60*/  FSEL R93, R93, -INF , !P2 ;  /* 0xff8000005d5d7808 */ /* 0x000fe20005000000 */
[----:B------:R-:W-:Y:S01]  /*3e70*/  FFMA.FTZ R33, -R191, R33, R24 ;  /* 0x00000021bf217223 */ /* 0x000fe20000010118 */
[----:B------:R-:W-:Y:S01]  /*3e80*/  ISETP.GT.AND P0, PT, R109, R25, PT ;  /* 0x000000196d00720c */ /* 0x000fe20003f04270 */
[----:B------:R-:W3:Y:S01]  /*3e90*/  MUFU.TANH R16, R16 ;  /* 0x0000001000107308 */ /* 0x000ee20000002400 */
[C---:B------:R-:W-:Y:S01]  /*3ea0*/  ISETP.GE.AND P1, PT, R25.reuse, R179, PT ;  /* 0x000000b31900720c */ /* 0x040fe20003f26270 */
[----:B-1----:R-:W-:Y:S01]  /*3eb0*/  VIADD R18, R110, 0x11 ;  /* 0x000000116e127836 */ /* 0x002fe20000000000 */
[----:B------:R-:W-:Y:S01]  /*3ec0*/  ISETP.GE.AND P4, PT, R25, R176, PT ;  /* 0x000000b01900720c */ /* 0x000fe20003f86270 */
[----:B------:R-:W-:Y:S01]  /*3ed0*/  FMUL.FTZ R29, R29, R44 ;  /* 0x0000002c1d1d7220 */ /* 0x000fe20000410000 */
[----:B------:R-:W-:Y:S02]  /*3ee0*/  ISETP.GT.AND P2, PT, R47, R25, PT ;  /* 0x000000192f00720c */ /* 0x000fe40003f44270 */
[----:B------:R-:W1:Y:S01]  /*3ef0*/  LDSM.16.M88.4 R24, [R95+0x1800] ;  /* 0x001800005f18783b */ /* 0x000e620000000200 */
[----:B------:R-:W-:-:S02]  /*3f00*/  IADD3 R38, PT, PT, R178, -0x11, -R49 ;  /* 0xffffffefb2267810 */ /* 0x000fc40007ffe831 */
[----:B------:R-:W-:Y:S02]  /*3f10*/  IADD3 R17, PT, PT, R48, -0x10, -R49 ;  /* 0xfffffff030117810 */ /* 0x000fe40007ffe831 */
[----:B------:R-:W-:Y:S02]  /*3f20*/  IABS R38, R38 ;  /* 0x0000002600267213 */ /* 0x000fe40000000000 */
[----:B------:R-:W-:Y:S02]  /*3f30*/  IABS R17, R17 ;  /* 0x0000001100117213 */ /* 0x000fe40000000000 */
[----:B------:R-:W-:Y:S02]  /*3f40*/  FSEL R33, R33, -INF , !P3 ;  /* 0xff80000021217808 */ /* 0x000fe40005800000 */
[----:B------:R-:W-:Y:S02]  /*3f50*/  FSEL R86, R86, -INF , !P0 ;  /* 0xff80000056567808 */ /* 0x000fe40004000000 */
[----:B------:R-:W-:-:S02]  /*3f60*/  I2FP.F32.S32 R17, R17 ;  /* 0x0000001100117245 */ /* 0x000fc40000201400 */
[----:B------:R-:W-:Y:S02]  /*3f70*/  I2FP.F32.S32 R38, R38 ;  /* 0x0000002600267245 */ /* 0x000fe40000201400 */
[----:B------:R-:W-:Y:S01]  /*3f80*/  FSEL R105, R33, -INF , !P5 ;  /* 0xff80000021697808 */ /* 0x000fe20006800000 */
[C---:B-----5:R-:W-:Y:S01]  /*3f90*/  FFMA.FTZ R92, -R191.reuse, R17, R92 ;  /* 0x00000011bf5c7223 */ /* 0x060fe2000001015c */
[----:B------:R-:W-:Y:S01]  /*3fa0*/  FSEL R86, R86, -INF , !P1 ;  /* 0xff80000056567808 */ /* 0x000fe20004800000 */
[----:B---3--:R-:W-:Y:S01]  /*3fb0*/  FFMA.FTZ R38, -R191, R38, R16 ;  /* 0x00000026bf267223 */ /* 0x008fe20000010110 */
[----:B------:R-:W-:Y:S01]  /*3fc0*/  ISETP.GT.AND P3, PT, R109, R18, PT ;  /* 0x000000126d00720c */ /* 0x000fe20003f64270 */
[----:B------:R2:W3:Y:S01]  /*3fd0*/  MUFU.TANH R33, R19 ;  /* 0x0000001300217308 */ /* 0x0004e20000002400 */
[C---:B------:R-:W-:Y:S02]  /*3fe0*/  ISETP.GE.AND P5, PT, R18.reuse, R179, PT ;  /* 0x000000b31200720c */ /* 0x040fe40003fa6270 */
[----:B------:R-:W-:-:S02]  /*3ff0*/  ISETP.GE.AND P0, PT, R18, R176, PT ;  /* 0x000000b01200720c */ /* 0x000fc40003f06270 */
[----:B------:R-:W-:Y:S02]  /*4000*/  ISETP.GT.AND P1, PT, R47, R18, PT ;  /* 0x000000122f00720c */ /* 0x000fe40003f24270 */
[----:B------:R-:W-:Y:S02]  /*4010*/  IADD3 R39, PT, PT, R178, -0x18, -R49 ;  /* 0xffffffe8b2277810 */ /* 0x000fe40007ffe831 */
[----:B------:R-:W-:Y:S01]  /*4020*/  FSEL R81, R38, -INF , !P3 ;  /* 0xff80000026517808 */ /* 0x000fe20005800000 */
[----:B------:R-:W-:Y:S01]  /*4030*/  FMUL.FTZ R38, R30, R44 ;  /* 0x0000002c1e267220 */ /* 0x000fe20000410000 */
[----:B------:R-:W-:Y:S02]  /*4040*/  FSEL R92, R92, -INF , !P2 ;  /* 0xff8000005c5c7808 */ /* 0x000fe40005000000 */
[----:B------:R-:W-:Y:S02]  /*4050*/  ISETP.GT.AND P2, PT, R109, R35, PT ;  /* 0x000000236d00720c */ /* 0x000fe40003f44270 */
[----:B------:R-:W-:-:S02]  /*4060*/  FSEL R92, R92, -INF , !P4 ;  /* 0xff8000005c5c7808 */ /* 0x000fc40006000000 */
[----:B------:R-:W-:Y:S01]  /*4070*/  FSEL R81, R81, -INF , !P5 ;  /* 0xff80000051517808 */ /* 0x000fe20006800000 */
[----:B--2---:R-:W-:Y:S01]  /*4080*/  HMMA.16816.F32 R16, R8, R12, RZ ;  /* 0x0000000c0810723c */ /* 0x004fe200000018ff */
[----:B------:R-:W-:Y:S01]  /*4090*/  FMUL.FTZ R13, R28, R44 ;  /* 0x0000002c1c0d7220 */ /* 0x000fe20000410000 */
[----:B------:R-:W-:Y:S01]  /*40a0*/  IABS R12, R39 ;  /* 0x00000027000c7213 */ /* 0x000fe20000000000 */
[----:B------:R-:W-:Y:S01]  /*40b0*/  VIADD R39, R110, 0x28 ;  /* 0x000000286e277836 */ /* 0x000fe20000000000 */
[----:B------:R-:W-:Y:S02]  /*40c0*/  IADD3 R28, PT, PT, R48, -0x11, -R49 ;  /* 0xffffffef301c7810 */ /* 0x000fe40007ffe831 */
[----:B------:R-:W-:Y:S01]  /*40d0*/  I2FP.F32.S32 R30, R12 ;  /* 0x0000000c001e7245 */ /* 0x000fe20000201400 */
[----:B------:R-:W2:Y:S01]  /*40e0*/  MUFU.TANH R13, R13 ;  /* 0x0000000d000d7308 */ /* 0x000ea20000002400 */
[----:B------:R-:W-:Y:S02]  /*40f0*/  IABS R28, R28 ;  /* 0x0000001c001c7213 */ /* 0x000fe40000000000 */
[----:B------:R-:W-:-:S02]  /*4100*/  ISETP.GE.AND P4, PT, R35, R179, PT ;  /* 0x000000b32300720c */ /* 0x000fc40003f86270 */
[----:B------:R-:W-:Y:S02]  /*4110*/  I2FP.F32.S32 R28, R28 ;  /* 0x0000001c001c7245 */ /* 0x000fe40000201400 */
[----:B------:R-:W-:Y:S01]  /*4120*/  ISETP.GE.AND P3, PT, R35, R176, PT ;  /* 0x000000b02300720c */ /* 0x000fe20003f66270 */
[----:B------:R-:W4:Y:S01]  /*4130*/  MUFU.TANH R12, R38 ;  /* 0x00000026000c7308 */ /* 0x000f220000002400 */
[----:B------:R-:W-:Y:S01]  /*4140*/  ISETP.GT.AND P5, PT, R47, R35, PT ;  /* 0x000000232f00720c */ /* 0x000fe20003fa4270 */
[----:B---3--:R-:W-:Y:S01]  /*4150*/  FFMA.FTZ R28, -R191, R28, R33 ;  /* 0x0000001cbf1c7223 */ /* 0x008fe20000010121 */
[----:B------:R-:W-:Y:S02]  /*4160*/  IADD3 R33, PT, PT, R178, -0x19, -R49 ;  /* 0xffffffe7b2217810 */ /* 0x000fe40007ffe831 */
[----:B-1----:R-:W-:Y:S01]  /*4170*/  HMMA.16816.F32 R16, R4, R24, R16 ;  /* 0x000000180410723c */ /* 0x002fe20000001810 */
[----:B------:R-:W-:Y:S01]  /*4180*/  FMUL.FTZ R24, R31, R44 ;  /* 0x0000002c1f187220 */ /* 0x000fe20000410000 */
[----:B------:R-:W-:Y:S01]  /*4190*/  IABS R33, R33 ;  /* 0x0000002100217213 */ /* 0x000fe20000000000 */
[----:B------:R-:W-:Y:S01]  /*41a0*/  VIADD R25, R110, 0x19 ;  /* 0x000000196e197836 */ /* 0x000fe20000000000 */
[----:B------:R-:W-:Y:S01]  /*41b0*/  FSEL R28, R28, -INF , !P1 ;  /* 0xff8000001c1c7808 */ /* 0x000fe20004800000 */
[----:B--2---:R-:W-:Y:S01]  /*41c0*/  FFMA.FTZ R30, -R191, R30, R13 ;  /* 0x0000001ebf1e7223 */ /* 0x004fe2000001010d */
[----:B------:R-:W-:Y:S01]  /*41d0*/  I2FP.F32.S32 R33, R33 ;  /* 0x0000002100217245 */ /* 0x000fe20000201400 */
[----:B------:R-:W1:Y:S01]  /*41e0*/  MUFU.TANH R13, R29 ;  /* 0x0000001d000d7308 */ /* 0x000e620000002400 */
[----:B------:R-:W-:-:S02]  /*41f0*/  FSEL R90, R28, -INF , !P0 ;  /* 0xff8000001c5a7808 */ /* 0x000fc40004000000 */
[----:B------:R-:W-:Y:S02]  /*4200*/  FSEL R79, R30, -INF , !P2 ;  /* 0xff8000001e4f7808 */ /* 0x000fe40005000000 */
[--C-:B------:R-:W-:Y:S01]  /*4210*/  IADD3 R35, PT, PT, R178, -0x20, -R49.reuse ;  /* 0xffffffe0b2237810 */ /* 0x100fe20007ffe831 */
[----:B----4-:R-:W-:Y:S01]  /*4220*/  FFMA.FTZ R87, -R191, R87, R12 ;  /* 0x00000057bf577223 */ /* 0x010fe2000001010c */
[----:B------:R-:W-:Y:S01]  /*4230*/  IADD3 R38, PT, PT, R48, -0x19, -R49 ;  /* 0xffffffe730267810 */ /* 0x000fe20007ffe831 */
[----:B------:R-:W-:Y:S01]  /*4240*/  MUFU.TANH R24, R24 ;  /* 0x0000001800187308 */ /* 0x000fe20000002400 */
[----:B------:R-:W-:Y:S02]  /*4250*/  IABS R35, R35 ;  /* 0x0000002300237213 */ /* 0x000fe40000000000 */
[----:B------:R-:W-:Y:S01]  /*4260*/  ISETP.GT.AND P1, PT, R109, R25, PT ;  /* 0x000000196d00720c */ /* 0x000fe20003f24270 */
[-C--:B------:R-:W-:Y:S01]  /*4270*/  FMUL.FTZ R16, R16, R44.reuse ;  /* 0x0000002c10107220 */ /* 0x080fe20000410000 */
[----:B------:R-:W-:Y:S01]  /*4280*/  I2FP.F32.S32 R35, R35 ;  /* 0x0000002300237245 */ /* 0x000fe20000201400 */
[----:B------:R-:W-:Y:S01]  /*4290*/  FMUL.FTZ R18, R18, R44 ;  /* 0x0000002c12127220 */ /* 0x000fe20000410000 */
[----:B------:R-:W-:Y:S01]  /*42a0*/  IABS R38, R38 ;  /* 0x0000002600267213 */ /* 0x000fe20000000000 */
[----:B------:R-:W-:Y:S01]  /*42b0*/  FMUL.FTZ R19, R19, R44 ;  /* 0x0000002c13137220 */ /* 0x000fe20000410000 */
[----:B------:R-:W-:Y:S01]  /*42c0*/  FSEL R79, R79, -INF , !P4 ;  /* 0xff8000004f4f7808 */ /* 0x000fe20006000000 */
[----:B------:R-:W2:Y:S01]  /*42d0*/  MUFU.TANH R16, R16 ;  /* 0x0000001000107308 */ /* 0x000ea20000002400 */
[----:B-1----:R-:W-:Y:S01]  /*42e0*/  FFMA.FTZ R33, -R191, R33, R13 ;  /* 0x00000021bf217223 */ /* 0x002fe2000001010d */
[----:B------:R-:W1:Y:S01]  /*42f0*/  LDSM.16.M88.4 R28, [R94+0x1c00] ;  /* 0x001c00005e1c783b */ /* 0x000e620000000200 */
[----:B------:R-:W-:Y:S01]  /*4300*/  HMMA.16816.F32 R12, R8, R14, RZ ;  /* 0x0000000e080c723c */ /* 0x000fe200000018ff */
[----:B------:R-:W-:-:S02]  /*4310*/  ISETP.GE.AND P0, PT, R25, R179, PT ;  /* 0x000000b31900720c */ /* 0x000fc40003f06270 */
[----:B------:R-:W-:Y:S02]  /*4320*/  ISETP.GE.AND P2, PT, R25, R176, PT ;  /* 0x000000b01900720c */ /* 0x000fe40003f46270 */
[----:B------:R-:W-:Y:S01]  /*4330*/  ISETP.GT.AND P4, PT, R47, R25, PT ;  /* 0x000000192f00720c */ /* 0x000fe20003f84270 */
[----:B------:R-:W-:Y:S01]  /*4340*/  VIADD R25, R110, 0x20 ;  /* 0x000000206e197836 */ /* 0x000fe20000000000 */
[----:B------:R-:W-:Y:S01]  /*4350*/  FSEL R43, R33, -INF , !P1 ;  /* 0xff800000212b7808 */ /* 0x000fe20004800000 */
[----:B------:R3:W4:Y:S01]  /*4360*/  MUFU.TANH R83, R18 ;  /* 0x0000001200537308 */ /* 0x0007220000002400 */
[----:B------:R-:W-:Y:S02]  /*4370*/  FSEL R87, R87, -INF , !P5 ;  /* 0xff80000057577808 */ /* 0x000fe40006800000 */
[----:B------:R-:W-:Y:S02]  /*4380*/  I2FP.F32.S32 R33, R38 ;  /* 0x0000002600217245 */ /* 0x000fe40000201400 */
[----:B------:R-:W-:Y:S01]  /*4390*/  FSEL R87, R87, -INF , !P3 ;  /* 0xff80000057577808 */ /* 0x000fe20005800000 */
[----:B--2---:R-:W-:Y:S01]  /*43a0*/  FFMA.FTZ R35, -R191, R35, R16 ;  /* 0x00000023bf237223 */ /* 0x004fe20000010110 */
[----:B------:R-:W-:Y:S01]  /*43b0*/  FMUL.FTZ R16, R17, R44 ;  /* 0x0000002c11107220 */ /* 0x000fe20000410000 */
[----:B------:R-:W-:Y:S01]  /*43c0*/  FSEL R43, R43, -INF , !P0 ;  /* 0xff8000002b2b7808 */ /* 0x000fe20004000000 */
[----:B------:R-:W-:Y:S01]  /*43d0*/  FFMA.FTZ R33, -R191, R33, R24 ;  /* 0x00000021bf217223 */ /* 0x000fe20000010118 */
[----:B------:R-:W-:-:S02]  /*43e0*/  ISETP.GT.AND P5, PT, R109, R25, PT ;  /* 0x000000196d00720c */ /* 0x000fc40003fa4270 */
[----:B------:R-:W-:Y:S01]  /*43f0*/  HMMA.16816.F32 R12, R4, R26, R12 ;  /* 0x0000001a040c723c */ /* 0x000fe2000000180c */
[C---:B------:R-:W-:Y:S01]  /*4400*/  ISETP.GE.AND P3, PT, R25.reuse, R179, PT ;  /* 0x000000b31900720c */ /* 0x040fe20003f66270 */
[----:B------:R-:W2:Y:S01]  /*4410*/  MUFU.TANH R16, R16 ;  /* 0x0000001000107308 */ /* 0x000ea20000002400 */
[----:B------:R-:W-:Y:S02]  /*4420*/  ISETP.GE.AND P1, PT, R25, R176, PT ;  /* 0x000000b01900720c */ /* 0x000fe40003f26270 */
[----:B------:R-:W-:Y:S01]  /*4430*/  ISETP.GT.AND P0, PT, R47, R25, PT ;  /* 0x000000192f00720c */ /* 0x000fe20003f04270 */
[----:B---3--:R-:W-:Y:S01]  /*4440*/  VIADD R18, R110, 0x21 ;  /* 0x000000216e127836 */ /* 0x008fe20000000000 */
[--C-:B------:R-:W-:Y:S01]  /*4450*/  IADD3 R38, PT, PT, R178, -0x21, -R49.reuse ;  /* 0xffffffdfb2267810 */ /* 0x100fe20007ffe831 */
[----:B------:R-:W3:Y:S01]  /*4460*/  LDSM.16.M88.4 R24, [R95+0x1c00] ;  /* 0x001c00005f18783b */ /* 0x000ee20000000200 */
[----:B------:R-:W-:Y:S02]  /*4470*/  IADD3 R17, PT, PT, R48, -0x20, -R49 ;  /* 0xffffffe030117810 */ /* 0x000fe40007ffe831 */
[----:B------:R-:W-:-:S02]  /*4480*/  IABS R38, R38 ;  /* 0x0000002600267213 */ /* 0x000fc40000000000 */
[----:B------:R-:W-:Y:S02]  /*4490*/  FSEL R42, R33, -INF , !P4 ;  /* 0xff800000212a7808 */ /* 0x000fe40006000000 */
[----:B------:R-:W-:Y:S01]  /*44a0*/  IABS R17, R17 ;  /* 0x0000001100117213 */ /* 0x000fe20000000000 */
[----:B------:R-:W-:Y:S01]  /*44b0*/  IMAD.MOV.U32 R33, RZ, RZ, R38 ;  /* 0x000000ffff217224 */ /* 0x000fe200078e0026 */
[----:B------:R-:W-:Y:S01]  /*44c0*/  FSEL R35, R35, -INF , !P5 ;  /* 0xff80000023237808 */ /* 0x000fe20006800000 */
[----:B------:R1:W5:Y:S01]  /*44d0*/  MUFU.TANH R38, R19 ;  /* 0x0000001300267308 */ /* 0x0003620000002400 */
[----:B------:R-:W-:Y:S01]  /*44e0*/  I2FP.F32.S32 R17, R17 ;  /* 0x0000001100117245 */ /* 0x000fe20000201400 */
[-C--:B------:R-:W-:Y:S01]  /*44f0*/  FMUL.FTZ R13, R13, R44.reuse ;  /* 0x0000002c0d0d7220 */ /* 0x080fe20000410000 */
[----:B------:R-:W-:Y:S01]  /*4500*/  I2FP.F32.S32 R33, R33 ;  /* 0x0000002100217245 */ /* 0x000fe20000201400 */
[----:B------:R-:W-:Y:S01]  /*4510*/  FMUL.FTZ R15, R15, R44 ;  /* 0x0000002c0f0f7220 */ /* 0x000fe20000410000 */
[----:B------:R-:W-:Y:S01]  /*4520*/  FSEL R42, R42, -INF , !P2 ;  /* 0xff8000002a2a7808 */ /* 0x000fe20005000000 */
[----:B----4-:R-:W-:Y:S01]  /*4530*/  FFMA.FTZ R83, -R191, R17, R83 ;  /* 0x00000011bf537223 */ /* 0x010fe20000010153 */
[----:B------:R-:W-:Y:S01]  /*4540*/  FSEL R35, R35, -INF , !P3 ;  /* 0xff80000023237808 */ /* 0x000fe20005800000 */
[----:B--2---:R-:W-:Y:S01]  /*4550*/  FFMA.FTZ R33, -R191, R33, R16 ;  /* 0x00000021bf217223 */ /* 0x004fe20000010110 */
[----:B------:R-:W-:Y:S01]  /*4560*/  ISETP.GT.AND P4, PT, R109, R18, PT ;  /* 0x000000126d00720c */ /* 0x000fe20003f84270 */
[----:B------:R-:W-:Y:S01]  /*4570*/  MUFU.TANH R13, R13 ;  /* 0x0000000d000d7308 */ /* 0x000fe20000002400 */
[----:B------:R-:W-:-:S02]  /*4580*/  ISETP.GE.AND P2, PT, R18, R179, PT ;  /* 0x000000b31200720c */ /* 0x000fc40003f46270 */
[----:B------:R-:W-:Y:S02]  /*4590*/  ISETP.GE.AND P5, PT, R18, R176, PT ;  /* 0x000000b01200720c */ /* 0x000fe40003fa6270 */
[----:B------:R-:W-:Y:S02]  /*45a0*/  ISETP.GT.AND P3, PT, R47, R18, PT ;  /* 0x000000122f00720c */ /* 0x000fe40003f64270 */
[----:B------:R-:W-:Y:S01]  /*45b0*/  FSEL R83, R83, -INF , !P0 ;  /* 0xff80000053537808 */ /* 0x000fe20004000000 */
[----:B-1----:R-:W-:Y:S01]  /*45c0*/  HMMA.16816.F32 R16, R8, R28, RZ ;  /* 0x0000001c0810723c */ /* 0x002fe200000018ff */
[-C--:B------:R-:W-:Y:S01]  /*45d0*/  FMUL.FTZ R28, R12, R44.reuse ;  /* 0x0000002c0c1c7220 */ /* 0x080fe20000410000 */
[----:B------:R-:W-:Y:S02]  /*45e0*/  IADD3 R12, PT, PT, R48, -0x21, -R49 ;  /* 0xffffffdf300c7810 */ /* 0x000fe40007ffe831 */
[----:B------:R-:W-:Y:S01]  /*45f0*/  IABS R29, R51 ;  /* 0x00000033001d7213 */ /* 0x000fe20000000000 */
[----:B------:R-:W-:Y:S01]  /*4600*/  FMUL.FTZ R51, R14, R44 ;  /* 0x0000002c0e337220 */ /* 0x000fe20000410000 */
[----:B------:R-:W-:Y:S01]  /*4610*/  IABS R12, R12 ;  /* 0x0000000c000c7213 */ /* 0x000fe20000000000 */
[----:B------:R-:W1:Y:S01]  /*4620*/  MUFU.TANH R28, R28 ;  /* 0x0000001c001c7308 */ /* 0x000e620000002400 */
[----:B------:R-:W-:-:S02]  /*4630*/  I2FP.F32.S32 R29, R29 ;  /* 0x0000001d001d7245 */ /* 0x000fc40000201400 */
[----:B------:R-:W-:Y:S02]  /*4640*/  I2FP.F32.S32 R14, R12 ;  /* 0x0000000c000e7245 */ /* 0x000fe40000201400 */
[----:B------:R-:W-:Y:S02]  /*4650*/  ISETP.GT.AND P0, PT, R109, R39, PT ;  /* 0x000000276d00720c */ /* 0x000fe40003f04270 */
[----:B------:R-:W-:Y:S01]  /*4660*/  FSEL R33, R33, -INF , !P4 ;  /* 0xff80000021217808 */ /* 0x000fe20006000000 */
[----:B------:R-:W2:Y:S01]  /*4670*/  MUFU.TANH R12, R51 ;  /* 0x00000033000c7308 */ /* 0x000ea20000002400 */
[----:B-----5:R-:W-:Y:S01]  /*4680*/  FFMA.FTZ R14, -R191, R14, R38 ;  /* 0x0000000ebf0e7223 */ /* 0x020fe20000010126 */
[--C-:B------:R-:W-:Y:S02]  /*4690*/  IADD3 R38, PT, PT, R178, -0x29, -R49.reuse ;  /* 0xffffffd7b2267810 */ /* 0x100fe40007ffe831 */
[----:B------:R-:W-:Y:S01]  /*46a0*/  FSEL R83, R83, -INF , !P1 ;  /* 0xff80000053537808 */ /* 0x000fe20004800000 */
[----:B---3--:R-:W-:Y:S01]  /*46b0*/  HMMA.16816.F32 R16, R4, R24, R16 ;  /* 0x000000180410723c */ /* 0x008fe20000001810 */
[----:B------:R-:W-:Y:S01]  /*46c0*/  IADD3 R25, PT, PT, R48, -0x28, -R49 ;  /* 0xffffffd830197810 */ /* 0x000fe20007ffe831 */
[----:B------:R-:W-:Y:S01]  /*46d0*/  VIADD R24, R110, 0x29 ;  /* 0x000000296e187836 */ /* 0x000fe20000000000 */
[----:B------:R-:W-:-:S02]  /*46e0*/  FSEL R80, R14, -INF , !P3 ;  /* 0xff8000000e507808 */ /* 0x000fc40005800000 */
[----:B------:R-:W-:Y:S01]  /*46f0*/  IABS R25, R25 ;  /* 0x0000001900197213 */ /* 0x000fe20000000000 */
[----:B-1----:R-:W-:Y:S01]  /*4700*/  FFMA.FTZ R28, -R191, R29, R28 ;  /* 0x0000001dbf1c7223 */ /* 0x002fe2000001011c */
[----:B------:R-:W-:Y:S02]  /*4710*/  IABS R38, R38 ;  /* 0x0000002600267213 */ /* 0x000fe40000000000 */
[----:B------:R-:W-:Y:S01]  /*4720*/  ISETP.GE.AND P1, PT, R39, R179, PT ;  /* 0x000000b32700720c */ /* 0x000fe20003f26270 */
[----:B------:R-:W-:Y:S01]  /*4730*/  IMAD.MOV.U32 R14, RZ, RZ, R25 ;  /* 0x000000ffff0e7224 */ /* 0x000fe200078e0019 */
[----:B------:R-:W-:Y:S01]  /*4740*/  FSEL R97, R28, -INF , !P0 ;  /* 0xff8000001c617808 */ /* 0x000fe20004000000 */
[----:B------:R-:W-:Y:S01]  /*4750*/  VIADD R25, R110, 0x30 ;  /* 0x000000306e197836 */ /* 0x000fe20000000000 */
[----:B------:R-:W-:Y:S01]  /*4760*/  FSEL R33, R33, -INF , !P2 ;  /* 0xff80000021217808 */ /* 0x000fe20005000000 */
[----:B------:R-:W-:Y:S01]  /*4770*/  HMMA.16816.F32 R28, R8, R30, RZ ;  /* 0x0000001e081c723c */ /* 0x000fe200000018ff */
[----:B------:R-:W-:-:S02]  /*4780*/  I2FP.F32.S32 R14, R14 ;  /* 0x0000000e000e7245 */ /* 0x000fc40000201400 */
[----:B------:R-:W-:Y:S02]  /*4790*/  I2FP.F32.S32 R38, R38 ;  /* 0x0000002600267245 */ /* 0x000fe40000201400 */
[----:B------:R-:W-:Y:S01]  /*47a0*/  FMUL.FTZ R16, R16, R44 ;  /* 0x0000002c10107220 */ /* 0x000fe20000410000 */
[----:B--2---:R-:W-:Y:S01]  /*47b0*/  FFMA.FTZ R12, -R191, R14, R12 ;  /* 0x0000000ebf0c7223 */ /* 0x004fe2000001010c */
[----:B------:R-:W-:Y:S01]  /*47c0*/  ISETP.GT.AND P2, PT, R47, R39, PT ;  /* 0x000000272f00720c */ /* 0x000fe20003f44270 */
[----:B------:R-:W-:Y:S01]  /*47d0*/  FFMA.FTZ R38, -R191, R38, R13 ;  /* 0x00000026bf267223 */ /* 0x000fe2000001010d */
[----:B------:R-:W-:Y:S01]  /*47e0*/  FSEL R80, R80, -INF , !P5 ;  /* 0xff80000050507808 */ /* 0x000fe20006800000 */
[-C--:B------:R-:W-:Y:S01]  /*47f0*/  FMUL.FTZ R18, R18, R44.reuse ;  /* 0x0000002c12127220 */ /* 0x080fe20000410000 */
[----:B------:R-:W1:Y:S01]  /*4800*/  MUFU.TANH R16, R16 ;  /* 0x0000001000107308 */ /* 0x000e620000002400 */
[----:B------:R-:W-:Y:S01]  /*4810*/  FSEL R97, R97, -INF , !P1 ;  /* 0xff80000061617808 */ /* 0x000fe20004800000 */
[----:B------:R-:W-:Y:S01]  /*4820*/  FMUL.FTZ R19, R19, R44 ;  /* 0x0000002c13137220 */ /* 0x000fe20000410000 */
[----:B------:R-:W-:-:S02]  /*4830*/  ISETP.GE.AND P4, PT, R39, R176, PT ;  /* 0x000000b02700720c */ /* 0x000fc40003f86270 */
[----:B------:R-:W-:Y:S02]  /*4840*/  ISETP.GT.AND P3, PT, R109, R24, PT ;  /* 0x000000186d00720c */ /* 0x000fe40003f64270 */
[C---:B------:R-:W-:Y:S01]  /*4850*/  ISETP.GE.AND P5, PT, R24.reuse, R179, PT ;  /* 0x000000b31800720c */ /* 0x040fe20003fa6270 */
[----:B------:R2:W-:Y:S01]  /*4860*/  MUFU.TANH R82, R18 ;  /* 0x0000001200527308 */ /* 0x0005e20000002400 */
[----:B------:R-:W-:Y:S01]  /*4870*/  ISETP.GE.AND P0, PT, R24, R176, PT ;  /* 0x000000b01800720c */ /* 0x000fe20003f06270 */
[----:B------:R-:W-:Y:S01]  /*4880*/  HMMA.16816.F32 R28, R4, R26, R28 ;  /* 0x0000001a041c723c */ /* 0x000fe2000000181c */
[----:B------:R-:W-:Y:S02]  /*4890*/  ISETP.GT.AND P1, PT, R47, R24, PT ;  /* 0x000000182f00720c */ /* 0x000fe40003f24270 */
[----:B------:R-:W-:Y:S02]  /*48a0*/  FSEL R39, R12, -INF , !P2 ;  /* 0xff8000000c277808 */ /* 0x000fe40005000000 */
[----:B------:R-:W-:Y:S01]  /*48b0*/  IADD3 R51, PT, PT, R48, -0x29, -R49 ;  /* 0xffffffd730337810 */ /* 0x000fe20007ffe831 */
[----:B------:R3:W4:Y:S01]  /*48c0*/  MUFU.TANH R24, R15 ;  /* 0x0000000f00187308 */ /* 0x0007220000002400 */
[----:B------:R-:W-:Y:S01]  /*48d0*/  FSEL R96, R38, -INF , !P3 ;  /* 0xff80000026607808 */ /* 0x000fe20005800000 */
[----:B-1----:R-:W-:Y:S01]  /*48e0*/  FFMA.FTZ R98, -R191, R98, R16 ;  /* 0x00000062bf627223 */ /* 0x002fe20000010110 */
[----:B------:R-:W-:Y:S01]  /*48f0*/  IABS R51, R51 ;  /* 0x0000003300337213 */ /* 0x000fe20000000000 */
[----:B------:R-:W-:Y:S01]  /*4900*/  FMUL.FTZ R16, R17, R44 ;  /* 0x0000002c11107220 */ /* 0x000fe20000410000 */
[----:B------:R-:W-:-:S02]  /*4910*/  FSEL R39, R39, -INF , !P4 ;  /* 0xff80000027277808 */ /* 0x000fc40006000000 */
[----:B------:R-:W-:Y:S02]  /*4920*/  I2FP.F32.S32 R38, R51 ;  /* 0x0000003300267245 */ /* 0x000fe40000201400 */
[----:B------:R-:W-:Y:S01]  /*4930*/  FSEL R96, R96, -INF , !P5 ;  /* 0xff80000060607808 */ /* 0x000fe20006800000 */
[----:B------:R-:W1:Y:S01]  /*4940*/  MUFU.TANH R16, R16 ;  /* 0x0000001000107308 */ /* 0x000e620000002400 */
[----:B------:R-:W-:Y:S01]  /*4950*/  ISETP.GT.AND P2, PT, R109, R25, PT ;  /* 0x000000196d00720c */ /* 0x000fe20003f44270 */
[----:B--2---:R-:W-:Y:S01]  /*4960*/  VIADD R18, R110, 0x31 ;  /* 0x000000316e127836 */ /* 0x004fe20000000000 */
[----:B------:R-:W-:Y:S01]  /*4970*/  ISETP.GE.AND P4, PT, R25, R179, PT ;  /* 0x000000b31900720c */ /* 0x000fe20003f86270 */
[----:B------:R-:W-:Y:S01]  /*4980*/  FMUL.FTZ R29, R29, R44 ;  /* 0x0000002c1d1d7220 */ /* 0x000fe20000410000 */
[----:B------:R-:W-:Y:S02]  /*4990*/  ISETP.GE.AND P3, PT, R25, R176, PT ;  /* 0x000000b01900720c */ /* 0x000fe40003f66270 */
[----:B------:R-:W-:Y:S01]  /*49a0*/  ISETP.GT.AND P5, PT, R47, R25, PT ;  /* 0x000000192f00720c */ /* 0x000fe20003fa4270 */
[----:B---3--:R-:W2:Y:S01]  /*49b0*/  LDSM.16.M88.4 R12, [R94+0x2000] ;  /* 0x002000005e0c783b */ /* 0x008ea20000000200 */
[----:B----4-:R-:W-:Y:S01]  /*49c0*/  FFMA.FTZ R38, -R191, R38, R24 ;  /* 0x00000026bf267223 */ /* 0x010fe20000010118 */
[----:B------:R-:W-:Y:S01]  /*49d0*/  IADD3 R17, PT, PT, R48, -0x30, -R49 ;  /* 0xffffffd030117810 */ /* 0x000fe20007ffe831 */
[----:B------:R2:W3:Y:S01]  /*49e0*/  MUFU.TANH R51, R19 ;  /* 0x0000001300337308 */ /* 0x0004e20000002400 */
[----:B------:R-:W4:Y:S01]  /*49f0*/  LDSM.16.M88.4 R24, [R95+0x2000] ;  /* 0x002000005f18783b */ /* 0x000f220000000200 */
[----:B------:R-:W-:-:S02]  /*4a00*/  FSEL R98, R98, -INF , !P2 ;  /* 0xff80000062627808 */ /* 0x000fc40005000000 */
[----:B------:R-:W-:Y:S02]  /*4a10*/  IABS R17, R17 ;  /* 0x0000001100117213 */ /* 0x000fe40000000000 */
[----:B------:R-:W-:Y:S01]  /*4a20*/  FSEL R38, R38, -INF , !P1 ;  /* 0xff80000026267808 */ /* 0x000fe20004800000 */
[C---:B-1----:R-:W-:Y:S01]  /*4a30*/  FFMA.FTZ R53, -R191.reuse, R53, R16 ;  /* 0x00000035bf357223 */ /* 0x042fe20000010110 */
[----:B------:R-:W-:Y:S02]  /*4a40*/  I2FP.F32.S32 R17, R17 ;  /* 0x0000001100117245 */ /* 0x000fe40000201400 */
[----:B------:R-:W-:Y:S02]  /*4a50*/  FSEL R38, R38, -INF , !P0 ;  /* 0xff80000026267808 */ /* 0x000fe40004000000 */
[----:B------:R-:W-:Y:S01]  /*4a60*/  FSEL R98, R98, -INF , !P4 ;  /* 0xff80000062627808 */ /* 0x000fe20006000000 */
[----:B------:R-:W-:Y:S01]  /*4a70*/  FFMA.FTZ R82, -R191, R17, R82 ;  /* 0x00000011bf527223 */ /* 0x000fe20000010152 */
[----:B------:R-:W-:-:S02]  /*4a80*/  ISETP.GT.AND P1, PT, R109, R18, PT ;  /* 0x000000126d00720c */ /* 0x000fc40003f24270 */
[C---:B------:R-:W-:Y:S02]  /*4a90*/  ISETP.GE.AND P0, PT, R18.reuse, R179, PT ;  /* 0x000000b31200720c */ /* 0x040fe40003f06270 */
[----:B------:R-:W-:Y:S02]  /*4aa0*/  ISETP.GE.AND P2, PT, R18, R176, PT ;  /* 0x000000b01200720c */ /* 0x000fe40003f46270 */
[----:B------:R-:W-:Y:S02]  /*4ab0*/  ISETP.GT.AND P4, PT, R47, R18, PT ;  /* 0x000000122f00720c */ /* 0x000fe40003f84270 */
[----:B------:R-:W-:Y:S01]  /*4ac0*/  FSEL R100, R53, -INF , !P1 ;  /* 0xff80000035647808 */ /* 0x000fe20004800000 */
[----:B------:R-:W-:Y:S01]  /*4ad0*/  FMUL.FTZ R53, R30, R44 ;  /* 0x0000002c1e357220 */ /* 0x000fe20000410000 */
[----:B------:R-:W-:Y:S02]  /*4ae0*/  FSEL R82, R82, -INF , !P5 ;  /* 0xff80000052527808 */ /* 0x000fe40006800000 */
[----:B------:R-:W-:-:S02]  /*4af0*/  ISETP.GT.AND P5, PT, R109, R52, PT ;  /* 0x000000346d00720c */ /* 0x000fc40003fa4270 */
[----:B------:R-:W-:Y:S02]  /*4b00*/  FSEL R82, R82, -INF , !P3 ;  /* 0xff80000052527808 */ /* 0x000fe40005800000 */
[----:B------:R-:W-:Y:S02]  /*4b10*/  FSEL R100, R100, -INF , !P0 ;  /* 0xff80000064647808 */ /* 0x000fe40004000000 */
[C---:B------:R-:W-:Y:S02]  /*4b20*/  ISETP.GE.AND P3, PT, R52.reuse, R179, PT ;  /* 0x000000b33400720c */ /* 0x040fe40003f66270 */
[----:B------:R-:W-:Y:S02]  /*4b30*/  ISETP.GE.AND P1, PT, R52, R176, PT ;  /* 0x000000b03400720c */ /* 0x000fe40003f26270 */
[----:B------:R-:W-:Y:S01]  /*4b40*/  ISETP.GT.AND P0, PT, R47, R52, PT ;  /* 0x000000342f00720c */ /* 0x000fe20003f04270 */
[----:B--2---:R-:W-:Y:S01]  /*4b50*/  HMMA.16816.F32 R16, R8, R12, RZ ;  /* 0x0000000c0810723c */ /* 0x004fe200000018ff */
[----:B------:R-:W-:Y:S01]  /*4b60*/  FMUL.FTZ R13, R28, R44 ;  /* 0x0000002c1c0d7220 */ /* 0x000fe20000410000 */
[----:B------:R-:W-:-:S02]  /*4b70*/  IABS R12, R54 ;  /* 0x00000036000c7213 */ /* 0x000fc40000000000 */
[C-C-:B------:R-:W-:Y:S02]  /*4b80*/  IADD3 R28, PT, PT, R48.reuse, -0x31, -R49.reuse ;  /* 0xffffffcf301c7810 */ /* 0x140fe40007ffe831 */
[----:B------:R-:W-:Y:S01]  /*4b90*/  I2FP.F32.S32 R30, R12 ;  /* 0x0000000c001e7245 */ /* 0x000fe20000201400 */
[----:B------:R-:W1:Y:S01]  /*4ba0*/  MUFU.TANH R13, R13 ;  /* 0x0000000d000d7308 */ /* 0x000e620000002400 */
[----:B------:R-:W-:Y:S02]  /*4bb0*/  IABS R28, R28 ;  /* 0x0000001c001c7213 */ /* 0x000fe40000000000 */
[--C-:B------:R-:W-:Y:S02]  /*4bc0*/  IADD3 R52, PT, PT, R48, -0x39, -R49.reuse ;  /* 0xffffffc730347810 */ /* 0x100fe40007ffe831 */
[----:B------:R-:W-:Y:S02]  /*4bd0*/  I2FP.F32.S32 R28, R28 ;  /* 0x0000001c001c7245 */ /* 0x000fe40000201400 */
[----:B------:R-:W-:Y:S01]  /*4be0*/  IABS R52, R52 ;  /* 0x0000003400347213 */ /* 0x000fe20000000000 */
[----:B------:R-:W2:Y:S01]  /*4bf0*/  MUFU.TANH R12, R53 ;  /* 0x00000035000c7308 */ /* 0x000ea20000002400 */
[C---:B------:R-:W-:Y:S01]  /*4c00*/  IADD3 R54, PT, PT, R178.reuse, -0x48, -R49 ;  /* 0xffffffb8b2367810 */ /* 0x040fe20007ffe831 */
[----:B---3--:R-:W-:Y:S01]  /*4c10*/  FFMA.FTZ R28, -R191, R28, R51 ;  /* 0x0000001cbf1c7223 */ /* 0x008fe20000010133 */
[----:B------:R-:W-:-:S02]  /*4c20*/  IADD3 R51, PT, PT, R178, -0x39, -R49 ;  /* 0xffffffc7b2337810 */ /* 0x000fc40007ffe831 */
[----:B----4-:R-:W-:Y:S01]  /*4c30*/  HMMA.16816.F32 R16, R4, R24, R16 ;  /* 0x000000180410723c */ /* 0x010fe20000001810 */
[----:B------:R-:W-:Y:S01]  /*4c40*/  FMUL.FTZ R24, R31, R44 ;  /* 0x0000002c1f187220 */ /* 0x000fe20000410000 */
[----:B------:R-:W-:Y:S01]  /*4c50*/  IABS R51, R51 ;  /* 0x0000003300337213 */ /* 0x000fe20000000000 */
[----:B------:R-:W-:Y:S01]  /*4c60*/  VIADD R25, R110, 0x39 ;  /* 0x000000396e197836 */ /* 0x000fe20000000000 */
[----:B------:R-:W-:Y:S01]  /*4c70*/  FSEL R28, R28, -INF , !P4 ;  /* 0xff8000001c1c7808 */ /* 0x000fe20006000000 */
[----:B-1----:R-:W-:Y:S01]  /*4c80*/  FFMA.FTZ R30, -R191, R30, R13 ;  /* 0x0000001ebf1e7223 */ /* 0x002fe2000001010d */
[----:B------:R-:W-:Y:S01]  /*4c90*/  I2FP.F32.S32 R51, R51 ;  /* 0x0000003300337245 */ /* 0x000fe20000201400 */
[----:B------:R-:W1:Y:S01]  /*4ca0*/  MUFU.TANH R13, R29 ;  /* 0x0000001d000d7308 */ /* 0x000e620000002400 */
[----:B------:R-:W-:Y:S02]  /*4cb0*/  FSEL R91, R28, -INF , !P2 ;  /* 0xff8000001c5b7808 */ /* 0x000fe40005000000 */
[----:B------:R-:W-:-:S02]  /*4cc0*/  FSEL R113, R30, -INF , !P5 ;  /* 0xff8000001e717808 */ /* 0x000fc40006800000 */
[----:B------:R-:W-:Y:S01]  /*4cd0*/  ISETP.GT.AND P4, PT, R109, R25, PT ;  /* 0x000000196d00720c */ /* 0x000fe20003f84270 */
[----:B--2---:R-:W-:Y:S01]  /*4ce0*/  FFMA.FTZ R99, -R191, R99, R12 ;  /* 0x00000063bf637223 */ /* 0x004fe2000001010c */
[----:B------:R-:W-:Y:S01]  /*4cf0*/  FSEL R113, R113, -INF , !P3 ;  /* 0xff80000071717808 */ /* 0x000fe20005800000 */
[----:B------:R-:W2:Y:S01]  /*4d00*/  MUFU.TANH R24, R24 ;  /* 0x0000001800187308 */ /* 0x000ea20000002400 */
[C---:B------:R-:W-:Y:S02]  /*4d10*/  ISETP.GE.AND P2, PT, R25.reuse, R179, PT ;  /* 0x000000b31900720c */ /* 0x040fe40003f46270 */
[----:B------:R-:W-:Y:S01]  /*4d20*/  ISETP.GE.AND P5, PT, R25, R176, PT ;  /* 0x000000b01900720c */ /* 0x000fe20003fa6270 */
[-C--:B------:R-:W-:Y:S01]  /*4d30*/  FMUL.FTZ R16, R16, R44.reuse ;  /* 0x0000002c10107220 */ /* 0x080fe20000410000 */
[----:B------:R-:W-:Y:S01]  /*4d40*/  ISETP.GT.AND P3, PT, R47, R25, PT ;  /* 0x000000192f00720c */ /* 0x000fe20003f64270 */
[----:B------:R-:W-:Y:S01]  /*4d50*/  VIADD R25, R110, 0x40 ;  /* 0x000000406e197836 */ /* 0x000fe20000000000 */
[----:B------:R-:W-:Y:S01]  /*4d60*/  FSEL R99, R99, -INF , !P0 ;  /* 0xff80000063637808 */ /* 0x000fe20004000000 */
[-C--:B------:R-:W-:Y:S01]  /*4d70*/  FMUL.FTZ R18, R18, R44.reuse ;  /* 0x0000002c12127220 */ /* 0x080fe20000410000 */
[----:B------:R-:W-:Y:S01]  /*4d80*/  IADD3 R53, PT, PT, R178, -0x41, -R49 ;  /* 0xffffffbfb2357810 */ /* 0x000fe20007ffe831 */
[----:B------:R-:W3:Y:S01]  /*4d90*/  MUFU.TANH R16, R16 ;  /* 0x0000001000107308 */ /* 0x000ee20000002400 */
[----:B-1----:R-:W-:Y:S01]  /*4da0*/  FFMA.FTZ R51, -R191, R51, R13 ;  /* 0x00000033bf337223 */ /* 0x002fe2000001010d */
[----:B------:R-:W1:Y:S01]  /*4db0*/  LDSM.16.M88.4 R28, [R94+0x2400] ;  /* 0x002400005e1c783b */ /* 0x000e620000000200 */
[----:B------:R-:W-:Y:S01]  /*4dc0*/  HMMA.16816.F32 R12, R8, R14, RZ ;  /* 0x0000000e080c723c */ /* 0x000fe200000018ff */
[----:B------:R-:W-:Y:S01]  /*4dd0*/  FSEL R99, R99, -INF , !P1 ;  /* 0xff80000063637808 */ /* 0x000fe20004800000 */
[----:B------:R-:W-:Y:S01]  /*4de0*/  FMUL.FTZ R19, R19, R44 ;  /* 0x0000002c13137220 */ /* 0x000fe20000410000 */
[----:B------:R-:W-:-:S02]  /*4df0*/  FSEL R112, R51, -INF , !P4 ;  /* 0xff80000033707808 */ /* 0x000fc40006000000 */
[----:B------:R-:W-:Y:S01]  /*4e00*/  I2FP.F32.S32 R51, R52 ;  /* 0x0000003400337245 */ /* 0x000fe20000201400 */
[----:B------:R4:W5:Y:S01]  /*4e10*/  MUFU.TANH R218, R18 ;  /* 0x0000001200da7308 */ /* 0x0009620000002400 */
[----:B------:R-:W-:Y:S01]  /*4e20*/  FSEL R112, R112, -INF , !P2 ;  /* 0xff80000070707808 */ /* 0x000fe20005000000 */
[----:B------:R-:W-:Y:S01]  /*4e30*/  VIADD R52, R110, 0x48 ;  /* 0x000000486e347836 */ /* 0x000fe20000000000 */
[----:B------:R-:W-:Y:S01]  /*4e40*/  ISETP.GT.AND P0, PT, R109, R25, PT ;  /* 0x000000196d00720c */ /* 0x000fe20003f04270 */
[----:B--2---:R-:W-:Y:S01]  /*4e50*/  FFMA.FTZ R51, -R191, R51, R24 ;  /* 0x00000033bf337223 */ /* 0x004fe20000010118 */
[C---:B------:R-:W-:Y:S02]  /*4e60*/  ISETP.GE.AND P1, PT, R25.reuse, R179, PT ;  /* 0x000000b31900720c */ /* 0x040fe40003f26270 */
[----:B------:R-:W-:Y:S01]  /*4e70*/  ISETP.GE.AND P4, PT, R25, R176, PT ;  /* 0x000000b01900720c */ /* 0x000fe20003f86270 */
[----:B---3--:R-:W-:Y:S01]  /*4e80*/  FFMA.FTZ R216, -R191, R216, R16 ;  /* 0x000000d8bfd87223 */ /* 0x008fe20000010110 */
[----:B------:R-:W-:Y:S01]  /*4e90*/  FMUL.FTZ R16, R17, R44 ;  /* 0x0000002c11107220 */ /* 0x000fe20000410000 */
[----:B------:R-:W-:-:S02]  /*4ea0*/  ISETP.GT.AND P2, PT, R47, R25, PT ;  /* 0x000000192f00720c */ /* 0x000fc40003f44270 */
[----:B------:R-:W-:Y:S02]  /*4eb0*/  IADD3 R17, PT, PT, R48, -0x40, -R49 ;  /* 0xffffffc030117810 */ /* 0x000fe40007ffe831 */
[----:B------:R-:W-:Y:S01]  /*4ec0*/  HMMA.16816.F32 R12, R4, R26, R12 ;  /* 0x0000001a040c723c */ /* 0x000fe2000000180c */
[----:B------:R-:W2:Y:S01]  /*4ed0*/  LDSM.16.M88.4 R24, [R95+0x2400] ;  /* 0x002400005f18783b */ /* 0x000ea20000000200 */
[----:B------:R-:W3:Y:S01]  /*4ee0*/  MUFU.TANH R16, R16 ;  /* 0x0000001000107308 */ /* 0x000ee20000002400 */
[----:B------:R-:W-:Y:S01]  /*4ef0*/  IABS R53, R53 ;  /* 0x0000003500357213 */ /* 0x000fe20000000000 */
[----:B----4-:R-:W-:Y:S01]  /*4f00*/  VIADD R18, R110, 0x41 ;  /* 0x000000416e127836 */ /* 0x010fe20000000000 */
[----:B------:R-:W-:Y:S02]  /*4f10*/  IABS R17, R17 ;  /* 0x0000001100117213 */ /* 0x000fe40000000000 */
[----:B------:R-:W-:Y:S02]  /*4f20*/  FSEL R51, R51, -INF , !P3 ;  /* 0xff80000033337808 */ /* 0x000fe40005800000 */
[----:B------:R-:W-:-:S02]  /*4f30*/  FSEL R216, R216, -INF , !P0 ;  /* 0xff800000d8d87808 */ /* 0x000fc40004000000 */
[----:B------:R-:W-:Y:S02]  /*4f40*/  I2FP.F32.S32 R17, R17 ;  /* 0x0000001100117245 */ /* 0x000fe40000201400 */
[----:B------:R-:W-:Y:S02]  /*4f50*/  I2FP.F32.S32 R53, R53 ;  /* 0x0000003500357245 */ /* 0x000fe40000201400 */
[----:B------:R-:W-:Y:S01]  /*4f60*/  FSEL R111, R51, -INF , !P5 ;  /* 0xff800000336f7808 */ /* 0x000fe20006800000 */
[----:B-----5:R-:W-:Y:S01]  /*4f70*/  FFMA.FTZ R218, -R191, R17, R218 ;  /* 0x00000011bfda7223 */ /* 0x020fe200000101da */
[----:B------:R-:W-:Y:S01]  /*4f80*/  FSEL R216, R216, -INF , !P1 ;  /* 0xff800000d8d87808 */ /* 0x000fe20004800000 */
[----:B------:R1:W4:Y:S01]  /*4f90*/  MUFU.TANH R51, R19 ;  /* 0x0000001300337308 */ /* 0x0003220000002400 */
[----:B------:R-:W-:Y:S01]  /*4fa0*/  ISETP.GT.AND P3, PT, R109, R18, PT ;  /* 0x000000126d00720c */ /* 0x000fe20003f64270 */
[----:B---3--:R-:W-:Y:S01]  /*4fb0*/  FFMA.FTZ R53, -R191, R53, R16 ;  /* 0x00000035bf357223 */ /* 0x008fe20000010110 */
[C---:B------:R-:W-:Y:S01]  /*4fc0*/  ISETP.GE.AND P5, PT, R18.reuse, R179, PT ;  /* 0x000000b31200720c */ /* 0x040fe20003fa6270 */
[----:B------:R-:W-:Y:S01]  /*4fd0*/  FMUL.FTZ R13, R13, R44 ;  /* 0x0000002c0d0d7220 */ /* 0x000fe20000410000 */
[----:B------:R-:W-:Y:S01]  /*4fe0*/  ISETP.GE.AND P0, PT, R18, R176, PT ;  /* 0x000000b01200720c */ /* 0x000fe20003f06270 */
[----:B------:R-:W-:Y:S01]  /*4ff0*/  FMUL.FTZ R15, R15, R44 ;  /* 0x0000002c0f0f7220 */ /* 0x000fe20000410000 */
[----:B------:R-:W-:-:S02]  /*5000*/  ISETP.GT.AND P1, PT, R47, R18, PT ;  /* 0x000000122f00720c */ /* 0x000fc40003f24270 */
[----:B------:R-:W-:Y:S01]  /*5010*/  FSEL R215, R53, -INF , !P3 ;  /* 0xff80000035d77808 */ /* 0x000fe20005800000 */
[----:B------:R-:W-:Y:S01]  /*5020*/  FMUL.FTZ R53, R14, R44 ;  /* 0x0000002c0e357220 */ /* 0x000fe20000410000 */
[----:B------:R-:W-:Y:S01]  /*5030*/  MUFU.TANH R13, R13 ;  /* 0x0000000d000d7308 */ /* 0x000fe20000002400 */
[----:B------:R-:W-:Y:S02]  /*5040*/  FSEL R218, R218, -INF , !P2 ;  /* 0xff800000dada7808 */ /* 0x000fe40005000000 */
[----:B------:R-:W-:Y:S02]  /*5050*/  ISETP.GT.AND P2, PT, R109, R52, PT ;  /* 0x000000346d00720c */ /* 0x000fe40003f44270 */
[----:B------:R-:W-:Y:S01]  /*5060*/  FSEL R218, R218, -INF , !P4 ;  /* 0xff800000dada7808 */ /* 0x000fe20006000000 */
[----:B-1----:R-:W-:Y:S01]  /*5070*/  HMMA.16816.F32 R16, R8, R28, RZ ;  /* 0x0000001c0810723c */ /* 0x002fe200000018ff */
[----:B------:R-:W-:Y:S01]  /*5080*/  FMUL.FTZ R28, R12, R44 ;  /* 0x0000002c0c1c7220 */ /* 0x000fe20000410000 */
[----:B------:R-:W-:-:S02]  /*5090*/  IADD3 R12, PT, PT, R48, -0x41, -R49 ;  /* 0xffffffbf300c7810 */ /* 0x000fc40007ffe831 */
[----:B------:R-:W-:Y:S02]  /*50a0*/  IABS R29, R54 ;  /* 0x00000036001d7213 */ /* 0x000fe40000000000 */
[----:B------:R-:W-:Y:S01]  /*50b0*/  IABS R12, R12 ;  /* 0x0000000c000c7213 */ /* 0x000fe20000000000 */
[----:B------:R-:W1:Y:S01]  /*50c0*/  MUFU.TANH R28, R28 ;  /* 0x0000001c001c7308 */ /* 0x000e620000002400 */
[----:B------:R-:W-:Y:S02]  /*50d0*/  I2FP.F32.S32 R29, R29 ;  /* 0x0000001d001d7245 */ /* 0x000fe40000201400 */
[----:B------:R-:W-:Y:S02]  /*50e0*/  I2FP.F32.S32 R14, R12 ;  /* 0x0000000c000e7245 */ /* 0x000fe40000201400 */
[----:B------:R-:W-:Y:S02]  /*50f0*/  ISETP.GE.AND P4, PT, R52, R179, PT ;  /* 0x000000b33400720c */ /* 0x000fe40003f86270 */
[----:B------:R-:W-:Y:S01]  /*5100*/  FSEL R215, R215, -INF , !P5 ;  /* 0xff800000d7d77808 */ /* 0x000fe20006800000 */
[----:B------:R-:W3:Y:S01]  /*5110*/  MUFU.TANH R12, R53 ;  /* 0x00000035000c7308 */ /* 0x000ee20000002400 */
[----:B----4-:R-:W-:Y:S01]  /*5120*/  FFMA.FTZ R14, -R191, R14, R51 ;  /* 0x0000000ebf0e7223 */ /* 0x010fe20000010133 */
[----:B------:R-:W-:-:S02]  /*5130*/  IADD3 R51, PT, PT, R178, -0x49, -R49 ;  /* 0xffffffb7b2337810 */ /* 0x000fc40007ffe831 */
[----:B------:R-:W-:Y:S01]  /*5140*/  ISETP.GT.AND P5, PT, R47, R52, PT ;  /* 0x000000342f00720c */ /* 0x000fe20003fa4270 */
[----:B--2---:R-:W-:Y:S01]  /*5150*/  HMMA.16816.F32 R16, R4, R24, R16 ;  /* 0x000000180410723c */ /* 0x004fe20000001810 */
[----:B------:R-:W-:Y:S01]  /*5160*/  IADD3 R25, PT, PT, R48, -0x48, -R49 ;  /* 0xffffffb830197810 */ /* 0x000fe20007ffe831 */
[----:B------:R-:W-:Y:S01]  /*5170*/  VIADD R24, R110, 0x49 ;  /* 0x000000496e187836 */ /* 0x000fe20000000000 */
[----:B------:R-:W-:Y:S02]  /*5180*/  FSEL R217, R14, -INF , !P1 ;  /* 0xff8000000ed97808 */ /* 0x000fe40004800000 */
[----:B------:R-:W-:Y:S01]  /*5190*/  IABS R25, R25 ;  /* 0x0000001900197213 */ /* 0x000fe20000000000 */
[----:B-1----:R-:W-:Y:S01]  /*51a0*/  FFMA.FTZ R28, -R191, R29, R28 ;  /* 0x0000001dbf1c7223 */ /* 0x002fe2000001011c */
[----:B------:R-:W-:Y:S02]  /*51b0*/  IABS R51, R51 ;  /* 0x0000003300337213 */ /* 0x000fe40000000000 */
[----:B------:R-:W-:Y:S01]  /*51c0*/  FSEL R217, R217, -INF , !P0 ;  /* 0xff800000d9d97808 */ /* 0x000fe20004000000 */
[----:B------:R-:W-:Y:S01]  /*51d0*/  IMAD.MOV.U32 R14, RZ, RZ, R25 ;  /* 0x000000ffff0e7224 */ /* 0x000fe200078e0019 */
[----:B------:R-:W-:Y:S01]  /*51e0*/  FSEL R213, R28, -INF , !P2 ;  /* 0xff8000001cd57808 */ /* 0x000fe20005000000 */
[----:B------:R-:W-:Y:S01]  /*51f0*/  VIADD R25, R110, 0x50 ;  /* 0x000000506e197836 */ /* 0x000fe20000000000 */
[----:B------:R-:W-:Y:S01]  /*5200*/  I2FP.F32.S32 R51, R51 ;  /* 0x0000003300337245 */ /* 0x000fe20000201400 */
[----:B------:R-:W-:Y:S01]  /*5210*/  HMMA.16816.F32 R28, R8, R30, RZ ;  /* 0x0000001e081c723c */ /* 0x000fe200000018ff */
[----:B------:R-:W-:-:S02]  /*5220*/  I2FP.F32.S32 R14, R14 ;  /* 0x0000000e000e7245 */ /* 0x000fc40000201400 */
[----:B------:R-:W-:Y:S01]  /*5230*/  FSEL R213, R213, -INF , !P4 ;  /* 0xff800000d5d57808 */ /* 0x000fe20006000000 */
[C---:B------:R-:W-:Y:S01]  /*5240*/  FFMA.FTZ R51, -R191.reuse, R51, R13 ;  /* 0x00000033bf337223 */ /* 0x040fe2000001010d */
[----:B------:R-:W-:Y:S01]  /*5250*/  FMUL.FTZ R16, R16, R44 ;  /* 0x0000002c10107220 */ /* 0x000fe20000410000 */
[----:B---3--:R-:W-:Y:S01]  /*5260*/  FFMA.FTZ R12, -R191, R14, R12 ;  /* 0x0000000ebf0c7223 */ /* 0x008fe2000001010c */
[----:B------:R-:W-:Y:S01]  /*5270*/  ISETP.GT.AND P1, PT, R109, R24, PT ;  /* 0x000000186d00720c */ /* 0x000fe20003f24270 */
[-C--:B------:R-:W-:Y:S01]  /*5280*/  FMUL.FTZ R18, R18, R44.reuse ;  /* 0x0000002c12127220 */ /* 0x080fe20000410000 */
[C---:B------:R-:W-:Y:S01]  /*5290*/  ISETP.GE.AND P0, PT, R24.reuse, R179, PT ;  /* 0x000000b31800720c */ /* 0x040fe20003f06270 */
[----:B------:R-:W-:Y:S01]  /*52a0*/  FMUL.FTZ R19, R19, R44 ;  /* 0x0000002c13137220 */ /* 0x000fe20000410000 */
[----:B------:R-:W1:Y:S01]  /*52b0*/  MUFU.TANH R16, R16 ;  /* 0x0000001000107308 */ /* 0x000e620000002400 */
[----:B------:R-:W-:Y:S02]  /*52c0*/  ISETP.GE.AND P2, PT, R24, R176, PT ;  /* 0x000000b01800720c */ /* 0x000fe40003f46270 */
[----:B------:R-:W-:-:S02]  /*52d0*/  ISETP.GT.AND P4, PT, R47, R24, PT ;  /* 0x000000182f00720c */ /* 0x000fc40003f84270 */
[----:B------:R-:W-:Y:S02]  /*52e0*/  FSEL R214, R12, -INF , !P5 ;  /* 0xff8000000cd67808 */ /* 0x000fe40006800000 */
[----:B------:R-:W-:Y:S01]  /*52f0*/  ISETP.GE.AND P3, PT, R52, R176, PT ;  /* 0x000000b03400720c */ /* 0x000fe20003f66270 */
[----:B------:R2:W3:Y:S01]  /*5300*/  MUFU.TANH R24, R15 ;  /* 0x0000000f00187308 */ /* 0x0004e20000002400 */
[----:B------:R-:W-:Y:S01]  /*5310*/  IADD3 R52, PT, PT, R48, -0x49, -R49 ;  /* 0xffffffb730347810 */ /* 0x000fe20007ffe831 */
[----:B------:R-:W-:Y:S01]  /*5320*/  HMMA.16816.F32 R28, R4, R26, R28 ;  /* 0x0000001a041c723c */ /* 0x000fe2000000181c */
[----:B------:R-:W-:Y:S02]  /*5330*/  FSEL R212, R51, -INF , !P1 ;  /* 0xff80000033d47808 */ /* 0x000fe40004800000 */
[----:B------:R-:W-:Y:S02]  /*5340*/  IABS R52, R52 ;  /* 0x0000003400347213 */ /* 0x000fe40000000000 */
[----:B------:R-:W-:Y:S01]  /*5350*/  FSEL R214, R214, -INF , !P3 ;  /* 0xff800000d6d67808 */ /* 0x000fe20005800000 */
[----:B------:R4:W5:Y:S01]  /*5360*/  MUFU.TANH R210, R18 ;  /* 0x0000001200d27308 */ /* 0x0009620000002400 */
[----:B------:R-:W-:Y:S01]  /*5370*/  I2FP.F32.S32 R51, R52 ;  /* 0x0000003400337245 */ /* 0x000fe20000201400 */
[----:B-1----:R-:W-:Y:S01]  /*5380*/  FFMA.FTZ R206, -R191, R206, R16 ;  /* 0x000000cebfce7223 */ /* 0x002fe20000010110 */
[----:B------:R-:W-:Y:S01]  /*5390*/  FMUL.FTZ R16, R17, R44 ;  /* 0x0000002c11107220 */ /* 0x000fe20000410000 */
[----:B------:R-:W-:Y:S01]  /*53a0*/  FSEL R212, R212, -INF , !P0 ;  /* 0xff800000d4d47808 */ /* 0x000fe20004000000 */
[----:B------:R-:W-:Y:S01]  /*53b0*/  VIADD R52, R110, 0x58 ;  /* 0x000000586e347836 */ /* 0x000fe20000000000 */
[----:B------:R-:W-:-:S02]  /*53c0*/  ISETP.GT.AND P5, PT, R109, R25, PT ;  /* 0x000000196d00720c */ /* 0x000fc40003fa4270 */
[C---:B------:R-:W-:Y:S01]  /*53d0*/  ISETP.GE.AND P3, PT, R25.reuse, R179, PT ;  /* 0x000000b31900720c */ /* 0x040fe20003f66270 */
[----:B------:R-:W1:Y:S01]  /*53e0*/  MUFU.TANH R16, R16 ;  /* 0x0000001000107308 */ /* 0x000e620000002400 */
[----:B--2---:R-:W2:Y:S01]  /*53f0*/  LDSM.16.M88.4 R12, [R94+0x2800] ;  /* 0x002800005e0c783b */ /* 0x004ea20000000200 */
[----:B------:R-:W-:Y:S01]  /*5400*/  ISETP.GE.AND P1, PT, R25, R176, PT ;  /* 0x000000b01900720c */ /* 0x000fe20003f26270 */
[----:B---3--:R-:W-:Y:S01]  /*5410*/  FFMA.FTZ R51, -R191, R51, R24 ;  /* 0x00000033bf337223 */ /* 0x008fe20000010118 */
[----:B------:R-:W-:Y:S01]  /*5420*/  ISETP.GT.AND P0, PT, R47, R25, PT ;  /* 0x000000192f00720c */ /* 0x000fe20003f04270 */
[----:B------:R-:W-:Y:S01]  /*5430*/  FMUL.FTZ R29, R29, R44 ;  /* 0x0000002c1d1d7220 */ /* 0x000fe20000410000 */
[----:B------:R-:W3:Y:S01]  /*5440*/  LDSM.16.M88.4 R24, [R95+0x2800] ;  /* 0x002800005f18783b */ /* 0x000ee20000000200 */
[--C-:B------:R-:W-:Y:S02]  /*5450*/  IADD3 R53, PT, PT, R178, -0x51, -R49.reuse ;  /* 0xffffffafb2357810 */ /* 0x100fe40007ffe831 */
[----:B------:R-:W-:Y:S01]  /*5460*/  IADD3 R17, PT, PT, R48, -0x50, -R49 ;  /* 0xffffffb030117810 */ /* 0x000fe20007ffe831 */
[----:B----4-:R-:W-:Y:S01]  /*5470*/  VIADD R18, R110, 0x51 ;  /* 0x000000516e127836 */ /* 0x010fe20000000000 */
[----:B------:R-:W-:-:S02]  /*5480*/  IABS R53, R53 ;  /* 0x0000003500357213 */ /* 0x000fc40000000000 */
[----:B------:R-:W-:Y:S02]  /*5490*/  IABS R17, R17 ;  /* 0x0000001100117213 */ /* 0x000fe40000000000 */
[----:B------:R-:W-:Y:S02]  /*54a0*/  FSEL R51, R51, -INF , !P4 ;  /* 0xff80000033337808 */ /* 0x000fe40006000000 */
[----:B------:R-:W-:Y:S02]  /*54b0*/  FSEL R206, R206, -INF , !P5 ;  /* 0xff800000cece7808 */ /* 0x000fe40006800000 */
[----:B------:R-:W-:Y:S02]  /*54c0*/  I2FP.F32.S32 R17, R17 ;  /* 0x0000001100117245 */ /* 0x000fe40000201400 */
[----:B------:R-:W-:Y:S02]  /*54d0*/  I2FP.F32.S32 R53, R53 ;  /* 0x0000003500357245 */ /* 0x000fe40000201400 */
[----:B------:R-:W-:Y:S01]  /*54e0*/  FSEL R211, R51, -INF , !P2 ;  /* 0xff80000033d37808 */ /* 0x000fe20005000000 */
[C---:B-----5:R-:W-:Y:S01]  /*54f0*/  FFMA.FTZ R210, -R191.reuse, R17, R210 ;  /* 0x00000011bfd27223 */ /* 0x060fe200000101d2 */
[----:B------:R-:W-:Y:S01]  /*5500*/  FSEL R206, R206, -INF , !P3 ;  /* 0xff800000cece7808 */ /* 0x000fe20005800000 */
[----:B-1----:R-:W-:Y:S01]  /*5510*/  FFMA.FTZ R53, -R191, R53, R16 ;  /* 0x00000035bf357223 */ /* 0x002fe20000010110 */
[----:B------:R-:W-:Y:S01]  /*5520*/  ISETP.GT.AND P4, PT, R109, R18, PT ;  /* 0x000000126d00720c */ /* 0x000fe20003f84270 */
[----:B------:R2:W1:Y:S01]  /*5530*/  MUFU.TANH R51, R19 ;  /* 0x0000001300337308 */ /* 0x0004620000002400 */
[----:B------:R-:W-:-:S02]  /*5540*/  ISETP.GE.AND P2, PT, R18, R179, PT ;  /* 0x000000b31200720c */ /* 0x000fc40003f46270 */
[----:B------:R-:W-:Y:S02]  /*5550*/  ISETP.GE.AND P5, PT, R18, R176, PT ;  /* 0x000000b01200720c */ /* 0x000fe40003fa6270 */
[----:B------:R-:W-:Y:S02]  /*5560*/  ISETP.GT.AND P3, PT, R47, R18, PT ;  /* 0x000000122f00720c */ /* 0x000fe40003f64270 */
[----:B------:R-:W-:Y:S02]  /*5570*/  IADD3 R54, PT, PT, R178, -0x58, -R49 ;  /* 0xffffffa8b2367810 */ /* 0x000fe40007ffe831 */
[----:B------:R-:W-:Y:S01]  /*5580*/  FSEL R205, R53, -INF , !P4 ;  /* 0xff80000035cd7808 */ /* 0x000fe20006000000 */
[----:B------:R-:W-:Y:S01]  /*5590*/  FMUL.FTZ R53, R30, R44 ;  /* 0x0000002c1e357220 */ /* 0x000fe20000410000 */
[----:B------:R-:W-:Y:S02]  /*55a0*/  FSEL R210, R210, -INF , !P0 ;  /* 0xff800000d2d27808 */ /* 0x000fe40004000000 */
[----:B------:R-:W-:-:S02]  /*55b0*/  ISETP.GT.AND P0, PT, R109, R52, PT ;  /* 0x000000346d00720c */ /* 0x000fc40003f04270 */
[----:B------:R-:W-:Y:S02]  /*55c0*/  FSEL R210, R210, -INF , !P1 ;  /* 0xff800000d2d27808 */ /* 0x000fe40004800000 */
[----:B------:R-:W-:Y:S01]  /*55d0*/  FSEL R205, R205, -INF , !P2 ;  /* 0xff800000cdcd7808 */ /* 0x000fe20005000000 */
[----:B--2---:R-:W-:Y:S01]  /*55e0*/  HMMA.16816.F32 R16, R8, R12, RZ ;  /* 0x0000000c0810723c */ /* 0x004fe200000018ff */
[----:B------:R-:W-:Y:S01]  /*55f0*/  FMUL.FTZ R13, R28, R44 ;  /* 0x0000002c1c0d7220 */ /* 0x000fe20000410000 */
[----:B------:R-:W-:Y:S02]  /*5600*/  IABS R12, R54 ;  /* 0x00000036000c7213 */ /* 0x000fe40000000000 */
[----:B------:R-:W-:Y:S02]  /*5610*/  IADD3 R28, PT, PT, R48, -0x51, -R49 ;  /* 0xffffffaf301c7810 */ /* 0x000fe40007ffe831 */
[----:B------:R-:W-:Y:S01]  /*5620*/  I2FP.F32.S32 R30, R12 ;  /* 0x0000000c001e7245 */ /* 0x000fe20000201400 */
[----:B------:R-:W2:Y:S01]  /*5630*/  MUFU.TANH R13, R13 ;  /* 0x0000000d000d7308 */ /* 0x000ea20000002400 */
[----:B------:R-:W-:-:S02]  /*5640*/  IABS R28, R28 ;  /* 0x0000001c001c7213 */ /* 0x000fc40000000000 */
[C---:B------:R-:W-:Y:S02]  /*5650*/  ISETP.GE.AND P1, PT, R52.reuse, R179, PT ;  /* 0x000000b33400720c */ /* 0x040fe40003f26270 */
[----:B------:R-:W-:Y:S02]  /*5660*/  I2FP.F32.S32 R28, R28 ;  /* 0x0000001c001c7245 */ /* 0x000fe40000201400 */
[----:B------:R-:W-:Y:S01]  /*5670*/  ISETP.GE.AND P4, PT, R52, R176, PT ;  /* 0x000000b03400720c */ /* 0x000fe20003f86270 */
[----:B------:R-:W4:Y:S01]  /*5680*/  MUFU.TANH R12, R53 ;  /* 0x00000035000c7308 */ /* 0x000f220000002400 */
[----:B------:R-:W-:Y:S01]  /*5690*/  ISETP.GT.AND P2, PT, R47, R52, PT ;  /* 0x000000342f00720c */ /* 0x000fe20003f44270 */
[----:B-1----:R-:W-:Y:S01]  /*56a0*/  FFMA.FTZ R28, -R191, R28, R51 ;  /* 0x0000001cbf1c7223 */ /* 0x002fe20000010133 */
[----:B------:R-:W-:Y:S02]  /*56b0*/  IADD3 R51, PT, PT, R178, -0x59, -R49 ;  /* 0xffffffa7b2337810 */ /* 0x000fe40007ffe831 */
[----:B---3--:R-:W-:Y:S01]  /*56c0*/  HMMA.16816.F32 R16, R4, R24, R16 ;  /* 0x000000180410723c */ /* 0x008fe20000001810 */
        /* <DEDUP_REMOVED lines=9> */
[----:B------:R-:W-:Y:S01]  /*5760*/  IADD3 R52, PT, PT, R48, -0x59, -R49 ;  /* 0xffffffa730347810 */ /* 0x000fe20007ffe831 */
[----:B----4-:R-:W-:Y:S01]  /*5770*/  FFMA.FTZ R208, -R191, R208, R12 ;  /* 0x000000d0bfd07223 */ /* 0x010fe2000001010c */
[----:B------:R-:W-:Y:S01]  /*5780*/  ISETP.GT.AND P3, PT, R109, R25, PT ;  /* 0x000000196d00720c */ /* 0x000fe20003f64270 */
[----:B------:R-:W2:Y:S01]  /*5790*/  MUFU.TANH R24, R24 ;  /* 0x0000001800187308 */ /* 0x000ea20000002400 */
[----:B------:R-:W-:Y:S02]  /*57a0*/  IABS R52, R52 ;  /* 0x0000003400347213 */ /* 0x000fe40000000000 */
[----:B------:R-:W-:Y:S01]  /*57b0*/  FSEL R199, R199, -INF , !P1 ;  /* 0xff800000c7c77808 */ /* 0x000fe20004800000 */
[-C--:B------:R-:W-:Y:S01]  /*57c0*/  FMUL.FTZ R16, R16, R44.reuse ;  /* 0x0000002c10107220 */ /* 0x080fe20000410000 */
[C---:B------:R-:W-:Y:S01]  /*57d0*/  ISETP.GE.AND P5, PT, R25.reuse, R179, PT ;  /* 0x000000b31900720c */ /* 0x040fe20003fa6270 */
[----:B------:R-:W-:Y:S01]  /*57e0*/  FMUL.FTZ R18, R18, R44 ;  /* 0x0000002c12127220 */ /* 0x000fe20000410000 */
[----:B------:R-:W-:Y:S01]  /*57f0*/  ISETP.GE.AND P0, PT, R25, R176, PT ;  /* 0x000000b01900720c */ /* 0x000fe20003f06270 */
[----:B------:R-:W-:Y:S01]  /*5800*/  FMUL.FTZ R19, R19, R44 ;  /* 0x0000002c13137220 */ /* 0x000fe20000410000 */
[----:B------:R-:W-:Y:S01]  /*5810*/  ISETP.GT.AND P1, PT, R47, R25, PT ;  /* 0x000000192f00720c */ /* 0x000fe20003f24270 */
[----:B------:R-:W3:Y:S01]  /*5820*/  MUFU.TANH R16, R16 ;  /* 0x0000001000107308 */ /* 0x000ee20000002400 */
[----:B-1----:R-:W-:Y:S01]  /*5830*/  FFMA.FTZ R51, -R191, R51, R13 ;  /* 0x00000033bf337223 */ /* 0x002fe2000001010d */
[----:B------:R-:W1:Y:S01]  /*5840*/  LDSM.16.M88.4 R28, [R94+0x2c00] ;  /* 0x002c00005e1c783b */ /* 0x000e620000000200 */
[----:B------:R-:W-:Y:S01]  /*5850*/  HMMA.16816.F32 R12, R8, R14, RZ ;  /* 0x0000000e080c723c */ /* 0x000fe200000018ff */
[----:B------:R-:W-:Y:S01]  /*5860*/  VIADD R25, R110, 0x60 ;  /* 0x000000606e197836 */ /* 0x000fe20000000000 */
[----:B------:R-:W-:-:S02]  /*5870*/  FSEL R208, R208, -INF , !P2 ;  /* 0xff800000d0d07808 */ /* 0x000fc40005000000 */
[----:B------:R-:W-:Y:S01]  /*5880*/  FSEL R198, R51, -INF , !P3 ;  /* 0xff80000033c67808 */ /* 0x000fe20005800000 */
[----:B------:R4:W5:Y:S01]  /*5890*/  MUFU.TANH R204, R18 ;  /* 0x0000001200cc7308 */ /* 0x0009620000002400 */
[----:B------:R-:W-:Y:S01]  /*58a0*/  I2FP.F32.S32 R51, R52 ;  /* 0x0000003400337245 */ /* 0x000fe20000201400 */
[----:B------:R-:W-:Y:S01]  /*58b0*/  VIADD R52, R110, 0x68 ;  /* 0x000000686e347836 */ /* 0x000fe20000000000 */
[----:B------:R-:W-:Y:S02]  /*58c0*/  FSEL R208, R208, -INF , !P4 ;  /* 0xff800000d0d07808 */ /* 0x000fe40006000000 */
[----:B------:R-:W-:Y:S01]  /*58d0*/  FSEL R198, R198, -INF , !P5 ;  /* 0xff800000c6c67808 */ /* 0x000fe20006800000 */
[----:B--2---:R-:W-:Y:S01]  /*58e0*/  FFMA.FTZ R51, -R191, R51, R24 ;  /* 0x00000033bf337223 */ /* 0x004fe20000010118 */
[----:B------:R-:W-:Y:S02]  /*58f0*/  ISETP.GT.AND P2, PT, R109, R25, PT ;  /* 0x000000196d00720c */ /* 0x000fe40003f44270 */
[----:B------:R-:W-:Y:S01]  /*5900*/  ISETP.GE.AND P4, PT, R25, R179, PT ;  /* 0x000000b31900720c */ /* 0x000fe20003f86270 */
[----:B---3--:R-:W-:Y:S01]  /*5910*/  FFMA.FTZ R167, -R191, R167, R16 ;  /* 0x000000a7bfa77223 */ /* 0x008fe20000010110 */
[----:B------:R-:W-:Y:S01]  /*5920*/  FMUL.FTZ R16, R17, R44 ;  /* 0x0000002c11107220 */ /* 0x000fe20000410000 */
[----:B------:R-:W-:-:S02]  /*5930*/  ISETP.GE.AND P3, PT, R25, R176, PT ;  /* 0x000000b01900720c */ /* 0x000fc40003f66270 */
[----:B------:R-:W-:Y:S01]  /*5940*/  ISETP.GT.AND P5, PT, R47, R25, PT ;  /* 0x000000192f00720c */ /* 0x000fe20003fa4270 */
[----:B------:R-:W-:Y:S01]  /*5950*/  HMMA.16816.F32 R12, R4, R26, R12 ;  /* 0x0000001a040c723c */ /* 0x000fe2000000180c */
[----:B------:R-:W2:Y:S01]  /*5960*/  LDSM.16.M88.4 R24, [R95+0x2c00] ;  /* 0x002c00005f18783b */ /* 0x000ea20000000200 */
[----:B------:R-:W3:Y:S01]  /*5970*/  MUFU.TANH R16, R16 ;  /* 0x0000001000107308 */ /* 0x000ee20000002400 */
[--C-:B------:R-:W-:Y:S01]  /*5980*/  IADD3 R53, PT, PT, R178, -0x61, -R49.reuse ;  /* 0xffffff9fb2357810 */ /* 0x100fe20007ffe831 */
[----:B----4-:R-:W-:Y:S01]  /*5990*/  VIADD R18, R110, 0x61 ;  /* 0x000000616e127836 */ /* 0x010fe20000000000 */
[----:B------:R-:W-:Y:S02]  /*59a0*/  IADD3 R17, PT, PT, R48, -0x60, -R49 ;  /* 0xffffffa030117810 */ /* 0x000fe40007ffe831 */
[----:B------:R-:W-:Y:S02]  /*59b0*/  IABS R53, R53 ;  /* 0x0000003500357213 */ /* 0x000fe40000000000 */
[----:B------:R-:W-:-:S02]  /*59c0*/  IABS R17, R17 ;  /* 0x0000001100117213 */ /* 0x000fc40000000000 */
[----:B------:R-:W-:Y:S02]  /*59d0*/  FSEL R51, R51, -INF , !P1 ;  /* 0xff80000033337808 */ /* 0x000fe40004800000 */
[----:B------:R-:W-:Y:S02]  /*59e0*/  FSEL R167, R167, -INF , !P2 ;  /* 0xff800000a7a77808 */ /* 0x000fe40005000000 */
[----:B------:R-:W-:Y:S02]  /*59f0*/  I2FP.F32.S32 R17, R17 ;  /* 0x0000001100117245 */ /* 0x000fe40000201400 */
[----:B------:R-:W-:Y:S02]  /*5a00*/  I2FP.F32.S32 R53, R53 ;  /* 0x0000003500357245 */ /* 0x000fe40000201400 */
[----:B------:R-:W-:Y:S01]  /*5a10*/  FSEL R207, R51, -INF , !P0 ;  /* 0xff80000033cf7808 */ /* 0x000fe20004000000 */
[----:B-----5:R-:W-:Y:S01]  /*5a20*/  FFMA.FTZ R204, -R191, R17, R204 ;  /* 0x00000011bfcc7223 */ /* 0x020fe200000101cc */
[----:B------:R-:W-:Y:S01]  /*5a30*/  FSEL R167, R167, -INF , !P4 ;  /* 0xff800000a7a77808 */ /* 0x000fe20006000000 */
[----:B---3--:R-:W-:Y:S01]  /*5a40*/  FFMA.FTZ R53, -R191, R53, R16 ;  /* 0x00000035bf357223 */ /* 0x008fe20000010110 */
[----:B------:R-:W-:Y:S01]  /*5a50*/  ISETP.GT.AND P1, PT, R109, R18, PT ;  /* 0x000000126d00720c */ /* 0x000fe20003f24270 */
[----:B------:R1:W3:Y:S01]  /*5a60*/  MUFU.TANH R51, R19 ;  /* 0x0000001300337308 */ /* 0x0002e20000002400 */
[C---:B------:R-:W-:Y:S01]  /*5a70*/  ISETP.GE.AND P0, PT, R18.reuse, R179, PT ;  /* 0x000000b31200720c */ /* 0x040fe20003f06270 */
[----:B------:R-:W-:Y:S01]  /*5a80*/  FMUL.FTZ R13, R13, R44 ;  /* 0x0000002c0d0d7220 */ /* 0x000fe20000410000 */
[----:B------:R-:W-:Y:S01]  /*5a90*/  ISETP.GE.AND P2, PT, R18, R176, PT ;  /* 0x000000b01200720c */ /* 0x000fe20003f46270 */
[----:B------:R-:W-:Y:S01]  /*5aa0*/  FMUL.FTZ R15, R15, R44 ;  /* 0x0000002c0f0f7220 */ /* 0x000fe20000410000 */
[----:B------:R-:W-:-:S02]  /*5ab0*/  ISETP.GT.AND P4, PT, R47, R18, PT ;  /* 0x000000122f00720c */ /* 0x000fc40003f84270 */
[----:B------:R-:W-:Y:S01]  /*5ac0*/  FSEL R163, R53, -INF , !P1 ;  /* 0xff80000035a37808 */ /* 0x000fe20004800000 */
[----:B------:R-:W-:Y:S01]  /*5ad0*/  FMUL.FTZ R53, R14, R44 ;  /* 0x0000002c0e357220 */ /* 0x000fe20000410000 */
[--C-:B------:R-:W-:Y:S01]  /*5ae0*/  IADD3 R54, PT, PT, R178, -0x68, -R49.reuse ;  /* 0xffffff98b2367810 */ /* 0x100fe20007ffe831 */
[----:B------:R-:W-:Y:S01]  /*5af0*/  MUFU.TANH R13, R13 ;  /* 0x0000000d000d7308 */ /* 0x000fe20000002400 */
[----:B------:R-:W-:Y:S02]  /*5b00*/  FSEL R204, R204, -INF , !P5 ;  /* 0xff800000cccc7808 */ /* 0x000fe40006800000 */
[----:B------:R-:W-:Y:S02]  /*5b10*/  ISETP.GT.AND P5, PT, R109, R52, PT ;  /* 0x000000346d00720c */ /* 0x000fe40003fa4270 */
[----:B------:R-:W-:Y:S02]  /*5b20*/  FSEL R204, R204, -INF , !P3 ;  /* 0xff800000cccc7808 */ /* 0x000fe40005800000 */
[----:B------:R-:W-:Y:S01]  /*5b30*/  ISETP.GE.AND P3, PT, R52, R179, PT ;  /* 0x000000b33400720c */ /* 0x000fe20003f66270 */
        /* <DEDUP_REMOVED lines=8> */
[----:B------:R-:W-:Y:S02]  /*5bc0*/  FSEL R163, R163, -INF , !P0 ;  /* 0xff800000a3a37808 */ /* 0x000fe40004000000 */
[----:B------:R-:W-:Y:S01]  /*5bd0*/  ISETP.GT.AND P0, PT, R47, R52, PT ;  /* 0x000000342f00720c */ /* 0x000fe20003f04270 */
[----:B------:R-:W4:Y:S01]  /*5be0*/  MUFU.TANH R12, R53 ;  /* 0x00000035000c7308 */ /* 0x000f220000002400 */
[----:B---3--:R-:W-:Y:S01]  /*5bf0*/  FFMA.FTZ R14, -R191, R14, R51 ;  /* 0x0000000ebf0e7223 */ /* 0x008fe20000010133 */
[----:B------:R-:W-:-:S02]  /*5c00*/  IADD3 R51, PT, PT, R178, -0x69, -R49 ;  /* 0xffffff97b2337810 */ /* 0x000fc40007ffe831 */
[----:B------:R-:W-:Y:S01]  /*5c10*/  ISETP.GE.AND P1, PT, R52, R176, PT ;  /* 0x000000b03400720c */ /* 0x000fe20003f26270 */
        /* <DEDUP_REMOVED lines=17> */
[----:B----4-:R-:W-:Y:S01]  /*5d30*/  FFMA.FTZ R12, -R191, R14, R12 ;  /* 0x0000000ebf0c7223 */ /* 0x010fe2000001010c */
        /* <DEDUP_REMOVED lines=8> */
[----:B------:R-:W-:Y:S01]  /*5dc0*/  IADD3 R52, PT, PT, R48, -0x69, -R49 ;  /* 0xffffff9730347810 */ /* 0x000fe20007ffe831 */
[----:B------:R2:W3:Y:S01]  /*5dd0*/  MUFU.TANH R24, R15 ;  /* 0x0000000f00187308 */ /* 0x0004e20000002400 */
[----:B------:R-:W-:Y:S01]  /*5de0*/  FSEL R161, R51, -INF , !P4 ;  /* 0xff80000033a17808 */ /* 0x000fe20006000000 */
[----:B------:R-:W-:Y:S01]  /*5df0*/  HMMA.16816.F32 R28, R4, R26, R28 ;  /* 0x0000001a041c723c */ /* 0x000fe2000000181c */
[----:B------:R-:W-:Y:S02]  /*5e00*/  IABS R52, R52 ;  /* 0x0000003400347213 */ /* 0x000fe40000000000 */
[----:B------:R-:W-:Y:S02]  /*5e10*/  FSEL R168, R168, -INF , !P1 ;  /* 0xff800000a8a87808 */ /* 0x000fe40004800000 */
[----:B------:R-:W-:Y:S01]  /*5e20*/  I2FP.F32.S32 R51, R52 ;  /* 0x0000003400337245 */ /* 0x000fe20000201400 */
[----:B------:R4:W5:Y:S01]  /*5e30*/  MUFU.TANH R159, R18 ;  /* 0x00000012009f7308 */ /* 0x0009620000002400 */
[----:B------:R-:W-:Y:S01]  /*5e40*/  FSEL R161, R161, -INF , !P2 ;  /* 0xff800000a1a17808 */ /* 0x000fe20005000000 */
[----:B-1----:R-:W-:Y:S01]  /*5e50*/  FFMA.FTZ R157, -R191, R157, R16 ;  /* 0x0000009dbf9d7223 */ /* 0x002fe20000010110 */
[----:B------:R-:W-:Y:S01]  /*5e60*/  FMUL.FTZ R16, R17, R44 ;  /* 0x0000002c11107220 */ /* 0x000fe20000410000 */
[----:B------:R-:W-:Y:S01]  /*5e70*/  ISETP.GT.AND P0, PT, R109, R25, PT ;  /* 0x000000196d00720c */ /* 0x000fe20003f04270 */
[----:B------:R-:W-:Y:S01]  /*5e80*/  VIADD R52, R110, 0x78 ;  /* 0x000000786e347836 */ /* 0x000fe20000000000 */
[----:B------:R-:W-:-:S02]  /*5e90*/  ISETP.GE.AND P1, PT, R25, R179, PT ;  /* 0x000000b31900720c */ /* 0x000fc40003f26270 */
[----:B------:R-:W-:Y:S01]  /*5ea0*/  ISETP.GE.AND P4, PT, R25, R176, PT ;  /* 0x000000b01900720c */ /* 0x000fe20003f86270 */
[----:B------:R-:W1:Y:S01]  /*5eb0*/  MUFU.TANH R16, R16 ;  /* 0x0000001000107308 */ /* 0x000e620000002400 */
[----:B--2---:R-:W2:Y:S01]  /*5ec0*/  LDSM.16.M88.4 R12, [R94+0x3000] ;  /* 0x003000005e0c783b */ /* 0x004ea20000000200 */
[----:B------:R-:W-:Y:S01]  /*5ed0*/  ISETP.GT.AND P2, PT, R47, R25, PT ;  /* 0x000000192f00720c */ /* 0x000fe20003f44270 */
[----:B---3--:R-:W-:Y:S01]  /*5ee0*/  FFMA.FTZ R51, -R191, R51, R24 ;  /* 0x00000033bf337223 */ /* 0x008fe20000010118 */
[--C-:B------:R-:W-:Y:S01]  /*5ef0*/  IADD3 R53, PT, PT, R178, -0x71, -R49.reuse ;  /* 0xffffff8fb2357810 */ /* 0x100fe20007ffe831 */
[----:B------:R-:W3:Y:S01]  /*5f00*/  LDSM.16.M88.4 R24, [R95+0x3000] ;  /* 0x003000005f18783b */ /* 0x000ee20000000200 */
[----:B------:R-:W-:Y:S01]  /*5f10*/  IADD3 R17, PT, PT, R48, -0x70, -R49 ;  /* 0xffffff9030117810 */ /* 0x000fe20007ffe831 */
[----:B------:R-:W-:Y:S01]  /*5f20*/  FMUL.FTZ R29, R29, R44 ;  /* 0x0000002c1d1d7220 */ /* 0x000fe20000410000 */
[----:B------:R-:W-:Y:S01]  /*5f30*/  IABS R53, R53 ;  /* 0x0000003500357213 */ /* 0x000fe20000000000 */
[----:B----4-:R-:W-:Y:S01]  /*5f40*/  VIADD R18, R110, 0x71 ;  /* 0x000000716e127836 */ /* 0x010fe20000000000 */
        /* <DEDUP_REMOVED lines=491> */
[--C-:B------:R-:W-:Y:S01]  /*7e00*/  IADD3 R52, PT, PT, R48, -0xc9, -R49.reuse ;  /* 0xffffff3730347810 */ /* 0x100fe20007ffe831 */
[----:B------:R2:W3:Y:S01]  /*7e10*/  MUFU.TANH R24, R15 ;  /* 0x0000000f00187308 */ /* 0x0004e20000002400 */
[----:B------:R-:W-:Y:S01]  /*7e20*/  FSEL R76, R51, -INF , !P4 ;  /* 0xff800000334c7808 */ /* 0x000fe20006000000 */
[----:B------:R-:W-:Y:S01]  /*7e30*/  HMMA.16816.F32 R28, R4, R26, R28 ;  /* 0x0000001a041c723c */ /* 0x000fe2000000181c */
[----:B------:R-:W-:Y:S02]  /*7e40*/  IABS R52, R52 ;  /* 0x0000003400347213 */ /* 0x000fe40000000000 */
[--C-:B------:R-:W-:Y:S02]  /*7e50*/  IADD3 R53, PT, PT, R178, -0xd1, -R49.reuse ;  /* 0xffffff2fb2357810 */ /* 0x100fe40007ffe831 */
[----:B------:R-:W-:Y:S01]  /*7e60*/  I2FP.F32.S32 R51, R52 ;  /* 0x0000003400337245 */ /* 0x000fe20000201400 */
[----:B------:R4:W5:Y:S01]  /*7e70*/  MUFU.TANH R58, R18 ;  /* 0x00000012003a7308 */ /* 0x0009620000002400 */
[----:B------:R-:W-:Y:S01]  /*7e80*/  FSEL R84, R84, -INF , !P1 ;  /* 0xff80000054547808 */ /* 0x000fe20004800000 */
[----:B-1----:R-:W-:Y:S01]  /*7e90*/  FFMA.FTZ R70, -R191, R70, R16 ;  /* 0x00000046bf467223 */ /* 0x002fe20000010110 */
[----:B------:R-:W-:Y:S01]  /*7ea0*/  FMUL.FTZ R16, R17, R44 ;  /* 0x0000002c11107220 */ /* 0x000fe20000410000 */
[----:B------:R-:W-:Y:S01]  /*7eb0*/  IADD3 R17, PT, PT, R48, -0xd0, -R49 ;  /* 0xffffff3030117810 */ /* 0x000fe20007ffe831 */
[----:B------:R-:W-:Y:S01]  /*7ec0*/  VIADD R52, R110, 0xd8 ;  /* 0x000000d86e347836 */ /* 0x000fe20000000000 */
[----:B------:R-:W-:-:S02]  /*7ed0*/  FSEL R76, R76, -INF , !P2 ;  /* 0xff8000004c4c7808 */ /* 0x000fc40005000000 */
[----:B------:R-:W-:Y:S01]  /*7ee0*/  ISETP.GT.AND P0, PT, R109, R25, PT ;  /* 0x000000196d00720c */ /* 0x000fe20003f04270 */
[----:B------:R-:W1:Y:S01]  /*7ef0*/  MUFU.TANH R16, R16 ;  /* 0x0000001000107308 */ /* 0x000e620000002400 */
[----:B--2---:R-:W2:Y:S01]  /*7f00*/  LDSM.16.M88.4 R12, [R94+0x4800] ;  /* 0x004800005e0c783b */ /* 0x004ea20000000200 */
[----:B---3--:R-:W-:Y:S01]  /*7f10*/  FFMA.FTZ R51, -R191, R51, R24 ;  /* 0x00000033bf337223 */ /* 0x008fe20000010118 */
[----:B------:R-:W-:Y:S01]  /*7f20*/  ISETP.GE.AND P1, PT, R25, R179, PT ;  /* 0x000000b31900720c */ /* 0x000fe20003f26270 */
[----:B------:R-:W-:Y:S01]  /*7f30*/  FMUL.FTZ R29, R29, R44 ;  /* 0x0000002c1d1d7220 */ /* 0x000fe20000410000 */
[----:B------:R-:W-:Y:S02]  /*7f40*/  ISETP.GE.AND P4, PT, R25, R176, PT ;  /* 0x000000b01900720c */ /* 0x000fe40003f86270 */
[----:B------:R-:W-:Y:S02]  /*7f50*/  ISETP.GT.AND P2, PT, R47, R25, PT ;  /* 0x000000192f00720c */ /* 0x000fe40003f44270 */
[----:B------:R-:W-:Y:S01]  /*7f60*/  IABS R53, R53 ;  /* 0x0000003500357213 */ /* 0x000fe20000000000 */
[----:B------:R-:W3:Y:S01]  /*7f70*/  LDSM.16.M88.4 R24, [R95+0x4800] ;  /* 0x004800005f18783b */ /* 0x000ee20000000200 */
[----:B------:R-:W-:Y:S01]  /*7f80*/  IABS R17, R17 ;  /* 0x0000001100117213 */ /* 0x000fe20000000000 */
[----:B----4-:R-:W-:Y:S01]  /*7f90*/  VIADD R18, R110, 0xd1 ;  /* 0x000000d16e127836 */ /* 0x010fe20000000000 */
[----:B------:R-:W-:Y:S01]  /*7fa0*/  FSEL R51, R51, -INF , !P3 ;  /* 0xff80000033337808 */ /* 0x000fe20005800000 */
[----:B------:R-:W-:-:S04]  /*7fb0*/  DEPBAR.LE SB0, 0x0 ;  /* 0x000080000000791a */ /* 0x000fc80000000000 */
[----:B------:R-:W-:Y:S02]  /*7fc0*/  FSEL R70, R70, -INF , !P0 ;  /* 0xff80000046467808 */ /* 0x000fe40004000000 */
[----:B------:R-:W-:Y:S02]  /*7fd0*/  I2FP.F32.S32 R17, R17 ;  /* 0x0000001100117245 */ /* 0x000fe40000201400 */
[----:B------:R-:W-:Y:S02]  /*7fe0*/  I2FP.F32.S32 R53, R53 ;  /* 0x0000003500357245 */ /* 0x000fe40000201400 */
[----:B------:R-:W-:Y:S01]  /*7ff0*/  FSEL R75, R51, -INF , !P5 ;  /* 0xff800000334b7808 */ /* 0x000fe20006800000 */
[C---:B-----5:R-:W-:Y:S01]  /*8000*/  FFMA.FTZ R58, -R191.reuse, R17, R58 ;  /* 0x00000011bf3a7223 */ /* 0x060fe2000001013a */
[----:B------:R-:W-:Y:S01]  /*8010*/  FSEL R70, R70, -INF , !P1 ;  /* 0xff80000046467808 */ /* 0x000fe20004800000 */
[----:B-1----:R-:W-:Y:S01]  /*8020*/  FFMA.FTZ R53, -R191, R53, R16 ;  /* 0x00000035bf357223 */ /* 0x002fe20000010110 */
[----:B------:R-:W-:Y:S01]  /*8030*/  BAR.SYNC.DEFER_BLOCKING 0x0 ;  /* 0x0000000000007b1d */ /* 0x000fe20000010000 */
[----:B------:R-:W-:-:S02]  /*8040*/  ISETP.GT.AND P3, PT, R109, R18, PT ;  /* 0x000000126d00720c */ /* 0x000fc40003f64270 */
[C---:B------:R-:W-:Y:S02]  /*8050*/  ISETP.GE.AND P5, PT, R18.reuse, R179, PT ;  /* 0x000000b31200720c */ /* 0x040fe40003fa6270 */
[----:B------:R-:W-:Y:S01]  /*8060*/  ISETP.GE.AND P0, PT, R18, R176, PT ;  /* 0x000000b01200720c */ /* 0x000fe20003f06270 */
[----:B------:R2:W1:Y:S01]  /*8070*/  MUFU.TANH R51, R19 ;  /* 0x0000001300337308 */ /* 0x0004620000002400 */
[----:B------:R-:W-:Y:S02]  /*8080*/  ISETP.GT.AND P1, PT, R47, R18, PT ;  /* 0x000000122f00720c */ /* 0x000fe40003f24270 */
[----:B------:R-:W-:Y:S02]  /*8090*/  IADD3 R54, PT, PT, R178, -0xd8, -R49 ;  /* 0xffffff28b2367810 */ /* 0x000fe40007ffe831 */
[----:B------:R-:W-:Y:S01]  /*80a0*/  FSEL R69, R53, -INF , !P3 ;  /* 0xff80000035457808 */ /* 0x000fe20005800000 */
[----:B------:R-:W-:Y:S01]  /*80b0*/  FMUL.FTZ R53, R30, R44 ;  /* 0x0000002c1e357220 */ /* 0x000fe20000410000 */
[----:B------:R-:W-:-:S02]  /*80c0*/  FSEL R58, R58, -INF , !P2 ;  /* 0xff8000003a3a7808 */ /* 0x000fc40005000000 */
[-C--:B------:R-:W-:Y:S02]  /*80d0*/  ISETP.GT.AND P2, PT, R109, R52.reuse, PT ;  /* 0x000000346d00720c */ /* 0x080fe40003f44270 */
[----:B------:R-:W-:Y:S02]  /*80e0*/  FSEL R58, R58, -INF , !P4 ;  /* 0xff8000003a3a7808 */ /* 0x000fe40006000000 */
[----:B------:R-:W-:Y:S02]  /*80f0*/  ISETP.GE.AND P4, PT, R52, R179, PT ;  /* 0x000000b33400720c */ /* 0x000fe40003f86270 */
[----:B------:R-:W-:Y:S02]  /*8100*/  FSEL R69, R69, -INF , !P5 ;  /* 0xff80000045457808 */ /* 0x000fe40006800000 */
[----:B------:R-:W-:Y:S01]  /*8110*/  ISETP.GT.AND P5, PT, R47, R52, PT ;  /* 0x000000342f00720c */ /* 0x000fe20003fa4270 */
[----:B--2---:R-:W-:Y:S01]  /*8120*/  HMMA.16816.F32 R16, R8, R12, RZ ;  /* 0x0000000c0810723c */ /* 0x004fe200000018ff */
[----:B------:R-:W-:Y:S01]  /*8130*/  FMUL.FTZ R13, R28, R44 ;  /* 0x0000002c1c0d7220 */ /* 0x000fe20000410000 */
[----:B------:R-:W-:-:S02]  /*8140*/  IABS R12, R54 ;  /* 0x00000036000c7213 */ /* 0x000fc40000000000 */
[----:B------:R-:W-:Y:S02]  /*8150*/  IADD3 R28, PT, PT, R48, -0xd1, -R49 ;  /* 0xffffff2f301c7810 */ /* 0x000fe40007ffe831 */
[----:B------:R-:W-:Y:S01]  /*8160*/  I2FP.F32.S32 R30, R12 ;  /* 0x0000000c001e7245 */ /* 0x000fe20000201400 */
[----:B------:R-:W2:Y:S01]  /*8170*/  MUFU.TANH R13, R13 ;  /* 0x0000000d000d7308 */ /* 0x000ea20000002400 */
[----:B------:R-:W-:Y:S02]  /*8180*/  IABS R28, R28 ;  /* 0x0000001c001c7213 */ /* 0x000fe40000000000 */
[----:B------:R-:W-:Y:S02]  /*8190*/  ISETP.GE.AND P3, PT, R52, R176, PT ;  /* 0x000000b03400720c */ /* 0x000fe40003f66270 */
[----:B------:R-:W-:-:S03]  /*81a0*/  I2FP.F32.S32 R28, R28 ;  /* 0x0000001c001c7245 */ /* 0x000fc60000201400 */
[----:B------:R-:W4:Y:S02]  /*81b0*/  MUFU.TANH R12, R53 ;  /* 0x00000035000c7308 */ /* 0x000f240000002400 */
[----:B-1----:R-:W-:Y:S01]  /*81c0*/  FFMA.FTZ R51, -R191, R28, R51 ;  /* 0x0000001cbf337223 */ /* 0x002fe20000010133 */
[----:B------:R-:W-:Y:S02]  /*81d0*/  VIADD R28, R110, 0xd9 ;  /* 0x000000d96e1c7836 */ /* 0x000fe40000000000 */
[----:B---3--:R-:W-:Y:S01]  /*81e0*/  HMMA.16816.F32 R16, R4, R24, R16 ;  /* 0x000000180410723c */ /* 0x008fe20000001810 */
[----:B------:R-:W-:Y:S01]  /*81f0*/  IADD3 R25, PT, PT, R48, -0xd8, -R49 ;  /* 0xffffff2830197810 */ /* 0x000fe20007ffe831 */
[----:B------:R-:W-:Y:S01]  /*8200*/  FMUL.FTZ R24, R31, R44 ;  /* 0x0000002c1f187220 */ /* 0x000fe20000410000 */
[----:B------:R-:W-:Y:S01]  /*8210*/  FSEL R51, R51, -INF , !P1 ;  /* 0xff80000033337808 */ /* 0x000fe20004800000 */
[----:B--2---:R-:W-:Y:S01]  /*8220*/  FFMA.FTZ R30, -R191, R30, R13 ;  /* 0x0000001ebf1e7223 */ /* 0x004fe2000001010d */
[----:B------:R-:W-:Y:S01]  /*8230*/  IABS R25, R25 ;  /* 0x0000001900197213 */ /* 0x000fe20000000000 */
[----:B------:R-:W1:Y:S01]  /*8240*/  MUFU.TANH R13, R29 ;  /* 0x0000001d000d7308 */ /* 0x000e620000002400 */
[----:B------:R-:W-:-:S02]  /*8250*/  FSEL R57, R51, -INF , !P0 ;  /* 0xff80000033397808 */ /* 0x000fc40004000000 */
[----:B------:R-:W-:Y:S02]  /*8260*/  I2FP.F32.S32 R25, R25 ;  /* 0x0000001900197245 */ /* 0x000fe40000201400 */
[----:B------:R-:W-:Y:S02]  /*8270*/  FSEL R68, R30, -INF , !P2 ;  /* 0xff8000001e447808 */ /* 0x000fe40005000000 */
[----:B------:R-:W-:Y:S01]  /*8280*/  ISETP.GT.AND P1, PT, R109, R28, PT ;  /* 0x0000001c6d00720c */ /* 0x000fe20003f24270 */
[----:B----4-:R-:W-:Y:S01]  /*8290*/  FFMA.FTZ R25, -R191, R25, R12 ;  /* 0x00000019bf197223 */ /* 0x010fe2000001010c */
[----:B------:R-:W2:Y:S01]  /*82a0*/  MUFU.TANH R24, R24 ;  /* 0x0000001800187308 */ /* 0x000ea20000002400 */
[----:B------:R-:W-:Y:S02]  /*82b0*/  FSEL R68, R68, -INF , !P4 ;  /* 0xff80000044447808 */ /* 0x000fe40006000000 */
[----:B------:R-:W-:Y:S01]  /*82c0*/  ISETP.GE.AND P0, PT, R28, R179, PT ;  /* 0x000000b31c00720c */ /* 0x000fe20003f06270 */
[----:B------:R-:W-:Y:S01]  /*82d0*/  FMUL.FTZ R18, R18, R44 ;  /* 0x0000002c12127220 */ /* 0x000fe20000410000 */
[----:B------:R-:W-:Y:S01]  /*82e0*/  ISETP.GE.AND P2, PT, R28, R176, PT ;  /* 0x000000b01c00720c */ /* 0x000fe20003f46270 */
[----:B------:R-:W-:Y:S01]  /*82f0*/  FMUL.FTZ R19, R19, R44 ;  /* 0x0000002c13137220 */ /* 0x000fe20000410000 */
[----:B------:R-:W-:Y:S01]  /*8300*/  ISETP.GT.AND P4, PT, R47, R28, PT ;  /* 0x0000001c2f00720c */ /* 0x000fe20003f84270 */
[----:B------:R-:W-:Y:S01]  /*8310*/  FMUL.FTZ R28, R16, R44 ;  /* 0x0000002c101c7220 */ /* 0x000fe20000410000 */
[----:B-1----:R-:W-:Y:S01]  /*8320*/  FFMA.FTZ R67, -R191, R67, R13 ;  /* 0x00000043bf437223 */ /* 0x002fe2000001010d */
[--C-:B------:R-:W-:Y:S01]  /*8330*/  IADD3 R16, PT, PT, R48, -0xd9, -R49.reuse ;  /* 0xffffff2730107810 */ /* 0x100fe20007ffe831 */
[----:B------:R-:W-:Y:S01]  /*8340*/  HMMA.16816.F32 R12, R8, R14, RZ ;  /* 0x0000000e080c723c */ /* 0x000fe200000018ff */
[----:B------:R-:W-:Y:S01]  /*8350*/  IADD3 R30, PT, PT, R178, -0xe0, -R49 ;  /* 0xffffff20b21e7810 */ /* 0x000fe20007ffe831 */
[----:B------:R-:W-:Y:S01]  /*8360*/  MUFU.TANH R18, R18 ;  /* 0x0000001200127308 */ /* 0x000fe20000002400 */
[----:B------:R-:W-:Y:S01]  /*8370*/  IABS R16, R16 ;  /* 0x0000001000107213 */ /* 0x000fe20000000000 */
[----:B------:R-:W-:Y:S01]  /*8380*/  VIADD R29, R110, 0xe0 ;  /* 0x000000e06e1d7836 */ /* 0x000fe20000000000 */
[----:B------:R-:W-:-:S02]  /*8390*/  IABS R30, R30 ;  /* 0x0000001e001e7213 */ /* 0x000fc40000000000 */
[----:B------:R-:W-:Y:S01]  /*83a0*/  I2FP.F32.S32 R16, R16 ;  /* 0x0000001000107245 */ /* 0x000fe20000201400 */
[----:B------:R-:W-:Y:S01]  /*83b0*/  HMMA.16816.F32 R8, R8, R40, RZ ;  /* 0x000000280808723c */ /* 0x000fe200000018ff */
[----:B------:R-:W-:Y:S01]  /*83c0*/  FSEL R56, R25, -INF , !P5 ;  /* 0xff80000019387808 */ /* 0x000fe20006800000 */
[----:B------:R-:W1:Y:S01]  /*83d0*/  MUFU.TANH R28, R28 ;  /* 0x0000001c001c7308 */ /* 0x000e620000002400 */
[----:B------:R-:W-:Y:S02]  /*83e0*/  IMAD.MOV.U32 R25, RZ, RZ, R30 ;  /* 0x000000ffff197224 */ /* 0x000fe400078e001e */
[----:B--2---:R-:W-:Y:S01]  /*83f0*/  FFMA.FTZ R16, -R191, R16, R24 ;  /* 0x00000010bf107223 */ /* 0x004fe20000010118 */
[----:B------:R-:W-:Y:S02]  /*8400*/  IADD3 R24, PT, PT, R178, -0xe1, -R49 ;  /* 0xffffff1fb2187810 */ /* 0x000fe40007ffe831 */
[----:B------:R-:W-:Y:S02]  /*8410*/  FSEL R67, R67, -INF , !P1 ;  /* 0xff80000043437808 */ /* 0x000fe40004800000 */
[----:B------:R-:W-:-:S02]  /*8420*/  FSEL R55, R16, -INF , !P4 ;  /* 0xff80000010377808 */ /* 0x000fc40006000000 */
[----:B------:R-:W-:Y:S01]  /*8430*/  I2FP.F32.S32 R25, R25 ;  /* 0x0000001900197245 */ /* 0x000fe20000201400 */
[C---:B------:R-:W-:Y:S01]  /*8440*/  HMMA.16816.F32 R12, R4.reuse, R26, R12 ;  /* 0x0000001a040c723c */ /* 0x040fe2000000180c */
[----:B------:R-:W-:Y:S01]  /*8450*/  IADD3 R26, PT, PT, R48, -0xe0, -R49 ;  /* 0xffffff20301a7810 */ /* 0x000fe20007ffe831 */
[----:B------:R-:W-:Y:S01]  /*8460*/  FMUL.FTZ R27, R17, R44 ;  /* 0x0000002c111b7220 */ /* 0x000fe20000410000 */
[----:B------:R-:W-:Y:S02]  /*8470*/  IABS R17, R24 ;  /* 0x0000001800117213 */ /* 0x000fe40000000000 */
[----:B------:R-:W-:Y:S01]  /*8480*/  IABS R26, R26 ;  /* 0x0000001a001a7213 */ /* 0x000fe20000000000 */
[----:B------:R-:W2:Y:S01]  /*8490*/  MUFU.TANH R24, R27 ;  /* 0x0000001b00187308 */ /* 0x000ea20000002400 */
[----:B------:R-:W-:Y:S01]  /*84a0*/  I2FP.F32.S32 R17, R17 ;  /* 0x0000001100117245 */ /* 0x000fe20000201400 */
[----:B-1----:R-:W-:Y:S01]  /*84b0*/  FFMA.FTZ R28, -R191, R25, R28 ;  /* 0x00000019bf1c7223 */ /* 0x002fe2000001011c */
[-C--:B------:R-:W-:Y:S01]  /*84c0*/  ISETP.GT.AND P5, PT, R109, R29.reuse, PT ;  /* 0x0000001d6d00720c */ /* 0x080fe20003fa4270 */
[----:B------:R-:W-:Y:S01]  /*84d0*/  IMAD.MOV.U32 R16, RZ, RZ, R26 ;  /* 0x000000ffff107224 */ /* 0x000fe200078e001a */
[----:B------:R-:W-:Y:S01]  /*84e0*/  FSEL R67, R67, -INF , !P0 ;  /* 0xff80000043437808 */ /* 0x000fe20004000000 */
[----:B------:R-:W-:Y:S01]  /*84f0*/  HMMA.16816.F32 R8, R4, R36, R8 ;  /* 0x000000240408723c */ /* 0x000fe20000001808 */
[----:B------:R-:W-:Y:S01]  /*8500*/  ISETP.GT.AND P0, PT, R47, R29, PT ;  /* 0x0000001d2f00720c */ /* 0x000fe20003f04270 */
[C---:B------:R-:W-:Y:S01]  /*8510*/  VIADD R25, R110.reuse, 0xe1 ;  /* 0x000000e16e197836 */ /* 0x040fe20000000000 */
[----:B------:R-:W-:Y:S01]  /*8520*/  I2FP.F32.S32 R16, R16 ;  /* 0x0000001000107245 */ /* 0x000fe20000201400 */
[----:B------:R-:W-:Y:S01]  /*8530*/  VIADD R5, R110, 0xe9 ;  /* 0x000000e96e057836 */ /* 0x000fe20000000000 */
[----:B------:R-:W-:-:S02]  /*8540*/  FSEL R56, R56, -INF , !P3 ;  /* 0xff80000038387808 */ /* 0x000fc40005800000 */
[----:B------:R-:W-:Y:S01]  /*8550*/  FMUL.FTZ R26, R12, R44 ;  /* 0x0000002c0c1a7220 */ /* 0x000fe20000410000 */
[----:B------:R-:W-:Y:S01]  /*8560*/  FFMA.FTZ R18, -R191, R16, R18 ;  /* 0x00000010bf127223 */ /* 0x000fe20000010112 */
[----:B------:R-:W-:Y:S01]  /*8570*/  ISETP.GE.AND P3, PT, R29, R179, PT ;  /* 0x000000b31d00720c */ /* 0x000fe20003f66270 */
[-C--:B------:R-:W-:Y:S01]  /*8580*/  FMUL.FTZ R4, R14, R44.reuse ;  /* 0x0000002c0e047220 */ /* 0x080fe20000410000 */
[----:B------:R-:W-:Y:S01]  /*8590*/  FSEL R66, R28, -INF , !P5 ;  /* 0xff8000001c427808 */ /* 0x000fe20006800000 */
[----:B--2---:R-:W-:Y:S01]  /*85a0*/  FFMA.FTZ R24, -R191, R17, R24 ;  /* 0x00000011bf187223 */ /* 0x004fe20000010118 */
[-C--:B------:R-:W-:Y:S01]  /*85b0*/  FMUL.FTZ R13, R13, R44.reuse ;  /* 0x0000002c0d0d7220 */ /* 0x080fe20000410000 */
[----:B------:R1:W2:Y:S01]  /*85c0*/  MUFU.TANH R17, R19 ;  /* 0x0000001300117308 */ /* 0x0002a20000002400 */
[----:B------:R-:W-:Y:S01]  /*85d0*/  FSEL R54, R18, -INF , !P0 ;  /* 0xff80000012367808 */ /* 0x000fe20004000000 */
[----:B------:R-:W-:Y:S01]  /*85e0*/  FMUL.FTZ R15, R15, R44 ;  /* 0x0000002c0f0f7220 */ /* 0x000fe20000410000 */
[----:B------:R-:W-:-:S02]  /*85f0*/  FSEL R55, R55, -INF , !P2 ;  /* 0xff80000037377808 */ /* 0x000fc40005000000 */
[----:B------:R-:W-:Y:S01]  /*8600*/  FSEL R66, R66, -INF , !P3 ;  /* 0xff80000042427808 */ /* 0x000fe20005800000 */
[-C--:B------:R-:W-:Y:S01]  /*8610*/  FMUL.FTZ R8, R8, R44.reuse ;  /* 0x0000002c08087220 */ /* 0x080fe20000410000 */
[----:B------:R-:W-:Y:S01]  /*8620*/  ISETP.GT.AND P4, PT, R109, R25, PT ;  /* 0x000000196d00720c */ /* 0x000fe20003f84270 */
[----:B------:R-:W3:Y:S01]  /*8630*/  MUFU.TANH R18, R26 ;  /* 0x0000001a00127308 */ /* 0x000ee20000002400 */
[----:B------:R-:W-:Y:S01]  /*8640*/  ISETP.GE.AND P5, PT, R25, R179, PT ;  /* 0x000000b31900720c */ /* 0x000fe20003fa6270 */
[----:B------:R-:W-:Y:S01]  /*8650*/  FMUL.FTZ R9, R9, R44 ;  /* 0x0000002c09097220 */ /* 0x000fe20000410000 */
[----:B------:R-:W-:Y:S01]  /*8660*/  ISETP.GE.AND P2, PT, R25, R176, PT ;  /* 0x000000b01900720c */ /* 0x000fe20003f46270 */
[----:B------:R-:W-:Y:S01]  /*8670*/  FMUL.FTZ R11, R11, R44 ;  /* 0x0000002c0b0b7220 */ /* 0x000fe20000410000 */
[----:B------:R-:W-:Y:S02]  /*8680*/  ISETP.GT.AND P3, PT, R47, R25, PT ;  /* 0x000000192f00720c */ /* 0x000fe40003f64270 */
[--C-:B------:R-:W-:Y:S01]  /*8690*/  IADD3 R25, PT, PT, R48, -0xe1, -R49.reuse ;  /* 0xffffff1f30197810 */ /* 0x100fe20007ffe831 */
[----:B------:R-:W4:Y:S01]  /*86a0*/  MUFU.TANH R4, R4 ;  /* 0x0000000400047308 */ /* 0x000f220000002400 */
[----:B------:R-:W-:Y:S01]  /*86b0*/  IADD3 R16, PT, PT, R178, -0xe8, -R49 ;  /* 0xffffff18b2107810 */ /* 0x000fe20007ffe831 */
[----:B-1----:R-:W-:Y:S01]  /*86c0*/  VIADD R19, R110, 0xe8 ;  /* 0x000000e86e137836 */ /* 0x002fe20000000000 */
[----:B------:R-:W-:-:S02]  /*86d0*/  IABS R12, R25 ;  /* 0x00000019000c7213 */ /* 0x000fc40000000000 */
[----:B------:R-:W-:Y:S02]  /*86e0*/  IABS R16, R16 ;  /* 0x0000001000107213 */ /* 0x000fe40000000000 */
[--C-:B------:R-:W-:Y:S01]  /*86f0*/  IADD3 R7, PT, PT, R178, -0xe9, -R49.reuse ;  /* 0xffffff17b2077810 */ /* 0x100fe20007ffe831 */
[----:B------:R-:W1:Y:S01]  /*8700*/  MUFU.TANH R13, R13 ;  /* 0x0000000d000d7308 */ /* 0x000e620000002400 */
[----:B------:R-:W-:Y:S02]  /*8710*/  IADD3 R6, PT, PT, R48, -0xe8, -R49 ;  /* 0xffffff1830067810 */ /* 0x000fe40007ffe831 */
[----:B------:R-:W-:Y:S02]  /*8720*/  I2FP.F32.S32 R12, R12 ;  /* 0x0000000c000c7245 */ /* 0x000fe40000201400 */
[----:B------:R-:W-:Y:S02]  /*8730*/  I2FP.F32.S32 R16, R16 ;  /* 0x0000001000107245 */ /* 0x000fe40000201400 */
[----:B------:R-:W-:Y:S01]  /*8740*/  IABS R7, R7 ;  /* 0x0000000700077213 */ /* 0x000fe20000000000 */
[C---:B--2---:R-:W-:Y:S01]  /*8750*/  FFMA.FTZ R12, -R191.reuse, R12, R17 ;  /* 0x0000000cbf0c7223 */ /* 0x044fe20000010111 */
[----:B------:R-:W-:Y:S01]  /*8760*/  IABS R6, R6 ;  /* 0x0000000600067213 */ /* 0x000fe20000000000 */
[----:B---3--:R-:W-:Y:S01]  /*8770*/  FFMA.FTZ R18, -R191, R16, R18 ;  /* 0x00000010bf127223 */ /* 0x008fe20000010112 */
[----:B------:R-:W-:Y:S01]  /*8780*/  I2FP.F32.S32 R7, R7 ;  /* 0x0000000700077245 */ /* 0x000fe20000201400 */
[----:B------:R-:W2:Y:S01]  /*8790*/  MUFU.TANH R15, R15 ;  /* 0x0000000f000f7308 */ /* 0x000ea20000002400 */
[----:B------:R-:W-:-:S02]  /*87a0*/  I2FP.F32.S32 R6, R6 ;  /* 0x0000000600067245 */ /* 0x000fc40000201400 */
[----:B------:R-:W-:Y:S02]  /*87b0*/  ISETP.GE.AND P1, PT, R29, R176, PT ;  /* 0x000000b01d00720c */ /* 0x000fe40003f26270 */
[----:B------:R-:W-:Y:S01]  /*87c0*/  FSEL R65, R24, -INF , !P4 ;  /* 0xff80000018417808 */ /* 0x000fe20006000000 */
[----:B----4-:R-:W-:Y:S01]  /*87d0*/  FFMA.FTZ R6, -R191, R6, R4 ;  /* 0x00000006bf067223 */ /* 0x010fe20000010104 */
[----:B------:R-:W-:Y:S01]  /*87e0*/  ISETP.GT.AND P0, PT, R109, R19, PT ;  /* 0x000000136d00720c */ /* 0x000fe20003f04270 */
[----:B-1----:R-:W-:Y:S01]  /*87f0*/  FFMA.FTZ R13, -R191, R7, R13 ;  /* 0x00000007bf0d7223 */ /* 0x002fe2000001010d */
[----:B------:R-:W-:Y:S01]  /*8800*/  FSEL R54, R54, -INF , !P1 ;  /* 0xff80000036367808 */ /* 0x000fe20004800000 */
[----:B------:R-:W-:Y:S01]  /*8810*/  VIADD R7, R110, 0xf0 ;  /* 0x000000f06e077836 */ /* 0x000fe20000000000 */
[----:B------:R-:W-:Y:S01]  /*8820*/  FSEL R65, R65, -INF , !P5 ;  /* 0xff80000041417808 */ /* 0x000fe20006800000 */
[----:B------:R1:W3:Y:S01]  /*8830*/  MUFU.TANH R4, R8 ;  /* 0x0000000800047308 */ /* 0x0002e20000002400 */
[----:B------:R-:W-:-:S02]  /*8840*/  FSEL R12, R12, -INF , !P3 ;  /* 0xff8000000c0c7808 */ /* 0x000fc40005800000 */
[----:B------:R-:W-:Y:S02]  /*8850*/  ISETP.GE.AND P1, PT, R19, R179, PT ;  /* 0x000000b31300720c */ /* 0x000fe40003f26270 */
[----:B------:R-:W-:Y:S02]  /*8860*/  ISETP.GT.AND P5, PT, R47, R19, PT ;  /* 0x000000132f00720c */ /* 0x000fe40003fa4270 */
[----:B------:R-:W-:Y:S01]  /*8870*/  ISETP.GT.AND P3, PT, R109, R5, PT ;  /* 0x000000056d00720c */ /* 0x000fe20003f64270 */
[----:B------:R-:W-:Y:S01]  /*8880*/  MUFU.TANH R9, R9 ;  /* 0x0000000900097308 */ /* 0x000fe20000002400 */
[----:B------:R-:W-:Y:S02]  /*8890*/  FSEL R18, R18, -INF , !P0 ;  /* 0xff80000012127808 */ /* 0x000fe40004000000 */
[----:B------:R-:W-:Y:S02]  /*88a0*/  FSEL R53, R12, -INF , !P2 ;  /* 0xff8000000c357808 */ /* 0x000fe40005000000 */
[----:B------:R-:W-:-:S02]  /*88b0*/  ISETP.GE.AND P4, PT, R19, R176, PT ;  /* 0x000000b01300720c */ /* 0x000fc40003f86270 */
[----:B------:R-:W-:Y:S01]  /*88c0*/  ISETP.GE.AND P2, PT, R5, R179, PT ;  /* 0x000000b30500720c */ /* 0x000fe20003f46270 */
[----:B------:R-:W-:Y:S01]  /*88d0*/  MUFU.TANH R11, R11 ;  /* 0x0000000b000b7308 */ /* 0x000fe20000002400 */
[----:B------:R-:W-:Y:S02]  /*88e0*/  FSEL R64, R18, -INF , !P1 ;  /* 0xff80000012407808 */ /* 0x000fe40004800000 */
[----:B------:R-:W-:Y:S02]  /*88f0*/  FSEL R6, R6, -INF , !P5 ;  /* 0xff80000006067808 */ /* 0x000fe40006800000 */
[----:B------:R-:W-:Y:S02]  /*8900*/  FSEL R13, R13, -INF , !P3 ;  /* 0xff8000000d0d7808 */ /* 0x000fe40005800000 */
[----:B------:R-:W-:Y:S02]  /*8910*/  ISETP.GE.AND P0, PT, R5, R176, PT ;  /* 0x000000b00500720c */ /* 0x000fe40003f06270 */
[----:B------:R-:W-:-:S02]  /*8920*/  ISETP.GT.AND P1, PT, R47, R5, PT ;  /* 0x000000052f00720c */ /* 0x000fc40003f24270 */
[----:B------:R-:W-:Y:S02]  /*8930*/  IADD3 R5, PT, PT, R48, -0xe9, -R49 ;  /* 0xffffff1730057810 */ /* 0x000fe40007ffe831 */
[----:B------:R-:W-:Y:S01]  /*8940*/  FSEL R52, R6, -INF , !P4 ;  /* 0xff80000006347808 */ /* 0x000fe20006000000 */
[----:B------:R-:W-:Y:S01]  /*8950*/  VIADD R6, R110, 0xf1 ;  /* 0x000000f16e067836 */ /* 0x000fe20000000000 */
[----:B------:R-:W-:Y:S02]  /*8960*/  FSEL R63, R13, -INF , !P2 ;  /* 0xff8000000d3f7808 */ /* 0x000fe40005000000 */
[----:B------:R-:W-:Y:S02]  /*8970*/  ISETP.GT.AND P5, PT, R109, R7, PT ;  /* 0x000000076d00720c */ /* 0x000fe40003fa4270 */
[C---:B------:R-:W-:Y:S02]  /*8980*/  ISETP.GE.AND P4, PT, R7.reuse, R179, PT ;  /* 0x000000b30700720c */ /* 0x040fe40003f86270 */
[----:B------:R-:W-:-:S02]  /*8990*/  ISETP.GE.AND P3, PT, R7, R176, PT ;  /* 0x000000b00700720c */ /* 0x000fc40003f66270 */
[----:B------:R-:W-:Y:S01]  /*89a0*/  ISETP.GT.AND P2, PT, R47, R7, PT ;  /* 0x000000072f00720c */ /* 0x000fe20003f44270 */
[----:B------:R-:W-:Y:S01]  /*89b0*/  FMUL.FTZ R7, R10, R44 ;  /* 0x0000002c0a077220 */ /* 0x000fe20000410000 */
[----:B------:R-:W-:Y:S01]  /*89c0*/  IABS R5, R5 ;  /* 0x0000000500057213 */ /* 0x000fe20000000000 */
[----:B------:R-:W-:Y:S01]  /*89d0*/  IMAD.MOV.U32 R44, RZ, RZ, R115 ;  /* 0x000000ffff2c7224 */ /* 0x000fe200078e0073 */
[--C-:B------:R-:W-:Y:S02]  /*89e0*/  IADD3 R12, PT, PT, R178, -0xf0, -R49.reuse ;  /* 0xffffff10b20c7810 */ /* 0x100fe40007ffe831 */
[----:B------:R-:W-:Y:S01]  /*89f0*/  I2FP.F32.S32 R5, R5 ;  /* 0x0000000500057245 */ /* 0x000fe20000201400 */
[----:B------:R-:W4:Y:S01]  /*8a00*/  MUFU.TANH R7, R7 ;  /* 0x0000000700077308 */ /* 0x000f220000002400 */
[----:B------:R-:W-:Y:S02]  /*8a10*/  IABS R12, R12 ;  /* 0x0000000c000c7213 */ /* 0x000fe40000000000 */
[----:B-1----:R-:W-:Y:S01]  /*8a20*/  IADD3 R8, PT, PT, R48, -0xf0, -R49 ;  /* 0xffffff1030087810 */ /* 0x002fe20007ffe831 */
[----:B--2---:R-:W-:Y:S01]  /*8a30*/  FFMA.FTZ R5, -R191, R5, R15 ;  /* 0x00000005bf057223 */ /* 0x004fe2000001010f */
[----:B------:R-:W-:-:S04]  /*8a40*/  I2FP.F32.S32 R12, R12 ;  /* 0x0000000c000c7245 */ /* 0x000fc80000201400 */
[----:B------:R-:W-:Y:S01]  /*8a50*/  FSEL R51, R5, -INF , !P1 ;  /* 0xff80000005337808 */ /* 0x000fe20004800000 */
[----:B---3--:R-:W-:Y:S01]  /*8a60*/  FFMA.FTZ R12, -R191, R12, R4 ;  /* 0x0000000cbf0c7223 */ /* 0x008fe20000010104 */
[----:B------:R-:W-:Y:S02]  /*8a70*/  IABS R5, R8 ;  /* 0x0000000800057213 */ /* 0x000fe40000000000 */
[----:B------:R-:W-:Y:S02]  /*8a80*/  IADD3 R4, PT, PT, R178, -0xf1, -R49 ;  /* 0xffffff0fb2047810 */ /* 0x000fe40007ffe831 */
[----:B------:R-:W-:Y:S02]  /*8a90*/  I2FP.F32.S32 R5, R5 ;  /* 0x0000000500057245 */ /* 0x000fe40000201400 */
[----:B------:R-:W-:Y:S02]  /*8aa0*/  IABS R4, R4 ;  /* 0x0000000400047213 */ /* 0x000fe40000000000 */
[----:B------:R-:W-:Y:S01]  /*8ab0*/  ISETP.GT.AND P1, PT, R109, R6, PT ;  /* 0x000000066d00720c */ /* 0x000fe20003f24270 */
[----:B----4-:R-:W-:Y:S01]  /*8ac0*/  FFMA.FTZ R7, -R191, R5, R7 ;  /* 0x00000005bf077223 */ /* 0x010fe20000010107 */
[----:B------:R-:W-:-:S02]  /*8ad0*/  I2FP.F32.S32 R4, R4 ;  /* 0x0000000400047245 */ /* 0x000fc40000201400 */
[C-C-:B------:R-:W-:Y:S02]  /*8ae0*/  IADD3 R5, PT, PT, R48.reuse, -0xf1, -R49.reuse ;  /* 0xffffff0f30057810 */ /* 0x140fe40007ffe831 */
[----:B------:R-:W-:Y:S01]  /*8af0*/  IADD3 R48, PT, PT, R48, -0xf8, -R49 ;  /* 0xffffff0830307810 */ /* 0x000fe20007ffe831 */
[----:B------:R-:W-:Y:S01]  /*8b00*/  FFMA.FTZ R9, -R191, R4, R9 ;  /* 0x00000004bf097223 */ /* 0x000fe20000010109 */
[----:B------:R-:W-:Y:S01]  /*8b10*/  IADD3 R49, PT, PT, R178, -0xf8, -R49 ;  /* 0xffffff08b2317810 */ /* 0x000fe20007ffe831 */
[----:B------:R-:W-:Y:S01]  /*8b20*/  VIADD R4, R110, 0xf8 ;  /* 0x000000f86e047836 */ /* 0x000fe20000000000 */
[----:B------:R-:W-:Y:S02]  /*8b30*/  IABS R48, R48 ;  /* 0x0000003000307213 */ /* 0x000fe40000000000 */
[----:B------:R-:W-:Y:S02]  /*8b40*/  IABS R5, R5 ;  /* 0x0000000500057213 */ /* 0x000fe40000000000 */
[----:B------:R-:W-:-:S02]  /*8b50*/  FSEL R12, R12, -INF , !P5 ;  /* 0xff8000000c0c7808 */ /* 0x000fc40006800000 */
[----:B------:R-:W-:Y:S02]  /*8b60*/  FSEL R51, R51, -INF , !P0 ;  /* 0xff80000033337808 */ /* 0x000fe40004000000 */
[----:B------:R-:W-:Y:S02]  /*8b70*/  I2FP.F32.S32 R48, R48 ;  /* 0x0000003000307245 */ /* 0x000fe40000201400 */
[----:B------:R-:W-:Y:S02]  /*8b80*/  ISETP.GE.AND P0, PT, R6, R179, PT ;  /* 0x000000b30600720c */ /* 0x000fe40003f06270 */
[----:B------:R-:W-:Y:S01]  /*8b90*/  IABS R49, R49 ;  /* 0x0000003100317213 */ /* 0x000fe20000000000 */
[----:B------:R-:W-:Y:S01]  /*8ba0*/  FFMA.FTZ R34, -R191, R48, R34 ;  /* 0x00000030bf227223 */ /* 0x000fe20000010122 */
[----:B------:R-:W-:Y:S02]  /*8bb0*/  FSEL R9, R9, -INF , !P1 ;  /* 0xff80000009097808 */ /* 0x000fe40004800000 */
[----:B------:R-:W-:-:S02]  /*8bc0*/  I2FP.F32.S32 R5, R5 ;  /* 0x0000000500057245 */ /* 0x000fc40000201400 */
[----:B------:R-:W-:Y:S02]  /*8bd0*/  FSEL R62, R12, -INF , !P4 ;  /* 0xff8000000c3e7808 */ /* 0x000fe40006000000 */
[----:B------:R-:W-:Y:S01]  /*8be0*/  ISETP.GE.AND P5, PT, R6, R176, PT ;  /* 0x000000b00600720c */ /* 0x000fe20003fa6270 */
[----:B------:R-:W-:Y:S01]  /*8bf0*/  FFMA.FTZ R5, -R191, R5, R11 ;  /* 0x00000005bf057223 */ /* 0x000fe2000001010b */
[----:B------:R-:W-:Y:S01]  /*8c00*/  ISETP.GT.AND P4, PT, R47, R6, PT ;  /* 0x000000062f00720c */ /* 0x000fe20003f84270 */
[----:B------:R-:W-:Y:S01]  /*8c10*/  IMAD.MOV.U32 R6, RZ, RZ, R49 ;  /* 0x000000ffff067224 */ /* 0x000fe200078e0031 */
[----:B------:R-:W-:Y:S02]  /*8c20*/  FSEL R61, R9, -INF , !P0 ;  /* 0xff800000093d7808 */ /* 0x000fe40004000000 */
[----:B------:R-:W-:Y:S02]  /*8c30*/  ISETP.GT.AND P0, PT, R47, R4, PT ;  /* 0x000000042f00720c */ /* 0x000fe40003f04270 */
[----:B------:R-:W-:-:S02]  /*8c40*/  FSEL R7, R7, -INF , !P2 ;  /* 0xff80000007077808 */ /* 0x000fc40005000000 */
[----:B------:R-:W-:Y:S02]  /*8c50*/  FSEL R34, R34, -INF , !P0 ;  /* 0xff80000022227808 */ /* 0x000fe40004000000 */
[----:B------:R-:W-:Y:S02]  /*8c60*/  I2FP.F32.S32 R6, R6 ;  /* 0x0000000600067245 */ /* 0x000fe40000201400 */
[----:B------:R-:W-:Y:S02]  /*8c70*/  ISETP.GT.AND P0, PT, R115, R181, PT ;  /* 0x000000b57300720c */ /* 0x000fe40003f04270 */
[----:B------:R-:W-:Y:S02]  /*8c80*/  FSEL R5, R5, -INF , !P4 ;  /* 0xff80000005057808 */ /* 0x000fe40006000000 */
[----:B------:R-:W-:Y:S02]  /*8c90*/  FSEL R49, R7, -INF , !P3 ;  /* 0xff80000007317808 */ /* 0x000fe40005800000 */
[----:B------:R-:W-:-:S02]  /*8ca0*/  ISETP.GT.AND P2, PT, R109, R4, PT ;  /* 0x000000046d00720c */ /* 0x000fc40003f44270 */
[CC--:B------:R-:W-:Y:S02]  /*8cb0*/  ISETP.GE.AND P3, PT, R4.reuse, R179.reuse, PT ;  /* 0x000000b30400720c */ /* 0x0c0fe40003f66270 */
[----:B------:R-:W-:Y:S01]  /*8cc0*/  ISETP.GE.AND P1, PT, R4, R176, PT ;  /* 0x000000b00400720c */ /* 0x000fe20003f26270 */
[----:B------:R-:W-:Y:S01]  /*8cd0*/  FFMA.FTZ R4, -R191, R6, R32 ;  /* 0x00000006bf047223 */ /* 0x000fe20000010120 */
[----:B------:R-:W-:Y:S01]  /*8ce0*/  FSEL R48, R5, -INF , !P5 ;  /* 0xff80000005307808 */ /* 0x000fe20006800000 */
[----:B------:R-:W-:Y:S01]  /*8cf0*/  FFMA.FTZ R5, -R191, R116, R60 ;  /* 0x00000074bf057223 */ /* 0x000fe2000001013c */
[----:B------:R-:W-:Y:S02]  /*8d00*/  ISETP.GT.AND P4, PT, R109, R110, PT ;  /* 0x0000006e6d00720c */ /* 0x000fe40003f84270 */
[----:B------:R-:W-:Y:S02]  /*8d10*/  FSEL R4, R4, -INF , !P2 ;  /* 0xff80000004047808 */ /* 0x000fe40005000000 */
[----:B------:R-:W-:-:S02]  /*8d20*/  ISETP.GE.AND P5, PT, R110, R179, PT ;  /* 0x000000b36e00720c */ /* 0x000fc40003fa6270 */
[----:B------:R-:W-:Y:S02]  /*8d30*/  ISETP.GE.AND P2, PT, R110, R176, PT ;  /* 0x000000b06e00720c */ /* 0x000fe40003f46270 */
[----:B------:R-:W-:Y:S02]  /*8d40*/  FSEL R5, R5, -INF , !P4 ;  /* 0xff80000005057808 */ /* 0x000fe40006000000 */
        /* <DEDUP_REMOVED lines=18> */
.L_x_4242:
        /* <DEDUP_REMOVED lines=61> */
.L_x_4243:
[----:B------:R-:W-:Y:S05]  /*9240*/  BSYNC.RECONVERGENT B0 ;  /* 0x0000000000007941 */ /* 0x000fea0003800200 */
.L_x_4241:
        /* <DEDUP_REMOVED lines=69> */
.L_x_4245:
[----:B------:R-:W-:Y:S05]  /*96a0*/  BSYNC.RECONVERGENT B0 ;  /* 0x0000000000007941 */ /* 0x000fea0003800200 */
.L_x_4244:
[----:B------:R-:W0:Y:S02]  /*96b0*/  LDGDEPBAR ;  /* 0x00000000000079af */ /* 0x000e240000000000 */
.L_x_4240:
[----:B------:R-:W-:Y:S05]  /*96c0*/  BSYNC.RECONVERGENT B1 ;  /* 0x0000000000017941 */ /* 0x000fea0003800200 */
.L_x_4239:
        /* <DEDUP_REMOVED lines=125> */
[----:B------:R-:W-:Y:S01]  /*9ea0*/  FADD.FTZ R121, R122, R121 ;  /* 0x000000797a797221 */ /* 0x000fe20000010000 */
[-CC-:B------:R-:W-:Y:S01]  /*9eb0*/  FFMA.FTZ R126, R126, R74.reuse, -R72.reuse ;  /* 0x0000004a7e7e7223 */ /* 0x180fe20000010848 */
[----:B------:R-:W-:Y:S01]  /*9ec0*/  MUFU.EX2 R108, R108 ;  /* 0x0000006c006c7308 */ /* 0x000fe20000000800 */
[--C-:B------:R-:W-:Y:S01]  /*9ed0*/  FFMA.FTZ R133, R133, R74, -R72.reuse ;  /* 0x0000004a85857223 */ /* 0x100fe20000010848 */
        /* <DEDUP_REMOVED lines=46> */
[C---:B------:R-:W-:Y:S01]  /*a1c0*/  HMMA.16816.F32 R28, R4.reuse, R8, R28 ;  /* 0x00000008041c723c */ /* 0x040fe2000000181c */
[-CC-:B------:R-:W-:Y:S01]  /*a1d0*/  FFMA.FTZ R8, R33, R74.reuse, -R73.reuse ;  /* 0x0000004a21087223 */ /* 0x180fe20000010849 */
[-CC-:B------:R-:W-:Y:S01]  /*a1e0*/  FFMA.FTZ R9, R96, R74.reuse, -R73.reuse ;  /* 0x0000004a60097223 */ /* 0x180fe20000010849 */
[----:B------:R-:W1:Y:S01]  /*a1f0*/  MUFU.EX2 R92, R92 ;  /* 0x0000005c005c7308 */ /* 0x000e620000000800 */
[----:B------:R-:W2:Y:S01]  /*a200*/  LDSM.16.MT88.4 R32, [R71+0x5800] ;  /* 0x005800004720783b */ /* 0x000ea20000004200 */
[----:B------:R-:W-:Y:S01]  /*a210*/  FADD.FTZ R90, R81, R90 ;  /* 0x0000005a515a7221 */ /* 0x000fe20000010000 */
[-C--:B------:R-:W-:Y:S01]  /*a220*/  FFMA.FTZ R79, R75, R74.reuse, -R72 ;  /* 0x0000004a4b4f7223 */ /* 0x080fe20000010848 */
[----:B------:R-:W-:Y:S01]  /*a230*/  MUFU.EX2 R82, R82 ;  /* 0x0000005200527308 */ /* 0x000fe20000000800 */
[----:B------:R-:W-:Y:S01]  /*a240*/  HMMA.16816.F32 R24, R4, R10, R24 ;  /* 0x0000000a0418723c */ /* 0x000fe20000001818 */
[-CC-:B------:R-:W-:Y:S01]  /*a250*/  FFMA.FTZ R10, R97, R74.reuse, -R73.reuse ;  /* 0x0000004a610a7223 */ /* 0x180fe20000010849 */
[----:B---3--:R-:W-:Y:S01]  /*a260*/  FADD.FTZ R90, R87, R90 ;  /* 0x0000005a575a7221 */ /* 0x008fe20000010000 */
[----:B------:R3:W4:Y:S01]  /*a270*/  MUFU.EX2 R97, R8 ;  /* 0x0000000800617308 */ /* 0x0007220000000800 */
[----:B------:R-:W-:-:S03]  /*a280*/  FFMA.FTZ R81, R78, R74, -R73 ;  /* 0x0000004a4e517223 */ /* 0x000fc60000010849 */
        /* <DEDUP_REMOVED lines=9> */
[--C-:B------:R-:W-:Y:S01]  /*a320*/  FFMA.FTZ R5, R113, R74, -R73.reuse ;  /* 0x0000004a71057223 */ /* 0x100fe20000010849 */
        /* <DEDUP_REMOVED lines=8> */
[C---:B---3--:R-:W-:Y:S01]  /*a3b0*/  F2FP.F16.F32.PACK_AB R42, R91.reuse, R96 ;  /* 0x000000605b2a723e */ /* 0x048fe200000000ff */
        /* <DEDUP_REMOVED lines=100> */
[----:B------:R-:W-:Y:S01]  /*aa00*/  F2FP.F16.F32.PACK_AB R38, R190, R198 ;  /* 0x000000c6be26723e */ /* 0x000fe200000000ff */
[----:B------:R-:W-:Y:S01]  /*aa10*/  FADD.FTZ R209, R209, R214 ;  /* 0x000000d6d1d17221 */ /* 0x000fe20000010000 */
[----:B------:R-:W-:Y:S01]  /*aa20*/  F2FP.F16.F32.PACK_AB R39, R204, R207 ;  /* 0x000000cfcc27723e */ /* 0x000fe200000000ff */
[----:B------:R-:W-:-:S02]  /*aa30*/  FFMA.FTZ R199, R23, R74, -R72 ;  /* 0x0000004a17c77223 */ /* 0x000fc40000010848 */
[----:B------:R-:W-:Y:S01]  /*aa40*/  FADD.FTZ R209, R208, R209 ;  /* 0x000000d1d0d17221 */ /* 0x000fe20000010000 */
[----:B---3--:R-:W-:-:S03]  /*aa50*/  FFMA.FTZ R210, R160, R74, -R72 ;  /* 0x0000004aa0d27223 */ /* 0x008fc60000010848 */
[C---:B------:R-:W-:Y:S01]  /*aa60*/  HMMA.16816.F32 R28, R36.reuse, R4, R28 ;  /* 0x00000004241c723c */ /* 0x040fe2000000181c */
[----:B------:R-:W-:Y:S01]  /*aa70*/  FADD.FTZ R209, R207, R209 ;  /* 0x000000d1cfd17221 */ /* 0x000fe20000010000 */
[----:B------:R-:W-:Y:S01]  /*aa80*/  MUFU.EX2 R199, R199 ;  /* 0x000000c700c77308 */ /* 0x000fe20000000800 */
[-C--:B----4-:R-:W-:Y:S02]  /*aa90*/  FFMA.FTZ R8, R163, R74.reuse, -R73 ;  /* 0x0000004aa3087223 */ /* 0x090fe40000010849 */
[----:B------:R-:W-:Y:S01]  /*aaa0*/  FADD.FTZ R209, R204, R209 ;  /* 0x000000d1ccd17221 */ /* 0x000fe20000010000 */
[----:B------:R3:W-:Y:S01]  /*aab0*/  MUFU.EX2 R163, R9 ;  /* 0x0000000900a37308 */ /* 0x0007e20000000800 */
[----:B------:R-:W-:Y:S01]  /*aac0*/  FFMA.FTZ R204, R59, R74, -R73 ;  /* 0x0000004a3bcc7223 */ /* 0x000fe20000010849 */
[----:B-1----:R-:W-:Y:S01]  /*aad0*/  HMMA.16816.F32 R40, R36, R12, R40 ;  /* 0x0000000c2428723c */ /* 0x002fe20000001828 */
[----:B-----5:R-:W-:Y:S01]  /*aae0*/  F2FP.F16.F32.PACK_AB R13, R168, R206 ;  /* 0x000000cea80d723e */ /* 0x020fe200000000ff */
[----:B------:R-:W1:Y:S01]  /*aaf0*/  MUFU.EX2 R210, R210 ;  /* 0x000000d200d27308 */ /* 0x000e620000000800 */
[----:B------:R-:W-:-:S03]  /*ab00*/  FADD.FTZ R206, R206, R209 ;  /* 0x000000d1cece7221 */ /* 0x000fc60000010000 */
[----:B------:R-:W-:Y:S01]  /*ab10*/  MUFU.EX2 R204, R204 ;  /* 0x000000cc00cc7308 */ /* 0x000fe20000000800 */
        /* <DEDUP_REMOVED lines=112> */
[----:B------:R-:W-:Y:S01]  /*b220*/  FADD.FTZ R139, R138, R139 ;  /* 0x0000008b8a8b7221 */ /* 0x000fe20000010000 */
[----:B------:R-:W-:Y:S01]  /*b230*/  LDSM.16.MT88.4 R140, [R46+0x8c00] ;  /* 0x008c00002e8c783b */ /* 0x000fe20000004200 */
        /* <DEDUP_REMOVED lines=28> */
[C---:B------:R-:W-:Y:S01]  /*b400*/  F2FP.F16.F32.PACK_AB R15, R126.reuse, R37 ;  /* 0x000000257e0f723e */ /* 0x040fe200000000ff */
[----:B------:R-:W5:Y:S01]  /*b410*/  MUFU.EX2 R119, R120 ;  /* 0x0000007800777308 */ /* 0x000f620000000800 */
[----:B---3--:R-:W-:Y:S01]  /*b420*/  F2FP.F16.F32.PACK_AB R12, R39, R129 ;  /* 0x00000081270c723e */ /* 0x008fe200000000ff */
[----:B------:R-:W-:Y:S01]  /*b430*/  FADD.FTZ R134, R129, R134 ;  /* 0x0000008681867221 */ /* 0x000fe20000010000 */
[----:B------:R-:W-:Y:S01]  /*b440*/  FADD.FTZ R37, R37, R149 ;  /* 0x0000009525257221 */ /* 0x000fe20000010000 */
[----:B------:R-:W3:Y:S02]  /*b450*/  MUFU.EX2 R118, R9 ;  /* 0x0000000900767308 */ /* 0x000ee40000000800 */
[----:B------:R-:W-:Y:S01]  /*b460*/  FADD.FTZ R134, R39, R134 ;  /* 0x0000008627867221 */ /* 0x000fe20000010000 */
[----:B------:R-:W-:Y:S01]  /*b470*/  FADD.FTZ R37, R126, R37 ;  /* 0x000000257e257221 */ /* 0x000fe20000010000 */
[----:B------:R3:W-:Y:S01]  /*b480*/  MUFU.EX2 R114, R8 ;  /* 0x0000000800727308 */ /* 0x0007e20000000800 */
[----:B----4-:R-:W-:Y:S01]  /*b490*/  F2FP.F16.F32.PACK_AB R14, R38, R127 ;  /* 0x0000007f260e723e */ /* 0x010fe200000000ff */
[----:B------:R-:W-:-:S02]  /*b4a0*/  FADD.FTZ R127, R127, R134 ;  /* 0x000000867f7f7221 */ /* 0x000fc40000010000 */
[----:B------:R-:W-:Y:S01]  /*b4b0*/  LDSM.16.MT88.4 R132, [R71+0x8c00] ;  /* 0x008c00004784783b */ /* 0x000fe20000004200 */
[----:B------:R-:W-:Y:S01]  /*b4c0*/  MUFU.EX2 R36, R36 ;  /* 0x0000002400247308 */ /* 0x000fe20000000800 */
[----:B------:R-:W-:Y:S01]  /*b4d0*/  FADD.FTZ R127, R38, R127 ;  /* 0x0000007f267f7221 */ /* 0x000fe20000010000 */
[----:B-----5:R-:W-:Y:S01]  /*b4e0*/  FADD.FTZ R37, R119, R37 ;  /* 0x0000002577257221 */ /* 0x020fe20000010000 */
[C---:B--2---:R-:W-:Y:S01]  /*b4f0*/  HMMA.16816.F32 R28, R12.reuse, R4, R28 ;  /* 0x000000040c1c723c */ /* 0x044fe2000000181c */
[-CC-:B------:R-:W-:Y:S01]  /*b500*/  FFMA.FTZ R4, R107, R74.reuse, -R73.reuse ;  /* 0x0000004a6b047223 */ /* 0x180fe20000010849 */
[-CC-:B------:R-:W-:Y:S01]  /*b510*/  FFMA.FTZ R5, R106, R74.reuse, -R73.reuse ;  /* 0x0000004a6a057223 */ /* 0x180fe20000010849 */
[----:B------:R-:W2:Y:S01]  /*b520*/  MUFU.EX2 R107, R115 ;  /* 0x00000073006b7308 */ /* 0x000ea20000000800 */
[-C--:B------:R-:W-:Y:S01]  /*b530*/  FFMA.FTZ R38, R61, R74.reuse, -R73 ;  /* 0x0000004a3d267223 */ /* 0x080fe20000010849 */
[----:B---3--:R-:W3:Y:S02]  /*b540*/  LDSM.16.MT88.4 R8, [R46+0x7c00] ;  /* 0x007c00002e08783b */ /* 0x008ee40000004200 */
[----:B------:R4:W-:Y:S01]  /*b550*/  MUFU.EX2 R106, R4 ;  /* 0x00000004006a7308 */ /* 0x0009e20000000800 */
[C---:B------:R-:W-:Y:S03]  /*b560*/  HMMA.16816.F32 R24, R12.reuse, R6, R24 ;  /* 0x000000060c18723c */ /* 0x040fe60000001818 */
[----:B------:R-:W-:Y:S05]  /*b570*/  MUFU.EX2 R38, R38 ;  /* 0x0000002600267308 */ /* 0x000fea0000000800 */
[C---:B-1----:R-:W-:Y:S01]  /*b580*/  HMMA.16816.F32 R40, R12.reuse, R16, R40 ;  /* 0x000000100c28723c */ /* 0x042fe20000001828 */
[-C--:B------:R-:W-:Y:S01]  /*b590*/  FFMA.FTZ R16, R88, R74.reuse, -R72 ;  /* 0x0000004a58107223 */ /* 0x080fe20000010848 */
[----:B------:R-:W-:Y:S01]  /*b5a0*/  F2FP.F16.F32.PACK_AB R17, R118, R119 ;  /* 0x000000777611723e */ /* 0x000fe200000000ff */
[----:B------:R1:W5:Y:S01]  /*b5b0*/  MUFU.EX2 R88, R89 ;  /* 0x0000005900587308 */ /* 0x0003620000000800 */
[----:B--2---:R-:W-:Y:S01]  /*b5c0*/  FADD.FTZ R127, R107, R127 ;  /* 0x0000007f6b7f7221 */ /* 0x004fe20000010000 */
[----:B----4-:R-:W-:Y:S01]  /*b5d0*/  FFMA.FTZ R4, R102, R74, -R73 ;  /* 0x0000004a66047223 */ /* 0x010fe20000010849 */
        /* <DEDUP_REMOVED lines=70> */
[----:B-----5:R-:W-:Y:S01]  /*ba40*/  F2FP.F16.F32.PACK_AB R6, R55, R56 ;  /* 0x000000383706723e */ /* 0x020fe200000000ff */
        /* <DEDUP_REMOVED lines=130> */
.L_x_4249:
        /* <DEDUP_REMOVED lines=8> */
.L_x_4250:
[----:B------:R-:W-:Y:S05]  /*c2f0*/  BSYNC.RECONVERGENT B0 ;  /* 0x0000000000007941 */ /* 0x000fea0003800200 */
.L_x_4248:
[----:B------:R-:W-:Y:S01]  /*c300*/  ISETP.GE.AND P0, PT, R174, R192, PT ;  /* 0x000000c0ae00720c */ /* 0x000fe20003f06270 */
[C---:B------:R-:W-:Y:S01]  /*c310*/  IMAD.SHL.U32 R5, R172.reuse, 0x40, RZ ;  /* 0x00000040ac057824 */ /* 0x040fe200078e00ff */
[----:B------:R-:W-:-:S04]  /*c320*/  SHF.L.U64.HI R4, R172, 0x6, R173 ;  /* 0x00000006ac047819 */ /* 0x000fc800000102ad */
[----:B------:R-:W-:-:S05]  /*c330*/  IADD3 R8, P1, PT, R5, R185, RZ ;  /* 0x000000b905087210 */ /* 0x000fca0007f3e0ff */
        /* <DEDUP_REMOVED lines=27> */
[----:B------:R-:W-:-:S04]  /*c4f0*/  @!P0 IMAD R5, R173, 0x140, RZ ;  /* 0x00000140ad058824 */ /* 0x000fc800078e02ff */
[----:B------:R-:W-:Y:S02]  /*c500*/  @!P0 IMAD.X R11, R9, 0x1, R4, P1 ;  /* 0x00000001090b8824 */ /* 0x000fe400008e0604 */
[----:B------:R-:W-:Y:S02]  /*c510*/  @!P0 IMAD R4, R173, 0x180, RZ ;  /* 0x00000180ad048824 */ /* 0x000fe400078e02ff */
[----:B------:R-:W-:Y:S01]  /*c520*/  @!P0 IMAD.IADD R15, R5, 0x1, R15 ;  /* 0x00000001050f8824 */ /* 0x000fe200078e020f */
[----:B------:R-:W-:Y:S01]  /*c530*/  @!PT LDS RZ, [RZ] ;  /* 0x00000000fffff984 */ /* 0x000fe20000000800 */
[----:B------:R-:W-:Y:S01]  /*c540*/  @!PT LDS RZ, [RZ] ;  /* 0x00000000fffff984 */ /* 0x000fe20000000800 */
[----:B------:R-:W-:Y:S01]  /*c550*/  @!PT LDS RZ, [RZ] ;  /* 0x00000000fffff984 */ /* 0x000fe20000000800 */
[----:B------:R1:W-:Y:S01]  /*c560*/  @!P0 LDGSTS.E.BYPASS.LTC128B.128 [R193+0x6000], desc[UR4][R10.64] ;  /* 0x060000000ac18fae */ /* 0x0003e2000b981a04 */
[----:B------:R-:W-:Y:S01]  /*c570*/  @!P0 IMAD.IADD R13, R4, 0x1, R13 ;  /* 0x00000001040d8824 */ /* 0x000fe200078e020d */
[C---:B------:R-:W-:Y:S02]  /*c580*/  @!P0 LEA R4, P1, R172.reuse, R8, 0x8 ;  /* 0x00000008ac048211 */ /* 0x040fe400078240ff */
[----:B------:R-:W-:Y:S02]  /*c590*/  @P0 STS.128 [R193+0x6800], RZ ;  /* 0x006800ffc1000388 */ /* 0x000fe40000000c00 */
[----:B------:R-:W-:-:S02]  /*c5a0*/  @!P0 LEA.HI.X R5, R172, R9, R173, 0x8, P1 ;  /* 0x00000009ac058211 */ /* 0x000fc400008f44ad */
        /* <DEDUP_REMOVED lines=27> */
[----:B------:R-:W-:Y:S01]  /*c760*/  IMAD.SHL.U32 R122, R45, 0x100, RZ ;  /* 0x000001002d7a7824 */ /* 0x000fe200078e00ff */
[----:B------:R-:W-:Y:S01]  /*c770*/  BSSY.RECONVERGENT B1, `(.L_x_4251) ;  /* 0x000064e000017945 */ /* 0x000fe20003800200 */
[----:B------:R-:W-:Y:S01]  /*c780*/  VIADD R114, R178, 0x8 ;  /* 0x00000008b2727836 */ /* 0x000fe20000000000 */
[----:B------:R4:W-:Y:S02]  /*c790*/  LDSM.16.M88.4 R24, [R22] ;  /* 0x000000001618783b */ /* 0x0009e40000000200 */
[----:B------:R-:W-:-:S02]  /*c7a0*/  LOP3.LUT R112, R122, R50, RZ, 0xfc, !PT ;  /* 0x000000327a707212 */ /* 0x000fc400078efcff */
[----:B------:R-:W5:Y:S03]  /*c7b0*/  LDSM.16.M88.4 R36, [R94+0x4c00] ;  /* 0x004c00005e24783b */ /* 0x000f660000000200 */
[C---:B------:R-:W-:Y:S01]  /*c7c0*/  IMAD.IADD R113, R112.reuse, 0x1, R196 ;  /* 0x0000000170717824 */ /* 0x040fe200078e02c4 */
[----:B------:R-:W-:Y:S01]  /*c7d0*/  LDSM.16.M88.4 R32, [R95+0x4c00] ;  /* 0x004c00005f20783b */ /* 0x000fe20000000200 */
[C---:B------:R-:W-:Y:S02]  /*c7e0*/  VIADD R16, R112.reuse, 0xfffffef9 ;  /* 0xfffffef970107836 */ /* 0x040fe40000000000 */
[----:B------:R-:W-:Y:S01]  /*c7f0*/  VIADD R76, R112, 0xfffffea8 ;  /* 0xfffffea8704c7836 */ /* 0x000fe20000000000 */
[----:B-1----:R-:W1:Y:S01]  /*c800*/  LDSM.16.M88.4 R8, [R94+0x1000] ;  /* 0x001000005e08783b */ /* 0x002e620000000200 */
[--C-:B------:R-:W-:Y:S01]  /*c810*/  IADD3 R118, PT, PT, R178, 0x200, -R113.reuse ;  /* 0x00000200b2767810 */ /* 0x100fe20007ffe871 */
[----:B------:R-:W-:Y:S01]  /*c820*/  VIADD R84, R112, 0xfffffeb8 ;  /* 0xfffffeb870547836 */ /* 0x000fe20000000000 */
[C---:B------:R-:W-:Y:S01]  /*c830*/  ISETP.GE.AND P4, PT, R16.reuse, R180, PT ;  /* 0x000000b41000720c */ /* 0x040fe20003f86270 */
[----:B------:R-:W-:Y:S01]  /*c840*/  LDSM.16.M88.4 R28, [R95+0x1000] ;  /* 0x001000005f1c783b */ /* 0x000fe20000000200 */
[----:B------:R-:W-:Y:S01]  /*c850*/  ISETP.GE.AND P5, PT, R16, R179, PT ;  /* 0x000000b31000720c */ /* 0x000fe20003fa6270 */
[----:B------:R-:W-:Y:S01]  /*c860*/  VIADD R92, R112, 0xfffffec8 ;  /* 0xfffffec8705c7836 */ /* 0x000fe20000000000 */
[C---:B------:R-:W-:Y:S01]  /*c870*/  ISETP.GE.AND P3, PT, R16.reuse, R176, PT ;  /* 0x000000b01000720c */ /* 0x040fe20003f66270 */
[----:B--2---:R2:W1:Y:S01]  /*c880*/  LDSM.16.M88.4 R12, [R21] ;  /* 0x00000000150c783b */ /* 0x0044620000000200 */
[----:B------:R-:W-:Y:S01]  /*c890*/  ISETP.GE.AND P2, PT, R16, R177, PT ;  /* 0x000000b11000720c */ /* 0x000fe20003f46270 */
[----:B------:R-:W-:Y:S01]  /*c8a0*/  VIADD R100, R112, 0xfffffed8 ;  /* 0xfffffed870647836 */ /* 0x000fe20000000000 */
[----:B------:R-:W-:Y:S01]  /*c8b0*/  IABS R118, R118 ;  /* 0x0000007600767213 */ /* 0x000fe20000000000 */
[----:B------:R-:W3:Y:S01]  /*c8c0*/  LDSM.16.M88.4 R16, [R94+0x1400] ;  /* 0x001400005e10783b */ /* 0x000ee20000000200 */
[----:B----4-:R-:W-:-:S02]  /*c8d0*/  IADD3 R22, PT, PT, R114, 0x1f8, -R113 ;  /* 0x000001f872167810 */ /* 0x010fc40007ffe871 */
[----:B------:R-:W-:Y:S01]  /*c8e0*/  I2FP.F32.S32 R118, R118 ;  /* 0x0000007600767245 */ /* 0x000fe20000201400 */
[----:B------:R-:W0:Y:S01]  /*c8f0*/  LDGDEPBAR ;  /* 0x00000000000079af */ /* 0x000e220000000000 */
[C-C-:B------:R-:W-:Y:S02]  /*c900*/  IADD3 R221, PT, PT, R178.reuse, 0x1e0, -R113.reuse ;  /* 0x000001e0b2dd7810 */ /* 0x140fe40007ffe871 */
[----:B------:R-:W-:Y:S02]  /*c910*/  IADD3 R216, PT, PT, R178, 0x1d0, -R113 ;  /* 0x000001d0b2d87810 */ /* 0x000fe40007ffe871 */
[----:B------:R-:W-:Y:S02]  /*c920*/  IABS R221, R221 ;  /* 0x000000dd00dd7213 */ /* 0x000fe40000000000 */
[----:B------:R-:W-:Y:S02]  /*c930*/  IABS R216, R216 ;  /* 0x000000d800d87213 */ /* 0x000fe40000000000 */
[----:B------:R-:W-:-:S02]  /*c940*/  I2FP.F32.S32 R221, R221 ;  /* 0x000000dd00dd7245 */ /* 0x000fc40000201400 */
[----:B------:R-:W-:Y:S02]  /*c950*/  I2FP.F32.S32 R216, R216 ;  /* 0x000000d800d87245 */ /* 0x000fe40000201400 */
[--C-:B------:R-:W-:Y:S01]  /*c960*/  IADD3 R47, PT, PT, R114, 0x1c8, -R113.reuse ;  /* 0x000001c8722f7810 */ /* 0x100fe20007ffe871 */
[----:B--2---:R-:W-:Y:S01]  /*c970*/  VIADD R21, R112, 0xfffffe00 ;  /* 0xfffffe0070157836 */ /* 0x004fe20000000000 */
[C---:B-----5:R-:W-:Y:S01]  /*c980*/  HMMA.16816.F32 R40, R24.reuse, R38, RZ ;  /* 0x000000261828723c */ /* 0x060fe200000018ff */
[--C-:B------:R-:W-:Y:S01]  /*c990*/  IADD3 R39, PT, PT, R114, 0x1d8, -R113.reuse ;  /* 0x000001d872277810 */ /* 0x100fe20007ffe871 */
[----:B------:R-:W-:Y:S01]  /*c9a0*/  VIADD R38, R112, 0xfffffe28 ;  /* 0xfffffe2870267836 */ /* 0x000fe20000000000 */
[C-C-:B------:R-:W-:Y:S02]  /*c9b0*/  IADD3 R209, PT, PT, R178.reuse, 0x1c0, -R113.reuse ;  /* 0x000001c0b2d17810 */ /* 0x140fe40007ffe871 */
[----:B------:R-:W-:Y:S02]  /*c9c0*/  ISETP.GE.AND P1, PT, R21, R180, PT ;  /* 0x000000b41500720c */ /* 0x000fe40003f26270 */
[----:B------:R-:W-:Y:S01]  /*c9d0*/  IABS R209, R209 ;  /* 0x000000d100d17213 */ /* 0x000fe20000000000 */
[----:B-1----:R-:W-:Y:S01]  /*c9e0*/  HMMA.16816.F32 R4, R24, R8, RZ ;  /* 0x000000081804723c */ /* 0x002fe200000018ff */
[----:B------:R-:W-:-:S02]  /*c9f0*/  IADD3 R8, PT, PT, R178, 0x107, -R113 ;  /* 0x00000107b2087810 */ /* 0x000fc40007ffe871 */
[----:B------:R-:W-:Y:S02]  /*ca00*/  I2FP.F32.S32 R209, R209 ;  /* 0x000000d100d17245 */ /* 0x000fe40000201400 */
[----:B------:R-:W-:Y:S02]  /*ca10*/  IABS R8, R8 ;  /* 0x0000000800087213 */ /* 0x000fe40000000000 */
[C-C-:B------:R-:W-:Y:S02]  /*ca20*/  IADD3 R162, PT, PT, R178.reuse, 0x1b0, -R113.reuse ;  /* 0x000001b0b2a27810 */ /* 0x140fe40007ffe871 */
[----:B------:R-:W-:Y:S02]  /*ca30*/  I2FP.F32.S32 R8, R8 ;  /* 0x0000000800087245 */ /* 0x000fe40000201400 */
[----:B------:R-:W-:Y:S01]  /*ca40*/  IABS R162, R162 ;  /* 0x000000a200a27213 */ /* 0x000fe20000000000 */
[----:B------:R-:W-:Y:S01]  /*ca50*/  HMMA.16816.F32 R40, R12, R34, R40 ;  /* 0x000000220c28723c */ /* 0x000fe20000001828 */
[----:B------:R-:W-:-:S02]  /*ca60*/  IADD3 R155, PT, PT, R178, 0x1a0, -R113 ;  /* 0x000001a0b29b7810 */ /* 0x000fc40007ffe871 */
[----:B------:R-:W-:Y:S02]  /*ca70*/  I2FP.F32.S32 R162, R162 ;  /* 0x000000a200a27245 */ /* 0x000fe40000201400 */
[----:B------:R-:W-:Y:S02]  /*ca80*/  IABS R155, R155 ;  /* 0x0000009b009b7213 */ /* 0x000fe40000000000 */
[C-C-:B------:R-:W-:Y:S01]  /*ca90*/  IADD3 R70, PT, PT, R178.reuse, 0x190, -R113.reuse ;  /* 0x00000190b2467810 */ /* 0x140fe20007ffe871 */
[----:B------:R-:W-:Y:S01]  /*caa0*/  HMMA.16816.F32 R4, R12, R28, R4 ;  /* 0x0000001c0c04723c */ /* 0x000fe20000001804 */
[----:B------:R-:W-:Y:S02]  /*cab0*/  I2FP.F32.S32 R155, R155 ;  /* 0x0000009b009b7245 */ /* 0x000fe40000201400 */
[----:B------:R-:W-:Y:S02]  /*cac0*/  IABS R70, R70 ;  /* 0x0000004600467213 */ /* 0x000fe40000000000 */
[----:B------:R-:W-:-:S02]  /*cad0*/  IADD3 R66, PT, PT, R178, 0x180, -R113 ;  /* 0x00000180b2427810 */ /* 0x000fc40007ffe871 */
[----:B------:R-:W-:Y:S02]  /*cae0*/  I2FP.F32.S32 R70, R70 ;  /* 0x0000004600467245 */ /* 0x000fe40000201400 */
[----:B------:R-:W-:Y:S02]  /*caf0*/  IABS R66, R66 ;  /* 0x0000004200427213 */ /* 0x000fe40000000000 */
[--C-:B------:R-:W-:Y:S02]  /*cb00*/  IADD3 R62, PT, PT, R178, 0x170, -R113.reuse ;  /* 0x00000170b23e7810 */ /* 0x100fe40007ffe871 */
[----:B------:R-:W-:Y:S02]  /*cb10*/  I2FP.F32.S32 R66, R66 ;  /* 0x0000004200427245 */ /* 0x000fe40000201400 */
[----:B------:R-:W-:Y:S02]  /*cb20*/  IABS R62, R62 ;  /* 0x0000003e003e7213 */ /* 0x000fe40000000000 */
[----:B------:R-:W-:-:S02]  /*cb30*/  IADD3 R72, PT, PT, R114, 0x158, -R113 ;  /* 0x0000015872487810 */ /* 0x000fc40007ffe871 */
[----:B------:R-:W-:Y:S02]  /*cb40*/  I2FP.F32.S32 R62, R62 ;  /* 0x0000003e003e7245 */ /* 0x000fe40000201400 */
[--C-:B------:R-:W-:Y:S02]  /*cb50*/  IADD3 R80, PT, PT, R178, 0x150, -R113.reuse ;  /* 0x00000150b2507810 */ /* 0x100fe40007ffe871 */
[--C-:B------:R-:W-:Y:S02]  /*cb60*/  IADD3 R82, PT, PT, R114, 0x148, -R113.reuse ;  /* 0x0000014872527810 */ /* 0x100fe40007ffe871 */
[----:B------:R-:W-:Y:S02]  /*cb70*/  IABS R80, R80 ;  /* 0x0000005000507213 */ /* 0x000fe40000000000 */
[----:B------:R-:W-:Y:S02]  /*cb80*/  IADD3 R88, PT, PT, R178, 0x140, -R113 ;  /* 0x00000140b2587810 */ /* 0x000fe40007ffe871 */
[----:B------:R-:W-:-:S02]  /*cb90*/  I2FP.F32.S32 R80, R80 ;  /* 0x0000005000507245 */ /* 0x000fc40000201400 */
[----:B------:R-:W-:Y:S02]  /*cba0*/  IABS R88, R88 ;  /* 0x0000005800587213 */ /* 0x000fe40000000000 */
[C-C-:B------:R-:W-:Y:S02]  /*cbb0*/  IADD3 R90, PT, PT, R114.reuse, 0x138, -R113.reuse ;  /* 0x00000138725a7810 */ /* 0x140fe40007ffe871 */
[----:B------:R-:W-:Y:S02]  /*cbc0*/  I2FP.F32.S32 R88, R88 ;  /* 0x0000005800587245 */ /* 0x000fe40000201400 */
[----:B------:R-:W-:-:S04]  /*cbd0*/  IADD3 R98, PT, PT, R114, 0x130, -R113 ;  /* 0x0000013072627810 */ /* 0x000fc80007ffe871 */
[----:B------:R-:W-:-:S04]  /*cbe0*/  IABS R98, R98 ;  /* 0x0000006200627213 */ /* 0x000fc80000000000 */
[----:B------:R-:W-:Y:S01]  /*cbf0*/  I2FP.F32.S32 R98, R98 ;  /* 0x0000006200627245 */ /* 0x000fe20000201400 */
[-C--:B---3--:R-:W-:Y:S01]  /*cc00*/  FMUL.FTZ R9, R43, R111.reuse ;  /* 0x0000006f2b097220 */ /* 0x088fe20000410000 */
[-C--:B------:R-:W-:Y:S01]  /*cc10*/  FMUL.FTZ R57, R41, R111.reuse ;  /* 0x0000006f29397220 */ /* 0x080fe20000410000 */
[--C-:B------:R-:W-:Y:S01]  /*cc20*/  IADD3 R41, PT, PT, R114, 0x107, -R113.reuse ;  /* 0x0000010772297810 */ /* 0x100fe20007ffe871 */
[-C--:B------:R-:W-:Y:S01]  /*cc30*/  FMUL.FTZ R4, R4, R111.reuse ;  /* 0x0000006f04047220 */ /* 0x080fe20000410000 */
[----:B------:R-:W-:Y:S01]  /*cc40*/  FMUL.FTZ R129, R6, R111 ;  /* 0x0000006f06817220 */ /* 0x000fe20000410000 */
[----:B------:R-:W-:Y:S01]  /*cc50*/  IADD3 R6, PT, PT, R114, 0x200, -R113 ;  /* 0x0000020072067810 */ /* 0x000fe20007ffe871 */
[----:B------:R-:W1:Y:S01]  /*cc60*/  MUFU.TANH R9, R9 ;  /* 0x0000000900097308 */ /* 0x000e620000002400 */
[----:B------:R-:W-:Y:S01]  /*cc70*/  IABS R41, R41 ;  /* 0x0000002900297213 */ /* 0x000fe20000000000 */
[-C--:B------:R-:W-:Y:S01]  /*cc80*/  FMUL.FTZ R23, R5, R111.reuse ;  /* 0x0000006f05177220 */ /* 0x080fe20000410000 */
[----:B------:R-:W-:Y:S01]  /*cc90*/  IABS R6, R6 ;  /* 0x0000000600067213 */ /* 0x000fe20000000000 */
[----:B------:R-:W-:Y:S01]  /*cca0*/  FMUL.FTZ R7, R7, R111 ;  /* 0x0000006f07077220 */ /* 0x000fe20000410000 */
[----:B------:R-:W-:Y:S01]  /*ccb0*/  I2FP.F32.S32 R41, R41 ;  /* 0x0000002900297245 */ /* 0x000fe20000201400 */
[----:B------:R-:W-:Y:S01]  /*ccc0*/  VIADD R5, R112, 0xfffffe01 ;  /* 0xfffffe0170057836 */ /* 0x000fe20000000000 */
[----:B------:R-:W-:Y:S01]  /*ccd0*/  I2FP.F32.S32 R6, R6 ;  /* 0x0000000600067245 */ /* 0x000fe20000201400 */
[----:B------:R-:W2:Y:S01]  /*cce0*/  MUFU.TANH R57, R57 ;  /* 0x0000003900397308 */ /* 0x000ea20000002400 */
[-C--:B------:R-:W-:Y:S01]  /*ccf0*/  FMUL.FTZ R40, R40, R111.reuse ;  /* 0x0000006f28287220 */ /* 0x080fe20000410000 */
[----:B------:R-:W-:-:S06]  /*cd00*/  FMUL.FTZ R42, R42, R111 ;  /* 0x0000006f2a2a7220 */ /* 0x000fcc0000410000 */
[----:B------:R-:W3:Y:S01]  /*cd10*/  MUFU.TANH R4, R4 ;  /* 0x0000000400047308 */ /* 0x000ee20000002400 */
[----:B-1----:R-:W-:-:S05]  /*cd20*/  FFMA.FTZ R41, -R191, R41, R9 ;  /* 0x00000029bf297223 */ /* 0x002fca0000010109 */
[----:B------:R-:W-:Y:S02]  /*cd30*/  FSEL R41, R41, -INF , P2 ;  /* 0xff80000029297808 */ /* 0x000fe40001000000 */
[----:B------:R-:W1:Y:S01]  /*cd40*/  MUFU.TANH R129, R129 ;  /* 0x0000008100817308 */ /* 0x000e620000002400 */
[----:B------:R-:W-:Y:S01]  /*cd50*/  ISETP.GE.AND P2, PT, R21, R177, PT ;  /* 0x000000b11500720c */ /* 0x000fe20003f46270 */
[----:B--2---:R-:W-:Y:S01]  /*cd60*/  FFMA.FTZ R57, -R191, R8, R57 ;  /* 0x00000008bf397223 */ /* 0x004fe20000010139 */
[----:B------:R-:W-:Y:S01]  /*cd70*/  FSEL R41, R41, -INF , !P3 ;  /* 0xff80000029297808 */ /* 0x000fe20005800000 */
[----:B------:R-:W-:Y:S01]  /*cd80*/  HMMA.16816.F32 R8, R24, R10, RZ ;  /* 0x0000000a1808723c */ /* 0x000fe200000018ff */
[----:B------:R-:W-:Y:S02]  /*cd90*/  ISETP.GE.AND P3, PT, R5, R180, PT ;  /* 0x000000b40500720c */ /* 0x000fe40003f66270 */
[----:B------:R-:W-:Y:S01]  /*cda0*/  FSEL R57, R57, -INF , P4 ;  /* 0xff80000039397808 */ /* 0x000fe20002000000 */
[----:B------:R-:W2:Y:S01]  /*cdb0*/  MUFU.TANH R123, R7 ;  /* 0x00000007007b7308 */ /* 0x000ea20000002400 */
[----:B------:R-:W-:Y:S01]  /*cdc0*/  ISETP.GE.AND P4, PT, R21, R179, PT ;  /* 0x000000b31500720c */ /* 0x000fe20003f86270 */
[----:B---3--:R-:W-:Y:S01]  /*cdd0*/  FFMA.FTZ R118, -R191, R118, R4 ;  /* 0x00000076bf767223 */ /* 0x008fe20000010104 */
[----:B------:R-:W-:-:S02]  /*cde0*/  IADD3 R4, PT, PT, R178, 0x1ff, -R113 ;  /* 0x000001ffb2047810 */ /* 0x000fc40007ffe871 */
[----:B------:R-:W-:Y:S02]  /*cdf0*/  FSEL R57, R57, -INF , !P5 ;  /* 0xff80000039397808 */ /* 0x000fe40006800000 */
[----:B------:R-:W-:Y:S01]  /*ce00*/  IABS R4, R4 ;  /* 0x0000000400047213 */ /* 0x000fe20000000000 */
[----:B------:R-:W3:Y:S01]  /*ce10*/  MUFU.TANH R23, R23 ;  /* 0x0000001700177308 */ /* 0x000ee20000002400 */
[----:B------:R-:W-:Y:S01]  /*ce20*/  FSEL R118, R118, -INF , P1 ;  /* 0xff80000076767808 */ /* 0x000fe20000800000 */
[----:B-1----:R-:W-:Y:S01]  /*ce30*/  FFMA.FTZ R129, -R191, R6, R129 ;  /* 0x00000006bf817223 */ /* 0x002fe20000010181 */
[----:B------:R-:W-:Y:S02]  /*ce40*/  IADD3 R6, PT, PT, R114, 0x1ff, -R113 ;  /* 0x000001ff72067810 */ /* 0x000fe40007ffe871 */
[----:B------:R-:W-:Y:S02]  /*ce50*/  I2FP.F32.S32 R4, R4 ;  /* 0x0000000400047245 */ /* 0x000fe40000201400 */
[----:B------:R-:W-:Y:S01]  /*ce60*/  IABS R6, R6 ;  /* 0x0000000600067213 */ /* 0x000fe20000000000 */
[----:B------:R-:W-:Y:S01]  /*ce70*/  HMMA.16816.F32 R8, R12, R30, R8 ;  /* 0x0000001e0c08723c */ /* 0x000fe20000001808 */
[----:B------:R-:W1:Y:S01]  /*ce80*/  LDSM.16.M88.4 R28, [R95+0x1400] ;  /* 0x001400005f1c783b */ /* 0x000e620000000200 */
[----:B------:R-:W-:Y:S01]  /*ce90*/  FSEL R118, R118, -INF , !P4 ;  /* 0xff80000076767808 */ /* 0x000fe20006000000 */
[----:B------:R-:W-:Y:S01]  /*cea0*/  MUFU.TANH R40, R40 ;  /* 0x0000002800287308 */ /* 0x000fe20000002400 */
[----:B------:R-:W-:-:S02]  /*ceb0*/  I2FP.F32.S32 R6, R6 ;  /* 0x0000000600067245 */ /* 0x000fc40000201400 */
[----:B------:R-:W-:Y:S02]  /*cec0*/  FSEL R129, R129, -INF , P2 ;  /* 0xff80000081817808 */ /* 0x000fe40001000000 */
[----:B------:R-:W-:Y:S01]  /*ced0*/  ISETP.GE.AND P1, PT, R5, R179, PT ;  /* 0x000000b30500720c */ /* 0x000fe20003f26270 */
[----:B--2---:R-:W-:Y:S01]  /*cee0*/  FFMA.FTZ R123, -R191, R6, R123 ;  /* 0x00000006bf7b7223 */ /* 0x004fe2000001017b */
[----:B------:R-:W-:Y:S01]  /*cef0*/  ISETP.GE.AND P4, PT, R5, R176, PT ;  /* 0x000000b00500720c */ /* 0x000fe20003f86270 */
[----:B---3--:R-:W-:Y:S01]  /*cf00*/  FFMA.FTZ R23, -R191, R4, R23 ;  /* 0x00000004bf177223 */ /* 0x008fe20000010117 */
[----:B------:R-:W-:Y:S01]  /*cf10*/  ISETP.GE.AND P2, PT, R5, R177, PT ;  /* 0x000000b10500720c */ /* 0x000fe20003f46270 */
[----:B------:R-:W-:Y:S01]  /*cf20*/  MUFU.TANH R42, R42 ;  /* 0x0000002a002a7308 */ /* 0x000fe20000002400 */
[----:B------:R-:W-:Y:S01]  /*cf30*/  HMMA.16816.F32 R4, R24, R16, RZ ;  /* 0x000000101804723c */ /* 0x000fe200000018ff */
[----:B------:R-:W-:Y:S02]  /*cf40*/  IADD3 R16, PT, PT, R178, 0x1f8, -R113 ;  /* 0x000001f8b2107810 */ /* 0x000fe40007ffe871 */
[----:B------:R-:W-:-:S02]  /*cf50*/  IABS R17, R22 ;  /* 0x0000001600117213 */ /* 0x000fc40000000000 */
[-C--:B------:R-:W-:Y:S01]  /*cf60*/  FMUL.FTZ R10, R10, R111.reuse ;  /* 0x0000006f0a0a7220 */ /* 0x080fe20000410000 */
[-C--:B------:R-:W-:Y:S01]  /*cf70*/  FMUL.FTZ R8, R8, R111.reuse ;  /* 0x0000006f08087220 */ /* 0x080fe20000410000 */
[-C--:B------:R-:W-:Y:S01]  /*cf80*/  FMUL.FTZ R119, R11, R111.reuse ;  /* 0x0000006f0b777220 */ /* 0x080fe20000410000 */
[----:B------:R-:W-:Y:S01]  /*cf90*/  IABS R16, R16 ;  /* 0x0000001000107213 */ /* 0x000fe20000000000 */
[----:B------:R-:W-:Y:S01]  /*cfa0*/  FMUL.FTZ R126, R9, R111 ;  /* 0x0000006f097e7220 */ /* 0x000fe20000410000 */
[----:B------:R-:W-:Y:S01]  /*cfb0*/  I2FP.F32.S32 R11, R17 ;  /* 0x00000011000b7245 */ /* 0x000fe20000201400 */
[----:B------:R-:W2:Y:S01]  /*cfc0*/  MUFU.TANH R10, R10 ;  /* 0x0000000a000a7308 */ /* 0x000ea20000002400 */
[----:B------:R-:W-:Y:S01]  /*cfd0*/  ISETP.GE.AND P5, PT, R21, R176, PT ;  /* 0x000000b01500720c */ /* 0x000fe20003fa6270 */
[C---:B------:R-:W-:Y:S01]  /*cfe0*/  VIADD R21, R112.reuse, 0xfffffe08 ;  /* 0xfffffe0870157836 */ /* 0x040fe20000000000 */
[----:B------:R-:W-:Y:S01]  /*cff0*/  I2FP.F32.S32 R16, R16 ;  /* 0x0000001000107245 */ /* 0x000fe20000201400 */
[----:B------:R-:W-:Y:S01]  /*d000*/  VIADD R9, R112, 0xfffffe09 ;  /* 0xfffffe0970097836 */ /* 0x000fe20000000000 */
[----:B------:R-:W-:-:S02]  /*d010*/  FSEL R129, R129, -INF , !P5 ;  /* 0xff80000081817808 */ /* 0x000fc40006800000 */
[----:B------:R-:W-:Y:S01]  /*d020*/  ISETP.GE.AND P5, PT, R21, R180, PT ;  /* 0x000000b41500720c */ /* 0x000fe20003fa6270 */
[----:B------:R-:W3:Y:S01]  /*d030*/  MUFU.TANH R8, R8 ;  /* 0x0000000800087308 */ /* 0x000ee20000002400 */
[----:B------:R-:W-:Y:S02]  /*d040*/  FSEL R23, R23, -INF , P3 ;  /* 0xff80000017177808 */ /* 0x000fe40001800000 */
[----:B------:R-:W-:Y:S02]  /*d050*/  FSEL R123, R123, -INF , P2 ;  /* 0xff8000007b7b7808 */ /* 0x000fe40001000000 */
[C---:B------:R-:W-:Y:S02]  /*d060*/  ISETP.GE.AND P3, PT, R21.reuse, R179, PT ;  /* 0x000000b31500720c */ /* 0x040fe40003f66270 */
[----:B------:R-:W-:Y:S01]  /*d070*/  ISETP.GE.AND P2, PT, R21, R177, PT ;  /* 0x000000b11500720c */ /* 0x000fe20003f46270 */
[----:B------:R-:W4:Y:S01]  /*d080*/  MUFU.TANH R119, R119 ;  /* 0x0000007700777308 */ /* 0x000f220000002400 */
[----:B-1----:R-:W-:Y:S01]  /*d090*/  HMMA.16816.F32 R4, R12, R28, R4 ;  /* 0x0000001c0c04723c */ /* 0x002fe20000001804 */
[----:B--2---:R-:W-:Y:S01]  /*d0a0*/  FFMA.FTZ R10, -R191, R11, R10 ;  /* 0x0000000bbf0a7223 */ /* 0x004fe2000001010a */
[----:B------:R-:W-:-:S02]  /*d0b0*/  IADD3 R11, PT, PT, R178, 0x1f7, -R113 ;  /* 0x000001f7b20b7810 */ /* 0x000fc40007ffe871 */
[----:B------:R-:W-:Y:S02]  /*d0c0*/  FSEL R123, R123, -INF , !P4 ;  /* 0xff8000007b7b7808 */ /* 0x000fe40006000000 */
[----:B------:R-:W-:Y:S01]  /*d0d0*/  IABS R11, R11 ;  /* 0x0000000b000b7213 */ /* 0x000fe20000000000 */
[----:B------:R-:W1:Y:S01]  /*d0e0*/  MUFU.TANH R126, R126 ;  /* 0x0000007e007e7308 */ /* 0x000e620000002400 */
[----:B------:R-:W-:Y:S01]  /*d0f0*/  FSEL R120, R10, -INF , P2 ;  /* 0xff8000000a787808 */ /* 0x000fe20001000000 */
[----:B---3--:R-:W-:Y:S01]  /*d100*/  FFMA.FTZ R16, -R191, R16, R8 ;  /* 0x00000010bf107223 */ /* 0x008fe20000010108 */
[----:B------:R-:W-:Y:S02]  /*d110*/  IADD3 R8, PT, PT, R114, 0x1f7, -R113 ;  /* 0x000001f772087810 */ /* 0x000fe40007ffe871 */
[----:B------:R-:W-:Y:S02]  /*d120*/  ISETP.GE.AND P4, PT, R9, R180, PT ;  /* 0x000000b40900720c */ /* 0x000fe40003f86270 */
[----:B------:R-:W-:Y:S01]  /*d130*/  FSEL R121, R16, -INF , P5 ;  /* 0xff80000010797808 */ /* 0x000fe20002800000 */
[----:B------:R-:W-:Y:S01]  /*d140*/  IMAD.MOV.U32 R16, RZ, RZ, R11 ;  /* 0x000000ffff107224 */ /* 0x000fe200078e000b */
[----:B------:R-:W-:-:S02]  /*d150*/  IABS R8, R8 ;  /* 0x0000000800087213 */ /* 0x000fc40000000000 */
[----:B------:R-:W-:Y:S01]  /*d160*/  FSEL R121, R121, -INF , !P3 ;  /* 0xff80000079797808 */ /* 0x000fe20005800000 */
[-C--:B------:R-:W-:Y:S01]  /*d170*/  FMUL.FTZ R4, R4, R111.reuse ;  /* 0x0000006f04047220 */ /* 0x080fe20000410000 */
[----:B------:R-:W-:Y:S01]  /*d180*/  I2FP.F32.S32 R11, R8 ;  /* 0x00000008000b7245 */ /* 0x000fe20000201400 */
[-C--:B------:R-:W-:Y:S01]  /*d190*/  FMUL.FTZ R128, R6, R111.reuse ;  /* 0x0000006f06807220 */ /* 0x080fe20000410000 */
[----:B------:R-:W-:Y:S01]  /*d1a0*/  I2FP.F32.S32 R8, R16 ;  /* 0x0000001000087245 */ /* 0x000fe20000201400 */
[----:B------:R-:W-:Y:S01]  /*d1b0*/  FMUL.FTZ R34, R5, R111 ;  /* 0x0000006f05227220 */ /* 0x000fe20000410000 */
[----:B------:R-:W-:Y:S01]  /*d1c0*/  ISETP.GE.AND P5, PT, R9, R179, PT ;  /* 0x000000b30900720c */ /* 0x000fe20003fa6270 */
[----:B----4-:R-:W-:Y:S01]  /*d1d0*/  FFMA.FTZ R119, -R191, R11, R119 ;  /* 0x0000000bbf777223 */ /* 0x010fe20000010177 */
[----:B------:R-:W-:Y:S01]  /*d1e0*/  ISETP.GE.AND P3, PT, R9, R176, PT ;  /* 0x000000b00900720c */ /* 0x000fe20003f66270 */
[----:B-1----:R-:W-:Y:S01]  /*d1f0*/  FFMA.FTZ R126, -R191, R8, R126 ;  /* 0x00000008bf7e7223 */ /* 0x002fe2000001017e */
[----:B------:R-:W-:Y:S01]  /*d200*/  ISETP.GE.AND P2, PT, R9, R177, PT ;  /* 0x000000b10900720c */ /* 0x000fe20003f46270 */
[----:B------:R-:W-:Y:S01]  /*d210*/  HMMA.16816.F32 R16, R24, R18, RZ ;  /* 0x000000121810723c */ /* 0x000fe200000018ff */
[----:B------:R-:W1:Y:S01]  /*d220*/  LDSM.16.M88.4 R8, [R94+0x1800] ;  /* 0x001800005e08783b */ /* 0x000e620000000200 */
[----:B------:R-:W-:Y:S01]  /*d230*/  MUFU.TANH R4, R4 ;  /* 0x0000000400047308 */ /* 0x000fe20000002400 */
[----:B------:R-:W-:Y:S01]  /*d240*/  FSEL R130, R23, -INF , !P1 ;  /* 0xff80000017827808 */ /* 0x000fe20004800000 */
[----:B------:R-:W-:Y:S01]  /*d250*/  FMUL.FTZ R7, R7, R111 ;  /* 0x0000006f07077220 */ /* 0x000fe20000410000 */
[--C-:B------:R-:W-:Y:S01]  /*d260*/  IADD3 R6, PT, PT, R114, 0x1f0, -R113.reuse ;  /* 0x000001f072067810 */ /* 0x100fe20007ffe871 */
[----:B------:R-:W-:Y:S01]  /*d270*/  VIADD R5, R112, 0xfffffe11 ;  /* 0xfffffe1170057836 */ /* 0x000fe20000000000 */
[----:B------:R-:W-:Y:S01]  /*d280*/  IADD3 R22, PT, PT, R178, 0x1f0, -R113 ;  /* 0x000001f0b2167810 */ /* 0x000fe20007ffe871 */
[C---:B------:R-:W-:Y:S01]  /*d290*/  VIADD R23, R112.reuse, 0xfffffe18 ;  /* 0xfffffe1870177836 */ /* 0x040fe20000000000 */
[----:B------:R-:W-:Y:S01]  /*d2a0*/  ISETP.GE.AND P1, PT, R21, R176, PT ;  /* 0x000000b01500720c */ /* 0x000fe20003f26270 */
[----:B------:R-:W2:Y:S01]  /*d2b0*/  MUFU.TANH R128, R128 ;  /* 0x0000008000807308 */ /* 0x000ea20000002400 */
[----:B------:R-:W-:Y:S01]  /*d2c0*/  VIADD R21, R112, 0xfffffe10 ;  /* 0xfffffe1070157836 */ /* 0x000fe20000000000 */
[----:B------:R-:W-:-:S02]  /*d2d0*/  FSEL R126, R126, -INF , P4 ;  /* 0xff8000007e7e7808 */ /* 0x000fc40002000000 */
[----:B------:R-:W-:Y:S02]  /*d2e0*/  IABS R6, R6 ;  /* 0x0000000600067213 */ /* 0x000fe40000000000 */
[----:B------:R-:W-:Y:S02]  /*d2f0*/  IABS R22, R22 ;  /* 0x0000001600167213 */ /* 0x000fe40000000000 */
[----:B------:R-:W-:Y:S01]  /*d300*/  FSEL R120, R120, -INF , !P1 ;  /* 0xff80000078787808 */ /* 0x000fe20004800000 */
[----:B------:R-:W3:Y:S01]  /*d310*/  MUFU.TANH R127, R7 ;  /* 0x00000007007f7308 */ /* 0x000ee20000002400 */
[----:B------:R-:W-:Y:S01]  /*d320*/  FSEL R126, R126, -INF , !P5 ;  /* 0xff8000007e7e7808 */ /* 0x000fe20006800000 */
[----:B------:R-:W-:Y:S01]  /*d330*/  HMMA.16816.F32 R16, R12, R30, R16 ;  /* 0x0000001e0c10723c */ /* 0x000fe20000001810 */
[----:B------:R-:W-:Y:S01]  /*d340*/  FSEL R119, R119, -INF , P2 ;  /* 0xff80000077777808 */ /* 0x000fe20001000000 */
[----:B------:R-:W4:Y:S01]  /*d350*/  LDSM.16.M88.4 R28, [R95+0x1800] ;  /* 0x001800005f1c783b */ /* 0x000f220000000200 */
[----:B------:R-:W-:-:S02]  /*d360*/  ISETP.GE.AND P1, PT, R21, R180, PT ;  /* 0x000000b41500720c */ /* 0x000fc40003f26270 */
[C---:B------:R-:W-:Y:S01]  /*d370*/  ISETP.GE.AND P4, PT, R21.reuse, R179, PT ;  /* 0x000000b31500720c */ /* 0x040fe20003f86270 */
[----:B------:R-:W5:Y:S01]  /*d380*/  MUFU.TANH R34, R34 ;  /* 0x0000002200227308 */ /* 0x000f620000002400 */
[C---:B------:R-:W-:Y:S02]  /*d390*/  ISETP.GE.AND P5, PT, R21.reuse, R176, PT ;  /* 0x000000b01500720c */ /* 0x040fe40003fa6270 */
[----:B------:R-:W-:Y:S02]  /*d3a0*/  ISETP.GE.AND P2, PT, R21, R177, PT ;  /* 0x000000b11500720c */ /* 0x000fe40003f46270 */
[----:B------:R-:W-:Y:S02]  /*d3b0*/  I2FP.F32.S32 R6, R6 ;  /* 0x0000000600067245 */ /* 0x000fe40000201400 */
[----:B------:R-:W-:Y:S02]  /*d3c0*/  I2FP.F32.S32 R21, R22 ;  /* 0x0000001600157245 */ /* 0x000fe40000201400 */
[----:B------:R-:W-:Y:S01]  /*d3d0*/  FSEL R119, R119, -INF , !P3 ;  /* 0xff80000077777808 */ /* 0x000fe20005800000 */
[C---:B--2---:R-:W-:Y:S01]  /*d3e0*/  FFMA.FTZ R128, -R191.reuse, R6, R128 ;  /* 0x00000006bf807223 */ /* 0x044fe20000010180 */
[--C-:B------:R-:W-:Y:S01]  /*d3f0*/  IADD3 R6, PT, PT, R114, 0x1ef, -R113.reuse ;  /* 0x000001ef72067810 */ /* 0x100fe20007ffe871 */
[----:B------:R-:W-:Y:S01]  /*d400*/  FFMA.FTZ R21, -R191, R21, R4 ;  /* 0x00000015bf157223 */ /* 0x000fe20000010104 */
[----:B------:R-:W-:Y:S01]  /*d410*/  IADD3 R4, PT, PT, R178, 0x1ef, -R113 ;  /* 0x000001efb2047810 */ /* 0x000fe20007ffe871 */
[-C--:B------:R-:W-:Y:S01]  /*d420*/  FMUL.FTZ R18, R18, R111.reuse ;  /* 0x0000006f12127220 */ /* 0x080fe20000410000 */
[----:B------:R-:W-:Y:S01]  /*d430*/  IABS R6, R6 ;  /* 0x0000000600067213 */ /* 0x000fe20000000000 */
[-C--:B------:R-:W-:Y:S01]  /*d440*/  FMUL.FTZ R17, R17, R111.reuse ;  /* 0x0000006f11117220 */ /* 0x080fe20000410000 */
[----:B------:R-:W-:Y:S01]  /*d450*/  IABS R4, R4 ;  /* 0x0000000400047213 */ /* 0x000fe20000000000 */
[----:B------:R-:W-:Y:S01]  /*d460*/  FMUL.FTZ R19, R19, R111 ;  /* 0x0000006f13137220 */ /* 0x000fe20000410000 */
[----:B------:R-:W-:Y:S01]  /*d470*/  FSEL R21, R21, -INF , P1 ;  /* 0xff80000015157808 */ /* 0x000fe20000800000 */
[----:B------:R-:W2:Y:S01]  /*d480*/  MUFU.TANH R18, R18 ;  /* 0x0000001200127308 */ /* 0x000ea20000002400 */
[----:B------:R-:W-:-:S02]  /*d490*/  I2FP.F32.S32 R6, R6 ;  /* 0x0000000600067245 */ /* 0x000fc40000201400 */
[----:B------:R-:W-:Y:S02]  /*d4a0*/  I2FP.F32.S32 R4, R4 ;  /* 0x0000000400047245 */ /* 0x000fe40000201400 */
[----:B------:R-:W-:Y:S01]  /*d4b0*/  FSEL R21, R21, -INF , !P4 ;  /* 0xff80000015157808 */ /* 0x000fe20006000000 */
[C---:B---3--:R-:W-:Y:S01]  /*d4c0*/  FFMA.FTZ R127, -R191.reuse, R6, R127 ;  /* 0x00000006bf7f7223 */ /* 0x048fe2000001017f */
[----:B------:R-:W-:Y:S01]  /*d4d0*/  FSEL R128, R128, -INF , P2 ;  /* 0xff80000080807808 */ /* 0x000fe20001000000 */
[----:B-----5:R-:W-:Y:S01]  /*d4e0*/  FFMA.FTZ R34, -R191, R4, R34 ;  /* 0x00000004bf227223 */ /* 0x020fe20000010122 */
[C---:B------:R-:W-:Y:S01]  /*d4f0*/  ISETP.GE.AND P3, PT, R5.reuse, R180, PT ;  /* 0x000000b40500720c */ /* 0x040fe20003f66270 */
[----:B------:R3:W-:Y:S01]  /*d500*/  MUFU.TANH R224, R17 ;  /* 0x0000001100e07308 */ /* 0x0007e20000002400 */
[C---:B------:R-:W-:Y:S02]  /*d510*/  ISETP.GE.AND P1, PT, R5.reuse, R179, PT ;  /* 0x000000b30500720c */ /* 0x040fe40003f26270 */
[----:B------:R-:W-:-:S02]  /*d520*/  ISETP.GE.AND P4, PT, R5, R176, PT ;  /* 0x000000b00500720c */ /* 0x000fc40003f86270 */
[----:B------:R-:W-:Y:S02]  /*d530*/  ISETP.GE.AND P2, PT, R5, R177, PT ;  /* 0x000000b10500720c */ /* 0x000fe40003f46270 */
[----:B-1----:R-:W-:Y:S01]  /*d540*/  HMMA.16816.F32 R4, R24, R8, RZ ;  /* 0x000000081804723c */ /* 0x002fe200000018ff */
[----:B------:R-:W-:Y:S01]  /*d550*/  FMUL.FTZ R8, R16, R111 ;  /* 0x0000006f10087220 */ /* 0x000fe20000410000 */
[--C-:B------:R-:W-:Y:S02]  /*d560*/  IADD3 R22, PT, PT, R114, 0x1e8, -R113.reuse ;  /* 0x000001e872167810 */ /* 0x100fe40007ffe871 */
[----:B------:R-:W-:Y:S02]  /*d570*/  IADD3 R16, PT, PT, R178, 0x1e8, -R113 ;  /* 0x000001e8b2107810 */ /* 0x000fe40007ffe871 */
[----:B------:R-:W-:Y:S01]  /*d580*/  IABS R9, R22 ;  /* 0x0000001600097213 */ /* 0x000fe20000000000 */
[----:B------:R-:W1:Y:S01]  /*d590*/  MUFU.TANH R8, R8 ;  /* 0x0000000800087308 */ /* 0x000e620000002400 */
[----:B------:R-:W-:-:S02]  /*d5a0*/  IABS R16, R16 ;  /* 0x0000001000107213 */ /* 0x000fc40000000000 */
[----:B------:R-:W-:Y:S02]  /*d5b0*/  I2FP.F32.S32 R9, R9 ;  /* 0x0000000900097245 */ /* 0x000fe40000201400 */
[----:B------:R-:W-:Y:S02]  /*d5c0*/  I2FP.F32.S32 R16, R16 ;  /* 0x0000001000107245 */ /* 0x000fe40000201400 */
[--C-:B---3--:R-:W-:Y:S01]  /*d5d0*/  IADD3 R17, PT, PT, R178, 0x1e7, -R113.reuse ;  /* 0x000001e7b2117810 */ /* 0x108fe20007ffe871 */
[----:B--2---:R-:W-:Y:S01]  /*d5e0*/  FFMA.FTZ R9, -R191, R9, R18 ;  /* 0x00000009bf097223 */ /* 0x004fe20000010112 */
[----:B------:R-:W-:Y:S01]  /*d5f0*/  FSEL R128, R128, -INF , !P5 ;  /* 0xff80000080807808 */ /* 0x000fe20006800000 */
[----:B------:R-:W2:Y:S01]  /*d600*/  MUFU.TANH R22, R19 ;  /* 0x0000001300167308 */ /* 0x000ea20000002400 */
[----:B------:R-:W-:Y:S02]  /*d610*/  ISETP.GE.AND P5, PT, R23, R180, PT ;  /* 0x000000b41700720c */ /* 0x000fe40003fa6270 */
[----:B------:R-:W-:Y:S01]  /*d620*/  IABS R17, R17 ;  /* 0x0000001100117213 */ /* 0x000fe20000000000 */
[----:B----4-:R-:W-:Y:S01]  /*d630*/  HMMA.16816.F32 R4, R12, R28, R4 ;  /* 0x0000001c0c04723c */ /* 0x010fe20000001804 */
[----:B------:R-:W-:Y:S01]  /*d640*/  FSEL R34, R34, -INF , P3 ;  /* 0xff80000022227808 */ /* 0x000fe20001800000 */
[----:B------:R-:W-:Y:S01]  /*d650*/  VIADD R28, R112, 0xfffffe20 ;  /* 0xfffffe20701c7836 */ /* 0x000fe20000000000 */
[----:B------:R-:W-:Y:S01]  /*d660*/  FSEL R127, R127, -INF , P2 ;  /* 0xff8000007f7f7808 */ /* 0x000fe20001000000 */
[----:B-1----:R-:W-:Y:S01]  /*d670*/  FFMA.FTZ R18, -R191, R16, R8 ;  /* 0x00000010bf127223 */ /* 0x002fe20000010108 */
[----:B------:R-:W-:Y:S01]  /*d680*/  IADD3 R8, PT, PT, R114, 0x1e7, -R113 ;  /* 0x000001e772087810 */ /* 0x000fe20007ffe871 */
[----:B------:R-:W-:Y:S01]  /*d690*/  VIADD R16, R112, 0xfffffe19 ;  /* 0xfffffe1970107836 */ /* 0x000fe20000000000 */
[----:B------:R-:W-:-:S02]  /*d6a0*/  ISETP.GE.AND P2, PT, R23, R177, PT ;  /* 0x000000b11700720c */ /* 0x000fc40003f46270 */
[----:B------:R-:W-:Y:S01]  /*d6b0*/  FSEL R225, R18, -INF , P5 ;  /* 0xff80000012e17808 */ /* 0x000fe20002800000 */
[----:B------:R-:W-:Y:S01]  /*d6c0*/  IMAD.MOV.U32 R18, RZ, RZ, R17 ;  /* 0x000000ffff127224 */ /* 0x000fe200078e0011 */
[----:B------:R-:W-:Y:S02]  /*d6d0*/  IABS R8, R8 ;  /* 0x0000000800087213 */ /* 0x000fe40000000000 */
[----:B------:R-:W-:Y:S02]  /*d6e0*/  FSEL R226, R34, -INF , !P1 ;  /* 0xff80000022e27808 */ /* 0x000fe40004800000 */
[----:B------:R-:W-:Y:S02]  /*d6f0*/  I2FP.F32.S32 R17, R8 ;  /* 0x0000000800117245 */ /* 0x000fe40000201400 */
[----:B------:R-:W-:Y:S02]  /*d700*/  I2FP.F32.S32 R8, R18 ;  /* 0x0000001200087245 */ /* 0x000fe40000201400 */
[----:B------:R-:W-:Y:S01]  /*d710*/  ISETP.GE.AND P3, PT, R23, R179, PT ;  /* 0x000000b31700720c */ /* 0x000fe20003f66270 */
[----:B--2---:R-:W-:Y:S01]  /*d720*/  FFMA.FTZ R22, -R191, R17, R22 ;  /* 0x00000011bf167223 */ /* 0x004fe20000010116 */
[----:B------:R-:W-:Y:S01]  /*d730*/  ISETP.GE.AND P1, PT, R23, R176, PT ;  /* 0x000000b01700720c */ /* 0x000fe20003f26270 */
[----:B------:R-:W-:Y:S01]  /*d740*/  FFMA.FTZ R224, -R191, R8, R224 ;  /* 0x00000008bfe07223 */ /* 0x000fe200000101e0 */
[----:B------:R-:W-:Y:S01]  /*d750*/  FSEL R23, R9, -INF , P2 ;  /* 0xff80000009177808 */ /* 0x000fe20001000000 */
[-C--:B------:R-:W-:Y:S01]  /*d760*/  FMUL.FTZ R4, R4, R111.reuse ;  /* 0x0000006f04047220 */ /* 0x080fe20000410000 */
[----:B------:R-:W-:Y:S01]  /*d770*/  HMMA.16816.F32 R8, R24, R10, RZ ;  /* 0x0000000a1808723c */ /* 0x000fe200000018ff */
[----:B------:R-:W-:Y:S01]  /*d780*/  FSEL R127, R127, -INF , !P4 ;  /* 0xff8000007f7f7808 */ /* 0x000fe20006000000 */
[-C--:B------:R-:W-:Y:S01]  /*d790*/  FMUL.FTZ R35, R6, R111.reuse ;  /* 0x0000006f06237220 */ /* 0x080fe20000410000 */
[----:B------:R-:W-:Y:S01]  /*d7a0*/  FSEL R225, R225, -INF , !P3 ;  /* 0xff800000e1e17808 */ /* 0x000fe20005800000 */
[----:B------:R-:W-:Y:S01]  /*d7b0*/  FMUL.FTZ R43, R5, R111 ;  /* 0x0000006f052b7220 */ /* 0x000fe20000410000 */
[C---:B------:R-:W-:Y:S01]  /*d7c0*/  ISETP.GE.AND P4, PT, R16.reuse, R180, PT ;  /* 0x000000b41000720c */ /* 0x040fe20003f86270 */
[----:B------:R-:W1:Y:S01]  /*d7d0*/  MUFU.TANH R4, R4 ;  /* 0x0000000400047308 */ /* 0x000e620000002400 */
[C---:B------:R-:W-:Y:S01]  /*d7e0*/  ISETP.GE.AND P5, PT, R16.reuse, R179, PT ;  /* 0x000000b31000720c */ /* 0x040fe20003fa6270 */
[----:B------:R-:W-:Y:S01]  /*d7f0*/  FMUL.FTZ R7, R7, R111 ;  /* 0x0000006f07077220 */ /* 0x000fe20000410000 */
[----:B------:R-:W-:Y:S01]  /*d800*/  ISETP.GE.AND P3, PT, R16, R176, PT ;  /* 0x000000b01000720c */ /* 0x000fe20003f66270 */
[----:B------:R-:W-:Y:S01]  /*d810*/  VIADD R5, R112, 0xfffffe21 ;  /* 0xfffffe2170057836 */ /* 0x000fe20000000000 */
[----:B------:R-:W-:-:S02]  /*d820*/  ISETP.GE.AND P2, PT, R16, R177, PT ;  /* 0x000000b11000720c */ /* 0x000fc40003f46270 */
[----:B------:R-:W2:Y:S01]  /*d830*/  LDSM.16.M88.4 R16, [R94+0x1c00] ;  /* 0x001c00005e10783b */ /* 0x000ea20000000200 */
[----:B------:R-:W3:Y:S01]  /*d840*/  MUFU.TANH R35, R35 ;  /* 0x0000002300237308 */ /* 0x000ee20000002400 */
[----:B------:R-:W-:Y:S02]  /*d850*/  IADD3 R6, PT, PT, R114, 0x1e0, -R113 ;  /* 0x000001e072067810 */ /* 0x000fe40007ffe871 */
[----:B------:R-:W-:Y:S02]  /*d860*/  FSEL R224, R224, -INF , P4 ;  /* 0xff800000e0e07808 */ /* 0x000fe40002000000 */
[----:B------:R-:W-:Y:S01]  /*d870*/  IABS R6, R6 ;  /* 0x0000000600067213 */ /* 0x000fe20000000000 */
[----:B------:R-:W-:Y:S01]  /*d880*/  HMMA.16816.F32 R8, R12, R30, R8 ;  /* 0x0000001e0c08723c */ /* 0x000fe20000001808 */
[----:B------:R-:W-:Y:S01]  /*d890*/  FSEL R23, R23, -INF , !P1 ;  /* 0xff80000017177808 */ /* 0x000fe20004800000 */
[----:B------:R-:W4:Y:S01]  /*d8a0*/  MUFU.TANH R34, R7 ;  /* 0x0000000700227308 */ /* 0x000f220000002400 */
[----:B------:R-:W-:Y:S01]  /*d8b0*/  FSEL R224, R224, -INF , !P5 ;  /* 0xff800000e0e07808 */ /* 0x000fe20006800000 */
[----:B-1----:R-:W-:Y:S01]  /*d8c0*/  FFMA.FTZ R221, -R191, R221, R4 ;  /* 0x000000ddbfdd7223 */ /* 0x002fe20000010104 */
[----:B------:R-:W-:-:S02]  /*d8d0*/  FSEL R22, R22, -INF , P2 ;  /* 0xff80000016167808 */ /* 0x000fc40001000000 */
[C---:B------:R-:W-:Y:S02]  /*d8e0*/  ISETP.GE.AND P1, PT, R28.reuse, R180, PT ;  /* 0x000000b41c00720c */ /* 0x040fe40003f26270 */
[C---:B------:R-:W-:Y:S01]  /*d8f0*/  ISETP.GE.AND P4, PT, R28.reuse, R179, PT ;  /* 0x000000b31c00720c */ /* 0x040fe20003f86270 */
[----:B------:R-:W1:Y:S01]  /*d900*/  MUFU.TANH R43, R43 ;  /* 0x0000002b002b7308 */ /* 0x000e620000002400 */
[C---:B------:R-:W-:Y:S02]  /*d910*/  ISETP.GE.AND P5, PT, R28.reuse, R176, PT ;  /* 0x000000b01c00720c */ /* 0x040fe40003fa6270 */
[----:B------:R-:W-:Y:S02]  /*d920*/  ISETP.GE.AND P2, PT, R28, R177, PT ;  /* 0x000000b11c00720c */ /* 0x000fe40003f46270 */
[----:B------:R-:W-:Y:S01]  /*d930*/  I2FP.F32.S32 R6, R6 ;  /* 0x0000000600067245 */ /* 0x000fe20000201400 */
[----:B------:R-:W5:Y:S01]  /*d940*/  LDSM.16.M88.4 R28, [R95+0x1c00] ;  /* 0x001c00005f1c783b */ /* 0x000f620000000200 */
[----:B------:R-:W-:-:S02]  /*d950*/  IADD3 R4, PT, PT, R178, 0x1df, -R113 ;  /* 0x000001dfb2047810 */ /* 0x000fc40007ffe871 */
[-C--:B------:R-:W-:Y:S01]  /*d960*/  FMUL.FTZ R10, R10, R111.reuse ;  /* 0x0000006f0a0a7220 */ /* 0x080fe20000410000 */
[----:B---3--:R-:W-:Y:S01]  /*d970*/  FFMA.FTZ R35, -R191, R6, R35 ;  /* 0x00000006bf237223 */ /* 0x008fe20000010123 */
[----:B------:R-:W-:Y:S01]  /*d980*/  IADD3 R6, PT, PT, R114, 0x1df, -R113 ;  /* 0x000001df72067810 */ /* 0x000fe20007ffe871 */
[-C--:B------:R-:W-:Y:S01]  /*d990*/  FMUL.FTZ R8, R8, R111.reuse ;  /* 0x0000006f08087220 */ /* 0x080fe20000410000 */
[----:B------:R-:W-:Y:S01]  /*d9a0*/  IABS R4, R4 ;  /* 0x0000000400047213 */ /* 0x000fe20000000000 */
[----:B------:R-:W-:Y:S01]  /*d9b0*/  FMUL.FTZ R222, R11, R111 ;  /* 0x0000006f0bde7220 */ /* 0x000fe20000410000 */
[----:B------:R-:W-:Y:S01]  /*d9c0*/  IABS R6, R6 ;  /* 0x0000000600067213 */ /* 0x000fe20000000000 */
[----:B------:R-:W3:Y:S01]  /*d9d0*/  MUFU.TANH R10, R10 ;  /* 0x0000000a000a7308 */ /* 0x000ee20000002400 */
[----:B------:R-:W-:Y:S02]  /*d9e0*/  FSEL R221, R221, -INF , P1 ;  /* 0xff800000dddd7808 */ /* 0x000fe40000800000 */
[----:B------:R-:W-:-:S02]  /*d9f0*/  I2FP.F32.S32 R6, R6 ;  /* 0x0000000600067245 */ /* 0x000fc40000201400 */
[----:B------:R-:W-:Y:S02]  /*da00*/  I2FP.F32.S32 R4, R4 ;  /* 0x0000000400047245 */ /* 0x000fe40000201400 */
[----:B------:R-:W-:Y:S01]  /*da10*/  FSEL R22, R22, -INF , !P3 ;  /* 0xff80000016167808 */ /* 0x000fe20005800000 */
[----:B----4-:R-:W-:Y:S01]  /*da20*/  FFMA.FTZ R34, -R191, R6, R34 ;  /* 0x00000006bf227223 */ /* 0x010fe20000010122 */
[----:B------:R-:W-:Y:S01]  /*da30*/  FSEL R221, R221, -INF , !P4 ;  /* 0xff800000dddd7808 */ /* 0x000fe20006000000 */
[----:B-1----:R-:W-:Y:S01]  /*da40*/  FFMA.FTZ R43, -R191, R4, R43 ;  /* 0x00000004bf2b7223 */ /* 0x002fe2000001012b */
[----:B------:R-:W-:Y:S01]  /*da50*/  FSEL R35, R35, -INF , P2 ;  /* 0xff80000023237808 */ /* 0x000fe20001000000 */
[----:B------:R-:W1:Y:S01]  /*da60*/  MUFU.TANH R8, R8 ;  /* 0x0000000800087308 */ /* 0x000e620000002400 */
[C---:B------:R-:W-:Y:S02]  /*da70*/  ISETP.GE.AND P3, PT, R5.reuse, R180, PT ;  /* 0x000000b40500720c */ /* 0x040fe40003f66270 */
[----:B------:R-:W-:-:S02]  /*da80*/  ISETP.GE.AND P1, PT, R5, R179, PT ;  /* 0x000000b30500720c */ /* 0x000fc40003f26270 */
[C---:B------:R-:W-:Y:S02]  /*da90*/  ISETP.GE.AND P4, PT, R5.reuse, R176, PT ;  /* 0x000000b00500720c */ /* 0x040fe40003f86270 */
[----:B------:R-:W-:Y:S01]  /*daa0*/  ISETP.GE.AND P2, PT, R5, R177, PT ;  /* 0x000000b10500720c */ /* 0x000fe20003f46270 */
[----:B------:R-:W4:Y:S01]  /*dab0*/  MUFU.TANH R222, R222 ;  /* 0x000000de00de7308 */ /* 0x000f220000002400 */
[----:B--2---:R-:W-:Y:S01]  /*dac0*/  HMMA.16816.F32 R4, R24, R16, RZ ;  /* 0x000000101804723c */ /* 0x004fe200000018ff */
[----:B------:R-:W-:Y:S02]  /*dad0*/  IADD3 R16, PT, PT, R178, 0x1d8, -R113 ;  /* 0x000001d8b2107810 */ /* 0x000fe40007ffe871 */
[----:B------:R-:W-:Y:S01]  /*dae0*/  IABS R17, R39 ;  /* 0x0000002700117213 */ /* 0x000fe20000000000 */
[----:B------:R-:W-:Y:S01]  /*daf0*/  FMUL.FTZ R39, R9, R111 ;  /* 0x0000006f09277220 */ /* 0x000fe20000410000 */
[----:B------:R-:W-:Y:S01]  /*db00*/  IABS R16, R16 ;  /* 0x0000001000107213 */ /* 0x000fe20000000000 */
[----:B------:R-:W-:Y:S01]  /*db10*/  VIADD R9, R112, 0xfffffe29 ;  /* 0xfffffe2970097836 */ /* 0x000fe20000000000 */
[----:B------:R-:W-:-:S02]  /*db20*/  I2FP.F32.S32 R11, R17 ;  /* 0x00000011000b7245 */ /* 0x000fc40000201400 */
[----:B------:R-:W-:Y:S01]  /*db30*/  I2FP.F32.S32 R16, R16 ;  /* 0x0000001000107245 */ /* 0x000fe20000201400 */
[----:B------:R-:W2:Y:S01]  /*db40*/  MUFU.TANH R39, R39 ;  /* 0x0000002700277308 */ /* 0x000ea20000002400 */
[----:B------:R-:W-:Y:S01]  /*db50*/  FSEL R35, R35, -INF , !P5 ;  /* 0xff80000023237808 */ /* 0x000fe20006800000 */
[C---:B---3--:R-:W-:Y:S01]  /*db60*/  FFMA.FTZ R10, -R191.reuse, R11, R10 ;  /* 0x0000000bbf0a7223 */ /* 0x048fe2000001010a */
[--C-:B------:R-:W-:Y:S01]  /*db70*/  IADD3 R11, PT, PT, R178, 0x1d7, -R113.reuse ;  /* 0x000001d7b20b7810 */ /* 0x100fe20007ffe871 */
[----:B-1----:R-:W-:Y:S01]  /*db80*/  FFMA.FTZ R16, -R191, R16, R8 ;  /* 0x00000010bf107223 */ /* 0x002fe20000010108 */
[----:B------:R-:W-:Y:S02]  /*db90*/  ISETP.GE.AND P5, PT, R38, R180, PT ;  /* 0x000000b42600720c */ /* 0x000fe40003fa6270 */
[----:B------:R-:W-:Y:S02]  /*dba0*/  IABS R11, R11 ;  /* 0x0000000b000b7213 */ /* 0x000fe40000000000 */
[----:B------:R-:W-:Y:S01]  /*dbb0*/  IADD3 R8, PT, PT, R114, 0x1d7, -R113 ;  /* 0x000001d772087810 */ /* 0x000fe20007ffe871 */
[----:B-----5:R-:W-:Y:S01]  /*dbc0*/  HMMA.16816.F32 R4, R12, R28, R4 ;  /* 0x0000001c0c04723c */ /* 0x020fe20000001804 */
[----:B------:R-:W-:Y:S01]  /*dbd0*/  FSEL R218, R16, -INF , P5 ;  /* 0xff80000010da7808 */ /* 0x000fe20002800000 */
[----:B------:R-:W-:Y:S01]  /*dbe0*/  IMAD.MOV.U32 R16, RZ, RZ, R11 ;  /* 0x000000ffff107224 */ /* 0x000fe200078e000b */
[----:B------:R-:W-:Y:S01]  /*dbf0*/  IABS R8, R8 ;  /* 0x0000000800087213 */ /* 0x000fe20000000000 */
[----:B------:R-:W-:Y:S01]  /*dc00*/  VIADD R28, R112, 0xfffffe30 ;  /* 0xfffffe30701c7836 */ /* 0x000fe20000000000 */
[----:B------:R-:W-:-:S02]  /*dc10*/  FSEL R43, R43, -INF , P3 ;  /* 0xff8000002b2b7808 */ /* 0x000fc40001800000 */
[----:B------:R-:W-:Y:S02]  /*dc20*/  FSEL R34, R34, -INF , P2 ;  /* 0xff80000022227808 */ /* 0x000fe40001000000 */
[----:B------:R-:W-:Y:S02]  /*dc30*/  I2FP.F32.S32 R11, R8 ;  /* 0x00000008000b7245 */ /* 0x000fe40000201400 */
[C---:B------:R-:W-:Y:S02]  /*dc40*/  ISETP.GE.AND P3, PT, R38.reuse, R179, PT ;  /* 0x000000b32600720c */ /* 0x040fe40003f66270 */
[----:B------:R-:W-:Y:S01]  /*dc50*/  ISETP.GE.AND P2, PT, R38, R177, PT ;  /* 0x000000b12600720c */ /* 0x000fe20003f46270 */
[C---:B----4-:R-:W-:Y:S01]  /*dc60*/  FFMA.FTZ R222, -R191.reuse, R11, R222 ;  /* 0x0000000bbfde7223 */ /* 0x050fe200000101de */
[----:B------:R-:W-:Y:S02]  /*dc70*/  I2FP.F32.S32 R8, R16 ;  /* 0x0000001000087245 */ /* 0x000fe40000201400 */
[----:B------:R-:W-:Y:S01]  /*dc80*/  FSEL R34, R34, -INF , !P4 ;  /* 0xff80000022227808 */ /* 0x000fe20006000000 */
[----:B------:R-:W-:Y:S01]  /*dc90*/  HMMA.16816.F32 R16, R24, R18, RZ ;  /* 0x000000121810723c */ /* 0x000fe200000018ff */
[----:B------:R-:W-:Y:S01]  /*dca0*/  FSEL R218, R218, -INF , !P3 ;  /* 0xff800000dada7808 */ /* 0x000fe20005800000 */
[----:B--2---:R-:W-:Y:S01]  /*dcb0*/  FFMA.FTZ R39, -R191, R8, R39 ;  /* 0x00000008bf277223 */ /* 0x004fe20000010127 */
[----:B------:R-:W-:Y:S01]  /*dcc0*/  FSEL R223, R10, -INF , P2 ;  /* 0xff8000000adf7808 */ /* 0x000fe20001000000 */
[-C--:B------:R-:W-:Y:S01]  /*dcd0*/  FMUL.FTZ R4, R4, R111.reuse ;  /* 0x0000006f04047220 */ /* 0x080fe20000410000 */
[C---:B------:R-:W-:Y:S01]  /*dce0*/  ISETP.GE.AND P4, PT, R9.reuse, R180, PT ;  /* 0x000000b40900720c */ /* 0x040fe20003f86270 */
[----:B------:R-:W-:Y:S01]  /*dcf0*/  FMUL.FTZ R219, R6, R111 ;  /* 0x0000006f06db7220 */ /* 0x000fe20000410000 */
[----:B------:R-:W-:Y:S01]  /*dd00*/  ISETP.GE.AND P5, PT, R9, R179, PT ;  /* 0x000000b30900720c */ /* 0x000fe20003fa6270 */
[----:B------:R-:W-:Y:S01]  /*dd10*/  FMUL.FTZ R48, R5, R111 ;  /* 0x0000006f05307220 */ /* 0x000fe20000410000 */
[C---:B------:R-:W-:Y:S01]  /*dd20*/  ISETP.GE.AND P3, PT, R9.reuse, R176, PT ;  /* 0x000000b00900720c */ /* 0x040fe20003f66270 */
[----:B------:R-:W1:Y:S01]  /*dd30*/  MUFU.TANH R4, R4 ;  /* 0x0000000400047308 */ /* 0x000e620000002400 */
[----:B------:R-:W-:Y:S01]  /*dd40*/  ISETP.GE.AND P2, PT, R9, R177, PT ;  /* 0x000000b10900720c */ /* 0x000fe20003f46270 */
[----:B------:R-:W-:Y:S01]  /*dd50*/  FMUL.FTZ R7, R7, R111 ;  /* 0x0000006f07077220 */ /* 0x000fe20000410000 */
[----:B------:R-:W2:Y:S01]  /*dd60*/  LDSM.16.M88.4 R8, [R94+0x2000] ;  /* 0x002000005e08783b */ /* 0x000ea20000000200 */
[----:B------:R-:W-:Y:S01]  /*dd70*/  IADD3 R6, PT, PT, R114, 0x1d0, -R113 ;  /* 0x000001d072067810 */ /* 0x000fe20007ffe871 */
[C---:B------:R-:W-:Y:S01]  /*dd80*/  VIADD R5, R112.reuse, 0xfffffe31 ;  /* 0xfffffe3170057836 */ /* 0x040fe20000000000 */
[----:B------:R-:W-:Y:S01]  /*dd90*/  FSEL R220, R43, -INF , !P1 ;  /* 0xff8000002bdc7808 */ /* 0x000fe20004800000 */
[----:B------:R-:W-:Y:S01]  /*dda0*/  VIADD R43, R112, 0xfffffe38 ;  /* 0xfffffe38702b7836 */ /* 0x000fe20000000000 */
[----:B------:R-:W3:Y:S01]  /*ddb0*/  MUFU.TANH R219, R219 ;  /* 0x000000db00db7308 */ /* 0x000ee20000002400 */
[----:B------:R-:W-:Y:S01]  /*ddc0*/  IABS R6, R6 ;  /* 0x0000000600067213 */ /* 0x000fe20000000000 */
[----:B------:R-:W-:Y:S01]  /*ddd0*/  HMMA.16816.F32 R16, R12, R30, R16 ;  /* 0x0000001e0c10723c */ /* 0x000fe20000001810 */
[----:B------:R-:W-:-:S02]  /*dde0*/  ISETP.GE.AND P1, PT, R38, R176, PT ;  /* 0x000000b02600720c */ /* 0x000fc40003f26270 */
[----:B------:R-:W-:Y:S02]  /*ddf0*/  I2FP.F32.S32 R6, R6 ;  /* 0x0000000600067245 */ /* 0x000fe40000201400 */
[----:B------:R-:W-:Y:S01]  /*de00*/  FSEL R39, R39, -INF , P4 ;  /* 0xff80000027277808 */ /* 0x000fe20002000000 */
[----:B------:R-:W4:Y:S01]  /*de10*/  MUFU.TANH R38, R7 ;  /* 0x0000000700267308 */ /* 0x000f220000002400 */
[----:B------:R-:W-:Y:S01]  /*de20*/  FSEL R223, R223, -INF , !P1 ;  /* 0xff800000dfdf7808 */ /* 0x000fe20004800000 */
[----:B-1----:R-:W-:Y:S01]  /*de30*/  FFMA.FTZ R216, -R191, R216, R4 ;  /* 0x000000d8bfd87223 */ /* 0x002fe20000010104 */
[----:B------:R-:W-:Y:S02]  /*de40*/  IADD3 R4, PT, PT, R178, 0x1cf, -R113 ;  /* 0x000001cfb2047810 */ /* 0x000fe40007ffe871 */
[----:B------:R-:W-:Y:S02]  /*de50*/  FSEL R39, R39, -INF , !P5 ;  /* 0xff80000027277808 */ /* 0x000fe40006800000 */
[----:B------:R-:W-:Y:S01]  /*de60*/  FSEL R222, R222, -INF , P2 ;  /* 0xff800000dede7808 */ /* 0x000fe20001000000 */
[----:B------:R-:W1:Y:S01]  /*de70*/  MUFU.TANH R48, R48 ;  /* 0x0000003000307308 */ /* 0x000e620000002400 */
[----:B------:R-:W-:Y:S01]  /*de80*/  ISETP.GE.AND P1, PT, R28, R180, PT ;  /* 0x000000b41c00720c */ /* 0x000fe20003f26270 */
[----:B---3--:R-:W-:Y:S01]  /*de90*/  FFMA.FTZ R219, -R191, R6, R219 ;  /* 0x00000006bfdb7223 */ /* 0x008fe200000101db */
[----:B------:R-:W-:-:S02]  /*dea0*/  IADD3 R6, PT, PT, R114, 0x1cf, -R113 ;  /* 0x000001cf72067810 */ /* 0x000fc40007ffe871 */
[----:B------:R-:W-:Y:S01]  /*deb0*/  ISETP.GE.AND P4, PT, R28, R179, PT ;  /* 0x000000b31c00720c */ /* 0x000fe20003f86270 */
[-C--:B------:R-:W-:Y:S01]  /*dec0*/  FMUL.FTZ R18, R18, R111.reuse ;  /* 0x0000006f12127220 */ /* 0x080fe20000410000 */
[C---:B------:R-:W-:Y:S01]  /*ded0*/  ISETP.GE.AND P5, PT, R28.reuse, R176, PT ;  /* 0x000000b01c00720c */ /* 0x040fe20003fa6270 */
[----:B------:R-:W-:Y:S01]  /*dee0*/  FMUL.FTZ R17, R17, R111 ;  /* 0x0000006f11117220 */ /* 0x000fe20000410000 */
[----:B------:R-:W-:Y:S01]  /*def0*/  ISETP.GE.AND P2, PT, R28, R177, PT ;  /* 0x000000b11c00720c */ /* 0x000fe20003f46270 */
[----:B------:R-:W-:Y:S01]  /*df00*/  FMUL.FTZ R19, R19, R111 ;  /* 0x0000006f13137220 */ /* 0x000fe20000410000 */
[----:B------:R-:W3:Y:S01]  /*df10*/  LDSM.16.M88.4 R28, [R95+0x2000] ;  /* 0x002000005f1c783b */ /* 0x000ee20000000200 */
[----:B------:R-:W-:Y:S01]  /*df20*/  IABS R6, R6 ;  /* 0x0000000600067213 */ /* 0x000fe20000000000 */
[----:B------:R-:W5:Y:S01]  /*df30*/  MUFU.TANH R18, R18 ;  /* 0x0000001200127308 */ /* 0x000f620000002400 */
[----:B------:R-:W-:Y:S02]  /*df40*/  IABS R4, R4 ;  /* 0x0000000400047213 */ /* 0x000fe40000000000 */
[----:B------:R-:W-:-:S02]  /*df50*/  FSEL R216, R216, -INF , P1 ;  /* 0xff800000d8d87808 */ /* 0x000fc40000800000 */
[----:B------:R-:W-:Y:S02]  /*df60*/  I2FP.F32.S32 R6, R6 ;  /* 0x0000000600067245 */ /* 0x000fe40000201400 */
[----:B------:R-:W-:Y:S01]  /*df70*/  I2FP.F32.S32 R4, R4 ;  /* 0x0000000400047245 */ /* 0x000fe20000201400 */
[----:B------:R5:W-:Y:S01]  /*df80*/  MUFU.TANH R213, R17 ;  /* 0x0000001100d57308 */ /* 0x000be20000002400 */
[----:B------:R-:W-:Y:S01]  /*df90*/  FSEL R222, R222, -INF , !P3 ;  /* 0xff800000dede7808 */ /* 0x000fe20005800000 */
[C---:B----4-:R-:W-:Y:S01]  /*dfa0*/  FFMA.FTZ R38, -R191.reuse, R6, R38 ;  /* 0x00000006bf267223 */ /* 0x050fe20000010126 */
[----:B------:R-:W-:Y:S01]  /*dfb0*/  FSEL R216, R216, -INF , !P4 ;  /* 0xff800000d8d87808 */ /* 0x000fe20006000000 */
[----:B-1----:R-:W-:Y:S01]  /*dfc0*/  FFMA.FTZ R48, -R191, R4, R48 ;  /* 0x00000004bf307223 */ /* 0x002fe20000010130 */
[----:B------:R-:W-:Y:S02]  /*dfd0*/  FSEL R219, R219, -INF , P2 ;  /* 0xff800000dbdb7808 */ /* 0x000fe40001000000 */
[C---:B------:R-:W-:Y:S01]  /*dfe0*/  ISETP.GE.AND P3, PT, R5.reuse, R180, PT ;  /* 0x000000b40500720c */ /* 0x040fe20003f66270 */
[----:B------:R-:W-:Y:S01]  /*dff0*/  MUFU.TANH R212, R19 ;  /* 0x0000001300d47308 */ /* 0x000fe20000002400 */
[----:B------:R-:W-:-:S02]  /*e000*/  ISETP.GE.AND P1, PT, R5, R179, PT ;  /* 0x000000b30500720c */ /* 0x000fc40003f26270 */
[C---:B------:R-:W-:Y:S02]  /*e010*/  ISETP.GE.AND P4, PT, R5.reuse, R176, PT ;  /* 0x000000b00500720c */ /* 0x040fe40003f86270 */
[----:B------:R-:W-:Y:S02]  /*e020*/  ISETP.GE.AND P2, PT, R5, R177, PT ;  /* 0x000000b10500720c */ /* 0x000fe40003f46270 */
[----:B--2---:R-:W-:Y:S01]  /*e030*/  HMMA.16816.F32 R4, R24, R8, RZ ;  /* 0x000000081804723c */ /* 0x004fe200000018ff */
[----:B------:R-:W-:Y:S01]  /*e040*/  FMUL.FTZ R8, R16, R111 ;  /* 0x0000006f10087220 */ /* 0x000fe20000410000 */
[----:B------:R-:W-:Y:S02]  /*e050*/  IADD3 R16, PT, PT, R178, 0x1c8, -R113 ;  /* 0x000001c8b2107810 */ /* 0x000fe40007ffe871 */
[----:B------:R-:W-:Y:S02]  /*e060*/  IABS R9, R47 ;  /* 0x0000002f00097213 */ /* 0x000fe40000000000 */
[----:B------:R-:W-:Y:S01]  /*e070*/  IABS R16, R16 ;  /* 0x0000001000107213 */ /* 0x000fe20000000000 */
[----:B------:R-:W1:Y:S01]  /*e080*/  MUFU.TANH R8, R8 ;  /* 0x0000000800087308 */ /* 0x000e620000002400 */
[----:B------:R-:W-:-:S02]  /*e090*/  I2FP.F32.S32 R9, R9 ;  /* 0x0000000900097245 */ /* 0x000fc40000201400 */
[----:B------:R-:W-:Y:S02]  /*e0a0*/  I2FP.F32.S32 R16, R16 ;  /* 0x0000001000107245 */ /* 0x000fe40000201400 */
[--C-:B-----5:R-:W-:Y:S01]  /*e0b0*/  IADD3 R17, PT, PT, R178, 0x1c7, -R113.reuse ;  /* 0x000001c7b2117810 */ /* 0x120fe20007ffe871 */
[----:B------:R-:W-:Y:S01]  /*e0c0*/  FFMA.FTZ R9, -R191, R9, R18 ;  /* 0x00000009bf097223 */ /* 0x000fe20000010112 */
[----:B------:R-:W-:Y:S02]  /*e0d0*/  FSEL R219, R219, -INF , !P5 ;  /* 0xff800000dbdb7808 */ /* 0x000fe40006800000 */
[C---:B------:R-:W-:Y:S02]  /*e0e0*/  ISETP.GE.AND P5, PT, R43.reuse, R180, PT ;  /* 0x000000b42b00720c */ /* 0x040fe40003fa6270 */
[----:B------:R-:W-:Y:S02]  /*e0f0*/  IABS R17, R17 ;  /* 0x0000001100117213 */ /* 0x000fe40000000000 */
[----:B---3--:R-:W-:Y:S01]  /*e100*/  HMMA.16816.F32 R4, R12, R28, R4 ;  /* 0x0000001c0c04723c */ /* 0x008fe20000001804 */
[----:B------:R-:W-:Y:S01]  /*e110*/  FSEL R38, R38, -INF , P2 ;  /* 0xff80000026267808 */ /* 0x000fe20001000000 */
[----:B------:R-:W-:Y:S01]  /*e120*/  VIADD R28, R112, 0xfffffe40 ;  /* 0xfffffe40701c7836 */ /* 0x000fe20000000000 */
[----:B------:R-:W-:Y:S01]  /*e130*/  ISETP.GE.AND P2, PT, R43, R177, PT ;  /* 0x000000b12b00720c */ /* 0x000fe20003f46270 */
[----:B-1----:R-:W-:Y:S01]  /*e140*/  FFMA.FTZ R18, -R191, R16, R8 ;  /* 0x00000010bf127223 */ /* 0x002fe20000010108 */
[----:B------:R-:W-:Y:S01]  /*e150*/  IADD3 R8, PT, PT, R114, 0x1c7, -R113 ;  /* 0x000001c772087810 */ /* 0x000fe20007ffe871 */
[----:B------:R-:W-:Y:S01]  /*e160*/  VIADD R16, R112, 0xfffffe39 ;  /* 0xfffffe3970107836 */ /* 0x000fe20000000000 */
[----:B------:R-:W-:-:S02]  /*e170*/  FSEL R48, R48, -INF , P3 ;  /* 0xff80000030307808 */ /* 0x000fc40001800000 */
[----:B------:R-:W-:Y:S01]  /*e180*/  FSEL R214, R18, -INF , P5 ;  /* 0xff80000012d67808 */ /* 0x000fe20002800000 */
[----:B------:R-:W-:Y:S01]  /*e190*/  IMAD.MOV.U32 R18, RZ, RZ, R17 ;  /* 0x000000ffff127224 */ /* 0x000fe200078e0011 */
[----:B------:R-:W-:Y:S02]  /*e1a0*/  IABS R8, R8 ;  /* 0x0000000800087213 */ /* 0x000fe40000000000 */
[----:B------:R-:W-:Y:S02]  /*e1b0*/  FSEL R217, R9, -INF , P2 ;  /* 0xff80000009d97808 */ /* 0x000fe40001000000 */
[----:B------:R-:W-:Y:S02]  /*e1c0*/  I2FP.F32.S32 R17, R8 ;  /* 0x0000000800117245 */ /* 0x000fe40000201400 */
[----:B------:R-:W-:Y:S02]  /*e1d0*/  I2FP.F32.S32 R8, R18 ;  /* 0x0000001200087245 */ /* 0x000fe40000201400 */
[----:B------:R-:W-:Y:S01]  /*e1e0*/  FMUL.FTZ R4, R4, R111 ;  /* 0x0000006f04047220 */ /* 0x000fe20000410000 */
[----:B------:R-:W-:Y:S01]  /*e1f0*/  ISETP.GE.AND P3, PT, R43, R179, PT ;  /* 0x000000b32b00720c */ /* 0x000fe20003f66270 */
[C---:B------:R-:W-:Y:S01]  /*e200*/  FFMA.FTZ R212, -R191.reuse, R17, R212 ;  /* 0x00000011bfd47223 */ /* 0x040fe200000101d4 */
[----:B------:R-:W-:Y:S01]  /*e210*/  FSEL R38, R38, -INF , !P4 ;  /* 0xff80000026267808 */ /* 0x000fe20006000000 */
[----:B------:R-:W-:Y:S01]  /*e220*/  FFMA.FTZ R213, -R191, R8, R213 ;  /* 0x00000008bfd57223 */ /* 0x000fe200000101d5 */
[----:B------:R-:W-:Y:S01]  /*e230*/  FSEL R214, R214, -INF , !P3 ;  /* 0xff800000d6d67808 */ /* 0x000fe20005800000 */
[----:B------:R-:W-:Y:S01]  /*e240*/  HMMA.16816.F32 R8, R24, R10, RZ ;  /* 0x0000000a1808723c */ /* 0x000fe200000018ff */
[----:B------:R-:W-:Y:S01]  /*e250*/  ISETP.GE.AND P4, PT, R16, R180, PT ;  /* 0x000000b41000720c */ /* 0x000fe20003f86270 */
[----:B------:R-:W-:Y:S01]  /*e260*/  FMUL.FTZ R211, R6, R111 ;  /* 0x0000006f06d37220 */ /* 0x000fe20000410000 */
[C---:B------:R-:W-:Y:S01]  /*e270*/  ISETP.GE.AND P5, PT, R16.reuse, R179, PT ;  /* 0x000000b31000720c */ /* 0x040fe20003fa6270 */
[----:B------:R-:W1:Y:S01]  /*e280*/  MUFU.TANH R4, R4 ;  /* 0x0000000400047308 */ /* 0x000e620000002400 */
[C---:B------:R-:W-:Y:S01]  /*e290*/  ISETP.GE.AND P3, PT, R16.reuse, R176, PT ;  /* 0x000000b01000720c */ /* 0x040fe20003f66270 */
[----:B------:R-:W-:Y:S01]  /*e2a0*/  FMUL.FTZ R7, R7, R111 ;  /* 0x0000006f07077220 */ /* 0x000fe20000410000 */
[----:B------:R-:W-:-:S02]  /*e2b0*/  ISETP.GE.AND P2, PT, R16, R177, PT ;  /* 0x000000b11000720c */ /* 0x000fc40003f46270 */
[----:B------:R-:W2:Y:S01]  /*e2c0*/  LDSM.16.M88.4 R16, [R94+0x2400] ;  /* 0x002400005e10783b */ /* 0x000ea20000000200 */
[----:B------:R-:W-:Y:S02]  /*e2d0*/  IADD3 R6, PT, PT, R114, 0x1c0, -R113 ;  /* 0x000001c072067810 */ /* 0x000fe40007ffe871 */
[----:B------:R-:W3:Y:S01]  /*e2e0*/  MUFU.TANH R211, R211 ;  /* 0x000000d300d37308 */ /* 0x000ee20000002400 */
[----:B------:R-:W-:Y:S01]  /*e2f0*/  FSEL R215, R48, -INF , !P1 ;  /* 0xff80000030d77808 */ /* 0x000fe20004800000 */
[----:B------:R-:W-:Y:S01]  /*e300*/  FMUL.FTZ R48, R5, R111 ;  /* 0x0000006f05307220 */ /* 0x000fe20000410000 */
[----:B------:R-:W-:Y:S01]  /*e310*/  ISETP.GE.AND P1, PT, R43, R176, PT ;  /* 0x000000b02b00720c */ /* 0x000fe20003f26270 */
[C---:B------:R-:W-:Y:S01]  /*e320*/  VIADD R5, R112.reuse, 0xfffffe41 ;  /* 0xfffffe4170057836 */ /* 0x040fe20000000000 */
[----:B------:R-:W-:Y:S01]  /*e330*/  FSEL R213, R213, -INF , P4 ;  /* 0xff800000d5d57808 */ /* 0x000fe20002000000 */
[----:B------:R-:W-:Y:S01]  /*e340*/  VIADD R43, R112, 0xfffffe48 ;  /* 0xfffffe48702b7836 */ /* 0x000fe20000000000 */
        /* <DEDUP_REMOVED lines=20> */
[-C--:B------:R-:W-:Y:S01]  /*e490*/  FMUL.FTZ R198, R11, R111.reuse ;  /* 0x0000006f0bc67220 */ /* 0x080fe20000410000 */
[----:B------:R-:W-:Y:S01]  /*e4a0*/  IABS R6, R6 ;  /* 0x0000000600067213 */ /* 0x000fe20000000000 */
[----:B------:R-:W3:Y:S01]  /*e4b0*/  MUFU.TANH R10, R10 ;  /* 0x0000000a000a7308 */ /* 0x000ee20000002400 */
[----:B------:R-:W-:Y:S01]  /*e4c0*/  FSEL R209, R209, -INF , P1 ;  /* 0xff800000d1d17808 */ /* 0x000fe20000800000 */
[----:B------:R-:W-:Y:S01]  /*e4d0*/  FMUL.FTZ R205, R9, R111 ;  /* 0x0000006f09cd7220 */ /* 0x000fe20000410000 */
[----:B------:R-:W-:Y:S01]  /*e4e0*/  I2FP.F32.S32 R6, R6 ;  /* 0x0000000600067245 */ /* 0x000fe20000201400 */
[----:B------:R-:W-:Y:S01]  /*e4f0*/  VIADD R9, R112, 0xfffffe49 ;  /* 0xfffffe4970097836 */ /* 0x000fe20000000000 */
[----:B------:R-:W-:-:S02]  /*e500*/  I2FP.F32.S32 R4, R4 ;  /* 0x0000000400047245 */ /* 0x000fc40000201400 */
[----:B------:R-:W-:Y:S01]  /*e510*/  FSEL R212, R212, -INF , !P3 ;  /* 0xff800000d4d47808 */ /* 0x000fe20005800000 */
[----:B----4-:R-:W-:Y:S01]  /*e520*/  FFMA.FTZ R210, -R191, R6, R210 ;  /* 0x00000006bfd27223 */ /* 0x010fe200000101d2 */
[----:B------:R-:W-:Y:S01]  /*e530*/  FSEL R209, R209, -INF , !P4 ;  /* 0xff800000d1d17808 */ /* 0x000fe20006000000 */
[----:B-1----:R-:W-:Y:S01]  /*e540*/  FFMA.FTZ R48, -R191, R4, R48 ;  /* 0x00000004bf307223 */ /* 0x002fe20000010130 */
[----:B------:R-:W-:Y:S01]  /*e550*/  FSEL R211, R211, -INF , P2 ;  /* 0xff800000d3d37808 */ /* 0x000fe20001000000 */
[----:B------:R-:W1:Y:S01]  /*e560*/  MUFU.TANH R8, R8 ;  /* 0x0000000800087308 */ /* 0x000e620000002400 */
[C---:B------:R-:W-:Y:S02]  /*e570*/  ISETP.GE.AND P3, PT, R5.reuse, R180, PT ;  /* 0x000000b40500720c */ /* 0x040fe40003f66270 */
[C---:B------:R-:W-:Y:S02]  /*e580*/  ISETP.GE.AND P1, PT, R5.reuse, R179, PT ;  /* 0x000000b30500720c */ /* 0x040fe40003f26270 */
[----:B------:R-:W-:-:S02]  /*e590*/  ISETP.GE.AND P4, PT, R5, R176, PT ;  /* 0x000000b00500720c */ /* 0x000fc40003f86270 */
[----:B------:R-:W-:Y:S01]  /*e5a0*/  ISETP.GE.AND P2, PT, R5, R177, PT ;  /* 0x000000b10500720c */ /* 0x000fe20003f46270 */
[----:B------:R-:W4:Y:S01]  /*e5b0*/  MUFU.TANH R198, R198 ;  /* 0x000000c600c67308 */ /* 0x000f220000002400 */
[----:B--2---:R-:W-:Y:S01]  /*e5c0*/  HMMA.16816.F32 R4, R24, R16, RZ ;  /* 0x000000101804723c */ /* 0x004fe200000018ff */
[--C-:B------:R-:W-:Y:S02]  /*e5d0*/  IADD3 R47, PT, PT, R114, 0x1b8, -R113.reuse ;  /* 0x000001b8722f7810 */ /* 0x100fe40007ffe871 */
[----:B------:R-:W-:Y:S02]  /*e5e0*/  IADD3 R16, PT, PT, R178, 0x1b8, -R113 ;  /* 0x000001b8b2107810 */ /* 0x000fe40007ffe871 */
[----:B------:R-:W-:Y:S02]  /*e5f0*/  IABS R17, R47 ;  /* 0x0000002f00117213 */ /* 0x000fe40000000000 */
[----:B------:R-:W-:Y:S01]  /*e600*/  IABS R16, R16 ;  /* 0x0000001000107213 */ /* 0x000fe20000000000 */
[----:B------:R-:W2:Y:S01]  /*e610*/  MUFU.TANH R205, R205 ;  /* 0x000000cd00cd7308 */ /* 0x000ea20000002400 */
[----:B------:R-:W-:-:S02]  /*e620*/  I2FP.F32.S32 R11, R17 ;  /* 0x00000011000b7245 */ /* 0x000fc40000201400 */
[----:B------:R-:W-:Y:S02]  /*e630*/  I2FP.F32.S32 R16, R16 ;  /* 0x0000001000107245 */ /* 0x000fe40000201400 */
[----:B------:R-:W-:Y:S01]  /*e640*/  FSEL R211, R211, -INF , !P5 ;  /* 0xff800000d3d37808 */ /* 0x000fe20006800000 */
[C---:B---3--:R-:W-:Y:S01]  /*e650*/  FFMA.FTZ R10, -R191.reuse, R11, R10 ;  /* 0x0000000bbf0a7223 */ /* 0x048fe2000001010a */
[--C-:B------:R-:W-:Y:S01]  /*e660*/  IADD3 R11, PT, PT, R178, 0x1b7, -R113.reuse ;  /* 0x000001b7b20b7810 */ /* 0x100fe20007ffe871 */
[----:B-1----:R-:W-:Y:S01]  /*e670*/  FFMA.FTZ R16, -R191, R16, R8 ;  /* 0x00000010bf107223 */ /* 0x002fe20000010108 */
[----:B------:R-:W-:Y:S02]  /*e680*/  ISETP.GE.AND P5, PT, R43, R180, PT ;  /* 0x000000b42b00720c */ /* 0x000fe40003fa6270 */
[----:B------:R-:W-:Y:S01]  /*e690*/  IABS R11, R11 ;  /* 0x0000000b000b7213 */ /* 0x000fe20000000000 */
[----:B-----5:R-:W-:Y:S01]  /*e6a0*/  HMMA.16816.F32 R4, R12, R28, R4 ;  /* 0x0000001c0c04723c */ /* 0x020fe20000001804 */
[----:B------:R-:W-:Y:S01]  /*e6b0*/  IADD3 R8, PT, PT, R114, 0x1b7, -R113 ;  /* 0x000001b772087810 */ /* 0x000fe20007ffe871 */
[----:B------:R-:W-:Y:S01]  /*e6c0*/  VIADD R28, R112, 0xfffffe50 ;  /* 0xfffffe50701c7836 */ /* 0x000fe20000000000 */
[----:B------:R-:W-:Y:S01]  /*e6d0*/  FSEL R206, R16, -INF , P5 ;  /* 0xff80000010ce7808 */ /* 0x000fe20002800000 */
[----:B------:R-:W-:Y:S01]  /*e6e0*/  IMAD.MOV.U32 R16, RZ, RZ, R11 ;  /* 0x000000ffff107224 */ /* 0x000fe200078e000b */
[----:B------:R-:W-:-:S02]  /*e6f0*/  IABS R8, R8 ;  /* 0x0000000800087213 */ /* 0x000fc40000000000 */
[----:B------:R-:W-:Y:S02]  /*e700*/  FSEL R48, R48, -INF , P3 ;  /* 0xff80000030307808 */ /* 0x000fe40001800000 */
[----:B------:R-:W-:Y:S02]  /*e710*/  FSEL R210, R210, -INF , P2 ;  /* 0xff800000d2d27808 */ /* 0x000fe40001000000 */
[----:B------:R-:W-:Y:S02]  /*e720*/  I2FP.F32.S32 R11, R8 ;  /* 0x00000008000b7245 */ /* 0x000fe40000201400 */
[C---:B------:R-:W-:Y:S02]  /*e730*/  ISETP.GE.AND P3, PT, R43.reuse, R179, PT ;  /* 0x000000b32b00720c */ /* 0x040fe40003f66270 */
[----:B------:R-:W-:Y:S01]  /*e740*/  ISETP.GE.AND P2, PT, R43, R177, PT ;  /* 0x000000b12b00720c */ /* 0x000fe20003f46270 */
[----:B----4-:R-:W-:Y:S01]  /*e750*/  FFMA.FTZ R198, -R191, R11, R198 ;  /* 0x0000000bbfc67223 */ /* 0x010fe200000101c6 */
[----:B------:R-:W-:-:S02]  /*e760*/  I2FP.F32.S32 R8, R16 ;  /* 0x0000001000087245 */ /* 0x000fc40000201400 */
[----:B------:R-:W-:Y:S01]  /*e770*/  FSEL R210, R210, -INF , !P4 ;  /* 0xff800000d2d27808 */ /* 0x000fe20006000000 */
[-C--:B------:R-:W-:Y:S01]  /*e780*/  FMUL.FTZ R4, R4, R111.reuse ;  /* 0x0000006f04047220 */ /* 0x080fe20000410000 */
[----:B------:R-:W-:Y:S01]  /*e790*/  FSEL R206, R206, -INF , !P3 ;  /* 0xff800000cece7808 */ /* 0x000fe20005800000 */
[----:B--2---:R-:W-:Y:S01]  /*e7a0*/  FFMA.FTZ R205, -R191, R8, R205 ;  /* 0x00000008bfcd7223 */ /* 0x004fe200000101cd */
[----:B------:R-:W-:Y:S01]  /*e7b0*/  FSEL R207, R10, -INF , P2 ;  /* 0xff8000000acf7808 */ /* 0x000fe20001000000 */
[----:B------:R-:W-:Y:S01]  /*e7c0*/  HMMA.16816.F32 R16, R24, R18, RZ ;  /* 0x000000121810723c */ /* 0x000fe200000018ff */
[C---:B------:R-:W-:Y:S01]  /*e7d0*/  ISETP.GE.AND P4, PT, R9.reuse, R180, PT ;  /* 0x000000b40900720c */ /* 0x040fe20003f86270 */
[----:B------:R-:W-:Y:S01]  /*e7e0*/  FMUL.FTZ R190, R6, R111 ;  /* 0x0000006f06be7220 */ /* 0x000fe20000410000 */
[C---:B------:R-:W-:Y:S01]  /*e7f0*/  ISETP.GE.AND P5, PT, R9.reuse, R179, PT ;  /* 0x000000b30900720c */ /* 0x040fe20003fa6270 */
[----:B------:R-:W1:Y:S01]  /*e800*/  MUFU.TANH R4, R4 ;  /* 0x0000000400047308 */ /* 0x000e620000002400 */
[----:B------:R-:W-:Y:S01]  /*e810*/  ISETP.GE.AND P3, PT, R9, R176, PT ;  /* 0x000000b00900720c */ /* 0x000fe20003f66270 */
[----:B------:R-:W-:Y:S01]  /*e820*/  FMUL.FTZ R7, R7, R111 ;  /* 0x0000006f07077220 */ /* 0x000fe20000410000 */
[----:B------:R-:W-:-:S02]  /*e830*/  ISETP.GE.AND P2, PT, R9, R177, PT ;  /* 0x000000b10900720c */ /* 0x000fc40003f46270 */
[----:B------:R-:W2:Y:S01]  /*e840*/  LDSM.16.M88.4 R8, [R94+0x2800] ;  /* 0x002800005e08783b */ /* 0x000ea20000000200 */
[--C-:B------:R-:W-:Y:S02]  /*e850*/  IADD3 R6, PT, PT, R114, 0x1b0, -R113.reuse ;  /* 0x000001b072067810 */ /* 0x100fe40007ffe871 */
[----:B------:R-:W3:Y:S01]  /*e860*/  MUFU.TANH R190, R190 ;  /* 0x000000be00be7308 */ /* 0x000ee20000002400 */
[----:B------:R-:W-:Y:S01]  /*e870*/  FSEL R208, R48, -INF , !P1 ;  /* 0xff80000030d07808 */ /* 0x000fe20004800000 */
[----:B------:R-:W-:Y:S01]  /*e880*/  FMUL.FTZ R48, R5, R111 ;  /* 0x0000006f05307220 */ /* 0x000fe20000410000 */
[----:B------:R-:W-:Y:S01]  /*e890*/  IABS R6, R6 ;  /* 0x0000000600067213 */ /* 0x000fe20000000000 */
[C---:B------:R-:W-:Y:S01]  /*e8a0*/  VIADD R5, R112.reuse, 0xfffffe51 ;  /* 0xfffffe5170057836 */ /* 0x040fe20000000000 */
[----:B------:R-:W-:Y:S01]  /*e8b0*/  ISETP.GE.AND P1, PT, R43, R176, PT ;  /* 0x000000b02b00720c */ /* 0x000fe20003f26270 */
[----:B------:R-:W-:Y:S01]  /*e8c0*/  VIADD R43, R112, 0xfffffe58 ;  /* 0xfffffe58702b7836 */ /* 0x000fe20000000000 */
[----:B------:R-:W-:Y:S01]  /*e8d0*/  I2FP.F32.S32 R6, R6 ;  /* 0x0000000600067245 */ /* 0x000fe20000201400 */
[----:B------:R-:W4:Y:S01]  /*e8e0*/  MUFU.TANH R168, R7 ;  /* 0x0000000700a87308 */ /* 0x000f220000002400 */
[----:B------:R-:W-:Y:S01]  /*e8f0*/  HMMA.16816.F32 R16, R12, R30, R16 ;  /* 0x0000001e0c10723c */ /* 0x000fe20000001810 */
[----:B------:R-:W-:Y:S01]  /*e900*/  FSEL R205, R205, -INF , P4 ;  /* 0xff800000cdcd7808 */ /* 0x000fe20002000000 */
[----:B-1----:R-:W-:Y:S01]  /*e910*/  FFMA.FTZ R162, -R191, R162, R4 ;  /* 0x000000a2bfa27223 */ /* 0x002fe20000010104 */
[----:B------:R-:W-:-:S02]  /*e920*/  IADD3 R4, PT, PT, R178, 0x1af, -R113 ;  /* 0x000001afb2047810 */ /* 0x000fc40007ffe871 */
[----:B------:R-:W-:Y:S02]  /*e930*/  FSEL R207, R207, -INF , !P1 ;  /* 0xff800000cfcf7808 */ /* 0x000fe40004800000 */
[----:B------:R-:W1:Y:S01]  /*e940*/  MUFU.TANH R48, R48 ;  /* 0x0000003000307308 */ /* 0x000e620000002400 */
[----:B------:R-:W-:Y:S01]  /*e950*/  FSEL R205, R205, -INF , !P5 ;  /* 0xff800000cdcd7808 */ /* 0x000fe20006800000 */
[----:B---3--:R-:W-:Y:S01]  /*e960*/  FFMA.FTZ R190, -R191, R6, R190 ;  /* 0x00000006bfbe7223 */ /* 0x008fe200000101be */
[----:B------:R-:W-:Y:S02]  /*e970*/  IADD3 R6, PT, PT, R114, 0x1af, -R113 ;  /* 0x000001af72067810 */ /* 0x000fe40007ffe871 */
[----:B------:R-:W-:Y:S02]  /*e980*/  FSEL R198, R198, -INF , P2 ;  /* 0xff800000c6c67808 */ /* 0x000fe40001000000 */
[C---:B------:R-:W-:Y:S02]  /*e990*/  ISETP.GE.AND P1, PT, R28.reuse, R180, PT ;  /* 0x000000b41c00720c */ /* 0x040fe40003f26270 */
[----:B------:R-:W-:-:S02]  /*e9a0*/  ISETP.GE.AND P4, PT, R28, R179, PT ;  /* 0x000000b31c00720c */ /* 0x000fc40003f86270 */
[----:B------:R-:W-:Y:S01]  /*e9b0*/  ISETP.GE.AND P5, PT, R28, R176, PT ;  /* 0x000000b01c00720c */ /* 0x000fe20003fa6270 */
[----:B------:R-:W-:Y:S01]  /*e9c0*/  FMUL.FTZ R18, R18, R111 ;  /* 0x0000006f12127220 */ /* 0x000fe20000410000 */
[----:B------:R-:W-:Y:S01]  /*e9d0*/  ISETP.GE.AND P2, PT, R28, R177, PT ;  /* 0x000000b11c00720c */ /* 0x000fe20003f46270 */
[-C--:B------:R-:W-:Y:S01]  /*e9e0*/  FMUL.FTZ R17, R17, R111.reuse ;  /* 0x0000006f11117220 */ /* 0x080fe20000410000 */
[----:B------:R-:W3:Y:S01]  /*e9f0*/  LDSM.16.M88.4 R28, [R95+0x2800] ;  /* 0x002800005f1c783b */ /* 0x000ee20000000200 */
[----:B------:R-:W-:Y:S01]  /*ea00*/  IABS R6, R6 ;  /* 0x0000000600067213 */ /* 0x000fe20000000000 */
[----:B------:R-:W-:Y:S01]  /*ea10*/  FMUL.FTZ R19, R19, R111 ;  /* 0x0000006f13137220 */ /* 0x000fe20000410000 */
[----:B------:R-:W-:Y:S01]  /*ea20*/  IABS R4, R4 ;  /* 0x0000000400047213 */ /* 0x000fe20000000000 */
[----:B------:R-:W5:Y:S01]  /*ea30*/  MUFU.TANH R18, R18 ;  /* 0x0000001200127308 */ /* 0x000f620000002400 */
[----:B------:R-:W-:Y:S02]  /*ea40*/  FSEL R162, R162, -INF , P1 ;  /* 0xff800000a2a27808 */ /* 0x000fe40000800000 */
[----:B------:R-:W-:-:S02]  /*ea50*/  I2FP.F32.S32 R6, R6 ;  /* 0x0000000600067245 */ /* 0x000fc40000201400 */
[----:B------:R-:W-:Y:S02]  /*ea60*/  I2FP.F32.S32 R4, R4 ;  /* 0x0000000400047245 */ /* 0x000fe40000201400 */
[----:B------:R-:W-:Y:S01]  /*ea70*/  FSEL R198, R198, -INF , !P3 ;  /* 0xff800000c6c67808 */ /* 0x000fe20005800000 */
[C---:B----4-:R-:W-:Y:S01]  /*ea80*/  FFMA.FTZ R168, -R191.reuse, R6, R168 ;  /* 0x00000006bfa87223 */ /* 0x050fe200000101a8 */
[----:B------:R-:W-:Y:S01]  /*ea90*/  FSEL R162, R162, -INF , !P4 ;  /* 0xff800000a2a27808 */ /* 0x000fe20006000000 */
[----:B-1----:R-:W-:Y:S01]  /*eaa0*/  FFMA.FTZ R48, -R191, R4, R48 ;  /* 0x00000004bf307223 */ /* 0x002fe20000010130 */
[----:B------:R-:W-:Y:S01]  /*eab0*/  FSEL R190, R190, -INF , P2 ;  /* 0xff800000bebe7808 */ /* 0x000fe20001000000 */
[----:B------:R1:W-:Y:S01]  /*eac0*/  MUFU.TANH R158, R17 ;  /* 0x00000011009e7308 */ /* 0x0003e20000002400 */
[C---:B------:R-:W-:Y:S02]  /*ead0*/  ISETP.GE.AND P3, PT, R5.reuse, R180, PT ;  /* 0x000000b40500720c */ /* 0x040fe40003f66270 */
[----:B------:R-:W-:-:S02]  /*eae0*/  ISETP.GE.AND P1, PT, R5, R179, PT ;  /* 0x000000b30500720c */ /* 0x000fc40003f26270 */
[C---:B------:R-:W-:Y:S02]  /*eaf0*/  ISETP.GE.AND P4, PT, R5.reuse, R176, PT ;  /* 0x000000b00500720c */ /* 0x040fe40003f86270 */
[----:B------:R-:W-:Y:S01]  /*eb00*/  ISETP.GE.AND P2, PT, R5, R177, PT ;  /* 0x000000b10500720c */ /* 0x000fe20003f46270 */
[----:B------:R-:W-:Y:S01]  /*eb10*/  MUFU.TANH R163, R19 ;  /* 0x0000001300a37308 */ /* 0x000fe20000002400 */
[----:B--2---:R-:W-:Y:S01]  /*eb20*/  HMMA.16816.F32 R4, R24, R8, RZ ;  /* 0x000000081804723c */ /* 0x004fe200000018ff */
[----:B------:R-:W-:Y:S01]  /*eb30*/  FMUL.FTZ R8, R16, R111 ;  /* 0x0000006f10087220 */ /* 0x000fe20000410000 */
[--C-:B------:R-:W-:Y:S02]  /*eb40*/  IADD3 R47, PT, PT, R114, 0x1a8, -R113.reuse ;  /* 0x000001a8722f7810 */ /* 0x100fe40007ffe871 */
[----:B------:R-:W-:Y:S02]  /*eb50*/  IADD3 R16, PT, PT, R178, 0x1a8, -R113 ;  /* 0x000001a8b2107810 */ /* 0x000fe40007ffe871 */
[----:B------:R-:W-:Y:S01]  /*eb60*/  IABS R9, R47 ;  /* 0x0000002f00097213 */ /* 0x000fe20000000000 */
[----:B------:R-:W2:Y:S01]  /*eb70*/  MUFU.TANH R8, R8 ;  /* 0x0000000800087308 */ /* 0x000ea20000002400 */
[----:B------:R-:W-:-:S02]  /*eb80*/  IABS R16, R16 ;  /* 0x0000001000107213 */ /* 0x000fc40000000000 */
[----:B------:R-:W-:Y:S02]  /*eb90*/  I2FP.F32.S32 R9, R9 ;  /* 0x0000000900097245 */ /* 0x000fe40000201400 */
[----:B------:R-:W-:Y:S02]  /*eba0*/  I2FP.F32.S32 R16, R16 ;  /* 0x0000001000107245 */ /* 0x000fe40000201400 */
[--C-:B-1----:R-:W-:Y:S01]  /*ebb0*/  IADD3 R17, PT, PT, R178, 0x1a7, -R113.reuse ;  /* 0x000001a7b2117810 */ /* 0x102fe20007ffe871 */
[----:B-----5:R-:W-:Y:S01]  /*ebc0*/  FFMA.FTZ R9, -R191, R9, R18 ;  /* 0x00000009bf097223 */ /* 0x020fe20000010112 */
[----:B------:R-:W-:Y:S02]  /*ebd0*/  FSEL R190, R190, -INF , !P5 ;  /* 0xff800000bebe7808 */ /* 0x000fe40006800000 */
[C---:B------:R-:W-:Y:S02]  /*ebe0*/  ISETP.GE.AND P5, PT, R43.reuse, R180, PT ;  /* 0x000000b42b00720c */ /* 0x040fe40003fa6270 */
[----:B------:R-:W-:Y:S01]  /*ebf0*/  IABS R17, R17 ;  /* 0x0000001100117213 */ /* 0x000fe20000000000 */
[----:B---3--:R-:W-:Y:S01]  /*ec00*/  HMMA.16816.F32 R4, R12, R28, R4 ;  /* 0x0000001c0c04723c */ /* 0x008fe20000001804 */
[----:B------:R-:W-:Y:S01]  /*ec10*/  FSEL R168, R168, -INF , P2 ;  /* 0xff800000a8a87808 */ /* 0x000fe20001000000 */
[----:B------:R-:W-:Y:S01]  /*ec20*/  VIADD R28, R112, 0xfffffe60 ;  /* 0xfffffe60701c7836 */ /* 0x000fe20000000000 */
[----:B------:R-:W-:Y:S01]  /*ec30*/  ISETP.GE.AND P2, PT, R43, R177, PT ;  /* 0x000000b12b00720c */ /* 0x000fe20003f46270 */
[----:B--2---:R-:W-:Y:S01]  /*ec40*/  FFMA.FTZ R18, -R191, R16, R8 ;  /* 0x00000010bf127223 */ /* 0x004fe20000010108 */
        /* <DEDUP_REMOVED lines=17> */
[----:B------:R-:W-:Y:S01]  /*ed60*/  ISETP.GE.AND P5, PT, R16, R179, PT ;  /* 0x000000b31000720c */ /* 0x000fe20003fa6270 */
[-C--:B------:R-:W-:Y:S01]  /*ed70*/  FMUL.FTZ R160, R6, R111.reuse ;  /* 0x0000006f06a07220 */ /* 0x080fe20000410000 */
[C---:B------:R-:W-:Y:S01]  /*ed80*/  ISETP.GE.AND P3, PT, R16.reuse, R176, PT ;  /* 0x000000b01000720c */ /* 0x040fe20003f66270 */
[----:B------:R-:W-:Y:S01]  /*ed90*/  FMUL.FTZ R7, R7, R111 ;  /* 0x0000006f07077220 */ /* 0x000fe20000410000 */
[----:B------:R-:W-:Y:S01]  /*eda0*/  ISETP.GE.AND P2, PT, R16, R177, PT ;  /* 0x000000b11000720c */ /* 0x000fe20003f46270 */
[----:B------:R-:W1:Y:S01]  /*edb0*/  MUFU.TANH R4, R4 ;  /* 0x0000000400047308 */ /* 0x000e620000002400 */
[----:B------:R-:W2:Y:S01]  /*edc0*/  LDSM.16.M88.4 R16, [R94+0x2c00] ;  /* 0x002c00005e10783b */ /* 0x000ea20000000200 */
[----:B------:R-:W-:-:S02]  /*edd0*/  IADD3 R6, PT, PT, R114, 0x1a0, -R113 ;  /* 0x000001a072067810 */ /* 0x000fc40007ffe871 */
[----:B------:R-:W-:Y:S01]  /*ede0*/  FSEL R161, R48, -INF , !P1 ;  /* 0xff80000030a17808 */ /* 0x000fe20004800000 */
[----:B------:R-:W-:Y:S01]  /*edf0*/  FMUL.FTZ R48, R5, R111 ;  /* 0x0000006f05307220 */ /* 0x000fe20000410000 */
[----:B------:R-:W-:Y:S01]  /*ee00*/  ISETP.GE.AND P1, PT, R43, R176, PT ;  /* 0x000000b02b00720c */ /* 0x000fe20003f26270 */
[----:B------:R-:W-:Y:S01]  /*ee10*/  VIADD R5, R112, 0xfffffe61 ;  /* 0xfffffe6170057836 */ /* 0x000fe20000000000 */
[----:B------:R-:W3:Y:S01]  /*ee20*/  MUFU.TANH R160, R160 ;  /* 0x000000a000a07308 */ /* 0x000ee20000002400 */
[----:B------:R-:W-:Y:S01]  /*ee30*/  FSEL R158, R158, -INF , P4 ;  /* 0xff8000009e9e7808 */ /* 0x000fe20002000000 */
[----:B------:R-:W-:Y:S01]  /*ee40*/  VIADD R43, R112, 0xfffffe68 ;  /* 0xfffffe68702b7836 */ /* 0x000fe20000000000 */
[----:B------:R-:W-:Y:S01]  /*ee50*/  IABS R6, R6 ;  /* 0x0000000600067213 */ /* 0x000fe20000000000 */
[----:B------:R-:W-:Y:S01]  /*ee60*/  HMMA.16816.F32 R8, R12, R30, R8 ;  /* 0x0000001e0c08723c */ /* 0x000fe20000001808 */
[----:B------:R-:W-:Y:S02]  /*ee70*/  FSEL R167, R167, -INF , !P1 ;  /* 0xff800000a7a77808 */ /* 0x000fe40004800000 */
[----:B------:R-:W-:Y:S01]  /*ee80*/  FSEL R158, R158, -INF , !P5 ;  /* 0xff8000009e9e7808 */ /* 0x000fe20006800000 */
[----:B------:R-:W4:Y:S01]  /*ee90*/  MUFU.TANH R157, R7 ;  /* 0x00000007009d7308 */ /* 0x000f220000002400 */
[----:B------:R-:W-:Y:S01]  /*eea0*/  FSEL R163, R163, -INF , P2 ;  /* 0xff800000a3a37808 */ /* 0x000fe20001000000 */
[----:B-1----:R-:W-:Y:S01]  /*eeb0*/  FFMA.FTZ R155, -R191, R155, R4 ;  /* 0x0000009bbf9b7223 */ /* 0x002fe20000010104 */
[----:B------:R-:W-:-:S02]  /*eec0*/  ISETP.GE.AND P1, PT, R28, R180, PT ;  /* 0x000000b41c00720c */ /* 0x000fc40003f26270 */
[C---:B------:R-:W-:Y:S02]  /*eed0*/  ISETP.GE.AND P4, PT, R28.reuse, R179, PT ;  /* 0x000000b31c00720c */ /* 0x040fe40003f86270 */
[C---:B------:R-:W-:Y:S01]  /*eee0*/  ISETP.GE.AND P5, PT, R28.reuse, R176, PT ;  /* 0x000000b01c00720c */ /* 0x040fe20003fa6270 */
[----:B------:R-:W1:Y:S01]  /*eef0*/  MUFU.TANH R48, R48 ;  /* 0x0000003000307308 */ /* 0x000e620000002400 */
[----:B------:R-:W-:Y:S02]  /*ef00*/  ISETP.GE.AND P2, PT, R28, R177, PT ;  /* 0x000000b11c00720c */ /* 0x000fe40003f46270 */
[----:B------:R-:W-:Y:S01]  /*ef10*/  I2FP.F32.S32 R6, R6 ;  /* 0x0000000600067245 */ /* 0x000fe20000201400 */
[----:B------:R-:W5:Y:S01]  /*ef20*/  LDSM.16.M88.4 R28, [R95+0x2c00] ;  /* 0x002c00005f1c783b */ /* 0x000f620000000200 */
[--C-:B------:R-:W-:Y:S02]  /*ef30*/  IADD3 R4, PT, PT, R178, 0x19f, -R113.reuse ;  /* 0x0000019fb2047810 */ /* 0x100fe40007ffe871 */
        /* <DEDUP_REMOVED lines=122> */
[----:B------:R-:W-:Y:S02]  /*f6e0*/  ISETP.GE.AND P5, PT, R43, R180, PT ;  /* 0x000000b42b00720c */ /* 0x000fe40003fa6270 */
        /* <DEDUP_REMOVED lines=16> */
[----:B------:R-:W-:Y:S01]  /*f7f0*/  FFMA.FTZ R55, -R191, R17, R55 ;  /* 0x00000011bf377223 */ /* 0x000fe20000010137 */
        /* <DEDUP_REMOVED lines=17> */
[C---:B------:R-:W-:Y:S01]  /*f910*/  VIADD R5, R112.reuse, 0xfffffe81 ;  /* 0xfffffe8170057836 */ /* 0x040fe20000000000 */
        /* <DEDUP_REMOVED lines=32> */
[C---:B----4-:R-:W-:Y:S01]  /*fb20*/  FFMA.FTZ R53, -R191.reuse, R6, R53 ;  /* 0x00000006bf357223 */ /* 0x050fe20000010135 */
        /* <DEDUP_REMOVED lines=12> */
[----:B------:R-:W-:Y:S01]  /*fbf0*/  IABS R17, R47 ;  /* 0x0000002f00117213 */ /* 0x000fe20000000000 */
[----:B------:R-:W-:Y:S01]  /*fc00*/  VIADD R47, R112, 0xfffffe98 ;  /* 0xfffffe98702f7836 */ /* 0x000fe20000000000 */
        /* <DEDUP_REMOVED lines=35> */
[----:B------:R-:W-:Y:S01]  /*fe40*/  ISETP.GE.AND P2, PT, R9, R177, PT ;  /* 0x000000b10900720c */ /* 0x000fe20003f46270 */
[----:B------:R-:W-:Y:S01]  /*fe50*/  FMUL.FTZ R7, R7, R111 ;  /* 0x0000006f07077220 */ /* 0x000fe20000410000 */
[----:B------:R-:W2:Y:S01]  /*fe60*/  LDSM.16.M88.4 R8, [R94+0x3800] ;  /* 0x003800005e08783b */ /* 0x000ea20000000200 */
[----:B------:R-:W-:Y:S01]  /*fe70*/  IADD3 R6, PT, PT, R114, 0x170, -R113 ;  /* 0x0000017072067810 */ /* 0x000fe20007ffe871 */
[----:B------:R-:W-:Y:S01]  /*fe80*/  VIADD R5, R112, 0xfffffe91 ;  /* 0xfffffe9170057836 */ /* 0x000fe20000000000 */
[----:B------:R-:W3:Y:S01]  /*fe90*/  MUFU.TANH R49, R49 ;  /* 0x0000003100317308 */ /* 0x000ee20000002400 */
[----:B------:R-:W-:-:S02]  /*fea0*/  FSEL R65, R48, -INF , !P1 ;  /* 0xff80000030417808 */ /* 0x000fc40004800000 */
[----:B------:R-:W-:Y:S02]  /*feb0*/  ISETP.GE.AND P1, PT, R43, R176, PT ;  /* 0x000000b02b00720c */ /* 0x000fe40003f26270 */
[----:B------:R-:W-:Y:S02]  /*fec0*/  FSEL R63, R63, -INF , P4 ;  /* 0xff8000003f3f7808 */ /* 0x000fe40002000000 */
[----:B------:R-:W-:Y:S01]  /*fed0*/  IABS R6, R6 ;  /* 0x0000000600067213 */ /* 0x000fe20000000000 */
[----:B------:R-:W4:Y:S01]  /*fee0*/  MUFU.TANH R48, R7 ;  /* 0x0000000700307308 */ /* 0x000f220000002400 */
[----:B------:R-:W-:Y:S01]  /*fef0*/  FSEL R52, R52, -INF , !P1 ;  /* 0xff80000034347808 */ /* 0x000fe20004800000 */
[----:B------:R-:W-:Y:S01]  /*ff00*/  HMMA.16816.F32 R16, R12, R30, R16 ;  /* 0x0000001e0c10723c */ /* 0x000fe20000001810 */
[----:B------:R-:W-:Y:S01]  /*ff10*/  FSEL R63, R63, -INF , !P5 ;  /* 0xff8000003f3f7808 */ /* 0x000fe20006800000 */
[----:B-1----:R-:W-:Y:S01]  /*ff20*/  FFMA.FTZ R62, -R191, R62, R4 ;  /* 0x0000003ebf3e7223 */ /* 0x002fe20000010104 */
[----:B------:R-:W-:-:S02]  /*ff30*/  FSEL R51, R51, -INF , P2 ;  /* 0xff80000033337808 */ /* 0x000fc40001000000 */
[----:B------:R-:W-:Y:S01]  /*ff40*/  I2FP.F32.S32 R6, R6 ;  /* 0x0000000600067245 */ /* 0x000fe20000201400 */
[----:B------:R-:W1:Y:S01]  /*ff50*/  MUFU.TANH R58, R58 ;  /* 0x0000003a003a7308 */ /* 0x000e620000002400 */
[C---:B------:R-:W-:Y:S02]  /*ff60*/  ISETP.GE.AND P1, PT, R28.reuse, R180, PT ;  /* 0x000000b41c00720c */ /* 0x040fe40003f26270 */
[C---:B------:R-:W-:Y:S01]  /*ff70*/  ISETP.GE.AND P4, PT, R28.reuse, R179, PT ;  /* 0x000000b31c00720c */ /* 0x040fe20003f86270 */
[----:B---3--:R-:W-:Y:S01]  /*ff80*/  FFMA.FTZ R49, -R191, R6, R49 ;  /* 0x00000006bf317223 */ /* 0x008fe20000010131 */
[C---:B------:R-:W-:Y:S02]  /*ff90*/  ISETP.GE.AND P5, PT, R28.reuse, R176, PT ;  /* 0x000000b01c00720c */ /* 0x040fe40003fa6270 */
[----:B------:R-:W-:Y:S02]  /*ffa0*/  ISETP.GE.AND P2, PT, R28, R177, PT ;  /* 0x000000b11c00720c */ /* 0x000fe40003f46270 */
[----:B------:R-:W3:Y:S01]  /*ffb0*/  LDSM.16.M88.4 R28, [R95+0x3800] ;  /* 0x003800005f1c783b */ /* 0x000ee20000000200 */
[----:B------:R-:W-:-:S02]  /*ffc0*/  IADD3 R6, PT, PT, R114, 0x16f, -R113 ;  /* 0x0000016f72067810 */ /* 0x000fc40007ffe871 */
[----:B------:R-:W-:Y:S01]  /*ffd0*/  IADD3 R4, PT, PT, R178, 0x16f, -R113 ;  /* 0x0000016fb2047810 */ /* 0x000fe20007ffe871 */
[-C--:B------:R-:W-:Y:S01]  /*ffe0*/  FMUL.FTZ R18, R18, R111.reuse ;  /* 0x0000006f12127220 */ /* 0x080fe20000410000 */
[----:B------:R-:W-:Y:S01]  /*fff0*/  IABS R6, R6 ;  /* 0x0000000600067213 */ /* 0x000fe20000000000 */
[-C--:B------:R-:W-:Y:S01]  /*10000*/  FMUL.FTZ R17, R17, R111.reuse ;  /* 0x0000006f11117220 */ /* 0x080fe20000410000 */
[----:B------:R-:W-:Y:S01]  /*10010*/  IABS R4, R4 ;  /* 0x0000000400047213 */ /* 0x000fe20000000000 */
[----:B------:R-:W-:Y:S01]  /*10020*/  FMUL.FTZ R19, R19, R111 ;  /* 0x0000006f13137220 */ /* 0x000fe20000410000 */
[----:B------:R-:W-:Y:S01]  /*10030*/  FSEL R62, R62, -INF , P1 ;  /* 0xff8000003e3e7808 */ /* 0x000fe20000800000 */
[----:B------:R-:W5:Y:S01]  /*10040*/  MUFU.TANH R18, R18 ;  /* 0x0000001200127308 */ /* 0x000f620000002400 */
[----:B------:R-:W-:Y:S02]  /*10050*/  I2FP.F32.S32 R6, R6 ;  /* 0x0000000600067245 */ /* 0x000fe40000201400 */
[----:B------:R-:W-:-:S02]  /*10060*/  I2FP.F32.S32 R4, R4 ;  /* 0x0000000400047245 */ /* 0x000fc40000201400 */
[----:B------:R-:W-:Y:S01]  /*10070*/  FSEL R51, R51, -INF , !P3 ;  /* 0xff80000033337808 */ /* 0x000fe20005800000 */
[C---:B----4-:R-:W-:Y:S01]  /*10080*/  FFMA.FTZ R48, -R191.reuse, R6, R48 ;  /* 0x00000006bf307223 */ /* 0x050fe20000010130 */
[----:B------:R-:W-:Y:S01]  /*10090*/  FSEL R62, R62, -INF , !P4 ;  /* 0xff8000003e3e7808 */ /* 0x000fe20006000000 */
[----:B-1----:R-:W-:Y:S01]  /*100a0*/  FFMA.FTZ R58, -R191, R4, R58 ;  /* 0x00000004bf3a7223 */ /* 0x002fe2000001013a */
[----:B------:R-:W-:Y:S01]  /*100b0*/  FSEL R49, R49, -INF , P2 ;  /* 0xff80000031317808 */ /* 0x000fe20001000000 */
[----:B------:R1:W-:Y:S01]  /*100c0*/  MUFU.TANH R59, R17 ;  /* 0x00000011003b7308 */ /* 0x0003e20000002400 */
[C---:B------:R-:W-:Y:S02]  /*100d0*/  ISETP.GE.AND P3, PT, R5.reuse, R180, PT ;  /* 0x000000b40500720c */ /* 0x040fe40003f66270 */
[C---:B------:R-:W-:Y:S02]  /*100e0*/  ISETP.GE.AND P1, PT, R5.reuse, R179, PT ;  /* 0x000000b30500720c */ /* 0x040fe40003f26270 */
[----:B------:R-:W-:-:S02]  /*100f0*/  ISETP.GE.AND P4, PT, R5, R176, PT ;  /* 0x000000b00500720c */ /* 0x000fc40003f86270 */
[----:B------:R-:W-:Y:S02]  /*10100*/  ISETP.GE.AND P2, PT, R5, R177, PT ;  /* 0x000000b10500720c */ /* 0x000fe40003f46270 */
        /* <DEDUP_REMOVED lines=9> */
[----:B-1----:R-:W-:Y:S01]  /*101a0*/  IADD3 R17, PT, PT, R178, 0x167, -R113 ;  /* 0x00000167b2117810 */ /* 0x002fe20007ffe871 */
[----:B-----5:R-:W-:Y:S01]  /*101b0*/  FFMA.FTZ R9, -R191, R9, R18 ;  /* 0x00000009bf097223 */ /* 0x020fe20000010112 */
[----:B------:R-:W-:Y:S01]  /*101c0*/  FSEL R49, R49, -INF , !P5 ;  /* 0xff80000031317808 */ /* 0x000fe20006800000 */
[----:B------:R-:W1:Y:S01]  /*101d0*/  MUFU.TANH R43, R19 ;  /* 0x00000013002b7308 */ /* 0x000e620000002400 */
[----:B------:R-:W-:Y:S02]  /*101e0*/  ISETP.GE.AND P5, PT, R47, R180, PT ;  /* 0x000000b42f00720c */ /* 0x000fe40003fa6270 */
[----:B---3--:R-:W-:Y:S01]  /*101f0*/  HMMA.16816.F32 R4, R12, R28, R4 ;  /* 0x0000001c0c04723c */ /* 0x008fe20000001804 */
[----:B------:R-:W-:Y:S01]  /*10200*/  IABS R17, R17 ;  /* 0x0000001100117213 */ /* 0x000fe20000000000 */
[----:B------:R-:W-:Y:S01]  /*10210*/  VIADD R28, R112, 0xfffffea0 ;  /* 0xfffffea0701c7836 */ /* 0x000fe20000000000 */
[----:B------:R-:W-:Y:S01]  /*10220*/  FSEL R58, R58, -INF , P3 ;  /* 0xff8000003a3a7808 */ /* 0x000fe20001800000 */
[----:B------:R-:W-:-:S02]  /*10230*/  VIADD R29, R112, 0xfffffea1 ;  /* 0xfffffea1701d7836 */ /* 0x000fc40000000000 */
[----:B--2---:R-:W-:Y:S01]  /*10240*/  FFMA.FTZ R18, -R191, R16, R8 ;  /* 0x00000010bf127223 */ /* 0x004fe20000010108 */
[----:B------:R-:W-:Y:S01]  /*10250*/  IADD3 R8, PT, PT, R114, 0x167, -R113 ;  /* 0x0000016772087810 */ /* 0x000fe20007ffe871 */
[----:B------:R-:W-:Y:S01]  /*10260*/  VIADD R16, R112, 0xfffffe99 ;  /* 0xfffffe9970107836 */ /* 0x000fe20000000000 */
[----:B------:R-:W-:Y:S02]  /*10270*/  FSEL R48, R48, -INF , P2 ;  /* 0xff80000030307808 */ /* 0x000fe40001000000 */
[----:B------:R-:W-:Y:S01]  /*10280*/  FSEL R60, R18, -INF , P5 ;  /* 0xff800000123c7808 */ /* 0x000fe20002800000 */
[----:B------:R-:W-:Y:S01]  /*10290*/  IMAD.MOV.U32 R18, RZ, RZ, R17 ;  /* 0x000000ffff127224 */ /* 0x000fe200078e0011 */
[----:B------:R-:W-:Y:S02]  /*102a0*/  IABS R8, R8 ;  /* 0x0000000800087213 */ /* 0x000fe40000000000 */
[----:B------:R-:W-:Y:S02]  /*102b0*/  ISETP.GE.AND P2, PT, R47, R177, PT ;  /* 0x000000b12f00720c */ /* 0x000fe40003f46270 */
[----:B------:R-:W-:-:S02]  /*102c0*/  I2FP.F32.S32 R17, R8 ;  /* 0x0000000800117245 */ /* 0x000fc40000201400 */
[----:B------:R-:W-:Y:S01]  /*102d0*/  I2FP.F32.S32 R8, R18 ;  /* 0x0000001200087245 */ /* 0x000fe20000201400 */
[-C--:B------:R-:W-:Y:S01]  /*102e0*/  FMUL.FTZ R4, R4, R111.reuse ;  /* 0x0000006f04047220 */ /* 0x080fe20000410000 */
[----:B------:R-:W-:Y:S01]  /*102f0*/  FSEL R61, R58, -INF , !P1 ;  /* 0xff8000003a3d7808 */ /* 0x000fe20004800000 */
[----:B------:R-:W-:Y:S01]  /*10300*/  FMUL.FTZ R71, R6, R111 ;  /* 0x0000006f06477220 */ /* 0x000fe20000410000 */
[----:B------:R-:W-:Y:S01]  /*10310*/  ISETP.GE.AND P3, PT, R47, R179, PT ;  /* 0x000000b32f00720c */ /* 0x000fe20003f66270 */
[----:B------:R-:W-:Y:S01]  /*10320*/  FFMA.FTZ R59, -R191, R8, R59 ;  /* 0x00000008bf3b7223 */ /* 0x000fe2000001013b */
[----:B------:R-:W-:Y:S01]  /*10330*/  ISETP.GE.AND P1, PT, R47, R176, PT ;  /* 0x000000b02f00720c */ /* 0x000fe20003f26270 */
[----:B-1----:R-:W-:Y:S01]  /*10340*/  FFMA.FTZ R43, -R191, R17, R43 ;  /* 0x00000011bf2b7223 */ /* 0x002fe2000001012b */
[----:B------:R-:W-:Y:S01]  /*10350*/  FSEL R47, R9, -INF , P2 ;  /* 0xff800000092f7808 */ /* 0x000fe20001000000 */
[----:B------:R-:W-:Y:S01]  /*10360*/  MUFU.TANH R4, R4 ;  /* 0x0000000400047308 */ /* 0x000fe20000002400 */
[----:B------:R-:W-:Y:S01]  /*10370*/  HMMA.16816.F32 R8, R24, R10, RZ ;  /* 0x0000000a1808723c */ /* 0x000fe200000018ff */
[----:B------:R-:W-:Y:S01]  /*10380*/  FSEL R48, R48, -INF , !P4 ;  /* 0xff80000030307808 */ /* 0x000fe20006000000 */
[-C--:B------:R-:W-:Y:S01]  /*10390*/  FMUL.FTZ R7, R7, R111.reuse ;  /* 0x0000006f07077220 */ /* 0x080fe20000410000 */
[----:B------:R-:W-:Y:S01]  /*103a0*/  FSEL R60, R60, -INF , !P3 ;  /* 0xff8000003c3c7808 */ /* 0x000fe20005800000 */
[----:B------:R-:W-:Y:S01]  /*103b0*/  FMUL.FTZ R5, R5, R111 ;  /* 0x0000006f05057220 */ /* 0x000fe20000410000 */
[----:B------:R-:W-:-:S02]  /*103c0*/  ISETP.GE.AND P4, PT, R16, R180, PT ;  /* 0x000000b41000720c */ /* 0x000fc40003f86270 */
[C---:B------:R-:W-:Y:S01]  /*103d0*/  ISETP.GE.AND P5, PT, R16.reuse, R179, PT ;  /* 0x000000b31000720c */ /* 0x040fe20003fa6270 */
[----:B------:R-:W1:Y:S01]  /*103e0*/  MUFU.TANH R71, R71 ;  /* 0x0000004700477308 */ /* 0x000e620000002400 */
[C---:B------:R-:W-:Y:S02]  /*103f0*/  ISETP.GE.AND P3, PT, R16.reuse, R176, PT ;  /* 0x000000b01000720c */ /* 0x040fe40003f66270 */
[----:B------:R-:W-:Y:S02]  /*10400*/  ISETP.GE.AND P2, PT, R16, R177, PT ;  /* 0x000000b11000720c */ /* 0x000fe40003f46270 */
[----:B------:R-:W2:Y:S01]  /*10410*/  LDSM.16.M88.4 R16, [R94+0x3c00] ;  /* 0x003c00005e10783b */ /* 0x000ea20000000200 */
[--C-:B------:R-:W-:Y:S02]  /*10420*/  IADD3 R6, PT, PT, R114, 0x160, -R113.reuse ;  /* 0x0000016072067810 */ /* 0x100fe40007ffe871 */
[----:B------:R-:W-:Y:S01]  /*10430*/  IADD3 R58, PT, PT, R178, 0x160, -R113 ;  /* 0x00000160b23a7810 */ /* 0x000fe20007ffe871 */
[----:B------:R-:W3:Y:S01]  /*10440*/  MUFU.TANH R75, R7 ;  /* 0x00000007004b7308 */ /* 0x000ee20000002400 */
[----:B------:R-:W-:-:S02]  /*10450*/  IABS R6, R6 ;  /* 0x0000000600067213 */ /* 0x000fc40000000000 */
[----:B------:R-:W-:Y:S01]  /*10460*/  IABS R58, R58 ;  /* 0x0000003a003a7213 */ /* 0x000fe20000000000 */
[----:B------:R-:W-:Y:S01]  /*10470*/  HMMA.16816.F32 R8, R12, R30, R8 ;  /* 0x0000001e0c08723c */ /* 0x000fe20000001808 */
[----:B------:R-:W-:Y:S02]  /*10480*/  I2FP.F32.S32 R6, R6 ;  /* 0x0000000600067245 */ /* 0x000fe40000201400 */
[----:B------:R-:W-:Y:S01]  /*10490*/  I2FP.F32.S32 R58, R58 ;  /* 0x0000003a003a7245 */ /* 0x000fe20000201400 */
[----:B------:R4:W5:Y:S01]  /*104a0*/  MUFU.TANH R77, R5 ;  /* 0x00000005004d7308 */ /* 0x0009620000002400 */
[----:B------:R-:W-:Y:S01]  /*104b0*/  FSEL R59, R59, -INF , P4 ;  /* 0xff8000003b3b7808 */ /* 0x000fe20002000000 */
[----:B-1----:R-:W-:Y:S01]  /*104c0*/  FFMA.FTZ R71, -R191, R6, R71 ;  /* 0x00000006bf477223 */ /* 0x002fe20000010147 */
[----:B------:R-:W-:Y:S01]  /*104d0*/  FSEL R47, R47, -INF , !P1 ;  /* 0xff8000002f2f7808 */ /* 0x000fe20004800000 */
[----:B------:R-:W-:Y:S01]  /*104e0*/  FFMA.FTZ R58, -R191, R58, R4 ;  /* 0x0000003abf3a7223 */ /* 0x000fe20000010104 */
[----:B------:R-:W-:-:S02]  /*104f0*/  FSEL R59, R59, -INF , !P5 ;  /* 0xff8000003b3b7808 */ /* 0x000fc40006800000 */
[----:B------:R-:W-:Y:S02]  /*10500*/  FSEL R43, R43, -INF , P2 ;  /* 0xff8000002b2b7808 */ /* 0x000fe40001000000 */
[C---:B------:R-:W-:Y:S02]  /*10510*/  ISETP.GE.AND P1, PT, R28.reuse, R180, PT ;  /* 0x000000b41c00720c */ /* 0x040fe40003f26270 */
[C---:B------:R-:W-:Y:S02]  /*10520*/  ISETP.GE.AND P4, PT, R28.reuse, R179, PT ;  /* 0x000000b31c00720c */ /* 0x040fe40003f86270 */
[C---:B------:R-:W-:Y:S02]  /*10530*/  ISETP.GE.AND P5, PT, R28.reuse, R176, PT ;  /* 0x000000b01c00720c */ /* 0x040fe40003fa6270 */
[----:B------:R-:W-:Y:S01]  /*10540*/  ISETP.GE.AND P2, PT, R28, R177, PT ;  /* 0x000000b11c00720c */ /* 0x000fe20003f46270 */
[-C--:B------:R-:W-:Y:S01]  /*10550*/  FMUL.FTZ R8, R8, R111.reuse ;  /* 0x0000006f08087220 */ /* 0x080fe20000410000 */
[--C-:B------:R-:W-:Y:S01]  /*10560*/  IADD3 R30, PT, PT, R114, 0x15f, -R113.reuse ;  /* 0x0000015f721e7810 */ /* 0x100fe20007ffe871 */
[----:B----4-:R-:W1:Y:S01]  /*10570*/  LDSM.16.M88.4 R4, [R95+0x3c00] ;  /* 0x003c00005f04783b */ /* 0x010e620000000200 */
[----:B------:R-:W-:Y:S01]  /*10580*/  IADD3 R28, PT, PT, R178, 0x15f, -R113 ;  /* 0x0000015fb21c7810 */ /* 0x000fe20007ffe871 */
[-C--:B------:R-:W-:Y:S01]  /*10590*/  FMUL.FTZ R10, R10, R111.reuse ;  /* 0x0000006f0a0a7220 */ /* 0x080fe20000410000 */
[----:B------:R-:W-:Y:S01]  /*105a0*/  IABS R30, R30 ;  /* 0x0000001e001e7213 */ /* 0x000fe20000000000 */
[----:B------:R-:W4:Y:S01]  /*105b0*/  MUFU.TANH R8, R8 ;  /* 0x0000000800087308 */ /* 0x000f220000002400 */
[----:B------:R-:W-:Y:S01]  /*105c0*/  IABS R28, R28 ;  /* 0x0000001c001c7213 */ /* 0x000fe20000000000 */
[-C--:B------:R-:W-:Y:S01]  /*105d0*/  FMUL.FTZ R79, R11, R111.reuse ;  /* 0x0000006f0b4f7220 */ /* 0x080fe20000410000 */
[----:B------:R-:W-:Y:S01]  /*105e0*/  FSEL R58, R58, -INF , P1 ;  /* 0xff8000003a3a7808 */ /* 0x000fe20000800000 */
[----:B------:R-:W-:Y:S01]  /*105f0*/  FMUL.FTZ R9, R9, R111 ;  /* 0x0000006f09097220 */ /* 0x000fe20000410000 */
[----:B------:R-:W-:-:S02]  /*10600*/  I2FP.F32.S32 R30, R30 ;  /* 0x0000001e001e7245 */ /* 0x000fc40000201400 */
[----:B------:R-:W-:Y:S01]  /*10610*/  I2FP.F32.S32 R28, R28 ;  /* 0x0000001c001c7245 */ /* 0x000fe20000201400 */
[----:B------:R-:W1:Y:S01]  /*10620*/  MUFU.TANH R10, R10 ;  /* 0x0000000a000a7308 */ /* 0x000e620000002400 */
[----:B------:R-:W-:Y:S01]  /*10630*/  FSEL R43, R43, -INF , !P3 ;  /* 0xff8000002b2b7808 */ /* 0x000fe20005800000 */
[C---:B---3--:R-:W-:Y:S01]  /*10640*/  FFMA.FTZ R75, -R191.reuse, R30, R75 ;  /* 0x0000001ebf4b7223 */ /* 0x048fe2000001014b */
[----:B------:R-:W-:Y:S01]  /*10650*/  FSEL R58, R58, -INF , !P4 ;  /* 0xff8000003a3a7808 */ /* 0x000fe20006000000 */
[----:B-----5:R-:W-:Y:S01]  /*10660*/  FFMA.FTZ R77, -R191, R28, R77 ;  /* 0x0000001cbf4d7223 */ /* 0x020fe2000001014d */
[----:B------:R-:W-:Y:S02]  /*10670*/  FSEL R71, R71, -INF , P2 ;  /* 0xff80000047477808 */ /* 0x000fe40001000000 */
[C---:B------:R-:W-:Y:S01]  /*10680*/  ISETP.GE.AND P3, PT, R29.reuse, R180, PT ;  /* 0x000000b41d00720c */ /* 0x040fe20003f66270 */
[----:B------:R-:W3:Y:S01]  /*10690*/  MUFU.TANH R79, R79 ;  /* 0x0000004f004f7308 */ /* 0x000ee20000002400 */
[----:B------:R-:W-:-:S02]  /*106a0*/  ISETP.GE.AND P1, PT, R29, R179, PT ;  /* 0x000000b31d00720c */ /* 0x000fc40003f26270 */
[C---:B------:R-:W-:Y:S02]  /*106b0*/  ISETP.GE.AND P4, PT, R29.reuse, R176, PT ;  /* 0x000000b01d00720c */ /* 0x040fe40003f86270 */
[----:B------:R-:W-:Y:S02]  /*106c0*/  ISETP.GE.AND P2, PT, R29, R177, PT ;  /* 0x000000b11d00720c */ /* 0x000fe40003f46270 */
[----:B--2---:R-:W-:Y:S01]  /*106d0*/  HMMA.16816.F32 R28, R24, R16, RZ ;  /* 0x00000010181c723c */ /* 0x004fe200000018ff */
[----:B------:R-:W-:Y:S01]  /*106e0*/  IADD3 R16, PT, PT, R178, 0x158, -R113 ;  /* 0x00000158b2107810 */ /* 0x000fe20007ffe871 */
[----:B------:R2:W5:Y:S01]  /*106f0*/  MUFU.TANH R78, R9 ;  /* 0x00000009004e7308 */ /* 0x0005620000002400 */
[----:B------:R-:W-:Y:S02]  /*10700*/  FSEL R71, R71, -INF , !P5 ;  /* 0xff80000047477808 */ /* 0x000fe40006800000 */
[----:B------:R-:W-:Y:S02]  /*10710*/  IABS R16, R16 ;  /* 0x0000001000107213 */ /* 0x000fe40000000000 */
[----:B------:R-:W-:-:S02]  /*10720*/  ISETP.GE.AND P5, PT, R76, R180, PT ;  /* 0x000000b44c00720c */ /* 0x000fc40003fa6270 */
[----:B------:R-:W-:Y:S02]  /*10730*/  I2FP.F32.S32 R16, R16 ;  /* 0x0000001000107245 */ /* 0x000fe40000201400 */
[----:B------:R-:W-:Y:S02]  /*10740*/  IABS R17, R72 ;  /* 0x0000004800117213 */ /* 0x000fe40000000000 */
[----:B------:R-:W-:Y:S01]  /*10750*/  FSEL R72, R77, -INF , P3 ;  /* 0xff8000004d487808 */ /* 0x000fe20001800000 */
[C---:B----4-:R-:W-:Y:S01]  /*10760*/  FFMA.FTZ R8, -R191.reuse, R16, R8 ;  /* 0x00000010bf087223 */ /* 0x050fe20000010108 */
[----:B------:R-:W-:Y:S02]  /*10770*/  ISETP.GE.AND P3, PT, R76, R179, PT ;  /* 0x000000b34c00720c */ /* 0x000fe40003f66270 */
[----:B------:R-:W-:Y:S02]  /*10780*/  I2FP.F32.S32 R11, R17 ;  /* 0x00000011000b7245 */ /* 0x000fe40000201400 */
[----:B------:R-:W-:Y:S01]  /*10790*/  FSEL R8, R8, -INF , P5 ;  /* 0xff80000008087808 */ /* 0x000fe20002800000 */
[----:B-1----:R-:W-:Y:S01]  /*107a0*/  HMMA.16816.F32 R28, R12, R4, R28 ;  /* 0x000000040c1c723c */ /* 0x002fe2000000181c */
[----:B------:R-:W-:Y:S01]  /*107b0*/  IADD3 R4, PT, PT, R114, 0x157, -R113 ;  /* 0x0000015772047810 */ /* 0x000fe20007ffe871 */
[----:B------:R-:W-:Y:S01]  /*107c0*/  FFMA.FTZ R10, -R191, R11, R10 ;  /* 0x0000000bbf0a7223 */ /* 0x000fe2000001010a */
[----:B------:R-:W-:Y:S01]  /*107d0*/  FSEL R72, R72, -INF , !P1 ;  /* 0xff80000048487808 */ /* 0x000fe20004800000 */
[----:B------:R-:W-:Y:S01]  /*107e0*/  VIADD R5, R112, 0xfffffea9 ;  /* 0xfffffea970057836 */ /* 0x000fe20000000000 */
[----:B------:R-:W-:-:S02]  /*107f0*/  IABS R4, R4 ;  /* 0x0000000400047213 */ /* 0x000fc40000000000 */
[----:B------:R-:W-:Y:S02]  /*10800*/  FSEL R75, R75, -INF , P2 ;  /* 0xff8000004b4b7808 */ /* 0x000fe40001000000 */
[----:B--2---:R-:W-:Y:S02]  /*10810*/  IADD3 R9, PT, PT, R178, 0x157, -R113 ;  /* 0x00000157b2097810 */ /* 0x004fe40007ffe871 */
[C---:B------:R-:W-:Y:S02]  /*10820*/  ISETP.GE.AND P1, PT, R76.reuse, R176, PT ;  /* 0x000000b04c00720c */ /* 0x040fe40003f26270 */
[----:B------:R-:W-:Y:S02]  /*10830*/  ISETP.GE.AND P2, PT, R76, R177, PT ;  /* 0x000000b14c00720c */ /* 0x000fe40003f46270 */
[----:B------:R-:W-:Y:S02]  /*10840*/  FSEL R76, R8, -INF , !P3 ;  /* 0xff800000084c7808 */ /* 0x000fe40005800000 */
[----:B------:R-:W-:-:S02]  /*10850*/  I2FP.F32.S32 R8, R4 ;  /* 0x0000000400087245 */ /* 0x000fc40000201400 */
[----:B------:R-:W-:Y:S01]  /*10860*/  IABS R9, R9 ;  /* 0x0000000900097213 */ /* 0x000fe20000000000 */
[----:B------:R-:W-:Y:S01]  /*10870*/  FMUL.FTZ R28, R28, R111 ;  /* 0x0000006f1c1c7220 */ /* 0x000fe20000410000 */
[----:B------:R-:W-:Y:S01]  /*10880*/  FSEL R77, R10, -INF , P2 ;  /* 0xff8000000a4d7808 */ /* 0x000fe20001000000 */
[----:B---3--:R-:W-:Y:S01]  /*10890*/  FFMA.FTZ R79, -R191, R8, R79 ;  /* 0x00000008bf4f7223 */ /* 0x008fe2000001014f */
[----:B------:R-:W-:Y:S01]  /*108a0*/  I2FP.F32.S32 R4, R9 ;  /* 0x0000000900047245 */ /* 0x000fe20000201400 */
[----:B------:R-:W-:Y:S01]  /*108b0*/  FMUL.FTZ R81, R30, R111 ;  /* 0x0000006f1e517220 */ /* 0x000fe20000410000 */
[----:B------:R-:W-:Y:S01]  /*108c0*/  HMMA.16816.F32 R8, R24, R18, RZ ;  /* 0x000000121808723c */ /* 0x000fe200000018ff */
[----:B------:R-:W1:Y:S01]  /*108d0*/  LDSM.16.M88.4 R16, [R94+0x4000] ;  /* 0x004000005e10783b */ /* 0x000e620000000200 */
[----:B------:R-:W-:Y:S01]  /*108e0*/  FSEL R75, R75, -INF , !P4 ;  /* 0xff8000004b4b7808 */ /* 0x000fe20006000000 */
[----:B-----5:R-:W-:Y:S01]  /*108f0*/  FFMA.FTZ R78, -R191, R4, R78 ;  /* 0x00000004bf4e7223 */ /* 0x020fe2000001014e */
[C---:B------:R-:W-:Y:S01]  /*10900*/  ISETP.GE.AND P4, PT, R5.reuse, R180, PT ;  /* 0x000000b40500720c */ /* 0x040fe20003f86270 */
[----:B------:R-:W2:Y:S01]  /*10910*/  MUFU.TANH R28, R28 ;  /* 0x0000001c001c7308 */ /* 0x000ea20000002400 */
[C---:B------:R-:W-:Y:S01]  /*10920*/  ISETP.GE.AND P5, PT, R5.reuse, R179, PT ;  /* 0x000000b30500720c */ /* 0x040fe20003fa6270 */
[----:B------:R-:W-:Y:S01]  /*10930*/  VIADD R4, R112, 0xfffffeb0 ;  /* 0xfffffeb070047836 */ /* 0x000fe20000000000 */
[----:B------:R-:W-:Y:S01]  /*10940*/  ISETP.GE.AND P2, PT, R5, R177, PT ;  /* 0x000000b10500720c */ /* 0x000fe20003f46270 */
[-C--:B------:R-:W-:Y:S01]  /*10950*/  FMUL.FTZ R85, R29, R111.reuse ;  /* 0x0000006f1d557220 */ /* 0x080fe20000410000 */
[----:B------:R-:W-:Y:S01]  /*10960*/  FSEL R78, R78, -INF , P4 ;  /* 0xff8000004e4e7808 */ /* 0x000fe20002000000 */
[----:B------:R-:W-:Y:S01]  /*10970*/  FMUL.FTZ R31, R31, R111 ;  /* 0x0000006f1f1f7220 */ /* 0x000fe20000410000 */
[----:B------:R-:W-:Y:S01]  /*10980*/  FSEL R77, R77, -INF , !P1 ;  /* 0xff8000004d4d7808 */ /* 0x000fe20004800000 */
[----:B------:R-:W3:Y:S01]  /*10990*/  MUFU.TANH R81, R81 ;  /* 0x0000005100517308 */ /* 0x000ee20000002400 */
[----:B------:R-:W-:Y:S01]  /*109a0*/  FSEL R78, R78, -INF , !P5 ;  /* 0xff8000004e4e7808 */ /* 0x000fe20006800000 */
[----:B------:R-:W-:Y:S01]  /*109b0*/  VIADD R29, R112, 0xfffffeb1 ;  /* 0xfffffeb1701d7836 */ /* 0x000fe20000000000 */
[----:B------:R-:W-:-:S02]  /*109c0*/  FSEL R79, R79, -INF , P2 ;  /* 0xff8000004f4f7808 */ /* 0x000fc40001000000 */
[----:B------:R-:W-:Y:S02]  /*109d0*/  ISETP.GE.AND P3, PT, R5, R176, PT ;  /* 0x000000b00500720c */ /* 0x000fe40003f66270 */
[----:B------:R-:W-:Y:S01]  /*109e0*/  ISETP.GE.AND P1, PT, R4, R180, PT ;  /* 0x000000b40400720c */ /* 0x000fe20003f26270 */
[----:B------:R-:W-:Y:S01]  /*109f0*/  MUFU.TANH R83, R31 ;  /* 0x0000001f00537308 */ /* 0x000fe20000002400 */
[--C-:B------:R-:W-:Y:S01]  /*10a00*/  IADD3 R30, PT, PT, R114, 0x150, -R113.reuse ;  /* 0x00000150721e7810 */ /* 0x100fe20007ffe871 */
[----:B--2---:R-:W-:Y:S01]  /*10a10*/  FFMA.FTZ R80, -R191, R80, R28 ;  /* 0x00000050bf507223 */ /* 0x004fe2000001011c */
[C---:B------:R-:W-:Y:S02]  /*10a20*/  ISETP.GE.AND P4, PT, R4.reuse, R179, PT ;  /* 0x000000b30400720c */ /* 0x040fe40003f86270 */
[C---:B------:R-:W-:Y:S02]  /*10a30*/  ISETP.GE.AND P5, PT, R4.reuse, R176, PT ;  /* 0x000000b00400720c */ /* 0x040fe40003fa6270 */
[----:B------:R-:W-:Y:S01]  /*10a40*/  ISETP.GE.AND P2, PT, R4, R177, PT ;  /* 0x000000b10400720c */ /* 0x000fe20003f46270 */
[----:B------:R-:W2:Y:S01]  /*10a50*/  MUFU.TANH R85, R85 ;  /* 0x0000005500557308 */ /* 0x000ea20000002400 */
[----:B------:R-:W-:Y:S01]  /*10a60*/  HMMA.16816.F32 R4, R12, R6, R8 ;  /* 0x000000060c04723c */ /* 0x000fe20000001808 */
[----:B------:R-:W-:Y:S01]  /*10a70*/  IABS R30, R30 ;  /* 0x0000001e001e7213 */ /* 0x000fe20000000000 */
[----:B------:R-:W4:Y:S01]  /*10a80*/  LDSM.16.M88.4 R8, [R95+0x4000] ;  /* 0x004000005f08783b */ /* 0x000f220000000200 */
[----:B------:R-:W-:-:S02]  /*10a90*/  IADD3 R28, PT, PT, R178, 0x14f, -R113 ;  /* 0x0000014fb21c7810 */ /* 0x000fc40007ffe871 */
[----:B------:R-:W-:Y:S02]  /*10aa0*/  I2FP.F32.S32 R30, R30 ;  /* 0x0000001e001e7245 */ /* 0x000fe40000201400 */
[----:B------:R-:W-:Y:S02]  /*10ab0*/  IABS R28, R28 ;  /* 0x0000001c001c7213 */ /* 0x000fe40000000000 */
[----:B------:R-:W-:Y:S01]  /*10ac0*/  FSEL R80, R80, -INF , P1 ;  /* 0xff80000050507808 */ /* 0x000fe20000800000 */
[----:B---3--:R-:W-:Y:S01]  /*10ad0*/  FFMA.FTZ R81, -R191, R30, R81 ;  /* 0x0000001ebf517223 */ /* 0x008fe20000010151 */
[----:B------:R-:W-:Y:S02]  /*10ae0*/  IADD3 R30, PT, PT, R114, 0x14f, -R113 ;  /* 0x0000014f721e7810 */ /* 0x000fe40007ffe871 */
[----:B------:R-:W-:Y:S02]  /*10af0*/  I2FP.F32.S32 R28, R28 ;  /* 0x0000001c001c7245 */ /* 0x000fe40000201400 */
[----:B------:R-:W-:-:S02]  /*10b00*/  IABS R30, R30 ;  /* 0x0000001e001e7213 */ /* 0x000fc40000000000 */
[----:B------:R-:W-:Y:S01]  /*10b10*/  FSEL R79, R79, -INF , !P3 ;  /* 0xff8000004f4f7808 */ /* 0x000fe20005800000 */
[----:B--2---:R-:W-:Y:S01]  /*10b20*/  FFMA.FTZ R85, -R191, R28, R85 ;  /* 0x0000001cbf557223 */ /* 0x004fe20000010155 */
[-C--:B------:R-:W-:Y:S01]  /*10b30*/  FMUL.FTZ R6, R6, R111.reuse ;  /* 0x0000006f06067220 */ /* 0x080fe20000410000 */
[----:B------:R-:W-:Y:S01]  /*10b40*/  I2FP.F32.S32 R30, R30 ;  /* 0x0000001e001e7245 */ /* 0x000fe20000201400 */
[-C--:B------:R-:W-:Y:S01]  /*10b50*/  FMUL.FTZ R4, R4, R111.reuse ;  /* 0x0000006f04047220 */ /* 0x080fe20000410000 */
[----:B------:R-:W-:Y:S01]  /*10b60*/  FSEL R80, R80, -INF , !P4 ;  /* 0xff80000050507808 */ /* 0x000fe20006000000 */
[----:B------:R-:W-:Y:S01]  /*10b70*/  FMUL.FTZ R87, R7, R111 ;  /* 0x0000006f07577220 */ /* 0x000fe20000410000 */
[----:B------:R-:W-:Y:S01]  /*10b80*/  FSEL R81, R81, -INF , P2 ;  /* 0xff80000051517808 */ /* 0x000fe20001000000 */
[----:B------:R-:W2:Y:S01]  /*10b90*/  MUFU.TANH R6, R6 ;  /* 0x0000000600067308 */ /* 0x000ea20000002400 */
[----:B------:R-:W-:Y:S01]  /*10ba0*/  ISETP.GE.AND P3, PT, R29, R180, PT ;  /* 0x000000b41d00720c */ /* 0x000fe20003f66270 */
[----:B------:R-:W-:Y:S01]  /*10bb0*/  FFMA.FTZ R83, -R191, R30, R83 ;  /* 0x0000001ebf537223 */ /* 0x000fe20000010153 */
[----:B------:R-:W-:Y:S01]  /*10bc0*/  ISETP.GE.AND P1, PT, R29, R179, PT ;  /* 0x000000b31d00720c */ /* 0x000fe20003f26270 */
[----:B------:R-:W-:Y:S01]  /*10bd0*/  FMUL.FTZ R86, R5, R111 ;  /* 0x0000006f05567220 */ /* 0x000fe20000410000 */
[C---:B------:R-:W-:Y:S01]  /*10be0*/  ISETP.GE.AND P4, PT, R29.reuse, R176, PT ;  /* 0x000000b01d00720c */ /* 0x040fe20003f86270 */
[----:B------:R-:W-:Y:S01]  /*10bf0*/  VIADD R5, R112, 0xfffffeb9 ;  /* 0xfffffeb970057836 */ /* 0x000fe20000000000 */
[----:B------:R-:W-:Y:S01]  /*10c00*/  ISETP.GE.AND P2, PT, R29, R177, PT ;  /* 0x000000b11d00720c */ /* 0x000fe20003f46270 */
[----:B------:R-:W3:Y:S01]  /*10c10*/  MUFU.TANH R4, R4 ;  /* 0x0000000400047308 */ /* 0x000ee20000002400 */
[----:B-1----:R-:W-:Y:S01]  /*10c20*/  HMMA.16816.F32 R28, R24, R16, RZ ;  /* 0x00000010181c723c */ /* 0x002fe200000018ff */
[----:B------:R-:W-:-:S02]  /*10c30*/  IABS R17, R82 ;  /* 0x0000005200117213 */ /* 0x000fc40000000000 */
[C-C-:B------:R-:W-:Y:S02]  /*10c40*/  IADD3 R16, PT, PT, R178.reuse, 0x148, -R113.reuse ;  /* 0x00000148b2107810 */ /* 0x140fe40007ffe871 */
[----:B------:R-:W-:Y:S02]  /*10c50*/  I2FP.F32.S32 R7, R17 ;  /* 0x0000001100077245 */ /* 0x000fe40000201400 */
[----:B------:R-:W-:Y:S01]  /*10c60*/  IABS R16, R16 ;  /* 0x0000001000107213 */ /* 0x000fe20000000000 */
[----:B------:R-:W1:Y:S01]  /*10c70*/  MUFU.TANH R87, R87 ;  /* 0x0000005700577308 */ /* 0x000e620000002400 */
[----:B------:R-:W-:Y:S01]  /*10c80*/  FSEL R81, R81, -INF , !P5 ;  /* 0xff80000051517808 */ /* 0x000fe20006800000 */
[----:B--2---:R-:W-:Y:S01]  /*10c90*/  FFMA.FTZ R6, -R191, R7, R6 ;  /* 0x00000007bf067223 */ /* 0x004fe20000010106 */
[----:B------:R-:W-:Y:S02]  /*10ca0*/  I2FP.F32.S32 R16, R16 ;  /* 0x0000001000107245 */ /* 0x000fe40000201400 */
[----:B------:R-:W-:-:S02]  /*10cb0*/  IADD3 R7, PT, PT, R178, 0x147, -R113 ;  /* 0x00000147b2077810 */ /* 0x000fc40007ffe871 */
[----:B------:R-:W-:Y:S01]  /*10cc0*/  ISETP.GE.AND P5, PT, R84, R180, PT ;  /* 0x000000b45400720c */ /* 0x000fe20003fa6270 */
[----:B------:R-:W2:Y:S01]  /*10cd0*/  MUFU.TANH R86, R86 ;  /* 0x0000005600567308 */ /* 0x000ea20000002400 */
[----:B---3--:R-:W-:Y:S01]  /*10ce0*/  FFMA.FTZ R16, -R191, R16, R4 ;  /* 0x00000010bf107223 */ /* 0x008fe20000010104 */
[----:B------:R-:W-:Y:S02]  /*10cf0*/  IABS R7, R7 ;  /* 0x0000000700077213 */ /* 0x000fe40000000000 */
[----:B----4-:R-:W-:Y:S01]  /*10d00*/  HMMA.16816.F32 R28, R12, R8, R28 ;  /* 0x000000080c1c723c */ /* 0x010fe2000000181c */
[----:B------:R-:W-:Y:S02]  /*10d10*/  IADD3 R4, PT, PT, R114, 0x147, -R113 ;  /* 0x0000014772047810 */ /* 0x000fe40007ffe871 */
[----:B------:R-:W-:Y:S01]  /*10d20*/  IMAD.MOV.U32 R8, RZ, RZ, R7 ;  /* 0x000000ffff087224 */ /* 0x000fe200078e0007 */
[----:B------:R-:W-:Y:S02]  /*10d30*/  FSEL R82, R85, -INF , P3 ;  /* 0xff80000055527808 */ /* 0x000fe40001800000 */
[----:B------:R-:W-:-:S02]  /*10d40*/  IABS R4, R4 ;  /* 0x0000000400047213 */ /* 0x000fc40000000000 */
[----:B------:R-:W-:Y:S02]  /*10d50*/  FSEL R83, R83, -INF , P2 ;  /* 0xff80000053537808 */ /* 0x000fe40001000000 */
[----:B------:R-:W-:Y:S02]  /*10d60*/  I2FP.F32.S32 R7, R4 ;  /* 0x0000000400077245 */ /* 0x000fe40000201400 */
[C---:B------:R-:W-:Y:S02]  /*10d70*/  ISETP.GE.AND P3, PT, R84.reuse, R179, PT ;  /* 0x000000b35400720c */ /* 0x040fe40003f66270 */
[----:B------:R-:W-:Y:S01]  /*10d80*/  ISETP.GE.AND P2, PT, R84, R177, PT ;  /* 0x000000b15400720c */ /* 0x000fe20003f46270 */
[C---:B-1----:R-:W-:Y:S01]  /*10d90*/  FFMA.FTZ R87, -R191.reuse, R7, R87 ;  /* 0x00000007bf577223 */ /* 0x042fe20000010157 */
[----:B------:R-:W-:Y:S02]  /*10da0*/  FSEL R16, R16, -INF , P5 ;  /* 0xff80000010107808 */ /* 0x000fe40002800000 */
[----:B------:R-:W-:Y:S01]  /*10db0*/  I2FP.F32.S32 R4, R8 ;  /* 0x0000000800047245 */ /* 0x000fe20000201400 */
[-C--:B------:R-:W-:Y:S01]  /*10dc0*/  FMUL.FTZ R28, R28, R111.reuse ;  /* 0x0000006f1c1c7220 */ /* 0x080fe20000410000 */
[----:B------:R-:W-:Y:S01]  /*10dd0*/  FSEL R82, R82, -INF , !P1 ;  /* 0xff80000052527808 */ /* 0x000fe20004800000 */
[-C--:B------:R-:W-:Y:S01]  /*10de0*/  FMUL.FTZ R89, R30, R111.reuse ;  /* 0x0000006f1e597220 */ /* 0x080fe20000410000 */
[----:B------:R-:W-:Y:S01]  /*10df0*/  ISETP.GE.AND P1, PT, R84, R176, PT ;  /* 0x000000b05400720c */ /* 0x000fe20003f26270 */
[----:B--2---:R-:W-:Y:S01]  /*10e00*/  FFMA.FTZ R86, -R191, R4, R86 ;  /* 0x00000004bf567223 */ /* 0x004fe20000010156 */
[----:B------:R-:W-:Y:S01]  /*10e10*/  FSEL R83, R83, -INF , !P4 ;  /* 0xff80000053537808 */ /* 0x000fe20006000000 */
[----:B------:R-:W1:Y:S01]  /*10e20*/  MUFU.TANH R28, R28 ;  /* 0x0000001c001c7308 */ /* 0x000e620000002400 */
[----:B------:R-:W-:Y:S01]  /*10e30*/  FSEL R84, R16, -INF , !P3 ;  /* 0xff80000010547808 */ /* 0x000fe20005800000 */
[----:B------:R-:W-:Y:S01]  /*10e40*/  VIADD R8, R112, 0xfffffec0 ;  /* 0xfffffec070087836 */ /* 0x000fe20000000000 */
[----:B------:R-:W-:Y:S01]  /*10e50*/  FSEL R85, R6, -INF , P2 ;  /* 0xff80000006557808 */ /* 0x000fe20001000000 */
[-C--:B------:R-:W-:Y:S01]  /*10e60*/  FMUL.FTZ R93, R29, R111.reuse ;  /* 0x0000006f1d5d7220 */ /* 0x080fe20000410000 */
[----:B------:R-:W-:Y:S01]  /*10e70*/  ISETP.GE.AND P4, PT, R5, R180, PT ;  /* 0x000000b40500720c */ /* 0x000fe20003f86270 */
[----:B------:R-:W-:Y:S01]  /*10e80*/  FMUL.FTZ R31, R31, R111 ;  /* 0x0000006f1f1f7220 */ /* 0x000fe20000410000 */
[C---:B------:R-:W-:Y:S01]  /*10e90*/  ISETP.GE.AND P5, PT, R5.reuse, R179, PT ;  /* 0x000000b30500720c */ /* 0x040fe20003fa6270 */
[----:B------:R-:W2:Y:S01]  /*10ea0*/  MUFU.TANH R89, R89 ;  /* 0x0000005900597308 */ /* 0x000ea20000002400 */
[C---:B------:R-:W-:Y:S01]  /*10eb0*/  ISETP.GE.AND P3, PT, R5.reuse, R176, PT ;  /* 0x000000b00500720c */ /* 0x040fe20003f66270 */
[----:B------:R-:W-:Y:S01]  /*10ec0*/  VIADD R29, R112, 0xfffffec1 ;  /* 0xfffffec1701d7836 */ /* 0x000fe20000000000 */
[----:B------:R-:W-:-:S02]  /*10ed0*/  ISETP.GE.AND P2, PT, R5, R177, PT ;  /* 0x000000b10500720c */ /* 0x000fc40003f46270 */
[----:B------:R-:W-:Y:S01]  /*10ee0*/  HMMA.16816.F32 R4, R24, R18, RZ ;  /* 0x000000121804723c */ /* 0x000fe200000018ff */
[----:B------:R-:W3:Y:S01]  /*10ef0*/  LDSM.16.M88.4 R16, [R94+0x4400] ;  /* 0x004400005e10783b */ /* 0x000ee20000000200 */
[----:B------:R-:W-:Y:S01]  /*10f00*/  IADD3 R30, PT, PT, R114, 0x140, -R113 ;  /* 0x00000140721e7810 */ /* 0x000fe20007ffe871 */
[----:B------:R-:W-:Y:S01]  /*10f10*/  MUFU.TANH R91, R31 ;  /* 0x0000001f005b7308 */ /* 0x000fe20000002400 */
[----:B------:R-:W-:Y:S01]  /*10f20*/  FSEL R86, R86, -INF , P4 ;  /* 0xff80000056567808 */ /* 0x000fe20002000000 */
[----:B-1----:R-:W-:Y:S01]  /*10f30*/  FFMA.FTZ R88, -R191, R88, R28 ;  /* 0x00000058bf587223 */ /* 0x002fe2000001011c */
[----:B------:R-:W-:Y:S02]  /*10f40*/  IABS R30, R30 ;  /* 0x0000001e001e7213 */ /* 0x000fe40000000000 */
[----:B------:R-:W-:Y:S02]  /*10f50*/  FSEL R85, R85, -INF , !P1 ;  /* 0xff80000055557808 */ /* 0x000fe40004800000 */
[----:B------:R-:W-:Y:S01]  /*10f60*/  FSEL R86, R86, -INF , !P5 ;  /* 0xff80000056567808 */ /* 0x000fe20006800000 */
[----:B------:R-:W1:Y:S01]  /*10f70*/  MUFU.TANH R93, R93 ;  /* 0x0000005d005d7308 */ /* 0x000e620000002400 */
[----:B------:R-:W-:-:S02]  /*10f80*/  FSEL R87, R87, -INF , P2 ;  /* 0xff80000057577808 */ /* 0x000fc40001000000 */
[C---:B------:R-:W-:Y:S02]  /*10f90*/  ISETP.GE.AND P1, PT, R8.reuse, R180, PT ;  /* 0x000000b40800720c */ /* 0x040fe40003f26270 */
[C---:B------:R-:W-:Y:S02]  /*10fa0*/  ISETP.GE.AND P4, PT, R8.reuse, R179, PT ;  /* 0x000000b30800720c */ /* 0x040fe40003f86270 */
[C---:B------:R-:W-:Y:S02]  /*10fb0*/  ISETP.GE.AND P5, PT, R8.reuse, R176, PT ;  /* 0x000000b00800720c */ /* 0x040fe40003fa6270 */
[----:B------:R-:W-:Y:S02]  /*10fc0*/  ISETP.GE.AND P2, PT, R8, R177, PT ;  /* 0x000000b10800720c */ /* 0x000fe40003f46270 */
[----:B------:R-:W-:Y:S01]  /*10fd0*/  HMMA.16816.F32 R8, R12, R10, R4 ;  /* 0x0000000a0c08723c */ /* 0x000fe20000001804 */
[----:B------:R-:W-:Y:S01]  /*10fe0*/  I2FP.F32.S32 R30, R30 ;  /* 0x0000001e001e7245 */ /* 0x000fe20000201400 */
[----:B------:R-:W4:Y:S01]  /*10ff0*/  LDSM.16.M88.4 R4, [R95+0x4400] ;  /* 0x004400005f04783b */ /* 0x000f220000000200 */
[----:B------:R-:W-:-:S02]  /*11000*/  IADD3 R28, PT, PT, R178, 0x13f, -R113 ;  /* 0x0000013fb21c7810 */ /* 0x000fc40007ffe871 */
[----:B------:R-:W-:Y:S01]  /*11010*/  FSEL R88, R88, -INF , P1 ;  /* 0xff80000058587808 */ /* 0x000fe20000800000 */
[----:B--2---:R-:W-:Y:S01]  /*11020*/  FFMA.FTZ R89, -R191, R30, R89 ;  /* 0x0000001ebf597223 */ /* 0x004fe20000010159 */
[----:B------:R-:W-:Y:S02]  /*11030*/  IADD3 R30, PT, PT, R114, 0x13f, -R113 ;  /* 0x0000013f721e7810 */ /* 0x000fe40007ffe871 */
[----:B------:R-:W-:Y:S02]  /*11040*/  IABS R28, R28 ;  /* 0x0000001c001c7213 */ /* 0x000fe40000000000 */
[----:B------:R-:W-:Y:S02]  /*11050*/  IABS R30, R30 ;  /* 0x0000001e001e7213 */ /* 0x000fe40000000000 */
[----:B------:R-:W-:Y:S02]  /*11060*/  I2FP.F32.S32 R28, R28 ;  /* 0x0000001c001c7245 */ /* 0x000fe40000201400 */
[----:B------:R-:W-:-:S02]  /*11070*/  I2FP.F32.S32 R30, R30 ;  /* 0x0000001e001e7245 */ /* 0x000fc40000201400 */
[----:B------:R-:W-:Y:S01]  /*11080*/  FSEL R87, R87, -INF , !P3 ;  /* 0xff80000057577808 */ /* 0x000fe20005800000 */
[C---:B-1----:R-:W-:Y:S01]  /*11090*/  FFMA.FTZ R93, -R191.reuse, R28, R93 ;  /* 0x0000001cbf5d7223 */ /* 0x042fe2000001015d */
[----:B------:R-:W-:Y:S01]  /*110a0*/  FSEL R88, R88, -INF , !P4 ;  /* 0xff80000058587808 */ /* 0x000fe20006000000 */
[----:B------:R-:W-:Y:S01]  /*110b0*/  FFMA.FTZ R91, -R191, R30, R91 ;  /* 0x0000001ebf5b7223 */ /* 0x000fe2000001015b */
[----:B------:R-:W-:Y:S01]  /*110c0*/  FSEL R89, R89, -INF , P2 ;  /* 0xff80000059597808 */ /* 0x000fe20001000000 */
[-C--:B------:R-:W-:Y:S01]  /*110d0*/  FMUL.FTZ R8, R8, R111.reuse ;  /* 0x0000006f08087220 */ /* 0x080fe20000410000 */
[C---:B------:R-:W-:Y:S01]  /*110e0*/  ISETP.GE.AND P3, PT, R29.reuse, R180, PT ;  /* 0x000000b41d00720c */ /* 0x040fe20003f66270 */
[----:B------:R-:W-:Y:S01]  /*110f0*/  FMUL.FTZ R10, R10, R111 ;  /* 0x0000006f0a0a7220 */ /* 0x000fe20000410000 */
[----:B------:R-:W-:Y:S01]  /*11100*/  ISETP.GE.AND P1, PT, R29, R179, PT ;  /* 0x000000b31d00720c */ /* 0x000fe20003f26270 */
[----:B------:R-:W-:Y:S01]  /*11110*/  FMUL.FTZ R9, R9, R111 ;  /* 0x0000006f09097220 */ /* 0x000fe20000410000 */
[----:B------:R-:W-:-:S02]  /*11120*/  ISETP.GE.AND P4, PT, R29, R176, PT ;  /* 0x000000b01d00720c */ /* 0x000fc40003f86270 */
[----:B------:R-:W-:Y:S01]  /*11130*/  ISETP.GE.AND P2, PT, R29, R177, PT ;  /* 0x000000b11d00720c */ /* 0x000fe20003f46270 */
[----:B------:R-:W-:Y:S01]  /*11140*/  MUFU.TANH R10, R10 ;  /* 0x0000000a000a7308 */ /* 0x000fe20000002400 */
[----:B---3--:R-:W-:Y:S01]  /*11150*/  HMMA.16816.F32 R28, R24, R16, RZ ;  /* 0x00000010181c723c */ /* 0x008fe200000018ff */
[----:B------:R-:W-:Y:S02]  /*11160*/  IADD3 R17, PT, PT, R178, 0x138, -R113 ;  /* 0x00000138b2117810 */ /* 0x000fe40007ffe871 */
[----:B------:R-:W-:Y:S02]  /*11170*/  FSEL R89, R89, -INF , !P5 ;  /* 0xff80000059597808 */ /* 0x000fe40006800000 */
[----:B------:R-:W-:Y:S02]  /*11180*/  IABS R17, R17 ;  /* 0x0000001100117213 */ /* 0x000fe40000000000 */
[----:B------:R1:W2:Y:S01]  /*11190*/  MUFU.TANH R16, R8 ;  /* 0x0000000800107308 */ /* 0x0002a20000002400 */
[----:B------:R-:W-:-:S02]  /*111a0*/  ISETP.GE.AND P5, PT, R92, R180, PT ;  /* 0x000000b45c00720c */ /* 0x000fc40003fa6270 */
[----:B------:R-:W-:Y:S02]  /*111b0*/  I2FP.F32.S32 R17, R17 ;  /* 0x0000001100117245 */ /* 0x000fe40000201400 */
[----:B------:R-:W-:Y:S02]  /*111c0*/  FSEL R91, R91, -INF , P2 ;  /* 0xff8000005b5b7808 */ /* 0x000fe40001000000 */
[----:B------:R-:W-:Y:S01]  /*111d0*/  ISETP.GE.AND P2, PT, R92, R177, PT ;  /* 0x000000b15c00720c */ /* 0x000fe20003f46270 */
[----:B------:R3:W-:Y:S01]  /*111e0*/  MUFU.TANH R96, R9 ;  /* 0x0000000900607308 */ /* 0x0007e20000002400 */
[----:B------:R-:W-:-:S04]  /*111f0*/  FSEL R91, R91, -INF , !P4 ;  /* 0xff8000005b5b7808 */ /* 0x000fc80006000000 */
[----:B----4-:R-:W-:Y:S01]  /*11200*/  HMMA.16816.F32 R28, R12, R4, R28 ;  /* 0x000000040c1c723c */ /* 0x010fe2000000181c */
[----:B------:R-:W-:Y:S01]  /*11210*/  IADD3 R4, PT, PT, R114, 0x137, -R113 ;  /* 0x0000013772047810 */ /* 0x000fe20007ffe871 */
[----:B------:R-:W-:Y:S01]  /*11220*/  VIADD R5, R112, 0xfffffec9 ;  /* 0xfffffec970057836 */ /* 0x000fe20000000000 */
[----:B-1----:R-:W-:Y:S01]  /*11230*/  IABS R8, R90 ;  /* 0x0000005a00087213 */ /* 0x002fe20000000000 */
[----:B--2---:R-:W-:Y:S01]  /*11240*/  FFMA.FTZ R16, -R191, R17, R16 ;  /* 0x00000011bf107223 */ /* 0x004fe20000010110 */
[----:B------:R-:W-:Y:S02]  /*11250*/  FSEL R90, R93, -INF , P3 ;  /* 0xff8000005d5a7808 */ /* 0x000fe40001800000 */
[----:B------:R-:W-:Y:S01]  /*11260*/  IABS R4, R4 ;  /* 0x0000000400047213 */ /* 0x000fe20000000000 */
[----:B------:R-:W-:Y:S02]  /*11270*/  IMAD.MOV.U32 R93, RZ, RZ, R8 ;  /* 0x000000ffff5d7224 */ /* 0x000fe400078e0008 */
[----:B------:R-:W-:Y:S01]  /*11280*/  FMUL.FTZ R8, R11, R111 ;  /* 0x0000006f0b087220 */ /* 0x000fe20000410000 */
[----:B------:R-:W-:-:S02]  /*11290*/  ISETP.GE.AND P3, PT, R92, R179, PT ;  /* 0x000000b35c00720c */ /* 0x000fc40003f66270 */
[----:B---3--:R-:W-:Y:S02]  /*112a0*/  IADD3 R9, PT, PT, R178, 0x137, -R113 ;  /* 0x00000137b2097810 */ /* 0x008fe40007ffe871 */
[----:B------:R-:W-:Y:S01]  /*112b0*/  I2FP.F32.S32 R11, R93 ;  /* 0x0000005d000b7245 */ /* 0x000fe20000201400 */
[----:B------:R-:W1:Y:S01]  /*112c0*/  MUFU.TANH R8, R8 ;  /* 0x0000000800087308 */ /* 0x000e620000002400 */
[----:B------:R-:W-:Y:S02]  /*112d0*/  IABS R9, R9 ;  /* 0x0000000900097213 */ /* 0x000fe40000000000 */
[----:B------:R-:W-:Y:S01]  /*112e0*/  FMUL.FTZ R97, R28, R111 ;  /* 0x0000006f1c617220 */ /* 0x000fe20000410000 */
[----:B------:R-:W-:Y:S01]  /*112f0*/  FSEL R16, R16, -INF , P5 ;  /* 0xff80000010107808 */ /* 0x000fe20002800000 */
[----:B------:R-:W-:Y:S01]  /*11300*/  FFMA.FTZ R10, -R191, R11, R10 ;  /* 0x0000000bbf0a7223 */ /* 0x000fe2000001010a */
[----:B------:R-:W-:Y:S01]  /*11310*/  FSEL R90, R90, -INF , !P1 ;  /* 0xff8000005a5a7808 */ /* 0x000fe20004800000 */
[----:B------:R-:W-:Y:S01]  /*11320*/  IMAD.MOV.U32 R11, RZ, RZ, R9 ;  /* 0x000000ffff0b7224 */ /* 0x000fe200078e0009 */
[----:B------:R-:W-:Y:S01]  /*11330*/  I2FP.F32.S32 R9, R4 ;  /* 0x0000000400097245 */ /* 0x000fe20000201400 */
[----:B------:R-:W-:Y:S01]  /*11340*/  MUFU.TANH R97, R97 ;  /* 0x0000006100617308 */ /* 0x000fe20000002400 */
[----:B------:R-:W-:Y:S01]  /*11350*/  ISETP.GE.AND P1, PT, R92, R176, PT ;  /* 0x000000b05c00720c */ /* 0x000fe20003f26270 */
[-C--:B------:R-:W-:Y:S01]  /*11360*/  FMUL.FTZ R30, R30, R111.reuse ;  /* 0x0000006f1e1e7220 */ /* 0x080fe20000410000 */
[----:B------:R-:W-:Y:S01]  /*11370*/  FSEL R92, R16, -INF , !P3 ;  /* 0xff800000105c7808 */ /* 0x000fe20005800000 */
[-C--:B------:R-:W-:Y:S01]  /*11380*/  FMUL.FTZ R31, R31, R111.reuse ;  /* 0x0000006f1f1f7220 */ /* 0x080fe20000410000 */
[----:B------:R-:W-:Y:S01]  /*11390*/  FSEL R93, R10, -INF , P2 ;  /* 0xff8000000a5d7808 */ /* 0x000fe20001000000 */
[----:B------:R-:W-:Y:S01]  /*113a0*/  FMUL.FTZ R29, R29, R111 ;  /* 0x0000006f1d1d7220 */ /* 0x000fe20000410000 */
[C---:B------:R-:W-:Y:S01]  /*113b0*/  ISETP.GE.AND P4, PT, R5.reuse, R180, PT ;  /* 0x000000b40500720c */ /* 0x040fe20003f86270 */
[----:B------:R-:W2:Y:S01]  /*113c0*/  MUFU.TANH R30, R30 ;  /* 0x0000001e001e7308 */ /* 0x000ea20000002400 */
[----:B------:R-:W-:-:S02]  /*113d0*/  ISETP.GE.AND P5, PT, R5, R179, PT ;  /* 0x000000b30500720c */ /* 0x000fc40003fa6270 */
[C---:B------:R-:W-:Y:S02]  /*113e0*/  ISETP.GE.AND P3, PT, R5.reuse, R176, PT ;  /* 0x000000b00500720c */ /* 0x040fe40003f66270 */
[----:B------:R-:W-:Y:S01]  /*113f0*/  ISETP.GE.AND P2, PT, R5, R177, PT ;  /* 0x000000b10500720c */ /* 0x000fe20003f46270 */
[C---:B-1----:R-:W-:Y:S01]  /*11400*/  FFMA.FTZ R5, -R191.reuse, R9, R8 ;  /* 0x00000009bf057223 */ /* 0x042fe20000010108 */
[----:B------:R-:W-:Y:S01]  /*11410*/  I2FP.F32.S32 R4, R11 ;  /* 0x0000000b00047245 */ /* 0x000fe20000201400 */
[----:B------:R1:W3:Y:S01]  /*11420*/  MUFU.TANH R99, R31 ;  /* 0x0000001f00637308 */ /* 0x0002e20000002400 */
[----:B------:R-:W-:Y:S01]  /*11430*/  HMMA.16816.F32 R8, R24, R18, RZ ;  /* 0x000000121808723c */ /* 0x000fe200000018ff */
[----:B------:R4:W5:Y:S01]  /*11440*/  LDSM.16.M88.4 R16, [R94+0x4800] ;  /* 0x004800005e10783b */ /* 0x0009620000000200 */
[----:B------:R-:W-:Y:S01]  /*11450*/  IADD3 R28, PT, PT, R178, 0x130, -R113 ;  /* 0x00000130b21c7810 */ /* 0x000fe20007ffe871 */
[----:B------:R-:W-:Y:S01]  /*11460*/  FFMA.FTZ R96, -R191, R4, R96 ;  /* 0x00000004bf607223 */ /* 0x000fe20000010160 */
[----:B------:R-:W-:Y:S01]  /*11470*/  VIADD R4, R112, 0xfffffed0 ;  /* 0xfffffed070047836 */ /* 0x000fe20000000000 */
[----:B------:R-:W-:-:S02]  /*11480*/  FSEL R93, R93, -INF , !P1 ;  /* 0xff8000005d5d7808 */ /* 0x000fc40004800000 */
[----:B------:R3:W5:Y:S02]  /*11490*/  MUFU.TANH R101, R29 ;  /* 0x0000001d00657308 */ /* 0x0007640000002400 */
[----:B------:R-:W-:Y:S01]  /*114a0*/  ISETP.GE.AND P1, PT, R4, R180, PT ;  /* 0x000000b40400720c */ /* 0x000fe20003f26270 */
[----:B--2---:R-:W-:Y:S01]  /*114b0*/  FFMA.FTZ R30, -R191, R98, R30 ;  /* 0x00000062bf1e7223 */ /* 0x004fe2000001011e */
[----:B-1----:R-:W-:Y:S01]  /*114c0*/  VIADD R31, R112, 0xfffffed1 ;  /* 0xfffffed1701f7836 */ /* 0x002fe20000000000 */
[----:B----4-:R-:W-:Y:S02]  /*114d0*/  FSEL R94, R96, -INF , P4 ;  /* 0xff800000605e7808 */ /* 0x010fe40002000000 */
[----:B------:R-:W-:Y:S02]  /*114e0*/  IABS R96, R28 ;  /* 0x0000001c00607213 */ /* 0x000fe40000000000 */
[----:B------:R-:W-:Y:S02]  /*114f0*/  FSEL R94, R94, -INF , !P5 ;  /* 0xff8000005e5e7808 */ /* 0x000fe40006800000 */
[----:B------:R-:W-:-:S02]  /*11500*/  I2FP.F32.S32 R96, R96 ;  /* 0x0000006000607245 */ /* 0x000fc40000201400 */
[----:B------:R-:W-:Y:S02]  /*11510*/  FSEL R28, R5, -INF , P2 ;  /* 0xff800000051c7808 */ /* 0x000fe40001000000 */
[C---:B------:R-:W-:Y:S01]  /*11520*/  ISETP.GE.AND P4, PT, R4.reuse, R179, PT ;  /* 0x000000b30400720c */ /* 0x040fe20003f86270 */
[----:B------:R-:W-:Y:S01]  /*11530*/  FFMA.FTZ R97, -R191, R96, R97 ;  /* 0x00000060bf617223 */ /* 0x000fe20000010161 */
[C---:B------:R-:W-:Y:S02]  /*11540*/  ISETP.GE.AND P5, PT, R4.reuse, R176, PT ;  /* 0x000000b00400720c */ /* 0x040fe40003fa6270 */
[----:B------:R-:W-:Y:S02]  /*11550*/  ISETP.GE.AND P2, PT, R4, R177, PT ;  /* 0x000000b10400720c */ /* 0x000fe40003f46270 */
[----:B------:R-:W-:Y:S01]  /*11560*/  HMMA.16816.F32 R4, R12, R6, R8 ;  /* 0x000000060c04723c */ /* 0x000fe20000001808 */
[----:B------:R-:W-:Y:S01]  /*11570*/  IADD3 R96, PT, PT, R114, 0x12f, -R113 ;  /* 0x0000012f72607810 */ /* 0x000fe20007ffe871 */
[----:B------:R1:W2:Y:S01]  /*11580*/  LDSM.16.M88.4 R8, [R95+0x4800] ;  /* 0x004800005f08783b */ /* 0x0002a20000000200 */
[----:B------:R-:W-:Y:S01]  /*11590*/  FSEL R97, R97, -INF , P1 ;  /* 0xff80000061617808 */ /* 0x000fe20000800000 */
[----:B------:R-:W-:-:S04]  /*115a0*/  DEPBAR.LE SB0, 0x0 ;  /* 0x000080000000791a */ /* 0x000fc80000000000 */
[----:B------:R-:W-:Y:S01]  /*115b0*/  IABS R96, R96 ;  /* 0x0000006000607213 */ /* 0x000fe20000000000 */
[----:B------:R-:W-:Y:S01]  /*115c0*/  BAR.SYNC.DEFER_BLOCKING 0x0 ;  /* 0x0000000000007b1d */ /* 0x000fe20000010000 */
[----:B------:R-:W-:-:S03]  /*115d0*/  ISETP.GE.AND P1, PT, R31, R179, PT ;  /* 0x000000b31f00720c */ /* 0x000fc60003f26270 */
[----:B---3--:R-:W-:Y:S01]  /*115e0*/  IMAD.MOV.U32 R29, RZ, RZ, R96 ;  /* 0x000000ffff1d7224 */ /* 0x008fe200078e0060 */
[----:B------:R-:W-:Y:S02]  /*115f0*/  FSEL R96, R97, -INF , !P4 ;  /* 0xff80000061607808 */ /* 0x000fe40006000000 */
[----:B------:R-:W-:Y:S02]  /*11600*/  FSEL R97, R30, -INF , P2 ;  /* 0xff8000001e617808 */ /* 0x000fe40001000000 */
[C---:B------:R-:W-:Y:S01]  /*11610*/  ISETP.GE.AND P4, PT, R31.reuse, R176, PT ;  /* 0x000000b01f00720c */ /* 0x040fe20003f86270 */
[----:B------:R-:W-:Y:S01]  /*11620*/  FMUL.FTZ R4, R4, R111 ;  /* 0x0000006f04047220 */ /* 0x000fe20000410000 */
[----:B------:R-:W-:Y:S01]  /*11630*/  ISETP.GE.AND P2, PT, R31, R177, PT ;  /* 0x000000b11f00720c */ /* 0x000fe20003f46270 */
[-C--:B------:R-:W-:Y:S01]  /*11640*/  FMUL.FTZ R6, R6, R111.reuse ;  /* 0x0000006f06067220 */ /* 0x080fe20000410000 */
[-C--:B------:R-:W-:Y:S01]  /*11650*/  FMUL.FTZ R7, R7, R111.reuse ;  /* 0x0000006f07077220 */ /* 0x080fe20000410000 */
[----:B------:R-:W-:Y:S01]  /*11660*/  FMUL.FTZ R5, R5, R111 ;  /* 0x0000006f05057220 */ /* 0x000fe20000410000 */
[----:B------:R-:W-:-:S02]  /*11670*/  FSEL R97, R97, -INF , !P5 ;  /* 0xff80000061617808 */ /* 0x000fc40006800000 */
[----:B-1----:R-:W-:Y:S01]  /*11680*/  FSEL R95, R28, -INF , !P3 ;  /* 0xff8000001c5f7808 */ /* 0x002fe20005800000 */
[----:B------:R-:W1:Y:S01]  /*11690*/  MUFU.TANH R6, R6 ;  /* 0x0000000600067308 */ /* 0x000e620000002400 */
[----:B------:R-:W-:Y:S02]  /*116a0*/  IADD3 R28, PT, PT, R178, 0x12f, -R113 ;  /* 0x0000012fb21c7810 */ /* 0x000fe40007ffe871 */
[----:B------:R-:W-:Y:S02]  /*116b0*/  ISETP.GE.AND P3, PT, R31, R180, PT ;  /* 0x000000b41f00720c */ /* 0x000fe40003f66270 */
[----:B------:R-:W-:Y:S02]  /*116c0*/  IABS R28, R28 ;  /* 0x0000001c001c7213 */ /* 0x000fe40000000000 */
[----:B------:R-:W-:Y:S01]  /*116d0*/  ISETP.GE.AND P5, PT, R100, R180, PT ;  /* 0x000000b46400720c */ /* 0x000fe20003fa6270 */
[----:B------:R-:W-:Y:S02]  /*116e0*/  MUFU.TANH R103, R7 ;  /* 0x0000000700677308 */ /* 0x000fe40000002400 */
[----:B------:R-:W-:Y:S01]  /*116f0*/  IMAD.MOV.U32 R98, RZ, RZ, R28 ;  /* 0x000000ffff627224 */ /* 0x000fe200078e001c */
[----:B------:R-:W-:-:S04]  /*11700*/  I2FP.F32.S32 R28, R29 ;  /* 0x0000001d001c7245 */ /* 0x000fc80000201400 */
[----:B------:R-:W-:Y:S01]  /*11710*/  I2FP.F32.S32 R98, R98 ;  /* 0x0000006200627245 */ /* 0x000fe20000201400 */
[C---:B------:R-:W-:Y:S01]  /*11720*/  FFMA.FTZ R99, -R191.reuse, R28, R99 ;  /* 0x0000001cbf637223 */ /* 0x040fe20000010163 */
[----:B------:R-:W-:Y:S01]  /*11730*/  MUFU.TANH R7, R5 ;  /* 0x0000000500077308 */ /* 0x000fe20000002400 */
[----:B-----5:R-:W-:Y:S01]  /*11740*/  HMMA.16816.F32 R28, R24, R16, RZ ;  /* 0x00000010181c723c */ /* 0x020fe200000018ff */
[----:B------:R-:W-:Y:S01]  /*11750*/  IADD3 R16, PT, PT, R114, 0x128, -R113 ;  /* 0x0000012872107810 */ /* 0x000fe20007ffe871 */
[----:B------:R-:W-:Y:S01]  /*11760*/  FFMA.FTZ R98, -R191, R98, R101 ;  /* 0x00000062bf627223 */ /* 0x000fe20000010165 */
[----:B------:R-:W-:Y:S02]  /*11770*/  FSEL R99, R99, -INF , P2 ;  /* 0xff80000063637808 */ /* 0x000fe40001000000 */
[----:B------:R-:W-:Y:S02]  /*11780*/  IABS R16, R16 ;  /* 0x0000001000107213 */ /* 0x000fe40000000000 */
[----:B------:R3:W4:Y:S01]  /*11790*/  MUFU.TANH R17, R4 ;  /* 0x0000000400117308 */ /* 0x0007220000002400 */
[----:B------:R-:W-:-:S02]  /*117a0*/  ISETP.GE.AND P2, PT, R100, R177, PT ;  /* 0x000000b16400720c */ /* 0x000fc40003f46270 */
[----:B------:R-:W-:Y:S02]  /*117b0*/  I2FP.F32.S32 R16, R16 ;  /* 0x0000001000107245 */ /* 0x000fe40000201400 */
[----:B------:R-:W-:Y:S02]  /*117c0*/  FSEL R98, R98, -INF , P3 ;  /* 0xff80000062627808 */ /* 0x000fe40001800000 */
[----:B------:R-:W-:Y:S01]  /*117d0*/  ISETP.GE.AND P3, PT, R100, R179, PT ;  /* 0x000000b36400720c */ /* 0x000fe20003f66270 */
[----:B-1----:R-:W-:Y:S01]  /*117e0*/  FFMA.FTZ R6, -R191, R16, R6 ;  /* 0x00000010bf067223 */ /* 0x002fe20000010106 */
[----:B------:R-:W-:Y:S02]  /*117f0*/  FSEL R99, R99, -INF , !P4 ;  /* 0xff80000063637808 */ /* 0x000fe40006000000 */
[----:B------:R-:W-:Y:S02]  /*11800*/  FSEL R98, R98, -INF , !P1 ;  /* 0xff80000062627808 */ /* 0x000fe40004800000 */
[----:B--2---:R-:W-:Y:S01]  /*11810*/  HMMA.16816.F32 R28, R12, R8, R28 ;  /* 0x000000080c1c723c */ /* 0x004fe2000000181c */
[----:B------:R-:W-:-:S02]  /*11820*/  IADD3 R9, PT, PT, R178, 0x127, -R113 ;  /* 0x00000127b2097810 */ /* 0x000fc40007ffe871 */
[----:B------:R-:W-:Y:S02]  /*11830*/  FSEL R101, R6, -INF , P2 ;  /* 0xff80000006657808 */ /* 0x000fe40001000000 */
[----:B---3--:R-:W-:Y:S02]  /*11840*/  IADD3 R4, PT, PT, R178, 0x128, -R113 ;  /* 0x00000128b2047810 */ /* 0x008fe40007ffe871 */
[----:B------:R-:W-:Y:S02]  /*11850*/  IABS R9, R9 ;  /* 0x0000000900097213 */ /* 0x000fe40000000000 */
[----:B------:R-:W-:Y:S02]  /*11860*/  IABS R4, R4 ;  /* 0x0000000400047213 */ /* 0x000fe40000000000 */
[----:B------:R-:W-:Y:S02]  /*11870*/  ISETP.GE.AND P1, PT, R100, R176, PT ;  /* 0x000000b06400720c */ /* 0x000fe40003f26270 */
[----:B------:R-:W-:Y:S01]  /*11880*/  I2FP.F32.S32 R8, R4 ;  /* 0x0000000400087245 */ /* 0x000fe20000201400 */
[----:B------:R-:W-:Y:S01]  /*11890*/  VIADD R4, R112, 0xfffffed9 ;  /* 0xfffffed970047836 */ /* 0x000fe20000000000 */
[----:B------:R-:W-:-:S03]  /*118a0*/  FSEL R101, R101, -INF , !P1 ;  /* 0xff80000065657808 */ /* 0x000fc60004800000 */
[----:B----4-:R-:W-:Y:S01]  /*118b0*/  FFMA.FTZ R17, -R191, R8, R17 ;  /* 0x00000008bf117223 */ /* 0x010fe20000010111 */
[----:B------:R-:W-:Y:S01]  /*118c0*/  IADD3 R8, PT, PT, R114, 0x127, -R113 ;  /* 0x0000012772087810 */ /* 0x000fe20007ffe871 */
[-C--:B------:R-:W-:Y:S01]  /*118d0*/  FMUL.FTZ R28, R28, R111.reuse ;  /* 0x0000006f1c1c7220 */ /* 0x080fe20000410000 */
[C---:B------:R-:W-:Y:S01]  /*118e0*/  ISETP.GE.AND P4, PT, R4.reuse, R180, PT ;  /* 0x000000b40400720c */ /* 0x040fe20003f86270 */
[-C--:B------:R-:W-:Y:S01]  /*118f0*/  FMUL.FTZ R29, R29, R111.reuse ;  /* 0x0000006f1d1d7220 */ /* 0x080fe20000410000 */
[----:B------:R-:W-:Y:S01]  /*11900*/  IABS R8, R8 ;  /* 0x0000000800087213 */ /* 0x000fe20000000000 */
[----:B------:R-:W-:Y:S01]  /*11910*/  FMUL.FTZ R31, R31, R111 ;  /* 0x0000006f1f1f7220 */ /* 0x000fe20000410000 */
[----:B------:R-:W-:Y:S02]  /*11920*/  FSEL R17, R17, -INF , P5 ;  /* 0xff80000011117808 */ /* 0x000fe40002800000 */
[C---:B------:R-:W-:Y:S01]  /*11930*/  ISETP.GE.AND P5, PT, R4.reuse, R179, PT ;  /* 0x000000b30400720c */ /* 0x040fe20003fa6270 */
[----:B------:R-:W-:Y:S01]  /*11940*/  IMAD.MOV.U32 R5, RZ, RZ, R8 ;  /* 0x000000ffff057224 */ /* 0x000fe200078e0008 */
[----:B------:R-:W-:Y:S01]  /*11950*/  FSEL R100, R17, -INF , !P3 ;  /* 0xff80000011647808 */ /* 0x000fe20005800000 */
[----:B------:R-:W-:Y:S01]  /*11960*/  IMAD.MOV.U32 R8, RZ, RZ, R9 ;  /* 0x000000ffff087224 */ /* 0x000fe200078e0009 */
[----:B------:R-:W-:Y:S01]  /*11970*/  HMMA.16816.F32 R16, R24, R18, RZ ;  /* 0x000000121810723c */ /* 0x000fe200000018ff */
[----:B------:R-:W-:Y:S01]  /*11980*/  ISETP.GE.AND P3, PT, R4, R176, PT ;  /* 0x000000b00400720c */ /* 0x000fe20003f66270 */
[----:B------:R-:W-:Y:S01]  /*11990*/  MUFU.TANH R31, R31 ;  /* 0x0000001f001f7308 */ /* 0x000fe20000002400 */
[----:B------:R-:W-:-:S02]  /*119a0*/  I2FP.F32.S32 R5, R5 ;  /* 0x0000000500057245 */ /* 0x000fc40000201400 */
[----:B------:R-:W-:Y:S02]  /*119b0*/  I2FP.F32.S32 R6, R8 ;  /* 0x0000000800067245 */ /* 0x000fe40000201400 */
[----:B------:R-:W-:Y:S01]  /*119c0*/  IADD3 R8, PT, PT, R178, 0x120, -R113 ;  /* 0x00000120b2087810 */ /* 0x000fe20007ffe871 */
[C---:B------:R-:W-:Y:S01]  /*119d0*/  FFMA.FTZ R103, -R191.reuse, R5, R103 ;  /* 0x00000005bf677223 */ /* 0x040fe20000010167 */
[----:B------:R-:W-:Y:S01]  /*119e0*/  ISETP.GE.AND P2, PT, R4, R177, PT ;  /* 0x000000b10400720c */ /* 0x000fe20003f46270 */
[----:B------:R-:W-:Y:S01]  /*119f0*/  FFMA.FTZ R7, -R191, R6, R7 ;  /* 0x00000006bf077223 */ /* 0x000fe20000010107 */
[----:B------:R-:W-:Y:S01]  /*11a00*/  FMUL.FTZ R4, R30, R111 ;  /* 0x0000006f1e047220 */ /* 0x000fe20000410000 */
[----:B------:R-:W-:Y:S01]  /*11a10*/  VIADD R5, R112, 0xfffffee0 ;  /* 0xfffffee070057836 */ /* 0x000fe20000000000 */
[----:B------:R-:W-:Y:S01]  /*11a20*/  IABS R8, R8 ;  /* 0x0000000800087213 */ /* 0x000fe20000000000 */
[----:B------:R-:W-:Y:S01]  /*11a30*/  HMMA.16816.F32 R24, R24, R36, RZ ;  /* 0x000000241818723c */ /* 0x000fe200000018ff */
[----:B------:R-:W-:-:S02]  /*11a40*/  FSEL R102, R7, -INF , P4 ;  /* 0xff80000007667808 */ /* 0x000fc40002000000 */
[----:B------:R-:W1:Y:S01]  /*11a50*/  MUFU.TANH R7, R28 ;  /* 0x0000001c00077308 */ /* 0x000e620000002400 */
[----:B------:R-:W-:Y:S02]  /*11a60*/  FSEL R103, R103, -INF , P2 ;  /* 0xff80000067677808 */ /* 0x000fe40001000000 */
[----:B------:R-:W-:Y:S02]  /*11a70*/  FSEL R102, R102, -INF , !P5 ;  /* 0xff80000066667808 */ /* 0x000fe40006800000 */
[C---:B------:R-:W-:Y:S01]  /*11a80*/  ISETP.GE.AND P1, PT, R5.reuse, R180, PT ;  /* 0x000000b40500720c */ /* 0x040fe20003f26270 */
[----:B------:R-:W-:Y:S01]  /*11a90*/  HMMA.16816.F32 R16, R12, R10, R16 ;  /* 0x0000000a0c10723c */ /* 0x000fe20000001810 */
[C---:B------:R-:W-:Y:S01]  /*11aa0*/  ISETP.GE.AND P4, PT, R5.reuse, R179, PT ;  /* 0x000000b30500720c */ /* 0x040fe20003f86270 */
[----:B------:R-:W2:Y:S01]  /*11ab0*/  MUFU.TANH R4, R4 ;  /* 0x0000000400047308 */ /* 0x000ea20000002400 */
[C---:B------:R-:W-:Y:S02]  /*11ac0*/  ISETP.GE.AND P5, PT, R5.reuse, R176, PT ;  /* 0x000000b00500720c */ /* 0x040fe40003fa6270 */
[----:B------:R-:W-:Y:S01]  /*11ad0*/  ISETP.GE.AND P2, PT, R5, R177, PT ;  /* 0x000000b10500720c */ /* 0x000fe20003f46270 */
[----:B------:R-:W-:Y:S01]  /*11ae0*/  IMAD.MOV.U32 R5, RZ, RZ, R8 ;  /* 0x000000ffff057224 */ /* 0x000fe200078e0008 */
[----:B------:R-:W-:-:S02]  /*11af0*/  IADD3 R6, PT, PT, R114, 0x120, -R113 ;  /* 0x0000012072067810 */ /* 0x000fc40007ffe871 */
[----:B------:R-:W-:Y:S02]  /*11b00*/  IADD3 R8, PT, PT, R178, 0x11f, -R113 ;  /* 0x0000011fb2087810 */ /* 0x000fe40007ffe871 */
[----:B------:R-:W-:Y:S01]  /*11b10*/  I2FP.F32.S32 R5, R5 ;  /* 0x0000000500057245 */ /* 0x000fe20000201400 */
[----:B------:R-:W-:Y:S01]  /*11b20*/  HMMA.16816.F32 R24, R12, R32, R24 ;  /* 0x000000200c18723c */ /* 0x000fe20000001818 */
[----:B------:R-:W-:Y:S02]  /*11b30*/  IABS R6, R6 ;  /* 0x0000000600067213 */ /* 0x000fe40000000000 */
[----:B------:R-:W-:Y:S01]  /*11b40*/  FSEL R103, R103, -INF , !P3 ;  /* 0xff80000067677808 */ /* 0x000fe20005800000 */
[----:B-1----:R-:W-:Y:S01]  /*11b50*/  FFMA.FTZ R7, -R191, R5, R7 ;  /* 0x00000005bf077223 */ /* 0x002fe20000010107 */
[----:B------:R-:W-:Y:S01]  /*11b60*/  I2FP.F32.S32 R6, R6 ;  /* 0x0000000600067245 */ /* 0x000fe20000201400 */
[----:B------:R-:W1:Y:S01]  /*11b70*/  MUFU.TANH R5, R29 ;  /* 0x0000001d00057308 */ /* 0x000e620000002400 */
[-C--:B------:R-:W-:Y:S01]  /*11b80*/  FMUL.FTZ R18, R18, R111.reuse ;  /* 0x0000006f12127220 */ /* 0x080fe20000410000 */
[-C--:B------:R-:W-:Y:S01]  /*11b90*/  FMUL.FTZ R17, R17, R111.reuse ;  /* 0x0000006f11117220 */ /* 0x080fe20000410000 */
[----:B------:R-:W-:Y:S01]  /*11ba0*/  FSEL R104, R7, -INF , P1 ;  /* 0xff80000007687808 */ /* 0x000fe20000800000 */
[----:B--2---:R-:W-:Y:S01]  /*11bb0*/  FFMA.FTZ R105, -R191, R6, R4 ;  /* 0x00000006bf697223 */ /* 0x004fe20000010104 */
[----:B------:R-:W-:Y:S01]  /*11bc0*/  VIADD R6, R112, 0xfffffee1 ;  /* 0xfffffee170067836 */ /* 0x000fe20000000000 */
[----:B------:R-:W-:Y:S01]  /*11bd0*/  IABS R7, R8 ;  /* 0x0000000800077213 */ /* 0x000fe20000000000 */
[----:B------:R-:W-:Y:S01]  /*11be0*/  FMUL.FTZ R19, R19, R111 ;  /* 0x0000006f13137220 */ /* 0x000fe20000410000 */
[----:B------:R-:W-:Y:S01]  /*11bf0*/  IADD3 R4, PT, PT, R114, 0x11f, -R113 ;  /* 0x0000011f72047810 */ /* 0x000fe20007ffe871 */
[----:B------:R-:W-:Y:S01]  /*11c00*/  MUFU.TANH R18, R18 ;  /* 0x0000001200127308 */ /* 0x000fe20000002400 */
[----:B------:R-:W-:-:S02]  /*11c10*/  FSEL R104, R104, -INF , !P4 ;  /* 0xff80000068687808 */ /* 0x000fc40006000000 */
[----:B------:R-:W-:Y:S01]  /*11c20*/  FSEL R105, R105, -INF , P2 ;  /* 0xff80000069697808 */ /* 0x000fe20001000000 */
[-C--:B------:R-:W-:Y:S01]  /*11c30*/  FMUL.FTZ R24, R24, R111.reuse ;  /* 0x0000006f18187220 */ /* 0x080fe20000410000 */
[C---:B------:R-:W-:Y:S01]  /*11c40*/  ISETP.GE.AND P3, PT, R6.reuse, R180, PT ;  /* 0x000000b40600720c */ /* 0x040fe20003f66270 */
[----:B------:R-:W-:Y:S01]  /*11c50*/  FMUL.FTZ R25, R25, R111 ;  /* 0x0000006f19197220 */ /* 0x000fe20000410000 */
[C---:B------:R-:W-:Y:S01]  /*11c60*/  ISETP.GE.AND P1, PT, R6.reuse, R179, PT ;  /* 0x000000b30600720c */ /* 0x040fe20003f26270 */
[----:B------:R-:W-:Y:S01]  /*11c70*/  MUFU.TANH R19, R19 ;  /* 0x0000001300137308 */ /* 0x000fe20000002400 */
[----:B------:R-:W-:Y:S01]  /*11c80*/  ISETP.GE.AND P4, PT, R6, R176, PT ;  /* 0x000000b00600720c */ /* 0x000fe20003f86270 */
[----:B------:R-:W-:Y:S01]  /*11c90*/  FMUL.FTZ R26, R26, R111 ;  /* 0x0000006f1a1a7220 */ /* 0x000fe20000410000 */
[----:B------:R-:W-:Y:S01]  /*11ca0*/  ISETP.GE.AND P2, PT, R6, R177, PT ;  /* 0x000000b10600720c */ /* 0x000fe20003f46270 */
[----:B------:R-:W-:Y:S01]  /*11cb0*/  FMUL.FTZ R27, R27, R111 ;  /* 0x0000006f1b1b7220 */ /* 0x000fe20000410000 */
[----:B------:R-:W-:Y:S01]  /*11cc0*/  I2FP.F32.S32 R6, R7 ;  /* 0x0000000700067245 */ /* 0x000fe20000201400 */
[----:B------:R-:W-:Y:S01]  /*11cd0*/  VIADD R7, R112, 0xfffffee8 ;  /* 0xfffffee870077836 */ /* 0x000fe20000000000 */
[----:B------:R-:W-:Y:S01]  /*11ce0*/  IABS R4, R4 ;  /* 0x0000000400047213 */ /* 0x000fe20000000000 */
[----:B------:R-:W-:Y:S01]  /*11cf0*/  MUFU.TANH R25, R25 ;  /* 0x0000001900197308 */ /* 0x000fe20000002400 */
[----:B------:R-:W-:Y:S01]  /*11d00*/  IADD3 R8, PT, PT, R178, 0x118, -R113 ;  /* 0x00000118b2087810 */ /* 0x000fe20007ffe871 */
[----:B-1----:R-:W-:Y:S01]  /*11d10*/  FFMA.FTZ R6, -R191, R6, R5 ;  /* 0x00000006bf067223 */ /* 0x002fe20000010105 */
[----:B------:R-:W-:Y:S01]  /*11d20*/  I2FP.F32.S32 R4, R4 ;  /* 0x0000000400047245 */ /* 0x000fe20000201400 */
[----:B------:R-:W-:Y:S01]  /*11d30*/  FMUL.FTZ R5, R16, R111 ;  /* 0x0000006f10057220 */ /* 0x000fe20000410000 */
[----:B------:R-:W-:-:S02]  /*11d40*/  IABS R8, R8 ;  /* 0x0000000800087213 */ /* 0x000fc40000000000 */
[----:B------:R-:W-:Y:S01]  /*11d50*/  FSEL R106, R6, -INF , P3 ;  /* 0xff800000066a7808 */ /* 0x000fe20001800000 */
[----:B------:R-:W-:Y:S01]  /*11d60*/  FFMA.FTZ R4, -R191, R4, R31 ;  /* 0x00000004bf047223 */ /* 0x000fe2000001011f */
[----:B------:R-:W-:Y:S01]  /*11d70*/  FSEL R105, R105, -INF , !P5 ;  /* 0xff80000069697808 */ /* 0x000fe20006800000 */
[----:B------:R-:W1:Y:S01]  /*11d80*/  MUFU.TANH R5, R5 ;  /* 0x0000000500057308 */ /* 0x000e620000002400 */
[----:B------:R-:W-:Y:S02]  /*11d90*/  FSEL R106, R106, -INF , !P1 ;  /* 0xff8000006a6a7808 */ /* 0x000fe40004800000 */
[----:B------:R-:W-:Y:S02]  /*11da0*/  FSEL R107, R4, -INF , P2 ;  /* 0xff800000046b7808 */ /* 0x000fe40001000000 */
[C---:B------:R-:W-:Y:S02]  /*11db0*/  ISETP.GE.AND P5, PT, R7.reuse, R180, PT ;  /* 0x000000b40700720c */ /* 0x040fe40003fa6270 */
[C---:B------:R-:W-:Y:S01]  /*11dc0*/  ISETP.GE.AND P3, PT, R7.reuse, R179, PT ;  /* 0x000000b30700720c */ /* 0x040fe20003f66270 */
[----:B------:R-:W2:Y:S01]  /*11dd0*/  MUFU.TANH R4, R17 ;  /* 0x0000001100047308 */ /* 0x000ea20000002400 */
[----:B------:R-:W-:-:S02]  /*11de0*/  ISETP.GE.AND P1, PT, R7, R176, PT ;  /* 0x000000b00700720c */ /* 0x000fc40003f26270 */
[----:B------:R-:W-:Y:S02]  /*11df0*/  ISETP.GE.AND P2, PT, R7, R177, PT ;  /* 0x000000b10700720c */ /* 0x000fe40003f46270 */
[----:B------:R-:W-:Y:S02]  /*11e00*/  I2FP.F32.S32 R7, R8 ;  /* 0x0000000800077245 */ /* 0x000fe40000201400 */
[--C-:B------:R-:W-:Y:S01]  /*11e10*/  IADD3 R8, PT, PT, R178, 0x117, -R113.reuse ;  /* 0x00000117b2087810 */ /* 0x100fe20007ffe871 */
[----:B------:R-:W-:Y:S01]  /*11e20*/  MUFU.TANH R26, R26 ;  /* 0x0000001a001a7308 */ /* 0x000fe20000002400 */
[----:B------:R-:W-:Y:S02]  /*11e30*/  IADD3 R9, PT, PT, R114, 0x118, -R113 ;  /* 0x0000011872097810 */ /* 0x000fe40007ffe871 */
[----:B------:R-:W-:Y:S02]  /*11e40*/  IABS R8, R8 ;  /* 0x0000000800087213 */ /* 0x000fe40000000000 */
[----:B------:R-:W-:Y:S01]  /*11e50*/  IABS R6, R9 ;  /* 0x0000000900067213 */ /* 0x000fe20000000000 */
[----:B-1----:R-:W-:Y:S01]  /*11e60*/  FFMA.FTZ R9, -R191, R7, R5 ;  /* 0x00000007bf097223 */ /* 0x002fe20000010105 */
[----:B------:R-:W-:Y:S01]  /*11e70*/  I2FP.F32.S32 R8, R8 ;  /* 0x0000000800087245 */ /* 0x000fe20000201400 */
[----:B------:R-:W-:Y:S01]  /*11e80*/  VIADD R5, R112, 0xfffffee9 ;  /* 0xfffffee970057836 */ /* 0x000fe20000000000 */
[----:B------:R-:W-:Y:S01]  /*11e90*/  I2FP.F32.S32 R6, R6 ;  /* 0x0000000600067245 */ /* 0x000fe20000201400 */
[----:B------:R-:W-:Y:S01]  /*11ea0*/  MUFU.TANH R27, R27 ;  /* 0x0000001b001b7308 */ /* 0x000fe20000002400 */
[----:B------:R-:W-:Y:S01]  /*11eb0*/  FSEL R107, R107, -INF , !P4 ;  /* 0xff8000006b6b7808 */ /* 0x000fe20006000000 */
[----:B--2---:R-:W-:Y:S01]  /*11ec0*/  FFMA.FTZ R8, -R191, R8, R4 ;  /* 0x00000008bf087223 */ /* 0x004fe20000010104 */
[----:B------:R-:W-:Y:S01]  /*11ed0*/  ISETP.GE.AND P4, PT, R5, R180, PT ;  /* 0x000000b40500720c */ /* 0x000fe20003f86270 */
[----:B------:R-:W-:Y:S01]  /*11ee0*/  FFMA.FTZ R6, -R191, R6, R18 ;  /* 0x00000006bf067223 */ /* 0x000fe20000010112 */
[----:B------:R-:W-:Y:S01]  /*11ef0*/  IADD3 R7, PT, PT, R114, 0x117, -R113 ;  /* 0x0000011772077810 */ /* 0x000fe20007ffe871 */
[----:B------:R-:W-:Y:S01]  /*11f00*/  VIADD R4, R112, 0xfffffef0 ;  /* 0xfffffef070047836 */ /* 0x000fe20000000000 */
[----:B------:R-:W-:-:S02]  /*11f10*/  FSEL R110, R8, -INF , P4 ;  /* 0xff800000086e7808 */ /* 0x000fc40002000000 */
[----:B------:R-:W-:Y:S01]  /*11f20*/  FSEL R6, R6, -INF , P2 ;  /* 0xff80000006067808 */ /* 0x000fe20001000000 */
[----:B------:R-:W1:Y:S01]  /*11f30*/  MUFU.TANH R8, R24 ;  /* 0x0000001800087308 */ /* 0x000e620000002400 */
[----:B------:R-:W-:Y:S02]  /*11f40*/  IABS R7, R7 ;  /* 0x0000000700077213 */ /* 0x000fe40000000000 */
[----:B------:R-:W-:Y:S02]  /*11f50*/  FSEL R109, R6, -INF , !P1 ;  /* 0xff800000066d7808 */ /* 0x000fe40004800000 */
[----:B------:R-:W-:Y:S02]  /*11f60*/  IADD3 R6, PT, PT, R178, 0x110, -R113 ;  /* 0x00000110b2067810 */ /* 0x000fe40007ffe871 */
[----:B------:R-:W-:Y:S02]  /*11f70*/  I2FP.F32.S32 R7, R7 ;  /* 0x0000000700077245 */ /* 0x000fe40000201400 */
[----:B------:R-:W-:-:S02]  /*11f80*/  IABS R6, R6 ;  /* 0x0000000600067213 */ /* 0x000fc40000000000 */
[----:B------:R-:W-:Y:S01]  /*11f90*/  FSEL R9, R9, -INF , P5 ;  /* 0xff80000009097808 */ /* 0x000fe20002800000 */
[----:B------:R-:W-:Y:S01]  /*11fa0*/  FFMA.FTZ R7, -R191, R7, R19 ;  /* 0x00000007bf077223 */ /* 0x000fe20000010113 */
[C---:B------:R-:W-:Y:S02]  /*11fb0*/  ISETP.GE.AND P2, PT, R5.reuse, R177, PT ;  /* 0x000000b10500720c */ /* 0x040fe40003f46270 */
[----:B------:R-:W-:Y:S02]  /*11fc0*/  ISETP.GE.AND P5, PT, R5, R179, PT ;  /* 0x000000b30500720c */ /* 0x000fe40003fa6270 */
[----:B------:R-:W-:Y:S02]  /*11fd0*/  I2FP.F32.S32 R6, R6 ;  /* 0x0000000600067245 */ /* 0x000fe40000201400 */
[----:B------:R-:W-:Y:S02]  /*11fe0*/  FSEL R108, R9, -INF , !P3 ;  /* 0xff800000096c7808 */ /* 0x000fe40005800000 */
[----:B------:R-:W-:Y:S01]  /*11ff0*/  ISETP.GE.AND P3, PT, R5, R176, PT ;  /* 0x000000b00500720c */ /* 0x000fe20003f66270 */
[----:B-1----:R-:W-:Y:S01]  /*12000*/  FFMA.FTZ R9, -R191, R6, R8 ;  /* 0x00000006bf097223 */ /* 0x002fe20000010108 */
[----:B------:R-:W-:Y:S01]  /*12010*/  FSEL R7, R7, -INF , P2 ;  /* 0xff80000007077808 */ /* 0x000fe20001000000 */
[----:B------:R-:W-:Y:S01]  /*12020*/  VIADD R6, R112, 0xfffffef1 ;  /* 0xfffffef170067836 */ /* 0x000fe20000000000 */
[----:B------:R-:W-:Y:S01]  /*12030*/  FSEL R110, R110, -INF , !P5 ;  /* 0xff8000006e6e7808 */ /* 0x000fe20006800000 */
[----:B------:R-:W-:Y:S01]  /*12040*/  VIADD R112, R112, 0xfffffef8 ;  /* 0xfffffef870707836 */ /* 0x000fe20000000000 */
[----:B------:R-:W-:-:S02]  /*12050*/  ISETP.GE.AND P1, PT, R4, R180, PT ;  /* 0x000000b40400720c */ /* 0x000fc40003f26270 */
[C---:B------:R-:W-:Y:S02]  /*12060*/  ISETP.GE.AND P4, PT, R4.reuse, R179, PT ;  /* 0x000000b30400720c */ /* 0x040fe40003f86270 */
[C---:B------:R-:W-:Y:S02]  /*12070*/  ISETP.GE.AND P5, PT, R4.reuse, R176, PT ;  /* 0x000000b00400720c */ /* 0x040fe40003fa6270 */
[----:B------:R-:W-:Y:S02]  /*12080*/  ISETP.GE.AND P2, PT, R4, R177, PT ;  /* 0x000000b10400720c */ /* 0x000fe40003f46270 */
[C-C-:B------:R-:W-:Y:S02]  /*12090*/  IADD3 R5, PT, PT, R114.reuse, 0x110, -R113.reuse ;  /* 0x0000011072057810 */ /* 0x140fe40007ffe871 */
[C-C-:B------:R-:W-:Y:S02]  /*120a0*/  IADD3 R4, PT, PT, R114.reuse, 0x10f, -R113.reuse ;  /* 0x0000010f72047810 */ /* 0x140fe40007ffe871 */
[----:B------:R-:W-:-:S02]  /*120b0*/  IADD3 R8, PT, PT, R114, 0x108, -R113 ;  /* 0x0000010872087810 */ /* 0x000fc40007ffe871 */
[----:B------:R-:W-:Y:S02]  /*120c0*/  FSEL R114, R7, -INF , !P3 ;  /* 0xff80000007727808 */ /* 0x000fe40005800000 */
[C-C-:B------:R-:W-:Y:S02]  /*120d0*/  IADD3 R7, PT, PT, R178.reuse, 0x10f, -R113.reuse ;  /* 0x0000010fb2077810 */ /* 0x140fe40007ffe871 */
[----:B------:R-:W-:Y:S02]  /*120e0*/  IADD3 R113, PT, PT, R178, 0x108, -R113 ;  /* 0x00000108b2717810 */ /* 0x000fe40007ffe871 */
[----:B------:R-:W-:Y:S02]  /*120f0*/  IABS R7, R7 ;  /* 0x0000000700077213 */ /* 0x000fe40000000000 */
[----:B------:R-:W-:Y:S02]  /*12100*/  IABS R113, R113 ;  /* 0x0000007100717213 */ /* 0x000fe40000000000 */
[----:B------:R-:W-:-:S02]  /*12110*/  I2FP.F32.S32 R7, R7 ;  /* 0x0000000700077245 */ /* 0x000fc40000201400 */
[----:B------:R-:W-:Y:S02]  /*12120*/  IABS R5, R5 ;  /* 0x0000000500057213 */ /* 0x000fe40000000000 */
[----:B------:R-:W-:Y:S01]  /*12130*/  FSEL R9, R9, -INF , P1 ;  /* 0xff80000009097808 */ /* 0x000fe20000800000 */
[C---:B------:R-:W-:Y:S01]  /*12140*/  FFMA.FTZ R7, -R191.reuse, R7, R25 ;  /* 0x00000007bf077223 */ /* 0x040fe20000010119 */
[----:B------:R-:W-:Y:S02]  /*12150*/  I2FP.F32.S32 R113, R113 ;  /* 0x0000007100717245 */ /* 0x000fe40000201400 */
[----:B------:R-:W-:Y:S02]  /*12160*/  ISETP.GE.AND P1, PT, R6, R180, PT ;  /* 0x000000b40600720c */ /* 0x000fe40003f26270 */
[----:B------:R-:W-:Y:S01]  /*12170*/  I2FP.F32.S32 R5, R5 ;  /* 0x0000000500057245 */ /* 0x000fe20000201400 */
[----:B------:R-:W-:Y:S01]  /*12180*/  FFMA.FTZ R40, -R191, R113, R40 ;  /* 0x00000071bf287223 */ /* 0x000fe20000010128 */
[----:B------:R-:W-:-:S02]  /*12190*/  IABS R4, R4 ;  /* 0x0000000400047213 */ /* 0x000fc40000000000 */
[----:B------:R-:W-:Y:S01]  /*121a0*/  FSEL R7, R7, -INF , P1 ;  /* 0xff80000007077808 */ /* 0x000fe20000800000 */
[C---:B------:R-:W-:Y:S01]  /*121b0*/  FFMA.FTZ R5, -R191.reuse, R5, R26 ;  /* 0x00000005bf057223 */ /* 0x040fe2000001011a */
[----:B------:R-:W-:Y:S02]  /*121c0*/  ISETP.GE.AND P1, PT, R112, R180, PT ;  /* 0x000000b47000720c */ /* 0x000fe40003f26270 */
[----:B------:R-:W-:Y:S02]  /*121d0*/  I2FP.F32.S32 R4, R4 ;  /* 0x0000000400047245 */ /* 0x000fe40000201400 */
[----:B------:R-:W-:Y:S02]  /*121e0*/  IABS R8, R8 ;  /* 0x0000000800087213 */ /* 0x000fe40000000000 */
[----:B------:R-:W-:Y:S01]  /*121f0*/  FSEL R40, R40, -INF , P1 ;  /* 0xff80000028287808 */ /* 0x000fe20000800000 */
[----:B------:R-:W-:Y:S01]  /*12200*/  FFMA.FTZ R4, -R191, R4, R27 ;  /* 0x00000004bf047223 */ /* 0x000fe2000001011b */
[----:B------:R-:W-:-:S02]  /*12210*/  ISETP.GT.AND P1, PT, R44, R181, PT ;  /* 0x000000b52c00720c */ /* 0x000fc40003f24270 */
[----:B------:R-:W-:Y:S02]  /*12220*/  I2FP.F32.S32 R8, R8 ;  /* 0x0000000800087245 */ /* 0x000fe40000201400 */
[----:B------:R-:W-:Y:S02]  /*12230*/  FSEL R5, R5, -INF , P2 ;  /* 0xff80000005057808 */ /* 0x000fe40001000000 */
[C---:B------:R-:W-:Y:S01]  /*12240*/  ISETP.GE.AND P2, PT, R6.reuse, R177, PT ;  /* 0x000000b10600720c */ /* 0x040fe20003f46270 */
[----:B------:R-:W-:Y:S01]  /*12250*/  FFMA.FTZ R8, -R191, R8, R42 ;  /* 0x00000008bf087223 */ /* 0x000fe2000001012a */
[----:B------:R-:W-:Y:S02]  /*12260*/  ISETP.GE.AND P3, PT, R6, R179, PT ;  /* 0x000000b30600720c */ /* 0x000fe40003f66270 */
[----:B------:R-:W-:Y:S02]  /*12270*/  FSEL R4, R4, -INF , P2 ;  /* 0xff80000004047808 */ /* 0x000fe40001000000 */
[----:B------:R-:W-:-:S02]  /*12280*/  ISETP.GE.AND P2, PT, R112, R177, PT ;  /* 0x000000b17000720c */ /* 0x000fc40003f46270 */
[----:B------:R-:W-:Y:S02]  /*12290*/  FSEL R117, R9, -INF , !P4 ;  /* 0xff80000009757808 */ /* 0x000fe40006000000 */
[----:B------:R-:W-:Y:S02]  /*122a0*/  FSEL R113, R5, -INF , !P5 ;  /* 0xff80000005717808 */ /* 0x000fe40006800000 */
[----:B------:R-:W-:Y:S02]  /*122b0*/  FSEL R116, R7, -INF , !P3 ;  /* 0xff80000007747808 */ /* 0x000fe40005800000 */
[-C--:B------:R-:W-:Y:S02]  /*122c0*/  ISETP.GE.AND P4, PT, R6, R176.reuse, PT ;  /* 0x000000b00600720c */ /* 0x080fe40003f86270 */
[C---:B------:R-:W-:Y:S02]  /*122d0*/  ISETP.GE.AND P5, PT, R112.reuse, R179, PT ;  /* 0x000000b37000720c */ /* 0x040fe40003fa6270 */
[----:B------:R-:W-:-:S02]  /*122e0*/  ISETP.GE.AND P3, PT, R112, R176, PT ;  /* 0x000000b07000720c */ /* 0x000fc40003f66270 */
[----:B------:R-:W-:Y:S02]  /*122f0*/  FSEL R8, R8, -INF , P2 ;  /* 0xff80000008087808 */ /* 0x000fe40001000000 */
[----:B------:R-:W-:Y:S02]  /*12300*/  FSEL R112, R4, -INF , !P4 ;  /* 0xff80000004707808 */ /* 0x000fe40006000000 */
[----:B------:R-:W-:Y:S02]  /*12310*/  FSEL R115, R40, -INF , !P5 ;  /* 0xff80000028737808 */ /* 0x000fe40006800000 */
        /* <DEDUP_REMOVED lines=67> */
.L_x_4254:
        /* <DEDUP_REMOVED lines=8> */
.L_x_4255:
[----:B------:R-:W-:Y:S05]  /*127d0*/  BSYNC.RECONVERGENT B0 ;  /* 0x0000000000007941 */ /* 0x000fea0003800200 */
.L_x_4253:
        /* <DEDUP_REMOVED lines=69> */
.L_x_4257:
[----:B------:R-:W-:Y:S05]  /*12c30*/  BSYNC.RECONVERGENT B0 ;  /* 0x0000000000007941 */ /* 0x000fea0003800200 */
.L_x_4256:
[----:B------:R-:W0:Y:S02]  /*12c40*/  LDGDEPBAR ;  /* 0x00000000000079af */ /* 0x000e240000000000 */
.L_x_4252:
[----:B------:R-:W-:Y:S05]  /*12c50*/  BSYNC.RECONVERGENT B1 ;  /* 0x0000000000017941 */ /* 0x000fea0003800200 */
.L_x_4251:
        /* <DEDUP_REMOVED lines=65> */
[----:B------:R-:W-:-:S03]  /*13070*/  FMNMX3.FTZ R6, R6, R115, R57, !PT ;  /* 0x0000007306067276 */ /* 0x000fc60007810039 */
[----:B--2---:R-:W1:Y:S04]  /*13080*/  SHFL.BFLY PT, R5, R7, 0x2, 0x1f ;  /* 0x0c401f0007057f89 */ /* 0x004e6800000e0000 */
[----:B------:R-:W2:Y:S01]  /*13090*/  SHFL.BFLY PT, R4, R6, 0x2, 0x1f ;  /* 0x0c401f0006047f89 */ /* 0x000ea200000e0000 */
[----:B-1----:R-:W-:Y:S02]  /*130a0*/  FMNMX.FTZ R5, R7, R5, !PT ;  /* 0x0000000507057209 */ /* 0x002fe40007810000 */
        /* <DEDUP_REMOVED lines=42> */
[----:B------:R-:W-:Y:S01]  /*13350*/  MUFU.EX2 R58, R58 ;  /* 0x0000003a003a7308 */ /* 0x000fe20000000800 */
[-CC-:B------:R-:W-:Y:S01]  /*13360*/  FFMA.FTZ R104, R104, R124.reuse, -R123.reuse ;  /* 0x0000007c68687223 */ /* 0x180fe2000001087b */
[-CC-:B-1----:R-:W-:Y:S01]  /*13370*/  FFMA.FTZ R4, R118, R124.reuse, -R123.reuse ;  /* 0x0000007c76047223 */ /* 0x182fe2000001087b */
[-CC-:B------:R-:W-:Y:S01]  /*13380*/  FFMA.FTZ R106, R106, R124.reuse, -R123.reuse ;  /* 0x0000007c6a6a7223 */ /* 0x180fe2000001087b */
[----:B------:R1:W-:Y:S01]  /*13390*/  MUFU.EX2 R118, R5 ;  /* 0x0000000500767308 */ /* 0x0003e20000000800 */
[-CC-:B------:R-:W-:Y:S01]  /*133a0*/  FFMA.FTZ R108, R108, R124.reuse, -R123.reuse ;  /* 0x0000007c6c6c7223 */ /* 0x180fe2000001087b */
[-CC-:B------:R-:W-:Y:S01]  /*133b0*/  FFMA.FTZ R110, R110, R124.reuse, -R123.reuse ;  /* 0x0000007c6e6e7223 */ /* 0x180fe2000001087b */
[-C--:B------:R-:W-:Y:S01]  /*133c0*/  FFMA.FTZ R114, R114, R124.reuse, -R122 ;  /* 0x0000007c72727223 */ /* 0x080fe2000001087a */
[----:B------:R2:W3:Y:S01]  /*133d0*/  MUFU.EX2 R130, R4 ;  /* 0x0000000400827308 */ /* 0x0004e20000000800 */
[----:B------:R-:W-:Y:S01]  /*133e0*/  FFMA.FTZ R115, R115, R124, -R123 ;  /* 0x0000007c73737223 */ /* 0x000fe2000001087b */
[----:B-1----:R-:W-:-:S02]  /*133f0*/  FSEL R5, R40, RZ, P0 ;  /* 0x000000ff28057208 */ /* 0x002fc40000000000 */
        /* <DEDUP_REMOVED lines=10> */
[--C-:B------:R-:W-:Y:S01]  /*134a0*/  FFMA.FTZ R20, R128, R124, -R122.reuse ;  /* 0x0000007c80147223 */ /* 0x100fe2000001087a */
[----:B------:R-:W-:Y:S01]  /*134b0*/  FMUL.FTZ R148, R124, R4 ;  /* 0x000000047c947220 */ /* 0x000fe20000410000 */
[----:B------:R-:W-:Y:S01]  /*134c0*/  IADD3 R4, PT, PT, R46, 0x5000, RZ ;  /* 0x000050002e047810 */ /* 0x000fe20007ffe0ff */
[----:B------:R-:W2:Y:S01]  /*134d0*/  MUFU.EX2 R131, R5 ;  /* 0x0000000500837308 */ /* 0x000ea20000000800 */
[----:B------:R-:W-:Y:S01]  /*134e0*/  FFMA.FTZ R128, R127, R124, -R122 ;  /* 0x0000007c7f807223 */ /* 0x000fe2000001087a */
[----:B------:R-:W-:-:S02]  /*134f0*/  F2FP.F16.F32.PACK_AB R11, R118, R119 ;  /* 0x00000077760b723e */ /* 0x000fc400000000ff */
[----:B------:R-:W-:Y:S01]  /*13500*/  @P0 IADD3 R126, PT, PT, R4, -0x20, RZ ;  /* 0xffffffe0047e0810 */ /* 0x000fe20007ffe0ff */
[----:B------:R-:W3:Y:S04]  /*13510*/  MUFU.EX2 R148, R148 ;  /* 0x0000009400947308 */ /* 0x000ee80000000800 */
[----:B------:R4:W-:Y:S01]  /*13520*/  MUFU.EX2 R127, R20 ;  /* 0x00000014007f7308 */ /* 0x0009e20000000800 */
[----:B-1----:R-:W-:Y:S01]  /*13530*/  F2FP.F16.F32.PACK_AB R10, R125, R0 ;  /* 0x000000007d0a723e */ /* 0x002fe200000000ff */
[----:B------:R-:W-:Y:S02]  /*13540*/  LDSM.16.MT88.4 R28, [R126+0x400] ;  /* 0x000400007e1c783b */ /* 0x000fe40000004200 */
[----:B------:R-:W1:Y:S01]  /*13550*/  MUFU.EX2 R128, R128 ;  /* 0x0000008000807308 */ /* 0x000e620000000800 */
[-C--:B--2---:R-:W-:Y:S01]  /*13560*/  FMUL.FTZ R14, R146, R131.reuse ;  /* 0x00000083920e7220 */ /* 0x084fe20000410000 */
[----:B------:R-:W2:Y:S01]  /*13570*/  LDSM.16.MT88.4 R4, [R126] ;  /* 0x000000007e04783b */ /* 0x000ea20000004200 */
[-C--:B------:R-:W-:Y:S01]  /*13580*/  FMUL.FTZ R15, R147, R131.reuse ;  /* 0x00000083930f7220 */ /* 0x080fe20000410000 */
[-C--:B------:R-:W-:Y:S01]  /*13590*/  FMUL.FTZ R142, R142, R131.reuse ;  /* 0x000000838e8e7220 */ /* 0x080fe20000410000 */
[-C--:B------:R-:W-:Y:S01]  /*135a0*/  FMUL.FTZ R143, R143, R131.reuse ;  /* 0x000000838f8f7220 */ /* 0x080fe20000410000 */
[-C--:B---3--:R-:W-:Y:S01]  /*135b0*/  FMUL.FTZ R12, R144, R148.reuse ;  /* 0x00000094900c7220 */ /* 0x088fe20000410000 */
[----:B------:R-:W-:Y:S01]  /*135c0*/  FMUL.FTZ R13, R145, R148 ;  /* 0x00000094910d7220 */ /* 0x000fe20000410000 */
[-CC-:B------:R-:W-:Y:S01]  /*135d0*/  FFMA.FTZ R145, R23, R124.reuse, -R122.reuse ;  /* 0x0000007c17917223 */ /* 0x180fe2000001087a */
[--C-:B------:R-:W-:Y:S01]  /*135e0*/  FFMA.FTZ R144, R22, R124, -R122.reuse ;  /* 0x0000007c16907223 */ /* 0x100fe2000001087a */
[-C--:B------:R-:W-:Y:S01]  /*135f0*/  FMUL.FTZ R140, R140, R148.reuse ;  /* 0x000000948c8c7220 */ /* 0x080fe20000410000 */
[----:B----4-:R-:W3:Y:S01]  /*13600*/  LDSM.16.MT88.4 R20, [R46+0x5400] ;  /* 0x005400002e14783b */ /* 0x010ee20000004200 */
[----:B------:R-:W-:Y:S01]  /*13610*/  FMUL.FTZ R141, R141, R148 ;  /* 0x000000948d8d7220 */ /* 0x000fe20000410000 */
[-C--:B------:R-:W-:Y:S01]  /*13620*/  FMUL.FTZ R26, R138, R131.reuse ;  /* 0x000000838a1a7220 */ /* 0x080fe20000410000 */
[C---:B------:R-:W-:Y:S01]  /*13630*/  HMMA.16816.F32 R12, R8.reuse, R16, R12 ;  /* 0x00000010080c723c */ /* 0x040fe2000000180c */
[--C-:B------:R-:W-:Y:S01]  /*13640*/  FFMA.FTZ R138, R224, R124, -R123.reuse ;  /* 0x0000007ce08a7223 */ /* 0x100fe2000001087b */
[-C--:B------:R-:W-:Y:S01]  /*13650*/  FMUL.FTZ R25, R137, R148.reuse ;  /* 0x0000009489197220 */ /* 0x080fe20000410000 */
[----:B------:R-:W-:Y:S01]  /*13660*/  MUFU.EX2 R145, R145 ;  /* 0x0000009100917308 */ /* 0x000fe20000000800 */
[-C--:B------:R-:W-:Y:S01]  /*13670*/  FMUL.FTZ R27, R139, R131.reuse ;  /* 0x000000838b1b7220 */ /* 0x080fe20000410000 */
[-C--:B------:R-:W-:Y:S01]  /*13680*/  FMUL.FTZ R134, R134, R131.reuse ;  /* 0x0000008386867220 */ /* 0x080fe20000410000 */
[----:B------:R-:W-:Y:S01]  /*13690*/  FMUL.FTZ R135, R135, R131 ;  /* 0x0000008387877220 */ /* 0x000fe20000410000 */
[----:B------:R-:W-:Y:S01]  /*136a0*/  MUFU.EX2 R144, R144 ;  /* 0x0000009000907308 */ /* 0x000fe20000000800 */
[C---:B------:R-:W-:Y:S01]  /*136b0*/  HMMA.16816.F32 R16, R8.reuse, R18, R140 ;  /* 0x000000120810723c */ /* 0x040fe2000000188c */
[-C--:B------:R-:W-:Y:S01]  /*136c0*/  FMUL.FTZ R132, R132, R148.reuse ;  /* 0x0000009484847220 */ /* 0x080fe20000410000 */
[----:B------:R-:W-:Y:S01]  /*136d0*/  FMUL.FTZ R133, R133, R148 ;  /* 0x0000009485857220 */ /* 0x000fe20000410000 */
[----:B------:R4:W-:Y:S01]  /*136e0*/  MUFU.EX2 R140, R24 ;  /* 0x00000018008c7308 */ /* 0x0009e20000000800 */
[----:B-1----:R-:W-:Y:S01]  /*136f0*/  F2FP.F16.F32.PACK_AB R33, R128, R127 ;  /* 0x0000007f8021723e */ /* 0x002fe200000000ff */
[-CC-:B------:R-:W-:Y:S01]  /*13700*/  FFMA.FTZ R141, R221, R124.reuse, -R123.reuse ;  /* 0x0000007cdd8d7223 */ /* 0x180fe2000001087b */
[-CC-:B------:R-:W-:Y:S01]  /*13710*/  FFMA.FTZ R142, R220, R124.reuse, -R123.reuse ;  /* 0x0000007cdc8e7223 */ /* 0x180fe2000001087b */
[----:B------:R-:W1:Y:S01]  /*13720*/  MUFU.EX2 R137, R226 ;  /* 0x000000e200897308 */ /* 0x000e620000000800 */
[-CC-:B------:R-:W-:Y:S01]  /*13730*/  FFMA.FTZ R143, R218, R124.reuse, -R123.reuse ;  /* 0x0000007cda8f7223 */ /* 0x180fe2000001087b */
[-C--:B------:R-:W-:Y:S01]  /*13740*/  FFMA.FTZ R146, R39, R124.reuse, -R123 ;  /* 0x0000007c27927223 */ /* 0x080fe2000001087b */
[-CC-:B------:R-:W-:Y:S01]  /*13750*/  FFMA.FTZ R147, R38, R124.reuse, -R122.reuse ;  /* 0x0000007c26937223 */ /* 0x180fe2000001087a */
[----:B------:R-:W-:Y:S01]  /*13760*/  MUFU.EX2 R138, R138 ;  /* 0x0000008a008a7308 */ /* 0x000fe20000000800 */
[----:B------:R-:W-:Y:S01]  /*13770*/  FFMA.FTZ R139, R219, R124, -R122 ;  /* 0x0000007cdb8b7223 */ /* 0x000fe2000001087a */
[----:B------:R-:W-:Y:S01]  /*13780*/  FFMA.FTZ R129, R199, R131, R129 ;  /* 0x00000083c7817223 */ /* 0x000fe20000010081 */
[----:B------:R-:W-:Y:S01]  /*13790*/  FFMA.FTZ R130, R204, R148, R130 ;  /* 0x00000094cc827223 */ /* 0x000fe20000010082 */
[----:B------:R-:W-:Y:S01]  /*137a0*/  MUFU.EX2 R141, R141 ;  /* 0x0000008d008d7308 */ /* 0x000fe20000000800 */
[--C-:B------:R-:W-:Y:S01]  /*137b0*/  FFMA.FTZ R204, R57, R124, -R123.reuse ;  /* 0x0000007c39cc7223 */ /* 0x100fe2000001087b */
[----:B----4-:R-:W-:Y:S01]  /*137c0*/  FMUL.FTZ R24, R136, R148 ;  /* 0x0000009488187220 */ /* 0x010fe20000410000 */
[----:B------:R-:W-:Y:S01]  /*137d0*/  FFMA.FTZ R136, R225, R124, -R123 ;  /* 0x0000007ce1887223 */ /* 0x000fe2000001087b */
[----:B------:R-:W-:Y:S01]  /*137e0*/  MUFU.EX2 R142, R142 ;  /* 0x0000008e008e7308 */ /* 0x000fe20000000800 */
[----:B------:R-:W-:Y:S01]  /*137f0*/  FADD.FTZ R129, R120, R129 ;  /* 0x0000008178817221 */ /* 0x000fe20000010000 */
[----:B-1----:R-:W-:Y:S01]  /*13800*/  F2FP.F16.F32.PACK_AB R32, R137, R140 ;  /* 0x0000008c8920723e */ /* 0x002fe200000000ff */
[----:B------:R-:W-:Y:S01]  /*13810*/  FADD.FTZ R130, R121, R130 ;  /* 0x0000008279827221 */ /* 0x000fe20000010000 */
[----:B------:R-:W-:Y:S01]  /*13820*/  MUFU.EX2 R143, R143 ;  /* 0x0000008f008f7308 */ /* 0x000fe20000000800 */
[C---:B--2---:R-:W-:Y:S01]  /*13830*/  HMMA.16816.F32 R24, R8.reuse, R4, R24 ;  /* 0x000000040818723c */ /* 0x044fe20000001818 */
        /* <DEDUP_REMOVED lines=8> */
[----:B------:R-:W2:Y:S01]  /*138c0*/  LDSM.16.MT88.4 R4, [R46+0x5800] ;  /* 0x005800002e04783b */ /* 0x000ea20000004200 */
[-CC-:B------:R-:W-:Y:S01]  /*138d0*/  FFMA.FTZ R133, R34, R124.reuse, -R122.reuse ;  /* 0x0000007c22857223 */ /* 0x180fe2000001087a */
[----:B------:R4:W5:Y:S01]  /*138e0*/  MUFU.EX2 R132, R35 ;  /* 0x0000002300847308 */ /* 0x0009620000000800 */
[-CC-:B------:R-:W-:Y:S01]  /*138f0*/  FFMA.FTZ R134, R223, R124.reuse, -R122.reuse ;  /* 0x0000007cdf867223 */ /* 0x180fe2000001087a */
[----:B------:R-:W-:Y:S01]  /*13900*/  FFMA.FTZ R135, R222, R124, -R122 ;  /* 0x0000007cde877223 */ /* 0x000fe2000001087a */
[----:B------:R-:W-:Y:S01]  /*13910*/  FADD.FTZ R119, R127, R119 ;  /* 0x000000777f777221 */ /* 0x000fe20000010000 */
[----:B------:R-:W-:Y:S01]  /*13920*/  MUFU.EX2 R139, R139 ;  /* 0x0000008b008b7308 */ /* 0x000fe20000000800 */
[----:B------:R-:W-:Y:S01]  /*13930*/  FADD.FTZ R140, R140, R125 ;  /* 0x0000007d8c8c7221 */ /* 0x000fe20000010000 */
[----:B-1----:R-:W-:Y:S01]  /*13940*/  F2FP.F16.F32.PACK_AB R34, R138, R136 ;  /* 0x000000888a22723e */ /* 0x002fe200000000ff */
[----:B------:R-:W-:Y:S01]  /*13950*/  FADD.FTZ R128, R128, R119 ;  /* 0x0000007780807221 */ /* 0x000fe20000010000 */
[----:B------:R-:W1:Y:S01]  /*13960*/  MUFU.EX2 R133, R133 ;  /* 0x0000008500857308 */ /* 0x000e620000000800 */
[----:B------:R-:W-:-:S02]  /*13970*/  FADD.FTZ R140, R137, R140 ;  /* 0x0000008c898c7221 */ /* 0x000fc40000010000 */
[----:B------:R-:W-:Y:S01]  /*13980*/  FADD.FTZ R128, R145, R128 ;  /* 0x0000008091807221 */ /* 0x000fe20000010000 */
[----:B------:R-:W-:Y:S01]  /*13990*/  MUFU.EX2 R134, R134 ;  /* 0x0000008600867308 */ /* 0x000fe20000000800 */
[----:B------:R-:W-:Y:S01]  /*139a0*/  FADD.FTZ R140, R136, R140 ;  /* 0x0000008c888c7221 */ /* 0x000fe20000010000 */
[C---:B----4-:R-:W-:Y:S01]  /*139b0*/  F2FP.F16.F32.PACK_AB R35, R144.reuse, R145 ;  /* 0x000000919023723e */ /* 0x050fe200000000ff */
[----:B------:R-:W-:Y:S01]  /*139c0*/  FADD.FTZ R128, R144, R128 ;  /* 0x0000008090807221 */ /* 0x000fe20000010000 */
[----:B------:R-:W4:Y:S01]  /*139d0*/  MUFU.EX2 R135, R135 ;  /* 0x0000008700877308 */ /* 0x000f220000000800 */
[----:B------:R-:W-:Y:S02]  /*139e0*/  FADD.FTZ R138, R138, R140 ;  /* 0x0000008c8a8a7221 */ /* 0x000fe40000010000 */
[----:B-----5:R-:W-:Y:S01]  /*139f0*/  FADD.FTZ R128, R132, R128 ;  /* 0x0000008084807221 */ /* 0x020fe20000010000 */
[----:B------:R-:W-:Y:S01]  /*13a00*/  MUFU.EX2 R147, R147 ;  /* 0x0000009300937308 */ /* 0x000fe20000000800 */
[----:B---3--:R-:W-:Y:S01]  /*13a10*/  HMMA.16816.F32 R12, R32, R20, R12 ;  /* 0x00000014200c723c */ /* 0x008fe2000000180c */
[----:B------:R-:W-:-:S02]  /*13a20*/  FADD.FTZ R138, R141, R138 ;  /* 0x0000008a8d8a7221 */ /* 0x000fc40000010000 */
[----:B------:R3:W-:Y:S04]  /*13a30*/  MUFU.EX2 R0, R86 ;  /* 0x0000005600007308 */ /* 0x0007e80000000800 */
[----:B------:R-:W-:Y:S01]  /*13a40*/  MUFU.EX2 R204, R204 ;  /* 0x000000cc00cc7308 */ /* 0x000fe20000000800 */
[C---:B------:R-:W-:Y:S01]  /*13a50*/  HMMA.16816.F32 R16, R32.reuse, R22, R16 ;  /* 0x000000162010723c */ /* 0x040fe20000001810 */
[----:B------:R-:W5:Y:S02]  /*13a60*/  LDSM.16.MT88.4 R20, [R126+0x800] ;  /* 0x000800007e14783b */ /* 0x000f640000004200 */
[----:B------:R-:W-:Y:S05]  /*13a70*/  MUFU.EX2 R199, R199 ;  /* 0x000000c700c77308 */ /* 0x000fea0000000800 */
[----:B------:R-:W-:Y:S01]  /*13a80*/  HMMA.16816.F32 R36, R32, R28, R24 ;  /* 0x0000001c2024723c */ /* 0x000fe20000001818 */
[----:B------:R-:W5:Y:S01]  /*13a90*/  LDSM.16.MT88.4 R24, [R46+0x5c00] ;  /* 0x005c00002e18783b */ /* 0x000f620000004200 */
[-CC-:B------:R-:W-:Y:S01]  /*13aa0*/  FFMA.FTZ R28, R216, R124.reuse, -R123.reuse ;  /* 0x0000007cd81c7223 */ /* 0x180fe2000001087b */
[-C--:B---3--:R-:W-:Y:S01]  /*13ab0*/  FFMA.FTZ R86, R95, R124.reuse, -R122 ;  /* 0x0000007c5f567223 */ /* 0x088fe2000001087a */
[----:B------:R3:W-:Y:S05]  /*13ac0*/  MUFU.EX2 R216, R217 ;  /* 0x000000d900d87308 */ /* 0x0007ea0000000800 */
[----:B------:R-:W-:Y:S01]  /*13ad0*/  MUFU.EX2 R86, R86 ;  /* 0x0000005600567308 */ /* 0x000fe20000000800 */
[----:B---3--:R-:W-:-:S03]  /*13ae0*/  FFMA.FTZ R217, R215, R124, -R123 ;  /* 0x0000007cd7d97223 */ /* 0x008fc6000001087b */
[----:B------:R3:W-:Y:S02]  /*13af0*/  MUFU.EX2 R215, R28 ;  /* 0x0000001c00d77308 */ /* 0x0007e40000000800 */
[----:B---3--:R-:W-:Y:S01]  /*13b00*/  HMMA.16816.F32 R28, R32, R30, R8 ;  /* 0x0000001e201c723c */ /* 0x008fe20000001808 */
[--C-:B------:R-:W-:Y:S01]  /*13b10*/  FFMA.FTZ R9, R214, R124, -R123.reuse ;  /* 0x0000007cd6097223 */ /* 0x100fe2000001087b */
[----:B------:R-:W-:Y:S01]  /*13b20*/  F2FP.F16.F32.PACK_AB R32, R142, R141 ;  /* 0x0000008d8e20723e */ /* 0x000fe200000000ff */
[----:B------:R3:W5:Y:S01]  /*13b30*/  MUFU.EX2 R214, R217 ;  /* 0x000000d900d67308 */ /* 0x0007620000000800 */
[----:B-1----:R-:W-:Y:S01]  /*13b40*/  F2FP.F16.F32.PACK_AB R33, R133, R132 ;  /* 0x000000848521723e */ /* 0x002fe200000000ff */
[----:B------:R-:W-:Y:S01]  /*13b50*/  FFMA.FTZ R8, R213, R124, -R123 ;  /* 0x0000007cd5087223 */ /* 0x000fe2000001087b */
[----:B------:R-:W-:Y:S01]  /*13b60*/  F2FP.F16.F32.PACK_AB R34, R146, R143 ;  /* 0x0000008f9222723e */ /* 0x000fe200000000ff */
[----:B------:R-:W-:Y:S01]  /*13b70*/  MUFU.EX2 R213, R9 ;  /* 0x0000000900d57308 */ /* 0x000fe20000000800 */
[----:B----4-:R-:W-:Y:S01]  /*13b80*/  F2FP.F16.F32.PACK_AB R35, R135, R134 ;  /* 0x000000868723723e */ /* 0x010fe200000000ff */
[----:B------:R-:W-:Y:S01]  /*13b90*/  FADD.FTZ R133, R133, R128 ;  /* 0x0000008085857221 */ /* 0x000fe20000010000 */
[----:B------:R-:W-:-:S03]  /*13ba0*/  FADD.FTZ R142, R142, R138 ;  /* 0x0000008a8e8e7221 */ /* 0x000fc60000010000 */
[----:B------:R-:W-:Y:S01]  /*13bb0*/  FADD.FTZ R133, R134, R133 ;  /* 0x0000008586857221 */ /* 0x000fe20000010000 */
[----:B------:R-:W-:Y:S01]  /*13bc0*/  FADD.FTZ R142, R143, R142 ;  /* 0x0000008e8f8e7221 */ /* 0x000fe20000010000 */
[C---:B--2---:R-:W-:Y:S01]  /*13bd0*/  HMMA.16816.F32 R12, R32.reuse, R4, R12 ;  /* 0x00000004200c723c */ /* 0x044fe2000000180c */
[----:B---3--:R-:W-:Y:S01]  /*13be0*/  FFMA.FTZ R217, R212, R124, -R122 ;  /* 0x0000007cd4d97223 */ /* 0x008fe2000001087a */
[----:B------:R-:W-:Y:S01]  /*13bf0*/  FADD.FTZ R135, R135, R133 ;  /* 0x0000008587877221 */ /* 0x000fe20000010000 */
[----:B------:R1:W2:Y:S01]  /*13c00*/  MUFU.EX2 R212, R8 ;  /* 0x0000000800d47308 */ /* 0x0002a20000000800 */
[----:B------:R-:W-:Y:S02]  /*13c10*/  FADD.FTZ R146, R146, R142 ;  /* 0x0000008e92927221 */ /* 0x000fe40000010000 */
[----:B------:R-:W-:Y:S01]  /*13c20*/  FADD.FTZ R135, R139, R135 ;  /* 0x000000878b877221 */ /* 0x000fe20000010000 */
[----:B------:R-:W3:Y:S01]  /*13c30*/  MUFU.EX2 R217, R217 ;  /* 0x000000d900d97308 */ /* 0x000ee20000000800 */
[----:B-----5:R-:W-:Y:S01]  /*13c40*/  HMMA.16816.F32 R36, R32, R20, R36 ;  /* 0x000000142024723c */ /* 0x020fe20000001824 */
[C---:B------:R-:W-:Y:S01]  /*13c50*/  F2FP.F16.F32.PACK_AB R20, R214.reuse, R215 ;  /* 0x000000d7d614723e */ /* 0x040fe200000000ff */
        /* <DEDUP_REMOVED lines=9> */
[----:B---3--:R-:W-:Y:S01]  /*13cf0*/  F2FP.F16.F32.PACK_AB R23, R217, R216 ;  /* 0x000000d8d917723e */ /* 0x008fe200000000ff */
[----:B------:R-:W-:Y:S02]  /*13d00*/  FADD.FTZ R216, R216, R135 ;  /* 0x00000087d8d87221 */ /* 0x000fe40000010000 */
[----:B------:R-:W-:Y:S01]  /*13d10*/  FADD.FTZ R214, R212, R214 ;  /* 0x000000d6d4d67221 */ /* 0x000fe20000010000 */
[----:B------:R-:W-:Y:S01]  /*13d20*/  HMMA.16816.F32 R16, R32, R6, R16 ;  /* 0x000000062010723c */ /* 0x000fe20000001810 */
[----:B------:R-:W2:Y:S01]  /*13d30*/  LDSM.16.MT88.4 R4, [R46+0x6000] ;  /* 0x006000002e04783b */ /* 0x000ea20000004200 */
[-C--:B------:R-:W-:Y:S01]  /*13d40*/  FFMA.FTZ R32, R210, R124.reuse, -R122 ;  /* 0x0000007cd2207223 */ /* 0x080fe2000001087a */
[-CC-:B------:R-:W-:Y:S01]  /*13d50*/  FFMA.FTZ R34, R159, R124.reuse, -R123.reuse ;  /* 0x0000007c9f227223 */ /* 0x180fe2000001087b */
[----:B------:R3:W4:Y:S01]  /*13d60*/  MUFU.EX2 R210, R211 ;  /* 0x000000d300d27308 */ /* 0x0007220000000800 */
[-CC-:B------:R-:W-:Y:S01]  /*13d70*/  FFMA.FTZ R33, R158, R124.reuse, -R123.reuse ;  /* 0x0000007c9e217223 */ /* 0x180fe2000001087b */
        /* <DEDUP_REMOVED lines=13> */
[-CC-:B------:R-:W-:Y:S02]  /*13e50*/  FFMA.FTZ R24, R208, R124.reuse, -R123.reuse ;  /* 0x0000007cd0187223 */ /* 0x180fe4000001087b */
        /* <DEDUP_REMOVED lines=47> */
[-CC-:B------:R-:W-:Y:S01]  /*14150*/  FFMA.FTZ R20, R152, R124.reuse, -R123.reuse ;  /* 0x0000007c98147223 */ /* 0x180fe2000001087b */
        /* <DEDUP_REMOVED lines=32> */
[----:B------:R-:W-:Y:S01]  /*14360*/  FADD.FTZ R155, R190, R155 ;  /* 0x0000009bbe9b7221 */ /* 0x000fe20000010000 */
[----:B------:R-:W-:Y:S01]  /*14370*/  @P1 IADD3 R190, PT, PT, R45, -0x3, RZ ;  /* 0xfffffffd2dbe1810 */ /* 0x000fe20007ffe0ff */
        /* <DEDUP_REMOVED lines=29> */
[----:B---3--:R-:W-:Y:S02]  /*14550*/  F2FP.F16.F32.PACK_AB R8, R68, R69 ;  /* 0x000000454408723e */ /* 0x008fe400000000ff */
        /* <DEDUP_REMOVED lines=51> */
[C---:B---3--:R-:W-:Y:S02]  /*14890*/  HMMA.16816.F32 R12, R8.reuse, R20, R12 ;  /* 0x00000014080c723c */ /* 0x048fe4000000180c */
[----:B------:R2:W3:Y:S04]  /*148a0*/  MUFU.EX2 R61, R25 ;  /* 0x00000019003d7308 */ /* 0x0004e80000000800 */
[----:B------:R-:W-:Y:S02]  /*148b0*/  MUFU.EX2 R51, R104 ;  /* 0x0000006800337308 */ /* 0x000fe40000000800 */
[C---:B------:R-:W-:Y:S01]  /*148c0*/  HMMA.16816.F32 R16, R8.reuse, R22, R16 ;  /* 0x000000160810723c */ /* 0x040fe20000001810 */
[----:B------:R-:W-:Y:S01]  /*148d0*/  LDSM.16.MT88.4 R20, [R126+0x2800] ;  /* 0x002800007e14783b */ /* 0x000fe20000004200 */
[----:B------:R-:W-:Y:S04]  /*148e0*/  MUFU.EX2 R49, R106 ;  /* 0x0000006a00317308 */ /* 0x000fe80000000800 */
[----:B------:R-:W-:Y:S01]  /*148f0*/  MUFU.EX2 R48, R108 ;  /* 0x0000006c00307308 */ /* 0x000fe20000000800 */
[----:B--2---:R-:W-:Y:S01]  /*14900*/  FFMA.FTZ R25, R60, R124, -R123 ;  /* 0x0000007c3c197223 */ /* 0x004fe2000001087b */
[----:B------:R-:W-:Y:S02]  /*14910*/  HMMA.16816.F32 R36, R8, R4, R36 ;  /* 0x000000040824723c */ /* 0x000fe40000001824 */
[----:B------:R2:W5:Y:S01]  /*14920*/  MUFU.EX2 R60, R24 ;  /* 0x00000018003c7308 */ /* 0x0005620000000800 */
[----:B----4-:R-:W-:Y:S01]  /*14930*/  F2FP.F16.F32.PACK_AB R5, R47, R54 ;  /* 0x000000362f05723e */ /* 0x010fe200000000ff */
[----:B------:R-:W-:Y:S01]  /*14940*/  FADD.FTZ R54, R54, R56 ;  /* 0x0000003836367221 */ /* 0x000fe20000010000 */
[----:B---3--:R-:W-:-:S03]  /*14950*/  FADD.FTZ R64, R61, R64 ;  /* 0x000000403d407221 */ /* 0x008fc60000010000 */
[----:B------:R-:W-:Y:S01]  /*14960*/  FADD.FTZ R54, R47, R54 ;  /* 0x000000362f367221 */ /* 0x000fe20000010000 */
[----:B------:R-:W-:Y:S01]  /*14970*/  HMMA.16816.F32 R28, R8, R6, R28 ;  /* 0x00000006081c723c */ /* 0x000fe2000000181c */
[----:B------:R-:W-:Y:S01]  /*14980*/  LDSM.16.MT88.4 R8, [R46+0x7800] ;  /* 0x007800002e08783b */ /* 0x000fe20000004200 */
[----:B------:R-:W-:Y:S01]  /*14990*/  F2FP.F16.F32.PACK_AB R7, R66, R62 ;  /* 0x0000003e4207723e */ /* 0x000fe200000000ff */
[----:B------:R-:W-:Y:S01]  /*149a0*/  FADD.FTZ R62, R62, R54 ;  /* 0x000000363e3e7221 */ /* 0x000fe20000010000 */
[----:B------:R-:W-:Y:S01]  /*149b0*/  MUFU.EX2 R47, R110 ;  /* 0x0000006e002f7308 */ /* 0x000fe20000000800 */
[----:B--2---:R-:W-:Y:S01]  /*149c0*/  FFMA.FTZ R24, R59, R124, -R123 ;  /* 0x0000007c3b187223 */ /* 0x004fe2000001087b */
[C---:B-----5:R-:W-:Y:S02]  /*149d0*/  F2FP.F16.F32.PACK_AB R4, R60.reuse, R61 ;  /* 0x0000003d3c04723e */ /* 0x060fe400000000ff */
[----:B------:R-:W2:Y:S01]  /*149e0*/  MUFU.EX2 R59, R25 ;  /* 0x00000019003b7308 */ /* 0x000ea20000000800 */
[----:B------:R-:W-:Y:S01]  /*149f0*/  FADD.FTZ R60, R60, R64 ;  /* 0x000000403c3c7221 */ /* 0x000fe20000010000 */
[----:B------:R-:W-:-:S02]  /*14a00*/  FADD.FTZ R66, R66, R62 ;  /* 0x0000003e42427221 */ /* 0x000fc40000010000 */
[----:B------:R3:W4:Y:S02]  /*14a10*/  MUFU.EX2 R43, R24 ;  /* 0x00000018002b7308 */ /* 0x0007240000000800 */
[----:B------:R-:W-:Y:S02]  /*14a20*/  FADD.FTZ R66, R71, R66 ;  /* 0x0000004247427221 */ /* 0x000fe40000010000 */
[----:B------:R-:W-:Y:S01]  /*14a30*/  MUFU.EX2 R54, R114 ;  /* 0x0000007200367308 */ /* 0x000fe20000000800 */
[----:B--2---:R-:W-:Y:S01]  /*14a40*/  FADD.FTZ R60, R59, R60 ;  /* 0x0000003c3b3c7221 */ /* 0x004fe20000010000 */
[----:B---3--:R-:W2:Y:S01]  /*14a50*/  LDSM.16.MT88.4 R24, [R126+0x2400] ;  /* 0x002400007e18783b */ /* 0x008ea20000004200 */
[C---:B----4-:R-:W-:Y:S02]  /*14a60*/  F2FP.F16.F32.PACK_AB R6, R43.reuse, R59 ;  /* 0x0000003b2b06723e */ /* 0x050fe400000000ff */
[----:B------:R-:W-:-:S04]  /*14a70*/  FADD.FTZ R43, R43, R60 ;  /* 0x0000003c2b2b7221 */ /* 0x000fc80000010000 */
[----:B------:R-:W-:Y:S01]  /*14a80*/  FADD.FTZ R43, R58, R43 ;  /* 0x0000002b3a2b7221 */ /* 0x000fe20000010000 */
[C---:B-1----:R-:W-:Y:S01]  /*14a90*/  HMMA.16816.F32 R12, R4.reuse, R32, R12 ;  /* 0x00000020040c723c */ /* 0x042fe2000000180c */
[----:B------:R1:W3:Y:S01]  /*14aa0*/  MUFU.EX2 R32, R75 ;  /* 0x0000004b00207308 */ /* 0x0002e20000000800 */
[-CC-:B------:R-:W-:Y:S01]  /*14ab0*/  FFMA.FTZ R33, R77, R124.reuse, -R122.reuse ;  /* 0x0000007c4d217223 */ /* 0x180fe2000001087a */
[-CC-:B------:R-:W-:Y:S01]  /*14ac0*/  FFMA.FTZ R77, R81, R124.reuse, -R122.reuse ;  /* 0x0000007c514d7223 */ /* 0x180fe2000001087a */
[-CC-:B------:R-:W-:Y:S01]  /*14ad0*/  FFMA.FTZ R81, R84, R124.reuse, -R123.reuse ;  /* 0x0000007c54517223 */ /* 0x180fe2000001087b */
[-CC-:B------:R-:W-:Y:S01]  /*14ae0*/  FFMA.FTZ R84, R91, R124.reuse, -R122.reuse ;  /* 0x0000007c5b547223 */ /* 0x180fe2000001087a */
[-CC-:B------:R-:W-:Y:S02]  /*14af0*/  FFMA.FTZ R91, R100, R124.reuse, -R123.reuse ;  /* 0x0000007c645b7223 */ /* 0x180fe4000001087b */
[C---:B------:R-:W-:Y:S01]  /*14b00*/  HMMA.16816.F32 R16, R4.reuse, R34, R16 ;  /* 0x000000220410723c */ /* 0x040fe20000001810 */
[----:B------:R4:W5:Y:S01]  /*14b10*/  MUFU.EX2 R34, R72 ;  /* 0x0000004800227308 */ /* 0x0009620000000800 */
[-CC-:B------:R-:W-:Y:S01]  /*14b20*/  FFMA.FTZ R35, R76, R124.reuse, -R123.reuse ;  /* 0x0000007c4c237223 */ /* 0x180fe2000001087b */
[-CC-:B------:R-:W-:Y:S01]  /*14b30*/  FFMA.FTZ R76, R83, R124.reuse, -R122.reuse ;  /* 0x0000007c534c7223 */ /* 0x180fe2000001087a */
[-CC-:B------:R-:W-:Y:S01]  /*14b40*/  FFMA.FTZ R83, R93, R124.reuse, -R122.reuse ;  /* 0x0000007c5d537223 */ /* 0x180fe2000001087a */
[----:B------:R-:W-:Y:S01]  /*14b50*/  MUFU.EX2 R33, R33 ;  /* 0x0000002100217308 */ /* 0x000fe20000000800 */
[-CC-:B------:R-:W-:Y:S01]  /*14b60*/  FFMA.FTZ R93, R102, R124.reuse, -R123.reuse ;  /* 0x0000007c665d7223 */ /* 0x180fe2000001087b */
[-CC-:B-1----:R-:W-:Y:S01]  /*14b70*/  FFMA.FTZ R75, R79, R124.reuse, -R122.reuse ;  /* 0x0000007c4f4b7223 */ /* 0x182fe2000001087a */
[-CC-:B------:R-:W-:Y:S01]  /*14b80*/  FFMA.FTZ R79, R80, R124.reuse, -R123.reuse ;  /* 0x0000007c504f7223 */ /* 0x180fe2000001087b */
[----:B------:R-:W-:Y:S01]  /*14b90*/  MUFU.EX2 R35, R35 ;  /* 0x0000002300237308 */ /* 0x000fe20000000800 */
[-CC-:B------:R-:W-:Y:S01]  /*14ba0*/  FFMA.FTZ R80, R82, R124.reuse, -R123.reuse ;  /* 0x0000007c52507223 */ /* 0x180fe2000001087b */
[-CC-:B------:R-:W-:Y:S01]  /*14bb0*/  FFMA.FTZ R82, R87, R124.reuse, -R122.reuse ;  /* 0x0000007c57527223 */ /* 0x180fe2000001087a */
[-C--:B------:R-:W-:Y:S01]  /*14bc0*/  FFMA.FTZ R87, R101, R124.reuse, -R122 ;  /* 0x0000007c65577223 */ /* 0x080fe2000001087a */
[----:B------:R-:W-:Y:S01]  /*14bd0*/  MUFU.EX2 R75, R75 ;  /* 0x0000004b004b7308 */ /* 0x000fe20000000800 */
[----:B---3--:R-:W-:Y:S01]  /*14be0*/  FADD.FTZ R66, R32, R66 ;  /* 0x0000004220427221 */ /* 0x008fe20000010000 */
[-C--:B----4-:R-:W-:Y:S01]  /*14bf0*/  FFMA.FTZ R72, R78, R124.reuse, -R123 ;  /* 0x0000007c4e487223 */ /* 0x090fe2000001087b */
[-CC-:B------:R-:W-:Y:S01]  /*14c00*/  FFMA.FTZ R78, R85, R124.reuse, -R122.reuse ;  /* 0x0000007c554e7223 */ /* 0x180fe2000001087a */
[----:B------:R-:W-:Y:S01]  /*14c10*/  MUFU.EX2 R77, R77 ;  /* 0x0000004d004d7308 */ /* 0x000fe20000000800 */
[-CC-:B------:R-:W-:Y:S01]  /*14c20*/  FFMA.FTZ R85, R89, R124.reuse, -R122.reuse ;  /* 0x0000007c59557223 */ /* 0x180fe2000001087a */
[----:B------:R-:W-:Y:S01]  /*14c30*/  FFMA.FTZ R89, R97, R124, -R122 ;  /* 0x0000007c61597223 */ /* 0x000fe2000001087a */
[C---:B-----5:R-:W-:Y:S01]  /*14c40*/  FADD.FTZ R43, R34.reuse, R43 ;  /* 0x0000002b222b7221 */ /* 0x060fe20000010000 */
[----:B------:R-:W1:Y:S01]  /*14c50*/  MUFU.EX2 R72, R72 ;  /* 0x0000004800487308 */ /* 0x000e620000000800 */
[C---:B--2---:R-:W-:Y:S03]  /*14c60*/  HMMA.16816.F32 R36, R4.reuse, R24, R36 ;  /* 0x000000180424723c */ /* 0x044fe60000001824 */
[----:B------:R-:W-:Y:S04]  /*14c70*/  MUFU.EX2 R76, R76 ;  /* 0x0000004c004c7308 */ /* 0x000fe80000000800 */
[----:B------:R-:W-:Y:S01]  /*14c80*/  MUFU.EX2 R78, R78 ;  /* 0x0000004e004e7308 */ /* 0x000fe20000000800 */
[----:B------:R-:W-:Y:S01]  /*14c90*/  HMMA.16816.F32 R28, R4, R26, R28 ;  /* 0x0000001a041c723c */ /* 0x000fe2000000181c */
[----:B------:R-:W-:Y:S01]  /*14ca0*/  F2FP.F16.F32.PACK_AB R4, R34, R58 ;  /* 0x0000003a2204723e */ /* 0x000fe200000000ff */
[----:B------:R-:W2:Y:S01]  /*14cb0*/  LDSM.16.MT88.4 R24, [R46+0x7c00] ;  /* 0x007c00002e18783b */ /* 0x000ea20000004200 */
[----:B------:R-:W-:Y:S01]  /*14cc0*/  F2FP.F16.F32.PACK_AB R5, R32, R71 ;  /* 0x000000472005723e */ /* 0x000fe200000000ff */
[----:B------:R-:W3:Y:S01]  /*14cd0*/  MUFU.EX2 R79, R79 ;  /* 0x0000004f004f7308 */ /* 0x000ee20000000800 */
[C---:B-1----:R-:W-:Y:S01]  /*14ce0*/  F2FP.F16.F32.PACK_AB R6, R72.reuse, R35 ;  /* 0x000000234806723e */ /* 0x042fe200000000ff */
[----:B------:R-:W-:Y:S01]  /*14cf0*/  FADD.FTZ R35, R35, R43 ;  /* 0x0000002b23237221 */ /* 0x000fe20000010000 */
[----:B------:R-:W-:Y:S01]  /*14d00*/  F2FP.F16.F32.PACK_AB R7, R75, R33 ;  /* 0x000000214b07723e */ /* 0x000fe200000000ff */
[----:B------:R-:W1:Y:S01]  /*14d10*/  MUFU.EX2 R80, R80 ;  /* 0x0000005000507308 */ /* 0x000e620000000800 */
[----:B------:R-:W-:Y:S01]  /*14d20*/  FADD.FTZ R33, R33, R66 ;  /* 0x0000004221217221 */ /* 0x000fe20000010000 */
[----:B------:R-:W-:Y:S01]  /*14d30*/  FADD.FTZ R35, R72, R35 ;  /* 0x0000002348237221 */ /* 0x000fe20000010000 */
[-C--:B------:R-:W-:Y:S01]  /*14d40*/  FFMA.FTZ R32, R111, R124.reuse, -R122 ;  /* 0x0000007c6f207223 */ /* 0x080fe2000001087a */
[----:B------:R-:W4:Y:S01]  /*14d50*/  MUFU.EX2 R81, R81 ;  /* 0x0000005100517308 */ /* 0x000f220000000800 */
[----:B------:R-:W-:Y:S01]  /*14d60*/  FADD.FTZ R33, R75, R33 ;  /* 0x000000214b217221 */ /* 0x000fe20000010000 */
[----:B------:R-:W-:Y:S01]  /*14d70*/  HMMA.16816.F32 R12, R4, R8, R12 ;  /* 0x00000008040c723c */ /* 0x000fe2000000180c */
[----:B------:R-:W-:Y:S01]  /*14d80*/  FFMA.FTZ R34, R116, R124, -R123 ;  /* 0x0000007c74227223 */ /* 0x000fe2000001087b */
[----:B------:R-:W5:Y:S01]  /*14d90*/  MUFU.EX2 R82, R82 ;  /* 0x0000005200527308 */ /* 0x000f620000000800 */
[----:B------:R-:W-:Y:S01]  /*14da0*/  FADD.FTZ R33, R77, R33 ;  /* 0x000000214d217221 */ /* 0x000fe20000010000 */
[----:B---3--:R-:W-:-:S02]  /*14db0*/  FADD.FTZ R35, R79, R35 ;  /* 0x000000234f237221 */ /* 0x008fc40000010000 */
[----:B------:R-:W3:Y:S02]  /*14dc0*/  MUFU.EX2 R85, R85 ;  /* 0x0000005500557308 */ /* 0x000ee40000000800 */
[C---:B------:R-:W-:Y:S01]  /*14dd0*/  HMMA.16816.F32 R16, R4.reuse, R10, R16 ;  /* 0x0000000a0410723c */ /* 0x040fe20000001810 */
[----:B------:R-:W3:Y:S01]  /*14de0*/  LDSM.16.MT88.4 R8, [R126+0x2c00] ;  /* 0x002c00007e08783b */ /* 0x000ee20000004200 */
[----:B------:R-:W-:Y:S04]  /*14df0*/  MUFU.EX2 R84, R84 ;  /* 0x0000005400547308 */ /* 0x000fe80000000800 */
[----:B------:R-:W-:Y:S02]  /*14e00*/  MUFU.EX2 R83, R83 ;  /* 0x0000005300537308 */ /* 0x000fe40000000800 */
[C---:B------:R-:W-:Y:S02]  /*14e10*/  HMMA.16816.F32 R36, R4.reuse, R20, R36 ;  /* 0x000000140424723c */ /* 0x040fe40000001824 */
[----:B------:R-:W-:Y:S04]  /*14e20*/  MUFU.EX2 R89, R89 ;  /* 0x0000005900597308 */ /* 0x000fe80000000800 */
[----:B------:R-:W-:Y:S02]  /*14e30*/  MUFU.EX2 R87, R87 ;  /* 0x0000005700577308 */ /* 0x000fe40000000800 */
[----:B------:R-:W-:Y:S01]  /*14e40*/  HMMA.16816.F32 R28, R4, R22, R28 ;  /* 0x00000016041c723c */ /* 0x000fe2000000181c */
[----:B------:R-:W3:Y:S01]  /*14e50*/  LDSM.16.MT88.4 R20, [R46+0x8000] ;  /* 0x008000002e14783b */ /* 0x000ee20000004200 */
[----:B-1----:R-:W-:Y:S01]  /*14e60*/  F2FP.F16.F32.PACK_AB R4, R80, R79 ;  /* 0x0000004f5004723e */ /* 0x002fe200000000ff */
[----:B------:R-:W-:Y:S01]  /*14e70*/  MUFU.EX2 R91, R91 ;  /* 0x0000005b005b7308 */ /* 0x000fe20000000800 */
[C---:B------:R-:W-:Y:S01]  /*14e80*/  F2FP.F16.F32.PACK_AB R5, R76.reuse, R77 ;  /* 0x0000004d4c05723e */ /* 0x040fe200000000ff */
[----:B------:R-:W-:Y:S01]  /*14e90*/  FADD.FTZ R76, R76, R33 ;  /* 0x000000214c4c7221 */ /* 0x000fe20000010000 */
[----:B----4-:R-:W-:Y:S01]  /*14ea0*/  F2FP.F16.F32.PACK_AB R6, R0, R81 ;  /* 0x000000510006723e */ /* 0x010fe200000000ff */
[----:B------:R-:W-:Y:S01]  /*14eb0*/  MUFU.EX2 R93, R93 ;  /* 0x0000005d005d7308 */ /* 0x000fe20000000800 */
[----:B-----5:R-:W-:Y:S01]  /*14ec0*/  F2FP.F16.F32.PACK_AB R7, R82, R78 ;  /* 0x0000004e5207723e */ /* 0x020fe200000000ff */
[----:B------:R-:W-:Y:S01]  /*14ed0*/  FADD.FTZ R80, R80, R35 ;  /* 0x0000002350507221 */ /* 0x000fe20000010000 */
[----:B------:R-:W-:Y:S01]  /*14ee0*/  FADD.FTZ R76, R78, R76 ;  /* 0x0000004c4e4c7221 */ /* 0x000fe20000010000 */
[-CC-:B------:R-:W-:Y:S01]  /*14ef0*/  FFMA.FTZ R33, R117, R124.reuse, -R123.reuse ;  /* 0x0000007c75217223 */ /* 0x180fe2000001087b */
[----:B------:R-:W-:Y:S01]  /*14f00*/  MUFU.EX2 R32, R32 ;  /* 0x0000002000207308 */ /* 0x000fe20000000800 */
[----:B------:R-:W-:Y:S01]  /*14f10*/  FADD.FTZ R80, R81, R80 ;  /* 0x0000005051507221 */ /* 0x000fe20000010000 */
[----:B------:R-:W-:Y:S01]  /*14f20*/  FADD.FTZ R76, R82, R76 ;  /* 0x0000004c524c7221 */ /* 0x000fe20000010000 */
[C---:B--2---:R-:W-:Y:S01]  /*14f30*/  HMMA.16816.F32 R12, R4.reuse, R24, R12 ;  /* 0x00000018040c723c */ /* 0x044fe2000000180c */
[-CC-:B------:R-:W-:Y:S01]  /*14f40*/  FFMA.FTZ R24, R90, R124.reuse, -R123.reuse ;  /* 0x0000007c5a187223 */ /* 0x180fe2000001087b */
[----:B------:R1:W-:Y:S01]  /*14f50*/  MUFU.EX2 R25, R88 ;  /* 0x0000005800197308 */ /* 0x0003e20000000800 */
[--C-:B------:R-:W-:Y:S01]  /*14f60*/  FFMA.FTZ R90, R96, R124, -R123.reuse ;  /* 0x0000007c605a7223 */ /* 0x100fe2000001087b */
[----:B------:R-:W-:Y:S01]  /*14f70*/  FADD.FTZ R80, R0, R80 ;  /* 0x0000005000507221 */ /* 0x000fe20000010000 */
[----:B---3--:R-:W-:Y:S01]  /*14f80*/  FADD.FTZ R76, R85, R76 ;  /* 0x0000004c554c7221 */ /* 0x008fe20000010000 */
[----:B------:R-:W-:Y:S01]  /*14f90*/  MUFU.EX2 R33, R33 ;  /* 0x0000002100217308 */ /* 0x000fe20000000800 */
[----:B------:R-:W-:Y:S01]  /*14fa0*/  MOV R0, R40 ;  /* 0x0000002800007202 */ /* 0x000fe20000000f00 */
[----:B------:R-:W-:Y:S01]  /*14fb0*/  HMMA.16816.F32 R16, R4, R26, R16 ;  /* 0x0000001a0410723c */ /* 0x000fe20000001810 */
[-C--:B------:R-:W-:Y:S01]  /*14fc0*/  FFMA.FTZ R26, R94, R124.reuse, -R123 ;  /* 0x0000007c5e1a7223 */ /* 0x080fe2000001087b */
[----:B------:R-:W2:Y:S01]  /*14fd0*/  MUFU.EX2 R24, R24 ;  /* 0x0000001800187308 */ /* 0x000ea20000000800 */
[----:B------:R-:W-:Y:S01]  /*14fe0*/  FFMA.FTZ R94, R103, R124, -R122 ;  /* 0x0000007c675e7223 */ /* 0x000fe2000001087a */
[----:B------:R-:W-:-:S02]  /*14ff0*/  @P1 MOV R0, R40 ;  /* 0x0000002800001202 */ /* 0x000fc40000000f00 */
[----:B------:R3:W-:Y:S02]  /*15000*/  MUFU.EX2 R27, R92 ;  /* 0x0000005c001b7308 */ /* 0x0007e40000000800 */
[C---:B------:R-:W-:Y:S01]  /*15010*/  HMMA.16816.F32 R36, R4.reuse, R8, R36 ;  /* 0x000000080424723c */ /* 0x040fe20000001824 */
[-C--:B-1----:R-:W-:Y:S01]  /*15020*/  FFMA.FTZ R88, R99, R124.reuse, -R122 ;  /* 0x0000007c63587223 */ /* 0x082fe2000001087a */
[----:B------:R-:W1:Y:S04]  /*15030*/  MUFU.EX2 R26, R26 ;  /* 0x0000001a001a7308 */ /* 0x000e680000000800 */
[----:B------:R-:W4:Y:S02]  /*15040*/  MUFU.EX2 R90, R90 ;  /* 0x0000005a005a7308 */ /* 0x000f240000000800 */
[----:B------:R-:W-:Y:S01]  /*15050*/  HMMA.16816.F32 R28, R4, R10, R28 ;  /* 0x0000000a041c723c */ /* 0x000fe2000000181c */
[----:B------:R-:W5:Y:S01]  /*15060*/  LDSM.16.MT88.4 R8, [R126+0x3000] ;  /* 0x003000007e08783b */ /* 0x000f620000004200 */
[----:B--2---:R-:W-:Y:S01]  /*15070*/  F2FP.F16.F32.PACK_AB R4, R24, R25 ;  /* 0x000000191804723e */ /* 0x004fe200000000ff */
[----:B------:R-:W-:Y:S01]  /*15080*/  MUFU.EX2 R88, R88 ;  /* 0x0000005800587308 */ /* 0x000fe20000000800 */
[----:B------:R-:W-:Y:S01]  /*15090*/  F2FP.F16.F32.PACK_AB R5, R84, R85 ;  /* 0x000000555405723e */ /* 0x000fe200000000ff */
[----:B---3--:R-:W-:Y:S01]  /*150a0*/  FFMA.FTZ R92, R98, R124, -R123 ;  /* 0x0000007c625c7223 */ /* 0x008fe2000001087b */
        /* <DEDUP_REMOVED lines=8> */
[----:B------:R-:W-:Y:S01]  /*15130*/  HMMA.16816.F32 R12, R4, R20, R12 ;  /* 0x00000014040c723c */ /* 0x000fe2000000180c */
[----:B------:R-:W2:Y:S01]  /*15140*/  MUFU.EX2 R34, R34 ;  /* 0x0000002200227308 */ /* 0x000ea20000000800 */
[----:B------:R-:W-:Y:S01]  /*15150*/  FADD.FTZ R27, R27, R25 ;  /* 0x000000191b1b7221 */ /* 0x000fe20000010000 */
[----:B------:R-:W-:-:S03]  /*15160*/  FADD.FTZ R86, R86, R84 ;  /* 0x0000005456567221 */ /* 0x000fc60000010000 */
[----:B------:R-:W-:Y:S01]  /*15170*/  FADD.FTZ R27, R26, R27 ;  /* 0x0000001b1a1b7221 */ /* 0x000fe20000010000 */
[----:B------:R-:W-:Y:S01]  /*15180*/  FADD.FTZ R86, R89, R86 ;  /* 0x0000005659567221 */ /* 0x000fe20000010000 */
[----:B------:R-:W-:Y:S01]  /*15190*/  HMMA.16816.F32 R16, R4, R22, R16 ;  /* 0x000000160410723c */ /* 0x000fe20000001810 */
[----:B------:R-:W3:Y:S01]  /*151a0*/  LDSM.16.MT88.4 R20, [R46+0x8400] ;  /* 0x008400002e14783b */ /* 0x000ee20000004200 */
[----:B----4-:R-:W-:-:S06]  /*151b0*/  FADD.FTZ R27, R90, R27 ;  /* 0x0000001b5a1b7221 */ /* 0x010fcc0000010000 */
[C---:B-----5:R-:W-:Y:S08]  /*151c0*/  HMMA.16816.F32 R36, R4.reuse, R8, R36 ;  /* 0x000000080424723c */ /* 0x060ff00000001824 */
[----:B------:R-:W-:Y:S01]  /*151d0*/  HMMA.16816.F32 R28, R4, R10, R28 ;  /* 0x0000000a041c723c */ /* 0x000fe2000000181c */
[----:B------:R-:W4:Y:S01]  /*151e0*/  LDSM.16.MT88.4 R8, [R126+0x3400] ;  /* 0x003400007e08783b */ /* 0x000f220000004200 */
        /* <DEDUP_REMOVED lines=15> */
[----:B----4-:R-:W-:Y:S01]  /*152e0*/  HMMA.16816.F32 R36, R4, R8, R36 ;  /* 0x000000080424723c */ /* 0x010fe20000001824 */
[C---:B------:R-:W-:Y:S01]  /*152f0*/  F2FP.F16.F32.PACK_AB R8, R49.reuse, R51 ;  /* 0x000000333108723e */ /* 0x040fe200000000ff */
[----:B------:R-:W-:Y:S01]  /*15300*/  FADD.FTZ R49, R49, R93 ;  /* 0x0000005d31317221 */ /* 0x000fe20000010000 */
[C---:B------:R-:W-:Y:S01]  /*15310*/  F2FP.F16.F32.PACK_AB R9, R53.reuse, R55 ;  /* 0x000000373509723e */ /* 0x040fe200000000ff */
[----:B------:R-:W-:-:S02]  /*15320*/  FADD.FTZ R53, R53, R94 ;  /* 0x0000005e35357221 */ /* 0x000fc40000010000 */
[----:B------:R-:W-:Y:S02]  /*15330*/  FADD.FTZ R49, R48, R49 ;  /* 0x0000003130317221 */ /* 0x000fe40000010000 */
[----:B------:R-:W-:Y:S01]  /*15340*/  HMMA.16816.F32 R28, R4, R10, R28 ;  /* 0x0000000a041c723c */ /* 0x000fe2000000181c */
[----:B------:R-:W3:Y:S01]  /*15350*/  LDSM.16.MT88.4 R4, [R126+0x3800] ;  /* 0x003800007e04783b */ /* 0x000ee20000004200 */
[C---:B------:R-:W-:Y:S01]  /*15360*/  F2FP.F16.F32.PACK_AB R10, R47.reuse, R48 ;  /* 0x000000302f0a723e */ /* 0x040fe200000000ff */
[----:B------:R-:W-:Y:S01]  /*15370*/  FADD.FTZ R53, R52, R53 ;  /* 0x0000003534357221 */ /* 0x000fe20000010000 */
[C---:B------:R-:W-:Y:S01]  /*15380*/  F2FP.F16.F32.PACK_AB R11, R54.reuse, R52 ;  /* 0x00000034360b723e */ /* 0x040fe200000000ff */
[----:B------:R-:W-:Y:S02]  /*15390*/  FADD.FTZ R47, R47, R49 ;  /* 0x000000312f2f7221 */ /* 0x000fe40000010000 */
[----:B------:R-:W-:Y:S02]  /*153a0*/  FADD.FTZ R54, R54, R53 ;  /* 0x0000003536367221 */ /* 0x000fe40000010000 */
[----:B------:R-:W-:-:S04]  /*153b0*/  FADD.FTZ R47, R33, R47 ;  /* 0x0000002f212f7221 */ /* 0x000fc80000010000 */
[----:B--2---:R-:W-:Y:S01]  /*153c0*/  FADD.FTZ R47, R34, R47 ;  /* 0x0000002f222f7221 */ /* 0x004fe20000010000 */
[----:B-1----:R-:W-:Y:S01]  /*153d0*/  HMMA.16816.F32 R12, R8, R20, R12 ;  /* 0x00000014080c723c */ /* 0x002fe2000000180c */
[-CC-:B------:R-:W-:Y:S01]  /*153e0*/  FFMA.FTZ R20, R113, R124.reuse, -R122.reuse ;  /* 0x0000007c71147223 */ /* 0x180fe2000001087a */
[----:B------:R-:W-:-:S05]  /*153f0*/  FFMA.FTZ R21, R112, R124, -R122 ;  /* 0x0000007c70157223 */ /* 0x000fca000001087a */
[----:B------:R-:W1:Y:S01]  /*15400*/  MUFU.EX2 R20, R20 ;  /* 0x0000001400147308 */ /* 0x000e620000000800 */
[----:B------:R-:W-:Y:S03]  /*15410*/  HMMA.16816.F32 R16, R8, R22, R16 ;  /* 0x000000160810723c */ /* 0x000fe60000001810 */
[----:B------:R-:W2:Y:S04]  /*15420*/  MUFU.EX2 R21, R21 ;  /* 0x0000001500157308 */ /* 0x000ea80000000800 */
[----:B------:R-:W4:Y:S01]  /*15430*/  MUFU.EX2 R22, R115 ;  /* 0x0000007300167308 */ /* 0x000f220000000800 */
[----:B-1----:R-:W-:-:S04]  /*15440*/  FADD.FTZ R54, R20, R54 ;  /* 0x0000003614367221 */ /* 0x002fc80000010000 */
[C---:B--2---:R-:W-:Y:S01]  /*15450*/  FADD.FTZ R54, R21.reuse, R54 ;  /* 0x0000003615367221 */ /* 0x044fe20000010000 */
[C---:B---3--:R-:W-:Y:S01]  /*15460*/  HMMA.16816.F32 R36, R8.reuse, R4, R36 ;  /* 0x000000040824723c */ /* 0x048fe20000001824 */
        /* <DEDUP_REMOVED lines=17> */
.L_x_4247:
[----:B------:R-:W-:-:S07]  /*15580*/  IADD3 R190, PT, PT, R44, -0x1, RZ ;  /* 0xffffffff2cbe7810 */ /* 0x000fce0007ffe0ff */
.L_x_4258:
[----:B------:R-:W-:Y:S05]  /*15590*/  BSYNC B2 ;  /* 0x0000000000027941 */ /* 0x000fea0003800000 */
.L_x_4246:
[----:B------:R-:W-:-:S13]  /*155a0*/  ISETP.GE.AND P0, PT, R190, R181, PT ;  /* 0x000000b5be00720c */ /* 0x000fda0003f06270 */
[----:B------:R-:W-:Y:S05]  /*155b0*/  @!P0 BRA `(.L_x_4259) ;  /* 0x000000a000988947 */ /* 0x000fea0003800000 */
[----:B------:R-:W-:Y:S01]  /*155c0*/  ISETP.NE.U32.AND P3, PT, R202, RZ, PT ;  /* 0x000000ffca00720c */ /* 0x000fe20003f65070 */
[----:B------:R-:W-:Y:S02]  /*155d0*/  IMAD.MOV.U32 R149, RZ, RZ, R0 ;  /* 0x000000ffff957224 */ /* 0x000fe400078e0000 */
[----:B------:R-:W-:Y:S01]  /*155e0*/  IMAD.MOV.U32 R148, RZ, RZ, R20 ;  /* 0x000000ffff947224 */ /* 0x000fe200078e0014 */
[----:B------:R-:W-:-:S13]  /*155f0*/  ISETP.NE.AND.EX P3, PT, R203, RZ, PT, P3 ;  /* 0x000000ffcb00720c */ /* 0x000fda0003f65330 */
.L_x_4266:
        /* <DEDUP_REMOVED lines=78> */
.L_x_4261:
[----:B------:R-:W-:Y:S05]  /*15ae0*/  BSYNC.RECONVERGENT B0 ;  /* 0x0000000000007941 */ /* 0x000fea0003800200 */
.L_x_4260:
        /* <DEDUP_REMOVED lines=18> */
[----:B------:R-:W-:Y:S02]  /*15c10*/  @!P0 MOV R10, R8 ;  /* 0x00000008000a8202 */ /* 0x000fe40000000f00 */
[----:B------:R-:W-:Y:S01]  /*15c20*/  @!P0 IADD3.X R7, PT, PT, R9, R7, RZ, P2, !PT ;  /* 0x0000000709078210 */ /* 0x000fe200017fe4ff */
[C---:B------:R-:W-:Y:S01]  /*15c30*/  @!P0 IMAD R4, R173.reuse, 0x140, RZ ;  /* 0x00000140ad048824 */ /* 0x040fe200078e02ff */
[----:B------:R-:W-:Y:S01]  /*15c40*/  @!P0 MOV R11, R9 ;  /* 0x00000009000b8202 */ /* 0x000fe20000000f00 */
[C---:B------:R-:W-:Y:S01]  /*15c50*/  @!P0 IMAD R5, R173.reuse, 0xc0, RZ ;  /* 0x000000c0ad058824 */ /* 0x040fe200078e02ff */
[----:B------:R-:W-:Y:S01]  /*15c60*/  LOP3.LUT R193, R194, R174, RZ, 0x3c, !PT ;  /* 0x000000aec2c17212 */ /* 0x000fe200078e3cff */
[----:B------:R-:W-:Y:S01]  /*15c70*/  @!P0 IMAD R0, R173, 0x180, RZ ;  /* 0x00000180ad008824 */ /* 0x000fe200078e02ff */
[----:B------:R-:W-:Y:S01]  /*15c80*/  @!P0 IADD3 R13, PT, PT, R4, R13, RZ ;  /* 0x0000000d040d8210 */ /* 0x000fe20007ffe0ff */
[C---:B------:R-:W-:Y:S01]  /*15c90*/  @!P0 IMAD.WIDE.U32 R10, R172.reuse, 0x180, R10 ;  /* 0x00000180ac0a8825 */ /* 0x040fe200078e000a */
[C---:B------:R-:W-:Y:S02]  /*15ca0*/  @!P0 LEA R4, P4, R172.reuse, R8, 0x7 ;  /* 0x00000008ac048211 */ /* 0x040fe400078838ff */
[----:B------:R-:W-:Y:S02]  /*15cb0*/  @!P0 IADD3 R15, PT, PT, R5, R15, RZ ;  /* 0x0000000f050f8210 */ /* 0x000fe40007ffe0ff */
[--C-:B------:R-:W-:Y:S02]  /*15cc0*/  @!P0 LEA.HI.X R5, R172, R9, R173.reuse, 0x7, P4 ;  /* 0x00000009ac058211 */ /* 0x100fe400020f3cad */
        /* <DEDUP_REMOVED lines=301> */
[-C--:B------:R-:W-:Y:S07]  /*16fa0*/  FMUL.FTZ R96, R96, R205.reuse ;  /* 0x000000cd60607220 */ /* 0x080fee0000410000 */
[----:B------:R2:W1:Y:S01]  /*16fb0*/  MUFU.TANH R223, R97 ;  /* 0x0000006100df7308 */ /* 0x0004620000002400 */
[-C--:B------:R-:W-:Y:S01]  /*16fc0*/  FMUL.FTZ R101, R101, R205.reuse ;  /* 0x000000cd65657220 */ /* 0x080fe20000410000 */
[-C--:B------:R-:W-:Y:S08]  /*16fd0*/  FMUL.FTZ R100, R100, R205.reuse ;  /* 0x000000cd64647220 */ /* 0x080ff00000410000 */
[----:B------:R3:W1:Y:S01]  /*16fe0*/  MUFU.TANH R220, R96 ;  /* 0x0000006000dc7308 */ /* 0x0006620000002400 */
[-C--:B------:R-:W-:Y:S01]  /*16ff0*/  FMUL.FTZ R104, R104, R205.reuse ;  /* 0x000000cd68687220 */ /* 0x080fe20000410000 */
[-C--:B------:R-:W-:Y:S01]  /*17000*/  FMUL.FTZ R105, R105, R205.reuse ;  /* 0x000000cd69697220 */ /* 0x080fe20000410000 */
[C---:B-----5:R-:W-:Y:S07]  /*17010*/  HMMA.16816.F32 R108, R156.reuse, R8, R108 ;  /* 0x000000089c6c723c */ /* 0x060fee000000186c */
[----:B------:R5:W1:Y:S01]  /*17020*/  MUFU.TANH R216, R101 ;  /* 0x0000006500d87308 */ /* 0x000a620000002400 */
[-C--:B--2---:R-:W-:Y:S01]  /*17030*/  FMUL.FTZ R97, R99, R205.reuse ;  /* 0x000000cd63617220 */ /* 0x084fe20000410000 */
[-C--:B------:R-:W-:Y:S01]  /*17040*/  FMUL.FTZ R99, R103, R205.reuse ;  /* 0x000000cd67637220 */ /* 0x080fe20000410000 */
[C---:B------:R-:W-:Y:S07]  /*17050*/  HMMA.16816.F32 R112, R156.reuse, R10, R112 ;  /* 0x0000000a9c70723c */ /* 0x040fee0000001870 */
[----:B------:R2:W1:Y:S01]  /*17060*/  MUFU.TANH R218, R100 ;  /* 0x0000006400da7308 */ /* 0x0004620000002400 */
[----:B------:R-:W1:Y:S01]  /*17070*/  LDSM.16.M88.4 R8, [R0+0x4c00] ;  /* 0x004c00000008783b */ /* 0x000e620000000200 */
[----:B------:R-:W-:Y:S04]  /*17080*/  DEPBAR.LE SB0, 0x0 ;  /* 0x000080000000791a */ /* 0x000fe80000000000 */
[-C--:B---3--:R-:W-:Y:S01]  /*17090*/  FMUL.FTZ R96, R98, R205.reuse ;  /* 0x000000cd62607220 */ /* 0x088fe20000410000 */
[-C--:B------:R-:W-:Y:S03]  /*170a0*/  FMUL.FTZ R98, R102, R205.reuse ;  /* 0x000000cd66627220 */ /* 0x080fe60000410000 */
[----:B------:R3:W1:Y:S01]  /*170b0*/  MUFU.TANH R221, R104 ;  /* 0x0000006800dd7308 */ /* 0x0006620000002400 */
[----:B------:R-:W-:Y:S01]  /*170c0*/  BAR.SYNC.DEFER_BLOCKING 0x0 ;  /* 0x0000000000007b1d */ /* 0x000fe20000010000 */
[C---:B----4-:R-:W-:Y:S05]  /*170d0*/  HMMA.16816.F32 R116, R156.reuse, R4, R116 ;  /* 0x000000049c74723c */ /* 0x050fea0000001874 */
[-C--:B------:R-:W-:Y:S03]  /*170e0*/  FMUL.FTZ R109, R109, R205.reuse ;  /* 0x000000cd6d6d7220 */ /* 0x080fe60000410000 */
[----:B------:R-:W4:Y:S01]  /*170f0*/  MUFU.TANH R214, R105 ;  /* 0x0000006900d67308 */ /* 0x000f220000002400 */
[-C--:B-----5:R-:W-:Y:S01]  /*17100*/  FMUL.FTZ R101, R107, R205.reuse ;  /* 0x000000cd6b657220 */ /* 0x0a0fe20000410000 */
[C---:B------:R-:W-:Y:S03]  /*17110*/  HMMA.16816.F32 R120, R156.reuse, R6, R120 ;  /* 0x000000069c78723c */ /* 0x040fe60000001878 */
[-C--:B------:R-:W-:Y:S01]  /*17120*/  FMUL.FTZ R103, R110, R205.reuse ;  /* 0x000000cd6e677220 */ /* 0x080fe20000410000 */
[-C--:B--2---:R-:W-:Y:S01]  /*17130*/  FMUL.FTZ R100, R106, R205.reuse ;  /* 0x000000cd6a647220 */ /* 0x084fe20000410000 */
        /* <DEDUP_REMOVED lines=9> */
[----:B------:R-:W3:Y:S01]  /*171d0*/  MUFU.TANH R47, R47 ;  /* 0x0000002f002f7308 */ /* 0x000ee20000002400 */
[-C--:B------:R-:W-:Y:S01]  /*171e0*/  FMUL.FTZ R116, R116, R205.reuse ;  /* 0x000000cd74747220 */ /* 0x080fe20000410000 */
[-C--:B------:R-:W-:Y:S01]  /*171f0*/  FMUL.FTZ R120, R120, R205.reuse ;  /* 0x000000cd78787220 */ /* 0x080fe20000410000 */
[-C--:B------:R-:W-:Y:S01]  /*17200*/  FMUL.FTZ R121, R121, R205.reuse ;  /* 0x000000cd79797220 */ /* 0x080fe20000410000 */
[-C--:B------:R-:W-:Y:S06]  /*17210*/  FMUL.FTZ R110, R123, R205.reuse ;  /* 0x000000cd7b6e7220 */ /* 0x080fec0000410000 */
[----:B------:R5:W3:Y:S01]  /*17220*/  MUFU.TANH R209, R117 ;  /* 0x0000007500d17308 */ /* 0x000ae20000002400 */
[C---:B-1----:R-:W-:Y:S03]  /*17230*/  HMMA.16816.F32 R124, R156.reuse, R8, R124 ;  /* 0x000000089c7c723c */ /* 0x042fe6000000187c */
[-C--:B--2---:R-:W-:Y:S01]  /*17240*/  FMUL.FTZ R109, R114, R205.reuse ;  /* 0x000000cd726d7220 */ /* 0x084fe20000410000 */
[-C--:B------:R-:W-:Y:S05]  /*17250*/  FMUL.FTZ R118, R122, R205.reuse ;  /* 0x000000cd7a767220 */ /* 0x080fea0000410000 */
[----:B------:R1:W2:Y:S01]  /*17260*/  MUFU.TANH R210, R120 ;  /* 0x0000007800d27308 */ /* 0x0002a20000002400 */
[----:B------:R-:W-:Y:S09]  /*17270*/  HMMA.16816.F32 R128, R156, R10, R128 ;  /* 0x0000000a9c80723c */ /* 0x000ff20000001880 */
[----:B------:R4:W2:Y:S01]  /*17280*/  MUFU.TANH R212, R121 ;  /* 0x0000007900d47308 */ /* 0x0008a20000002400 */
[-C--:B------:R-:W-:Y:S01]  /*17290*/  FMUL.FTZ R114, R125, R205.reuse ;  /* 0x000000cd7d727220 */ /* 0x080fe20000410000 */
[-C--:B------:R-:W-:Y:S01]  /*172a0*/  FMUL.FTZ R123, R127, R205.reuse ;  /* 0x000000cd7f7b7220 */ /* 0x080fe20000410000 */
[-C--:B------:R-:W-:Y:S07]  /*172b0*/  FMUL.FTZ R124, R124, R205.reuse ;  /* 0x000000cd7c7c7220 */ /* 0x080fee0000410000 */
[----:B------:R-:W2:Y:S01]  /*172c0*/  MUFU.TANH R48, R48 ;  /* 0x0000003000307308 */ /* 0x000ea20000002400 */
[-C--:B------:R-:W-:Y:S01]  /*172d0*/  FMUL.FTZ R105, R128, R205.reuse ;  /* 0x000000cd80697220 */ /* 0x080fe20000410000 */
[-C--:B------:R-:W-:Y:S01]  /*172e0*/  FMUL.FTZ R4, R129, R205.reuse ;  /* 0x000000cd81047220 */ /* 0x080fe20000410000 */
[-C--:B-----5:R-:W-:Y:S01]  /*172f0*/  FMUL.FTZ R117, R130, R205.reuse ;  /* 0x000000cd82757220 */ /* 0x0a0fe20000410000 */
[-C--:B-1----:R-:W-:Y:S06]  /*17300*/  FMUL.FTZ R120, R131, R205.reuse ;  /* 0x000000cd83787220 */ /* 0x082fec0000410000 */
[----:B------:R-:W1:Y:S01]  /*17310*/  MUFU.TANH R49, R49 ;  /* 0x0000003100317308 */ /* 0x000e620000002400 */
[----:B----4-:R-:W-:Y:S09]  /*17320*/  FMUL.FTZ R121, R126, R205 ;  /* 0x000000cd7e797220 */ /* 0x010ff20000410000 */
        /* <DEDUP_REMOVED lines=151> */
.L_x_4265:
[----:B------:R-:W-:Y:S05]  /*17ca0*/  BSYNC.RECONVERGENT B0 ;  /* 0x0000000000007941 */ /* 0x000fea0003800200 */
.L_x_4264:
        /* <DEDUP_REMOVED lines=13> */
[-C--:B------:R-:W-:Y:S01]  /*17d80*/  @!P0 MOV R124, R8.reuse ;  /* 0x00000008007c8202 */ /* 0x080fe20000000f00 */
        /* <DEDUP_REMOVED lines=12> */
[----:B--2---:R-:W-:Y:S03]  /*17e50*/  @!P0 IADD3 R10, P4, PT, R8, R5, RZ ;  /* 0x00000005080a8210 */ /* 0x004fe60007f9e0ff */
[----:B------:R-:W-:Y:S02]  /*17e60*/  @!P0 IMAD R5, R171, 0x140, RZ ;  /* 0x00000140ab058824 */ /* 0x000fe400078e02ff */
[----:B------:R-:W-:Y:S02]  /*17e70*/  @!P0 IMAD.X R11, R9, 0x1, R6, P4 ;  /* 0x00000001090b8824 */ /* 0x000fe400020e0606 */
[----:B------:R-:W-:Y:S02]  /*17e80*/  @!P0 IMAD.IADD R125, R5, 0x1, R125 ;  /* 0x00000001057d8824 */ /* 0x000fe400078e027d */
[----:B------:R-:W-:Y:S01]  /*17e90*/  @!P0 IMAD R6, R171, 0x180, RZ ;  /* 0x00000180ab068824 */ /* 0x000fe200078e02ff */
[----:B------:R-:W-:Y:S01]  /*17ea0*/  @!PT LDS RZ, [RZ] ;  /* 0x00000000fffff984 */ /* 0x000fe20000000800 */
[----:B------:R-:W-:Y:S01]  /*17eb0*/  @!PT LDS RZ, [RZ] ;  /* 0x00000000fffff984 */ /* 0x000fe20000000800 */
[----:B------:R-:W-:Y:S01]  /*17ec0*/  @!PT LDS RZ, [RZ] ;  /* 0x00000000fffff984 */ /* 0x000fe20000000800 */
[----:B------:R2:W-:Y:S04]  /*17ed0*/  @!P0 LDGSTS.E.BYPASS.LTC128B.128 [R193+0x2000], desc[UR4][R10.64] ;  /* 0x020000000ac18fae */ /* 0x0005e8000b981a04 */
[----:B------:R3:W-:Y:S01]  /*17ee0*/  @P0 STS.128 [R193+0x2800], RZ ;  /* 0x002800ffc1000388 */ /* 0x0007e20000000c00 */
[----:B------:R-:W-:Y:S02]  /*17ef0*/  @!P0 IADD3 R113, PT, PT, R6, R113, RZ ;  /* 0x0000007106718210 */ /* 0x000fe40007ffe0ff */
[CC--:B------:R-:W-:Y:S04]  /*17f00*/  @!P0 LEA R6, P1, R170.reuse, R8.reuse, 0x8 ;  /* 0x00000008aa068211 */ /* 0x0c0fe800078240ff */
[CCC-:B------:R-:W-:Y:S02]  /*17f10*/  @!P0 LEA.HI.X R7, R170.reuse, R9.reuse, R171.reuse, 0x8, P1 ;  /* 0x00000009aa078211 */ /* 0x1c0fe400008f44ab */
        /* <DEDUP_REMOVED lines=27> */
.L_x_4263:
[----:B------:R-:W-:Y:S05]  /*180d0*/  BSYNC.RECONVERGENT B1 ;  /* 0x0000000000017941 */ /* 0x000fea0003800200 */
.L_x_4262:
[----:B------:R-:W-:Y:S01]  /*180e0*/  LOP3.LUT R198, R198, 0xffffffdf, RZ, 0xc0, !PT ;  /* 0xffffffdfc6c67812 */ /* 0x000fe200078ec0ff */
[----:B------:R-:W-:Y:S01]  /*180f0*/  STL [R1+0x8], R165 ;  /* 0x000008a501007387 */ /* 0x000fe20000100800 */
[----:B------:R-:W-:Y:S02]  /*18100*/  IMAD.SHL.U32 R50, R150, 0x2, RZ ;  /* 0x0000000296327824 */ /* 0x000fe400078e00ff */
[----:B------:R-:W-:Y:S01]  /*18110*/  @P2 LOP3.LUT R198, R198, 0x20, RZ, 0xfc, !PT ;  /* 0x00000020c6c62812 */ /* 0x000fe200078efcff */
[----:B------:R-:W-:Y:S01]  /*18120*/  STL [R1+0x4], R164 ;  /* 0x000004a401007387 */ /* 0x000fe20000100800 */
[----:B------:R-:W-:Y:S01]  /*18130*/  VIADD R156, R178, 0x8 ;  /* 0x00000008b29c7836 */ /* 0x000fe20000000000 */
[----:B------:R-:W-:Y:S02]  /*18140*/  LOP3.LUT R50, R50, 0x6, RZ, 0xc0, !PT ;  /* 0x0000000632327812 */ /* 0x000fe400078ec0ff */
[----:B------:R-:W-:Y:S01]  /*18150*/  LOP3.LUT R198, R198, 0xffffffef, RZ, 0xc0, !PT ;  /* 0xffffffefc6c67812 */ /* 0x000fe200078ec0ff */
[----:B------:R2:W-:Y:S02]  /*18160*/  STL [R1], R151 ;  /* 0x0000009701007387 */ /* 0x0005e40000100800 */
[----:B------:R-:W-:Y:S01]  /*18170*/  IMAD R5, R190, 0x100, R50 ;  /* 0x00000100be057824 */ /* 0x000fe200078e0232 */
[----:B------:R-:W-:Y:S03]  /*18180*/  @P3 LOP3.LUT R198, R198, 0x10, RZ, 0xfc, !PT ;  /* 0x00000010c6c63812 */ /* 0x000fe600078efcff */
[C---:B------:R-:W-:Y:S01]  /*18190*/  VIADD R108, R5.reuse, 0x11 ;  /* 0x00000011056c7836 */ /* 0x040fe20000000000 */
[----:B------:R-:W-:Y:S01]  /*181a0*/  LOP3.LUT R198, R198, 0xfffffff7, RZ, 0xc0, !PT ;  /* 0xfffffff7c6c67812 */ /* 0x000fe200078ec0ff */
[C---:B------:R-:W-:Y:S02]  /*181b0*/  VIADD R128, R5.reuse, 0x28 ;  /* 0x0000002805807836 */ /* 0x040fe40000000000 */
[C---:B------:R-:W-:Y:S01]  /*181c0*/  VIADD R222, R5.reuse, 0x30 ;  /* 0x0000003005de7836 */ /* 0x040fe20000000000 */
[-C--:B------:R-:W-:Y:S01]  /*181d0*/  ISETP.GE.AND P3, PT, R108, R179.reuse, PT ;  /* 0x000000b36c00720c */ /* 0x080fe20003f66270 */
[C---:B------:R-:W-:Y:S02]  /*181e0*/  VIADD R205, R5.reuse, 0x40 ;  /* 0x0000004005cd7836 */ /* 0x040fe40000000000 */
[C---:B------:R-:W-:Y:S02]  /*181f0*/  VIADD R215, R5.reuse, 0x49 ;  /* 0x0000004905d77836 */ /* 0x040fe40000000000 */
[C---:B------:R-:W-:Y:S02]  /*18200*/  VIADD R159, R5.reuse, 0x51 ;  /* 0x00000051059f7836 */ /* 0x040fe40000000000 */
[C---:B------:R-:W-:Y:S02]  /*18210*/  VIADD R230, R5.reuse, 0x98 ;  /* 0x0000009805e67836 */ /* 0x040fe40000000000 */
[C---:B------:R-:W-:Y:S02]  /*18220*/  VIADD R9, R5.reuse, 0x1 ;  /* 0x0000000105097836 */ /* 0x040fe40000000000 */
[C---:B---3--:R-:W-:Y:S02]  /*18230*/  VIADD R112, R5.reuse, 0x10 ;  /* 0x0000001005707836 */ /* 0x048fe40000000000 */
[----:B------:R-:W-:Y:S01]  /*18240*/  VIADD R111, R5, 0x9 ;  /* 0x00000009056f7836 */ /* 0x000fe20000000000 */
[----:B------:R-:W-:Y:S01]  /*18250*/  ISETP.GE.AND P0, PT, R9, R179, PT ;  /* 0x000000b30900720c */ /* 0x000fe20003f06270 */
[----:B------:R-:W-:Y:S01]  /*18260*/  VIADD R127, R5, 0x20 ;  /* 0x00000020057f7836 */ /* 0x000fe20000000000 */
[----:B------:R-:W-:Y:S01]  /*18270*/  ISETP.GE.AND P1, PT, R9, R180, PT ;  /* 0x000000b40900720c */ /* 0x000fe20003f26270 */
[----:B------:R-:W-:Y:S01]  /*18280*/  VIADD R119, R5, 0x21 ;  /* 0x0000002105777836 */ /* 0x000fe20000000000 */
[----:B------:R-:W-:Y:S01]  /*18290*/  ISETP.GE.AND P4, PT, R9, R177, PT ;  /* 0x000000b10900720c */ /* 0x000fe20003f86270 */
[----:B------:R-:W-:Y:S01]  /*182a0*/  VIADD R122, R5, 0x29 ;  /* 0x00000029057a7836 */ /* 0x000fe20000000000 */
[-C--:B------:R-:W-:Y:S01]  /*182b0*/  ISETP.GE.AND P6, PT, R9, R176.reuse, PT ;  /* 0x000000b00900720c */ /* 0x080fe20003fc6270 */
[----:B------:R-:W-:Y:S01]  /*182c0*/  VIADD R158, R5, 0x61 ;  /* 0x00000061059e7836 */ /* 0x000fe20000000000 */
[-C--:B------:R-:W-:Y:S01]  /*182d0*/  ISETP.GE.AND P2, PT, R111, R179.reuse, PT ;  /* 0x000000b36f00720c */ /* 0x080fe20003f46270 */
[----:B------:R-:W-:Y:S01]  /*182e0*/  VIADD R248, R5, 0x78 ;  /* 0x0000007805f87836 */ /* 0x000fe20000000000 */
[----:B------:R-:W-:Y:S01]  /*182f0*/  ISETP.GE.AND P5, PT, R111, R176, PT ;  /* 0x000000b06f00720c */ /* 0x000fe20003fa6270 */
[C---:B------:R-:W-:Y:S02]  /*18300*/  VIADD R243, R5.reuse, 0x80 ;  /* 0x0000008005f37836 */ /* 0x040fe40000000000 */
[----:B------:R-:W-:Y:S01]  /*18310*/  @P0 LOP3.LUT R198, R198, 0x8, RZ, 0xfc, !PT ;  /* 0x00000008c6c60812 */ /* 0x000fe200078efcff */
[C---:B------:R-:W-:Y:S01]  /*18320*/  VIADD R239, R5.reuse, 0x88 ;  /* 0x0000008805ef7836 */ /* 0x040fe20000000000 */
[C---:B------:R-:W-:Y:S01]  /*18330*/  ISETP.GE.AND P0, PT, R5.reuse, R180, PT ;  /* 0x000000b40500720c */ /* 0x040fe20003f06270 */
[C---:B------:R-:W-:Y:S01]  /*18340*/  VIADD R234, R5.reuse, 0x90 ;  /* 0x0000009005ea7836 */ /* 0x040fe20000000000 */
[----:B------:R-:W-:Y:S01]  /*18350*/  LOP3.LUT R198, R198, 0xfffffffb, RZ, 0xc0, !PT ;  /* 0xfffffffbc6c67812 */ /* 0x000fe200078ec0ff */
[C---:B------:R-:W-:Y:S02]  /*18360*/  VIADD R232, R5.reuse, 0x91 ;  /* 0x0000009105e87836 */ /* 0x040fe40000000000 */
[C---:B------:R-:W-:Y:S01]  /*18370*/  IMAD.IADD R113, R5.reuse, 0x1, R196 ;  /* 0x0000000105717824 */ /* 0x040fe200078e02c4 */
[----:B------:R-:W-:Y:S01]  /*18380*/  @P2 LOP3.LUT R198, R198, 0x4, RZ, 0xfc, !PT ;  /* 0x00000004c6c62812 */ /* 0x000fe200078efcff */
[----:B------:R-:W-:Y:S01]  /*18390*/  VIADD R252, R5, 0x70 ;  /* 0x0000007005fc7836 */ /* 0x000fe20000000000 */
[----:B------:R-:W-:Y:S01]  /*183a0*/  ISETP.GE.AND P2, PT, R112, R179, PT ;  /* 0x000000b37000720c */ /* 0x000fe20003f46270 */
[C-C-:B------:R-:W-:Y:S01]  /*183b0*/  IMAD.IADD R124, R178.reuse, 0x1, -R113.reuse ;  /* 0x00000001b27c7824 */ /* 0x140fe200078e0a71 */
[C-C-:B------:R-:W-:Y:S02]  /*183c0*/  IADD3 R0, PT, PT, R178.reuse, -0x11, -R113.reuse ;  /* 0xffffffefb2007810 */ /* 0x140fe40007ffe871 */
[C-C-:B------:R-:W-:Y:S02]  /*183d0*/  IADD3 R6, PT, PT, R178.reuse, -0x10, -R113.reuse ;  /* 0xfffffff0b2067810 */ /* 0x140fe40007ffe871 */
[----:B------:R-:W-:Y:S02]  /*183e0*/  IABS R0, R0 ;  /* 0x0000000000007213 */ /* 0x000fe40000000000 */
[----:B------:R-:W-:Y:S02]  /*183f0*/  IABS R6, R6 ;  /* 0x0000000600067213 */ /* 0x000fe40000000000 */
[----:B------:R-:W-:Y:S02]  /*18400*/  I2FP.F32.S32 R0, R0 ;  /* 0x0000000000007245 */ /* 0x000fe40000201400 */
[C---:B------:R-:W-:Y:S02]  /*18410*/  IADD3 R7, PT, PT, R178.reuse, -0x9, -R113 ;  /* 0xfffffff7b2077810 */ /* 0x040fe40007ffe871 */
[----:B------:R-:W-:Y:S01]  /*18420*/  I2FP.F32.S32 R6, R6 ;  /* 0x0000000600067245 */ /* 0x000fe20000201400 */
[C---:B------:R-:W-:Y:S01]  /*18430*/  FFMA.FTZ R13, -R191.reuse, R0, R13 ;  /* 0x00000000bf0d7223 */ /* 0x040fe2000001010d */
[----:B------:R-:W-:Y:S02]  /*18440*/  IABS R0, R124 ;  /* 0x0000007c00007213 */ /* 0x000fe40000000000 */
[----:B------:R-:W-:Y:S01]  /*18450*/  IABS R7, R7 ;  /* 0x0000000700077213 */ /* 0x000fe20000000000 */
[C---:B------:R-:W-:Y:S01]  /*18460*/  FFMA.FTZ R12, -R191.reuse, R6, R12 ;  /* 0x00000006bf0c7223 */ /* 0x040fe2000001010c */
[----:B------:R-:W-:Y:S02]  /*18470*/  I2FP.F32.S32 R0, R0 ;  /* 0x0000000000007245 */ /* 0x000fe40000201400 */
[----:B------:R-:W-:Y:S02]  /*18480*/  I2FP.F32.S32 R7, R7 ;  /* 0x0000000700077245 */ /* 0x000fe40000201400 */
[--C-:B------:R-:W-:Y:S01]  /*18490*/  IADD3 R6, PT, PT, R178, -0x19, -R113.reuse ;  /* 0xffffffe7b2067810 */ /* 0x100fe20007ffe871 */
[C---:B------:R-:W-:Y:S01]  /*184a0*/  FFMA.FTZ R160, -R191.reuse, R0, R160 ;  /* 0x00000000bfa07223 */ /* 0x040fe200000101a0 */
[----:B------:R-:W-:Y:S01]  /*184b0*/  IADD3 R9, PT, PT, R156, -0x1, -R113 ;  /* 0xffffffff9c097810 */ /* 0x000fe20007ffe871 */
[C---:B------:R-:W-:Y:S01]  /*184c0*/  FFMA.FTZ R153, -R191.reuse, R7, R153 ;  /* 0x00000007bf997223 */ /* 0x040fe20000010199 */
[----:B------:R-:W-:Y:S01]  /*184d0*/  IABS R6, R6 ;  /* 0x0000000600067213 */ /* 0x000fe20000000000 */
[----:B------:R-:W-:Y:S01]  /*184e0*/  FFMA.FTZ R206, -R191, R0, R206 ;  /* 0x00000000bfce7223 */ /* 0x000fe200000101ce */
[C-C-:B------:R-:W-:Y:S01]  /*184f0*/  IADD3 R8, PT, PT, R178.reuse, -0x1, -R113.reuse ;  /* 0xffffffffb2087810 */ /* 0x140fe20007ffe871 */
[----:B------:R-:W-:Y:S01]  /*18500*/  VIADD R0, R5, 0x8 ;  /* 0x0000000805007836 */ /* 0x000fe20000000000 */
[----:B------:R-:W-:Y:S02]  /*18510*/  IADD3 R7, PT, PT, R178, -0x18, -R113 ;  /* 0xffffffe8b2077810 */ /* 0x000fe40007ffe871 */
[----:B------:R-:W-:Y:S02]  /*18520*/  IABS R9, R9 ;  /* 0x0000000900097213 */ /* 0x000fe40000000000 */
[----:B------:R-:W-:Y:S02]  /*18530*/  I2FP.F32.S32 R6, R6 ;  /* 0x0000000600067245 */ /* 0x000fe40000201400 */
[----:B------:R-:W-:Y:S02]  /*18540*/  FSEL R160, R160, -INF , P0 ;  /* 0xff800000a0a07808 */ /* 0x000fe40000000000 */
[----:B------:R-:W-:Y:S01]  /*18550*/  IABS R8, R8 ;  /* 0x0000000800087213 */ /* 0x000fe20000000000 */
[----:B------:R-:W-:Y:S01]  /*18560*/  FFMA.FTZ R17, -R191, R6, R17 ;  /* 0x00000006bf117223 */ /* 0x000fe20000010111 */
[----:B------:R-:W-:Y:S01]  /*18570*/  IABS R7, R7 ;  /* 0x0000000700077213 */ /* 0x000fe20000000000 */
[----:B------:R-:W-:Y:S01]  /*18580*/  VIADD R6, R5, 0x18 ;  /* 0x0000001805067836 */ /* 0x000fe20000000000 */
[----:B------:R-:W-:Y:S02]  /*18590*/  ISETP.GE.AND P0, PT, R112, R180, PT ;  /* 0x000000b47000720c */ /* 0x000fe40003f06270 */
[----:B------:R-:W-:Y:S02]  /*185a0*/  I2FP.F32.S32 R9, R9 ;  /* 0x0000000900097245 */ /* 0x000fe40000201400 */
[----:B------:R-:W-:Y:S02]  /*185b0*/  I2FP.F32.S32 R8, R8 ;  /* 0x0000000800087245 */ /* 0x000fe40000201400 */
[----:B------:R-:W-:Y:S01]  /*185c0*/  I2FP.F32.S32 R7, R7 ;  /* 0x0000000700077245 */ /* 0x000fe20000201400 */
[C---:B------:R-:W-:Y:S01]  /*185d0*/  FFMA.FTZ R163, -R191.reuse, R9, R163 ;  /* 0x00000009bfa37223 */ /* 0x040fe200000101a3 */
[----:B------:R-:W-:Y:S01]  /*185e0*/  FSEL R10, R12, -INF , P0 ;  /* 0xff8000000c0a7808 */ /* 0x000fe20000000000 */
[C---:B------:R-:W-:Y:S01]  /*185f0*/  FFMA.FTZ R161, -R191.reuse, R8, R161 ;  /* 0x00000008bfa17223 */ /* 0x040fe200000101a1 */
[-C--:B------:R-:W-:Y:S01]  /*18600*/  ISETP.GE.AND P0, PT, R108, R180.reuse, PT ;  /* 0x000000b46c00720c */ /* 0x080fe20003f06270 */
[----:B------:R-:W-:Y:S01]  /*18610*/  FFMA.FTZ R16, -R191, R7, R16 ;  /* 0x00000007bf107223 */ /* 0x000fe20000010110 */
[C-C-:B------:R-:W-:Y:S01]  /*18620*/  IADD3 R115, PT, PT, R156.reuse, -0x10, -R113.reuse ;  /* 0xfffffff09c737810 */ /* 0x140fe20007ffe871 */
[--C-:B------:R-:W-:Y:S01]  /*18630*/  IMAD.IADD R8, R156, 0x1, -R113.reuse ;  /* 0x000000019c087824 */ /* 0x100fe200078e0a71 */
[----:B------:R-:W-:Y:S02]  /*18640*/  FSEL R9, R13, -INF , P0 ;  /* 0xff8000000d097808 */ /* 0x000fe40000000000 */
[-C--:B------:R-:W-:Y:S02]  /*18650*/  ISETP.GE.AND P0, PT, R6, R180.reuse, PT ;  /* 0x000000b40600720c */ /* 0x080fe40003f06270 */
[--C-:B------:R-:W-:Y:S02]  /*18660*/  IADD3 R13, PT, PT, R156, -0x9, -R113.reuse ;  /* 0xfffffff79c0d7810 */ /* 0x100fe40007ffe871 */
[----:B------:R-:W-:Y:S02]  /*18670*/  FSEL R161, R161, -INF , P1 ;  /* 0xff800000a1a17808 */ /* 0x000fe40000800000 */
[----:B------:R-:W-:Y:S02]  /*18680*/  FSEL R16, R16, -INF , P0 ;  /* 0xff80000010107808 */ /* 0x000fe40000000000 */
[C---:B------:R-:W-:Y:S02]  /*18690*/  ISETP.GE.AND P1, PT, R111.reuse, R180, PT ;  /* 0x000000b46f00720c */ /* 0x040fe40003f26270 */
[----:B------:R-:W-:Y:S02]  /*186a0*/  IABS R13, R13 ;  /* 0x0000000d000d7213 */ /* 0x000fe40000000000 */
[----:B------:R-:W-:Y:S02]  /*186b0*/  ISETP.GE.AND P0, PT, R111, R177, PT ;  /* 0x000000b16f00720c */ /* 0x000fe40003f06270 */
[----:B------:R-:W-:Y:S02]  /*186c0*/  IADD3 R111, PT, PT, R156, -0x11, -R113 ;  /* 0xffffffef9c6f7810 */ /* 0x000fe40007ffe871 */
[----:B------:R-:W-:Y:S02]  /*186d0*/  I2FP.F32.S32 R13, R13 ;  /* 0x0000000d000d7245 */ /* 0x000fe40000201400 */
[----:B------:R-:W-:Y:S02]  /*186e0*/  IABS R111, R111 ;  /* 0x0000006f006f7213 */ /* 0x000fe40000000000 */
[----:B------:R-:W-:Y:S01]  /*186f0*/  IABS R115, R115 ;  /* 0x0000007300737213 */ /* 0x000fe20000000000 */
[C---:B------:R-:W-:Y:S01]  /*18700*/  FFMA.FTZ R207, -R191.reuse, R13, R207 ;  /* 0x0000000dbfcf7223 */ /* 0x040fe200000101cf */
[----:B------:R-:W-:Y:S02]  /*18710*/  I2FP.F32.S32 R111, R111 ;  /* 0x0000006f006f7245 */ /* 0x000fe40000201400 */
[C---:B------:R-:W-:Y:S02]  /*18720*/  IADD3 R13, PT, PT, R178.reuse, -0x28, -R113 ;  /* 0xffffffd8b20d7810 */ /* 0x040fe40007ffe871 */
[----:B------:R-:W-:Y:S01]  /*18730*/  I2FP.F32.S32 R115, R115 ;  /* 0x0000007300737245 */ /* 0x000fe20000201400 */
[C---:B------:R-:W-:Y:S01]  /*18740*/  FFMA.FTZ R15, -R191.reuse, R111, R15 ;  /* 0x0000006fbf0f7223 */ /* 0x040fe2000001010f */
[----:B------:R-:W-:Y:S02]  /*18750*/  IABS R13, R13 ;  /* 0x0000000d000d7213 */ /* 0x000fe40000000000 */
[C-C-:B------:R-:W-:Y:S01]  /*18760*/  IADD3 R111, PT, PT, R178.reuse, -0x30, -R113.reuse ;  /* 0xffffffd0b26f7810 */ /* 0x140fe20007ffe871 */
[C---:B------:R-:W-:Y:S01]  /*18770*/  FFMA.FTZ R14, -R191.reuse, R115, R14 ;  /* 0x00000073bf0e7223 */ /* 0x040fe2000001010e */
[----:B------:R-:W-:Y:S02]  /*18780*/  I2FP.F32.S32 R13, R13 ;  /* 0x0000000d000d7245 */ /* 0x000fe40000201400 */
[----:B------:R-:W-:Y:S02]  /*18790*/  IABS R111, R111 ;  /* 0x0000006f006f7213 */ /* 0x000fe40000000000 */
[C-C-:B------:R-:W-:Y:S01]  /*187a0*/  IADD3 R116, PT, PT, R178.reuse, -0x21, -R113.reuse ;  /* 0xffffffdfb2747810 */ /* 0x140fe20007ffe871 */
[C---:B------:R-:W-:Y:S01]  /*187b0*/  FFMA.FTZ R24, -R191.reuse, R13, R24 ;  /* 0x0000000dbf187223 */ /* 0x040fe20000010118 */
[----:B------:R-:W-:Y:S02]  /*187c0*/  I2FP.F32.S32 R111, R111 ;  /* 0x0000006f006f7245 */ /* 0x000fe40000201400 */
[--C-:B------:R-:W-:Y:S02]  /*187d0*/  IADD3 R13, PT, PT, R178, -0x31, -R113.reuse ;  /* 0xffffffcfb20d7810 */ /* 0x100fe40007ffe871 */
[--C-:B------:R-:W-:Y:S01]  /*187e0*/  IADD3 R115, PT, PT, R156, -0x19, -R113.reuse ;  /* 0xffffffe79c737810 */ /* 0x100fe20007ffe871 */
[C---:B------:R-:W-:Y:S01]  /*187f0*/  FFMA.FTZ R28, -R191.reuse, R111, R28 ;  /* 0x0000006fbf1c7223 */ /* 0x040fe2000001011c */
[----:B------:R-:W-:Y:S02]  /*18800*/  IABS R13, R13 ;  /* 0x0000000d000d7213 */ /* 0x000fe40000000000 */
[----:B------:R-:W-:Y:S02]  /*18810*/  IADD3 R111, PT, PT, R178, -0x39, -R113 ;  /* 0xffffffc7b26f7810 */ /* 0x000fe40007ffe871 */
[----:B------:R-:W-:Y:S02]  /*18820*/  I2FP.F32.S32 R13, R13 ;  /* 0x0000000d000d7245 */ /* 0x000fe40000201400 */
[----:B------:R-:W-:Y:S02]  /*18830*/  IABS R111, R111 ;  /* 0x0000006f006f7213 */ /* 0x000fe40000000000 */
[----:B------:R-:W-:Y:S01]  /*18840*/  IABS R116, R116 ;  /* 0x0000007400747213 */ /* 0x000fe20000000000 */
[C---:B------:R-:W-:Y:S01]  /*18850*/  FFMA.FTZ R29, -R191.reuse, R13, R29 ;  /* 0x0000000dbf1d7223 */ /* 0x040fe2000001011d */
[----:B------:R-:W-:Y:S02]  /*18860*/  I2FP.F32.S32 R111, R111 ;  /* 0x0000006f006f7245 */ /* 0x000fe40000201400 */
[C---:B------:R-:W-:Y:S02]  /*18870*/  IADD3 R13, PT, PT, R156.reuse, -0x28, -R113 ;  /* 0xffffffd89c0d7810 */ /* 0x040fe40007ffe871 */
[----:B------:R-:W-:Y:S01]  /*18880*/  IABS R115, R115 ;  /* 0x0000007300737213 */ /* 0x000fe20000000000 */
[C---:B------:R-:W-:Y:S01]  /*18890*/  FFMA.FTZ R33, -R191.reuse, R111, R33 ;  /* 0x0000006fbf217223 */ /* 0x040fe20000010121 */
[----:B------:R-:W-:Y:S02]  /*188a0*/  IABS R13, R13 ;  /* 0x0000000d000d7213 */ /* 0x000fe40000000000 */
        /* <DEDUP_REMOVED lines=8> */
[----:B------:R-:W-:Y:S01]  /*18930*/  I2FP.F32.S32 R115, R115 ;  /* 0x0000007300737245 */ /* 0x000fe20000201400 */
[C---:B------:R-:W-:Y:S01]  /*18940*/  FFMA.FTZ R30, -R191.reuse, R111, R30 ;  /* 0x0000006fbf1e7223 */ /* 0x040fe2000001011e */
[----:B------:R-:W-:Y:S02]  /*18950*/  IABS R13, R13 ;  /* 0x0000000d000d7213 */ /* 0x000fe40000000000 */
[C---:B------:R-:W-:Y:S01]  /*18960*/  IADD3 R111, PT, PT, R156.reuse, -0x39, -R113 ;  /* 0xffffffc79c6f7810 */ /* 0x040fe20007ffe871 */
[C---:B------:R-:W-:Y:S01]  /*18970*/  FFMA.FTZ R19, -R191.reuse, R115, R19 ;  /* 0x00000073bf137223 */ /* 0x040fe20000010113 */
[----:B------:R-:W-:Y:S02]  /*18980*/  I2FP.F32.S32 R13, R13 ;  /* 0x0000000d000d7245 */ /* 0x000fe40000201400 */
[----:B------:R-:W-:Y:S02]  /*18990*/  IABS R111, R111 ;  /* 0x0000006f006f7213 */ /* 0x000fe40000000000 */
[----:B------:R-:W-:Y:S01]  /*189a0*/  IADD3 R116, PT, PT, R156, -0x18, -R113 ;  /* 0xffffffe89c747810 */ /* 0x000fe20007ffe871 */
[C---:B------:R-:W-:Y:S01]  /*189b0*/  FFMA.FTZ R31, -R191.reuse, R13, R31 ;  /* 0x0000000dbf1f7223 */ /* 0x040fe2000001011f */
[----:B------:R-:W-:Y:S02]  /*189c0*/  I2FP.F32.S32 R111, R111 ;  /* 0x0000006f006f7245 */ /* 0x000fe40000201400 */
[C-C-:B------:R-:W-:Y:S02]  /*189d0*/  IADD3 R13, PT, PT, R178.reuse, -0x50, -R113.reuse ;  /* 0xffffffb0b20d7810 */ /* 0x140fe40007ffe871 */
[C---:B------:R-:W-:Y:S01]  /*189e0*/  IADD3 R115, PT, PT, R178.reuse, -0x38, -R113 ;  /* 0xffffffc8b2737810 */ /* 0x040fe20007ffe871 */
[C---:B------:R-:W-:Y:S01]  /*189f0*/  FFMA.FTZ R35, -R191.reuse, R111, R35 ;  /* 0x0000006fbf237223 */ /* 0x040fe20000010123 */
[----:B------:R-:W-:Y:S02]  /*18a00*/  IABS R13, R13 ;  /* 0x0000000d000d7213 */ /* 0x000fe40000000000 */
[C-C-:B------:R-:W-:Y:S02]  /*18a10*/  IADD3 R111, PT, PT, R178.reuse, -0x58, -R113.reuse ;  /* 0xffffffa8b26f7810 */ /* 0x140fe40007ffe871 */
[----:B------:R-:W-:Y:S02]  /*18a20*/  I2FP.F32.S32 R13, R13 ;  /* 0x0000000d000d7245 */ /* 0x000fe40000201400 */
[----:B------:R-:W-:Y:S02]  /*18a30*/  IABS R111, R111 ;  /* 0x0000006f006f7213 */ /* 0x000fe40000000000 */
[----:B------:R-:W-:Y:S01]  /*18a40*/  IABS R116, R116 ;  /* 0x0000007400747213 */ /* 0x000fe20000000000 */
[C---:B------:R-:W-:Y:S01]  /*18a50*/  FFMA.FTZ R44, -R191.reuse, R13, R44 ;  /* 0x0000000dbf2c7223 */ /* 0x040fe2000001012c */
[----:B------:R-:W-:Y:S02]  /*18a60*/  I2FP.F32.S32 R111, R111 ;  /* 0x0000006f006f7245 */ /* 0x000fe40000201400 */
[C-C-:B------:R-:W-:Y:S02]  /*18a70*/  IADD3 R13, PT, PT, R178.reuse, -0x59, -R113.reuse ;  /* 0xffffffa7b20d7810 */ /* 0x140fe40007ffe871 */
[----:B------:R-:W-:Y:S01]  /*18a80*/  IABS R115, R115 ;  /* 0x0000007300737213 */ /* 0x000fe20000000000 */
[C---:B------:R-:W-:Y:S01]  /*18a90*/  FFMA.FTZ R48, -R191.reuse, R111, R48 ;  /* 0x0000006fbf307223 */ /* 0x040fe20000010130 */
[----:B------:R-:W-:Y:S02]  /*18aa0*/  I2FP.F32.S32 R116, R116 ;  /* 0x0000007400747245 */ /* 0x000fe40000201400 */
[----:B------:R-:W-:Y:S02]  /*18ab0*/  IABS R13, R13 ;  /* 0x0000000d000d7213 */ /* 0x000fe40000000000 */
[--C-:B------:R-:W-:Y:S01]  /*18ac0*/  IADD3 R111, PT, PT, R178, -0x61, -R113.reuse ;  /* 0xffffff9fb26f7810 */ /* 0x100fe20007ffe871 */
[C---:B------:R-:W-:Y:S01]  /*18ad0*/  FFMA.FTZ R18, -R191.reuse, R116, R18 ;  /* 0x00000074bf127223 */ /* 0x040fe20000010112 */
[----:B------:R-:W-:Y:S02]  /*18ae0*/  I2FP.F32.S32 R115, R115 ;  /* 0x0000007300737245 */ /* 0x000fe40000201400 */
[----:B------:R-:W-:Y:S02]  /*18af0*/  I2FP.F32.S32 R13, R13 ;  /* 0x0000000d000d7245 */ /* 0x000fe40000201400 */
[----:B------:R-:W-:Y:S01]  /*18b00*/  IADD3 R116, PT, PT, R156, -0x21, -R113 ;  /* 0xffffffdf9c747810 */ /* 0x000fe20007ffe871 */
[C---:B------:R-:W-:Y:S01]  /*18b10*/  FFMA.FTZ R32, -R191.reuse, R115, R32 ;  /* 0x00000073bf207223 */ /* 0x040fe20000010120 */
[----:B------:R-:W-:Y:S01]  /*18b20*/  IABS R111, R111 ;  /* 0x0000006f006f7213 */ /* 0x000fe20000000000 */
[C---:B-1----:R-:W-:Y:S01]  /*18b30*/  FFMA.FTZ R49, -R191.reuse, R13, R49 ;  /* 0x0000000dbf317223 */ /* 0x042fe20000010131 */
[C-C-:B------:R-:W-:Y:S02]  /*18b40*/  IADD3 R115, PT, PT, R178.reuse, -0x41, -R113.reuse ;  /* 0xffffffbfb2737810 */ /* 0x140fe40007ffe871 */
[----:B------:R-:W-:Y:S02]  /*18b50*/  IABS R116, R116 ;  /* 0x0000007400747213 */ /* 0x000fe40000000000 */
[----:B------:R-:W-:Y:S02]  /*18b60*/  I2FP.F32.S32 R111, R111 ;  /* 0x0000006f006f7245 */ /* 0x000fe40000201400 */
[--C-:B------:R-:W-:Y:S02]  /*18b70*/  IADD3 R12, PT, PT, R178, -0x20, -R113.reuse ;  /* 0xffffffe0b20c7810 */ /* 0x100fe40007ffe871 */
[C---:B------:R-:W-:Y:S01]  /*18b80*/  IADD3 R13, PT, PT, R156.reuse, -0x50, -R113 ;  /* 0xffffffb09c0d7810 */ /* 0x040fe20007ffe871 */
[C---:B------:R-:W-:Y:S01]  /*18b90*/  FFMA.FTZ R53, -R191.reuse, R111, R53 ;  /* 0x0000006fbf357223 */ /* 0x040fe20000010135 */
[----:B------:R-:W-:Y:S02]  /*18ba0*/  IABS R115, R115 ;  /* 0x0000007300737213 */ /* 0x000fe40000000000 */
[----:B------:R-:W-:Y:S02]  /*18bb0*/  I2FP.F32.S32 R116, R116 ;  /* 0x0000007400747245 */ /* 0x000fe40000201400 */
[----:B------:R-:W-:Y:S02]  /*18bc0*/  IABS R12, R12 ;  /* 0x0000000c000c7213 */ /* 0x000fe40000000000 */
[----:B------:R-:W-:Y:S01]  /*18bd0*/  IABS R13, R13 ;  /* 0x0000000d000d7213 */ /* 0x000fe20000000000 */
[C---:B------:R-:W-:Y:S01]  /*18be0*/  FFMA.FTZ R23, -R191.reuse, R116, R23 ;  /* 0x00000074bf177223 */ /* 0x040fe20000010117 */
[----:B------:R-:W-:Y:S02]  /*18bf0*/  IADD3 R111, PT, PT, R156, -0x58, -R113 ;  /* 0xffffffa89c6f7810 */ /* 0x000fe40007ffe871 */
[----:B------:R-:W-:Y:S02]  /*18c00*/  I2FP.F32.S32 R115, R115 ;  /* 0x0000007300737245 */ /* 0x000fe40000201400 */
[----:B------:R-:W-:Y:S02]  /*18c10*/  I2FP.F32.S32 R12, R12 ;  /* 0x0000000c000c7245 */ /* 0x000fe40000201400 */
[----:B------:R-:W-:Y:S01]  /*18c20*/  I2FP.F32.S32 R13, R13 ;  /* 0x0000000d000d7245 */ /* 0x000fe20000201400 */
[C---:B------:R-:W-:Y:S01]  /*18c30*/  FFMA.FTZ R37, -R191.reuse, R115, R37 ;  /* 0x00000073bf257223 */ /* 0x040fe20000010125 */
[--C-:B------:R-:W-:Y:S01]  /*18c40*/  IADD3 R116, PT, PT, R178, -0x40, -R113.reuse ;  /* 0xffffffc0b2747810 */ /* 0x100fe20007ffe871 */
[C---:B------:R-:W-:Y:S01]  /*18c50*/  FFMA.FTZ R20, -R191.reuse, R12, R20 ;  /* 0x0000000cbf147223 */ /* 0x040fe20000010114 */
[----:B------:R-:W-:Y:S01]  /*18c60*/  IABS R111, R111 ;  /* 0x0000006f006f7213 */ /* 0x000fe20000000000 */
[----:B------:R-:W-:Y:S01]  /*18c70*/  FFMA.FTZ R46, -R191, R13, R46 ;  /* 0x0000000dbf2e7223 */ /* 0x000fe2000001012e */
[C-C-:B------:R-:W-:Y:S02]  /*18c80*/  IADD3 R115, PT, PT, R156.reuse, -0x38, -R113.reuse ;  /* 0xffffffc89c737810 */ /* 0x140fe40007ffe871 */
[----:B------:R-:W-:Y:S02]  /*18c90*/  IABS R116, R116 ;  /* 0x0000007400747213 */ /* 0x000fe40000000000 */
[----:B------:R-:W-:Y:S02]  /*18ca0*/  I2FP.F32.S32 R111, R111 ;  /* 0x0000006f006f7245 */ /* 0x000fe40000201400 */
[----:B------:R-:W-:Y:S01]  /*18cb0*/  FSEL R227, R207, -INF , P0 ;  /* 0xff800000cfe37808 */ /* 0x000fe20000000000 */
[----:B------:R-:W-:Y:S01]  /*18cc0*/  VIADD R207, R5, 0x39 ;  /* 0x0000003905cf7836 */ /* 0x000fe20000000000 */
[--C-:B------:R-:W-:Y:S01]  /*18cd0*/  IADD3 R13, PT, PT, R156, -0x59, -R113.reuse ;  /* 0xffffffa79c0d7810 */ /* 0x100fe20007ffe871 */
[----:B------:R-:W-:Y:S01]  /*18ce0*/  FFMA.FTZ R154, -R191, R111, R154 ;  /* 0x0000006fbf9a7223 */ /* 0x000fe2000001019a */
[----:B------:R-:W-:Y:S02]  /*18cf0*/  ISETP.GE.AND P0, PT, R127, R180, PT ;  /* 0x000000b47f00720c */ /* 0x000fe40003f06270 */
[----:B------:R-:W-:Y:S02]  /*18d00*/  IABS R115, R115 ;  /* 0x0000007300737213 */ /* 0x000fe40000000000 */
[----:B------:R-:W-:Y:S02]  /*18d10*/  I2FP.F32.S32 R116, R116 ;  /* 0x0000007400747245 */ /* 0x000fe40000201400 */
[----:B------:R-:W-:Y:S02]  /*18d20*/  IABS R13, R13 ;  /* 0x0000000d000d7213 */ /* 0x000fe40000000000 */
[----:B------:R-:W-:Y:S01]  /*18d30*/  FSEL R225, R20, -INF , P0 ;  /* 0xff80000014e17808 */ /* 0x000fe20000000000 */
[----:B------:R-:W-:Y:S01]  /*18d40*/  FFMA.FTZ R36, -R191, R116, R36 ;  /* 0x00000074bf247223 */ /* 0x000fe20000010124 */
[--C-:B------:R-:W-:Y:S02]  /*18d50*/  IADD3 R111, PT, PT, R156, -0x61, -R113.reuse ;  /* 0xffffff9f9c6f7810 */ /* 0x100fe40007ffe871 */
[----:B------:R-:W-:Y:S02]  /*18d60*/  ISETP.GE.AND P0, PT, R119, R180, PT ;  /* 0x000000b47700720c */ /* 0x000fe40003f06270 */
[----:B------:R-:W-:Y:S02]  /*18d70*/  I2FP.F32.S32 R115, R115 ;  /* 0x0000007300737245 */ /* 0x000fe40000201400 */
[----:B------:R-:W-:Y:S02]  /*18d80*/  I2FP.F32.S32 R13, R13 ;  /* 0x0000000d000d7245 */ /* 0x000fe40000201400 */
[----:B------:R-:W-:Y:S01]  /*18d90*/  IADD3 R116, PT, PT, R178, -0x49, -R113 ;  /* 0xffffffb7b2747810 */ /* 0x000fe20007ffe871 */
[C---:B------:R-:W-:Y:S01]  /*18da0*/  FFMA.FTZ R34, -R191.reuse, R115, R34 ;  /* 0x00000073bf227223 */ /* 0x040fe20000010122 */
[----:B------:R-:W-:Y:S01]  /*18db0*/  IABS R111, R111 ;  /* 0x0000006f006f7213 */ /* 0x000fe20000000000 */
[----:B------:R-:W-:Y:S01]  /*18dc0*/  FFMA.FTZ R51, -R191, R13, R51 ;  /* 0x0000000dbf337223 */ /* 0x000fe20000010133 */
[----:B------:R-:W-:Y:S01]  /*18dd0*/  FSEL R224, R21, -INF , P0 ;  /* 0xff80000015e07808 */ /* 0x000fe20000000000 */
[----:B------:R-:W-:Y:S01]  /*18de0*/  VIADD R21, R5, 0x41 ;  /* 0x0000004105157836 */ /* 0x000fe20000000000 */
[----:B------:R-:W-:Y:S02]  /*18df0*/  ISETP.GE.AND P0, PT, R112, R177, PT ;  /* 0x000000b17000720c */ /* 0x000fe40003f06270 */
[--C-:B------:R-:W-:Y:S02]  /*18e00*/  IADD3 R12, PT, PT, R178, -0x29, -R113.reuse ;  /* 0xffffffd7b20c7810 */ /* 0x100fe40007ffe871 */
[--C-:B------:R-:W-:Y:S02]  /*18e10*/  IADD3 R115, PT, PT, R156, -0x41, -R113.reuse ;  /* 0xffffffbf9c737810 */ /* 0x100fe40007ffe871 */
[----:B------:R-:W-:Y:S02]  /*18e20*/  IABS R116, R116 ;  /* 0x0000007400747213 */ /* 0x000fe40000000000 */
[----:B------:R-:W-:Y:S02]  /*18e30*/  I2FP.F32.S32 R111, R111 ;  /* 0x0000006f006f7245 */ /* 0x000fe40000201400 */
[----:B------:R-:W-:Y:S02]  /*18e40*/  IADD3 R13, PT, PT, R178, -0x78, -R113 ;  /* 0xffffff88b20d7810 */ /* 0x000fe40007ffe871 */
[----:B------:R-:W-:Y:S01]  /*18e50*/  FSEL R125, R14, -INF , P0 ;  /* 0xff8000000e7d7808 */ /* 0x000fe20000000000 */
[C---:B------:R-:W-:Y:S01]  /*18e60*/  FFMA.FTZ R55, -R191.reuse, R111, R55 ;  /* 0x0000006fbf377223 */ /* 0x040fe20000010137 */
[----:B------:R-:W-:Y:S02]  /*18e70*/  IABS R12, R12 ;  /* 0x0000000c000c7213 */ /* 0x000fe40000000000 */
[----:B------:R-:W-:Y:S02]  /*18e80*/  ISETP.GE.AND P0, PT, R108, R177, PT ;  /* 0x000000b16c00720c */ /* 0x000fe40003f06270 */
[----:B------:R-:W-:Y:S02]  /*18e90*/  IABS R115, R115 ;  /* 0x0000007300737213 */ /* 0x000fe40000000000 */
[----:B------:R-:W-:Y:S02]  /*18ea0*/  I2FP.F32.S32 R116, R116 ;  /* 0x0000007400747245 */ /* 0x000fe40000201400 */
[----:B------:R-:W-:Y:S02]  /*18eb0*/  IABS R13, R13 ;  /* 0x0000000d000d7213 */ /* 0x000fe40000000000 */
[----:B------:R-:W-:Y:S01]  /*18ec0*/  I2FP.F32.S32 R12, R12 ;  /* 0x0000000c000c7245 */ /* 0x000fe20000201400 */
[----:B------:R-:W-:Y:S01]  /*18ed0*/  FFMA.FTZ R41, -R191, R116, R41 ;  /* 0x00000074bf297223 */ /* 0x000fe20000010129 */
[----:B------:R-:W-:Y:S02]  /*18ee0*/  IADD3 R111, PT, PT, R178, -0x80, -R113 ;  /* 0xffffff80b26f7810 */ /* 0x000fe40007ffe871 */
[----:B------:R-:W-:Y:S01]  /*18ef0*/  FSEL R126, R15, -INF , P0 ;  /* 0xff8000000f7e7808 */ /* 0x000fe20000000000 */
[----:B------:R-:W-:Y:S01]  /*18f00*/  FFMA.FTZ R25, -R191, R12, R25 ;  /* 0x0000000cbf197223 */ /* 0x000fe20000010119 */
[----:B------:R-:W-:Y:S01]  /*18f10*/  IABS R8, R8 ;  /* 0x0000000800087213 */ /* 0x000fe20000000000 */
[----:B------:R-:W-:Y:S01]  /*18f20*/  VIADD R15, R5, 0x38 ;  /* 0x00000038050f7836 */ /* 0x000fe20000000000 */
[----:B------:R-:W-:Y:S02]  /*18f30*/  I2FP.F32.S32 R115, R115 ;  /* 0x0000007300737245 */ /* 0x000fe40000201400 */
[----:B------:R-:W-:Y:S02]  /*18f40*/  ISETP.GE.AND P0, PT, R128, R180, PT ;  /* 0x000000b48000720c */ /* 0x000fe40003f06270 */
[----:B------:R-:W-:Y:S01]  /*18f50*/  I2FP.F32.S32 R13, R13 ;  /* 0x0000000d000d7245 */ /* 0x000fe20000201400 */
[C---:B------:R-:W-:Y:S01]  /*18f60*/  FFMA.FTZ R39, -R191.reuse, R115, R39 ;  /* 0x00000073bf277223 */ /* 0x040fe20000010127 */
[--C-:B------:R-:W-:Y:S02]  /*18f70*/  IADD3 R116, PT, PT, R156, -0x40, -R113.reuse ;  /* 0xffffffc09c747810 */ /* 0x100fe40007ffe871 */
[----:B------:R-:W-:Y:S01]  /*18f80*/  IABS R111, R111 ;  /* 0x0000006f006f7213 */ /* 0x000fe20000000000 */
[C---:B------:R-:W-:Y:S01]  /*18f90*/  FFMA.FTZ R64, -R191.reuse, R13, R64 ;  /* 0x0000000dbf407223 */ /* 0x040fe20000010140 */
[----:B------:R-:W-:Y:S02]  /*18fa0*/  I2FP.F32.S32 R8, R8 ;  /* 0x0000000800087245 */ /* 0x000fe40000201400 */
[----:B--2---:R-:W-:Y:S02]  /*18fb0*/  FSEL R151, R24, -INF , P0 ;  /* 0xff80000018977808 */ /* 0x004fe40000000000 */
[----:B------:R-:W-:Y:S01]  /*18fc0*/  ISETP.GE.AND P0, PT, R122, R180, PT ;  /* 0x000000b47a00720c */ /* 0x000fe20003f06270 */
[----:B------:R-:W-:Y:S01]  /*18fd0*/  FFMA.FTZ R162, -R191, R8, R162 ;  /* 0x00000008bfa27223 */ /* 0x000fe200000101a2 */
[C-C-:B------:R-:W-:Y:S01]  /*18fe0*/  IADD3 R115, PT, PT, R178.reuse, -0x60, -R113.reuse ;  /* 0xffffffa0b2737810 */ /* 0x140fe20007ffe871 */
[----:B------:R-:W-:Y:S01]  /*18ff0*/  VIADD R8, R5, 0x19 ;  /* 0x0000001905087836 */ /* 0x000fe20000000000 */
[----:B------:R-:W-:Y:S02]  /*19000*/  IABS R116, R116 ;  /* 0x0000007400747213 */ /* 0x000fe40000000000 */
[----:B------:R-:W-:Y:S02]  /*19010*/  I2FP.F32.S32 R111, R111 ;  /* 0x0000006f006f7245 */ /* 0x000fe40000201400 */
[--C-:B------:R-:W-:Y:S02]  /*19020*/  IADD3 R13, PT, PT, R178, -0x81, -R113.reuse ;  /* 0xffffff7fb20d7810 */ /* 0x100fe40007ffe871 */
[----:B------:R-:W-:Y:S01]  /*19030*/  FSEL R153, R153, -INF , P1 ;  /* 0xff80000099997808 */ /* 0x000fe20000800000 */
[----:B------:R-:W-:Y:S01]  /*19040*/  FFMA.FTZ R68, -R191, R111, R68 ;  /* 0x0000006fbf447223 */ /* 0x000fe20000010144 */
[----:B------:R-:W-:Y:S02]  /*19050*/  FSEL R150, R25, -INF , P0 ;  /* 0xff80000019967808 */ /* 0x000fe40000000000 */
[----:B------:R-:W-:Y:S02]  /*19060*/  ISETP.GE.AND P1, PT, R5, R177, PT ;  /* 0x000000b10500720c */ /* 0x000fe40003f26270 */
[----:B------:R-:W-:Y:S02]  /*19070*/  IABS R115, R115 ;  /* 0x0000007300737213 */ /* 0x000fe40000000000 */
[----:B------:R-:W-:Y:S02]  /*19080*/  ISETP.GE.AND P0, PT, R6, R177, PT ;  /* 0x000000b10600720c */ /* 0x000fe40003f06270 */
[----:B------:R-:W-:Y:S02]  /*19090*/  I2FP.F32.S32 R116, R116 ;  /* 0x0000007400747245 */ /* 0x000fe40000201400 */
[----:B------:R-:W-:Y:S02]  /*190a0*/  IABS R13, R13 ;  /* 0x0000000d000d7213 */ /* 0x000fe40000000000 */
[--C-:B------:R-:W-:Y:S01]  /*190b0*/  IADD3 R111, PT, PT, R178, -0x89, -R113.reuse ;  /* 0xffffff77b26f7810 */ /* 0x100fe20007ffe871 */
[C---:B------:R-:W-:Y:S01]  /*190c0*/  FFMA.FTZ R38, -R191.reuse, R116, R38 ;  /* 0x00000074bf267223 */ /* 0x040fe20000010126 */
[----:B------:R-:W-:Y:S02]  /*190d0*/  FSEL R162, R162, -INF , P1 ;  /* 0xff800000a2a27808 */ /* 0x000fe40000800000 */
[----:B------:R-:W-:Y:S02]  /*190e0*/  I2FP.F32.S32 R115, R115 ;  /* 0x0000007300737245 */ /* 0x000fe40000201400 */
[----:B------:R-:W-:Y:S02]  /*190f0*/  FSEL R226, R18, -INF , P0 ;  /* 0xff80000012e27808 */ /* 0x000fe40000000000 */
[----:B------:R-:W-:Y:S01]  /*19100*/  ISETP.GE.AND P1, PT, R0, R177, PT ;  /* 0x000000b10000720c */ /* 0x000fe20003f26270 */
[C---:B------:R-:W-:Y:S01]  /*19110*/  FFMA.FTZ R52, -R191.reuse, R115, R52 ;  /* 0x00000073bf347223 */ /* 0x040fe20000010134 */
[--C-:B------:R-:W-:Y:S02]  /*19120*/  IADD3 R12, PT, PT, R156, -0x20, -R113.reuse ;  /* 0xffffffe09c0c7810 */ /* 0x100fe40007ffe871 */
[----:B------:R-:W-:Y:S02]  /*19130*/  ISETP.GE.AND P0, PT, R8, R177, PT ;  /* 0x000000b10800720c */ /* 0x000fe40003f06270 */
[----:B------:R-:W-:Y:S02]  /*19140*/  I2FP.F32.S32 R13, R13 ;  /* 0x0000000d000d7245 */ /* 0x000fe40000201400 */
[----:B------:R-:W-:Y:S02]  /*19150*/  IADD3 R116, PT, PT, R156, -0x49, -R113 ;  /* 0xffffffb79c747810 */ /* 0x000fe40007ffe871 */
[----:B------:R-:W-:Y:S01]  /*19160*/  IABS R111, R111 ;  /* 0x0000006f006f7213 */ /* 0x000fe20000000000 */
[----:B------:R-:W-:Y:S01]  /*19170*/  FFMA.FTZ R69, -R191, R13, R69 ;  /* 0x0000000dbf457223 */ /* 0x000fe20000010145 */
[----:B------:R-:W-:Y:S01]  /*19180*/  FSEL R7, R206, -INF , P1 ;  /* 0xff800000ce077808 */ /* 0x000fe20000800000 */
[----:B------:R-:W-:Y:S01]  /*19190*/  VIADD R206, R5, 0x31 ;  /* 0x0000003105ce7836 */ /* 0x000fe20000000000 */
[----:B------:R-:W-:Y:S02]  /*191a0*/  IABS R12, R12 ;  /* 0x0000000c000c7213 */ /* 0x000fe40000000000 */
[----:B------:R-:W-:Y:S02]  /*191b0*/  FSEL R228, R19, -INF , P0 ;  /* 0xff80000013e47808 */ /* 0x000fe40000000000 */
[--C-:B------:R-:W-:Y:S02]  /*191c0*/  IADD3 R115, PT, PT, R178, -0x69, -R113.reuse ;  /* 0xffffff97b2737810 */ /* 0x100fe40007ffe871 */
[----:B------:R-:W-:Y:S02]  /*191d0*/  ISETP.GE.AND P0, PT, R222, R180, PT ;  /* 0x000000b4de00720c */ /* 0x000fe40003f06270 */
[----:B------:R-:W-:Y:S02]  /*191e0*/  IABS R116, R116 ;  /* 0x0000007400747213 */ /* 0x000fe40000000000 */
[----:B------:R-:W-:Y:S02]  /*191f0*/  I2FP.F32.S32 R111, R111 ;  /* 0x0000006f006f7245 */ /* 0x000fe40000201400 */
[----:B------:R-:W-:Y:S02]  /*19200*/  IADD3 R13, PT, PT, R156, -0x78, -R113 ;  /* 0xffffff889c0d7810 */ /* 0x000fe40007ffe871 */
[----:B------:R-:W-:Y:S01]  /*19210*/  I2FP.F32.S32 R12, R12 ;  /* 0x0000000c000c7245 */ /* 0x000fe20000201400 */
[C---:B------:R-:W-:Y:S01]  /*19220*/  FFMA.FTZ R73, -R191.reuse, R111, R73 ;  /* 0x0000006fbf497223 */ /* 0x040fe20000010149 */
[----:B------:R-:W-:Y:S02]  /*19230*/  IABS R115, R115 ;  /* 0x0000007300737213 */ /* 0x000fe40000000000 */
[----:B------:R-:W-:Y:S01]  /*19240*/  FSEL R130, R28, -INF , P0 ;  /* 0xff8000001c827808 */ /* 0x000fe20000000000 */
[C---:B------:R-:W-:Y:S01]  /*19250*/  FFMA.FTZ R22, -R191.reuse, R12, R22 ;  /* 0x0000000cbf167223 */ /* 0x040fe20000010116 */
[----:B------:R-:W-:Y:S02]  /*19260*/  I2FP.F32.S32 R116, R116 ;  /* 0x0000007400747245 */ /* 0x000fe40000201400 */
[----:B------:R-:W-:Y:S02]  /*19270*/  ISETP.GE.AND P0, PT, R206, R180, PT ;  /* 0x000000b4ce00720c */ /* 0x000fe40003f06270 */
[----:B------:R-:W-:Y:S01]  /*19280*/  IABS R13, R13 ;  /* 0x0000000d000d7213 */ /* 0x000fe20000000000 */
[----:B------:R-:W-:Y:S01]  /*19290*/  FFMA.FTZ R43, -R191, R116, R43 ;  /* 0x00000074bf2b7223 */ /* 0x000fe2000001012b */
[C-C-:B------:R-:W-:Y:S02]  /*192a0*/  IADD3 R111, PT, PT, R156.reuse, -0x80, -R113.reuse ;  /* 0xffffff809c6f7810 */ /* 0x140fe40007ffe871 */
[----:B------:R-:W-:Y:S02]  /*192b0*/  I2FP.F32.S32 R115, R115 ;  /* 0x0000007300737245 */ /* 0x000fe40000201400 */
[----:B------:R-:W-:Y:S02]  /*192c0*/  IADD3 R12, PT, PT, R156, -0x29, -R113 ;  /* 0xffffffd79c0c7810 */ /* 0x000fe40007ffe871 */
[----:B------:R-:W-:Y:S01]  /*192d0*/  FSEL R186, R29, -INF , P0 ;  /* 0xff8000001dba7808 */ /* 0x000fe20000000000 */
[----:B------:R-:W-:Y:S01]  /*192e0*/  FFMA.FTZ R57, -R191, R115, R57 ;  /* 0x00000073bf397223 */ /* 0x000fe20000010139 */
[----:B------:R-:W-:Y:S01]  /*192f0*/  I2FP.F32.S32 R13, R13 ;  /* 0x0000000d000d7245 */ /* 0x000fe20000201400 */
[----:B------:R-:W-:Y:S01]  /*19300*/  VIADD R29, R5, 0x68 ;  /* 0x00000068051d7836 */ /* 0x000fe20000000000 */
[----:B------:R-:W-:Y:S02]  /*19310*/  ISETP.GE.AND P0, PT, R127, R177, PT ;  /* 0x000000b17f00720c */ /* 0x000fe40003f06270 */
[--C-:B------:R-:W-:Y:S01]  /*19320*/  IADD3 R116, PT, PT, R178, -0x68, -R113.reuse ;  /* 0xffffff98b2747810 */ /* 0x100fe20007ffe871 */
[----:B------:R-:W-:Y:S01]  /*19330*/  FFMA.FTZ R66, -R191, R13, R66 ;  /* 0x0000000dbf427223 */ /* 0x000fe20000010142 */
[----:B------:R-:W-:Y:S02]  /*19340*/  IABS R111, R111 ;  /* 0x0000006f006f7213 */ /* 0x000fe40000000000 */
[----:B------:R-:W-:Y:S02]  /*19350*/  IABS R12, R12 ;  /* 0x0000000c000c7213 */ /* 0x000fe40000000000 */
[--C-:B------:R-:W-:Y:S02]  /*19360*/  IADD3 R115, PT, PT, R156, -0x60, -R113.reuse ;  /* 0xffffffa09c737810 */ /* 0x100fe40007ffe871 */
[----:B------:R-:W-:Y:S02]  /*19370*/  FSEL R129, R22, -INF , P0 ;  /* 0xff80000016817808 */ /* 0x000fe40000000000 */
[----:B------:R-:W-:Y:S02]  /*19380*/  IABS R116, R116 ;  /* 0x0000007400747213 */ /* 0x000fe40000000000 */
[----:B------:R-:W-:Y:S02]  /*19390*/  I2FP.F32.S32 R111, R111 ;  /* 0x0000006f006f7245 */ /* 0x000fe40000201400 */
[----:B------:R-:W-:Y:S02]  /*193a0*/  ISETP.GE.AND P0, PT, R119, R177, PT ;  /* 0x000000b17700720c */ /* 0x000fe40003f06270 */
[C---:B------:R-:W-:Y:S01]  /*193b0*/  IADD3 R13, PT, PT, R156.reuse, -0x81, -R113 ;  /* 0xffffff7f9c0d7810 */ /* 0x040fe20007ffe871 */
[C---:B------:R-:W-:Y:S01]  /*193c0*/  FFMA.FTZ R70, -R191.reuse, R111, R70 ;  /* 0x0000006fbf467223 */ /* 0x040fe20000010146 */
[----:B------:R-:W-:Y:S02]  /*193d0*/  I2FP.F32.S32 R12, R12 ;  /* 0x0000000c000c7245 */ /* 0x000fe40000201400 */
[----:B------:R-:W-:Y:S02]  /*193e0*/  IABS R115, R115 ;  /* 0x0000007300737213 */ /* 0x000fe40000000000 */
[----:B------:R-:W-:Y:S01]  /*193f0*/  I2FP.F32.S32 R116, R116 ;  /* 0x0000007400747245 */ /* 0x000fe20000201400 */
[----:B------:R-:W-:Y:S01]  /*19400*/  FFMA.FTZ R27, -R191, R12, R27 ;  /* 0x0000000cbf1b7223 */ /* 0x000fe2000001011b */
[----:B------:R-:W-:Y:S02]  /*19410*/  FSEL R127, R23, -INF , P0 ;  /* 0xff800000177f7808 */ /* 0x000fe40000000000 */
[----:B------:R-:W-:Y:S01]  /*19420*/  IABS R13, R13 ;  /* 0x0000000d000d7213 */ /* 0x000fe20000000000 */
[----:B------:R-:W-:Y:S01]  /*19430*/  FFMA.FTZ R56, -R191, R116, R56 ;  /* 0x00000074bf387223 */ /* 0x000fe20000010138 */
[-C--:B------:R-:W-:Y:S02]  /*19440*/  ISETP.GE.AND P0, PT, R15, R180.reuse, PT ;  /* 0x000000b40f00720c */ /* 0x080fe40003f06270 */
[--C-:B------:R-:W-:Y:S02]  /*19450*/  IADD3 R111, PT, PT, R156, -0x89, -R113.reuse ;  /* 0xffffff779c6f7810 */ /* 0x100fe40007ffe871 */
[----:B------:R-:W-:Y:S02]  /*19460*/  I2FP.F32.S32 R115, R115 ;  /* 0x0000007300737245 */ /* 0x000fe40000201400 */
[--C-:B------:R-:W-:Y:S02]  /*19470*/  IADD3 R12, PT, PT, R178, -0x48, -R113.reuse ;  /* 0xffffffb8b20c7810 */ /* 0x100fe40007ffe871 */
[----:B------:R-:W-:Y:S01]  /*19480*/  I2FP.F32.S32 R13, R13 ;  /* 0x0000000d000d7245 */ /* 0x000fe20000201400 */
[C---:B------:R-:W-:Y:S01]  /*19490*/  FFMA.FTZ R54, -R191.reuse, R115, R54 ;  /* 0x00000073bf367223 */ /* 0x040fe20000010136 */
[----:B------:R-:W-:Y:S02]  /*194a0*/  FSEL R119, R32, -INF , P0 ;  /* 0xff80000020777808 */ /* 0x000fe40000000000 */
[----:B------:R-:W-:Y:S01]  /*194b0*/  IADD3 R116, PT, PT, R178, -0x71, -R113 ;  /* 0xffffff8fb2747810 */ /* 0x000fe20007ffe871 */
[----:B------:R-:W-:Y:S01]  /*194c0*/  FFMA.FTZ R71, -R191, R13, R71 ;  /* 0x0000000dbf477223 */ /* 0x000fe20000010147 */
[----:B------:R-:W-:Y:S02]  /*194d0*/  IABS R111, R111 ;  /* 0x0000006f006f7213 */ /* 0x000fe40000000000 */
[----:B------:R-:W-:Y:S02]  /*194e0*/  ISETP.GE.AND P0, PT, R207, R180, PT ;  /* 0x000000b4cf00720c */ /* 0x000fe40003f06270 */
[----:B------:R-:W-:Y:S02]  /*194f0*/  IABS R12, R12 ;  /* 0x0000000c000c7213 */ /* 0x000fe40000000000 */
[--C-:B------:R-:W-:Y:S02]  /*19500*/  IADD3 R115, PT, PT, R156, -0x69, -R113.reuse ;  /* 0xffffff979c737810 */ /* 0x100fe40007ffe871 */
[----:B------:R-:W-:Y:S02]  /*19510*/  IABS R116, R116 ;  /* 0x0000007400747213 */ /* 0x000fe40000000000 */
[----:B------:R-:W-:Y:S02]  /*19520*/  I2FP.F32.S32 R111, R111 ;  /* 0x0000006f006f7245 */ /* 0x000fe40000201400 */
[----:B------:R-:W-:Y:S02]  /*19530*/  FSEL R24, R33, -INF , P0 ;  /* 0xff80000021187808 */ /* 0x000fe40000000000 */
[----:B------:R-:W-:Y:S01]  /*19540*/  IADD3 R13, PT, PT, R178, -0xa0, -R113 ;  /* 0xffffff60b20d7810 */ /* 0x000fe20007ffe871 */
[C---:B------:R-:W-:Y:S01]  /*19550*/  FFMA.FTZ R75, -R191.reuse, R111, R75 ;  /* 0x0000006fbf4b7223 */ /* 0x040fe2000001014b */
[----:B------:R-:W-:Y:S02]  /*19560*/  ISETP.GE.AND P0, PT, R128, R177, PT ;  /* 0x000000b18000720c */ /* 0x000fe40003f06270 */
[----:B------:R-:W-:Y:S02]  /*19570*/  I2FP.F32.S32 R12, R12 ;  /* 0x0000000c000c7245 */ /* 0x000fe40000201400 */
[----:B------:R-:W-:Y:S02]  /*19580*/  IABS R115, R115 ;  /* 0x0000007300737213 */ /* 0x000fe40000000000 */
[----:B------:R-:W-:Y:S01]  /*19590*/  I2FP.F32.S32 R116, R116 ;  /* 0x0000007400747245 */ /* 0x000fe20000201400 */
[C---:B------:R-:W-:Y:S01]  /*195a0*/  FFMA.FTZ R40, -R191.reuse, R12, R40 ;  /* 0x0000000cbf287223 */ /* 0x040fe20000010128 */
[----:B------:R-:W-:Y:S02]  /*195b0*/  IABS R13, R13 ;  /* 0x0000000d000d7213 */ /* 0x000fe40000000000 */
[----:B------:R-:W-:Y:S01]  /*195c0*/  FSEL R188, R26, -INF , P0 ;  /* 0xff8000001abc7808 */ /* 0x000fe20000000000 */
[----:B------:R-:W-:Y:S01]  /*195d0*/  FFMA.FTZ R61, -R191, R116, R61 ;  /* 0x00000074bf3d7223 */ /* 0x000fe2000001013d */
[--C-:B------:R-:W-:Y:S01]  /*195e0*/  IADD3 R111, PT, PT, R156, -0x90, -R113.reuse ;  /* 0xffffff709c6f7810 */ /* 0x100fe20007ffe871 */
[C---:B------:R-:W-:Y:S01]  /*195f0*/  VIADD R26, R5.reuse, 0x59 ;  /* 0x00000059051a7836 */ /* 0x040fe20000000000 */
[----:B------:R-:W-:Y:S01]  /*19600*/  ISETP.GE.AND P0, PT, R122, R177, PT ;  /* 0x000000b17a00720c */ /* 0x000fe20003f06270 */
[----:B------:R-:W-:Y:S01]  /*19610*/  VIADD R122, R5, 0x71 ;  /* 0x00000071057a7836 */ /* 0x000fe20000000000 */
[----:B------:R-:W-:Y:S02]  /*19620*/  I2FP.F32.S32 R115, R115 ;  /* 0x0000007300737245 */ /* 0x000fe40000201400 */
[----:B------:R-:W-:Y:S02]  /*19630*/  IADD3 R12, PT, PT, R178, -0x51, -R113 ;  /* 0xffffffafb20c7810 */ /* 0x000fe40007ffe871 */
[----:B------:R-:W-:Y:S01]  /*19640*/  I2FP.F32.S32 R13, R13 ;  /* 0x0000000d000d7245 */ /* 0x000fe20000201400 */
[C---:B------:R-:W-:Y:S01]  /*19650*/  FFMA.FTZ R59, -R191.reuse, R115, R59 ;  /* 0x00000073bf3b7223 */ /* 0x040fe2000001013b */
[--C-:B------:R-:W-:Y:S02]  /*19660*/  IADD3 R116, PT, PT, R156, -0x68, -R113.reuse ;  /* 0xffffff989c747810 */ /* 0x100fe40007ffe871 */
[----:B------:R-:W-:Y:S01]  /*19670*/  IABS R111, R111 ;  /* 0x0000006f006f7213 */ /* 0x000fe20000000000 */
[----:B------:R-:W-:Y:S01]  /*19680*/  FFMA.FTZ R84, -R191, R13, R84 ;  /* 0x0000000dbf547223 */ /* 0x000fe20000010154 */
[----:B------:R-:W-:Y:S01]  /*19690*/  FSEL R189, R27, -INF , P0 ;  /* 0xff8000001bbd7808 */ /* 0x000fe20000000000 */
[----:B------:R-:W-:Y:S01]  /*196a0*/  VIADD R27, R5, 0x50 ;  /* 0x00000050051b7836 */ /* 0x000fe20000000000 */
[----:B------:R-:W-:Y:S02]  /*196b0*/  ISETP.GE.AND P0, PT, R205, R180, PT ;  /* 0x000000b4cd00720c */ /* 0x000fe40003f06270 */
[----:B------:R-:W-:Y:S02]  /*196c0*/  IABS R12, R12 ;  /* 0x0000000c000c7213 */ /* 0x000fe40000000000 */
[--C-:B------:R-:W-:Y:S02]  /*196d0*/  IADD3 R115, PT, PT, R178, -0x88, -R113.reuse ;  /* 0xffffff78b2737810 */ /* 0x100fe40007ffe871 */
[----:B------:R-:W-:Y:S02]  /*196e0*/  IABS R116, R116 ;  /* 0x0000007400747213 */ /* 0x000fe40000000000 */
[----:B------:R-:W-:Y:S02]  /*196f0*/  I2FP.F32.S32 R20, R111 ;  /* 0x0000006f00147245 */ /* 0x000fe40000201400 */
[----:B------:R-:W-:Y:S02]  /*19700*/  IADD3 R13, PT, PT, R156, -0x91, -R113 ;  /* 0xffffff6f9c0d7810 */ /* 0x000fe40007ffe871 */
[----:B------:R-:W-:Y:S01]  /*19710*/  FSEL R128, R36, -INF , P0 ;  /* 0xff80000024807808 */ /* 0x000fe20000000000 */
[----:B------:R-:W-:Y:S01]  /*19720*/  FFMA.FTZ R78, -R191, R20, R78 ;  /* 0x00000014bf4e7223 */ /* 0x000fe2000001014e */
[----:B------:R-:W-:Y:S02]  /*19730*/  I2FP.F32.S32 R12, R12 ;  /* 0x0000000c000c7245 */ /* 0x000fe40000201400 */
[----:B------:R-:W-:Y:S02]  /*19740*/  ISETP.GE.AND P0, PT, R21, R180, PT ;  /* 0x000000b41500720c */ /* 0x000fe40003f06270 */
[----:B------:R-:W-:Y:S01]  /*19750*/  IABS R115, R115 ;  /* 0x0000007300737213 */ /* 0x000fe20000000000 */
[----:B------:R-:W-:Y:S01]  /*19760*/  FFMA.FTZ R45, -R191, R12, R45 ;  /* 0x0000000cbf2d7223 */ /* 0x000fe2000001012d */
[----:B------:R-:W-:Y:S02]  /*19770*/  I2FP.F32.S32 R116, R116 ;  /* 0x0000007400747245 */ /* 0x000fe40000201400 */
[----:B------:R-:W-:Y:S02]  /*19780*/  IABS R13, R13 ;  /* 0x0000000d000d7213 */ /* 0x000fe40000000000 */
[----:B------:R-:W-:Y:S01]  /*19790*/  FSEL R20, R37, -INF , P0 ;  /* 0xff80000025147808 */ /* 0x000fe20000000000 */
[C---:B------:R-:W-:Y:S01]  /*197a0*/  FFMA.FTZ R58, -R191.reuse, R116, R58 ;  /* 0x00000074bf3a7223 */ /* 0x040fe2000001013a */
[----:B------:R-:W-:Y:S02]  /*197b0*/  I2FP.F32.S32 R115, R115 ;  /* 0x0000007300737245 */ /* 0x000fe40000201400 */
[----:B------:R-:W-:Y:S02]  /*197c0*/  ISETP.GE.AND P0, PT, R222, R177, PT ;  /* 0x000000b1de00720c */ /* 0x000fe40003f06270 */
[C-C-:B------:R-:W-:Y:S01]  /*197d0*/  IADD3 R12, PT, PT, R156.reuse, -0x48, -R113.reuse ;  /* 0xffffffb89c0c7810 */ /* 0x140fe20007ffe871 */
[----:B------:R-:W-:Y:S01]  /*197e0*/  FFMA.FTZ R72, -R191, R115, R72 ;  /* 0x00000073bf487223 */ /* 0x000fe20000010148 */
[----:B------:R-:W-:Y:S02]  /*197f0*/  I2FP.F32.S32 R13, R13 ;  /* 0x0000000d000d7245 */ /* 0x000fe40000201400 */
[----:B------:R-:W-:Y:S02]  /*19800*/  IADD3 R116, PT, PT, R156, -0x71, -R113 ;  /* 0xffffff8f9c747810 */ /* 0x000fe40007ffe871 */
[----:B------:R-:W-:Y:S01]  /*19810*/  FSEL R11, R163, -INF , P4 ;  /* 0xff800000a30b7808 */ /* 0x000fe20002000000 */
[----:B------:R-:W-:Y:S01]  /*19820*/  VIADD R163, R5, 0x48 ;  /* 0x0000004805a37836 */ /* 0x000fe20000000000 */
[----:B------:R-:W-:Y:S01]  /*19830*/  FSEL R23, R30, -INF , P0 ;  /* 0xff8000001e177808 */ /* 0x000fe20000000000 */
[----:B------:R-:W-:Y:S01]  /*19840*/  FFMA.FTZ R79, -R191, R13, R79 ;  /* 0x0000000dbf4f7223 */ /* 0x000fe2000001014f */
[----:B------:R-:W-:Y:S01]  /*19850*/  IABS R12, R12 ;  /* 0x0000000c000c7213 */ /* 0x000fe20000000000 */
[----:B------:R-:W-:Y:S01]  /*19860*/  VIADD R30, R5, 0x60 ;  /* 0x00000060051e7836 */ /* 0x000fe20000000000 */
[----:B------:R-:W-:Y:S02]  /*19870*/  ISETP.GE.AND P0, PT, R206, R177, PT ;  /* 0x000000b1ce00720c */ /* 0x000fe40003f06270 */
[C-C-:B------:R-:W-:Y:S02]  /*19880*/  IADD3 R115, PT, PT, R178.reuse, -0x91, -R113.reuse ;  /* 0xffffff6fb2737810 */ /* 0x140fe40007ffe871 */
[----:B------:R-:W-:Y:S02]  /*19890*/  IABS R116, R116 ;  /* 0x0000007400747213 */ /* 0x000fe40000000000 */
[--C-:B------:R-:W-:Y:S02]  /*198a0*/  IADD3 R14, PT, PT, R178, -0xa9, -R113.reuse ;  /* 0xffffff57b20e7810 */ /* 0x100fe40007ffe871 */
[----:B------:R-:W-:Y:S02]  /*198b0*/  IADD3 R13, PT, PT, R156, -0x98, -R113 ;  /* 0xffffff689c0d7810 */ /* 0x000fe40007ffe871 */
[----:B------:R-:W-:Y:S02]  /*198c0*/  I2FP.F32.S32 R12, R12 ;  /* 0x0000000c000c7245 */ /* 0x000fe40000201400 */
[----:B------:R-:W-:Y:S02]  /*198d0*/  FSEL R111, R31, -INF , P0 ;  /* 0xff8000001f6f7808 */ /* 0x000fe40000000000 */
[----:B------:R-:W-:Y:S01]  /*198e0*/  IABS R115, R115 ;  /* 0x0000007300737213 */ /* 0x000fe20000000000 */
[----:B------:R-:W-:Y:S01]  /*198f0*/  FFMA.FTZ R42, -R191, R12, R42 ;  /* 0x0000000cbf2a7223 */ /* 0x000fe2000001012a */
[----:B------:R-:W-:Y:S02]  /*19900*/  ISETP.GE.AND P0, PT, R163, R180, PT ;  /* 0x000000b4a300720c */ /* 0x000fe40003f06270 */
[----:B------:R-:W-:Y:S02]  /*19910*/  I2FP.F32.S32 R116, R116 ;  /* 0x0000007400747245 */ /* 0x000fe40000201400 */
[----:B------:R-:W-:Y:S02]  /*19920*/  IABS R14, R14 ;  /* 0x0000000e000e7213 */ /* 0x000fe40000000000 */
[----:B------:R-:W-:Y:S01]  /*19930*/  IABS R13, R13 ;  /* 0x0000000d000d7213 */ /* 0x000fe20000000000 */
[C---:B------:R-:W-:Y:S01]  /*19940*/  FFMA.FTZ R63, -R191.reuse, R116, R63 ;  /* 0x00000074bf3f7223 */ /* 0x040fe2000001013f */
[----:B------:R-:W-:Y:S02]  /*19950*/  I2FP.F32.S32 R115, R115 ;  /* 0x0000007300737245 */ /* 0x000fe40000201400 */
[----:B------:R-:W-:Y:S02]  /*19960*/  FSEL R19, R40, -INF , P0 ;  /* 0xff80000028137808 */ /* 0x000fe40000000000 */
[----:B------:R-:W-:Y:S01]  /*19970*/  IADD3 R12, PT, PT, R156, -0x51, -R113 ;  /* 0xffffffaf9c0c7810 */ /* 0x000fe20007ffe871 */
[----:B------:R-:W-:Y:S01]  /*19980*/  FFMA.FTZ R77, -R191, R115, R77 ;  /* 0x00000073bf4d7223 */ /* 0x000fe2000001014d */
[----:B------:R-:W-:Y:S02]  /*19990*/  I2FP.F32.S32 R14, R14 ;  /* 0x0000000e000e7245 */ /* 0x000fe40000201400 */
[----:B------:R-:W-:Y:S02]  /*199a0*/  ISETP.GE.AND P0, PT, R215, R180, PT ;  /* 0x000000b4d700720c */ /* 0x000fe40003f06270 */
[----:B------:R-:W-:Y:S01]  /*199b0*/  I2FP.F32.S32 R13, R13 ;  /* 0x0000000d000d7245 */ /* 0x000fe20000201400 */
[C---:B------:R-:W-:Y:S01]  /*199c0*/  FFMA.FTZ R89, -R191.reuse, R14, R89 ;  /* 0x0000000ebf597223 */ /* 0x040fe20000010159 */
[--C-:B------:R-:W-:Y:S02]  /*199d0*/  IADD3 R116, PT, PT, R178, -0x90, -R113.reuse ;  /* 0xffffff70b2747810 */ /* 0x100fe40007ffe871 */
[----:B------:R-:W-:Y:S01]  /*199e0*/  IABS R12, R12 ;  /* 0x0000000c000c7213 */ /* 0x000fe20000000000 */
[----:B------:R-:W-:Y:S01]  /*199f0*/  FFMA.FTZ R82, -R191, R13, R82 ;  /* 0x0000000dbf527223 */ /* 0x000fe20000010152 */
[----:B------:R-:W-:Y:S02]  /*19a00*/  FSEL R28, R41, -INF , P0 ;  /* 0xff800000291c7808 */ /* 0x000fe40000000000 */
[--C-:B------:R-:W-:Y:S02]  /*19a10*/  IADD3 R115, PT, PT, R156, -0x88, -R113.reuse ;  /* 0xffffff789c737810 */ /* 0x100fe40007ffe871 */
[----:B------:R-:W-:Y:S02]  /*19a20*/  ISETP.GE.AND P0, PT, R15, R177, PT ;  /* 0x000000b10f00720c */ /* 0x000fe40003f06270 */
[----:B------:R-:W-:Y:S02]  /*19a30*/  IABS R116, R116 ;  /* 0x0000007400747213 */ /* 0x000fe40000000000 */
[C-C-:B------:R-:W-:Y:S02]  /*19a40*/  IADD3 R14, PT, PT, R178.reuse, -0xb0, -R113.reuse ;  /* 0xffffff50b20e7810 */ /* 0x140fe40007ffe871 */
[----:B------:R-:W-:Y:S02]  /*19a50*/  IADD3 R13, PT, PT, R178, -0xb1, -R113 ;  /* 0xffffff4fb20d7810 */ /* 0x000fe40007ffe871 */
[----:B------:R-:W-:Y:S02]  /*19a60*/  I2FP.F32.S32 R12, R12 ;  /* 0x0000000c000c7245 */ /* 0x000fe40000201400 */
[----:B------:R-:W-:Y:S02]  /*19a70*/  IABS R115, R115 ;  /* 0x0000007300737213 */ /* 0x000fe40000000000 */
[----:B------:R-:W-:Y:S01]  /*19a80*/  FSEL R36, R34, -INF , P0 ;  /* 0xff80000022247808 */ /* 0x000fe20000000000 */
[----:B------:R-:W-:Y:S01]  /*19a90*/  FFMA.FTZ R47, -R191, R12, R47 ;  /* 0x0000000cbf2f7223 */ /* 0x000fe2000001012f */
[----:B------:R-:W-:Y:S02]  /*19aa0*/  I2FP.F32.S32 R116, R116 ;  /* 0x0000007400747245 */ /* 0x000fe40000201400 */
[----:B------:R-:W-:Y:S02]  /*19ab0*/  IABS R14, R14 ;  /* 0x0000000e000e7213 */ /* 0x000fe40000000000 */
[----:B------:R-:W-:Y:S01]  /*19ac0*/  ISETP.GE.AND P0, PT, R207, R177, PT ;  /* 0x000000b1cf00720c */ /* 0x000fe20003f06270 */
[C---:B------:R-:W-:Y:S01]  /*19ad0*/  FFMA.FTZ R76, -R191.reuse, R116, R76 ;  /* 0x00000074bf4c7223 */ /* 0x040fe2000001014c */
[----:B------:R-:W-:Y:S02]  /*19ae0*/  IABS R13, R13 ;  /* 0x0000000d000d7213 */ /* 0x000fe40000000000 */
[----:B------:R-:W-:Y:S02]  /*19af0*/  I2FP.F32.S32 R115, R115 ;  /* 0x0000007300737245 */ /* 0x000fe40000201400 */
[C-C-:B------:R-:W-:Y:S02]  /*19b00*/  IADD3 R12, PT, PT, R178.reuse, -0x70, -R113.reuse ;  /* 0xffffff90b20c7810 */ /* 0x140fe40007ffe871 */
[----:B------:R-:W-:Y:S01]  /*19b10*/  I2FP.F32.S32 R14, R14 ;  /* 0x0000000e000e7245 */ /* 0x000fe20000201400 */
[----:B------:R-:W-:Y:S01]  /*19b20*/  FFMA.FTZ R74, -R191, R115, R74 ;  /* 0x00000073bf4a7223 */ /* 0x000fe2000001014a */
[----:B------:R-:W-:Y:S02]  /*19b30*/  FSEL R33, R35, -INF , P0 ;  /* 0xff80000023217808 */ /* 0x000fe40000000000 */
[----:B------:R-:W-:Y:S01]  /*19b40*/  I2FP.F32.S32 R13, R13 ;  /* 0x0000000d000d7245 */ /* 0x000fe20000201400 */
[----:B------:R-:W-:Y:S01]  /*19b50*/  FFMA.FTZ R92, -R191, R14, R92 ;  /* 0x0000000ebf5c7223 */ /* 0x000fe2000001015c */
[----:B------:R-:W-:Y:S02]  /*19b60*/  ISETP.GE.AND P0, PT, R27, R180, PT ;  /* 0x000000b41b00720c */ /* 0x000fe40003f06270 */
[----:B------:R-:W-:Y:S01]  /*19b70*/  IADD3 R116, PT, PT, R178, -0x99, -R113 ;  /* 0xffffff67b2747810 */ /* 0x000fe20007ffe871 */
[----:B------:R-:W-:Y:S01]  /*19b80*/  FFMA.FTZ R93, -R191, R13, R93 ;  /* 0x0000000dbf5d7223 */ /* 0x000fe2000001015d */
[----:B------:R-:W-:Y:S02]  /*19b90*/  IABS R12, R12 ;  /* 0x0000000c000c7213 */ /* 0x000fe40000000000 */
[----:B------:R-:W-:Y:S02]  /*19ba0*/  FSEL R115, R44, -INF , P0 ;  /* 0xff8000002c737808 */ /* 0x000fe40000000000 */
[----:B------:R-:W-:Y:S02]  /*19bb0*/  IABS R116, R116 ;  /* 0x0000007400747213 */ /* 0x000fe40000000000 */
[--C-:B------:R-:W-:Y:S02]  /*19bc0*/  IADD3 R14, PT, PT, R178, -0xb8, -R113.reuse ;  /* 0xffffff48b20e7810 */ /* 0x100fe40007ffe871 */
[----:B------:R-:W-:Y:S02]  /*19bd0*/  ISETP.GE.AND P0, PT, R159, R180, PT ;  /* 0x000000b49f00720c */ /* 0x000fe40003f06270 */
[----:B------:R-:W-:Y:S02]  /*19be0*/  IADD3 R13, PT, PT, R156, -0xa1, -R113 ;  /* 0xffffff5f9c0d7810 */ /* 0x000fe40007ffe871 */
[----:B------:R-:W-:Y:S02]  /*19bf0*/  I2FP.F32.S32 R12, R12 ;  /* 0x0000000c000c7245 */ /* 0x000fe40000201400 */
[----:B------:R-:W-:Y:S02]  /*19c00*/  I2FP.F32.S32 R116, R116 ;  /* 0x0000007400747245 */ /* 0x000fe40000201400 */
[----:B------:R-:W-:Y:S01]  /*19c10*/  IABS R14, R14 ;  /* 0x0000000e000e7213 */ /* 0x000fe20000000000 */
[----:B------:R-:W-:Y:S01]  /*19c20*/  FFMA.FTZ R60, -R191, R12, R60 ;  /* 0x0000000cbf3c7223 */ /* 0x000fe2000001013c */
[----:B------:R-:W-:Y:S01]  /*19c30*/  FSEL R22, R45, -INF , P0 ;  /* 0xff8000002d167808 */ /* 0x000fe20000000000 */
[----:B------:R-:W-:Y:S01]  /*19c40*/  IMAD.MOV.U32 R45, RZ, RZ, R20 ;  /* 0x000000ffff2d7224 */ /* 0x000fe200078e0014 */
[----:B------:R-:W-:Y:S01]  /*19c50*/  IABS R13, R13 ;  /* 0x0000000d000d7213 */ /* 0x000fe20000000000 */
[----:B------:R-:W-:Y:S01]  /*19c60*/  FFMA.FTZ R81, -R191, R116, R81 ;  /* 0x00000074bf517223 */ /* 0x000fe20000010151 */
[----:B------:R-:W-:Y:S01]  /*19c70*/  ISETP.GE.AND P0, PT, R205, R177, PT ;  /* 0x000000b1cd00720c */ /* 0x000fe20003f06270 */
[----:B------:R-:W-:Y:S01]  /*19c80*/  VIADD R116, R5, 0x58 ;  /* 0x0000005805747836 */ /* 0x000fe20000000000 */
[----:B------:R-:W-:Y:S01]  /*19c90*/  IADD3 R12, PT, PT, R178, -0x79, -R113 ;  /* 0xffffff87b20c7810 */ /* 0x000fe20007ffe871 */
[----:B------:R-:W-:Y:S01]  /*19ca0*/  IMAD.MOV.U32 R20, RZ, RZ, R227 ;  /* 0x000000ffff147224 */ /* 0x000fe200078e00e3 */
[----:B------:R-:W-:Y:S02]  /*19cb0*/  I2FP.F32.S32 R14, R14 ;  /* 0x0000000e000e7245 */ /* 0x000fe40000201400 */
[----:B------:R-:W-:Y:S02]  /*19cc0*/  I2FP.F32.S32 R13, R13 ;  /* 0x0000000d000d7245 */ /* 0x000fe40000201400 */
[----:B------:R-:W-:Y:S01]  /*19cd0*/  FSEL R44, R38, -INF , P0 ;  /* 0xff800000262c7808 */ /* 0x000fe20000000000 */
[----:B------:R-:W-:Y:S01]  /*19ce0*/  FFMA.FTZ R14, -R191, R14, R220 ;  /* 0x0000000ebf0e7223 */ /* 0x000fe200000101dc */
[----:B------:R-:W-:Y:S01]  /*19cf0*/  ISETP.GE.AND P0, PT, R21, R177, PT ;  /* 0x000000b11500720c */ /* 0x000fe20003f06270 */
[----:B------:R-:W-:Y:S01]  /*19d00*/  FFMA.FTZ R87, -R191, R13, R87 ;  /* 0x0000000dbf577223 */ /* 0x000fe20000010157 */
[----:B------:R-:W-:Y:S02]  /*19d10*/  IABS R12, R12 ;  /* 0x0000000c000c7213 */ /* 0x000fe40000000000 */
[----:B------:R-:W-:Y:S01]  /*19d20*/  FSEL R220, R39, -INF , P0 ;  /* 0xff80000027dc7808 */ /* 0x000fe20000000000 */
[----:B------:R-:W-:Y:S01]  /*19d30*/  VIADD R39, R5, 0xc0 ;  /* 0x000000c005277836 */ /* 0x000fe20000000000 */
[----:B------:R-:W-:Y:S02]  /*19d40*/  IADD3 R13, PT, PT, R178, -0xc0, -R113 ;  /* 0xffffff40b20d7810 */ /* 0x000fe40007ffe871 */
[----:B------:R-:W-:Y:S02]  /*19d50*/  ISETP.GE.AND P0, PT, R116, R180, PT ;  /* 0x000000b47400720c */ /* 0x000fe40003f06270 */
[----:B------:R-:W-:Y:S02]  /*19d60*/  I2FP.F32.S32 R12, R12 ;  /* 0x0000000c000c7245 */ /* 0x000fe40000201400 */
[----:B------:R-:W-:Y:S02]  /*19d70*/  IABS R13, R13 ;  /* 0x0000000d000d7213 */ /* 0x000fe40000000000 */
[----:B------:R-:W-:Y:S01]  /*19d80*/  FSEL R25, R48, -INF , P0 ;  /* 0xff80000030197808 */ /* 0x000fe20000000000 */
        /* <DEDUP_REMOVED lines=10> */
[----:B------:R-:W-:Y:S01]  /*19e30*/  IMAD.MOV.U32 R42, RZ, RZ, R111 ;  /* 0x000000ffff2a7224 */ /* 0x000fe200078e006f */
[----:B------:R-:W-:Y:S01]  /*19e40*/  I2FP.F32.S32 R12, R12 ;  /* 0x0000000c000c7245 */ /* 0x000fe20000201400 */
[----:B------:R-:W-:Y:S01]  /*19e50*/  VIADD R111, R5, 0x89 ;  /* 0x00000089056f7836 */ /* 0x000fe20000000000 */
[-C--:B------:R-:W-:Y:S02]  /*19e60*/  ISETP.GE.AND P0, PT, R215, R177.reuse, PT ;  /* 0x000000b1d700720c */ /* 0x080fe40003f06270 */
[--C-:B------:R-:W-:Y:S01]  /*19e70*/  IADD3 R18, PT, PT, R178, -0xc1, -R113.reuse ;  /* 0xffffff3fb2127810 */ /* 0x100fe20007ffe871 */
[----:B------:R-:W-:Y:S01]  /*19e80*/  FFMA.FTZ R62, -R191, R12, R62 ;  /* 0x0000000cbf3e7223 */ /* 0x000fe2000001013e */
[----:B------:R-:W-:Y:S01]  /*19e90*/  FSEL R41, R43, -INF , P0 ;  /* 0xff8000002b297808 */ /* 0x000fe20000000000 */
[----:B------:R-:W-:Y:S01]  /*19ea0*/  VIADD R43, R5, 0xb1 ;  /* 0x000000b1052b7836 */ /* 0x000fe20000000000 */
[----:B------:R-:W-:Y:S02]  /*19eb0*/  ISETP.GE.AND P0, PT, R30, R180, PT ;  /* 0x000000b41e00720c */ /* 0x000fe40003f06270 */
[----:B------:R-:W-:Y:S02]  /*19ec0*/  IADD3 R12, PT, PT, R156, -0x79, -R113 ;  /* 0xffffff879c0c7810 */ /* 0x000fe40007ffe871 */
[----:B------:R-:W-:Y:S02]  /*19ed0*/  FSEL R37, R52, -INF , P0 ;  /* 0xff80000034257808 */ /* 0x000fe40000000000 */
[----:B------:R-:W-:Y:S02]  /*19ee0*/  IABS R12, R12 ;  /* 0x0000000c000c7213 */ /* 0x000fe40000000000 */
[----:B------:R-:W-:Y:S02]  /*19ef0*/  ISETP.GE.AND P0, PT, R158, R180, PT ;  /* 0x000000b49e00720c */ /* 0x000fe40003f06270 */
[----:B------:R-:W-:Y:S02]  /*19f00*/  I2FP.F32.S32 R12, R12 ;  /* 0x0000000c000c7245 */ /* 0x000fe40000201400 */
[----:B------:R-:W-:Y:S01]  /*19f10*/  FSEL R40, R53, -INF , P0 ;  /* 0xff80000035287808 */ /* 0x000fe20000000000 */
[----:B------:R-:W-:Y:S01]  /*19f20*/  IMAD.MOV.U32 R53, RZ, RZ, R37 ;  /* 0x000000ffff357224 */ /* 0x000fe200078e0025 */
[-C--:B------:R-:W-:Y:S01]  /*19f30*/  ISETP.GE.AND P0, PT, R27, R177.reuse, PT ;  /* 0x000000b11b00720c */ /* 0x080fe20003f06270 */
[----:B------:R-:W-:Y:S01]  /*19f40*/  VIADD R37, R5, 0xc8 ;  /* 0x000000c805257836 */ /* 0x000fe20000000000 */
[----:B------:R-:W-:Y:S01]  /*19f50*/  IABS R18, R18 ;  /* 0x0000001200127213 */ /* 0x000fe20000000000 */
[----:B------:R-:W-:Y:S01]  /*19f60*/  FFMA.FTZ R67, -R191, R12, R67 ;  /* 0x0000000cbf437223 */ /* 0x000fe20000010143 */
[----:B------:R-:W-:Y:S01]  /*19f70*/  FSEL R31, R46, -INF , P0 ;  /* 0xff8000002e1f7808 */ /* 0x000fe20000000000 */
[----:B------:R-:W-:Y:S01]  /*19f80*/  IMAD.MOV.U32 R46, RZ, RZ, R128 ;  /* 0x000000ffff2e7224 */ /* 0x000fe200078e0080 */
[----:B------:R-:W-:Y:S01]  /*19f90*/  IADD3 R12, PT, PT, R178, -0x98, -R113 ;  /* 0xffffff68b20c7810 */ /* 0x000fe20007ffe871 */
[----:B------:R-:W-:Y:S01]  /*19fa0*/  VIADD R27, R5, 0x69 ;  /* 0x00000069051b7836 */ /* 0x000fe20000000000 */
[-C--:B------:R-:W-:Y:S02]  /*19fb0*/  ISETP.GE.AND P0, PT, R159, R177.reuse, PT ;  /* 0x000000b19f00720c */ /* 0x080fe40003f06270 */
[----:B------:R-:W-:Y:S02]  /*19fc0*/  IABS R12, R12 ;  /* 0x0000000c000c7213 */ /* 0x000fe40000000000 */
[----:B------:R-:W-:Y:S01]  /*19fd0*/  FSEL R165, R47, -INF , P0 ;  /* 0xff8000002fa57808 */ /* 0x000fe20000000000 */
[----:B------:R-:W-:Y:S01]  /*19fe0*/  IMAD.MOV.U32 R47, RZ, RZ, R33 ;  /* 0x000000ffff2f7224 */ /* 0x000fe200078e0021 */
[----:B------:R-:W-:Y:S01]  /*19ff0*/  ISETP.GE.AND P0, PT, R29, R180, PT ;  /* 0x000000b41d00720c */ /* 0x000fe20003f06270 */
[C---:B------:R-:W-:Y:S01]  /*1a000*/  VIADD R33, R5.reuse, 0xd1 ;  /* 0x000000d105217836 */ /* 0x040fe20000000000 */
[----:B------:R-:W-:Y:S02]  /*1a010*/  I2FP.F32.S32 R12, R12 ;  /* 0x0000000c000c7245 */ /* 0x000fe40000201400 */
[----:B------:R-:W-:Y:S01]  /*1a020*/  FSEL R52, R56, -INF , P0 ;  /* 0xff80000038347808 */ /* 0x000fe20000000000 */
[----:B------:R-:W-:Y:S01]  /*1a030*/  VIADD R56, R5, 0xa9 ;  /* 0x000000a905387836 */ /* 0x000fe20000000000 */
[----:B------:R-:W-:Y:S01]  /*1a040*/  ISETP.GE.AND P0, PT, R27, R180, PT ;  /* 0x000000b41b00720c */ /* 0x000fe20003f06270 */
[----:B------:R-:W-:Y:S01]  /*1a050*/  FFMA.FTZ R80, -R191, R12, R80 ;  /* 0x0000000cbf507223 */ /* 0x000fe20000010150 */
[----:B------:R-:W-:Y:S02]  /*1a060*/  IADD3 R12, PT, PT, R178, -0xa1, -R113 ;  /* 0xffffff5fb20c7810 */ /* 0x000fe40007ffe871 */
[----:B------:R-:W-:Y:S01]  /*1a070*/  FSEL R164, R57, -INF , P0 ;  /* 0xff80000039a47808 */ /* 0x000fe20000000000 */
[----:B------:R-:W-:Y:S01]  /*1a080*/  IMAD.MOV.U32 R57, RZ, RZ, R40 ;  /* 0x000000ffff397224 */ /* 0x000fe200078e0028 */
[-C--:B------:R-:W-:Y:S01]  /*1a090*/  ISETP.GE.AND P0, PT, R116, R177.reuse, PT ;  /* 0x000000b17400720c */ /* 0x080fe20003f06270 */
[C---:B------:R-:W-:Y:S01]  /*1a0a0*/  VIADD R40, R5.reuse, 0xb9 ;  /* 0x000000b905287836 */ /* 0x040fe20000000000 */
[----:B------:R-:W-:Y:S01]  /*1a0b0*/  IABS R12, R12 ;  /* 0x0000000c000c7213 */ /* 0x000fe20000000000 */
[C---:B------:R-:W-:Y:S01]  /*1a0c0*/  VIADD R116, R5.reuse, 0x81 ;  /* 0x0000008105747836 */ /* 0x040fe20000000000 */
[----:B------:R-:W-:Y:S02]  /*1a0d0*/  FSEL R168, R154, -INF , P0 ;  /* 0xff8000009aa87808 */ /* 0x000fe40000000000 */
[-C--:B------:R-:W-:Y:S01]  /*1a0e0*/  ISETP.GE.AND P0, PT, R26, R177.reuse, PT ;  /* 0x000000b11a00720c */ /* 0x080fe20003f06270 */
[----:B------:R-:W-:Y:S01]  /*1a0f0*/  VIADD R26, R5, 0x79 ;  /* 0x00000079051a7836 */ /* 0x000fe20000000000 */
[----:B------:R-:W-:Y:S02]  /*1a100*/  I2FP.F32.S32 R12, R12 ;  /* 0x0000000c000c7245 */ /* 0x000fe40000201400 */
[----:B------:R-:W-:Y:S01]  /*1a110*/  FSEL R157, R51, -INF , P0 ;  /* 0xff800000339d7808 */ /* 0x000fe20000000000 */
[----:B------:R-:W-:Y:S01]  /*1a120*/  IMAD.MOV.U32 R51, RZ, RZ, R19 ;  /* 0x000000ffff337224 */ /* 0x000fe200078e0013 */
[----:B------:R-:W-:Y:S01]  /*1a130*/  ISETP.GE.AND P0, PT, R252, R180, PT ;  /* 0x000000b4fc00720c */ /* 0x000fe20003f06270 */
[----:B------:R-:W-:Y:S01]  /*1a140*/  FFMA.FTZ R85, -R191, R12, R85 ;  /* 0x0000000cbf557223 */ /* 0x000fe20000010155 */
[----:B------:R-:W-:Y:S02]  /*1a150*/  IADD3 R12, PT, PT, R178, -0xa8, -R113 ;  /* 0xffffff58b20c7810 */ /* 0x000fe40007ffe871 */
[----:B------:R-:W-:Y:S01]  /*1a160*/  FSEL R187, R60, -INF , P0 ;  /* 0xff8000003cbb7808 */ /* 0x000fe20000000000 */
[----:B------:R-:W-:Y:S01]  /*1a170*/  IMAD.MOV.U32 R60, RZ, RZ, R41 ;  /* 0x000000ffff3c7224 */ /* 0x000fe200078e0029 */
[----:B------:R-:W-:Y:S01]  /*1a180*/  ISETP.GE.AND P0, PT, R122, R180, PT ;  /* 0x000000b47a00720c */ /* 0x000fe20003f06270 */
[----:B------:R-:W-:Y:S01]  /*1a190*/  VIADD R41, R5, 0xb8 ;  /* 0x000000b805297836 */ /* 0x000fe20000000000 */
[----:B------:R-:W-:Y:S02]  /*1a1a0*/  IABS R12, R12 ;  /* 0x0000000c000c7213 */ /* 0x000fe40000000000 */
[----:B------:R-:W-:Y:S01]  /*1a1b0*/  FSEL R35, R61, -INF , P0 ;  /* 0xff8000003d237808 */ /* 0x000fe20000000000 */
[----:B------:R-:W-:Y:S01]  /*1a1c0*/  IMAD.MOV.U32 R61, RZ, RZ, R226 ;  /* 0x000000ffff3d7224 */ /* 0x000fe200078e00e2 */
[-C--:B------:R-:W-:Y:S02]  /*1a1d0*/  ISETP.GE.AND P0, PT, R30, R177.reuse, PT ;  /* 0x000000b11e00720c */ /* 0x080fe40003f06270 */
[----:B------:R-:W-:Y:S02]  /*1a1e0*/  I2FP.F32.S32 R12, R12 ;  /* 0x0000000c000c7245 */ /* 0x000fe40000201400 */
[----:B------:R-:W-:Y:S02]  /*1a1f0*/  FSEL R38, R54, -INF , P0 ;  /* 0xff80000036267808 */ /* 0x000fe40000000000 */
[-C--:B------:R-:W-:Y:S01]  /*1a200*/  ISETP.GE.AND P0, PT, R158, R177.reuse, PT ;  /* 0x000000b19e00720c */ /* 0x080fe20003f06270 */
[----:B------:R-:W-:Y:S01]  /*1a210*/  FFMA.FTZ R88, -R191, R12, R88 ;  /* 0x0000000cbf587223 */ /* 0x000fe20000010158 */
[----:B------:R-:W-:Y:S02]  /*1a220*/  IADD3 R12, PT, PT, R156, -0x99, -R113 ;  /* 0xffffff679c0c7810 */ /* 0x000fe40007ffe871 */
[----:B------:R-:W-:Y:S01]  /*1a230*/  FSEL R131, R55, -INF , P0 ;  /* 0xff80000037837808 */ /* 0x000fe20000000000 */
[----:B------:R-:W-:Y:S01]  /*1a240*/  IMAD.MOV.U32 R55, RZ, RZ, R115 ;  /* 0x000000ffff377224 */ /* 0x000fe200078e0073 */
[----:B------:R-:W-:Y:S02]  /*1a250*/  ISETP.GE.AND P0, PT, R248, R180, PT ;  /* 0x000000b4f800720c */ /* 0x000fe40003f06270 */
[----:B------:R-:W-:Y:S02]  /*1a260*/  IABS R12, R12 ;  /* 0x0000000c000c7213 */ /* 0x000fe40000000000 */
[----:B------:R-:W-:Y:S01]  /*1a270*/  FSEL R30, R64, -INF , P0 ;  /* 0xff800000401e7808 */ /* 0x000fe20000000000 */
[----:B------:R-:W-:Y:S01]  /*1a280*/  IMAD.MOV.U32 R64, RZ, RZ, R125 ;  /* 0x000000ffff407224 */ /* 0x000fe200078e007d */
[----:B------:R-:W-:Y:S02]  /*1a290*/  I2FP.F32.S32 R12, R12 ;  /* 0x0000000c000c7245 */ /* 0x000fe40000201400 */
[----:B------:R-:W-:Y:S02]  /*1a2a0*/  ISETP.GE.AND P0, PT, R26, R180, PT ;  /* 0x000000b41a00720c */ /* 0x000fe40003f06270 */
[----:B------:R-:W-:Y:S01]  /*1a2b0*/  I2FP.F32.S32 R18, R18 ;  /* 0x0000001200127245 */ /* 0x000fe20000201400 */
[----:B------:R-:W-:Y:S01]  /*1a2c0*/  FFMA.FTZ R83, -R191, R12, R83 ;  /* 0x0000000cbf537223 */ /* 0x000fe20000010153 */
[----:B------:R-:W-:Y:S01]  /*1a2d0*/  FSEL R34, R65, -INF , P0 ;  /* 0xff80000041227808 */ /* 0x000fe20000000000 */
[----:B------:R-:W-:Y:S01]  /*1a2e0*/  IMAD.MOV.U32 R65, RZ, RZ, R130 ;  /* 0x000000ffff417224 */ /* 0x000fe200078e0082 */
[-C--:B------:R-:W-:Y:S01]  /*1a2f0*/  ISETP.GE.AND P0, PT, R29, R177.reuse, PT ;  /* 0x000000b11d00720c */ /* 0x080fe20003f06270 */
[C---:B------:R-:W-:Y:S01]  /*1a300*/  VIADD R130, R5.reuse, 0xa1 ;  /* 0x000000a105827836 */ /* 0x040fe20000000000 */
[----:B------:R-:W-:Y:S01]  /*1a310*/  IADD3 R12, PT, PT, R156, -0xa0, -R113 ;  /* 0xffffff609c0c7810 */ /* 0x000fe20007ffe871 */
[----:B------:R-:W-:Y:S01]  /*1a320*/  IMAD.MOV.U32 R29, RZ, RZ, R228 ;  /* 0x000000ffff1d7224 */ /* 0x000fe200078e00e4 */
[----:B------:R-:W-:Y:S01]  /*1a330*/  FSEL R251, R58, -INF , P0 ;  /* 0xff8000003afb7808 */ /* 0x000fe20000000000 */
[----:B------:R-:W-:Y:S01]  /*1a340*/  IMAD.MOV.U32 R58, RZ, RZ, R35 ;  /* 0x000000ffff3a7224 */ /* 0x000fe200078e0023 */
[----:B------:R-:W-:Y:S01]  /*1a350*/  IABS R12, R12 ;  /* 0x0000000c000c7213 */ /* 0x000fe20000000000 */
[----:B------:R-:W-:Y:S01]  /*1a360*/  VIADD R35, R5, 0xc9 ;  /* 0x000000c905237836 */ /* 0x000fe20000000000 */
[-C--:B------:R-:W-:Y:S01]  /*1a370*/  ISETP.GE.AND P0, PT, R27, R177.reuse, PT ;  /* 0x000000b11b00720c */ /* 0x080fe20003f06270 */
[----:B------:R-:W-:Y:S01]  /*1a380*/  VIADD R228, R5, 0x99 ;  /* 0x0000009905e47836 */ /* 0x000fe20000000000 */
[----:B------:R-:W-:Y:S01]  /*1a390*/  I2FP.F32.S32 R12, R12 ;  /* 0x0000000c000c7245 */ /* 0x000fe20000201400 */
[----:B------:R-:W-:Y:S01]  /*1a3a0*/  FFMA.FTZ R216, -R191, R18, R216 ;  /* 0x00000012bfd87223 */ /* 0x000fe200000101d8 */
[----:B------:R-:W-:Y:S01]  /*1a3b0*/  FSEL R250, R59, -INF , P0 ;  /* 0xff8000003bfa7808 */ /* 0x000fe20000000000 */
[----:B------:R-:W-:Y:S01]  /*1a3c0*/  IMAD.MOV.U32 R59, RZ, RZ, R127 ;  /* 0x000000ffff3b7224 */ /* 0x000fe200078e007f */
[----:B------:R-:W-:Y:S01]  /*1a3d0*/  ISETP.GE.AND P0, PT, R243, R180, PT ;  /* 0x000000b4f300720c */ /* 0x000fe20003f06270 */
[----:B------:R-:W-:Y:S01]  /*1a3e0*/  FFMA.FTZ R86, -R191, R12, R86 ;  /* 0x0000000cbf567223 */ /* 0x000fe20000010156 */
[----:B------:R-:W-:Y:S02]  /*1a3f0*/  IADD3 R12, PT, PT, R178, -0xb9, -R113 ;  /* 0xffffff47b20c7810 */ /* 0x000fe40007ffe871 */
[----:B------:R-:W-:Y:S01]  /*1a400*/  FSEL R249, R68, -INF , P0 ;  /* 0xff80000044f97808 */ /* 0x000fe20000000000 */
[----:B------:R-:W-:Y:S01]  /*1a410*/  IMAD.MOV.U32 R68, RZ, RZ, R129 ;  /* 0x000000ffff447224 */ /* 0x000fe200078e0081 */
[----:B------:R-:W-:Y:S02]  /*1a420*/  ISETP.GE.AND P0, PT, R116, R180, PT ;  /* 0x000000b47400720c */ /* 0x000fe40003f06270 */
[----:B------:R-:W-:Y:S02]  /*1a430*/  IABS R12, R12 ;  /* 0x0000000c000c7213 */ /* 0x000fe40000000000 */
[----:B------:R-:W-:Y:S02]  /*1a440*/  FSEL R247, R69, -INF , P0 ;  /* 0xff80000045f77808 */ /* 0x000fe40000000000 */
[-C--:B------:R-:W-:Y:S02]  /*1a450*/  ISETP.GE.AND P0, PT, R252, R177.reuse, PT ;  /* 0x000000b1fc00720c */ /* 0x080fe40003f06270 */
[----:B------:R-:W-:Y:S02]  /*1a460*/  I2FP.F32.S32 R12, R12 ;  /* 0x0000000c000c7245 */ /* 0x000fe40000201400 */
[----:B------:R-:W-:Y:S01]  /*1a470*/  FSEL R246, R62, -INF , P0 ;  /* 0xff8000003ef67808 */ /* 0x000fe20000000000 */
[----:B------:R-:W-:Y:S01]  /*1a480*/  IMAD.MOV.U32 R62, RZ, RZ, R119 ;  /* 0x000000ffff3e7224 */ /* 0x000fe200078e0077 */
[-C--:B------:R-:W-:Y:S01]  /*1a490*/  ISETP.GE.AND P0, PT, R122, R177.reuse, PT ;  /* 0x000000b17a00720c */ /* 0x080fe20003f06270 */
[----:B------:R-:W-:Y:S01]  /*1a4a0*/  FFMA.FTZ R223, -R191, R12, R223 ;  /* 0x0000000cbfdf7223 */ /* 0x000fe200000101df */
[----:B------:R-:W-:Y:S02]  /*1a4b0*/  IADD3 R12, PT, PT, R156, -0xa9, -R113 ;  /* 0xffffff579c0c7810 */ /* 0x000fe40007ffe871 */
[----:B------:R-:W-:Y:S01]  /*1a4c0*/  FSEL R119, R63, -INF , P0 ;  /* 0xff8000003f777808 */ /* 0x000fe20000000000 */
[----:B------:R-:W-:Y:S01]  /*1a4d0*/  IMAD.MOV.U32 R63, RZ, RZ, R38 ;  /* 0x000000ffff3f7224 */ /* 0x000fe200078e0026 */
[----:B------:R-:W-:Y:S01]  /*1a4e0*/  ISETP.GE.AND P0, PT, R239, R180, PT ;  /* 0x000000b4ef00720c */ /* 0x000fe20003f06270 */
[----:B------:R-:W-:Y:S01]  /*1a4f0*/  VIADD R38, R5, 0xc1 ;  /* 0x000000c105267836 */ /* 0x000fe20000000000 */
[----:B------:R-:W-:Y:S02]  /*1a500*/  IABS R12, R12 ;  /* 0x0000000c000c7213 */ /* 0x000fe40000000000 */
[----:B------:R-:W-:Y:S02]  /*1a510*/  FSEL R245, R72, -INF , P0 ;  /* 0xff80000048f57808 */ /* 0x000fe40000000000 */
[----:B------:R-:W-:Y:S02]  /*1a520*/  ISETP.GE.AND P0, PT, R111, R180, PT ;  /* 0x000000b46f00720c */ /* 0x000fe40003f06270 */
[----:B------:R-:W-:Y:S02]  /*1a530*/  I2FP.F32.S32 R12, R12 ;  /* 0x0000000c000c7245 */ /* 0x000fe40000201400 */
[----:B------:R-:W-:Y:S02]  /*1a540*/  FSEL R244, R73, -INF , P0 ;  /* 0xff80000049f47808 */ /* 0x000fe40000000000 */
[-C--:B------:R-:W-:Y:S01]  /*1a550*/  ISETP.GE.AND P0, PT, R248, R177.reuse, PT ;  /* 0x000000b1f800720c */ /* 0x080fe20003f06270 */
[----:B------:R-:W-:Y:S01]  /*1a560*/  FFMA.FTZ R91, -R191, R12, R91 ;  /* 0x0000000cbf5b7223 */ /* 0x000fe2000001015b */
[----:B------:R-:W-:Y:S02]  /*1a570*/  IADD3 R12, PT, PT, R156, -0xb1, -R113 ;  /* 0xffffff4f9c0c7810 */ /* 0x000fe40007ffe871 */
[----:B------:R-:W-:Y:S01]  /*1a580*/  FSEL R242, R66, -INF , P0 ;  /* 0xff80000042f27808 */ /* 0x000fe20000000000 */
[----:B------:R-:W-:Y:S01]  /*1a590*/  IMAD.MOV.U32 R66, RZ, RZ, R36 ;  /* 0x000000ffff427224 */ /* 0x000fe200078e0024 */
[-C--:B------:R-:W-:Y:S01]  /*1a5a0*/  ISETP.GE.AND P0, PT, R26, R177.reuse, PT ;  /* 0x000000b11a00720c */ /* 0x080fe20003f06270 */
[----:B------:R-:W-:Y:S01]  /*1a5b0*/  IMAD.MOV.U32 R36, RZ, RZ, R126 ;  /* 0x000000ffff247224 */ /* 0x000fe200078e007e */
[----:B------:R-:W-:Y:S01]  /*1a5c0*/  IABS R12, R12 ;  /* 0x0000000c000c7213 */ /* 0x000fe20000000000 */
[----:B------:R-:W-:Y:S01]  /*1a5d0*/  VIADD R126, R5, 0xa8 ;  /* 0x000000a8057e7836 */ /* 0x000fe20000000000 */
[----:B------:R-:W-:Y:S01]  /*1a5e0*/  FSEL R115, R67, -INF , P0 ;  /* 0xff80000043737808 */ /* 0x000fe20000000000 */
[----:B------:R-:W-:Y:S01]  /*1a5f0*/  IMAD.MOV.U32 R67, RZ, RZ, R34 ;  /* 0x000000ffff437224 */ /* 0x000fe200078e0022 */
[----:B------:R-:W-:Y:S01]  /*1a600*/  ISETP.GE.AND P0, PT, R234, R180, PT ;  /* 0x000000b4ea00720c */ /* 0x000fe20003f06270 */
[----:B------:R-:W-:Y:S01]  /*1a610*/  VIADD R34, R5, 0xd0 ;  /* 0x000000d005227836 */ /* 0x000fe20000000000 */
        /* <DEDUP_REMOVED lines=9> */
[----:B------:R-:W-:Y:S02]  /*1a6b0*/  I2FP.F32.S32 R12, R12 ;  /* 0x0000000c000c7245 */ /* 0x000fe40000201400 */
[-C--:B------:R-:W-:Y:S02]  /*1a6c0*/  ISETP.GE.AND P0, PT, R116, R177.reuse, PT ;  /* 0x000000b17400720c */ /* 0x080fe40003f06270 */
[--C-:B------:R-:W-:Y:S01]  /*1a6d0*/  IADD3 R72, PT, PT, R156, -0xd0, -R113.reuse ;  /* 0xffffff309c487810 */ /* 0x100fe20007ffe871 */
[----:B------:R-:W-:Y:S01]  /*1a6e0*/  FFMA.FTZ R96, -R191, R12, R96 ;  /* 0x0000000cbf607223 */ /* 0x000fe20000010160 */
[----:B------:R-:W-:Y:S01]  /*1a6f0*/  FSEL R237, R71, -INF , P0 ;  /* 0xff80000047ed7808 */ /* 0x000fe20000000000 */
[----:B------:R-:W-:Y:S01]  /*1a700*/  IMAD.MOV.U32 R71, RZ, RZ, R32 ;  /* 0x000000ffff477224 */ /* 0x000fe200078e0020 */
[----:B------:R-:W-:Y:S01]  /*1a710*/  ISETP.GE.AND P0, PT, R230, R180, PT ;  /* 0x000000b4e600720c */ /* 0x000fe20003f06270 */
[----:B------:R-:W-:Y:S01]  /*1a720*/  VIADD R32, R5, 0xd8 ;  /* 0x000000d805207836 */ /* 0x000fe20000000000 */
[----:B------:R-:W-:Y:S02]  /*1a730*/  IADD3 R12, PT, PT, R178, -0xd0, -R113 ;  /* 0xffffff30b20c7810 */ /* 0x000fe40007ffe871 */
[----:B------:R-:W-:Y:S02]  /*1a740*/  FSEL R236, R80, -INF , P0 ;  /* 0xff80000050ec7808 */ /* 0x000fe40000000000 */
[----:B------:R-:W-:Y:S02]  /*1a750*/  IABS R12, R12 ;  /* 0x0000000c000c7213 */ /* 0x000fe40000000000 */
[----:B------:R-:W-:Y:S02]  /*1a760*/  ISETP.GE.AND P0, PT, R228, R180, PT ;  /* 0x000000b4e400720c */ /* 0x000fe40003f06270 */
[----:B------:R-:W-:Y:S02]  /*1a770*/  I2FP.F32.S32 R12, R12 ;  /* 0x0000000c000c7245 */ /* 0x000fe40000201400 */
[----:B------:R-:W-:Y:S02]  /*1a780*/  FSEL R235, R81, -INF , P0 ;  /* 0xff80000051eb7808 */ /* 0x000fe40000000000 */
[-C--:B------:R-:W-:Y:S01]  /*1a790*/  ISETP.GE.AND P0, PT, R239, R177.reuse, PT ;  /* 0x000000b1ef00720c */ /* 0x080fe20003f06270 */
[----:B------:R-:W-:Y:S01]  /*1a7a0*/  FFMA.FTZ R12, -R191, R12, R155 ;  /* 0x0000000cbf0c7223 */ /* 0x000fe2000001019b */
[----:B------:R-:W-:Y:S01]  /*1a7b0*/  IABS R72, R72 ;  /* 0x0000004800487213 */ /* 0x000fe20000000000 */
[----:B------:R-:W-:Y:S01]  /*1a7c0*/  VIADD R155, R5, 0xa0 ;  /* 0x000000a0059b7836 */ /* 0x000fe20000000000 */
[----:B------:R-:W-:Y:S02]  /*1a7d0*/  FSEL R233, R74, -INF , P0 ;  /* 0xff8000004ae97808 */ /* 0x000fe40000000000 */
[-C--:B------:R-:W-:Y:S02]  /*1a7e0*/  ISETP.GE.AND P0, PT, R111, R177.reuse, PT ;  /* 0x000000b16f00720c */ /* 0x080fe40003f06270 */
[----:B------:R-:W-:Y:S02]  /*1a7f0*/  I2FP.F32.S32 R72, R72 ;  /* 0x0000004800487245 */ /* 0x000fe40000201400 */
[----:B------:R-:W-:Y:S01]  /*1a800*/  FSEL R231, R75, -INF , P0 ;  /* 0xff8000004be77808 */ /* 0x000fe20000000000 */
[----:B------:R-:W-:Y:S01]  /*1a810*/  IMAD.MOV.U32 R75, RZ, RZ, R31 ;  /* 0x000000ffff4b7224 */ /* 0x000fe200078e001f */
[----:B------:R-:W-:Y:S01]  /*1a820*/  ISETP.GE.AND P0, PT, R155, R180, PT ;  /* 0x000000b49b00720c */ /* 0x000fe20003f06270 */
[----:B------:R-:W-:Y:S01]  /*1a830*/  FFMA.FTZ R72, -R191, R72, R103 ;  /* 0x00000048bf487223 */ /* 0x000fe20000010167 */
[----:B------:R-:W-:Y:S01]  /*1a840*/  IADD3 R18, PT, PT, R178, -0xc8, -R113 ;  /* 0xffffff38b2127810 */ /* 0x000fe20007ffe871 */
[----:B------:R-:W-:Y:S01]  /*1a850*/  VIADD R31, R5, 0xd9 ;  /* 0x000000d9051f7836 */ /* 0x000fe20000000000 */
[----:B------:R-:W-:Y:S02]  /*1a860*/  FSEL R229, R84, -INF , P0 ;  /* 0xff80000054e57808 */ /* 0x000fe40000000000 */
[----:B------:R-:W-:Y:S02]  /*1a870*/  ISETP.GE.AND P0, PT, R130, R180, PT ;  /* 0x000000b48200720c */ /* 0x000fe40003f06270 */
[----:B------:R-:W-:Y:S02]  /*1a880*/  IABS R18, R18 ;  /* 0x0000001200127213 */ /* 0x000fe40000000000 */
[----:B------:R-:W-:Y:S02]  /*1a890*/  FSEL R227, R85, -INF , P0 ;  /* 0xff80000055e37808 */ /* 0x000fe40000000000 */
[-C--:B------:R-:W-:Y:S02]  /*1a8a0*/  ISETP.GE.AND P0, PT, R234, R177.reuse, PT ;  /* 0x000000b1ea00720c */ /* 0x080fe40003f06270 */
[----:B------:R-:W-:Y:S02]  /*1a8b0*/  I2FP.F32.S32 R18, R18 ;  /* 0x0000001200127245 */ /* 0x000fe40000201400 */
[----:B------:R-:W-:Y:S02]  /*1a8c0*/  FSEL R226, R78, -INF , P0 ;  /* 0xff8000004ee27808 */ /* 0x000fe40000000000 */
[-C--:B------:R-:W-:Y:S01]  /*1a8d0*/  ISETP.GE.AND P0, PT, R232, R177.reuse, PT ;  /* 0x000000b1e800720c */ /* 0x080fe20003f06270 */
[----:B------:R-:W-:Y:S01]  /*1a8e0*/  FFMA.FTZ R221, -R191, R18, R221 ;  /* 0x00000012bfdd7223 */ /* 0x000fe200000101dd */
[--C-:B------:R-:W-:Y:S02]  /*1a8f0*/  IADD3 R18, PT, PT, R156, -0xb9, -R113.reuse ;  /* 0xffffff479c127810 */ /* 0x100fe40007ffe871 */
[----:B------:R-:W-:Y:S02]  /*1a900*/  FSEL R103, R79, -INF , P0 ;  /* 0xff8000004f677808 */ /* 0x000fe40000000000 */
[-C--:B------:R-:W-:Y:S02]  /*1a910*/  ISETP.GE.AND P0, PT, R126, R180.reuse, PT ;  /* 0x000000b47e00720c */ /* 0x080fe40003f06270 */
[----:B------:R-:W-:Y:S02]  /*1a920*/  IADD3 R15, PT, PT, R156, -0xa8, -R113 ;  /* 0xffffff589c0f7810 */ /* 0x000fe40007ffe871 */
[----:B------:R-:W-:Y:S02]  /*1a930*/  FSEL R154, R88, -INF , P0 ;  /* 0xff800000589a7808 */ /* 0x000fe40000000000 */
[----:B------:R-:W-:Y:S02]  /*1a940*/  ISETP.GE.AND P0, PT, R56, R180, PT ;  /* 0x000000b43800720c */ /* 0x000fe40003f06270 */
[----:B------:R-:W-:Y:S02]  /*1a950*/  IABS R18, R18 ;  /* 0x0000001200127213 */ /* 0x000fe40000000000 */
[----:B------:R-:W-:Y:S02]  /*1a960*/  FSEL R129, R89, -INF , P0 ;  /* 0xff80000059817808 */ /* 0x000fe40000000000 */
[----:B------:R-:W-:Y:S02]  /*1a970*/  ISETP.GE.AND P0, PT, R230, R177, PT ;  /* 0x000000b1e600720c */ /* 0x000fe40003f06270 */
[----:B------:R-:W-:Y:S02]  /*1a980*/  IABS R15, R15 ;  /* 0x0000000f000f7213 */ /* 0x000fe40000000000 */
[----:B------:R-:W-:Y:S02]  /*1a990*/  FSEL R128, R82, -INF , P0 ;  /* 0xff80000052807808 */ /* 0x000fe40000000000 */
[----:B------:R-:W-:Y:S02]  /*1a9a0*/  ISETP.GE.AND P0, PT, R228, R177, PT ;  /* 0x000000b1e400720c */ /* 0x000fe40003f06270 */
[----:B------:R-:W-:Y:S02]  /*1a9b0*/  I2FP.F32.S32 R18, R18 ;  /* 0x0000001200127245 */ /* 0x000fe40000201400 */
[----:B------:R-:W-:Y:S02]  /*1a9c0*/  FSEL R127, R83, -INF , P0 ;  /* 0xff800000537f7808 */ /* 0x000fe40000000000 */
[----:B------:R-:W-:Y:S01]  /*1a9d0*/  ISETP.GE.AND P0, PT, R48, R180, PT ;  /* 0x000000b43000720c */ /* 0x000fe20003f06270 */
[----:B------:R-:W-:Y:S01]  /*1a9e0*/  FFMA.FTZ R97, -R191, R18, R97 ;  /* 0x00000012bf617223 */ /* 0x000fe20000010161 */
[----:B------:R-:W-:Y:S02]  /*1a9f0*/  I2FP.F32.S32 R15, R15 ;  /* 0x0000000f000f7245 */ /* 0x000fe40000201400 */
[----:B------:R-:W-:Y:S02]  /*1aa00*/  FSEL R125, R92, -INF , P0 ;  /* 0xff8000005c7d7808 */ /* 0x000fe40000000000 */
[----:B------:R-:W-:Y:S01]  /*1aa10*/  ISETP.GE.AND P0, PT, R43, R180, PT ;  /* 0x000000b42b00720c */ /* 0x000fe20003f06270 */
[----:B------:R-:W-:Y:S01]  /*1aa20*/  FFMA.FTZ R90, -R191, R15, R90 ;  /* 0x0000000fbf5a7223 */ /* 0x000fe2000001015a */
[----:B------:R-:W-:Y:S02]  /*1aa30*/  IADD3 R18, PT, PT, R156, -0xc1, -R113 ;  /* 0xffffff3f9c127810 */ /* 0x000fe40007ffe871 */
[----:B------:R-:W-:Y:S01]  /*1aa40*/  FSEL R89, R93, -INF , P0 ;  /* 0xff8000005d597808 */ /* 0x000fe20000000000 */
[----:B------:R-:W-:Y:S01]  /*1aa50*/  IMAD.MOV.U32 R93, RZ, RZ, R67 ;  /* 0x000000ffff5d7224 */ /* 0x000fe200078e0043 */
[-C--:B------:R-:W-:Y:S01]  /*1aa60*/  ISETP.GE.AND P0, PT, R155, R177.reuse, PT ;  /* 0x000000b19b00720c */ /* 0x080fe20003f06270 */
[----:B------:R-:W-:Y:S01]  /*1aa70*/  IMAD.MOV.U32 R67, RZ, RZ, R68 ;  /* 0x000000ffff437224 */ /* 0x000fe200078e0044 */
[----:B------:R-:W-:Y:S01]  /*1aa80*/  IABS R18, R18 ;  /* 0x0000001200127213 */ /* 0x000fe20000000000 */
[----:B------:R-:W-:Y:S01]  /*1aa90*/  IMAD.MOV.U32 R68, RZ, RZ, R61 ;  /* 0x000000ffff447224 */ /* 0x000fe200078e003d */
[----:B------:R-:W-:Y:S01]  /*1aaa0*/  FSEL R54, R86, -INF , P0 ;  /* 0xff80000056367808 */ /* 0x000fe20000000000 */
[----:B------:R-:W-:Y:S01]  /*1aab0*/  IMAD.MOV.U32 R61, RZ, RZ, R51 ;  /* 0x000000ffff3d7224 */ /* 0x000fe200078e0033 */
[----:B------:R-:W-:Y:S01]  /*1aac0*/  ISETP.GE.AND P0, PT, R130, R177, PT ;  /* 0x000000b18200720c */ /* 0x000fe20003f06270 */
[----:B------:R-:W-:Y:S01]  /*1aad0*/  IMAD.MOV.U32 R51, RZ, RZ, R28 ;  /* 0x000000ffff337224 */ /* 0x000fe200078e001c */
[----:B------:R-:W-:Y:S01]  /*1aae0*/  I2FP.F32.S32 R18, R18 ;  /* 0x0000001200127245 */ /* 0x000fe20000201400 */
[----:B------:R-:W-:Y:S01]  /*1aaf0*/  VIADD R28, R5, 0xe8 ;  /* 0x000000e8051c7836 */ /* 0x000fe20000000000 */
[----:B------:R-:W-:Y:S02]  /*1ab00*/  FSEL R49, R87, -INF , P0 ;  /* 0xff80000057317808 */ /* 0x000fe40000000000 */
[----:B------:R-:W-:Y:S01]  /*1ab10*/  ISETP.GE.AND P0, PT, R41, R180, PT ;  /* 0x000000b42900720c */ /* 0x000fe20003f06270 */
[----:B------:R-:W-:Y:S01]  /*1ab20*/  FFMA.FTZ R99, -R191, R18, R99 ;  /* 0x00000012bf637223 */ /* 0x000fe20000010163 */
[----:B------:R-:W-:Y:S02]  /*1ab30*/  IADD3 R15, PT, PT, R156, -0xb0, -R113 ;  /* 0xffffff509c0f7810 */ /* 0x000fe40007ffe871 */
[----:B------:R-:W-:Y:S02]  /*1ab40*/  FSEL R86, R14, -INF , P0 ;  /* 0xff8000000e567808 */ /* 0x000fe40000000000 */
[-C--:B------:R-:W-:Y:S02]  /*1ab50*/  ISETP.GE.AND P0, PT, R40, R180.reuse, PT ;  /* 0x000000b42800720c */ /* 0x080fe40003f06270 */
[----:B------:R-:W-:Y:S02]  /*1ab60*/  IABS R15, R15 ;  /* 0x0000000f000f7213 */ /* 0x000fe40000000000 */
[----:B------:R-:W-:Y:S01]  /*1ab70*/  FSEL R85, R223, -INF , P0 ;  /* 0xff800000df557808 */ /* 0x000fe20000000000 */
[----:B------:R-:W-:Y:S01]  /*1ab80*/  IMAD.MOV.U32 R223, RZ, RZ, R63 ;  /* 0x000000ffffdf7224 */ /* 0x000fe200078e003f */
        /* <DEDUP_REMOVED lines=12> */
[----:B------:R-:W-:Y:S02]  /*1ac50*/  IABS R18, R18 ;  /* 0x0000001200127213 */ /* 0x000fe40000000000 */
[----:B------:R-:W-:Y:S02]  /*1ac60*/  FSEL R82, R13, -INF , P0 ;  /* 0xff8000000d527808 */ /* 0x000fe40000000000 */
[----:B------:R-:W-:Y:S02]  /*1ac70*/  ISETP.GE.AND P0, PT, R38, R180, PT ;  /* 0x000000b42600720c */ /* 0x000fe40003f06270 */
[----:B------:R-:W-:Y:S02]  /*1ac80*/  I2FP.F32.S32 R18, R18 ;  /* 0x0000001200127245 */ /* 0x000fe40000201400 */
[----:B------:R-:W-:Y:S01]  /*1ac90*/  FSEL R81, R216, -INF , P0 ;  /* 0xff800000d8517808 */ /* 0x000fe20000000000 */
[----:B------:R-:W-:Y:S01]  /*1aca0*/  IMAD.MOV.U32 R216, RZ, RZ, R55 ;  /* 0x000000ffffd87224 */ /* 0x000fe200078e0037 */
[--C-:B------:R-:W-:Y:S01]  /*1acb0*/  IADD3 R15, PT, PT, R178, -0xc9, -R113.reuse ;  /* 0xffffff37b20f7810 */ /* 0x100fe20007ffe871 */
[----:B------:R-:W-:Y:S01]  /*1acc0*/  FFMA.FTZ R100, -R191, R18, R100 ;  /* 0x00000012bf647223 */ /* 0x000fe20000010164 */
[----:B------:R-:W-:Y:S02]  /*1acd0*/  ISETP.GE.AND P0, PT, R48, R177, PT ;  /* 0x000000b13000720c */ /* 0x000fe40003f06270 */
[----:B------:R-:W-:Y:S02]  /*1ace0*/  IABS R15, R15 ;  /* 0x0000000f000f7213 */ /* 0x000fe40000000000 */
[----:B------:R-:W-:Y:S02]  /*1acf0*/  IADD3 R18, PT, PT, R178, -0xe0, -R113 ;  /* 0xffffff20b2127810 */ /* 0x000fe40007ffe871 */
[----:B------:R-:W-:Y:S01]  /*1ad00*/  FSEL R88, R94, -INF , P0 ;  /* 0xff8000005e587808 */ /* 0x000fe20000000000 */
[----:B------:R-:W-:Y:S01]  /*1ad10*/  IMAD.MOV.U32 R94, RZ, RZ, R223 ;  /* 0x000000ffff5e7224 */ /* 0x000fe200078e00df */
[----:B------:R-:W-:Y:S01]  /*1ad20*/  ISETP.GE.AND P0, PT, R43, R177, PT ;  /* 0x000000b12b00720c */ /* 0x000fe20003f06270 */
[----:B------:R-:W-:Y:S01]  /*1ad30*/  IMAD.MOV.U32 R223, RZ, RZ, R58 ;  /* 0x000000ffffdf7224 */ /* 0x000fe200078e003a */
[----:B------:R-:W-:Y:S02]  /*1ad40*/  I2FP.F32.S32 R15, R15 ;  /* 0x0000000f000f7245 */ /* 0x000fe40000201400 */
[----:B------:R-:W-:Y:S02]  /*1ad50*/  IABS R18, R18 ;  /* 0x0000001200127213 */ /* 0x000fe40000000000 */
[----:B------:R-:W-:Y:S01]  /*1ad60*/  FSEL R87, R95, -INF , P0 ;  /* 0xff8000005f577808 */ /* 0x000fe20000000000 */
[----:B------:R-:W-:Y:S01]  /*1ad70*/  IMAD.MOV.U32 R95, RZ, RZ, R22 ;  /* 0x000000ffff5f7224 */ /* 0x000fe200078e0016 */
[----:B------:R-:W-:Y:S01]  /*1ad80*/  ISETP.GE.AND P0, PT, R37, R180, PT ;  /* 0x000000b42500720c */ /* 0x000fe20003f06270 */
[----:B------:R-:W-:Y:S01]  /*1ad90*/  FFMA.FTZ R214, -R191, R15, R214 ;  /* 0x0000000fbfd67223 */ /* 0x000fe200000101d6 */
[----:B------:R-:W-:Y:S02]  /*1ada0*/  I2FP.F32.S32 R18, R18 ;  /* 0x0000001200127245 */ /* 0x000fe40000201400 */
[C---:B------:R-:W-:Y:S02]  /*1adb0*/  IADD3 R15, PT, PT, R178.reuse, -0xd1, -R113 ;  /* 0xffffff2fb20f7810 */ /* 0x040fe40007ffe871 */
[----:B------:R-:W-:Y:S01]  /*1adc0*/  FSEL R78, R221, -INF , P0 ;  /* 0xff800000dd4e7808 */ /* 0x000fe20000000000 */
[----:B------:R-:W-:Y:S01]  /*1add0*/  IMAD.MOV.U32 R221, RZ, RZ, R23 ;  /* 0x000000ffffdd7224 */ /* 0x000fe200078e0017 */
[----:B------:R-:W-:Y:S01]  /*1ade0*/  ISETP.GE.AND P0, PT, R35, R180, PT ;  /* 0x000000b42300720c */ /* 0x000fe20003f06270 */
[----:B------:R-:W-:Y:S01]  /*1adf0*/  FFMA.FTZ R213, -R191, R18, R213 ;  /* 0x00000012bfd57223 */ /* 0x000fe200000101d5 */
[----:B------:R-:W-:Y:S02]  /*1ae00*/  IABS R15, R15 ;  /* 0x0000000f000f7213 */ /* 0x000fe40000000000 */
[----:B------:R-:W-:Y:S02]  /*1ae10*/  IADD3 R18, PT, PT, R178, -0xe8, -R113 ;  /* 0xffffff18b2127810 */ /* 0x000fe40007ffe871 */
[----:B------:R-:W-:Y:S01]  /*1ae20*/  FSEL R77, R214, -INF , P0 ;  /* 0xff800000d64d7808 */ /* 0x000fe20000000000 */
[----:B------:R-:W-:Y:S01]  /*1ae30*/  IMAD.MOV.U32 R214, RZ, RZ, R67 ;  /* 0x000000ffffd67224 */ /* 0x000fe200078e0043 */
[----:B------:R-:W-:Y:S02]  /*1ae40*/  ISETP.GE.AND P0, PT, R41, R177, PT ;  /* 0x000000b12900720c */ /* 0x000fe40003f06270 */
[----:B------:R-:W-:Y:S02]  /*1ae50*/  IADD3 R19, PT, PT, R156, -0xc0, -R113 ;  /* 0xffffff409c137810 */ /* 0x000fe40007ffe871 */
[----:B------:R-:W-:Y:S02]  /*1ae60*/  I2FP.F32.S32 R15, R15 ;  /* 0x0000000f000f7245 */ /* 0x000fe40000201400 */
[----:B------:R-:W-:Y:S02]  /*1ae70*/  IABS R18, R18 ;  /* 0x0000001200127213 */ /* 0x000fe40000000000 */
[----:B------:R-:W-:Y:S01]  /*1ae80*/  FSEL R84, R96, -INF , P0 ;  /* 0xff80000060547808 */ /* 0x000fe20000000000 */
[----:B------:R-:W-:Y:S01]  /*1ae90*/  IMAD.MOV.U32 R96, RZ, RZ, R61 ;  /* 0x000000ffff607224 */ /* 0x000fe200078e003d */
[----:B------:R-:W-:Y:S01]  /*1aea0*/  IABS R19, R19 ;  /* 0x0000001300137213 */ /* 0x000fe20000000000 */
[C---:B------:R-:W-:Y:S01]  /*1aeb0*/  FFMA.FTZ R219, -R191.reuse, R15, R219 ;  /* 0x0000000fbfdb7223 */ /* 0x040fe200000101db */
[----:B------:R-:W-:Y:S02]  /*1aec0*/  ISETP.GE.AND P0, PT, R40, R177, PT ;  /* 0x000000b12800720c */ /* 0x000fe40003f06270 */
[----:B------:R-:W-:Y:S02]  /*1aed0*/  I2FP.F32.S32 R18, R18 ;  /* 0x0000001200127245 */ /* 0x000fe40000201400 */
[--C-:B------:R-:W-:Y:S02]  /*1aee0*/  IADD3 R15, PT, PT, R178, -0xd8, -R113.reuse ;  /* 0xffffff28b20f7810 */ /* 0x100fe40007ffe871 */
[----:B------:R-:W-:Y:S01]  /*1aef0*/  I2FP.F32.S32 R19, R19 ;  /* 0x0000001300137245 */ /* 0x000fe20000201400 */
[----:B------:R-:W-:Y:S01]  /*1af00*/  FFMA.FTZ R210, -R191, R18, R210 ;  /* 0x00000012bfd27223 */ /* 0x000fe200000101d2 */
[----:B------:R-:W-:Y:S01]  /*1af10*/  FSEL R83, R97, -INF , P0 ;  /* 0xff80000061537808 */ /* 0x000fe20000000000 */
[----:B------:R-:W-:Y:S01]  /*1af20*/  IMAD.MOV.U32 R97, RZ, RZ, R24 ;  /* 0x000000ffff617224 */ /* 0x000fe200078e0018 */
[-C--:B------:R-:W-:Y:S01]  /*1af30*/  ISETP.GE.AND P0, PT, R34, R180.reuse, PT ;  /* 0x000000b42200720c */ /* 0x080fe20003f06270 */
[----:B------:R-:W-:Y:S01]  /*1af40*/  FFMA.FTZ R98, -R191, R19, R98 ;  /* 0x00000013bf627223 */ /* 0x000fe20000010162 */
[----:B------:R-:W-:Y:S01]  /*1af50*/  IABS R15, R15 ;  /* 0x0000000f000f7213 */ /* 0x000fe20000000000 */
[----:B------:R-:W-:Y:S01]  /*1af60*/  VIADD R24, R5, 0xf0 ;  /* 0x000000f005187836 */ /* 0x000fe20000000000 */
[--C-:B------:R-:W-:Y:S02]  /*1af70*/  IADD3 R18, PT, PT, R156, -0xd9, -R113.reuse ;  /* 0xffffff279c127810 */ /* 0x100fe40007ffe871 */
[----:B------:R-:W-:Y:S02]  /*1af80*/  FSEL R74, R12, -INF , P0 ;  /* 0xff8000000c4a7808 */ /* 0x000fe40000000000 */
[----:B------:R-:W-:Y:S02]  /*1af90*/  IADD3 R19, PT, PT, R178, -0xd9, -R113 ;  /* 0xffffff27b2137810 */ /* 0x000fe40007ffe871 */
[----:B------:R-:W-:Y:S02]  /*1afa0*/  ISETP.GE.AND P0, PT, R33, R180, PT ;  /* 0x000000b42100720c */ /* 0x000fe40003f06270 */
[----:B------:R-:W-:Y:S02]  /*1afb0*/  I2FP.F32.S32 R15, R15 ;  /* 0x0000000f000f7245 */ /* 0x000fe40000201400 */
[----:B------:R-:W-:Y:S02]  /*1afc0*/  IABS R18, R18 ;  /* 0x0000001200127213 */ /* 0x000fe40000000000 */
[----:B------:R-:W-:Y:S01]  /*1afd0*/  IABS R19, R19 ;  /* 0x0000001300137213 */ /* 0x000fe20000000000 */
[----:B------:R-:W-:Y:S01]  /*1afe0*/  FFMA.FTZ R217, -R191, R15, R217 ;  /* 0x0000000fbfd97223 */ /* 0x000fe200000101d9 */
[----:B------:R-:W-:Y:S01]  /*1aff0*/  FSEL R73, R219, -INF , P0 ;  /* 0xff800000db497808 */ /* 0x000fe20000000000 */
[----:B------:R-:W-:Y:S01]  /*1b000*/  IMAD.MOV.U32 R219, RZ, RZ, R59 ;  /* 0x000000ffffdb7224 */ /* 0x000fe200078e003b */
[----:B------:R-:W-:Y:S02]  /*1b010*/  I2FP.F32.S32 R18, R18 ;  /* 0x0000001200127245 */ /* 0x000fe40000201400 */
[----:B------:R-:W-:Y:S02]  /*1b020*/  ISETP.GE.AND P0, PT, R39, R177, PT ;  /* 0x000000b12700720c */ /* 0x000fe40003f06270 */
[----:B------:R-:W-:Y:S01]  /*1b030*/  IADD3 R15, PT, PT, R156, -0xc9, -R113 ;  /* 0xffffff379c0f7810 */ /* 0x000fe20007ffe871 */
[C---:B------:R-:W-:Y:S01]  /*1b040*/  FFMA.FTZ R102, -R191.reuse, R18, R102 ;  /* 0x00000012bf667223 */ /* 0x040fe20000010166 */
[----:B------:R-:W-:Y:S02]  /*1b050*/  I2FP.F32.S32 R19, R19 ;  /* 0x0000001300137245 */ /* 0x000fe40000201400 */
[----:B------:R-:W-:Y:S01]  /*1b060*/  FSEL R80, R98, -INF , P0 ;  /* 0xff80000062507808 */ /* 0x000fe20000000000 */
[----:B------:R-:W-:Y:S01]  /*1b070*/  IMAD.MOV.U32 R98, RZ, RZ, R42 ;  /* 0x000000ffff627224 */ /* 0x000fe200078e002a */
[----:B------:R-:W-:Y:S01]  /*1b080*/  ISETP.GE.AND P0, PT, R38, R177, PT ;  /* 0x000000b12600720c */ /* 0x000fe20003f06270 */
[----:B------:R-:W-:Y:S01]  /*1b090*/  FFMA.FTZ R211, -R191, R19, R211 ;  /* 0x00000013bfd37223 */ /* 0x000fe200000101d3 */
[----:B------:R-:W-:Y:S02]  /*1b0a0*/  IABS R15, R15 ;  /* 0x0000000f000f7213 */ /* 0x000fe40000000000 */
[C-C-:B------:R-:W-:Y:S02]  /*1b0b0*/  IADD3 R18, PT, PT, R156.reuse, -0xe8, -R113.reuse ;  /* 0xffffff189c127810 */ /* 0x140fe40007ffe871 */
[----:B------:R-:W-:Y:S02]  /*1b0c0*/  IADD3 R19, PT, PT, R156, -0xd1, -R113 ;  /* 0xffffff2f9c137810 */ /* 0x000fe40007ffe871 */
[----:B------:R-:W-:Y:S01]  /*1b0d0*/  FSEL R79, R99, -INF , P0 ;  /* 0xff800000634f7808 */ /* 0x000fe20000000000 */
[----:B------:R-:W-:Y:S01]  /*1b0e0*/  IMAD.MOV.U32 R99, RZ, RZ, R52 ;  /* 0x000000ffff637224 */ /* 0x000fe200078e0034 */
[----:B------:R-:W-:Y:S02]  /*1b0f0*/  I2FP.F32.S32 R15, R15 ;  /* 0x0000000f000f7245 */ /* 0x000fe40000201400 */
[----:B------:R-:W-:Y:S02]  /*1b100*/  IABS R18, R18 ;  /* 0x0000001200127213 */ /* 0x000fe40000000000 */
[----:B------:R-:W-:Y:S01]  /*1b110*/  ISETP.GE.AND P0, PT, R32, R180, PT ;  /* 0x000000b42000720c */ /* 0x000fe20003f06270 */
[----:B------:R-:W-:Y:S01]  /*1b120*/  FFMA.FTZ R101, -R191, R15, R101 ;  /* 0x0000000fbf657223 */ /* 0x000fe20000010165 */
[----:B------:R-:W-:Y:S02]  /*1b130*/  IABS R19, R19 ;  /* 0x0000001300137213 */ /* 0x000fe40000000000 */
[----:B------:R-:W-:Y:S01]  /*1b140*/  I2FP.F32.S32 R13, R18 ;  /* 0x00000012000d7245 */ /* 0x000fe20000201400 */
[----:B------:R-:W-:Y:S01]  /*1b150*/  IMAD.MOV.U32 R18, RZ, RZ, R66 ;  /* 0x000000ffff127224 */ /* 0x000fe200078e0042 */
[----:B------:R-:W-:Y:S02]  /*1b160*/  FSEL R70, R217, -INF , P0 ;  /* 0xff800000d9467808 */ /* 0x000fe40000000000 */
[-C--:B------:R-:W-:Y:S01]  /*1b170*/  ISETP.GE.AND P0, PT, R31, R180.reuse, PT ;  /* 0x000000b41f00720c */ /* 0x080fe20003f06270 */
[----:B------:R-:W-:Y:S01]  /*1b180*/  FFMA.FTZ R118, -R191, R13, R118 ;  /* 0x0000000dbf767223 */ /* 0x000fe20000010176 */
[--C-:B------:R-:W-:Y:S02]  /*1b190*/  IADD3 R15, PT, PT, R178, -0xe1, -R113.reuse ;  /* 0xffffff1fb20f7810 */ /* 0x100fe40007ffe871 */
[----:B------:R-:W-:Y:S02]  /*1b1a0*/  I2FP.F32.S32 R19, R19 ;  /* 0x0000001300137245 */ /* 0x000fe40000201400 */
[----:B------:R-:W-:Y:S02]  /*1b1b0*/  FSEL R69, R211, -INF , P0 ;  /* 0xff800000d3457808 */ /* 0x000fe40000000000 */
[----:B------:R-:W-:Y:S01]  /*1b1c0*/  IABS R15, R15 ;  /* 0x0000000f000f7213 */ /* 0x000fe20000000000 */
[----:B------:R-:W-:Y:S01]  /*1b1d0*/  FFMA.FTZ R104, -R191, R19, R104 ;  /* 0x00000013bf687223 */ /* 0x000fe20000010168 */
[C-C-:B------:R-:W-:Y:S02]  /*1b1e0*/  IADD3 R13, PT, PT, R156.reuse, -0xf1, -R113.reuse ;  /* 0xffffff0f9c0d7810 */ /* 0x140fe40007ffe871 */
[----:B------:R-:W-:Y:S02]  /*1b1f0*/  ISETP.GE.AND P0, PT, R37, R177, PT ;  /* 0x000000b12500720c */ /* 0x000fe40003f06270 */
[----:B------:R-:W-:Y:S02]  /*1b200*/  IADD3 R19, PT, PT, R156, -0xd8, -R113 ;  /* 0xffffff289c137810 */ /* 0x000fe40007ffe871 */
[----:B------:R-:W-:Y:S02]  /*1b210*/  I2FP.F32.S32 R15, R15 ;  /* 0x0000000f000f7245 */ /* 0x000fe40000201400 */
[----:B------:R-:W-:Y:S02]  /*1b220*/  IABS R13, R13 ;  /* 0x0000000d000d7213 */ /* 0x000fe40000000000 */
[----:B------:R-:W-:Y:S01]  /*1b230*/  FSEL R76, R100, -INF , P0 ;  /* 0xff800000644c7808 */ /* 0x000fe20000000000 */
[----:B------:R-:W-:Y:S01]  /*1b240*/  IMAD.MOV.U32 R100, RZ, RZ, R75 ;  /* 0x000000ffff647224 */ /* 0x000fe200078e004b */
[----:B------:R-:W-:Y:S01]  /*1b250*/  ISETP.GE.AND P0, PT, R35, R177, PT ;  /* 0x000000b12300720c */ /* 0x000fe20003f06270 */
[----:B------:R-:W-:Y:S01]  /*1b260*/  FFMA.FTZ R209, -R191, R15, R209 ;  /* 0x0000000fbfd17223 */ /* 0x000fe200000101d1 */
[----:B------:R-:W-:Y:S02]  /*1b270*/  IABS R19, R19 ;  /* 0x0000001300137213 */ /* 0x000fe40000000000 */
[----:B------:R-:W-:Y:S02]  /*1b280*/  I2FP.F32.S32 R13, R13 ;  /* 0x0000000d000d7245 */ /* 0x000fe40000201400 */
[----:B------:R-:W-:Y:S01]  /*1b290*/  FSEL R75, R101, -INF , P0 ;  /* 0xff800000654b7808 */ /* 0x000fe20000000000 */
[----:B------:R-:W-:Y:S01]  /*1b2a0*/  IMAD.MOV.U32 R101, RZ, RZ, R71 ;  /* 0x000000ffff657224 */ /* 0x000fe200078e0047 */
[----:B------:R-:W-:Y:S01]  /*1b2b0*/  IADD3 R15, PT, PT, R178, -0xe9, -R113 ;  /* 0xffffff17b20f7810 */ /* 0x000fe20007ffe871 */
[C---:B------:R-:W-:Y:S01]  /*1b2c0*/  FFMA.FTZ R123, -R191.reuse, R13, R123 ;  /* 0x0000000dbf7b7223 */ /* 0x040fe2000001017b */
[-C--:B------:R-:W-:Y:S02]  /*1b2d0*/  ISETP.GE.AND P0, PT, R30, R180.reuse, PT ;  /* 0x000000b41e00720c */ /* 0x080fe40003f06270 */
[----:B------:R-:W-:Y:S02]  /*1b2e0*/  I2FP.F32.S32 R19, R19 ;  /* 0x0000001300137245 */ /* 0x000fe40000201400 */
[----:B------:R-:W-:Y:S02]  /*1b2f0*/  IABS R15, R15 ;  /* 0x0000000f000f7213 */ /* 0x000fe40000000000 */
[C---:B------:R-:W-:Y:S01]  /*1b300*/  IADD3 R14, PT, PT, R156.reuse, -0xe1, -R113 ;  /* 0xffffff1f9c0e7810 */ /* 0x040fe20007ffe871 */
[----:B------:R-:W-:Y:S01]  /*1b310*/  FFMA.FTZ R109, -R191, R19, R109 ;  /* 0x00000013bf6d7223 */ /* 0x000fe2000001016d */
[----:B------:R-:W-:Y:S01]  /*1b320*/  IADD3 R13, PT, PT, R156, -0xf8, -R113 ;  /* 0xffffff089c0d7810 */ /* 0x000fe20007ffe871 */
[----:B------:R-:W-:Y:S01]  /*1b330*/  IMAD.MOV.U32 R19, RZ, RZ, R62 ;  /* 0x000000ffff137224 */ /* 0x000fe200078e003e */
[----:B------:R-:W-:Y:S01]  /*1b340*/  FSEL R66, R213, -INF , P0 ;  /* 0xff800000d5427808 */ /* 0x000fe20000000000 */
[----:B------:R-:W-:Y:S01]  /*1b350*/  IMAD.MOV.U32 R62, RZ, RZ, R65 ;  /* 0x000000ffff3e7224 */ /* 0x000fe200078e0041 */
[----:B------:R-:W-:Y:S01]  /*1b360*/  ISETP.GE.AND P0, PT, R29, R180, PT ;  /* 0x000000b41d00720c */ /* 0x000fe20003f06270 */
[----:B------:R-:W-:Y:S01]  /*1b370*/  IMAD.MOV.U32 R211, RZ, RZ, R19 ;  /* 0x000000ffffd37224 */ /* 0x000fe200078e0013 */
[----:B------:R-:W-:Y:S01]  /*1b380*/  I2FP.F32.S32 R15, R15 ;  /* 0x0000000f000f7245 */ /* 0x000fe20000201400 */
[----:B------:R-:W-:Y:S01]  /*1b390*/  IMAD.MOV.U32 R217, RZ, RZ, R62 ;  /* 0x000000ffffd97224 */ /* 0x000fe200078e003e */
[----:B------:R-:W-:Y:S01]  /*1b3a0*/  IABS R14, R14 ;  /* 0x0000000e000e7213 */ /* 0x000fe20000000000 */
[----:B------:R-:W-:Y:S01]  /*1b3b0*/  IMAD.MOV.U32 R213, RZ, RZ, R57 ;  /* 0x000000ffffd57224 */ /* 0x000fe200078e0039 */
[----:B------:R-:W-:Y:S01]  /*1b3c0*/  IABS R13, R13 ;  /* 0x0000000d000d7213 */ /* 0x000fe20000000000 */
[----:B------:R-:W-:Y:S01]  /*1b3d0*/  FFMA.FTZ R212, -R191, R15, R212 ;  /* 0x0000000fbfd47223 */ /* 0x000fe200000101d4 */
[----:B------:R-:W-:Y:S01]  /*1b3e0*/  FSEL R65, R209, -INF , P0 ;  /* 0xff800000d1417808 */ /* 0x000fe20000000000 */
[----:B------:R-:W-:Y:S01]  /*1b3f0*/  IMAD.MOV.U32 R209, RZ, RZ, R60 ;  /* 0x000000ffffd17224 */ /* 0x000fe200078e003c */
[----:B------:R-:W-:Y:S02]  /*1b400*/  ISETP.GE.AND P0, PT, R34, R177, PT ;  /* 0x000000b12200720c */ /* 0x000fe40003f06270 */
[----:B------:R-:W-:Y:S02]  /*1b410*/  I2FP.F32.S32 R14, R14 ;  /* 0x0000000e000e7245 */ /* 0x000fe40000201400 */
[----:B------:R-:W-:Y:S02]  /*1b420*/  I2FP.F32.S32 R13, R13 ;  /* 0x0000000d000d7245 */ /* 0x000fe40000201400 */
[----:B------:R-:W-:Y:S01]  /*1b430*/  IADD3 R15, PT, PT, R178, -0xf0, -R113 ;  /* 0xffffff10b20f7810 */ /* 0x000fe20007ffe871 */
[C---:B------:R-:W-:Y:S01]  /*1b440*/  FFMA.FTZ R106, -R191.reuse, R14, R106 ;  /* 0x0000000ebf6a7223 */ /* 0x040fe2000001016a */
[----:B------:R-:W-:Y:S01]  /*1b450*/  FSEL R72, R72, -INF , P0 ;  /* 0xff80000048487808 */ /* 0x000fe20000000000 */
[----:B------:R-:W-:Y:S01]  /*1b460*/  FFMA.FTZ R117, -R191, R13, R117 ;  /* 0x0000000dbf757223 */ /* 0x000fe20000010175 */
[----:B------:R-:W-:Y:S01]  /*1b470*/  ISETP.GE.AND P0, PT, R33, R177, PT ;  /* 0x000000b12100720c */ /* 0x000fe20003f06270 */
[----:B------:R-:W-:Y:S01]  /*1b480*/  VIADD R13, R124, 0xfffffff8 ;  /* 0xfffffff87c0d7836 */ /* 0x000fe20000000000 */
[----:B------:R-:W-:Y:S01]  /*1b490*/  IABS R15, R15 ;  /* 0x0000000f000f7213 */ /* 0x000fe20000000000 */
[----:B------:R-:W-:Y:S01]  /*1b4a0*/  IMAD.MOV.U32 R124, RZ, RZ, R25 ;  /* 0x000000ffff7c7224 */ /* 0x000fe200078e0019 */
[----:B------:R-:W-:Y:S01]  /*1b4b0*/  IADD3 R14, PT, PT, R156, -0xf0, -R113 ;  /* 0xffffff109c0e7810 */ /* 0x000fe20007ffe871 */
[----:B------:R-:W-:Y:S01]  /*1b4c0*/  VIADD R25, R5, 0xe9 ;  /* 0x000000e905197836 */ /* 0x000fe20000000000 */
[----:B------:R-:W-:Y:S01]  /*1b4d0*/  FSEL R71, R104, -INF , P0 ;  /* 0xff80000068477808 */ /* 0x000fe20000000000 */
[----:B------:R-:W-:Y:S01]  /*1b4e0*/  IMAD.MOV.U32 R104, RZ, RZ, R18 ;  /* 0x000000ffff687224 */ /* 0x000fe200078e0012 */
[----:B------:R-:W-:Y:S02]  /*1b4f0*/  ISETP.GE.AND P0, PT, R28, R180, PT ;  /* 0x000000b41c00720c */ /* 0x000fe40003f06270 */
[----:B------:R-:W-:Y:S02]  /*1b500*/  I2FP.F32.S32 R15, R15 ;  /* 0x0000000f000f7245 */ /* 0x000fe40000201400 */
[----:B------:R-:W-:Y:S02]  /*1b510*/  IABS R14, R14 ;  /* 0x0000000e000e7213 */ /* 0x000fe40000000000 */
[----:B------:R-:W-:Y:S01]  /*1b520*/  FSEL R62, R210, -INF , P0 ;  /* 0xff800000d23e7808 */ /* 0x000fe20000000000 */
[----:B------:R-:W-:Y:S01]  /*1b530*/  FFMA.FTZ R208, -R191, R15, R208 ;  /* 0x0000000fbfd07223 */ /* 0x000fe200000101d0 */
[----:B------:R-:W-:Y:S01]  /*1b540*/  ISETP.GE.AND P0, PT, R25, R180, PT ;  /* 0x000000b41900720c */ /* 0x000fe20003f06270 */
[----:B------:R-:W-:Y:S01]  /*1b550*/  IMAD.MOV.U32 R210, RZ, RZ, R51 ;  /* 0x000000ffffd27224 */ /* 0x000fe200078e0033 */
[----:B------:R-:W-:Y:S02]  /*1b560*/  I2FP.F32.S32 R14, R14 ;  /* 0x0000000e000e7245 */ /* 0x000fe40000201400 */
[----:B------:R-:W-:Y:S02]  /*1b570*/  IADD3 R15, PT, PT, R156, -0xe0, -R113 ;  /* 0xffffff209c0f7810 */ /* 0x000fe40007ffe871 */
[----:B------:R-:W-:Y:S01]  /*1b580*/  FSEL R61, R212, -INF , P0 ;  /* 0xff800000d43d7808 */ /* 0x000fe20000000000 */
[----:B------:R-:W-:Y:S01]  /*1b590*/  IMAD.MOV.U32 R212, RZ, RZ, R68 ;  /* 0x000000ffffd47224 */ /* 0x000fe200078e0044 */
[----:B------:R-:W-:Y:S01]  /*1b5a0*/  ISETP.GE.AND P0, PT, R32, R177, PT ;  /* 0x000000b12000720c */ /* 0x000fe20003f06270 */
[----:B------:R-:W-:Y:S01]  /*1b5b0*/  FFMA.FTZ R121, -R191, R14, R121 ;  /* 0x0000000ebf797223 */ /* 0x000fe20000010179 */
[----:B------:R-:W-:Y:S02]  /*1b5c0*/  IABS R15, R15 ;  /* 0x0000000f000f7213 */ /* 0x000fe40000000000 */
[--C-:B------:R-:W-:Y:S02]  /*1b5d0*/  IADD3 R14, PT, PT, R178, -0xf1, -R113.reuse ;  /* 0xffffff0fb20e7810 */ /* 0x100fe40007ffe871 */
[----:B------:R-:W-:Y:S02]  /*1b5e0*/  IADD3 R12, PT, PT, R156, -0xf9, -R113 ;  /* 0xffffff079c0c7810 */ /* 0x000fe40007ffe871 */
[----:B------:R-:W-:Y:S01]  /*1b5f0*/  FSEL R68, R109, -INF , P0 ;  /* 0xff8000006d447808 */ /* 0x000fe20000000000 */
[----:B------:R-:W-:Y:S01]  /*1b600*/  IMAD.MOV.U32 R109, RZ, RZ, R64 ;  /* 0x000000ffff6d7224 */ /* 0x000fe200078e0040 */
[----:B------:R-:W-:Y:S02]  /*1b610*/  ISETP.GE.AND P0, PT, R31, R177, PT ;  /* 0x000000b11f00720c */ /* 0x000fe40003f06270 */
[----:B------:R-:W-:Y:S02]  /*1b620*/  I2FP.F32.S32 R15, R15 ;  /* 0x0000000f000f7245 */ /* 0x000fe40000201400 */
[----:B------:R-:W-:Y:S02]  /*1b630*/  IABS R14, R14 ;  /* 0x0000000e000e7213 */ /* 0x000fe40000000000 */
[----:B------:R-:W-:Y:S01]  /*1b640*/  IABS R12, R12 ;  /* 0x0000000c000c7213 */ /* 0x000fe20000000000 */
[----:B------:R-:W-:Y:S01]  /*1b650*/  FFMA.FTZ R107, -R191, R15, R107 ;  /* 0x0000000fbf6b7223 */ /* 0x000fe2000001016b */
[----:B------:R-:W-:Y:S01]  /*1b660*/  FSEL R67, R102, -INF , P0 ;  /* 0xff80000066437808 */ /* 0x000fe20000000000 */
[----:B------:R-:W-:Y:S01]  /*1b670*/  IMAD.MOV.U32 R102, RZ, RZ, R20 ;  /* 0x000000ffff667224 */ /* 0x000fe200078e0014 */
[----:B------:R-:W-:Y:S01]  /*1b680*/  I2FP.F32.S32 R14, R14 ;  /* 0x0000000e000e7245 */ /* 0x000fe20000201400 */
[----:B------:R-:W-:Y:S01]  /*1b690*/  VIADD R20, R5, 0xf1 ;  /* 0x000000f105147836 */ /* 0x000fe20000000000 */
[----:B------:R-:W-:Y:S02]  /*1b6a0*/  I2FP.F32.S32 R12, R12 ;  /* 0x0000000c000c7245 */ /* 0x000fe40000201400 */
[----:B------:R-:W-:Y:S01]  /*1b6b0*/  ISETP.GE.AND P0, PT, R24, R180, PT ;  /* 0x000000b41800720c */ /* 0x000fe20003f06270 */
[C---:B------:R-:W-:Y:S01]  /*1b6c0*/  FFMA.FTZ R114, -R191.reuse, R14, R114 ;  /* 0x0000000ebf727223 */ /* 0x040fe20000010172 */
[----:B------:R-:W-:Y:S01]  /*1b6d0*/  IADD3 R15, PT, PT, R156, -0xe9, -R113 ;  /* 0xffffff179c0f7810 */ /* 0x000fe20007ffe871 */
[C---:B------:R-:W-:Y:S01]  /*1b6e0*/  FFMA.FTZ R120, -R191.reuse, R12, R120 ;  /* 0x0000000cbf787223 */ /* 0x040fe20000010178 */
[----:B------:R-:W-:Y:S01]  /*1b6f0*/  FSEL R58, R208, -INF , P0 ;  /* 0xff800000d03a7808 */ /* 0x000fe20000000000 */
[----:B------:R-:W-:Y:S01]  /*1b700*/  IMAD.MOV.U32 R156, RZ, RZ, R53 ;  /* 0x000000ffff9c7224 */ /* 0x000fe200078e0035 */
[----:B------:R-:W-:Y:S01]  /*1b710*/  IABS R15, R15 ;  /* 0x0000000f000f7213 */ /* 0x000fe20000000000 */
[--C-:B------:R-:W-:Y:S01]  /*1b720*/  IMAD R208, R190, 0x100, R50.reuse ;  /* 0x00000100bed07824 */ /* 0x100fe200078e0232 */
[--C-:B------:R-:W-:Y:S02]  /*1b730*/  IADD3 R12, PT, PT, R178, -0xf8, -R113.reuse ;  /* 0xffffff08b20c7810 */ /* 0x100fe40007ffe871 */
[----:B------:R-:W-:Y:S01]  /*1b740*/  ISETP.GE.AND P0, PT, R20, R180, PT ;  /* 0x000000b41400720c */ /* 0x000fe20003f06270 */
[----:B------:R-:W-:Y:S01]  /*1b750*/  VIADD R208, R208, 0x20 ;  /* 0x00000020d0d07836 */ /* 0x000fe20000000000 */
[----:B------:R-:W-:Y:S02]  /*1b760*/  IADD3 R113, PT, PT, R178, -0xf9, -R113 ;  /* 0xffffff07b2717810 */ /* 0x000fe40007ffe871 */
[----:B------:R-:W-:Y:S02]  /*1b770*/  I2FP.F32.S32 R15, R15 ;  /* 0x0000000f000f7245 */ /* 0x000fe40000201400 */
[----:B------:R-:W-:Y:S01]  /*1b780*/  FSEL R57, R114, -INF , P0 ;  /* 0xff80000072397808 */ /* 0x000fe20000000000 */
[----:B------:R-:W-:Y:S01]  /*1b790*/  IMAD R114, R190, 0x100, R50 ;  /* 0x00000100be727824 */ /* 0x000fe200078e0232 */
[----:B------:R-:W-:Y:S01]  /*1b7a0*/  IABS R12, R12 ;  /* 0x0000000c000c7213 */ /* 0x000fe20000000000 */
[----:B------:R-:W-:Y:S01]  /*1b7b0*/  FFMA.FTZ R110, -R191, R15, R110 ;  /* 0x0000000fbf6e7223 */ /* 0x000fe2000001016e */
[----:B------:R-:W-:Y:S01]  /*1b7c0*/  IABS R113, R113 ;  /* 0x0000007100717213 */ /* 0x000fe20000000000 */
[----:B------:R-:W-:Y:S01]  /*1b7d0*/  VIADD R15, R5, 0xf8 ;  /* 0x000000f8050f7836 */ /* 0x000fe20000000000 */
[----:B------:R-:W-:Y:S01]  /*1b7e0*/  ISETP.GE.AND P0, PT, R30, R177, PT ;  /* 0x000000b11e00720c */ /* 0x000fe20003f06270 */
[----:B------:R-:W-:Y:S01]  /*1b7f0*/  VIADD R114, R114, 0x28 ;  /* 0x0000002872727836 */ /* 0x000fe20000000000 */
[----:B------:R-:W-:Y:S02]  /*1b800*/  I2FP.F32.S32 R12, R12 ;  /* 0x0000000c000c7245 */ /* 0x000fe40000201400 */
[----:B------:R-:W-:Y:S01]  /*1b810*/  I2FP.F32.S32 R51, R113 ;  /* 0x0000007100337245 */ /* 0x000fe20000201400 */
[----:B------:R-:W-:Y:S01]  /*1b820*/  IMAD.MOV.U32 R113, RZ, RZ, R63 ;  /* 0x000000ffff717224 */ /* 0x000fe200078e003f */
[----:B------:R-:W-:Y:S01]  /*1b830*/  FSEL R64, R107, -INF , P0 ;  /* 0xff8000006b407808 */ /* 0x000fe20000000000 */
[----:B------:R-:W-:Y:S01]  /*1b840*/  FFMA.FTZ R105, -R191, R12, R105 ;  /* 0x0000000cbf697223 */ /* 0x000fe20000010169 */
[----:B------:R-:W-:Y:S01]  /*1b850*/  ISETP.GE.AND P0, PT, R29, R177, PT ;  /* 0x000000b11d00720c */ /* 0x000fe20003f06270 */
[----:B------:R-:W-:Y:S01]  /*1b860*/  FFMA.FTZ R51, -R191, R51, R4 ;  /* 0x00000033bf337223 */ /* 0x000fe20000010104 */
[----:B------:R-:W-:Y:S01]  /*1b870*/  IABS R13, R13 ;  /* 0x0000000d000d7213 */ /* 0x000fe20000000000 */
[----:B------:R-:W-:Y:S01]  /*1b880*/  VIADD R4, R5, 0xf9 ;  /* 0x000000f905047836 */ /* 0x000fe20000000000 */
[----:B------:R-:W-:Y:S01]  /*1b890*/  FSEL R63, R106, -INF , P0 ;  /* 0xff8000006a3f7808 */ /* 0x000fe20000000000 */
[----:B------:R-:W-:Y:S01]  /*1b8a0*/  IMAD R106, R190, 0x100, R50 ;  /* 0x00000100be6a7824 */ /* 0x000fe200078e0232 */
[-C--:B------:R-:W-:Y:S02]  /*1b8b0*/  ISETP.GE.AND P0, PT, R15, R180.reuse, PT ;  /* 0x000000b40f00720c */ /* 0x080fe40003f06270 */
[----:B------:R-:W-:Y:S01]  /*1b8c0*/  I2FP.F32.S32 R13, R13 ;  /* 0x0000000d000d7245 */ /* 0x000fe20000201400 */
[----:B------:R-:W-:Y:S01]  /*1b8d0*/  VIADD R106, R106, 0x29 ;  /* 0x000000296a6a7836 */ /* 0x000fe20000000000 */
[----:B------:R-:W-:Y:S02]  /*1b8e0*/  FSEL R52, R105, -INF , P0 ;  /* 0xff80000069347808 */ /* 0x000fe40000000000 */
[-C--:B------:R-:W-:Y:S01]  /*1b8f0*/  ISETP.GE.AND P0, PT, R4, R180.reuse, PT ;  /* 0x000000b40400720c */ /* 0x080fe20003f06270 */
[----:B------:R-:W-:Y:S01]  /*1b900*/  FFMA.FTZ R152, -R191, R13, R152 ;  /* 0x0000000dbf987223 */ /* 0x000fe20000010198 */
[----:B------:R-:W-:Y:S02]  /*1b910*/  FSEL R11, R11, -INF , !P6 ;  /* 0xff8000000b0b7808 */ /* 0x000fe40007000000 */
[----:B------:R-:W-:Y:S02]  /*1b920*/  FSEL R51, R51, -INF , P0 ;  /* 0xff80000033337808 */ /* 0x000fe40000000000 */
[----:B------:R-:W-:Y:S02]  /*1b930*/  ISETP.GE.AND P0, PT, R28, R177, PT ;  /* 0x000000b11c00720c */ /* 0x000fe40003f06270 */
[----:B------:R-:W-:Y:S02]  /*1b940*/  ISETP.GE.AND P6, PT, R6, R179, PT ;  /* 0x000000b30600720c */ /* 0x000fe40003fc6270 */
[----:B------:R-:W-:Y:S02]  /*1b950*/  FSEL R60, R118, -INF , P0 ;  /* 0xff800000763c7808 */ /* 0x000fe40000000000 */
[-C--:B------:R-:W-:Y:S02]  /*1b960*/  ISETP.GE.AND P0, PT, R25, R177.reuse, PT ;  /* 0x000000b11900720c */ /* 0x080fe40003f06270 */
[-C--:B------:R-:W-:Y:S02]  /*1b970*/  ISETP.GE.AND P4, PT, R8, R180.reuse, PT ;  /* 0x000000b40800720c */ /* 0x080fe40003f86270 */
[----:B------:R-:W-:Y:S02]  /*1b980*/  FSEL R59, R110, -INF , P0 ;  /* 0xff8000006e3b7808 */ /* 0x000fe40000000000 */
[-C--:B------:R-:W-:Y:S02]  /*1b990*/  ISETP.GE.AND P0, PT, R24, R177.reuse, PT ;  /* 0x000000b11800720c */ /* 0x080fe40003f06270 */
[----:B------:R-:W-:Y:S02]  /*1b9a0*/  FSEL R19, R16, -INF , !P6 ;  /* 0xff80000010137808 */ /* 0x000fe40007000000 */
        /* <DEDUP_REMOVED lines=10> */
[C---:B------:R-:W-:Y:S02]  /*1ba50*/  ISETP.GE.AND P0, PT, R0.reuse, R180, PT ;  /* 0x000000b40000720c */ /* 0x040fe40003f06270 */
[-C--:B------:R-:W-:Y:S02]  /*1ba60*/  ISETP.GE.AND P6, PT, R0, R176.reuse, PT ;  /* 0x000000b00000720c */ /* 0x080fe40003fc6270 */
[----:B------:R-:W-:Y:S02]  /*1ba70*/  FSEL R42, R152, -INF , P0 ;  /* 0xff800000982a7808 */ /* 0x000fe40000000000 */
[----:B------:R-:W-:Y:S02]  /*1ba80*/  LOP3.LUT P0, RZ, R198, 0x8, RZ, 0xc0, !PT ;  /* 0x00000008c6ff7812 */ /* 0x000fe4000780c0ff */
[----:B------:R-:W-:Y:S02]  /*1ba90*/  FSEL R7, R7, -INF , !P6 ;  /* 0xff80000007077808 */ /* 0x000fe40007000000 */
[----:B------:R-:W-:Y:S02]  /*1baa0*/  FSEL R13, R161, -INF , !P0 ;  /* 0xff800000a10d7808 */ /* 0x000fe40004000000 */
[-C--:B------:R-:W-:Y:S02]  /*1bab0*/  ISETP.GE.AND P0, PT, R5, R179.reuse, PT ;  /* 0x000000b30500720c */ /* 0x080fe40003f06270 */
[-C--:B------:R-:W-:Y:S02]  /*1bac0*/  ISETP.GE.AND P6, PT, R208, R179.reuse, PT ;  /* 0x000000b3d000720c */ /* 0x080fe40003fc6270 */
[----:B------:R-:W-:Y:S02]  /*1bad0*/  FSEL R14, R160, -INF , !P0 ;  /* 0xff800000a00e7808 */ /* 0x000fe40004000000 */
[----:B------:R-:W-:Y:S02]  /*1bae0*/  LOP3.LUT P0, RZ, R198, 0x4, RZ, 0xc0, !PT ;  /* 0x00000004c6ff7812 */ /* 0x000fe4000780c0ff */
[-C--:B------:R-:W-:Y:S01]  /*1baf0*/  ISETP.GE.AND P4, PT, R112, R176.reuse, PT ;  /* 0x000000b07000720c */ /* 0x080fe20003f86270 */
[----:B------:R-:W-:Y:S01]  /*1bb00*/  IMAD R112, R190, 0x100, R50 ;  /* 0x00000100be707824 */ /* 0x000fe200078e0232 */
[----:B------:R-:W-:Y:S02]  /*1bb10*/  FSEL R12, R153, -INF , !P0 ;  /* 0xff800000990c7808 */ /* 0x000fe40004000000 */
[-C--:B------:R-:W-:Y:S01]  /*1bb20*/  ISETP.GE.AND P0, PT, R5, R176.reuse, PT ;  /* 0x000000b00500720c */ /* 0x080fe20003f06270 */
[----:B------:R-:W-:Y:S01]  /*1bb30*/  VIADD R112, R112, 0x21 ;  /* 0x0000002170707836 */ /* 0x000fe20000000000 */
[----:B------:R-:W-:Y:S02]  /*1bb40*/  FSEL R225, R225, -INF , !P6 ;  /* 0xff800000e1e17808 */ /* 0x000fe40007000000 */
[----:B------:R-:W-:Y:S02]  /*1bb50*/  FSEL R5, R162, -INF , !P0 ;  /* 0xff800000a2057808 */ /* 0x000fe40004000000 */
[-C--:B------:R-:W-:Y:S02]  /*1bb60*/  ISETP.GE.AND P0, PT, R6, R176.reuse, PT ;  /* 0x000000b00600720c */ /* 0x080fe40003f06270 */
        /* <DEDUP_REMOVED lines=28> */
[C---:B------:R-:W-:Y:S01]  /*1bd30*/  LOP3.LUT P2, RZ, R198.reuse, 0x20, RZ, 0xc0, !PT ;  /* 0x00000020c6ff7812 */ /* 0x040fe2000784c0ff */
[----:B------:R-:W-:Y:S01]  /*1bd40*/  IMAD.MOV.U32 R102, RZ, RZ, R109 ;  /* 0x000000ffff667224 */ /* 0x000fe200078e006d */
[----:B------:R-:W-:Y:S01]  /*1bd50*/  LOP3.LUT P3, RZ, R198, 0x10, RZ, 0xc0, !PT ;  /* 0x00000010c6ff7812 */ /* 0x000fe2000786c0ff */
        /* <DEDUP_REMOVED lines=27> */
[----:B------:R-:W1:Y:S01]  /*1bf10*/  S2R R150, SR_TID.X ;  /* 0x0000000000967919 */ /* 0x000e620000002100 */
        /* <DEDUP_REMOVED lines=18> */
[----:B------:R-:W2:Y:S01]  /*1c040*/  S2R R188, SR_CTAID.Y ;  /* 0x0000000000bc7919 */ /* 0x000ea20000002600 */
[----:B------:R-:W-:Y:S02]  /*1c050*/  IMAD.MOV.U32 R106, RZ, RZ, R107 ;  /* 0x000000ffff6a7224 */ /* 0x000fe400078e006b */
[----:B------:R-:W-:Y:S01]  /*1c060*/  IMAD.MOV.U32 R107, RZ, RZ, R208 ;  /* 0x000000ffff6b7224 */ /* 0x000fe200078e00d0 */
[----:B------:R-:W-:Y:S01]  /*1c070*/  FSEL R208, R186, -INF , !P0 ;  /* 0xff800000bad07808 */ /* 0x000fe20004000000 */
[----:B------:R-:W-:Y:S01]  /*1c080*/  IMAD.MOV.U32 R100, RZ, RZ, R165 ;  /* 0x000000ffff647224 */ /* 0x000fe200078e00a5 */
[----:B------:R-:W-:Y:S01]  /*1c090*/  MOV R186, 0x90 ;  /* 0x0000009000ba7802 */ /* 0x000fe20000000f00 */
[----:B------:R3:W5:Y:S01]  /*1c0a0*/  LDL.LU R165, [R1+0x8] ;  /* 0x0000080001a57983 */ /* 0x0007620000300800 */
[----:B------:R-:W-:Y:S01]  /*1c0b0*/  FSEL R222, R107, -INF , !P6 ;  /* 0xff8000006bde7808 */ /* 0x000fe20007000000 */
[----:B------:R-:W-:Y:S01]  /*1c0c0*/  IMAD.MOV.U32 R219, RZ, RZ, R96 ;  /* 0x000000ffffdb7224 */ /* 0x000fe200078e0060 */
[-C--:B------:R-:W-:Y:S01]  /*1c0d0*/  ISETP.GE.AND P6, PT, R21, R179.reuse, PT ;  /* 0x000000b31500720c */ /* 0x080fe20003fc6270 */
[----:B------:R3:W5:Y:S01]  /*1c0e0*/  LDL.LU R164, [R1+0x4] ;  /* 0x0000040001a47983 */ /* 0x0007620000300800 */
[----:B------:R-:W-:Y:S02]  /*1c0f0*/  IMAD.MOV.U32 R98, RZ, RZ, R97 ;  /* 0x000000ffff627224 */ /* 0x000fe400078e0061 */
[----:B------:R-:W-:Y:S01]  /*1c100*/  FSEL R45, R45, -INF , !P6 ;  /* 0xff8000002d2d7808 */ /* 0x000fe20007000000 */
[--C-:B------:R-:W-:Y:S01]  /*1c110*/  IMAD R114, R190, 0x100, R50.reuse ;  /* 0x00000100be727824 */ /* 0x100fe200078e0232 */
[-C--:B------:R-:W-:Y:S01]  /*1c120*/  ISETP.GE.AND P6, PT, R163, R179.reuse, PT ;  /* 0x000000b3a300720c */ /* 0x080fe20003fc6270 */
[----:B------:R3:W5:Y:S01]  /*1c130*/  LDL.LU R151, [R1] ;  /* 0x0000000001977983 */ /* 0x0007620000300800 */
[----:B------:R-:W-:Y:S02]  /*1c140*/  IMAD.MOV.U32 R96, RZ, RZ, R187 ;  /* 0x000000ffff607224 */ /* 0x000fe400078e00bb */
[----:B------:R-:W-:Y:S01]  /*1c150*/  FSEL R219, R219, -INF , !P6 ;  /* 0xff800000dbdb7808 */ /* 0x000fe20007000000 */
[----:B------:R-:W-:Y:S01]  /*1c160*/  VIADD R114, R114, 0x38 ;  /* 0x0000003872727836 */ /* 0x000fe20000000000 */
[-C--:B------:R-:W-:Y:S01]  /*1c170*/  ISETP.GE.AND P6, PT, R21, R176.reuse, PT ;  /* 0x000000b01500720c */ /* 0x080fe20003fc6270 */
[----:B------:R-:W-:Y:S01]  /*1c180*/  IMAD.MOV.U32 R97, RZ, RZ, R221 ;  /* 0x000000ffff617224 */ /* 0x000fe200078e00dd */
[----:B------:R-:W4:Y:S01]  /*1c190*/  LD.E R21, desc[UR4][R2.64+0xdc] ;  /* 0x0000dc0402157980 */ /* 0x000f22000c101900 */
[----:B------:R-:W-:Y:S01]  /*1c1a0*/  IMAD.MOV.U32 R221, RZ, RZ, R189 ;  /* 0x000000ffffdd7224 */ /* 0x000fe200078e00bd */
[-C--:B------:R-:W-:Y:S02]  /*1c1b0*/  ISETP.GE.AND P0, PT, R114, R179.reuse, PT ;  /* 0x000000b37200720c */ /* 0x080fe40003f06270 */
[----:B------:R-:W-:Y:S01]  /*1c1c0*/  FSEL R220, R220, -INF , !P6 ;  /* 0xff800000dcdc7808 */ /* 0x000fe20007000000 */
[----:B------:R-:W1:Y:S01]  /*1c1d0*/  S2R R189, SR_CTAID.X ;  /* 0x0000000000bd7919 */ /* 0x000e620000002500 */
[----:B------:R-:W-:Y:S02]  /*1c1e0*/  FSEL R211, R211, -INF , !P0 ;  /* 0xff800000d3d37808 */ /* 0x000fe40004000000 */
[-C--:B------:R-:W-:Y:S01]  /*1c1f0*/  ISETP.GE.AND P0, PT, R206, R176.reuse, PT ;  /* 0x000000b0ce00720c */ /* 0x080fe20003f06270 */
[----:B------:R-:W1:Y:S01]  /*1c200*/  S2R R187, SR_CTAID.Z ;  /* 0x0000000000bb7919 */ /* 0x000e620000002700 */
        /* <DEDUP_REMOVED lines=8> */
[----:B------:R-:W-:Y:S01]  /*1c290*/  FSEL R205, R102, -INF , !P5 ;  /* 0xff80000066cd7808 */ /* 0x000fe20006800000 */
[--C-:B------:R-:W-:Y:S01]  /*1c2a0*/  IMAD R102, R190, 0x100, R50.reuse ;  /* 0x00000100be667824 */ /* 0x100fe200078e0232 */
[----:B------:R-:W-:Y:S02]  /*1c2b0*/  FSEL R221, R221, -INF , !P4 ;  /* 0xff800000dddd7808 */ /* 0x000fe40006000000 */
[-C--:B------:R-:W-:Y:S01]  /*1c2c0*/  ISETP.GE.AND P4, PT, R114, R176.reuse, PT ;  /* 0x000000b07200720c */ /* 0x080fe20003f86270 */
[----:B------:R-:W-:Y:S01]  /*1c2d0*/  VIADD R102, R102, 0x50 ;  /* 0x0000005066667836 */ /* 0x000fe20000000000 */
[-C--:B------:R-:W-:Y:S02]  /*1c2e0*/  ISETP.GE.AND P5, PT, R163, R176.reuse, PT ;  /* 0x000000b0a300720c */ /* 0x080fe40003fa6270 */
[----:B------:R-:W-:Y:S01]  /*1c2f0*/  FSEL R163, R109, -INF , !P4 ;  /* 0xff8000006da37808 */ /* 0x000fe20006000000 */
[----:B------:R-:W-:Y:S01]  /*1c300*/  IMAD.MOV.U32 R109, RZ, RZ, R113 ;  /* 0x000000ffff6d7224 */ /* 0x000fe200078e0071 */
[-C--:B------:R-:W-:Y:S01]  /*1c310*/  ISETP.GE.AND P4, PT, R102, R179.reuse, PT ;  /* 0x000000b36600720c */ /* 0x080fe20003f86270 */
[--C-:B------:R-:W-:Y:S01]  /*1c320*/  IMAD R113, R190, 0x100, R50.reuse ;  /* 0x00000100be717824 */ /* 0x100fe200078e0232 */
[----:B------:R-:W-:Y:S02]  /*1c330*/  FSEL R47, R47, -INF , !P1 ;  /* 0xff8000002f2f7808 */ /* 0x000fe40004800000 */
[-C--:B------:R-:W-:Y:S01]  /*1c340*/  ISETP.GE.AND P1, PT, R159, R179.reuse, PT ;  /* 0x000000b39f00720c */ /* 0x080fe20003f26270 */
[----:B------:R-:W-:Y:S01]  /*1c350*/  VIADD R113, R113, 0x59 ;  /* 0x0000005971717836 */ /* 0x000fe20000000000 */
[----:B------:R-:W-:Y:S02]  /*1c360*/  FSEL R216, R216, -INF , !P4 ;  /* 0xff800000d8d87808 */ /* 0x000fe40006000000 */
[-C--:B------:R-:W-:Y:S02]  /*1c370*/  ISETP.GE.AND P4, PT, R215, R176.reuse, PT ;  /* 0x000000b0d700720c */ /* 0x080fe40003f86270 */
[----:B------:R-:W-:Y:S01]  /*1c380*/  FSEL R215, R98, -INF , !P1 ;  /* 0xff80000062d77808 */ /* 0x000fe20004800000 */
[----:B------:R-:W-:Y:S01]  /*1c390*/  IMAD.MOV.U32 R98, RZ, RZ, R97 ;  /* 0x000000ffff627224 */ /* 0x000fe200078e0061 */
[----:B------:R-:W-:Y:S01]  /*1c3a0*/  FSEL R210, R210, -INF , !P4 ;  /* 0xff800000d2d27808 */ /* 0x000fe20006000000 */
[--C-:B------:R-:W-:Y:S01]  /*1c3b0*/  IMAD R97, R190, 0x100, R50.reuse ;  /* 0x00000100be617824 */ /* 0x100fe200078e0232 */
[----:B------:R-:W-:Y:S02]  /*1c3c0*/  FSEL R218, R218, -INF , !P5 ;  /* 0xff800000dada7808 */ /* 0x000fe40006800000 */
[-C--:B------:R-:W-:Y:S01]  /*1c3d0*/  ISETP.GE.AND P6, PT, R102, R176.reuse, PT ;  /* 0x000000b06600720c */ /* 0x080fe20003fc6270 */
[----:B------:R-:W-:Y:S01]  /*1c3e0*/  VIADD R97, R97, 0x58 ;  /* 0x0000005861617836 */ /* 0x000fe20000000000 */
[-C--:B------:R-:W-:Y:S02]  /*1c3f0*/  ISETP.GE.AND P5, PT, R158, R179.reuse, PT ;  /* 0x000000b39e00720c */ /* 0x080fe40003fa6270 */
[----:B------:R-:W-:Y:S02]  /*1c400*/  FSEL R44, R44, -INF , !P0 ;  /* 0xff8000002c2c7808 */ /* 0x000fe40004000000 */
[CC--:B------:R-:W-:Y:S02]  /*1c410*/  ISETP.GE.AND P1, PT, R97.reuse, R179.reuse, PT ;  /* 0x000000b36100720c */ /* 0x0c0fe40003f26270 */
[-C--:B------:R-:W-:Y:S01]  /*1c420*/  ISETP.GE.AND P4, PT, R97, R176.reuse, PT ;  /* 0x000000b06100720c */ /* 0x080fe20003f86270 */
[--C-:B------:R-:W-:Y:S01]  /*1c430*/  IMAD R97, R190, 0x100, R50.reuse ;  /* 0x00000100be617824 */ /* 0x100fe200078e0232 */
[----:B------:R-:W-:Y:S01]  /*1c440*/  FSEL R162, R124, -INF , !P1 ;  /* 0xff8000007ca27808 */ /* 0x000fe20004800000 */
[----:B------:R-:W-:Y:S01]  /*1c450*/  IMAD R124, R190, 0x100, R50 ;  /* 0x00000100be7c7824 */ /* 0x000fe200078e0232 */
[-C--:B------:R-:W-:Y:S01]  /*1c460*/  ISETP.GE.AND P0, PT, R113, R179.reuse, PT ;  /* 0x000000b37100720c */ /* 0x080fe20003f06270 */
[----:B------:R-:W-:Y:S01]  /*1c470*/  VIADD R97, R97, 0x68 ;  /* 0x0000006861617836 */ /* 0x000fe20000000000 */
[-C--:B------:R-:W-:Y:S01]  /*1c480*/  ISETP.GE.AND P1, PT, R159, R176.reuse, PT ;  /* 0x000000b09f00720c */ /* 0x080fe20003f26270 */
[----:B------:R-:W-:Y:S01]  /*1c490*/  VIADD R124, R124, 0x60 ;  /* 0x000000607c7c7836 */ /* 0x000fe20000000000 */
[----:B------:R-:W-:Y:S02]  /*1c4a0*/  FSEL R153, R104, -INF , !P5 ;  /* 0xff80000068997808 */ /* 0x000fe40006800000 */
[----:B------:R-:W-:Y:S02]  /*1c4b0*/  FSEL R161, R101, -INF , !P6 ;  /* 0xff80000065a17808 */ /* 0x000fe40007000000 */
[-C--:B------:R-:W-:Y:S02]  /*1c4c0*/  ISETP.GE.AND P5, PT, R97, R179.reuse, PT ;  /* 0x000000b36100720c */ /* 0x080fe40003fa6270 */
[-C--:B------:R-:W-:Y:S02]  /*1c4d0*/  ISETP.GE.AND P6, PT, R27, R179.reuse, PT ;  /* 0x000000b31b00720c */ /* 0x080fe40003fc6270 */
[----:B------:R-:W-:Y:S02]  /*1c4e0*/  FSEL R159, R109, -INF , !P0 ;  /* 0xff8000006d9f7808 */ /* 0x000fe40004000000 */
[----:B------:R-:W-:Y:S02]  /*1c4f0*/  FSEL R160, R100, -INF , !P1 ;  /* 0xff80000064a07808 */ /* 0x000fe40004800000 */
[CC--:B------:R-:W-:Y:S02]  /*1c500*/  ISETP.GE.AND P0, PT, R124.reuse, R179.reuse, PT ;  /* 0x000000b37c00720c */ /* 0x0c0fe40003f06270 */
        /* <DEDUP_REMOVED lines=31> */
[CC--:B------:R-:W-:Y:S02]  /*1c700*/  ISETP.GE.AND P1, PT, R239.reuse, R176.reuse, PT ;  /* 0x000000b0ef00720c */ /* 0x0c0fe40003f26270 */
        /* <DEDUP_REMOVED lines=20> */
[-C--:B------:R-:W-:Y:S02]  /*1c850*/  ISETP.GE.AND P0, PT, R48, R179.reuse, PT ;  /* 0x000000b33000720c */ /* 0x080fe40003f06270 */
[----:B------:R-:W-:Y:S02]  /*1c860*/  FSEL R42, R42, -INF , !P1 ;  /* 0xff8000002a2a7808 */ /* 0x000fe40004800000 */
[----:B------:R-:W-:Y:S02]  /*1c870*/  FMNMX3.FTZ R0, R148, R14, R13, !PT ;  /* 0x0000000e94007276 */ /* 0x000fe4000781000d */
[----:B------:R-:W-:Y:S02]  /*1c880*/  FSEL R90, R125, -INF , !P0 ;  /* 0xff8000007d5a7808 */ /* 0x000fe40004000000 */
[-C--:B------:R-:W-:Y:S02]  /*1c890*/  ISETP.GE.AND P1, PT, R38, R179.reuse, PT ;  /* 0x000000b32600720c */ /* 0x080fe40003f26270 */
[----:B------:R-:W-:Y:S02]  /*1c8a0*/  ISETP.GE.AND P0, PT, R56, R176, PT ;  /* 0x000000b03800720c */ /* 0x000fe40003f06270 */
        /* <DEDUP_REMOVED lines=29> */
[----:B------:R-:W-:Y:S02]  /*1ca80*/  FSEL R119, R119, -INF , !P4 ;  /* 0xff80000077777808 */ /* 0x000fe40006000000 */
[----:B------:R-:W-:Y:S02]  /*1ca90*/  FMNMX3.FTZ R0, R0, R152, R131, !PT ;  /* 0x0000009800007276 */ /* 0x000fe40007810083 */
[----:B------:R-:W-:Y:S02]  /*1caa0*/  FSEL R116, R242, -INF , !P6 ;  /* 0xff800000f2747808 */ /* 0x000fe40007000000 */
[----:B------:R-:W-:Y:S02]  /*1cab0*/  FMNMX3.FTZ R0, R0, R122, R121, !PT ;  /* 0x0000007a00007276 */ /* 0x000fe40007810079 */
[----:B------:R-:W-:Y:S02]  /*1cac0*/  ISETP.GE.AND P4, PT, R243, R176, PT ;  /* 0x000000b0f300720c */ /* 0x000fe40003f86270 */
[----:B------:R-:W-:Y:S02]  /*1cad0*/  FMNMX3.FTZ R39, R39, R156, R153, !PT ;  /* 0x0000009c27277276 */ /* 0x000fe40007810099 */
[-C--:B------:R-:W-:Y:S02]  /*1cae0*/  ISETP.GE.AND P6, PT, R232, R179.reuse, PT ;  /* 0x000000b3e800720c */ /* 0x080fe40003fc6270 */
[----:B------:R-:W-:Y:S02]  /*1caf0*/  FMNMX3.FTZ R0, R0, R26, R119, !PT ;  /* 0x0000001a00007276 */ /* 0x000fe40007810077 */
[----:B------:R-:W-:Y:S02]  /*1cb00*/  FSEL R112, R240, -INF , !P4 ;  /* 0xff800000f0707808 */ /* 0x000fe40006000000 */
[----:B------:R-:W-:Y:S02]  /*1cb10*/  FMNMX3.FTZ R39, R39, R124, R123, !PT ;  /* 0x0000007c27277276 */ /* 0x000fe4000781007b */
[----:B------:R-:W-:Y:S02]  /*1cb20*/  FSEL R105, R238, -INF , !P6 ;  /* 0xff800000ee697808 */ /* 0x000fe40007000000 */
[-C--:B------:R-:W-:Y:S02]  /*1cb30*/  ISETP.GE.AND P4, PT, R228, R179.reuse, PT ;  /* 0x000000b3e400720c */ /* 0x080fe40003f86270 */
[-C--:B------:R-:W-:Y:S02]  /*1cb40*/  ISETP.GE.AND P6, PT, R230, R179.reuse, PT ;  /* 0x000000b3e600720c */ /* 0x080fe40003fc6270 */
[----:B------:R-:W-:Y:S02]  /*1cb50*/  FMNMX3.FTZ R0, R0, R116, R115, !PT ;  /* 0x0000007400007276 */ /* 0x000fe40007810073 */
[----:B------:R-:W-:Y:S02]  /*1cb60*/  FMNMX3.FTZ R39, R39, R120, R27, !PT ;  /* 0x0000007827277276 */ /* 0x000fe4000781001b */
[----:B------:R-:W-:Y:S02]  /*1cb70*/  FSEL R101, R235, -INF , !P4 ;  /* 0xff800000eb657808 */ /* 0x000fe40006000000 */
[----:B------:R-:W-:Y:S02]  /*1cb80*/  FSEL R107, R231, -INF , !P5 ;  /* 0xff800000e76b7808 */ /* 0x000fe40006800000 */
[----:B------:R-:W-:Y:S02]  /*1cb90*/  FSEL R102, R236, -INF , !P6 ;  /* 0xff800000ec667808 */ /* 0x000fe40007000000 */
[----:B------:R-:W-:Y:S02]  /*1cba0*/  ISETP.GE.AND P5, PT, R230, R176, PT ;  /* 0x000000b0e600720c */ /* 0x000fe40003fa6270 */
[-C--:B------:R-:W-:Y:S02]  /*1cbb0*/  ISETP.GE.AND P4, PT, R155, R179.reuse, PT ;  /* 0x000000b39b00720c */ /* 0x080fe40003f86270 */
[----:B------:R-:W-:Y:S02]  /*1cbc0*/  FMNMX3.FTZ R0, R0, R112, R111, !PT ;  /* 0x0000007000007276 */ /* 0x000fe4000781006f */
[----:B------:R-:W-:Y:S02]  /*1cbd0*/  ISETP.GE.AND P6, PT, R232, R176, PT ;  /* 0x000000b0e800720c */ /* 0x000fe40003fc6270 */
[----:B------:R-:W-:Y:S01]  /*1cbe0*/  FMNMX3.FTZ R39, R39, R118, R117, !PT ;  /* 0x0000007627277276 */ /* 0x000fe20007810075 */
[----:B-1----:R-:W-:Y:S01]  /*1cbf0*/  IMAD.SHL.U32 R168, R150, 0x20, RZ ;  /* 0x0000002096a87824 */ /* 0x002fe200078e00ff */
[----:B------:R-:W-:Y:S02]  /*1cc00*/  FSEL R100, R128, -INF , !P5 ;  /* 0xff80000080647808 */ /* 0x000fe40006800000 */
[----:B------:R-:W-:Y:S02]  /*1cc10*/  FSEL R98, R229, -INF , !P4 ;  /* 0xff800000e5627808 */ /* 0x000fe40006000000 */
[-C--:B------:R-:W-:Y:S02]  /*1cc20*/  ISETP.GE.AND P5, PT, R43, R179.reuse, PT ;  /* 0x000000b32b00720c */ /* 0x080fe40003fa6270 */
[----:B------:R-:W-:Y:S02]  /*1cc30*/  FSEL R103, R103, -INF , !P6 ;  /* 0xff80000067677808 */ /* 0x000fe40007000000 */
[----:B------:R-:W-:Y:S02]  /*1cc40*/  FMNMX3.FTZ R0, R0, R108, R107, !PT ;  /* 0x0000006c00007276 */ /* 0x000fe4000781006b */
[----:B------:R-:W-:Y:S02]  /*1cc50*/  ISETP.GE.AND P4, PT, R228, R176, PT ;  /* 0x000000b0e400720c */ /* 0x000fe40003f86270 */
[----:B------:R-:W-:Y:S02]  /*1cc60*/  FMNMX3.FTZ R39, R39, R114, R113, !PT ;  /* 0x0000007227277276 */ /* 0x000fe40007810071 */
[----:B------:R-:W-:Y:S02]  /*1cc70*/  ISETP.GE.AND P6, PT, R155, R176, PT ;  /* 0x000000b09b00720c */ /* 0x000fe40003fc6270 */
        /* <DEDUP_REMOVED lines=42> */
[----:B------:R-:W-:Y:S02]  /*1cf20*/  FSEL R73, R73, -INF , !P0 ;  /* 0xff80000049497808 */ /* 0x000fe40004000000 */
[-C--:B------:R-:W-:Y:S02]  /*1cf30*/  ISETP.GE.AND P5, PT, R31, R179.reuse, PT ;  /* 0x000000b31f00720c */ /* 0x080fe40003fa6270 */
[----:B------:R-:W-:Y:S02]  /*1cf40*/  FMNMX3.FTZ R39, R39, R90, R89, !PT ;  /* 0x0000005a27277276 */ /* 0x000fe40007810059 */
[-C--:B------:R-:W-:Y:S02]  /*1cf50*/  ISETP.GE.AND P0, PT, R34, R176.reuse, PT ;  /* 0x000000b02200720c */ /* 0x080fe40003f06270 */
        /* <DEDUP_REMOVED lines=8> */
[----:B------:R-:W-:Y:S02]  /*1cfe0*/  FMNMX3.FTZ R39, R39, R86, R85, !PT ;  /* 0x0000005627277276 */ /* 0x000fe40007810055 */
[----:B------:R-:W-:Y:S02]  /*1cff0*/  ISETP.GE.AND P5, PT, R32, R176, PT ;  /* 0x000000b02000720c */ /* 0x000fe40003fa6270 */
[----:B------:R-:W-:Y:S02]  /*1d000*/  FSEL R72, R72, -INF , !P0 ;  /* 0xff80000048487808 */ /* 0x000fe40004000000 */
[----:B------:R-:W-:Y:S02]  /*1d010*/  FSEL R66, R66, -INF , !P6 ;  /* 0xff80000042427808 */ /* 0x000fe40007000000 */
[-C--:B------:R-:W-:Y:S02]  /*1d020*/  ISETP.GE.AND P0, PT, R28, R179.reuse, PT ;  /* 0x000000b31c00720c */ /* 0x080fe40003f06270 */
        /* <DEDUP_REMOVED lines=10> */
[----:B------:R-:W-:Y:S02]  /*1d0d0*/  FMNMX3.FTZ R0, R0, R72, R71, !PT ;  /* 0x0000004800007276 */ /* 0x000fe40007810047 */
[----:B------:R-:W-:Y:S02]  /*1d0e0*/  ISETP.GE.AND P0, PT, R29, R176, PT ;  /* 0x000000b01d00720c */ /* 0x000fe40003f06270 */
[----:B------:R-:W-:Y:S02]  /*1d0f0*/  FSEL R67, R67, -INF , !P6 ;  /* 0xff80000043437808 */ /* 0x000fe40007000000 */
[----:B------:R-:W-:Y:S02]  /*1d100*/  FMNMX3.FTZ R39, R39, R78, R77, !PT ;  /* 0x0000004e27277276 */ /* 0x000fe4000781004d */
[----:B------:R-:W-:Y:S02]  /*1d110*/  FSEL R64, R64, -INF , !P4 ;  /* 0xff80000040407808 */ /* 0x000fe40006000000 */
[----:B------:R-:W-:Y:S02]  /*1d120*/  FSEL R61, R61, -INF , !P1 ;  /* 0xff8000003d3d7808 */ /* 0x000fe40004800000 */
[----:B------:R-:W-:Y:S02]  /*1d130*/  FSEL R58, R58, -INF , !P5 ;  /* 0xff8000003a3a7808 */ /* 0x000fe40006800000 */
[-C--:B------:R-:W-:Y:S02]  /*1d140*/  ISETP.GE.AND P4, PT, R15, R179.reuse, PT ;  /* 0x000000b30f00720c */ /* 0x080fe40003f86270 */
[-C--:B------:R-:W-:Y:S02]  /*1d150*/  ISETP.GE.AND P6, PT, R20, R179.reuse, PT ;  /* 0x000000b31400720c */ /* 0x080fe40003fc6270 */
[----:B------:R-:W-:Y:S02]  /*1d160*/  FSEL R63, R63, -INF , !P0 ;  /* 0xff8000003f3f7808 */ /* 0x000fe40004000000 */
[----:B------:R-:W-:Y:S02]  /*1d170*/  ISETP.GE.AND P1, PT, R28, R176, PT ;  /* 0x000000b01c00720c */ /* 0x000fe40003f26270 */
[----:B------:R-:W-:Y:S02]  /*1d180*/  FMNMX3.FTZ R0, R0, R68, R67, !PT ;  /* 0x0000004400007276 */ /* 0x000fe40007810043 */
[----:B------:R-:W-:Y:S02]  /*1d190*/  ISETP.GE.AND P5, PT, R25, R176, PT ;  /* 0x000000b01900720c */ /* 0x000fe40003fa6270 */
        /* <DEDUP_REMOVED lines=24> */
[----:B------:R-:W1:Y:S01]  /*1d320*/  SHFL.BFLY PT, R4, R0, 0x2, 0x1f ;  /* 0x0c401f0000047f89 */ /* 0x000e6200000e0000 */
[----:B------:R-:W-:Y:S03]  /*1d330*/  FMNMX3.FTZ R15, R15, R52, R51, !PT ;  /* 0x000000340f0f7276 */ /* 0x000fe60007810033 */
[----:B------:R-:W-:Y:S04]  /*1d340*/  IMAD R49, R49, 0x2, R166 ;  /* 0x0000000231317824 */ /* 0x000fe800078e02a6 */
[----:B------:R-:W2:Y:S01]  /*1d350*/  SHFL.BFLY PT, R20, R15, 0x2, 0x1f ;  /* 0x0c401f000f147f89 */ /* 0x000ea200000e0000 */
[----:B------:R-:W-:Y:S01]  /*1d360*/  VIADD R48, R49, 0x5020 ;  /* 0x0000502031307836 */ /* 0x000fe20000000000 */
[----:B-1----:R-:W-:Y:S06]  /*1d370*/  FMNMX.FTZ R4, R0, R4, !PT ;  /* 0x0000000400047209 */ /* 0x002fec0007810000 */
[----:B------:R-:W1:Y:S01]  /*1d380*/  SHFL.BFLY PT, R0, R4, 0x1, 0x1f ;  /* 0x0c201f0004007f89 */ /* 0x000e6200000e0000 */
[----:B--2---:R-:W-:Y:S07]  /*1d390*/  FMNMX.FTZ R15, R15, R20, !PT ;  /* 0x000000140f0f7209 */ /* 0x004fee0007810000 */
[----:B------:R-:W2:Y:S01]  /*1d3a0*/  SHFL.BFLY PT, R20, R15, 0x1, 0x1f ;  /* 0x0c201f000f147f89 */ /* 0x000ea200000e0000 */
[----:B-1----:R-:W-:Y:S04]  /*1d3b0*/  FMNMX.FTZ R0, R4, R0, !PT ;  /* 0x0000000004007209 */ /* 0x002fe80007810000 */
[C---:B------:R-:W-:Y:S01]  /*1d3c0*/  FSETP.NEU.FTZ.AND P0, PT, R0.reuse, -INF , PT ;  /* 0xff8000000000780b */ /* 0x040fe20003f1d000 */
[----:B----4-:R-:W-:Y:S01]  /*1d3d0*/  FMUL.FTZ R54, R21, R0 ;  /* 0x0000000015367220 */ /* 0x010fe20000410000 */
[----:B--2---:R-:W-:Y:S02]  /*1d3e0*/  FMNMX.FTZ R20, R15, R20, !PT ;  /* 0x000000140f147209 */ /* 0x004fe40007810000 */
[----:B------:R-:W-:Y:S02]  /*1d3f0*/  FSEL R4, R0, RZ, P0 ;  /* 0x000000ff00047208 */ /* 0x000fe40000000000 */
[----:B------:R-:W-:Y:S01]  /*1d400*/  FSEL R54, R54, RZ, P0 ;  /* 0x000000ff36367208 */ /* 0x000fe20000000000 */
[----:B------:R-:W-:Y:S01]  /*1d410*/  FMUL.FTZ R56, R21, R20 ;  /* 0x0000001415387220 */ /* 0x000fe20000410000 */
[----:B------:R-:W-:Y:S01]  /*1d420*/  FSETP.NEU.FTZ.AND P1, PT, R20, -INF , PT ;  /* 0xff8000001400780b */ /* 0x000fe20003f3d000 */
[----:B------:R-:W-:Y:S01]  /*1d430*/  FADD.FTZ R4, -R4, R149 ;  /* 0x0000009504047221 */ /* 0x000fe20000010100 */
[----:B------:R-:W-:Y:S01]  /*1d440*/  ISETP.GT.AND P0, PT, R190, R181, PT ;  /* 0x000000b5be00720c */ /* 0x000fe20003f04270 */
[-CC-:B------:R-:W-:Y:S01]  /*1d450*/  FFMA.FTZ R155, R5, R21.reuse, -R54.reuse ;  /* 0x00000015059b7223 */ /* 0x180fe20000010836 */
[----:B------:R-:W-:Y:S01]  /*1d460*/  FSEL R56, R56, RZ, P1 ;  /* 0x000000ff38387208 */ /* 0x000fe20000800000 */
[-CC-:B------:R-:W-:Y:S01]  /*1d470*/  FFMA.FTZ R126, R7, R21.reuse, -R54.reuse ;  /* 0x00000015077e7223 */ /* 0x180fe20000010836 */
[----:B------:R-:W-:Y:S01]  /*1d480*/  FSEL R5, R20, RZ, P1 ;  /* 0x000000ff14057208 */ /* 0x000fe20000800000 */
[-C--:B------:R-:W-:Y:S01]  /*1d490*/  FFMA.FTZ R128, R11, R21.reuse, -R54 ;  /* 0x000000150b807223 */ /* 0x080fe20000010836 */
[----:B------:R-:W-:Y:S01]  /*1d4a0*/  FMUL.FTZ R4, R21, R4 ;  /* 0x0000000415047220 */ /* 0x000fe20000410000 */
[----:B------:R-:W-:Y:S01]  /*1d4b0*/  MUFU.EX2 R155, R155 ;  /* 0x0000009b009b7308 */ /* 0x000fe20000000800 */
[-CC-:B------:R-:W-:Y:S01]  /*1d4c0*/  FFMA.FTZ R154, R14, R21.reuse, -R56.reuse ;  /* 0x000000150e9a7223 */ /* 0x180fe20000010838 */
[-CC-:B------:R-:W-:Y:S01]  /*1d4d0*/  FFMA.FTZ R127, R13, R21.reuse, -R56.reuse ;  /* 0x000000150d7f7223 */ /* 0x180fe20000010838 */
[-C--:B------:R-:W-:Y:S07]  /*1d4e0*/  FFMA.FTZ R125, R12, R21.reuse, -R56 ;  /* 0x000000150c7d7223 */ /* 0x080fee0000010838 */
[----:B------:R-:W1:Y:S01]  /*1d4f0*/  MUFU.EX2 R128, R128 ;  /* 0x0000008000807308 */ /* 0x000e620000000800 */
[----:B------:R-:W-:Y:S01]  /*1d500*/  FADD.FTZ R5, -R5, R148 ;  /* 0x0000009405057221 */ /* 0x000fe20000010100 */
[----:B------:R-:W2:Y:S01]  /*1d510*/  LDSM.16.MT88.4 R12, [R49+0x5000] ;  /* 0x00500000310c783b */ /* 0x000ea20000004200 */
[----:B------:R-:W-:Y:S07]  /*1d520*/  FFMA.FTZ R130, R42, R21, -R56 ;  /* 0x000000152a827223 */ /* 0x000fee0000010838 */
[----:B------:R-:W-:Y:S01]  /*1d530*/  MUFU.EX2 R154, R154 ;  /* 0x0000009a009a7308 */ /* 0x000fe20000000800 */
[----:B------:R-:W-:Y:S01]  /*1d540*/  FMUL.FTZ R5, R21, R5 ;  /* 0x0000000515057220 */ /* 0x000fe20000410000 */
[-C--:B------:R-:W-:Y:S01]  /*1d550*/  FFMA.FTZ R148, R6, R21.reuse, -R54 ;  /* 0x0000001506947223 */ /* 0x080fe20000010836 */
[-CC-:B------:R-:W-:Y:S07]  /*1d560*/  FFMA.FTZ R129, R10, R21.reuse, -R56.reuse ;  /* 0x000000150a817223 */ /* 0x180fee0000010838 */
[----:B------:R-:W4:Y:S01]  /*1d570*/  MUFU.EX2 R127, R127 ;  /* 0x0000007f007f7308 */ /* 0x000f220000000800 */
[-C--:B------:R-:W-:Y:S01]  /*1d580*/  FFMA.FTZ R18, R18, R21.reuse, -R56 ;  /* 0x0000001512127223 */ /* 0x080fe20000010838 */
[-C--:B------:R-:W-:Y:S01]  /*1d590*/  FFMA.FTZ R168, R222, R21.reuse, -R54 ;  /* 0x00000015dea87223 */ /* 0x080fe20000010836 */
[-CC-:B------:R-:W-:Y:S07]  /*1d5a0*/  FFMA.FTZ R224, R224, R21.reuse, -R56.reuse ;  /* 0x00000015e0e07223 */ /* 0x180fee0000010838 */
[----:B------:R3:W2:Y:S01]  /*1d5b0*/  MUFU.EX2 R25, R5 ;  /* 0x0000000500197308 */ /* 0x0006a20000000800 */
[----:B------:R-:W-:Y:S01]  /*1d5c0*/  FFMA.FTZ R223, R223, R21, -R56 ;  /* 0x00000015dfdf7223 */ /* 0x000fe20000010838 */
[----:B-1----:R-:W-:Y:S01]  /*1d5d0*/  F2FP.F16.F32.PACK_AB R29, R128, R155 ;  /* 0x0000009b801d723e */ /* 0x002fe200000000ff */
[-C--:B------:R-:W-:Y:S07]  /*1d5e0*/  FFMA.FTZ R167, R207, R21.reuse, -R54 ;  /* 0x00000015cfa77223 */ /* 0x080fee0000010836 */
[----:B------:R-:W-:Y:S01]  /*1d5f0*/  MUFU.EX2 R130, R130 ;  /* 0x0000008200827308 */ /* 0x000fe20000000800 */
[-C--:B------:R-:W-:Y:S01]  /*1d600*/  FFMA.FTZ R217, R217, R21.reuse, -R56 ;  /* 0x00000015d9d97223 */ /* 0x080fe20000010838 */
[-CC-:B------:R-:W-:Y:S01]  /*1d610*/  FFMA.FTZ R213, R213, R21.reuse, -R54.reuse ;  /* 0x00000015d5d57223 */ /* 0x180fe20000010836 */
[-CC-:B------:R-:W-:Y:S07]  /*1d620*/  FFMA.FTZ R149, R218, R21.reuse, -R54.reuse ;  /* 0x00000015da957223 */ /* 0x180fee0000010836 */
[----:B------:R-:W1:Y:S01]  /*1d630*/  MUFU.EX2 R125, R125 ;  /* 0x0000007d007d7308 */ /* 0x000e620000000800 */
[-C--:B------:R-:W-:Y:S01]  /*1d640*/  FFMA.FTZ R210, R210, R21.reuse, -R54 ;  /* 0x00000015d2d27223 */ /* 0x080fe20000010836 */
[----:B----4-:R-:W-:Y:S01]  /*1d650*/  F2FP.F16.F32.PACK_AB R28, R127, R154 ;  /* 0x0000009a7f1c723e */ /* 0x010fe200000000ff */
[-CC-:B------:R-:W-:Y:S07]  /*1d660*/  FFMA.FTZ R219, R219, R21.reuse, -R56.reuse ;  /* 0x00000015dbdb7223 */ /* 0x180fee0000010838 */
[----:B------:R-:W-:Y:S01]  /*1d670*/  MUFU.EX2 R126, R126 ;  /* 0x0000007e007e7308 */ /* 0x000fe20000000800 */
[-C--:B------:R-:W-:Y:S01]  /*1d680*/  FFMA.FTZ R216, R216, R21.reuse, -R56 ;  /* 0x00000015d8d87223 */ /* 0x080fe20000010838 */
[----:B---3--:R-:W-:Y:S02]  /*1d690*/  VIADD R5, R49, 0x5000 ;  /* 0x0000500031057836 */ /* 0x008fe40000000000 */
[----:B--2---:R-:W-:Y:S06]  /*1d6a0*/  FFMA.FTZ R154, R25, R204, R154 ;  /* 0x000000cc199a7223 */ /* 0x004fec000001009a */
[----:B------:R-:W2:Y:S01]  /*1d6b0*/  MUFU.EX2 R148, R148 ;  /* 0x0000009400947308 */ /* 0x000ea20000000800 */
[----:B------:R-:W-:Y:S01]  /*1d6c0*/  FFMA.FTZ R162, R162, R21, -R56 ;  /* 0x00000015a2a27223 */ /* 0x000fe20000010838 */
[----:B------:R-:W-:Y:S02]  /*1d6d0*/  @P2 VIADD R48, R5, 0xffffffe0 ;  /* 0xffffffe005302836 */ /* 0x000fe40000000000 */
[----:B------:R-:W-:Y:S06]  /*1d6e0*/  FMUL.FTZ R5, R25, R145 ;  /* 0x0000009119057220 */ /* 0x000fec0000410000 */
[----:B------:R-:W3:Y:S01]  /*1d6f0*/  MUFU.EX2 R24, R4 ;  /* 0x0000000400187308 */ /* 0x000ee20000000800 */
[-CC-:B------:R-:W-:Y:S01]  /*1d700*/  FFMA.FTZ R145, R44, R21.reuse, -R54.reuse ;  /* 0x000000152c917223 */ /* 0x180fe20000010836 */
[----:B-1----:R-:W-:Y:S01]  /*1d710*/  F2FP.F16.F32.PACK_AB R30, R125, R130 ;  /* 0x000000827d1e723e */ /* 0x002fe200000000ff */
[----:B------:R-:W1:Y:S07]  /*1d720*/  LDSM.16.MT88.4 R32, [R48] ;  /* 0x000000003020783b */ /* 0x000e6e0000004200 */
[----:B------:R-:W-:Y:S01]  /*1d730*/  MUFU.EX2 R129, R129 ;  /* 0x0000008100817308 */ /* 0x000fe20000000800 */
[-CC-:B------:R-:W-:Y:S01]  /*1d740*/  FFMA.FTZ R158, R158, R21.reuse, -R54.reuse ;  /* 0x000000159e9e7223 */ /* 0x180fe20000010836 */
[-C--:B------:R-:W-:Y:S01]  /*1d750*/  FFMA.FTZ R119, R119, R21.reuse, -R54 ;  /* 0x0000001577777223 */ /* 0x080fe20000010836 */
[-CC-:B------:R-:W-:Y:S07]  /*1d760*/  FFMA.FTZ R114, R114, R21.reuse, -R56.reuse ;  /* 0x0000001572727223 */ /* 0x180fee0000010838 */
[----:B------:R-:W-:Y:S01]  /*1d770*/  MUFU.EX2 R168, R168 ;  /* 0x000000a800a87308 */ /* 0x000fe20000000800 */
[-C--:B------:R-:W-:Y:S01]  /*1d780*/  FFMA.FTZ R106, R106, R21.reuse, -R56 ;  /* 0x000000156a6a7223 */ /* 0x080fe20000010838 */
[----:B--2---:R-:W-:Y:S01]  /*1d790*/  F2FP.F16.F32.PACK_AB R31, R148, R126 ;  /* 0x0000007e941f723e */ /* 0x004fe200000000ff */
[----:B------:R-:W-:Y:S07]  /*1d7a0*/  LDSM.16.MT88.4 R40, [R48+0x400] ;  /* 0x000400003028783b */ /* 0x000fee0000004200 */
[----:B------:R-:W-:Y:S01]  /*1d7b0*/  MUFU.EX2 R167, R167 ;  /* 0x000000a700a77308 */ /* 0x000fe20000000800 */
[----:B------:R-:W-:Y:S01]  /*1d7c0*/  FFMA.FTZ R95, R95, R21, -R54 ;  /* 0x000000155f5f7223 */ /* 0x000fe20000010836 */
[C---:B---3--:R-:W-:Y:S01]  /*1d7d0*/  FMUL.FTZ R7, R24.reuse, R147 ;  /* 0x0000009318077220 */ /* 0x048fe20000410000 */
        /* <DEDUP_REMOVED lines=27> */
[----:B------:R-:W-:Y:S01]  /*1d990*/  FFMA.FTZ R136, R17, R21, -R54 ;  /* 0x0000001511887223 */ /* 0x000fe20000010836 */
[----:B------:R-:W-:Y:S02]  /*1d9a0*/  FMUL.FTZ R15, R24, R139 ;  /* 0x0000008b180f7220 */ /* 0x000fe40000410000 */
[----:B------:R-:W2:Y:S01]  /*1d9b0*/  MUFU.EX2 R141, R141 ;  /* 0x0000008d008d7308 */ /* 0x000ea20000000800 */
[----:B------:R-:W-:Y:S01]  /*1d9c0*/  FFMA.FTZ R206, R46, R21, -R56 ;  /* 0x000000152ece7223 */ /* 0x000fe20000010838 */
[C---:B------:R-:W-:Y:S01]  /*1d9d0*/  FMUL.FTZ R16, R25.reuse, R132 ;  /* 0x0000008419107220 */ /* 0x040fe20000410000 */
[----:B------:R-:W-:Y:S07]  /*1d9e0*/  FMUL.FTZ R17, R25, R133 ;  /* 0x0000008519117220 */ /* 0x000fee0000410000 */
        /* <DEDUP_REMOVED lines=8> */
[-CC-:B------:R-:W-:Y:S01]  /*1da70*/  FFMA.FTZ R74, R74, R21.reuse, -R56.reuse ;  /* 0x000000154a4a7223 */ /* 0x180fe20000010838 */
[----:B------:R-:W-:Y:S01]  /*1da80*/  HMMA.16816.F32 R16, R28, R34, R16 ;  /* 0x000000221c10723c */ /* 0x000fe20000001810 */
[----:B------:R-:W3:Y:S07]  /*1da90*/  LDSM.16.MT88.4 R32, [R49+0x5800] ;  /* 0x005800003120783b */ /* 0x000eee0000004200 */
[----:B------:R-:W-:Y:S01]  /*1daa0*/  MUFU.EX2 R143, R143 ;  /* 0x0000008f008f7308 */ /* 0x000fe20000000800 */
[----:B----4-:R-:W-:Y:S01]  /*1dab0*/  F2FP.F16.F32.PACK_AB R29, R140, R142 ;  /* 0x0000008e8c1d723e */ /* 0x010fe200000000ff */
[----:B------:R-:W-:Y:S01]  /*1dac0*/  FFMA.FTZ R133, R209, R21, -R56 ;  /* 0x00000015d1857223 */ /* 0x000fe20000010838 */
[----:B--2---:R-:W-:Y:S01]  /*1dad0*/  F2FP.F16.F32.PACK_AB R30, R137, R141 ;  /* 0x0000008d891e723e */ /* 0x004fe200000000ff */
[-CC-:B------:R-:W-:Y:S06]  /*1dae0*/  FFMA.FTZ R146, R221, R21.reuse, -R54.reuse ;  /* 0x00000015dd927223 */ /* 0x180fec0000010836 */
[----:B------:R-:W-:Y:S01]  /*1daf0*/  MUFU.EX2 R134, R134 ;  /* 0x0000008600867308 */ /* 0x000fe20000000800 */
[----:B-1----:R-:W-:Y:S01]  /*1db00*/  F2FP.F16.F32.PACK_AB R31, R138, R136 ;  /* 0x000000888a1f723e */ /* 0x002fe200000000ff */
[-C--:B------:R-:W-:Y:S01]  /*1db10*/  FFMA.FTZ R132, R220, R21.reuse, -R54 ;  /* 0x00000015dc847223 */ /* 0x080fe20000010836 */
[--C-:B------:R-:W-:Y:S07]  /*1db20*/  FFMA.FTZ R139, R205, R21, -R56.reuse ;  /* 0x00000015cd8b7223 */ /* 0x100fee0000010838 */
[----:B------:R-:W-:Y:S01]  /*1db30*/  MUFU.EX2 R209, R223 ;  /* 0x000000df00d17308 */ /* 0x000fe20000000800 */
[----:B---3--:R-:W-:Y:S01]  /*1db40*/  F2FP.F16.F32.PACK_AB R28, R144, R129 ;  /* 0x00000081901c723e */ /* 0x008fe200000000ff */
[-CC-:B------:R-:W-:Y:S01]  /*1db50*/  FFMA.FTZ R25, R124, R21.reuse, -R56.reuse ;  /* 0x000000157c197223 */ /* 0x180fe20000010838 */
[-C--:B------:R-:W-:Y:S07]  /*1db60*/  FFMA.FTZ R156, R156, R21.reuse, -R56 ;  /* 0x000000159c9c7223 */ /* 0x080fee0000010838 */
[----:B------:R-:W-:Y:S01]  /*1db70*/  MUFU.EX2 R133, R133 ;  /* 0x0000008500857308 */ /* 0x000fe20000000800 */
[-C--:B------:R-:W-:Y:S01]  /*1db80*/  FFMA.FTZ R115, R115, R21.reuse, -R54 ;  /* 0x0000001573737223 */ /* 0x080fe20000010836 */
[-C--:B------:R-:W-:Y:S01]  /*1db90*/  FFMA.FTZ R120, R120, R21.reuse, -R56 ;  /* 0x0000001578787223 */ /* 0x080fe20000010838 */
[-CC-:B------:R-:W-:Y:S01]  /*1dba0*/  FFMA.FTZ R99, R99, R21.reuse, -R54.reuse ;  /* 0x0000001563637223 */ /* 0x180fe20000010836 */
[C---:B------:R-:W-:Y:S06]  /*1dbb0*/  HMMA.16816.F32 R4, R28.reuse, R36, R4 ;  /* 0x000000241c04723c */ /* 0x040fec0000001804 */
[----:B------:R-:W-:Y:S01]  /*1dbc0*/  MUFU.EX2 R146, R146 ;  /* 0x0000009200927308 */ /* 0x000fe20000000800 */
[-CC-:B------:R-:W-:Y:S01]  /*1dbd0*/  FFMA.FTZ R36, R214, R21.reuse, -R54.reuse ;  /* 0x00000015d6247223 */ /* 0x180fe20000010836 */
[-CC-:B------:R-:W-:Y:S08]  /*1dbe0*/  FFMA.FTZ R92, R92, R21.reuse, -R54.reuse ;  /* 0x000000155c5c7223 */ /* 0x180ff00000010836 */
[----:B------:R-:W1:Y:S01]  /*1dbf0*/  MUFU.EX2 R214, R224 ;  /* 0x000000e000d67308 */ /* 0x000e620000000800 */
[-C--:B------:R-:W-:Y:S01]  /*1dc00*/  FFMA.FTZ R91, R91, R21.reuse, -R54 ;  /* 0x000000155b5b7223 */ /* 0x080fe20000010836 */
[-CC-:B------:R-:W-:Y:S01]  /*1dc10*/  FFMA.FTZ R98, R98, R21.reuse, -R56.reuse ;  /* 0x0000001562627223 */ /* 0x180fe20000010838 */
[C---:B------:R-:W-:Y:S07]  /*1dc20*/  HMMA.16816.F32 R8, R28.reuse, R38, R8 ;  /* 0x000000261c08723c */ /* 0x040fee0000001808 */
[----:B------:R2:W3:Y:S01]  /*1dc30*/  MUFU.EX2 R212, R36 ;  /* 0x0000002400d47308 */ /* 0x0004e20000000800 */
[-CC-:B------:R-:W-:Y:S01]  /*1dc40*/  FFMA.FTZ R90, R90, R21.reuse, -R56.reuse ;  /* 0x000000155a5a7223 */ /* 0x180fe20000010838 */
[-C--:B------:R-:W-:Y:S08]  /*1dc50*/  FFMA.FTZ R86, R86, R21.reuse, -R56 ;  /* 0x0000001556567223 */ /* 0x080ff00000010838 */
[----:B------:R-:W-:Y:S01]  /*1dc60*/  MUFU.EX2 R135, R135 ;  /* 0x0000008700877308 */ /* 0x000fe20000000800 */
[-C--:B------:R-:W-:Y:S01]  /*1dc70*/  FFMA.FTZ R75, R75, R21.reuse, -R54 ;  /* 0x000000154b4b7223 */ /* 0x080fe20000010836 */
[-CC-:B------:R-:W-:Y:S01]  /*1dc80*/  FFMA.FTZ R65, R65, R21.reuse, -R56.reuse ;  /* 0x0000001541417223 */ /* 0x180fe20000010838 */
[C---:B------:R-:W-:Y:S07]  /*1dc90*/  HMMA.16816.F32 R12, R28.reuse, R40, R12 ;  /* 0x000000281c0c723c */ /* 0x040fee000000180c */
[----:B------:R-:W-:Y:S01]  /*1dca0*/  MUFU.EX2 R206, R206 ;  /* 0x000000ce00ce7308 */ /* 0x000fe20000000800 */
[----:B------:R-:W-:Y:S01]  /*1dcb0*/  FFMA.FTZ R40, R208, R21, -R56 ;  /* 0x00000015d0287223 */ /* 0x000fe20000010838 */
[----:B------:R-:W-:Y:S08]  /*1dcc0*/  FADD.FTZ R155, R128, R155 ;  /* 0x0000009b809b7221 */ /* 0x000ff00000010000 */
[----:B------:R4:W-:Y:S01]  /*1dcd0*/  MUFU.EX2 R208, R217 ;  /* 0x000000d900d07308 */ /* 0x0009e20000000800 */
[----:B------:R-:W-:Y:S01]  /*1dce0*/  FADD.FTZ R154, R127, R154 ;  /* 0x0000009a7f9a7221 */ /* 0x000fe20000010000 */
[----:B--2---:R-:W2:Y:S01]  /*1dcf0*/  LDSM.16.MT88.4 R36, [R48+0x800] ;  /* 0x000800003024783b */ /* 0x004ea20000004200 */
[----:B------:R-:W-:Y:S07]  /*1dd00*/  HMMA.16816.F32 R16, R28, R42, R16 ;  /* 0x0000002a1c10723c */ /* 0x000fee0000001810 */
[----:B------:R2:W2:Y:S01]  /*1dd10*/  MUFU.EX2 R207, R40 ;  /* 0x0000002800cf7308 */ /* 0x0004a20000000800 */
[----:B-1----:R-:W-:Y:S01]  /*1dd20*/  F2FP.F16.F32.PACK_AB R28, R214, R143 ;  /* 0x0000008fd61c723e */ /* 0x002fe200000000ff */
[----:B------:R-:W-:Y:S01]  /*1dd30*/  FADD.FTZ R155, R126, R155 ;  /* 0x0000009b7e9b7221 */ /* 0x000fe20000010000 */
[----:B---3--:R-:W-:Y:S07]  /*1dd40*/  F2FP.F16.F32.PACK_AB R29, R134, R212 ;  /* 0x000000d4861d723e */ /* 0x008fee00000000ff */
[----:B------:R-:W-:Y:S01]  /*1dd50*/  MUFU.EX2 R132, R132 ;  /* 0x0000008400847308 */ /* 0x000fe20000000800 */
[----:B------:R-:W-:Y:S01]  /*1dd60*/  F2FP.F16.F32.PACK_AB R30, R133, R209 ;  /* 0x000000d1851e723e */ /* 0x000fe200000000ff */
[----:B------:R-:W-:Y:S01]  /*1dd70*/  FADD.FTZ R148, R148, R155 ;  /* 0x0000009b94947221 */ /* 0x000fe20000010000 */
[----:B------:R-:W-:Y:S07]  /*1dd80*/  F2FP.F16.F32.PACK_AB R31, R146, R168 ;  /* 0x000000a8921f723e */ /* 0x000fee00000000ff */
[----:B------:R-:W-:Y:S01]  /*1dd90*/  MUFU.EX2 R205, R219 ;  /* 0x000000db00cd7308 */ /* 0x000fe20000000800 */
[-CC-:B----4-:R-:W-:Y:S01]  /*1dda0*/  FFMA.FTZ R217, R163, R21.reuse, -R54.reuse ;  /* 0x00000015a3d97223 */ /* 0x190fe20000010836 */
[-C--:B------:R-:W-:Y:S01]  /*1ddb0*/  FFMA.FTZ R163, R47, R21.reuse, -R54 ;  /* 0x000000152fa37223 */ /* 0x080fe20000010836 */
[----:B------:R-:W-:Y:S01]  /*1ddc0*/  FADD.FTZ R142, R142, R148 ;  /* 0x000000948e8e7221 */ /* 0x000fe20000010000 */
[----:B------:R-:W-:Y:S06]  /*1ddd0*/  LDSM.16.MT88.4 R44, [R49+0x6000] ;  /* 0x00600000312c783b */ /* 0x000fec0000004200 */
[----:B------:R-:W-:Y:S01]  /*1dde0*/  MUFU.EX2 R139, R139 ;  /* 0x0000008b008b7308 */ /* 0x000fe20000000800 */
[C---:B------:R-:W-:Y:S03]  /*1ddf0*/  HMMA.16816.F32 R4, R28.reuse, R32, R4 ;  /* 0x000000201c04723c */ /* 0x040fe60000001804 */
[-C--:B------:R-:W-:Y:S01]  /*1de00*/  FFMA.FTZ R32, R211, R21.reuse, -R56 ;  /* 0x00000015d3207223 */ /* 0x080fe20000010838 */
[----:B------:R-:W-:Y:S05]  /*1de10*/  FADD.FTZ R142, R140, R142 ;  /* 0x0000008e8c8e7221 */ /* 0x000fea0000010000 */
[----:B------:R-:W1:Y:S01]  /*1de20*/  MUFU.EX2 R211, R213 ;  /* 0x000000d500d37308 */ /* 0x000e620000000800 */
[----:B--2---:R-:W2:Y:S01]  /*1de30*/  LDSM.16.MT88.4 R40, [R49+0x5c00] ;  /* 0x005c00003128783b */ /* 0x004ea20000004200 */
[----:B------:R-:W-:Y:S01]  /*1de40*/  FADD.FTZ R130, R130, R154 ;  /* 0x0000009a82827221 */ /* 0x000fe20000010000 */
[C---:B------:R-:W-:Y:S07]  /*1de50*/  HMMA.16816.F32 R8, R28.reuse, R34, R8 ;  /* 0x000000221c08723c */ /* 0x040fee0000001808 */
[----:B------:R3:W4:Y:S01]  /*1de60*/  MUFU.EX2 R213, R32 ;  /* 0x0000002000d57308 */ /* 0x0007220000000800 */
[----:B------:R-:W-:Y:S01]  /*1de70*/  FADD.FTZ R142, R136, R142 ;  /* 0x0000008e888e7221 */ /* 0x000fe20000010000 */
[----:B------:R-:W-:Y:S08]  /*1de80*/  FADD.FTZ R130, R125, R130 ;  /* 0x000000827d827221 */ /* 0x000ff00000010000 */
[----:B------:R-:W-:Y:S01]  /*1de90*/  MUFU.EX2 R217, R217 ;  /* 0x000000d900d97308 */ /* 0x000fe20000000800 */
[-C--:B------:R-:W-:Y:S01]  /*1dea0*/  FFMA.FTZ R58, R58, R21.reuse, -R56 ;  /* 0x000000153a3a7223 */ /* 0x080fe20000010838 */
[----:B------:R-:W-:Y:S01]  /*1deb0*/  FADD.FTZ R138, R138, R142 ;  /* 0x0000008e8a8a7221 */ /* 0x000fe20000010000 */
[----:B------:R-:W-:Y:S07]  /*1dec0*/  FADD.FTZ R130, R129, R130 ;  /* 0x0000008281827221 */ /* 0x000fee0000010000 */
[----:B------:R-:W2:Y:S01]  /*1ded0*/  MUFU.EX2 R163, R163 ;  /* 0x000000a300a37308 */ /* 0x000ea20000000800 */
[-C--:B------:R-:W-:Y:S01]  /*1dee0*/  FFMA.FTZ R55, R55, R21.reuse, -R54 ;  /* 0x0000001537377223 */ /* 0x080fe20000010836 */
[----:B------:R-:W-:Y:S01]  /*1def0*/  FADD.FTZ R138, R212, R138 ;  /* 0x0000008ad48a7221 */ /* 0x000fe20000010000 */
[----:B------:R-:W-:Y:S07]  /*1df00*/  FADD.FTZ R144, R144, R130 ;  /* 0x0000008290907221 */ /* 0x000fee0000010000 */
[----:B------:R-:W-:Y:S01]  /*1df10*/  MUFU.EX2 R149, R149 ;  /* 0x0000009500957308 */ /* 0x000fe20000000800 */
[----:B------:R-:W-:Y:S01]  /*1df20*/  FFMA.FTZ R23, R23, R21, -R54 ;  /* 0x0000001517177223 */ /* 0x000fe20000010836 */
[C---:B------:R-:W-:Y:S01]  /*1df30*/  HMMA.16816.F32 R12, R28.reuse, R36, R12 ;  /* 0x000000241c0c723c */ /* 0x040fe2000000180c */
[----:B---3--:R-:W3:Y:S07]  /*1df40*/  LDSM.16.MT88.4 R32, [R48+0xc00] ;  /* 0x000c00003020783b */ /* 0x008eee0000004200 */
[----:B------:R-:W3:Y:S01]  /*1df50*/  MUFU.EX2 R210, R210 ;  /* 0x000000d200d27308 */ /* 0x000ee20000000800 */
[----:B------:R-:W-:Y:S01]  /*1df60*/  FADD.FTZ R144, R141, R144 ;  /* 0x000000908d907221 */ /* 0x000fe20000010000 */
[----:B------:R-:W-:Y:S01]  /*1df70*/  FADD.FTZ R138, R134, R138 ;  /* 0x0000008a868a7221 */ /* 0x000fe20000010000 */
[----:B------:R-:W-:Y:S07]  /*1df80*/  VIADD R190, R190, 0xffffffff ;  /* 0xffffffffbebe7836 */ /* 0x000fee0000000000 */
[----:B------:R2:W-:Y:S01]  /*1df90*/  MUFU.EX2 R124, R24 ;  /* 0x00000018007c7308 */ /* 0x0005e20000000800 */
[----:B------:R-:W-:Y:S01]  /*1dfa0*/  FADD.FTZ R144, R137, R144 ;  /* 0x0000009089907221 */ /* 0x000fe20000010000 */
[----:B------:R-:W-:Y:S01]  /*1dfb0*/  HMMA.16816.F32 R16, R28, R38, R16 ;  /* 0x000000261c10723c */ /* 0x000fe20000001810 */
[----:B------:R-:W3:Y:S07]  /*1dfc0*/  LDSM.16.MT88.4 R36, [R48+0x1000] ;  /* 0x001000003024783b */ /* 0x000eee0000004200 */
[----:B------:R-:W-:Y:S01]  /*1dfd0*/  MUFU.EX2 R115, R115 ;  /* 0x0000007300737308 */ /* 0x000fe20000000800 */
[----:B------:R-:W-:Y:S01]  /*1dfe0*/  F2FP.F16.F32.PACK_AB R28, R207, R208 ;  /* 0x000000d0cf1c723e */ /* 0x000fe200000000ff */
[----:B------:R-:W-:Y:S01]  /*1dff0*/  FADD.FTZ R144, R143, R144 ;  /* 0x000000908f907221 */ /* 0x000fe20000010000 */
[----:B-1----:R-:W-:Y:S07]  /*1e000*/  F2FP.F16.F32.PACK_AB R29, R211, R167 ;  /* 0x000000a7d31d723e */ /* 0x002fee00000000ff */
[----:B------:R-:W-:Y:S01]  /*1e010*/  MUFU.EX2 R99, R99 ;  /* 0x0000006300637308 */ /* 0x000fe20000000800 */
[----:B----4-:R-:W-:Y:S01]  /*1e020*/  F2FP.F16.F32.PACK_AB R30, R135, R213 ;  /* 0x000000d5871e723e */ /* 0x010fe200000000ff */
[----:B------:R-:W-:Y:S01]  /*1e030*/  FADD.FTZ R214, R214, R144 ;  /* 0x00000090d6d67221 */ /* 0x000fe20000010000 */
[----:B--2---:R-:W-:Y:S01]  /*1e040*/  F2FP.F16.F32.PACK_AB R31, R163, R217 ;  /* 0x000000d9a31f723e */ /* 0x004fe200000000ff */
[----:B------:R-:W-:Y:S06]  /*1e050*/  LDSM.16.MT88.4 R140, [R49+0x8c00] ;  /* 0x008c0000318c783b */ /* 0x000fec0000004200 */
[----:B------:R-:W-:Y:S01]  /*1e060*/  MUFU.EX2 R92, R92 ;  /* 0x0000005c005c7308 */ /* 0x000fe20000000800 */
[-C--:B------:R-:W-:Y:S01]  /*1e070*/  FFMA.FTZ R24, R123, R21.reuse, -R56 ;  /* 0x000000157b187223 */ /* 0x080fe20000010838 */
[----:B------:R-:W-:Y:S01]  /*1e080*/  FADD.FTZ R209, R209, R214 ;  /* 0x000000d6d1d17221 */ /* 0x000fe20000010000 */
[----:B------:R-:W-:Y:S07]  /*1e090*/  FADD.FTZ R168, R168, R138 ;  /* 0x0000008aa8a87221 */ /* 0x000fee0000010000 */
[----:B------:R1:W-:Y:S01]  /*1e0a0*/  MUFU.EX2 R123, R25 ;  /* 0x00000019007b7308 */ /* 0x0003e20000000800 */
        /* <DEDUP_REMOVED lines=8> */
[----:B------:R-:W-:Y:S01]  /*1e130*/  FADD.FTZ R209, R208, R209 ;  /* 0x000000d1d0d17221 */ /* 0x000fe20000010000 */
[----:B------:R-:W-:Y:S01]  /*1e140*/  FADD.FTZ R168, R146, R168 ;  /* 0x000000a892a87221 */ /* 0x000fe20000010000 */
[----:B-1----:R-:W-:Y:S07]  /*1e150*/  FFMA.FTZ R25, R122, R21, -R54 ;  /* 0x000000157a197223 */ /* 0x002fee0000010836 */
[----:B------:R-:W-:Y:S01]  /*1e160*/  MUFU.EX2 R161, R161 ;  /* 0x000000a100a17308 */ /* 0x000fe20000000800 */
[----:B------:R-:W-:Y:S01]  /*1e170*/  FADD.FTZ R207, R207, R209 ;  /* 0x000000d1cfcf7221 */ /* 0x000fe20000010000 */
[----:B------:R-:W-:Y:S01]  /*1e180*/  FADD.FTZ R168, R167, R168 ;  /* 0x000000a8a7a87221 */ /* 0x000fe20000010000 */
[C---:B---3--:R-:W-:Y:S07]  /*1e190*/  HMMA.16816.F32 R12, R28.reuse, R32, R12 ;  /* 0x000000201c0c723c */ /* 0x048fee000000180c */
[----:B------:R1:W-:Y:S01]  /*1e1a0*/  MUFU.EX2 R122, R24 ;  /* 0x00000018007a7308 */ /* 0x0003e20000000800 */
[----:B------:R-:W-:Y:S01]  /*1e1b0*/  FADD.FTZ R207, R213, R207 ;  /* 0x000000cfd5cf7221 */ /* 0x000fe20000010000 */
[----:B------:R-:W-:Y:S08]  /*1e1c0*/  FADD.FTZ R168, R211, R168 ;  /* 0x000000a8d3a87221 */ /* 0x000ff00000010000 */
[----:B------:R-:W-:Y:S01]  /*1e1d0*/  MUFU.EX2 R91, R91 ;  /* 0x0000005b005b7308 */ /* 0x000fe20000000800 */
[----:B------:R-:W-:Y:S02]  /*1e1e0*/  IMAD.MOV.U32 R148, RZ, RZ, R20 ;  /* 0x000000ffff947224 */ /* 0x000fe400078e0014 */
[----:B------:R-:W-:Y:S01]  /*1e1f0*/  FADD.FTZ R207, R135, R207 ;  /* 0x000000cf87cf7221 */ /* 0x000fe20000010000 */
[----:B------:R-:W-:Y:S01]  /*1e200*/  HMMA.16816.F32 R16, R28, R34, R16 ;  /* 0x000000221c10723c */ /* 0x000fe20000001810 */
[----:B------:R-:W2:Y:S05]  /*1e210*/  LDSM.16.MT88.4 R32, [R49+0x6400] ;  /* 0x006400003120783b */ /* 0x000eaa0000004200 */
[----:B------:R-:W-:Y:S01]  /*1e220*/  MUFU.EX2 R75, R75 ;  /* 0x0000004b004b7308 */ /* 0x000fe20000000800 */
[----:B------:R-:W-:Y:S01]  /*1e230*/  F2FP.F16.F32.PACK_AB R28, R147, R206 ;  /* 0x000000ce931c723e */ /* 0x000fe200000000ff */
[----:B------:R-:W-:Y:S01]  /*1e240*/  FADD.FTZ R206, R206, R207 ;  /* 0x000000cfcece7221 */ /* 0x000fe20000010000 */
[----:B------:R-:W-:Y:S01]  /*1e250*/  F2FP.F16.F32.PACK_AB R29, R132, R145 ;  /* 0x00000091841d723e */ /* 0x000fe200000000ff */
[----:B------:R-:W-:Y:S01]  /*1e260*/  FADD.FTZ R217, R217, R168 ;  /* 0x000000a8d9d97221 */ /* 0x000fe20000010000 */
[----:B------:R-:W-:Y:S01]  /*1e270*/  F2FP.F16.F32.PACK_AB R30, R139, R205 ;  /* 0x000000cd8b1e723e */ /* 0x000fe200000000ff */
[----:B-1----:R-:W-:Y:S01]  /*1e280*/  FFMA.FTZ R24, R121, R21, -R54 ;  /* 0x0000001579187223 */ /* 0x002fe20000010836 */
        /* <DEDUP_REMOVED lines=22> */
[----:B------:R-:W-:Y:S08]  /*1e3f0*/  HMMA.16816.F32 R16, R28, R38, R16 ;  /* 0x000000261c10723c */ /* 0x000ff00000001810 */
[----:B------:R-:W-:Y:S01]  /*1e400*/  MUFU.EX2 R152, R37 ;  /* 0x0000002500987308 */ /* 0x000fe20000000800 */
[----:B---3--:R-:W-:Y:S01]  /*1e410*/  F2FP.F16.F32.PACK_AB R28, R45, R215 ;  /* 0x000000d72d1c723e */ /* 0x008fe200000000ff */
[----:B------:R-:W-:Y:S08]  /*1e420*/  FADD.FTZ R215, R215, R206 ;  /* 0x000000ced7d77221 */ /* 0x000ff00000010000 */
[----:B------:R3:W1:Y:S01]  /*1e430*/  MUFU.EX2 R131, R36 ;  /* 0x0000002400837308 */ /* 0x0006620000000800 */
[C---:B------:R-:W-:Y:S01]  /*1e440*/  F2FP.F16.F32.PACK_AB R29, R161.reuse, R160 ;  /* 0x000000a0a11d723e */ /* 0x040fe200000000ff */
        /* <DEDUP_REMOVED lines=14> */
[-CC-:B------:R-:W-:Y:S03]  /*1e530*/  FFMA.FTZ R46, R93, R21.reuse, -R56.reuse ;  /* 0x000000155d2e7223 */ /* 0x180fe60000010838 */
        /* <DEDUP_REMOVED lines=9> */
[----:B------:R-:W-:Y:S01]  /*1e5d0*/  FFMA.FTZ R42, R26, R21, -R54 ;  /* 0x000000151a2a7223 */ /* 0x000fe20000010836 */
[----:B------:R-:W-:Y:S08]  /*1e5e0*/  F2FP.F16.F32.PACK_AB R26, R122, R123 ;  /* 0x0000007b7a1a723e */ /* 0x000ff000000000ff */
[----:B------:R-:W-:Y:S01]  /*1e5f0*/  MUFU.EX2 R41, R41 ;  /* 0x0000002900297308 */ /* 0x000fe20000000800 */
[----:B----4-:R-:W-:Y:S02]  /*1e600*/  F2FP.F16.F32.PACK_AB R24, R152, R153 ;  /* 0x000000999818723e */ /* 0x010fe400000000ff */
[C---:B---3--:R-:W-:Y:S07]  /*1e610*/  F2FP.F16.F32.PACK_AB R27, R40.reuse, R121 ;  /* 0x00000079281b723e */ /* 0x048fee00000000ff */
[----:B------:R-:W3:Y:S01]  /*1e620*/  MUFU.EX2 R42, R42 ;  /* 0x0000002a002a7308 */ /* 0x000ee20000000800 */
[----:B------:R-:W-:Y:S04]  /*1e630*/  FADD.FTZ R121, R121, R124 ;  /* 0x0000007c79797221 */ /* 0x000fe80000010000 */
[----:B------:R-:W-:Y:S01]  /*1e640*/  FADD.FTZ R121, R40, R121 ;  /* 0x0000007928797221 */ /* 0x000fe20000010000 */
[C---:B--2---:R-:W-:Y:S05]  /*1e650*/  HMMA.16816.F32 R4, R24.reuse, R36, R4 ;  /* 0x000000241804723c */ /* 0x044fea0000001804 */
[-CC-:B------:R-:W-:Y:S01]  /*1e660*/  FFMA.FTZ R36, R118, R21.reuse, -R56.reuse ;  /* 0x0000001576247223 */ /* 0x180fe20000010838 */
[-CC-:B------:R-:W-:Y:S01]  /*1e670*/  FFMA.FTZ R37, R117, R21.reuse, -R56.reuse ;  /* 0x0000001575257223 */ /* 0x180fe20000010838 */
[----:B------:R2:W4:Y:S01]  /*1e680*/  MUFU.EX2 R118, R119 ;  /* 0x0000007700767308 */ /* 0x0005220000000800 */
[C---:B------:R-:W-:Y:S09]  /*1e690*/  HMMA.16816.F32 R8, R24.reuse, R38, R8 ;  /* 0x000000261808723c */ /* 0x040ff20000001808 */
[----:B------:R-:W-:Y:S01]  /*1e6a0*/  MUFU.EX2 R117, R36 ;  /* 0x0000002400757308 */ /* 0x000fe20000000800 */
[----:B---3--:R-:W-:Y:S01]  /*1e6b0*/  FADD.FTZ R121, R42, R121 ;  /* 0x000000792a797221 */ /* 0x008fe20000010000 */
[C---:B-1----:R-:W-:Y:S03]  /*1e6c0*/  HMMA.16816.F32 R12, R24.reuse, R32, R12 ;  /* 0x00000020180c723c */ /* 0x042fe6000000180c */
[-C--:B------:R-:W-:Y:S01]  /*1e6d0*/  FFMA.FTZ R33, R113, R21.reuse, -R56 ;  /* 0x0000001571217223 */ /* 0x080fe20000010838 */
[-CC-:B------:R-:W-:Y:S01]  /*1e6e0*/  FFMA.FTZ R32, R112, R21.reuse, -R54.reuse ;  /* 0x0000001570207223 */ /* 0x180fe20000010836 */
[--C-:B--2---:R-:W-:Y:S03]  /*1e6f0*/  FFMA.FTZ R119, R116, R21, -R54.reuse ;  /* 0x0000001574777223 */ /* 0x104fe60000010836 */
        /* <DEDUP_REMOVED lines=8> */
[----:B-1----:R-:W-:Y:S09]  /*1e780*/  FFMA.FTZ R114, R111, R21, -R54 ;  /* 0x000000156f727223 */ /* 0x002ff20000010836 */
        /* <DEDUP_REMOVED lines=20> */
[----:B------:R-:W-:Y:S08]  /*1e8d0*/  FFMA.FTZ R36, R104, R21, -R54 ;  /* 0x0000001568247223 */ /* 0x000ff00000010836 */
        /* <DEDUP_REMOVED lines=22> */
[-CC-:B---3--:R-:W-:Y:S07]  /*1ea40*/  FFMA.FTZ R106, R100, R21.reuse, -R54.reuse ;  /* 0x00000015646a7223 */ /* 0x188fee0000010836 */
        /* <DEDUP_REMOVED lines=67> */
[----:B------:R-:W-:Y:S01]  /*1ee80*/  FFMA.FTZ R36, R80, R21, -R54 ;  /* 0x0000001550247223 */ /* 0x000fe20000010836 */
        /* <DEDUP_REMOVED lines=54> */
[----:B------:R-:W-:Y:S01]  /*1f1f0*/  FFMA.FTZ R67, R63, R21, -R54 ;  /* 0x000000153f437223 */ /* 0x000fe20000010836 */
        /* <DEDUP_REMOVED lines=22> */
[-C--:B-1----:R-:W-:Y:S01]  /*1f360*/  FFMA.FTZ R65, R62, R21.reuse, -R56 ;  /* 0x000000153e417223 */ /* 0x082fe20000010838 */
        /* <DEDUP_REMOVED lines=11> */
[----:B-1----:R-:W-:Y:S01]  /*1f420*/  FFMA.FTZ R65, R59, R21, -R54 ;  /* 0x000000153b417223 */ /* 0x002fe20000010836 */
        /* <DEDUP_REMOVED lines=63> */
.L_x_4259:
        /* <DEDUP_REMOVED lines=10> */
.L_x_4276:
        /* <DEDUP_REMOVED lines=54> */
[----:B------:R-:W4:Y:S01]  /*1fc20*/  @!P1 LD.E R14, desc[UR4][R2.64+0xb4] ;  /* 0x0000b404020e9980 */ /* 0x000f22000c101900 */
[----:B------:R-:W3:Y:S01]  /*1fc30*/  @P2 MUFU.LG2 R4, R4 ;  /* 0x0000000400042308 */ /* 0x000ee20000000c00 */
[----:B------:R-:W-:Y:S01]  /*1fc40*/  ISETP.NE.AND P0, PT, R197, -0x1, PT ;  /* 0xffffffffc500780c */ /* 0x000fe20003f05270 */
[----:B-1----:R-:W-:Y:S01]  /*1fc50*/  @P3 FMUL.FTZ R9, R9, 0.69314718246459960938 ;  /* 0x3f31721809093820 */ /* 0x002fe20000410000 */
[----:B------:R-:W-:Y:S01]  /*1fc60*/  BSSY.RECONVERGENT B0, `(.L_x_4268) ;  /* 0x0000010000007945 */ /* 0x000fe20003800200 */
[----:B------:R-:W-:Y:S02]  /*1fc70*/  MOV R13, 0x7f800000 ;  /* 0x7f800000000d7802 */ /* 0x000fe40000000f00 */
[----:B------:R-:W-:Y:S01]  /*1fc80*/  MOV R12, 0x7f800000 ;  /* 0x7f800000000c7802 */ /* 0x000fe20000000f00 */
[----:B------:R-:W-:Y:S01]  /*1fc90*/  @P3 FFMA.FTZ R13, R7, R20, R9 ;  /* 0x00000014070d3223 */ /* 0x000fe20000010009 */
[----:B---3--:R-:W-:-:S06]  /*1fca0*/  @P2 FMUL.FTZ R4, R4, 0.69314718246459960938 ;  /* 0x3f31721804042820 */ /* 0x008fcc0000410000 */
        /* <DEDUP_REMOVED lines=11> */
.L_x_4269:
[----:B------:R-:W-:Y:S05]  /*1fd60*/  BSYNC.RECONVERGENT B0 ;  /* 0x0000000000007941 */ /* 0x000fea0003800200 */
.L_x_4268:
        /* <DEDUP_REMOVED lines=25> */
.L_x_4271:
[----:B------:R-:W-:Y:S05]  /*1ff00*/  BSYNC.RECONVERGENT B0 ;  /* 0x0000000000007941 */ /* 0x000fea0003800200 */
.L_x_4270:
        /* <DEDUP_REMOVED lines=28> */
[----:B---3--:R-:W-:Y:S05]  /*200d0*/  @P3 RET.REL.NODEC R2 `(_ZN5flash24flash_fwd_splitkv_kernelI23Flash_fwd_kernel_traitsILi32ELi64ELi256ELi4ELb0ELb0EN7cutlass6half_tE19Flash_kernel_traitsILi32ELi64ELi256ELi4ES3_EELb0ELb1ELb1ELb0ELb0ELb1ELb0ELb0EEEvNS_16Flash_fwd_paramsE) ;  /* 0xfffffdfc02c83950 */ /* 0x008fea0003c3ffff */
        /* <DEDUP_REMOVED lines=12> */
[----:B-1----:R-:W-:Y:S05]  /*201a0*/  RET.REL.NODEC R186 `(_ZN5flash24flash_fwd_splitkv_kernelI23Flash_fwd_kernel_traitsILi32ELi64ELi256ELi4ELb0ELb0EN7cutlass6half_tE19Flash_kernel_traitsILi32ELi64ELi256ELi4ES3_EELb0ELb1ELb1ELb0ELb0ELb1ELb0ELb0EEEvNS_16Flash_fwd_paramsE) ;  /* 0xfffffdfcba947950 */ /* 0x002fea0003c3ffff */
.L_x_4267:
[----:B------:R-:W-:Y:S01]  /*201b0*/  MOV R4, 0x1f ;  /* 0x0000001f00047802 */ /* 0x000fe20000000f00 */
[----:B------:R-:W-:Y:S01]  /*201c0*/  IMAD.MOV.U32 R5, RZ, RZ, 0x2 ;  /* 0x00000002ff057424 */ /* 0x000fe200078e00ff */
[----:B------:R-:W-:Y:S01]  /*201d0*/  MOV R8, R204 ;  /* 0x000000cc00087202 */ /* 0x000fe20000000f00 */
[----:B------:R-:W-:-:S07]  /*201e0*/  IMAD.MOV.U32 R6, RZ, RZ, -0x1 ;  /* 0xffffffffff067424 */ /* 0x000fce00078e00ff */
[----:B-1---5:R-:W-:Y:S05]  /*201f0*/  WARPSYNC.COLLECTIVE R6, `(.L_x_4272) ;  /* 0x0000000006087348 */ /* 0x022fea0003c00000 */
[----:B------:R2:W3:Y:S02]  /*20200*/  SHFL.BFLY P0, R4, R8, R5, R4 ;  /* 0x0c00000508047389 */ /* 0x0004e40000000004 */
[----:B-123-5:R-:W-:Y:S05]  /*20210*/  ENDCOLLECTIVE ;  /* 0x000000000000791b */ /* 0x02efea0003800000 */
.L_x_4272:
        /* <DEDUP_REMOVED lines=8> */
.L_x_4273:
        /* <DEDUP_REMOVED lines=8> */
.L_x_4274:
[----:B------:R-:W-:Y:S01]  /*20320*/  FADD.FTZ R199, R4, R199 ;  /* 0x000000c704c77221 */ /* 0x000fe20000010000 */
[----:B------:R-:W-:Y:S02]  /*20330*/  MOV R4, 0x1f ;  /* 0x0000001f00047802 */ /* 0x000fe40000000f00 */
[----:B------:R-:W-:Y:S01]  /*20340*/  MOV R5, 0x1 ;  /* 0x0000000100057802 */ /* 0x000fe20000000f00 */
[----:B------:R-:W-:-:S07]  /*20350*/  IMAD.MOV.U32 R8, RZ, RZ, R199 ;  /* 0x000000ffff087224 */ /* 0x000fce00078e00c7 */
[----:B------:R-:W-:Y:S05]  /*20360*/  WARPSYNC.COLLECTIVE R6, `(.L_x_4275) ;  /* 0x0000000006087348 */ /* 0x000fea0003c00000 */
[----:B------:R1:W2:Y:S02]  /*20370*/  SHFL.BFLY P0, R4, R8, R5, R4 ;  /* 0x0c00000508047389 */ /* 0x0002a40000000004 */
[----:B-12---:R-:W-:Y:S05]  /*20380*/  ENDCOLLECTIVE ;  /* 0x000000000000791b */ /* 0x006fea0003800000 */
.L_x_4275:
[----:B------:R-:W-:Y:S05]  /*20390*/  BRA `(.L_x_4276) ;  /* 0xfffffff400487947 */ /* 0x000fea000383ffff */
.L_x_4277:
        /* <DEDUP_REMOVED lines=14> */
.L_x_10261:


//--------------------- .text._ZN5flash24flash_fwd_splitkv_kernelI23Flash_fwd_kernel_traitsILi32ELi64ELi256ELi4ELb0ELb0EN7cutlass6half_tE19Flash_kernel_traitsILi32ELi64ELi256ELi4ES3_EELb0ELb1ELb0ELb0ELb1ELb0ELb0ELb1EEEvNS_16Flash_fwd_paramsE --------------------------
	.section	.text._ZN5flash24flash_fwd_splitkv_kernelI23Flash_fwd_kernel_traitsILi32ELi64ELi256ELi4ELb0ELb0EN7cutlass6half_tE19Flash_kernel_traitsILi32ELi64ELi256ELi4ES3_EELb0ELb1ELb0ELb0ELb1ELb0ELb0ELb1EEEvNS_16Flash_fwd_paramsE,"ax",@progbits
	.align	128
        .global         _ZN5flash24flash_fwd_splitkv_kernelI23Flash_fwd_kernel_traitsILi32ELi64ELi256ELi4ELb0ELb0EN7cutlass6half_tE19Flash_kernel_traitsILi32ELi64ELi256ELi4ES3_EELb0ELb1ELb0ELb0ELb1ELb0ELb0ELb1EEEvNS_16Flash_fwd_paramsE
        .type           _ZN5flash24flash_fwd_splitkv_kernelI23Flash_fwd_kernel_traitsILi32ELi64ELi256ELi4ELb0ELb0EN7cutlass6half_tE19Flash_kernel_traitsILi32ELi64ELi256ELi4ES3_EELb0ELb1ELb0ELb0ELb1ELb0ELb0ELb1EEEvNS_16Flash_fwd_paramsE,@function
        .size           _ZN5flash24flash_fwd_splitkv_kernelI23Flash_fwd_kernel_traitsILi32ELi64ELi256ELi4ELb0ELb0EN7cutlass6half_tE19Flash_kernel_traitsILi32ELi64ELi256ELi4ES3_EELb0ELb1ELb0ELb0ELb1ELb0ELb0ELb1EEEvNS_16Flash_fwd_paramsE,(.L_x_10262 - _ZN5flash24flash_fwd_splitkv_kernelI23Flash_fwd_kernel_traitsILi32ELi64ELi256ELi4ELb0ELb0EN7cutlass6half_tE19Flash_kernel_traitsILi32ELi64ELi256ELi4ES3_EELb0ELb1ELb0ELb0ELb1ELb0ELb0ELb1EEEvNS_16Flash_fwd_paramsE)
        .other          _ZN5flash24flash_fwd_splitkv_kernelI23Flash_fwd_kernel_traitsILi32ELi64ELi256ELi4ELb0ELb0EN7cutlass6half_tE19Flash_kernel_traitsILi32ELi64ELi256ELi4ES3_EELb0ELb1ELb0ELb0ELb1ELb0ELb0ELb1EEEvNS_16Flash_fwd_paramsE,@"STO_CUDA_ENTRY STV_DEFAULT"
_ZN5flash24flash_fwd_splitkv_kernelI23Flash_fwd_kernel_traitsILi32ELi64ELi256ELi4ELb0ELb0EN7cutlass6half_tE19Flash_kernel_traitsILi32ELi64ELi256ELi4ES3_EELb0ELb1ELb0ELb0ELb1ELb0ELb0ELb1EEEvNS_16Flash_fwd_paramsE:
.text._ZN5flash24flash_fwd_splitkv_kernelI23Flash_fwd_kernel_traitsILi32ELi64ELi256ELi4ELb0ELb0EN7cutlass6half_tE19Flash_kernel_traitsILi32ELi64ELi256ELi4ES3_EELb0ELb1ELb0ELb0ELb1ELb0ELb0ELb1EEEvNS_16Flash_fwd_paramsE:
[----:B------:R-:W1:Y:S08]  /*0000*/  LDC R1, c[0x0][0x37c] ;  /* 0x0000df00ff017b82 */ /* 0x000e700000000800 */
[----:B------:R-:W2:Y:S01]  /*0010*/  LDC.64 R134, c[0x0][0x348] ;  /* 0x0000d200ff867b82 */ /* 0x000ea20000000a00 */
[----:B------:R-:W-:Y:S01]  /*0020*/  BSSY.RECONVERGENT B3, `(.L_x_4278) ;  /* 0x0000003000037945 */ /* 0x000fe20003800200 */
[----:B-1----:R-:W-:-:S06]  /*0030*/  IADD3 R1, PT, PT, R1, -0x58, RZ ;  /* 0xffffffa801017810 */ /* 0x002fcc0007ffe0ff */
[----:B--2---:R-:W-:Y:S05]  /*0040*/  CALL.REL.NOINC `($_ZN5flash24flash_fwd_splitkv_kernelI23Flash_fwd_kernel_traitsILi32ELi64ELi256ELi4ELb0ELb0EN7cutlass6half_tE19Flash_kernel_traitsILi32ELi64ELi256ELi4ES3_EELb0ELb1ELb0ELb0ELb1ELb0ELb0ELb1EEEvNS_16Flash_fwd_paramsE$_ZN5flash30compute_attn_1rowblock_splitkvI23Flash_fwd_kernel_traitsILi32ELi64ELi256ELi4ELb0ELb0EN7cutlass6half_tE19Flash_kernel_traitsILi32ELi64ELi256ELi4ES3_EELb0ELb1ELb0ELb0ELb1ELb0ELb0ELb1ENS_16Flash_fwd_paramsEEEvRKT8_iiiii) ;  /* 0x0000000000087944 */ /* 0x004fea0003c00000 */
[----:B------:R-:W-:Y:S05]  /*0050*/  BSYNC.RECONVERGENT B3 ;  /* 0x0000000000037941 */ /* 0x000fea0003800200 */
.L_x_4278:
[----:B------:R-:W-:Y:S05]  /*0060*/  EXIT ;  /* 0x000000000000794d */ /* 0x000fea0003800000 */
        .type           $_ZN5flash24flash_fwd_splitkv_kernelI23Flash_fwd_kernel_traitsILi32ELi64ELi256ELi4ELb0ELb0EN7cutlass6half_tE19Flash_kernel_traitsILi32ELi64ELi256ELi4ES3_EELb0ELb1ELb0ELb0ELb1ELb0ELb0ELb1EEEvNS_16Flash_fwd_paramsE$_ZN5flash30compute_attn_1rowblock_splitkvI23Flash_fwd_kernel_traitsILi32ELi64ELi256ELi4ELb0ELb0EN7cutlass6half_tE19Flash_kernel_traitsILi32ELi64ELi256ELi4ES3_EELb0ELb1ELb0ELb0ELb1ELb0ELb0ELb1ENS_16Flash_fwd_paramsEEEvRKT8_iiiii,@function
        .size           $_ZN5flash24flash_fwd_splitkv_kernelI23Flash_fwd_kernel_traitsILi32ELi64ELi256ELi4ELb0ELb0EN7cutlass6half_tE19Flash_kernel_traitsILi32ELi64ELi256ELi4ES3_EELb0ELb1ELb0ELb0ELb1ELb0ELb0ELb1EEEvNS_16Flash_fwd_paramsE$_ZN5flash30compute_attn_1rowblock_splitkvI23Flash_fwd_kernel_traitsILi32ELi64ELi256ELi4ELb0ELb0EN7cutlass6half_tE19Flash_kernel_traitsILi32ELi64ELi256ELi4ES3_EELb0ELb1ELb0ELb0ELb1ELb0ELb0ELb1ENS_16Flash_fwd_paramsEEEvRKT8_iiiii,(.L_x_10262 - $_ZN5flash24flash_fwd_splitkv_kernelI23Flash_fwd_kernel_traitsILi32ELi64ELi256ELi4ELb0ELb0EN7cutlass6half_tE19Flash_kernel_traitsILi32ELi64ELi256ELi4ES3_EELb0ELb1ELb0ELb0ELb1ELb0ELb0ELb1EEEvNS_16Flash_fwd_paramsE$_ZN5flash30compute_attn_1rowblock_splitkvI23Flash_fwd_kernel_traitsILi32ELi64ELi256ELi4ELb0ELb0EN7cutlass6half_tE19Flash_kernel_traitsILi32ELi64ELi256ELi4ES3_EELb0ELb1ELb0ELb0ELb1ELb0ELb0ELb1ENS_16Flash_fwd_paramsEEEvRKT8_iiiii)
$_ZN5flash24flash_fwd_splitkv_kernelI23Flash_fwd_kernel_traitsILi32ELi64ELi256ELi4ELb0ELb0EN7cutlass6half_tE19Flash_kernel_traitsILi32ELi64ELi256ELi4ES3_EELb0ELb1ELb0ELb0ELb1ELb0ELb0ELb1EEEvNS_16Flash_fwd_paramsE$_ZN5flash30compute_attn_1rowblock_splitkvI23Flash_fwd_kernel_traitsILi32ELi64ELi256ELi4ELb0ELb0EN7cutlass6half_tE19Flash_kernel_traitsILi32ELi64ELi256ELi4ES3_EELb0ELb1ELb0ELb0ELb1ELb0ELb0ELb1ENS_16Flash_fwd_paramsEEEvRKT8_iiiii:
        /* <DEDUP_REMOVED lines=41> */
.L_x_4280:
[----:B------:R-:W-:Y:S05]  /*0300*/  BSYNC.RECONVERGENT B0 ;  /* 0x0000000000007941 */ /* 0x000fea0003800200 */
.L_x_4279:
[----:B------:R-:W-:Y:S04]  /*0310*/  BSSY.RECONVERGENT B0, `(.L_x_4281) ;  /* 0x0000007000007945 */ /* 0x000fe80003800200 */
[----:B------:R-:W-:Y:S05]  /*0320*/  @!P4 BRA `(.L_x_4282) ;  /* 0x000000000014c947 */ /* 0x000fea0003800000 */
[----:B-----5:R-:W3:Y:S02]  /*0330*/  LD.E.U8 R0, desc[UR4][R134.64+0x1b2] ;  /* 0x0001b20486007980 */ /* 0x020ee4000c101100 */
[----:B---3--:R-:W-:-:S13]  /*0340*/  ISETP.NE.AND P0, PT, R0, RZ, PT ;  /* 0x000000ff0000720c */ /* 0x008fda0003f05270 */
[----:B------:R-:W3:Y:S02]  /*0350*/  @P0 LD.E R0, desc[UR4][R2.64+0x4] ;  /* 0x0000040402000980 */ /* 0x000ee4000c101900 */
[----:B---3--:R-:W-:-:S06]  /*0360*/  @P0 IADD3 R0, PT, PT, R0, -R14, RZ ;  /* 0x8000000e00000210 */ /* 0x008fcc0007ffe0ff */
[----:B------:R3:W5:Y:S02]  /*0370*/  @!P0 LD.E R0, desc[UR4][R2.64] ;  /* 0x0000000402008980 */ /* 0x000764000c101900 */
.L_x_4282:
[----:B------:R-:W-:Y:S05]  /*0380*/  BSYNC.RECONVERGENT B0 ;  /* 0x0000000000007941 */ /* 0x000fea0003800200 */
.L_x_4281:
        /* <DEDUP_REMOVED lines=11> */
.L_x_4284:
[----:B--23--:R-:W2:Y:S01]  /*0440*/  LD.E.64 R2, desc[UR4][R134.64+0x108] ;  /* 0x0001080486027980 */ /* 0x00cea2000c101b00 */
[----:B------:R-:W-:Y:S01]  /*0450*/  BSSY.RECONVERGENT B0, `(.L_x_4286) ;  /* 0x0000006000007945 */ /* 0x000fe20003800200 */
[----:B------:R-:W-:Y:S01]  /*0460*/  IMAD.MOV.U32 R0, RZ, RZ, RZ ;  /* 0x000000ffff007224 */ /* 0x000fe200078e00ff */
[----:B--2---:R-:W-:-:S04]  /*0470*/  ISETP.NE.U32.AND P0, PT, R2, RZ, PT ;  /* 0x000000ff0200720c */ /* 0x004fc80003f05070 */
[----:B------:R-:W-:-:S13]  /*0480*/  ISETP.NE.AND.EX P0, PT, R3, RZ, PT, P0 ;  /* 0x000000ff0300720c */ /* 0x000fda0003f05300 */
[----:B------:R-:W-:Y:S05]  /*0490*/  @!P0 BRA `(.L_x_4287) ;  /* 0x0000000000048947 */ /* 0x000fea0003800000 */
[----:B------:R2:W5:Y:S02]  /*04a0*/  LD.E R0, desc[UR4][R134.64+0xbc] ;  /* 0x0000bc0486007980 */ /* 0x000564000c101900 */
.L_x_4287:
[----:B------:R-:W-:Y:S05]  /*04b0*/  BSYNC.RECONVERGENT B0 ;  /* 0x0000000000007941 */ /* 0x000fea0003800200 */
.L_x_4286:
[----:B-----5:R-:W-:Y:S02]  /*04c0*/  IADD3 R215, PT, PT, R94, R0, RZ ;  /* 0x000000005ed77210 */ /* 0x020fe40007ffe0ff */
.L_x_4285:
[----:B------:R-:W-:Y:S05]  /*04d0*/  BSYNC.RECONVERGENT B1 ;  /* 0x0000000000017941 */ /* 0x000fea0003800200 */
.L_x_4283:
[----:B------:R-:W3:Y:S01]  /*04e0*/  S2R R37, SR_CTAID.X ;  /* 0x0000000000257919 */ /* 0x000ee20000002500 */
[----:B------:R-:W-:Y:S01]  /*04f0*/  MOV R17, 0x50 ;  /* 0x0000005000117802 */ /* 0x000fe20000000f00 */
[----:B------:R-:W-:-:S03]  /*0500*/  IMAD.MOV.U32 R3, RZ, RZ, 0x0 ;  /* 0x00000000ff037424 */ /* 0x000fc600078e00ff */
[----:B------:R-:W-:Y:S01]  /*0510*/  MOV R2, R17 ;  /* 0x0000001100027202 */ /* 0x000fe20000000f00 */
[----:B---3--:R-:W-:-:S05]  /*0520*/  IMAD.SHL.U32 R122, R37, 0x40, RZ ;  /* 0x00000040257a7824 */ /* 0x008fca00078e00ff */
[----:B------:R-:W-:-:S13]  /*0530*/  ISETP.GT.AND P0, PT, R16, R122, PT ;  /* 0x0000007a1000720c */ /* 0x000fda0003f04270 */
[----:B-12-4-:R-:W-:Y:S05]  /*0540*/  @!P0 RET.REL.NODEC R2 `(_ZN5flash24flash_fwd_splitkv_kernelI23Flash_fwd_kernel_traitsILi32ELi64ELi256ELi4ELb0ELb0EN7cutlass6half_tE19Flash_kernel_traitsILi32ELi64ELi256ELi4ES3_EELb0ELb1ELb0ELb0ELb1ELb0ELb0ELb1EEEvNS_16Flash_fwd_paramsE) ;  /* 0xfffffff802ac8950 */ /* 0x016fea0003c3ffff */
        /* <DEDUP_REMOVED lines=49> */
[----:B------:R-:W-:Y:S01]  /*0860*/  IMAD R6, R3, R122, RZ ;  /* 0x0000007a03067224 */ /* 0x000fe200078e02ff */
[----:B------:R-:W-:Y:S01]  /*0870*/  IADD3 R4, P0, PT, R10, R4, RZ ;  /* 0x000000040a047210 */ /* 0x000fe20007f1e0ff */
[----:B------:R-:W-:Y:S01]  /*0880*/  IMAD.IADD R11, R16, 0x1, -R122 ;  /* 0x00000001100b7824 */ /* 0x000fe200078e0a7a */
[----:B------:R-:W-:Y:S02]  /*0890*/  SHF.R.U32.HI R16, RZ, 0x2, R153 ;  /* 0x00000002ff107819 */ /* 0x000fe40000011699 */
[----:B------:R-:W-:Y:S02]  /*08a0*/  IADD3.X R5, PT, PT, R0, R5, R6, P0, !PT ;  /* 0x0000000500057210 */ /* 0x000fe400007fe406 */
[----:B------:R-:W-:Y:S01]  /*08b0*/  ISETP.GE.AND P0, PT, R16, R11, PT ;  /* 0x0000000b1000720c */ /* 0x000fe20003f06270 */
[-C--:B----4-:R-:W-:Y:S02]  /*08c0*/  IMAD R6, R9, R18.reuse, RZ ;  /* 0x0000001209067224 */ /* 0x090fe400078e02ff */
[----:B------:R-:W-:-:S05]  /*08d0*/  IMAD.WIDE.U32 R8, R8, R18, R4 ;  /* 0x0000001208087225 */ /* 0x000fca00078e0004 */
[----:B------:R-:W-:-:S05]  /*08e0*/  IADD3 R7, PT, PT, R9, R6, RZ ;  /* 0x0000000609077210 */ /* 0x000fca0007ffe0ff */
[----:B------:R-:W-:Y:S01]  /*08f0*/  @!P0 MOV R6, R8 ;  /* 0x0000000800068202 */ /* 0x000fe20000000f00 */
[----:B------:R-:W-:Y:S02]  /*0900*/  @!P0 IMAD R10, R3, R16, RZ ;  /* 0x00000010030a8224 */ /* 0x000fe400078e02ff */
[----:B-----5:R-:W-:Y:S02]  /*0910*/  IMAD R0, R12, R34, R18 ;  /* 0x000000220c007224 */ /* 0x020fe400078e0212 */
[----:B------:R-:W-:Y:S01]  /*0920*/  @!P0 IMAD.WIDE.U32 R4, R2, R16, R6 ;  /* 0x0000001002048225 */ /* 0x000fe200078e0006 */
[----:B------:R-:W-:-:S03]  /*0930*/  LOP3.LUT P1, R153, R153, 0x3, RZ, 0xc0, !PT ;  /* 0x0000000399997812 */ /* 0x000fc6000782c0ff */
        /* <DEDUP_REMOVED lines=25> */
.L_x_4290:
[----:B------:R-:W-:Y:S05]  /*0ad0*/  BSYNC.RECONVERGENT B0 ;  /* 0x0000000000007941 */ /* 0x000fea0003800200 */
.L_x_4289:
[----:B--2---:R-:W-:Y:S01]  /*0ae0*/  MOV R2, R17 ;  /* 0x0000001100027202 */ /* 0x004fe20000000f00 */
[----:B------:R1:W-:Y:S01]  /*0af0*/  @!P3 ST.E desc[UR4][R12.64], R5 ;  /* 0x000000050c00b985 */ /* 0x0003e2000c101904 */
[----:B------:R-:W-:-:S04]  /*0b00*/  MOV R3, 0x0 ;  /* 0x0000000000037802 */ /* 0x000fc80000000f00 */
[----:B-1----:R-:W-:Y:S05]  /*0b10*/  @P5 RET.REL.NODEC R2 `(_ZN5flash24flash_fwd_splitkv_kernelI23Flash_fwd_kernel_traitsILi32ELi64ELi256ELi4ELb0ELb0EN7cutlass6half_tE19Flash_kernel_traitsILi32ELi64ELi256ELi4ES3_EELb0ELb1ELb0ELb0ELb1ELb0ELb0ELb1EEEvNS_16Flash_fwd_paramsE) ;  /* 0xfffffff402385950 */ /* 0x002fea0003c3ffff */
[----:B------:R-:W-:Y:S02]  /*0b20*/  MOV R0, 0x7f800000 ;  /* 0x7f80000000007802 */ /* 0x000fe40000000f00 */
[----:B------:R-:W-:Y:S02]  /*0b30*/  MOV R2, R17 ;  /* 0x0000001100027202 */ /* 0x000fe40000000f00 */
[----:B------:R-:W-:Y:S01]  /*0b40*/  MOV R3, 0x0 ;  /* 0x0000000000037802 */ /* 0x000fe20000000f00 */
[----:B------:R1:W-:Y:S03]  /*0b50*/  ST.E desc[UR4][R12.64+0x80], R0 ;  /* 0x000080000c007985 */ /* 0x0003e6000c101904 */
[----:B-1----:R-:W-:Y:S05]  /*0b60*/  RET.REL.NODEC R2 `(_ZN5flash24flash_fwd_splitkv_kernelI23Flash_fwd_kernel_traitsILi32ELi64ELi256ELi4ELb0ELb0EN7cutlass6half_tE19Flash_kernel_traitsILi32ELi64ELi256ELi4ES3_EELb0ELb1ELb0ELb0ELb1ELb0ELb0ELb1EEEvNS_16Flash_fwd_paramsE) ;  /* 0xfffffff402247950 */ /* 0x002fea0003c3ffff */
.L_x_4288:
[----:B------:R-:W3:Y:S04]  /*0b70*/  LD.E.64 R2, desc[UR4][R134.64+0x158] ;  /* 0x0001580486027980 */ /* 0x000ee8000c101b00 */
[----:B------:R-:W4:Y:S01]  /*0b80*/  LD.E.64 R20, desc[UR4][R134.64+0x160] ;  /* 0x0001600486147980 */ /* 0x000f22000c101b00 */
[----:B------:R-:W-:Y:S01]  /*0b90*/  IMAD.MOV.U32 R8, RZ, RZ, R34 ;  /* 0x000000ffff087224 */ /* 0x000fe200078e0022 */
[----:B------:R-:W1:Y:S01]  /*0ba0*/  S2R R38, SR_CTAID.Z ;  /* 0x0000000000267919 */ /* 0x000e620000002700 */
[----:B------:R-:W-:Y:S01]  /*0bb0*/  BSSY.RECONVERGENT B0, `(.L_x_4291) ;  /* 0x00000be000007945 */ /* 0x000fe20003800200 */
[----:B---3--:R-:W-:-:S04]  /*0bc0*/  ISETP.NE.U32.AND P0, PT, R2, RZ, PT ;  /* 0x000000ff0200720c */ /* 0x008fc80003f05070 */
[----:B------:R-:W-:Y:S01]  /*0bd0*/  ISETP.NE.AND.EX P0, PT, R3, RZ, PT, P0 ;  /* 0x000000ff0300720c */ /* 0x000fe20003f05300 */
[----:B----4-:R3:W-:-:S12]  /*0be0*/  STL.64 [R1+0x8], R20 ;  /* 0x0000081401007387 */ /* 0x0107d80000100a00 */
[----:B------:R-:W-:-:S05]  /*0bf0*/  @P0 IADD3 R2, P1, PT, R2, R123, RZ ;  /* 0x0000007b02020210 */ /* 0x000fca0007f3e0ff */
[----:B------:R-:W-:-:S05]  /*0c00*/  @P0 IMAD.X R3, R3, 0x1, R124, P1 ;  /* 0x0000000103030824 */ /* 0x000fca00008e067c */
[----:B------:R3:W5:Y:S01]  /*0c10*/  @P0 LD.E R8, desc[UR4][R2.64] ;  /* 0x0000000402080980 */ /* 0x000762000c101900 */
[----:B------:R-:W-:-:S04]  /*0c20*/  ISETP.NE.U32.AND P0, PT, R20, RZ, PT ;  /* 0x000000ff1400720c */ /* 0x000fc80003f05070 */
[----:B------:R-:W-:-:S13]  /*0c30*/  ISETP.NE.AND.EX P0, PT, R21, RZ, PT, P0 ;  /* 0x000000ff1500720c */ /* 0x000fda0003f05300 */
[----:B-1----:R-:W-:Y:S05]  /*0c40*/  @!P0 BRA `(.L_x_4292) ;  /* 0x0000000400888947 */ /* 0x002fea0003800000 */
[----:B------:R-:W4:Y:S04]  /*0c50*/  LD.E R13, desc[UR4][R134.64+0x170] ;  /* 0x00017004860d7980 */ /* 0x000f28000c101900 */
[----:B------:R-:W2:Y:S01]  /*0c60*/  LD.E.64 R6, desc[UR4][R134.64+0x168] ;  /* 0x0001680486067980 */ /* 0x000ea2000c101b00 */
[----:B------:R-:W-:Y:S02]  /*0c70*/  MOV R10, R134 ;  /* 0x00000086000a7202 */ /* 0x000fe40000000f00 */
[----:B------:R-:W-:-:S05]  /*0c80*/  MOV R11, R135 ;  /* 0x00000087000b7202 */ /* 0x000fca0000000f00 */
[----:B------:R-:W2:Y:S01]  /*0c90*/  LD.E R17, desc[UR4][R10.64+0x68] ;  /* 0x000068040a117980 */ /* 0x000ea2000c101900 */
[----:B------:R-:W-:-:S03]  /*0ca0*/  LEA R18, R237, 0xffffff00, 0x8 ;  /* 0xffffff00ed127811 */ /* 0x000fc600078e40ff */
[----:B------:R-:W2:Y:S01]  /*0cb0*/  LD.E.64 R234, desc[UR4][R10.64+0x38] ;  /* 0x000038040aea7980 */ /* 0x000ea2000c101b00 */
[----:B------:R-:W-:-:S03]  /*0cc0*/  IABS R4, R18 ;  /* 0x0000001200047213 */ /* 0x000fc60000000000 */
[----:B------:R-:W2:Y:S04]  /*0cd0*/  LD.E.64 R14, desc[UR4][R10.64+0x28] ;  /* 0x000028040a0e7980 */ /* 0x000ea8000c101b00 */
[----:B------:R-:W5:Y:S04]  /*0ce0*/  LD.E.64 R28, desc[UR4][R10.64+0x58] ;  /* 0x000058040a1c7980 */ /* 0x000f68000c101b00 */
[----:B------:R-:W5:Y:S01]  /*0cf0*/  LD.E.64 R74, desc[UR4][R10.64+0x40] ;  /* 0x000040040a4a7980 */ /* 0x000f62000c101b00 */
[----:B----4-:R-:W-:-:S04]  /*0d00*/  IABS R5, R13 ;  /* 0x0000000d00057213 */ /* 0x010fc80000000000 */
[----:B---3--:R-:W1:Y:S08]  /*0d10*/  I2F.RP R2, R5 ;  /* 0x0000000500027306 */ /* 0x008e700000209400 */
        /* <DEDUP_REMOVED lines=11> */
[----:B------:R-:W-:Y:S01]  /*0dd0*/  ISETP.NE.AND P3, PT, R13, RZ, PT ;  /* 0x000000ff0d00720c */ /* 0x000fe20003f65270 */
[----:B------:R-:W3:Y:S02]  /*0de0*/  LD.E.64 R8, desc[UR4][R10.64+0x50] ;  /* 0x000050040a087980 */ /* 0x000ee4000c101b00 */
[----:B------:R-:W-:-:S05]  /*0df0*/  IMAD R0, R4, R2, R0 ;  /* 0x0000000204007224 */ /* 0x000fca00078e0200 */
[----:B------:R-:W-:-:S13]  /*0e00*/  ISETP.GT.U32.AND P0, PT, R5, R0, PT ;  /* 0x000000000500720c */ /* 0x000fda0003f04070 */
[----:B------:R-:W-:-:S04]  /*0e10*/  @!P0 IADD3 R0, PT, PT, R0, -R5, RZ ;  /* 0x8000000500008210 */ /* 0x000fc80007ffe0ff */
[----:B------:R-:W-:Y:S02]  /*0e20*/  ISETP.GE.U32.AND P1, PT, R0, R5, PT ;  /* 0x000000050000720c */ /* 0x000fe40003f26070 */
[----:B------:R-:W-:Y:S01]  /*0e30*/  LOP3.LUT R0, R18, R13, RZ, 0x3c, !PT ;  /* 0x0000000d12007212 */ /* 0x000fe200078e3cff */
[----:B------:R-:W-:Y:S02]  /*0e40*/  @!P0 VIADD R4, R4, 0x1 ;  /* 0x0000000104048836 */ /* 0x000fe40000000000 */
[----:B--2---:R-:W-:Y:S01]  /*0e50*/  IMAD.WIDE.U32 R2, R6, R34, RZ ;  /* 0x0000002206027225 */ /* 0x004fe200078e00ff */
[----:B------:R-:W-:-:S03]  /*0e60*/  ISETP.GE.AND P2, PT, R0, RZ, PT ;  /* 0x000000ff0000720c */ /* 0x000fc60003f46270 */
[----:B------:R-:W-:Y:S01]  /*0e70*/  IMAD R0, R7, R34, RZ ;  /* 0x0000002207007224 */ /* 0x000fe200078e02ff */
[----:B------:R-:W-:Y:S01]  /*0e80*/  LEA R249, P0, R2, R20, 0x2 ;  /* 0x0000001402f97211 */ /* 0x000fe200078010ff */
[----:B------:R-:W2:Y:S02]  /*0e90*/  LD.E.64 R6, desc[UR4][R10.64+0x20] ;  /* 0x000020040a067980 */ /* 0x000ea4000c101b00 */
[----:B------:R-:W-:Y:S02]  /*0ea0*/  @P1 IADD3 R4, PT, PT, R4, 0x1, RZ ;  /* 0x0000000104041810 */ /* 0x000fe40007ffe0ff */
[----:B------:R-:W-:-:S03]  /*0eb0*/  IADD3 R0, PT, PT, R3, R0, RZ ;  /* 0x0000000003007210 */ /* 0x000fc60007ffe0ff */
[----:B------:R-:W-:Y:S01]  /*0ec0*/  IMAD.MOV.U32 R5, RZ, RZ, R4 ;  /* 0x000000ffff057224 */ /* 0x000fe200078e0004 */
[----:B------:R-:W-:Y:S02]  /*0ed0*/  LEA.HI.X R248, R2, R21, R0, 0x2, P0 ;  /* 0x0000001502f87211 */ /* 0x000fe400000f1400 */
[----:B------:R-:W-:Y:S01]  /*0ee0*/  MOV R2, R249 ;  /* 0x000000f900027202 */ /* 0x000fe20000000f00 */
[----:B------:R-:W-:Y:S01]  /*0ef0*/  @!P2 IMAD.MOV R5, RZ, RZ, -R5 ;  /* 0x000000ffff05a224 */ /* 0x000fe200078e0a05 */
[----:B------:R-:W-:Y:S01]  /*0f00*/  @!P3 LOP3.LUT R5, RZ, R13, RZ, 0x33, !PT ;  /* 0x0000000dff05b212 */ /* 0x000fe200078e33ff */
[----:B------:R-:W-:-:S04]  /*0f10*/  IMAD.MOV.U32 R3, RZ, RZ, R248 ;  /* 0x000000ffff037224 */ /* 0x000fc800078e00f8 */
[----:B------:R-:W-:-:S05]  /*0f20*/  IMAD.WIDE R2, R5, 0x4, R2 ;  /* 0x0000000405027825 */ /* 0x000fca00078e0202 */
[----:B------:R1:W4:Y:S01]  /*0f30*/  LD.E R12, desc[UR4][R2.64] ;  /* 0x00000004020c7980 */ /* 0x000322000c101900 */
[----:B------:R-:W-:-:S04]  /*0f40*/  IABS R4, R17 ;  /* 0x0000001100047213 */ /* 0x000fc80000000000 */
        /* <DEDUP_REMOVED lines=24> */
[----:B------:R-:W-:-:S03]  /*10d0*/  IMAD R4, R235, R16, RZ ;  /* 0x00000010eb047224 */ /* 0x000fc600078e02ff */
        /* <DEDUP_REMOVED lines=8> */
[----:B------:R-:W-:Y:S01]  /*1160*/  IMAD.IADD R3, R7, 0x1, R3 ;  /* 0x0000000107037824 */ /* 0x000fe200078e0203 */
[----:B------:R-:W-:Y:S01]  /*1170*/  SHF.R.S32.HI R7, RZ, 0x1f, R16 ;  /* 0x0000001fff077819 */ /* 0x000fe20000011410 */
[----:B------:R-:W-:-:S04]  /*1180*/  IMAD.MOV.U32 R2, RZ, RZ, R6 ;  /* 0x000000ffff027224 */ /* 0x000fc800078e0006 */
[----:B------:R-:W-:Y:S02]  /*1190*/  IMAD R4, R234, R7, R4 ;  /* 0x00000007ea047224 */ /* 0x000fe400078e0204 */
[----:B------:R-:W-:-:S04]  /*11a0*/  IMAD.WIDE.U32 R2, R16, R234, R2 ;  /* 0x000000ea10027225 */ /* 0x000fc800078e0002 */
[----:B------:R-:W-:Y:S02]  /*11b0*/  IMAD.IADD R3, R3, 0x1, R4 ;  /* 0x0000000103037824 */ /* 0x000fe400078e0204 */
[----:B---3--:R-:W-:Y:S02]  /*11c0*/  IMAD R4, R9, R0, RZ ;  /* 0x0000000009047224 */ /* 0x008fe400078e02ff */
        /* <DEDUP_REMOVED lines=10> */
.L_x_4292:
        /* <DEDUP_REMOVED lines=9> */
[----:B---3--:R-:W3:Y:S01]  /*1300*/  LD.E.64 R20, desc[UR4][R10.64+0x50] ;  /* 0x000050040a147980 */ /* 0x008ee2000c101b00 */
[----:B------:R-:W-:-:S02]  /*1310*/  IABS R9, R38 ;  /* 0x0000002600097213 */ /* 0x000fc40000000000 */
[----:B-----5:R-:W-:Y:S02]  /*1320*/  @!P0 SHF.R.S32.HI R13, RZ, 0x1f, R8 ;  /* 0x0000001fff0d8819 */ /* 0x020fe40000011408 */
[----:B------:R-:W-:Y:S02]  /*1330*/  LEA R16, R237, 0xffffff00, 0x8 ;  /* 0xffffff00ed107811 */ /* 0x000fe400078e40ff */
[----:B------:R-:W-:Y:S02]  /*1340*/  CS2R R248, SRZ ;  /* 0x0000000000f87805 */ /* 0x000fe4000001ff00 */
[----:B----4-:R-:W-:-:S04]  /*1350*/  IABS R0, R17 ;  /* 0x0000001100007213 */ /* 0x010fc80000000000 */
[----:B------:R-:W4:Y:S08]  /*1360*/  I2F.RP R2, R0 ;  /* 0x0000000000027306 */ /* 0x000f300000209400 */
[----:B----4-:R-:W4:Y:S02]  /*1370*/  MUFU.RCP R2, R2 ;  /* 0x0000000200027308 */ /* 0x010f240000001000 */
[----:B----4-:R-:W-:-:S06]  /*1380*/  IADD3 R2, PT, PT, R2, 0xffffffe, RZ ;  /* 0x0ffffffe02027810 */ /* 0x010fcc0007ffe0ff */
[----:B------:R-:W4:Y:S01]  /*1390*/  F2I.FTZ.U32.TRUNC.NTZ R3, R2 ;  /* 0x0000000200037305 */ /* 0x000f22000021f000 */
[----:B------:R-:W-:Y:S01]  /*13a0*/  IABS R7, R17 ;  /* 0x0000001100077213 */ /* 0x000fe20000000000 */
[----:B----4-:R-:W-:-:S04]  /*13b0*/  IMAD.MOV R2, RZ, RZ, -R3 ;  /* 0x000000ffff027224 */ /* 0x010fc800078e0a03 */
        /* <DEDUP_REMOVED lines=29> */
[----:B------:R-:W-:Y:S01]  /*1590*/  @!P0 SHF.R.S32.HI R5, RZ, 0x1f, R12 ;  /* 0x0000001fff058819 */ /* 0x000fe2000001140c */
[----:B------:R-:W-:Y:S01]  /*15a0*/  IMAD.MOV.U32 R3, RZ, RZ, R0 ;  /* 0x000000ffff037224 */ /* 0x000fe200078e0000 */
        /* <DEDUP_REMOVED lines=16> */
[----:B---3--:R-:W-:Y:S01]  /*16b0*/  IMAD R13, R21, R0, RZ ;  /* 0x00000000150d7224 */ /* 0x008fe200078e02ff */
        /* <DEDUP_REMOVED lines=12> */
[----:B-1----:R-:W-:Y:S02]  /*1780*/  MOV R7, RZ ;  /* 0x000000ff00077202 */ /* 0x002fe40000000f00 */
.L_x_4293:
[----:B------:R-:W-:Y:S05]  /*1790*/  BSYNC.RECONVERGENT B0 ;  /* 0x0000000000007941 */ /* 0x000fea0003800200 */
.L_x_4291:
[----:B------:R-:W-:Y:S01]  /*17a0*/  ISETP.NE.AND P0, PT, R39, -0x1, PT ;  /* 0xffffffff2700780c */ /* 0x000fe20003f05270 */
[----:B------:R-:W2:Y:S04]  /*17b0*/  LD.E.64 R12, desc[UR4][R134.64+0x30] ;  /* 0x00003004860c7980 */ /* 0x000ea8000c101b00 */
[----:B------:R-:W3:Y:S04]  /*17c0*/  LD.E.64 R20, desc[UR4][R134.64+0x48] ;  /* 0x0000480486147980 */ /* 0x000ee8000c101b00 */
[----:B------:R-:W4:Y:S04]  /*17d0*/  LD.E.64 R26, desc[UR4][R134.64+0x10] ;  /* 0x00001004861a7980 */ /* 0x000f28000c101b00 */
[----:B------:R-:W3:Y:S04]  /*17e0*/  @!P0 LD.E.64 R8, desc[UR4][R134.64+0x18] ;  /* 0x0000180486088980 */ /* 0x000ee8000c101b00 */
[----:B------:R1:W4:Y:S04]  /*17f0*/  LD.E.64 R24, desc[UR4][R10.64] ;  /* 0x000000040a187980 */ /* 0x000328000c101b00 */
[----:B------:R-:W4:Y:S04]  /*1800*/  LD.E.64 R22, desc[UR4][R134.64+0x8] ;  /* 0x0000080486167980 */ /* 0x000f28000c101b00 */
[----:B------:R-:W4:Y:S01]  /*1810*/  LD.E R33, desc[UR4][R134.64+0xd0] ;  /* 0x0000d00486217980 */ /* 0x000f22000c101900 */
        /* <DEDUP_REMOVED lines=16> */
[----:B------:R-:W-:Y:S01]  /*1920*/  IMAD.SHL.U32 R35, R153, 0x8, RZ ;  /* 0x0000000899237824 */ /* 0x000fe200078e00ff */
[----:B------:R-:W1:Y:S04]  /*1930*/  S2R R199, SR_CgaCtaId ;  /* 0x0000000000c77919 */ /* 0x000e680000008800 */
[----:B------:R-:W-:-:S07]  /*1940*/  LOP3.LUT R18, R35, 0x18, RZ, 0xc0, !PT ;  /* 0x0000001823127812 */ /* 0x000fce00078ec0ff */
[----:B------:R-:W-:-:S04]  /*1950*/  @!P1 IADD3 R0, PT, PT, R0, -R4, RZ ;  /* 0x8000000400009210 */ /* 0x000fc80007ffe0ff */
[----:B------:R-:W-:Y:S02]  /*1960*/  ISETP.GE.U32.AND P4, PT, R0, R4, PT ;  /* 0x000000040000720c */ /* 0x000fe40003f86070 */
[----:B------:R-:W-:Y:S02]  /*1970*/  LOP3.LUT R0, R38, R17, RZ, 0x3c, !PT ;  /* 0x0000001126007212 */ /* 0x000fe400078e3cff */
[----:B------:R-:W-:Y:S01]  /*1980*/  IADD3 R2, P2, PT, R18, R6, RZ ;  /* 0x0000000612027210 */ /* 0x000fe20007f5e0ff */
[----:B------:R-:W-:Y:S01]  /*1990*/  @!P1 VIADD R5, R5, 0x1 ;  /* 0x0000000105059836 */ /* 0x000fe20000000000 */
[----:B------:R-:W-:Y:S01]  /*19a0*/  ISETP.GE.AND P3, PT, R0, RZ, PT ;  /* 0x000000ff0000720c */ /* 0x000fe20003f66270 */
[----:B------:R-:W-:Y:S01]  /*19b0*/  IMAD R0, R7, R74, RZ ;  /* 0x0000004a07007224 */ /* 0x000fe200078e02ff */
[----:B------:R-:W-:Y:S02]  /*19c0*/  IADD3.X R3, PT, PT, RZ, R14, RZ, P2, !PT ;  /* 0x0000000eff037210 */ /* 0x000fe400017fe4ff */
[----:B------:R-:W-:-:S03]  /*19d0*/  ISETP.NE.AND P1, PT, R17, RZ, PT ;  /* 0x000000ff1100720c */ /* 0x000fc60003f25270 */
[----:B------:R-:W-:Y:S02]  /*19e0*/  @P4 VIADD R5, R5, 0x1 ;  /* 0x0000000105054836 */ /* 0x000fe40000000000 */
[C---:B------:R-:W-:Y:S02]  /*19f0*/  IMAD R10, R16.reuse, R75, R0 ;  /* 0x0000004b100a7224 */ /* 0x040fe400078e0200 */
[----:B------:R-:W-:-:S04]  /*1a00*/  IMAD.WIDE.U32 R2, R16, R74, R2 ;  /* 0x0000004a10027225 */ /* 0x000fc800078e0002 */
[----:B------:R-:W-:Y:S02]  /*1a10*/  IMAD.MOV.U32 R16, RZ, RZ, R5 ;  /* 0x000000ffff107224 */ /* 0x000fe400078e0005 */
[----:B------:R-:W-:Y:S01]  /*1a20*/  IMAD.MOV.U32 R32, RZ, RZ, RZ ;  /* 0x000000ffff207224 */ /* 0x000fe200078e00ff */
[----:B------:R-:W-:Y:S02]  /*1a30*/  IADD3 R3, PT, PT, R3, R10, RZ ;  /* 0x0000000a03037210 */ /* 0x000fe40007ffe0ff */
[----:B------:R-:W-:Y:S02]  /*1a40*/  @!P3 IADD3 R16, PT, PT, -R16, RZ, RZ ;  /* 0x000000ff1010b210 */ /* 0x000fe40007ffe1ff */
[----:B------:R-:W-:Y:S01]  /*1a50*/  @!P1 LOP3.LUT R16, RZ, R17, RZ, 0x33, !PT ;  /* 0x00000011ff109212 */ /* 0x000fe200078e33ff */
[----:B------:R1:W5:Y:S01]  /*1a60*/  @P6 LD.E R32, desc[UR4][R30.64] ;  /* 0x000000041e206980 */ /* 0x000362000c101900 */
[----:B------:R-:W-:-:S03]  /*1a70*/  SHF.R.U32.HI R72, RZ, 0x2, R153 ;  /* 0x00000002ff487819 */ /* 0x000fc60000011699 */
[----:B------:R-:W-:Y:S02]  /*1a80*/  IMAD R10, R29, R16, RZ ;  /* 0x000000101d0a7224 */ /* 0x000fe400078e02ff */
[----:B------:R-:W-:Y:S01]  /*1a90*/  IMAD.MOV.U32 R73, RZ, RZ, RZ ;  /* 0x000000ffff497224 */ /* 0x000fe200078e00ff */
[----:B-1----:R-:W-:-:S05]  /*1aa0*/  SHF.R.S32.HI R30, RZ, 0x1f, R16 ;  /* 0x0000001fff1e7819 */ /* 0x002fca0000011410 */
[----:B------:R-:W-:Y:S01]  /*1ab0*/  IMAD R10, R30, R28, R10 ;  /* 0x0000001c1e0a7224 */ /* 0x000fe200078e020a */
[----:B------:R1:W-:Y:S01]  /*1ac0*/  STL [R1+0x14], R35 ;  /* 0x0000142301007387 */ /* 0x0003e20000100800 */
[----:B------:R-:W-:Y:S01]  /*1ad0*/  IMAD R14, R235, R72, RZ ;  /* 0x00000048eb0e7224 */ /* 0x000fe200078e02ff */
[-C--:B------:R-:W-:Y:S01]  /*1ae0*/  LOP3.LUT R249, R249, R248.reuse, RZ, 0x3c, !PT ;  /* 0x000000f8f9f97212 */ /* 0x080fe200078e3cff */
[----:B------:R-:W-:Y:S01]  /*1af0*/  IMAD.SHL.U32 R198, R237, 0x100, RZ ;  /* 0x00000100edc67824 */ /* 0x000fe200078e00ff */
        /* <DEDUP_REMOVED lines=8> */
[----:B------:R-:W-:Y:S01]  /*1b80*/  LOP3.LUT R249, R249, R248, RZ, 0x3c, !PT ;  /* 0x000000f8f9f97212 */ /* 0x000fe200078e3cff */
[----:B--2---:R-:W-:-:S04]  /*1b90*/  @P0 IMAD.WIDE.U32 R4, R12, R39, RZ ;  /* 0x000000270c040225 */ /* 0x004fc800078e00ff */
[----:B---3--:R-:W-:-:S04]  /*1ba0*/  @!P0 IMAD.WIDE.U32 R6, R8, R34, RZ ;  /* 0x0000002208068225 */ /* 0x008fc800078e00ff */
[----:B------:R-:W-:Y:S02]  /*1bb0*/  @P0 IMAD.MOV.U32 R6, RZ, RZ, R4 ;  /* 0x000000ffff060224 */ /* 0x000fe400078e0004 */
[----:B------:R-:W-:Y:S02]  /*1bc0*/  @!P0 IMAD R0, R9, R34, RZ ;  /* 0x0000002209008224 */ /* 0x000fe400078e02ff */
[----:B------:R-:W-:Y:S01]  /*1bd0*/  @P0 IMAD R8, R13, R39, RZ ;  /* 0x000000270d080224 */ /* 0x000fe200078e02ff */
[----:B------:R-:W-:Y:S01]  /*1be0*/  IADD3 R6, P1, PT, R18, R6, RZ ;  /* 0x0000000612067210 */ /* 0x000fe20007f3e0ff */
[----:B------:R-:W-:Y:S02]  /*1bf0*/  @!P0 IMAD.IADD R0, R7, 0x1, R0 ;  /* 0x0000000107008824 */ /* 0x000fe400078e0200 */
[----:B------:R-:W-:Y:S02]  /*1c00*/  @P0 IMAD.IADD R0, R5, 0x1, R8 ;  /* 0x0000000105000824 */ /* 0x000fe400078e0208 */
[----:B------:R-:W-:Y:S01]  /*1c10*/  IMAD.WIDE.U32 R4, R16, R28, R2 ;  /* 0x0000001c10047225 */ /* 0x000fe200078e0002 */
[----:B------:R-:W-:-:S03]  /*1c20*/  MOV R2, 0x400 ;  /* 0x0000040000027802 */ /* 0x000fc60000000f00 */
[----:B------:R-:W-:Y:S01]  /*1c30*/  IMAD.X R7, RZ, RZ, R0, P1 ;  /* 0x000000ffff077224 */ /* 0x000fe200008e0600 */
[----:B------:R-:W-:Y:S01]  /*1c40*/  LEA R199, R199, R2, 0x18 ;  /* 0x00000002c7c77211 */ /* 0x000fe200078ec0ff */
        /* <DEDUP_REMOVED lines=19> */
[----:B------:R-:W-:Y:S02]  /*1d80*/  SHF.R.S32.HI R9, RZ, 0x1f, R94 ;  /* 0x0000001fff097819 */ /* 0x000fe4000001145e */
[----:B------:R-:W-:Y:S01]  /*1d90*/  IADD3 R0, PT, PT, R5, R0, RZ ;  /* 0x0000000005007210 */ /* 0x000fe20007ffe0ff */
[----:B------:R-:W-:Y:S01]  /*1da0*/  IMAD.IADD R5, R3, 0x1, R8 ;  /* 0x0000000103057824 */ /* 0x000fe200078e0208 */
[----:B------:R-:W-:-:S02]  /*1db0*/  IADD3.X R7, PT, PT, RZ, R19, RZ, P0, !PT ;  /* 0x00000013ff077210 */ /* 0x000fc400007fe4ff */
[C---:B----4-:R-:W-:Y:S02]  /*1dc0*/  LEA R31, P0, R2.reuse, R26, 0x1 ;  /* 0x0000001a021f7211 */ /* 0x050fe400078008ff */
[----:B------:R-:W-:Y:S02]  /*1dd0*/  LEA.HI R3, R9, R94, RZ, 0x8 ;  /* 0x0000005e09037211 */ /* 0x000fe400078f40ff */
[----:B------:R-:W-:Y:S02]  /*1de0*/  LEA.HI.X R252, R2, R27, R5, 0x1, P0 ;  /* 0x0000001b02fc7211 */ /* 0x000fe400000f0c05 */
[----:B------:R-:W-:Y:S02]  /*1df0*/  SHF.R.S32.HI R2, RZ, 0x8, R3 ;  /* 0x00000008ff027819 */ /* 0x000fe40000011403 */
[----:B------:R-:W-:Y:S01]  /*1e00*/  LEA R92, P2, R4, R24, 0x1 ;  /* 0x00000018045c7211 */ /* 0x000fe200078408ff */
[----:B------:R1:W-:Y:S01]  /*1e10*/  STL [R1], R31 ;  /* 0x0000001f01007387 */ /* 0x0003e20000100800 */
[----:B------:R-:W-:-:S02]  /*1e20*/  VIMNMX R87, PT, PT, R36, R2, !PT ;  /* 0x0000000224577248 */ /* 0x000fc40007fe0100 */
[----:B------:R-:W-:Y:S02]  /*1e30*/  LEA.HI.X R93, R4, R25, R0, 0x1, P2 ;  /* 0x00000019045d7211 */ /* 0x000fe400010f0c00 */
[----:B------:R-:W-:Y:S02]  /*1e40*/  LOP3.LUT R0, R35, 0xc0, RZ, 0xc0, !PT ;  /* 0x000000c023007812 */ /* 0x000fe400078ec0ff */
[----:B------:R-:W-:Y:S02]  /*1e50*/  ISETP.GT.U32.AND P0, PT, R237, R87, PT ;  /* 0x00000057ed00720c */ /* 0x000fe40003f04070 */
[----:B------:R-:W-:Y:S01]  /*1e60*/  LOP3.LUT R0, R0, 0x18, R153, 0xf8, !PT ;  /* 0x0000001800007812 */ /* 0x000fe200078ef899 */
[----:B------:R-:W-:-:S03]  /*1e70*/  IMAD.WIDE.U32 R6, R72, R234, R6 ;  /* 0x000000ea48067225 */ /* 0x000fc600078e0006 */
[--C-:B------:R-:W-:Y:S01]  /*1e80*/  LOP3.LUT R0, R0, 0x18, R35.reuse, 0x78, !PT ;  /* 0x0000001800007812 */ /* 0x100fe200078e7823 */
[----:B------:R-:W-:Y:S01]  /*1e90*/  IMAD.IADD R7, R7, 0x1, R14 ;  /* 0x0000000107077824 */ /* 0x000fe200078e020e */
[----:B------:R-:W-:Y:S02]  /*1ea0*/  LEA R251, P1, R6, R22, 0x1 ;  /* 0x0000001606fb7211 */ /* 0x000fe400078208ff */
[----:B------:R-:W-:Y:S02]  /*1eb0*/  LOP3.LUT R2, R0, 0x1f20, R35, 0xf8, !PT ;  /* 0x00001f2000027812 */ /* 0x000fe400078ef823 */
[----:B------:R-:W-:Y:S02]  /*1ec0*/  LEA.HI.X R250, R6, R23, R7, 0x1, P1 ;  /* 0x0000001706fa7211 */ /* 0x000fe400008f0c07 */
[----:B------:R-:W-:Y:S01]  /*1ed0*/  LEA.HI R0, R33, R33, RZ, 0x1 ;  /* 0x0000002121007211 */ /* 0x000fe200078f08ff */
[----:B------:R-:W-:Y:S01]  /*1ee0*/  IMAD R96, R2, 0x2, R199 ;  /* 0x0000000202607824 */ /* 0x000fe200078e02c7 */
        /* <DEDUP_REMOVED lines=15> */
[C---:B------:R-:W-:Y:S01]  /*1fe0*/  VIADD R85, R72.reuse, 0x60 ;  /* 0x0000006048557836 */ /* 0x040fe20000000000 */
[C---:B------:R-:W-:Y:S01]  /*1ff0*/  SHF.L.U32 R88, R25.reuse, 0x5, RZ ;  /* 0x0000000519587819 */ /* 0x040fe200000006ff */
[C---:B------:R-:W-:Y:S01]  /*2000*/  IMAD R103, R25.reuse, 0x60, RZ ;  /* 0x0000006019677824 */ /* 0x040fe200078e02ff */
[C---:B------:R-:W-:Y:S01]  /*2010*/  SHF.L.U32 R98, R25.reuse, 0x7, RZ ;  /* 0x0000000719627819 */ /* 0x040fe200000006ff */
[C---:B------:R-:W-:Y:S01]  /*2020*/  IMAD R102, R25.reuse, 0xa0, RZ ;  /* 0x000000a019667824 */ /* 0x040fe200078e02ff */
[C---:B------:R-:W-:Y:S01]  /*2030*/  IADD3 R84, PT, PT, R72.reuse, 0x80, RZ ;  /* 0x0000008048547810 */ /* 0x040fe20007ffe0ff */
[C---:B------:R-:W-:Y:S01]  /*2040*/  IMAD R101, R25.reuse, 0xc0, RZ ;  /* 0x000000c019657824 */ /* 0x040fe200078e02ff */
[----:B------:R-:W-:Y:S01]  /*2050*/  IADD3 R82, PT, PT, R72, 0xc0, RZ ;  /* 0x000000c048527810 */ /* 0x000fe20007ffe0ff */
[C---:B------:R-:W-:Y:S01]  /*2060*/  IMAD R100, R25.reuse, 0xe0, RZ ;  /* 0x000000e019647824 */ /* 0x040fe200078e02ff */
        /* <DEDUP_REMOVED lines=40> */
[-C--:B------:R-:W-:Y:S02]  /*22f0*/  IMAD R6, R72, R25.reuse, R104 ;  /* 0x0000001948067224 */ /* 0x080fe400078e0268 */
[-C--:B------:R-:W-:Y:S01]  /*2300*/  IMAD R21, R8, R30.reuse, R7 ;  /* 0x0000001e08157224 */ /* 0x080fe200078e0207 */
[----:B------:R-:W-:Y:S01]  /*2310*/  SHF.R.S32.HI R7, RZ, 0x1f, R94 ;  /* 0x0000001fff077819 */ /* 0x000fe2000001145e */
[----:B------:R-:W-:Y:S01]  /*2320*/  IMAD R20, R10, R30, R0 ;  /* 0x0000001e0a147224 */ /* 0x000fe200078e0200 */
[----:B------:R-:W-:Y:S01]  /*2330*/  IADD3 R0, P0, PT, -R94, R72, RZ ;  /* 0x000000485e007210 */ /* 0x000fe20007f1e1ff */
[----:B------:R-:W-:-:S02]  /*2340*/  IMAD R11, R17, R25, RZ ;  /* 0x00000019110b7224 */ /* 0x000fc400078e02ff */
[----:B------:R-:W-:Y:S01]  /*2350*/  IMAD.WIDE.U32 R4, R16, R8, R4 ;  /* 0x0000000810047225 */ /* 0x000fe200078e0004 */
[----:B------:R-:W-:Y:S02]  /*2360*/  IADD3.X R7, PT, PT, RZ, ~R7, RZ, P0, !PT ;  /* 0x80000007ff077210 */ /* 0x000fe400007fe4ff */
[C---:B------:R-:W-:Y:S01]  /*2370*/  IADD3 R9, P1, PT, R11.reuse, R6, RZ ;  /* 0x000000060b097210 */ /* 0x040fe20007f3e0ff */
        /* <DEDUP_REMOVED lines=10> */
[-C--:B------:R-:W-:Y:S01]  /*2420*/  IMAD R7, R53, R0.reuse, R6 ;  /* 0x0000000035077224 */ /* 0x080fe200078e0206 */
[----:B------:R-:W-:Y:S01]  /*2430*/  SHF.L.U64.HI R6, R9, 0x1, R11 ;  /* 0x0000000109067819 */ /* 0x000fe2000001020b */
[----:B------:R-:W-:-:S04]  /*2440*/  IMAD.WIDE.U32 R4, R52, R0, R4 ;  /* 0x0000000034047225 */ /* 0x000fc800078e0004 */
[-C--:B------:R-:W-:Y:S01]  /*2450*/  IMAD R26, R51, R0.reuse, R26 ;  /* 0x00000000331a7224 */ /* 0x080fe200078e021a */
[----:B------:R-:W-:Y:S01]  /*2460*/  IADD3 R5, PT, PT, R5, R7, RZ ;  /* 0x0000000705057210 */ /* 0x000fe20007ffe0ff */
[----:B------:R-:W-:Y:S01]  /*2470*/  IMAD.WIDE.U32 R2, R50, R0, R2 ;  /* 0x0000000032027225 */ /* 0x000fe200078e0002 */
[C---:B------:R-:W-:Y:S02]  /*2480*/  SHF.L.U64.HI R0, R10.reuse, 0x1, R8 ;  /* 0x000000010a007819 */ /* 0x040fe40000010208 */
[----:B------:R-:W-:Y:S01]  /*2490*/  SHF.L.U32 R10, R10, 0x1, RZ ;  /* 0x000000010a0a7819 */ /* 0x000fe200000006ff */
[----:B------:R-:W-:Y:S01]  /*24a0*/  IMAD.IADD R26, R3, 0x1, R26 ;  /* 0x00000001031a7824 */ /* 0x000fe200078e021a */
[----:B------:R-:W-:Y:S01]  /*24b0*/  LEA R70, P1, R4, R22, 0x1 ;  /* 0x0000001604467211 */ /* 0x000fe200078208ff */
[----:B------:R-:W-:Y:S01]  /*24c0*/  IMAD.SHL.U32 R9, R9, 0x2, RZ ;  /* 0x0000000209097824 */ /* 0x000fe200078e00ff */
[----:B------:R-:W-:Y:S01]  /*24d0*/  LEA R27, P0, R2, R28, 0x1 ;  /* 0x0000001c021b7211 */ /* 0x000fe200078008ff */
[----:B------:R-:W-:Y:S01]  /*24e0*/  IMAD.WIDE.U32 R106, R50, 0xc0, RZ ;  /* 0x000000c0326a7825 */ /* 0x000fe200078e00ff */
[----:B------:R-:W-:-:S02]  /*24f0*/  IADD3 R60, P3, PT, R12, R10, RZ ;  /* 0x0000000a0c3c7210 */ /* 0x000fc40007f7e0ff */
[----:B------:R-:W-:Y:S01]  /*2500*/  IADD3 R61, P2, PT, R14, R10, RZ ;  /* 0x0000000a0e3d7210 */ /* 0x000fe20007f5e0ff */
[----:B------:R-:W-:Y:S01]  /*2510*/  IMAD.SHL.U32 R115, R52, 0x40, RZ ;  /* 0x0000004034737824 */ /* 0x000fe200078e00ff */
[----:B------:R-:W-:Y:S01]  /*2520*/  LEA.HI.X R69, R4, R23, R5, 0x1, P1 ;  /* 0x0000001704457211 */ /* 0x000fe200008f0c05 */
[----:B------:R-:W-:Y:S01]  /*2530*/  IMAD.SHL.U32 R112, R50, 0x80, RZ ;  /* 0x0000008032707824 */ /* 0x000fe200078e00ff */
[----:B------:R-:W-:Y:S02]  /*2540*/  LEA.HI.X R26, R2, R29, R26, 0x1, P0 ;  /* 0x0000001d021a7211 */ /* 0x000fe400000f0c1a */
[-C--:B------:R-:W-:Y:S02]  /*2550*/  IADD3.X R59, PT, PT, R13, R0.reuse, RZ, P3, !PT ;  /* 0x000000000d3b7210 */ /* 0x080fe40001ffe4ff */
[----:B------:R-:W-:Y:S01]  /*2560*/  IADD3.X R57, PT, PT, R15, R0, RZ, P2, !PT ;  /* 0x000000000f397210 */ /* 0x000fe200017fe4ff */
[----:B------:R-:W-:Y:S01]  /*2570*/  IMAD R0, R51, 0xc0, RZ ;  /* 0x000000c033007824 */ /* 0x000fe200078e02ff */
[----:B------:R-:W-:-:S02]  /*2580*/  IADD3 R44, P1, PT, R12, R9, RZ ;  /* 0x000000090c2c7210 */ /* 0x000fc40007f3e0ff */
[----:B------:R-:W-:Y:S02]  /*2590*/  IADD3 R28, P0, PT, R14, R9, RZ ;  /* 0x000000090e1c7210 */ /* 0x000fe40007f1e0ff */
[----:B------:R-:W-:Y:S01]  /*25a0*/  IADD3 R76, PT, PT, R107, R0, RZ ;  /* 0x000000006b4c7210 */ /* 0x000fe20007ffe0ff */
[--C-:B------:R-:W-:Y:S02]  /*25b0*/  IMAD.X R45, R13, 0x1, R6.reuse, P1 ;  /* 0x000000010d2d7824 */ /* 0x100fe400008e0606 */
[----:B------:R-:W-:-:S08]  /*25c0*/  IMAD.X R29, R15, 0x1, R6, P0 ;  /* 0x000000010f1d7824 */ /* 0x000fd000000e0606 */
.L_x_4333:
[----:B------:R-:W-:Y:S01]  /*25d0*/  VIADD R54, R54, 0x100 ;  /* 0x0000010036367836 */ /* 0x000fe20000000000 */
[----:B------:R-:W-:Y:S01]  /*25e0*/  UMOV UR6, URZ ;  /* 0x000000ff00067c82 */ /* 0x000fe20008000000 */
[----:B------:R-:W-:Y:S01]  /*25f0*/  VIADD R58, R58, 0x100 ;  /* 0x000001003a3a7836 */ /* 0x000fe20000000000 */
[----:B------:R-:W-:Y:S01]  /*2600*/  BSSY.RECONVERGENT B1, `(.L_x_4295) ;  /* 0x00005a6000017945 */ /* 0x000fe20003800200 */
[----:B------:R-:W-:Y:S01]  /*2610*/  VIADD R67, R67, 0xffffffff ;  /* 0xffffffff43437836 */ /* 0x000fe20000000000 */
[C---:B------:R-:W-:Y:S01]  /*2620*/  ISETP.GE.AND P0, PT, R72.reuse, R54, PT ;  /* 0x000000364800720c */ /* 0x040fe20003f06270 */
[----:B------:R-:W-:Y:S02]  /*2630*/  IMAD.MOV.U32 R71, RZ, RZ, R65 ;  /* 0x000000ffff477224 */ /* 0x000fe400078e0041 */
[----:B------:R-:W-:Y:S01]  /*2640*/  VIADD R65, R65, 0xffffff00 ;  /* 0xffffff0041417836 */ /* 0x000fe20000000000 */
[----:B------:R-:W-:Y:S02]  /*2650*/  ISETP.GE.AND P2, PT, R72, R58, !P0 ;  /* 0x0000003a4800720c */ /* 0x000fe40004746270 */
[C---:B------:R-:W-:Y:S04]  /*2660*/  ISETP.GE.AND P0, PT, R80.reuse, R54, PT ;  /* 0x000000365000720c */ /* 0x040fe80003f06270 */
[----:B------:R-:W-:Y:S02]  /*2670*/  ISETP.LT.OR P3, PT, R80, R58, P0 ;  /* 0x0000003a5000720c */ /* 0x000fe40000761670 */
[-C--:B------:R-:W-:Y:S02]  /*2680*/  IADD3 R4, P0, PT, R70, R115.reuse, RZ ;  /* 0x0000007346047210 */ /* 0x080fe40007f1e0ff */
[----:B------:R-:W-:Y:S03]  /*2690*/  P2R R46, PR, RZ, 0x8 ;  /* 0x00000008ff2e7803 */ /* 0x000fe60000000000 */
[----:B------:R-:W-:Y:S02]  /*26a0*/  @P2 IMAD.MOV.U32 R2, RZ, RZ, R70 ;  /* 0x000000ffff022224 */ /* 0x000fe400078e0046 */
[----:B------:R-:W-:Y:S02]  /*26b0*/  @P2 IMAD.MOV.U32 R3, RZ, RZ, R69 ;  /* 0x000000ffff032224 */ /* 0x000fe400078e0045 */
[--C-:B------:R-:W-:Y:S01]  /*26c0*/  IMAD.X R5, R69, 0x1, R114.reuse, P0 ;  /* 0x0000000145057824 */ /* 0x100fe200000e0672 */
[C---:B------:R-:W-:Y:S02]  /*26d0*/  ISETP.GE.AND P0, PT, R86.reuse, R54, PT ;  /* 0x000000365600720c */ /* 0x040fe40003f06270 */
[----:B---3--:R2:W3:Y:S02]  /*26e0*/  @P2 LD.E.128 R8, desc[UR4][R2.64] ;  /* 0x0000000402082980 */ /* 0x0084e4000c101d00 */
[----:B------:R-:W-:Y:S11]  /*26f0*/  ISETP.LT.OR P5, PT, R86, R58, P0 ;  /* 0x0000003a5600720c */ /* 0x000ff600007a1670 */
[----:B------:R-:W-:Y:S02]  /*2700*/  @!UPT UIADD3 URZ, UPT, UPT, URZ, URZ, URZ ;  /* 0x000000fffffff290 */ /* 0x000fe4000fffe0ff */
[----:B------:R-:W-:Y:S05]  /*2710*/  @!P5 IADD3 R6, P0, PT, R4, R115, RZ ;  /* 0x000000730406d210 */ /* 0x000fea0007f1e0ff */
[----:B------:R-:W-:Y:S01]  /*2720*/  @!P5 IMAD.X R7, R5, 0x1, R114, P0 ;  /* 0x000000010507d824 */ /* 0x000fe200000e0672 */
[C---:B------:R-:W-:Y:S01]  /*2730*/  ISETP.GE.AND P0, PT, R85.reuse, R54, PT ;  /* 0x000000365500720c */ /* 0x040fe20003f06270 */
[----:B--2---:R-:W-:Y:S03]  /*2740*/  @P2 IMAD.MOV.U32 R2, RZ, RZ, R64 ;  /* 0x000000ffff022224 */ /* 0x004fe600078e0040 */
[----:B------:R-:W-:Y:S01]  /*2750*/  ISETP.GE.AND P6, PT, R85, R58, !P0 ;  /* 0x0000003a5500720c */ /* 0x000fe200047c6270 */
[----:B------:R-:W-:Y:S05]  /*2760*/  @P2 IMAD.MOV.U32 R3, RZ, RZ, R63 ;  /* 0x000000ffff032224 */ /* 0x000fea00078e003f */
[----:B---3--:R2:W-:Y:S04]  /*2770*/  @P2 ST.E.128 desc[UR4][R2.64], R8 ;  /* 0x0000000802002985 */ /* 0x0085e8000c101d04 */
[----:B--2---:R-:W2:Y:S01]  /*2780*/  @!P3 LD.E.128 R8, desc[UR4][R4.64] ;  /* 0x000000040408b980 */ /* 0x004ea2000c101d00 */
[C---:B------:R-:W-:Y:S04]  /*2790*/  LEA R2, P1, R89.reuse, R64, 0x1 ;  /* 0x0000004059027211 */ /* 0x040fe800078208ff */
[----:B------:R-:W-:Y:S05]  /*27a0*/  LEA.HI.X R3, R89, R63, R91, 0x1, P1 ;  /* 0x0000003f59037211 */ /* 0x000fea00008f0c5b */
[----:B--2---:R2:W-:Y:S04]  /*27b0*/  @!P3 ST.E.128 desc[UR4][R2.64], R8 ;  /* 0x000000080200b985 */ /* 0x0045e8000c101d04 */
[----:B------:R3:W4:Y:S02]  /*27c0*/  @!P5 LD.E.128 R12, desc[UR4][R6.64] ;  /* 0x00000004060cd980 */ /* 0x000724000c101d00 */
[----:B---3--:R-:W-:Y:S02]  /*27d0*/  @P6 LEA R6, P0, R52, R4, 0x7 ;  /* 0x0000000434066211 */ /* 0x008fe400078038ff */
[----:B--2---:R-:W-:Y:S02]  /*27e0*/  @!P5 LEA R8, P1, R74, R2, 0x6 ;  /* 0x000000024a08d211 */ /* 0x004fe400078230ff */
[----:B------:R-:W-:Y:S02]  /*27f0*/  @P6 LEA.HI.X R7, R52, R5, R53, 0x7, P0 ;  /* 0x0000000534076211 */ /* 0x000fe400000f3c35 */
[-CC-:B------:R-:W-:Y:S02]  /*2800*/  @!P5 LEA.HI.X R9, R74, R3.reuse, R75.reuse, 0x6, P1 ;  /* 0x000000034a09d211 */ /* 0x180fe400008f344b */
[C---:B------:R-:W-:Y:S04]  /*2810*/  ISETP.GE.AND P0, PT, R84.reuse, R54, PT ;  /* 0x000000365400720c */ /* 0x040fe80003f06270 */
[----:B------:R-:W-:Y:S11]  /*2820*/  ISETP.LT.OR P3, PT, R84, R58, P0 ;  /* 0x0000003a5400720c */ /* 0x000ff60000761670 */
[----:B------:R-:W-:Y:S02]  /*2830*/  @!UPT UIADD3 URZ, UPT, UPT, URZ, URZ, URZ ;  /* 0x000000fffffff290 */ /* 0x000fe4000fffe0ff */
[----:B------:R-:W-:Y:S01]  /*2840*/  @!P3 IMAD R0, R53, 0xc0, RZ ;  /* 0x000000c03500b824 */ /* 0x000fe200078e02ff */
[----:B----4-:R2:W-:Y:S04]  /*2850*/  @!P5 ST.E.128 desc[UR4][R8.64], R12 ;  /* 0x0000000c0800d985 */ /* 0x0105e8000c101d04 */
[----:B--2---:R2:W3:Y:S01]  /*2860*/  @P6 LD.E.128 R12, desc[UR4][R6.64] ;  /* 0x00000004060c6980 */ /* 0x0044e2000c101d00 */
[C---:B------:R-:W-:Y:S04]  /*2870*/  @P6 LEA R8, P0, R74.reuse, R2, 0x7 ;  /* 0x000000024a086211 */ /* 0x040fe800078038ff */
[----:B------:R-:W-:Y:S02]  /*2880*/  @P6 LEA.HI.X R9, R74, R3, R75, 0x7, P0 ;  /* 0x000000034a096211 */ /* 0x000fe400000f3c4b */
[C---:B------:R-:W-:Y:S04]  /*2890*/  ISETP.GE.AND P0, PT, R83.reuse, R54, PT ;  /* 0x000000365300720c */ /* 0x040fe80003f06270 */
[----:B------:R-:W-:Y:S04]  /*28a0*/  ISETP.GE.AND P1, PT, R83, R58, !P0 ;  /* 0x0000003a5300720c */ /* 0x000fe80004726270 */
[----:B------:R-:W-:Y:S01]  /*28b0*/  P2R R62, PR, RZ, 0x2 ;  /* 0x00000002ff3e7803 */ /* 0x000fe20000000000 */
[C---:B--2---:R-:W-:Y:S04]  /*28c0*/  @!P3 IMAD.WIDE.U32 R6, R52.reuse, 0xc0, R4 ;  /* 0x000000c03406b825 */ /* 0x044fe800078e0004 */
[----:B------:R-:W-:Y:S02]  /*28d0*/  @!P3 IMAD.IADD R7, R7, 0x1, R0 ;  /* 0x000000010707b824 */ /* 0x000fe400078e0200 */
[----:B------:R-:W-:Y:S01]  /*28e0*/  @!P3 IMAD R0, R75, 0xc0, RZ ;  /* 0x000000c04b00b824 */ /* 0x000fe200078e02ff */
[----:B---3--:R2:W-:Y:S04]  /*28f0*/  @P6 ST.E.128 desc[UR4][R8.64], R12 ;  /* 0x0000000c08006985 */ /* 0x0085e8000c101d04 */
[----:B--2---:R2:W3:Y:S01]  /*2900*/  @!P3 LD.E.128 R12, desc[UR4][R6.64] ;  /* 0x00000004060cb980 */ /* 0x0044e2000c101d00 */
[C---:B------:R-:W-:Y:S04]  /*2910*/  @P1 LEA R8, P0, R52.reuse, R4, 0x8 ;  /* 0x0000000434081211 */ /* 0x040fe800078040ff */
[----:B------:R-:W-:Y:S01]  /*2920*/  @P1 LEA.HI.X R9, R52, R5, R53, 0x8, P0 ;  /* 0x0000000534091211 */ /* 0x000fe200000f4435 */
[C---:B--2---:R-:W-:Y:S04]  /*2930*/  @!P3 IMAD.WIDE.U32 R6, R74.reuse, 0xc0, R2 ;  /* 0x000000c04a06b825 */ /* 0x044fe800078e0002 */
[----:B------:R-:W-:Y:S05]  /*2940*/  @!P3 IMAD.IADD R7, R7, 0x1, R0 ;  /* 0x000000010707b824 */ /* 0x000fea00078e0200 */
[----:B---3--:R2:W-:Y:S04]  /*2950*/  @!P3 ST.E.128 desc[UR4][R6.64], R12 ;  /* 0x0000000c0600b985 */ /* 0x0085e8000c101d04 */
[----:B--2---:R2:W3:Y:S02]  /*2960*/  @P1 LD.E.128 R12, desc[UR4][R8.64] ;  /* 0x00000004080c1980 */ /* 0x0044e4000c101d00 */
[C---:B--2---:R-:W-:Y:S04]  /*2970*/  @P1 LEA R8, P0, R74.reuse, R2, 0x8 ;  /* 0x000000024a081211 */ /* 0x044fe800078040ff */
[----:B------:R-:W-:Y:S02]  /*2980*/  @P1 LEA.HI.X R9, R74, R3, R75, 0x8, P0 ;  /* 0x000000034a091211 */ /* 0x000fe400000f444b */
[C---:B------:R-:W-:Y:S04]  /*2990*/  ISETP.GE.AND P0, PT, R82.reuse, R54, PT ;  /* 0x000000365200720c */ /* 0x040fe80003f06270 */
[----:B------:R-:W-:Y:S02]  /*29a0*/  ISETP.GE.AND P4, PT, R82, R58, !P0 ;  /* 0x0000003a5200720c */ /* 0x000fe40004786270 */
[----:B------:R-:W-:Y:S11]  /*29b0*/  ISETP.GE.AND P0, PT, R81, R54, PT ;  /* 0x000000365100720c */ /* 0x000ff60003f06270 */
[----:B------:R-:W-:Y:S02]  /*29c0*/  @P4 IMAD R0, R53, 0x140, RZ ;  /* 0x0000014035004824 */ /* 0x000fe400078e02ff */
[C---:B------:R-:W-:Y:S04]  /*29d0*/  @P4 IMAD.WIDE.U32 R6, R52.reuse, 0x140, R4 ;  /* 0x0000014034064825 */ /* 0x040fe800078e0004 */
[----:B------:R-:W-:Y:S02]  /*29e0*/  @P4 IMAD.IADD R7, R7, 0x1, R0 ;  /* 0x0000000107074824 */ /* 0x000fe400078e0200 */
[----:B------:R-:W-:Y:S01]  /*29f0*/  @P4 IMAD R0, R75, 0x140, RZ ;  /* 0x000001404b004824 */ /* 0x000fe200078e02ff */
[----:B---3--:R2:W-:Y:S01]  /*2a00*/  @P1 ST.E.128 desc[UR4][R8.64], R12 ;  /* 0x0000000c08001985 */ /* 0x0085e2000c101d04 */
[----:B------:R-:W-:Y:S04]  /*2a10*/  ISETP.GE.AND P1, PT, R81, R58, !P0 ;  /* 0x0000003a5100720c */ /* 0x000fe80004726270 */
[----:B------:R-:W-:Y:S09]  /*2a20*/  P2R R68, PR, RZ, 0x2 ;  /* 0x00000002ff447803 */ /* 0x000ff20000000000 */
[----:B------:R-:W-:Y:S01]  /*2a30*/  @P1 IMAD.WIDE.U32 R4, R52, 0x180, R4 ;  /* 0x0000018034041825 */ /* 0x000fe200078e0004 */
[----:B--2---:R2:W3:Y:S03]  /*2a40*/  @P4 LD.E.128 R8, desc[UR4][R6.64] ;  /* 0x0000000406084980 */ /* 0x0044e6000c101d00 */
[----:B------:R-:W-:Y:S04]  /*2a50*/  @P1 IMAD R12, R53, 0x180, RZ ;  /* 0x00000180350c1824 */ /* 0x000fe800078e02ff */
[----:B------:R-:W-:Y:S02]  /*2a60*/  @P1 IMAD.IADD R5, R5, 0x1, R12 ;  /* 0x0000000105051824 */ /* 0x000fe400078e020c */
[C---:B--2---:R-:W-:Y:S04]  /*2a70*/  @P4 IMAD.WIDE.U32 R6, R74.reuse, 0x140, R2 ;  /* 0x000001404a064825 */ /* 0x044fe800078e0002 */
[----:B------:R-:W-:Y:S02]  /*2a80*/  @P4 IMAD.IADD R7, R7, 0x1, R0 ;  /* 0x0000000107074824 */ /* 0x000fe400078e0200 */
[----:B------:R-:W-:Y:S02]  /*2a90*/  @P1 IMAD R0, R75, 0x180, RZ ;  /* 0x000001804b001824 */ /* 0x000fe400078e02ff */
[----:B------:R-:W-:Y:S04]  /*2aa0*/  @P1 IMAD.WIDE.U32 R2, R74, 0x180, R2 ;  /* 0x000001804a021825 */ /* 0x000fe800078e0002 */
[----:B------:R-:W-:Y:S01]  /*2ab0*/  @P1 IMAD.IADD R3, R3, 0x1, R0 ;  /* 0x0000000103031824 */ /* 0x000fe200078e0200 */
[----:B---3--:R2:W-:Y:S04]  /*2ac0*/  @P4 ST.E.128 desc[UR4][R6.64], R8 ;  /* 0x0000000806004985 */ /* 0x0085e8000c101d04 */
[----:B--2---:R-:W2:Y:S04]  /*2ad0*/  @P1 LD.E.128 R4, desc[UR4][R4.64] ;  /* 0x0000000404041980 */ /* 0x004ea8000c101d00 */
[----:B--2---:R2:W-:Y:S04]  /*2ae0*/  @P1 ST.E.128 desc[UR4][R2.64], R4 ;  /* 0x0000000402001985 */ /* 0x0045e8000c101d04 */
[----:B------:R-:W3:Y:S04]  /*2af0*/  LD.E R0, desc[UR4][R134.64+0x130] ;  /* 0x0001300486007980 */ /* 0x000ee8000c101900 */
[----:B------:R-:W4:Y:S01]  /*2b00*/  LD.E R17, desc[UR4][R134.64+0xd0] ;  /* 0x0000d00486117980 */ /* 0x000f22000c101900 */
[----:B--2---:R-:W-:Y:S01]  /*2b10*/  IADD3 R2, P0, PT, RZ, -UR6, RZ ;  /* 0x80000006ff027c10 */ /* 0x004fe2000ff1e0ff */
        /* <DEDUP_REMOVED lines=9> */
[----:B------:R-:W-:Y:S05]  /*2bb0*/  @P0 BRA `(.L_x_4296) ;  /* 0x0000000000e80947 */ /* 0x000fea0003800000 */
[----:B------:R-:W-:Y:S01]  /*2bc0*/  @P2 IMAD.MOV.U32 R6, RZ, RZ, R27 ;  /* 0x000000ffff062224 */ /* 0x000fe200078e001b */
[----:B------:R-:W-:Y:S01]  /*2bd0*/  LEA R2, P0, R105, R27, 0x1 ;  /* 0x0000001b69027211 */ /* 0x000fe200078008ff */
[----:B------:R-:W-:Y:S02]  /*2be0*/  @P2 IMAD.MOV.U32 R7, RZ, RZ, R26 ;  /* 0x000000ffff072224 */ /* 0x000fe400078e001a */
[----:B------:R-:W-:Y:S01]  /*2bf0*/  @!P3 IMAD R0, R235, 0xc0, RZ ;  /* 0x000000c0eb00b824 */ /* 0x000fe200078e02ff */
[----:B------:R-:W-:Y:S02]  /*2c00*/  LEA.HI.X R3, R105, R26, R113, 0x1, P0 ;  /* 0x0000001a69037211 */ /* 0x000fe400000f0c71 */
[----:B------:R2:W3:Y:S01]  /*2c10*/  @P2 LD.E.128 R8, desc[UR4][R6.64] ;  /* 0x0000000406082980 */ /* 0x0004e2000c101d00 */
[C---:B------:R-:W-:Y:S04]  /*2c20*/  LEA R4, P0, R66.reuse, R56, 0x1 ;  /* 0x0000003842047211 */ /* 0x040fe800078008ff */
[----:B------:R-:W-:Y:S01]  /*2c30*/  LEA.HI.X R5, R66, R55, R78, 0x1, P0 ;  /* 0x0000003742057211 */ /* 0x000fe200000f0c4e */
[----:B--2---:R-:W-:Y:S02]  /*2c40*/  @P2 IMAD.MOV.U32 R6, RZ, RZ, R56 ;  /* 0x000000ffff062224 */ /* 0x004fe400078e0038 */
[----:B------:R-:W-:Y:S05]  /*2c50*/  @P2 IMAD.MOV.U32 R7, RZ, RZ, R55 ;  /* 0x000000ffff072224 */ /* 0x000fea00078e0037 */
[----:B---3--:R2:W-:Y:S01]  /*2c60*/  @P2 ST.E.128 desc[UR4][R6.64], R8 ;  /* 0x0000000806002985 */ /* 0x0085e2000c101d04 */
[----:B------:R-:W-:Y:S02]  /*2c70*/  ISETP.NE.AND P2, PT, R62, RZ, PT ;  /* 0x000000ff3e00720c */ /* 0x000fe40003f45270 */
[----:B--2---:R-:W-:Y:S05]  /*2c80*/  @!P5 IADD3 R10, P0, PT, R2, R110, RZ ;  /* 0x0000006e020ad210 */ /* 0x004fea0007f1e0ff */
[C---:B------:R-:W-:Y:S01]  /*2c90*/  @!P5 IMAD.X R11, R3.reuse, 0x1, R109, P0 ;  /* 0x00000001030bd824 */ /* 0x040fe200000e066d */
[C---:B------:R-:W-:Y:S04]  /*2ca0*/  @!P5 LEA R8, P0, R234.reuse, R4, 0x6 ;  /* 0x00000004ea08d211 */ /* 0x040fe800078030ff */
[-C--:B------:R-:W-:Y:S02]  /*2cb0*/  @!P5 LEA.HI.X R9, R234, R5.reuse, R235, 0x6, P0 ;  /* 0x00000005ea09d211 */ /* 0x080fe400000f34eb */
[----:B------:R-:W-:Y:S11]  /*2cc0*/  ISETP.NE.AND P0, PT, R46, RZ, PT ;  /* 0x000000ff2e00720c */ /* 0x000ff60003f05270 */
[----:B------:R-:W-:Y:S02]  /*2cd0*/  @!UPT UIADD3 URZ, UPT, UPT, URZ, URZ, URZ ;  /* 0x000000fffffff290 */ /* 0x000fe4000fffe0ff */
[----:B------:R-:W2:Y:S04]  /*2ce0*/  @!P0 LD.E.128 R12, desc[UR4][R2.64] ;  /* 0x00000004020c8980 */ /* 0x000ea8000c101d00 */
[----:B--2---:R2:W-:Y:S01]  /*2cf0*/  @!P0 ST.E.128 desc[UR4][R4.64], R12 ;  /* 0x0000000c04008985 */ /* 0x0045e2000c101d04 */
[----:B------:R-:W-:Y:S05]  /*2d00*/  @P6 IADD3 R6, P0, PT, R2, R112, RZ ;  /* 0x0000007002066210 */ /* 0x000fea0007f1e0ff */
[C---:B------:R-:W-:Y:S01]  /*2d10*/  @P6 IMAD.X R7, R3.reuse, 0x1, R111, P0 ;  /* 0x0000000103076824 */ /* 0x040fe200000e066f */
[----:B--2---:R-:W2:Y:S04]  /*2d20*/  @!P5 LD.E.128 R12, desc[UR4][R10.64] ;  /* 0x000000040a0cd980 */ /* 0x004ea8000c101d00 */
[----:B--2---:R2:W-:Y:S04]  /*2d30*/  @!P5 ST.E.128 desc[UR4][R8.64], R12 ;  /* 0x0000000c0800d985 */ /* 0x0045e8000c101d04 */
[----:B--2---:R2:W3:Y:S01]  /*2d40*/  @P6 LD.E.128 R12, desc[UR4][R6.64] ;  /* 0x00000004060c6980 */ /* 0x0044e2000c101d00 */
[C---:B------:R-:W-:Y:S04]  /*2d50*/  @P6 LEA R8, P0, R234.reuse, R4, 0x7 ;  /* 0x00000004ea086211 */ /* 0x040fe800078038ff */
[----:B------:R-:W-:Y:S02]  /*2d60*/  @P6 LEA.HI.X R9, R234, R5, R235, 0x7, P0 ;  /* 0x00000005ea096211 */ /* 0x000fe400000f3ceb */
[----:B--2---:R-:W-:Y:S05]  /*2d70*/  @!P3 IADD3 R6, P0, PT, R2, R106, RZ ;  /* 0x0000006a0206b210 */ /* 0x004fea0007f1e0ff */
[----:B------:R-:W-:Y:S01]  /*2d80*/  @!P3 IMAD.X R7, R3, 0x1, R76, P0 ;  /* 0x000000010307b824 */ /* 0x000fe200000e064c */
[----:B---3--:R2:W-:Y:S04]  /*2d90*/  @P6 ST.E.128 desc[UR4][R8.64], R12 ;  /* 0x0000000c08006985 */ /* 0x0085e8000c101d04 */
[----:B--2---:R2:W3:Y:S01]  /*2da0*/  @!P3 LD.E.128 R12, desc[UR4][R6.64] ;  /* 0x00000004060cb980 */ /* 0x0044e2000c101d00 */
[C---:B------:R-:W-:Y:S04]  /*2db0*/  @P2 LEA R8, P0, R50.reuse, R2, 0x8 ;  /* 0x0000000232082211 */ /* 0x040fe800078040ff */
[----:B------:R-:W-:Y:S01]  /*2dc0*/  @P2 LEA.HI.X R9, R50, R3, R51, 0x8, P0 ;  /* 0x0000000332092211 */ /* 0x000fe200000f4433 */
[----:B--2---:R-:W-:Y:S04]  /*2dd0*/  @!P3 IMAD.WIDE.U32 R6, R234, 0xc0, R4 ;  /* 0x000000c0ea06b825 */ /* 0x004fe800078e0004 */
[----:B------:R-:W-:Y:S02]  /*2de0*/  @!P3 IMAD.IADD R7, R7, 0x1, R0 ;  /* 0x000000010707b824 */ /* 0x000fe400078e0200 */
[----:B------:R-:W-:Y:S03]  /*2df0*/  @P4 IMAD R0, R51, 0x140, RZ ;  /* 0x0000014033004824 */ /* 0x000fe600078e02ff */
[----:B---3--:R2:W-:Y:S04]  /*2e00*/  @!P3 ST.E.128 desc[UR4][R6.64], R12 ;  /* 0x0000000c0600b985 */ /* 0x0085e8000c101d04 */
[----:B--2---:R2:W3:Y:S01]  /*2e10*/  @P2 LD.E.128 R12, desc[UR4][R8.64] ;  /* 0x00000004080c2980 */ /* 0x0044e2000c101d00 */
[----:B------:R-:W-:Y:S04]  /*2e20*/  @P4 IMAD.WIDE.U32 R6, R50, 0x140, R2 ;  /* 0x0000014032064825 */ /* 0x000fe800078e0002 */
[----:B------:R-:W-:Y:S02]  /*2e30*/  @P4 IMAD.IADD R7, R7, 0x1, R0 ;  /* 0x0000000107074824 */ /* 0x000fe400078e0200 */
[----:B------:R-:W-:Y:S01]  /*2e40*/  @P4 IMAD R0, R235, 0x140, RZ ;  /* 0x00000140eb004824 */ /* 0x000fe200078e02ff */
[C---:B--2---:R-:W-:Y:S04]  /*2e50*/  @P2 LEA R8, P0, R234.reuse, R4, 0x8 ;  /* 0x00000004ea082211 */ /* 0x044fe800078040ff */
[C---:B------:R-:W-:Y:S05]  /*2e60*/  @P2 LEA.HI.X R9, R234.reuse, R5, R235, 0x8, P0 ;  /* 0x00000005ea092211 */ /* 0x040fea00000f44eb */
[----:B---3--:R2:W-:Y:S04]  /*2e70*/  @P2 ST.E.128 desc[UR4][R8.64], R12 ;  /* 0x0000000c08002985 */ /* 0x0085e8000c101d04 */
[----:B--2---:R2:W3:Y:S02]  /*2e80*/  @P4 LD.E.128 R8, desc[UR4][R6.64] ;  /* 0x0000000406084980 */ /* 0x0044e4000c101d00 */
[----:B--2---:R-:W-:Y:S04]  /*2e90*/  @P4 IMAD.WIDE.U32 R6, R234, 0x140, R4 ;  /* 0x00000140ea064825 */ /* 0x004fe800078e0004 */
[----:B------:R-:W-:Y:S05]  /*2ea0*/  @P4 IMAD.IADD R7, R7, 0x1, R0 ;  /* 0x0000000107074824 */ /* 0x000fea00078e0200 */
[----:B---3--:R2:W-:Y:S01]  /*2eb0*/  @P4 ST.E.128 desc[UR4][R6.64], R8 ;  /* 0x0000000806004985 */ /* 0x0085e2000c101d04 */
[----:B------:R-:W-:Y:S05]  /*2ec0*/  @!P1 BRA `(.L_x_4297) ;  /* 0x0000005000649947 */ /* 0x000fea0003800000 */
[----:B------:R-:W-:Y:S02]  /*2ed0*/  IMAD R0, R51, 0x180, RZ ;  /* 0x0000018033007824 */ /* 0x000fe400078e02ff */
[----:B------:R-:W-:Y:S04]  /*2ee0*/  IMAD.WIDE.U32 R2, R50, 0x180, R2 ;  /* 0x0000018032027825 */ /* 0x000fe800078e0002 */
[----:B------:R-:W-:Y:S01]  /*2ef0*/  IMAD.WIDE.U32 R4, R234, 0x180, R4 ;  /* 0x00000180ea047825 */ /* 0x000fe200078e0004 */
[----:B------:R-:W-:Y:S03]  /*2f00*/  IADD3 R3, PT, PT, R3, R0, RZ ;  /* 0x0000000003037210 */ /* 0x000fe60007ffe0ff */
[----:B------:R-:W-:Y:S02]  /*2f10*/  IMAD R0, R235, 0x180, RZ ;  /* 0x00000180eb007824 */ /* 0x000fe400078e02ff */
[----:B--2---:R-:W2:Y:S03]  /*2f20*/  LD.E.128 R8, desc[UR4][R2.64] ;  /* 0x0000000402087980 */ /* 0x004ea6000c101d00 */
[----:B------:R-:W-:Y:S05]  /*2f30*/  IADD3 R5, PT, PT, R5, R0, RZ ;  /* 0x0000000005057210 */ /* 0x000fea0007ffe0ff */
[----:B--2---:R2:W-:Y:S01]  /*2f40*/  ST.E.128 desc[UR4][R4.64], R8 ;  /* 0x0000000804007985 */ /* 0x0045e2000c101d04 */
[----:B------:R-:W-:Y:S05]  /*2f50*/  BRA `(.L_x_4297) ;  /* 0x0000005000407947 */ /* 0x000fea0003800000 */
.L_x_4296:
        /* <DEDUP_REMOVED lines=8> */
[----:B-1----:R-:W-:Y:S02]  /*2fe0*/  LEA.HI.X R35, R105, R26, R113, 0x1, P0 ;  /* 0x0000001a69237211 */ /* 0x002fe400000f0c71 */
[C---:B------:R-:W-:Y:S04]  /*2ff0*/  LEA R38, P0, R66.reuse, R56, 0x1 ;  /* 0x0000003842267211 */ /* 0x040fe800078008ff */
[----:B------:R-:W-:Y:S02]  /*3000*/  LEA.HI.X R39, R66, R55, R78, 0x1, P0 ;  /* 0x0000003742277211 */ /* 0x000fe400000f0c4e */
[-C--:B------:R-:W-:Y:S05]  /*3010*/  IADD3 R20, P0, PT, R28, R30.reuse, RZ ;  /* 0x0000001e1c147210 */ /* 0x080fea0007f1e0ff */
[--C-:B------:R-:W-:Y:S01]  /*3020*/  IMAD.X R21, R29, 0x1, R0.reuse, P0 ;  /* 0x000000011d157824 */ /* 0x100fe200000e0600 */
[----:B------:R-:W-:Y:S05]  /*3030*/  IADD3 R30, P0, PT, R44, R30, RZ ;  /* 0x0000001e2c1e7210 */ /* 0x000fea0007f1e0ff */
[----:B------:R-:W-:Y:S01]  /*3040*/  IMAD.X R31, R45, 0x1, R0, P0 ;  /* 0x000000012d1f7824 */ /* 0x000fe200000e0600 */
[----:B------:R-:W-:Y:S07]  /*3050*/  @!P2 BRA `(.L_x_4300) ;  /* 0x0000000000d4a947 */ /* 0x000fee0003800000 */
[----:B------:R-:W-:Y:S02]  /*3060*/  MOV R2, R27 ;  /* 0x0000001b00027202 */ /* 0x000fe40000000f00 */
[----:B------:R-:W-:Y:S02]  /*3070*/  MOV R3, R26 ;  /* 0x0000001a00037202 */ /* 0x000fe40000000f00 */
[----:B------:R-:W-:Y:S03]  /*3080*/  ISETP.GE.AND P0, PT, R18, R17, PT ;  /* 0x000000111200720c */ /* 0x000fe60003f06270 */
[----:B------:R-:W2:Y:S10]  /*3090*/  LD.E.128 R8, desc[UR4][R2.64] ;  /* 0x0000000402087980 */ /* 0x000eb4000c101d00 */
[----:B------:R-:W3:Y:S06]  /*30a0*/  @!P0 LD.E.64 R22, desc[UR4][R44.64] ;  /* 0x000000042c168980 */ /* 0x000eec000c101b00 */
[----:B------:R-:W4:Y:S01]  /*30b0*/  @!P0 LD.E.64 R2, desc[UR4][R28.64] ;  /* 0x000000041c028980 */ /* 0x000f22000c101b00 */
[--C-:B---3--:R-:W-:Y:S01]  /*30c0*/  @!P0 HADD2.F32 R15, -RZ, R22.reuse.H0_H0 ;  /* 0x20000016ff0f8230 */ /* 0x108fe20000004100 */
[----:B--2---:R-:W-:Y:S01]  /*30d0*/  @!P0 MOV R4, R8 ;  /* 0x0000000800048202 */ /* 0x004fe20000000f00 */
[----:B------:R-:W-:Y:S01]  /*30e0*/  @!P0 HADD2.F32 R16, -RZ, R22.H1_H1 ;  /* 0x30000016ff108230 */ /* 0x000fe20000004100 */
[----:B------:R-:W-:Y:S01]  /*30f0*/  @!P0 MOV R7, R10 ;  /* 0x0000000a00078202 */ /* 0x000fe20000000f00 */
[--C-:B------:R-:W-:Y:S01]  /*3100*/  @!P0 HADD2.F32 R22, -RZ, R23.reuse.H0_H0 ;  /* 0x20000017ff168230 */ /* 0x100fe20000004100 */
[----:B------:R-:W-:Y:S01]  /*3110*/  @!P0 MOV R6, R11 ;  /* 0x0000000b00068202 */ /* 0x000fe20000000f00 */
[----:B------:R-:W-:Y:S02]  /*3120*/  @!P0 HADD2.F32 R0, -RZ, R4.H1_H1 ;  /* 0x30000004ff008230 */ /* 0x000fe40000004100 */
        /* <DEDUP_REMOVED lines=8> */
[-C--:B------:R-:W-:Y:S03]  /*31b0*/  @!P0 FMUL.FTZ R0, R0, R5.reuse ;  /* 0x0000000500008220 */ /* 0x080fe60000410000 */
        /* <DEDUP_REMOVED lines=27> */
[----:B------:R-:W-:Y:S02]  /*3370*/  @!P0 MOV R11, R4 ;  /* 0x00000004000b8202 */ /* 0x000fe40000000f00 */
[----:B------:R-:W-:Y:S02]  /*3380*/  MOV R2, R56 ;  /* 0x0000003800027202 */ /* 0x000fe40000000f00 */
[----:B------:R-:W-:Y:S05]  /*3390*/  MOV R3, R55 ;  /* 0x0000003700037202 */ /* 0x000fea0000000f00 */
[----:B------:R1:W-:Y:S02]  /*33a0*/  ST.E.128 desc[UR4][R2.64], R8 ;  /* 0x0000000802007985 */ /* 0x0003e4000c101d04 */
.L_x_4300:
[----:B------:R-:W-:Y:S05]  /*33b0*/  BSYNC.RECONVERGENT B0 ;  /* 0x0000000000007941 */ /* 0x000fea0003800200 */
.L_x_4299:
        /* <DEDUP_REMOVED lines=54> */
.L_x_4302:
[----:B------:R-:W-:Y:S05]  /*3720*/  BSYNC.RECONVERGENT B0 ;  /* 0x0000000000007941 */ /* 0x000fea0003800200 */
.L_x_4301:
        /* <DEDUP_REMOVED lines=10> */
[----:B------:R-:W-:Y:S01]  /*37d0*/  @!P0 IMAD.WIDE R2, R25, 0x40, R20 ;  /* 0x0000004019028825 */ /* 0x000fe200078e0214 */
        /* <DEDUP_REMOVED lines=47> */
.L_x_4304:
[----:B------:R-:W-:Y:S05]  /*3ad0*/  BSYNC.RECONVERGENT B0 ;  /* 0x0000000000007941 */ /* 0x000fea0003800200 */
.L_x_4303:
        /* <DEDUP_REMOVED lines=57> */
.L_x_4306:
[----:B------:R-:W-:Y:S05]  /*3e70*/  BSYNC.RECONVERGENT B0 ;  /* 0x0000000000007941 */ /* 0x000fea0003800200 */
.L_x_4305:
        /* <DEDUP_REMOVED lines=61> */
.L_x_4308:
[----:B------:R-:W-:Y:S05]  /*4250*/  BSYNC.RECONVERGENT B0 ;  /* 0x0000000000007941 */ /* 0x000fea0003800200 */
.L_x_4307:
        /* <DEDUP_REMOVED lines=59> */
.L_x_4310:
[----:B------:R-:W-:Y:S05]  /*4610*/  BSYNC.RECONVERGENT B0 ;  /* 0x0000000000007941 */ /* 0x000fea0003800200 */
.L_x_4309:
[----:B------:R-:W-:Y:S04]  /*4620*/  BSSY.RECONVERGENT B0, `(.L_x_4311) ;  /* 0x0000040000007945 */ /* 0x000fe80003800200 */
[----:B------:R-:W-:Y:S05]  /*4630*/  @!P4 BRA `(.L_x_4312) ;  /* 0x0000000000f8c947 */ /* 0x000fea0003800000 */
        /* <DEDUP_REMOVED lines=62> */
.L_x_4312:
[----:B------:R-:W-:Y:S05]  /*4a20*/  BSYNC.RECONVERGENT B0 ;  /* 0x0000000000007941 */ /* 0x000fea0003800200 */
.L_x_4311:
[----:B------:R-:W-:Y:S01]  /*4a30*/  ISETP.NE.AND P0, PT, R68, RZ, PT ;  /* 0x000000ff4400720c */ /* 0x000fe20003f05270 */
[----:B------:R-:W-:Y:S11]  /*4a40*/  BSSY.RECONVERGENT B0, `(.L_x_4313) ;  /* 0x0000041000007945 */ /* 0x000ff60003800200 */
[----:B------:R-:W-:Y:S01]  /*4a50*/  @!UPT UIADD3 URZ, UPT, UPT, URZ, URZ, URZ ;  /* 0x000000fffffff290 */ /* 0x000fe2000fffe0ff */
        /* <DEDUP_REMOVED lines=63> */
.L_x_4314:
[----:B------:R-:W-:Y:S05]  /*4e50*/  BSYNC.RECONVERGENT B0 ;  /* 0x0000000000007941 */ /* 0x000fea0003800200 */
.L_x_4313:
[----:B------:R-:W5:Y:S02]  /*4e60*/  LD.E R0, desc[UR4][R134.64+0xd0] ;  /* 0x0000d00486007980 */ /* 0x000f64000c101900 */
[----:B-----5:R-:W-:Y:S05]  /*4e70*/  IMAD.U32 R0, R0, -0x80, RZ ;  /* 0xffffff8000007824 */ /* 0x020fea00078e00ff */
[C---:B------:R-:W-:Y:S02]  /*4e80*/  LEA R28, P1, R0.reuse, R28, 0x1 ;  /* 0x0000001c001c7211 */ /* 0x040fe400078208ff */
[C---:B------:R-:W-:Y:S02]  /*4e90*/  LEA R44, P0, R0.reuse, R44, 0x1 ;  /* 0x0000002c002c7211 */ /* 0x040fe400078008ff */
[C---:B------:R-:W-:Y:S02]  /*4ea0*/  LEA.HI.X.SX32 R29, R0.reuse, R29, 0x1, P1 ;  /* 0x0000001d001d7211 */ /* 0x040fe400008f0eff */
[----:B------:R-:W-:Y:S01]  /*4eb0*/  LEA.HI.X.SX32 R45, R0, R45, 0x1, P0 ;  /* 0x0000002d002d7211 */ /* 0x000fe200000f0eff */
[----:B------:R-:W-:Y:S05]  /*4ec0*/  BRA `(.L_x_4297) ;  /* 0x0000003000647947 */ /* 0x000fea0003800000 */
.L_x_4298:
[----:B------:R-:W-:Y:S01]  /*4ed0*/  LEA.HI R0, R17, R17, RZ, 0x1 ;  /* 0x0000001111007211 */ /* 0x000fe200078f08ff */
[----:B------:R-:W-:Y:S01]  /*4ee0*/  BSSY.RECONVERGENT B0, `(.L_x_4315) ;  /* 0x0000064000007945 */ /* 0x000fe20003800200 */
[C---:B------:R-:W-:Y:S02]  /*4ef0*/  LEA R20, P0, R105.reuse, R27, 0x1 ;  /* 0x0000001b69147211 */ /* 0x040fe400078008ff */
[----:B------:R-:W-:Y:S02]  /*4f00*/  SHF.R.S32.HI R0, RZ, 0x1, R0 ;  /* 0x00000001ff007819 */ /* 0x000fe40000011400 */
[----:B------:R-:W-:Y:S02]  /*4f10*/  LEA.HI.X R21, R105, R26, R113, 0x1, P0 ;  /* 0x0000001a69157211 */ /* 0x000fe400000f0c71 */
[----:B------:R-:W-:Y:S01]  /*4f20*/  LEA R48, P0, R66, R56, 0x1 ;  /* 0x0000003842307211 */ /* 0x000fe200078008ff */
[----:B------:R-:W-:Y:S01]  /*4f30*/  IMAD.MOV R22, RZ, RZ, -R0 ;  /* 0x000000ffff167224 */ /* 0x000fe200078e0a00 */
[----:B------:R-:W-:Y:S02]  /*4f40*/  ISETP.GE.AND P1, PT, R18, R0, PT ;  /* 0x000000001200720c */ /* 0x000fe40003f26270 */
[----:B------:R-:W-:Y:S02]  /*4f50*/  LEA.HI.X R49, R66, R55, R78, 0x1, P0 ;  /* 0x0000003742317211 */ /* 0x000fe400000f0c4e */
[----:B------:R-:W-:Y:S02]  /*4f60*/  SEL R24, R0, R22, !P1 ;  /* 0x0000001600187207 */ /* 0x000fe40004800000 */
[----:B------:R-:W-:Y:S01]  /*4f70*/  SHF.R.S32.HI R77, RZ, 0x1f, R22 ;  /* 0x0000001fff4d7819 */ /* 0x000fe20000011416 */
[----:B------:R-:W-:Y:S06]  /*4f80*/  @!P2 BRA `(.L_x_4316) ;  /* 0x000000040064a947 */ /* 0x000fec0003800000 */
[----:B------:R-:W-:Y:S02]  /*4f90*/  ISETP.GE.AND P0, PT, R18, R17, PT ;  /* 0x000000111200720c */ /* 0x000fe40003f06270 */
[----:B------:R-:W-:Y:S02]  /*4fa0*/  MOV R8, R27 ;  /* 0x0000001b00087202 */ /* 0x000fe40000000f00 */
[----:B------:R-:W-:Y:S05]  /*4fb0*/  MOV R9, R26 ;  /* 0x0000001a00097202 */ /* 0x000fea0000000f00 */
[----:B------:R-:W2:Y:S04]  /*4fc0*/  LD.E.128 R36, desc[UR4][R8.64] ;  /* 0x0000000408247980 */ /* 0x000ea8000c101d00 */
[----:B------:R-:W-:Y:S02]  /*4fd0*/  @!P0 SEL R0, R22, RZ, P1 ;  /* 0x000000ff16008207 */ /* 0x000fe40000800000 */
[----:B------:R-:W-:Y:S02]  /*4fe0*/  @!P0 SEL R2, R77, RZ, P1 ;  /* 0x000000ff4d028207 */ /* 0x000fe40000800000 */
[C---:B------:R-:W-:Y:S02]  /*4ff0*/  @!P0 SHF.L.U32 R30, R0.reuse, 0x1, RZ ;  /* 0x00000001001e8819 */ /* 0x040fe400000006ff */
[----:B------:R-:W-:Y:S02]  /*5000*/  @!P0 SHF.L.U64.HI R0, R0, 0x1, R2 ;  /* 0x0000000100008819 */ /* 0x000fe40000010202 */
[----:B------:R-:W-:Y:S04]  /*5010*/  @!P0 IADD3 R2, P2, PT, R30, R60, RZ ;  /* 0x0000003c1e028210 */ /* 0x000fe80007f5e0ff */
[----:B------:R-:W-:Y:S02]  /*5020*/  @!P0 IADD3.X R3, PT, PT, R0, R59, RZ, P2, !PT ;  /* 0x0000003b00038210 */ /* 0x000fe400017fe4ff */
[----:B------:R-:W-:Y:S03]  /*5030*/  @!P0 IADD3 R30, P2, PT, R30, R61, RZ ;  /* 0x0000003d1e1e8210 */ /* 0x000fe60007f5e0ff */
[----:B------:R3:W4:Y:S01]  /*5040*/  @!P0 LD.E.128 R4, desc[UR4][R2.64] ;  /* 0x0000000402048980 */ /* 0x000722000c101d00 */
[----:B-1----:R-:W-:Y:S02]  /*5050*/  @!P0 IADD3.X R31, PT, PT, R0, R57, RZ, P2, !PT ;  /* 0x00000039001f8210 */ /* 0x002fe400017fe4ff */
[----:B------:R-:W-:Y:S02]  /*5060*/  PLOP3.LUT P2, PT, PT, PT, PT, 0x80, 0x8 ;  /* 0x000000000008781c */ /* 0x000fe40003f4f070 */
[----:B------:R-:W-:Y:S03]  /*5070*/  @!P0 PLOP3.LUT P2, PT, P1, PT, PT, 0x80, 0x8 ;  /* 0x000000000008881c */ /* 0x000fe60000f4f070 */
[----:B------:R-:W5:Y:S01]  /*5080*/  @!P0 LD.E.128 R40, desc[UR4][R30.64] ;  /* 0x000000041e288980 */ /* 0x000f62000c101d00 */
[----:B---3--:R-:W-:Y:S04]  /*5090*/  @!P0 IMAD.WIDE R2, R24, 0x2, R8 ;  /* 0x0000000218028825 */ /* 0x008fe800078e0208 */
[--C-:B----4-:R-:W-:Y:S01]  /*50a0*/  @!P0 HADD2.F32 R0, -RZ, R4.reuse.H0_H0 ;  /* 0x20000004ff008230 */ /* 0x110fe20000004100 */
[----:B--2---:R-:W-:Y:S01]  /*50b0*/  @!P0 MOV R34, R37 ;  /* 0x0000002500228202 */ /* 0x004fe20000000f00 */
[----:B------:R-:W-:Y:S01]  /*50c0*/  @!P0 HADD2.F32 R10, -RZ, R4.H1_H1 ;  /* 0x30000004ff0a8230 */ /* 0x000fe20000004100 */
[----:B------:R-:W-:Y:S01]  /*50d0*/  @!P0 MOV R33, R38 ;  /* 0x0000002600218202 */ /* 0x000fe20000000f00 */
[--C-:B------:R-:W-:Y:S01]  /*50e0*/  @!P0 HADD2.F32 R11, -RZ, R5.reuse.H0_H0 ;  /* 0x20000005ff0b8230 */ /* 0x100fe20000004100 */
        /* <DEDUP_REMOVED lines=8> */
[----:B------:R-:W-:Y:S01]  /*5170*/  @!P2 FADD.FTZ R0, -R0, -RZ ;  /* 0x800000ff0000a221 */ /* 0x000fe20000010100 */
[----:B------:R-:W-:Y:S02]  /*5180*/  @!P0 HADD2.F32 R16, -RZ, R7.H1_H1 ;  /* 0x30000007ff108230 */ /* 0x000fe40000004100 */
[----:B------:R-:W-:Y:S01]  /*5190*/  @!P2 FADD.FTZ R13, -R13, -RZ ;  /* 0x800000ff0d0da221 */ /* 0x000fe20000010100 */
[--C-:B-----5:R-:W-:Y:S01]  /*51a0*/  @!P0 HADD2.F32 R30, -RZ, R43.reuse.H0_H0 ;  /* 0x2000002bff1e8230 */ /* 0x120fe20000004100 */
[----:B------:R-:W2:Y:S01]  /*51b0*/  @!P0 LD.E.128 R4, desc[UR4][R2.64] ;  /* 0x0000000402048980 */ /* 0x000ea2000c101d00 */
[----:B------:R-:W-:Y:S02]  /*51c0*/  @!P0 HADD2.F32 R31, -RZ, R43.H1_H1 ;  /* 0x3000002bff1f8230 */ /* 0x000fe40000004100 */
[----:B------:R-:W-:Y:S01]  /*51d0*/  @!P2 FADD.FTZ R16, -R16, -RZ ;  /* 0x800000ff1010a221 */ /* 0x000fe20000010100 */
[----:B------:R-:W-:Y:S01]  /*51e0*/  @!P2 FADD.FTZ R14, -R14, -RZ ;  /* 0x800000ff0e0ea221 */ /* 0x000fe20000010100 */
[----:B------:R-:W-:Y:S01]  /*51f0*/  @!P2 FADD.FTZ R15, -R15, -RZ ;  /* 0x800000ff0f0fa221 */ /* 0x000fe20000010100 */
[--C-:B--2---:R-:W-:Y:S02]  /*5200*/  @!P0 HADD2.F32 R2, -RZ, R4.reuse.H1_H1 ;  /* 0x30000004ff028230 */ /* 0x104fe40000004100 */
[----:B------:R-:W-:Y:S02]  /*5210*/  @!P0 HADD2.F32 R3, -RZ, R4.H0_H0 ;  /* 0x20000004ff038230 */ /* 0x000fe40000004100 */
[----:B------:R-:W-:Y:S02]  /*5220*/  @!P0 HADD2.F32 R8, -RZ, R5.H0_H0 ;  /* 0x20000005ff088230 */ /* 0x000fe40000004100 */
[----:B------:R-:W-:Y:S01]  /*5230*/  @!P0 FMUL.FTZ R2, R2, R10 ;  /* 0x0000000a02028220 */ /* 0x000fe20000410000 */
[----:B------:R-:W-:Y:S01]  /*5240*/  @!P0 HADD2.F32 R9, -RZ, R7.H1_H1 ;  /* 0x30000007ff098230 */ /* 0x000fe20000004100 */
[----:B------:R-:W-:Y:S01]  /*5250*/  @!P0 MOV R10, R36 ;  /* 0x00000024000a8202 */ /* 0x000fe20000000f00 */
        /* <DEDUP_REMOVED lines=10> */
[----:B------:R-:W-:Y:S02]  /*5300*/  @!P0 HADD2.F32 R23, -RZ, R7.H0_H0 ;  /* 0x20000007ff178230 */ /* 0x000fe40000004100 */
[----:B------:R-:W-:Y:S01]  /*5310*/  @!P0 FMUL.FTZ R6, R6, R14 ;  /* 0x0000000e06068220 */ /* 0x000fe20000410000 */
[--C-:B------:R-:W-:Y:S02]  /*5320*/  @!P0 HADD2.F32 R10, -RZ, R40.reuse.H0_H0 ;  /* 0x20000028ff0a8230 */ /* 0x100fe40000004100 */
[----:B------:R-:W-:Y:S02]  /*5330*/  @!P0 HADD2.F32 R12, -RZ, R40.H1_H1 ;  /* 0x30000028ff0c8230 */ /* 0x000fe40000004100 */
        /* <DEDUP_REMOVED lines=9> */
[--C-:B------:R-:W-:Y:S01]  /*53d0*/  @!P0 HADD2.F32 R16, -RZ, R42.reuse.H0_H0 ;  /* 0x2000002aff108230 */ /* 0x100fe20000004100 */
[----:B------:R-:W-:Y:S01]  /*53e0*/  MOV R2, R56 ;  /* 0x0000003800027202 */ /* 0x000fe20000000f00 */
[--C-:B------:R-:W-:Y:S01]  /*53f0*/  @!P0 HADD2.F32 R10, -RZ, R33.reuse.H0_H0 ;  /* 0x20000021ff0a8230 */ /* 0x100fe20000004100 */
[----:B------:R-:W-:Y:S01]  /*5400*/  @!P0 MOV R36, R0 ;  /* 0x0000000000248202 */ /* 0x000fe20000000f00 */
[----:B------:R-:W-:Y:S02]  /*5410*/  @!P0 HADD2.F32 R23, -RZ, R42.H1_H1 ;  /* 0x3000002aff178230 */ /* 0x000fe40000004100 */
[----:B------:R-:W-:Y:S01]  /*5420*/  @!P0 FFMA.FTZ R4, R9, R15, R4 ;  /* 0x0000000f09048223 */ /* 0x000fe20000010004 */
[----:B------:R-:W-:Y:S02]  /*5430*/  @!P0 HADD2.F32 R11, -RZ, R33.H1_H1 ;  /* 0x30000021ff0b8230 */ /* 0x000fe40000004100 */
[----:B------:R-:W-:Y:S01]  /*5440*/  @!P0 FFMA.FTZ R5, R10, R16, R5 ;  /* 0x000000100a058223 */ /* 0x000fe20000010005 */
[--C-:B------:R-:W-:Y:S01]  /*5450*/  @!P0 HADD2.F32 R12, -RZ, R32.reuse.H0_H0 ;  /* 0x20000020ff0c8230 */ /* 0x100fe20000004100 */
[----:B------:R-:W-:Y:S01]  /*5460*/  @!P0 F2FP.F16.F32.PACK_AB R3, R4, R3 ;  /* 0x000000030403823e */ /* 0x000fe200000000ff */
[----:B------:R-:W-:Y:S02]  /*5470*/  @!P0 HADD2.F32 R13, -RZ, R32.H1_H1 ;  /* 0x30000020ff0d8230 */ /* 0x000fe40000004100 */
[----:B------:R-:W-:Y:S01]  /*5480*/  @!P0 FFMA.FTZ R6, R11, R23, R6 ;  /* 0x000000170b068223 */ /* 0x000fe20000010006 */
[----:B------:R-:W-:Y:S01]  /*5490*/  @!P0 FFMA.FTZ R7, R12, R30, R7 ;  /* 0x0000001e0c078223 */ /* 0x000fe20000010007 */
[----:B------:R-:W-:Y:S02]  /*54a0*/  @!P0 MOV R37, R3 ;  /* 0x0000000300258202 */ /* 0x000fe40000000f00 */
[----:B------:R-:W-:Y:S01]  /*54b0*/  MOV R3, R55 ;  /* 0x0000003700037202 */ /* 0x000fe20000000f00 */
[----:B------:R-:W-:Y:S01]  /*54c0*/  @!P0 FFMA.FTZ R8, R13, R31, R8 ;  /* 0x0000001f0d088223 */ /* 0x000fe20000010008 */
[----:B------:R-:W-:Y:S04]  /*54d0*/  @!P0 F2FP.F16.F32.PACK_AB R5, R6, R5 ;  /* 0x000000050605823e */ /* 0x000fe800000000ff */
[----:B------:R-:W-:Y:S02]  /*54e0*/  @!P0 F2FP.F16.F32.PACK_AB R7, R8, R7 ;  /* 0x000000070807823e */ /* 0x000fe400000000ff */
[----:B------:R-:W-:Y:S02]  /*54f0*/  @!P0 MOV R38, R5 ;  /* 0x0000000500268202 */ /* 0x000fe40000000f00 */
[----:B------:R-:W-:Y:S05]  /*5500*/  @!P0 MOV R39, R7 ;  /* 0x0000000700278202 */ /* 0x000fea0000000f00 */
[----:B------:R2:W-:Y:S02]  /*5510*/  ST.E.128 desc[UR4][R2.64], R36 ;  /* 0x0000002402007985 */ /* 0x0005e4000c101d04 */
.L_x_4316:
[----:B------:R-:W-:Y:S05]  /*5520*/  BSYNC.RECONVERGENT B0 ;  /* 0x0000000000007941 */ /* 0x000fea0003800200 */
.L_x_4315:
[----:B------:R-:W-:Y:S01]  /*5530*/  ISETP.NE.AND P0, PT, R46, RZ, PT ;  /* 0x000000ff2e00720c */ /* 0x000fe20003f05270 */
[----:B------:R-:W-:Y:S11]  /*5540*/  BSSY.RECONVERGENT B0, `(.L_x_4317) ;  /* 0x000005b000007945 */ /* 0x000ff60003800200 */
[----:B------:R-:W-:Y:S01]  /*5550*/  @!UPT UIADD3 URZ, UPT, UPT, URZ, URZ, URZ ;  /* 0x000000fffffff290 */ /* 0x000fe2000fffe0ff */
[----:B------:R-:W-:Y:S05]  /*5560*/  @P0 BRA `(.L_x_4318) ;  /* 0x0000000400600947 */ /* 0x000fea0003800000 */
[----:B------:R-:W-:Y:S01]  /*5570*/  ISETP.GE.AND P0, PT, R18, R17, PT ;  /* 0x000000111200720c */ /* 0x000fe20003f06270 */
[----:B--2---:R-:W2:Y:S11]  /*5580*/  LD.E.128 R36, desc[UR4][R20.64] ;  /* 0x0000000414247980 */ /* 0x004eb6000c101d00 */
        /* <DEDUP_REMOVED lines=38> */
[--C-:B--2---:R-:W-:Y:S02]  /*57f0*/  @!P0 HADD2.F32 R3, -RZ, R4.reuse.H0_H0 ;  /* 0x20000004ff038230 */ /* 0x104fe40000004100 */
[----:B------:R-:W-:Y:S02]  /*5800*/  @!P0 HADD2.F32 R2, -RZ, R4.H1_H1 ;  /* 0x30000004ff028230 */ /* 0x000fe40000004100 */
[--C-:B------:R-:W-:Y:S02]  /*5810*/  @!P0 HADD2.F32 R4, -RZ, R5.reuse.H1_H1 ;  /* 0x30000005ff048230 */ /* 0x100fe40000004100 */
[----:B------:R-:W-:Y:S01]  /*5820*/  @!P0 FMUL.FTZ R0, R3, R0 ;  /* 0x0000000003008220 */ /* 0x000fe20000410000 */
[----:B------:R-:W-:Y:S02]  /*5830*/  @!P0 HADD2.F32 R15, -RZ, R5.H0_H0 ;  /* 0x20000005ff0f8230 */ /* 0x000fe40000004100 */
[----:B------:R-:W-:Y:S01]  /*5840*/  @!P0 FMUL.FTZ R2, R2, R8 ;  /* 0x0000000802028220 */ /* 0x000fe20000410000 */
[--C-:B------:R-:W-:Y:S02]  /*5850*/  @!P0 HADD2.F32 R5, -RZ, R6.reuse.H0_H0 ;  /* 0x20000006ff058230 */ /* 0x100fe40000004100 */
[----:B------:R-:W-:Y:S01]  /*5860*/  @!P0 FMUL.FTZ R4, R4, R10 ;  /* 0x0000000a04048220 */ /* 0x000fe20000410000 */
[----:B------:R-:W-:Y:S01]  /*5870*/  @!P0 HADD2.F32 R6, -RZ, R6.H1_H1 ;  /* 0x30000006ff068230 */ /* 0x000fe20000004100 */
[----:B------:R-:W-:Y:S01]  /*5880*/  @!P0 MOV R10, R36 ;  /* 0x00000024000a8202 */ /* 0x000fe20000000f00 */
        /* <DEDUP_REMOVED lines=38> */
.L_x_4318:
[----:B------:R-:W-:Y:S05]  /*5af0*/  BSYNC.RECONVERGENT B0 ;  /* 0x0000000000007941 */ /* 0x000fea0003800200 */
.L_x_4317:
[----:B------:R-:W-:Y:S04]  /*5b00*/  BSSY.RECONVERGENT B0, `(.L_x_4319) ;  /* 0x000005e000007945 */ /* 0x000fe80003800200 */
[----:B------:R-:W-:Y:S05]  /*5b10*/  @P5 BRA `(.L_x_4320) ;  /* 0x0000000400705947 */ /* 0x000fea0003800000 */
[----:B--2---:R-:W-:Y:S04]  /*5b20*/  IADD3 R2, P0, PT, R20, R110, RZ ;  /* 0x0000006e14027210 */ /* 0x004fe80007f1e0ff */
[----:B------:R-:W-:Y:S02]  /*5b30*/  IADD3.X R3, PT, PT, R21, R109, RZ, P0, !PT ;  /* 0x0000006d15037210 */ /* 0x000fe400007fe4ff */
[C---:B------:R-:W-:Y:S03]  /*5b40*/  LEA R46, P0, R234.reuse, R48, 0x6 ;  /* 0x00000030ea2e7211 */ /* 0x040fe600078030ff */
[----:B---3--:R-:W2:Y:S01]  /*5b50*/  LD.E.128 R36, desc[UR4][R2.64] ;  /* 0x0000000402247980 */ /* 0x008ea2000c101d00 */
        /* <DEDUP_REMOVED lines=13> */
[----:B-1----:R-:W-:Y:S02]  /*5c30*/  @!P0 IADD3.X R31, PT, PT, R0, R57, RZ, P2, !PT ;  /* 0x00000039001f8210 */ /* 0x002fe400017fe4ff */
[----:B------:R-:W-:Y:S02]  /*5c40*/  PLOP3.LUT P2, PT, PT, PT, PT, 0x80, 0x8 ;  /* 0x000000000008781c */ /* 0x000fe40003f4f070 */
[----:B------:R-:W-:Y:S03]  /*5c50*/  @!P0 PLOP3.LUT P2, PT, P1, PT, PT, 0x80, 0x8 ;  /* 0x000000000008881c */ /* 0x000fe60000f4f070 */
[----:B------:R-:W4:Y:S01]  /*5c60*/  @!P0 LD.E.128 R40, desc[UR4][R30.64] ;  /* 0x000000041e288980 */ /* 0x000f22000c101d00 */
[--C-:B---3--:R-:W-:Y:S01]  /*5c70*/  @!P0 HADD2.F32 R0, -RZ, R4.reuse.H0_H0 ;  /* 0x20000004ff008230 */ /* 0x108fe20000004100 */
[----:B--2---:R-:W-:Y:S01]  /*5c80*/  @!P0 MOV R34, R37 ;  /* 0x0000002500228202 */ /* 0x004fe20000000f00 */
[----:B------:R-:W-:Y:S01]  /*5c90*/  @!P0 HADD2.F32 R8, -RZ, R4.H1_H1 ;  /* 0x30000004ff088230 */ /* 0x000fe20000004100 */
[----:B------:R-:W-:Y:S01]  /*5ca0*/  @!P0 MOV R33, R38 ;  /* 0x0000002600218202 */ /* 0x000fe20000000f00 */
[--C-:B------:R-:W-:Y:S01]  /*5cb0*/  @!P0 HADD2.F32 R9, -RZ, R5.reuse.H0_H0 ;  /* 0x20000005ff098230 */ /* 0x100fe20000004100 */
[----:B------:R-:W-:Y:S01]  /*5cc0*/  @!P0 MOV R32, R39 ;  /* 0x0000002700208202 */ /* 0x000fe20000000f00 */
[----:B------:R-:W-:Y:S03]  /*5cd0*/  @!P0 HADD2.F32 R10, -RZ, R5.H1_H1 ;  /* 0x30000005ff0a8230 */ /* 0x000fe60000004100 */
[----:B------:R-:W-:Y:S01]  /*5ce0*/  @!P2 FADD.FTZ R0, -R0, -RZ ;  /* 0x800000ff0000a221 */ /* 0x000fe20000010100 */
[----:B------:R-:W-:Y:S04]  /*5cf0*/  @!P0 IMAD.WIDE R4, R24, 0x2, R2 ;  /* 0x0000000218048825 */ /* 0x000fe800078e0202 */
[----:B------:R-:W-:Y:S01]  /*5d00*/  @!P2 FADD.FTZ R9, -R9, -RZ ;  /* 0x800000ff0909a221 */ /* 0x000fe20000010100 */
[----:B------:R-:W-:Y:S01]  /*5d10*/  @!P2 FADD.FTZ R10, -R10, -RZ ;  /* 0x800000ff0a0aa221 */ /* 0x000fe20000010100 */
[--C-:B------:R-:W-:Y:S02]  /*5d20*/  @!P0 HADD2.F32 R11, -RZ, R6.reuse.H0_H0 ;  /* 0x20000006ff0b8230 */ /* 0x100fe40000004100 */
[----:B------:R-:W-:Y:S01]  /*5d30*/  @!P2 FADD.FTZ R8, -R8, -RZ ;  /* 0x800000ff0808a221 */ /* 0x000fe20000010100 */
        /* <DEDUP_REMOVED lines=58> */
.L_x_4320:
[----:B------:R-:W-:Y:S05]  /*60e0*/  BSYNC.RECONVERGENT B0 ;  /* 0x0000000000007941 */ /* 0x000fea0003800200 */
.L_x_4319:
[----:B------:R-:W-:Y:S04]  /*60f0*/  BSSY.RECONVERGENT B0, `(.L_x_4321) ;  /* 0x000005e000007945 */ /* 0x000fe80003800200 */
[----:B------:R-:W-:Y:S05]  /*6100*/  @!P6 BRA `(.L_x_4322) ;  /* 0x000000040070e947 */ /* 0x000fea0003800000 */
[----:B--2---:R-:W-:Y:S04]  /*6110*/  IADD3 R2, P0, PT, R20, R112, RZ ;  /* 0x0000007014027210 */ /* 0x004fe80007f1e0ff */
[----:B------:R-:W-:Y:S02]  /*6120*/  IADD3.X R3, PT, PT, R21, R111, RZ, P0, !PT ;  /* 0x0000006f15037210 */ /* 0x000fe400007fe4ff */
[C---:B----4-:R-:W-:Y:S03]  /*6130*/  LEA R46, P0, R234.reuse, R48, 0x7 ;  /* 0x00000030ea2e7211 */ /* 0x050fe600078038ff */
        /* <DEDUP_REMOVED lines=89> */
.L_x_4322:
[----:B------:R-:W-:Y:S05]  /*66d0*/  BSYNC.RECONVERGENT B0 ;  /* 0x0000000000007941 */ /* 0x000fea0003800200 */
.L_x_4321:
[----:B------:R-:W-:Y:S04]  /*66e0*/  BSSY.RECONVERGENT B0, `(.L_x_4323) ;  /* 0x0000061000007945 */ /* 0x000fe80003800200 */
[----:B------:R-:W-:Y:S05]  /*66f0*/  @P3 BRA `(.L_x_4324) ;  /* 0x00000004007c3947 */ /* 0x000fea0003800000 */
[----:B------:R-:W-:Y:S02]  /*6700*/  ISETP.GE.AND P0, PT, R18, R17, PT ;  /* 0x000000111200720c */ /* 0x000fe40003f06270 */
[----:B--2---:R-:W-:Y:S04]  /*6710*/  IADD3 R2, P2, PT, R20, R106, RZ ;  /* 0x0000006a14027210 */ /* 0x004fe80007f5e0ff */
[----:B------:R-:W-:Y:S05]  /*6720*/  IADD3.X R3, PT, PT, R21, R76, RZ, P2, !PT ;  /* 0x0000004c15037210 */ /* 0x000fea00017fe4ff */
[----:B-1----:R-:W2:Y:S02]  /*6730*/  LD.E.128 R32, desc[UR4][R2.64] ;  /* 0x0000000402207980 */ /* 0x002ea4000c101d00 */
        /* <DEDUP_REMOVED lines=8> */
[----:B------:R-:W5:Y:S03]  /*67c0*/  @!P0 LD.E.128 R4, desc[UR4][R4.64] ;  /* 0x0000000404048980 */ /* 0x000f66000c101d00 */
[----:B------:R-:W-:Y:S05]  /*67d0*/  @!P0 IADD3.X R9, PT, PT, R0, R59, RZ, P2, !PT ;  /* 0x0000003b00098210 */ /* 0x000fea00017fe4ff */
[----:B------:R1:W2:Y:S02]  /*67e0*/  @!P0 LD.E.128 R40, desc[UR4][R8.64] ;  /* 0x0000000408288980 */ /* 0x0002a4000c101d00 */
[----:B-1----:R-:W-:Y:S04]  /*67f0*/  @!P0 IADD3 R8, P2, PT, R10, R61, RZ ;  /* 0x0000003d0a088210 */ /* 0x002fe80007f5e0ff */
[----:B------:R-:W-:Y:S02]  /*6800*/  @!P0 IADD3.X R9, PT, PT, R0, R57, RZ, P2, !PT ;  /* 0x0000003900098210 */ /* 0x000fe400017fe4ff */
[----:B------:R-:W-:Y:S02]  /*6810*/  PLOP3.LUT P2, PT, PT, PT, PT, 0x80, 0x8 ;  /* 0x000000000008781c */ /* 0x000fe40003f4f070 */
[----:B------:R-:W-:Y:S01]  /*6820*/  @!P0 PLOP3.LUT P2, PT, P1, PT, PT, 0x80, 0x8 ;  /* 0x000000000008881c */ /* 0x000fe20000f4f070 */
[----:B---34-:R1:W3:Y:S01]  /*6830*/  @!P0 LD.E.128 R36, desc[UR4][R8.64] ;  /* 0x0000000408248980 */ /* 0x0182e2000c101d00 */
[--C-:B-----5:R-:W-:Y:S01]  /*6840*/  @!P0 HADD2.F32 R10, -RZ, R4.reuse.H0_H0 ;  /* 0x20000004ff0a8230 */ /* 0x120fe20000004100 */
[----:B--2---:R-:W-:Y:S01]  /*6850*/  @!P0 MOV R31, R33 ;  /* 0x00000021001f8202 */ /* 0x004fe20000000f00 */
[----:B-1----:R-:W-:Y:S02]  /*6860*/  @!P0 HADD2.F32 R9, -RZ, R4.H1_H1 ;  /* 0x30000004ff098230 */ /* 0x002fe40000004100 */
[----:B------:R-:W-:Y:S02]  /*6870*/  @!P0 HADD2.F32 R11, -RZ, R5.H1_H1 ;  /* 0x30000005ff0b8230 */ /* 0x000fe40000004100 */
[----:B------:R-:W-:Y:S02]  /*6880*/  @!P0 HADD2.F32 R14, -RZ, R6.H0_H0 ;  /* 0x20000006ff0e8230 */ /* 0x000fe40000004100 */
[--C-:B------:R-:W-:Y:S02]  /*6890*/  @!P0 HADD2.F32 R0, -RZ, R40.reuse.H0_H0 ;  /* 0x20000028ff008230 */ /* 0x100fe40000004100 */
        /* <DEDUP_REMOVED lines=29> */
[--C-:B---3--:R-:W-:Y:S02]  /*6a70*/  @!P0 HADD2.F32 R10, -RZ, R36.reuse.H0_H0 ;  /* 0x20000024ff0a8230 */ /* 0x108fe40000004100 */
        /* <DEDUP_REMOVED lines=39> */
.L_x_4324:
[----:B------:R-:W-:Y:S05]  /*6cf0*/  BSYNC.RECONVERGENT B0 ;  /* 0x0000000000007941 */ /* 0x000fea0003800200 */
.L_x_4323:
[----:B------:R-:W-:Y:S01]  /*6d00*/  ISETP.NE.AND P0, PT, R62, RZ, PT ;  /* 0x000000ff3e00720c */ /* 0x000fe20003f05270 */
[----:B------:R-:W-:Y:S11]  /*6d10*/  BSSY.RECONVERGENT B0, `(.L_x_4325) ;  /* 0x000005e000007945 */ /* 0x000ff60003800200 */
[----:B------:R-:W-:Y:S01]  /*6d20*/  @!UPT UIADD3 URZ, UPT, UPT, URZ, URZ, URZ ;  /* 0x000000fffffff290 */ /* 0x000fe2000fffe0ff */
[----:B------:R-:W-:Y:S05]  /*6d30*/  @!P0 BRA `(.L_x_4326) ;  /* 0x00000004006c8947 */ /* 0x000fea0003800000 */
[----:B------:R-:W-:Y:S02]  /*6d40*/  ISETP.GE.AND P0, PT, R18, R17, PT ;  /* 0x000000111200720c */ /* 0x000fe40003f06270 */
[C---:B-12---:R-:W-:Y:S04]  /*6d50*/  LEA R2, P2, R50.reuse, R20, 0x8 ;  /* 0x0000001432027211 */ /* 0x046fe800078440ff */
[----:B------:R-:W-:Y:S05]  /*6d60*/  LEA.HI.X R3, R50, R21, R51, 0x8, P2 ;  /* 0x0000001532037211 */ /* 0x000fea00010f4433 */
[----:B------:R-:W2:Y:S02]  /*6d70*/  LD.E.128 R32, desc[UR4][R2.64] ;  /* 0x0000000402207980 */ /* 0x000ea4000c101d00 */
        /* <DEDUP_REMOVED lines=10> */
[----:B---34-:R1:W3:Y:S02]  /*6e20*/  @!P0 LD.E.128 R36, desc[UR4][R8.64] ;  /* 0x0000000408248980 */ /* 0x0182e4000c101d00 */
[----:B-1----:R-:W-:Y:S04]  /*6e30*/  @!P0 IADD3 R8, P2, PT, R10, R61, RZ ;  /* 0x0000003d0a088210 */ /* 0x002fe80007f5e0ff */
[----:B------:R-:W-:Y:S02]  /*6e40*/  @!P0 IADD3.X R9, PT, PT, R0, R57, RZ, P2, !PT ;  /* 0x0000003900098210 */ /* 0x000fe400017fe4ff */
[----:B------:R-:W-:Y:S02]  /*6e50*/  PLOP3.LUT P2, PT, PT, PT, PT, 0x80, 0x8 ;  /* 0x000000000008781c */ /* 0x000fe40003f4f070 */
[----:B------:R-:W-:Y:S01]  /*6e60*/  @!P0 PLOP3.LUT P2, PT, P1, PT, PT, 0x80, 0x8 ;  /* 0x000000000008881c */ /* 0x000fe20000f4f070 */
[----:B------:R1:W4:Y:S01]  /*6e70*/  @!P0 LD.E.128 R40, desc[UR4][R8.64] ;  /* 0x0000000408288980 */ /* 0x000322000c101d00 */
[--C-:B-----5:R-:W-:Y:S01]  /*6e80*/  @!P0 HADD2.F32 R10, -RZ, R4.reuse.H0_H0 ;  /* 0x20000004ff0a8230 */ /* 0x120fe20000004100 */
[----:B--2---:R-:W-:Y:S01]  /*6e90*/  @!P0 MOV R31, R35 ;  /* 0x00000023001f8202 */ /* 0x004fe20000000f00 */
[----:B-1----:R-:W-:Y:S02]  /*6ea0*/  @!P0 HADD2.F32 R9, -RZ, R4.H1_H1 ;  /* 0x30000004ff098230 */ /* 0x002fe40000004100 */
[----:B------:R-:W-:Y:S02]  /*6eb0*/  @!P0 HADD2.F32 R11, -RZ, R5.H1_H1 ;  /* 0x30000005ff0b8230 */ /* 0x000fe40000004100 */
[----:B------:R-:W-:Y:S02]  /*6ec0*/  @!P0 HADD2.F32 R14, -RZ, R6.H0_H0 ;  /* 0x20000006ff0e8230 */ /* 0x000fe40000004100 */
[--C-:B---3--:R-:W-:Y:S02]  /*6ed0*/  @!P0 HADD2.F32 R0, -RZ, R36.reuse.H0_H0 ;  /* 0x20000024ff008230 */ /* 0x108fe40000004100 */
        /* <DEDUP_REMOVED lines=31> */
[--C-:B----4-:R-:W-:Y:S02]  /*70d0*/  @!P0 HADD2.F32 R10, -RZ, R40.reuse.H0_H0 ;  /* 0x20000028ff0a8230 */ /* 0x110fe40000004100 */
        /* <DEDUP_REMOVED lines=33> */
.L_x_4326:
[----:B------:R-:W-:Y:S05]  /*72f0*/  BSYNC.RECONVERGENT B0 ;  /* 0x0000000000007941 */ /* 0x000fea0003800200 */
.L_x_4325:
[----:B------:R-:W-:Y:S04]  /*7300*/  BSSY.RECONVERGENT B0, `(.L_x_4327) ;  /* 0x0000064000007945 */ /* 0x000fe80003800200 */
[----:B------:R-:W-:Y:S05]  /*7310*/  @!P4 BRA `(.L_x_4328) ;  /* 0x000000040088c947 */ /* 0x000fea0003800000 */
[----:B------:R-:W-:Y:S01]  /*7320*/  IMAD R4, R51, 0x140, RZ ;  /* 0x0000014033047824 */ /* 0x000fe200078e02ff */
[----:B------:R-:W-:Y:S02]  /*7330*/  ISETP.GE.AND P0, PT, R18, R17, PT ;  /* 0x000000111200720c */ /* 0x000fe40003f06270 */
[----:B-12---:R-:W-:Y:S02]  /*7340*/  MOV R2, R20 ;  /* 0x0000001400027202 */ /* 0x006fe40000000f00 */
[----:B------:R-:W-:Y:S03]  /*7350*/  MOV R3, R21 ;  /* 0x0000001500037202 */ /* 0x000fe60000000f00 */
[----:B------:R-:W-:Y:S06]  /*7360*/  IMAD.WIDE.U32 R2, R50, 0x140, R2 ;  /* 0x0000014032027825 */ /* 0x000fec00078e0002 */
[----:B------:R-:W-:Y:S02]  /*7370*/  @!P0 SEL R0, R22, RZ, P1 ;  /* 0x000000ff16008207 */ /* 0x000fe40000800000 */
[----:B------:R-:W-:Y:S02]  /*7380*/  @!P0 SEL R6, R77, RZ, P1 ;  /* 0x000000ff4d068207 */ /* 0x000fe40000800000 */
[----:B------:R-:W-:Y:S02]  /*7390*/  @!P0 IADD3 R0, P2, PT, R101, R0, RZ ;  /* 0x0000000065008210 */ /* 0x000fe40007f5e0ff */
[----:B------:R-:W-:Y:S02]  /*73a0*/  IADD3 R3, PT, PT, R4, R3, RZ ;  /* 0x0000000304037210 */ /* 0x000fe40007ffe0ff */
[----:B------:R-:W-:Y:S02]  /*73b0*/  @!P0 IADD3.X R6, PT, PT, R117, R6, RZ, P2, !PT ;  /* 0x0000000675068210 */ /* 0x000fe400017fe4ff */
[----:B------:R-:W-:Y:S01]  /*73c0*/  @!P0 SHF.L.U32 R10, R0, 0x1, RZ ;  /* 0x00000001000a8819 */ /* 0x000fe200000006ff */
[----:B------:R-:W-:Y:S01]  /*73d0*/  @!P0 IMAD.WIDE R4, R24, 0x2, R2 ;  /* 0x0000000218048825 */ /* 0x000fe200078e0202 */
[----:B------:R-:W-:Y:S01]  /*73e0*/  @!P0 SHF.L.U64.HI R0, R0, 0x1, R6 ;  /* 0x0000000100008819 */ /* 0x000fe20000010206 */
[----:B------:R-:W2:Y:S01]  /*73f0*/  LD.E.128 R32, desc[UR4][R2.64] ;  /* 0x0000000402207980 */ /* 0x000ea2000c101d00 */
[----:B------:R-:W-:Y:S04]  /*7400*/  @!P0 IADD3 R8, P2, PT, R10, R60, RZ ;  /* 0x0000003c0a088210 */ /* 0x000fe80007f5e0ff */
[----:B------:R-:W-:Y:S03]  /*7410*/  @!P0 IADD3.X R9, PT, PT, R0, R59, RZ, P2, !PT ;  /* 0x0000003b00098210 */ /* 0x000fe600017fe4ff */
[----:B------:R-:W5:Y:S08]  /*7420*/  @!P0 LD.E.128 R4, desc[UR4][R4.64] ;  /* 0x0000000404048980 */ /* 0x000f70000c101d00 */
        /* <DEDUP_REMOVED lines=81> */
.L_x_4328:
[----:B------:R-:W-:Y:S05]  /*7940*/  BSYNC.RECONVERGENT B0 ;  /* 0x0000000000007941 */ /* 0x000fea0003800200 */
.L_x_4327:
[----:B------:R-:W-:Y:S01]  /*7950*/  ISETP.NE.AND P0, PT, R68, RZ, PT ;  /* 0x000000ff4400720c */ /* 0x000fe20003f05270 */
[----:B------:R-:W-:Y:S11]  /*7960*/  BSSY.RECONVERGENT B0, `(.L_x_4329) ;  /* 0x0000065000007945 */ /* 0x000ff60003800200 */
[----:B------:R-:W-:Y:S01]  /*7970*/  @!UPT UIADD3 URZ, UPT, UPT, URZ, URZ, URZ ;  /* 0x000000fffffff290 */ /* 0x000fe2000fffe0ff */
[----:B------:R-:W-:Y:S05]  /*7980*/  @!P0 BRA `(.L_x_4330) ;  /* 0x0000000400888947 */ /* 0x000fea0003800000 */
[----:B------:R-:W-:Y:S01]  /*7990*/  IMAD R4, R51, 0x180, RZ ;  /* 0x0000018033047824 */ /* 0x000fe200078e02ff */
[----:B------:R-:W-:Y:S02]  /*79a0*/  ISETP.GE.AND P0, PT, R18, R17, PT ;  /* 0x000000111200720c */ /* 0x000fe40003f06270 */
[----:B-12---:R-:W-:Y:S02]  /*79b0*/  MOV R2, R20 ;  /* 0x0000001400027202 */ /* 0x006fe40000000f00 */
[----:B------:R-:W-:Y:S03]  /*79c0*/  MOV R3, R21 ;  /* 0x0000001500037202 */ /* 0x000fe60000000f00 */
[----:B------:R-:W-:Y:S06]  /*79d0*/  IMAD.WIDE.U32 R2, R50, 0x180, R2 ;  /* 0x0000018032027825 */ /* 0x000fec00078e0002 */
[----:B------:R-:W-:Y:S02]  /*79e0*/  @!P0 SEL R0, R22, RZ, P1 ;  /* 0x000000ff16008207 */ /* 0x000fe40000800000 */
[----:B------:R-:W-:Y:S02]  /*79f0*/  IADD3 R3, PT, PT, R4, R3, RZ ;  /* 0x0000000304037210 */ /* 0x000fe40007ffe0ff */
[----:B------:R-:W-:Y:S02]  /*7a00*/  @!P0 SEL R4, R77, RZ, P1 ;  /* 0x000000ff4d048207 */ /* 0x000fe40000800000 */
[----:B------:R-:W-:Y:S01]  /*7a10*/  @!P0 IADD3 R0, P2, PT, R100, R0, RZ ;  /* 0x0000000064008210 */ /* 0x000fe20007f5e0ff */
[----:B------:R-:W2:Y:S03]  /*7a20*/  LD.E.128 R32, desc[UR4][R2.64] ;  /* 0x0000000402207980 */ /* 0x000ea6000c101d00 */
        /* <DEDUP_REMOVED lines=13> */
[--C-:B-----5:R-:W-:Y:S02]  /*7b00*/  @!P0 HADD2.F32 R10, -RZ, R4.reuse.H0_H0 ;  /* 0x20000004ff0a8230 */ /* 0x120fe40000004100 */
[----:B-1----:R-:W-:Y:S02]  /*7b10*/  @!P0 HADD2.F32 R9, -RZ, R4.H1_H1 ;  /* 0x30000004ff098230 */ /* 0x002fe40000004100 */
[----:B------:R-:W-:Y:S02]  /*7b20*/  @!P0 HADD2.F32 R11, -RZ, R5.H1_H1 ;  /* 0x30000005ff0b8230 */ /* 0x000fe40000004100 */
[----:B------:R-:W-:Y:S02]  /*7b30*/  @!P0 HADD2.F32 R14, -RZ, R6.H0_H0 ;  /* 0x20000006ff0e8230 */ /* 0x000fe40000004100 */
[--C-:B--2---:R-:W-:Y:S02]  /*7b40*/  @!P0 HADD2.F32 R0, -RZ, R20.reuse.H0_H0 ;  /* 0x20000014ff008230 */ /* 0x104fe40000004100 */
        /* <DEDUP_REMOVED lines=30> */
[--C-:B---3--:R-:W-:Y:S02]  /*7d30*/  @!P0 HADD2.F32 R10, -RZ, R36.reuse.H0_H0 ;  /* 0x20000024ff0a8230 */ /* 0x108fe40000004100 */
        /* <DEDUP_REMOVED lines=39> */
.L_x_4330:
[----:B------:R-:W-:Y:S05]  /*7fb0*/  BSYNC.RECONVERGENT B0 ;  /* 0x0000000000007941 */ /* 0x000fea0003800200 */
.L_x_4329:
[----:B------:R-:W-:Y:S01]  /*7fc0*/  MOV R5, R57 ;  /* 0x0000003900057202 */ /* 0x000fe20000000f00 */
[----:B------:R-:W5:Y:S01]  /*7fd0*/  LD.E R0, desc[UR4][R134.64+0xd0] ;  /* 0x0000d00486007980 */ /* 0x000f62000c101900 */
[----:B-12---:R-:W-:Y:S01]  /*7fe0*/  MOV R3, R59 ;  /* 0x0000003b00037202 */ /* 0x006fe20000000f00 */
[----:B------:R-:W-:Y:S02]  /*7ff0*/  IMAD.MOV.U32 R4, RZ, RZ, R61 ;  /* 0x000000ffff047224 */ /* 0x000fe400078e003d */
[----:B------:R-:W-:Y:S02]  /*8000*/  IMAD.MOV.U32 R2, RZ, RZ, R60 ;  /* 0x000000ffff027224 */ /* 0x000fe400078e003c */
[----:B-----5:R-:W-:Y:S05]  /*8010*/  IMAD.U32 R0, R0, -0x80, RZ ;  /* 0xffffff8000007824 */ /* 0x020fea00078e00ff */
[C---:B------:R-:W-:Y:S02]  /*8020*/  LEA R61, P1, R0.reuse, R4, 0x1 ;  /* 0x00000004003d7211 */ /* 0x040fe400078208ff */
[C---:B------:R-:W-:Y:S02]  /*8030*/  LEA R60, P0, R0.reuse, R2, 0x1 ;  /* 0x00000002003c7211 */ /* 0x040fe400078008ff */
[C---:B------:R-:W-:Y:S02]  /*8040*/  LEA.HI.X.SX32 R57, R0.reuse, R5, 0x1, P1 ;  /* 0x0000000500397211 */ /* 0x040fe400008f0eff */
[----:B------:R-:W-:Y:S09]  /*8050*/  LEA.HI.X.SX32 R59, R0, R3, 0x1, P0 ;  /* 0x00000003003b7211 */ /* 0x000ff200000f0eff */
.L_x_4297:
[----:B------:R-:W-:Y:S05]  /*8060*/  BSYNC.RECONVERGENT B1 ;  /* 0x0000000000017941 */ /* 0x000fea0003800200 */
.L_x_4295:
[----:B-1----:R-:W5:Y:S01]  /*8070*/  LDL.64 R2, [R1+0x8] ;  /* 0x0000080001027983 */ /* 0x002f620000100a00 */
[----:B------:R-:W-:Y:S01]  /*8080*/  UMOV UR6, URZ ;  /* 0x000000ff00067c82 */ /* 0x000fe20008000000 */
[----:B------:R-:W-:Y:S01]  /*8090*/  BSSY.RECONVERGENT B0, `(.L_x_4331) ;  /* 0x0000064000007945 */ /* 0x000fe20003800200 */
[----:B------:R-:W-:Y:S01]  /*80a0*/  IADD3 R0, P1, PT, RZ, -UR6, RZ ;  /* 0x80000006ff007c10 */ /* 0x000fe2000ff3e0ff */
[----:B--2---:R-:W2:Y:S01]  /*80b0*/  LD.E R4, desc[UR4][R134.64+0x128] ;  /* 0x0001280486047980 */ /* 0x004ea2000c101900 */
        /* <DEDUP_REMOVED lines=13> */
[C---:B----4-:R-:W-:Y:S02]  /*8190*/  @!P0 SHF.R.S64 R6, R0.reuse, 0x1f, R3 ;  /* 0x0000001f00068819 */ /* 0x050fe40000001003 */
        /* <DEDUP_REMOVED lines=12> */
[----:B------:R-:W4:Y:S01]  /*8260*/  LD.E.64 R12, desc[UR4][R134.64+0x28] ;  /* 0x00002804860c7980 */ /* 0x000f22000c101b00 */
[-C--:B--2---:R-:W-:Y:S02]  /*8270*/  IABS R4, R2.reuse ;  /* 0x0000000200047213 */ /* 0x084fe40000000000 */
[----:B---3--:R-:W-:Y:S02]  /*8280*/  IABS R8, R2 ;  /* 0x0000000200087213 */ /* 0x008fe40000000000 */
        /* <DEDUP_REMOVED lines=40> */
[----:B------:R-:W3:Y:S02]  /*8510*/  LD.E R5, desc[UR4][R10.64] ;  /* 0x000000040a057980 */ /* 0x000ee4000c101900 */
[----:B------:R-:W-:Y:S02]  /*8520*/  IMAD R0, R0, R2, -0x100 ;  /* 0xffffff0000007424 */ /* 0x000fe400078e0202 */
[----:B------:R-:W3:Y:S03]  /*8530*/  LD.E R3, desc[UR4][R8.64] ;  /* 0x0000000408037980 */ /* 0x000ee6000c101900 */
[----:B------:R-:W-:Y:S01]  /*8540*/  SHF.R.S32.HI R14, RZ, 0x1f, R0 ;  /* 0x0000001fff0e7819 */ /* 0x000fe20000011400 */
[----:B------:R-:W5:Y:S06]  /*8550*/  LD.E.64 R10, desc[UR4][R134.64+0x38] ;  /* 0x00003804860a7980 */ /* 0x000f6c000c101b00 */
[----:B------:R-:W5:Y:S01]  /*8560*/  LD.E.64 R8, desc[UR4][R134.64+0x20] ;  /* 0x0000200486087980 */ /* 0x000f62000c101b00 */
[----:B--2---:R-:W-:Y:S04]  /*8570*/  IMAD R2, R7, R0, RZ ;  /* 0x0000000007027224 */ /* 0x004fe800078e02ff */
[C---:B------:R-:W-:Y:S01]  /*8580*/  IMAD R7, R6.reuse, R14, R2 ;  /* 0x0000000e06077224 */ /* 0x040fe200078e0202 */
[----:B---3--:R-:W-:Y:S01]  /*8590*/  IADD3 R15, PT, PT, R5, -R3, RZ ;  /* 0x80000003050f7210 */ /* 0x008fe20007ffe0ff */
[----:B------:R-:W-:Y:S03]  /*85a0*/  IMAD.WIDE.U32 R4, R6, R0, RZ ;  /* 0x0000000006047225 */ /* 0x000fe600078e00ff */
[----:B------:R-:W-:Y:S01]  /*85b0*/  SHF.R.S32.HI R16, RZ, 0x1f, R15 ;  /* 0x0000001fff107819 */ /* 0x000fe2000001140f */
[----:B------:R-:W-:Y:S02]  /*85c0*/  IMAD.IADD R5, R5, 0x1, R7 ;  /* 0x0000000105057824 */ /* 0x000fe400078e0207 */
[----:B----4-:R-:W-:Y:S03]  /*85d0*/  IMAD.WIDE.U32 R4, R15, R12, R4 ;  /* 0x0000000c0f047225 */ /* 0x010fe600078e0004 */
        /* <DEDUP_REMOVED lines=15> */
.L_x_4332:
[----:B------:R-:W-:Y:S05]  /*86d0*/  BSYNC.RECONVERGENT B0 ;  /* 0x0000000000007941 */ /* 0x000fea0003800200 */
.L_x_4331:
[----:B------:R-:W-:Y:S11]  /*86e0*/  ISETP.NE.AND P0, PT, R79, RZ, PT ;  /* 0x000000ff4f00720c */ /* 0x000ff60003f05270 */
[----:B------:R-:W-:Y:S02]  /*86f0*/  @!UPT UIADD3 URZ, UPT, UPT, URZ, URZ, URZ ;  /* 0x000000fffffff290 */ /* 0x000fe4000fffe0ff */
[----:B------:R-:W-:Y:S05]  /*8700*/  @P0 BRA `(.L_x_4333) ;  /* 0xffffff9c00b00947 */ /* 0x000fea000383ffff */
.L_x_4294:
[----:B------:R-:W-:Y:S05]  /*8710*/  WARPSYNC.ALL ;  /* 0x0000000000007948 */ /* 0x000fea0003800000 */
[----:B------:R-:W-:Y:S06]  /*8720*/  BAR.SYNC.DEFER_BLOCKING 0x0 ;  /* 0x0000000000007b1d */ /* 0x000fec0000010000 */
[----:B---3--:R2:W5:Y:S04]  /*8730*/  LDL R48, [R1+0x50] ;  /* 0x0000500001307983 */ /* 0x0085680000100800 */
[----:B------:R-:W3:Y:S01]  /*8740*/  LD.E R30, desc[UR4][R134.64+0xd0] ;  /* 0x0000d004861e7980 */ /* 0x000ee2000c101900 */
[----:B------:R-:W-:Y:S01]  /*8750*/  BSSY.RECONVERGENT B2, `(.L_x_4334) ;  /* 0x0000178000027945 */ /* 0x000fe20003800200 */
[----:B---3--:R-:W-:-:S13]  /*8760*/  ISETP.NE.AND P0, PT, R30, RZ, PT ;  /* 0x000000ff1e00720c */ /* 0x008fda0003f05270 */
[----:B--2---:R-:W-:Y:S05]  /*8770*/  @P0 BRA `(.L_x_4335) ;  /* 0x00000000004c0947 */ /* 0x004fea0003800000 */
[----:B-----5:R-:W-:Y:S01]  /*8780*/  IMAD.IADD R0, R48, 0x1, -R122 ;  /* 0x0000000130007824 */ /* 0x020fe200078e0a7a */
        /* <DEDUP_REMOVED lines=9> */
.L_x_4337:
[----:B------:R-:W-:Y:S05]  /*8820*/  BSYNC.RECONVERGENT B0 ;  /* 0x0000000000007941 */ /* 0x000fea0003800200 */
.L_x_4336:
        /* <DEDUP_REMOVED lines=8> */
.L_x_4335:
[----:B------:R-:W2:Y:S01]  /*88b0*/  LD.E.64 R2, desc[UR4][R134.64+0xf0] ;  /* 0x0000f00486027980 */ /* 0x000ea2000c101b00 */
        /* <DEDUP_REMOVED lines=8> */
[----:B------:R2:W4:Y:S01]  /*8940*/  @P0 LD.E R4, desc[UR4][R2.64] ;  /* 0x0000000402040980 */ /* 0x000522000c101900 */
[----:B------:R-:W-:-:S04]  /*8950*/  LEA.HI R0, R30, R30, RZ, 0x1 ;  /* 0x0000001e1e007211 */ /* 0x000fc800078f08ff */
[----:B------:R-:W-:Y:S02]  /*8960*/  SHF.R.S32.HI R0, RZ, 0x1, R0 ;  /* 0x00000001ff007819 */ /* 0x000fe40000011400 */
[----:B---3--:R-:W-:-:S03]  /*8970*/  ISETP.NE.AND P2, PT, R5, RZ, PT ;  /* 0x000000ff0500720c */ /* 0x008fc60003f45270 */
[----:B------:R-:W-:Y:S02]  /*8980*/  IMAD.SHL.U32 R33, R0, 0x20, RZ ;  /* 0x0000002000217824 */ /* 0x000fe400078e00ff */
[----:B--2---:R-:W-:-:S04]  /*8990*/  IMAD R2, R72, R0, R104 ;  /* 0x0000000048027224 */ /* 0x004fc800078e0268 */
[----:B------:R-:W-:Y:S01]  /*89a0*/  IMAD.IADD R3, R104, 0x1, R2 ;  /* 0x0000000168037824 */ /* 0x000fe200078e0202 */
[----:B----4-:R-:W-:-:S05]  /*89b0*/  IADD3 R4, PT, PT, R4, R94, R122 ;  /* 0x0000005e04047210 */ /* 0x010fca0007ffe07a */
[----:B------:R-:W-:-:S05]  /*89c0*/  IMAD R4, R4, R0, RZ ;  /* 0x0000000004047224 */ /* 0x000fca00078e02ff */
[----:B------:R-:W-:Y:S02]  /*89d0*/  SHF.R.S32.HI R5, RZ, 0x1f, R4 ;  /* 0x0000001fff057819 */ /* 0x000fe40000011404 */
[C---:B------:R-:W-:Y:S02]  /*89e0*/  IADD3 R13, P1, PT, R4.reuse, R2, RZ ;  /* 0x00000002040d7210 */ /* 0x040fe40007f3e0ff */
[----:B------:R-:W-:Y:S02]  /*89f0*/  IADD3 R36, P0, PT, R4, R3, RZ ;  /* 0x0000000304247210 */ /* 0x000fe40007f1e0ff */
[-C--:B------:R-:W-:Y:S02]  /*8a00*/  LEA.HI.X.SX32 R20, R2, R5.reuse, 0x1, P1 ;  /* 0x0000000502147211 */ /* 0x080fe400008f0eff */
[----:B-1----:R-:W-:Y:S01]  /*8a10*/  LEA.HI.X.SX32 R35, R3, R5, 0x1, P0 ;  /* 0x0000000503237211 */ /* 0x002fe200000f0eff */
[----:B------:R-:W-:Y:S08]  /*8a20*/  @!P2 BRA `(.L_x_4339) ;  /* 0x000000080014a947 */ /* 0x000ff00003800000 */
[----:B-----5:R-:W-:Y:S01]  /*8a30*/  IADD3 R16, PT, PT, -R122, R48, RZ ;  /* 0x000000307a107210 */ /* 0x020fe20007ffe1ff */
[----:B------:R-:W-:Y:S03]  /*8a40*/  BSSY.RECONVERGENT B1, `(.L_x_4340) ;  /* 0x0000041000017945 */ /* 0x000fe60003800200 */
        /* <DEDUP_REMOVED lines=15> */
[----:B------:R1:W3:Y:S02]  /*8b40*/  LD.E.64 R10, desc[UR4][R2.64] ;  /* 0x00000004020a7980 */ /* 0x0002e4000c101b00 */
[----:B-1---5:R-:W-:Y:S02]  /*8b50*/  MOV R3, R5 ;  /* 0x0000000500037202 */ /* 0x022fe40000000f00 */
        /* <DEDUP_REMOVED lines=9> */
[----:B---3--:R-:W-:-:S02]  /*8bf0*/  HADD2.F32 R15, -RZ, R10.H1_H1 ;  /* 0x3000000aff0f7230 */ /* 0x008fc40000004100 */
[----:B------:R-:W-:Y:S02]  /*8c00*/  HADD2.F32 R21, -RZ, R11.H1_H1 ;  /* 0x3000000bff157230 */ /* 0x000fe40000004100 */
[C---:B------:R-:W-:Y:S01]  /*8c10*/  FMUL.FTZ R6, R3.reuse, R17 ;  /* 0x0000001103067220 */ /* 0x040fe20000410000 */
[----:B------:R-:W-:Y:S02]  /*8c20*/  FMUL.FTZ R12, R3, R15 ;  /* 0x0000000f030c7220 */ /* 0x000fe40000410000 */
[C---:B------:R-:W-:Y:S01]  /*8c30*/  FMUL.FTZ R3, R0.reuse, R21 ;  /* 0x0000001500037220 */ /* 0x040fe20000410000 */
[-C--:B------:R-:W-:Y:S01]  /*8c40*/  FMUL.FTZ R0, R0, R14.reuse ;  /* 0x0000000e00007220 */ /* 0x080fe20000410000 */
        /* <DEDUP_REMOVED lines=30> */
.L_x_4343:
[----:B------:R-:W-:Y:S05]  /*8e30*/  BSYNC.RECONVERGENT B0 ;  /* 0x0000000000007941 */ /* 0x000fea0003800200 */
.L_x_4342:
[----:B-----5:R1:W-:Y:S02]  /*8e40*/  STS.128 [R96], R4 ;  /* 0x0000000460007388 */ /* 0x0203e40000000c00 */
.L_x_4341:
[----:B------:R-:W-:Y:S05]  /*8e50*/  BSYNC.RECONVERGENT B1 ;  /* 0x0000000000017941 */ /* 0x000fea0003800200 */
.L_x_4340:
        /* <DEDUP_REMOVED lines=17> */
[----:B------:R-:W2:Y:S04]  /*8f70*/  LD.E.64 R8, desc[UR4][R8.64] ;  /* 0x0000000408087980 */ /* 0x000ea8000c101b00 */
[----:B------:R1:W3:Y:S01]  /*8f80*/  LD.E.64 R10, desc[UR4][R2.64] ;  /* 0x00000004020a7980 */ /* 0x0002e2000c101b00 */
[----:B-----5:R-:W-:Y:S02]  /*8f90*/  MOV R0, R5 ;  /* 0x0000000500007202 */ /* 0x020fe40000000f00 */
[----:B------:R-:W-:-:S03]  /*8fa0*/  MOV R12, R7 ;  /* 0x00000007000c7202 */ /* 0x000fc60000000f00 */
[----:B-1----:R-:W-:Y:S02]  /*8fb0*/  HADD2.F32 R2, -RZ, R0.H0_H0 ;  /* 0x20000000ff027230 */ /* 0x002fe40000004100 */
[----:B------:R-:W-:Y:S02]  /*8fc0*/  HADD2.F32 R3, -RZ, R4.H1_H1 ;  /* 0x30000004ff037230 */ /* 0x000fe40000004100 */
[----:B------:R-:W-:Y:S02]  /*8fd0*/  HADD2.F32 R0, -RZ, R0.H1_H1 ;  /* 0x30000000ff007230 */ /* 0x000fe40000004100 */
[----:B------:R-:W-:Y:S02]  /*8fe0*/  HADD2.F32 R4, -RZ, R4.H0_H0 ;  /* 0x20000004ff047230 */ /* 0x000fe40000004100 */
[--C-:B--2---:R-:W-:Y:S02]  /*8ff0*/  HADD2.F32 R14, -RZ, R8.reuse.H1_H1 ;  /* 0x30000008ff0e7230 */ /* 0x104fe40000004100 */
[----:B------:R-:W-:-:S02]  /*9000*/  HADD2.F32 R8, -RZ, R8.H0_H0 ;  /* 0x20000008ff087230 */ /* 0x000fc40000004100 */
[--C-:B---3--:R-:W-:Y:S02]  /*9010*/  HADD2.F32 R15, -RZ, R10.reuse.H0_H0 ;  /* 0x2000000aff0f7230 */ /* 0x108fe40000004100 */
[----:B------:R-:W-:-:S03]  /*9020*/  HADD2.F32 R13, -RZ, R10.H1_H1 ;  /* 0x3000000aff0d7230 */ /* 0x000fc60000004100 */
[C---:B------:R-:W-:Y:S01]  /*9030*/  FMUL.FTZ R5, R3.reuse, R15 ;  /* 0x0000000f03057220 */ /* 0x040fe20000410000 */
[----:B------:R-:W-:Y:S01]  /*9040*/  FMUL.FTZ R3, R3, R8 ;  /* 0x0000000803037220 */ /* 0x000fe20000410000 */
[C---:B------:R-:W-:Y:S01]  /*9050*/  FMUL.FTZ R7, R0.reuse, R13 ;  /* 0x0000000d00077220 */ /* 0x040fe20000410000 */
[----:B------:R-:W-:Y:S01]  /*9060*/  FMUL.FTZ R0, R0, R14 ;  /* 0x0000000e00007220 */ /* 0x000fe20000410000 */
[C---:B------:R-:W-:Y:S01]  /*9070*/  FFMA.FTZ R10, R4.reuse, R8, -R5 ;  /* 0x00000008040a7223 */ /* 0x040fe20000010805 */
[----:B------:R-:W-:Y:S01]  /*9080*/  FFMA.FTZ R8, R4, R15, R3 ;  /* 0x0000000f04087223 */ /* 0x000fe20000010003 */
[C---:B------:R-:W-:Y:S01]  /*9090*/  FFMA.FTZ R14, R2.reuse, R14, -R7 ;  /* 0x0000000e020e7223 */ /* 0x040fe20000010807 */
[----:B------:R-:W-:Y:S01]  /*90a0*/  FFMA.FTZ R13, R2, R13, R0 ;  /* 0x0000000d020d7223 */ /* 0x000fe20000010000 */
[----:B------:R-:W-:Y:S02]  /*90b0*/  HADD2.F32 R15, -RZ, R9.H0_H0 ;  /* 0x20000009ff0f7230 */ /* 0x000fe40000004100 */
[----:B------:R-:W-:-:S02]  /*90c0*/  HADD2.F32 R3, -RZ, R6.H1_H1 ;  /* 0x30000006ff037230 */ /* 0x000fc40000004100 */
[--C-:B------:R-:W-:Y:S02]  /*90d0*/  HADD2.F32 R7, -RZ, R11.reuse.H0_H0 ;  /* 0x2000000bff077230 */ /* 0x100fe40000004100 */
[----:B------:R-:W-:Y:S02]  /*90e0*/  HADD2.F32 R11, -RZ, R11.H1_H1 ;  /* 0x3000000bff0b7230 */ /* 0x000fe40000004100 */
[----:B------:R-:W-:Y:S02]  /*90f0*/  HADD2.F32 R0, -RZ, R12.H1_H1 ;  /* 0x3000000cff007230 */ /* 0x000fe40000004100 */
[----:B------:R-:W-:Y:S02]  /*9100*/  HADD2.F32 R9, -RZ, R9.H1_H1 ;  /* 0x30000009ff097230 */ /* 0x000fe40000004100 */
[C---:B------:R-:W-:Y:S01]  /*9110*/  FMUL.FTZ R5, R3.reuse, R15 ;  /* 0x0000000f03057220 */ /* 0x040fe20000410000 */
[----:B------:R-:W-:Y:S02]  /*9120*/  HADD2.F32 R4, -RZ, R6.H0_H0 ;  /* 0x20000006ff047230 */ /* 0x000fe40000004100 */
[----:B------:R-:W-:Y:S01]  /*9130*/  FMUL.FTZ R6, R3, R7 ;  /* 0x0000000703067220 */ /* 0x000fe20000410000 */
[----:B------:R-:W-:-:S02]  /*9140*/  HADD2.F32 R2, -RZ, R12.H0_H0 ;  /* 0x2000000cff027230 */ /* 0x000fc40000004100 */
[C---:B------:R-:W-:Y:S01]  /*9150*/  FMUL.FTZ R3, R0.reuse, R11 ;  /* 0x0000000b00037220 */ /* 0x040fe20000410000 */
[----:B------:R-:W-:Y:S01]  /*9160*/  FMUL.FTZ R0, R0, R9 ;  /* 0x0000000900007220 */ /* 0x000fe20000410000 */
        /* <DEDUP_REMOVED lines=14> */
.L_x_4345:
[----:B------:R-:W-:Y:S05]  /*9250*/  BSYNC.RECONVERGENT B0 ;  /* 0x0000000000007941 */ /* 0x000fea0003800200 */
.L_x_4344:
[----:B-----5:R2:W-:Y:S01]  /*9260*/  STS.128 [R96+0x800], R4 ;  /* 0x0008000460007388 */ /* 0x0205e20000000c00 */
[----:B------:R-:W-:Y:S05]  /*9270*/  BRA `(.L_x_4338) ;  /* 0x0000000c00147947 */ /* 0x000fea0003800000 */
.L_x_4339:
[----:B-----5:R-:W-:Y:S01]  /*9280*/  IMAD.IADD R32, R48, 0x1, -R122 ;  /* 0x0000000130207824 */ /* 0x020fe200078e0a7a */
        /* <DEDUP_REMOVED lines=20> */
[----:B-1----:R-:W-:Y:S01]  /*93d0*/  IADD3 R2, P1, PT, R24, R16, RZ ;  /* 0x0000001018027210 */ /* 0x002fe20007f3e0ff */
[----:B------:R-:W2:Y:S03]  /*93e0*/  LD.E.128 R8, desc[UR4][R8.64] ;  /* 0x0000000408087980 */ /* 0x000ea6000c101d00 */
[----:B------:R-:W-:-:S05]  /*93f0*/  IADD3.X R3, PT, PT, R25, R0, RZ, P1, !PT ;  /* 0x0000000019037210 */ /* 0x000fca0000ffe4ff */
[----:B------:R1:W3:Y:S02]  /*9400*/  LD.E.128 R12, desc[UR4][R2.64] ;  /* 0x00000004020c7980 */ /* 0x0002e4000c101d00 */
[----:B-1----:R-:W-:-:S04]  /*9410*/  IADD3 R2, P1, PT, R26, R16, RZ ;  /* 0x000000101a027210 */ /* 0x002fc80007f3e0ff */
[----:B------:R-:W-:-:S05]  /*9420*/  IADD3.X R3, PT, PT, R27, R0, RZ, P1, !PT ;  /* 0x000000001b037210 */ /* 0x000fca0000ffe4ff */
[----:B------:R3:W4:Y:S01]  /*9430*/  LD.E.128 R20, desc[UR4][R2.64] ;  /* 0x0000000402147980 */ /* 0x000722000c101d00 */
        /* <DEDUP_REMOVED lines=8> */
[--C-:B---3--:R-:W-:Y:S02]  /*94c0*/  HADD2.F32 R3, -RZ, R14.reuse.H1_H1 ;  /* 0x3000000eff037230 */ /* 0x108fe40000004100 */
        /* <DEDUP_REMOVED lines=30> */
[--C-:B----4-:R-:W-:Y:S02]  /*96b0*/  HADD2.F32 R4, -RZ, R20.reuse.H0_H0 ;  /* 0x20000014ff047230 */ /* 0x110fe40000004100 */
        /* <DEDUP_REMOVED lines=30> */
.L_x_4349:
[----:B------:R-:W-:Y:S05]  /*98a0*/  BSYNC.RECONVERGENT B0 ;  /* 0x0000000000007941 */ /* 0x000fea0003800200 */
.L_x_4348:
[----:B-----5:R2:W-:Y:S02]  /*98b0*/  STS.128 [R96], R4 ;  /* 0x0000000460007388 */ /* 0x0205e40000000c00 */
.L_x_4347:
[----:B------:R-:W-:Y:S05]  /*98c0*/  BSYNC.RECONVERGENT B1 ;  /* 0x0000000000017941 */ /* 0x000fea0003800200 */
.L_x_4346:
[----:B------:R-:W-:-:S04]  /*98d0*/  IADD3 R28, PT, PT, R72, 0x20, RZ ;  /* 0x00000020481c7810 */ /* 0x000fc80007ffe0ff */
[----:B------:R-:W-:-:S13]  /*98e0*/  ISETP.GE.AND P1, PT, R28, R32, PT ;  /* 0x000000201c00720c */ /* 0x000fda0003f26270 */
[----:B------:R-:W-:Y:S05]  /*98f0*/  @P1 BRA `(.L_x_4338) ;  /* 0x0000000400741947 */ /* 0x000fea0003800000 */
[----:B-1----:R-:W-:-:S04]  /*9900*/  LEA R2, P1, R97, R92, 0x1 ;  /* 0x0000005c61027211 */ /* 0x002fc800078208ff */
[----:B------:R-:W-:-:S05]  /*9910*/  LEA.HI.X R3, R97, R93, R108, 0x1, P1 ;  /* 0x0000005d61037211 */ /* 0x000fca00008f0c6c */
[----:B--2---:R1:W5:Y:S01]  /*9920*/  LD.E.128 R4, desc[UR4][R2.64] ;  /* 0x0000000402047980 */ /* 0x004362000c101d00 */
        /* <DEDUP_REMOVED lines=88> */
.L_x_4351:
[----:B------:R-:W-:Y:S05]  /*9eb0*/  BSYNC.RECONVERGENT B0 ;  /* 0x0000000000007941 */ /* 0x000fea0003800200 */
.L_x_4350:
[----:B-----5:R3:W-:Y:S02]  /*9ec0*/  STS.128 [R96+0x800], R4 ;  /* 0x0008000460007388 */ /* 0x0207e40000000c00 */
.L_x_4338:
[----:B------:R-:W-:Y:S05]  /*9ed0*/  BSYNC.RECONVERGENT B2 ;  /* 0x0000000000027941 */ /* 0x000fea0003800200 */
.L_x_4334:
[----:B------:R-:W5:Y:S01]  /*9ee0*/  LDL R230, [R1] ;  /* 0x0000000001e67983 */ /* 0x000f620000100800 */
[----:B------:R-:W-:Y:S01]  /*9ef0*/  IMAD.IADD R17, R215, 0x1, -R95 ;  /* 0x00000001d7117824 */ /* 0x000fe200078e0a5f */
[----:B-1--4-:R-:W-:Y:S01]  /*9f00*/  LEA R2, P0, R66, R251, 0x1 ;  /* 0x000000fb42027211 */ /* 0x012fe200078008ff */
[C---:B------:R-:W-:Y:S02]  /*9f10*/  VIADD R16, R72.reuse, 0x40 ;  /* 0x0000004048107836 */ /* 0x040fe40000000000 */
[C---:B------:R-:W-:Y:S01]  /*9f20*/  VIADD R12, R72.reuse, 0x80 ;  /* 0x00000080480c7836 */ /* 0x040fe20000000000 */
[CC--:B------:R-:W-:Y:S01]  /*9f30*/  ISETP.GE.AND P2, PT, R72.reuse, R17.reuse, PT ;  /* 0x000000114800720c */ /* 0x0c0fe20003f46270 */
[----:B------:R-:W-:Y:S01]  /*9f40*/  VIADD R13, R72, 0x60 ;  /* 0x00000060480d7836 */ /* 0x000fe20000000000 */
[-C--:B------:R-:W-:Y:S01]  /*9f50*/  ISETP.GE.AND P3, PT, R16, R17.reuse, PT ;  /* 0x000000111000720c */ /* 0x080fe20003f66270 */
[----:B------:R-:W-:Y:S01]  /*9f60*/  VIADD R0, R72, 0xc0 ;  /* 0x000000c048007836 */ /* 0x000fe20000000000 */
[----:B------:R-:W-:Y:S01]  /*9f70*/  ISETP.GE.AND P1, PT, R28, R17, PT ;  /* 0x000000111c00720c */ /* 0x000fe20003f26270 */
[----:B------:R-:W-:Y:S01]  /*9f80*/  VIADD R15, R72, 0xe0 ;  /* 0x000000e0480f7836 */ /* 0x000fe20000000000 */
[----:B------:R-:W-:Y:S01]  /*9f90*/  LEA.HI.X R3, R66, R250, R78, 0x1, P0 ;  /* 0x000000fa42037211 */ /* 0x000fe200000f0c4e */
[----:B------:R-:W-:Y:S01]  /*9fa0*/  VIADD R20, R72, 0xa0 ;  /* 0x000000a048147836 */ /* 0x000fe20000000000 */
[----:B------:R-:W-:-:S02]  /*9fb0*/  P2R R21, PR, RZ, 0x4 ;  /* 0x00000004ff157803 */ /* 0x000fc40000000000 */
[-C--:B------:R-:W-:Y:S02]  /*9fc0*/  ISETP.GE.AND P4, PT, R13, R17.reuse, PT ;  /* 0x000000110d00720c */ /* 0x080fe40003f86270 */
[----:B------:R-:W-:Y:S01]  /*9fd0*/  ISETP.GE.AND P0, PT, R15, R17, PT ;  /* 0x000000110f00720c */ /* 0x000fe20003f06270 */
[----:B--23--:R-:W-:Y:S02]  /*9fe0*/  @!P2 IMAD.MOV.U32 R4, RZ, RZ, R251 ;  /* 0x000000ffff04a224 */ /* 0x00cfe400078e00fb */
[----:B------:R-:W-:-:S05]  /*9ff0*/  @!P2 IMAD.MOV.U32 R5, RZ, RZ, R250 ;  /* 0x000000ffff05a224 */ /* 0x000fca00078e00fa */
[----:B------:R-:W-:Y:S01]  /*a000*/  @!PT LDS RZ, [RZ] ;  /* 0x00000000fffff984 */ /* 0x000fe20000000800 */
[----:B------:R-:W-:Y:S01]  /*a010*/  @!PT LDS RZ, [RZ] ;  /* 0x00000000fffff984 */ /* 0x000fe20000000800 */
[----:B------:R-:W-:Y:S01]  /*a020*/  @!PT LDS RZ, [RZ] ;  /* 0x00000000fffff984 */ /* 0x000fe20000000800 */
[----:B------:R1:W-:Y:S01]  /*a030*/  @!P2 LDGSTS.E.BYPASS.LTC128B.128 [R96+0x1000], desc[UR4][R4.64] ;  /* 0x010000000460afae */ /* 0x0003e2000b981a04 */
[----:B------:R-:W-:-:S03]  /*a040*/  ISETP.GE.AND P2, PT, R12, R17, PT ;  /* 0x000000110c00720c */ /* 0x000fc60003f46270 */
[----:B------:R-:W-:Y:S01]  /*a050*/  @!P1 LDGSTS.E.BYPASS.LTC128B.128 [R96+0x1800], desc[UR4][R2.64] ;  /* 0x0180000002609fae */ /* 0x000fe2000b981a04 */
[----:B------:R-:W-:Y:S01]  /*a060*/  ISETP.GE.AND P1, PT, R0, R17, PT ;  /* 0x000000110000720c */ /* 0x000fe20003f26270 */
[----:B------:R-:W-:-:S08]  /*a070*/  @!P0 IMAD R19, R235, 0x180, RZ ;  /* 0x00000180eb138824 */ /* 0x000fd000078e02ff */
[----:B------:R-:W-:-:S04]  /*a080*/  @!P2 IMAD R14, R235, 0xc0, RZ ;  /* 0x000000c0eb0ea824 */ /* 0x000fc800078e02ff */
[----:B------:R-:W-:-:S04]  /*a090*/  @!P1 IMAD.WIDE.U32 R6, R234, 0x140, R2 ;  /* 0x00000140ea069825 */ /* 0x000fc800078e0002 */
[----:B------:R-:W-:-:S04]  /*a0a0*/  @!P1 IMAD R18, R235, 0x140, RZ ;  /* 0x00000140eb129824 */ /* 0x000fc800078e02ff */
[----:B------:R-:W-:Y:S01]  /*a0b0*/  @!P1 IMAD.IADD R7, R18, 0x1, R7 ;  /* 0x0000000112079824 */ /* 0x000fe200078e0207 */
[----:B-1----:R-:W-:-:S04]  /*a0c0*/  @!P3 LEA R4, P5, R234, R2, 0x6 ;  /* 0x00000002ea04b211 */ /* 0x002fc800078a30ff */
[C---:B------:R-:W-:Y:S02]  /*a0d0*/  @!P3 LEA.HI.X R5, R234.reuse, R3, R235, 0x6, P5 ;  /* 0x00000003ea05b211 */ /* 0x040fe400028f34eb */
[----:B------:R-:W-:-:S03]  /*a0e0*/  @!P4 LEA R10, P5, R234, R2, 0x7 ;  /* 0x00000002ea0ac211 */ /* 0x000fc600078a38ff */
[----:B------:R1:W-:Y:S01]  /*a0f0*/  @!P3 LDGSTS.E.BYPASS.LTC128B.128 [R96+0x2000], desc[UR4][R4.64] ;  /* 0x020000000460bfae */ /* 0x0003e2000b981a04 */
[----:B------:R-:W-:Y:S02]  /*a100*/  ISETP.GE.AND P3, PT, R20, R17, PT ;  /* 0x000000111400720c */ /* 0x000fe40003f66270 */
[----:B------:R-:W-:-:S05]  /*a110*/  @!P4 LEA.HI.X R11, R234, R3, R235, 0x7, P5 ;  /* 0x00000003ea0bc211 */ /* 0x000fca00028f3ceb */
[----:B------:R-:W-:Y:S01]  /*a120*/  @!P4 LDGSTS.E.BYPASS.LTC128B.128 [R96+0x2800], desc[UR4][R10.64] ;  /* 0x028000000a60cfae */ /* 0x000fe2000b981a04 */
[----:B-1----:R-:W-:Y:S02]  /*a130*/  @!P2 IMAD.MOV.U32 R4, RZ, RZ, R2 ;  /* 0x000000ffff04a224 */ /* 0x002fe400078e0002 */
[----:B------:R-:W-:Y:S02]  /*a140*/  @!P2 IMAD.MOV.U32 R5, RZ, RZ, R3 ;  /* 0x000000ffff05a224 */ /* 0x000fe400078e0003 */
[----:B------:R-:W-:-:S04]  /*a150*/  @!P2 IMAD.WIDE.U32 R8, R234, 0xc0, R4 ;  /* 0x000000c0ea08a825 */ /* 0x000fc800078e0004 */
[C---:B------:R-:W-:Y:S01]  /*a160*/  @!P0 IMAD.WIDE.U32 R4, R234.reuse, 0x180, R2 ;  /* 0x00000180ea048825 */ /* 0x040fe200078e0002 */
[----:B------:R-:W-:-:S03]  /*a170*/  @!P3 LEA R2, P5, R234, R2, 0x8 ;  /* 0x00000002ea02b211 */ /* 0x000fc600078a40ff */
[----:B------:R-:W-:Y:S01]  /*a180*/  @!P2 IMAD.IADD R9, R14, 0x1, R9 ;  /* 0x000000010e09a824 */ /* 0x000fe200078e0209 */
[----:B------:R-:W-:Y:S01]  /*a190*/  @!P3 LEA.HI.X R3, R234, R3, R235, 0x8, P5 ;  /* 0x00000003ea03b211 */ /* 0x000fe200028f44eb */
[----:B------:R-:W-:-:S03]  /*a1a0*/  @!P0 IMAD.IADD R5, R19, 0x1, R5 ;  /* 0x0000000113058824 */ /* 0x000fc600078e0205 */
[----:B------:R-:W-:Y:S04]  /*a1b0*/  @!P2 LDGSTS.E.BYPASS.LTC128B.128 [R96+0x3000], desc[UR4][R8.64] ;  /* 0x030000000860afae */ /* 0x000fe8000b981a04 */
[----:B------:R-:W-:Y:S01]  /*a1c0*/  @!P3 LDGSTS.E.BYPASS.LTC128B.128 [R96+0x3800], desc[UR4][R2.64] ;  /* 0x038000000260bfae */ /* 0x000fe2000b981a04 */
[----:B------:R-:W-:-:S03]  /*a1d0*/  ISETP.NE.AND P3, PT, R21, RZ, PT ;  /* 0x000000ff1500720c */ /* 0x000fc60003f65270 */
[----:B------:R1:W-:Y:S04]  /*a1e0*/  @!P1 LDGSTS.E.BYPASS.LTC128B.128 [R96+0x4000], desc[UR4][R6.64] ;  /* 0x0400000006609fae */ /* 0x0003e8000b981a04 */
[----:B------:R2:W-:Y:S04]  /*a1f0*/  @!P0 LDGSTS.E.BYPASS.LTC128B.128 [R96+0x4800], desc[UR4][R4.64] ;  /* 0x0480000004608fae */ /* 0x0005e8000b981a04 */
[----:B------:R-:W3:Y:S04]  /*a200*/  LD.E R33, desc[UR4][R134.64+0x188] ;  /* 0x0001880486217980 */ /* 0x000ee8000c101900 */
[----:B------:R-:W4:Y:S04]  /*a210*/  LD.E R32, desc[UR4][R134.64+0x184] ;  /* 0x0001840486207980 */ /* 0x000f28000c101900 */
[----:B------:R-:W0:Y:S01]  /*a220*/  LDGDEPBAR ;  /* 0x00000000000079af */ /* 0x000e220000000000 */
[----:B------:R-:W-:Y:S01]  /*a230*/  ISETP.GE.AND P6, PT, R28, R17, PT ;  /* 0x000000111c00720c */ /* 0x000fe20003fc6270 */
[----:B------:R-:W-:Y:S01]  /*a240*/  IMAD.SHL.U32 R46, R153, 0x20, RZ ;  /* 0x00000020992e7824 */ /* 0x000fe200078e00ff */
[----:B------:R-:W-:-:S02]  /*a250*/  SHF.R.U32.HI R210, RZ, 0x1, R153 ;  /* 0x00000001ffd27819 */ /* 0x000fc40000011699 */
[-C--:B------:R-:W-:Y:S02]  /*a260*/  ISETP.GE.AND P5, PT, R16, R17.reuse, PT ;  /* 0x000000111000720c */ /* 0x080fe40003fa6270 */
[----:B------:R-:W-:Y:S01]  /*a270*/  ISETP.GE.AND P1, PT, R0, R17, PT ;  /* 0x000000110000720c */ /* 0x000fe20003f26270 */
[----:B------:R-:W-:-:S04]  /*a280*/  DEPBAR.LE SB0, 0x0 ;  /* 0x000080000000791a */ /* 0x000fc80000000000 */
[----:B------:R-:W-:Y:S01]  /*a290*/  LOP3.LUT R0, R210, 0x8, RZ, 0xc0, !PT ;  /* 0x00000008d2007812 */ /* 0x000fe200078ec0ff */
[----:B------:R-:W-:Y:S01]  /*a2a0*/  IMAD.SHL.U32 R211, R153, 0x10, RZ ;  /* 0x0000001099d37824 */ /* 0x000fe200078e00ff */
[----:B-1----:R-:W-:Y:S01]  /*a2b0*/  LOP3.LUT R6, R46, 0xc0, RZ, 0xc0, !PT ;  /* 0x000000c02e067812 */ /* 0x002fe200078ec0ff */
[----:B--2---:R-:W-:Y:S01]  /*a2c0*/  @!P3 IMAD.MOV.U32 R5, RZ, RZ, R252 ;  /* 0x000000ffff05b224 */ /* 0x004fe200078e00fc */
[----:B------:R-:W-:Y:S02]  /*a2d0*/  LOP3.LUT R8, R0, 0xc0, R46, 0xf8, !PT ;  /* 0x000000c000087812 */ /* 0x000fe400078ef82e */
[----:B------:R-:W-:Y:S02]  /*a2e0*/  ISETP.GE.AND P2, PT, R12, R17, PT ;  /* 0x000000110c00720c */ /* 0x000fe40003f46270 */
[----:B------:R-:W-:Y:S02]  /*a2f0*/  LOP3.LUT R0, R6, 0x8, R153, 0xf8, !PT ;  /* 0x0000000806007812 */ /* 0x000fe400078ef899 */
[----:B------:R-:W-:-:S02]  /*a300*/  LOP3.LUT R7, R211, 0x100, RZ, 0xc0, !PT ;  /* 0x00000100d3077812 */ /* 0x000fc400078ec0ff */
[----:B------:R-:W-:Y:S02]  /*a310*/  ISETP.GE.AND P4, PT, R13, R17, PT ;  /* 0x000000110d00720c */ /* 0x000fe40003f86270 */
[--C-:B------:R-:W-:Y:S02]  /*a320*/  LOP3.LUT R0, R0, 0x18, R191.reuse, 0x78, !PT ;  /* 0x0000001800007812 */ /* 0x100fe400078e78bf */
[----:B------:R-:W-:Y:S02]  /*a330*/  LOP3.LUT R191, R8, 0x18, R191, 0x78, !PT ;  /* 0x0000001808bf7812 */ /* 0x000fe400078e78bf */
[----:B------:R-:W-:Y:S01]  /*a340*/  LOP3.LUT R6, R7, 0x20, R46, 0xf8, !PT ;  /* 0x0000002007067812 */ /* 0x000fe200078ef82e */
[----:B------:R-:W-:Y:S01]  /*a350*/  @!P2 IMAD R10, R75, 0xc0, RZ ;  /* 0x000000c04b0aa824 */ /* 0x000fe200078e02ff */
[----:B------:R-:W-:Y:S02]  /*a360*/  LOP3.LUT R211, R211, 0x3e00, RZ, 0xc0, !PT ;  /* 0x00003e00d3d37812 */ /* 0x000fe400078ec0ff */
[----:B------:R-:W-:Y:S01]  /*a370*/  LOP3.LUT R13, R6, R0, RZ, 0xfc, !PT ;  /* 0x00000000060d7212 */ /* 0x000fe200078efcff */
[----:B------:R-:W-:-:S04]  /*a380*/  @!P1 IMAD R0, R75, 0x140, RZ ;  /* 0x000001404b009824 */ /* 0x000fc800078e02ff */
[----:B------:R-:W-:Y:S02]  /*a390*/  IMAD R60, R13, 0x2, R199 ;  /* 0x000000020d3c7824 */ /* 0x000fe400078e02c7 */
[----:B------:R-:W-:Y:S01]  /*a3a0*/  IMAD.MOV.U32 R47, RZ, RZ, 0x20 ;  /* 0x00000020ff2f7424 */ /* 0x000fe200078e00ff */
[----:B------:R-:W1:Y:S01]  /*a3b0*/  S2R R34, SR_CTAID.X ;  /* 0x0000000000227919 */ /* 0x000e620000002500 */
[----:B------:R-:W-:-:S04]  /*a3c0*/  VIADD R69, R237, 0xffffffff ;  /* 0xffffffffed457836 */ /* 0x000fc80000000000 */
[----:B------:R-:W-:Y:S01]  /*a3d0*/  IMAD.SHL.U32 R45, R69, 0x100, RZ ;  /* 0x00000100452d7824 */ /* 0x000fe200078e00ff */
[----:B------:R-:W-:Y:S01]  /*a3e0*/  BAR.SYNC.DEFER_BLOCKING 0x0 ;  /* 0x0000000000007b1d */ /* 0x000fe20000010000 */
[----:B-----5:R-:W-:Y:S01]  /*a3f0*/  LEA R2, P0, R89, R230, 0x1 ;  /* 0x000000e659027211 */ /* 0x020fe200078008ff */
[----:B------:R-:W-:-:S03]  /*a400*/  @!P3 IMAD.MOV.U32 R4, RZ, RZ, R230 ;  /* 0x000000ffff04b224 */ /* 0x000fc600078e00e6 */
[----:B------:R-:W-:Y:S02]  /*a410*/  LEA.HI.X R3, R89, R252, R91, 0x1, P0 ;  /* 0x000000fc59037211 */ /* 0x000fe400000f0c5b */
[----:B------:R-:W-:Y:S01]  /*a420*/  @!PT LDS RZ, [RZ] ;  /* 0x00000000fffff984 */ /* 0x000fe20000000800 */
[----:B------:R-:W-:Y:S01]  /*a430*/  @!PT LDS RZ, [RZ] ;  /* 0x00000000fffff984 */ /* 0x000fe20000000800 */
[----:B------:R-:W-:Y:S01]  /*a440*/  @!PT LDS RZ, [RZ] ;  /* 0x00000000fffff984 */ /* 0x000fe20000000800 */
[----:B------:R2:W-:Y:S01]  /*a450*/  @!P3 LDGSTS.E.BYPASS.LTC128B.128 [R96+0x5000], desc[UR4][R4.64] ;  /* 0x050000000460bfae */ /* 0x0005e2000b981a04 */
[----:B------:R-:W-:-:S03]  /*a460*/  ISETP.GE.AND P0, PT, R15, R17, PT ;  /* 0x000000110f00720c */ /* 0x000fc60003f06270 */
[----:B------:R-:W-:Y:S01]  /*a470*/  @P3 STS.128 [R96+0x5000], RZ ;  /* 0x005000ff60003388 */ /* 0x000fe20000000c00 */
[----:B------:R-:W-:-:S03]  /*a480*/  ISETP.GE.AND P3, PT, R20, R17, PT ;  /* 0x000000111400720c */ /* 0x000fc60003f66270 */
[----:B------:R-:W-:Y:S04]  /*a490*/  @P6 STS.128 [R96+0x5800], RZ ;  /* 0x005800ff60006388 */ /* 0x000fe80000000c00 */
[----:B------:R-:W-:Y:S01]  /*a4a0*/  @!PT LDS RZ, [RZ] ;  /* 0x00000000fffff984 */ /* 0x000fe20000000800 */
[----:B------:R-:W-:Y:S01]  /*a4b0*/  @!PT LDS RZ, [RZ] ;  /* 0x00000000fffff984 */ /* 0x000fe20000000800 */
[----:B------:R-:W-:Y:S01]  /*a4c0*/  @!PT LDS RZ, [RZ] ;  /* 0x00000000fffff984 */ /* 0x000fe20000000800 */
[----:B------:R-:W-:Y:S01]  /*a4d0*/  @!P6 LDGSTS.E.BYPASS.LTC128B.128 [R96+0x5800], desc[UR4][R2.64] ;  /* 0x058000000260efae */ /* 0x000fe2000b981a04 */
[C---:B------:R-:W-:Y:S01]  /*a4e0*/  @!P5 LEA R8, P6, R74.reuse, R2, 0x6 ;  /* 0x000000024a08d211 */ /* 0x040fe200078c30ff */
[----:B------:R-:W-:-:S03]  /*a4f0*/  @!P1 IMAD.WIDE.U32 R6, R74, 0x140, R2 ;  /* 0x000001404a069825 */ /* 0x000fc600078e0002 */
[----:B------:R-:W-:Y:S01]  /*a500*/  @!P5 LEA.HI.X R9, R74, R3, R75, 0x6, P6 ;  /* 0x000000034a09d211 */ /* 0x000fe200030f344b */
[----:B------:R-:W-:Y:S01]  /*a510*/  @P5 STS.128 [R96+0x6000], RZ ;  /* 0x006000ff60005388 */ /* 0x000fe20000000c00 */
[----:B------:R-:W-:Y:S01]  /*a520*/  @!P1 IMAD.IADD R7, R0, 0x1, R7 ;  /* 0x0000000100079824 */ /* 0x000fe200078e0207 */
[----:B------:R-:W-:Y:S02]  /*a530*/  LOP3.LUT R0, R211, 0x20, R46, 0xf8, !PT ;  /* 0x00000020d3007812 */ /* 0x000fe400078ef82e */
[----:B------:R-:W-:Y:S01]  /*a540*/  @!PT LDS RZ, [RZ] ;  /* 0x00000000fffff984 */ /* 0x000fe20000000800 */
[----:B------:R-:W-:Y:S01]  /*a550*/  @!PT LDS RZ, [RZ] ;  /* 0x00000000fffff984 */ /* 0x000fe20000000800 */
[----:B------:R-:W-:Y:S01]  /*a560*/  @!PT LDS RZ, [RZ] ;  /* 0x00000000fffff984 */ /* 0x000fe20000000800 */
[----:B------:R5:W-:Y:S01]  /*a570*/  @!P5 LDGSTS.E.BYPASS.LTC128B.128 [R96+0x6000], desc[UR4][R8.64] ;  /* 0x060000000860dfae */ /* 0x000be2000b981a04 */
[----:B--2---:R-:W-:Y:S01]  /*a580*/  @!P2 IMAD.WIDE.U32 R4, R74, 0xc0, R2 ;  /* 0x000000c04a04a825 */ /* 0x004fe200078e0002 */
[----:B------:R-:W-:-:S03]  /*a590*/  LOP3.LUT R0, R0, 0x100, R46, 0xf8, !PT ;  /* 0x0000010000007812 */ /* 0x000fc600078ef82e */
[----:B------:R-:W-:Y:S02]  /*a5a0*/  @!P2 IMAD.IADD R11, R10, 0x1, R5 ;  /* 0x000000010a0ba824 */ /* 0x000fe400078e0205 */
[----:B------:R-:W-:Y:S02]  /*a5b0*/  @!P2 IMAD.MOV.U32 R10, RZ, RZ, R4 ;  /* 0x000000ffff0aa224 */ /* 0x000fe400078e0004 */
[----:B------:R-:W-:Y:S02]  /*a5c0*/  @!P0 IMAD.MOV.U32 R4, RZ, RZ, R2 ;  /* 0x000000ffff048224 */ /* 0x000fe400078e0002 */
[----:B------:R-:W-:Y:S01]  /*a5d0*/  @!P0 IMAD.MOV.U32 R5, RZ, RZ, R3 ;  /* 0x000000ffff058224 */ /* 0x000fe200078e0003 */
[----:B------:R-:W-:Y:S01]  /*a5e0*/  @P4 STS.128 [R96+0x6800], RZ ;  /* 0x006800ff60004388 */ /* 0x000fe20000000c00 */
[----:B------:R-:W-:Y:S01]  /*a5f0*/  @!P0 IMAD R12, R75, 0x180, RZ ;  /* 0x000001804b0c8824 */ /* 0x000fe200078e02ff */
[----:B------:R-:W-:Y:S01]  /*a600*/  LOP3.LUT R0, R0, R191, RZ, 0xfc, !PT ;  /* 0x000000bf00007212 */ /* 0x000fe200078efcff */
[C---:B------:R-:W-:Y:S01]  /*a610*/  @!P0 IMAD.WIDE.U32 R4, R74.reuse, 0x180, R4 ;  /* 0x000001804a048825 */ /* 0x040fe200078e0004 */
[----:B-----5:R-:W-:-:S02]  /*a620*/  @!P4 LEA R8, P6, R74, R2, 0x7 ;  /* 0x000000024a08c211 */ /* 0x020fc400078c38ff */
[C---:B------:R-:W-:Y:S02]  /*a630*/  @!P3 LEA R2, P5, R74.reuse, R2, 0x8 ;  /* 0x000000024a02b211 */ /* 0x040fe400078a40ff */
[CCC-:B------:R-:W-:Y:S02]  /*a640*/  @!P4 LEA.HI.X R9, R74.reuse, R3.reuse, R75.reuse, 0x7, P6 ;  /* 0x000000034a09c211 */ /* 0x1c0fe400030f3c4b */
[----:B------:R-:W-:-:S03]  /*a650*/  @!P3 LEA.HI.X R3, R74, R3, R75, 0x8, P5 ;  /* 0x000000034a03b211 */ /* 0x000fc600028f444b */
[----:B------:R-:W-:Y:S01]  /*a660*/  @!PT LDS RZ, [RZ] ;  /* 0x00000000fffff984 */ /* 0x000fe20000000800 */
[----:B------:R-:W-:Y:S01]  /*a670*/  @!PT LDS RZ, [RZ] ;  /* 0x00000000fffff984 */ /* 0x000fe20000000800 */
[----:B------:R-:W-:Y:S01]  /*a680*/  @!PT LDS RZ, [RZ] ;  /* 0x00000000fffff984 */ /* 0x000fe20000000800 */
[----:B------:R-:W-:Y:S01]  /*a690*/  @!P4 LDGSTS.E.BYPASS.LTC128B.128 [R96+0x6800], desc[UR4][R8.64] ;  /* 0x068000000860cfae */ /* 0x000fe2000b981a04 */
[----:B------:R-:W-:-:S03]  /*a6a0*/  @!P0 IMAD.IADD R5, R12, 0x1, R5 ;  /* 0x000000010c058824 */ /* 0x000fc600078e0205 */
        /* <DEDUP_REMOVED lines=21> */
[----:B--2---:R-:W-:Y:S04]  /*a800*/  LDSM.16.M88.4 R8, [R197] ;  /* 0x00000000c508783b */ /* 0x004fe80000000200 */
[----:B------:R-:W2:Y:S04]  /*a810*/  LDSM.16.M88.4 R76, [R60+0x4c00] ;  /* 0x004c00003c4c783b */ /* 0x000ea80000000200 */
[----:B------:R-:W3:Y:S01]  /*a820*/  LDSM.16.M88.4 R16, [R60+0x1000] ;  /* 0x001000003c10783b */ /* 0x000ee20000000200 */
[----:B------:R-:W-:-:S03]  /*a830*/  LOP3.LUT P0, R238, R153, 0x4, RZ, 0xc0, !PT ;  /* 0x0000000499ee7812 */ /* 0x000fc6000780c0ff */
[----:B------:R-:W-:Y:S01]  /*a840*/  LDSM.16.M88.4 R28, [R60+0x1400] ;  /* 0x001400003c1c783b */ /* 0x000fe20000000200 */
[----:B------:R-:W-:Y:S02]  /*a850*/  SEL R47, R47, 0xffffffe0, !P0 ;  /* 0xffffffe02f2f7807 */ /* 0x000fe40004000000 */
[----:B-----5:R-:W-:Y:S01]  /*a860*/  LOP3.LUT R2, R210, 0x1f0, RZ, 0xc0, !PT ;  /* 0x000001f0d2027812 */ /* 0x020fe200078ec0ff */
[----:B------:R-:W-:Y:S02]  /*a870*/  LDSM.16.M88.4 R40, [R60+0x1800] ;  /* 0x001800003c28783b */ /* 0x000fe40000000200 */
[----:B------:R-:W-:Y:S02]  /*a880*/  IMAD.IADD R233, R197, 0x1, R47 ;  /* 0x00000001c5e97824 */ /* 0x000fe400078e022f */
[----:B------:R-:W-:Y:S01]  /*a890*/  IMAD.IADD R68, R47, 0x1, R60 ;  /* 0x000000012f447824 */ /* 0x000fe200078e023c */
[----:B------:R-:W0:Y:S04]  /*a8a0*/  LDGDEPBAR ;  /* 0x00000000000079af */ /* 0x000e280000000000 */
[----:B-1----:R-:W-:Y:S04]  /*a8b0*/  LDSM.16.M88.4 R4, [R233] ;  /* 0x00000000e904783b */ /* 0x002fe80000000200 */
[----:B------:R-:W1:Y:S04]  /*a8c0*/  LDSM.16.M88.4 R84, [R68+0x4c00] ;  /* 0x004c00004454783b */ /* 0x000e680000000200 */
[----:B------:R-:W5:Y:S04]  /*a8d0*/  LDSM.16.M88.4 R24, [R68+0x1000] ;  /* 0x001000004418783b */ /* 0x000f680000000200 */
[----:B------:R-:W5:Y:S01]  /*a8e0*/  LDSM.16.M88.4 R36, [R68+0x1400] ;  /* 0x001400004424783b */ /* 0x000f620000000200 */
[C---:B--2---:R-:W-:Y:S08]  /*a8f0*/  HMMA.16816.F32 R20, R8.reuse, R78, RZ ;  /* 0x0000004e0814723c */ /* 0x044ff000000018ff */
[----:B---3--:R-:W-:Y:S01]  /*a900*/  HMMA.16816.F32 R12, R8, R16, RZ ;  /* 0x00000010080c723c */ /* 0x008fe200000018ff */
[----:B------:R-:W-:Y:S01]  /*a910*/  IMAD.SHL.U32 R0, R153, 0x2, RZ ;  /* 0x0000000299007824 */ /* 0x000fe200078e00ff */
[----:B------:R-:W-:Y:S01]  /*a920*/  LOP3.LUT R2, R2, 0x7, R72, 0xf8, !PT ;  /* 0x0000000702027812 */ /* 0x000fe200078ef848 */
[----:B------:R-:W-:Y:S01]  /*a930*/  LDSM.16.M88.4 R56, [R68+0x1c00] ;  /* 0x001c00004438783b */ /* 0x000fe20000000200 */
[----:B------:R-:W-:-:S03]  /*a940*/  IADD3 R3, PT, PT, R33, R215, -R48 ;  /* 0x000000d721037210 */ /* 0x000fc60007ffe830 */
[----:B------:R-:W-:Y:S01]  /*a950*/  LDSM.16.M88.4 R52, [R68+0x2000] ;  /* 0x002000004434783b */ /* 0x000fe20000000200 */
[----:B------:R-:W-:Y:S01]  /*a960*/  HMMA.16816.F32 R16, R8, R18, RZ ;  /* 0x000000120810723c */ /* 0x000fe200000018ff */
[----:B------:R-:W-:Y:S01]  /*a970*/  LOP3.LUT R245, R0, 0x6, RZ, 0xc0, !PT ;  /* 0x0000000600f57812 */ /* 0x000fe200078ec0ff */
[----:B------:R-:W-:Y:S01]  /*a980*/  IMAD R2, R34, 0x40, R2 ;  /* 0x0000004022027824 */ /* 0x000fe200078e0202 */
[----:B----4-:R-:W-:-:S05]  /*a990*/  IADD3 R0, PT, PT, R215, -R48, -R32 ;  /* 0x80000030d7007210 */ /* 0x010fca0007ffe820 */
[C---:B-1----:R-:W-:Y:S01]  /*a9a0*/  HMMA.16816.F32 R80, R4.reuse, R86, R20 ;  /* 0x000000560450723c */ /* 0x042fe20000001814 */
[----:B------:R-:W-:Y:S01]  /*a9b0*/  LOP3.LUT R44, R45, R245, RZ, 0xfc, !PT ;  /* 0x000000f52d2c7212 */ /* 0x000fe200078efcff */
[C---:B------:R-:W-:Y:S01]  /*a9c0*/  IMAD.IADD R3, R2.reuse, 0x1, R3 ;  /* 0x0000000102037824 */ /* 0x040fe200078e0203 */
[----:B------:R-:W1:Y:S05]  /*a9d0*/  LDSM.16.M88.4 R32, [R68+0x1800] ;  /* 0x001800004420783b */ /* 0x000e6a0000000200 */
[----:B-----5:R-:W-:Y:S01]  /*a9e0*/  HMMA.16816.F32 R64, R4, R24, R12 ;  /* 0x000000180440723c */ /* 0x020fe2000000180c */
[----:B------:R-:W-:Y:S01]  /*a9f0*/  IMAD.IADD R0, R2, 0x1, R0 ;  /* 0x0000000102007824 */ /* 0x000fe200078e0200 */
[C-C-:B------:R-:W-:Y:S01]  /*aa00*/  VIADDMNMX R212, R3.reuse, 0x1, R215.reuse, PT ;  /* 0x0000000103d47846 */ /* 0x140fe200038001d7 */
[----:B------:R-:W-:Y:S01]  /*aa10*/  VIADD R12, R44, 0xf9 ;  /* 0x000000f92c0c7836 */ /* 0x000fe20000000000 */
[----:B------:R-:W2:Y:S04]  /*aa20*/  LDSM.16.M88.4 R48, [R60+0x1c00] ;  /* 0x001c00003c30783b */ /* 0x000ea80000000200 */
[----:B------:R-:W-:Y:S01]  /*aa30*/  HMMA.16816.F32 R20, R8, R28, RZ ;  /* 0x0000001c0814723c */ /* 0x000fe200000018ff */
[----:B------:R-:W-:Y:S01]  /*aa40*/  VIADD R2, R0, 0x8 ;  /* 0x0000000800027836 */ /* 0x000fe20000000000 */
[----:B------:R-:W-:Y:S01]  /*aa50*/  VIADDMNMX R215, R3, 0x9, R215, PT ;  /* 0x0000000903d77846 */ /* 0x000fe200038001d7 */
[----:B------:R-:W-:Y:S01]  /*aa60*/  VIADD R3, R44, 0x1 ;  /* 0x000000012c037836 */ /* 0x000fe20000000000 */
[----:B------:R-:W-:-:S02]  /*aa70*/  ISETP.GT.AND P2, PT, R0, R12, PT ;  /* 0x0000000c0000720c */ /* 0x000fc40003f44270 */
[C---:B------:R-:W-:Y:S02]  /*aa80*/  ISETP.GT.AND P0, PT, R2.reuse, R12, PT ;  /* 0x0000000c0200720c */ /* 0x040fe40003f04270 */
[----:B------:R-:W-:Y:S01]  /*aa90*/  HMMA.16816.F32 R24, R4, R26, R16 ;  /* 0x0000001a0418723c */ /* 0x000fe20000001810 */
[C---:B------:R-:W-:Y:S02]  /*aaa0*/  ISETP.GT.AND P1, PT, R2.reuse, R44, PT ;  /* 0x0000002c0200720c */ /* 0x040fe40003f24270 */
[----:B------:R-:W-:Y:S02]  /*aab0*/  ISETP.GT.AND P6, PT, R2, R3, PT ;  /* 0x000000030200720c */ /* 0x000fe40003fc4270 */
[C---:B------:R-:W-:Y:S02]  /*aac0*/  ISETP.GE.AND P3, PT, R12.reuse, R212, PT ;  /* 0x000000d40c00720c */ /* 0x040fe40003f66270 */
[----:B------:R-:W-:Y:S01]  /*aad0*/  ISETP.GE.AND P4, PT, R12, R215, PT ;  /* 0x000000d70c00720c */ /* 0x000fe20003f86270 */
[----:B------:R-:W-:Y:S01]  /*aae0*/  HMMA.16816.F32 R16, R8, R30, RZ ;  /* 0x0000001e0810723c */ /* 0x000fe200000018ff */
[----:B------:R-:W-:-:S02]  /*aaf0*/  FSEL R13, R81, -INF , !P2 ;  /* 0xff800000510d7808 */ /* 0x000fc40005000000 */
[----:B------:R-:W-:Y:S02]  /*ab00*/  ISETP.GT.AND P5, PT, R0, R3, PT ;  /* 0x000000030000720c */ /* 0x000fe40003fa4270 */
[----:B------:R-:W-:Y:S02]  /*ab10*/  FSEL R196, R66, -INF , !P1 ;  /* 0xff80000042c47808 */ /* 0x000fe40004800000 */
[----:B------:R-:W-:Y:S02]  /*ab20*/  FSEL R12, R83, -INF , !P0 ;  /* 0xff800000530c7808 */ /* 0x000fe40004000000 */
[----:B------:R-:W-:Y:S02]  /*ab30*/  P2R R14, PR, RZ, 0x40 ;  /* 0x00000040ff0e7803 */ /* 0x000fe40000000000 */
[C---:B------:R-:W-:Y:S02]  /*ab40*/  ISETP.GE.AND P1, PT, R3.reuse, R215, PT ;  /* 0x000000d70300720c */ /* 0x040fe40003f26270 */
[----:B------:R-:W-:Y:S01]  /*ab50*/  ISETP.GE.AND P6, PT, R3, R212, PT ;  /* 0x000000d40300720c */ /* 0x000fe20003fc6270 */
[----:B------:R-:W-:Y:S01]  /*ab60*/  VIADD R3, R44, 0x8 ;  /* 0x000000082c037836 */ /* 0x000fe20000000000 */
[----:B------:R-:W-:-:S02]  /*ab70*/  FSEL R228, R13, -INF , !P3 ;  /* 0xff8000000de47808 */ /* 0x000fc40005800000 */
[----:B------:R-:W-:Y:S02]  /*ab80*/  FSEL R229, R12, -INF , !P4 ;  /* 0xff8000000ce57808 */ /* 0x000fe40006000000 */
[----:B------:R-:W-:Y:S01]  /*ab90*/  FSEL R13, R65, -INF , !P5 ;  /* 0xff800000410d7808 */ /* 0x000fe20006800000 */
[----:B------:R-:W-:Y:S01]  /*aba0*/  HMMA.16816.F32 R28, R4, R36, R20 ;  /* 0x00000024041c723c */ /* 0x000fe20000001814 */
[----:B------:R-:W-:Y:S02]  /*abb0*/  P2R R15, PR, RZ, 0x2 ;  /* 0x00000002ff0f7803 */ /* 0x000fe40000000000 */
[----:B------:R-:W-:Y:S02]  /*abc0*/  ISETP.NE.AND P4, PT, R14, RZ, PT ;  /* 0x000000ff0e00720c */ /* 0x000fe40003f85270 */
[-C--:B------:R-:W-:Y:S02]  /*abd0*/  ISETP.GT.AND P1, PT, R0, R3.reuse, PT ;  /* 0x000000030000720c */ /* 0x080fe40003f24270 */
[----:B------:R-:W-:-:S02]  /*abe0*/  ISETP.GT.AND P0, PT, R2, R3, PT ;  /* 0x000000030200720c */ /* 0x000fc40003f04270 */
[C---:B------:R-:W-:Y:S02]  /*abf0*/  ISETP.GE.AND P2, PT, R3.reuse, R212, PT ;  /* 0x000000d40300720c */ /* 0x040fe40003f46270 */
[----:B------:R-:W-:Y:S01]  /*ac00*/  ISETP.GE.AND P3, PT, R3, R215, PT ;  /* 0x000000d70300720c */ /* 0x000fe20003f66270 */
[----:B------:R-:W-:Y:S01]  /*ac10*/  VIADD R3, R44, 0x9 ;  /* 0x000000092c037836 */ /* 0x000fe20000000000 */
[----:B------:R-:W-:Y:S02]  /*ac20*/  FSEL R160, R13, -INF , !P6 ;  /* 0xff8000000da07808 */ /* 0x000fe40007000000 */
[----:B------:R-:W-:Y:S02]  /*ac30*/  FSEL R12, R67, -INF , !P4 ;  /* 0xff800000430c7808 */ /* 0x000fe40006000000 */
[----:B------:R-:W-:Y:S01]  /*ac40*/  ISETP.NE.AND P6, PT, R15, RZ, PT ;  /* 0x000000ff0f00720c */ /* 0x000fe20003fc5270 */
[----:B------:R-:W-:Y:S01]  /*ac50*/  HMMA.16816.F32 R20, R8, R40, RZ ;  /* 0x000000280814723c */ /* 0x000fe200000018ff */
[----:B------:R-:W-:-:S02]  /*ac60*/  FSEL R13, R24, -INF , !P1 ;  /* 0xff800000180d7808 */ /* 0x000fc40004800000 */
[----:B------:R-:W-:Y:S02]  /*ac70*/  FSEL R147, R12, -INF , !P6 ;  /* 0xff8000000c937808 */ /* 0x000fe40007000000 */
[-C--:B------:R-:W-:Y:S02]  /*ac80*/  ISETP.GT.AND P4, PT, R0, R3.reuse, PT ;  /* 0x000000030000720c */ /* 0x080fe40003f84270 */
[----:B------:R-:W-:Y:S02]  /*ac90*/  ISETP.GT.AND P5, PT, R2, R3, PT ;  /* 0x000000030200720c */ /* 0x000fe40003fa4270 */
        /* <DEDUP_REMOVED lines=8> */
[----:B------:R-:W-:Y:S02]  /*ad20*/  FSEL R121, R12, -INF , !P3 ;  /* 0xff8000000c797808 */ /* 0x000fe40005800000 */
[-C--:B------:R-:W-:Y:S02]  /*ad30*/  ISETP.GT.AND P1, PT, R0, R3.reuse, PT ;  /* 0x000000030000720c */ /* 0x080fe40003f24270 */
[----:B------:R-:W-:-:S02]  /*ad40*/  ISETP.GT.AND P0, PT, R2, R3, PT ;  /* 0x000000030200720c */ /* 0x000fc40003f04270 */
[C---:B------:R-:W-:Y:S02]  /*ad50*/  ISETP.GE.AND P2, PT, R3.reuse, R212, PT ;  /* 0x000000d40300720c */ /* 0x040fe40003f46270 */
[----:B------:R-:W-:Y:S01]  /*ad60*/  ISETP.GE.AND P3, PT, R3, R215, PT ;  /* 0x000000d70300720c */ /* 0x000fe20003f66270 */
[----:B------:R-:W-:Y:S01]  /*ad70*/  VIADD R3, R44, 0x11 ;  /* 0x000000112c037836 */ /* 0x000fe20000000000 */
[----:B------:R-:W-:Y:S01]  /*ad80*/  FSEL R166, R13, -INF , !P6 ;  /* 0xff8000000da67808 */ /* 0x000fe20007000000 */
[----:B------:R-:W-:Y:S01]  /*ad90*/  HMMA.16816.F32 R16, R8, R42, RZ ;  /* 0x0000002a0810723c */ /* 0x000fe200000018ff */
[----:B------:R-:W-:Y:S01]  /*ada0*/  FSEL R12, R27, -INF , !P5 ;  /* 0xff8000001b0c7808 */ /* 0x000fe20006800000 */
[----:B------:R-:W3:Y:S01]  /*adb0*/  LDSM.16.M88.4 R40, [R60+0x2000] ;  /* 0x002000003c28783b */ /* 0x000ee20000000200 */
[----:B------:R-:W-:Y:S02]  /*adc0*/  ISETP.NE.AND P6, PT, R14, RZ, PT ;  /* 0x000000ff0e00720c */ /* 0x000fe40003fc5270 */
[----:B------:R-:W-:-:S02]  /*add0*/  FSEL R13, R28, -INF , !P1 ;  /* 0xff8000001c0d7808 */ /* 0x000fc40004800000 */
[----:B------:R-:W-:Y:S02]  /*ade0*/  ISETP.GT.AND P4, PT, R0, R3, PT ;  /* 0x000000030000720c */ /* 0x000fe40003f84270 */
[----:B------:R-:W-:Y:S02]  /*adf0*/  FSEL R150, R12, -INF , !P6 ;  /* 0xff8000000c967808 */ /* 0x000fe40007000000 */
[C---:B------:R-:W-:Y:S02]  /*ae00*/  ISETP.GE.AND P1, PT, R3.reuse, R215, PT ;  /* 0x000000d70300720c */ /* 0x040fe40003f26270 */
[----:B------:R-:W-:Y:S02]  /*ae10*/  ISETP.GT.AND P5, PT, R2, R3, PT ;  /* 0x000000030200720c */ /* 0x000fe40003fa4270 */
[----:B------:R-:W-:Y:S01]  /*ae20*/  ISETP.GE.AND P6, PT, R3, R212, PT ;  /* 0x000000d40300720c */ /* 0x000fe20003fc6270 */
[----:B------:R-:W-:Y:S01]  /*ae30*/  VIADD R3, R44, 0x18 ;  /* 0x000000182c037836 */ /* 0x000fe20000000000 */
[----:B------:R-:W-:-:S02]  /*ae40*/  FSEL R12, R30, -INF , !P0 ;  /* 0xff8000001e0c7808 */ /* 0x000fc40004000000 */
[----:B------:R-:W-:Y:S02]  /*ae50*/  FSEL R173, R13, -INF , !P2 ;  /* 0xff8000000dad7808 */ /* 0x000fe40005000000 */
[----:B------:R-:W-:Y:S01]  /*ae60*/  FSEL R13, R29, -INF , !P4 ;  /* 0xff8000001d0d7808 */ /* 0x000fe20006000000 */
[----:B-1----:R-:W-:Y:S01]  /*ae70*/  HMMA.16816.F32 R24, R4, R32, R20 ;  /* 0x000000200418723c */ /* 0x002fe20000001814 */
[----:B------:R-:W-:Y:S02]  /*ae80*/  P2R R14, PR, RZ, 0x2 ;  /* 0x00000002ff0e7803 */ /* 0x000fe40000000000 */
[----:B------:R-:W-:Y:S02]  /*ae90*/  FSEL R156, R12, -INF , !P3 ;  /* 0xff8000000c9c7808 */ /* 0x000fe40005800000 */
        /* <DEDUP_REMOVED lines=8> */
[----:B--2---:R-:W-:Y:S01]  /*af20*/  HMMA.16816.F32 R20, R8, R48, RZ ;  /* 0x000000300814723c */ /* 0x004fe200000018ff */
        /* <DEDUP_REMOVED lines=21> */
[----:B------:R-:W1:Y:S01]  /*b080*/  LDSM.16.M88.4 R48, [R60+0x2400] ;  /* 0x002400003c30783b */ /* 0x000e620000000200 */
        /* <DEDUP_REMOVED lines=22> */
[----:B---3--:R-:W-:Y:S01]  /*b1f0*/  HMMA.16816.F32 R20, R8, R40, RZ ;  /* 0x000000280814723c */ /* 0x008fe200000018ff */
[----:B------:R-:W-:-:S02]  /*b200*/  FSEL R13, R32, -INF , !P1 ;  /* 0xff800000200d7808 */ /* 0x000fc40004800000 */
[----:B------:R-:W-:Y:S02]  /*b210*/  FSEL R123, R12, -INF , !P6 ;  /* 0xff8000000c7b7808 */ /* 0x000fe40007000000 */
[-C--:B------:R-:W-:Y:S02]  /*b220*/  ISETP.GT.AND P4, PT, R0, R3.reuse, PT ;  /* 0x000000030000720c */ /* 0x080fe40003f84270 */
[----:B------:R-:W-:Y:S02]  /*b230*/  ISETP.GT.AND P5, PT, R2, R3, PT ;  /* 0x000000030200720c */ /* 0x000fe40003fa4270 */
[C---:B------:R-:W-:Y:S02]  /*b240*/  ISETP.GE.AND P6, PT, R3.reuse, R212, PT ;  /* 0x000000d40300720c */ /* 0x040fe40003fc6270 */
[----:B------:R-:W-:Y:S01]  /*b250*/  ISETP.GE.AND P1, PT, R3, R215, PT ;  /* 0x000000d70300720c */ /* 0x000fe20003f26270 */
[----:B------:R-:W-:Y:S01]  /*b260*/  VIADD R3, R44, 0x30 ;  /* 0x000000302c037836 */ /* 0x000fe20000000000 */
[----:B------:R-:W-:Y:S01]  /*b270*/  FSEL R12, R34, -INF , !P0 ;  /* 0xff800000220c7808 */ /* 0x000fe20004000000 */
[----:B------:R-:W-:Y:S01]  /*b280*/  HMMA.16816.F32 R36, R4, R58, R16 ;  /* 0x0000003a0424723c */ /* 0x000fe20000001810 */
[----:B------:R-:W-:Y:S01]  /*b290*/  FSEL R163, R13, -INF , !P2 ;  /* 0xff8000000da37808 */ /* 0x000fe20005000000 */
[----:B------:R-:W2:Y:S01]  /*b2a0*/  LDSM.16.M88.4 R56, [R68+0x2400] ;  /* 0x002400004438783b */ /* 0x000ea20000000200 */
[----:B------:R-:W-:-:S02]  /*b2b0*/  FSEL R13, R33, -INF , !P4 ;  /* 0xff800000210d7808 */ /* 0x000fc40006000000 */
[----:B------:R-:W-:Y:S02]  /*b2c0*/  P2R R14, PR, RZ, 0x2 ;  /* 0x00000002ff0e7803 */ /* 0x000fe40000000000 */
[----:B------:R-:W-:Y:S02]  /*b2d0*/  FSEL R106, R12, -INF , !P3 ;  /* 0xff8000000c6a7808 */ /* 0x000fe40005800000 */
[-C--:B------:R-:W-:Y:S02]  /*b2e0*/  ISETP.GT.AND P1, PT, R0, R3.reuse, PT ;  /* 0x000000030000720c */ /* 0x080fe40003f24270 */
[----:B------:R-:W-:Y:S02]  /*b2f0*/  ISETP.GT.AND P0, PT, R2, R3, PT ;  /* 0x000000030200720c */ /* 0x000fe40003f04270 */
[C---:B------:R-:W-:Y:S02]  /*b300*/  ISETP.GE.AND P2, PT, R3.reuse, R212, PT ;  /* 0x000000d40300720c */ /* 0x040fe40003f46270 */
[----:B------:R-:W-:Y:S01]  /*b310*/  ISETP.GE.AND P3, PT, R3, R215, PT ;  /* 0x000000d70300720c */ /* 0x000fe20003f66270 */
[----:B------:R-:W-:Y:S01]  /*b320*/  VIADD R3, R44, 0x31 ;  /* 0x000000312c037836 */ /* 0x000fe20000000000 */
[----:B------:R-:W-:Y:S01]  /*b330*/  FSEL R152, R13, -INF , !P6 ;  /* 0xff8000000d987808 */ /* 0x000fe20007000000 */
[----:B------:R-:W-:Y:S01]  /*b340*/  HMMA.16816.F32 R16, R8, R42, RZ ;  /* 0x0000002a0810723c */ /* 0x000fe200000018ff */
[----:B------:R-:W-:Y:S01]  /*b350*/  FSEL R12, R35, -INF , !P5 ;  /* 0xff800000230c7808 */ /* 0x000fe20006800000 */
[----:B------:R-:W3:Y:S01]  /*b360*/  LDSM.16.M88.4 R40, [R60+0x2800] ;  /* 0x002800003c28783b */ /* 0x000ee20000000200 */
[----:B------:R-:W-:-:S02]  /*b370*/  ISETP.NE.AND P6, PT, R14, RZ, PT ;  /* 0x000000ff0e00720c */ /* 0x000fc40003fc5270 */
[----:B------:R-:W-:Y:S02]  /*b380*/  FSEL R13, R28, -INF , !P1 ;  /* 0xff8000001c0d7808 */ /* 0x000fe40004800000 */
        /* <DEDUP_REMOVED lines=20> */
[----:B-1----:R-:W-:Y:S01]  /*b4d0*/  HMMA.16816.F32 R20, R8, R48, RZ ;  /* 0x000000300814723c */ /* 0x002fe200000018ff */
        /* <DEDUP_REMOVED lines=10> */
[----:B------:R-:W1:Y:S01]  /*b580*/  LDSM.16.M88.4 R52, [R68+0x2800] ;  /* 0x002800004434783b */ /* 0x000e620000000200 */
        /* <DEDUP_REMOVED lines=11> */
[----:B------:R-:W4:Y:S01]  /*b640*/  LDSM.16.M88.4 R48, [R60+0x2c00] ;  /* 0x002c00003c30783b */ /* 0x000f220000000200 */
        /* <DEDUP_REMOVED lines=11> */
[----:B--2---:R-:W-:Y:S01]  /*b700*/  HMMA.16816.F32 R28, R4, R56, R20 ;  /* 0x00000038041c723c */ /* 0x004fe20000001814 */
        /* <DEDUP_REMOVED lines=36> */
[----:B------:R-:W-:Y:S01]  /*b950*/  ISETP.GT.AND P4, PT, R0, R3, PT ;  /* 0x000000030000720c */ /* 0x000fe20003f84270 */
[----:B------:R-:W-:Y:S01]  /*b960*/  STL [R1+0x10], R245 ;  /* 0x000010f501007387 */ /* 0x000fe20000100800 */
[----:B------:R-:W-:Y:S02]  /*b970*/  FSEL R120, R12, -INF , !P6 ;  /* 0xff8000000c787808 */ /* 0x000fe40007000000 */
[C---:B------:R-:W-:Y:S01]  /*b980*/  ISETP.GE.AND P1, PT, R3.reuse, R215, PT ;  /* 0x000000d70300720c */ /* 0x040fe20003f26270 */
[----:B------:R-:W5:Y:S01]  /*b990*/  LDL R239, [R1+0x18] ;  /* 0x0000180001ef7983 */ /* 0x000f620000100800 */
        /* <DEDUP_REMOVED lines=17> */
[----:B----4-:R-:W-:Y:S01]  /*bab0*/  HMMA.16816.F32 R20, R8, R48, RZ ;  /* 0x000000300814723c */ /* 0x010fe200000018ff */
        /* <DEDUP_REMOVED lines=67> */
[----:B------:R-:W-:Y:S01]  /*bef0*/  ISETP.NE.AND P6, PT, R14, RZ, PT ;  /* 0x000000ff0e00720c */ /* 0x000fe20003fc5270 */
[----:B------:R-:W-:Y:S01]  /*bf00*/  HMMA.16816.F32 R16, R8, R42, RZ ;  /* 0x0000002a0810723c */ /* 0x000fe200000018ff */
[----:B------:R-:W-:Y:S01]  /*bf10*/  FSEL R13, R28, -INF , !P1 ;  /* 0xff8000001c0d7808 */ /* 0x000fe20004800000 */
[----:B------:R-:W3:Y:S01]  /*bf20*/  LDSM.16.M88.4 R40, [R60+0x3800] ;  /* 0x003800003c28783b */ /* 0x000ee20000000200 */
[----:B------:R-:W-:Y:S02]  /*bf30*/  ISETP.GT.AND P4, PT, R0, R3, PT ;  /* 0x000000030000720c */ /* 0x000fe40003f84270 */
[----:B------:R-:W-:Y:S02]  /*bf40*/  FSEL R87, R12, -INF , !P6 ;  /* 0xff8000000c577808 */ /* 0x000fe40007000000 */
[----:B------:R-:W-:-:S02]  /*bf50*/  ISETP.GE.AND P1, PT, R3, R215, PT ;  /* 0x000000d70300720c */ /* 0x000fc40003f26270 */
[----:B------:R-:W-:Y:S02]  /*bf60*/  ISETP.GT.AND P5, PT, R2, R3, PT ;  /* 0x000000030200720c */ /* 0x000fe40003fa4270 */
[----:B------:R-:W-:Y:S01]  /*bf70*/  ISETP.GE.AND P6, PT, R3, R212, PT ;  /* 0x000000d40300720c */ /* 0x000fe20003fc6270 */
[----:B------:R-:W-:Y:S01]  /*bf80*/  VIADD R3, R44, 0x78 ;  /* 0x000000782c037836 */ /* 0x000fe20000000000 */
[----:B------:R-:W-:Y:S02]  /*bf90*/  FSEL R12, R30, -INF , !P0 ;  /* 0xff8000001e0c7808 */ /* 0x000fe40004000000 */
[----:B------:R-:W-:Y:S02]  /*bfa0*/  FSEL R165, R13, -INF , !P2 ;  /* 0xff8000000da57808 */ /* 0x000fe40005000000 */
[----:B------:R-:W-:Y:S01]  /*bfb0*/  FSEL R13, R29, -INF , !P4 ;  /* 0xff8000001d0d7808 */ /* 0x000fe20006000000 */
[----:B-1----:R-:W-:Y:S01]  /*bfc0*/  HMMA.16816.F32 R24, R4, R52, R20 ;  /* 0x000000340418723c */ /* 0x002fe20000001814 */
[----:B------:R-:W-:-:S02]  /*bfd0*/  P2R R14, PR, RZ, 0x2 ;  /* 0x00000002ff0e7803 */ /* 0x000fc40000000000 */
        /* <DEDUP_REMOVED lines=9> */
[----:B----4-:R-:W-:Y:S01]  /*c070*/  HMMA.16816.F32 R20, R8, R48, RZ ;  /* 0x000000300814723c */ /* 0x010fe200000018ff */
        /* <DEDUP_REMOVED lines=9> */
[----:B------:R-:W-:Y:S01]  /*c110*/  FSEL R13, R37, -INF , !P4 ;  /* 0xff800000250d7808 */ /* 0x000fe20006000000 */
[----:B------:R-:W-:Y:S01]  /*c120*/  HMMA.16816.F32 R32, R4, R54, R16 ;  /* 0x000000360420723c */ /* 0x000fe20000001810 */
[----:B------:R-:W-:Y:S01]  /*c130*/  P2R R14, PR, RZ, 0x2 ;  /* 0x00000002ff0e7803 */ /* 0x000fe20000000000 */
[----:B------:R-:W-:Y:S01]  /*c140*/  LDSM.16.M88.4 R52, [R68+0x3c00] ;  /* 0x003c00004434783b */ /* 0x000fe20000000200 */
[----:B------:R-:W-:-:S02]  /*c150*/  FSEL R101, R12, -INF , !P3 ;  /* 0xff8000000c657808 */ /* 0x000fc40005800000 */
[-C--:B------:R-:W-:Y:S02]  /*c160*/  ISETP.GT.AND P1, PT, R0, R3.reuse, PT ;  /* 0x000000030000720c */ /* 0x080fe40003f24270 */
[----:B------:R-:W-:Y:S02]  /*c170*/  ISETP.GT.AND P0, PT, R2, R3, PT ;  /* 0x000000030200720c */ /* 0x000fe40003f04270 */
[C---:B------:R-:W-:Y:S02]  /*c180*/  ISETP.GE.AND P2, PT, R3.reuse, R212, PT ;  /* 0x000000d40300720c */ /* 0x040fe40003f46270 */
[----:B------:R-:W-:Y:S01]  /*c190*/  ISETP.GE.AND P3, PT, R3, R215, PT ;  /* 0x000000d70300720c */ /* 0x000fe20003f66270 */
[----:B------:R-:W-:Y:S01]  /*c1a0*/  VIADD R3, R44, 0x81 ;  /* 0x000000812c037836 */ /* 0x000fe20000000000 */
[----:B------:R-:W-:Y:S02]  /*c1b0*/  FSEL R108, R13, -INF , !P6 ;  /* 0xff8000000d6c7808 */ /* 0x000fe40007000000 */
[----:B------:R-:W-:-:S02]  /*c1c0*/  FSEL R12, R39, -INF , !P5 ;  /* 0xff800000270c7808 */ /* 0x000fc40006800000 */
[----:B------:R-:W-:Y:S02]  /*c1d0*/  ISETP.NE.AND P6, PT, R14, RZ, PT ;  /* 0x000000ff0e00720c */ /* 0x000fe40003fc5270 */
[----:B------:R-:W-:Y:S01]  /*c1e0*/  FSEL R13, R24, -INF , !P1 ;  /* 0xff800000180d7808 */ /* 0x000fe20004800000 */
[----:B------:R-:W-:Y:S01]  /*c1f0*/  HMMA.16816.F32 R16, R8, R50, RZ ;  /* 0x000000320810723c */ /* 0x000fe200000018ff */
[----:B------:R-:W-:Y:S01]  /*c200*/  ISETP.GT.AND P4, PT, R0, R3, PT ;  /* 0x000000030000720c */ /* 0x000fe20003f84270 */
[----:B------:R-:W1:Y:S01]  /*c210*/  LDSM.16.M88.4 R48, [R68+0x3800] ;  /* 0x003800004430783b */ /* 0x000e620000000200 */
[----:B------:R-:W-:Y:S02]  /*c220*/  FSEL R102, R12, -INF , !P6 ;  /* 0xff8000000c667808 */ /* 0x000fe40007000000 */
[----:B------:R-:W-:Y:S02]  /*c230*/  ISETP.GE.AND P1, PT, R3, R215, PT ;  /* 0x000000d70300720c */ /* 0x000fe40003f26270 */
[----:B------:R-:W-:-:S02]  /*c240*/  ISETP.GT.AND P5, PT, R2, R3, PT ;  /* 0x000000030200720c */ /* 0x000fc40003fa4270 */
[----:B------:R-:W-:Y:S01]  /*c250*/  ISETP.GE.AND P6, PT, R3, R212, PT ;  /* 0x000000d40300720c */ /* 0x000fe20003fc6270 */
[----:B------:R-:W-:Y:S01]  /*c260*/  VIADD R3, R44, 0x88 ;  /* 0x000000882c037836 */ /* 0x000fe20000000000 */
[----:B------:R-:W-:Y:S02]  /*c270*/  FSEL R12, R26, -INF , !P0 ;  /* 0xff8000001a0c7808 */ /* 0x000fe40004000000 */
[----:B------:R-:W-:Y:S02]  /*c280*/  FSEL R164, R13, -INF , !P2 ;  /* 0xff8000000da47808 */ /* 0x000fe40005000000 */
[----:B------:R-:W-:Y:S01]  /*c290*/  FSEL R13, R25, -INF , !P4 ;  /* 0xff800000190d7808 */ /* 0x000fe20006000000 */
[----:B--2---:R-:W-:Y:S01]  /*c2a0*/  HMMA.16816.F32 R28, R4, R56, R20 ;  /* 0x00000038041c723c */ /* 0x004fe20000001814 */
[----:B------:R-:W-:Y:S02]  /*c2b0*/  P2R R14, PR, RZ, 0x2 ;  /* 0x00000002ff0e7803 */ /* 0x000fe40000000000 */
        /* <DEDUP_REMOVED lines=9> */
[----:B------:R-:W-:Y:S02]  /*c350*/  FSEL R13, R32, -INF , !P1 ;  /* 0xff800000200d7808 */ /* 0x000fe40004800000 */
[----:B------:R-:W-:Y:S02]  /*c360*/  FSEL R90, R12, -INF , !P6 ;  /* 0xff8000000c5a7808 */ /* 0x000fe40007000000 */
[-C--:B------:R-:W-:Y:S02]  /*c370*/  ISETP.GT.AND P4, PT, R0, R3.reuse, PT ;  /* 0x000000030000720c */ /* 0x080fe40003f84270 */
[----:B------:R-:W-:Y:S02]  /*c380*/  ISETP.GT.AND P5, PT, R2, R3, PT ;  /* 0x000000030200720c */ /* 0x000fe40003fa4270 */
[----:B------:R-:W-:-:S02]  /*c390*/  ISETP.GE.AND P6, PT, R3, R212, PT ;  /* 0x000000d40300720c */ /* 0x000fc40003fc6270 */
[----:B------:R-:W-:Y:S01]  /*c3a0*/  ISETP.GE.AND P1, PT, R3, R215, PT ;  /* 0x000000d70300720c */ /* 0x000fe20003f26270 */
[----:B------:R-:W-:Y:S01]  /*c3b0*/  VIADD R3, R44, 0x90 ;  /* 0x000000902c037836 */ /* 0x000fe20000000000 */
[----:B------:R-:W-:Y:S02]  /*c3c0*/  FSEL R12, R34, -INF , !P0 ;  /* 0xff800000220c7808 */ /* 0x000fe40004000000 */
[----:B------:R-:W-:Y:S02]  /*c3d0*/  FSEL R136, R13, -INF , !P2 ;  /* 0xff8000000d887808 */ /* 0x000fe40005000000 */
[----:B------:R-:W-:Y:S02]  /*c3e0*/  P2R R14, PR, RZ, 0x2 ;  /* 0x00000002ff0e7803 */ /* 0x000fe40000000000 */
[----:B------:R-:W-:Y:S02]  /*c3f0*/  FSEL R70, R12, -INF , !P3 ;  /* 0xff8000000c467808 */ /* 0x000fe40005800000 */
[----:B------:R-:W-:Y:S01]  /*c400*/  FSEL R13, R33, -INF , !P4 ;  /* 0xff800000210d7808 */ /* 0x000fe20006000000 */
[----:B------:R-:W-:Y:S01]  /*c410*/  HMMA.16816.F32 R36, R4, R58, R16 ;  /* 0x0000003a0424723c */ /* 0x000fe20000001810 */
[----:B------:R-:W-:-:S02]  /*c420*/  ISETP.GT.AND P1, PT, R0, R3, PT ;  /* 0x000000030000720c */ /* 0x000fc40003f24270 */
[----:B------:R-:W-:Y:S02]  /*c430*/  ISETP.GT.AND P0, PT, R2, R3, PT ;  /* 0x000000030200720c */ /* 0x000fe40003f04270 */
[C---:B------:R-:W-:Y:S02]  /*c440*/  ISETP.GE.AND P2, PT, R3.reuse, R212, PT ;  /* 0x000000d40300720c */ /* 0x040fe40003f46270 */
[----:B------:R-:W-:Y:S01]  /*c450*/  ISETP.GE.AND P3, PT, R3, R215, PT ;  /* 0x000000d70300720c */ /* 0x000fe20003f66270 */
[----:B------:R-:W-:Y:S01]  /*c460*/  VIADD R3, R44, 0x91 ;  /* 0x000000912c037836 */ /* 0x000fe20000000000 */
[----:B------:R-:W-:Y:S02]  /*c470*/  FSEL R12, R35, -INF , !P5 ;  /* 0xff800000230c7808 */ /* 0x000fe40006800000 */
[----:B------:R-:W2:Y:S01]  /*c480*/  LDSM.16.M88.4 R32, [R60+0x3c00] ;  /* 0x003c00003c20783b */ /* 0x000ea20000000200 */
[----:B------:R-:W-:Y:S02]  /*c490*/  FSEL R118, R13, -INF , !P6 ;  /* 0xff8000000d767808 */ /* 0x000fe40007000000 */
[----:B------:R-:W-:-:S02]  /*c4a0*/  ISETP.NE.AND P6, PT, R14, RZ, PT ;  /* 0x000000ff0e00720c */ /* 0x000fc40003fc5270 */
[----:B------:R-:W-:Y:S02]  /*c4b0*/  FSEL R13, R28, -INF , !P1 ;  /* 0xff8000001c0d7808 */ /* 0x000fe40004800000 */
[----:B------:R-:W-:Y:S02]  /*c4c0*/  ISETP.GT.AND P4, PT, R0, R3, PT ;  /* 0x000000030000720c */ /* 0x000fe40003f84270 */
[C---:B------:R-:W-:Y:S02]  /*c4d0*/  ISETP.GE.AND P1, PT, R3.reuse, R215, PT ;  /* 0x000000d70300720c */ /* 0x040fe40003f26270 */
[----:B------:R-:W-:Y:S02]  /*c4e0*/  FSEL R59, R12, -INF , !P6 ;  /* 0xff8000000c3b7808 */ /* 0x000fe40007000000 */
[----:B------:R-:W-:Y:S02]  /*c4f0*/  ISETP.GT.AND P5, PT, R2, R3, PT ;  /* 0x000000030200720c */ /* 0x000fe40003fa4270 */
[----:B------:R-:W-:Y:S01]  /*c500*/  ISETP.GE.AND P6, PT, R3, R212, PT ;  /* 0x000000d40300720c */ /* 0x000fe20003fc6270 */
[----:B------:R-:W-:Y:S01]  /*c510*/  VIADD R3, R44, 0x98 ;  /* 0x000000982c037836 */ /* 0x000fe20000000000 */
[----:B------:R-:W-:-:S02]  /*c520*/  FSEL R129, R13, -INF , !P2 ;  /* 0xff8000000d817808 */ /* 0x000fc40005000000 */
[----:B------:R-:W-:Y:S02]  /*c530*/  FSEL R12, R30, -INF , !P0 ;  /* 0xff8000001e0c7808 */ /* 0x000fe40004000000 */
[----:B------:R-:W-:Y:S02]  /*c540*/  FSEL R13, R29, -INF , !P4 ;  /* 0xff8000001d0d7808 */ /* 0x000fe40006000000 */
[----:B------:R-:W-:Y:S01]  /*c550*/  P2R R14, PR, RZ, 0x2 ;  /* 0x00000002ff0e7803 */ /* 0x000fe20000000000 */
[----:B---3--:R-:W-:Y:S01]  /*c560*/  HMMA.16816.F32 R20, R8, R40, RZ ;  /* 0x000000280814723c */ /* 0x008fe200000018ff */
[----:B------:R-:W-:Y:S02]  /*c570*/  FSEL R61, R12, -INF , !P3 ;  /* 0xff8000000c3d7808 */ /* 0x000fe40005800000 */
[----:B------:R-:W-:Y:S02]  /*c580*/  FSEL R100, R13, -INF , !P6 ;  /* 0xff8000000d647808 */ /* 0x000fe40007000000 */
[----:B------:R-:W-:-:S02]  /*c590*/  ISETP.GT.AND P1, PT, R0, R3, PT ;  /* 0x000000030000720c */ /* 0x000fc40003f24270 */
[----:B------:R-:W-:Y:S02]  /*c5a0*/  ISETP.GT.AND P0, PT, R2, R3, PT ;  /* 0x000000030200720c */ /* 0x000fe40003f04270 */
[C---:B------:R-:W-:Y:S02]  /*c5b0*/  ISETP.GE.AND P2, PT, R3.reuse, R212, PT ;  /* 0x000000d40300720c */ /* 0x040fe40003f46270 */
[----:B------:R-:W-:Y:S01]  /*c5c0*/  ISETP.GE.AND P3, PT, R3, R215, PT ;  /* 0x000000d70300720c */ /* 0x000fe20003f66270 */
[----:B------:R-:W-:Y:S01]  /*c5d0*/  VIADD R3, R44, 0x99 ;  /* 0x000000992c037836 */ /* 0x000fe20000000000 */
[----:B------:R-:W-:Y:S02]  /*c5e0*/  FSEL R12, R31, -INF , !P5 ;  /* 0xff8000001f0c7808 */ /* 0x000fe40006800000 */
[----:B------:R-:W-:Y:S02]  /*c5f0*/  ISETP.NE.AND P6, PT, R14, RZ, PT ;  /* 0x000000ff0e00720c */ /* 0x000fe40003fc5270 */
[----:B------:R-:W-:-:S02]  /*c600*/  FSEL R13, R36, -INF , !P1 ;  /* 0xff800000240d7808 */ /* 0x000fc40004800000 */
[----:B------:R-:W-:Y:S02]  /*c610*/  FSEL R62, R12, -INF , !P6 ;  /* 0xff8000000c3e7808 */ /* 0x000fe40007000000 */
[----:B------:R-:W-:Y:S02]  /*c620*/  FSEL R12, R38, -INF , !P0 ;  /* 0xff800000260c7808 */ /* 0x000fe40004000000 */
[-C--:B------:R-:W-:Y:S02]  /*c630*/  ISETP.GT.AND P4, PT, R0, R3.reuse, PT ;  /* 0x000000030000720c */ /* 0x080fe40003f84270 */
[----:B------:R-:W-:Y:S01]  /*c640*/  ISETP.GT.AND P5, PT, R2, R3, PT ;  /* 0x000000030200720c */ /* 0x000fe20003fa4270 */
[----:B------:R-:W-:Y:S01]  /*c650*/  HMMA.16816.F32 R16, R8, R42, RZ ;  /* 0x0000002a0810723c */ /* 0x000fe200000018ff */
[----:B------:R-:W-:Y:S01]  /*c660*/  FSEL R81, R13, -INF , !P2 ;  /* 0xff8000000d517808 */ /* 0x000fe20005000000 */
[----:B------:R-:W-:Y:S01]  /*c670*/  LDSM.16.M88.4 R40, [R68+0x4000] ;  /* 0x004000004428783b */ /* 0x000fe20000000200 */
[----:B------:R-:W-:-:S02]  /*c680*/  FSEL R57, R12, -INF , !P3 ;  /* 0xff8000000c397808 */ /* 0x000fc40005800000 */
[----:B------:R-:W-:Y:S02]  /*c690*/  FSEL R13, R37, -INF , !P4 ;  /* 0xff800000250d7808 */ /* 0x000fe40006000000 */
[----:B------:R-:W-:Y:S02]  /*c6a0*/  FSEL R12, R39, -INF , !P5 ;  /* 0xff800000270c7808 */ /* 0x000fe40006800000 */
[----:B------:R-:W3:Y:S01]  /*c6b0*/  LDSM.16.M88.4 R36, [R60+0x4000] ;  /* 0x004000003c24783b */ /* 0x000ee20000000200 */
[----:B-1----:R-:W-:Y:S01]  /*c6c0*/  HMMA.16816.F32 R24, R4, R48, R20 ;  /* 0x000000300418723c */ /* 0x002fe20000001814 */
[C---:B------:R-:W-:Y:S02]  /*c6d0*/  ISETP.GE.AND P1, PT, R3.reuse, R215, PT ;  /* 0x000000d70300720c */ /* 0x040fe40003f26270 */
[----:B------:R-:W-:Y:S01]  /*c6e0*/  ISETP.GE.AND P6, PT, R3, R212, PT ;  /* 0x000000d40300720c */ /* 0x000fe20003fc6270 */
[----:B------:R-:W-:-:S04]  /*c6f0*/  VIADD R3, R44, 0xa0 ;  /* 0x000000a02c037836 */ /* 0x000fc80000000000 */
[----:B--2---:R-:W-:Y:S01]  /*c700*/  HMMA.16816.F32 R20, R8, R32, RZ ;  /* 0x000000200814723c */ /* 0x004fe200000018ff */
[----:B------:R-:W-:Y:S02]  /*c710*/  P2R R14, PR, RZ, 0x2 ;  /* 0x00000002ff0e7803 */ /* 0x000fe40000000000 */
[----:B------:R-:W-:-:S05]  /*c720*/  ISETP.GT.AND P1, PT, R0, R3, PT ;  /* 0x000000030000720c */ /* 0x000fca0003f24270 */
[----:B------:R-:W-:Y:S01]  /*c730*/  HMMA.16816.F32 R28, R4, R50, R16 ;  /* 0x00000032041c723c */ /* 0x000fe20000001810 */
[----:B------:R-:W-:Y:S01]  /*c740*/  ISETP.GT.AND P0, PT, R2, R3, PT ;  /* 0x000000030200720c */ /* 0x000fe20003f04270 */
[----:B------:R-:W1:Y:S01]  /*c750*/  LDSM.16.M88.4 R48, [R60+0x4400] ;  /* 0x004400003c30783b */ /* 0x000e620000000200 */
[C---:B------:R-:W-:Y:S02]  /*c760*/  ISETP.GE.AND P2, PT, R3.reuse, R212, PT ;  /* 0x000000d40300720c */ /* 0x040fe40003f46270 */
[----:B------:R-:W-:-:S03]  /*c770*/  ISETP.GE.AND P3, PT, R3, R215, PT ;  /* 0x000000d70300720c */ /* 0x000fc60003f66270 */
[----:B------:R-:W-:Y:S01]  /*c780*/  HMMA.16816.F32 R16, R8, R34, RZ ;  /* 0x000000220810723c */ /* 0x000fe200000018ff */
[----:B------:R-:W-:Y:S01]  /*c790*/  FSEL R71, R13, -INF , !P6 ;  /* 0xff8000000d477808 */ /* 0x000fe20007000000 */
[----:B------:R-:W-:Y:S01]  /*c7a0*/  VIADD R3, R44, 0xa1 ;  /* 0x000000a12c037836 */ /* 0x000fe20000000000 */
[----:B------:R-:W-:Y:S02]  /*c7b0*/  ISETP.NE.AND P6, PT, R14, RZ, PT ;  /* 0x000000ff0e00720c */ /* 0x000fe40003fc5270 */
        /* <DEDUP_REMOVED lines=9> */
[----:B------:R-:W-:Y:S02]  /*c850*/  P2R R14, PR, RZ, 0x2 ;  /* 0x00000002ff0e7803 */ /* 0x000fe40000000000 */
[----:B------:R-:W-:-:S02]  /*c860*/  FSEL R119, R12, -INF , !P3 ;  /* 0xff8000000c777808 */ /* 0x000fc40005800000 */
[----:B------:R-:W-:Y:S01]  /*c870*/  FSEL R13, R25, -INF , !P4 ;  /* 0xff800000190d7808 */ /* 0x000fe20006000000 */
[----:B------:R-:W-:Y:S01]  /*c880*/  HMMA.16816.F32 R32, R4, R52, R20 ;  /* 0x000000340420723c */ /* 0x000fe20000001814 */
        /* <DEDUP_REMOVED lines=8> */
[----:B------:R-:W-:Y:S01]  /*c910*/  HMMA.16816.F32 R24, R4, R54, R16 ;  /* 0x000000360418723c */ /* 0x000fe20000001810 */
[----:B------:R-:W-:Y:S02]  /*c920*/  FSEL R13, R28, -INF , !P1 ;  /* 0xff8000001c0d7808 */ /* 0x000fe40004800000 */
[----:B------:R-:W-:Y:S02]  /*c930*/  ISETP.GT.AND P4, PT, R0, R3, PT ;  /* 0x000000030000720c */ /* 0x000fe40003f84270 */
[----:B------:R-:W-:-:S03]  /*c940*/  ISETP.GE.AND P1, PT, R3, R215, PT ;  /* 0x000000d70300720c */ /* 0x000fc60003f26270 */
[----:B---3--:R-:W-:Y:S01]  /*c950*/  HMMA.16816.F32 R20, R8, R36, RZ ;  /* 0x000000240814723c */ /* 0x008fe200000018ff */
[----:B------:R-:W-:Y:S02]  /*c960*/  FSEL R89, R12, -INF , !P6 ;  /* 0xff8000000c597808 */ /* 0x000fe40007000000 */
[----:B------:R-:W-:Y:S02]  /*c970*/  ISETP.GT.AND P5, PT, R2, R3, PT ;  /* 0x000000030200720c */ /* 0x000fe40003fa4270 */
[----:B------:R-:W-:-:S03]  /*c980*/  ISETP.GE.AND P6, PT, R3, R212, PT ;  /* 0x000000d40300720c */ /* 0x000fc60003fc6270 */
[----:B------:R-:W-:Y:S01]  /*c990*/  HMMA.16816.F32 R16, R8, R38, RZ ;  /* 0x000000260810723c */ /* 0x000fe200000018ff */
[----:B------:R-:W-:Y:S01]  /*c9a0*/  FSEL R107, R13, -INF , !P2 ;  /* 0xff8000000d6b7808 */ /* 0x000fe20005000000 */
[----:B------:R-:W-:Y:S01]  /*c9b0*/  VIADD R3, R44, 0xb0 ;  /* 0x000000b02c037836 */ /* 0x000fe20000000000 */
[----:B------:R-:W-:Y:S01]  /*c9c0*/  FSEL R12, R30, -INF , !P0 ;  /* 0xff8000001e0c7808 */ /* 0x000fe20004000000 */
[----:B------:R-:W2:Y:S01]  /*c9d0*/  LDSM.16.M88.4 R36, [R68+0x4400] ;  /* 0x004400004424783b */ /* 0x000ea20000000200 */
[----:B------:R-:W-:Y:S02]  /*c9e0*/  FSEL R13, R29, -INF , !P4 ;  /* 0xff8000001d0d7808 */ /* 0x000fe40006000000 */
[----:B------:R-:W-:Y:S02]  /*c9f0*/  P2R R14, PR, RZ, 0x2 ;  /* 0x00000002ff0e7803 */ /* 0x000fe40000000000 */
[----:B------:R-:W-:Y:S02]  /*ca00*/  FSEL R83, R12, -INF , !P3 ;  /* 0xff8000000c537808 */ /* 0x000fe40005800000 */
[----:B------:R-:W-:-:S02]  /*ca10*/  FSEL R92, R13, -INF , !P6 ;  /* 0xff8000000d5c7808 */ /* 0x000fc40007000000 */
[-C--:B------:R-:W-:Y:S02]  /*ca20*/  ISETP.GT.AND P1, PT, R0, R3.reuse, PT ;  /* 0x000000030000720c */ /* 0x080fe40003f24270 */
[----:B------:R-:W-:Y:S02]  /*ca30*/  ISETP.GT.AND P0, PT, R2, R3, PT ;  /* 0x000000030200720c */ /* 0x000fe40003f04270 */
[C---:B------:R-:W-:Y:S02]  /*ca40*/  ISETP.GE.AND P2, PT, R3.reuse, R212, PT ;  /* 0x000000d40300720c */ /* 0x040fe40003f46270 */
[----:B------:R-:W-:Y:S01]  /*ca50*/  ISETP.GE.AND P3, PT, R3, R215, PT ;  /* 0x000000d70300720c */ /* 0x000fe20003f66270 */
[----:B------:R-:W-:Y:S01]  /*ca60*/  VIADD R3, R44, 0xb1 ;  /* 0x000000b12c037836 */ /* 0x000fe20000000000 */
[----:B------:R-:W-:Y:S02]  /*ca70*/  FSEL R12, R31, -INF , !P5 ;  /* 0xff8000001f0c7808 */ /* 0x000fe40006800000 */
[----:B------:R-:W-:-:S02]  /*ca80*/  ISETP.NE.AND P6, PT, R14, RZ, PT ;  /* 0x000000ff0e00720c */ /* 0x000fc40003fc5270 */
[----:B------:R-:W-:Y:S02]  /*ca90*/  FSEL R13, R32, -INF , !P1 ;  /* 0xff800000200d7808 */ /* 0x000fe40004800000 */
[----:B------:R-:W-:Y:S02]  /*caa0*/  FSEL R86, R12, -INF , !P6 ;  /* 0xff8000000c567808 */ /* 0x000fe40007000000 */
[----:B------:R-:W-:Y:S02]  /*cab0*/  FSEL R12, R34, -INF , !P0 ;  /* 0xff800000220c7808 */ /* 0x000fe40004000000 */
[-C--:B------:R-:W-:Y:S02]  /*cac0*/  ISETP.GT.AND P4, PT, R0, R3.reuse, PT ;  /* 0x000000030000720c */ /* 0x080fe40003f84270 */
[----:B------:R-:W-:Y:S02]  /*cad0*/  ISETP.GT.AND P5, PT, R2, R3, PT ;  /* 0x000000030200720c */ /* 0x000fe40003fa4270 */
[----:B------:R-:W-:-:S02]  /*cae0*/  FSEL R143, R13, -INF , !P2 ;  /* 0xff8000000d8f7808 */ /* 0x000fc40005000000 */
[----:B------:R-:W-:Y:S01]  /*caf0*/  FSEL R99, R12, -INF , !P3 ;  /* 0xff8000000c637808 */ /* 0x000fe20005800000 */
[----:B------:R-:W-:Y:S01]  /*cb00*/  HMMA.16816.F32 R28, R4, R40, R20 ;  /* 0x00000028041c723c */ /* 0x000fe20000001814 */
[----:B------:R-:W-:Y:S02]  /*cb10*/  FSEL R13, R33, -INF , !P4 ;  /* 0xff800000210d7808 */ /* 0x000fe40006000000 */
[----:B------:R-:W-:-:S05]  /*cb20*/  FSEL R12, R35, -INF , !P5 ;  /* 0xff800000230c7808 */ /* 0x000fca0006800000 */
[----:B------:R-:W-:Y:S01]  /*cb30*/  HMMA.16816.F32 R32, R4, R42, R16 ;  /* 0x0000002a0420723c */ /* 0x000fe20000001810 */
[----:B------:R-:W3:Y:S01]  /*cb40*/  LDSM.16.M88.4 R40, [R60+0x4800] ;  /* 0x004800003c28783b */ /* 0x000ee20000000200 */
[C---:B------:R-:W-:Y:S02]  /*cb50*/  ISETP.GE.AND P6, PT, R3.reuse, R212, PT ;  /* 0x000000d40300720c */ /* 0x040fe40003fc6270 */
[----:B------:R-:W-:Y:S01]  /*cb60*/  ISETP.GE.AND P1, PT, R3, R215, PT ;  /* 0x000000d70300720c */ /* 0x000fe20003f26270 */
[----:B------:R-:W-:-:S03]  /*cb70*/  VIADD R3, R44, 0xb8 ;  /* 0x000000b82c037836 */ /* 0x000fc60000000000 */
[----:B------:R-:W-:Y:S02]  /*cb80*/  P2R R14, PR, RZ, 0x2 ;  /* 0x00000002ff0e7803 */ /* 0x000fe40000000000 */
[-C--:B------:R-:W-:Y:S02]  /*cb90*/  ISETP.GT.AND P1, PT, R0, R3.reuse, PT ;  /* 0x000000030000720c */ /* 0x080fe40003f24270 */
[----:B------:R-:W-:Y:S02]  /*cba0*/  ISETP.GT.AND P0, PT, R2, R3, PT ;  /* 0x000000030200720c */ /* 0x000fe40003f04270 */
[C---:B------:R-:W-:Y:S02]  /*cbb0*/  ISETP.GE.AND P2, PT, R3.reuse, R212, PT ;  /* 0x000000d40300720c */ /* 0x040fe40003f46270 */
[----:B------:R-:W-:Y:S01]  /*cbc0*/  ISETP.GE.AND P3, PT, R3, R215, PT ;  /* 0x000000d70300720c */ /* 0x000fe20003f66270 */
[----:B------:R-:W-:Y:S01]  /*cbd0*/  VIADD R3, R44, 0xb9 ;  /* 0x000000b92c037836 */ /* 0x000fe20000000000 */
[----:B------:R-:W-:-:S02]  /*cbe0*/  FSEL R140, R13, -INF , !P6 ;  /* 0xff8000000d8c7808 */ /* 0x000fc40007000000 */
[----:B------:R-:W-:Y:S01]  /*cbf0*/  ISETP.NE.AND P6, PT, R14, RZ, PT ;  /* 0x000000ff0e00720c */ /* 0x000fe20003fc5270 */
[----:B-1----:R-:W-:Y:S01]  /*cc00*/  HMMA.16816.F32 R20, R8, R48, RZ ;  /* 0x000000300814723c */ /* 0x002fe200000018ff */
[----:B------:R-:W-:Y:S02]  /*cc10*/  FSEL R13, R24, -INF , !P1 ;  /* 0xff800000180d7808 */ /* 0x000fe40004800000 */
[-C--:B------:R-:W-:Y:S02]  /*cc20*/  ISETP.GT.AND P4, PT, R0, R3.reuse, PT ;  /* 0x000000030000720c */ /* 0x080fe40003f84270 */
[----:B------:R-:W-:Y:S02]  /*cc30*/  FSEL R73, R12, -INF , !P6 ;  /* 0xff8000000c497808 */ /* 0x000fe40007000000 */
[----:B------:R-:W-:Y:S02]  /*cc40*/  ISETP.GT.AND P5, PT, R2, R3, PT ;  /* 0x000000030200720c */ /* 0x000fe40003fa4270 */
[----:B------:R-:W-:-:S02]  /*cc50*/  ISETP.GE.AND P6, PT, R3, R212, PT ;  /* 0x000000d40300720c */ /* 0x000fc40003fc6270 */
[----:B------:R-:W-:Y:S01]  /*cc60*/  ISETP.GE.AND P1, PT, R3, R215, PT ;  /* 0x000000d70300720c */ /* 0x000fe20003f26270 */
[----:B------:R-:W-:Y:S01]  /*cc70*/  VIADD R3, R44, 0xc0 ;  /* 0x000000c02c037836 */ /* 0x000fe20000000000 */
[----:B------:R-:W-:Y:S01]  /*cc80*/  FSEL R12, R26, -INF , !P0 ;  /* 0xff8000001a0c7808 */ /* 0x000fe20004000000 */
[----:B------:R-:W-:Y:S01]  /*cc90*/  HMMA.16816.F32 R16, R8, R50, RZ ;  /* 0x000000320810723c */ /* 0x000fe200000018ff */
[----:B------:R-:W-:Y:S01]  /*cca0*/  FSEL R112, R13, -INF , !P2 ;  /* 0xff8000000d707808 */ /* 0x000fe20005000000 */
[----:B------:R-:W1:Y:S01]  /*ccb0*/  LDSM.16.M88.4 R48, [R68+0x4800] ;  /* 0x004800004430783b */ /* 0x000e620000000200 */
[----:B------:R-:W-:Y:S01]  /*ccc0*/  FSEL R13, R25, -INF , !P4 ;  /* 0xff800000190d7808 */ /* 0x000fe20006000000 */
[----:B------:R-:W-:-:S04]  /*ccd0*/  DEPBAR.LE SB0, 0x0 ;  /* 0x000080000000791a */ /* 0x000fc80000000000 */
[----:B------:R-:W-:Y:S02]  /*cce0*/  P2R R14, PR, RZ, 0x2 ;  /* 0x00000002ff0e7803 */ /* 0x000fe40000000000 */
[----:B------:R-:W-:Y:S02]  /*ccf0*/  FSEL R58, R12, -INF , !P3 ;  /* 0xff8000000c3a7808 */ /* 0x000fe40005800000 */
[-C--:B------:R-:W-:Y:S02]  /*cd00*/  ISETP.GT.AND P1, PT, R0, R3.reuse, PT ;  /* 0x000000030000720c */ /* 0x080fe40003f24270 */
[----:B------:R-:W-:Y:S02]  /*cd10*/  ISETP.GT.AND P0, PT, R2, R3, PT ;  /* 0x000000030200720c */ /* 0x000fe40003f04270 */
[C---:B------:R-:W-:Y:S01]  /*cd20*/  ISETP.GE.AND P2, PT, R3.reuse, R212, PT ;  /* 0x000000d40300720c */ /* 0x040fe20003f46270 */
[----:B------:R-:W-:Y:S01]  /*cd30*/  BAR.SYNC.DEFER_BLOCKING 0x0 ;  /* 0x0000000000007b1d */ /* 0x000fe20000010000 */
[----:B------:R-:W-:Y:S01]  /*cd40*/  ISETP.GE.AND P3, PT, R3, R215, PT ;  /* 0x000000d70300720c */ /* 0x000fe20003f66270 */
[----:B------:R-:W-:Y:S01]  /*cd50*/  VIADD R3, R44, 0xc1 ;  /* 0x000000c12c037836 */ /* 0x000fe20000000000 */
[----:B------:R-:W-:-:S02]  /*cd60*/  FSEL R111, R13, -INF , !P6 ;  /* 0xff8000000d6f7808 */ /* 0x000fc40007000000 */
[----:B------:R-:W-:Y:S02]  /*cd70*/  FSEL R12, R27, -INF , !P5 ;  /* 0xff8000001b0c7808 */ /* 0x000fe40006800000 */
[----:B------:R-:W-:Y:S02]  /*cd80*/  ISETP.NE.AND P6, PT, R14, RZ, PT ;  /* 0x000000ff0e00720c */ /* 0x000fe40003fc5270 */
[----:B------:R-:W-:Y:S02]  /*cd90*/  FSEL R13, R28, -INF , !P1 ;  /* 0xff8000001c0d7808 */ /* 0x000fe40004800000 */
[-C--:B------:R-:W-:Y:S02]  /*cda0*/  ISETP.GT.AND P4, PT, R0, R3.reuse, PT ;  /* 0x000000030000720c */ /* 0x080fe40003f84270 */
[----:B------:R-:W-:Y:S02]  /*cdb0*/  FSEL R115, R12, -INF , !P6 ;  /* 0xff8000000c737808 */ /* 0x000fe40007000000 */
[----:B------:R-:W-:-:S02]  /*cdc0*/  ISETP.GT.AND P5, PT, R2, R3, PT ;  /* 0x000000030200720c */ /* 0x000fc40003fa4270 */
[C---:B------:R-:W-:Y:S02]  /*cdd0*/  ISETP.GE.AND P6, PT, R3.reuse, R212, PT ;  /* 0x000000d40300720c */ /* 0x040fe40003fc6270 */
[----:B------:R-:W-:Y:S01]  /*cde0*/  ISETP.GE.AND P1, PT, R3, R215, PT ;  /* 0x000000d70300720c */ /* 0x000fe20003f26270 */
[----:B------:R-:W-:Y:S01]  /*cdf0*/  VIADD R3, R44, 0xc8 ;  /* 0x000000c82c037836 */ /* 0x000fe20000000000 */
[----:B------:R-:W-:Y:S02]  /*ce00*/  FSEL R12, R30, -INF , !P0 ;  /* 0xff8000001e0c7808 */ /* 0x000fe40004000000 */
[----:B------:R-:W-:Y:S02]  /*ce10*/  FSEL R169, R13, -INF , !P2 ;  /* 0xff8000000da97808 */ /* 0x000fe40005000000 */
[----:B------:R-:W-:Y:S01]  /*ce20*/  FSEL R13, R29, -INF , !P4 ;  /* 0xff8000001d0d7808 */ /* 0x000fe20006000000 */
[----:B--2---:R-:W-:Y:S01]  /*ce30*/  HMMA.16816.F32 R24, R4, R36, R20 ;  /* 0x000000240418723c */ /* 0x004fe20000001814 */
[----:B------:R-:W-:-:S02]  /*ce40*/  P2R R14, PR, RZ, 0x2 ;  /* 0x00000002ff0e7803 */ /* 0x000fc40000000000 */
        /* <DEDUP_REMOVED lines=8> */
[----:B------:R-:W-:-:S02]  /*ced0*/  FSEL R12, R31, -INF , !P5 ;  /* 0xff8000001f0c7808 */ /* 0x000fc40006800000 */
[----:B------:R-:W-:Y:S02]  /*cee0*/  ISETP.NE.AND P6, PT, R14, RZ, PT ;  /* 0x000000ff0e00720c */ /* 0x000fe40003fc5270 */
[----:B------:R-:W-:-:S03]  /*cef0*/  FSEL R13, R32, -INF , !P1 ;  /* 0xff800000200d7808 */ /* 0x000fc60004800000 */
[----:B---3--:R-:W-:Y:S01]  /*cf00*/  HMMA.16816.F32 R16, R8, R40, RZ ;  /* 0x000000280810723c */ /* 0x008fe200000018ff */
[-C--:B------:R-:W-:Y:S02]  /*cf10*/  ISETP.GT.AND P4, PT, R0, R3.reuse, PT ;  /* 0x000000030000720c */ /* 0x080fe40003f84270 */
[----:B------:R-:W-:Y:S02]  /*cf20*/  FSEL R98, R12, -INF , !P6 ;  /* 0xff8000000c627808 */ /* 0x000fe40007000000 */
[----:B------:R-:W-:Y:S02]  /*cf30*/  ISETP.GT.AND P5, PT, R2, R3, PT ;  /* 0x000000030200720c */ /* 0x000fe40003fa4270 */
[C---:B------:R-:W-:Y:S02]  /*cf40*/  ISETP.GE.AND P6, PT, R3.reuse, R212, PT ;  /* 0x000000d40300720c */ /* 0x040fe40003fc6270 */
[----:B------:R-:W-:Y:S01]  /*cf50*/  ISETP.GE.AND P1, PT, R3, R215, PT ;  /* 0x000000d70300720c */ /* 0x000fe20003f26270 */
[----:B------:R-:W-:Y:S01]  /*cf60*/  VIADD R3, R44, 0xd0 ;  /* 0x000000d02c037836 */ /* 0x000fe20000000000 */
[----:B------:R-:W-:-:S02]  /*cf70*/  FSEL R12, R34, -INF , !P0 ;  /* 0xff800000220c7808 */ /* 0x000fc40004000000 */
[----:B------:R-:W-:Y:S02]  /*cf80*/  FSEL R162, R13, -INF , !P2 ;  /* 0xff8000000da27808 */ /* 0x000fe40005000000 */
[----:B------:R-:W-:Y:S02]  /*cf90*/  FSEL R13, R33, -INF , !P4 ;  /* 0xff800000210d7808 */ /* 0x000fe40006000000 */
        /* <DEDUP_REMOVED lines=9> */
[----:B------:R-:W-:Y:S02]  /*d030*/  ISETP.NE.AND P6, PT, R14, RZ, PT ;  /* 0x000000ff0e00720c */ /* 0x000fe40003fc5270 */
[----:B------:R-:W-:Y:S01]  /*d040*/  FSEL R13, R24, -INF , !P1 ;  /* 0xff800000180d7808 */ /* 0x000fe20004800000 */
[----:B------:R-:W-:Y:S01]  /*d050*/  HMMA.16816.F32 R20, R8, R42, RZ ;  /* 0x0000002a0814723c */ /* 0x000fe200000018ff */
[----:B------:R-:W-:-:S02]  /*d060*/  ISETP.GT.AND P4, PT, R0, R3, PT ;  /* 0x000000030000720c */ /* 0x000fc40003f84270 */
[----:B------:R-:W-:Y:S02]  /*d070*/  FSEL R167, R12, -INF , !P6 ;  /* 0xff8000000ca77808 */ /* 0x000fe40007000000 */
[----:B------:R-:W-:Y:S02]  /*d080*/  ISETP.GT.AND P5, PT, R2, R3, PT ;  /* 0x000000030200720c */ /* 0x000fe40003fa4270 */
[C---:B------:R-:W-:Y:S02]  /*d090*/  ISETP.GE.AND P6, PT, R3.reuse, R212, PT ;  /* 0x000000d40300720c */ /* 0x040fe40003fc6270 */
[----:B------:R-:W-:Y:S01]  /*d0a0*/  ISETP.GE.AND P1, PT, R3, R215, PT ;  /* 0x000000d70300720c */ /* 0x000fe20003f26270 */
[----:B------:R-:W-:Y:S01]  /*d0b0*/  VIADD R3, R44, 0xd8 ;  /* 0x000000d82c037836 */ /* 0x000fe20000000000 */
[----:B------:R-:W-:Y:S02]  /*d0c0*/  FSEL R12, R26, -INF , !P0 ;  /* 0xff8000001a0c7808 */ /* 0x000fe40004000000 */
[----:B------:R-:W-:Y:S01]  /*d0d0*/  FSEL R182, R13, -INF , !P2 ;  /* 0xff8000000db67808 */ /* 0x000fe20005000000 */
[----:B-1----:R-:W-:Y:S01]  /*d0e0*/  HMMA.16816.F32 R28, R4, R48, R16 ;  /* 0x00000030041c723c */ /* 0x002fe20000001810 */
[----:B------:R-:W-:-:S02]  /*d0f0*/  FSEL R13, R25, -INF , !P4 ;  /* 0xff800000190d7808 */ /* 0x000fc40006000000 */
[----:B------:R-:W-:Y:S02]  /*d100*/  P2R R14, PR, RZ, 0x2 ;  /* 0x00000002ff0e7803 */ /* 0x000fe40000000000 */
[----:B------:R-:W-:Y:S02]  /*d110*/  FSEL R179, R12, -INF , !P3 ;  /* 0xff8000000cb37808 */ /* 0x000fe40005800000 */
[-C--:B------:R-:W-:Y:S01]  /*d120*/  ISETP.GT.AND P1, PT, R0, R3.reuse, PT ;  /* 0x000000030000720c */ /* 0x080fe20003f24270 */
[----:B------:R-:W-:Y:S01]  /*d130*/  HMMA.16816.F32 R16, R8, R76, RZ ;  /* 0x0000004c0810723c */ /* 0x000fe200000018ff */
[----:B------:R-:W-:Y:S02]  /*d140*/  ISETP.GT.AND P0, PT, R2, R3, PT ;  /* 0x000000030200720c */ /* 0x000fe40003f04270 */
[C---:B------:R-:W-:Y:S02]  /*d150*/  ISETP.GE.AND P2, PT, R3.reuse, R212, PT ;  /* 0x000000d40300720c */ /* 0x040fe40003f46270 */
[----:B------:R-:W-:Y:S01]  /*d160*/  ISETP.GE.AND P3, PT, R3, R215, PT ;  /* 0x000000d70300720c */ /* 0x000fe20003f66270 */
[----:B------:R-:W-:Y:S01]  /*d170*/  VIADD R3, R44, 0xd9 ;  /* 0x000000d92c037836 */ /* 0x000fe20000000000 */
[----:B------:R-:W-:-:S02]  /*d180*/  FSEL R181, R13, -INF , !P6 ;  /* 0xff8000000db57808 */ /* 0x000fc40007000000 */
[----:B------:R-:W-:Y:S02]  /*d190*/  FSEL R12, R27, -INF , !P5 ;  /* 0xff8000001b0c7808 */ /* 0x000fe40006800000 */
[----:B------:R-:W-:Y:S02]  /*d1a0*/  ISETP.NE.AND P6, PT, R14, RZ, PT ;  /* 0x000000ff0e00720c */ /* 0x000fe40003fc5270 */
[----:B------:R-:W-:Y:S02]  /*d1b0*/  FSEL R13, R36, -INF , !P1 ;  /* 0xff800000240d7808 */ /* 0x000fe40004800000 */
[----:B------:R-:W-:Y:S02]  /*d1c0*/  FSEL R176, R12, -INF , !P6 ;  /* 0xff8000000cb07808 */ /* 0x000fe40007000000 */
[----:B------:R-:W-:Y:S01]  /*d1d0*/  ISETP.GE.AND P1, PT, R3, R215, PT ;  /* 0x000000d70300720c */ /* 0x000fe20003f26270 */
[----:B------:R-:W-:Y:S01]  /*d1e0*/  VIADD R12, R44, 0xe0 ;  /* 0x000000e02c0c7836 */ /* 0x000fe20000000000 */
[----:B------:R-:W-:-:S02]  /*d1f0*/  ISETP.GT.AND P4, PT, R0, R3, PT ;  /* 0x000000030000720c */ /* 0x000fc40003f84270 */
[----:B------:R-:W-:Y:S02]  /*d200*/  ISETP.GT.AND P5, PT, R2, R3, PT ;  /* 0x000000030200720c */ /* 0x000fe40003fa4270 */
[----:B------:R-:W-:Y:S02]  /*d210*/  ISETP.GE.AND P6, PT, R3, R212, PT ;  /* 0x000000d40300720c */ /* 0x000fe40003fc6270 */
[----:B------:R-:W-:Y:S02]  /*d220*/  FSEL R3, R38, -INF , !P0 ;  /* 0xff80000026037808 */ /* 0x000fe40004000000 */
[----:B------:R-:W-:Y:S02]  /*d230*/  P2R R10, PR, RZ, 0x2 ;  /* 0x00000002ff0a7803 */ /* 0x000fe40000000000 */
[----:B------:R-:W-:Y:S01]  /*d240*/  FSEL R175, R3, -INF , !P3 ;  /* 0xff80000003af7808 */ /* 0x000fe20005800000 */
[----:B------:R-:W-:Y:S01]  /*d250*/  VIADD R3, R44, 0xe1 ;  /* 0x000000e12c037836 */ /* 0x000fe20000000000 */
[----:B------:R-:W-:Y:S01]  /*d260*/  FSEL R9, R37, -INF , !P4 ;  /* 0xff80000025097808 */ /* 0x000fe20006000000 */
[----:B------:R-:W-:Y:S01]  /*d270*/  HMMA.16816.F32 R20, R4, R50, R20 ;  /* 0x000000320414723c */ /* 0x000fe20000001814 */
[----:B------:R-:W-:-:S02]  /*d280*/  ISETP.GT.AND P1, PT, R0, R12, PT ;  /* 0x0000000c0000720c */ /* 0x000fc40003f24270 */
[----:B------:R-:W-:Y:S02]  /*d290*/  FSEL R8, R39, -INF , !P5 ;  /* 0xff80000027087808 */ /* 0x000fe40006800000 */
[----:B------:R-:W-:Y:S02]  /*d2a0*/  ISETP.NE.AND P5, PT, R10, RZ, PT ;  /* 0x000000ff0a00720c */ /* 0x000fe40003fa5270 */
[----:B------:R-:W-:Y:S02]  /*d2b0*/  ISETP.GT.AND P0, PT, R2, R12, PT ;  /* 0x0000000c0200720c */ /* 0x000fe40003f04270 */
[----:B------:R-:W-:Y:S02]  /*d2c0*/  FSEL R177, R9, -INF , !P6 ;  /* 0xff80000009b17808 */ /* 0x000fe40007000000 */
[----:B------:R-:W-:Y:S02]  /*d2d0*/  FSEL R9, R28, -INF , !P1 ;  /* 0xff8000001c097808 */ /* 0x000fe40004800000 */
[----:B------:R-:W-:-:S02]  /*d2e0*/  FSEL R178, R8, -INF , !P5 ;  /* 0xff80000008b27808 */ /* 0x000fc40006800000 */
[----:B------:R-:W-:Y:S02]  /*d2f0*/  ISETP.GE.AND P1, PT, R3, R215, PT ;  /* 0x000000d70300720c */ /* 0x000fe40003f26270 */
[----:B------:R-:W-:Y:S02]  /*d300*/  FSEL R180, R13, -INF , !P2 ;  /* 0xff8000000db47808 */ /* 0x000fe40005000000 */
[-C--:B------:R-:W-:Y:S02]  /*d310*/  ISETP.GT.AND P4, PT, R0, R3.reuse, PT ;  /* 0x000000030000720c */ /* 0x080fe40003f84270 */
[----:B------:R-:W-:Y:S02]  /*d320*/  ISETP.GT.AND P6, PT, R2, R3, PT ;  /* 0x000000030200720c */ /* 0x000fe40003fc4270 */
[-C--:B------:R-:W-:Y:S02]  /*d330*/  ISETP.GE.AND P5, PT, R3, R212.reuse, PT ;  /* 0x000000d40300720c */ /* 0x080fe40003fa6270 */
[----:B------:R-:W-:-:S02]  /*d340*/  ISETP.GE.AND P2, PT, R12, R212, PT ;  /* 0x000000d40c00720c */ /* 0x000fc40003f46270 */
[----:B------:R-:W-:Y:S02]  /*d350*/  ISETP.GE.AND P3, PT, R12, R215, PT ;  /* 0x000000d70c00720c */ /* 0x000fe40003f66270 */
[----:B------:R-:W-:Y:S01]  /*d360*/  FSEL R3, R30, -INF , !P0 ;  /* 0xff8000001e037808 */ /* 0x000fe20004000000 */
[----:B------:R-:W-:Y:S01]  /*d370*/  HMMA.16816.F32 R12, R4, R84, R16 ;  /* 0x00000054040c723c */ /* 0x000fe20000001810 */
[----:B------:R-:W-:Y:S01]  /*d380*/  P2R R10, PR, RZ, 0x2 ;  /* 0x00000002ff0a7803 */ /* 0x000fe20000000000 */
[C---:B------:R-:W-:Y:S01]  /*d390*/  VIADD R11, R44.reuse, 0xe8 ;  /* 0x000000e82c0b7836 */ /* 0x040fe20000000000 */
[----:B------:R-:W-:Y:S02]  /*d3a0*/  FSEL R185, R3, -INF , !P3 ;  /* 0xff80000003b97808 */ /* 0x000fe40005800000 */
[----:B------:R-:W-:Y:S01]  /*d3b0*/  FSEL R188, R9, -INF , !P2 ;  /* 0xff80000009bc7808 */ /* 0x000fe20005000000 */
[----:B------:R-:W-:Y:S01]  /*d3c0*/  VIADD R9, R44, 0xe9 ;  /* 0x000000e92c097836 */ /* 0x000fe20000000000 */
[----:B------:R-:W-:-:S02]  /*d3d0*/  FSEL R3, R31, -INF , !P6 ;  /* 0xff8000001f037808 */ /* 0x000fc40007000000 */
[----:B------:R-:W-:Y:S02]  /*d3e0*/  ISETP.NE.AND P6, PT, R10, RZ, PT ;  /* 0x000000ff0a00720c */ /* 0x000fe40003fc5270 */
[-C--:B------:R-:W-:Y:S02]  /*d3f0*/  ISETP.GT.AND P0, PT, R2, R11.reuse, PT ;  /* 0x0000000b0200720c */ /* 0x080fe40003f04270 */
[----:B------:R-:W-:Y:S02]  /*d400*/  ISETP.GT.AND P1, PT, R0, R11, PT ;  /* 0x0000000b0000720c */ /* 0x000fe40003f24270 */
[----:B------:R-:W-:Y:S01]  /*d410*/  FSEL R85, R3, -INF , !P6 ;  /* 0xff80000003557808 */ /* 0x000fe20007000000 */
[----:B------:R-:W-:Y:S01]  /*d420*/  VIADD R3, R44, 0xf0 ;  /* 0x000000f02c037836 */ /* 0x000fe20000000000 */
[----:B------:R-:W-:Y:S02]  /*d430*/  ISETP.GE.AND P6, PT, R9, R212, PT ;  /* 0x000000d40900720c */ /* 0x000fe40003fc6270 */
[----:B------:R-:W-:-:S02]  /*d440*/  FSEL R8, R29, -INF , !P4 ;  /* 0xff8000001d087808 */ /* 0x000fc40006000000 */
[C---:B------:R-:W-:Y:S02]  /*d450*/  ISETP.GE.AND P4, PT, R11.reuse, R215, PT ;  /* 0x000000d70b00720c */ /* 0x040fe40003f86270 */
[----:B------:R-:W-:Y:S02]  /*d460*/  FSEL R4, R22, -INF , !P0 ;  /* 0xff80000016047808 */ /* 0x000fe40004000000 */
[----:B------:R-:W-:Y:S02]  /*d470*/  ISETP.GE.AND P2, PT, R11, R212, PT ;  /* 0x000000d40b00720c */ /* 0x000fe40003f46270 */
[----:B------:R-:W-:Y:S02]  /*d480*/  ISETP.GT.AND P3, PT, R2, R9, PT ;  /* 0x000000090200720c */ /* 0x000fe40003f64270 */
[----:B------:R-:W-:Y:S01]  /*d490*/  FSEL R5, R20, -INF , !P1 ;  /* 0xff80000014057808 */ /* 0x000fe20004800000 */
[----:B------:R-:W-:Y:S01]  /*d4a0*/  VIADD R11, R44, 0xf1 ;  /* 0x000000f12c0b7836 */ /* 0x000fe20000000000 */
[----:B------:R-:W-:-:S02]  /*d4b0*/  ISETP.GE.AND P1, PT, R9, R215, PT ;  /* 0x000000d70900720c */ /* 0x000fc40003f26270 */
[----:B------:R-:W-:Y:S02]  /*d4c0*/  P2R R7, PR, RZ, 0x40 ;  /* 0x00000040ff077803 */ /* 0x000fe40000000000 */
[----:B------:R-:W-:Y:S02]  /*d4d0*/  ISETP.GT.AND P0, PT, R0, R3, PT ;  /* 0x000000030000720c */ /* 0x000fe40003f04270 */
[----:B------:R-:W-:Y:S02]  /*d4e0*/  FSEL R84, R4, -INF , !P4 ;  /* 0xff80000004547808 */ /* 0x000fe40006000000 */
[----:B------:R-:W-:Y:S02]  /*d4f0*/  FSEL R187, R8, -INF , !P5 ;  /* 0xff80000008bb7808 */ /* 0x000fe40006800000 */
[----:B------:R-:W-:Y:S02]  /*d500*/  FSEL R186, R5, -INF , !P2 ;  /* 0xff80000005ba7808 */ /* 0x000fe40005000000 */
[----:B------:R-:W-:-:S02]  /*d510*/  FSEL R4, R23, -INF , !P3 ;  /* 0xff80000017047808 */ /* 0x000fc40005800000 */
[----:B------:R-:W-:Y:S02]  /*d520*/  ISETP.GT.AND P5, PT, R0, R9, PT ;  /* 0x000000090000720c */ /* 0x000fe40003fa4270 */
[----:B------:R-:W-:Y:S02]  /*d530*/  P2R R6, PR, RZ, 0x2 ;  /* 0x00000002ff067803 */ /* 0x000fe40000000000 */
[C---:B------:R-:W-:Y:S02]  /*d540*/  ISETP.GE.AND P6, PT, R3.reuse, R212, PT ;  /* 0x000000d40300720c */ /* 0x040fe40003fc6270 */
[----:B------:R-:W-:Y:S02]  /*d550*/  ISETP.GE.AND P2, PT, R3, R215, PT ;  /* 0x000000d70300720c */ /* 0x000fe40003f46270 */
[----:B------:R-:W-:Y:S02]  /*d560*/  ISETP.NE.AND P3, PT, R7, RZ, PT ;  /* 0x000000ff0700720c */ /* 0x000fe40003f65270 */
[----:B------:R-:W-:Y:S01]  /*d570*/  ISETP.GT.AND P1, PT, R2, R3, PT ;  /* 0x000000030200720c */ /* 0x000fe20003f24270 */
[----:B------:R-:W-:Y:S01]  /*d580*/  VIADD R3, R44, 0xf8 ;  /* 0x000000f82c037836 */ /* 0x000fe20000000000 */
[----:B------:R-:W-:-:S02]  /*d590*/  FSEL R7, R12, -INF , !P0 ;  /* 0xff8000000c077808 */ /* 0x000fc40004000000 */
[-C--:B------:R-:W-:Y:S02]  /*d5a0*/  ISETP.GT.AND P0, PT, R2, R11.reuse, PT ;  /* 0x0000000b0200720c */ /* 0x080fe40003f04270 */
[----:B------:R-:W-:Y:S02]  /*d5b0*/  FSEL R8, R21, -INF , !P5 ;  /* 0xff80000015087808 */ /* 0x000fe40006800000 */
[----:B------:R-:W-:Y:S02]  /*d5c0*/  P2R R9, PR, RZ, 0x40 ;  /* 0x00000040ff097803 */ /* 0x000fe40000000000 */
[----:B------:R-:W-:Y:S02]  /*d5d0*/  P2R R5, PR, RZ, 0x4 ;  /* 0x00000004ff057803 */ /* 0x000fe40000000000 */
[----:B------:R-:W-:Y:S02]  /*d5e0*/  ISETP.NE.AND P4, PT, R6, RZ, PT ;  /* 0x000000ff0600720c */ /* 0x000fe40003f85270 */
[----:B------:R-:W-:-:S02]  /*d5f0*/  ISETP.GT.AND P2, PT, R0, R11, PT ;  /* 0x0000000b0000720c */ /* 0x000fc40003f44270 */
[C---:B------:R-:W-:Y:S02]  /*d600*/  ISETP.GE.AND P6, PT, R11.reuse, R212, PT ;  /* 0x000000d40b00720c */ /* 0x040fe40003fc6270 */
[----:B------:R-:W-:Y:S02]  /*d610*/  ISETP.GE.AND P5, PT, R11, R215, PT ;  /* 0x000000d70b00720c */ /* 0x000fe40003fa6270 */
[----:B------:R-:W-:Y:S02]  /*d620*/  FSEL R11, R15, -INF , !P0 ;  /* 0xff8000000f0b7808 */ /* 0x000fe40004000000 */
[----:B------:R-:W-:Y:S02]  /*d630*/  ISETP.GT.AND P0, PT, R2, R3, PT ;  /* 0x000000030200720c */ /* 0x000fe40003f04270 */
[----:B------:R-:W-:Y:S02]  /*d640*/  FSEL R6, R14, -INF , !P1 ;  /* 0xff8000000e067808 */ /* 0x000fe40004800000 */
[----:B------:R-:W-:-:S02]  /*d650*/  FSEL R183, R8, -INF , !P3 ;  /* 0xff80000008b77808 */ /* 0x000fc40005800000 */
[----:B------:R-:W-:Y:S02]  /*d660*/  FSEL R184, R4, -INF , !P4 ;  /* 0xff80000004b87808 */ /* 0x000fe40006000000 */
[----:B------:R-:W-:Y:S02]  /*d670*/  ISETP.GT.AND P1, PT, R0, R3, PT ;  /* 0x000000030000720c */ /* 0x000fe40003f24270 */
[C---:B------:R-:W-:Y:S02]  /*d680*/  ISETP.GE.AND P4, PT, R3.reuse, R212, PT ;  /* 0x000000d40300720c */ /* 0x040fe40003f86270 */
[----:B------:R-:W-:Y:S02]  /*d690*/  ISETP.GE.AND P3, PT, R3, R215, PT ;  /* 0x000000d70300720c */ /* 0x000fe40003f66270 */
[----:B------:R-:W-:Y:S02]  /*d6a0*/  FSEL R3, R82, -INF , !P0 ;  /* 0xff80000052037808 */ /* 0x000fe40004000000 */
[----:B------:R-:W-:-:S04]  /*d6b0*/  ISETP.GT.AND P0, PT, R0, R44, PT ;  /* 0x0000002c0000720c */ /* 0x000fc80003f04270 */
[----:B------:R-:W-:Y:S02]  /*d6c0*/  FSEL R4, R64, -INF , !P0 ;  /* 0xff80000040047808 */ /* 0x000fe40004000000 */
[----:B-----5:R-:W-:Y:S02]  /*d6d0*/  ISETP.GT.AND P0, PT, R69, R239, PT ;  /* 0x000000ef4500720c */ /* 0x020fe40003f04270 */
[----:B------:R-:W-:Y:S02]  /*d6e0*/  FSEL R10, R13, -INF , !P2 ;  /* 0xff8000000d0a7808 */ /* 0x000fe40005000000 */
[----:B------:R-:W-:Y:S02]  /*d6f0*/  ISETP.NE.AND P2, PT, R5, RZ, PT ;  /* 0x000000ff0500720c */ /* 0x000fe40003f45270 */
[----:B------:R-:W-:Y:S02]  /*d700*/  FSEL R5, R80, -INF , !P1 ;  /* 0xff80000050057808 */ /* 0x000fe40004800000 */
[----:B------:R-:W-:-:S02]  /*d710*/  ISETP.NE.AND P1, PT, R9, RZ, PT ;  /* 0x000000ff0900720c */ /* 0x000fc40003f25270 */
[----:B------:R-:W-:Y:S02]  /*d720*/  FSEL R192, R6, -INF , !P2 ;  /* 0xff80000006c07808 */ /* 0x000fe40005000000 */
[----:B------:R-:W-:Y:S01]  /*d730*/  FSEL R194, R7, -INF , !P1 ;  /* 0xff80000007c27808 */ /* 0x000fe20004800000 */
[----:B------:R-:W-:Y:S01]  /*d740*/  BSSY.RECONVERGENT B1, `(.L_x_4352) ;  /* 0x0000077000017945 */ /* 0x000fe20003800200 */
[C---:B------:R-:W-:Y:S02]  /*d750*/  ISETP.GE.AND P2, PT, R44.reuse, R212, PT ;  /* 0x000000d42c00720c */ /* 0x040fe40003f46270 */
[----:B------:R-:W-:Y:S01]  /*d760*/  ISETP.GE.AND P1, PT, R44, R215, PT ;  /* 0x000000d72c00720c */ /* 0x000fe20003f26270 */
[----:B------:R-:W-:Y:S01]  /*d770*/  IMAD.MOV.U32 R232, RZ, RZ, R69 ;  /* 0x000000ffffe87224 */ /* 0x000fe200078e0045 */
[----:B------:R-:W-:Y:S02]  /*d780*/  FSEL R195, R10, -INF , !P6 ;  /* 0xff8000000ac37808 */ /* 0x000fe40007000000 */
[----:B------:R-:W-:-:S02]  /*d790*/  VIMNMX R214, PT, PT, RZ, R0, !PT ;  /* 0x00000000ffd67248 */ /* 0x000fc40007fe0100 */
[----:B------:R-:W-:Y:S02]  /*d7a0*/  VIMNMX R213, PT, PT, RZ, R2, !PT ;  /* 0x00000002ffd57248 */ /* 0x000fe40007fe0100 */
[----:B------:R-:W-:Y:S02]  /*d7b0*/  FSEL R189, R11, -INF , !P5 ;  /* 0xff8000000bbd7808 */ /* 0x000fe40006800000 */
[----:B------:R-:W-:Y:S02]  /*d7c0*/  FSEL R193, R5, -INF , !P4 ;  /* 0xff80000005c17808 */ /* 0x000fe40006000000 */
[----:B------:R-:W-:Y:S02]  /*d7d0*/  FSEL R190, R3, -INF , !P3 ;  /* 0xff80000003be7808 */ /* 0x000fe40005800000 */
[----:B------:R-:W-:Y:S02]  /*d7e0*/  FSEL R14, R4, -INF , !P2 ;  /* 0xff800000040e7808 */ /* 0x000fe40005000000 */
[----:B------:R-:W-:Y:S01]  /*d7f0*/  FSEL R13, R196, -INF , !P1 ;  /* 0xff800000c40d7808 */ /* 0x000fe20004800000 */
[----:B------:R-:W-:Y:S06]  /*d800*/  @!P0 BRA `(.L_x_4353) ;  /* 0x0000000400a88947 */ /* 0x000fec0003800000 */
        /* <DEDUP_REMOVED lines=14> */
.L_x_4355:
        /* <DEDUP_REMOVED lines=61> */
.L_x_4356:
[----:B------:R-:W-:Y:S05]  /*dcc0*/  BSYNC.RECONVERGENT B0 ;  /* 0x0000000000007941 */ /* 0x000fea0003800200 */
.L_x_4354:
        /* <DEDUP_REMOVED lines=30> */
.L_x_4353:
[----:B------:R-:W-:Y:S05]  /*deb0*/  BSYNC.RECONVERGENT B1 ;  /* 0x0000000000017941 */ /* 0x000fea0003800200 */
.L_x_4352:
[----:B------:R-:W2:Y:S01]  /*dec0*/  LD.E R0, desc[UR4][R134.64+0xdc] ;  /* 0x0000dc0486007980 */ /* 0x000ea2000c101900 */
        /* <DEDUP_REMOVED lines=65> */
[----:B----4-:R-:W1:Y:S04]  /*e2e0*/  SHFL.BFLY PT, R2, R20, 0x2, 0x1f ;  /* 0x0c401f0014027f89 */ /* 0x010e6800000e0000 */
        /* <DEDUP_REMOVED lines=33> */
[----:B----4-:R-:W-:Y:S01]  /*e500*/  FFMA.FTZ R6, R173, R0, -R5 ;  /* 0x00000000ad067223 */ /* 0x010fe20000010805 */
        /* <DEDUP_REMOVED lines=26> */
[----:B-----5:R-:W-:-:S06]  /*e6b0*/  FFMA.FTZ R6, R141, R0, -R5 ;  /* 0x000000008d067223 */ /* 0x020fcc0000010805 */
[----:B------:R-:W-:Y:S01]  /*e6c0*/  HMMA.16816.F32 R24, R8, R18, RZ ;  /* 0x000000120818723c */ /* 0x000fe200000018ff */
[----:B-1----:R-:W-:-:S04]  /*e6d0*/  FFMA.FTZ R2, R161, R0, -R5 ;  /* 0x00000000a1027223 */ /* 0x002fc80000010805 */
[----:B------:R1:W5:Y:S01]  /*e6e0*/  MUFU.EX2 R199, R2 ;  /* 0x0000000200c77308 */ /* 0x0003620000000800 */
[----:B----4-:R-:W-:Y:S02]  /*e6f0*/  FFMA.FTZ R4, R131, R0, -R5 ;  /* 0x0000000083047223 */ /* 0x010fe40000010805 */
[C---:B---3--:R-:W-:Y:S02]  /*e700*/  HMMA.16816.F32 R16, R8.reuse, R12, RZ ;  /* 0x0000000c0810723c */ /* 0x048fe400000018ff */
[----:B------:R3:W4:Y:S06]  /*e710*/  MUFU.EX2 R226, R4 ;  /* 0x0000000400e27308 */ /* 0x00072c0000000800 */
[----:B------:R-:W-:Y:S01]  /*e720*/  HMMA.16816.F32 R12, R8, R14, RZ ;  /* 0x0000000e080c723c */ /* 0x000fe200000018ff */
[----:B--2---:R-:W-:Y:S01]  /*e730*/  F2FP.F16.F32.PACK_AB R9, R202, R196 ;  /* 0x000000c4ca09723e */ /* 0x004fe200000000ff */
[----:B-1----:R-:W-:Y:S01]  /*e740*/  FFMA.FTZ R2, R127, R0, -R3 ;  /* 0x000000007f027223 */ /* 0x002fe20000010803 */
[----:B-----5:R-:W-:-:S03]  /*e750*/  F2FP.F16.F32.PACK_AB R8, R199, R200 ;  /* 0x000000c8c708723e */ /* 0x020fc600000000ff */
        /* <DEDUP_REMOVED lines=14> */
[-C--:B---3--:R-:W-:Y:S01]  /*e840*/  FFMA.FTZ R4, R174, R0.reuse, -R5 ;  /* 0x00000000ae047223 */ /* 0x088fe20000010805 */
        /* <DEDUP_REMOVED lines=8> */
[----:B---3--:R-:W-:-:S03]  /*e8d0*/  FFMA.FTZ R4, R163, R0, -R5 ;  /* 0x00000000a3047223 */ /* 0x008fc60000010805 */
[----:B------:R2:W-:Y:S04]  /*e8e0*/  MUFU.EX2 R163, R6 ;  /* 0x0000000600a37308 */ /* 0x0005e80000000800 */
[----:B------:R3:W-:Y:S01]  /*e8f0*/  MUFU.EX2 R216, R4 ;  /* 0x0000000400d87308 */ /* 0x0007e20000000800 */
[----:B-1----:R-:W-:-:S04]  /*e900*/  FFMA.FTZ R2, R168, R0, -R5 ;  /* 0x00000000a8027223 */ /* 0x002fc80000010805 */
[----:B------:R1:W5:Y:S01]  /*e910*/  MUFU.EX2 R207, R2 ;  /* 0x0000000200cf7308 */ /* 0x0003620000000800 */
[-C--:B--2---:R-:W-:Y:S01]  /*e920*/  FFMA.FTZ R6, R97, R0.reuse, -R5 ;  /* 0x0000000061067223 */ /* 0x084fe20000010805 */
[----:B---3--:R-:W-:-:S04]  /*e930*/  FFMA.FTZ R4, R95, R0, -R3 ;  /* 0x000000005f047223 */ /* 0x008fc80000010803 */
[----:B------:R2:W-:Y:S01]  /*e940*/  MUFU.EX2 R220, R4 ;  /* 0x0000000400dc7308 */ /* 0x0005e20000000800 */
[----:B-1----:R-:W-:Y:S01]  /*e950*/  FFMA.FTZ R2, R152, R0, -R5 ;  /* 0x0000000098027223 */ /* 0x002fe20000010805 */
[----:B-----5:R-:W-:-:S03]  /*e960*/  F2FP.F16.F32.PACK_AB R8, R207, R206 ;  /* 0x000000cecf08723e */ /* 0x020fc600000000ff */
        /* <DEDUP_REMOVED lines=8> */
[----:B------:R-:W2:Y:S01]  /*e9f0*/  LDSM.16.MT88.4 R36, [R69+0x6000] ;  /* 0x006000004524783b */ /* 0x000ea20000004200 */
[----:B------:R3:W-:Y:S06]  /*ea00*/  MUFU.EX2 R209, R4 ;  /* 0x0000000400d17308 */ /* 0x0007ec0000000800 */
[C---:B------:R-:W-:Y:S01]  /*ea10*/  HMMA.16816.F32 R24, R8.reuse, R46, R24 ;  /* 0x0000002e0818723c */ /* 0x040fe20000001818 */
[-C--:B-1----:R-:W-:Y:S01]  /*ea20*/  FFMA.FTZ R2, R132, R0.reuse, -R5 ;  /* 0x0000000084027223 */ /* 0x082fe20000010805 */
[----:B------:R-:W1:Y:S03]  /*ea30*/  LDSM.16.MT88.4 R44, [R69+0x6400] ;  /* 0x00640000452c783b */ /* 0x000e660000004200 */
[----:B------:R5:W5:Y:S03]  /*ea40*/  MUFU.EX2 R201, R2 ;  /* 0x0000000200c97308 */ /* 0x000b660000000800 */
[----:B----4-:R-:W-:Y:S01]  /*ea50*/  HMMA.16816.F32 R28, R8, R32, R28 ;  /* 0x00000020081c723c */ /* 0x010fe2000000181c */
[----:B---3--:R-:W-:-:S04]  /*ea60*/  FFMA.FTZ R4, R122, R0, -R3 ;  /* 0x000000007a047223 */ /* 0x008fc80000010803 */
[----:B------:R3:W-:Y:S03]  /*ea70*/  MUFU.EX2 R168, R4 ;  /* 0x0000000400a87308 */ /* 0x0007e60000000800 */
[----:B------:R-:W-:Y:S01]  /*ea80*/  HMMA.16816.F32 R12, R8, R34, R12 ;  /* 0x00000022080c723c */ /* 0x000fe2000000180c */
[----:B------:R-:W-:Y:S01]  /*ea90*/  F2FP.F16.F32.PACK_AB R9, R220, R224 ;  /* 0x000000e0dc09723e */ /* 0x000fe200000000ff */
[-C--:B-----5:R-:W-:Y:S01]  /*eaa0*/  FFMA.FTZ R2, R103, R0.reuse, -R3 ;  /* 0x0000000067027223 */ /* 0x0a0fe20000010803 */
[----:B------:R-:W-:Y:S02]  /*eab0*/  F2FP.F16.F32.PACK_AB R8, R201, R203 ;  /* 0x000000cbc908723e */ /* 0x000fe400000000ff */
[----:B------:R-:W-:Y:S01]  /*eac0*/  F2FP.F16.F32.PACK_AB R10, R209, R205 ;  /* 0x000000cdd10a723e */ /* 0x000fe200000000ff */
[----:B------:R4:W5:Y:S01]  /*ead0*/  MUFU.EX2 R174, R2 ;  /* 0x0000000200ae7308 */ /* 0x0009620000000800 */
[----:B---3--:R-:W-:-:S04]  /*eae0*/  FFMA.FTZ R4, R172, R0, -R5 ;  /* 0x00000000ac047223 */ /* 0x008fc80000010805 */
[----:B------:R3:W-:Y:S01]  /*eaf0*/  MUFU.EX2 R161, R4 ;  /* 0x0000000400a17308 */ /* 0x0007e20000000800 */
[----:B----4-:R-:W-:Y:S01]  /*eb00*/  FFMA.FTZ R2, R154, R0, -R3 ;  /* 0x000000009a027223 */ /* 0x010fe20000010803 */
[----:B-----5:R-:W-:-:S03]  /*eb10*/  F2FP.F16.F32.PACK_AB R11, R174, R219 ;  /* 0x000000dbae0b723e */ /* 0x020fc600000000ff */
[----:B------:R4:W5:Y:S01]  /*eb20*/  MUFU.EX2 R173, R2 ;  /* 0x0000000200ad7308 */ /* 0x0009620000000800 */
[----:B---3--:R-:W-:-:S03]  /*eb30*/  FFMA.FTZ R4, R125, R0, -R5 ;  /* 0x000000007d047223 */ /* 0x008fc60000010805 */
[C---:B------:R-:W-:Y:S01]  /*eb40*/  HMMA.16816.F32 R32, R8.reuse, R48, R16 ;  /* 0x000000300820723c */ /* 0x040fe20000001810 */
[----:B------:R3:W2:Y:S07]  /*eb50*/  MUFU.EX2 R166, R4 ;  /* 0x0000000400a67308 */ /* 0x0006ae0000000800 */
[C---:B------:R-:W-:Y:S01]  /*eb60*/  HMMA.16816.F32 R24, R8.reuse, R50, R24 ;  /* 0x000000320818723c */ /* 0x040fe20000001818 */
[-CC-:B----4-:R-:W-:Y:S01]  /*eb70*/  FFMA.FTZ R2, R117, R0.reuse, -R3.reuse ;  /* 0x0000000075027223 */ /* 0x190fe20000010803 */
[----:B------:R-:W-:Y:S03]  /*eb80*/  LDSM.16.MT88.4 R48, [R69+0x6800] ;  /* 0x006800004530783b */ /* 0x000fe60000004200 */
[----:B------:R4:W-:Y:S03]  /*eb90*/  MUFU.EX2 R172, R2 ;  /* 0x0000000200ac7308 */ /* 0x0009e60000000800 */
[----:B------:R-:W-:Y:S01]  /*eba0*/  HMMA.16816.F32 R16, R8, R52, R28 ;  /* 0x000000340810723c */ /* 0x000fe2000000181c */
[----:B---3--:R-:W-:-:S04]  /*ebb0*/  FFMA.FTZ R4, R105, R0, -R3 ;  /* 0x0000000069047223 */ /* 0x008fc80000010803 */
[----:B------:R3:W-:Y:S03]  /*ebc0*/  MUFU.EX2 R156, R4 ;  /* 0x00000004009c7308 */ /* 0x0007e60000000800 */
[----:B------:R-:W-:Y:S01]  /*ebd0*/  HMMA.16816.F32 R12, R8, R54, R12 ;  /* 0x00000036080c723c */ /* 0x000fe2000000180c */
[----:B-----5:R-:W-:Y:S01]  /*ebe0*/  F2FP.F16.F32.PACK_AB R9, R168, R173 ;  /* 0x000000ada809723e */ /* 0x020fe200000000ff */
[----:B------:R-:W-:Y:S01]  /*ebf0*/  LDSM.16.MT88.4 R52, [R56+0x6800] ;  /* 0x006800003834783b */ /* 0x000fe20000004200 */
[----:B----4-:R-:W-:Y:S01]  /*ec00*/  FFMA.FTZ R2, R158, R0, -R5 ;  /* 0x000000009e027223 */ /* 0x010fe20000010805 */
[----:B--2---:R-:W-:-:S03]  /*ec10*/  F2FP.F16.F32.PACK_AB R10, R166, R163 ;  /* 0x000000a3a60a723e */ /* 0x004fc600000000ff */
[----:B------:R2:W4:Y:S01]  /*ec20*/  MUFU.EX2 R160, R2 ;  /* 0x0000000200a07308 */ /* 0x0005220000000800 */
[----:B---3--:R-:W-:-:S04]  /*ec30*/  FFMA.FTZ R4, R66, R0, -R3 ;  /* 0x0000000042047223 */ /* 0x008fc80000010803 */
[----:B------:R3:W-:Y:S01]  /*ec40*/  MUFU.EX2 R152, R4 ;  /* 0x0000000400987308 */ /* 0x0007e20000000800 */
[----:B--2---:R-:W-:Y:S01]  /*ec50*/  FFMA.FTZ R2, R120, R0, -R3 ;  /* 0x0000000078027223 */ /* 0x004fe20000010803 */
[----:B----4-:R-:W-:-:S03]  /*ec60*/  F2FP.F16.F32.PACK_AB R8, R160, R161 ;  /* 0x000000a1a008723e */ /* 0x010fc600000000ff */
[----:B------:R-:W2:Y:S01]  /*ec70*/  MUFU.EX2 R158, R2 ;  /* 0x00000002009e7308 */ /* 0x000ea20000000800 */
[----:B---3--:R-:W-:-:S04]  /*ec80*/  FFMA.FTZ R4, R171, R0, -R5 ;  /* 0x00000000ab047223 */ /* 0x008fc80000010805 */
[----:B------:R3:W-:Y:S01]  /*ec90*/  MUFU.EX2 R147, R4 ;  /* 0x0000000400937308 */ /* 0x0007e20000000800 */
[----:B--2---:R-:W-:Y:S01]  /*eca0*/  F2FP.F16.F32.PACK_AB R11, R158, R172 ;  /* 0x000000ac9e0b723e */ /* 0x004fe200000000ff */
[-C--:B------:R-:W-:Y:S02]  /*ecb0*/  FFMA.FTZ R2, R126, R0.reuse, -R3 ;  /* 0x000000007e027223 */ /* 0x080fe40000010803 */
[----:B------:R2:W-:Y:S04]  /*ecc0*/  MUFU.EX2 R126, R6 ;  /* 0x00000006007e7308 */ /* 0x0005e80000000800 */
[----:B------:R4:W5:Y:S01]  /*ecd0*/  MUFU.EX2 R150, R2 ;  /* 0x0000000200967308 */ /* 0x0009620000000800 */
[----:B------:R-:W-:Y:S01]  /*ece0*/  HMMA.16816.F32 R32, R8, R36, R32 ;  /* 0x000000240820723c */ /* 0x000fe20000001820 */
[----:B---3--:R-:W-:-:S04]  /*ecf0*/  FFMA.FTZ R4, R151, R0, -R5 ;  /* 0x0000000097047223 */ /* 0x008fc80000010805 */
[----:B------:R3:W-:Y:S03]  /*ed00*/  MUFU.EX2 R141, R4 ;  /* 0x00000004008d7308 */ /* 0x0007e60000000800 */
[----:B------:R-:W-:Y:S01]  /*ed10*/  HMMA.16816.F32 R24, R8, R38, R24 ;  /* 0x000000260818723c */ /* 0x000fe20000001818 */
[----:B------:R-:W1:Y:S01]  /*ed20*/  LDSM.16.MT88.4 R36, [R56+0x6400] ;  /* 0x006400003824783b */ /* 0x000e620000004200 */
[-C--:B--2---:R-:W-:Y:S01]  /*ed30*/  FFMA.FTZ R6, R124, R0.reuse, -R5 ;  /* 0x000000007c067223 */ /* 0x084fe20000010805 */
[----:B----4-:R-:W-:-:S05]  /*ed40*/  FFMA.FTZ R2, R91, R0, -R3 ;  /* 0x000000005b027223 */ /* 0x010fca0000010803 */
[----:B------:R-:W-:Y:S01]  /*ed50*/  HMMA.16816.F32 R28, R8, R40, R16 ;  /* 0x00000028081c723c */ /* 0x000fe20000001810 */
[----:B------:R2:W4:Y:S01]  /*ed60*/  MUFU.EX2 R159, R2 ;  /* 0x00000002009f7308 */ /* 0x0005220000000800 */
[----:B---3--:R-:W-:-:S04]  /*ed70*/  FFMA.FTZ R4, R78, R0, -R3 ;  /* 0x000000004e047223 */ /* 0x008fc80000010803 */
[----:B------:R3:W-:Y:S02]  /*ed80*/  MUFU.EX2 R148, R4 ;  /* 0x0000000400947308 */ /* 0x0007e40000000800 */
[----:B------:R-:W-:Y:S01]  /*ed90*/  HMMA.16816.F32 R12, R8, R42, R12 ;  /* 0x0000002a080c723c */ /* 0x000fe2000000180c */
[----:B-----5:R-:W-:Y:S01]  /*eda0*/  F2FP.F16.F32.PACK_AB R9, R156, R150 ;  /* 0x000000969c09723e */ /* 0x020fe200000000ff */
[----:B------:R-:W-:Y:S01]  /*edb0*/  LDSM.16.MT88.4 R40, [R56+0x6c00] ;  /* 0x006c00003828783b */ /* 0x000fe20000004200 */
[----:B--2---:R-:W-:Y:S01]  /*edc0*/  FFMA.FTZ R2, R72, R0, -R3 ;  /* 0x0000000048027223 */ /* 0x004fe20000010803 */
[----:B----4-:R-:W-:-:S03]  /*edd0*/  F2FP.F16.F32.PACK_AB R11, R152, R159 ;  /* 0x0000009f980b723e */ /* 0x010fc600000000ff */
[----:B------:R2:W-:Y:S01]  /*ede0*/  MUFU.EX2 R154, R2 ;  /* 0x00000002009a7308 */ /* 0x0005e20000000800 */
[----:B---3--:R-:W-:-:S04]  /*edf0*/  FFMA.FTZ R4, R146, R0, -R5 ;  /* 0x0000000092047223 */ /* 0x008fc80000010805 */
[----:B------:R3:W-:Y:S01]  /*ee00*/  MUFU.EX2 R131, R4 ;  /* 0x0000000400837308 */ /* 0x0007e20000000800 */
[----:B--2---:R-:W-:-:S04]  /*ee10*/  FFMA.FTZ R2, R157, R0, -R5 ;  /* 0x000000009d027223 */ /* 0x004fc80000010805 */
[----:B------:R2:W4:Y:S01]  /*ee20*/  MUFU.EX2 R132, R2 ;  /* 0x0000000200847308 */ /* 0x0005220000000800 */
[----:B---3--:R-:W-:-:S04]  /*ee30*/  FFMA.FTZ R4, R93, R0, -R5 ;  /* 0x000000005d047223 */ /* 0x008fc80000010805 */
[----:B------:R3:W-:Y:S01]  /*ee40*/  MUFU.EX2 R130, R4 ;  /* 0x0000000400827308 */ /* 0x0007e20000000800 */
[----:B--2---:R-:W-:Y:S01]  /*ee50*/  FFMA.FTZ R2, R137, R0, -R5 ;  /* 0x0000000089027223 */ /* 0x004fe20000010805 */
[----:B----4-:R-:W-:-:S03]  /*ee60*/  F2FP.F16.F32.PACK_AB R8, R132, R147 ;  /* 0x000000938408723e */ /* 0x010fc600000000ff */
[----:B------:R2:W4:Y:S01]  /*ee70*/  MUFU.EX2 R142, R2 ;  /* 0x00000002008e7308 */ /* 0x0005220000000800 */
[----:B---3--:R-:W-:-:S04]  /*ee80*/  FFMA.FTZ R4, R104, R0, -R3 ;  /* 0x0000000068047223 */ /* 0x008fc80000010803 */
[----:B------:R3:W-:Y:S01]  /*ee90*/  MUFU.EX2 R123, R4 ;  /* 0x00000004007b7308 */ /* 0x0007e20000000800 */
[----:B--2---:R-:W-:Y:S01]  /*eea0*/  FFMA.FTZ R2, R63, R0, -R3 ;  /* 0x000000003f027223 */ /* 0x004fe20000010803 */
[----:B----4-:R-:W-:-:S03]  /*eeb0*/  F2FP.F16.F32.PACK_AB R10, R142, R141 ;  /* 0x0000008d8e0a723e */ /* 0x010fc600000000ff */
[----:B------:R2:W-:Y:S01]  /*eec0*/  MUFU.EX2 R146, R2 ;  /* 0x0000000200927308 */ /* 0x0005e20000000800 */
[----:B---3--:R-:W-:-:S03]  /*eed0*/  FFMA.FTZ R4, R165, R0, -R5 ;  /* 0x00000000a5047223 */ /* 0x008fc60000010805 */
[C---:B-1----:R-:W-:Y:S01]  /*eee0*/  HMMA.16816.F32 R16, R8.reuse, R44, R32 ;  /* 0x0000002c0810723c */ /* 0x042fe20000001820 */
[----:B------:R1:W-:Y:S07]  /*eef0*/  MUFU.EX2 R114, R4 ;  /* 0x0000000400727308 */ /* 0x0003ee0000000800 */
[C---:B------:R-:W-:Y:S01]  /*ef00*/  HMMA.16816.F32 R28, R8.reuse, R36, R28 ;  /* 0x00000024081c723c */ /* 0x040fe2000000181c */
[-CC-:B--2---:R-:W-:Y:S02]  /*ef10*/  FFMA.FTZ R2, R116, R0.reuse, -R5.reuse ;  /* 0x0000000074027223 */ /* 0x184fe40000010805 */
[----:B------:R2:W-:Y:S04]  /*ef20*/  MUFU.EX2 R116, R6 ;  /* 0x0000000600747308 */ /* 0x0005e80000000800 */
[----:B------:R3:W4:Y:S01]  /*ef30*/  MUFU.EX2 R127, R2 ;  /* 0x00000002007f7308 */ /* 0x0007220000000800 */
[----:B------:R-:W-:Y:S01]  /*ef40*/  HMMA.16816.F32 R12, R8, R38, R12 ;  /* 0x00000026080c723c */ /* 0x000fe2000000180c */
[----:B------:R-:W5:Y:S01]  /*ef50*/  LDSM.16.MT88.4 R36, [R69+0x6c00] ;  /* 0x006c00004524783b */ /* 0x000f620000004200 */
[----:B-1----:R-:W-:-:S04]  /*ef60*/  FFMA.FTZ R4, R108, R0, -R5 ;  /* 0x000000006c047223 */ /* 0x002fc80000010805 */
[----:B------:R1:W-:Y:S02]  /*ef70*/  MUFU.EX2 R120, R4 ;  /* 0x0000000400787308 */ /* 0x0003e40000000800 */
[----:B------:R-:W-:Y:S01]  /*ef80*/  HMMA.16816.F32 R24, R8, R46, R24 ;  /* 0x0000002e0818723c */ /* 0x000fe20000001818 */
[----:B------:R-:W-:Y:S01]  /*ef90*/  F2FP.F16.F32.PACK_AB R9, R148, R154 ;  /* 0x0000009a9409723e */ /* 0x000fe200000000ff */
[----:B------:R-:W5:Y:S01]  /*efa0*/  LDSM.16.MT88.4 R44, [R69+0x7000] ;  /* 0x00700000452c783b */ /* 0x000f620000004200 */
[----:B------:R-:W-:Y:S01]  /*efb0*/  F2FP.F16.F32.PACK_AB R10, R130, R126 ;  /* 0x0000007e820a723e */ /* 0x000fe200000000ff */
[-C--:B--2---:R-:W-:Y:S01]  /*efc0*/  FFMA.FTZ R6, R81, R0.reuse, -R5 ;  /* 0x0000000051067223 */ /* 0x084fe20000010805 */
[-CC-:B---3--:R-:W-:Y:S01]  /*efd0*/  FFMA.FTZ R2, R87, R0.reuse, -R3.reuse ;  /* 0x0000000057027223 */ /* 0x188fe20000010803 */
[----:B----4-:R-:W-:Y:S02]  /*efe0*/  F2FP.F16.F32.PACK_AB R8, R127, R131 ;  /* 0x000000837f08723e */ /* 0x010fe400000000ff */
[----:B------:R2:W-:Y:S04]  /*eff0*/  MUFU.EX2 R91, R6 ;  /* 0x00000006005b7308 */ /* 0x0005e80000000800 */
[----:B------:R3:W4:Y:S01]  /*f000*/  MUFU.EX2 R125, R2 ;  /* 0x00000002007d7308 */ /* 0x0007220000000800 */
[----:B-1----:R-:W-:-:S04]  /*f010*/  FFMA.FTZ R4, R90, R0, -R3 ;  /* 0x000000005a047223 */ /* 0x002fc80000010803 */
[----:B------:R1:W-:Y:S01]  /*f020*/  MUFU.EX2 R105, R4 ;  /* 0x0000000400697308 */ /* 0x0003e20000000800 */
[-C--:B--2---:R-:W-:Y:S01]  /*f030*/  FFMA.FTZ R6, R107, R0.reuse, -R5 ;  /* 0x000000006b067223 */ /* 0x084fe20000010805 */
[--C-:B---3--:R-:W-:Y:S01]  /*f040*/  FFMA.FTZ R2, R139, R0, -R3.reuse ;  /* 0x000000008b027223 */ /* 0x108fe20000010803 */
[----:B----4-:R-:W-:Y:S02]  /*f050*/  F2FP.F16.F32.PACK_AB R11, R125, R146 ;  /* 0x000000927d0b723e */ /* 0x010fe400000000ff */
[----:B------:R2:W-:Y:S01]  /*f060*/  MUFU.EX2 R78, R6 ;  /* 0x00000006004e7308 */ /* 0x0005e20000000800 */
[----:B-1----:R-:W-:-:S03]  /*f070*/  FFMA.FTZ R4, R59, R0, -R3 ;  /* 0x000000003b047223 */ /* 0x002fc60000010803 */
[----:B------:R1:W3:Y:S01]  /*f080*/  MUFU.EX2 R121, R2 ;  /* 0x0000000200797308 */ /* 0x0002e20000000800 */
[C---:B------:R-:W-:Y:S03]  /*f090*/  HMMA.16816.F32 R32, R8.reuse, R48, R16 ;  /* 0x000000300820723c */ /* 0x040fe60000001810 */
[----:B------:R4:W-:Y:S05]  /*f0a0*/  MUFU.EX2 R106, R4 ;  /* 0x00000004006a7308 */ /* 0x0009ea0000000800 */
[----:B------:R-:W-:Y:S01]  /*f0b0*/  HMMA.16816.F32 R16, R8, R50, R24 ;  /* 0x000000320810723c */ /* 0x000fe20000001818 */
[----:B------:R-:W-:Y:S01]  /*f0c0*/  LDSM.16.MT88.4 R48, [R69+0x7400] ;  /* 0x007400004530783b */ /* 0x000fe20000004200 */
[-CC-:B--2---:R-:W-:Y:S01]  /*f0d0*/  FFMA.FTZ R6, R58, R0.reuse, -R3.reuse ;  /* 0x000000003a067223 */ /* 0x184fe20000010803 */
[----:B-1----:R-:W-:-:S03]  /*f0e0*/  FFMA.FTZ R2, R101, R0, -R3 ;  /* 0x0000000065027223 */ /* 0x002fc60000010803 */
[----:B------:R1:W-:Y:S02]  /*f0f0*/  MUFU.EX2 R76, R6 ;  /* 0x00000006004c7308 */ /* 0x0003e40000000800 */
[C---:B------:R-:W-:Y:S01]  /*f100*/  HMMA.16816.F32 R24, R8.reuse, R52, R28 ;  /* 0x000000340818723c */ /* 0x040fe2000000181c */
[----:B----4-:R-:W-:Y:S01]  /*f110*/  FFMA.FTZ R4, R164, R0, -R5 ;  /* 0x00000000a4047223 */ /* 0x010fe20000010805 */
[----:B------:R2:W-:Y:S04]  /*f120*/  MUFU.EX2 R122, R2 ;  /* 0x00000002007a7308 */ /* 0x0005e80000000800 */
[----:B------:R4:W-:Y:S02]  /*f130*/  MUFU.EX2 R95, R4 ;  /* 0x00000004005f7308 */ /* 0x0009e40000000800 */
[----:B------:R-:W-:Y:S01]  /*f140*/  HMMA.16816.F32 R12, R8, R54, R12 ;  /* 0x00000036080c723c */ /* 0x000fe2000000180c */
[----:B---3--:R-:W-:Y:S01]  /*f150*/  F2FP.F16.F32.PACK_AB R9, R123, R121 ;  /* 0x000000797b09723e */ /* 0x008fe200000000ff */
[----:B------:R-:W-:Y:S01]  /*f160*/  LDSM.16.MT88.4 R52, [R69+0x7c00] ;  /* 0x007c00004534783b */ /* 0x000fe20000004200 */
[----:B------:R-:W-:Y:S01]  /*f170*/  F2FP.F16.F32.PACK_AB R10, R120, R116 ;  /* 0x00000074780a723e */ /* 0x000fe200000000ff */
[----:B-1----:R-:W-:Y:S01]  /*f180*/  FADD.FTZ R6, R204, R7 ;  /* 0x00000007cc067221 */ /* 0x002fe20000010000 */
[----:B--2---:R-:W-:-:S04]  /*f190*/  FFMA.FTZ R2, R145, R0, -R5 ;  /* 0x0000000091027223 */ /* 0x004fc80000010805 */
[----:B------:R1:W2:Y:S01]  /*f1a0*/  MUFU.EX2 R117, R2 ;  /* 0x0000000200757308 */ /* 0x0002a20000000800 */
[----:B----4-:R-:W-:-:S04]  /*f1b0*/  FFMA.FTZ R4, R136, R0, -R5 ;  /* 0x0000000088047223 */ /* 0x010fc80000010805 */
[----:B------:R3:W-:Y:S01]  /*f1c0*/  MUFU.EX2 R101, R4 ;  /* 0x0000000400657308 */ /* 0x0007e20000000800 */
[----:B-1----:R-:W-:Y:S01]  /*f1d0*/  FFMA.FTZ R2, R102, R0, -R3 ;  /* 0x0000000066027223 */ /* 0x002fe20000010803 */
[----:B--2---:R-:W-:-:S03]  /*f1e0*/  F2FP.F16.F32.PACK_AB R8, R117, R114 ;  /* 0x000000727508723e */ /* 0x004fc600000000ff */
[----:B------:R-:W1:Y:S01]  /*f1f0*/  MUFU.EX2 R113, R2 ;  /* 0x0000000200717308 */ /* 0x000e620000000800 */
[----:B---3--:R-:W-:-:S04]  /*f200*/  FFMA.FTZ R4, R62, R0, -R3 ;  /* 0x000000003e047223 */ /* 0x008fc80000010803 */
[----:B------:R2:W-:Y:S01]  /*f210*/  MUFU.EX2 R97, R4 ;  /* 0x0000000400617308 */ /* 0x0005e20000000800 */
[----:B-1----:R-:W-:Y:S01]  /*f220*/  F2FP.F16.F32.PACK_AB R11, R113, R122 ;  /* 0x0000007a710b723e */ /* 0x002fe200000000ff */
[----:B------:R-:W-:-:S04]  /*f230*/  FFMA.FTZ R2, R110, R0, -R3 ;  /* 0x000000006e027223 */ /* 0x000fc80000010803 */
[----:B------:R1:W3:Y:S01]  /*f240*/  MUFU.EX2 R104, R2 ;  /* 0x0000000200687308 */ /* 0x0002e20000000800 */
[-C--:B--2---:R-:W-:Y:S01]  /*f250*/  FFMA.FTZ R4, R129, R0.reuse, -R5 ;  /* 0x0000000081047223 */ /* 0x084fe20000010805 */
[C---:B-----5:R-:W-:Y:S03]  /*f260*/  HMMA.16816.F32 R32, R8.reuse, R36, R32 ;  /* 0x000000240820723c */ /* 0x060fe60000001820 */
[----:B------:R2:W-:Y:S05]  /*f270*/  MUFU.EX2 R94, R4 ;  /* 0x00000004005e7308 */ /* 0x0005ea0000000800 */
[----:B------:R-:W-:Y:S01]  /*f280*/  HMMA.16816.F32 R28, R8, R38, R16 ;  /* 0x00000026081c723c */ /* 0x000fe20000001810 */
[----:B------:R-:W4:Y:S01]  /*f290*/  LDSM.16.MT88.4 R36, [R56+0x7000] ;  /* 0x007000003824783b */ /* 0x000f220000004200 */
[----:B-1----:R-:W-:-:S04]  /*f2a0*/  FFMA.FTZ R2, R70, R0, -R3 ;  /* 0x0000000046027223 */ /* 0x002fc80000010803 */
[----:B------:R1:W5:Y:S02]  /*f2b0*/  MUFU.EX2 R109, R2 ;  /* 0x00000002006d7308 */ /* 0x0003640000000800 */
[----:B------:R-:W-:Y:S01]  /*f2c0*/  HMMA.16816.F32 R24, R8, R40, R24 ;  /* 0x000000280818723c */ /* 0x000fe20000001818 */
[----:B--2---:R-:W-:-:S04]  /*f2d0*/  FFMA.FTZ R4, R71, R0, -R5 ;  /* 0x0000000047047223 */ /* 0x004fc80000010805 */
[----:B------:R2:W-:Y:S03]  /*f2e0*/  MUFU.EX2 R90, R4 ;  /* 0x00000004005a7308 */ /* 0x0005e60000000800 */
[----:B------:R-:W-:Y:S01]  /*f2f0*/  HMMA.16816.F32 R12, R8, R42, R12 ;  /* 0x0000002a080c723c */ /* 0x000fe2000000180c */
[----:B------:R-:W4:Y:S01]  /*f300*/  LDSM.16.MT88.4 R40, [R56+0x7400] ;  /* 0x007400003828783b */ /* 0x000f220000004200 */
[----:B---3--:R-:W-:Y:S01]  /*f310*/  F2FP.F16.F32.PACK_AB R9, R105, R104 ;  /* 0x000000686909723e */ /* 0x008fe200000000ff */
[----:B-1----:R-:W-:Y:S01]  /*f320*/  FFMA.FTZ R2, R61, R0, -R3 ;  /* 0x000000003d027223 */ /* 0x002fe20000010803 */
[----:B-----5:R-:W-:-:S03]  /*f330*/  F2FP.F16.F32.PACK_AB R11, R106, R109 ;  /* 0x0000006d6a0b723e */ /* 0x020fc600000000ff */
[----:B------:R1:W-:Y:S01]  /*f340*/  MUFU.EX2 R108, R2 ;  /* 0x00000002006c7308 */ /* 0x0003e20000000800 */
[-C--:B--2---:R-:W-:Y:S01]  /*f350*/  FFMA.FTZ R4, R89, R0.reuse, -R3 ;  /* 0x0000000059047223 */ /* 0x084fe20000010803 */
[----:B-1----:R-:W-:-:S04]  /*f360*/  FFMA.FTZ R2, R144, R0, -R5 ;  /* 0x0000000090027223 */ /* 0x002fc80000010805 */
[----:B------:R1:W2:Y:S02]  /*f370*/  MUFU.EX2 R93, R2 ;  /* 0x00000002005d7308 */ /* 0x0002a40000000800 */
[----:B-1----:R-:W-:Y:S01]  /*f380*/  FFMA.FTZ R2, R118, R0, -R5 ;  /* 0x0000000076027223 */ /* 0x002fe20000010805 */
[----:B--2---:R-:W-:-:S03]  /*f390*/  F2FP.F16.F32.PACK_AB R8, R93, R95 ;  /* 0x0000005f5d08723e */ /* 0x004fc600000000ff */
[----:B------:R1:W2:Y:S02]  /*f3a0*/  MUFU.EX2 R102, R2 ;  /* 0x0000000200667308 */ /* 0x0002a40000000800 */
[----:B-1----:R-:W-:Y:S01]  /*f3b0*/  FFMA.FTZ R2, R57, R0, -R3 ;  /* 0x0000000039027223 */ /* 0x002fe20000010803 */
[----:B--2---:R-:W-:-:S03]  /*f3c0*/  F2FP.F16.F32.PACK_AB R10, R102, R101 ;  /* 0x00000065660a723e */ /* 0x004fc600000000ff */
[----:B------:R1:W-:Y:S04]  /*f3d0*/  MUFU.EX2 R103, R2 ;  /* 0x0000000200677308 */ /* 0x0003e80000000800 */
[C---:B------:R-:W-:Y:S08]  /*f3e0*/  HMMA.16816.F32 R16, R8.reuse, R44, R32 ;  /* 0x0000002c0810723c */ /* 0x040ff00000001820 */
[----:B----4-:R-:W-:Y:S01]  /*f3f0*/  HMMA.16816.F32 R12, R8, R38, R12 ;  /* 0x00000026080c723c */ /* 0x010fe2000000180c */
[----:B-1----:R-:W-:-:S04]  /*f400*/  FFMA.FTZ R2, R100, R0, -R5 ;  /* 0x0000000064027223 */ /* 0x002fc80000010805 */
[----:B------:R1:W2:Y:S03]  /*f410*/  MUFU.EX2 R88, R2 ;  /* 0x0000000200587308 */ /* 0x0002a60000000800 */
[C---:B------:R-:W-:Y:S01]  /*f420*/  HMMA.16816.F32 R28, R8.reuse, R46, R28 ;  /* 0x0000002e081c723c */ /* 0x040fe2000000181c */
[----:B------:R-:W-:Y:S07]  /*f430*/  LDSM.16.MT88.4 R44, [R56+0x7c00] ;  /* 0x007c0000382c783b */ /* 0x000fee0000004200 */
[----:B------:R-:W-:Y:S01]  /*f440*/  HMMA.16816.F32 R24, R8, R36, R24 ;  /* 0x000000240818723c */ /* 0x000fe20000001818 */
[----:B------:R-:W-:Y:S01]  /*f450*/  F2FP.F16.F32.PACK_AB R9, R97, R108 ;  /* 0x0000006c6109723e */ /* 0x000fe200000000ff */
[----:B------:R-:W3:Y:S01]  /*f460*/  LDSM.16.MT88.4 R36, [R69+0x7800] ;  /* 0x007800004524783b */ /* 0x000ee20000004200 */
[----:B------:R-:W-:Y:S01]  /*f470*/  F2FP.F16.F32.PACK_AB R10, R90, R91 ;  /* 0x0000005b5a0a723e */ /* 0x000fe200000000ff */
[----:B-1----:R-:W-:Y:S01]  /*f480*/  FFMA.FTZ R2, R65, R0, -R3 ;  /* 0x0000000041027223 */ /* 0x002fe20000010803 */
[----:B--2---:R-:W-:-:S03]  /*f490*/  F2FP.F16.F32.PACK_AB R8, R88, R94 ;  /* 0x0000005e5808723e */ /* 0x004fc600000000ff */
[----:B------:R1:W2:Y:S02]  /*f4a0*/  MUFU.EX2 R87, R2 ;  /* 0x0000000200577308 */ /* 0x0002a40000000800 */
[----:B-1----:R-:W-:Y:S01]  /*f4b0*/  FFMA.FTZ R2, R119, R0, -R3 ;  /* 0x0000000077027223 */ /* 0x002fe20000010803 */
[----:B--2---:R-:W-:-:S03]  /*f4c0*/  F2FP.F16.F32.PACK_AB R11, R87, R103 ;  /* 0x00000067570b723e */ /* 0x004fc600000000ff */
[----:B------:R1:W-:Y:S04]  /*f4d0*/  MUFU.EX2 R81, R2 ;  /* 0x0000000200517308 */ /* 0x0003e80000000800 */
[C---:B------:R-:W-:Y:S08]  /*f4e0*/  HMMA.16816.F32 R32, R8.reuse, R48, R16 ;  /* 0x000000300820723c */ /* 0x040ff00000001810 */
[----:B------:R-:W-:Y:S01]  /*f4f0*/  HMMA.16816.F32 R16, R8, R42, R12 ;  /* 0x0000002a0810723c */ /* 0x000fe2000000180c */
[----:B------:R-:W-:Y:S01]  /*f500*/  FADD.FTZ R12, R138, R22 ;  /* 0x000000168a0c7221 */ /* 0x000fe20000010000 */
[----:B-1----:R-:W-:-:S02]  /*f510*/  FFMA.FTZ R2, R83, R0, -R3 ;  /* 0x0000000053027223 */ /* 0x002fc40000010803 */
[----:B------:R1:W2:Y:S01]  /*f520*/  MUFU.EX2 R83, R4 ;  /* 0x0000000400537308 */ /* 0x0002a20000000800 */
[----:B------:R-:W-:-:S03]  /*f530*/  FADD.FTZ R7, R198, R12 ;  /* 0x0000000cc6077221 */ /* 0x000fc60000010000 */
[----:B------:R4:W-:Y:S01]  /*f540*/  MUFU.EX2 R82, R2 ;  /* 0x0000000200527308 */ /* 0x0009e20000000800 */
[C---:B------:R-:W-:Y:S01]  /*f550*/  HMMA.16816.F32 R28, R8.reuse, R50, R28 ;  /* 0x00000032081c723c */ /* 0x040fe2000000181c */
[----:B------:R-:W5:Y:S07]  /*f560*/  LDSM.16.MT88.4 R48, [R56+0x7800] ;  /* 0x007800003830783b */ /* 0x000f6e0000004200 */
[----:B------:R-:W-:Y:S01]  /*f570*/  HMMA.16816.F32 R24, R8, R40, R24 ;  /* 0x000000280818723c */ /* 0x000fe20000001818 */
[-CC-:B-1----:R-:W-:Y:S01]  /*f580*/  FFMA.FTZ R4, R155, R0.reuse, -R5.reuse ;  /* 0x000000009b047223 */ /* 0x182fe20000010805 */
[----:B--2---:R-:W-:Y:S01]  /*f590*/  F2FP.F16.F32.PACK_AB R9, R83, R81 ;  /* 0x000000515309723e */ /* 0x004fe200000000ff */
[----:B----4-:R-:W-:-:S02]  /*f5a0*/  FFMA.FTZ R2, R128, R0, -R5 ;  /* 0x0000000080027223 */ /* 0x010fc40000010805 */
[----:B------:R1:W-:Y:S04]  /*f5b0*/  MUFU.EX2 R77, R4 ;  /* 0x00000004004d7308 */ /* 0x0003e80000000800 */
[----:B------:R2:W4:Y:S01]  /*f5c0*/  MUFU.EX2 R79, R2 ;  /* 0x00000002004f7308 */ /* 0x0005220000000800 */
[-C--:B-1----:R-:W-:Y:S01]  /*f5d0*/  FFMA.FTZ R4, R92, R0.reuse, -R5 ;  /* 0x000000005c047223 */ /* 0x082fe20000010805 */
[----:B--2---:R-:W-:-:S03]  /*f5e0*/  FFMA.FTZ R2, R86, R0, -R3 ;  /* 0x0000000056027223 */ /* 0x004fc60000010803 */
[----:B------:R1:W2:Y:S01]  /*f5f0*/  MUFU.EX2 R80, R4 ;  /* 0x0000000400507308 */ /* 0x0002a20000000800 */
[----:B----4-:R-:W-:-:S03]  /*f600*/  F2FP.F16.F32.PACK_AB R8, R79, R77 ;  /* 0x0000004d4f08723e */ /* 0x010fc600000000ff */
[----:B------:R4:W3:Y:S01]  /*f610*/  MUFU.EX2 R23, R2 ;  /* 0x0000000200177308 */ /* 0x0008e20000000800 */
[--C-:B-1----:R-:W-:Y:S01]  /*f620*/  FFMA.FTZ R4, R99, R0, -R3.reuse ;  /* 0x0000000063047223 */ /* 0x102fe20000010803 */
[----:B--2---:R-:W-:Y:S01]  /*f630*/  F2FP.F16.F32.PACK_AB R10, R80, R78 ;  /* 0x0000004e500a723e */ /* 0x004fe200000000ff */
[----:B----4-:R-:W-:Y:S02]  /*f640*/  FFMA.FTZ R2, R73, R0, -R3 ;  /* 0x0000000049027223 */ /* 0x010fe40000010803 */
[----:B------:R1:W-:Y:S01]  /*f650*/  MUFU.EX2 R72, R4 ;  /* 0x0000000400487308 */ /* 0x0003e20000000800 */
[----:B---3--:R-:W-:-:S03]  /*f660*/  F2FP.F16.F32.PACK_AB R11, R23, R82 ;  /* 0x00000052170b723e */ /* 0x008fc600000000ff */
[----:B------:R2:W3:Y:S04]  /*f670*/  MUFU.EX2 R73, R2 ;  /* 0x0000000200497308 */ /* 0x0004e80000000800 */
[----:B------:R-:W-:Y:S01]  /*f680*/  HMMA.16816.F32 R40, R8, R36, R32 ;  /* 0x000000240828723c */ /* 0x000fe20000001820 */
[----:B-1----:R-:W-:-:S07]  /*f690*/  FFMA.FTZ R4, R140, R0, -R5 ;  /* 0x000000008c047223 */ /* 0x002fce0000010805 */
[C---:B------:R-:W-:Y:S01]  /*f6a0*/  HMMA.16816.F32 R32, R8.reuse, R38, R28 ;  /* 0x000000260820723c */ /* 0x040fe2000000181c */
[----:B------:R-:W1:Y:S01]  /*f6b0*/  LDSM.16.MT88.4 R36, [R69+0x8000] ;  /* 0x008000004524783b */ /* 0x000e620000004200 */
[-CC-:B--2---:R-:W-:Y:S01]  /*f6c0*/  FFMA.FTZ R2, R143, R0.reuse, -R5.reuse ;  /* 0x000000008f027223 */ /* 0x184fe20000010805 */
[----:B------:R2:W-:Y:S04]  /*f6d0*/  MUFU.EX2 R66, R4 ;  /* 0x0000000400427308 */ /* 0x0005e80000000800 */
[----:B------:R4:W4:Y:S01]  /*f6e0*/  MUFU.EX2 R22, R2 ;  /* 0x0000000200167308 */ /* 0x0009220000000800 */
[C---:B-----5:R-:W-:Y:S08]  /*f6f0*/  HMMA.16816.F32 R28, R8.reuse, R48, R24 ;  /* 0x00000030081c723c */ /* 0x060ff00000001818 */
[----:B------:R-:W-:Y:S01]  /*f700*/  HMMA.16816.F32 R16, R8, R50, R16 ;  /* 0x000000320810723c */ /* 0x000fe20000001810 */
[----:B--2---:R-:W-:Y:S01]  /*f710*/  FADD.FTZ R4, R196, R6 ;  /* 0x00000006c4047221 */ /* 0x004fe20000010000 */
[--C-:B------:R-:W-:Y:S01]  /*f720*/  FFMA.FTZ R6, R111, R0, -R5.reuse ;  /* 0x000000006f067223 */ /* 0x100fe20000010805 */
[----:B---3--:R-:W-:Y:S01]  /*f730*/  F2FP.F16.F32.PACK_AB R9, R73, R72 ;  /* 0x000000484909723e */ /* 0x008fe200000000ff */
[----:B----4-:R-:W-:-:S02]  /*f740*/  FFMA.FTZ R2, R112, R0, -R5 ;  /* 0x0000000070027223 */ /* 0x010fc40000010805 */
[----:B------:R2:W-:Y:S01]  /*f750*/  MUFU.EX2 R71, R6 ;  /* 0x0000000600477308 */ /* 0x0005e20000000800 */
[----:B------:R-:W-:-:S03]  /*f760*/  F2FP.F16.F32.PACK_AB R8, R66, R22 ;  /* 0x000000164208723e */ /* 0x000fc600000000ff */
[----:B------:R3:W4:Y:S01]  /*f770*/  MUFU.EX2 R70, R2 ;  /* 0x0000000200467308 */ /* 0x0007220000000800 */
[-C--:B--2---:R-:W-:Y:S01]  /*f780*/  FFMA.FTZ R6, R133, R0.reuse, -R3 ;  /* 0x0000000085067223 */ /* 0x084fe20000010803 */
[----:B---3--:R-:W-:Y:S01]  /*f790*/  FADD.FTZ R2, R200, R7 ;  /* 0x00000007c8027221 */ /* 0x008fe20000010000 */
[----:B------:R-:W-:Y:S01]  /*f7a0*/  FADD.FTZ R7, R202, R4 ;  /* 0x00000004ca077221 */ /* 0x000fe20000010000 */
[----:B------:R-:W-:Y:S01]  /*f7b0*/  FFMA.FTZ R4, R115, R0, -R3 ;  /* 0x0000000073047223 */ /* 0x000fe20000010803 */
[----:B------:R2:W-:Y:S01]  /*f7c0*/  MUFU.EX2 R65, R6 ;  /* 0x0000000600417308 */ /* 0x0005e20000000800 */
[----:B------:R-:W-:Y:S01]  /*f7d0*/  FADD.FTZ R2, R199, R2 ;  /* 0x00000002c7027221 */ /* 0x000fe20000010000 */
[----:B------:R-:W-:Y:S01]  /*f7e0*/  FADD.FTZ R7, R218, R7 ;  /* 0x00000007da077221 */ /* 0x000fe20000010000 */
[----:B----4-:R-:W-:Y:S01]  /*f7f0*/  F2FP.F16.F32.PACK_AB R10, R71, R70 ;  /* 0x00000046470a723e */ /* 0x010fe200000000ff */
[----:B------:R3:W4:Y:S01]  /*f800*/  MUFU.EX2 R64, R4 ;  /* 0x0000000400407308 */ /* 0x0007220000000800 */
[----:B------:R-:W-:Y:S01]  /*f810*/  FADD.FTZ R12, R208, R2 ;  /* 0x00000002d00c7221 */ /* 0x000fe20000010000 */
[----:B------:R-:W-:-:S04]  /*f820*/  FFMA.FTZ R2, R67, R0, -R3 ;  /* 0x0000000043027223 */ /* 0x000fc80000010803 */
[----:B------:R5:W-:Y:S01]  /*f830*/  MUFU.EX2 R67, R2 ;  /* 0x0000000200437308 */ /* 0x000be20000000800 */
[-C--:B--2---:R-:W-:Y:S01]  /*f840*/  FFMA.FTZ R6, R169, R0.reuse, -R5 ;  /* 0x00000000a9067223 */ /* 0x084fe20000010805 */
[----:B---3--:R-:W-:-:S03]  /*f850*/  FFMA.FTZ R4, R98, R0, -R3 ;  /* 0x0000000062047223 */ /* 0x008fc60000010803 */
[----:B------:R2:W-:Y:S01]  /*f860*/  MUFU.EX2 R58, R6 ;  /* 0x00000006003a7308 */ /* 0x0005e20000000800 */
[----:B----4-:R-:W-:-:S03]  /*f870*/  F2FP.F16.F32.PACK_AB R11, R64, R76 ;  /* 0x0000004c400b723e */ /* 0x010fc600000000ff */
[----:B------:R3:W4:Y:S01]  /*f880*/  MUFU.EX2 R63, R4 ;  /* 0x00000004003f7308 */ /* 0x0007220000000800 */
[----:B-----5:R-:W-:Y:S01]  /*f890*/  FADD.FTZ R2, R222, R7 ;  /* 0x00000007de027221 */ /* 0x020fe20000010000 */
[----:B------:R-:W-:Y:S02]  /*f8a0*/  FFMA.FTZ R7, R162, R0, -R5 ;  /* 0x00000000a2077223 */ /* 0x000fe40000010805 */
[----:B------:R-:W-:Y:S01]  /*f8b0*/  HMMA.16816.F32 R24, R8, R54, R32 ;  /* 0x000000360818723c */ /* 0x000fe20000001820 */
[----:B------:R-:W-:Y:S01]  /*f8c0*/  FADD.FTZ R2, R221, R2 ;  /* 0x00000002dd027221 */ /* 0x000fe20000010000 */
[----:B------:R5:W-:Y:S03]  /*f8d0*/  MUFU.EX2 R61, R7 ;  /* 0x00000007003d7308 */ /* 0x000be60000000800 */
[----:B------:R-:W-:Y:S01]  /*f8e0*/  FADD.FTZ R2, R223, R2 ;  /* 0x00000002df027221 */ /* 0x000fe20000010000 */
[----:B--2---:R-:W-:-:S02]  /*f8f0*/  FADD.FTZ R6, R226, R12 ;  /* 0x0000000ce2067221 */ /* 0x004fc40000010000 */
[----:B------:R-:W-:Y:S01]  /*f900*/  HMMA.16816.F32 R12, R8, R52, R40 ;  /* 0x00000034080c723c */ /* 0x000fe20000001828 */
[----:B------:R-:W-:Y:S01]  /*f910*/  FADD.FTZ R2, R227, R2 ;  /* 0x00000002e3027221 */ /* 0x000fe20000010000 */
[----:B---3--:R-:W-:-:S03]  /*f920*/  FFMA.FTZ R4, R170, R0, -R5 ;  /* 0x00000000aa047223 */ /* 0x008fc60000010805 */
[----:B------:R-:W-:Y:S01]  /*f930*/  FADD.FTZ R2, R225, R2 ;  /* 0x00000002e1027221 */ /* 0x000fe20000010000 */
[----:B------:R2:W3:Y:S01]  /*f940*/  MUFU.EX2 R62, R4 ;  /* 0x00000004003e7308 */ /* 0x0004e20000000800 */
[----:B-----5:R-:W-:Y:S02]  /*f950*/  FFMA.FTZ R7, R167, R0, -R3 ;  /* 0x00000000a7077223 */ /* 0x020fe40000010803 */
[----:B------:R-:W-:Y:S01]  /*f960*/  FADD.FTZ R2, R224, R2 ;  /* 0x00000002e0027221 */ /* 0x000fe20000010000 */
[----:B------:R-:W-:Y:S01]  /*f970*/  HMMA.16816.F32 R32, R8, R44, R28 ;  /* 0x0000002c0820723c */ /* 0x000fe2000000181c */
[----:B------:R-:W5:Y:S02]  /*f980*/  MUFU.EX2 R57, R7 ;  /* 0x0000000700397308 */ /* 0x000f640000000800 */
[----:B------:R-:W-:-:S04]  /*f990*/  FADD.FTZ R2, R220, R2 ;  /* 0x00000002dc027221 */ /* 0x000fc80000010000 */
[----:B------:R-:W-:Y:S01]  /*f9a0*/  FADD.FTZ R2, R219, R2 ;  /* 0x00000002db027221 */ /* 0x000fe20000010000 */
[----:B------:R-:W-:Y:S01]  /*f9b0*/  HMMA.16816.F32 R28, R8, R46, R16 ;  /* 0x0000002e081c723c */ /* 0x000fe20000001810 */
[----:B----4-:R-:W-:Y:S01]  /*f9c0*/  F2FP.F16.F32.PACK_AB R9, R63, R65 ;  /* 0x000000413f09723e */ /* 0x010fe200000000ff */
[----:B--2---:R-:W-:Y:S01]  /*f9d0*/  FADD.FTZ R4, R206, R6 ;  /* 0x00000006ce047221 */ /* 0x004fe20000010000 */
[----:B------:R-:W-:Y:S01]  /*f9e0*/  FADD.FTZ R2, R174, R2 ;  /* 0x00000002ae027221 */ /* 0x000fe20000010000 */
[----:B------:R-:W-:Y:S01]  /*f9f0*/  FFMA.FTZ R6, R149, R0, -R5 ;  /* 0x0000000095067223 */ /* 0x000fe20000010805 */
[----:B---3--:R-:W-:Y:S01]  /*fa00*/  F2FP.F16.F32.PACK_AB R8, R62, R58 ;  /* 0x0000003a3e08723e */ /* 0x008fe200000000ff */
[----:B------:R-:W-:Y:S01]  /*fa10*/  FADD.FTZ R4, R207, R4 ;  /* 0x00000004cf047221 */ /* 0x000fe20000010000 */
[----:B------:R-:W-:Y:S01]  /*fa20*/  FADD.FTZ R2, R173, R2 ;  /* 0x00000002ad027221 */ /* 0x000fe20000010000 */
[----:B------:R-:W2:Y:S01]  /*fa30*/  MUFU.EX2 R59, R6 ;  /* 0x00000006003b7308 */ /* 0x000ea20000000800 */
[----:B-----5:R-:W-:Y:S01]  /*fa40*/  F2FP.F16.F32.PACK_AB R11, R57, R67 ;  /* 0x00000043390b723e */ /* 0x020fe200000000ff */
[----:B------:R-:W-:Y:S01]  /*fa50*/  FADD.FTZ R4, R216, R4 ;  /* 0x00000004d8047221 */ /* 0x000fe20000010000 */
[----:B------:R-:W-:Y:S01]  /*fa60*/  FADD.FTZ R2, R168, R2 ;  /* 0x00000002a8027221 */ /* 0x000fe20000010000 */
[----:B------:R-:W3:Y:S01]  /*fa70*/  LDSM.16.MT88.4 R16, [R56+0x8000] ;  /* 0x008000003810783b */ /* 0x000ee20000004200 */
        /* <DEDUP_REMOVED lines=15> */
[C---:B-1----:R-:W-:Y:S01]  /*fb70*/  HMMA.16816.F32 R136, R8.reuse, R36, R12 ;  /* 0x000000240888723c */ /* 0x042fe2000000180c */
[-C--:B------:R-:W-:Y:S01]  /*fb80*/  FFMA.FTZ R12, R176, R0.reuse, -R3 ;  /* 0x00000000b00c7223 */ /* 0x080fe20000010803 */
[----:B------:R-:W-:Y:S01]  /*fb90*/  FADD.FTZ R4, R161, R4 ;  /* 0x00000004a1047221 */ /* 0x000fe20000010000 */
[----:B------:R-:W-:Y:S01]  /*fba0*/  FADD.FTZ R2, R152, R2 ;  /* 0x0000000298027221 */ /* 0x000fe20000010000 */
[-CC-:B----4-:R-:W-:Y:S01]  /*fbb0*/  FFMA.FTZ R7, R181, R0.reuse, -R5.reuse ;  /* 0x00000000b5077223 */ /* 0x190fe20000010805 */
[----:B------:R1:W-:Y:S01]  /*fbc0*/  MUFU.EX2 R54, R12 ;  /* 0x0000000c00367308 */ /* 0x0003e20000000800 */
[----:B------:R-:W-:Y:S01]  /*fbd0*/  FADD.FTZ R4, R160, R4 ;  /* 0x00000004a0047221 */ /* 0x000fe20000010000 */
[----:B------:R-:W-:Y:S01]  /*fbe0*/  FADD.FTZ R2, R154, R2 ;  /* 0x000000029a027221 */ /* 0x000fe20000010000 */
[----:B------:R-:W-:Y:S01]  /*fbf0*/  HMMA.16816.F32 R36, R8, R38, R24 ;  /* 0x000000260824723c */ /* 0x000fe20000001818 */
[----:B------:R4:W-:Y:S01]  /*fc00*/  MUFU.EX2 R49, R7 ;  /* 0x0000000700317308 */ /* 0x0009e20000000800 */
[----:B------:R-:W-:Y:S01]  /*fc10*/  FADD.FTZ R4, R163, R4 ;  /* 0x00000004a3047221 */ /* 0x000fe20000010000 */
[----:B------:R-:W-:Y:S01]  /*fc20*/  FADD.FTZ R2, R148, R2 ;  /* 0x0000000294027221 */ /* 0x000fe20000010000 */
[----:B--2---:R-:W-:-:S02]  /*fc30*/  FFMA.FTZ R6, R182, R0, -R5 ;  /* 0x00000000b6067223 */ /* 0x004fc40000010805 */
[----:B------:R-:W-:Y:S01]  /*fc40*/  FADD.FTZ R4, R166, R4 ;  /* 0x00000004a6047221 */ /* 0x000fe20000010000 */
[----:B------:R-:W-:Y:S01]  /*fc50*/  FADD.FTZ R2, R146, R2 ;  /* 0x0000000292027221 */ /* 0x000fe20000010000 */
[----:B------:R2:W5:Y:S02]  /*fc60*/  MUFU.EX2 R50, R6 ;  /* 0x0000000600327308 */ /* 0x0005640000000800 */
[----:B------:R-:W-:Y:S01]  /*fc70*/  FADD.FTZ R4, R147, R4 ;  /* 0x0000000493047221 */ /* 0x000fe20000010000 */
[----:B------:R-:W-:Y:S01]  /*fc80*/  FADD.FTZ R2, R125, R2 ;  /* 0x000000027d027221 */ /* 0x000fe20000010000 */
[----:B-1----:R-:W1:Y:S01]  /*fc90*/  LDSM.16.MT88.4 R12, [R69+0x8400] ;  /* 0x00840000450c783b */ /* 0x002e620000004200 */
[----:B---3--:R-:W-:Y:S01]  /*fca0*/  HMMA.16816.F32 R32, R8, R16, R32 ;  /* 0x000000100820723c */ /* 0x008fe20000001820 */
[----:B------:R-:W-:Y:S01]  /*fcb0*/  FADD.FTZ R4, R132, R4 ;  /* 0x0000000484047221 */ /* 0x000fe20000010000 */
[----:B------:R-:W-:Y:S01]  /*fcc0*/  FADD.FTZ R2, R121, R2 ;  /* 0x0000000279027221 */ /* 0x000fe20000010000 */
[----:B----4-:R-:W-:-:S02]  /*fcd0*/  FFMA.FTZ R7, R177, R0, -R5 ;  /* 0x00000000b1077223 */ /* 0x010fc40000010805 */
[----:B------:R-:W-:Y:S01]  /*fce0*/  FADD.FTZ R4, R141, R4 ;  /* 0x000000048d047221 */ /* 0x000fe20000010000 */
[----:B------:R-:W-:Y:S01]  /*fcf0*/  FADD.FTZ R2, R123, R2 ;  /* 0x000000027b027221 */ /* 0x000fe20000010000 */
[----:B------:R3:W-:Y:S01]  /*fd00*/  MUFU.EX2 R51, R7 ;  /* 0x0000000700337308 */ /* 0x0007e20000000800 */
[----:B------:R-:W-:Y:S01]  /*fd10*/  HMMA.16816.F32 R24, R8, R18, R28 ;  /* 0x000000120818723c */ /* 0x000fe2000000181c */
[----:B------:R-:W-:Y:S01]  /*fd20*/  FADD.FTZ R4, R142, R4 ;  /* 0x000000048e047221 */ /* 0x000fe20000010000 */
[----:B------:R-:W-:Y:S01]  /*fd30*/  FADD.FTZ R2, R122, R2 ;  /* 0x000000027a027221 */ /* 0x000fe20000010000 */
[----:B--2---:R-:W-:Y:S01]  /*fd40*/  FFMA.FTZ R6, R180, R0, -R5 ;  /* 0x00000000b4067223 */ /* 0x004fe20000010805 */
[----:B-----5:R-:W-:Y:S01]  /*fd50*/  F2FP.F16.F32.PACK_AB R8, R49, R50 ;  /* 0x000000323108723e */ /* 0x020fe200000000ff */
[----:B------:R-:W-:Y:S01]  /*fd60*/  FADD.FTZ R4, R131, R4 ;  /* 0x0000000483047221 */ /* 0x000fe20000010000 */
[----:B------:R-:W-:Y:S01]  /*fd70*/  FADD.FTZ R2, R113, R2 ;  /* 0x0000000271027221 */ /* 0x000fe20000010000 */
[----:B------:R2:W4:Y:S01]  /*fd80*/  MUFU.EX2 R52, R6 ;  /* 0x0000000600347308 */ /* 0x0005220000000800 */
[----:B------:R-:W-:Y:S01]  /*fd90*/  F2FP.F16.F32.PACK_AB R9, R54, R53 ;  /* 0x000000353609723e */ /* 0x000fe200000000ff */
[----:B------:R-:W-:Y:S01]  /*fda0*/  FADD.FTZ R4, R127, R4 ;  /* 0x000000047f047221 */ /* 0x000fe20000010000 */
[----:B------:R-:W-:Y:S01]  /*fdb0*/  FADD.FTZ R2, R104, R2 ;  /* 0x0000000268027221 */ /* 0x000fe20000010000 */
[----:B------:R-:W5:Y:S02]  /*fdc0*/  LDSM.16.MT88.4 R16, [R56+0x8400] ;  /* 0x008400003810783b */ /* 0x000f640000004200 */
[----:B------:R-:W-:Y:S01]  /*fdd0*/  FADD.FTZ R4, R126, R4 ;  /* 0x000000047e047221 */ /* 0x000fe20000010000 */
[----:B------:R-:W-:Y:S01]  /*fde0*/  FADD.FTZ R2, R105, R2 ;  /* 0x0000000269027221 */ /* 0x000fe20000010000 */
[-CC-:B---3--:R-:W-:Y:S01]  /*fdf0*/  FFMA.FTZ R7, R84, R0.reuse, -R3.reuse ;  /* 0x0000000054077223 */ /* 0x188fe20000010803 */
[----:B------:R-:W3:Y:S01]  /*fe00*/  LDSM.16.MT88.4 R140, [R69+0x8800] ;  /* 0x00880000458c783b */ /* 0x000ee20000004200 */
[----:B------:R-:W-:Y:S01]  /*fe10*/  FADD.FTZ R4, R130, R4 ;  /* 0x0000000482047221 */ /* 0x000fe20000010000 */
[----:B------:R-:W-:Y:S01]  /*fe20*/  FADD.FTZ R2, R109, R2 ;  /* 0x000000026d027221 */ /* 0x000fe20000010000 */
[----:B------:R1:W-:Y:S01]  /*fe30*/  MUFU.EX2 R47, R7 ;  /* 0x00000007002f7308 */ /* 0x0003e20000000800 */
[----:B------:R-:W-:Y:S01]  /*fe40*/  LDSM.16.MT88.4 R28, [R69+0x8c00] ;  /* 0x008c0000451c783b */ /* 0x000fe20000004200 */
[----:B------:R-:W-:Y:S01]  /*fe50*/  FADD.FTZ R4, R114, R4 ;  /* 0x0000000472047221 */ /* 0x000fe20000010000 */
[----:B------:R-:W-:Y:S01]  /*fe60*/  FADD.FTZ R2, R106, R2 ;  /* 0x000000026a027221 */ /* 0x000fe20000010000 */
[----:B--2---:R-:W-:Y:S01]  /*fe70*/  FFMA.FTZ R6, R178, R0, -R3 ;  /* 0x00000000b2067223 */ /* 0x004fe20000010803 */
[----:B----4-:R-:W-:Y:S01]  /*fe80*/  F2FP.F16.F32.PACK_AB R10, R51, R52 ;  /* 0x00000034330a723e */ /* 0x010fe200000000ff */
[----:B------:R-:W-:Y:S01]  /*fe90*/  FADD.FTZ R4, R117, R4 ;  /* 0x0000000475047221 */ /* 0x000fe20000010000 */
[----:B------:R-:W-:Y:S01]  /*fea0*/  FADD.FTZ R2, R108, R2 ;  /* 0x000000026c027221 */ /* 0x000fe20000010000 */
[----:B------:R2:W4:Y:S02]  /*feb0*/  MUFU.EX2 R48, R6 ;  /* 0x0000000600307308 */ /* 0x0005240000000800 */
[----:B------:R-:W-:Y:S01]  /*fec0*/  FADD.FTZ R4, R116, R4 ;  /* 0x0000000474047221 */ /* 0x000fe20000010000 */
[----:B------:R-:W-:-:S03]  /*fed0*/  FADD.FTZ R2, R97, R2 ;  /* 0x0000000261027221 */ /* 0x000fc60000010000 */
[----:B------:R-:W-:Y:S01]  /*fee0*/  FADD.FTZ R4, R120, R4 ;  /* 0x0000000478047221 */ /* 0x000fe20000010000 */
[----:B------:R-:W-:Y:S01]  /*fef0*/  FADD.FTZ R2, R103, R2 ;  /* 0x0000000267027221 */ /* 0x000fe20000010000 */
[-C--:B-1----:R-:W-:Y:S02]  /*ff00*/  FFMA.FTZ R7, R187, R0.reuse, -R5 ;  /* 0x00000000bb077223 */ /* 0x082fe40000010805 */
[----:B------:R-:W-:Y:S01]  /*ff10*/  FADD.FTZ R4, R95, R4 ;  /* 0x000000045f047221 */ /* 0x000fe20000010000 */
[----:B------:R-:W-:Y:S01]  /*ff20*/  FADD.FTZ R2, R87, R2 ;  /* 0x0000000257027221 */ /* 0x000fe20000010000 */
[----:B------:R1:W-:Y:S02]  /*ff30*/  MUFU.EX2 R41, R7 ;  /* 0x0000000700297308 */ /* 0x0003e40000000800 */
[----:B------:R-:W-:Y:S01]  /*ff40*/  FADD.FTZ R4, R93, R4 ;  /* 0x000000045d047221 */ /* 0x000fe20000010000 */
[----:B------:R-:W-:Y:S01]  /*ff50*/  FADD.FTZ R2, R81, R2 ;  /* 0x0000000251027221 */ /* 0x000fe20000010000 */
[-CC-:B--2---:R-:W-:Y:S01]  /*ff60*/  FFMA.FTZ R6, R185, R0.reuse, -R3.reuse ;  /* 0x00000000b9067223 */ /* 0x184fe20000010803 */
[----:B----4-:R-:W-:Y:S01]  /*ff70*/  F2FP.F16.F32.PACK_AB R11, R48, R55 ;  /* 0x00000037300b723e */ /* 0x010fe200000000ff */
[----:B------:R-:W-:Y:S01]  /*ff80*/  FADD.FTZ R4, R101, R4 ;  /* 0x0000000465047221 */ /* 0x000fe20000010000 */
[----:B------:R-:W-:Y:S01]  /*ff90*/  FADD.FTZ R2, R83, R2 ;  /* 0x0000000253027221 */ /* 0x000fe20000010000 */
[----:B------:R2:W-:Y:S02]  /*ffa0*/  MUFU.EX2 R46, R6 ;  /* 0x00000006002e7308 */ /* 0x0005e40000000800 */
[----:B------:R-:W-:Y:S01]  /*ffb0*/  FADD.FTZ R4, R102, R4 ;  /* 0x0000000466047221 */ /* 0x000fe20000010000 */
[----:B------:R-:W-:Y:S01]  /*ffc0*/  FADD.FTZ R2, R82, R2 ;  /* 0x0000000252027221 */ /* 0x000fe20000010000 */
[C---:B------:R-:W-:Y:S01]  /*ffd0*/  HMMA.16816.F32 R136, R8.reuse, R12, R136 ;  /* 0x0000000c0888723c */ /* 0x040fe20000001888 */
[-C--:B------:R-:W-:Y:S01]  /*ffe0*/  FFMA.FTZ R12, R85, R0.reuse, -R3 ;  /* 0x00000000550c7223 */ /* 0x080fe20000010803 */
[----:B------:R-:W-:Y:S01]  /*fff0*/  FADD.FTZ R4, R94, R4 ;  /* 0x000000045e047221 */ /* 0x000fe20000010000 */
[----:B------:R-:W-:Y:S01]  /*10000*/  FADD.FTZ R2, R23, R2 ;  /* 0x0000000217027221 */ /* 0x000fe20000010000 */
[-CC-:B-1----:R-:W-:Y:S01]  /*10010*/  FFMA.FTZ R7, R183, R0.reuse, -R5.reuse ;  /* 0x00000000b7077223 */ /* 0x182fe20000010805 */
[----:B------:R1:W-:Y:S01]  /*10020*/  MUFU.EX2 R45, R12 ;  /* 0x0000000c002d7308 */ /* 0x0003e20000000800 */
[----:B------:R-:W-:Y:S01]  /*10030*/  FADD.FTZ R4, R88, R4 ;  /* 0x0000000458047221 */ /* 0x000fe20000010000 */
[----:B------:R-:W-:Y:S01]  /*10040*/  FADD.FTZ R2, R72, R2 ;  /* 0x0000000248027221 */ /* 0x000fe20000010000 */
[----:B------:R-:W-:Y:S01]  /*10050*/  HMMA.16816.F32 R36, R8, R14, R36 ;  /* 0x0000000e0824723c */ /* 0x000fe20000001824 */
[----:B------:R4:W-:Y:S01]  /*10060*/  MUFU.EX2 R43, R7 ;  /* 0x00000007002b7308 */ /* 0x0009e20000000800 */
[----:B------:R-:W-:Y:S01]  /*10070*/  FADD.FTZ R4, R91, R4 ;  /* 0x000000045b047221 */ /* 0x000fe20000010000 */
[----:B--2---:R-:W-:Y:S01]  /*10080*/  FFMA.FTZ R6, R188, R0, -R5 ;  /* 0x00000000bc067223 */ /* 0x004fe20000010805 */
[----:B------:R-:W-:-:S02]  /*10090*/  FADD.FTZ R2, R73, R2 ;  /* 0x0000000249027221 */ /* 0x000fc40000010000 */
[----:B------:R-:W-:Y:S01]  /*100a0*/  FADD.FTZ R4, R90, R4 ;  /* 0x000000045a047221 */ /* 0x000fe20000010000 */
[----:B------:R2:W3:Y:S01]  /*100b0*/  MUFU.EX2 R42, R6 ;  /* 0x00000006002a7308 */ /* 0x0004e20000000800 */
[----:B------:R-:W-:Y:S01]  /*100c0*/  FADD.FTZ R2, R76, R2 ;  /* 0x000000024c027221 */ /* 0x000fe20000010000 */
[C---:B-----5:R-:W-:Y:S01]  /*100d0*/  HMMA.16816.F32 R32, R8.reuse, R16, R32 ;  /* 0x000000100820723c */ /* 0x060fe20000001820 */
[----:B------:R-:W-:Y:S01]  /*100e0*/  FADD.FTZ R4, R77, R4 ;  /* 0x000000044d047221 */ /* 0x000fe20000010000 */
[-CC-:B-1----:R-:W-:Y:S01]  /*100f0*/  FFMA.FTZ R12, R189, R0.reuse, -R3.reuse ;  /* 0x00000000bd0c7223 */ /* 0x182fe20000010803 */
[----:B------:R-:W-:Y:S02]  /*10100*/  FADD.FTZ R2, R64, R2 ;  /* 0x0000000240027221 */ /* 0x000fe40000010000 */
[----:B------:R-:W-:Y:S01]  /*10110*/  FADD.FTZ R4, R79, R4 ;  /* 0x000000044f047221 */ /* 0x000fe20000010000 */
[-C--:B----4-:R-:W-:Y:S02]  /*10120*/  FFMA.FTZ R7, R190, R0.reuse, -R3 ;  /* 0x00000000be077223 */ /* 0x090fe40000010803 */
[----:B------:R-:W-:Y:S01]  /*10130*/  HMMA.16816.F32 R24, R8, R18, R24 ;  /* 0x000000120818723c */ /* 0x000fe20000001818 */
[----:B------:R-:W-:Y:S01]  /*10140*/  FADD.FTZ R4, R78, R4 ;  /* 0x000000044e047221 */ /* 0x000fe20000010000 */
[----:B------:R1:W-:Y:S01]  /*10150*/  MUFU.EX2 R15, R7 ;  /* 0x00000007000f7308 */ /* 0x0003e20000000800 */
[----:B------:R-:W4:Y:S01]  /*10160*/  LDSM.16.MT88.4 R16, [R56+0x8800] ;  /* 0x008800003810783b */ /* 0x000f220000004200 */
[----:B--2---:R-:W-:Y:S01]  /*10170*/  FFMA.FTZ R6, R186, R0, -R5 ;  /* 0x00000000ba067223 */ /* 0x004fe20000010805 */
[----:B------:R-:W-:Y:S01]  /*10180*/  FADD.FTZ R4, R80, R4 ;  /* 0x0000000450047221 */ /* 0x000fe20000010000 */
[----:B---3--:R-:W-:-:S02]  /*10190*/  F2FP.F16.F32.PACK_AB R8, R41, R42 ;  /* 0x0000002a2908723e */ /* 0x008fc400000000ff */
[----:B------:R2:W3:Y:S01]  /*101a0*/  MUFU.EX2 R44, R6 ;  /* 0x00000006002c7308 */ /* 0x0004e20000000800 */
[----:B------:R-:W-:Y:S01]  /*101b0*/  FADD.FTZ R4, R22, R4 ;  /* 0x0000000416047221 */ /* 0x000fe20000010000 */
[----:B------:R-:W-:Y:S02]  /*101c0*/  F2FP.F16.F32.PACK_AB R9, R45, R46 ;  /* 0x0000002e2d09723e */ /* 0x000fe400000000ff */
[----:B------:R5:W-:Y:S01]  /*101d0*/  MUFU.EX2 R22, R12 ;  /* 0x0000000c00167308 */ /* 0x000be20000000800 */
[----:B-1----:R-:W-:-:S04]  /*101e0*/  FFMA.FTZ R7, R195, R0, -R5 ;  /* 0x00000000c3077223 */ /* 0x002fc80000010805 */
[----:B------:R-:W-:Y:S01]  /*101f0*/  MUFU.EX2 R13, R7 ;  /* 0x00000007000d7308 */ /* 0x000fe20000000800 */
[----:B--2---:R-:W-:Y:S01]  /*10200*/  FFMA.FTZ R6, R184, R0, -R3 ;  /* 0x00000000b8067223 */ /* 0x004fe20000010803 */
[----:B---3--:R-:W-:-:S03]  /*10210*/  F2FP.F16.F32.PACK_AB R10, R43, R44 ;  /* 0x0000002c2b0a723e */ /* 0x008fc600000000ff */
[----:B------:R1:W2:Y:S01]  /*10220*/  MUFU.EX2 R40, R6 ;  /* 0x0000000600287308 */ /* 0x0002a20000000800 */
[----:B-----5:R-:W-:-:S06]  /*10230*/  FFMA.FTZ R12, R193, R0, -R5 ;  /* 0x00000000c10c7223 */ /* 0x020fcc0000010805 */
[----:B------:R-:W-:Y:S01]  /*10240*/  MUFU.EX2 R12, R12 ;  /* 0x0000000c000c7308 */ /* 0x000fe20000000800 */
[-CC-:B-1----:R-:W-:Y:S01]  /*10250*/  FFMA.FTZ R6, R192, R0.reuse, -R3.reuse ;  /* 0x00000000c0067223 */ /* 0x182fe20000010803 */
[-C--:B------:R-:W-:Y:S01]  /*10260*/  FFMA.FTZ R3, R229, R0.reuse, -R3 ;  /* 0x00000000e5037223 */ /* 0x080fe20000010803 */
[----:B--2---:R-:W-:Y:S02]  /*10270*/  F2FP.F16.F32.PACK_AB R11, R40, R47 ;  /* 0x0000002f280b723e */ /* 0x004fe400000000ff */
[----:B------:R1:W2:Y:S04]  /*10280*/  MUFU.EX2 R23, R6 ;  /* 0x0000000600177308 */ /* 0x0002a80000000800 */
[----:B------:R-:W3:Y:S01]  /*10290*/  MUFU.EX2 R3, R3 ;  /* 0x0000000300037308 */ /* 0x000ee20000000800 */
[C---:B------:R-:W-:Y:S08]  /*102a0*/  HMMA.16816.F32 R136, R8.reuse, R140, R136 ;  /* 0x0000008c0888723c */ /* 0x040ff00000001888 */
[C---:B------:R-:W-:Y:S01]  /*102b0*/  HMMA.16816.F32 R140, R8.reuse, R142, R36 ;  /* 0x0000008e088c723c */ /* 0x040fe20000001824 */
[----:B-1----:R-:W-:Y:S01]  /*102c0*/  FADD.FTZ R6, R66, R4 ;  /* 0x0000000442067221 */ /* 0x002fe20000010000 */
[-CC-:B------:R-:W-:Y:S01]  /*102d0*/  FFMA.FTZ R4, R194, R0.reuse, -R5.reuse ;  /* 0x00000000c2047223 */ /* 0x180fe20000010805 */
[----:B------:R-:W-:Y:S01]  /*102e0*/  FFMA.FTZ R5, R228, R0, -R5 ;  /* 0x00000000e4057223 */ /* 0x000fe20000010805 */
[----:B------:R-:W-:Y:S01]  /*102f0*/  FADD.FTZ R0, R65, R2 ;  /* 0x0000000241007221 */ /* 0x000fe20000010000 */
[----:B--2---:R-:W-:Y:S01]  /*10300*/  F2FP.F16.F32.PACK_AB R149, R22, R23 ;  /* 0x000000171695723e */ /* 0x004fe200000000ff */
[----:B------:R1:W2:Y:S01]  /*10310*/  MUFU.EX2 R14, R4 ;  /* 0x00000004000e7308 */ /* 0x0002a20000000800 */
[----:B---3--:R-:W-:Y:S01]  /*10320*/  F2FP.F16.F32.PACK_AB R151, R3, R15 ;  /* 0x0000000f0397723e */ /* 0x008fe200000000ff */
[----:B------:R-:W-:Y:S01]  /*10330*/  FADD.FTZ R0, R63, R0 ;  /* 0x000000003f007221 */ /* 0x000fe20000010000 */
[----:B----4-:R-:W-:Y:S01]  /*10340*/  HMMA.16816.F32 R144, R8, R16, R32 ;  /* 0x000000100890723c */ /* 0x010fe20000001820 */
[----:B------:R-:W3:Y:S02]  /*10350*/  MUFU.EX2 R247, R5 ;  /* 0x0000000500f77308 */ /* 0x000ee40000000800 */
[----:B------:R-:W-:-:S04]  /*10360*/  FADD.FTZ R0, R67, R0 ;  /* 0x0000000043007221 */ /* 0x000fc80000010000 */
[----:B------:R-:W-:Y:S01]  /*10370*/  FADD.FTZ R0, R57, R0 ;  /* 0x0000000039007221 */ /* 0x000fe20000010000 */
[----:B------:R-:W-:Y:S03]  /*10380*/  HMMA.16816.F32 R8, R8, R18, R24 ;  /* 0x000000120808723c */ /* 0x000fe60000001818 */
[----:B------:R-:W-:Y:S01]  /*10390*/  FADD.FTZ R0, R53, R0 ;  /* 0x0000000035007221 */ /* 0x000fe20000010000 */
[----:B-1----:R-:W-:Y:S01]  /*103a0*/  FADD.FTZ R4, R70, R6 ;  /* 0x0000000646047221 */ /* 0x002fe20000010000 */
[----:B--2---:R-:W-:Y:S02]  /*103b0*/  F2FP.F16.F32.PACK_AB R148, R13, R14 ;  /* 0x0000000e0d94723e */ /* 0x004fe400000000ff */
[----:B------:R-:W-:Y:S01]  /*103c0*/  FADD.FTZ R0, R54, R0 ;  /* 0x0000000036007221 */ /* 0x000fe20000010000 */
[----:B------:R-:W-:Y:S01]  /*103d0*/  FADD.FTZ R4, R71, R4 ;  /* 0x0000000447047221 */ /* 0x000fe20000010000 */
[----:B---3--:R-:W-:-:S02]  /*103e0*/  F2FP.F16.F32.PACK_AB R150, R247, R12 ;  /* 0x0000000cf796723e */ /* 0x008fc400000000ff */
[----:B------:R-:W-:Y:S01]  /*103f0*/  FADD.FTZ R0, R55, R0 ;  /* 0x0000000037007221 */ /* 0x000fe20000010000 */
[----:B------:R-:W-:Y:S02]  /*10400*/  FADD.FTZ R2, R58, R4 ;  /* 0x000000043a027221 */ /* 0x000fe40000010000 */
[----:B------:R-:W1:Y:S01]  /*10410*/  LDSM.16.MT88.4 R4, [R56+0x8c00] ;  /* 0x008c00003804783b */ /* 0x000e620000004200 */
        /* <DEDUP_REMOVED lines=19> */
[----:B------:R-:W-:-:S04]  /*10550*/  FADD.FTZ R2, R41, R2 ;  /* 0x0000000229027221 */ /* 0x000fc80000010000 */
[----:B------:R-:W-:Y:S01]  /*10560*/  FADD.FTZ R2, R44, R2 ;  /* 0x000000022c027221 */ /* 0x000fe20000010000 */
[----:B------:R2:W-:Y:S01]  /*10570*/  STL [R1+0x4], R244 ;  /* 0x000004f401007387 */ /* 0x0005e20000100800 */
[----:B-1----:R-:W-:Y:S02]  /*10580*/  HMMA.16816.F32 R144, R148, R4, R144 ;  /* 0x000000049490723c */ /* 0x002fe40000001890 */
[----:B------:R-:W-:-:S04]  /*10590*/  FADD.FTZ R2, R43, R2 ;  /* 0x000000022b027221 */ /* 0x000fc80000010000 */
[----:B------:R-:W-:Y:S02]  /*105a0*/  FADD.FTZ R2, R14, R2 ;  /* 0x000000020e027221 */ /* 0x000fe40000010000 */
[----:B------:R-:W-:Y:S02]  /*105b0*/  HMMA.16816.F32 R148, R148, R6, R8 ;  /* 0x000000069494723c */ /* 0x000fe40000001808 */
[----:B------:R-:W-:-:S04]  /*105c0*/  FADD.FTZ R2, R13, R2 ;  /* 0x000000020d027221 */ /* 0x000fc80000010000 */
[----:B------:R-:W-:-:S04]  /*105d0*/  FADD.FTZ R2, R12, R2 ;  /* 0x000000020c027221 */ /* 0x000fc80000010000 */
[----:B------:R-:W-:Y:S01]  /*105e0*/  FADD.FTZ R247, R247, R2 ;  /* 0x00000002f7f77221 */ /* 0x000fe20000010000 */
[----:B------:R-:W-:Y:S09]  /*105f0*/  @!P0 BRA `(.L_x_4358) ;  /* 0x0000006400f48947 */ /* 0x000ff20003800000 */
[----:B------:R-:W3:Y:S01]  /*10600*/  LDL.64 R240, [R1+0x8] ;  /* 0x0000080001f07983 */ /* 0x000ee20000100a00 */
[----:B------:R-:W-:-:S04]  /*10610*/  DEPBAR.LE SB0, 0x0 ;  /* 0x000080000000791a */ /* 0x000fc80000000000 */
[----:B------:R-:W-:Y:S05]  /*10620*/  WARPSYNC.ALL ;  /* 0x0000000000007948 */ /* 0x000fea0003800000 */
[----:B------:R-:W-:Y:S01]  /*10630*/  BSSY.RECONVERGENT B0, `(.L_x_4359) ;  /* 0x0000050000007945 */ /* 0x000fe20003800200 */
[----:B------:R-:W-:Y:S01]  /*10640*/  VIADD R232, R237, 0xfffffffe ;  /* 0xfffffffeede87836 */ /* 0x000fe20000000000 */
[----:B------:R-:W-:Y:S01]  /*10650*/  BAR.SYNC.DEFER_BLOCKING 0x0 ;  /* 0x0000000000007b1d */ /* 0x000fe20000010000 */
[----:B---3--:R-:W-:-:S04]  /*10660*/  ISETP.NE.U32.AND P0, PT, R240, RZ, PT ;  /* 0x000000fff000720c */ /* 0x008fc80003f05070 */
[----:B------:R-:W-:-:S13]  /*10670*/  ISETP.NE.AND.EX P6, PT, R241, RZ, PT, P0 ;  /* 0x000000fff100720c */ /* 0x000fda0003fc5300 */
[----:B------:R-:W-:Y:S05]  /*10680*/  @!P6 BRA `(.L_x_4360) ;  /* 0x000000040000e947 */ /* 0x000fea0003800000 */
[----:B------:R-:W3:Y:S01]  /*10690*/  LD.E R2, desc[UR4][R134.64+0x170] ;  /* 0x0001700486027980 */ /* 0x000ee2000c101900 */
[----:B------:R-:W-:-:S04]  /*106a0*/  SHF.L.U32 R8, R232, 0x8, RZ ;  /* 0x00000008e8087819 */ /* 0x000fc800000006ff */
[----:B------:R-:W-:Y:S01]  /*106b0*/  IABS R6, R8 ;  /* 0x0000000800067213 */ /* 0x000fe20000000000 */
[----:B------:R-:W-:-:S05]  /*106c0*/  VIADD R9, R8, 0x100 ;  /* 0x0000010008097836 */ /* 0x000fca0000000000 */
[----:B------:R-:W-:Y:S02]  /*106d0*/  IABS R7, R9 ;  /* 0x0000000900077213 */ /* 0x000fe40000000000 */
[-C--:B---3--:R-:W-:Y:S02]  /*106e0*/  IABS R0, R2.reuse ;  /* 0x0000000200007213 */ /* 0x088fe40000000000 */
        /* <DEDUP_REMOVED lines=35> */
[----:B------:R-:W3:Y:S01]  /*10920*/  LD.E.64 R4, desc[UR4][R134.64+0x40] ;  /* 0x0000400486047980 */ /* 0x000ee2000c101b00 */
[----:B------:R-:W-:-:S04]  /*10930*/  IMAD.WIDE R8, R3, 0x4, R248 ;  /* 0x0000000403087825 */ /* 0x000fc800078e02f8 */
[C---:B------:R-:W-:Y:S01]  /*10940*/  IMAD.WIDE R6, R0.reuse, 0x4, R248 ;  /* 0x0000000400067825 */ /* 0x040fe200078e02f8 */
[----:B------:R1:W4:Y:S04]  /*10950*/  LD.E R10, desc[UR4][R8.64] ;  /* 0x00000004080a7980 */ /* 0x000328000c101900 */
[----:B------:R-:W4:Y:S04]  /*10960*/  LD.E R9, desc[UR4][R6.64] ;  /* 0x0000000406097980 */ /* 0x000f28000c101900 */
[----:B------:R-:W5:Y:S01]  /*10970*/  LD.E.64 R6, desc[UR4][R134.64+0x28] ;  /* 0x0000280486067980 */ /* 0x000f62000c101b00 */
[----:B------:R-:W-:-:S04]  /*10980*/  IMAD.IADD R0, R0, 0x1, -R3 ;  /* 0x0000000100007824 */ /* 0x000fc800078e0a03 */
[----:B------:R-:W-:-:S05]  /*10990*/  IMAD R2, R2, R0, -0x100 ;  /* 0xffffff0002027424 */ /* 0x000fca00078e0200 */
[----:B-1----:R-:W-:Y:S01]  /*109a0*/  SHF.R.S32.HI R8, RZ, 0x1f, R2 ;  /* 0x0000001fff087819 */ /* 0x002fe20000011402 */
[-C--:B---3--:R-:W-:Y:S02]  /*109b0*/  IMAD R0, R5, R2.reuse, RZ ;  /* 0x0000000205007224 */ /* 0x088fe400078e02ff */
[----:B------:R-:W-:-:S04]  /*109c0*/  IMAD.WIDE.U32 R2, R4, R2, RZ ;  /* 0x0000000204027225 */ /* 0x000fc800078e00ff */
[----:B------:R-:W-:-:S04]  /*109d0*/  IMAD R4, R4, R8, R0 ;  /* 0x0000000804047224 */ /* 0x000fc800078e0200 */
[----:B------:R-:W-:Y:S01]  /*109e0*/  IMAD.IADD R3, R3, 0x1, R4 ;  /* 0x0000000103037824 */ /* 0x000fe200078e0204 */
[----:B----4-:R-:W-:-:S04]  /*109f0*/  IADD3 R9, PT, PT, R10, -R9, RZ ;  /* 0x800000090a097210 */ /* 0x010fc80007ffe0ff */
[----:B------:R-:W-:Y:S01]  /*10a00*/  SHF.R.S32.HI R4, RZ, 0x1f, R9 ;  /* 0x0000001fff047819 */ /* 0x000fe20000011409 */
[----:B-----5:R-:W-:-:S04]  /*10a10*/  IMAD.WIDE.U32 R2, R9, R6, R2 ;  /* 0x0000000609027225 */ /* 0x020fc800078e0002 */
[----:B------:R-:W-:Y:S01]  /*10a20*/  IMAD R0, R7, R9, RZ ;  /* 0x0000000907007224 */ /* 0x000fe200078e02ff */
[----:B------:R-:W-:-:S03]  /*10a30*/  LEA R230, P0, R2, R230, 0x1 ;  /* 0x000000e602e67211 */ /* 0x000fc600078008ff */
[----:B------:R-:W-:Y:S02]  /*10a40*/  IMAD R0, R6, R4, R0 ;  /* 0x0000000406007224 */ /* 0x000fe400078e0200 */
[----:B------:R1:W-:Y:S03]  /*10a50*/  STL [R1], R230 ;  /* 0x000000e601007387 */ /* 0x0003e60000100800 */
[----:B------:R-:W-:-:S04]  /*10a60*/  IADD3 R0, PT, PT, R3, R0, RZ ;  /* 0x0000000003007210 */ /* 0x000fc80007ffe0ff */
[----:B------:R-:W-:Y:S01]  /*10a70*/  LEA.HI.X R252, R2, R252, R0, 0x1, P0 ;  /* 0x000000fc02fc7211 */ /* 0x000fe200000f0c00 */
[----:B------:R-:W-:Y:S05]  /*10a80*/  BRA `(.L_x_4361) ;  /* 0x0000000000287947 */ /* 0x000fea0003800000 */
.L_x_4360:
[----:B------:R-:W3:Y:S01]  /*10a90*/  LD.E R0, desc[UR4][R134.64+0x40] ;  /* 0x0000400486007980 */ /* 0x000ee2000c101900 */
[----:B------:R-:W-:Y:S01]  /*10aa0*/  UMOV UR6, URZ ;  /* 0x000000ff00067c82 */ /* 0x000fe20008000000 */
[----:B------:R-:W-:Y:S01]  /*10ab0*/  IMAD.MOV.U32 R3, RZ, RZ, R230 ;  /* 0x000000ffff037224 */ /* 0x000fe200078e00e6 */
[----:B------:R-:W-:Y:S01]  /*10ac0*/  IADD3 R2, P0, PT, RZ, -UR6, RZ ;  /* 0x80000006ff027c10 */ /* 0x000fe2000ff1e0ff */
[----:B---3--:R-:W-:-:S04]  /*10ad0*/  IMAD.SHL.U32 R0, R0, 0x100, RZ ;  /* 0x0000010000007824 */ /* 0x008fc800078e00ff */
[----:B------:R-:W-:-:S05]  /*10ae0*/  IMAD.X R0, RZ, RZ, ~R0, P0 ;  /* 0x000000ffff007224 */ /* 0x000fca00000e0e00 */
[----:B------:R-:W-:-:S04]  /*10af0*/  SHF.R.S64 R2, R2, 0x1f, R0 ;  /* 0x0000001f02027819 */ /* 0x000fc80000001000 */
[----:B------:R-:W-:-:S05]  /*10b00*/  IADD3 R3, P0, PT, R2, R3, RZ ;  /* 0x0000000302037210 */ /* 0x000fca0007f1e0ff */
[----:B------:R3:W-:Y:S01]  /*10b10*/  STL [R1], R3 ;  /* 0x0000000301007387 */ /* 0x0007e20000100800 */
[----:B------:R-:W-:-:S03]  /*10b20*/  LEA.HI.X.SX32 R252, R0, R252, 0x1, P0 ;  /* 0x000000fc00fc7211 */ /* 0x000fc600000f0eff */
.L_x_4361:
[----:B------:R-:W-:Y:S05]  /*10b30*/  BSYNC.RECONVERGENT B0 ;  /* 0x0000000000007941 */ /* 0x000fea0003800200 */
.L_x_4359:
[----:B------:R-:W4:Y:S01]  /*10b40*/  LDL R4, [R1] ;  /* 0x0000000001047983 */ /* 0x000f220000100800 */
[C---:B------:R-:W-:Y:S01]  /*10b50*/  IMAD.SHL.U32 R12, R74.reuse, 0x40, RZ ;  /* 0x000000404a0c7824 */ /* 0x040fe200078e00ff */
[----:B------:R-:W-:Y:S01]  /*10b60*/  SHF.L.U64.HI R0, R74, 0x6, R75 ;  /* 0x000000064a007819 */ /* 0x000fe2000001024b */
[----:B------:R-:W-:Y:S01]  /*10b70*/  IMAD.MOV.U32 R5, RZ, RZ, R252 ;  /* 0x000000ffff057224 */ /* 0x000fe200078e00fc */
[----:B------:R-:W-:Y:S01]  /*10b80*/  ISETP.GT.AND P2, PT, R232, R239, PT ;  /* 0x000000efe800720c */ /* 0x000fe20003f44270 */
[----:B------:R-:W-:Y:S01]  /*10b90*/  BSSY.RECONVERGENT B1, `(.L_x_4362) ;  /* 0x0000104000017945 */ /* 0x000fe20003800200 */
[----:B------:R-:W-:-:S11]  /*10ba0*/  LOP3.LUT R236, R236, 0xfffffffd, RZ, 0xc0, !PT ;  /* 0xfffffffdecec7812 */ /* 0x000fd600078ec0ff */
[----:B------:R-:W-:Y:S02]  /*10bb0*/  @P2 LOP3.LUT R236, R236, 0x2, RZ, 0xfc, !PT ;  /* 0x00000002ecec2812 */ /* 0x000fe400078efcff */
[----:B----4-:R-:W-:Y:S01]  /*10bc0*/  IADD3 R2, P0, PT, R12, R4, RZ ;  /* 0x000000040c027210 */ /* 0x010fe20007f1e0ff */
[----:B------:R-:W-:Y:S01]  /*10bd0*/  @!PT LDS RZ, [RZ] ;  /* 0x00000000fffff984 */ /* 0x000fe20000000800 */
[----:B------:R-:W-:Y:S01]  /*10be0*/  @!PT LDS RZ, [RZ] ;  /* 0x00000000fffff984 */ /* 0x000fe20000000800 */
[----:B------:R-:W-:Y:S01]  /*10bf0*/  @!PT LDS RZ, [RZ] ;  /* 0x00000000fffff984 */ /* 0x000fe20000000800 */
[----:B------:R4:W-:Y:S03]  /*10c00*/  LDGSTS.E.BYPASS.LTC128B.128 [R96+0x5000], desc[UR4][R4.64] ;  /* 0x0500000004607fae */ /* 0x0009e6000b981a04 */
[----:B------:R-:W-:Y:S01]  /*10c10*/  IADD3 R10, P1, PT, R2, R12, RZ ;  /* 0x0000000c020a7210 */ /* 0x000fe20007f3e0ff */
[----:B---3--:R-:W-:-:S03]  /*10c20*/  IMAD.X R3, R0, 0x1, R252, P0 ;  /* 0x0000000100037824 */ /* 0x008fc600000e06fc */
[----:B------:R-:W-:Y:S02]  /*10c30*/  IADD3 R8, P0, PT, R10, R12, RZ ;  /* 0x0000000c0a087210 */ /* 0x000fe40007f1e0ff */
[----:B------:R-:W-:Y:S01]  /*10c40*/  IADD3.X R11, PT, PT, R3, R0, RZ, P1, !PT ;  /* 0x00000000030b7210 */ /* 0x000fe20000ffe4ff */
[----:B------:R3:W-:Y:S01]  /*10c50*/  LDGSTS.E.BYPASS.LTC128B.128 [R96+0x5800], desc[UR4][R2.64] ;  /* 0x0580000002607fae */ /* 0x0007e2000b981a04 */
[----:B------:R-:W-:-:S03]  /*10c60*/  IADD3 R6, P1, PT, R8, R12, RZ ;  /* 0x0000000c08067210 */ /* 0x000fc60007f3e0ff */
[----:B------:R-:W-:Y:S01]  /*10c70*/  IMAD.X R9, R11, 0x1, R0, P0 ;  /* 0x000000010b097824 */ /* 0x000fe200000e0600 */
[----:B------:R5:W-:Y:S04]  /*10c80*/  LDGSTS.E.BYPASS.LTC128B.128 [R96+0x6000], desc[UR4][R10.64] ;  /* 0x060000000a607fae */ /* 0x000be8000b981a04 */
[----:B------:R-:W-:Y:S01]  /*10c90*/  IADD3.X R7, PT, PT, R9, R0, RZ, P1, !PT ;  /* 0x0000000009077210 */ /* 0x000fe20000ffe4ff */
[----:B------:R-:W-:Y:S04]  /*10ca0*/  LDGSTS.E.BYPASS.LTC128B.128 [R96+0x6800], desc[UR4][R8.64] ;  /* 0x0680000008607fae */ /* 0x000fe8000b981a04 */
[----:B------:R-:W-:Y:S01]  /*10cb0*/  LDGSTS.E.BYPASS.LTC128B.128 [R96+0x7000], desc[UR4][R6.64] ;  /* 0x0700000006607fae */ /* 0x000fe2000b981a04 */
[----:B----4-:R-:W-:-:S05]  /*10cc0*/  IADD3 R4, P0, PT, R6, R12, RZ ;  /* 0x0000000c06047210 */ /* 0x010fca0007f1e0ff */
[----:B------:R-:W-:Y:S01]  /*10cd0*/  IMAD.X R5, R7, 0x1, R0, P0 ;  /* 0x0000000107057824 */ /* 0x000fe200000e0600 */
[----:B---3--:R-:W-:-:S04]  /*10ce0*/  IADD3 R2, P1, PT, R4, R12, RZ ;  /* 0x0000000c04027210 */ /* 0x008fc80007f3e0ff */
[----:B------:R3:W-:Y:S01]  /*10cf0*/  LDGSTS.E.BYPASS.LTC128B.128 [R96+0x7800], desc[UR4][R4.64] ;  /* 0x0780000004607fae */ /* 0x0007e2000b981a04 */
[----:B------:R-:W-:Y:S01]  /*10d00*/  IMAD.X R3, R5, 0x1, R0, P1 ;  /* 0x0000000105037824 */ /* 0x000fe200008e0600 */
[----:B-----5:R-:W-:-:S04]  /*10d10*/  IADD3 R10, P0, PT, R2, R12, RZ ;  /* 0x0000000c020a7210 */ /* 0x020fc80007f1e0ff */
[----:B------:R-:W-:Y:S01]  /*10d20*/  IADD3.X R11, PT, PT, R3, R0, RZ, P0, !PT ;  /* 0x00000000030b7210 */ /* 0x000fe200007fe4ff */
[----:B------:R-:W-:Y:S04]  /*10d30*/  LDGSTS.E.BYPASS.LTC128B.128 [R96+0x8000], desc[UR4][R2.64] ;  /* 0x0800000002607fae */ /* 0x000fe8000b981a04 */
[----:B------:R4:W-:Y:S04]  /*10d40*/  LDGSTS.E.BYPASS.LTC128B.128 [R96+0x8800], desc[UR4][R10.64] ;  /* 0x088000000a607fae */ /* 0x0009e8000b981a04 */
[----:B------:R-:W-:Y:S04]  /*10d50*/  LDSM.16.M88.4 R12, [R60+0x1c00] ;  /* 0x001c00003c0c783b */ /* 0x000fe80000000200 */
[----:B------:R-:W-:Y:S04]  /*10d60*/  LDSM.16.M88.4 R28, [R60+0x1000] ;  /* 0x001000003c1c783b */ /* 0x000fe80000000200 */
[----:B------:R-:W-:Y:S04]  /*10d70*/  LDSM.16.M88.4 R24, [R60+0x1400] ;  /* 0x001400003c18783b */ /* 0x000fe80000000200 */
[----:B---3--:R-:W-:Y:S04]  /*10d80*/  LDSM.16.M88.4 R4, [R60+0x2000] ;  /* 0x002000003c04783b */ /* 0x008fe80000000200 */
[----:B------:R-:W-:Y:S04]  /*10d90*/  LDSM.16.M88.4 R16, [R60+0x1800] ;  /* 0x001800003c10783b */ /* 0x000fe80000000200 */
[----:B------:R-:W-:Y:S04]  /*10da0*/  LDSM.16.M88.4 R64, [R60+0x2400] ;  /* 0x002400003c40783b */ /* 0x000fe80000000200 */
[----:B----4-:R-:W3:Y:S04]  /*10db0*/  LDSM.16.M88.4 R8, [R197] ;  /* 0x00000000c508783b */ /* 0x010ee80000000200 */
[----:B------:R-:W4:Y:S04]  /*10dc0*/  LDSM.16.M88.4 R56, [R60+0x2800] ;  /* 0x002800003c38783b */ /* 0x000f280000000200 */
[----:B------:R-:W5:Y:S04]  /*10dd0*/  LDSM.16.M88.4 R52, [R60+0x2c00] ;  /* 0x002c00003c34783b */ /* 0x000f680000000200 */
[----:B------:R-:W2:Y:S04]  /*10de0*/  LDSM.16.M88.4 R48, [R60+0x3000] ;  /* 0x003000003c30783b */ /* 0x000ea80000000200 */
[----:B------:R-:W2:Y:S04]  /*10df0*/  LDSM.16.M88.4 R44, [R60+0x3400] ;  /* 0x003400003c2c783b */ /* 0x000ea80000000200 */
[----:B------:R-:W2:Y:S04]  /*10e00*/  LDSM.16.M88.4 R40, [R60+0x3800] ;  /* 0x003800003c28783b */ /* 0x000ea80000000200 */
[----:B------:R-:W2:Y:S04]  /*10e10*/  LDSM.16.M88.4 R36, [R60+0x3c00] ;  /* 0x003c00003c24783b */ /* 0x000ea80000000200 */
[----:B------:R-:W-:Y:S04]  /*10e20*/  LDSM.16.M88.4 R92, [R68+0x1c00] ;  /* 0x001c0000445c783b */ /* 0x000fe80000000200 */
[----:B------:R-:W-:Y:S04]  /*10e30*/  LDSM.16.M88.4 R76, [R68+0x1400] ;  /* 0x00140000444c783b */ /* 0x000fe80000000200 */
[----:B------:R-:W0:Y:S01]  /*10e40*/  LDGDEPBAR ;  /* 0x00000000000079af */ /* 0x000e220000000000 */
[C---:B---3--:R-:W-:Y:S08]  /*10e50*/  HMMA.16816.F32 R32, R8.reuse, R14, RZ ;  /* 0x0000000e0820723c */ /* 0x048ff000000018ff */
[C---:B------:R-:W-:Y:S08]  /*10e60*/  HMMA.16816.F32 R196, R8.reuse, R12, RZ ;  /* 0x0000000c08c4723c */ /* 0x040ff000000018ff */
[----:B------:R-:W-:Y:S03]  /*10e70*/  HMMA.16816.F32 R12, R8, R4, RZ ;  /* 0x00000004080c723c */ /* 0x000fe600000018ff */
[----:B------:R-:W-:Y:S01]  /*10e80*/  IMAD.MOV.U32 R72, RZ, RZ, R32 ;  /* 0x000000ffff487224 */ /* 0x000fe200078e0020 */
[----:B------:R-:W-:Y:S01]  /*10e90*/  MOV R70, R34 ;  /* 0x0000002200467202 */ /* 0x000fe20000000f00 */
[----:B------:R-:W-:-:S02]  /*10ea0*/  IMAD.MOV.U32 R71, RZ, RZ, R33 ;  /* 0x000000ffff477224 */ /* 0x000fc400078e0021 */
[----:B------:R-:W-:Y:S01]  /*10eb0*/  IMAD.MOV.U32 R23, RZ, RZ, R35 ;  /* 0x000000ffff177224 */ /* 0x000fe200078e0023 */
[C---:B------:R-:W-:Y:S01]  /*10ec0*/  HMMA.16816.F32 R124, R8.reuse, R28, RZ ;  /* 0x0000001c087c723c */ /* 0x040fe200000018ff */
[----:B------:R-:W3:Y:S07]  /*10ed0*/  LDSM.16.M88.4 R32, [R60+0x4000] ;  /* 0x004000003c20783b */ /* 0x000eee0000000200 */
[----:B------:R-:W-:Y:S01]  /*10ee0*/  HMMA.16816.F32 R116, R8, R30, RZ ;  /* 0x0000001e0874723c */ /* 0x000fe200000018ff */
[----:B------:R-:W3:Y:S02]  /*10ef0*/  LDSM.16.M88.4 R28, [R60+0x4400] ;  /* 0x004400003c1c783b */ /* 0x000ee40000000200 */
[----:B------:R-:W-:Y:S01]  /*10f00*/  IMAD.MOV.U32 R22, RZ, RZ, R12 ;  /* 0x000000ffff167224 */ /* 0x000fe200078e000c */
[----:B------:R-:W-:Y:S01]  /*10f10*/  MOV R3, R13 ;  /* 0x0000000d00037202 */ /* 0x000fe20000000f00 */
[----:B------:R-:W-:-:S02]  /*10f20*/  IMAD.MOV.U32 R2, RZ, RZ, R14 ;  /* 0x000000ffff027224 */ /* 0x000fc400078e000e */
[----:B------:R-:W-:Y:S01]  /*10f30*/  IMAD.MOV.U32 R0, RZ, RZ, R15 ;  /* 0x000000ffff007224 */ /* 0x000fe200078e000f */
[C---:B------:R-:W-:Y:S01]  /*10f40*/  HMMA.16816.F32 R108, R8.reuse, R24, RZ ;  /* 0x00000018086c723c */ /* 0x040fe200000018ff */
[----:B------:R-:W-:Y:S07]  /*10f50*/  LDSM.16.M88.4 R12, [R68+0x1000] ;  /* 0x00100000440c783b */ /* 0x000fee0000000200 */
[C---:B------:R-:W-:Y:S01]  /*10f60*/  HMMA.16816.F32 R176, R8.reuse, R26, RZ ;  /* 0x0000001a08b0723c */ /* 0x040fe200000018ff */
[----:B------:R-:W3:Y:S07]  /*10f70*/  LDSM.16.M88.4 R24, [R60+0x4800] ;  /* 0x004800003c18783b */ /* 0x000eee0000000200 */
[C---:B------:R-:W-:Y:S08]  /*10f80*/  HMMA.16816.F32 R184, R8.reuse, R16, RZ ;  /* 0x0000001008b8723c */ /* 0x040ff000000018ff */
[C---:B------:R-:W-:Y:S01]  /*10f90*/  HMMA.16816.F32 R172, R8.reuse, R18, RZ ;  /* 0x0000001208ac723c */ /* 0x040fe200000018ff */
[----:B------:R-:W3:Y:S04]  /*10fa0*/  LDSM.16.M88.4 R16, [R60+0x4c00] ;  /* 0x004c00003c10783b */ /* 0x000ee80000000200 */
[----:B------:R-:W-:Y:S03]  /*10fb0*/  LDSM.16.M88.4 R60, [R68+0x1800] ;  /* 0x00180000443c783b */ /* 0x000fe60000000200 */
[C---:B------:R-:W-:Y:S01]  /*10fc0*/  HMMA.16816.F32 R240, R8.reuse, R6, RZ ;  /* 0x0000000608f0723c */ /* 0x040fe200000018ff */
[----:B------:R-:W3:Y:S07]  /*10fd0*/  LDSM.16.M88.4 R4, [R233] ;  /* 0x00000000e904783b */ /* 0x000eee0000000200 */
[C---:B-1----:R-:W-:Y:S08]  /*10fe0*/  HMMA.16816.F32 R228, R8.reuse, R64, RZ ;  /* 0x0000004008e4723c */ /* 0x042ff000000018ff */
[C---:B------:R-:W-:Y:S08]  /*10ff0*/  HMMA.16816.F32 R224, R8.reuse, R66, RZ ;  /* 0x0000004208e0723c */ /* 0x040ff000000018ff */
[C---:B----4-:R-:W-:Y:S08]  /*11000*/  HMMA.16816.F32 R220, R8.reuse, R56, RZ ;  /* 0x0000003808dc723c */ /* 0x050ff000000018ff */
[C---:B------:R-:W-:Y:S01]  /*11010*/  HMMA.16816.F32 R216, R8.reuse, R58, RZ ;  /* 0x0000003a08d8723c */ /* 0x040fe200000018ff */
[----:B------:R-:W-:Y:S07]  /*11020*/  LDSM.16.M88.4 R56, [R68+0x2000] ;  /* 0x002000004438783b */ /* 0x000fee0000000200 */
[C---:B-----5:R-:W-:Y:S08]  /*11030*/  HMMA.16816.F32 R204, R8.reuse, R52, RZ ;  /* 0x0000003408cc723c */ /* 0x060ff000000018ff */
        /* <DEDUP_REMOVED lines=25> */
[----:B------:R-:W-:Y:S01]  /*111d0*/  MOV R8, R72 ;  /* 0x0000004800087202 */ /* 0x000fe20000000f00 */
[----:B------:R-:W-:Y:S01]  /*111e0*/  IMAD.MOV.U32 R9, RZ, RZ, R71 ;  /* 0x000000ffff097224 */ /* 0x000fe200078e0047 */
[----:B------:R-:W-:Y:S01]  /*111f0*/  MOV R11, R23 ;  /* 0x00000017000b7202 */ /* 0x000fe20000000f00 */
[----:B------:R-:W-:Y:S01]  /*11200*/  IMAD.MOV.U32 R10, RZ, RZ, R70 ;  /* 0x000000ffff0a7224 */ /* 0x000fe200078e0046 */
[----:B------:R-:W2:Y:S03]  /*11210*/  LDSM.16.M88.4 R16, [R68+0x4400] ;  /* 0x004400004410783b */ /* 0x000ea60000000200 */
[C---:B------:R-:W-:Y:S08]  /*11220*/  HMMA.16816.F32 R124, R4.reuse, R12, R124 ;  /* 0x0000000c047c723c */ /* 0x040ff0000000187c */
[C---:B------:R-:W-:Y:S01]  /*11230*/  HMMA.16816.F32 R116, R4.reuse, R14, R116 ;  /* 0x0000000e0474723c */ /* 0x040fe20000001874 */
[----:B------:R-:W3:Y:S07]  /*11240*/  LDSM.16.M88.4 R12, [R68+0x4800] ;  /* 0x00480000440c783b */ /* 0x000eee0000000200 */
[C---:B------:R-:W-:Y:S08]  /*11250*/  HMMA.16816.F32 R196, R4.reuse, R92, R196 ;  /* 0x0000005c04c4723c */ /* 0x040ff000000018c4 */
[----:B------:R-:W-:Y:S01]  /*11260*/  HMMA.16816.F32 R92, R4, R94, R8 ;  /* 0x0000005e045c723c */ /* 0x000fe20000001808 */
[----:B------:R-:W4:Y:S01]  /*11270*/  LDSM.16.M88.4 R8, [R68+0x4c00] ;  /* 0x004c00004408783b */ /* 0x000f220000000200 */
[----:B------:R-:W-:-:S06]  /*11280*/  DEPBAR.LE SB0, 0x0 ;  /* 0x000080000000791a */ /* 0x000fcc0000000000 */
[C---:B-1----:R-:W-:Y:S08]  /*11290*/  HMMA.16816.F32 R192, R4.reuse, R40, R192 ;  /* 0x0000002804c0723c */ /* 0x042ff000000018c0 */
[C---:B--2---:R-:W-:Y:S08]  /*112a0*/  HMMA.16816.F32 R104, R4.reuse, R16, R104 ;  /* 0x000000100468723c */ /* 0x044ff00000001868 */
[C---:B------:R-:W-:Y:S08]  /*112b0*/  HMMA.16816.F32 R100, R4.reuse, R18, R100 ;  /* 0x000000120464723c */ /* 0x040ff00000001864 */
[C---:B------:R-:W-:Y:S08]  /*112c0*/  HMMA.16816.F32 R188, R4.reuse, R42, R188 ;  /* 0x0000002a04bc723c */ /* 0x040ff000000018bc */
[C---:B---3--:R-:W-:Y:S08]  /*112d0*/  HMMA.16816.F32 R16, R4.reuse, R14, R84 ;  /* 0x0000000e0410723c */ /* 0x048ff00000001854 */
[C---:B------:R-:W-:Y:S08]  /*112e0*/  HMMA.16816.F32 R40, R4.reuse, R12, R88 ;  /* 0x0000000c0428723c */ /* 0x040ff00000001858 */
[C---:B----4-:R-:W-:Y:S03]  /*112f0*/  HMMA.16816.F32 R12, R4.reuse, R8, R80 ;  /* 0x00000008040c723c */ /* 0x050fe60000001850 */
[----:B------:R-:W-:Y:S04]  /*11300*/  STL.64 [R1+0x20], R16 ;  /* 0x0000201001007387 */ /* 0x000fe80000100a00 */
[----:B------:R-:W-:Y:S01]  /*11310*/  STL.64 [R1+0x28], R18 ;  /* 0x0000281201007387 */ /* 0x000fe20000100a00 */
[C---:B------:R-:W-:Y:S08]  /*11320*/  HMMA.16816.F32 R8, R4.reuse, R10, R64 ;  /* 0x0000000a0408723c */ /* 0x040ff00000001840 */
[----:B------:R-:W-:Y:S01]  /*11330*/  HMMA.16816.F32 R108, R4, R76, R108 ;  /* 0x0000004c046c723c */ /* 0x000fe2000000186c */
[----:B------:R-:W-:-:S02]  /*11340*/  IMAD.MOV.U32 R76, RZ, RZ, R22 ;  /* 0x000000ffff4c7224 */ /* 0x000fc400078e0016 */
[----:B------:R1:W-:Y:S01]  /*11350*/  STL.64 [R1+0x30], R12 ;  /* 0x0000300c01007387 */ /* 0x0003e20000100a00 */
[----:B------:R-:W-:-:S03]  /*11360*/  IMAD.MOV.U32 R77, RZ, RZ, R3 ;  /* 0x000000ffff4d7224 */ /* 0x000fc600078e0003 */
[----:B------:R2:W-:Y:S01]  /*11370*/  STL.64 [R1+0x38], R14 ;  /* 0x0000380e01007387 */ /* 0x0005e20000100a00 */
[C---:B------:R-:W-:Y:S01]  /*11380*/  HMMA.16816.F32 R176, R4.reuse, R78, R176 ;  /* 0x0000004e04b0723c */ /* 0x040fe200000018b0 */
[----:B------:R-:W-:Y:S01]  /*11390*/  MOV R78, R2 ;  /* 0x00000002004e7202 */ /* 0x000fe20000000f00 */
[----:B------:R-:W-:Y:S01]  /*113a0*/  IMAD.MOV.U32 R79, RZ, RZ, R0 ;  /* 0x000000ffff4f7224 */ /* 0x000fe200078e0000 */
[----:B------:R2:W-:Y:S04]  /*113b0*/  STL.64 [R1+0x40], R8 ;  /* 0x0000400801007387 */ /* 0x0005e80000100a00 */
[----:B------:R2:W-:Y:S01]  /*113c0*/  STL.64 [R1+0x48], R10 ;  /* 0x0000480a01007387 */ /* 0x0005e20000100a00 */
        /* <DEDUP_REMOVED lines=19> */
[----:B------:R-:W-:Y:S06]  /*11500*/  BAR.SYNC.DEFER_BLOCKING 0x0 ;  /* 0x0000000000007b1d */ /* 0x000fec0000010000 */
[----:B--2---:R-:W-:-:S13]  /*11510*/  @!P2 BRA `(.L_x_4363) ;  /* 0x0000000400aca947 */ /* 0x004fda0003800000 */
        /* <DEDUP_REMOVED lines=68> */
.L_x_4365:
        /* <DEDUP_REMOVED lines=8> */
.L_x_4366:
[----:B------:R-:W-:Y:S05]  /*119e0*/  BSYNC.RECONVERGENT B0 ;  /* 0x0000000000007941 */ /* 0x000fea0003800200 */
.L_x_4364:
        /* <DEDUP_REMOVED lines=30> */
.L_x_4363:
[----:B------:R-:W-:Y:S05]  /*11bd0*/  BSYNC.RECONVERGENT B1 ;  /* 0x0000000000017941 */ /* 0x000fea0003800200 */
.L_x_4362:
[----:B----4-:R-:W2:Y:S04]  /*11be0*/  LDL.LU R11, [R1+0x38] ;  /* 0x00003800010b7983 */ /* 0x010ea80000300800 */
[----:B------:R-:W3:Y:S04]  /*11bf0*/  LDL.LU R14, [R1+0x34] ;  /* 0x00003400010e7983 */ /* 0x000ee80000300800 */
        /* <DEDUP_REMOVED lines=9> */
[----:B------:R-:W4:Y:S01]  /*11c90*/  LDL.LU R0, [R1+0x20] ;  /* 0x0000200001007983 */ /* 0x000f220000300800 */
[----:B------:R-:W-:Y:S01]  /*11ca0*/  LOP3.LUT R8, R13, R245, RZ, 0xfc, !PT ;  /* 0x000000f50d087212 */ /* 0x000fe200078efcff */
[----:B---3--:R-:W-:-:S02]  /*11cb0*/  IMAD.MOV.U32 R65, RZ, RZ, R14 ;  /* 0x000000ffff417224 */ /* 0x008fc400078e000e */
[----:B-----5:R-:W-:Y:S02]  /*11cc0*/  IMAD.MOV.U32 R70, RZ, RZ, R12 ;  /* 0x000000ffff467224 */ /* 0x020fe400078e000c */
[----:B--2---:R-:W-:Y:S02]  /*11cd0*/  IMAD.MOV.U32 R56, RZ, RZ, R9 ;  /* 0x000000ffff387224 */ /* 0x004fe400078e0009 */
[----:B----4-:R-:W-:Y:S02]  /*11ce0*/  IMAD.MOV.U32 R31, RZ, RZ, R7 ;  /* 0x000000ffff1f7224 */ /* 0x010fe400078e0007 */
[----:B------:R-:W-:Y:S02]  /*11cf0*/  IMAD.MOV.U32 R30, RZ, RZ, R6 ;  /* 0x000000ffff1e7224 */ /* 0x000fe400078e0006 */
[----:B------:R-:W-:Y:S02]  /*11d00*/  IMAD.MOV.U32 R57, RZ, RZ, R5 ;  /* 0x000000ffff397224 */ /* 0x000fe400078e0005 */
[----:B------:R-:W-:-:S02]  /*11d10*/  VIADD R5, R8, 0xfffffe09 ;  /* 0xfffffe0908057836 */ /* 0x000fc40000000000 */
[----:B------:R-:W-:Y:S02]  /*11d20*/  IMAD.MOV.U32 R97, RZ, RZ, R4 ;  /* 0x000000ffff617224 */ /* 0x000fe400078e0004 */
[----:B------:R-:W-:Y:S02]  /*11d30*/  VIADD R4, R8, 0xfffffe08 ;  /* 0xfffffe0808047836 */ /* 0x000fe40000000000 */
[----:B------:R-:W-:-:S03]  /*11d40*/  IMAD.MOV.U32 R9, RZ, RZ, R3 ;  /* 0x000000ffff097224 */ /* 0x000fc600078e0003 */
[-C--:B------:R-:W-:Y:S01]  /*11d50*/  ISETP.GE.AND P4, PT, R4, R214.reuse, PT ;  /* 0x000000d60400720c */ /* 0x080fe20003f86270 */
[----:B------:R-:W-:Y:S02]  /*11d60*/  IMAD.MOV.U32 R91, RZ, RZ, R2 ;  /* 0x000000ffff5b7224 */ /* 0x000fe400078e0002 */
[C---:B------:R-:W-:Y:S02]  /*11d70*/  VIADD R2, R8.reuse, 0xfffffe00 ;  /* 0xfffffe0008027836 */ /* 0x040fe40000000000 */
[----:B------:R-:W-:Y:S02]  /*11d80*/  IMAD.MOV.U32 R98, RZ, RZ, R0 ;  /* 0x000000ffff627224 */ /* 0x000fe400078e0000 */
[----:B------:R-:W-:Y:S01]  /*11d90*/  VIADD R0, R8, 0xfffffe01 ;  /* 0xfffffe0108007836 */ /* 0x000fe20000000000 */
[C---:B------:R-:W-:Y:S02]  /*11da0*/  ISETP.GE.AND P0, PT, R2.reuse, R214, PT ;  /* 0x000000d60200720c */ /* 0x040fe40003f06270 */
[----:B------:R-:W-:-:S02]  /*11db0*/  ISETP.GE.AND P3, PT, R2, R212, PT ;  /* 0x000000d40200720c */ /* 0x000fc40003f66270 */
[C---:B------:R-:W-:Y:S02]  /*11dc0*/  ISETP.GE.AND P1, PT, R2.reuse, R213, PT ;  /* 0x000000d50200720c */ /* 0x040fe40003f26270 */
[-C--:B------:R-:W-:Y:S02]  /*11dd0*/  ISETP.GE.AND P2, PT, R2, R215.reuse, PT ;  /* 0x000000d70200720c */ /* 0x080fe40003f46270 */
[----:B------:R-:W-:Y:S02]  /*11de0*/  FSEL R2, R124, -INF , P0 ;  /* 0xff8000007c027808 */ /* 0x000fe40000000000 */
[----:B------:R-:W-:Y:S02]  /*11df0*/  ISETP.GE.AND P0, PT, R0, R214, PT ;  /* 0x000000d60000720c */ /* 0x000fe40003f06270 */
[----:B------:R-:W-:Y:S02]  /*11e00*/  FSEL R15, R2, -INF , !P3 ;  /* 0xff800000020f7808 */ /* 0x000fe40005800000 */
[----:B------:R-:W-:-:S02]  /*11e10*/  ISETP.GE.AND P3, PT, R0, R215, PT ;  /* 0x000000d70000720c */ /* 0x000fc40003f66270 */
[C---:B------:R-:W-:Y:S02]  /*11e20*/  ISETP.GE.AND P5, PT, R0.reuse, R212, PT ;  /* 0x000000d40000720c */ /* 0x040fe40003fa6270 */
[----:B------:R-:W-:Y:S02]  /*11e30*/  ISETP.GE.AND P6, PT, R0, R213, PT ;  /* 0x000000d50000720c */ /* 0x000fe40003fc6270 */
[----:B------:R-:W-:Y:S02]  /*11e40*/  FSEL R0, R126, -INF , P1 ;  /* 0xff8000007e007808 */ /* 0x000fe40000800000 */
[----:B------:R-:W-:Y:S02]  /*11e50*/  FSEL R2, R125, -INF , P0 ;  /* 0xff8000007d027808 */ /* 0x000fe40000000000 */
[----:B------:R-:W-:Y:S02]  /*11e60*/  P2R R3, PR, RZ, 0x8 ;  /* 0x00000008ff037803 */ /* 0x000fe40000000000 */
[----:B------:R-:W-:-:S02]  /*11e70*/  FSEL R18, R0, -INF , !P2 ;  /* 0xff80000000127808 */ /* 0x000fc40005000000 */
[----:B------:R-:W-:Y:S02]  /*11e80*/  FSEL R14, R2, -INF , !P5 ;  /* 0xff800000020e7808 */ /* 0x000fe40006800000 */
[C---:B------:R-:W-:Y:S02]  /*11e90*/  ISETP.GE.AND P3, PT, R4.reuse, R212, PT ;  /* 0x000000d40400720c */ /* 0x040fe40003f66270 */
[C---:B------:R-:W-:Y:S02]  /*11ea0*/  ISETP.GE.AND P0, PT, R4.reuse, R213, PT ;  /* 0x000000d50400720c */ /* 0x040fe40003f06270 */
[----:B------:R-:W-:Y:S02]  /*11eb0*/  ISETP.NE.AND P5, PT, R3, RZ, PT ;  /* 0x000000ff0300720c */ /* 0x000fe40003fa5270 */
        /* <DEDUP_REMOVED lines=9> */
[----:B------:R-:W-:Y:S02]  /*11f50*/  FSEL R2, R117, -INF , P1 ;  /* 0xff80000075027808 */ /* 0x000fe40000800000 */
[----:B------:R-:W-:Y:S02]  /*11f60*/  ISETP.GE.AND P4, PT, R4, R214, PT ;  /* 0x000000d60400720c */ /* 0x000fe40003f86270 */
[----:B------:R-:W-:Y:S01]  /*11f70*/  ISETP.GE.AND P6, PT, R5, R213, PT ;  /* 0x000000d50500720c */ /* 0x000fe20003fc6270 */
[----:B------:R-:W-:Y:S01]  /*11f80*/  VIADD R5, R8, 0xfffffe11 ;  /* 0xfffffe1108057836 */ /* 0x000fe20000000000 */
[----:B------:R-:W-:Y:S02]  /*11f90*/  FSEL R0, R118, -INF , P0 ;  /* 0xff80000076007808 */ /* 0x000fe40000000000 */
[----:B------:R-:W-:Y:S02]  /*11fa0*/  P2R R3, PR, RZ, 0x8 ;  /* 0x00000008ff037803 */ /* 0x000fe40000000000 */
[----:B------:R-:W-:-:S02]  /*11fb0*/  FSEL R12, R2, -INF , !P5 ;  /* 0xff800000020c7808 */ /* 0x000fc40006800000 */
[----:B------:R-:W-:Y:S02]  /*11fc0*/  ISETP.GE.AND P3, PT, R4, R212, PT ;  /* 0x000000d40400720c */ /* 0x000fe40003f66270 */
[----:B------:R-:W-:Y:S02]  /*11fd0*/  FSEL R2, R108, -INF , P4 ;  /* 0xff8000006c027808 */ /* 0x000fe40002000000 */
[----:B------:R-:W-:Y:S02]  /*11fe0*/  FSEL R19, R0, -INF , !P2 ;  /* 0xff80000000137808 */ /* 0x000fe40005000000 */
[C---:B------:R-:W-:Y:S02]  /*11ff0*/  ISETP.GE.AND P0, PT, R4.reuse, R213, PT ;  /* 0x000000d50400720c */ /* 0x040fe40003f06270 */
[----:B------:R-:W-:Y:S02]  /*12000*/  ISETP.NE.AND P5, PT, R3, RZ, PT ;  /* 0x000000ff0300720c */ /* 0x000fe40003fa5270 */
[----:B------:R-:W-:Y:S01]  /*12010*/  ISETP.GE.AND P2, PT, R4, R215, PT ;  /* 0x000000d70400720c */ /* 0x000fe20003f46270 */
[----:B------:R-:W-:Y:S01]  /*12020*/  VIADD R4, R8, 0xfffffe18 ;  /* 0xfffffe1808047836 */ /* 0x000fe20000000000 */
[----:B------:R-:W-:-:S02]  /*12030*/  FSEL R0, R119, -INF , P6 ;  /* 0xff80000077007808 */ /* 0x000fc40003000000 */
[C---:B------:R-:W-:Y:S02]  /*12040*/  ISETP.GE.AND P1, PT, R5.reuse, R214, PT ;  /* 0x000000d60500720c */ /* 0x040fe40003f26270 */
[----:B------:R-:W-:Y:S02]  /*12050*/  FSEL R26, R2, -INF , !P3 ;  /* 0xff800000021a7808 */ /* 0x000fe40005800000 */
[C---:B------:R-:W-:Y:S02]  /*12060*/  ISETP.GE.AND P3, PT, R5.reuse, R215, PT ;  /* 0x000000d70500720c */ /* 0x040fe40003f66270 */
[----:B------:R-:W-:Y:S02]  /*12070*/  FSEL R17, R0, -INF , !P5 ;  /* 0xff80000000117808 */ /* 0x000fe40006800000 */
[C---:B------:R-:W-:Y:S02]  /*12080*/  ISETP.GE.AND P5, PT, R5.reuse, R212, PT ;  /* 0x000000d40500720c */ /* 0x040fe40003fa6270 */
[----:B------:R-:W-:Y:S01]  /*12090*/  ISETP.GE.AND P6, PT, R5, R213, PT ;  /* 0x000000d50500720c */ /* 0x000fe20003fc6270 */
[----:B------:R-:W-:Y:S01]  /*120a0*/  VIADD R5, R8, 0xfffffe19 ;  /* 0xfffffe1908057836 */ /* 0x000fe20000000000 */
[----:B------:R-:W-:-:S02]  /*120b0*/  FSEL R0, R110, -INF , P0 ;  /* 0xff8000006e007808 */ /* 0x000fc40000000000 */
[----:B------:R-:W-:Y:S02]  /*120c0*/  FSEL R2, R109, -INF , P1 ;  /* 0xff8000006d027808 */ /* 0x000fe40000800000 */
[----:B------:R-:W-:Y:S02]  /*120d0*/  P2R R3, PR, RZ, 0x8 ;  /* 0x00000008ff037803 */ /* 0x000fe40000000000 */
[----:B------:R-:W-:Y:S02]  /*120e0*/  ISETP.GE.AND P4, PT, R4, R214, PT ;  /* 0x000000d60400720c */ /* 0x000fe40003f86270 */
[----:B------:R-:W-:Y:S02]  /*120f0*/  FSEL R28, R0, -INF , !P2 ;  /* 0xff800000001c7808 */ /* 0x000fe40005000000 */
[----:B------:R-:W-:Y:S02]  /*12100*/  FSEL R24, R2, -INF , !P5 ;  /* 0xff80000002187808 */ /* 0x000fe40006800000 */
[----:B------:R-:W-:-:S02]  /*12110*/  ISETP.GE.AND P3, PT, R4, R212, PT ;  /* 0x000000d40400720c */ /* 0x000fc40003f66270 */
[C---:B------:R-:W-:Y:S02]  /*12120*/  ISETP.GE.AND P0, PT, R4.reuse, R213, PT ;  /* 0x000000d50400720c */ /* 0x040fe40003f06270 */
[----:B------:R-:W-:Y:S02]  /*12130*/  ISETP.NE.AND P5, PT, R3, RZ, PT ;  /* 0x000000ff0300720c */ /* 0x000fe40003fa5270 */
        /* <DEDUP_REMOVED lines=8> */
[----:B------:R-:W-:Y:S02]  /*121c0*/  ISETP.GE.AND P3, PT, R5, R215, PT ;  /* 0x000000d70500720c */ /* 0x000fe40003f66270 */
[----:B------:R-:W-:Y:S02]  /*121d0*/  FSEL R2, R177, -INF , P1 ;  /* 0xff800000b1027808 */ /* 0x000fe40000800000 */
[----:B------:R-:W-:-:S02]  /*121e0*/  ISETP.GE.AND P4, PT, R4, R214, PT ;  /* 0x000000d60400720c */ /* 0x000fc40003f86270 */
[----:B------:R-:W-:Y:S01]  /*121f0*/  ISETP.GE.AND P6, PT, R5, R213, PT ;  /* 0x000000d50500720c */ /* 0x000fe20003fc6270 */
[----:B------:R-:W-:Y:S01]  /*12200*/  VIADD R5, R8, 0xfffffe21 ;  /* 0xfffffe2108057836 */ /* 0x000fe20000000000 */
[----:B------:R-:W-:Y:S02]  /*12210*/  FSEL R0, R178, -INF , P0 ;  /* 0xff800000b2007808 */ /* 0x000fe40000000000 */
[----:B------:R-:W-:Y:S02]  /*12220*/  P2R R3, PR, RZ, 0x8 ;  /* 0x00000008ff037803 */ /* 0x000fe40000000000 */
[----:B------:R-:W-:Y:S02]  /*12230*/  FSEL R27, R2, -INF , !P5 ;  /* 0xff800000021b7808 */ /* 0x000fe40006800000 */
[----:B------:R-:W-:Y:S02]  /*12240*/  ISETP.GE.AND P3, PT, R4, R212, PT ;  /* 0x000000d40400720c */ /* 0x000fe40003f66270 */
[----:B------:R-:W-:-:S02]  /*12250*/  FSEL R2, R184, -INF , P4 ;  /* 0xff800000b8027808 */ /* 0x000fc40002000000 */
[----:B------:R-:W-:Y:S02]  /*12260*/  FSEL R29, R0, -INF , !P2 ;  /* 0xff800000001d7808 */ /* 0x000fe40005000000 */
[C---:B------:R-:W-:Y:S02]  /*12270*/  ISETP.GE.AND P0, PT, R4.reuse, R213, PT ;  /* 0x000000d50400720c */ /* 0x040fe40003f06270 */
[----:B------:R-:W-:Y:S02]  /*12280*/  ISETP.NE.AND P5, PT, R3, RZ, PT ;  /* 0x000000ff0300720c */ /* 0x000fe40003fa5270 */
[----:B------:R-:W-:Y:S01]  /*12290*/  ISETP.GE.AND P2, PT, R4, R215, PT ;  /* 0x000000d70400720c */ /* 0x000fe20003f46270 */
[----:B------:R-:W-:Y:S01]  /*122a0*/  VIADD R4, R8, 0xfffffe28 ;  /* 0xfffffe2808047836 */ /* 0x000fe20000000000 */
[----:B------:R-:W-:Y:S02]  /*122b0*/  FSEL R0, R179, -INF , P6 ;  /* 0xff800000b3007808 */ /* 0x000fe40003000000 */
[----:B------:R-:W-:-:S02]  /*122c0*/  ISETP.GE.AND P1, PT, R5, R214, PT ;  /* 0x000000d60500720c */ /* 0x000fc40003f26270 */
        /* <DEDUP_REMOVED lines=269> */
[----:B------:R-:W-:Y:S02]  /*133a0*/  P2R R3, PR, RZ, 0x8 ;  /* 0x00000008ff037803 */ /* 0x000fe40000000000 */
[----:B------:R-:W-:Y:S02]  /*133b0*/  FSEL R185, R0, -INF , !P2 ;  /* 0xff80000000b97808 */ /* 0x000fe40005000000 */
[----:B------:R-:W-:Y:S02]  /*133c0*/  FSEL R173, R2, -INF , !P5 ;  /* 0xff80000002ad7808 */ /* 0x000fe40006800000 */
[----:B------:R-:W-:-:S02]  /*133d0*/  ISETP.GE.AND P3, PT, R4, R212, PT ;  /* 0x000000d40400720c */ /* 0x000fc40003f66270 */
[C---:B------:R-:W-:Y:S02]  /*133e0*/  ISETP.GE.AND P0, PT, R4.reuse, R213, PT ;  /* 0x000000d50400720c */ /* 0x040fe40003f06270 */
[----:B------:R-:W-:Y:S01]  /*133f0*/  ISETP.GE.AND P2, PT, R4, R215, PT ;  /* 0x000000d70400720c */ /* 0x000fe20003f46270 */
[----:B------:R-:W-:Y:S01]  /*13400*/  VIADD R4, R8, 0xfffffe98 ;  /* 0xfffffe9808047836 */ /* 0x000fe20000000000 */
[----:B------:R-:W-:Y:S02]  /*13410*/  FSEL R2, R180, -INF , P4 ;  /* 0xff800000b4027808 */ /* 0x000fe40002000000 */
[C---:B------:R-:W-:Y:S02]  /*13420*/  ISETP.GE.AND P1, PT, R5.reuse, R214, PT ;  /* 0x000000d60500720c */ /* 0x040fe40003f26270 */
[----:B------:R-:W-:Y:S02]  /*13430*/  FSEL R178, R2, -INF , !P3 ;  /* 0xff80000002b27808 */ /* 0x000fe40005800000 */
[----:B------:R-:W-:-:S02]  /*13440*/  ISETP.GE.AND P4, PT, R5, R212, PT ;  /* 0x000000d40500720c */ /* 0x000fc40003f86270 */
[----:B------:R-:W-:Y:S02]  /*13450*/  FSEL R2, R181, -INF , P1 ;  /* 0xff800000b5027808 */ /* 0x000fe40000800000 */
[----:B------:R-:W-:Y:S02]  /*13460*/  ISETP.GE.AND P3, PT, R4, R214, PT ;  /* 0x000000d60400720c */ /* 0x000fe40003f66270 */
[----:B------:R-:W-:Y:S01]  /*13470*/  ISETP.NE.AND P5, PT, R3, RZ, PT ;  /* 0x000000ff0300720c */ /* 0x000fe20003fa5270 */
[----:B------:R-:W-:Y:S01]  /*13480*/  VIADD R3, R8, 0xfffffe99 ;  /* 0xfffffe9908037836 */ /* 0x000fe20000000000 */
        /* <DEDUP_REMOVED lines=9> */
[----:B------:R-:W-:-:S02]  /*13520*/  FSEL R168, R2, -INF , !P1 ;  /* 0xff80000002a87808 */ /* 0x000fc40004800000 */
[----:B------:R-:W-:Y:S02]  /*13530*/  ISETP.GE.AND P1, PT, R3, R215, PT ;  /* 0x000000d70300720c */ /* 0x000fe40003f26270 */
[----:B------:R-:W-:Y:S02]  /*13540*/  ISETP.GE.AND P0, PT, R4, R213, PT ;  /* 0x000000d50400720c */ /* 0x000fe40003f06270 */
[----:B------:R-:W-:Y:S02]  /*13550*/  FSEL R180, R0, -INF , !P2 ;  /* 0xff80000000b47808 */ /* 0x000fe40005000000 */
[----:B------:R-:W-:Y:S02]  /*13560*/  ISETP.GE.AND P4, PT, R4, R215, PT ;  /* 0x000000d70400720c */ /* 0x000fe40003f86270 */
[----:B------:R-:W-:Y:S02]  /*13570*/  FSEL R0, R183, -INF , P5 ;  /* 0xff800000b7007808 */ /* 0x000fe40002800000 */
[----:B------:R-:W-:-:S02]  /*13580*/  ISETP.GE.AND P2, PT, R3, R214, PT ;  /* 0x000000d60300720c */ /* 0x000fc40003f46270 */
[----:B------:R-:W-:Y:S02]  /*13590*/  P2R R4, PR, RZ, 0x2 ;  /* 0x00000002ff047803 */ /* 0x000fe40000000000 */
[----:B------:R-:W-:Y:S02]  /*135a0*/  FSEL R2, R170, -INF , P0 ;  /* 0xff800000aa027808 */ /* 0x000fe40000000000 */
[----:B------:R-:W-:Y:S02]  /*135b0*/  ISETP.GE.AND P1, PT, R5, R214, PT ;  /* 0x000000d60500720c */ /* 0x000fe40003f26270 */
[C---:B------:R-:W-:Y:S02]  /*135c0*/  ISETP.GE.AND P3, PT, R3.reuse, R213, PT ;  /* 0x000000d50300720c */ /* 0x040fe40003f66270 */
[----:B------:R-:W-:Y:S01]  /*135d0*/  FSEL R181, R0, -INF , !P6 ;  /* 0xff80000000b57808 */ /* 0x000fe20007000000 */
[----:B------:R-:W-:Y:S01]  /*135e0*/  VIADD R0, R8, 0xfffffea1 ;  /* 0xfffffea108007836 */ /* 0x000fe20000000000 */
[----:B------:R-:W-:-:S02]  /*135f0*/  ISETP.GE.AND P5, PT, R3, R212, PT ;  /* 0x000000d40300720c */ /* 0x000fc40003fa6270 */
[----:B------:R-:W-:Y:S02]  /*13600*/  FSEL R3, R169, -INF , P2 ;  /* 0xff800000a9037808 */ /* 0x000fe40001000000 */
[----:B------:R-:W-:Y:S01]  /*13610*/  FSEL R170, R2, -INF , !P4 ;  /* 0xff80000002aa7808 */ /* 0x000fe20006000000 */
[----:B------:R-:W-:Y:S01]  /*13620*/  VIADD R2, R8, 0xfffffea8 ;  /* 0xfffffea808027836 */ /* 0x000fe20000000000 */
[----:B------:R-:W-:Y:S02]  /*13630*/  ISETP.GE.AND P0, PT, R5, R213, PT ;  /* 0x000000d50500720c */ /* 0x000fe40003f06270 */
[----:B------:R-:W-:Y:S02]  /*13640*/  FSEL R7, R164, -INF , P1 ;  /* 0xff800000a4077808 */ /* 0x000fe40000800000 */
[----:B------:R-:W-:Y:S02]  /*13650*/  FSEL R6, R171, -INF , P3 ;  /* 0xff800000ab067808 */ /* 0x000fe40001800000 */
[----:B------:R-:W-:-:S02]  /*13660*/  ISETP.NE.AND P1, PT, R4, RZ, PT ;  /* 0x000000ff0400720c */ /* 0x000fc40003f25270 */
[----:B------:R-:W-:Y:S02]  /*13670*/  FSEL R169, R3, -INF , !P5 ;  /* 0xff80000003a97808 */ /* 0x000fe40006800000 */
[C---:B------:R-:W-:Y:S02]  /*13680*/  ISETP.GE.AND P6, PT, R5.reuse, R212, PT ;  /* 0x000000d40500720c */ /* 0x040fe40003fc6270 */
[----:B------:R-:W-:Y:S02]  /*13690*/  ISETP.GE.AND P5, PT, R5, R215, PT ;  /* 0x000000d70500720c */ /* 0x000fe40003fa6270 */
[----:B------:R-:W-:Y:S02]  /*136a0*/  ISETP.GE.AND P2, PT, R0, R214, PT ;  /* 0x000000d60000720c */ /* 0x000fe40003f46270 */
[----:B------:R-:W-:Y:S02]  /*136b0*/  FSEL R4, R166, -INF , P0 ;  /* 0xff800000a6047808 */ /* 0x000fe40000000000 */
[----:B------:R-:W-:-:S02]  /*136c0*/  FSEL R156, R6, -INF , !P1 ;  /* 0xff800000069c7808 */ /* 0x000fc40004800000 */
[----:B------:R-:W-:Y:S02]  /*136d0*/  ISETP.GE.AND P1, PT, R2, R214, PT ;  /* 0x000000d60200720c */ /* 0x000fe40003f26270 */
[----:B------:R-:W-:Y:S02]  /*136e0*/  FSEL R5, R165, -INF , P2 ;  /* 0xff800000a5057808 */ /* 0x000fe40001000000 */
[----:B------:R-:W-:Y:S02]  /*136f0*/  FSEL R164, R7, -INF , !P6 ;  /* 0xff80000007a47808 */ /* 0x000fe40007000000 */
[----:B------:R-:W-:Y:S02]  /*13700*/  FSEL R182, R4, -INF , !P5 ;  /* 0xff80000004b67808 */ /* 0x000fe40006800000 */
[C---:B------:R-:W-:Y:S02]  /*13710*/  ISETP.GE.AND P4, PT, R0.reuse, R212, PT ;  /* 0x000000d40000720c */ /* 0x040fe40003f86270 */
[----:B------:R-:W-:-:S02]  /*13720*/  ISETP.GE.AND P0, PT, R0, R213, PT ;  /* 0x000000d50000720c */ /* 0x000fc40003f06270 */
[----:B------:R-:W-:Y:S01]  /*13730*/  ISETP.GE.AND P3, PT, R0, R215, PT ;  /* 0x000000d70000720c */ /* 0x000fe20003f66270 */
[----:B------:R-:W-:Y:S01]  /*13740*/  VIADD R0, R8, 0xfffffea9 ;  /* 0xfffffea908007836 */ /* 0x000fe20000000000 */
[C---:B------:R-:W-:Y:S02]  /*13750*/  ISETP.GE.AND P6, PT, R2.reuse, R212, PT ;  /* 0x000000d40200720c */ /* 0x040fe40003fc6270 */
[C---:B------:R-:W-:Y:S02]  /*13760*/  ISETP.GE.AND P5, PT, R2.reuse, R213, PT ;  /* 0x000000d50200720c */ /* 0x040fe40003fa6270 */
[----:B------:R-:W-:Y:S02]  /*13770*/  ISETP.GE.AND P2, PT, R2, R215, PT ;  /* 0x000000d70200720c */ /* 0x000fe40003f46270 */
[----:B------:R-:W-:Y:S02]  /*13780*/  FSEL R2, R160, -INF , P1 ;  /* 0xff800000a0027808 */ /* 0x000fe40000800000 */
[----:B------:R-:W-:-:S02]  /*13790*/  FSEL R3, R167, -INF , P0 ;  /* 0xff800000a7037808 */ /* 0x000fc40000000000 */
[----:B------:R-:W-:Y:S02]  /*137a0*/  FSEL R157, R5, -INF , !P4 ;  /* 0xff800000059d7808 */ /* 0x000fe40006000000 */
[----:B------:R-:W-:Y:S01]  /*137b0*/  FSEL R165, R2, -INF , !P6 ;  /* 0xff80000002a57808 */ /* 0x000fe20007000000 */
[----:B------:R-:W-:Y:S01]  /*137c0*/  VIADD R2, R8, 0xfffffeb0 ;  /* 0xfffffeb008027836 */ /* 0x000fe20000000000 */
[C---:B------:R-:W-:Y:S02]  /*137d0*/  ISETP.GE.AND P0, PT, R0.reuse, R214, PT ;  /* 0x000000d60000720c */ /* 0x040fe40003f06270 */
[C---:B------:R-:W-:Y:S02]  /*137e0*/  ISETP.GE.AND P1, PT, R0.reuse, R212, PT ;  /* 0x000000d40000720c */ /* 0x040fe40003f26270 */
[C---:B------:R-:W-:Y:S02]  /*137f0*/  ISETP.GE.AND P4, PT, R0.reuse, R213, PT ;  /* 0x000000d50000720c */ /* 0x040fe40003f86270 */
[----:B------:R-:W-:-:S02]  /*13800*/  ISETP.GE.AND P6, PT, R0, R215, PT ;  /* 0x000000d70000720c */ /* 0x000fc40003fc6270 */
[----:B------:R-:W2:Y:S01]  /*13810*/  LD.E R0, desc[UR4][R134.64+0xdc] ;  /* 0x0000dc0486007980 */ /* 0x000ea2000c101900 */
[----:B------:R-:W-:Y:S01]  /*13820*/  FSEL R186, R3, -INF , !P3 ;  /* 0xff80000003ba7808 */ /* 0x000fe20005800000 */
[----:B------:R-:W-:Y:S01]  /*13830*/  VIADD R5, R8, 0xfffffeb1 ;  /* 0xfffffeb108057836 */ /* 0x000fe20000000000 */
[----:B------:R-:W-:Y:S02]  /*13840*/  FSEL R3, R162, -INF , P5 ;  /* 0xff800000a2037808 */ /* 0x000fe40002800000 */
[----:B------:R-:W-:Y:S02]  /*13850*/  ISETP.GE.AND P5, PT, R2, R214, PT ;  /* 0x000000d60200720c */ /* 0x000fe40003fa6270 */
[----:B------:R-:W-:Y:S02]  /*13860*/  FSEL R4, R161, -INF , P0 ;  /* 0xff800000a1047808 */ /* 0x000fe40000000000 */
[----:B------:R-:W-:Y:S01]  /*13870*/  FSEL R171, R3, -INF , !P2 ;  /* 0xff80000003ab7808 */ /* 0x000fe20005000000 */
[----:B------:R-:W-:Y:S01]  /*13880*/  VIADD R6, R8, 0xfffffeb8 ;  /* 0xfffffeb808067836 */ /* 0x000fe20000000000 */
[----:B------:R-:W-:-:S02]  /*13890*/  ISETP.GE.AND P3, PT, R2, R212, PT ;  /* 0x000000d40200720c */ /* 0x000fc40003f66270 */
[----:B------:R-:W-:Y:S02]  /*138a0*/  FSEL R162, R4, -INF , !P1 ;  /* 0xff80000004a27808 */ /* 0x000fe40004800000 */
[----:B------:R-:W-:Y:S02]  /*138b0*/  FSEL R3, R36, -INF , P5 ;  /* 0xff80000024037808 */ /* 0x000fe40002800000 */
[----:B------:R-:W-:Y:S02]  /*138c0*/  ISETP.GE.AND P1, PT, R5, R214, PT ;  /* 0x000000d60500720c */ /* 0x000fe40003f26270 */
[C---:B------:R-:W-:Y:S02]  /*138d0*/  ISETP.GE.AND P0, PT, R2.reuse, R213, PT ;  /* 0x000000d50200720c */ /* 0x040fe40003f06270 */
[----:B------:R-:W-:Y:S02]  /*138e0*/  ISETP.GE.AND P2, PT, R2, R215, PT ;  /* 0x000000d70200720c */ /* 0x000fe40003f46270 */
[----:B------:R-:W-:-:S02]  /*138f0*/  FSEL R2, R163, -INF , P4 ;  /* 0xff800000a3027808 */ /* 0x000fc40002000000 */
[----:B------:R-:W-:Y:S02]  /*13900*/  FSEL R189, R3, -INF , !P3 ;  /* 0xff80000003bd7808 */ /* 0x000fe40005800000 */
[C---:B------:R-:W-:Y:S02]  /*13910*/  ISETP.GE.AND P5, PT, R5.reuse, R212, PT ;  /* 0x000000d40500720c */ /* 0x040fe40003fa6270 */
[----:B------:R-:W-:Y:S02]  /*13920*/  ISETP.GE.AND P3, PT, R5, R215, PT ;  /* 0x000000d70500720c */ /* 0x000fe40003f66270 */
[----:B------:R-:W-:Y:S02]  /*13930*/  FSEL R3, R37, -INF , P1 ;  /* 0xff80000025037808 */ /* 0x000fe40000800000 */
[----:B------:R-:W-:Y:S02]  /*13940*/  ISETP.GE.AND P4, PT, R6, R214, PT ;  /* 0x000000d60600720c */ /* 0x000fe40003f86270 */
[----:B------:R-:W-:-:S02]  /*13950*/  FSEL R167, R2, -INF , !P6 ;  /* 0xff80000002a77808 */ /* 0x000fc40007000000 */
        /* <DEDUP_REMOVED lines=8> */
[----:B------:R-:W-:Y:S02]  /*139e0*/  ISETP.GE.AND P0, PT, R6, R213, PT ;  /* 0x000000d50600720c */ /* 0x000fe40003f06270 */
[----:B------:R-:W-:Y:S02]  /*139f0*/  ISETP.NE.AND P5, PT, R4, RZ, PT ;  /* 0x000000ff0400720c */ /* 0x000fe40003fa5270 */
[-C--:B------:R-:W-:Y:S01]  /*13a00*/  ISETP.GE.AND P2, PT, R6, R215.reuse, PT ;  /* 0x000000d70600720c */ /* 0x080fe20003f46270 */
[C---:B------:R-:W-:Y:S01]  /*13a10*/  VIADD R6, R8.reuse, 0xfffffec0 ;  /* 0xfffffec008067836 */ /* 0x040fe20000000000 */
[----:B------:R-:W-:Y:S02]  /*13a20*/  FSEL R2, R39, -INF , P6 ;  /* 0xff80000027027808 */ /* 0x000fe40003000000 */
[----:B------:R-:W-:Y:S01]  /*13a30*/  ISETP.GE.AND P1, PT, R5, R214, PT ;  /* 0x000000d60500720c */ /* 0x000fe20003f26270 */
[----:B------:R-:W-:Y:S01]  /*13a40*/  VIADD R7, R8, 0xfffffed8 ;  /* 0xfffffed808077836 */ /* 0x000fe20000000000 */
[----:B------:R-:W-:Y:S01]  /*13a50*/  FSEL R183, R3, -INF , !P3 ;  /* 0xff80000003b77808 */ /* 0x000fe20005800000 */
[----:B------:R-:W-:Y:S01]  /*13a60*/  LDSM.16.MT88.4 R36, [R69+0x5400] ;  /* 0x005400004524783b */ /* 0x000fe20000004200 */
[----:B------:R-:W-:-:S02]  /*13a70*/  ISETP.GE.AND P3, PT, R5, R215, PT ;  /* 0x000000d70500720c */ /* 0x000fc40003f66270 */
[----:B------:R-:W-:Y:S02]  /*13a80*/  FSEL R158, R2, -INF , !P5 ;  /* 0xff800000029e7808 */ /* 0x000fe40006800000 */
[C---:B------:R-:W-:Y:S02]  /*13a90*/  ISETP.GE.AND P5, PT, R5.reuse, R212, PT ;  /* 0x000000d40500720c */ /* 0x040fe40003fa6270 */
[----:B------:R-:W-:Y:S01]  /*13aa0*/  ISETP.GE.AND P6, PT, R5, R213, PT ;  /* 0x000000d50500720c */ /* 0x000fe20003fc6270 */
[----:B------:R-:W-:Y:S01]  /*13ab0*/  VIADD R5, R8, 0xfffffec1 ;  /* 0xfffffec108057836 */ /* 0x000fe20000000000 */
[----:B------:R-:W-:Y:S02]  /*13ac0*/  FSEL R2, R130, -INF , P0 ;  /* 0xff80000082027808 */ /* 0x000fe40000000000 */
[----:B------:R-:W-:Y:S02]  /*13ad0*/  FSEL R3, R129, -INF , P1 ;  /* 0xff80000081037808 */ /* 0x000fe40000800000 */
[----:B------:R-:W-:-:S02]  /*13ae0*/  P2R R4, PR, RZ, 0x8 ;  /* 0x00000008ff047803 */ /* 0x000fc40000000000 */
[----:B------:R-:W-:Y:S02]  /*13af0*/  ISETP.GE.AND P4, PT, R6, R214, PT ;  /* 0x000000d60600720c */ /* 0x000fe40003f86270 */
[----:B------:R-:W-:Y:S02]  /*13b00*/  FSEL R193, R2, -INF , !P2 ;  /* 0xff80000002c17808 */ /* 0x000fe40005000000 */
[----:B------:R-:W-:Y:S02]  /*13b10*/  FSEL R187, R3, -INF , !P5 ;  /* 0xff80000003bb7808 */ /* 0x000fe40006800000 */
[C---:B------:R-:W-:Y:S02]  /*13b20*/  ISETP.GE.AND P3, PT, R6.reuse, R212, PT ;  /* 0x000000d40600720c */ /* 0x040fe40003f66270 */
[----:B------:R-:W-:Y:S02]  /*13b30*/  ISETP.GE.AND P0, PT, R6, R213, PT ;  /* 0x000000d50600720c */ /* 0x000fe40003f06270 */
[----:B------:R-:W-:-:S02]  /*13b40*/  ISETP.NE.AND P5, PT, R4, RZ, PT ;  /* 0x000000ff0400720c */ /* 0x000fc40003fa5270 */
        /* <DEDUP_REMOVED lines=8> */
[----:B------:R-:W-:Y:S02]  /*13bd0*/  ISETP.GE.AND P3, PT, R5, R215, PT ;  /* 0x000000d70500720c */ /* 0x000fe40003f66270 */
[----:B------:R-:W-:Y:S02]  /*13be0*/  FSEL R3, R121, -INF , P1 ;  /* 0xff80000079037808 */ /* 0x000fe40000800000 */
[----:B------:R-:W-:Y:S02]  /*13bf0*/  ISETP.GE.AND P4, PT, R6, R214, PT ;  /* 0x000000d60600720c */ /* 0x000fe40003f86270 */
[----:B------:R-:W-:Y:S01]  /*13c00*/  ISETP.GE.AND P6, PT, R5, R213, PT ;  /* 0x000000d50500720c */ /* 0x000fe20003fc6270 */
[----:B------:R-:W-:Y:S01]  /*13c10*/  VIADD R5, R8, 0xfffffec9 ;  /* 0xfffffec908057836 */ /* 0x000fe20000000000 */
[----:B------:R-:W-:-:S02]  /*13c20*/  FSEL R2, R122, -INF , P0 ;  /* 0xff8000007a027808 */ /* 0x000fc40000000000 */
[----:B------:R-:W-:Y:S02]  /*13c30*/  P2R R4, PR, RZ, 0x8 ;  /* 0x00000008ff047803 */ /* 0x000fe40000000000 */
[----:B------:R-:W-:Y:S02]  /*13c40*/  FSEL R197, R3, -INF , !P5 ;  /* 0xff80000003c57808 */ /* 0x000fe40006800000 */
[----:B------:R-:W-:Y:S02]  /*13c50*/  ISETP.GE.AND P3, PT, R6, R212, PT ;  /* 0x000000d40600720c */ /* 0x000fe40003f66270 */
[----:B------:R-:W-:Y:S02]  /*13c60*/  FSEL R3, R112, -INF , P4 ;  /* 0xff80000070037808 */ /* 0x000fe40002000000 */
[----:B------:R-:W-:Y:S02]  /*13c70*/  FSEL R200, R2, -INF , !P2 ;  /* 0xff80000002c87808 */ /* 0x000fe40005000000 */
[----:B------:R-:W-:-:S02]  /*13c80*/  ISETP.GE.AND P0, PT, R6, R213, PT ;  /* 0x000000d50600720c */ /* 0x000fc40003f06270 */
[----:B------:R-:W-:Y:S02]  /*13c90*/  ISETP.NE.AND P5, PT, R4, RZ, PT ;  /* 0x000000ff0400720c */ /* 0x000fe40003fa5270 */
[-C--:B------:R-:W-:Y:S01]  /*13ca0*/  ISETP.GE.AND P2, PT, R6, R215.reuse, PT ;  /* 0x000000d70600720c */ /* 0x080fe20003f46270 */
[----:B------:R-:W-:Y:S01]  /*13cb0*/  VIADD R6, R8, 0xfffffed0 ;  /* 0xfffffed008067836 */ /* 0x000fe20000000000 */
[----:B------:R-:W-:Y:S02]  /*13cc0*/  FSEL R2, R123, -INF , P6 ;  /* 0xff8000007b027808 */ /* 0x000fe40003000000 */
[----:B------:R-:W-:Y:S02]  /*13cd0*/  ISETP.GE.AND P1, PT, R5, R214, PT ;  /* 0x000000d60500720c */ /* 0x000fe40003f26270 */
[----:B------:R-:W-:Y:S02]  /*13ce0*/  FSEL R195, R3, -INF , !P3 ;  /* 0xff80000003c37808 */ /* 0x000fe40005800000 */
        /* <DEDUP_REMOVED lines=11> */
[----:B------:R-:W-:Y:S02]  /*13da0*/  ISETP.GE.AND P3, PT, R6, R212, PT ;  /* 0x000000d40600720c */ /* 0x000fe40003f66270 */
[----:B------:R-:W-:Y:S02]  /*13db0*/  ISETP.NE.AND P5, PT, R4, RZ, PT ;  /* 0x000000ff0400720c */ /* 0x000fe40003fa5270 */
[----:B------:R-:W-:-:S02]  /*13dc0*/  FSEL R2, R115, -INF , P6 ;  /* 0xff80000073027808 */ /* 0x000fc40003000000 */
[----:B------:R-:W-:Y:S02]  /*13dd0*/  FSEL R3, R104, -INF , P4 ;  /* 0xff80000068037808 */ /* 0x000fe40002000000 */
[----:B------:R-:W-:Y:S02]  /*13de0*/  ISETP.GE.AND P1, PT, R5, R214, PT ;  /* 0x000000d60500720c */ /* 0x000fe40003f26270 */
[----:B------:R-:W-:Y:S02]  /*13df0*/  ISETP.GE.AND P0, PT, R6, R213, PT ;  /* 0x000000d50600720c */ /* 0x000fe40003f06270 */
[----:B------:R-:W-:Y:S02]  /*13e00*/  FSEL R160, R2, -INF , !P5 ;  /* 0xff80000002a07808 */ /* 0x000fe40006800000 */
[----:B------:R-:W-:Y:S02]  /*13e10*/  FSEL R204, R3, -INF , !P3 ;  /* 0xff80000003cc7808 */ /* 0x000fe40005800000 */
[----:B------:R-:W-:-:S02]  /*13e20*/  ISETP.GE.AND P5, PT, R5, R212, PT ;  /* 0x000000d40500720c */ /* 0x000fc40003fa6270 */
[-C--:B------:R-:W-:Y:S02]  /*13e30*/  ISETP.GE.AND P3, PT, R5, R215.reuse, PT ;  /* 0x000000d70500720c */ /* 0x080fe40003f66270 */
[----:B------:R-:W-:Y:S02]  /*13e40*/  FSEL R3, R105, -INF , P1 ;  /* 0xff80000069037808 */ /* 0x000fe40000800000 */
[----:B------:R-:W-:Y:S02]  /*13e50*/  ISETP.GE.AND P4, PT, R7, R214, PT ;  /* 0x000000d60700720c */ /* 0x000fe40003f86270 */
[----:B------:R-:W-:Y:S01]  /*13e60*/  ISETP.GE.AND P2, PT, R6, R215, PT ;  /* 0x000000d70600720c */ /* 0x000fe20003f46270 */
[----:B------:R-:W-:Y:S01]  /*13e70*/  VIADD R6, R8, 0xfffffed9 ;  /* 0xfffffed908067836 */ /* 0x000fe20000000000 */
[----:B------:R-:W-:Y:S02]  /*13e80*/  FSEL R2, R106, -INF , P0 ;  /* 0xff8000006a027808 */ /* 0x000fe40000000000 */
[----:B------:R-:W-:-:S02]  /*13e90*/  ISETP.GE.AND P6, PT, R5, R213, PT ;  /* 0x000000d50500720c */ /* 0x000fc40003fc6270 */
[----:B------:R-:W-:Y:S02]  /*13ea0*/  P2R R4, PR, RZ, 0x8 ;  /* 0x00000008ff047803 */ /* 0x000fe40000000000 */
[----:B------:R-:W-:Y:S02]  /*13eb0*/  FSEL R203, R3, -INF , !P5 ;  /* 0xff80000003cb7808 */ /* 0x000fe40006800000 */
[----:B------:R-:W-:Y:S02]  /*13ec0*/  ISETP.GE.AND P3, PT, R7, R212, PT ;  /* 0x000000d40700720c */ /* 0x000fe40003f66270 */
[----:B------:R-:W-:Y:S02]  /*13ed0*/  FSEL R3, R100, -INF , P4 ;  /* 0xff80000064037808 */ /* 0x000fe40002000000 */
[----:B------:R-:W-:Y:S02]  /*13ee0*/  FSEL R206, R2, -INF , !P2 ;  /* 0xff80000002ce7808 */ /* 0x000fe40005000000 */
[----:B------:R-:W-:-:S02]  /*13ef0*/  ISETP.NE.AND P5, PT, R4, RZ, PT ;  /* 0x000000ff0400720c */ /* 0x000fc40003fa5270 */
[----:B------:R-:W-:Y:S02]  /*13f00*/  FSEL R2, R107, -INF , P6 ;  /* 0xff8000006b027808 */ /* 0x000fe40003000000 */
[C---:B------:R-:W-:Y:S02]  /*13f10*/  ISETP.GE.AND P1, PT, R6.reuse, R214, PT ;  /* 0x000000d60600720c */ /* 0x040fe40003f26270 */
[----:B------:R-:W-:Y:S02]  /*13f20*/  FSEL R202, R3, -INF , !P3 ;  /* 0xff80000003ca7808 */ /* 0x000fe40005800000 */
[----:B------:R-:W-:Y:S02]  /*13f30*/  ISETP.GE.AND P0, PT, R7, R213, PT ;  /* 0x000000d50700720c */ /* 0x000fe40003f06270 */
[----:B------:R-:W-:Y:S02]  /*13f40*/  ISETP.GE.AND P3, PT, R6, R215, PT ;  /* 0x000000d70600720c */ /* 0x000fe40003f66270 */
[----:B------:R-:W-:-:S02]  /*13f50*/  FSEL R166, R2, -INF , !P5 ;  /* 0xff80000002a67808 */ /* 0x000fc40006800000 */
[C---:B------:R-:W-:Y:S02]  /*13f60*/  ISETP.GE.AND P5, PT, R6.reuse, R212, PT ;  /* 0x000000d40600720c */ /* 0x040fe40003fa6270 */
[----:B------:R-:W-:Y:S02]  /*13f70*/  FSEL R3, R101, -INF , P1 ;  /* 0xff80000065037808 */ /* 0x000fe40000800000 */
[----:B------:R-:W-:Y:S02]  /*13f80*/  ISETP.GE.AND P2, PT, R7, R215, PT ;  /* 0x000000d70700720c */ /* 0x000fe40003f46270 */
[----:B------:R-:W-:Y:S02]  /*13f90*/  ISETP.GE.AND P4, PT, R6, R213, PT ;  /* 0x000000d50600720c */ /* 0x000fe40003f86270 */
[----:B------:R-:W-:Y:S02]  /*13fa0*/  FSEL R2, R102, -INF , P0 ;  /* 0xff80000066027808 */ /* 0x000fe40000000000 */
[----:B------:R-:W-:-:S02]  /*13fb0*/  P2R R4, PR, RZ, 0x8 ;  /* 0x00000008ff047803 */ /* 0x000fc40000000000 */
[----:B------:R-:W-:Y:S02]  /*13fc0*/  FSEL R201, R3, -INF , !P5 ;  /* 0xff80000003c97808 */ /* 0x000fe40006800000 */
[----:B------:R-:W-:Y:S02]  /*13fd0*/  FSEL R205, R2, -INF , !P2 ;  /* 0xff80000002cd7808 */ /* 0x000fe40005000000 */
[----:B------:R-:W-:Y:S02]  /*13fe0*/  ISETP.NE.AND P5, PT, R4, RZ, PT ;  /* 0x000000ff0400720c */ /* 0x000fe40003fa5270 */
        /* <DEDUP_REMOVED lines=28> */
[----:B------:R-:W-:Y:S02]  /*141b0*/  FMNMX3.FTZ R3, R3, R83, R84, !PT ;  /* 0x0000005303037276 */ /* 0x000fe40007810054 */
[----:B------:R-:W-:Y:S02]  /*141c0*/  ISETP.GE.AND P3, PT, R5, R214, PT ;  /* 0x000000d60500720c */ /* 0x000fe40003f66270 */
[----:B------:R-:W-:Y:S02]  /*141d0*/  FMNMX3.FTZ R2, R2, R89, R63, !PT ;  /* 0x0000005902027276 */ /* 0x000fe4000781003f */
[----:B------:R-:W-:Y:S01]  /*141e0*/  FMNMX3.FTZ R3, R3, R96, R93, !PT ;  /* 0x0000006003037276 */ /* 0x000fe2000781005d */
[----:B------:R-:W-:Y:S01]  /*141f0*/  VIADD R6, R8, 0xfffffee1 ;  /* 0xfffffee108067836 */ /* 0x000fe20000000000 */
        /* <DEDUP_REMOVED lines=10> */
[----:B------:R-:W-:Y:S02]  /*142a0*/  FMNMX3.FTZ R3, R3, R177, R176, !PT ;  /* 0x000000b103037276 */ /* 0x000fe400078100b0 */
[----:B------:R-:W-:Y:S02]  /*142b0*/  FSEL R225, R4, -INF , !P6 ;  /* 0xff80000004e17808 */ /* 0x000fe40007000000 */
[----:B------:R-:W-:Y:S01]  /*142c0*/  FMNMX3.FTZ R2, R2, R172, R73, !PT ;  /* 0x000000ac02027276 */ /* 0x000fe20007810049 */
[----:B------:R-:W-:Y:S01]  /*142d0*/  VIADD R5, R8, 0xfffffee8 ;  /* 0xfffffee808057836 */ /* 0x000fe20000000000 */
        /* <DEDUP_REMOVED lines=9> */
[----:B------:R-:W-:Y:S02]  /*14370*/  ISETP.GE.AND P0, PT, R5, R214, PT ;  /* 0x000000d60500720c */ /* 0x000fe40003f06270 */
[----:B------:R-:W-:Y:S02]  /*14380*/  FMNMX3.FTZ R2, R2, R185, R86, !PT ;  /* 0x000000b902027276 */ /* 0x000fe40007810056 */
[----:B------:R-:W-:Y:S02]  /*14390*/  FMNMX3.FTZ R3, R3, R168, R169, !PT ;  /* 0x000000a803037276 */ /* 0x000fe400078100a9 */
[----:B------:R-:W-:-:S02]  /*143a0*/  FSEL R224, R4, -INF , !P1 ;  /* 0xff80000004e07808 */ /* 0x000fc40004800000 */
[C---:B------:R-:W-:Y:S02]  /*143b0*/  ISETP.GE.AND P6, PT, R5.reuse, R212, PT ;  /* 0x000000d40500720c */ /* 0x040fe40003fc6270 */
[C---:B------:R-:W-:Y:S02]  /*143c0*/  ISETP.GE.AND P2, PT, R5.reuse, R213, PT ;  /* 0x000000d50500720c */ /* 0x040fe40003f46270 */
[----:B------:R-:W-:Y:S01]  /*143d0*/  ISETP.GE.AND P4, PT, R5, R215, PT ;  /* 0x000000d70500720c */ /* 0x000fe20003f86270 */
[----:B------:R-:W-:Y:S01]  /*143e0*/  VIADD R5, R8, 0xfffffee9 ;  /* 0xfffffee908057836 */ /* 0x000fe20000000000 */
[----:B------:R-:W-:Y:S02]  /*143f0*/  FSEL R4, R98, -INF , P0 ;  /* 0xff80000062047808 */ /* 0x000fe40000000000 */
[----:B------:R-:W-:Y:S02]  /*14400*/  FMNMX3.FTZ R2, R2, R180, R181, !PT ;  /* 0x000000b402027276 */ /* 0x000fe400078100b5 */
[----:B------:R-:W-:-:S02]  /*14410*/  FMNMX3.FTZ R3, R3, R164, R157, !PT ;  /* 0x000000a403037276 */ /* 0x000fc4000781009d */
[----:B------:R-:W-:Y:S02]  /*14420*/  FSEL R209, R4, -INF , !P6 ;  /* 0xff80000004d17808 */ /* 0x000fe40007000000 */
[----:B------:R-:W-:Y:S02]  /*14430*/  FSEL R4, R97, -INF , P2 ;  /* 0xff80000061047808 */ /* 0x000fe40001000000 */
[----:B------:R-:W-:Y:S02]  /*14440*/  FMNMX3.FTZ R2, R2, R170, R156, !PT ;  /* 0x000000aa02027276 */ /* 0x000fe4000781009c */
[----:B------:R-:W-:Y:S02]  /*14450*/  ISETP.GE.AND P3, PT, R5, R214, PT ;  /* 0x000000d60500720c */ /* 0x000fe40003f66270 */
[----:B------:R-:W-:Y:S02]  /*14460*/  FMNMX3.FTZ R3, R3, R165, R162, !PT ;  /* 0x000000a503037276 */ /* 0x000fe400078100a2 */
[----:B------:R-:W-:-:S02]  /*14470*/  FSEL R218, R4, -INF , !P4 ;  /* 0xff80000004da7808 */ /* 0x000fc40006000000 */
[----:B------:R-:W-:Y:S02]  /*14480*/  FMNMX3.FTZ R2, R2, R182, R186, !PT ;  /* 0x000000b602027276 */ /* 0x000fe400078100ba */
[----:B------:R-:W-:Y:S02]  /*14490*/  ISETP.GE.AND P5, PT, R5, R212, PT ;  /* 0x000000d40500720c */ /* 0x000fe40003fa6270 */
[----:B------:R-:W-:Y:S02]  /*144a0*/  FSEL R4, R9, -INF , P3 ;  /* 0xff80000009047808 */ /* 0x000fe40001800000 */
[----:B------:R-:W-:Y:S02]  /*144b0*/  FMNMX3.FTZ R3, R3, R189, R188, !PT ;  /* 0x000000bd03037276 */ /* 0x000fe400078100bc */
[C---:B------:R-:W-:Y:S02]  /*144c0*/  ISETP.GE.AND P1, PT, R5.reuse, R213, PT ;  /* 0x000000d50500720c */ /* 0x040fe40003f26270 */
[----:B------:R-:W-:Y:S01]  /*144d0*/  ISETP.GE.AND P6, PT, R5, R215, PT ;  /* 0x000000d70500720c */ /* 0x000fe20003fc6270 */
[----:B------:R-:W-:Y:S01]  /*144e0*/  VIADD R5, R8, 0xfffffef0 ;  /* 0xfffffef008057836 */ /* 0x000fe20000000000 */
[----:B------:R-:W-:-:S02]  /*144f0*/  FMNMX3.FTZ R2, R2, R171, R167, !PT ;  /* 0x000000ab02027276 */ /* 0x000fc400078100a7 */
[----:B------:R-:W-:Y:S01]  /*14500*/  FSEL R208, R4, -INF , !P5 ;  /* 0xff80000004d07808 */ /* 0x000fe20006800000 */
[----:B------:R-:W-:Y:S01]  /*14510*/  VIADD R4, R8, 0xfffffef1 ;  /* 0xfffffef108047836 */ /* 0x000fe20000000000 */
[----:B------:R-:W-:Y:S02]  /*14520*/  FMNMX3.FTZ R3, R3, R183, R187, !PT ;  /* 0x000000b703037276 */ /* 0x000fe400078100bb */
[----:B------:R-:W-:Y:S02]  /*14530*/  FMNMX3.FTZ R2, R2, R194, R158, !PT ;  /* 0x000000c202027276 */ /* 0x000fe4000781009e */
[C---:B------:R-:W-:Y:S02]  /*14540*/  ISETP.GE.AND P0, PT, R5.reuse, R213, PT ;  /* 0x000000d50500720c */ /* 0x040fe40003f06270 */
[----:B------:R-:W-:Y:S02]  /*14550*/  ISETP.GE.AND P3, PT, R5, R215, PT ;  /* 0x000000d70500720c */ /* 0x000fe40003f66270 */
[----:B------:R-:W-:-:S02]  /*14560*/  FMNMX3.FTZ R3, R3, R198, R197, !PT ;  /* 0x000000c603037276 */ /* 0x000fc400078100c5 */
[----:B------:R-:W-:Y:S02]  /*14570*/  FSEL R6, R91, -INF , P1 ;  /* 0xff8000005b067808 */ /* 0x000fe40000800000 */
[----:B------:R-:W-:Y:S02]  /*14580*/  ISETP.GE.AND P1, PT, R4, R214, PT ;  /* 0x000000d60400720c */ /* 0x000fe40003f26270 */
[----:B------:R-:W-:Y:S02]  /*14590*/  FMNMX3.FTZ R2, R2, R193, R159, !PT ;  /* 0x000000c102027276 */ /* 0x000fe4000781009f */
[----:B------:R-:W-:Y:S02]  /*145a0*/  P2R R9, PR, RZ, 0x8 ;  /* 0x00000008ff097803 */ /* 0x000fe40000000000 */
[----:B------:R-:W-:Y:S02]  /*145b0*/  FSEL R11, R11, -INF , P0 ;  /* 0xff8000000b0b7808 */ /* 0x000fe40000000000 */
[----:B------:R-:W-:-:S02]  /*145c0*/  FMNMX3.FTZ R3, R3, R195, R196, !PT ;  /* 0x000000c303037276 */ /* 0x000fc400078100c4 */
[C---:B------:R-:W-:Y:S02]  /*145d0*/  ISETP.GE.AND P2, PT, R5.reuse, R214, PT ;  /* 0x000000d60500720c */ /* 0x040fe40003f46270 */
[-C--:B------:R-:W-:Y:S02]  /*145e0*/  ISETP.GE.AND P4, PT, R5, R212.reuse, PT ;  /* 0x000000d40500720c */ /* 0x080fe40003f86270 */
[C---:B------:R-:W-:Y:S02]  /*145f0*/  ISETP.GE.AND P3, PT, R4.reuse, R212, PT ;  /* 0x000000d40400720c */ /* 0x040fe40003f66270 */
[C---:B------:R-:W-:Y:S02]  /*14600*/  ISETP.GE.AND P0, PT, R4.reuse, R213, PT ;  /* 0x000000d50400720c */ /* 0x040fe40003f06270 */
[----:B------:R-:W-:Y:S01]  /*14610*/  ISETP.GE.AND P5, PT, R4, R215, PT ;  /* 0x000000d70400720c */ /* 0x000fe20003fa6270 */
[----:B------:R-:W-:Y:S01]  /*14620*/  VIADD R4, R8, 0xfffffef8 ;  /* 0xfffffef808047836 */ /* 0x000fe20000000000 */
[----:B------:R-:W-:-:S02]  /*14630*/  FSEL R5, R65, -INF , P1 ;  /* 0xff80000041057808 */ /* 0x000fc40000800000 */
[----:B------:R-:W-:Y:S02]  /*14640*/  FMNMX3.FTZ R2, R2, R200, R161, !PT ;  /* 0x000000c802027276 */ /* 0x000fe400078100a1 */
[----:B------:R-:W-:Y:S02]  /*14650*/  FMNMX3.FTZ R3, R3, R204, R203, !PT ;  /* 0x000000cc03037276 */ /* 0x000fe400078100cb */
[----:B------:R-:W-:Y:S01]  /*14660*/  FSEL R192, R5, -INF , !P3 ;  /* 0xff80000005c07808 */ /* 0x000fe20005800000 */
[----:B------:R-:W-:Y:S01]  /*14670*/  VIADD R5, R8, 0xfffffef9 ;  /* 0xfffffef908057836 */ /* 0x000fe20000000000 */
[----:B------:R-:W-:Y:S02]  /*14680*/  ISETP.GE.AND P1, PT, R4, R214, PT ;  /* 0x000000d60400720c */ /* 0x000fe40003f26270 */
[----:B------:R-:W-:Y:S02]  /*14690*/  FMNMX3.FTZ R2, R2, R199, R160, !PT ;  /* 0x000000c702027276 */ /* 0x000fe400078100a0 */
[----:B------:R-:W-:-:S02]  /*146a0*/  FMNMX3.FTZ R3, R3, R202, R201, !PT ;  /* 0x000000ca03037276 */ /* 0x000fc400078100c9 */
[----:B------:R-:W-:Y:S02]  /*146b0*/  FSEL R7, R70, -INF , P2 ;  /* 0xff80000046077808 */ /* 0x000fe40001000000 */
[----:B------:R-:W-:Y:S02]  /*146c0*/  FSEL R10, R10, -INF , P0 ;  /* 0xff8000000a0a7808 */ /* 0x000fe40000000000 */
[C---:B------:R-:W-:Y:S02]  /*146d0*/  ISETP.GE.AND P2, PT, R4.reuse, R212, PT ;  /* 0x000000d40400720c */ /* 0x040fe40003f46270 */
[C---:B------:R-:W-:Y:S02]  /*146e0*/  ISETP.GE.AND P0, PT, R4.reuse, R213, PT ;  /* 0x000000d50400720c */ /* 0x040fe40003f06270 */
[----:B------:R-:W-:Y:S02]  /*146f0*/  ISETP.GE.AND P3, PT, R4, R215, PT ;  /* 0x000000d70400720c */ /* 0x000fe40003f66270 */
[----:B------:R-:W-:-:S02]  /*14700*/  FSEL R4, R57, -INF , P1 ;  /* 0xff80000039047808 */ /* 0x000fc40000800000 */
[----:B------:R-:W-:Y:S02]  /*14710*/  FMNMX3.FTZ R2, R2, R206, R166, !PT ;  /* 0x000000ce02027276 */ /* 0x000fe400078100a6 */
[----:B------:R-:W-:Y:S02]  /*14720*/  ISETP.GE.AND P1, PT, R5, R214, PT ;  /* 0x000000d60500720c */ /* 0x000fe40003f26270 */
[----:B------:R-:W-:Y:S02]  /*14730*/  FMNMX3.FTZ R3, R3, R223, R217, !PT ;  /* 0x000000df03037276 */ /* 0x000fe400078100d9 */
[----:B------:R-:W-:Y:S02]  /*14740*/  FSEL R216, R4, -INF , !P2 ;  /* 0xff80000004d87808 */ /* 0x000fe40005000000 */
[----:B------:R-:W-:Y:S02]  /*14750*/  FMNMX3.FTZ R2, R2, R205, R163, !PT ;  /* 0x000000cd02027276 */ /* 0x000fe400078100a3 */
[----:B------:R-:W-:-:S02]  /*14760*/  FSEL R222, R7, -INF , !P4 ;  /* 0xff80000007de7808 */ /* 0x000fc40006000000 */
[----:B------:R-:W-:Y:S02]  /*14770*/  ISETP.GE.AND P2, PT, R5, R212, PT ;  /* 0x000000d40500720c */ /* 0x000fe40003f46270 */
[----:B------:R-:W-:Y:S02]  /*14780*/  FSEL R4, R31, -INF , P1 ;  /* 0xff8000001f047808 */ /* 0x000fe40000800000 */
[----:B------:R-:W-:Y:S02]  /*14790*/  FMNMX3.FTZ R3, R3, R209, R208, !PT ;  /* 0x000000d103037276 */ /* 0x000fe400078100d0 */
[----:B------:R-:W-:Y:S02]  /*147a0*/  FSEL R207, R6, -INF , !P6 ;  /* 0xff80000006cf7808 */ /* 0x000fe40007000000 */
[----:B------:R-:W-:Y:S02]  /*147b0*/  FMNMX3.FTZ R2, R2, R225, R224, !PT ;  /* 0x000000e102027276 */ /* 0x000fe400078100e0 */
[----:B------:R-:W-:-:S02]  /*147c0*/  FSEL R190, R4, -INF , !P2 ;  /* 0xff80000004be7808 */ /* 0x000fc40005000000 */
[----:B------:R-:W-:Y:S02]  /*147d0*/  FMNMX3.FTZ R3, R3, R222, R192, !PT ;  /* 0x000000de03037276 */ /* 0x000fe400078100c0 */
[----:B------:R-:W-:Y:S02]  /*147e0*/  FSEL R6, R56, -INF , P0 ;  /* 0xff80000038067808 */ /* 0x000fe40000000000 */
[----:B------:R-:W-:Y:S02]  /*147f0*/  ISETP.NE.AND P6, PT, R9, RZ, PT ;  /* 0x000000ff0900720c */ /* 0x000fe40003fc5270 */
[----:B------:R-:W-:Y:S02]  /*14800*/  ISETP.GE.AND P0, PT, R5, R213, PT ;  /* 0x000000d50500720c */ /* 0x000fe40003f06270 */
[----:B------:R-:W-:Y:S02]  /*14810*/  FMNMX3.FTZ R4, R2, R218, R207, !PT ;  /* 0x000000da02047276 */ /* 0x000fe400078100cf */
[----:B------:R-:W-:-:S02]  /*14820*/  FMNMX3.FTZ R2, R3, R216, R190, !PT ;  /* 0x000000d803027276 */ /* 0x000fc400078100be */
[----:B------:R-:W-:Y:S02]  /*14830*/  ISETP.GE.AND P1, PT, R5, R215, PT ;  /* 0x000000d70500720c */ /* 0x000fe40003f26270 */
[----:B------:R-:W-:Y:S02]  /*14840*/  FSEL R5, R30, -INF , P0 ;  /* 0xff8000001e057808 */ /* 0x000fe40000000000 */
[----:B------:R-:W-:Y:S02]  /*14850*/  FSEL R191, R11, -INF , !P6 ;  /* 0xff8000000bbf7808 */ /* 0x000fe40007000000 */
[----:B------:R-:W-:Y:S01]  /*14860*/  FSEL R219, R10, -INF , !P5 ;  /* 0xff8000000adb7808 */ /* 0x000fe20006800000 */
[----:B------:R-:W1:Y:S01]  /*14870*/  SHFL.BFLY PT, R3, R2, 0x2, 0x1f ;  /* 0x0c401f0002037f89 */ /* 0x000e6200000e0000 */
[----:B------:R-:W-:Y:S02]  /*14880*/  FSEL R220, R6, -INF , !P3 ;  /* 0xff80000006dc7808 */ /* 0x000fe40005800000 */
        /* <DEDUP_REMOVED lines=14> */
[----:B------:R-:W-:Y:S01]  /*14970*/  FSETP.NEU.FTZ.AND P0, PT, R91, -INF , PT ;  /* 0xff8000005b00780b */ /* 0x000fe20003f1d000 */
[----:B------:R-:W-:Y:S02]  /*14980*/  FMUL.FTZ R3, R0, R91 ;  /* 0x0000005b00037220 */ /* 0x000fe40000410000 */
[----:B------:R1:W-:Y:S03]  /*14990*/  MUFU.EX2 R70, R2 ;  /* 0x0000000200467308 */ /* 0x0003e60000000800 */
[----:B------:R-:W-:Y:S01]  /*149a0*/  FSEL R3, R3, RZ, P0 ;  /* 0x000000ff03037208 */ /* 0x000fe20000000000 */
[-CC-:B------:R-:W-:Y:S01]  /*149b0*/  FFMA.FTZ R4, R14, R0.reuse, -R5.reuse ;  /* 0x000000000e047223 */ /* 0x180fe20000010805 */
[----:B-1----:R-:W-:-:S04]  /*149c0*/  FFMA.FTZ R2, R13, R0, -R5 ;  /* 0x000000000d027223 */ /* 0x002fc80000010805 */
[----:B------:R1:W-:Y:S01]  /*149d0*/  MUFU.EX2 R152, R2 ;  /* 0x0000000200987308 */ /* 0x0003e20000000800 */
[----:B------:R-:W-:Y:S02]  /*149e0*/  FSEL R8, R91, RZ, P0 ;  /* 0x000000ff5b087208 */ /* 0x000fe40000000000 */
[----:B------:R-:W-:Y:S01]  /*149f0*/  ISETP.NE.AND P0, PT, R238, RZ, PT ;  /* 0x000000ffee00720c */ /* 0x000fe20003f05270 */
[----:B------:R2:W3:Y:S01]  /*14a00*/  MUFU.EX2 R133, R4 ;  /* 0x0000000400857308 */ /* 0x0004e20000000800 */
[----:B-1----:R-:W-:-:S04]  /*14a10*/  FFMA.FTZ R2, R18, R0, -R3 ;  /* 0x0000000012027223 */ /* 0x002fc80000010803 */
[----:B------:R1:W-:Y:S01]  /*14a20*/  MUFU.EX2 R65, R2 ;  /* 0x0000000200417308 */ /* 0x0003e20000000800 */
[----:B--2---:R-:W-:Y:S02]  /*14a30*/  FFMA.FTZ R4, R12, R0, -R5 ;  /* 0x000000000c047223 */ /* 0x004fe40000010805 */
[----:B------:R-:W2:Y:S02]  /*14a40*/  LDSM.16.MT88.4 R12, [R69+0x5000] ;  /* 0x00500000450c783b */ /* 0x000ea40000004200 */
[----:B------:R4:W5:Y:S01]  /*14a50*/  MUFU.EX2 R154, R4 ;  /* 0x00000004009a7308 */ /* 0x0009620000000800 */
[----:B-1----:R-:W-:-:S05]  /*14a60*/  FSEL R2, R92, RZ, P1 ;  /* 0x000000ff5c027208 */ /* 0x002fca0000800000 */
[----:B------:R-:W-:Y:S01]  /*14a70*/  FADD.FTZ R6, R21, -R2 ;  /* 0x8000000215067221 */ /* 0x000fe20000010000 */
[-CC-:B------:R-:W-:Y:S01]  /*14a80*/  FFMA.FTZ R2, R17, R0.reuse, -R3.reuse ;  /* 0x0000000011027223 */ /* 0x180fe20000010803 */
[----:B----4-:R-:W-:-:S03]  /*14a90*/  FFMA.FTZ R4, R16, R0, -R3 ;  /* 0x0000000010047223 */ /* 0x010fc60000010803 */
[----:B------:R1:W-:Y:S04]  /*14aa0*/  MUFU.EX2 R229, R2 ;  /* 0x0000000200e57308 */ /* 0x0003e80000000800 */
[----:B------:R4:W2:Y:S01]  /*14ab0*/  MUFU.EX2 R228, R4 ;  /* 0x0000000400e47308 */ /* 0x0008a20000000800 */
[----:B------:R-:W-:Y:S01]  /*14ac0*/  FFMA.FTZ R7, R19, R0, -R3 ;  /* 0x0000000013077223 */ /* 0x000fe20000010803 */
[C---:B-1----:R-:W-:Y:S02]  /*14ad0*/  VIADD R2, R69.reuse, 0x5000 ;  /* 0x0000500045027836 */ /* 0x042fe40000000000 */
[----:B----4-:R-:W-:Y:S01]  /*14ae0*/  FADD.FTZ R4, R20, -R8 ;  /* 0x8000000814047221 */ /* 0x010fe20000010000 */
[----:B------:R-:W-:Y:S02]  /*14af0*/  VIADD R20, R69, 0x5020 ;  /* 0x0000502045147836 */ /* 0x000fe40000000000 */
[----:B------:R-:W-:-:S02]  /*14b00*/  @P0 VIADD R20, R2, 0xffffffe0 ;  /* 0xffffffe002140836 */ /* 0x000fc40000000000 */
[C---:B------:R-:W-:Y:S01]  /*14b10*/  FMUL.FTZ R6, R0.reuse, R6 ;  /* 0x0000000600067220 */ /* 0x040fe20000410000 */
[----:B------:R-:W-:Y:S02]  /*14b20*/  FMUL.FTZ R4, R0, R4 ;  /* 0x0000000400047220 */ /* 0x000fe40000410000 */
[----:B------:R-:W1:Y:S01]  /*14b30*/  LDSM.16.MT88.4 R16, [R20] ;  /* 0x000000001410783b */ /* 0x000e620000004200 */
[----:B------:R-:W-:Y:S01]  /*14b40*/  MUFU.EX2 R131, R7 ;  /* 0x0000000700837308 */ /* 0x000fe20000000800 */
[--C-:B------:R-:W-:Y:S01]  /*14b50*/  FFMA.FTZ R2, R24, R0, -R5.reuse ;  /* 0x0000000018027223 */ /* 0x100fe20000010805 */
[----:B---3--:R-:W-:Y:S01]  /*14b60*/  F2FP.F16.F32.PACK_AB R8, R133, R70 ;  /* 0x000000468508723e */ /* 0x008fe200000000ff */
[----:B------:R-:W3:Y:S01]  /*14b70*/  LDSM.16.MT88.4 R40, [R20+0x400] ;  /* 0x000400001428783b */ /* 0x000ee20000004200 */
[----:B------:R-:W4:Y:S04]  /*14b80*/  MUFU.EX2 R57, R6 ;  /* 0x0000000600397308 */ /* 0x000f280000000800 */
[----:B------:R2:W4:Y:S04]  /*14b90*/  MUFU.EX2 R56, R4 ;  /* 0x0000000400387308 */ /* 0x0005280000000800 */
[----:B------:R4:W-:Y:S01]  /*14ba0*/  MUFU.EX2 R128, R2 ;  /* 0x0000000200807308 */ /* 0x0009e20000000800 */
[----:B-----5:R-:W-:Y:S01]  /*14bb0*/  F2FP.F16.F32.PACK_AB R10, R154, R152 ;  /* 0x000000989a0a723e */ /* 0x020fe200000000ff */
[-CC-:B--2---:R-:W-:Y:S01]  /*14bc0*/  FFMA.FTZ R4, R26, R0.reuse, -R5.reuse ;  /* 0x000000001a047223 */ /* 0x184fe20000010805 */
[----:B------:R-:W-:-:S03]  /*14bd0*/  FFMA.FTZ R6, R25, R0, -R5 ;  /* 0x0000000019067223 */ /* 0x000fc60000010805 */
[----:B------:R2:W5:Y:S01]  /*14be0*/  MUFU.EX2 R130, R4 ;  /* 0x0000000400827308 */ /* 0x0005620000000800 */
[----:B----4-:R-:W-:Y:S01]  /*14bf0*/  FFMA.FTZ R2, R28, R0, -R3 ;  /* 0x000000001c027223 */ /* 0x010fe20000010803 */
[----:B------:R-:W-:Y:S01]  /*14c00*/  F2FP.F16.F32.PACK_AB R9, R228, R65 ;  /* 0x00000041e409723e */ /* 0x000fe200000000ff */
[----:B------:R-:W-:Y:S01]  /*14c10*/  FMUL.FTZ R136, R136, R57 ;  /* 0x0000003988887220 */ /* 0x000fe20000410000 */
[----:B------:R-:W-:Y:S01]  /*14c20*/  F2FP.F16.F32.PACK_AB R11, R229, R131 ;  /* 0x00000083e50b723e */ /* 0x000fe200000000ff */
[-C--:B------:R-:W-:Y:S01]  /*14c30*/  FMUL.FTZ R137, R137, R57.reuse ;  /* 0x0000003989897220 */ /* 0x080fe20000410000 */
[-C--:B------:R-:W-:Y:S01]  /*14c40*/  FMUL.FTZ R138, R138, R56.reuse ;  /* 0x000000388a8a7220 */ /* 0x080fe20000410000 */
[-C--:B------:R-:W-:Y:S01]  /*14c50*/  FMUL.FTZ R139, R139, R56.reuse ;  /* 0x000000388b8b7220 */ /* 0x080fe20000410000 */
[-C--:B------:R-:W-:Y:S01]  /*14c60*/  FMUL.FTZ R140, R140, R57.reuse ;  /* 0x000000398c8c7220 */ /* 0x080fe20000410000 */
[----:B------:R-:W-:Y:S01]  /*14c70*/  FMUL.FTZ R141, R141, R57 ;  /* 0x000000398d8d7220 */ /* 0x000fe20000410000 */
[-C--:B------:R-:W-:Y:S01]  /*14c80*/  FMUL.FTZ R142, R142, R56.reuse ;  /* 0x000000388e8e7220 */ /* 0x080fe20000410000 */
[----:B------:R-:W-:Y:S01]  /*14c90*/  FMUL.FTZ R143, R143, R56 ;  /* 0x000000388f8f7220 */ /* 0x000fe20000410000 */
[-C--:B--2---:R-:W-:Y:S01]  /*14ca0*/  FFMA.FTZ R4, R27, R0.reuse, -R5 ;  /* 0x000000001b047223 */ /* 0x084fe20000010805 */
[----:B------:R2:W-:Y:S04]  /*14cb0*/  MUFU.EX2 R132, R6 ;  /* 0x0000000600847308 */ /* 0x0005e80000000800 */
[----:B------:R4:W3:Y:S04]  /*14cc0*/  MUFU.EX2 R155, R4 ;  /* 0x00000004009b7308 */ /* 0x0008e80000000800 */
[----:B------:R1:W-:Y:S01]  /*14cd0*/  MUFU.EX2 R122, R2 ;  /* 0x00000002007a7308 */ /* 0x0003e20000000800 */
[----:B------:R-:W-:Y:S01]  /*14ce0*/  HMMA.16816.F32 R136, R8, R12, R136 ;  /* 0x0000000c0888723c */ /* 0x000fe20000001888 */
[-CC-:B--2---:R-:W-:Y:S01]  /*14cf0*/  FFMA.FTZ R6, R23, R0.reuse, -R3.reuse ;  /* 0x0000000017067223 */ /* 0x184fe20000010803 */
[-CC-:B----4-:R-:W-:Y:S01]  /*14d00*/  FFMA.FTZ R4, R29, R0.reuse, -R3.reuse ;  /* 0x000000001d047223 */ /* 0x190fe20000010803 */
[----:B-1----:R-:W-:-:S02]  /*14d10*/  FFMA.FTZ R2, R22, R0, -R3 ;  /* 0x0000000016027223 */ /* 0x002fc40000010803 */
[----:B------:R-:W1:Y:S03]  /*14d20*/  MUFU.EX2 R226, R6 ;  /* 0x0000000600e27308 */ /* 0x000e660000000800 */
[----:B------:R-:W-:Y:S01]  /*14d30*/  HMMA.16816.F32 R24, R8, R14, R140 ;  /* 0x0000000e0818723c */ /* 0x000fe2000000188c */
[----:B------:R2:W-:Y:S04]  /*14d40*/  MUFU.EX2 R129, R4 ;  /* 0x0000000400817308 */ /* 0x0005e80000000800 */
[----:B------:R4:W1:Y:S01]  /*14d50*/  MUFU.EX2 R227, R2 ;  /* 0x0000000200e37308 */ /* 0x0008620000000800 */
        /* <DEDUP_REMOVED lines=8> */
[----:B------:R-:W-:Y:S01]  /*14de0*/  HMMA.16816.F32 R28, R8, R16, R144 ;  /* 0x00000010081c723c */ /* 0x000fe20000001890 */
[-CC-:B--2---:R-:W-:Y:S01]  /*14df0*/  FFMA.FTZ R4, R34, R0.reuse, -R5.reuse ;  /* 0x0000000022047223 */ /* 0x184fe20000010805 */
[----:B----4-:R-:W-:-:S06]  /*14e00*/  FFMA.FTZ R2, R32, R0, -R5 ;  /* 0x0000000020027223 */ /* 0x010fcc0000010805 */
[----:B------:R-:W-:Y:S01]  /*14e10*/  HMMA.16816.F32 R12, R8, R18, R148 ;  /* 0x00000012080c723c */ /* 0x000fe20000001894 */
[----:B-----5:R-:W-:Y:S02]  /*14e20*/  F2FP.F16.F32.PACK_AB R8, R128, R130 ;  /* 0x000000828008723e */ /* 0x020fe400000000ff */
[----:B---3--:R-:W-:Y:S02]  /*14e30*/  F2FP.F16.F32.PACK_AB R10, R155, R132 ;  /* 0x000000849b0a723e */ /* 0x008fe400000000ff */
[----:B-1----:R-:W-:Y:S02]  /*14e40*/  F2FP.F16.F32.PACK_AB R9, R226, R122 ;  /* 0x0000007ae209723e */ /* 0x002fe400000000ff */
[----:B------:R-:W-:Y:S01]  /*14e50*/  F2FP.F16.F32.PACK_AB R11, R227, R129 ;  /* 0x00000081e30b723e */ /* 0x000fe200000000ff */
[----:B------:R1:W-:Y:S04]  /*14e60*/  MUFU.EX2 R124, R2 ;  /* 0x00000002007c7308 */ /* 0x0003e80000000800 */
[----:B------:R2:W3:Y:S02]  /*14e70*/  MUFU.EX2 R125, R4 ;  /* 0x00000004007d7308 */ /* 0x0004e40000000800 */
[C---:B------:R-:W-:Y:S08]  /*14e80*/  HMMA.16816.F32 R16, R8.reuse, R36, R136 ;  /* 0x000000240810723c */ /* 0x040ff00000001888 */
[----:B------:R-:W-:Y:S01]  /*14e90*/  HMMA.16816.F32 R24, R8, R38, R24 ;  /* 0x000000260818723c */ /* 0x000fe20000001818 */
[-CC-:B-1----:R-:W-:Y:S01]  /*14ea0*/  FFMA.FTZ R2, R35, R0.reuse, -R5.reuse ;  /* 0x0000000023027223 */ /* 0x182fe20000010805 */
[----:B------:R-:W1:Y:S01]  /*14eb0*/  LDSM.16.MT88.4 R36, [R20+0x800] ;  /* 0x000800001424783b */ /* 0x000e620000004200 */
[----:B--2---:R-:W-:-:S03]  /*14ec0*/  FFMA.FTZ R4, R33, R0, -R5 ;  /* 0x0000000021047223 */ /* 0x004fc60000010805 */
[----:B------:R-:W2:Y:S01]  /*14ed0*/  LDSM.16.MT88.4 R32, [R69+0x5800] ;  /* 0x005800004520783b */ /* 0x000ea20000004200 */
[----:B------:R4:W-:Y:S04]  /*14ee0*/  MUFU.EX2 R127, R2 ;  /* 0x00000002007f7308 */ /* 0x0009e80000000800 */
[----:B------:R5:W3:Y:S01]  /*14ef0*/  MUFU.EX2 R123, R4 ;  /* 0x00000004007b7308 */ /* 0x000ae20000000800 */
[----:B----4-:R-:W-:-:S04]  /*14f00*/  FFMA.FTZ R2, R46, R0, -R5 ;  /* 0x000000002e027223 */ /* 0x010fc80000010805 */
[----:B------:R4:W-:Y:S01]  /*14f10*/  MUFU.EX2 R126, R2 ;  /* 0x00000002007e7308 */ /* 0x0009e20000000800 */
[----:B-----5:R-:W-:-:S04]  /*14f20*/  FFMA.FTZ R4, R51, R0, -R3 ;  /* 0x0000000033047223 */ /* 0x020fc80000010803 */
[----:B------:R5:W-:Y:S01]  /*14f30*/  MUFU.EX2 R118, R4 ;  /* 0x0000000400767308 */ /* 0x000be20000000800 */
[----:B----4-:R-:W-:-:S04]  /*14f40*/  FFMA.FTZ R2, R44, R0, -R3 ;  /* 0x000000002c027223 */ /* 0x010fc80000010803 */
[----:B------:R4:W1:Y:S01]  /*14f50*/  MUFU.EX2 R148, R2 ;  /* 0x0000000200947308 */ /* 0x0008620000000800 */
[-CC-:B-----5:R-:W-:Y:S01]  /*14f60*/  FFMA.FTZ R4, R55, R0.reuse, -R3.reuse ;  /* 0x0000000037047223 */ /* 0x1a0fe20000010803 */
[----:B------:R-:W-:Y:S03]  /*14f70*/  HMMA.16816.F32 R28, R8, R40, R28 ;  /* 0x00000028081c723c */ /* 0x000fe6000000181c */
[----:B------:R5:W-:Y:S01]  /*14f80*/  MUFU.EX2 R117, R4 ;  /* 0x0000000400757308 */ /* 0x000be20000000800 */
[----:B----4-:R-:W-:-:S04]  /*14f90*/  FFMA.FTZ R2, R45, R0, -R3 ;  /* 0x000000002d027223 */ /* 0x010fc80000010803 */
[----:B------:R-:W-:Y:S01]  /*14fa0*/  HMMA.16816.F32 R12, R8, R42, R12 ;  /* 0x0000002a080c723c */ /* 0x000fe2000000180c */
[----:B------:R4:W2:Y:S01]  /*14fb0*/  MUFU.EX2 R149, R2 ;  /* 0x0000000200957308 */ /* 0x0008a20000000800 */
[-C--:B-----5:R-:W-:Y:S01]  /*14fc0*/  FFMA.FTZ R4, R47, R0.reuse, -R5 ;  /* 0x000000002f047223 */ /* 0x0a0fe20000010805 */
[----:B------:R-:W-:Y:S01]  /*14fd0*/  FFMA.FTZ R6, R49, R0, -R3 ;  /* 0x0000000031067223 */ /* 0x000fe20000010803 */
[----:B------:R-:W5:Y:S02]  /*14fe0*/  LDSM.16.MT88.4 R44, [R69+0x5c00] ;  /* 0x005c0000452c783b */ /* 0x000f640000004200 */
[----:B------:R1:W5:Y:S01]  /*14ff0*/  MUFU.EX2 R120, R4 ;  /* 0x0000000400787308 */ /* 0x0003620000000800 */
[----:B---3--:R-:W-:Y:S01]  /*15000*/  F2FP.F16.F32.PACK_AB R8, R125, R124 ;  /* 0x0000007c7d08723e */ /* 0x008fe200000000ff */
[----:B------:R-:W-:Y:S01]  /*15010*/  LDSM.16.MT88.4 R40, [R20+0x1000] ;  /* 0x001000001428783b */ /* 0x000fe20000004200 */
[----:B----4-:R-:W-:-:S04]  /*15020*/  FFMA.FTZ R2, R50, R0, -R5 ;  /* 0x0000000032027223 */ /* 0x010fc80000010805 */
[----:B------:R3:W-:Y:S01]  /*15030*/  MUFU.EX2 R119, R2 ;  /* 0x0000000200777308 */ /* 0x0007e20000000800 */
[----:B-1----:R-:W-:Y:S01]  /*15040*/  FFMA.FTZ R4, R54, R0, -R5 ;  /* 0x0000000036047223 */ /* 0x002fe20000010805 */
[----:B------:R-:W-:Y:S02]  /*15050*/  F2FP.F16.F32.PACK_AB R10, R123, R127 ;  /* 0x0000007f7b0a723e */ /* 0x000fe400000000ff */
[----:B------:R-:W-:Y:S02]  /*15060*/  F2FP.F16.F32.PACK_AB R9, R148, R118 ;  /* 0x000000769409723e */ /* 0x000fe400000000ff */
[----:B--2---:R-:W-:Y:S01]  /*15070*/  F2FP.F16.F32.PACK_AB R11, R149, R117 ;  /* 0x00000075950b723e */ /* 0x004fe200000000ff */
[----:B---3--:R-:W-:-:S04]  /*15080*/  FFMA.FTZ R2, R59, R0, -R3 ;  /* 0x000000003b027223 */ /* 0x008fc80000010803 */
[----:B------:R1:W-:Y:S04]  /*15090*/  MUFU.EX2 R115, R2 ;  /* 0x0000000200737308 */ /* 0x0003e80000000800 */
[----:B------:R2:W3:Y:S01]  /*150a0*/  MUFU.EX2 R121, R4 ;  /* 0x0000000400797308 */ /* 0x0004e20000000800 */
[C---:B------:R-:W-:Y:S01]  /*150b0*/  HMMA.16816.F32 R28, R8.reuse, R36, R28 ;  /* 0x00000024081c723c */ /* 0x040fe2000000181c */
[-CC-:B-1----:R-:W-:Y:S02]  /*150c0*/  FFMA.FTZ R2, R48, R0.reuse, -R3.reuse ;  /* 0x0000000030027223 */ /* 0x182fe40000010803 */
[----:B------:R-:W1:Y:S01]  /*150d0*/  LDSM.16.MT88.4 R48, [R20+0xc00] ;  /* 0x000c00001430783b */ /* 0x000e620000004200 */
[-C--:B--2---:R-:W-:Y:S01]  /*150e0*/  FFMA.FTZ R4, R61, R0.reuse, -R3 ;  /* 0x000000003d047223 */ /* 0x084fe20000010803 */
[----:B------:R-:W2:Y:S03]  /*150f0*/  MUFU.EX2 R146, R6 ;  /* 0x0000000600927308 */ /* 0x000ea60000000800 */
[C---:B------:R-:W-:Y:S01]  /*15100*/  HMMA.16816.F32 R12, R8.reuse, R38, R12 ;  /* 0x00000026080c723c */ /* 0x040fe2000000180c */
[----:B------:R-:W4:Y:S01]  /*15110*/  LDSM.16.MT88.4 R36, [R69+0x6000] ;  /* 0x006000004524783b */ /* 0x000f220000004200 */
[----:B------:R-:W-:Y:S04]  /*15120*/  MUFU.EX2 R116, R4 ;  /* 0x0000000400747308 */ /* 0x000fe80000000800 */
[----:B------:R5:W2:Y:S02]  /*15130*/  MUFU.EX2 R147, R2 ;  /* 0x0000000200937308 */ /* 0x000aa40000000800 */
[C---:B------:R-:W-:Y:S08]  /*15140*/  HMMA.16816.F32 R16, R8.reuse, R32, R16 ;  /* 0x000000200810723c */ /* 0x040ff00000001810 */
[----:B------:R-:W-:Y:S01]  /*15150*/  HMMA.16816.F32 R24, R8, R34, R24 ;  /* 0x000000220818723c */ /* 0x000fe20000001818 */
[-CC-:B-----5:R-:W-:Y:S01]  /*15160*/  FFMA.FTZ R2, R66, R0.reuse, -R5.reuse ;  /* 0x0000000042027223 */ /* 0x1a0fe20000010805 */
[----:B------:R-:W-:-:S03]  /*15170*/  FFMA.FTZ R4, R64, R0, -R5 ;  /* 0x0000000040047223 */ /* 0x000fc60000010805 */
[----:B------:R5:W-:Y:S04]  /*15180*/  MUFU.EX2 R112, R2 ;  /* 0x0000000200707308 */ /* 0x000be80000000800 */
[----:B------:R3:W4:Y:S01]  /*15190*/  MUFU.EX2 R111, R4 ;  /* 0x00000004006f7308 */ /* 0x0007220000000800 */
[----:B------:R-:W-:Y:S01]  /*151a0*/  F2FP.F16.F32.PACK_AB R8, R120, R126 ;  /* 0x0000007e7808723e */ /* 0x000fe200000000ff */
[----:B-----5:R-:W-:-:S04]  /*151b0*/  FFMA.FTZ R2, R68, R0, -R5 ;  /* 0x0000000044027223 */ /* 0x020fc80000010805 */
[----:B------:R5:W-:Y:S01]  /*151c0*/  MUFU.EX2 R113, R2 ;  /* 0x0000000200717308 */ /* 0x000be20000000800 */
[----:B---3--:R-:W-:Y:S01]  /*151d0*/  FFMA.FTZ R4, R67, R0, -R5 ;  /* 0x0000000043047223 */ /* 0x008fe20000010805 */
[----:B------:R-:W-:Y:S02]  /*151e0*/  F2FP.F16.F32.PACK_AB R10, R121, R119 ;  /* 0x00000077790a723e */ /* 0x000fe400000000ff */
[----:B--2---:R-:W-:Y:S01]  /*151f0*/  F2FP.F16.F32.PACK_AB R9, R146, R115 ;  /* 0x000000739209723e */ /* 0x004fe200000000ff */
[----:B------:R2:W3:Y:S01]  /*15200*/  MUFU.EX2 R114, R4 ;  /* 0x0000000400727308 */ /* 0x0004e20000000800 */
[----:B------:R-:W-:Y:S01]  /*15210*/  F2FP.F16.F32.PACK_AB R11, R147, R116 ;  /* 0x00000074930b723e */ /* 0x000fe200000000ff */
[-CC-:B------:R-:W-:Y:S01]  /*15220*/  FFMA.FTZ R6, R53, R0.reuse, -R3.reuse ;  /* 0x0000000035067223 */ /* 0x180fe20000010803 */
[----:B-----5:R-:W-:-:S04]  /*15230*/  FFMA.FTZ R2, R71, R0, -R3 ;  /* 0x0000000047027223 */ /* 0x020fc80000010803 */
[----:B------:R5:W-:Y:S01]  /*15240*/  MUFU.EX2 R104, R2 ;  /* 0x0000000200687308 */ /* 0x000be20000000800 */
[-CC-:B--2---:R-:W-:Y:S01]  /*15250*/  FFMA.FTZ R4, R72, R0.reuse, -R3.reuse ;  /* 0x0000000048047223 */ /* 0x184fe20000010803 */
[C---:B------:R-:W-:Y:S02]  /*15260*/  HMMA.16816.F32 R32, R8.reuse, R44, R16 ;  /* 0x0000002c0820723c */ /* 0x040fe40000001810 */
[----:B------:R-:W2:Y:S04]  /*15270*/  MUFU.EX2 R145, R6 ;  /* 0x0000000600917308 */ /* 0x000ea80000000800 */
[----:B------:R-:W-:Y:S01]  /*15280*/  MUFU.EX2 R110, R4 ;  /* 0x00000004006e7308 */ /* 0x000fe20000000800 */
[----:B-----5:R-:W-:Y:S01]  /*15290*/  FFMA.FTZ R2, R52, R0, -R3 ;  /* 0x0000000034027223 */ /* 0x020fe20000010803 */
[C---:B------:R-:W-:Y:S01]  /*152a0*/  HMMA.16816.F32 R24, R8.reuse, R46, R24 ;  /* 0x0000002e0818723c */ /* 0x040fe20000001818 */
[----:B------:R-:W5:Y:S02]  /*152b0*/  LDSM.16.MT88.4 R44, [R69+0x6400] ;  /* 0x00640000452c783b */ /* 0x000f640000004200 */
[----:B------:R3:W2:Y:S02]  /*152c0*/  MUFU.EX2 R144, R2 ;  /* 0x0000000200907308 */ /* 0x0006a40000000800 */
[----:B------:R-:W-:Y:S03]  /*152d0*/  LDSM.16.MT88.4 R52, [R20+0x1800] ;  /* 0x001800001434783b */ /* 0x000fe60000004200 */
[C---:B-1----:R-:W-:Y:S08]  /*152e0*/  HMMA.16816.F32 R16, R8.reuse, R48, R28 ;  /* 0x000000300810723c */ /* 0x042ff0000000181c */
[----:B------:R-:W-:Y:S01]  /*152f0*/  HMMA.16816.F32 R12, R8, R50, R12 ;  /* 0x00000032080c723c */ /* 0x000fe2000000180c */
[----:B----4-:R-:W-:Y:S01]  /*15300*/  F2FP.F16.F32.PACK_AB R8, R111, R112 ;  /* 0x000000706f08723e */ /* 0x010fe200000000ff */
[-CC-:B---3--:R-:W-:Y:S01]  /*15310*/  FFMA.FTZ R2, R77, R0.reuse, -R5.reuse ;  /* 0x000000004d027223 */ /* 0x188fe20000010805 */
[----:B------:R-:W-:Y:S01]  /*15320*/  F2FP.F16.F32.PACK_AB R10, R114, R113 ;  /* 0x00000071720a723e */ /* 0x000fe200000000ff */
[----:B------:R-:W-:Y:S01]  /*15330*/  FFMA.FTZ R4, R78, R0, -R5 ;  /* 0x000000004e047223 */ /* 0x000fe20000010805 */
[----:B--2---:R-:W-:-:S02]  /*15340*/  F2FP.F16.F32.PACK_AB R9, R145, R104 ;  /* 0x000000689109723e */ /* 0x004fc400000000ff */
[----:B------:R-:W-:Y:S01]  /*15350*/  F2FP.F16.F32.PACK_AB R11, R144, R110 ;  /* 0x0000006e900b723e */ /* 0x000fe200000000ff */
        /* <DEDUP_REMOVED lines=21> */
[----:B------:R4:W4:Y:S01]  /*154b0*/  MUFU.EX2 R143, R2 ;  /* 0x00000002008f7308 */ /* 0x0009220000000800 */
[-C--:B--2---:R-:W-:Y:S01]  /*154c0*/  FFMA.FTZ R4, R82, R0.reuse, -R5 ;  /* 0x0000000052047223 */ /* 0x084fe20000010805 */
[----:B---3--:R-:W-:Y:S01]  /*154d0*/  F2FP.F16.F32.PACK_AB R8, R107, R101 ;  /* 0x000000656b08723e */ /* 0x008fe200000000ff */
[----:B------:R-:W-:Y:S01]  /*154e0*/  FFMA.FTZ R6, R63, R0, -R3 ;  /* 0x000000003f067223 */ /* 0x000fe20000010803 */
        /* <DEDUP_REMOVED lines=19> */
[----:B------:R-:W2:Y:S01]  /*15620*/  LDSM.16.MT88.4 R36, [R69+0x6c00] ;  /* 0x006c00004524783b */ /* 0x000ea20000004200 */
[----:B-----5:R-:W-:-:S06]  /*15630*/  FFMA.FTZ R4, R93, R0, -R5 ;  /* 0x000000005d047223 */ /* 0x020fcc0000010805 */
[----:B------:R-:W-:Y:S01]  /*15640*/  HMMA.16816.F32 R24, R8, R46, R24 ;  /* 0x0000002e0818723c */ /* 0x000fe20000001818 */
[----:B-1----:R-:W-:Y:S01]  /*15650*/  FFMA.FTZ R2, R96, R0, -R5 ;  /* 0x0000000060027223 */ /* 0x002fe20000010805 */
[----:B---3--:R-:W-:Y:S01]  /*15660*/  F2FP.F16.F32.PACK_AB R8, R102, R108 ;  /* 0x0000006c6608723e */ /* 0x008fe200000000ff */
[----:B------:R-:W-:Y:S01]  /*15670*/  FFMA.FTZ R6, R76, R0, -R3 ;  /* 0x000000004c067223 */ /* 0x000fe20000010803 */
[----:B----4-:R-:W-:Y:S01]  /*15680*/  F2FP.F16.F32.PACK_AB R10, R105, R103 ;  /* 0x00000067690a723e */ /* 0x010fe200000000ff */
[----:B------:R1:W-:Y:S01]  /*15690*/  MUFU.EX2 R93, R2 ;  /* 0x00000002005d7308 */ /* 0x0003e20000000800 */
[----:B--2---:R-:W-:Y:S01]  /*156a0*/  F2FP.F16.F32.PACK_AB R9, R141, R97 ;  /* 0x000000618d09723e */ /* 0x004fe200000000ff */
[----:B------:R-:W2:Y:S01]  /*156b0*/  LDSM.16.MT88.4 R44, [R69+0x7000] ;  /* 0x00700000452c783b */ /* 0x000ea20000004200 */
[----:B------:R-:W-:Y:S01]  /*156c0*/  F2FP.F16.F32.PACK_AB R11, R140, R98 ;  /* 0x000000628c0b723e */ /* 0x000fe200000000ff */
[-CC-:B-1----:R-:W-:Y:S02]  /*156d0*/  FFMA.FTZ R2, R94, R0.reuse, -R5.reuse ;  /* 0x000000005e027223 */ /* 0x182fe40000010805 */
[----:B------:R1:W3:Y:S04]  /*156e0*/  MUFU.EX2 R94, R4 ;  /* 0x00000004005e7308 */ /* 0x0002e80000000800 */
[----:B------:R-:W-:Y:S01]  /*156f0*/  HMMA.16816.F32 R32, R8, R48, R16 ;  /* 0x000000300820723c */ /* 0x000fe20000001810 */
[----:B-1----:R-:W-:-:S02]  /*15700*/  FFMA.FTZ R4, R95, R0, -R5 ;  /* 0x000000005f047223 */ /* 0x002fc40000010805 */
[----:B------:R1:W-:Y:S04]  /*15710*/  MUFU.EX2 R95, R2 ;  /* 0x00000002005f7308 */ /* 0x0003e80000000800 */
[----:B------:R4:W5:Y:S01]  /*15720*/  MUFU.EX2 R96, R4 ;  /* 0x0000000400607308 */ /* 0x0009620000000800 */
[----:B-1----:R-:W-:-:S04]  /*15730*/  FFMA.FTZ R2, R174, R0, -R3 ;  /* 0x00000000ae027223 */ /* 0x002fc80000010803 */
[----:B------:R1:W-:Y:S01]  /*15740*/  MUFU.EX2 R82, R2 ;  /* 0x0000000200527308 */ /* 0x0003e20000000800 */
[-CC-:B----4-:R-:W-:Y:S01]  /*15750*/  FFMA.FTZ R4, R172, R0.reuse, -R3.reuse ;  /* 0x00000000ac047223 */ /* 0x190fe20000010803 */
[----:B------:R-:W-:Y:S01]  /*15760*/  HMMA.16816.F32 R16, R8, R50, R24 ;  /* 0x000000320810723c */ /* 0x000fe20000001818 */
[----:B------:R-:W-:Y:S01]  /*15770*/  LDSM.16.MT88.4 R48, [R69+0x7400] ;  /* 0x007400004530783b */ /* 0x000fe20000004200 */
[----:B------:R-:W4:Y:S04]  /*15780*/  MUFU.EX2 R139, R6 ;  /* 0x00000006008b7308 */ /* 0x000f280000000800 */
[----:B------:R2:W-:Y:S01]  /*15790*/  MUFU.EX2 R88, R4 ;  /* 0x0000000400587308 */ /* 0x0005e20000000800 */
[----:B-1----:R-:W-:-:S04]  /*157a0*/  FFMA.FTZ R2, R73, R0, -R3 ;  /* 0x0000000049027223 */ /* 0x002fc80000010803 */
[----:B------:R1:W4:Y:S01]  /*157b0*/  MUFU.EX2 R138, R2 ;  /* 0x00000002008a7308 */ /* 0x0003220000000800 */
[C---:B------:R-:W-:Y:S08]  /*157c0*/  HMMA.16816.F32 R24, R8.reuse, R52, R28 ;  /* 0x000000340818723c */ /* 0x040ff0000000181c */
[----:B------:R-:W-:Y:S01]  /*157d0*/  HMMA.16816.F32 R12, R8, R54, R12 ;  /* 0x00000036080c723c */ /* 0x000fe2000000180c */
[----:B---3--:R-:W-:Y:S01]  /*157e0*/  F2FP.F16.F32.PACK_AB R8, R94, R93 ;  /* 0x0000005d5e08723e */ /* 0x008fe200000000ff */
[-C--:B--2---:R-:W-:Y:S01]  /*157f0*/  FFMA.FTZ R4, R176, R0.reuse, -R5 ;  /* 0x00000000b0047223 */ /* 0x084fe20000010805 */
[----:B-----5:R-:W-:Y:S01]  /*15800*/  F2FP.F16.F32.PACK_AB R10, R96, R95 ;  /* 0x0000005f600a723e */ /* 0x020fe200000000ff */
[-C--:B------:R-:W-:Y:S01]  /*15810*/  FFMA.FTZ R6, R181, R0.reuse, -R3 ;  /* 0x00000000b5067223 */ /* 0x080fe20000010803 */
[--C-:B-1----:R-:W-:Y:S01]  /*15820*/  FFMA.FTZ R2, R177, R0, -R5.reuse ;  /* 0x00000000b1027223 */ /* 0x102fe20000010805 */
[----:B----4-:R-:W-:Y:S01]  /*15830*/  F2FP.F16.F32.PACK_AB R9, R139, R82 ;  /* 0x000000528b09723e */ /* 0x010fe200000000ff */
[----:B------:R-:W-:Y:S01]  /*15840*/  LDSM.16.MT88.4 R52, [R69+0x7c00] ;  /* 0x007c00004534783b */ /* 0x000fe20000004200 */
[----:B------:R-:W-:Y:S01]  /*15850*/  F2FP.F16.F32.PACK_AB R11, R138, R88 ;  /* 0x000000588a0b723e */ /* 0x000fe200000000ff */
[----:B------:R1:W-:Y:S06]  /*15860*/  MUFU.EX2 R83, R2 ;  /* 0x0000000200537308 */ /* 0x0003ec0000000800 */
[----:B------:R-:W-:Y:S01]  /*15870*/  HMMA.16816.F32 R32, R8, R36, R32 ;  /* 0x000000240820723c */ /* 0x000fe20000001820 */
[----:B------:R2:W3:Y:S01]  /*15880*/  MUFU.EX2 R84, R4 ;  /* 0x0000000400547308 */ /* 0x0004e20000000800 */
[----:B-1----:R-:W-:-:S06]  /*15890*/  FFMA.FTZ R2, R175, R0, -R5 ;  /* 0x00000000af027223 */ /* 0x002fcc0000010805 */
[----:B------:R-:W-:Y:S01]  /*158a0*/  HMMA.16816.F32 R28, R8, R38, R16 ;  /* 0x00000026081c723c */ /* 0x000fe20000001810 */
[----:B------:R-:W1:Y:S01]  /*158b0*/  LDSM.16.MT88.4 R36, [R20+0x2000] ;  /* 0x002000001424783b */ /* 0x000e620000004200 */
        /* <DEDUP_REMOVED lines=13> */
[----:B------:R4:W1:Y:S01]  /*15990*/  MUFU.EX2 R137, R2 ;  /* 0x0000000200897308 */ /* 0x0008620000000800 */
[----:B------:R-:W-:Y:S01]  /*159a0*/  HMMA.16816.F32 R12, R8, R42, R12 ;  /* 0x0000002a080c723c */ /* 0x000fe2000000180c */
[----:B------:R-:W1:Y:S01]  /*159b0*/  LDSM.16.MT88.4 R40, [R20+0x2400] ;  /* 0x002400001428783b */ /* 0x000e620000004200 */
[-CC-:B--2---:R-:W-:Y:S01]  /*159c0*/  FFMA.FTZ R4, R179, R0.reuse, -R5.reuse ;  /* 0x00000000b3047223 */ /* 0x184fe20000010805 */
[----:B----4-:R-:W-:-:S04]  /*159d0*/  FFMA.FTZ R2, R168, R0, -R5 ;  /* 0x00000000a8027223 */ /* 0x010fc80000010805 */
[----:B------:R2:W-:Y:S04]  /*159e0*/  MUFU.EX2 R85, R2 ;  /* 0x0000000200557308 */ /* 0x0005e80000000800 */
[----:B------:R4:W1:Y:S01]  /*159f0*/  MUFU.EX2 R81, R4 ;  /* 0x0000000400517308 */ /* 0x0008620000000800 */
[----:B--2---:R-:W-:-:S04]  /*15a00*/  FFMA.FTZ R2, R180, R0, -R3 ;  /* 0x00000000b4027223 */ /* 0x004fc80000010803 */
[----:B------:R2:W-:Y:S01]  /*15a10*/  MUFU.EX2 R23, R2 ;  /* 0x0000000200177308 */ /* 0x0005e20000000800 */
[----:B----4-:R-:W-:Y:S01]  /*15a20*/  FFMA.FTZ R4, R169, R0, -R5 ;  /* 0x00000000a9047223 */ /* 0x010fe20000010805 */
[----:B---3--:R-:W-:Y:S02]  /*15a30*/  F2FP.F16.F32.PACK_AB R8, R84, R83 ;  /* 0x000000535408723e */ /* 0x008fe400000000ff */
[----:B-----5:R-:W-:Y:S01]  /*15a40*/  F2FP.F16.F32.PACK_AB R10, R87, R90 ;  /* 0x0000005a570a723e */ /* 0x020fe200000000ff */
[----:B------:R3:W4:Y:S01]  /*15a50*/  MUFU.EX2 R86, R4 ;  /* 0x0000000400567308 */ /* 0x0007220000000800 */
[----:B-1----:R-:W-:Y:S02]  /*15a60*/  F2FP.F16.F32.PACK_AB R9, R136, R78 ;  /* 0x0000004e8809723e */ /* 0x002fe400000000ff */
[----:B------:R-:W-:Y:S01]  /*15a70*/  F2FP.F16.F32.PACK_AB R11, R137, R80 ;  /* 0x00000050890b723e */ /* 0x000fe200000000ff */
[----:B--2---:R-:W-:-:S04]  /*15a80*/  FFMA.FTZ R2, R156, R0, -R3 ;  /* 0x000000009c027223 */ /* 0x004fc80000010803 */
[----:B------:R1:W-:Y:S01]  /*15a90*/  MUFU.EX2 R77, R2 ;  /* 0x00000002004d7308 */ /* 0x0003e20000000800 */
[-C--:B---3--:R-:W-:Y:S01]  /*15aa0*/  FFMA.FTZ R4, R170, R0.reuse, -R3 ;  /* 0x00000000aa047223 */ /* 0x088fe20000010803 */
[----:B------:R-:W-:Y:S02]  /*15ab0*/  HMMA.16816.F32 R16, R8, R44, R32 ;  /* 0x0000002c0810723c */ /* 0x000fe40000001820 */
[----:B------:R-:W2:Y:S01]  /*15ac0*/  MUFU.EX2 R76, R6 ;  /* 0x00000006004c7308 */ /* 0x000ea20000000800 */
[----:B-1----:R-:W-:-:S03]  /*15ad0*/  FFMA.FTZ R2, R164, R0, -R5 ;  /* 0x00000000a4027223 */ /* 0x002fc60000010805 */
[----:B------:R1:W3:Y:S04]  /*15ae0*/  MUFU.EX2 R79, R4 ;  /* 0x00000004004f7308 */ /* 0x0002e80000000800 */
[----:B------:R5:W-:Y:S01]  /*15af0*/  MUFU.EX2 R68, R2 ;  /* 0x0000000200447308 */ /* 0x000be20000000800 */
[----:B------:R-:W-:Y:S01]  /*15b00*/  HMMA.16816.F32 R12, R8, R38, R12 ;  /* 0x00000026080c723c */ /* 0x000fe2000000180c */
[-CC-:B-1----:R-:W-:Y:S01]  /*15b10*/  FFMA.FTZ R4, R157, R0.reuse, -R5.reuse ;  /* 0x000000009d047223 */ /* 0x182fe20000010805 */
[----:B-----5:R-:W-:-:S03]  /*15b20*/  FFMA.FTZ R2, R165, R0, -R5 ;  /* 0x00000000a5027223 */ /* 0x020fc60000010805 */
[----:B------:R1:W5:Y:S04]  /*15b30*/  MUFU.EX2 R71, R4 ;  /* 0x0000000400477308 */ /* 0x0003680000000800 */
[----:B------:R4:W-:Y:S01]  /*15b40*/  MUFU.EX2 R72, R2 ;  /* 0x0000000200487308 */ /* 0x0009e20000000800 */
[----:B------:R-:W-:Y:S01]  /*15b50*/  HMMA.16816.F32 R28, R8, R46, R28 ;  /* 0x0000002e081c723c */ /* 0x000fe2000000181c */
[-C--:B------:R-:W-:Y:S01]  /*15b60*/  FFMA.FTZ R6, R186, R0.reuse, -R3 ;  /* 0x00000000ba067223 */ /* 0x080fe20000010803 */
[----:B------:R-:W-:Y:S01]  /*15b70*/  LDSM.16.MT88.4 R44, [R20+0x2800] ;  /* 0x00280000142c783b */ /* 0x000fe20000004200 */
[-C--:B-1----:R-:W-:Y:S01]  /*15b80*/  FFMA.FTZ R4, R162, R0.reuse, -R5 ;  /* 0x00000000a2047223 */ /* 0x082fe20000010805 */
[----:B----4-:R-:W-:-:S03]  /*15b90*/  FFMA.FTZ R2, R182, R0, -R3 ;  /* 0x00000000b6027223 */ /* 0x010fc60000010803 */
[----:B------:R1:W4:Y:S04]  /*15ba0*/  MUFU.EX2 R73, R4 ;  /* 0x0000000400497308 */ /* 0x0003280000000800 */
[----:B------:R3:W-:Y:S01]  /*15bb0*/  MUFU.EX2 R21, R2 ;  /* 0x0000000200157308 */ /* 0x0007e20000000800 */
[----:B------:R-:W-:Y:S01]  /*15bc0*/  HMMA.16816.F32 R24, R8, R36, R24 ;  /* 0x000000240818723c */ /* 0x000fe20000001818 */
[----:B------:R-:W-:Y:S01]  /*15bd0*/  F2FP.F16.F32.PACK_AB R8, R81, R89 ;  /* 0x000000595108723e */ /* 0x000fe200000000ff */
[----:B------:R-:W4:Y:S01]  /*15be0*/  LDSM.16.MT88.4 R36, [R69+0x7800] ;  /* 0x007800004524783b */ /* 0x000f220000004200 */
[----:B------:R-:W-:Y:S02]  /*15bf0*/  F2FP.F16.F32.PACK_AB R10, R86, R85 ;  /* 0x00000055560a723e */ /* 0x000fe400000000ff */
[----:B--2---:R-:W-:Y:S01]  /*15c00*/  F2FP.F16.F32.PACK_AB R9, R76, R23 ;  /* 0x000000174c09723e */ /* 0x004fe200000000ff */
[-CC-:B-1----:R-:W-:Y:S01]  /*15c10*/  FFMA.FTZ R4, R171, R0.reuse, -R3.reuse ;  /* 0x00000000ab047223 */ /* 0x182fe20000010803 */
[----:B---3--:R-:W-:Y:S01]  /*15c20*/  FFMA.FTZ R2, R167, R0, -R3 ;  /* 0x00000000a7027223 */ /* 0x008fe20000010803 */
[----:B------:R-:W-:-:S03]  /*15c30*/  F2FP.F16.F32.PACK_AB R11, R77, R79 ;  /* 0x0000004f4d0b723e */ /* 0x000fc600000000ff */
[----:B------:R1:W-:Y:S04]  /*15c40*/  MUFU.EX2 R66, R2 ;  /* 0x0000000200427308 */ /* 0x0003e80000000800 */
[----:B------:R2:W-:Y:S01]  /*15c50*/  MUFU.EX2 R67, R4 ;  /* 0x0000000400437308 */ /* 0x0005e20000000800 */
[----:B------:R-:W-:Y:S03]  /*15c60*/  HMMA.16816.F32 R32, R8, R48, R16 ;  /* 0x000000300820723c */ /* 0x000fe60000001810 */
[----:B------:R3:W4:Y:S01]  /*15c70*/  MUFU.EX2 R22, R6 ;  /* 0x0000000600167308 */ /* 0x0007220000000800 */
[-CC-:B-1----:R-:W-:Y:S01]  /*15c80*/  FFMA.FTZ R2, R188, R0.reuse, -R5.reuse ;  /* 0x00000000bc027223 */ /* 0x182fe20000010805 */
[----:B--2---:R-:W-:-:S03]  /*15c90*/  FFMA.FTZ R4, R189, R0, -R5 ;  /* 0x00000000bd047223 */ /* 0x004fc60000010805 */
[----:B------:R1:W-:Y:S01]  /*15ca0*/  MUFU.EX2 R64, R2 ;  /* 0x0000000200407308 */ /* 0x0003e20000000800 */
[----:B---3--:R-:W-:-:S03]  /*15cb0*/  FFMA.FTZ R6, R244, R56, R65 ;  /* 0x00000038f4067223 */ /* 0x008fc60000010041 */
[----:B------:R2:W3:Y:S01]  /*15cc0*/  MUFU.EX2 R63, R4 ;  /* 0x00000004003f7308 */ /* 0x0004e20000000800 */
[----:B------:R-:W-:Y:S01]  /*15cd0*/  HMMA.16816.F32 R16, R8, R42, R12 ;  /* 0x0000002a0810723c */ /* 0x000fe2000000180c */
[----:B------:R-:W-:Y:S01]  /*15ce0*/  FADD.FTZ R12, R228, R6 ;  /* 0x00000006e40c7221 */ /* 0x000fe20000010000 */
[----:B-1----:R-:W-:Y:S01]  /*15cf0*/  FFMA.FTZ R2, R247, R57, R70 ;  /* 0x00000039f7027223 */ /* 0x002fe20000010046 */
[----:B--2---:R-:W-:-:S03]  /*15d00*/  FFMA.FTZ R4, R187, R0, -R5 ;  /* 0x00000000bb047223 */ /* 0x004fc60000010805 */
[----:B------:R-:W-:Y:S01]  /*15d10*/  FADD.FTZ R2, R133, R2 ;  /* 0x0000000285027221 */ /* 0x000fe20000010000 */
[-CC-:B------:R-:W-:Y:S01]  /*15d20*/  FFMA.FTZ R6, R158, R0.reuse, -R3.reuse ;  /* 0x000000009e067223 */ /* 0x180fe20000010803 */
[----:B------:R1:W-:Y:S04]  /*15d30*/  MUFU.EX2 R65, R4 ;  /* 0x0000000400417308 */ /* 0x0003e80000000800 */
[----:B------:R2:W-:Y:S01]  /*15d40*/  MUFU.EX2 R133, R6 ;  /* 0x0000000600857308 */ /* 0x0005e20000000800 */
[----:B-1----:R-:W-:Y:S01]  /*15d50*/  FADD.FTZ R4, R152, R2 ;  /* 0x0000000298047221 */ /* 0x002fe20000010000 */
[----:B------:R-:W-:Y:S01]  /*15d60*/  FADD.FTZ R2, R131, R12 ;  /* 0x0000000c83027221 */ /* 0x000fe20000010000 */
[----:B--2---:R-:W-:-:S03]  /*15d70*/  FFMA.FTZ R6, R159, R0, -R3 ;  /* 0x000000009f067223 */ /* 0x004fc60000010803 */
[----:B------:R-:W-:Y:S01]  /*15d80*/  FADD.FTZ R2, R229, R2 ;  /* 0x00000002e5027221 */ /* 0x000fe20000010000 */
[----:B------:R-:W-:Y:S01]  /*15d90*/  FADD.FTZ R4, R154, R4 ;  /* 0x000000049a047221 */ /* 0x000fe20000010000 */
[----:B------:R1:W-:Y:S03]  /*15da0*/  MUFU.EX2 R131, R6 ;  /* 0x0000000600837308 */ /* 0x0003e60000000800 */
[----:B------:R-:W-:Y:S01]  /*15db0*/  FADD.FTZ R4, R130, R4 ;  /* 0x0000000482047221 */ /* 0x000fe20000010000 */
[----:B------:R-:W-:Y:S01]  /*15dc0*/  HMMA.16816.F32 R28, R8, R50, R28 ;  /* 0x00000032081c723c */ /* 0x000fe2000000181c */
[-CC-:B------:R-:W-:Y:S01]  /*15dd0*/  FFMA.FTZ R7, R183, R0.reuse, -R5.reuse ;  /* 0x00000000b7077223 */ /* 0x180fe20000010805 */
[----:B------:R-:W2:Y:S01]  /*15de0*/  LDSM.16.MT88.4 R48, [R20+0x2c00] ;  /* 0x002c00001430783b */ /* 0x000ea20000004200 */
[----:B-1----:R-:W-:Y:S01]  /*15df0*/  FADD.FTZ R6, R122, R2 ;  /* 0x000000027a067221 */ /* 0x002fe20000010000 */
[----:B------:R-:W-:-:S04]  /*15e00*/  FFMA.FTZ R2, R197, R0, -R5 ;  /* 0x00000000c5027223 */ /* 0x000fc80000010805 */
[----:B------:R1:W-:Y:S01]  /*15e10*/  MUFU.EX2 R59, R2 ;  /* 0x00000002003b7308 */ /* 0x0003e20000000800 */
[----:B------:R-:W-:Y:S01]  /*15e20*/  FADD.FTZ R12, R128, R4 ;  /* 0x00000004800c7221 */ /* 0x000fe20000010000 */
[----:B------:R-:W-:-:S04]  /*15e30*/  FFMA.FTZ R4, R198, R0, -R5 ;  /* 0x00000000c6047223 */ /* 0x000fc80000010805 */
[----:B------:R5:W-:Y:S01]  /*15e40*/  MUFU.EX2 R57, R4 ;  /* 0x0000000400397308 */ /* 0x000be20000000800 */
[----:B-1----:R-:W-:-:S04]  /*15e50*/  FADD.FTZ R2, R226, R6 ;  /* 0x00000006e2027221 */ /* 0x002fc80000010000 */
[----:B------:R-:W-:Y:S01]  /*15e60*/  FADD.FTZ R2, R129, R2 ;  /* 0x0000000281027221 */ /* 0x000fe20000010000 */
[----:B------:R-:W-:Y:S01]  /*15e70*/  FADD.FTZ R6, R132, R12 ;  /* 0x0000000c84067221 */ /* 0x000fe20000010000 */
[----:B-----5:R-:W-:Y:S02]  /*15e80*/  FFMA.FTZ R4, R196, R0, -R5 ;  /* 0x00000000c4047223 */ /* 0x020fe40000010805 */
[----:B------:R-:W-:Y:S01]  /*15e90*/  FADD.FTZ R2, R227, R2 ;  /* 0x00000002e3027221 */ /* 0x000fe20000010000 */
[----:B------:R1:W5:Y:S03]  /*15ea0*/  MUFU.EX2 R70, R7 ;  /* 0x0000000700467308 */ /* 0x0003660000000800 */
[----:B------:R-:W-:Y:S01]  /*15eb0*/  FADD.FTZ R2, R118, R2 ;  /* 0x0000000276027221 */ /* 0x000fe20000010000 */
[----:B------:R3:W-:Y:S01]  /*15ec0*/  MUFU.EX2 R58, R4 ;  /* 0x00000004003a7308 */ /* 0x0007e20000000800 */
[----:B------:R-:W-:Y:S01]  /*15ed0*/  HMMA.16816.F32 R24, R8, R40, R24 ;  /* 0x000000280818723c */ /* 0x000fe20000001818 */
[----:B------:R-:W-:Y:S01]  /*15ee0*/  F2FP.F16.F32.PACK_AB R8, R71, R68 ;  /* 0x000000444708723e */ /* 0x000fe200000000ff */
[----:B------:R-:W-:Y:S01]  /*15ef0*/  FADD.FTZ R2, R148, R2 ;  /* 0x0000000294027221 */ /* 0x000fe20000010000 */
[----:B----4-:R-:W-:-:S02]  /*15f00*/  F2FP.F16.F32.PACK_AB R10, R73, R72 ;  /* 0x00000048490a723e */ /* 0x010fc400000000ff */
[----:B------:R-:W-:Y:S01]  /*15f10*/  F2FP.F16.F32.PACK_AB R9, R22, R21 ;  /* 0x000000151609723e */ /* 0x000fe200000000ff */
[-CC-:B-1----:R-:W-:Y:S01]  /*15f20*/  FFMA.FTZ R7, R194, R0.reuse, -R3.reuse ;  /* 0x00000000c2077223 */ /* 0x182fe20000010803 */
[----:B------:R-:W-:Y:S01]  /*15f30*/  F2FP.F16.F32.PACK_AB R11, R66, R67 ;  /* 0x00000043420b723e */ /* 0x000fe200000000ff */
[----:B---3--:R-:W-:Y:S02]  /*15f40*/  FADD.FTZ R4, R155, R6 ;  /* 0x000000069b047221 */ /* 0x008fe40000010000 */
[----:B------:R1:W3:Y:S01]  /*15f50*/  MUFU.EX2 R62, R7 ;  /* 0x00000007003e7308 */ /* 0x0002e20000000800 */
[----:B------:R-:W-:Y:S01]  /*15f60*/  FADD.FTZ R2, R117, R2 ;  /* 0x0000000275027221 */ /* 0x000fe20000010000 */
[----:B------:R-:W-:Y:S02]  /*15f70*/  FADD.FTZ R4, R124, R4 ;  /* 0x000000047c047221 */ /* 0x000fe40000010000 */
[----:B------:R-:W-:Y:S01]  /*15f80*/  HMMA.16816.F32 R28, R8, R38, R28 ;  /* 0x00000026081c723c */ /* 0x000fe2000000181c */
[----:B------:R-:W-:Y:S01]  /*15f90*/  FADD.FTZ R2, R149, R2 ;  /* 0x0000000295027221 */ /* 0x000fe20000010000 */
[----:B------:R-:W-:Y:S01]  /*15fa0*/  FADD.FTZ R4, R125, R4 ;  /* 0x000000047d047221 */ /* 0x000fe20000010000 */
[----:B-1----:R-:W-:-:S05]  /*15fb0*/  FFMA.FTZ R7, R193, R0, -R3 ;  /* 0x00000000c1077223 */ /* 0x002fca0000010803 */
[----:B------:R-:W-:Y:S01]  /*15fc0*/  HMMA.16816.F32 R40, R8, R36, R32 ;  /* 0x000000240828723c */ /* 0x000fe20000001820 */
[----:B------:R-:W1:Y:S01]  /*15fd0*/  LDSM.16.MT88.4 R36, [R69+0x8000] ;  /* 0x008000004524783b */ /* 0x000e620000004200 */
[----:B------:R4:W2:Y:S01]  /*15fe0*/  MUFU.EX2 R61, R7 ;  /* 0x00000007003d7308 */ /* 0x0008a20000000800 */
[----:B------:R-:W-:Y:S01]  /*15ff0*/  FADD.FTZ R4, R127, R4 ;  /* 0x000000047f047221 */ /* 0x000fe20000010000 */
[----:B------:R-:W-:-:S03]  /*16000*/  FADD.FTZ R2, R115, R2 ;  /* 0x0000000273027221 */ /* 0x000fc60000010000 */
[----:B------:R-:W-:Y:S01]  /*16010*/  FADD.FTZ R4, R123, R4 ;  /* 0x000000047b047221 */ /* 0x000fe20000010000 */
[----:B------:R-:W-:Y:S01]  /*16020*/  FADD.FTZ R2, R146, R2 ;  /* 0x0000000292027221 */ /* 0x000fe20000010000 */
[----:B------:R-:W-:Y:S02]  /*16030*/  HMMA.16816.F32 R32, R8, R44, R24 ;  /* 0x0000002c0820723c */ /* 0x000fe40000001818 */
[----:B------:R-:W-:Y:S01]  /*16040*/  FADD.FTZ R4, R126, R4 ;  /* 0x000000047e047221 */ /* 0x000fe20000010000 */
[----:B----4-:R-:W-:-:S05]  /*16050*/  FFMA.FTZ R7, R195, R0, -R5 ;  /* 0x00000000c3077223 */ /* 0x010fca0000010805 */
[----:B------:R-:W-:Y:S01]  /*16060*/  HMMA.16816.F32 R16, R8, R46, R16 ;  /* 0x0000002e0810723c */ /* 0x000fe20000001810 */
[--C-:B------:R-:W-:Y:S01]  /*16070*/  FFMA.FTZ R6, R161, R0, -R3.reuse ;  /* 0x00000000a1067223 */ /* 0x100fe20000010803 */
[----:B------:R-:W-:Y:S01]  /*16080*/  FADD.FTZ R2, R116, R2 ;  /* 0x0000000274027221 */ /* 0x000fe20000010000 */
[----:B------:R4:W1:Y:S01]  /*16090*/  MUFU.EX2 R60, R7 ;  /* 0x00000007003c7308 */ /* 0x0008620000000800 */
[----:B------:R-:W-:Y:S01]  /*160a0*/  F2FP.F16.F32.PACK_AB R8, R64, R63 ;  /* 0x0000003f4008723e */ /* 0x000fe200000000ff */
[----:B------:R-:W-:Y:S01]  /*160b0*/  FADD.FTZ R4, R120, R4 ;  /* 0x0000000478047221 */ /* 0x000fe20000010000 */
[----:B-----5:R-:W-:Y:S02]  /*160c0*/  F2FP.F16.F32.PACK_AB R10, R65, R70 ;  /* 0x00000046410a723e */ /* 0x020fe400000000ff */
[----:B---3--:R-:W-:Y:S02]  /*160d0*/  F2FP.F16.F32.PACK_AB R9, R133, R62 ;  /* 0x0000003e8509723e */ /* 0x008fe400000000ff */
[----:B--2---:R-:W-:Y:S01]  /*160e0*/  F2FP.F16.F32.PACK_AB R11, R131, R61 ;  /* 0x0000003d830b723e */ /* 0x004fe200000000ff */
[----:B------:R2:W-:Y:S01]  /*160f0*/  MUFU.EX2 R122, R6 ;  /* 0x00000006007a7308 */ /* 0x0005e20000000800 */
[----:B------:R-:W-:Y:S01]  /*16100*/  FADD.FTZ R2, R147, R2 ;  /* 0x0000000293027221 */ /* 0x000fe20000010000 */
[----:B----4-:R-:W-:Y:S01]  /*16110*/  FFMA.FTZ R7, R200, R0, -R3 ;  /* 0x00000000c8077223 */ /* 0x010fe20000010803 */
[----:B------:R-:W-:-:S03]  /*16120*/  FADD.FTZ R4, R119, R4 ;  /* 0x0000000477047221 */ /* 0x000fc60000010000 */
[----:B------:R3:W4:Y:S01]  /*16130*/  MUFU.EX2 R56, R7 ;  /* 0x0000000700387308 */ /* 0x0007220000000800 */
[C---:B------:R-:W-:Y:S01]  /*16140*/  HMMA.16816.F32 R24, R8.reuse, R54, R28 ;  /* 0x000000360818723c */ /* 0x040fe2000000181c */
[-CC-:B--2---:R-:W-:Y:S01]  /*16150*/  FFMA.FTZ R6, R160, R0.reuse, -R3.reuse ;  /* 0x00000000a0067223 */ /* 0x184fe20000010803 */
[----:B------:R-:W-:Y:S01]  /*16160*/  FADD.FTZ R2, R104, R2 ;  /* 0x0000000268027221 */ /* 0x000fe20000010000 */
[----:B------:R-:W-:Y:S02]  /*16170*/  FADD.FTZ R4, R121, R4 ;  /* 0x0000000479047221 */ /* 0x000fe40000010000 */
[----:B------:R-:W-:Y:S03]  /*16180*/  MUFU.EX2 R118, R6 ;  /* 0x0000000600767308 */ /* 0x000fe60000000800 */
[----:B------:R-:W-:Y:S01]  /*16190*/  HMMA.16816.F32 R12, R8, R52, R40 ;  /* 0x00000034080c723c */ /* 0x000fe20000001828 */
[----:B---3--:R-:W-:Y:S01]  /*161a0*/  FFMA.FTZ R7, R199, R0, -R3 ;  /* 0x00000000c7077223 */ /* 0x008fe20000010803 */
[----:B------:R-:W-:-:S03]  /*161b0*/  FADD.FTZ R2, R145, R2 ;  /* 0x0000000291027221 */ /* 0x000fc60000010000 */
        /* <DEDUP_REMOVED lines=9> */
[----:B------:R-:W-:Y:S01]  /*16250*/  F2FP.F16.F32.PACK_AB R8, R59, R57 ;  /* 0x000000393b08723e */ /* 0x000fe200000000ff */
[----:B------:R-:W-:Y:S01]  /*16260*/  FADD.FTZ R4, R114, R4 ;  /* 0x0000000472047221 */ /* 0x000fe20000010000 */
[----:B-1----:R-:W-:Y:S01]  /*16270*/  F2FP.F16.F32.PACK_AB R10, R58, R60 ;  /* 0x0000003c3a0a723e */ /* 0x002fe200000000ff */
[----:B------:R-:W-:Y:S01]  /*16280*/  FADD.FTZ R2, R142, R2 ;  /* 0x000000028e027221 */ /* 0x000fe20000010000 */
[----:B----4-:R-:W-:Y:S01]  /*16290*/  F2FP.F16.F32.PACK_AB R9, R122, R56 ;  /* 0x000000387a09723e */ /* 0x010fe200000000ff */
[----:B------:R-:W1:Y:S01]  /*162a0*/  LDSM.16.MT88.4 R16, [R20+0x3000] ;  /* 0x003000001410783b */ /* 0x000e620000004200 */
[----:B--2---:R-:W-:Y:S01]  /*162b0*/  F2FP.F16.F32.PACK_AB R11, R118, R54 ;  /* 0x00000036760b723e */ /* 0x004fe200000000ff */
        /* <DEDUP_REMOVED lines=19> */
[----:B------:R5:W4:Y:S01]  /*163f0*/  MUFU.EX2 R52, R6 ;  /* 0x0000000600347308 */ /* 0x000b220000000800 */
[----:B------:R-:W-:Y:S01]  /*16400*/  FADD.FTZ R4, R102, R4 ;  /* 0x0000000466047221 */ /* 0x000fe20000010000 */
[----:B------:R-:W-:Y:S01]  /*16410*/  FADD.FTZ R2, R140, R2 ;  /* 0x000000028c027221 */ /* 0x000fe20000010000 */
[----:B------:R-:W-:Y:S01]  /*16420*/  HMMA.16816.F32 R36, R8, R38, R24 ;  /* 0x000000260824723c */ /* 0x000fe20000001818 */
[----:B------:R-:W-:Y:S01]  /*16430*/  LDSM.16.MT88.4 R140, [R69+0x8c00] ;  /* 0x008c0000458c783b */ /* 0x000fe20000004200 */
        /* <DEDUP_REMOVED lines=9> */
[----:B------:R-:W-:Y:S04]  /*164d0*/  MUFU.EX2 R49, R7 ;  /* 0x0000000700317308 */ /* 0x000fe80000000800 */
[----:B------:R-:W3:Y:S01]  /*164e0*/  MUFU.EX2 R47, R6 ;  /* 0x00000006002f7308 */ /* 0x000ee20000000800 */
        /* <DEDUP_REMOVED lines=8> */
[----:B----4-:R-:W-:Y:S01]  /*16570*/  F2FP.F16.F32.PACK_AB R8, R51, R50 ;  /* 0x000000323308723e */ /* 0x010fe200000000ff */
[----:B------:R-:W-:Y:S01]  /*16580*/  FADD.FTZ R2, R78, R2 ;  /* 0x000000024e027221 */ /* 0x000fe20000010000 */
[----:B------:R-:W-:Y:S01]  /*16590*/  F2FP.F16.F32.PACK_AB R10, R52, R53 ;  /* 0x00000035340a723e */ /* 0x000fe200000000ff */
[----:B------:R-:W-:Y:S01]  /*165a0*/  FADD.FTZ R4, R96, R4 ;  /* 0x0000000460047221 */ /* 0x000fe20000010000 */
[----:B--2---:R-:W-:Y:S01]  /*165b0*/  F2FP.F16.F32.PACK_AB R9, R55, R48 ;  /* 0x000000303709723e */ /* 0x004fe200000000ff */
[----:B------:R-:W1:Y:S01]  /*165c0*/  LDSM.16.MT88.4 R16, [R20+0x3400] ;  /* 0x003400001410783b */ /* 0x000e620000004200 */
[----:B---3--:R-:W-:Y:S01]  /*165d0*/  F2FP.F16.F32.PACK_AB R11, R47, R49 ;  /* 0x000000312f0b723e */ /* 0x008fe200000000ff */
[----:B------:R-:W-:Y:S01]  /*165e0*/  FADD.FTZ R2, R136, R2 ;  /* 0x0000000288027221 */ /* 0x000fe20000010000 */
[----:B------:R-:W-:-:S05]  /*165f0*/  FADD.FTZ R4, R83, R4 ;  /* 0x0000000453047221 */ /* 0x000fca0000010000 */
[C---:B------:R-:W-:Y:S01]  /*16600*/  HMMA.16816.F32 R40, R8.reuse, R12, R40 ;  /* 0x0000000c0828723c */ /* 0x040fe20000001828 */
[-CC-:B------:R-:W-:Y:S01]  /*16610*/  FFMA.FTZ R12, R217, R0.reuse, -R5.reuse ;  /* 0x00000000d90c7223 */ /* 0x180fe20000010805 */
[----:B------:R-:W-:Y:S01]  /*16620*/  FADD.FTZ R2, R80, R2 ;  /* 0x0000000250027221 */ /* 0x000fe20000010000 */
[----:B------:R-:W-:Y:S01]  /*16630*/  FADD.FTZ R4, R84, R4 ;  /* 0x0000000454047221 */ /* 0x000fe20000010000 */
[-CC-:B------:R-:W-:Y:S01]  /*16640*/  FFMA.FTZ R6, R223, R0.reuse, -R5.reuse ;  /* 0x00000000df067223 */ /* 0x180fe20000010805 */
[----:B------:R2:W-:Y:S01]  /*16650*/  MUFU.EX2 R35, R12 ;  /* 0x0000000c00237308 */ /* 0x0005e20000000800 */
[----:B------:R-:W-:Y:S02]  /*16660*/  FADD.FTZ R2, R137, R2 ;  /* 0x0000000289027221 */ /* 0x000fe40000010000 */
[----:B------:R-:W-:Y:S01]  /*16670*/  HMMA.16816.F32 R36, R8, R14, R36 ;  /* 0x0000000e0824723c */ /* 0x000fe20000001824 */
[----:B------:R-:W-:Y:S01]  /*16680*/  FADD.FTZ R4, R90, R4 ;  /* 0x000000045a047221 */ /* 0x000fe20000010000 */
[----:B------:R3:W4:Y:S01]  /*16690*/  MUFU.EX2 R44, R6 ;  /* 0x00000006002c7308 */ /* 0x0007220000000800 */
[----:B------:R-:W-:Y:S01]  /*166a0*/  FADD.FTZ R2, R23, R2 ;  /* 0x0000000217027221 */ /* 0x000fe20000010000 */
[-CC-:B------:R-:W-:Y:S01]  /*166b0*/  FFMA.FTZ R7, R209, R0.reuse, -R5.reuse ;  /* 0x00000000d1077223 */ /* 0x180fe20000010805 */
[----:B------:R-:W-:Y:S01]  /*166c0*/  FADD.FTZ R4, R87, R4 ;  /* 0x0000000457047221 */ /* 0x000fe20000010000 */
[----:B--2---:R-:W2:Y:S01]  /*166d0*/  LDSM.16.MT88.4 R12, [R69+0x8800] ;  /* 0x00880000450c783b */ /* 0x004ea20000004200 */
[----:B------:R-:W-:Y:S01]  /*166e0*/  FADD.FTZ R2, R76, R2 ;  /* 0x000000024c027221 */ /* 0x000fe20000010000 */
[----:B---3--:R-:W-:Y:S01]  /*166f0*/  FFMA.FTZ R6, R208, R0, -R5 ;  /* 0x00000000d0067223 */ /* 0x008fe20000010805 */
[----:B------:R3:W-:Y:S01]  /*16700*/  MUFU.EX2 R46, R7 ;  /* 0x00000007002e7308 */ /* 0x0007e20000000800 */
[----:B------:R-:W-:-:S03]  /*16710*/  FADD.FTZ R4, R89, R4 ;  /* 0x0000000459047221 */ /* 0x000fc60000010000 */
[----:B------:R5:W4:Y:S01]  /*16720*/  MUFU.EX2 R45, R6 ;  /* 0x00000006002d7308 */ /* 0x000b220000000800 */
        /* <DEDUP_REMOVED lines=23> */
[--C-:B---3--:R-:W-:Y:S01]  /*168a0*/  FFMA.FTZ R6, R222, R0, -R5.reuse ;  /* 0x00000000de067223 */ /* 0x108fe20000010805 */
[----:B------:R-:W-:Y:S01]  /*168b0*/  F2FP.F16.F32.PACK_AB R10, R45, R46 ;  /* 0x0000002e2d0a723e */ /* 0x000fe200000000ff */
[----:B------:R-:W-:Y:S01]  /*168c0*/  FADD.FTZ R2, R62, R2 ;  /* 0x000000023e027221 */ /* 0x000fe20000010000 */
[----:B--2---:R-:W-:Y:S02]  /*168d0*/  F2FP.F16.F32.PACK_AB R9, R32, R33 ;  /* 0x000000212009723e */ /* 0x004fe400000000ff */
[----:B-----5:R-:W-:Y:S01]  /*168e0*/  F2FP.F16.F32.PACK_AB R11, R23, R34 ;  /* 0x00000022170b723e */ /* 0x020fe200000000ff */
[----:B------:R-:W-:Y:S01]  /*168f0*/  FADD.FTZ R4, R73, R4 ;  /* 0x0000000449047221 */ /* 0x000fe20000010000 */
[----:B------:R1:W-:Y:S01]  /*16900*/  MUFU.EX2 R22, R6 ;  /* 0x0000000600167308 */ /* 0x0003e20000000800 */
[----:B------:R-:W-:Y:S01]  /*16910*/  FADD.FTZ R2, R133, R2 ;  /* 0x0000000285027221 */ /* 0x000fe20000010000 */
[-CC-:B------:R-:W-:Y:S01]  /*16920*/  FFMA.FTZ R7, R192, R0.reuse, -R5.reuse ;  /* 0x00000000c0077223 */ /* 0x180fe20000010805 */
[----:B------:R-:W2:Y:S02]  /*16930*/  LDSM.16.MT88.4 R16, [R20+0x3800] ;  /* 0x003800001410783b */ /* 0x000ea40000004200 */
[----:B------:R-:W-:Y:S01]  /*16940*/  HMMA.16816.F32 R40, R8, R12, R40 ;  /* 0x0000000c0828723c */ /* 0x000fe20000001828 */
[-CC-:B------:R-:W-:Y:S01]  /*16950*/  FFMA.FTZ R12, R216, R0.reuse, -R5.reuse ;  /* 0x00000000d80c7223 */ /* 0x180fe20000010805 */
[----:B------:R-:W-:Y:S01]  /*16960*/  FADD.FTZ R2, R61, R2 ;  /* 0x000000023d027221 */ /* 0x000fe20000010000 */
[----:B------:R3:W4:Y:S01]  /*16970*/  LDSM.16.MT88.4 R24, [R20+0x3c00] ;  /* 0x003c00001418783b */ /* 0x0007220000004200 */
[-C--:B-1----:R-:W-:Y:S01]  /*16980*/  FFMA.FTZ R6, R190, R0.reuse, -R5 ;  /* 0x00000000be067223 */ /* 0x082fe20000010805 */
[----:B------:R-:W-:Y:S01]  /*16990*/  FADD.FTZ R5, R63, R4 ;  /* 0x000000043f057221 */ /* 0x000fe20000010000 */
[----:B------:R-:W-:-:S02]  /*169a0*/  FFMA.FTZ R4, R191, R0, -R3 ;  /* 0x00000000bf047223 */ /* 0x000fc40000010803 */
[----:B------:R-:W-:Y:S01]  /*169b0*/  HMMA.16816.F32 R36, R8, R14, R36 ;  /* 0x0000000e0824723c */ /* 0x000fe20000001824 */
[----:B------:R-:W-:Y:S04]  /*169c0*/  MUFU.EX2 R13, R12 ;  /* 0x0000000c000d7308 */ /* 0x000fe80000000800 */
[----:B------:R1:W5:Y:S04]  /*169d0*/  MUFU.EX2 R14, R4 ;  /* 0x00000004000e7308 */ /* 0x0003680000000800 */
[----:B------:R3:W-:Y:S04]  /*169e0*/  MUFU.EX2 R21, R7 ;  /* 0x0000000700157308 */ /* 0x0007e80000000800 */
[----:B------:R5:W-:Y:S01]  /*169f0*/  MUFU.EX2 R12, R6 ;  /* 0x00000006000c7308 */ /* 0x000be20000000800 */
[----:B-1----:R-:W-:Y:S01]  /*16a00*/  FADD.FTZ R4, R131, R2 ;  /* 0x0000000283047221 */ /* 0x002fe20000010000 */
[-CC-:B---3--:R-:W-:Y:S01]  /*16a10*/  FFMA.FTZ R7, R219, R0.reuse, -R3.reuse ;  /* 0x00000000db077223 */ /* 0x188fe20000010803 */
[-CC-:B-----5:R-:W-:Y:S01]  /*16a20*/  FFMA.FTZ R6, R220, R0.reuse, -R3.reuse ;  /* 0x00000000dc067223 */ /* 0x1a0fe20000010803 */
[----:B------:R-:W-:Y:S01]  /*16a30*/  FFMA.FTZ R3, R221, R0, -R3 ;  /* 0x00000000dd037223 */ /* 0x000fe20000010803 */
[----:B------:R-:W-:-:S04]  /*16a40*/  FADD.FTZ R0, R56, R4 ;  /* 0x0000000438007221 */ /* 0x000fc80000010000 */
        /* <DEDUP_REMOVED lines=21> */
[----:B------:R-:W5:Y:S02]  /*16ba0*/  MUFU.EX2 R3, R3 ;  /* 0x0000000300037308 */ /* 0x000f640000000800 */
[----:B------:R-:W-:Y:S01]  /*16bb0*/  FADD.FTZ R0, R23, R0 ;  /* 0x0000000017007221 */ /* 0x000fe20000010000 */
[----:B------:R-:W-:-:S03]  /*16bc0*/  FADD.FTZ R2, R53, R2 ;  /* 0x0000000235027221 */ /* 0x000fc60000010000 */
[----:B------:R-:W-:Y:S01]  /*16bd0*/  FADD.FTZ R0, R14, R0 ;  /* 0x000000000e007221 */ /* 0x000fe20000010000 */
[----:B------:R-:W-:-:S03]  /*16be0*/  FADD.FTZ R2, R52, R2 ;  /* 0x0000000234027221 */ /* 0x000fc60000010000 */
[----:B-1----:R-:W-:Y:S01]  /*16bf0*/  FADD.FTZ R0, R7, R0 ;  /* 0x0000000007007221 */ /* 0x002fe20000010000 */
[----:B------:R-:W-:-:S03]  /*16c00*/  FADD.FTZ R2, R44, R2 ;  /* 0x000000022c027221 */ /* 0x000fc60000010000 */
[----:B---3--:R-:W-:Y:S01]  /*16c10*/  FADD.FTZ R0, R6, R0 ;  /* 0x0000000006007221 */ /* 0x008fe20000010000 */
[----:B--2---:R-:W-:Y:S01]  /*16c20*/  HMMA.16816.F32 R144, R8, R16, R144 ;  /* 0x000000100890723c */ /* 0x004fe20000001890 */
[----:B------:R-:W-:Y:S02]  /*16c30*/  FADD.FTZ R2, R35, R2 ;  /* 0x0000000223027221 */ /* 0x000fe40000010000 */
[----:B-----5:R-:W-:Y:S02]  /*16c40*/  FADD.FTZ R0, R3, R0 ;  /* 0x0000000003007221 */ /* 0x020fe40000010000 */
[----:B------:R-:W-:-:S03]  /*16c50*/  FADD.FTZ R2, R46, R2 ;  /* 0x000000022e027221 */ /* 0x000fc60000010000 */
[----:B------:R-:W-:Y:S01]  /*16c60*/  HMMA.16816.F32 R8, R8, R18, R28 ;  /* 0x000000120808723c */ /* 0x000fe2000000181c */
[----:B------:R1:W-:Y:S01]  /*16c70*/  STL [R1+0x4], R0 ;  /* 0x0000040001007387 */ /* 0x0003e20000100800 */
[----:B------:R-:W-:Y:S01]  /*16c80*/  FADD.FTZ R2, R45, R2 ;  /* 0x000000022d027221 */ /* 0x000fe20000010000 */
[----:B------:R-:W-:Y:S02]  /*16c90*/  LOP3.LUT P6, RZ, R236, 0x2, RZ, 0xc0, !PT ;  /* 0x00000002ecff7812 */ /* 0x000fe400078cc0ff */
[----:B------:R-:W-:Y:S01]  /*16ca0*/  F2FP.F16.F32.PACK_AB R148, R21, R22 ;  /* 0x000000161594723e */ /* 0x000fe200000000ff */
[----:B------:R-:W-:Y:S01]  /*16cb0*/  FADD.FTZ R2, R22, R2 ;  /* 0x0000000216027221 */ /* 0x000fe20000010000 */
[----:B------:R-:W-:Y:S02]  /*16cc0*/  F2FP.F16.F32.PACK_AB R150, R12, R13 ;  /* 0x0000000d0c96723e */ /* 0x000fe400000000ff */
[----:B------:R-:W-:Y:S02]  /*16cd0*/  F2FP.F16.F32.PACK_AB R149, R7, R14 ;  /* 0x0000000e0795723e */ /* 0x000fe400000000ff */
[----:B------:R-:W-:Y:S01]  /*16ce0*/  F2FP.F16.F32.PACK_AB R151, R3, R6 ;  /* 0x000000060397723e */ /* 0x000fe200000000ff */
[----:B------:R-:W-:Y:S01]  /*16cf0*/  FADD.FTZ R2, R21, R2 ;  /* 0x0000000215027221 */ /* 0x000fe20000010000 */
[----:B------:R-:W-:-:S03]  /*16d00*/  IMAD.MOV.U32 R20, RZ, RZ, R91 ;  /* 0x000000ffff147224 */ /* 0x000fc600078e005b */
[----:B------:R-:W-:Y:S02]  /*16d10*/  FADD.FTZ R2, R13, R2 ;  /* 0x000000020d027221 */ /* 0x000fe40000010000 */
[----:B------:R-:W-:Y:S01]  /*16d20*/  HMMA.16816.F32 R136, R148, R140, R40 ;  /* 0x0000008c9488723c */ /* 0x000fe20000001828 */
[----:B------:R-:W-:Y:S02]  /*16d30*/  IMAD.MOV.U32 R21, RZ, RZ, R92 ;  /* 0x000000ffff157224 */ /* 0x000fe400078e005c */
[----:B------:R-:W-:Y:S01]  /*16d40*/  FADD.FTZ R247, R12, R2 ;  /* 0x000000020cf77221 */ /* 0x000fe20000010000 */
[----:B------:R-:W-:-:S04]  /*16d50*/  @P6 IMAD.MOV.U32 R20, RZ, RZ, R91 ;  /* 0x000000ffff146224 */ /* 0x000fc800078e005b */
[----:B------:R-:W-:Y:S01]  /*16d60*/  HMMA.16816.F32 R140, R148, R142, R36 ;  /* 0x0000008e948c723c */ /* 0x000fe20000001824 */
[----:B------:R-:W-:Y:S02]  /*16d70*/  @P6 IMAD.MOV.U32 R21, RZ, RZ, R92 ;  /* 0x000000ffff156224 */ /* 0x000fe400078e005c */
[----:B------:R-:W-:-:S05]  /*16d80*/  @P6 VIADD R237, R237, 0xfffffffd ;  /* 0xfffffffdeded6836 */ /* 0x000fca0000000000 */
[C---:B----4-:R-:W-:Y:S08]  /*16d90*/  HMMA.16816.F32 R144, R148.reuse, R24, R144 ;  /* 0x000000189490723c */ /* 0x050ff00000001890 */
[----:B------:R-:W-:Y:S01]  /*16da0*/  HMMA.16816.F32 R148, R148, R26, R8 ;  /* 0x0000001a9494723c */ /* 0x000fe20000001808 */
[----:B------:R-:W-:-:S04]  /*16db0*/  NOP ;  /* 0x0000000000007918 */ /* 0x000fc80000000000 */
[----:B-1----:R-:W-:-:S15]  /*16dc0*/  @P6 BRA `(.L_x_4367) ;  /* 0x0000000000046947 */ /* 0x002fde0003800000 */
.L_x_4358:
[----:B------:R-:W-:-:S05]  /*16dd0*/  IADD3 R237, PT, PT, R232, -0x1, RZ ;  /* 0xffffffffe8ed7810 */ /* 0x000fca0007ffe0ff */
.L_x_4367:
[----:B------:R-:W-:Y:S05]  /*16de0*/  BSYNC B2 ;  /* 0x0000000000027941 */ /* 0x000fea0003800000 */
.L_x_4357:
[----:B------:R-:W-:-:S13]  /*16df0*/  ISETP.GE.AND P0, PT, R237, R239, PT ;  /* 0x000000efed00720c */ /* 0x000fda0003f06270 */
[----:B------:R-:W-:Y:S05]  /*16e00*/  @!P0 BRA `(.L_x_4368) ;  /* 0x00000064005c8947 */ /* 0x000fea0003800000 */
[----:B------:R-:W3:Y:S01]  /*16e10*/  LDL.64 R2, [R1+0x8] ;  /* 0x0000080001027983 */ /* 0x000ee20000100a00 */
[----:B------:R-:W-:Y:S01]  /*16e20*/  LOP3.LUT R236, R236, 0xfffffff7, RZ, 0xc0, !PT ;  /* 0xfffffff7ecec7812 */ /* 0x000fe200078ec0ff */
[C---:B------:R-:W-:Y:S01]  /*16e30*/  IMAD.SHL.U32 R239, R74.reuse, 0x40, RZ ;  /* 0x000000404aef7824 */ /* 0x040fe200078e00ff */
[----:B------:R-:W-:Y:S01]  /*16e40*/  SHF.L.U64.HI R240, R74, 0x6, R75 ;  /* 0x000000064af07819 */ /* 0x000fe2000001024b */
[----:B------:R-:W-:Y:S02]  /*16e50*/  IMAD.MOV.U32 R133, RZ, RZ, R20 ;  /* 0x000000ffff857224 */ /* 0x000fe400078e0014 */
[----:B------:R-:W-:Y:S01]  /*16e60*/  IMAD.MOV.U32 R132, RZ, RZ, R21 ;  /* 0x000000ffff847224 */ /* 0x000fe200078e0015 */
[----:B---3--:R-:W-:-:S04]  /*16e70*/  ISETP.NE.U32.AND P0, PT, R2, RZ, PT ;  /* 0x000000ff0200720c */ /* 0x008fc80003f05070 */
[----:B------:R-:W-:-:S13]  /*16e80*/  ISETP.NE.AND.EX P0, PT, R3, RZ, PT, P0 ;  /* 0x000000ff0300720c */ /* 0x000fda0003f05300 */
[----:B------:R-:W-:-:S07]  /*16e90*/  @P0 LOP3.LUT R236, R236, 0x8, RZ, 0xfc, !PT ;  /* 0x00000008ecec0812 */ /* 0x000fce00078efcff */
.L_x_4375:
[----:B------:R-:W3:Y:S01]  /*16ea0*/  LDL R4, [R1] ;  /* 0x0000000001047983 */ /* 0x000ee20000100800 */
[----:B------:R-:W-:Y:S04]  /*16eb0*/  DEPBAR.LE SB0, 0x0 ;  /* 0x000080000000791a */ /* 0x000fe80000000000 */
[----:B------:R-:W-:Y:S05]  /*16ec0*/  WARPSYNC.ALL ;  /* 0x0000000000007948 */ /* 0x000fea0003800000 */
[----:B------:R-:W-:Y:S01]  /*16ed0*/  BAR.SYNC.DEFER_BLOCKING 0x0 ;  /* 0x0000000000007b1d */ /* 0x000fe20000010000 */
[----:B------:R-:W-:Y:S02]  /*16ee0*/  LOP3.LUT P1, RZ, R236, 0x8, RZ, 0xc0, !PT ;  /* 0x00000008ecff7812 */ /* 0x000fe4000782c0ff */
[----:B------:R-:W-:Y:S11]  /*16ef0*/  MOV R11, R252 ;  /* 0x000000fc000b7202 */ /* 0x000ff60000000f00 */
[----:B-1----:R-:W-:Y:S05]  /*16f00*/  @!P1 IMAD.MOV.U32 R0, RZ, RZ, RZ ;  /* 0x000000ffff009224 */ /* 0x002fea00078e00ff */
[----:B------:R-:W-:Y:S01]  /*16f10*/  @!P1 IADD3 R3, P0, PT, RZ, -R0, RZ ;  /* 0x80000000ff039210 */ /* 0x000fe20007f1e0ff */
[----:B------:R-:W4:Y:S01]  /*16f20*/  @!P1 LD.E R2, desc[UR4][R134.64+0x40] ;  /* 0x0000400486029980 */ /* 0x000f22000c101900 */
[----:B------:R-:W-:Y:S01]  /*16f30*/  BSSY.RECONVERGENT B0, `(.L_x_4369) ;  /* 0x000004a000007945 */ /* 0x000fe20003800200 */
[----:B---3--:R-:W-:Y:S01]  /*16f40*/  MOV R12, R4 ;  /* 0x00000004000c7202 */ /* 0x008fe20000000f00 */
[----:B----4-:R-:W-:Y:S04]  /*16f50*/  @!P1 IMAD.SHL.U32 R0, R2, 0x100, RZ ;  /* 0x0000010002009824 */ /* 0x010fe800078e00ff */
[----:B------:R-:W-:Y:S05]  /*16f60*/  @!P1 IMAD.X R0, RZ, RZ, ~R0, P0 ;  /* 0x000000ffff009224 */ /* 0x000fea00000e0e00 */
[----:B------:R-:W-:Y:S04]  /*16f70*/  @!P1 SHF.R.S64 R2, R3, 0x1f, R0 ;  /* 0x0000001f03029819 */ /* 0x000fe80000001000 */
[----:B------:R-:W-:Y:S04]  /*16f80*/  @!P1 IADD3 R4, P0, PT, R4, R2, RZ ;  /* 0x0000000204049210 */ /* 0x000fe80007f1e0ff */
[----:B------:R-:W-:Y:S01]  /*16f90*/  @!P1 LEA.HI.X.SX32 R252, R0, R252, 0x1, P0 ;  /* 0x000000fc00fc9211 */ /* 0x000fe200000f0eff */
[----:B------:R1:W-:Y:S01]  /*16fa0*/  @!P1 STL [R1], R4 ;  /* 0x0000000401009387 */ /* 0x0003e20000100800 */
[----:B------:R-:W-:Y:S01]  /*16fb0*/  IMAD.MOV.U32 R13, RZ, RZ, R4 ;  /* 0x000000ffff0d7224 */ /* 0x000fe200078e0004 */
[----:B------:R-:W-:Y:S06]  /*16fc0*/  @!P1 BRA `(.L_x_4370) ;  /* 0x0000000400009947 */ /* 0x000fec0003800000 */
[----:B------:R-:W-:Y:S01]  /*16fd0*/  IMAD.SHL.U32 R9, R237, 0x100, RZ ;  /* 0x00000100ed097824 */ /* 0x000fe200078e00ff */
[----:B------:R-:W3:Y:S04]  /*16fe0*/  LD.E R2, desc[UR4][R134.64+0x170] ;  /* 0x0001700486027980 */ /* 0x000ee8000c101900 */
[C---:B------:R-:W-:Y:S02]  /*16ff0*/  IADD3 R10, PT, PT, R9.reuse, 0x100, RZ ;  /* 0x00000100090a7810 */ /* 0x040fe40007ffe0ff */
[----:B------:R-:W-:Y:S02]  /*17000*/  IABS R8, R9 ;  /* 0x0000000900087213 */ /* 0x000fe40000000000 */
[----:B------:R-:W-:Y:S02]  /*17010*/  IABS R6, R10 ;  /* 0x0000000a00067213 */ /* 0x000fe40000000000 */
[-C--:B---3--:R-:W-:Y:S02]  /*17020*/  IABS R0, R2.reuse ;  /* 0x0000000200007213 */ /* 0x088fe40000000000 */
[-C--:B------:R-:W-:Y:S02]  /*17030*/  IABS R7, R2.reuse ;  /* 0x0000000200077213 */ /* 0x080fe40000000000 */
[----:B-1----:R-:W1:Y:S01]  /*17040*/  I2F.RP R4, R0 ;  /* 0x0000000000047306 */ /* 0x002e620000209400 */
        /* <DEDUP_REMOVED lines=18> */
[----:B------:R-:W-:Y:S02]  /*17170*/  @!P1 VIADD R4, R4, 0x1 ;  /* 0x0000000104049836 */ /* 0x000fe40000000000 */
[-C--:B------:R-:W-:Y:S01]  /*17180*/  ISETP.GE.U32.AND P2, PT, R5, R0.reuse, PT ;  /* 0x000000000500720c */ /* 0x080fe20003f46070 */
[----:B------:R-:W-:Y:S01]  /*17190*/  @!P0 VIADD R3, R3, 0x1 ;  /* 0x0000000103038836 */ /* 0x000fe20000000000 */
[----:B------:R-:W-:Y:S02]  /*171a0*/  ISETP.GE.U32.AND P3, PT, R6, R0, PT ;  /* 0x000000000600720c */ /* 0x000fe40003f66070 */
[-C--:B------:R-:W-:Y:S02]  /*171b0*/  LOP3.LUT R0, R10, R2.reuse, RZ, 0x3c, !PT ;  /* 0x000000020a007212 */ /* 0x080fe400078e3cff */
[----:B------:R-:W-:Y:S02]  /*171c0*/  ISETP.NE.AND P0, PT, R2, RZ, PT ;  /* 0x000000ff0200720c */ /* 0x000fe40003f05270 */
        /* <DEDUP_REMOVED lines=8> */
[----:B------:R-:W3:Y:S01]  /*17250*/  LD.E.64 R4, desc[UR4][R134.64+0x40] ;  /* 0x0000400486047980 */ /* 0x000ee2000c101b00 */
[CC--:B------:R-:W-:Y:S02]  /*17260*/  LEA R8, P1, R3.reuse, R248.reuse, 0x2 ;  /* 0x000000f803087211 */ /* 0x0c0fe400078210ff */
[C---:B------:R-:W-:Y:S02]  /*17270*/  LEA R6, P0, R0.reuse, R248, 0x2 ;  /* 0x000000f800067211 */ /* 0x040fe400078010ff */
[-C--:B------:R-:W-:Y:S02]  /*17280*/  LEA.HI.X.SX32 R9, R3, R249.reuse, 0x2, P1 ;  /* 0x000000f903097211 */ /* 0x080fe400008f16ff */
[C---:B------:R-:W-:Y:S01]  /*17290*/  LEA.HI.X.SX32 R7, R0.reuse, R249, 0x2, P0 ;  /* 0x000000f900077211 */ /* 0x040fe200000f16ff */
[----:B------:R-:W-:Y:S02]  /*172a0*/  IMAD.IADD R0, R0, 0x1, -R3 ;  /* 0x0000000100007824 */ /* 0x000fe400078e0a03 */
[----:B------:R1:W4:Y:S02]  /*172b0*/  LD.E R10, desc[UR4][R8.64] ;  /* 0x00000004080a7980 */ /* 0x000324000c101900 */
[----:B------:R-:W-:Y:S02]  /*172c0*/  IMAD R2, R2, R0, -0x100 ;  /* 0xffffff0002027424 */ /* 0x000fe400078e0200 */
[----:B------:R-:W4:Y:S03]  /*172d0*/  LD.E R9, desc[UR4][R6.64] ;  /* 0x0000000406097980 */ /* 0x000f26000c101900 */
[----:B-1----:R-:W-:Y:S01]  /*172e0*/  SHF.R.S32.HI R8, RZ, 0x1f, R2 ;  /* 0x0000001fff087819 */ /* 0x002fe20000011402 */
[----:B------:R-:W5:Y:S01]  /*172f0*/  LD.E.64 R6, desc[UR4][R134.64+0x28] ;  /* 0x0000280486067980 */ /* 0x000f62000c101b00 */
[-C--:B---3--:R-:W-:Y:S02]  /*17300*/  IMAD R0, R5, R2.reuse, RZ ;  /* 0x0000000205007224 */ /* 0x088fe400078e02ff */
[C---:B------:R-:W-:Y:S04]  /*17310*/  IMAD.WIDE.U32 R2, R4.reuse, R2, RZ ;  /* 0x0000000204027225 */ /* 0x040fe800078e00ff */
[----:B------:R-:W-:Y:S05]  /*17320*/  IMAD R4, R4, R8, R0 ;  /* 0x0000000804047224 */ /* 0x000fea00078e0200 */
[----:B------:R-:W-:Y:S01]  /*17330*/  IADD3 R3, PT, PT, R3, R4, RZ ;  /* 0x0000000403037210 */ /* 0x000fe20007ffe0ff */
[----:B----4-:R-:W-:Y:S05]  /*17340*/  IMAD.IADD R9, R10, 0x1, -R9 ;  /* 0x000000010a097824 */ /* 0x010fea00078e0a09 */
[----:B------:R-:W-:Y:S01]  /*17350*/  SHF.R.S32.HI R4, RZ, 0x1f, R9 ;  /* 0x0000001fff047819 */ /* 0x000fe20000011409 */
[----:B-----5:R-:W-:Y:S04]  /*17360*/  IMAD.WIDE.U32 R2, R9, R6, R2 ;  /* 0x0000000609027225 */ /* 0x020fe800078e0002 */
[----:B------:R-:W-:Y:S01]  /*17370*/  IMAD R0, R7, R9, RZ ;  /* 0x0000000907007224 */ /* 0x000fe200078e02ff */
[----:B------:R-:W-:Y:S03]  /*17380*/  LEA R13, P0, R2, R12, 0x1 ;  /* 0x0000000c020d7211 */ /* 0x000fe600078008ff */
[----:B------:R-:W-:Y:S02]  /*17390*/  IMAD R0, R6, R4, R0 ;  /* 0x0000000406007224 */ /* 0x000fe400078e0200 */
[----:B------:R3:W-:Y:S02]  /*173a0*/  STL [R1], R13 ;  /* 0x0000000d01007387 */ /* 0x0007e40000100800 */
[----:B------:R-:W-:Y:S05]  /*173b0*/  IMAD.IADD R0, R3, 0x1, R0 ;  /* 0x0000000103007824 */ /* 0x000fea00078e0200 */
[----:B------:R-:W-:Y:S02]  /*173c0*/  LEA.HI.X R252, R2, R11, R0, 0x1, P0 ;  /* 0x0000000b02fc7211 */ /* 0x000fe400000f0c00 */
.L_x_4370:
[----:B------:R-:W-:Y:S05]  /*173d0*/  BSYNC.RECONVERGENT B0 ;  /* 0x0000000000007941 */ /* 0x000fea0003800200 */
.L_x_4369:
[----:B------:R-:W4:Y:S01]  /*173e0*/  LDL R7, [R1+0x14] ;  /* 0x0000140001077983 */ /* 0x000f220000100800 */
[----:B------:R-:W5:Y:S01]  /*173f0*/  S2UR UR6, SR_CgaCtaId ;  /* 0x00000000000679c3 */ /* 0x000f620000008800 */
[----:B------:R-:W-:Y:S01]  /*17400*/  UMOV UR7, 0x400 ;  /* 0x0000040000077882 */ /* 0x000fe20000000000 */
[----:B------:R-:W-:Y:S01]  /*17410*/  IADD3 R10, P0, PT, R239, R13, RZ ;  /* 0x0000000def0a7210 */ /* 0x000fe20007f1e0ff */
[----:B------:R-:W-:Y:S01]  /*17420*/  IMAD.MOV.U32 R12, RZ, RZ, R13 ;  /* 0x000000ffff0c7224 */ /* 0x000fe200078e000d */
[--C-:B------:R-:W-:Y:S01]  /*17430*/  SHF.R.U32.HI R210, RZ, 0x1, R153.reuse ;  /* 0x00000001ffd27819 */ /* 0x100fe20000011699 */
[--C-:B---3--:R-:W-:Y:S01]  /*17440*/  IMAD.MOV.U32 R13, RZ, RZ, R252.reuse ;  /* 0x000000ffff0d7224 */ /* 0x108fe200078e00fc */
[----:B------:R-:W3:Y:S01]  /*17450*/  LDL R241, [R1+0x18] ;  /* 0x0000180001f17983 */ /* 0x000ee20000100800 */
[----:B------:R-:W-:Y:S01]  /*17460*/  IMAD.X R11, R240, 0x1, R252, P0 ;  /* 0x00000001f00b7824 */ /* 0x000fe200000e06fc */
[----:B------:R-:W-:Y:S01]  /*17470*/  IADD3 R8, P0, PT, R10, R239, RZ ;  /* 0x000000ef0a087210 */ /* 0x000fe20007f1e0ff */
[C---:B------:R-:W-:Y:S01]  /*17480*/  IMAD.SHL.U32 R2, R153.reuse, 0x10, RZ ;  /* 0x0000001099027824 */ /* 0x040fe200078e00ff */
[----:B------:R-:W-:Y:S01]  /*17490*/  LOP3.LUT R5, R210, 0x8, RZ, 0xc0, !PT ;  /* 0x00000008d2057812 */ /* 0x000fe200078ec0ff */
[C---:B------:R-:W-:Y:S01]  /*174a0*/  IMAD.SHL.U32 R208, R153.reuse, 0x20, RZ ;  /* 0x0000002099d07824 */ /* 0x040fe200078e00ff */
[----:B------:R-:W-:Y:S01]  /*174b0*/  LOP3.LUT P2, RZ, R153, 0x4, RZ, 0xc0, !PT ;  /* 0x0000000499ff7812 */ /* 0x000fe2000784c0ff */
[----:B------:R-:W-:Y:S01]  /*174c0*/  IMAD.X R9, R11, 0x1, R240, P0 ;  /* 0x000000010b097824 */ /* 0x000fe200000e06f0 */
[C---:B-1----:R-:W-:Y:S01]  /*174d0*/  LOP3.LUT R4, R2.reuse, 0x100, RZ, 0xc0, !PT ;  /* 0x0000010002047812 */ /* 0x042fe200078ec0ff */
[----:B------:R-:W-:Y:S01]  /*174e0*/  IMAD.SHL.U32 R0, R153, 0x4, RZ ;  /* 0x0000000499007824 */ /* 0x000fe200078e00ff */
[----:B------:R-:W-:Y:S01]  /*174f0*/  LOP3.LUT R211, R2, 0x3e00, RZ, 0xc0, !PT ;  /* 0x00003e0002d37812 */ /* 0x000fe200078ec0ff */
[----:B------:R-:W-:Y:S01]  /*17500*/  BSSY.RECONVERGENT B1, `(.L_x_4371) ;  /* 0x0000102000017945 */ /* 0x000fe20003800200 */
[----:B------:R-:W-:Y:S02]  /*17510*/  LOP3.LUT R4, R4, 0x20, R208, 0xf8, !PT ;  /* 0x0000002004047812 */ /* 0x000fe400078ef8d0 */
[----:B------:R-:W-:Y:S01]  /*17520*/  LOP3.LUT R0, R0, 0x18, RZ, 0xc0, !PT ;  /* 0x0000001800007812 */ /* 0x000fe200078ec0ff */
[----:B-----5:R-:W-:Y:S01]  /*17530*/  ULEA UR6, UR6, UR7, 0x18 ;  /* 0x0000000706067291 */ /* 0x020fe2000f8ec0ff */
[----:B----4-:R-:W-:Y:S04]  /*17540*/  LOP3.LUT R3, R7, 0xc0, RZ, 0xc0, !PT ;  /* 0x000000c007037812 */ /* 0x010fe800078ec0ff */
[----:B------:R-:W-:Y:S02]  /*17550*/  LOP3.LUT R6, R3, 0x18, R153, 0xf8, !PT ;  /* 0x0000001803067812 */ /* 0x000fe400078ef899 */
[----:B------:R-:W-:Y:S02]  /*17560*/  LOP3.LUT R3, R208, 0xc0, RZ, 0xc0, !PT ;  /* 0x000000c0d0037812 */ /* 0x000fe400078ec0ff */
[----:B------:R-:W-:Y:S02]  /*17570*/  LOP3.LUT R6, R6, 0x18, R7, 0x78, !PT ;  /* 0x0000001806067812 */ /* 0x000fe400078e7807 */
[----:B------:R-:W-:Y:S02]  /*17580*/  LOP3.LUT R3, R3, 0x8, R153, 0xf8, !PT ;  /* 0x0000000803037812 */ /* 0x000fe400078ef899 */
[----:B------:R-:W-:Y:S02]  /*17590*/  LOP3.LUT R6, R6, 0x1f20, R7, 0xf8, !PT ;  /* 0x00001f2006067812 */ /* 0x000fe400078ef807 */
[----:B------:R-:W-:Y:S02]  /*175a0*/  LOP3.LUT R4, R4, R3, R0, 0xf6, !PT ;  /* 0x0000000304047212 */ /* 0x000fe400078ef600 */
[----:B------:R-:W-:Y:S02]  /*175b0*/  LEA R216, R6, UR6, 0x1 ;  /* 0x0000000606d87c11 */ /* 0x000fe4000f8e08ff */
[----:B------:R-:W-:Y:S02]  /*175c0*/  IADD3 R6, P0, PT, R8, R239, RZ ;  /* 0x000000ef08067210 */ /* 0x000fe40007f1e0ff */
[----:B------:R-:W-:Y:S01]  /*175d0*/  LOP3.LUT R3, R5, 0xc0, R208, 0xf8, !PT ;  /* 0x000000c005037812 */ /* 0x000fe200078ef8d0 */
[----:B------:R-:W-:Y:S01]  /*175e0*/  @!PT LDS RZ, [RZ] ;  /* 0x00000000fffff984 */ /* 0x000fe20000000800 */
[----:B------:R-:W-:Y:S01]  /*175f0*/  @!PT LDS RZ, [RZ] ;  /* 0x00000000fffff984 */ /* 0x000fe20000000800 */
[----:B------:R-:W-:Y:S01]  /*17600*/  @!PT LDS RZ, [RZ] ;  /* 0x00000000fffff984 */ /* 0x000fe20000000800 */
[----:B------:R-:W-:Y:S01]  /*17610*/  LDGSTS.E.BYPASS.LTC128B.128 [R216+0x5000], desc[UR4][R12.64] ;  /* 0x050000000cd87fae */ /* 0x000fe2000b981a04 */
[----:B------:R-:W-:Y:S01]  /*17620*/  LEA R152, R4, UR6, 0x1 ;  /* 0x0000000604987c11 */ /* 0x000fe2000f8e08ff */
[----:B------:R-:W-:Y:S01]  /*17630*/  IMAD.X R7, R9, 0x1, R240, P0 ;  /* 0x0000000109077824 */ /* 0x000fe200000e06f0 */
[----:B------:R-:W-:Y:S02]  /*17640*/  LOP3.LUT R209, R3, R0, RZ, 0x3c, !PT ;  /* 0x0000000003d17212 */ /* 0x000fe400078e3cff */
[----:B------:R1:W-:Y:S01]  /*17650*/  LDGSTS.E.BYPASS.LTC128B.128 [R216+0x5800], desc[UR4][R10.64] ;  /* 0x058000000ad87fae */ /* 0x0003e2000b981a04 */
[--C-:B------:R-:W-:Y:S04]  /*17660*/  LOP3.LUT R0, R211, 0x20, R208.reuse, 0xf8, !PT ;  /* 0x00000020d3007812 */ /* 0x100fe800078ef8d0 */
[----:B------:R-:W-:Y:S01]  /*17670*/  LDGSTS.E.BYPASS.LTC128B.128 [R216+0x6000], desc[UR4][R8.64] ;  /* 0x0600000008d87fae */ /* 0x000fe2000b981a04 */
[----:B------:R-:W-:Y:S04]  /*17680*/  LOP3.LUT R0, R0, 0x100, R208, 0xf8, !PT ;  /* 0x0000010000007812 */ /* 0x000fe800078ef8d0 */
[----:B------:R4:W-:Y:S01]  /*17690*/  LDGSTS.E.BYPASS.LTC128B.128 [R216+0x6800], desc[UR4][R6.64] ;  /* 0x0680000006d87fae */ /* 0x0009e2000b981a04 */
[----:B------:R-:W-:Y:S02]  /*176a0*/  LOP3.LUT R0, R0, R209, RZ, 0xfc, !PT ;  /* 0x000000d100007212 */ /* 0x000fe400078efcff */
[-C--:B-1----:R-:W-:Y:S05]  /*176b0*/  IADD3 R10, P0, PT, R6, R239.reuse, RZ ;  /* 0x000000ef060a7210 */ /* 0x082fea0007f1e0ff */
[--C-:B------:R-:W-:Y:S01]  /*176c0*/  IMAD.X R11, R7, 0x1, R240.reuse, P0 ;  /* 0x00000001070b7824 */ /* 0x100fe200000e06f0 */
[-C--:B------:R-:W-:Y:S04]  /*176d0*/  IADD3 R2, P0, PT, R10, R239.reuse, RZ ;  /* 0x000000ef0a027210 */ /* 0x080fe80007f1e0ff */
[----:B------:R-:W-:Y:S01]  /*176e0*/  LDGSTS.E.BYPASS.LTC128B.128 [R216+0x7000], desc[UR4][R10.64] ;  /* 0x070000000ad87fae */ /* 0x000fe2000b981a04 */
[--C-:B------:R-:W-:Y:S01]  /*176f0*/  IMAD.X R3, R11, 0x1, R240.reuse, P0 ;  /* 0x000000010b037824 */ /* 0x100fe200000e06f0 */
[-C--:B----4-:R-:W-:Y:S04]  /*17700*/  IADD3 R6, P0, PT, R2, R239.reuse, RZ ;  /* 0x000000ef02067210 */ /* 0x090fe80007f1e0ff */
[----:B------:R1:W-:Y:S01]  /*17710*/  LDGSTS.E.BYPASS.LTC128B.128 [R216+0x7800], desc[UR4][R2.64] ;  /* 0x0780000002d87fae */ /* 0x0003e2000b981a04 */
[--C-:B------:R-:W-:Y:S01]  /*17720*/  IMAD.X R7, R3, 0x1, R240.reuse, P0 ;  /* 0x0000000103077824 */ /* 0x100fe200000e06f0 */
[----:B------:R-:W-:Y:S04]  /*17730*/  IADD3 R8, P0, PT, R6, R239, RZ ;  /* 0x000000ef06087210 */ /* 0x000fe80007f1e0ff */
[----:B------:R-:W-:Y:S01]  /*17740*/  LDGSTS.E.BYPASS.LTC128B.128 [R216+0x8000], desc[UR4][R6.64] ;  /* 0x0800000006d87fae */ /* 0x000fe2000b981a04 */
[----:B------:R-:W-:Y:S01]  /*17750*/  IMAD.X R9, R7, 0x1, R240, P0 ;  /* 0x0000000107097824 */ /* 0x000fe200000e06f0 */
[----:B---3--:R-:W-:Y:S04]  /*17760*/  ISETP.GT.AND P0, PT, R237, R241, PT ;  /* 0x000000f1ed00720c */ /* 0x008fe80003f04270 */
[----:B------:R3:W-:Y:S05]  /*17770*/  LDGSTS.E.BYPASS.LTC128B.128 [R216+0x8800], desc[UR4][R8.64] ;  /* 0x0880000008d87fae */ /* 0x0007ea000b981a04 */
[----:B------:R-:W-:Y:S05]  /*17780*/  LDSM.16.M88.4 R16, [R152+0x1400] ;  /* 0x001400009810783b */ /* 0x000fea0000000200 */
[----:B------:R-:W-:Y:S05]  /*17790*/  LDSM.16.M88.4 R24, [R152+0x1800] ;  /* 0x001800009818783b */ /* 0x000fea0000000200 */
[----:B------:R-:W-:Y:S01]  /*177a0*/  LDSM.16.M88.4 R32, [R152+0x1c00] ;  /* 0x001c00009820783b */ /* 0x000fe20000000200 */
[----:B-1----:R-:W-:Y:S01]  /*177b0*/  LEA R2, R0, UR6, 0x1 ;  /* 0x0000000600027c11 */ /* 0x002fe2000f8e08ff */
[----:B------:R-:W-:Y:S03]  /*177c0*/  IMAD.MOV.U32 R0, RZ, RZ, 0x20 ;  /* 0x00000020ff007424 */ /* 0x000fe600078e00ff */
[----:B------:R-:W0:Y:S02]  /*177d0*/  LDGDEPBAR ;  /* 0x00000000000079af */ /* 0x000e240000000000 */
[----:B------:R-:W-:Y:S03]  /*177e0*/  SEL R0, R0, 0xffffffe0, !P2 ;  /* 0xffffffe000007807 */ /* 0x000fe60005000000 */
[----:B------:R-:W-:Y:S02]  /*177f0*/  LDSM.16.M88.4 R128, [R2] ;  /* 0x000000000280783b */ /* 0x000fe40000000200 */
[--C-:B------:R-:W-:Y:S03]  /*17800*/  IMAD.IADD R156, R2, 0x1, R0.reuse ;  /* 0x00000001029c7824 */ /* 0x100fe600078e0200 */
[----:B---3--:R-:W1:Y:S01]  /*17810*/  LDSM.16.M88.4 R8, [R152+0x1000] ;  /* 0x001000009808783b */ /* 0x008e620000000200 */
[----:B------:R-:W-:Y:S04]  /*17820*/  IMAD.IADD R0, R152, 0x1, R0 ;  /* 0x0000000198007824 */ /* 0x000fe800078e0200 */
[----:B------:R-:W3:Y:S05]  /*17830*/  LDSM.16.M88.4 R40, [R152+0x2000] ;  /* 0x002000009828783b */ /* 0x000eea0000000200 */
[----:B------:R-:W4:Y:S05]  /*17840*/  LDSM.16.M88.4 R48, [R152+0x2400] ;  /* 0x002400009830783b */ /* 0x000f2a0000000200 */
[----:B------:R-:W5:Y:S05]  /*17850*/  LDSM.16.M88.4 R56, [R152+0x2800] ;  /* 0x002800009838783b */ /* 0x000f6a0000000200 */
[----:B------:R-:W2:Y:S05]  /*17860*/  LDSM.16.M88.4 R64, [R152+0x2c00] ;  /* 0x002c00009840783b */ /* 0x000eaa0000000200 */
[----:B------:R-:W2:Y:S05]  /*17870*/  LDSM.16.M88.4 R72, [R152+0x3000] ;  /* 0x003000009848783b */ /* 0x000eaa0000000200 */
[----:B------:R-:W2:Y:S05]  /*17880*/  LDSM.16.M88.4 R80, [R152+0x3400] ;  /* 0x003400009850783b */ /* 0x000eaa0000000200 */
[----:B------:R-:W2:Y:S01]  /*17890*/  LDSM.16.M88.4 R88, [R152+0x3800] ;  /* 0x003800009858783b */ /* 0x000ea20000000200 */
        /* <DEDUP_REMOVED lines=25> */
[C---:B----4-:R-:W-:Y:S01]  /*17a30*/  HMMA.16816.F32 R44, R128.reuse, R48, RZ ;  /* 0x00000030802c723c */ /* 0x050fe200000018ff */
[----:B------:R-:W-:Y:S05]  /*17a40*/  LDSM.16.M88.4 R196, [R0+0x4000] ;  /* 0x0040000000c4783b */ /* 0x000fea0000000200 */
[----:B------:R-:W-:Y:S02]  /*17a50*/  LDSM.16.M88.4 R200, [R0+0x4400] ;  /* 0x0044000000c8783b */ /* 0x000fe40000000200 */
[C---:B------:R-:W-:Y:S03]  /*17a60*/  HMMA.16816.F32 R48, R128.reuse, R50, RZ ;  /* 0x000000328030723c */ /* 0x040fe600000018ff */
[----:B------:R-:W-:Y:S05]  /*17a70*/  LDSM.16.M88.4 R204, [R0+0x4800] ;  /* 0x0048000000cc783b */ /* 0x000fea0000000200 */
        /* <DEDUP_REMOVED lines=60> */
[----:B------:R-:W-:Y:S01]  /*17e40*/  LOP3.LUT R236, R236, 0xfffffff7, RZ, 0xc0, !PT ;  /* 0xfffffff7ecec7812 */ /* 0x000fe200078ec0ff */
[----:B------:R-:W2:Y:S01]  /*17e50*/  LDL.64 R218, [R1+0x8] ;  /* 0x0000080001da7983 */ /* 0x000ea20000100a00 */
[----:B------:R-:W-:Y:S01]  /*17e60*/  BSSY.RECONVERGENT B0, `(.L_x_4373) ;  /* 0x000004e000007945 */ /* 0x000fe20003800200 */
[----:B--2---:R-:W-:Y:S04]  /*17e70*/  ISETP.NE.U32.AND P0, PT, R218, RZ, PT ;  /* 0x000000ffda00720c */ /* 0x004fe80003f05070 */
[----:B------:R-:W-:Y:S11]  /*17e80*/  ISETP.NE.AND.EX P1, PT, R219, RZ, PT, P0 ;  /* 0x000000ffdb00720c */ /* 0x000ff60003f25300 */
[----:B------:R-:W-:Y:S02]  /*17e90*/  @!UPT UIADD3 URZ, UPT, UPT, URZ, URZ, URZ ;  /* 0x000000fffffff290 */ /* 0x000fe4000fffe0ff */
[----:B------:R-:W-:Y:S01]  /*17ea0*/  @P1 LOP3.LUT R236, R236, 0x8, RZ, 0xfc, !PT ;  /* 0x00000008ecec1812 */ /* 0x000fe200078efcff */
        /* <DEDUP_REMOVED lines=19> */
[----:B------:R-:W-:Y:S02]  /*17fe0*/  LOP3.LUT R157, R157, R2, RZ, 0x3c, !PT ;  /* 0x000000029d9d7212 */ /* 0x000fe400078e3cff */
[----:B------:R-:W-:Y:S05]  /*17ff0*/  ISETP.GE.AND P5, PT, R158, RZ, PT ;  /* 0x000000ff9e00720c */ /* 0x000fea0003fa6270 */
        /* <DEDUP_REMOVED lines=22> */
[----:B------:R-:W-:Y:S01]  /*18160*/  LOP3.LUT R0, RZ, R2, RZ, 0x33, !PT ;  /* 0x00000002ff007212 */ /* 0x000fe200078e33ff */
[----:B------:R-:W2:Y:S04]  /*18170*/  LD.E.64 R154, desc[UR4][R134.64+0x38] ;  /* 0x00003804869a7980 */ /* 0x000ea8000c101b00 */
        /* <DEDUP_REMOVED lines=12> */
[----:B------:R1:W3:Y:S04]  /*18240*/  LD.E R160, desc[UR4][R158.64] ;  /* 0x000000049ea07980 */ /* 0x0002e8000c101900 */
        /* <DEDUP_REMOVED lines=15> */
.L_x_4374:
[----:B------:R-:W-:Y:S05]  /*18340*/  BSYNC.RECONVERGENT B0 ;  /* 0x0000000000007941 */ /* 0x000fea0003800200 */
.L_x_4373:
[----:B------:R-:W-:Y:S01]  /*18350*/  IMAD.MOV.U32 R154, RZ, RZ, R251 ;  /* 0x000000ffff9a7224 */ /* 0x000fe200078e00fb */
[----:B------:R-:W-:Y:S01]  /*18360*/  IADD3 R152, P0, PT, R3, R251, RZ ;  /* 0x000000fb03987210 */ /* 0x000fe20007f1e0ff */
[--C-:B------:R-:W-:Y:S01]  /*18370*/  IMAD.MOV.U32 R155, RZ, RZ, R250.reuse ;  /* 0x000000ffff9b7224 */ /* 0x100fe200078e00fa */
        /* <DEDUP_REMOVED lines=10> */
[-C--:B------:R-:W-:Y:S03]  /*18420*/  IADD3 R156, P1, PT, R158, R3.reuse, RZ ;  /* 0x000000039e9c7210 */ /* 0x080fe60007f3e0ff */
[----:B------:R3:W-:Y:S01]  /*18430*/  LDGSTS.E.BYPASS.LTC128B.128 [R216+0x2000], desc[UR4][R160.64] ;  /* 0x02000000a0d87fae */ /* 0x0007e2000b981a04 */
[-C--:B------:R-:W-:Y:S05]  /*18440*/  IADD3.X R159, PT, PT, R161, R0.reuse, RZ, P0, !PT ;  /* 0x00000000a19f7210 */ /* 0x080fea00007fe4ff */
[----:B------:R3:W-:Y:S01]  /*18450*/  LDGSTS.E.BYPASS.LTC128B.128 [R216+0x2800], desc[UR4][R158.64] ;  /* 0x028000009ed87fae */ /* 0x0007e2000b981a04 */
[--C-:B------:R-:W-:Y:S05]  /*18460*/  IMAD.X R157, R159, 0x1, R0.reuse, P1 ;  /* 0x000000019f9d7824 */ /* 0x100fea00008e0600 */
[----:B------:R3:W-:Y:S01]  /*18470*/  LDGSTS.E.BYPASS.LTC128B.128 [R216+0x3000], desc[UR4][R156.64] ;  /* 0x030000009cd87fae */ /* 0x0007e2000b981a04 */
[-C--:B-1----:R-:W-:Y:S04]  /*18480*/  IADD3 R154, P0, PT, R156, R3.reuse, RZ ;  /* 0x000000039c9a7210 */ /* 0x082fe80007f1e0ff */
[-C--:B------:R-:W-:Y:S01]  /*18490*/  IADD3 R2, P1, PT, R154, R3.reuse, RZ ;  /* 0x000000039a027210 */ /* 0x080fe20007f3e0ff */
[--C-:B------:R-:W-:Y:S03]  /*184a0*/  IMAD.X R155, R157, 0x1, R0.reuse, P0 ;  /* 0x000000019d9b7824 */ /* 0x100fe600000e0600 */
[----:B--2---:R-:W-:Y:S02]  /*184b0*/  IADD3 R152, P0, PT, R2, R3, RZ ;  /* 0x0000000302987210 */ /* 0x004fe40007f1e0ff */
[----:B------:R3:W-:Y:S01]  /*184c0*/  LDGSTS.E.BYPASS.LTC128B.128 [R216+0x3800], desc[UR4][R154.64] ;  /* 0x038000009ad87fae */ /* 0x0007e2000b981a04 */
[----:B------:R-:W-:Y:S05]  /*184d0*/  IADD3.X R3, PT, PT, R155, R0, RZ, P1, !PT ;  /* 0x000000009b037210 */ /* 0x000fea0000ffe4ff */
[----:B------:R3:W-:Y:S01]  /*184e0*/  LDGSTS.E.BYPASS.LTC128B.128 [R216+0x4000], desc[UR4][R2.64] ;  /* 0x0400000002d87fae */ /* 0x0007e2000b981a04 */
[----:B------:R-:W-:Y:S05]  /*184f0*/  IMAD.X R153, R3, 0x1, R0, P0 ;  /* 0x0000000103997824 */ /* 0x000fea00000e0600 */
[----:B------:R3:W-:Y:S04]  /*18500*/  LDGSTS.E.BYPASS.LTC128B.128 [R216+0x4800], desc[UR4][R152.64] ;  /* 0x0480000098d87fae */ /* 0x0007e8000b981a04 */
[----:B------:R-:W0:Y:S02]  /*18510*/  LDGDEPBAR ;  /* 0x00000000000079af */ /* 0x000e240000000000 */
.L_x_4372:
[----:B------:R-:W-:Y:S05]  /*18520*/  BSYNC.RECONVERGENT B1 ;  /* 0x0000000000017941 */ /* 0x000fea0003800200 */
.L_x_4371:
[----:B------:R-:W-:Y:S01]  /*18530*/  P2R R238, PR, RZ, 0x4 ;  /* 0x00000004ffee7803 */ /* 0x000fe20000000000 */
[----:B------:R-:W3:Y:S01]  /*18540*/  S2R R0, SR_TID.X ;  /* 0x0000000000007919 */ /* 0x000ee20000002100 */
[----:B------:R-:W-:Y:S01]  /*18550*/  LOP3.LUT R236, R236, 0xfffffffe, RZ, 0xc0, !PT ;  /* 0xfffffffeecec7812 */ /* 0x000fe200078ec0ff */
[----:B---3--:R-:W-:Y:S04]  /*18560*/  IMAD.MOV.U32 R153, RZ, RZ, R0 ;  /* 0x000000ffff997224 */ /* 0x008fe800078e0000 */
        /* <DEDUP_REMOVED lines=48> */
[----:B-1----:R-:W-:Y:S01]  /*18870*/  VIADD R2, R0, 0xb0 ;  /* 0x000000b000027836 */ /* 0x002fe20000000000 */
        /* <DEDUP_REMOVED lines=39> */
[----:B------:R-:W-:Y:S02]  /*18af0*/  FSEL R191, R25, -INF , P3 ;  /* 0xff80000019bf7808 */ /* 0x000fe40001800000 */
[-C--:B------:R-:W-:Y:S02]  /*18b00*/  ISETP.GE.AND P0, PT, R189, R213.reuse, PT ;  /* 0x000000d5bd00720c */ /* 0x080fe40003f06270 */
[-C--:B------:R-:W-:Y:S02]  /*18b10*/  ISETP.GE.AND P3, PT, R166, R214.reuse, PT ;  /* 0x000000d6a600720c */ /* 0x080fe40003f66270 */
[----:B------:R-:W-:Y:S02]  /*18b20*/  FSEL R192, R24, -INF , P4 ;  /* 0xff80000018c07808 */ /* 0x000fe40002000000 */
[----:B------:R-:W-:Y:S01]  /*18b30*/  FSEL R220, R30, -INF , P1 ;  /* 0xff8000001edc7808 */ /* 0x000fe20000800000 */
[C---:B------:R-:W-:Y:S01]  /*18b40*/  VIADD R30, R0.reuse, 0x91 ;  /* 0x00000091001e7836 */ /* 0x040fe20000000000 */
[-C--:B------:R-:W-:Y:S02]  /*18b50*/  ISETP.GE.AND P4, PT, R185, R214.reuse, PT ;  /* 0x000000d6b900720c */ /* 0x080fe40003f86270 */
        /* <DEDUP_REMOVED lines=9> */
[----:B------:R-:W-:Y:S01]  /*18bf0*/  FSEL R233, R34, -INF , P1 ;  /* 0xff80000022e97808 */ /* 0x000fe20000800000 */
[C---:B------:R-:W-:Y:S01]  /*18c00*/  VIADD R34, R0.reuse, 0xd9 ;  /* 0x000000d900227836 */ /* 0x040fe20000000000 */
        /* <DEDUP_REMOVED lines=18> */
[----:B------:R-:W-:Y:S01]  /*18d30*/  VIADD R42, R0, 0xe8 ;  /* 0x000000e8002a7836 */ /* 0x000fe20000000000 */
        /* <DEDUP_REMOVED lines=9> */
[----:B------:R-:W-:Y:S01]  /*18dd0*/  FSEL R204, R46, -INF , P1 ;  /* 0xff8000002ecc7808 */ /* 0x000fe20000800000 */
[C---:B------:R-:W-:Y:S01]  /*18de0*/  VIADD R46, R0.reuse, 0x80 ;  /* 0x00000080002e7836 */ /* 0x040fe20000000000 */
        /* <DEDUP_REMOVED lines=162> */
[----:B------:R-:W-:Y:S02]  /*19810*/  ISETP.GE.AND P4, PT, R27, R214, PT ;  /* 0x000000d61b00720c */ /* 0x000fe40003f86270 */
[----:B------:R-:W-:Y:S02]  /*19820*/  FSEL R103, R103, -INF , P0 ;  /* 0xff80000067677808 */ /* 0x000fe40000000000 */
[----:B------:R-:W-:Y:S02]  /*19830*/  FSEL R130, R130, -INF , P1 ;  /* 0xff80000082827808 */ /* 0x000fe40000800000 */
[----:B------:R-:W-:Y:S02]  /*19840*/  ISETP.GE.AND P0, PT, R23, R213, PT ;  /* 0x000000d51700720c */ /* 0x000fe40003f06270 */
[-C--:B------:R-:W-:Y:S02]  /*19850*/  ISETP.GE.AND P1, PT, R158, R212.reuse, PT ;  /* 0x000000d49e00720c */ /* 0x080fe40003f26270 */
[----:B------:R-:W-:Y:S02]  /*19860*/  ISETP.GE.AND P5, PT, R0, R215, PT ;  /* 0x000000d70000720c */ /* 0x000fe40003fa6270 */
[----:B------:R-:W-:Y:S02]  /*19870*/  FSEL R129, R129, -INF , P3 ;  /* 0xff80000081817808 */ /* 0x000fe40001800000 */
[----:B------:R-:W-:Y:S02]  /*19880*/  FSEL R116, R116, -INF , P4 ;  /* 0xff80000074747808 */ /* 0x000fe40002000000 */
[----:B------:R-:W-:Y:S02]  /*19890*/  ISETP.GE.AND P3, PT, R157, R212, PT ;  /* 0x000000d49d00720c */ /* 0x000fe40003f66270 */
[----:B------:R-:W-:Y:S02]  /*198a0*/  ISETP.GE.AND P4, PT, R42, R214, PT ;  /* 0x000000d62a00720c */ /* 0x000fe40003f86270 */
[----:B------:R-:W-:Y:S02]  /*198b0*/  FSEL R107, R107, -INF , P0 ;  /* 0xff8000006b6b7808 */ /* 0x000fe40000000000 */
[----:B------:R-:W-:Y:S02]  /*198c0*/  FSEL R7, R7, -INF , !P1 ;  /* 0xff80000007077808 */ /* 0x000fe40004800000 */
[-C--:B------:R-:W-:Y:S02]  /*198d0*/  ISETP.GE.AND P0, PT, R22, R213.reuse, PT ;  /* 0x000000d51600720c */ /* 0x080fe40003f06270 */
[----:B------:R-:W-:Y:S02]  /*198e0*/  FSEL R11, R6, -INF , !P5 ;  /* 0xff800000060b7808 */ /* 0x000fe40006800000 */
[-C--:B------:R-:W-:Y:S02]  /*198f0*/  ISETP.GE.AND P1, PT, R163, R212.reuse, PT ;  /* 0x000000d4a300720c */ /* 0x080fe40003f26270 */
[----:B------:R-:W-:Y:S02]  /*19900*/  FSEL R6, R205, -INF , !P3 ;  /* 0xff800000cd067808 */ /* 0x000fe40005800000 */
[----:B------:R-:W-:Y:S02]  /*19910*/  FSEL R120, R120, -INF , P4 ;  /* 0xff80000078787808 */ /* 0x000fe40002000000 */
[----:B------:R-:W-:Y:S02]  /*19920*/  ISETP.GE.AND P3, PT, R159, R212, PT ;  /* 0x000000d49f00720c */ /* 0x000fe40003f66270 */
[----:B------:R-:W-:Y:S02]  /*19930*/  ISETP.GE.AND P4, PT, R48, R214, PT ;  /* 0x000000d63000720c */ /* 0x000fe40003f86270 */
[----:B------:R-:W-:Y:S02]  /*19940*/  FSEL R111, R111, -INF , P0 ;  /* 0xff8000006f6f7808 */ /* 0x000fe40000000000 */
[----:B------:R-:W-:Y:S02]  /*19950*/  FSEL R32, R198, -INF , !P1 ;  /* 0xff800000c6207808 */ /* 0x000fe40004800000 */
[----:B------:R-:W-:Y:S02]  /*19960*/  ISETP.GE.AND P0, PT, R34, R213, PT ;  /* 0x000000d52200720c */ /* 0x000fe40003f06270 */
[-C--:B------:R-:W-:Y:S02]  /*19970*/  ISETP.GE.AND P1, PT, R175, R212.reuse, PT ;  /* 0x000000d4af00720c */ /* 0x080fe40003f26270 */
[----:B------:R-:W-:Y:S02]  /*19980*/  FSEL R25, R199, -INF , !P3 ;  /* 0xff800000c7197808 */ /* 0x000fe40005800000 */
[----:B------:R-:W-:Y:S02]  /*19990*/  FSEL R128, R128, -INF , P4 ;  /* 0xff80000080807808 */ /* 0x000fe40002000000 */
[-C--:B------:R-:W-:Y:S02]  /*199a0*/  ISETP.GE.AND P3, PT, R201, R212.reuse, PT ;  /* 0x000000d4c900720c */ /* 0x080fe40003f66270 */
[----:B------:R-:W-:Y:S02]  /*199b0*/  ISETP.GE.AND P4, PT, R157, R215, PT ;  /* 0x000000d79d00720c */ /* 0x000fe40003f86270 */
[----:B------:R-:W-:Y:S02]  /*199c0*/  FSEL R115, R115, -INF , P0 ;  /* 0xff80000073737808 */ /* 0x000fe40000000000 */
[----:B------:R-:W-:Y:S02]  /*199d0*/  FSEL R55, R18, -INF , !P1 ;  /* 0xff80000012377808 */ /* 0x000fe40004800000 */
[----:B------:R-:W-:Y:S02]  /*199e0*/  ISETP.GE.AND P0, PT, R35, R213, PT ;  /* 0x000000d52300720c */ /* 0x000fe40003f06270 */
[-C--:B------:R-:W-:Y:S02]  /*199f0*/  ISETP.GE.AND P1, PT, R196, R212.reuse, PT ;  /* 0x000000d4c400720c */ /* 0x080fe40003f26270 */
[----:B------:R-:W-:Y:S02]  /*19a00*/  FSEL R38, R16, -INF , !P3 ;  /* 0xff80000010267808 */ /* 0x000fe40005800000 */
[-C--:B------:R-:W-:Y:S02]  /*19a10*/  ISETP.GE.AND P2, PT, R195, R215.reuse, PT ;  /* 0x000000d7c300720c */ /* 0x080fe40003f46270 */
[----:B------:R-:W-:Y:S02]  /*19a20*/  FSEL R16, R231, -INF , !P4 ;  /* 0xff800000e7107808 */ /* 0x000fe40006000000 */
[----:B------:R-:W-:Y:S02]  /*19a30*/  ISETP.GE.AND P4, PT, R159, R215, PT ;  /* 0x000000d79f00720c */ /* 0x000fe40003f86270 */
[----:B------:R-:W-:Y:S02]  /*19a40*/  FSEL R119, R119, -INF , P0 ;  /* 0xff80000077777808 */ /* 0x000fe40000000000 */
[----:B------:R-:W-:Y:S02]  /*19a50*/  FSEL R159, R192, -INF , !P1 ;  /* 0xff800000c09f7808 */ /* 0x000fe40004800000 */
[----:B------:R-:W-:Y:S02]  /*19a60*/  ISETP.GE.AND P0, PT, R50, R213, PT ;  /* 0x000000d53200720c */ /* 0x000fe40003f06270 */
[----:B------:R-:W-:Y:S02]  /*19a70*/  ISETP.GE.AND P1, PT, R185, R212, PT ;  /* 0x000000d4b900720c */ /* 0x000fe40003f26270 */
[----:B------:R-:W-:Y:S02]  /*19a80*/  FSEL R33, R228, -INF , !P4 ;  /* 0xff800000e4217808 */ /* 0x000fe40006000000 */
[----:B------:R-:W-:Y:S02]  /*19a90*/  ISETP.GE.AND P4, PT, R175, R215, PT ;  /* 0x000000d7af00720c */ /* 0x000fe40003f86270 */
[----:B------:R-:W-:Y:S02]  /*19aa0*/  FSEL R123, R123, -INF , P0 ;  /* 0xff8000007b7b7808 */ /* 0x000fe40000000000 */
[----:B------:R-:W-:Y:S02]  /*19ab0*/  FSEL R175, R190, -INF , !P1 ;  /* 0xff800000beaf7808 */ /* 0x000fe40004800000 */
[----:B------:R-:W-:Y:S02]  /*19ac0*/  ISETP.GE.AND P0, PT, R41, R214, PT ;  /* 0x000000d62900720c */ /* 0x000fe40003f06270 */
[-C--:B------:R-:W-:Y:S02]  /*19ad0*/  ISETP.GE.AND P1, PT, R195, R212.reuse, PT ;  /* 0x000000d4c300720c */ /* 0x080fe40003f26270 */
[----:B------:R-:W-:Y:S02]  /*19ae0*/  FSEL R124, R124, -INF , P0 ;  /* 0xff8000007c7c7808 */ /* 0x000fe40000000000 */
[----:B------:R-:W-:Y:S02]  /*19af0*/  FSEL R187, R187, -INF , !P1 ;  /* 0xff800000bbbb7808 */ /* 0x000fe40004800000 */
[----:B------:R-:W-:Y:S02]  /*19b00*/  @P2 LOP3.LUT R236, R236, 0x1, RZ, 0xfc, !PT ;  /* 0x00000001ecec2812 */ /* 0x000fe400078efcff */
[----:B------:R-:W-:Y:S02]  /*19b10*/  ISETP.GE.AND P0, PT, R47, R213, PT ;  /* 0x000000d52f00720c */ /* 0x000fe40003f06270 */
[CC--:B------:R-:W-:Y:S02]  /*19b20*/  ISETP.GE.AND P1, PT, R3.reuse, R212.reuse, PT ;  /* 0x000000d40300720c */ /* 0x0c0fe40003f26270 */
[----:B------:R-:W-:Y:S02]  /*19b30*/  ISETP.GE.AND P2, PT, R3, R215, PT ;  /* 0x000000d70300720c */ /* 0x000fe40003f46270 */
[----:B------:R-:W-:Y:S01]  /*19b40*/  FSEL R127, R127, -INF , P0 ;  /* 0xff8000007f7f7808 */ /* 0x000fe20000000000 */
[----:B------:R-:W2:Y:S01]  /*19b50*/  LD.E R3, desc[UR4][R134.64+0xdc] ;  /* 0x0000dc0486037980 */ /* 0x000ea2000c101900 */
[----:B------:R-:W-:Y:S02]  /*19b60*/  ISETP.GE.AND P0, PT, R49, R213, PT ;  /* 0x000000d53100720c */ /* 0x000fe40003f06270 */
[-C--:B------:R-:W-:Y:S02]  /*19b70*/  ISETP.GE.AND P3, PT, R163, R215.reuse, PT ;  /* 0x000000d7a300720c */ /* 0x080fe40003f66270 */
[----:B------:R-:W-:Y:S02]  /*19b80*/  FSEL R131, R131, -INF , P0 ;  /* 0xff80000083837808 */ /* 0x000fe40000000000 */
        /* <DEDUP_REMOVED lines=29> */
[----:B------:R-:W-:Y:S02]  /*19d60*/  FSEL R190, R182, -INF , !P0 ;  /* 0xff800000b6be7808 */ /* 0x000fe40004000000 */
[-C--:B------:R-:W-:Y:S02]  /*19d70*/  ISETP.GE.AND P1, PT, R171, R212.reuse, PT ;  /* 0x000000d4ab00720c */ /* 0x080fe40003f26270 */
        /* <DEDUP_REMOVED lines=9> */
[----:B------:R-:W-:Y:S02]  /*19e10*/  FSEL R183, R178, -INF , !P0 ;  /* 0xff800000b2b77808 */ /* 0x000fe40004000000 */
[-C--:B------:R-:W-:Y:S02]  /*19e20*/  ISETP.GE.AND P6, PT, R196, R215.reuse, PT ;  /* 0x000000d7c400720c */ /* 0x080fe40003fc6270 */
[----:B------:R-:W-:Y:S02]  /*19e30*/  LOP3.LUT P4, RZ, R236, 0x1, RZ, 0xc0, !PT ;  /* 0x00000001ecff7812 */ /* 0x000fe4000788c0ff */
[-C--:B------:R-:W-:Y:S02]  /*19e40*/  ISETP.GE.AND P0, PT, R168, R212.reuse, PT ;  /* 0x000000d4a800720c */ /* 0x080fe40003f06270 */
[----:B------:R-:W-:Y:S02]  /*19e50*/  FSEL R166, R221, -INF , !P5 ;  /* 0xff800000dda67808 */ /* 0x000fe40006800000 */
[----:B------:R-:W-:Y:S02]  /*19e60*/  FSEL R184, R219, -INF , !P3 ;  /* 0xff800000dbb87808 */ /* 0x000fe40005800000 */
[-C--:B------:R-:W-:Y:S02]  /*19e70*/  ISETP.GE.AND P1, PT, R169, R212.reuse, PT ;  /* 0x000000d4a900720c */ /* 0x080fe40003f26270 */
        /* <DEDUP_REMOVED lines=51> */
[----:B------:R-:W-:Y:S01]  /*1a1b0*/  FSEL R226, R85, -INF , !P0 ;  /* 0xff80000055e27808 */ /* 0x000fe20004000000 */
[----:B------:R-:W-:Y:S01]  /*1a1c0*/  IMAD.MOV.U32 R85, RZ, RZ, R241 ;  /* 0x000000ffff557224 */ /* 0x000fe200078e00f1 */
        /* <DEDUP_REMOVED lines=14> */
[----:B------:R-:W-:Y:S01]  /*1a2b0*/  ISETP.GE.AND P0, PT, R12, R212, PT ;  /* 0x000000d40c00720c */ /* 0x000fe20003f06270 */
[----:B------:R-:W3:Y:S01]  /*1a2c0*/  LDL.LU R74, [R1+0x4] ;  /* 0x00000400014a7983 */ /* 0x000ee20000300800 */
[----:B------:R-:W-:Y:S02]  /*1a2d0*/  FMNMX3.FTZ R0, R132, R24, R6, !PT ;  /* 0x0000001884007276 */ /* 0x000fe40007810006 */
[-C--:B------:R-:W-:Y:S02]  /*1a2e0*/  ISETP.GE.AND P1, PT, R19, R212.reuse, PT ;  /* 0x000000d41300720c */ /* 0x080fe40003f26270 */
[-C--:B------:R-:W-:Y:S02]  /*1a2f0*/  ISETP.GE.AND P4, PT, R29, R215.reuse, PT ;  /* 0x000000d71d00720c */ /* 0x080fe40003f86270 */
[----:B------:R-:W-:Y:S02]  /*1a300*/  ISETP.GE.AND P2, PT, R2, R215, PT ;  /* 0x000000d70200720c */ /* 0x000fe40003f46270 */
[----:B------:R-:W-:Y:S02]  /*1a310*/  FMNMX3.FTZ R0, R0, R7, R9, !PT ;  /* 0x0000000700007276 */ /* 0x000fe40007810009 */
[----:B------:R-:W-:Y:S02]  /*1a320*/  FSEL R233, R97, -INF , !P0 ;  /* 0xff80000061e97808 */ /* 0x000fe40004000000 */
[----:B------:R-:W-:Y:S02]  /*1a330*/  FSEL R228, R88, -INF , !P1 ;  /* 0xff80000058e47808 */ /* 0x000fe40004800000 */
[-C--:B------:R-:W-:Y:S02]  /*1a340*/  ISETP.GE.AND P0, PT, R10, R212.reuse, PT ;  /* 0x000000d40a00720c */ /* 0x080fe40003f06270 */
[----:B------:R-:W-:Y:S02]  /*1a350*/  FSEL R219, R82, -INF , !P4 ;  /* 0xff80000052db7808 */ /* 0x000fe40006000000 */
[----:B------:R-:W-:Y:S02]  /*1a360*/  ISETP.GE.AND P1, PT, R2, R212, PT ;  /* 0x000000d40200720c */ /* 0x000fe40003f26270 */
[----:B------:R-:W-:Y:S02]  /*1a370*/  ISETP.GE.AND P4, PT, R19, R215, PT ;  /* 0x000000d71300720c */ /* 0x000fe40003f86270 */
[----:B------:R-:W-:Y:S02]  /*1a380*/  P2R R2, PR, RZ, 0x4 ;  /* 0x00000004ff027803 */ /* 0x000fe40000000000 */
[----:B------:R-:W-:Y:S02]  /*1a390*/  FMNMX3.FTZ R0, R0, R25, R32, !PT ;  /* 0x0000001900007276 */ /* 0x000fe40007810020 */
[----:B------:R-:W-:Y:S02]  /*1a3a0*/  FSEL R242, R101, -INF , !P0 ;  /* 0xff80000065f27808 */ /* 0x000fe40004000000 */
[----:B------:R-:W-:Y:S02]  /*1a3b0*/  FSEL R101, R90, -INF , !P4 ;  /* 0xff8000005a657808 */ /* 0x000fe40006000000 */
[----:B------:R-:W-:Y:S02]  /*1a3c0*/  ISETP.NE.AND P4, PT, R2, RZ, PT ;  /* 0x000000ff0200720c */ /* 0x000fe40003f85270 */
        /* <DEDUP_REMOVED lines=21> */
[-C--:B------:R-:W-:Y:S02]  /*1a520*/  ISETP.GE.AND P5, PT, R155, R215.reuse, PT ;  /* 0x000000d79b00720c */ /* 0x080fe40003fa6270 */
        /* <DEDUP_REMOVED lines=11> */
[----:B------:R-:W-:Y:S02]  /*1a5e0*/  FSEL R230, R92, -INF , !P1 ;  /* 0xff8000005ce67808 */ /* 0x000fe40004800000 */
[----:B------:R-:W-:Y:S02]  /*1a5f0*/  ISETP.GE.AND P6, PT, R21, R215, PT ;  /* 0x000000d71500720c */ /* 0x000fe40003fc6270 */
[----:B------:R-:W-:Y:S02]  /*1a600*/  ISETP.GE.AND P1, PT, R5, R212, PT ;  /* 0x000000d40500720c */ /* 0x000fe40003f26270 */
[----:B------:R-:W-:Y:S02]  /*1a610*/  FMNMX3.FTZ R0, R0, R204, R203, !PT ;  /* 0x000000cc00007276 */ /* 0x000fe400078100cb */
[----:B------:R-:W-:Y:S02]  /*1a620*/  FMNMX3.FTZ R2, R2, R195, R196, !PT ;  /* 0x000000c302027276 */ /* 0x000fe400078100c4 */
[----:B------:R-:W-:Y:S02]  /*1a630*/  FSEL R232, R96, -INF , !P1 ;  /* 0xff80000060e87808 */ /* 0x000fe40004800000 */
[----:B------:R-:W-:Y:S02]  /*1a640*/  FSEL R223, R86, -INF , !P6 ;  /* 0xff80000056df7808 */ /* 0x000fe40007000000 */
[----:B------:R-:W-:Y:S02]  /*1a650*/  FSEL R161, R161, -INF , !P5 ;  /* 0xff800000a1a17808 */ /* 0x000fe40006800000 */
[----:B------:R-:W-:Y:S02]  /*1a660*/  FMNMX3.FTZ R0, R0, R173, R172, !PT ;  /* 0x000000ad00007276 */ /* 0x000fe400078100ac */
[C---:B------:R-:W-:Y:S02]  /*1a670*/  ISETP.GE.AND P1, PT, R4.reuse, R212, PT ;  /* 0x000000d40400720c */ /* 0x040fe40003f26270 */
[----:B------:R-:W-:Y:S02]  /*1a680*/  ISETP.GE.AND P6, PT, R4, R215, PT ;  /* 0x000000d70400720c */ /* 0x000fe40003fc6270 */
[----:B------:R-:W-:Y:S02]  /*1a690*/  FMNMX3.FTZ R4, R2, R199, R200, !PT ;  /* 0x000000c702047276 */ /* 0x000fe400078100c8 */
[----:B------:R-:W-:Y:S02]  /*1a6a0*/  ISETP.GE.AND P5, PT, R53, R215, PT ;  /* 0x000000d73500720c */ /* 0x000fe40003fa6270 */
[----:B------:R-:W-:Y:S02]  /*1a6b0*/  FSEL R154, R59, -INF , !P3 ;  /* 0xff8000003b9a7808 */ /* 0x000fe40005800000 */
[----:B------:R-:W-:Y:S02]  /*1a6c0*/  FMNMX3.FTZ R0, R0, R162, R161, !PT ;  /* 0x000000a200007276 */ /* 0x000fe400078100a1 */
        /* <DEDUP_REMOVED lines=8> */
[-C--:B------:R-:W-:Y:S02]  /*1a750*/  ISETP.GE.AND P0, PT, R23, R212.reuse, PT ;  /* 0x000000d41700720c */ /* 0x080fe40003f06270 */
[----:B------:R-:W-:Y:S02]  /*1a760*/  FMNMX3.FTZ R4, R4, R221, R222, !PT ;  /* 0x000000dd04047276 */ /* 0x000fe400078100de */
[----:B------:R-:W-:Y:S02]  /*1a770*/  ISETP.GE.AND P3, PT, R43, R215, PT ;  /* 0x000000d72b00720c */ /* 0x000fe40003f66270 */
[----:B------:R-:W-:Y:S02]  /*1a780*/  FSEL R198, R71, -INF , !P5 ;  /* 0xff80000047c67808 */ /* 0x000fe40006800000 */
[----:B------:R-:W-:Y:S02]  /*1a790*/  FMNMX3.FTZ R0, R0, R193, R194, !PT ;  /* 0x000000c100007276 */ /* 0x000fe400078100c2 */
[----:B------:R-:W-:Y:S02]  /*1a7a0*/  FSEL R244, R105, -INF , !P0 ;  /* 0xff80000069f47808 */ /* 0x000fe40004000000 */
[----:B------:R-:W-:Y:S02]  /*1a7b0*/  FMNMX3.FTZ R4, R4, R225, R226, !PT ;  /* 0x000000e104047276 */ /* 0x000fe400078100e2 */
[----:B------:R-:W-:Y:S02]  /*1a7c0*/  ISETP.GE.AND P0, PT, R22, R212, PT ;  /* 0x000000d41600720c */ /* 0x000fe40003f06270 */
[----:B------:R-:W-:Y:S02]  /*1a7d0*/  ISETP.GE.AND P5, PT, R30, R215, PT ;  /* 0x000000d71e00720c */ /* 0x000fe40003fa6270 */
[----:B------:R-:W-:Y:S02]  /*1a7e0*/  FSEL R202, R75, -INF , !P3 ;  /* 0xff8000004bca7808 */ /* 0x000fe40005800000 */
[----:B------:R-:W-:Y:S02]  /*1a7f0*/  FMNMX3.FTZ R0, R0, R197, R198, !PT ;  /* 0x000000c500007276 */ /* 0x000fe400078100c6 */
[----:B------:R-:W-:Y:S02]  /*1a800*/  FMNMX3.FTZ R4, R4, R228, R229, !PT ;  /* 0x000000e404047276 */ /* 0x000fe400078100e5 */
[----:B------:R-:W-:Y:S02]  /*1a810*/  FSEL R241, R100, -INF , !P1 ;  /* 0xff80000064f17808 */ /* 0x000fe40004800000 */
[----:B------:R-:W-:Y:S02]  /*1a820*/  FSEL R246, R109, -INF , !P0 ;  /* 0xff8000006df67808 */ /* 0x000fe40004000000 */
        /* <DEDUP_REMOVED lines=9> */
[----:B------:R-:W-:Y:S02]  /*1a8c0*/  ISETP.GE.AND P5, PT, R20, R215, PT ;  /* 0x000000d71400720c */ /* 0x000fe40003fa6270 */
[----:B------:R-:W-:Y:S02]  /*1a8d0*/  FMNMX3.FTZ R0, R0, R207, R216, !PT ;  /* 0x000000cf00007276 */ /* 0x000fe400078100d8 */
[-C--:B------:R-:W-:Y:S02]  /*1a8e0*/  ISETP.GE.AND P1, PT, R13, R212.reuse, PT ;  /* 0x000000d40d00720c */ /* 0x080fe40003f26270 */
[----:B------:R-:W-:Y:S02]  /*1a8f0*/  ISETP.GE.AND P0, PT, R35, R212, PT ;  /* 0x000000d42300720c */ /* 0x000fe40003f06270 */
[----:B------:R-:W-:Y:S02]  /*1a900*/  FMNMX3.FTZ R4, R4, R232, R233, !PT ;  /* 0x000000e804047276 */ /* 0x000fe400078100e9 */
[----:B------:R-:W-:Y:S02]  /*1a910*/  ISETP.GE.AND P3, PT, R15, R215, PT ;  /* 0x000000d70f00720c */ /* 0x000fe40003f66270 */
[----:B------:R-:W-:Y:S02]  /*1a920*/  FSEL R224, R87, -INF , !P5 ;  /* 0xff80000057e07808 */ /* 0x000fe40006800000 */
[----:B------:R-:W-:Y:S02]  /*1a930*/  FMNMX3.FTZ R0, R0, R219, R220, !PT ;  /* 0x000000db00007276 */ /* 0x000fe400078100dc */
[----:B------:R-:W-:Y:S02]  /*1a940*/  FSEL R245, R108, -INF , !P1 ;  /* 0xff8000006cf57808 */ /* 0x000fe40004800000 */
[----:B------:R-:W-:Y:S02]  /*1a950*/  FSEL R117, R117, -INF , !P0 ;  /* 0xff80000075757808 */ /* 0x000fe40004000000 */
[CC--:B------:R-:W-:Y:S02]  /*1a960*/  ISETP.GE.AND P1, PT, R26.reuse, R212.reuse, PT ;  /* 0x000000d41a00720c */ /* 0x0c0fe40003f26270 */
[----:B------:R-:W-:Y:S02]  /*1a970*/  ISETP.GE.AND P0, PT, R26, R215, PT ;  /* 0x000000d71a00720c */ /* 0x000fe40003f06270 */
[----:B------:R-:W-:Y:S02]  /*1a980*/  FMNMX3.FTZ R4, R4, R241, R242, !PT ;  /* 0x000000f104047276 */ /* 0x000fe400078100f2 */
[----:B------:R-:W-:Y:S02]  /*1a990*/  ISETP.GE.AND P5, PT, R8, R215, PT ;  /* 0x000000d70800720c */ /* 0x000fe40003fa6270 */
[----:B------:R-:W-:Y:S02]  /*1a9a0*/  FSEL R227, R91, -INF , !P3 ;  /* 0xff8000005be37808 */ /* 0x000fe40005800000 */
[----:B------:R-:W-:Y:S02]  /*1a9b0*/  FMNMX3.FTZ R0, R0, R223, R224, !PT ;  /* 0x000000df00007276 */ /* 0x000fe400078100e0 */
[----:B------:R-:W-:Y:S02]  /*1a9c0*/  FSEL R112, R112, -INF , !P1 ;  /* 0xff80000070707808 */ /* 0x000fe40004800000 */
[----:B------:R-:W-:Y:S02]  /*1a9d0*/  P2R R2, PR, RZ, 0x1 ;  /* 0x00000001ff027803 */ /* 0x000fe40000000000 */
        /* <DEDUP_REMOVED lines=8> */
[----:B------:R-:W-:Y:S02]  /*1aa60*/  ISETP.GE.AND P5, PT, R14, R215, PT ;  /* 0x000000d70e00720c */ /* 0x000fe40003fa6270 */
[----:B------:R-:W-:Y:S02]  /*1aa70*/  FMNMX3.FTZ R4, R4, R245, R246, !PT ;  /* 0x000000f504047276 */ /* 0x000fe400078100f6 */
[----:B------:R-:W-:Y:S02]  /*1aa80*/  FSEL R116, R116, -INF , !P1 ;  /* 0xff80000074747808 */ /* 0x000fe40004800000 */
[----:B------:R-:W-:Y:S02]  /*1aa90*/  FSEL R121, R121, -INF , !P0 ;  /* 0xff80000079797808 */ /* 0x000fe40004000000 */
[----:B------:R-:W-:Y:S02]  /*1aaa0*/  ISETP.GE.AND P1, PT, R42, R212, PT ;  /* 0x000000d42a00720c */ /* 0x000fe40003f26270 */
[-C--:B------:R-:W-:Y:S02]  /*1aab0*/  ISETP.GE.AND P4, PT, R10, R215.reuse, PT ;  /* 0x000000d70a00720c */ /* 0x080fe40003f86270 */
[----:B------:R-:W-:Y:S02]  /*1aac0*/  FSEL R108, R98, -INF , !P2 ;  /* 0xff800000626c7808 */ /* 0x000fe40005000000 */
[----:B------:R-:W-:Y:S02]  /*1aad0*/  FSEL R109, R99, -INF , !P3 ;  /* 0xff800000636d7808 */ /* 0x000fe40005800000 */
[-C--:B------:R-:W-:Y:S02]  /*1aae0*/  ISETP.GE.AND P0, PT, R27, R215.reuse, PT ;  /* 0x000000d71b00720c */ /* 0x080fe40003f06270 */
[----:B------:R-:W-:Y:S02]  /*1aaf0*/  FMNMX3.FTZ R0, R0, R104, R105, !PT ;  /* 0x0000006800007276 */ /* 0x000fe40007810069 */
[----:B------:R-:W-:Y:S02]  /*1ab00*/  FSEL R106, R106, -INF , !P5 ;  /* 0xff8000006a6a7808 */ /* 0x000fe40006800000 */
[----:B------:R-:W-:Y:S02]  /*1ab10*/  FMNMX3.FTZ R4, R4, R112, R113, !PT ;  /* 0x0000007004047276 */ /* 0x000fe40007810071 */
[----:B------:R-:W-:Y:S02]  /*1ab20*/  ISETP.NE.AND P5, PT, R2, RZ, PT ;  /* 0x000000ff0200720c */ /* 0x000fe40003fa5270 */
[-C--:B------:R-:W-:Y:S02]  /*1ab30*/  ISETP.GE.AND P3, PT, R23, R215.reuse, PT ;  /* 0x000000d71700720c */ /* 0x080fe40003f66270 */
[----:B------:R-:W-:Y:S02]  /*1ab40*/  FSEL R102, R102, -INF , !P6 ;  /* 0xff80000066667808 */ /* 0x000fe40007000000 */
[----:B------:R-:W-:Y:S02]  /*1ab50*/  FSEL R120, R120, -INF , !P1 ;  /* 0xff80000078787808 */ /* 0x000fe40004800000 */
[----:B------:R-:W-:Y:S02]  /*1ab60*/  FSEL R103, R103, -INF , !P4 ;  /* 0xff80000067677808 */ /* 0x000fe40006000000 */
[----:B------:R-:W-:Y:S02]  /*1ab70*/  P2R R2, PR, RZ, 0x1 ;  /* 0x00000001ff027803 */ /* 0x000fe40000000000 */
[----:B------:R-:W-:Y:S02]  /*1ab80*/  FMNMX3.FTZ R0, R0, R108, R109, !PT ;  /* 0x0000006c00007276 */ /* 0x000fe4000781006d */
[-C--:B------:R-:W-:Y:S02]  /*1ab90*/  ISETP.GE.AND P1, PT, R41, R212.reuse, PT ;  /* 0x000000d42900720c */ /* 0x080fe40003f26270 */
[----:B------:R-:W-:Y:S02]  /*1aba0*/  ISETP.GE.AND P0, PT, R47, R212, PT ;  /* 0x000000d42f00720c */ /* 0x000fe40003f06270 */
[----:B------:R-:W-:Y:S02]  /*1abb0*/  FMNMX3.FTZ R4, R4, R116, R117, !PT ;  /* 0x0000007404047276 */ /* 0x000fe40007810075 */
        /* <DEDUP_REMOVED lines=12> */
[----:B------:R-:W-:Y:S02]  /*1ac80*/  FMNMX3.FTZ R0, R0, R106, R107, !PT ;  /* 0x0000006a00007276 */ /* 0x000fe4000781006b */
[----:B------:R-:W-:Y:S02]  /*1ac90*/  FSEL R129, R129, -INF , !P0 ;  /* 0xff80000081817808 */ /* 0x000fe40004000000 */
[----:B------:R-:W-:Y:S02]  /*1aca0*/  FSEL R128, R128, -INF , !P1 ;  /* 0xff80000080807808 */ /* 0x000fe40004800000 */
[----:B------:R-:W-:Y:S02]  /*1acb0*/  FMNMX3.FTZ R4, R4, R124, R125, !PT ;  /* 0x0000007c04047276 */ /* 0x000fe4000781007d */
[----:B------:R-:W-:Y:S02]  /*1acc0*/  FSEL R115, R115, -INF , !P3 ;  /* 0xff80000073737808 */ /* 0x000fe40005800000 */
[-C--:B------:R-:W-:Y:S02]  /*1acd0*/  ISETP.GE.AND P2, PT, R35, R215.reuse, PT ;  /* 0x000000d72300720c */ /* 0x080fe40003f46270 */
[----:B------:R-:W-:Y:S02]  /*1ace0*/  FSEL R114, R114, -INF , !P5 ;  /* 0xff80000072727808 */ /* 0x000fe40006800000 */
[----:B------:R-:W-:Y:S02]  /*1acf0*/  ISETP.NE.AND P3, PT, R2, RZ, PT ;  /* 0x000000ff0200720c */ /* 0x000fe40003f65270 */
[----:B------:R-:W-:Y:S02]  /*1ad00*/  FMNMX3.FTZ R0, R0, R110, R111, !PT ;  /* 0x0000006e00007276 */ /* 0x000fe4000781006f */
[----:B------:R-:W-:Y:S02]  /*1ad10*/  FMNMX3.FTZ R4, R4, R128, R129, !PT ;  /* 0x0000008004047276 */ /* 0x000fe40007810081 */
[-C--:B------:R-:W-:Y:S02]  /*1ad20*/  ISETP.GE.AND P6, PT, R42, R215.reuse, PT ;  /* 0x000000d72a00720c */ /* 0x080fe40003fc6270 */
[----:B------:R-:W-:Y:S01]  /*1ad30*/  FSEL R119, R119, -INF , !P2 ;  /* 0xff80000077777808 */ /* 0x000fe20005000000 */
[----:B------:R-:W1:Y:S01]  /*1ad40*/  SHFL.BFLY PT, R5, R4, 0x2, 0x1f ;  /* 0x0c401f0004057f89 */ /* 0x000e6200000e0000 */
[-C--:B------:R-:W-:Y:S02]  /*1ad50*/  ISETP.GE.AND P5, PT, R50, R215.reuse, PT ;  /* 0x000000d73200720c */ /* 0x080fe40003fa6270 */
        /* <DEDUP_REMOVED lines=14> */
[----:B------:R-:W-:Y:S02]  /*1ae40*/  FMNMX3.FTZ R0, R0, R126, R127, !PT ;  /* 0x0000007e00007276 */ /* 0x000fe4000781007f */
[----:B-1----:R-:W-:Y:S02]  /*1ae50*/  FMNMX.FTZ R4, R4, R5, !PT ;  /* 0x0000000504047209 */ /* 0x002fe40007810000 */
[----:B------:R-:W-:Y:S02]  /*1ae60*/  FMNMX3.FTZ R0, R0, R23, R22, !PT ;  /* 0x0000001700007276 */ /* 0x000fe40007810016 */
[----:B------:R-:W-:Y:S01]  /*1ae70*/  ISETP.NE.AND P2, PT, R238, RZ, PT ;  /* 0x000000ffee00720c */ /* 0x000fe20003f45270 */
[----:B------:R-:W1:Y:S01]  /*1ae80*/  SHFL.BFLY PT, R21, R4, 0x1, 0x1f ;  /* 0x0c201f0004157f89 */ /* 0x000e6200000e0000 */
[----:B------:R-:W-:Y:S07]  /*1ae90*/  IMAD.MOV.U32 R238, RZ, RZ, R85 ;  /* 0x000000ffffee7224 */ /* 0x000fee00078e0055 */
        /* <DEDUP_REMOVED lines=11> */
[----:B------:R-:W-:Y:S01]  /*1af50*/  MUFU.EX2 R81, R5 ;  /* 0x0000000500517308 */ /* 0x000fe20000000800 */
[-CC-:B------:R-:W-:Y:S09]  /*1af60*/  FFMA.FTZ R24, R24, R3.reuse, -R48.reuse ;  /* 0x0000000318187223 */ /* 0x180ff20000010830 */
[----:B------:R-:W2:Y:S10]  /*1af70*/  MUFU.EX2 R82, R4 ;  /* 0x0000000400527308 */ /* 0x000eb40000000800 */
[----:B------:R-:W-:Y:S10]  /*1af80*/  MUFU.EX2 R24, R24 ;  /* 0x0000001800187308 */ /* 0x000ff40000000800 */
[----:B------:R4:W-:Y:S01]  /*1af90*/  MUFU.EX2 R72, R9 ;  /* 0x0000000900487308 */ /* 0x0009e20000000800 */
[----:B-1----:R-:W-:Y:S01]  /*1afa0*/  FMNMX.FTZ R20, R0, R2, !PT ;  /* 0x0000000200147209 */ /* 0x002fe20007810000 */
[----:B------:R-:W-:Y:S01]  /*1afb0*/  FFMA.FTZ R0, R6, R3, -R48 ;  /* 0x0000000306007223 */ /* 0x000fe20000010830 */
[----:B------:R-:W-:Y:S07]  /*1afc0*/  LOP3.LUT R2, R209, 0x120, R208, 0xf8, !PT ;  /* 0x00000120d1027812 */ /* 0x000fee00078ef8d0 */
[----:B------:R-:W-:Y:S01]  /*1afd0*/  MUFU.EX2 R64, R8 ;  /* 0x0000000800407308 */ /* 0x000fe20000000800 */
[----:B------:R-:W-:Y:S01]  /*1afe0*/  FSETP.NEU.FTZ.AND P0, PT, R20, -INF , PT ;  /* 0xff8000001400780b */ /* 0x000fe20003f1d000 */
[----:B------:R-:W-:Y:S01]  /*1aff0*/  FMUL.FTZ R46, R3, R20 ;  /* 0x00000014032e7220 */ /* 0x000fe20000410000 */
[----:B------:R-:W-:Y:S07]  /*1b000*/  LEA R45, R2, UR6, 0x1 ;  /* 0x00000006022d7c11 */ /* 0x000fee000f8e08ff */
[----:B------:R1:W-:Y:S01]  /*1b010*/  MUFU.EX2 R80, R0 ;  /* 0x0000000000507308 */ /* 0x0003e20000000800 */
[----:B--2---:R-:W-:Y:S02]  /*1b020*/  F2FP.F16.F32.PACK_AB R26, R82, R81 ;  /* 0x00000051521a723e */ /* 0x004fe400000000ff */
[----:B------:R-:W-:Y:S01]  /*1b030*/  FSEL R46, R46, RZ, P0 ;  /* 0x000000ff2e2e7208 */ /* 0x000fe20000000000 */
[----:B------:R-:W2:Y:S01]  /*1b040*/  LDSM.16.MT88.4 R12, [R45+0x5000] ;  /* 0x005000002d0c783b */ /* 0x000ea20000004200 */
[----:B------:R-:W-:Y:S03]  /*1b050*/  VIADD R44, R45, 0x5020 ;  /* 0x000050202d2c7836 */ /* 0x000fe60000000000 */
[-CC-:B------:R-:W-:Y:S01]  /*1b060*/  FFMA.FTZ R5, R11, R3.reuse, -R46.reuse ;  /* 0x000000030b057223 */ /* 0x180fe2000001082e */
[-CC-:B------:R-:W-:Y:S01]  /*1b070*/  FFMA.FTZ R4, R16, R3.reuse, -R46.reuse ;  /* 0x0000000310047223 */ /* 0x180fe2000001082e */
[-CC-:B----4-:R-:W-:Y:S01]  /*1b080*/  FFMA.FTZ R9, R33, R3.reuse, -R46.reuse ;  /* 0x0000000321097223 */ /* 0x190fe2000001082e */
[-CC-:B------:R-:W-:Y:S01]  /*1b090*/  FFMA.FTZ R16, R39, R3.reuse, -R46.reuse ;  /* 0x0000000327107223 */ /* 0x180fe2000001082e */
[----:B------:R4:W-:Y:S01]  /*1b0a0*/  MUFU.EX2 R57, R5 ;  /* 0x0000000500397308 */ /* 0x0009e20000000800 */
[----:B------:R-:W-:Y:S01]  /*1b0b0*/  LDSM.16.MT88.4 R32, [R45+0x5400] ;  /* 0x005400002d20783b */ /* 0x000fe20000004200 */
[----:B-1----:R-:W-:Y:S01]  /*1b0c0*/  FSEL R0, R21, RZ, P1 ;  /* 0x000000ff15007208 */ /* 0x002fe20000800000 */
[-CC-:B------:R-:W-:Y:S07]  /*1b0d0*/  FFMA.FTZ R47, R167, R3.reuse, -R46.reuse ;  /* 0x00000003a72f7223 */ /* 0x180fee000001082e */
[----:B------:R1:W5:Y:S01]  /*1b0e0*/  MUFU.EX2 R62, R4 ;  /* 0x00000004003e7308 */ /* 0x0003620000000800 */
[-C--:B------:R-:W-:Y:S01]  /*1b0f0*/  FFMA.FTZ R23, R23, R3.reuse, -R46 ;  /* 0x0000000317177223 */ /* 0x080fe2000001082e */
[----:B------:R-:W-:Y:S01]  /*1b100*/  FADD.FTZ R2, -R0, R132 ;  /* 0x0000008400027221 */ /* 0x000fe20000010100 */
[----:B------:R-:W-:Y:S07]  /*1b110*/  FSEL R0, R20, RZ, P0 ;  /* 0x000000ff14007208 */ /* 0x000fee0000000000 */
[----:B------:R-:W-:Y:S01]  /*1b120*/  MUFU.EX2 R58, R9 ;  /* 0x00000009003a7308 */ /* 0x000fe20000000800 */
[----:B------:R-:W-:Y:S01]  /*1b130*/  ISETP.GT.AND P0, PT, R237, R238, PT ;  /* 0x000000eeed00720c */ /* 0x000fe20003f04270 */
[----:B------:R-:W-:Y:S01]  /*1b140*/  FMUL.FTZ R2, R3, R2 ;  /* 0x0000000203027220 */ /* 0x000fe20000410000 */
[----:B------:R-:W-:Y:S02]  /*1b150*/  VIADD R237, R237, 0xffffffff ;  /* 0xffffffffeded7836 */ /* 0x000fe40000000000 */
[----:B------:R-:W-:Y:S01]  /*1b160*/  FADD.FTZ R0, -R0, R133 ;  /* 0x0000008500007221 */ /* 0x000fe20000010100 */
[-C--:B----4-:R-:W-:Y:S04]  /*1b170*/  FFMA.FTZ R5, R17, R3.reuse, -R46 ;  /* 0x0000000311057223 */ /* 0x090fe8000001082e */
[----:B------:R-:W-:Y:S01]  /*1b180*/  MUFU.EX2 R60, R16 ;  /* 0x00000010003c7308 */ /* 0x000fe20000000800 */
[----:B------:R-:W-:Y:S02]  /*1b190*/  IMAD.MOV.U32 R133, RZ, RZ, R20 ;  /* 0x000000ffff857224 */ /* 0x000fe400078e0014 */
[----:B------:R-:W-:Y:S01]  /*1b1a0*/  FMUL.FTZ R0, R3, R0 ;  /* 0x0000000003007220 */ /* 0x000fe20000410000 */
[--C-:B-1----:R-:W-:Y:S06]  /*1b1b0*/  FFMA.FTZ R4, R18, R3, -R46.reuse ;  /* 0x0000000312047223 */ /* 0x102fec000001082e */
[----:B------:R1:W-:Y:S01]  /*1b1c0*/  MUFU.EX2 R77, R5 ;  /* 0x00000005004d7308 */ /* 0x0003e20000000800 */
[----:B-----5:R-:W-:Y:S01]  /*1b1d0*/  F2FP.F16.F32.PACK_AB R25, R62, R57 ;  /* 0x000000393e19723e */ /* 0x020fe200000000ff */
[-C--:B------:R-:W-:Y:S01]  /*1b1e0*/  FFMA.FTZ R18, R40, R3.reuse, -R46 ;  /* 0x0000000328127223 */ /* 0x080fe2000001082e */
[----:B------:R-:W-:Y:S07]  /*1b1f0*/  FFMA.FTZ R40, R56, R3, -R48 ;  /* 0x0000000338287223 */ /* 0x000fee0000010830 */
[----:B------:R-:W4:Y:S01]  /*1b200*/  MUFU.EX2 R2, R2 ;  /* 0x0000000200027308 */ /* 0x000f220000000800 */
[----:B------:R-:W-:Y:S09]  /*1b210*/  IMAD.MOV.U32 R132, RZ, RZ, R21 ;  /* 0x000000ffff847224 */ /* 0x000ff200078e0015 */
[----:B------:R-:W5:Y:S10]  /*1b220*/  MUFU.EX2 R0, R0 ;  /* 0x0000000000007308 */ /* 0x000f740000000800 */
[----:B------:R-:W3:Y:S01]  /*1b230*/  MUFU.EX2 R76, R4 ;  /* 0x00000004004c7308 */ /* 0x000ee20000000800 */
[----:B-1----:R-:W-:Y:S09]  /*1b240*/  VIADD R5, R45, 0x5000 ;  /* 0x000050002d057836 */ /* 0x002ff20000000000 */
[----:B------:R1:W-:Y:S01]  /*1b250*/  MUFU.EX2 R59, R18 ;  /* 0x00000012003b7308 */ /* 0x0003e20000000800 */
[----:B------:R-:W-:Y:S02]  /*1b260*/  @P2 VIADD R44, R5, 0xffffffe0 ;  /* 0xffffffe0052c2836 */ /* 0x000fe40000000000 */
[----:B----4-:R-:W-:Y:S01]  /*1b270*/  FFMA.FTZ R83, R2, R247, R24 ;  /* 0x000000f702537223 */ /* 0x010fe20000010018 */
[----:B------:R-:W-:Y:S01]  /*1b280*/  F2FP.F16.F32.PACK_AB R24, R80, R24 ;  /* 0x000000185018723e */ /* 0x000fe200000000ff */
[----:B------:R-:W-:Y:S01]  /*1b290*/  FMUL.FTZ R5, R2, R137 ;  /* 0x0000008902057220 */ /* 0x000fe20000410000 */
[C---:B-----5:R-:W-:Y:S01]  /*1b2a0*/  FMUL.FTZ R6, R0.reuse, R138 ;  /* 0x0000008a00067220 */ /* 0x060fe20000410000 */
[----:B------:R-:W-:Y:S01]  /*1b2b0*/  FMUL.FTZ R7, R0, R139 ;  /* 0x0000008b00077220 */ /* 0x000fe20000410000 */
[C---:B------:R-:W-:Y:S01]  /*1b2c0*/  FMUL.FTZ R8, R2.reuse, R140 ;  /* 0x0000008c02087220 */ /* 0x040fe20000410000 */
[----:B------:R-:W-:Y:S01]  /*1b2d0*/  FMUL.FTZ R9, R2, R141 ;  /* 0x0000008d02097220 */ /* 0x000fe20000410000 */
[----:B---3--:R-:W-:Y:S01]  /*1b2e0*/  F2FP.F16.F32.PACK_AB R27, R76, R77 ;  /* 0x0000004d4c1b723e */ /* 0x008fe200000000ff */
[----:B------:R-:W-:Y:S01]  /*1b2f0*/  FMUL.FTZ R4, R2, R136 ;  /* 0x0000008802047220 */ /* 0x000fe20000410000 */
[----:B------:R-:W3:Y:S01]  /*1b300*/  LDSM.16.MT88.4 R28, [R44] ;  /* 0x000000002c1c783b */ /* 0x000ee20000004200 */
[C---:B------:R-:W-:Y:S01]  /*1b310*/  FMUL.FTZ R10, R0.reuse, R142 ;  /* 0x0000008e000a7220 */ /* 0x040fe20000410000 */
[----:B------:R-:W-:Y:S01]  /*1b320*/  FMUL.FTZ R11, R0, R143 ;  /* 0x0000008f000b7220 */ /* 0x000fe20000410000 */
[C---:B------:R-:W-:Y:S01]  /*1b330*/  FMUL.FTZ R16, R2.reuse, R148 ;  /* 0x0000009402107220 */ /* 0x040fe20000410000 */
[----:B------:R-:W-:Y:S01]  /*1b340*/  FMUL.FTZ R17, R2, R149 ;  /* 0x0000009502117220 */ /* 0x000fe20000410000 */
[----:B-1----:R-:W-:Y:S01]  /*1b350*/  FMUL.FTZ R18, R0, R150 ;  /* 0x0000009600127220 */ /* 0x002fe20000410000 */
[C---:B--2---:R-:W-:Y:S01]  /*1b360*/  HMMA.16816.F32 R4, R24.reuse, R12, R4 ;  /* 0x0000000c1804723c */ /* 0x044fe20000001804 */
[----:B------:R1:W-:Y:S01]  /*1b370*/  MUFU.EX2 R51, R40 ;  /* 0x0000002800337308 */ /* 0x0003e20000000800 */
[----:B------:R-:W-:Y:S03]  /*1b380*/  LDSM.16.MT88.4 R140, [R45+0x8c00] ;  /* 0x008c00002d8c783b */ /* 0x000fe60000004200 */
[-C--:B------:R-:W-:Y:S01]  /*1b390*/  FFMA.FTZ R13, R36, R3.reuse, -R46 ;  /* 0x00000003240d7223 */ /* 0x080fe2000001082e */
[----:B------:R-:W-:Y:S01]  /*1b3a0*/  FFMA.FTZ R12, R37, R3, -R48 ;  /* 0x00000003250c7223 */ /* 0x000fe20000010830 */
[C---:B------:R-:W-:Y:S01]  /*1b3b0*/  FMUL.FTZ R19, R0.reuse, R151 ;  /* 0x0000009700137220 */ /* 0x040fe20000410000 */
[C---:B------:R-:W-:Y:S03]  /*1b3c0*/  HMMA.16816.F32 R8, R24.reuse, R14, R8 ;  /* 0x0000000e1808723c */ /* 0x040fe60000001808 */
[----:B------:R2:W4:Y:S01]  /*1b3d0*/  MUFU.EX2 R67, R13 ;  /* 0x0000000d00437308 */ /* 0x0005220000000800 */
[C---:B------:R-:W-:Y:S01]  /*1b3e0*/  FMUL.FTZ R14, R0.reuse, R146 ;  /* 0x00000092000e7220 */ /* 0x040fe20000410000 */
[----:B------:R-:W-:Y:S08]  /*1b3f0*/  FMUL.FTZ R15, R0, R147 ;  /* 0x00000093000f7220 */ /* 0x000ff00000410000 */
[----:B------:R5:W-:Y:S01]  /*1b400*/  MUFU.EX2 R66, R12 ;  /* 0x0000000c00427308 */ /* 0x000be20000000800 */
[-C--:B-1----:R-:W-:Y:S09]  /*1b410*/  FFMA.FTZ R40, R166, R3.reuse, -R46 ;  /* 0x00000003a6287223 */ /* 0x082ff2000001082e */
[----:B------:R-:W-:Y:S10]  /*1b420*/  MUFU.EX2 R97, R47 ;  /* 0x0000002f00617308 */ /* 0x000ff40000000800 */
[----:B------:R1:W-:Y:S01]  /*1b430*/  MUFU.EX2 R54, R40 ;  /* 0x0000002800367308 */ /* 0x0003e20000000800 */
[-C--:B--2---:R-:W-:Y:S02]  /*1b440*/  FFMA.FTZ R13, R38, R3.reuse, -R48 ;  /* 0x00000003260d7223 */ /* 0x084fe40000010830 */
[----:B------:R-:W2:Y:S07]  /*1b450*/  LDSM.16.MT88.4 R36, [R44+0x400] ;  /* 0x000400002c24783b */ /* 0x000eae0000004200 */
[----:B------:R-:W-:Y:S01]  /*1b460*/  MUFU.EX2 R23, R23 ;  /* 0x0000001700177308 */ /* 0x000fe20000000800 */
[----:B-----5:R-:W-:Y:S09]  /*1b470*/  FMUL.FTZ R12, R2, R144 ;  /* 0x00000090020c7220 */ /* 0x020ff20000410000 */
[----:B------:R5:W4:Y:S01]  /*1b480*/  MUFU.EX2 R79, R13 ;  /* 0x0000000d004f7308 */ /* 0x000b220000000800 */
[----:B-1----:R-:W-:Y:S09]  /*1b490*/  FFMA.FTZ R40, R184, R3, -R46 ;  /* 0x00000003b8287223 */ /* 0x002ff2000001082e */
[----:B------:R1:W-:Y:S01]  /*1b4a0*/  MUFU.EX2 R63, R40 ;  /* 0x00000028003f7308 */ /* 0x0003e20000000800 */
[----:B-----5:R-:W-:Y:S01]  /*1b4b0*/  FMUL.FTZ R13, R2, R145 ;  /* 0x00000091020d7220 */ /* 0x020fe20000410000 */
[-C--:B------:R-:W-:Y:S08]  /*1b4c0*/  FFMA.FTZ R2, R55, R3.reuse, -R48 ;  /* 0x0000000337027223 */ /* 0x080ff00000010830 */
[----:B------:R5:W2:Y:S01]  /*1b4d0*/  MUFU.EX2 R53, R2 ;  /* 0x0000000200357308 */ /* 0x000aa20000000800 */
[C---:B---3--:R-:W-:Y:S03]  /*1b4e0*/  HMMA.16816.F32 R12, R24.reuse, R28, R12 ;  /* 0x0000001c180c723c */ /* 0x048fe6000000180c */
[-CC-:B-1----:R-:W-:Y:S06]  /*1b4f0*/  FFMA.FTZ R40, R178, R3.reuse, -R46.reuse ;  /* 0x00000003b2287223 */ /* 0x182fec000001082e */
[----:B------:R1:W-:Y:S01]  /*1b500*/  MUFU.EX2 R130, R40 ;  /* 0x0000002800827308 */ /* 0x0003e20000000800 */
[----:B------:R-:W-:Y:S01]  /*1b510*/  HMMA.16816.F32 R16, R24, R30, R16 ;  /* 0x0000001e1810723c */ /* 0x000fe20000001810 */
[----:B------:R-:W3:Y:S02]  /*1b520*/  LDSM.16.MT88.4 R28, [R45+0x5800] ;  /* 0x005800002d1c783b */ /* 0x000ee40000004200 */
[----:B------:R-:W-:Y:S01]  /*1b530*/  F2FP.F16.F32.PACK_AB R24, R64, R72 ;  /* 0x000000484018723e */ /* 0x000fe200000000ff */
[-C--:B-----5:R-:W-:Y:S01]  /*1b540*/  FFMA.FTZ R2, R158, R3.reuse, -R46 ;  /* 0x000000039e027223 */ /* 0x0a0fe2000001082e */
[----:B----4-:R-:W-:Y:S02]  /*1b550*/  F2FP.F16.F32.PACK_AB R25, R67, R58 ;  /* 0x0000003a4319723e */ /* 0x010fe400000000ff */
[----:B------:R-:W-:Y:S02]  /*1b560*/  F2FP.F16.F32.PACK_AB R26, R79, R66 ;  /* 0x000000424f1a723e */ /* 0x000fe400000000ff */
[----:B------:R4:W-:Y:S01]  /*1b570*/  MUFU.EX2 R55, R2 ;  /* 0x0000000200377308 */ /* 0x0009e20000000800 */
[----:B------:R-:W-:Y:S01]  /*1b580*/  F2FP.F16.F32.PACK_AB R27, R59, R60 ;  /* 0x0000003c3b1b723e */ /* 0x000fe200000000ff */
[-C--:B-1----:R-:W-:Y:S06]  /*1b590*/  FFMA.FTZ R40, R186, R3.reuse, -R48 ;  /* 0x00000003ba287223 */ /* 0x082fec0000010830 */
[C---:B------:R-:W-:Y:S02]  /*1b5a0*/  HMMA.16816.F32 R4, R24.reuse, R32, R4 ;  /* 0x000000201804723c */ /* 0x040fe40000001804 */
[----:B------:R1:W-:Y:S01]  /*1b5b0*/  MUFU.EX2 R78, R40 ;  /* 0x00000028004e7308 */ /* 0x0003e20000000800 */
[-C--:B------:R-:W-:Y:S01]  /*1b5c0*/  FFMA.FTZ R32, R157, R3.reuse, -R46 ;  /* 0x000000039d207223 */ /* 0x080fe2000001082e */
[-C--:B------:R-:W-:Y:S01]  /*1b5d0*/  FFMA.FTZ R33, R159, R3.reuse, -R48 ;  /* 0x000000039f217223 */ /* 0x080fe20000010830 */
[-C--:B----4-:R-:W-:Y:S07]  /*1b5e0*/  FFMA.FTZ R2, R164, R3.reuse, -R46 ;  /* 0x00000003a4027223 */ /* 0x090fee000001082e */
[----:B------:R4:W5:Y:S01]  /*1b5f0*/  MUFU.EX2 R49, R32 ;  /* 0x0000002000317308 */ /* 0x0009620000000800 */
[C---:B------:R-:W-:Y:S09]  /*1b600*/  HMMA.16816.F32 R8, R24.reuse, R34, R8 ;  /* 0x000000221808723c */ /* 0x040ff20000001808 */
[----:B------:R3:W5:Y:S10]  /*1b610*/  MUFU.EX2 R50, R2 ;  /* 0x0000000200327308 */ /* 0x0007740000000800 */
[----:B------:R-:W-:Y:S01]  /*1b620*/  MUFU.EX2 R52, R33 ;  /* 0x0000002100347308 */ /* 0x000fe20000000800 */
[C---:B--2---:R-:W-:Y:S01]  /*1b630*/  HMMA.16816.F32 R12, R24.reuse, R36, R12 ;  /* 0x00000024180c723c */ /* 0x044fe2000000180c */
[----:B-1----:R-:W-:Y:S02]  /*1b640*/  LDSM.16.MT88.4 R40, [R45+0x6000] ;  /* 0x006000002d28783b */ /* 0x002fe40000004200 */
[-CC-:B------:R-:W-:Y:S01]  /*1b650*/  FFMA.FTZ R36, R177, R3.reuse, -R48.reuse ;  /* 0x00000003b1247223 */ /* 0x180fe20000010830 */
[-CC-:B----4-:R-:W-:Y:S05]  /*1b660*/  FFMA.FTZ R32, R163, R3.reuse, -R48.reuse ;  /* 0x00000003a3207223 */ /* 0x190fea0000010830 */
[----:B------:R1:W-:Y:S01]  /*1b670*/  MUFU.EX2 R71, R36 ;  /* 0x0000002400477308 */ /* 0x0003e20000000800 */
[----:B------:R-:W-:Y:S03]  /*1b680*/  HMMA.16816.F32 R16, R24, R38, R16 ;  /* 0x000000261810723c */ /* 0x000fe60000001810 */
[----:B---3--:R-:W-:Y:S06]  /*1b690*/  FFMA.FTZ R2, R175, R3, -R48 ;  /* 0x00000003af027223 */ /* 0x008fec0000010830 */
[----:B------:R-:W2:Y:S01]  /*1b6a0*/  MUFU.EX2 R69, R32 ;  /* 0x0000002000457308 */ /* 0x000ea20000000800 */
[----:B------:R-:W-:Y:S02]  /*1b6b0*/  F2FP.F16.F32.PACK_AB R24, R51, R53 ;  /* 0x000000353318723e */ /* 0x000fe400000000ff */
[----:B-----5:R-:W-:Y:S07]  /*1b6c0*/  F2FP.F16.F32.PACK_AB R25, R55, R49 ;  /* 0x000000313719723e */ /* 0x020fee00000000ff */
[----:B------:R3:W4:Y:S01]  /*1b6d0*/  MUFU.EX2 R61, R2 ;  /* 0x00000002003d7308 */ /* 0x0007220000000800 */
[----:B------:R-:W-:Y:S01]  /*1b6e0*/  F2FP.F16.F32.PACK_AB R27, R54, R50 ;  /* 0x00000032361b723e */ /* 0x000fe200000000ff */
[----:B-1----:R-:W-:Y:S01]  /*1b6f0*/  LDSM.16.MT88.4 R36, [R45+0x5c00] ;  /* 0x005c00002d24783b */ /* 0x002fe20000004200 */
[----:B--2---:R-:W-:Y:S07]  /*1b700*/  F2FP.F16.F32.PACK_AB R26, R69, R52 ;  /* 0x00000034451a723e */ /* 0x004fee00000000ff */
[----:B------:R-:W1:Y:S01]  /*1b710*/  LDSM.16.MT88.4 R32, [R44+0x800] ;  /* 0x000800002c20783b */ /* 0x000e620000004200 */
[-C--:B---3--:R-:W-:Y:S01]  /*1b720*/  FFMA.FTZ R2, R182, R3.reuse, -R46 ;  /* 0x00000003b6027223 */ /* 0x088fe2000001082e */
[C---:B------:R-:W-:Y:S03]  /*1b730*/  HMMA.16816.F32 R4, R24.reuse, R28, R4 ;  /* 0x0000001c1804723c */ /* 0x040fe60000001804 */
[----:B------:R2:W3:Y:S01]  /*1b740*/  MUFU.EX2 R56, R2 ;  /* 0x0000000200387308 */ /* 0x0004e20000000800 */
[-CC-:B------:R-:W-:Y:S09]  /*1b750*/  FFMA.FTZ R28, R187, R3.reuse, -R48.reuse ;  /* 0x00000003bb1c7223 */ /* 0x180ff20000010830 */
[----:B------:R5:W-:Y:S01]  /*1b760*/  MUFU.EX2 R73, R28 ;  /* 0x0000001c00497308 */ /* 0x000be20000000800 */
[C---:B------:R-:W-:Y:S03]  /*1b770*/  HMMA.16816.F32 R8, R24.reuse, R30, R8 ;  /* 0x0000001e1808723c */ /* 0x040fe60000001808 */
[-C--:B--2---:R-:W-:Y:S06]  /*1b780*/  FFMA.FTZ R2, R188, R3.reuse, -R48 ;  /* 0x00000003bc027223 */ /* 0x084fec0000010830 */
[----:B------:R2:W3:Y:S01]  /*1b790*/  MUFU.EX2 R93, R2 ;  /* 0x00000002005d7308 */ /* 0x0004e20000000800 */
[----:B-----5:R-:W5:Y:S01]  /*1b7a0*/  LDSM.16.MT88.4 R28, [R44+0xc00] ;  /* 0x000c00002c1c783b */ /* 0x020f620000004200 */
[-CC-:B--2---:R-:W-:Y:S01]  /*1b7b0*/  FFMA.FTZ R2, R181, R3.reuse, -R46.reuse ;  /* 0x00000003b5027223 */ /* 0x184fe2000001082e */
[C---:B-1----:R-:W-:Y:S07]  /*1b7c0*/  HMMA.16816.F32 R12, R24.reuse, R32, R12 ;  /* 0x00000020180c723c */ /* 0x042fee000000180c */
[----:B------:R1:W2:Y:S01]  /*1b7d0*/  MUFU.EX2 R75, R2 ;  /* 0x00000002004b7308 */ /* 0x0002a20000000800 */
[-C--:B------:R-:W-:Y:S01]  /*1b7e0*/  FFMA.FTZ R32, R174, R3.reuse, -R46 ;  /* 0x00000003ae207223 */ /* 0x080fe2000001082e */
[--C-:B------:R-:W-:Y:S08]  /*1b7f0*/  FFMA.FTZ R33, R189, R3, -R48.reuse ;  /* 0x00000003bd217223 */ /* 0x100ff00000010830 */
[----:B------:R5:W-:Y:S01]  /*1b800*/  MUFU.EX2 R131, R32 ;  /* 0x0000002000837308 */ /* 0x000be20000000800 */
[----:B------:R-:W-:Y:S03]  /*1b810*/  HMMA.16816.F32 R16, R24, R34, R16 ;  /* 0x000000221810723c */ /* 0x000fe60000001810 */
[----:B----4-:R-:W-:Y:S06]  /*1b820*/  F2FP.F16.F32.PACK_AB R24, R71, R61 ;  /* 0x0000003d4718723e */ /* 0x010fec00000000ff */
[----:B------:R-:W-:Y:S01]  /*1b830*/  MUFU.EX2 R95, R33 ;  /* 0x00000021005f7308 */ /* 0x000fe20000000800 */
[----:B---3--:R-:W-:Y:S01]  /*1b840*/  F2FP.F16.F32.PACK_AB R25, R63, R56 ;  /* 0x000000383f19723e */ /* 0x008fe200000000ff */
[--C-:B-1----:R-:W-:Y:S01]  /*1b850*/  FFMA.FTZ R2, R185, R3, -R48.reuse ;  /* 0x00000003b9027223 */ /* 0x102fe20000010830 */
[----:B------:R-:W-:Y:S02]  /*1b860*/  F2FP.F16.F32.PACK_AB R26, R93, R73 ;  /* 0x000000495d1a723e */ /* 0x000fe400000000ff */
[----:B--2---:R-:W-:Y:S05]  /*1b870*/  F2FP.F16.F32.PACK_AB R27, R75, R130 ;  /* 0x000000824b1b723e */ /* 0x004fea00000000ff */
        /* <DEDUP_REMOVED lines=13> */
[-CC-:B-----5:R-:W-:Y:S01]  /*1b950*/  FFMA.FTZ R37, R180, R3.reuse, -R48.reuse ;  /* 0x00000003b4257223 */ /* 0x1a0fe20000010830 */
[----:B------:R-:W-:Y:S01]  /*1b960*/  HMMA.16816.F32 R16, R24, R30, R16 ;  /* 0x0000001e1810723c */ /* 0x000fe20000001810 */
[----:B------:R-:W5:Y:S07]  /*1b970*/  LDSM.16.MT88.4 R28, [R45+0x6400] ;  /* 0x006400002d1c783b */ /* 0x000f6e0000004200 */
[----:B------:R-:W-:Y:S01]  /*1b980*/  MUFU.EX2 R88, R37 ;  /* 0x0000002500587308 */ /* 0x000fe20000000800 */
[----:B--2---:R-:W-:Y:S01]  /*1b990*/  F2FP.F16.F32.PACK_AB R24, R94, R78 ;  /* 0x0000004e5e18723e */ /* 0x004fe200000000ff */
[----:B-1----:R-:W-:Y:S01]  /*1b9a0*/  FFMA.FTZ R36, R179, R3, -R48 ;  /* 0x00000003b3247223 */ /* 0x002fe20000010830 */
[----:B----4-:R-:W-:Y:S01]  /*1b9b0*/  F2FP.F16.F32.PACK_AB R26, R99, R95 ;  /* 0x0000005f631a723e */ /* 0x010fe200000000ff */
[----:B------:R-:W-:Y:S01]  /*1b9c0*/  FFMA.FTZ R2, R165, R3, -R46 ;  /* 0x00000003a5027223 */ /* 0x000fe2000001082e */
[----:B------:R-:W-:Y:S05]  /*1b9d0*/  F2FP.F16.F32.PACK_AB R25, R100, R131 ;  /* 0x000000836419723e */ /* 0x000fea00000000ff */
[----:B------:R1:W-:Y:S10]  /*1b9e0*/  MUFU.EX2 R98, R36 ;  /* 0x0000002400627308 */ /* 0x0003f40000000800 */
[----:B------:R2:W4:Y:S01]  /*1b9f0*/  MUFU.EX2 R96, R2 ;  /* 0x0000000200607308 */ /* 0x0005220000000800 */
[----:B-1----:R-:W1:Y:S01]  /*1ba00*/  LDSM.16.MT88.4 R36, [R44+0x1400] ;  /* 0x001400002c24783b */ /* 0x002e620000004200 */
[-C--:B--2---:R-:W-:Y:S01]  /*1ba10*/  FFMA.FTZ R2, R191, R3.reuse, -R48 ;  /* 0x00000003bf027223 */ /* 0x084fe20000010830 */
        /* <DEDUP_REMOVED lines=8> */
[----:B------:R2:W-:Y:S01]  /*1baa0*/  MUFU.EX2 R87, R41 ;  /* 0x0000002900577308 */ /* 0x0005e20000000800 */
[C---:B---3--:R-:W-:Y:S09]  /*1bab0*/  HMMA.16816.F32 R12, R24.reuse, R32, R12 ;  /* 0x00000020180c723c */ /* 0x048ff2000000180c */
[----:B------:R3:W1:Y:S01]  /*1bac0*/  MUFU.EX2 R68, R2 ;  /* 0x0000000200447308 */ /* 0x0006620000000800 */
[-C--:B------:R-:W-:Y:S01]  /*1bad0*/  FFMA.FTZ R32, R170, R3.reuse, -R48 ;  /* 0x00000003aa207223 */ /* 0x080fe20000010830 */
[----:B-----5:R-:W-:Y:S01]  /*1bae0*/  FFMA.FTZ R40, R0, R74, R57 ;  /* 0x0000004a00287223 */ /* 0x020fe20000010039 */
[--C-:B------:R-:W-:Y:S07]  /*1baf0*/  FFMA.FTZ R0, R161, R3, -R46.reuse ;  /* 0x00000003a1007223 */ /* 0x100fee000001082e */
[----:B------:R5:W-:Y:S01]  /*1bb00*/  MUFU.EX2 R91, R32 ;  /* 0x00000020005b7308 */ /* 0x000be20000000800 */
[----:B------:R-:W-:Y:S09]  /*1bb10*/  HMMA.16816.F32 R16, R24, R34, R16 ;  /* 0x000000221810723c */ /* 0x000ff20000001810 */
[----:B------:R5:W-:Y:S01]  /*1bb20*/  MUFU.EX2 R74, R0 ;  /* 0x00000000004a7308 */ /* 0x000be20000000800 */
[----:B----4-:R-:W-:Y:S01]  /*1bb30*/  F2FP.F16.F32.PACK_AB R24, R70, R47 ;  /* 0x0000002f4618723e */ /* 0x010fe200000000ff */
[-CC-:B--2---:R-:W-:Y:S01]  /*1bb40*/  FFMA.FTZ R41, R156, R3.reuse, -R46.reuse ;  /* 0x000000039c297223 */ /* 0x184fe2000001082e */
[----:B------:R-:W-:Y:S01]  /*1bb50*/  F2FP.F16.F32.PACK_AB R26, R98, R88 ;  /* 0x00000058621a723e */ /* 0x000fe200000000ff */
[----:B---3--:R-:W-:Y:S01]  /*1bb60*/  FFMA.FTZ R2, R173, R3, -R46 ;  /* 0x00000003ad027223 */ /* 0x008fe2000001082e */
[----:B-1----:R-:W-:Y:S05]  /*1bb70*/  F2FP.F16.F32.PACK_AB R25, R68, R65 ;  /* 0x000000414419723e */ /* 0x002fea00000000ff */
[----:B------:R1:W2:Y:S01]  /*1bb80*/  MUFU.EX2 R43, R2 ;  /* 0x00000002002b7308 */ /* 0x0002a20000000800 */
[----:B-----5:R-:W3:Y:S01]  /*1bb90*/  LDSM.16.MT88.4 R32, [R45+0x6800] ;  /* 0x006800002d20783b */ /* 0x020ee20000004200 */
[----:B------:R-:W-:Y:S01]  /*1bba0*/  FADD.FTZ R0, R80, R83 ;  /* 0x0000005350007221 */ /* 0x000fe20000010000 */
        /* <DEDUP_REMOVED lines=11> */
[----:B------:R1:W-:Y:S01]  /*1bc60*/  MUFU.EX2 R77, R41 ;  /* 0x00000029004d7308 */ /* 0x0003e20000000800 */
[C---:B------:R-:W-:Y:S09]  /*1bc70*/  HMMA.16816.F32 R12, R24.reuse, R36, R12 ;  /* 0x00000024180c723c */ /* 0x040ff2000000180c */
[----:B------:R5:W3:Y:S01]  /*1bc80*/  MUFU.EX2 R89, R2 ;  /* 0x0000000200597308 */ /* 0x000ae20000000800 */
[-C--:B------:R-:W-:Y:S01]  /*1bc90*/  FFMA.FTZ R36, R169, R3.reuse, -R48 ;  /* 0x00000003a9247223 */ /* 0x080fe20000010830 */
[----:B----4-:R-:W-:Y:S01]  /*1bca0*/  FADD.FTZ R40, R82, R28 ;  /* 0x0000001c52287221 */ /* 0x010fe20000010000 */
[----:B------:R-:W-:Y:S01]  /*1bcb0*/  HMMA.16816.F32 R16, R24, R38, R16 ;  /* 0x000000261810723c */ /* 0x000fe20000001810 */
[----:B------:R-:W4:Y:S02]  /*1bcc0*/  LDSM.16.MT88.4 R28, [R44+0x1800] ;  /* 0x001800002c1c783b */ /* 0x000f240000004200 */
[----:B--2---:R-:W-:Y:S01]  /*1bcd0*/  F2FP.F16.F32.PACK_AB R24, R91, R84 ;  /* 0x000000545b18723e */ /* 0x004fe200000000ff */
[-C--:B-1----:R-:W-:Y:S01]  /*1bce0*/  FFMA.FTZ R41, R194, R3.reuse, -R46 ;  /* 0x00000003c2297223 */ /* 0x082fe2000001082e */
[----:B-----5:R-:W-:Y:S01]  /*1bcf0*/  FFMA.FTZ R2, R160, R3, -R48 ;  /* 0x00000003a0027223 */ /* 0x020fe20000010830 */
[----:B---3--:R-:W-:Y:S03]  /*1bd00*/  F2FP.F16.F32.PACK_AB R25, R74, R89 ;  /* 0x000000594a19723e */ /* 0x008fe600000000ff */
[----:B------:R1:W2:Y:S02]  /*1bd10*/  MUFU.EX2 R90, R2 ;  /* 0x00000002005a7308 */ /* 0x0002a40000000800 */
[----:B-1----:R-:W-:Y:S01]  /*1bd20*/  FFMA.FTZ R2, R152, R3, -R46 ;  /* 0x0000000398027223 */ /* 0x002fe2000001082e */
[----:B--2---:R-:W-:Y:S07]  /*1bd30*/  F2FP.F16.F32.PACK_AB R26, R86, R90 ;  /* 0x0000005a561a723e */ /* 0x004fee00000000ff */
[----:B------:R1:W2:Y:S02]  /*1bd40*/  MUFU.EX2 R81, R2 ;  /* 0x0000000200517308 */ /* 0x0002a40000000800 */
        /* <DEDUP_REMOVED lines=17> */
[C---:B----4-:R-:W-:Y:S08]  /*1be60*/  HMMA.16816.F32 R12, R24.reuse, R28, R12 ;  /* 0x0000001c180c723c */ /* 0x050ff0000000180c */
[----:B------:R1:W-:Y:S01]  /*1be70*/  MUFU.EX2 R83, R2 ;  /* 0x0000000200537308 */ /* 0x0003e20000000800 */
[----:B--2---:R-:W-:Y:S01]  /*1be80*/  FADD.FTZ R0, R60, R40 ;  /* 0x000000283c007221 */ /* 0x004fe20000010000 */
[-CC-:B------:R-:W-:Y:S01]  /*1be90*/  FFMA.FTZ R40, R196, R3.reuse, -R48.reuse ;  /* 0x00000003c4287223 */ /* 0x180fe20000010830 */
[-C--:B------:R-:W-:Y:S01]  /*1bea0*/  FFMA.FTZ R28, R199, R3.reuse, -R48 ;  /* 0x00000003c71c7223 */ /* 0x080fe20000010830 */
[----:B---3--:R-:W2:Y:S01]  /*1beb0*/  LDSM.16.MT88.4 R36, [R45+0x6c00] ;  /* 0x006c00002d24783b */ /* 0x008ea20000004200 */
[----:B------:R-:W-:Y:S05]  /*1bec0*/  HMMA.16816.F32 R16, R24, R30, R16 ;  /* 0x0000001e1810723c */ /* 0x000fea0000001810 */
[----:B------:R3:W4:Y:S01]  /*1bed0*/  MUFU.EX2 R72, R40 ;  /* 0x0000002800487308 */ /* 0x0007220000000800 */
[----:B------:R-:W-:Y:S01]  /*1bee0*/  FADD.FTZ R32, R59, R0 ;  /* 0x000000003b207221 */ /* 0x000fe20000010000 */
[----:B------:R-:W-:Y:S01]  /*1bef0*/  FADD.FTZ R0, R53, R33 ;  /* 0x0000002135007221 */ /* 0x000fe20000010000 */
[----:B-----5:R-:W-:Y:S07]  /*1bf00*/  F2FP.F16.F32.PACK_AB R24, R85, R64 ;  /* 0x000000405518723e */ /* 0x020fee00000000ff */
[----:B------:R5:W-:Y:S01]  /*1bf10*/  MUFU.EX2 R59, R28 ;  /* 0x0000001c003b7308 */ /* 0x000be20000000800 */
[----:B------:R-:W-:Y:S01]  /*1bf20*/  F2FP.F16.F32.PACK_AB R25, R77, R82 ;  /* 0x000000524d19723e */ /* 0x000fe200000000ff */
[-CC-:B------:R-:W-:Y:S01]  /*1bf30*/  FFMA.FTZ R41, R198, R3.reuse, -R46.reuse ;  /* 0x00000003c6297223 */ /* 0x180fe2000001082e */
[----:B-1----:R-:W-:Y:S07]  /*1bf40*/  FFMA.FTZ R2, R193, R3, -R46 ;  /* 0x00000003c1027223 */ /* 0x002fee000001082e */
[----:B------:R1:W-:Y:S01]  /*1bf50*/  MUFU.EX2 R62, R41 ;  /* 0x00000029003e7308 */ /* 0x0003e20000000800 */
[----:B---3--:R-:W-:Y:S09]  /*1bf60*/  FADD.FTZ R40, R49, R32 ;  /* 0x0000002031287221 */ /* 0x008ff20000010000 */
[----:B------:R3:W2:Y:S01]  /*1bf70*/  MUFU.EX2 R60, R2 ;  /* 0x00000002003c7308 */ /* 0x0006a20000000800 */
[----:B----4-:R-:W-:Y:S01]  /*1bf80*/  F2FP.F16.F32.PACK_AB R26, R72, R83 ;  /* 0x00000053481a723e */ /* 0x010fe200000000ff */
[----:B------:R-:W4:Y:S08]  /*1bf90*/  LDSM.16.MT88.4 R32, [R44+0x1c00] ;  /* 0x001c00002c20783b */ /* 0x000f300000004200 */
[----:B-----5:R-:W5:Y:S01]  /*1bfa0*/  LDSM.16.MT88.4 R28, [R45+0x7000] ;  /* 0x007000002d1c783b */ /* 0x020f620000004200 */
[-C--:B-1----:R-:W-:Y:S01]  /*1bfb0*/  FFMA.FTZ R41, R202, R3.reuse, -R46 ;  /* 0x00000003ca297223 */ /* 0x082fe2000001082e */
[----:B---3--:R-:W-:Y:S01]  /*1bfc0*/  FADD.FTZ R2, R51, R0 ;  /* 0x0000000033027221 */ /* 0x008fe20000010000 */
        /* <DEDUP_REMOVED lines=9> */
[----:B------:R-:W-:Y:S08]  /*1c060*/  FADD.FTZ R42, R54, R42 ;  /* 0x0000002a362a7221 */ /* 0x000ff00000010000 */
[----:B------:R3:W5:Y:S01]  /*1c070*/  MUFU.EX2 R58, R0 ;  /* 0x00000000003a7308 */ /* 0x0007620000000800 */
[----:B------:R-:W-:Y:S01]  /*1c080*/  FADD.FTZ R37, R56, R42 ;  /* 0x0000002a38257221 */ /* 0x000fe20000010000 */
[C---:B------:R-:W-:Y:S03]  /*1c090*/  HMMA.16816.F32 R8, R24.reuse, R38, R8 ;  /* 0x000000261808723c */ /* 0x040fe60000001808 */
[-C--:B-1----:R-:W-:Y:S05]  /*1c0a0*/  FFMA.FTZ R2, R205, R3.reuse, -R48 ;  /* 0x00000003cd027223 */ /* 0x082fea0000010830 */
[C---:B----4-:R-:W-:Y:S01]  /*1c0b0*/  HMMA.16816.F32 R12, R24.reuse, R32, R12 ;  /* 0x00000020180c723c */ /* 0x050fe2000000180c */
[----:B------:R1:W-:Y:S02]  /*1c0c0*/  MUFU.EX2 R69, R2 ;  /* 0x0000000200457308 */ /* 0x0003e40000000800 */
[----:B---3--:R-:W-:Y:S01]  /*1c0d0*/  FADD.FTZ R0, R61, R40 ;  /* 0x000000283d007221 */ /* 0x008fe20000010000 */
[-CC-:B------:R-:W-:Y:S01]  /*1c0e0*/  FFMA.FTZ R40, R206, R3.reuse, -R48.reuse ;  /* 0x00000003ce287223 */ /* 0x180fe20000010830 */
[----:B------:R-:W-:Y:S02]  /*1c0f0*/  FFMA.FTZ R32, R217, R3, -R48 ;  /* 0x00000003d9207223 */ /* 0x000fe40000010830 */
[----:B------:R-:W-:Y:S01]  /*1c100*/  FADD.FTZ R36, R71, R0 ;  /* 0x0000000047247221 */ /* 0x000fe20000010000 */
[----:B------:R-:W-:Y:S03]  /*1c110*/  HMMA.16816.F32 R16, R24, R34, R16 ;  /* 0x000000221810723c */ /* 0x000fe60000001810 */
[----:B------:R3:W4:Y:S01]  /*1c120*/  MUFU.EX2 R71, R40 ;  /* 0x0000002800477308 */ /* 0x0007220000000800 */
[----:B------:R-:W-:Y:S01]  /*1c130*/  FADD.FTZ R0, R63, R37 ;  /* 0x000000253f007221 */ /* 0x000fe20000010000 */
[----:B--2---:R-:W-:Y:S08]  /*1c140*/  F2FP.F16.F32.PACK_AB R24, R66, R59 ;  /* 0x0000003b4218723e */ /* 0x004ff000000000ff */
[----:B------:R2:W-:Y:S01]  /*1c150*/  MUFU.EX2 R63, R41 ;  /* 0x00000029003f7308 */ /* 0x0005e20000000800 */
[----:B-----5:R-:W-:Y:S01]  /*1c160*/  F2FP.F16.F32.PACK_AB R25, R62, R58 ;  /* 0x0000003a3e19723e */ /* 0x020fe200000000ff */
[----:B-1----:R-:W-:Y:S08]  /*1c170*/  FFMA.FTZ R2, R201, R3, -R46 ;  /* 0x00000003c9027223 */ /* 0x002ff0000001082e */
[----:B------:R1:W-:Y:S10]  /*1c180*/  MUFU.EX2 R55, R32 ;  /* 0x0000002000377308 */ /* 0x0003f40000000800 */
[----:B------:R5:W5:Y:S01]  /*1c190*/  MUFU.EX2 R61, R2 ;  /* 0x00000002003d7308 */ /* 0x000b620000000800 */
[----:B---3--:R-:W-:Y:S01]  /*1c1a0*/  FADD.FTZ R40, R73, R36 ;  /* 0x0000002449287221 */ /* 0x008fe20000010000 */
[----:B----4-:R-:W-:Y:S01]  /*1c1b0*/  F2FP.F16.F32.PACK_AB R26, R71, R69 ;  /* 0x00000045471a723e */ /* 0x010fe200000000ff */
[----:B------:R-:W3:Y:S01]  /*1c1c0*/  LDSM.16.MT88.4 R36, [R44+0x2000] ;  /* 0x002000002c24783b */ /* 0x000ee20000004200 */
[----:B--2---:R-:W-:Y:S06]  /*1c1d0*/  FFMA.FTZ R41, R216, R3, -R46 ;  /* 0x00000003d8297223 */ /* 0x004fec000001082e */
[----:B------:R2:W-:Y:S01]  /*1c1e0*/  MUFU.EX2 R57, R41 ;  /* 0x0000002900397308 */ /* 0x0005e20000000800 */
[----:B-1----:R-:W1:Y:S01]  /*1c1f0*/  LDSM.16.MT88.4 R32, [R45+0x7400] ;  /* 0x007400002d20783b */ /* 0x002e620000004200 */
[----:B-----5:R-:W-:Y:S01]  /*1c200*/  FADD.FTZ R2, R130, R0 ;  /* 0x0000000082027221 */ /* 0x020fe20000010000 */
        /* <DEDUP_REMOVED lines=8> */
[----:B------:R4:W5:Y:S02]  /*1c290*/  MUFU.EX2 R80, R2 ;  /* 0x0000000200507308 */ /* 0x0009640000000800 */
[----:B------:R-:W-:Y:S01]  /*1c2a0*/  FADD.FTZ R42, R94, R42 ;  /* 0x0000002a5e2a7221 */ /* 0x000fe20000010000 */
[-C--:B--2---:R-:W-:Y:S07]  /*1c2b0*/  FFMA.FTZ R41, R220, R3.reuse, -R46 ;  /* 0x00000003dc297223 */ /* 0x084fee000001082e */
[----:B------:R2:W5:Y:S01]  /*1c2c0*/  MUFU.EX2 R52, R0 ;  /* 0x0000000000347308 */ /* 0x0005620000000800 */
[----:B------:R-:W-:Y:S01]  /*1c2d0*/  FADD.FTZ R29, R95, R42 ;  /* 0x0000002a5f1d7221 */ /* 0x000fe20000010000 */
[C---:B------:R-:W-:Y:S08]  /*1c2e0*/  HMMA.16816.F32 R8, R24.reuse, R30, R8 ;  /* 0x0000001e1808723c */ /* 0x040ff00000001808 */
[----:B------:R-:W-:Y:S01]  /*1c2f0*/  MUFU.EX2 R79, R41 ;  /* 0x00000029004f7308 */ /* 0x000fe20000000800 */
[-C--:B----4-:R-:W-:Y:S09]  /*1c300*/  FFMA.FTZ R2, R221, R3.reuse, -R48 ;  /* 0x00000003dd027223 */ /* 0x090ff20000010830 */
[----:B------:R4:W-:Y:S01]  /*1c310*/  MUFU.EX2 R56, R2 ;  /* 0x0000000200387308 */ /* 0x0009e20000000800 */
[----:B--2---:R-:W-:Y:S01]  /*1c320*/  FADD.FTZ R0, R100, R40 ;  /* 0x0000002864007221 */ /* 0x004fe20000010000 */
[C---:B---3--:R-:W-:Y:S03]  /*1c330*/  HMMA.16816.F32 R12, R24.reuse, R36, R12 ;  /* 0x00000024180c723c */ /* 0x048fe6000000180c */
[-C--:B------:R-:W-:Y:S01]  /*1c340*/  FFMA.FTZ R40, R222, R3.reuse, -R48 ;  /* 0x00000003de287223 */ /* 0x080fe20000010830 */
[----:B------:R-:W-:Y:S01]  /*1c350*/  FADD.FTZ R28, R96, R0 ;  /* 0x00000000601c7221 */ /* 0x000fe20000010000 */
[----:B------:R-:W-:Y:S01]  /*1c360*/  FADD.FTZ R0, R99, R29 ;  /* 0x0000001d63007221 */ /* 0x000fe20000010000 */
[----:B------:R-:W-:Y:S02]  /*1c370*/  FFMA.FTZ R36, R225, R3, -R48 ;  /* 0x00000003e1247223 */ /* 0x000fe40000010830 */
[----:B------:R2:W3:Y:S01]  /*1c380*/  MUFU.EX2 R78, R40 ;  /* 0x00000028004e7308 */ /* 0x0004e20000000800 */
[----:B------:R-:W-:Y:S03]  /*1c390*/  HMMA.16816.F32 R16, R24, R38, R16 ;  /* 0x000000261810723c */ /* 0x000fe60000001810 */
[----:B-----5:R-:W-:Y:S01]  /*1c3a0*/  F2FP.F16.F32.PACK_AB R24, R80, R55 ;  /* 0x000000375018723e */ /* 0x020fe200000000ff */
[-CC-:B----4-:R-:W-:Y:S01]  /*1c3b0*/  FFMA.FTZ R2, R219, R3.reuse, -R46.reuse ;  /* 0x00000003db027223 */ /* 0x190fe2000001082e */
[----:B------:R-:W-:Y:S04]  /*1c3c0*/  F2FP.F16.F32.PACK_AB R25, R57, R52 ;  /* 0x000000343919723e */ /* 0x000fe800000000ff */
[----:B------:R4:W-:Y:S01]  /*1c3d0*/  MUFU.EX2 R51, R36 ;  /* 0x0000002400337308 */ /* 0x0009e20000000800 */
[----:B------:R-:W-:Y:S09]  /*1c3e0*/  FFMA.FTZ R41, R224, R3, -R46 ;  /* 0x00000003e0297223 */ /* 0x000ff2000001082e */
[----:B------:R5:W1:Y:S01]  /*1c3f0*/  MUFU.EX2 R75, R2 ;  /* 0x00000002004b7308 */ /* 0x000a620000000800 */
[----:B--2---:R-:W-:Y:S01]  /*1c400*/  FADD.FTZ R40, R97, R28 ;  /* 0x0000001c61287221 */ /* 0x004fe20000010000 */
[----:B---3--:R-:W-:Y:S01]  /*1c410*/  F2FP.F16.F32.PACK_AB R26, R78, R56 ;  /* 0x000000384e1a723e */ /* 0x008fe200000000ff */
[----:B------:R-:W2:Y:S07]  /*1c420*/  LDSM.16.MT88.4 R28, [R44+0x2400] ;  /* 0x002400002c1c783b */ /* 0x000eae0000004200 */
[----:B------:R3:W-:Y:S01]  /*1c430*/  MUFU.EX2 R50, R41 ;  /* 0x0000002900327308 */ /* 0x0007e20000000800 */
[----:B----4-:R-:W4:Y:S01]  /*1c440*/  LDSM.16.MT88.4 R36, [R45+0x7800] ;  /* 0x007800002d24783b */ /* 0x010f220000004200 */
[----:B-----5:R-:W-:Y:S01]  /*1c450*/  FADD.FTZ R2, R47, R0 ;  /* 0x000000002f027221 */ /* 0x020fe20000010000 */
[----:B------:R-:W-:Y:S01]  /*1c460*/  FADD.FTZ R0, R65, R40 ;  /* 0x0000002841007221 */ /* 0x000fe20000010000 */
[----:B-1----:R-:W-:Y:S02]  /*1c470*/  F2FP.F16.F32.PACK_AB R27, R79, R75 ;  /* 0x0000004b4f1b723e */ /* 0x002fe400000000ff */
        /* <DEDUP_REMOVED lines=8> */
[-C--:B---3--:R-:W-:Y:S07]  /*1c500*/  FFMA.FTZ R41, R227, R3.reuse, -R46 ;  /* 0x00000003e3297223 */ /* 0x088fee000001082e */
[----:B------:R3:W5:Y:S01]  /*1c510*/  MUFU.EX2 R43, R0 ;  /* 0x00000000002b7308 */ /* 0x0007620000000800 */
[----:B------:R-:W-:Y:S01]  /*1c520*/  FADD.FTZ R33, R92, R42 ;  /* 0x0000002a5c217221 */ /* 0x000fe20000010000 */
[C---:B------:R-:W-:Y:S03]  /*1c530*/  HMMA.16816.F32 R8, R24.reuse, R34, R8 ;  /* 0x000000221808723c */ /* 0x040fe60000001808 */
[-C--:B-1----:R-:W-:Y:S05]  /*1c540*/  FFMA.FTZ R2, R228, R3.reuse, -R48 ;  /* 0x00000003e4027223 */ /* 0x082fea0000010830 */
[----:B------:R1:W-:Y:S01]  /*1c550*/  MUFU.EX2 R54, R2 ;  /* 0x0000000200367308 */ /* 0x0003e20000000800 */
[----:B---3--:R-:W-:Y:S01]  /*1c560*/  FADD.FTZ R0, R98, R40 ;  /* 0x0000002862007221 */ /* 0x008fe20000010000 */
[-C--:B------:R-:W-:Y:S01]  /*1c570*/  FFMA.FTZ R40, R229, R3.reuse, -R48 ;  /* 0x00000003e5287223 */ /* 0x080fe20000010830 */
[C---:B--2---:R-:W-:Y:S07]  /*1c580*/  HMMA.16816.F32 R12, R24.reuse, R28, R12 ;  /* 0x0000001c180c723c */ /* 0x044fee000000180c */
[----:B------:R2:W3:Y:S01]  /*1c590*/  MUFU.EX2 R53, R40 ;  /* 0x0000002800357308 */ /* 0x0004e20000000800 */
[----:B------:R-:W-:Y:S01]  /*1c5a0*/  FADD.FTZ R32, R84, R0 ;  /* 0x0000000054207221 */ /* 0x000fe20000010000 */
[----:B------:R-:W-:Y:S01]  /*1c5b0*/  FADD.FTZ R0, R89, R33 ;  /* 0x0000002159007221 */ /* 0x000fe20000010000 */
[-C--:B------:R-:W-:Y:S01]  /*1c5c0*/  FFMA.FTZ R28, R230, R3.reuse, -R48 ;  /* 0x00000003e61c7223 */ /* 0x080fe20000010830 */
[----:B------:R-:W-:Y:S06]  /*1c5d0*/  HMMA.16816.F32 R16, R24, R30, R16 ;  /* 0x0000001e1810723c */ /* 0x000fec0000001810 */
[----:B------:R4:W-:Y:S01]  /*1c5e0*/  MUFU.EX2 R65, R28 ;  /* 0x0000001c00417308 */ /* 0x0009e20000000800 */
[----:B-1----:R-:W-:Y:S01]  /*1c5f0*/  FFMA.FTZ R2, R101, R3, -R46 ;  /* 0x0000000365027223 */ /* 0x002fe2000001082e */
[----:B-----5:R-:W-:Y:S02]  /*1c600*/  F2FP.F16.F32.PACK_AB R24, R76, R51 ;  /* 0x000000334c18723e */ /* 0x020fe400000000ff */
[----:B------:R-:W-:Y:S06]  /*1c610*/  F2FP.F16.F32.PACK_AB R25, R50, R43 ;  /* 0x0000002b3219723e */ /* 0x000fec00000000ff */
[----:B------:R1:W-:Y:S01]  /*1c620*/  MUFU.EX2 R49, R2 ;  /* 0x0000000200317308 */ /* 0x0003e20000000800 */
[----:B--2---:R-:W-:Y:S01]  /*1c630*/  FADD.FTZ R40, R91, R32 ;  /* 0x000000205b287221 */ /* 0x004fe20000010000 */
[----:B---3--:R-:W-:Y:S01]  /*1c640*/  F2FP.F16.F32.PACK_AB R26, R53, R54 ;  /* 0x00000036351a723e */ /* 0x008fe200000000ff */
[----:B------:R-:W2:Y:S08]  /*1c650*/  LDSM.16.MT88.4 R32, [R44+0x2800] ;  /* 0x002800002c20783b */ /* 0x000eb00000004200 */
[----:B----4-:R-:W3:Y:S01]  /*1c660*/  LDSM.16.MT88.4 R28, [R45+0x7c00] ;  /* 0x007c00002d1c783b */ /* 0x010ee20000004200 */
[----:B-1----:R-:W-:Y:S01]  /*1c670*/  FADD.FTZ R2, R74, R0 ;  /* 0x000000004a027221 */ /* 0x002fe20000010000 */
[----:B------:R-:W-:Y:S01]  /*1c680*/  FADD.FTZ R0, R90, R40 ;  /* 0x000000285a007221 */ /* 0x000fe20000010000 */
[----:B------:R-:W1:Y:S02]  /*1c690*/  MUFU.EX2 R74, R41 ;  /* 0x00000029004a7308 */ /* 0x000e640000000800 */
        /* <DEDUP_REMOVED lines=13> */
[----:B-----5:R-:W-:Y:S01]  /*1c770*/  FADD.FTZ R0, R82, R40 ;  /* 0x0000002852007221 */ /* 0x020fe20000010000 */
[-C--:B------:R-:W-:Y:S01]  /*1c780*/  FFMA.FTZ R40, R233, R3.reuse, -R48 ;  /* 0x00000003e9287223 */ /* 0x080fe20000010830 */
[----:B------:R-:W-:Y:S03]  /*1c790*/  FADD.FTZ R37, R85, R42 ;  /* 0x0000002a55257221 */ /* 0x000fe60000010000 */
[----:B------:R4:W-:Y:S01]  /*1c7a0*/  MUFU.EX2 R70, R2 ;  /* 0x0000000200467308 */ /* 0x0009e20000000800 */
[C---:B------:R-:W-:Y:S03]  /*1c7b0*/  HMMA.16816.F32 R8, R24.reuse, R38, R8 ;  /* 0x000000261808723c */ /* 0x040fe60000001808 */
[----:B------:R-:W-:Y:S01]  /*1c7c0*/  FADD.FTZ R36, R77, R0 ;  /* 0x000000004d247221 */ /* 0x000fe20000010000 */
[----:B------:R-:W-:Y:S05]  /*1c7d0*/  FADD.FTZ R0, R83, R37 ;  /* 0x0000002553007221 */ /* 0x000fea0000010000 */
[----:B------:R5:W3:Y:S01]  /*1c7e0*/  MUFU.EX2 R77, R40 ;  /* 0x00000028004d7308 */ /* 0x000ae20000000800 */
[-C--:B-1----:R-:W-:Y:S01]  /*1c7f0*/  FFMA.FTZ R41, R109, R3.reuse, -R46 ;  /* 0x000000036d297223 */ /* 0x082fe2000001082e */
[C---:B--2---:R-:W-:Y:S08]  /*1c800*/  HMMA.16816.F32 R12, R24.reuse, R32, R12 ;  /* 0x00000020180c723c */ /* 0x044ff0000000180c */
[----:B------:R1:W-:Y:S01]  /*1c810*/  MUFU.EX2 R64, R41 ;  /* 0x0000002900407308 */ /* 0x0003e20000000800 */
[-C--:B------:R-:W-:Y:S01]  /*1c820*/  FFMA.FTZ R32, R241, R3.reuse, -R48 ;  /* 0x00000003f1207223 */ /* 0x080fe20000010830 */
[----:B----4-:R-:W-:Y:S01]  /*1c830*/  FFMA.FTZ R2, R108, R3, -R46 ;  /* 0x000000036c027223 */ /* 0x010fe2000001082e */
[----:B------:R-:W-:Y:S07]  /*1c840*/  HMMA.16816.F32 R16, R24, R34, R16 ;  /* 0x000000221810723c */ /* 0x000fee0000001810 */
[----:B------:R2:W4:Y:S01]  /*1c850*/  MUFU.EX2 R81, R2 ;  /* 0x0000000200517308 */ /* 0x0005220000000800 */
[----:B-----5:R-:W-:Y:S01]  /*1c860*/  FADD.FTZ R40, R60, R36 ;  /* 0x000000243c287221 */ /* 0x020fe20000010000 */
[----:B------:R-:W-:Y:S01]  /*1c870*/  F2FP.F16.F32.PACK_AB R24, R73, R65 ;  /* 0x000000414918723e */ /* 0x000fe200000000ff */
[----:B------:R-:W5:Y:S01]  /*1c880*/  LDSM.16.MT88.4 R36, [R44+0x2c00] ;  /* 0x002c00002c24783b */ /* 0x000f620000004200 */
[----:B---3--:R-:W-:Y:S06]  /*1c890*/  F2FP.F16.F32.PACK_AB R25, R47, R68 ;  /* 0x000000442f19723e */ /* 0x008fec00000000ff */
[----:B------:R3:W-:Y:S01]  /*1c8a0*/  MUFU.EX2 R60, R32 ;  /* 0x00000020003c7308 */ /* 0x0007e20000000800 */
[----:B------:R-:W-:Y:S01]  /*1c8b0*/  F2FP.F16.F32.PACK_AB R26, R77, R70 ;  /* 0x000000464d1a723e */ /* 0x000fe200000000ff */
[----:B-1----:R-:W-:Y:S01]  /*1c8c0*/  FFMA.FTZ R41, R103, R3, -R46 ;  /* 0x0000000367297223 */ /* 0x002fe2000001082e */
[----:B--2---:R-:W-:Y:S01]  /*1c8d0*/  FADD.FTZ R2, R72, R0 ;  /* 0x0000000048027221 */ /* 0x004fe20000010000 */
[----:B------:R-:W-:Y:S01]  /*1c8e0*/  FADD.FTZ R0, R67, R40 ;  /* 0x0000002843007221 */ /* 0x000fe20000010000 */
[----:B----4-:R-:W-:Y:S02]  /*1c8f0*/  F2FP.F16.F32.PACK_AB R27, R64, R81 ;  /* 0x00000051401b723e */ /* 0x010fe400000000ff */
        /* <DEDUP_REMOVED lines=14> */
[----:B----4-:R-:W-:Y:S01]  /*1c9e0*/  FADD.FTZ R0, R69, R40 ;  /* 0x0000002845007221 */ /* 0x010fe20000010000 */
[-C--:B------:R-:W-:Y:S01]  /*1c9f0*/  FFMA.FTZ R40, R244, R3.reuse, -R48 ;  /* 0x00000003f4287223 */ /* 0x080fe20000010830 */
[C---:B-----5:R-:W-:Y:S06]  /*1ca00*/  HMMA.16816.F32 R12, R24.reuse, R36, R12 ;  /* 0x00000024180c723c */ /* 0x060fec000000180c */
        /* <DEDUP_REMOVED lines=27> */
[----:B------:R1:W3:Y:S02]  /*1cbc0*/  MUFU.EX2 R61, R2 ;  /* 0x00000002003d7308 */ /* 0x0002e40000000800 */
[----:B------:R-:W-:Y:S08]  /*1cbd0*/  FADD.FTZ R42, R78, R42 ;  /* 0x0000002a4e2a7221 */ /* 0x000ff00000010000 */
[----:B------:R5:W-:Y:S01]  /*1cbe0*/  MUFU.EX2 R75, R0 ;  /* 0x00000000004b7308 */ /* 0x000be20000000800 */
[----:B------:R-:W-:Y:S01]  /*1cbf0*/  FADD.FTZ R33, R51, R42 ;  /* 0x0000002a33217221 */ /* 0x000fe20000010000 */
[C---:B------:R-:W-:Y:S08]  /*1cc00*/  HMMA.16816.F32 R8, R24.reuse, R34, R8 ;  /* 0x000000221808723c */ /* 0x040ff00000001808 */
[----:B------:R3:W2:Y:S01]  /*1cc10*/  MUFU.EX2 R56, R41 ;  /* 0x0000002900387308 */ /* 0x0006a20000000800 */
[-CC-:B------:R-:W-:Y:S01]  /*1cc20*/  FFMA.FTZ R42, R124, R3.reuse, -R48.reuse ;  /* 0x000000037c2a7223 */ /* 0x180fe20000010830 */
[-C--:B-1----:R-:W-:Y:S08]  /*1cc30*/  FFMA.FTZ R2, R112, R3.reuse, -R48 ;  /* 0x0000000370027223 */ /* 0x082ff00000010830 */
[----:B------:R-:W-:Y:S01]  /*1cc40*/  MUFU.EX2 R42, R42 ;  /* 0x0000002a002a7308 */ /* 0x000fe20000000800 */
[----:B-----5:R-:W-:Y:S01]  /*1cc50*/  FADD.FTZ R0, R79, R40 ;  /* 0x000000284f007221 */ /* 0x020fe20000010000 */
[C---:B----4-:R-:W-:Y:S08]  /*1cc60*/  HMMA.16816.F32 R12, R24.reuse, R28, R12 ;  /* 0x0000001c180c723c */ /* 0x050ff0000000180c */
[----:B------:R1:W-:Y:S01]  /*1cc70*/  MUFU.EX2 R58, R2 ;  /* 0x00000002003a7308 */ /* 0x0003e20000000800 */
[-C--:B------:R-:W-:Y:S01]  /*1cc80*/  FFMA.FTZ R40, R113, R3.reuse, -R48 ;  /* 0x0000000371287223 */ /* 0x080fe20000010830 */
[----:B------:R-:W-:Y:S01]  /*1cc90*/  FADD.FTZ R32, R43, R0 ;  /* 0x000000002b207221 */ /* 0x000fe20000010000 */
[-C--:B------:R-:W-:Y:S01]  /*1cca0*/  FFMA.FTZ R0, R114, R3.reuse, -R46 ;  /* 0x0000000372007223 */ /* 0x080fe2000001082e */
[----:B------:R-:W-:Y:S06]  /*1ccb0*/  FFMA.FTZ R28, R117, R3, -R48 ;  /* 0x00000003751c7223 */ /* 0x000fec0000010830 */
[----:B------:R4:W5:Y:S01]  /*1ccc0*/  MUFU.EX2 R57, R40 ;  /* 0x0000002800397308 */ /* 0x0009620000000800 */
[----:B------:R-:W-:Y:S09]  /*1ccd0*/  HMMA.16816.F32 R16, R24, R30, R16 ;  /* 0x0000001e1810723c */ /* 0x000ff20000001810 */
[----:B------:R5:W-:Y:S01]  /*1cce0*/  MUFU.EX2 R55, R0 ;  /* 0x0000000000377308 */ /* 0x000be20000000800 */
[----:B---3--:R-:W-:Y:S01]  /*1ccf0*/  FADD.FTZ R41, R50, R32 ;  /* 0x0000002032297221 */ /* 0x008fe20000010000 */
[----:B------:R-:W-:Y:S01]  /*1cd00*/  F2FP.F16.F32.PACK_AB R24, R61, R59 ;  /* 0x0000003b3d18723e */ /* 0x000fe200000000ff */
[----:B-1----:R-:W-:Y:S02]  /*1cd10*/  FADD.FTZ R2, R76, R33 ;  /* 0x000000214c027221 */ /* 0x002fe40000010000 */
[----:B------:R-:W-:Y:S01]  /*1cd20*/  FADD.FTZ R41, R49, R41 ;  /* 0x0000002931297221 */ /* 0x000fe20000010000 */
[----:B------:R-:W1:Y:S01]  /*1cd30*/  LDSM.16.MT88.4 R32, [R44+0x3400] ;  /* 0x003400002c20783b */ /* 0x000e620000004200 */
[----:B--2---:R-:W-:Y:S01]  /*1cd40*/  F2FP.F16.F32.PACK_AB R25, R56, R75 ;  /* 0x0000004b3819723e */ /* 0x004fe200000000ff */
[----:B------:R-:W-:Y:S02]  /*1cd50*/  FADD.FTZ R2, R54, R2 ;  /* 0x0000000236027221 */ /* 0x000fe40000010000 */
[----:B------:R2:W-:Y:S01]  /*1cd60*/  MUFU.EX2 R52, R28 ;  /* 0x0000001c00347308 */ /* 0x0005e20000000800 */
[-C--:B----4-:R-:W-:Y:S01]  /*1cd70*/  FFMA.FTZ R40, R115, R3.reuse, -R46 ;  /* 0x0000000373287223 */ /* 0x090fe2000001082e */
[----:B-----5:R-:W-:Y:S08]  /*1cd80*/  F2FP.F16.F32.PACK_AB R26, R57, R58 ;  /* 0x0000003a391a723e */ /* 0x020ff000000000ff */
[----:B------:R3:W4:Y:S01]  /*1cd90*/  MUFU.EX2 R54, R40 ;  /* 0x0000002800367308 */ /* 0x0007220000000800 */
[-C--:B------:R-:W-:Y:S01]  /*1cda0*/  FFMA.FTZ R0, R116, R3.reuse, -R48 ;  /* 0x0000000374007223 */ /* 0x080fe20000010830 */
[----:B--2---:R-:W2:Y:S01]  /*1cdb0*/  LDSM.16.MT88.4 R28, [R45+0x8800] ;  /* 0x008800002d1c783b */ /* 0x004ea20000004200 */
[----:B---3--:R-:W-:Y:S01]  /*1cdc0*/  FADD.FTZ R40, R53, R2 ;  /* 0x0000000235287221 */ /* 0x008fe20000010000 */
[----:B------:R-:W-:Y:S06]  /*1cdd0*/  FFMA.FTZ R2, R119, R3, -R46 ;  /* 0x0000000377027223 */ /* 0x000fec000001082e */
[----:B------:R3:W5:Y:S01]  /*1cde0*/  MUFU.EX2 R53, R0 ;  /* 0x0000000000357308 */ /* 0x0007620000000800 */
[----:B----4-:R-:W-:Y:S01]  /*1cdf0*/  F2FP.F16.F32.PACK_AB R27, R54, R55 ;  /* 0x00000037361b723e */ /* 0x010fe200000000ff */
[----:B------:R-:W-:Y:S06]  /*1ce00*/  FADD.FTZ R40, R65, R40 ;  /* 0x0000002841287221 */ /* 0x000fec0000010000 */
[C---:B------:R-:W-:Y:S03]  /*1ce10*/  HMMA.16816.F32 R4, R24.reuse, R36, R4 ;  /* 0x000000241804723c */ /* 0x040fe60000001804 */
[----:B------:R-:W-:Y:S01]  /*1ce20*/  FADD.FTZ R36, R73, R40 ;  /* 0x0000002849247221 */ /* 0x000fe20000010000 */
[-CC-:B------:R-:W-:Y:S01]  /*1ce30*/  FFMA.FTZ R37, R122, R3.reuse, -R46.reuse ;  /* 0x000000037a257223 */ /* 0x180fe2000001082e */
[-CC-:B---3--:R-:W-:Y:S03]  /*1ce40*/  FFMA.FTZ R0, R118, R3.reuse, -R46.reuse ;  /* 0x0000000376007223 */ /* 0x188fe6000001082e */
[C---:B------:R-:W-:Y:S01]  /*1ce50*/  HMMA.16816.F32 R8, R24.reuse, R38, R8 ;  /* 0x000000261808723c */ /* 0x040fe20000001808 */
[----:B------:R-:W-:Y:S10]  /*1ce60*/  MUFU.EX2 R43, R37 ;  /* 0x00000025002b7308 */ /* 0x000ff40000000800 */
[----:B------:R3:W-:Y:S01]  /*1ce70*/  MUFU.EX2 R51, R0 ;  /* 0x0000000000337308 */ /* 0x0007e20000000800 */
[C---:B-1----:R-:W-:Y:S03]  /*1ce80*/  HMMA.16816.F32 R12, R24.reuse, R32, R12 ;  /* 0x00000020180c723c */ /* 0x042fe6000000180c */
[-C--:B------:R-:W-:Y:S05]  /*1ce90*/  FFMA.FTZ R32, R126, R3.reuse, -R46 ;  /* 0x000000037e207223 */ /* 0x080fea000001082e */
[----:B------:R-:W-:Y:S01]  /*1cea0*/  HMMA.16816.F32 R16, R24, R34, R16 ;  /* 0x000000221810723c */ /* 0x000fe20000001810 */
[----:B------:R-:W-:Y:S02]  /*1ceb0*/  MUFU.EX2 R34, R32 ;  /* 0x0000002000227308 */ /* 0x000fe40000000800 */
[----:B---3--:R-:W-:Y:S01]  /*1cec0*/  FADD.FTZ R0, R74, R41 ;  /* 0x000000294a007221 */ /* 0x008fe20000010000 */
[----:B------:R-:W-:Y:S07]  /*1ced0*/  FFMA.FTZ R41, R120, R3, -R48 ;  /* 0x0000000378297223 */ /* 0x000fee0000010830 */
[----:B------:R1:W3:Y:S01]  /*1cee0*/  MUFU.EX2 R74, R2 ;  /* 0x00000002004a7308 */ /* 0x0002e20000000800 */
[----:B-----5:R-:W-:Y:S01]  /*1cef0*/  F2FP.F16.F32.PACK_AB R24, R52, R53 ;  /* 0x000000353418723e */ /* 0x020fe200000000ff */
[----:B------:R-:W-:Y:S08]  /*1cf00*/  FADD.FTZ R0, R68, R0 ;  /* 0x0000000044007221 */ /* 0x000ff00000010000 */
[----:B------:R4:W-:Y:S01]  /*1cf10*/  MUFU.EX2 R50, R41 ;  /* 0x0000002900327308 */ /* 0x0009e20000000800 */
[----:B------:R-:W-:Y:S01]  /*1cf20*/  FADD.FTZ R40, R47, R0 ;  /* 0x000000002f287221 */ /* 0x000fe20000010000 */
[-C--:B------:R-:W-:Y:S03]  /*1cf30*/  FFMA.FTZ R0, R123, R3.reuse, -R46 ;  /* 0x000000037b007223 */ /* 0x080fe6000001082e */
[----:B------:R-:W-:Y:S05]  /*1cf40*/  FADD.FTZ R40, R81, R40 ;  /* 0x0000002851287221 */ /* 0x000fea0000010000 */
[----:B------:R5:W2:Y:S01]  /*1cf50*/  MUFU.EX2 R47, R0 ;  /* 0x00000000002f7308 */ /* 0x000aa20000000800 */
[----:B-1----:R-:W-:Y:S01]  /*1cf60*/  FFMA.FTZ R2, R121, R3, -R48 ;  /* 0x0000000379027223 */ /* 0x002fe20000010830 */
[----:B------:R-:W-:Y:S01]  /*1cf70*/  FADD.FTZ R40, R64, R40 ;  /* 0x0000002840287221 */ /* 0x000fe20000010000 */
[----:B---3--:R-:W-:Y:S07]  /*1cf80*/  F2FP.F16.F32.PACK_AB R25, R74, R51 ;  /* 0x000000334a19723e */ /* 0x008fee00000000ff */
[----:B------:R1:W3:Y:S01]  /*1cf90*/  MUFU.EX2 R49, R2 ;  /* 0x0000000200317308 */ /* 0x0002e20000000800 */
[----:B----4-:R-:W-:Y:S02]  /*1cfa0*/  FADD.FTZ R41, R70, R36 ;  /* 0x0000002446297221 */ /* 0x010fe40000010000 */
[----:B------:R-:W4:Y:S02]  /*1cfb0*/  LDSM.16.MT88.4 R36, [R44+0x3800] ;  /* 0x003800002c24783b */ /* 0x000f240000004200 */
[----:B-----5:R-:W-:Y:S01]  /*1cfc0*/  FADD.FTZ R0, R77, R41 ;  /* 0x000000294d007221 */ /* 0x020fe20000010000 */
[----:B--2---:R-:W-:Y:S03]  /*1cfd0*/  F2FP.F16.F32.PACK_AB R27, R47, R43 ;  /* 0x0000002b2f1b723e */ /* 0x004fe600000000ff */
[----:B------:R-:W-:Y:S01]  /*1cfe0*/  FADD.FTZ R33, R60, R0 ;  /* 0x000000003c217221 */ /* 0x000fe20000010000 */
[-CC-:B------:R-:W-:Y:S01]  /*1cff0*/  FFMA.FTZ R0, R127, R3.reuse, -R46.reuse ;  /* 0x000000037f007223 */ /* 0x180fe2000001082e */
[-C--:B------:R-:W-:Y:S01]  /*1d000*/  FFMA.FTZ R46, R22, R3.reuse, -R46 ;  /* 0x00000003162e7223 */ /* 0x080fe2000001082e */
[-C--:B-1----:R-:W-:Y:S01]  /*1d010*/  FFMA.FTZ R2, R125, R3.reuse, -R48 ;  /* 0x000000037d027223 */ /* 0x082fe20000010830 */
[----:B------:R-:W-:Y:S01]  /*1d020*/  FADD.FTZ R32, R72, R33 ;  /* 0x0000002148207221 */ /* 0x000fe20000010000 */
[----:B------:R1:W2:Y:S01]  /*1d030*/  MUFU.EX2 R35, R0 ;  /* 0x0000000000237308 */ /* 0x0002a20000000800 */
[----:B---3--:R-:W-:Y:S09]  /*1d040*/  F2FP.F16.F32.PACK_AB R26, R49, R50 ;  /* 0x00000032311a723e */ /* 0x008ff200000000ff */
[----:B------:R3:W5:Y:S01]  /*1d050*/  MUFU.EX2 R41, R2 ;  /* 0x0000000200297308 */ /* 0x0007620000000800 */
[C---:B------:R-:W-:Y:S09]  /*1d060*/  HMMA.16816.F32 R4, R24.reuse, R28, R4 ;  /* 0x0000001c1804723c */ /* 0x040ff20000001804 */
[----:B------:R-:W4:Y:S01]  /*1d070*/  MUFU.EX2 R46, R46 ;  /* 0x0000002e002e7308 */ /* 0x000f220000000800 */
[----:B-1----:R-:W-:Y:S01]  /*1d080*/  FADD.FTZ R0, R67, R40 ;  /* 0x0000002843007221 */ /* 0x002fe20000010000 */
[----:B--2---:R-:W-:Y:S01]  /*1d090*/  F2FP.F16.F32.PACK_AB R149, R35, R34 ;  /* 0x000000222395723e */ /* 0x004fe200000000ff */
[C---:B------:R-:W-:Y:S01]  /*1d0a0*/  HMMA.16816.F32 R8, R24.reuse, R30, R8 ;  /* 0x0000001e1808723c */ /* 0x040fe20000001808 */
[----:B------:R-:W1:Y:S02]  /*1d0b0*/  LDSM.16.MT88.4 R28, [R44+0x3c00] ;  /* 0x003c00002c1c783b */ /* 0x000e640000004200 */
[-C--:B---3--:R-:W-:Y:S01]  /*1d0c0*/  FFMA.FTZ R2, R128, R3.reuse, -R48 ;  /* 0x0000000380027223 */ /* 0x088fe20000010830 */
[----:B------:R-:W-:Y:S01]  /*1d0d0*/  FADD.FTZ R0, R66, R0 ;  /* 0x0000000042007221 */ /* 0x000fe20000010000 */
[----:B------:R-:W-:Y:S01]  /*1d0e0*/  FFMA.FTZ R48, R129, R3, -R48 ;  /* 0x0000000381307223 */ /* 0x000fe20000010830 */
[----:B-----5:R-:W-:Y:S01]  /*1d0f0*/  F2FP.F16.F32.PACK_AB R148, R41, R42 ;  /* 0x0000002a2994723e */ /* 0x020fe200000000ff */
[----:B------:R2:W-:Y:S01]  /*1d100*/  MUFU.EX2 R33, R2 ;  /* 0x0000000200217308 */ /* 0x0005e20000000800 */
[----:B------:R-:W-:Y:S01]  /*1d110*/  FADD.FTZ R0, R62, R0 ;  /* 0x000000003e007221 */ /* 0x000fe20000010000 */
[----:B----4-:R-:W-:Y:S01]  /*1d120*/  F2FP.F16.F32.PACK_AB R151, R46, R23 ;  /* 0x000000172e97723e */ /* 0x010fe200000000ff */
[C---:B------:R-:W-:Y:S07]  /*1d130*/  HMMA.16816.F32 R12, R24.reuse, R36, R12 ;  /* 0x00000024180c723c */ /* 0x040fee000000180c */
[----:B------:R-:W3:Y:S01]  /*1d140*/  MUFU.EX2 R48, R48 ;  /* 0x0000003000307308 */ /* 0x000ee20000000800 */
[----:B------:R-:W-:Y:S04]  /*1d150*/  FADD.FTZ R0, R63, R0 ;  /* 0x000000003f007221 */ /* 0x000fe80000010000 */
[----:B------:R-:W-:Y:S01]  /*1d160*/  FADD.FTZ R0, R75, R0 ;  /* 0x000000004b007221 */ /* 0x000fe20000010000 */
[----:B------:R-:W-:Y:S03]  /*1d170*/  HMMA.16816.F32 R16, R24, R38, R16 ;  /* 0x000000261810723c */ /* 0x000fe60000001810 */
[----:B--2---:R-:W-:Y:S04]  /*1d180*/  FADD.FTZ R2, R69, R32 ;  /* 0x0000002045027221 */ /* 0x004fe80000010000 */
        /* <DEDUP_REMOVED lines=11> */
[C---:B-1----:R-:W-:Y:S03]  /*1d240*/  HMMA.16816.F32 R144, R148.reuse, R28, R12 ;  /* 0x0000001c9490723c */ /* 0x042fe6000000180c */
        /* <DEDUP_REMOVED lines=17> */
[----:B------:R1:W-:Y:S01]  /*1d360*/  STL [R1+0x4], R0 ;  /* 0x0000040001007387 */ /* 0x0003e20000100800 */
[----:B------:R-:W-:Y:S05]  /*1d370*/  @P0 BRA `(.L_x_4375) ;  /* 0xffffff9800c80947 */ /* 0x000fea000383ffff */
.L_x_4368:
[----:B------:R3:W5:Y:S04]  /*1d380*/  LDL R7, [R1+0x4] ;  /* 0x0000040001077983 */ /* 0x0007680000100800 */
[----:B------:R3:W5:Y:S01]  /*1d390*/  LD.E R23, desc[UR4][R134.64+0xd8] ;  /* 0x0000d80486177980 */ /* 0x000762000c101900 */
[----:B------:R-:W-:-:S03]  /*1d3a0*/  UMOV UR6, 0xffffffff ;  /* 0xffffffff00067882 */ /* 0x000fc60000000000 */
[----:B------:R-:W-:Y:S05]  /*1d3b0*/  BRA.DIV UR6, `(.L_x_4376) ;  /* 0x0000000a06a07947 */ /* 0x000fea000b800000 */
[----:B------:R-:W4:Y:S04]  /*1d3c0*/  SHFL.BFLY PT, R5, R247, 0x2, 0x1f ;  /* 0x0c401f00f7057f89 */ /* 0x000f2800000e0000 */
[----:B-----5:R-:W2:Y:S01]  /*1d3d0*/  SHFL.BFLY PT, R2, R7, 0x2, 0x1f ;  /* 0x0c401f0007027f89 */ /* 0x020ea200000e0000 */
[----:B----4-:R-:W-:Y:S01]  /*1d3e0*/  FADD.FTZ R5, R5, R247 ;  /* 0x000000f705057221 */ /* 0x010fe20000010000 */
[----:B--2---:R-:W-:-:S04]  /*1d3f0*/  FADD.FTZ R2, R2, R7 ;  /* 0x0000000702027221 */ /* 0x004fc80000010000 */
[----:B------:R-:W2:Y:S04]  /*1d400*/  SHFL.BFLY PT, R6, R5, 0x1, 0x1f ;  /* 0x0c201f0005067f89 */ /* 0x000ea800000e0000 */
[----:B-1----:R1:W4:Y:S01]  /*1d410*/  SHFL.BFLY PT, R0, R2, 0x1, 0x1f ;  /* 0x0c201f0002007f89 */ /* 0x00232200000e0000 */
[----:B--2---:R-:W-:-:S07]  /*1d420*/  FADD.FTZ R17, R5, R6 ;  /* 0x0000000605117221 */ /* 0x004fce0000010000 */
.L_x_4384:
[----:B------:R-:W2:Y:S01]  /*1d430*/  LDL.LU R5, [R1+0x10] ;  /* 0x0000100001057983 */ /* 0x000ea20000300800 */
[----:B----4-:R-:W-:Y:S01]  /*1d440*/  FADD.FTZ R18, R2, R0 ;  /* 0x0000000002127221 */ /* 0x010fe20000010000 */
[----:B------:R-:W1:Y:S01]  /*1d450*/  MUFU.RCP R3, R17 ;  /* 0x0000001100037308 */ /* 0x000e620000001000 */
[----:B------:R-:W-:Y:S01]  /*1d460*/  FSETP.NE.FTZ.AND P3, PT, R17, RZ, PT ;  /* 0x000000ff1100720b */ /* 0x000fe20003f75000 */
[----:B------:R-:W4:Y:S01]  /*1d470*/  S2R R32, SR_TID.X ;  /* 0x0000000000207919 */ /* 0x000f220000002100 */
[----:B------:R-:W-:Y:S01]  /*1d480*/  MOV R16, 0x400 ;  /* 0x0000040000107802 */ /* 0x000fe20000000f00 */
[----:B------:R-:W3:Y:S04]  /*1d490*/  S2R R4, SR_CgaCtaId ;  /* 0x0000000000047919 */ /* 0x000ee80000008800 */
[----:B------:R-:W1:Y:S01]  /*1d4a0*/  MUFU.RCP R0, R18 ;  /* 0x0000001200007308 */ /* 0x000e620000001000 */
[----:B------:R-:W-:Y:S01]  /*1d4b0*/  FSETP.NE.FTZ.AND P2, PT, R18, RZ, PT ;  /* 0x000000ff1200720b */ /* 0x000fe20003f55000 */
[----:B------:R-:W2:Y:S01]  /*1d4c0*/  LDL R27, [R1+0x1c] ;  /* 0x00001c00011b7983 */ /* 0x000ea20000100800 */
[----:B-1----:R-:W-:-:S02]  /*1d4d0*/  FSEL R2, R3, 1, P3 ;  /* 0x3f80000003027808 */ /* 0x002fc40001800000 */
[----:B------:R-:W-:Y:S01]  /*1d4e0*/  FSEL R0, R0, 1, P2 ;  /* 0x3f80000000007808 */ /* 0x000fe20001000000 */
[----:B----4-:R-:W-:-:S04]  /*1d4f0*/  IMAD.SHL.U32 R19, R32, 0x8, RZ ;  /* 0x0000000820137824 */ /* 0x010fc800078e00ff */
[C---:B------:R-:W-:Y:S01]  /*1d500*/  FMUL.FTZ R138, R0.reuse, R138 ;  /* 0x0000008a008a7220 */ /* 0x040fe20000410000 */
[C---:B------:R-:W-:Y:S01]  /*1d510*/  FMUL.FTZ R3, R0.reuse, R139 ;  /* 0x0000008b00037220 */ /* 0x040fe20000410000 */
[----:B------:R-:W-:Y:S01]  /*1d520*/  LOP3.LUT R12, R19, 0xc0, RZ, 0xc0, !PT ;  /* 0x000000c0130c7812 */ /* 0x000fe200078ec0ff */
[C---:B------:R-:W-:Y:S01]  /*1d530*/  FMUL.FTZ R142, R0.reuse, R142 ;  /* 0x0000008e008e7220 */ /* 0x040fe20000410000 */
[C---:B------:R-:W-:Y:S01]  /*1d540*/  FMUL.FTZ R10, R0.reuse, R143 ;  /* 0x0000008f000a7220 */ /* 0x040fe20000410000 */
[C---:B------:R-:W-:Y:S01]  /*1d550*/  FMUL.FTZ R146, R0.reuse, R146 ;  /* 0x0000009200927220 */ /* 0x040fe20000410000 */
[C---:B------:R-:W-:Y:S01]  /*1d560*/  FMUL.FTZ R8, R0.reuse, R147 ;  /* 0x0000009300087220 */ /* 0x040fe20000410000 */
[C---:B------:R-:W-:Y:S01]  /*1d570*/  FMUL.FTZ R150, R0.reuse, R150 ;  /* 0x0000009600967220 */ /* 0x040fe20000410000 */
[----:B------:R-:W-:Y:S01]  /*1d580*/  FMUL.FTZ R6, R0, R151 ;  /* 0x0000009700067220 */ /* 0x000fe20000410000 */
[----:B------:R-:W-:Y:S01]  /*1d590*/  LOP3.LUT R12, R12, 0x18, R32, 0xf8, !PT ;  /* 0x000000180c0c7812 */ /* 0x000fe200078ef820 */
[----:B------:R-:W-:Y:S01]  /*1d5a0*/  IMAD.SHL.U32 R13, R32, 0x4, RZ ;  /* 0x00000004200d7824 */ /* 0x000fe200078e00ff */
[----:B---3--:R-:W-:Y:S01]  /*1d5b0*/  LEA R16, R4, R16, 0x18 ;  /* 0x0000001004107211 */ /* 0x008fe200078ec0ff */
        /* <DEDUP_REMOVED lines=8> */
[----:B------:R-:W-:-:S02]  /*1d640*/  LOP3.LUT R2, R13, 0x40, RZ, 0xc0, !PT ;  /* 0x000000400d027812 */ /* 0x000fc400078ec0ff */
[----:B------:R-:W-:Y:S02]  /*1d650*/  F2FP.F16.F32.PACK_AB R4, R4, R136 ;  /* 0x000000880404723e */ /* 0x000fe400000000ff */
[----:B------:R-:W-:Y:S02]  /*1d660*/  F2FP.F16.F32.PACK_AB R3, R3, R138 ;  /* 0x0000008a0303723e */ /* 0x000fe400000000ff */
[----:B------:R-:W-:Y:S02]  /*1d670*/  LOP3.LUT R13, R13, 0x20, RZ, 0xc0, !PT ;  /* 0x000000200d0d7812 */ /* 0x000fe400078ec0ff */
[----:B------:R-:W-:Y:S02]  /*1d680*/  F2FP.F16.F32.PACK_AB R11, R11, R140 ;  /* 0x0000008c0b0b723e */ /* 0x000fe400000000ff */
[----:B------:R-:W-:Y:S02]  /*1d690*/  F2FP.F16.F32.PACK_AB R10, R10, R142 ;  /* 0x0000008e0a0a723e */ /* 0x000fe400000000ff */
[----:B------:R-:W-:-:S02]  /*1d6a0*/  F2FP.F16.F32.PACK_AB R9, R9, R144 ;  /* 0x000000900909723e */ /* 0x000fc400000000ff */
[----:B------:R-:W-:Y:S02]  /*1d6b0*/  F2FP.F16.F32.PACK_AB R8, R8, R146 ;  /* 0x000000920808723e */ /* 0x000fe400000000ff */
[----:B------:R-:W-:Y:S02]  /*1d6c0*/  F2FP.F16.F32.PACK_AB R7, R7, R148 ;  /* 0x000000940707723e */ /* 0x000fe400000000ff */
[----:B------:R-:W-:Y:S02]  /*1d6d0*/  F2FP.F16.F32.PACK_AB R6, R6, R150 ;  /* 0x000000960606723e */ /* 0x000fe400000000ff */
[----:B--2---:R-:W-:-:S04]  /*1d6e0*/  LOP3.LUT R211, R5, R211, RZ, 0xfc, !PT ;  /* 0x000000d305d37212 */ /* 0x004fc800078efcff */
[----:B------:R-:W-:-:S04]  /*1d6f0*/  LOP3.LUT R0, R211, 0x20, R19, 0xf8, !PT ;  /* 0x00000020d3007812 */ /* 0x000fc800078ef813 */
[----:B------:R-:W-:-:S04]  /*1d700*/  LOP3.LUT R0, R0, R12, RZ, 0xfc, !PT ;  /* 0x0000000c00007212 */ /* 0x000fc800078efcff */
[----:B------:R-:W-:-:S05]  /*1d710*/  LEA R0, R0, R16, 0x1 ;  /* 0x0000001000007211 */ /* 0x000fca00078e08ff */
[C---:B------:R-:W-:Y:S01]  /*1d720*/  IMAD.IADD R2, R0.reuse, 0x1, -R2 ;  /* 0x0000000100027824 */ /* 0x040fe200078e0a02 */
[----:B------:R-:W-:Y:S01]  /*1d730*/  IADD3 R5, PT, PT, R0, -R13, RZ ;  /* 0x8000000d00057210 */ /* 0x000fe20007ffe0ff */
[----:B------:R-:W-:Y:S04]  /*1d740*/  STS [R0], R4 ;  /* 0x0000000400007388 */ /* 0x000fe80000000800 */
[----:B------:R1:W-:Y:S04]  /*1d750*/  STS [R0+0x200], R3 ;  /* 0x0002000300007388 */ /* 0x0003e80000000800 */
[----:B------:R-:W-:Y:S04]  /*1d760*/  STS [R5+0x10], R11 ;  /* 0x0000100b05007388 */ /* 0x000fe80000000800 */
[----:B------:R-:W-:Y:S04]  /*1d770*/  STS [R5+0x210], R10 ;  /* 0x0002100a05007388 */ /* 0x000fe80000000800 */
[----:B------:R-:W-:Y:S04]  /*1d780*/  STS [R2+0x20], R9 ;  /* 0x0000200902007388 */ /* 0x000fe80000000800 */
[----:B------:R2:W-:Y:S01]  /*1d790*/  STS [R2+0x220], R8 ;  /* 0x0002200802007388 */ /* 0x0005e20000000800 */
[----:B-1----:R-:W-:-:S05]  /*1d7a0*/  IMAD.IADD R0, R2, 0x1, -R13 ;  /* 0x0000000102007824 */ /* 0x002fca00078e0a0d */
[----:B------:R-:W-:Y:S04]  /*1d7b0*/  STS [R0+0x30], R7 ;  /* 0x0000300700007388 */ /* 0x000fe80000000800 */
[----:B------:R1:W-:Y:S01]  /*1d7c0*/  STS [R0+0x230], R6 ;  /* 0x0002300600007388 */ /* 0x0003e20000000800 */
[----:B------:R-:W-:-:S03]  /*1d7d0*/  ISETP.NE.AND P0, PT, R27, -0x1, PT ;  /* 0xffffffff1b00780c */ /* 0x000fc60003f05270 */
[----:B------:R3:W5:Y:S04]  /*1d7e0*/  LD.E.64 R24, desc[UR4][R134.64+0xa0] ;  /* 0x0000a00486187980 */ /* 0x000768000c101b00 */
[----:B--2---:R-:W2:Y:S04]  /*1d7f0*/  LD.E.64 R2, desc[UR4][R134.64+0x88] ;  /* 0x0000880486027980 */ /* 0x004ea8000c101b00 */
[----:B------:R3:W5:Y:S04]  /*1d800*/  LD.E.64 R8, desc[UR4][R134.64+0x90] ;  /* 0x0000900486087980 */ /* 0x000768000c101b00 */
[----:B------:R-:W4:Y:S04]  /*1d810*/  @!P0 LD.E.64 R4, desc[UR4][R134.64+0x80] ;  /* 0x0000800486048980 */ /* 0x000f28000c101b00 */
[----:B------:R3:W5:Y:S04]  /*1d820*/  LD.E.64 R14, desc[UR4][R134.64+0x70] ;  /* 0x00007004860e7980 */ /* 0x000768000c101b00 */
[----:B-1----:R-:W3:Y:S01]  /*1d830*/  LD.E.U8 R0, desc[UR4][R134.64+0x1c8] ;  /* 0x0001c80486007980 */ /* 0x002ee2000c101100 */
[----:B------:R-:W4:Y:S01]  /*1d840*/  S2R R28, SR_CTAID.Y ;  /* 0x00000000001c7919 */ /* 0x000f220000002600 */
[----:B------:R-:W1:Y:S01]  /*1d850*/  S2R R34, SR_CTAID.Z ;  /* 0x0000000000227919 */ /* 0x000e620000002700 */
[----:B------:R-:W1:Y:S01]  /*1d860*/  S2R R26, SR_CTAID.X ;  /* 0x00000000001a7919 */ /* 0x000e620000002500 */
[----:B---3--:R-:W-:-:S13]  /*1d870*/  ISETP.NE.AND P1, PT, R0, RZ, PT ;  /* 0x000000ff0000720c */ /* 0x008fda0003f25270 */
[----:B------:R-:W3:Y:S04]  /*1d880*/  @!P1 LD.E R10, desc[UR4][R134.64+0x60] ;  /* 0x00006004860a9980 */ /* 0x000ee8000c101900 */
[----:B------:R-:W3:Y:S01]  /*1d890*/  @!P1 LD.E R13, desc[UR4][R134.64+0xb4] ;  /* 0x0000b404860d9980 */ /* 0x000ee2000c101900 */
[--C-:B------:R-:W-:Y:S01]  /*1d8a0*/  LOP3.LUT R0, R12, 0x18, R19.reuse, 0x78, !PT ;  /* 0x000000180c007812 */ /* 0x100fe200078e7813 */
[-C--:B----4-:R-:W-:Y:S02]  /*1d8b0*/  @!P0 IMAD R7, R5, R28.reuse, RZ ;  /* 0x0000001c05078224 */ /* 0x090fe400078e02ff */
[----:B------:R-:W-:Y:S01]  /*1d8c0*/  @!P0 IMAD.WIDE.U32 R4, R4, R28, RZ ;  /* 0x0000001c04048225 */ /* 0x000fe200078e00ff */
[----:B------:R-:W-:-:S03]  /*1d8d0*/  LOP3.LUT R6, R0, 0x1f20, R19, 0xf8, !PT ;  /* 0x00001f2000067812 */ /* 0x000fc600078ef813 */
[----:B------:R-:W-:Y:S01]  /*1d8e0*/  @!P0 IMAD.IADD R12, R5, 0x1, R7 ;  /* 0x00000001050c8824 */ /* 0x000fe200078e0207 */
[----:B------:R-:W-:Y:S01]  /*1d8f0*/  LEA R16, R6, R16, 0x1 ;  /* 0x0000001006107211 */ /* 0x000fe200078e08ff */
[----:B-1----:R-:W-:Y:S01]  /*1d900*/  IMAD.SHL.U32 R26, R26, 0x40, RZ ;  /* 0x000000401a1a7824 */ /* 0x002fe200078e00ff */
[----:B------:R-:W-:Y:S01]  /*1d910*/  @!P0 MOV R11, R4 ;  /* 0x00000004000b8202 */ /* 0x000fe20000000f00 */
[----:B--2---:R-:W-:Y:S01]  /*1d920*/  @P0 IMAD.WIDE.U32 R6, R2, R27, RZ ;  /* 0x0000001b02060225 */ /* 0x004fe200078e00ff */
[----:B------:R-:W-:-:S03]  /*1d930*/  LOP3.LUT R4, R19, 0x18, RZ, 0xc0, !PT ;  /* 0x0000001813047812 */ /* 0x000fc600078ec0ff */
[----:B---3--:R-:W-:-:S04]  /*1d940*/  @!P1 IMAD R0, R10, R28, R34 ;  /* 0x0000001c0a009224 */ /* 0x008fc800078e0222 */
[----:B------:R-:W-:Y:S02]  /*1d950*/  @!P1 IMAD R22, R0, R13, RZ ;  /* 0x0000000d00169224 */ /* 0x000fe400078e02ff */
[----:B------:R-:W-:Y:S01]  /*1d960*/  @P0 IMAD R13, R3, R27, RZ ;  /* 0x0000001b030d0224 */ /* 0x000fe200078e02ff */
[----:B------:R-:W-:Y:S06]  /*1d970*/  @!P1 BRA `(.L_x_4377) ;  /* 0x0000000000189947 */ /* 0x000fec0003800000 */
[----:B------:R-:W2:Y:S04]  /*1d980*/  @!P0 LD.E R10, desc[UR4][R134.64+0xb4] ;  /* 0x0000b404860a8980 */ /* 0x000ea8000c101900 */
[----:B------:R-:W3:Y:S01]  /*1d990*/  LD.E R0, desc[UR4][R134.64+0xd4] ;  /* 0x0000d40486007980 */ /* 0x000ee2000c101900 */
[----:B--2---:R-:W-:Y:S02]  /*1d9a0*/  @!P0 IMAD R27, R10, R28, RZ ;  /* 0x0000001c0a1b8224 */ /* 0x004fe400078e02ff */
[----:B---3--:R-:W-:-:S03]  /*1d9b0*/  IMAD R0, R0, R34, RZ ;  /* 0x0000002200007224 */ /* 0x008fc600078e02ff */
[----:B------:R1:W-:Y:S02]  /*1d9c0*/  @!P0 STL [R1+0x1c], R27 ;  /* 0x00001c1b01008387 */ /* 0x0003e40000100800 */
[----:B------:R-:W-:-:S07]  /*1d9d0*/  IADD3 R22, PT, PT, R0, R27, RZ ;  /* 0x0000001b00167210 */ /* 0x000fce0007ffe0ff */
.L_x_4377:
[----:B------:R-:W2:Y:S01]  /*1d9e0*/  LDL R33, [R1+0x50] ;  /* 0x0000500001217983 */ /* 0x000ea20000100800 */
[----:B------:R-:W-:Y:S05]  /*1d9f0*/  WARPSYNC.ALL ;  /* 0x0000000000007948 */ /* 0x000fea0003800000 */
[----:B------:R-:W-:Y:S01]  /*1da00*/  BAR.SYNC.DEFER_BLOCKING 0x0 ;  /* 0x0000000000007b1d */ /* 0x000fe20000010000 */
[----:B------:R-:W-:Y:S01]  /*1da10*/  IMAD.MOV.U32 R5, RZ, RZ, RZ ;  /* 0x000000ffff057224 */ /* 0x000fe200078e00ff */
[----:B------:R-:W-:Y:S01]  /*1da20*/  @P0 MOV R11, R6 ;  /* 0x00000006000b0202 */ /* 0x000fe20000000f00 */
[----:B-----5:R-:W-:Y:S01]  /*1da30*/  IMAD R19, R9, R34, RZ ;  /* 0x0000002209137224 */ /* 0x020fe200078e02ff */
[----:B-1----:R-:W-:Y:S01]  /*1da40*/  SHF.R.U32.HI R27, RZ, 0x2, R32 ;  /* 0x00000002ff1b7819 */ /* 0x002fe20000011620 */
[----:B------:R-:W-:Y:S01]  /*1da50*/  IMAD.WIDE.U32 R4, R26, R2, R4 ;  /* 0x000000021a047225 */ /* 0x000fe200078e0004 */
[----:B------:R-:W1:Y:S01]  /*1da60*/  @P3 MUFU.LG2 R17, R17 ;  /* 0x0000001100113308 */ /* 0x000e620000000c00 */
[----:B------:R-:W-:Y:S02]  /*1da70*/  BSSY.RECONVERGENT B0, `(.L_x_4378) ;  /* 0x0000029000007945 */ /* 0x000fe40003800200 */
[----:B------:R-:W-:-:S04]  /*1da80*/  IMAD.WIDE.U32 R8, R8, R34, RZ ;  /* 0x0000002208087225 */ /* 0x000fc800078e00ff */
[----:B------:R-:W-:Y:S02]  /*1da90*/  IMAD R0, R3, R26, RZ ;  /* 0x0000001a03007224 */ /* 0x000fe400078e02ff */
[----:B------:R-:W-:Y:S01]  /*1daa0*/  @P0 IMAD.IADD R12, R7, 0x1, R13 ;  /* 0x00000001070c0824 */ /* 0x000fe200078e020d */
[----:B------:R-:W-:Y:S02]  /*1dab0*/  IADD3 R6, P4, P0, R8, R4, R11 ;  /* 0x0000000408067210 */ /* 0x000fe4000789e00b */
[----:B------:R-:W-:Y:S02]  /*1dac0*/  IADD3 R8, PT, PT, R27, 0x20, RZ ;  /* 0x000000201b087810 */ /* 0x000fe40007ffe0ff */
[----:B------:R-:W-:Y:S01]  /*1dad0*/  IADD3 R5, PT, PT, R5, R0, RZ ;  /* 0x0000000005057210 */ /* 0x000fe20007ffe0ff */
[----:B------:R-:W-:Y:S01]  /*1dae0*/  IMAD.IADD R0, R9, 0x1, R19 ;  /* 0x0000000109007824 */ /* 0x000fe200078e0213 */
[----:B------:R-:W-:Y:S01]  /*1daf0*/  MOV R11, 0x7f800000 ;  /* 0x7f800000000b7802 */ /* 0x000fe20000000f00 */
[----:B------:R3:W4:Y:S01]  /*1db00*/  @P2 MUFU.LG2 R9, R18 ;  /* 0x0000001200092308 */ /* 0x0007220000000c00 */
[----:B------:R1:W1:Y:S02]  /*1db10*/  LDS.128 R28, [R16] ;  /* 0x00000000101c7984 */ /* 0x0002640000000c00 */
[----:B------:R-:W-:Y:S01]  /*1db20*/  IADD3.X R7, PT, PT, R0, R5, R12, P4, P0 ;  /* 0x0000000500077210 */ /* 0x000fe200027e040c */
[----:B------:R-:W-:Y:S01]  /*1db30*/  IMAD.MOV.U32 R12, RZ, RZ, 0x7f800000 ;  /* 0x7f800000ff0c7424 */ /* 0x000fe200078e00ff */
[----:B------:R-:W-:-:S02]  /*1db40*/  LOP3.LUT P4, RZ, R32, 0x3, RZ, 0xc0, !PT ;  /* 0x0000000320ff7812 */ /* 0x000fc4000788c0ff */
[----:B--2---:R-:W-:-:S04]  /*1db50*/  IADD3 R10, PT, PT, -R26, R33, RZ ;  /* 0x000000211a0a7210 */ /* 0x004fc80007ffe1ff */
[-C--:B------:R-:W-:Y:S02]  /*1db60*/  ISETP.GE.AND P1, PT, R27, R10.reuse, PT ;  /* 0x0000000a1b00720c */ /* 0x080fe40003f26270 */
[----:B------:R-:W-:Y:S01]  /*1db70*/  ISETP.GE.AND P5, PT, R8, R10, PT ;  /* 0x0000000a0800720c */ /* 0x000fe20003fa6270 */
[----:B-1----:R-:W-:Y:S02]  /*1db80*/  @P3 FMUL.FTZ R10, R17, 0.69314718246459960938 ;  /* 0x3f317218110a3820 */ /* 0x002fe40000410000 */
[----:B---3--:R-:W1:Y:S02]  /*1db90*/  LDS.128 R16, [R16+0x800] ;  /* 0x0008000010107984 */ /* 0x008e640000000c00 */
[----:B------:R-:W-:-:S06]  /*1dba0*/  @P3 FFMA.FTZ R12, R23, R21, R10 ;  /* 0x00000015170c3223 */ /* 0x000fcc000001000a */
[----:B------:R-:W-:Y:S02]  /*1dbb0*/  @!P1 IMAD R0, R3, R27, RZ ;  /* 0x0000001b03009224 */ /* 0x000fe400078e02ff */
[----:B------:R-:W-:-:S05]  /*1dbc0*/  @!P1 IMAD.WIDE.U32 R4, R27, R2, R6 ;  /* 0x000000021b049225 */ /* 0x000fca00078e0006 */
[----:B------:R-:W-:Y:S01]  /*1dbd0*/  @!P1 IADD3 R0, PT, PT, R5, R0, RZ ;  /* 0x0000000005009210 */ /* 0x000fe20007ffe0ff */
[----:B----4-:R-:W-:Y:S01]  /*1dbe0*/  @P2 FMUL.FTZ R5, R9, 0.69314718246459960938 ;  /* 0x3f31721809052820 */ /* 0x010fe20000410000 */
[----:B------:R-:W-:-:S03]  /*1dbf0*/  @!P1 LEA R8, P0, R4, R14, 0x1 ;  /* 0x0000000e04089211 */ /* 0x000fc600078008ff */
[----:B------:R-:W-:Y:S01]  /*1dc00*/  @P2 FFMA.FTZ R11, R23, R20, R5 ;  /* 0x00000014170b2223 */ /* 0x000fe20000010005 */
[----:B------:R-:W-:Y:S01]  /*1dc10*/  @!P1 LEA.HI.X R9, R4, R15, R0, 0x1, P0 ;  /* 0x0000000f04099211 */ /* 0x000fe200000f0c00 */
[----:B------:R-:W-:Y:S08]  /*1dc20*/  @P4 BRA `(.L_x_4379) ;  /* 0x0000000000344947 */ /* 0x000ff00003800000 */
[----:B------:R-:W-:Y:S01]  /*1dc30*/  LOP3.LUT R0, R210, 0x30, RZ, 0xc0, !PT ;  /* 0x00000030d2007812 */ /* 0x000fe200078ec0ff */
[----:B------:R-:W-:-:S03]  /*1dc40*/  IMAD.IADD R4, R26, 0x1, R22 ;  /* 0x000000011a047824 */ /* 0x000fc600078e0216 */
[----:B------:R-:W-:Y:S01]  /*1dc50*/  LOP3.LUT R10, R0, 0x7, R27, 0xf8, !PT ;  /* 0x00000007000a7812 */ /* 0x000fe200078ef81b */
[----:B------:R-:W-:-:S03]  /*1dc60*/  IMAD.IADD R0, R33, 0x1, -R26 ;  /* 0x0000000121007824 */ /* 0x000fc600078e0a1a */
[C---:B------:R-:W-:Y:S01]  /*1dc70*/  IADD3 R5, P0, PT, R10.reuse, R4, RZ ;  /* 0x000000040a057210 */ /* 0x040fe20007f1e0ff */
[C---:B------:R-:W-:Y:S01]  /*1dc80*/  VIADD R13, R10.reuse, 0x8 ;  /* 0x000000080a0d7836 */ /* 0x040fe20000000000 */
[----:B------:R-:W-:-:S04]  /*1dc90*/  ISETP.GE.AND P3, PT, R10, R0, PT ;  /* 0x000000000a00720c */ /* 0x000fc80003f66270 */
[----:B------:R-:W-:Y:S02]  /*1dca0*/  ISETP.GE.AND P2, PT, R13, R0, PT ;  /* 0x000000000d00720c */ /* 0x000fe40003f46270 */
[----:B------:R-:W-:Y:S02]  /*1dcb0*/  LEA.HI.X.SX32 R0, R4, RZ, 0x1, P0 ;  /* 0x000000ff04007211 */ /* 0x000fe400000f0eff */
[----:B------:R-:W-:-:S04]  /*1dcc0*/  LEA R4, P0, R5, R24, 0x2 ;  /* 0x0000001805047211 */ /* 0x000fc800078010ff */
[----:B------:R-:W-:-:S05]  /*1dcd0*/  LEA.HI.X R5, R5, R25, R0, 0x2, P0 ;  /* 0x0000001905057211 */ /* 0x000fca00000f1400 */
[----:B------:R2:W-:Y:S04]  /*1dce0*/  @!P3 ST.E desc[UR4][R4.64], R12 ;  /* 0x0000000c0400b985 */ /* 0x0005e8000c101904 */
[----:B------:R2:W-:Y:S02]  /*1dcf0*/  @!P2 ST.E desc[UR4][R4.64+0x20], R11 ;  /* 0x0000200b0400a985 */ /* 0x0005e4000c101904 */
.L_x_4379:
[----:B------:R-:W-:Y:S05]  /*1dd00*/  BSYNC.RECONVERGENT B0 ;  /* 0x0000000000007941 */ /* 0x000fea0003800200 */
.L_x_4378:
[----:B------:R-:W-:Y:S01]  /*1dd10*/  MOV R10, 0x50 ;  /* 0x00000050000a7802 */ /* 0x000fe20000000f00 */
[----:B------:R1:W-:Y:S01]  /*1dd20*/  @!P1 ST.E.128 desc[UR4][R8.64], R28 ;  /* 0x0000001c08009985 */ /* 0x0003e2000c101d04 */
[----:B--2---:R-:W-:-:S03]  /*1dd30*/  MOV R5, 0x0 ;  /* 0x0000000000057802 */ /* 0x004fc60000000f00 */
[----:B------:R-:W-:-:S04]  /*1dd40*/  IMAD.MOV.U32 R4, RZ, RZ, R10 ;  /* 0x000000ffff047224 */ /* 0x000fc800078e000a */
[----:B-1----:R-:W-:Y:S05]  /*1dd50*/  @P5 RET.REL.NODEC R4 `(_ZN5flash24flash_fwd_splitkv_kernelI23Flash_fwd_kernel_traitsILi32ELi64ELi256ELi4ELb0ELb0EN7cutlass6half_tE19Flash_kernel_traitsILi32ELi64ELi256ELi4ES3_EELb0ELb1ELb0ELb0ELb1ELb0ELb0ELb1EEEvNS_16Flash_fwd_paramsE) ;  /* 0xfffffe2004a85950 */ /* 0x002fea0003c3ffff */
[----:B------:R-:W-:Y:S02]  /*1dd60*/  IADD3 R0, P0, PT, R27, 0x20, RZ ;  /* 0x000000201b007810 */ /* 0x000fe40007f1e0ff */
[----:B------:R-:W-:-:S03]  /*1dd70*/  MOV R5, R7 ;  /* 0x0000000700057202 */ /* 0x000fc60000000f00 */
[----:B------:R-:W-:-:S04]  /*1dd80*/  IMAD.X R4, RZ, RZ, RZ, P0 ;  /* 0x000000ffff047224 */ /* 0x000fc800000e06ff */
[----:B------:R-:W-:Y:S02]  /*1dd90*/  IMAD R8, R4, R2, RZ ;  /* 0x0000000204087224 */ /* 0x000fe400078e02ff */
[----:B------:R-:W-:Y:S02]  /*1dda0*/  IMAD.MOV.U32 R4, RZ, RZ, R6 ;  /* 0x000000ffff047224 */ /* 0x000fe400078e0006 */
[-C--:B------:R-:W-:Y:S02]  /*1ddb0*/  IMAD R3, R3, R0.reuse, R8 ;  /* 0x0000000003037224 */ /* 0x080fe400078e0208 */
[----:B------:R-:W-:-:S04]  /*1ddc0*/  IMAD.WIDE.U32 R4, R2, R0, R4 ;  /* 0x0000000002047225 */ /* 0x000fc800078e0004 */
[----:B------:R-:W-:Y:S01]  /*1ddd0*/  IMAD.IADD R3, R5, 0x1, R3 ;  /* 0x0000000105037824 */ /* 0x000fe200078e0203 */
[----:B------:R-:W-:-:S04]  /*1dde0*/  LEA R2, P0, R4, R14, 0x1 ;  /* 0x0000000e04027211 */ /* 0x000fc800078008ff */
[----:B------:R-:W-:-:S05]  /*1ddf0*/  LEA.HI.X R3, R4, R15, R3, 0x1, P0 ;  /* 0x0000000f04037211 */ /* 0x000fca00000f0c03 */
[----:B------:R1:W-:Y:S02]  /*1de00*/  ST.E.128 desc[UR4][R2.64], R16 ;  /* 0x0000001002007985 */ /* 0x0003e4000c101d04 */
[----:B-1----:R-:W-:Y:S02]  /*1de10*/  MOV R2, R10 ;  /* 0x0000000a00027202 */ /* 0x002fe40000000f00 */
[----:B------:R-:W-:-:S04]  /*1de20*/  MOV R3, 0x0 ;  /* 0x0000000000037802 */ /* 0x000fc80000000f00 */
[----:B------:R-:W-:Y:S05]  /*1de30*/  RET.REL.NODEC R2 `(_ZN5flash24flash_fwd_splitkv_kernelI23Flash_fwd_kernel_traitsILi32ELi64ELi256ELi4ELb0ELb0EN7cutlass6half_tE19Flash_kernel_traitsILi32ELi64ELi256ELi4ES3_EELb0ELb1ELb0ELb0ELb1ELb0ELb0ELb1EEEvNS_16Flash_fwd_paramsE) ;  /* 0xfffffe2002707950 */ /* 0x000fea0003c3ffff */
.L_x_4376:
[----:B-1----:R-:W-:Y:S01]  /*1de40*/  MOV R0, 0x2 ;  /* 0x0000000200007802 */ /* 0x002fe20000000f00 */
[----:B------:R-:W-:Y:S01]  /*1de50*/  IMAD.MOV.U32 R3, RZ, RZ, 0x1f ;  /* 0x0000001fff037424 */ /* 0x000fe200078e00ff */
[----:B------:R-:W-:Y:S02]  /*1de60*/  MOV R2, R247 ;  /* 0x000000f700027202 */ /* 0x000fe40000000f00 */
[----:B------:R-:W-:-:S07]  /*1de70*/  MOV R4, 0xffffffff ;  /* 0xffffffff00047802 */ /* 0x000fce0000000f00 */
[----:B--23-5:R-:W-:Y:S05]  /*1de80*/  WARPSYNC.COLLECTIVE R4, `(.L_x_4380) ;  /* 0x0000000004087348 */ /* 0x02cfea0003c00000 */
[----:B------:R1:W4:Y:S02]  /*1de90*/  SHFL.BFLY P0, R0, R2, R0, R3 ;  /* 0x0c00000002007389 */ /* 0x0003240000000003 */
[----:B-12345:R-:W-:Y:S05]  /*1dea0*/  ENDCOLLECTIVE ;  /* 0x000000000000791b */ /* 0x03efea0003800000 */
.L_x_4380:
[----:B------:R-:W-:Y:S02]  /*1deb0*/  IMAD.MOV.U32 R5, RZ, RZ, R0 ;  /* 0x000000ffff057224 */ /* 0x000fe400078e0000 */
[----:B------:R-:W-:Y:S02]  /*1dec0*/  IMAD.MOV.U32 R0, RZ, RZ, 0x1 ;  /* 0x00000001ff007424 */ /* 0x000fe400078e00ff */
[----:B------:R-:W-:-:S05]  /*1ded0*/  FADD.FTZ R5, R5, R247 ;  /* 0x000000f705057221 */ /* 0x000fca0000010000 */
[----:B------:R-:W-:-:S07]  /*1dee0*/  MOV R2, R5 ;  /* 0x0000000500027202 */ /* 0x000fce0000000f00 */
[----:B------:R-:W-:Y:S05]  /*1def0*/  WARPSYNC.COLLECTIVE R4, `(.L_x_4381) ;  /* 0x0000000004087348 */ /* 0x000fea0003c00000 */
[----:B------:R1:W2:Y:S02]  /*1df00*/  SHFL.BFLY P0, R0, R2, R0, R3 ;  /* 0x0c00000002007389 */ /* 0x0002a40000000003 */
[----:B-12---:R-:W-:Y:S05]  /*1df10*/  ENDCOLLECTIVE ;  /* 0x000000000000791b */ /* 0x006fea0003800000 */
.L_x_4381:
[----:B------:R-:W-:Y:S01]  /*1df20*/  MOV R6, R0 ;  /* 0x0000000000067202 */ /* 0x000fe20000000f00 */
[----:B------:R-:W-:Y:S01]  /*1df30*/  IMAD.MOV.U32 R0, RZ, RZ, 0x2 ;  /* 0x00000002ff007424 */ /* 0x000fe200078e00ff */
[----:B------:R-:W-:-:S03]  /*1df40*/  MOV R2, R7 ;  /* 0x0000000700027202 */ /* 0x000fc60000000f00 */
[----:B------:R-:W-:-:S07]  /*1df50*/  FADD.FTZ R17, R5, R6 ;  /* 0x0000000605117221 */ /* 0x000fce0000010000 */
[----:B------:R-:W-:Y:S05]  /*1df60*/  WARPSYNC.COLLECTIVE R4, `(.L_x_4382) ;  /* 0x0000000004087348 */ /* 0x000fea0003c00000 */
[----:B------:R1:W2:Y:S02]  /*1df70*/  SHFL.BFLY P0, R0, R2, R0, R3 ;  /* 0x0c00000002007389 */ /* 0x0002a40000000003 */
[----:B-12---:R-:W-:Y:S05]  /*1df80*/  ENDCOLLECTIVE ;  /* 0x000000000000791b */ /* 0x006fea0003800000 */
.L_x_4382:
[----:B------:R-:W-:Y:S02]  /*1df90*/  MOV R2, R0 ;  /* 0x0000000000027202 */ /* 0x000fe40000000f00 */
[----:B------:R-:W-:-:S03]  /*1dfa0*/  MOV R0, 0x1 ;  /* 0x0000000100007802 */ /* 0x000fc60000000f00 */
[----:B------:R-:W-:-:S07]  /*1dfb0*/  FADD.FTZ R2, R2, R7 ;  /* 0x0000000702027221 */ /* 0x000fce0000010000 */
[----:B------:R-:W-:Y:S05]  /*1dfc0*/  WARPSYNC.COLLECTIVE R4, `(.L_x_4383) ;  /* 0x0000000004087348 */ /* 0x000fea0003c00000 */
[----:B------:R1:W2:Y:S02]  /*1dfd0*/  SHFL.BFLY P0, R0, R2, R0, R3 ;  /* 0x0c00000002007389 */ /* 0x0002a40000000003 */
[----:B-12---:R-:W-:Y:S05]  /*1dfe0*/  ENDCOLLECTIVE ;  /* 0x000000000000791b */ /* 0x006fea0003800000 */
.L_x_4383:
[----:B------:R-:W-:Y:S05]  /*1dff0*/  BRA `(.L_x_4384) ;  /* 0xfffffff4000c7947 */ /* 0x000fea000383ffff */
.L_x_4385:
        /* <DEDUP_REMOVED lines=16> */
.L_x_10262:


//--------------------- .text._ZN5flash24flash_fwd_splitkv_kernelI23Flash_fwd_kernel_traitsILi32ELi64ELi256ELi4ELb0ELb0EN7cutlass6half_tE19Flash_kernel_traitsILi32ELi64ELi256ELi4ES3_EELb0ELb1ELb0ELb0ELb1ELb1ELb0ELb1EEEvNS_16Flash_fwd_paramsE --------------------------
	.section	.text._ZN5flash24flash_fwd_splitkv_kernelI23Flash_fwd_kernel_traitsILi32ELi64ELi256ELi4ELb0ELb0EN7cutlass6half_tE19Flash_kernel_traitsILi32ELi64ELi256ELi4ES3_EELb0ELb1ELb0ELb0ELb1ELb1ELb0ELb1EEEvNS_16Flash_fwd_paramsE,"ax",@progbits
	.align	128
        .global         _ZN5flash24flash_fwd_splitkv_kernelI23Flash_fwd_kernel_traitsILi32ELi64ELi256ELi4ELb0ELb0EN7cutlass6half_tE19Flash_kernel_traitsILi32ELi64ELi256ELi4ES3_EELb0ELb1ELb0ELb0ELb1ELb1ELb0ELb1EEEvNS_16Flash_fwd_paramsE
        .type           _ZN5flash24flash_fwd_splitkv_kernelI23Flash_fwd_kernel_traitsILi32ELi64ELi256ELi4ELb0ELb0EN7cutlass6half_tE19Flash_kernel_traitsILi32ELi64ELi256ELi4ES3_EELb0ELb1ELb0ELb0ELb1ELb1ELb0ELb1EEEvNS_16Flash_fwd_paramsE,@function
        .size           _ZN5flash24flash_fwd_splitkv_kernelI23Flash_fwd_kernel_traitsILi32ELi64ELi256ELi4ELb0ELb0EN7cutlass6half_tE19Flash_kernel_traitsILi32ELi64ELi256ELi4ES3_EELb0ELb1ELb0ELb0ELb1ELb1ELb0ELb1EEEvNS_16Flash_fwd_paramsE,(.L_x_10263 - _ZN5flash24flash_fwd_splitkv_kernelI23Flash_fwd_kernel_traitsILi32ELi64ELi256ELi4ELb0ELb0EN7cutlass6half_tE19Flash_kernel_traitsILi32ELi64ELi256ELi4ES3_EELb0ELb1ELb0ELb0ELb1ELb1ELb0ELb1EEEvNS_16Flash_fwd_paramsE)
        .other          _ZN5flash24flash_fwd_splitkv_kernelI23Flash_fwd_kernel_traitsILi32ELi64ELi256ELi4ELb0ELb0EN7cutlass6half_tE19Flash_kernel_traitsILi32ELi64ELi256ELi4ES3_EELb0ELb1ELb0ELb0ELb1ELb1ELb0ELb1EEEvNS_16Flash_fwd_paramsE,@"STO_CUDA_ENTRY STV_DEFAULT"
_ZN5flash24flash_fwd_splitkv_kernelI23Flash_fwd_kernel_traitsILi32ELi64ELi256ELi4ELb0ELb0EN7cutlass6half_tE19Flash_kernel_traitsILi32ELi64ELi256ELi4ES3_EELb0ELb1ELb0ELb0ELb1ELb1ELb0ELb1EEEvNS_16Flash_fwd_paramsE:
.text._ZN5flash24flash_fwd_splitkv_kernelI23Flash_fwd_kernel_traitsILi32ELi64ELi256ELi4ELb0ELb0EN7cutlass6half_tE19Flash_kernel_traitsILi32ELi64ELi256ELi4ES3_EELb0ELb1ELb0ELb0ELb1ELb1ELb0ELb1EEEvNS_16Flash_fwd_paramsE:
[----:B------:R-:W-:Y:S01]  /*0000*/  LDC R1, c[0x0][0x37c] ;  /* 0x0000df00ff017b82 */ /* 0x000fe20000000800 */
[----:B------:R-:W1:Y:S07]  /*0010*/  S2R R179, SR_CTAID.X ;  /* 0x0000000000b37919 */ /* 0x000e6e0000002500 */
[----:B------:R-:W2:Y:S01]  /*0020*/  LDC.64 R148, c[0x0][0x348] ;  /* 0x0000d200ff947b82 */ /* 0x000ea20000000a00 */
[----:B------:R-:W-:Y:S01]  /*0030*/  BSSY.RECONVERGENT B3, `(.L_x_4386) ;  /* 0x0000005000037945 */ /* 0x000fe20003800200 */
[----:B------:R-:W-:Y:S01]  /*0040*/  MOV R176, 0x80 ;  /* 0x0000008000b07802 */ /* 0x000fe20000000f00 */
[----:B------:R-:W3:Y:S01]  /*0050*/  S2R R178, SR_CTAID.Y ;  /* 0x0000000000b27919 */ /* 0x000ee20000002600 */
[----:B------:R-:W4:Y:S05]  /*0060*/  S2R R177, SR_CTAID.Z ;  /* 0x0000000000b17919 */ /* 0x000f2a0000002700 */
[----:B-1234-:R-:W-:Y:S05]  /*0070*/  CALL.REL.NOINC `($_ZN5flash24flash_fwd_splitkv_kernelI23Flash_fwd_kernel_traitsILi32ELi64ELi256ELi4ELb0ELb0EN7cutlass6half_tE19Flash_kernel_traitsILi32ELi64ELi256ELi4ES3_EELb0ELb1ELb0ELb0ELb1ELb1ELb0ELb1EEEvNS_16Flash_fwd_paramsE$_ZN5flash30compute_attn_1rowblock_splitkvI23Flash_fwd_kernel_traitsILi32ELi64ELi256ELi4ELb0ELb0EN7cutlass6half_tE19Flash_kernel_traitsILi32ELi64ELi256ELi4ES3_EELb0ELb1ELb0ELb0ELb1ELb1ELb0ELb1ENS_16Flash_fwd_paramsEEEvRKT8_iiiii) ;  /* 0x0000000000087944 */ /* 0x01efea0003c00000 */
[----:B------:R-:W-:Y:S05]  /*0080*/  BSYNC.RECONVERGENT B3 ;  /* 0x0000000000037941 */ /* 0x000fea0003800200 */
.L_x_4386:
[----:B------:R-:W-:Y:S05]  /*0090*/  EXIT ;  /* 0x000000000000794d */ /* 0x000fea0003800000 */
        .type           $_ZN5flash24flash_fwd_splitkv_kernelI23Flash_fwd_kernel_traitsILi32ELi64ELi256ELi4ELb0ELb0EN7cutlass6half_tE19Flash_kernel_traitsILi32ELi64ELi256ELi4ES3_EELb0ELb1ELb0ELb0ELb1ELb1ELb0ELb1EEEvNS_16Flash_fwd_paramsE$_ZN5flash30compute_attn_1rowblock_splitkvI23Flash_fwd_kernel_traitsILi32ELi64ELi256ELi4ELb0ELb0EN7cutlass6half_tE19Flash_kernel_traitsILi32ELi64ELi256ELi4ES3_EELb0ELb1ELb0ELb0ELb1ELb1ELb0ELb1ENS_16Flash_fwd_paramsEEEvRKT8_iiiii,@function
        .size           $_ZN5flash24flash_fwd_splitkv_kernelI23Flash_fwd_kernel_traitsILi32ELi64ELi256ELi4ELb0ELb0EN7cutlass6half_tE19Flash_kernel_traitsILi32ELi64ELi256ELi4ES3_EELb0ELb1ELb0ELb0ELb1ELb1ELb0ELb1EEEvNS_16Flash_fwd_paramsE$_ZN5flash30compute_attn_1rowblock_splitkvI23Flash_fwd_kernel_traitsILi32ELi64ELi256ELi4ELb0ELb0EN7cutlass6half_tE19Flash_kernel_traitsILi32ELi64ELi256ELi4ES3_EELb0ELb1ELb0ELb0ELb1ELb1ELb0ELb1ENS_16Flash_fwd_paramsEEEvRKT8_iiiii,(.L_x_10263 - $_ZN5flash24flash_fwd_splitkv_kernelI23Flash_fwd_kernel_traitsILi32ELi64ELi256ELi4ELb0ELb0EN7cutlass6half_tE19Flash_kernel_traitsILi32ELi64ELi256ELi4ES3_EELb0ELb1ELb0ELb0ELb1ELb1ELb0ELb1EEEvNS_16Flash_fwd_paramsE$_ZN5flash30compute_attn_1rowblock_splitkvI23Flash_fwd_kernel_traitsILi32ELi64ELi256ELi4ELb0ELb0EN7cutlass6half_tE19Flash_kernel_traitsILi32ELi64ELi256ELi4ES3_EELb0ELb1ELb0ELb0ELb1ELb1ELb0ELb1ENS_16Flash_fwd_paramsEEEvRKT8_iiiii)
$_ZN5flash24flash_fwd_splitkv_kernelI23Flash_fwd_kernel_traitsILi32ELi64ELi256ELi4ELb0ELb0EN7cutlass6half_tE19Flash_kernel_traitsILi32ELi64ELi256ELi4ES3_EELb0ELb1ELb0ELb0ELb1ELb1ELb0ELb1EEEvNS_16Flash_fwd_paramsE$_ZN5flash30compute_attn_1rowblock_splitkvI23Flash_fwd_kernel_traitsILi32ELi64ELi256ELi4ELb0ELb0EN7cutlass6half_tE19Flash_kernel_traitsILi32ELi64ELi256ELi4ES3_EELb0ELb1ELb0ELb0ELb1ELb1ELb0ELb1ENS_16Flash_fwd_paramsEEEvRKT8_iiiii:
        /* <DEDUP_REMOVED lines=38> */
.L_x_4388:
[----:B------:R-:W-:Y:S05]  /*0300*/  BSYNC.RECONVERGENT B0 ;  /* 0x0000000000007941 */ /* 0x000fea0003800200 */
.L_x_4387:
[----:B------:R-:W-:Y:S04]  /*0310*/  BSSY.RECONVERGENT B0, `(.L_x_4389) ;  /* 0x0000007000007945 */ /* 0x000fe80003800200 */
[----:B------:R-:W-:Y:S05]  /*0320*/  @!P4 BRA `(.L_x_4390) ;  /* 0x000000000014c947 */ /* 0x000fea0003800000 */
[----:B------:R-:W2:Y:S02]  /*0330*/  LD.E.U8 R2, desc[UR4][R148.64+0x1b2] ;  /* 0x0001b20494027980 */ /* 0x000ea4000c101100 */
[----:B--2---:R-:W-:-:S13]  /*0340*/  ISETP.NE.AND P0, PT, R2, RZ, PT ;  /* 0x000000ff0200720c */ /* 0x004fda0003f05270 */
[----:B-----5:R-:W2:Y:S02]  /*0350*/  @P0 LD.E R61, desc[UR4][R6.64+0x4] ;  /* 0x00000404063d0980 */ /* 0x020ea4000c101900 */
[----:B--2---:R-:W-:-:S06]  /*0360*/  @P0 IADD3 R61, PT, PT, R61, -R15, RZ ;  /* 0x8000000f3d3d0210 */ /* 0x004fcc0007ffe0ff */
[----:B------:R2:W5:Y:S02]  /*0370*/  @!P0 LD.E R61, desc[UR4][R6.64] ;  /* 0x00000004063d8980 */ /* 0x000564000c101900 */
.L_x_4390:
[----:B------:R-:W-:Y:S05]  /*0380*/  BSYNC.RECONVERGENT B0 ;  /* 0x0000000000007941 */ /* 0x000fea0003800200 */
.L_x_4389:
        /* <DEDUP_REMOVED lines=9> */
.L_x_4392:
[----:B------:R-:W3:Y:S01]  /*0420*/  LD.E.64 R2, desc[UR4][R148.64+0x108] ;  /* 0x0001080494027980 */ /* 0x000ee2000c101b00 */
[----:B------:R-:W-:Y:S01]  /*0430*/  BSSY.RECONVERGENT B0, `(.L_x_4394) ;  /* 0x0000006000007945 */ /* 0x000fe20003800200 */
[----:B------:R-:W-:Y:S01]  /*0440*/  IMAD.MOV.U32 R52, RZ, RZ, RZ ;  /* 0x000000ffff347224 */ /* 0x000fe200078e00ff */
[----:B---3--:R-:W-:-:S04]  /*0450*/  ISETP.NE.U32.AND P0, PT, R2, RZ, PT ;  /* 0x000000ff0200720c */ /* 0x008fc80003f05070 */
[----:B------:R-:W-:-:S13]  /*0460*/  ISETP.NE.AND.EX P0, PT, R3, RZ, PT, P0 ;  /* 0x000000ff0300720c */ /* 0x000fda0003f05300 */
[----:B------:R-:W-:Y:S05]  /*0470*/  @!P0 BRA `(.L_x_4395) ;  /* 0x0000000000048947 */ /* 0x000fea0003800000 */
[----:B------:R3:W5:Y:S02]  /*0480*/  LD.E R52, desc[UR4][R148.64+0xbc] ;  /* 0x0000bc0494347980 */ /* 0x000764000c101900 */
.L_x_4395:
[----:B------:R-:W-:Y:S05]  /*0490*/  BSYNC.RECONVERGENT B0 ;  /* 0x0000000000007941 */ /* 0x000fea0003800200 */
.L_x_4394:
[----:B-----5:R-:W-:Y:S02]  /*04a0*/  IADD3 R52, PT, PT, R61, R52, RZ ;  /* 0x000000343d347210 */ /* 0x020fe40007ffe0ff */
.L_x_4393:
[----:B------:R-:W-:Y:S05]  /*04b0*/  BSYNC.RECONVERGENT B1 ;  /* 0x0000000000017941 */ /* 0x000fea0003800200 */
.L_x_4391:
[----:B------:R-:W-:Y:S01]  /*04c0*/  IMAD.SHL.U32 R65, R179, 0x40, RZ ;  /* 0x00000040b3417824 */ /* 0x000fe200078e00ff */
[----:B------:R-:W-:Y:S01]  /*04d0*/  MOV R2, R176 ;  /* 0x000000b000027202 */ /* 0x000fe20000000f00 */
[----:B------:R-:W-:-:S03]  /*04e0*/  IMAD.MOV.U32 R3, RZ, RZ, 0x0 ;  /* 0x00000000ff037424 */ /* 0x000fc600078e00ff */
[----:B------:R-:W-:-:S13]  /*04f0*/  ISETP.GT.AND P0, PT, R180, R65, PT ;  /* 0x00000041b400720c */ /* 0x000fda0003f04270 */
[----:B-123--:R-:W-:Y:S05]  /*0500*/  @!P0 RET.REL.NODEC R2 `(_ZN5flash24flash_fwd_splitkv_kernelI23Flash_fwd_kernel_traitsILi32ELi64ELi256ELi4ELb0ELb0EN7cutlass6half_tE19Flash_kernel_traitsILi32ELi64ELi256ELi4ES3_EELb0ELb1ELb0ELb0ELb1ELb1ELb0ELb1EEEvNS_16Flash_fwd_paramsE) ;  /* 0xfffffff802bc8950 */ /* 0x00efea0003c3ffff */
        /* <DEDUP_REMOVED lines=86> */
.L_x_4398:
[----:B------:R-:W-:Y:S05]  /*0a70*/  BSYNC.RECONVERGENT B0 ;  /* 0x0000000000007941 */ /* 0x000fea0003800200 */
.L_x_4397:
[----:B------:R-:W-:Y:S01]  /*0a80*/  MOV R2, R176 ;  /* 0x000000b000027202 */ /* 0x000fe20000000f00 */
[----:B------:R1:W-:Y:S01]  /*0a90*/  @!P3 ST.E desc[UR4][R18.64], R0 ;  /* 0x000000001200b985 */ /* 0x0003e2000c101904 */
[----:B------:R-:W-:-:S04]  /*0aa0*/  MOV R3, 0x0 ;  /* 0x0000000000037802 */ /* 0x000fc80000000f00 */
[----:B-12---:R-:W-:Y:S05]  /*0ab0*/  @P5 RET.REL.NODEC R2 `(_ZN5flash24flash_fwd_splitkv_kernelI23Flash_fwd_kernel_traitsILi32ELi64ELi256ELi4ELb0ELb0EN7cutlass6half_tE19Flash_kernel_traitsILi32ELi64ELi256ELi4ES3_EELb0ELb1ELb0ELb0ELb1ELb1ELb0ELb1EEEvNS_16Flash_fwd_paramsE) ;  /* 0xfffffff402505950 */ /* 0x006fea0003c3ffff */
[----:B------:R-:W-:Y:S02]  /*0ac0*/  MOV R0, 0x7f800000 ;  /* 0x7f80000000007802 */ /* 0x000fe40000000f00 */
[----:B------:R-:W-:-:S03]  /*0ad0*/  MOV R177, 0x0 ;  /* 0x0000000000b17802 */ /* 0x000fc60000000f00 */
[----:B------:R1:W-:Y:S02]  /*0ae0*/  ST.E desc[UR4][R18.64+0x80], R0 ;  /* 0x0000800012007985 */ /* 0x0003e4000c101904 */
[----:B-1----:R-:W-:Y:S05]  /*0af0*/  RET.REL.NODEC R176 `(_ZN5flash24flash_fwd_splitkv_kernelI23Flash_fwd_kernel_traitsILi32ELi64ELi256ELi4ELb0ELb0EN7cutlass6half_tE19Flash_kernel_traitsILi32ELi64ELi256ELi4ES3_EELb0ELb1ELb0ELb0ELb1ELb1ELb0ELb1EEEvNS_16Flash_fwd_paramsE) ;  /* 0xfffffff4b0407950 */ /* 0x002fea0003c3ffff */
.L_x_4396:
        /* <DEDUP_REMOVED lines=14> */
[----:B-1----:R-:W-:Y:S02]  /*0be0*/  MOV R2, R148 ;  /* 0x0000009400027202 */ /* 0x002fe40000000f00 */
[----:B------:R-:W-:-:S05]  /*0bf0*/  MOV R3, R149 ;  /* 0x0000009500037202 */ /* 0x000fca0000000f00 */
        /* <DEDUP_REMOVED lines=41> */
[----:B------:R4:W2:Y:S02]  /*0e90*/  LD.E R0, desc[UR4][R8.64] ;  /* 0x0000000408007980 */ /* 0x0008a4000c101900 */
[----:B----4-:R-:W-:-:S04]  /*0ea0*/  IABS R9, R5 ;  /* 0x0000000500097213 */ /* 0x010fc80000000000 */
        /* <DEDUP_REMOVED lines=26> */
[----:B------:R-:W-:Y:S02]  /*1050*/  IMAD R4, R168, R9, R4 ;  /* 0x00000009a8047224 */ /* 0x000fe400078e0204 */
[----:B------:R-:W-:Y:S01]  /*1060*/  @!P1 IMAD.MOV R10, RZ, RZ, -R10 ;  /* 0x000000ffff0a9224 */ /* 0x000fe200078e0a0a */
[----:B------:R-:W-:Y:S02]  /*1070*/  @!P0 LOP3.LUT R10, RZ, R5, RZ, 0x33, !PT ;  /* 0x00000005ff0a8212 */ /* 0x000fe400078e33ff */
[----:B--2---:R-:W-:Y:S01]  /*1080*/  SHF.R.S32.HI R7, RZ, 0x1f, R0 ;  /* 0x0000001fff077819 */ /* 0x004fe20000011400 */
[----:B------:R-:W-:-:S04]  /*1090*/  IMAD R8, R19, R0, RZ ;  /* 0x0000000013087224 */ /* 0x000fc800078e02ff */
[C---:B------:R-:W-:Y:S02]  /*10a0*/  IMAD R8, R18.reuse, R7, R8 ;  /* 0x0000000712087224 */ /* 0x040fe400078e0208 */
[----:B------:R-:W-:-:S04]  /*10b0*/  IMAD.WIDE.U32 R18, R18, R0, RZ ;  /* 0x0000000012127225 */ /* 0x000fc800078e00ff */
[----:B------:R-:W-:Y:S02]  /*10c0*/  IMAD.IADD R19, R19, 0x1, R8 ;  /* 0x0000000113137824 */ /* 0x000fe400078e0208 */
        /* <DEDUP_REMOVED lines=13> */
.L_x_4400:
        /* <DEDUP_REMOVED lines=49> */
[----:B------:R-:W-:Y:S02]  /*14b0*/  LOP3.LUT R8, R9, R8, RZ, 0x3c, !PT ;  /* 0x0000000809087212 */ /* 0x000fe400078e3cff */
        /* <DEDUP_REMOVED lines=32> */
.L_x_4401:
[----:B------:R-:W-:Y:S05]  /*16c0*/  BSYNC.RECONVERGENT B0 ;  /* 0x0000000000007941 */ /* 0x000fea0003800200 */
.L_x_4399:
[----:B------:R-:W-:Y:S01]  /*16d0*/  ISETP.NE.AND P0, PT, R181, -0x1, PT ;  /* 0xffffffffb500780c */ /* 0x000fe20003f05270 */
[----:B------:R-:W2:Y:S04]  /*16e0*/  LD.E.64 R18, desc[UR4][R148.64+0x30] ;  /* 0x0000300494127980 */ /* 0x000ea8000c101b00 */
[----:B------:R-:W3:Y:S04]  /*16f0*/  LD.E.64 R22, desc[UR4][R148.64+0x48] ;  /* 0x0000480494167980 */ /* 0x000ee8000c101b00 */
[----:B------:R-:W4:Y:S04]  /*1700*/  LD.E.64 R16, desc[UR4][R2.64] ;  /* 0x0000000402107980 */ /* 0x000f28000c101b00 */
[----:B------:R-:W3:Y:S04]  /*1710*/  @!P0 LD.E.64 R26, desc[UR4][R148.64+0x18] ;  /* 0x00001804941a8980 */ /* 0x000ee8000c101b00 */
[----:B------:R-:W4:Y:S04]  /*1720*/  LD.E.64 R14, desc[UR4][R148.64+0x8] ;  /* 0x00000804940e7980 */ /* 0x000f28000c101b00 */
[----:B------:R-:W4:Y:S04]  /*1730*/  LD.E R11, desc[UR4][R148.64+0xd0] ;  /* 0x0000d004940b7980 */ /* 0x000f28000c101900 */
        /* <DEDUP_REMOVED lines=26> */
[----:B-----5:R-:W-:Y:S01]  /*18e0*/  IMAD R9, R9, R46, RZ ;  /* 0x0000002e09097224 */ /* 0x020fe200078e02ff */
[----:B------:R-:W-:Y:S01]  /*18f0*/  ISETP.NE.AND P1, PT, R5, RZ, PT ;  /* 0x000000ff0500720c */ /* 0x000fe20003f25270 */
[----:B------:R-:W-:-:S02]  /*1900*/  IMAD.X R21, RZ, RZ, R7, P2 ;  /* 0x000000ffff157224 */ /* 0x000fc400010e0607 */
        /* <DEDUP_REMOVED lines=12> */
[----:B------:R-:W-:Y:S01]  /*19d0*/  IMAD R174, R47, R112, RZ ;  /* 0x000000702fae7224 */ /* 0x000fe200078e02ff */
[----:B------:R-:W-:-:S04]  /*19e0*/  LOP3.LUT R48, R170, 0xc0, RZ, 0xc0, !PT ;  /* 0x000000c0aa307812 */ /* 0x000fc800078ec0ff */
[----:B------:R-:W-:Y:S01]  /*19f0*/  LOP3.LUT R48, R48, 0x18, R44, 0xf8, !PT ;  /* 0x0000001830307812 */ /* 0x000fe200078ef82c */
[----:B------:R-:W-:Y:S01]  /*1a00*/  IMAD R172, R169, R112, RZ ;  /* 0x00000070a9ac7224 */ /* 0x000fe200078e02ff */
[----:B------:R-:W-:Y:S02]  /*1a10*/  MOV R7, 0x400 ;  /* 0x0000040000077802 */ /* 0x000fe40000000f00 */
[--C-:B------:R-:W-:Y:S02]  /*1a20*/  LOP3.LUT R48, R48, 0x18, R170.reuse, 0x78, !PT ;  /* 0x0000001830307812 */ /* 0x100fe400078e78aa */
[----:B------:R-:W-:Y:S01]  /*1a30*/  LOP3.LUT R183, R183, R182, RZ, 0x3c, !PT ;  /* 0x000000b6b7b77212 */ /* 0x000fe200078e3cff */
[----:B------:R-:W-:Y:S01]  /*1a40*/  IMAD.SHL.U32 R50, R45, 0x100, RZ ;  /* 0x000001002d327824 */ /* 0x000fe200078e00ff */
[----:B------:R-:W-:Y:S02]  /*1a50*/  LOP3.LUT R48, R48, 0x1f20, R170, 0xf8, !PT ;  /* 0x00001f2030307812 */ /* 0x000fe400078ef8aa */
[----:B------:R-:W-:-:S02]  /*1a60*/  SHF.L.U32 R51, R44, 0x2, RZ ;  /* 0x000000022c337819 */ /* 0x000fc400000006ff */
[----:B------:R-:W-:Y:S01]  /*1a70*/  LOP3.LUT R182, R183, R182, RZ, 0x3c, !PT ;  /* 0x000000b6b7b67212 */ /* 0x000fe200078e3cff */
[C---:B------:R-:W-:Y:S01]  /*1a80*/  IMAD.SHL.U32 R55, R46.reuse, 0x20, RZ ;  /* 0x000000202e377824 */ /* 0x040fe200078e00ff */
[----:B------:R-:W-:Y:S01]  /*1a90*/  SHF.L.U64.HI R56, R46, 0x5, R47 ;  /* 0x000000052e387819 */ /* 0x000fe2000001022f */
[C---:B------:R-:W-:Y:S01]  /*1aa0*/  IMAD.SHL.U32 R53, R168.reuse, 0x20, RZ ;  /* 0x00000020a8357824 */ /* 0x040fe200078e00ff */
[----:B------:R-:W-:Y:S02]  /*1ab0*/  SHF.L.U64.HI R54, R168, 0x5, R169 ;  /* 0x00000005a8367819 */ /* 0x000fe400000102a9 */
[----:B------:R-:W-:Y:S02]  /*1ac0*/  IADD3 R58, PT, PT, R50, -0x100, RZ ;  /* 0xffffff00323a7810 */ /* 0x000fe40007ffe0ff */
[----:B-1----:R-:W-:Y:S02]  /*1ad0*/  LEA R49, R49, R7, 0x18 ;  /* 0x0000000731317211 */ /* 0x002fe400078ec0ff */
[----:B------:R-:W-:-:S02]  /*1ae0*/  LOP3.LUT R64, R51, 0xc, RZ, 0xc0, !PT ;  /* 0x0000000c33407812 */ /* 0x000fc400078ec0ff */
[----:B------:R-:W-:Y:S01]  /*1af0*/  LOP3.LUT R183, R183, R182, RZ, 0x3c, !PT ;  /* 0x000000b6b7b77212 */ /* 0x000fe200078e3cff */
        /* <DEDUP_REMOVED lines=24> */
[-C--:B------:R-:W-:Y:S01]  /*1c80*/  IMAD R4, R19, R22.reuse, RZ ;  /* 0x0000001613047224 */ /* 0x080fe200078e02ff */
        /* <DEDUP_REMOVED lines=42> */
[----:B------:R-:W-:Y:S01]  /*1f30*/  IADD3 R106, PT, PT, R112, 0x80, RZ ;  /* 0x00000080706a7810 */ /* 0x000fe20007ffe0ff */
[----:B------:R-:W-:Y:S01]  /*1f40*/  IMAD.IADD R9, R64, 0x1, R10 ;  /* 0x0000000140097824 */ /* 0x000fe200078e020a */
[C---:B------:R-:W-:Y:S01]  /*1f50*/  IADD3 R104, PT, PT, R112.reuse, 0xc0, RZ ;  /* 0x000000c070687810 */ /* 0x040fe20007ffe0ff */
[C---:B------:R-:W-:Y:S01]  /*1f60*/  IMAD R102, R11.reuse, 0x60, RZ ;  /* 0x000000600b667824 */ /* 0x040fe200078e02ff */
[----:B------:R-:W-:Y:S01]  /*1f70*/  SHF.R.S32.HI R78, RZ, 0x1f, R79 ;  /* 0x0000001fff4e7819 */ /* 0x000fe2000001144f */
[----:B------:R-:W-:Y:S01]  /*1f80*/  IMAD R101, R11, 0xa0, RZ ;  /* 0x000000a00b657824 */ /* 0x000fe200078e02ff */
        /* <DEDUP_REMOVED lines=28> */
[----:B-----5:R-:W-:Y:S01]  /*2150*/  SHF.L.U64.HI R70, R118, 0x6, R119 ;  /* 0x0000000676467819 */ /* 0x020fe20000010277 */
[----:B------:R-:W-:Y:S01]  /*2160*/  IMAD.WIDE.U32 R24, R58, R116, R24 ;  /* 0x000000743a187225 */ /* 0x000fe200078e0018 */
[C---:B------:R-:W-:Y:S02]  /*2170*/  SHF.L.U32 R71, R118.reuse, 0x6, RZ ;  /* 0x0000000676477819 */ /* 0x040fe400000006ff */
[C-C-:B------:R-:W-:Y:S01]  /*2180*/  SHF.L.U64.HI R72, R118.reuse, 0x7, R119.reuse ;  /* 0x0000000776487819 */ /* 0x140fe20000010277 */
[----:B------:R-:W-:Y:S01]  /*2190*/  IMAD.IADD R15, R15, 0x1, R0 ;  /* 0x000000010f0f7824 */ /* 0x000fe200078e0200 */
[----:B------:R-:W-:Y:S01]  /*21a0*/  IADD3 R25, PT, PT, R25, R7, RZ ;  /* 0x0000000719197210 */ /* 0x000fe20007ffe0ff */
[----:B------:R-:W-:Y:S01]  /*21b0*/  IMAD R7, R119, R58, RZ ;  /* 0x0000003a77077224 */ /* 0x000fe200078e02ff */
[----:B------:R-:W-:Y:S01]  /*21c0*/  SHF.L.U64.HI R84, R118, 0x5, R119 ;  /* 0x0000000576547819 */ /* 0x000fe20000010277 */
        /* <DEDUP_REMOVED lines=39> */
[--C-:B------:R-:W-:Y:S01]  /*2440*/  IMAD.X R33, R5, 0x1, R0.reuse, P1 ;  /* 0x0000000105217824 */ /* 0x100fe200008e0600 */
[----:B------:R-:W-:Y:S01]  /*2450*/  IADD3 R14, P0, PT, R2, R14, RZ ;  /* 0x0000000e020e7210 */ /* 0x000fe20007f1e0ff */
[----:B------:R-:W-:Y:S01]  /*2460*/  IMAD.SHL.U32 R73, R118, 0x80, RZ ;  /* 0x0000008076497824 */ /* 0x000fe200078e00ff */
[----:B------:R-:W-:Y:S01]  /*2470*/  IADD3 R79, P2, PT, R2, R79, RZ ;  /* 0x0000004f024f7210 */ /* 0x000fe20007f5e0ff */
[----:B------:R-:W-:Y:S01]  /*2480*/  IMAD.IADD R69, R121, 0x1, R69 ;  /* 0x0000000179457824 */ /* 0x000fe200078e0245 */
[-C--:B------:R-:W-:Y:S01]  /*2490*/  IADD3.X R76, PT, PT, R5, R78.reuse, RZ, P3, !PT ;  /* 0x0000004e054c7210 */ /* 0x080fe20001ffe4ff */
[C---:B------:R-:W-:Y:S01]  /*24a0*/  IMAD.X R15, R3.reuse, 0x1, R0, P0 ;  /* 0x00000001030f7824 */ /* 0x040fe200000e0600 */
[----:B------:R-:W-:-:S09]  /*24b0*/  IADD3.X R78, PT, PT, R3, R78, RZ, P2, !PT ;  /* 0x0000004e034e7210 */ /* 0x000fd200017fe4ff */
.L_x_4441:
        /* <DEDUP_REMOVED lines=12> */
[----:B------:R-:W-:Y:S02]  /*2580*/  ISETP.LT.OR P3, PT, R66, R96, P0 ;  /* 0x000000604200720c */ /* 0x000fe40000761670 */
[----:B----4-:R-:W-:Y:S02]  /*2590*/  IADD3 R18, P0, PT, R75, R68, RZ ;  /* 0x000000444b127210 */ /* 0x010fe40007f1e0ff */
[----:B------:R-:W-:Y:S03]  /*25a0*/  P2R R127, PR, RZ, 0x8 ;  /* 0x00000008ff7f7803 */ /* 0x000fe60000000000 */
[----:B------:R-:W-:Y:S02]  /*25b0*/  @P2 IMAD.MOV.U32 R2, RZ, RZ, R75 ;  /* 0x000000ffff022224 */ /* 0x000fe400078e004b */
[----:B------:R-:W-:Y:S02]  /*25c0*/  @P2 IMAD.MOV.U32 R3, RZ, RZ, R74 ;  /* 0x000000ffff032224 */ /* 0x000fe400078e004a */
[----:B------:R-:W-:Y:S01]  /*25d0*/  IMAD.X R19, R74, 0x1, R67, P0 ;  /* 0x000000014a137824 */ /* 0x000fe200000e0643 */
[C---:B------:R-:W-:Y:S02]  /*25e0*/  ISETP.GE.AND P0, PT, R108.reuse, R95, PT ;  /* 0x0000005f6c00720c */ /* 0x040fe40003f06270 */
[----:B------:R1:W2:Y:S02]  /*25f0*/  @P2 LD.E.128 R4, desc[UR4][R2.64] ;  /* 0x0000000402042980 */ /* 0x0002a4000c101d00 */
[----:B------:R-:W-:Y:S11]  /*2600*/  ISETP.LT.OR P5, PT, R108, R96, P0 ;  /* 0x000000606c00720c */ /* 0x000ff600007a1670 */
[----:B------:R-:W-:Y:S02]  /*2610*/  @!UPT UIADD3 URZ, UPT, UPT, URZ, URZ, URZ ;  /* 0x000000fffffff290 */ /* 0x000fe4000fffe0ff */
[C---:B------:R-:W-:Y:S04]  /*2620*/  @!P5 LEA R20, P1, R46.reuse, R16, 0x6 ;  /* 0x000000102e14d211 */ /* 0x040fe800078230ff */
[----:B------:R-:W-:Y:S01]  /*2630*/  @!P5 LEA.HI.X R21, R46, R17, R47, 0x6, P1 ;  /* 0x000000112e15d211 */ /* 0x000fe200008f342f */
[----:B-1----:R-:W-:Y:S02]  /*2640*/  @P2 IMAD.MOV.U32 R2, RZ, RZ, R83 ;  /* 0x000000ffff022224 */ /* 0x002fe400078e0053 */
[----:B------:R-:W-:Y:S05]  /*2650*/  @P2 IMAD.MOV.U32 R3, RZ, RZ, R82 ;  /* 0x000000ffff032224 */ /* 0x000fea00078e0052 */
        /* <DEDUP_REMOVED lines=81> */
[----:B------:R-:W-:Y:S01]  /*2b70*/  @!P5 IMAD.X R5, R21, 0x1, R70, P0 ;  /* 0x000000011505d824 */ /* 0x000fe200000e0646 */
[CC--:B------:R-:W-:Y:S04]  /*2b80*/  @!P5 LEA R22, P0, R168.reuse, R2.reuse, 0x6 ;  /* 0x00000002a816d211 */ /* 0x0c0fe800078030ff */
[--C-:B------:R-:W-:Y:S02]  /*2b90*/  @!P5 LEA.HI.X R23, R168, R3, R169.reuse, 0x6, P0 ;  /* 0x00000003a817d211 */ /* 0x100fe400000f34a9 */
        /* <DEDUP_REMOVED lines=42> */
.L_x_4404:
        /* <DEDUP_REMOVED lines=68> */
.L_x_4408:
[----:B------:R-:W-:Y:S05]  /*3280*/  BSYNC.RECONVERGENT B0 ;  /* 0x0000000000007941 */ /* 0x000fea0003800200 */
.L_x_4407:
        /* <DEDUP_REMOVED lines=54> */
.L_x_4410:
[----:B------:R-:W-:Y:S05]  /*35f0*/  BSYNC.RECONVERGENT B0 ;  /* 0x0000000000007941 */ /* 0x000fea0003800200 */
.L_x_4409:
        /* <DEDUP_REMOVED lines=58> */
.L_x_4412:
[----:B------:R-:W-:Y:S05]  /*39a0*/  BSYNC.RECONVERGENT B0 ;  /* 0x0000000000007941 */ /* 0x000fea0003800200 */
.L_x_4411:
        /* <DEDUP_REMOVED lines=57> */
.L_x_4414:
[----:B------:R-:W-:Y:S05]  /*3d40*/  BSYNC.RECONVERGENT B0 ;  /* 0x0000000000007941 */ /* 0x000fea0003800200 */
.L_x_4413:
        /* <DEDUP_REMOVED lines=58> */
.L_x_4416:
[----:B------:R-:W-:Y:S05]  /*40f0*/  BSYNC.RECONVERGENT B0 ;  /* 0x0000000000007941 */ /* 0x000fea0003800200 */
.L_x_4415:
        /* <DEDUP_REMOVED lines=59> */
.L_x_4418:
[----:B------:R-:W-:Y:S05]  /*44b0*/  BSYNC.RECONVERGENT B0 ;  /* 0x0000000000007941 */ /* 0x000fea0003800200 */
.L_x_4417:
        /* <DEDUP_REMOVED lines=59> */
.L_x_4420:
[----:B------:R-:W-:Y:S05]  /*4870*/  BSYNC.RECONVERGENT B0 ;  /* 0x0000000000007941 */ /* 0x000fea0003800200 */
.L_x_4419:
        /* <DEDUP_REMOVED lines=61> */
.L_x_4422:
[----:B------:R-:W-:Y:S05]  /*4c50*/  BSYNC.RECONVERGENT B0 ;  /* 0x0000000000007941 */ /* 0x000fea0003800200 */
.L_x_4421:
[----:B------:R-:W5:Y:S02]  /*4c60*/  LD.E R0, desc[UR4][R148.64+0xd0] ;  /* 0x0000d00494007980 */ /* 0x000f64000c101900 */
[----:B-----5:R-:W-:Y:S05]  /*4c70*/  IMAD.U32 R0, R0, -0x80, RZ ;  /* 0xffffff8000007824 */ /* 0x020fea00078e00ff */
[C---:B------:R-:W-:Y:S02]  /*4c80*/  LEA R14, P1, R0.reuse, R14, 0x1 ;  /* 0x0000000e000e7211 */ /* 0x040fe400078208ff */
[C---:B------:R-:W-:Y:S02]  /*4c90*/  LEA R32, P0, R0.reuse, R32, 0x1 ;  /* 0x0000002000207211 */ /* 0x040fe400078008ff */
[C---:B------:R-:W-:Y:S02]  /*4ca0*/  LEA.HI.X.SX32 R15, R0.reuse, R15, 0x1, P1 ;  /* 0x0000000f000f7211 */ /* 0x040fe400008f0eff */
[----:B------:R-:W-:Y:S01]  /*4cb0*/  LEA.HI.X.SX32 R33, R0, R33, 0x1, P0 ;  /* 0x0000002100217211 */ /* 0x000fe200000f0eff */
[----:B------:R-:W-:Y:S05]  /*4cc0*/  BRA `(.L_x_4405) ;  /* 0x00000030002c7947 */ /* 0x000fea0003800000 */
.L_x_4406:
        /* <DEDUP_REMOVED lines=29> */
[----:B------:R-:W-:Y:S01]  /*4ea0*/  @!P0 HADD2.F32 R2, -RZ, R4.H1_H1 ;  /* 0x30000004ff028230 */ /* 0x000fe20000004100 */
[----:B------:R-:W-:Y:S01]  /*4eb0*/  @!P0 MOV R35, R42 ;  /* 0x0000002a00238202 */ /* 0x000fe20000000f00 */
        /* <DEDUP_REMOVED lines=26> */
[--C-:B------:R-:W-:Y:S02]  /*5060*/  @!P0 HADD2.F32 R26, -RZ, R7.reuse.H0_H0 ;  /* 0x20000007ff1a8230 */ /* 0x100fe40000004100 */
[----:B------:R-:W-:Y:S01]  /*5070*/  @!P0 FMUL.FTZ R4, R4, R25 ;  /* 0x0000001904048220 */ /* 0x000fe20000410000 */
        /* <DEDUP_REMOVED lines=8> */
[--C-:B------:R-:W-:Y:S02]  /*5100*/  @!P0 HADD2.F32 R19, -RZ, R24.reuse.H0_H0 ;  /* 0x20000018ff138230 */ /* 0x100fe40000004100 */
[----:B------:R-:W-:Y:S01]  /*5110*/  @!P0 FMUL.FTZ R6, R6, R23 ;  /* 0x0000001706068220 */ /* 0x000fe20000410000 */
[----:B------:R-:W-:Y:S02]  /*5120*/  @!P0 HADD2.F32 R23, -RZ, R24.H1_H1 ;  /* 0x30000018ff178230 */ /* 0x000fe40000004100 */
[----:B------:R-:W-:Y:S01]  /*5130*/  @!P0 HADD2.F32 R24, -RZ, R36.H1_H1 ;  /* 0x30000024ff188230 */ /* 0x000fe20000004100 */
[----:B------:R-:W-:Y:S01]  /*5140*/  @!P0 MOV R36, R43 ;  /* 0x0000002b00248202 */ /* 0x000fe20000000f00 */
[--C-:B------:R-:W-:Y:S02]  /*5150*/  @!P0 HADD2.F32 R26, -RZ, R37.reuse.H0_H0 ;  /* 0x20000025ff1a8230 */ /* 0x100fe40000004100 */
[----:B------:R-:W-:Y:S01]  /*5160*/  @!P0 FFMA.FTZ R0, R19, R22, R0 ;  /* 0x0000001613008223 */ /* 0x000fe20000010000 */
[----:B------:R-:W-:Y:S02]  /*5170*/  @!P0 HADD2.F32 R27, -RZ, R37.H1_H1 ;  /* 0x30000025ff1b8230 */ /* 0x000fe40000004100 */
[----:B------:R-:W-:Y:S01]  /*5180*/  @!P0 FFMA.FTZ R2, R23, R24, R2 ;  /* 0x0000001817028223 */ /* 0x000fe20000010002 */
[----:B------:R-:W-:Y:S02]  /*5190*/  @!P0 HADD2.F32 R19, -RZ, R34.H1_H1 ;  /* 0x30000022ff138230 */ /* 0x000fe40000004100 */
[----:B------:R-:W-:Y:S01]  /*51a0*/  @!P0 FFMA.FTZ R3, R25, R26, R3 ;  /* 0x0000001a19038223 */ /* 0x000fe20000010003 */
[--C-:B------:R-:W-:Y:S01]  /*51b0*/  @!P0 HADD2.F32 R28, -RZ, R38.reuse.H0_H0 ;  /* 0x20000026ff1c8230 */ /* 0x100fe20000004100 */
[----:B------:R-:W-:Y:S01]  /*51c0*/  @!P0 F2FP.F16.F32.PACK_AB R0, R2, R0 ;  /* 0x000000000200823e */ /* 0x000fe200000000ff */
[--C-:B------:R-:W-:Y:S01]  /*51d0*/  @!P0 HADD2.F32 R22, -RZ, R35.reuse.H0_H0 ;  /* 0x20000023ff168230 */ /* 0x100fe20000004100 */
[----:B------:R-:W-:Y:S01]  /*51e0*/  MOV R2, R81 ;  /* 0x0000005100027202 */ /* 0x000fe20000000f00 */
[----:B------:R-:W-:Y:S01]  /*51f0*/  @!P0 HADD2.F32 R29, -RZ, R38.H1_H1 ;  /* 0x30000026ff1d8230 */ /* 0x000fe20000004100 */
        /* <DEDUP_REMOVED lines=14> */
[----:B------:R-:W-:Y:S02]  /*52e0*/  @!P0 MOV R43, R7 ;  /* 0x00000007002b8202 */ /* 0x000fe40000000f00 */
[----:B------:R-:W-:Y:S05]  /*52f0*/  MOV R3, R80 ;  /* 0x0000005000037202 */ /* 0x000fea0000000f00 */
[----:B------:R1:W-:Y:S02]  /*5300*/  ST.E.128 desc[UR4][R2.64], R40 ;  /* 0x0000002802007985 */ /* 0x0003e4000c101d04 */
.L_x_4424:
[----:B------:R-:W-:Y:S05]  /*5310*/  BSYNC.RECONVERGENT B0 ;  /* 0x0000000000007941 */ /* 0x000fea0003800200 */
.L_x_4423:
        /* <DEDUP_REMOVED lines=92> */
.L_x_4426:
[----:B------:R-:W-:Y:S05]  /*58e0*/  BSYNC.RECONVERGENT B0 ;  /* 0x0000000000007941 */ /* 0x000fea0003800200 */
.L_x_4425:
        /* <DEDUP_REMOVED lines=94> */
.L_x_4428:
[----:B------:R-:W-:Y:S05]  /*5ed0*/  BSYNC.RECONVERGENT B0 ;  /* 0x0000000000007941 */ /* 0x000fea0003800200 */
.L_x_4427:
        /* <DEDUP_REMOVED lines=94> */
.L_x_4430:
[----:B------:R-:W-:Y:S05]  /*64c0*/  BSYNC.RECONVERGENT B0 ;  /* 0x0000000000007941 */ /* 0x000fea0003800200 */
.L_x_4429:
        /* <DEDUP_REMOVED lines=94> */
.L_x_4432:
[----:B------:R-:W-:Y:S05]  /*6ab0*/  BSYNC.RECONVERGENT B0 ;  /* 0x0000000000007941 */ /* 0x000fea0003800200 */
.L_x_4431:
        /* <DEDUP_REMOVED lines=95> */
.L_x_4434:
[----:B------:R-:W-:Y:S05]  /*70b0*/  BSYNC.RECONVERGENT B0 ;  /* 0x0000000000007941 */ /* 0x000fea0003800200 */
.L_x_4433:
        /* <DEDUP_REMOVED lines=95> */
.L_x_4436:
[----:B------:R-:W-:Y:S05]  /*76b0*/  BSYNC.RECONVERGENT B0 ;  /* 0x0000000000007941 */ /* 0x000fea0003800200 */
.L_x_4435:
        /* <DEDUP_REMOVED lines=97> */
.L_x_4438:
[----:B------:R-:W-:Y:S05]  /*7cd0*/  BSYNC.RECONVERGENT B0 ;  /* 0x0000000000007941 */ /* 0x000fea0003800200 */
.L_x_4437:
        /* <DEDUP_REMOVED lines=10> */
.L_x_4405:
[----:B------:R-:W-:Y:S05]  /*7d80*/  BSYNC.RECONVERGENT B1 ;  /* 0x0000000000017941 */ /* 0x000fea0003800200 */
.L_x_4403:
        /* <DEDUP_REMOVED lines=101> */
.L_x_4440:
[----:B------:R-:W-:Y:S05]  /*83e0*/  BSYNC.RECONVERGENT B0 ;  /* 0x0000000000007941 */ /* 0x000fea0003800200 */
.L_x_4439:
[----:B------:R-:W-:Y:S11]  /*83f0*/  ISETP.NE.AND P0, PT, R110, RZ, PT ;  /* 0x000000ff6e00720c */ /* 0x000ff60003f05270 */
[----:B------:R-:W-:Y:S02]  /*8400*/  @!UPT UIADD3 URZ, UPT, UPT, URZ, URZ, URZ ;  /* 0x000000fffffff290 */ /* 0x000fe4000fffe0ff */
[----:B------:R-:W-:Y:S05]  /*8410*/  @P0 BRA `(.L_x_4441) ;  /* 0xffffffa000280947 */ /* 0x000fea000383ffff */
.L_x_4402:
        /* <DEDUP_REMOVED lines=16> */
.L_x_4445:
[----:B------:R-:W-:Y:S05]  /*8520*/  BSYNC.RECONVERGENT B0 ;  /* 0x0000000000007941 */ /* 0x000fea0003800200 */
.L_x_4444:
        /* <DEDUP_REMOVED lines=8> */
.L_x_4443:
        /* <DEDUP_REMOVED lines=24> */
[----:B------:R-:W-:Y:S01]  /*8730*/  IADD3 R65, PT, PT, -R65, R180, RZ ;  /* 0x000000b441417210 */ /* 0x000fe20007ffe1ff */
        /* <DEDUP_REMOVED lines=11> */
[-C--:B-----5:R-:W-:Y:S02]  /*87f0*/  IADD3 R4, P1, PT, R24, R3.reuse, RZ ;  /* 0x0000000318047210 */ /* 0x0a0fe40007f3e0ff */
[----:B------:R-:W-:Y:S02]  /*8800*/  IADD3 R16, P0, PT, R26, R3, RZ ;  /* 0x000000031a107210 */ /* 0x000fe40007f1e0ff */
[-C--:B------:R-:W-:Y:S02]  /*8810*/  IADD3.X R5, PT, PT, R25, R2.reuse, RZ, P1, !PT ;  /* 0x0000000219057210 */ /* 0x080fe40000ffe4ff */
[----:B------:R-:W-:-:S04]  /*8820*/  IADD3.X R17, PT, PT, R27, R2, RZ, P0, !PT ;  /* 0x000000021b117210 */ /* 0x000fc800007fe4ff */
[----:B------:R-:W2:Y:S04]  /*8830*/  LD.E.64 R4, desc[UR4][R4.64] ;  /* 0x0000000404047980 */ /* 0x000ea8000c101b00 */
[----:B------:R1:W3:Y:S01]  /*8840*/  LD.E.64 R2, desc[UR4][R16.64] ;  /* 0x0000000410027980 */ /* 0x0002e2000c101b00 */
[----:B----4-:R-:W-:Y:S02]  /*8850*/  MOV R20, R9 ;  /* 0x0000000900147202 */ /* 0x010fe40000000f00 */
[----:B------:R-:W-:Y:S02]  /*8860*/  MOV R9, R11 ;  /* 0x0000000b00097202 */ /* 0x000fe40000000f00 */
[----:B------:R-:W-:Y:S01]  /*8870*/  MOV R18, R10 ;  /* 0x0000000a00127202 */ /* 0x000fe20000000f00 */
[----:B------:R-:W-:-:S02]  /*8880*/  HADD2.F32 R19, -RZ, R20.H0_H0 ;  /* 0x20000014ff137230 */ /* 0x000fc40000004100 */
[----:B------:R-:W-:Y:S02]  /*8890*/  HADD2.F32 R20, -RZ, R20.H1_H1 ;  /* 0x30000014ff147230 */ /* 0x000fe40000004100 */
[--C-:B------:R-:W-:Y:S02]  /*88a0*/  HADD2.F32 R22, -RZ, R9.reuse.H0_H0 ;  /* 0x20000009ff167230 */ /* 0x100fe40000004100 */
[----:B-1----:R-:W-:Y:S02]  /*88b0*/  HADD2.F32 R17, -RZ, R9.H1_H1 ;  /* 0x30000009ff117230 */ /* 0x002fe40000004100 */
[----:B--2---:R-:W-:Y:S02]  /*88c0*/  HADD2.F32 R15, -RZ, R5.H1_H1 ;  /* 0x30000005ff0f7230 */ /* 0x004fe40000004100 */
[----:B---3--:R-:W-:Y:S02]  /*88d0*/  HADD2.F32 R10, -RZ, R3.H1_H1 ;  /* 0x30000003ff0a7230 */ /* 0x008fe40000004100 */
[----:B------:R-:W-:-:S02]  /*88e0*/  HADD2.F32 R11, -RZ, R2.H1_H1 ;  /* 0x30000002ff0b7230 */ /* 0x000fc40000004100 */
[--C-:B------:R-:W-:Y:S02]  /*88f0*/  HADD2.F32 R16, -RZ, R4.reuse.H1_H1 ;  /* 0x30000004ff107230 */ /* 0x100fe40000004100 */
[C---:B------:R-:W-:Y:S01]  /*8900*/  FMUL.FTZ R9, R17.reuse, R10 ;  /* 0x0000000a11097220 */ /* 0x040fe20000410000 */
[----:B------:R-:W-:Y:S01]  /*8910*/  FMUL.FTZ R17, R17, R15 ;  /* 0x0000000f11117220 */ /* 0x000fe20000410000 */
[C---:B------:R-:W-:Y:S01]  /*8920*/  FMUL.FTZ R21, R20.reuse, R11 ;  /* 0x0000000b14157220 */ /* 0x040fe20000410000 */
[----:B------:R-:W-:Y:S02]  /*8930*/  FMUL.FTZ R20, R20, R16 ;  /* 0x0000001014147220 */ /* 0x000fe40000410000 */
[----:B------:R-:W-:Y:S01]  /*8940*/  FFMA.FTZ R17, R22, R10, R17 ;  /* 0x0000000a16117223 */ /* 0x000fe20000010011 */
[----:B------:R-:W-:Y:S02]  /*8950*/  HADD2.F32 R4, -RZ, R4.H0_H0 ;  /* 0x20000004ff047230 */ /* 0x000fe40000004100 */
[----:B------:R-:W-:-:S02]  /*8960*/  HADD2.F32 R10, -RZ, R8.H1_H1 ;  /* 0x30000008ff0a7230 */ /* 0x000fc40000004100 */
[C---:B------:R-:W-:Y:S01]  /*8970*/  FFMA.FTZ R20, R19.reuse, R11, R20 ;  /* 0x0000000b13147223 */ /* 0x040fe20000010014 */
[----:B------:R-:W-:Y:S02]  /*8980*/  HADD2.F32 R2, -RZ, R2.H0_H0 ;  /* 0x20000002ff027230 */ /* 0x000fe40000004100 */
[----:B------:R-:W-:Y:S02]  /*8990*/  HADD2.F32 R3, -RZ, R3.H0_H0 ;  /* 0x20000003ff037230 */ /* 0x000fe40000004100 */
        /* <DEDUP_REMOVED lines=21> */
.L_x_4451:
[----:B------:R-:W-:Y:S05]  /*8af0*/  BSYNC.RECONVERGENT B0 ;  /* 0x0000000000007941 */ /* 0x000fea0003800200 */
.L_x_4450:
[----:B-----5:R1:W-:Y:S02]  /*8b00*/  STS.128 [R48], R8 ;  /* 0x0000000830007388 */ /* 0x0203e40000000c00 */
.L_x_4449:
[----:B------:R-:W-:Y:S05]  /*8b10*/  BSYNC.RECONVERGENT B1 ;  /* 0x0000000000017941 */ /* 0x000fea0003800200 */
.L_x_4448:
        /* <DEDUP_REMOVED lines=13> */
[-C--:B-----5:R-:W-:Y:S02]  /*8bf0*/  IADD3 R2, P0, PT, R26, R0.reuse, RZ ;  /* 0x000000001a027210 */ /* 0x0a0fe40007f1e0ff */
[----:B------:R-:W-:Y:S02]  /*8c00*/  IADD3 R4, P1, PT, R24, R0, RZ ;  /* 0x0000000018047210 */ /* 0x000fe40007f3e0ff */
[----:B------:R-:W-:-:S02]  /*8c10*/  IADD3.X R3, PT, PT, R27, R6, RZ, P0, !PT ;  /* 0x000000061b037210 */ /* 0x000fc400007fe4ff */
[----:B------:R-:W-:-:S04]  /*8c20*/  IADD3.X R5, PT, PT, R25, R6, RZ, P1, !PT ;  /* 0x0000000619057210 */ /* 0x000fc80000ffe4ff */
[----:B------:R-:W2:Y:S04]  /*8c30*/  LD.E.64 R2, desc[UR4][R2.64] ;  /* 0x0000000402027980 */ /* 0x000ea8000c101b00 */
[----:B------:R-:W3:Y:S01]  /*8c40*/  LD.E.64 R4, desc[UR4][R4.64] ;  /* 0x0000000404047980 */ /* 0x000ee2000c101b00 */
[----:B------:R-:W-:Y:S02]  /*8c50*/  MOV R7, R9 ;  /* 0x0000000900077202 */ /* 0x000fe40000000f00 */
[----:B------:R-:W-:Y:S02]  /*8c60*/  MOV R6, R8 ;  /* 0x0000000800067202 */ /* 0x000fe40000000f00 */
[----:B------:R-:W-:Y:S01]  /*8c70*/  MOV R0, R11 ;  /* 0x0000000b00007202 */ /* 0x000fe20000000f00 */
[--C-:B------:R-:W-:Y:S01]  /*8c80*/  HADD2.F32 R11, -RZ, R7.reuse.H0_H0 ;  /* 0x20000007ff0b7230 */ /* 0x100fe20000004100 */
[----:B------:R-:W-:Y:S01]  /*8c90*/  MOV R9, R10 ;  /* 0x0000000a00097202 */ /* 0x000fe20000000f00 */
[----:B------:R-:W-:-:S02]  /*8ca0*/  HADD2.F32 R10, -RZ, R7.H1_H1 ;  /* 0x30000007ff0a7230 */ /* 0x000fc40000004100 */
[--C-:B------:R-:W-:Y:S02]  /*8cb0*/  HADD2.F32 R12, -RZ, R6.reuse.H1_H1 ;  /* 0x30000006ff0c7230 */ /* 0x100fe40000004100 */
[----:B------:R-:W-:Y:S02]  /*8cc0*/  HADD2.F32 R13, -RZ, R6.H0_H0 ;  /* 0x20000006ff0d7230 */ /* 0x000fe40000004100 */
[--C-:B--2---:R-:W-:Y:S02]  /*8cd0*/  HADD2.F32 R7, -RZ, R2.reuse.H1_H1 ;  /* 0x30000002ff077230 */ /* 0x104fe40000004100 */
[----:B------:R-:W-:Y:S02]  /*8ce0*/  HADD2.F32 R2, -RZ, R2.H0_H0 ;  /* 0x20000002ff027230 */ /* 0x000fe40000004100 */
[--C-:B---3--:R-:W-:Y:S02]  /*8cf0*/  HADD2.F32 R8, -RZ, R4.reuse.H1_H1 ;  /* 0x30000004ff087230 */ /* 0x108fe40000004100 */
        /* <DEDUP_REMOVED lines=14> */
[C---:B------:R-:W-:Y:S01]  /*8de0*/  FMUL.FTZ R13, R7.reuse, R2 ;  /* 0x00000002070d7220 */ /* 0x040fe20000410000 */
[--C-:B------:R-:W-:Y:S01]  /*8df0*/  HADD2.F32 R8, -RZ, R0.reuse.H1_H1 ;  /* 0x30000000ff087230 */ /* 0x100fe20000004100 */
        /* <DEDUP_REMOVED lines=16> */
[----:B------:R-:W-:-:S02]  /*8f00*/  MOV R11, R7 ;  /* 0x00000007000b7202 */ /* 0x000fc40000000f00 */
.L_x_4453:
[----:B------:R-:W-:Y:S05]  /*8f10*/  BSYNC.RECONVERGENT B0 ;  /* 0x0000000000007941 */ /* 0x000fea0003800200 */
.L_x_4452:
[----:B-----5:R2:W-:Y:S01]  /*8f20*/  STS.128 [R48+0x800], R8 ;  /* 0x0008000830007388 */ /* 0x0205e20000000c00 */
[----:B------:R-:W-:Y:S05]  /*8f30*/  BRA `(.L_x_4446) ;  /* 0x0000000c00007947 */ /* 0x000fea0003800000 */
.L_x_4447:
        /* <DEDUP_REMOVED lines=95> */
.L_x_4457:
[----:B------:R-:W-:Y:S05]  /*9530*/  BSYNC.RECONVERGENT B0 ;  /* 0x0000000000007941 */ /* 0x000fea0003800200 */
.L_x_4456:
[----:B-----5:R2:W-:Y:S02]  /*9540*/  STS.128 [R48], R20 ;  /* 0x0000001430007388 */ /* 0x0205e40000000c00 */
.L_x_4455:
[----:B------:R-:W-:Y:S05]  /*9550*/  BSYNC.RECONVERGENT B1 ;  /* 0x0000000000017941 */ /* 0x000fea0003800200 */
.L_x_4454:
        /* <DEDUP_REMOVED lines=12> */
[--C-:B------:R-:W-:Y:S02]  /*9620*/  SHF.R.S32.HI R0, RZ, 0x1f, R14.reuse ;  /* 0x0000001fff007819 */ /* 0x100fe4000001140e */
[----:B------:R-:W-:-:S04]  /*9630*/  IADD3 R15, P2, P1, R15, R3, R14 ;  /* 0x000000030f0f7210 */ /* 0x000fc8000795e00e */
[----:B------:R-:W-:Y:S02]  /*9640*/  IADD3.X R2, PT, PT, R28, R2, R0, P2, P1 ;  /* 0x000000021c027210 */ /* 0x000fe400017e2400 */
[C---:B------:R-:W-:Y:S02]  /*9650*/  SHF.L.U32 R0, R15.reuse, 0x1, RZ ;  /* 0x000000010f007819 */ /* 0x040fe400000006ff */
[----:B------:R-:W-:Y:S02]  /*9660*/  SHF.L.U64.HI R2, R15, 0x1, R2 ;  /* 0x000000010f027819 */ /* 0x000fe40000010202 */
[----:B-1---5:R-:W-:Y:S01]  /*9670*/  IADD3 R4, P1, PT, R26, R0, RZ ;  /* 0x000000001a047210 */ /* 0x022fe20007f3e0ff */
[----:B------:R-:W2:Y:S03]  /*9680*/  LD.E.128 R12, desc[UR4][R12.64] ;  /* 0x000000040c0c7980 */ /* 0x000ea6000c101d00 */
[----:B------:R-:W-:-:S02]  /*9690*/  IADD3.X R5, PT, PT, R27, R2, RZ, P1, !PT ;  /* 0x000000021b057210 */ /* 0x000fc40000ffe4ff */
        /* <DEDUP_REMOVED lines=19> */
[----:B------:R-:W-:Y:S01]  /*97d0*/  @!P0 FADD.FTZ R15, -R15, -RZ ;  /* 0x800000ff0f0f8221 */ /* 0x000fe20000010100 */
[----:B------:R-:W-:Y:S02]  /*97e0*/  HADD2.F32 R24, -RZ, R5.H1_H1 ;  /* 0x30000005ff187230 */ /* 0x000fe40000004100 */
[----:B------:R-:W-:Y:S01]  /*97f0*/  @!P0 FADD.FTZ R23, -R23, -RZ ;  /* 0x800000ff17178221 */ /* 0x000fe20000010100 */
[----:B------:R-:W-:-:S02]  /*9800*/  HADD2.F32 R5, -RZ, R6.H0_H0 ;  /* 0x20000006ff057230 */ /* 0x000fc40000004100 */
[----:B------:R-:W-:Y:S01]  /*9810*/  @!P0 FADD.FTZ R4, -R4, -RZ ;  /* 0x800000ff04048221 */ /* 0x000fe20000010100 */
[----:B------:R-:W-:Y:S02]  /*9820*/  HADD2.F32 R25, -RZ, R6.H1_H1 ;  /* 0x30000006ff197230 */ /* 0x000fe40000004100 */
[----:B------:R-:W-:Y:S01]  /*9830*/  FMUL.FTZ R16, R16, R15 ;  /* 0x0000000f10107220 */ /* 0x000fe20000410000 */
[--C-:B------:R-:W-:Y:S02]  /*9840*/  HADD2.F32 R6, -RZ, R7.reuse.H0_H0 ;  /* 0x20000007ff067230 */ /* 0x100fe40000004100 */
[----:B------:R-:W-:Y:S01]  /*9850*/  @!P0 FADD.FTZ R5, -R5, -RZ ;  /* 0x800000ff05058221 */ /* 0x000fe20000010100 */
[----:B------:R-:W-:Y:S02]  /*9860*/  HADD2.F32 R7, -RZ, R7.H1_H1 ;  /* 0x30000007ff077230 */ /* 0x000fe40000004100 */
[----:B------:R-:W-:Y:S01]  /*9870*/  FMUL.FTZ R12, R12, R4 ;  /* 0x000000040c0c7220 */ /* 0x000fe20000410000 */
[----:B------:R-:W-:-:S02]  /*9880*/  HADD2.F32 R4, -RZ, R3.H0_H0 ;  /* 0x20000003ff047230 */ /* 0x000fc40000004100 */
[----:B------:R-:W-:Y:S01]  /*9890*/  @!P0 FADD.FTZ R6, -R6, -RZ ;  /* 0x800000ff06068221 */ /* 0x000fe20000010100 */
[----:B------:R-:W-:Y:S01]  /*98a0*/  FMUL.FTZ R13, R13, R5 ;  /* 0x000000050d0d7220 */ /* 0x000fe20000410000 */
[----:B------:R-:W-:Y:S01]  /*98b0*/  @!P0 FADD.FTZ R7, -R7, -RZ ;  /* 0x800000ff07078221 */ /* 0x000fe20000010100 */
[----:B------:R-:W-:Y:S02]  /*98c0*/  HADD2.F32 R5, -RZ, R0.H0_H0 ;  /* 0x20000000ff057230 */ /* 0x000fe40000004100 */
[----:B------:R-:W-:Y:S01]  /*98d0*/  FMUL.FTZ R14, R14, R6 ;  /* 0x000000060e0e7220 */ /* 0x000fe20000410000 */
[----:B------:R-:W-:Y:S02]  /*98e0*/  HADD2.F32 R6, -RZ, R3.H1_H1 ;  /* 0x30000003ff067230 */ /* 0x000fe40000004100 */
[----:B------:R-:W-:Y:S01]  /*98f0*/  FMUL.FTZ R22, R22, R7 ;  /* 0x0000000716167220 */ /* 0x000fe20000410000 */
[----:B----4-:R-:W-:Y:S02]  /*9900*/  HADD2.F32 R3, -RZ, R8.H0_H0 ;  /* 0x20000008ff037230 */ /* 0x010fe40000004100 */
[----:B------:R-:W-:Y:S01]  /*9910*/  @!P0 FADD.FTZ R24, -R24, -RZ ;  /* 0x800000ff18188221 */ /* 0x000fe20000010100 */
[----:B------:R-:W-:-:S02]  /*9920*/  HADD2.F32 R7, -RZ, R9.H0_H0 ;  /* 0x20000009ff077230 */ /* 0x000fc40000004100 */
[----:B------:R-:W-:Y:S01]  /*9930*/  FMUL.FTZ R18, R18, R23 ;  /* 0x0000001712127220 */ /* 0x000fe20000410000 */
[----:B------:R-:W-:Y:S01]  /*9940*/  @!P0 FADD.FTZ R25, -R25, -RZ ;  /* 0x800000ff19198221 */ /* 0x000fe20000010100 */
[----:B------:R-:W-:Y:S02]  /*9950*/  HADD2.F32 R15, -RZ, R9.H1_H1 ;  /* 0x30000009ff0f7230 */ /* 0x000fe40000004100 */
[----:B------:R-:W-:Y:S01]  /*9960*/  FFMA.FTZ R3, R4, R3, R16 ;  /* 0x0000000304037223 */ /* 0x000fe20000010010 */
[--C-:B------:R-:W-:Y:S02]  /*9970*/  HADD2.F32 R9, -RZ, R10.reuse.H0_H0 ;  /* 0x2000000aff097230 */ /* 0x100fe40000004100 */
[----:B------:R-:W-:Y:S01]  /*9980*/  FFMA.FTZ R5, R5, R7, R12 ;  /* 0x0000000705057223 */ /* 0x000fe2000001000c */
[----:B------:R-:W-:Y:S02]  /*9990*/  HADD2.F32 R23, -RZ, R10.H1_H1 ;  /* 0x3000000aff177230 */ /* 0x000fe40000004100 */
[----:B------:R-:W-:Y:S01]  /*99a0*/  FMUL.FTZ R19, R19, R24 ;  /* 0x0000001813137220 */ /* 0x000fe20000410000 */
[----:B------:R-:W-:-:S02]  /*99b0*/  HADD2.F32 R4, -RZ, R0.H1_H1 ;  /* 0x30000000ff047230 */ /* 0x000fc40000004100 */
[----:B------:R-:W-:Y:S01]  /*99c0*/  FMUL.FTZ R21, R21, R25 ;  /* 0x0000001915157220 */ /* 0x000fe20000410000 */
[----:B------:R-:W-:Y:S02]  /*99d0*/  HADD2.F32 R10, -RZ, R11.H0_H0 ;  /* 0x2000000bff0a7230 */ /* 0x000fe40000004100 */
[----:B------:R-:W-:Y:S02]  /*99e0*/  HADD2.F32 R0, -RZ, R17.H0_H0 ;  /* 0x20000011ff007230 */ /* 0x000fe40000004100 */
[----:B------:R-:W-:Y:S01]  /*99f0*/  FFMA.FTZ R4, R4, R15, R19 ;  /* 0x0000000f04047223 */ /* 0x000fe20000010013 */
[----:B------:R-:W-:Y:S02]  /*9a00*/  HADD2.F32 R7, -RZ, R2.H0_H0 ;  /* 0x20000002ff077230 */ /* 0x000fe40000004100 */
[----:B------:R-:W-:Y:S02]  /*9a10*/  HADD2.F32 R8, -RZ, R8.H1_H1 ;  /* 0x30000008ff087230 */ /* 0x000fe40000004100 */
[----:B------:R-:W-:Y:S01]  /*9a20*/  FFMA.FTZ R0, R0, R9, R13 ;  /* 0x0000000900007223 */ /* 0x000fe2000001000d */
[----:B------:R-:W-:-:S02]  /*9a30*/  HADD2.F32 R11, -RZ, R11.H1_H1 ;  /* 0x3000000bff0b7230 */ /* 0x000fc40000004100 */
[----:B------:R-:W-:Y:S01]  /*9a40*/  FFMA.FTZ R7, R7, R10, R14 ;  /* 0x0000000a07077223 */ /* 0x000fe2000001000e */
[----:B------:R-:W-:Y:S02]  /*9a50*/  HADD2.F32 R17, -RZ, R17.H1_H1 ;  /* 0x30000011ff117230 */ /* 0x000fe40000004100 */
[----:B------:R-:W-:Y:S01]  /*9a60*/  FFMA.FTZ R6, R6, R8, R18 ;  /* 0x0000000806067223 */ /* 0x000fe20000010012 */
[----:B------:R-:W-:Y:S01]  /*9a70*/  HADD2.F32 R2, -RZ, R2.H1_H1 ;  /* 0x30000002ff027230 */ /* 0x000fe20000004100 */
[----:B------:R-:W-:Y:S01]  /*9a80*/  F2FP.F16.F32.PACK_AB R4, R4, R5 ;  /* 0x000000050404723e */ /* 0x000fe200000000ff */
[----:B------:R-:W-:Y:S02]  /*9a90*/  FFMA.FTZ R17, R17, R23, R21 ;  /* 0x0000001711117223 */ /* 0x000fe40000010015 */
[----:B------:R-:W-:Y:S01]  /*9aa0*/  F2FP.F16.F32.PACK_AB R3, R6, R3 ;  /* 0x000000030603723e */ /* 0x000fe200000000ff */
[----:B------:R-:W-:Y:S02]  /*9ab0*/  FFMA.FTZ R2, R2, R11, R22 ;  /* 0x0000000b02027223 */ /* 0x000fe40000010016 */
[----:B------:R-:W-:-:S03]  /*9ac0*/  F2FP.F16.F32.PACK_AB R0, R17, R0 ;  /* 0x000000001100723e */ /* 0x000fc600000000ff */
[----:B------:R-:W-:Y:S02]  /*9ad0*/  F2FP.F16.F32.PACK_AB R2, R2, R7 ;  /* 0x000000070202723e */ /* 0x000fe400000000ff */
[----:B------:R-:W-:Y:S02]  /*9ae0*/  MOV R16, R3 ;  /* 0x0000000300107202 */ /* 0x000fe40000000f00 */
[----:B------:R-:W-:Y:S02]  /*9af0*/  MOV R17, R4 ;  /* 0x0000000400117202 */ /* 0x000fe40000000f00 */
[----:B------:R-:W-:Y:S02]  /*9b00*/  MOV R18, R0 ;  /* 0x0000000000127202 */ /* 0x000fe40000000f00 */
[----:B------:R-:W-:Y:S02]  /*9b10*/  MOV R19, R2 ;  /* 0x0000000200137202 */ /* 0x000fe40000000f00 */
.L_x_4459:
[----:B------:R-:W-:Y:S05]  /*9b20*/  BSYNC.RECONVERGENT B0 ;  /* 0x0000000000007941 */ /* 0x000fea0003800200 */
.L_x_4458:
[----:B-----5:R3:W-:Y:S02]  /*9b30*/  STS.128 [R48+0x800], R16 ;  /* 0x0008001030007388 */ /* 0x0207e40000000c00 */
.L_x_4446:
[----:B------:R-:W-:Y:S05]  /*9b40*/  BSYNC.RECONVERGENT B2 ;  /* 0x0000000000027941 */ /* 0x000fea0003800200 */
.L_x_4442:
[----:B------:R-:W-:Y:S01]  /*9b50*/  IMAD.IADD R58, R52, 0x1, -R58 ;  /* 0x00000001343a7824 */ /* 0x000fe200078e0a3a */
[----:B-12---:R-:W-:Y:S01]  /*9b60*/  LEA R10, P0, R53, R173, 0x1 ;  /* 0x000000ad350a7211 */ /* 0x006fe200078008ff */
[C---:B----4-:R-:W-:Y:S02]  /*9b70*/  VIADD R3, R112.reuse, 0x40 ;  /* 0x0000004070037836 */ /* 0x050fe40000000000 */
[C---:B------:R-:W-:Y:S01]  /*9b80*/  VIADD R2, R112.reuse, 0x60 ;  /* 0x0000006070027836 */ /* 0x040fe20000000000 */
[CC--:B------:R-:W-:Y:S01]  /*9b90*/  ISETP.GE.AND P6, PT, R112.reuse, R58.reuse, PT ;  /* 0x0000003a7000720c */ /* 0x0c0fe20003fc6270 */
[C---:B------:R-:W-:Y:S01]  /*9ba0*/  VIADD R9, R112.reuse, 0x80 ;  /* 0x0000008070097836 */ /* 0x040fe20000000000 */
        /* <DEDUP_REMOVED lines=14> */
[CCC-:B------:R-:W-:Y:S02]  /*9c90*/  @!P3 LEA.HI.X R13, R168.reuse, R11.reuse, R169.reuse, 0x6, P5 ;  /* 0x0000000ba80db211 */ /* 0x1c0fe400028f34a9 */
[C---:B---3--:R-:W-:Y:S01]  /*9ca0*/  @!P4 LEA R18, P5, R168.reuse, R10, 0x7 ;  /* 0x0000000aa812c211 */ /* 0x048fe200078a38ff */
[----:B------:R-:W-:Y:S01]  /*9cb0*/  @!P1 LDGSTS.E.BYPASS.LTC128B.128 [R48+0x1800], desc[UR4][R10.64] ;  /* 0x018000000a309fae */ /* 0x000fe2000b981a04 */
[-C--:B------:R-:W-:Y:S01]  /*9cc0*/  ISETP.GE.AND P1, PT, R7, R58.reuse, PT ;  /* 0x0000003a0700720c */ /* 0x080fe20003f26270 */
[----:B------:R-:W-:Y:S01]  /*9cd0*/  @!P2 IMAD.MOV.U32 R16, RZ, RZ, R10 ;  /* 0x000000ffff10a224 */ /* 0x000fe200078e000a */
[----:B------:R-:W-:Y:S01]  /*9ce0*/  @!P4 LEA.HI.X R19, R168, R11, R169, 0x7, P5 ;  /* 0x0000000ba813c211 */ /* 0x000fe200028f3ca9 */
[----:B------:R2:W-:Y:S01]  /*9cf0*/  @!P3 LDGSTS.E.BYPASS.LTC128B.128 [R48+0x2000], desc[UR4][R12.64] ;  /* 0x020000000c30bfae */ /* 0x0005e2000b981a04 */
[----:B------:R-:W-:Y:S01]  /*9d00*/  ISETP.GE.AND P3, PT, R0, R58, PT ;  /* 0x0000003a0000720c */ /* 0x000fe20003f66270 */
[----:B------:R-:W-:-:S02]  /*9d10*/  @!P2 IMAD.MOV.U32 R17, RZ, RZ, R11 ;  /* 0x000000ffff11a224 */ /* 0x000fc400078e000b */
[----:B------:R-:W-:Y:S01]  /*9d20*/  @!P2 IMAD R8, R169, 0xc0, RZ ;  /* 0x000000c0a908a824 */ /* 0x000fe200078e02ff */
[----:B------:R-:W-:Y:S01]  /*9d30*/  @!P4 LDGSTS.E.BYPASS.LTC128B.128 [R48+0x2800], desc[UR4][R18.64] ;  /* 0x028000001230cfae */ /* 0x000fe2000b981a04 */
[----:B------:R-:W-:-:S04]  /*9d40*/  @!P2 IMAD.WIDE.U32 R16, R168, 0xc0, R16 ;  /* 0x000000c0a810a825 */ /* 0x000fc800078e0010 */
[----:B------:R-:W-:Y:S02]  /*9d50*/  @!P1 IMAD.MOV.U32 R14, RZ, RZ, R10 ;  /* 0x000000ffff0e9224 */ /* 0x000fe400078e000a */
[----:B------:R-:W-:Y:S02]  /*9d60*/  @!P1 IMAD.MOV.U32 R15, RZ, RZ, R11 ;  /* 0x000000ffff0f9224 */ /* 0x000fe400078e000b */
[----:B------:R-:W-:Y:S02]  /*9d70*/  @!P1 IMAD R6, R169, 0x140, RZ ;  /* 0x00000140a9069824 */ /* 0x000fe400078e02ff */
[----:B------:R-:W-:-:S04]  /*9d80*/  @!P1 IMAD.WIDE.U32 R14, R168, 0x140, R14 ;  /* 0x00000140a80e9825 */ /* 0x000fc800078e000e */
[----:B-1----:R-:W-:Y:S02]  /*9d90*/  VIADD R5, R112, 0xe0 ;  /* 0x000000e070057836 */ /* 0x002fe40000000000 */
[----:B------:R-:W-:Y:S02]  /*9da0*/  @!P2 IMAD.IADD R17, R8, 0x1, R17 ;  /* 0x000000010811a824 */ /* 0x000fe400078e0211 */
[----:B------:R-:W-:Y:S01]  /*9db0*/  @!P1 IMAD.IADD R15, R6, 0x1, R15 ;  /* 0x00000001060f9824 */ /* 0x000fe200078e020f */
[-C--:B------:R-:W-:Y:S01]  /*9dc0*/  ISETP.GE.AND P0, PT, R5, R58.reuse, PT ;  /* 0x0000003a0500720c */ /* 0x080fe20003f06270 */
[----:B------:R-:W-:Y:S01]  /*9dd0*/  @!P6 IMAD.MOV.U32 R6, RZ, RZ, R175 ;  /* 0x000000ffff06e224 */ /* 0x000fe200078e00af */
[----:B------:R-:W-:Y:S01]  /*9de0*/  @!P2 LDGSTS.E.BYPASS.LTC128B.128 [R48+0x3000], desc[UR4][R16.64] ;  /* 0x030000001030afae */ /* 0x000fe2000b981a04 */
[----:B------:R-:W-:-:S10]  /*9df0*/  ISETP.GE.AND P2, PT, R9, R58, PT ;  /* 0x0000003a0900720c */ /* 0x000fd40003f46270 */
[----:B--2---:R-:W-:Y:S01]  /*9e00*/  @!P0 IMAD.MOV.U32 R12, RZ, RZ, R10 ;  /* 0x000000ffff0c8224 */ /* 0x004fe200078e000a */
[C---:B------:R-:W-:Y:S01]  /*9e10*/  @!P3 LEA R10, P5, R168.reuse, R10, 0x8 ;  /* 0x0000000aa80ab211 */ /* 0x040fe200078a40ff */
[----:B------:R-:W-:Y:S02]  /*9e20*/  @!P0 IMAD.MOV.U32 R13, RZ, RZ, R11 ;  /* 0x000000ffff0d8224 */ /* 0x000fe400078e000b */
[----:B------:R-:W-:Y:S01]  /*9e30*/  @!P0 IMAD R4, R169, 0x180, RZ ;  /* 0x00000180a9048824 */ /* 0x000fe200078e02ff */
[C---:B------:R-:W-:Y:S01]  /*9e40*/  @!P3 LEA.HI.X R11, R168.reuse, R11, R169, 0x8, P5 ;  /* 0x0000000ba80bb211 */ /* 0x040fe200028f44a9 */
[----:B------:R-:W-:Y:S01]  /*9e50*/  @!P0 IMAD.WIDE.U32 R12, R168, 0x180, R12 ;  /* 0x00000180a80c8825 */ /* 0x000fe200078e000c */
[----:B------:R-:W-:-:S03]  /*9e60*/  ISETP.GE.AND P5, PT, R3, R58, PT ;  /* 0x0000003a0300720c */ /* 0x000fc60003fa6270 */
[----:B------:R-:W-:Y:S01]  /*9e70*/  @!P0 IMAD.IADD R13, R4, 0x1, R13 ;  /* 0x00000001040d8824 */ /* 0x000fe200078e020d */
[----:B------:R1:W-:Y:S04]  /*9e80*/  @!P3 LDGSTS.E.BYPASS.LTC128B.128 [R48+0x3800], desc[UR4][R10.64] ;  /* 0x038000000a30bfae */ /* 0x0003e8000b981a04 */
[----:B------:R-:W-:Y:S01]  /*9e90*/  @!P1 LDGSTS.E.BYPASS.LTC128B.128 [R48+0x4000], desc[UR4][R14.64] ;  /* 0x040000000e309fae */ /* 0x000fe2000b981a04 */
[----:B------:R-:W-:-:S03]  /*9ea0*/  ISETP.GE.AND P1, PT, R20, R58, PT ;  /* 0x0000003a1400720c */ /* 0x000fc60003f26270 */
[----:B------:R2:W-:Y:S01]  /*9eb0*/  @!P0 LDGSTS.E.BYPASS.LTC128B.128 [R48+0x4800], desc[UR4][R12.64] ;  /* 0x048000000c308fae */ /* 0x0005e2000b981a04 */
[----:B------:R-:W-:Y:S02]  /*9ec0*/  P2R R4, PR, RZ, 0x2 ;  /* 0x00000002ff047803 */ /* 0x000fe40000000000 */
[----:B------:R-:W-:Y:S01]  /*9ed0*/  ISETP.GE.AND P1, PT, R7, R58, PT ;  /* 0x0000003a0700720c */ /* 0x000fe20003f26270 */
[----:B------:R-:W0:Y:S01]  /*9ee0*/  LDGDEPBAR ;  /* 0x00000000000079af */ /* 0x000e220000000000 */
[----:B------:R-:W-:-:S03]  /*9ef0*/  @!P6 IMAD.MOV.U32 R7, RZ, RZ, R174 ;  /* 0x000000ffff07e224 */ /* 0x000fc600078e00ae */
[----:B------:R-:W3:Y:S04]  /*9f00*/  LD.E R54, desc[UR4][R148.64+0x184] ;  /* 0x0001840494367980 */ /* 0x000ee8000c101900 */
[----:B------:R-:W4:Y:S01]  /*9f10*/  LD.E R3, desc[UR4][R148.64+0x188] ;  /* 0x0001880494037980 */ /* 0x000f22000c101900 */
[----:B-1----:R-:W-:-:S04]  /*9f20*/  LEA R10, P0, R55, R175, 0x1 ;  /* 0x000000af370a7211 */ /* 0x002fc800078008ff */
[----:B------:R-:W-:Y:S02]  /*9f30*/  LEA.HI.X R11, R55, R174, R56, 0x1, P0 ;  /* 0x000000ae370b7211 */ /* 0x000fe400000f0c38 */
[-C--:B------:R-:W-:Y:S02]  /*9f40*/  ISETP.GE.AND P4, PT, R2, R58.reuse, PT ;  /* 0x0000003a0200720c */ /* 0x080fe40003f86270 */
[----:B------:R-:W-:Y:S01]  /*9f50*/  ISETP.GE.AND P0, PT, R5, R58, PT ;  /* 0x0000003a0500720c */ /* 0x000fe20003f06270 */
[----:B------:R-:W-:-:S04]  /*9f60*/  DEPBAR.LE SB0, 0x0 ;  /* 0x000080000000791a */ /* 0x000fc80000000000 */
[----:B------:R-:W-:Y:S01]  /*9f70*/  BAR.SYNC.DEFER_BLOCKING 0x0 ;  /* 0x0000000000007b1d */ /* 0x000fe20000010000 */
[----:B------:R-:W-:-:S05]  /*9f80*/  ISETP.GE.AND P3, PT, R0, R58, PT ;  /* 0x0000003a0000720c */ /* 0x000fca0003f66270 */
[----:B------:R-:W-:Y:S01]  /*9f90*/  @!PT LDS RZ, [RZ] ;  /* 0x00000000fffff984 */ /* 0x000fe20000000800 */
[----:B------:R-:W-:Y:S01]  /*9fa0*/  @!PT LDS RZ, [RZ] ;  /* 0x00000000fffff984 */ /* 0x000fe20000000800 */
[----:B------:R-:W-:Y:S01]  /*9fb0*/  @!PT LDS RZ, [RZ] ;  /* 0x00000000fffff984 */ /* 0x000fe20000000800 */
[----:B------:R1:W-:Y:S04]  /*9fc0*/  @!P6 LDGSTS.E.BYPASS.LTC128B.128 [R48+0x5000], desc[UR4][R6.64] ;  /* 0x050000000630efae */ /* 0x0003e8000b981a04 */
[----:B------:R-:W-:Y:S01]  /*9fd0*/  @P6 STS.128 [R48+0x5000], RZ ;  /* 0x005000ff30006388 */ /* 0x000fe20000000c00 */
[----:B------:R-:W-:Y:S01]  /*9fe0*/  ISETP.NE.AND P6, PT, R4, RZ, PT ;  /* 0x000000ff0400720c */ /* 0x000fe20003fc5270 */
[----:B--2---:R-:W-:Y:S02]  /*9ff0*/  @!P2 IMAD.MOV.U32 R12, RZ, RZ, R10 ;  /* 0x000000ffff0ca224 */ /* 0x004fe400078e000a */
[----:B------:R-:W-:-:S10]  /*a000*/  @!P2 IMAD.MOV.U32 R13, RZ, RZ, R11 ;  /* 0x000000ffff0da224 */ /* 0x000fd400078e000b */
[----:B------:R-:W-:Y:S04]  /*a010*/  @P6 STS.128 [R48+0x5800], RZ ;  /* 0x005800ff30006388 */ /* 0x000fe80000000c00 */
[----:B------:R-:W-:Y:S01]  /*a020*/  @!PT LDS RZ, [RZ] ;  /* 0x00000000fffff984 */ /* 0x000fe20000000800 */
[----:B------:R-:W-:Y:S01]  /*a030*/  @!PT LDS RZ, [RZ] ;  /* 0x00000000fffff984 */ /* 0x000fe20000000800 */
[----:B------:R-:W-:Y:S01]  /*a040*/  @!PT LDS RZ, [RZ] ;  /* 0x00000000fffff984 */ /* 0x000fe20000000800 */
[----:B------:R-:W-:Y:S01]  /*a050*/  @!P6 LDGSTS.E.BYPASS.LTC128B.128 [R48+0x5800], desc[UR4][R10.64] ;  /* 0x058000000a30efae */ /* 0x000fe2000b981a04 */
[----:B------:R-:W-:-:S04]  /*a060*/  @!P5 LEA R14, P6, R46, R10, 0x6 ;  /* 0x0000000a2e0ed211 */ /* 0x000fc800078c30ff */
[----:B------:R-:W-:Y:S01]  /*a070*/  @!P5 LEA.HI.X R15, R46, R11, R47, 0x6, P6 ;  /* 0x0000000b2e0fd211 */ /* 0x000fe200030f342f */
[----:B------:R-:W-:Y:S01]  /*a080*/  @P5 STS.128 [R48+0x6000], RZ ;  /* 0x006000ff30005388 */ /* 0x000fe20000000c00 */
[----:B------:R-:W-:-:S03]  /*a090*/  @!P2 IMAD R4, R47, 0xc0, RZ ;  /* 0x000000c02f04a824 */ /* 0x000fc600078e02ff */
[----:B------:R-:W-:Y:S01]  /*a0a0*/  @!PT LDS RZ, [RZ] ;  /* 0x00000000fffff984 */ /* 0x000fe20000000800 */
[----:B------:R-:W-:Y:S01]  /*a0b0*/  @!PT LDS RZ, [RZ] ;  /* 0x00000000fffff984 */ /* 0x000fe20000000800 */
[----:B------:R-:W-:Y:S01]  /*a0c0*/  @!PT LDS RZ, [RZ] ;  /* 0x00000000fffff984 */ /* 0x000fe20000000800 */
[----:B------:R2:W-:Y:S01]  /*a0d0*/  @!P5 LDGSTS.E.BYPASS.LTC128B.128 [R48+0x6000], desc[UR4][R14.64] ;  /* 0x060000000e30dfae */ /* 0x0005e2000b981a04 */
[----:B------:R-:W-:-:S04]  /*a0e0*/  @!P2 IMAD.WIDE.U32 R12, R46, 0xc0, R12 ;  /* 0x000000c02e0ca825 */ /* 0x000fc800078e000c */
[--C-:B------:R-:W-:Y:S02]  /*a0f0*/  @!P1 IMAD.MOV.U32 R8, RZ, RZ, R10.reuse ;  /* 0x000000ffff089224 */ /* 0x100fe400078e000a */
[--C-:B------:R-:W-:Y:S02]  /*a100*/  @!P1 IMAD.MOV.U32 R9, RZ, RZ, R11.reuse ;  /* 0x000000ffff099224 */ /* 0x100fe400078e000b */
[----:B-1----:R-:W-:Y:S02]  /*a110*/  @!P0 IMAD.MOV.U32 R6, RZ, RZ, R10 ;  /* 0x000000ffff068224 */ /* 0x002fe400078e000a */
[----:B------:R-:W-:Y:S02]  /*a120*/  @!P0 IMAD.MOV.U32 R7, RZ, RZ, R11 ;  /* 0x000000ffff078224 */ /* 0x000fe400078e000b */
[----:B------:R-:W-:Y:S02]  /*a130*/  @!P2 IMAD.IADD R5, R4, 0x1, R13 ;  /* 0x000000010405a824 */ /* 0x000fe400078e020d */
[----:B------:R-:W-:-:S02]  /*a140*/  @!P1 IMAD R2, R47, 0x140, RZ ;  /* 0x000001402f029824 */ /* 0x000fc400078e02ff */
[C---:B------:R-:W-:Y:S01]  /*a150*/  @!P1 IMAD.WIDE.U32 R8, R46.reuse, 0x140, R8 ;  /* 0x000001402e089825 */ /* 0x040fe200078e0008 */
[----:B------:R-:W-:Y:S03]  /*a160*/  @P4 STS.128 [R48+0x6800], RZ ;  /* 0x006800ff30004388 */ /* 0x000fe60000000c00 */
[----:B------:R-:W-:Y:S01]  /*a170*/  @!P2 IMAD.MOV.U32 R4, RZ, RZ, R12 ;  /* 0x000000ffff04a224 */ /* 0x000fe200078e000c */
[CC--:B--2---:R-:W-:Y:S02]  /*a180*/  @!P4 LEA R14, P6, R46.reuse, R10.reuse, 0x7 ;  /* 0x0000000a2e0ec211 */ /* 0x0c4fe400078c38ff */
[C---:B------:R-:W-:Y:S02]  /*a190*/  @!P3 LEA R10, P5, R46.reuse, R10, 0x8 ;  /* 0x0000000a2e0ab211 */ /* 0x040fe400078a40ff */
[CCC-:B------:R-:W-:Y:S01]  /*a1a0*/  @!P4 LEA.HI.X R15, R46.reuse, R11.reuse, R47.reuse, 0x7, P6 ;  /* 0x0000000b2e0fc211 */ /* 0x1c0fe200030f3c2f */
[----:B------:R-:W-:Y:S01]  /*a1b0*/  @!P0 IMAD R0, R47, 0x180, RZ ;  /* 0x000001802f008824 */ /* 0x000fe200078e02ff */
[C---:B------:R-:W-:Y:S01]  /*a1c0*/  @!P3 LEA.HI.X R11, R46.reuse, R11, R47, 0x8, P5 ;  /* 0x0000000b2e0bb211 */ /* 0x040fe200028f442f */
[----:B------:R-:W-:-:S02]  /*a1d0*/  @!P0 IMAD.WIDE.U32 R6, R46, 0x180, R6 ;  /* 0x000001802e068825 */ /* 0x000fc400078e0006 */
[----:B------:R-:W-:Y:S01]  /*a1e0*/  @!PT LDS RZ, [RZ] ;  /* 0x00000000fffff984 */ /* 0x000fe20000000800 */
[----:B------:R-:W-:Y:S01]  /*a1f0*/  @!PT LDS RZ, [RZ] ;  /* 0x00000000fffff984 */ /* 0x000fe20000000800 */
[----:B------:R-:W-:Y:S01]  /*a200*/  @!PT LDS RZ, [RZ] ;  /* 0x00000000fffff984 */ /* 0x000fe20000000800 */
[----:B------:R-:W-:Y:S02]  /*a210*/  @!P4 LDGSTS.E.BYPASS.LTC128B.128 [R48+0x6800], desc[UR4][R14.64] ;  /* 0x068000000e30cfae */ /* 0x000fe4000b981a04 */
[----:B------:R-:W-:Y:S02]  /*a220*/  @!P1 IMAD.IADD R9, R2, 0x1, R9 ;  /* 0x0000000102099824 */ /* 0x000fe400078e0209 */
[----:B------:R-:W-:Y:S01]  /*a230*/  @P2 STS.128 [R48+0x7000], RZ ;  /* 0x007000ff30002388 */ /* 0x000fe20000000c00 */
[----:B------:R-:W-:-:S03]  /*a240*/  @!P0 IMAD.IADD R7, R0, 0x1, R7 ;  /* 0x0000000100078824 */ /* 0x000fc600078e0207 */
        /* <DEDUP_REMOVED lines=20> */
[C---:B------:R-:W-:Y:S01]  /*a390*/  IMAD.SHL.U32 R40, R44.reuse, 0x20, RZ ;  /* 0x000000202c287824 */ /* 0x040fe200078e00ff */
[----:B------:R-:W-:Y:S01]  /*a3a0*/  SHF.R.U32.HI R164, RZ, 0x1, R44 ;  /* 0x00000001ffa47819 */ /* 0x000fe2000001162c */
[C---:B-1----:R-:W-:Y:S01]  /*a3b0*/  IMAD.SHL.U32 R5, R44.reuse, 0x10, RZ ;  /* 0x000000102c057824 */ /* 0x042fe200078e00ff */
[----:B------:R-:W-:Y:S01]  /*a3c0*/  LOP3.LUT P0, R86, R44, 0x4, RZ, 0xc0, !PT ;  /* 0x000000042c567812 */ /* 0x000fe2000780c0ff */
[----:B------:R-:W-:Y:S01]  /*a3d0*/  IMAD.MOV.U32 R95, RZ, RZ, 0x20 ;  /* 0x00000020ff5f7424 */ /* 0x000fe200078e00ff */
[----:B------:R-:W-:Y:S01]  /*a3e0*/  LOP3.LUT R2, R164, 0x8, RZ, 0xc0, !PT ;  /* 0x00000008a4027812 */ /* 0x000fe200078ec0ff */
[----:B------:R-:W0:Y:S01]  /*a3f0*/  LDGDEPBAR ;  /* 0x00000000000079af */ /* 0x000e220000000000 */
[----:B------:R-:W-:-:S02]  /*a400*/  LOP3.LUT R4, R40, 0xc0, RZ, 0xc0, !PT ;  /* 0x000000c028047812 */ /* 0x000fc400078ec0ff */
[C---:B------:R-:W-:Y:S02]  /*a410*/  LOP3.LUT R165, R5.reuse, 0x3e00, RZ, 0xc0, !PT ;  /* 0x00003e0005a57812 */ /* 0x040fe400078ec0ff */
[----:B------:R-:W-:Y:S02]  /*a420*/  LOP3.LUT R2, R2, 0xc0, R40, 0xf8, !PT ;  /* 0x000000c002027812 */ /* 0x000fe400078ef828 */
[----:B------:R-:W-:Y:S02]  /*a430*/  LOP3.LUT R4, R4, 0x8, R44, 0xf8, !PT ;  /* 0x0000000804047812 */ /* 0x000fe400078ef82c */
[----:B------:R-:W-:Y:S02]  /*a440*/  LOP3.LUT R5, R5, 0x100, RZ, 0xc0, !PT ;  /* 0x0000010005057812 */ /* 0x000fe400078ec0ff */
[----:B------:R-:W-:Y:S02]  /*a450*/  LOP3.LUT R2, R2, 0x18, R51, 0x78, !PT ;  /* 0x0000001802027812 */ /* 0x000fe400078e7833 */
[----:B--2---:R-:W-:-:S02]  /*a460*/  LOP3.LUT R6, R165, 0x20, R40, 0xf8, !PT ;  /* 0x00000020a5067812 */ /* 0x004fc400078ef828 */
[----:B------:R-:W-:Y:S02]  /*a470*/  LOP3.LUT R4, R4, 0x18, R51, 0x78, !PT ;  /* 0x0000001804047812 */ /* 0x000fe400078e7833 */
[--C-:B------:R-:W-:Y:S02]  /*a480*/  LOP3.LUT R6, R6, 0x100, R40.reuse, 0xf8, !PT ;  /* 0x0000010006067812 */ /* 0x100fe400078ef828 */
[----:B------:R-:W-:Y:S02]  /*a490*/  LOP3.LUT R5, R5, 0x20, R40, 0xf8, !PT ;  /* 0x0000002005057812 */ /* 0x000fe400078ef828 */
[----:B------:R-:W-:Y:S02]  /*a4a0*/  LOP3.LUT R6, R6, R2, RZ, 0xfc, !PT ;  /* 0x0000000206067212 */ /* 0x000fe400078efcff */
[----:B------:R-:W-:-:S03]  /*a4b0*/  LOP3.LUT R4, R5, R4, RZ, 0xfc, !PT ;  /* 0x0000000405047212 */ /* 0x000fc600078efcff */
[--C-:B------:R-:W-:Y:S02]  /*a4c0*/  IMAD R53, R6, 0x2, R49.reuse ;  /* 0x0000000206357824 */ /* 0x100fe400078e0231 */
[----:B------:R-:W-:-:S03]  /*a4d0*/  IMAD R42, R4, 0x2, R49 ;  /* 0x00000002042a7824 */ /* 0x000fc600078e0231 */
[----:B------:R-:W-:Y:S04]  /*a4e0*/  LDSM.16.M88.4 R12, [R53] ;  /* 0x00000000350c783b */ /* 0x000fe80000000200 */
[----:B------:R-:W1:Y:S01]  /*a4f0*/  LDSM.16.M88.4 R16, [R42+0x1000] ;  /* 0x001000002a10783b */ /* 0x000e620000000200 */
[----:B------:R-:W-:-:S03]  /*a500*/  SEL R95, R95, 0xffffffe0, !P0 ;  /* 0xffffffe05f5f7807 */ /* 0x000fc60004000000 */
[----:B------:R-:W2:Y:S02]  /*a510*/  LDSM.16.M88.4 R8, [R42+0x1400] ;  /* 0x001400002a08783b */ /* 0x000ea40000000200 */
[----:B------:R-:W-:Y:S02]  /*a520*/  IMAD.IADD R43, R53, 0x1, R95 ;  /* 0x00000001352b7824 */ /* 0x000fe400078e025f */
[----:B------:R-:W-:Y:S01]  /*a530*/  IMAD.IADD R41, R95, 0x1, R42 ;  /* 0x000000015f297824 */ /* 0x000fe200078e022a */
[----:B------:R-:W-:Y:S04]  /*a540*/  LDSM.16.M88.4 R28, [R42+0x1800] ;  /* 0x001800002a1c783b */ /* 0x000fe80000000200 */
[----:B------:R-:W-:Y:S04]  /*a550*/  LDSM.16.M88.4 R4, [R43] ;  /* 0x000000002b04783b */ /* 0x000fe80000000200 */
[----:B-----5:R-:W2:Y:S04]  /*a560*/  LDSM.16.M88.4 R24, [R41+0x1000] ;  /* 0x001000002918783b */ /* 0x020ea80000000200 */
[----:B------:R-:W2:Y:S04]  /*a570*/  LDSM.16.M88.4 R20, [R41+0x1400] ;  /* 0x001400002914783b */ /* 0x000ea80000000200 */
[----:B------:R-:W-:Y:S01]  /*a580*/  LDSM.16.M88.4 R36, [R42+0x4c00] ;  /* 0x004c00002a24783b */ /* 0x000fe20000000200 */
[----:B------:R-:W-:-:S03]  /*a590*/  IMAD.SHL.U32 R51, R44, 0x2, RZ ;  /* 0x000000022c337824 */ /* 0x000fc600078e00ff */
        /* <DEDUP_REMOVED lines=8> */
[----:B------:R-:W-:-:S12]  /*a620*/  HMMA.16816.F32 R32, R4, R20, R32 ;  /* 0x000000140420723c */ /* 0x000fd80000001820 */
[----:B------:R-:W-:Y:S01]  /*a630*/  HMMA.16816.F32 R8, R4, R22, R8 ;  /* 0x000000160408723c */ /* 0x000fe20000001808 */
[----:B------:R-:W2:Y:S01]  /*a640*/  LDSM.16.M88.4 R20, [R42+0x1c00] ;  /* 0x001c00002a14783b */ /* 0x000ea20000000200 */
[----:B---3--:R-:W-:Y:S02]  /*a650*/  IADD3 R54, PT, PT, R52, -R180, -R54 ;  /* 0x800000b434367210 */ /* 0x008fe40007ffe836 */
[----:B----4-:R-:W-:Y:S02]  /*a660*/  IADD3 R3, PT, PT, R3, R52, -R180 ;  /* 0x0000003403037210 */ /* 0x010fe40007ffe8b4 */
[----:B------:R-:W-:Y:S01]  /*a670*/  LOP3.LUT R51, R51, 0x6, RZ, 0xc0, !PT ;  /* 0x0000000633337812 */ /* 0x000fe200078ec0ff */
        /* <DEDUP_REMOVED lines=11> */
[----:B---3--:R-:W-:Y:S01]  /*a730*/  HMMA.16816.F32 R16, R12, R28, RZ ;  /* 0x0000001c0c10723c */ /* 0x008fe200000018ff */
[-C--:B------:R-:W-:Y:S01]  /*a740*/  FMUL.FTZ R34, R34, R0.reuse ;  /* 0x0000000022227220 */ /* 0x080fe20000410000 */
[----:B------:R-:W-:-:S02]  /*a750*/  FMUL.FTZ R35, R35, R0 ;  /* 0x0000000023237220 */ /* 0x000fc40000410000 */
[----:B------:R-:W3:Y:S08]  /*a760*/  MUFU.TANH R113, R70 ;  /* 0x0000004600717308 */ /* 0x000ef00000002400 */
[----:B------:R-:W-:Y:S08]  /*a770*/  MUFU.TANH R84, R32 ;  /* 0x0000002000547308 */ /* 0x000ff00000002400 */
[----:B------:R-:W-:Y:S01]  /*a780*/  MUFU.TANH R77, R33 ;  /* 0x00000021004d7308 */ /* 0x000fe20000002400 */
[----:B-1----:R-:W-:Y:S07]  /*a790*/  HMMA.16816.F32 R16, R4, R24, R16 ;  /* 0x000000180410723c */ /* 0x002fee0000001810 */
[----:B------:R-:W-:Y:S08]  /*a7a0*/  MUFU.TANH R92, R34 ;  /* 0x00000022005c7308 */ /* 0x000ff00000002400 */
[----:B------:R1:W-:Y:S01]  /*a7b0*/  MUFU.TANH R70, R35 ;  /* 0x0000002300467308 */ /* 0x0003e20000002400 */
[-C--:B------:R-:W-:Y:S01]  /*a7c0*/  FMUL.FTZ R8, R8, R0.reuse ;  /* 0x0000000008087220 */ /* 0x080fe20000410000 */
[-C--:B------:R-:W-:Y:S01]  /*a7d0*/  FMUL.FTZ R9, R9, R0.reuse ;  /* 0x0000000009097220 */ /* 0x080fe20000410000 */
[----:B-1----:R-:W-:Y:S01]  /*a7e0*/  HMMA.16816.F32 R32, R12, R30, RZ ;  /* 0x0000001e0c20723c */ /* 0x002fe200000018ff */
[----:B------:R-:W1:Y:S01]  /*a7f0*/  LDSM.16.M88.4 R28, [R41+0x1c00] ;  /* 0x001c0000291c783b */ /* 0x000e620000000200 */
[-C--:B------:R-:W-:Y:S01]  /*a800*/  FMUL.FTZ R10, R10, R0.reuse ;  /* 0x000000000a0a7220 */ /* 0x080fe20000410000 */
[-C--:B------:R-:W-:Y:S01]  /*a810*/  FMUL.FTZ R11, R11, R0.reuse ;  /* 0x000000000b0b7220 */ /* 0x080fe20000410000 */
[-C--:B------:R-:W-:Y:S01]  /*a820*/  FMUL.FTZ R16, R16, R0.reuse ;  /* 0x0000000010107220 */ /* 0x080fe20000410000 */
[-C--:B------:R-:W-:Y:S01]  /*a830*/  FMUL.FTZ R17, R17, R0.reuse ;  /* 0x0000000011117220 */ /* 0x080fe20000410000 */
[-C--:B------:R-:W-:Y:S01]  /*a840*/  FMUL.FTZ R18, R18, R0.reuse ;  /* 0x0000000012127220 */ /* 0x080fe20000410000 */
[-C--:B------:R-:W-:Y:S01]  /*a850*/  FMUL.FTZ R19, R19, R0.reuse ;  /* 0x0000000013137220 */ /* 0x080fe20000410000 */
[----:B------:R-:W-:Y:S08]  /*a860*/  MUFU.TANH R90, R8 ;  /* 0x00000008005a7308 */ /* 0x000ff00000002400 */
[----:B------:R-:W-:Y:S04]  /*a870*/  MUFU.TANH R62, R9 ;  /* 0x00000009003e7308 */ /* 0x000fe80000002400 */
[----:B------:R-:W-:Y:S01]  /*a880*/  HMMA.16816.F32 R24, R4, R26, R32 ;  /* 0x0000001a0418723c */ /* 0x000fe20000001820 */
[----:B------:R-:W4:Y:S03]  /*a890*/  LDSM.16.M88.4 R32, [R41+0x4c00] ;  /* 0x004c00002920783b */ /* 0x000f260000000200 */
[----:B------:R-:W-:Y:S08]  /*a8a0*/  MUFU.TANH R78, R10 ;  /* 0x0000000a004e7308 */ /* 0x000ff00000002400 */
[----:B------:R2:W-:Y:S08]  /*a8b0*/  MUFU.TANH R89, R11 ;  /* 0x0000000b00597308 */ /* 0x0005f00000002400 */
[----:B------:R-:W-:Y:S01]  /*a8c0*/  MUFU.TANH R87, R16 ;  /* 0x0000001000577308 */ /* 0x000fe20000002400 */
[C---:B--2---:R-:W-:Y:S07]  /*a8d0*/  HMMA.16816.F32 R8, R12.reuse, R20, RZ ;  /* 0x000000140c08723c */ /* 0x044fee00000018ff */
[----:B------:R-:W-:Y:S08]  /*a8e0*/  MUFU.TANH R60, R17 ;  /* 0x00000011003c7308 */ /* 0x000ff00000002400 */
[----:B------:R-:W-:Y:S01]  /*a8f0*/  MUFU.TANH R83, R18 ;  /* 0x0000001200537308 */ /* 0x000fe20000002400 */
[----:B------:R-:W-:Y:S07]  /*a900*/  HMMA.16816.F32 R20, R12, R22, RZ ;  /* 0x000000160c14723c */ /* 0x000fee00000018ff */
[----:B------:R2:W-:Y:S01]  /*a910*/  MUFU.TANH R64, R19 ;  /* 0x0000001300407308 */ /* 0x0005e20000002400 */
[-C--:B------:R-:W-:Y:S01]  /*a920*/  FMUL.FTZ R24, R24, R0.reuse ;  /* 0x0000000018187220 */ /* 0x080fe20000410000 */
[-C--:B------:R-:W-:Y:S01]  /*a930*/  FMUL.FTZ R25, R25, R0.reuse ;  /* 0x0000000019197220 */ /* 0x080fe20000410000 */
[-C--:B------:R-:W-:Y:S01]  /*a940*/  FMUL.FTZ R26, R26, R0.reuse ;  /* 0x000000001a1a7220 */ /* 0x080fe20000410000 */
[-C--:B------:R-:W-:Y:S01]  /*a950*/  FMUL.FTZ R27, R27, R0.reuse ;  /* 0x000000001b1b7220 */ /* 0x080fe20000410000 */
[----:B--2---:R-:W2:Y:S01]  /*a960*/  LDSM.16.M88.4 R16, [R42+0x2000] ;  /* 0x002000002a10783b */ /* 0x004ea20000000200 */
[C---:B-1----:R-:W-:Y:S02]  /*a970*/  HMMA.16816.F32 R8, R4.reuse, R28, R8 ;  /* 0x0000001c0408723c */ /* 0x042fe40000001808 */
[----:B------:R-:W-:Y:S08]  /*a980*/  MUFU.TANH R94, R24 ;  /* 0x00000018005e7308 */ /* 0x000ff00000002400 */
[----:B------:R-:W-:Y:S01]  /*a990*/  MUFU.TANH R63, R25 ;  /* 0x00000019003f7308 */ /* 0x000fe20000002400 */
[----:B------:R-:W-:Y:S07]  /*a9a0*/  HMMA.16816.F32 R20, R4, R30, R20 ;  /* 0x0000001e0414723c */ /* 0x000fee0000001814 */
[----:B------:R-:W-:Y:S01]  /*a9b0*/  MUFU.TANH R76, R26 ;  /* 0x0000001a004c7308 */ /* 0x000fe20000002400 */
[----:B------:R-:W-:Y:S07]  /*a9c0*/  HMMA.16816.F32 R28, R12, R38, RZ ;  /* 0x000000260c1c723c */ /* 0x000fee00000018ff */
[----:B------:R1:W-:Y:S01]  /*a9d0*/  MUFU.TANH R61, R27 ;  /* 0x0000001b003d7308 */ /* 0x0003e20000002400 */
[-C--:B------:R-:W-:Y:S01]  /*a9e0*/  FMUL.FTZ R69, R69, R0.reuse ;  /* 0x0000000045457220 */ /* 0x080fe20000410000 */
[-C--:B------:R-:W-:Y:S01]  /*a9f0*/  FMUL.FTZ R8, R8, R0.reuse ;  /* 0x0000000008087220 */ /* 0x080fe20000410000 */
[-C--:B------:R-:W-:Y:S01]  /*aa00*/  FMUL.FTZ R9, R9, R0.reuse ;  /* 0x0000000009097220 */ /* 0x080fe20000410000 */
[----:B-1----:R-:W1:Y:S01]  /*aa10*/  LDSM.16.M88.4 R24, [R41+0x2000] ;  /* 0x002000002918783b */ /* 0x002e620000000200 */
[-C--:B------:R-:W-:Y:S01]  /*aa20*/  FMUL.FTZ R10, R10, R0.reuse ;  /* 0x000000000a0a7220 */ /* 0x080fe20000410000 */
[----:B------:R-:W-:-:S02]  /*aa30*/  FMUL.FTZ R11, R11, R0 ;  /* 0x000000000b0b7220 */ /* 0x000fc40000410000 */
[----:B------:R-:W-:Y:S05]  /*aa40*/  MUFU.TANH R80, R69 ;  /* 0x0000004500507308 */ /* 0x000fea0000002400 */
[----:B----4-:R-:W-:Y:S03]  /*aa50*/  HMMA.16816.F32 R28, R4, R34, R28 ;  /* 0x00000022041c723c */ /* 0x010fe6000000181c */
[----:B------:R-:W-:Y:S08]  /*aa60*/  MUFU.TANH R69, R8 ;  /* 0x0000000800457308 */ /* 0x000ff00000002400 */
[----:B------:R-:W-:Y:S08]  /*aa70*/  MUFU.TANH R82, R9 ;  /* 0x0000000900527308 */ /* 0x000ff00000002400 */
[----:B------:R-:W-:Y:S08]  /*aa80*/  MUFU.TANH R91, R10 ;  /* 0x0000000a005b7308 */ /* 0x000ff00000002400 */
[----:B------:R2:W-:Y:S02]  /*aa90*/  MUFU.TANH R72, R11 ;  /* 0x0000000b00487308 */ /* 0x0005e40000002400 */
[----:B--2---:R-:W-:Y:S01]  /*aaa0*/  HMMA.16816.F32 R8, R12, R16, RZ ;  /* 0x000000100c08723c */ /* 0x004fe200000018ff */
[----:B------:R-:W-:-:S04]  /*aab0*/  LOP3.LUT R16, R164, 0x1f0, RZ, 0xc0, !PT ;  /* 0x000001f0a4107812 */ /* 0x000fc800078ec0ff */
[----:B------:R-:W-:-:S05]  /*aac0*/  LOP3.LUT R16, R16, 0x7, R112, 0xf8, !PT ;  /* 0x0000000710107812 */ /* 0x000fca00078ef870 */
[----:B------:R-:W-:-:S04]  /*aad0*/  IMAD R187, R179, 0x40, R16 ;  /* 0x00000040b3bb7824 */ /* 0x000fc800078e0210 */
[C---:B------:R-:W-:Y:S02]  /*aae0*/  IMAD.IADD R54, R187.reuse, 0x1, R54 ;  /* 0x00000001bb367824 */ /* 0x040fe400078e0236 */
[----:B------:R-:W-:Y:S02]  /*aaf0*/  IMAD.IADD R187, R187, 0x1, R3 ;  /* 0x00000001bbbb7824 */ /* 0x000fe400078e0203 */
[----:B------:R-:W-:Y:S02]  /*ab00*/  VIADD R3, R45, 0xffffffff ;  /* 0xffffffff2d037836 */ /* 0x000fe40000000000 */
[----:B-1----:R-:W-:Y:S01]  /*ab10*/  HMMA.16816.F32 R8, R4, R24, R8 ;  /* 0x000000180408723c */ /* 0x002fe20000001808 */
[-C--:B------:R-:W-:Y:S01]  /*ab20*/  FMUL.FTZ R25, R31, R0.reuse ;  /* 0x000000001f197220 */ /* 0x080fe20000410000 */
[----:B------:R-:W-:Y:S02]  /*ab30*/  IMAD.SHL.U32 R81, R3, 0x100, RZ ;  /* 0x0000010003517824 */ /* 0x000fe400078e00ff */
[----:B------:R-:W-:-:S03]  /*ab40*/  FMUL.FTZ R20, R20, R0 ;  /* 0x0000000014147220 */ /* 0x000fc60000410000 */
[----:B------:R-:W1:Y:S01]  /*ab50*/  MUFU.TANH R25, R25 ;  /* 0x0000001900197308 */ /* 0x000e620000002400 */
[----:B------:R-:W-:Y:S01]  /*ab60*/  LOP3.LUT R67, R81, R51, RZ, 0xfc, !PT ;  /* 0x0000003351437212 */ /* 0x000fe200078efcff */
[----:B------:R-:W-:Y:S02]  /*ab70*/  VIADD R55, R54, 0x8 ;  /* 0x0000000836377836 */ /* 0x000fe40000000000 */
[-C--:B------:R-:W-:Y:S01]  /*ab80*/  FMUL.FTZ R29, R29, R0.reuse ;  /* 0x000000001d1d7220 */ /* 0x080fe20000410000 */
[----:B------:R-:W-:Y:S01]  /*ab90*/  HMMA.16816.F32 R16, R12, R18, RZ ;  /* 0x000000120c10723c */ /* 0x000fe200000018ff */
[----:B------:R-:W-:Y:S02]  /*aba0*/  VIADD R31, R67, 0x1 ;  /* 0x00000001431f7836 */ /* 0x000fe40000000000 */
[----:B------:R2:W-:Y:S01]  /*abb0*/  MUFU.TANH R65, R20 ;  /* 0x0000001400417308 */ /* 0x0005e20000002400 */
[----:B------:R-:W-:Y:S01]  /*abc0*/  ISETP.GT.AND P1, PT, R55, R67, PT ;  /* 0x000000433700720c */ /* 0x000fe20003f24270 */
[-C--:B------:R-:W-:Y:S01]  /*abd0*/  FMUL.FTZ R71, R71, R0.reuse ;  /* 0x0000000047477220 */ /* 0x080fe20000410000 */
[--C-:B------:R-:W-:Y:S01]  /*abe0*/  VIADDMNMX R186, R187, 0x1, R52.reuse, PT ;  /* 0x00000001bbba7846 */ /* 0x100fe20003800134 */
[-C--:B------:R-:W-:Y:S01]  /*abf0*/  FMUL.FTZ R21, R21, R0.reuse ;  /* 0x0000000015157220 */ /* 0x080fe20000410000 */
[-C--:B------:R-:W-:Y:S01]  /*ac00*/  FMUL.FTZ R22, R22, R0.reuse ;  /* 0x0000000016167220 */ /* 0x080fe20000410000 */
[----:B------:R-:W-:Y:S01]  /*ac10*/  FMUL.FTZ R23, R23, R0 ;  /* 0x0000000017177220 */ /* 0x000fe20000410000 */
[----:B------:R-:W-:Y:S01]  /*ac20*/  VIADDMNMX R187, R187, 0x9, R52, PT ;  /* 0x00000009bbbb7846 */ /* 0x000fe20003800134 */
[----:B------:R-:W4:Y:S01]  /*ac30*/  MUFU.TANH R29, R29 ;  /* 0x0000001d001d7308 */ /* 0x000f220000002400 */
[----:B------:R-:W-:-:S02]  /*ac40*/  ISETP.GT.AND P6, PT, R55, R31, PT ;  /* 0x0000001f3700720c */ /* 0x000fc40003fc4270 */
[----:B---3--:R-:W-:Y:S01]  /*ac50*/  FSEL R113, R113, -INF , !P1 ;  /* 0xff80000071717808 */ /* 0x008fe20004800000 */
[----:B--2---:R-:W-:Y:S01]  /*ac60*/  VIADD R20, R67, 0xf9 ;  /* 0x000000f943147836 */ /* 0x004fe20000000000 */
[----:B------:R-:W-:-:S03]  /*ac70*/  ISETP.GE.AND P1, PT, R31, R186, PT ;  /* 0x000000ba1f00720c */ /* 0x000fc60003f26270 */
[----:B------:R-:W2:Y:S01]  /*ac80*/  MUFU.TANH R75, R71 ;  /* 0x00000047004b7308 */ /* 0x000ea20000002400 */
[----:B------:R-:W-:Y:S01]  /*ac90*/  ISETP.GT.AND P0, PT, R55, R20, PT ;  /* 0x000000143700720c */ /* 0x000fe20003f04270 */
[----:B------:R-:W-:Y:S01]  /*aca0*/  FMUL.FTZ R93, R8, R0 ;  /* 0x00000000085d7220 */ /* 0x000fe20000410000 */
[----:B------:R-:W-:Y:S02]  /*acb0*/  ISETP.GT.AND P2, PT, R54, R20, PT ;  /* 0x000000143600720c */ /* 0x000fe40003f44270 */
[----:B------:R-:W-:-:S03]  /*acc0*/  ISETP.GE.AND P3, PT, R20, R186, PT ;  /* 0x000000ba1400720c */ /* 0x000fc60003f66270 */
[----:B------:R-:W-:Y:S01]  /*acd0*/  MUFU.TANH R71, R21 ;  /* 0x0000001500477308 */ /* 0x000fe20000002400 */
[----:B------:R-:W-:Y:S02]  /*ace0*/  ISETP.GE.AND P4, PT, R20, R187, PT ;  /* 0x000000bb1400720c */ /* 0x000fe40003f86270 */
[----:B------:R-:W-:Y:S02]  /*acf0*/  ISETP.GT.AND P5, PT, R54, R31, PT ;  /* 0x0000001f3600720c */ /* 0x000fe40003fa4270 */
[----:B------:R-:W-:Y:S02]  /*ad00*/  P2R R24, PR, RZ, 0x40 ;  /* 0x00000040ff187803 */ /* 0x000fe40000000000 */
[----:B-1----:R-:W-:Y:S01]  /*ad10*/  FSEL R25, R25, -INF , !P0 ;  /* 0xff80000019197808 */ /* 0x002fe20004000000 */
[----:B------:R-:W1:Y:S01]  /*ad20*/  MUFU.TANH R74, R22 ;  /* 0x00000016004a7308 */ /* 0x000e620000002400 */
[----:B------:R-:W-:Y:S02]  /*ad30*/  P2R R8, PR, RZ, 0x2 ;  /* 0x00000002ff087803 */ /* 0x000fe40000000000 */
[----:B------:R-:W-:-:S05]  /*ad40*/  FSEL R80, R80, -INF , !P5 ;  /* 0xff80000050507808 */ /* 0x000fca0006800000 */
[----:B------:R3:W-:Y:S01]  /*ad50*/  MUFU.TANH R73, R23 ;  /* 0x0000001700497308 */ /* 0x0007e20000002400 */
[----:B------:R-:W-:Y:S02]  /*ad60*/  FSEL R52, R25, -INF , !P4 ;  /* 0xff80000019347808 */ /* 0x000fe40006000000 */
[----:B------:R-:W-:Y:S01]  /*ad70*/  ISETP.NE.AND P5, PT, R24, RZ, PT ;  /* 0x000000ff1800720c */ /* 0x000fe20003fa5270 */
[----:B------:R-:W-:Y:S01]  /*ad80*/  VIADD R24, R67, 0x9 ;  /* 0x0000000943187836 */ /* 0x000fe20000000000 */
[----:B------:R-:W-:Y:S01]  /*ad90*/  ISETP.NE.AND P4, PT, R8, RZ, PT ;  /* 0x000000ff0800720c */ /* 0x000fe20003f85270 */
[----:B------:R-:W-:Y:S03]  /*ada0*/  HMMA.16816.F32 R16, R4, R26, R16 ;  /* 0x0000001a0410723c */ /* 0x000fe60000001810 */
[----:B------:R-:W-:Y:S01]  /*adb0*/  FSEL R110, R80, -INF , !P4 ;  /* 0xff800000506e7808 */ /* 0x000fe20006000000 */
[----:B---3--:R-:W3:Y:S01]  /*adc0*/  LDSM.16.M88.4 R20, [R41+0x2400] ;  /* 0x002400002914783b */ /* 0x008ee20000000200 */
[----:B------:R-:W-:Y:S01]  /*add0*/  ISETP.GT.AND P4, PT, R55, R24, PT ;  /* 0x000000183700720c */ /* 0x000fe20003f84270 */
[----:B------:R-:W-:Y:S01]  /*ade0*/  VIADD R26, R67, 0x8 ;  /* 0x00000008431a7836 */ /* 0x000fe20000000000 */
[----:B----4-:R-:W-:Y:S01]  /*adf0*/  FSEL R29, R29, -INF , !P2 ;  /* 0xff8000001d1d7808 */ /* 0x010fe20005000000 */
[----:B------:R-:W-:Y:S01]  /*ae00*/  FMUL.FTZ R9, R9, R0 ;  /* 0x0000000009097220 */ /* 0x000fe20000410000 */
[----:B------:R-:W-:-:S02]  /*ae10*/  P2R R25, PR, RZ, 0x10 ;  /* 0x00000010ff197803 */ /* 0x000fc40000000000 */
[----:B------:R-:W-:Y:S02]  /*ae20*/  ISETP.GE.AND P4, PT, R24, R186, PT ;  /* 0x000000ba1800720c */ /* 0x000fe40003f86270 */
[----:B------:R-:W-:Y:S01]  /*ae30*/  FSEL R66, R29, -INF , !P3 ;  /* 0xff8000001d427808 */ /* 0x000fe20005800000 */
[----:B------:R4:W-:Y:S01]  /*ae40*/  MUFU.TANH R79, R9 ;  /* 0x00000009004f7308 */ /* 0x0009e20000002400 */
[----:B------:R-:W-:Y:S01]  /*ae50*/  ISETP.GT.AND P2, PT, R54, R26, PT ;  /* 0x0000001a3600720c */ /* 0x000fe20003f44270 */
[----:B------:R-:W-:Y:S01]  /*ae60*/  FMUL.FTZ R120, R10, R0 ;  /* 0x000000000a787220 */ /* 0x000fe20000410000 */
[----:B------:R-:W-:Y:S01]  /*ae70*/  ISETP.GT.AND P0, PT, R55, R26, PT ;  /* 0x0000001a3700720c */ /* 0x000fe20003f04270 */
[----:B------:R-:W-:Y:S01]  /*ae80*/  FMUL.FTZ R119, R11, R0 ;  /* 0x000000000b777220 */ /* 0x000fe20000410000 */
[C---:B------:R-:W-:Y:S02]  /*ae90*/  ISETP.GE.AND P3, PT, R26.reuse, R186, PT ;  /* 0x000000ba1a00720c */ /* 0x040fe40003f66270 */
[----:B------:R-:W-:-:S02]  /*aea0*/  ISETP.GE.AND P1, PT, R26, R187, PT ;  /* 0x000000bb1a00720c */ /* 0x000fc40003f26270 */
[----:B--2---:R-:W-:Y:S02]  /*aeb0*/  FSEL R75, R75, -INF , !P5 ;  /* 0xff8000004b4b7808 */ /* 0x004fe40006800000 */
[----:B------:R-:W-:Y:S02]  /*aec0*/  P2R R26, PR, RZ, 0x10 ;  /* 0x00000010ff1a7803 */ /* 0x000fe40000000000 */
[----:B------:R-:W-:Y:S02]  /*aed0*/  ISETP.GT.AND P5, PT, R54, R24, PT ;  /* 0x000000183600720c */ /* 0x000fe40003fa4270 */
[----:B------:R-:W-:Y:S01]  /*aee0*/  ISETP.GE.AND P4, PT, R24, R187, PT ;  /* 0x000000bb1800720c */ /* 0x000fe20003f86270 */
[----:B------:R-:W-:Y:S01]  /*aef0*/  VIADD R24, R67, 0x10 ;  /* 0x0000001043187836 */ /* 0x000fe20000000000 */
[----:B----4-:R-:W-:Y:S01]  /*af00*/  HMMA.16816.F32 R8, R12, R56, RZ ;  /* 0x000000380c08723c */ /* 0x010fe200000018ff */
[----:B------:R-:W-:Y:S02]  /*af10*/  FSEL R96, R96, -INF , !P2 ;  /* 0xff80000060607808 */ /* 0x000fe40005000000 */
[----:B------:R-:W-:-:S02]  /*af20*/  ISETP.NE.AND P2, PT, R26, RZ, PT ;  /* 0x000000ff1a00720c */ /* 0x000fc40003f45270 */
[----:B------:R-:W-:Y:S02]  /*af30*/  P2R R26, PR, RZ, 0x10 ;  /* 0x00000010ff1a7803 */ /* 0x000fe40000000000 */
[----:B------:R-:W-:Y:S02]  /*af40*/  ISETP.GE.AND P6, PT, R31, R187, PT ;  /* 0x000000bb1f00720c */ /* 0x000fe40003fc6270 */
[----:B------:R-:W-:Y:S02]  /*af50*/  FSEL R97, R97, -INF , !P0 ;  /* 0xff80000061617808 */ /* 0x000fe40004000000 */
[----:B------:R-:W-:Y:S01]  /*af60*/  ISETP.GT.AND P4, PT, R55, R24, PT ;  /* 0x000000183700720c */ /* 0x000fe20003f84270 */
[----:B------:R-:W-:Y:S01]  /*af70*/  FMUL.FTZ R117, R16, R0 ;  /* 0x0000000010757220 */ /* 0x000fe20000410000 */
[----:B------:R-:W-:Y:S02]  /*af80*/  FSEL R80, R75, -INF , !P6 ;  /* 0xff8000004b507808 */ /* 0x000fe40007000000 */
[----:B------:R-:W-:-:S02]  /*af90*/  FSEL R107, R96, -INF , !P3 ;  /* 0xff800000606b7808 */ /* 0x000fc40005800000 */
[----:B------:R-:W-:Y:S02]  /*afa0*/  FSEL R112, R97, -INF , !P1 ;  /* 0xff80000061707808 */ /* 0x000fe40004800000 */
[----:B------:R-:W-:Y:S02]  /*afb0*/  P2R R16, PR, RZ, 0x10 ;  /* 0x00000010ff107803 */ /* 0x000fe40000000000 */
[----:B------:R-:W-:Y:S02]  /*afc0*/  ISETP.NE.AND P0, PT, R25, RZ, PT ;  /* 0x000000ff1900720c */ /* 0x000fe40003f05270 */
[----:B------:R-:W-:Y:S02]  /*afd0*/  ISETP.NE.AND P3, PT, R26, RZ, PT ;  /* 0x000000ff1a00720c */ /* 0x000fe40003f65270 */
[----:B------:R-:W-:Y:S02]  /*afe0*/  ISETP.GT.AND P6, PT, R54, R24, PT ;  /* 0x000000183600720c */ /* 0x000fe40003fc4270 */
[----:B------:R-:W-:-:S02]  /*aff0*/  ISETP.GE.AND P4, PT, R24, R186, PT ;  /* 0x000000ba1800720c */ /* 0x000fc40003f86270 */
[----:B------:R-:W-:Y:S02]  /*b000*/  ISETP.GE.AND P1, PT, R24, R187, PT ;  /* 0x000000bb1800720c */ /* 0x000fe40003f26270 */
[----:B------:R-:W2:Y:S01]  /*b010*/  LDSM.16.M88.4 R24, [R42+0x2800] ;  /* 0x002800002a18783b */ /* 0x000ea20000000200 */
[----:B------:R-:W-:Y:S01]  /*b020*/  FSEL R88, R88, -INF , !P5 ;  /* 0xff80000058587808 */ /* 0x000fe20006800000 */
[-C--:B------:R-:W-:Y:S01]  /*b030*/  FMUL.FTZ R17, R17, R0.reuse ;  /* 0x0000000011117220 */ /* 0x080fe20000410000 */
[----:B------:R-:W-:Y:S01]  /*b040*/  FSEL R84, R84, -INF , !P6 ;  /* 0xff80000054547808 */ /* 0x000fe20007000000 */
[-C--:B------:R-:W-:Y:S01]  /*b050*/  FMUL.FTZ R18, R18, R0.reuse ;  /* 0x0000000012127220 */ /* 0x080fe20000410000 */
[----:B------:R-:W-:Y:S01]  /*b060*/  FSEL R106, R88, -INF , !P2 ;  /* 0xff800000586a7808 */ /* 0x000fe20005000000 */
[----:B---3--:R-:W-:Y:S01]  /*b070*/  HMMA.16816.F32 R8, R4, R20, R8 ;  /* 0x000000140408723c */ /* 0x008fe20000001808 */
[----:B------:R-:W-:Y:S01]  /*b080*/  FSEL R88, R84, -INF , !P4 ;  /* 0xff80000054587808 */ /* 0x000fe20006000000 */
[----:B------:R-:W-:Y:S01]  /*b090*/  MUFU.TANH R75, R17 ;  /* 0x00000011004b7308 */ /* 0x000fe20000002400 */
[----:B------:R-:W-:Y:S01]  /*b0a0*/  FMUL.FTZ R109, R19, R0 ;  /* 0x00000000136d7220 */ /* 0x000fe20000410000 */
[----:B------:R-:W-:Y:S01]  /*b0b0*/  ISETP.NE.AND P4, PT, R16, RZ, PT ;  /* 0x000000ff1000720c */ /* 0x000fe20003f85270 */
[----:B------:R-:W-:-:S05]  /*b0c0*/  VIADD R21, R67, 0x11 ;  /* 0x0000001143157836 */ /* 0x000fca0000000000 */
[----:B------:R3:W-:Y:S01]  /*b0d0*/  MUFU.TANH R118, R18 ;  /* 0x0000001200767308 */ /* 0x0007e20000002400 */
[----:B------:R-:W-:Y:S01]  /*b0e0*/  VIADD R20, R67, 0x18 ;  /* 0x0000001843147836 */ /* 0x000fe20000000000 */
[----:B------:R-:W-:Y:S02]  /*b0f0*/  FSEL R85, R85, -INF , !P0 ;  /* 0xff80000055557808 */ /* 0x000fe40004000000 */
[CC--:B------:R-:W-:Y:S02]  /*b100*/  ISETP.GT.AND P0, PT, R55.reuse, R21.reuse, PT ;  /* 0x000000153700720c */ /* 0x0c0fe40003f04270 */
[----:B------:R-:W-:Y:S02]  /*b110*/  FSEL R92, R92, -INF , !P4 ;  /* 0xff8000005c5c7808 */ /* 0x000fe40006000000 */
[----:B------:R-:W-:Y:S01]  /*b120*/  ISETP.GT.AND P4, PT, R55, R20, PT ;  /* 0x000000143700720c */ /* 0x000fe20003f84270 */
[----:B---3--:R-:W-:Y:S01]  /*b130*/  HMMA.16816.F32 R16, R12, R58, RZ ;  /* 0x0000003a0c10723c */ /* 0x008fe200000018ff */
[----:B------:R-:W-:Y:S01]  /*b140*/  ISETP.GT.AND P2, PT, R54, R21, PT ;  /* 0x000000153600720c */ /* 0x000fe20003f44270 */
[----:B------:R-:W3:Y:S01]  /*b150*/  LDSM.16.M88.4 R56, [R41+0x2800] ;  /* 0x002800002938783b */ /* 0x000ee20000000200 */
[----:B------:R-:W-:-:S02]  /*b160*/  FSEL R111, R85, -INF , !P3 ;  /* 0xff800000556f7808 */ /* 0x000fc40005800000 */
[C---:B------:R-:W-:Y:S02]  /*b170*/  ISETP.GE.AND P3, PT, R21.reuse, R186, PT ;  /* 0x000000ba1500720c */ /* 0x040fe40003f66270 */
[----:B------:R-:W-:Y:S02]  /*b180*/  ISETP.GE.AND P5, PT, R21, R187, PT ;  /* 0x000000bb1500720c */ /* 0x000fe40003fa6270 */
[----:B------:R-:W-:Y:S02]  /*b190*/  FSEL R70, R70, -INF , !P0 ;  /* 0xff80000046467808 */ /* 0x000fe40004000000 */
[----:B------:R-:W-:Y:S02]  /*b1a0*/  P2R R21, PR, RZ, 0x10 ;  /* 0x00000010ff157803 */ /* 0x000fe40000000000 */
[----:B------:R-:W-:Y:S02]  /*b1b0*/  FSEL R100, R92, -INF , !P1 ;  /* 0xff8000005c647808 */ /* 0x000fe40004800000 */
[----:B------:R-:W-:-:S02]  /*b1c0*/  ISETP.GT.AND P6, PT, R54, R20, PT ;  /* 0x000000143600720c */ /* 0x000fc40003fc4270 */
[C---:B------:R-:W-:Y:S02]  /*b1d0*/  ISETP.GE.AND P1, PT, R20.reuse, R186, PT ;  /* 0x000000ba1400720c */ /* 0x040fe40003f26270 */
[----:B------:R-:W-:Y:S01]  /*b1e0*/  ISETP.GE.AND P4, PT, R20, R187, PT ;  /* 0x000000bb1400720c */ /* 0x000fe20003f86270 */
[----:B------:R-:W-:Y:S01]  /*b1f0*/  VIADD R20, R67, 0x19 ;  /* 0x0000001943147836 */ /* 0x000fe20000000000 */
[----:B------:R-:W-:Y:S02]  /*b200*/  FSEL R85, R77, -INF , !P2 ;  /* 0xff8000004d557808 */ /* 0x000fe40005000000 */
[----:B------:R-:W-:Y:S01]  /*b210*/  FSEL R96, R70, -INF , !P5 ;  /* 0xff80000046607808 */ /* 0x000fe20006800000 */
[----:B------:R-:W-:Y:S01]  /*b220*/  FMUL.FTZ R29, R8, R0 ;  /* 0x00000000081d7220 */ /* 0x000fe20000410000 */
[----:B------:R-:W-:Y:S01]  /*b230*/  ISETP.NE.AND P5, PT, R21, RZ, PT ;  /* 0x000000ff1500720c */ /* 0x000fe20003fa5270 */
[----:B------:R-:W-:Y:S01]  /*b240*/  HMMA.16816.F32 R16, R4, R22, R16 ;  /* 0x000000160410723c */ /* 0x000fe20000001810 */
        /* <DEDUP_REMOVED lines=8> */
[-C--:B------:R-:W-:Y:S01]  /*b2d0*/  FMUL.FTZ R9, R9, R0.reuse ;  /* 0x0000000009097220 */ /* 0x080fe20000410000 */
[----:B------:R-:W-:-:S02]  /*b2e0*/  FMUL.FTZ R10, R10, R0 ;  /* 0x000000000a0a7220 */ /* 0x000fc40000410000 */
[----:B------:R-:W-:Y:S02]  /*b2f0*/  FSEL R92, R78, -INF , !P4 ;  /* 0xff8000004e5c7808 */ /* 0x000fe40006000000 */
[----:B------:R-:W-:Y:S02]  /*b300*/  ISETP.GE.AND P4, PT, R20, R186, PT ;  /* 0x000000ba1400720c */ /* 0x000fe40003f86270 */
[----:B------:R-:W-:Y:S01]  /*b310*/  FSEL R84, R90, -INF , !P6 ;  /* 0xff8000005a547808 */ /* 0x000fe20007000000 */
[----:B------:R-:W-:Y:S01]  /*b320*/  MUFU.TANH R70, R9 ;  /* 0x0000000900467308 */ /* 0x000fe20000002400 */
[----:B------:R-:W-:Y:S01]  /*b330*/  ISETP.NE.AND P6, PT, R8, RZ, PT ;  /* 0x000000ff0800720c */ /* 0x000fe20003fc5270 */
[----:B------:R-:W-:Y:S01]  /*b340*/  FMUL.FTZ R21, R11, R0 ;  /* 0x000000000b157220 */ /* 0x000fe20000410000 */
[----:B------:R-:W-:Y:S02]  /*b350*/  P2R R23, PR, RZ, 0x10 ;  /* 0x00000010ff177803 */ /* 0x000fe40000000000 */
[----:B------:R-:W-:-:S02]  /*b360*/  ISETP.GT.AND P5, PT, R55, R20, PT ;  /* 0x000000143700720c */ /* 0x000fc40003fa4270 */
[----:B------:R-:W-:Y:S01]  /*b370*/  ISETP.GE.AND P4, PT, R20, R187, PT ;  /* 0x000000bb1400720c */ /* 0x000fe20003f86270 */
[----:B------:R2:W-:Y:S01]  /*b380*/  MUFU.TANH R90, R10 ;  /* 0x0000000a005a7308 */ /* 0x0005e20000002400 */
[----:B------:R-:W-:Y:S02]  /*b390*/  FSEL R84, R84, -INF , !P6 ;  /* 0xff80000054547808 */ /* 0x000fe40007000000 */
[----:B------:R-:W-:Y:S01]  /*b3a0*/  ISETP.GT.AND P6, PT, R54, R20, PT ;  /* 0x000000143600720c */ /* 0x000fe20003fc4270 */
[----:B------:R-:W-:Y:S01]  /*b3b0*/  VIADD R20, R67, 0x21 ;  /* 0x0000002143147836 */ /* 0x000fe20000000000 */
[----:B------:R-:W-:Y:S02]  /*b3c0*/  P2R R22, PR, RZ, 0x20 ;  /* 0x00000020ff167803 */ /* 0x000fe40000000000 */
[----:B------:R-:W-:Y:S01]  /*b3d0*/  FSEL R39, R62, -INF , !P2 ;  /* 0xff8000003e277808 */ /* 0x000fe20005000000 */
[----:B------:R4:W-:Y:S01]  /*b3e0*/  MUFU.TANH R78, R21 ;  /* 0x00000015004e7308 */ /* 0x0009e20000002400 */
[----:B------:R-:W-:Y:S01]  /*b3f0*/  FSEL R38, R89, -INF , !P0 ;  /* 0xff80000059267808 */ /* 0x000fe20004000000 */
[----:B------:R-:W-:Y:S01]  /*b400*/  FMUL.FTZ R16, R16, R0 ;  /* 0x0000000010107220 */ /* 0x000fe20000410000 */
[----:B--2---:R-:W-:Y:S01]  /*b410*/  HMMA.16816.F32 R8, R12, R24, RZ ;  /* 0x000000180c08723c */ /* 0x004fe200000018ff */
[----:B------:R-:W-:-:S02]  /*b420*/  FSEL R39, R39, -INF , !P3 ;  /* 0xff80000027277808 */ /* 0x000fc40005800000 */
[----:B------:R-:W-:Y:S02]  /*b430*/  FSEL R38, R38, -INF , !P1 ;  /* 0xff80000026267808 */ /* 0x000fe40004800000 */
[----:B----4-:R-:W-:Y:S02]  /*b440*/  P2R R21, PR, RZ, 0x10 ;  /* 0x00000010ff157803 */ /* 0x010fe40000000000 */
[----:B------:R-:W-:Y:S02]  /*b450*/  FSEL R31, R87, -INF , !P6 ;  /* 0xff800000571f7808 */ /* 0x000fe40007000000 */
[----:B------:R-:W-:Y:S02]  /*b460*/  ISETP.NE.AND P2, PT, R23, RZ, PT ;  /* 0x000000ff1700720c */ /* 0x000fe40003f45270 */
[----:B------:R-:W-:Y:S02]  /*b470*/  ISETP.NE.AND P0, PT, R22, RZ, PT ;  /* 0x000000ff1600720c */ /* 0x000fe40003f05270 */
[----:B------:R-:W-:-:S02]  /*b480*/  ISETP.GT.AND P5, PT, R54, R20, PT ;  /* 0x000000143600720c */ /* 0x000fc40003fa4270 */
[----:B------:R-:W-:Y:S02]  /*b490*/  ISETP.GT.AND P4, PT, R55, R20, PT ;  /* 0x000000143700720c */ /* 0x000fe40003f84270 */
[C---:B------:R-:W-:Y:S02]  /*b4a0*/  ISETP.GE.AND P3, PT, R20.reuse, R186, PT ;  /* 0x000000ba1400720c */ /* 0x040fe40003f66270 */
[----:B------:R-:W-:Y:S02]  /*b4b0*/  ISETP.NE.AND P6, PT, R21, RZ, PT ;  /* 0x000000ff1500720c */ /* 0x000fe40003fc5270 */
[----:B------:R-:W-:Y:S02]  /*b4c0*/  ISETP.GE.AND P1, PT, R20, R187, PT ;  /* 0x000000bb1400720c */ /* 0x000fe40003f26270 */
[----:B------:R-:W2:Y:S01]  /*b4d0*/  LDSM.16.M88.4 R20, [R42+0x2c00] ;  /* 0x002c00002a14783b */ /* 0x000ea20000000200 */
[----:B------:R4:W-:Y:S01]  /*b4e0*/  MUFU.TANH R62, R16 ;  /* 0x00000010003e7308 */ /* 0x0009e20000002400 */
[----:B------:R-:W-:-:S02]  /*b4f0*/  FSEL R83, R83, -INF , !P0 ;  /* 0xff80000053537808 */ /* 0x000fc40004000000 */
[----:B------:R-:W-:Y:S02]  /*b500*/  FSEL R31, R31, -INF , !P2 ;  /* 0xff8000001f1f7808 */ /* 0x000fe40005000000 */
[----:B------:R-:W-:-:S03]  /*b510*/  FSEL R87, R83, -INF , !P6 ;  /* 0xff80000053577808 */ /* 0x000fc60007000000 */
[----:B------:R1:W-:Y:S01]  /*b520*/  MUFU.TANH R77, R29 ;  /* 0x0000001d004d7308 */ /* 0x0003e20000002400 */
[-C--:B------:R-:W-:Y:S01]  /*b530*/  FMUL.FTZ R17, R17, R0.reuse ;  /* 0x0000000011117220 */ /* 0x080fe20000410000 */
[----:B------:R-:W-:Y:S01]  /*b540*/  FMUL.FTZ R18, R18, R0 ;  /* 0x0000000012127220 */ /* 0x000fe20000410000 */
[----:B---3--:R-:W-:Y:S01]  /*b550*/  HMMA.16816.F32 R8, R4, R56, R8 ;  /* 0x000000380408723c */ /* 0x008fe20000001808 */
[----:B----4-:R-:W-:-:S07]  /*b560*/  VIADD R16, R67, 0x28 ;  /* 0x0000002843107836 */ /* 0x010fce0000000000 */
[----:B------:R-:W-:Y:S01]  /*b570*/  HMMA.16816.F32 R24, R12, R26, RZ ;  /* 0x0000001a0c18723c */ /* 0x000fe200000018ff */
[-C--:B------:R-:W-:Y:S02]  /*b580*/  ISETP.GT.AND P2, PT, R54, R16.reuse, PT ;  /* 0x000000103600720c */ /* 0x080fe40003f44270 */
[----:B------:R-:W-:Y:S02]  /*b590*/  ISETP.GT.AND P0, PT, R55, R16, PT ;  /* 0x000000103700720c */ /* 0x000fe40003f04270 */
[----:B-1----:R-:W-:Y:S02]  /*b5a0*/  FSEL R29, R60, -INF , !P5 ;  /* 0xff8000003c1d7808 */ /* 0x002fe40006800000 */
[C---:B------:R-:W-:Y:S02]  /*b5b0*/  ISETP.GE.AND P6, PT, R16.reuse, R186, PT ;  /* 0x000000ba1000720c */ /* 0x040fe40003fc6270 */
[----:B------:R-:W-:Y:S01]  /*b5c0*/  ISETP.GE.AND P5, PT, R16, R187, PT ;  /* 0x000000bb1000720c */ /* 0x000fe20003fa6270 */
[----:B------:R-:W-:Y:S01]  /*b5d0*/  VIADD R16, R67, 0x29 ;  /* 0x0000002943107836 */ /* 0x000fe20000000000 */
[----:B------:R1:W-:Y:S01]  /*b5e0*/  MUFU.TANH R89, R17 ;  /* 0x0000001100597308 */ /* 0x0003e20000002400 */
[----:B------:R-:W-:Y:S01]  /*b5f0*/  FSEL R83, R64, -INF , !P4 ;  /* 0xff80000040537808 */ /* 0x000fe20006000000 */
[----:B------:R-:W-:-:S02]  /*b600*/  FMUL.FTZ R19, R19, R0 ;  /* 0x0000000013137220 */ /* 0x000fc40000410000 */
[----:B------:R-:W-:-:S04]  /*b610*/  ISETP.GT.AND P4, PT, R55, R16, PT ;  /* 0x000000103700720c */ /* 0x000fc80003f84270 */
[----:B------:R3:W-:Y:S01]  /*b620*/  MUFU.TANH R108, R18 ;  /* 0x00000012006c7308 */ /* 0x0007e20000002400 */
[----:B------:R-:W-:Y:S02]  /*b630*/  FSEL R29, R29, -INF , !P3 ;  /* 0xff8000001d1d7808 */ /* 0x000fe40005800000 */
[----:B------:R-:W-:Y:S02]  /*b640*/  FSEL R83, R83, -INF , !P1 ;  /* 0xff80000053537808 */ /* 0x000fe40004800000 */
[----:B------:R-:W-:Y:S02]  /*b650*/  P2R R34, PR, RZ, 0x10 ;  /* 0x00000010ff227803 */ /* 0x000fe40000000000 */
[----:B-1----:R-:W-:Y:S01]  /*b660*/  P2R R17, PR, RZ, 0x40 ;  /* 0x00000040ff117803 */ /* 0x002fe20000000000 */
[----:B------:R1:W-:Y:S01]  /*b670*/  MUFU.TANH R64, R19 ;  /* 0x0000001300407308 */ /* 0x0003e20000002400 */
[----:B------:R-:W-:Y:S02]  /*b680*/  ISETP.GE.AND P6, PT, R16, R186, PT ;  /* 0x000000ba1000720c */ /* 0x000fe40003fc6270 */
[----:B---3--:R-:W-:-:S02]  /*b690*/  P2R R18, PR, RZ, 0x20 ;  /* 0x00000020ff127803 */ /* 0x008fc40000000000 */
[----:B------:R-:W-:Y:S02]  /*b6a0*/  ISETP.GT.AND P5, PT, R54, R16, PT ;  /* 0x000000103600720c */ /* 0x000fe40003fa4270 */
[----:B------:R-:W-:Y:S02]  /*b6b0*/  ISETP.NE.AND P3, PT, R18, RZ, PT ;  /* 0x000000ff1200720c */ /* 0x000fe40003f65270 */
[----:B------:R-:W-:Y:S02]  /*b6c0*/  ISETP.NE.AND P1, PT, R17, RZ, PT ;  /* 0x000000ff1100720c */ /* 0x000fe40003f25270 */
[----:B------:R-:W-:Y:S02]  /*b6d0*/  ISETP.GE.AND P4, PT, R16, R187, PT ;  /* 0x000000bb1000720c */ /* 0x000fe40003f86270 */
[----:B-1----:R-:W1:Y:S01]  /*b6e0*/  LDSM.16.M88.4 R16, [R41+0x2c00] ;  /* 0x002c00002910783b */ /* 0x002e620000000200 */
[----:B------:R-:W-:Y:S01]  /*b6f0*/  FMUL.FTZ R8, R8, R0 ;  /* 0x0000000008087220 */ /* 0x000fe20000410000 */
[----:B------:R-:W-:Y:S01]  /*b700*/  HMMA.16816.F32 R24, R4, R58, R24 ;  /* 0x0000003a0418723c */ /* 0x000fe20000001818 */
[----:B------:R-:W-:-:S02]  /*b710*/  FSEL R94, R94, -INF , !P2 ;  /* 0xff8000005e5e7808 */ /* 0x000fc40005000000 */
[----:B------:R3:W-:Y:S01]  /*b720*/  MUFU.TANH R60, R8 ;  /* 0x00000008003c7308 */ /* 0x0007e20000002400 */
[----:B------:R-:W-:Y:S01]  /*b730*/  FSEL R35, R76, -INF , !P0 ;  /* 0xff8000004c237808 */ /* 0x000fe20004000000 */
[-C--:B------:R-:W-:Y:S01]  /*b740*/  FMUL.FTZ R9, R9, R0.reuse ;  /* 0x0000000009097220 */ /* 0x080fe20000410000 */
[-C--:B------:R-:W-:Y:S01]  /*b750*/  FMUL.FTZ R10, R10, R0.reuse ;  /* 0x000000000a0a7220 */ /* 0x080fe20000410000 */
[----:B------:R-:W-:Y:S02]  /*b760*/  FSEL R63, R63, -INF , !P5 ;  /* 0xff8000003f3f7808 */ /* 0x000fe40006800000 */
[----:B------:R-:W-:Y:S01]  /*b770*/  ISETP.NE.AND P5, PT, R34, RZ, PT ;  /* 0x000000ff2200720c */ /* 0x000fe20003fa5270 */
[----:B------:R-:W-:Y:S01]  /*b780*/  FMUL.FTZ R57, R11, R0 ;  /* 0x000000000b397220 */ /* 0x000fe20000410000 */
[----:B------:R-:W-:Y:S01]  /*b790*/  FSEL R99, R94, -INF , !P1 ;  /* 0xff8000005e637808 */ /* 0x000fe20004800000 */
[----:B------:R-:W-:Y:S01]  /*b7a0*/  MUFU.TANH R76, R9 ;  /* 0x00000009004c7308 */ /* 0x000fe20000002400 */
[----:B------:R-:W-:Y:S01]  /*b7b0*/  FSEL R35, R35, -INF , !P3 ;  /* 0xff80000023237808 */ /* 0x000fe20005800000 */
[----:B------:R-:W-:Y:S01]  /*b7c0*/  VIADD R56, R67, 0x31 ;  /* 0x0000003143387836 */ /* 0x000fe20000000000 */
[----:B------:R-:W-:Y:S01]  /*b7d0*/  FSEL R34, R61, -INF , !P5 ;  /* 0xff8000003d227808 */ /* 0x000fe20006800000 */
[----:B---3--:R-:W-:-:S04]  /*b7e0*/  VIADD R8, R67, 0x30 ;  /* 0x0000003043087836 */ /* 0x008fc80000000000 */
[----:B------:R2:W-:Y:S01]  /*b7f0*/  MUFU.TANH R105, R10 ;  /* 0x0000000a00697308 */ /* 0x0005e20000002400 */
[-C--:B------:R-:W-:Y:S02]  /*b800*/  ISETP.GT.AND P2, PT, R54, R8.reuse, PT ;  /* 0x000000083600720c */ /* 0x080fe40003f44270 */
[----:B------:R-:W-:Y:S02]  /*b810*/  ISETP.GT.AND P0, PT, R55, R8, PT ;  /* 0x000000083700720c */ /* 0x000fe40003f04270 */
[CC--:B------:R-:W-:Y:S02]  /*b820*/  ISETP.GE.AND P3, PT, R8.reuse, R186.reuse, PT ;  /* 0x000000ba0800720c */ /* 0x0c0fe40003f66270 */
[----:B------:R-:W-:Y:S02]  /*b830*/  ISETP.GE.AND P1, PT, R8, R187, PT ;  /* 0x000000bb0800720c */ /* 0x000fe40003f26270 */
[----:B------:R-:W-:Y:S01]  /*b840*/  FSEL R34, R34, -INF , !P4 ;  /* 0xff80000022227808 */ /* 0x000fe20006000000 */
[----:B--2---:R-:W-:Y:S01]  /*b850*/  HMMA.16816.F32 R8, R12, R20, RZ ;  /* 0x000000140c08723c */ /* 0x004fe200000018ff */
[----:B------:R-:W-:-:S02]  /*b860*/  ISETP.GE.AND P4, PT, R56, R186, PT ;  /* 0x000000ba3800720c */ /* 0x000fc40003f86270 */
[----:B------:R-:W-:Y:S02]  /*b870*/  FSEL R98, R63, -INF , !P6 ;  /* 0xff8000003f627808 */ /* 0x000fe40007000000 */
[----:B------:R-:W-:Y:S02]  /*b880*/  P2R R20, PR, RZ, 0x10 ;  /* 0x00000010ff147803 */ /* 0x000fe40000000000 */
[-C--:B------:R-:W-:Y:S02]  /*b890*/  ISETP.GT.AND P6, PT, R54, R56.reuse, PT ;  /* 0x000000383600720c */ /* 0x080fe40003fc4270 */
[----:B------:R-:W-:Y:S02]  /*b8a0*/  ISETP.GT.AND P5, PT, R55, R56, PT ;  /* 0x000000383700720c */ /* 0x000fe40003fa4270 */
[----:B------:R-:W-:Y:S02]  /*b8b0*/  FSEL R69, R69, -INF , !P2 ;  /* 0xff80000045457808 */ /* 0x000fe40005000000 */
[----:B------:R-:W-:Y:S01]  /*b8c0*/  ISETP.GE.AND P4, PT, R56, R187, PT ;  /* 0x000000bb3800720c */ /* 0x000fe20003f86270 */
[----:B------:R-:W-:Y:S01]  /*b8d0*/  FMUL.FTZ R56, R24, R0 ;  /* 0x0000000018387220 */ /* 0x000fe20000410000 */
[----:B------:R-:W-:Y:S01]  /*b8e0*/  P2R R21, PR, RZ, 0x20 ;  /* 0x00000020ff157803 */ /* 0x000fe20000000000 */
[----:B------:R-:W-:Y:S01]  /*b8f0*/  MUFU.TANH R61, R57 ;  /* 0x00000039003d7308 */ /* 0x000fe20000002400 */
[----:B------:R-:W-:Y:S01]  /*b900*/  ISETP.NE.AND P2, PT, R20, RZ, PT ;  /* 0x000000ff1400720c */ /* 0x000fe20003f45270 */
[----:B------:R-:W-:Y:S01]  /*b910*/  VIADD R20, R67, 0x38 ;  /* 0x0000003843147836 */ /* 0x000fe20000000000 */
[----:B------:R-:W-:-:S02]  /*b920*/  FSEL R101, R69, -INF , !P3 ;  /* 0xff80000045657808 */ /* 0x000fc40005800000 */
[----:B------:R-:W-:-:S03]  /*b930*/  FSEL R91, R91, -INF , !P0 ;  /* 0xff8000005b5b7808 */ /* 0x000fc60004000000 */
[----:B------:R2:W-:Y:S01]  /*b940*/  MUFU.TANH R69, R56 ;  /* 0x0000003800457308 */ /* 0x0005e20000002400 */
[----:B------:R-:W-:Y:S02]  /*b950*/  P2R R24, PR, RZ, 0x10 ;  /* 0x00000010ff187803 */ /* 0x000fe40000000000 */
[----:B------:R-:W-:Y:S01]  /*b960*/  ISETP.NE.AND P0, PT, R21, RZ, PT ;  /* 0x000000ff1500720c */ /* 0x000fe20003f05270 */
[----:B-1----:R-:W-:Y:S01]  /*b970*/  HMMA.16816.F32 R8, R4, R16, R8 ;  /* 0x000000100408723c */ /* 0x002fe20000001808 */
[-C--:B------:R-:W-:Y:S01]  /*b980*/  ISETP.GT.AND P5, PT, R54, R20.reuse, PT ;  /* 0x000000143600720c */ /* 0x080fe20003fa4270 */
[----:B------:R-:W-:Y:S01]  /*b990*/  VIADD R16, R67, 0x39 ;  /* 0x0000003943107836 */ /* 0x000fe20000000000 */
[----:B------:R-:W-:Y:S01]  /*b9a0*/  FSEL R91, R91, -INF , !P1 ;  /* 0xff8000005b5b7808 */ /* 0x000fe20004800000 */
[----:B------:R-:W1:Y:S01]  /*b9b0*/  MUFU.TANH R93, R93 ;  /* 0x0000005d005d7308 */ /* 0x000e620000002400 */
[----:B------:R-:W-:Y:S02]  /*b9c0*/  FSEL R82, R82, -INF , !P6 ;  /* 0xff80000052527808 */ /* 0x000fe40007000000 */
[----:B------:R-:W-:-:S02]  /*b9d0*/  ISETP.GT.AND P4, PT, R55, R20, PT ;  /* 0x000000143700720c */ /* 0x000fc40003f84270 */
[----:B------:R-:W-:Y:S01]  /*b9e0*/  ISETP.GE.AND P3, PT, R20, R186, PT ;  /* 0x000000ba1400720c */ /* 0x000fe20003f66270 */
[----:B--2---:R-:W2:Y:S01]  /*b9f0*/  LDSM.16.M88.4 R56, [R42+0x3000] ;  /* 0x003000002a38783b */ /* 0x004ea20000000200 */
[----:B------:R-:W-:Y:S02]  /*ba00*/  ISETP.NE.AND P6, PT, R24, RZ, PT ;  /* 0x000000ff1800720c */ /* 0x000fe40003fc5270 */
[----:B------:R-:W-:Y:S02]  /*ba10*/  ISETP.GE.AND P1, PT, R20, R187, PT ;  /* 0x000000bb1400720c */ /* 0x000fe40003f26270 */
[----:B------:R-:W-:Y:S01]  /*ba20*/  FSEL R72, R72, -INF , !P0 ;  /* 0xff80000048487808 */ /* 0x000fe20004000000 */
[----:B------:R-:W-:Y:S01]  /*ba30*/  HMMA.16816.F32 R20, R12, R22, RZ ;  /* 0x000000160c14723c */ /* 0x000fe200000018ff */
[----:B------:R-:W3:Y:S01]  /*ba40*/  MUFU.TANH R120, R120 ;  /* 0x0000007800787308 */ /* 0x000ee20000002400 */
[----:B------:R-:W-:Y:S01]  /*ba50*/  FSEL R65, R65, -INF , !P5 ;  /* 0xff80000041417808 */ /* 0x000fe20006800000 */
[----:B------:R-:W-:Y:S01]  /*ba60*/  VIADD R17, R67, 0x40 ;  /* 0x0000004043117836 */ /* 0x000fe20000000000 */
[----:B------:R-:W-:-:S02]  /*ba70*/  FSEL R97, R72, -INF , !P6 ;  /* 0xff80000048617808 */ /* 0x000fc40007000000 */
[C---:B------:R-:W-:Y:S02]  /*ba80*/  ISETP.GE.AND P5, PT, R16.reuse, R187, PT ;  /* 0x000000bb1000720c */ /* 0x040fe40003fa6270 */
[----:B------:R-:W-:Y:S02]  /*ba90*/  ISETP.GE.AND P6, PT, R16, R186, PT ;  /* 0x000000ba1000720c */ /* 0x000fe40003fc6270 */
[----:B------:R-:W-:Y:S02]  /*baa0*/  FSEL R103, R82, -INF , !P2 ;  /* 0xff80000052677808 */ /* 0x000fe40005000000 */
[-C--:B------:R-:W-:Y:S02]  /*bab0*/  ISETP.GT.AND P2, PT, R54, R16.reuse, PT ;  /* 0x000000103600720c */ /* 0x080fe40003f44270 */
[----:B------:R-:W-:Y:S01]  /*bac0*/  ISETP.GT.AND P0, PT, R55, R16, PT ;  /* 0x000000103700720c */ /* 0x000fe20003f04270 */
[-C--:B------:R-:W-:Y:S01]  /*bad0*/  FMUL.FTZ R25, R25, R0.reuse ;  /* 0x0000000019197220 */ /* 0x080fe20000410000 */
[----:B------:R-:W-:Y:S01]  /*bae0*/  P2R R16, PR, RZ, 0x20 ;  /* 0x00000020ff107803 */ /* 0x000fe20000000000 */
[-C--:B------:R-:W-:Y:S01]  /*baf0*/  FMUL.FTZ R26, R26, R0.reuse ;  /* 0x000000001a1a7220 */ /* 0x080fe20000410000 */
[----:B------:R-:W-:Y:S01]  /*bb00*/  FSEL R74, R74, -INF , !P4 ;  /* 0xff8000004a4a7808 */ /* 0x000fe20006000000 */
[----:B------:R-:W-:Y:S01]  /*bb10*/  FMUL.FTZ R27, R27, R0 ;  /* 0x000000001b1b7220 */ /* 0x000fe20000410000 */
[----:B------:R-:W-:-:S02]  /*bb20*/  P2R R24, PR, RZ, 0x40 ;  /* 0x00000040ff187803 */ /* 0x000fc40000000000 */
[-C--:B------:R-:W-:Y:S02]  /*bb30*/  ISETP.GT.AND P4, PT, R55, R17.reuse, PT ;  /* 0x000000113700720c */ /* 0x080fe40003f84270 */
[----:B------:R-:W-:Y:S02]  /*bb40*/  FSEL R116, R65, -INF , !P3 ;  /* 0xff80000041747808 */ /* 0x000fe40005800000 */
[----:B------:R-:W-:Y:S02]  /*bb50*/  ISETP.NE.AND P3, PT, R16, RZ, PT ;  /* 0x000000ff1000720c */ /* 0x000fe40003f65270 */
[----:B------:R-:W-:Y:S01]  /*bb60*/  ISETP.GT.AND P5, PT, R54, R17, PT ;  /* 0x000000113600720c */ /* 0x000fe20003fa4270 */
[----:B------:R-:W-:Y:S01]  /*bb70*/  MUFU.TANH R63, R25 ;  /* 0x00000019003f7308 */ /* 0x000fe20000002400 */
[----:B------:R-:W-:Y:S02]  /*bb80*/  FSEL R102, R74, -INF , !P1 ;  /* 0xff8000004a667808 */ /* 0x000fe40004800000 */
[----:B------:R-:W-:-:S02]  /*bb90*/  P2R R16, PR, RZ, 0x10 ;  /* 0x00000010ff107803 */ /* 0x000fc40000000000 */
[----:B------:R-:W-:-:S03]  /*bba0*/  ISETP.NE.AND P1, PT, R24, RZ, PT ;  /* 0x000000ff1800720c */ /* 0x000fc60003f25270 */
[----:B------:R-:W-:Y:S01]  /*bbb0*/  MUFU.TANH R82, R26 ;  /* 0x0000001a00527308 */ /* 0x000fe20000002400 */
[----:B-1----:R-:W-:Y:S02]  /*bbc0*/  FSEL R93, R93, -INF , !P5 ;  /* 0xff8000005d5d7808 */ /* 0x002fe40006800000 */
[----:B------:R-:W-:-:S05]  /*bbd0*/  ISETP.NE.AND P5, PT, R16, RZ, PT ;  /* 0x000000ff1000720c */ /* 0x000fca0003fa5270 */
[----:B------:R1:W-:Y:S01]  /*bbe0*/  MUFU.TANH R104, R27 ;  /* 0x0000001b00687308 */ /* 0x0003e20000002400 */
[----:B------:R-:W-:Y:S01]  /*bbf0*/  ISETP.GE.AND P4, PT, R17, R187, PT ;  /* 0x000000bb1100720c */ /* 0x000fe20003f86270 */
[----:B------:R-:W-:Y:S01]  /*bc00*/  HMMA.16816.F32 R20, R4, R18, R20 ;  /* 0x000000120414723c */ /* 0x000fe20000001814 */
[----:B------:R-:W-:Y:S01]  /*bc10*/  VIADD R16, R67, 0x48 ;  /* 0x0000004843107836 */ /* 0x000fe20000000000 */
[----:B---3--:R-:W-:-:S04]  /*bc20*/  FSEL R120, R120, -INF , !P5 ;  /* 0xff80000078787808 */ /* 0x008fc80006800000 */
[----:B------:R-:W3:Y:S01]  /*bc30*/  MUFU.TANH R119, R119 ;  /* 0x0000007700777308 */ /* 0x000ee20000002400 */
[----:B------:R-:W-:Y:S01]  /*bc40*/  FMUL.FTZ R8, R8, R0 ;  /* 0x0000000008087220 */ /* 0x000fe20000410000 */
[----:B-1----:R-:W1:Y:S01]  /*bc50*/  LDSM.16.M88.4 R24, [R41+0x3000] ;  /* 0x003000002918783b */ /* 0x002e620000000200 */
[----:B------:R-:W-:-:S05]  /*bc60*/  FSEL R143, R120, -INF , !P4 ;  /* 0xff800000788f7808 */ /* 0x000fca0006000000 */
[----:B------:R4:W-:Y:S01]  /*bc70*/  MUFU.TANH R74, R8 ;  /* 0x00000008004a7308 */ /* 0x0009e20000002400 */
[-C--:B------:R-:W-:Y:S02]  /*bc80*/  ISETP.GE.AND P6, PT, R17, R186.reuse, PT ;  /* 0x000000ba1100720c */ /* 0x080fe40003fc6270 */
[----:B------:R-:W-:Y:S01]  /*bc90*/  ISETP.GE.AND P4, PT, R16, R186, PT ;  /* 0x000000ba1000720c */ /* 0x000fe20003f86270 */
[-C--:B------:R-:W-:Y:S01]  /*bca0*/  FMUL.FTZ R9, R9, R0.reuse ;  /* 0x0000000009097220 */ /* 0x080fe20000410000 */
[----:B------:R-:W-:Y:S02]  /*bcb0*/  FSEL R71, R71, -INF , !P2 ;  /* 0xff80000047477808 */ /* 0x000fe40005000000 */
[----:B------:R-:W-:Y:S01]  /*bcc0*/  FSEL R114, R73, -INF , !P0 ;  /* 0xff80000049727808 */ /* 0x000fe20004000000 */
[----:B------:R-:W-:Y:S01]  /*bcd0*/  FMUL.FTZ R17, R11, R0 ;  /* 0x000000000b117220 */ /* 0x000fe20000410000 */
[----:B------:R-:W-:Y:S02]  /*bce0*/  FSEL R135, R93, -INF , !P6 ;  /* 0xff8000005d877808 */ /* 0x000fe40007000000 */
[----:B------:R-:W-:-:S02]  /*bcf0*/  P2R R19, PR, RZ, 0x10 ;  /* 0x00000010ff137803 */ /* 0x000fc40000000000 */
[-C--:B------:R-:W-:Y:S02]  /*bd00*/  ISETP.GT.AND P6, PT, R54, R16.reuse, PT ;  /* 0x000000103600720c */ /* 0x080fe40003fc4270 */
[----:B------:R-:W-:Y:S01]  /*bd10*/  ISETP.GT.AND P5, PT, R55, R16, PT ;  /* 0x000000103700720c */ /* 0x000fe20003fa4270 */
[C---:B----4-:R-:W-:Y:S01]  /*bd20*/  VIADD R8, R67.reuse, 0x41 ;  /* 0x0000004143087836 */ /* 0x050fe20000000000 */
[----:B------:R-:W-:Y:S01]  /*bd30*/  ISETP.GE.AND P4, PT, R16, R187, PT ;  /* 0x000000bb1000720c */ /* 0x000fe20003f86270 */
[----:B------:R-:W-:Y:S01]  /*bd40*/  VIADD R16, R67, 0x49 ;  /* 0x0000004943107836 */ /* 0x000fe20000000000 */
[----:B------:R-:W-:Y:S01]  /*bd50*/  FSEL R115, R71, -INF , !P1 ;  /* 0xff80000047737808 */ /* 0x000fe20004800000 */
[----:B------:R2:W-:Y:S01]  /*bd60*/  MUFU.TANH R73, R9 ;  /* 0x0000000900497308 */ /* 0x0005e20000002400 */
[----:B------:R-:W-:Y:S01]  /*bd70*/  ISETP.GT.AND P2, PT, R54, R8, PT ;  /* 0x000000083600720c */ /* 0x000fe20003f44270 */
[----:B------:R-:W-:Y:S01]  /*bd80*/  FMUL.FTZ R94, R10, R0 ;  /* 0x000000000a5e7220 */ /* 0x000fe20000410000 */
[----:B------:R-:W-:-:S02]  /*bd90*/  ISETP.GT.AND P0, PT, R55, R8, PT ;  /* 0x000000083700720c */ /* 0x000fc40003f04270 */
[----:B------:R-:W-:Y:S02]  /*bda0*/  FSEL R114, R114, -INF , !P3 ;  /* 0xff80000072727808 */ /* 0x000fe40005800000 */
[C---:B------:R-:W-:Y:S01]  /*bdb0*/  ISETP.GE.AND P3, PT, R8.reuse, R186, PT ;  /* 0x000000ba0800720c */ /* 0x040fe20003f66270 */
[----:B------:R4:W-:Y:S01]  /*bdc0*/  MUFU.TANH R93, R17 ;  /* 0x00000011005d7308 */ /* 0x0009e20000002400 */
[----:B------:R-:W-:Y:S02]  /*bdd0*/  ISETP.GE.AND P1, PT, R8, R187, PT ;  /* 0x000000bb0800720c */ /* 0x000fe40003f26270 */
[----:B------:R-:W-:Y:S02]  /*bde0*/  P2R R18, PR, RZ, 0x20 ;  /* 0x00000020ff127803 */ /* 0x000fe40000000000 */
[----:B------:R-:W-:Y:S02]  /*bdf0*/  FSEL R79, R79, -INF , !P2 ;  /* 0xff8000004f4f7808 */ /* 0x000fe40005000000 */
[----:B---3--:R-:W-:Y:S01]  /*be00*/  FSEL R119, R119, -INF , !P0 ;  /* 0xff80000077777808 */ /* 0x008fe20004000000 */
[----:B--2---:R-:W-:Y:S01]  /*be10*/  HMMA.16816.F32 R8, R12, R56, RZ ;  /* 0x000000380c08723c */ /* 0x004fe200000018ff */
[----:B------:R-:W-:Y:S01]  /*be20*/  FMUL.FTZ R72, R20, R0 ;  /* 0x0000000014487220 */ /* 0x000fe20000410000 */
[----:B------:R-:W-:-:S02]  /*be30*/  FSEL R137, R79, -INF , !P3 ;  /* 0xff8000004f897808 */ /* 0x000fc40005800000 */
[----:B----4-:R-:W-:Y:S02]  /*be40*/  P2R R17, PR, RZ, 0x10 ;  /* 0x00000010ff117803 */ /* 0x010fe40000000000 */
[----:B------:R-:W-:Y:S02]  /*be50*/  ISETP.GT.AND P4, PT, R55, R16, PT ;  /* 0x000000103700720c */ /* 0x000fe40003f84270 */
[----:B------:R-:W-:Y:S02]  /*be60*/  FSEL R131, R119, -INF , !P1 ;  /* 0xff80000077837808 */ /* 0x000fe40004800000 */
[----:B------:R-:W-:Y:S02]  /*be70*/  P2R R20, PR, RZ, 0x10 ;  /* 0x00000010ff147803 */ /* 0x000fe40000000000 */
[----:B------:R-:W-:Y:S02]  /*be80*/  ISETP.NE.AND P2, PT, R19, RZ, PT ;  /* 0x000000ff1300720c */ /* 0x000fe40003f45270 */
[----:B------:R-:W-:-:S02]  /*be90*/  ISETP.NE.AND P0, PT, R18, RZ, PT ;  /* 0x000000ff1200720c */ /* 0x000fc40003f05270 */
[----:B------:R-:W-:Y:S02]  /*bea0*/  ISETP.NE.AND P3, PT, R17, RZ, PT ;  /* 0x000000ff1100720c */ /* 0x000fe40003f65270 */
[----:B------:R-:W-:Y:S02]  /*beb0*/  ISETP.GT.AND P5, PT, R54, R16, PT ;  /* 0x000000103600720c */ /* 0x000fe40003fa4270 */
[C---:B------:R-:W-:Y:S02]  /*bec0*/  ISETP.GE.AND P4, PT, R16.reuse, R186, PT ;  /* 0x000000ba1000720c */ /* 0x040fe40003f86270 */
[----:B------:R-:W-:Y:S01]  /*bed0*/  ISETP.GE.AND P1, PT, R16, R187, PT ;  /* 0x000000bb1000720c */ /* 0x000fe20003f26270 */
[----:B------:R-:W2:Y:S01]  /*bee0*/  MUFU.TANH R117, R117 ;  /* 0x0000007500757308 */ /* 0x000ea20000002400 */
[----:B------:R-:W3:Y:S01]  /*bef0*/  LDSM.16.M88.4 R16, [R42+0x3400] ;  /* 0x003400002a10783b */ /* 0x000ee20000000200 */
[----:B------:R-:W-:Y:S01]  /*bf00*/  FSEL R139, R75, -INF , !P5 ;  /* 0xff8000004b8b7808 */ /* 0x000fe20006800000 */
[-C--:B------:R-:W-:Y:S01]  /*bf10*/  FMUL.FTZ R21, R21, R0.reuse ;  /* 0x0000000015157220 */ /* 0x080fe20000410000 */
[----:B------:R-:W-:-:S04]  /*bf20*/  FMUL.FTZ R22, R22, R0 ;  /* 0x0000000016167220 */ /* 0x000fc80000410000 */
[----:B------:R-:W4:Y:S01]  /*bf30*/  MUFU.TANH R109, R109 ;  /* 0x0000006d006d7308 */ /* 0x000f220000002400 */
[----:B------:R-:W-:Y:S01]  /*bf40*/  FSEL R139, R139, -INF , !P4 ;  /* 0xff8000008b8b7808 */ /* 0x000fe20006000000 */
[----:B------:R-:W-:Y:S01]  /*bf50*/  FMUL.FTZ R71, R23, R0 ;  /* 0x0000000017477220 */ /* 0x000fe20000410000 */
[----:B------:R-:W-:Y:S01]  /*bf60*/  ISETP.NE.AND P4, PT, R20, RZ, PT ;  /* 0x000000ff1400720c */ /* 0x000fe20003f85270 */
[----:B-1----:R-:W-:Y:S04]  /*bf70*/  HMMA.16816.F32 R8, R4, R24, R8 ;  /* 0x000000180408723c */ /* 0x002fe80000001808 */
[----:B------:R-:W-:Y:S08]  /*bf80*/  MUFU.TANH R79, R21 ;  /* 0x00000015004f7308 */ /* 0x000ff00000002400 */
[----:B------:R1:W-:Y:S01]  /*bf90*/  MUFU.TANH R75, R22 ;  /* 0x00000016004b7308 */ /* 0x0003e20000002400 */
[----:B------:R-:W-:-:S02]  /*bfa0*/  VIADD R25, R67, 0x50 ;  /* 0x0000005043197836 */ /* 0x000fc40000000000 */
[----:B------:R-:W-:Y:S01]  /*bfb0*/  VIADD R24, R67, 0x51 ;  /* 0x0000005143187836 */ /* 0x000fe20000000000 */
[----:B--2---:R-:W-:Y:S02]  /*bfc0*/  FSEL R117, R117, -INF , !P6 ;  /* 0xff80000075757808 */ /* 0x004fe40007000000 */
[----:B------:R-:W-:Y:S01]  /*bfd0*/  FSEL R118, R118, -INF , !P0 ;  /* 0xff80000076767808 */ /* 0x000fe20004000000 */
[----:B-1----:R-:W-:Y:S01]  /*bfe0*/  HMMA.16816.F32 R20, R12, R58, RZ ;  /* 0x0000003a0c14723c */ /* 0x002fe200000018ff */
[----:B------:R-:W1:Y:S01]  /*bff0*/  LDSM.16.M88.4 R56, [R41+0x3400] ;  /* 0x003400002938783b */ /* 0x000e620000000200 */
[----:B------:R-:W-:Y:S02]  /*c000*/  ISETP.GT.AND P0, PT, R55, R25, PT ;  /* 0x000000193700720c */ /* 0x000fe40003f04270 */
[----:B----4-:R-:W-:Y:S02]  /*c010*/  FSEL R109, R109, -INF , !P4 ;  /* 0xff8000006d6d7808 */ /* 0x010fe40006000000 */
[----:B------:R-:W-:-:S02]  /*c020*/  ISETP.GT.AND P4, PT, R55, R24, PT ;  /* 0x000000183700720c */ /* 0x000fc40003f84270 */
[----:B------:R-:W-:Y:S02]  /*c030*/  FSEL R140, R117, -INF , !P2 ;  /* 0xff800000758c7808 */ /* 0x000fe40005000000 */
[----:B------:R-:W-:Y:S02]  /*c040*/  ISETP.GT.AND P2, PT, R54, R25, PT ;  /* 0x000000193600720c */ /* 0x000fe40003f44270 */
[----:B------:R-:W-:Y:S02]  /*c050*/  FSEL R136, R118, -INF , !P3 ;  /* 0xff80000076887808 */ /* 0x000fe40005800000 */
[C---:B------:R-:W-:Y:S02]  /*c060*/  ISETP.GE.AND P3, PT, R25.reuse, R186, PT ;  /* 0x000000ba1900720c */ /* 0x040fe40003f66270 */
[----:B------:R-:W-:Y:S02]  /*c070*/  ISETP.GE.AND P5, PT, R25, R187, PT ;  /* 0x000000bb1900720c */ /* 0x000fe40003fa6270 */
[----:B------:R-:W-:-:S02]  /*c080*/  FSEL R90, R90, -INF , !P0 ;  /* 0xff8000005a5a7808 */ /* 0x000fc40004000000 */
[----:B------:R-:W-:Y:S02]  /*c090*/  P2R R25, PR, RZ, 0x10 ;  /* 0x00000010ff197803 */ /* 0x000fe40000000000 */
[----:B------:R-:W-:Y:S02]  /*c0a0*/  FSEL R138, R109, -INF , !P1 ;  /* 0xff8000006d8a7808 */ /* 0x000fe40004800000 */
[----:B------:R-:W-:Y:S02]  /*c0b0*/  ISETP.GT.AND P6, PT, R54, R24, PT ;  /* 0x000000183600720c */ /* 0x000fe40003fc4270 */
[C---:B------:R-:W-:Y:S02]  /*c0c0*/  ISETP.GE.AND P1, PT, R24.reuse, R186, PT ;  /* 0x000000ba1800720c */ /* 0x040fe40003f26270 */
[----:B------:R-:W-:Y:S01]  /*c0d0*/  ISETP.GE.AND P4, PT, R24, R187, PT ;  /* 0x000000bb1800720c */ /* 0x000fe20003f86270 */
[----:B------:R-:W-:Y:S01]  /*c0e0*/  VIADD R24, R67, 0x58 ;  /* 0x0000005843187836 */ /* 0x000fe20000000000 */
[----:B------:R-:W-:Y:S01]  /*c0f0*/  FSEL R77, R77, -INF , !P2 ;  /* 0xff8000004d4d7808 */ /* 0x000fe20005000000 */
[----:B------:R-:W-:Y:S01]  /*c100*/  HMMA.16816.F32 R20, R4, R26, R20 ;  /* 0x0000001a0414723c */ /* 0x000fe20000001814 */
[----:B------:R-:W-:Y:S01]  /*c110*/  FSEL R207, R90, -INF , !P5 ;  /* 0xff8000005acf7808 */ /* 0x000fe20006800000 */
[----:B------:R-:W-:Y:S01]  /*c120*/  FMUL.FTZ R65, R8, R0 ;  /* 0x0000000008417220 */ /* 0x000fe20000410000 */
[----:B------:R-:W-:-:S02]  /*c130*/  ISETP.NE.AND P5, PT, R25, RZ, PT ;  /* 0x000000ff1900720c */ /* 0x000fc40003fa5270 */
        /* <DEDUP_REMOVED lines=9> */
[-C--:B------:R-:W-:Y:S01]  /*c1d0*/  FMUL.FTZ R10, R10, R0.reuse ;  /* 0x000000000a0a7220 */ /* 0x080fe20000410000 */
[----:B------:R-:W-:Y:S01]  /*c1e0*/  FSEL R70, R70, -INF , !P6 ;  /* 0xff80000046467808 */ /* 0x000fe20007000000 */
[----:B------:R-:W-:Y:S01]  /*c1f0*/  FMUL.FTZ R25, R11, R0 ;  /* 0x000000000b197220 */ /* 0x000fe20000410000 */
[----:B------:R-:W-:Y:S01]  /*c200*/  FSEL R146, R78, -INF , !P4 ;  /* 0xff8000004e927808 */ /* 0x000fe20006000000 */
[----:B------:R-:W-:Y:S01]  /*c210*/  MUFU.TANH R77, R9 ;  /* 0x00000009004d7308 */ /* 0x000fe20000002400 */
[----:B------:R-:W-:-:S02]  /*c220*/  ISETP.NE.AND P6, PT, R8, RZ, PT ;  /* 0x000000ff0800720c */ /* 0x000fc40003fc5270 */
[----:B------:R-:W-:Y:S02]  /*c230*/  ISETP.GE.AND P4, PT, R24, R186, PT ;  /* 0x000000ba1800720c */ /* 0x000fe40003f86270 */
[----:B------:R-:W-:-:S03]  /*c240*/  ISETP.GT.AND P5, PT, R55, R24, PT ;  /* 0x000000183700720c */ /* 0x000fc60003fa4270 */
[----:B------:R3:W-:Y:S01]  /*c250*/  MUFU.TANH R90, R10 ;  /* 0x0000000a005a7308 */ /* 0x0007e20000002400 */
[----:B------:R-:W-:Y:S02]  /*c260*/  P2R R26, PR, RZ, 0x20 ;  /* 0x00000020ff1a7803 */ /* 0x000fe40000000000 */
[----:B------:R-:W-:Y:S01]  /*c270*/  FSEL R62, R62, -INF , !P2 ;  /* 0xff8000003e3e7808 */ /* 0x000fe20005000000 */
[----:B------:R-:W-:Y:S01]  /*c280*/  FMUL.FTZ R20, R20, R0 ;  /* 0x0000000014147220 */ /* 0x000fe20000410000 */
[----:B------:R-:W-:Y:S02]  /*c290*/  FSEL R151, R70, -INF , !P6 ;  /* 0xff80000046977808 */ /* 0x000fe40007000000 */
[----:B------:R-:W-:Y:S01]  /*c2a0*/  ISETP.GT.AND P6, PT, R54, R24, PT ;  /* 0x000000183600720c */ /* 0x000fe20003fc4270 */
[----:B------:R2:W-:Y:S01]  /*c2b0*/  MUFU.TANH R78, R25 ;  /* 0x00000019004e7308 */ /* 0x0005e20000002400 */
[----:B------:R-:W-:Y:S01]  /*c2c0*/  FSEL R108, R108, -INF , !P0 ;  /* 0xff8000006c6c7808 */ /* 0x000fe20004000000 */
[----:B---3--:R-:W-:Y:S01]  /*c2d0*/  HMMA.16816.F32 R8, R12, R16, RZ ;  /* 0x000000100c08723c */ /* 0x008fe200000018ff */
[----:B------:R-:W-:-:S02]  /*c2e0*/  P2R R16, PR, RZ, 0x10 ;  /* 0x00000010ff107803 */ /* 0x000fc40000000000 */
[----:B------:R-:W-:Y:S02]  /*c2f0*/  ISETP.GE.AND P4, PT, R24, R187, PT ;  /* 0x000000bb1800720c */ /* 0x000fe40003f86270 */
[----:B------:R-:W-:Y:S01]  /*c300*/  ISETP.NE.AND P2, PT, R16, RZ, PT ;  /* 0x000000ff1000720c */ /* 0x000fe20003f45270 */
[----:B------:R-:W-:Y:S01]  /*c310*/  VIADD R16, R67, 0x60 ;  /* 0x0000006043107836 */ /* 0x000fe20000000000 */
[----:B------:R-:W-:Y:S02]  /*c320*/  P2R R17, PR, RZ, 0x10 ;  /* 0x00000010ff117803 */ /* 0x000fe40000000000 */
[----:B------:R-:W-:Y:S02]  /*c330*/  ISETP.NE.AND P0, PT, R26, RZ, PT ;  /* 0x000000ff1a00720c */ /* 0x000fe40003f05270 */
[----:B--2---:R-:W2:Y:S01]  /*c340*/  LDSM.16.M88.4 R24, [R42+0x3800] ;  /* 0x003800002a18783b */ /* 0x004ea20000000200 */
[----:B------:R3:W-:Y:S01]  /*c350*/  MUFU.TANH R70, R20 ;  /* 0x0000001400467308 */ /* 0x0007e20000002400 */
[----:B------:R-:W-:-:S02]  /*c360*/  FSEL R89, R89, -INF , !P6 ;  /* 0xff80000059597808 */ /* 0x000fc40007000000 */
[-C--:B------:R-:W-:Y:S02]  /*c370*/  ISETP.GT.AND P5, PT, R54, R16.reuse, PT ;  /* 0x000000103600720c */ /* 0x080fe40003fa4270 */
[----:B------:R-:W-:Y:S02]  /*c380*/  ISETP.NE.AND P6, PT, R17, RZ, PT ;  /* 0x000000ff1100720c */ /* 0x000fe40003fc5270 */
[----:B------:R-:W-:Y:S02]  /*c390*/  FSEL R64, R64, -INF , !P0 ;  /* 0xff80000040407808 */ /* 0x000fe40004000000 */
[----:B------:R-:W-:Y:S02]  /*c3a0*/  FSEL R154, R62, -INF , !P3 ;  /* 0xff8000003e9a7808 */ /* 0x000fe40005800000 */
[----:B------:R-:W-:Y:S02]  /*c3b0*/  FSEL R145, R108, -INF , !P1 ;  /* 0xff8000006c917808 */ /* 0x000fe40004800000 */
[----:B------:R-:W-:-:S02]  /*c3c0*/  ISETP.GT.AND P4, PT, R55, R16, PT ;  /* 0x000000103700720c */ /* 0x000fc40003f84270 */
[C---:B------:R-:W-:Y:S01]  /*c3d0*/  ISETP.GE.AND P3, PT, R16.reuse, R186, PT ;  /* 0x000000ba1000720c */ /* 0x040fe20003f66270 */
[----:B---3--:R-:W-:Y:S01]  /*c3e0*/  VIADD R20, R67, 0x61 ;  /* 0x0000006143147836 */ /* 0x008fe20000000000 */
[----:B------:R-:W-:Y:S02]  /*c3f0*/  ISETP.GE.AND P1, PT, R16, R187, PT ;  /* 0x000000bb1000720c */ /* 0x000fe40003f26270 */
[----:B------:R-:W-:Y:S01]  /*c400*/  HMMA.16816.F32 R16, R12, R18, RZ ;  /* 0x000000120c10723c */ /* 0x000fe200000018ff */
[----:B------:R-:W-:Y:S02]  /*c410*/  FSEL R153, R89, -INF , !P2 ;  /* 0xff80000059997808 */ /* 0x000fe40005000000 */
[----:B------:R-:W-:Y:S02]  /*c420*/  FSEL R144, R64, -INF , !P6 ;  /* 0xff80000040907808 */ /* 0x000fe40007000000 */
[----:B------:R-:W-:Y:S01]  /*c430*/  FSEL R60, R60, -INF , !P5 ;  /* 0xff8000003c3c7808 */ /* 0x000fe20006800000 */
[----:B------:R-:W-:Y:S01]  /*c440*/  FMUL.FTZ R21, R21, R0 ;  /* 0x0000000015157220 */ /* 0x000fe20000410000 */
[----:B------:R-:W-:Y:S01]  /*c450*/  ISETP.GT.AND P2, PT, R54, R20, PT ;  /* 0x000000143600720c */ /* 0x000fe20003f44270 */
[----:B------:R-:W-:Y:S01]  /*c460*/  FMUL.FTZ R22, R22, R0 ;  /* 0x0000000016167220 */ /* 0x000fe20000410000 */
[----:B------:R-:W-:-:S02]  /*c470*/  ISETP.GT.AND P0, PT, R55, R20, PT ;  /* 0x000000143700720c */ /* 0x000fc40003f04270 */
[C---:B------:R-:W-:Y:S02]  /*c480*/  ISETP.GE.AND P6, PT, R20.reuse, R186, PT ;  /* 0x000000ba1400720c */ /* 0x040fe40003fc6270 */
[----:B------:R-:W-:Y:S01]  /*c490*/  ISETP.GE.AND P5, PT, R20, R187, PT ;  /* 0x000000bb1400720c */ /* 0x000fe20003fa6270 */
[----:B------:R-:W-:Y:S01]  /*c4a0*/  VIADD R20, R67, 0x68 ;  /* 0x0000006843147836 */ /* 0x000fe20000000000 */
[----:B-1----:R-:W-:Y:S01]  /*c4b0*/  HMMA.16816.F32 R8, R4, R56, R8 ;  /* 0x000000380408723c */ /* 0x002fe20000001808 */
[----:B------:R1:W-:Y:S01]  /*c4c0*/  MUFU.TANH R62, R21 ;  /* 0x00000015003e7308 */ /* 0x0003e20000002400 */
[----:B------:R-:W-:Y:S01]  /*c4d0*/  FSEL R105, R105, -INF , !P4 ;  /* 0xff80000069697808 */ /* 0x000fe20006000000 */
[----:B------:R-:W-:Y:S01]  /*c4e0*/  FMUL.FTZ R23, R23, R0 ;  /* 0x0000000017177220 */ /* 0x000fe20000410000 */
[----:B------:R-:W-:-:S05]  /*c4f0*/  ISETP.GT.AND P4, PT, R55, R20, PT ;  /* 0x000000143700720c */ /* 0x000fca0003f84270 */
        /* <DEDUP_REMOVED lines=13> */
[----:B------:R-:W-:Y:S01]  /*c5d0*/  HMMA.16816.F32 R16, R4, R58, R16 ;  /* 0x0000003a0410723c */ /* 0x000fe20000001810 */
[----:B------:R-:W-:Y:S01]  /*c5e0*/  FMUL.FTZ R8, R8, R0 ;  /* 0x0000000008087220 */ /* 0x000fe20000410000 */
[----:B------:R-:W-:-:S02]  /*c5f0*/  FSEL R69, R69, -INF , !P5 ;  /* 0xff80000045457808 */ /* 0x000fc40006800000 */
[----:B------:R-:W-:Y:S01]  /*c600*/  ISETP.NE.AND P5, PT, R56, RZ, PT ;  /* 0x000000ff3800720c */ /* 0x000fe20003fa5270 */
[----:B------:R3:W-:Y:S01]  /*c610*/  MUFU.TANH R60, R8 ;  /* 0x00000008003c7308 */ /* 0x0007e20000002400 */
[----:B------:R-:W-:Y:S01]  /*c620*/  FSEL R76, R76, -INF , !P2 ;  /* 0xff8000004c4c7808 */ /* 0x000fe20005000000 */
[----:B------:R-:W-:Y:S01]  /*c630*/  VIADD R56, R67, 0x70 ;  /* 0x0000007043387836 */ /* 0x000fe20000000000 */
[----:B------:R-:W-:Y:S01]  /*c640*/  FSEL R152, R61, -INF , !P0 ;  /* 0xff8000003d987808 */ /* 0x000fe20004000000 */
[-C--:B------:R-:W-:Y:S01]  /*c650*/  FMUL.FTZ R9, R9, R0.reuse ;  /* 0x0000000009097220 */ /* 0x080fe20000410000 */
[----:B------:R-:W-:Y:S01]  /*c660*/  FSEL R82, R82, -INF , !P5 ;  /* 0xff80000052527808 */ /* 0x000fe20006800000 */
[-C--:B------:R-:W-:Y:S01]  /*c670*/  FMUL.FTZ R10, R10, R0.reuse ;  /* 0x000000000a0a7220 */ /* 0x080fe20000410000 */
[----:B------:R-:W-:Y:S01]  /*c680*/  FSEL R157, R76, -INF , !P1 ;  /* 0xff8000004c9d7808 */ /* 0x000fe20004800000 */
[----:B------:R-:W4:Y:S01]  /*c690*/  MUFU.TANH R94, R94 ;  /* 0x0000005e005e7308 */ /* 0x000f220000002400 */
[----:B------:R-:W-:Y:S01]  /*c6a0*/  FSEL R152, R152, -INF , !P3 ;  /* 0xff80000098987808 */ /* 0x000fe20005800000 */
[----:B------:R-:W-:Y:S01]  /*c6b0*/  FMUL.FTZ R57, R11, R0 ;  /* 0x000000000b397220 */ /* 0x000fe20000410000 */
[----:B------:R-:W-:-:S02]  /*c6c0*/  FSEL R156, R82, -INF , !P4 ;  /* 0xff800000529c7808 */ /* 0x000fc40006000000 */
[----:B------:R-:W-:Y:S01]  /*c6d0*/  ISETP.GE.AND P4, PT, R56, R186, PT ;  /* 0x000000ba3800720c */ /* 0x000fe20003f86270 */
[----:B---3--:R-:W-:Y:S02]  /*c6e0*/  VIADD R8, R67, 0x69 ;  /* 0x0000006943087836 */ /* 0x008fe40000000000 */
[----:B------:R-:W-:Y:S03]  /*c6f0*/  MUFU.TANH R61, R9 ;  /* 0x00000009003d7308 */ /* 0x000fe60000002400 */
[-C--:B------:R-:W-:Y:S02]  /*c700*/  ISETP.GT.AND P2, PT, R54, R8.reuse, PT ;  /* 0x000000083600720c */ /* 0x080fe40003f44270 */
[----:B------:R-:W-:Y:S02]  /*c710*/  ISETP.GT.AND P0, PT, R55, R8, PT ;  /* 0x000000083700720c */ /* 0x000fe40003f04270 */
[C---:B------:R-:W-:Y:S01]  /*c720*/  ISETP.GE.AND P3, PT, R8.reuse, R186, PT ;  /* 0x000000ba0800720c */ /* 0x040fe20003f66270 */
[----:B------:R2:W-:Y:S01]  /*c730*/  MUFU.TANH R76, R10 ;  /* 0x0000000a004c7308 */ /* 0x0005e20000002400 */
[----:B------:R-:W-:-:S02]  /*c740*/  ISETP.GE.AND P1, PT, R8, R187, PT ;  /* 0x000000bb0800720c */ /* 0x000fc40003f26270 */
[----:B------:R-:W-:Y:S02]  /*c750*/  FSEL R163, R69, -INF , !P6 ;  /* 0xff80000045a37808 */ /* 0x000fe40007000000 */
[-C--:B------:R-:W-:Y:S02]  /*c760*/  ISETP.GT.AND P6, PT, R54, R56.reuse, PT ;  /* 0x000000383600720c */ /* 0x080fe40003fc4270 */
[----:B------:R-:W-:Y:S02]  /*c770*/  ISETP.GT.AND P5, PT, R55, R56, PT ;  /* 0x000000383700720c */ /* 0x000fe40003fa4270 */
[----:B------:R-:W-:Y:S01]  /*c780*/  FSEL R63, R63, -INF , !P2 ;  /* 0xff8000003f3f7808 */ /* 0x000fe20005000000 */
[----:B--2---:R-:W-:Y:S01]  /*c790*/  HMMA.16816.F32 R8, R12, R24, RZ ;  /* 0x000000180c08723c */ /* 0x004fe200000018ff */
[----:B------:R-:W-:Y:S02]  /*c7a0*/  P2R R24, PR, RZ, 0x10 ;  /* 0x00000010ff187803 */ /* 0x000fe40000000000 */
[----:B------:R-:W-:Y:S01]  /*c7b0*/  ISETP.GE.AND P4, PT, R56, R187, PT ;  /* 0x000000bb3800720c */ /* 0x000fe20003f86270 */
[----:B------:R-:W-:Y:S01]  /*c7c0*/  FMUL.FTZ R56, R16, R0 ;  /* 0x0000000010387220 */ /* 0x000fe20000410000 */
[----:B------:R-:W-:Y:S01]  /*c7d0*/  P2R R25, PR, RZ, 0x20 ;  /* 0x00000020ff197803 */ /* 0x000fe20000000000 */
[----:B------:R-:W-:Y:S01]  /*c7e0*/  MUFU.TANH R82, R57 ;  /* 0x0000003900527308 */ /* 0x000fe20000002400 */
[----:B------:R-:W-:-:S02]  /*c7f0*/  FSEL R162, R63, -INF , !P3 ;  /* 0xff8000003fa27808 */ /* 0x000fc40005800000 */
[----:B------:R-:W-:Y:S01]  /*c800*/  ISETP.NE.AND P2, PT, R24, RZ, PT ;  /* 0x000000ff1800720c */ /* 0x000fe20003f45270 */
[----:B------:R-:W-:Y:S01]  /*c810*/  VIADD R24, R67, 0x71 ;  /* 0x0000007143187836 */ /* 0x000fe20000000000 */
[----:B------:R-:W-:Y:S02]  /*c820*/  P2R R16, PR, RZ, 0x10 ;  /* 0x00000010ff107803 */ /* 0x000fe40000000000 */
[----:B------:R-:W-:Y:S01]  /*c830*/  FSEL R104, R104, -INF , !P0 ;  /* 0xff80000068687808 */ /* 0x000fe20004000000 */
[----:B------:R2:W-:Y:S01]  /*c840*/  MUFU.TANH R63, R56 ;  /* 0x00000038003f7308 */ /* 0x0005e20000002400 */
[----:B------:R-:W-:Y:S02]  /*c850*/  ISETP.NE.AND P0, PT, R25, RZ, PT ;  /* 0x000000ff1900720c */ /* 0x000fe40003f05270 */
[----:B------:R-:W-:Y:S02]  /*c860*/  FSEL R74, R74, -INF , !P6 ;  /* 0xff8000004a4a7808 */ /* 0x000fe40007000000 */
[----:B------:R-:W-:Y:S01]  /*c870*/  ISETP.NE.AND P6, PT, R16, RZ, PT ;  /* 0x000000ff1000720c */ /* 0x000fe20003fc5270 */
[----:B------:R-:W-:Y:S01]  /*c880*/  VIADD R16, R67, 0x78 ;  /* 0x0000007843107836 */ /* 0x000fe20000000000 */
[----:B------:R-:W-:-:S02]  /*c890*/  ISETP.GT.AND P5, PT, R54, R24, PT ;  /* 0x000000183600720c */ /* 0x000fc40003fa4270 */
[----:B----4-:R-:W-:Y:S02]  /*c8a0*/  FSEL R94, R94, -INF , !P0 ;  /* 0xff8000005e5e7808 */ /* 0x010fe40004000000 */
[----:B------:R-:W-:Y:S01]  /*c8b0*/  FSEL R161, R104, -INF , !P1 ;  /* 0xff80000068a17808 */ /* 0x000fe20004800000 */
[----:B--2---:R-:W2:Y:S01]  /*c8c0*/  LDSM.16.M88.4 R56, [R42+0x3c00] ;  /* 0x003c00002a38783b */ /* 0x004ea20000000200 */
[----:B------:R-:W-:Y:S02]  /*c8d0*/  ISETP.GT.AND P4, PT, R55, R24, PT ;  /* 0x000000183700720c */ /* 0x000fe40003f84270 */
[C---:B------:R-:W-:Y:S02]  /*c8e0*/  ISETP.GE.AND P3, PT, R24.reuse, R186, PT ;  /* 0x000000ba1800720c */ /* 0x040fe40003f66270 */
[----:B------:R-:W-:Y:S01]  /*c8f0*/  ISETP.GE.AND P1, PT, R24, R187, PT ;  /* 0x000000bb1800720c */ /* 0x000fe20003f26270 */
[----:B------:R-:W-:Y:S01]  /*c900*/  FMUL.FTZ R17, R17, R0 ;  /* 0x0000000011117220 */ /* 0x000fe20000410000 */
[----:B------:R-:W-:Y:S01]  /*c910*/  HMMA.16816.F32 R24, R12, R26, RZ ;  /* 0x0000001a0c18723c */ /* 0x000fe200000018ff */
[----:B------:R-:W-:Y:S01]  /*c920*/  FSEL R209, R94, -INF , !P6 ;  /* 0xff8000005ed17808 */ /* 0x000fe20007000000 */
[----:B------:R-:W3:Y:S01]  /*c930*/  MUFU.TANH R71, R71 ;  /* 0x0000004700477308 */ /* 0x000ee20000002400 */
[----:B------:R-:W-:-:S02]  /*c940*/  FSEL R73, R73, -INF , !P5 ;  /* 0xff80000049497808 */ /* 0x000fc40006800000 */
[C---:B------:R-:W-:Y:S02]  /*c950*/  ISETP.GE.AND P6, PT, R16.reuse, R186, PT ;  /* 0x000000ba1000720c */ /* 0x040fe40003fc6270 */
[----:B------:R-:W-:Y:S01]  /*c960*/  ISETP.GE.AND P5, PT, R16, R187, PT ;  /* 0x000000bb1000720c */ /* 0x000fe20003fa6270 */
[----:B-1----:R-:W-:Y:S01]  /*c970*/  HMMA.16816.F32 R8, R4, R20, R8 ;  /* 0x000000140408723c */ /* 0x002fe20000001808 */
[----:B------:R-:W-:Y:S01]  /*c980*/  VIADD R21, R67, 0x79 ;  /* 0x0000007943157836 */ /* 0x000fe20000000000 */
[----:B------:R-:W-:Y:S01]  /*c990*/  FSEL R206, R74, -INF , !P2 ;  /* 0xff8000004ace7808 */ /* 0x000fe20005000000 */
[----:B------:R-:W1:Y:S01]  /*c9a0*/  MUFU.TANH R72, R72 ;  /* 0x0000004800487308 */ /* 0x000e620000002400 */
[----:B------:R-:W-:Y:S01]  /*c9b0*/  ISETP.GT.AND P2, PT, R54, R16, PT ;  /* 0x000000103600720c */ /* 0x000fe20003f44270 */
[----:B------:R-:W-:Y:S01]  /*c9c0*/  FMUL.FTZ R18, R18, R0 ;  /* 0x0000000012127220 */ /* 0x000fe20000410000 */
[----:B------:R-:W-:Y:S01]  /*c9d0*/  ISETP.GT.AND P0, PT, R55, R16, PT ;  /* 0x000000103700720c */ /* 0x000fe20003f04270 */
[----:B------:R-:W-:Y:S01]  /*c9e0*/  FMUL.FTZ R19, R19, R0 ;  /* 0x0000000013137220 */ /* 0x000fe20000410000 */
[----:B------:R-:W-:-:S02]  /*c9f0*/  P2R R16, PR, RZ, 0x20 ;  /* 0x00000020ff107803 */ /* 0x000fc40000000000 */
[----:B------:R-:W-:Y:S01]  /*ca00*/  FSEL R93, R93, -INF , !P4 ;  /* 0xff8000005d5d7808 */ /* 0x000fe20006000000 */
[----:B------:R4:W-:Y:S01]  /*ca10*/  MUFU.TANH R69, R17 ;  /* 0x0000001100457308 */ /* 0x0009e20000002400 */
[-C--:B------:R-:W-:Y:S02]  /*ca20*/  ISETP.GT.AND P4, PT, R55, R21.reuse, PT ;  /* 0x000000153700720c */ /* 0x080fe40003f84270 */
[----:B------:R-:W-:Y:S02]  /*ca30*/  FSEL R205, R73, -INF , !P3 ;  /* 0xff80000049cd7808 */ /* 0x000fe40005800000 */
[----:B------:R-:W-:Y:S02]  /*ca40*/  FSEL R208, R93, -INF , !P1 ;  /* 0xff8000005dd07808 */ /* 0x000fe40004800000 */
[----:B------:R-:W-:Y:S01]  /*ca50*/  ISETP.NE.AND P3, PT, R16, RZ, PT ;  /* 0x000000ff1000720c */ /* 0x000fe20003f65270 */
[----:B------:R-:W-:Y:S01]  /*ca60*/  MUFU.TANH R74, R18 ;  /* 0x00000012004a7308 */ /* 0x000fe20000002400 */
[----:B------:R-:W-:-:S02]  /*ca70*/  ISETP.GT.AND P5, PT, R54, R21, PT ;  /* 0x000000153600720c */ /* 0x000fc40003fa4270 */
[----:B------:R-:W-:Y:S02]  /*ca80*/  P2R R20, PR, RZ, 0x10 ;  /* 0x00000010ff147803 */ /* 0x000fe40000000000 */
[----:B----4-:R-:W-:-:S03]  /*ca90*/  P2R R17, PR, RZ, 0x40 ;  /* 0x00000040ff117803 */ /* 0x010fc60000000000 */
[----:B------:R4:W-:Y:S01]  /*caa0*/  MUFU.TANH R73, R19 ;  /* 0x0000001300497308 */ /* 0x0009e20000002400 */
[----:B------:R-:W-:Y:S02]  /*cab0*/  ISETP.NE.AND P1, PT, R17, RZ, PT ;  /* 0x000000ff1100720c */ /* 0x000fe40003f25270 */
[----:B------:R-:W-:Y:S02]  /*cac0*/  FSEL R202, R79, -INF , !P5 ;  /* 0xff8000004fca7808 */ /* 0x000fe40006800000 */
[----:B------:R-:W-:-:S03]  /*cad0*/  ISETP.NE.AND P5, PT, R20, RZ, PT ;  /* 0x000000ff1400720c */ /* 0x000fc60003fa5270 */
[----:B------:R-:W2:Y:S01]  /*cae0*/  MUFU.TANH R65, R65 ;  /* 0x0000004100417308 */ /* 0x000ea20000002400 */
[----:B------:R-:W-:Y:S01]  /*caf0*/  FMUL.FTZ R8, R8, R0 ;  /* 0x0000000008087220 */ /* 0x000fe20000410000 */
[----:B------:R-:W-:Y:S01]  /*cb00*/  ISETP.GE.AND P4, PT, R21, R187, PT ;  /* 0x000000bb1500720c */ /* 0x000fe20003f86270 */
[----:B----4-:R-:W4:Y:S01]  /*cb10*/  LDSM.16.M88.4 R16, [R41+0x3c00] ;  /* 0x003c00002910783b */ /* 0x010f220000000200 */
[----:B------:R-:W-:Y:S01]  /*cb20*/  HMMA.16816.F32 R24, R4, R22, R24 ;  /* 0x000000160418723c */ /* 0x000fe20000001818 */
[----:B------:R-:W-:Y:S01]  /*cb30*/  VIADD R20, R67, 0x81 ;  /* 0x0000008143147836 */ /* 0x000fe20000000000 */
[----:B---3--:R-:W-:Y:S02]  /*cb40*/  FSEL R71, R71, -INF , !P5 ;  /* 0xff80000047477808 */ /* 0x008fe40006800000 */
[----:B-1----:R-:W-:Y:S02]  /*cb50*/  FSEL R203, R72, -INF , !P2 ;  /* 0xff80000048cb7808 */ /* 0x002fe40005000000 */
[----:B------:R1:W3:Y:S01]  /*cb60*/  MUFU.TANH R72, R8 ;  /* 0x0000000800487308 */ /* 0x0002e20000002400 */
[----:B------:R-:W-:-:S02]  /*cb70*/  FSEL R201, R71, -INF , !P4 ;  /* 0xff80000047c97808 */ /* 0x000fc40006000000 */
[-C--:B------:R-:W-:Y:S02]  /*cb80*/  ISETP.GE.AND P6, PT, R21, R186.reuse, PT ;  /* 0x000000ba1500720c */ /* 0x080fe40003fc6270 */
[----:B------:R-:W-:Y:S01]  /*cb90*/  ISETP.GE.AND P4, PT, R20, R186, PT ;  /* 0x000000ba1400720c */ /* 0x000fe20003f86270 */
[-C--:B------:R-:W-:Y:S01]  /*cba0*/  FMUL.FTZ R9, R9, R0.reuse ;  /* 0x0000000009097220 */ /* 0x080fe20000410000 */
[----:B------:R-:W-:Y:S01]  /*cbb0*/  FSEL R204, R75, -INF , !P0 ;  /* 0xff8000004bcc7808 */ /* 0x000fe20004000000 */
[-C--:B------:R-:W-:Y:S01]  /*cbc0*/  FMUL.FTZ R21, R11, R0.reuse ;  /* 0x000000000b157220 */ /* 0x080fe20000410000 */
[----:B------:R-:W-:Y:S02]  /*cbd0*/  FSEL R202, R202, -INF , !P6 ;  /* 0xff800000caca7808 */ /* 0x000fe40007000000 */
[----:B------:R-:W-:Y:S01]  /*cbe0*/  P2R R23, PR, RZ, 0x10 ;  /* 0x00000010ff177803 */ /* 0x000fe20000000000 */
[----:B------:R2:W-:Y:S01]  /*cbf0*/  MUFU.TANH R75, R9 ;  /* 0x00000009004b7308 */ /* 0x0005e20000002400 */
[----:B------:R-:W-:Y:S01]  /*cc00*/  FSEL R203, R203, -INF , !P1 ;  /* 0xff800000cbcb7808 */ /* 0x000fe20004800000 */
[----:B-1----:R-:W-:Y:S01]  /*cc10*/  VIADD R8, R67, 0x80 ;  /* 0x0000008043087836 */ /* 0x002fe20000000000 */
[----:B------:R-:W-:Y:S01]  /*cc20*/  FSEL R204, R204, -INF , !P3 ;  /* 0xff800000cccc7808 */ /* 0x000fe20005800000 */
[----:B------:R-:W-:Y:S01]  /*cc30*/  FMUL.FTZ R79, R10, R0 ;  /* 0x000000000a4f7220 */ /* 0x000fe20000410000 */
[----:B------:R-:W-:-:S02]  /*cc40*/  ISETP.GT.AND P6, PT, R54, R20, PT ;  /* 0x000000143600720c */ /* 0x000fc40003fc4270 */
[----:B------:R-:W-:Y:S02]  /*cc50*/  ISETP.GT.AND P2, PT, R54, R8, PT ;  /* 0x000000083600720c */ /* 0x000fe40003f44270 */
[----:B------:R-:W-:Y:S02]  /*cc60*/  ISETP.GT.AND P5, PT, R55, R20, PT ;  /* 0x000000143700720c */ /* 0x000fe40003fa4270 */
[-C--:B------:R-:W-:Y:S01]  /*cc70*/  ISETP.GE.AND P4, PT, R20, R187.reuse, PT ;  /* 0x000000bb1400720c */ /* 0x080fe20003f86270 */
[----:B------:R-:W-:Y:S01]  /*cc80*/  VIADD R20, R67, 0x88 ;  /* 0x0000008843147836 */ /* 0x000fe20000000000 */
[----:B------:R-:W-:Y:S02]  /*cc90*/  ISETP.GT.AND P0, PT, R55, R8, PT ;  /* 0x000000083700720c */ /* 0x000fe40003f04270 */
[C---:B------:R-:W-:Y:S02]  /*cca0*/  ISETP.GE.AND P3, PT, R8.reuse, R186, PT ;  /* 0x000000ba0800720c */ /* 0x040fe40003f66270 */
[----:B------:R-:W-:-:S02]  /*ccb0*/  ISETP.GE.AND P1, PT, R8, R187, PT ;  /* 0x000000bb0800720c */ /* 0x000fc40003f26270 */
[----:B--2---:R-:W-:Y:S01]  /*ccc0*/  HMMA.16816.F32 R8, R12, R56, RZ ;  /* 0x000000380c08723c */ /* 0x004fe200000018ff */
[----:B------:R-:W-:Y:S01]  /*ccd0*/  FSEL R65, R65, -INF , !P2 ;  /* 0xff80000041417808 */ /* 0x000fe20005000000 */
[----:B------:R1:W-:Y:S01]  /*cce0*/  MUFU.TANH R71, R21 ;  /* 0x0000001500477308 */ /* 0x0003e20000002400 */
[----:B------:R-:W-:Y:S02]  /*ccf0*/  P2R R22, PR, RZ, 0x20 ;  /* 0x00000020ff167803 */ /* 0x000fe40000000000 */
[----:B------:R-:W-:Y:S02]  /*cd00*/  FSEL R90, R90, -INF , !P0 ;  /* 0xff8000005a5a7808 */ /* 0x000fe40004000000 */
[----:B------:R-:W-:Y:S01]  /*cd10*/  FSEL R196, R65, -INF , !P3 ;  /* 0xff80000041c47808 */ /* 0x000fe20005800000 */
[----:B------:R-:W-:Y:S01]  /*cd20*/  FMUL.FTZ R65, R24, R0 ;  /* 0x0000000018417220 */ /* 0x000fe20000410000 */
[----:B------:R-:W-:Y:S02]  /*cd30*/  FSEL R200, R90, -INF , !P1 ;  /* 0xff8000005ac87808 */ /* 0x000fe40004800000 */
[----:B------:R-:W-:-:S02]  /*cd40*/  ISETP.NE.AND P2, PT, R23, RZ, PT ;  /* 0x000000ff1700720c */ /* 0x000fc40003f45270 */
[----:B------:R-:W-:Y:S02]  /*cd50*/  ISETP.NE.AND P0, PT, R22, RZ, PT ;  /* 0x000000ff1600720c */ /* 0x000fe40003f05270 */
[----:B-1----:R-:W-:Y:S02]  /*cd60*/  P2R R21, PR, RZ, 0x10 ;  /* 0x00000010ff157803 */ /* 0x002fe40000000000 */
[-C--:B------:R-:W-:Y:S02]  /*cd70*/  ISETP.GT.AND P4, PT, R55, R20.reuse, PT ;  /* 0x000000143700720c */ /* 0x080fe40003f84270 */
[----:B------:R-:W-:Y:S02]  /*cd80*/  ISETP.NE.AND P3, PT, R21, RZ, PT ;  /* 0x000000ff1500720c */ /* 0x000fe40003f65270 */
[----:B------:R-:W-:Y:S02]  /*cd90*/  P2R R24, PR, RZ, 0x10 ;  /* 0x00000010ff187803 */ /* 0x000fe40000000000 */
[----:B------:R-:W-:-:S02]  /*cda0*/  ISETP.GT.AND P5, PT, R54, R20, PT ;  /* 0x000000143600720c */ /* 0x000fc40003fa4270 */
[C---:B------:R-:W-:Y:S02]  /*cdb0*/  ISETP.GE.AND P4, PT, R20.reuse, R186, PT ;  /* 0x000000ba1400720c */ /* 0x040fe40003f86270 */
[----:B------:R-:W-:Y:S02]  /*cdc0*/  ISETP.GE.AND P1, PT, R20, R187, PT ;  /* 0x000000bb1400720c */ /* 0x000fe40003f26270 */
[----:B------:R-:W1:Y:S01]  /*cdd0*/  LDSM.16.M88.4 R20, [R42+0x4000] ;  /* 0x004000002a14783b */ /* 0x000e620000000200 */
[----:B----4-:R-:W-:Y:S01]  /*cde0*/  HMMA.16816.F32 R8, R4, R16, R8 ;  /* 0x000000100408723c */ /* 0x010fe20000001808 */
[----:B------:R-:W-:Y:S01]  /*cdf0*/  FSEL R70, R70, -INF , !P5 ;  /* 0xff80000046467808 */ /* 0x000fe20006800000 */
[-C--:B------:R-:W-:Y:S01]  /*ce00*/  FMUL.FTZ R25, R25, R0.reuse ;  /* 0x0000000019197220 */ /* 0x080fe20000410000 */
[----:B------:R-:W-:Y:S01]  /*ce10*/  FSEL R77, R77, -INF , !P6 ;  /* 0xff8000004d4d7808 */ /* 0x000fe20007000000 */
[-C--:B------:R-:W-:Y:S01]  /*ce20*/  FMUL.FTZ R26, R26, R0.reuse ;  /* 0x000000001a1a7220 */ /* 0x080fe20000410000 */
[----:B------:R-:W-:Y:S01]  /*ce30*/  FSEL R78, R78, -INF , !P0 ;  /* 0xff8000004e4e7808 */ /* 0x000fe20004000000 */
[----:B------:R-:W-:-:S02]  /*ce40*/  FMUL.FTZ R27, R27, R0 ;  /* 0x000000001b1b7220 */ /* 0x000fc40000410000 */
[----:B------:R-:W-:Y:S01]  /*ce50*/  HMMA.16816.F32 R56, R12, R58, RZ ;  /* 0x0000003a0c38723c */ /* 0x000fe200000018ff */
[----:B------:R-:W-:Y:S02]  /*ce60*/  FSEL R193, R70, -INF , !P4 ;  /* 0xff80000046c17808 */ /* 0x000fe40006000000 */
[----:B------:R-:W-:Y:S01]  /*ce70*/  ISETP.NE.AND P4, PT, R24, RZ, PT ;  /* 0x000000ff1800720c */ /* 0x000fe20003f85270 */
[----:B------:R-:W-:Y:S01]  /*ce80*/  VIADD R16, R67, 0x90 ;  /* 0x0000009043107836 */ /* 0x000fe20000000000 */
[----:B------:R-:W-:Y:S01]  /*ce90*/  FSEL R195, R77, -INF , !P2 ;  /* 0xff8000004dc37808 */ /* 0x000fe20005000000 */
[----:B------:R-:W-:Y:S01]  /*cea0*/  MUFU.TANH R70, R27 ;  /* 0x0000001b00467308 */ /* 0x000fe20000002400 */
[----:B------:R-:W-:Y:S01]  /*ceb0*/  FSEL R199, R78, -INF , !P3 ;  /* 0xff8000004ec77808 */ /* 0x000fe20005800000 */
[----:B------:R-:W-:Y:S01]  /*cec0*/  VIADD R17, R67, 0x89 ;  /* 0x0000008943117836 */ /* 0x000fe20000000000 */
[----:B------:R-:W-:-:S05]  /*ced0*/  FSEL R89, R89, -INF , !P4 ;  /* 0xff80000059597808 */ /* 0x000fca0006000000 */
[----:B------:R-:W-:Y:S01]  /*cee0*/  MUFU.TANH R77, R25 ;  /* 0x00000019004d7308 */ /* 0x000fe20000002400 */
[----:B------:R-:W-:-:S07]  /*cef0*/  ISETP.GT.AND P4, PT, R55, R16, PT ;  /* 0x000000103700720c */ /* 0x000fce0003f84270 */
[----:B------:R2:W-:Y:S01]  /*cf00*/  MUFU.TANH R78, R26 ;  /* 0x0000001a004e7308 */ /* 0x0005e20000002400 */
[-C--:B------:R-:W-:Y:S02]  /*cf10*/  ISETP.GT.AND P0, PT, R55, R17.reuse, PT ;  /* 0x000000113700720c */ /* 0x080fe40003f04270 */
[----:B------:R-:W-:Y:S02]  /*cf20*/  FSEL R198, R89, -INF , !P1 ;  /* 0xff80000059c67808 */ /* 0x000fe40004800000 */
[-C--:B------:R-:W-:Y:S02]  /*cf30*/  ISETP.GE.AND P1, PT, R16, R186.reuse, PT ;  /* 0x000000ba1000720c */ /* 0x080fe40003f26270 */
[----:B------:R-:W-:Y:S02]  /*cf40*/  ISETP.GT.AND P2, PT, R54, R17, PT ;  /* 0x000000113600720c */ /* 0x000fe40003f44270 */
[C---:B------:R-:W-:Y:S02]  /*cf50*/  ISETP.GE.AND P3, PT, R17.reuse, R186, PT ;  /* 0x000000ba1100720c */ /* 0x040fe40003f66270 */
[----:B------:R-:W-:Y:S01]  /*cf60*/  ISETP.GE.AND P5, PT, R17, R187, PT ;  /* 0x000000bb1100720c */ /* 0x000fe20003fa6270 */
[----:B--2---:R-:W2:Y:S01]  /*cf70*/  LDSM.16.M88.4 R24, [R41+0x4000] ;  /* 0x004000002918783b */ /* 0x004ea20000000200 */
[----:B------:R-:W-:Y:S01]  /*cf80*/  P2R R17, PR, RZ, 0x10 ;  /* 0x00000010ff117803 */ /* 0x000fe20000000000 */
[----:B------:R-:W-:Y:S01]  /*cf90*/  FMUL.FTZ R89, R8, R0 ;  /* 0x0000000008597220 */ /* 0x000fe20000410000 */
[----:B------:R-:W-:-:S02]  /*cfa0*/  ISETP.GT.AND P6, PT, R54, R16, PT ;  /* 0x000000103600720c */ /* 0x000fc40003fc4270 */
[----:B------:R-:W-:Y:S01]  /*cfb0*/  ISETP.GE.AND P4, PT, R16, R187, PT ;  /* 0x000000bb1000720c */ /* 0x000fe20003f86270 */
[----:B------:R-:W-:Y:S01]  /*cfc0*/  VIADD R16, R67, 0x91 ;  /* 0x0000009143107836 */ /* 0x000fe20000000000 */
[----:B------:R-:W-:Y:S02]  /*cfd0*/  FSEL R64, R64, -INF , !P0 ;  /* 0xff80000040407808 */ /* 0x000fe40004000000 */
[----:B------:R-:W-:Y:S01]  /*cfe0*/  P2R R8, PR, RZ, 0x2 ;  /* 0x00000002ff087803 */ /* 0x000fe20000000000 */
[----:B------:R-:W-:Y:S01]  /*cff0*/  HMMA.16816.F32 R56, R4, R18, R56 ;  /* 0x000000120438723c */ /* 0x000fe20000001838 */
[----:B------:R-:W-:Y:S02]  /*d000*/  FSEL R197, R64, -INF , !P5 ;  /* 0xff80000040c57808 */ /* 0x000fe40006800000 */
[----:B------:R-:W-:Y:S02]  /*d010*/  FSEL R167, R60, -INF , !P6 ;  /* 0xff8000003ca77808 */ /* 0x000fe40007000000 */
[----:B------:R-:W-:-:S02]  /*d020*/  FSEL R192, R62, -INF , !P2 ;  /* 0xff8000003ec07808 */ /* 0x000fc40005000000 */
[----:B------:R-:W-:Y:S02]  /*d030*/  ISETP.NE.AND P5, PT, R17, RZ, PT ;  /* 0x000000ff1100720c */ /* 0x000fe40003fa5270 */
[----:B------:R-:W-:Y:S01]  /*d040*/  ISETP.NE.AND P6, PT, R8, RZ, PT ;  /* 0x000000ff0800720c */ /* 0x000fe20003fc5270 */
[----:B------:R-:W-:Y:S01]  /*d050*/  VIADD R8, R67, 0x98 ;  /* 0x0000009843087836 */ /* 0x000fe20000000000 */
[----:B------:R-:W-:Y:S01]  /*d060*/  ISETP.GT.AND P2, PT, R54, R16, PT ;  /* 0x000000103600720c */ /* 0x000fe20003f44270 */
[-C--:B------:R-:W-:Y:S01]  /*d070*/  FMUL.FTZ R9, R9, R0.reuse ;  /* 0x0000000009097220 */ /* 0x080fe20000410000 */
[----:B------:R-:W-:Y:S01]  /*d080*/  FSEL R192, R192, -INF , !P3 ;  /* 0xff800000c0c07808 */ /* 0x000fe20005800000 */
[----:B------:R-:W-:Y:S01]  /*d090*/  FMUL.FTZ R10, R10, R0 ;  /* 0x000000000a0a7220 */ /* 0x000fe20000410000 */
[----:B------:R-:W-:Y:S02]  /*d0a0*/  FSEL R194, R76, -INF , !P5 ;  /* 0xff8000004cc27808 */ /* 0x000fe40006800000 */
[----:B------:R-:W-:-:S02]  /*d0b0*/  ISETP.GT.AND P0, PT, R55, R16, PT ;  /* 0x000000103700720c */ /* 0x000fc40003f04270 */
[C---:B------:R-:W-:Y:S02]  /*d0c0*/  ISETP.GE.AND P3, PT, R16.reuse, R186, PT ;  /* 0x000000ba1000720c */ /* 0x040fe40003f66270 */
[-C--:B------:R-:W-:Y:S02]  /*d0d0*/  ISETP.GE.AND P1, PT, R16, R187.reuse, PT ;  /* 0x000000bb1000720c */ /* 0x080fe40003f26270 */
[----:B------:R-:W-:Y:S01]  /*d0e0*/  FSEL R61, R61, -INF , !P2 ;  /* 0xff8000003d3d7808 */ /* 0x000fe20005000000 */
[----:B-1----:R-:W-:Y:S01]  /*d0f0*/  HMMA.16816.F32 R16, R12, R20, RZ ;  /* 0x000000140c10723c */ /* 0x002fe200000018ff */
[----:B------:R-:W-:Y:S02]  /*d100*/  ISETP.GT.AND P5, PT, R55, R8, PT ;  /* 0x000000083700720c */ /* 0x000fe40003fa4270 */
[----:B------:R-:W-:Y:S01]  /*d110*/  ISETP.GE.AND P2, PT, R8, R187, PT ;  /* 0x000000bb0800720c */ /* 0x000fe20003f46270 */
[----:B------:R1:W-:Y:S01]  /*d120*/  MUFU.TANH R60, R9 ;  /* 0x00000009003c7308 */ /* 0x0003e20000002400 */
[----:B------:R-:W-:-:S02]  /*d130*/  FSEL R167, R167, -INF , !P6 ;  /* 0xff800000a7a77808 */ /* 0x000fc40007000000 */
[----:B------:R-:W-:Y:S01]  /*d140*/  FSEL R194, R194, -INF , !P4 ;  /* 0xff800000c2c27808 */ /* 0x000fe20006000000 */
[----:B------:R-:W-:Y:S01]  /*d150*/  FMUL.FTZ R11, R11, R0 ;  /* 0x000000000b0b7220 */ /* 0x000fe20000410000 */
[----:B------:R-:W-:Y:S02]  /*d160*/  ISETP.GT.AND P6, PT, R54, R8, PT ;  /* 0x000000083600720c */ /* 0x000fe40003fc4270 */
[----:B------:R-:W-:Y:S01]  /*d170*/  ISETP.GE.AND P4, PT, R8, R186, PT ;  /* 0x000000ba0800720c */ /* 0x000fe20003f86270 */
[----:B------:R4:W-:Y:S01]  /*d180*/  MUFU.TANH R76, R10 ;  /* 0x0000000a004c7308 */ /* 0x0009e20000002400 */
[----:B------:R-:W-:Y:S01]  /*d190*/  VIADD R8, R67, 0x99 ;  /* 0x0000009943087836 */ /* 0x000fe20000000000 */
[----:B------:R-:W-:Y:S02]  /*d1a0*/  FSEL R82, R82, -INF , !P0 ;  /* 0xff80000052527808 */ /* 0x000fe40004000000 */
[----:B------:R-:W-:Y:S02]  /*d1b0*/  P2R R20, PR, RZ, 0x10 ;  /* 0x00000010ff147803 */ /* 0x000fe40000000000 */
[----:B------:R-:W-:-:S02]  /*d1c0*/  FSEL R166, R61, -INF , !P3 ;  /* 0xff8000003da67808 */ /* 0x000fc40005800000 */
[----:B-1----:R-:W-:Y:S01]  /*d1d0*/  P2R R9, PR, RZ, 0x20 ;  /* 0x00000020ff097803 */ /* 0x002fe20000000000 */
[----:B------:R1:W-:Y:S01]  /*d1e0*/  MUFU.TANH R64, R11 ;  /* 0x0000000b00407308 */ /* 0x0003e20000002400 */
[----:B------:R-:W-:Y:S02]  /*d1f0*/  FSEL R63, R63, -INF , !P6 ;  /* 0xff8000003f3f7808 */ /* 0x000fe40007000000 */
[----:B----4-:R-:W-:Y:S02]  /*d200*/  P2R R10, PR, RZ, 0x4 ;  /* 0x00000004ff0a7803 */ /* 0x010fe40000000000 */
[----:B------:R-:W-:Y:S02]  /*d210*/  ISETP.NE.AND P3, PT, R9, RZ, PT ;  /* 0x000000ff0900720c */ /* 0x000fe40003f65270 */
[-C--:B------:R-:W-:Y:S02]  /*d220*/  ISETP.GT.AND P5, PT, R54, R8.reuse, PT ;  /* 0x000000083600720c */ /* 0x080fe40003fa4270 */
[----:B------:R-:W-:-:S02]  /*d230*/  ISETP.GT.AND P4, PT, R55, R8, PT ;  /* 0x000000083700720c */ /* 0x000fc40003f84270 */
[----:B------:R-:W-:Y:S02]  /*d240*/  ISETP.GE.AND P2, PT, R8, R186, PT ;  /* 0x000000ba0800720c */ /* 0x000fe40003f46270 */
[----:B------:R-:W-:Y:S02]  /*d250*/  ISETP.NE.AND P6, PT, R10, RZ, PT ;  /* 0x000000ff0a00720c */ /* 0x000fe40003fc5270 */
[----:B------:R-:W-:Y:S02]  /*d260*/  ISETP.GE.AND P0, PT, R8, R187, PT ;  /* 0x000000bb0800720c */ /* 0x000fe40003f06270 */
[----:B-1----:R-:W1:Y:S01]  /*d270*/  LDSM.16.M88.4 R8, [R42+0x4400] ;  /* 0x004400002a08783b */ /* 0x002e620000000200 */
[----:B------:R-:W-:Y:S01]  /*d280*/  FMUL.FTZ R56, R56, R0 ;  /* 0x0000000038387220 */ /* 0x000fe20000410000 */
[----:B------:R-:W-:Y:S02]  /*d290*/  FSEL R191, R82, -INF , !P1 ;  /* 0xff80000052bf7808 */ /* 0x000fe40004800000 */
[----:B------:R-:W-:Y:S01]  /*d2a0*/  ISETP.NE.AND P1, PT, R20, RZ, PT ;  /* 0x000000ff1400720c */ /* 0x000fe20003f25270 */
[----:B------:R4:W-:Y:S01]  /*d2b0*/  MUFU.TANH R61, R56 ;  /* 0x00000038003d7308 */ /* 0x0009e20000002400 */
[----:B------:R-:W-:Y:S01]  /*d2c0*/  FSEL R74, R74, -INF , !P3 ;  /* 0xff8000004a4a7808 */ /* 0x000fe20005800000 */
[----:B--2---:R-:W-:Y:S01]  /*d2d0*/  HMMA.16816.F32 R16, R4, R24, R16 ;  /* 0x000000180410723c */ /* 0x004fe20000001810 */
[----:B------:R-:W-:-:S02]  /*d2e0*/  FSEL R160, R63, -INF , !P1 ;  /* 0xff8000003fa07808 */ /* 0x000fc40004800000 */
[----:B------:R-:W-:Y:S02]  /*d2f0*/  FSEL R190, R74, -INF , !P6 ;  /* 0xff8000004abe7808 */ /* 0x000fe40007000000 */
[----:B------:R-:W-:Y:S01]  /*d300*/  FSEL R69, R69, -INF , !P5 ;  /* 0xff80000045457808 */ /* 0x000fe20006800000 */
[-C--:B------:R-:W-:Y:S01]  /*d310*/  FMUL.FTZ R57, R57, R0.reuse ;  /* 0x0000000039397220 */ /* 0x080fe20000410000 */
[-C--:B------:R-:W-:Y:S01]  /*d320*/  FMUL.FTZ R58, R58, R0.reuse ;  /* 0x000000003a3a7220 */ /* 0x080fe20000410000 */
[----:B------:R-:W-:Y:S01]  /*d330*/  FMUL.FTZ R59, R59, R0 ;  /* 0x000000003b3b7220 */ /* 0x000fe20000410000 */
[----:B------:R-:W2:Y:S01]  /*d340*/  MUFU.TANH R79, R79 ;  /* 0x0000004f004f7308 */ /* 0x000ea20000002400 */
[----:B----4-:R-:W-:-:S05]  /*d350*/  VIADD R56, R67, 0xa0 ;  /* 0x000000a043387836 */ /* 0x010fca0000000000 */
[-C--:B------:R-:W-:Y:S02]  /*d360*/  ISETP.GT.AND P1, PT, R54, R56.reuse, PT ;  /* 0x000000383600720c */ /* 0x080fe40003f24270 */
[----:B------:R-:W-:Y:S02]  /*d370*/  ISETP.GT.AND P3, PT, R55, R56, PT ;  /* 0x000000383700720c */ /* 0x000fe40003f64270 */
[C---:B------:R-:W-:Y:S02]  /*d380*/  ISETP.GE.AND P6, PT, R56.reuse, R186, PT ;  /* 0x000000ba3800720c */ /* 0x040fe40003fc6270 */
[----:B------:R-:W-:Y:S01]  /*d390*/  ISETP.GE.AND P5, PT, R56, R187, PT ;  /* 0x000000bb3800720c */ /* 0x000fe20003fa6270 */
[----:B------:R-:W-:Y:S01]  /*d3a0*/  VIADD R56, R67, 0xa1 ;  /* 0x000000a143387836 */ /* 0x000fe20000000000 */
[----:B------:R-:W-:Y:S01]  /*d3b0*/  FSEL R158, R73, -INF , !P4 ;  /* 0xff800000499e7808 */ /* 0x000fe20006000000 */
[----:B------:R-:W-:Y:S01]  /*d3c0*/  MUFU.TANH R63, R57 ;  /* 0x00000039003f7308 */ /* 0x000fe20000002400 */
[----:B------:R-:W-:-:S02]  /*d3d0*/  P2R R25, PR, RZ, 0x20 ;  /* 0x00000020ff197803 */ /* 0x000fc40000000000 */
[----:B------:R-:W-:Y:S02]  /*d3e0*/  FSEL R159, R69, -INF , !P2 ;  /* 0xff800000459f7808 */ /* 0x000fe40005000000 */
[----:B---3--:R-:W-:Y:S01]  /*d3f0*/  FSEL R72, R72, -INF , !P1 ;  /* 0xff80000048487808 */ /* 0x008fe20004800000 */
[----:B------:R-:W-:Y:S01]  /*d400*/  HMMA.16816.F32 R20, R12, R22, RZ ;  /* 0x000000160c14723c */ /* 0x000fe200000018ff */
[-C--:B------:R-:W-:Y:S01]  /*d410*/  ISETP.GT.AND P4, PT, R54, R56.reuse, PT ;  /* 0x000000383600720c */ /* 0x080fe20003f84270 */
[----:B------:R-:W-:Y:S01]  /*d420*/  MUFU.TANH R74, R58 ;  /* 0x0000003a004a7308 */ /* 0x000fe20000002400 */
[----:B------:R-:W-:Y:S02]  /*d430*/  ISETP.GT.AND P2, PT, R55, R56, PT ;  /* 0x000000383700720c */ /* 0x000fe40003f44270 */
[C---:B------:R-:W-:Y:S02]  /*d440*/  ISETP.GE.AND P5, PT, R56.reuse, R186, PT ;  /* 0x000000ba3800720c */ /* 0x040fe40003fa6270 */
[----:B------:R-:W-:-:S03]  /*d450*/  ISETP.GE.AND P1, PT, R56, R187, PT ;  /* 0x000000bb3800720c */ /* 0x000fc60003f26270 */
[----:B------:R3:W-:Y:S01]  /*d460*/  MUFU.TANH R73, R59 ;  /* 0x0000003b00497308 */ /* 0x0007e20000002400 */
[----:B------:R-:W-:Y:S01]  /*d470*/  P2R R24, PR, RZ, 0x4 ;  /* 0x00000004ff187803 */ /* 0x000fe20000000000 */
[----:B------:R-:W-:Y:S01]  /*d480*/  FMUL.FTZ R16, R16, R0 ;  /* 0x0000000010107220 */ /* 0x000fe20000410000 */
[----:B------:R-:W-:-:S05]  /*d490*/  FSEL R134, R72, -INF , !P6 ;  /* 0xff80000048867808 */ /* 0x000fca0007000000 */
[----:B------:R-:W4:Y:S01]  /*d4a0*/  MUFU.TANH R65, R65 ;  /* 0x0000004100417308 */ /* 0x000f220000002400 */
[----:B---3--:R-:W3:Y:S01]  /*d4b0*/  LDSM.16.M88.4 R56, [R41+0x4400] ;  /* 0x004400002938783b */ /* 0x008ee20000000200 */
[----:B------:R-:W-:-:S06]  /*d4c0*/  ISETP.NE.AND P6, PT, R24, RZ, PT ;  /* 0x000000ff1800720c */ /* 0x000fcc0003fc5270 */
[----:B------:R1:W-:Y:S01]  /*d4d0*/  MUFU.TANH R69, R16 ;  /* 0x0000001000457308 */ /* 0x0003e20000002400 */
[----:B--2---:R-:W-:Y:S01]  /*d4e0*/  FSEL R79, R79, -INF , !P3 ;  /* 0xff8000004f4f7808 */ /* 0x004fe20005800000 */
[----:B------:R-:W-:Y:S01]  /*d4f0*/  VIADD R24, R67, 0xa9 ;  /* 0x000000a943187836 */ /* 0x000fe20000000000 */
[----:B------:R-:W-:Y:S01]  /*d500*/  ISETP.NE.AND P3, PT, R25, RZ, PT ;  /* 0x000000ff1900720c */ /* 0x000fe20003f65270 */
[-C--:B------:R-:W-:Y:S01]  /*d510*/  FMUL.FTZ R17, R17, R0.reuse ;  /* 0x0000000011117220 */ /* 0x080fe20000410000 */
[-C--:B------:R-:W-:Y:S01]  /*d520*/  FMUL.FTZ R18, R18, R0.reuse ;  /* 0x0000000012127220 */ /* 0x080fe20000410000 */
[----:B------:R-:W-:Y:S01]  /*d530*/  FSEL R71, R71, -INF , !P6 ;  /* 0xff80000047477808 */ /* 0x000fe20007000000 */
[----:B------:R-:W-:Y:S01]  /*d540*/  FMUL.FTZ R25, R19, R0 ;  /* 0x0000000013197220 */ /* 0x000fe20000410000 */
[----:B------:R-:W-:Y:S01]  /*d550*/  FSEL R158, R158, -INF , !P0 ;  /* 0xff8000009e9e7808 */ /* 0x000fe20004000000 */
[----:B------:R-:W-:Y:S01]  /*d560*/  MUFU.TANH R72, R17 ;  /* 0x0000001100487308 */ /* 0x000fe20000002400 */
[----:B------:R-:W-:-:S02]  /*d570*/  FSEL R142, R79, -INF , !P3 ;  /* 0xff8000004f8e7808 */ /* 0x000fc40005800000 */
[----:B------:R-:W-:Y:S02]  /*d580*/  FSEL R133, R75, -INF , !P4 ;  /* 0xff8000004b857808 */ /* 0x000fe40006000000 */
[----:B------:R-:W-:Y:S01]  /*d590*/  ISETP.GT.AND P6, PT, R55, R24, PT ;  /* 0x000000183700720c */ /* 0x000fe20003fc4270 */
[----:B-1----:R-:W-:Y:S02]  /*d5a0*/  VIADD R16, R67, 0xa8 ;  /* 0x000000a843107836 */ /* 0x002fe40000000000 */
[----:B------:R1:W-:Y:S01]  /*d5b0*/  MUFU.TANH R75, R18 ;  /* 0x00000012004b7308 */ /* 0x0003e20000002400 */
[----:B------:R-:W-:Y:S02]  /*d5c0*/  HMMA.16816.F32 R20, R4, R26, R20 ;  /* 0x0000001a0414723c */ /* 0x000fe40000001814 */
[-C--:B------:R-:W-:Y:S02]  /*d5d0*/  ISETP.GT.AND P2, PT, R54, R16.reuse, PT ;  /* 0x000000103600720c */ /* 0x080fe40003f44270 */
[----:B------:R-:W-:-:S02]  /*d5e0*/  ISETP.GT.AND P0, PT, R55, R16, PT ;  /* 0x000000103700720c */ /* 0x000fc40003f04270 */
[C---:B------:R-:W-:Y:S02]  /*d5f0*/  ISETP.GE.AND P3, PT, R16.reuse, R186, PT ;  /* 0x000000ba1000720c */ /* 0x040fe40003f66270 */
[----:B------:R-:W-:Y:S02]  /*d600*/  ISETP.GE.AND P4, PT, R16, R187, PT ;  /* 0x000000bb1000720c */ /* 0x000fe40003f86270 */
[----:B------:R-:W-:Y:S02]  /*d610*/  FSEL R133, R133, -INF , !P5 ;  /* 0xff80000085857808 */ /* 0x000fe40006800000 */
[----:B------:R-:W-:Y:S01]  /*d620*/  FSEL R141, R71, -INF , !P1 ;  /* 0xff800000478d7808 */ /* 0x000fe20004800000 */
[----:B-1----:R-:W-:Y:S01]  /*d630*/  HMMA.16816.F32 R16, R12, R8, RZ ;  /* 0x000000080c10723c */ /* 0x002fe200000018ff */
[----:B------:R-:W-:Y:S02]  /*d640*/  P2R R9, PR, RZ, 0x40 ;  /* 0x00000040ff097803 */ /* 0x000fe40000000000 */
[----:B------:R-:W-:-:S02]  /*d650*/  ISETP.GT.AND P5, PT, R54, R24, PT ;  /* 0x000000183600720c */ /* 0x000fc40003fa4270 */
[C---:B------:R-:W-:Y:S02]  /*d660*/  ISETP.GE.AND P6, PT, R24.reuse, R186, PT ;  /* 0x000000ba1800720c */ /* 0x040fe40003fc6270 */
[----:B------:R-:W-:Y:S01]  /*d670*/  ISETP.GE.AND P1, PT, R24, R187, PT ;  /* 0x000000bb1800720c */ /* 0x000fe20003f26270 */
[----:B------:R-:W-:Y:S01]  /*d680*/  VIADD R24, R67, 0xb0 ;  /* 0x000000b043187836 */ /* 0x000fe20000000000 */
[----:B----4-:R-:W-:Y:S01]  /*d690*/  FSEL R65, R65, -INF , !P2 ;  /* 0xff80000041417808 */ /* 0x010fe20005000000 */
[----:B------:R-:W1:Y:S01]  /*d6a0*/  MUFU.TANH R62, R89 ;  /* 0x00000059003e7308 */ /* 0x000e620000002400 */
[----:B------:R-:W-:Y:S02]  /*d6b0*/  P2R R8, PR, RZ, 0x2 ;  /* 0x00000002ff087803 */ /* 0x000fe40000000000 */
[----:B------:R-:W-:Y:S02]  /*d6c0*/  FSEL R78, R78, -INF , !P0 ;  /* 0xff8000004e4e7808 */ /* 0x000fe40004000000 */
[----:B------:R-:W-:-:S02]  /*d6d0*/  FSEL R130, R65, -INF , !P3 ;  /* 0xff80000041827808 */ /* 0x000fc40005800000 */
[-C--:B------:R-:W-:Y:S01]  /*d6e0*/  ISETP.GT.AND P1, PT, R54, R24.reuse, PT ;  /* 0x000000183600720c */ /* 0x080fe20003f24270 */
[----:B------:R2:W4:Y:S01]  /*d6f0*/  MUFU.TANH R71, R25 ;  /* 0x0000001900477308 */ /* 0x0005220000002400 */
[----:B------:R-:W-:Y:S02]  /*d700*/  ISETP.GT.AND P0, PT, R55, R24, PT ;  /* 0x000000183700720c */ /* 0x000fe40003f04270 */
[C---:B------:R-:W-:Y:S02]  /*d710*/  ISETP.GE.AND P2, PT, R24.reuse, R186, PT ;  /* 0x000000ba1800720c */ /* 0x040fe40003f46270 */
[----:B------:R-:W-:Y:S02]  /*d720*/  ISETP.GE.AND P3, PT, R24, R187, PT ;  /* 0x000000bb1800720c */ /* 0x000fe40003f66270 */
[----:B------:R-:W-:Y:S01]  /*d730*/  FSEL R77, R77, -INF , !P5 ;  /* 0xff8000004d4d7808 */ /* 0x000fe20006800000 */
[-C--:B------:R-:W-:Y:S01]  /*d740*/  FMUL.FTZ R20, R20, R0.reuse ;  /* 0x0000000014147220 */ /* 0x080fe20000410000 */
[----:B------:R-:W-:Y:S01]  /*d750*/  ISETP.NE.AND P5, PT, R9, RZ, PT ;  /* 0x000000ff0900720c */ /* 0x000fe20003fa5270 */
[----:B--2---:R-:W2:Y:S01]  /*d760*/  LDSM.16.M88.4 R24, [R42+0x4800] ;  /* 0x004800002a18783b */ /* 0x004ea20000000200 */
[----:B---3--:R-:W-:Y:S01]  /*d770*/  HMMA.16816.F32 R16, R4, R56, R16 ;  /* 0x000000380410723c */ /* 0x008fe20000001810 */
[----:B------:R-:W-:Y:S01]  /*d780*/  FSEL R129, R77, -INF , !P6 ;  /* 0xff8000004d817808 */ /* 0x000fe20007000000 */
[----:B------:R3:W4:Y:S01]  /*d790*/  MUFU.TANH R65, R20 ;  /* 0x0000001400417308 */ /* 0x0007220000002400 */
[----:B------:R-:W-:Y:S01]  /*d7a0*/  ISETP.NE.AND P6, PT, R8, RZ, PT ;  /* 0x000000ff0800720c */ /* 0x000fe20003fc5270 */
[-C--:B------:R-:W-:Y:S01]  /*d7b0*/  FMUL.FTZ R21, R21, R0.reuse ;  /* 0x0000000015157220 */ /* 0x080fe20000410000 */
[----:B------:R-:W-:Y:S01]  /*d7c0*/  FSEL R70, R70, -INF , !P5 ;  /* 0xff80000046467808 */ /* 0x000fe20006800000 */
[-C--:B------:R-:W-:Y:S01]  /*d7d0*/  FMUL.FTZ R22, R22, R0.reuse ;  /* 0x0000000016167220 */ /* 0x080fe20000410000 */
[----:B-1----:R-:W-:Y:S01]  /*d7e0*/  FSEL R62, R62, -INF , !P1 ;  /* 0xff8000003e3e7808 */ /* 0x002fe20004800000 */
[----:B------:R-:W-:Y:S01]  /*d7f0*/  HMMA.16816.F32 R8, R12, R10, RZ ;  /* 0x0000000a0c08723c */ /* 0x000fe200000018ff */
[----:B------:R-:W-:Y:S01]  /*d800*/  FMUL.FTZ R23, R23, R0 ;  /* 0x0000000017177220 */ /* 0x000fe20000410000 */
[----:B------:R-:W-:Y:S01]  /*d810*/  FSEL R132, R78, -INF , !P4 ;  /* 0xff8000004e847808 */ /* 0x000fe20006000000 */
[----:B------:R-:W1:Y:S01]  /*d820*/  MUFU.TANH R56, R21 ;  /* 0x0000001500387308 */ /* 0x000e620000002400 */
[----:B------:R-:W-:-:S02]  /*d830*/  FSEL R128, R70, -INF , !P6 ;  /* 0xff80000046807808 */ /* 0x000fc40007000000 */
[----:B------:R-:W-:Y:S01]  /*d840*/  FSEL R117, R62, -INF , !P2 ;  /* 0xff8000003e757808 */ /* 0x000fe20005000000 */
[----:B---3--:R-:W-:-:S04]  /*d850*/  VIADD R20, R67, 0xb1 ;  /* 0x000000b143147836 */ /* 0x008fc80000000000 */
[----:B------:R-:W3:Y:S01]  /*d860*/  MUFU.TANH R70, R22 ;  /* 0x0000001600467308 */ /* 0x000ee20000002400 */
[-C--:B------:R-:W-:Y:S02]  /*d870*/  ISETP.GT.AND P4, PT, R54, R20.reuse, PT ;  /* 0x000000143600720c */ /* 0x080fe40003f84270 */
[----:B------:R-:W-:Y:S02]  /*d880*/  ISETP.GT.AND P5, PT, R55, R20, PT ;  /* 0x000000143700720c */ /* 0x000fe40003fa4270 */
[----:B------:R-:W-:-:S03]  /*d890*/  ISETP.GE.AND P6, PT, R20, R186, PT ;  /* 0x000000ba1400720c */ /* 0x000fc60003fc6270 */
[----:B------:R4:W3:Y:S01]  /*d8a0*/  MUFU.TANH R62, R23 ;  /* 0x00000017003e7308 */ /* 0x0008e20000002400 */
[----:B------:R-:W-:Y:S01]  /*d8b0*/  ISETP.GE.AND P1, PT, R20, R187, PT ;  /* 0x000000bb1400720c */ /* 0x000fe20003f26270 */
[----:B------:R-:W-:Y:S01]  /*d8c0*/  VIADD R57, R67, 0xb8 ;  /* 0x000000b843397836 */ /* 0x000fe20000000000 */
[----:B------:R-:W-:Y:S01]  /*d8d0*/  FSEL R76, R76, -INF , !P0 ;  /* 0xff8000004c4c7808 */ /* 0x000fe20004000000 */
[-C--:B------:R-:W-:Y:S01]  /*d8e0*/  FMUL.FTZ R16, R16, R0.reuse ;  /* 0x0000000010107220 */ /* 0x080fe20000410000 */
[----:B------:R-:W-:Y:S02]  /*d8f0*/  FSEL R60, R60, -INF , !P4 ;  /* 0xff8000003c3c7808 */ /* 0x000fe40006000000 */
[----:B------:R-:W-:Y:S01]  /*d900*/  P2R R77, PR, RZ, 0x2 ;  /* 0x00000002ff4d7803 */ /* 0x000fe20000000000 */
[----:B----4-:R-:W4:Y:S01]  /*d910*/  LDSM.16.M88.4 R20, [R41+0x4800] ;  /* 0x004800002914783b */ /* 0x010f220000000200 */
[----:B------:R-:W-:Y:S01]  /*d920*/  FSEL R123, R76, -INF , !P3 ;  /* 0xff8000004c7b7808 */ /* 0x000fe20005800000 */
[----:B------:R-:W-:Y:S01]  /*d930*/  HMMA.16816.F32 R8, R4, R58, R8 ;  /* 0x0000003a0408723c */ /* 0x000fe20000001808 */
[-C--:B------:R-:W-:Y:S01]  /*d940*/  ISETP.GT.AND P1, PT, R54, R57.reuse, PT ;  /* 0x000000393600720c */ /* 0x080fe20003f24270 */
[----:B------:R-:W-:Y:S01]  /*d950*/  FMUL.FTZ R17, R17, R0 ;  /* 0x0000000011117220 */ /* 0x000fe20000410000 */
[----:B------:R-:W-:Y:S01]  /*d960*/  ISETP.GT.AND P0, PT, R55, R57, PT ;  /* 0x000000393700720c */ /* 0x000fe20003f04270 */
[----:B------:R-:W-:-:S04]  /*d970*/  DEPBAR.LE SB0, 0x0 ;  /* 0x000080000000791a */ /* 0x000fc80000000000 */
[C---:B------:R-:W-:Y:S02]  /*d980*/  ISETP.GE.AND P2, PT, R57.reuse, R186, PT ;  /* 0x000000ba3900720c */ /* 0x040fe40003f46270 */
[----:B------:R-:W-:Y:S02]  /*d990*/  ISETP.GE.AND P3, PT, R57, R187, PT ;  /* 0x000000bb3900720c */ /* 0x000fe40003f66270 */
[----:B------:R1:W3:Y:S01]  /*d9a0*/  MUFU.TANH R57, R16 ;  /* 0x0000001000397308 */ /* 0x0002e20000002400 */
[----:B------:R-:W-:Y:S02]  /*d9b0*/  FSEL R109, R60, -INF , !P6 ;  /* 0xff8000003c6d7808 */ /* 0x000fe40007000000 */
[----:B------:R-:W-:Y:S02]  /*d9c0*/  FSEL R64, R64, -INF , !P5 ;  /* 0xff80000040407808 */ /* 0x000fe40006800000 */
[----:B------:R-:W-:Y:S01]  /*d9d0*/  ISETP.NE.AND P6, PT, R77, RZ, PT ;  /* 0x000000ff4d00720c */ /* 0x000fe20003fc5270 */
[-C--:B------:R-:W-:Y:S01]  /*d9e0*/  FMUL.FTZ R76, R18, R0.reuse ;  /* 0x00000000124c7220 */ /* 0x080fe20000410000 */
[----:B------:R-:W-:Y:S01]  /*d9f0*/  FSEL R61, R61, -INF , !P1 ;  /* 0xff8000003d3d7808 */ /* 0x000fe20004800000 */
[----:B------:R2:W-:Y:S01]  /*da00*/  MUFU.TANH R58, R17 ;  /* 0x00000011003a7308 */ /* 0x0005e20000002400 */
[----:B------:R-:W-:Y:S01]  /*da10*/  FSEL R121, R64, -INF , !P6 ;  /* 0xff80000040797808 */ /* 0x000fe20007000000 */
[----:B------:R-:W-:Y:S01]  /*da20*/  FMUL.FTZ R64, R19, R0 ;  /* 0x0000000013407220 */ /* 0x000fe20000410000 */
[----:B-1----:R-:W-:-:S05]  /*da30*/  VIADD R16, R67, 0xb9 ;  /* 0x000000b943107836 */ /* 0x002fca0000000000 */
[-C--:B------:R-:W-:Y:S02]  /*da40*/  ISETP.GT.AND P4, PT, R54, R16.reuse, PT ;  /* 0x000000103600720c */ /* 0x080fe40003f84270 */
[----:B------:R-:W-:Y:S02]  /*da50*/  ISETP.GT.AND P5, PT, R55, R16, PT ;  /* 0x000000103700720c */ /* 0x000fe40003fa4270 */
[C---:B------:R-:W-:Y:S02]  /*da60*/  ISETP.GE.AND P6, PT, R16.reuse, R186, PT ;  /* 0x000000ba1000720c */ /* 0x040fe40003fc6270 */
[----:B------:R-:W-:Y:S02]  /*da70*/  ISETP.GE.AND P1, PT, R16, R187, PT ;  /* 0x000000bb1000720c */ /* 0x000fe40003f26270 */
[----:B--2---:R-:W-:Y:S01]  /*da80*/  HMMA.16816.F32 R16, R12, R24, RZ ;  /* 0x000000180c10723c */ /* 0x004fe200000018ff */
[----:B------:R-:W-:Y:S01]  /*da90*/  VIADD R60, R67, 0xc0 ;  /* 0x000000c0433c7836 */ /* 0x000fe20000000000 */
[----:B------:R-:W-:-:S02]  /*daa0*/  FSEL R74, R74, -INF , !P0 ;  /* 0xff8000004a4a7808 */ /* 0x000fc40004000000 */
[----:B------:R-:W-:Y:S02]  /*dab0*/  P2R R59, PR, RZ, 0x2 ;  /* 0x00000002ff3b7803 */ /* 0x000fe40000000000 */
[----:B------:R-:W-:Y:S02]  /*dac0*/  FSEL R108, R61, -INF , !P2 ;  /* 0xff8000003d6c7808 */ /* 0x000fe40005000000 */
[----:B------:R-:W-:Y:S02]  /*dad0*/  FSEL R120, R74, -INF , !P3 ;  /* 0xff8000004a787808 */ /* 0x000fe40005800000 */
[----:B------:R-:W-:Y:S01]  /*dae0*/  FSEL R63, R63, -INF , !P4 ;  /* 0xff8000003f3f7808 */ /* 0x000fe20006000000 */
[----:B------:R-:W-:Y:S01]  /*daf0*/  FMUL.FTZ R8, R8, R0 ;  /* 0x0000000008087220 */ /* 0x000fe20000410000 */
[-C--:B------:R-:W-:Y:S02]  /*db00*/  ISETP.GT.AND P1, PT, R54, R60.reuse, PT ;  /* 0x0000003c3600720c */ /* 0x080fe40003f24270 */
[----:B------:R-:W-:-:S02]  /*db10*/  ISETP.GT.AND P0, PT, R55, R60, PT ;  /* 0x0000003c3700720c */ /* 0x000fc40003f04270 */
[C---:B------:R-:W-:Y:S02]  /*db20*/  ISETP.GE.AND P2, PT, R60.reuse, R186, PT ;  /* 0x000000ba3c00720c */ /* 0x040fe40003f46270 */
[-C--:B------:R-:W-:Y:S01]  /*db30*/  ISETP.GE.AND P3, PT, R60, R187.reuse, PT ;  /* 0x000000bb3c00720c */ /* 0x080fe20003f66270 */
[----:B------:R-:W-:Y:S01]  /*db40*/  VIADD R60, R67, 0xc1 ;  /* 0x000000c1433c7836 */ /* 0x000fe20000000000 */
[----:B------:R-:W-:Y:S02]  /*db50*/  FSEL R105, R63, -INF , !P6 ;  /* 0xff8000003f697808 */ /* 0x000fe40007000000 */
[----:B------:R-:W-:Y:S02]  /*db60*/  ISETP.NE.AND P6, PT, R59, RZ, PT ;  /* 0x000000ff3b00720c */ /* 0x000fe40003fc5270 */
[----:B------:R-:W-:Y:S01]  /*db70*/  FSEL R69, R69, -INF , !P1 ;  /* 0xff80000045457808 */ /* 0x000fe20004800000 */
[----:B------:R1:W-:Y:S01]  /*db80*/  MUFU.TANH R59, R8 ;  /* 0x00000008003b7308 */ /* 0x0003e20000002400 */
[----:B------:R-:W-:Y:S01]  /*db90*/  ISETP.GE.AND P1, PT, R60, R187, PT ;  /* 0x000000bb3c00720c */ /* 0x000fe20003f26270 */
[-C--:B------:R-:W-:Y:S01]  /*dba0*/  FMUL.FTZ R9, R9, R0.reuse ;  /* 0x0000000009097220 */ /* 0x080fe20000410000 */
[----:B------:R-:W-:Y:S01]  /*dbb0*/  FSEL R75, R75, -INF , !P0 ;  /* 0xff8000004b4b7808 */ /* 0x000fe20004000000 */
[----:B----4-:R-:W-:Y:S01]  /*dbc0*/  HMMA.16816.F32 R16, R4, R20, R16 ;  /* 0x000000140410723c */ /* 0x010fe20000001810 */
[----:B------:R-:W-:Y:S01]  /*dbd0*/  P2R R21, PR, RZ, 0x2 ;  /* 0x00000002ff157803 */ /* 0x000fe20000000000 */
        /* <DEDUP_REMOVED lines=11> */
[----:B------:R-:W-:Y:S02]  /*dc90*/  FSEL R73, R73, -INF , !P5 ;  /* 0xff80000049497808 */ /* 0x000fe40006800000 */
[----:B------:R-:W-:-:S02]  /*dca0*/  ISETP.GT.AND P4, PT, R54, R60, PT ;  /* 0x0000003c3600720c */ /* 0x000fc40003f84270 */
[----:B------:R-:W-:Y:S02]  /*dcb0*/  FSEL R104, R73, -INF , !P6 ;  /* 0xff80000049687808 */ /* 0x000fe40007000000 */
[----:B------:R-:W-:Y:S02]  /*dcc0*/  ISETP.GE.AND P6, PT, R60, R186, PT ;  /* 0x000000ba3c00720c */ /* 0x000fe40003fc6270 */
[----:B------:R-:W-:Y:S02]  /*dcd0*/  FSEL R72, R72, -INF , !P4 ;  /* 0xff80000048487808 */ /* 0x000fe40006000000 */
[----:B------:R-:W-:Y:S01]  /*dce0*/  ISETP.GT.AND P5, PT, R55, R60, PT ;  /* 0x0000003c3700720c */ /* 0x000fe20003fa4270 */
[----:B------:R-:W1:Y:S01]  /*dcf0*/  MUFU.TANH R25, R76 ;  /* 0x0000004c00197308 */ /* 0x000e620000002400 */
[----:B------:R-:W-:Y:S01]  /*dd00*/  FSEL R82, R72, -INF , !P6 ;  /* 0xff80000048527808 */ /* 0x000fe20007000000 */
[----:B------:R-:W-:Y:S01]  /*dd10*/  VIADD R60, R67, 0xc9 ;  /* 0x000000c9433c7836 */ /* 0x000fe20000000000 */
[----:B------:R-:W-:Y:S01]  /*dd20*/  FSEL R71, R71, -INF , !P5 ;  /* 0xff80000047477808 */ /* 0x000fe20006800000 */
[----:B------:R-:W-:Y:S01]  /*dd30*/  HMMA.16816.F32 R12, R12, R36, RZ ;  /* 0x000000240c0c723c */ /* 0x000fe200000018ff */
[----:B------:R-:W-:-:S02]  /*dd40*/  ISETP.NE.AND P6, PT, R21, RZ, PT ;  /* 0x000000ff1500720c */ /* 0x000fc40003fc5270 */
[----:B------:R-:W-:Y:S02]  /*dd50*/  FSEL R65, R65, -INF , !P1 ;  /* 0xff80000041417808 */ /* 0x000fe40004800000 */
[----:B------:R-:W-:Y:S02]  /*dd60*/  FSEL R93, R71, -INF , !P6 ;  /* 0xff800000475d7808 */ /* 0x000fe40007000000 */
[-C--:B------:R-:W-:Y:S01]  /*dd70*/  ISETP.GT.AND P4, PT, R54, R60.reuse, PT ;  /* 0x0000003c3600720c */ /* 0x080fe20003f84270 */
[----:B------:R-:W-:Y:S01]  /*dd80*/  HMMA.16816.F32 R8, R4, R22, R8 ;  /* 0x000000160408723c */ /* 0x000fe20000001808 */
[----:B------:R-:W-:Y:S02]  /*dd90*/  ISETP.GT.AND P5, PT, R55, R60, PT ;  /* 0x0000003c3700720c */ /* 0x000fe40003fa4270 */
[C---:B------:R-:W-:Y:S02]  /*dda0*/  ISETP.GE.AND P6, PT, R60.reuse, R186, PT ;  /* 0x000000ba3c00720c */ /* 0x040fe40003fc6270 */
[----:B------:R-:W-:Y:S01]  /*ddb0*/  ISETP.GE.AND P1, PT, R60, R187, PT ;  /* 0x000000bb3c00720c */ /* 0x000fe20003f26270 */
[C---:B------:R-:W-:Y:S01]  /*ddc0*/  VIADD R60, R67.reuse, 0xd0 ;  /* 0x000000d0433c7836 */ /* 0x040fe20000000000 */
[----:B------:R2:W4:Y:S01]  /*ddd0*/  MUFU.TANH R24, R64 ;  /* 0x0000004000187308 */ /* 0x0005220000002400 */
[----:B------:R-:W-:Y:S01]  /*dde0*/  FSEL R56, R56, -INF , !P4 ;  /* 0xff80000038387808 */ /* 0x000fe20006000000 */
[----:B------:R-:W-:Y:S01]  /*ddf0*/  VIADD R22, R67, 0xd1 ;  /* 0x000000d143167836 */ /* 0x000fe20000000000 */
[----:B------:R-:W-:Y:S01]  /*de00*/  P2R R27, PR, RZ, 0x2 ;  /* 0x00000002ff1b7803 */ /* 0x000fe20000000000 */
[----:B------:R-:W-:Y:S01]  /*de10*/  FMUL.FTZ R16, R16, R0 ;  /* 0x0000000010107220 */ /* 0x000fe20000410000 */
[----:B---3--:R-:W-:-:S02]  /*de20*/  FSEL R70, R70, -INF , !P0 ;  /* 0xff80000046467808 */ /* 0x008fc40004000000 */
[-C--:B------:R-:W-:Y:S01]  /*de30*/  ISETP.GT.AND P1, PT, R54, R60.reuse, PT ;  /* 0x0000003c3600720c */ /* 0x080fe20003f24270 */
[----:B------:R3:W3:Y:S01]  /*de40*/  MUFU.TANH R26, R63 ;  /* 0x0000003f001a7308 */ /* 0x0006e20000002400 */
[----:B------:R-:W-:Y:S02]  /*de50*/  ISETP.GT.AND P0, PT, R55, R60, PT ;  /* 0x0000003c3700720c */ /* 0x000fe40003f04270 */
[----:B------:R-:W-:Y:S02]  /*de60*/  FSEL R78, R56, -INF , !P6 ;  /* 0xff800000384e7808 */ /* 0x000fe40007000000 */
[----:B------:R-:W-:Y:S02]  /*de70*/  FSEL R62, R62, -INF , !P5 ;  /* 0xff8000003e3e7808 */ /* 0x000fe40006800000 */
[----:B------:R-:W-:Y:S01]  /*de80*/  ISETP.NE.AND P6, PT, R27, RZ, PT ;  /* 0x000000ff1b00720c */ /* 0x000fe20003fc5270 */
[----:B------:R-:W-:Y:S01]  /*de90*/  VIADD R23, R67, 0xd8 ;  /* 0x000000d843177836 */ /* 0x000fe20000000000 */
[----:B------:R-:W-:-:S02]  /*dea0*/  FSEL R79, R65, -INF , !P2 ;  /* 0xff800000414f7808 */ /* 0x000fc40005000000 */
[----:B------:R-:W-:Y:S02]  /*deb0*/  FSEL R89, R70, -INF , !P3 ;  /* 0xff80000046597808 */ /* 0x000fe40005800000 */
[----:B------:R-:W-:Y:S02]  /*dec0*/  FSEL R57, R57, -INF , !P1 ;  /* 0xff80000039397808 */ /* 0x000fe40004800000 */
[C---:B------:R-:W-:Y:S02]  /*ded0*/  ISETP.GE.AND P2, PT, R60.reuse, R186, PT ;  /* 0x000000ba3c00720c */ /* 0x040fe40003f46270 */
[-C--:B------:R-:W-:Y:S02]  /*dee0*/  ISETP.GE.AND P3, PT, R60, R187.reuse, PT ;  /* 0x000000bb3c00720c */ /* 0x080fe40003f66270 */
[----:B------:R-:W-:Y:S02]  /*def0*/  ISETP.GE.AND P1, PT, R22, R187, PT ;  /* 0x000000bb1600720c */ /* 0x000fe40003f26270 */
[----:B-1----:R-:W-:Y:S01]  /*df00*/  FSEL R25, R25, -INF , !P0 ;  /* 0xff80000019197808 */ /* 0x002fe20004000000 */
[----:B------:R-:W1:Y:S01]  /*df10*/  MUFU.TANH R21, R61 ;  /* 0x0000003d00157308 */ /* 0x000e620000002400 */
[----:B------:R-:W-:-:S02]  /*df20*/  ISETP.GT.AND P4, PT, R54, R22, PT ;  /* 0x000000163600720c */ /* 0x000fc40003f84270 */
[----:B------:R-:W-:Y:S01]  /*df30*/  FSEL R65, R62, -INF , !P6 ;  /* 0xff8000003e417808 */ /* 0x000fe20007000000 */
[----:B------:R-:W-:Y:S01]  /*df40*/  FMUL.FTZ R17, R17, R0 ;  /* 0x0000000011117220 */ /* 0x000fe20000410000 */
[----:B------:R-:W-:Y:S02]  /*df50*/  ISETP.GT.AND P5, PT, R55, R22, PT ;  /* 0x000000163700720c */ /* 0x000fe40003fa4270 */
[----:B------:R-:W-:Y:S01]  /*df60*/  ISETP.GE.AND P6, PT, R22, R186, PT ;  /* 0x000000ba1600720c */ /* 0x000fe20003fc6270 */
[----:B------:R-:W1:Y:S01]  /*df70*/  MUFU.TANH R16, R16 ;  /* 0x0000001000107308 */ /* 0x000e620000002400 */
[----:B------:R-:W-:Y:S01]  /*df80*/  P2R R22, PR, RZ, 0x2 ;  /* 0x00000002ff167803 */ /* 0x000fe20000000000 */
[----:B------:R-:W-:Y:S01]  /*df90*/  FMUL.FTZ R18, R18, R0 ;  /* 0x0000000012127220 */ /* 0x000fe20000410000 */
[----:B------:R-:W-:Y:S01]  /*dfa0*/  FSEL R77, R57, -INF , !P2 ;  /* 0xff800000394d7808 */ /* 0x000fe20005000000 */
[----:B------:R-:W-:Y:S01]  /*dfb0*/  HMMA.16816.F32 R4, R4, R32, R12 ;  /* 0x000000200404723c */ /* 0x000fe2000000180c */
[----:B--2---:R-:W-:-:S02]  /*dfc0*/  FSEL R64, R25, -INF , !P3 ;  /* 0xff80000019407808 */ /* 0x004fc40005800000 */
[-C--:B------:R-:W-:Y:S02]  /*dfd0*/  ISETP.GT.AND P1, PT, R54, R23.reuse, PT ;  /* 0x000000173600720c */ /* 0x080fe40003f24270 */
[----:B------:R-:W-:Y:S02]  /*dfe0*/  ISETP.GT.AND P0, PT, R55, R23, PT ;  /* 0x000000173700720c */ /* 0x000fe40003f04270 */
[C---:B------:R-:W-:Y:S02]  /*dff0*/  ISETP.GE.AND P2, PT, R23.reuse, R186, PT ;  /* 0x000000ba1700720c */ /* 0x040fe40003f46270 */
[----:B------:R-:W-:Y:S02]  /*e000*/  FSEL R58, R58, -INF , !P4 ;  /* 0xff8000003a3a7808 */ /* 0x000fe40006000000 */
[----:B------:R-:W-:Y:S01]  /*e010*/  ISETP.GE.AND P3, PT, R23, R187, PT ;  /* 0x000000bb1700720c */ /* 0x000fe20003f66270 */
[----:B------:R-:W-:Y:S02]  /*e020*/  VIADD R23, R67, 0xd9 ;  /* 0x000000d943177836 */ /* 0x000fe40000000000 */
[-C--:B------:R-:W-:Y:S01]  /*e030*/  FMUL.FTZ R27, R19, R0.reuse ;  /* 0x00000000131b7220 */ /* 0x080fe20000410000 */
[----:B------:R-:W-:Y:S01]  /*e040*/  FMUL.FTZ R8, R8, R0 ;  /* 0x0000000008087220 */ /* 0x000fe20000410000 */
[----:B------:R-:W-:Y:S01]  /*e050*/  FSEL R76, R58, -INF , !P6 ;  /* 0xff8000003a4c7808 */ /* 0x000fe20007000000 */
[----:B------:R-:W2:Y:S01]  /*e060*/  MUFU.TANH R17, R17 ;  /* 0x0000001100117308 */ /* 0x000ea20000002400 */
[----:B----4-:R-:W-:Y:S01]  /*e070*/  FSEL R24, R24, -INF , !P5 ;  /* 0xff80000018187808 */ /* 0x010fe20006800000 */
[----:B------:R-:W-:Y:S01]  /*e080*/  VIADD R12, R67, 0xe0 ;  /* 0x000000e0430c7836 */ /* 0x000fe20000000000 */
[----:B------:R-:W-:-:S02]  /*e090*/  ISETP.NE.AND P6, PT, R22, RZ, PT ;  /* 0x000000ff1600720c */ /* 0x000fc40003fc5270 */
[----:B------:R-:W-:Y:S02]  /*e0a0*/  FSEL R59, R59, -INF , !P1 ;  /* 0xff8000003b3b7808 */ /* 0x000fe40004800000 */
[----:B------:R-:W-:Y:S01]  /*e0b0*/  ISETP.GT.AND P4, PT, R54, R23, PT ;  /* 0x000000173600720c */ /* 0x000fe20003f84270 */
[----:B------:R-:W-:Y:S01]  /*e0c0*/  MUFU.TANH R19, R18 ;  /* 0x0000001200137308 */ /* 0x000fe20000002400 */
[----:B------:R-:W-:Y:S01]  /*e0d0*/  ISETP.GE.AND P1, PT, R23, R187, PT ;  /* 0x000000bb1700720c */ /* 0x000fe20003f26270 */
[----:B------:R-:W-:Y:S01]  /*e0e0*/  FMUL.FTZ R9, R9, R0 ;  /* 0x0000000009097220 */ /* 0x000fe20000410000 */
[----:B---3--:R-:W-:-:S05]  /*e0f0*/  FSEL R63, R24, -INF , !P6 ;  /* 0xff800000183f7808 */ /* 0x008fca0007000000 */
[----:B------:R-:W3:Y:S01]  /*e100*/  MUFU.TANH R18, R27 ;  /* 0x0000001b00127308 */ /* 0x000ee20000002400 */
[----:B------:R-:W-:Y:S01]  /*e110*/  ISETP.GE.AND P6, PT, R23, R186, PT ;  /* 0x000000ba1700720c */ /* 0x000fe20003fc6270 */
[----:B------:R-:W-:Y:S01]  /*e120*/  VIADD R14, R67, 0xe1 ;  /* 0x000000e1430e7836 */ /* 0x000fe20000000000 */
[----:B------:R-:W-:Y:S02]  /*e130*/  P2R R13, PR, RZ, 0x2 ;  /* 0x00000002ff0d7803 */ /* 0x000fe40000000000 */
[----:B------:R-:W-:-:S03]  /*e140*/  FSEL R26, R26, -INF , !P0 ;  /* 0xff8000001a1a7808 */ /* 0x000fc60004000000 */
[----:B------:R-:W4:Y:S01]  /*e150*/  MUFU.TANH R8, R8 ;  /* 0x0000000800087308 */ /* 0x000f220000002400 */
[----:B------:R-:W-:Y:S01]  /*e160*/  FSEL R20, R20, -INF , !P4 ;  /* 0xff80000014147808 */ /* 0x000fe20006000000 */
[----:B------:R-:W-:Y:S01]  /*e170*/  FMUL.FTZ R10, R10, R0 ;  /* 0x000000000a0a7220 */ /* 0x000fe20000410000 */
[----:B------:R-:W-:Y:S02]  /*e180*/  ISETP.GT.AND P5, PT, R55, R23, PT ;  /* 0x000000173700720c */ /* 0x000fe40003fa4270 */
[-C--:B------:R-:W-:Y:S02]  /*e190*/  ISETP.GT.AND P1, PT, R54, R12.reuse, PT ;  /* 0x0000000c3600720c */ /* 0x080fe40003f24270 */
[----:B------:R-:W-:Y:S02]  /*e1a0*/  FSEL R75, R59, -INF , !P2 ;  /* 0xff8000003b4b7808 */ /* 0x000fe40005000000 */
[----:B------:R-:W-:Y:S02]  /*e1b0*/  FSEL R62, R26, -INF , !P3 ;  /* 0xff8000001a3e7808 */ /* 0x000fe40005800000 */
[----:B------:R-:W-:Y:S01]  /*e1c0*/  FSEL R74, R20, -INF , !P6 ;  /* 0xff800000144a7808 */ /* 0x000fe20007000000 */
[----:B------:R-:W4:Y:S01]  /*e1d0*/  MUFU.TANH R9, R9 ;  /* 0x0000000900097308 */ /* 0x000f220000002400 */
[----:B------:R-:W-:-:S02]  /*e1e0*/  ISETP.GT.AND P0, PT, R55, R12, PT ;  /* 0x0000000c3700720c */ /* 0x000fc40003f04270 */
[C---:B------:R-:W-:Y:S02]  /*e1f0*/  ISETP.GE.AND P2, PT, R12.reuse, R186, PT ;  /* 0x000000ba0c00720c */ /* 0x040fe40003f46270 */
[-C--:B------:R-:W-:Y:S02]  /*e200*/  ISETP.GE.AND P3, PT, R12, R187.reuse, PT ;  /* 0x000000bb0c00720c */ /* 0x080fe40003f66270 */
[----:B-1----:R-:W-:Y:S01]  /*e210*/  FSEL R21, R21, -INF , !P5 ;  /* 0xff80000015157808 */ /* 0x002fe20006800000 */
[----:B------:R1:W-:Y:S01]  /*e220*/  MUFU.TANH R12, R10 ;  /* 0x0000000a000c7308 */ /* 0x0003e20000002400 */
[----:B------:R-:W-:Y:S02]  /*e230*/  ISETP.NE.AND P6, PT, R13, RZ, PT ;  /* 0x000000ff0d00720c */ /* 0x000fe40003fc5270 */
[----:B------:R-:W-:Y:S01]  /*e240*/  FSEL R16, R16, -INF , !P1 ;  /* 0xff80000010107808 */ /* 0x000fe20004800000 */
[----:B------:R-:W-:Y:S01]  /*e250*/  VIADD R13, R67, 0xe8 ;  /* 0x000000e8430d7836 */ /* 0x000fe20000000000 */
[----:B------:R-:W-:-:S02]  /*e260*/  ISETP.GE.AND P1, PT, R14, R187, PT ;  /* 0x000000bb0e00720c */ /* 0x000fc40003f26270 */
[-C--:B------:R-:W-:Y:S02]  /*e270*/  ISETP.GT.AND P4, PT, R54, R14.reuse, PT ;  /* 0x0000000e3600720c */ /* 0x080fe40003f84270 */
[----:B------:R-:W-:Y:S02]  /*e280*/  FSEL R61, R21, -INF , !P6 ;  /* 0xff800000153d7808 */ /* 0x000fe40007000000 */
[----:B------:R-:W-:Y:S02]  /*e290*/  ISETP.GT.AND P5, PT, R55, R14, PT ;  /* 0x0000000e3700720c */ /* 0x000fe40003fa4270 */
[----:B------:R-:W-:Y:S01]  /*e2a0*/  ISETP.GE.AND P6, PT, R14, R186, PT ;  /* 0x000000ba0e00720c */ /* 0x000fe20003fc6270 */
[-C--:B------:R-:W-:Y:S01]  /*e2b0*/  FMUL.FTZ R14, R5, R0.reuse ;  /* 0x00000000050e7220 */ /* 0x080fe20000410000 */
[-C--:B-1----:R-:W-:Y:S01]  /*e2c0*/  FMUL.FTZ R10, R11, R0.reuse ;  /* 0x000000000b0a7220 */ /* 0x082fe20000410000 */
[----:B------:R-:W-:Y:S01]  /*e2d0*/  FMUL.FTZ R11, R4, R0 ;  /* 0x00000000040b7220 */ /* 0x000fe20000410000 */
[----:B------:R-:W-:Y:S01]  /*e2e0*/  P2R R4, PR, RZ, 0x2 ;  /* 0x00000002ff047803 */ /* 0x000fe20000000000 */
[----:B------:R-:W-:Y:S01]  /*e2f0*/  VIADD R5, R67, 0xe9 ;  /* 0x000000e943057836 */ /* 0x000fe20000000000 */
[----:B------:R-:W-:-:S02]  /*e300*/  ISETP.GT.AND P1, PT, R54, R13, PT ;  /* 0x0000000d3600720c */ /* 0x000fc40003f24270 */
[----:B------:R-:W1:Y:S01]  /*e310*/  MUFU.TANH R10, R10 ;  /* 0x0000000a000a7308 */ /* 0x000e620000002400 */
[----:B--2---:R-:W-:Y:S02]  /*e320*/  FSEL R17, R17, -INF , !P4 ;  /* 0xff80000011117808 */ /* 0x004fe40006000000 */
[----:B------:R-:W-:Y:S02]  /*e330*/  ISETP.NE.AND P4, PT, R4, RZ, PT ;  /* 0x000000ff0400720c */ /* 0x000fe40003f85270 */
[----:B---3--:R-:W-:Y:S02]  /*e340*/  FSEL R18, R18, -INF , !P5 ;  /* 0xff80000012127808 */ /* 0x008fe40006800000 */
[----:B----4-:R-:W-:Y:S02]  /*e350*/  FSEL R71, R8, -INF , !P1 ;  /* 0xff80000008477808 */ /* 0x010fe40004800000 */
[----:B------:R-:W-:Y:S02]  /*e360*/  ISETP.GE.AND P1, PT, R5, R187, PT ;  /* 0x000000bb0500720c */ /* 0x000fe40003f26270 */
[----:B------:R-:W-:-:S02]  /*e370*/  FSEL R72, R17, -INF , !P6 ;  /* 0xff80000011487808 */ /* 0x000fc40007000000 */
[----:B------:R-:W-:Y:S02]  /*e380*/  FSEL R59, R18, -INF , !P4 ;  /* 0xff800000123b7808 */ /* 0x000fe40006000000 */
[-C--:B------:R-:W-:Y:S02]  /*e390*/  ISETP.GT.AND P5, PT, R54, R5.reuse, PT ;  /* 0x000000053600720c */ /* 0x080fe40003fa4270 */
[----:B------:R-:W-:Y:S02]  /*e3a0*/  ISETP.GT.AND P6, PT, R55, R5, PT ;  /* 0x000000053700720c */ /* 0x000fe40003fc4270 */
[----:B------:R-:W-:Y:S01]  /*e3b0*/  ISETP.GE.AND P4, PT, R5, R186, PT ;  /* 0x000000ba0500720c */ /* 0x000fe20003f86270 */
[-C--:B------:R-:W-:Y:S01]  /*e3c0*/  FMUL.FTZ R5, R7, R0.reuse ;  /* 0x0000000007057220 */ /* 0x080fe20000410000 */
[----:B------:R-:W2:Y:S01]  /*e3d0*/  MUFU.TANH R11, R11 ;  /* 0x0000000b000b7308 */ /* 0x000ea20000002400 */
[----:B------:R-:W-:Y:S01]  /*e3e0*/  FMUL.FTZ R6, R6, R0 ;  /* 0x0000000006067220 */ /* 0x000fe20000410000 */
[----:B------:R-:W-:-:S02]  /*e3f0*/  P2R R7, PR, RZ, 0x2 ;  /* 0x00000002ff077803 */ /* 0x000fc40000000000 */
[----:B------:R-:W-:Y:S02]  /*e400*/  FSEL R70, R9, -INF , !P5 ;  /* 0xff80000009467808 */ /* 0x000fe40006800000 */
[----:B------:R-:W-:Y:S01]  /*e410*/  ISETP.NE.AND P5, PT, R7, RZ, PT ;  /* 0x000000ff0700720c */ /* 0x000fe20003fa5270 */
[----:B------:R-:W-:Y:S01]  /*e420*/  FMUL.FTZ R7, R28, R0 ;  /* 0x000000001c077220 */ /* 0x000fe20000410000 */
[----:B------:R-:W3:Y:S01]  /*e430*/  MUFU.TANH R6, R6 ;  /* 0x0000000600067308 */ /* 0x000ee20000002400 */
[----:B------:R-:W-:Y:S01]  /*e440*/  VIADD R9, R67, 0xf1 ;  /* 0x000000f143097836 */ /* 0x000fe20000000000 */
[----:B------:R-:W-:Y:S01]  /*e450*/  FSEL R19, R19, -INF , !P0 ;  /* 0xff80000013137808 */ /* 0x000fe20004000000 */
[----:B------:R-:W-:Y:S01]  /*e460*/  VIADD R8, R67, 0xf0 ;  /* 0x000000f043087836 */ /* 0x000fe20000000000 */
[----:B------:R-:W-:Y:S02]  /*e470*/  FSEL R73, R16, -INF , !P2 ;  /* 0xff80000010497808 */ /* 0x000fe40005000000 */
[----:B------:R-:W-:-:S02]  /*e480*/  ISETP.GT.AND P0, PT, R55, R13, PT ;  /* 0x0000000d3700720c */ /* 0x000fc40003f04270 */
[----:B------:R-:W-:Y:S01]  /*e490*/  ISETP.GE.AND P2, PT, R13, R186, PT ;  /* 0x000000ba0d00720c */ /* 0x000fe20003f46270 */
[----:B------:R-:W4:Y:S01]  /*e4a0*/  MUFU.TANH R7, R7 ;  /* 0x0000000700077308 */ /* 0x000f220000002400 */
[----:B-1----:R-:W-:Y:S02]  /*e4b0*/  FSEL R10, R10, -INF , !P6 ;  /* 0xff8000000a0a7808 */ /* 0x002fe40007000000 */
[----:B------:R-:W-:Y:S02]  /*e4c0*/  FSEL R60, R19, -INF , !P3 ;  /* 0xff800000133c7808 */ /* 0x000fe40005800000 */
[----:B------:R-:W-:Y:S02]  /*e4d0*/  ISETP.GT.AND P6, PT, R55, R9, PT ;  /* 0x000000093700720c */ /* 0x000fe40003fc4270 */
[----:B------:R-:W-:Y:S02]  /*e4e0*/  ISETP.GE.AND P3, PT, R13, R187, PT ;  /* 0x000000bb0d00720c */ /* 0x000fe40003f66270 */
[----:B------:R-:W-:-:S02]  /*e4f0*/  P2R R13, PR, RZ, 0x10 ;  /* 0x00000010ff0d7803 */ /* 0x000fc40000000000 */
[----:B------:R-:W-:Y:S02]  /*e500*/  FSEL R12, R12, -INF , !P0 ;  /* 0xff8000000c0c7808 */ /* 0x000fe40004000000 */
[----:B------:R-:W-:Y:S02]  /*e510*/  FSEL R71, R71, -INF , !P2 ;  /* 0xff80000047477808 */ /* 0x000fe40005000000 */
[-C--:B------:R-:W-:Y:S02]  /*e520*/  ISETP.GT.AND P4, PT, R54, R8.reuse, PT ;  /* 0x000000083600720c */ /* 0x080fe40003f84270 */
[----:B------:R-:W-:Y:S02]  /*e530*/  FSEL R57, R10, -INF , !P5 ;  /* 0xff8000000a397808 */ /* 0x000fe40006800000 */
[----:B------:R-:W-:Y:S02]  /*e540*/  ISETP.GT.AND P0, PT, R55, R8, PT ;  /* 0x000000083700720c */ /* 0x000fe40003f04270 */
[----:B------:R-:W-:-:S02]  /*e550*/  ISETP.GE.AND P1, PT, R8, R186, PT ;  /* 0x000000ba0800720c */ /* 0x000fc40003f26270 */
[----:B------:R-:W-:Y:S01]  /*e560*/  ISETP.GE.AND P2, PT, R8, R187, PT ;  /* 0x000000bb0800720c */ /* 0x000fe20003f46270 */
[-C--:B------:R-:W-:Y:S01]  /*e570*/  FMUL.FTZ R8, R30, R0.reuse ;  /* 0x000000001e087220 */ /* 0x080fe20000410000 */
[----:B------:R-:W-:Y:S01]  /*e580*/  P2R R10, PR, RZ, 0x40 ;  /* 0x00000040ff0a7803 */ /* 0x000fe20000000000 */
[----:B------:R-:W-:Y:S01]  /*e590*/  FMUL.FTZ R0, R68, R0 ;  /* 0x0000000044007220 */ /* 0x000fe20000410000 */
[----:B------:R-:W1:Y:S01]  /*e5a0*/  MUFU.TANH R4, R14 ;  /* 0x0000000e00047308 */ /* 0x000e620000002400 */
[----:B--2---:R-:W-:Y:S02]  /*e5b0*/  FSEL R69, R11, -INF , !P4 ;  /* 0xff8000000b457808 */ /* 0x004fe40006000000 */
[----:B------:R-:W-:Y:S01]  /*e5c0*/  ISETP.NE.AND P4, PT, R10, RZ, PT ;  /* 0x000000ff0a00720c */ /* 0x000fe20003f85270 */
[----:B------:R-:W-:Y:S01]  /*e5d0*/  VIADD R10, R67, 0xf8 ;  /* 0x000000f8430a7836 */ /* 0x000fe20000000000 */
[----:B---3--:R-:W-:-:S03]  /*e5e0*/  FSEL R6, R6, -INF , !P0 ;  /* 0xff80000006067808 */ /* 0x008fc60004000000 */
[----:B------:R-:W2:Y:S01]  /*e5f0*/  MUFU.TANH R5, R5 ;  /* 0x0000000500057308 */ /* 0x000ea20000002400 */
[----:B------:R-:W-:Y:S02]  /*e600*/  ISETP.GT.AND P0, PT, R54, R10, PT ;  /* 0x0000000a3600720c */ /* 0x000fe40003f04270 */
[----:B------:R-:W-:-:S05]  /*e610*/  FSEL R58, R12, -INF , !P3 ;  /* 0xff8000000c3a7808 */ /* 0x000fca0005800000 */
[----:B------:R-:W3:Y:S01]  /*e620*/  MUFU.TANH R8, R8 ;  /* 0x0000000800087308 */ /* 0x000ee20000002400 */
[----:B------:R-:W-:Y:S02]  /*e630*/  ISETP.GE.AND P5, PT, R9, R186, PT ;  /* 0x000000ba0900720c */ /* 0x000fe40003fa6270 */
[----:B------:R-:W-:-:S05]  /*e640*/  ISETP.NE.AND P3, PT, R13, RZ, PT ;  /* 0x000000ff0d00720c */ /* 0x000fca0003f65270 */
[----:B------:R-:W3:Y:S01]  /*e650*/  MUFU.TANH R0, R0 ;  /* 0x0000000000007308 */ /* 0x000ee20000002400 */
[----:B----4-:R-:W-:Y:S02]  /*e660*/  FSEL R7, R7, -INF , !P0 ;  /* 0xff80000007077808 */ /* 0x010fe40004000000 */
[----:B------:R-:W-:Y:S02]  /*e670*/  P2R R11, PR, RZ, 0x20 ;  /* 0x00000020ff0b7803 */ /* 0x000fe40000000000 */
[----:B------:R-:W-:Y:S02]  /*e680*/  ISETP.GT.AND P0, PT, R3, R171, PT ;  /* 0x000000ab0300720c */ /* 0x000fe40003f04270 */
[----:B------:R-:W-:Y:S02]  /*e690*/  FSEL R70, R70, -INF , !P3 ;  /* 0xff80000046467808 */ /* 0x000fe40005800000 */
[----:B------:R-:W-:Y:S02]  /*e6a0*/  ISETP.GE.AND P5, PT, R9, R187, PT ;  /* 0x000000bb0900720c */ /* 0x000fe40003fa6270 */
[----:B------:R-:W-:-:S02]  /*e6b0*/  ISETP.GT.AND P3, PT, R54, R9, PT ;  /* 0x000000093600720c */ /* 0x000fc40003f64270 */
[----:B------:R-:W-:Y:S02]  /*e6c0*/  P2R R9, PR, RZ, 0x20 ;  /* 0x00000020ff097803 */ /* 0x000fe40000000000 */
[----:B------:R-:W-:Y:S02]  /*e6d0*/  FSEL R69, R69, -INF , !P1 ;  /* 0xff80000045457808 */ /* 0x000fe40004800000 */
[----:B------:R-:W-:Y:S02]  /*e6e0*/  ISETP.NE.AND P1, PT, R11, RZ, PT ;  /* 0x000000ff0b00720c */ /* 0x000fe40003f25270 */
[----:B------:R-:W-:Y:S02]  /*e6f0*/  ISETP.GT.AND P5, PT, R55, R10, PT ;  /* 0x0000000a3700720c */ /* 0x000fe40003fa4270 */
[----:B-1----:R-:W-:Y:S02]  /*e700*/  FSEL R4, R4, -INF , !P3 ;  /* 0xff80000004047808 */ /* 0x002fe40005800000 */
[----:B------:R-:W-:-:S02]  /*e710*/  ISETP.GT.AND P3, PT, R54, R67, PT ;  /* 0x000000433600720c */ /* 0x000fc40003f64270 */
[----:B------:R-:W-:Y:S02]  /*e720*/  FSEL R56, R6, -INF , !P2 ;  /* 0xff80000006387808 */ /* 0x000fe40005000000 */
[----:B------:R-:W-:Y:S02]  /*e730*/  FSEL R68, R4, -INF , !P1 ;  /* 0xff80000004447808 */ /* 0x000fe40004800000 */
[----:B--2---:R-:W-:Y:S02]  /*e740*/  FSEL R5, R5, -INF , !P4 ;  /* 0xff80000005057808 */ /* 0x004fe40006000000 */
[----:B---3--:R-:W-:Y:S01]  /*e750*/  FSEL R8, R8, -INF , !P5 ;  /* 0xff80000008087808 */ /* 0x008fe20006800000 */
[----:B------:R-:W-:Y:S01]  /*e760*/  BSSY.RECONVERGENT B1, `(.L_x_4460) ;  /* 0x0000079000017945 */ /* 0x000fe20003800200 */
[C---:B------:R-:W-:Y:S01]  /*e770*/  ISETP.GE.AND P6, PT, R10.reuse, R186, PT ;  /* 0x000000ba0a00720c */ /* 0x040fe20003fc6270 */
[----:B------:R-:W-:Y:S01]  /*e780*/  BAR.SYNC.DEFER_BLOCKING 0x0 ;  /* 0x0000000000007b1d */ /* 0x000fe20000010000 */
[----:B------:R-:W-:-:S02]  /*e790*/  ISETP.GE.AND P2, PT, R10, R187, PT ;  /* 0x000000bb0a00720c */ /* 0x000fc40003f46270 */
[C---:B------:R-:W-:Y:S02]  /*e7a0*/  ISETP.GE.AND P4, PT, R67.reuse, R186, PT ;  /* 0x000000ba4300720c */ /* 0x040fe40003f86270 */
[----:B------:R-:W-:Y:S02]  /*e7b0*/  ISETP.GE.AND P1, PT, R67, R187, PT ;  /* 0x000000bb4300720c */ /* 0x000fe40003f26270 */
[----:B------:R-:W-:Y:S02]  /*e7c0*/  ISETP.NE.AND P5, PT, R9, RZ, PT ;  /* 0x000000ff0900720c */ /* 0x000fe40003fa5270 */
        /* <DEDUP_REMOVED lines=22> */
.L_x_4463:
        /* <DEDUP_REMOVED lines=61> */
.L_x_4464:
[----:B------:R-:W-:Y:S05]  /*ed00*/  BSYNC.RECONVERGENT B0 ;  /* 0x0000000000007941 */ /* 0x000fea0003800200 */
.L_x_4462:
        /* <DEDUP_REMOVED lines=30> */
.L_x_4461:
[----:B------:R-:W-:Y:S05]  /*eef0*/  BSYNC.RECONVERGENT B1 ;  /* 0x0000000000017941 */ /* 0x000fea0003800200 */
.L_x_4460:
        /* <DEDUP_REMOVED lines=67> */
[----:B----4-:R-:W1:Y:S03]  /*f330*/  SHFL.BFLY PT, R7, R0, 0x2, 0x1f ;  /* 0x0c401f0000077f89 */ /* 0x010e6600000e0000 */
[----:B------:R-:W-:Y:S01]  /*f340*/  LEA R40, R40, R49, 0x1 ;  /* 0x0000003128287211 */ /* 0x000fe200078e08ff */
        /* <DEDUP_REMOVED lines=29> */
[-C--:B------:R-:W-:Y:S01]  /*f520*/  FFMA.FTZ R85, R39, R81.reuse, -R80 ;  /* 0x0000005127557223 */ /* 0x080fe20000010850 */
[----:B------:R-:W2:Y:S01]  /*f530*/  MUFU.EX2 R124, R124 ;  /* 0x0000007c007c7308 */ /* 0x000ea20000000800 */
[-CC-:B------:R-:W-:Y:S01]  /*f540*/  FFMA.FTZ R84, R38, R81.reuse, -R50.reuse ;  /* 0x0000005126547223 */ /* 0x180fe20000010832 */
[-CC-:B------:R-:W-:Y:S01]  /*f550*/  FFMA.FTZ R106, R96, R81.reuse, -R50.reuse ;  /* 0x00000051606a7223 */ /* 0x180fe20000010832 */
[----:B------:R-:W3:Y:S01]  /*f560*/  LDSM.16.MT88.4 R36, [R49+0x5400] ;  /* 0x005400003124783b */ /* 0x000ee20000004200 */
[----:B------:R-:W-:Y:S01]  /*f570*/  MUFU.EX2 R118, R118 ;  /* 0x0000007600767308 */ /* 0x000fe20000000800 */
[-C--:B------:R-:W-:Y:S01]  /*f580*/  FFMA.FTZ R96, R92, R81.reuse, -R50 ;  /* 0x000000515c607223 */ /* 0x080fe20000010832 */
[-C--:B------:R-:W-:Y:S01]  /*f590*/  FFMA.FTZ R107, R88, R81.reuse, -R80 ;  /* 0x00000051586b7223 */ /* 0x080fe20000010850 */
[-CC-:B------:R-:W-:Y:S01]  /*f5a0*/  FFMA.FTZ R88, R87, R81.reuse, -R50.reuse ;  /* 0x0000005157587223 */ /* 0x180fe20000010832 */
[----:B------:R-:W4:Y:S01]  /*f5b0*/  MUFU.EX2 R112, R112 ;  /* 0x0000007000707308 */ /* 0x000f220000000800 */
[-CC-:B------:R-:W-:Y:S01]  /*f5c0*/  FFMA.FTZ R87, R83, R81.reuse, -R50.reuse ;  /* 0x0000005153577223 */ /* 0x180fe20000010832 */
[-CC-:B------:R-:W-:Y:S01]  /*f5d0*/  FFMA.FTZ R83, R35, R81.reuse, -R50.reuse ;  /* 0x0000005123537223 */ /* 0x180fe20000010832 */
[----:B------:R-:W-:Y:S01]  /*f5e0*/  FFMA.FTZ R92, R34, R81, -R50 ;  /* 0x00000051225c7223 */ /* 0x000fe20000010832 */
        /* <DEDUP_REMOVED lines=13> */
[-C--:B------:R-:W-:Y:S01]  /*f6c0*/  FFMA.FTZ R200, R200, R81.reuse, -R50 ;  /* 0x00000051c8c87223 */ /* 0x080fe20000010832 */
[----:B------:R-:W-:Y:S01]  /*f6d0*/  FADD.FTZ R124, R125, R124 ;  /* 0x0000007c7d7c7221 */ /* 0x000fe20000010000 */
[-C--:B------:R-:W-:Y:S01]  /*f6e0*/  FFMA.FTZ R142, R142, R81.reuse, -R50 ;  /* 0x000000518e8e7223 */ /* 0x080fe20000010832 */
[----:B------:R-:W-:Y:S01]  /*f6f0*/  MUFU.EX2 R111, R111 ;  /* 0x0000006f006f7308 */ /* 0x000fe20000000800 */
[----:B------:R-:W-:Y:S01]  /*f700*/  FFMA.FTZ R133, R133, R81, -R80 ;  /* 0x0000005185857223 */ /* 0x000fe20000010850 */
        /* <DEDUP_REMOVED lines=13> */
[-C--:B------:R-:W-:Y:S01]  /*f7e0*/  FFMA.FTZ R89, R89, R81.reuse, -R50 ;  /* 0x0000005159597223 */ /* 0x080fe20000010832 */
[----:B------:R-:W2:Y:S01]  /*f7f0*/  MUFU.EX2 R110, R110 ;  /* 0x0000006e006e7308 */ /* 0x000ea20000000800 */
[C---:B------:R-:W-:Y:S01]  /*f800*/  HMMA.16816.F32 R24, R12.reuse, R20, RZ ;  /* 0x000000140c18723c */ /* 0x040fe200000018ff */
        /* <DEDUP_REMOVED lines=19> */
[C---:B----4-:R-:W-:Y:S01]  /*f940*/  F2FP.F16.F32.PACK_AB R6, R85.reuse, R100 ;  /* 0x000000645506723e */ /* 0x050fe200000000ff */
        /* <DEDUP_REMOVED lines=87> */
[----:B------:R-:W-:Y:S02]  /*fec0*/  FFMA.FTZ R36, R144, R81, -R50 ;  /* 0x0000005190247223 */ /* 0x000fe40000010832 */
[----:B------:R-:W4:Y:S01]  /*fed0*/  MUFU.EX2 R143, R143 ;  /* 0x0000008f008f7308 */ /* 0x000f220000000800 */
[----:B------:R-:W-:Y:S01]  /*fee0*/  HMMA.16816.F32 R28, R32, R6, R28 ;  /* 0x00000006201c723c */ /* 0x000fe2000000181c */
[----:B------:R-:W-:Y:S01]  /*fef0*/  F2FP.F16.F32.PACK_AB R33, R136, R131 ;  /* 0x000000838821723e */ /* 0x000fe200000000ff */
        /* <DEDUP_REMOVED lines=10> */
[C---:B-----5:R-:W-:Y:S01]  /*ffa0*/  F2FP.F16.F32.PACK_AB R32, R140.reuse, R137 ;  /* 0x000000898c20723e */ /* 0x060fe200000000ff */
        /* <DEDUP_REMOVED lines=147> */
[-C--:B------:R-:W-:Y:S01]  /*108e0*/  FFMA.FTZ R195, R52, R81.reuse, -R50 ;  /* 0x0000005134c37223 */ /* 0x080fe20000010832 */
        /* <DEDUP_REMOVED lines=26> */
[----:B----4-:R-:W-:Y:S01]  /*10a90*/  HMMA.16816.F32 R24, R8, R32, R24 ;  /* 0x000000200818723c */ /* 0x010fe20000001818 */
[----:B------:R4:W5:Y:S01]  /*10aa0*/  MUFU.EX2 R32, R16 ;  /* 0x0000001000207308 */ /* 0x0009620000000800 */
[-C--:B------:R-:W-:Y:S01]  /*10ab0*/  FFMA.FTZ R33, R132, R81.reuse, -R50 ;  /* 0x0000005184217223 */ /* 0x080fe20000010832 */
[----:B------:R-:W-:-:S05]  /*10ac0*/  FFMA.FTZ R132, R134, R81, -R80 ;  /* 0x0000005186847223 */ /* 0x000fca0000010850 */
[----:B------:R-:W-:Y:S01]  /*10ad0*/  HMMA.16816.F32 R20, R8, R34, R20 ;  /* 0x000000220814723c */ /* 0x000fe20000001814 */
[----:B------:R-:W-:Y:S01]  /*10ae0*/  FFMA.FTZ R35, R130, R81, -R80 ;  /* 0x0000005182237223 */ /* 0x000fe20000010850 */
[----:B------:R-:W-:Y:S01]  /*10af0*/  MUFU.EX2 R33, R33 ;  /* 0x0000002100217308 */ /* 0x000fe20000000800 */
[----:B---3--:R-:W-:-:S03]  /*10b00*/  FADD.FTZ R200, R141, R200 ;  /* 0x000000c88dc87221 */ /* 0x008fc60000010000 */
[----:B------:R-:W3:Y:S01]  /*10b10*/  MUFU.EX2 R132, R132 ;  /* 0x0000008400847308 */ /* 0x000ee20000000800 */
[-C--:B----4-:R-:W-:Y:S01]  /*10b20*/  FFMA.FTZ R16, R129, R81.reuse, -R80 ;  /* 0x0000005181107223 */ /* 0x090fe20000010850 */
[----:B------:R-:W-:Y:S01]  /*10b30*/  FFMA.FTZ R129, R128, R81, -R50 ;  /* 0x0000005180817223 */ /* 0x000fe20000010832 */
[C---:B-1----:R-:W-:Y:S01]  /*10b40*/  HMMA.16816.F32 R36, R8.reuse, R12, R36 ;  /* 0x0000000c0824723c */ /* 0x042fe20000001824 */
[----:B------:R-:W1:Y:S01]  /*10b50*/  MUFU.EX2 R34, R133 ;  /* 0x0000008500227308 */ /* 0x000e620000000800 */
[C---:B-----5:R-:W-:Y:S01]  /*10b60*/  F2FP.F16.F32.PACK_AB R13, R32.reuse, R141 ;  /* 0x0000008d200d723e */ /* 0x060fe200000000ff */
[----:B------:R-:W-:Y:S01]  /*10b70*/  FADD.FTZ R200, R32, R200 ;  /* 0x000000c820c87221 */ /* 0x000fe20000010000 */
[----:B------:R-:W-:Y:S01]  /*10b80*/  LDSM.16.MT88.4 R140, [R40+0x8c00] ;  /* 0x008c0000288c783b */ /* 0x000fe20000004200 */
[----:B------:R4:W-:Y:S01]  /*10b90*/  MUFU.EX2 R128, R16 ;  /* 0x0000001000807308 */ /* 0x0009e20000000800 */
[-CC-:B------:R-:W-:Y:S02]  /*10ba0*/  FFMA.FTZ R32, R54, R81.reuse, -R50.reuse ;  /* 0x0000005136207223 */ /* 0x180fe40000010832 */
[----:B------:R-:W-:Y:S01]  /*10bb0*/  HMMA.16816.F32 R28, R8, R14, R28 ;  /* 0x0000000e081c723c */ /* 0x000fe2000000181c */
[----:B------:R-:W5:Y:S01]  /*10bc0*/  MUFU.EX2 R35, R35 ;  /* 0x0000002300237308 */ /* 0x000f620000000800 */
[-CC-:B------:R-:W-:Y:S01]  /*10bd0*/  FFMA.FTZ R9, R121, R81.reuse, -R50.reuse ;  /* 0x0000005179097223 */ /* 0x180fe20000010832 */
[----:B------:R-:W-:Y:S01]  /*10be0*/  FFMA.FTZ R8, R120, R81, -R50 ;  /* 0x0000005178087223 */ /* 0x000fe20000010832 */
[----:B---3--:R-:W-:Y:S01]  /*10bf0*/  FADD.FTZ R158, R132, R158 ;  /* 0x0000009e849e7221 */ /* 0x008fe20000010000 */
[----:B------:R-:W3:Y:S01]  /*10c00*/  MUFU.EX2 R129, R129 ;  /* 0x0000008100817308 */ /* 0x000ee20000000800 */
[----:B-1----:R-:W-:-:S02]  /*10c10*/  F2FP.F16.F32.PACK_AB R12, R34, R132 ;  /* 0x00000084220c723e */ /* 0x002fc400000000ff */
[----:B------:R-:W-:Y:S01]  /*10c20*/  FADD.FTZ R158, R34, R158 ;  /* 0x0000009e229e7221 */ /* 0x000fe20000010000 */
[----:B------:R-:W-:Y:S01]  /*10c30*/  MUFU.EX2 R120, R9 ;  /* 0x0000000900787308 */ /* 0x000fe20000000800 */
[----:B------:R-:W-:Y:S01]  /*10c40*/  LDSM.16.MT88.4 R132, [R49+0x8c00] ;  /* 0x008c00003184783b */ /* 0x000fe20000004200 */
[----:B------:R-:W-:Y:S02]  /*10c50*/  FFMA.FTZ R34, R68, R81, -R80 ;  /* 0x0000005144227223 */ /* 0x000fe40000010850 */
[----:B------:R1:W-:Y:S01]  /*10c60*/  MUFU.EX2 R117, R8 ;  /* 0x0000000800757308 */ /* 0x0003e20000000800 */
[----:B----4-:R-:W4:Y:S01]  /*10c70*/  LDSM.16.MT88.4 R16, [R49+0x7800] ;  /* 0x007800003110783b */ /* 0x010f220000004200 */
[C---:B-----5:R-:W-:Y:S01]  /*10c80*/  F2FP.F16.F32.PACK_AB R14, R128.reuse, R35 ;  /* 0x00000023800e723e */ /* 0x060fe200000000ff */
[----:B------:R-:W-:Y:S01]  /*10c90*/  FADD.FTZ R35, R35, R158 ;  /* 0x0000009e23237221 */ /* 0x000fe20000010000 */
[----:B------:R-:W5:Y:S01]  /*10ca0*/  MUFU.EX2 R121, R123 ;  /* 0x0000007b00797308 */ /* 0x000f620000000800 */
[----:B---3--:R-:W-:Y:S01]  /*10cb0*/  F2FP.F16.F32.PACK_AB R15, R129, R33 ;  /* 0x00000021810f723e */ /* 0x008fe200000000ff */
[----:B------:R-:W-:Y:S01]  /*10cc0*/  FADD.FTZ R33, R33, R200 ;  /* 0x000000c821217221 */ /* 0x000fe20000010000 */
[----:B------:R-:W-:Y:S01]  /*10cd0*/  FADD.FTZ R35, R128, R35 ;  /* 0x0000002380237221 */ /* 0x000fe20000010000 */
[----:B------:R-:W-:Y:S02]  /*10ce0*/  MUFU.EX2 R32, R32 ;  /* 0x0000002000207308 */ /* 0x000fe40000000800 */
[----:B------:R-:W-:-:S02]  /*10cf0*/  FADD.FTZ R33, R129, R33 ;  /* 0x0000002181217221 */ /* 0x000fc40000010000 */
[----:B--2---:R-:W-:Y:S01]  /*10d00*/  HMMA.16816.F32 R24, R12, R4, R24 ;  /* 0x000000040c18723c */ /* 0x004fe20000001818 */
[----:B-1----:R-:W1:Y:S01]  /*10d10*/  LDSM.16.MT88.4 R8, [R40+0x7c00] ;  /* 0x007c00002808783b */ /* 0x002e620000004200 */
[-CC-:B------:R-:W-:Y:S01]  /*10d20*/  FFMA.FTZ R4, R109, R81.reuse, -R80.reuse ;  /* 0x000000516d047223 */ /* 0x180fe20000010850 */
[----:B------:R-:W-:Y:S01]  /*10d30*/  FFMA.FTZ R5, R108, R81, -R80 ;  /* 0x000000516c057223 */ /* 0x000fe20000010850 */
[----:B------:R-:W2:Y:S01]  /*10d40*/  MUFU.EX2 R109, R118 ;  /* 0x00000076006d7308 */ /* 0x000ea20000000800 */
[----:B-----5:R-:W-:-:S03]  /*10d50*/  FADD.FTZ R33, R121, R33 ;  /* 0x0000002179217221 */ /* 0x020fc60000010000 */
[----:B------:R3:W-:Y:S01]  /*10d60*/  MUFU.EX2 R108, R4 ;  /* 0x00000004006c7308 */ /* 0x0007e20000000800 */
[C---:B------:R-:W-:Y:S03]  /*10d70*/  HMMA.16816.F32 R20, R12.reuse, R6, R20 ;  /* 0x000000060c14723c */ /* 0x040fe60000001814 */
[----:B------:R-:W-:Y:S01]  /*10d80*/  MUFU.EX2 R34, R34 ;  /* 0x0000002200227308 */ /* 0x000fe20000000800 */
[----:B--2---:R-:W-:Y:S01]  /*10d90*/  FADD.FTZ R35, R109, R35 ;  /* 0x000000236d237221 */ /* 0x004fe20000010000 */
[-C--:B---3--:R-:W-:Y:S02]  /*10da0*/  FFMA.FTZ R4, R105, R81.reuse, -R80 ;  /* 0x0000005169047223 */ /* 0x088fe40000010850 */
[----:B------:R-:W-:Y:S04]  /*10db0*/  MUFU.EX2 R105, R5 ;  /* 0x0000000500697308 */ /* 0x000fe80000000800 */
[----:B------:R-:W2:Y:S01]  /*10dc0*/  MUFU.EX2 R104, R4 ;  /* 0x0000000400687308 */ /* 0x000ea20000000800 */
[----:B----4-:R-:W-:Y:S01]  /*10dd0*/  HMMA.16816.F32 R36, R12, R16, R36 ;  /* 0x000000100c24723c */ /* 0x010fe20000001824 */
[----:B------:R-:W-:Y:S01]  /*10de0*/  FFMA.FTZ R16, R93, R81, -R50 ;  /* 0x000000515d107223 */ /* 0x000fe20000010832 */
[C---:B------:R-:W-:Y:S01]  /*10df0*/  F2FP.F16.F32.PACK_AB R17, R120.reuse, R121 ;  /* 0x000000797811723e */ /* 0x040fe200000000ff */
[----:B------:R3:W4:Y:S01]  /*10e00*/  MUFU.EX2 R93, R94 ;  /* 0x0000005e005d7308 */ /* 0x0007220000000800 */
[----:B------:R-:W-:Y:S01]  /*10e10*/  FADD.FTZ R120, R120, R33 ;  /* 0x0000002178787221 */ /* 0x000fe20000010000 */
[----:B------:R-:W-:-:S03]  /*10e20*/  FFMA.FTZ R33, R69, R81, -R80 ;  /* 0x0000005145217223 */ /* 0x000fc60000010850 */
[----:B------:R-:W-:Y:S01]  /*10e30*/  HMMA.16816.F32 R28, R12, R18, R28 ;  /* 0x000000120c1c723c */ /* 0x000fe2000000181c */
[----:B------:R-:W-:Y:S01]  /*10e40*/  F2FP.F16.F32.PACK_AB R19, R106, R117 ;  /* 0x000000756a13723e */ /* 0x000fe200000000ff */
[----:B------:R-:W-:Y:S01]  /*10e50*/  LDSM.16.MT88.4 R12, [R40+0x8000] ;  /* 0x00800000280c783b */ /* 0x000fe20000004200 */
[----:B------:R-:W-:Y:S01]  /*10e60*/  FADD.FTZ R120, R117, R120 ;  /* 0x0000007875787221 */ /* 0x000fe20000010000 */
[----:B------:R-:W-:Y:S01]  /*10e70*/  MUFU.EX2 R33, R33 ;  /* 0x0000002100217308 */ /* 0x000fe20000000800 */
[----:B--2---:R-:W-:Y:S01]  /*10e80*/  F2FP.F16.F32.PACK_AB R18, R104, R105 ;  /* 0x000000696812723e */ /* 0x004fe200000000ff */
[----:B------:R-:W2:Y:S01]  /*10e90*/  LDSM.16.MT88.4 R4, [R49+0x7c00] ;  /* 0x007c00003104783b */ /* 0x000ea20000004200 */
[----:B------:R-:W-:Y:S01]  /*10ea0*/  FADD.FTZ R120, R106, R120 ;  /* 0x000000786a787221 */ /* 0x000fe20000010000 */
[----:B---3--:R-:W-:Y:S02]  /*10eb0*/  FFMA.FTZ R94, R90, R81, -R80 ;  /* 0x000000515a5e7223 */ /* 0x008fe40000010850 */
[----:B------:R3:W-:Y:S01]  /*10ec0*/  MUFU.EX2 R90, R16 ;  /* 0x00000010005a7308 */ /* 0x0007e20000000800 */
[----:B----4-:R-:W-:-:S03]  /*10ed0*/  FADD.FTZ R120, R93, R120 ;  /* 0x000000785d787221 */ /* 0x010fc60000010000 */
[----:B------:R-:W-:Y:S01]  /*10ee0*/  MUFU.EX2 R82, R94 ;  /* 0x0000005e00527308 */ /* 0x000fe20000000800 */
[C---:B---3--:R-:W-:Y:S01]  /*10ef0*/  F2FP.F16.F32.PACK_AB R16, R108.reuse, R109 ;  /* 0x0000006d6c10723e */ /* 0x048fe200000000ff */
[----:B------:R-:W-:-:S04]  /*10f00*/  FADD.FTZ R108, R108, R35 ;  /* 0x000000236c6c7221 */ /* 0x000fc80000010000 */
[----:B------:R-:W-:Y:S02]  /*10f10*/  FADD.FTZ R108, R105, R108 ;  /* 0x0000006c696c7221 */ /* 0x000fe40000010000 */
[----:B-1----:R-:W-:Y:S01]  /*10f20*/  HMMA.16816.F32 R24, R16, R8, R24 ;  /* 0x000000081018723c */ /* 0x002fe20000001818 */
[-CC-:B------:R-:W-:Y:S01]  /*10f30*/  FFMA.FTZ R8, R79, R81.reuse, -R80.reuse ;  /* 0x000000514f087223 */ /* 0x180fe20000010850 */
[----:B------:R-:W-:Y:S01]  /*10f40*/  FFMA.FTZ R9, R78, R81, -R80 ;  /* 0x000000514e097223 */ /* 0x000fe20000010850 */
[----:B------:R-:W1:Y:S01]  /*10f50*/  MUFU.EX2 R79, R84 ;  /* 0x00000054004f7308 */ /* 0x000e620000000800 */
[----:B------:R-:W-:-:S03]  /*10f60*/  FADD.FTZ R108, R104, R108 ;  /* 0x0000006c686c7221 */ /* 0x000fc60000010000 */
[----:B------:R3:W-:Y:S01]  /*10f70*/  MUFU.EX2 R78, R8 ;  /* 0x00000008004e7308 */ /* 0x0007e20000000800 */
[C---:B------:R-:W-:Y:S08]  /*10f80*/  HMMA.16816.F32 R20, R16.reuse, R10, R20 ;  /* 0x0000000a1014723c */ /* 0x040ff00000001814 */
[C---:B--2---:R-:W-:Y:S01]  /*10f90*/  HMMA.16816.F32 R36, R16.reuse, R4, R36 ;  /* 0x000000041024723c */ /* 0x044fe20000001824 */
[----:B-1----:R-:W-:Y:S01]  /*10fa0*/  F2FP.F16.F32.PACK_AB R4, R79, R82 ;  /* 0x000000524f04723e */ /* 0x002fe200000000ff */
[----:B------:R-:W-:Y:S01]  /*10fb0*/  FADD.FTZ R82, R82, R108 ;  /* 0x0000006c52527221 */ /* 0x000fe20000010000 */
[C---:B------:R-:W-:Y:S01]  /*10fc0*/  F2FP.F16.F32.PACK_AB R5, R90.reuse, R93 ;  /* 0x0000005d5a05723e */ /* 0x040fe200000000ff */
[----:B------:R-:W-:Y:S01]  /*10fd0*/  FADD.FTZ R90, R90, R120 ;  /* 0x000000785a5a7221 */ /* 0x000fe20000010000 */
[-C--:B---3--:R-:W-:Y:S01]  /*10fe0*/  FFMA.FTZ R8, R65, R81.reuse, -R50 ;  /* 0x0000005141087223 */ /* 0x088fe20000010832 */
[----:B------:R-:W-:Y:S01]  /*10ff0*/  FADD.FTZ R82, R79, R82 ;  /* 0x000000524f527221 */ /* 0x000fe20000010000 */
[----:B------:R-:W1:Y:S01]  /*11000*/  MUFU.EX2 R65, R9 ;  /* 0x0000000900417308 */ /* 0x000e620000000800 */
[----:B------:R-:W-:Y:S01]  /*11010*/  HMMA.16816.F32 R28, R16, R6, R28 ;  /* 0x00000006101c723c */ /* 0x000fe2000000181c */
[-CC-:B------:R-:W-:Y:S01]  /*11020*/  FFMA.FTZ R18, R64, R81.reuse, -R50.reuse ;  /* 0x0000005140127223 */ /* 0x180fe20000010832 */
[-CC-:B------:R-:W-:Y:S01]  /*11030*/  FFMA.FTZ R17, R63, R81.reuse, -R50.reuse ;  /* 0x000000513f117223 */ /* 0x180fe20000010832 */
[----:B------:R2:W3:Y:S01]  /*11040*/  MUFU.EX2 R83, R8 ;  /* 0x0000000800537308 */ /* 0x0004e20000000800 */
[-C--:B------:R-:W-:Y:S01]  /*11050*/  FFMA.FTZ R16, R62, R81.reuse, -R50 ;  /* 0x000000513e107223 */ /* 0x080fe20000010832 */
[-CC-:B------:R-:W-:Y:S01]  /*11060*/  FFMA.FTZ R19, R77, R81.reuse, -R80.reuse ;  /* 0x000000514d137223 */ /* 0x180fe20000010850 */
[-CC-:B------:R-:W-:Y:S01]  /*11070*/  FFMA.FTZ R63, R76, R81.reuse, -R80.reuse ;  /* 0x000000514c3f7223 */ /* 0x180fe20000010850 */
[-C--:B------:R-:W-:Y:S01]  /*11080*/  FFMA.FTZ R62, R75, R81.reuse, -R80 ;  /* 0x000000514b3e7223 */ /* 0x080fe20000010850 */
[----:B------:R-:W-:Y:S01]  /*11090*/  FFMA.FTZ R64, R61, R81, -R50 ;  /* 0x000000513d407223 */ /* 0x000fe20000010832 */
[----:B------:R-:W4:Y:S01]  /*110a0*/  MUFU.EX2 R18, R18 ;  /* 0x0000001200127308 */ /* 0x000f220000000800 */
[----:B------:R-:W-:Y:S01]  /*110b0*/  FADD.FTZ R90, R89, R90 ;  /* 0x0000005a595a7221 */ /* 0x000fe20000010000 */
[----:B-1----:R-:W-:-:S02]  /*110c0*/  F2FP.F16.F32.PACK_AB R6, R65, R78 ;  /* 0x0000004e4106723e */ /* 0x002fc400000000ff */
[----:B------:R-:W-:Y:S01]  /*110d0*/  MUFU.EX2 R17, R17 ;  /* 0x0000001100117308 */ /* 0x000fe20000000800 */
[----:B------:R-:W-:Y:S01]  /*110e0*/  FADD.FTZ R78, R78, R82 ;  /* 0x000000524e4e7221 */ /* 0x000fe20000010000 */
[----:B--2---:R-:W1:Y:S01]  /*110f0*/  LDSM.16.MT88.4 R8, [R49+0x8000] ;  /* 0x008000003108783b */ /* 0x004e620000004200 */
[C---:B---3--:R-:W-:Y:S01]  /*11100*/  F2FP.F16.F32.PACK_AB R7, R83.reuse, R89 ;  /* 0x000000595307723e */ /* 0x048fe200000000ff */
[----:B------:R-:W-:Y:S01]  /*11110*/  MUFU.EX2 R16, R16 ;  /* 0x0000001000107308 */ /* 0x000fe20000000800 */
[----:B------:R-:W-:Y:S01]  /*11120*/  FADD.FTZ R83, R83, R90 ;  /* 0x0000005a53537221 */ /* 0x000fe20000010000 */
[----:B------:R-:W-:Y:S02]  /*11130*/  FADD.FTZ R78, R65, R78 ;  /* 0x0000004e414e7221 */ /* 0x000fe40000010000 */
[----:B------:R-:W2:Y:S01]  /*11140*/  MUFU.EX2 R19, R19 ;  /* 0x0000001300137308 */ /* 0x000ea20000000800 */
[----:B----4-:R-:W-:Y:S01]  /*11150*/  FADD.FTZ R83, R18, R83 ;  /* 0x0000005312537221 */ /* 0x010fe20000010000 */
[C---:B------:R-:W-:Y:S02]  /*11160*/  HMMA.16816.F32 R24, R4.reuse, R12, R24 ;  /* 0x0000000c0418723c */ /* 0x040fe40000001818 */
[----:B------:R-:W3:Y:S04]  /*11170*/  MUFU.EX2 R63, R63 ;  /* 0x0000003f003f7308 */ /* 0x000ee80000000800 */
[----:B------:R-:W-:Y:S02]  /*11180*/  MUFU.EX2 R62, R62 ;  /* 0x0000003e003e7308 */ /* 0x000fe40000000800 */
[----:B------:R-:W-:Y:S01]  /*11190*/  HMMA.16816.F32 R20, R4, R14, R20 ;  /* 0x0000000e0414723c */ /* 0x000fe20000001814 */
[----:B------:R-:W4:Y:S01]  /*111a0*/  LDSM.16.MT88.4 R12, [R40+0x8400] ;  /* 0x00840000280c783b */ /* 0x000f220000004200 */
[----:B------:R5:W3:Y:S01]  /*111b0*/  MUFU.EX2 R61, R74 ;  /* 0x0000004a003d7308 */ /* 0x000ae20000000800 */
[----:B--2---:R-:W-:-:S03]  /*111c0*/  FADD.FTZ R78, R19, R78 ;  /* 0x0000004e134e7221 */ /* 0x004fc60000010000 */
[----:B------:R-:W2:Y:S01]  /*111d0*/  MUFU.EX2 R64, R64 ;  /* 0x0000004000407308 */ /* 0x000ea20000000800 */
[----:B-----5:R-:W-:-:S03]  /*111e0*/  FFMA.FTZ R74, R72, R81, -R80 ;  /* 0x00000051484a7223 */ /* 0x020fc60000010850 */
[----:B------:R5:W4:Y:S01]  /*111f0*/  MUFU.EX2 R72, R73 ;  /* 0x0000004900487308 */ /* 0x000b220000000800 */
[C---:B-1----:R-:W-:Y:S08]  /*11200*/  HMMA.16816.F32 R36, R4.reuse, R8, R36 ;  /* 0x000000080424723c */ /* 0x042ff00000001824 */
[----:B------:R-:W-:Y:S01]  /*11210*/  HMMA.16816.F32 R28, R4, R10, R28 ;  /* 0x0000000a041c723c */ /* 0x000fe2000000181c */
[----:B------:R-:W1:Y:S01]  /*11220*/  LDSM.16.MT88.4 R8, [R49+0x8400] ;  /* 0x008400003108783b */ /* 0x000e620000004200 */
[----:B---3--:R-:W-:Y:S01]  /*11230*/  F2FP.F16.F32.PACK_AB R4, R63, R19 ;  /* 0x000000133f04723e */ /* 0x008fe200000000ff */
[----:B-----5:R-:W-:Y:S01]  /*11240*/  FFMA.FTZ R73, R71, R81, -R80 ;  /* 0x0000005147497223 */ /* 0x020fe20000010850 */
[----:B------:R-:W-:Y:S01]  /*11250*/  F2FP.F16.F32.PACK_AB R5, R17, R18 ;  /* 0x000000121105723e */ /* 0x000fe200000000ff */
[----:B------:R3:W-:Y:S01]  /*11260*/  MUFU.EX2 R71, R74 ;  /* 0x0000004a00477308 */ /* 0x0007e20000000800 */
[----:B------:R-:W-:Y:S01]  /*11270*/  F2FP.F16.F32.PACK_AB R6, R61, R62 ;  /* 0x0000003e3d06723e */ /* 0x000fe200000000ff */
[----:B------:R-:W-:Y:S01]  /*11280*/  FADD.FTZ R17, R17, R83 ;  /* 0x0000005311117221 */ /* 0x000fe20000010000 */
[----:B--2---:R-:W-:Y:S01]  /*11290*/  F2FP.F16.F32.PACK_AB R7, R64, R16 ;  /* 0x000000104007723e */ /* 0x004fe200000000ff */
[----:B------:R-:W-:-:S02]  /*112a0*/  FADD.FTZ R63, R63, R78 ;  /* 0x0000004e3f3f7221 */ /* 0x000fc40000010000 */
[----:B------:R-:W-:Y:S02]  /*112b0*/  FADD.FTZ R17, R16, R17 ;  /* 0x0000001110117221 */ /* 0x000fe40000010000 */
[----:B------:R-:W-:Y:S02]  /*112c0*/  FADD.FTZ R63, R62, R63 ;  /* 0x0000003f3e3f7221 */ /* 0x000fe40000010000 */
[C---:B----4-:R-:W-:Y:S01]  /*112d0*/  HMMA.16816.F32 R24, R4.reuse, R12, R24 ;  /* 0x0000000c0418723c */ /* 0x050fe20000001818 */
[-C--:B------:R-:W-:Y:S01]  /*112e0*/  FFMA.FTZ R12, R59, R81.reuse, -R50 ;  /* 0x000000513b0c7223 */ /* 0x080fe20000010832 */
[----:B------:R-:W-:Y:S01]  /*112f0*/  FADD.FTZ R64, R64, R17 ;  /* 0x0000001140407221 */ /* 0x000fe20000010000 */
[----:B------:R-:W2:Y:S01]  /*11300*/  MUFU.EX2 R59, R60 ;  /* 0x0000003c003b7308 */ /* 0x000ea20000000800 */
[----:B---3--:R-:W-:Y:S01]  /*11310*/  FFMA.FTZ R74, R70, R81, -R80 ;  /* 0x00000051464a7223 */ /* 0x008fe20000010850 */
[----:B------:R-:W-:Y:S02]  /*11320*/  FADD.FTZ R61, R61, R63 ;  /* 0x0000003f3d3d7221 */ /* 0x000fe40000010000 */
[----:B------:R3:W4:Y:S01]  /*11330*/  MUFU.EX2 R60, R12 ;  /* 0x0000000c003c7308 */ /* 0x0007220000000800 */
[----:B------:R-:W-:Y:S01]  /*11340*/  HMMA.16816.F32 R20, R4, R14, R20 ;  /* 0x0000000e0414723c */ /* 0x000fe20000001814 */
[----:B------:R-:W-:-:S02]  /*11350*/  FADD.FTZ R61, R72, R61 ;  /* 0x0000003d483d7221 */ /* 0x000fc40000010000 */
[----:B------:R5:W4:Y:S01]  /*11360*/  MUFU.EX2 R70, R73 ;  /* 0x0000004900467308 */ /* 0x000b220000000800 */
[----:B--2---:R-:W-:Y:S01]  /*11370*/  FADD.FTZ R64, R59, R64 ;  /* 0x000000403b407221 */ /* 0x004fe20000010000 */
[----:B---3--:R-:W2:Y:S01]  /*11380*/  LDSM.16.MT88.4 R12, [R40+0x8800] ;  /* 0x00880000280c783b */ /* 0x008ea20000004200 */
[----:B-----5:R-:W-:Y:S02]  /*11390*/  FFMA.FTZ R73, R57, R81, -R50 ;  /* 0x0000005139497223 */ /* 0x020fe40000010832 */
[C---:B-1----:R-:W-:Y:S01]  /*113a0*/  HMMA.16816.F32 R36, R4.reuse, R8, R36 ;  /* 0x000000080424723c */ /* 0x042fe20000001824 */
[----:B------:R-:W1:Y:S01]  /*113b0*/  MUFU.EX2 R57, R74 ;  /* 0x0000004a00397308 */ /* 0x000e620000000800 */
[C---:B------:R-:W-:Y:S01]  /*113c0*/  F2FP.F16.F32.PACK_AB R8, R71.reuse, R72 ;  /* 0x000000484708723e */ /* 0x040fe200000000ff */
[----:B------:R-:W-:Y:S01]  /*113d0*/  FADD.FTZ R71, R71, R61 ;  /* 0x0000003d47477221 */ /* 0x000fe20000010000 */
[C---:B----4-:R-:W-:Y:S01]  /*113e0*/  F2FP.F16.F32.PACK_AB R9, R60.reuse, R59 ;  /* 0x0000003b3c09723e */ /* 0x050fe200000000ff */
[----:B------:R-:W3:Y:S01]  /*113f0*/  MUFU.EX2 R73, R73 ;  /* 0x0000004900497308 */ /* 0x000ee20000000800 */
[----:B------:R-:W-:Y:S01]  /*11400*/  FADD.FTZ R60, R60, R64 ;  /* 0x000000403c3c7221 */ /* 0x000fe20000010000 */
[----:B------:R-:W-:Y:S01]  /*11410*/  FADD.FTZ R71, R70, R71 ;  /* 0x0000004746477221 */ /* 0x000fe20000010000 */
[----:B------:R-:W-:Y:S01]  /*11420*/  HMMA.16816.F32 R28, R4, R10, R28 ;  /* 0x0000000a041c723c */ /* 0x000fe2000000181c */
[----:B------:R-:W4:Y:S01]  /*11430*/  LDSM.16.MT88.4 R4, [R49+0x8800] ;  /* 0x008800003104783b */ /* 0x000f220000004200 */
[----:B------:R-:W-:Y:S01]  /*11440*/  FADD.FTZ R60, R58, R60 ;  /* 0x0000003c3a3c7221 */ /* 0x000fe20000010000 */
[C---:B-1----:R-:W-:Y:S01]  /*11450*/  F2FP.F16.F32.PACK_AB R10, R57.reuse, R70 ;  /* 0x00000046390a723e */ /* 0x042fe200000000ff */
[----:B------:R-:W-:Y:S01]  /*11460*/  FADD.FTZ R57, R57, R71 ;  /* 0x0000004739397221 */ /* 0x000fe20000010000 */
[C---:B---3--:R-:W-:Y:S01]  /*11470*/  F2FP.F16.F32.PACK_AB R11, R73.reuse, R58 ;  /* 0x0000003a490b723e */ /* 0x048fe200000000ff */
[----:B------:R-:W-:-:S02]  /*11480*/  FADD.FTZ R73, R73, R60 ;  /* 0x0000003c49497221 */ /* 0x000fc40000010000 */
        /* <DEDUP_REMOVED lines=99> */
.L_x_4468:
        /* <DEDUP_REMOVED lines=8> */
.L_x_4469:
[----:B------:R-:W-:Y:S05]  /*11b40*/  BSYNC.RECONVERGENT B0 ;  /* 0x0000000000007941 */ /* 0x000fea0003800200 */
.L_x_4467:
        /* <DEDUP_REMOVED lines=31> */
[----:B------:R-:W-:Y:S01]  /*11d40*/  BSSY.RECONVERGENT B1, `(.L_x_4470) ;  /* 0x00001d3000017945 */ /* 0x000fe20003800200 */
[----:B------:R-:W-:Y:S01]  /*11d50*/  LOP3.LUT R190, R190, 0xfffffffd, RZ, 0xc0, !PT ;  /* 0xfffffffdbebe7812 */ /* 0x000fe200078ec0ff */
[----:B------:R-:W-:Y:S04]  /*11d60*/  LDSM.16.M88.4 R52, [R53] ;  /* 0x000000003534783b */ /* 0x000fe80000000200 */
[----:B----4-:R-:W4:Y:S04]  /*11d70*/  LDSM.16.M88.4 R8, [R42+0x1000] ;  /* 0x001000002a08783b */ /* 0x010f280000000200 */
[----:B------:R-:W-:Y:S02]  /*11d80*/  LDSM.16.M88.4 R16, [R43] ;  /* 0x000000002b10783b */ /* 0x000fe40000000200 */
[----:B------:R-:W-:-:S02]  /*11d90*/  @P2 LOP3.LUT R190, R190, 0x2, RZ, 0xfc, !PT ;  /* 0x00000002bebe2812 */ /* 0x000fc400078efcff */
[----:B-1----:R-:W-:Y:S04]  /*11da0*/  LDSM.16.M88.4 R4, [R42+0x1400] ;  /* 0x001400002a04783b */ /* 0x002fe80000000200 */
[----:B------:R-:W-:Y:S04]  /*11db0*/  LDSM.16.M88.4 R20, [R41+0x1400] ;  /* 0x001400002914783b */ /* 0x000fe80000000200 */
[----:B--2---:R-:W1:Y:S04]  /*11dc0*/  LDSM.16.M88.4 R12, [R41+0x1000] ;  /* 0x00100000290c783b */ /* 0x004e680000000200 */
[----:B------:R-:W2:Y:S04]  /*11dd0*/  LDSM.16.M88.4 R24, [R42+0x1800] ;  /* 0x001800002a18783b */ /* 0x000ea80000000200 */
[----:B------:R-:W5:Y:S04]  /*11de0*/  LDSM.16.M88.4 R36, [R41+0x1800] ;  /* 0x001800002924783b */ /* 0x000f680000000200 */
[----:B------:R-:W0:Y:S01]  /*11df0*/  LDGDEPBAR ;  /* 0x00000000000079af */ /* 0x000e220000000000 */
[C---:B----4-:R-:W-:Y:S08]  /*11e00*/  HMMA.16816.F32 R28, R52.reuse, R8, RZ ;  /* 0x00000008341c723c */ /* 0x050ff000000018ff */
[----:B------:R-:W-:-:S12]  /*11e10*/  HMMA.16816.F32 R8, R52, R10, RZ ;  /* 0x0000000a3408723c */ /* 0x000fd800000018ff */
[C---:B-1----:R-:W-:Y:S08]  /*11e20*/  HMMA.16816.F32 R28, R16.reuse, R12, R28 ;  /* 0x0000000c101c723c */ /* 0x042ff0000000181c */
[----:B------:R-:W-:Y:S08]  /*11e30*/  HMMA.16816.F32 R8, R16, R14, R8 ;  /* 0x0000000e1008723c */ /* 0x000ff00000001808 */
[C---:B------:R-:W-:Y:S08]  /*11e40*/  HMMA.16816.F32 R12, R52.reuse, R4, RZ ;  /* 0x00000004340c723c */ /* 0x040ff000000018ff */
[----:B------:R-:W-:-:S12]  /*11e50*/  HMMA.16816.F32 R4, R52, R6, RZ ;  /* 0x000000063404723c */ /* 0x000fd800000018ff */
[C---:B------:R-:W-:Y:S08]  /*11e60*/  HMMA.16816.F32 R12, R16.reuse, R20, R12 ;  /* 0x00000014100c723c */ /* 0x040ff0000000180c */
[----:B------:R-:W-:Y:S01]  /*11e70*/  HMMA.16816.F32 R4, R16, R22, R4 ;  /* 0x000000161004723c */ /* 0x000fe20000001804 */
[----:B------:R-:W1:Y:S01]  /*11e80*/  LDSM.16.M88.4 R20, [R42+0x1c00] ;  /* 0x001c00002a14783b */ /* 0x000e620000000200 */
[-C--:B---3--:R-:W-:Y:S01]  /*11e90*/  FMUL.FTZ R8, R8, R32.reuse ;  /* 0x0000002008087220 */ /* 0x088fe20000410000 */
        /* <DEDUP_REMOVED lines=12> */
[----:B------:R-:W-:-:S04]  /*11f60*/  FMUL.FTZ R15, R15, R32 ;  /* 0x000000200f0f7220 */ /* 0x000fc80000410000 */
        /* <DEDUP_REMOVED lines=16> */
[----:B---3--:R-:W3:Y:S07]  /*12070*/  LDSM.16.M88.4 R28, [R41+0x1c00] ;  /* 0x001c0000291c783b */ /* 0x008eee0000000200 */
        /* <DEDUP_REMOVED lines=10> */
[----:B------:R-:W2:Y:S08]  /*12120*/  MUFU.TANH R36, R4 ;  /* 0x0000000400247308 */ /* 0x000eb00000002400 */
[----:B------:R-:W2:Y:S01]  /*12130*/  MUFU.TANH R37, R5 ;  /* 0x0000000500257308 */ /* 0x000ea20000002400 */
[----:B-1----:R-:W-:Y:S07]  /*12140*/  HMMA.16816.F32 R12, R52, R20, RZ ;  /* 0x00000014340c723c */ /* 0x002fee00000018ff */
[----:B------:R-:W1:Y:S08]  /*12150*/  MUFU.TANH R62, R6 ;  /* 0x00000006003e7308 */ /* 0x000e700000002400 */
[----:B------:R5:W1:Y:S05]  /*12160*/  MUFU.TANH R63, R7 ;  /* 0x00000007003f7308 */ /* 0x000a6a0000002400 */
[----:B---3--:R-:W-:Y:S03]  /*12170*/  HMMA.16816.F32 R12, R16, R28, R12 ;  /* 0x0000001c100c723c */ /* 0x008fe6000000180c */
[----:B------:R-:W3:Y:S08]  /*12180*/  MUFU.TANH R64, R8 ;  /* 0x0000000800407308 */ /* 0x000ef00000002400 */
[----:B------:R-:W1:Y:S01]  /*12190*/  MUFU.TANH R38, R9 ;  /* 0x0000000900267308 */ /* 0x000e620000002400 */
[----:B-----5:R-:W5:Y:S07]  /*121a0*/  LDSM.16.M88.4 R4, [R42+0x2000] ;  /* 0x002000002a04783b */ /* 0x020f6e0000000200 */
        /* <DEDUP_REMOVED lines=8> */
[----:B----4-:R-:W-:Y:S01]  /*12230*/  HMMA.16816.F32 R8, R52, R22, RZ ;  /* 0x000000163408723c */ /* 0x010fe200000018ff */
[----:B------:R-:W4:Y:S06]  /*12240*/  LDSM.16.M88.4 R20, [R41+0x2000] ;  /* 0x002000002914783b */ /* 0x000f2c0000000200 */
[----:B------:R-:W1:Y:S08]  /*12250*/  MUFU.TANH R68, R26 ;  /* 0x0000001a00447308 */ /* 0x000e700000002400 */
[----:B------:R5:W1:Y:S05]  /*12260*/  MUFU.TANH R69, R27 ;  /* 0x0000001b00457308 */ /* 0x000a6a0000002400 */
[----:B------:R-:W-:Y:S01]  /*12270*/  HMMA.16816.F32 R8, R16, R30, R8 ;  /* 0x0000001e1008723c */ /* 0x000fe20000001808 */
[----:B------:R-:W2:Y:S02]  /*12280*/  LDSM.16.M88.4 R28, [R42+0x2400] ;  /* 0x002400002a1c783b */ /* 0x000ea40000000200 */
[----:B------:R-:W1:Y:S08]  /*12290*/  MUFU.TANH R70, R12 ;  /* 0x0000000c00467308 */ /* 0x000e700000002400 */
[----:B------:R-:W1:Y:S01]  /*122a0*/  MUFU.TANH R71, R13 ;  /* 0x0000000d00477308 */ /* 0x000e620000002400 */
[C---:B-----5:R-:W-:Y:S07]  /*122b0*/  HMMA.16816.F32 R24, R52.reuse, R4, RZ ;  /* 0x000000043418723c */ /* 0x060fee00000018ff */
[----:B------:R-:W1:Y:S01]  /*122c0*/  MUFU.TANH R72, R14 ;  /* 0x0000000e00487308 */ /* 0x000e620000002400 */
[-C--:B------:R-:W-:Y:S01]  /*122d0*/  FMUL.FTZ R8, R8, R32.reuse ;  /* 0x0000002008087220 */ /* 0x080fe20000410000 */
[----:B------:R-:W-:Y:S01]  /*122e0*/  HMMA.16816.F32 R4, R52, R6, RZ ;  /* 0x000000063404723c */ /* 0x000fe200000018ff */
[-C--:B------:R-:W-:Y:S01]  /*122f0*/  FMUL.FTZ R9, R9, R32.reuse ;  /* 0x0000002009097220 */ /* 0x080fe20000410000 */
[-C--:B------:R-:W-:Y:S01]  /*12300*/  FMUL.FTZ R10, R10, R32.reuse ;  /* 0x000000200a0a7220 */ /* 0x080fe20000410000 */
[----:B------:R-:W-:-:S03]  /*12310*/  FMUL.FTZ R11, R11, R32 ;  /* 0x000000200b0b7220 */ /* 0x000fc60000410000 */
[----:B------:R5:W1:Y:S05]  /*12320*/  MUFU.TANH R73, R15 ;  /* 0x0000000f00497308 */ /* 0x000a6a0000002400 */
[C---:B----4-:R-:W-:Y:S03]  /*12330*/  HMMA.16816.F32 R24, R16.reuse, R20, R24 ;  /* 0x000000141018723c */ /* 0x050fe60000001818 */
[----:B------:R-:W4:Y:S06]  /*12340*/  MUFU.TANH R74, R8 ;  /* 0x00000008004a7308 */ /* 0x000f2c0000002400 */
[----:B------:R-:W-:Y:S01]  /*12350*/  HMMA.16816.F32 R4, R16, R22, R4 ;  /* 0x000000161004723c */ /* 0x000fe20000001804 */
[----:B------:R-:W-:Y:S01]  /*12360*/  LDSM.16.M88.4 R20, [R42+0x2800] ;  /* 0x002800002a14783b */ /* 0x000fe20000000200 */
[----:B------:R-:W1:Y:S03]  /*12370*/  MUFU.TANH R75, R9 ;  /* 0x00000009004b7308 */ /* 0x000e660000002400 */
[----:B-----5:R-:W5:Y:S05]  /*12380*/  LDSM.16.M88.4 R12, [R41+0x2400] ;  /* 0x00240000290c783b */ /* 0x020f6a0000000200 */
        /* <DEDUP_REMOVED lines=209> */
[----:B---3--:R3:W4:Y:S07]  /*130a0*/  LDSM.16.M88.4 R20, [R42+0x4c00] ;  /* 0x004c00002a14783b */ /* 0x00872e0000000200 */
[----:B------:R-:W1:Y:S01]  /*130b0*/  MUFU.TANH R151, R26 ;  /* 0x0000001a00977308 */ /* 0x000e620000002400 */
[----:B-----5:R-:W-:Y:S01]  /*130c0*/  HMMA.16816.F32 R8, R16, R4, R8 ;  /* 0x000000041008723c */ /* 0x020fe20000001808 */
[-C--:B------:R-:W-:Y:S01]  /*130d0*/  FMUL.FTZ R4, R12, R32.reuse ;  /* 0x000000200c047220 */ /* 0x080fe20000410000 */
[----:B------:R-:W-:-:S05]  /*130e0*/  FMUL.FTZ R5, R15, R32 ;  /* 0x000000200f057220 */ /* 0x000fca0000410000 */
        /* <DEDUP_REMOVED lines=8> */
[-C--:B------:R-:W-:Y:S01]  /*13170*/  FMUL.FTZ R30, R30, R32.reuse ;  /* 0x000000201e1e7220 */ /* 0x080fe20000410000 */
[-C--:B------:R-:W-:Y:S01]  /*13180*/  FMUL.FTZ R10, R28, R32.reuse ;  /* 0x000000201c0a7220 */ /* 0x080fe20000410000 */
[----:B------:R-:W-:Y:S02]  /*13190*/  FMUL.FTZ R11, R29, R32 ;  /* 0x000000201d0b7220 */ /* 0x000fe40000410000 */
[----:B------:R-:W1:Y:S08]  /*131a0*/  MUFU.TANH R5, R5 ;  /* 0x0000000500057308 */ /* 0x000e700000002400 */
[----:B------:R-:W1:Y:S01]  /*131b0*/  MUFU.TANH R8, R8 ;  /* 0x0000000800087308 */ /* 0x000e620000002400 */
[----:B---3--:R3:W5:Y:S01]  /*131c0*/  LDSM.16.M88.4 R24, [R41+0x4c00] ;  /* 0x004c00002918783b */ /* 0x0087620000000200 */
[----:B------:R-:W-:-:S06]  /*131d0*/  DEPBAR.LE SB0, 0x0 ;  /* 0x000080000000791a */ /* 0x000fcc0000000000 */
[----:B------:R-:W1:Y:S08]  /*131e0*/  MUFU.TANH R6, R6 ;  /* 0x0000000600067308 */ /* 0x000e700000002400 */
[----:B------:R-:W1:Y:S08]  /*131f0*/  MUFU.TANH R9, R9 ;  /* 0x0000000900097308 */ /* 0x000e700000002400 */
[----:B------:R-:W1:Y:S08]  /*13200*/  MUFU.TANH R7, R7 ;  /* 0x0000000700077308 */ /* 0x000e700000002400 */
[----:B---3--:R4:W3:Y:S08]  /*13210*/  MUFU.TANH R41, R13 ;  /* 0x0000000d00297308 */ /* 0x0088f00000002400 */
[----:B------:R-:W1:Y:S08]  /*13220*/  MUFU.TANH R10, R10 ;  /* 0x0000000a000a7308 */ /* 0x000e700000002400 */
[----:B------:R-:W1:Y:S01]  /*13230*/  MUFU.TANH R11, R11 ;  /* 0x0000000b000b7308 */ /* 0x000e620000002400 */
[C---:B----4-:R-:W-:Y:S08]  /*13240*/  HMMA.16816.F32 R12, R52.reuse, R20, RZ ;  /* 0x00000014340c723c */ /* 0x050ff000000018ff */
[----:B------:R-:W-:Y:S01]  /*13250*/  HMMA.16816.F32 R20, R52, R22, RZ ;  /* 0x000000163414723c */ /* 0x000fe200000018ff */
[----:B------:R4:W1:Y:S11]  /*13260*/  MUFU.TANH R52, R30 ;  /* 0x0000001e00347308 */ /* 0x0008760000002400 */
[----:B-----5:R-:W-:Y:S01]  /*13270*/  HMMA.16816.F32 R12, R16, R24, R12 ;  /* 0x00000018100c723c */ /* 0x020fe2000000180c */
[----:B----4-:R-:W-:-:S07]  /*13280*/  FMUL.FTZ R30, R31, R32 ;  /* 0x000000201f1e7220 */ /* 0x010fce0000410000 */
[----:B------:R-:W-:Y:S01]  /*13290*/  HMMA.16816.F32 R20, R16, R26, R20 ;  /* 0x0000001a1014723c */ /* 0x000fe20000001814 */
[----:B------:R-:W4:Y:S10]  /*132a0*/  MUFU.TANH R30, R30 ;  /* 0x0000001e001e7308 */ /* 0x000f340000002400 */
[-C--:B------:R-:W-:Y:S01]  /*132b0*/  FMUL.FTZ R12, R12, R32.reuse ;  /* 0x000000200c0c7220 */ /* 0x080fe20000410000 */
[-C--:B------:R-:W-:Y:S01]  /*132c0*/  FMUL.FTZ R14, R14, R32.reuse ;  /* 0x000000200e0e7220 */ /* 0x080fe20000410000 */
[-C--:B------:R-:W-:Y:S01]  /*132d0*/  FMUL.FTZ R15, R15, R32.reuse ;  /* 0x000000200f0f7220 */ /* 0x080fe20000410000 */
[----:B------:R-:W-:-:S02]  /*132e0*/  FMUL.FTZ R13, R13, R32 ;  /* 0x000000200d0d7220 */ /* 0x000fc40000410000 */
[----:B------:R-:W1:Y:S03]  /*132f0*/  MUFU.TANH R31, R14 ;  /* 0x0000000e001f7308 */ /* 0x000e660000002400 */
[-C--:B------:R-:W-:Y:S01]  /*13300*/  FMUL.FTZ R20, R20, R32.reuse ;  /* 0x0000002014147220 */ /* 0x080fe20000410000 */
[-C--:B------:R-:W-:Y:S01]  /*13310*/  FMUL.FTZ R21, R21, R32.reuse ;  /* 0x0000002015157220 */ /* 0x080fe20000410000 */
[-C--:B------:R-:W-:Y:S01]  /*13320*/  FMUL.FTZ R22, R22, R32.reuse ;  /* 0x0000002016167220 */ /* 0x080fe20000410000 */
[----:B------:R-:W-:Y:S02]  /*13330*/  FMUL.FTZ R23, R23, R32 ;  /* 0x0000002017177220 */ /* 0x000fe40000410000 */
        /* <DEDUP_REMOVED lines=76> */
.L_x_4473:
        /* <DEDUP_REMOVED lines=8> */
.L_x_4474:
[----:B------:R-:W-:Y:S05]  /*13880*/  BSYNC.RECONVERGENT B0 ;  /* 0x0000000000007941 */ /* 0x000fea0003800200 */
.L_x_4472:
        /* <DEDUP_REMOVED lines=30> */
.L_x_4471:
[----:B------:R-:W-:Y:S05]  /*13a70*/  BSYNC.RECONVERGENT B1 ;  /* 0x0000000000017941 */ /* 0x000fea0003800200 */
.L_x_4470:
[----:B---3--:R-:W-:-:S05]  /*13a80*/  LOP3.LUT R48, R13, R51, RZ, 0xfc, !PT ;  /* 0x000000330d307212 */ /* 0x008fca00078efcff */
[C---:B------:R-:W-:Y:S02]  /*13a90*/  VIADD R13, R48.reuse, 0xfffffe00 ;  /* 0xfffffe00300d7836 */ /* 0x040fe40000000000 */
[C---:B------:R-:W-:Y:S02]  /*13aa0*/  VIADD R14, R48.reuse, 0xfffffe01 ;  /* 0xfffffe01300e7836 */ /* 0x040fe40000000000 */
[C---:B------:R-:W-:Y:S01]  /*13ab0*/  VIADD R20, R48.reuse, 0xfffffe11 ;  /* 0xfffffe1130147836 */ /* 0x040fe20000000000 */
[C---:B------:R-:W-:Y:S01]  /*13ac0*/  ISETP.GE.AND P0, PT, R13.reuse, R189, PT ;  /* 0x000000bd0d00720c */ /* 0x040fe20003f06270 */
[C---:B------:R-:W-:Y:S01]  /*13ad0*/  VIADD R22, R48.reuse, 0xfffffe18 ;  /* 0xfffffe1830167836 */ /* 0x040fe20000000000 */
[----:B------:R-:W-:Y:S01]  /*13ae0*/  ISETP.GE.AND P3, PT, R13, R186, PT ;  /* 0x000000ba0d00720c */ /* 0x000fe20003f66270 */
[C---:B------:R-:W-:Y:S01]  /*13af0*/  VIADD R29, R48.reuse, 0xfffffe20 ;  /* 0xfffffe20301d7836 */ /* 0x040fe20000000000 */
[----:B------:R-:W-:Y:S01]  /*13b00*/  FSEL R17, R61, -INF , P0 ;  /* 0xff8000003d117808 */ /* 0x000fe20000000000 */
[----:B------:R-:W-:Y:S01]  /*13b10*/  VIADD R32, R48, 0xfffffe21 ;  /* 0xfffffe2130207836 */ /* 0x000fe20000000000 */
[----:B------:R-:W-:-:S02]  /*13b20*/  ISETP.GE.AND P1, PT, R13, R188, PT ;  /* 0x000000bc0d00720c */ /* 0x000fc40003f26270 */
[----:B------:R-:W-:Y:S01]  /*13b30*/  ISETP.GE.AND P2, PT, R13, R187, PT ;  /* 0x000000bb0d00720c */ /* 0x000fe20003f46270 */
[----:B------:R-:W-:Y:S01]  /*13b40*/  VIADD R13, R48, 0xfffffe08 ;  /* 0xfffffe08300d7836 */ /* 0x000fe20000000000 */
[C---:B------:R-:W-:Y:S02]  /*13b50*/  ISETP.GE.AND P0, PT, R14.reuse, R189, PT ;  /* 0x000000bd0e00720c */ /* 0x040fe40003f06270 */
[----:B------:R-:W-:Y:S02]  /*13b60*/  FSEL R17, R17, -INF , !P3 ;  /* 0xff80000011117808 */ /* 0x000fe40005800000 */
[C---:B------:R-:W-:Y:S02]  /*13b70*/  ISETP.GE.AND P3, PT, R14.reuse, R187, PT ;  /* 0x000000bb0e00720c */ /* 0x040fe40003f66270 */
[----:B------:R-:W-:Y:S01]  /*13b80*/  FSEL R16, R59, -INF , P1 ;  /* 0xff8000003b107808 */ /* 0x000fe20000800000 */
[----:B------:R-:W-:Y:S01]  /*13b90*/  IMAD.MOV.U32 R59, RZ, RZ, R131 ;  /* 0x000000ffff3b7224 */ /* 0x000fe200078e0083 */
[----:B------:R-:W-:-:S02]  /*13ba0*/  ISETP.GE.AND P5, PT, R14, R186, PT ;  /* 0x000000ba0e00720c */ /* 0x000fc40003fa6270 */
[C---:B------:R-:W-:Y:S02]  /*13bb0*/  ISETP.GE.AND P4, PT, R13.reuse, R189, PT ;  /* 0x000000bd0d00720c */ /* 0x040fe40003f86270 */
[----:B------:R-:W-:Y:S01]  /*13bc0*/  FSEL R26, R60, -INF , P0 ;  /* 0xff8000003c1a7808 */ /* 0x000fe20000000000 */
[----:B------:R-:W-:Y:S01]  /*13bd0*/  IMAD.MOV.U32 R60, RZ, RZ, R129 ;  /* 0x000000ffff3c7224 */ /* 0x000fe200078e0081 */
[----:B------:R-:W-:Y:S01]  /*13be0*/  ISETP.GE.AND P6, PT, R14, R188, PT ;  /* 0x000000bc0e00720c */ /* 0x000fe20003fc6270 */
[----:B------:R-:W-:Y:S01]  /*13bf0*/  VIADD R14, R48, 0xfffffe09 ;  /* 0xfffffe09300e7836 */ /* 0x000fe20000000000 */
[----:B------:R-:W-:Y:S02]  /*13c00*/  P2R R15, PR, RZ, 0x8 ;  /* 0x00000008ff0f7803 */ /* 0x000fe40000000000 */
[----:B------:R-:W-:Y:S02]  /*13c10*/  FSEL R16, R16, -INF , !P2 ;  /* 0xff80000010107808 */ /* 0x000fe40005000000 */
[----:B------:R-:W-:-:S02]  /*13c20*/  ISETP.GE.AND P3, PT, R13, R186, PT ;  /* 0x000000ba0d00720c */ /* 0x000fc40003f66270 */
[C---:B------:R-:W-:Y:S02]  /*13c30*/  ISETP.GE.AND P0, PT, R13.reuse, R188, PT ;  /* 0x000000bc0d00720c */ /* 0x040fe40003f06270 */
[----:B------:R-:W-:Y:S02]  /*13c40*/  FSEL R26, R26, -INF , !P5 ;  /* 0xff8000001a1a7808 */ /* 0x000fe40006800000 */
[----:B------:R-:W-:Y:S02]  /*13c50*/  ISETP.GE.AND P2, PT, R13, R187, PT ;  /* 0x000000bb0d00720c */ /* 0x000fe40003f46270 */
[----:B------:R-:W-:Y:S01]  /*13c60*/  FSEL R19, R57, -INF , P4 ;  /* 0xff80000039137808 */ /* 0x000fe20002000000 */
[----:B------:R-:W-:Y:S01]  /*13c70*/  IMAD.MOV.U32 R57, RZ, RZ, R151 ;  /* 0x000000ffff397224 */ /* 0x000fe200078e0097 */
[----:B------:R-:W-:Y:S01]  /*13c80*/  ISETP.NE.AND P5, PT, R15, RZ, PT ;  /* 0x000000ff0f00720c */ /* 0x000fe20003fa5270 */
        /* <DEDUP_REMOVED lines=11> */
[----:B------:R-:W-:-:S02]  /*13d40*/  FSEL R56, R56, -INF , P1 ;  /* 0xff80000038387808 */ /* 0x000fc40000800000 */
[----:B------:R-:W-:Y:S02]  /*13d50*/  P2R R21, PR, RZ, 0x8 ;  /* 0x00000008ff157803 */ /* 0x000fe40000000000 */
[C---:B------:R-:W-:Y:S02]  /*13d60*/  ISETP.GE.AND P4, PT, R15.reuse, R189, PT ;  /* 0x000000bd0f00720c */ /* 0x040fe40003f86270 */
[----:B------:R-:W-:Y:S02]  /*13d70*/  FSEL R14, R14, -INF , !P2 ;  /* 0xff8000000e0e7808 */ /* 0x000fe40005000000 */
[C---:B------:R-:W-:Y:S02]  /*13d80*/  ISETP.GE.AND P3, PT, R15.reuse, R186, PT ;  /* 0x000000ba0f00720c */ /* 0x040fe40003f66270 */
[C---:B------:R-:W-:Y:S02]  /*13d90*/  ISETP.GE.AND P0, PT, R15.reuse, R188, PT ;  /* 0x000000bc0f00720c */ /* 0x040fe40003f06270 */
[----:B------:R-:W-:Y:S01]  /*13da0*/  FSEL R61, R56, -INF , !P5 ;  /* 0xff800000383d7808 */ /* 0x000fe20006800000 */
[----:B------:R-:W-:Y:S01]  /*13db0*/  IMAD.MOV.U32 R56, RZ, RZ, R128 ;  /* 0x000000ffff387224 */ /* 0x000fe200078e0080 */
[----:B------:R-:W-:-:S02]  /*13dc0*/  ISETP.GE.AND P2, PT, R15, R187, PT ;  /* 0x000000bb0f00720c */ /* 0x000fc40003f46270 */
[----:B------:R-:W-:Y:S01]  /*13dd0*/  ISETP.NE.AND P5, PT, R21, RZ, PT ;  /* 0x000000ff1500720c */ /* 0x000fe20003fa5270 */
[----:B------:R-:W-:Y:S01]  /*13de0*/  VIADD R21, R48, 0xfffffe19 ;  /* 0xfffffe1930157836 */ /* 0x000fe20000000000 */
[----:B------:R-:W-:Y:S02]  /*13df0*/  FSEL R15, R49, -INF , P6 ;  /* 0xff800000310f7808 */ /* 0x000fe40003000000 */
[----:B------:R-:W-:Y:S01]  /*13e00*/  FSEL R23, R43, -INF , P4 ;  /* 0xff8000002b177808 */ /* 0x000fe20002000000 */
[----:B------:R-:W2:Y:S01]  /*13e10*/  LD.E R49, desc[UR4][R148.64+0xdc] ;  /* 0x0000dc0494317980 */ /* 0x000ea2000c101900 */
[----:B------:R-:W-:Y:S02]  /*13e20*/  ISETP.GE.AND P1, PT, R20, R189, PT ;  /* 0x000000bd1400720c */ /* 0x000fe40003f26270 */
[----:B------:R-:W-:Y:S02]  /*13e30*/  FSEL R15, R15, -INF , !P5 ;  /* 0xff8000000f0f7808 */ /* 0x000fe40006800000 */
[----:B------:R-:W-:-:S02]  /*13e40*/  FSEL R23, R23, -INF , !P3 ;  /* 0xff80000017177808 */ /* 0x000fc40005800000 */
[C---:B------:R-:W-:Y:S02]  /*13e50*/  ISETP.GE.AND P5, PT, R20.reuse, R186, PT ;  /* 0x000000ba1400720c */ /* 0x040fe40003fa6270 */
[C---:B------:R-:W-:Y:S02]  /*13e60*/  ISETP.GE.AND P6, PT, R20.reuse, R188, PT ;  /* 0x000000bc1400720c */ /* 0x040fe40003fc6270 */
[----:B------:R-:W-:Y:S02]  /*13e70*/  ISETP.GE.AND P3, PT, R20, R187, PT ;  /* 0x000000bb1400720c */ /* 0x000fe40003f66270 */
[----:B------:R-:W-:Y:S01]  /*13e80*/  FSEL R20, R34, -INF , P0 ;  /* 0xff80000022147808 */ /* 0x000fe20000000000 */
[----:B------:R-:W-:Y:S01]  /*13e90*/  VIADD R34, R48, 0xfffffe29 ;  /* 0xfffffe2930227836 */ /* 0x000fe20000000000 */
[----:B------:R-:W-:Y:S02]  /*13ea0*/  ISETP.GE.AND P4, PT, R22, R189, PT ;  /* 0x000000bd1600720c */ /* 0x000fe40003f86270 */
[----:B------:R-:W-:Y:S01]  /*13eb0*/  FSEL R25, R35, -INF , P1 ;  /* 0xff80000023197808 */ /* 0x000fe20000800000 */
[----:B------:R-:W-:Y:S01]  /*13ec0*/  VIADD R35, R48, 0xfffffe28 ;  /* 0xfffffe2830237836 */ /* 0x000fe20000000000 */
[----:B------:R-:W-:-:S02]  /*13ed0*/  P2R R24, PR, RZ, 0x8 ;  /* 0x00000008ff187803 */ /* 0x000fc40000000000 */
[----:B------:R-:W-:Y:S02]  /*13ee0*/  FSEL R20, R20, -INF , !P2 ;  /* 0xff80000014147808 */ /* 0x000fe40005000000 */
[C---:B------:R-:W-:Y:S02]  /*13ef0*/  ISETP.GE.AND P3, PT, R22.reuse, R186, PT ;  /* 0x000000ba1600720c */ /* 0x040fe40003f66270 */
[C---:B------:R-:W-:Y:S02]  /*13f00*/  ISETP.GE.AND P0, PT, R22.reuse, R188, PT ;  /* 0x000000bc1600720c */ /* 0x040fe40003f06270 */
[----:B------:R-:W-:Y:S02]  /*13f10*/  ISETP.GE.AND P2, PT, R22, R187, PT ;  /* 0x000000bb1600720c */ /* 0x000fe40003f46270 */
[----:B------:R-:W-:Y:S02]  /*13f20*/  FSEL R25, R25, -INF , !P5 ;  /* 0xff80000019197808 */ /* 0x000fe40006800000 */
[----:B------:R-:W-:-:S02]  /*13f30*/  FSEL R22, R36, -INF , P4 ;  /* 0xff80000024167808 */ /* 0x000fc40002000000 */
[----:B------:R-:W-:Y:S02]  /*13f40*/  ISETP.NE.AND P5, PT, R24, RZ, PT ;  /* 0x000000ff1800720c */ /* 0x000fe40003fa5270 */
[----:B------:R-:W-:Y:S02]  /*13f50*/  FSEL R24, R33, -INF , P6 ;  /* 0xff80000021187808 */ /* 0x000fe40003000000 */
[C---:B------:R-:W-:Y:S02]  /*13f60*/  ISETP.GE.AND P1, PT, R21.reuse, R189, PT ;  /* 0x000000bd1500720c */ /* 0x040fe40003f26270 */
[----:B------:R-:W-:Y:S02]  /*13f70*/  FSEL R22, R22, -INF , !P3 ;  /* 0xff80000016167808 */ /* 0x000fe40005800000 */
[----:B------:R-:W-:Y:S02]  /*13f80*/  ISETP.GE.AND P3, PT, R21, R187, PT ;  /* 0x000000bb1500720c */ /* 0x000fe40003f66270 */
[----:B------:R-:W-:-:S02]  /*13f90*/  FSEL R24, R24, -INF , !P5 ;  /* 0xff80000018187808 */ /* 0x000fc40006800000 */
[C---:B------:R-:W-:Y:S02]  /*13fa0*/  ISETP.GE.AND P5, PT, R21.reuse, R186, PT ;  /* 0x000000ba1500720c */ /* 0x040fe40003fa6270 */
[----:B------:R-:W-:Y:S02]  /*13fb0*/  ISETP.GE.AND P6, PT, R21, R188, PT ;  /* 0x000000bc1500720c */ /* 0x000fe40003fc6270 */
[----:B------:R-:W-:Y:S02]  /*13fc0*/  FSEL R21, R37, -INF , P1 ;  /* 0xff80000025157808 */ /* 0x000fe40000800000 */
[----:B------:R-:W-:Y:S02]  /*13fd0*/  P2R R33, PR, RZ, 0x8 ;  /* 0x00000008ff217803 */ /* 0x000fe40000000000 */
[----:B------:R-:W-:Y:S02]  /*13fe0*/  FSEL R28, R62, -INF , P0 ;  /* 0xff8000003e1c7808 */ /* 0x000fe40000000000 */
[----:B------:R-:W-:-:S02]  /*13ff0*/  ISETP.GE.AND P4, PT, R29, R189, PT ;  /* 0x000000bd1d00720c */ /* 0x000fc40003f86270 */
[----:B------:R-:W-:Y:S02]  /*14000*/  FSEL R21, R21, -INF , !P5 ;  /* 0xff80000015157808 */ /* 0x000fe40006800000 */
[----:B------:R-:W-:Y:S02]  /*14010*/  ISETP.NE.AND P5, PT, R33, RZ, PT ;  /* 0x000000ff2100720c */ /* 0x000fe40003fa5270 */
[----:B------:R-:W-:Y:S02]  /*14020*/  FSEL R28, R28, -INF , !P2 ;  /* 0xff8000001c1c7808 */ /* 0x000fe40005000000 */
[C---:B------:R-:W-:Y:S02]  /*14030*/  ISETP.GE.AND P3, PT, R29.reuse, R186, PT ;  /* 0x000000ba1d00720c */ /* 0x040fe40003f66270 */
[----:B------:R-:W-:Y:S02]  /*14040*/  FSEL R33, R64, -INF , P4 ;  /* 0xff80000040217808 */ /* 0x000fe40002000000 */
[----:B------:R-:W-:-:S02]  /*14050*/  ISETP.GE.AND P0, PT, R29, R188, PT ;  /* 0x000000bc1d00720c */ /* 0x000fc40003f06270 */
[----:B------:R-:W-:Y:S02]  /*14060*/  ISETP.GE.AND P2, PT, R29, R187, PT ;  /* 0x000000bb1d00720c */ /* 0x000fe40003f46270 */
[----:B------:R-:W-:Y:S02]  /*14070*/  FSEL R29, R63, -INF , P6 ;  /* 0xff8000003f1d7808 */ /* 0x000fe40003000000 */
[C---:B------:R-:W-:Y:S02]  /*14080*/  ISETP.GE.AND P1, PT, R32.reuse, R189, PT ;  /* 0x000000bd2000720c */ /* 0x040fe40003f26270 */
[----:B------:R-:W-:Y:S02]  /*14090*/  FSEL R33, R33, -INF , !P3 ;  /* 0xff80000021217808 */ /* 0x000fe40005800000 */
[----:B------:R-:W-:Y:S02]  /*140a0*/  ISETP.GE.AND P3, PT, R32, R187, PT ;  /* 0x000000bb2000720c */ /* 0x000fe40003f66270 */
[----:B------:R-:W-:-:S02]  /*140b0*/  FSEL R29, R29, -INF , !P5 ;  /* 0xff8000001d1d7808 */ /* 0x000fc40006800000 */
[----:B------:R-:W-:Y:S02]  /*140c0*/  FSEL R39, R39, -INF , P0 ;  /* 0xff80000027277808 */ /* 0x000fe40000000000 */
[----:B------:R-:W-:Y:S02]  /*140d0*/  ISETP.GE.AND P4, PT, R35, R189, PT ;  /* 0x000000bd2300720c */ /* 0x000fe40003f86270 */
[C---:B------:R-:W-:Y:S02]  /*140e0*/  ISETP.GE.AND P5, PT, R32.reuse, R186, PT ;  /* 0x000000ba2000720c */ /* 0x040fe40003fa6270 */
[----:B------:R-:W-:Y:S02]  /*140f0*/  ISETP.GE.AND P6, PT, R32, R188, PT ;  /* 0x000000bc2000720c */ /* 0x000fe40003fc6270 */
[----:B------:R-:W-:Y:S02]  /*14100*/  FSEL R32, R38, -INF , P1 ;  /* 0xff80000026207808 */ /* 0x000fe40000800000 */
[----:B------:R-:W-:-:S02]  /*14110*/  P2R R36, PR, RZ, 0x8 ;  /* 0x00000008ff247803 */ /* 0x000fc40000000000 */
[----:B------:R-:W-:Y:S02]  /*14120*/  FSEL R39, R39, -INF , !P2 ;  /* 0xff80000027277808 */ /* 0x000fe40005000000 */
[C---:B------:R-:W-:Y:S02]  /*14130*/  ISETP.GE.AND P3, PT, R35.reuse, R186, PT ;  /* 0x000000ba2300720c */ /* 0x040fe40003f66270 */
[----:B------:R-:W-:Y:S02]  /*14140*/  FSEL R66, R66, -INF , P4 ;  /* 0xff80000042427808 */ /* 0x000fe40002000000 */
[C---:B------:R-:W-:Y:S02]  /*14150*/  ISETP.GE.AND P0, PT, R35.reuse, R188, PT ;  /* 0x000000bc2300720c */ /* 0x040fe40003f06270 */
[----:B------:R-:W-:Y:S01]  /*14160*/  ISETP.GE.AND P2, PT, R35, R187, PT ;  /* 0x000000bb2300720c */ /* 0x000fe20003f46270 */
[----:B------:R-:W-:Y:S01]  /*14170*/  VIADD R35, R48, 0xfffffe30 ;  /* 0xfffffe3030237836 */ /* 0x000fe20000000000 */
[----:B------:R-:W-:-:S02]  /*14180*/  FSEL R32, R32, -INF , !P5 ;  /* 0xff80000020207808 */ /* 0x000fc40006800000 */
[----:B------:R-:W-:Y:S02]  /*14190*/  ISETP.NE.AND P5, PT, R36, RZ, PT ;  /* 0x000000ff2400720c */ /* 0x000fe40003fa5270 */
[----:B------:R-:W-:Y:S02]  /*141a0*/  FSEL R65, R65, -INF , P6 ;  /* 0xff80000041417808 */ /* 0x000fe40003000000 */
[----:B------:R-:W-:Y:S02]  /*141b0*/  ISETP.GE.AND P1, PT, R34, R189, PT ;  /* 0x000000bd2200720c */ /* 0x000fe40003f26270 */
[----:B------:R-:W-:Y:S02]  /*141c0*/  FSEL R245, R66, -INF , !P3 ;  /* 0xff80000042f57808 */ /* 0x000fe40005800000 */
[----:B------:R-:W-:Y:S02]  /*141d0*/  ISETP.GE.AND P3, PT, R34, R187, PT ;  /* 0x000000bb2200720c */ /* 0x000fe40003f66270 */
[----:B------:R-:W-:-:S02]  /*141e0*/  FSEL R36, R68, -INF , P0 ;  /* 0xff80000044247808 */ /* 0x000fc40000000000 */
[----:B------:R-:W-:Y:S02]  /*141f0*/  FSEL R238, R65, -INF , !P5 ;  /* 0xff80000041ee7808 */ /* 0x000fe40006800000 */
[----:B------:R-:W-:Y:S02]  /*14200*/  ISETP.GE.AND P4, PT, R35, R189, PT ;  /* 0x000000bd2300720c */ /* 0x000fe40003f86270 */
[C---:B------:R-:W-:Y:S02]  /*14210*/  ISETP.GE.AND P5, PT, R34.reuse, R186, PT ;  /* 0x000000ba2200720c */ /* 0x040fe40003fa6270 */
[----:B------:R-:W-:Y:S02]  /*14220*/  FSEL R67, R67, -INF , P1 ;  /* 0xff80000043437808 */ /* 0x000fe40000800000 */
[----:B------:R-:W-:Y:S01]  /*14230*/  ISETP.GE.AND P6, PT, R34, R188, PT ;  /* 0x000000bc2200720c */ /* 0x000fe20003fc6270 */
[----:B------:R-:W-:Y:S01]  /*14240*/  VIADD R34, R48, 0xfffffe31 ;  /* 0xfffffe3130227836 */ /* 0x000fe20000000000 */
[----:B------:R-:W-:-:S02]  /*14250*/  P2R R37, PR, RZ, 0x8 ;  /* 0x00000008ff257803 */ /* 0x000fc40000000000 */
[----:B------:R-:W-:Y:S02]  /*14260*/  FSEL R36, R36, -INF , !P2 ;  /* 0xff80000024247808 */ /* 0x000fe40005000000 */
[C---:B------:R-:W-:Y:S02]  /*14270*/  ISETP.GE.AND P3, PT, R35.reuse, R186, PT ;  /* 0x000000ba2300720c */ /* 0x040fe40003f66270 */
[C---:B------:R-:W-:Y:S02]  /*14280*/  ISETP.GE.AND P0, PT, R35.reuse, R188, PT ;  /* 0x000000bc2300720c */ /* 0x040fe40003f06270 */
[----:B------:R-:W-:Y:S01]  /*14290*/  ISETP.GE.AND P2, PT, R35, R187, PT ;  /* 0x000000bb2300720c */ /* 0x000fe20003f46270 */
[----:B------:R-:W-:Y:S01]  /*142a0*/  VIADD R35, R48, 0xfffffe38 ;  /* 0xfffffe3830237836 */ /* 0x000fe20000000000 */
[----:B------:R-:W-:Y:S02]  /*142b0*/  FSEL R70, R70, -INF , P4 ;  /* 0xff80000046467808 */ /* 0x000fe40002000000 */
[----:B------:R-:W-:-:S02]  /*142c0*/  FSEL R247, R67, -INF , !P5 ;  /* 0xff80000043f77808 */ /* 0x000fc40006800000 */
[----:B------:R-:W-:Y:S02]  /*142d0*/  ISETP.NE.AND P5, PT, R37, RZ, PT ;  /* 0x000000ff2500720c */ /* 0x000fe40003fa5270 */
[----:B------:R-:W-:Y:S02]  /*142e0*/  FSEL R37, R69, -INF , P6 ;  /* 0xff80000045257808 */ /* 0x000fe40003000000 */
[----:B------:R-:W-:Y:S02]  /*142f0*/  ISETP.GE.AND P1, PT, R34, R189, PT ;  /* 0x000000bd2200720c */ /* 0x000fe40003f26270 */
[----:B------:R-:W-:Y:S02]  /*14300*/  FSEL R240, R70, -INF , !P3 ;  /* 0xff80000046f07808 */ /* 0x000fe40005800000 */
[----:B------:R-:W-:Y:S02]  /*14310*/  ISETP.GE.AND P3, PT, R34, R187, PT ;  /* 0x000000bb2200720c */ /* 0x000fe40003f66270 */
[----:B------:R-:W-:-:S02]  /*14320*/  FSEL R72, R72, -INF , P0 ;  /* 0xff80000048487808 */ /* 0x000fc40000000000 */
[----:B------:R-:W-:Y:S02]  /*14330*/  ISETP.GE.AND P4, PT, R35, R189, PT ;  /* 0x000000bd2300720c */ /* 0x000fe40003f86270 */
[----:B------:R-:W-:Y:S02]  /*14340*/  FSEL R37, R37, -INF , !P5 ;  /* 0xff80000025257808 */ /* 0x000fe40006800000 */
[C---:B------:R-:W-:Y:S02]  /*14350*/  ISETP.GE.AND P5, PT, R34.reuse, R186, PT ;  /* 0x000000ba2200720c */ /* 0x040fe40003fa6270 */
[----:B------:R-:W-:Y:S01]  /*14360*/  ISETP.GE.AND P6, PT, R34, R188, PT ;  /* 0x000000bc2200720c */ /* 0x000fe20003fc6270 */
[----:B------:R-:W-:Y:S01]  /*14370*/  VIADD R34, R48, 0xfffffe39 ;  /* 0xfffffe3930227836 */ /* 0x000fe20000000000 */
[----:B------:R-:W-:Y:S02]  /*14380*/  FSEL R38, R71, -INF , P1 ;  /* 0xff80000047267808 */ /* 0x000fe40000800000 */
        /* <DEDUP_REMOVED lines=70> */
[C---:B------:R-:W-:Y:S02]  /*147f0*/  ISETP.GE.AND P1, PT, R34.reuse, R189, PT ;  /* 0x000000bd2200720c */ /* 0x040fe40003f26270 */
        /* <DEDUP_REMOVED lines=162> */
[----:B------:R-:W-:-:S02]  /*15220*/  ISETP.GE.AND P4, PT, R35, R189, PT ;  /* 0x000000bd2300720c */ /* 0x000fc40003f86270 */
[----:B------:R-:W-:Y:S02]  /*15230*/  FSEL R156, R116, -INF , !P5 ;  /* 0xff800000749c7808 */ /* 0x000fe40006800000 */
[----:B------:R-:W-:Y:S02]  /*15240*/  FSEL R122, R122, -INF , P0 ;  /* 0xff8000007a7a7808 */ /* 0x000fe40000000000 */
[C---:B------:R-:W-:Y:S02]  /*15250*/  ISETP.GE.AND P5, PT, R34.reuse, R186, PT ;  /* 0x000000ba2200720c */ /* 0x040fe40003fa6270 */
[----:B------:R-:W-:Y:S01]  /*15260*/  ISETP.GE.AND P6, PT, R34, R188, PT ;  /* 0x000000bc2200720c */ /* 0x000fe20003fc6270 */
[----:B------:R-:W-:Y:S01]  /*15270*/  VIADD R34, R48, 0xfffffe99 ;  /* 0xfffffe9930227836 */ /* 0x000fe20000000000 */
[----:B------:R-:W-:Y:S02]  /*15280*/  FSEL R120, R120, -INF , P1 ;  /* 0xff80000078787808 */ /* 0x000fe40000800000 */
[----:B------:R-:W-:-:S02]  /*15290*/  P2R R43, PR, RZ, 0x8 ;  /* 0x00000008ff2b7803 */ /* 0x000fc40000000000 */
[----:B------:R-:W-:Y:S02]  /*152a0*/  ISETP.GE.AND P3, PT, R35, R186, PT ;  /* 0x000000ba2300720c */ /* 0x000fe40003f66270 */
[----:B------:R-:W-:Y:S02]  /*152b0*/  FSEL R123, R123, -INF , P4 ;  /* 0xff8000007b7b7808 */ /* 0x000fe40002000000 */
[----:B------:R-:W-:Y:S02]  /*152c0*/  FSEL R153, R122, -INF , !P2 ;  /* 0xff8000007a997808 */ /* 0x000fe40005000000 */
[C---:B------:R-:W-:Y:S02]  /*152d0*/  ISETP.GE.AND P0, PT, R35.reuse, R188, PT ;  /* 0x000000bc2300720c */ /* 0x040fe40003f06270 */
[----:B------:R-:W-:Y:S02]  /*152e0*/  FSEL R158, R120, -INF , !P5 ;  /* 0xff800000789e7808 */ /* 0x000fe40006800000 */
[----:B------:R-:W-:Y:S01]  /*152f0*/  ISETP.GE.AND P2, PT, R35, R187, PT ;  /* 0x000000bb2300720c */ /* 0x000fe20003f46270 */
[----:B------:R-:W-:Y:S01]  /*15300*/  VIADD R35, R48, 0xfffffea0 ;  /* 0xfffffea030237836 */ /* 0x000fe20000000000 */
[----:B------:R-:W-:-:S02]  /*15310*/  ISETP.NE.AND P5, PT, R43, RZ, PT ;  /* 0x000000ff2b00720c */ /* 0x000fc40003fa5270 */
[----:B------:R-:W-:Y:S02]  /*15320*/  FSEL R121, R121, -INF , P6 ;  /* 0xff80000079797808 */ /* 0x000fe40003000000 */
[C---:B------:R-:W-:Y:S02]  /*15330*/  ISETP.GE.AND P1, PT, R34.reuse, R189, PT ;  /* 0x000000bd2200720c */ /* 0x040fe40003f26270 */
[----:B------:R-:W-:Y:S02]  /*15340*/  FSEL R155, R123, -INF , !P3 ;  /* 0xff8000007b9b7808 */ /* 0x000fe40005800000 */
[----:B------:R-:W-:Y:S02]  /*15350*/  ISETP.GE.AND P3, PT, R34, R187, PT ;  /* 0x000000bb2200720c */ /* 0x000fe40003f66270 */
[----:B------:R-:W-:Y:S02]  /*15360*/  FSEL R152, R121, -INF , !P5 ;  /* 0xff80000079987808 */ /* 0x000fe40006800000 */
[----:B------:R-:W-:-:S02]  /*15370*/  FSEL R125, R125, -INF , P0 ;  /* 0xff8000007d7d7808 */ /* 0x000fc40000000000 */
[----:B------:R-:W-:Y:S02]  /*15380*/  ISETP.GE.AND P5, PT, R34, R186, PT ;  /* 0x000000ba2200720c */ /* 0x000fe40003fa6270 */
[----:B------:R-:W-:Y:S02]  /*15390*/  ISETP.GE.AND P4, PT, R35, R189, PT ;  /* 0x000000bd2300720c */ /* 0x000fe40003f86270 */
[----:B------:R-:W-:Y:S02]  /*153a0*/  FSEL R124, R124, -INF , P1 ;  /* 0xff8000007c7c7808 */ /* 0x000fe40000800000 */
[----:B------:R-:W-:Y:S01]  /*153b0*/  ISETP.GE.AND P6, PT, R34, R188, PT ;  /* 0x000000bc2200720c */ /* 0x000fe20003fc6270 */
[----:B------:R-:W-:Y:S01]  /*153c0*/  VIADD R34, R48, 0xfffffea1 ;  /* 0xfffffea130227836 */ /* 0x000fe20000000000 */
[----:B------:R-:W-:Y:S02]  /*153d0*/  P2R R43, PR, RZ, 0x8 ;  /* 0x00000008ff2b7803 */ /* 0x000fe40000000000 */
[----:B------:R-:W-:-:S02]  /*153e0*/  FSEL R151, R125, -INF , !P2 ;  /* 0xff8000007d977808 */ /* 0x000fc40005000000 */
[C---:B------:R-:W-:Y:S02]  /*153f0*/  ISETP.GE.AND P3, PT, R35.reuse, R186, PT ;  /* 0x000000ba2300720c */ /* 0x040fe40003f66270 */
[C---:B------:R-:W-:Y:S02]  /*15400*/  ISETP.GE.AND P0, PT, R35.reuse, R188, PT ;  /* 0x000000bc2300720c */ /* 0x040fe40003f06270 */
[----:B------:R-:W-:Y:S02]  /*15410*/  FSEL R154, R124, -INF , !P5 ;  /* 0xff8000007c9a7808 */ /* 0x000fe40006800000 */
[----:B------:R-:W-:Y:S01]  /*15420*/  ISETP.GE.AND P2, PT, R35, R187, PT ;  /* 0x000000bb2300720c */ /* 0x000fe20003f46270 */
[----:B------:R-:W-:Y:S01]  /*15430*/  VIADD R35, R48, 0xfffffea8 ;  /* 0xfffffea830237836 */ /* 0x000fe20000000000 */
[----:B------:R-:W-:Y:S02]  /*15440*/  FSEL R127, R127, -INF , P4 ;  /* 0xff8000007f7f7808 */ /* 0x000fe40002000000 */
[----:B------:R-:W-:-:S02]  /*15450*/  ISETP.NE.AND P5, PT, R43, RZ, PT ;  /* 0x000000ff2b00720c */ /* 0x000fc40003fa5270 */
[----:B------:R-:W-:Y:S02]  /*15460*/  FSEL R126, R126, -INF , P6 ;  /* 0xff8000007e7e7808 */ /* 0x000fe40003000000 */
[----:B------:R-:W-:Y:S02]  /*15470*/  FSEL R127, R127, -INF , !P3 ;  /* 0xff8000007f7f7808 */ /* 0x000fe40005800000 */
[----:B------:R-:W-:Y:S02]  /*15480*/  FSEL R150, R126, -INF , !P5 ;  /* 0xff8000007e967808 */ /* 0x000fe40006800000 */
[C---:B------:R-:W-:Y:S02]  /*15490*/  ISETP.GE.AND P3, PT, R34.reuse, R187, PT ;  /* 0x000000bb2200720c */ /* 0x040fe40003f66270 */
[-C--:B------:R-:W-:Y:S02]  /*154a0*/  ISETP.GE.AND P1, PT, R34, R189.reuse, PT ;  /* 0x000000bd2200720c */ /* 0x080fe40003f26270 */
[----:B------:R-:W-:-:S02]  /*154b0*/  ISETP.GE.AND P5, PT, R35, R189, PT ;  /* 0x000000bd2300720c */ /* 0x000fc40003fa6270 */
[C---:B------:R-:W-:Y:S02]  /*154c0*/  ISETP.GE.AND P6, PT, R34.reuse, R186, PT ;  /* 0x000000ba2200720c */ /* 0x040fe40003fc6270 */
[----:B------:R-:W-:Y:S01]  /*154d0*/  ISETP.GE.AND P4, PT, R34, R188, PT ;  /* 0x000000bc2200720c */ /* 0x000fe20003f86270 */
[----:B------:R-:W-:Y:S01]  /*154e0*/  VIADD R34, R48, 0xfffffea9 ;  /* 0xfffffea930227836 */ /* 0x000fe20000000000 */
[----:B------:R-:W-:Y:S02]  /*154f0*/  P2R R43, PR, RZ, 0x8 ;  /* 0x00000008ff2b7803 */ /* 0x000fe40000000000 */
[----:B------:R-:W-:Y:S02]  /*15500*/  FSEL R126, R130, -INF , P1 ;  /* 0xff800000827e7808 */ /* 0x000fe40000800000 */
[----:B------:R-:W-:Y:S02]  /*15510*/  ISETP.GE.AND P3, PT, R35, R186, PT ;  /* 0x000000ba2300720c */ /* 0x000fe40003f66270 */
[----:B------:R-:W-:-:S02]  /*15520*/  FSEL R119, R231, -INF , P5 ;  /* 0xff800000e7777808 */ /* 0x000fc40002800000 */
[----:B------:R-:W-:Y:S02]  /*15530*/  FSEL R126, R126, -INF , !P6 ;  /* 0xff8000007e7e7808 */ /* 0x000fe40007000000 */
[----:B------:R-:W-:Y:S02]  /*15540*/  FSEL R119, R119, -INF , !P3 ;  /* 0xff80000077777808 */ /* 0x000fe40005800000 */
[----:B------:R-:W-:Y:S02]  /*15550*/  FSEL R117, R227, -INF , P0 ;  /* 0xff800000e3757808 */ /* 0x000fe40000000000 */
[----:B------:R-:W-:Y:S02]  /*15560*/  FSEL R116, R226, -INF , P4 ;  /* 0xff800000e2747808 */ /* 0x000fe40002000000 */
[C---:B------:R-:W-:Y:S02]  /*15570*/  ISETP.GE.AND P1, PT, R34.reuse, R189, PT ;  /* 0x000000bd2200720c */ /* 0x040fe40003f26270 */
[----:B------:R-:W-:-:S02]  /*15580*/  ISETP.GE.AND P5, PT, R34, R186, PT ;  /* 0x000000ba2200720c */ /* 0x000fc40003fa6270 */
[CC--:B------:R-:W-:Y:S02]  /*15590*/  ISETP.GE.AND P6, PT, R34.reuse, R188.reuse, PT ;  /* 0x000000bc2200720c */ /* 0x0c0fe40003fc6270 */
[-C--:B------:R-:W-:Y:S01]  /*155a0*/  ISETP.GE.AND P3, PT, R34, R187.reuse, PT ;  /* 0x000000bb2200720c */ /* 0x080fe20003f66270 */
[----:B------:R-:W-:Y:S01]  /*155b0*/  VIADD R34, R48, 0xfffffeb0 ;  /* 0xfffffeb030227836 */ /* 0x000fe20000000000 */
[----:B------:R-:W-:Y:S02]  /*155c0*/  ISETP.GE.AND P0, PT, R35, R188, PT ;  /* 0x000000bc2300720c */ /* 0x000fe40003f06270 */
[----:B------:R-:W-:Y:S02]  /*155d0*/  ISETP.NE.AND P4, PT, R43, RZ, PT ;  /* 0x000000ff2b00720c */ /* 0x000fe40003f85270 */
[----:B------:R-:W-:Y:S02]  /*155e0*/  FSEL R117, R117, -INF , !P2 ;  /* 0xff80000075757808 */ /* 0x000fe40005000000 */
[----:B------:R-:W-:-:S02]  /*155f0*/  ISETP.GE.AND P2, PT, R35, R187, PT ;  /* 0x000000bb2300720c */ /* 0x000fc40003f46270 */
[----:B------:R-:W-:Y:S02]  /*15600*/  FSEL R116, R116, -INF , !P4 ;  /* 0xff80000074747808 */ /* 0x000fe40006000000 */
[----:B------:R-:W-:Y:S02]  /*15610*/  FSEL R115, R232, -INF , P0 ;  /* 0xff800000e8737808 */ /* 0x000fe40000000000 */
[----:B------:R-:W-:Y:S01]  /*15620*/  ISETP.GE.AND P4, PT, R34, R189, PT ;  /* 0x000000bd2200720c */ /* 0x000fe20003f86270 */
[----:B------:R-:W-:Y:S01]  /*15630*/  VIADD R35, R48, 0xfffffeb1 ;  /* 0xfffffeb130237836 */ /* 0x000fe20000000000 */
[----:B------:R-:W-:Y:S02]  /*15640*/  P2R R43, PR, RZ, 0x8 ;  /* 0x00000008ff2b7803 */ /* 0x000fe40000000000 */
[----:B------:R-:W-:Y:S02]  /*15650*/  FSEL R118, R230, -INF , P1 ;  /* 0xff800000e6767808 */ /* 0x000fe40000800000 */
[----:B------:R-:W-:-:S02]  /*15660*/  FSEL R115, R115, -INF , !P2 ;  /* 0xff80000073737808 */ /* 0x000fc40005000000 */
[C---:B------:R-:W-:Y:S02]  /*15670*/  ISETP.GE.AND P3, PT, R34.reuse, R186, PT ;  /* 0x000000ba2200720c */ /* 0x040fe40003f66270 */
[C---:B------:R-:W-:Y:S02]  /*15680*/  ISETP.GE.AND P0, PT, R34.reuse, R188, PT ;  /* 0x000000bc2200720c */ /* 0x040fe40003f06270 */
[----:B------:R-:W-:Y:S01]  /*15690*/  ISETP.GE.AND P2, PT, R34, R187, PT ;  /* 0x000000bb2200720c */ /* 0x000fe20003f46270 */
[----:B------:R-:W-:Y:S01]  /*156a0*/  VIADD R34, R48, 0xfffffeb8 ;  /* 0xfffffeb830227836 */ /* 0x000fe20000000000 */
[----:B------:R-:W-:Y:S02]  /*156b0*/  FSEL R106, R234, -INF , P4 ;  /* 0xff800000ea6a7808 */ /* 0x000fe40002000000 */
[----:B------:R-:W-:Y:S02]  /*156c0*/  FSEL R118, R118, -INF , !P5 ;  /* 0xff80000076767808 */ /* 0x000fe40006800000 */
[----:B------:R-:W-:-:S02]  /*156d0*/  ISETP.NE.AND P5, PT, R43, RZ, PT ;  /* 0x000000ff2b00720c */ /* 0x000fc40003fa5270 */
[----:B------:R-:W-:Y:S02]  /*156e0*/  FSEL R114, R229, -INF , P6 ;  /* 0xff800000e5727808 */ /* 0x000fe40003000000 */
[----:B------:R-:W-:Y:S02]  /*156f0*/  FSEL R106, R106, -INF , !P3 ;  /* 0xff8000006a6a7808 */ /* 0x000fe40005800000 */
[C---:B------:R-:W-:Y:S02]  /*15700*/  ISETP.GE.AND P1, PT, R35.reuse, R189, PT ;  /* 0x000000bd2300720c */ /* 0x040fe40003f26270 */
[----:B------:R-:W-:Y:S02]  /*15710*/  ISETP.GE.AND P3, PT, R35, R187, PT ;  /* 0x000000bb2300720c */ /* 0x000fe40003f66270 */
[----:B------:R-:W-:Y:S02]  /*15720*/  FSEL R92, R237, -INF , P0 ;  /* 0xff800000ed5c7808 */ /* 0x000fe40000000000 */
[----:B------:R-:W-:-:S02]  /*15730*/  ISETP.GE.AND P4, PT, R34, R189, PT ;  /* 0x000000bd2200720c */ /* 0x000fc40003f86270 */
[----:B------:R-:W-:Y:S02]  /*15740*/  FSEL R114, R114, -INF , !P5 ;  /* 0xff80000072727808 */ /* 0x000fe40006800000 */
[C---:B------:R-:W-:Y:S02]  /*15750*/  ISETP.GE.AND P5, PT, R35.reuse, R186, PT ;  /* 0x000000ba2300720c */ /* 0x040fe40003fa6270 */
        /* <DEDUP_REMOVED lines=65> */
[----:B------:R-:W-:Y:S02]  /*15b70*/  ISETP.GE.AND P3, PT, R34, R186, PT ;  /* 0x000000ba2200720c */ /* 0x000fe40003f66270 */
[----:B------:R-:W-:Y:S02]  /*15b80*/  FSEL R78, R50, -INF , P4 ;  /* 0xff800000324e7808 */ /* 0x000fe40002000000 */
[C---:B------:R-:W-:Y:S02]  /*15b90*/  ISETP.GE.AND P0, PT, R34.reuse, R188, PT ;  /* 0x000000bc2200720c */ /* 0x040fe40003f06270 */
[----:B------:R-:W-:Y:S01]  /*15ba0*/  ISETP.GE.AND P2, PT, R34, R187, PT ;  /* 0x000000bb2200720c */ /* 0x000fe20003f46270 */
[----:B------:R-:W-:Y:S01]  /*15bb0*/  VIADD R34, R48, 0xfffffed8 ;  /* 0xfffffed830227836 */ /* 0x000fe20000000000 */
[----:B------:R-:W-:Y:S02]  /*15bc0*/  FSEL R79, R79, -INF , !P5 ;  /* 0xff8000004f4f7808 */ /* 0x000fe40006800000 */
[----:B------:R-:W-:-:S02]  /*15bd0*/  ISETP.NE.AND P5, PT, R43, RZ, PT ;  /* 0x000000ff2b00720c */ /* 0x000fc40003fa5270 */
[----:B------:R-:W-:Y:S02]  /*15be0*/  FSEL R63, R56, -INF , P6 ;  /* 0xff800000383f7808 */ /* 0x000fe40003000000 */
[----:B------:R-:W-:Y:S02]  /*15bf0*/  FSEL R78, R78, -INF , !P3 ;  /* 0xff8000004e4e7808 */ /* 0x000fe40005800000 */
[----:B------:R-:W-:Y:S02]  /*15c00*/  ISETP.GE.AND P3, PT, R35, R187, PT ;  /* 0x000000bb2300720c */ /* 0x000fe40003f66270 */
[----:B------:R-:W-:Y:S02]  /*15c10*/  FSEL R62, R57, -INF , P0 ;  /* 0xff800000393e7808 */ /* 0x000fe40000000000 */
[----:B------:R-:W-:Y:S02]  /*15c20*/  ISETP.GE.AND P4, PT, R34, R189, PT ;  /* 0x000000bd2200720c */ /* 0x000fe40003f86270 */
[----:B------:R-:W-:-:S02]  /*15c30*/  FSEL R63, R63, -INF , !P5 ;  /* 0xff8000003f3f7808 */ /* 0x000fc40006800000 */
[C---:B------:R-:W-:Y:S02]  /*15c40*/  ISETP.GE.AND P1, PT, R35.reuse, R189, PT ;  /* 0x000000bd2300720c */ /* 0x040fe40003f26270 */
[C---:B------:R-:W-:Y:S02]  /*15c50*/  ISETP.GE.AND P5, PT, R35.reuse, R186, PT ;  /* 0x000000ba2300720c */ /* 0x040fe40003fa6270 */
[----:B------:R-:W-:Y:S01]  /*15c60*/  ISETP.GE.AND P6, PT, R35, R188, PT ;  /* 0x000000bc2300720c */ /* 0x000fe20003fc6270 */
[----:B------:R-:W-:Y:S01]  /*15c70*/  VIADD R35, R48, 0xfffffed9 ;  /* 0xfffffed930237836 */ /* 0x000fe20000000000 */
[----:B------:R-:W-:Y:S02]  /*15c80*/  P2R R43, PR, RZ, 0x8 ;  /* 0x00000008ff2b7803 */ /* 0x000fe40000000000 */
        /* <DEDUP_REMOVED lines=9> */
[C---:B------:R-:W-:Y:S02]  /*15d20*/  ISETP.GE.AND P3, PT, R34.reuse, R189, PT ;  /* 0x000000bd2200720c */ /* 0x040fe40003f66270 */
[----:B------:R-:W-:Y:S02]  /*15d30*/  FSEL R41, R41, -INF , P1 ;  /* 0xff80000029297808 */ /* 0x000fe40000800000 */
[----:B------:R-:W-:Y:S02]  /*15d40*/  ISETP.GE.AND P1, PT, R34, R186, PT ;  /* 0x000000ba2200720c */ /* 0x000fe40003f26270 */
[----:B------:R-:W-:Y:S01]  /*15d50*/  FSEL R8, R8, -INF , P3 ;  /* 0xff80000008087808 */ /* 0x000fe20001800000 */
[----:B------:R-:W-:Y:S01]  /*15d60*/  VIADD R4, R48, 0xfffffee1 ;  /* 0xfffffee130047836 */ /* 0x000fe20000000000 */
[----:B------:R-:W-:Y:S02]  /*15d70*/  ISETP.GE.AND P4, PT, R35, R188, PT ;  /* 0x000000bc2300720c */ /* 0x000fe40003f86270 */
[----:B------:R-:W-:-:S02]  /*15d80*/  FSEL R74, R8, -INF , !P1 ;  /* 0xff800000084a7808 */ /* 0x000fc40004800000 */
[----:B------:R-:W-:Y:S02]  /*15d90*/  FMNMX3.FTZ R8, R0, R16, R13, !PT ;  /* 0x0000001000087276 */ /* 0x000fe4000781000d */
[----:B------:R-:W-:Y:S01]  /*15da0*/  FSEL R60, R60, -INF , P0 ;  /* 0xff8000003c3c7808 */ /* 0x000fe20000000000 */
[----:B------:R-:W-:Y:S01]  /*15db0*/  IMAD.MOV.U32 R50, RZ, RZ, R59 ;  /* 0x000000ffff327224 */ /* 0x000fe200078e003b */
[----:B------:R-:W-:Y:S01]  /*15dc0*/  FMNMX3.FTZ R8, R8, R14, R15, !PT ;  /* 0x0000000e08087276 */ /* 0x000fe2000781000f */
[----:B------:R-:W-:Y:S01]  /*15dd0*/  IMAD.MOV.U32 R83, RZ, RZ, R61 ;  /* 0x000000ffff537224 */ /* 0x000fe200078e003d */
[----:B------:R-:W-:Y:S02]  /*15de0*/  FSEL R59, R5, -INF , P4 ;  /* 0xff800000053b7808 */ /* 0x000fe40002000000 */
[----:B------:R-:W-:Y:S02]  /*15df0*/  FSEL R60, R60, -INF , !P2 ;  /* 0xff8000003c3c7808 */ /* 0x000fe40005000000 */
[----:B------:R-:W-:-:S02]  /*15e00*/  FMNMX3.FTZ R5, R2, R17, R26, !PT ;  /* 0x0000001102057276 */ /* 0x000fc4000781001a */
[----:B------:R-:W-:Y:S02]  /*15e10*/  ISETP.GE.AND P2, PT, R4, R189, PT ;  /* 0x000000bd0400720c */ /* 0x000fe40003f46270 */
[----:B------:R-:W-:Y:S02]  /*15e20*/  FMNMX3.FTZ R8, R8, R20, R24, !PT ;  /* 0x0000001408087276 */ /* 0x000fe40007810018 */
[----:B------:R-:W-:Y:S02]  /*15e30*/  FMNMX3.FTZ R5, R5, R19, R83, !PT ;  /* 0x0000001305057276 */ /* 0x000fe40007810053 */
[----:B------:R-:W-:Y:S02]  /*15e40*/  FSEL R73, R6, -INF , P2 ;  /* 0xff80000006497808 */ /* 0x000fe40001000000 */
        /* <DEDUP_REMOVED lines=11> */
[----:B------:R-:W-:Y:S02]  /*15f00*/  ISETP.GE.AND P3, PT, R4, R188, PT ;  /* 0x000000bc0400720c */ /* 0x000fe40003f66270 */
[----:B------:R-:W-:Y:S02]  /*15f10*/  FMNMX3.FTZ R5, R5, R233, R228, !PT ;  /* 0x000000e905057276 */ /* 0x000fe400078100e4 */
[----:B------:R-:W-:-:S02]  /*15f20*/  FMNMX3.FTZ R6, R6, R218, R219, !PT ;  /* 0x000000da06067276 */ /* 0x000fc400078100db */
[----:B------:R-:W-:Y:S02]  /*15f30*/  FSEL R57, R7, -INF , P3 ;  /* 0xff80000007397808 */ /* 0x000fe40001800000 */
[----:B------:R-:W-:Y:S02]  /*15f40*/  FMNMX3.FTZ R7, R5, R223, R224, !PT ;  /* 0x000000df05077276 */ /* 0x000fe400078100e0 */
[----:B------:R-:W-:Y:S02]  /*15f50*/  FMNMX3.FTZ R6, R6, R210, R211, !PT ;  /* 0x000000d206067276 */ /* 0x000fe400078100d3 */
[----:B------:R-:W-:Y:S02]  /*15f60*/  FMNMX3.FTZ R7, R7, R221, R222, !PT ;  /* 0x000000dd07077276 */ /* 0x000fe400078100de */
[----:B------:R-:W-:Y:S02]  /*15f70*/  FSEL R77, R77, -INF , !P5 ;  /* 0xff8000004d4d7808 */ /* 0x000fe40006800000 */
[----:B------:R-:W-:-:S02]  /*15f80*/  FMNMX3.FTZ R6, R6, R162, R209, !PT ;  /* 0x000000a206067276 */ /* 0x000fc400078100d1 */
[----:B------:R-:W-:Y:S02]  /*15f90*/  ISETP.NE.AND P5, PT, R43, RZ, PT ;  /* 0x000000ff2b00720c */ /* 0x000fe40003fa5270 */
[----:B------:R-:W-:Y:S02]  /*15fa0*/  FSEL R42, R42, -INF , P6 ;  /* 0xff8000002a2a7808 */ /* 0x000fe40003000000 */
[----:B------:R-:W-:Y:S02]  /*15fb0*/  FMNMX3.FTZ R7, R7, R216, R215, !PT ;  /* 0x000000d807077276 */ /* 0x000fe400078100d7 */
[----:B------:R-:W-:Y:S02]  /*15fc0*/  FMNMX3.FTZ R6, R6, R167, R198, !PT ;  /* 0x000000a706067276 */ /* 0x000fe400078100c6 */
[----:B------:R-:W-:Y:S02]  /*15fd0*/  FSEL R61, R42, -INF , !P5 ;  /* 0xff8000002a3d7808 */ /* 0x000fe40006800000 */
[----:B------:R-:W-:-:S02]  /*15fe0*/  ISETP.GE.AND P5, PT, R35, R186, PT ;  /* 0x000000ba2300720c */ /* 0x000fc40003fa6270 */
[----:B------:R-:W-:Y:S02]  /*15ff0*/  FMNMX3.FTZ R7, R7, R213, R214, !PT ;  /* 0x000000d507077276 */ /* 0x000fe400078100d6 */
[----:B------:R-:W-:Y:S02]  /*16000*/  ISETP.GE.AND P0, PT, R34, R188, PT ;  /* 0x000000bc2200720c */ /* 0x000fe40003f06270 */
[----:B------:R-:W-:Y:S02]  /*16010*/  FMNMX3.FTZ R6, R6, R197, R194, !PT ;  /* 0x000000c506067276 */ /* 0x000fe400078100c2 */
[----:B------:R-:W-:Y:S02]  /*16020*/  FSEL R75, R41, -INF , !P5 ;  /* 0xff800000294b7808 */ /* 0x000fe40006800000 */
[C---:B------:R-:W-:Y:S02]  /*16030*/  ISETP.GE.AND P4, PT, R4.reuse, R186, PT ;  /* 0x000000ba0400720c */ /* 0x040fe40003f86270 */
[----:B------:R-:W-:Y:S01]  /*16040*/  ISETP.GE.AND P1, PT, R4, R187, PT ;  /* 0x000000bb0400720c */ /* 0x000fe20003f26270 */
[----:B------:R-:W-:Y:S01]  /*16050*/  VIADD R4, R48, 0xfffffee8 ;  /* 0xfffffee830047836 */ /* 0x000fe20000000000 */
[----:B------:R-:W-:-:S02]  /*16060*/  FMNMX3.FTZ R7, R7, R212, R200, !PT ;  /* 0x000000d407077276 */ /* 0x000fc400078100c8 */
[-C--:B------:R-:W-:Y:S02]  /*16070*/  ISETP.GE.AND P6, PT, R35, R187.reuse, PT ;  /* 0x000000bb2300720c */ /* 0x080fe40003fc6270 */
[----:B------:R-:W-:Y:S02]  /*16080*/  ISETP.GE.AND P5, PT, R34, R187, PT ;  /* 0x000000bb2200720c */ /* 0x000fe40003fa6270 */
[----:B------:R-:W-:Y:S02]  /*16090*/  FSEL R9, R9, -INF , P0 ;  /* 0xff80000009097808 */ /* 0x000fe40000000000 */
[----:B------:R-:W-:Y:S02]  /*160a0*/  FMNMX3.FTZ R6, R6, R204, R203, !PT ;  /* 0x000000cc06067276 */ /* 0x000fe400078100cb */
[----:B------:R-:W-:Y:S02]  /*160b0*/  FMNMX3.FTZ R7, R7, R192, R191, !PT ;  /* 0x000000c007077276 */ /* 0x000fe400078100bf */
[----:B------:R-:W-:-:S02]  /*160c0*/  FSEL R59, R59, -INF , !P6 ;  /* 0xff8000003b3b7808 */ /* 0x000fc40007000000 */
[----:B------:R-:W-:Y:S02]  /*160d0*/  FSEL R58, R9, -INF , !P5 ;  /* 0xff800000093a7808 */ /* 0x000fe40006800000 */
[C---:B------:R-:W-:Y:S02]  /*160e0*/  ISETP.GE.AND P0, PT, R4.reuse, R189, PT ;  /* 0x000000bd0400720c */ /* 0x040fe40003f06270 */
[C---:B------:R-:W-:Y:S02]  /*160f0*/  ISETP.GE.AND P5, PT, R4.reuse, R186, PT ;  /* 0x000000ba0400720c */ /* 0x040fe40003fa6270 */
[C---:B------:R-:W-:Y:S02]  /*16100*/  ISETP.GE.AND P2, PT, R4.reuse, R188, PT ;  /* 0x000000bc0400720c */ /* 0x040fe40003f46270 */
[----:B------:R-:W-:Y:S01]  /*16110*/  ISETP.GE.AND P6, PT, R4, R187, PT ;  /* 0x000000bb0400720c */ /* 0x000fe20003fc6270 */
[----:B------:R-:W-:Y:S01]  /*16120*/  VIADD R4, R48, 0xfffffee9 ;  /* 0xfffffee930047836 */ /* 0x000fe20000000000 */
[----:B------:R-:W-:-:S02]  /*16130*/  FMNMX3.FTZ R6, R6, R202, R201, !PT ;  /* 0x000000ca06067276 */ /* 0x000fc400078100c9 */
[----:B------:R-:W-:Y:S02]  /*16140*/  FMNMX3.FTZ R7, R7, R208, R207, !PT ;  /* 0x000000d007077276 */ /* 0x000fe400078100cf */
[----:B------:R-:W-:Y:S02]  /*16150*/  FMNMX3.FTZ R6, R6, R160, R159, !PT ;  /* 0x000000a006067276 */ /* 0x000fe4000781009f */
[----:B------:R-:W-:Y:S02]  /*16160*/  FSEL R57, R57, -INF , !P1 ;  /* 0xff80000039397808 */ /* 0x000fe40004800000 */
[----:B------:R-:W-:Y:S02]  /*16170*/  ISETP.GE.AND P1, PT, R4, R186, PT ;  /* 0x000000ba0400720c */ /* 0x000fe40003f26270 */
[----:B------:R-:W-:Y:S02]  /*16180*/  FMNMX3.FTZ R7, R7, R206, R205, !PT ;  /* 0x000000ce07077276 */ /* 0x000fe400078100cd */
[----:B------:R-:W-:-:S02]  /*16190*/  FSEL R10, R10, -INF , P0 ;  /* 0xff8000000a0a7808 */ /* 0x000fc40000000000 */
[----:B------:R-:W-:Y:S02]  /*161a0*/  FMNMX3.FTZ R6, R6, R157, R156, !PT ;  /* 0x0000009d06067276 */ /* 0x000fe4000781009c */
[----:B------:R-:W-:Y:S02]  /*161b0*/  FSEL R73, R73, -INF , !P4 ;  /* 0xff80000049497808 */ /* 0x000fe40006000000 */
[----:B------:R-:W-:Y:S02]  /*161c0*/  ISETP.GE.AND P4, PT, R4, R189, PT ;  /* 0x000000bd0400720c */ /* 0x000fe40003f86270 */
[----:B------:R-:W-:Y:S02]  /*161d0*/  P2R R5, PR, RZ, 0x2 ;  /* 0x00000002ff057803 */ /* 0x000fe40000000000 */
[----:B------:R-:W-:Y:S02]  /*161e0*/  FMNMX3.FTZ R7, R7, R199, R193, !PT ;  /* 0x000000c707077276 */ /* 0x000fe400078100c1 */
[----:B------:R-:W-:-:S02]  /*161f0*/  FSEL R72, R10, -INF , !P5 ;  /* 0xff8000000a487808 */ /* 0x000fc40006800000 */
[----:B------:R-:W-:Y:S02]  /*16200*/  FMNMX3.FTZ R6, R6, R153, R152, !PT ;  /* 0x0000009906067276 */ /* 0x000fe40007810098 */
[C---:B------:R-:W-:Y:S02]  /*16210*/  ISETP.GE.AND P1, PT, R4.reuse, R188, PT ;  /* 0x000000bc0400720c */ /* 0x040fe40003f26270 */
[----:B------:R-:W-:Y:S01]  /*16220*/  ISETP.GE.AND P5, PT, R4, R187, PT ;  /* 0x000000bb0400720c */ /* 0x000fe20003fa6270 */
[----:B------:R-:W-:Y:S01]  /*16230*/  VIADD R4, R48, 0xfffffef0 ;  /* 0xfffffef030047836 */ /* 0x000fe20000000000 */
[----:B------:R-:W-:Y:S02]  /*16240*/  FSEL R52, R52, -INF , P2 ;  /* 0xff80000034347808 */ /* 0x000fe40001000000 */
[----:B------:R-:W-:Y:S02]  /*16250*/  ISETP.NE.AND P2, PT, R5, RZ, PT ;  /* 0x000000ff0500720c */ /* 0x000fe40003f45270 */
        /* <DEDUP_REMOVED lines=11> */
[----:B------:R-:W-:Y:S02]  /*16310*/  FSEL R30, R30, -INF , P1 ;  /* 0xff8000001e1e7808 */ /* 0x000fe40000800000 */
[----:B------:R-:W-:Y:S01]  /*16320*/  FMNMX3.FTZ R6, R6, R117, R116, !PT ;  /* 0x0000007506067276 */ /* 0x000fe20007810074 */
[----:B------:R-:W-:Y:S01]  /*16330*/  IMAD.MOV.U32 R67, RZ, RZ, R55 ;  /* 0x000000ffff437224 */ /* 0x000fe200078e0037 */
[----:B------:R-:W-:-:S02]  /*16340*/  FMNMX3.FTZ R7, R7, R155, R154, !PT ;  /* 0x0000009b07077276 */ /* 0x000fc4000781009a */
[----:B------:R-:W-:Y:S02]  /*16350*/  P2R R5, PR, RZ, 0x4 ;  /* 0x00000004ff057803 */ /* 0x000fe40000000000 */
        /* <DEDUP_REMOVED lines=12> */
[----:B------:R-:W-:Y:S02]  /*16420*/  FSEL R18, R18, -INF , P2 ;  /* 0xff80000012127808 */ /* 0x000fe40001000000 */
[----:B------:R-:W-:Y:S02]  /*16430*/  FSEL R27, R27, -INF , P3 ;  /* 0xff8000001b1b7808 */ /* 0x000fe40001800000 */
[C---:B------:R-:W-:Y:S02]  /*16440*/  ISETP.GE.AND P1, PT, R4.reuse, R189, PT ;  /* 0x000000bd0400720c */ /* 0x040fe40003f26270 */
[C---:B------:R-:W-:Y:S02]  /*16450*/  ISETP.GE.AND P2, PT, R4.reuse, R186, PT ;  /* 0x000000ba0400720c */ /* 0x040fe40003f46270 */
[C---:B------:R-:W-:Y:S02]  /*16460*/  ISETP.GE.AND P0, PT, R4.reuse, R188, PT ;  /* 0x000000bc0400720c */ /* 0x040fe40003f06270 */
[----:B------:R-:W-:-:S02]  /*16470*/  ISETP.GE.AND P3, PT, R4, R187, PT ;  /* 0x000000bb0400720c */ /* 0x000fc40003f66270 */
[----:B------:R-:W-:Y:S02]  /*16480*/  FMNMX3.FTZ R4, R6, R85, R84, !PT ;  /* 0x0000005506047276 */ /* 0x000fe40007810054 */
[----:B------:R-:W-:Y:S02]  /*16490*/  FMNMX3.FTZ R7, R7, R106, R103, !PT ;  /* 0x0000006a07077276 */ /* 0x000fe40007810067 */
[----:B------:R-:W-:Y:S02]  /*164a0*/  FMNMX3.FTZ R4, R4, R66, R65, !PT ;  /* 0x0000004204047276 */ /* 0x000fe40007810041 */
[----:B------:R-:W-:Y:S02]  /*164b0*/  FMNMX3.FTZ R7, R7, R102, R98, !PT ;  /* 0x0000006607077276 */ /* 0x000fe40007810062 */
[----:B------:R-:W-:Y:S01]  /*164c0*/  FMNMX3.FTZ R4, R4, R64, R63, !PT ;  /* 0x0000004004047276 */ /* 0x000fe2000781003f */
[----:B------:R-:W-:Y:S01]  /*164d0*/  VIADD R48, R48, 0xfffffef9 ;  /* 0xfffffef930307836 */ /* 0x000fe20000000000 */
[----:B------:R-:W-:-:S02]  /*164e0*/  FMNMX3.FTZ R7, R7, R82, R81, !PT ;  /* 0x0000005207077276 */ /* 0x000fc40007810051 */
[----:B------:R-:W-:Y:S02]  /*164f0*/  FSEL R70, R12, -INF , !P6 ;  /* 0xff8000000c467808 */ /* 0x000fe40007000000 */
[----:B------:R-:W-:Y:S02]  /*16500*/  FMNMX3.FTZ R4, R4, R62, R61, !PT ;  /* 0x0000003e04047276 */ /* 0x000fe4000781003d */
[----:B------:R-:W-:Y:S02]  /*16510*/  ISETP.NE.AND P6, PT, R5, RZ, PT ;  /* 0x000000ff0500720c */ /* 0x000fe40003fc5270 */
[----:B------:R-:W-:Y:S02]  /*16520*/  FMNMX3.FTZ R5, R7, R80, R79, !PT ;  /* 0x0000005007057276 */ /* 0x000fe4000781004f */
[----:B------:R-:W-:Y:S02]  /*16530*/  FSEL R54, R54, -INF , P1 ;  /* 0xff80000036367808 */ /* 0x000fe40000800000 */
[----:B------:R-:W-:-:S02]  /*16540*/  ISETP.GE.AND P1, PT, R48, R189, PT ;  /* 0x000000bd3000720c */ /* 0x000fc40003f26270 */
[----:B------:R-:W-:Y:S02]  /*16550*/  FMNMX3.FTZ R4, R4, R60, R59, !PT ;  /* 0x0000003c04047276 */ /* 0x000fe4000781003b */
[----:B------:R-:W-:Y:S02]  /*16560*/  FMNMX3.FTZ R5, R5, R78, R77, !PT ;  /* 0x0000004e05057276 */ /* 0x000fe4000781004d */
[----:B------:R-:W-:Y:S02]  /*16570*/  FSEL R68, R54, -INF , !P2 ;  /* 0xff80000036447808 */ /* 0x000fe40005000000 */
[----:B------:R-:W-:Y:S02]  /*16580*/  ISETP.GE.AND P2, PT, R48, R186, PT ;  /* 0x000000ba3000720c */ /* 0x000fe40003f46270 */
[----:B------:R-:W-:Y:S02]  /*16590*/  FSEL R52, R67, -INF , P0 ;  /* 0xff80000043347808 */ /* 0x000fe40000000000 */
[----:B------:R-:W-:-:S02]  /*165a0*/  FSEL R53, R53, -INF , P1 ;  /* 0xff80000035357808 */ /* 0x000fc40000800000 */
[----:B------:R-:W-:Y:S02]  /*165b0*/  ISETP.GE.AND P0, PT, R48, R188, PT ;  /* 0x000000bc3000720c */ /* 0x000fe40003f06270 */
[----:B------:R-:W-:Y:S02]  /*165c0*/  FMNMX3.FTZ R4, R4, R58, R57, !PT ;  /* 0x0000003a04047276 */ /* 0x000fe40007810039 */
[----:B------:R-:W-:Y:S02]  /*165d0*/  FMNMX3.FTZ R5, R5, R76, R75, !PT ;  /* 0x0000004c05057276 */ /* 0x000fe4000781004b */
[----:B------:R-:W-:Y:S02]  /*165e0*/  FSEL R67, R53, -INF , !P2 ;  /* 0xff80000035437808 */ /* 0x000fe40005000000 */
[----:B------:R-:W-:Y:S02]  /*165f0*/  ISETP.GE.AND P1, PT, R48, R187, PT ;  /* 0x000000bb3000720c */ /* 0x000fe40003f26270 */
[----:B------:R-:W-:-:S02]  /*16600*/  FSEL R50, R50, -INF , P0 ;  /* 0xff80000032327808 */ /* 0x000fc40000000000 */
[----:B------:R-:W-:Y:S02]  /*16610*/  FSEL R54, R31, -INF , !P6 ;  /* 0xff8000001f367808 */ /* 0x000fe40007000000 */
[----:B------:R-:W-:Y:S02]  /*16620*/  FSEL R53, R27, -INF , !P5 ;  /* 0xff8000001b357808 */ /* 0x000fe40006800000 */
[----:B------:R-:W-:Y:S02]  /*16630*/  FMNMX3.FTZ R4, R4, R56, R55, !PT ;  /* 0x0000003804047276 */ /* 0x000fe40007810037 */
        /* <DEDUP_REMOVED lines=8> */
[----:B------:R-:W1:Y:S01]  /*166c0*/  SHFL.BFLY PT, R4, R6, 0x2, 0x1f ;  /* 0x0c401f0006047f89 */ /* 0x000e6200000e0000 */
        /* <DEDUP_REMOVED lines=9> */
[----:B---3--:R-:W-:Y:S02]  /*16760*/  FMNMX.FTZ R42, R5, R42, !PT ;  /* 0x0000002a052a7209 */ /* 0x008fe40007810000 */
[----:B------:R-:W-:Y:S02]  /*16770*/  FSEL R4, R41, RZ, P0 ;  /* 0x000000ff29047208 */ /* 0x000fe40000000000 */
[----:B------:R-:W-:Y:S01]  /*16780*/  FSETP.NEU.FTZ.AND P1, PT, R42, -INF , PT ;  /* 0xff8000002a00780b */ /* 0x000fe20003f3d000 */
[----:B------:R-:W-:Y:S01]  /*16790*/  FMUL.FTZ R48, R49, R42 ;  /* 0x0000002a31307220 */ /* 0x000fe20000410000 */
[----:B------:R-:W-:Y:S02]  /*167a0*/  FSEL R43, R43, RZ, P0 ;  /* 0x000000ff2b2b7208 */ /* 0x000fe40000000000 */
[----:B------:R-:W-:Y:S01]  /*167b0*/  ISETP.NE.AND P0, PT, R86, RZ, PT ;  /* 0x000000ff5600720c */ /* 0x000fe20003f05270 */
[----:B------:R-:W-:Y:S01]  /*167c0*/  FADD.FTZ R4, R0, -R4 ;  /* 0x8000000400047221 */ /* 0x000fe20000010000 */
[----:B------:R-:W-:-:S02]  /*167d0*/  FSEL R5, R42, RZ, P1 ;  /* 0x000000ff2a057208 */ /* 0x000fc40000800000 */
[----:B------:R-:W-:Y:S01]  /*167e0*/  FSEL R48, R48, RZ, P1 ;  /* 0x000000ff30307208 */ /* 0x000fe20000800000 */
[----:B------:R-:W-:Y:S01]  /*167f0*/  FMUL.FTZ R100, R49, R4 ;  /* 0x0000000431647220 */ /* 0x000fe20000410000 */
[----:B------:R-:W-:Y:S02]  /*16800*/  VIADD R4, R40, 0x5000 ;  /* 0x0000500028047836 */ /* 0x000fe40000000000 */
[----:B------:R-:W-:Y:S01]  /*16810*/  FADD.FTZ R5, R2, -R5 ;  /* 0x8000000502057221 */ /* 0x000fe20000010000 */
[-C--:B------:R-:W-:Y:S01]  /*16820*/  FFMA.FTZ R96, R16, R49.reuse, -R43 ;  /* 0x0000003110607223 */ /* 0x080fe2000001082b */
[-CC-:B------:R-:W-:Y:S01]  /*16830*/  FFMA.FTZ R97, R17, R49.reuse, -R48.reuse ;  /* 0x0000003111617223 */ /* 0x180fe20000010830 */
[----:B------:R-:W-:Y:S01]  /*16840*/  FFMA.FTZ R89, R19, R49, -R48 ;  /* 0x0000003113597223 */ /* 0x000fe20000010830 */
[----:B------:R-:W-:Y:S01]  /*16850*/  FMUL.FTZ R5, R49, R5 ;  /* 0x0000000531057220 */ /* 0x000fe20000410000 */
[----:B------:R-:W1:Y:S01]  /*16860*/  LDSM.16.MT88.4 R16, [R40+0x5000] ;  /* 0x005000002810783b */ /* 0x000e620000004200 */
[----:B------:R-:W-:-:S02]  /*16870*/  VIADD R0, R40, 0x5020 ;  /* 0x0000502028007836 */ /* 0x000fc40000000000 */
[----:B------:R-:W-:Y:S01]  /*16880*/  @P0 VIADD R0, R4, 0xffffffe0 ;  /* 0xffffffe004000836 */ /* 0x000fe20000000000 */
[----:B------:R2:W-:Y:S01]  /*16890*/  MUFU.EX2 R101, R5 ;  /* 0x0000000500657308 */ /* 0x0005e20000000800 */
[-CC-:B------:R-:W-:Y:S01]  /*168a0*/  FFMA.FTZ R90, R26, R49.reuse, -R48.reuse ;  /* 0x000000311a5a7223 */ /* 0x180fe20000010830 */
[-CC-:B------:R-:W-:Y:S01]  /*168b0*/  FFMA.FTZ R83, R83, R49.reuse, -R48.reuse ;  /* 0x0000003153537223 */ /* 0x180fe20000010830 */
[-CC-:B------:R-:W-:Y:S01]  /*168c0*/  FFMA.FTZ R88, R13, R49.reuse, -R43.reuse ;  /* 0x000000310d587223 */ /* 0x180fe2000001082b */
[-CC-:B------:R-:W-:Y:S01]  /*168d0*/  FFMA.FTZ R2, R15, R49.reuse, -R43.reuse ;  /* 0x000000310f027223 */ /* 0x180fe2000001082b */
[-CC-:B------:R-:W-:Y:S01]  /*168e0*/  FFMA.FTZ R14, R14, R49.reuse, -R43.reuse ;  /* 0x000000310e0e7223 */ /* 0x180fe2000001082b */
[----:B--2---:R-:W2:Y:S01]  /*168f0*/  LDSM.16.MT88.4 R4, [R0] ;  /* 0x000000000004783b */ /* 0x004ea20000004200 */
[----:B------:R-:W-:Y:S01]  /*16900*/  MUFU.EX2 R97, R97 ;  /* 0x0000006100617308 */ /* 0x000fe20000000800 */
[-CC-:B------:R-:W-:Y:S01]  /*16910*/  FFMA.FTZ R87, R23, R49.reuse, -R48.reuse ;  /* 0x0000003117577223 */ /* 0x180fe20000010830 */
[-CC-:B------:R-:W-:Y:S01]  /*16920*/  FFMA.FTZ R95, R22, R49.reuse, -R48.reuse ;  /* 0x00000031165f7223 */ /* 0x180fe20000010830 */
[-C--:B------:R-:W-:Y:S01]  /*16930*/  FFMA.FTZ R94, R21, R49.reuse, -R48 ;  /* 0x00000031155e7223 */ /* 0x080fe20000010830 */
        /* <DEDUP_REMOVED lines=11> */
[----:B------:R-:W-:-:S02]  /*169f0*/  FFMA.FTZ R107, R29, R49, -R43 ;  /* 0x000000311d6b7223 */ /* 0x000fc4000001082b */
[----:B------:R-:W4:Y:S01]  /*16a00*/  LDSM.16.MT88.4 R28, [R0+0x400] ;  /* 0x00040000001c783b */ /* 0x000f220000004200 */
[----:B---3--:R-:W-:Y:S01]  /*16a10*/  F2FP.F16.F32.PACK_AB R8, R90, R97 ;  /* 0x000000615a08723e */ /* 0x008fe200000000ff */
[----:B------:R-:W-:Y:S01]  /*16a20*/  FMUL.FTZ R12, R144, R101 ;  /* 0x00000065900c7220 */ /* 0x000fe20000410000 */
[----:B-----5:R-:W-:Y:S01]  /*16a30*/  F2FP.F16.F32.PACK_AB R10, R83, R89 ;  /* 0x00000059530a723e */ /* 0x020fe200000000ff */
[----:B------:R-:W-:Y:S01]  /*16a40*/  FMUL.FTZ R13, R145, R101 ;  /* 0x00000065910d7220 */ /* 0x000fe20000410000 */
[----:B-1----:R-:W-:Y:S01]  /*16a50*/  F2FP.F16.F32.PACK_AB R9, R88, R96 ;  /* 0x000000605809723e */ /* 0x002fe200000000ff */
[----:B------:R-:W-:Y:S01]  /*16a60*/  FFMA.FTZ R93, R25, R49, -R48 ;  /* 0x00000031195d7223 */ /* 0x000fe20000010830 */
[----:B--2---:R-:W-:Y:S01]  /*16a70*/  F2FP.F16.F32.PACK_AB R11, R2, R86 ;  /* 0x00000056020b723e */ /* 0x004fe200000000ff */
[-C--:B------:R-:W-:Y:S01]  /*16a80*/  FMUL.FTZ R140, R140, R101.reuse ;  /* 0x000000658c8c7220 */ /* 0x080fe20000410000 */
        /* <DEDUP_REMOVED lines=10> */
[----:B------:R-:W1:Y:S01]  /*16b30*/  MUFU.EX2 R93, R93 ;  /* 0x0000005d005d7308 */ /* 0x000e620000000800 */
[-C--:B------:R-:W-:Y:S01]  /*16b40*/  FMUL.FTZ R26, R138, R100.reuse ;  /* 0x000000648a1a7220 */ /* 0x080fe20000410000 */
[-C--:B------:R-:W-:Y:S01]  /*16b50*/  FMUL.FTZ R27, R139, R100.reuse ;  /* 0x000000648b1b7220 */ /* 0x080fe20000410000 */
[-C--:B------:R-:W-:Y:S01]  /*16b60*/  FMUL.FTZ R132, R132, R101.reuse ;  /* 0x0000006584847220 */ /* 0x080fe20000410000 */
[----:B------:R-:W-:Y:S01]  /*16b70*/  MUFU.EX2 R95, R95 ;  /* 0x0000005f005f7308 */ /* 0x000fe20000000800 */
[----:B------:R-:W-:Y:S01]  /*16b80*/  FMUL.FTZ R133, R133, R101 ;  /* 0x0000006585857220 */ /* 0x000fe20000410000 */
[-C--:B------:R-:W-:Y:S01]  /*16b90*/  FMUL.FTZ R134, R134, R100.reuse ;  /* 0x0000006486867220 */ /* 0x080fe20000410000 */
[----:B------:R-:W-:Y:S01]  /*16ba0*/  HMMA.16816.F32 R16, R8, R18, R140 ;  /* 0x000000120810723c */ /* 0x000fe2000000188c */
[----:B------:R-:W2:Y:S01]  /*16bb0*/  MUFU.EX2 R94, R94 ;  /* 0x0000005e005e7308 */ /* 0x000ea20000000800 */
[----:B------:R-:W-:-:S03]  /*16bc0*/  FMUL.FTZ R135, R135, R100 ;  /* 0x0000006487877220 */ /* 0x000fc60000410000 */
[----:B------:R-:W-:Y:S04]  /*16bd0*/  MUFU.EX2 R99, R99 ;  /* 0x0000006300637308 */ /* 0x000fe80000000800 */
[----:B------:R-:W3:Y:S04]  /*16be0*/  MUFU.EX2 R105, R105 ;  /* 0x0000006900697308 */ /* 0x000ee80000000800 */
        /* <DEDUP_REMOVED lines=9> */
[----:B---3--:R-:W-:Y:S02]  /*16c80*/  F2FP.F16.F32.PACK_AB R33, R105, R99 ;  /* 0x000000636921723e */ /* 0x008fe400000000ff */
[----:B----4-:R-:W-:Y:S01]  /*16c90*/  F2FP.F16.F32.PACK_AB R35, R107, R104 ;  /* 0x000000686b23723e */ /* 0x010fe200000000ff */
        /* <DEDUP_REMOVED lines=20> */
[----:B------:R-:W-:Y:S01]  /*16de0*/  HMMA.16816.F32 R28, R32, R30, R8 ;  /* 0x0000001e201c723c */ /* 0x000fe20000001808 */
[----:B--2---:R-:W-:Y:S01]  /*16df0*/  F2FP.F16.F32.PACK_AB R32, R109, R110 ;  /* 0x0000006e6d20723e */ /* 0x004fe200000000ff */
[----:B------:R-:W2:Y:S01]  /*16e00*/  LDSM.16.MT88.4 R8, [R0+0xc00] ;  /* 0x000c00000008783b */ /* 0x000ea20000004200 */
[----:B----4-:R-:W-:Y:S01]  /*16e10*/  F2FP.F16.F32.PACK_AB R34, R113, R108 ;  /* 0x0000006c7122723e */ /* 0x010fe200000000ff */
[--C-:B------:R-:W-:Y:S01]  /*16e20*/  FFMA.FTZ R112, R240, R49, -R48.reuse ;  /* 0x00000031f0707223 */ /* 0x100fe20000010830 */
[----:B-----5:R-:W-:Y:S01]  /*16e30*/  F2FP.F16.F32.PACK_AB R33, R122, R111 ;  /* 0x0000006f7a21723e */ /* 0x020fe200000000ff */
[-CC-:B------:R-:W-:Y:S01]  /*16e40*/  FFMA.FTZ R124, R233, R49.reuse, -R48.reuse ;  /* 0x00000031e97c7223 */ /* 0x180fe20000010830 */
[-CC-:B------:R-:W-:Y:S01]  /*16e50*/  FFMA.FTZ R123, R228, R49.reuse, -R48.reuse ;  /* 0x00000031e47b7223 */ /* 0x180fe20000010830 */
        /* <DEDUP_REMOVED lines=51> */
[----:B------:R-:W-:Y:S01]  /*17190*/  HMMA.16816.F32 R28, R20, R10, R28 ;  /* 0x0000000a141c723c */ /* 0x000fe2000000181c */
        /* <DEDUP_REMOVED lines=26> */
[----:B------:R-:W-:Y:S02]  /*17340*/  FFMA.FTZ R144, R212, R49, -R48 ;  /* 0x00000031d4907223 */ /* 0x000fe40000010830 */
        /* <DEDUP_REMOVED lines=45> */
[--C-:B------:R-:W-:Y:S01]  /*17620*/  FFMA.FTZ R9, R193, R49, -R48.reuse ;  /* 0x00000031c1097223 */ /* 0x100fe20000010830 */
        /* <DEDUP_REMOVED lines=52> */
[----:B------:R-:W-:Y:S01]  /*17970*/  FFMA.FTZ R86, R84, R49, -R43 ;  /* 0x0000003154567223 */ /* 0x000fe2000001082b */
[----:B------:R-:W-:Y:S01]  /*17980*/  FADD.FTZ R89, R83, R89 ;  /* 0x0000005953597221 */ /* 0x000fe20000010000 */
[----:B------:R-:W-:-:S05]  /*17990*/  FADD.FTZ R84, R2, R100 ;  /* 0x0000006402547221 */ /* 0x000fca0000010000 */
[----:B--2---:R-:W-:Y:S01]  /*179a0*/  HMMA.16816.F32 R36, R24, R4, R36 ;  /* 0x000000041824723c */ /* 0x004fe20000001824 */
[----:B------:R-:W-:Y:S01]  /*179b0*/  FADD.FTZ R89, R87, R89 ;  /* 0x0000005957597221 */ /* 0x000fe20000010000 */
[----:B------:R-:W-:-:S06]  /*179c0*/  FADD.FTZ R99, R99, R84 ;  /* 0x0000005463637221 */ /* 0x000fcc0000010000 */
[----:B------:R-:W-:Y:S01]  /*179d0*/  HMMA.16816.F32 R28, R24, R6, R28 ;  /* 0x00000006181c723c */ /* 0x000fe2000000181c */
[----:B------:R-:W2:Y:S01]  /*179e0*/  LDSM.16.MT88.4 R4, [R40+0x7800] ;  /* 0x007800002804783b */ /* 0x000ea20000004200 */
        /* <DEDUP_REMOVED lines=9> */
[----:B------:R-:W-:Y:S01]  /*17a80*/  HMMA.16816.F32 R12, R8, R32, R12 ;  /* 0x00000020080c723c */ /* 0x000fe2000000180c */
        /* <DEDUP_REMOVED lines=25> */
[----:B-1----:R-:W-:Y:S02]  /*17c20*/  HMMA.16816.F32 R36, R8, R20, R36 ;  /* 0x000000140824723c */ /* 0x002fe40000001824 */
[----:B------:R-:W-:Y:S01]  /*17c30*/  FADD.FTZ R113, R113, R109 ;  /* 0x0000006d71717221 */ /* 0x000fe20000010000 */
[----:B------:R-:W-:-:S05]  /*17c40*/  FADD.FTZ R120, R120, R122 ;  /* 0x0000007a78787221 */ /* 0x000fca0000010000 */
[----:B------:R-:W-:Y:S01]  /*17c50*/  HMMA.16816.F32 R28, R8, R22, R28 ;  /* 0x00000016081c723c */ /* 0x000fe2000000181c */
        /* <DEDUP_REMOVED lines=38> */
[----:B-----5:R-:W-:Y:S01]  /*17ec0*/  HMMA.16816.F32 R36, R8, R24, R36 ;  /* 0x000000180824723c */ /* 0x020fe20000001824 */
        /* <DEDUP_REMOVED lines=31> */
[C---:B------:R-:W-:Y:S02]  /*180c0*/  HMMA.16816.F32 R12, R8.reuse, R20, R12 ;  /* 0x00000014080c723c */ /* 0x040fe4000000180c */
[----:B------:R-:W-:Y:S01]  /*180d0*/  FADD.FTZ R191, R167, R191 ;  /* 0x000000bfa7bf7221 */ /* 0x000fe20000010000 */
[----:B------:R-:W-:Y:S01]  /*180e0*/  FADD.FTZ R194, R200, R194 ;  /* 0x000000c2c8c27221 */ /* 0x000fe20000010000 */
[----:B-1----:R-:W1:Y:S04]  /*180f0*/  LDSM.16.MT88.4 R24, [R40+0x8000] ;  /* 0x008000002818783b */ /* 0x002e680000004200 */
[----:B------:R-:W-:Y:S01]  /*18100*/  HMMA.16816.F32 R16, R8, R22, R16 ;  /* 0x000000160810723c */ /* 0x000fe20000001810 */
[----:B------:R-:W-:-:S07]  /*18110*/  FFMA.FTZ R20, R66, R49, -R43 ;  /* 0x0000003142147223 */ /* 0x000fce000001082b */
[C---:B------:R-:W-:Y:S01]  /*18120*/  HMMA.16816.F32 R36, R8.reuse, R4, R36 ;  /* 0x000000040824723c */ /* 0x040fe20000001824 */
[----:B------:R2:W4:Y:S07]  /*18130*/  MUFU.EX2 R66, R82 ;  /* 0x0000005200427308 */ /* 0x00052e0000000800 */
[----:B------:R-:W-:Y:S01]  /*18140*/  HMMA.16816.F32 R28, R8, R6, R28 ;  /* 0x00000006081c723c */ /* 0x000fe2000000181c */
[----:B------:R-:W5:Y:S01]  /*18150*/  LDSM.16.MT88.4 R8, [R0+0x3000] ;  /* 0x003000000008783b */ /* 0x000f620000004200 */
        /* <DEDUP_REMOVED lines=40> */
[C---:B-----5:R-:W-:Y:S01]  /*183e0*/  HMMA.16816.F32 R36, R4.reuse, R8, R36 ;  /* 0x000000080424723c */ /* 0x060fe20000001824 */
        /* <DEDUP_REMOVED lines=45> */
[----:B------:R-:W-:Y:S01]  /*186c0*/  HMMA.16816.F32 R28, R4, R10, R28 ;  /* 0x0000000a041c723c */ /* 0x000fe2000000181c */
        /* <DEDUP_REMOVED lines=45> */
[----:B-----5:R-:W-:Y:S01]  /*189a0*/  HMMA.16816.F32 R36, R8, R4, R36 ;  /* 0x000000040824723c */ /* 0x020fe20000001824 */
        /* <DEDUP_REMOVED lines=10> */
[----:B------:R-:W-:-:S02]  /*18a50*/  LOP3.LUT P6, RZ, R190, 0x2, RZ, 0xc0, !PT ;  /* 0x00000002beff7812 */ /* 0x000fc400078cc0ff */
        /* <DEDUP_REMOVED lines=25> */
.L_x_4466:
[----:B------:R-:W-:-:S07]  /*18bf0*/  IADD3 R192, PT, PT, R3, -0x1, RZ ;  /* 0xffffffff03c07810 */ /* 0x000fce0007ffe0ff */
.L_x_4475:
[----:B------:R-:W-:Y:S05]  /*18c00*/  BSYNC B2 ;  /* 0x0000000000027941 */ /* 0x000fea0003800000 */
.L_x_4465:
[----:B------:R-:W-:-:S13]  /*18c10*/  ISETP.GE.AND P0, PT, R192, R171, PT ;  /* 0x000000abc000720c */ /* 0x000fda0003f06270 */
[----:B------:R-:W-:Y:S05]  /*18c20*/  @!P0 BRA `(.L_x_4476) ;  /* 0x0000007c00148947 */ /* 0x000fea0003800000 */
[----:B------:R-:W1:Y:S01]  /*18c30*/  S2R R191, SR_TID.X ;  /* 0x0000000000bf7919 */ /* 0x000e620000002100 */
[----:B------:R-:W-:Y:S01]  /*18c40*/  ISETP.NE.U32.AND P0, PT, R184, RZ, PT ;  /* 0x000000ffb800720c */ /* 0x000fe20003f05070 */
[----:B------:R-:W-:Y:S01]  /*18c50*/  IMAD.SHL.U32 R194, R46, 0x40, RZ ;  /* 0x000000402ec27824 */ /* 0x000fe200078e00ff */
[----:B------:R-:W-:Y:S01]  /*18c60*/  LOP3.LUT R190, R190, 0xfffffff7, RZ, 0xc0, !PT ;  /* 0xfffffff7bebe7812 */ /* 0x000fe200078ec0ff */
[----:B------:R-:W-:Y:S01]  /*18c70*/  IMAD.MOV.U32 R151, RZ, RZ, R0 ;  /* 0x000000ffff977224 */ /* 0x000fe200078e0000 */
[----:B------:R-:W-:Y:S01]  /*18c80*/  ISETP.NE.AND.EX P0, PT, R185, RZ, PT, P0 ;  /* 0x000000ffb900720c */ /* 0x000fe20003f05300 */
[----:B------:R-:W-:Y:S01]  /*18c90*/  IMAD.MOV.U32 R150, RZ, RZ, R2 ;  /* 0x000000ffff967224 */ /* 0x000fe200078e0002 */
[----:B------:R-:W-:-:S11]  /*18ca0*/  SHF.L.U64.HI R193, R46, 0x6, R47 ;  /* 0x000000062ec17819 */ /* 0x000fd6000001022f */
[----:B------:R-:W-:-:S07]  /*18cb0*/  @P0 LOP3.LUT R190, R190, 0x8, RZ, 0xfc, !PT ;  /* 0x00000008bebe0812 */ /* 0x000fce00078efcff */
.L_x_4483:
[----:B------:R-:W-:Y:S04]  /*18cc0*/  DEPBAR.LE SB0, 0x0 ;  /* 0x000080000000791a */ /* 0x000fe80000000000 */
[----:B------:R-:W-:Y:S05]  /*18cd0*/  WARPSYNC.ALL ;  /* 0x0000000000007948 */ /* 0x000fea0003800000 */
[----:B------:R-:W-:Y:S01]  /*18ce0*/  BAR.SYNC.DEFER_BLOCKING 0x0 ;  /* 0x0000000000007b1d */ /* 0x000fe20000010000 */
[----:B------:R-:W-:Y:S01]  /*18cf0*/  LOP3.LUT P1, RZ, R190, 0x8, RZ, 0xc0, !PT ;  /* 0x00000008beff7812 */ /* 0x000fe2000782c0ff */
[----:B------:R-:W-:Y:S11]  /*18d00*/  IMAD.MOV.U32 R2, RZ, RZ, R175 ;  /* 0x000000ffff027224 */ /* 0x000ff600078e00af */
[----:B------:R-:W-:Y:S01]  /*18d10*/  @!UPT UIADD3 URZ, UPT, UPT, URZ, URZ, URZ ;  /* 0x000000fffffff290 */ /* 0x000fe2000fffe0ff */
[----:B------:R-:W-:Y:S05]  /*18d20*/  @!P1 IMAD.MOV.U32 R0, RZ, RZ, RZ ;  /* 0x000000ffff009224 */ /* 0x000fea00078e00ff */
[----:B------:R-:W-:Y:S01]  /*18d30*/  @!P1 IADD3 R0, P0, PT, RZ, -R0, RZ ;  /* 0x80000000ff009210 */ /* 0x000fe20007f1e0ff */
[----:B------:R-:W2:Y:S01]  /*18d40*/  @!P1 LD.E R3, desc[UR4][R148.64+0x40] ;  /* 0x0000400494039980 */ /* 0x000ea2000c101900 */
[----:B------:R-:W-:Y:S01]  /*18d50*/  BSSY.RECONVERGENT B0, `(.L_x_4477) ;  /* 0x0000047000007945 */ /* 0x000fe20003800200 */
[----:B--2---:R-:W-:Y:S04]  /*18d60*/  @!P1 IMAD.SHL.U32 R3, R3, 0x100, RZ ;  /* 0x0000010003039824 */ /* 0x004fe800078e00ff */
[----:B------:R-:W-:Y:S05]  /*18d70*/  @!P1 IMAD.X R3, RZ, RZ, ~R3, P0 ;  /* 0x000000ffff039224 */ /* 0x000fea00000e0e03 */
[----:B------:R-:W-:Y:S04]  /*18d80*/  @!P1 SHF.R.S64 R0, R0, 0x1f, R3 ;  /* 0x0000001f00009819 */ /* 0x000fe80000001003 */
[----:B------:R-:W-:Y:S01]  /*18d90*/  @!P1 IADD3 R175, P0, PT, R175, R0, RZ ;  /* 0x00000000afaf9210 */ /* 0x000fe20007f1e0ff */
[----:B------:R-:W-:Y:S03]  /*18da0*/  IMAD.MOV.U32 R0, RZ, RZ, R174 ;  /* 0x000000ffff007224 */ /* 0x000fe600078e00ae */
        /* <DEDUP_REMOVED lines=37> */
[----:B------:R-:W-:Y:S09]  /*19000*/  ISETP.NE.AND P0, PT, R10, RZ, PT ;  /* 0x000000ff0a00720c */ /* 0x000ff20003f05270 */
        /* <DEDUP_REMOVED lines=27> */
.L_x_4478:
[----:B------:R-:W-:Y:S05]  /*191c0*/  BSYNC.RECONVERGENT B0 ;  /* 0x0000000000007941 */ /* 0x000fea0003800200 */
.L_x_4477:
        /* <DEDUP_REMOVED lines=15> */
[----:B------:R-:W-:Y:S01]  /*192c0*/  LOP3.LUT R0, R0, 0x18, RZ, 0xc0, !PT ;  /* 0x0000001800007812 */ /* 0x000fe200078ec0ff */
[----:B--2---:R-:W-:Y:S01]  /*192d0*/  ULEA UR6, UR6, UR7, 0x18 ;  /* 0x0000000706067291 */ /* 0x004fe2000f8ec0ff */
[-C--:B------:R-:W-:Y:S02]  /*192e0*/  IADD3.X R9, PT, PT, R7, R193.reuse, RZ, P0, !PT ;  /* 0x000000c107097210 */ /* 0x080fe400007fe4ff */
[----:B------:R-:W-:Y:S02]  /*192f0*/  IADD3 R12, P0, PT, R8, R194, RZ ;  /* 0x000000c2080c7210 */ /* 0x000fe40007f1e0ff */
[----:B------:R-:W-:Y:S02]  /*19300*/  LOP3.LUT P2, RZ, R44, 0x4, RZ, 0xc0, !PT ;  /* 0x000000042cff7812 */ /* 0x000fe4000784c0ff */
[-C--:B------:R-:W-:Y:S02]  /*19310*/  IADD3.X R13, PT, PT, R9, R193.reuse, RZ, P0, !PT ;  /* 0x000000c1090d7210 */ /* 0x080fe400007fe4ff */
[----:B------:R-:W-:Y:S02]  /*19320*/  LOP3.LUT R197, R170, 0xc0, RZ, 0xc0, !PT ;  /* 0x000000c0aac57812 */ /* 0x000fe400078ec0ff */
[----:B------:R-:W-:Y:S02]  /*19330*/  LOP3.LUT R166, R164, 0x8, RZ, 0xc0, !PT ;  /* 0x00000008a4a67812 */ /* 0x000fe400078ec0ff */
[----:B------:R-:W-:Y:S02]  /*19340*/  LOP3.LUT R197, R197, 0x18, R44, 0xf8, !PT ;  /* 0x00000018c5c57812 */ /* 0x000fe400078ef82c */
[--C-:B------:R-:W-:Y:S02]  /*19350*/  LOP3.LUT R166, R166, 0xc0, R167.reuse, 0xf8, !PT ;  /* 0x000000c0a6a67812 */ /* 0x100fe400078ef8a7 */
[--C-:B------:R-:W-:Y:S02]  /*19360*/  LOP3.LUT R197, R197, 0x18, R170.reuse, 0x78, !PT ;  /* 0x00000018c5c57812 */ /* 0x100fe400078e78aa */
[----:B------:R-:W-:Y:S02]  /*19370*/  LOP3.LUT R166, R166, R0, RZ, 0x3c, !PT ;  /* 0x00000000a6a67212 */ /* 0x000fe400078e3cff */
[----:B------:R-:W-:Y:S04]  /*19380*/  LOP3.LUT R197, R197, 0x1f20, R170, 0xf8, !PT ;  /* 0x00001f20c5c57812 */ /* 0x000fe800078ef8aa */
[----:B------:R-:W-:Y:S05]  /*19390*/  LEA R197, R197, UR6, 0x1 ;  /* 0x00000006c5c57c11 */ /* 0x000fea000f8e08ff */
[----:B------:R-:W-:Y:S01]  /*193a0*/  @!PT LDS RZ, [RZ] ;  /* 0x00000000fffff984 */ /* 0x000fe20000000800 */
[----:B------:R-:W-:Y:S01]  /*193b0*/  @!PT LDS RZ, [RZ] ;  /* 0x00000000fffff984 */ /* 0x000fe20000000800 */
[----:B------:R-:W-:Y:S01]  /*193c0*/  @!PT LDS RZ, [RZ] ;  /* 0x00000000fffff984 */ /* 0x000fe20000000800 */
[----:B------:R2:W-:Y:S08]  /*193d0*/  LDGSTS.E.BYPASS.LTC128B.128 [R197+0x5000], desc[UR4][R10.64] ;  /* 0x050000000ac57fae */ /* 0x0005f0000b981a04 */
[----:B------:R-:W-:Y:S08]  /*193e0*/  LDGSTS.E.BYPASS.LTC128B.128 [R197+0x5800], desc[UR4][R4.64] ;  /* 0x0580000004c57fae */ /* 0x000ff0000b981a04 */
[----:B------:R3:W-:Y:S08]  /*193f0*/  LDGSTS.E.BYPASS.LTC128B.128 [R197+0x6000], desc[UR4][R2.64] ;  /* 0x0600000002c57fae */ /* 0x0007f0000b981a04 */
[----:B------:R-:W-:Y:S01]  /*19400*/  LDGSTS.E.BYPASS.LTC128B.128 [R197+0x6800], desc[UR4][R6.64] ;  /* 0x0680000006c57fae */ /* 0x000fe2000b981a04 */
[-C--:B--2---:R-:W-:Y:S04]  /*19410*/  IADD3 R10, P0, PT, R12, R194.reuse, RZ ;  /* 0x000000c20c0a7210 */ /* 0x084fe80007f1e0ff */
[-C--:B------:R-:W-:Y:S03]  /*19420*/  IADD3.X R11, PT, PT, R13, R193.reuse, RZ, P0, !PT ;  /* 0x000000c10d0b7210 */ /* 0x080fe600007fe4ff */
[----:B------:R-:W-:Y:S08]  /*19430*/  LDGSTS.E.BYPASS.LTC128B.128 [R197+0x7000], desc[UR4][R8.64] ;  /* 0x0700000008c57fae */ /* 0x000ff0000b981a04 */
[----:B------:R-:W-:Y:S01]  /*19440*/  LDGSTS.E.BYPASS.LTC128B.128 [R197+0x7800], desc[UR4][R12.64] ;  /* 0x078000000cc57fae */ /* 0x000fe2000b981a04 */
[----:B---3--:R-:W-:Y:S04]  /*19450*/  IADD3 R2, P0, PT, R10, R194, RZ ;  /* 0x000000c20a027210 */ /* 0x008fe80007f1e0ff */
[----:B------:R-:W-:Y:S03]  /*19460*/  IADD3.X R3, PT, PT, R11, R193, RZ, P0, !PT ;  /* 0x000000c10b037210 */ /* 0x000fe600007fe4ff */
[----:B------:R-:W-:Y:S01]  /*19470*/  LDGSTS.E.BYPASS.LTC128B.128 [R197+0x8000], desc[UR4][R10.64] ;  /* 0x080000000ac57fae */ /* 0x000fe2000b981a04 */
[----:B------:R-:W-:Y:S07]  /*19480*/  ISETP.GT.AND P0, PT, R192, R171, PT ;  /* 0x000000abc000720c */ /* 0x000fee0003f04270 */
[----:B------:R2:W-:Y:S08]  /*19490*/  LDGSTS.E.BYPASS.LTC128B.128 [R197+0x8800], desc[UR4][R2.64] ;  /* 0x0880000002c57fae */ /* 0x0005f0000b981a04 */
[----:B------:R-:W3:Y:S04]  /*194a0*/  LD.E R198, desc[UR4][R148.64+0x18c] ;  /* 0x00018c0494c67980 */ /* 0x000ee8000c101900 */
[----:B------:R-:W0:Y:S01]  /*194b0*/  LDGDEPBAR ;  /* 0x00000000000079af */ /* 0x000e220000000000 */
[----:B--2---:R-:W-:Y:S02]  /*194c0*/  SHF.L.U32 R3, R44, 0x4, RZ ;  /* 0x000000042c037819 */ /* 0x004fe400000006ff */
[----:B------:R-:W-:Y:S02]  /*194d0*/  LOP3.LUT R2, R167, 0xc0, RZ, 0xc0, !PT ;  /* 0x000000c0a7027812 */ /* 0x000fe400078ec0ff */
[C---:B------:R-:W-:Y:S02]  /*194e0*/  LOP3.LUT R165, R3.reuse, 0x3e00, RZ, 0xc0, !PT ;  /* 0x00003e0003a57812 */ /* 0x040fe400078ec0ff */
[----:B------:R-:W-:Y:S02]  /*194f0*/  LOP3.LUT R3, R3, 0x100, RZ, 0xc0, !PT ;  /* 0x0000010003037812 */ /* 0x000fe400078ec0ff */
[----:B------:R-:W-:Y:S02]  /*19500*/  LOP3.LUT R2, R2, 0x8, R44, 0xf8, !PT ;  /* 0x0000000802027812 */ /* 0x000fe400078ef82c */
[--C-:B------:R-:W-:Y:S02]  /*19510*/  LOP3.LUT R3, R3, 0x20, R167.reuse, 0xf8, !PT ;  /* 0x0000002003037812 */ /* 0x100fe400078ef8a7 */
[--C-:B------:R-:W-:Y:S02]  /*19520*/  LOP3.LUT R156, R165, 0x20, R167.reuse, 0xf8, !PT ;  /* 0x00000020a59c7812 */ /* 0x100fe400078ef8a7 */
[----:B------:R-:W-:Y:S02]  /*19530*/  LOP3.LUT R2, R3, R2, R0, 0xf6, !PT ;  /* 0x0000000203027212 */ /* 0x000fe400078ef600 */
[----:B------:R-:W-:Y:S02]  /*19540*/  LOP3.LUT R156, R156, 0x100, R167, 0xf8, !PT ;  /* 0x000001009c9c7812 */ /* 0x000fe400078ef8a7 */
[----:B------:R-:W-:Y:S02]  /*19550*/  LEA R152, R2, UR6, 0x1 ;  /* 0x0000000602987c11 */ /* 0x000fe4000f8e08ff */
[----:B------:R-:W-:Y:S02]  /*19560*/  LOP3.LUT R156, R156, R166, RZ, 0xfc, !PT ;  /* 0x000000a69c9c7212 */ /* 0x000fe400078efcff */
[----:B------:R-:W-:Y:S01]  /*19570*/  MOV R0, 0x20 ;  /* 0x0000002000007802 */ /* 0x000fe20000000f00 */
[----:B------:R-:W-:Y:S01]  /*19580*/  LDSM.16.M88.4 R8, [R152+0x1000] ;  /* 0x001000009808783b */ /* 0x000fe20000000200 */
[----:B------:R-:W-:Y:S02]  /*19590*/  LEA R156, R156, UR6, 0x1 ;  /* 0x000000069c9c7c11 */ /* 0x000fe4000f8e08ff */
[----:B------:R-:W-:Y:S05]  /*195a0*/  SEL R0, R0, 0xffffffe0, !P2 ;  /* 0xffffffe000007807 */ /* 0x000fea0005000000 */
[----:B------:R2:W4:Y:S08]  /*195b0*/  LDSM.16.M88.4 R128, [R156] ;  /* 0x000000009c80783b */ /* 0x0005300000000200 */
[----:B------:R-:W5:Y:S08]  /*195c0*/  LDSM.16.M88.4 R16, [R152+0x1400] ;  /* 0x001400009810783b */ /* 0x000f700000000200 */
[----:B------:R-:W1:Y:S01]  /*195d0*/  LDSM.16.M88.4 R24, [R152+0x1800] ;  /* 0x001800009818783b */ /* 0x000e620000000200 */
[-C--:B--2---:R-:W-:Y:S07]  /*195e0*/  IADD3 R156, PT, PT, R156, R0.reuse, RZ ;  /* 0x000000009c9c7210 */ /* 0x084fee0007ffe0ff */
[----:B------:R-:W2:Y:S01]  /*195f0*/  LDSM.16.M88.4 R32, [R152+0x1c00] ;  /* 0x001c00009820783b */ /* 0x000ea20000000200 */
[----:B------:R-:W-:Y:S07]  /*19600*/  IADD3 R0, PT, PT, R152, R0, RZ ;  /* 0x0000000098007210 */ /* 0x000fee0007ffe0ff */
[----:B------:R-:W2:Y:S08]  /*19610*/  LDSM.16.M88.4 R40, [R152+0x2000] ;  /* 0x002000009828783b */ /* 0x000eb00000000200 */
        /* <DEDUP_REMOVED lines=21> */
[C---:B------:R-:W-:Y:S07]  /*19770*/  HMMA.16816.F32 R44, R128.reuse, R48, RZ ;  /* 0x00000030802c723c */ /* 0x040fee00000018ff */
[----:B------:R-:W-:Y:S01]  /*19780*/  LDSM.16.M88.4 R156, [R156] ;  /* 0x000000009c9c783b */ /* 0x000fe20000000200 */
[C---:B------:R-:W-:Y:S07]  /*19790*/  HMMA.16816.F32 R48, R128.reuse, R50, RZ ;  /* 0x000000328030723c */ /* 0x040fee00000018ff */
[----:B------:R-:W2:Y:S01]  /*197a0*/  LDSM.16.M88.4 R160, [R0+0x1000] ;  /* 0x0010000000a0783b */ /* 0x000ea20000000200 */
        /* <DEDUP_REMOVED lines=212> */
[----:B------:R-:W-:Y:S08]  /*1a4f0*/  DEPBAR.LE SB0, 0x0 ;  /* 0x000080000000791a */ /* 0x000ff00000000000 */
[----:B------:R-:W1:Y:S01]  /*1a500*/  MUFU.TANH R49, R49 ;  /* 0x0000003100317308 */ /* 0x000e620000002400 */
        /* <DEDUP_REMOVED lines=19> */
[-C--:B------:R-:W-:Y:S07]  /*1a640*/  FMUL.FTZ R120, R120, R198.reuse ;  /* 0x000000c678787220 */ /* 0x080fee0000410000 */
[----:B------:R2:W1:Y:S01]  /*1a650*/  MUFU.TANH R6, R116 ;  /* 0x0000007400067308 */ /* 0x0004620000002400 */
[C---:B-----5:R-:W-:Y:S03]  /*1a660*/  HMMA.16816.F32 R124, R156.reuse, R8, R124 ;  /* 0x000000089c7c723c */ /* 0x060fe6000000187c */
[-C--:B------:R-:W-:Y:S06]  /*1a670*/  FMUL.FTZ R9, R121, R198.reuse ;  /* 0x000000c679097220 */ /* 0x080fec0000410000 */
[----:B------:R-:W1:Y:S01]  /*1a680*/  MUFU.TANH R53, R53 ;  /* 0x0000003500357308 */ /* 0x000e620000002400 */
[----:B------:R-:W-:Y:S09]  /*1a690*/  HMMA.16816.F32 R128, R156, R10, R128 ;  /* 0x0000000a9c80723c */ /* 0x000ff20000001880 */
[----:B------:R-:W1:Y:S01]  /*1a6a0*/  MUFU.TANH R54, R54 ;  /* 0x0000003600367308 */ /* 0x000e620000002400 */
[-C--:B--2---:R-:W-:Y:S01]  /*1a6b0*/  FMUL.FTZ R116, R119, R198.reuse ;  /* 0x000000c677747220 */ /* 0x084fe20000410000 */
[-C--:B------:R-:W-:Y:S01]  /*1a6c0*/  FMUL.FTZ R119, R124, R198.reuse ;  /* 0x000000c67c777220 */ /* 0x080fe20000410000 */
[-C--:B------:R-:W-:Y:S01]  /*1a6d0*/  FMUL.FTZ R10, R126, R198.reuse ;  /* 0x000000c67e0a7220 */ /* 0x080fe20000410000 */
[-C--:B------:R-:W-:Y:S01]  /*1a6e0*/  FMUL.FTZ R125, R125, R198.reuse ;  /* 0x000000c67d7d7220 */ /* 0x080fe20000410000 */
[-C--:B------:R-:W-:Y:S05]  /*1a6f0*/  FMUL.FTZ R127, R127, R198.reuse ;  /* 0x000000c67f7f7220 */ /* 0x080fea0000410000 */
[----:B------:R-:W2:Y:S01]  /*1a700*/  MUFU.TANH R55, R55 ;  /* 0x0000003700377308 */ /* 0x000ea20000002400 */
        /* <DEDUP_REMOVED lines=82> */
[----:B------:R-:W-:Y:S02]  /*1ac30*/  LOP3.LUT R190, R190, 0xfffffff7, RZ, 0xc0, !PT ;  /* 0xfffffff7bebe7812 */ /* 0x000fe400078ec0ff */
        /* <DEDUP_REMOVED lines=14> */
[----:B------:R-:W1:Y:S04]  /*1ad20*/  LD.E R124, desc[UR4][R148.64+0x170] ;  /* 0x00017004947c7980 */ /* 0x000e68000c101900 */
[C---:B------:R-:W-:Y:S02]  /*1ad30*/  IADD3 R122, PT, PT, R7.reuse, -0x100, RZ ;  /* 0xffffff00077a7810 */ /* 0x040fe40007ffe0ff */
[----:B------:R-:W-:Y:S02]  /*1ad40*/  IABS R51, R7 ;  /* 0x0000000700337213 */ /* 0x000fe40000000000 */
[----:B------:R-:W-:Y:S02]  /*1ad50*/  IABS R11, R122 ;  /* 0x0000007a000b7213 */ /* 0x000fe40000000000 */
[-C--:B-1----:R-:W-:Y:S02]  /*1ad60*/  IABS R120, R124.reuse ;  /* 0x0000007c00787213 */ /* 0x082fe40000000000 */
[-C--:B------:R-:W-:Y:S02]  /*1ad70*/  IABS R44, R124.reuse ;  /* 0x0000007c002c7213 */ /* 0x080fe40000000000 */
[----:B------:R-:W1:Y:S01]  /*1ad80*/  I2F.RP R126, R120 ;  /* 0x00000078007e7306 */ /* 0x000e620000209400 */
[-C--:B------:R-:W-:Y:S02]  /*1ad90*/  LOP3.LUT R7, R7, R124.reuse, RZ, 0x3c, !PT ;  /* 0x0000007c07077212 */ /* 0x080fe400078e3cff */
[----:B------:R-:W-:Y:S01]  /*1ada0*/  IMAD.MOV R44, RZ, RZ, -R44 ;  /* 0x000000ffff2c7224 */ /* 0x000fe200078e0a2c */
[----:B------:R-:W-:Y:S04]  /*1adb0*/  LOP3.LUT R122, R122, R124, RZ, 0x3c, !PT ;  /* 0x0000007c7a7a7212 */ /* 0x000fe800078e3cff */
[----:B------:R-:W-:Y:S02]  /*1adc0*/  ISETP.GE.AND P5, PT, R122, RZ, PT ;  /* 0x000000ff7a00720c */ /* 0x000fe40003fa6270 */
        /* <DEDUP_REMOVED lines=16> */
[C---:B------:R-:W-:Y:S01]  /*1aed0*/  ISETP.NE.AND P1, PT, R124.reuse, RZ, PT ;  /* 0x000000ff7c00720c */ /* 0x040fe20003f25270 */
        /* <DEDUP_REMOVED lines=8> */
[----:B------:R-:W-:Y:S03]  /*1af60*/  @!P0 IADD3 R123, PT, PT, -R123, RZ, RZ ;  /* 0x000000ff7b7b8210 */ /* 0x000fe60007ffe1ff */
[----:B------:R-:W-:Y:S01]  /*1af70*/  @!P5 IMAD.MOV R121, RZ, RZ, -R121 ;  /* 0x000000ffff79d224 */ /* 0x000fe200078e0a79 */
[----:B------:R-:W-:Y:S04]  /*1af80*/  SEL R123, R7, R123, !P1 ;  /* 0x0000007b077b7207 */ /* 0x000fe80004800000 */
[-C--:B------:R-:W-:Y:S02]  /*1af90*/  LEA R128, P0, R123, R182.reuse, 0x2 ;  /* 0x000000b67b807211 */ /* 0x080fe400078010ff */
[----:B------:R-:W-:Y:S02]  /*1afa0*/  SEL R121, R7, R121, !P1 ;  /* 0x0000007907797207 */ /* 0x000fe40004800000 */
[-C--:B------:R-:W-:Y:S02]  /*1afb0*/  LEA.HI.X.SX32 R129, R123, R183.reuse, 0x2, P0 ;  /* 0x000000b77b817211 */ /* 0x080fe400000f16ff */
[C---:B------:R-:W-:Y:S03]  /*1afc0*/  LEA R130, P1, R121.reuse, R182, 0x2 ;  /* 0x000000b679827211 */ /* 0x040fe600078210ff */
[----:B------:R-:W3:Y:S01]  /*1afd0*/  LD.E R7, desc[UR4][R128.64] ;  /* 0x0000000480077980 */ /* 0x000ee2000c101900 */
[----:B------:R-:W-:Y:S01]  /*1afe0*/  LEA.HI.X.SX32 R131, R121, R183, 0x2, P1 ;  /* 0x000000b779837211 */ /* 0x000fe200008f16ff */
[----:B------:R-:W-:Y:S04]  /*1aff0*/  IMAD.IADD R121, R123, 0x1, -R121 ;  /* 0x000000017b797824 */ /* 0x000fe800078e0a79 */
[----:B------:R-:W-:Y:S01]  /*1b000*/  IMAD R124, R124, R121, -0x100 ;  /* 0xffffff007c7c7424 */ /* 0x000fe200078e0279 */
[----:B------:R-:W3:Y:S04]  /*1b010*/  LD.E R11, desc[UR4][R130.64] ;  /* 0x00000004820b7980 */ /* 0x000ee8000c101900 */
        /* <DEDUP_REMOVED lines=14> */
.L_x_4482:
[----:B------:R-:W-:Y:S05]  /*1b100*/  BSYNC.RECONVERGENT B0 ;  /* 0x0000000000007941 */ /* 0x000fea0003800200 */
.L_x_4481:
[----:B------:R-:W-:Y:S01]  /*1b110*/  IMAD.MOV.U32 R122, RZ, RZ, R173 ;  /* 0x000000ffff7a7224 */ /* 0x000fe200078e00ad */
[----:B-1----:R-:W-:Y:S01]  /*1b120*/  IADD3 R120, P0, PT, R0, R173, RZ ;  /* 0x000000ad00787210 */ /* 0x002fe20007f1e0ff */
        /* <DEDUP_REMOVED lines=17> */
[-C--:B-1----:R-:W-:Y:S05]  /*1b240*/  IADD3 R122, P0, PT, R124, R0.reuse, RZ ;  /* 0x000000007c7a7210 */ /* 0x082fea0007f1e0ff */
[--C-:B------:R-:W-:Y:S01]  /*1b250*/  IMAD.X R123, R125, 0x1, R7.reuse, P0 ;  /* 0x000000017d7b7824 */ /* 0x100fe200000e0607 */
[-C--:B--2---:R-:W-:Y:S04]  /*1b260*/  IADD3 R120, P1, PT, R122, R0.reuse, RZ ;  /* 0x000000007a787210 */ /* 0x084fe80007f3e0ff */
[----:B------:R4:W-:Y:S01]  /*1b270*/  LDGSTS.E.BYPASS.LTC128B.128 [R197+0x3800], desc[UR4][R122.64] ;  /* 0x038000007ac57fae */ /* 0x0009e2000b981a04 */
[----:B---3--:R-:W-:Y:S02]  /*1b280*/  IADD3 R128, P0, PT, R120, R0, RZ ;  /* 0x0000000078807210 */ /* 0x008fe40007f1e0ff */
[----:B------:R-:W-:Y:S05]  /*1b290*/  IADD3.X R121, PT, PT, R123, R7, RZ, P1, !PT ;  /* 0x000000077b797210 */ /* 0x000fea0000ffe4ff */
[----:B------:R4:W-:Y:S01]  /*1b2a0*/  LDGSTS.E.BYPASS.LTC128B.128 [R197+0x4000], desc[UR4][R120.64] ;  /* 0x0400000078c57fae */ /* 0x0009e2000b981a04 */
[----:B------:R-:W-:Y:S05]  /*1b2b0*/  IMAD.X R129, R121, 0x1, R7, P0 ;  /* 0x0000000179817824 */ /* 0x000fea00000e0607 */
[----:B------:R4:W-:Y:S04]  /*1b2c0*/  LDGSTS.E.BYPASS.LTC128B.128 [R197+0x4800], desc[UR4][R128.64] ;  /* 0x0480000080c57fae */ /* 0x0009e8000b981a04 */
[----:B------:R-:W0:Y:S02]  /*1b2d0*/  LDGDEPBAR ;  /* 0x00000000000079af */ /* 0x000e240000000000 */
.L_x_4480:
[----:B------:R-:W-:Y:S05]  /*1b2e0*/  BSYNC.RECONVERGENT B1 ;  /* 0x0000000000017941 */ /* 0x000fea0003800200 */
.L_x_4479:
[----:B------:R-:W-:Y:S01]  /*1b2f0*/  P2R R0, PR, RZ, 0x4 ;  /* 0x00000004ff007803 */ /* 0x000fe20000000000 */
[----:B------:R-:W-:Y:S01]  /*1b300*/  IMAD.MOV.U32 R44, RZ, RZ, R191 ;  /* 0x000000ffff2c7224 */ /* 0x000fe200078e00bf */
[----:B------:R-:W-:Y:S03]  /*1b310*/  LOP3.LUT R190, R190, 0xfffffffe, RZ, 0xc0, !PT ;  /* 0xfffffffebebe7812 */ /* 0x000fe600078ec0ff */
[----:B------:R-:W-:Y:S05]  /*1b320*/  IMAD.SHL.U32 R51, R44, 0x2, RZ ;  /* 0x000000022c337824 */ /* 0x000fea00078e00ff */
[----:B------:R-:W-:Y:S05]  /*1b330*/  LOP3.LUT R51, R51, 0x6, RZ, 0xc0, !PT ;  /* 0x0000000633337812 */ /* 0x000fea00078ec0ff */
[----:B------:R-:W-:Y:S04]  /*1b340*/  IMAD R213, R192, 0x100, R51 ;  /* 0x00000100c0d57824 */ /* 0x000fe800078e0233 */
[C---:B----4-:R-:W-:Y:S01]  /*1b350*/  VIADD R123, R213.reuse, 0x48 ;  /* 0x00000048d57b7836 */ /* 0x050fe20000000000 */
[CC--:B------:R-:W-:Y:S01]  /*1b360*/  ISETP.GE.AND P0, PT, R213.reuse, R189.reuse, PT ;  /* 0x000000bdd500720c */ /* 0x0c0fe20003f06270 */
[C---:B------:R-:W-:Y:S01]  /*1b370*/  VIADD R7, R213.reuse, 0x1 ;  /* 0x00000001d5077836 */ /* 0x040fe20000000000 */
[C---:B------:R-:W-:Y:S01]  /*1b380*/  ISETP.GE.AND P5, PT, R213.reuse, R186, PT ;  /* 0x000000bad500720c */ /* 0x040fe20003fa6270 */
[C---:B------:R-:W-:Y:S01]  /*1b390*/  VIADD R126, R213.reuse, 0x61 ;  /* 0x00000061d57e7836 */ /* 0x040fe20000000000 */
[----:B-1----:R-:W-:Y:S01]  /*1b3a0*/  FSEL R2, R2, -INF , P0 ;  /* 0xff80000002027808 */ /* 0x002fe20000000000 */
[C---:B------:R-:W-:Y:S01]  /*1b3b0*/  VIADD R202, R213.reuse, 0x8 ;  /* 0x00000008d5ca7836 */ /* 0x040fe20000000000 */
[CC--:B------:R-:W-:Y:S01]  /*1b3c0*/  ISETP.GE.AND P0, PT, R213.reuse, R188.reuse, PT ;  /* 0x000000bcd500720c */ /* 0x0c0fe20003f06270 */
[----:B------:R-:W-:Y:S01]  /*1b3d0*/  VIADD R200, R213, 0x9 ;  /* 0x00000009d5c87836 */ /* 0x000fe20000000000 */
[----:B------:R-:W-:Y:S01]  /*1b3e0*/  ISETP.GE.AND P1, PT, R7, R189, PT ;  /* 0x000000bd0700720c */ /* 0x000fe20003f26270 */
[----:B------:R-:W-:Y:S01]  /*1b3f0*/  VIADD R198, R213, 0x10 ;  /* 0x00000010d5c67836 */ /* 0x000fe20000000000 */
[----:B------:R-:W-:Y:S01]  /*1b400*/  ISETP.GE.AND P4, PT, R7, R188, PT ;  /* 0x000000bc0700720c */ /* 0x000fe20003f86270 */
[----:B------:R-:W-:Y:S01]  /*1b410*/  VIADD R156, R213, 0x18 ;  /* 0x00000018d59c7836 */ /* 0x000fe20000000000 */
[----:B------:R-:W-:Y:S01]  /*1b420*/  ISETP.GE.AND P3, PT, R7, R186, PT ;  /* 0x000000ba0700720c */ /* 0x000fe20003f66270 */
[----:B------:R-:W-:Y:S01]  /*1b430*/  VIADD R159, R213, 0x29 ;  /* 0x00000029d59f7836 */ /* 0x000fe20000000000 */
[----:B------:R-:W-:Y:S01]  /*1b440*/  ISETP.GE.AND P2, PT, R7, R187, PT ;  /* 0x000000bb0700720c */ /* 0x000fe20003f46270 */
        /* <DEDUP_REMOVED lines=104> */
[C---:B------:R-:W-:Y:S01]  /*1bad0*/  VIADD R49, R213.reuse, 0x68 ;  /* 0x00000068d5317836 */ /* 0x040fe20000000000 */
        /* <DEDUP_REMOVED lines=17> */
[-C--:B------:R-:W-:Y:S01]  /*1bbf0*/  ISETP.GE.AND P0, PT, R125, R189.reuse, PT ;  /* 0x000000bd7d00720c */ /* 0x080fe20003f06270 */
[C---:B------:R-:W-:Y:S01]  /*1bc00*/  VIADD R25, R213.reuse, 0xd9 ;  /* 0x000000d9d5197836 */ /* 0x040fe20000000000 */
        /* <DEDUP_REMOVED lines=71> */
[----:B------:R-:W-:Y:S01]  /*1c080*/  IMAD.MOV.U32 R31, RZ, RZ, R19 ;  /* 0x000000ffff1f7224 */ /* 0x000fe200078e0013 */
[-C--:B------:R-:W-:Y:S01]  /*1c090*/  ISETP.GE.AND P1, PT, R35, R189.reuse, PT ;  /* 0x000000bd2300720c */ /* 0x080fe20003f26270 */
[----:B------:R-:W-:Y:S01]  /*1c0a0*/  IMAD.MOV.U32 R19, RZ, RZ, R243 ;  /* 0x000000ffff137224 */ /* 0x000fe200078e00f3 */
        /* <DEDUP_REMOVED lines=25> */
[----:B------:R-:W-:Y:S01]  /*1c240*/  VIADD R14, R213, 0xf9 ;  /* 0x000000f9d50e7836 */ /* 0x000fe20000000000 */
[----:B------:R-:W-:Y:S02]  /*1c250*/  FSEL R250, R92, -INF , P1 ;  /* 0xff8000005cfa7808 */ /* 0x000fe40000800000 */
        /* <DEDUP_REMOVED lines=8> */
[----:B------:R-:W-:Y:S02]  /*1c2e0*/  @P3 LOP3.LUT R190, R190, 0x1, RZ, 0xfc, !PT ;  /* 0x00000001bebe3812 */ /* 0x000fe400078efcff */
[----:B------:R-:W-:Y:S01]  /*1c2f0*/  FSEL R248, R100, -INF , P0 ;  /* 0xff80000064f87808 */ /* 0x000fe20000000000 */
[----:B------:R-:W-:Y:S01]  /*1c300*/  IMAD.MOV.U32 R100, RZ, RZ, R67 ;  /* 0x000000ffff647224 */ /* 0x000fe200078e0043 */
[-C--:B------:R-:W-:Y:S01]  /*1c310*/  ISETP.GE.AND P3, PT, R197, R189.reuse, PT ;  /* 0x000000bdc500720c */ /* 0x080fe20003f66270 */
[----:B------:R-:W-:Y:S01]  /*1c320*/  IMAD.MOV.U32 R67, RZ, RZ, R247 ;  /* 0x000000ffff437224 */ /* 0x000fe200078e00f7 */
[-C--:B------:R-:W-:Y:S02]  /*1c330*/  ISETP.GE.AND P0, PT, R33, R189.reuse, PT ;  /* 0x000000bd2100720c */ /* 0x080fe40003f06270 */
[----:B------:R-:W-:Y:S01]  /*1c340*/  FSEL R249, R96, -INF , P1 ;  /* 0xff80000060f97808 */ /* 0x000fe20000800000 */
[----:B------:R-:W-:Y:S01]  /*1c350*/  IMAD.MOV.U32 R96, RZ, RZ, R72 ;  /* 0x000000ffff607224 */ /* 0x000fe200078e0048 */
[-C--:B------:R-:W-:Y:S01]  /*1c360*/  ISETP.GE.AND P1, PT, R34, R188.reuse, PT ;  /* 0x000000bc2200720c */ /* 0x080fe20003f26270 */
[----:B------:R-:W-:Y:S01]  /*1c370*/  IMAD.MOV.U32 R72, RZ, RZ, R240 ;  /* 0x000000ffff487224 */ /* 0x000fe200078e00f0 */
[----:B------:R-:W-:Y:S02]  /*1c380*/  FSEL R13, R13, -INF , P3 ;  /* 0xff8000000d0d7808 */ /* 0x000fe40001800000 */
[----:B------:R-:W-:Y:S01]  /*1c390*/  FSEL R247, R101, -INF , P0 ;  /* 0xff80000065f77808 */ /* 0x000fe20000000000 */
[----:B------:R-:W-:Y:S01]  /*1c3a0*/  IMAD.MOV.U32 R101, RZ, RZ, R36 ;  /* 0x000000ffff657224 */ /* 0x000fe200078e0024 */
[-C--:B------:R-:W-:Y:S01]  /*1c3b0*/  ISETP.GE.AND P3, PT, R16, R189.reuse, PT ;  /* 0x000000bd1000720c */ /* 0x080fe20003f66270 */
[----:B------:R-:W-:Y:S01]  /*1c3c0*/  IMAD.MOV.U32 R28, RZ, RZ, R13 ;  /* 0x000000ffff1c7224 */ /* 0x000fe200078e000d */
[-C--:B------:R-:W-:Y:S01]  /*1c3d0*/  ISETP.GE.AND P0, PT, R53, R188.reuse, PT ;  /* 0x000000bc3500720c */ /* 0x080fe20003f06270 */
[----:B------:R-:W-:Y:S01]  /*1c3e0*/  VIADD R13, R213, 0xf0 ;  /* 0x000000f0d50d7836 */ /* 0x000fe20000000000 */
[----:B------:R-:W-:Y:S01]  /*1c3f0*/  FSEL R88, R90, -INF , P1 ;  /* 0xff8000005a587808 */ /* 0x000fe20000800000 */
[----:B------:R-:W-:Y:S01]  /*1c400*/  IMAD.MOV.U32 R36, RZ, RZ, R241 ;  /* 0x000000ffff247224 */ /* 0x000fe200078e00f1 */
[----:B------:R-:W-:Y:S01]  /*1c410*/  ISETP.GE.AND P1, PT, R32, R189, PT ;  /* 0x000000bd2000720c */ /* 0x000fe20003f26270 */
[----:B------:R-:W-:Y:S01]  /*1c420*/  IMAD.MOV.U32 R90, RZ, RZ, R76 ;  /* 0x000000ffff5a7224 */ /* 0x000fe200078e004c */
[----:B------:R-:W-:Y:S01]  /*1c430*/  FSEL R210, R21, -INF , P3 ;  /* 0xff80000015d27808 */ /* 0x000fe20001800000 */
[C---:B------:R-:W-:Y:S01]  /*1c440*/  VIADD R21, R213.reuse, 0xe1 ;  /* 0x000000e1d5157836 */ /* 0x040fe20000000000 */
[----:B------:R-:W-:Y:S01]  /*1c450*/  FSEL R11, R2, -INF , !P5 ;  /* 0xff800000020b7808 */ /* 0x000fe20006800000 */
[----:B------:R-:W-:Y:S01]  /*1c460*/  VIADD R2, R213, 0xf8 ;  /* 0x000000f8d5027836 */ /* 0x000fe20000000000 */
        /* <DEDUP_REMOVED lines=8> */
[-C--:B------:R-:W-:Y:S02]  /*1c4f0*/  ISETP.GE.AND P1, PT, R52, R188.reuse, PT ;  /* 0x000000bc3400720c */ /* 0x080fe40003f26270 */
[----:B------:R-:W-:Y:S01]  /*1c500*/  FSEL R245, R105, -INF , P0 ;  /* 0xff80000069f57808 */ /* 0x000fe20000000000 */
        /* <DEDUP_REMOVED lines=9> */
[----:B------:R-:W-:Y:S01]  /*1c5a0*/  FSEL R7, R7, -INF , !P3 ;  /* 0xff80000007077808 */ /* 0x000fe20005800000 */
[----:B------:R-:W-:Y:S01]  /*1c5b0*/  IMAD.MOV.U32 R86, RZ, RZ, R215 ;  /* 0x000000ffff567224 */ /* 0x000fe200078e00d7 */
[-C--:B------:R-:W-:Y:S02]  /*1c5c0*/  ISETP.GE.AND P4, PT, R29, R189.reuse, PT ;  /* 0x000000bd1d00720c */ /* 0x080fe40003f86270 */
[-C--:B------:R-:W-:Y:S02]  /*1c5d0*/  ISETP.GE.AND P0, PT, R47, R188.reuse, PT ;  /* 0x000000bc2f00720c */ /* 0x080fe40003f06270 */
[-C--:B------:R-:W-:Y:S02]  /*1c5e0*/  ISETP.GE.AND P3, PT, R27, R189.reuse, PT ;  /* 0x000000bd1b00720c */ /* 0x080fe40003f66270 */
[----:B------:R-:W-:Y:S01]  /*1c5f0*/  FSEL R80, R98, -INF , P1 ;  /* 0xff80000062507808 */ /* 0x000fe20000800000 */
[----:B------:R-:W-:Y:S01]  /*1c600*/  IMAD.MOV.U32 R98, RZ, RZ, R213 ;  /* 0x000000ffff627224 */ /* 0x000fe200078e00d5 */
        /* <DEDUP_REMOVED lines=15> */
[-C--:B------:R-:W-:Y:S02]  /*1c700*/  ISETP.GE.AND P1, PT, R32, R188.reuse, PT ;  /* 0x000000bc2000720c */ /* 0x080fe40003f26270 */
[----:B------:R-:W-:Y:S02]  /*1c710*/  FSEL R242, R4, -INF , P4 ;  /* 0xff80000004f27808 */ /* 0x000fe40002000000 */
[----:B------:R-:W-:Y:S01]  /*1c720*/  FSEL R75, R103, -INF , P0 ;  /* 0xff800000674b7808 */ /* 0x000fe20000000000 */
[----:B------:R-:W-:Y:S01]  /*1c730*/  IMAD.MOV.U32 R103, RZ, RZ, R71 ;  /* 0x000000ffff677224 */ /* 0x000fe200078e0047 */
[----:B------:R-:W-:Y:S01]  /*1c740*/  FSEL R241, R5, -INF , P3 ;  /* 0xff80000005f17808 */ /* 0x000fe20001800000 */
[----:B------:R-:W-:Y:S01]  /*1c750*/  IMAD.MOV.U32 R5, RZ, RZ, R216 ;  /* 0x000000ffff057224 */ /* 0x000fe200078e00d8 */
[-C--:B------:R-:W-:Y:S02]  /*1c760*/  ISETP.GE.AND P4, PT, R24, R189.reuse, PT ;  /* 0x000000bd1800720c */ /* 0x080fe40003f86270 */
        /* <DEDUP_REMOVED lines=56> */
[----:B------:R-:W-:Y:S01]  /*1caf0*/  ISETP.GE.AND P0, PT, R14, R188, PT ;  /* 0x000000bc0e00720c */ /* 0x000fe20003f06270 */
        /* <DEDUP_REMOVED lines=13> */
[-C--:B------:R-:W-:Y:S01]  /*1cbd0*/  ISETP.GE.AND P3, PT, R12, R189.reuse, PT ;  /* 0x000000bd0c00720c */ /* 0x080fe20003f66270 */
[----:B------:R-:W-:Y:S01]  /*1cbe0*/  IMAD.MOV.U32 R8, RZ, RZ, R106 ;  /* 0x000000ffff087224 */ /* 0x000fe200078e006a */
[----:B------:R-:W-:Y:S01]  /*1cbf0*/  FSEL R214, R10, -INF , P4 ;  /* 0xff8000000ad67808 */ /* 0x000fe20002000000 */
        /* <DEDUP_REMOVED lines=45> */
[----:B------:R-:W-:Y:S01]  /*1ced0*/  ISETP.GE.AND P3, PT, R12, R188, PT ;  /* 0x000000bc0c00720c */ /* 0x000fe20003f66270 */
[----:B------:R-:W-:Y:S01]  /*1cee0*/  IMAD.MOV.U32 R105, RZ, RZ, R22 ;  /* 0x000000ffff697224 */ /* 0x000fe200078e0016 */
[----:B------:R-:W-:Y:S01]  /*1cef0*/  FSEL R22, R206, -INF , !P6 ;  /* 0xff800000ce167808 */ /* 0x000fe20007000000 */
[----:B------:R-:W-:Y:S01]  /*1cf00*/  IMAD.MOV.U32 R9, RZ, RZ, R8 ;  /* 0x000000ffff097224 */ /* 0x000fe200078e0008 */
[----:B------:R-:W-:Y:S01]  /*1cf10*/  FSEL R206, R115, -INF , !P0 ;  /* 0xff80000073ce7808 */ /* 0x000fe20004000000 */
        /* <DEDUP_REMOVED lines=12> */
[----:B------:R-:W2:Y:S01]  /*1cfe0*/  LD.E R3, desc[UR4][R148.64+0xdc] ;  /* 0x0000dc0494037980 */ /* 0x000ea2000c101900 */
        /* <DEDUP_REMOVED lines=15> */
[----:B------:R-:W3:Y:S01]  /*1d0e0*/  S2R R191, SR_TID.X ;  /* 0x0000000000bf7919 */ /* 0x000ee20000002100 */
[-C--:B------:R-:W-:Y:S02]  /*1d0f0*/  ISETP.GE.AND P3, PT, R197, R187.reuse, PT ;  /* 0x000000bbc500720c */ /* 0x080fe40003f66270 */
[----:B------:R-:W-:Y:S01]  /*1d100*/  FSEL R31, R31, -INF , !P5 ;  /* 0xff8000001f1f7808 */ /* 0x000fe20006800000 */
[----:B------:R-:W4:Y:S01]  /*1d110*/  S2R R179, SR_CTAID.X ;  /* 0x0000000000b37919 */ /* 0x000f220000002500 */
[----:B------:R-:W-:Y:S02]  /*1d120*/  FSEL R43, R43, -INF , !P1 ;  /* 0xff8000002b2b7808 */ /* 0x000fe40004800000 */
[-C--:B------:R-:W-:Y:S01]  /*1d130*/  ISETP.GE.AND P5, PT, R200, R187.reuse, PT ;  /* 0x000000bbc800720c */ /* 0x080fe20003fa6270 */
[----:B------:R-:W1:Y:S01]  /*1d140*/  S2R R178, SR_CTAID.Y ;  /* 0x0000000000b27919 */ /* 0x000e620000002600 */
[----:B------:R-:W-:Y:S02]  /*1d150*/  FSEL R198, R112, -INF , !P0 ;  /* 0xff80000070c67808 */ /* 0x000fe40004000000 */
[-C--:B------:R-:W-:Y:S01]  /*1d160*/  ISETP.GE.AND P1, PT, R123, R186.reuse, PT ;  /* 0x000000ba7b00720c */ /* 0x080fe20003f26270 */
[----:B------:R-:W1:Y:S01]  /*1d170*/  S2R R177, SR_CTAID.Z ;  /* 0x0000000000b17919 */ /* 0x000e620000002700 */
        /* <DEDUP_REMOVED lines=19> */
[----:B------:R-:W-:Y:S02]  /*1d2b0*/  LOP3.LUT R190, R190, 0xfffffffe, RZ, 0xc0, !PT ;  /* 0xfffffffebebe7812 */ /* 0x000fe400078ec0ff */
[-C--:B------:R-:W-:Y:S02]  /*1d2c0*/  ISETP.GE.AND P0, PT, R128, R186.reuse, PT ;  /* 0x000000ba8000720c */ /* 0x080fe40003f06270 */
[-C--:B------:R-:W-:Y:S02]  /*1d2d0*/  ISETP.GE.AND P5, PT, R159, R187.reuse, PT ;  /* 0x000000bb9f00720c */ /* 0x080fe40003fa6270 */
[----:B------:R-:W-:Y:S02]  /*1d2e0*/  FSEL R208, R208, -INF , !P4 ;  /* 0xff800000d0d07808 */ /* 0x000fe40006000000 */
[----:B------:R-:W-:Y:S02]  /*1d2f0*/  FSEL R205, R205, -INF , !P6 ;  /* 0xff800000cdcd7808 */ /* 0x000fe40007000000 */
[-C--:B------:R-:W-:Y:S02]  /*1d300*/  ISETP.GE.AND P4, PT, R131, R187.reuse, PT ;  /* 0x000000bb8300720c */ /* 0x080fe40003f86270 */
[-C--:B------:R-:W-:Y:S02]  /*1d310*/  ISETP.GE.AND P6, PT, R157, R187.reuse, PT ;  /* 0x000000bb9d00720c */ /* 0x080fe40003fc6270 */
[----:B------:R-:W-:Y:S02]  /*1d320*/  FSEL R156, R103, -INF , !P1 ;  /* 0xff800000679c7808 */ /* 0x000fe40004800000 */
[----:B------:R-:W-:Y:S02]  /*1d330*/  @P2 LOP3.LUT R190, R190, 0x1, RZ, 0xfc, !PT ;  /* 0x00000001bebe2812 */ /* 0x000fe400078efcff */
[----:B------:R-:W-:Y:S02]  /*1d340*/  FSEL R157, R114, -INF , !P0 ;  /* 0xff800000729d7808 */ /* 0x000fe40004000000 */
[-C--:B------:R-:W-:Y:S02]  /*1d350*/  ISETP.GE.AND P1, PT, R120, R186.reuse, PT ;  /* 0x000000ba7800720c */ /* 0x080fe40003f26270 */
[-C--:B------:R-:W-:Y:S02]  /*1d360*/  ISETP.GE.AND P0, PT, R127, R186.reuse, PT ;  /* 0x000000ba7f00720c */ /* 0x080fe40003f06270 */
[----:B------:R-:W-:Y:S02]  /*1d370*/  FSEL R204, R204, -INF , !P5 ;  /* 0xff800000cccc7808 */ /* 0x000fe40006800000 */
[----:B------:R-:W-:Y:S02]  /*1d380*/  FSEL R201, R110, -INF , !P4 ;  /* 0xff8000006ec97808 */ /* 0x000fe40006000000 */
[-C--:B------:R-:W-:Y:S02]  /*1d390*/  ISETP.GE.AND P5, PT, R130, R187.reuse, PT ;  /* 0x000000bb8200720c */ /* 0x080fe40003fa6270 */
[----:B------:R-:W-:Y:S02]  /*1d3a0*/  LOP3.LUT P4, RZ, R190, 0x1, RZ, 0xc0, !PT ;  /* 0x00000001beff7812 */ /* 0x000fe4000788c0ff */
        /* <DEDUP_REMOVED lines=17> */
[----:B------:R-:W-:Y:S01]  /*1d4c0*/  FSEL R121, R91, -INF , !P0 ;  /* 0xff8000005b797808 */ /* 0x000fe20004000000 */
[----:B------:R-:W-:Y:S01]  /*1d4d0*/  IMAD.MOV.U32 R91, RZ, RZ, R90 ;  /* 0x000000ffff5b7224 */ /* 0x000fe200078e005a */
[-C--:B------:R-:W-:Y:S01]  /*1d4e0*/  ISETP.GE.AND P1, PT, R46, R186.reuse, PT ;  /* 0x000000ba2e00720c */ /* 0x080fe20003f26270 */
[----:B------:R-:W-:Y:S01]  /*1d4f0*/  IMAD.MOV.U32 R90, RZ, RZ, R155 ;  /* 0x000000ffff5a7224 */ /* 0x000fe200078e009b */
[-C--:B------:R-:W-:Y:S02]  /*1d500*/  ISETP.GE.AND P0, PT, R124, R186.reuse, PT ;  /* 0x000000ba7c00720c */ /* 0x080fe40003f06270 */
[----:B------:R-:W-:Y:S02]  /*1d510*/  FSEL R155, R231, -INF , !P6 ;  /* 0xff800000e79b7808 */ /* 0x000fe40007000000 */
[----:B------:R-:W-:Y:S02]  /*1d520*/  FSEL R114, R94, -INF , !P1 ;  /* 0xff8000005e727808 */ /* 0x000fe40004800000 */
[-C--:B------:R-:W-:Y:S02]  /*1d530*/  ISETP.GE.AND P6, PT, R120, R187.reuse, PT ;  /* 0x000000bb7800720c */ /* 0x080fe40003fc6270 */
[----:B------:R-:W-:Y:S02]  /*1d540*/  FSEL R117, R95, -INF , !P0 ;  /* 0xff8000005f757808 */ /* 0x000fe40004000000 */
[-C--:B------:R-:W-:Y:S02]  /*1d550*/  ISETP.GE.AND P1, PT, R45, R186.reuse, PT ;  /* 0x000000ba2d00720c */ /* 0x080fe40003f26270 */
        /* <DEDUP_REMOVED lines=32> */
[----:B------:R-:W-:Y:S02]  /*1d760*/  ISETP.GE.AND P6, PT, R35, R187, PT ;  /* 0x000000bb2300720c */ /* 0x000fe40003fc6270 */
[-C--:B------:R-:W-:Y:S02]  /*1d770*/  ISETP.GE.AND P0, PT, R55, R186.reuse, PT ;  /* 0x000000ba3700720c */ /* 0x080fe40003f06270 */
[----:B------:R-:W-:Y:S02]  /*1d780*/  FSEL R104, R74, -INF , !P4 ;  /* 0xff8000004a687808 */ /* 0x000fe40006000000 */
[----:B------:R-:W-:Y:S02]  /*1d790*/  FMNMX3.FTZ R35, R150, R11, R31, !PT ;  /* 0x0000000b96237276 */ /* 0x000fe4000781001f */
[-C--:B------:R-:W-:Y:S02]  /*1d7a0*/  ISETP.GE.AND P4, PT, R37, R187.reuse, PT ;  /* 0x000000bb2500720c */ /* 0x080fe40003f86270 */
[----:B------:R-:W-:Y:S02]  /*1d7b0*/  FSEL R40, R40, -INF , !P2 ;  /* 0xff80000028287808 */ /* 0x000fe40005000000 */
[----:B------:R-:W-:Y:S02]  /*1d7c0*/  ISETP.GE.AND P2, PT, R52, R187, PT ;  /* 0x000000bb3400720c */ /* 0x000fe40003f46270 */
[----:B------:R-:W-:Y:S02]  /*1d7d0*/  FSEL R97, R96, -INF , !P0 ;  /* 0xff80000060617808 */ /* 0x000fe40004000000 */
[----:B------:R-:W-:Y:S02]  /*1d7e0*/  FMNMX3.FTZ R35, R35, R5, R28, !PT ;  /* 0x0000000523237276 */ /* 0x000fe4000781001c */
[----:B------:R-:W-:Y:S02]  /*1d7f0*/  FSEL R94, R93, -INF , !P1 ;  /* 0xff8000005d5e7808 */ /* 0x000fe40004800000 */
[----:B------:R-:W-:Y:S02]  /*1d800*/  FSEL R96, R82, -INF , !P4 ;  /* 0xff80000052607808 */ /* 0x000fe40006000000 */
[C---:B------:R-:W-:Y:S02]  /*1d810*/  ISETP.GE.AND P1, PT, R34.reuse, R186, PT ;  /* 0x000000ba2200720c */ /* 0x040fe40003f26270 */
[----:B------:R-:W-:Y:S02]  /*1d820*/  ISETP.GE.AND P4, PT, R34, R187, PT ;  /* 0x000000bb2200720c */ /* 0x000fe40003f86270 */
[----:B------:R-:W-:Y:S02]  /*1d830*/  P2R R34, PR, RZ, 0x4 ;  /* 0x00000004ff227803 */ /* 0x000fe40000000000 */
[----:B------:R-:W-:Y:S02]  /*1d840*/  FMNMX3.FTZ R35, R35, R6, R10, !PT ;  /* 0x0000000623237276 */ /* 0x000fe4000781000a */
        /* <DEDUP_REMOVED lines=21> */
[----:B------:R-:W-:Y:S02]  /*1d9a0*/  FSEL R154, R154, -INF , !P5 ;  /* 0xff8000009a9a7808 */ /* 0x000fe40006800000 */
[----:B------:R-:W-:Y:S02]  /*1d9b0*/  FMNMX3.FTZ R34, R34, R160, R159, !PT ;  /* 0x000000a022227276 */ /* 0x000fe4000781009f */
[----:B------:R-:W-:Y:S02]  /*1d9c0*/  FMNMX3.FTZ R35, R35, R130, R129, !PT ;  /* 0x0000008223237276 */ /* 0x000fe40007810081 */
[-C--:B------:R-:W-:Y:S02]  /*1d9d0*/  ISETP.GE.AND P3, PT, R127, R187.reuse, PT ;  /* 0x000000bb7f00720c */ /* 0x080fe40003f66270 */
[----:B------:R-:W-:Y:S02]  /*1d9e0*/  ISETP.GE.AND P0, PT, R54, R186, PT ;  /* 0x000000ba3600720c */ /* 0x000fe40003f06270 */
[----:B------:R-:W-:Y:S02]  /*1d9f0*/  ISETP.GE.AND P5, PT, R126, R187, PT ;  /* 0x000000bb7e00720c */ /* 0x000fe40003fa6270 */
[----:B------:R-:W-:Y:S02]  /*1da00*/  FMNMX3.FTZ R34, R34, R155, R154, !PT ;  /* 0x0000009b22227276 */ /* 0x000fe4000781009a */
[----:B------:R-:W-:Y:S02]  /*1da10*/  FSEL R131, R229, -INF , !P3 ;  /* 0xff800000e5837808 */ /* 0x000fe40005800000 */
[----:B------:R-:W-:Y:S02]  /*1da20*/  FMNMX3.FTZ R35, R35, R122, R121, !PT ;  /* 0x0000007a23237276 */ /* 0x000fe40007810079 */
[----:B------:R-:W-:Y:S02]  /*1da30*/  FSEL R93, R252, -INF , !P0 ;  /* 0xff800000fc5d7808 */ /* 0x000fe40004000000 */
[-C--:B------:R-:W-:Y:S02]  /*1da40*/  ISETP.GE.AND P3, PT, R125, R187.reuse, PT ;  /* 0x000000bb7d00720c */ /* 0x080fe40003f66270 */
[----:B------:R-:W-:Y:S02]  /*1da50*/  FSEL R127, R227, -INF , !P5 ;  /* 0xff800000e37f7808 */ /* 0x000fe40006800000 */
[----:B------:R-:W-:Y:S02]  /*1da60*/  ISETP.GE.AND P0, PT, R53, R186, PT ;  /* 0x000000ba3500720c */ /* 0x000fe40003f06270 */
[----:B------:R-:W-:Y:S02]  /*1da70*/  FMNMX3.FTZ R35, R35, R118, R117, !PT ;  /* 0x0000007623237276 */ /* 0x000fe40007810075 */
[----:B------:R-:W-:Y:S02]  /*1da80*/  FMNMX3.FTZ R34, R34, R152, R131, !PT ;  /* 0x0000009822227276 */ /* 0x000fe40007810083 */
[----:B------:R-:W-:Y:S02]  /*1da90*/  FMNMX3.FTZ R35, R35, R114, R113, !PT ;  /* 0x0000007223237276 */ /* 0x000fe40007810071 */
[----:B------:R-:W-:Y:S02]  /*1daa0*/  FMNMX3.FTZ R34, R34, R128, R127, !PT ;  /* 0x0000008022227276 */ /* 0x000fe4000781007f */
[-C--:B------:R-:W-:Y:S02]  /*1dab0*/  ISETP.GE.AND P5, PT, R124, R187.reuse, PT ;  /* 0x000000bb7c00720c */ /* 0x080fe40003fa6270 */
[----:B------:R-:W-:Y:S02]  /*1dac0*/  FSEL R119, R225, -INF , !P3 ;  /* 0xff800000e1777808 */ /* 0x000fe40005800000 */
[----:B------:R-:W-:Y:S02]  /*1dad0*/  FSEL R89, R89, -INF , !P0 ;  /* 0xff80000059597808 */ /* 0x000fe40004000000 */
[----:B------:R-:W-:Y:S02]  /*1dae0*/  ISETP.GE.AND P0, PT, R50, R186, PT ;  /* 0x000000ba3200720c */ /* 0x000fe40003f06270 */
[----:B------:R-:W-:Y:S02]  /*1daf0*/  FSEL R115, R223, -INF , !P5 ;  /* 0xff800000df737808 */ /* 0x000fe40006800000 */
[----:B------:R-:W-:Y:S02]  /*1db00*/  FMNMX3.FTZ R34, R34, R120, R119, !PT ;  /* 0x0000007822227276 */ /* 0x000fe40007810077 */
[-C--:B------:R-:W-:Y:S02]  /*1db10*/  ISETP.GE.AND P3, PT, R61, R187.reuse, PT ;  /* 0x000000bb3d00720c */ /* 0x080fe40003f66270 */
[----:B------:R-:W-:Y:S02]  /*1db20*/  FMNMX3.FTZ R35, R35, R110, R109, !PT ;  /* 0x0000006e23237276 */ /* 0x000fe4000781006d */
        /* <DEDUP_REMOVED lines=23> */
[----:B------:R-:W-:Y:S02]  /*1dca0*/  ISETP.GE.AND P1, PT, R58, R186, PT ;  /* 0x000000ba3a00720c */ /* 0x000fe40003f26270 */
        /* <DEDUP_REMOVED lines=9> */
[-C--:B------:R-:W-:Y:S02]  /*1dd40*/  ISETP.GE.AND P5, PT, R54, R187.reuse, PT ;  /* 0x000000bb3600720c */ /* 0x080fe40003fa6270 */
        /* <DEDUP_REMOVED lines=13> */
[-C--:B------:R-:W-:Y:S02]  /*1de20*/  ISETP.GE.AND P5, PT, R50, R187.reuse, PT ;  /* 0x000000bb3200720c */ /* 0x080fe40003fa6270 */
[----:B------:R-:W-:Y:S02]  /*1de30*/  FSEL R87, R87, -INF , !P3 ;  /* 0xff80000057577808 */ /* 0x000fe40005800000 */
[----:B------:R-:W-:Y:S02]  /*1de40*/  FMNMX3.FTZ R35, R35, R82, R81, !PT ;  /* 0x0000005223237276 */ /* 0x000fe40007810051 */
[----:B------:R-:W-:Y:S02]  /*1de50*/  FMNMX3.FTZ R34, R34, R92, R91, !PT ;  /* 0x0000005c22227276 */ /* 0x000fe4000781005b */
        /* <DEDUP_REMOVED lines=8> */
[----:B------:R-:W-:Y:S02]  /*1dee0*/  FMNMX3.FTZ R35, R35, R78, R77, !PT ;  /* 0x0000004e23237276 */ /* 0x000fe4000781004d */
[----:B------:R-:W-:Y:S02]  /*1def0*/  FMNMX3.FTZ R34, R34, R88, R87, !PT ;  /* 0x0000005822227276 */ /* 0x000fe40007810057 */
[----:B------:R-:W-:Y:S02]  /*1df00*/  FSEL R66, R242, -INF , !P1 ;  /* 0xff800000f2427808 */ /* 0x000fe40004800000 */
[----:B------:R-:W-:Y:S02]  /*1df10*/  ISETP.GE.AND P1, PT, R24, R186, PT ;  /* 0x000000ba1800720c */ /* 0x000fe40003f26270 */
[-C--:B------:R-:W-:Y:S02]  /*1df20*/  ISETP.GE.AND P4, PT, R33, R187.reuse, PT ;  /* 0x000000bb2100720c */ /* 0x080fe40003f86270 */
[----:B------:R-:W-:Y:S02]  /*1df30*/  FSEL R80, R80, -INF , !P2 ;  /* 0xff80000050507808 */ /* 0x000fe40005000000 */
[----:B------:R-:W-:Y:S02]  /*1df40*/  FSEL R79, R79, -INF , !P3 ;  /* 0xff8000004f4f7808 */ /* 0x000fe40005800000 */
[----:B------:R-:W-:Y:S02]  /*1df50*/  P2R R26, PR, RZ, 0x1 ;  /* 0x00000001ff1a7803 */ /* 0x000fe40000000000 */
[----:B------:R-:W-:Y:S02]  /*1df60*/  FMNMX3.FTZ R35, R35, R74, R73, !PT ;  /* 0x0000004a23237276 */ /* 0x000fe40007810049 */
[----:B------:R-:W-:Y:S02]  /*1df70*/  FMNMX3.FTZ R34, R34, R84, R83, !PT ;  /* 0x0000005422227276 */ /* 0x000fe40007810053 */
[-C--:B------:R-:W-:Y:S02]  /*1df80*/  ISETP.GE.AND P6, PT, R58, R187.reuse, PT ;  /* 0x000000bb3a00720c */ /* 0x080fe40003fc6270 */
[-C--:B------:R-:W-:Y:S02]  /*1df90*/  ISETP.GE.AND P0, PT, R15, R186.reuse, PT ;  /* 0x000000ba0f00720c */ /* 0x080fe40003f06270 */
[----:B------:R-:W-:Y:S02]  /*1dfa0*/  FSEL R62, R240, -INF , !P1 ;  /* 0xff800000f03e7808 */ /* 0x000fe40004800000 */
[-C--:B------:R-:W-:Y:S02]  /*1dfb0*/  ISETP.GE.AND P5, PT, R32, R187.reuse, PT ;  /* 0x000000bb2000720c */ /* 0x080fe40003fa6270 */
[-C--:B------:R-:W-:Y:S02]  /*1dfc0*/  ISETP.GE.AND P3, PT, R30, R187.reuse, PT ;  /* 0x000000bb1e00720c */ /* 0x080fe40003f66270 */
[----:B------:R-:W-:Y:S02]  /*1dfd0*/  FSEL R76, R76, -INF , !P6 ;  /* 0xff8000004c4c7808 */ /* 0x000fe40007000000 */
[----:B------:R-:W-:Y:S02]  /*1dfe0*/  FSEL R75, R75, -INF , !P4 ;  /* 0xff8000004b4b7808 */ /* 0x000fe40006000000 */
[----:B------:R-:W-:Y:S02]  /*1dff0*/  ISETP.GE.AND P1, PT, R20, R186, PT ;  /* 0x000000ba1400720c */ /* 0x000fe40003f26270 */
[----:B------:R-:W-:Y:S02]  /*1e000*/  FMNMX3.FTZ R34, R34, R80, R79, !PT ;  /* 0x0000005022227276 */ /* 0x000fe4000781004f */
[----:B------:R-:W-:Y:S02]  /*1e010*/  FMNMX3.FTZ R35, R35, R70, R69, !PT ;  /* 0x0000004623237276 */ /* 0x000fe40007810045 */
[----:B------:R-:W-:Y:S02]  /*1e020*/  FSEL R57, R237, -INF , !P0 ;  /* 0xff800000ed397808 */ /* 0x000fe40004000000 */
[-C--:B------:R-:W-:Y:S02]  /*1e030*/  ISETP.GE.AND P0, PT, R24, R187.reuse, PT ;  /* 0x000000bb1800720c */ /* 0x080fe40003f06270 */
[-C--:B------:R-:W-:Y:S02]  /*1e040*/  ISETP.GE.AND P2, PT, R29, R187.reuse, PT ;  /* 0x000000bb1d00720c */ /* 0x080fe40003f46270 */
[-C--:B------:R-:W-:Y:S02]  /*1e050*/  ISETP.GE.AND P4, PT, R27, R187.reuse, PT ;  /* 0x000000bb1b00720c */ /* 0x080fe40003f86270 */
[----:B------:R-:W-:Y:S02]  /*1e060*/  FSEL R72, R72, -INF , !P5 ;  /* 0xff80000048487808 */ /* 0x000fe40006800000 */
[----:B------:R-:W-:Y:S02]  /*1e070*/  FSEL R58, R238, -INF , !P1 ;  /* 0xff800000ee3a7808 */ /* 0x000fe40004800000 */
[----:B------:R-:W-:Y:S02]  /*1e080*/  FMNMX3.FTZ R34, R34, R76, R75, !PT ;  /* 0x0000004c22227276 */ /* 0x000fe4000781004b */
[----:B------:R-:W-:Y:S02]  /*1e090*/  FSEL R71, R71, -INF , !P3 ;  /* 0xff80000047477808 */ /* 0x000fe40005800000 */
[----:B------:R-:W-:Y:S02]  /*1e0a0*/  FMNMX3.FTZ R35, R35, R66, R65, !PT ;  /* 0x0000004223237276 */ /* 0x000fe40007810041 */
[-C--:B------:R-:W-:Y:S02]  /*1e0b0*/  ISETP.GE.AND P1, PT, R13, R186.reuse, PT ;  /* 0x000000ba0d00720c */ /* 0x080fe40003f26270 */
[----:B------:R-:W-:Y:S02]  /*1e0c0*/  P2R R24, PR, RZ, 0x1 ;  /* 0x00000001ff187803 */ /* 0x000fe40000000000 */
[----:B------:R-:W-:Y:S02]  /*1e0d0*/  ISETP.GE.AND P0, PT, R12, R186, PT ;  /* 0x000000ba0c00720c */ /* 0x000fe40003f06270 */
[-C--:B------:R-:W-:Y:S02]  /*1e0e0*/  ISETP.GE.AND P3, PT, R25, R187.reuse, PT ;  /* 0x000000bb1900720c */ /* 0x080fe40003f66270 */
[----:B------:R-:W-:Y:S02]  /*1e0f0*/  ISETP.NE.AND P5, PT, R26, RZ, PT ;  /* 0x000000ff1a00720c */ /* 0x000fe40003fa5270 */
[----:B------:R-:W-:Y:S02]  /*1e100*/  FSEL R68, R68, -INF , !P2 ;  /* 0xff80000044447808 */ /* 0x000fe40005000000 */
[----:B------:R-:W-:Y:S02]  /*1e110*/  FSEL R67, R67, -INF , !P4 ;  /* 0xff80000043437808 */ /* 0x000fe40006000000 */
[----:B------:R-:W-:Y:S02]  /*1e120*/  FMNMX3.FTZ R35, R35, R62, R61, !PT ;  /* 0x0000003e23237276 */ /* 0x000fe4000781003d */
[----:B------:R-:W-:Y:S02]  /*1e130*/  FMNMX3.FTZ R34, R34, R72, R71, !PT ;  /* 0x0000004822227276 */ /* 0x000fe40007810047 */
        /* <DEDUP_REMOVED lines=9> */
[----:B------:R-:W-:Y:S02]  /*1e1d0*/  ISETP.NE.AND P3, PT, R24, RZ, PT ;  /* 0x000000ff1800720c */ /* 0x000fe40003f65270 */
[----:B------:R-:W-:Y:S02]  /*1e1e0*/  FSEL R59, R217, -INF , !P2 ;  /* 0xff800000d93b7808 */ /* 0x000fe40005000000 */
[----:B------:R-:W-:Y:S02]  /*1e1f0*/  FSEL R47, R220, -INF , !P1 ;  /* 0xff800000dc2f7808 */ /* 0x000fe40004800000 */
[----:B------:R-:W-:Y:S02]  /*1e200*/  ISETP.NE.AND P2, PT, R0, RZ, PT ;  /* 0x000000ff0000720c */ /* 0x000fe40003f45270 */
[-C--:B------:R-:W-:Y:S02]  /*1e210*/  ISETP.GE.AND P1, PT, R2, R187.reuse, PT ;  /* 0x000000bb0200720c */ /* 0x080fe40003f26270 */
[-C--:B------:R-:W-:Y:S02]  /*1e220*/  ISETP.GE.AND P5, PT, R15, R187.reuse, PT ;  /* 0x000000bb0f00720c */ /* 0x080fe40003fa6270 */
        /* <DEDUP_REMOVED lines=8> */
[----:B------:R-:W-:Y:S02]  /*1e2b0*/  FMNMX3.FTZ R0, R0, R60, R59, !PT ;  /* 0x0000003c00007276 */ /* 0x000fe4000781003b */
[-C--:B------:R-:W-:Y:S02]  /*1e2c0*/  ISETP.GE.AND P3, PT, R12, R187.reuse, PT ;  /* 0x000000bb0c00720c */ /* 0x080fe40003f66270 */
[----:B------:R-:W-:Y:S01]  /*1e2d0*/  FSEL R55, R215, -INF , !P5 ;  /* 0xff800000d7377808 */ /* 0x000fe20006800000 */
[----:B------:R-:W5:Y:S01]  /*1e2e0*/  SHFL.BFLY PT, R12, R2, 0x2, 0x1f ;  /* 0x0c401f00020c7f89 */ /* 0x000f6200000e0000 */
[----:B------:R-:W-:Y:S02]  /*1e2f0*/  ISETP.GE.AND P0, PT, R14, R187, PT ;  /* 0x000000bb0e00720c */ /* 0x000fe40003f06270 */
[----:B------:R-:W-:Y:S02]  /*1e300*/  FMNMX3.FTZ R0, R0, R56, R55, !PT ;  /* 0x0000003800007276 */ /* 0x000fe40007810037 */
[----:B------:R-:W-:Y:S02]  /*1e310*/  FSEL R52, R214, -INF , !P4 ;  /* 0xff800000d6347808 */ /* 0x000fe40006000000 */
[----:B------:R-:W-:Y:S02]  /*1e320*/  FSEL R49, R213, -INF , !P3 ;  /* 0xff800000d5317808 */ /* 0x000fe40005800000 */
[----:B------:R-:W-:Y:S02]  /*1e330*/  FSEL R20, R4, -INF , !P0 ;  /* 0xff80000004147808 */ /* 0x000fe40004000000 */
[----:B------:R-:W-:Y:S02]  /*1e340*/  FSEL R21, R212, -INF , !P1 ;  /* 0xff800000d4157808 */ /* 0x000fe40004800000 */
[----:B------:R-:W-:Y:S02]  /*1e350*/  FMNMX3.FTZ R0, R0, R52, R49, !PT ;  /* 0x0000003400007276 */ /* 0x000fe40007810031 */
[----:B------:R-:W-:Y:S02]  /*1e360*/  LOP3.LUT R45, R166, 0x120, R167, 0xf8, !PT ;  /* 0x00000120a62d7812 */ /* 0x000fe400078ef8a7 */
[----:B------:R-:W-:Y:S02]  /*1e370*/  FMNMX3.FTZ R0, R0, R21, R20, !PT ;  /* 0x0000001500007276 */ /* 0x000fe40007810014 */
[----:B------:R-:W-:Y:S02]  /*1e380*/  LEA R45, R45, UR6, 0x1 ;  /* 0x000000062d2d7c11 */ /* 0x000fe4000f8e08ff */
[----:B------:R-:W-:Y:S01]  /*1e390*/  MOV R176, 0x80 ;  /* 0x0000008000b07802 */ /* 0x000fe20000000f00 */
[----:B------:R-:W3:Y:S08]  /*1e3a0*/  SHFL.BFLY PT, R4, R0, 0x2, 0x1f ;  /* 0x0c401f0000047f89 */ /* 0x000ef000000e0000 */
[----:B------:R-:W-:Y:S01]  /*1e3b0*/  LDSM.16.MT88.4 R32, [R45+0x5400] ;  /* 0x005400002d20783b */ /* 0x000fe20000004200 */
[----:B-----5:R-:W-:Y:S07]  /*1e3c0*/  FMNMX.FTZ R12, R2, R12, !PT ;  /* 0x0000000c020c7209 */ /* 0x020fee0007810000 */
[----:B------:R-:W5:Y:S01]  /*1e3d0*/  SHFL.BFLY PT, R2, R12, 0x1, 0x1f ;  /* 0x0c201f000c027f89 */ /* 0x000f6200000e0000 */
[----:B---3--:R-:W-:Y:S07]  /*1e3e0*/  FMNMX.FTZ R4, R0, R4, !PT ;  /* 0x0000000400047209 */ /* 0x008fee0007810000 */
[----:B------:R-:W3:Y:S01]  /*1e3f0*/  SHFL.BFLY PT, R0, R4, 0x1, 0x1f ;  /* 0x0c201f0004007f89 */ /* 0x000ee200000e0000 */
[----:B-----5:R-:W-:Y:S07]  /*1e400*/  FMNMX.FTZ R2, R12, R2, !PT ;  /* 0x000000020c027209 */ /* 0x020fee0007810000 */
[----:B------:R-:W5:Y:S01]  /*1e410*/  LDSM.16.MT88.4 R12, [R45+0x5000] ;  /* 0x005000002d0c783b */ /* 0x000f620000004200 */
[----:B------:R-:W-:Y:S01]  /*1e420*/  FSETP.NEU.FTZ.AND P1, PT, R2, -INF , PT ;  /* 0xff8000000200780b */ /* 0x000fe20003f3d000 */
[----:B--2---:R-:W-:Y:S05]  /*1e430*/  FMUL.FTZ R50, R3, R2 ;  /* 0x0000000203327220 */ /* 0x004fea0000410000 */
[----:B------:R-:W-:Y:S05]  /*1e440*/  FSEL R50, R50, RZ, P1 ;  /* 0x000000ff32327208 */ /* 0x000fea0000800000 */
[-CC-:B------:R-:W-:Y:S01]  /*1e450*/  FFMA.FTZ R125, R5, R3.reuse, -R50.reuse ;  /* 0x00000003057d7223 */ /* 0x180fe20000010832 */
[----:B------:R-:W-:Y:S01]  /*1e460*/  FSEL R5, R2, RZ, P1 ;  /* 0x000000ff02057208 */ /* 0x000fe20000800000 */
[-CC-:B------:R-:W-:Y:S01]  /*1e470*/  FFMA.FTZ R24, R11, R3.reuse, -R50.reuse ;  /* 0x000000030b187223 */ /* 0x180fe20000010832 */
[----:B---3--:R-:W-:Y:S01]  /*1e480*/  FMNMX.FTZ R0, R4, R0, !PT ;  /* 0x0000000004007209 */ /* 0x008fe20007810000 */
[-CC-:B------:R-:W-:Y:S01]  /*1e490*/  FFMA.FTZ R126, R31, R3.reuse, -R50.reuse ;  /* 0x000000031f7e7223 */ /* 0x180fe20000010832 */
[-C--:B------:R-:W-:Y:S01]  /*1e4a0*/  FFMA.FTZ R123, R28, R3.reuse, -R50 ;  /* 0x000000031c7b7223 */ /* 0x080fe20000010832 */
[----:B------:R-:W-:Y:S01]  /*1e4b0*/  MUFU.EX2 R125, R125 ;  /* 0x0000007d007d7308 */ /* 0x000fe20000000800 */
[C---:B------:R-:W-:Y:S01]  /*1e4c0*/  FSETP.NEU.FTZ.AND P0, PT, R0.reuse, -INF , PT ;  /* 0xff8000000000780b */ /* 0x040fe20003f1d000 */
[----:B------:R-:W-:Y:S01]  /*1e4d0*/  FMUL.FTZ R48, R3, R0 ;  /* 0x0000000003307220 */ /* 0x000fe20000410000 */
[----:B------:R-:W-:Y:S07]  /*1e4e0*/  FADD.FTZ R5, -R5, R150 ;  /* 0x0000009605057221 */ /* 0x000fee0000010100 */
[----:B------:R-:W-:Y:S01]  /*1e4f0*/  MUFU.EX2 R24, R24 ;  /* 0x0000001800187308 */ /* 0x000fe20000000800 */
[----:B------:R-:W-:Y:S01]  /*1e500*/  FSEL R4, R0, RZ, P0 ;  /* 0x000000ff00047208 */ /* 0x000fe20000000000 */
[--C-:B------:R-:W-:Y:S01]  /*1e510*/  FFMA.FTZ R11, R6, R3, -R50.reuse ;  /* 0x00000003060b7223 */ /* 0x100fe20000010832 */
[----:B------:R-:W-:Y:S07]  /*1e520*/  FSEL R48, R48, RZ, P0 ;  /* 0x000000ff30307208 */ /* 0x000fee0000000000 */
[----:B------:R-:W-:Y:S01]  /*1e530*/  MUFU.EX2 R126, R126 ;  /* 0x0000007e007e7308 */ /* 0x000fe20000000800 */
[----:B------:R-:W-:Y:S01]  /*1e540*/  FMUL.FTZ R5, R3, R5 ;  /* 0x0000000503057220 */ /* 0x000fe20000410000 */
[----:B------:R-:W-:Y:S01]  /*1e550*/  FADD.FTZ R4, -R4, R151 ;  /* 0x0000009704047221 */ /* 0x000fe20000010100 */
[-C--:B------:R-:W-:Y:S01]  /*1e560*/  FFMA.FTZ R203, R203, R3.reuse, -R50 ;  /* 0x00000003cbcb7223 */ /* 0x080fe20000010832 */
[-CC-:B------:R-:W-:Y:S01]  /*1e570*/  FFMA.FTZ R151, R17, R3.reuse, -R48.reuse ;  /* 0x0000000311977223 */ /* 0x180fe20000010830 */
[-CC-:B------:R-:W-:Y:S05]  /*1e580*/  FFMA.FTZ R166, R7, R3.reuse, -R48.reuse ;  /* 0x0000000307a67223 */ /* 0x180fea0000010830 */
[----:B------:R2:W3:Y:S01]  /*1e590*/  MUFU.EX2 R17, R5 ;  /* 0x0000000500117308 */ /* 0x0004e20000000800 */
[-CC-:B------:R-:W-:Y:S01]  /*1e5a0*/  FFMA.FTZ R150, R23, R3.reuse, -R48.reuse ;  /* 0x0000000317967223 */ /* 0x180fe20000010830 */
[-CC-:B------:R-:W-:Y:S01]  /*1e5b0*/  FFMA.FTZ R124, R22, R3.reuse, -R48.reuse ;  /* 0x00000003167c7223 */ /* 0x180fe20000010830 */
[----:B------:R-:W-:Y:S07]  /*1e5c0*/  FMUL.FTZ R4, R3, R4 ;  /* 0x0000000403047220 */ /* 0x000fee0000410000 */
[----:B------:R-:W4:Y:S01]  /*1e5d0*/  MUFU.EX2 R123, R123 ;  /* 0x0000007b007b7308 */ /* 0x000f220000000800 */
[----:B------:R-:W-:Y:S02]  /*1e5e0*/  VIADD R23, R45, 0x5020 ;  /* 0x000050202d177836 */ /* 0x000fe40000000000 */
[-C--:B------:R-:W-:Y:S01]  /*1e5f0*/  FFMA.FTZ R167, R200, R3.reuse, -R48 ;  /* 0x00000003c8a77223 */ /* 0x080fe20000010830 */
[-C--:B------:R-:W-:Y:S06]  /*1e600*/  FFMA.FTZ R163, R163, R3.reuse, -R50 ;  /* 0x00000003a3a37223 */ /* 0x080fec0000010832 */
[----:B------:R-:W1:Y:S01]  /*1e610*/  MUFU.EX2 R22, R4 ;  /* 0x0000000400167308 */ /* 0x000e620000000800 */
[-C--:B------:R-:W-:Y:S01]  /*1e620*/  FFMA.FTZ R162, R162, R3.reuse, -R48 ;  /* 0x00000003a2a27223 */ /* 0x080fe20000010830 */
[-CC-:B------:R-:W-:Y:S01]  /*1e630*/  FFMA.FTZ R158, R158, R3.reuse, -R50.reuse ;  /* 0x000000039e9e7223 */ /* 0x180fe20000010832 */
[-C--:B------:R-:W-:Y:S07]  /*1e640*/  FFMA.FTZ R156, R156, R3.reuse, -R50 ;  /* 0x000000039c9c7223 */ /* 0x080fee0000010832 */
[----:B------:R-:W-:Y:S01]  /*1e650*/  MUFU.EX2 R166, R166 ;  /* 0x000000a600a67308 */ /* 0x000fe20000000800 */
[----:B------:R-:W-:Y:S01]  /*1e660*/  FFMA.FTZ R152, R152, R3, -R48 ;  /* 0x0000000398987223 */ /* 0x000fe20000010830 */
[----:B--2---:R-:W-:Y:S02]  /*1e670*/  VIADD R5, R45, 0x5000 ;  /* 0x000050002d057836 */ /* 0x004fe40000000000 */
[----:B---3--:R-:W-:Y:S06]  /*1e680*/  FFMA.FTZ R196, R17, R196, R24 ;  /* 0x000000c411c47223 */ /* 0x008fec0000010018 */
[----:B------:R-:W2:Y:S01]  /*1e690*/  MUFU.EX2 R150, R150 ;  /* 0x0000009600967308 */ /* 0x000ea20000000800 */
[----:B------:R-:W-:Y:S01]  /*1e6a0*/  F2FP.F16.F32.PACK_AB R24, R126, R24 ;  /* 0x000000187e18723e */ /* 0x000fe200000000ff */
[----:B------:R-:W-:Y:S01]  /*1e6b0*/  @P2 VIADD R23, R5, 0xffffffe0 ;  /* 0xffffffe005172836 */ /* 0x000fe20000000000 */
[----:B----4-:R-:W-:Y:S07]  /*1e6c0*/  F2FP.F16.F32.PACK_AB R26, R123, R125 ;  /* 0x0000007d7b1a723e */ /* 0x010fee00000000ff */
[----:B------:R-:W-:Y:S01]  /*1e6d0*/  MUFU.EX2 R124, R124 ;  /* 0x0000007c007c7308 */ /* 0x000fe20000000800 */
[C---:B------:R-:W-:Y:S01]  /*1e6e0*/  FMUL.FTZ R5, R17.reuse, R145 ;  /* 0x0000009111057220 */ /* 0x040fe20000410000 */
[C---:B-1----:R-:W-:Y:S01]  /*1e6f0*/  FMUL.FTZ R6, R22.reuse, R146 ;  /* 0x0000009216067220 */ /* 0x042fe20000410000 */
[----:B------:R-:W-:Y:S07]  /*1e700*/  FMUL.FTZ R7, R22, R147 ;  /* 0x0000009316077220 */ /* 0x000fee0000410000 */
[----:B------:R-:W1:Y:S01]  /*1e710*/  MUFU.EX2 R151, R151 ;  /* 0x0000009700977308 */ /* 0x000e620000000800 */
[----:B------:R-:W-:Y:S01]  /*1e720*/  FMUL.FTZ R4, R17, R144 ;  /* 0x0000009011047220 */ /* 0x000fe20000410000 */
[----:B------:R-:W3:Y:S01]  /*1e730*/  LDSM.16.MT88.4 R28, [R23] ;  /* 0x00000000171c783b */ /* 0x000ee20000004200 */
[----:B------:R-:W-:Y:S07]  /*1e740*/  FFMA.FTZ R146, R9, R3, -R48 ;  /* 0x0000000309927223 */ /* 0x000fee0000010830 */
[----:B------:R4:W-:Y:S01]  /*1e750*/  MUFU.EX2 R144, R11 ;  /* 0x0000000b00907308 */ /* 0x0009e20000000800 */
[----:B------:R-:W-:Y:S01]  /*1e760*/  FMUL.FTZ R9, R17, R141 ;  /* 0x0000008d11097220 */ /* 0x000fe20000410000 */
[----:B--2---:R-:W-:Y:S01]  /*1e770*/  F2FP.F16.F32.PACK_AB R25, R150, R166 ;  /* 0x000000a69619723e */ /* 0x004fe200000000ff */
[-C--:B------:R-:W-:Y:S01]  /*1e780*/  FFMA.FTZ R141, R19, R3.reuse, -R50 ;  /* 0x00000003138d7223 */ /* 0x080fe20000010832 */
[-CC-:B------:R-:W-:Y:S01]  /*1e790*/  FFMA.FTZ R19, R18, R3.reuse, -R48.reuse ;  /* 0x0000000312137223 */ /* 0x180fe20000010830 */
[-C--:B------:R-:W-:Y:S01]  /*1e7a0*/  FFMA.FTZ R18, R16, R3.reuse, -R48 ;  /* 0x0000000310127223 */ /* 0x080fe20000010830 */
[-CC-:B------:R-:W-:Y:S01]  /*1e7b0*/  FFMA.FTZ R145, R10, R3.reuse, -R50.reuse ;  /* 0x000000030a917223 */ /* 0x180fe20000010832 */
[----:B------:R-:W-:Y:S01]  /*1e7c0*/  FMUL.FTZ R10, R22, R142 ;  /* 0x0000008e160a7220 */ /* 0x000fe20000410000 */
[----:B------:R-:W-:Y:S01]  /*1e7d0*/  FMUL.FTZ R16, R17, R132 ;  /* 0x0000008411107220 */ /* 0x000fe20000410000 */
[-C--:B------:R-:W-:Y:S01]  /*1e7e0*/  FFMA.FTZ R142, R36, R3.reuse, -R50 ;  /* 0x00000003248e7223 */ /* 0x080fe20000010832 */
[----:B-1----:R-:W-:Y:S01]  /*1e7f0*/  F2FP.F16.F32.PACK_AB R27, R151, R124 ;  /* 0x0000007c971b723e */ /* 0x002fe200000000ff */
[----:B------:R-:W1:Y:S01]  /*1e800*/  LDSM.16.MT88.4 R36, [R23+0x400] ;  /* 0x000400001724783b */ /* 0x000e620000004200 */
[----:B------:R-:W-:Y:S01]  /*1e810*/  MUFU.EX2 R141, R141 ;  /* 0x0000008d008d7308 */ /* 0x000fe20000000800 */
[----:B------:R-:W-:Y:S01]  /*1e820*/  FFMA.FTZ R21, R21, R3, -R48 ;  /* 0x0000000315157223 */ /* 0x000fe20000010830 */
[----:B----4-:R-:W-:Y:S01]  /*1e830*/  FMUL.FTZ R11, R22, R143 ;  /* 0x0000008f160b7220 */ /* 0x010fe20000410000 */
[-C--:B------:R-:W-:Y:S07]  /*1e840*/  FFMA.FTZ R143, R209, R3.reuse, -R50 ;  /* 0x00000003d18f7223 */ /* 0x080fee0000010832 */
[----:B------:R-:W-:Y:S01]  /*1e850*/  MUFU.EX2 R142, R142 ;  /* 0x0000008e008e7308 */ /* 0x000fe20000000800 */
[C---:B-----5:R-:W-:Y:S09]  /*1e860*/  HMMA.16816.F32 R4, R24.reuse, R12, R4 ;  /* 0x0000000c1804723c */ /* 0x060ff20000001804 */
[----:B------:R2:W-:Y:S01]  /*1e870*/  MUFU.EX2 R132, R18 ;  /* 0x0000001200847308 */ /* 0x0005e20000000800 */
[----:B------:R-:W-:Y:S01]  /*1e880*/  FFMA.FTZ R12, R8, R3, -R48 ;  /* 0x00000003080c7223 */ /* 0x000fe20000010830 */
[C---:B------:R-:W-:Y:S01]  /*1e890*/  FMUL.FTZ R8, R17.reuse, R140 ;  /* 0x0000008c11087220 */ /* 0x040fe20000410000 */
[----:B------:R-:W-:Y:S07]  /*1e8a0*/  FMUL.FTZ R13, R17, R137 ;  /* 0x00000089110d7220 */ /* 0x000fee0000410000 */
[----:B------:R-:W-:Y:S01]  /*1e8b0*/  MUFU.EX2 R146, R146 ;  /* 0x0000009200927308 */ /* 0x000fe20000000800 */
[-C--:B------:R-:W-:Y:S01]  /*1e8c0*/  FFMA.FTZ R137, R210, R3.reuse, -R50 ;  /* 0x00000003d2897223 */ /* 0x080fe20000010832 */
[-C--:B------:R-:W-:Y:S01]  /*1e8d0*/  FFMA.FTZ R147, R205, R3.reuse, -R48 ;  /* 0x00000003cd937223 */ /* 0x080fe20000010830 */
[----:B------:R-:W-:Y:S07]  /*1e8e0*/  FFMA.FTZ R205, R43, R3, -R50 ;  /* 0x000000032bcd7223 */ /* 0x000fee0000010832 */
[----:B------:R4:W5:Y:S01]  /*1e8f0*/  MUFU.EX2 R140, R12 ;  /* 0x0000000c008c7308 */ /* 0x0009620000000800 */
[C---:B------:R-:W-:Y:S03]  /*1e900*/  HMMA.16816.F32 R8, R24.reuse, R14, R8 ;  /* 0x0000000e1808723c */ /* 0x040fe60000001808 */
[C---:B------:R-:W-:Y:S01]  /*1e910*/  FMUL.FTZ R14, R22.reuse, R138 ;  /* 0x0000008a160e7220 */ /* 0x040fe20000410000 */
[C---:B------:R-:W-:Y:S05]  /*1e920*/  FMUL.FTZ R15, R22.reuse, R139 ;  /* 0x0000008b160f7220 */ /* 0x040fea0000410000 */
[----:B------:R-:W1:Y:S01]  /*1e930*/  MUFU.EX2 R145, R145 ;  /* 0x0000009100917308 */ /* 0x000e620000000800 */
[----:B--2---:R-:W-:Y:S01]  /*1e940*/  FMUL.FTZ R18, R22, R134 ;  /* 0x0000008616127220 */ /* 0x004fe20000410000 */
[-CC-:B------:R-:W-:Y:S01]  /*1e950*/  FFMA.FTZ R139, R208, R3.reuse, -R48.reuse ;  /* 0x00000003d08b7223 */ /* 0x180fe20000010830 */
[-CC-:B------:R-:W-:Y:S01]  /*1e960*/  FFMA.FTZ R134, R207, R3.reuse, -R48.reuse ;  /* 0x00000003cf867223 */ /* 0x180fe20000010830 */
[-CC-:B------:R-:W-:Y:S06]  /*1e970*/  FFMA.FTZ R138, R204, R3.reuse, -R48.reuse ;  /* 0x00000003cc8a7223 */ /* 0x180fec0000010830 */
[----:B------:R-:W-:Y:S01]  /*1e980*/  MUFU.EX2 R137, R137 ;  /* 0x0000008900897308 */ /* 0x000fe20000000800 */
[----:B------:R-:W-:Y:S01]  /*1e990*/  FFMA.FTZ R204, R40, R3, -R48 ;  /* 0x0000000328cc7223 */ /* 0x000fe20000010830 */
[----:B------:R-:W-:Y:S01]  /*1e9a0*/  FFMA.FTZ R166, R22, R195, R166 ;  /* 0x000000c316a67223 */ /* 0x000fe200000100a6 */
[C---:B----4-:R-:W-:Y:S01]  /*1e9b0*/  FMUL.FTZ R12, R17.reuse, R136 ;  /* 0x00000088110c7220 */ /* 0x050fe20000410000 */
[----:B------:R-:W-:Y:S06]  /*1e9c0*/  FMUL.FTZ R17, R17, R133 ;  /* 0x0000008511117220 */ /* 0x000fec0000410000 */
[----:B------:R2:W4:Y:S01]  /*1e9d0*/  MUFU.EX2 R136, R19 ;  /* 0x0000001300887308 */ /* 0x0005220000000800 */
[-CC-:B------:R-:W-:Y:S01]  /*1e9e0*/  FFMA.FTZ R133, R211, R3.reuse, -R50.reuse ;  /* 0x00000003d3857223 */ /* 0x180fe20000010832 */
[-C--:B------:R-:W-:Y:S01]  /*1e9f0*/  FFMA.FTZ R118, R118, R3.reuse, -R50 ;  /* 0x0000000376767223 */ /* 0x080fe20000010832 */
[-C--:B------:R-:W-:Y:S01]  /*1ea00*/  FFMA.FTZ R119, R119, R3.reuse, -R48 ;  /* 0x0000000377777223 */ /* 0x080fe20000010830 */
[-C--:B------:R-:W-:Y:S01]  /*1ea10*/  FFMA.FTZ R130, R130, R3.reuse, -R50 ;  /* 0x0000000382827223 */ /* 0x080fe20000010832 */
[C---:B---3--:R-:W-:Y:S05]  /*1ea20*/  HMMA.16816.F32 R12, R24.reuse, R28, R12 ;  /* 0x0000001c180c723c */ /* 0x048fea000000180c */
[----:B------:R-:W-:Y:S01]  /*1ea30*/  MUFU.EX2 R139, R139 ;  /* 0x0000008b008b7308 */ /* 0x000fe20000000800 */
[----:B------:R-:W-:Y:S01]  /*1ea40*/  FADD.FTZ R196, R126, R196 ;  /* 0x000000c47ec47221 */ /* 0x000fe20000010000 */
[-CC-:B------:R-:W-:Y:S08]  /*1ea50*/  FFMA.FTZ R127, R127, R3.reuse, -R48.reuse ;  /* 0x000000037f7f7223 */ /* 0x180ff00000010830 */
[----:B------:R-:W3:Y:S01]  /*1ea60*/  MUFU.EX2 R133, R133 ;  /* 0x0000008500857308 */ /* 0x000ee20000000800 */
[-C--:B------:R-:W-:Y:S01]  /*1ea70*/  FFMA.FTZ R111, R111, R3.reuse, -R48 ;  /* 0x000000036f6f7223 */ /* 0x080fe20000010830 */
[----:B------:R-:W-:Y:S01]  /*1ea80*/  FADD.FTZ R125, R125, R196 ;  /* 0x000000c47d7d7221 */ /* 0x000fe20000010000 */
[--C-:B------:R-:W-:Y:S01]  /*1ea90*/  FFMA.FTZ R110, R110, R3, -R50.reuse ;  /* 0x000000036e6e7223 */ /* 0x100fe20000010832 */
[----:B--2---:R-:W-:Y:S01]  /*1eaa0*/  FMUL.FTZ R19, R22, R135 ;  /* 0x0000008716137220 */ /* 0x004fe20000410000 */
[-C--:B------:R-:W-:Y:S01]  /*1eab0*/  FFMA.FTZ R135, R206, R3.reuse, -R50 ;  /* 0x00000003ce877223 */ /* 0x080fe20000010832 */
[-CC-:B------:R-:W-:Y:S01]  /*1eac0*/  FFMA.FTZ R206, R197, R3.reuse, -R48.reuse ;  /* 0x00000003c5ce7223 */ /* 0x180fe20000010830 */
[-C--:B------:R-:W-:Y:S01]  /*1ead0*/  FFMA.FTZ R197, R41, R3.reuse, -R48 ;  /* 0x0000000329c57223 */ /* 0x080fe20000010830 */
[----:B------:R-:W-:Y:S01]  /*1eae0*/  FADD.FTZ R125, R123, R125 ;  /* 0x0000007d7b7d7221 */ /* 0x000fe20000010000 */
[-C--:B------:R-:W-:Y:S01]  /*1eaf0*/  FFMA.FTZ R102, R102, R3.reuse, -R50 ;  /* 0x0000000366667223 */ /* 0x080fe20000010832 */
[-C--:B------:R-:W-:Y:S01]  /*1eb00*/  FFMA.FTZ R95, R95, R3.reuse, -R48 ;  /* 0x000000035f5f7223 */ /* 0x080fe20000010830 */
[----:B------:R-:W-:Y:S01]  /*1eb10*/  HMMA.16816.F32 R16, R24, R30, R16 ;  /* 0x0000001e1810723c */ /* 0x000fe20000001810 */
[----:B------:R-:W2:Y:S01]  /*1eb20*/  LDSM.16.MT88.4 R28, [R45+0x5800] ;  /* 0x005800002d1c783b */ /* 0x000ea20000004200 */
[----:B------:R-:W3:Y:S01]  /*1eb30*/  MUFU.EX2 R134, R134 ;  /* 0x0000008600867308 */ /* 0x000ee20000000800 */
[----:B-----5:R-:W-:Y:S01]  /*1eb40*/  F2FP.F16.F32.PACK_AB R25, R140, R146 ;  /* 0x000000928c19723e */ /* 0x020fe200000000ff */
[-C--:B------:R-:W-:Y:S01]  /*1eb50*/  FFMA.FTZ R94, R94, R3.reuse, -R50 ;  /* 0x000000035e5e7223 */ /* 0x080fe20000010832 */
[----:B------:R-:W-:Y:S07]  /*1eb60*/  F2FP.F16.F32.PACK_AB R26, R141, R142 ;  /* 0x0000008e8d1a723e */ /* 0x000fee00000000ff */
[----:B------:R-:W-:Y:S01]  /*1eb70*/  MUFU.EX2 R143, R143 ;  /* 0x0000008f008f7308 */ /* 0x000fe20000000800 */
[----:B-1----:R-:W-:Y:S01]  /*1eb80*/  F2FP.F16.F32.PACK_AB R24, R145, R144 ;  /* 0x000000909118723e */ /* 0x002fe200000000ff */
[-CC-:B------:R-:W-:Y:S01]  /*1eb90*/  FFMA.FTZ R91, R91, R3.reuse, -R48.reuse ;  /* 0x000000035b5b7223 */ /* 0x180fe20000010830 */
[----:B----4-:R-:W-:Y:S01]  /*1eba0*/  F2FP.F16.F32.PACK_AB R27, R132, R136 ;  /* 0x00000088841b723e */ /* 0x010fe200000000ff */
[-C--:B------:R-:W-:Y:S01]  /*1ebb0*/  FFMA.FTZ R88, R88, R3.reuse, -R48 ;  /* 0x0000000358587223 */ /* 0x080fe20000010830 */
[-CC-:B------:R-:W-:Y:S01]  /*1ebc0*/  FFMA.FTZ R86, R86, R3.reuse, -R50.reuse ;  /* 0x0000000356567223 */ /* 0x180fe20000010832 */
[-CC-:B------:R-:W-:Y:S01]  /*1ebd0*/  FFMA.FTZ R78, R78, R3.reuse, -R50.reuse ;  /* 0x000000034e4e7223 */ /* 0x180fe20000010832 */
[-C--:B------:R-:W-:Y:S01]  /*1ebe0*/  FFMA.FTZ R70, R70, R3.reuse, -R50 ;  /* 0x0000000346467223 */ /* 0x080fe20000010832 */
[-CC-:B------:R-:W-:Y:S01]  /*1ebf0*/  FFMA.FTZ R71, R71, R3.reuse, -R48.reuse ;  /* 0x0000000347477223 */ /* 0x180fe20000010830 */
[-C--:B------:R-:W-:Y:S01]  /*1ec00*/  FFMA.FTZ R52, R52, R3.reuse, -R48 ;  /* 0x0000000334347223 */ /* 0x080fe20000010830 */
[C---:B------:R-:W-:Y:S01]  /*1ec10*/  HMMA.16816.F32 R4, R24.reuse, R32, R4 ;  /* 0x000000201804723c */ /* 0x040fe20000001804 */
[----:B------:R-:W1:Y:S02]  /*1ec20*/  MUFU.EX2 R135, R135 ;  /* 0x0000008700877308 */ /* 0x000e640000000800 */
[----:B------:R-:W-:Y:S01]  /*1ec30*/  FFMA.FTZ R47, R47, R3, -R50 ;  /* 0x000000032f2f7223 */ /* 0x000fe20000010832 */
[----:B------:R-:W-:Y:S07]  /*1ec40*/  FADD.FTZ R125, R144, R125 ;  /* 0x0000007d907d7221 */ /* 0x000fee0000010000 */
[----:B------:R-:W-:Y:S01]  /*1ec50*/  MUFU.EX2 R147, R147 ;  /* 0x0000009300937308 */ /* 0x000fe20000000800 */
[----:B------:R-:W-:Y:S01]  /*1ec60*/  FADD.FTZ R166, R150, R166 ;  /* 0x000000a696a67221 */ /* 0x000fe20000010000 */
[----:B------:R-:W-:Y:S01]  /*1ec70*/  ISETP.GT.AND P0, PT, R192, R171, PT ;  /* 0x000000abc000720c */ /* 0x000fe20003f04270 */
[C---:B------:R-:W-:Y:S07]  /*1ec80*/  HMMA.16816.F32 R8, R24.reuse, R34, R8 ;  /* 0x000000221808723c */ /* 0x040fee0000001808 */
[----:B------:R-:W4:Y:S01]  /*1ec90*/  MUFU.EX2 R138, R138 ;  /* 0x0000008a008a7308 */ /* 0x000f220000000800 */
[----:B------:R-:W5:Y:S01]  /*1eca0*/  LDSM.16.MT88.4 R32, [R23+0x800] ;  /* 0x000800001720783b */ /* 0x000f620000004200 */
[----:B------:R-:W-:Y:S01]  /*1ecb0*/  FADD.FTZ R145, R145, R125 ;  /* 0x0000007d91917221 */ /* 0x000fe20000010000 */
[----:B------:R-:W-:Y:S07]  /*1ecc0*/  FADD.FTZ R166, R124, R166 ;  /* 0x000000a67ca67221 */ /* 0x000fee0000010000 */
[----:B------:R-:W-:Y:S01]  /*1ecd0*/  MUFU.EX2 R206, R206 ;  /* 0x000000ce00ce7308 */ /* 0x000fe20000000800 */
[----:B------:R-:W-:Y:S02]  /*1ece0*/  VIADD R192, R192, 0xffffffff ;  /* 0xffffffffc0c07836 */ /* 0x000fe40000000000 */
[----:B------:R-:W-:Y:S01]  /*1ecf0*/  FADD.FTZ R145, R142, R145 ;  /* 0x000000918e917221 */ /* 0x000fe20000010000 */
[C---:B------:R-:W-:Y:S06]  /*1ed00*/  HMMA.16816.F32 R12, R24.reuse, R36, R12 ;  /* 0x00000024180c723c */ /* 0x040fec000000180c */
[----:B------:R-:W-:Y:S01]  /*1ed10*/  MUFU.EX2 R197, R197 ;  /* 0x000000c500c57308 */ /* 0x000fe20000000800 */
[-C--:B------:R-:W-:Y:S01]  /*1ed20*/  FFMA.FTZ R37, R202, R3.reuse, -R50 ;  /* 0x00000003ca257223 */ /* 0x080fe20000010832 */
[----:B------:R-:W-:Y:S01]  /*1ed30*/  FFMA.FTZ R36, R201, R3, -R48 ;  /* 0x00000003c9247223 */ /* 0x000fe20000010830 */
[----:B------:R-:W-:Y:S07]  /*1ed40*/  FADD.FTZ R145, R141, R145 ;  /* 0x000000918d917221 */ /* 0x000fee0000010000 */
[----:B------:R2:W5:Y:S01]  /*1ed50*/  MUFU.EX2 R202, R203 ;  /* 0x000000cb00ca7308 */ /* 0x0005620000000800 */
[----:B------:R-:W-:Y:S01]  /*1ed60*/  FADD.FTZ R151, R151, R166 ;  /* 0x000000a697977221 */ /* 0x000fe20000010000 */
[----:B------:R-:W-:Y:S08]  /*1ed70*/  HMMA.16816.F32 R16, R24, R38, R16 ;  /* 0x000000261810723c */ /* 0x000ff00000001810 */
[----:B------:R-:W5:Y:S01]  /*1ed80*/  MUFU.EX2 R201, R37 ;  /* 0x0000002500c97308 */ /* 0x000f620000000800 */
[----:B---3--:R-:W-:Y:S01]  /*1ed90*/  F2FP.F16.F32.PACK_AB R24, R137, R133 ;  /* 0x000000858918723e */ /* 0x008fe200000000ff */
[----:B------:R-:W-:Y:S01]  /*1eda0*/  FADD.FTZ R146, R146, R151 ;  /* 0x0000009792927221 */ /* 0x000fe20000010000 */
[----:B------:R-:W-:Y:S07]  /*1edb0*/  F2FP.F16.F32.PACK_AB R25, R134, R139 ;  /* 0x0000008b8619723e */ /* 0x000fee00000000ff */
[----:B------:R3:W-:Y:S01]  /*1edc0*/  MUFU.EX2 R200, R36 ;  /* 0x0000002400c87308 */ /* 0x0007e20000000800 */
[----:B-1----:R-:W-:Y:S01]  /*1edd0*/  F2FP.F16.F32.PACK_AB R26, R135, R143 ;  /* 0x0000008f871a723e */ /* 0x002fe200000000ff */
[----:B------:R-:W-:Y:S01]  /*1ede0*/  FADD.FTZ R146, R140, R146 ;  /* 0x000000928c927221 */ /* 0x000fe20000010000 */
[----:B----4-:R-:W-:Y:S07]  /*1edf0*/  F2FP.F16.F32.PACK_AB R27, R138, R147 ;  /* 0x000000938a1b723e */ /* 0x010fee00000000ff */
[----:B------:R-:W-:Y:S01]  /*1ee00*/  MUFU.EX2 R205, R205 ;  /* 0x000000cd00cd7308 */ /* 0x000fe20000000800 */
[----:B------:R-:W-:Y:S01]  /*1ee10*/  FADD.FTZ R145, R133, R145 ;  /* 0x0000009185917221 */ /* 0x000fe20000010000 */
[-C--:B--2---:R-:W-:Y:S01]  /*1ee20*/  FFMA.FTZ R203, R42, R3.reuse, -R50 ;  /* 0x000000032acb7223 */ /* 0x084fe20000010832 */
[----:B------:R-:W-:Y:S01]  /*1ee30*/  FADD.FTZ R146, R136, R146 ;  /* 0x0000009288927221 */ /* 0x000fe20000010000 */
[----:B------:R-:W-:Y:S06]  /*1ee40*/  LDSM.16.MT88.4 R40, [R45+0x6000] ;  /* 0x006000002d28783b */ /* 0x000fec0000004200 */
[----:B------:R-:W-:Y:S01]  /*1ee50*/  MUFU.EX2 R204, R204 ;  /* 0x000000cc00cc7308 */ /* 0x000fe20000000800 */
[C---:B------:R-:W-:Y:S03]  /*1ee60*/  HMMA.16816.F32 R4, R24.reuse, R28, R4 ;  /* 0x0000001c1804723c */ /* 0x040fe60000001804 */
[-C--:B------:R-:W-:Y:S06]  /*1ee70*/  FFMA.FTZ R28, R199, R3.reuse, -R50 ;  /* 0x00000003c71c7223 */ /* 0x080fec0000010832 */
[----:B------:R-:W-:Y:S01]  /*1ee80*/  MUFU.EX2 R203, R203 ;  /* 0x000000cb00cb7308 */ /* 0x000fe20000000800 */
[----:B------:R-:W-:Y:S01]  /*1ee90*/  FADD.FTZ R137, R137, R145 ;  /* 0x0000009189897221 */ /* 0x000fe20000010000 */
[----:B---3--:R-:W1:Y:S01]  /*1eea0*/  LDSM.16.MT88.4 R36, [R45+0x5c00] ;  /* 0x005c00002d24783b */ /* 0x008e620000004200 */
[----:B------:R-:W-:Y:S01]  /*1eeb0*/  FADD.FTZ R132, R132, R146 ;  /* 0x0000009284847221 */ /* 0x000fe20000010000 */
[C---:B------:R-:W-:Y:S06]  /*1eec0*/  HMMA.16816.F32 R8, R24.reuse, R30, R8 ;  /* 0x0000001e1808723c */ /* 0x040fec0000001808 */
[----:B------:R2:W3:Y:S01]  /*1eed0*/  MUFU.EX2 R199, R167 ;  /* 0x000000a700c77308 */ /* 0x0004e20000000800 */
[----:B------:R-:W-:Y:S01]  /*1eee0*/  FADD.FTZ R143, R143, R137 ;  /* 0x000000898f8f7221 */ /* 0x000fe20000010000 */
[----:B------:R-:W-:Y:S08]  /*1eef0*/  FADD.FTZ R132, R139, R132 ;  /* 0x000000848b847221 */ /* 0x000ff00000010000 */
[----:B------:R-:W-:Y:S01]  /*1ef00*/  MUFU.EX2 R162, R162 ;  /* 0x000000a200a27308 */ /* 0x000fe20000000800 */
[----:B------:R-:W-:Y:S02]  /*1ef10*/  IMAD.MOV.U32 R151, RZ, RZ, R0 ;  /* 0x000000ffff977224 */ /* 0x000fe400078e0000 */
[----:B------:R-:W-:Y:S01]  /*1ef20*/  FADD.FTZ R143, R135, R143 ;  /* 0x0000008f878f7221 */ /* 0x000fe20000010000 */
[C---:B-----5:R-:W-:Y:S06]  /*1ef30*/  HMMA.16816.F32 R12, R24.reuse, R32, R12 ;  /* 0x00000020180c723c */ /* 0x060fec000000180c */
[----:B------:R-:W-:Y:S01]  /*1ef40*/  MUFU.EX2 R119, R119 ;  /* 0x0000007700777308 */ /* 0x000fe20000000800 */
[-C--:B------:R-:W-:Y:S01]  /*1ef50*/  FFMA.FTZ R33, R161, R3.reuse, -R50 ;  /* 0x00000003a1217223 */ /* 0x080fe20000010832 */
[-C--:B------:R-:W-:Y:S08]  /*1ef60*/  FFMA.FTZ R32, R160, R3.reuse, -R48 ;  /* 0x00000003a0207223 */ /* 0x080ff00000010830 */
[----:B------:R4:W-:Y:S01]  /*1ef70*/  MUFU.EX2 R161, R163 ;  /* 0x000000a300a17308 */ /* 0x0009e20000000800 */
[----:B------:R-:W-:Y:S01]  /*1ef80*/  FADD.FTZ R143, R202, R143 ;  /* 0x0000008fca8f7221 */ /* 0x000fe20000010000 */
[-C--:B--2---:R-:W-:Y:S01]  /*1ef90*/  FFMA.FTZ R167, R198, R3.reuse, -R50 ;  /* 0x00000003c6a77223 */ /* 0x084fe20000010832 */
[----:B------:R-:W-:Y:S07]  /*1efa0*/  HMMA.16816.F32 R16, R24, R34, R16 ;  /* 0x000000221810723c */ /* 0x000fee0000001810 */
[----:B------:R2:W5:Y:S01]  /*1efb0*/  MUFU.EX2 R198, R28 ;  /* 0x0000001c00c67308 */ /* 0x0005620000000800 */
[C---:B------:R-:W-:Y:S01]  /*1efc0*/  F2FP.F16.F32.PACK_AB R24, R201.reuse, R202 ;  /* 0x000000cac918723e */ /* 0x040fe200000000ff */
[----:B------:R-:W-:Y:S08]  /*1efd0*/  FADD.FTZ R201, R201, R143 ;  /* 0x0000008fc9c97221 */ /* 0x000ff00000010000 */
[----:B------:R-:W1:Y:S01]  /*1efe0*/  MUFU.EX2 R167, R167 ;  /* 0x000000a700a77308 */ /* 0x000e620000000800 */
[----:B---3--:R-:W-:Y:S01]  /*1eff0*/  F2FP.F16.F32.PACK_AB R25, R199, R200 ;  /* 0x000000c8c719723e */ /* 0x008fe200000000ff */
[----:B------:R-:W-:Y:S01]  /*1f000*/  LDSM.16.MT88.4 R140, [R45+0x8c00] ;  /* 0x008c00002d8c783b */ /* 0x000fe20000004200 */
[----:B------:R-:W-:Y:S07]  /*1f010*/  F2FP.F16.F32.PACK_AB R27, R197, R206 ;  /* 0x000000cec51b723e */ /* 0x000fee00000000ff */
[----:B------:R-:W3:Y:S01]  /*1f020*/  MUFU.EX2 R160, R33 ;  /* 0x0000002100a07308 */ /* 0x000ee20000000800 */
[----:B------:R-:W-:Y:S01]  /*1f030*/  FADD.FTZ R132, R134, R132 ;  /* 0x0000008486847221 */ /* 0x000fe20000010000 */
[-C--:B----4-:R-:W-:Y:S01]  /*1f040*/  FFMA.FTZ R163, R159, R3.reuse, -R48 ;  /* 0x000000039fa37223 */ /* 0x090fe20000010830 */
[----:B------:R-:W-:Y:S07]  /*1f050*/  IMAD.MOV.U32 R150, RZ, RZ, R2 ;  /* 0x000000ffff967224 */ /* 0x000fee00078e0002 */
[----:B------:R4:W-:Y:S01]  /*1f060*/  MUFU.EX2 R159, R32 ;  /* 0x00000020009f7308 */ /* 0x0009e20000000800 */
[----:B------:R-:W-:Y:S01]  /*1f070*/  FADD.FTZ R147, R147, R132 ;  /* 0x0000008493937221 */ /* 0x000fe20000010000 */
[----:B--2---:R-:W2:Y:S01]  /*1f080*/  LDSM.16.MT88.4 R28, [R23+0xc00] ;  /* 0x000c0000171c783b */ /* 0x004ea20000004200 */
[----:B-----5:R-:W-:Y:S07]  /*1f090*/  FADD.FTZ R201, R198, R201 ;  /* 0x000000c9c6c97221 */ /* 0x020fee0000010000 */
[----:B------:R-:W5:Y:S01]  /*1f0a0*/  MUFU.EX2 R163, R163 ;  /* 0x000000a300a37308 */ /* 0x000f620000000800 */
[----:B------:R-:W-:Y:S01]  /*1f0b0*/  FADD.FTZ R147, R138, R147 ;  /* 0x000000938a937221 */ /* 0x000fe20000010000 */
[C---:B-1----:R-:W-:Y:S01]  /*1f0c0*/  F2FP.F16.F32.PACK_AB R26, R167.reuse, R198 ;  /* 0x000000c6a71a723e */ /* 0x042fe200000000ff */
[----:B------:R-:W-:Y:S07]  /*1f0d0*/  FADD.FTZ R201, R167, R201 ;  /* 0x000000c9a7c97221 */ /* 0x000fee0000010000 */
[----:B------:R-:W-:Y:S01]  /*1f0e0*/  MUFU.EX2 R111, R111 ;  /* 0x0000006f006f7308 */ /* 0x000fe20000000800 */
[----:B------:R-:W-:Y:S09]  /*1f0f0*/  FADD.FTZ R147, R200, R147 ;  /* 0x00000093c8937221 */ /* 0x000ff20000010000 */
[----:B------:R-:W-:Y:S01]  /*1f100*/  MUFU.EX2 R95, R95 ;  /* 0x0000005f005f7308 */ /* 0x000fe20000000800 */
[C---:B------:R-:W-:Y:S01]  /*1f110*/  HMMA.16816.F32 R4, R24.reuse, R36, R4 ;  /* 0x000000241804723c */ /* 0x040fe20000001804 */
[----:B----4-:R-:W1:Y:S02]  /*1f120*/  LDSM.16.MT88.4 R32, [R23+0x1000] ;  /* 0x001000001720783b */ /* 0x010e640000004200 */
[-C--:B------:R-:W-:Y:S01]  /*1f130*/  FFMA.FTZ R36, R157, R3.reuse, -R50 ;  /* 0x000000039d247223 */ /* 0x080fe20000010832 */
[-CC-:B------:R-:W-:Y:S01]  /*1f140*/  FFMA.FTZ R37, R155, R3.reuse, -R48.reuse ;  /* 0x000000039b257223 */ /* 0x180fe20000010830 */
[----:B------:R-:W-:Y:S04]  /*1f150*/  FFMA.FTZ R155, R154, R3, -R48 ;  /* 0x000000039a9b7223 */ /* 0x000fe80000010830 */
[----:B------:R-:W-:Y:S01]  /*1f160*/  MUFU.EX2 R157, R158 ;  /* 0x0000009e009d7308 */ /* 0x000fe20000000800 */
[----:B------:R-:W-:Y:S01]  /*1f170*/  FADD.FTZ R147, R199, R147 ;  /* 0x00000093c7937221 */ /* 0x000fe20000010000 */
[C---:B------:R-:W-:Y:S08]  /*1f180*/  HMMA.16816.F32 R8, R24.reuse, R38, R8 ;  /* 0x000000261808723c */ /* 0x040ff00000001808 */
[----:B------:R-:W4:Y:S01]  /*1f190*/  MUFU.EX2 R154, R37 ;  /* 0x00000025009a7308 */ /* 0x000f220000000800 */
[----:B------:R-:W-:Y:S09]  /*1f1a0*/  FADD.FTZ R206, R206, R147 ;  /* 0x00000093cece7221 */ /* 0x000ff20000010000 */
[----:B------:R-:W-:Y:S01]  /*1f1b0*/  MUFU.EX2 R155, R155 ;  /* 0x0000009b009b7308 */ /* 0x000fe20000000800 */
[----:B------:R-:W-:Y:S09]  /*1f1c0*/  FADD.FTZ R197, R197, R206 ;  /* 0x000000cec5c57221 */ /* 0x000ff20000010000 */
[----:B------:R-:W-:Y:S01]  /*1f1d0*/  MUFU.EX2 R71, R71 ;  /* 0x0000004700477308 */ /* 0x000fe20000000800 */
[----:B------:R-:W-:Y:S04]  /*1f1e0*/  FADD.FTZ R197, R204, R197 ;  /* 0x000000c5ccc57221 */ /* 0x000fe80000010000 */
[C---:B------:R-:W-:Y:S01]  /*1f1f0*/  FADD.FTZ R197, R162.reuse, R197 ;  /* 0x000000c5a2c57221 */ /* 0x040fe20000010000 */
[C---:B--2---:R-:W-:Y:S08]  /*1f200*/  HMMA.16816.F32 R12, R24.reuse, R28, R12 ;  /* 0x0000001c180c723c */ /* 0x044ff0000000180c */
[----:B------:R-:W-:Y:S01]  /*1f210*/  HMMA.16816.F32 R16, R24, R30, R16 ;  /* 0x0000001e1810723c */ /* 0x000fe20000001810 */
[----:B------:R-:W2:Y:S02]  /*1f220*/  LDSM.16.MT88.4 R28, [R45+0x6400] ;  /* 0x006400002d1c783b */ /* 0x000ea40000004200 */
[----:B------:R-:W-:Y:S01]  /*1f230*/  F2FP.F16.F32.PACK_AB R24, R203, R205 ;  /* 0x000000cdcb18723e */ /* 0x000fe200000000ff */
[----:B------:R-:W-:Y:S01]  /*1f240*/  FADD.FTZ R205, R205, R201 ;  /* 0x000000c9cdcd7221 */ /* 0x000fe20000010000 */
[----:B------:R-:W-:Y:S02]  /*1f250*/  F2FP.F16.F32.PACK_AB R25, R162, R204 ;  /* 0x000000cca219723e */ /* 0x000fe400000000ff */
[C---:B---3--:R-:W-:Y:S01]  /*1f260*/  F2FP.F16.F32.PACK_AB R26, R160.reuse, R161 ;  /* 0x000000a1a01a723e */ /* 0x048fe200000000ff */
[----:B------:R-:W-:Y:S01]  /*1f270*/  FADD.FTZ R205, R203, R205 ;  /* 0x000000cdcbcd7221 */ /* 0x000fe20000010000 */
[----:B-----5:R-:W-:Y:S01]  /*1f280*/  F2FP.F16.F32.PACK_AB R27, R163, R159 ;  /* 0x0000009fa31b723e */ /* 0x020fe200000000ff */
[----:B------:R-:W-:Y:S02]  /*1f290*/  FADD.FTZ R159, R159, R197 ;  /* 0x000000c59f9f7221 */ /* 0x000fe40000010000 */
[----:B------:R-:W-:Y:S02]  /*1f2a0*/  FADD.FTZ R205, R161, R205 ;  /* 0x000000cda1cd7221 */ /* 0x000fe40000010000 */
[----:B------:R-:W-:Y:S02]  /*1f2b0*/  FADD.FTZ R159, R163, R159 ;  /* 0x0000009fa39f7221 */ /* 0x000fe40000010000 */
[C---:B------:R-:W-:Y:S01]  /*1f2c0*/  HMMA.16816.F32 R4, R24.reuse, R40, R4 ;  /* 0x000000281804723c */ /* 0x040fe20000001804 */
[----:B------:R3:W5:Y:S02]  /*1f2d0*/  MUFU.EX2 R41, R36 ;  /* 0x0000002400297308 */ /* 0x0007640000000800 */
[-C--:B------:R-:W-:Y:S01]  /*1f2e0*/  FFMA.FTZ R40, R153, R3.reuse, -R50 ;  /* 0x0000000399287223 */ /* 0x080fe20000010832 */
[----:B------:R-:W-:Y:S01]  /*1f2f0*/  FADD.FTZ R205, R160, R205 ;  /* 0x000000cda0cd7221 */ /* 0x000fe20000010000 */
[----:B----4-:R-:W-:Y:S03]  /*1f300*/  FADD.FTZ R159, R154, R159 ;  /* 0x0000009f9a9f7221 */ /* 0x010fe60000010000 */
[C---:B------:R-:W-:Y:S03]  /*1f310*/  HMMA.16816.F32 R8, R24.reuse, R42, R8 ;  /* 0x0000002a1808723c */ /* 0x040fe60000001808 */
[----:B------:R-:W-:Y:S01]  /*1f320*/  MUFU.EX2 R43, R156 ;  /* 0x0000009c002b7308 */ /* 0x000fe20000000800 */
[-C--:B------:R-:W-:Y:S09]  /*1f330*/  FFMA.FTZ R42, R131, R3.reuse, -R48 ;  /* 0x00000003832a7223 */ /* 0x080ff20000010830 */
[----:B------:R-:W4:Y:S01]  /*1f340*/  MUFU.EX2 R40, R40 ;  /* 0x0000002800287308 */ /* 0x000f220000000800 */
[----:B---3--:R-:W3:Y:S01]  /*1f350*/  LDSM.16.MT88.4 R36, [R23+0x1400] ;  /* 0x001400001724783b */ /* 0x008ee20000004200 */
[C---:B-1----:R-:W-:Y:S08]  /*1f360*/  HMMA.16816.F32 R12, R24.reuse, R32, R12 ;  /* 0x00000020180c723c */ /* 0x042ff0000000180c */
[----:B------:R-:W-:Y:S01]  /*1f370*/  MUFU.EX2 R131, R152 ;  /* 0x0000009800837308 */ /* 0x000fe20000000800 */
[-C--:B------:R-:W-:Y:S01]  /*1f380*/  FFMA.FTZ R33, R129, R3.reuse, -R50 ;  /* 0x0000000381217223 */ /* 0x080fe20000010832 */
[----:B------:R-:W-:Y:S08]  /*1f390*/  FFMA.FTZ R32, R128, R3, -R48 ;  /* 0x0000000380207223 */ /* 0x000ff00000010830 */
[----:B------:R-:W1:Y:S01]  /*1f3a0*/  MUFU.EX2 R42, R42 ;  /* 0x0000002a002a7308 */ /* 0x000e620000000800 */
[----:B------:R-:W-:Y:S09]  /*1f3b0*/  HMMA.16816.F32 R16, R24, R34, R16 ;  /* 0x000000221810723c */ /* 0x000ff20000001810 */
[----:B------:R-:W-:Y:S01]  /*1f3c0*/  MUFU.EX2 R128, R33 ;  /* 0x0000002100807308 */ /* 0x000fe20000000800 */
[----:B-----5:R-:W-:Y:S01]  /*1f3d0*/  F2FP.F16.F32.PACK_AB R24, R41, R157 ;  /* 0x0000009d2918723e */ /* 0x020fe200000000ff */
[----:B------:R-:W-:Y:S01]  /*1f3e0*/  FADD.FTZ R157, R157, R205 ;  /* 0x000000cd9d9d7221 */ /* 0x000fe20000010000 */
[C---:B------:R-:W-:Y:S07]  /*1f3f0*/  F2FP.F16.F32.PACK_AB R25, R155.reuse, R154 ;  /* 0x0000009a9b19723e */ /* 0x040fee00000000ff */
[----:B------:R5:W3:Y:S01]  /*1f400*/  MUFU.EX2 R22, R32 ;  /* 0x0000002000167308 */ /* 0x000ae20000000800 */
[----:B----4-:R-:W-:Y:S01]  /*1f410*/  F2FP.F16.F32.PACK_AB R26, R40, R43 ;  /* 0x0000002b281a723e */ /* 0x010fe200000000ff */
[----:B------:R-:W-:Y:S08]  /*1f420*/  FADD.FTZ R155, R155, R159 ;  /* 0x0000009f9b9b7221 */ /* 0x000ff00000010000 */
[----:B------:R-:W4:Y:S01]  /*1f430*/  MUFU.EX2 R129, R130 ;  /* 0x0000008200817308 */ /* 0x000f220000000800 */
[C---:B-1----:R-:W-:Y:S01]  /*1f440*/  F2FP.F16.F32.PACK_AB R27, R42.reuse, R131 ;  /* 0x000000832a1b723e */ /* 0x042fe200000000ff */
[----:B------:R-:W-:Y:S04]  /*1f450*/  FADD.FTZ R155, R131, R155 ;  /* 0x0000009b839b7221 */ /* 0x000fe80000010000 */
[----:B------:R-:W-:Y:S01]  /*1f460*/  FADD.FTZ R155, R42, R155 ;  /* 0x0000009b2a9b7221 */ /* 0x000fe20000010000 */
[-CC-:B------:R-:W-:Y:S01]  /*1f470*/  FFMA.FTZ R42, R89, R3.reuse, -R50.reuse ;  /* 0x00000003592a7223 */ /* 0x180fe20000010832 */
[C---:B--2---:R-:W-:Y:S01]  /*1f480*/  HMMA.16816.F32 R4, R24.reuse, R28, R4 ;  /* 0x0000001c1804723c */ /* 0x044fe20000001804 */
[----:B-----5:R-:W1:Y:S02]  /*1f490*/  LDSM.16.MT88.4 R32, [R45+0x6800] ;  /* 0x006800002d20783b */ /* 0x020e640000004200 */
[-CC-:B------:R-:W-:Y:S01]  /*1f4a0*/  FFMA.FTZ R28, R122, R3.reuse, -R50.reuse ;  /* 0x000000037a1c7223 */ /* 0x180fe20000010832 */
[-CC-:B------:R-:W-:Y:S01]  /*1f4b0*/  FFMA.FTZ R29, R121, R3.reuse, -R50.reuse ;  /* 0x00000003791d7223 */ /* 0x180fe20000010832 */
[----:B------:R-:W2:Y:S01]  /*1f4c0*/  MUFU.EX2 R122, R127 ;  /* 0x0000007f007a7308 */ /* 0x000ea20000000800 */
[----:B---3--:R-:W-:Y:S02]  /*1f4d0*/  FADD.FTZ R155, R22, R155 ;  /* 0x0000009b169b7221 */ /* 0x008fe40000010000 */
[C---:B------:R-:W-:Y:S07]  /*1f4e0*/  HMMA.16816.F32 R8, R24.reuse, R30, R8 ;  /* 0x0000001e1808723c */ /* 0x040fee0000001808 */
[----:B------:R3:W-:Y:S10]  /*1f4f0*/  MUFU.EX2 R121, R28 ;  /* 0x0000001c00797308 */ /* 0x0007f40000000800 */
[----:B------:R-:W-:Y:S01]  /*1f500*/  MUFU.EX2 R42, R42 ;  /* 0x0000002a002a7308 */ /* 0x000fe20000000800 */
[C---:B------:R-:W-:Y:S03]  /*1f510*/  HMMA.16816.F32 R12, R24.reuse, R36, R12 ;  /* 0x00000024180c723c */ /* 0x040fe6000000180c */
[-C--:B------:R-:W-:Y:S01]  /*1f520*/  FFMA.FTZ R37, R117, R3.reuse, -R50 ;  /* 0x0000000375257223 */ /* 0x080fe20000010832 */
[-CC-:B------:R-:W-:Y:S05]  /*1f530*/  FFMA.FTZ R36, R116, R3.reuse, -R48.reuse ;  /* 0x0000000374247223 */ /* 0x180fea0000010830 */
[----:B------:R5:W-:Y:S01]  /*1f540*/  MUFU.EX2 R117, R118 ;  /* 0x0000007600757308 */ /* 0x000be20000000800 */
[--C-:B---3--:R-:W-:Y:S01]  /*1f550*/  FFMA.FTZ R28, R120, R3, -R48.reuse ;  /* 0x00000003781c7223 */ /* 0x108fe20000010830 */
[----:B------:R-:W-:Y:S08]  /*1f560*/  HMMA.16816.F32 R16, R24, R38, R16 ;  /* 0x000000261810723c */ /* 0x000ff00000001810 */
[----:B------:R-:W3:Y:S01]  /*1f570*/  MUFU.EX2 R120, R29 ;  /* 0x0000001d00787308 */ /* 0x000ee20000000800 */
[----:B----4-:R-:W-:Y:S09]  /*1f580*/  F2FP.F16.F32.PACK_AB R24, R128, R129 ;  /* 0x000000818018723e */ /* 0x010ff200000000ff */
[----:B------:R4:W1:Y:S01]  /*1f590*/  MUFU.EX2 R123, R28 ;  /* 0x0000001c007b7308 */ /* 0x0008620000000800 */
[C---:B--2---:R-:W-:Y:S01]  /*1f5a0*/  F2FP.F16.F32.PACK_AB R25, R122.reuse, R22 ;  /* 0x000000167a19723e */ /* 0x044fe200000000ff */
[-CC-:B------:R-:W-:Y:S01]  /*1f5b0*/  FFMA.FTZ R22, R87, R3.reuse, -R48.reuse ;  /* 0x0000000357167223 */ /* 0x180fe20000010830 */
[----:B------:R-:W-:Y:S07]  /*1f5c0*/  FADD.FTZ R122, R122, R155 ;  /* 0x0000009b7a7a7221 */ /* 0x000fee0000010000 */
[----:B------:R-:W-:Y:S01]  /*1f5d0*/  MUFU.EX2 R116, R37 ;  /* 0x0000002500747308 */ /* 0x000fe20000000800 */
[----:B-----5:R-:W-:Y:S09]  /*1f5e0*/  FFMA.FTZ R118, R115, R3, -R48 ;  /* 0x0000000373767223 */ /* 0x020ff20000010830 */
[----:B------:R2:W5:Y:S01]  /*1f5f0*/  MUFU.EX2 R115, R36 ;  /* 0x0000002400737308 */ /* 0x0005620000000800 */
[----:B---3--:R-:W-:Y:S09]  /*1f600*/  F2FP.F16.F32.PACK_AB R26, R120, R121 ;  /* 0x00000079781a723e */ /* 0x008ff200000000ff */
[----:B------:R-:W-:Y:S01]  /*1f610*/  MUFU.EX2 R87, R88 ;  /* 0x0000005800577308 */ /* 0x000fe20000000800 */
[----:B----4-:R-:W3:Y:S01]  /*1f620*/  LDSM.16.MT88.4 R28, [R23+0x1800] ;  /* 0x00180000171c783b */ /* 0x010ee20000004200 */
[----:B-1----:R-:W-:Y:S08]  /*1f630*/  F2FP.F16.F32.PACK_AB R27, R119, R123 ;  /* 0x0000007b771b723e */ /* 0x002ff000000000ff */
[----:B------:R-:W-:Y:S01]  /*1f640*/  MUFU.EX2 R22, R22 ;  /* 0x0000001600167308 */ /* 0x000fe20000000800 */
[----:B------:R-:W-:Y:S04]  /*1f650*/  FADD.FTZ R123, R123, R122 ;  /* 0x0000007a7b7b7221 */ /* 0x000fe80000010000 */
[----:B------:R-:W-:Y:S01]  /*1f660*/  FADD.FTZ R123, R119, R123 ;  /* 0x0000007b777b7221 */ /* 0x000fe20000010000 */
[C---:B------:R-:W-:Y:S01]  /*1f670*/  HMMA.16816.F32 R4, R24.reuse, R32, R4 ;  /* 0x000000201804723c */ /* 0x040fe20000001804 */
[----:B--2---:R-:W1:Y:S02]  /*1f680*/  LDSM.16.MT88.4 R36, [R45+0x6c00] ;  /* 0x006c00002d24783b */ /* 0x004e640000004200 */
[-CC-:B------:R-:W-:Y:S01]  /*1f690*/  FFMA.FTZ R32, R114, R3.reuse, -R50.reuse ;  /* 0x0000000372207223 */ /* 0x180fe20000010832 */
[-C--:B------:R-:W-:Y:S01]  /*1f6a0*/  FFMA.FTZ R33, R113, R3.reuse, -R50 ;  /* 0x0000000371217223 */ /* 0x080fe20000010832 */
[----:B------:R2:W4:Y:S01]  /*1f6b0*/  MUFU.EX2 R114, R118 ;  /* 0x0000007600727308 */ /* 0x0005220000000800 */
[----:B-----5:R-:W-:Y:S02]  /*1f6c0*/  FADD.FTZ R123, R115, R123 ;  /* 0x0000007b737b7221 */ /* 0x020fe40000010000 */
[C---:B------:R-:W-:Y:S07]  /*1f6d0*/  HMMA.16816.F32 R8, R24.reuse, R34, R8 ;  /* 0x000000221808723c */ /* 0x040fee0000001808 */
[----:B------:R-:W-:Y:S01]  /*1f6e0*/  MUFU.EX2 R113, R32 ;  /* 0x0000002000717308 */ /* 0x000fe20000000800 */
[-C--:B--2---:R-:W-:Y:S09]  /*1f6f0*/  FFMA.FTZ R118, R112, R3.reuse, -R48 ;  /* 0x0000000370767223 */ /* 0x084ff20000010830 */
[----:B------:R2:W5:Y:S10]  /*1f700*/  MUFU.EX2 R112, R33 ;  /* 0x0000002100707308 */ /* 0x0005740000000800 */
[----:B------:R-:W1:Y:S01]  /*1f710*/  MUFU.EX2 R118, R118 ;  /* 0x0000007600767308 */ /* 0x000e620000000800 */
[C---:B---3--:R-:W-:Y:S03]  /*1f720*/  HMMA.16816.F32 R12, R24.reuse, R28, R12 ;  /* 0x0000001c180c723c */ /* 0x048fe6000000180c */
[-C--:B------:R-:W-:Y:S01]  /*1f730*/  FFMA.FTZ R29, R109, R3.reuse, -R50 ;  /* 0x000000036d1d7223 */ /* 0x080fe20000010832 */
[----:B--2---:R-:W2:Y:S05]  /*1f740*/  LDSM.16.MT88.4 R32, [R23+0x1c00] ;  /* 0x001c00001720783b */ /* 0x004eaa0000004200 */
[----:B------:R3:W-:Y:S01]  /*1f750*/  MUFU.EX2 R109, R110 ;  /* 0x0000006e006d7308 */ /* 0x0007e20000000800 */
[----:B------:R-:W-:Y:S01]  /*1f760*/  FFMA.FTZ R28, R108, R3, -R48 ;  /* 0x000000036c1c7223 */ /* 0x000fe20000010830 */
[----:B------:R-:W-:Y:S08]  /*1f770*/  HMMA.16816.F32 R16, R24, R30, R16 ;  /* 0x0000001e1810723c */ /* 0x000ff00000001810 */
[----:B------:R-:W2:Y:S01]  /*1f780*/  MUFU.EX2 R108, R29 ;  /* 0x0000001d006c7308 */ /* 0x000ea20000000800 */
[----:B------:R-:W-:Y:S02]  /*1f790*/  F2FP.F16.F32.PACK_AB R24, R116, R117 ;  /* 0x000000757418723e */ /* 0x000fe400000000ff */
[C---:B----4-:R-:W-:Y:S01]  /*1f7a0*/  F2FP.F16.F32.PACK_AB R25, R114.reuse, R115 ;  /* 0x000000737219723e */ /* 0x050fe200000000ff */
[----:B------:R-:W-:Y:S01]  /*1f7b0*/  FADD.FTZ R114, R114, R123 ;  /* 0x0000007b72727221 */ /* 0x000fe20000010000 */
[----:B-----5:R-:W-:Y:S02]  /*1f7c0*/  F2FP.F16.F32.PACK_AB R26, R112, R113 ;  /* 0x00000071701a723e */ /* 0x020fe400000000ff */
[----:B-1----:R-:W-:Y:S01]  /*1f7d0*/  F2FP.F16.F32.PACK_AB R27, R111, R118 ;  /* 0x000000766f1b723e */ /* 0x002fe200000000ff */
        /* <DEDUP_REMOVED lines=10> */
[----:B-1----:R-:W1:Y:S01]  /*1f880*/  LDSM.16.MT88.4 R28, [R45+0x7000] ;  /* 0x007000002d1c783b */ /* 0x002e620000004200 */
[-CC-:B---3--:R-:W-:Y:S01]  /*1f890*/  FFMA.FTZ R110, R103, R3.reuse, -R48.reuse ;  /* 0x00000003676e7223 */ /* 0x188fe20000010830 */
[C---:B--2---:R-:W-:Y:S03]  /*1f8a0*/  HMMA.16816.F32 R12, R24.reuse, R32, R12 ;  /* 0x00000020180c723c */ /* 0x044fe6000000180c */
[-C--:B-----5:R-:W-:Y:S01]  /*1f8b0*/  FFMA.FTZ R36, R104, R3.reuse, -R48 ;  /* 0x0000000368247223 */ /* 0x0a0fe20000010830 */
[-C--:B------:R-:W-:Y:S03]  /*1f8c0*/  FFMA.FTZ R33, R101, R3.reuse, -R50 ;  /* 0x0000000365217223 */ /* 0x080fe60000010832 */
[----:B------:R-:W2:Y:S01]  /*1f8d0*/  MUFU.EX2 R104, R37 ;  /* 0x0000002500687308 */ /* 0x000ea20000000800 */
[----:B------:R-:W-:Y:S01]  /*1f8e0*/  FFMA.FTZ R32, R100, R3, -R48 ;  /* 0x0000000364207223 */ /* 0x000fe20000010830 */
[----:B------:R-:W-:Y:S08]  /*1f8f0*/  HMMA.16816.F32 R16, R24, R34, R16 ;  /* 0x000000221810723c */ /* 0x000ff00000001810 */
[----:B------:R3:W5:Y:S01]  /*1f900*/  MUFU.EX2 R103, R36 ;  /* 0x0000002400677308 */ /* 0x0007620000000800 */
[----:B------:R-:W-:Y:S09]  /*1f910*/  F2FP.F16.F32.PACK_AB R24, R108, R109 ;  /* 0x0000006d6c18723e */ /* 0x000ff200000000ff */
[----:B------:R-:W1:Y:S01]  /*1f920*/  MUFU.EX2 R110, R110 ;  /* 0x0000006e006e7308 */ /* 0x000e620000000800 */
[----:B----4-:R-:W-:Y:S01]  /*1f930*/  F2FP.F16.F32.PACK_AB R25, R106, R107 ;  /* 0x0000006b6a19723e */ /* 0x010fe200000000ff */
[----:B------:R-:W-:Y:S08]  /*1f940*/  FADD.FTZ R107, R107, R114 ;  /* 0x000000726b6b7221 */ /* 0x000ff00000010000 */
[----:B------:R4:W-:Y:S01]  /*1f950*/  MUFU.EX2 R101, R102 ;  /* 0x0000006600657308 */ /* 0x0009e20000000800 */
[----:B--2---:R-:W-:Y:S01]  /*1f960*/  F2FP.F16.F32.PACK_AB R26, R104, R105 ;  /* 0x00000069681a723e */ /* 0x004fe200000000ff */
[----:B------:R-:W-:Y:S08]  /*1f970*/  FADD.FTZ R107, R106, R107 ;  /* 0x0000006b6a6b7221 */ /* 0x000ff00000010000 */
[----:B------:R-:W2:Y:S01]  /*1f980*/  MUFU.EX2 R100, R33 ;  /* 0x0000002100647308 */ /* 0x000ea20000000800 */
[----:B---3--:R-:W3:Y:S01]  /*1f990*/  LDSM.16.MT88.4 R36, [R23+0x2000] ;  /* 0x002000001724783b */ /* 0x008ee20000004200 */
[----:B-----5:R-:W-:Y:S01]  /*1f9a0*/  FADD.FTZ R107, R103, R107 ;  /* 0x0000006b676b7221 */ /* 0x020fe20000010000 */
[C---:B-1----:R-:W-:Y:S03]  /*1f9b0*/  F2FP.F16.F32.PACK_AB R27, R110.reuse, R103 ;  /* 0x000000676e1b723e */ /* 0x042fe600000000ff */
[----:B------:R-:W-:Y:S01]  /*1f9c0*/  FADD.FTZ R107, R110, R107 ;  /* 0x0000006b6e6b7221 */ /* 0x000fe20000010000 */
[-C--:B----4-:R-:W-:Y:S03]  /*1f9d0*/  FFMA.FTZ R102, R99, R3.reuse, -R48 ;  /* 0x0000000363667223 */ /* 0x090fe60000010830 */
[----:B------:R1:W-:Y:S01]  /*1f9e0*/  MUFU.EX2 R99, R32 ;  /* 0x0000002000637308 */ /* 0x0003e20000000800 */
[C---:B------:R-:W-:Y:S03]  /*1f9f0*/  HMMA.16816.F32 R4, R24.reuse, R28, R4 ;  /* 0x0000001c1804723c */ /* 0x040fe60000001804 */
[-CC-:B------:R-:W-:Y:S01]  /*1fa00*/  FFMA.FTZ R28, R98, R3.reuse, -R50.reuse ;  /* 0x00000003621c7223 */ /* 0x180fe20000010832 */
[-C--:B------:R-:W-:Y:S05]  /*1fa10*/  FFMA.FTZ R29, R97, R3.reuse, -R50 ;  /* 0x00000003611d7223 */ /* 0x080fea0000010832 */
[----:B------:R4:W5:Y:S01]  /*1fa20*/  MUFU.EX2 R98, R102 ;  /* 0x0000006600627308 */ /* 0x0009620000000800 */
[C---:B------:R-:W-:Y:S09]  /*1fa30*/  HMMA.16816.F32 R8, R24.reuse, R30, R8 ;  /* 0x0000001e1808723c */ /* 0x040ff20000001808 */
[----:B------:R-:W-:Y:S01]  /*1fa40*/  MUFU.EX2 R97, R28 ;  /* 0x0000001c00617308 */ /* 0x000fe20000000800 */
[----:B-1----:R-:W1:Y:S01]  /*1fa50*/  LDSM.16.MT88.4 R32, [R45+0x7400] ;  /* 0x007400002d20783b */ /* 0x002e620000004200 */
[-CC-:B----4-:R-:W-:Y:S08]  /*1fa60*/  FFMA.FTZ R102, R96, R3.reuse, -R48.reuse ;  /* 0x0000000360667223 */ /* 0x190ff00000010830 */
[----:B------:R4:W5:Y:S10]  /*1fa70*/  MUFU.EX2 R96, R29 ;  /* 0x0000001d00607308 */ /* 0x0009740000000800 */
[----:B------:R-:W1:Y:S01]  /*1fa80*/  MUFU.EX2 R102, R102 ;  /* 0x0000006600667308 */ /* 0x000e620000000800 */
        /* <DEDUP_REMOVED lines=8> */
[----:B--2---:R-:W-:Y:S01]  /*1fb10*/  F2FP.F16.F32.PACK_AB R24, R100, R101 ;  /* 0x000000656418723e */ /* 0x004fe200000000ff */
[----:B------:R-:W-:Y:S01]  /*1fb20*/  FADD.FTZ R93, R40, R93 ;  /* 0x0000005d285d7221 */ /* 0x000fe20000010000 */
[----:B-----5:R-:W-:Y:S06]  /*1fb30*/  F2FP.F16.F32.PACK_AB R25, R98, R99 ;  /* 0x000000636219723e */ /* 0x020fec00000000ff */
[----:B------:R-:W-:Y:S01]  /*1fb40*/  MUFU.EX2 R41, R41 ;  /* 0x0000002900297308 */ /* 0x000fe20000000800 */
[----:B------:R-:W-:Y:S01]  /*1fb50*/  F2FP.F16.F32.PACK_AB R26, R96, R97 ;  /* 0x00000061601a723e */ /* 0x000fe200000000ff */
[----:B------:R-:W-:Y:S01]  /*1fb60*/  FADD.FTZ R129, R129, R93 ;  /* 0x0000005d81817221 */ /* 0x000fe20000010000 */
[----:B-1----:R-:W-:Y:S07]  /*1fb70*/  F2FP.F16.F32.PACK_AB R27, R95, R102 ;  /* 0x000000665f1b723e */ /* 0x002fee00000000ff */
        /* <DEDUP_REMOVED lines=17> */
[----:B-----5:R-:W3:Y:S02]  /*1fc90*/  LDSM.16.MT88.4 R32, [R23+0x2800] ;  /* 0x002800001720783b */ /* 0x020ee40000004200 */
[-C--:B------:R-:W-:Y:S01]  /*1fca0*/  FFMA.FTZ R29, R85, R3.reuse, -R50 ;  /* 0x00000003551d7223 */ /* 0x080fe20000010832 */
[----:B------:R-:W-:Y:S01]  /*1fcb0*/  FFMA.FTZ R28, R84, R3, -R48 ;  /* 0x00000003541c7223 */ /* 0x000fe20000010830 */
[----:B------:R5:W-:Y:S01]  /*1fcc0*/  MUFU.EX2 R85, R86 ;  /* 0x0000005600557308 */ /* 0x000be20000000800 */
[----:B------:R-:W-:Y:S02]  /*1fcd0*/  FADD.FTZ R120, R113, R120 ;  /* 0x0000007871787221 */ /* 0x000fe40000010000 */
[----:B------:R-:W-:Y:S07]  /*1fce0*/  HMMA.16816.F32 R16, R24, R30, R16 ;  /* 0x0000001e1810723c */ /* 0x000fee0000001810 */
[----:B------:R-:W3:Y:S01]  /*1fcf0*/  MUFU.EX2 R84, R29 ;  /* 0x0000001d00547308 */ /* 0x000ee20000000800 */
[----:B-1----:R-:W-:Y:S01]  /*1fd00*/  F2FP.F16.F32.PACK_AB R24, R41, R92 ;  /* 0x0000005c2918723e */ /* 0x002fe200000000ff */
[----:B------:R-:W-:Y:S01]  /*1fd10*/  FADD.FTZ R112, R112, R120 ;  /* 0x0000007870707221 */ /* 0x000fe20000010000 */
[----:B----4-:R-:W-:Y:S02]  /*1fd20*/  F2FP.F16.F32.PACK_AB R25, R90, R43 ;  /* 0x0000002b5a19723e */ /* 0x010fe400000000ff */
[----:B------:R-:W-:Y:S01]  /*1fd30*/  F2FP.F16.F32.PACK_AB R26, R42, R40 ;  /* 0x000000282a1a723e */ /* 0x000fe200000000ff */
[----:B------:R-:W-:Y:S01]  /*1fd40*/  FADD.FTZ R109, R109, R112 ;  /* 0x000000706d6d7221 */ /* 0x000fe20000010000 */
[----:B------:R-:W-:Y:S01]  /*1fd50*/  F2FP.F16.F32.PACK_AB R27, R22, R87 ;  /* 0x00000057161b723e */ /* 0x000fe200000000ff */
[-C--:B-----5:R-:W-:Y:S02]  /*1fd60*/  FFMA.FTZ R86, R83, R3.reuse, -R48 ;  /* 0x0000000353567223 */ /* 0x0a0fe40000010830 */
        /* <DEDUP_REMOVED lines=9> */
[----:B-1----:R-:W1:Y:S01]  /*1fe00*/  LDSM.16.MT88.4 R28, [R45+0x7c00] ;  /* 0x007c00002d1c783b */ /* 0x002e620000004200 */
[----:B------:R-:W-:Y:S04]  /*1fe10*/  FADD.FTZ R104, R104, R109 ;  /* 0x0000006d68687221 */ /* 0x000fe80000010000 */
[----:B------:R-:W-:Y:S01]  /*1fe20*/  FADD.FTZ R104, R101, R104 ;  /* 0x0000006865687221 */ /* 0x000fe20000010000 */
[C---:B---3--:R-:W-:Y:S03]  /*1fe30*/  HMMA.16816.F32 R12, R24.reuse, R32, R12 ;  /* 0x00000020180c723c */ /* 0x048fe6000000180c */
[-C--:B--2---:R-:W-:Y:S01]  /*1fe40*/  FFMA.FTZ R86, R79, R3.reuse, -R48 ;  /* 0x000000034f567223 */ /* 0x084fe20000010830 */
[-C--:B------:R-:W-:Y:S01]  /*1fe50*/  FFMA.FTZ R33, R77, R3.reuse, -R50 ;  /* 0x000000034d217223 */ /* 0x080fe20000010832 */
[-CC-:B------:R-:W-:Y:S01]  /*1fe60*/  FFMA.FTZ R32, R76, R3.reuse, -R48.reuse ;  /* 0x000000034c207223 */ /* 0x180fe20000010830 */
[----:B-----5:R-:W-:Y:S01]  /*1fe70*/  FFMA.FTZ R36, R80, R3, -R48 ;  /* 0x0000000350247223 */ /* 0x020fe20000010830 */
[----:B------:R2:W-:Y:S01]  /*1fe80*/  MUFU.EX2 R77, R78 ;  /* 0x0000004e004d7308 */ /* 0x0005e20000000800 */
[----:B------:R-:W-:Y:S09]  /*1fe90*/  HMMA.16816.F32 R16, R24, R34, R16 ;  /* 0x000000221810723c */ /* 0x000ff20000001810 */
[----:B------:R-:W3:Y:S01]  /*1fea0*/  MUFU.EX2 R80, R37 ;  /* 0x0000002500507308 */ /* 0x000ee20000000800 */
[----:B------:R-:W-:Y:S01]  /*1feb0*/  F2FP.F16.F32.PACK_AB R24, R84, R85 ;  /* 0x000000555418723e */ /* 0x000fe200000000ff */
[----:B------:R-:W-:Y:S01]  /*1fec0*/  FADD.FTZ R104, R100, R104 ;  /* 0x0000006864687221 */ /* 0x000fe20000010000 */
[----:B----4-:R-:W-:Y:S07]  /*1fed0*/  F2FP.F16.F32.PACK_AB R25, R82, R83 ;  /* 0x000000535219723e */ /* 0x010fee00000000ff */
[----:B------:R4:W-:Y:S01]  /*1fee0*/  MUFU.EX2 R79, R36 ;  /* 0x00000024004f7308 */ /* 0x0009e20000000800 */
[----:B------:R-:W-:Y:S09]  /*1fef0*/  FADD.FTZ R97, R97, R104 ;  /* 0x0000006861617221 */ /* 0x000ff20000010000 */
[----:B------:R-:W5:Y:S01]  /*1ff00*/  MUFU.EX2 R86, R86 ;  /* 0x0000005600567308 */ /* 0x000f620000000800 */
[----:B--2---:R-:W-:Y:S01]  /*1ff10*/  FFMA.FTZ R78, R75, R3, -R48 ;  /* 0x000000034b4e7223 */ /* 0x004fe20000010830 */
[----:B------:R-:W-:Y:S08]  /*1ff20*/  FADD.FTZ R97, R96, R97 ;  /* 0x0000006160617221 */ /* 0x000ff00000010000 */
[----:B------:R-:W2:Y:S01]  /*1ff30*/  MUFU.EX2 R76, R33 ;  /* 0x00000021004c7308 */ /* 0x000ea20000000800 */
[----:B---3--:R-:W-:Y:S01]  /*1ff40*/  F2FP.F16.F32.PACK_AB R26, R80, R81 ;  /* 0x00000051501a723e */ /* 0x008fe200000000ff */
[----:B------:R-:W-:Y:S08]  /*1ff50*/  FADD.FTZ R97, R92, R97 ;  /* 0x000000615c617221 */ /* 0x000ff00000010000 */
[----:B------:R3:W-:Y:S01]  /*1ff60*/  MUFU.EX2 R75, R32 ;  /* 0x00000020004b7308 */ /* 0x0007e20000000800 */
[----:B----4-:R-:W4:Y:S01]  /*1ff70*/  LDSM.16.MT88.4 R36, [R23+0x2c00] ;  /* 0x002c00001724783b */ /* 0x010f220000004200 */
[----:B------:R-:W-:Y:S01]  /*1ff80*/  FADD.FTZ R97, R41, R97 ;  /* 0x0000006129617221 */ /* 0x000fe20000010000 */
[----:B-----5:R-:W-:Y:S07]  /*1ff90*/  F2FP.F16.F32.PACK_AB R27, R86, R79 ;  /* 0x0000004f561b723e */ /* 0x020fee00000000ff */
[C---:B-1----:R-:W-:Y:S01]  /*1ffa0*/  HMMA.16816.F32 R4, R24.reuse, R28, R4 ;  /* 0x0000001c1804723c */ /* 0x042fe20000001804 */
[----:B---3--:R-:W1:Y:S02]  /*1ffb0*/  LDSM.16.MT88.4 R32, [R45+0x8000] ;  /* 0x008000002d20783b */ /* 0x008e640000004200 */
[-CC-:B------:R-:W-:Y:S01]  /*1ffc0*/  FFMA.FTZ R28, R74, R3.reuse, -R50.reuse ;  /* 0x000000034a1c7223 */ /* 0x180fe20000010832 */
[-C--:B------:R-:W-:Y:S01]  /*1ffd0*/  FFMA.FTZ R29, R73, R3.reuse, -R50 ;  /* 0x00000003491d7223 */ /* 0x080fe20000010832 */
[----:B------:R3:W5:Y:S03]  /*1ffe0*/  MUFU.EX2 R74, R78 ;  /* 0x0000004e004a7308 */ /* 0x0007660000000800 */
[C---:B------:R-:W-:Y:S07]  /*1fff0*/  HMMA.16816.F32 R8, R24.reuse, R30, R8 ;  /* 0x0000001e1808723c */ /* 0x040fee0000001808 */
[----:B------:R-:W-:Y:S01]  /*20000*/  MUFU.EX2 R73, R28 ;  /* 0x0000001c00497308 */ /* 0x000fe20000000800 */
[-C--:B---3--:R-:W-:Y:S09]  /*20010*/  FFMA.FTZ R78, R72, R3.reuse, -R48 ;  /* 0x00000003484e7223 */ /* 0x088ff20000010830 */
[----:B------:R3:W1:Y:S10]  /*20020*/  MUFU.EX2 R72, R29 ;  /* 0x0000001d00487308 */ /* 0x0006740000000800 */
[----:B------:R-:W1:Y:S01]  /*20030*/  MUFU.EX2 R78, R78 ;  /* 0x0000004e004e7308 */ /* 0x000e620000000800 */
[C---:B----4-:R-:W-:Y:S03]  /*20040*/  HMMA.16816.F32 R12, R24.reuse, R36, R12 ;  /* 0x00000024180c723c */ /* 0x050fe6000000180c */
[-C--:B------:R-:W-:Y:S01]  /*20050*/  FFMA.FTZ R37, R69, R3.reuse, -R50 ;  /* 0x0000000345257223 */ /* 0x080fe20000010832 */
[--C-:B------:R-:W-:Y:S05]  /*20060*/  FFMA.FTZ R36, R68, R3, -R48.reuse ;  /* 0x0000000344247223 */ /* 0x100fea0000010830 */
[----:B------:R4:W-:Y:S01]  /*20070*/  MUFU.EX2 R69, R70 ;  /* 0x0000004600457308 */ /* 0x0009e20000000800 */
[----:B---3--:R-:W3:Y:S01]  /*20080*/  LDSM.16.MT88.4 R28, [R23+0x3000] ;  /* 0x00300000171c783b */ /* 0x008ee20000004200 */
[----:B------:R-:W-:Y:S08]  /*20090*/  HMMA.16816.F32 R16, R24, R38, R16 ;  /* 0x000000261810723c */ /* 0x000ff00000001810 */
[----:B------:R-:W3:Y:S01]  /*200a0*/  MUFU.EX2 R68, R37 ;  /* 0x0000002500447308 */ /* 0x000ee20000000800 */
[----:B--2---:R-:W-:Y:S02]  /*200b0*/  F2FP.F16.F32.PACK_AB R24, R76, R77 ;  /* 0x0000004d4c18723e */ /* 0x004fe400000000ff */
[----:B-----5:R-:W-:Y:S02]  /*200c0*/  F2FP.F16.F32.PACK_AB R25, R74, R75 ;  /* 0x0000004b4a19723e */ /* 0x020fe400000000ff */
[----:B-1----:R-:W-:Y:S02]  /*200d0*/  F2FP.F16.F32.PACK_AB R26, R72, R73 ;  /* 0x00000049481a723e */ /* 0x002fe400000000ff */
        /* <DEDUP_REMOVED lines=14> */
[----:B------:R-:W5:Y:S01]  /*201c0*/  MUFU.EX2 R40, R64 ;  /* 0x0000004000287308 */ /* 0x000f620000000800 */
[C---:B---3--:R-:W-:Y:S03]  /*201d0*/  HMMA.16816.F32 R12, R24.reuse, R28, R12 ;  /* 0x0000001c180c723c */ /* 0x048fe6000000180c */
[----:B----4-:R-:W-:Y:S01]  /*201e0*/  FADD.FTZ R32, R43, R98 ;  /* 0x000000622b207221 */ /* 0x010fe20000010000 */
[----:B------:R-:W-:Y:S05]  /*201f0*/  FFMA.FTZ R29, R62, R3, -R50 ;  /* 0x000000033e1d7223 */ /* 0x000fea0000010832 */
        /* <DEDUP_REMOVED lines=8> */
[--C-:B------:R-:W-:Y:S01]  /*20280*/  FFMA.FTZ R28, R61, R3, -R50.reuse ;  /* 0x000000033d1c7223 */ /* 0x100fe20000010832 */
[----:B-----5:R-:W-:Y:S01]  /*20290*/  F2FP.F16.F32.PACK_AB R27, R40, R41 ;  /* 0x00000029281b723e */ /* 0x020fe200000000ff */
[----:B------:R-:W-:Y:S01]  /*202a0*/  FADD.FTZ R87, R22, R87 ;  /* 0x0000005716577221 */ /* 0x000fe20000010000 */
[-C--:B------:R-:W-:Y:S01]  /*202b0*/  FFMA.FTZ R22, R58, R3.reuse, -R50 ;  /* 0x000000033a167223 */ /* 0x080fe20000010832 */
[----:B------:R-:W-:Y:S01]  /*202c0*/  FFMA.FTZ R61, R59, R3, -R48 ;  /* 0x000000033b3d7223 */ /* 0x000fe20000010830 */
        /* <DEDUP_REMOVED lines=10> */
[----:B------:R1:W5:Y:S01]  /*20370*/  MUFU.EX2 R59, R29 ;  /* 0x0000001d003b7308 */ /* 0x0003620000000800 */
        /* <DEDUP_REMOVED lines=27> */
[-C--:B-----5:R-:W-:Y:S01]  /*20530*/  FFMA.FTZ R22, R54, R3.reuse, -R50 ;  /* 0x0000000336167223 */ /* 0x0a0fe20000010832 */
[-CC-:B------:R-:W-:Y:S07]  /*20540*/  FFMA.FTZ R34, R49, R3.reuse, -R48.reuse ;  /* 0x0000000331227223 */ /* 0x180fee0000010830 */
[----:B------:R-:W3:Y:S01]  /*20550*/  MUFU.EX2 R54, R61 ;  /* 0x0000003d00367308 */ /* 0x000ee20000000800 */
[-C--:B------:R-:W-:Y:S01]  /*20560*/  FFMA.FTZ R48, R20, R3.reuse, -R48 ;  /* 0x0000000314307223 */ /* 0x080fe20000010830 */
[----:B------:R-:W-:Y:S01]  /*20570*/  FFMA.FTZ R50, R46, R3, -R50 ;  /* 0x000000032e327223 */ /* 0x000fe20000010832 */
[----:B------:R-:W-:Y:S07]  /*20580*/  F2FP.F16.F32.PACK_AB R24, R60, R42 ;  /* 0x0000002a3c18723e */ /* 0x000fee00000000ff */
[----:B------:R-:W5:Y:S01]  /*20590*/  MUFU.EX2 R32, R22 ;  /* 0x0000001600207308 */ /* 0x000f620000000800 */
[----:B------:R-:W-:Y:S01]  /*205a0*/  F2FP.F16.F32.PACK_AB R25, R58, R59 ;  /* 0x0000003b3a19723e */ /* 0x000fe200000000ff */
[----:B------:R-:W-:Y:S01]  /*205b0*/  FADD.FTZ R68, R68, R77 ;  /* 0x0000004d44447221 */ /* 0x000fe20000010000 */
[----:B----4-:R-:W-:Y:S07]  /*205c0*/  F2FP.F16.F32.PACK_AB R26, R56, R57 ;  /* 0x00000039381a723e */ /* 0x010fee00000000ff */
        /* <DEDUP_REMOVED lines=9> */
[----:B-----5:R-:W-:Y:S01]  /*20660*/  F2FP.F16.F32.PACK_AB R132, R33, R32 ;  /* 0x000000202184723e */ /* 0x020fe200000000ff */
[----:B------:R-:W-:Y:S07]  /*20670*/  FADD.FTZ R43, R42, R43 ;  /* 0x0000002b2a2b7221 */ /* 0x000fee0000010000 */
[----:B------:R-:W-:Y:S01]  /*20680*/  MUFU.EX2 R50, R50 ;  /* 0x0000003200327308 */ /* 0x000fe20000000800 */
[C---:B-1----:R-:W-:Y:S01]  /*20690*/  HMMA.16816.F32 R4, R24.reuse, R28, R4 ;  /* 0x0000001c1804723c */ /* 0x042fe20000001804 */
[----:B----4-:R-:W1:Y:S08]  /*206a0*/  LDSM.16.MT88.4 R20, [R23+0x3c00] ;  /* 0x003c00001714783b */ /* 0x010e700000004200 */
[----:B------:R-:W4:Y:S01]  /*206b0*/  MUFU.EX2 R28, R47 ;  /* 0x0000002f001c7308 */ /* 0x000f220000000800 */
[----:B------:R-:W-:Y:S01]  /*206c0*/  FADD.FTZ R59, R59, R66 ;  /* 0x000000423b3b7221 */ /* 0x000fe20000010000 */
[----:B------:R-:W-:Y:S08]  /*206d0*/  FADD.FTZ R60, R60, R43 ;  /* 0x0000002b3c3c7221 */ /* 0x000ff00000010000 */
[----:B------:R-:W5:Y:S01]  /*206e0*/  MUFU.EX2 R48, R48 ;  /* 0x0000003000307308 */ /* 0x000f620000000800 */
[C---:B------:R-:W-:Y:S03]  /*206f0*/  HMMA.16816.F32 R8, R24.reuse, R30, R8 ;  /* 0x0000001e1808723c */ /* 0x040fe60000001808 */
[----:B---3--:R-:W-:Y:S01]  /*20700*/  F2FP.F16.F32.PACK_AB R133, R34, R35 ;  /* 0x000000232285723e */ /* 0x008fe200000000ff */
[----:B------:R-:W-:Y:S01]  /*20710*/  FADD.FTZ R59, R58, R59 ;  /* 0x0000003b3a3b7221 */ /* 0x000fe20000010000 */
[----:B------:R-:W-:Y:S03]  /*20720*/  FADD.FTZ R60, R57, R60 ;  /* 0x0000003c393c7221 */ /* 0x000fe60000010000 */
[C---:B--2---:R-:W-:Y:S03]  /*20730*/  HMMA.16816.F32 R12, R24.reuse, R36, R12 ;  /* 0x00000024180c723c */ /* 0x044fe6000000180c */
[----:B----4-:R-:W-:Y:S01]  /*20740*/  F2FP.F16.F32.PACK_AB R134, R50, R28 ;  /* 0x0000001c3286723e */ /* 0x010fe200000000ff */
[----:B------:R-:W-:Y:S01]  /*20750*/  FADD.FTZ R55, R55, R59 ;  /* 0x0000003b37377221 */ /* 0x000fe20000010000 */
[----:B-----5:R-:W-:Y:S01]  /*20760*/  F2FP.F16.F32.PACK_AB R135, R48, R3 ;  /* 0x000000033087723e */ /* 0x020fe200000000ff */
        /* <DEDUP_REMOVED lines=17> */
.L_x_4476:
        /* <DEDUP_REMOVED lines=11> */
.L_x_4492:
[----:B------:R-:W2:Y:S01]  /*20930*/  S2R R4, SR_CgaCtaId ;  /* 0x0000000000047919 */ /* 0x000ea20000008800 */
[----:B----4-:R-:W-:Y:S01]  /*20940*/  FADD.FTZ R9, R195, R3 ;  /* 0x00000003c3097221 */ /* 0x010fe20000010000 */
[----:B------:R-:W4:Y:S01]  /*20950*/  MUFU.RCP R7, R8 ;  /* 0x0000000800077308 */ /* 0x000f220000001000 */
[----:B------:R-:W-:Y:S01]  /*20960*/  MOV R3, 0x400 ;  /* 0x0000040000037802 */ /* 0x000fe20000000f00 */
[----:B------:R-:W1:Y:S01]  /*20970*/  S2R R5, SR_TID.X ;  /* 0x0000000000057919 */ /* 0x000e620000002100 */
[----:B------:R-:W-:Y:S02]  /*20980*/  LOP3.LUT R51, R51, R165, RZ, 0xfc, !PT ;  /* 0x000000a533337212 */ /* 0x000fe400078efcff */
[----:B------:R-:W-:Y:S02]  /*20990*/  FSETP.NE.FTZ.AND P3, PT, R8, RZ, PT ;  /* 0x000000ff0800720b */ /* 0x000fe40003f75000 */
[----:B------:R-:W-:Y:S01]  /*209a0*/  FSETP.NE.FTZ.AND P2, PT, R9, RZ, PT ;  /* 0x000000ff0900720b */ /* 0x000fe20003f55000 */
[----:B------:R-:W3:Y:S01]  /*209b0*/  MUFU.RCP R10, R9 ;  /* 0x00000009000a7308 */ /* 0x000ee20000001000 */
[----:B----4-:R-:W-:-:S05]  /*209c0*/  FSEL R7, R7, 1, P3 ;  /* 0x3f80000007077808 */ /* 0x010fca0001800000 */
[C---:B------:R-:W-:Y:S01]  /*209d0*/  FMUL.FTZ R144, R7.reuse, R144 ;  /* 0x0000009007907220 */ /* 0x040fe20000410000 */
[C---:B------:R-:W-:Y:S01]  /*209e0*/  FMUL.FTZ R145, R7.reuse, R145 ;  /* 0x0000009107917220 */ /* 0x040fe20000410000 */
[C---:B------:R-:W-:Y:S01]  /*209f0*/  FMUL.FTZ R140, R7.reuse, R140 ;  /* 0x0000008c078c7220 */ /* 0x040fe20000410000 */
[----:B---3--:R-:W-:Y:S01]  /*20a00*/  FSEL R10, R10, 1, P2 ;  /* 0x3f8000000a0a7808 */ /* 0x008fe20001000000 */
[C---:B------:R-:W-:Y:S01]  /*20a10*/  FMUL.FTZ R141, R7.reuse, R141 ;  /* 0x0000008d078d7220 */ /* 0x040fe20000410000 */
[C---:B------:R-:W-:Y:S01]  /*20a20*/  FMUL.FTZ R136, R7.reuse, R136 ;  /* 0x0000008807887220 */ /* 0x040fe20000410000 */
[----:B------:R-:W-:Y:S01]  /*20a30*/  FMUL.FTZ R137, R7, R137 ;  /* 0x0000008907897220 */ /* 0x000fe20000410000 */
[----:B--2---:R-:W-:Y:S01]  /*20a40*/  LEA R3, R4, R3, 0x18 ;  /* 0x0000000304037211 */ /* 0x004fe200078ec0ff */
[C---:B------:R-:W-:Y:S01]  /*20a50*/  FMUL.FTZ R146, R10.reuse, R146 ;  /* 0x000000920a927220 */ /* 0x040fe20000410000 */
[C---:B------:R-:W-:Y:S01]  /*20a60*/  FMUL.FTZ R147, R10.reuse, R147 ;  /* 0x000000930a937220 */ /* 0x040fe20000410000 */
[----:B------:R-:W-:Y:S01]  /*20a70*/  FMUL.FTZ R142, R10, R142 ;  /* 0x0000008e0a8e7220 */ /* 0x000fe20000410000 */
[----:B-1----:R-:W-:-:S02]  /*20a80*/  IMAD.SHL.U32 R4, R5, 0x8, RZ ;  /* 0x0000000805047824 */ /* 0x002fc400078e00ff */
[C---:B------:R-:W-:Y:S01]  /*20a90*/  FMUL.FTZ R143, R10.reuse, R143 ;  /* 0x0000008f0a8f7220 */ /* 0x040fe20000410000 */
[----:B------:R-:W-:Y:S02]  /*20aa0*/  IMAD.SHL.U32 R12, R5, 0x4, RZ ;  /* 0x00000004050c7824 */ /* 0x000fe400078e00ff */
[----:B------:R-:W-:Y:S01]  /*20ab0*/  FMUL.FTZ R132, R7, R132 ;  /* 0x0000008407847220 */ /* 0x000fe20000410000 */
[----:B------:R-:W-:Y:S01]  /*20ac0*/  FMUL.FTZ R138, R10, R138 ;  /* 0x0000008a0a8a7220 */ /* 0x000fe20000410000 */
[----:B------:R-:W-:Y:S01]  /*20ad0*/  LOP3.LUT R11, R4, 0xc0, RZ, 0xc0, !PT ;  /* 0x000000c0040b7812 */ /* 0x000fe200078ec0ff */
[C---:B------:R-:W-:Y:S01]  /*20ae0*/  FMUL.FTZ R139, R10.reuse, R139 ;  /* 0x0000008b0a8b7220 */ /* 0x040fe20000410000 */
[----:B------:R-:W-:Y:S01]  /*20af0*/  LOP3.LUT R51, R51, 0x20, R4, 0xf8, !PT ;  /* 0x0000002033337812 */ /* 0x000fe200078ef804 */
[----:B------:R-:W-:Y:S01]  /*20b00*/  FMUL.FTZ R134, R10, R134 ;  /* 0x000000860a867220 */ /* 0x000fe20000410000 */
[----:B------:R-:W-:Y:S01]  /*20b10*/  LOP3.LUT R11, R11, 0x18, R5, 0xf8, !PT ;  /* 0x000000180b0b7812 */ /* 0x000fe200078ef805 */
[----:B------:R-:W-:Y:S01]  /*20b20*/  FMUL.FTZ R7, R7, R133 ;  /* 0x0000008507077220 */ /* 0x000fe20000410000 */
[----:B------:R-:W-:Y:S01]  /*20b30*/  LOP3.LUT R13, R12, 0x40, RZ, 0xc0, !PT ;  /* 0x000000400c0d7812 */ /* 0x000fe200078ec0ff */
[----:B------:R-:W-:Y:S01]  /*20b40*/  FMUL.FTZ R10, R10, R135 ;  /* 0x000000870a0a7220 */ /* 0x000fe20000410000 */
[----:B------:R-:W-:-:S02]  /*20b50*/  LOP3.LUT R51, R51, R11, RZ, 0xfc, !PT ;  /* 0x0000000b33337212 */ /* 0x000fc400078efcff */
[----:B------:R-:W-:Y:S02]  /*20b60*/  LOP3.LUT R12, R12, 0x20, RZ, 0xc0, !PT ;  /* 0x000000200c0c7812 */ /* 0x000fe400078ec0ff */
[----:B------:R-:W-:Y:S02]  /*20b70*/  LEA R51, R51, R3, 0x1 ;  /* 0x0000000333337211 */ /* 0x000fe400078e08ff */
[----:B------:R-:W-:Y:S02]  /*20b80*/  F2FP.F16.F32.PACK_AB R144, R145, R144 ;  /* 0x000000909190723e */ /* 0x000fe400000000ff */
[----:B------:R-:W-:Y:S01]  /*20b90*/  F2FP.F16.F32.PACK_AB R146, R147, R146 ;  /* 0x000000929392723e */ /* 0x000fe200000000ff */
[----:B------:R-:W-:Y:S01]  /*20ba0*/  IMAD.IADD R13, R51, 0x1, -R13 ;  /* 0x00000001330d7824 */ /* 0x000fe200078e0a0d */
[----:B------:R-:W-:Y:S01]  /*20bb0*/  F2FP.F16.F32.PACK_AB R140, R141, R140 ;  /* 0x0000008c8d8c723e */ /* 0x000fe200000000ff */
[----:B------:R-:W-:Y:S01]  /*20bc0*/  STS [R51], R144 ;  /* 0x0000009033007388 */ /* 0x000fe20000000800 */
[----:B------:R-:W-:-:S02]  /*20bd0*/  F2FP.F16.F32.PACK_AB R142, R143, R142 ;  /* 0x0000008e8f8e723e */ /* 0x000fc400000000ff */
[----:B------:R-:W-:Y:S01]  /*20be0*/  IADD3 R14, PT, PT, R51, -R12, RZ ;  /* 0x8000000c330e7210 */ /* 0x000fe20007ffe0ff */
[----:B------:R-:W-:Y:S01]  /*20bf0*/  IMAD.IADD R12, R13, 0x1, -R12 ;  /* 0x000000010d0c7824 */ /* 0x000fe200078e0a0c */
[----:B------:R-:W-:Y:S01]  /*20c00*/  F2FP.F16.F32.PACK_AB R136, R137, R136 ;  /* 0x000000888988723e */ /* 0x000fe200000000ff */
[----:B------:R-:W-:Y:S01]  /*20c10*/  STS [R51+0x200], R146 ;  /* 0x0002009233007388 */ /* 0x000fe20000000800 */
[----:B------:R-:W-:Y:S02]  /*20c20*/  F2FP.F16.F32.PACK_AB R138, R139, R138 ;  /* 0x0000008a8b8a723e */ /* 0x000fe400000000ff */
[----:B------:R-:W-:Y:S01]  /*20c30*/  F2FP.F16.F32.PACK_AB R7, R7, R132 ;  /* 0x000000840707723e */ /* 0x000fe200000000ff */
[----:B------:R-:W-:Y:S01]  /*20c40*/  STS [R14+0x10], R140 ;  /* 0x0000108c0e007388 */ /* 0x000fe20000000800 */
[----:B------:R-:W-:-:S03]  /*20c50*/  F2FP.F16.F32.PACK_AB R10, R10, R134 ;  /* 0x000000860a0a723e */ /* 0x000fc600000000ff */
[----:B------:R1:W-:Y:S04]  /*20c60*/  STS [R14+0x210], R142 ;  /* 0x0002108e0e007388 */ /* 0x0003e80000000800 */
[----:B------:R-:W-:Y:S04]  /*20c70*/  STS [R13+0x20], R136 ;  /* 0x000020880d007388 */ /* 0x000fe80000000800 */
[----:B------:R-:W-:Y:S04]  /*20c80*/  STS [R13+0x220], R138 ;  /* 0x0002208a0d007388 */ /* 0x000fe80000000800 */
[----:B------:R2:W-:Y:S04]  /*20c90*/  STS [R12+0x30], R7 ;  /* 0x000030070c007388 */ /* 0x0005e80000000800 */
[----:B------:R3:W-:Y:S01]  /*20ca0*/  STS [R12+0x230], R10 ;  /* 0x0002300a0c007388 */ /* 0x0007e20000000800 */
[----:B------:R-:W-:-:S03]  /*20cb0*/  ISETP.NE.AND P0, PT, R181, -0x1, PT ;  /* 0xffffffffb500780c */ /* 0x000fc60003f05270 */
[----:B------:R-:W4:Y:S04]  /*20cc0*/  LD.E.64 R24, desc[UR4][R148.64+0x88] ;  /* 0x0000880494187980 */ /* 0x000f28000c101b00 */
[----:B------:R3:W5:Y:S04]  /*20cd0*/  LD.E.64 R22, desc[UR4][R148.64+0x90] ;  /* 0x0000900494167980 */ /* 0x000768000c101b00 */
[----:B------:R3:W5:Y:S04]  /*20ce0*/  LD.E.64 R18, desc[UR4][R148.64+0xa0] ;  /* 0x0000a00494127980 */ /* 0x000768000c101b00 */
[----:B-1----:R-:W4:Y:S04]  /*20cf0*/  @!P0 LD.E.64 R14, desc[UR4][R148.64+0x80] ;  /* 0x00008004940e8980 */ /* 0x002f28000c101b00 */
[----:B------:R1:W5:Y:S04]  /*20d00*/  LD.E.64 R20, desc[UR4][R148.64+0x70] ;  /* 0x0000700494147980 */ /* 0x000368000c101b00 */
[----:B--2---:R-:W2:Y:S02]  /*20d10*/  LD.E.U8 R7, desc[UR4][R148.64+0x1c8] ;  /* 0x0001c80494077980 */ /* 0x004ea4000c101100 */
[----:B--2---:R-:W-:-:S13]  /*20d20*/  ISETP.NE.AND P1, PT, R7, RZ, PT ;  /* 0x000000ff0700720c */ /* 0x004fda0003f25270 */
[----:B------:R-:W2:Y:S04]  /*20d30*/  @!P1 LD.E R13, desc[UR4][R148.64+0x60] ;  /* 0x00006004940d9980 */ /* 0x000ea8000c101900 */
[----:B---3--:R-:W3:Y:S01]  /*20d40*/  @!P1 LD.E R12, desc[UR4][R148.64+0xb4] ;  /* 0x0000b404940c9980 */ /* 0x008ee2000c101900 */
[--C-:B------:R-:W-:Y:S01]  /*20d50*/  LOP3.LUT R10, R11, 0x18, R4.reuse, 0x78, !PT ;  /* 0x000000180b0a7812 */ /* 0x100fe200078e7804 */
[-C--:B----4-:R-:W-:Y:S02]  /*20d60*/  @!P0 IMAD R7, R15, R178.reuse, RZ ;  /* 0x000000b20f078224 */ /* 0x090fe400078e02ff */
[----:B------:R-:W-:Y:S01]  /*20d70*/  @!P0 IMAD.WIDE.U32 R14, R14, R178, RZ ;  /* 0x000000b20e0e8225 */ /* 0x000fe200078e00ff */
[----:B------:R-:W-:-:S03]  /*20d80*/  LOP3.LUT R10, R10, 0x1f20, R4, 0xf8, !PT ;  /* 0x00001f200a0a7812 */ /* 0x000fc600078ef804 */
[----:B------:R-:W-:Y:S01]  /*20d90*/  @!P0 IMAD.IADD R7, R15, 0x1, R7 ;  /* 0x000000010f078824 */ /* 0x000fe200078e0207 */
[----:B------:R-:W-:Y:S01]  /*20da0*/  LEA R3, R10, R3, 0x1 ;  /* 0x000000030a037211 */ /* 0x000fe200078e08ff */
[----:B------:R-:W-:Y:S01]  /*20db0*/  IMAD.SHL.U32 R16, R179, 0x40, RZ ;  /* 0x00000040b3107824 */ /* 0x000fe200078e00ff */
[----:B------:R-:W-:Y:S01]  /*20dc0*/  @!P0 MOV R10, R14 ;  /* 0x0000000e000a8202 */ /* 0x000fe20000000f00 */
[----:B------:R-:W-:-:S04]  /*20dd0*/  @P0 IMAD.WIDE.U32 R28, R24, R181, RZ ;  /* 0x000000b5181c0225 */ /* 0x000fc800078e00ff */
[----:B--2---:R-:W-:-:S04]  /*20de0*/  @!P1 IMAD R11, R13, R178, R177 ;  /* 0x000000b20d0b9224 */ /* 0x004fc800078e02b1 */
[----:B---3--:R-:W-:Y:S01]  /*20df0*/  @!P1 IMAD R11, R11, R12, RZ ;  /* 0x0000000c0b0b9224 */ /* 0x008fe200078e02ff */
[----:B------:R-:W-:Y:S01]  /*20e00*/  LOP3.LUT R12, R4, 0x18, RZ, 0xc0, !PT ;  /* 0x00000018040c7812 */ /* 0x000fe200078ec0ff */
[----:B------:R-:W-:Y:S01]  /*20e10*/  @P0 IMAD R4, R25, R181, RZ ;  /* 0x000000b519040224 */ /* 0x000fe200078e02ff */
[----:B-1----:R-:W-:Y:S06]  /*20e20*/  @!P1 BRA `(.L_x_4485) ;  /* 0x0000000000149947 */ /* 0x002fec0003800000 */
[----:B------:R-:W2:Y:S04]  /*20e30*/  @!P0 LD.E R11, desc[UR4][R148.64+0xb4] ;  /* 0x0000b404940b8980 */ /* 0x000ea8000c101900 */
[----:B------:R-:W3:Y:S01]  /*20e40*/  LD.E R148, desc[UR4][R148.64+0xd4] ;  /* 0x0000d40494947980 */ /* 0x000ee2000c101900 */
[----:B--2---:R-:W-:Y:S02]  /*20e50*/  @!P0 IMAD R181, R11, R178, RZ ;  /* 0x000000b20bb58224 */ /* 0x004fe400078e02ff */
[----:B---3--:R-:W-:-:S05]  /*20e60*/  IMAD R148, R148, R177, RZ ;  /* 0x000000b194947224 */ /* 0x008fca00078e02ff */
[----:B------:R-:W-:-:S07]  /*20e70*/  IADD3 R11, PT, PT, R148, R181, RZ ;  /* 0x000000b5940b7210 */ /* 0x000fce0007ffe0ff */
.L_x_4485:
[----:B------:R1:W2:Y:S01]  /*20e80*/  @P3 MUFU.LG2 R27, R8 ;  /* 0x00000008001b3308 */ /* 0x0002a20000000c00 */
[----:B------:R-:W-:Y:S01]  /*20e90*/  IMAD.MOV.U32 R13, RZ, RZ, RZ ;  /* 0x000000ffff0d7224 */ /* 0x000fe200078e00ff */
[----:B------:R-:W-:Y:S01]  /*20ea0*/  SHF.R.U32.HI R17, RZ, 0x2, R5 ;  /* 0x00000002ff117819 */ /* 0x000fe20000011605 */
[----:B------:R-:W-:Y:S01]  /*20eb0*/  IMAD R26, R25, R16, RZ ;  /* 0x00000010191a7224 */ /* 0x000fe200078e02ff */
[----:B------:R-:W-:Y:S05]  /*20ec0*/  WARPSYNC.ALL ;  /* 0x0000000000007948 */ /* 0x000fea0003800000 */
[----:B------:R-:W-:Y:S01]  /*20ed0*/  IMAD.WIDE.U32 R30, R16, R24, R12 ;  /* 0x00000018101e7225 */ /* 0x000fe200078e000c */
[----:B------:R-:W-:Y:S01]  /*20ee0*/  BAR.SYNC.DEFER_BLOCKING 0x0 ;  /* 0x0000000000007b1d */ /* 0x000fe20000010000 */
[----:B------:R-:W-:-:S02]  /*20ef0*/  @P0 MOV R10, R28 ;  /* 0x0000001c000a0202 */ /* 0x000fc40000000f00 */
[-C--:B-----5:R-:W-:Y:S01]  /*20f00*/  IMAD R23, R23, R177.reuse, RZ ;  /* 0x000000b117177224 */ /* 0x0a0fe200078e02ff */
[----:B------:R-:W-:Y:S01]  /*20f10*/  IADD3 R26, PT, PT, R31, R26, RZ ;  /* 0x0000001a1f1a7210 */ /* 0x000fe20007ffe0ff */
[----:B------:R-:W-:Y:S01]  /*20f20*/  IMAD.WIDE.U32 R32, R22, R177, RZ ;  /* 0x000000b116207225 */ /* 0x000fe200078e00ff */
[----:B------:R-:W3:Y:S01]  /*20f30*/  @P2 MUFU.LG2 R9, R9 ;  /* 0x0000000900092308 */ /* 0x000ee20000000c00 */
[----:B------:R-:W-:Y:S01]  /*20f40*/  BSSY.RECONVERGENT B0, `(.L_x_4486) ;  /* 0x0000025000007945 */ /* 0x000fe20003800200 */
[----:B-1----:R-:W-:Y:S01]  /*20f50*/  IADD3 R8, PT, PT, -R16, R180, RZ ;  /* 0x000000b410087210 */ /* 0x002fe20007ffe1ff */
[----:B------:R-:W-:Y:S01]  /*20f60*/  @P0 IMAD.IADD R7, R29, 0x1, R4 ;  /* 0x000000011d070824 */ /* 0x000fe200078e0204 */
[----:B------:R-:W-:Y:S01]  /*20f70*/  IADD3 R30, P4, P0, R32, R30, R10 ;  /* 0x0000001e201e7210 */ /* 0x000fe2000789e00a */
[----:B------:R-:W-:Y:S01]  /*20f80*/  IMAD.IADD R23, R33, 0x1, R23 ;  /* 0x0000000121177824 */ /* 0x000fe200078e0217 */
[----:B------:R-:W-:Y:S01]  /*20f90*/  ISETP.GE.AND P1, PT, R17, R8, PT ;  /* 0x000000081100720c */ /* 0x000fe20003f26270 */
[----:B--2---:R-:W-:Y:S01]  /*20fa0*/  @P3 FMUL.FTZ R27, R27, 0.69314718246459960938 ;  /* 0x3f3172181b1b3820 */ /* 0x004fe20000410000 */
[----:B------:R-:W-:-:S02]  /*20fb0*/  IMAD.MOV.U32 R10, RZ, RZ, 0x7f800000 ;  /* 0x7f800000ff0a7424 */ /* 0x000fc400078e00ff */
[----:B------:R-:W-:Y:S01]  /*20fc0*/  IADD3.X R31, PT, PT, R23, R26, R7, P4, P0 ;  /* 0x0000001a171f7210 */ /* 0x000fe200027e0407 */
[----:B------:R-:W-:Y:S01]  /*20fd0*/  @P3 FFMA.FTZ R10, R6, R2, R27 ;  /* 0x00000002060a3223 */ /* 0x000fe2000001001b */
[----:B------:R-:W-:Y:S02]  /*20fe0*/  IADD3 R7, PT, PT, R17, 0x20, RZ ;  /* 0x0000002011077810 */ /* 0x000fe40007ffe0ff */
[----:B------:R-:W-:Y:S02]  /*20ff0*/  LOP3.LUT P4, RZ, R5, 0x3, RZ, 0xc0, !PT ;  /* 0x0000000305ff7812 */ /* 0x000fe4000788c0ff */
[----:B------:R-:W-:Y:S01]  /*21000*/  ISETP.GE.AND P5, PT, R7, R8, PT ;  /* 0x000000080700720c */ /* 0x000fe20003fa6270 */
[----:B---3--:R-:W-:Y:S02]  /*21010*/  @P2 FMUL.FTZ R9, R9, 0.69314718246459960938 ;  /* 0x3f31721809092820 */ /* 0x008fe40000410000 */
[----:B------:R-:W-:Y:S01]  /*21020*/  @!P1 IMAD R4, R25, R17, RZ ;  /* 0x0000001119049224 */ /* 0x000fe200078e02ff */
[----:B------:R-:W-:Y:S01]  /*21030*/  MOV R8, 0x7f800000 ;  /* 0x7f80000000087802 */ /* 0x000fe20000000f00 */
[----:B------:R-:W-:-:S04]  /*21040*/  @!P1 IMAD.WIDE.U32 R22, R17, R24, R30 ;  /* 0x0000001811169225 */ /* 0x000fc800078e001e */
[----:B------:R-:W-:Y:S01]  /*21050*/  @P2 FFMA.FTZ R8, R6, R0, R9 ;  /* 0x0000000006082223 */ /* 0x000fe20000010009 */
[----:B------:R1:W2:Y:S01]  /*21060*/  LDS.128 R12, [R3] ;  /* 0x00000000030c7984 */ /* 0x0002a20000000c00 */
[----:B------:R-:W-:Y:S02]  /*21070*/  @!P1 IADD3 R4, PT, PT, R23, R4, RZ ;  /* 0x0000000417049210 */ /* 0x000fe40007ffe0ff */
[----:B------:R-:W-:-:S04]  /*21080*/  @!P1 LEA R28, P0, R22, R20, 0x1 ;  /* 0x00000014161c9211 */ /* 0x000fc800078008ff */
[----:B------:R-:W-:Y:S02]  /*21090*/  @!P1 LEA.HI.X R29, R22, R21, R4, 0x1, P0 ;  /* 0x00000015161d9211 */ /* 0x000fe400000f0c04 */
[----:B------:R1:W3:Y:S01]  /*210a0*/  LDS.128 R4, [R3+0x800] ;  /* 0x0008000003047984 */ /* 0x0002e20000000c00 */
[----:B------:R-:W-:Y:S06]  /*210b0*/  @P4 BRA `(.L_x_4487) ;  /* 0x0000000000344947 */ /* 0x000fec0003800000 */
[----:B------:R-:W-:Y:S01]  /*210c0*/  LOP3.LUT R0, R164, 0x30, RZ, 0xc0, !PT ;  /* 0x00000030a4007812 */ /* 0x000fe200078ec0ff */
[----:B------:R-:W-:Y:S02]  /*210d0*/  IMAD.IADD R11, R16, 0x1, R11 ;  /* 0x00000001100b7824 */ /* 0x000fe400078e020b */
[----:B------:R-:W-:Y:S01]  /*210e0*/  IMAD.IADD R16, R180, 0x1, -R16 ;  /* 0x00000001b4107824 */ /* 0x000fe200078e0a10 */
[----:B------:R-:W-:-:S04]  /*210f0*/  LOP3.LUT R0, R0, 0x7, R17, 0xf8, !PT ;  /* 0x0000000700007812 */ /* 0x000fc800078ef811 */
[C---:B------:R-:W-:Y:S01]  /*21100*/  IADD3 R2, P0, PT, R0.reuse, R11, RZ ;  /* 0x0000000b00027210 */ /* 0x040fe20007f1e0ff */
[C---:B-1----:R-:W-:Y:S01]  /*21110*/  VIADD R3, R0.reuse, 0x8 ;  /* 0x0000000800037836 */ /* 0x042fe20000000000 */
[-C--:B------:R-:W-:Y:S02]  /*21120*/  ISETP.GE.AND P3, PT, R0, R16.reuse, PT ;  /* 0x000000100000720c */ /* 0x080fe40003f66270 */
[----:B------:R-:W-:Y:S02]  /*21130*/  LEA.HI.X.SX32 R11, R11, RZ, 0x1, P0 ;  /* 0x000000ff0b0b7211 */ /* 0x000fe400000f0eff */
[----:B------:R-:W-:Y:S02]  /*21140*/  ISETP.GE.AND P2, PT, R3, R16, PT ;  /* 0x000000100300720c */ /* 0x000fe40003f46270 */
[----:B------:R-:W-:-:S04]  /*21150*/  LEA R18, P0, R2, R18, 0x2 ;  /* 0x0000001202127211 */ /* 0x000fc800078010ff */
[----:B------:R-:W-:-:S05]  /*21160*/  LEA.HI.X R19, R2, R19, R11, 0x2, P0 ;  /* 0x0000001302137211 */ /* 0x000fca00000f140b */
[----:B------:R4:W-:Y:S04]  /*21170*/  @!P3 ST.E desc[UR4][R18.64], R10 ;  /* 0x0000000a1200b985 */ /* 0x0009e8000c101904 */
[----:B------:R4:W-:Y:S02]  /*21180*/  @!P2 ST.E desc[UR4][R18.64+0x20], R8 ;  /* 0x000020081200a985 */ /* 0x0009e4000c101904 */
.L_x_4487:
[----:B------:R-:W-:Y:S05]  /*21190*/  BSYNC.RECONVERGENT B0 ;  /* 0x0000000000007941 */ /* 0x000fea0003800200 */
.L_x_4486:
[----:B------:R-:W-:Y:S01]  /*211a0*/  MOV R2, R176 ;  /* 0x000000b000027202 */ /* 0x000fe20000000f00 */
[----:B--2---:R3:W-:Y:S01]  /*211b0*/  @!P1 ST.E.128 desc[UR4][R28.64], R12 ;  /* 0x0000000c1c009985 */ /* 0x0047e2000c101d04 */
[----:B-1----:R-:W-:-:S04]  /*211c0*/  MOV R3, 0x0 ;  /* 0x0000000000037802 */ /* 0x002fc80000000f00 */
[----:B---34-:R-:W-:Y:S05]  /*211d0*/  @P5 RET.REL.NODEC R2 `(_ZN5flash24flash_fwd_splitkv_kernelI23Flash_fwd_kernel_traitsILi32ELi64ELi256ELi4ELb0ELb0EN7cutlass6half_tE19Flash_kernel_traitsILi32ELi64ELi256ELi4ES3_EELb0ELb1ELb0ELb0ELb1ELb1ELb0ELb1EEEvNS_16Flash_fwd_paramsE) ;  /* 0xfffffdec02885950 */ /* 0x018fea0003c3ffff */
        /* <DEDUP_REMOVED lines=12> */
[----:B-1----:R-:W-:Y:S05]  /*212a0*/  RET.REL.NODEC R176 `(_ZN5flash24flash_fwd_splitkv_kernelI23Flash_fwd_kernel_traitsILi32ELi64ELi256ELi4ELb0ELb0EN7cutlass6half_tE19Flash_kernel_traitsILi32ELi64ELi256ELi4ES3_EELb0ELb1ELb0ELb0ELb1ELb1ELb0ELb1EEEvNS_16Flash_fwd_paramsE) ;  /* 0xfffffdecb0547950 */ /* 0x002fea0003c3ffff */
.L_x_4484:
[----:B------:R-:W-:Y:S01]  /*212b0*/  MOV R3, 0x1f ;  /* 0x0000001f00037802 */ /* 0x000fe20000000f00 */
[----:B------:R-:W-:Y:S01]  /*212c0*/  IMAD.MOV.U32 R4, RZ, RZ, 0x2 ;  /* 0x00000002ff047424 */ /* 0x000fe200078e00ff */
[----:B------:R-:W-:Y:S01]  /*212d0*/  MOV R7, R196 ;  /* 0x000000c400077202 */ /* 0x000fe20000000f00 */
[----:B------:R-:W-:-:S07]  /*212e0*/  IMAD.MOV.U32 R5, RZ, RZ, -0x1 ;  /* 0xffffffffff057424 */ /* 0x000fce00078e00ff */
[----:B-1---5:R-:W-:Y:S05]  /*212f0*/  WARPSYNC.COLLECTIVE R5, `(.L_x_4488) ;  /* 0x0000000005087348 */ /* 0x022fea0003c00000 */
[----:B------:R2:W3:Y:S02]  /*21300*/  SHFL.BFLY P0, R3, R7, R4, R3 ;  /* 0x0c00000407037389 */ /* 0x0004e40000000003 */
[----:B-123-5:R-:W-:Y:S05]  /*21310*/  ENDCOLLECTIVE ;  /* 0x000000000000791b */ /* 0x02efea0003800000 */
.L_x_4488:
        /* <DEDUP_REMOVED lines=8> */
.L_x_4489:
        /* <DEDUP_REMOVED lines=8> */
.L_x_4490:
[----:B------:R-:W-:Y:S01]  /*21420*/  FADD.FTZ R195, R3, R195 ;  /* 0x000000c303c37221 */ /* 0x000fe20000010000 */
[----:B------:R-:W-:Y:S02]  /*21430*/  MOV R3, 0x1f ;  /* 0x0000001f00037802 */ /* 0x000fe40000000f00 */
[----:B------:R-:W-:Y:S01]  /*21440*/  MOV R4, 0x1 ;  /* 0x0000000100047802 */ /* 0x000fe20000000f00 */
[----:B------:R-:W-:-:S07]  /*21450*/  IMAD.MOV.U32 R7, RZ, RZ, R195 ;  /* 0x000000ffff077224 */ /* 0x000fce00078e00c3 */
[----:B------:R-:W-:Y:S05]  /*21460*/  WARPSYNC.COLLECTIVE R5, `(.L_x_4491) ;  /* 0x0000000005087348 */ /* 0x000fea0003c00000 */
[----:B------:R1:W2:Y:S02]  /*21470*/  SHFL.BFLY P0, R3, R7, R4, R3 ;  /* 0x0c00000407037389 */ /* 0x0002a40000000003 */
[----:B-12---:R-:W-:Y:S05]  /*21480*/  ENDCOLLECTIVE ;  /* 0x000000000000791b */ /* 0x006fea0003800000 */
.L_x_4491:
[----:B------:R-:W-:Y:S05]  /*21490*/  BRA `(.L_x_4492) ;  /* 0xfffffff400247947 */ /* 0x000fea000383ffff */
.L_x_4493:
        /* <DEDUP_REMOVED lines=14> */
.L_x_10263:


//--------------------- .text._ZN5flash24flash_fwd_splitkv_kernelI23Flash_fwd_kernel_traitsILi32ELi64ELi256ELi4ELb0ELb0EN7cutlass6half_tE19Flash_kernel_traitsILi32ELi64ELi256ELi4ES3_EELb0ELb1ELb1ELb0ELb0ELb0ELb0ELb1EEEvNS_16Flash_fwd_paramsE --------------------------
	.section	.text._ZN5flash24flash_fwd_splitkv_kernelI23Flash_fwd_kernel_traitsILi32ELi64ELi256ELi4ELb0ELb0EN7cutlass6half_tE19Flash_kernel_traitsILi32ELi64ELi256ELi4ES3_EELb0ELb1ELb1ELb0ELb0ELb0ELb0ELb1EEEvNS_16Flash_fwd_paramsE,"ax",@progbits
	.align	128
        .global         _ZN5flash24flash_fwd_splitkv_kernelI23Flash_fwd_kernel_traitsILi32ELi64ELi256ELi4ELb0ELb0EN7cutlass6half_tE19Flash_kernel_traitsILi32ELi64ELi256ELi4ES3_EELb0ELb1ELb1ELb0ELb0ELb0ELb0ELb1EEEvNS_16Flash_fwd_paramsE
        .type           _ZN5flash24flash_fwd_splitkv_kernelI23Flash_fwd_kernel_traitsILi32ELi64ELi256ELi4ELb0ELb0EN7cutlass6half_tE19Flash_kernel_traitsILi32ELi64ELi256ELi4ES3_EELb0ELb1ELb1ELb0ELb0ELb0ELb0ELb1EEEvNS_16Flash_fwd_paramsE,@function
        .size           _ZN5flash24flash_fwd_splitkv_kernelI23Flash_fwd_kernel_traitsILi32ELi64ELi256ELi4ELb0ELb0EN7cutlass6half_tE19Flash_kernel_traitsILi32ELi64ELi256ELi4ES3_EELb0ELb1ELb1ELb0ELb0ELb0ELb0ELb1EEEvNS_16Flash_fwd_paramsE,(.L_x_10264 - _ZN5flash24flash_fwd_splitkv_kernelI23Flash_fwd_kernel_traitsILi32ELi64ELi256ELi4ELb0ELb0EN7cutlass6half_tE19Flash_kernel_traitsILi32ELi64ELi256ELi4ES3_EELb0ELb1ELb1ELb0ELb0ELb0ELb0ELb1EEEvNS_16Flash_fwd_paramsE)
        .other          _ZN5flash24flash_fwd_splitkv_kernelI23Flash_fwd_kernel_traitsILi32ELi64ELi256ELi4ELb0ELb0EN7cutlass6half_tE19Flash_kernel_traitsILi32ELi64ELi256ELi4ES3_EELb0ELb1ELb1ELb0ELb0ELb0ELb0ELb1EEEvNS_16Flash_fwd_paramsE,@"STO_CUDA_ENTRY STV_DEFAULT"
_ZN5flash24flash_fwd_splitkv_kernelI23Flash_fwd_kernel_traitsILi32ELi64ELi256ELi4ELb0ELb0EN7cutlass6half_tE19Flash_kernel_traitsILi32ELi64ELi256ELi4ES3_EELb0ELb1ELb1ELb0ELb0ELb0ELb0ELb1EEEvNS_16Flash_fwd_paramsE:
.text._ZN5flash24flash_fwd_splitkv_kernelI23Flash_fwd_kernel_traitsILi32ELi64ELi256ELi4ELb0ELb0EN7cutlass6half_tE19Flash_kernel_traitsILi32ELi64ELi256ELi4ES3_EELb0ELb1ELb1ELb0ELb0ELb0ELb0ELb1EEEvNS_16Flash_fwd_paramsE:
[----:B------:R-:W-:Y:S01]  /*0000*/  LDC R1, c[0x0][0x37c] ;  /* 0x0000df00ff017b82 */ /* 0x000fe20000000800 */
[----:B------:R-:W1:Y:S07]  /*0010*/  S2R R227, SR_CTAID.X ;  /* 0x0000000000e37919 */ /* 0x000e6e0000002500 */
[----:B------:R-:W2:Y:S01]  /*0020*/  LDC.64 R148, c[0x0][0x348] ;  /* 0x0000d200ff947b82 */ /* 0x000ea20000000a00 */
[----:B------:R-:W-:Y:S01]  /*0030*/  BSSY.RECONVERGENT B3, `(.L_x_4494) ;  /* 0x0000005000037945 */ /* 0x000fe20003800200 */
[----:B------:R-:W-:Y:S01]  /*0040*/  MOV R224, 0x80 ;  /* 0x0000008000e07802 */ /* 0x000fe20000000f00 */
[----:B------:R-:W3:Y:S01]  /*0050*/  S2R R226, SR_CTAID.Y ;  /* 0x0000000000e27919 */ /* 0x000ee20000002600 */
[----:B------:R-:W4:Y:S05]  /*0060*/  S2R R225, SR_CTAID.Z ;  /* 0x0000000000e17919 */ /* 0x000f2a0000002700 */
[----:B-1234-:R-:W-:Y:S05]  /*0070*/  CALL.REL.NOINC `($_ZN5flash24flash_fwd_splitkv_kernelI23Flash_fwd_kernel_traitsILi32ELi64ELi256ELi4ELb0ELb0EN7cutlass6half_tE19Flash_kernel_traitsILi32ELi64ELi256ELi4ES3_EELb0ELb1ELb1ELb0ELb0ELb0ELb0ELb1EEEvNS_16Flash_fwd_paramsE$_ZN5flash30compute_attn_1rowblock_splitkvI23Flash_fwd_kernel_traitsILi32ELi64ELi256ELi4ELb0ELb0EN7cutlass6half_tE19Flash_kernel_traitsILi32ELi64ELi256ELi4ES3_EELb0ELb1ELb1ELb0ELb0ELb0ELb0ELb1ENS_16Flash_fwd_paramsEEEvRKT8_iiiii) ;  /* 0x0000000000087944 */ /* 0x01efea0003c00000 */
[----:B------:R-:W-:Y:S05]  /*0080*/  BSYNC.RECONVERGENT B3 ;  /* 0x0000000000037941 */ /* 0x000fea0003800200 */
.L_x_4494:
[----:B------:R-:W-:Y:S05]  /*0090*/  EXIT ;  /* 0x000000000000794d */ /* 0x000fea0003800000 */
        .type           $_ZN5flash24flash_fwd_splitkv_kernelI23Flash_fwd_kernel_traitsILi32ELi64ELi256ELi4ELb0ELb0EN7cutlass6half_tE19Flash_kernel_traitsILi32ELi64ELi256ELi4ES3_EELb0ELb1ELb1ELb0ELb0ELb0ELb0ELb1EEEvNS_16Flash_fwd_paramsE$_ZN5flash30compute_attn_1rowblock_splitkvI23Flash_fwd_kernel_traitsILi32ELi64ELi256ELi4ELb0ELb0EN7cutlass6half_tE19Flash_kernel_traitsILi32ELi64ELi256ELi4ES3_EELb0ELb1ELb1ELb0ELb0ELb0ELb0ELb1ENS_16Flash_fwd_paramsEEEvRKT8_iiiii,@function
        .size           $_ZN5flash24flash_fwd_splitkv_kernelI23Flash_fwd_kernel_traitsILi32ELi64ELi256ELi4ELb0ELb0EN7cutlass6half_tE19Flash_kernel_traitsILi32ELi64ELi256ELi4ES3_EELb0ELb1ELb1ELb0ELb0ELb0ELb0ELb1EEEvNS_16Flash_fwd_paramsE$_ZN5flash30compute_attn_1rowblock_splitkvI23Flash_fwd_kernel_traitsILi32ELi64ELi256ELi4ELb0ELb0EN7cutlass6half_tE19Flash_kernel_traitsILi32ELi64ELi256ELi4ES3_EELb0ELb1ELb1ELb0ELb0ELb0ELb0ELb1ENS_16Flash_fwd_paramsEEEvRKT8_iiiii,(.L_x_10264 - $_ZN5flash24flash_fwd_splitkv_kernelI23Flash_fwd_kernel_traitsILi32ELi64ELi256ELi4ELb0ELb0EN7cutlass6half_tE19Flash_kernel_traitsILi32ELi64ELi256ELi4ES3_EELb0ELb1ELb1ELb0ELb0ELb0ELb0ELb1EEEvNS_16Flash_fwd_paramsE$_ZN5flash30compute_attn_1rowblock_splitkvI23Flash_fwd_kernel_traitsILi32ELi64ELi256ELi4ELb0ELb0EN7cutlass6half_tE19Flash_kernel_traitsILi32ELi64ELi256ELi4ES3_EELb0ELb1ELb1ELb0ELb0ELb0ELb0ELb1ENS_16Flash_fwd_paramsEEEvRKT8_iiiii)
$_ZN5flash24flash_fwd_splitkv_kernelI23Flash_fwd_kernel_traitsILi32ELi64ELi256ELi4ELb0ELb0EN7cutlass6half_tE19Flash_kernel_traitsILi32ELi64ELi256ELi4ES3_EELb0ELb1ELb1ELb0ELb0ELb0ELb0ELb1EEEvNS_16Flash_fwd_paramsE$_ZN5flash30compute_attn_1rowblock_splitkvI23Flash_fwd_kernel_traitsILi32ELi64ELi256ELi4ELb0ELb0EN7cutlass6half_tE19Flash_kernel_traitsILi32ELi64ELi256ELi4ES3_EELb0ELb1ELb1ELb0ELb0ELb0ELb0ELb1ENS_16Flash_fwd_paramsEEEvRKT8_iiiii:
        /* <DEDUP_REMOVED lines=38> */
.L_x_4496:
[----:B------:R-:W-:Y:S05]  /*0300*/  BSYNC.RECONVERGENT B0 ;  /* 0x0000000000007941 */ /* 0x000fea0003800200 */
.L_x_4495:
[----:B------:R-:W-:Y:S04]  /*0310*/  BSSY.RECONVERGENT B0, `(.L_x_4497) ;  /* 0x0000007000007945 */ /* 0x000fe80003800200 */
[----:B------:R-:W-:Y:S05]  /*0320*/  @!P3 BRA `(.L_x_4498) ;  /* 0x000000000014b947 */ /* 0x000fea0003800000 */
[----:B------:R-:W2:Y:S02]  /*0330*/  LD.E.U8 R2, desc[UR4][R148.64+0x1b2] ;  /* 0x0001b20494027980 */ /* 0x000ea4000c101100 */
[----:B--2---:R-:W-:-:S13]  /*0340*/  ISETP.NE.AND P1, PT, R2, RZ, PT ;  /* 0x000000ff0200720c */ /* 0x004fda0003f25270 */
[----:B-----5:R-:W2:Y:S02]  /*0350*/  @P1 LD.E R58, desc[UR4][R6.64+0x4] ;  /* 0x00000404063a1980 */ /* 0x020ea4000c101900 */
[----:B--2---:R-:W-:-:S06]  /*0360*/  @P1 IADD3 R58, PT, PT, R58, -R13, RZ ;  /* 0x8000000d3a3a1210 */ /* 0x004fcc0007ffe0ff */
[----:B------:R2:W5:Y:S02]  /*0370*/  @!P1 LD.E R58, desc[UR4][R6.64] ;  /* 0x00000004063a9980 */ /* 0x000564000c101900 */
.L_x_4498:
[----:B------:R-:W-:Y:S05]  /*0380*/  BSYNC.RECONVERGENT B0 ;  /* 0x0000000000007941 */ /* 0x000fea0003800200 */
.L_x_4497:
        /* <DEDUP_REMOVED lines=9> */
.L_x_4500:
[----:B------:R-:W3:Y:S01]  /*0420*/  LD.E.64 R2, desc[UR4][R148.64+0x108] ;  /* 0x0001080494027980 */ /* 0x000ee2000c101b00 */
[----:B------:R-:W-:Y:S01]  /*0430*/  BSSY.RECONVERGENT B0, `(.L_x_4502) ;  /* 0x0000006000007945 */ /* 0x000fe20003800200 */
[----:B------:R-:W-:Y:S01]  /*0440*/  IMAD.MOV.U32 R49, RZ, RZ, RZ ;  /* 0x000000ffff317224 */ /* 0x000fe200078e00ff */
[----:B---3--:R-:W-:-:S04]  /*0450*/  ISETP.NE.U32.AND P0, PT, R2, RZ, PT ;  /* 0x000000ff0200720c */ /* 0x008fc80003f05070 */
[----:B------:R-:W-:-:S13]  /*0460*/  ISETP.NE.AND.EX P0, PT, R3, RZ, PT, P0 ;  /* 0x000000ff0300720c */ /* 0x000fda0003f05300 */
[----:B------:R-:W-:Y:S05]  /*0470*/  @!P0 BRA `(.L_x_4503) ;  /* 0x0000000000048947 */ /* 0x000fea0003800000 */
[----:B------:R3:W5:Y:S02]  /*0480*/  LD.E R49, desc[UR4][R148.64+0xbc] ;  /* 0x0000bc0494317980 */ /* 0x000764000c101900 */
.L_x_4503:
[----:B------:R-:W-:Y:S05]  /*0490*/  BSYNC.RECONVERGENT B0 ;  /* 0x0000000000007941 */ /* 0x000fea0003800200 */
.L_x_4502:
[----:B-----5:R-:W-:Y:S02]  /*04a0*/  IADD3 R49, PT, PT, R58, R49, RZ ;  /* 0x000000313a317210 */ /* 0x020fe40007ffe0ff */
.L_x_4501:
[----:B------:R-:W-:Y:S05]  /*04b0*/  BSYNC.RECONVERGENT B1 ;  /* 0x0000000000017941 */ /* 0x000fea0003800200 */
.L_x_4499:
[----:B------:R-:W-:Y:S01]  /*04c0*/  IMAD.SHL.U32 R62, R227, 0x40, RZ ;  /* 0x00000040e33e7824 */ /* 0x000fe200078e00ff */
[----:B------:R-:W-:Y:S01]  /*04d0*/  MOV R2, R224 ;  /* 0x000000e000027202 */ /* 0x000fe20000000f00 */
[----:B------:R-:W-:-:S03]  /*04e0*/  IMAD.MOV.U32 R3, RZ, RZ, 0x0 ;  /* 0x00000000ff037424 */ /* 0x000fc600078e00ff */
[----:B------:R-:W-:-:S13]  /*04f0*/  ISETP.GT.AND P0, PT, R229, R62, PT ;  /* 0x0000003ee500720c */ /* 0x000fda0003f04270 */
[----:B-123--:R-:W-:Y:S05]  /*0500*/  @!P0 RET.REL.NODEC R2 `(_ZN5flash24flash_fwd_splitkv_kernelI23Flash_fwd_kernel_traitsILi32ELi64ELi256ELi4ELb0ELb0EN7cutlass6half_tE19Flash_kernel_traitsILi32ELi64ELi256ELi4ES3_EELb0ELb1ELb1ELb0ELb0ELb0ELb0ELb1EEEvNS_16Flash_fwd_paramsE) ;  /* 0xfffffff802bc8950 */ /* 0x00efea0003c3ffff */
        /* <DEDUP_REMOVED lines=88> */
.L_x_4506:
[----:B------:R-:W-:Y:S05]  /*0a90*/  BSYNC.RECONVERGENT B0 ;  /* 0x0000000000007941 */ /* 0x000fea0003800200 */
.L_x_4505:
[----:B------:R-:W-:Y:S01]  /*0aa0*/  MOV R2, R224 ;  /* 0x000000e000027202 */ /* 0x000fe20000000f00 */
[----:B------:R1:W-:Y:S01]  /*0ab0*/  @!P3 ST.E desc[UR4][R16.64], R0 ;  /* 0x000000001000b985 */ /* 0x0003e2000c101904 */
[----:B------:R-:W-:-:S04]  /*0ac0*/  MOV R3, 0x0 ;  /* 0x0000000000037802 */ /* 0x000fc80000000f00 */
[----:B-12---:R-:W-:Y:S05]  /*0ad0*/  @P2 RET.REL.NODEC R2 `(_ZN5flash24flash_fwd_splitkv_kernelI23Flash_fwd_kernel_traitsILi32ELi64ELi256ELi4ELb0ELb0EN7cutlass6half_tE19Flash_kernel_traitsILi32ELi64ELi256ELi4ES3_EELb0ELb1ELb1ELb0ELb0ELb0ELb0ELb1EEEvNS_16Flash_fwd_paramsE) ;  /* 0xfffffff402482950 */ /* 0x006fea0003c3ffff */
[----:B------:R-:W-:Y:S02]  /*0ae0*/  MOV R0, 0x7f800000 ;  /* 0x7f80000000007802 */ /* 0x000fe40000000f00 */
[----:B------:R-:W-:-:S03]  /*0af0*/  MOV R225, 0x0 ;  /* 0x0000000000e17802 */ /* 0x000fc60000000f00 */
[----:B------:R1:W-:Y:S02]  /*0b00*/  ST.E desc[UR4][R16.64+0x80], R0 ;  /* 0x0000800010007985 */ /* 0x0003e4000c101904 */
[----:B-1----:R-:W-:Y:S05]  /*0b10*/  RET.REL.NODEC R224 `(_ZN5flash24flash_fwd_splitkv_kernelI23Flash_fwd_kernel_traitsILi32ELi64ELi256ELi4ELb0ELb0EN7cutlass6half_tE19Flash_kernel_traitsILi32ELi64ELi256ELi4ES3_EELb0ELb1ELb1ELb0ELb0ELb0ELb0ELb1EEEvNS_16Flash_fwd_paramsE) ;  /* 0xfffffff4e0387950 */ /* 0x002fea0003c3ffff */
.L_x_4504:
        /* <DEDUP_REMOVED lines=107> */
.L_x_4508:
        /* <DEDUP_REMOVED lines=82> */
.L_x_4509:
[----:B------:R-:W-:Y:S05]  /*16f0*/  BSYNC.RECONVERGENT B0 ;  /* 0x0000000000007941 */ /* 0x000fea0003800200 */
.L_x_4507:
        /* <DEDUP_REMOVED lines=225> */
.L_x_4549:
        /* <DEDUP_REMOVED lines=159> */
.L_x_4512:
        /* <DEDUP_REMOVED lines=76> */
.L_x_4516:
[----:B------:R-:W-:Y:S05]  /*33c0*/  BSYNC.RECONVERGENT B0 ;  /* 0x0000000000007941 */ /* 0x000fea0003800200 */
.L_x_4515:
        /* <DEDUP_REMOVED lines=57> */
.L_x_4518:
[----:B------:R-:W-:Y:S05]  /*3760*/  BSYNC.RECONVERGENT B0 ;  /* 0x0000000000007941 */ /* 0x000fea0003800200 */
.L_x_4517:
        /* <DEDUP_REMOVED lines=57> */
.L_x_4520:
[----:B------:R-:W-:Y:S05]  /*3b00*/  BSYNC.RECONVERGENT B0 ;  /* 0x0000000000007941 */ /* 0x000fea0003800200 */
.L_x_4519:
        /* <DEDUP_REMOVED lines=58> */
.L_x_4522:
[----:B------:R-:W-:Y:S05]  /*3eb0*/  BSYNC.RECONVERGENT B0 ;  /* 0x0000000000007941 */ /* 0x000fea0003800200 */
.L_x_4521:
        /* <DEDUP_REMOVED lines=64> */
.L_x_4524:
[----:B------:R-:W-:Y:S05]  /*42c0*/  BSYNC.RECONVERGENT B0 ;  /* 0x0000000000007941 */ /* 0x000fea0003800200 */
.L_x_4523:
        /* <DEDUP_REMOVED lines=57> */
.L_x_4526:
[----:B------:R-:W-:Y:S05]  /*4660*/  BSYNC.RECONVERGENT B0 ;  /* 0x0000000000007941 */ /* 0x000fea0003800200 */
.L_x_4525:
        /* <DEDUP_REMOVED lines=59> */
.L_x_4528:
[----:B------:R-:W-:Y:S05]  /*4a20*/  BSYNC.RECONVERGENT B0 ;  /* 0x0000000000007941 */ /* 0x000fea0003800200 */
.L_x_4527:
        /* <DEDUP_REMOVED lines=59> */
.L_x_4530:
[----:B------:R-:W-:Y:S05]  /*4de0*/  BSYNC.RECONVERGENT B0 ;  /* 0x0000000000007941 */ /* 0x000fea0003800200 */
.L_x_4529:
[----:B------:R-:W5:Y:S02]  /*4df0*/  LD.E R0, desc[UR4][R148.64+0xd0] ;  /* 0x0000d00494007980 */ /* 0x000f64000c101900 */
[----:B-----5:R-:W-:Y:S05]  /*4e00*/  IMAD.U32 R0, R0, -0x80, RZ ;  /* 0xffffff8000007824 */ /* 0x020fea00078e00ff */
[C---:B------:R-:W-:Y:S02]  /*4e10*/  LEA R14, P1, R0.reuse, R14, 0x1 ;  /* 0x0000000e000e7211 */ /* 0x040fe400078208ff */
[C---:B------:R-:W-:Y:S02]  /*4e20*/  LEA R32, P0, R0.reuse, R32, 0x1 ;  /* 0x0000002000207211 */ /* 0x040fe400078008ff */
[C---:B------:R-:W-:Y:S02]  /*4e30*/  LEA.HI.X.SX32 R15, R0.reuse, R15, 0x1, P1 ;  /* 0x0000000f000f7211 */ /* 0x040fe400008f0eff */
[----:B------:R-:W-:Y:S01]  /*4e40*/  LEA.HI.X.SX32 R33, R0, R33, 0x1, P0 ;  /* 0x0000002100217211 */ /* 0x000fe200000f0eff */
[----:B------:R-:W-:Y:S05]  /*4e50*/  BRA `(.L_x_4513) ;  /* 0x00000030005c7947 */ /* 0x000fea0003800000 */
.L_x_4514:
        /* <DEDUP_REMOVED lines=101> */
.L_x_4532:
[----:B------:R-:W-:Y:S05]  /*54b0*/  BSYNC.RECONVERGENT B0 ;  /* 0x0000000000007941 */ /* 0x000fea0003800200 */
.L_x_4531:
        /* <DEDUP_REMOVED lines=96> */
.L_x_4534:
[----:B------:R-:W-:Y:S05]  /*5ac0*/  BSYNC.RECONVERGENT B0 ;  /* 0x0000000000007941 */ /* 0x000fea0003800200 */
.L_x_4533:
        /* <DEDUP_REMOVED lines=97> */
.L_x_4536:
[----:B------:R-:W-:Y:S05]  /*60e0*/  BSYNC.RECONVERGENT B0 ;  /* 0x0000000000007941 */ /* 0x000fea0003800200 */
.L_x_4535:
        /* <DEDUP_REMOVED lines=96> */
.L_x_4538:
[----:B------:R-:W-:Y:S05]  /*66f0*/  BSYNC.RECONVERGENT B0 ;  /* 0x0000000000007941 */ /* 0x000fea0003800200 */
.L_x_4537:
        /* <DEDUP_REMOVED lines=94> */
.L_x_4540:
[----:B------:R-:W-:Y:S05]  /*6ce0*/  BSYNC.RECONVERGENT B0 ;  /* 0x0000000000007941 */ /* 0x000fea0003800200 */
.L_x_4539:
        /* <DEDUP_REMOVED lines=99> */
.L_x_4542:
[----:B------:R-:W-:Y:S05]  /*7320*/  BSYNC.RECONVERGENT B0 ;  /* 0x0000000000007941 */ /* 0x000fea0003800200 */
.L_x_4541:
        /* <DEDUP_REMOVED lines=95> */
.L_x_4544:
[----:B------:R-:W-:Y:S05]  /*7920*/  BSYNC.RECONVERGENT B0 ;  /* 0x0000000000007941 */ /* 0x000fea0003800200 */
.L_x_4543:
        /* <DEDUP_REMOVED lines=95> */
.L_x_4546:
[----:B------:R-:W-:Y:S05]  /*7f20*/  BSYNC.RECONVERGENT B0 ;  /* 0x0000000000007941 */ /* 0x000fea0003800200 */
.L_x_4545:
        /* <DEDUP_REMOVED lines=10> */
.L_x_4513:
[----:B------:R-:W-:Y:S05]  /*7fd0*/  BSYNC.RECONVERGENT B1 ;  /* 0x0000000000017941 */ /* 0x000fea0003800200 */
.L_x_4511:
        /* <DEDUP_REMOVED lines=101> */
.L_x_4548:
[----:B------:R-:W-:Y:S05]  /*8630*/  BSYNC.RECONVERGENT B0 ;  /* 0x0000000000007941 */ /* 0x000fea0003800200 */
.L_x_4547:
[----:B------:R-:W-:Y:S05]  /*8640*/  @P2 BRA `(.L_x_4549) ;  /* 0xffffff9c00b02947 */ /* 0x000fea000383ffff */
.L_x_4510:
        /* <DEDUP_REMOVED lines=17> */
.L_x_4554:
[----:B------:R2:W-:Y:S02]  /*8760*/  STS.128 [R45], RZ ;  /* 0x000000ff2d007388 */ /* 0x0005e40000000c00 */
.L_x_4553:
[----:B------:R-:W-:Y:S05]  /*8770*/  BSYNC.RECONVERGENT B0 ;  /* 0x0000000000007941 */ /* 0x000fea0003800200 */
.L_x_4552:
        /* <DEDUP_REMOVED lines=13> */
.L_x_4551:
        /* <DEDUP_REMOVED lines=87> */
.L_x_4561:
[----:B------:R-:W-:Y:S05]  /*8dc0*/  BSYNC.RECONVERGENT B0 ;  /* 0x0000000000007941 */ /* 0x000fea0003800200 */
.L_x_4560:
[----:B-----5:R3:W-:Y:S01]  /*8dd0*/  STS.128 [R45], R12 ;  /* 0x0000000c2d007388 */ /* 0x0207e20000000c00 */
[----:B------:R-:W-:Y:S05]  /*8de0*/  BRA `(.L_x_4558) ;  /* 0x0000000000047947 */ /* 0x000fea0003800000 */
.L_x_4559:
[----:B------:R2:W-:Y:S02]  /*8df0*/  STS.128 [R45], RZ ;  /* 0x000000ff2d007388 */ /* 0x0005e40000000c00 */
.L_x_4558:
[----:B------:R-:W-:Y:S05]  /*8e00*/  BSYNC.RECONVERGENT B1 ;  /* 0x0000000000017941 */ /* 0x000fea0003800200 */
.L_x_4557:
        /* <DEDUP_REMOVED lines=64> */
.L_x_4563:
[----:B------:R-:W-:Y:S05]  /*9210*/  BSYNC.RECONVERGENT B0 ;  /* 0x0000000000007941 */ /* 0x000fea0003800200 */
.L_x_4562:
[----:B-----5:R3:W-:Y:S01]  /*9220*/  STS.128 [R45+0x800], R12 ;  /* 0x0008000c2d007388 */ /* 0x0207e20000000c00 */
[----:B------:R-:W-:Y:S05]  /*9230*/  BRA `(.L_x_4555) ;  /* 0x0000000c00247947 */ /* 0x000fea0003800000 */
.L_x_4556:
        /* <DEDUP_REMOVED lines=99> */
.L_x_4568:
[----:B------:R-:W-:Y:S05]  /*9870*/  BSYNC.RECONVERGENT B0 ;  /* 0x0000000000007941 */ /* 0x000fea0003800200 */
.L_x_4567:
[----:B-----5:R3:W-:Y:S01]  /*9880*/  STS.128 [R45], R20 ;  /* 0x000000142d007388 */ /* 0x0207e20000000c00 */
[----:B------:R-:W-:Y:S05]  /*9890*/  BRA `(.L_x_4565) ;  /* 0x0000000000047947 */ /* 0x000fea0003800000 */
.L_x_4566:
[----:B------:R2:W-:Y:S02]  /*98a0*/  STS.128 [R45], RZ ;  /* 0x000000ff2d007388 */ /* 0x0005e40000000c00 */
.L_x_4565:
[----:B------:R-:W-:Y:S05]  /*98b0*/  BSYNC.RECONVERGENT B1 ;  /* 0x0000000000017941 */ /* 0x000fea0003800200 */
.L_x_4564:
        /* <DEDUP_REMOVED lines=95> */
.L_x_4570:
[----:B------:R-:W-:Y:S05]  /*9eb0*/  BSYNC.RECONVERGENT B0 ;  /* 0x0000000000007941 */ /* 0x000fea0003800200 */
.L_x_4569:
[----:B-----5:R1:W-:Y:S02]  /*9ec0*/  STS.128 [R45+0x800], R20 ;  /* 0x000800142d007388 */ /* 0x0203e40000000c00 */
.L_x_4555:
[----:B------:R-:W-:Y:S05]  /*9ed0*/  BSYNC.RECONVERGENT B2 ;  /* 0x0000000000027941 */ /* 0x000fea0003800200 */
.L_x_4550:
        /* <DEDUP_REMOVED lines=13> */
.L_x_4573:
[----:B------:R1:W-:Y:S02]  /*9fb0*/  STS.128 [R45+0x1000], RZ ;  /* 0x001000ff2d007388 */ /* 0x0003e40000000c00 */
.L_x_4572:
[----:B------:R-:W-:Y:S05]  /*9fc0*/  BSYNC.RECONVERGENT B0 ;  /* 0x0000000000007941 */ /* 0x000fea0003800200 */
.L_x_4571:
        /* <DEDUP_REMOVED lines=14> */
.L_x_4576:
[----:B------:R3:W-:Y:S02]  /*a0b0*/  STS.128 [R45+0x1800], RZ ;  /* 0x001800ff2d007388 */ /* 0x0007e40000000c00 */
.L_x_4575:
[----:B------:R-:W-:Y:S05]  /*a0c0*/  BSYNC.RECONVERGENT B0 ;  /* 0x0000000000007941 */ /* 0x000fea0003800200 */
.L_x_4574:
        /* <DEDUP_REMOVED lines=13> */
.L_x_4579:
[----:B------:R1:W-:Y:S02]  /*a1a0*/  STS.128 [R45+0x2000], RZ ;  /* 0x002000ff2d007388 */ /* 0x0003e40000000c00 */
.L_x_4578:
[----:B------:R-:W-:Y:S05]  /*a1b0*/  BSYNC.RECONVERGENT B0 ;  /* 0x0000000000007941 */ /* 0x000fea0003800200 */
.L_x_4577:
        /* <DEDUP_REMOVED lines=13> */
.L_x_4582:
[----:B------:R1:W-:Y:S02]  /*a290*/  STS.128 [R45+0x2800], RZ ;  /* 0x002800ff2d007388 */ /* 0x0003e40000000c00 */
.L_x_4581:
[----:B------:R-:W-:Y:S05]  /*a2a0*/  BSYNC.RECONVERGENT B0 ;  /* 0x0000000000007941 */ /* 0x000fea0003800200 */
.L_x_4580:
        /* <DEDUP_REMOVED lines=16> */
.L_x_4585:
[----:B------:R1:W-:Y:S02]  /*a3b0*/  STS.128 [R45+0x3000], RZ ;  /* 0x003000ff2d007388 */ /* 0x0003e40000000c00 */
.L_x_4584:
[----:B------:R-:W-:Y:S05]  /*a3c0*/  BSYNC.RECONVERGENT B0 ;  /* 0x0000000000007941 */ /* 0x000fea0003800200 */
.L_x_4583:
        /* <DEDUP_REMOVED lines=13> */
.L_x_4588:
[----:B------:R1:W-:Y:S02]  /*a4a0*/  STS.128 [R45+0x3800], RZ ;  /* 0x003800ff2d007388 */ /* 0x0003e40000000c00 */
.L_x_4587:
[----:B------:R-:W-:Y:S05]  /*a4b0*/  BSYNC.RECONVERGENT B0 ;  /* 0x0000000000007941 */ /* 0x000fea0003800200 */
.L_x_4586:
        /* <DEDUP_REMOVED lines=16> */
.L_x_4591:
[----:B------:R1:W-:Y:S02]  /*a5c0*/  STS.128 [R45+0x4000], RZ ;  /* 0x004000ff2d007388 */ /* 0x0003e40000000c00 */
.L_x_4590:
[----:B------:R-:W-:Y:S05]  /*a5d0*/  BSYNC.RECONVERGENT B0 ;  /* 0x0000000000007941 */ /* 0x000fea0003800200 */
.L_x_4589:
        /* <DEDUP_REMOVED lines=14> */
.L_x_4594:
[----:B------:R1:W-:Y:S02]  /*a6c0*/  STS.128 [R45+0x4800], RZ ;  /* 0x004800ff2d007388 */ /* 0x0003e40000000c00 */
.L_x_4593:
[----:B------:R-:W-:Y:S05]  /*a6d0*/  BSYNC.RECONVERGENT B0 ;  /* 0x0000000000007941 */ /* 0x000fea0003800200 */
.L_x_4592:
[----:B--2--5:R-:W2:Y:S04]  /*a6e0*/  LD.E.64 R16, desc[UR4][R148.64+0x1c0] ;  /* 0x0001c00494107980 */ /* 0x024ea8000c101b00 */
[----:B-1----:R-:W2:Y:S01]  /*a6f0*/  LD.E.64 R14, desc[UR4][R148.64+0x1b8] ;  /* 0x0001b804940e7980 */ /* 0x002ea2000c101b00 */
[----:B---3--:R-:W-:Y:S02]  /*a700*/  MOV R12, R225 ;  /* 0x000000e1000c7202 */ /* 0x008fe40000000f00 */
[----:B------:R-:W-:Y:S01]  /*a710*/  MOV R13, RZ ;  /* 0x000000ff000d7202 */ /* 0x000fe20000000f00 */
[----:B------:R-:W3:Y:S04]  /*a720*/  LD.E R231, desc[UR4][R148.64+0xd8] ;  /* 0x0000d80494e77980 */ /* 0x000ee8000c101900 */
[----:B------:R-:W0:Y:S04]  /*a730*/  LDGDEPBAR ;  /* 0x00000000000079af */ /* 0x000e280000000000 */
[----:B----4-:R1:W5:Y:S04]  /*a740*/  LD.E R21, desc[UR4][R148.64+0x184] ;  /* 0x0001840494157980 */ /* 0x010368000c101900 */
[----:B------:R1:W5:Y:S01]  /*a750*/  LD.E R20, desc[UR4][R148.64+0x188] ;  /* 0x0001880494147980 */ /* 0x000362000c101900 */
[----:B--2---:R-:W-:-:S04]  /*a760*/  IMAD.WIDE.U32 R12, R226, R16, R12 ;  /* 0x00000010e20c7225 */ /* 0x004fc800078e000c */
[----:B------:R-:W-:Y:S01]  /*a770*/  IMAD R7, R17, R226, RZ ;  /* 0x000000e211077224 */ /* 0x000fe200078e02ff */
[----:B------:R-:W-:-:S04]  /*a780*/  LEA R14, P0, R12, R14, 0x2 ;  /* 0x0000000e0c0e7211 */ /* 0x000fc800078010ff */
        /* <DEDUP_REMOVED lines=8> */
[----:B-1----:R-:W-:Y:S05]  /*a810*/  @P2 BRA `(.L_x_4596) ;  /* 0x00000000002c2947 */ /* 0x002fea0003800000 */
        /* <DEDUP_REMOVED lines=9> */
.L_x_4597:
[----:B------:R2:W-:Y:S01]  /*a8b0*/  STS.128 [R45+0x5000], RZ ;  /* 0x005000ff2d007388 */ /* 0x0005e20000000c00 */
[----:B------:R-:W-:Y:S05]  /*a8c0*/  BRA `(.L_x_4598) ;  /* 0x0000000000047947 */ /* 0x000fea0003800000 */
.L_x_4596:
[----:B------:R3:W-:Y:S02]  /*a8d0*/  STS.128 [R45+0x5000], RZ ;  /* 0x005000ff2d007388 */ /* 0x0007e40000000c00 */
.L_x_4598:
[----:B------:R-:W-:Y:S05]  /*a8e0*/  BSYNC.RECONVERGENT B0 ;  /* 0x0000000000007941 */ /* 0x000fea0003800200 */
.L_x_4595:
        /* <DEDUP_REMOVED lines=13> */
.L_x_4601:
[----:B------:R1:W-:Y:S02]  /*a9c0*/  STS.128 [R45+0x5800], RZ ;  /* 0x005800ff2d007388 */ /* 0x0003e40000000c00 */
.L_x_4600:
[----:B------:R-:W-:Y:S05]  /*a9d0*/  BSYNC.RECONVERGENT B0 ;  /* 0x0000000000007941 */ /* 0x000fea0003800200 */
.L_x_4599:
        /* <DEDUP_REMOVED lines=13> */
.L_x_4604:
[----:B------:R1:W-:Y:S02]  /*aab0*/  STS.128 [R45+0x6000], RZ ;  /* 0x006000ff2d007388 */ /* 0x0003e40000000c00 */
.L_x_4603:
[----:B------:R-:W-:Y:S05]  /*aac0*/  BSYNC.RECONVERGENT B0 ;  /* 0x0000000000007941 */ /* 0x000fea0003800200 */
.L_x_4602:
        /* <DEDUP_REMOVED lines=13> */
.L_x_4607:
[----:B------:R1:W-:Y:S02]  /*aba0*/  STS.128 [R45+0x6800], RZ ;  /* 0x006800ff2d007388 */ /* 0x0003e40000000c00 */
.L_x_4606:
[----:B------:R-:W-:Y:S05]  /*abb0*/  BSYNC.RECONVERGENT B0 ;  /* 0x0000000000007941 */ /* 0x000fea0003800200 */
.L_x_4605:
        /* <DEDUP_REMOVED lines=17> */
.L_x_4610:
[----:B------:R1:W-:Y:S02]  /*acd0*/  STS.128 [R45+0x7000], RZ ;  /* 0x007000ff2d007388 */ /* 0x0003e40000000c00 */
.L_x_4609:
[----:B------:R-:W-:Y:S05]  /*ace0*/  BSYNC.RECONVERGENT B0 ;  /* 0x0000000000007941 */ /* 0x000fea0003800200 */
.L_x_4608:
        /* <DEDUP_REMOVED lines=13> */
.L_x_4613:
[----:B------:R1:W-:Y:S02]  /*adc0*/  STS.128 [R45+0x7800], RZ ;  /* 0x007800ff2d007388 */ /* 0x0003e40000000c00 */
.L_x_4612:
[----:B------:R-:W-:Y:S05]  /*add0*/  BSYNC.RECONVERGENT B0 ;  /* 0x0000000000007941 */ /* 0x000fea0003800200 */
.L_x_4611:
        /* <DEDUP_REMOVED lines=17> */
.L_x_4616:
[----:B------:R1:W-:Y:S02]  /*aef0*/  STS.128 [R45+0x8000], RZ ;  /* 0x008000ff2d007388 */ /* 0x0003e40000000c00 */
.L_x_4615:
[----:B------:R-:W-:Y:S05]  /*af00*/  BSYNC.RECONVERGENT B0 ;  /* 0x0000000000007941 */ /* 0x000fea0003800200 */
.L_x_4614:
        /* <DEDUP_REMOVED lines=14> */
.L_x_4619:
[----:B------:R1:W-:Y:S02]  /*aff0*/  STS.128 [R45+0x8800], RZ ;  /* 0x008800ff2d007388 */ /* 0x0003e40000000c00 */
.L_x_4618:
[----:B------:R-:W-:Y:S05]  /*b000*/  BSYNC.RECONVERGENT B0 ;  /* 0x0000000000007941 */ /* 0x000fea0003800200 */
.L_x_4617:
[C---:B------:R-:W-:Y:S01]  /*b010*/  IMAD.SHL.U32 R75, R208.reuse, 0x20, RZ ;  /* 0x00000020d04b7824 */ /* 0x040fe200078e00ff */
[--C-:B------:R-:W-:Y:S01]  /*b020*/  SHF.R.U32.HI R209, RZ, 0x1, R208.reuse ;  /* 0x00000001ffd17819 */ /* 0x100fe200000116d0 */
[C---:B-1----:R-:W-:Y:S01]  /*b030*/  IMAD.SHL.U32 R3, R208.reuse, 0x10, RZ ;  /* 0x00000010d0037824 */ /* 0x042fe200078e00ff */
[C---:B------:R-:W-:Y:S01]  /*b040*/  LOP3.LUT P0, R111, R208.reuse, 0x4, RZ, 0xc0, !PT ;  /* 0x00000004d06f7812 */ /* 0x040fe2000780c0ff */
[----:B------:R-:W-:Y:S01]  /*b050*/  IMAD.MOV.U32 R84, RZ, RZ, 0x20 ;  /* 0x00000020ff547424 */ /* 0x000fe200078e00ff */
[----:B------:R-:W-:Y:S01]  /*b060*/  LOP3.LUT R2, R209, 0x8, RZ, 0xc0, !PT ;  /* 0x00000008d1027812 */ /* 0x000fe200078ec0ff */
[----:B------:R-:W-:Y:S01]  /*b070*/  IMAD.SHL.U32 R152, R208, 0x2, RZ ;  /* 0x00000002d0987824 */ /* 0x000fe200078e00ff */
[----:B------:R-:W-:Y:S01]  /*b080*/  LOP3.LUT R0, R75, 0xc0, RZ, 0xc0, !PT ;  /* 0x000000c04b007812 */ /* 0x000fe200078ec0ff */
[----:B------:R-:W-:Y:S01]  /*b090*/  IMAD R236, R227, 0x40, R49 ;  /* 0x00000040e3ec7824 */ /* 0x000fe200078e0231 */
[----:B------:R-:W-:Y:S01]  /*b0a0*/  LOP3.LUT R210, R3, 0x3e00, RZ, 0xc0, !PT ;  /* 0x00003e0003d27812 */ /* 0x000fe200078ec0ff */
[----:B------:R-:W0:Y:S01]  /*b0b0*/  LDGDEPBAR ;  /* 0x00000000000079af */ /* 0x000e220000000000 */
[----:B------:R-:W-:Y:S01]  /*b0c0*/  LOP3.LUT R2, R2, 0xc0, R75, 0xf8, !PT ;  /* 0x000000c002027812 */ /* 0x000fe200078ef84b */
[----:B------:R-:W-:Y:S01]  /*b0d0*/  BSSY.RECONVERGENT B1, `(.L_x_4620) ;  /* 0x000054f000017945 */ /* 0x000fe20003800200 */
[----:B------:R-:W-:-:S02]  /*b0e0*/  LOP3.LUT R0, R0, 0x8, R208, 0xf8, !PT ;  /* 0x0000000800007812 */ /* 0x000fc400078ef8d0 */
[--C-:B------:R-:W-:Y:S02]  /*b0f0*/  LOP3.LUT R4, R210, 0x20, R75.reuse, 0xf8, !PT ;  /* 0x00000020d2047812 */ /* 0x100fe400078ef84b */
[----:B------:R-:W-:Y:S02]  /*b100*/  LOP3.LUT R3, R3, 0x100, RZ, 0xc0, !PT ;  /* 0x0000010003037812 */ /* 0x000fe400078ec0ff */
[--C-:B------:R-:W-:Y:S02]  /*b110*/  LOP3.LUT R2, R2, 0x18, R48.reuse, 0x78, !PT ;  /* 0x0000001802027812 */ /* 0x100fe400078e7830 */
[----:B------:R-:W-:Y:S02]  /*b120*/  LOP3.LUT R0, R0, 0x18, R48, 0x78, !PT ;  /* 0x0000001800007812 */ /* 0x000fe400078e7830 */
[--C-:B------:R-:W-:Y:S02]  /*b130*/  LOP3.LUT R4, R4, 0x100, R75.reuse, 0xf8, !PT ;  /* 0x0000010004047812 */ /* 0x100fe400078ef84b */
[----:B------:R-:W-:-:S02]  /*b140*/  LOP3.LUT R3, R3, 0x20, R75, 0xf8, !PT ;  /* 0x0000002003037812 */ /* 0x000fc400078ef84b */
[----:B------:R-:W-:Y:S02]  /*b150*/  LOP3.LUT R4, R4, R2, RZ, 0xfc, !PT ;  /* 0x0000000204047212 */ /* 0x000fe400078efcff */
[----:B------:R-:W-:Y:S01]  /*b160*/  LOP3.LUT R0, R3, R0, RZ, 0xfc, !PT ;  /* 0x0000000003007212 */ /* 0x000fe200078efcff */
[----:B------:R-:W-:Y:S01]  /*b170*/  VIADD R3, R44, 0xffffffff ;  /* 0xffffffff2c037836 */ /* 0x000fe20000000000 */
[----:B------:R-:W-:Y:S01]  /*b180*/  SEL R84, R84, 0xffffffe0, !P0 ;  /* 0xffffffe054547807 */ /* 0x000fe20004000000 */
[--C-:B------:R-:W-:Y:S01]  /*b190*/  IMAD R9, R4, 0x2, R46.reuse ;  /* 0x0000000204097824 */ /* 0x100fe200078e022e */
[----:B------:R-:W-:Y:S01]  /*b1a0*/  LOP3.LUT R152, R152, 0x6, RZ, 0xc0, !PT ;  /* 0x0000000698987812 */ /* 0x000fe200078ec0ff */
[----:B------:R-:W-:Y:S01]  /*b1b0*/  IMAD R83, R0, 0x2, R46 ;  /* 0x0000000200537824 */ /* 0x000fe200078e022e */
[----:B------:R-:W-:Y:S01]  /*b1c0*/  LOP3.LUT R0, R209, 0x1f0, RZ, 0xc0, !PT ;  /* 0x000001f0d1007812 */ /* 0x000fe200078ec0ff */
[----:B------:R-:W-:Y:S01]  /*b1d0*/  IMAD.IADD R8, R9, 0x1, R84 ;  /* 0x0000000109087824 */ /* 0x000fe200078e0254 */
[----:B------:R-:W-:Y:S01]  /*b1e0*/  LDSM.16.M88.4 R12, [R9] ;  /* 0x00000000090c783b */ /* 0x000fe20000000200 */
[----:B------:R-:W-:Y:S01]  /*b1f0*/  IMAD.IADD R85, R84, 0x1, R83 ;  /* 0x0000000154557824 */ /* 0x000fe200078e0253 */
[----:B------:R-:W-:Y:S01]  /*b200*/  LOP3.LUT R108, R0, 0x7, R108, 0xf8, !PT ;  /* 0x00000007006c7812 */ /* 0x000fe200078ef86c */
[----:B------:R-:W-:Y:S01]  /*b210*/  IMAD.SHL.U32 R0, R3, 0x100, RZ ;  /* 0x0000010003007824 */ /* 0x000fe200078e00ff */
[----:B------:R-:W1:Y:S01]  /*b220*/  LDSM.16.M88.4 R16, [R83+0x1000] ;  /* 0x001000005310783b */ /* 0x000e620000000200 */
[----:B-----5:R-:W-:-:S02]  /*b230*/  IADD3 R21, PT, PT, R49, -R229, -R21 ;  /* 0x800000e531157210 */ /* 0x020fc40007ffe815 */
[----:B------:R-:W-:Y:S01]  /*b240*/  IMAD.IADD R236, R108, 0x1, R236 ;  /* 0x000000016cec7824 */ /* 0x000fe200078e02ec */
[----:B------:R-:W2:Y:S01]  /*b250*/  LDSM.16.M88.4 R64, [R83+0x4c00] ;  /* 0x004c00005340783b */ /* 0x000ea20000000200 */
[----:B------:R-:W-:Y:S01]  /*b260*/  LOP3.LUT R113, R0, R152, RZ, 0xfc, !PT ;  /* 0x0000009800717212 */ /* 0x000fe200078efcff */
[----:B------:R-:W-:Y:S01]  /*b270*/  IMAD R238, R227, 0x40, R108 ;  /* 0x00000040e3ee7824 */ /* 0x000fe200078e026c */
[--C-:B------:R-:W-:Y:S01]  /*b280*/  IADD3 R20, PT, PT, R20, R49, -R229.reuse ;  /* 0x0000003114147210 */ /* 0x100fe20007ffe8e5 */
[----:B------:R-:W-:Y:S01]  /*b290*/  LDSM.16.M88.4 R4, [R8] ;  /* 0x000000000804783b */ /* 0x000fe20000000200 */
[----:B------:R-:W-:Y:S02]  /*b2a0*/  VIADD R121, R236, 0x8 ;  /* 0x00000008ec797836 */ /* 0x000fe40000000000 */
[----:B------:R-:W-:Y:S01]  /*b2b0*/  IMAD.IADD R122, R113, 0x1, R229 ;  /* 0x00000001717a7824 */ /* 0x000fe200078e02e5 */
[----:B------:R-:W3:Y:S01]  /*b2c0*/  LDSM.16.M88.4 R24, [R85+0x1000] ;  /* 0x001000005518783b */ /* 0x000ee20000000200 */
[----:B------:R-:W-:-:S02]  /*b2d0*/  IMAD.IADD R63, R238, 0x1, R21 ;  /* 0x00000001ee3f7824 */ /* 0x000fc400078e0215 */
[----:B------:R-:W-:Y:S01]  /*b2e0*/  IMAD.IADD R238, R238, 0x1, R20 ;  /* 0x00000001eeee7824 */ /* 0x000fe200078e0214 */
[----:B------:R-:W4:Y:S01]  /*b2f0*/  LDSM.16.M88.4 R52, [R85+0x4c00] ;  /* 0x004c00005534783b */ /* 0x000f220000000200 */
[--C-:B------:R-:W-:Y:S01]  /*b300*/  IMAD.IADD R20, R121, 0x1, -R122.reuse ;  /* 0x0000000179147824 */ /* 0x100fe200078e0a7a */
[C-C-:B------:R-:W-:Y:S01]  /*b310*/  IADD3 R22, PT, PT, R236.reuse, -0xf9, -R122.reuse ;  /* 0xffffff07ec167810 */ /* 0x140fe20007ffe87a */
[----:B------:R-:W-:Y:S01]  /*b320*/  VIADD R117, R63, 0x8 ;  /* 0x000000083f757836 */ /* 0x000fe20000000000 */
[----:B------:R-:W4:Y:S01]  /*b330*/  LDSM.16.M88.4 R28, [R83+0x1400] ;  /* 0x00140000531c783b */ /* 0x000f220000000200 */
[----:B------:R-:W-:Y:S02]  /*b340*/  IADD3 R23, PT, PT, R236, -0x1, -R122 ;  /* 0xffffffffec177810 */ /* 0x000fe40007ffe87a */
[----:B------:R-:W-:Y:S02]  /*b350*/  IABS R20, R20 ;  /* 0x0000001400147213 */ /* 0x000fe40000000000 */
[----:B------:R-:W-:-:S02]  /*b360*/  IABS R22, R22 ;  /* 0x0000001600167213 */ /* 0x000fc40000000000 */
[----:B------:R-:W-:Y:S02]  /*b370*/  I2FP.F32.S32 R20, R20 ;  /* 0x0000001400147245 */ /* 0x000fe40000201400 */
[----:B------:R-:W-:Y:S02]  /*b380*/  I2FP.F32.S32 R22, R22 ;  /* 0x0000001600167245 */ /* 0x000fe40000201400 */
[----:B------:R-:W-:Y:S02]  /*b390*/  IADD3 R21, PT, PT, R121, -0xf9, -R122 ;  /* 0xffffff0779157810 */ /* 0x000fe40007ffe87a */
[C-C-:B------:R-:W-:Y:S02]  /*b3a0*/  VIADDMNMX R237, R238.reuse, 0x1, R49.reuse, PT ;  /* 0x00000001eeed7846 */ /* 0x140fe40003800131 */
[----:B------:R-:W-:Y:S02]  /*b3b0*/  VIADDMNMX R238, R238, 0x9, R49, PT ;  /* 0x00000009eeee7846 */ /* 0x000fe40003800131 */
[----:B------:R-:W-:-:S02]  /*b3c0*/  IABS R23, R23 ;  /* 0x0000001700177213 */ /* 0x000fc40000000000 */
[----:B------:R-:W-:Y:S01]  /*b3d0*/  IABS R21, R21 ;  /* 0x0000001500157213 */ /* 0x000fe20000000000 */
[C---:B-1----:R-:W-:Y:S03]  /*b3e0*/  HMMA.16816.F32 R40, R12.reuse, R16, RZ ;  /* 0x000000100c28723c */ /* 0x042fe600000018ff */
[----:B------:R-:W-:Y:S01]  /*b3f0*/  VIADD R16, R113, 0xf9 ;  /* 0x000000f971107836 */ /* 0x000fe20000000000 */
[----:B------:R-:W-:Y:S02]  /*b400*/  ISETP.GT.AND P2, PT, R117, R113, PT ;  /* 0x000000717500720c */ /* 0x000fe40003f44270 */
[----:B------:R-:W-:Y:S02]  /*b410*/  IADD3 R50, PT, PT, R236, -0x18, -R122 ;  /* 0xffffffe8ec327810 */ /* 0x000fe40007ffe87a */
[----:B------:R-:W-:Y:S01]  /*b420*/  ISETP.GT.AND P6, PT, R63, R16, PT ;  /* 0x000000103f00720c */ /* 0x000fe20003fc4270 */
[----:B--2---:R-:W-:Y:S01]  /*b430*/  HMMA.16816.F32 R36, R12, R66, RZ ;  /* 0x000000420c24723c */ /* 0x004fe200000018ff */
[----:B------:R-:W-:-:S02]  /*b440*/  ISETP.GE.AND P3, PT, R16, R237, PT ;  /* 0x000000ed1000720c */ /* 0x000fc40003f66270 */
[----:B------:R-:W-:Y:S02]  /*b450*/  ISETP.GT.AND P4, PT, R117, R16, PT ;  /* 0x000000107500720c */ /* 0x000fe40003f84270 */
[----:B------:R-:W-:Y:S02]  /*b460*/  ISETP.GE.AND P1, PT, R16, R238, PT ;  /* 0x000000ee1000720c */ /* 0x000fe40003f26270 */
[----:B------:R-:W-:Y:S01]  /*b470*/  IABS R50, R50 ;  /* 0x0000003200327213 */ /* 0x000fe20000000000 */
[----:B------:R-:W-:Y:S01]  /*b480*/  HMMA.16816.F32 R16, R12, R18, RZ ;  /* 0x000000120c10723c */ /* 0x000fe200000018ff */
[----:B------:R-:W-:Y:S02]  /*b490*/  IADD3 R90, PT, PT, R236, -0x20, -R122 ;  /* 0xffffffe0ec5a7810 */ /* 0x000fe40007ffe87a */
[----:B------:R-:W-:Y:S02]  /*b4a0*/  I2FP.F32.S32 R50, R50 ;  /* 0x0000003200327245 */ /* 0x000fe40000201400 */
[----:B------:R-:W-:-:S02]  /*b4b0*/  IABS R90, R90 ;  /* 0x0000005a005a7213 */ /* 0x000fc40000000000 */
[C-C-:B------:R-:W-:Y:S01]  /*b4c0*/  IADD3 R97, PT, PT, R236.reuse, -0x28, -R122.reuse ;  /* 0xffffffd8ec617810 */ /* 0x140fe20007ffe87a */
[C---:B---3--:R-:W-:Y:S05]  /*b4d0*/  HMMA.16816.F32 R40, R4.reuse, R24, R40 ;  /* 0x000000180428723c */ /* 0x048fea0000001828 */
[----:B------:R-:W-:Y:S01]  /*b4e0*/  IMAD.MOV.U32 R25, RZ, RZ, R23 ;  /* 0x000000ffff197224 */ /* 0x000fe200078e0017 */
[----:B------:R-:W-:Y:S02]  /*b4f0*/  I2FP.F32.S32 R24, R21 ;  /* 0x0000001500187245 */ /* 0x000fe40000201400 */
[----:B------:R-:W-:Y:S02]  /*b500*/  I2FP.F32.S32 R90, R90 ;  /* 0x0000005a005a7245 */ /* 0x000fe40000201400 */
[----:B------:R-:W-:Y:S01]  /*b510*/  I2FP.F32.S32 R25, R25 ;  /* 0x0000001900197245 */ /* 0x000fe20000201400 */
[----:B----4-:R-:W-:Y:S03]  /*b520*/  HMMA.16816.F32 R36, R4, R54, R36 ;  /* 0x000000360424723c */ /* 0x010fe60000001824 */
[----:B------:R-:W-:-:S02]  /*b530*/  IADD3 R93, PT, PT, R236, -0x21, -R122 ;  /* 0xffffffdfec5d7810 */ /* 0x000fc40007ffe87a */
[----:B------:R-:W-:Y:S02]  /*b540*/  IABS R97, R97 ;  /* 0x0000006100617213 */ /* 0x000fe40000000000 */
[----:B------:R-:W-:Y:S02]  /*b550*/  IABS R93, R93 ;  /* 0x0000005d005d7213 */ /* 0x000fe40000000000 */
[----:B------:R-:W-:Y:S01]  /*b560*/  I2FP.F32.S32 R97, R97 ;  /* 0x0000006100617245 */ /* 0x000fe20000201400 */
[----:B------:R-:W-:Y:S03]  /*b570*/  HMMA.16816.F32 R16, R4, R26, R16 ;  /* 0x0000001a0410723c */ /* 0x000fe60000001810 */
[----:B------:R-:W-:Y:S01]  /*b580*/  I2FP.F32.S32 R93, R93 ;  /* 0x0000005d005d7245 */ /* 0x000fe20000201400 */
[----:B------:R-:W-:Y:S01]  /*b590*/  FFMA.FTZ R42, -R231, R20, R42 ;  /* 0x00000014e72a7223 */ /* 0x000fe2000001012a */
[----:B------:R-:W-:-:S02]  /*b5a0*/  VIADD R20, R113, 0x1 ;  /* 0x0000000171147836 */ /* 0x000fc40000000000 */
[----:B------:R-:W-:Y:S01]  /*b5b0*/  FFMA.FTZ R26, -R231, R25, R41 ;  /* 0x00000019e71a7223 */ /* 0x000fe20000010129 */
[----:B------:R-:W-:Y:S01]  /*b5c0*/  VIADD R25, R113, 0x8 ;  /* 0x0000000871197836 */ /* 0x000fe20000000000 */
[--C-:B------:R-:W-:Y:S01]  /*b5d0*/  IADD3 R116, PT, PT, R236, -0x38, -R122.reuse ;  /* 0xffffffc8ec747810 */ /* 0x100fe20007ffe87a */
[----:B------:R-:W-:Y:S03]  /*b5e0*/  HMMA.16816.F32 R32, R12, R28, RZ ;  /* 0x0000001c0c20723c */ /* 0x000fe600000018ff */
[----:B------:R-:W-:Y:S01]  /*b5f0*/  FSEL R74, R42, -INF , !P2 ;  /* 0xff8000002a4a7808 */ /* 0x000fe20005000000 */
[----:B------:R-:W-:Y:S01]  /*b600*/  FFMA.FTZ R37, -R231, R22, R37 ;  /* 0x00000016e7257223 */ /* 0x000fe20000010125 */
[----:B------:R-:W-:Y:S01]  /*b610*/  ISETP.GT.AND P0, PT, R63, R20, PT ;  /* 0x000000143f00720c */ /* 0x000fe20003f04270 */
[----:B------:R-:W-:Y:S01]  /*b620*/  FFMA.FTZ R39, -R231, R24, R39 ;  /* 0x00000018e7277223 */ /* 0x000fe20000010127 */
[----:B------:R-:W-:Y:S01]  /*b630*/  ISETP.GE.AND P5, PT, R20, R237, PT ;  /* 0x000000ed1400720c */ /* 0x000fe20003fa6270 */
[----:B------:R-:W-:Y:S01]  /*b640*/  IMAD.IADD R24, R236, 0x1, -R122 ;  /* 0x00000001ec187824 */ /* 0x000fe200078e0a7a */
[----:B------:R-:W-:-:S02]  /*b650*/  FSEL R62, R37, -INF , !P6 ;  /* 0xff800000253e7808 */ /* 0x000fc40007000000 */
[----:B------:R-:W-:Y:S01]  /*b660*/  ISETP.GE.AND P2, PT, R20, R238, PT ;  /* 0x000000ee1400720c */ /* 0x000fe20003f46270 */
[----:B------:R-:W-:Y:S01]  /*b670*/  VIADD R27, R24, 0xfffffff8 ;  /* 0xfffffff8181b7836 */ /* 0x000fe20000000000 */
[----:B------:R-:W-:Y:S02]  /*b680*/  ISETP.GT.AND P6, PT, R117, R20, PT ;  /* 0x000000147500720c */ /* 0x000fe40003fc4270 */
[----:B------:R-:W1:Y:S01]  /*b690*/  LDSM.16.M88.4 R20, [R85+0x1400] ;  /* 0x001400005514783b */ /* 0x000e620000000200 */
[----:B------:R-:W-:Y:S02]  /*b6a0*/  IADD3 R28, PT, PT, R236, -0x9, -R122 ;  /* 0xfffffff7ec1c7810 */ /* 0x000fe40007ffe87a */
[----:B------:R-:W-:Y:S02]  /*b6b0*/  IABS R27, R27 ;  /* 0x0000001b001b7213 */ /* 0x000fe40000000000 */
[----:B------:R-:W-:Y:S02]  /*b6c0*/  IABS R28, R28 ;  /* 0x0000001c001c7213 */ /* 0x000fe40000000000 */
[----:B------:R-:W-:-:S02]  /*b6d0*/  I2FP.F32.S32 R27, R27 ;  /* 0x0000001b001b7245 */ /* 0x000fc40000201400 */
[----:B------:R-:W-:Y:S02]  /*b6e0*/  IABS R42, R24 ;  /* 0x00000018002a7213 */ /* 0x000fe40000000000 */
[----:B------:R-:W-:Y:S01]  /*b6f0*/  FSEL R39, R39, -INF , !P4 ;  /* 0xff80000027277808 */ /* 0x000fe20006000000 */
[----:B------:R-:W-:Y:S01]  /*b700*/  FFMA.FTZ R101, -R231, R27, R16 ;  /* 0x0000001be7657223 */ /* 0x000fe20000010110 */
[----:B------:R-:W-:Y:S01]  /*b710*/  IMAD.MOV.U32 R16, RZ, RZ, R28 ;  /* 0x000000ffff107224 */ /* 0x000fe200078e001c */
[----:B------:R-:W-:Y:S01]  /*b720*/  I2FP.F32.S32 R42, R42 ;  /* 0x0000002a002a7245 */ /* 0x000fe20000201400 */
[----:B------:R-:W-:Y:S01]  /*b730*/  HMMA.16816.F32 R28, R12, R30, RZ ;  /* 0x0000001e0c1c723c */ /* 0x000fe200000018ff */
[----:B------:R-:W-:Y:S02]  /*b740*/  FSEL R62, R62, -INF , !P3 ;  /* 0xff8000003e3e7808 */ /* 0x000fe40005800000 */
[----:B------:R-:W-:Y:S01]  /*b750*/  FSEL R41, R39, -INF , !P1 ;  /* 0xff80000027297808 */ /* 0x000fe20004800000 */
[CC--:B------:R-:W-:Y:S01]  /*b760*/  FFMA.FTZ R109, -R231.reuse, R42.reuse, R18 ;  /* 0x0000002ae76d7223 */ /* 0x0c0fe20000010112 */
[----:B------:R-:W-:Y:S01]  /*b770*/  FSEL R26, R26, -INF , !P0 ;  /* 0xff8000001a1a7808 */ /* 0x000fe20004000000 */
[----:B------:R-:W-:Y:S01]  /*b780*/  FFMA.FTZ R40, -R231, R42, R40 ;  /* 0x0000002ae7287223 */ /* 0x000fe20000010128 */
[----:B------:R-:W-:-:S02]  /*b790*/  ISETP.GT.AND P3, PT, R63, R25, PT ;  /* 0x000000193f00720c */ /* 0x000fc40003f64270 */
[C---:B------:R-:W-:Y:S02]  /*b7a0*/  ISETP.GE.AND P4, PT, R25.reuse, R237, PT ;  /* 0x000000ed1900720c */ /* 0x040fe40003f86270 */
[----:B------:R-:W-:Y:S02]  /*b7b0*/  ISETP.GE.AND P1, PT, R25, R238, PT ;  /* 0x000000ee1900720c */ /* 0x000fe40003f26270 */
[----:B------:R-:W-:Y:S01]  /*b7c0*/  ISETP.GT.AND P0, PT, R117, R25, PT ;  /* 0x000000197500720c */ /* 0x000fe20003f04270 */
[----:B------:R-:W-:Y:S01]  /*b7d0*/  VIADD R25, R113, 0x9 ;  /* 0x0000000971197836 */ /* 0x000fe20000000000 */
[----:B------:R-:W-:Y:S02]  /*b7e0*/  I2FP.F32.S32 R16, R16 ;  /* 0x0000001000107245 */ /* 0x000fe40000201400 */
[--C-:B------:R-:W-:Y:S02]  /*b7f0*/  IADD3 R37, PT, PT, R121, -0x1, -R122.reuse ;  /* 0xffffffff79257810 */ /* 0x100fe40007ffe87a */
[----:B------:R-:W-:Y:S01]  /*b800*/  FSEL R107, R26, -INF , !P5 ;  /* 0xff8000001a6b7808 */ /* 0x000fe20006800000 */
[----:B------:R-:W-:Y:S01]  /*b810*/  FFMA.FTZ R17, -R231, R16, R17 ;  /* 0x00000010e7117223 */ /* 0x000fe20000010111 */
[----:B------:R-:W-:Y:S01]  /*b820*/  ISETP.GT.AND P5, PT, R63, R25, PT ;  /* 0x000000193f00720c */ /* 0x000fe20003fa4270 */
[----:B------:R-:W-:Y:S01]  /*b830*/  VIADD R16, R113, 0x10 ;  /* 0x0000001071107836 */ /* 0x000fe20000000000 */
[----:B------:R-:W-:Y:S01]  /*b840*/  FSEL R101, R101, -INF , !P3 ;  /* 0xff80000065657808 */ /* 0x000fe20005800000 */
[----:B-1----:R-:W-:Y:S05]  /*b850*/  HMMA.16816.F32 R32, R4, R20, R32 ;  /* 0x000000140420723c */ /* 0x002fea0000001820 */
[----:B------:R-:W-:-:S02]  /*b860*/  IADD3 R21, PT, PT, R121, -0x9, -R122 ;  /* 0xfffffff779157810 */ /* 0x000fc40007ffe87a */
[----:B------:R-:W-:Y:S02]  /*b870*/  FSEL R109, R109, -INF , !P0 ;  /* 0xff8000006d6d7808 */ /* 0x000fe40004000000 */
[----:B------:R-:W-:Y:S02]  /*b880*/  IABS R18, R21 ;  /* 0x0000001500127213 */ /* 0x000fe40000000000 */
[----:B------:R-:W-:Y:S01]  /*b890*/  IABS R37, R37 ;  /* 0x0000002500257213 */ /* 0x000fe20000000000 */
[----:B------:R-:W-:Y:S03]  /*b8a0*/  HMMA.16816.F32 R28, R4, R22, R28 ;  /* 0x00000016041c723c */ /* 0x000fe6000000181c */
[----:B------:R-:W-:Y:S02]  /*b8b0*/  I2FP.F32.S32 R24, R18 ;  /* 0x0000001200187245 */ /* 0x000fe40000201400 */
[----:B------:R-:W-:-:S02]  /*b8c0*/  FSEL R101, R101, -INF , !P4 ;  /* 0xff80000065657808 */ /* 0x000fc40006000000 */
[----:B------:R-:W-:Y:S01]  /*b8d0*/  FSEL R109, R109, -INF , !P1 ;  /* 0xff8000006d6d7808 */ /* 0x000fe20004800000 */
[----:B------:R-:W-:Y:S01]  /*b8e0*/  FFMA.FTZ R24, -R231, R24, R19 ;  /* 0x00000018e7187223 */ /* 0x000fe20000010113 */
[----:B------:R-:W-:Y:S02]  /*b8f0*/  FSEL R100, R17, -INF , !P5 ;  /* 0xff80000011647808 */ /* 0x000fe40006800000 */
[----:B------:R-:W-:Y:S02]  /*b900*/  I2FP.F32.S32 R37, R37 ;  /* 0x0000002500257245 */ /* 0x000fe40000201400 */
[----:B------:R-:W-:Y:S02]  /*b910*/  ISETP.GT.AND P4, PT, R63, R16, PT ;  /* 0x000000103f00720c */ /* 0x000fe40003f84270 */
[C---:B------:R-:W-:Y:S01]  /*b920*/  ISETP.GE.AND P0, PT, R16.reuse, R237, PT ;  /* 0x000000ed1000720c */ /* 0x040fe20003f06270 */
[----:B------:R-:W-:Y:S01]  /*b930*/  FFMA.FTZ R37, -R231, R37, R43 ;  /* 0x00000025e7257223 */ /* 0x000fe2000001012b */
[----:B------:R-:W-:-:S02]  /*b940*/  ISETP.GE.AND P1, PT, R16, R238, PT ;  /* 0x000000ee1000720c */ /* 0x000fc40003f26270 */
[----:B------:R-:W-:Y:S02]  /*b950*/  ISETP.GT.AND P5, PT, R117, R16, PT ;  /* 0x000000107500720c */ /* 0x000fe40003fa4270 */
[----:B------:R-:W-:Y:S01]  /*b960*/  IADD3 R20, PT, PT, R236, -0x10, -R122 ;  /* 0xfffffff0ec147810 */ /* 0x000fe20007ffe87a */
[----:B------:R-:W1:Y:S01]  /*b970*/  LDSM.16.M88.4 R16, [R83+0x1800] ;  /* 0x001800005310783b */ /* 0x000e620000000200 */
[----:B------:R-:W-:Y:S01]  /*b980*/  FSEL R37, R37, -INF , !P6 ;  /* 0xff80000025257808 */ /* 0x000fe20007000000 */
[----:B------:R-:W-:Y:S01]  /*b990*/  FFMA.FTZ R50, -R231, R50, R28 ;  /* 0x00000032e7327223 */ /* 0x000fe2000001011c */
[----:B------:R-:W-:Y:S01]  /*b9a0*/  IABS R20, R20 ;  /* 0x0000001400147213 */ /* 0x000fe20000000000 */
[----:B------:R-:W-:Y:S01]  /*b9b0*/  VIADD R28, R113, 0x19 ;  /* 0x00000019711c7836 */ /* 0x000fe20000000000 */
[----:B------:R-:W-:Y:S02]  /*b9c0*/  ISETP.GT.AND P3, PT, R117, R25, PT ;  /* 0x000000197500720c */ /* 0x000fe40003f64270 */
[----:B------:R-:W-:-:S02]  /*b9d0*/  I2FP.F32.S32 R20, R20 ;  /* 0x0000001400147245 */ /* 0x000fc40000201400 */
[----:B------:R-:W-:Y:S02]  /*b9e0*/  IADD3 R21, PT, PT, R121, -0x10, -R122 ;  /* 0xfffffff079157810 */ /* 0x000fe40007ffe87a */
[----:B------:R-:W-:Y:S01]  /*b9f0*/  FSEL R110, R37, -INF , !P2 ;  /* 0xff800000256e7808 */ /* 0x000fe20005000000 */
[----:B------:R-:W-:Y:S01]  /*ba00*/  FFMA.FTZ R32, -R231, R20, R32 ;  /* 0x00000014e7207223 */ /* 0x000fe20000010120 */
[----:B------:R-:W-:Y:S01]  /*ba10*/  ISETP.GE.AND P6, PT, R25, R237, PT ;  /* 0x000000ed1900720c */ /* 0x000fe20003fc6270 */
[----:B------:R-:W-:Y:S01]  /*ba20*/  VIADD R20, R113, 0x11 ;  /* 0x0000001171147836 */ /* 0x000fe20000000000 */
[----:B------:R-:W-:Y:S02]  /*ba30*/  ISETP.GE.AND P2, PT, R25, R238, PT ;  /* 0x000000ee1900720c */ /* 0x000fe40003f46270 */
[----:B------:R-:W-:Y:S02]  /*ba40*/  IABS R21, R21 ;  /* 0x0000001500157213 */ /* 0x000fe40000000000 */
[----:B------:R-:W-:-:S02]  /*ba50*/  FSEL R24, R24, -INF , !P3 ;  /* 0xff80000018187808 */ /* 0x000fc40005800000 */
[----:B------:R-:W-:Y:S02]  /*ba60*/  FSEL R100, R100, -INF , !P6 ;  /* 0xff80000064647808 */ /* 0x000fe40007000000 */
[----:B------:R-:W-:Y:S02]  /*ba70*/  FSEL R108, R24, -INF , !P2 ;  /* 0xff800000186c7808 */ /* 0x000fe40005000000 */
[----:B------:R-:W-:Y:S02]  /*ba80*/  FSEL R80, R32, -INF , !P4 ;  /* 0xff80000020507808 */ /* 0x000fe40006000000 */
[----:B------:R-:W-:Y:S02]  /*ba90*/  ISETP.GT.AND P6, PT, R63, R20, PT ;  /* 0x000000143f00720c */ /* 0x000fe40003fc4270 */
[C---:B------:R-:W-:Y:S02]  /*baa0*/  ISETP.GE.AND P3, PT, R20.reuse, R237, PT ;  /* 0x000000ed1400720c */ /* 0x040fe40003f66270 */
[----:B------:R-:W-:-:S02]  /*bab0*/  ISETP.GE.AND P2, PT, R20, R238, PT ;  /* 0x000000ee1400720c */ /* 0x000fc40003f46270 */
[----:B------:R-:W-:Y:S02]  /*bac0*/  I2FP.F32.S32 R24, R21 ;  /* 0x0000001500187245 */ /* 0x000fe40000201400 */
[----:B------:R-:W-:Y:S02]  /*bad0*/  ISETP.GT.AND P4, PT, R117, R20, PT ;  /* 0x000000147500720c */ /* 0x000fe40003f84270 */
[----:B------:R-:W-:Y:S01]  /*bae0*/  IADD3 R26, PT, PT, R236, -0x11, -R122 ;  /* 0xffffffefec1a7810 */ /* 0x000fe20007ffe87a */
[----:B------:R-:W2:Y:S01]  /*baf0*/  LDSM.16.M88.4 R20, [R85+0x1800] ;  /* 0x001800005514783b */ /* 0x000ea20000000200 */
[----:B------:R-:W-:Y:S01]  /*bb00*/  FFMA.FTZ R34, -R231, R24, R34 ;  /* 0x00000018e7227223 */ /* 0x000fe20000010122 */
[----:B------:R-:W-:Y:S01]  /*bb10*/  IADD3 R25, PT, PT, R121, -0x11, -R122 ;  /* 0xffffffef79197810 */ /* 0x000fe20007ffe87a */
[----:B------:R-:W-:Y:S01]  /*bb20*/  VIADD R24, R113, 0x18 ;  /* 0x0000001871187836 */ /* 0x000fe20000000000 */
[----:B------:R-:W-:Y:S02]  /*bb30*/  IABS R26, R26 ;  /* 0x0000001a001a7213 */ /* 0x000fe40000000000 */
[----:B------:R-:W-:-:S02]  /*bb40*/  FSEL R34, R34, -INF , !P5 ;  /* 0xff80000022227808 */ /* 0x000fc40006800000 */
[----:B------:R-:W-:Y:S02]  /*bb50*/  I2FP.F32.S32 R26, R26 ;  /* 0x0000001a001a7245 */ /* 0x000fe40000201400 */
[----:B------:R-:W-:Y:S02]  /*bb60*/  IABS R25, R25 ;  /* 0x0000001900197213 */ /* 0x000fe40000000000 */
[----:B------:R-:W-:Y:S01]  /*bb70*/  FSEL R80, R80, -INF , !P0 ;  /* 0xff80000050507808 */ /* 0x000fe20004000000 */
[----:B------:R-:W-:Y:S01]  /*bb80*/  FFMA.FTZ R33, -R231, R26, R33 ;  /* 0x0000001ae7217223 */ /* 0x000fe20000010121 */
[----:B------:R-:W-:Y:S02]  /*bb90*/  FSEL R94, R34, -INF , !P1 ;  /* 0xff800000225e7808 */ /* 0x000fe40004800000 */
[----:B------:R-:W-:Y:S02]  /*bba0*/  ISETP.GT.AND P0, PT, R63, R24, PT ;  /* 0x000000183f00720c */ /* 0x000fe40003f04270 */
[----:B------:R-:W-:-:S02]  /*bbb0*/  FSEL R51, R33, -INF , !P6 ;  /* 0xff80000021337808 */ /* 0x000fc40007000000 */
[C---:B------:R-:W-:Y:S02]  /*bbc0*/  ISETP.GE.AND P5, PT, R24.reuse, R237, PT ;  /* 0x000000ed1800720c */ /* 0x040fe40003fa6270 */
[----:B------:R-:W-:Y:S02]  /*bbd0*/  ISETP.GE.AND P1, PT, R24, R238, PT ;  /* 0x000000ee1800720c */ /* 0x000fe40003f26270 */
[----:B------:R-:W-:Y:S02]  /*bbe0*/  I2FP.F32.S32 R32, R25 ;  /* 0x0000001900207245 */ /* 0x000fe40000201400 */
[----:B------:R-:W-:Y:S02]  /*bbf0*/  ISETP.GT.AND P6, PT, R117, R24, PT ;  /* 0x000000187500720c */ /* 0x000fe40003fc4270 */
[----:B-1----:R-:W-:Y:S03]  /*bc00*/  HMMA.16816.F32 R24, R12, R16, RZ ;  /* 0x000000100c18723c */ /* 0x002fe600000018ff */
[--C-:B------:R-:W-:Y:S01]  /*bc10*/  IADD3 R16, PT, PT, R121, -0x18, -R122.reuse ;  /* 0xffffffe879107810 */ /* 0x100fe20007ffe87a */
[----:B------:R-:W-:Y:S01]  /*bc20*/  FFMA.FTZ R35, -R231, R32, R35 ;  /* 0x00000020e7237223 */ /* 0x000fe20000010123 */
[----:B------:R-:W-:-:S02]  /*bc30*/  IADD3 R17, PT, PT, R236, -0x19, -R122 ;  /* 0xffffffe7ec117810 */ /* 0x000fc40007ffe87a */
[----:B------:R-:W-:Y:S02]  /*bc40*/  IABS R16, R16 ;  /* 0x0000001000107213 */ /* 0x000fe40000000000 */
[----:B------:R-:W-:Y:S02]  /*bc50*/  IABS R17, R17 ;  /* 0x0000001100117213 */ /* 0x000fe40000000000 */
[----:B------:R-:W-:Y:S02]  /*bc60*/  I2FP.F32.S32 R16, R16 ;  /* 0x0000001000107245 */ /* 0x000fe40000201400 */
[----:B------:R-:W-:Y:S02]  /*bc70*/  I2FP.F32.S32 R17, R17 ;  /* 0x0000001100117245 */ /* 0x000fe40000201400 */
[----:B------:R-:W-:Y:S01]  /*bc80*/  FSEL R51, R51, -INF , !P3 ;  /* 0xff80000033337808 */ /* 0x000fe20005800000 */
[----:B------:R-:W-:Y:S01]  /*bc90*/  FFMA.FTZ R30, -R231, R16, R30 ;  /* 0x00000010e71e7223 */ /* 0x000fe2000001011e */
[----:B------:R-:W-:Y:S01]  /*bca0*/  ISETP.GT.AND P3, PT, R63, R28, PT ;  /* 0x0000001c3f00720c */ /* 0x000fe20003f64270 */
[----:B------:R-:W-:Y:S01]  /*bcb0*/  FFMA.FTZ R17, -R231, R17, R29 ;  /* 0x00000011e7117223 */ /* 0x000fe2000001011d */
[----:B------:R-:W-:Y:S01]  /*bcc0*/  FSEL R50, R50, -INF , !P0 ;  /* 0xff80000032327808 */ /* 0x000fe20004000000 */
[----:B------:R-:W-:Y:S01]  /*bcd0*/  VIADD R16, R113, 0x20 ;  /* 0x0000002071107836 */ /* 0x000fe20000000000 */
[----:B------:R-:W-:Y:S01]  /*bce0*/  FSEL R30, R30, -INF , !P6 ;  /* 0xff8000001e1e7808 */ /* 0x000fe20007000000 */
[----:B--2---:R-:W-:Y:S05]  /*bcf0*/  HMMA.16816.F32 R24, R4, R20, R24 ;  /* 0x000000140418723c */ /* 0x004fea0000001818 */
[----:B------:R-:W-:-:S02]  /*bd00*/  IADD3 R20, PT, PT, R121, -0x19, -R122 ;  /* 0xffffffe779147810 */ /* 0x000fc40007ffe87a */
[----:B------:R-:W-:Y:S02]  /*bd10*/  FSEL R35, R35, -INF , !P4 ;  /* 0xff80000023237808 */ /* 0x000fe40006000000 */
[----:B------:R-:W-:Y:S02]  /*bd20*/  IABS R20, R20 ;  /* 0x0000001400147213 */ /* 0x000fe40000000000 */
[----:B------:R-:W-:Y:S02]  /*bd30*/  FSEL R50, R50, -INF , !P5 ;  /* 0xff80000032327808 */ /* 0x000fe40006800000 */
[----:B------:R-:W-:Y:S01]  /*bd40*/  I2FP.F32.S32 R32, R20 ;  /* 0x0000001400207245 */ /* 0x000fe20000201400 */
[----:B------:R-:W-:Y:S01]  /*bd50*/  VIADD R20, R113, 0x21 ;  /* 0x0000002171147836 */ /* 0x000fe20000000000 */
[----:B------:R-:W-:Y:S02]  /*bd60*/  FSEL R81, R30, -INF , !P1 ;  /* 0xff8000001e517808 */ /* 0x000fe40004800000 */
[----:B------:R-:W-:Y:S01]  /*bd70*/  FSEL R49, R17, -INF , !P3 ;  /* 0xff80000011317808 */ /* 0x000fe20005800000 */
[----:B------:R-:W-:Y:S01]  /*bd80*/  FFMA.FTZ R32, -R231, R32, R31 ;  /* 0x00000020e7207223 */ /* 0x000fe2000001011f */
[----:B------:R-:W-:-:S02]  /*bd90*/  FSEL R92, R35, -INF , !P2 ;  /* 0xff800000235c7808 */ /* 0x000fc40005000000 */
[----:B------:R-:W-:Y:S02]  /*bda0*/  ISETP.GT.AND P5, PT, R63, R16, PT ;  /* 0x000000103f00720c */ /* 0x000fe40003fa4270 */
[C---:B------:R-:W-:Y:S01]  /*bdb0*/  ISETP.GE.AND P6, PT, R16.reuse, R237, PT ;  /* 0x000000ed1000720c */ /* 0x040fe20003fc6270 */
[C---:B------:R-:W-:Y:S01]  /*bdc0*/  FFMA.FTZ R90, -R231.reuse, R90, R24 ;  /* 0x0000005ae75a7223 */ /* 0x040fe20000010118 */
[----:B------:R-:W-:Y:S01]  /*bdd0*/  ISETP.GE.AND P1, PT, R16, R238, PT ;  /* 0x000000ee1000720c */ /* 0x000fe20003f26270 */
[----:B------:R-:W-:Y:S01]  /*bde0*/  FFMA.FTZ R93, -R231, R93, R25 ;  /* 0x0000005de75d7223 */ /* 0x000fe20000010119 */
[----:B------:R-:W-:Y:S01]  /*bdf0*/  ISETP.GT.AND P3, PT, R117, R16, PT ;  /* 0x000000107500720c */ /* 0x000fe20003f64270 */
[----:B------:R-:W-:Y:S01]  /*be00*/  VIADD R25, R113, 0x28 ;  /* 0x0000002871197836 */ /* 0x000fe20000000000 */
[C---:B------:R-:W-:Y:S01]  /*be10*/  ISETP.GE.AND P4, PT, R28.reuse, R237, PT ;  /* 0x000000ed1c00720c */ /* 0x040fe20003f86270 */
[----:B------:R-:W-:Y:S03]  /*be20*/  HMMA.16816.F32 R16, R12, R18, RZ ;  /* 0x000000120c10723c */ /* 0x000fe600000018ff */
[----:B------:R-:W-:-:S02]  /*be30*/  ISETP.GE.AND P2, PT, R28, R238, PT ;  /* 0x000000ee1c00720c */ /* 0x000fc40003f46270 */
[----:B------:R-:W-:Y:S02]  /*be40*/  ISETP.GT.AND P0, PT, R117, R28, PT ;  /* 0x0000001c7500720c */ /* 0x000fe40003f04270 */
[----:B------:R-:W1:Y:S01]  /*be50*/  LDSM.16.M88.4 R28, [R83+0x1c00] ;  /* 0x001c0000531c783b */ /* 0x000e620000000200 */
[----:B------:R-:W-:Y:S02]  /*be60*/  IADD3 R21, PT, PT, R121, -0x20, -R122 ;  /* 0xffffffe079157810 */ /* 0x000fe40007ffe87a */
[----:B------:R-:W-:Y:S02]  /*be70*/  FSEL R32, R32, -INF , !P0 ;  /* 0xff80000020207808 */ /* 0x000fe40004000000 */
[----:B------:R-:W-:Y:S02]  /*be80*/  IABS R21, R21 ;  /* 0x0000001500157213 */ /* 0x000fe40000000000 */
[----:B------:R-:W-:Y:S02]  /*be90*/  FSEL R49, R49, -INF , !P4 ;  /* 0xff80000031317808 */ /* 0x000fe40006000000 */
[----:B------:R-:W-:-:S02]  /*bea0*/  FSEL R48, R32, -INF , !P2 ;  /* 0xff80000020307808 */ /* 0x000fc40005000000 */
[----:B------:R-:W-:Y:S02]  /*beb0*/  FSEL R90, R90, -INF , !P5 ;  /* 0xff8000005a5a7808 */ /* 0x000fe40006800000 */
[----:B------:R-:W-:Y:S02]  /*bec0*/  ISETP.GT.AND P4, PT, R63, R20, PT ;  /* 0x000000143f00720c */ /* 0x000fe40003f84270 */
[C---:B------:R-:W-:Y:S01]  /*bed0*/  ISETP.GE.AND P0, PT, R20.reuse, R237, PT ;  /* 0x000000ed1400720c */ /* 0x040fe20003f06270 */
[----:B------:R-:W-:Y:S05]  /*bee0*/  HMMA.16816.F32 R16, R4, R22, R16 ;  /* 0x000000160410723c */ /* 0x000fea0000001810 */
[----:B------:R-:W-:-:S02]  /*bef0*/  ISETP.GE.AND P2, PT, R20, R238, PT ;  /* 0x000000ee1400720c */ /* 0x000fc40003f46270 */
[----:B------:R-:W-:Y:S02]  /*bf00*/  I2FP.F32.S32 R24, R21 ;  /* 0x0000001500187245 */ /* 0x000fe40000201400 */
[----:B------:R-:W-:Y:S02]  /*bf10*/  ISETP.GT.AND P5, PT, R117, R20, PT ;  /* 0x000000147500720c */ /* 0x000fe40003fa4270 */
[----:B------:R-:W2:Y:S01]  /*bf20*/  LDSM.16.M88.4 R20, [R85+0x1c00] ;  /* 0x001c00005514783b */ /* 0x000ea20000000200 */
[----:B------:R-:W-:Y:S01]  /*bf30*/  FFMA.FTZ R26, -R231, R24, R26 ;  /* 0x00000018e71a7223 */ /* 0x000fe2000001011a */
[----:B------:R-:W-:Y:S02]  /*bf40*/  IADD3 R24, PT, PT, R121, -0x21, -R122 ;  /* 0xffffffdf79187810 */ /* 0x000fe40007ffe87a */
[----:B------:R-:W-:Y:S02]  /*bf50*/  FSEL R90, R90, -INF , !P6 ;  /* 0xff8000005a5a7808 */ /* 0x000fe40007000000 */
[----:B------:R-:W-:-:S02]  /*bf60*/  IABS R24, R24 ;  /* 0x0000001800187213 */ /* 0x000fc40000000000 */
[----:B------:R-:W-:Y:S02]  /*bf70*/  FSEL R26, R26, -INF , !P3 ;  /* 0xff8000001a1a7808 */ /* 0x000fe40005800000 */
[----:B------:R-:W-:Y:S02]  /*bf80*/  I2FP.F32.S32 R24, R24 ;  /* 0x0000001800187245 */ /* 0x000fe40000201400 */
[----:B------:R-:W-:Y:S01]  /*bf90*/  FSEL R82, R26, -INF , !P1 ;  /* 0xff8000001a527808 */ /* 0x000fe20004800000 */
[----:B------:R-:W-:Y:S01]  /*bfa0*/  FFMA.FTZ R97, -R231, R97, R16 ;  /* 0x00000061e7617223 */ /* 0x000fe20000010110 */
[--C-:B------:R-:W-:Y:S01]  /*bfb0*/  IADD3 R26, PT, PT, R121, -0x28, -R122.reuse ;  /* 0xffffffd8791a7810 */ /* 0x100fe20007ffe87a */
[----:B------:R-:W-:Y:S01]  /*bfc0*/  FFMA.FTZ R27, -R231, R24, R27 ;  /* 0x00000018e71b7223 */ /* 0x000fe2000001011b */
[----:B------:R-:W-:Y:S01]  /*bfd0*/  IADD3 R24, PT, PT, R236, -0x29, -R122 ;  /* 0xffffffd7ec187810 */ /* 0x000fe20007ffe87a */
[----:B-1----:R-:W-:Y:S03]  /*bfe0*/  HMMA.16816.F32 R32, R12, R28, RZ ;  /* 0x0000001c0c20723c */ /* 0x002fe600000018ff */
[----:B------:R-:W-:-:S02]  /*bff0*/  IABS R16, R26 ;  /* 0x0000001a00107213 */ /* 0x000fc40000000000 */
[----:B------:R-:W-:Y:S02]  /*c000*/  IABS R24, R24 ;  /* 0x0000001800187213 */ /* 0x000fe40000000000 */
[----:B------:R-:W-:Y:S02]  /*c010*/  I2FP.F32.S32 R16, R16 ;  /* 0x0000001000107245 */ /* 0x000fe40000201400 */
[----:B------:R-:W-:Y:S01]  /*c020*/  FSEL R93, R93, -INF , !P4 ;  /* 0xff8000005d5d7808 */ /* 0x000fe20006000000 */
[----:B------:R-:W-:Y:S01]  /*c030*/  HMMA.16816.F32 R28, R12, R30, RZ ;  /* 0x0000001e0c1c723c */ /* 0x000fe200000018ff */
[----:B------:R-:W-:Y:S01]  /*c040*/  ISETP.GT.AND P6, PT, R63, R25, PT ;  /* 0x000000193f00720c */ /* 0x000fe20003fc4270 */
[----:B------:R-:W-:Y:S01]  /*c050*/  FFMA.FTZ R18, -R231, R16, R18 ;  /* 0x00000010e7127223 */ /* 0x000fe20000010112 */
[----:B------:R-:W-:Y:S01]  /*c060*/  ISETP.GE.AND P3, PT, R25, R237, PT ;  /* 0x000000ed1900720c */ /* 0x000fe20003f66270 */
[----:B------:R-:W-:Y:S01]  /*c070*/  VIADD R16, R113, 0x30 ;  /* 0x0000003071107836 */ /* 0x000fe20000000000 */
[----:B------:R-:W-:-:S02]  /*c080*/  ISETP.GE.AND P1, PT, R25, R238, PT ;  /* 0x000000ee1900720c */ /* 0x000fc40003f26270 */
[----:B------:R-:W-:Y:S01]  /*c090*/  ISETP.GT.AND P4, PT, R117, R25, PT ;  /* 0x000000197500720c */ /* 0x000fe20003f84270 */
[----:B------:R-:W-:Y:S01]  /*c0a0*/  VIADD R25, R113, 0x29 ;  /* 0x0000002971197836 */ /* 0x000fe20000000000 */
[----:B------:R-:W-:Y:S02]  /*c0b0*/  I2FP.F32.S32 R24, R24 ;  /* 0x0000001800187245 */ /* 0x000fe40000201400 */
[----:B------:R-:W-:Y:S02]  /*c0c0*/  FSEL R93, R93, -INF , !P0 ;  /* 0xff8000005d5d7808 */ /* 0x000fe40004000000 */
[----:B------:R-:W-:Y:S01]  /*c0d0*/  ISETP.GT.AND P0, PT, R63, R25, PT ;  /* 0x000000193f00720c */ /* 0x000fe20003f04270 */
[----:B------:R-:W-:Y:S01]  /*c0e0*/  FFMA.FTZ R17, -R231, R24, R17 ;  /* 0x00000018e7117223 */ /* 0x000fe20000010111 */
[----:B--2---:R-:W-:Y:S05]  /*c0f0*/  HMMA.16816.F32 R32, R4, R20, R32 ;  /* 0x000000140420723c */ /* 0x004fea0000001820 */
[----:B------:R-:W-:-:S02]  /*c100*/  IADD3 R21, PT, PT, R121, -0x29, -R122 ;  /* 0xffffffd779157810 */ /* 0x000fc40007ffe87a */
[----:B------:R-:W-:Y:S02]  /*c110*/  FSEL R97, R97, -INF , !P6 ;  /* 0xff80000061617808 */ /* 0x000fe40007000000 */
[----:B------:R-:W-:Y:S02]  /*c120*/  IABS R21, R21 ;  /* 0x0000001500157213 */ /* 0x000fe40000000000 */
[----:B------:R-:W-:Y:S01]  /*c130*/  FSEL R18, R18, -INF , !P4 ;  /* 0xff80000012127808 */ /* 0x000fe20006000000 */
[----:B------:R-:W-:Y:S03]  /*c140*/  HMMA.16816.F32 R28, R4, R22, R28 ;  /* 0x00000016041c723c */ /* 0x000fe6000000181c */
[----:B------:R-:W-:Y:S02]  /*c150*/  I2FP.F32.S32 R24, R21 ;  /* 0x0000001500187245 */ /* 0x000fe40000201400 */
[----:B------:R-:W-:-:S02]  /*c160*/  FSEL R97, R97, -INF , !P3 ;  /* 0xff80000061617808 */ /* 0x000fc40005800000 */
[----:B------:R-:W-:Y:S01]  /*c170*/  FSEL R39, R18, -INF , !P1 ;  /* 0xff80000012277808 */ /* 0x000fe20004800000 */
[----:B------:R-:W-:Y:S01]  /*c180*/  FFMA.FTZ R24, -R231, R24, R19 ;  /* 0x00000018e7187223 */ /* 0x000fe20000010113 */
[----:B------:R-:W-:Y:S02]  /*c190*/  FSEL R96, R17, -INF , !P0 ;  /* 0xff80000011607808 */ /* 0x000fe40004000000 */
[----:B------:R-:W-:Y:S02]  /*c1a0*/  ISETP.GT.AND P3, PT, R63, R16, PT ;  /* 0x000000103f00720c */ /* 0x000fe40003f64270 */
[C---:B------:R-:W-:Y:S02]  /*c1b0*/  ISETP.GE.AND P4, PT, R16.reuse, R237, PT ;  /* 0x000000ed1000720c */ /* 0x040fe40003f86270 */
[----:B------:R-:W-:Y:S02]  /*c1c0*/  ISETP.GE.AND P1, PT, R16, R238, PT ;  /* 0x000000ee1000720c */ /* 0x000fe40003f26270 */
[----:B------:R-:W-:-:S02]  /*c1d0*/  ISETP.GT.AND P0, PT, R117, R16, PT ;  /* 0x000000107500720c */ /* 0x000fc40003f04270 */
[--C-:B------:R-:W-:Y:S01]  /*c1e0*/  IADD3 R20, PT, PT, R236, -0x30, -R122.reuse ;  /* 0xffffffd0ec147810 */ /* 0x100fe20007ffe87a */
[----:B------:R-:W1:Y:S01]  /*c1f0*/  LDSM.16.M88.4 R16, [R83+0x2000] ;  /* 0x002000005310783b */ /* 0x000e620000000200 */
[----:B------:R-:W-:Y:S02]  /*c200*/  FSEL R27, R27, -INF , !P5 ;  /* 0xff8000001b1b7808 */ /* 0x000fe40006800000 */
[----:B------:R-:W-:Y:S02]  /*c210*/  IABS R20, R20 ;  /* 0x0000001400147213 */ /* 0x000fe40000000000 */
[----:B------:R-:W-:Y:S02]  /*c220*/  ISETP.GT.AND P6, PT, R117, R25, PT ;  /* 0x000000197500720c */ /* 0x000fe40003fc4270 */
[----:B------:R-:W-:Y:S02]  /*c230*/  I2FP.F32.S32 R20, R20 ;  /* 0x0000001400147245 */ /* 0x000fe40000201400 */
[----:B------:R-:W-:-:S02]  /*c240*/  IADD3 R21, PT, PT, R121, -0x30, -R122 ;  /* 0xffffffd079157810 */ /* 0x000fc40007ffe87a */
[----:B------:R-:W-:Y:S01]  /*c250*/  FSEL R79, R27, -INF , !P2 ;  /* 0xff8000001b4f7808 */ /* 0x000fe20005000000 */
[----:B------:R-:W-:Y:S01]  /*c260*/  FFMA.FTZ R32, -R231, R20, R32 ;  /* 0x00000014e7207223 */ /* 0x000fe20000010120 */
[----:B------:R-:W-:Y:S01]  /*c270*/  ISETP.GE.AND P5, PT, R25, R237, PT ;  /* 0x000000ed1900720c */ /* 0x000fe20003fa6270 */
[----:B------:R-:W-:Y:S01]  /*c280*/  VIADD R20, R113, 0x31 ;  /* 0x0000003171147836 */ /* 0x000fe20000000000 */
[----:B------:R-:W-:Y:S02]  /*c290*/  ISETP.GE.AND P2, PT, R25, R238, PT ;  /* 0x000000ee1900720c */ /* 0x000fe40003f46270 */
[----:B------:R-:W-:Y:S02]  /*c2a0*/  IABS R21, R21 ;  /* 0x0000001500157213 */ /* 0x000fe40000000000 */
[----:B------:R-:W-:Y:S02]  /*c2b0*/  FSEL R24, R24, -INF , !P6 ;  /* 0xff80000018187808 */ /* 0x000fe40007000000 */
[----:B------:R-:W-:-:S02]  /*c2c0*/  FSEL R96, R96, -INF , !P5 ;  /* 0xff80000060607808 */ /* 0x000fc40006800000 */
[----:B------:R-:W-:Y:S02]  /*c2d0*/  FSEL R37, R24, -INF , !P2 ;  /* 0xff80000018257808 */ /* 0x000fe40005000000 */
[----:B------:R-:W-:Y:S02]  /*c2e0*/  FSEL R104, R32, -INF , !P3 ;  /* 0xff80000020687808 */ /* 0x000fe40005800000 */
[----:B------:R-:W-:Y:S02]  /*c2f0*/  ISETP.GT.AND P5, PT, R63, R20, PT ;  /* 0x000000143f00720c */ /* 0x000fe40003fa4270 */
[C---:B------:R-:W-:Y:S02]  /*c300*/  ISETP.GE.AND P6, PT, R20.reuse, R237, PT ;  /* 0x000000ed1400720c */ /* 0x040fe40003fc6270 */
[----:B------:R-:W-:Y:S02]  /*c310*/  ISETP.GE.AND P2, PT, R20, R238, PT ;  /* 0x000000ee1400720c */ /* 0x000fe40003f46270 */
[----:B------:R-:W-:-:S02]  /*c320*/  I2FP.F32.S32 R24, R21 ;  /* 0x0000001500187245 */ /* 0x000fc40000201400 */
[----:B------:R-:W-:Y:S02]  /*c330*/  ISETP.GT.AND P3, PT, R117, R20, PT ;  /* 0x000000147500720c */ /* 0x000fe40003f64270 */
[----:B------:R-:W-:Y:S01]  /*c340*/  IADD3 R26, PT, PT, R236, -0x31, -R122 ;  /* 0xffffffcfec1a7810 */ /* 0x000fe20007ffe87a */
[----:B------:R-:W2:Y:S01]  /*c350*/  LDSM.16.M88.4 R20, [R85+0x2000] ;  /* 0x002000005514783b */ /* 0x000ea20000000200 */
[----:B------:R-:W-:Y:S01]  /*c360*/  FFMA.FTZ R34, -R231, R24, R34 ;  /* 0x00000018e7227223 */ /* 0x000fe20000010122 */
[----:B------:R-:W-:Y:S01]  /*c370*/  IADD3 R25, PT, PT, R121, -0x31, -R122 ;  /* 0xffffffcf79197810 */ /* 0x000fe20007ffe87a */
[----:B------:R-:W-:Y:S01]  /*c380*/  VIADD R24, R113, 0x38 ;  /* 0x0000003871187836 */ /* 0x000fe20000000000 */
[----:B------:R-:W-:Y:S02]  /*c390*/  IABS R26, R26 ;  /* 0x0000001a001a7213 */ /* 0x000fe40000000000 */
[----:B------:R-:W-:Y:S02]  /*c3a0*/  FSEL R34, R34, -INF , !P0 ;  /* 0xff80000022227808 */ /* 0x000fe40004000000 */
[----:B------:R-:W-:-:S02]  /*c3b0*/  I2FP.F32.S32 R26, R26 ;  /* 0x0000001a001a7245 */ /* 0x000fc40000201400 */
[----:B------:R-:W-:Y:S02]  /*c3c0*/  IABS R25, R25 ;  /* 0x0000001900197213 */ /* 0x000fe40000000000 */
[----:B------:R-:W-:Y:S01]  /*c3d0*/  FSEL R104, R104, -INF , !P4 ;  /* 0xff80000068687808 */ /* 0x000fe20006000000 */
[----:B------:R-:W-:Y:S01]  /*c3e0*/  FFMA.FTZ R33, -R231, R26, R33 ;  /* 0x0000001ae7217223 */ /* 0x000fe20000010121 */
[----:B------:R-:W-:Y:S02]  /*c3f0*/  FSEL R91, R34, -INF , !P1 ;  /* 0xff800000225b7808 */ /* 0x000fe40004800000 */
[----:B------:R-:W-:Y:S02]  /*c400*/  ISETP.GT.AND P4, PT, R63, R24, PT ;  /* 0x000000183f00720c */ /* 0x000fe40003f84270 */
[----:B------:R-:W-:Y:S02]  /*c410*/  FSEL R106, R33, -INF , !P5 ;  /* 0xff800000216a7808 */ /* 0x000fe40006800000 */
[----:B------:R-:W-:-:S02]  /*c420*/  ISETP.GE.AND P0, PT, R24, R237, PT ;  /* 0x000000ed1800720c */ /* 0x000fc40003f06270 */
[----:B------:R-:W-:Y:S02]  /*c430*/  ISETP.GE.AND P1, PT, R24, R238, PT ;  /* 0x000000ee1800720c */ /* 0x000fe40003f26270 */
[----:B------:R-:W-:Y:S02]  /*c440*/  I2FP.F32.S32 R32, R25 ;  /* 0x0000001900207245 */ /* 0x000fe40000201400 */
[----:B------:R-:W-:Y:S02]  /*c450*/  ISETP.GT.AND P5, PT, R117, R24, PT ;  /* 0x000000187500720c */ /* 0x000fe40003fa4270 */
[----:B-1----:R-:W-:Y:S03]  /*c460*/  HMMA.16816.F32 R24, R12, R16, RZ ;  /* 0x000000100c18723c */ /* 0x002fe600000018ff */
[----:B------:R-:W-:Y:S01]  /*c470*/  IADD3 R16, PT, PT, R121, -0x38, -R122 ;  /* 0xffffffc879107810 */ /* 0x000fe20007ffe87a */
[----:B------:R-:W-:Y:S01]  /*c480*/  FFMA.FTZ R35, -R231, R32, R35 ;  /* 0x00000020e7237223 */ /* 0x000fe20000010123 */
[----:B------:R-:W-:-:S02]  /*c490*/  IABS R116, R116 ;  /* 0x0000007400747213 */ /* 0x000fc40000000000 */
[----:B------:R-:W-:Y:S02]  /*c4a0*/  IADD3 R17, PT, PT, R236, -0x39, -R122 ;  /* 0xffffffc7ec117810 */ /* 0x000fe40007ffe87a */
        /* <DEDUP_REMOVED lines=9> */
[----:B------:R-:W-:Y:S01]  /*c540*/  FSEL R116, R116, -INF , !P4 ;  /* 0xff80000074747808 */ /* 0x000fe20006000000 */
[----:B--2---:R-:W-:Y:S05]  /*c550*/  HMMA.16816.F32 R24, R4, R20, R24 ;  /* 0x000000140418723c */ /* 0x004fea0000001818 */
[----:B------:R-:W-:Y:S01]  /*c560*/  IADD3 R20, PT, PT, R121, -0x39, -R122 ;  /* 0xffffffc779147810 */ /* 0x000fe20007ffe87a */
[----:B------:R-:W-:Y:S01]  /*c570*/  FFMA.FTZ R17, -R231, R17, R29 ;  /* 0x00000011e7117223 */ /* 0x000fe2000001011d */
[----:B------:R-:W-:Y:S01]  /*c580*/  ISETP.GT.AND P6, PT, R63, R28, PT ;  /* 0x0000001c3f00720c */ /* 0x000fe20003fc4270 */
[----:B------:R-:W-:Y:S01]  /*c590*/  VIADD R16, R113, 0x40 ;  /* 0x0000004071107836 */ /* 0x000fe20000000000 */
[----:B------:R-:W-:-:S02]  /*c5a0*/  IABS R20, R20 ;  /* 0x0000001400147213 */ /* 0x000fc40000000000 */
[----:B------:R-:W-:Y:S02]  /*c5b0*/  FSEL R30, R30, -INF , !P5 ;  /* 0xff8000001e1e7808 */ /* 0x000fe40006800000 */
[----:B------:R-:W-:Y:S02]  /*c5c0*/  FSEL R35, R35, -INF , !P3 ;  /* 0xff80000023237808 */ /* 0x000fe40005800000 */
[----:B------:R-:W-:Y:S01]  /*c5d0*/  I2FP.F32.S32 R32, R20 ;  /* 0x0000001400207245 */ /* 0x000fe20000201400 */
[----:B------:R-:W-:Y:S01]  /*c5e0*/  VIADD R20, R113, 0x41 ;  /* 0x0000004171147836 */ /* 0x000fe20000000000 */
[----:B------:R-:W-:Y:S02]  /*c5f0*/  FSEL R116, R116, -INF , !P0 ;  /* 0xff80000074747808 */ /* 0x000fe40004000000 */
[----:B------:R-:W-:Y:S01]  /*c600*/  FSEL R105, R30, -INF , !P1 ;  /* 0xff8000001e697808 */ /* 0x000fe20004800000 */
[----:B------:R-:W-:Y:S01]  /*c610*/  FFMA.FTZ R32, -R231, R32, R31 ;  /* 0x00000020e7207223 */ /* 0x000fe2000001011f */
[----:B------:R-:W-:-:S02]  /*c620*/  FSEL R115, R17, -INF , !P6 ;  /* 0xff80000011737808 */ /* 0x000fc40007000000 */
[----:B------:R-:W-:Y:S02]  /*c630*/  FSEL R95, R35, -INF , !P2 ;  /* 0xff800000235f7808 */ /* 0x000fe40005000000 */
[----:B------:R-:W-:Y:S02]  /*c640*/  ISETP.GT.AND P0, PT, R63, R16, PT ;  /* 0x000000103f00720c */ /* 0x000fe40003f04270 */
[CC--:B------:R-:W-:Y:S02]  /*c650*/  ISETP.GE.AND P5, PT, R16.reuse, R237.reuse, PT ;  /* 0x000000ed1000720c */ /* 0x0c0fe40003fa6270 */
[----:B------:R-:W-:Y:S02]  /*c660*/  ISETP.GE.AND P1, PT, R16, R238, PT ;  /* 0x000000ee1000720c */ /* 0x000fe40003f26270 */
[----:B------:R-:W-:Y:S02]  /*c670*/  ISETP.GT.AND P6, PT, R117, R16, PT ;  /* 0x000000107500720c */ /* 0x000fe40003fc4270 */
[C---:B------:R-:W-:Y:S01]  /*c680*/  ISETP.GE.AND P3, PT, R28.reuse, R237, PT ;  /* 0x000000ed1c00720c */ /* 0x040fe20003f66270 */
[----:B------:R-:W-:Y:S03]  /*c690*/  HMMA.16816.F32 R16, R12, R18, RZ ;  /* 0x000000120c10723c */ /* 0x000fe600000018ff */
[----:B------:R-:W-:-:S02]  /*c6a0*/  ISETP.GE.AND P2, PT, R28, R238, PT ;  /* 0x000000ee1c00720c */ /* 0x000fc40003f46270 */
[----:B------:R-:W-:Y:S02]  /*c6b0*/  ISETP.GT.AND P4, PT, R117, R28, PT ;  /* 0x0000001c7500720c */ /* 0x000fe40003f84270 */
[--C-:B------:R-:W-:Y:S01]  /*c6c0*/  IADD3 R182, PT, PT, R236, -0x40, -R122.reuse ;  /* 0xffffffc0ecb67810 */ /* 0x100fe20007ffe87a */
[----:B------:R-:W1:Y:S01]  /*c6d0*/  LDSM.16.M88.4 R28, [R83+0x2400] ;  /* 0x00240000531c783b */ /* 0x000e620000000200 */
[----:B------:R-:W-:Y:S02]  /*c6e0*/  IADD3 R21, PT, PT, R121, -0x40, -R122 ;  /* 0xffffffc079157810 */ /* 0x000fe40007ffe87a */
[----:B------:R-:W-:Y:S02]  /*c6f0*/  IABS R182, R182 ;  /* 0x000000b600b67213 */ /* 0x000fe40000000000 */
[----:B------:R-:W-:Y:S02]  /*c700*/  IABS R21, R21 ;  /* 0x0000001500157213 */ /* 0x000fe40000000000 */
[----:B------:R-:W-:-:S02]  /*c710*/  I2FP.F32.S32 R182, R182 ;  /* 0x000000b600b67245 */ /* 0x000fc40000201400 */
[----:B------:R-:W-:Y:S02]  /*c720*/  FSEL R32, R32, -INF , !P4 ;  /* 0xff80000020207808 */ /* 0x000fe40006000000 */
[----:B------:R-:W-:Y:S01]  /*c730*/  FSEL R115, R115, -INF , !P3 ;  /* 0xff80000073737808 */ /* 0x000fe20005800000 */
[----:B------:R-:W-:Y:S01]  /*c740*/  FFMA.FTZ R182, -R231, R182, R24 ;  /* 0x000000b6e7b67223 */ /* 0x000fe20000010118 */
[----:B------:R-:W-:Y:S01]  /*c750*/  FSEL R114, R32, -INF , !P2 ;  /* 0xff80000020727808 */ /* 0x000fe20005000000 */
[----:B------:R-:W-:Y:S05]  /*c760*/  HMMA.16816.F32 R16, R4, R22, R16 ;  /* 0x000000160410723c */ /* 0x000fea0000001810 */
[----:B------:R-:W-:-:S02]  /*c770*/  ISETP.GT.AND P3, PT, R63, R20, PT ;  /* 0x000000143f00720c */ /* 0x000fc40003f64270 */
[----:B------:R-:W-:Y:S02]  /*c780*/  FSEL R182, R182, -INF , !P0 ;  /* 0xff800000b6b67808 */ /* 0x000fe40004000000 */
[C---:B------:R-:W-:Y:S02]  /*c790*/  ISETP.GE.AND P4, PT, R20.reuse, R237, PT ;  /* 0x000000ed1400720c */ /* 0x040fe40003f86270 */
[----:B------:R-:W-:Y:S02]  /*c7a0*/  ISETP.GE.AND P2, PT, R20, R238, PT ;  /* 0x000000ee1400720c */ /* 0x000fe40003f46270 */
[----:B------:R-:W-:Y:S02]  /*c7b0*/  I2FP.F32.S32 R24, R21 ;  /* 0x0000001500187245 */ /* 0x000fe40000201400 */
[----:B------:R-:W-:Y:S02]  /*c7c0*/  ISETP.GT.AND P0, PT, R117, R20, PT ;  /* 0x000000147500720c */ /* 0x000fe40003f04270 */
[----:B------:R-:W2:Y:S01]  /*c7d0*/  LDSM.16.M88.4 R20, [R85+0x2400] ;  /* 0x002400005514783b */ /* 0x000ea20000000200 */
[----:B------:R-:W-:Y:S01]  /*c7e0*/  FFMA.FTZ R26, -R231, R24, R26 ;  /* 0x00000018e71a7223 */ /* 0x000fe2000001011a */
[----:B------:R-:W-:-:S02]  /*c7f0*/  IADD3 R179, PT, PT, R236, -0x48, -R122 ;  /* 0xffffffb8ecb37810 */ /* 0x000fc40007ffe87a */
[--C-:B------:R-:W-:Y:S02]  /*c800*/  IADD3 R24, PT, PT, R121, -0x41, -R122.reuse ;  /* 0xffffffbf79187810 */ /* 0x100fe40007ffe87a */
[----:B------:R-:W-:Y:S02]  /*c810*/  IADD3 R181, PT, PT, R236, -0x41, -R122 ;  /* 0xffffffbfecb57810 */ /* 0x000fe40007ffe87a */
[----:B------:R-:W-:Y:S02]  /*c820*/  IABS R179, R179 ;  /* 0x000000b300b37213 */ /* 0x000fe40000000000 */
[----:B------:R-:W-:Y:S02]  /*c830*/  IABS R24, R24 ;  /* 0x0000001800187213 */ /* 0x000fe40000000000 */
[----:B------:R-:W-:Y:S01]  /*c840*/  FSEL R26, R26, -INF , !P6 ;  /* 0xff8000001a1a7808 */ /* 0x000fe20007000000 */
[----:B-1----:R-:W-:Y:S03]  /*c850*/  HMMA.16816.F32 R32, R12, R28, RZ ;  /* 0x0000001c0c20723c */ /* 0x002fe600000018ff */
[----:B------:R-:W-:-:S02]  /*c860*/  IABS R181, R181 ;  /* 0x000000b500b57213 */ /* 0x000fc40000000000 */
[----:B------:R-:W-:Y:S02]  /*c870*/  I2FP.F32.S32 R24, R24 ;  /* 0x0000001800187245 */ /* 0x000fe40000201400 */
[----:B------:R-:W-:Y:S02]  /*c880*/  I2FP.F32.S32 R179, R179 ;  /* 0x000000b300b37245 */ /* 0x000fe40000201400 */
[----:B------:R-:W-:Y:S01]  /*c890*/  FSEL R184, R26, -INF , !P1 ;  /* 0xff8000001ab87808 */ /* 0x000fe20004800000 */
[----:B------:R-:W-:Y:S01]  /*c8a0*/  FFMA.FTZ R27, -R231, R24, R27 ;  /* 0x00000018e71b7223 */ /* 0x000fe2000001011b */
[----:B------:R-:W-:Y:S01]  /*c8b0*/  IADD3 R26, PT, PT, R121, -0x48, -R122 ;  /* 0xffffffb8791a7810 */ /* 0x000fe20007ffe87a */
[----:B------:R-:W-:Y:S01]  /*c8c0*/  FFMA.FTZ R179, -R231, R179, R16 ;  /* 0x000000b3e7b37223 */ /* 0x000fe20000010110 */
[----:B------:R-:W-:Y:S01]  /*c8d0*/  I2FP.F32.S32 R181, R181 ;  /* 0x000000b500b57245 */ /* 0x000fe20000201400 */
[----:B------:R-:W-:Y:S01]  /*c8e0*/  HMMA.16816.F32 R28, R12, R30, RZ ;  /* 0x0000001e0c1c723c */ /* 0x000fe200000018ff */
[----:B------:R-:W-:-:S02]  /*c8f0*/  IADD3 R24, PT, PT, R236, -0x49, -R122 ;  /* 0xffffffb7ec187810 */ /* 0x000fc40007ffe87a */
[----:B------:R-:W-:Y:S01]  /*c900*/  IABS R16, R26 ;  /* 0x0000001a00107213 */ /* 0x000fe20000000000 */
[----:B------:R-:W-:Y:S01]  /*c910*/  FFMA.FTZ R181, -R231, R181, R25 ;  /* 0x000000b5e7b57223 */ /* 0x000fe20000010119 */
[----:B------:R-:W-:Y:S01]  /*c920*/  VIADD R25, R113, 0x48 ;  /* 0x0000004871197836 */ /* 0x000fe20000000000 */
[----:B------:R-:W-:Y:S02]  /*c930*/  IABS R24, R24 ;  /* 0x0000001800187213 */ /* 0x000fe40000000000 */
[----:B------:R-:W-:Y:S02]  /*c940*/  I2FP.F32.S32 R16, R16 ;  /* 0x0000001000107245 */ /* 0x000fe40000201400 */
[----:B------:R-:W-:Y:S02]  /*c950*/  FSEL R182, R182, -INF , !P5 ;  /* 0xff800000b6b67808 */ /* 0x000fe40006800000 */
[----:B------:R-:W-:Y:S01]  /*c960*/  FSEL R181, R181, -INF , !P3 ;  /* 0xff800000b5b57808 */ /* 0x000fe20005800000 */
[----:B------:R-:W-:Y:S01]  /*c970*/  FFMA.FTZ R18, -R231, R16, R18 ;  /* 0x00000010e7127223 */ /* 0x000fe20000010112 */
[----:B------:R-:W-:Y:S01]  /*c980*/  ISETP.GT.AND P5, PT, R63, R25, PT ;  /* 0x000000193f00720c */ /* 0x000fe20003fa4270 */
[----:B--2---:R-:W-:Y:S05]  /*c990*/  HMMA.16816.F32 R32, R4, R20, R32 ;  /* 0x000000140420723c */ /* 0x004fea0000001820 */
[----:B------:R-:W-:Y:S01]  /*c9a0*/  IADD3 R21, PT, PT, R121, -0x49, -R122 ;  /* 0xffffffb779157810 */ /* 0x000fe20007ffe87a */
[----:B------:R-:W-:Y:S01]  /*c9b0*/  VIADD R16, R113, 0x50 ;  /* 0x0000005071107836 */ /* 0x000fe20000000000 */
[----:B------:R-:W-:-:S02]  /*c9c0*/  ISETP.GE.AND P6, PT, R25, R237, PT ;  /* 0x000000ed1900720c */ /* 0x000fc40003fc6270 */
[----:B------:R-:W-:Y:S02]  /*c9d0*/  ISETP.GE.AND P1, PT, R25, R238, PT ;  /* 0x000000ee1900720c */ /* 0x000fe40003f26270 */
[----:B------:R-:W-:Y:S01]  /*c9e0*/  ISETP.GT.AND P3, PT, R117, R25, PT ;  /* 0x000000197500720c */ /* 0x000fe20003f64270 */
[----:B------:R-:W-:Y:S01]  /*c9f0*/  VIADD R25, R113, 0x49 ;  /* 0x0000004971197836 */ /* 0x000fe20000000000 */
[----:B------:R-:W-:Y:S01]  /*ca00*/  I2FP.F32.S32 R24, R24 ;  /* 0x0000001800187245 */ /* 0x000fe20000201400 */
[----:B------:R-:W-:Y:S03]  /*ca10*/  HMMA.16816.F32 R28, R4, R22, R28 ;  /* 0x00000016041c723c */ /* 0x000fe6000000181c */
[----:B------:R-:W-:Y:S02]  /*ca20*/  IABS R21, R21 ;  /* 0x0000001500157213 */ /* 0x000fe40000000000 */
[----:B------:R-:W-:Y:S01]  /*ca30*/  FSEL R181, R181, -INF , !P4 ;  /* 0xff800000b5b57808 */ /* 0x000fe20006000000 */
[----:B------:R-:W-:Y:S01]  /*ca40*/  FFMA.FTZ R17, -R231, R24, R17 ;  /* 0x00000018e7117223 */ /* 0x000fe20000010111 */
[----:B------:R-:W-:-:S02]  /*ca50*/  ISETP.GT.AND P4, PT, R63, R25, PT ;  /* 0x000000193f00720c */ /* 0x000fc40003f84270 */
[----:B------:R-:W-:Y:S02]  /*ca60*/  FSEL R179, R179, -INF , !P5 ;  /* 0xff800000b3b37808 */ /* 0x000fe40006800000 */
[----:B------:R-:W-:Y:S02]  /*ca70*/  FSEL R18, R18, -INF , !P3 ;  /* 0xff80000012127808 */ /* 0x000fe40005800000 */
[----:B------:R-:W-:Y:S02]  /*ca80*/  I2FP.F32.S32 R24, R21 ;  /* 0x0000001500187245 */ /* 0x000fe40000201400 */
[----:B------:R-:W-:Y:S02]  /*ca90*/  FSEL R179, R179, -INF , !P6 ;  /* 0xff800000b3b37808 */ /* 0x000fe40007000000 */
[----:B------:R-:W-:Y:S01]  /*caa0*/  FSEL R180, R18, -INF , !P1 ;  /* 0xff80000012b47808 */ /* 0x000fe20004800000 */
[----:B------:R-:W-:Y:S01]  /*cab0*/  FFMA.FTZ R24, -R231, R24, R19 ;  /* 0x00000018e7187223 */ /* 0x000fe20000010113 */
[----:B------:R-:W-:-:S02]  /*cac0*/  FSEL R178, R17, -INF , !P4 ;  /* 0xff80000011b27808 */ /* 0x000fc40006000000 */
[----:B------:R-:W-:Y:S02]  /*cad0*/  ISETP.GT.AND P6, PT, R63, R16, PT ;  /* 0x000000103f00720c */ /* 0x000fe40003fc4270 */
[C---:B------:R-:W-:Y:S02]  /*cae0*/  ISETP.GE.AND P3, PT, R16.reuse, R237, PT ;  /* 0x000000ed1000720c */ /* 0x040fe40003f66270 */
[----:B------:R-:W-:Y:S02]  /*caf0*/  ISETP.GE.AND P1, PT, R16, R238, PT ;  /* 0x000000ee1000720c */ /* 0x000fe40003f26270 */
[----:B------:R-:W-:Y:S02]  /*cb00*/  ISETP.GT.AND P4, PT, R117, R16, PT ;  /* 0x000000107500720c */ /* 0x000fe40003f84270 */
[----:B------:R-:W-:Y:S01]  /*cb10*/  IADD3 R20, PT, PT, R236, -0x50, -R122 ;  /* 0xffffffb0ec147810 */ /* 0x000fe20007ffe87a */
[----:B------:R-:W1:Y:S01]  /*cb20*/  LDSM.16.M88.4 R16, [R83+0x2800] ;  /* 0x002800005310783b */ /* 0x000e620000000200 */
[----:B------:R-:W-:-:S02]  /*cb30*/  FSEL R27, R27, -INF , !P0 ;  /* 0xff8000001b1b7808 */ /* 0x000fc40004000000 */
[----:B------:R-:W-:Y:S02]  /*cb40*/  IABS R20, R20 ;  /* 0x0000001400147213 */ /* 0x000fe40000000000 */
[----:B------:R-:W-:Y:S02]  /*cb50*/  ISETP.GT.AND P5, PT, R117, R25, PT ;  /* 0x000000197500720c */ /* 0x000fe40003fa4270 */
[----:B------:R-:W-:Y:S02]  /*cb60*/  I2FP.F32.S32 R20, R20 ;  /* 0x0000001400147245 */ /* 0x000fe40000201400 */
[----:B------:R-:W-:Y:S02]  /*cb70*/  IADD3 R21, PT, PT, R121, -0x50, -R122 ;  /* 0xffffffb079157810 */ /* 0x000fe40007ffe87a */
[----:B------:R-:W-:Y:S01]  /*cb80*/  FSEL R183, R27, -INF , !P2 ;  /* 0xff8000001bb77808 */ /* 0x000fe20005000000 */
[----:B------:R-:W-:Y:S01]  /*cb90*/  FFMA.FTZ R32, -R231, R20, R32 ;  /* 0x00000014e7207223 */ /* 0x000fe20000010120 */
[----:B------:R-:W-:Y:S01]  /*cba0*/  ISETP.GE.AND P0, PT, R25, R237, PT ;  /* 0x000000ed1900720c */ /* 0x000fe20003f06270 */
[----:B------:R-:W-:Y:S01]  /*cbb0*/  VIADD R20, R113, 0x51 ;  /* 0x0000005171147836 */ /* 0x000fe20000000000 */
[----:B------:R-:W-:-:S02]  /*cbc0*/  ISETP.GE.AND P2, PT, R25, R238, PT ;  /* 0x000000ee1900720c */ /* 0x000fc40003f46270 */
[----:B------:R-:W-:Y:S02]  /*cbd0*/  IABS R21, R21 ;  /* 0x0000001500157213 */ /* 0x000fe40000000000 */
[----:B------:R-:W-:Y:S02]  /*cbe0*/  FSEL R24, R24, -INF , !P5 ;  /* 0xff80000018187808 */ /* 0x000fe40006800000 */
        /* <DEDUP_REMOVED lines=8> */
[----:B------:R-:W-:Y:S01]  /*cc70*/  IADD3 R26, PT, PT, R236, -0x51, -R122 ;  /* 0xffffffafec1a7810 */ /* 0x000fe20007ffe87a */
[----:B------:R-:W2:Y:S01]  /*cc80*/  LDSM.16.M88.4 R20, [R85+0x2800] ;  /* 0x002800005514783b */ /* 0x000ea20000000200 */
[----:B------:R-:W-:Y:S01]  /*cc90*/  FFMA.FTZ R34, -R231, R24, R34 ;  /* 0x00000018e7227223 */ /* 0x000fe20000010122 */
[----:B------:R-:W-:Y:S01]  /*cca0*/  IADD3 R25, PT, PT, R121, -0x51, -R122 ;  /* 0xffffffaf79197810 */ /* 0x000fe20007ffe87a */
[----:B------:R-:W-:Y:S01]  /*ccb0*/  VIADD R24, R113, 0x58 ;  /* 0x0000005871187836 */ /* 0x000fe20000000000 */
[----:B------:R-:W-:-:S02]  /*ccc0*/  IABS R26, R26 ;  /* 0x0000001a001a7213 */ /* 0x000fc40000000000 */
[----:B------:R-:W-:Y:S02]  /*ccd0*/  FSEL R34, R34, -INF , !P4 ;  /* 0xff80000022227808 */ /* 0x000fe40006000000 */
[----:B------:R-:W-:Y:S02]  /*cce0*/  I2FP.F32.S32 R26, R26 ;  /* 0x0000001a001a7245 */ /* 0x000fe40000201400 */
[----:B------:R-:W-:Y:S02]  /*ccf0*/  IABS R25, R25 ;  /* 0x0000001900197213 */ /* 0x000fe40000000000 */
[----:B------:R-:W-:Y:S01]  /*cd00*/  FSEL R172, R172, -INF , !P3 ;  /* 0xff800000acac7808 */ /* 0x000fe20005800000 */
[----:B------:R-:W-:Y:S01]  /*cd10*/  FFMA.FTZ R33, -R231, R26, R33 ;  /* 0x0000001ae7217223 */ /* 0x000fe20000010121 */
[----:B------:R-:W-:Y:S02]  /*cd20*/  FSEL R176, R34, -INF , !P1 ;  /* 0xff80000022b07808 */ /* 0x000fe40004800000 */
[----:B------:R-:W-:-:S02]  /*cd30*/  ISETP.GT.AND P3, PT, R63, R24, PT ;  /* 0x000000183f00720c */ /* 0x000fc40003f64270 */
[----:B------:R-:W-:Y:S02]  /*cd40*/  FSEL R171, R33, -INF , !P0 ;  /* 0xff80000021ab7808 */ /* 0x000fe40004000000 */
        /* <DEDUP_REMOVED lines=18> */
[----:B--2---:R-:W-:Y:S05]  /*ce70*/  HMMA.16816.F32 R24, R4, R20, R24 ;  /* 0x000000140418723c */ /* 0x004fea0000001818 */
[----:B------:R-:W-:Y:S01]  /*ce80*/  IADD3 R20, PT, PT, R121, -0x59, -R122 ;  /* 0xffffffa779147810 */ /* 0x000fe20007ffe87a */
[C---:B------:R-:W-:Y:S01]  /*ce90*/  FFMA.FTZ R30, -R231.reuse, R16, R30 ;  /* 0x00000010e71e7223 */ /* 0x040fe2000001011e */
[----:B------:R-:W-:Y:S01]  /*cea0*/  FFMA.FTZ R17, -R231, R17, R29 ;  /* 0x00000011e7117223 */ /* 0x000fe2000001011d */
[----:B------:R-:W-:Y:S01]  /*ceb0*/  ISETP.GT.AND P5, PT, R63, R28, PT ;  /* 0x0000001c3f00720c */ /* 0x000fe20003fa4270 */
[----:B------:R-:W-:Y:S01]  /*cec0*/  VIADD R16, R113, 0x60 ;  /* 0x0000006071107836 */ /* 0x000fe20000000000 */
[----:B------:R-:W-:-:S02]  /*ced0*/  IABS R20, R20 ;  /* 0x0000001400147213 */ /* 0x000fc40000000000 */
[----:B------:R-:W-:Y:S02]  /*cee0*/  FSEL R169, R169, -INF , !P3 ;  /* 0xff800000a9a97808 */ /* 0x000fe40005800000 */
        /* <DEDUP_REMOVED lines=481> */
[C-C-:B------:R-:W-:Y:S02]  /*ed00*/  IADD3 R77, PT, PT, R236.reuse, -0xc8, -R122.reuse ;  /* 0xffffff38ec4d7810 */ /* 0x140fe40007ffe87a */
        /* <DEDUP_REMOVED lines=23> */
[----:B------:R-:W-:Y:S01]  /*ee80*/  I2FP.F32.S32 R24, R24 ;  /* 0x0000001800187245 */ /* 0x000fe20000201400 */
[----:B--2---:R-:W-:Y:S05]  /*ee90*/  HMMA.16816.F32 R32, R4, R20, R32 ;  /* 0x000000140420723c */ /* 0x004fea0000001820 */
[----:B------:R-:W-:Y:S01]  /*eea0*/  IADD3 R20, PT, PT, R121, -0xc9, -R122 ;  /* 0xffffff3779147810 */ /* 0x000fe20007ffe87a */
[----:B------:R-:W-:Y:S01]  /*eeb0*/  VIADD R16, R113, 0xd0 ;  /* 0x000000d071107836 */ /* 0x000fe20000000000 */
[----:B------:R-:W-:Y:S01]  /*eec0*/  ISETP.GT.AND P6, PT, R63, R25, PT ;  /* 0x000000193f00720c */ /* 0x000fe20003fc4270 */
[----:B------:R-:W-:Y:S01]  /*eed0*/  FFMA.FTZ R17, -R231, R24, R17 ;  /* 0x00000018e7117223 */ /* 0x000fe20000010111 */
[----:B------:R-:W-:-:S02]  /*eee0*/  ISETP.GE.AND P3, PT, R25, R237, PT ;  /* 0x000000ed1900720c */ /* 0x000fc40003f66270 */
[----:B------:R-:W-:Y:S01]  /*eef0*/  ISETP.GE.AND P1, PT, R25, R238, PT ;  /* 0x000000ee1900720c */ /* 0x000fe20003f26270 */
[----:B------:R-:W-:Y:S03]  /*ef00*/  HMMA.16816.F32 R28, R4, R22, R28 ;  /* 0x00000016041c723c */ /* 0x000fe6000000181c */
[----:B------:R-:W-:Y:S01]  /*ef10*/  ISETP.GT.AND P4, PT, R117, R25, PT ;  /* 0x000000197500720c */ /* 0x000fe20003f84270 */
[----:B------:R-:W-:Y:S01]  /*ef20*/  VIADD R25, R113, 0xc9 ;  /* 0x000000c971197836 */ /* 0x000fe20000000000 */
[----:B------:R-:W-:Y:S02]  /*ef30*/  IADD3 R21, PT, PT, R236, -0xd0, -R122 ;  /* 0xffffff30ec157810 */ /* 0x000fe40007ffe87a */
[----:B------:R-:W-:Y:S02]  /*ef40*/  IABS R20, R20 ;  /* 0x0000001400147213 */ /* 0x000fe40000000000 */
[----:B------:R-:W-:-:S02]  /*ef50*/  FSEL R78, R78, -INF , !P0 ;  /* 0xff8000004e4e7808 */ /* 0x000fc40004000000 */
[----:B------:R-:W-:Y:S02]  /*ef60*/  IABS R24, R21 ;  /* 0x0000001500187213 */ /* 0x000fe40000000000 */
[----:B------:R-:W-:Y:S02]  /*ef70*/  ISETP.GT.AND P0, PT, R63, R25, PT ;  /* 0x000000193f00720c */ /* 0x000fe40003f04270 */
[----:B------:R-:W-:Y:S02]  /*ef80*/  FSEL R77, R77, -INF , !P6 ;  /* 0xff8000004d4d7808 */ /* 0x000fe40007000000 */
[----:B------:R-:W-:Y:S02]  /*ef90*/  FSEL R18, R18, -INF , !P4 ;  /* 0xff80000012127808 */ /* 0x000fe40006000000 */
        /* <DEDUP_REMOVED lines=9> */
[----:B------:R-:W1:Y:S01]  /*f030*/  LDSM.16.M88.4 R16, [R83+0x4800] ;  /* 0x004800005310783b */ /* 0x000e620000000200 */
[----:B------:R-:W-:Y:S02]  /*f040*/  FSEL R27, R27, -INF , !P5 ;  /* 0xff8000001b1b7808 */ /* 0x000fe40006800000 */
[----:B------:R-:W-:Y:S02]  /*f050*/  I2FP.F32.S32 R24, R24 ;  /* 0x0000001800187245 */ /* 0x000fe40000201400 */
[----:B------:R-:W-:Y:S02]  /*f060*/  FSEL R88, R27, -INF , !P2 ;  /* 0xff8000001b587808 */ /* 0x000fe40005000000 */
[----:B------:R-:W-:Y:S01]  /*f070*/  ISETP.GE.AND P5, PT, R25, R237, PT ;  /* 0x000000ed1900720c */ /* 0x000fe20003fa6270 */
[----:B------:R-:W-:Y:S01]  /*f080*/  FFMA.FTZ R32, -R231, R24, R32 ;  /* 0x00000018e7207223 */ /* 0x000fe20000010120 */
[----:B------:R-:W-:Y:S01]  /*f090*/  ISETP.GE.AND P2, PT, R25, R238, PT ;  /* 0x000000ee1900720c */ /* 0x000fe20003f46270 */
[----:B------:R-:W-:Y:S01]  /*f0a0*/  VIADD R24, R113, 0xd1 ;  /* 0x000000d171187836 */ /* 0x000fe20000000000 */
[----:B------:R-:W-:-:S02]  /*f0b0*/  ISETP.GT.AND P6, PT, R117, R25, PT ;  /* 0x000000197500720c */ /* 0x000fc40003fc4270 */
[--C-:B------:R-:W-:Y:S02]  /*f0c0*/  IADD3 R25, PT, PT, R236, -0xd1, -R122.reuse ;  /* 0xffffff2fec197810 */ /* 0x100fe40007ffe87a */
[----:B------:R-:W-:Y:S02]  /*f0d0*/  FSEL R61, R21, -INF , !P6 ;  /* 0xff800000153d7808 */ /* 0x000fe40007000000 */
[----:B------:R-:W-:Y:S02]  /*f0e0*/  IABS R25, R25 ;  /* 0x0000001900197213 */ /* 0x000fe40000000000 */
[----:B------:R-:W-:Y:S02]  /*f0f0*/  IADD3 R20, PT, PT, R121, -0xd0, -R122 ;  /* 0xffffff3079147810 */ /* 0x000fe40007ffe87a */
[----:B------:R-:W-:Y:S01]  /*f100*/  FSEL R76, R76, -INF , !P5 ;  /* 0xff8000004c4c7808 */ /* 0x000fe20006800000 */
[----:B------:R-:W-:Y:S01]  /*f110*/  IMAD.MOV.U32 R21, RZ, RZ, R25 ;  /* 0x000000ffff157224 */ /* 0x000fe200078e0019 */
[----:B------:R-:W-:-:S02]  /*f120*/  FSEL R61, R61, -INF , !P2 ;  /* 0xff8000003d3d7808 */ /* 0x000fc40005000000 */
[----:B------:R-:W-:Y:S02]  /*f130*/  FSEL R73, R32, -INF , !P3 ;  /* 0xff80000020497808 */ /* 0x000fe40005800000 */
[----:B------:R-:W-:Y:S02]  /*f140*/  ISETP.GT.AND P5, PT, R63, R24, PT ;  /* 0x000000183f00720c */ /* 0x000fe40003fa4270 */
[C---:B------:R-:W-:Y:S02]  /*f150*/  ISETP.GE.AND P6, PT, R24.reuse, R237, PT ;  /* 0x000000ed1800720c */ /* 0x040fe40003fc6270 */
[----:B------:R-:W-:Y:S02]  /*f160*/  ISETP.GE.AND P2, PT, R24, R238, PT ;  /* 0x000000ee1800720c */ /* 0x000fe40003f46270 */
[----:B------:R-:W-:Y:S02]  /*f170*/  ISETP.GT.AND P3, PT, R117, R24, PT ;  /* 0x000000187500720c */ /* 0x000fe40003f64270 */
[----:B------:R-:W-:Y:S01]  /*f180*/  IABS R20, R20 ;  /* 0x0000001400147213 */ /* 0x000fe20000000000 */
[----:B------:R-:W2:Y:S01]  /*f190*/  LDSM.16.M88.4 R24, [R85+0x4800] ;  /* 0x004800005518783b */ /* 0x000ea20000000200 */
[----:B------:R-:W-:Y:S01]  /*f1a0*/  I2FP.F32.S32 R22, R21 ;  /* 0x0000001500167245 */ /* 0x000fe20000201400 */
[----:B------:R-:W-:-:S04]  /*f1b0*/  DEPBAR.LE SB0, 0x0 ;  /* 0x000080000000791a */ /* 0x000fc80000000000 */
[----:B------:R-:W-:Y:S01]  /*f1c0*/  I2FP.F32.S32 R20, R20 ;  /* 0x0000001400147245 */ /* 0x000fe20000201400 */
[----:B------:R-:W-:Y:S01]  /*f1d0*/  FFMA.FTZ R33, -R231, R22, R33 ;  /* 0x00000016e7217223 */ /* 0x000fe20000010121 */
[----:B------:R-:W-:Y:S02]  /*f1e0*/  IADD3 R21, PT, PT, R121, -0xd1, -R122 ;  /* 0xffffff2f79157810 */ /* 0x000fe40007ffe87a */
[----:B------:R-:W-:Y:S01]  /*f1f0*/  FSEL R73, R73, -INF , !P4 ;  /* 0xff80000049497808 */ /* 0x000fe20006000000 */
[----:B------:R-:W-:Y:S01]  /*f200*/  FFMA.FTZ R34, -R231, R20, R34 ;  /* 0x00000014e7227223 */ /* 0x000fe20000010122 */
[----:B------:R-:W-:Y:S01]  /*f210*/  VIADD R20, R113, 0xd8 ;  /* 0x000000d871147836 */ /* 0x000fe20000000000 */
[----:B------:R-:W-:Y:S02]  /*f220*/  IABS R21, R21 ;  /* 0x0000001500157213 */ /* 0x000fe40000000000 */
[----:B------:R-:W-:Y:S02]  /*f230*/  FSEL R72, R33, -INF , !P5 ;  /* 0xff80000021487808 */ /* 0x000fe40006800000 */
[----:B------:R-:W-:-:S02]  /*f240*/  FSEL R34, R34, -INF , !P0 ;  /* 0xff80000022227808 */ /* 0x000fc40004000000 */
[----:B------:R-:W-:Y:S02]  /*f250*/  ISETP.GT.AND P4, PT, R63, R20, PT ;  /* 0x000000143f00720c */ /* 0x000fe40003f84270 */
[----:B------:R-:W-:Y:S02]  /*f260*/  FSEL R60, R34, -INF , !P1 ;  /* 0xff800000223c7808 */ /* 0x000fe40004800000 */
[C---:B------:R-:W-:Y:S02]  /*f270*/  ISETP.GE.AND P0, PT, R20.reuse, R237, PT ;  /* 0x000000ed1400720c */ /* 0x040fe40003f06270 */
[----:B------:R-:W-:Y:S02]  /*f280*/  ISETP.GE.AND P1, PT, R20, R238, PT ;  /* 0x000000ee1400720c */ /* 0x000fe40003f26270 */
[----:B------:R-:W-:Y:S01]  /*f290*/  I2FP.F32.S32 R32, R21 ;  /* 0x0000001500207245 */ /* 0x000fe20000201400 */
[----:B------:R-:W-:Y:S01]  /*f2a0*/  BAR.SYNC.DEFER_BLOCKING 0x0 ;  /* 0x0000000000007b1d */ /* 0x000fe20000010000 */
[----:B------:R-:W-:-:S02]  /*f2b0*/  ISETP.GT.AND P5, PT, R117, R20, PT ;  /* 0x000000147500720c */ /* 0x000fc40003fa4270 */
[----:B-1----:R-:W-:Y:S03]  /*f2c0*/  HMMA.16816.F32 R20, R12, R16, RZ ;  /* 0x000000100c14723c */ /* 0x002fe600000018ff */
[C-C-:B------:R-:W-:Y:S01]  /*f2d0*/  IADD3 R71, PT, PT, R236.reuse, -0xd8, -R122.reuse ;  /* 0xffffff28ec477810 */ /* 0x140fe20007ffe87a */
[----:B------:R-:W-:Y:S01]  /*f2e0*/  FFMA.FTZ R35, -R231, R32, R35 ;  /* 0x00000020e7237223 */ /* 0x000fe20000010123 */
[--C-:B------:R-:W-:Y:S02]  /*f2f0*/  IADD3 R16, PT, PT, R121, -0xd8, -R122.reuse ;  /* 0xffffff2879107810 */ /* 0x100fe40007ffe87a */
[----:B------:R-:W-:Y:S02]  /*f300*/  IABS R71, R71 ;  /* 0x0000004700477213 */ /* 0x000fe40000000000 */
[----:B------:R-:W-:Y:S02]  /*f310*/  IADD3 R17, PT, PT, R236, -0xd9, -R122 ;  /* 0xffffff27ec117810 */ /* 0x000fe40007ffe87a */
[----:B------:R-:W-:-:S02]  /*f320*/  IABS R16, R16 ;  /* 0x0000001000107213 */ /* 0x000fc40000000000 */
[----:B------:R-:W-:Y:S02]  /*f330*/  I2FP.F32.S32 R71, R71 ;  /* 0x0000004700477245 */ /* 0x000fe40000201400 */
[----:B------:R-:W-:Y:S02]  /*f340*/  IABS R17, R17 ;  /* 0x0000001100117213 */ /* 0x000fe40000000000 */
[----:B------:R-:W-:Y:S01]  /*f350*/  I2FP.F32.S32 R16, R16 ;  /* 0x0000001000107245 */ /* 0x000fe20000201400 */
[----:B------:R-:W-:Y:S01]  /*f360*/  FFMA.FTZ R71, -R231, R71, R28 ;  /* 0x00000047e7477223 */ /* 0x000fe2000001011c */
[----:B------:R-:W-:Y:S01]  /*f370*/  I2FP.F32.S32 R17, R17 ;  /* 0x0000001100117245 */ /* 0x000fe20000201400 */
[----:B------:R-:W-:Y:S01]  /*f380*/  VIADD R28, R113, 0xd9 ;  /* 0x000000d9711c7836 */ /* 0x000fe20000000000 */
[----:B------:R-:W-:Y:S01]  /*f390*/  FSEL R72, R72, -INF , !P6 ;  /* 0xff80000048487808 */ /* 0x000fe20007000000 */
[C---:B------:R-:W-:Y:S01]  /*f3a0*/  FFMA.FTZ R30, -R231.reuse, R16, R30 ;  /* 0x00000010e71e7223 */ /* 0x040fe2000001011e */
[----:B--2---:R-:W-:Y:S05]  /*f3b0*/  HMMA.16816.F32 R20, R4, R24, R20 ;  /* 0x000000180414723c */ /* 0x004fea0000001814 */
[----:B------:R-:W-:Y:S01]  /*f3c0*/  FFMA.FTZ R17, -R231, R17, R29 ;  /* 0x00000011e7117223 */ /* 0x000fe2000001011d */
[----:B------:R-:W-:Y:S01]  /*f3d0*/  ISETP.GT.AND P6, PT, R63, R28, PT ;  /* 0x0000001c3f00720c */ /* 0x000fe20003fc4270 */
[----:B------:R-:W-:Y:S01]  /*f3e0*/  VIADD R16, R113, 0xe0 ;  /* 0x000000e071107836 */ /* 0x000fe20000000000 */
[----:B------:R-:W-:Y:S01]  /*f3f0*/  FSEL R71, R71, -INF , !P4 ;  /* 0xff80000047477808 */ /* 0x000fe20006000000 */
[----:B------:R-:W-:Y:S01]  /*f400*/  VIADD R25, R113, 0xe1 ;  /* 0x000000e171197836 */ /* 0x000fe20000000000 */
[----:B------:R-:W-:-:S02]  /*f410*/  FSEL R30, R30, -INF , !P5 ;  /* 0xff8000001e1e7808 */ /* 0x000fc40006800000 */
[----:B------:R-:W-:Y:S02]  /*f420*/  FSEL R71, R71, -INF , !P0 ;  /* 0xff80000047477808 */ /* 0x000fe40004000000 */
[----:B------:R-:W-:Y:S02]  /*f430*/  FSEL R58, R30, -INF , !P1 ;  /* 0xff8000001e3a7808 */ /* 0x000fe40004800000 */
[----:B------:R-:W-:Y:S02]  /*f440*/  FSEL R70, R17, -INF , !P6 ;  /* 0xff80000011467808 */ /* 0x000fe40007000000 */
[----:B------:R-:W-:Y:S02]  /*f450*/  IADD3 R69, PT, PT, R236, -0xe0, -R122 ;  /* 0xffffff20ec457810 */ /* 0x000fe40007ffe87a */
[----:B------:R-:W-:Y:S02]  /*f460*/  ISETP.GT.AND P0, PT, R63, R16, PT ;  /* 0x000000103f00720c */ /* 0x000fe40003f04270 */
[----:B------:R-:W-:-:S02]  /*f470*/  ISETP.GE.AND P5, PT, R16, R237, PT ;  /* 0x000000ed1000720c */ /* 0x000fc40003fa6270 */
[----:B------:R-:W-:Y:S02]  /*f480*/  ISETP.GE.AND P1, PT, R16, R238, PT ;  /* 0x000000ee1000720c */ /* 0x000fe40003f26270 */
[----:B------:R-:W-:Y:S02]  /*f490*/  ISETP.GT.AND P6, PT, R117, R16, PT ;  /* 0x000000107500720c */ /* 0x000fe40003fc4270 */
[----:B------:R-:W-:Y:S01]  /*f4a0*/  IADD3 R24, PT, PT, R121, -0xd9, -R122 ;  /* 0xffffff2779187810 */ /* 0x000fe20007ffe87a */
[----:B------:R-:W-:Y:S03]  /*f4b0*/  HMMA.16816.F32 R16, R12, R18, RZ ;  /* 0x000000120c10723c */ /* 0x000fe600000018ff */
[----:B------:R-:W-:Y:S02]  /*f4c0*/  FSEL R35, R35, -INF , !P3 ;  /* 0xff80000023237808 */ /* 0x000fe40005800000 */
[----:B------:R-:W-:-:S02]  /*f4d0*/  IABS R69, R69 ;  /* 0x0000004500457213 */ /* 0x000fc40000000000 */
[----:B------:R-:W-:Y:S02]  /*f4e0*/  IABS R24, R24 ;  /* 0x0000001800187213 */ /* 0x000fe40000000000 */
[----:B------:R-:W-:Y:S01]  /*f4f0*/  FSEL R59, R35, -INF , !P2 ;  /* 0xff800000233b7808 */ /* 0x000fe20005000000 */
[----:B------:R-:W-:Y:S01]  /*f500*/  HMMA.16816.F32 R12, R12, R64, RZ ;  /* 0x000000400c0c723c */ /* 0x000fe200000018ff */
[----:B------:R-:W-:Y:S02]  /*f510*/  I2FP.F32.S32 R69, R69 ;  /* 0x0000004500457245 */ /* 0x000fe40000201400 */
[C---:B------:R-:W-:Y:S02]  /*f520*/  ISETP.GE.AND P3, PT, R28.reuse, R237, PT ;  /* 0x000000ed1c00720c */ /* 0x040fe40003f66270 */
[----:B------:R-:W-:Y:S01]  /*f530*/  ISETP.GE.AND P2, PT, R28, R238, PT ;  /* 0x000000ee1c00720c */ /* 0x000fe20003f46270 */
[----:B------:R-:W-:Y:S01]  /*f540*/  FFMA.FTZ R69, -R231, R69, R20 ;  /* 0x00000045e7457223 */ /* 0x000fe20000010114 */
[----:B------:R-:W-:-:S02]  /*f550*/  ISETP.GT.AND P4, PT, R117, R28, PT ;  /* 0x0000001c7500720c */ /* 0x000fc40003f84270 */
[----:B------:R-:W-:Y:S02]  /*f560*/  I2FP.F32.S32 R24, R24 ;  /* 0x0000001800187245 */ /* 0x000fe40000201400 */
[----:B------:R-:W-:Y:S01]  /*f570*/  IADD3 R28, PT, PT, R121, -0xe0, -R122 ;  /* 0xffffff20791c7810 */ /* 0x000fe20007ffe87a */
[----:B------:R-:W-:Y:S05]  /*f580*/  HMMA.16816.F32 R16, R4, R26, R16 ;  /* 0x0000001a0410723c */ /* 0x000fea0000001810 */
[----:B------:R-:W-:Y:S01]  /*f590*/  FSEL R70, R70, -INF , !P3 ;  /* 0xff80000046467808 */ /* 0x000fe20005800000 */
[----:B------:R-:W-:Y:S01]  /*f5a0*/  FFMA.FTZ R31, -R231, R24, R31 ;  /* 0x00000018e71f7223 */ /* 0x000fe2000001011f */
[----:B------:R-:W-:-:S02]  /*f5b0*/  IABS R20, R28 ;  /* 0x0000001c00147213 */ /* 0x000fc40000000000 */
[----:B------:R-:W-:Y:S02]  /*f5c0*/  IADD3 R24, PT, PT, R236, -0xe1, -R122 ;  /* 0xffffff1fec187810 */ /* 0x000fe40007ffe87a */
[----:B------:R-:W-:Y:S01]  /*f5d0*/  I2FP.F32.S32 R20, R20 ;  /* 0x0000001400147245 */ /* 0x000fe20000201400 */
[----:B------:R-:W-:Y:S03]  /*f5e0*/  HMMA.16816.F32 R12, R4, R52, R12 ;  /* 0x00000034040c723c */ /* 0x000fe6000000180c */
[----:B------:R-:W-:Y:S01]  /*f5f0*/  IABS R24, R24 ;  /* 0x0000001800187213 */ /* 0x000fe20000000000 */
[----:B------:R-:W-:Y:S01]  /*f600*/  VIADD R6, R113, 0xf0 ;  /* 0x000000f071067836 */ /* 0x000fe20000000000 */
[----:B------:R-:W-:Y:S01]  /*f610*/  FSEL R31, R31, -INF , !P4 ;  /* 0xff8000001f1f7808 */ /* 0x000fe20006000000 */
[----:B------:R-:W-:Y:S01]  /*f620*/  FFMA.FTZ R20, -R231, R20, R22 ;  /* 0x00000014e7147223 */ /* 0x000fe20000010116 */
[----:B------:R-:W-:-:S02]  /*f630*/  FSEL R69, R69, -INF , !P0 ;  /* 0xff80000045457808 */ /* 0x000fc40004000000 */
[----:B------:R-:W-:Y:S02]  /*f640*/  FSEL R57, R31, -INF , !P2 ;  /* 0xff8000001f397808 */ /* 0x000fe40005000000 */
[----:B------:R-:W-:Y:S02]  /*f650*/  I2FP.F32.S32 R24, R24 ;  /* 0x0000001800187245 */ /* 0x000fe40000201400 */
[----:B------:R-:W-:Y:S02]  /*f660*/  ISETP.GT.AND P3, PT, R63, R25, PT ;  /* 0x000000193f00720c */ /* 0x000fe40003f64270 */
[----:B------:R-:W-:Y:S01]  /*f670*/  ISETP.GE.AND P4, PT, R25, R237, PT ;  /* 0x000000ed1900720c */ /* 0x000fe20003f86270 */
[----:B------:R-:W-:Y:S01]  /*f680*/  FFMA.FTZ R24, -R231, R24, R21 ;  /* 0x00000018e7187223 */ /* 0x000fe20000010115 */
[----:B------:R-:W-:Y:S01]  /*f690*/  ISETP.GE.AND P2, PT, R25, R238, PT ;  /* 0x000000ee1900720c */ /* 0x000fe20003f46270 */
[----:B------:R-:W-:Y:S01]  /*f6a0*/  VIADD R21, R113, 0xe8 ;  /* 0x000000e871157836 */ /* 0x000fe20000000000 */
[----:B------:R-:W-:-:S02]  /*f6b0*/  ISETP.GT.AND P0, PT, R117, R25, PT ;  /* 0x000000197500720c */ /* 0x000fc40003f04270 */
[--C-:B------:R-:W-:Y:S02]  /*f6c0*/  IADD3 R25, PT, PT, R121, -0xe1, -R122.reuse ;  /* 0xffffff1f79197810 */ /* 0x100fe40007ffe87a */
[----:B------:R-:W-:Y:S02]  /*f6d0*/  IADD3 R22, PT, PT, R236, -0xe8, -R122 ;  /* 0xffffff18ec167810 */ /* 0x000fe40007ffe87a */
[----:B------:R-:W-:Y:S02]  /*f6e0*/  FSEL R20, R20, -INF , !P6 ;  /* 0xff80000014147808 */ /* 0x000fe40007000000 */
[----:B------:R-:W-:Y:S02]  /*f6f0*/  IABS R25, R25 ;  /* 0x0000001900197213 */ /* 0x000fe40000000000 */
[----:B------:R-:W-:Y:S02]  /*f700*/  IABS R22, R22 ;  /* 0x0000001600167213 */ /* 0x000fe40000000000 */
[----:B------:R-:W-:-:S02]  /*f710*/  FSEL R56, R20, -INF , !P1 ;  /* 0xff80000014387808 */ /* 0x000fc40004800000 */
[----:B------:R-:W-:Y:S02]  /*f720*/  FSEL R69, R69, -INF , !P5 ;  /* 0xff80000045457808 */ /* 0x000fe40006800000 */
[----:B------:R-:W-:Y:S02]  /*f730*/  I2FP.F32.S32 R20, R25 ;  /* 0x0000001900147245 */ /* 0x000fe40000201400 */
[----:B------:R-:W-:Y:S02]  /*f740*/  FSEL R68, R24, -INF , !P3 ;  /* 0xff80000018447808 */ /* 0x000fe40005800000 */
[----:B------:R-:W-:Y:S01]  /*f750*/  ISETP.GT.AND P5, PT, R63, R21, PT ;  /* 0x000000153f00720c */ /* 0x000fe20003fa4270 */
[----:B------:R-:W-:Y:S01]  /*f760*/  FFMA.FTZ R23, -R231, R20, R23 ;  /* 0x00000014e7177223 */ /* 0x000fe20000010117 */
[----:B------:R-:W-:Y:S01]  /*f770*/  ISETP.GE.AND P6, PT, R21, R237, PT ;  /* 0x000000ed1500720c */ /* 0x000fe20003fc6270 */
[----:B------:R-:W-:Y:S01]  /*f780*/  VIADD R20, R113, 0xe9 ;  /* 0x000000e971147836 */ /* 0x000fe20000000000 */
[----:B------:R-:W-:-:S02]  /*f790*/  ISETP.GE.AND P1, PT, R21, R238, PT ;  /* 0x000000ee1500720c */ /* 0x000fc40003f26270 */
[----:B------:R-:W-:Y:S02]  /*f7a0*/  ISETP.GT.AND P3, PT, R117, R21, PT ;  /* 0x000000157500720c */ /* 0x000fe40003f64270 */
[----:B------:R-:W-:Y:S02]  /*f7b0*/  I2FP.F32.S32 R21, R22 ;  /* 0x0000001600157245 */ /* 0x000fe40000201400 */
[C-C-:B------:R-:W-:Y:S02]  /*f7c0*/  IADD3 R22, PT, PT, R121.reuse, -0xe8, -R122.reuse ;  /* 0xffffff1879167810 */ /* 0x140fe40007ffe87a */
[----:B------:R-:W-:Y:S01]  /*f7d0*/  IADD3 R4, PT, PT, R121, -0xe9, -R122 ;  /* 0xffffff1779047810 */ /* 0x000fe20007ffe87a */
[----:B------:R-:W-:Y:S01]  /*f7e0*/  FFMA.FTZ R67, -R231, R21, R16 ;  /* 0x00000015e7437223 */ /* 0x000fe20000010110 */
[----:B------:R-:W-:Y:S02]  /*f7f0*/  IADD3 R24, PT, PT, R236, -0xe9, -R122 ;  /* 0xffffff17ec187810 */ /* 0x000fe40007ffe87a */
[----:B------:R-:W-:-:S02]  /*f800*/  IABS R16, R22 ;  /* 0x0000001600107213 */ /* 0x000fc40000000000 */
[----:B------:R-:W-:Y:S02]  /*f810*/  IABS R4, R4 ;  /* 0x0000000400047213 */ /* 0x000fe40000000000 */
[----:B------:R-:W-:Y:S02]  /*f820*/  FSEL R23, R23, -INF , !P0 ;  /* 0xff80000017177808 */ /* 0x000fe40004000000 */
[----:B------:R-:W-:Y:S02]  /*f830*/  IABS R21, R24 ;  /* 0x0000001800157213 */ /* 0x000fe40000000000 */
[----:B------:R-:W-:Y:S02]  /*f840*/  I2FP.F32.S32 R16, R16 ;  /* 0x0000001000107245 */ /* 0x000fe40000201400 */
[----:B------:R-:W-:Y:S02]  /*f850*/  I2FP.F32.S32 R4, R4 ;  /* 0x0000000400047245 */ /* 0x000fe40000201400 */
[----:B------:R-:W-:Y:S01]  /*f860*/  FSEL R68, R68, -INF , !P4 ;  /* 0xff80000044447808 */ /* 0x000fe20006000000 */
[----:B------:R-:W-:Y:S01]  /*f870*/  FFMA.FTZ R16, -R231, R16, R18 ;  /* 0x00000010e7107223 */ /* 0x000fe20000010112 */
[----:B------:R-:W-:Y:S01]  /*f880*/  FSEL R55, R23, -INF , !P2 ;  /* 0xff80000017377808 */ /* 0x000fe20005000000 */
[----:B------:R-:W-:Y:S01]  /*f890*/  FFMA.FTZ R4, -R231, R4, R19 ;  /* 0x00000004e7047223 */ /* 0x000fe20000010113 */
[----:B------:R-:W-:-:S02]  /*f8a0*/  FSEL R67, R67, -INF , !P5 ;  /* 0xff80000043437808 */ /* 0x000fc40006800000 */
[----:B------:R-:W-:Y:S02]  /*f8b0*/  ISETP.GT.AND P4, PT, R63, R20, PT ;  /* 0x000000143f00720c */ /* 0x000fe40003f84270 */
[C---:B------:R-:W-:Y:S02]  /*f8c0*/  ISETP.GE.AND P0, PT, R20.reuse, R237, PT ;  /* 0x000000ed1400720c */ /* 0x040fe40003f06270 */
[----:B------:R-:W-:Y:S02]  /*f8d0*/  ISETP.GE.AND P2, PT, R20, R238, PT ;  /* 0x000000ee1400720c */ /* 0x000fe40003f46270 */
[----:B------:R-:W-:Y:S02]  /*f8e0*/  ISETP.GT.AND P5, PT, R117, R20, PT ;  /* 0x000000147500720c */ /* 0x000fe40003fa4270 */
[----:B------:R-:W-:Y:S02]  /*f8f0*/  I2FP.F32.S32 R20, R21 ;  /* 0x0000001500147245 */ /* 0x000fe40000201400 */
[----:B------:R-:W-:-:S02]  /*f900*/  IADD3 R5, PT, PT, R236, -0xf0, -R122 ;  /* 0xffffff10ec057810 */ /* 0x000fc40007ffe87a */
[----:B------:R-:W-:Y:S01]  /*f910*/  FSEL R16, R16, -INF , !P3 ;  /* 0xff80000010107808 */ /* 0x000fe20005800000 */
[----:B------:R-:W-:Y:S01]  /*f920*/  FFMA.FTZ R17, -R231, R20, R17 ;  /* 0x00000014e7117223 */ /* 0x000fe20000010111 */
[----:B------:R-:W-:Y:S02]  /*f930*/  IABS R5, R5 ;  /* 0x0000000500057213 */ /* 0x000fe40000000000 */
[----:B------:R-:W-:Y:S02]  /*f940*/  FSEL R4, R4, -INF , !P5 ;  /* 0xff80000004047808 */ /* 0x000fe40006800000 */
[----:B------:R-:W-:Y:S02]  /*f950*/  IADD3 R7, PT, PT, R236, -0xf1, -R122 ;  /* 0xffffff0fec077810 */ /* 0x000fe40007ffe87a */
[----:B------:R-:W-:Y:S02]  /*f960*/  FSEL R67, R67, -INF , !P6 ;  /* 0xff80000043437808 */ /* 0x000fe40007000000 */
[----:B------:R-:W-:-:S02]  /*f970*/  FSEL R54, R16, -INF , !P1 ;  /* 0xff80000010367808 */ /* 0x000fc40004800000 */
[----:B------:R-:W-:Y:S02]  /*f980*/  I2FP.F32.S32 R5, R5 ;  /* 0x0000000500057245 */ /* 0x000fe40000201400 */
[----:B------:R-:W-:Y:S02]  /*f990*/  FSEL R17, R17, -INF , !P4 ;  /* 0xff80000011117808 */ /* 0x000fe40006000000 */
[----:B------:R-:W-:Y:S01]  /*f9a0*/  ISETP.GT.AND P6, PT, R63, R6, PT ;  /* 0x000000063f00720c */ /* 0x000fe20003fc4270 */
[----:B------:R-:W-:Y:S01]  /*f9b0*/  FFMA.FTZ R12, -R231, R5, R12 ;  /* 0x00000005e70c7223 */ /* 0x000fe2000001010c */
[C---:B------:R-:W-:Y:S01]  /*f9c0*/  ISETP.GE.AND P3, PT, R6.reuse, R237, PT ;  /* 0x000000ed0600720c */ /* 0x040fe20003f66270 */
[----:B------:R-:W-:Y:S01]  /*f9d0*/  VIADD R5, R113, 0xf1 ;  /* 0x000000f171057836 */ /* 0x000fe20000000000 */
[----:B------:R-:W-:Y:S02]  /*f9e0*/  ISETP.GE.AND P1, PT, R6, R238, PT ;  /* 0x000000ee0600720c */ /* 0x000fe40003f26270 */
[----:B------:R-:W-:-:S02]  /*f9f0*/  ISETP.GT.AND P4, PT, R117, R6, PT ;  /* 0x000000067500720c */ /* 0x000fc40003f84270 */
[----:B------:R-:W-:Y:S02]  /*fa00*/  FSEL R53, R4, -INF , !P2 ;  /* 0xff80000004357808 */ /* 0x000fe40005000000 */
[C-C-:B------:R-:W-:Y:S02]  /*fa10*/  IADD3 R6, PT, PT, R121.reuse, -0xf0, -R122.reuse ;  /* 0xffffff1079067810 */ /* 0x140fe40007ffe87a */
[----:B------:R-:W-:Y:S02]  /*fa20*/  IABS R7, R7 ;  /* 0x0000000700077213 */ /* 0x000fe40000000000 */
[C-C-:B------:R-:W-:Y:S02]  /*fa30*/  IADD3 R4, PT, PT, R121.reuse, -0xf1, -R122.reuse ;  /* 0xffffff0f79047810 */ /* 0x140fe40007ffe87a */
[----:B------:R-:W-:Y:S02]  /*fa40*/  IADD3 R121, PT, PT, R121, -0xf8, -R122 ;  /* 0xffffff0879797810 */ /* 0x000fe40007ffe87a */
[----:B------:R-:W-:-:S02]  /*fa50*/  I2FP.F32.S32 R7, R7 ;  /* 0x0000000700077245 */ /* 0x000fc40000201400 */
[----:B------:R-:W-:Y:S02]  /*fa60*/  IABS R121, R121 ;  /* 0x0000007900797213 */ /* 0x000fe40000000000 */
[----:B------:R-:W-:Y:S01]  /*fa70*/  FSEL R66, R17, -INF , !P0 ;  /* 0xff80000011427808 */ /* 0x000fe20004000000 */
[----:B------:R-:W-:Y:S01]  /*fa80*/  FFMA.FTZ R7, -R231, R7, R13 ;  /* 0x00000007e7077223 */ /* 0x000fe2000001010d */
[----:B------:R-:W-:Y:S02]  /*fa90*/  FSEL R12, R12, -INF , !P6 ;  /* 0xff8000000c0c7808 */ /* 0x000fe40007000000 */
[----:B------:R-:W-:Y:S02]  /*faa0*/  ISETP.GT.AND P0, PT, R63, R5, PT ;  /* 0x000000053f00720c */ /* 0x000fe40003f04270 */
[C---:B------:R-:W-:Y:S02]  /*fab0*/  ISETP.GE.AND P5, PT, R5.reuse, R237, PT ;  /* 0x000000ed0500720c */ /* 0x040fe40003fa6270 */
[----:B------:R-:W-:-:S02]  /*fac0*/  ISETP.GE.AND P2, PT, R5, R238, PT ;  /* 0x000000ee0500720c */ /* 0x000fc40003f46270 */
[----:B------:R-:W-:Y:S01]  /*fad0*/  ISETP.GT.AND P6, PT, R117, R5, PT ;  /* 0x000000057500720c */ /* 0x000fe20003fc4270 */
[----:B------:R-:W-:Y:S01]  /*fae0*/  VIADD R5, R113, 0xf8 ;  /* 0x000000f871057836 */ /* 0x000fe20000000000 */
[----:B------:R-:W-:Y:S02]  /*faf0*/  I2FP.F32.S32 R121, R121 ;  /* 0x0000007900797245 */ /* 0x000fe40000201400 */
[----:B------:R-:W-:Y:S02]  /*fb00*/  IABS R6, R6 ;  /* 0x0000000600067213 */ /* 0x000fe40000000000 */
[----:B------:R-:W-:Y:S01]  /*fb10*/  IADD3 R122, PT, PT, R236, -0xf8, -R122 ;  /* 0xffffff08ec7a7810 */ /* 0x000fe20007ffe87a */
[----:B------:R-:W-:Y:S01]  /*fb20*/  FFMA.FTZ R38, -R231, R121, R38 ;  /* 0x00000079e7267223 */ /* 0x000fe20000010126 */
[----:B------:R-:W-:Y:S02]  /*fb30*/  FSEL R7, R7, -INF , !P0 ;  /* 0xff80000007077808 */ /* 0x000fe40004000000 */
[----:B------:R-:W-:-:S02]  /*fb40*/  IABS R4, R4 ;  /* 0x0000000400047213 */ /* 0x000fc40000000000 */
[----:B------:R-:W-:Y:S02]  /*fb50*/  ISETP.GT.AND P0, PT, R117, R5, PT ;  /* 0x000000057500720c */ /* 0x000fe40003f04270 */
[----:B------:R-:W-:Y:S02]  /*fb60*/  I2FP.F32.S32 R6, R6 ;  /* 0x0000000600067245 */ /* 0x000fe40000201400 */
[----:B------:R-:W-:Y:S02]  /*fb70*/  IABS R122, R122 ;  /* 0x0000007a007a7213 */ /* 0x000fe40000000000 */
[----:B------:R-:W-:Y:S01]  /*fb80*/  I2FP.F32.S32 R4, R4 ;  /* 0x0000000400047245 */ /* 0x000fe20000201400 */
[C---:B------:R-:W-:Y:S01]  /*fb90*/  FFMA.FTZ R6, -R231.reuse, R6, R14 ;  /* 0x00000006e7067223 */ /* 0x040fe2000001010e */
[----:B------:R-:W-:Y:S02]  /*fba0*/  FSEL R38, R38, -INF , !P0 ;  /* 0xff80000026267808 */ /* 0x000fe40004000000 */
[----:B------:R-:W-:Y:S01]  /*fbb0*/  I2FP.F32.S32 R122, R122 ;  /* 0x0000007a007a7245 */ /* 0x000fe20000201400 */
[----:B------:R-:W-:Y:S01]  /*fbc0*/  FFMA.FTZ R4, -R231, R4, R15 ;  /* 0x00000004e7047223 */ /* 0x000fe2000001010f */
[----:B------:R-:W-:-:S02]  /*fbd0*/  ISETP.GT.AND P0, PT, R3, R218, PT ;  /* 0x000000da0300720c */ /* 0x000fc40003f04270 */
[----:B------:R-:W-:Y:S01]  /*fbe0*/  FSEL R65, R12, -INF , !P3 ;  /* 0xff8000000c417808 */ /* 0x000fe20005800000 */
[----:B------:R-:W-:Y:S01]  /*fbf0*/  FFMA.FTZ R36, -R231, R122, R36 ;  /* 0x0000007ae7247223 */ /* 0x000fe20000010124 */
[----:B------:R-:W-:Y:S02]  /*fc00*/  ISETP.GT.AND P3, PT, R63, R5, PT ;  /* 0x000000053f00720c */ /* 0x000fe40003f64270 */
[----:B------:R-:W-:Y:S02]  /*fc10*/  FSEL R6, R6, -INF , !P4 ;  /* 0xff80000006067808 */ /* 0x000fe40006000000 */
[----:B------:R-:W-:Y:S02]  /*fc20*/  FSEL R64, R7, -INF , !P5 ;  /* 0xff80000007407808 */ /* 0x000fe40006800000 */
[----:B------:R-:W-:Y:S02]  /*fc30*/  ISETP.GT.AND P5, PT, R63, R113, PT ;  /* 0x000000713f00720c */ /* 0x000fe40003fa4270 */
[----:B------:R-:W-:-:S02]  /*fc40*/  FSEL R43, R4, -INF , !P6 ;  /* 0xff800000042b7808 */ /* 0x000fc40007000000 */
[CC--:B------:R-:W-:Y:S02]  /*fc50*/  ISETP.GE.AND P4, PT, R5.reuse, R237.reuse, PT ;  /* 0x000000ed0500720c */ /* 0x0c0fe40003f86270 */
[----:B------:R-:W-:Y:S02]  /*fc60*/  FSEL R52, R6, -INF , !P1 ;  /* 0xff80000006347808 */ /* 0x000fe40004800000 */
[----:B------:R-:W-:Y:S02]  /*fc70*/  FSEL R4, R36, -INF , !P3 ;  /* 0xff80000024047808 */ /* 0x000fe40005800000 */
[-C--:B------:R-:W-:Y:S02]  /*fc80*/  ISETP.GE.AND P1, PT, R5, R238.reuse, PT ;  /* 0x000000ee0500720c */ /* 0x080fe40003f26270 */
[C---:B------:R-:W-:Y:S02]  /*fc90*/  ISETP.GE.AND P6, PT, R113.reuse, R237, PT ;  /* 0x000000ed7100720c */ /* 0x040fe40003fc6270 */
[----:B------:R-:W-:-:S02]  /*fca0*/  ISETP.GE.AND P3, PT, R113, R238, PT ;  /* 0x000000ee7100720c */ /* 0x000fc40003f66270 */
[----:B------:R-:W-:Y:S02]  /*fcb0*/  FSEL R40, R40, -INF , !P5 ;  /* 0xff80000028287808 */ /* 0x000fe40006800000 */
[----:B------:R-:W-:Y:S02]  /*fcc0*/  VIMNMX R240, PT, PT, RZ, R63, !PT ;  /* 0x0000003ffff07248 */ /* 0x000fe40007fe0100 */
[----:B------:R-:W-:Y:S02]  /*fcd0*/  FSEL R63, R4, -INF , !P4 ;  /* 0xff800000043f7808 */ /* 0x000fe40006000000 */
[----:B------:R-:W-:Y:S02]  /*fce0*/  VIMNMX R239, PT, PT, RZ, R117, !PT ;  /* 0x00000075ffef7248 */ /* 0x000fe40007fe0100 */
        /* <DEDUP_REMOVED lines=18> */
.L_x_4623:
        /* <DEDUP_REMOVED lines=62> */
.L_x_4624:
[----:B------:R-:W-:Y:S05]  /*101f0*/  BSYNC.RECONVERGENT B0 ;  /* 0x0000000000007941 */ /* 0x000fea0003800200 */
.L_x_4622:
        /* <DEDUP_REMOVED lines=60> */
.L_x_4621:
[----:B------:R-:W-:Y:S05]  /*105c0*/  BSYNC.RECONVERGENT B1 ;  /* 0x0000000000017941 */ /* 0x000fea0003800200 */
.L_x_4620:
        /* <DEDUP_REMOVED lines=71> */
[----:B------:R-:W-:Y:S01]  /*10a40*/  LDSM.16.MT88.4 R24, [R40+0x5000] ;  /* 0x005000002818783b */ /* 0x000fe20000004200 */
[----:B-1----:R-:W-:-:S02]  /*10a50*/  FMNMX.FTZ R12, R0, R12, !PT ;  /* 0x0000000c000c7209 */ /* 0x002fc40007810000 */
[----:B--2---:R-:W-:-:S03]  /*10a60*/  FMNMX.FTZ R7, R6, R7, !PT ;  /* 0x0000000706077209 */ /* 0x004fc60007810000 */
[----:B------:R-:W1:Y:S04]  /*10a70*/  SHFL.BFLY PT, R0, R12, 0x1, 0x1f ;  /* 0x0c201f000c007f89 */ /* 0x000e6800000e0000 */
[----:B------:R-:W2:Y:S01]  /*10a80*/  SHFL.BFLY PT, R6, R7, 0x1, 0x1f ;  /* 0x0c201f0007067f89 */ /* 0x000ea200000e0000 */
[----:B-1----:R-:W-:-:S03]  /*10a90*/  FMNMX.FTZ R0, R12, R0, !PT ;  /* 0x000000000c007209 */ /* 0x002fc60007810000 */
[----:B------:R-:W-:Y:S01]  /*10aa0*/  LDSM.16.MT88.4 R12, [R40+0x5400] ;  /* 0x00540000280c783b */ /* 0x000fe20000004200 */
[----:B--2---:R-:W-:Y:S02]  /*10ab0*/  FMNMX.FTZ R2, R7, R6, !PT ;  /* 0x0000000607027209 */ /* 0x004fe40007810000 */
[----:B------:R-:W-:Y:S01]  /*10ac0*/  FSETP.NEU.FTZ.AND P0, PT, R0, -INF , PT ;  /* 0xff8000000000780b */ /* 0x000fe20003f1d000 */
[C---:B---3--:R-:W-:Y:S02]  /*10ad0*/  FMUL.FTZ R47, R74.reuse, R0 ;  /* 0x000000004a2f7220 */ /* 0x048fe40000410000 */
        /* <DEDUP_REMOVED lines=41> */
[----:B------:R-:W-:Y:S01]  /*10d70*/  FADD.FTZ R122, R123, R122 ;  /* 0x0000007a7b7a7221 */ /* 0x000fe20000010000 */
[----:B------:R-:W4:Y:S01]  /*10d80*/  MUFU.EX2 R110, R110 ;  /* 0x0000006e006e7308 */ /* 0x000f220000000800 */
        /* <DEDUP_REMOVED lines=8> */
[----:B------:R-:W-:Y:S01]  /*10e10*/  FADD.FTZ R122, R109, R122 ;  /* 0x0000007a6d7a7221 */ /* 0x000fe20000010000 */
[-CC-:B------:R-:W-:Y:S01]  /*10e20*/  FFMA.FTZ R128, R128, R74.reuse, -R75.reuse ;  /* 0x0000004a80807223 */ /* 0x180fe2000001084b */
        /* <DEDUP_REMOVED lines=191> */
[-C--:B---3--:R-:W-:Y:S02]  /*11a20*/  FFMA.FTZ R13, R163, R74.reuse, -R75 ;  /* 0x0000004aa30d7223 */ /* 0x088fe4000001084b */
        /* <DEDUP_REMOVED lines=98> */
[C---:B------:R-:W-:Y:S05]  /*12050*/  HMMA.16816.F32 R28, R20.reuse, R12, R28 ;  /* 0x0000000c141c723c */ /* 0x040fea000000181c */
[----:B-----5:R-:W-:Y:S01]  /*12060*/  F2FP.F16.F32.PACK_AB R12, R136, R137 ;  /* 0x00000089880c723e */ /* 0x020fe200000000ff */
[----:B------:R-:W-:Y:S01]  /*12070*/  FADD.FTZ R142, R140, R142 ;  /* 0x0000008e8c8e7221 */ /* 0x000fe20000010000 */
[----:B------:R-:W-:Y:S01]  /*12080*/  F2FP.F16.F32.PACK_AB R13, R139, R145 ;  /* 0x000000918b0d723e */ /* 0x000fe200000000ff */
[----:B------:R-:W-:Y:S02]  /*12090*/  FADD.FTZ R147, R145, R147 ;  /* 0x0000009391937221 */ /* 0x000fe40000010000 */
[----:B------:R-:W-:Y:S01]  /*120a0*/  FADD.FTZ R142, R137, R142 ;  /* 0x0000008e898e7221 */ /* 0x000fe20000010000 */
[----:B------:R-:W-:Y:S03]  /*120b0*/  HMMA.16816.F32 R24, R20, R14, R24 ;  /* 0x0000000e1418723c */ /* 0x000fe60000001818 */
[----:B------:R-:W-:Y:S01]  /*120c0*/  F2FP.F16.F32.PACK_AB R14, R134, R135 ;  /* 0x00000087860e723e */ /* 0x000fe200000000ff */
[----:B------:R-:W-:Y:S01]  /*120d0*/  FADD.FTZ R139, R139, R147 ;  /* 0x000000938b8b7221 */ /* 0x000fe20000010000 */
[----:B------:R-:W-:Y:S01]  /*120e0*/  F2FP.F16.F32.PACK_AB R15, R151, R138 ;  /* 0x0000008a970f723e */ /* 0x000fe200000000ff */
[----:B------:R-:W-:-:S02]  /*120f0*/  FADD.FTZ R136, R136, R142 ;  /* 0x0000008e88887221 */ /* 0x000fc40000010000 */
[----:B------:R-:W-:Y:S01]  /*12100*/  FADD.FTZ R139, R138, R139 ;  /* 0x0000008b8a8b7221 */ /* 0x000fe20000010000 */
[----:B------:R-:W-:Y:S01]  /*12110*/  LDSM.16.MT88.4 R140, [R40+0x8c00] ;  /* 0x008c0000288c783b */ /* 0x000fe20000004200 */
        /* <DEDUP_REMOVED lines=14> */
[----:B------:R-:W-:Y:S01]  /*12200*/  FFMA.FTZ R38, R127, R74, -R75 ;  /* 0x0000004a7f267223 */ /* 0x000fe2000001084b */
[----:B---3--:R-:W-:Y:S01]  /*12210*/  FADD.FTZ R151, R132, R151 ;  /* 0x0000009784977221 */ /* 0x008fe20000010000 */
[----:B------:R-:W-:Y:S04]  /*12220*/  MUFU.EX2 R129, R129 ;  /* 0x0000008100817308 */ /* 0x000fe80000000800 */
[----:B------:R-:W3:Y:S01]  /*12230*/  MUFU.EX2 R39, R130 ;  /* 0x0000008200277308 */ /* 0x000ee20000000800 */
[----:B-1----:R-:W-:Y:S01]  /*12240*/  HMMA.16816.F32 R48, R12, R16, R48 ;  /* 0x000000100c30723c */ /* 0x002fe20000001830 */
[----:B----4-:R-:W1:Y:S02]  /*12250*/  LDSM.16.MT88.4 R20, [R46+0x7800] ;  /* 0x007800002e14783b */ /* 0x010e640000004200 */
[C---:B-----5:R-:W-:Y:S01]  /*12260*/  F2FP.F16.F32.PACK_AB R17, R36.reuse, R132 ;  /* 0x000000842411723e */ /* 0x060fe200000000ff */
[----:B------:R-:W-:Y:S01]  /*12270*/  MUFU.EX2 R127, R128 ;  /* 0x00000080007f7308 */ /* 0x000fe20000000800 */
[----:B------:R-:W-:Y:S01]  /*12280*/  FADD.FTZ R151, R36, R151 ;  /* 0x0000009724977221 */ /* 0x000fe20000010000 */
[----:B------:R-:W-:-:S02]  /*12290*/  FFMA.FTZ R36, R42, R74, -R47 ;  /* 0x0000004a2a247223 */ /* 0x000fc4000001082f */
[----:B------:R-:W4:Y:S01]  /*122a0*/  MUFU.EX2 R38, R38 ;  /* 0x0000002600267308 */ /* 0x000f220000000800 */
[----:B------:R-:W-:Y:S03]  /*122b0*/  HMMA.16816.F32 R32, R12, R18, R32 ;  /* 0x000000120c20723c */ /* 0x000fe60000001820 */
[-CC-:B------:R-:W-:Y:S01]  /*122c0*/  FFMA.FTZ R13, R119, R74.reuse, -R47.reuse ;  /* 0x0000004a770d7223 */ /* 0x180fe2000001082f */
[----:B------:R-:W-:Y:S01]  /*122d0*/  FFMA.FTZ R12, R118, R74, -R47 ;  /* 0x0000004a760c7223 */ /* 0x000fe2000001082f */
[C---:B--2---:R-:W-:Y:S01]  /*122e0*/  F2FP.F16.F32.PACK_AB R19, R126.reuse, R37 ;  /* 0x000000257e13723e */ /* 0x044fe200000000ff */
[----:B------:R-:W2:Y:S01]  /*122f0*/  MUFU.EX2 R119, R120 ;  /* 0x0000007800777308 */ /* 0x000ea20000000800 */
        /* <DEDUP_REMOVED lines=24> */
[C---:B---3--:R-:W-:Y:S01]  /*12480*/  F2FP.F16.F32.PACK_AB R21, R118.reuse, R119 ;  /* 0x000000777615723e */ /* 0x048fe200000000ff */
[----:B------:R1:W3:Y:S01]  /*12490*/  MUFU.EX2 R88, R89 ;  /* 0x0000005900587308 */ /* 0x0002e20000000800 */
[----:B--2---:R-:W-:Y:S01]  /*124a0*/  FADD.FTZ R127, R103, R127 ;  /* 0x0000007f677f7221 */ /* 0x004fe20000010000 */
[----:B-----5:R-:W-:Y:S01]  /*124b0*/  FFMA.FTZ R4, R99, R74, -R75 ;  /* 0x0000004a63047223 */ /* 0x020fe2000001084b */
        /* <DEDUP_REMOVED lines=26> */
[--C-:B---3--:R-:W-:Y:S02]  /*12660*/  FFMA.FTZ R12, R61, R74, -R47.reuse ;  /* 0x0000004a3d0c7223 */ /* 0x108fe4000001082f */
        /* <DEDUP_REMOVED lines=178> */
.L_x_4628:
        /* <DEDUP_REMOVED lines=8> */
.L_x_4629:
[----:B------:R-:W-:Y:S05]  /*13210*/  BSYNC.RECONVERGENT B0 ;  /* 0x0000000000007941 */ /* 0x000fea0003800200 */
.L_x_4627:
[----:B------:R-:W-:Y:S01]  /*13220*/  IMAD.SHL.U32 R4, R216, 0x40, RZ ;  /* 0x00000040d8047824 */ /* 0x000fe200078e00ff */
[----:B------:R-:W-:Y:S01]  /*13230*/  ISETP.GE.AND P0, PT, R10, R228, PT ;  /* 0x000000e40a00720c */ /* 0x000fe20003f06270 */
[----:B------:R-:W-:Y:S01]  /*13240*/  IMAD.SHL.U32 R103, R44, 0x100, RZ ;  /* 0x000001002c677824 */ /* 0x000fe200078e00ff */
[----:B------:R-:W-:Y:S01]  /*13250*/  SHF.L.U64.HI R5, R216, 0x6, R217 ;  /* 0x00000006d8057819 */ /* 0x000fe200000102d9 */
[----:B------:R-:W-:Y:S01]  /*13260*/  VIADD R98, R236, 0x8 ;  /* 0x00000008ec627836 */ /* 0x000fe20000000000 */
[----:B------:R-:W-:Y:S01]  /*13270*/  IADD3 R6, P2, PT, R4, R223, RZ ;  /* 0x000000df04067210 */ /* 0x000fe20007f5e0ff */
[----:B------:R-:W-:Y:S01]  /*13280*/  BSSY.RECONVERGENT B1, `(.L_x_4630) ;  /* 0x000056f000017945 */ /* 0x000fe20003800200 */
[----:B------:R-:W-:Y:S02]  /*13290*/  LOP3.LUT R100, R103, R152, RZ, 0xfc, !PT ;  /* 0x0000009867647212 */ /* 0x000fe400078efcff */
[----:B------:R-:W-:Y:S01]  /*132a0*/  IADD3 R16, P3, PT, R6, R4, RZ ;  /* 0x0000000406107210 */ /* 0x000fe20007f7e0ff */
[----:B------:R-:W-:-:S02]  /*132b0*/  IMAD.X R7, R5, 0x1, R222, P2 ;  /* 0x0000000105077824 */ /* 0x000fc400010e06de */
[----:B------:R-:W-:Y:S01]  /*132c0*/  IMAD.IADD R99, R100, 0x1, R229 ;  /* 0x0000000164637824 */ /* 0x000fe200078e02e5 */
[-C--:B------:R-:W-:Y:S01]  /*132d0*/  IADD3 R14, P2, PT, R16, R4.reuse, RZ ;  /* 0x00000004100e7210 */ /* 0x080fe20007f5e0ff */
[----:B------:R-:W-:Y:S02]  /*132e0*/  IMAD.X R17, R7, 0x1, R5, P3 ;  /* 0x0000000107117824 */ /* 0x000fe400018e0605 */
[----:B------:R-:W-:Y:S01]  /*132f0*/  @!P0 IMAD.MOV.U32 R10, RZ, RZ, R223 ;  /* 0x000000ffff0a8224 */ /* 0x000fe200078e00df */
[----:B------:R-:W-:Y:S01]  /*13300*/  IADD3 R12, P3, PT, R14, R4, RZ ;  /* 0x000000040e0c7210 */ /* 0x000fe20007f7e0ff */
[----:B------:R-:W-:Y:S01]  /*13310*/  @!P0 IMAD.MOV.U32 R11, RZ, RZ, R222 ;  /* 0x000000ffff0b8224 */ /* 0x000fe200078e00de */
[----:B------:R-:W-:Y:S01]  /*13320*/  IADD3 R131, PT, PT, R98, 0x1f0, -R99 ;  /* 0x000001f062837810 */ /* 0x000fe20007ffe863 */
[----:B------:R-:W-:Y:S01]  /*13330*/  IMAD.X R15, R17, 0x1, R5, P2 ;  /* 0x00000001110f7824 */ /* 0x000fe200010e0605 */
[----:B------:R-:W-:Y:S02]  /*13340*/  IADD3 R130, PT, PT, R236, 0x1f0, -R99 ;  /* 0x000001f0ec827810 */ /* 0x000fe40007ffe863 */
[----:B------:R-:W-:Y:S01]  /*13350*/  @!PT LDS RZ, [RZ] ;  /* 0x00000000fffff984 */ /* 0x000fe20000000800 */
[----:B------:R-:W-:Y:S01]  /*13360*/  @!PT LDS RZ, [RZ] ;  /* 0x00000000fffff984 */ /* 0x000fe20000000800 */
[----:B------:R-:W-:Y:S01]  /*13370*/  @!PT LDS RZ, [RZ] ;  /* 0x00000000fffff984 */ /* 0x000fe20000000800 */
[----:B------:R1:W-:Y:S01]  /*13380*/  @!P0 LDGSTS.E.BYPASS.LTC128B.128 [R45+0x5000], desc[UR4][R10.64] ;  /* 0x050000000a2d8fae */ /* 0x0003e2000b981a04 */
[----:B------:R-:W-:Y:S01]  /*13390*/  IMAD.X R13, R15, 0x1, R5, P3 ;  /* 0x000000010f0d7824 */ /* 0x000fe200018e0605 */
[----:B------:R-:W-:-:S02]  /*133a0*/  IABS R131, R131 ;  /* 0x0000008300837213 */ /* 0x000fc40000000000 */
[----:B------:R-:W-:Y:S01]  /*133b0*/  @P0 STS.128 [R45+0x5000], RZ ;  /* 0x005000ff2d000388 */ /* 0x000fe20000000c00 */
[----:B------:R-:W-:Y:S02]  /*133c0*/  IABS R130, R130 ;  /* 0x0000008200827213 */ /* 0x000fe40000000000 */
[----:B------:R-:W-:Y:S01]  /*133d0*/  I2FP.F32.S32 R131, R131 ;  /* 0x0000008300837245 */ /* 0x000fe20000201400 */
[----:B------:R-:W-:Y:S01]  /*133e0*/  @!PT LDS RZ, [RZ] ;  /* 0x00000000fffff984 */ /* 0x000fe20000000800 */
[----:B------:R-:W-:Y:S01]  /*133f0*/  @!PT LDS RZ, [RZ] ;  /* 0x00000000fffff984 */ /* 0x000fe20000000800 */
[----:B------:R-:W-:Y:S01]  /*13400*/  @!PT LDS RZ, [RZ] ;  /* 0x00000000fffff984 */ /* 0x000fe20000000800 */
[----:B------:R2:W-:Y:S01]  /*13410*/  @!P0 LDGSTS.E.BYPASS.LTC128B.128 [R45+0x5800], desc[UR4][R6.64] ;  /* 0x05800000062d8fae */ /* 0x0005e2000b981a04 */
[----:B------:R-:W-:Y:S02]  /*13420*/  I2FP.F32.S32 R130, R130 ;  /* 0x0000008200827245 */ /* 0x000fe40000201400 */
[--C-:B------:R-:W-:Y:S01]  /*13430*/  IADD3 R183, PT, PT, R98, 0x1d8, -R99.reuse ;  /* 0x000001d862b77810 */ /* 0x100fe20007ffe863 */
[----:B------:R-:W-:Y:S01]  /*13440*/  @P0 STS.128 [R45+0x5800], RZ ;  /* 0x005800ff2d000388 */ /* 0x000fe20000000c00 */
[----:B------:R-:W-:Y:S02]  /*13450*/  IADD3 R177, PT, PT, R236, 0x1c8, -R99 ;  /* 0x000001c8ecb17810 */ /* 0x000fe40007ffe863 */
[----:B------:R-:W-:Y:S01]  /*13460*/  IABS R183, R183 ;  /* 0x000000b700b77213 */ /* 0x000fe20000000000 */
[----:B------:R-:W-:Y:S01]  /*13470*/  @!PT LDS RZ, [RZ] ;  /* 0x00000000fffff984 */ /* 0x000fe20000000800 */
[----:B------:R-:W-:Y:S01]  /*13480*/  @!PT LDS RZ, [RZ] ;  /* 0x00000000fffff984 */ /* 0x000fe20000000800 */
[----:B------:R-:W-:Y:S01]  /*13490*/  @!PT LDS RZ, [RZ] ;  /* 0x00000000fffff984 */ /* 0x000fe20000000800 */
[----:B------:R-:W-:Y:S01]  /*134a0*/  @!P0 LDGSTS.E.BYPASS.LTC128B.128 [R45+0x6000], desc[UR4][R16.64] ;  /* 0x06000000102d8fae */ /* 0x000fe2000b981a04 */
[----:B------:R-:W-:-:S02]  /*134b0*/  IABS R177, R177 ;  /* 0x000000b100b17213 */ /* 0x000fc40000000000 */
[----:B------:R-:W-:Y:S01]  /*134c0*/  I2FP.F32.S32 R183, R183 ;  /* 0x000000b700b77245 */ /* 0x000fe20000201400 */
[----:B------:R-:W-:Y:S01]  /*134d0*/  @P0 STS.128 [R45+0x6000], RZ ;  /* 0x006000ff2d000388 */ /* 0x000fe20000000c00 */
[----:B------:R-:W-:Y:S02]  /*134e0*/  I2FP.F32.S32 R177, R177 ;  /* 0x000000b100b17245 */ /* 0x000fe40000201400 */
[--C-:B------:R-:W-:Y:S01]  /*134f0*/  IADD3 R170, PT, PT, R98, 0x1b8, -R99.reuse ;  /* 0x000001b862aa7810 */ /* 0x100fe20007ffe863 */
[----:B------:R-:W-:Y:S01]  /*13500*/  @!PT LDS RZ, [RZ] ;  /* 0x00000000fffff984 */ /* 0x000fe20000000800 */
[----:B------:R-:W-:Y:S01]  /*13510*/  @!PT LDS RZ, [RZ] ;  /* 0x00000000fffff984 */ /* 0x000fe20000000800 */
[----:B------:R-:W-:Y:S01]  /*13520*/  @!PT LDS RZ, [RZ] ;  /* 0x00000000fffff984 */ /* 0x000fe20000000800 */
[----:B------:R-:W-:Y:S01]  /*13530*/  @!P0 LDGSTS.E.BYPASS.LTC128B.128 [R45+0x6800], desc[UR4][R14.64] ;  /* 0x068000000e2d8fae */ /* 0x000fe2000b981a04 */
[----:B------:R-:W-:Y:S02]  /*13540*/  IADD3 R169, PT, PT, R236, 0x1b8, -R99 ;  /* 0x000001b8eca97810 */ /* 0x000fe40007ffe863 */
[----:B-1----:R-:W-:Y:S01]  /*13550*/  IADD3 R10, P2, PT, R12, R4, RZ ;  /* 0x000000040c0a7210 */ /* 0x002fe20007f5e0ff */
[----:B------:R-:W-:Y:S01]  /*13560*/  @P0 STS.128 [R45+0x6800], RZ ;  /* 0x006800ff2d000388 */ /* 0x000fe20000000c00 */
[----:B------:R-:W-:-:S02]  /*13570*/  IABS R170, R170 ;  /* 0x000000aa00aa7213 */ /* 0x000fc40000000000 */
[----:B------:R-:W-:Y:S01]  /*13580*/  IABS R169, R169 ;  /* 0x000000a900a97213 */ /* 0x000fe20000000000 */
[--C-:B------:R-:W-:Y:S01]  /*13590*/  IMAD.X R11, R13, 0x1, R5.reuse, P2 ;  /* 0x000000010d0b7824 */ /* 0x100fe200010e0605 */
[----:B------:R-:W-:Y:S01]  /*135a0*/  @!PT LDS RZ, [RZ] ;  /* 0x00000000fffff984 */ /* 0x000fe20000000800 */
[----:B------:R-:W-:Y:S01]  /*135b0*/  @!PT LDS RZ, [RZ] ;  /* 0x00000000fffff984 */ /* 0x000fe20000000800 */
[----:B------:R-:W-:Y:S01]  /*135c0*/  @!PT LDS RZ, [RZ] ;  /* 0x00000000fffff984 */ /* 0x000fe20000000800 */
[----:B------:R-:W-:Y:S01]  /*135d0*/  @!P0 LDGSTS.E.BYPASS.LTC128B.128 [R45+0x7000], desc[UR4][R12.64] ;  /* 0x070000000c2d8fae */ /* 0x000fe2000b981a04 */
[----:B------:R-:W-:Y:S02]  /*135e0*/  I2FP.F32.S32 R170, R170 ;  /* 0x000000aa00aa7245 */ /* 0x000fe40000201400 */
[-C--:B--2---:R-:W-:Y:S01]  /*135f0*/  IADD3 R6, P3, PT, R10, R4.reuse, RZ ;  /* 0x000000040a067210 */ /* 0x084fe20007f7e0ff */
[----:B------:R-:W-:Y:S01]  /*13600*/  @P0 STS.128 [R45+0x7000], RZ ;  /* 0x007000ff2d000388 */ /* 0x000fe20000000c00 */
[----:B------:R-:W-:Y:S02]  /*13610*/  I2FP.F32.S32 R169, R169 ;  /* 0x000000a900a97245 */ /* 0x000fe40000201400 */
[----:B------:R-:W-:Y:S01]  /*13620*/  @!P0 IADD3 R4, P2, PT, R6, R4, RZ ;  /* 0x0000000406048210 */ /* 0x000fe20007f5e0ff */
[----:B------:R-:W-:Y:S01]  /*13630*/  IMAD.X R7, R11, 0x1, R5, P3 ;  /* 0x000000010b077824 */ /* 0x000fe200018e0605 */
[----:B------:R-:W-:Y:S01]  /*13640*/  @!PT LDS RZ, [RZ] ;  /* 0x00000000fffff984 */ /* 0x000fe20000000800 */
[----:B------:R-:W-:Y:S01]  /*13650*/  @!PT LDS RZ, [RZ] ;  /* 0x00000000fffff984 */ /* 0x000fe20000000800 */
[----:B------:R-:W-:Y:S01]  /*13660*/  @!PT LDS RZ, [RZ] ;  /* 0x00000000fffff984 */ /* 0x000fe20000000800 */
[----:B------:R1:W-:Y:S01]  /*13670*/  @!P0 LDGSTS.E.BYPASS.LTC128B.128 [R45+0x7800], desc[UR4][R10.64] ;  /* 0x078000000a2d8fae */ /* 0x0003e2000b981a04 */
[----:B------:R-:W-:-:S02]  /*13680*/  IADD3 R159, PT, PT, R236, 0x1a8, -R99 ;  /* 0x000001a8ec9f7810 */ /* 0x000fc40007ffe863 */
[----:B------:R-:W-:Y:S01]  /*13690*/  @!P0 IMAD.X R5, R7, 0x1, R5, P2 ;  /* 0x0000000107058824 */ /* 0x000fe200010e0605 */
[----:B------:R-:W-:Y:S01]  /*136a0*/  @P0 STS.128 [R45+0x7800], RZ ;  /* 0x007800ff2d000388 */ /* 0x000fe20000000c00 */
[----:B------:R-:W-:Y:S02]  /*136b0*/  IABS R159, R159 ;  /* 0x0000009f009f7213 */ /* 0x000fe40000000000 */
[--C-:B------:R-:W-:Y:S01]  /*136c0*/  IADD3 R156, PT, PT, R98, 0x198, -R99.reuse ;  /* 0x00000198629c7810 */ /* 0x100fe20007ffe863 */
[----:B------:R-:W-:Y:S01]  /*136d0*/  @!PT LDS RZ, [RZ] ;  /* 0x00000000fffff984 */ /* 0x000fe20000000800 */
[----:B------:R-:W-:Y:S01]  /*136e0*/  @!PT LDS RZ, [RZ] ;  /* 0x00000000fffff984 */ /* 0x000fe20000000800 */
[----:B------:R-:W-:Y:S01]  /*136f0*/  @!PT LDS RZ, [RZ] ;  /* 0x00000000fffff984 */ /* 0x000fe20000000800 */
[----:B------:R-:W-:Y:S01]  /*13700*/  @!P0 LDGSTS.E.BYPASS.LTC128B.128 [R45+0x8000], desc[UR4][R6.64] ;  /* 0x08000000062d8fae */ /* 0x000fe2000b981a04 */
[----:B------:R-:W-:Y:S02]  /*13710*/  I2FP.F32.S32 R159, R159 ;  /* 0x0000009f009f7245 */ /* 0x000fe40000201400 */
[----:B------:R-:W-:Y:S01]  /*13720*/  IADD3 R153, PT, PT, R236, 0x198, -R99 ;  /* 0x00000198ec997810 */ /* 0x000fe20007ffe863 */
[----:B------:R-:W-:Y:S01]  /*13730*/  @P0 STS.128 [R45+0x8000], RZ ;  /* 0x008000ff2d000388 */ /* 0x000fe20000000c00 */
[----:B------:R-:W-:-:S02]  /*13740*/  IABS R156, R156 ;  /* 0x0000009c009c7213 */ /* 0x000fc40000000000 */
[----:B------:R-:W-:Y:S01]  /*13750*/  IABS R153, R153 ;  /* 0x0000009900997213 */ /* 0x000fe20000000000 */
[----:B------:R-:W-:Y:S01]  /*13760*/  @!PT LDS RZ, [RZ] ;  /* 0x00000000fffff984 */ /* 0x000fe20000000800 */
[----:B------:R-:W-:Y:S01]  /*13770*/  @!PT LDS RZ, [RZ] ;  /* 0x00000000fffff984 */ /* 0x000fe20000000800 */
[----:B------:R-:W-:Y:S01]  /*13780*/  @!PT LDS RZ, [RZ] ;  /* 0x00000000fffff984 */ /* 0x000fe20000000800 */
[----:B------:R2:W-:Y:S01]  /*13790*/  @!P0 LDGSTS.E.BYPASS.LTC128B.128 [R45+0x8800], desc[UR4][R4.64] ;  /* 0x08800000042d8fae */ /* 0x0005e2000b981a04 */
[----:B------:R-:W-:Y:S02]  /*137a0*/  I2FP.F32.S32 R156, R156 ;  /* 0x0000009c009c7245 */ /* 0x000fe40000201400 */
[----:B------:R-:W-:Y:S01]  /*137b0*/  I2FP.F32.S32 R153, R153 ;  /* 0x0000009900997245 */ /* 0x000fe20000201400 */
[----:B------:R-:W-:Y:S01]  /*137c0*/  @P0 STS.128 [R45+0x8800], RZ ;  /* 0x008800ff2d000388 */ /* 0x000fe20000000c00 */
[--C-:B------:R-:W-:Y:S02]  /*137d0*/  IADD3 R118, PT, PT, R236, 0x188, -R99.reuse ;  /* 0x00000188ec767810 */ /* 0x100fe40007ffe863 */
[----:B------:R-:W-:Y:S01]  /*137e0*/  IADD3 R113, PT, PT, R98, 0x178, -R99 ;  /* 0x0000017862717810 */ /* 0x000fe20007ffe863 */
[----:B------:R3:W-:Y:S01]  /*137f0*/  LDSM.16.M88.4 R20, [R9] ;  /* 0x000000000914783b */ /* 0x0007e20000000200 */
[----:B------:R-:W-:-:S02]  /*13800*/  IABS R118, R118 ;  /* 0x0000007600767213 */ /* 0x000fc40000000000 */
[C-C-:B-1----:R-:W-:Y:S01]  /*13810*/  IADD3 R11, PT, PT, R236.reuse, 0x200, -R99.reuse ;  /* 0x00000200ec0b7810 */ /* 0x142fe20007ffe863 */
[----:B------:R-:W1:Y:S01]  /*13820*/  LDSM.16.M88.4 R24, [R83+0x1800] ;  /* 0x001800005318783b */ /* 0x000e620000000200 */
[----:B------:R-:W-:Y:S02]  /*13830*/  I2FP.F32.S32 R118, R118 ;  /* 0x0000007600767245 */ /* 0x000fe40000201400 */
[----:B------:R-:W-:Y:S01]  /*13840*/  IABS R11, R11 ;  /* 0x0000000b000b7213 */ /* 0x000fe20000000000 */
[----:B------:R4:W-:Y:S01]  /*13850*/  LDSM.16.M88.4 R16, [R8] ;  /* 0x000000000810783b */ /* 0x0009e20000000200 */
[----:B------:R-:W-:Y:S02]  /*13860*/  IADD3 R70, PT, PT, R236, 0x178, -R99 ;  /* 0x00000178ec467810 */ /* 0x000fe40007ffe863 */
[----:B------:R-:W-:Y:S01]  /*13870*/  I2FP.F32.S32 R104, R11 ;  /* 0x0000000b00687245 */ /* 0x000fe20000201400 */
[----:B------:R-:W-:Y:S01]  /*13880*/  LDSM.16.M88.4 R12, [R85+0x1800] ;  /* 0x00180000550c783b */ /* 0x000fe20000000200 */
[----:B------:R-:W-:-:S02]  /*13890*/  IABS R113, R113 ;  /* 0x0000007100717213 */ /* 0x000fc40000000000 */
[----:B------:R-:W-:Y:S01]  /*138a0*/  IABS R70, R70 ;  /* 0x0000004600467213 */ /* 0x000fe20000000000 */
[----:B------:R-:W2:Y:S01]  /*138b0*/  LDSM.16.M88.4 R32, [R83+0x1000] ;  /* 0x001000005320783b */ /* 0x000ea20000000200 */
[----:B------:R-:W-:Y:S02]  /*138c0*/  I2FP.F32.S32 R113, R113 ;  /* 0x0000007100717245 */ /* 0x000fe40000201400 */
[----:B------:R-:W-:Y:S01]  /*138d0*/  I2FP.F32.S32 R70, R70 ;  /* 0x0000004600467245 */ /* 0x000fe20000201400 */
[----:B------:R-:W5:Y:S01]  /*138e0*/  LDSM.16.M88.4 R48, [R85+0x1000] ;  /* 0x001000005530783b */ /* 0x000f620000000200 */
[--C-:B------:R-:W-:Y:S01]  /*138f0*/  IADD3 R66, PT, PT, R236, 0x168, -R99.reuse ;  /* 0x00000168ec427810 */ /* 0x100fe20007ffe863 */
[----:B---3--:R-:W-:Y:S01]  /*13900*/  VIADD R9, R100, 0xfffffe20 ;  /* 0xfffffe2064097836 */ /* 0x008fe20000000000 */
[----:B------:R-:W-:Y:S01]  /*13910*/  IADD3 R62, PT, PT, R236, 0x158, -R99 ;  /* 0x00000158ec3e7810 */ /* 0x000fe20007ffe863 */
[----:B------:R-:W0:Y:S01]  /*13920*/  LDGDEPBAR ;  /* 0x00000000000079af */ /* 0x000e220000000000 */
[----:B------:R-:W-:-:S02]  /*13930*/  IABS R66, R66 ;  /* 0x0000004200427213 */ /* 0x000fc40000000000 */
[C---:B------:R-:W-:Y:S02]  /*13940*/  ISETP.GE.AND P5, PT, R9.reuse, R238, PT ;  /* 0x000000ee0900720c */ /* 0x040fe40003fa6270 */
[----:B------:R-:W-:Y:S02]  /*13950*/  ISETP.GE.AND P4, PT, R9, R239, PT ;  /* 0x000000ef0900720c */ /* 0x000fe40003f86270 */
[----:B----4-:R-:W-:Y:S02]  /*13960*/  IADD3 R8, PT, PT, R98, 0x1e0, -R99 ;  /* 0x000001e062087810 */ /* 0x010fe40007ffe863 */
[----:B------:R-:W-:Y:S02]  /*13970*/  I2FP.F32.S32 R66, R66 ;  /* 0x0000004200427245 */ /* 0x000fe40000201400 */
[----:B------:R-:W-:Y:S02]  /*13980*/  IABS R8, R8 ;  /* 0x0000000800087213 */ /* 0x000fe40000000000 */
[----:B------:R-:W-:-:S02]  /*13990*/  IABS R62, R62 ;  /* 0x0000003e003e7213 */ /* 0x000fc40000000000 */
[--C-:B------:R-:W-:Y:S01]  /*139a0*/  IADD3 R58, PT, PT, R236, 0x148, -R99.reuse ;  /* 0x00000148ec3a7810 */ /* 0x100fe20007ffe863 */
[----:B------:R-:W-:Y:S01]  /*139b0*/  IMAD.MOV.U32 R10, RZ, RZ, R8 ;  /* 0x000000ffff0a7224 */ /* 0x000fe200078e0008 */
[----:B------:R-:W-:Y:S01]  /*139c0*/  IADD3 R8, PT, PT, R98, 0x200, -R99 ;  /* 0x0000020062087810 */ /* 0x000fe20007ffe863 */
[----:B-1----:R-:W-:Y:S03]  /*139d0*/  HMMA.16816.F32 R28, R20, R24, RZ ;  /* 0x00000018141c723c */ /* 0x002fe600000018ff */
[----:B------:R-:W-:Y:S02]  /*139e0*/  I2FP.F32.S32 R62, R62 ;  /* 0x0000003e003e7245 */ /* 0x000fe40000201400 */
[----:B------:R-:W-:Y:S02]  /*139f0*/  I2FP.F32.S32 R10, R10 ;  /* 0x0000000a000a7245 */ /* 0x000fe40000201400 */
[----:B------:R-:W-:Y:S01]  /*13a00*/  IABS R9, R8 ;  /* 0x0000000800097213 */ /* 0x000fe20000000000 */
[----:B------:R-:W-:Y:S01]  /*13a10*/  VIADD R8, R100, 0xfffffe00 ;  /* 0xfffffe0064087836 */ /* 0x000fe20000000000 */
[----:B------:R-:W-:-:S02]  /*13a20*/  IABS R58, R58 ;  /* 0x0000003a003a7213 */ /* 0x000fc40000000000 */
[----:B------:R-:W-:Y:S02]  /*13a30*/  I2FP.F32.S32 R123, R9 ;  /* 0x00000009007b7245 */ /* 0x000fe40000201400 */
[C---:B------:R-:W-:Y:S01]  /*13a40*/  ISETP.GE.AND P3, PT, R8.reuse, R240, PT ;  /* 0x000000f00800720c */ /* 0x040fe20003f66270 */
[----:B--2---:R-:W-:Y:S01]  /*13a50*/  HMMA.16816.F32 R4, R20, R32, RZ ;  /* 0x000000201404723c */ /* 0x004fe200000018ff */
[C---:B------:R-:W-:Y:S02]  /*13a60*/  ISETP.GE.AND P6, PT, R8.reuse, R237, PT ;  /* 0x000000ed0800720c */ /* 0x040fe40003fc6270 */
[----:B------:R-:W-:Y:S02]  /*13a70*/  ISETP.GE.AND P2, PT, R8, R238, PT ;  /* 0x000000ee0800720c */ /* 0x000fe40003f46270 */
[----:B------:R-:W-:Y:S02]  /*13a80*/  I2FP.F32.S32 R58, R58 ;  /* 0x0000003a003a7245 */ /* 0x000fe40000201400 */
[--C-:B------:R-:W-:Y:S01]  /*13a90*/  IADD3 R73, PT, PT, R98, 0x138, -R99.reuse ;  /* 0x0000013862497810 */ /* 0x100fe20007ffe863 */
[----:B------:R-:W-:Y:S05]  /*13aa0*/  HMMA.16816.F32 R28, R16, R12, R28 ;  /* 0x0000000c101c723c */ /* 0x000fea000000181c */
[----:B------:R-:W-:Y:S01]  /*13ab0*/  VIADD R12, R100, 0xfffffe01 ;  /* 0xfffffe01640c7836 */ /* 0x000fe20000000000 */
[----:B------:R-:W-:-:S02]  /*13ac0*/  IADD3 R13, PT, PT, R98, 0x1f8, -R99 ;  /* 0x000001f8620d7810 */ /* 0x000fc40007ffe863 */
[----:B------:R-:W-:Y:S02]  /*13ad0*/  IADD3 R72, PT, PT, R236, 0x138, -R99 ;  /* 0x00000138ec487810 */ /* 0x000fe40007ffe863 */
[----:B------:R-:W-:Y:S01]  /*13ae0*/  IABS R13, R13 ;  /* 0x0000000d000d7213 */ /* 0x000fe20000000000 */
[----:B------:R-:W-:Y:S03]  /*13af0*/  HMMA.16816.F32 R36, R20, R34, RZ ;  /* 0x000000221424723c */ /* 0x000fe600000018ff */
[----:B------:R-:W-:Y:S02]  /*13b00*/  IABS R73, R73 ;  /* 0x0000004900497213 */ /* 0x000fe40000000000 */
[----:B------:R-:W-:Y:S02]  /*13b10*/  I2FP.F32.S32 R13, R13 ;  /* 0x0000000d000d7245 */ /* 0x000fe40000201400 */
[----:B------:R-:W-:-:S02]  /*13b20*/  IABS R72, R72 ;  /* 0x0000004800487213 */ /* 0x000fc40000000000 */
[----:B------:R-:W-:Y:S01]  /*13b30*/  I2FP.F32.S32 R73, R73 ;  /* 0x0000004900497245 */ /* 0x000fe20000201400 */
[----:B-----5:R-:W-:Y:S05]  /*13b40*/  HMMA.16816.F32 R4, R16, R48, R4 ;  /* 0x000000301004723c */ /* 0x020fea0000001804 */
[----:B------:R-:W-:Y:S01]  /*13b50*/  I2FP.F32.S32 R72, R72 ;  /* 0x0000004800487245 */ /* 0x000fe20000201400 */
[----:B------:R-:W-:Y:S01]  /*13b60*/  FFMA.FTZ R10, -R231, R10, R30 ;  /* 0x0000000ae70a7223 */ /* 0x000fe2000001011e */
[--C-:B------:R-:W-:Y:S02]  /*13b70*/  IADD3 R81, PT, PT, R98, 0x128, -R99.reuse ;  /* 0x0000012862517810 */ /* 0x100fe40007ffe863 */
[----:B------:R-:W-:-:S02]  /*13b80*/  IADD3 R80, PT, PT, R236, 0x128, -R99 ;  /* 0x00000128ec507810 */ /* 0x000fc40007ffe863 */
[----:B------:R-:W-:Y:S02]  /*13b90*/  FSEL R33, R10, -INF , P4 ;  /* 0xff8000000a217808 */ /* 0x000fe40002000000 */
[----:B------:R-:W-:Y:S02]  /*13ba0*/  ISETP.GE.AND P4, PT, R8, R239, PT ;  /* 0x000000ef0800720c */ /* 0x000fe40003f86270 */
[----:B------:R-:W1:Y:S01]  /*13bb0*/  LDSM.16.M88.4 R8, [R83+0x1400] ;  /* 0x001400005308783b */ /* 0x000e620000000200 */
[----:B------:R-:W-:Y:S03]  /*13bc0*/  HMMA.16816.F32 R48, R16, R50, R36 ;  /* 0x000000321030723c */ /* 0x000fe60000001824 */
[----:B------:R-:W-:Y:S01]  /*13bd0*/  FSEL R33, R33, -INF , !P5 ;  /* 0xff80000021217808 */ /* 0x000fe20006800000 */
[----:B------:R-:W2:Y:S01]  /*13be0*/  LDSM.16.M88.4 R36, [R85+0x1400] ;  /* 0x001400005524783b */ /* 0x000ea20000000200 */
[----:B------:R-:W-:Y:S01]  /*13bf0*/  ISETP.GE.AND P5, PT, R12, R240, PT ;  /* 0x000000f00c00720c */ /* 0x000fe20003fa6270 */
[C---:B------:R-:W-:Y:S01]  /*13c00*/  FFMA.FTZ R123, -R231.reuse, R123, R6 ;  /* 0x0000007be77b7223 */ /* 0x040fe20000010106 */
[--C-:B------:R-:W-:Y:S01]  /*13c10*/  IADD3 R6, PT, PT, R236, 0x1ff, -R99.reuse ;  /* 0x000001ffec067810 */ /* 0x100fe20007ffe863 */
[----:B------:R-:W-:Y:S01]  /*13c20*/  FFMA.FTZ R104, -R231, R104, R4 ;  /* 0x00000068e7687223 */ /* 0x000fe20000010104 */
[----:B------:R-:W-:-:S02]  /*13c30*/  IADD3 R4, PT, PT, R98, 0x1ff, -R99 ;  /* 0x000001ff62047810 */ /* 0x000fc40007ffe863 */
[----:B------:R-:W-:Y:S02]  /*13c40*/  IABS R6, R6 ;  /* 0x0000000600067213 */ /* 0x000fe40000000000 */
[----:B------:R-:W-:Y:S02]  /*13c50*/  IABS R4, R4 ;  /* 0x0000000400047213 */ /* 0x000fe40000000000 */
[----:B------:R-:W-:Y:S02]  /*13c60*/  I2FP.F32.S32 R6, R6 ;  /* 0x0000000600067245 */ /* 0x000fe40000201400 */
[----:B------:R-:W-:Y:S02]  /*13c70*/  I2FP.F32.S32 R4, R4 ;  /* 0x0000000400047245 */ /* 0x000fe40000201400 */
[----:B------:R-:W-:Y:S01]  /*13c80*/  FSEL R104, R104, -INF , P3 ;  /* 0xff80000068687808 */ /* 0x000fe20001800000 */
[----:B------:R-:W-:Y:S01]  /*13c90*/  FFMA.FTZ R6, -R231, R6, R5 ;  /* 0x00000006e7067223 */ /* 0x000fe20000010105 */
[----:B------:R-:W-:Y:S01]  /*13ca0*/  FSEL R123, R123, -INF , P4 ;  /* 0xff8000007b7b7808 */ /* 0x000fe20002000000 */
[C---:B------:R-:W-:Y:S01]  /*13cb0*/  FFMA.FTZ R4, -R231.reuse, R4, R7 ;  /* 0x00000004e7047223 */ /* 0x040fe20000010107 */
[----:B------:R-:W-:Y:S01]  /*13cc0*/  ISETP.GE.AND P3, PT, R12, R237, PT ;  /* 0x000000ed0c00720c */ /* 0x000fe20003f66270 */
[----:B------:R-:W-:Y:S01]  /*13cd0*/  VIADD R5, R100, 0xfffffe08 ;  /* 0xfffffe0864057836 */ /* 0x000fe20000000000 */
[----:B------:R-:W-:Y:S01]  /*13ce0*/  ISETP.GE.AND P4, PT, R12, R239, PT ;  /* 0x000000ef0c00720c */ /* 0x000fe20003f86270 */
[----:B------:R-:W-:Y:S01]  /*13cf0*/  FFMA.FTZ R50, -R231, R13, R50 ;  /* 0x0000000de7327223 */ /* 0x000fe20000010132 */
[----:B------:R-:W-:-:S02]  /*13d00*/  FSEL R124, R6, -INF , P5 ;  /* 0xff800000067c7808 */ /* 0x000fc40002800000 */
[----:B------:R-:W-:Y:S02]  /*13d10*/  FSEL R123, R123, -INF , !P2 ;  /* 0xff8000007b7b7808 */ /* 0x000fe40005000000 */
[----:B------:R-:W-:Y:S02]  /*13d20*/  FSEL R124, R124, -INF , !P3 ;  /* 0xff8000007c7c7808 */ /* 0x000fe40005800000 */
[----:B------:R-:W-:Y:S02]  /*13d30*/  FSEL R109, R4, -INF , P4 ;  /* 0xff800000046d7808 */ /* 0x000fe40002000000 */
[C---:B------:R-:W-:Y:S02]  /*13d40*/  ISETP.GE.AND P2, PT, R5.reuse, R240, PT ;  /* 0x000000f00500720c */ /* 0x040fe40003f46270 */
[C---:B------:R-:W-:Y:S02]  /*13d50*/  ISETP.GE.AND P5, PT, R5.reuse, R237, PT ;  /* 0x000000ed0500720c */ /* 0x040fe40003fa6270 */
[----:B------:R-:W-:-:S02]  /*13d60*/  ISETP.GE.AND P3, PT, R5, R238, PT ;  /* 0x000000ee0500720c */ /* 0x000fc40003f66270 */
[----:B------:R-:W-:Y:S02]  /*13d70*/  ISETP.GE.AND P4, PT, R5, R239, PT ;  /* 0x000000ef0500720c */ /* 0x000fe40003f86270 */
[----:B-1----:R-:W-:Y:S03]  /*13d80*/  HMMA.16816.F32 R4, R20, R8, RZ ;  /* 0x000000081404723c */ /* 0x002fe600000018ff */
[----:B------:R-:W-:Y:S02]  /*13d90*/  FSEL R104, R104, -INF , !P6 ;  /* 0xff80000068687808 */ /* 0x000fe40007000000 */
[----:B------:R-:W-:Y:S02]  /*13da0*/  ISETP.GE.AND P6, PT, R12, R238, PT ;  /* 0x000000ee0c00720c */ /* 0x000fe40003fc6270 */
[C-C-:B------:R-:W-:Y:S02]  /*13db0*/  IADD3 R12, PT, PT, R236.reuse, 0x1f8, -R99.reuse ;  /* 0x000001f8ec0c7810 */ /* 0x140fe40007ffe863 */
[----:B------:R-:W-:-:S02]  /*13dc0*/  IADD3 R9, PT, PT, R236, 0x1f7, -R99 ;  /* 0x000001f7ec097810 */ /* 0x000fc40007ffe863 */
[----:B------:R-:W-:Y:S02]  /*13dd0*/  IABS R12, R12 ;  /* 0x0000000c000c7213 */ /* 0x000fe40000000000 */
[----:B------:R-:W-:Y:S02]  /*13de0*/  IADD3 R8, PT, PT, R98, 0x1f7, -R99 ;  /* 0x000001f762087810 */ /* 0x000fe40007ffe863 */
[----:B------:R-:W-:Y:S02]  /*13df0*/  I2FP.F32.S32 R12, R12 ;  /* 0x0000000c000c7245 */ /* 0x000fe40000201400 */
[----:B------:R-:W-:Y:S02]  /*13e00*/  IABS R9, R9 ;  /* 0x0000000900097213 */ /* 0x000fe40000000000 */
[----:B------:R-:W-:Y:S01]  /*13e10*/  IABS R8, R8 ;  /* 0x0000000800087213 */ /* 0x000fe20000000000 */
[----:B------:R-:W-:Y:S01]  /*13e20*/  FFMA.FTZ R48, -R231, R12, R48 ;  /* 0x0000000ce7307223 */ /* 0x000fe20000010130 */
[----:B------:R-:W-:Y:S01]  /*13e30*/  I2FP.F32.S32 R9, R9 ;  /* 0x0000000900097245 */ /* 0x000fe20000201400 */
[----:B------:R-:W-:Y:S01]  /*13e40*/  VIADD R12, R100, 0xfffffe09 ;  /* 0xfffffe09640c7836 */ /* 0x000fe20000000000 */
[----:B--2---:R-:W-:Y:S05]  /*13e50*/  HMMA.16816.F32 R4, R16, R36, R4 ;  /* 0x000000241004723c */ /* 0x004fea0000001804 */
        /* <DEDUP_REMOVED lines=12> */
[----:B------:R-:W-:Y:S01]  /*13f20*/  FSEL R125, R125, -INF , !P2 ;  /* 0xff8000007d7d7808 */ /* 0x000fe20005000000 */
[C---:B------:R-:W-:Y:S01]  /*13f30*/  FFMA.FTZ R131, -R231.reuse, R131, R6 ;  /* 0x00000083e7837223 */ /* 0x040fe20000010106 */
[----:B------:R-:W-:Y:S01]  /*13f40*/  FSEL R105, R8, -INF , P4 ;  /* 0xff80000008697808 */ /* 0x000fe20002000000 */
[----:B------:R-:W-:Y:S01]  /*13f50*/  FFMA.FTZ R130, -R231, R130, R4 ;  /* 0x00000082e7827223 */ /* 0x000fe20000010104 */
[C---:B------:R-:W-:Y:S02]  /*13f60*/  ISETP.GE.AND P3, PT, R9.reuse, R240, PT ;  /* 0x000000f00900720c */ /* 0x040fe40003f66270 */
[----:B------:R-:W-:-:S02]  /*13f70*/  ISETP.GE.AND P6, PT, R9, R237, PT ;  /* 0x000000ed0900720c */ /* 0x000fc40003fc6270 */
[C---:B------:R-:W-:Y:S02]  /*13f80*/  ISETP.GE.AND P2, PT, R9.reuse, R238, PT ;  /* 0x000000ee0900720c */ /* 0x040fe40003f46270 */
[----:B------:R-:W-:Y:S02]  /*13f90*/  ISETP.GE.AND P4, PT, R9, R239, PT ;  /* 0x000000ef0900720c */ /* 0x000fe40003f86270 */
[----:B------:R-:W-:Y:S03]  /*13fa0*/  HMMA.16816.F32 R8, R20, R10, RZ ;  /* 0x0000000a1408723c */ /* 0x000fe600000018ff */
[----:B------:R-:W-:Y:S02]  /*13fb0*/  IADD3 R6, PT, PT, R236, 0x1ef, -R99 ;  /* 0x000001efec067810 */ /* 0x000fe40007ffe863 */
[----:B------:R-:W-:Y:S02]  /*13fc0*/  FSEL R108, R108, -INF , !P5 ;  /* 0xff8000006c6c7808 */ /* 0x000fe40006800000 */
[----:B------:R-:W-:-:S02]  /*13fd0*/  IABS R6, R6 ;  /* 0x0000000600067213 */ /* 0x000fc40000000000 */
[----:B------:R-:W-:Y:S01]  /*13fe0*/  ISETP.GE.AND P5, PT, R12, R238, PT ;  /* 0x000000ee0c00720c */ /* 0x000fe20003fa6270 */
[----:B------:R-:W-:Y:S01]  /*13ff0*/  VIADD R12, R100, 0xfffffe11 ;  /* 0xfffffe11640c7836 */ /* 0x000fe20000000000 */
[----:B------:R-:W-:Y:S02]  /*14000*/  FSEL R130, R130, -INF , P3 ;  /* 0xff80000082827808 */ /* 0x000fe40001800000 */
[----:B------:R-:W-:Y:S02]  /*14010*/  I2FP.F32.S32 R6, R6 ;  /* 0x0000000600067245 */ /* 0x000fe40000201400 */
[----:B------:R-:W-:Y:S02]  /*14020*/  IADD3 R4, PT, PT, R98, 0x1ef, -R99 ;  /* 0x000001ef62047810 */ /* 0x000fe40007ffe863 */
[----:B------:R-:W-:Y:S02]  /*14030*/  FSEL R105, R105, -INF , !P5 ;  /* 0xff80000069697808 */ /* 0x000fe40006800000 */
[----:B------:R-:W-:-:S02]  /*14040*/  FSEL R130, R130, -INF , !P6 ;  /* 0xff80000082827808 */ /* 0x000fc40007000000 */
[----:B------:R-:W-:Y:S01]  /*14050*/  FSEL R131, R131, -INF , P4 ;  /* 0xff80000083837808 */ /* 0x000fe20002000000 */
[----:B------:R-:W-:Y:S05]  /*14060*/  HMMA.16816.F32 R8, R16, R38, R8 ;  /* 0x000000261008723c */ /* 0x000fea0000001808 */
[C---:B------:R-:W-:Y:S02]  /*14070*/  ISETP.GE.AND P5, PT, R12.reuse, R240, PT ;  /* 0x000000f00c00720c */ /* 0x040fe40003fa6270 */
[C---:B------:R-:W-:Y:S02]  /*14080*/  ISETP.GE.AND P3, PT, R12.reuse, R237, PT ;  /* 0x000000ed0c00720c */ /* 0x040fe40003f66270 */
[----:B------:R-:W-:-:S02]  /*14090*/  ISETP.GE.AND P6, PT, R12, R238, PT ;  /* 0x000000ee0c00720c */ /* 0x000fc40003fc6270 */
[----:B------:R-:W-:Y:S01]  /*140a0*/  ISETP.GE.AND P4, PT, R12, R239, PT ;  /* 0x000000ef0c00720c */ /* 0x000fe20003f86270 */
[C---:B------:R-:W-:Y:S01]  /*140b0*/  FFMA.FTZ R12, -R231.reuse, R6, R5 ;  /* 0x00000006e70c7223 */ /* 0x040fe20000010105 */
[----:B------:R-:W-:Y:S01]  /*140c0*/  IABS R4, R4 ;  /* 0x0000000400047213 */ /* 0x000fe20000000000 */
[----:B------:R-:W-:Y:S01]  /*140d0*/  VIADD R5, R100, 0xfffffe18 ;  /* 0xfffffe1864057836 */ /* 0x000fe20000000000 */
[----:B------:R-:W-:Y:S02]  /*140e0*/  IADD3 R6, PT, PT, R236, 0x1e8, -R99 ;  /* 0x000001e8ec067810 */ /* 0x000fe40007ffe863 */
[----:B------:R-:W-:Y:S02]  /*140f0*/  I2FP.F32.S32 R4, R4 ;  /* 0x0000000400047245 */ /* 0x000fe40000201400 */
[----:B------:R-:W-:Y:S02]  /*14100*/  IABS R6, R6 ;  /* 0x0000000600067213 */ /* 0x000fe40000000000 */
[----:B------:R-:W-:Y:S01]  /*14110*/  FSEL R12, R12, -INF , P5 ;  /* 0xff8000000c0c7808 */ /* 0x000fe20002800000 */
[----:B------:R-:W-:Y:S01]  /*14120*/  FFMA.FTZ R4, -R231, R4, R7 ;  /* 0x00000004e7047223 */ /* 0x000fe20000010107 */
[----:B------:R-:W-:Y:S01]  /*14130*/  IADD3 R7, PT, PT, R98, 0x1e8, -R99 ;  /* 0x000001e862077810 */ /* 0x000fe20007ffe863 */
[----:B------:R-:W-:Y:S01]  /*14140*/  IMAD.MOV.U32 R34, RZ, RZ, R6 ;  /* 0x000000ffff227224 */ /* 0x000fe200078e0006 */
[----:B------:R-:W-:-:S02]  /*14150*/  FSEL R131, R131, -INF , !P2 ;  /* 0xff80000083837808 */ /* 0x000fc40005000000 */
[----:B------:R-:W-:Y:S02]  /*14160*/  IABS R7, R7 ;  /* 0x0000000700077213 */ /* 0x000fe40000000000 */
[----:B------:R-:W-:Y:S02]  /*14170*/  I2FP.F32.S32 R34, R34 ;  /* 0x0000002200227245 */ /* 0x000fe40000201400 */
[----:B------:R-:W-:Y:S02]  /*14180*/  FSEL R122, R4, -INF , P4 ;  /* 0xff800000047a7808 */ /* 0x000fe40002000000 */
[----:B------:R-:W-:Y:S01]  /*14190*/  IADD3 R4, PT, PT, R98, 0x1e7, -R99 ;  /* 0x000001e762047810 */ /* 0x000fe20007ffe863 */
[----:B------:R-:W-:Y:S01]  /*141a0*/  FFMA.FTZ R34, -R231, R34, R8 ;  /* 0x00000022e7227223 */ /* 0x000fe20000010108 */
[----:B------:R-:W-:Y:S02]  /*141b0*/  I2FP.F32.S32 R6, R7 ;  /* 0x0000000700067245 */ /* 0x000fe40000201400 */
[----:B------:R-:W-:-:S02]  /*141c0*/  ISETP.GE.AND P2, PT, R5, R240, PT ;  /* 0x000000f00500720c */ /* 0x000fc40003f46270 */
[----:B------:R-:W-:Y:S01]  /*141d0*/  IABS R4, R4 ;  /* 0x0000000400047213 */ /* 0x000fe20000000000 */
[----:B------:R-:W-:Y:S01]  /*141e0*/  FFMA.FTZ R10, -R231, R6, R10 ;  /* 0x00000006e70a7223 */ /* 0x000fe2000001010a */
[----:B------:R-:W-:Y:S01]  /*141f0*/  FSEL R35, R12, -INF , !P3 ;  /* 0xff8000000c237808 */ /* 0x000fe20005800000 */
[C---:B------:R-:W-:Y:S01]  /*14200*/  VIADD R12, R100.reuse, 0xfffffe21 ;  /* 0xfffffe21640c7836 */ /* 0x040fe20000000000 */
[C---:B------:R-:W-:Y:S02]  /*14210*/  ISETP.GE.AND P5, PT, R5.reuse, R237, PT ;  /* 0x000000ed0500720c */ /* 0x040fe40003fa6270 */
[C---:B------:R-:W-:Y:S02]  /*14220*/  ISETP.GE.AND P3, PT, R5.reuse, R238, PT ;  /* 0x000000ee0500720c */ /* 0x040fe40003f66270 */
[----:B------:R-:W-:Y:S01]  /*14230*/  ISETP.GE.AND P4, PT, R5, R239, PT ;  /* 0x000000ef0500720c */ /* 0x000fe20003f86270 */
[----:B------:R-:W-:Y:S01]  /*14240*/  VIADD R5, R100, 0xfffffe19 ;  /* 0xfffffe1964057836 */ /* 0x000fe20000000000 */
[----:B------:R-:W-:-:S02]  /*14250*/  FSEL R34, R34, -INF , P2 ;  /* 0xff80000022227808 */ /* 0x000fc40001000000 */
[----:B------:R-:W-:Y:S02]  /*14260*/  I2FP.F32.S32 R4, R4 ;  /* 0x0000000400047245 */ /* 0x000fe40000201400 */
[----:B------:R-:W-:Y:S02]  /*14270*/  IADD3 R8, PT, PT, R236, 0x1e7, -R99 ;  /* 0x000001e7ec087810 */ /* 0x000fe40007ffe863 */
[----:B------:R-:W-:Y:S01]  /*14280*/  FSEL R122, R122, -INF , !P6 ;  /* 0xff8000007a7a7808 */ /* 0x000fe20007000000 */
[----:B------:R-:W-:Y:S01]  /*14290*/  FFMA.FTZ R11, -R231, R4, R11 ;  /* 0x00000004e70b7223 */ /* 0x000fe2000001010b */
[----:B------:R-:W-:Y:S02]  /*142a0*/  FSEL R34, R34, -INF , !P5 ;  /* 0xff80000022227808 */ /* 0x000fe40006800000 */
[----:B------:R-:W-:Y:S02]  /*142b0*/  FSEL R129, R10, -INF , P4 ;  /* 0xff8000000a817808 */ /* 0x000fe40002000000 */
[----:B------:R-:W-:-:S02]  /*142c0*/  ISETP.GE.AND P6, PT, R5, R240, PT ;  /* 0x000000f00500720c */ /* 0x000fc40003fc6270 */
[C---:B------:R-:W-:Y:S02]  /*142d0*/  ISETP.GE.AND P2, PT, R5.reuse, R237, PT ;  /* 0x000000ed0500720c */ /* 0x040fe40003f46270 */
[C---:B------:R-:W-:Y:S02]  /*142e0*/  ISETP.GE.AND P5, PT, R5.reuse, R238, PT ;  /* 0x000000ee0500720c */ /* 0x040fe40003fa6270 */
[----:B------:R-:W-:Y:S02]  /*142f0*/  ISETP.GE.AND P4, PT, R5, R239, PT ;  /* 0x000000ef0500720c */ /* 0x000fe40003f86270 */
[----:B------:R-:W-:Y:S03]  /*14300*/  HMMA.16816.F32 R4, R20, R26, RZ ;  /* 0x0000001a1404723c */ /* 0x000fe600000018ff */
[----:B------:R-:W-:Y:S01]  /*14310*/  IABS R8, R8 ;  /* 0x0000000800087213 */ /* 0x000fe20000000000 */
[----:B------:R-:W1:Y:S01]  /*14320*/  LDSM.16.M88.4 R24, [R83+0x1c00] ;  /* 0x001c00005318783b */ /* 0x000e620000000200 */
[----:B------:R-:W-:-:S02]  /*14330*/  IADD3 R10, PT, PT, R236, 0x1df, -R99 ;  /* 0x000001dfec0a7810 */ /* 0x000fc40007ffe863 */
[----:B------:R-:W-:Y:S02]  /*14340*/  I2FP.F32.S32 R8, R8 ;  /* 0x0000000800087245 */ /* 0x000fe40000201400 */
[----:B------:R-:W-:Y:S02]  /*14350*/  FSEL R129, R129, -INF , !P3 ;  /* 0xff80000081817808 */ /* 0x000fe40005800000 */
[----:B------:R-:W-:Y:S01]  /*14360*/  ISETP.GE.AND P3, PT, R12, R240, PT ;  /* 0x000000f00c00720c */ /* 0x000fe20003f66270 */
[----:B------:R-:W-:Y:S01]  /*14370*/  FFMA.FTZ R9, -R231, R8, R9 ;  /* 0x00000008e7097223 */ /* 0x000fe20000010109 */
[----:B------:R-:W-:Y:S02]  /*14380*/  IADD3 R8, PT, PT, R98, 0x1df, -R99 ;  /* 0x000001df62087810 */ /* 0x000fe40007ffe863 */
[----:B------:R-:W-:Y:S02]  /*14390*/  IABS R10, R10 ;  /* 0x0000000a000a7213 */ /* 0x000fe40000000000 */
[----:B------:R-:W-:-:S02]  /*143a0*/  FSEL R30, R9, -INF , P6 ;  /* 0xff800000091e7808 */ /* 0x000fc40003000000 */
[----:B------:R-:W-:Y:S02]  /*143b0*/  FSEL R9, R11, -INF , P4 ;  /* 0xff8000000b097808 */ /* 0x000fe40002000000 */
[----:B------:R-:W-:Y:S01]  /*143c0*/  FSEL R30, R30, -INF , !P2 ;  /* 0xff8000001e1e7808 */ /* 0x000fe20005000000 */
[----:B------:R-:W-:Y:S05]  /*143d0*/  HMMA.16816.F32 R4, R16, R14, R4 ;  /* 0x0000000e1004723c */ /* 0x000fea0000001804 */
[C---:B------:R-:W-:Y:S02]  /*143e0*/  ISETP.GE.AND P6, PT, R12.reuse, R237, PT ;  /* 0x000000ed0c00720c */ /* 0x040fe40003fc6270 */
[----:B------:R-:W-:-:S02]  /*143f0*/  ISETP.GE.AND P2, PT, R12, R238, PT ;  /* 0x000000ee0c00720c */ /* 0x000fc40003f46270 */
[----:B------:R-:W-:Y:S02]  /*14400*/  ISETP.GE.AND P4, PT, R12, R239, PT ;  /* 0x000000ef0c00720c */ /* 0x000fe40003f86270 */
[----:B------:R-:W2:Y:S01]  /*14410*/  LDSM.16.M88.4 R12, [R85+0x1c00] ;  /* 0x001c0000550c783b */ /* 0x000ea20000000200 */
[----:B------:R-:W-:Y:S02]  /*14420*/  IABS R8, R8 ;  /* 0x0000000800087213 */ /* 0x000fe40000000000 */
[----:B------:R-:W-:Y:S02]  /*14430*/  I2FP.F32.S32 R10, R10 ;  /* 0x0000000a000a7245 */ /* 0x000fe40000201400 */
[----:B------:R-:W-:Y:S02]  /*14440*/  I2FP.F32.S32 R8, R8 ;  /* 0x0000000800087245 */ /* 0x000fe40000201400 */
[----:B------:R-:W-:Y:S01]  /*14450*/  IADD3 R38, PT, PT, R236, 0x1d8, -R99 ;  /* 0x000001d8ec267810 */ /* 0x000fe20007ffe863 */
[----:B------:R-:W-:Y:S01]  /*14460*/  FFMA.FTZ R181, -R231, R10, R29 ;  /* 0x0000000ae7b57223 */ /* 0x000fe2000001011d */
[----:B------:R-:W-:-:S02]  /*14470*/  VIADD R10, R100, 0xfffffe28 ;  /* 0xfffffe28640a7836 */ /* 0x000fc40000000000 */
[----:B------:R-:W-:Y:S01]  /*14480*/  FFMA.FTZ R8, -R231, R8, R31 ;  /* 0x00000008e7087223 */ /* 0x000fe2000001011f */
[----:B------:R-:W-:Y:S01]  /*14490*/  FSEL R29, R9, -INF , !P5 ;  /* 0xff800000091d7808 */ /* 0x000fe20006800000 */
[----:B------:R-:W-:Y:S01]  /*144a0*/  FFMA.FTZ R183, -R231, R183, R6 ;  /* 0x000000b7e7b77223 */ /* 0x000fe20000010106 */
[----:B------:R-:W-:Y:S02]  /*144b0*/  FSEL R181, R181, -INF , P3 ;  /* 0xff800000b5b57808 */ /* 0x000fe40001800000 */
[----:B------:R-:W-:Y:S02]  /*144c0*/  IABS R38, R38 ;  /* 0x0000002600267213 */ /* 0x000fe40000000000 */
[----:B------:R-:W-:Y:S02]  /*144d0*/  FSEL R181, R181, -INF , !P6 ;  /* 0xff800000b5b57808 */ /* 0x000fe40007000000 */
[----:B------:R-:W-:Y:S02]  /*144e0*/  FSEL R32, R8, -INF , P4 ;  /* 0xff80000008207808 */ /* 0x000fe40002000000 */
[----:B------:R-:W-:-:S02]  /*144f0*/  ISETP.GE.AND P5, PT, R10, R240, PT ;  /* 0x000000f00a00720c */ /* 0x000fc40003fa6270 */
[C---:B------:R-:W-:Y:S02]  /*14500*/  ISETP.GE.AND P3, PT, R10.reuse, R237, PT ;  /* 0x000000ed0a00720c */ /* 0x040fe40003f66270 */
[C---:B------:R-:W-:Y:S02]  /*14510*/  ISETP.GE.AND P6, PT, R10.reuse, R238, PT ;  /* 0x000000ee0a00720c */ /* 0x040fe40003fc6270 */
[----:B------:R-:W-:Y:S02]  /*14520*/  ISETP.GE.AND P4, PT, R10, R239, PT ;  /* 0x000000ef0a00720c */ /* 0x000fe40003f86270 */
[----:B-1----:R-:W-:Y:S03]  /*14530*/  HMMA.16816.F32 R8, R20, R24, RZ ;  /* 0x000000181408723c */ /* 0x002fe600000018ff */
[----:B------:R-:W-:Y:S01]  /*14540*/  I2FP.F32.S32 R38, R38 ;  /* 0x0000002600267245 */ /* 0x000fe20000201400 */
[----:B------:R-:W-:Y:S01]  /*14550*/  VIADD R24, R100, 0xfffffe29 ;  /* 0xfffffe2964187836 */ /* 0x000fe20000000000 */
[----:B------:R-:W-:-:S02]  /*14560*/  IADD3 R6, PT, PT, R236, 0x1d7, -R99 ;  /* 0x000001d7ec067810 */ /* 0x000fc40007ffe863 */
[----:B------:R-:W-:Y:S01]  /*14570*/  FSEL R32, R32, -INF , !P2 ;  /* 0xff80000020207808 */ /* 0x000fe20005000000 */
[----:B------:R-:W-:Y:S01]  /*14580*/  FFMA.FTZ R38, -R231, R38, R4 ;  /* 0x00000026e7267223 */ /* 0x000fe20000010104 */
[----:B------:R-:W-:Y:S02]  /*14590*/  IADD3 R4, PT, PT, R98, 0x1d7, -R99 ;  /* 0x000001d762047810 */ /* 0x000fe40007ffe863 */
[----:B------:R-:W-:Y:S02]  /*145a0*/  IABS R6, R6 ;  /* 0x0000000600067213 */ /* 0x000fe40000000000 */
[----:B------:R-:W-:Y:S02]  /*145b0*/  IABS R4, R4 ;  /* 0x0000000400047213 */ /* 0x000fe40000000000 */
[----:B------:R-:W-:Y:S02]  /*145c0*/  I2FP.F32.S32 R6, R6 ;  /* 0x0000000600067245 */ /* 0x000fe40000201400 */
[----:B------:R-:W-:-:S02]  /*145d0*/  I2FP.F32.S32 R4, R4 ;  /* 0x0000000400047245 */ /* 0x000fc40000201400 */
[----:B------:R-:W-:Y:S02]  /*145e0*/  ISETP.GE.AND P2, PT, R24, R240, PT ;  /* 0x000000f01800720c */ /* 0x000fe40003f46270 */
[----:B------:R-:W-:Y:S01]  /*145f0*/  FSEL R38, R38, -INF , P5 ;  /* 0xff80000026267808 */ /* 0x000fe20002800000 */
[----:B--2---:R-:W-:Y:S05]  /*14600*/  HMMA.16816.F32 R8, R16, R12, R8 ;  /* 0x0000000c1008723c */ /* 0x004fea0000001808 */
[C---:B------:R-:W-:Y:S01]  /*14610*/  FFMA.FTZ R4, -R231.reuse, R4, R7 ;  /* 0x00000004e7047223 */ /* 0x040fe20000010107 */
[----:B------:R-:W-:Y:S01]  /*14620*/  FFMA.FTZ R12, -R231, R6, R5 ;  /* 0x00000006e70c7223 */ /* 0x000fe20000010105 */
[--C-:B------:R-:W-:Y:S01]  /*14630*/  IADD3 R7, PT, PT, R98, 0x1d0, -R99.reuse ;  /* 0x000001d062077810 */ /* 0x100fe20007ffe863 */
[----:B------:R-:W-:Y:S01]  /*14640*/  VIADD R5, R100, 0xfffffe30 ;  /* 0xfffffe3064057836 */ /* 0x000fe20000000000 */
[----:B------:R-:W-:-:S02]  /*14650*/  IADD3 R6, PT, PT, R236, 0x1d0, -R99 ;  /* 0x000001d0ec067810 */ /* 0x000fc40007ffe863 */
[----:B------:R-:W-:Y:S02]  /*14660*/  FSEL R183, R183, -INF , P4 ;  /* 0xff800000b7b77808 */ /* 0x000fe40002000000 */
[C---:B------:R-:W-:Y:S02]  /*14670*/  ISETP.GE.AND P5, PT, R24.reuse, R237, PT ;  /* 0x000000ed1800720c */ /* 0x040fe40003fa6270 */
[----:B------:R-:W-:Y:S02]  /*14680*/  ISETP.GE.AND P4, PT, R24, R239, PT ;  /* 0x000000ef1800720c */ /* 0x000fe40003f86270 */
[----:B------:R-:W-:Y:S02]  /*14690*/  IABS R7, R7 ;  /* 0x0000000700077213 */ /* 0x000fe40000000000 */
[----:B------:R-:W-:Y:S02]  /*146a0*/  IABS R6, R6 ;  /* 0x0000000600067213 */ /* 0x000fe40000000000 */
[----:B------:R-:W-:-:S02]  /*146b0*/  FSEL R12, R12, -INF , P2 ;  /* 0xff8000000c0c7808 */ /* 0x000fc40001000000 */
[----:B------:R-:W-:Y:S02]  /*146c0*/  FSEL R38, R38, -INF , !P3 ;  /* 0xff80000026267808 */ /* 0x000fe40005800000 */
[----:B------:R-:W-:Y:S02]  /*146d0*/  ISETP.GE.AND P3, PT, R24, R238, PT ;  /* 0x000000ee1800720c */ /* 0x000fe40003f66270 */
[----:B------:R-:W-:Y:S01]  /*146e0*/  FSEL R183, R183, -INF , !P6 ;  /* 0xff800000b7b77808 */ /* 0x000fe20007000000 */
[----:B------:R-:W-:Y:S03]  /*146f0*/  HMMA.16816.F32 R24, R20, R26, RZ ;  /* 0x0000001a1418723c */ /* 0x000fe600000018ff */
[----:B------:R-:W-:Y:S01]  /*14700*/  FSEL R37, R12, -INF , !P5 ;  /* 0xff8000000c257808 */ /* 0x000fe20006800000 */
[----:B------:R-:W-:Y:S01]  /*14710*/  VIADD R12, R100, 0xfffffe31 ;  /* 0xfffffe31640c7836 */ /* 0x000fe20000000000 */
[----:B------:R-:W-:-:S02]  /*14720*/  FSEL R182, R4, -INF , P4 ;  /* 0xff80000004b67808 */ /* 0x000fc40002000000 */
[C---:B------:R-:W-:Y:S02]  /*14730*/  ISETP.GE.AND P6, PT, R5.reuse, R240, PT ;  /* 0x000000f00500720c */ /* 0x040fe40003fc6270 */
[C---:B------:R-:W-:Y:S02]  /*14740*/  ISETP.GE.AND P2, PT, R5.reuse, R237, PT ;  /* 0x000000ed0500720c */ /* 0x040fe40003f46270 */
[----:B------:R-:W-:Y:S02]  /*14750*/  I2FP.F32.S32 R39, R7 ;  /* 0x0000000700277245 */ /* 0x000fe40000201400 */
[----:B------:R-:W-:Y:S02]  /*14760*/  ISETP.GE.AND P5, PT, R5, R238, PT ;  /* 0x000000ee0500720c */ /* 0x000fe40003fa6270 */
[----:B------:R-:W-:Y:S01]  /*14770*/  I2FP.F32.S32 R179, R6 ;  /* 0x0000000600b37245 */ /* 0x000fe20000201400 */
[----:B------:R-:W-:Y:S01]  /*14780*/  FFMA.FTZ R39, -R231, R39, R10 ;  /* 0x00000027e7277223 */ /* 0x000fe2000001010a */
[----:B------:R-:W-:-:S02]  /*14790*/  ISETP.GE.AND P4, PT, R5, R239, PT ;  /* 0x000000ef0500720c */ /* 0x000fc40003f86270 */
[----:B------:R-:W1:Y:S01]  /*147a0*/  LDSM.16.M88.4 R4, [R83+0x2000] ;  /* 0x002000005304783b */ /* 0x000e620000000200 */
[----:B------:R-:W-:Y:S01]  /*147b0*/  FFMA.FTZ R179, -R231, R179, R8 ;  /* 0x000000b3e7b37223 */ /* 0x000fe20000010108 */
[----:B------:R-:W-:Y:S01]  /*147c0*/  IADD3 R10, PT, PT, R236, 0x1cf, -R99 ;  /* 0x000001cfec0a7810 */ /* 0x000fe20007ffe863 */
[----:B------:R-:W-:Y:S05]  /*147d0*/  HMMA.16816.F32 R24, R16, R14, R24 ;  /* 0x0000000e1018723c */ /* 0x000fea0000001818 */
[----:B------:R-:W-:Y:S02]  /*147e0*/  FSEL R182, R182, -INF , !P3 ;  /* 0xff800000b6b67808 */ /* 0x000fe40005800000 */
[----:B------:R-:W-:-:S02]  /*147f0*/  FSEL R179, R179, -INF , P6 ;  /* 0xff800000b3b37808 */ /* 0x000fc40003000000 */
[----:B------:R-:W-:Y:S02]  /*14800*/  FSEL R39, R39, -INF , P4 ;  /* 0xff80000027277808 */ /* 0x000fe40002000000 */
[----:B------:R-:W-:Y:S02]  /*14810*/  FSEL R179, R179, -INF , !P2 ;  /* 0xff800000b3b37808 */ /* 0x000fe40005000000 */
[C---:B------:R-:W-:Y:S02]  /*14820*/  ISETP.GE.AND P3, PT, R12.reuse, R240, PT ;  /* 0x000000f00c00720c */ /* 0x040fe40003f66270 */
[C---:B------:R-:W-:Y:S02]  /*14830*/  ISETP.GE.AND P6, PT, R12.reuse, R237, PT ;  /* 0x000000ed0c00720c */ /* 0x040fe40003fc6270 */
[C---:B------:R-:W-:Y:S02]  /*14840*/  ISETP.GE.AND P2, PT, R12.reuse, R238, PT ;  /* 0x000000ee0c00720c */ /* 0x040fe40003f46270 */
[----:B------:R-:W-:-:S02]  /*14850*/  ISETP.GE.AND P4, PT, R12, R239, PT ;  /* 0x000000ef0c00720c */ /* 0x000fc40003f86270 */
[----:B------:R-:W-:Y:S01]  /*14860*/  IADD3 R8, PT, PT, R98, 0x1cf, -R99 ;  /* 0x000001cf62087810 */ /* 0x000fe20007ffe863 */
[----:B------:R-:W2:Y:S01]  /*14870*/  LDSM.16.M88.4 R12, [R85+0x2000] ;  /* 0x00200000550c783b */ /* 0x000ea20000000200 */
[----:B------:R-:W-:Y:S01]  /*14880*/  IABS R10, R10 ;  /* 0x0000000a000a7213 */ /* 0x000fe20000000000 */
[----:B------:R-:W-:Y:S01]  /*14890*/  FFMA.FTZ R177, -R231, R177, R24 ;  /* 0x000000b1e7b17223 */ /* 0x000fe20000010118 */
[----:B------:R-:W-:Y:S01]  /*148a0*/  IABS R8, R8 ;  /* 0x0000000800087213 */ /* 0x000fe20000000000 */
[C---:B------:R-:W-:Y:S01]  /*148b0*/  VIADD R24, R100.reuse, 0xfffffe39 ;  /* 0xfffffe3964187836 */ /* 0x040fe20000000000 */
[----:B------:R-:W-:Y:S02]  /*148c0*/  I2FP.F32.S32 R10, R10 ;  /* 0x0000000a000a7245 */ /* 0x000fe40000201400 */
[----:B------:R-:W-:Y:S02]  /*148d0*/  I2FP.F32.S32 R8, R8 ;  /* 0x0000000800087245 */ /* 0x000fe40000201400 */
[----:B------:R-:W-:Y:S01]  /*148e0*/  FSEL R39, R39, -INF , !P5 ;  /* 0xff80000027277808 */ /* 0x000fe20006800000 */
[----:B------:R-:W-:Y:S01]  /*148f0*/  FFMA.FTZ R10, -R231, R10, R9 ;  /* 0x0000000ae70a7223 */ /* 0x000fe20000010109 */
[----:B------:R-:W-:-:S02]  /*14900*/  VIADD R9, R100, 0xfffffe38 ;  /* 0xfffffe3864097836 */ /* 0x000fc40000000000 */
[----:B------:R-:W-:Y:S01]  /*14910*/  FFMA.FTZ R8, -R231, R8, R11 ;  /* 0x00000008e7087223 */ /* 0x000fe2000001010b */
[----:B------:R-:W-:Y:S02]  /*14920*/  IADD3 R31, PT, PT, R98, 0x1c8, -R99 ;  /* 0x000001c8621f7810 */ /* 0x000fe40007ffe863 */
[----:B------:R-:W-:Y:S02]  /*14930*/  FSEL R178, R10, -INF , P3 ;  /* 0xff8000000ab27808 */ /* 0x000fe40001800000 */
[----:B------:R-:W-:Y:S02]  /*14940*/  FSEL R36, R8, -INF , P4 ;  /* 0xff80000008247808 */ /* 0x000fe40002000000 */
[----:B------:R-:W-:Y:S02]  /*14950*/  FSEL R178, R178, -INF , !P6 ;  /* 0xff800000b2b27808 */ /* 0x000fe40007000000 */
[C---:B------:R-:W-:Y:S02]  /*14960*/  ISETP.GE.AND P5, PT, R9.reuse, R240, PT ;  /* 0x000000f00900720c */ /* 0x040fe40003fa6270 */
[----:B------:R-:W-:-:S02]  /*14970*/  ISETP.GE.AND P3, PT, R9, R237, PT ;  /* 0x000000ed0900720c */ /* 0x000fc40003f66270 */
[C---:B------:R-:W-:Y:S02]  /*14980*/  ISETP.GE.AND P6, PT, R9.reuse, R238, PT ;  /* 0x000000ee0900720c */ /* 0x040fe40003fc6270 */
[----:B------:R-:W-:Y:S02]  /*14990*/  ISETP.GE.AND P4, PT, R9, R239, PT ;  /* 0x000000ef0900720c */ /* 0x000fe40003f86270 */
[----:B-1----:R-:W-:Y:S03]  /*149a0*/  HMMA.16816.F32 R8, R20, R4, RZ ;  /* 0x000000041408723c */ /* 0x002fe600000018ff */
[--C-:B------:R-:W-:Y:S02]  /*149b0*/  IADD3 R5, PT, PT, R236, 0x1c7, -R99.reuse ;  /* 0x000001c7ec057810 */ /* 0x100fe40007ffe863 */
[----:B------:R-:W-:Y:S02]  /*149c0*/  IABS R31, R31 ;  /* 0x0000001f001f7213 */ /* 0x000fe40000000000 */
        /* <DEDUP_REMOVED lines=8> */
[----:B------:R-:W-:Y:S01]  /*14a50*/  FFMA.FTZ R25, -R231, R5, R25 ;  /* 0x00000005e7197223 */ /* 0x000fe20000010119 */
[----:B------:R-:W-:Y:S01]  /*14a60*/  ISETP.GE.AND P2, PT, R24, R240, PT ;  /* 0x000000f01800720c */ /* 0x000fe20003f46270 */
[----:B--2---:R-:W-:Y:S05]  /*14a70*/  HMMA.16816.F32 R8, R16, R12, R8 ;  /* 0x0000000c1008723c */ /* 0x004fea0000001808 */
[----:B------:R-:W-:Y:S01]  /*14a80*/  FSEL R177, R177, -INF , P5 ;  /* 0xff800000b1b17808 */ /* 0x000fe20002800000 */
[----:B------:R-:W-:Y:S01]  /*14a90*/  FFMA.FTZ R4, -R231, R4, R27 ;  /* 0x00000004e7047223 */ /* 0x000fe2000001011b */
[----:B------:R-:W-:Y:S01]  /*14aa0*/  FSEL R180, R26, -INF , P4 ;  /* 0xff8000001ab47808 */ /* 0x000fe20002000000 */
[----:B------:R-:W-:Y:S01]  /*14ab0*/  VIADD R5, R100, 0xfffffe40 ;  /* 0xfffffe4064057836 */ /* 0x000fe20000000000 */
[----:B------:R-:W-:-:S02]  /*14ac0*/  ISETP.GE.AND P5, PT, R24, R237, PT ;  /* 0x000000ed1800720c */ /* 0x000fc40003fa6270 */
[----:B------:R-:W-:Y:S02]  /*14ad0*/  ISETP.GE.AND P4, PT, R24, R239, PT ;  /* 0x000000ef1800720c */ /* 0x000fe40003f86270 */
[----:B------:R-:W-:Y:S02]  /*14ae0*/  FSEL R25, R25, -INF , P2 ;  /* 0xff80000019197808 */ /* 0x000fe40001000000 */
[----:B------:R-:W-:Y:S02]  /*14af0*/  IADD3 R13, PT, PT, R236, 0x1c0, -R99 ;  /* 0x000001c0ec0d7810 */ /* 0x000fe40007ffe863 */
[----:B------:R-:W-:Y:S02]  /*14b00*/  FSEL R180, R180, -INF , !P6 ;  /* 0xff800000b4b47808 */ /* 0x000fe40007000000 */
[----:B------:R-:W-:Y:S02]  /*14b10*/  FSEL R176, R25, -INF , !P5 ;  /* 0xff80000019b07808 */ /* 0x000fe40006800000 */
[----:B------:R-:W-:-:S02]  /*14b20*/  FSEL R175, R4, -INF , P4 ;  /* 0xff80000004af7808 */ /* 0x000fc40002000000 */
[----:B------:R-:W-:Y:S02]  /*14b30*/  FSEL R177, R177, -INF , !P3 ;  /* 0xff800000b1b17808 */ /* 0x000fe40005800000 */
[C---:B------:R-:W-:Y:S02]  /*14b40*/  ISETP.GE.AND P6, PT, R5.reuse, R240, PT ;  /* 0x000000f00500720c */ /* 0x040fe40003fc6270 */
[C---:B------:R-:W-:Y:S02]  /*14b50*/  ISETP.GE.AND P2, PT, R5.reuse, R237, PT ;  /* 0x000000ed0500720c */ /* 0x040fe40003f46270 */
[CC--:B------:R-:W-:Y:S02]  /*14b60*/  ISETP.GE.AND P5, PT, R5.reuse, R238.reuse, PT ;  /* 0x000000ee0500720c */ /* 0x0c0fe40003fa6270 */
[----:B------:R-:W-:Y:S02]  /*14b70*/  ISETP.GE.AND P4, PT, R5, R239, PT ;  /* 0x000000ef0500720c */ /* 0x000fe40003f86270 */
[----:B------:R-:W-:Y:S01]  /*14b80*/  ISETP.GE.AND P3, PT, R24, R238, PT ;  /* 0x000000ee1800720c */ /* 0x000fe20003f66270 */
[----:B------:R-:W-:Y:S03]  /*14b90*/  HMMA.16816.F32 R4, R20, R6, RZ ;  /* 0x000000061404723c */ /* 0x000fe600000018ff */
[----:B------:R-:W-:Y:S01]  /*14ba0*/  IADD3 R12, PT, PT, R98, 0x1c0, -R99 ;  /* 0x000001c0620c7810 */ /* 0x000fe20007ffe863 */
[----:B------:R-:W1:Y:S01]  /*14bb0*/  LDSM.16.M88.4 R24, [R83+0x2400] ;  /* 0x002400005318783b */ /* 0x000e620000000200 */
[----:B------:R-:W-:-:S02]  /*14bc0*/  IABS R13, R13 ;  /* 0x0000000d000d7213 */ /* 0x000fc40000000000 */
[----:B------:R-:W-:Y:S02]  /*14bd0*/  IABS R12, R12 ;  /* 0x0000000c000c7213 */ /* 0x000fe40000000000 */
[----:B------:R-:W-:Y:S02]  /*14be0*/  I2FP.F32.S32 R172, R13 ;  /* 0x0000000d00ac7245 */ /* 0x000fe40000201400 */
[----:B------:R-:W-:Y:S01]  /*14bf0*/  I2FP.F32.S32 R174, R12 ;  /* 0x0000000c00ae7245 */ /* 0x000fe20000201400 */
[----:B------:R-:W-:Y:S01]  /*14c00*/  VIADD R12, R100, 0xfffffe41 ;  /* 0xfffffe41640c7836 */ /* 0x000fe20000000000 */
[----:B------:R-:W-:Y:S01]  /*14c10*/  FSEL R175, R175, -INF , !P3 ;  /* 0xff800000afaf7808 */ /* 0x000fe20005800000 */
[C---:B------:R-:W-:Y:S01]  /*14c20*/  FFMA.FTZ R172, -R231.reuse, R172, R8 ;  /* 0x000000ace7ac7223 */ /* 0x040fe20000010108 */
[--C-:B------:R-:W-:Y:S01]  /*14c30*/  IADD3 R8, PT, PT, R98, 0x1bf, -R99.reuse ;  /* 0x000001bf62087810 */ /* 0x100fe20007ffe863 */
[----:B------:R-:W-:Y:S01]  /*14c40*/  FFMA.FTZ R174, -R231, R174, R10 ;  /* 0x000000aee7ae7223 */ /* 0x000fe2000001010a */
[----:B------:R-:W-:-:S02]  /*14c50*/  IADD3 R10, PT, PT, R236, 0x1bf, -R99 ;  /* 0x000001bfec0a7810 */ /* 0x000fc40007ffe863 */
[----:B------:R-:W-:Y:S02]  /*14c60*/  FSEL R172, R172, -INF , P6 ;  /* 0xff800000acac7808 */ /* 0x000fe40003000000 */
[----:B------:R-:W-:Y:S01]  /*14c70*/  FSEL R174, R174, -INF , P4 ;  /* 0xff800000aeae7808 */ /* 0x000fe20002000000 */
[----:B------:R-:W-:Y:S05]  /*14c80*/  HMMA.16816.F32 R4, R16, R14, R4 ;  /* 0x0000000e1004723c */ /* 0x000fea0000001804 */
[----:B------:R-:W-:Y:S02]  /*14c90*/  FSEL R172, R172, -INF , !P2 ;  /* 0xff800000acac7808 */ /* 0x000fe40005000000 */
[----:B------:R-:W-:-:S02]  /*14ca0*/  ISETP.GE.AND P3, PT, R12, R240, PT ;  /* 0x000000f00c00720c */ /* 0x000fc40003f66270 */
[C---:B------:R-:W-:Y:S02]  /*14cb0*/  ISETP.GE.AND P6, PT, R12.reuse, R237, PT ;  /* 0x000000ed0c00720c */ /* 0x040fe40003fc6270 */
[C---:B------:R-:W-:Y:S02]  /*14cc0*/  ISETP.GE.AND P2, PT, R12.reuse, R238, PT ;  /* 0x000000ee0c00720c */ /* 0x040fe40003f46270 */
[----:B------:R-:W-:Y:S02]  /*14cd0*/  ISETP.GE.AND P4, PT, R12, R239, PT ;  /* 0x000000ef0c00720c */ /* 0x000fe40003f86270 */
[----:B------:R-:W-:Y:S01]  /*14ce0*/  IABS R10, R10 ;  /* 0x0000000a000a7213 */ /* 0x000fe20000000000 */
[----:B------:R-:W2:Y:S01]  /*14cf0*/  LDSM.16.M88.4 R12, [R85+0x2400] ;  /* 0x00240000550c783b */ /* 0x000ea20000000200 */
[----:B------:R-:W-:Y:S02]  /*14d00*/  IABS R8, R8 ;  /* 0x0000000800087213 */ /* 0x000fe40000000000 */
[----:B------:R-:W-:-:S02]  /*14d10*/  I2FP.F32.S32 R10, R10 ;  /* 0x0000000a000a7245 */ /* 0x000fc40000201400 */
[----:B------:R-:W-:Y:S02]  /*14d20*/  I2FP.F32.S32 R8, R8 ;  /* 0x0000000800087245 */ /* 0x000fe40000201400 */
[----:B------:R-:W-:Y:S01]  /*14d30*/  FSEL R174, R174, -INF , !P5 ;  /* 0xff800000aeae7808 */ /* 0x000fe20006800000 */
[C---:B------:R-:W-:Y:S01]  /*14d40*/  FFMA.FTZ R10, -R231.reuse, R10, R9 ;  /* 0x0000000ae70a7223 */ /* 0x040fe20000010109 */
[----:B------:R-:W-:Y:S02]  /*14d50*/  VIADD R9, R100, 0xfffffe48 ;  /* 0xfffffe4864097836 */ /* 0x000fe40000000000 */
[C---:B------:R-:W-:Y:S01]  /*14d60*/  FFMA.FTZ R8, -R231.reuse, R8, R11 ;  /* 0x00000008e7087223 */ /* 0x040fe2000001010b */
[C---:B------:R-:W-:Y:S01]  /*14d70*/  FFMA.FTZ R170, -R231.reuse, R170, R6 ;  /* 0x000000aae7aa7223 */ /* 0x040fe20000010106 */
[----:B------:R-:W-:Y:S01]  /*14d80*/  FFMA.FTZ R169, -R231, R169, R4 ;  /* 0x000000a9e7a97223 */ /* 0x000fe20000010104 */
[----:B------:R-:W-:Y:S02]  /*14d90*/  FSEL R171, R10, -INF , P3 ;  /* 0xff8000000aab7808 */ /* 0x000fe40001800000 */
[----:B------:R-:W-:-:S02]  /*14da0*/  FSEL R173, R8, -INF , P4 ;  /* 0xff80000008ad7808 */ /* 0x000fc40002000000 */
[----:B------:R-:W-:Y:S02]  /*14db0*/  FSEL R171, R171, -INF , !P6 ;  /* 0xff800000abab7808 */ /* 0x000fe40007000000 */
[C---:B------:R-:W-:Y:S02]  /*14dc0*/  ISETP.GE.AND P5, PT, R9.reuse, R240, PT ;  /* 0x000000f00900720c */ /* 0x040fe40003fa6270 */
[C---:B------:R-:W-:Y:S02]  /*14dd0*/  ISETP.GE.AND P3, PT, R9.reuse, R237, PT ;  /* 0x000000ed0900720c */ /* 0x040fe40003f66270 */
[C---:B------:R-:W-:Y:S02]  /*14de0*/  ISETP.GE.AND P6, PT, R9.reuse, R238, PT ;  /* 0x000000ee0900720c */ /* 0x040fe40003fc6270 */
[----:B------:R-:W-:Y:S02]  /*14df0*/  ISETP.GE.AND P4, PT, R9, R239, PT ;  /* 0x000000ef0900720c */ /* 0x000fe40003f86270 */
[----:B-1----:R-:W-:Y:S03]  /*14e00*/  HMMA.16816.F32 R8, R20, R24, RZ ;  /* 0x000000181408723c */ /* 0x002fe600000018ff */
[--C-:B------:R-:W-:Y:S01]  /*14e10*/  IADD3 R4, PT, PT, R98, 0x1b7, -R99.reuse ;  /* 0x000001b762047810 */ /* 0x100fe20007ffe863 */
[----:B------:R-:W-:Y:S01]  /*14e20*/  VIADD R24, R100, 0xfffffe49 ;  /* 0xfffffe4964187836 */ /* 0x000fe20000000000 */
[----:B------:R-:W-:-:S02]  /*14e30*/  IADD3 R6, PT, PT, R236, 0x1b7, -R99 ;  /* 0x000001b7ec067810 */ /* 0x000fc40007ffe863 */
[----:B------:R-:W-:Y:S02]  /*14e40*/  IABS R4, R4 ;  /* 0x0000000400047213 */ /* 0x000fe40000000000 */
[----:B------:R-:W-:Y:S02]  /*14e50*/  IABS R6, R6 ;  /* 0x0000000600067213 */ /* 0x000fe40000000000 */
[----:B------:R-:W-:Y:S02]  /*14e60*/  I2FP.F32.S32 R4, R4 ;  /* 0x0000000400047245 */ /* 0x000fe40000201400 */
[----:B------:R-:W-:Y:S02]  /*14e70*/  I2FP.F32.S32 R6, R6 ;  /* 0x0000000600067245 */ /* 0x000fe40000201400 */
[----:B------:R-:W-:Y:S01]  /*14e80*/  FSEL R173, R173, -INF , !P2 ;  /* 0xff800000adad7808 */ /* 0x000fe20005000000 */
[----:B------:R-:W-:Y:S01]  /*14e90*/  FFMA.FTZ R4, -R231, R4, R7 ;  /* 0x00000004e7047223 */ /* 0x000fe20000010107 */
[----:B------:R-:W-:-:S02]  /*14ea0*/  ISETP.GE.AND P2, PT, R24, R240, PT ;  /* 0x000000f01800720c */ /* 0x000fc40003f46270 */
[----:B------:R-:W-:Y:S02]  /*14eb0*/  IADD3 R7, PT, PT, R98, 0x1b0, -R99 ;  /* 0x000001b062077810 */ /* 0x000fe40007ffe863 */
[----:B------:R-:W-:Y:S01]  /*14ec0*/  FSEL R169, R169, -INF , P5 ;  /* 0xff800000a9a97808 */ /* 0x000fe20002800000 */
[----:B--2---:R-:W-:Y:S05]  /*14ed0*/  HMMA.16816.F32 R8, R16, R12, R8 ;  /* 0x0000000c1008723c */ /* 0x004fea0000001808 */
[----:B------:R-:W-:Y:S01]  /*14ee0*/  FFMA.FTZ R12, -R231, R6, R5 ;  /* 0x00000006e70c7223 */ /* 0x000fe20000010105 */
[----:B------:R-:W-:Y:S01]  /*14ef0*/  IADD3 R6, PT, PT, R236, 0x1b0, -R99 ;  /* 0x000001b0ec067810 */ /* 0x000fe20007ffe863 */
[----:B------:R-:W-:Y:S01]  /*14f00*/  VIADD R5, R100, 0xfffffe50 ;  /* 0xfffffe5064057836 */ /* 0x000fe20000000000 */
[----:B------:R-:W-:-:S02]  /*14f10*/  FSEL R170, R170, -INF , P4 ;  /* 0xff800000aaaa7808 */ /* 0x000fc40002000000 */
[C---:B------:R-:W-:Y:S02]  /*14f20*/  ISETP.GE.AND P5, PT, R24.reuse, R237, PT ;  /* 0x000000ed1800720c */ /* 0x040fe40003fa6270 */
[----:B------:R-:W-:Y:S02]  /*14f30*/  ISETP.GE.AND P4, PT, R24, R239, PT ;  /* 0x000000ef1800720c */ /* 0x000fe40003f86270 */
[----:B------:R-:W-:Y:S02]  /*14f40*/  IABS R7, R7 ;  /* 0x0000000700077213 */ /* 0x000fe40000000000 */
[----:B------:R-:W-:Y:S02]  /*14f50*/  IABS R6, R6 ;  /* 0x0000000600067213 */ /* 0x000fe40000000000 */
[----:B------:R-:W-:Y:S02]  /*14f60*/  FSEL R12, R12, -INF , P2 ;  /* 0xff8000000c0c7808 */ /* 0x000fe40001000000 */
[----:B------:R-:W-:-:S02]  /*14f70*/  FSEL R169, R169, -INF , !P3 ;  /* 0xff800000a9a97808 */ /* 0x000fc40005800000 */
[----:B------:R-:W-:Y:S02]  /*14f80*/  ISETP.GE.AND P3, PT, R24, R238, PT ;  /* 0x000000ee1800720c */ /* 0x000fe40003f66270 */
[----:B------:R-:W-:Y:S01]  /*14f90*/  FSEL R170, R170, -INF , !P6 ;  /* 0xff800000aaaa7808 */ /* 0x000fe20007000000 */
[----:B------:R-:W-:Y:S03]  /*14fa0*/  HMMA.16816.F32 R24, R20, R26, RZ ;  /* 0x0000001a1418723c */ /* 0x000fe600000018ff */
[----:B------:R-:W-:Y:S01]  /*14fb0*/  FSEL R168, R12, -INF , !P5 ;  /* 0xff8000000ca87808 */ /* 0x000fe20006800000 */
[----:B------:R-:W-:Y:S01]  /*14fc0*/  VIADD R12, R100, 0xfffffe51 ;  /* 0xfffffe51640c7836 */ /* 0x000fe20000000000 */
[----:B------:R-:W-:Y:S02]  /*14fd0*/  FSEL R167, R4, -INF , P4 ;  /* 0xff80000004a77808 */ /* 0x000fe40002000000 */
[----:B------:R-:W-:-:S02]  /*14fe0*/  ISETP.GE.AND P6, PT, R5, R240, PT ;  /* 0x000000f00500720c */ /* 0x000fc40003fc6270 */
[C---:B------:R-:W-:Y:S02]  /*14ff0*/  ISETP.GE.AND P2, PT, R5.reuse, R237, PT ;  /* 0x000000ed0500720c */ /* 0x040fe40003f46270 */
[----:B------:R-:W-:Y:S02]  /*15000*/  I2FP.F32.S32 R166, R7 ;  /* 0x0000000700a67245 */ /* 0x000fe40000201400 */
[----:B------:R-:W-:Y:S02]  /*15010*/  ISETP.GE.AND P5, PT, R5, R238, PT ;  /* 0x000000ee0500720c */ /* 0x000fe40003fa6270 */
[----:B------:R-:W-:Y:S01]  /*15020*/  I2FP.F32.S32 R162, R6 ;  /* 0x0000000600a27245 */ /* 0x000fe20000201400 */
[----:B------:R-:W-:Y:S01]  /*15030*/  FFMA.FTZ R166, -R231, R166, R10 ;  /* 0x000000a6e7a67223 */ /* 0x000fe2000001010a */
[----:B------:R-:W-:Y:S02]  /*15040*/  ISETP.GE.AND P4, PT, R5, R239, PT ;  /* 0x000000ef0500720c */ /* 0x000fe40003f86270 */
[----:B------:R-:W1:Y:S01]  /*15050*/  LDSM.16.M88.4 R4, [R83+0x2800] ;  /* 0x002800005304783b */ /* 0x000e620000000200 */
[----:B------:R-:W-:Y:S01]  /*15060*/  FFMA.FTZ R162, -R231, R162, R8 ;  /* 0x000000a2e7a27223 */ /* 0x000fe20000010108 */
[----:B------:R-:W-:Y:S01]  /*15070*/  IADD3 R10, PT, PT, R236, 0x1af, -R99 ;  /* 0x000001afec0a7810 */ /* 0x000fe20007ffe863 */
[----:B------:R-:W-:Y:S05]  /*15080*/  HMMA.16816.F32 R24, R16, R14, R24 ;  /* 0x0000000e1018723c */ /* 0x000fea0000001818 */
[----:B------:R-:W-:-:S02]  /*15090*/  FSEL R167, R167, -INF , !P3 ;  /* 0xff800000a7a77808 */ /* 0x000fc40005800000 */
[----:B------:R-:W-:Y:S02]  /*150a0*/  FSEL R162, R162, -INF , P6 ;  /* 0xff800000a2a27808 */ /* 0x000fe40003000000 */
[----:B------:R-:W-:Y:S02]  /*150b0*/  FSEL R166, R166, -INF , P4 ;  /* 0xff800000a6a67808 */ /* 0x000fe40002000000 */
[----:B------:R-:W-:Y:S02]  /*150c0*/  FSEL R162, R162, -INF , !P2 ;  /* 0xff800000a2a27808 */ /* 0x000fe40005000000 */
        /* <DEDUP_REMOVED lines=24> */
[----:B-1----:R-:W-:Y:S03]  /*15250*/  HMMA.16816.F32 R8, R20, R4, RZ ;  /* 0x000000041408723c */ /* 0x002fe600000018ff */
[----:B------:R-:W-:-:S02]  /*15260*/  IADD3 R5, PT, PT, R236, 0x1a7, -R99 ;  /* 0x000001a7ec057810 */ /* 0x000fc40007ffe863 */
[----:B------:R-:W-:Y:S02]  /*15270*/  IABS R31, R31 ;  /* 0x0000001f001f7213 */ /* 0x000fe40000000000 */
        /* <DEDUP_REMOVED lines=332> */
[----:B------:R-:W-:Y:S01]  /*16740*/  IADD3 R49, PT, PT, R98, 0x158, -R99 ;  /* 0x0000015862317810 */ /* 0x000fe20007ffe863 */
[C---:B------:R-:W-:Y:S01]  /*16750*/  FFMA.FTZ R10, -R231.reuse, R10, R9 ;  /* 0x0000000ae70a7223 */ /* 0x040fe20000010109 */
[----:B------:R-:W-:Y:S02]  /*16760*/  VIADD R9, R100, 0xfffffea8 ;  /* 0xfffffea864097836 */ /* 0x000fe40000000000 */
[----:B------:R-:W-:Y:S01]  /*16770*/  FFMA.FTZ R8, -R231, R8, R11 ;  /* 0x00000008e7087223 */ /* 0x000fe2000001010b */
[----:B------:R-:W-:Y:S01]  /*16780*/  FSEL R51, R51, -INF , !P5 ;  /* 0xff80000033337808 */ /* 0x000fe20006800000 */
[----:B------:R-:W-:Y:S01]  /*16790*/  FFMA.FTZ R62, -R231, R62, R4 ;  /* 0x0000003ee73e7223 */ /* 0x000fe20000010104 */
[----:B------:R-:W-:Y:S02]  /*167a0*/  FSEL R63, R10, -INF , P3 ;  /* 0xff8000000a3f7808 */ /* 0x000fe40001800000 */
[----:B------:R-:W-:-:S02]  /*167b0*/  IABS R49, R49 ;  /* 0x0000003100317213 */ /* 0x000fc40000000000 */
[----:B------:R-:W-:Y:S02]  /*167c0*/  FSEL R63, R63, -INF , !P6 ;  /* 0xff8000003f3f7808 */ /* 0x000fe40007000000 */
[----:B------:R-:W-:Y:S02]  /*167d0*/  FSEL R50, R8, -INF , P4 ;  /* 0xff80000008327808 */ /* 0x000fe40002000000 */
[C---:B------:R-:W-:Y:S02]  /*167e0*/  ISETP.GE.AND P5, PT, R9.reuse, R240, PT ;  /* 0x000000f00900720c */ /* 0x040fe40003fa6270 */
[C---:B------:R-:W-:Y:S02]  /*167f0*/  ISETP.GE.AND P3, PT, R9.reuse, R237, PT ;  /* 0x000000ed0900720c */ /* 0x040fe40003f66270 */
[C---:B------:R-:W-:Y:S02]  /*16800*/  ISETP.GE.AND P6, PT, R9.reuse, R238, PT ;  /* 0x000000ee0900720c */ /* 0x040fe40003fc6270 */
[----:B------:R-:W-:-:S02]  /*16810*/  ISETP.GE.AND P4, PT, R9, R239, PT ;  /* 0x000000ef0900720c */ /* 0x000fc40003f86270 */
[----:B-1----:R-:W-:Y:S03]  /*16820*/  HMMA.16816.F32 R8, R20, R24, RZ ;  /* 0x000000181408723c */ /* 0x002fe600000018ff */
[----:B------:R-:W-:Y:S01]  /*16830*/  I2FP.F32.S32 R49, R49 ;  /* 0x0000003100317245 */ /* 0x000fe20000201400 */
[----:B------:R-:W-:Y:S01]  /*16840*/  VIADD R24, R100, 0xfffffea9 ;  /* 0xfffffea964187836 */ /* 0x000fe20000000000 */
[--C-:B------:R-:W-:Y:S02]  /*16850*/  IADD3 R4, PT, PT, R98, 0x157, -R99.reuse ;  /* 0x0000015762047810 */ /* 0x100fe40007ffe863 */
[----:B------:R-:W-:Y:S01]  /*16860*/  FSEL R50, R50, -INF , !P2 ;  /* 0xff80000032327808 */ /* 0x000fe20005000000 */
[----:B------:R-:W-:Y:S01]  /*16870*/  FFMA.FTZ R49, -R231, R49, R6 ;  /* 0x00000031e7317223 */ /* 0x000fe20000010106 */
[----:B------:R-:W-:Y:S02]  /*16880*/  IADD3 R6, PT, PT, R236, 0x157, -R99 ;  /* 0x00000157ec067810 */ /* 0x000fe40007ffe863 */
[----:B------:R-:W-:-:S02]  /*16890*/  IABS R4, R4 ;  /* 0x0000000400047213 */ /* 0x000fc40000000000 */
[----:B------:R-:W-:Y:S02]  /*168a0*/  IABS R6, R6 ;  /* 0x0000000600067213 */ /* 0x000fe40000000000 */
[----:B------:R-:W-:Y:S02]  /*168b0*/  I2FP.F32.S32 R4, R4 ;  /* 0x0000000400047245 */ /* 0x000fe40000201400 */
[----:B------:R-:W-:Y:S02]  /*168c0*/  I2FP.F32.S32 R6, R6 ;  /* 0x0000000600067245 */ /* 0x000fe40000201400 */
[----:B------:R-:W-:Y:S01]  /*168d0*/  ISETP.GE.AND P2, PT, R24, R240, PT ;  /* 0x000000f01800720c */ /* 0x000fe20003f46270 */
[C---:B------:R-:W-:Y:S01]  /*168e0*/  FFMA.FTZ R4, -R231.reuse, R4, R7 ;  /* 0x00000004e7047223 */ /* 0x040fe20000010107 */
[----:B------:R-:W-:Y:S01]  /*168f0*/  IADD3 R7, PT, PT, R98, 0x150, -R99 ;  /* 0x0000015062077810 */ /* 0x000fe20007ffe863 */
[----:B--2---:R-:W-:Y:S05]  /*16900*/  HMMA.16816.F32 R8, R16, R12, R8 ;  /* 0x0000000c1008723c */ /* 0x004fea0000001808 */
[----:B------:R-:W-:Y:S01]  /*16910*/  FFMA.FTZ R12, -R231, R6, R5 ;  /* 0x00000006e70c7223 */ /* 0x000fe20000010105 */
[----:B------:R-:W-:Y:S01]  /*16920*/  IADD3 R6, PT, PT, R236, 0x150, -R99 ;  /* 0x00000150ec067810 */ /* 0x000fe20007ffe863 */
[----:B------:R-:W-:Y:S01]  /*16930*/  VIADD R5, R100, 0xfffffeb0 ;  /* 0xfffffeb064057836 */ /* 0x000fe20000000000 */
[----:B------:R-:W-:-:S02]  /*16940*/  FSEL R62, R62, -INF , P5 ;  /* 0xff8000003e3e7808 */ /* 0x000fc40002800000 */
        /* <DEDUP_REMOVED lines=130> */
[----:B------:R-:W-:Y:S02]  /*17170*/  FSEL R71, R71, -INF , !P2 ;  /* 0xff80000047477808 */ /* 0x000fe40005000000 */
[----:B------:R-:W-:Y:S01]  /*17180*/  ISETP.GE.AND P2, PT, R24, R240, PT ;  /* 0x000000f01800720c */ /* 0x000fe20003f46270 */
[----:B------:R-:W-:Y:S01]  /*17190*/  FFMA.FTZ R4, -R231, R4, R7 ;  /* 0x00000004e7047223 */ /* 0x000fe20000010107 */
[----:B------:R-:W-:-:S02]  /*171a0*/  IADD3 R7, PT, PT, R98, 0x130, -R99 ;  /* 0x0000013062077810 */ /* 0x000fc40007ffe863 */
[----:B------:R-:W-:Y:S01]  /*171b0*/  FSEL R72, R72, -INF , P5 ;  /* 0xff80000048487808 */ /* 0x000fe20002800000 */
[----:B--2---:R-:W-:Y:S05]  /*171c0*/  HMMA.16816.F32 R8, R16, R12, R8 ;  /* 0x0000000c1008723c */ /* 0x004fea0000001808 */
[----:B------:R-:W-:Y:S01]  /*171d0*/  FFMA.FTZ R12, -R231, R6, R5 ;  /* 0x00000006e70c7223 */ /* 0x000fe20000010105 */
[----:B------:R-:W-:Y:S01]  /*171e0*/  IADD3 R6, PT, PT, R236, 0x130, -R99 ;  /* 0x00000130ec067810 */ /* 0x000fe20007ffe863 */
[----:B------:R-:W-:Y:S01]  /*171f0*/  VIADD R5, R100, 0xfffffed0 ;  /* 0xfffffed064057836 */ /* 0x000fe20000000000 */
[----:B------:R-:W-:Y:S02]  /*17200*/  FSEL R73, R73, -INF , P4 ;  /* 0xff80000049497808 */ /* 0x000fe40002000000 */
[----:B------:R-:W-:-:S02]  /*17210*/  ISETP.GE.AND P5, PT, R24, R237, PT ;  /* 0x000000ed1800720c */ /* 0x000fc40003fa6270 */
[----:B------:R-:W-:Y:S02]  /*17220*/  ISETP.GE.AND P4, PT, R24, R239, PT ;  /* 0x000000ef1800720c */ /* 0x000fe40003f86270 */
[----:B------:R-:W-:Y:S02]  /*17230*/  FSEL R12, R12, -INF , P2 ;  /* 0xff8000000c0c7808 */ /* 0x000fe40001000000 */
[----:B------:R-:W-:Y:S02]  /*17240*/  IABS R7, R7 ;  /* 0x0000000700077213 */ /* 0x000fe40000000000 */
[----:B------:R-:W-:Y:S02]  /*17250*/  IABS R6, R6 ;  /* 0x0000000600067213 */ /* 0x000fe40000000000 */
[----:B------:R-:W-:Y:S02]  /*17260*/  FSEL R73, R73, -INF , !P6 ;  /* 0xff80000049497808 */ /* 0x000fe40007000000 */
[----:B------:R-:W-:Y:S01]  /*17270*/  FSEL R74, R12, -INF , !P5 ;  /* 0xff8000000c4a7808 */ /* 0x000fe20006800000 */
[----:B------:R-:W-:Y:S01]  /*17280*/  VIADD R12, R100, 0xfffffed1 ;  /* 0xfffffed1640c7836 */ /* 0x000fe20000000000 */
[----:B------:R-:W-:-:S02]  /*17290*/  FSEL R75, R4, -INF , P4 ;  /* 0xff800000044b7808 */ /* 0x000fc40002000000 */
[----:B------:R-:W-:Y:S02]  /*172a0*/  FSEL R72, R72, -INF , !P3 ;  /* 0xff80000048487808 */ /* 0x000fe40005800000 */
[C---:B------:R-:W-:Y:S02]  /*172b0*/  ISETP.GE.AND P6, PT, R5.reuse, R240, PT ;  /* 0x000000f00500720c */ /* 0x040fe40003fc6270 */
[C---:B------:R-:W-:Y:S02]  /*172c0*/  ISETP.GE.AND P2, PT, R5.reuse, R237, PT ;  /* 0x000000ed0500720c */ /* 0x040fe40003f46270 */
[----:B------:R-:W-:Y:S02]  /*172d0*/  I2FP.F32.S32 R77, R7 ;  /* 0x00000007004d7245 */ /* 0x000fe40000201400 */
[----:B------:R-:W-:Y:S02]  /*172e0*/  ISETP.GE.AND P5, PT, R5, R238, PT ;  /* 0x000000ee0500720c */ /* 0x000fe40003fa6270 */
[----:B------:R-:W-:Y:S01]  /*172f0*/  I2FP.F32.S32 R76, R6 ;  /* 0x00000006004c7245 */ /* 0x000fe20000201400 */
[----:B------:R-:W-:Y:S01]  /*17300*/  FFMA.FTZ R77, -R231, R77, R10 ;  /* 0x0000004de74d7223 */ /* 0x000fe2000001010a */
[----:B------:R-:W-:-:S02]  /*17310*/  ISETP.GE.AND P4, PT, R5, R239, PT ;  /* 0x000000ef0500720c */ /* 0x000fc40003f86270 */
[----:B------:R-:W-:Y:S01]  /*17320*/  ISETP.GE.AND P3, PT, R24, R238, PT ;  /* 0x000000ee1800720c */ /* 0x000fe20003f66270 */
[----:B------:R-:W-:Y:S01]  /*17330*/  HMMA.16816.F32 R4, R20, R26, RZ ;  /* 0x0000001a1404723c */ /* 0x000fe200000018ff */
[----:B------:R-:W1:Y:S02]  /*17340*/  LDSM.16.M88.4 R24, [R83+0x4800] ;  /* 0x004800005318783b */ /* 0x000e640000000200 */
[----:B------:R-:W-:Y:S01]  /*17350*/  FFMA.FTZ R76, -R231, R76, R8 ;  /* 0x0000004ce74c7223 */ /* 0x000fe20000010108 */
[----:B------:R-:W-:Y:S02]  /*17360*/  IADD3 R10, PT, PT, R236, 0x12f, -R99 ;  /* 0x0000012fec0a7810 */ /* 0x000fe40007ffe863 */
        /* <DEDUP_REMOVED lines=8> */
[----:B------:R-:W-:Y:S05]  /*173f0*/  HMMA.16816.F32 R12, R16, R14, R4 ;  /* 0x0000000e100c723c */ /* 0x000fea0000001804 */
[----:B------:R-:W-:Y:S01]  /*17400*/  IADD3 R8, PT, PT, R98, 0x12f, -R99 ;  /* 0x0000012f62087810 */ /* 0x000fe20007ffe863 */
[----:B------:R-:W2:Y:S01]  /*17410*/  LDSM.16.M88.4 R4, [R85+0x4800] ;  /* 0x004800005504783b */ /* 0x000ea20000000200 */
[----:B------:R-:W-:-:S02]  /*17420*/  IABS R10, R10 ;  /* 0x0000000a000a7213 */ /* 0x000fc40000000000 */
[----:B------:R-:W-:Y:S02]  /*17430*/  IABS R8, R8 ;  /* 0x0000000800087213 */ /* 0x000fe40000000000 */
[----:B------:R-:W-:Y:S02]  /*17440*/  I2FP.F32.S32 R10, R10 ;  /* 0x0000000a000a7245 */ /* 0x000fe40000201400 */
[----:B------:R-:W-:Y:S02]  /*17450*/  I2FP.F32.S32 R8, R8 ;  /* 0x0000000800087245 */ /* 0x000fe40000201400 */
[----:B------:R-:W-:Y:S01]  /*17460*/  FSEL R77, R77, -INF , !P5 ;  /* 0xff8000004d4d7808 */ /* 0x000fe20006800000 */
[C---:B------:R-:W-:Y:S01]  /*17470*/  FFMA.FTZ R10, -R231.reuse, R10, R9 ;  /* 0x0000000ae70a7223 */ /* 0x040fe20000010109 */
[----:B------:R-:W-:Y:S02]  /*17480*/  VIADD R9, R100, 0xfffffed8 ;  /* 0xfffffed864097836 */ /* 0x000fe40000000000 */
[----:B------:R-:W-:Y:S01]  /*17490*/  FFMA.FTZ R8, -R231, R8, R11 ;  /* 0x00000008e7087223 */ /* 0x000fe2000001010b */
[----:B------:R-:W-:-:S02]  /*174a0*/  IABS R81, R81 ;  /* 0x0000005100517213 */ /* 0x000fc40000000000 */
[----:B------:R-:W-:Y:S02]  /*174b0*/  FSEL R78, R10, -INF , P3 ;  /* 0xff8000000a4e7808 */ /* 0x000fe40001800000 */
[----:B------:R-:W-:Y:S02]  /*174c0*/  FSEL R79, R8, -INF , P4 ;  /* 0xff800000084f7808 */ /* 0x000fe40002000000 */
[----:B------:R-:W-:Y:S02]  /*174d0*/  FSEL R78, R78, -INF , !P6 ;  /* 0xff8000004e4e7808 */ /* 0x000fe40007000000 */
[C---:B------:R-:W-:Y:S02]  /*174e0*/  ISETP.GE.AND P5, PT, R9.reuse, R240, PT ;  /* 0x000000f00900720c */ /* 0x040fe40003fa6270 */
[C---:B------:R-:W-:Y:S02]  /*174f0*/  ISETP.GE.AND P3, PT, R9.reuse, R237, PT ;  /* 0x000000ed0900720c */ /* 0x040fe40003f66270 */
[----:B------:R-:W-:-:S02]  /*17500*/  ISETP.GE.AND P6, PT, R9, R238, PT ;  /* 0x000000ee0900720c */ /* 0x000fc40003fc6270 */
[----:B------:R-:W-:Y:S02]  /*17510*/  ISETP.GE.AND P4, PT, R9, R239, PT ;  /* 0x000000ef0900720c */ /* 0x000fe40003f86270 */
[----:B-1----:R-:W-:Y:S03]  /*17520*/  HMMA.16816.F32 R8, R20, R24, RZ ;  /* 0x000000181408723c */ /* 0x002fe600000018ff */
[----:B------:R-:W-:Y:S01]  /*17530*/  I2FP.F32.S32 R81, R81 ;  /* 0x0000005100517245 */ /* 0x000fe20000201400 */
[----:B------:R-:W-:Y:S01]  /*17540*/  VIADD R24, R100, 0xfffffed9 ;  /* 0xfffffed964187836 */ /* 0x000fe20000000000 */
[----:B------:R-:W-:Y:S02]  /*17550*/  IABS R80, R80 ;  /* 0x0000005000507213 */ /* 0x000fe40000000000 */
[----:B------:R-:W-:Y:S01]  /*17560*/  FSEL R79, R79, -INF , !P2 ;  /* 0xff8000004f4f7808 */ /* 0x000fe20005000000 */
[----:B------:R-:W-:Y:S01]  /*17570*/  FFMA.FTZ R81, -R231, R81, R14 ;  /* 0x00000051e7517223 */ /* 0x000fe2000001010e */
[----:B------:R-:W-:-:S02]  /*17580*/  IADD3 R14, PT, PT, R236, 0x127, -R99 ;  /* 0x00000127ec0e7810 */ /* 0x000fc40007ffe863 */
[----:B------:R-:W-:Y:S02]  /*17590*/  I2FP.F32.S32 R80, R80 ;  /* 0x0000005000507245 */ /* 0x000fe40000201400 */
[----:B------:R-:W-:Y:S02]  /*175a0*/  IABS R14, R14 ;  /* 0x0000000e000e7213 */ /* 0x000fe40000000000 */
[----:B------:R-:W-:Y:S01]  /*175b0*/  ISETP.GE.AND P2, PT, R24, R240, PT ;  /* 0x000000f01800720c */ /* 0x000fe20003f46270 */
[C---:B------:R-:W-:Y:S01]  /*175c0*/  FFMA.FTZ R80, -R231.reuse, R80, R12 ;  /* 0x00000050e7507223 */ /* 0x040fe2000001010c */
[----:B------:R-:W-:Y:S02]  /*175d0*/  I2FP.F32.S32 R14, R14 ;  /* 0x0000000e000e7245 */ /* 0x000fe40000201400 */
[----:B------:R-:W-:Y:S02]  /*175e0*/  IADD3 R12, PT, PT, R98, 0x127, -R99 ;  /* 0x00000127620c7810 */ /* 0x000fe40007ffe863 */
[----:B------:R-:W-:Y:S01]  /*175f0*/  FSEL R80, R80, -INF , P5 ;  /* 0xff80000050507808 */ /* 0x000fe20002800000 */
[----:B--2---:R-:W-:Y:S05]  /*17600*/  HMMA.16816.F32 R8, R16, R4, R8 ;  /* 0x000000041008723c */ /* 0x004fea0000001808 */
[----:B------:R-:W-:Y:S01]  /*17610*/  FFMA.FTZ R14, -R231, R14, R13 ;  /* 0x0000000ee70e7223 */ /* 0x000fe2000001010d */
[----:B------:R-:W-:-:S02]  /*17620*/  IABS R12, R12 ;  /* 0x0000000c000c7213 */ /* 0x000fc40000000000 */
[--C-:B------:R-:W-:Y:S02]  /*17630*/  IADD3 R13, PT, PT, R236, 0x120, -R99.reuse ;  /* 0x00000120ec0d7810 */ /* 0x100fe40007ffe863 */
[----:B------:R-:W-:Y:S02]  /*17640*/  IADD3 R5, PT, PT, R98, 0x120, -R99 ;  /* 0x0000012062057810 */ /* 0x000fe40007ffe863 */
[----:B------:R-:W-:Y:S02]  /*17650*/  I2FP.F32.S32 R12, R12 ;  /* 0x0000000c000c7245 */ /* 0x000fe40000201400 */
[----:B------:R-:W-:Y:S02]  /*17660*/  IABS R13, R13 ;  /* 0x0000000d000d7213 */ /* 0x000fe40000000000 */
[----:B------:R-:W-:Y:S01]  /*17670*/  IABS R5, R5 ;  /* 0x0000000500057213 */ /* 0x000fe20000000000 */
[----:B------:R-:W-:Y:S01]  /*17680*/  FFMA.FTZ R4, -R231, R12, R15 ;  /* 0x0000000ce7047223 */ /* 0x000fe2000001010f */
[----:B------:R-:W-:Y:S01]  /*17690*/  FSEL R82, R14, -INF , P2 ;  /* 0xff8000000e527808 */ /* 0x000fe20001000000 */
[----:B------:R-:W-:Y:S01]  /*176a0*/  IMAD.MOV.U32 R14, RZ, RZ, R13 ;  /* 0x000000ffff0e7224 */ /* 0x000fe200078e000d */
[----:B------:R-:W-:Y:S01]  /*176b0*/  FSEL R81, R81, -INF , P4 ;  /* 0xff80000051517808 */ /* 0x000fe20002000000 */
[----:B------:R-:W-:Y:S01]  /*176c0*/  VIADD R12, R100, 0xfffffee0 ;  /* 0xfffffee0640c7836 */ /* 0x000fe20000000000 */
[----:B------:R-:W-:-:S02]  /*176d0*/  ISETP.GE.AND P5, PT, R24, R237, PT ;  /* 0x000000ed1800720c */ /* 0x000fc40003fa6270 */
[----:B------:R-:W-:Y:S02]  /*176e0*/  ISETP.GE.AND P4, PT, R24, R239, PT ;  /* 0x000000ef1800720c */ /* 0x000fe40003f86270 */
[----:B------:R-:W-:Y:S02]  /*176f0*/  I2FP.F32.S32 R13, R5 ;  /* 0x00000005000d7245 */ /* 0x000fe40000201400 */
[----:B------:R-:W-:Y:S02]  /*17700*/  FSEL R81, R81, -INF , !P6 ;  /* 0xff80000051517808 */ /* 0x000fe40007000000 */
[----:B------:R-:W-:Y:S01]  /*17710*/  FSEL R82, R82, -INF , !P5 ;  /* 0xff80000052527808 */ /* 0x000fe20006800000 */
[----:B------:R-:W-:Y:S01]  /*17720*/  FFMA.FTZ R10, -R231, R13, R10 ;  /* 0x0000000de70a7223 */ /* 0x000fe2000001010a */
[----:B------:R-:W-:Y:S02]  /*17730*/  FSEL R4, R4, -INF , P4 ;  /* 0xff80000004047808 */ /* 0x000fe40002000000 */
[----:B------:R-:W-:-:S02]  /*17740*/  FSEL R80, R80, -INF , !P3 ;  /* 0xff80000050507808 */ /* 0x000fc40005800000 */
[C---:B------:R-:W-:Y:S02]  /*17750*/  ISETP.GE.AND P6, PT, R12.reuse, R240, PT ;  /* 0x000000f00c00720c */ /* 0x040fe40003fc6270 */
[C---:B------:R-:W-:Y:S02]  /*17760*/  ISETP.GE.AND P2, PT, R12.reuse, R237, PT ;  /* 0x000000ed0c00720c */ /* 0x040fe40003f46270 */
[C---:B------:R-:W-:Y:S02]  /*17770*/  ISETP.GE.AND P5, PT, R12.reuse, R238, PT ;  /* 0x000000ee0c00720c */ /* 0x040fe40003fa6270 */
[----:B------:R-:W-:Y:S02]  /*17780*/  I2FP.F32.S32 R5, R14 ;  /* 0x0000000e00057245 */ /* 0x000fe40000201400 */
[----:B------:R-:W-:Y:S02]  /*17790*/  ISETP.GE.AND P4, PT, R12, R239, PT ;  /* 0x000000ef0c00720c */ /* 0x000fe40003f86270 */
[----:B------:R-:W-:Y:S01]  /*177a0*/  ISETP.GE.AND P3, PT, R24, R238, PT ;  /* 0x000000ee1800720c */ /* 0x000fe20003f66270 */
[----:B------:R-:W-:Y:S01]  /*177b0*/  HMMA.16816.F32 R12, R20, R26, RZ ;  /* 0x0000001a140c723c */ /* 0x000fe200000018ff */
[----:B------:R1:W2:Y:S02]  /*177c0*/  LDSM.16.M88.4 R24, [R83+0x4c00] ;  /* 0x004c00005318783b */ /* 0x0002a40000000200 */
[----:B------:R-:W-:Y:S01]  /*177d0*/  FFMA.FTZ R84, -R231, R5, R8 ;  /* 0x00000005e7547223 */ /* 0x000fe20000010108 */
[----:B------:R-:W-:Y:S01]  /*177e0*/  VIADD R5, R100, 0xfffffee1 ;  /* 0xfffffee164057836 */ /* 0x000fe20000000000 */
[----:B------:R-:W-:-:S02]  /*177f0*/  IADD3 R31, PT, PT, R236, 0x11f, -R99 ;  /* 0x0000011fec1f7810 */ /* 0x000fc40007ffe863 */
[----:B------:R-:W-:Y:S02]  /*17800*/  FSEL R10, R10, -INF , P4 ;  /* 0xff8000000a0a7808 */ /* 0x000fe40002000000 */
[----:B------:R-:W-:Y:S02]  /*17810*/  FSEL R84, R84, -INF , P6 ;  /* 0xff80000054547808 */ /* 0x000fe40003000000 */
[C---:B------:R-:W-:Y:S02]  /*17820*/  ISETP.GE.AND P6, PT, R5.reuse, R237, PT ;  /* 0x000000ed0500720c */ /* 0x040fe40003fc6270 */
        /* <DEDUP_REMOVED lines=9> */
[----:B------:R1:W3:Y:S04]  /*178c0*/  LDSM.16.M88.4 R12, [R85+0x4c00] ;  /* 0x004c0000550c783b */ /* 0x0002e80000000200 */
[----:B------:R-:W-:-:S03]  /*178d0*/  I2FP.F32.S32 R31, R31 ;  /* 0x0000001f001f7245 */ /* 0x000fc60000201400 */
        /* <DEDUP_REMOVED lines=15> */
[----:B--2---:R-:W-:Y:S03]  /*179d0*/  HMMA.16816.F32 R8, R20, R24, RZ ;  /* 0x000000181408723c */ /* 0x004fe600000018ff */
[----:B------:R-:W-:Y:S01]  /*179e0*/  IABS R92, R92 ;  /* 0x0000005c005c7213 */ /* 0x000fe20000000000 */
[----:B------:R-:W-:Y:S01]  /*179f0*/  VIADD R24, R100, 0xfffffee9 ;  /* 0xfffffee964187836 */ /* 0x000fe20000000000 */
[----:B------:R-:W-:-:S02]  /*17a00*/  IADD3 R89, PT, PT, R236, 0x118, -R99 ;  /* 0x00000118ec597810 */ /* 0x000fc40007ffe863 */
[----:B------:R-:W-:Y:S02]  /*17a10*/  I2FP.F32.S32 R92, R92 ;  /* 0x0000005c005c7245 */ /* 0x000fe40000201400 */
[----:B------:R-:W-:Y:S01]  /*17a20*/  IABS R89, R89 ;  /* 0x0000005900597213 */ /* 0x000fe20000000000 */
[----:B------:R-:W-:Y:S01]  /*17a30*/  HMMA.16816.F32 R20, R20, R26, RZ ;  /* 0x0000001a1414723c */ /* 0x000fe200000018ff */
[----:B------:R-:W-:Y:S01]  /*17a40*/  FSEL R87, R87, -INF , !P2 ;  /* 0xff80000057577808 */ /* 0x000fe20005000000 */
[----:B------:R-:W-:Y:S01]  /*17a50*/  FFMA.FTZ R92, -R231, R92, R6 ;  /* 0x0000005ce75c7223 */ /* 0x000fe20000010106 */
[----:B------:R-:W-:Y:S02]  /*17a60*/  IADD3 R6, PT, PT, R236, 0x117, -R99 ;  /* 0x00000117ec067810 */ /* 0x000fe40007ffe863 */
[----:B------:R-:W-:Y:S02]  /*17a70*/  I2FP.F32.S32 R89, R89 ;  /* 0x0000005900597245 */ /* 0x000fe40000201400 */
[----:B------:R-:W-:-:S02]  /*17a80*/  IABS R6, R6 ;  /* 0x0000000600067213 */ /* 0x000fc40000000000 */
[----:B------:R-:W-:Y:S01]  /*17a90*/  ISETP.GE.AND P2, PT, R24, R240, PT ;  /* 0x000000f01800720c */ /* 0x000fe20003f46270 */
[----:B------:R-:W-:Y:S01]  /*17aa0*/  FFMA.FTZ R89, -R231, R89, R4 ;  /* 0x00000059e7597223 */ /* 0x000fe20000010104 */
[----:B------:R-:W-:Y:S01]  /*17ab0*/  IADD3 R4, PT, PT, R98, 0x117, -R99 ;  /* 0x0000011762047810 */ /* 0x000fe20007ffe863 */
[----:B---3--:R-:W-:Y:S05]  /*17ac0*/  HMMA.16816.F32 R8, R16, R12, R8 ;  /* 0x0000000c1008723c */ /* 0x008fea0000001808 */
[----:B------:R-:W-:Y:S02]  /*17ad0*/  I2FP.F32.S32 R6, R6 ;  /* 0x0000000600067245 */ /* 0x000fe40000201400 */
[----:B------:R-:W-:-:S02]  /*17ae0*/  IABS R4, R4 ;  /* 0x0000000400047213 */ /* 0x000fc40000000000 */
[----:B------:R-:W-:Y:S01]  /*17af0*/  FSEL R92, R92, -INF , P4 ;  /* 0xff8000005c5c7808 */ /* 0x000fe20002000000 */
[----:B------:R-:W-:Y:S01]  /*17b00*/  FFMA.FTZ R93, -R231, R6, R5 ;  /* 0x00000006e75d7223 */ /* 0x000fe20000010105 */
[----:B------:R-:W-:Y:S01]  /*17b10*/  IADD3 R5, PT, PT, R236, 0x110, -R99 ;  /* 0x00000110ec057810 */ /* 0x000fe20007ffe863 */
[----:B------:R-:W-:Y:S01]  /*17b20*/  VIADD R6, R100, 0xfffffef0 ;  /* 0xfffffef064067836 */ /* 0x000fe20000000000 */
[----:B------:R-:W-:Y:S01]  /*17b30*/  I2FP.F32.S32 R4, R4 ;  /* 0x0000000400047245 */ /* 0x000fe20000201400 */
[----:B------:R-:W-:Y:S03]  /*17b40*/  HMMA.16816.F32 R20, R16, R14, R20 ;  /* 0x0000000e1014723c */ /* 0x000fe60000001814 */
[----:B------:R-:W-:Y:S02]  /*17b50*/  IABS R5, R5 ;  /* 0x0000000500057213 */ /* 0x000fe40000000000 */
[----:B------:R-:W-:Y:S01]  /*17b60*/  FSEL R89, R89, -INF , P5 ;  /* 0xff80000059597808 */ /* 0x000fe20002800000 */
[----:B------:R-:W-:Y:S01]  /*17b70*/  FFMA.FTZ R7, -R231, R4, R7 ;  /* 0x00000004e7077223 */ /* 0x000fe20000010107 */
[----:B------:R-:W-:-:S02]  /*17b80*/  IADD3 R4, PT, PT, R98, 0x110, -R99 ;  /* 0x0000011062047810 */ /* 0x000fc40007ffe863 */
[----:B------:R-:W-:Y:S02]  /*17b90*/  I2FP.F32.S32 R5, R5 ;  /* 0x0000000500057245 */ /* 0x000fe40000201400 */
[----:B------:R-:W-:Y:S02]  /*17ba0*/  IABS R4, R4 ;  /* 0x0000000400047213 */ /* 0x000fe40000000000 */
[----:B------:R-:W-:Y:S01]  /*17bb0*/  ISETP.GE.AND P5, PT, R24, R237, PT ;  /* 0x000000ed1800720c */ /* 0x000fe20003fa6270 */
[----:B------:R-:W-:Y:S01]  /*17bc0*/  FFMA.FTZ R8, -R231, R5, R8 ;  /* 0x00000005e7087223 */ /* 0x000fe20000010108 */
[----:B------:R-:W-:Y:S02]  /*17bd0*/  IADD3 R5, PT, PT, R236, 0x10f, -R99 ;  /* 0x0000010fec057810 */ /* 0x000fe40007ffe863 */
[----:B------:R-:W-:Y:S02]  /*17be0*/  ISETP.GE.AND P4, PT, R24, R239, PT ;  /* 0x000000ef1800720c */ /* 0x000fe40003f86270 */
[----:B------:R-:W-:-:S02]  /*17bf0*/  FSEL R93, R93, -INF , P2 ;  /* 0xff8000005d5d7808 */ /* 0x000fc40001000000 */
[----:B------:R-:W-:Y:S02]  /*17c00*/  I2FP.F32.S32 R4, R4 ;  /* 0x0000000400047245 */ /* 0x000fe40000201400 */
[----:B------:R-:W-:Y:S02]  /*17c10*/  FSEL R92, R92, -INF , !P6 ;  /* 0xff8000005c5c7808 */ /* 0x000fe40007000000 */
[----:B------:R-:W-:Y:S01]  /*17c20*/  ISETP.GE.AND P6, PT, R6, R240, PT ;  /* 0x000000f00600720c */ /* 0x000fe20003fc6270 */
[----:B------:R-:W-:Y:S01]  /*17c30*/  FFMA.FTZ R10, -R231, R4, R10 ;  /* 0x00000004e70a7223 */ /* 0x000fe2000001010a */
[----:B------:R-:W-:Y:S02]  /*17c40*/  IABS R5, R5 ;  /* 0x0000000500057213 */ /* 0x000fe40000000000 */
[----:B------:R-:W-:Y:S02]  /*17c50*/  FSEL R93, R93, -INF , !P5 ;  /* 0xff8000005d5d7808 */ /* 0x000fe40006800000 */
[----:B------:R-:W-:-:S02]  /*17c60*/  FSEL R94, R7, -INF , P4 ;  /* 0xff800000075e7808 */ /* 0x000fc40002000000 */
[----:B------:R-:W-:Y:S02]  /*17c70*/  FSEL R89, R89, -INF , !P3 ;  /* 0xff80000059597808 */ /* 0x000fe40005800000 */
[C---:B------:R-:W-:Y:S02]  /*17c80*/  ISETP.GE.AND P2, PT, R6.reuse, R237, PT ;  /* 0x000000ed0600720c */ /* 0x040fe40003f46270 */
[CC--:B------:R-:W-:Y:S02]  /*17c90*/  ISETP.GE.AND P5, PT, R6.reuse, R238.reuse, PT ;  /* 0x000000ee0600720c */ /* 0x0c0fe40003fa6270 */
[----:B------:R-:W-:Y:S01]  /*17ca0*/  ISETP.GE.AND P4, PT, R6, R239, PT ;  /* 0x000000ef0600720c */ /* 0x000fe20003f86270 */
[----:B------:R-:W-:Y:S01]  /*17cb0*/  VIADD R6, R100, 0xfffffef1 ;  /* 0xfffffef164067836 */ /* 0x000fe20000000000 */
[----:B------:R-:W-:Y:S02]  /*17cc0*/  ISETP.GE.AND P3, PT, R24, R238, PT ;  /* 0x000000ee1800720c */ /* 0x000fe40003f66270 */
[----:B------:R-:W-:-:S02]  /*17cd0*/  IADD3 R4, PT, PT, R98, 0x10f, -R99 ;  /* 0x0000010f62047810 */ /* 0x000fc40007ffe863 */
[----:B------:R-:W-:Y:S02]  /*17ce0*/  FSEL R95, R8, -INF , P6 ;  /* 0xff800000085f7808 */ /* 0x000fe40003000000 */
[----:B------:R-:W-:Y:S02]  /*17cf0*/  I2FP.F32.S32 R5, R5 ;  /* 0x0000000500057245 */ /* 0x000fe40000201400 */
[----:B------:R-:W-:Y:S02]  /*17d00*/  FSEL R94, R94, -INF , !P3 ;  /* 0xff8000005e5e7808 */ /* 0x000fe40005800000 */
[----:B------:R-:W-:Y:S01]  /*17d10*/  IABS R4, R4 ;  /* 0x0000000400047213 */ /* 0x000fe20000000000 */
[----:B------:R-:W-:Y:S01]  /*17d20*/  FFMA.FTZ R9, -R231, R5, R9 ;  /* 0x00000005e7097223 */ /* 0x000fe20000010109 */
[----:B------:R-:W-:Y:S01]  /*17d30*/  FSEL R95, R95, -INF , !P2 ;  /* 0xff8000005f5f7808 */ /* 0x000fe20005000000 */
[----:B------:R-:W-:Y:S01]  /*17d40*/  VIADD R5, R100, 0xfffffef8 ;  /* 0xfffffef864057836 */ /* 0x000fe20000000000 */
[----:B------:R-:W-:-:S02]  /*17d50*/  FSEL R96, R10, -INF , P4 ;  /* 0xff8000000a607808 */ /* 0x000fc40002000000 */
[C---:B------:R-:W-:Y:S02]  /*17d60*/  ISETP.GE.AND P3, PT, R6.reuse, R240, PT ;  /* 0x000000f00600720c */ /* 0x040fe40003f66270 */
[C---:B------:R-:W-:Y:S02]  /*17d70*/  ISETP.GE.AND P6, PT, R6.reuse, R237, PT ;  /* 0x000000ed0600720c */ /* 0x040fe40003fc6270 */
[C---:B------:R-:W-:Y:S02]  /*17d80*/  ISETP.GE.AND P2, PT, R6.reuse, R238, PT ;  /* 0x000000ee0600720c */ /* 0x040fe40003f46270 */
[----:B------:R-:W-:Y:S02]  /*17d90*/  ISETP.GE.AND P4, PT, R6, R239, PT ;  /* 0x000000ef0600720c */ /* 0x000fe40003f86270 */
[----:B------:R-:W-:Y:S02]  /*17da0*/  IADD3 R6, PT, PT, R98, 0x108, -R99 ;  /* 0x0000010862067810 */ /* 0x000fe40007ffe863 */
[----:B------:R-:W-:-:S02]  /*17db0*/  I2FP.F32.S32 R4, R4 ;  /* 0x0000000400047245 */ /* 0x000fc40000201400 */
[----:B------:R-:W-:Y:S02]  /*17dc0*/  IABS R6, R6 ;  /* 0x0000000600067213 */ /* 0x000fe40000000000 */
[----:B------:R-:W-:Y:S01]  /*17dd0*/  FSEL R9, R9, -INF , P3 ;  /* 0xff80000009097808 */ /* 0x000fe20001800000 */
[----:B------:R-:W-:Y:S01]  /*17de0*/  FFMA.FTZ R4, -R231, R4, R11 ;  /* 0x00000004e7047223 */ /* 0x000fe2000001010b */
[--C-:B------:R-:W-:Y:S02]  /*17df0*/  IADD3 R8, PT, PT, R98, 0x107, -R99.reuse ;  /* 0x0000010762087810 */ /* 0x100fe40007ffe863 */
[----:B------:R-:W-:Y:S02]  /*17e00*/  I2FP.F32.S32 R6, R6 ;  /* 0x0000000600067245 */ /* 0x000fe40000201400 */
[----:B------:R-:W-:Y:S02]  /*17e10*/  FSEL R97, R9, -INF , !P6 ;  /* 0xff80000009617808 */ /* 0x000fe40007000000 */
[----:B------:R-:W-:Y:S01]  /*17e20*/  IABS R8, R8 ;  /* 0x0000000800087213 */ /* 0x000fe20000000000 */
[----:B------:R-:W-:Y:S01]  /*17e30*/  FFMA.FTZ R6, -R231, R6, R22 ;  /* 0x00000006e7067223 */ /* 0x000fe20000010116 */
[----:B------:R-:W-:-:S02]  /*17e40*/  IADD3 R7, PT, PT, R236, 0x108, -R99 ;  /* 0x00000108ec077810 */ /* 0x000fc40007ffe863 */
[C-C-:B------:R-:W-:Y:S02]  /*17e50*/  IADD3 R9, PT, PT, R236.reuse, 0x107, -R99.reuse ;  /* 0x00000107ec097810 */ /* 0x140fe40007ffe863 */
[----:B------:R-:W-:Y:S02]  /*17e60*/  IADD3 R99, PT, PT, R236, 0x1e0, -R99 ;  /* 0x000001e0ec637810 */ /* 0x000fe40007ffe863 */
[----:B------:R-:W-:Y:S02]  /*17e70*/  FSEL R96, R96, -INF , !P5 ;  /* 0xff80000060607808 */ /* 0x000fe40006800000 */
[----:B------:R-:W-:Y:S02]  /*17e80*/  FSEL R4, R4, -INF , P4 ;  /* 0xff80000004047808 */ /* 0x000fe40002000000 */
[C---:B------:R-:W-:Y:S02]  /*17e90*/  ISETP.GE.AND P5, PT, R5.reuse, R240, PT ;  /* 0x000000f00500720c */ /* 0x040fe40003fa6270 */
[----:B------:R-:W-:-:S02]  /*17ea0*/  ISETP.GE.AND P3, PT, R5, R237, PT ;  /* 0x000000ed0500720c */ /* 0x000fc40003f66270 */
[C---:B------:R-:W-:Y:S02]  /*17eb0*/  ISETP.GE.AND P6, PT, R5.reuse, R238, PT ;  /* 0x000000ee0500720c */ /* 0x040fe40003fc6270 */
[----:B------:R-:W-:Y:S01]  /*17ec0*/  ISETP.GE.AND P4, PT, R5, R239, PT ;  /* 0x000000ef0500720c */ /* 0x000fe20003f86270 */
[C---:B------:R-:W-:Y:S01]  /*17ed0*/  VIADD R5, R100.reuse, 0xfffffef9 ;  /* 0xfffffef964057836 */ /* 0x040fe20000000000 */
[----:B------:R-:W-:Y:S01]  /*17ee0*/  I2FP.F32.S32 R8, R8 ;  /* 0x0000000800087245 */ /* 0x000fe20000201400 */
[----:B------:R-:W-:Y:S01]  /*17ef0*/  VIADD R100, R100, 0xfffffe20 ;  /* 0xfffffe2064647836 */ /* 0x000fe20000000000 */
[----:B------:R-:W-:Y:S02]  /*17f00*/  IABS R99, R99 ;  /* 0x0000006300637213 */ /* 0x000fe40000000000 */
[----:B------:R-:W-:Y:S01]  /*17f10*/  IABS R7, R7 ;  /* 0x0000000700077213 */ /* 0x000fe20000000000 */
[----:B------:R-:W-:Y:S01]  /*17f20*/  FFMA.FTZ R8, -R231, R8, R23 ;  /* 0x00000008e7087223 */ /* 0x000fe20000010117 */
[----:B------:R-:W-:-:S02]  /*17f30*/  IABS R9, R9 ;  /* 0x0000000900097213 */ /* 0x000fc40000000000 */
[----:B------:R-:W-:Y:S02]  /*17f40*/  FSEL R6, R6, -INF , P4 ;  /* 0xff80000006067808 */ /* 0x000fe40002000000 */
[----:B------:R-:W-:Y:S01]  /*17f50*/  FSEL R98, R4, -INF , !P2 ;  /* 0xff80000004627808 */ /* 0x000fe20005000000 */
[----:B------:R-:W-:Y:S01]  /*17f60*/  IMAD.MOV.U32 R4, RZ, RZ, R99 ;  /* 0x000000ffff047224 */ /* 0x000fe200078e0063 */
[----:B------:R-:W-:Y:S02]  /*17f70*/  ISETP.GE.AND P4, PT, R5, R239, PT ;  /* 0x000000ef0500720c */ /* 0x000fe40003f86270 */
[----:B------:R-:W-:Y:S02]  /*17f80*/  I2FP.F32.S32 R7, R7 ;  /* 0x0000000700077245 */ /* 0x000fe40000201400 */
[----:B------:R-:W-:Y:S02]  /*17f90*/  I2FP.F32.S32 R9, R9 ;  /* 0x0000000900097245 */ /* 0x000fe40000201400 */
[----:B------:R-:W-:Y:S01]  /*17fa0*/  FSEL R8, R8, -INF , P4 ;  /* 0xff80000008087808 */ /* 0x000fe20002000000 */
[----:B------:R-:W-:Y:S01]  /*17fb0*/  FFMA.FTZ R7, -R231, R7, R20 ;  /* 0x00000007e7077223 */ /* 0x000fe20000010114 */
[----:B------:R-:W-:Y:S01]  /*17fc0*/  ISETP.GT.AND P4, PT, R3, R218, PT ;  /* 0x000000da0300720c */ /* 0x000fe20003f84270 */
[----:B------:R-:W-:Y:S01]  /*17fd0*/  FFMA.FTZ R9, -R231, R9, R21 ;  /* 0x00000009e7097223 */ /* 0x000fe20000010115 */
[----:B------:R-:W-:-:S02]  /*17fe0*/  I2FP.F32.S32 R4, R4 ;  /* 0x0000000400047245 */ /* 0x000fc40000201400 */
[----:B------:R-:W-:Y:S02]  /*17ff0*/  ISETP.GE.AND P2, PT, R5, R240, PT ;  /* 0x000000f00500720c */ /* 0x000fe40003f46270 */
[----:B------:R-:W-:Y:S01]  /*18000*/  FSEL R7, R7, -INF , P5 ;  /* 0xff80000007077808 */ /* 0x000fe20002800000 */
[----:B------:R-:W-:Y:S01]  /*18010*/  FFMA.FTZ R4, -R231, R4, R28 ;  /* 0x00000004e7047223 */ /* 0x000fe2000001011c */
[----:B------:R-:W-:Y:S02]  /*18020*/  FSEL R9, R9, -INF , P2 ;  /* 0xff80000009097808 */ /* 0x000fe40001000000 */
[----:B------:R-:W-:Y:S02]  /*18030*/  ISETP.GE.AND P2, PT, R100, R240, PT ;  /* 0x000000f06400720c */ /* 0x000fe40003f46270 */
[----:B------:R-:W-:Y:S02]  /*18040*/  FSEL R99, R7, -INF , !P3 ;  /* 0xff80000007637808 */ /* 0x000fe40005800000 */
[----:B------:R-:W-:-:S02]  /*18050*/  FSEL R101, R6, -INF , !P6 ;  /* 0xff80000006657808 */ /* 0x000fc40007000000 */
[CC--:B------:R-:W-:Y:S02]  /*18060*/  ISETP.GE.AND P5, PT, R5.reuse, R237.reuse, PT ;  /* 0x000000ed0500720c */ /* 0x0c0fe40003fa6270 */
[----:B------:R-:W-:Y:S02]  /*18070*/  ISETP.GE.AND P3, PT, R5, R238, PT ;  /* 0x000000ee0500720c */ /* 0x000fe40003f66270 */
        /* <DEDUP_REMOVED lines=40> */
[----:B------:R-:W-:-:S02]  /*18300*/  ISETP.GE.U32.AND P6, PT, R7, R5, PT ;  /* 0x000000050700720c */ /* 0x000fc40003fc6070 */
[----:B------:R-:W-:-:S05]  /*18310*/  LOP3.LUT R7, RZ, R6, RZ, 0x33, !PT ;  /* 0x00000006ff077212 */ /* 0x000fca00078e33ff */
        /* <DEDUP_REMOVED lines=29> */
.L_x_4633:
        /* <DEDUP_REMOVED lines=8> */
.L_x_4634:
[----:B------:R-:W-:Y:S05]  /*18570*/  BSYNC.RECONVERGENT B0 ;  /* 0x0000000000007941 */ /* 0x000fea0003800200 */
.L_x_4632:
        /* <DEDUP_REMOVED lines=16> */
[----:B------:R-:W-:Y:S02]  /*18680*/  @!P0 IMAD.X R17, R4, 0x1, R219, P1 ;  /* 0x0000000104118824 */ /* 0x000fe400008e06db */
[----:B------:R2:W-:Y:S02]  /*18690*/  @P0 STS.128 [R45+0x1000], RZ ;  /* 0x001000ff2d000388 */ /* 0x0005e40000000c00 */
[----:B------:R-:W-:Y:S02]  /*186a0*/  IMAD.X R15, R11, 0x1, R8, P2 ;  /* 0x000000010b0f7824 */ /* 0x000fe400010e0608 */
[----:B------:R-:W-:Y:S01]  /*186b0*/  @!PT LDS RZ, [RZ] ;  /* 0x00000000fffff984 */ /* 0x000fe20000000800 */
[----:B------:R-:W-:Y:S01]  /*186c0*/  @!PT LDS RZ, [RZ] ;  /* 0x00000000fffff984 */ /* 0x000fe20000000800 */
[----:B------:R-:W-:Y:S01]  /*186d0*/  @!PT LDS RZ, [RZ] ;  /* 0x00000000fffff984 */ /* 0x000fe20000000800 */
[----:B------:R-:W-:Y:S04]  /*186e0*/  @!P0 LDGSTS.E.BYPASS.LTC128B.128 [R45+0x1800], desc[UR4][R16.64] ;  /* 0x01800000102d8fae */ /* 0x000fe8000b981a04 */
        /* <DEDUP_REMOVED lines=11> */
[----:B------:R2:W-:Y:S01]  /*187a0*/  @P0 STS.128 [R45+0x2800], RZ ;  /* 0x002800ff2d000388 */ /* 0x0005e20000000c00 */
[----:B------:R-:W-:Y:S01]  /*187b0*/  IADD3 R4, P2, PT, R12, R7, RZ ;  /* 0x000000070c047210 */ /* 0x000fe20007f5e0ff */
[----:B------:R-:W-:-:S03]  /*187c0*/  IMAD.X R13, R15, 0x1, R8, P1 ;  /* 0x000000010f0d7824 */ /* 0x000fc600008e0608 */
[-C--:B------:R-:W-:Y:S01]  /*187d0*/  IADD3 R6, P1, PT, R4, R7.reuse, RZ ;  /* 0x0000000704067210 */ /* 0x080fe20007f3e0ff */
[--C-:B------:R-:W-:Y:S01]  /*187e0*/  IMAD.X R5, R13, 0x1, R8.reuse, P2 ;  /* 0x000000010d057824 */ /* 0x100fe200010e0608 */
[----:B------:R-:W-:Y:S01]  /*187f0*/  @!PT LDS RZ, [RZ] ;  /* 0x00000000fffff984 */ /* 0x000fe20000000800 */
[----:B------:R-:W-:Y:S01]  /*18800*/  @!PT LDS RZ, [RZ] ;  /* 0x00000000fffff984 */ /* 0x000fe20000000800 */
[----:B------:R-:W-:Y:S01]  /*18810*/  @!PT LDS RZ, [RZ] ;  /* 0x00000000fffff984 */ /* 0x000fe20000000800 */
[----:B------:R2:W-:Y:S04]  /*18820*/  @!P0 LDGSTS.E.BYPASS.LTC128B.128 [R45+0x3000], desc[UR4][R12.64] ;  /* 0x030000000c2d8fae */ /* 0x0005e8000b981a04 */
[----:B------:R2:W-:Y:S01]  /*18830*/  @P0 STS.128 [R45+0x3000], RZ ;  /* 0x003000ff2d000388 */ /* 0x0005e20000000c00 */
[----:B---3--:R-:W-:Y:S01]  /*18840*/  @!P0 IADD3 R10, P2, PT, R6, R7, RZ ;  /* 0x00000007060a8210 */ /* 0x008fe20007f5e0ff */
        /* <DEDUP_REMOVED lines=18> */
.L_x_4631:
[----:B------:R-:W-:Y:S05]  /*18970*/  BSYNC.RECONVERGENT B1 ;  /* 0x0000000000017941 */ /* 0x000fea0003800200 */
.L_x_4630:
[----:B------:R-:W3:Y:S01]  /*18980*/  LD.E R110, desc[UR4][R148.64+0xdc] ;  /* 0x0000dc04946e7980 */ /* 0x000ee2000c101900 */
[----:B--2---:R-:W-:Y:S02]  /*18990*/  FMNMX3.FTZ R7, R0, R123, R109, !PT ;  /* 0x0000007b00077276 */ /* 0x004fe4000781006d */
[----:B------:R-:W-:Y:S01]  /*189a0*/  FMNMX3.FTZ R6, R2, R104, R124, !PT ;  /* 0x0000006802067276 */ /* 0x000fe2000781007c */
[----:B------:R-:W-:Y:S01]  /*189b0*/  LDSM.16.MT88.4 R16, [R40+0x5000] ;  /* 0x005000002810783b */ /* 0x000fe20000004200 */
        /* <DEDUP_REMOVED lines=63> */
[----:B------:R-:W1:Y:S04]  /*18db0*/  SHFL.BFLY PT, R5, R7, 0x2, 0x1f ;  /* 0x0c401f0007057f89 */ /* 0x000e6800000e0000 */
        /* <DEDUP_REMOVED lines=17> */
[-C--:B------:R-:W-:Y:S01]  /*18ed0*/  FFMA.FTZ R131, R131, R110.reuse, -R107 ;  /* 0x0000006e83837223 */ /* 0x080fe2000001086b */
[-CC-:B------:R-:W-:Y:S01]  /*18ee0*/  FFMA.FTZ R7, R124, R110.reuse, -R109.reuse ;  /* 0x0000006e7c077223 */ /* 0x180fe2000001086d */
[-CC-:B------:R-:W-:Y:S01]  /*18ef0*/  FFMA.FTZ R125, R125, R110.reuse, -R109.reuse ;  /* 0x0000006e7d7d7223 */ /* 0x180fe2000001086d */
[-C--:B------:R-:W-:Y:S01]  /*18f00*/  FFMA.FTZ R6, R108, R110.reuse, -R109 ;  /* 0x0000006e6c067223 */ /* 0x080fe2000001086d */
[----:B------:R-:W2:Y:S01]  /*18f10*/  MUFU.EX2 R123, R123 ;  /* 0x0000007b007b7308 */ /* 0x000ea20000000800 */
[-CC-:B------:R-:W-:Y:S01]  /*18f20*/  FFMA.FTZ R20, R122, R110.reuse, -R107.reuse ;  /* 0x0000006e7a147223 */ /* 0x180fe2000001086b */
[-C--:B------:R-:W-:Y:S01]  /*18f30*/  FFMA.FTZ R29, R29, R110.reuse, -R107 ;  /* 0x0000006e1d1d7223 */ /* 0x080fe2000001086b */
[-CC-:B------:R-:W-:Y:S01]  /*18f40*/  FFMA.FTZ R24, R130, R110.reuse, -R109.reuse ;  /* 0x0000006e82187223 */ /* 0x180fe2000001086d */
[----:B------:R-:W-:Y:S01]  /*18f50*/  MUFU.EX2 R108, R7 ;  /* 0x00000007006c7308 */ /* 0x000fe20000000800 */
[-C--:B------:R-:W-:Y:S01]  /*18f60*/  FFMA.FTZ R35, R35, R110.reuse, -R109 ;  /* 0x0000006e23237223 */ /* 0x080fe2000001086d */
[-C--:B------:R-:W-:Y:S01]  /*18f70*/  FFMA.FTZ R33, R33, R110.reuse, -R107 ;  /* 0x0000006e21217223 */ /* 0x080fe2000001086b */
[-C--:B------:R-:W-:Y:S01]  /*18f80*/  FFMA.FTZ R178, R178, R110.reuse, -R109 ;  /* 0x0000006eb2b27223 */ /* 0x080fe2000001086d */
[----:B------:R3:W-:Y:S01]  /*18f90*/  MUFU.EX2 R122, R131 ;  /* 0x00000083007a7308 */ /* 0x0007e20000000800 */
[-CC-:B-1----:R-:W-:Y:S01]  /*18fa0*/  FFMA.FTZ R5, R105, R110.reuse, -R107.reuse ;  /* 0x0000006e69057223 */ /* 0x182fe2000001086b */
[-CC-:B------:R-:W-:Y:S01]  /*18fb0*/  FFMA.FTZ R174, R174, R110.reuse, -R107.reuse ;  /* 0x0000006eaeae7223 */ /* 0x180fe2000001086b */
[-CC-:B------:R-:W-:Y:S01]  /*18fc0*/  FFMA.FTZ R166, R166, R110.reuse, -R107.reuse ;  /* 0x0000006ea6a67223 */ /* 0x180fe2000001086b */
[----:B------:R1:W-:Y:S01]  /*18fd0*/  MUFU.EX2 R105, R4 ;  /* 0x0000000400697308 */ /* 0x0003e20000000800 */
[-CC-:B------:R-:W-:Y:S01]  /*18fe0*/  FFMA.FTZ R128, R128, R110.reuse, -R107.reuse ;  /* 0x0000006e80807223 */ /* 0x180fe2000001086b */
[----:B--2---:R-:W-:Y:S01]  /*18ff0*/  F2FP.F16.F32.PACK_AB R9, R106, R123 ;  /* 0x0000007b6a09723e */ /* 0x004fe200000000ff */
[-CC-:B------:R-:W-:Y:S01]  /*19000*/  FFMA.FTZ R115, R115, R110.reuse, -R107.reuse ;  /* 0x0000006e73737223 */ /* 0x180fe2000001086b */
[----:B------:R-:W-:Y:S01]  /*19010*/  MUFU.EX2 R130, R29 ;  /* 0x0000001d00827308 */ /* 0x000fe20000000800 */
[-C--:B------:R-:W-:Y:S01]  /*19020*/  FFMA.FTZ R51, R51, R110.reuse, -R107 ;  /* 0x0000006e33337223 */ /* 0x080fe2000001086b */
[-CC-:B------:R-:W-:Y:S01]  /*19030*/  FFMA.FTZ R63, R63, R110.reuse, -R109.reuse ;  /* 0x0000006e3f3f7223 */ /* 0x180fe2000001086d */
[-CC-:B------:R-:W-:Y:S01]  /*19040*/  FFMA.FTZ R61, R61, R110.reuse, -R109.reuse ;  /* 0x0000006e3d3d7223 */ /* 0x180fe2000001086d */
[-C--:B------:R-:W-:Y:S01]  /*19050*/  FFMA.FTZ R60, R60, R110.reuse, -R109 ;  /* 0x0000006e3c3c7223 */ /* 0x080fe2000001086d */
[-CC-:B------:R-:W-:Y:S01]  /*19060*/  FFMA.FTZ R47, R47, R110.reuse, -R107.reuse ;  /* 0x0000006e2f2f7223 */ /* 0x180fe2000001086b */
[-C--:B---3--:R-:W-:Y:S01]  /*19070*/  FFMA.FTZ R131, R129, R110.reuse, -R107 ;  /* 0x0000006e81837223 */ /* 0x088fe2000001086b */
[-CC-:B------:R-:W-:Y:S01]  /*19080*/  FFMA.FTZ R56, R56, R110.reuse, -R109.reuse ;  /* 0x0000006e38387223 */ /* 0x180fe2000001086d */
[----:B------:R2:W-:Y:S01]  /*19090*/  MUFU.EX2 R129, R20 ;  /* 0x0000001400817308 */ /* 0x0005e20000000800 */
[-CC-:B------:R-:W-:Y:S01]  /*190a0*/  FFMA.FTZ R72, R72, R110.reuse, -R109.reuse ;  /* 0x0000006e48487223 */ /* 0x180fe2000001086d */
[-C--:B-1----:R-:W-:Y:S01]  /*190b0*/  FFMA.FTZ R4, R104, R110.reuse, -R109 ;  /* 0x0000006e68047223 */ /* 0x082fe2000001086d */
[-C--:B------:R-:W-:Y:S01]  /*190c0*/  FFMA.FTZ R92, R92, R110.reuse, -R107 ;  /* 0x0000006e5c5c7223 */ /* 0x080fe2000001086b */
[----:B------:R1:W-:Y:S01]  /*190d0*/  MUFU.EX2 R104, R5 ;  /* 0x0000000500687308 */ /* 0x0003e20000000800 */
[-CC-:B------:R-:W-:Y:S01]  /*190e0*/  FFMA.FTZ R86, R86, R110.reuse, -R109.reuse ;  /* 0x0000006e56567223 */ /* 0x180fe2000001086d */
[-CC-:B------:R-:W-:Y:S01]  /*190f0*/  FFMA.FTZ R89, R89, R110.reuse, -R109.reuse ;  /* 0x0000006e59597223 */ /* 0x180fe2000001086d */
[-C--:B------:R-:W-:Y:S01]  /*19100*/  FFMA.FTZ R93, R93, R110.reuse, -R109 ;  /* 0x0000006e5d5d7223 */ /* 0x080fe2000001086d */
[----:B------:R3:W4:Y:S01]  /*19110*/  MUFU.EX2 R124, R4 ;  /* 0x00000004007c7308 */ /* 0x0007220000000800 */
[-C--:B------:R-:W-:Y:S01]  /*19120*/  FFMA.FTZ R94, R94, R110.reuse, -R107 ;  /* 0x0000006e5e5e7223 */ /* 0x080fe2000001086b */
[----:B------:R-:W-:-:S02]  /*19130*/  FFMA.FTZ R99, R99, R110, -R109 ;  /* 0x0000006e63637223 */ /* 0x000fc4000001086d */
[----:B------:R-:W-:Y:S01]  /*19140*/  MUFU.EX2 R131, R131 ;  /* 0x0000008300837308 */ /* 0x000fe20000000800 */
[----:B--2---:R-:W-:Y:S01]  /*19150*/  LDSM.16.MT88.4 R20, [R40+0x5400] ;  /* 0x005400002814783b */ /* 0x004fe20000004200 */
[----:B-1----:R-:W-:Y:S02]  /*19160*/  FSEL R5, R45, RZ, P0 ;  /* 0x000000ff2d057208 */ /* 0x002fe40000000000 */
[----:B------:R-:W-:Y:S02]  /*19170*/  ISETP.NE.AND P0, PT, R111, RZ, PT ;  /* 0x000000ff6f00720c */ /* 0x000fe40003f05270 */
[----:B---3--:R-:W-:Y:S01]  /*19180*/  FSEL R4, R103, RZ, P1 ;  /* 0x000000ff67047208 */ /* 0x008fe20000800000 */
[----:B------:R-:W-:Y:S01]  /*19190*/  FADD.FTZ R5, R0, -R5 ;  /* 0x8000000500057221 */ /* 0x000fe20000010000 */
[----:B------:R-:W-:Y:S01]  /*191a0*/  IADD3 R111, PT, PT, R40, 0x5020, RZ ;  /* 0x00005020286f7810 */ /* 0x000fe20007ffe0ff */
[----:B------:R-:W-:Y:S01]  /*191b0*/  MUFU.EX2 R0, R6 ;  /* 0x0000000600007308 */ /* 0x000fe20000000800 */
[----:B----4-:R-:W-:Y:S01]  /*191c0*/  F2FP.F16.F32.PACK_AB R8, R108, R124 ;  /* 0x0000007c6c08723e */ /* 0x010fe200000000ff */
        /* <DEDUP_REMOVED lines=8> */
[----:B------:R-:W4:Y:S01]  /*19250*/  MUFU.EX2 R126, R126 ;  /* 0x0000007e007e7308 */ /* 0x000f220000000800 */
[----:B-1----:R-:W-:-:S03]  /*19260*/  F2FP.F16.F32.PACK_AB R10, R2, R0 ;  /* 0x00000000020a723e */ /* 0x002fc600000000ff */
[----:B--2---:R-:W1:Y:S01]  /*19270*/  LDSM.16.MT88.4 R4, [R111] ;  /* 0x000000006f04783b */ /* 0x004e620000004200 */
[-C--:B---3--:R-:W-:Y:S01]  /*19280*/  FMUL.FTZ R14, R146, R125.reuse ;  /* 0x0000007d920e7220 */ /* 0x088fe20000410000 */
[-C--:B------:R-:W-:Y:S01]  /*19290*/  FMUL.FTZ R15, R147, R125.reuse ;  /* 0x0000007d930f7220 */ /* 0x080fe20000410000 */
[-C--:B------:R-:W-:Y:S01]  /*192a0*/  FMUL.FTZ R142, R142, R125.reuse ;  /* 0x0000007d8e8e7220 */ /* 0x080fe20000410000 */
[-C--:B----4-:R-:W-:Y:S01]  /*192b0*/  FMUL.FTZ R12, R144, R126.reuse ;  /* 0x0000007e900c7220 */ /* 0x090fe20000410000 */
[-C--:B------:R-:W-:Y:S01]  /*192c0*/  FMUL.FTZ R13, R145, R126.reuse ;  /* 0x0000007e910d7220 */ /* 0x080fe20000410000 */
[-C--:B------:R-:W-:Y:S01]  /*192d0*/  FMUL.FTZ R143, R143, R125.reuse ;  /* 0x0000007d8f8f7220 */ /* 0x080fe20000410000 */
[-C--:B------:R-:W-:Y:S01]  /*192e0*/  FMUL.FTZ R140, R140, R126.reuse ;  /* 0x0000007e8c8c7220 */ /* 0x080fe20000410000 */
[----:B------:R-:W-:Y:S01]  /*192f0*/  FMUL.FTZ R141, R141, R126 ;  /* 0x0000007e8d8d7220 */ /* 0x000fe20000410000 */
[-C--:B------:R-:W-:Y:S01]  /*19300*/  FMUL.FTZ R26, R138, R125.reuse ;  /* 0x0000007d8a1a7220 */ /* 0x080fe20000410000 */
[----:B------:R-:W-:Y:S01]  /*19310*/  FFMA.FTZ R138, R30, R110, -R109 ;  /* 0x0000006e1e8a7223 */ /* 0x000fe2000001086d */
[-C--:B------:R-:W-:Y:S01]  /*19320*/  FMUL.FTZ R25, R137, R126.reuse ;  /* 0x0000007e89197220 */ /* 0x080fe20000410000 */
[----:B------:R-:W2:Y:S01]  /*19330*/  LDSM.16.MT88.4 R28, [R111+0x400] ;  /* 0x000400006f1c783b */ /* 0x000ea20000004200 */
[C---:B------:R-:W-:Y:S01]  /*19340*/  HMMA.16816.F32 R12, R8.reuse, R16, R12 ;  /* 0x00000010080c723c */ /* 0x040fe2000000180c */
[----:B------:R3:W-:Y:S04]  /*19350*/  MUFU.EX2 R137, R35 ;  /* 0x0000002300897308 */ /* 0x0007e80000000800 */
[-C--:B------:R-:W-:Y:S01]  /*19360*/  FMUL.FTZ R27, R139, R125.reuse ;  /* 0x0000007d8b1b7220 */ /* 0x080fe20000410000 */
[-C--:B------:R-:W-:Y:S01]  /*19370*/  FMUL.FTZ R134, R134, R125.reuse ;  /* 0x0000007d86867220 */ /* 0x080fe20000410000 */
[----:B------:R-:W-:Y:S01]  /*19380*/  FMUL.FTZ R135, R135, R125 ;  /* 0x0000007d87877220 */ /* 0x000fe20000410000 */
[----:B------:R-:W-:Y:S01]  /*19390*/  MUFU.EX2 R138, R138 ;  /* 0x0000008a008a7308 */ /* 0x000fe20000000800 */
[-C--:B------:R-:W-:Y:S01]  /*193a0*/  FMUL.FTZ R132, R132, R126.reuse ;  /* 0x0000007e84847220 */ /* 0x080fe20000410000 */
[----:B------:R-:W-:Y:S01]  /*193b0*/  FMUL.FTZ R133, R133, R126 ;  /* 0x0000007e85857220 */ /* 0x000fe20000410000 */
[C---:B------:R-:W-:Y:S01]  /*193c0*/  HMMA.16816.F32 R16, R8.reuse, R18, R140 ;  /* 0x000000120810723c */ /* 0x040fe2000000188c */
[----:B------:R4:W5:Y:S02]  /*193d0*/  MUFU.EX2 R140, R24 ;  /* 0x00000018008c7308 */ /* 0x0009640000000800 */
[-C--:B------:R-:W-:Y:S01]  /*193e0*/  FFMA.FTZ R139, R182, R110.reuse, -R107 ;  /* 0x0000006eb68b7223 */ /* 0x080fe2000001086b */
[-CC-:B------:R-:W-:Y:S01]  /*193f0*/  FFMA.FTZ R141, R184, R110.reuse, -R109.reuse ;  /* 0x0000006eb88d7223 */ /* 0x180fe2000001086d */
[-CC-:B------:R-:W-:Y:S01]  /*19400*/  FFMA.FTZ R142, R181, R110.reuse, -R109.reuse ;  /* 0x0000006eb58e7223 */ /* 0x180fe2000001086d */
[-CC-:B------:R-:W-:Y:S01]  /*19410*/  FFMA.FTZ R143, R38, R110.reuse, -R109.reuse ;  /* 0x0000006e268f7223 */ /* 0x180fe2000001086d */
[-C--:B------:R-:W-:Y:S01]  /*19420*/  FFMA.FTZ R144, R37, R110.reuse, -R109 ;  /* 0x0000006e25907223 */ /* 0x080fe2000001086d */
[----:B---3--:R-:W-:Y:S01]  /*19430*/  F2FP.F16.F32.PACK_AB R35, R130, R131 ;  /* 0x000000838223723e */ /* 0x008fe200000000ff */
[-CC-:B------:R-:W-:Y:S01]  /*19440*/  FFMA.FTZ R145, R36, R110.reuse, -R107.reuse ;  /* 0x0000006e24917223 */ /* 0x180fe2000001086b */
[----:B------:R-:W-:Y:S01]  /*19450*/  MUFU.EX2 R139, R139 ;  /* 0x0000008b008b7308 */ /* 0x000fe20000000800 */
[-C--:B------:R-:W-:Y:S01]  /*19460*/  FFMA.FTZ R146, R180, R110.reuse, -R107 ;  /* 0x0000006eb4927223 */ /* 0x080fe2000001086b */
[----:B------:R-:W-:Y:S01]  /*19470*/  FFMA.FTZ R147, R179, R110, -R109 ;  /* 0x0000006eb3937223 */ /* 0x000fe2000001086d */
[----:B------:R-:W-:Y:S01]  /*19480*/  FFMA.FTZ R123, R242, R125, R123 ;  /* 0x0000007df27b7223 */ /* 0x000fe2000001007b */
[----:B------:R-:W-:Y:S01]  /*19490*/  MUFU.EX2 R141, R141 ;  /* 0x0000008d008d7308 */ /* 0x000fe20000000800 */
[-C--:B------:R-:W-:Y:S01]  /*194a0*/  FFMA.FTZ R124, R243, R126.reuse, R124 ;  /* 0x0000007ef37c7223 */ /* 0x080fe2000001007c */
[----:B----4-:R-:W-:Y:S01]  /*194b0*/  FMUL.FTZ R24, R136, R126 ;  /* 0x0000007e88187220 */ /* 0x010fe20000410000 */
[-C--:B------:R-:W-:Y:S01]  /*194c0*/  FFMA.FTZ R136, R34, R110.reuse, -R109 ;  /* 0x0000006e22887223 */ /* 0x080fe2000001086d */
[----:B------:R-:W-:Y:S01]  /*194d0*/  MUFU.EX2 R142, R142 ;  /* 0x0000008e008e7308 */ /* 0x000fe20000000800 */
[----:B------:R-:W-:Y:S01]  /*194e0*/  FADD.FTZ R123, R106, R123 ;  /* 0x0000007b6a7b7221 */ /* 0x000fe20000010000 */
[----:B------:R-:W-:Y:S01]  /*194f0*/  FADD.FTZ R124, R108, R124 ;  /* 0x0000007c6c7c7221 */ /* 0x000fe20000010000 */
[-C--:B------:R-:W-:Y:S01]  /*19500*/  FFMA.FTZ R243, R102, R110.reuse, -R109 ;  /* 0x0000006e66f37223 */ /* 0x080fe2000001086d */
[----:B------:R-:W-:Y:S01]  /*19510*/  MUFU.EX2 R143, R143 ;  /* 0x0000008f008f7308 */ /* 0x000fe20000000800 */
[----:B-1----:R-:W-:Y:S03]  /*19520*/  HMMA.16816.F32 R24, R8, R4, R24 ;  /* 0x000000040818723c */ /* 0x002fe60000001818 */
[----:B------:R-:W-:Y:S01]  /*19530*/  FADD.FTZ R105, R105, R123 ;  /* 0x0000007b69697221 */ /* 0x000fe20000010000 */
[----:B------:R-:W-:Y:S01]  /*19540*/  FADD.FTZ R124, R0, R124 ;  /* 0x0000007c007c7221 */ /* 0x000fe20000010000 */
[----:B------:R-:W1:Y:S01]  /*19550*/  MUFU.EX2 R136, R136 ;  /* 0x0000008800887308 */ /* 0x000e620000000800 */
[----:B------:R-:W-:Y:S01]  /*19560*/  FFMA.FTZ R242, R100, R110, -R107 ;  /* 0x0000006e64f27223 */ /* 0x000fe2000001086b */
[----:B------:R-:W-:-:S02]  /*19570*/  FADD.FTZ R105, R104, R105 ;  /* 0x0000006968697221 */ /* 0x000fc40000010000 */
[----:B------:R-:W-:Y:S01]  /*19580*/  MUFU.EX2 R144, R144 ;  /* 0x0000009000907308 */ /* 0x000fe20000000800 */
[----:B------:R-:W-:Y:S01]  /*19590*/  HMMA.16816.F32 R8, R8, R6, R132 ;  /* 0x000000060808723c */ /* 0x000fe20000001884 */
[----:B------:R-:W3:Y:S02]  /*195a0*/  LDSM.16.MT88.4 R4, [R40+0x5800] ;  /* 0x005800002804783b */ /* 0x000ee40000004200 */
[--C-:B------:R-:W-:Y:S01]  /*195b0*/  FFMA.FTZ R133, R32, R110, -R107.reuse ;  /* 0x0000006e20857223 */ /* 0x100fe2000001086b */
[----:B------:R4:W2:Y:S01]  /*195c0*/  MUFU.EX2 R132, R33 ;  /* 0x0000002100847308 */ /* 0x0008a20000000800 */
[----:B-----5:R-:W-:Y:S01]  /*195d0*/  F2FP.F16.F32.PACK_AB R32, R137, R140 ;  /* 0x0000008c8920723e */ /* 0x020fe200000000ff */
[-CC-:B------:R-:W-:Y:S01]  /*195e0*/  FFMA.FTZ R134, R183, R110.reuse, -R107.reuse ;  /* 0x0000006eb7867223 */ /* 0x180fe2000001086b */
[----:B------:R-:W-:Y:S01]  /*195f0*/  FFMA.FTZ R135, R39, R110, -R107 ;  /* 0x0000006e27877223 */ /* 0x000fe2000001086b */
[----:B------:R-:W-:Y:S01]  /*19600*/  MUFU.EX2 R145, R145 ;  /* 0x0000009100917308 */ /* 0x000fe20000000800 */
[----:B------:R-:W-:Y:S01]  /*19610*/  FADD.FTZ R105, R122, R105 ;  /* 0x000000697a697221 */ /* 0x000fe20000010000 */
[----:B-1----:R-:W-:-:S02]  /*19620*/  F2FP.F16.F32.PACK_AB R34, R138, R136 ;  /* 0x000000888a22723e */ /* 0x002fc400000000ff */
[----:B------:R-:W1:Y:S04]  /*19630*/  MUFU.EX2 R133, R133 ;  /* 0x0000008500857308 */ /* 0x000e680000000800 */
[----:B------:R-:W5:Y:S01]  /*19640*/  MUFU.EX2 R134, R134 ;  /* 0x0000008600867308 */ /* 0x000f620000000800 */
[C---:B----4-:R-:W-:Y:S01]  /*19650*/  F2FP.F16.F32.PACK_AB R33, R129.reuse, R122 ;  /* 0x0000007a8121723e */ /* 0x050fe200000000ff */
[----:B------:R-:W-:Y:S02]  /*19660*/  FADD.FTZ R129, R129, R105 ;  /* 0x0000006981817221 */ /* 0x000fe40000010000 */
[----:B------:R-:W4:Y:S02]  /*19670*/  MUFU.EX2 R135, R135 ;  /* 0x0000008700877308 */ /* 0x000f240000000800 */
[----:B------:R-:W-:-:S02]  /*19680*/  FADD.FTZ R129, R131, R129 ;  /* 0x0000008183817221 */ /* 0x000fc40000010000 */
[----:B------:R-:W-:Y:S01]  /*19690*/  MUFU.EX2 R146, R146 ;  /* 0x0000009200927308 */ /* 0x000fe20000000800 */
[C---:B------:R-:W-:Y:S05]  /*196a0*/  HMMA.16816.F32 R12, R32.reuse, R20, R12 ;  /* 0x00000014200c723c */ /* 0x040fea000000180c */
[----:B------:R-:W-:Y:S01]  /*196b0*/  FADD.FTZ R129, R130, R129 ;  /* 0x0000008182817221 */ /* 0x000fe20000010000 */
[----:B------:R-:W-:Y:S03]  /*196c0*/  MUFU.EX2 R147, R147 ;  /* 0x0000009300937308 */ /* 0x000fe60000000800 */
[----:B--2---:R-:W-:Y:S01]  /*196d0*/  FADD.FTZ R129, R132, R129 ;  /* 0x0000008184817221 */ /* 0x004fe20000010000 */
[----:B------:R-:W-:Y:S01]  /*196e0*/  MUFU.EX2 R243, R243 ;  /* 0x000000f300f37308 */ /* 0x000fe20000000800 */
[C---:B------:R-:W-:Y:S01]  /*196f0*/  HMMA.16816.F32 R16, R32.reuse, R22, R16 ;  /* 0x000000162010723c */ /* 0x040fe20000001810 */
[----:B------:R-:W2:Y:S02]  /*19700*/  LDSM.16.MT88.4 R20, [R111+0x800] ;  /* 0x000800006f14783b */ /* 0x000ea40000004200 */
[----:B------:R-:W-:Y:S05]  /*19710*/  MUFU.EX2 R242, R242 ;  /* 0x000000f200f27308 */ /* 0x000fea0000000800 */
[C---:B------:R-:W-:Y:S01]  /*19720*/  HMMA.16816.F32 R36, R32.reuse, R28, R24 ;  /* 0x0000001c2024723c */ /* 0x040fe20000001818 */
[----:B------:R-:W2:Y:S07]  /*19730*/  LDSM.16.MT88.4 R24, [R40+0x5c00] ;  /* 0x005c00002818783b */ /* 0x000eae0000004200 */
[----:B------:R-:W-:Y:S03]  /*19740*/  HMMA.16816.F32 R28, R32, R30, R8 ;  /* 0x0000001e201c723c */ /* 0x000fe60000001808 */
[--C-:B------:R-:W-:Y:S01]  /*19750*/  FFMA.FTZ R9, R177, R110, -R109.reuse ;  /* 0x0000006eb1097223 */ /* 0x100fe2000001086d */
[----:B------:R-:W-:Y:S01]  /*19760*/  F2FP.F16.F32.PACK_AB R32, R142, R141 ;  /* 0x0000008d8e20723e */ /* 0x000fe200000000ff */
[----:B------:R4:W2:Y:S01]  /*19770*/  MUFU.EX2 R177, R178 ;  /* 0x000000b200b17308 */ /* 0x0008a20000000800 */
[----:B-1----:R-:W-:Y:S01]  /*19780*/  F2FP.F16.F32.PACK_AB R33, R133, R132 ;  /* 0x000000848521723e */ /* 0x002fe200000000ff */
[----:B------:R-:W-:Y:S01]  /*19790*/  FFMA.FTZ R8, R176, R110, -R109 ;  /* 0x0000006eb0087223 */ /* 0x000fe2000001086d */
[----:B------:R-:W-:Y:S01]  /*197a0*/  F2FP.F16.F32.PACK_AB R34, R144, R143 ;  /* 0x0000008f9022723e */ /* 0x000fe200000000ff */
[----:B------:R-:W-:Y:S01]  /*197b0*/  MUFU.EX2 R176, R9 ;  /* 0x0000000900b07308 */ /* 0x000fe20000000800 */
[----:B-----5:R-:W-:Y:S01]  /*197c0*/  F2FP.F16.F32.PACK_AB R35, R139, R134 ;  /* 0x000000868b23723e */ /* 0x020fe200000000ff */
[----:B------:R-:W-:-:S04]  /*197d0*/  FADD.FTZ R133, R133, R129 ;  /* 0x0000008185857221 */ /* 0x000fc80000010000 */
[----:B------:R-:W-:Y:S02]  /*197e0*/  FADD.FTZ R133, R134, R133 ;  /* 0x0000008586857221 */ /* 0x000fe40000010000 */
[C---:B---3--:R-:W-:Y:S03]  /*197f0*/  HMMA.16816.F32 R12, R32.reuse, R4, R12 ;  /* 0x00000004200c723c */ /* 0x048fe6000000180c */
[----:B----4-:R-:W-:Y:S01]  /*19800*/  FFMA.FTZ R178, R175, R110, -R107 ;  /* 0x0000006eafb27223 */ /* 0x010fe2000001086b */
[----:B------:R-:W-:Y:S01]  /*19810*/  FADD.FTZ R139, R139, R133 ;  /* 0x000000858b8b7221 */ /* 0x000fe20000010000 */
[----:B------:R1:W3:Y:S03]  /*19820*/  MUFU.EX2 R175, R8 ;  /* 0x0000000800af7308 */ /* 0x0002e60000000800 */
[----:B------:R-:W-:Y:S01]  /*19830*/  FADD.FTZ R139, R135, R139 ;  /* 0x0000008b878b7221 */ /* 0x000fe20000010000 */
[----:B------:R-:W4:Y:S01]  /*19840*/  MUFU.EX2 R178, R178 ;  /* 0x000000b200b27308 */ /* 0x000f220000000800 */
[----:B------:R-:W-:Y:S01]  /*19850*/  HMMA.16816.F32 R16, R32, R6, R16 ;  /* 0x000000062010723c */ /* 0x000fe20000001810 */
[----:B------:R-:W-:Y:S02]  /*19860*/  LDSM.16.MT88.4 R4, [R40+0x6000] ;  /* 0x006000002804783b */ /* 0x000fe40000004200 */
[----:B------:R-:W-:-:S05]  /*19870*/  FADD.FTZ R139, R145, R139 ;  /* 0x0000008b918b7221 */ /* 0x000fca0000010000 */
[C---:B--2---:R-:W-:Y:S01]  /*19880*/  HMMA.16816.F32 R36, R32.reuse, R20, R36 ;  /* 0x000000142024723c */ /* 0x044fe20000001824 */
[----:B-1----:R-:W1:Y:S02]  /*19890*/  LDSM.16.MT88.4 R8, [R111+0xc00] ;  /* 0x000c00006f08783b */ /* 0x002e640000004200 */
[----:B------:R-:W-:Y:S02]  /*198a0*/  F2FP.F16.F32.PACK_AB R20, R177, R147 ;  /* 0x00000093b114723e */ /* 0x000fe400000000ff */
[----:B------:R-:W-:Y:S02]  /*198b0*/  F2FP.F16.F32.PACK_AB R21, R145, R135 ;  /* 0x000000879115723e */ /* 0x000fe400000000ff */
[----:B------:R-:W-:Y:S01]  /*198c0*/  LDSM.16.MT88.4 R132, [R111+0x3c00] ;  /* 0x003c00006f84783b */ /* 0x000fe20000004200 */
[----:B------:R-:W-:Y:S03]  /*198d0*/  HMMA.16816.F32 R28, R32, R22, R28 ;  /* 0x00000016201c723c */ /* 0x000fe6000000181c */
[----:B---3--:R-:W-:Y:S01]  /*198e0*/  F2FP.F16.F32.PACK_AB R22, R175, R176 ;  /* 0x000000b0af16723e */ /* 0x008fe200000000ff */
[----:B------:R-:W-:Y:S01]  /*198f0*/  FFMA.FTZ R32, R173, R110, -R107 ;  /* 0x0000006ead207223 */ /* 0x000fe2000001086b */
[----:B----4-:R-:W-:Y:S01]  /*19900*/  F2FP.F16.F32.PACK_AB R23, R178, R146 ;  /* 0x00000092b217723e */ /* 0x010fe200000000ff */
[----:B------:R2:W3:Y:S01]  /*19910*/  MUFU.EX2 R173, R174 ;  /* 0x000000ae00ad7308 */ /* 0x0004e20000000800 */
[-CC-:B------:R-:W-:Y:S01]  /*19920*/  FFMA.FTZ R34, R159, R110.reuse, -R109.reuse ;  /* 0x0000006e9f227223 */ /* 0x180fe2000001086d */
[----:B------:R-:W-:Y:S01]  /*19930*/  FFMA.FTZ R33, R158, R110, -R109 ;  /* 0x0000006e9e217223 */ /* 0x000fe2000001086d */
[----:B------:R-:W-:-:S02]  /*19940*/  FADD.FTZ R146, R146, R139 ;  /* 0x0000008b92927221 */ /* 0x000fc40000010000 */
[----:B------:R-:W-:Y:S01]  /*19950*/  MUFU.EX2 R158, R34 ;  /* 0x00000022009e7308 */ /* 0x000fe20000000800 */
[----:B------:R-:W-:Y:S05]  /*19960*/  HMMA.16816.F32 R12, R20, R24, R12 ;  /* 0x00000018140c723c */ /* 0x000fea000000180c */
[-C--:B------:R-:W-:Y:S01]  /*19970*/  FFMA.FTZ R24, R170, R110.reuse, -R107 ;  /* 0x0000006eaa187223 */ /* 0x080fe2000001086b */
[----:B------:R-:W-:Y:S01]  /*19980*/  FFMA.FTZ R25, R172, R110, -R109 ;  /* 0x0000006eac197223 */ /* 0x000fe2000001086d */
[----:B------:R4:W5:Y:S01]  /*19990*/  MUFU.EX2 R170, R32 ;  /* 0x0000002000aa7308 */ /* 0x0009620000000800 */
[----:B------:R-:W-:-:S03]  /*199a0*/  FADD.FTZ R146, R178, R146 ;  /* 0x00000092b2927221 */ /* 0x000fc60000010000 */
[----:B------:R1:W-:Y:S01]  /*199b0*/  MUFU.EX2 R172, R24 ;  /* 0x0000001800ac7308 */ /* 0x0003e20000000800 */
[-CC-:B--2---:R-:W-:Y:S01]  /*199c0*/  FFMA.FTZ R174, R167, R110.reuse, -R107.reuse ;  /* 0x0000006ea7ae7223 */ /* 0x184fe2000001086b */
[C---:B------:R-:W-:Y:S03]  /*199d0*/  HMMA.16816.F32 R16, R20.reuse, R26, R16 ;  /* 0x0000001a1410723c */ /* 0x040fe60000001810 */
[----:B---3--:R-:W-:Y:S02]  /*199e0*/  FADD.FTZ R146, R173, R146 ;  /* 0x00000092ad927221 */ /* 0x008fe40000010000 */
[----:B------:R-:W2:Y:S01]  /*199f0*/  MUFU.EX2 R174, R174 ;  /* 0x000000ae00ae7308 */ /* 0x000ea20000000800 */
[-C--:B----4-:R-:W-:Y:S01]  /*19a00*/  FFMA.FTZ R32, R163, R110.reuse, -R107 ;  /* 0x0000006ea3207223 */ /* 0x090fe2000001086b */
[-C--:B-1----:R-:W-:Y:S02]  /*19a10*/  FFMA.FTZ R24, R171, R110.reuse, -R109 ;  /* 0x0000006eab187223 */ /* 0x082fe4000001086d */
[----:B------:R1:W-:Y:S01]  /*19a20*/  MUFU.EX2 R171, R25 ;  /* 0x0000001900ab7308 */ /* 0x0003e20000000800 */
[C---:B------:R-:W-:Y:S03]  /*19a30*/  HMMA.16816.F32 R36, R20.reuse, R8, R36 ;  /* 0x000000081424723c */ /* 0x040fe60000001824 */
[-CC-:B------:R-:W-:Y:S01]  /*19a40*/  FFMA.FTZ R9, R165, R110.reuse, -R107.reuse ;  /* 0x0000006ea5097223 */ /* 0x180fe2000001086b */
[----:B------:R-:W-:Y:S01]  /*19a50*/  FFMA.FTZ R8, R164, R110, -R107 ;  /* 0x0000006ea4087223 */ /* 0x000fe2000001086b */
[----:B------:R3:W-:Y:S04]  /*19a60*/  MUFU.EX2 R165, R166 ;  /* 0x000000a600a57308 */ /* 0x0007e80000000800 */
[----:B------:R-:W-:Y:S01]  /*19a70*/  MUFU.EX2 R164, R9 ;  /* 0x0000000900a47308 */ /* 0x000fe20000000800 */
[----:B------:R-:W-:Y:S03]  /*19a80*/  HMMA.16816.F32 R28, R20, R10, R28 ;  /* 0x0000000a141c723c */ /* 0x000fe6000000181c */
[C---:B-----5:R-:W-:Y:S01]  /*19a90*/  F2FP.F16.F32.PACK_AB R21, R170.reuse, R173 ;  /* 0x000000adaa15723e */ /* 0x060fe200000000ff */
[----:B------:R-:W-:Y:S01]  /*19aa0*/  FADD.FTZ R170, R170, R146 ;  /* 0x00000092aaaa7221 */ /* 0x000fe20000010000 */
[----:B--2---:R-:W-:Y:S01]  /*19ab0*/  F2FP.F16.F32.PACK_AB R23, R174, R172 ;  /* 0x000000acae17723e */ /* 0x004fe200000000ff */
[----:B------:R2:W-:Y:S01]  /*19ac0*/  MUFU.EX2 R163, R8 ;  /* 0x0000000800a37308 */ /* 0x0005e20000000800 */
[----:B-1----:R-:W-:Y:S01]  /*19ad0*/  FFMA.FTZ R25, R169, R110, -R109 ;  /* 0x0000006ea9197223 */ /* 0x002fe2000001086d */
[----:B------:R-:W-:-:S02]  /*19ae0*/  FADD.FTZ R170, R172, R170 ;  /* 0x000000aaacaa7221 */ /* 0x000fc40000010000 */
[----:B------:R1:W4:Y:S01]  /*19af0*/  MUFU.EX2 R169, R24 ;  /* 0x0000001800a97308 */ /* 0x0003220000000800 */
[----:B---3--:R-:W-:Y:S01]  /*19b00*/  FFMA.FTZ R166, R150, R110, -R107 ;  /* 0x0000006e96a67223 */ /* 0x008fe2000001086b */
[----:B------:R-:W-:-:S05]  /*19b10*/  FADD.FTZ R170, R174, R170 ;  /* 0x000000aaaeaa7221 */ /* 0x000fca0000010000 */
[----:B------:R-:W-:Y:S01]  /*19b20*/  MUFU.EX2 R166, R166 ;  /* 0x000000a600a67308 */ /* 0x000fe20000000800 */
[----:B--2---:R-:W-:Y:S01]  /*19b30*/  LDSM.16.MT88.4 R8, [R40+0x6400] ;  /* 0x006400002808783b */ /* 0x004fe20000004200 */
[----:B-1----:R-:W-:Y:S01]  /*19b40*/  FFMA.FTZ R24, R168, R110, -R109 ;  /* 0x0000006ea8187223 */ /* 0x002fe2000001086d */
[----:B----4-:R-:W-:Y:S01]  /*19b50*/  F2FP.F16.F32.PACK_AB R20, R169, R171 ;  /* 0x000000aba914723e */ /* 0x010fe200000000ff */
[----:B------:R-:W-:Y:S04]  /*19b60*/  MUFU.EX2 R168, R25 ;  /* 0x0000001900a87308 */ /* 0x000fe80000000800 */
[----:B------:R1:W2:Y:S02]  /*19b70*/  MUFU.EX2 R167, R24 ;  /* 0x0000001800a77308 */ /* 0x0002a40000000800 */
[----:B-1----:R-:W1:Y:S01]  /*19b80*/  LDSM.16.MT88.4 R24, [R111+0x1000] ;  /* 0x001000006f18783b */ /* 0x002e620000004200 */
[----:B--2---:R-:W-:-:S07]  /*19b90*/  F2FP.F16.F32.PACK_AB R22, R167, R168 ;  /* 0x000000a8a716723e */ /* 0x004fce00000000ff */
[C---:B------:R-:W-:Y:S03]  /*19ba0*/  HMMA.16816.F32 R12, R20.reuse, R4, R12 ;  /* 0x00000004140c723c */ /* 0x040fe6000000180c */
[-C--:B------:R-:W-:Y:S01]  /*19bb0*/  FFMA.FTZ R4, R160, R110.reuse, -R107 ;  /* 0x0000006ea0047223 */ /* 0x080fe2000001086b */
[-CC-:B------:R-:W-:Y:S01]  /*19bc0*/  FFMA.FTZ R5, R162, R110.reuse, -R109.reuse ;  /* 0x0000006ea2057223 */ /* 0x180fe2000001086d */
[----:B------:R2:W3:Y:S04]  /*19bd0*/  MUFU.EX2 R160, R32 ;  /* 0x0000002000a07308 */ /* 0x0004e80000000800 */
[----:B------:R-:W-:Y:S01]  /*19be0*/  MUFU.EX2 R162, R4 ;  /* 0x0000000400a27308 */ /* 0x000fe20000000800 */
[----:B------:R-:W-:Y:S03]  /*19bf0*/  HMMA.16816.F32 R16, R20, R6, R16 ;  /* 0x000000061410723c */ /* 0x000fe60000001810 */
[----:B--2---:R-:W-:-:S02]  /*19c00*/  FFMA.FTZ R32, R161, R110, -R109 ;  /* 0x0000006ea1207223 */ /* 0x004fc4000001086d */
[----:B------:R2:W-:Y:S04]  /*19c10*/  MUFU.EX2 R161, R5 ;  /* 0x0000000500a17308 */ /* 0x0005e80000000800 */
[----:B------:R4:W-:Y:S01]  /*19c20*/  MUFU.EX2 R159, R32 ;  /* 0x00000020009f7308 */ /* 0x0009e20000000800 */
[----:B-1----:R-:W-:Y:S01]  /*19c30*/  HMMA.16816.F32 R36, R20, R24, R36 ;  /* 0x000000181424723c */ /* 0x002fe20000001824 */
[----:B--2---:R-:W1:Y:S02]  /*19c40*/  LDSM.16.MT88.4 R4, [R111+0x1400] ;  /* 0x001400006f04783b */ /* 0x004e640000004200 */
[-C--:B------:R-:W-:Y:S01]  /*19c50*/  FFMA.FTZ R24, R156, R110.reuse, -R107 ;  /* 0x0000006e9c187223 */ /* 0x080fe2000001086b */
[-C--:B------:R-:W-:Y:S01]  /*19c60*/  FFMA.FTZ R25, R155, R110.reuse, -R109 ;  /* 0x0000006e9b197223 */ /* 0x080fe2000001086d */
[----:B----4-:R-:W-:-:S02]  /*19c70*/  FFMA.FTZ R32, R157, R110, -R107 ;  /* 0x0000006e9d207223 */ /* 0x010fc4000001086b */
[----:B------:R2:W-:Y:S01]  /*19c80*/  MUFU.EX2 R155, R24 ;  /* 0x00000018009b7308 */ /* 0x0005e20000000800 */
[----:B------:R-:W-:Y:S03]  /*19c90*/  HMMA.16816.F32 R28, R20, R26, R28 ;  /* 0x0000001a141c723c */ /* 0x000fe6000000181c */
[-CC-:B------:R-:W-:Y:S01]  /*19ca0*/  FFMA.FTZ R21, R153, R110.reuse, -R109.reuse ;  /* 0x0000006e99157223 */ /* 0x180fe2000001086d */
[----:B------:R-:W4:Y:S01]  /*19cb0*/  MUFU.EX2 R157, R33 ;  /* 0x00000021009d7308 */ /* 0x000f220000000800 */
[-CC-:B------:R-:W-:Y:S01]  /*19cc0*/  FFMA.FTZ R20, R151, R110.reuse, -R109.reuse ;  /* 0x0000006e97147223 */ /* 0x180fe2000001086d */
[----:B---3--:R-:W-:Y:S02]  /*19cd0*/  F2FP.F16.F32.PACK_AB R27, R160, R163 ;  /* 0x000000a3a01b723e */ /* 0x008fe400000000ff */
[----:B------:R3:W-:Y:S04]  /*19ce0*/  MUFU.EX2 R156, R32 ;  /* 0x00000020009c7308 */ /* 0x0007e80000000800 */
[----:B------:R-:W-:Y:S01]  /*19cf0*/  MUFU.EX2 R151, R21 ;  /* 0x0000001500977308 */ /* 0x000fe20000000800 */
[----:B--2---:R-:W-:-:S03]  /*19d00*/  FFMA.FTZ R24, R154, R110, -R109 ;  /* 0x0000006e9a187223 */ /* 0x004fc6000001086d */
[----:B------:R2:W-:Y:S01]  /*19d10*/  MUFU.EX2 R154, R25 ;  /* 0x00000019009a7308 */ /* 0x0005e20000000800 */
[----:B----4-:R-:W-:-:S03]  /*19d20*/  F2FP.F16.F32.PACK_AB R26, R157, R158 ;  /* 0x0000009e9d1a723e */ /* 0x010fc600000000ff */
[----:B------:R4:W5:Y:S01]  /*19d30*/  MUFU.EX2 R153, R24 ;  /* 0x0000001800997308 */ /* 0x0009620000000800 */
[----:B---3--:R-:W3:Y:S03]  /*19d40*/  LDSM.16.MT88.4 R32, [R40+0x6800] ;  /* 0x006800002820783b */ /* 0x008ee60000004200 */
[----:B------:R1:W5:Y:S01]  /*19d50*/  MUFU.EX2 R150, R20 ;  /* 0x0000001400967308 */ /* 0x0003620000000800 */
[----:B--2---:R-:W-:Y:S01]  /*19d60*/  F2FP.F16.F32.PACK_AB R25, R164, R165 ;  /* 0x000000a5a419723e */ /* 0x004fe200000000ff */
[----:B------:R-:W-:Y:S01]  /*19d70*/  FADD.FTZ R165, R165, R170 ;  /* 0x000000aaa5a57221 */ /* 0x000fe20000010000 */
[----:B----4-:R-:W-:-:S03]  /*19d80*/  F2FP.F16.F32.PACK_AB R24, R159, R161 ;  /* 0x000000a19f18723e */ /* 0x010fc600000000ff */
[----:B------:R-:W-:Y:S01]  /*19d90*/  FADD.FTZ R165, R164, R165 ;  /* 0x000000a5a4a57221 */ /* 0x000fe20000010000 */
[----:B-1----:R-:W1:Y:S03]  /*19da0*/  LDSM.16.MT88.4 R20, [R111+0x1800] ;  /* 0x001800006f14783b */ /* 0x002e660000004200 */
[----:B------:R-:W-:Y:S01]  /*19db0*/  FADD.FTZ R165, R163, R165 ;  /* 0x000000a5a3a57221 */ /* 0x000fe20000010000 */
[----:B------:R-:W-:Y:S05]  /*19dc0*/  HMMA.16816.F32 R12, R24, R8, R12 ;  /* 0x00000008180c723c */ /* 0x000fea000000180c */
[----:B-----5:R-:W-:Y:S01]  /*19dd0*/  F2FP.F16.F32.PACK_AB R8, R153, R154 ;  /* 0x0000009a9908723e */ /* 0x020fe200000000ff */
[----:B------:R-:W-:Y:S01]  /*19de0*/  FADD.FTZ R165, R160, R165 ;  /* 0x000000a5a0a57221 */ /* 0x000fe20000010000 */
[----:B------:R-:W-:-:S03]  /*19df0*/  F2FP.F16.F32.PACK_AB R9, R156, R162 ;  /* 0x000000a29c09723e */ /* 0x000fc600000000ff */
[----:B------:R-:W-:Y:S01]  /*19e00*/  FADD.FTZ R162, R162, R165 ;  /* 0x000000a5a2a27221 */ /* 0x000fe20000010000 */
[----:B------:R-:W-:Y:S03]  /*19e10*/  HMMA.16816.F32 R16, R24, R10, R16 ;  /* 0x0000000a1810723c */ /* 0x000fe60000001810 */
[----:B------:R-:W-:Y:S01]  /*19e20*/  F2FP.F16.F32.PACK_AB R10, R150, R151 ;  /* 0x00000097960a723e */ /* 0x000fe200000000ff */
[----:B------:R-:W-:Y:S01]  /*19e30*/  FADD.FTZ R162, R156, R162 ;  /* 0x000000a29ca27221 */ /* 0x000fe20000010000 */
[----:B------:R-:W-:-:S03]  /*19e40*/  F2FP.F16.F32.PACK_AB R11, R166, R155 ;  /* 0x0000009ba60b723e */ /* 0x000fc600000000ff */
[----:B------:R-:W-:Y:S01]  /*19e50*/  FADD.FTZ R155, R155, R162 ;  /* 0x000000a29b9b7221 */ /* 0x000fe20000010000 */
[----:B------:R-:W-:Y:S03]  /*19e60*/  HMMA.16816.F32 R36, R24, R4, R36 ;  /* 0x000000041824723c */ /* 0x000fe60000001824 */
[----:B------:R-:W-:-:S05]  /*19e70*/  FADD.FTZ R155, R166, R155 ;  /* 0x0000009ba69b7221 */ /* 0x000fca0000010000 */
[----:B------:R-:W-:Y:S03]  /*19e80*/  HMMA.16816.F32 R28, R24, R6, R28 ;  /* 0x00000006181c723c */ /* 0x000fe6000000181c */
[-CC-:B------:R-:W-:Y:S01]  /*19e90*/  FFMA.FTZ R24, R127, R110.reuse, -R107.reuse ;  /* 0x0000006e7f187223 */ /* 0x180fe2000001086b */
[-C--:B------:R-:W-:Y:S01]  /*19ea0*/  FFMA.FTZ R25, R119, R110.reuse, -R107 ;  /* 0x0000006e77197223 */ /* 0x080fe2000001086b */
[----:B------:R-:W2:Y:S01]  /*19eb0*/  LDSM.16.MT88.4 R4, [R40+0x6c00] ;  /* 0x006c00002804783b */ /* 0x000ea20000004200 */
[-C--:B------:R-:W-:Y:S01]  /*19ec0*/  FFMA.FTZ R26, R121, R110.reuse, -R109 ;  /* 0x0000006e791a7223 */ /* 0x080fe2000001086d */
[----:B------:R4:W-:Y:S01]  /*19ed0*/  MUFU.EX2 R119, R24 ;  /* 0x0000001800777308 */ /* 0x0009e20000000800 */
[C---:B---3--:R-:W-:Y:S03]  /*19ee0*/  HMMA.16816.F32 R12, R8.reuse, R32, R12 ;  /* 0x00000020080c723c */ /* 0x048fe6000000180c */
[----:B------:R3:W-:Y:S02]  /*19ef0*/  MUFU.EX2 R121, R25 ;  /* 0x0000001900797308 */ /* 0x0007e40000000800 */
[-C--:B------:R-:W-:Y:S01]  /*19f00*/  FFMA.FTZ R32, R112, R110.reuse, -R107 ;  /* 0x0000006e70207223 */ /* 0x080fe2000001086b */
[-CC-:B------:R-:W-:Y:S01]  /*19f10*/  FFMA.FTZ R33, R69, R110.reuse, -R109.reuse ;  /* 0x0000006e45217223 */ /* 0x180fe2000001086d */
[----:B------:R5:W5:Y:S01]  /*19f20*/  MUFU.EX2 R127, R128 ;  /* 0x00000080007f7308 */ /* 0x000b620000000800 */
[----:B------:R-:W-:Y:S03]  /*19f30*/  HMMA.16816.F32 R16, R8, R34, R16 ;  /* 0x000000220810723c */ /* 0x000fe60000001810 */
[-CC-:B------:R-:W-:Y:S01]  /*19f40*/  FFMA.FTZ R34, R70, R110.reuse, -R109.reuse ;  /* 0x0000006e46227223 */ /* 0x180fe2000001086d */
[----:B----4-:R-:W-:-:S02]  /*19f50*/  FFMA.FTZ R24, R120, R110, -R109 ;  /* 0x0000006e78187223 */ /* 0x010fc4000001086d */
[----:B------:R-:W-:Y:S01]  /*19f60*/  MUFU.EX2 R120, R26 ;  /* 0x0000001a00787308 */ /* 0x000fe20000000800 */
[-C--:B---3--:R-:W-:Y:S01]  /*19f70*/  FFMA.FTZ R25, R118, R110.reuse, -R109 ;  /* 0x0000006e76197223 */ /* 0x088fe2000001086d */
[C---:B-1----:R-:W-:Y:S02]  /*19f80*/  HMMA.16816.F32 R36, R8.reuse, R20, R36 ;  /* 0x000000140824723c */ /* 0x042fe40000001824 */
[----:B------:R1:W3:Y:S01]  /*19f90*/  MUFU.EX2 R118, R24 ;  /* 0x0000001800767308 */ /* 0x0002e20000000800 */
[-C--:B-----5:R-:W-:Y:S01]  /*19fa0*/  FFMA.FTZ R128, R116, R110.reuse, -R107 ;  /* 0x0000006e74807223 */ /* 0x0a0fe2000001086b */
[----:B------:R-:W-:Y:S02]  /*19fb0*/  F2FP.F16.F32.PACK_AB R21, R119, R127 ;  /* 0x0000007f7715723e */ /* 0x000fe400000000ff */
[----:B------:R-:W-:Y:S01]  /*19fc0*/  MUFU.EX2 R69, R34 ;  /* 0x0000002200457308 */ /* 0x000fe20000000800 */
[----:B------:R-:W-:Y:S01]  /*19fd0*/  FADD.FTZ R127, R127, R155 ;  /* 0x0000009b7f7f7221 */ /* 0x000fe20000010000 */
[----:B------:R-:W-:Y:S02]  /*19fe0*/  HMMA.16816.F32 R28, R8, R22, R28 ;  /* 0x00000016081c723c */ /* 0x000fe4000000181c */
[----:B------:R-:W4:Y:S01]  /*19ff0*/  MUFU.EX2 R128, R128 ;  /* 0x0000008000807308 */ /* 0x000f220000000800 */
[-CC-:B------:R-:W-:Y:S01]  /*1a000*/  FFMA.FTZ R9, R114, R110.reuse, -R107.reuse ;  /* 0x0000006e72097223 */ /* 0x180fe2000001086b */
[-C--:B------:R-:W-:Y:S01]  /*1a010*/  FFMA.FTZ R8, R113, R110.reuse, -R107 ;  /* 0x0000006e71087223 */ /* 0x080fe2000001086b */
[----:B------:R-:W-:Y:S01]  /*1a020*/  FADD.FTZ R127, R119, R127 ;  /* 0x0000007f777f7221 */ /* 0x000fe20000010000 */
[----:B------:R5:W2:Y:S01]  /*1a030*/  MUFU.EX2 R114, R115 ;  /* 0x0000007300727308 */ /* 0x000aa20000000800 */
[----:B-1----:R-:W-:Y:S01]  /*1a040*/  FFMA.FTZ R24, R117, R110, -R109 ;  /* 0x0000006e75187223 */ /* 0x002fe2000001086d */
[----:B---3--:R-:W-:-:S02]  /*1a050*/  F2FP.F16.F32.PACK_AB R20, R118, R120 ;  /* 0x000000787614723e */ /* 0x008fc400000000ff */
[----:B------:R-:W-:Y:S04]  /*1a060*/  MUFU.EX2 R117, R25 ;  /* 0x0000001900757308 */ /* 0x000fe80000000800 */
[----:B------:R1:W3:Y:S01]  /*1a070*/  MUFU.EX2 R116, R24 ;  /* 0x0000001800747308 */ /* 0x0002e20000000800 */
[----:B----4-:R-:W-:Y:S01]  /*1a080*/  F2FP.F16.F32.PACK_AB R23, R128, R121 ;  /* 0x000000798017723e */ /* 0x010fe200000000ff */
[----:B------:R-:W-:Y:S02]  /*1a090*/  FADD.FTZ R121, R121, R127 ;  /* 0x0000007f79797221 */ /* 0x000fe40000010000 */
[----:B------:R-:W-:Y:S01]  /*1a0a0*/  MUFU.EX2 R113, R9 ;  /* 0x0000000900717308 */ /* 0x000fe20000000800 */
[----:B-----5:R-:W-:Y:S01]  /*1a0b0*/  FFMA.FTZ R115, R52, R110, -R107 ;  /* 0x0000006e34737223 */ /* 0x020fe2000001086b */
[----:B------:R-:W-:-:S02]  /*1a0c0*/  FADD.FTZ R121, R128, R121 ;  /* 0x0000007980797221 */ /* 0x000fc40000010000 */
[----:B------:R4:W-:Y:S02]  /*1a0d0*/  MUFU.EX2 R112, R8 ;  /* 0x0000000800707308 */ /* 0x0009e40000000800 */
[----:B--2---:R-:W-:Y:S02]  /*1a0e0*/  FADD.FTZ R121, R114, R121 ;  /* 0x0000007972797221 */ /* 0x004fe40000010000 */
[----:B------:R-:W-:Y:S01]  /*1a0f0*/  MUFU.EX2 R115, R115 ;  /* 0x0000007300737308 */ /* 0x000fe20000000800 */
[----:B-1----:R-:W1:Y:S01]  /*1a100*/  LDSM.16.MT88.4 R24, [R111+0x1c00] ;  /* 0x001c00006f18783b */ /* 0x002e620000004200 */
[----:B---3--:R-:W-:-:S03]  /*1a110*/  F2FP.F16.F32.PACK_AB R22, R116, R117 ;  /* 0x000000757416723e */ /* 0x008fc600000000ff */
[----:B----4-:R-:W2:Y:S04]  /*1a120*/  LDSM.16.MT88.4 R8, [R40+0x7000] ;  /* 0x007000002808783b */ /* 0x010ea80000004200 */
[C---:B------:R-:W-:Y:S05]  /*1a130*/  HMMA.16816.F32 R12, R20.reuse, R4, R12 ;  /* 0x00000004140c723c */ /* 0x040fea000000180c */
[-C--:B------:R-:W-:Y:S01]  /*1a140*/  FFMA.FTZ R4, R88, R110.reuse, -R107 ;  /* 0x0000006e58047223 */ /* 0x080fe2000001086b */
[-CC-:B------:R-:W-:Y:S01]  /*1a150*/  FFMA.FTZ R5, R91, R110.reuse, -R109.reuse ;  /* 0x0000006e5b057223 */ /* 0x180fe2000001086d */
[----:B------:R3:W-:Y:S04]  /*1a160*/  MUFU.EX2 R88, R32 ;  /* 0x0000002000587308 */ /* 0x0007e80000000800 */
[----:B------:R-:W-:Y:S01]  /*1a170*/  MUFU.EX2 R91, R4 ;  /* 0x00000004005b7308 */ /* 0x000fe20000000800 */
[----:B------:R-:W-:Y:S03]  /*1a180*/  HMMA.16816.F32 R16, R20, R6, R16 ;  /* 0x000000061410723c */ /* 0x000fe60000001810 */
[----:B---3--:R-:W-:-:S02]  /*1a190*/  FFMA.FTZ R32, R90, R110, -R109 ;  /* 0x0000006e5a207223 */ /* 0x008fc4000001086d */
[----:B------:R3:W-:Y:S04]  /*1a1a0*/  MUFU.EX2 R90, R5 ;  /* 0x00000005005a7308 */ /* 0x0007e80000000800 */
[----:B------:R4:W5:Y:S01]  /*1a1b0*/  MUFU.EX2 R70, R32 ;  /* 0x0000002000467308 */ /* 0x0009620000000800 */
[----:B-1----:R-:W-:Y:S03]  /*1a1c0*/  HMMA.16816.F32 R36, R20, R24, R36 ;  /* 0x000000181424723c */ /* 0x002fe60000001824 */
[-C--:B------:R-:W-:Y:S01]  /*1a1d0*/  FFMA.FTZ R24, R53, R110.reuse, -R107 ;  /* 0x0000006e35187223 */ /* 0x080fe2000001086b */
[----:B---3--:R-:W1:Y:S01]  /*1a1e0*/  LDSM.16.MT88.4 R4, [R111+0x2000] ;  /* 0x002000006f04783b */ /* 0x008e620000004200 */
[----:B------:R-:W-:-:S02]  /*1a1f0*/  FFMA.FTZ R25, R68, R110, -R109 ;  /* 0x0000006e44197223 */ /* 0x000fc4000001086d */
[----:B------:R3:W-:Y:S01]  /*1a200*/  MUFU.EX2 R68, R24 ;  /* 0x0000001800447308 */ /* 0x0007e20000000800 */
[----:B----4-:R-:W-:Y:S01]  /*1a210*/  FFMA.FTZ R32, R54, R110, -R107 ;  /* 0x0000006e36207223 */ /* 0x010fe2000001086b */
[----:B------:R-:W-:Y:S02]  /*1a220*/  HMMA.16816.F32 R28, R20, R26, R28 ;  /* 0x0000001a141c723c */ /* 0x000fe4000000181c */
[----:B------:R-:W4:Y:S01]  /*1a230*/  MUFU.EX2 R54, R33 ;  /* 0x0000002100367308 */ /* 0x000f220000000800 */
[----:B-----5:R-:W-:Y:S02]  /*1a240*/  F2FP.F16.F32.PACK_AB R20, R70, R90 ;  /* 0x0000005a4614723e */ /* 0x020fe400000000ff */
[C---:B------:R-:W-:Y:S01]  /*1a250*/  F2FP.F16.F32.PACK_AB R21, R113.reuse, R114 ;  /* 0x000000727115723e */ /* 0x040fe200000000ff */
[----:B------:R5:W1:Y:S01]  /*1a260*/  MUFU.EX2 R53, R32 ;  /* 0x0000002000357308 */ /* 0x000a620000000800 */
[----:B------:R-:W-:Y:S01]  /*1a270*/  F2FP.F16.F32.PACK_AB R23, R88, R112 ;  /* 0x000000705817723e */ /* 0x000fe200000000ff */
[----:B------:R-:W-:Y:S01]  /*1a280*/  FADD.FTZ R113, R113, R121 ;  /* 0x0000007971717221 */ /* 0x000fe20000010000 */
[----:B---3--:R-:W-:-:S03]  /*1a290*/  FFMA.FTZ R24, R67, R110, -R109 ;  /* 0x0000006e43187223 */ /* 0x008fc6000001086d */
[----:B------:R-:W-:Y:S01]  /*1a2a0*/  FADD.FTZ R113, R112, R113 ;  /* 0x0000007170717221 */ /* 0x000fe20000010000 */
[----:B------:R3:W-:Y:S01]  /*1a2b0*/  MUFU.EX2 R67, R25 ;  /* 0x0000001900437308 */ /* 0x0007e20000000800 */
[----:B----4-:R-:W-:Y:S02]  /*1a2c0*/  F2FP.F16.F32.PACK_AB R22, R54, R69 ;  /* 0x000000453616723e */ /* 0x010fe400000000ff */
[----:B------:R-:W-:Y:S01]  /*1a2d0*/  FADD.FTZ R113, R88, R113 ;  /* 0x0000007158717221 */ /* 0x000fe20000010000 */
[----:B-----5:R-:W4:Y:S03]  /*1a2e0*/  LDSM.16.MT88.4 R32, [R40+0x7400] ;  /* 0x007400002820783b */ /* 0x020f260000004200 */
[----:B------:R-:W-:Y:S01]  /*1a2f0*/  FADD.FTZ R113, R91, R113 ;  /* 0x000000715b717221 */ /* 0x000fe20000010000 */
[----:B--2---:R-:W-:Y:S03]  /*1a300*/  HMMA.16816.F32 R12, R20, R8, R12 ;  /* 0x00000008140c723c */ /* 0x004fe6000000180c */
[----:B---3--:R-:W-:-:S02]  /*1a310*/  FFMA.FTZ R25, R66, R110, -R109 ;  /* 0x0000006e42197223 */ /* 0x008fc4000001086d */
[----:B------:R2:W3:Y:S03]  /*1a320*/  MUFU.EX2 R66, R24 ;  /* 0x0000001800427308 */ /* 0x0004e60000000800 */
[C---:B------:R-:W-:Y:S01]  /*1a330*/  HMMA.16816.F32 R16, R20.reuse, R10, R16 ;  /* 0x0000000a1410723c */ /* 0x040fe20000001810 */
[----:B------:R-:W-:Y:S07]  /*1a340*/  LDSM.16.MT88.4 R8, [R40+0x7800] ;  /* 0x007800002808783b */ /* 0x000fee0000004200 */
[C---:B-1----:R-:W-:Y:S03]  /*1a350*/  HMMA.16816.F32 R36, R20.reuse, R4, R36 ;  /* 0x000000041424723c */ /* 0x042fe60000001824 */
[----:B------:R-:W-:Y:S01]  /*1a360*/  F2FP.F16.F32.PACK_AB R5, R53, R91 ;  /* 0x0000005b3505723e */ /* 0x000fe200000000ff */
[----:B--2---:R-:W-:Y:S01]  /*1a370*/  FFMA.FTZ R24, R65, R110, -R109 ;  /* 0x0000006e41187223 */ /* 0x004fe2000001086d */
[----:B---3--:R-:W-:Y:S01]  /*1a380*/  F2FP.F16.F32.PACK_AB R4, R66, R67 ;  /* 0x000000434204723e */ /* 0x008fe200000000ff */
[----:B------:R-:W-:Y:S02]  /*1a390*/  MUFU.EX2 R65, R25 ;  /* 0x0000001900417308 */ /* 0x000fe40000000800 */
[----:B------:R-:W-:Y:S03]  /*1a3a0*/  HMMA.16816.F32 R28, R20, R6, R28 ;  /* 0x00000006141c723c */ /* 0x000fe6000000181c */
[----:B------:R-:W-:Y:S01]  /*1a3b0*/  F2FP.F16.F32.PACK_AB R7, R115, R68 ;  /* 0x000000447307723e */ /* 0x000fe200000000ff */
[-CC-:B------:R-:W-:Y:S01]  /*1a3c0*/  FFMA.FTZ R20, R50, R110.reuse, -R107.reuse ;  /* 0x0000006e32147223 */ /* 0x180fe2000001086b */
[----:B------:R1:W2:Y:S04]  /*1a3d0*/  MUFU.EX2 R52, R24 ;  /* 0x0000001800347308 */ /* 0x0002a80000000800 */
[----:B------:R3:W-:Y:S01]  /*1a3e0*/  MUFU.EX2 R50, R51 ;  /* 0x0000003300327308 */ /* 0x0007e20000000800 */
[----:B-1----:R-:W1:Y:S01]  /*1a3f0*/  LDSM.16.MT88.4 R24, [R111+0x2400] ;  /* 0x002400006f18783b */ /* 0x002e620000004200 */
[----:B--2---:R-:W-:Y:S01]  /*1a400*/  F2FP.F16.F32.PACK_AB R6, R52, R65 ;  /* 0x000000413406723e */ /* 0x004fe200000000ff */
[----:B---3--:R-:W-:-:S02]  /*1a410*/  FFMA.FTZ R51, R48, R110, -R107 ;  /* 0x0000006e30337223 */ /* 0x008fc4000001086b */
[----:B------:R2:W-:Y:S04]  /*1a420*/  MUFU.EX2 R48, R61 ;  /* 0x0000003d00307308 */ /* 0x0005e80000000800 */
[----:B----4-:R-:W-:Y:S05]  /*1a430*/  HMMA.16816.F32 R12, R4, R32, R12 ;  /* 0x00000020040c723c */ /* 0x010fea000000180c */
[-C--:B------:R-:W-:Y:S01]  /*1a440*/  FFMA.FTZ R33, R49, R110.reuse, -R107 ;  /* 0x0000006e31217223 */ /* 0x080fe2000001086b */
[-CC-:B------:R-:W-:Y:S01]  /*1a450*/  FFMA.FTZ R49, R64, R110.reuse, -R109.reuse ;  /* 0x0000006e40317223 */ /* 0x180fe2000001086d */
[----:B------:R3:W-:Y:S01]  /*1a460*/  MUFU.EX2 R32, R20 ;  /* 0x0000001400207308 */ /* 0x0007e20000000800 */
[----:B------:R-:W-:-:S03]  /*1a470*/  FFMA.FTZ R64, R80, R110, -R109 ;  /* 0x0000006e50407223 */ /* 0x000fc6000001086d */
[----:B------:R-:W-:Y:S01]  /*1a480*/  MUFU.EX2 R33, R33 ;  /* 0x0000002100217308 */ /* 0x000fe20000000800 */
[----:B------:R-:W-:Y:S03]  /*1a490*/  HMMA.16816.F32 R16, R4, R34, R16 ;  /* 0x000000220410723c */ /* 0x000fe60000001810 */
[-C--:B------:R-:W-:Y:S01]  /*1a4a0*/  FFMA.FTZ R35, R62, R110.reuse, -R109 ;  /* 0x0000006e3e237223 */ /* 0x080fe2000001086d */
[-CC-:B------:R-:W-:Y:S01]  /*1a4b0*/  FFMA.FTZ R62, R77, R110.reuse, -R107.reuse ;  /* 0x0000006e4d3e7223 */ /* 0x180fe2000001086b */
[----:B------:R-:W-:Y:S01]  /*1a4c0*/  MUFU.EX2 R49, R49 ;  /* 0x0000003100317308 */ /* 0x000fe20000000800 */
[----:B--2---:R-:W-:-:S03]  /*1a4d0*/  FFMA.FTZ R61, R79, R110, -R107 ;  /* 0x0000006e4f3d7223 */ /* 0x004fc6000001086b */
[----:B------:R2:W4:Y:S01]  /*1a4e0*/  MUFU.EX2 R34, R63 ;  /* 0x0000003f00227308 */ /* 0x0005220000000800 */
[----:B---3--:R-:W3:Y:S03]  /*1a4f0*/  LDSM.16.MT88.4 R20, [R111+0x2800] ;  /* 0x002800006f14783b */ /* 0x008ee60000004200 */
[----:B------:R-:W5:Y:S04]  /*1a500*/  MUFU.EX2 R35, R35 ;  /* 0x0000002300237308 */ /* 0x000f680000000800 */
[----:B------:R-:W5:Y:S04]  /*1a510*/  MUFU.EX2 R51, R51 ;  /* 0x0000003300337308 */ /* 0x000f680000000800 */
[----:B------:R-:W-:Y:S01]  /*1a520*/  MUFU.EX2 R62, R62 ;  /* 0x0000003e003e7308 */ /* 0x000fe20000000800 */
[-CC-:B--2---:R-:W-:Y:S01]  /*1a530*/  FFMA.FTZ R63, R76, R110.reuse, -R109.reuse ;  /* 0x0000006e4c3f7223 */ /* 0x184fe2000001086d */
[----:B------:R-:W-:-:S02]  /*1a540*/  FFMA.FTZ R76, R84, R110, -R109 ;  /* 0x0000006e544c7223 */ /* 0x000fc4000001086d */
[----:B------:R-:W-:Y:S01]  /*1a550*/  MUFU.EX2 R61, R61 ;  /* 0x0000003d003d7308 */ /* 0x000fe20000000800 */
[C---:B-1----:R-:W-:Y:S03]  /*1a560*/  HMMA.16816.F32 R36, R4.reuse, R24, R36 ;  /* 0x000000180424723c */ /* 0x042fe60000001824 */
[-CC-:B------:R-:W-:Y:S01]  /*1a570*/  FFMA.FTZ R25, R46, R110.reuse, -R107.reuse ;  /* 0x0000006e2e197223 */ /* 0x180fe2000001086b */
[----:B------:R-:W-:Y:S01]  /*1a580*/  FFMA.FTZ R24, R43, R110, -R107 ;  /* 0x0000006e2b187223 */ /* 0x000fe2000001086b */
[----:B------:R-:W-:Y:S04]  /*1a590*/  MUFU.EX2 R46, R47 ;  /* 0x0000002f002e7308 */ /* 0x000fe80000000800 */
[----:B------:R-:W-:Y:S01]  /*1a5a0*/  MUFU.EX2 R43, R25 ;  /* 0x00000019002b7308 */ /* 0x000fe20000000800 */
[----:B------:R-:W-:Y:S03]  /*1a5b0*/  HMMA.16816.F32 R28, R4, R26, R28 ;  /* 0x0000001a041c723c */ /* 0x000fe6000000181c */
[----:B----4-:R-:W-:-:S02]  /*1a5c0*/  F2FP.F16.F32.PACK_AB R4, R34, R49 ;  /* 0x000000312204723e */ /* 0x010fc400000000ff */
[----:B------:R-:W-:Y:S01]  /*1a5d0*/  F2FP.F16.F32.PACK_AB R5, R32, R50 ;  /* 0x000000322005723e */ /* 0x000fe200000000ff */
[----:B------:R1:W-:Y:S01]  /*1a5e0*/  MUFU.EX2 R47, R24 ;  /* 0x00000018002f7308 */ /* 0x0003e20000000800 */
[----:B-----5:R-:W-:Y:S02]  /*1a5f0*/  F2FP.F16.F32.PACK_AB R6, R48, R35 ;  /* 0x000000233006723e */ /* 0x020fe400000000ff */
[----:B------:R-:W-:Y:S01]  /*1a600*/  F2FP.F16.F32.PACK_AB R7, R51, R33 ;  /* 0x000000213307723e */ /* 0x000fe200000000ff */
[----:B------:R-:W-:Y:S04]  /*1a610*/  MUFU.EX2 R63, R63 ;  /* 0x0000003f003f7308 */ /* 0x000fe80000000800 */
[----:B------:R-:W-:Y:S02]  /*1a620*/  MUFU.EX2 R64, R64 ;  /* 0x0000004000407308 */ /* 0x000fe40000000800 */
[C---:B------:R-:W-:Y:S03]  /*1a630*/  HMMA.16816.F32 R12, R4.reuse, R8, R12 ;  /* 0x00000008040c723c */ /* 0x040fe6000000180c */
[-CC-:B------:R-:W-:Y:S01]  /*1a640*/  FFMA.FTZ R8, R59, R110.reuse, -R109.reuse ;  /* 0x0000006e3b087223 */ /* 0x180fe2000001086d */
[-C--:B------:R-:W-:Y:S01]  /*1a650*/  FFMA.FTZ R9, R58, R110.reuse, -R109 ;  /* 0x0000006e3a097223 */ /* 0x080fe2000001086d */
[----:B------:R2:W-:Y:S01]  /*1a660*/  MUFU.EX2 R59, R60 ;  /* 0x0000003c003b7308 */ /* 0x0005e20000000800 */
[----:B-1----:R-:W1:Y:S03]  /*1a670*/  LDSM.16.MT88.4 R24, [R40+0x7c00] ;  /* 0x007c00002818783b */ /* 0x002e660000004200 */
[----:B------:R4:W5:Y:S01]  /*1a680*/  MUFU.EX2 R58, R8 ;  /* 0x00000008003a7308 */ /* 0x0009620000000800 */
[C---:B------:R-:W-:Y:S03]  /*1a690*/  HMMA.16816.F32 R16, R4.reuse, R10, R16 ;  /* 0x0000000a0410723c */ /* 0x040fe60000001810 */
[----:B------:R-:W-:Y:S05]  /*1a6a0*/  MUFU.EX2 R76, R76 ;  /* 0x0000004c004c7308 */ /* 0x000fea0000000800 */
[----:B---3--:R-:W-:Y:S03]  /*1a6b0*/  HMMA.16816.F32 R36, R4, R20, R36 ;  /* 0x000000140424723c */ /* 0x008fe60000001824 */
[-C--:B--2---:R-:W-:Y:S01]  /*1a6c0*/  FFMA.FTZ R60, R42, R110.reuse, -R107 ;  /* 0x0000006e2a3c7223 */ /* 0x084fe2000001086b */
[----:B------:R-:W-:Y:S01]  /*1a6d0*/  FADD.FTZ R42, R2, R124 ;  /* 0x0000007c022a7221 */ /* 0x000fe20000010000 */
[----:B----4-:R-:W-:-:S03]  /*1a6e0*/  FFMA.FTZ R8, R57, R110, -R109 ;  /* 0x0000006e39087223 */ /* 0x010fc6000001086d */
[----:B------:R-:W-:Y:S01]  /*1a6f0*/  FADD.FTZ R140, R140, R42 ;  /* 0x0000002a8c8c7221 */ /* 0x000fe20000010000 */
[----:B------:R-:W-:Y:S01]  /*1a700*/  MUFU.EX2 R57, R9 ;  /* 0x0000000900397308 */ /* 0x000fe20000000800 */
[----:B------:R-:W-:Y:S01]  /*1a710*/  HMMA.16816.F32 R28, R4, R22, R28 ;  /* 0x00000016041c723c */ /* 0x000fe2000000181c */
[----:B------:R-:W-:Y:S02]  /*1a720*/  LDSM.16.MT88.4 R20, [R40+0x8000] ;  /* 0x008000002814783b */ /* 0x000fe40000004200 */
[----:B------:R-:W-:Y:S01]  /*1a730*/  FADD.FTZ R140, R137, R140 ;  /* 0x0000008c898c7221 */ /* 0x000fe20000010000 */
[----:B------:R2:W3:Y:S01]  /*1a740*/  MUFU.EX2 R0, R8 ;  /* 0x0000000800007308 */ /* 0x0004e20000000800 */
[----:B-----5:R-:W-:Y:S01]  /*1a750*/  F2FP.F16.F32.PACK_AB R4, R58, R59 ;  /* 0x0000003b3a04723e */ /* 0x020fe200000000ff */
[----:B------:R-:W-:Y:S01]  /*1a760*/  FFMA.FTZ R42, R71, R110, -R107 ;  /* 0x0000006e472a7223 */ /* 0x000fe2000001086b */
[----:B------:R-:W-:Y:S01]  /*1a770*/  FADD.FTZ R140, R136, R140 ;  /* 0x0000008c888c7221 */ /* 0x000fe20000010000 */
[----:B------:R-:W4:Y:S01]  /*1a780*/  MUFU.EX2 R2, R60 ;  /* 0x0000003c00027308 */ /* 0x000f220000000800 */
[----:B------:R-:W-:Y:S01]  /*1a790*/  F2FP.F16.F32.PACK_AB R5, R43, R46 ;  /* 0x0000002e2b05723e */ /* 0x000fe200000000ff */
[----:B------:R-:W-:Y:S01]  /*1a7a0*/  FFMA.FTZ R71, R78, R110, -R109 ;  /* 0x0000006e4e477223 */ /* 0x000fe2000001086d */
[----:B------:R-:W-:Y:S01]  /*1a7b0*/  FADD.FTZ R138, R138, R140 ;  /* 0x0000008c8a8a7221 */ /* 0x000fe20000010000 */
[----:B------:R-:W-:Y:S03]  /*1a7c0*/  MUFU.EX2 R42, R42 ;  /* 0x0000002a002a7308 */ /* 0x000fe60000000800 */
[----:B------:R-:W-:Y:S01]  /*1a7d0*/  FADD.FTZ R138, R141, R138 ;  /* 0x0000008a8d8a7221 */ /* 0x000fe20000010000 */
[----:B------:R-:W-:Y:S01]  /*1a7e0*/  MUFU.EX2 R71, R71 ;  /* 0x0000004700477308 */ /* 0x000fe20000000800 */
[----:B--2---:R-:W2:Y:S02]  /*1a7f0*/  LDSM.16.MT88.4 R8, [R111+0x2c00] ;  /* 0x002c00006f08783b */ /* 0x004ea40000004200 */
[----:B------:R-:W-:Y:S01]  /*1a800*/  FADD.FTZ R142, R142, R138 ;  /* 0x0000008a8e8e7221 */ /* 0x000fe20000010000 */
[----:B---3--:R-:W-:-:S02]  /*1a810*/  F2FP.F16.F32.PACK_AB R6, R0, R57 ;  /* 0x000000390006723e */ /* 0x008fc400000000ff */
[----:B----4-:R-:W-:Y:S01]  /*1a820*/  F2FP.F16.F32.PACK_AB R7, R2, R47 ;  /* 0x0000002f0207723e */ /* 0x010fe200000000ff */
[----:B------:R-:W-:Y:S01]  /*1a830*/  FADD.FTZ R142, R143, R142 ;  /* 0x0000008e8f8e7221 */ /* 0x000fe20000010000 */
[-CC-:B------:R-:W-:Y:S01]  /*1a840*/  FFMA.FTZ R60, R41, R110.reuse, -R107.reuse ;  /* 0x0000006e293c7223 */ /* 0x180fe2000001086b */
[-CC-:B------:R-:W-:Y:S01]  /*1a850*/  FFMA.FTZ R41, R73, R110.reuse, -R107.reuse ;  /* 0x0000006e49297223 */ /* 0x180fe2000001086b */
[-C--:B------:R-:W-:Y:S01]  /*1a860*/  FFMA.FTZ R73, R83, R110.reuse, -R107 ;  /* 0x0000006e53497223 */ /* 0x080fe2000001086b */
[----:B------:R-:W-:Y:S02]  /*1a870*/  FADD.FTZ R144, R144, R142 ;  /* 0x0000008e90907221 */ /* 0x000fe40000010000 */
[C---:B-1----:R-:W-:Y:S03]  /*1a880*/  HMMA.16816.F32 R12, R4.reuse, R24, R12 ;  /* 0x00000018040c723c */ /* 0x042fe6000000180c */
[-C--:B------:R-:W-:Y:S01]  /*1a890*/  FFMA.FTZ R24, R55, R110.reuse, -R109 ;  /* 0x0000006e37187223 */ /* 0x080fe2000001086d */
[----:B------:R-:W-:Y:S01]  /*1a8a0*/  FADD.FTZ R144, R147, R144 ;  /* 0x0000009093907221 */ /* 0x000fe20000010000 */
[-CC-:B------:R-:W-:Y:S01]  /*1a8b0*/  FFMA.FTZ R55, R75, R110.reuse, -R107.reuse ;  /* 0x0000006e4b377223 */ /* 0x180fe2000001086b */
[----:B------:R-:W-:Y:S01]  /*1a8c0*/  MUFU.EX2 R60, R60 ;  /* 0x0000003c003c7308 */ /* 0x000fe20000000800 */
[-C--:B------:R-:W-:Y:S01]  /*1a8d0*/  FFMA.FTZ R75, R87, R110.reuse, -R107 ;  /* 0x0000006e574b7223 */ /* 0x080fe2000001086b */
[----:B------:R-:W-:Y:S01]  /*1a8e0*/  FADD.FTZ R177, R177, R144 ;  /* 0x00000090b1b17221 */ /* 0x000fe20000010000 */
[----:B------:R-:W-:Y:S01]  /*1a8f0*/  LDSM.16.MT88.4 R140, [R40+0x8c00] ;  /* 0x008c0000288c783b */ /* 0x000fe20000004200 */
[----:B------:R-:W-:Y:S03]  /*1a900*/  HMMA.16816.F32 R16, R4, R26, R16 ;  /* 0x0000001a0410723c */ /* 0x000fe60000001810 */
[-C--:B------:R-:W-:Y:S01]  /*1a910*/  FFMA.FTZ R26, R74, R110.reuse, -R109 ;  /* 0x0000006e4a1a7223 */ /* 0x080fe2000001086d */
[----:B------:R-:W-:Y:S01]  /*1a920*/  FADD.FTZ R177, R176, R177 ;  /* 0x000000b1b0b17221 */ /* 0x000fe20000010000 */
[----:B------:R-:W-:Y:S01]  /*1a930*/  MUFU.EX2 R41, R41 ;  /* 0x0000002900297308 */ /* 0x000fe20000000800 */
[----:B------:R-:W-:-:S02]  /*1a940*/  FFMA.FTZ R74, R85, R110, -R107 ;  /* 0x0000006e554a7223 */ /* 0x000fc4000001086b */
[----:B------:R-:W-:Y:S01]  /*1a950*/  FADD.FTZ R177, R175, R177 ;  /* 0x000000b1afb17221 */ /* 0x000fe20000010000 */
[----:B------:R1:W-:Y:S03]  /*1a960*/  MUFU.EX2 R25, R56 ;  /* 0x0000003800197308 */ /* 0x0003e60000000800 */
[----:B------:R-:W-:Y:S01]  /*1a970*/  FADD.FTZ R171, R171, R177 ;  /* 0x000000b1abab7221 */ /* 0x000fe20000010000 */
[----:B------:R-:W3:Y:S03]  /*1a980*/  MUFU.EX2 R24, R24 ;  /* 0x0000001800187308 */ /* 0x000ee60000000800 */
[----:B------:R-:W-:Y:S01]  /*1a990*/  FADD.FTZ R171, R169, R171 ;  /* 0x000000aba9ab7221 */ /* 0x000fe20000010000 */
[----:B------:R4:W-:Y:S03]  /*1a9a0*/  MUFU.EX2 R27, R72 ;  /* 0x00000048001b7308 */ /* 0x0009e60000000800 */
[----:B------:R-:W-:Y:S01]  /*1a9b0*/  FADD.FTZ R171, R168, R171 ;  /* 0x000000aba8ab7221 */ /* 0x000fe20000010000 */
[----:B------:R-:W5:Y:S01]  /*1a9c0*/  MUFU.EX2 R26, R26 ;  /* 0x0000001a001a7308 */ /* 0x000f620000000800 */
[----:B--2---:R-:W-:Y:S03]  /*1a9d0*/  HMMA.16816.F32 R36, R4, R8, R36 ;  /* 0x000000080424723c */ /* 0x004fe60000001824 */
[----:B------:R-:W-:Y:S01]  /*1a9e0*/  FADD.FTZ R167, R167, R171 ;  /* 0x000000aba7a77221 */ /* 0x000fe20000010000 */
[----:B------:R-:W2:Y:S01]  /*1a9f0*/  MUFU.EX2 R55, R55 ;  /* 0x0000003700377308 */ /* 0x000ea20000000800 */
[----:B-1----:R-:W-:-:S02]  /*1aa00*/  FFMA.FTZ R56, R81, R110, -R107 ;  /* 0x0000006e51387223 */ /* 0x002fc4000001086b */
[----:B------:R-:W-:Y:S01]  /*1aa10*/  FADD.FTZ R167, R161, R167 ;  /* 0x000000a7a1a77221 */ /* 0x000fe20000010000 */
[----:B------:R-:W-:Y:S01]  /*1aa20*/  MUFU.EX2 R73, R73 ;  /* 0x0000004900497308 */ /* 0x000fe20000000800 */
[----:B------:R-:W-:Y:S03]  /*1aa30*/  HMMA.16816.F32 R28, R4, R10, R28 ;  /* 0x0000000a041c723c */ /* 0x000fe6000000181c */
[----:B------:R-:W-:Y:S01]  /*1aa40*/  FADD.FTZ R167, R159, R167 ;  /* 0x000000a79fa77221 */ /* 0x000fe20000010000 */
[----:B------:R-:W1:Y:S01]  /*1aa50*/  LDSM.16.MT88.4 R8, [R111+0x3000] ;  /* 0x003000006f08783b */ /* 0x000e620000004200 */
[----:B---3--:R-:W-:Y:S01]  /*1aa60*/  F2FP.F16.F32.PACK_AB R4, R24, R25 ;  /* 0x000000191804723e */ /* 0x008fe200000000ff */
[----:B----4-:R-:W-:Y:S01]  /*1aa70*/  FFMA.FTZ R72, R82, R110, -R109 ;  /* 0x0000006e52487223 */ /* 0x010fe2000001086d */
[----:B------:R-:W-:Y:S01]  /*1aa80*/  FADD.FTZ R167, R158, R167 ;  /* 0x000000a79ea77221 */ /* 0x000fe20000010000 */
[----:B------:R-:W-:Y:S01]  /*1aa90*/  F2FP.F16.F32.PACK_AB R5, R42, R60 ;  /* 0x0000003c2a05723e */ /* 0x000fe200000000ff */
[----:B------:R-:W-:Y:S01]  /*1aaa0*/  MUFU.EX2 R56, R56 ;  /* 0x0000003800387308 */ /* 0x000fe20000000800 */
[----:B-----5:R-:W-:Y:S01]  /*1aab0*/  F2FP.F16.F32.PACK_AB R6, R26, R27 ;  /* 0x0000001b1a06723e */ /* 0x020fe200000000ff */
[----:B------:R-:W-:Y:S01]  /*1aac0*/  FADD.FTZ R167, R157, R167 ;  /* 0x000000a79da77221 */ /* 0x000fe20000010000 */
[----:B--2---:R-:W-:Y:S01]  /*1aad0*/  F2FP.F16.F32.PACK_AB R7, R55, R41 ;  /* 0x000000293707723e */ /* 0x004fe200000000ff */
[----:B------:R-:W2:Y:S02]  /*1aae0*/  MUFU.EX2 R72, R72 ;  /* 0x0000004800487308 */ /* 0x000ea40000000800 */
[----:B------:R-:W-:-:S02]  /*1aaf0*/  FADD.FTZ R154, R154, R167 ;  /* 0x000000a79a9a7221 */ /* 0x000fc40000010000 */
[----:B------:R-:W-:Y:S02]  /*1ab00*/  MUFU.EX2 R74, R74 ;  /* 0x0000004a004a7308 */ /* 0x000fe40000000800 */
[----:B------:R-:W-:Y:S01]  /*1ab10*/  FADD.FTZ R154, R153, R154 ;  /* 0x0000009a999a7221 */ /* 0x000fe20000010000 */
[----:B------:R-:W-:Y:S01]  /*1ab20*/  HMMA.16816.F32 R12, R4, R20, R12 ;  /* 0x00000014040c723c */ /* 0x000fe2000000180c */
[----:B------:R-:W-:Y:S02]  /*1ab30*/  MUFU.EX2 R75, R75 ;  /* 0x0000004b004b7308 */ /* 0x000fe40000000800 */
[----:B------:R-:W-:-:S04]  /*1ab40*/  FADD.FTZ R151, R151, R154 ;  /* 0x0000009a97977221 */ /* 0x000fc80000010000 */
[----:B------:R-:W-:Y:S01]  /*1ab50*/  FADD.FTZ R151, R150, R151 ;  /* 0x0000009796977221 */ /* 0x000fe20000010000 */
[----:B------:R-:W-:Y:S01]  /*1ab60*/  HMMA.16816.F32 R16, R4, R22, R16 ;  /* 0x000000160410723c */ /* 0x000fe20000001810 */
[----:B------:R-:W3:Y:S02]  /*1ab70*/  LDSM.16.MT88.4 R20, [R40+0x8400] ;  /* 0x008400002814783b */ /* 0x000ee40000004200 */
[----:B------:R-:W-:-:S04]  /*1ab80*/  FADD.FTZ R120, R120, R151 ;  /* 0x0000009778787221 */ /* 0x000fc80000010000 */
[----:B------:R-:W-:-:S04]  /*1ab90*/  FADD.FTZ R120, R118, R120 ;  /* 0x0000007876787221 */ /* 0x000fc80000010000 */
[----:B------:R-:W-:-:S04]  /*1aba0*/  FADD.FTZ R117, R117, R120 ;  /* 0x0000007875757221 */ /* 0x000fc80000010000 */
[----:B------:R-:W-:Y:S01]  /*1abb0*/  FADD.FTZ R117, R116, R117 ;  /* 0x0000007574757221 */ /* 0x000fe20000010000 */
[----:B-1----:R-:W-:Y:S03]  /*1abc0*/  HMMA.16816.F32 R36, R4, R8, R36 ;  /* 0x000000080424723c */ /* 0x002fe60000001824 */
[----:B------:R-:W-:-:S04]  /*1abd0*/  FADD.FTZ R77, R90, R117 ;  /* 0x000000755a4d7221 */ /* 0x000fc80000010000 */
[----:B------:R-:W-:Y:S01]  /*1abe0*/  FADD.FTZ R77, R70, R77 ;  /* 0x0000004d464d7221 */ /* 0x000fe20000010000 */
[----:B------:R-:W-:Y:S01]  /*1abf0*/  HMMA.16816.F32 R28, R4, R10, R28 ;  /* 0x0000000a041c723c */ /* 0x000fe2000000181c */
[----:B------:R-:W1:Y:S02]  /*1ac00*/  LDSM.16.MT88.4 R8, [R111+0x3400] ;  /* 0x003400006f08783b */ /* 0x000e640000004200 */
[----:B------:R-:W-:Y:S01]  /*1ac10*/  F2FP.F16.F32.PACK_AB R4, R71, R63 ;  /* 0x0000003f4704723e */ /* 0x000fe200000000ff */
[----:B------:R-:W-:Y:S01]  /*1ac20*/  FADD.FTZ R77, R69, R77 ;  /* 0x0000004d454d7221 */ /* 0x000fe20000010000 */
[----:B------:R-:W-:Y:S01]  /*1ac30*/  F2FP.F16.F32.PACK_AB R5, R61, R62 ;  /* 0x0000003e3d05723e */ /* 0x000fe200000000ff */
[----:B------:R-:W-:Y:S01]  /*1ac40*/  MUFU.EX2 R70, R92 ;  /* 0x0000005c00467308 */ /* 0x000fe20000000800 */
[----:B--2---:R-:W-:Y:S01]  /*1ac50*/  F2FP.F16.F32.PACK_AB R6, R72, R64 ;  /* 0x000000404806723e */ /* 0x004fe200000000ff */
[----:B------:R-:W-:Y:S01]  /*1ac60*/  FADD.FTZ R77, R54, R77 ;  /* 0x0000004d364d7221 */ /* 0x000fe20000010000 */
[----:B------:R-:W-:Y:S01]  /*1ac70*/  F2FP.F16.F32.PACK_AB R7, R73, R56 ;  /* 0x000000384907723e */ /* 0x000fe200000000ff */
[----:B------:R-:W2:Y:S02]  /*1ac80*/  MUFU.EX2 R69, R86 ;  /* 0x0000005600457308 */ /* 0x000ea40000000800 */
[----:B------:R-:W-:Y:S01]  /*1ac90*/  FADD.FTZ R77, R67, R77 ;  /* 0x0000004d434d7221 */ /* 0x000fe20000010000 */
[----:B------:R-:W-:Y:S01]  /*1aca0*/  FADD.FTZ R67, R53, R113 ;  /* 0x0000007135437221 */ /* 0x000fe20000010000 */
[----:B------:R-:W-:Y:S02]  /*1acb0*/  MUFU.EX2 R54, R89 ;  /* 0x0000005900367308 */ /* 0x000fe40000000800 */
[----:B------:R-:W-:Y:S01]  /*1acc0*/  FADD.FTZ R77, R66, R77 ;  /* 0x0000004d424d7221 */ /* 0x000fe20000010000 */
[----:B------:R-:W-:Y:S01]  /*1acd0*/  FADD.FTZ R67, R68, R67 ;  /* 0x0000004344437221 */ /* 0x000fe20000010000 */
[C---:B---3--:R-:W-:Y:S01]  /*1ace0*/  HMMA.16816.F32 R12, R4.reuse, R20, R12 ;  /* 0x00000014040c723c */ /* 0x048fe2000000180c */
[----:B------:R-:W3:Y:S02]  /*1acf0*/  MUFU.EX2 R53, R93 ;  /* 0x0000005d00357308 */ /* 0x000ee40000000800 */
[----:B------:R-:W-:Y:S01]  /*1ad00*/  FADD.FTZ R77, R65, R77 ;  /* 0x0000004d414d7221 */ /* 0x000fe20000010000 */
[----:B------:R-:W-:Y:S01]  /*1ad10*/  FADD.FTZ R115, R115, R67 ;  /* 0x0000004373737221 */ /* 0x000fe20000010000 */
[----:B------:R-:W4:Y:S02]  /*1ad20*/  MUFU.EX2 R66, R94 ;  /* 0x0000005e00427308 */ /* 0x000f240000000800 */
[----:B------:R-:W-:Y:S01]  /*1ad30*/  FADD.FTZ R52, R52, R77 ;  /* 0x0000004d34347221 */ /* 0x000fe20000010000 */
[----:B------:R-:W-:Y:S01]  /*1ad40*/  FADD.FTZ R115, R50, R115 ;  /* 0x0000007332737221 */ /* 0x000fe20000010000 */
[----:B------:R-:W-:Y:S01]  /*1ad50*/  HMMA.16816.F32 R16, R4, R22, R16 ;  /* 0x000000160410723c */ /* 0x000fe20000001810 */
[----:B------:R-:W5:Y:S02]  /*1ad60*/  LDSM.16.MT88.4 R20, [R40+0x8800] ;  /* 0x008800002814783b */ /* 0x000f640000004200 */
[----:B------:R-:W-:Y:S01]  /*1ad70*/  FADD.FTZ R52, R49, R52 ;  /* 0x0000003431347221 */ /* 0x000fe20000010000 */
[----:B------:R-:W-:Y:S01]  /*1ad80*/  FADD.FTZ R115, R32, R115 ;  /* 0x0000007320737221 */ /* 0x000fe20000010000 */
[----:B------:R-:W-:-:S02]  /*1ad90*/  FFMA.FTZ R32, R101, R110, -R107 ;  /* 0x0000006e65207223 */ /* 0x000fc4000001086b */
[----:B------:R-:W-:Y:S01]  /*1ada0*/  FADD.FTZ R52, R34, R52 ;  /* 0x0000003422347221 */ /* 0x000fe20000010000 */
[----:B------:R-:W-:Y:S01]  /*1adb0*/  FADD.FTZ R33, R33, R115 ;  /* 0x0000007321217221 */ /* 0x000fe20000010000 */
[----:B------:R-:W-:Y:S02]  /*1adc0*/  FFMA.FTZ R34, R97, R110, -R109 ;  /* 0x0000006e61227223 */ /* 0x000fe4000001086d */
[----:B------:R-:W-:Y:S01]  /*1add0*/  FADD.FTZ R35, R35, R52 ;  /* 0x0000003423237221 */ /* 0x000fe20000010000 */
[----:B------:R-:W-:Y:S01]  /*1ade0*/  FADD.FTZ R33, R51, R33 ;  /* 0x0000002133217221 */ /* 0x000fe20000010000 */
[----:B------:R-:W-:Y:S02]  /*1adf0*/  MUFU.EX2 R32, R32 ;  /* 0x0000002000207308 */ /* 0x000fe40000000800 */
[----:B------:R-:W-:Y:S01]  /*1ae00*/  FADD.FTZ R35, R48, R35 ;  /* 0x0000002330237221 */ /* 0x000fe20000010000 */
[----:B------:R-:W-:Y:S01]  /*1ae10*/  FADD.FTZ R33, R46, R33 ;  /* 0x000000212e217221 */ /* 0x000fe20000010000 */
[C---:B-1----:R-:W-:Y:S03]  /*1ae20*/  HMMA.16816.F32 R36, R4.reuse, R8, R36 ;  /* 0x000000080424723c */ /* 0x042fe60000001824 */
[----:B--2---:R-:W-:Y:S01]  /*1ae30*/  F2FP.F16.F32.PACK_AB R8, R69, R76 ;  /* 0x0000004c4508723e */ /* 0x004fe200000000ff */
[----:B------:R-:W-:Y:S01]  /*1ae40*/  FADD.FTZ R35, R59, R35 ;  /* 0x000000233b237221 */ /* 0x000fe20000010000 */
[----:B------:R-:W-:Y:S01]  /*1ae50*/  FADD.FTZ R43, R43, R33 ;  /* 0x000000212b2b7221 */ /* 0x000fe20000010000 */
[----:B------:R-:W-:Y:S01]  /*1ae60*/  F2FP.F16.F32.PACK_AB R9, R75, R74 ;  /* 0x0000004a4b09723e */ /* 0x000fe200000000ff */
[----:B------:R-:W-:Y:S01]  /*1ae70*/  FFMA.FTZ R33, R95, R110, -R109 ;  /* 0x0000006e5f217223 */ /* 0x000fe2000001086d */
[----:B------:R-:W-:Y:S01]  /*1ae80*/  FADD.FTZ R58, R58, R35 ;  /* 0x000000233a3a7221 */ /* 0x000fe20000010000 */
[----:B------:R-:W-:Y:S01]  /*1ae90*/  FADD.FTZ R43, R47, R43 ;  /* 0x0000002b2f2b7221 */ /* 0x000fe20000010000 */
[----:B------:R-:W-:Y:S01]  /*1aea0*/  HMMA.16816.F32 R28, R4, R10, R28 ;  /* 0x0000000a041c723c */ /* 0x000fe2000000181c */
[----:B------:R-:W1:Y:S02]  /*1aeb0*/  LDSM.16.MT88.4 R4, [R111+0x3800] ;  /* 0x003800006f04783b */ /* 0x000e640000004200 */
[----:B------:R-:W-:Y:S01]  /*1aec0*/  FADD.FTZ R58, R57, R58 ;  /* 0x0000003a393a7221 */ /* 0x000fe20000010000 */
[----:B------:R-:W-:Y:S01]  /*1aed0*/  FADD.FTZ R43, R2, R43 ;  /* 0x0000002b022b7221 */ /* 0x000fe20000010000 */
[----:B---3--:R-:W-:Y:S01]  /*1aee0*/  F2FP.F16.F32.PACK_AB R10, R53, R54 ;  /* 0x00000036350a723e */ /* 0x008fe200000000ff */
[----:B------:R-:W-:Y:S01]  /*1aef0*/  MUFU.EX2 R33, R33 ;  /* 0x0000002100217308 */ /* 0x000fe20000000800 */
[----:B------:R-:W-:Y:S01]  /*1af00*/  FADD.FTZ R58, R0, R58 ;  /* 0x0000003a003a7221 */ /* 0x000fe20000010000 */
[----:B------:R-:W-:Y:S01]  /*1af10*/  FADD.FTZ R43, R60, R43 ;  /* 0x0000002b3c2b7221 */ /* 0x000fe20000010000 */
[----:B----4-:R-:W-:Y:S01]  /*1af20*/  F2FP.F16.F32.PACK_AB R11, R66, R70 ;  /* 0x00000046420b723e */ /* 0x010fe200000000ff */
[----:B------:R-:W2:Y:S01]  /*1af30*/  MUFU.EX2 R34, R34 ;  /* 0x0000002200227308 */ /* 0x000ea20000000800 */
[----:B------:R-:W-:Y:S01]  /*1af40*/  FADD.FTZ R25, R25, R58 ;  /* 0x0000003a19197221 */ /* 0x000fe20000010000 */
[----:B------:R-:W-:Y:S01]  /*1af50*/  FADD.FTZ R42, R42, R43 ;  /* 0x0000002b2a2a7221 */ /* 0x000fe20000010000 */
[----:B------:R-:W-:-:S02]  /*1af60*/  MOV R0, R45 ;  /* 0x0000002d00007202 */ /* 0x000fc40000000f00 */
[----:B------:R-:W-:Y:S01]  /*1af70*/  FADD.FTZ R25, R24, R25 ;  /* 0x0000001918197221 */ /* 0x000fe20000010000 */
[----:B------:R-:W-:Y:S01]  /*1af80*/  FADD.FTZ R42, R41, R42 ;  /* 0x0000002a292a7221 */ /* 0x000fe20000010000 */
[----:B------:R-:W-:Y:S01]  /*1af90*/  MOV R2, R103 ;  /* 0x0000006700027202 */ /* 0x000fe20000000f00 */
[C---:B-----5:R-:W-:Y:S05]  /*1afa0*/  HMMA.16816.F32 R12, R8.reuse, R20, R12 ;  /* 0x00000014080c723c */ /* 0x060fea000000180c */
[----:B------:R-:W-:Y:S01]  /*1afb0*/  FADD.FTZ R27, R27, R25 ;  /* 0x000000191b1b7221 */ /* 0x000fe20000010000 */
[----:B------:R-:W-:Y:S01]  /*1afc0*/  FADD.FTZ R55, R55, R42 ;  /* 0x0000002a37377221 */ /* 0x000fe20000010000 */
[-CC-:B------:R-:W-:Y:S01]  /*1afd0*/  FFMA.FTZ R20, R96, R110.reuse, -R107.reuse ;  /* 0x0000006e60147223 */ /* 0x180fe2000001086b */
[----:B------:R-:W-:Y:S01]  /*1afe0*/  FFMA.FTZ R21, R98, R110, -R107 ;  /* 0x0000006e62157223 */ /* 0x000fe2000001086b */
[----:B------:R-:W-:Y:S01]  /*1aff0*/  FADD.FTZ R27, R26, R27 ;  /* 0x0000001b1a1b7221 */ /* 0x000fe20000010000 */
[----:B------:R-:W-:Y:S01]  /*1b000*/  FADD.FTZ R55, R62, R55 ;  /* 0x000000373e377221 */ /* 0x000fe20000010000 */
[----:B------:R-:W-:Y:S01]  /*1b010*/  @P4 MOV R0, R45 ;  /* 0x0000002d00004202 */ /* 0x000fe20000000f00 */
[C---:B------:R-:W-:Y:S03]  /*1b020*/  HMMA.16816.F32 R16, R8.reuse, R22, R16 ;  /* 0x000000160810723c */ /* 0x040fe60000001810 */
[----:B------:R-:W-:Y:S01]  /*1b030*/  FADD.FTZ R27, R63, R27 ;  /* 0x0000001b3f1b7221 */ /* 0x000fe20000010000 */
[----:B------:R-:W-:Y:S01]  /*1b040*/  FADD.FTZ R61, R61, R55 ;  /* 0x000000373d3d7221 */ /* 0x000fe20000010000 */
[----:B------:R-:W-:Y:S01]  /*1b050*/  MUFU.EX2 R20, R20 ;  /* 0x0000001400147308 */ /* 0x000fe20000000800 */
[----:B------:R-:W-:Y:S01]  /*1b060*/  @P4 MOV R2, R103 ;  /* 0x0000006700024202 */ /* 0x000fe20000000f00 */
[----:B------:R-:W-:Y:S01]  /*1b070*/  FADD.FTZ R71, R71, R27 ;  /* 0x0000001b47477221 */ /* 0x000fe20000010000 */
[----:B------:R-:W-:Y:S01]  /*1b080*/  FADD.FTZ R61, R56, R61 ;  /* 0x0000003d383d7221 */ /* 0x000fe20000010000 */
[----:B------:R-:W3:Y:S02]  /*1b090*/  MUFU.EX2 R21, R21 ;  /* 0x0000001500157308 */ /* 0x000ee40000000800 */
[----:B------:R-:W-:Y:S01]  /*1b0a0*/  FADD.FTZ R71, R64, R71 ;  /* 0x0000004740477221 */ /* 0x000fe20000010000 */
[----:B------:R-:W-:Y:S01]  /*1b0b0*/  FADD.FTZ R73, R73, R61 ;  /* 0x0000003d49497221 */ /* 0x000fe20000010000 */
[----:B------:R-:W4:Y:S02]  /*1b0c0*/  MUFU.EX2 R22, R99 ;  /* 0x0000006300167308 */ /* 0x000f240000000800 */
[----:B------:R-:W-:Y:S01]  /*1b0d0*/  FADD.FTZ R72, R72, R71 ;  /* 0x0000004748487221 */ /* 0x000fe20000010000 */
[----:B------:R-:W-:Y:S01]  /*1b0e0*/  FADD.FTZ R73, R74, R73 ;  /* 0x000000494a497221 */ /* 0x000fe20000010000 */
[----:B-1----:R-:W-:Y:S03]  /*1b0f0*/  HMMA.16816.F32 R36, R8, R4, R36 ;  /* 0x000000040824723c */ /* 0x002fe60000001824 */
[----:B------:R-:W-:Y:S01]  /*1b100*/  FADD.FTZ R72, R76, R72 ;  /* 0x000000484c487221 */ /* 0x000fe20000010000 */
[----:B------:R-:W-:Y:S01]  /*1b110*/  FADD.FTZ R75, R75, R73 ;  /* 0x000000494b4b7221 */ /* 0x000fe20000010000 */
[----:B--2---:R-:W-:-:S02]  /*1b120*/  F2FP.F16.F32.PACK_AB R4, R34, R33 ;  /* 0x000000212204723e */ /* 0x004fc400000000ff */
[----:B------:R-:W-:Y:S01]  /*1b130*/  FADD.FTZ R69, R69, R72 ;  /* 0x0000004845457221 */ /* 0x000fe20000010000 */
[----:B------:R-:W-:Y:S01]  /*1b140*/  FADD.FTZ R75, R70, R75 ;  /* 0x0000004b464b7221 */ /* 0x000fe20000010000 */
[----:B---3--:R-:W-:Y:S01]  /*1b150*/  F2FP.F16.F32.PACK_AB R5, R21, R20 ;  /* 0x000000141505723e */ /* 0x008fe200000000ff */
[----:B------:R-:W-:Y:S03]  /*1b160*/  HMMA.16816.F32 R28, R8, R6, R28 ;  /* 0x00000006081c723c */ /* 0x000fe6000000181c */
[----:B------:R-:W-:Y:S01]  /*1b170*/  FADD.FTZ R69, R54, R69 ;  /* 0x0000004536457221 */ /* 0x000fe20000010000 */
[----:B------:R-:W-:Y:S01]  /*1b180*/  FADD.FTZ R66, R66, R75 ;  /* 0x0000004b42427221 */ /* 0x000fe20000010000 */
[----:B----4-:R-:W-:Y:S02]  /*1b190*/  F2FP.F16.F32.PACK_AB R6, R243, R22 ;  /* 0x00000016f306723e */ /* 0x010fe400000000ff */
[----:B------:R-:W-:Y:S01]  /*1b1a0*/  FADD.FTZ R53, R53, R69 ;  /* 0x0000004535357221 */ /* 0x000fe20000010000 */
[----:B------:R-:W-:Y:S01]  /*1b1b0*/  FADD.FTZ R66, R20, R66 ;  /* 0x0000004214427221 */ /* 0x000fe20000010000 */
[----:B------:R-:W-:-:S02]  /*1b1c0*/  F2FP.F16.F32.PACK_AB R7, R242, R32 ;  /* 0x00000020f207723e */ /* 0x000fc400000000ff */
[----:B------:R-:W-:Y:S01]  /*1b1d0*/  FADD.FTZ R53, R33, R53 ;  /* 0x0000003521357221 */ /* 0x000fe20000010000 */
[----:B------:R-:W-:-:S03]  /*1b1e0*/  FADD.FTZ R66, R21, R66 ;  /* 0x0000004215427221 */ /* 0x000fc60000010000 */
[----:B------:R-:W-:Y:S01]  /*1b1f0*/  FADD.FTZ R53, R34, R53 ;  /* 0x0000003522357221 */ /* 0x000fe20000010000 */
[----:B------:R-:W-:Y:S05]  /*1b200*/  HMMA.16816.F32 R144, R4, R140, R12 ;  /* 0x0000008c0490723c */ /* 0x000fea000000180c */
[----:B------:R-:W-:Y:S01]  /*1b210*/  FADD.FTZ R66, R32, R66 ;  /* 0x0000004220427221 */ /* 0x000fe20000010000 */
[----:B------:R-:W-:-:S03]  /*1b220*/  FADD.FTZ R53, R22, R53 ;  /* 0x0000003516357221 */ /* 0x000fc60000010000 */
[----:B------:R-:W-:Y:S01]  /*1b230*/  FADD.FTZ R242, R242, R66 ;  /* 0x00000042f2f27221 */ /* 0x000fe20000010000 */
[----:B------:R-:W-:Y:S01]  /*1b240*/  FADD.FTZ R243, R243, R53 ;  /* 0x00000035f3f37221 */ /* 0x000fe20000010000 */
[C---:B------:R-:W-:Y:S08]  /*1b250*/  HMMA.16816.F32 R136, R4.reuse, R132, R36 ;  /* 0x000000840488723c */ /* 0x040ff00000001824 */
[C---:B------:R-:W-:Y:S08]  /*1b260*/  HMMA.16816.F32 R140, R4.reuse, R142, R16 ;  /* 0x0000008e048c723c */ /* 0x040ff00000001810 */
[----:B------:R-:W-:Y:S01]  /*1b270*/  HMMA.16816.F32 R132, R4, R134, R28 ;  /* 0x000000860484723c */ /* 0x000fe2000000181c */
[----:B------:R-:W-:-:S04]  /*1b280*/  NOP ;  /* 0x0000000000007918 */ /* 0x000fc80000000000 */
[----:B------:R-:W-:-:S15]  /*1b290*/  @P4 BRA `(.L_x_4635) ;  /* 0x0000000000044947 */ /* 0x000fde0003800000 */
.L_x_4626:
[----:B------:R-:W-:-:S07]  /*1b2a0*/  IADD3 R241, PT, PT, R3, -0x1, RZ ;  /* 0xffffffff03f17810 */ /* 0x000fce0007ffe0ff */
.L_x_4635:
[----:B------:R-:W-:Y:S05]  /*1b2b0*/  BSYNC B2 ;  /* 0x0000000000027941 */ /* 0x000fea0003800000 */
.L_x_4625:
[----:B------:R-:W-:-:S13]  /*1b2c0*/  ISETP.GE.AND P0, PT, R241, R218, PT ;  /* 0x000000daf100720c */ /* 0x000fda0003f06270 */
[----:B------:R-:W-:Y:S05]  /*1b2d0*/  @!P0 BRA `(.L_x_4636) ;  /* 0x0000008c00e08947 */ /* 0x000fea0003800000 */
[----:B------:R-:W-:Y:S01]  /*1b2e0*/  ISETP.NE.U32.AND P3, PT, R234, RZ, PT ;  /* 0x000000ffea00720c */ /* 0x000fe20003f65070 */
[----:B------:R-:W-:Y:S02]  /*1b2f0*/  IMAD.MOV.U32 R151, RZ, RZ, R0 ;  /* 0x000000ffff977224 */ /* 0x000fe400078e0000 */
[----:B------:R-:W-:Y:S01]  /*1b300*/  IMAD.MOV.U32 R150, RZ, RZ, R2 ;  /* 0x000000ffff967224 */ /* 0x000fe200078e0002 */
[----:B------:R-:W-:-:S13]  /*1b310*/  ISETP.NE.AND.EX P3, PT, R235, RZ, PT, P3 ;  /* 0x000000ffeb00720c */ /* 0x000fda0003f65330 */
.L_x_4643:
[----:B------:R-:W-:Y:S04]  /*1b320*/  DEPBAR.LE SB0, 0x0 ;  /* 0x000080000000791a */ /* 0x000fe80000000000 */
[----:B------:R-:W-:Y:S05]  /*1b330*/  WARPSYNC.ALL ;  /* 0x0000000000007948 */ /* 0x000fea0003800000 */
[----:B------:R-:W-:Y:S01]  /*1b340*/  BAR.SYNC.DEFER_BLOCKING 0x0 ;  /* 0x0000000000007b1d */ /* 0x000fe20000010000 */
[----:B------:R-:W-:Y:S01]  /*1b350*/  LOP3.LUT R3, R213, 0xc0, RZ, 0xc0, !PT ;  /* 0x000000c0d5037812 */ /* 0x000fe200078ec0ff */
[----:B------:R-:W-:Y:S02]  /*1b360*/  @!P3 IMAD.MOV.U32 R0, RZ, RZ, RZ ;  /* 0x000000ffff00b224 */ /* 0x000fe400078e00ff */
        /* <DEDUP_REMOVED lines=15> */
[----:B------:R-:W-:Y:S02]  /*1b460*/  IABS R5, R4 ;  /* 0x0000000400057213 */ /* 0x000fe40000000000 */
[----:B------:R-:W-:Y:S04]  /*1b470*/  IADD3 R12, PT, PT, R4, 0x100, RZ ;  /* 0x00000100040c7810 */ /* 0x000fe80007ffe0ff */
        /* <DEDUP_REMOVED lines=8> */
[----:B------:R-:W-:Y:S01]  /*1b500*/  ISETP.GE.AND P0, PT, R4, RZ, PT ;  /* 0x000000ff0400720c */ /* 0x000fe20003f06270 */
[----:B------:R-:W2:Y:S01]  /*1b510*/  LD.E.64 R12, desc[UR4][R148.64+0x40] ;  /* 0x00004004940c7980 */ /* 0x000ea2000c101b00 */
        /* <DEDUP_REMOVED lines=8> */
[----:B------:R-:W3:Y:S04]  /*1b5a0*/  LD.E.64 R14, desc[UR4][R148.64+0x28] ;  /* 0x00002804940e7980 */ /* 0x000ee8000c101b00 */
        /* <DEDUP_REMOVED lines=12> */
[----:B------:R-:W-:Y:S07]  /*1b670*/  ISETP.GE.U32.AND P6, PT, R7, R8, PT ;  /* 0x000000080700720c */ /* 0x000fee0003fc6070 */
[----:B------:R-:W-:Y:S05]  /*1b680*/  @P5 IADD3 R9, PT, PT, R9, 0x1, RZ ;  /* 0x0000000109095810 */ /* 0x000fea0007ffe0ff */
        /* <DEDUP_REMOVED lines=26> */
.L_x_4638:
[----:B------:R-:W-:Y:S05]  /*1b830*/  BSYNC.RECONVERGENT B0 ;  /* 0x0000000000007941 */ /* 0x000fea0003800200 */
.L_x_4637:
[----:B------:R-:W1:Y:S01]  /*1b840*/  S2UR UR6, SR_CgaCtaId ;  /* 0x00000000000679c3 */ /* 0x000e620000008800 */
[----:B------:R-:W-:Y:S01]  /*1b850*/  LOP3.LUT R0, R213, 0x18, RZ, 0xc0, !PT ;  /* 0x00000018d5007812 */ /* 0x000fe200078ec0ff */
[----:B------:R-:W-:Y:S01]  /*1b860*/  UMOV UR7, 0x400 ;  /* 0x0000040000077882 */ /* 0x000fe20000000000 */
[----:B------:R-:W-:Y:S01]  /*1b870*/  LOP3.LUT R3, R3, 0x18, R213, 0x78, !PT ;  /* 0x0000001803037812 */ /* 0x000fe200078e78d5 */
[----:B------:R-:W-:Y:S01]  /*1b880*/  IMAD.SHL.U32 R5, R216, 0x40, RZ ;  /* 0x00000040d8057824 */ /* 0x000fe200078e00ff */
[----:B------:R-:W-:Y:S01]  /*1b890*/  ISETP.GE.AND P0, PT, R0, R228, PT ;  /* 0x000000e40000720c */ /* 0x000fe20003f06270 */
[C---:B------:R-:W-:Y:S01]  /*1b8a0*/  IMAD.SHL.U32 R210, R208.reuse, 0x10, RZ ;  /* 0x00000010d0d27824 */ /* 0x040fe200078e00ff */
[----:B------:R-:W-:Y:S01]  /*1b8b0*/  LOP3.LUT R3, R221, R3, RZ, 0xfc, !PT ;  /* 0x00000003dd037212 */ /* 0x000fe200078efcff */
[C---:B------:R-:W-:Y:S01]  /*1b8c0*/  IMAD.SHL.U32 R212, R208.reuse, 0x20, RZ ;  /* 0x00000020d0d47824 */ /* 0x040fe200078e00ff */
[----:B------:R-:W-:Y:S01]  /*1b8d0*/  IADD3 R6, P1, PT, R5, R223, RZ ;  /* 0x000000df05067210 */ /* 0x000fe20007f3e0ff */
[----:B------:R-:W-:Y:S01]  /*1b8e0*/  IMAD.SHL.U32 R211, R208, 0x4, RZ ;  /* 0x00000004d0d37824 */ /* 0x000fe200078e00ff */
[----:B------:R-:W-:Y:S01]  /*1b8f0*/  SHF.L.U64.HI R4, R216, 0x6, R217 ;  /* 0x00000006d8047819 */ /* 0x000fe200000102d9 */
[----:B------:R-:W-:Y:S01]  /*1b900*/  BSSY.RECONVERGENT B1, `(.L_x_4639) ;  /* 0x0000142000017945 */ /* 0x000fe20003800200 */
[----:B------:R-:W-:Y:S02]  /*1b910*/  SHF.R.U32.HI R209, RZ, 0x1, R208 ;  /* 0x00000001ffd17819 */ /* 0x000fe400000116d0 */
[----:B------:R-:W-:Y:S01]  /*1b920*/  LOP3.LUT R152, R208, 0x8, RZ, 0xc0, !PT ;  /* 0x00000008d0987812 */ /* 0x000fe200078ec0ff */
[--C-:B------:R-:W-:Y:S01]  /*1b930*/  IMAD.X R7, R4, 0x1, R222.reuse, P1 ;  /* 0x0000000104077824 */ /* 0x100fe200008e06de */
[----:B------:R-:W-:Y:S01]  /*1b940*/  IADD3 R10, P1, PT, R6, R5, RZ ;  /* 0x00000005060a7210 */ /* 0x000fe20007f3e0ff */
[----:B------:R-:W-:Y:S01]  /*1b950*/  @!P0 IMAD.MOV.U32 R8, RZ, RZ, R223 ;  /* 0x000000ffff088224 */ /* 0x000fe200078e00df */
[----:B------:R-:W-:Y:S01]  /*1b960*/  LOP3.LUT R2, R210, 0x100, RZ, 0xc0, !PT ;  /* 0x00000100d2027812 */ /* 0x000fe200078ec0ff */
[----:B------:R-:W-:Y:S01]  /*1b970*/  @!P0 IMAD.MOV.U32 R9, RZ, RZ, R222 ;  /* 0x000000ffff098224 */ /* 0x000fe200078e00de */
[----:B------:R-:W-:Y:S01]  /*1b980*/  LOP3.LUT R0, R209, 0x8, RZ, 0xc0, !PT ;  /* 0x00000008d1007812 */ /* 0x000fe200078ec0ff */
[----:B------:R-:W-:Y:S01]  /*1b990*/  IMAD.X R11, R7, 0x1, R4, P1 ;  /* 0x00000001070b7824 */ /* 0x000fe200008e0604 */
[--C-:B------:R-:W-:Y:S01]  /*1b9a0*/  LOP3.LUT R152, R152, 0xc0, R212.reuse, 0xf8, !PT ;  /* 0x000000c098987812 */ /* 0x100fe200078ef8d4 */
[----:B-1----:R-:W-:Y:S01]  /*1b9b0*/  ULEA UR6, UR6, UR7, 0x18 ;  /* 0x0000000706067291 */ /* 0x002fe2000f8ec0ff */
[----:B------:R-:W-:Y:S02]  /*1b9c0*/  LOP3.LUT R211, R211, 0x18, RZ, 0xc0, !PT ;  /* 0x00000018d3d37812 */ /* 0x000fe400078ec0ff */
[--C-:B------:R-:W-:Y:S02]  /*1b9d0*/  LOP3.LUT R2, R2, 0x20, R212.reuse, 0xf8, !PT ;  /* 0x0000002002027812 */ /* 0x100fe400078ef8d4 */
[--C-:B------:R-:W-:Y:S02]  /*1b9e0*/  LOP3.LUT R0, R0, 0xc0, R212.reuse, 0xf8, !PT ;  /* 0x000000c000007812 */ /* 0x100fe400078ef8d4 */
[----:B------:R-:W-:Y:S02]  /*1b9f0*/  LEA R3, R3, UR6, 0x1 ;  /* 0x0000000603037c11 */ /* 0x000fe4000f8e08ff */
[----:B------:R-:W-:Y:S02]  /*1ba00*/  LOP3.LUT R210, R210, 0x3e00, RZ, 0xc0, !PT ;  /* 0x00003e00d2d27812 */ /* 0x000fe400078ec0ff */
[----:B------:R-:W-:Y:S01]  /*1ba10*/  LOP3.LUT R152, R2, R152, R211, 0xf6, !PT ;  /* 0x0000009802987212 */ /* 0x000fe200078ef6d3 */
[----:B------:R-:W-:Y:S01]  /*1ba20*/  @!PT LDS RZ, [RZ] ;  /* 0x00000000fffff984 */ /* 0x000fe20000000800 */
[----:B------:R-:W-:Y:S01]  /*1ba30*/  @!PT LDS RZ, [RZ] ;  /* 0x00000000fffff984 */ /* 0x000fe20000000800 */
[----:B------:R-:W-:Y:S01]  /*1ba40*/  @!PT LDS RZ, [RZ] ;  /* 0x00000000fffff984 */ /* 0x000fe20000000800 */
[----:B------:R1:W-:Y:S01]  /*1ba50*/  @!P0 LDGSTS.E.BYPASS.LTC128B.128 [R3+0x5000], desc[UR4][R8.64] ;  /* 0x0500000008038fae */ /* 0x0003e2000b981a04 */
[----:B------:R-:W-:Y:S01]  /*1ba60*/  LOP3.LUT R211, R0, R211, RZ, 0x3c, !PT ;  /* 0x000000d300d37212 */ /* 0x000fe200078e3cff */
[----:B------:R-:W-:Y:S01]  /*1ba70*/  IMAD.MOV.U32 R2, RZ, RZ, 0x20 ;  /* 0x00000020ff027424 */ /* 0x000fe200078e00ff */
[--C-:B------:R-:W-:Y:S02]  /*1ba80*/  LOP3.LUT R0, R210, 0x20, R212.reuse, 0xf8, !PT ;  /* 0x00000020d2007812 */ /* 0x100fe400078ef8d4 */
[----:B------:R-:W-:Y:S01]  /*1ba90*/  @P0 STS.128 [R3+0x5000], RZ ;  /* 0x005000ff03000388 */ /* 0x000fe20000000c00 */
[----:B------:R-:W-:Y:S02]  /*1baa0*/  LEA R152, R152, UR6, 0x1 ;  /* 0x0000000698987c11 */ /* 0x000fe4000f8e08ff */
[----:B------:R-:W-:Y:S02]  /*1bab0*/  LOP3.LUT R0, R0, 0x100, R212, 0xf8, !PT ;  /* 0x0000010000007812 */ /* 0x000fe400078ef8d4 */
[----:B------:R-:W-:Y:S01]  /*1bac0*/  @!PT LDS RZ, [RZ] ;  /* 0x00000000fffff984 */ /* 0x000fe20000000800 */
[----:B------:R-:W-:Y:S01]  /*1bad0*/  @!PT LDS RZ, [RZ] ;  /* 0x00000000fffff984 */ /* 0x000fe20000000800 */
[----:B------:R-:W-:Y:S01]  /*1bae0*/  @!PT LDS RZ, [RZ] ;  /* 0x00000000fffff984 */ /* 0x000fe20000000800 */
[----:B------:R2:W-:Y:S01]  /*1baf0*/  @!P0 LDGSTS.E.BYPASS.LTC128B.128 [R3+0x5800], desc[UR4][R6.64] ;  /* 0x0580000006038fae */ /* 0x0005e2000b981a04 */
[----:B------:R-:W-:Y:S02]  /*1bb00*/  LOP3.LUT P2, RZ, R208, 0x4, RZ, 0xc0, !PT ;  /* 0x00000004d0ff7812 */ /* 0x000fe4000784c0ff */
[----:B------:R-:W-:Y:S02]  /*1bb10*/  LOP3.LUT R0, R0, R211, RZ, 0xfc, !PT ;  /* 0x000000d300007212 */ /* 0x000fe400078efcff */
[----:B------:R-:W-:Y:S01]  /*1bb20*/  @P0 STS.128 [R3+0x5800], RZ ;  /* 0x005800ff03000388 */ /* 0x000fe20000000c00 */
[----:B------:R-:W-:Y:S02]  /*1bb30*/  SEL R2, R2, 0xffffffe0, !P2 ;  /* 0xffffffe002027807 */ /* 0x000fe40005000000 */
[----:B------:R-:W-:Y:S02]  /*1bb40*/  LEA R0, R0, UR6, 0x1 ;  /* 0x0000000600007c11 */ /* 0x000fe4000f8e08ff */
[----:B------:R-:W-:Y:S01]  /*1bb50*/  @!PT LDS RZ, [RZ] ;  /* 0x00000000fffff984 */ /* 0x000fe20000000800 */
[----:B------:R-:W-:Y:S01]  /*1bb60*/  @!PT LDS RZ, [RZ] ;  /* 0x00000000fffff984 */ /* 0x000fe20000000800 */
[----:B------:R-:W-:Y:S01]  /*1bb70*/  @!PT LDS RZ, [RZ] ;  /* 0x00000000fffff984 */ /* 0x000fe20000000800 */
[----:B------:R3:W-:Y:S05]  /*1bb80*/  @!P0 LDGSTS.E.BYPASS.LTC128B.128 [R3+0x6000], desc[UR4][R10.64] ;  /* 0x060000000a038fae */ /* 0x0007ea000b981a04 */
[----:B------:R-:W-:Y:S01]  /*1bb90*/  @P0 STS.128 [R3+0x6000], RZ ;  /* 0x006000ff03000388 */ /* 0x000fe20000000c00 */
[----:B------:R-:W-:Y:S01]  /*1bba0*/  IMAD.IADD R156, R0, 0x1, R2 ;  /* 0x00000001009c7824 */ /* 0x000fe200078e0202 */
        /* <DEDUP_REMOVED lines=19> */
[----:B------:R-:W-:Y:S05]  /*1bce0*/  @!P0 LDGSTS.E.BYPASS.LTC128B.128 [R3+0x7800], desc[UR4][R10.64] ;  /* 0x078000000a038fae */ /* 0x000fea000b981a04 */
[----:B------:R-:W-:Y:S01]  /*1bcf0*/  @P0 STS.128 [R3+0x7800], RZ ;  /* 0x007800ff03000388 */ /* 0x000fe20000000c00 */
[-C--:B-1----:R-:W-:Y:S05]  /*1bd00*/  IADD3 R8, P1, PT, R10, R5.reuse, RZ ;  /* 0x000000050a087210 */ /* 0x082fea0007f3e0ff */
[--C-:B------:R-:W-:Y:S01]  /*1bd10*/  IMAD.X R9, R11, 0x1, R4.reuse, P1 ;  /* 0x000000010b097824 */ /* 0x100fe200008e0604 */
[----:B--2---:R-:W-:Y:S04]  /*1bd20*/  @!P0 IADD3 R6, P1, PT, R8, R5, RZ ;  /* 0x0000000508068210 */ /* 0x004fe80007f3e0ff */
[----:B------:R-:W-:Y:S01]  /*1bd30*/  @!PT LDS RZ, [RZ] ;  /* 0x00000000fffff984 */ /* 0x000fe20000000800 */
[----:B------:R-:W-:Y:S01]  /*1bd40*/  @!PT LDS RZ, [RZ] ;  /* 0x00000000fffff984 */ /* 0x000fe20000000800 */
[----:B------:R-:W-:Y:S01]  /*1bd50*/  @!PT LDS RZ, [RZ] ;  /* 0x00000000fffff984 */ /* 0x000fe20000000800 */
[----:B------:R1:W-:Y:S01]  /*1bd60*/  @!P0 LDGSTS.E.BYPASS.LTC128B.128 [R3+0x8000], desc[UR4][R8.64] ;  /* 0x0800000008038fae */ /* 0x0003e2000b981a04 */
[----:B------:R-:W-:Y:S04]  /*1bd70*/  @!P0 IMAD.X R7, R9, 0x1, R4, P1 ;  /* 0x0000000109078824 */ /* 0x000fe800008e0604 */
[----:B------:R-:W-:Y:S01]  /*1bd80*/  @P0 STS.128 [R3+0x8000], RZ ;  /* 0x008000ff03000388 */ /* 0x000fe20000000c00 */
[----:B------:R-:W-:Y:S04]  /*1bd90*/  ISETP.GT.AND P1, PT, R241, R218, PT ;  /* 0x000000daf100720c */ /* 0x000fe80003f24270 */
[----:B------:R-:W-:Y:S01]  /*1bda0*/  @!PT LDS RZ, [RZ] ;  /* 0x00000000fffff984 */ /* 0x000fe20000000800 */
[----:B------:R-:W-:Y:S01]  /*1bdb0*/  @!PT LDS RZ, [RZ] ;  /* 0x00000000fffff984 */ /* 0x000fe20000000800 */
[----:B------:R-:W-:Y:S01]  /*1bdc0*/  @!PT LDS RZ, [RZ] ;  /* 0x00000000fffff984 */ /* 0x000fe20000000800 */
[----:B------:R2:W-:Y:S05]  /*1bdd0*/  @!P0 LDGSTS.E.BYPASS.LTC128B.128 [R3+0x8800], desc[UR4][R6.64] ;  /* 0x0880000006038fae */ /* 0x0005ea000b981a04 */
[----:B------:R-:W-:Y:S05]  /*1bde0*/  @P0 STS.128 [R3+0x8800], RZ ;  /* 0x008800ff03000388 */ /* 0x000fea0000000c00 */
[----:B------:R3:W-:Y:S05]  /*1bdf0*/  LDSM.16.M88.4 R128, [R0] ;  /* 0x000000000080783b */ /* 0x0007ea0000000200 */
[----:B------:R-:W-:Y:S05]  /*1be00*/  LDSM.16.M88.4 R16, [R152+0x1400] ;  /* 0x001400009810783b */ /* 0x000fea0000000200 */
[----:B------:R-:W-:Y:S05]  /*1be10*/  LDSM.16.M88.4 R24, [R152+0x1800] ;  /* 0x001800009818783b */ /* 0x000fea0000000200 */
[----:B-1----:R-:W2:Y:S05]  /*1be20*/  LDSM.16.M88.4 R8, [R152+0x1000] ;  /* 0x001000009808783b */ /* 0x002eaa0000000200 */
[----:B------:R-:W0:Y:S01]  /*1be30*/  LDGDEPBAR ;  /* 0x00000000000079af */ /* 0x000e220000000000 */
[----:B---3--:R-:W-:Y:S04]  /*1be40*/  IMAD.IADD R0, R152, 0x1, R2 ;  /* 0x0000000198007824 */ /* 0x008fe800078e0202 */
[----:B------:R-:W1:Y:S05]  /*1be50*/  LDSM.16.M88.4 R32, [R152+0x1c00] ;  /* 0x001c00009820783b */ /* 0x000e6a0000000200 */
        /* <DEDUP_REMOVED lines=16> */
[C---:B------:R-:W-:Y:S03]  /*1bf60*/  HMMA.16816.F32 R20, R128.reuse, R24, RZ ;  /* 0x000000188014723c */ /* 0x040fe600000018ff */
[----:B------:R-:W-:Y:S05]  /*1bf70*/  LDSM.16.M88.4 R156, [R156] ;  /* 0x000000009c9c783b */ /* 0x000fea0000000200 */
[C---:B------:R-:W-:Y:S01]  /*1bf80*/  HMMA.16816.F32 R24, R128.reuse, R26, RZ ;  /* 0x0000001a8018723c */ /* 0x040fe200000018ff */
[----:B------:R-:W2:Y:S05]  /*1bf90*/  LDSM.16.M88.4 R160, [R0+0x1000] ;  /* 0x0010000000a0783b */ /* 0x000eaa0000000200 */
[----:B------:R-:W2:Y:S02]  /*1bfa0*/  LDSM.16.M88.4 R164, [R0+0x1400] ;  /* 0x0014000000a4783b */ /* 0x000ea40000000200 */
[C---:B-1----:R-:W-:Y:S03]  /*1bfb0*/  HMMA.16816.F32 R28, R128.reuse, R32, RZ ;  /* 0x00000020801c723c */ /* 0x042fe600000018ff */
[----:B------:R-:W1:Y:S05]  /*1bfc0*/  LDSM.16.M88.4 R168, [R0+0x1800] ;  /* 0x0018000000a8783b */ /* 0x000e6a0000000200 */
[C---:B------:R-:W-:Y:S01]  /*1bfd0*/  HMMA.16816.F32 R32, R128.reuse, R34, RZ ;  /* 0x000000228020723c */ /* 0x040fe200000018ff */
[----:B------:R-:W-:Y:S05]  /*1bfe0*/  LDSM.16.M88.4 R172, [R0+0x2000] ;  /* 0x0020000000ac783b */ /* 0x000fea0000000200 */
[----:B------:R-:W-:Y:S02]  /*1bff0*/  LDSM.16.M88.4 R176, [R0+0x2400] ;  /* 0x0024000000b0783b */ /* 0x000fe40000000200 */
[C---:B---3--:R-:W-:Y:S03]  /*1c000*/  HMMA.16816.F32 R36, R128.reuse, R40, RZ ;  /* 0x000000288024723c */ /* 0x048fe600000018ff */
[----:B------:R-:W-:Y:S05]  /*1c010*/  LDSM.16.M88.4 R180, [R0+0x2800] ;  /* 0x0028000000b4783b */ /* 0x000fea0000000200 */
[C---:B------:R-:W-:Y:S01]  /*1c020*/  HMMA.16816.F32 R40, R128.reuse, R42, RZ ;  /* 0x0000002a8028723c */ /* 0x040fe200000018ff */
[----:B------:R-:W-:Y:S05]  /*1c030*/  LDSM.16.M88.4 R184, [R0+0x2c00] ;  /* 0x002c000000b8783b */ /* 0x000fea0000000200 */
        /* <DEDUP_REMOVED lines=145> */
.L_x_4642:
[----:B------:R-:W-:Y:S05]  /*1c950*/  BSYNC.RECONVERGENT B0 ;  /* 0x0000000000007941 */ /* 0x000fea0003800200 */
.L_x_4641:
[----:B------:R-:W-:Y:S01]  /*1c960*/  @!P0 IMAD.MOV.U32 R221, RZ, RZ, R219 ;  /* 0x000000ffffdd8224 */ /* 0x000fe200078e00db */
[----:B------:R-:W-:Y:S01]  /*1c970*/  LEA R156, P1, R2, R220, 0x1 ;  /* 0x000000dc029c7211 */ /* 0x000fe200078208ff */
[----:B------:R-:W-:Y:S01]  /*1c980*/  IMAD.SHL.U32 R213, R208, 0x8, RZ ;  /* 0x00000008d0d57824 */ /* 0x000fe200078e00ff */
[----:B------:R-:W-:Y:S02]  /*1c990*/  SHF.L.U64.HI R153, R214, 0x5, R215 ;  /* 0x00000005d6997819 */ /* 0x000fe400000102d7 */
[----:B------:R-:W-:Y:S01]  /*1c9a0*/  @!PT LDS RZ, [RZ] ;  /* 0x00000000fffff984 */ /* 0x000fe20000000800 */
[----:B------:R-:W-:Y:S01]  /*1c9b0*/  @!PT LDS RZ, [RZ] ;  /* 0x00000000fffff984 */ /* 0x000fe20000000800 */
[----:B------:R-:W-:Y:S01]  /*1c9c0*/  @!PT LDS RZ, [RZ] ;  /* 0x00000000fffff984 */ /* 0x000fe20000000800 */
[----:B------:R1:W-:Y:S01]  /*1c9d0*/  @!P0 LDGSTS.E.BYPASS.LTC128B.128 [R3+0x1000], desc[UR4][R220.64] ;  /* 0x01000000dc038fae */ /* 0x0003e2000b981a04 */
[----:B------:R-:W-:Y:S02]  /*1c9e0*/  IADD3 R154, P4, PT, R0, R156, RZ ;  /* 0x0000009c009a7210 */ /* 0x000fe40007f9e0ff */
[----:B------:R-:W-:Y:S01]  /*1c9f0*/  LEA.HI.X R157, R2, R219, R153, 0x1, P1 ;  /* 0x000000db029d7211 */ /* 0x000fe200008f0c99 */
[----:B------:R2:W-:Y:S01]  /*1ca00*/  @P0 STS.128 [R3+0x1000], RZ ;  /* 0x001000ff03000388 */ /* 0x0005e20000000c00 */
[----:B------:R-:W-:Y:S02]  /*1ca10*/  SHF.L.U64.HI R152, R214, 0x6, R215 ;  /* 0x00000006d6987819 */ /* 0x000fe400000102d7 */
[-C--:B------:R-:W-:Y:S01]  /*1ca20*/  IADD3 R160, P1, PT, R154, R0.reuse, RZ ;  /* 0x000000009aa07210 */ /* 0x080fe20007f3e0ff */
[----:B------:R-:W-:Y:S01]  /*1ca30*/  @!PT LDS RZ, [RZ] ;  /* 0x00000000fffff984 */ /* 0x000fe20000000800 */
[----:B------:R-:W-:Y:S01]  /*1ca40*/  @!PT LDS RZ, [RZ] ;  /* 0x00000000fffff984 */ /* 0x000fe20000000800 */
[----:B------:R-:W-:Y:S01]  /*1ca50*/  @!PT LDS RZ, [RZ] ;  /* 0x00000000fffff984 */ /* 0x000fe20000000800 */
[----:B------:R3:W-:Y:S02]  /*1ca60*/  @!P0 LDGSTS.E.BYPASS.LTC128B.128 [R3+0x1800], desc[UR4][R156.64] ;  /* 0x018000009c038fae */ /* 0x0007e4000b981a04 */
[----:B------:R-:W-:Y:S01]  /*1ca70*/  IMAD.X R155, R152, 0x1, R157, P4 ;  /* 0x00000001989b7824 */ /* 0x000fe200020e069d */
        /* <DEDUP_REMOVED lines=14> */
[----:B------:R2:W-:Y:S01]  /*1cb60*/  @!P0 LDGSTS.E.BYPASS.LTC128B.128 [R3+0x2800], desc[UR4][R160.64] ;  /* 0x02800000a0038fae */ /* 0x0005e2000b981a04 */
[----:B-1----:R-:W-:Y:S03]  /*1cb70*/  LOP3.LUT R221, R213, 0x1f20, RZ, 0xc0, !PT ;  /* 0x00001f20d5dd7812 */ /* 0x002fe600078ec0ff */
[----:B------:R2:W-:Y:S04]  /*1cb80*/  @P0 STS.128 [R3+0x2800], RZ ;  /* 0x002800ff03000388 */ /* 0x0005e80000000c00 */
[----:B------:R-:W-:Y:S01]  /*1cb90*/  @!PT LDS RZ, [RZ] ;  /* 0x00000000fffff984 */ /* 0x000fe20000000800 */
[----:B------:R-:W-:Y:S01]  /*1cba0*/  @!PT LDS RZ, [RZ] ;  /* 0x00000000fffff984 */ /* 0x000fe20000000800 */
[----:B------:R-:W-:Y:S01]  /*1cbb0*/  @!PT LDS RZ, [RZ] ;  /* 0x00000000fffff984 */ /* 0x000fe20000000800 */
[----:B------:R2:W-:Y:S01]  /*1cbc0*/  @!P0 LDGSTS.E.BYPASS.LTC128B.128 [R3+0x3000], desc[UR4][R158.64] ;  /* 0x030000009e038fae */ /* 0x0005e2000b981a04 */
[-C--:B---3--:R-:W-:Y:S03]  /*1cbd0*/  IADD3 R156, P4, PT, R162, R0.reuse, RZ ;  /* 0x00000000a29c7210 */ /* 0x088fe60007f9e0ff */
[----:B------:R2:W-:Y:S04]  /*1cbe0*/  @P0 STS.128 [R3+0x3000], RZ ;  /* 0x003000ff03000388 */ /* 0x0005e80000000c00 */
[----:B------:R-:W-:Y:S01]  /*1cbf0*/  @!PT LDS RZ, [RZ] ;  /* 0x00000000fffff984 */ /* 0x000fe20000000800 */
[----:B------:R-:W-:Y:S01]  /*1cc00*/  @!PT LDS RZ, [RZ] ;  /* 0x00000000fffff984 */ /* 0x000fe20000000800 */
[----:B------:R-:W-:Y:S01]  /*1cc10*/  @!PT LDS RZ, [RZ] ;  /* 0x00000000fffff984 */ /* 0x000fe20000000800 */
[----:B------:R2:W-:Y:S01]  /*1cc20*/  @!P0 LDGSTS.E.BYPASS.LTC128B.128 [R3+0x3800], desc[UR4][R162.64] ;  /* 0x03800000a2038fae */ /* 0x0005e2000b981a04 */
[--C-:B------:R-:W-:Y:S01]  /*1cc30*/  IMAD.X R157, R163, 0x1, R152.reuse, P4 ;  /* 0x00000001a39d7824 */ /* 0x100fe200020e0698 */
[----:B----4-:R-:W-:Y:S02]  /*1cc40*/  @!P0 IADD3 R154, P1, PT, R156, R0, RZ ;  /* 0x000000009c9a8210 */ /* 0x010fe40007f3e0ff */
[----:B------:R2:W-:Y:S04]  /*1cc50*/  @P0 STS.128 [R3+0x3800], RZ ;  /* 0x003800ff03000388 */ /* 0x0005e80000000c00 */
[----:B------:R-:W-:Y:S01]  /*1cc60*/  @!PT LDS RZ, [RZ] ;  /* 0x00000000fffff984 */ /* 0x000fe20000000800 */
[----:B------:R-:W-:Y:S01]  /*1cc70*/  @!PT LDS RZ, [RZ] ;  /* 0x00000000fffff984 */ /* 0x000fe20000000800 */
[----:B------:R-:W-:Y:S01]  /*1cc80*/  @!PT LDS RZ, [RZ] ;  /* 0x00000000fffff984 */ /* 0x000fe20000000800 */
[----:B------:R2:W-:Y:S01]  /*1cc90*/  @!P0 LDGSTS.E.BYPASS.LTC128B.128 [R3+0x4000], desc[UR4][R156.64] ;  /* 0x040000009c038fae */ /* 0x0005e2000b981a04 */
[----:B------:R-:W-:Y:S03]  /*1cca0*/  @!P0 IMAD.X R155, R157, 0x1, R152, P1 ;  /* 0x000000019d9b8824 */ /* 0x000fe600008e0698 */
[----:B------:R2:W-:Y:S04]  /*1ccb0*/  @P0 STS.128 [R3+0x4000], RZ ;  /* 0x004000ff03000388 */ /* 0x0005e80000000c00 */
[----:B------:R-:W-:Y:S01]  /*1ccc0*/  @!PT LDS RZ, [RZ] ;  /* 0x00000000fffff984 */ /* 0x000fe20000000800 */
[----:B------:R-:W-:Y:S01]  /*1ccd0*/  @!PT LDS RZ, [RZ] ;  /* 0x00000000fffff984 */ /* 0x000fe20000000800 */
[----:B------:R-:W-:Y:S01]  /*1cce0*/  @!PT LDS RZ, [RZ] ;  /* 0x00000000fffff984 */ /* 0x000fe20000000800 */
[----:B------:R2:W-:Y:S04]  /*1ccf0*/  @!P0 LDGSTS.E.BYPASS.LTC128B.128 [R3+0x4800], desc[UR4][R154.64] ;  /* 0x048000009a038fae */ /* 0x0005e8000b981a04 */
[----:B------:R2:W-:Y:S04]  /*1cd00*/  @P0 STS.128 [R3+0x4800], RZ ;  /* 0x004800ff03000388 */ /* 0x0005e80000000c00 */
[----:B------:R-:W0:Y:S02]  /*1cd10*/  LDGDEPBAR ;  /* 0x00000000000079af */ /* 0x000e240000000000 */
.L_x_4640:
[----:B------:R-:W-:Y:S05]  /*1cd20*/  BSYNC.RECONVERGENT B1 ;  /* 0x0000000000017941 */ /* 0x000fea0003800200 */
.L_x_4639:
[----:B------:R-:W-:Y:S02]  /*1cd30*/  IMAD.SHL.U32 R152, R208, 0x2, RZ ;  /* 0x00000002d0987824 */ /* 0x000fe400078e00ff */
[----:B------:R-:W-:Y:S03]  /*1cd40*/  VIADD R2, R236, 0x8 ;  /* 0x00000008ec027836 */ /* 0x000fe60000000000 */
[----:B------:R-:W-:Y:S05]  /*1cd50*/  LOP3.LUT R152, R152, 0x6, RZ, 0xc0, !PT ;  /* 0x0000000698987812 */ /* 0x000fea00078ec0ff */
[----:B------:R-:W-:Y:S04]  /*1cd60*/  IMAD R0, R241, 0x100, R152 ;  /* 0x00000100f1007824 */ /* 0x000fe800078e0298 */
[C---:B------:R-:W-:Y:S01]  /*1cd70*/  VIADD R179, R0.reuse, 0xe9 ;  /* 0x000000e900b37836 */ /* 0x040fe20000000000 */
[C---:B------:R-:W-:Y:S01]  /*1cd80*/  ISETP.GE.AND P1, PT, R0.reuse, R240, PT ;  /* 0x000000f00000720c */ /* 0x040fe20003f26270 */
[C---:B------:R-:W-:Y:S01]  /*1cd90*/  VIADD R165, R0.reuse, 0x11 ;  /* 0x0000001100a57836 */ /* 0x040fe20000000000 */
[C---:B------:R-:W-:Y:S01]  /*1cda0*/  ISETP.GE.AND P0, PT, R0.reuse, R239, PT ;  /* 0x000000ef0000720c */ /* 0x040fe20003f06270 */
[C---:B------:R-:W-:Y:S01]  /*1cdb0*/  VIADD R176, R0.reuse, 0x18 ;  /* 0x0000001800b07836 */ /* 0x040fe20000000000 */
[C---:B------:R-:W-:Y:S01]  /*1cdc0*/  ISETP.GE.AND P6, PT, R0.reuse, R237, PT ;  /* 0x000000ed0000720c */ /* 0x040fe20003fc6270 */
[C---:B------:R-:W-:Y:S01]  /*1cdd0*/  VIADD R175, R0.reuse, 0x19 ;  /* 0x0000001900af7836 */ /* 0x040fe20000000000 */
[C---:B------:R-:W-:Y:S01]  /*1cde0*/  ISETP.GE.AND P5, PT, R0.reuse, R238, PT ;  /* 0x000000ee0000720c */ /* 0x040fe20003fa6270 */
[C---:B------:R-:W-:Y:S02]  /*1cdf0*/  VIADD R171, R0.reuse, 0x21 ;  /* 0x0000002100ab7836 */ /* 0x040fe40000000000 */
[C---:B------:R-:W-:Y:S02]  /*1ce00*/  VIADD R167, R0.reuse, 0x29 ;  /* 0x0000002900a77836 */ /* 0x040fe40000000000 */
[C---:B------:R-:W-:Y:S02]  /*1ce10*/  VIADD R164, R0.reuse, 0x30 ;  /* 0x0000003000a47836 */ /* 0x040fe40000000000 */
[C---:B--2---:R-:W-:Y:S02]  /*1ce20*/  VIADD R163, R0.reuse, 0x31 ;  /* 0x0000003100a37836 */ /* 0x044fe40000000000 */
        /* <DEDUP_REMOVED lines=14> */
[C---:B------:R-:W-:Y:S02]  /*1cf10*/  IMAD.IADD R3, R0.reuse, 0x1, R229 ;  /* 0x0000000100037824 */ /* 0x040fe400078e02e5 */
[C---:B------:R-:W-:Y:S02]  /*1cf20*/  VIADD R170, R0.reuse, 0x1 ;  /* 0x0000000100aa7836 */ /* 0x040fe40000000000 */
[----:B------:R-:W-:Y:S01]  /*1cf30*/  VIADD R169, R0, 0x9 ;  /* 0x0000000900a97836 */ /* 0x000fe20000000000 */
[--C-:B------:R-:W-:Y:S01]  /*1cf40*/  IADD3 R153, PT, PT, R236, -0x9, -R3.reuse ;  /* 0xfffffff7ec997810 */ /* 0x100fe20007ffe803 */
[----:B------:R-:W-:Y:S01]  /*1cf50*/  VIADD R166, R0, 0x10 ;  /* 0x0000001000a67836 */ /* 0x000fe20000000000 */
[--C-:B------:R-:W-:Y:S01]  /*1cf60*/  IADD3 R154, PT, PT, R236, -0x1, -R3.reuse ;  /* 0xffffffffec9a7810 */ /* 0x100fe20007ffe803 */
[C---:B------:R-:W-:Y:S01]  /*1cf70*/  VIADD R195, R0.reuse, 0x8 ;  /* 0x0000000800c37836 */ /* 0x040fe20000000000 */
[----:B------:R-:W-:Y:S01]  /*1cf80*/  IABS R153, R153 ;  /* 0x0000009900997213 */ /* 0x000fe20000000000 */
[----:B------:R-:W-:Y:S01]  /*1cf90*/  VIADD R174, R0, 0x20 ;  /* 0x0000002000ae7836 */ /* 0x000fe20000000000 */
[----:B------:R-:W-:Y:S01]  /*1cfa0*/  IADD3 R157, PT, PT, R236, -0x10, -R3 ;  /* 0xfffffff0ec9d7810 */ /* 0x000fe20007ffe803 */
[C---:B------:R-:W-:Y:S01]  /*1cfb0*/  VIADD R168, R0.reuse, 0x28 ;  /* 0x0000002800a87836 */ /* 0x040fe20000000000 */
[----:B------:R-:W-:Y:S01]  /*1cfc0*/  I2FP.F32.S32 R153, R153 ;  /* 0x0000009900997245 */ /* 0x000fe20000201400 */
[C---:B------:R-:W-:Y:S01]  /*1cfd0*/  VIADD R224, R0.reuse, 0x38 ;  /* 0x0000003800e07836 */ /* 0x040fe20000000000 */
[----:B------:R-:W-:Y:S01]  /*1cfe0*/  IABS R154, R154 ;  /* 0x0000009a009a7213 */ /* 0x000fe20000000000 */
[----:B------:R-:W-:Y:S01]  /*1cff0*/  VIADD R212, R0, 0x39 ;  /* 0x0000003900d47836 */ /* 0x000fe20000000000 */
[----:B------:R-:W-:Y:S01]  /*1d000*/  IABS R157, R157 ;  /* 0x0000009d009d7213 */ /* 0x000fe20000000000 */
[C---:B------:R-:W-:Y:S01]  /*1d010*/  FFMA.FTZ R9, -R231.reuse, R153, R9 ;  /* 0x00000099e7097223 */ /* 0x040fe20000010109 */
[--C-:B------:R-:W-:Y:S01]  /*1d020*/  IADD3 R153, PT, PT, R236, -0x18, -R3.reuse ;  /* 0xffffffe8ec997810 */ /* 0x100fe20007ffe803 */
[----:B------:R-:W-:Y:S01]  /*1d030*/  VIADD R225, R0, 0x51 ;  /* 0x0000005100e17836 */ /* 0x000fe20000000000 */
[----:B------:R-:W-:Y:S01]  /*1d040*/  IADD3 R156, PT, PT, R236, -0x11, -R3 ;  /* 0xffffffefec9c7810 */ /* 0x000fe20007ffe803 */
        /* <DEDUP_REMOVED lines=9> */
[--C-:B------:R-:W-:Y:S01]  /*1d0e0*/  IADD3 R155, PT, PT, R2, -0x1, -R3.reuse ;  /* 0xffffffff029b7810 */ /* 0x100fe20007ffe803 */
[C---:B------:R-:W-:Y:S01]  /*1d0f0*/  VIADD R197, R0.reuse, 0xa8 ;  /* 0x000000a800c57836 */ /* 0x040fe20000000000 */
[----:B------:R-:W-:Y:S01]  /*1d100*/  IABS R156, R156 ;  /* 0x0000009c009c7213 */ /* 0x000fe20000000000 */
[C---:B------:R-:W-:Y:S01]  /*1d110*/  FFMA.FTZ R12, -R231.reuse, R157, R12 ;  /* 0x0000009de70c7223 */ /* 0x040fe2000001010c */
[----:B------:R-:W-:Y:S01]  /*1d120*/  IABS R155, R155 ;  /* 0x0000009b009b7213 */ /* 0x000fe20000000000 */
[C---:B------:R-:W-:Y:S01]  /*1d130*/  VIADD R196, R0.reuse, 0xa9 ;  /* 0x000000a900c47836 */ /* 0x040fe20000000000 */
[----:B------:R-:W-:Y:S01]  /*1d140*/  I2FP.F32.S32 R156, R156 ;  /* 0x0000009c009c7245 */ /* 0x000fe20000201400 */
[C---:B------:R-:W-:Y:S01]  /*1d150*/  VIADD R194, R0.reuse, 0xb0 ;  /* 0x000000b000c27836 */ /* 0x040fe20000000000 */
[----:B------:R-:W-:Y:S01]  /*1d160*/  I2FP.F32.S32 R155, R155 ;  /* 0x0000009b009b7245 */ /* 0x000fe20000201400 */
[----:B------:R-:W-:Y:S01]  /*1d170*/  VIADD R193, R0, 0xb1 ;  /* 0x000000b100c17836 */ /* 0x000fe20000000000 */
[----:B------:R-:W-:Y:S01]  /*1d180*/  IADD3 R158, PT, PT, R236, -0x19, -R3 ;  /* 0xffffffe7ec9e7810 */ /* 0x000fe20007ffe803 */
[----:B------:R-:W-:Y:S01]  /*1d190*/  FFMA.FTZ R13, -R231, R156, R13 ;  /* 0x0000009ce70d7223 */ /* 0x000fe2000001010d */
        /* <DEDUP_REMOVED lines=10> */
[--C-:B------:R-:W-:Y:S01]  /*1d240*/  IADD3 R161, PT, PT, R2, -0xe9, -R3.reuse ;  /* 0xffffff1702a17810 */ /* 0x100fe20007ffe803 */
[----:B------:R-:W-:Y:S01]  /*1d250*/  VIADD R187, R0, 0xc9 ;  /* 0x000000c900bb7836 */ /* 0x000fe20000000000 */
[--C-:B------:R-:W-:Y:S01]  /*1d260*/  IADD3 R162, PT, PT, R2, -0xe0, -R3.reuse ;  /* 0xffffff2002a27810 */ /* 0x100fe20007ffe803 */
[----:B------:R-:W-:Y:S01]  /*1d270*/  VIADD R186, R0, 0xd0 ;  /* 0x000000d000ba7836 */ /* 0x000fe20000000000 */
[--C-:B------:R-:W-:Y:S01]  /*1d280*/  IADD3 R160, PT, PT, R2, -0xe1, -R3.reuse ;  /* 0xffffff1f02a07810 */ /* 0x100fe20007ffe803 */
[----:B------:R-:W-:Y:S01]  /*1d290*/  VIADD R185, R0, 0xd1 ;  /* 0x000000d100b97836 */ /* 0x000fe20000000000 */
[--C-:B------:R-:W-:Y:S01]  /*1d2a0*/  IADD3 R159, PT, PT, R236, -0xf8, -R3.reuse ;  /* 0xffffff08ec9f7810 */ /* 0x100fe20007ffe803 */
[----:B------:R-:W-:Y:S01]  /*1d2b0*/  VIADD R184, R0, 0xd8 ;  /* 0x000000d800b87836 */ /* 0x000fe20000000000 */
[-C--:B------:R-:W-:Y:S01]  /*1d2c0*/  ISETP.GE.AND P4, PT, R170, R240.reuse, PT ;  /* 0x000000f0aa00720c */ /* 0x080fe20003f86270 */
[C---:B------:R-:W-:Y:S01]  /*1d2d0*/  VIADD R183, R0.reuse, 0xd9 ;  /* 0x000000d900b77836 */ /* 0x040fe20000000000 */
[----:B------:R-:W-:Y:S01]  /*1d2e0*/  IABS R159, R159 ;  /* 0x0000009f009f7213 */ /* 0x000fe20000000000 */
[C---:B------:R-:W-:Y:S01]  /*1d2f0*/  VIADD R182, R0.reuse, 0xe0 ;  /* 0x000000e000b67836 */ /* 0x040fe20000000000 */
[----:B------:R-:W-:Y:S01]  /*1d300*/  FSEL R244, R5, -INF , P4 ;  /* 0xff80000005f47808 */ /* 0x000fe20002000000 */
[----:B------:R-:W-:Y:S01]  /*1d310*/  VIADD R181, R0, 0xe1 ;  /* 0x000000e100b57836 */ /* 0x000fe20000000000 */
[----:B------:R-:W-:Y:S01]  /*1d320*/  ISETP.GE.AND P4, PT, R169, R240, PT ;  /* 0x000000f0a900720c */ /* 0x000fe20003f86270 */
[C---:B------:R-:W-:Y:S01]  /*1d330*/  FFMA.FTZ R16, -R231.reuse, R153, R16 ;  /* 0x00000099e7107223 */ /* 0x040fe20000010110 */
[----:B------:R-:W-:Y:S01]  /*1d340*/  I2FP.F32.S32 R159, R159 ;  /* 0x0000009f009f7245 */ /* 0x000fe20000201400 */
[--C-:B------:R-:W-:Y:S01]  /*1d350*/  IMAD.IADD R153, R236, 0x1, -R3.reuse ;  /* 0x00000001ec997824 */ /* 0x100fe200078e0a03 */
[----:B------:R-:W-:Y:S01]  /*1d360*/  IABS R162, R162 ;  /* 0x000000a200a27213 */ /* 0x000fe20000000000 */
[----:B------:R-:W-:Y:S01]  /*1d370*/  IMAD.IADD R154, R2, 0x1, -R3 ;  /* 0x00000001029a7824 */ /* 0x000fe200078e0a03 */
[----:B------:R-:W-:Y:S01]  /*1d380*/  IABS R160, R160 ;  /* 0x000000a000a07213 */ /* 0x000fe20000000000 */
[C---:B------:R-:W-:Y:S01]  /*1d390*/  FFMA.FTZ R128, -R231.reuse, R159, R128 ;  /* 0x0000009fe7807223 */ /* 0x040fe20000010180 */
[----:B------:R-:W-:Y:S01]  /*1d3a0*/  IABS R157, R153 ;  /* 0x00000099009d7213 */ /* 0x000fe20000000000 */
[----:B------:R-:W-:Y:S01]  /*1d3b0*/  VIADD R159, R0, 0x41 ;  /* 0x00000041009f7836 */ /* 0x000fe20000000000 */
[----:B------:R-:W-:Y:S01]  /*1d3c0*/  IABS R154, R154 ;  /* 0x0000009a009a7213 */ /* 0x000fe20000000000 */
[C---:B------:R-:W-:Y:S01]  /*1d3d0*/  FFMA.FTZ R7, -R231.reuse, R155, R7 ;  /* 0x0000009be7077223 */ /* 0x040fe20000010107 */
[----:B------:R-:W-:Y:S01]  /*1d3e0*/  I2FP.F32.S32 R157, R157 ;  /* 0x0000009d009d7245 */ /* 0x000fe20000201400 */
[C---:B------:R-:W-:Y:S01]  /*1d3f0*/  FFMA.FTZ R11, -R231.reuse, R156, R11 ;  /* 0x0000009ce70b7223 */ /* 0x040fe2000001010b */
[----:B------:R-:W-:Y:S01]  /*1d400*/  I2FP.F32.S32 R154, R154 ;  /* 0x0000009a009a7245 */ /* 0x000fe20000201400 */
[C---:B------:R-:W-:Y:S01]  /*1d410*/  FFMA.FTZ R17, -R231.reuse, R158, R17 ;  /* 0x0000009ee7117223 */ /* 0x040fe20000010111 */
[C-C-:B------:R-:W-:Y:S01]  /*1d420*/  IADD3 R155, PT, PT, R236.reuse, -0x20, -R3.reuse ;  /* 0xffffffe0ec9b7810 */ /* 0x140fe20007ffe803 */
[CC--:B------:R-:W-:Y:S01]  /*1d430*/  FFMA.FTZ R4, -R231.reuse, R157.reuse, R4 ;  /* 0x0000009de7047223 */ /* 0x0c0fe20000010104 */
[--C-:B------:R-:W-:Y:S01]  /*1d440*/  IADD3 R156, PT, PT, R236, -0x28, -R3.reuse ;  /* 0xffffffd8ec9c7810 */ /* 0x100fe20007ffe803 */
[C---:B------:R-:W-:Y:S01]  /*1d450*/  FFMA.FTZ R10, -R231.reuse, R157, R10 ;  /* 0x0000009de70a7223 */ /* 0x040fe2000001010a */
[--C-:B------:R-:W-:Y:S01]  /*1d460*/  IADD3 R157, PT, PT, R2, -0x11, -R3.reuse ;  /* 0xffffffef029d7810 */ /* 0x100fe20007ffe803 */
        /* <DEDUP_REMOVED lines=11> */
[----:B------:R-:W-:Y:S01]  /*1d520*/  IABS R156, R156 ;  /* 0x0000009c009c7213 */ /* 0x000fe20000000000 */
[C---:B------:R-:W-:Y:S01]  /*1d530*/  FFMA.FTZ R21, -R231.reuse, R154, R21 ;  /* 0x0000009ae7157223 */ /* 0x040fe20000010115 */
[--C-:B------:R-:W-:Y:S02]  /*1d540*/  IADD3 R157, PT, PT, R236, -0x30, -R3.reuse ;  /* 0xffffffd0ec9d7810 */ /* 0x100fe40007ffe803 */
[C-C-:B------:R-:W-:Y:S02]  /*1d550*/  IADD3 R154, PT, PT, R2.reuse, -0x18, -R3.reuse ;  /* 0xffffffe8029a7810 */ /* 0x140fe40007ffe803 */
[----:B------:R-:W-:Y:S02]  /*1d560*/  IABS R155, R155 ;  /* 0x0000009b009b7213 */ /* 0x000fe40000000000 */
[----:B------:R-:W-:Y:S02]  /*1d570*/  I2FP.F32.S32 R156, R156 ;  /* 0x0000009c009c7245 */ /* 0x000fe40000201400 */
[----:B------:R-:W-:Y:S02]  /*1d580*/  IABS R157, R157 ;  /* 0x0000009d009d7213 */ /* 0x000fe40000000000 */
[----:B------:R-:W-:Y:S01]  /*1d590*/  IABS R154, R154 ;  /* 0x0000009a009a7213 */ /* 0x000fe20000000000 */
[C---:B------:R-:W-:Y:S01]  /*1d5a0*/  FFMA.FTZ R24, -R231.reuse, R156, R24 ;  /* 0x0000009ce7187223 */ /* 0x040fe20000010118 */
[----:B------:R-:W-:Y:S02]  /*1d5b0*/  I2FP.F32.S32 R155, R155 ;  /* 0x0000009b009b7245 */ /* 0x000fe40000201400 */
[----:B------:R-:W-:Y:S02]  /*1d5c0*/  I2FP.F32.S32 R157, R157 ;  /* 0x0000009d009d7245 */ /* 0x000fe40000201400 */
[----:B------:R-:W-:Y:S01]  /*1d5d0*/  IADD3 R158, PT, PT, R2, -0x10, -R3 ;  /* 0xfffffff0029e7810 */ /* 0x000fe20007ffe803 */
[C---:B------:R-:W-:Y:S01]  /*1d5e0*/  FFMA.FTZ R25, -R231.reuse, R155, R25 ;  /* 0x0000009be7197223 */ /* 0x040fe20000010119 */
[--C-:B------:R-:W-:Y:S01]  /*1d5f0*/  IADD3 R156, PT, PT, R236, -0x31, -R3.reuse ;  /* 0xffffffcfec9c7810 */ /* 0x100fe20007ffe803 */
[C---:B------:R-:W-:Y:S01]  /*1d600*/  FFMA.FTZ R28, -R231.reuse, R157, R28 ;  /* 0x0000009de71c7223 */ /* 0x040fe2000001011c */
[----:B------:R-:W-:Y:S02]  /*1d610*/  I2FP.F32.S32 R154, R154 ;  /* 0x0000009a009a7245 */ /* 0x000fe40000201400 */
[----:B------:R-:W-:Y:S02]  /*1d620*/  IABS R158, R158 ;  /* 0x0000009e009e7213 */ /* 0x000fe40000000000 */
[--C-:B------:R-:W-:Y:S01]  /*1d630*/  IADD3 R155, PT, PT, R2, -0x20, -R3.reuse ;  /* 0xffffffe0029b7810 */ /* 0x100fe20007ffe803 */
[C---:B------:R-:W-:Y:S01]  /*1d640*/  FFMA.FTZ R18, -R231.reuse, R154, R18 ;  /* 0x0000009ae7127223 */ /* 0x040fe20000010112 */
[----:B------:R-:W-:Y:S02]  /*1d650*/  IABS R156, R156 ;  /* 0x0000009c009c7213 */ /* 0x000fe40000000000 */
[--C-:B------:R-:W-:Y:S02]  /*1d660*/  IADD3 R157, PT, PT, R236, -0x39, -R3.reuse ;  /* 0xffffffc7ec9d7810 */ /* 0x100fe40007ffe803 */
[----:B------:R-:W-:Y:S02]  /*1d670*/  I2FP.F32.S32 R158, R158 ;  /* 0x0000009e009e7245 */ /* 0x000fe40000201400 */
[C---:B------:R-:W-:Y:S02]  /*1d680*/  IADD3 R154, PT, PT, R2.reuse, -0x21, -R3 ;  /* 0xffffffdf029a7810 */ /* 0x040fe40007ffe803 */
[----:B------:R-:W-:Y:S01]  /*1d690*/  IABS R155, R155 ;  /* 0x0000009b009b7213 */ /* 0x000fe20000000000 */
[C---:B------:R-:W-:Y:S01]  /*1d6a0*/  FFMA.FTZ R14, -R231.reuse, R158, R14 ;  /* 0x0000009ee70e7223 */ /* 0x040fe2000001010e */
[----:B------:R-:W-:Y:S02]  /*1d6b0*/  I2FP.F32.S32 R156, R156 ;  /* 0x0000009c009c7245 */ /* 0x000fe40000201400 */
[----:B------:R-:W-:Y:S02]  /*1d6c0*/  IABS R157, R157 ;  /* 0x0000009d009d7213 */ /* 0x000fe40000000000 */
[----:B------:R-:W-:Y:S01]  /*1d6d0*/  IABS R154, R154 ;  /* 0x0000009a009a7213 */ /* 0x000fe20000000000 */
[C---:B------:R-:W-:Y:S01]  /*1d6e0*/  FFMA.FTZ R29, -R231.reuse, R156, R29 ;  /* 0x0000009ce71d7223 */ /* 0x040fe2000001011d */
[----:B------:R-:W-:Y:S02]  /*1d6f0*/  I2FP.F32.S32 R155, R155 ;  /* 0x0000009b009b7245 */ /* 0x000fe40000201400 */
[----:B------:R-:W-:Y:S02]  /*1d700*/  I2FP.F32.S32 R157, R157 ;  /* 0x0000009d009d7245 */ /* 0x000fe40000201400 */
[C-C-:B------:R-:W-:Y:S01]  /*1d710*/  IADD3 R158, PT, PT, R2.reuse, -0x19, -R3.reuse ;  /* 0xffffffe7029e7810 */ /* 0x140fe20007ffe803 */
[C---:B------:R-:W-:Y:S01]  /*1d720*/  FFMA.FTZ R22, -R231.reuse, R155, R22 ;  /* 0x0000009be7167223 */ /* 0x040fe20000010116 */
[C---:B------:R-:W-:Y:S01]  /*1d730*/  IADD3 R156, PT, PT, R2.reuse, -0x28, -R3 ;  /* 0xffffffd8029c7810 */ /* 0x040fe20007ffe803 */
[C---:B------:R-:W-:Y:S01]  /*1d740*/  FFMA.FTZ R33, -R231.reuse, R157, R33 ;  /* 0x0000009de7217223 */ /* 0x040fe20000010121 */
[----:B------:R-:W-:Y:S02]  /*1d750*/  I2FP.F32.S32 R154, R154 ;  /* 0x0000009a009a7245 */ /* 0x000fe40000201400 */
[----:B------:R-:W-:Y:S02]  /*1d760*/  IABS R158, R158 ;  /* 0x0000009e009e7213 */ /* 0x000fe40000000000 */
[C---:B------:R-:W-:Y:S01]  /*1d770*/  IADD3 R155, PT, PT, R2.reuse, -0x29, -R3 ;  /* 0xffffffd7029b7810 */ /* 0x040fe20007ffe803 */
        /* <DEDUP_REMOVED lines=353> */
[--C-:B------:R-:W-:Y:S01]  /*1ed90*/  IADD3 R158, PT, PT, R236, -0xe1, -R3.reuse ;  /* 0xffffff1fec9e7810 */ /* 0x100fe20007ffe803 */
[C---:B------:R-:W-:Y:S01]  /*1eda0*/  FFMA.FTZ R120, -R231.reuse, R155, R120 ;  /* 0x0000009be7787223 */ /* 0x040fe20000010178 */
[--C-:B------:R-:W-:Y:S01]  /*1edb0*/  IADD3 R156, PT, PT, R2, -0xd9, -R3.reuse ;  /* 0xffffff27029c7810 */ /* 0x100fe20007ffe803 */
[C---:B------:R-:W-:Y:S01]  /*1edc0*/  FFMA.FTZ R114, -R231.reuse, R157, R114 ;  /* 0x0000009de7727223 */ /* 0x040fe20000010172 */
[----:B------:R-:W-:Y:S02]  /*1edd0*/  I2FP.F32.S32 R154, R154 ;  /* 0x0000009a009a7245 */ /* 0x000fe40000201400 */
[----:B------:R-:W-:Y:S02]  /*1ede0*/  IABS R158, R158 ;  /* 0x0000009e009e7213 */ /* 0x000fe40000000000 */
[----:B------:R-:W-:Y:S01]  /*1edf0*/  IADD3 R155, PT, PT, R236, -0xf0, -R3 ;  /* 0xffffff10ec9b7810 */ /* 0x000fe20007ffe803 */
[C---:B------:R-:W-:Y:S01]  /*1ee00*/  FFMA.FTZ R121, -R231.reuse, R154, R121 ;  /* 0x0000009ae7797223 */ /* 0x040fe20000010179 */
[----:B------:R-:W-:Y:S02]  /*1ee10*/  IABS R156, R156 ;  /* 0x0000009c009c7213 */ /* 0x000fe40000000000 */
[--C-:B------:R-:W-:Y:S02]  /*1ee20*/  IADD3 R157, PT, PT, R2, -0xe8, -R3.reuse ;  /* 0xffffff18029d7810 */ /* 0x100fe40007ffe803 */
[----:B------:R-:W-:Y:S02]  /*1ee30*/  I2FP.F32.S32 R158, R158 ;  /* 0x0000009e009e7245 */ /* 0x000fe40000201400 */
[----:B------:R-:W-:Y:S02]  /*1ee40*/  IADD3 R154, PT, PT, R236, -0xf1, -R3 ;  /* 0xffffff0fec9a7810 */ /* 0x000fe40007ffe803 */
        /* <DEDUP_REMOVED lines=13> */
[C---:B------:R-:W-:Y:S02]  /*1ef20*/  IADD3 R155, PT, PT, R2.reuse, -0xf1, -R3 ;  /* 0xffffff0f029b7810 */ /* 0x040fe40007ffe803 */
[----:B------:R-:W-:Y:S01]  /*1ef30*/  IABS R158, R158 ;  /* 0x0000009e009e7213 */ /* 0x000fe20000000000 */
[C---:B------:R-:W-:Y:S01]  /*1ef40*/  FFMA.FTZ R125, -R231.reuse, R154, R125 ;  /* 0x0000009ae77d7223 */ /* 0x040fe2000001017d */
[----:B------:R-:W-:Y:S02]  /*1ef50*/  IABS R157, R156 ;  /* 0x0000009c009d7213 */ /* 0x000fe40000000000 */
[C---:B------:R-:W-:Y:S02]  /*1ef60*/  IADD3 R154, PT, PT, R2.reuse, -0xf8, -R3 ;  /* 0xffffff08029a7810 */ /* 0x040fe40007ffe803 */
[----:B------:R-:W-:Y:S02]  /*1ef70*/  I2FP.F32.S32 R158, R158 ;  /* 0x0000009e009e7245 */ /* 0x000fe40000201400 */
[----:B------:R-:W-:Y:S01]  /*1ef80*/  IABS R156, R155 ;  /* 0x0000009b009c7213 */ /* 0x000fe20000000000 */
[----:B------:R-:W-:Y:S01]  /*1ef90*/  IMAD.MOV.U32 R155, RZ, RZ, R157 ;  /* 0x000000ffff9b7224 */ /* 0x000fe200078e009d */
[----:B------:R-:W-:Y:S01]  /*1efa0*/  IADD3 R2, PT, PT, R2, -0xf9, -R3 ;  /* 0xffffff0702027810 */ /* 0x000fe20007ffe803 */
[----:B------:R-:W-:Y:S01]  /*1efb0*/  FFMA.FTZ R129, -R231, R158, R129 ;  /* 0x0000009ee7817223 */ /* 0x000fe20000010181 */
[----:B------:R-:W-:Y:S01]  /*1efc0*/  IABS R3, R161 ;  /* 0x000000a100037213 */ /* 0x000fe20000000000 */
[----:B------:R-:W-:Y:S01]  /*1efd0*/  VIADD R161, R0, 0x40 ;  /* 0x0000004000a17836 */ /* 0x000fe20000000000 */
[----:B------:R-:W-:Y:S01]  /*1efe0*/  I2FP.F32.S32 R155, R155 ;  /* 0x0000009b009b7245 */ /* 0x000fe20000201400 */
[----:B------:R-:W-:Y:S01]  /*1eff0*/  VIADD R158, R153, 0xfffffff8 ;  /* 0xfffffff8999e7836 */ /* 0x000fe20000000000 */
[----:B------:R-:W-:Y:S02]  /*1f000*/  I2FP.F32.S32 R3, R3 ;  /* 0x0000000300037245 */ /* 0x000fe40000201400 */
[----:B------:R-:W-:Y:S01]  /*1f010*/  IABS R153, R154 ;  /* 0x0000009a00997213 */ /* 0x000fe20000000000 */
[----:B------:R-:W-:Y:S01]  /*1f020*/  IMAD.MOV.U32 R154, RZ, RZ, R156 ;  /* 0x000000ffff9a7224 */ /* 0x000fe200078e009c */
[----:B------:R-:W-:Y:S01]  /*1f030*/  FSEL R157, R4, -INF , P1 ;  /* 0xff800000049d7808 */ /* 0x000fe20000800000 */
[C---:B------:R-:W-:Y:S01]  /*1f040*/  FFMA.FTZ R123, -R231.reuse, R3, R123 ;  /* 0x00000003e77b7223 */ /* 0x040fe2000001017b */
[----:B------:R-:W-:Y:S01]  /*1f050*/  ISETP.GE.AND P1, PT, R166, R240, PT ;  /* 0x000000f0a600720c */ /* 0x000fe20003f26270 */
[----:B------:R-:W-:Y:S01]  /*1f060*/  FFMA.FTZ R126, -R231, R155, R126 ;  /* 0x0000009be77e7223 */ /* 0x000fe2000001017e */
[----:B------:R-:W-:Y:S02]  /*1f070*/  IABS R3, R2 ;  /* 0x0000000200037213 */ /* 0x000fe40000000000 */
[----:B------:R-:W-:Y:S02]  /*1f080*/  FSEL R155, R9, -INF , P4 ;  /* 0xff800000099b7808 */ /* 0x000fe40002000000 */
[----:B------:R-:W-:Y:S02]  /*1f090*/  IABS R2, R158 ;  /* 0x0000009e00027213 */ /* 0x000fe40000000000 */
[----:B------:R-:W-:Y:S02]  /*1f0a0*/  I2FP.F32.S32 R154, R154 ;  /* 0x0000009a009a7245 */ /* 0x000fe40000201400 */
[----:B------:R-:W-:Y:S02]  /*1f0b0*/  ISETP.GE.AND P4, PT, R165, R240, PT ;  /* 0x000000f0a500720c */ /* 0x000fe40003f86270 */
[----:B------:R-:W-:Y:S01]  /*1f0c0*/  FSEL R158, R12, -INF , P1 ;  /* 0xff8000000c9e7808 */ /* 0x000fe20000800000 */
[----:B------:R-:W-:Y:S01]  /*1f0d0*/  IMAD.MOV.U32 R12, RZ, RZ, R155 ;  /* 0x000000ffff0c7224 */ /* 0x000fe200078e009b */
[-C--:B------:R-:W-:Y:S01]  /*1f0e0*/  ISETP.GE.AND P1, PT, R170, R239.reuse, PT ;  /* 0x000000efaa00720c */ /* 0x080fe20003f26270 */
[----:B------:R-:W-:Y:S01]  /*1f0f0*/  FFMA.FTZ R127, -R231, R154, R127 ;  /* 0x0000009ae77f7223 */ /* 0x000fe2000001017f */
        /* <DEDUP_REMOVED lines=20> */
[----:B------:R-:W-:Y:S01]  /*1f240*/  IMAD R14, R241, 0x100, R152 ;  /* 0x00000100f10e7824 */ /* 0x000fe200078e0298 */
        /* <DEDUP_REMOVED lines=11> */
[--C-:B------:R-:W-:Y:S01]  /*1f300*/  IMAD R24, R241, 0x100, R152.reuse ;  /* 0x00000100f1187824 */ /* 0x100fe200078e0298 */
[----:B------:R-:W-:Y:S01]  /*1f310*/  FSEL R16, R19, -INF , P0 ;  /* 0xff80000013107808 */ /* 0x000fe20000000000 */
[----:B------:R-:W-:Y:S01]  /*1f320*/  IMAD R19, R241, 0x100, R152 ;  /* 0x00000100f1137824 */ /* 0x000fe200078e0298 */
[-C--:B------:R-:W-:Y:S01]  /*1f330*/  ISETP.GE.AND P0, PT, R174, R239.reuse, PT ;  /* 0x000000efae00720c */ /* 0x080fe20003f06270 */
[----:B------:R-:W-:Y:S01]  /*1f340*/  VIADD R24, R24, 0x61 ;  /* 0x0000006118187836 */ /* 0x000fe20000000000 */
[----:B------:R-:W-:Y:S01]  /*1f350*/  FSEL R246, R28, -INF , P4 ;  /* 0xff8000001cf67808 */ /* 0x000fe20002000000 */
[----:B------:R-:W-:Y:S01]  /*1f360*/  IMAD.MOV.U32 R28, RZ, RZ, R11 ;  /* 0x000000ffff1c7224 */ /* 0x000fe200078e000b */
[----:B------:R-:W-:Y:S01]  /*1f370*/  ISETP.GE.AND P4, PT, R171, R239, PT ;  /* 0x000000efab00720c */ /* 0x000fe20003f86270 */
[----:B------:R-:W-:Y:S01]  /*1f380*/  VIADD R19, R19, 0x60 ;  /* 0x0000006013137836 */ /* 0x000fe20000000000 */
[----:B------:R-:W-:Y:S01]  /*1f390*/  FSEL R13, R29, -INF , P1 ;  /* 0xff8000001d0d7808 */ /* 0x000fe20000800000 */
[----:B------:R-:W-:Y:S01]  /*1f3a0*/  IMAD.MOV.U32 R29, RZ, RZ, R15 ;  /* 0x000000ffff1d7224 */ /* 0x000fe200078e000f */
[-C--:B------:R-:W-:Y:S01]  /*1f3b0*/  ISETP.GE.AND P1, PT, R224, R240.reuse, PT ;  /* 0x000000f0e000720c */ /* 0x080fe20003f26270 */
[----:B------:R-:W-:Y:S01]  /*1f3c0*/  IMAD.MOV.U32 R11, RZ, RZ, R10 ;  /* 0x000000ffff0b7224 */ /* 0x000fe200078e000a */
[----:B------:R-:W-:Y:S01]  /*1f3d0*/  FSEL R173, R22, -INF , P0 ;  /* 0xff80000016ad7808 */ /* 0x000fe20000000000 */
[----:B------:R-:W-:Y:S01]  /*1f3e0*/  IMAD.MOV.U32 R10, RZ, RZ, R158 ;  /* 0x000000ffff0a7224 */ /* 0x000fe200078e009e */
[-C--:B------:R-:W-:Y:S02]  /*1f3f0*/  ISETP.GE.AND P0, PT, R212, R240.reuse, PT ;  /* 0x000000f0d400720c */ /* 0x080fe40003f06270 */
[----:B------:R-:W-:Y:S02]  /*1f400*/  I2FP.F32.S32 R3, R3 ;  /* 0x0000000300037245 */ /* 0x000fe40000201400 */
[----:B------:R-:W-:Y:S01]  /*1f410*/  FSEL R172, R23, -INF , P4 ;  /* 0xff80000017ac7808 */ /* 0x000fe20002000000 */
[----:B------:R-:W-:Y:S01]  /*1f420*/  IMAD.MOV.U32 R23, RZ, RZ, R21 ;  /* 0x000000ffff177224 */ /* 0x000fe200078e0015 */
[----:B------:R-:W-:Y:S01]  /*1f430*/  ISETP.GE.AND P4, PT, R168, R239, PT ;  /* 0x000000efa800720c */ /* 0x000fe20003f86270 */
[----:B------:R-:W-:Y:S01]  /*1f440*/  FFMA.FTZ R131, -R231, R3, R131 ;  /* 0x00000003e7837223 */ /* 0x000fe20000010183 */
[----:B------:R-:W-:Y:S01]  /*1f450*/  FSEL R20, R32, -INF , P1 ;  /* 0xff80000020147808 */ /* 0x000fe20000800000 */
[----:B------:R-:W-:Y:S01]  /*1f460*/  VIADD R3, R0, 0x48 ;  /* 0x0000004800037836 */ /* 0x000fe20000000000 */
[----:B------:R-:W-:Y:S01]  /*1f470*/  ISETP.GE.AND P1, PT, R167, R239, PT ;  /* 0x000000efa700720c */ /* 0x000fe20003f26270 */
[----:B------:R-:W-:Y:S01]  /*1f480*/  IMAD.MOV.U32 R21, RZ, RZ, R157 ;  /* 0x000000ffff157224 */ /* 0x000fe200078e009d */
[----:B------:R-:W-:Y:S01]  /*1f490*/  FSEL R33, R33, -INF , P0 ;  /* 0xff80000021217808 */ /* 0x000fe20000000000 */
[--C-:B------:R-:W-:Y:S01]  /*1f4a0*/  IMAD R32, R241, 0x100, R152.reuse ;  /* 0x00000100f1207824 */ /* 0x100fe200078e0298 */
[-C--:B------:R-:W-:Y:S02]  /*1f4b0*/  ISETP.GE.AND P0, PT, R161, R240.reuse, PT ;  /* 0x000000f0a100720c */ /* 0x080fe40003f06270 */
[----:B------:R-:W-:Y:S01]  /*1f4c0*/  FSEL R170, R26, -INF , P4 ;  /* 0xff8000001aaa7808 */ /* 0x000fe20002000000 */
[----:B------:R-:W-:Y:S01]  /*1f4d0*/  VIADD R32, R32, 0x59 ;  /* 0x0000005920207836 */ /* 0x000fe20000000000 */
[-C--:B------:R-:W-:Y:S01]  /*1f4e0*/  ISETP.GE.AND P4, PT, R159, R240.reuse, PT ;  /* 0x000000f09f00720c */ /* 0x080fe20003f86270 */
[----:B------:R-:W-:Y:S01]  /*1f4f0*/  IMAD R26, R241, 0x100, R152 ;  /* 0x00000100f11a7824 */ /* 0x000fe200078e0298 */
[----:B------:R-:W-:Y:S02]  /*1f500*/  I2FP.F32.S32 R153, R153 ;  /* 0x0000009900997245 */ /* 0x000fe40000201400 */
[----:B------:R-:W-:Y:S01]  /*1f510*/  FSEL R169, R27, -INF , P1 ;  /* 0xff8000001ba97808 */ /* 0x000fe20000800000 */
[----:B------:R-:W-:Y:S01]  /*1f520*/  IMAD.MOV.U32 R27, RZ, RZ, R28 ;  /* 0x000000ffff1b7224 */ /* 0x000fe200078e001c */
[----:B------:R-:W-:Y:S01]  /*1f530*/  ISETP.GE.AND P1, PT, R164, R239, PT ;  /* 0x000000efa400720c */ /* 0x000fe20003f26270 */
[----:B------:R-:W-:Y:S01]  /*1f540*/  IMAD.MOV.U32 R28, RZ, RZ, R18 ;  /* 0x000000ffff1c7224 */ /* 0x000fe200078e0012 */
[----:B------:R-:W-:Y:S01]  /*1f550*/  FSEL R36, R36, -INF , P0 ;  /* 0xff80000024247808 */ /* 0x000fe20000000000 */
[----:B------:R-:W-:Y:S01]  /*1f560*/  FFMA.FTZ R130, -R231, R153, R130 ;  /* 0x00000099e7827223 */ /* 0x000fe20000010182 */
[-C--:B------:R-:W-:Y:S01]  /*1f570*/  ISETP.GE.AND P0, PT, R163, R239.reuse, PT ;  /* 0x000000efa300720c */ /* 0x080fe20003f06270 */
[----:B------:R-:W-:Y:S01]  /*1f580*/  VIADD R153, R0, 0x50 ;  /* 0x0000005000997836 */ /* 0x000fe20000000000 */
[----:B------:R-:W-:Y:S01]  /*1f590*/  FSEL R37, R37, -INF , P4 ;  /* 0xff80000025257808 */ /* 0x000fe20002000000 */
[----:B------:R-:W-:Y:S01]  /*1f5a0*/  IMAD.MOV.U32 R18, RZ, RZ, R252 ;  /* 0x000000ffff127224 */ /* 0x000fe200078e00fc */
[-C--:B------:R-:W-:Y:S01]  /*1f5b0*/  ISETP.GE.AND P4, PT, R3, R240.reuse, PT ;  /* 0x000000f00300720c */ /* 0x080fe20003f86270 */
[----:B------:R-:W-:Y:S01]  /*1f5c0*/  VIADD R26, R26, 0x58 ;  /* 0x000000581a1a7836 */ /* 0x000fe20000000000 */
[----:B------:R-:W-:Y:S01]  /*1f5d0*/  FSEL R166, R30, -INF , P1 ;  /* 0xff8000001ea67808 */ /* 0x000fe20000800000 */
[----:B------:R-:W-:Y:S01]  /*1f5e0*/  IMAD R30, R241, 0x100, R152 ;  /* 0x00000100f11e7824 */ /* 0x000fe200078e0298 */
[----:B------:R-:W-:Y:S02]  /*1f5f0*/  ISETP.GE.AND P1, PT, R14, R240, PT ;  /* 0x000000f00e00720c */ /* 0x000fe40003f26270 */
[----:B------:R-:W-:Y:S01]  /*1f600*/  FSEL R165, R31, -INF , P0 ;  /* 0xff8000001fa57808 */ /* 0x000fe20000000000 */
[----:B------:R-:W-:Y:S01]  /*1f610*/  VIADD R30, R30, 0x70 ;  /* 0x000000701e1e7836 */ /* 0x000fe20000000000 */
[-C--:B------:R-:W-:Y:S02]  /*1f620*/  ISETP.GE.AND P0, PT, R224, R239.reuse, PT ;  /* 0x000000efe000720c */ /* 0x080fe40003f06270 */
[----:B------:R-:W-:Y:S02]  /*1f630*/  I2FP.F32.S32 R162, R162 ;  /* 0x000000a200a27245 */ /* 0x000fe40000201400 */
[----:B------:R-:W-:Y:S02]  /*1f640*/  FSEL R224, R40, -INF , P4 ;  /* 0xff80000028e07808 */ /* 0x000fe40002000000 */
[-C--:B------:R-:W-:Y:S01]  /*1f650*/  ISETP.GE.AND P4, PT, R212, R239.reuse, PT ;  /* 0x000000efd400720c */ /* 0x080fe20003f86270 */
[----:B------:R-:W-:Y:S01]  /*1f660*/  FFMA.FTZ R118, -R231, R162, R118 ;  /* 0x000000a2e7767223 */ /* 0x000fe20000010176 */
[----:B------:R-:W-:Y:S02]  /*1f670*/  FSEL R212, R41, -INF , P1 ;  /* 0xff80000029d47808 */ /* 0x000fe40000800000 */
[----:B------:R-:W-:Y:S02]  /*1f680*/  ISETP.GE.AND P1, PT, R153, R240, PT ;  /* 0x000000f09900720c */ /* 0x000fe40003f26270 */
[----:B------:R-:W-:Y:S02]  /*1f690*/  FSEL R41, R35, -INF , P4 ;  /* 0xff80000023297808 */ /* 0x000fe40002000000 */
[----:B------:R-:W-:Y:S02]  /*1f6a0*/  I2FP.F32.S32 R160, R160 ;  /* 0x000000a000a07245 */ /* 0x000fe40000201400 */
[----:B------:R-:W-:Y:S02]  /*1f6b0*/  FSEL R162, R34, -INF , P0 ;  /* 0xff80000022a27808 */ /* 0x000fe40000000000 */
[-C--:B------:R-:W-:Y:S01]  /*1f6c0*/  ISETP.GE.AND P4, PT, R161, R239.reuse, PT ;  /* 0x000000efa100720c */ /* 0x080fe20003f86270 */
[----:B------:R-:W-:Y:S01]  /*1f6d0*/  FFMA.FTZ R119, -R231, R160, R119 ;  /* 0x000000a0e7777223 */ /* 0x000fe20000010177 */
        /* <DEDUP_REMOVED lines=13> */
[-C--:B------:R-:W-:Y:S01]  /*1f7b0*/  ISETP.GE.AND P0, PT, R14, R239.reuse, PT ;  /* 0x000000ef0e00720c */ /* 0x080fe20003f06270 */
[----:B------:R-:W-:Y:S01]  /*1f7c0*/  IMAD.MOV.U32 R14, RZ, RZ, R4 ;  /* 0x000000ffff0e7224 */ /* 0x000fe200078e0004 */
[----:B------:R-:W-:Y:S01]  /*1f7d0*/  FSEL R158, R42, -INF , P1 ;  /* 0xff8000002a9e7808 */ /* 0x000fe20000800000 */
[----:B------:R-:W-:Y:S01]  /*1f7e0*/  IMAD.MOV.U32 R42, RZ, RZ, R37 ;  /* 0x000000ffff2a7224 */ /* 0x000fe200078e0025 */
[-C--:B------:R-:W-:Y:S02]  /*1f7f0*/  ISETP.GE.AND P1, PT, R24, R240.reuse, PT ;  /* 0x000000f01800720c */ /* 0x080fe40003f26270 */
[----:B------:R-:W-:Y:S01]  /*1f800*/  FSEL R4, R52, -INF , P4 ;  /* 0xff80000034047808 */ /* 0x000fe20002000000 */
[----:B------:R-:W-:Y:S01]  /*1f810*/  IMAD.MOV.U32 R52, RZ, RZ, R25 ;  /* 0x000000ffff347224 */ /* 0x000fe200078e0019 */
[----:B------:R-:W-:Y:S01]  /*1f820*/  FSEL R157, R43, -INF , P0 ;  /* 0xff8000002b9d7808 */ /* 0x000fe20000000000 */
[----:B------:R-:W-:Y:S01]  /*1f830*/  IMAD.MOV.U32 R43, RZ, RZ, R36 ;  /* 0x000000ffff2b7224 */ /* 0x000fe200078e0024 */
        /* <DEDUP_REMOVED lines=10> */
[-C--:B------:R-:W-:Y:S01]  /*1f8e0*/  ISETP.GE.AND P1, PT, R32, R239.reuse, PT ;  /* 0x000000ef2000720c */ /* 0x080fe20003f26270 */
[----:B------:R-:W-:Y:S01]  /*1f8f0*/  IMAD.MOV.U32 R32, RZ, RZ, R23 ;  /* 0x000000ffff207224 */ /* 0x000fe200078e0017 */
[----:B------:R-:W-:Y:S02]  /*1f900*/  FSEL R23, R57, -INF , P0 ;  /* 0xff80000039177808 */ /* 0x000fe40000000000 */
[-C--:B------:R-:W-:Y:S02]  /*1f910*/  ISETP.GE.AND P0, PT, R30, R240.reuse, PT ;  /* 0x000000f01e00720c */ /* 0x080fe40003f06270 */
[----:B------:R-:W-:Y:S02]  /*1f920*/  FSEL R46, R51, -INF , P1 ;  /* 0xff800000332e7808 */ /* 0x000fe40000800000 */
        /* <DEDUP_REMOVED lines=145> */
[--C-:B------:R-:W-:Y:S01]  /*20240*/  IMAD R113, R241, 0x100, R152.reuse ;  /* 0x00000100f1717824 */ /* 0x100fe200078e0298 */
[----:B------:R-:W-:Y:S02]  /*20250*/  FSEL R71, R106, -INF , P0 ;  /* 0xff8000006a477808 */ /* 0x000fe40000000000 */
[-C--:B------:R-:W-:Y:S01]  /*20260*/  ISETP.GE.AND P1, PT, R182, R240.reuse, PT ;  /* 0x000000f0b600720c */ /* 0x080fe20003f26270 */
[----:B------:R-:W-:Y:S01]  /*20270*/  VIADD R113, R113, 0x1 ;  /* 0x0000000171717836 */ /* 0x000fe20000000000 */
[-C--:B------:R-:W-:Y:S02]  /*20280*/  ISETP.GE.AND P0, PT, R181, R240.reuse, PT ;  /* 0x000000f0b500720c */ /* 0x080fe40003f06270 */
[----:B------:R-:W-:Y:S02]  /*20290*/  FSEL R70, R107, -INF , P4 ;  /* 0xff8000006b467808 */ /* 0x000fe40002000000 */
[-C--:B------:R-:W-:Y:S02]  /*202a0*/  ISETP.GE.AND P4, PT, R186, R239.reuse, PT ;  /* 0x000000efba00720c */ /* 0x080fe40003f86270 */
[----:B------:R-:W-:Y:S01]  /*202b0*/  FSEL R61, R116, -INF , P1 ;  /* 0xff800000743d7808 */ /* 0x000fe20000800000 */
[--C-:B------:R-:W-:Y:S01]  /*202c0*/  IMAD R116, R241, 0x100, R152.reuse ;  /* 0x00000100f1747824 */ /* 0x100fe200078e0298 */
[----:B------:R-:W-:Y:S01]  /*202d0*/  FSEL R60, R117, -INF , P0 ;  /* 0xff800000753c7808 */ /* 0x000fe20000000000 */
[--C-:B------:R-:W-:Y:S01]  /*202e0*/  IMAD R117, R241, 0x100, R152.reuse ;  /* 0x00000100f1757824 */ /* 0x100fe200078e0298 */
[-C--:B------:R-:W-:Y:S01]  /*202f0*/  ISETP.GE.AND P1, PT, R185, R239.reuse, PT ;  /* 0x000000efb900720c */ /* 0x080fe20003f26270 */
[----:B------:R-:W-:Y:S01]  /*20300*/  VIADD R116, R116, 0x11 ;  /* 0x0000001174747836 */ /* 0x000fe20000000000 */
[----:B------:R-:W-:Y:S01]  /*20310*/  ISETP.GE.AND P0, PT, R180, R240, PT ;  /* 0x000000f0b400720c */ /* 0x000fe20003f06270 */
[----:B------:R-:W-:Y:S01]  /*20320*/  VIADD R117, R117, 0x10 ;  /* 0x0000001075757836 */ /* 0x000fe20000000000 */
[----:B------:R-:W-:Y:S01]  /*20330*/  FSEL R67, R110, -INF , P4 ;  /* 0xff8000006e437808 */ /* 0x000fe20002000000 */
[----:B------:R-:W-:Y:S01]  /*20340*/  IMAD R110, R241, 0x100, R152 ;  /* 0x00000100f16e7824 */ /* 0x000fe200078e0298 */
[----:B------:R-:W-:Y:S02]  /*20350*/  I2FP.F32.S32 R2, R2 ;  /* 0x0000000200027245 */ /* 0x000fe40000201400 */
[----:B------:R-:W-:Y:S01]  /*20360*/  ISETP.GE.AND P4, PT, R179, R240, PT ;  /* 0x000000f0b300720c */ /* 0x000fe20003f86270 */
[----:B------:R-:W-:Y:S01]  /*20370*/  VIADD R110, R110, 0x9 ;  /* 0x000000096e6e7836 */ /* 0x000fe20000000000 */
[----:B------:R-:W-:Y:S01]  /*20380*/  FSEL R66, R111, -INF , P1 ;  /* 0xff8000006f427808 */ /* 0x000fe20000800000 */
[----:B------:R-:W-:Y:S01]  /*20390*/  FFMA.FTZ R8, -R231, R2, R8 ;  /* 0x00000002e7087223 */ /* 0x000fe20000010108 */
        /* <DEDUP_REMOVED lines=33> */
[CC--:B------:R-:W-:Y:S02]  /*205b0*/  ISETP.GE.AND P1, PT, R113.reuse, R237.reuse, PT ;  /* 0x000000ed7100720c */ /* 0x0c0fe40003f26270 */
        /* <DEDUP_REMOVED lines=41> */
[----:B------:R-:W-:Y:S01]  /*20850*/  IMAD.SHL.U32 R212, R208, 0x20, RZ ;  /* 0x00000020d0d47824 */ /* 0x000fe200078e00ff */
[-C--:B------:R-:W-:Y:S01]  /*20860*/  ISETP.GE.AND P4, PT, R176, R238.reuse, PT ;  /* 0x000000eeb000720c */ /* 0x080fe20003f86270 */
[----:B------:R-:W-:Y:S01]  /*20870*/  IMAD.MOV.U32 R95, RZ, RZ, R225 ;  /* 0x000000ffff5f7224 */ /* 0x000fe200078e00e1 */
        /* <DEDUP_REMOVED lines=20> */
[----:B------:R-:W-:Y:S01]  /*209c0*/  FSEL R168, R108, -INF , !P1 ;  /* 0xff8000006ca87808 */ /* 0x000fe20004800000 */
[--C-:B------:R-:W-:Y:S01]  /*209d0*/  IMAD R108, R241, 0x100, R152.reuse ;  /* 0x00000100f16c7824 */ /* 0x100fe200078e0298 */
[-C--:B------:R-:W-:Y:S02]  /*209e0*/  ISETP.GE.AND P1, PT, R167, R238.reuse, PT ;  /* 0x000000eea700720c */ /* 0x080fe40003f26270 */
[----:B------:R-:W-:Y:S01]  /*209f0*/  FSEL R167, R98, -INF , !P4 ;  /* 0xff80000062a77808 */ /* 0x000fe20006000000 */
[--C-:B------:R-:W-:Y:S01]  /*20a00*/  IMAD R98, R241, 0x100, R152.reuse ;  /* 0x00000100f1627824 */ /* 0x100fe200078e0298 */
[----:B------:R-:W-:Y:S01]  /*20a10*/  FSEL R173, R173, -INF , !P6 ;  /* 0xff800000adad7808 */ /* 0x000fe20007000000 */
[----:B------:R-:W-:Y:S01]  /*20a20*/  VIADD R108, R108, 0x38 ;  /* 0x000000386c6c7836 */ /* 0x000fe20000000000 */
[----:B------:R-:W-:Y:S01]  /*20a30*/  FSEL R172, R172, -INF , !P5 ;  /* 0xff800000acac7808 */ /* 0x000fe20006800000 */
[----:B------:R-:W-:Y:S01]  /*20a40*/  VIADD R98, R98, 0x39 ;  /* 0x0000003962627836 */ /* 0x000fe20000000000 */
        /* <DEDUP_REMOVED lines=9> */
[-C--:B------:R-:W-:Y:S01]  /*20ae0*/  ISETP.GE.AND P6, PT, R98, R238.reuse, PT ;  /* 0x000000ee6200720c */ /* 0x080fe20003fc6270 */
[--C-:B------:R-:W-:Y:S01]  /*20af0*/  IMAD R98, R241, 0x100, R152.reuse ;  /* 0x00000100f1627824 */ /* 0x100fe200078e0298 */
[-C--:B------:R-:W-:Y:S02]  /*20b00*/  ISETP.GE.AND P0, PT, R159, R237.reuse, PT ;  /* 0x000000ed9f00720c */ /* 0x080fe40003f06270 */
[----:B------:R-:W-:Y:S01]  /*20b10*/  FSEL R166, R166, -INF , !P5 ;  /* 0xff800000a6a67808 */ /* 0x000fe20006800000 */
[----:B------:R-:W-:Y:S01]  /*20b20*/  VIADD R98, R98, 0x49 ;  /* 0x0000004962627836 */ /* 0x000fe20000000000 */
[----:B------:R-:W-:Y:S02]  /*20b30*/  FSEL R42, R42, -INF , !P0 ;  /* 0xff8000002a2a7808 */ /* 0x000fe40004000000 */
[-C--:B------:R-:W-:Y:S02]  /*20b40*/  ISETP.GE.AND P0, PT, R3, R237.reuse, PT ;  /* 0x000000ed0300720c */ /* 0x080fe40003f06270 */
[-C--:B------:R-:W-:Y:S02]  /*20b50*/  ISETP.GE.AND P5, PT, R98, R237.reuse, PT ;  /* 0x000000ed6200720c */ /* 0x080fe40003fa6270 */
[----:B------:R-:W-:Y:S02]  /*20b60*/  FSEL R165, R165, -INF , !P4 ;  /* 0xff800000a5a57808 */ /* 0x000fe40006000000 */
[-C--:B------:R-:W-:Y:S02]  /*20b70*/  ISETP.GE.AND P4, PT, R161, R238.reuse, PT ;  /* 0x000000eea100720c */ /* 0x080fe40003f86270 */
[----:B------:R-:W-:Y:S01]  /*20b80*/  FSEL R161, R99, -INF , !P0 ;  /* 0xff80000063a17808 */ /* 0x000fe20004000000 */
[--C-:B------:R-:W-:Y:S01]  /*20b90*/  IMAD R99, R241, 0x100, R152.reuse ;  /* 0x00000100f1637824 */ /* 0x100fe200078e0298 */
[-C--:B------:R-:W-:Y:S02]  /*20ba0*/  ISETP.GE.AND P0, PT, R159, R238.reuse, PT ;  /* 0x000000ee9f00720c */ /* 0x080fe40003f06270 */
[----:B------:R-:W-:Y:S01]  /*20bb0*/  FSEL R159, R105, -INF , !P5 ;  /* 0xff800000699f7808 */ /* 0x000fe20006800000 */
[----:B------:R-:W-:Y:S01]  /*20bc0*/  VIADD R99, R99, 0x58 ;  /* 0x0000005863637836 */ /* 0x000fe20000000000 */
[-C--:B------:R-:W-:Y:S01]  /*20bd0*/  ISETP.GE.AND P5, PT, R3, R238.reuse, PT ;  /* 0x000000ee0300720c */ /* 0x080fe20003fa6270 */
[----:B------:R-:W-:Y:S01]  /*20be0*/  IMAD R105, R241, 0x100, R152 ;  /* 0x00000100f1697824 */ /* 0x000fe200078e0298 */
[----:B------:R-:W-:Y:S01]  /*20bf0*/  FSEL R169, R169, -INF , !P1 ;  /* 0xff800000a9a97808 */ /* 0x000fe20004800000 */
[----:B------:R-:W2:Y:S01]  /*20c00*/  LD.E R3, desc[UR4][R148.64+0xdc] ;  /* 0x0000dc0494037980 */ /* 0x000ea2000c101900 */
        /* <DEDUP_REMOVED lines=12> */
[----:B------:R-:W-:Y:S01]  /*20cd0*/  MOV R224, 0x80 ;  /* 0x0000008000e07802 */ /* 0x000fe20000000f00 */
[--C-:B------:R-:W-:Y:S02]  /*20ce0*/  IMAD R92, R241, 0x100, R152.reuse ;  /* 0x00000100f15c7824 */ /* 0x100fe400078e0298 */
[----:B------:R-:W-:Y:S02]  /*20cf0*/  VIADD R105, R105, 0x50 ;  /* 0x0000005069697836 */ /* 0x000fe40000000000 */
[----:B------:R-:W-:Y:S03]  /*20d00*/  VIADD R92, R92, 0x51 ;  /* 0x000000515c5c7836 */ /* 0x000fe60000000000 */
[-C--:B------:R-:W-:Y:S02]  /*20d10*/  ISETP.GE.AND P1, PT, R105, R237.reuse, PT ;  /* 0x000000ed6900720c */ /* 0x080fe40003f26270 */
[-C--:B------:R-:W-:Y:S02]  /*20d20*/  ISETP.GE.AND P6, PT, R92, R237.reuse, PT ;  /* 0x000000ed5c00720c */ /* 0x080fe40003fc6270 */
[----:B------:R-:W-:Y:S02]  /*20d30*/  FSEL R156, R156, -INF , !P1 ;  /* 0xff8000009c9c7808 */ /* 0x000fe40004800000 */
[----:B------:R-:W-:Y:S02]  /*20d40*/  FSEL R155, R155, -INF , !P6 ;  /* 0xff8000009b9b7808 */ /* 0x000fe40007000000 */
[-C--:B------:R-:W-:Y:S01]  /*20d50*/  ISETP.GE.AND P1, PT, R98, R238.reuse, PT ;  /* 0x000000ee6200720c */ /* 0x080fe20003f26270 */
[----:B------:R-:W-:Y:S01]  /*20d60*/  IMAD.MOV.U32 R98, RZ, RZ, R97 ;  /* 0x000000ffff627224 */ /* 0x000fe200078e0061 */
[-C--:B------:R-:W-:Y:S01]  /*20d70*/  ISETP.GE.AND P6, PT, R99, R237.reuse, PT ;  /* 0x000000ed6300720c */ /* 0x080fe20003fc6270 */
[----:B------:R-:W-:Y:S01]  /*20d80*/  IMAD R97, R241, 0x100, R152 ;  /* 0x00000100f1617824 */ /* 0x000fe200078e0298 */
[-C--:B------:R-:W-:Y:S01]  /*20d90*/  ISETP.GE.AND P0, PT, R105, R238.reuse, PT ;  /* 0x000000ee6900720c */ /* 0x080fe20003f06270 */
[----:B------:R-:W-:Y:S01]  /*20da0*/  IMAD.MOV.U32 R105, RZ, RZ, R104 ;  /* 0x000000ffff697224 */ /* 0x000fe200078e0068 */
[----:B------:R-:W-:Y:S01]  /*20db0*/  FSEL R154, R154, -INF , !P6 ;  /* 0xff8000009a9a7808 */ /* 0x000fe20007000000 */
[----:B------:R-:W-:Y:S01]  /*20dc0*/  IMAD.MOV.U32 R104, RZ, RZ, R95 ;  /* 0x000000ffff687224 */ /* 0x000fe200078e005f */
[-C--:B------:R-:W-:Y:S01]  /*20dd0*/  ISETP.GE.AND P6, PT, R92, R238.reuse, PT ;  /* 0x000000ee5c00720c */ /* 0x080fe20003fc6270 */
[----:B------:R-:W-:Y:S01]  /*20de0*/  IMAD.MOV.U32 R92, RZ, RZ, R89 ;  /* 0x000000ffff5c7224 */ /* 0x000fe200078e0059 */
[----:B------:R-:W-:Y:S01]  /*20df0*/  FSEL R153, R153, -INF , !P0 ;  /* 0xff80000099997808 */ /* 0x000fe20004000000 */
[----:B------:R-:W-:Y:S01]  /*20e00*/  VIADD R97, R97, 0x59 ;  /* 0x0000005961617836 */ /* 0x000fe20000000000 */
[----:B------:R-:W-:Y:S01]  /*20e10*/  FSEL R131, R105, -INF , !P6 ;  /* 0xff80000069837808 */ /* 0x000fe20007000000 */
[--C-:B------:R-:W-:Y:S01]  /*20e20*/  IMAD R89, R241, 0x100, R152.reuse ;  /* 0x00000100f1597824 */ /* 0x100fe200078e0298 */
[----:B------:R-:W-:Y:S01]  /*20e30*/  FSEL R157, R157, -INF , !P1 ;  /* 0xff8000009d9d7808 */ /* 0x000fe20004800000 */
[--C-:B------:R-:W-:Y:S01]  /*20e40*/  IMAD R95, R241, 0x100, R152.reuse ;  /* 0x00000100f15f7824 */ /* 0x100fe200078e0298 */
[-C--:B------:R-:W-:Y:S01]  /*20e50*/  ISETP.GE.AND P4, PT, R97, R237.reuse, PT ;  /* 0x000000ed6100720c */ /* 0x080fe20003f86270 */
[----:B------:R-:W-:Y:S01]  /*20e60*/  VIADD R89, R89, 0x60 ;  /* 0x0000006059597836 */ /* 0x000fe20000000000 */
[-C--:B------:R-:W-:Y:S01]  /*20e70*/  ISETP.GE.AND P1, PT, R99, R238.reuse, PT ;  /* 0x000000ee6300720c */ /* 0x080fe20003f26270 */
[----:B------:R-:W-:Y:S01]  /*20e80*/  VIADD R95, R95, 0x61 ;  /* 0x000000615f5f7836 */ /* 0x000fe20000000000 */
[----:B------:R-:W-:Y:S02]  /*20e90*/  FSEL R130, R108, -INF , !P4 ;  /* 0xff8000006c827808 */ /* 0x000fe40006000000 */
[CC--:B------:R-:W-:Y:S02]  /*20ea0*/  ISETP.GE.AND P4, PT, R89.reuse, R237.reuse, PT ;  /* 0x000000ed5900720c */ /* 0x0c0fe40003f86270 */
[-C--:B------:R-:W-:Y:S01]  /*20eb0*/  ISETP.GE.AND P6, PT, R89, R238.reuse, PT ;  /* 0x000000ee5900720c */ /* 0x080fe20003fc6270 */
[--C-:B------:R-:W-:Y:S01]  /*20ec0*/  IMAD R89, R241, 0x100, R152.reuse ;  /* 0x00000100f1597824 */ /* 0x100fe200078e0298 */
[----:B------:R-:W-:Y:S01]  /*20ed0*/  FSEL R127, R91, -INF , !P4 ;  /* 0xff8000005b7f7808 */ /* 0x000fe20006000000 */
[--C-:B------:R-:W-:Y:S01]  /*20ee0*/  IMAD R91, R241, 0x100, R152.reuse ;  /* 0x00000100f15b7824 */ /* 0x100fe200078e0298 */
[-C--:B------:R-:W-:Y:S01]  /*20ef0*/  ISETP.GE.AND P4, PT, R97, R238.reuse, PT ;  /* 0x000000ee6100720c */ /* 0x080fe20003f86270 */
[----:B------:R-:W-:Y:S01]  /*20f00*/  IMAD R97, R241, 0x100, R152 ;  /* 0x00000100f1617824 */ /* 0x000fe200078e0298 */
[----:B------:R-:W-:Y:S01]  /*20f10*/  FSEL R125, R93, -INF , !P6 ;  /* 0xff8000005d7d7808 */ /* 0x000fe20007000000 */
[----:B------:R-:W-:Y:S01]  /*20f20*/  VIADD R89, R89, 0x70 ;  /* 0x0000007059597836 */ /* 0x000fe20000000000 */
[-C--:B------:R-:W-:Y:S01]  /*20f30*/  ISETP.GE.AND P6, PT, R245, R237.reuse, PT ;  /* 0x000000edf500720c */ /* 0x080fe20003fc6270 */
[----:B------:R-:W-:Y:S01]  /*20f40*/  VIADD R97, R97, 0x69 ;  /* 0x0000006961617836 */ /* 0x000fe20000000000 */
[-C--:B------:R-:W-:Y:S01]  /*20f50*/  ISETP.GE.AND P5, PT, R95, R237.reuse, PT ;  /* 0x000000ed5f00720c */ /* 0x080fe20003fa6270 */
[----:B------:R-:W-:Y:S01]  /*20f60*/  VIADD R91, R91, 0x68 ;  /* 0x000000685b5b7836 */ /* 0x000fe20000000000 */
        /* <DEDUP_REMOVED lines=73> */
[-C--:B------:R-:W-:Y:S02]  /*21400*/  ISETP.GE.AND P1, PT, R251, R238.reuse, PT ;  /* 0x000000eefb00720c */ /* 0x080fe40003f26270 */
[----:B------:R-:W-:Y:S02]  /*21410*/  ISETP.GE.AND P5, PT, R204, R237, PT ;  /* 0x000000edcc00720c */ /* 0x000fe40003fa6270 */
[----:B------:R-:W-:Y:S02]  /*21420*/  FMNMX3.FTZ R15, R15, R127, R126, !PT ;  /* 0x0000007f0f0f7276 */ /* 0x000fe4000781007e */
[----:B------:R-:W-:Y:S02]  /*21430*/  ISETP.GE.AND P4, PT, R205, R237, PT ;  /* 0x000000edcd00720c */ /* 0x000fe40003f86270 */
[----:B------:R-:W-:Y:S02]  /*21440*/  FSEL R114, R48, -INF , !P1 ;  /* 0xff80000030727808 */ /* 0x000fe40004800000 */
[----:B------:R-:W-:Y:S02]  /*21450*/  FSEL R104, R44, -INF , !P5 ;  /* 0xff8000002c687808 */ /* 0x000fe40006800000 */
[----:B------:R-:W-:Y:S02]  /*21460*/  FMNMX3.FTZ R15, R15, R121, R120, !PT ;  /* 0x000000790f0f7276 */ /* 0x000fe40007810078 */
[----:B------:R-:W-:Y:S02]  /*21470*/  FMNMX3.FTZ R4, R4, R119, R118, !PT ;  /* 0x0000007704047276 */ /* 0x000fe40007810076 */
[-C--:B------:R-:W-:Y:S02]  /*21480*/  ISETP.GE.AND P1, PT, R207, R238.reuse, PT ;  /* 0x000000eecf00720c */ /* 0x080fe40003f26270 */
[----:B------:R-:W-:Y:S02]  /*21490*/  ISETP.GE.AND P5, PT, R203, R237, PT ;  /* 0x000000edcb00720c */ /* 0x000fe40003fa6270 */
[----:B------:R-:W-:Y:S02]  /*214a0*/  FSEL R105, R45, -INF , !P4 ;  /* 0xff8000002d697808 */ /* 0x000fe40006000000 */
[-C--:B------:R-:W-:Y:S02]  /*214b0*/  ISETP.GE.AND P4, PT, R206, R238.reuse, PT ;  /* 0x000000eece00720c */ /* 0x080fe40003f86270 */
[----:B------:R-:W-:Y:S02]  /*214c0*/  FMNMX3.FTZ R4, R4, R115, R114, !PT ;  /* 0x0000007304047276 */ /* 0x000fe40007810072 */
[----:B------:R-:W-:Y:S02]  /*214d0*/  FMNMX3.FTZ R15, R15, R117, R116, !PT ;  /* 0x000000750f0f7276 */ /* 0x000fe40007810074 */
[----:B------:R-:W-:Y:S02]  /*214e0*/  FSEL R101, R37, -INF , !P5 ;  /* 0xff80000025657808 */ /* 0x000fe40006800000 */
[----:B------:R-:W-:Y:S02]  /*214f0*/  FSEL R107, R35, -INF , !P1 ;  /* 0xff800000236b7808 */ /* 0x000fe40004800000 */
[----:B------:R-:W-:Y:S02]  /*21500*/  FSEL R106, R34, -INF , !P4 ;  /* 0xff800000226a7808 */ /* 0x000fe40006000000 */
[-C--:B------:R-:W-:Y:S02]  /*21510*/  ISETP.GE.AND P5, PT, R204, R238.reuse, PT ;  /* 0x000000eecc00720c */ /* 0x080fe40003fa6270 */
[----:B------:R-:W-:Y:S02]  /*21520*/  ISETP.GE.AND P1, PT, R200, R237, PT ;  /* 0x000000edc800720c */ /* 0x000fe40003f26270 */
[-C--:B------:R-:W-:Y:S02]  /*21530*/  ISETP.GE.AND P4, PT, R203, R238.reuse, PT ;  /* 0x000000eecb00720c */ /* 0x080fe40003f86270 */
[----:B------:R-:W-:Y:S02]  /*21540*/  FMNMX3.FTZ R15, R15, R113, R112, !PT ;  /* 0x000000710f0f7276 */ /* 0x000fe40007810070 */
[----:B------:R-:W-:Y:S02]  /*21550*/  FMNMX3.FTZ R4, R4, R111, R110, !PT ;  /* 0x0000006f04047276 */ /* 0x000fe4000781006e */
[----:B------:R-:W-:Y:S02]  /*21560*/  FSEL R96, R31, -INF , !P1 ;  /* 0xff8000001f607808 */ /* 0x000fe40004800000 */
[----:B------:R-:W-:Y:S02]  /*21570*/  FSEL R102, R29, -INF , !P5 ;  /* 0xff8000001d667808 */ /* 0x000fe40006800000 */
[----:B------:R-:W-:Y:S02]  /*21580*/  ISETP.GE.AND P1, PT, R199, R237, PT ;  /* 0x000000edc700720c */ /* 0x000fe40003f26270 */
[----:B------:R-:W-:Y:S02]  /*21590*/  FSEL R99, R26, -INF , !P4 ;  /* 0xff8000001a637808 */ /* 0x000fe40006000000 */
[-C--:B------:R-:W-:Y:S02]  /*215a0*/  ISETP.GE.AND P5, PT, R201, R238.reuse, PT ;  /* 0x000000eec900720c */ /* 0x080fe40003fa6270 */
[----:B------:R-:W-:Y:S02]  /*215b0*/  FMNMX3.FTZ R4, R4, R107, R106, !PT ;  /* 0x0000006b04047276 */ /* 0x000fe4000781006a */
[----:B------:R-:W-:Y:S02]  /*215c0*/  FMNMX3.FTZ R15, R15, R109, R108, !PT ;  /* 0x0000006d0f0f7276 */ /* 0x000fe4000781006c */
[----:B------:R-:W-:Y:S02]  /*215d0*/  ISETP.GE.AND P4, PT, R196, R237, PT ;  /* 0x000000edc400720c */ /* 0x000fe40003f86270 */
[----:B------:R-:W-:Y:S02]  /*215e0*/  FSEL R93, R28, -INF , !P1 ;  /* 0xff8000001c5d7808 */ /* 0x000fe40004800000 */
[----:B------:R-:W-:Y:S02]  /*215f0*/  FSEL R95, R23, -INF , !P5 ;  /* 0xff800000175f7808 */ /* 0x000fe40006800000 */
[----:B------:R-:W-:Y:S02]  /*21600*/  FMNMX3.FTZ R4, R4, R103, R102, !PT ;  /* 0x0000006704047276 */ /* 0x000fe40007810066 */
[----:B------:R-:W-:Y:S02]  /*21610*/  FSEL R88, R88, -INF , !P4 ;  /* 0xff80000058587808 */ /* 0x000fe40006000000 */
[----:B------:R-:W-:Y:S02]  /*21620*/  FMNMX3.FTZ R15, R15, R105, R104, !PT ;  /* 0x000000690f0f7276 */ /* 0x000fe40007810068 */
[-C--:B------:R-:W-:Y:S02]  /*21630*/  ISETP.GE.AND P1, PT, R200, R238.reuse, PT ;  /* 0x000000eec800720c */ /* 0x080fe40003f26270 */
[-C--:B------:R-:W-:Y:S02]  /*21640*/  ISETP.GE.AND P5, PT, R193, R237.reuse, PT ;  /* 0x000000edc100720c */ /* 0x080fe40003fa6270 */
[----:B------:R-:W-:Y:S02]  /*21650*/  ISETP.GE.AND P4, PT, R194, R237, PT ;  /* 0x000000edc200720c */ /* 0x000fe40003f86270 */
[----:B------:R-:W-:Y:S02]  /*21660*/  FMNMX3.FTZ R4, R4, R99, R98, !PT ;  /* 0x0000006304047276 */ /* 0x000fe40007810062 */
[----:B------:R-:W-:Y:S02]  /*21670*/  FSEL R94, R22, -INF , !P1 ;  /* 0xff800000165e7808 */ /* 0x000fe40004800000 */
[----:B------:R-:W-:Y:S02]  /*21680*/  FSEL R84, R84, -INF , !P5 ;  /* 0xff80000054547808 */ /* 0x000fe40006800000 */
[----:B------:R-:W-:Y:S02]  /*21690*/  FMNMX3.FTZ R15, R15, R101, R100, !PT ;  /* 0x000000650f0f7276 */ /* 0x000fe40007810064 */
[----:B------:R-:W-:Y:S02]  /*216a0*/  FSEL R85, R85, -INF , !P4 ;  /* 0xff80000055557808 */ /* 0x000fe40006000000 */
[-C--:B------:R-:W-:Y:S02]  /*216b0*/  ISETP.GE.AND P5, PT, R192, R237.reuse, PT ;  /* 0x000000edc000720c */ /* 0x080fe40003fa6270 */
[-C--:B------:R-:W-:Y:S02]  /*216c0*/  ISETP.GE.AND P4, PT, R196, R238.reuse, PT ;  /* 0x000000eec400720c */ /* 0x080fe40003f86270 */
[----:B------:R-:W-:Y:S02]  /*216d0*/  ISETP.GE.AND P0, PT, R191, R237, PT ;  /* 0x000000edbf00720c */ /* 0x000fe40003f06270 */
[----:B------:R-:W-:Y:S02]  /*216e0*/  FMNMX3.FTZ R15, R15, R97, R96, !PT ;  /* 0x000000610f0f7276 */ /* 0x000fe40007810060 */
[----:B------:R-:W-:Y:S02]  /*216f0*/  FMNMX3.FTZ R4, R4, R95, R94, !PT ;  /* 0x0000005f04047276 */ /* 0x000fe4000781005e */
[-C--:B------:R-:W-:Y:S02]  /*21700*/  ISETP.GE.AND P1, PT, R197, R238.reuse, PT ;  /* 0x000000eec500720c */ /* 0x080fe40003f26270 */
[----:B------:R-:W-:Y:S02]  /*21710*/  FSEL R81, R81, -INF , !P5 ;  /* 0xff80000051517808 */ /* 0x000fe40006800000 */
[-C--:B------:R-:W-:Y:S02]  /*21720*/  ISETP.GE.AND P5, PT, R194, R238.reuse, PT ;  /* 0x000000eec200720c */ /* 0x080fe40003fa6270 */
[----:B------:R-:W-:Y:S02]  /*21730*/  FSEL R86, R86, -INF , !P4 ;  /* 0xff80000056567808 */ /* 0x000fe40006000000 */
[----:B------:R-:W-:Y:S02]  /*21740*/  FSEL R80, R80, -INF , !P0 ;  /* 0xff80000050507808 */ /* 0x000fe40004000000 */
[----:B------:R-:W-:Y:S02]  /*21750*/  ISETP.GE.AND P4, PT, R190, R237, PT ;  /* 0x000000edbe00720c */ /* 0x000fe40003f86270 */
        /* <DEDUP_REMOVED lines=64> */
[----:B------:R-:W-:Y:S02]  /*21b60*/  FSEL R59, R59, -INF , !P1 ;  /* 0xff8000003b3b7808 */ /* 0x000fe40004800000 */
[-C--:B------:R-:W-:Y:S02]  /*21b70*/  ISETP.GE.AND P6, PT, R180, R238.reuse, PT ;  /* 0x000000eeb400720c */ /* 0x080fe40003fc6270 */
[----:B------:R-:W-:Y:S02]  /*21b80*/  FSEL R53, R53, -INF , !P5 ;  /* 0xff80000035357808 */ /* 0x000fe40006800000 */
[-C--:B------:R-:W-:Y:S02]  /*21b90*/  ISETP.GE.AND P0, PT, R177, R237.reuse, PT ;  /* 0x000000edb100720c */ /* 0x080fe40003f06270 */
        /* <DEDUP_REMOVED lines=8> */
[----:B------:R-:W-:Y:S02]  /*21c20*/  ISETP.GE.AND P4, PT, R0, R237, PT ;  /* 0x000000ed0000720c */ /* 0x000fe40003f86270 */
[----:B------:R-:W-:Y:S02]  /*21c30*/  FSEL R47, R47, -INF , !P1 ;  /* 0xff8000002f2f7808 */ /* 0x000fe40004800000 */
[----:B------:R-:W-:Y:S02]  /*21c40*/  FSEL R54, R54, -INF , !P5 ;  /* 0xff80000036367808 */ /* 0x000fe40006800000 */
[----:B------:R-:W-:Y:S02]  /*21c50*/  FMNMX3.FTZ R0, R4, R59, R58, !PT ;  /* 0x0000003b04007276 */ /* 0x000fe4000781003a */
[-C--:B------:R-:W-:Y:S02]  /*21c60*/  ISETP.GE.AND P0, PT, R178, R238.reuse, PT ;  /* 0x000000eeb200720c */ /* 0x080fe40003f06270 */
[----:B------:R-:W-:Y:S02]  /*21c70*/  FMNMX3.FTZ R15, R15, R61, R60, !PT ;  /* 0x0000003d0f0f7276 */ /* 0x000fe4000781003c */
[-C--:B------:R-:W-:Y:S02]  /*21c80*/  ISETP.GE.AND P1, PT, R177, R238.reuse, PT ;  /* 0x000000eeb100720c */ /* 0x080fe40003f26270 */
[----:B------:R-:W-:Y:S02]  /*21c90*/  FSEL R46, R46, -INF , !P4 ;  /* 0xff8000002e2e7808 */ /* 0x000fe40006000000 */
        /* <DEDUP_REMOVED lines=12> */
[----:B------:R-:W-:Y:S03]  /*21d60*/  SHFL.BFLY PT, R15, R2, 0x2, 0x1f ;  /* 0x0c401f00020f7f89 */ /* 0x000fe600000e0000 */
[----:B------:R-:W-:Y:S05]  /*21d70*/  LEA R45, R45, UR6, 0x1 ;  /* 0x000000062d2d7c11 */ /* 0x000fea000f8e08ff */
[----:B------:R-:W3:Y:S01]  /*21d80*/  SHFL.BFLY PT, R4, R0, 0x2, 0x1f ;  /* 0x0c401f0000047f89 */ /* 0x000ee200000e0000 */
[----:B------:R-:W-:Y:S01]  /*21d90*/  VIADD R44, R45, 0x5020 ;  /* 0x000050202d2c7836 */ /* 0x000fe20000000000 */
[----:B---3--:R-:W-:Y:S02]  /*21da0*/  FMNMX.FTZ R4, R0, R4, !PT ;  /* 0x0000000400047209 */ /* 0x008fe40007810000 */
[----:B------:R-:W-:Y:S04]  /*21db0*/  FMNMX.FTZ R15, R2, R15, !PT ;  /* 0x0000000f020f7209 */ /* 0x000fe80007810000 */
        /* <DEDUP_REMOVED lines=29> */
[----:B------:R3:W4:Y:S01]  /*21f90*/  MUFU.EX2 R23, R5 ;  /* 0x0000000500177308 */ /* 0x0007220000000800 */
[-CC-:B------:R-:W-:Y:S01]  /*21fa0*/  FFMA.FTZ R168, R168, R3.reuse, -R50.reuse ;  /* 0x00000003a8a87223 */ /* 0x180fe20000010832 */
[-C--:B------:R-:W-:Y:S01]  /*21fb0*/  FFMA.FTZ R161, R161, R3.reuse, -R50 ;  /* 0x00000003a1a17223 */ /* 0x080fe20000010832 */
[-C--:B------:R-:W-:Y:S07]  /*21fc0*/  FFMA.FTZ R160, R160, R3.reuse, -R48 ;  /* 0x00000003a0a07223 */ /* 0x080fee0000010830 */
[----:B------:R4:W-:Y:S01]  /*21fd0*/  MUFU.EX2 R22, R4 ;  /* 0x0000000400167308 */ /* 0x0009e20000000800 */
[-CC-:B------:R-:W-:Y:S01]  /*21fe0*/  FFMA.FTZ R156, R156, R3.reuse, -R50.reuse ;  /* 0x000000039c9c7223 */ /* 0x180fe20000010832 */
[-C--:B------:R-:W-:Y:S01]  /*21ff0*/  FFMA.FTZ R154, R154, R3.reuse, -R50 ;  /* 0x000000039a9a7223 */ /* 0x080fe20000010832 */
[-CC-:B------:R-:W-:Y:S07]  /*22000*/  FFMA.FTZ R129, R129, R3.reuse, -R48.reuse ;  /* 0x0000000381817223 */ /* 0x180fee0000010830 */
[----:B------:R-:W5:Y:S01]  /*22010*/  MUFU.EX2 R123, R123 ;  /* 0x0000007b007b7308 */ /* 0x000f620000000800 */
[-C--:B------:R-:W-:Y:S01]  /*22020*/  FFMA.FTZ R21, R21, R3.reuse, -R48 ;  /* 0x0000000315157223 */ /* 0x080fe20000010830 */
[-CC-:B------:R-:W-:Y:S01]  /*22030*/  FFMA.FTZ R120, R120, R3.reuse, -R50.reuse ;  /* 0x0000000378787223 */ /* 0x180fe20000010832 */
[-C--:B------:R-:W-:Y:S07]  /*22040*/  FFMA.FTZ R117, R117, R3.reuse, -R50 ;  /* 0x0000000375757223 */ /* 0x080fee0000010832 */
[----:B------:R-:W1:Y:S01]  /*22050*/  MUFU.EX2 R122, R122 ;  /* 0x0000007a007a7308 */ /* 0x000e620000000800 */
[-C--:B------:R-:W-:Y:S01]  /*22060*/  FFMA.FTZ R118, R118, R3.reuse, -R48 ;  /* 0x0000000376767223 */ /* 0x080fe20000010830 */
[----:B---3--:R-:W-:Y:S02]  /*22070*/  VIADD R5, R45, 0x5000 ;  /* 0x000050002d057836 */ /* 0x008fe40000000000 */
[-C--:B------:R-:W-:Y:S06]  /*22080*/  FFMA.FTZ R127, R127, R3.reuse, -R50 ;  /* 0x000000037f7f7223 */ /* 0x080fec0000010832 */
[----:B------:R-:W3:Y:S01]  /*22090*/  MUFU.EX2 R178, R178 ;  /* 0x000000b200b27308 */ /* 0x000ee20000000800 */
[----:B------:R-:W-:Y:S01]  /*220a0*/  FFMA.FTZ R124, R124, R3, -R48 ;  /* 0x000000037c7c7223 */ /* 0x000fe20000010830 */
[----:B------:R-:W-:Y:S02]  /*220b0*/  @P2 VIADD R44, R5, 0xffffffe0 ;  /* 0xffffffe0052c2836 */ /* 0x000fe40000000000 */
[C---:B----4-:R-:W-:Y:S06]  /*220c0*/  FMUL.FTZ R4, R23.reuse, R144 ;  /* 0x0000009017047220 */ /* 0x050fec0000410000 */
[----:B------:R4:W-:Y:S01]  /*220d0*/  MUFU.EX2 R150, R7 ;  /* 0x0000000700967308 */ /* 0x0009e20000000800 */
[----:B------:R-:W-:Y:S01]  /*220e0*/  FMUL.FTZ R5, R23, R145 ;  /* 0x0000009117057220 */ /* 0x000fe20000410000 */
[----:B-----5:R-:W-:Y:S01]  /*220f0*/  F2FP.F16.F32.PACK_AB R24, R123, R179 ;  /* 0x000000b37b18723e */ /* 0x020fe200000000ff */
[----:B------:R-:W5:Y:S07]  /*22100*/  LDSM.16.MT88.4 R28, [R44] ;  /* 0x000000002c1c783b */ /* 0x000f6e0000004200 */
[----:B------:R-:W2:Y:S01]  /*22110*/  MUFU.EX2 R151, R6 ;  /* 0x0000000600977308 */ /* 0x000ea20000000800 */
[--C-:B------:R-:W-:Y:S01]  /*22120*/  FFMA.FTZ R145, R9, R3, -R50.reuse ;  /* 0x0000000309917223 */ /* 0x100fe20000010832 */
[----:B-1----:R-:W-:Y:S01]  /*22130*/  F2FP.F16.F32.PACK_AB R26, R122, R177 ;  /* 0x000000b17a1a723e */ /* 0x002fe200000000ff */
[----:B------:R-:W-:Y:S01]  /*22140*/  FMUL.FTZ R9, R23, R141 ;  /* 0x0000008d17097220 */ /* 0x000fe20000410000 */
[--C-:B------:R-:W-:Y:S01]  /*22150*/  FFMA.FTZ R144, R10, R3, -R50.reuse ;  /* 0x000000030a907223 */ /* 0x100fe20000010832 */
[----:B------:R-:W-:Y:S01]  /*22160*/  FMUL.FTZ R10, R22, R142 ;  /* 0x0000008e160a7220 */ /* 0x000fe20000410000 */
[----:B---3--:R-:W-:Y:S01]  /*22170*/  F2FP.F16.F32.PACK_AB R25, R178, R180 ;  /* 0x000000b4b219723e */ /* 0x008fe200000000ff */
[C---:B------:R-:W-:Y:S01]  /*22180*/  FMUL.FTZ R11, R22.reuse, R143 ;  /* 0x0000008f160b7220 */ /* 0x040fe20000410000 */
[--C-:B------:R-:W-:Y:S01]  /*22190*/  FFMA.FTZ R142, R19, R3, -R50.reuse ;  /* 0x00000003138e7223 */ /* 0x100fe20000010832 */
[----:B------:R-:W-:Y:S01]  /*221a0*/  LDSM.16.MT88.4 R36, [R44+0x400] ;  /* 0x000400002c24783b */ /* 0x000fe20000004200 */
[C---:B----4-:R-:W-:Y:S01]  /*221b0*/  FMUL.FTZ R7, R22.reuse, R147 ;  /* 0x0000009316077220 */ /* 0x050fe20000410000 */
[----:B------:R-:W-:Y:S01]  /*221c0*/  MUFU.EX2 R144, R144 ;  /* 0x0000009000907308 */ /* 0x000fe20000000800 */
[C---:B------:R-:W-:Y:S01]  /*221d0*/  FMUL.FTZ R19, R22.reuse, R135 ;  /* 0x0000008716137220 */ /* 0x040fe20000410000 */
[-C--:B------:R-:W-:Y:S01]  /*221e0*/  FFMA.FTZ R135, R175, R3.reuse, -R50 ;  /* 0x00000003af877223 */ /* 0x080fe20000010832 */
[----:B--2---:R-:W-:Y:S01]  /*221f0*/  F2FP.F16.F32.PACK_AB R27, R151, R150 ;  /* 0x00000096971b723e */ /* 0x004fe200000000ff */
[----:B------:R-:W-:Y:S06]  /*22200*/  FMUL.FTZ R6, R22, R146 ;  /* 0x0000009216067220 */ /* 0x000fec0000410000 */
[----:B------:R-:W-:Y:S01]  /*22210*/  MUFU.EX2 R142, R142 ;  /* 0x0000008e008e7308 */ /* 0x000fe20000000800 */
[-C--:B------:R-:W-:Y:S01]  /*22220*/  FFMA.FTZ R143, R173, R3.reuse, -R48 ;  /* 0x00000003ad8f7223 */ /* 0x080fe20000010830 */
[-C--:B------:R-:W-:Y:S01]  /*22230*/  FFMA.FTZ R146, R174, R3.reuse, -R50 ;  /* 0x00000003ae927223 */ /* 0x080fe20000010832 */
[-CC-:B------:R-:W-:Y:S01]  /*22240*/  FFMA.FTZ R147, R170, R3.reuse, -R48.reuse ;  /* 0x00000003aa937223 */ /* 0x180fe20000010830 */
[-C--:B------:R-:W-:Y:S01]  /*22250*/  FFMA.FTZ R170, R40, R3.reuse, -R48 ;  /* 0x0000000328aa7223 */ /* 0x080fe20000010830 */
[----:B------:R-:W-:Y:S01]  /*22260*/  FFMA.FTZ R180, R22, R242, R180 ;  /* 0x000000f216b47223 */ /* 0x000fe200000100b4 */
[C---:B------:R-:W-:Y:S04]  /*22270*/  HMMA.16816.F32 R4, R24.reuse, R12, R4 ;  /* 0x0000000c1804723c */ /* 0x040fe80000001804 */
[----:B------:R-:W-:Y:S01]  /*22280*/  MUFU.EX2 R145, R145 ;  /* 0x0000009100917308 */ /* 0x000fe20000000800 */
[-CC-:B------:R-:W-:Y:S01]  /*22290*/  FFMA.FTZ R12, R8, R3.reuse, -R48.reuse ;  /* 0x00000003080c7223 */ /* 0x180fe20000010830 */
[C---:B------:R-:W-:Y:S01]  /*222a0*/  FMUL.FTZ R8, R23.reuse, R140 ;  /* 0x0000008c17087220 */ /* 0x040fe20000410000 */
[--C-:B------:R-:W-:Y:S07]  /*222b0*/  FFMA.FTZ R140, R32, R3, -R48.reuse ;  /* 0x00000003208c7223 */ /* 0x100fee0000010830 */
[----:B------:R-:W-:Y:S01]  /*222c0*/  MUFU.EX2 R143, R143 ;  /* 0x0000008f008f7308 */ /* 0x000fe20000000800 */
[----:B------:R-:W1:Y:S01]  /*222d0*/  LDSM.16.MT88.4 R32, [R45+0x5400] ;  /* 0x005400002d20783b */ /* 0x000e620000004200 */
[----:B------:R-:W-:Y:S01]  /*222e0*/  FMUL.FTZ R13, R23, R137 ;  /* 0x00000089170d7220 */ /* 0x000fe20000410000 */
[-CC-:B------:R-:W-:Y:S07]  /*222f0*/  FFMA.FTZ R137, R17, R3.reuse, -R48.reuse ;  /* 0x0000000311897223 */ /* 0x180fee0000010830 */
[----:B------:R2:W-:Y:S01]  /*22300*/  MUFU.EX2 R141, R12 ;  /* 0x0000000c008d7308 */ /* 0x0005e20000000800 */
[C---:B------:R-:W-:Y:S03]  /*22310*/  HMMA.16816.F32 R8, R24.reuse, R14, R8 ;  /* 0x0000000e1808723c */ /* 0x040fe60000001808 */
[----:B------:R-:W-:Y:S01]  /*22320*/  FMUL.FTZ R14, R22, R138 ;  /* 0x0000008a160e7220 */ /* 0x000fe20000410000 */
[----:B------:R-:W-:Y:S01]  /*22330*/  FFMA.FTZ R138, R16, R3, -R48 ;  /* 0x00000003108a7223 */ /* 0x000fe20000010830 */
[----:B------:R-:W-:Y:S04]  /*22340*/  FMUL.FTZ R15, R22, R139 ;  /* 0x0000008b160f7220 */ /* 0x000fe80000410000 */
[----:B------:R-:W3:Y:S01]  /*22350*/  MUFU.EX2 R140, R140 ;  /* 0x0000008c008c7308 */ /* 0x000ee20000000800 */
[C---:B------:R-:W-:Y:S01]  /*22360*/  FMUL.FTZ R16, R23.reuse, R132 ;  /* 0x0000008417107220 */ /* 0x040fe20000410000 */
[----:B------:R-:W-:Y:S01]  /*22370*/  FMUL.FTZ R17, R23, R133 ;  /* 0x0000008517117220 */ /* 0x000fe20000410000 */
[-C--:B------:R-:W-:Y:S07]  /*22380*/  FFMA.FTZ R132, R176, R3.reuse, -R50 ;  /* 0x00000003b0847223 */ /* 0x080fee0000010832 */
[----:B------:R-:W-:Y:S01]  /*22390*/  MUFU.EX2 R137, R137 ;  /* 0x0000008900897308 */ /* 0x000fe20000000800 */
[-CC-:B------:R-:W-:Y:S01]  /*223a0*/  FFMA.FTZ R133, R172, R3.reuse, -R48.reuse ;  /* 0x00000003ac857223 */ /* 0x180fe20000010830 */
[-C--:B------:R-:W-:Y:S01]  /*223b0*/  FFMA.FTZ R139, R169, R3.reuse, -R48 ;  /* 0x00000003a98b7223 */ /* 0x080fe20000010830 */
[----:B--2---:R-:W-:Y:S07]  /*223c0*/  FMUL.FTZ R12, R23, R136 ;  /* 0x00000088170c7220 */ /* 0x004fee0000410000 */
[----:B------:R-:W-:Y:S01]  /*223d0*/  MUFU.EX2 R138, R138 ;  /* 0x0000008a008a7308 */ /* 0x000fe20000000800 */
[-C--:B------:R-:W-:Y:S01]  /*223e0*/  FFMA.FTZ R169, R42, R3.reuse, -R50 ;  /* 0x000000032aa97223 */ /* 0x080fe20000010832 */
[-CC-:B------:R-:W-:Y:S01]  /*223f0*/  FFMA.FTZ R172, R162, R3.reuse, -R48.reuse ;  /* 0x00000003a2ac7223 */ /* 0x180fe20000010830 */
[-C--:B------:R-:W-:Y:S07]  /*22400*/  FFMA.FTZ R110, R110, R3.reuse, -R48 ;  /* 0x000000036e6e7223 */ /* 0x080fee0000010830 */
[----:B------:R2:W4:Y:S01]  /*22410*/  MUFU.EX2 R136, R18 ;  /* 0x0000001200887308 */ /* 0x0005220000000800 */
[--C-:B------:R-:W-:Y:S01]  /*22420*/  FFMA.FTZ R109, R109, R3, -R50.reuse ;  /* 0x000000036d6d7223 */ /* 0x100fe20000010832 */
[C---:B-----5:R-:W-:Y:S08]  /*22430*/  HMMA.16816.F32 R12, R24.reuse, R28, R12 ;  /* 0x0000001c180c723c */ /* 0x060ff0000000180c */
[----:B------:R-:W5:Y:S01]  /*22440*/  MUFU.EX2 R133, R133 ;  /* 0x0000008500857308 */ /* 0x000f620000000800 */
[----:B------:R-:W-:Y:S01]  /*22450*/  FFMA.FTZ R179, R23, R243, R179 ;  /* 0x000000f317b37223 */ /* 0x000fe200000100b3 */
[-CC-:B------:R-:W-:Y:S01]  /*22460*/  FFMA.FTZ R23, R121, R3.reuse, -R50.reuse ;  /* 0x0000000379177223 */ /* 0x180fe20000010832 */
[-C--:B------:R-:W-:Y:S07]  /*22470*/  FFMA.FTZ R101, R101, R3.reuse, -R50 ;  /* 0x0000000365657223 */ /* 0x080fee0000010832 */
[----:B------:R-:W-:Y:S01]  /*22480*/  MUFU.EX2 R132, R132 ;  /* 0x0000008400847308 */ /* 0x000fe20000000800 */
[-C--:B------:R-:W-:Y:S01]  /*22490*/  FFMA.FTZ R94, R94, R3.reuse, -R48 ;  /* 0x000000035e5e7223 */ /* 0x080fe20000010830 */
[-C--:B------:R-:W-:Y:S01]  /*224a0*/  FFMA.FTZ R93, R93, R3.reuse, -R50 ;  /* 0x000000035d5d7223 */ /* 0x080fe20000010832 */
[-CC-:B------:R-:W-:Y:S07]  /*224b0*/  FFMA.FTZ R90, R90, R3.reuse, -R48.reuse ;  /* 0x000000035a5a7223 */ /* 0x180fee0000010830 */
[----:B------:R-:W5:Y:S01]  /*224c0*/  MUFU.EX2 R135, R135 ;  /* 0x0000008700877308 */ /* 0x000f620000000800 */
[-C--:B------:R-:W-:Y:S01]  /*224d0*/  FFMA.FTZ R87, R87, R3.reuse, -R48 ;  /* 0x0000000357577223 */ /* 0x080fe20000010830 */
[----:B--2---:R-:W-:Y:S01]  /*224e0*/  FMUL.FTZ R18, R22, R134 ;  /* 0x0000008616127220 */ /* 0x004fe20000410000 */
[-CC-:B------:R-:W-:Y:S01]  /*224f0*/  FFMA.FTZ R134, R171, R3.reuse, -R50.reuse ;  /* 0x00000003ab867223 */ /* 0x180fe20000010832 */
[-CC-:B------:R-:W-:Y:S01]  /*22500*/  FFMA.FTZ R171, R43, R3.reuse, -R50.reuse ;  /* 0x000000032bab7223 */ /* 0x180fe20000010832 */
[-CC-:B------:R-:W-:Y:S01]  /*22510*/  FFMA.FTZ R85, R85, R3.reuse, -R50.reuse ;  /* 0x0000000355557223 */ /* 0x180fe20000010832 */
[-CC-:B------:R-:W-:Y:S01]  /*22520*/  FFMA.FTZ R77, R77, R3.reuse, -R50.reuse ;  /* 0x000000034d4d7223 */ /* 0x180fe20000010832 */
[-C--:B------:R-:W-:Y:S01]  /*22530*/  FFMA.FTZ R69, R69, R3.reuse, -R50 ;  /* 0x0000000345457223 */ /* 0x080fe20000010832 */
[--C-:B------:R-:W-:Y:S01]  /*22540*/  FFMA.FTZ R70, R70, R3, -R48.reuse ;  /* 0x0000000346467223 */ /* 0x100fe20000010830 */
[----:B------:R-:W-:Y:S01]  /*22550*/  HMMA.16816.F32 R16, R24, R30, R16 ;  /* 0x0000001e1810723c */ /* 0x000fe20000001810 */
[----:B------:R-:W2:Y:S01]  /*22560*/  LDSM.16.MT88.4 R28, [R45+0x5800] ;  /* 0x005800002d1c783b */ /* 0x000ea20000004200 */
[----:B------:R-:W-:Y:S01]  /*22570*/  MUFU.EX2 R146, R146 ;  /* 0x0000009200927308 */ /* 0x000fe20000000800 */
[----:B---3--:R-:W-:Y:S01]  /*22580*/  F2FP.F16.F32.PACK_AB R25, R140, R141 ;  /* 0x0000008d8c19723e */ /* 0x008fe200000000ff */
[-C--:B------:R-:W-:Y:S01]  /*22590*/  FFMA.FTZ R51, R51, R3.reuse, -R48 ;  /* 0x0000000333337223 */ /* 0x080fe20000010830 */
[----:B----4-:R-:W-:Y:S07]  /*225a0*/  F2FP.F16.F32.PACK_AB R26, R136, R142 ;  /* 0x0000008e881a723e */ /* 0x010fee00000000ff */
[----:B------:R-:W3:Y:S01]  /*225b0*/  MUFU.EX2 R134, R134 ;  /* 0x0000008600867308 */ /* 0x000ee20000000800 */
[----:B------:R-:W-:Y:S01]  /*225c0*/  F2FP.F16.F32.PACK_AB R24, R145, R144 ;  /* 0x000000909118723e */ /* 0x000fe200000000ff */
[----:B------:R-:W-:Y:S01]  /*225d0*/  FFMA.FTZ R47, R47, R3, -R50 ;  /* 0x000000032f2f7223 */ /* 0x000fe20000010832 */
[----:B------:R-:W-:Y:S07]  /*225e0*/  F2FP.F16.F32.PACK_AB R27, R138, R137 ;  /* 0x000000898a1b723e */ /* 0x000fee00000000ff */
[----:B------:R-:W-:Y:S01]  /*225f0*/  MUFU.EX2 R147, R147 ;  /* 0x0000009300937308 */ /* 0x000fe20000000800 */
[----:B------:R-:W-:Y:S01]  /*22600*/  FADD.FTZ R180, R178, R180 ;  /* 0x000000b4b2b47221 */ /* 0x000fe20000010000 */
[----:B------:R-:W-:Y:S01]  /*22610*/  FADD.FTZ R179, R123, R179 ;  /* 0x000000b37bb37221 */ /* 0x000fe20000010000 */
[----:B------:R-:W-:Y:S07]  /*22620*/  ISETP.GT.AND P0, PT, R241, R218, PT ;  /* 0x000000daf100720c */ /* 0x000fee0003f04270 */
[----:B------:R-:W4:Y:S01]  /*22630*/  MUFU.EX2 R139, R139 ;  /* 0x0000008b008b7308 */ /* 0x000f220000000800 */
[----:B------:R-:W-:Y:S01]  /*22640*/  FADD.FTZ R180, R150, R180 ;  /* 0x000000b496b47221 */ /* 0x000fe20000010000 */
[C---:B-1----:R-:W-:Y:S08]  /*22650*/  HMMA.16816.F32 R4, R24.reuse, R32, R4 ;  /* 0x000000201804723c */ /* 0x042ff00000001804 */
[----:B------:R-:W-:Y:S01]  /*22660*/  MUFU.EX2 R172, R172 ;  /* 0x000000ac00ac7308 */ /* 0x000fe20000000800 */
[----:B------:R-:W-:Y:S01]  /*22670*/  FADD.FTZ R151, R151, R180 ;  /* 0x000000b497977221 */ /* 0x000fe20000010000 */
[----:B------:R-:W-:Y:S01]  /*22680*/  FADD.FTZ R177, R177, R179 ;  /* 0x000000b3b1b17221 */ /* 0x000fe20000010000 */
[----:B------:R-:W-:Y:S07]  /*22690*/  VIADD R241, R241, 0xffffffff ;  /* 0xfffffffff1f17836 */ /* 0x000fee0000000000 */
[----:B------:R-:W-:Y:S01]  /*226a0*/  MUFU.EX2 R171, R171 ;  /* 0x000000ab00ab7308 */ /* 0x000fe20000000800 */
[----:B------:R-:W-:Y:S01]  /*226b0*/  FADD.FTZ R141, R141, R151 ;  /* 0x000000978d8d7221 */ /* 0x000fe20000010000 */
[C---:B------:R-:W-:Y:S01]  /*226c0*/  HMMA.16816.F32 R8, R24.reuse, R34, R8 ;  /* 0x000000221808723c */ /* 0x040fe20000001808 */
[----:B------:R-:W1:Y:S07]  /*226d0*/  LDSM.16.MT88.4 R32, [R44+0x800] ;  /* 0x000800002c20783b */ /* 0x000e6e0000004200 */
        /* <DEDUP_REMOVED lines=9> */
[----:B------:R-:W-:Y:S01]  /*22770*/  FFMA.FTZ R36, R166, R3, -R48 ;  /* 0x00000003a6247223 */ /* 0x000fe20000010830 */
[----:B------:R-:W-:Y:S07]  /*22780*/  FADD.FTZ R138, R138, R141 ;  /* 0x0000008d8a8a7221 */ /* 0x000fee0000010000 */
[----:B------:R2:W-:Y:S01]  /*22790*/  MUFU.EX2 R167, R168 ;  /* 0x000000a800a77308 */ /* 0x0005e20000000800 */
[----:B------:R-:W-:Y:S01]  /*227a0*/  FADD.FTZ R177, R144, R177 ;  /* 0x000000b190b17221 */ /* 0x000fe20000010000 */
[----:B------:R-:W-:Y:S08]  /*227b0*/  HMMA.16816.F32 R16, R24, R38, R16 ;  /* 0x000000261810723c */ /* 0x000ff00000001810 */
[----:B------:R-:W1:Y:S01]  /*227c0*/  MUFU.EX2 R166, R37 ;  /* 0x0000002500a67308 */ /* 0x000e620000000800 */
[----:B-----5:R-:W-:Y:S01]  /*227d0*/  F2FP.F16.F32.PACK_AB R25, R133, R143 ;  /* 0x0000008f8519723e */ /* 0x020fe200000000ff */
[----:B------:R-:W-:Y:S01]  /*227e0*/  FADD.FTZ R138, R143, R138 ;  /* 0x0000008a8f8a7221 */ /* 0x000fe20000010000 */
[----:B------:R-:W-:Y:S07]  /*227f0*/  F2FP.F16.F32.PACK_AB R24, R135, R132 ;  /* 0x000000848718723e */ /* 0x000fee00000000ff */
[----:B------:R-:W-:Y:S01]  /*22800*/  MUFU.EX2 R121, R124 ;  /* 0x0000007c00797308 */ /* 0x000fe20000000800 */
[----:B---3--:R-:W-:Y:S01]  /*22810*/  F2FP.F16.F32.PACK_AB R26, R134, R146 ;  /* 0x00000092861a723e */ /* 0x008fe200000000ff */
[----:B------:R-:W-:Y:S01]  /*22820*/  FADD.FTZ R145, R145, R177 ;  /* 0x000000b191917221 */ /* 0x000fe20000010000 */
[----:B----4-:R-:W-:Y:S07]  /*22830*/  F2FP.F16.F32.PACK_AB R27, R139, R147 ;  /* 0x000000938b1b723e */ /* 0x010fee00000000ff */
[----:B------:R-:W-:Y:S01]  /*22840*/  MUFU.EX2 R23, R23 ;  /* 0x0000001700177308 */ /* 0x000fe20000000800 */
[----:B------:R-:W-:Y:S01]  /*22850*/  FADD.FTZ R138, R133, R138 ;  /* 0x0000008a858a7221 */ /* 0x000fe20000010000 */
[-C--:B--2---:R-:W-:Y:S01]  /*22860*/  FFMA.FTZ R168, R165, R3.reuse, -R48 ;  /* 0x00000003a5a87223 */ /* 0x084fe20000010830 */
[----:B------:R-:W-:Y:S07]  /*22870*/  FADD.FTZ R145, R142, R145 ;  /* 0x000000918e917221 */ /* 0x000fee0000010000 */
[----:B------:R2:W-:Y:S01]  /*22880*/  MUFU.EX2 R165, R36 ;  /* 0x0000002400a57308 */ /* 0x0005e20000000800 */
[----:B------:R-:W-:Y:S01]  /*22890*/  LDSM.16.MT88.4 R140, [R45+0x8c00] ;  /* 0x008c00002d8c783b */ /* 0x000fe20000004200 */
[C---:B------:R-:W-:Y:S08]  /*228a0*/  HMMA.16816.F32 R4, R24.reuse, R28, R4 ;  /* 0x0000001c1804723c */ /* 0x040ff00000001804 */
[----:B------:R-:W-:Y:S01]  /*228b0*/  MUFU.EX2 R118, R118 ;  /* 0x0000007600767308 */ /* 0x000fe20000000800 */
[-CC-:B------:R-:W-:Y:S01]  /*228c0*/  FFMA.FTZ R29, R164, R3.reuse, -R50.reuse ;  /* 0x00000003a41d7223 */ /* 0x180fe20000010832 */
[-C--:B------:R-:W-:Y:S01]  /*228d0*/  FFMA.FTZ R28, R163, R3.reuse, -R50 ;  /* 0x00000003a31c7223 */ /* 0x080fe20000010832 */
[----:B------:R-:W-:Y:S07]  /*228e0*/  FADD.FTZ R145, R136, R145 ;  /* 0x0000009188917221 */ /* 0x000fee0000010000 */
[----:B------:R3:W4:Y:S01]  /*228f0*/  MUFU.EX2 R164, R168 ;  /* 0x000000a800a47308 */ /* 0x0007220000000800 */
[----:B------:R-:W-:Y:S01]  /*22900*/  FADD.FTZ R147, R147, R138 ;  /* 0x0000008a93937221 */ /* 0x000fe20000010000 */
[C---:B------:R-:W-:Y:S08]  /*22910*/  HMMA.16816.F32 R8, R24.reuse, R30, R8 ;  /* 0x0000001e1808723c */ /* 0x040ff00000001808 */
[----:B------:R-:W-:Y:S01]  /*22920*/  MUFU.EX2 R163, R29 ;  /* 0x0000001d00a37308 */ /* 0x000fe20000000800 */
[----:B------:R-:W-:Y:S01]  /*22930*/  FADD.FTZ R145, R132, R145 ;  /* 0x0000009184917221 */ /* 0x000fe20000010000 */
[----:B--2---:R-:W2:Y:S01]  /*22940*/  LDSM.16.MT88.4 R36, [R45+0x5c00] ;  /* 0x005c00002d24783b */ /* 0x004ea20000004200 */
[----:B------:R-:W-:Y:S07]  /*22950*/  FADD.FTZ R147, R139, R147 ;  /* 0x000000938b937221 */ /* 0x000fee0000010000 */
[----:B------:R5:W5:Y:S01]  /*22960*/  MUFU.EX2 R162, R28 ;  /* 0x0000001c00a27308 */ /* 0x000b620000000800 */
[----:B------:R-:W-:Y:S01]  /*22970*/  FADD.FTZ R135, R135, R145 ;  /* 0x0000009187877221 */ /* 0x000fe20000010000 */
[C---:B-1----:R-:W-:Y:S08]  /*22980*/  HMMA.16816.F32 R12, R24.reuse, R32, R12 ;  /* 0x00000020180c723c */ /* 0x042ff0000000180c */
[----:B------:R-:W-:Y:S01]  /*22990*/  MUFU.EX2 R110, R110 ;  /* 0x0000006e006e7308 */ /* 0x000fe20000000800 */
[-C--:B------:R-:W-:Y:S01]  /*229a0*/  FFMA.FTZ R33, R159, R3.reuse, -R50 ;  /* 0x000000039f217223 */ /* 0x080fe20000010832 */
[-CC-:B---3--:R-:W-:Y:S01]  /*229b0*/  FFMA.FTZ R168, R41, R3.reuse, -R48.reuse ;  /* 0x0000000329a87223 */ /* 0x188fe20000010830 */
[----:B------:R-:W-:Y:S07]  /*229c0*/  FFMA.FTZ R32, R158, R3, -R48 ;  /* 0x000000039e207223 */ /* 0x000fee0000010830 */
[----:B------:R1:W-:Y:S01]  /*229d0*/  MUFU.EX2 R159, R161 ;  /* 0x000000a1009f7308 */ /* 0x0003e20000000800 */
[----:B------:R-:W-:Y:S01]  /*229e0*/  LDSM.16.MT88.4 R40, [R45+0x6000] ;  /* 0x006000002d28783b */ /* 0x000fe20000004200 */
[----:B------:R-:W-:Y:S08]  /*229f0*/  HMMA.16816.F32 R16, R24, R34, R16 ;  /* 0x000000221810723c */ /* 0x000ff00000001810 */
[----:B------:R-:W3:Y:S01]  /*22a00*/  MUFU.EX2 R168, R168 ;  /* 0x000000a800a87308 */ /* 0x000ee20000000800 */
[----:B------:R-:W-:Y:S01]  /*22a10*/  F2FP.F16.F32.PACK_AB R24, R166, R167 ;  /* 0x000000a7a618723e */ /* 0x000fe200000000ff */
[----:B------:R-:W-:Y:S01]  /*22a20*/  FADD.FTZ R146, R146, R135 ;  /* 0x0000008792927221 */ /* 0x000fe20000010000 */
[----:B----4-:R-:W-:Y:S07]  /*22a30*/  F2FP.F16.F32.PACK_AB R25, R164, R165 ;  /* 0x000000a5a419723e */ /* 0x010fee00000000ff */
[----:B------:R-:W4:Y:S01]  /*22a40*/  MUFU.EX2 R158, R33 ;  /* 0x00000021009e7308 */ /* 0x000f220000000800 */
[----:B-----5:R-:W5:Y:S01]  /*22a50*/  LDSM.16.MT88.4 R28, [R44+0xc00] ;  /* 0x000c00002c1c783b */ /* 0x020f620000004200 */
[----:B------:R-:W-:Y:S01]  /*22a60*/  F2FP.F16.F32.PACK_AB R26, R162, R163 ;  /* 0x000000a3a21a723e */ /* 0x000fe200000000ff */
[----:B------:R-:W-:Y:S07]  /*22a70*/  FADD.FTZ R146, R134, R146 ;  /* 0x0000009286927221 */ /* 0x000fee0000010000 */
[----:B------:R-:W-:Y:S01]  /*22a80*/  MUFU.EX2 R94, R94 ;  /* 0x0000005e005e7308 */ /* 0x000fe20000000800 */
[----:B------:R-:W-:Y:S01]  /*22a90*/  FADD.FTZ R147, R165, R147 ;  /* 0x00000093a5937221 */ /* 0x000fe20000010000 */
[-C--:B-1----:R-:W-:Y:S01]  /*22aa0*/  FFMA.FTZ R161, R157, R3.reuse, -R48 ;  /* 0x000000039da17223 */ /* 0x082fe20000010830 */
[----:B------:R-:W-:Y:S07]  /*22ab0*/  FADD.FTZ R146, R167, R146 ;  /* 0x00000092a7927221 */ /* 0x000fee0000010000 */
[----:B------:R1:W-:Y:S01]  /*22ac0*/  MUFU.EX2 R157, R32 ;  /* 0x00000020009d7308 */ /* 0x0003e20000000800 */
[----:B------:R-:W-:Y:S01]  /*22ad0*/  FADD.FTZ R147, R164, R147 ;  /* 0x00000093a4937221 */ /* 0x000fe20000010000 */
[----:B---3--:R-:W-:Y:S01]  /*22ae0*/  F2FP.F16.F32.PACK_AB R27, R168, R172 ;  /* 0x000000aca81b723e */ /* 0x008fe200000000ff */
[----:B------:R-:W-:Y:S07]  /*22af0*/  FADD.FTZ R166, R166, R146 ;  /* 0x00000092a6a67221 */ /* 0x000fee0000010000 */
[----:B------:R-:W3:Y:S01]  /*22b00*/  MUFU.EX2 R161, R161 ;  /* 0x000000a100a17308 */ /* 0x000ee20000000800 */
[----:B------:R-:W-:Y:S01]  /*22b10*/  FADD.FTZ R172, R172, R147 ;  /* 0x00000093acac7221 */ /* 0x000fe20000010000 */
[----:B------:R-:W-:Y:S02]  /*22b20*/  IMAD.MOV.U32 R150, RZ, RZ, R2 ;  /* 0x000000ffff967224 */ /* 0x000fe400078e0002 */
[----:B------:R-:W-:Y:S06]  /*22b30*/  FADD.FTZ R166, R163, R166 ;  /* 0x000000a6a3a67221 */ /* 0x000fec0000010000 */
[----:B------:R-:W-:Y:S01]  /*22b40*/  MUFU.EX2 R70, R70 ;  /* 0x0000004600467308 */ /* 0x000fe20000000800 */
[----:B------:R-:W-:Y:S01]  /*22b50*/  FADD.FTZ R168, R168, R172 ;  /* 0x000000aca8a87221 */ /* 0x000fe20000010000 */
[----:B------:R-:W-:Y:S03]  /*22b60*/  FADD.FTZ R166, R162, R166 ;  /* 0x000000a6a2a67221 */ /* 0x000fe60000010000 */
[----:B------:R-:W-:Y:S01]  /*22b70*/  FADD.FTZ R168, R170, R168 ;  /* 0x000000a8aaa87221 */ /* 0x000fe20000010000 */
[C---:B--2---:R-:W-:Y:S01]  /*22b80*/  HMMA.16816.F32 R4, R24.reuse, R36, R4 ;  /* 0x000000241804723c */ /* 0x044fe20000001804 */
[----:B-1----:R-:W1:Y:S02]  /*22b90*/  LDSM.16.MT88.4 R32, [R44+0x1000] ;  /* 0x001000002c20783b */ /* 0x002e640000004200 */
[-C--:B------:R-:W-:Y:S01]  /*22ba0*/  FFMA.FTZ R36, R155, R3.reuse, -R50 ;  /* 0x000000039b247223 */ /* 0x080fe20000010832 */
[-CC-:B------:R-:W-:Y:S01]  /*22bb0*/  FFMA.FTZ R37, R153, R3.reuse, -R48.reuse ;  /* 0x0000000399257223 */ /* 0x180fe20000010830 */
[----:B------:R-:W-:Y:S01]  /*22bc0*/  FFMA.FTZ R153, R131, R3, -R48 ;  /* 0x0000000383997223 */ /* 0x000fe20000010830 */
[----:B------:R-:W-:Y:S01]  /*22bd0*/  MUFU.EX2 R155, R156 ;  /* 0x0000009c009b7308 */ /* 0x000fe20000000800 */
[C---:B------:R-:W-:Y:S01]  /*22be0*/  FADD.FTZ R168, R160.reuse, R168 ;  /* 0x000000a8a0a87221 */ /* 0x040fe20000010000 */
[C---:B------:R-:W-:Y:S08]  /*22bf0*/  HMMA.16816.F32 R8, R24.reuse, R38, R8 ;  /* 0x000000261808723c */ /* 0x040ff00000001808 */
[----:B------:R-:W2:Y:S10]  /*22c00*/  MUFU.EX2 R131, R37 ;  /* 0x0000002500837308 */ /* 0x000eb40000000800 */
[----:B------:R-:W-:Y:S01]  /*22c10*/  MUFU.EX2 R153, R153 ;  /* 0x0000009900997308 */ /* 0x000fe20000000800 */
[C---:B-----5:R-:W-:Y:S08]  /*22c20*/  HMMA.16816.F32 R12, R24.reuse, R28, R12 ;  /* 0x0000001c180c723c */ /* 0x060ff0000000180c */
[----:B------:R-:W-:Y:S01]  /*22c30*/  HMMA.16816.F32 R16, R24, R30, R16 ;  /* 0x0000001e1810723c */ /* 0x000fe20000001810 */
[----:B------:R-:W5:Y:S02]  /*22c40*/  LDSM.16.MT88.4 R28, [R45+0x6400] ;  /* 0x006400002d1c783b */ /* 0x000f640000004200 */
[----:B------:R-:W-:Y:S01]  /*22c50*/  F2FP.F16.F32.PACK_AB R24, R169, R171 ;  /* 0x000000aba918723e */ /* 0x000fe200000000ff */
[----:B------:R-:W-:Y:S01]  /*22c60*/  FADD.FTZ R171, R171, R166 ;  /* 0x000000a6abab7221 */ /* 0x000fe20000010000 */
[----:B------:R-:W-:Y:S02]  /*22c70*/  F2FP.F16.F32.PACK_AB R25, R160, R170 ;  /* 0x000000aaa019723e */ /* 0x000fe400000000ff */
[----:B----4-:R-:W-:Y:S01]  /*22c80*/  F2FP.F16.F32.PACK_AB R26, R158, R159 ;  /* 0x0000009f9e1a723e */ /* 0x010fe200000000ff */
[----:B------:R-:W-:Y:S01]  /*22c90*/  FADD.FTZ R171, R169, R171 ;  /* 0x000000aba9ab7221 */ /* 0x000fe20000010000 */
[----:B---3--:R-:W-:Y:S01]  /*22ca0*/  F2FP.F16.F32.PACK_AB R27, R161, R157 ;  /* 0x0000009da11b723e */ /* 0x008fe200000000ff */
[----:B------:R-:W-:Y:S02]  /*22cb0*/  FADD.FTZ R157, R157, R168 ;  /* 0x000000a89d9d7221 */ /* 0x000fe40000010000 */
[----:B------:R-:W-:Y:S02]  /*22cc0*/  FADD.FTZ R171, R159, R171 ;  /* 0x000000ab9fab7221 */ /* 0x000fe40000010000 */
[----:B------:R-:W-:Y:S02]  /*22cd0*/  FADD.FTZ R157, R161, R157 ;  /* 0x0000009da19d7221 */ /* 0x000fe40000010000 */
[C---:B------:R-:W-:Y:S01]  /*22ce0*/  HMMA.16816.F32 R4, R24.reuse, R40, R4 ;  /* 0x000000281804723c */ /* 0x040fe20000001804 */
[----:B------:R3:W4:Y:S02]  /*22cf0*/  MUFU.EX2 R41, R36 ;  /* 0x0000002400297308 */ /* 0x0007240000000800 */
[-C--:B------:R-:W-:Y:S01]  /*22d00*/  FFMA.FTZ R40, R130, R3.reuse, -R50 ;  /* 0x0000000382287223 */ /* 0x080fe20000010832 */
[----:B------:R-:W-:Y:S01]  /*22d10*/  FADD.FTZ R171, R158, R171 ;  /* 0x000000ab9eab7221 */ /* 0x000fe20000010000 */
[----:B--2---:R-:W-:Y:S03]  /*22d20*/  FADD.FTZ R157, R131, R157 ;  /* 0x0000009d839d7221 */ /* 0x004fe60000010000 */
[C---:B------:R-:W-:Y:S03]  /*22d30*/  HMMA.16816.F32 R8, R24.reuse, R42, R8 ;  /* 0x0000002a1808723c */ /* 0x040fe60000001808 */
[----:B------:R-:W-:Y:S01]  /*22d40*/  MUFU.EX2 R43, R154 ;  /* 0x0000009a002b7308 */ /* 0x000fe20000000800 */
[-C--:B------:R-:W-:Y:S09]  /*22d50*/  FFMA.FTZ R42, R128, R3.reuse, -R48 ;  /* 0x00000003802a7223 */ /* 0x080ff20000010830 */
[----:B------:R-:W2:Y:S01]  /*22d60*/  MUFU.EX2 R40, R40 ;  /* 0x0000002800287308 */ /* 0x000ea20000000800 */
        /* <DEDUP_REMOVED lines=8> */
[----:B----4-:R-:W-:Y:S01]  /*22df0*/  F2FP.F16.F32.PACK_AB R24, R41, R155 ;  /* 0x0000009b2918723e */ /* 0x010fe200000000ff */
[----:B------:R-:W-:Y:S08]  /*22e00*/  FADD.FTZ R155, R155, R171 ;  /* 0x000000ab9b9b7221 */ /* 0x000ff00000010000 */
[----:B------:R4:W3:Y:S01]  /*22e10*/  MUFU.EX2 R22, R32 ;  /* 0x0000002000167308 */ /* 0x0008e20000000800 */
[C---:B------:R-:W-:Y:S01]  /*22e20*/  F2FP.F16.F32.PACK_AB R25, R153.reuse, R131 ;  /* 0x000000839919723e */ /* 0x040fe200000000ff */
[----:B------:R-:W-:Y:S01]  /*22e30*/  FADD.FTZ R153, R153, R157 ;  /* 0x0000009d99997221 */ /* 0x000fe20000010000 */
[----:B--2---:R-:W-:Y:S07]  /*22e40*/  F2FP.F16.F32.PACK_AB R26, R40, R43 ;  /* 0x0000002b281a723e */ /* 0x004fee00000000ff */
[----:B------:R-:W2:Y:S01]  /*22e50*/  MUFU.EX2 R126, R127 ;  /* 0x0000007f007e7308 */ /* 0x000ea20000000800 */
[----:B-1----:R-:W-:Y:S01]  /*22e60*/  F2FP.F16.F32.PACK_AB R27, R42, R128 ;  /* 0x000000802a1b723e */ /* 0x002fe200000000ff */
[----:B------:R-:W-:Y:S04]  /*22e70*/  FADD.FTZ R153, R128, R153 ;  /* 0x0000009980997221 */ /* 0x000fe80000010000 */
[----:B------:R-:W-:Y:S01]  /*22e80*/  FADD.FTZ R153, R42, R153 ;  /* 0x000000992a997221 */ /* 0x000fe20000010000 */
[-C--:B------:R-:W-:Y:S01]  /*22e90*/  FFMA.FTZ R42, R88, R3.reuse, -R50 ;  /* 0x00000003582a7223 */ /* 0x080fe20000010832 */
[C---:B-----5:R-:W-:Y:S01]  /*22ea0*/  HMMA.16816.F32 R4, R24.reuse, R28, R4 ;  /* 0x0000001c1804723c */ /* 0x060fe20000001804 */
[----:B----4-:R-:W1:Y:S02]  /*22eb0*/  LDSM.16.MT88.4 R32, [R45+0x6800] ;  /* 0x006800002d20783b */ /* 0x010e640000004200 */
[-C--:B------:R-:W-:Y:S01]  /*22ec0*/  FFMA.FTZ R28, R119, R3.reuse, -R48 ;  /* 0x00000003771c7223 */ /* 0x080fe20000010830 */
[----:B---3--:R-:W-:Y:S01]  /*22ed0*/  FADD.FTZ R153, R22, R153 ;  /* 0x0000009916997221 */ /* 0x008fe20000010000 */
[----:B------:R-:W3:Y:S03]  /*22ee0*/  MUFU.EX2 R119, R120 ;  /* 0x0000007800777308 */ /* 0x000ee60000000800 */
[C---:B------:R-:W-:Y:S07]  /*22ef0*/  HMMA.16816.F32 R8, R24.reuse, R30, R8 ;  /* 0x0000001e1808723c */ /* 0x040fee0000001808 */
[----:B------:R4:W5:Y:S10]  /*22f00*/  MUFU.EX2 R120, R28 ;  /* 0x0000001c00787308 */ /* 0x0009740000000800 */
[----:B------:R-:W-:Y:S01]  /*22f10*/  MUFU.EX2 R42, R42 ;  /* 0x0000002a002a7308 */ /* 0x000fe20000000800 */
[C---:B------:R-:W-:Y:S03]  /*22f20*/  HMMA.16816.F32 R12, R24.reuse, R36, R12 ;  /* 0x00000024180c723c */ /* 0x040fe6000000180c */
[-C--:B------:R-:W-:Y:S01]  /*22f30*/  FFMA.FTZ R37, R116, R3.reuse, -R50 ;  /* 0x0000000374257223 */ /* 0x080fe20000010832 */
[-CC-:B------:R-:W-:Y:S05]  /*22f40*/  FFMA.FTZ R36, R115, R3.reuse, -R48.reuse ;  /* 0x0000000373247223 */ /* 0x180fea0000010830 */
[----:B------:R1:W-:Y:S01]  /*22f50*/  MUFU.EX2 R116, R117 ;  /* 0x0000007500747308 */ /* 0x0003e20000000800 */
[----:B----4-:R-:W4:Y:S01]  /*22f60*/  LDSM.16.MT88.4 R28, [R44+0x1800] ;  /* 0x001800002c1c783b */ /* 0x010f220000004200 */
[----:B------:R-:W-:Y:S08]  /*22f70*/  HMMA.16816.F32 R16, R24, R38, R16 ;  /* 0x000000261810723c */ /* 0x000ff00000001810 */
[----:B------:R-:W-:Y:S01]  /*22f80*/  MUFU.EX2 R115, R37 ;  /* 0x0000002500737308 */ /* 0x000fe20000000800 */
[----:B--2---:R-:W-:Y:S02]  /*22f90*/  F2FP.F16.F32.PACK_AB R24, R125, R126 ;  /* 0x0000007e7d18723e */ /* 0x004fe400000000ff */
[----:B------:R-:W-:Y:S01]  /*22fa0*/  F2FP.F16.F32.PACK_AB R25, R121, R22 ;  /* 0x000000167919723e */ /* 0x000fe200000000ff */
[--C-:B------:R-:W-:Y:S01]  /*22fb0*/  FFMA.FTZ R22, R86, R3, -R48.reuse ;  /* 0x0000000356167223 */ /* 0x100fe20000010830 */
[----:B---3--:R-:W-:Y:S05]  /*22fc0*/  F2FP.F16.F32.PACK_AB R26, R119, R23 ;  /* 0x00000017771a723e */ /* 0x008fea00000000ff */
[----:B------:R-:W-:Y:S01]  /*22fd0*/  MUFU.EX2 R86, R87 ;  /* 0x0000005700567308 */ /* 0x000fe20000000800 */
[----:B-----5:R-:W-:Y:S01]  /*22fe0*/  F2FP.F16.F32.PACK_AB R27, R118, R120 ;  /* 0x00000078761b723e */ /* 0x020fe200000000ff */
[----:B------:R-:W-:Y:S01]  /*22ff0*/  FADD.FTZ R121, R121, R153 ;  /* 0x0000009979797221 */ /* 0x000fe20000010000 */
[-C--:B-1----:R-:W-:Y:S07]  /*23000*/  FFMA.FTZ R117, R114, R3.reuse, -R48 ;  /* 0x0000000372757223 */ /* 0x082fee0000010830 */
[----:B------:R-:W-:Y:S01]  /*23010*/  MUFU.EX2 R22, R22 ;  /* 0x0000001600167308 */ /* 0x000fe20000000800 */
[----:B------:R-:W-:Y:S09]  /*23020*/  FADD.FTZ R120, R120, R121 ;  /* 0x0000007978787221 */ /* 0x000ff20000010000 */
[----:B------:R1:W2:Y:S01]  /*23030*/  MUFU.EX2 R114, R36 ;  /* 0x0000002400727308 */ /* 0x0002a20000000800 */
[C---:B------:R-:W-:Y:S03]  /*23040*/  HMMA.16816.F32 R4, R24.reuse, R32, R4 ;  /* 0x000000201804723c */ /* 0x040fe60000001804 */
[-CC-:B------:R-:W-:Y:S01]  /*23050*/  FFMA.FTZ R32, R113, R3.reuse, -R50.reuse ;  /* 0x0000000371207223 */ /* 0x180fe20000010832 */
[-C--:B------:R-:W-:Y:S05]  /*23060*/  FFMA.FTZ R33, R112, R3.reuse, -R50 ;  /* 0x0000000370217223 */ /* 0x080fea0000010832 */
[----:B------:R3:W5:Y:S01]  /*23070*/  MUFU.EX2 R113, R117 ;  /* 0x0000007500717308 */ /* 0x0007620000000800 */
        /* <DEDUP_REMOVED lines=15> */
[----:B-----5:R-:W-:Y:S07]  /*23170*/  F2FP.F16.F32.PACK_AB R25, R113, R114 ;  /* 0x000000727119723e */ /* 0x020fee00000000ff */
[----:B------:R-:W5:Y:S01]  /*23180*/  MUFU.EX2 R107, R29 ;  /* 0x0000001d006b7308 */ /* 0x000f620000000800 */
        /* <DEDUP_REMOVED lines=16> */
[-C--:B-----5:R-:W-:Y:S04]  /*23290*/  FFMA.FTZ R36, R103, R3.reuse, -R48 ;  /* 0x0000000367247223 */ /* 0x0a0fe80000010830 */
[----:B------:R-:W-:Y:S01]  /*232a0*/  MUFU.EX2 R109, R109 ;  /* 0x0000006d006d7308 */ /* 0x000fe20000000800 */
[-C--:B------:R-:W-:Y:S01]  /*232b0*/  FFMA.FTZ R33, R100, R3.reuse, -R50 ;  /* 0x0000000364217223 */ /* 0x080fe20000010832 */
[-C--:B------:R-:W-:Y:S01]  /*232c0*/  FFMA.FTZ R32, R99, R3.reuse, -R48 ;  /* 0x0000000363207223 */ /* 0x080fe20000010830 */
[----:B------:R-:W-:Y:S07]  /*232d0*/  HMMA.16816.F32 R16, R24, R34, R16 ;  /* 0x000000221810723c */ /* 0x000fee0000001810 */
[----:B------:R-:W2:Y:S01]  /*232e0*/  MUFU.EX2 R103, R37 ;  /* 0x0000002500677308 */ /* 0x000ea20000000800 */
[----:B------:R-:W-:Y:S09]  /*232f0*/  F2FP.F16.F32.PACK_AB R24, R107, R108 ;  /* 0x0000006c6b18723e */ /* 0x000ff200000000ff */
[----:B------:R3:W5:Y:S01]  /*23300*/  MUFU.EX2 R102, R36 ;  /* 0x0000002400667308 */ /* 0x0007620000000800 */
[C---:B----4-:R-:W-:Y:S01]  /*23310*/  F2FP.F16.F32.PACK_AB R25, R105.reuse, R106 ;  /* 0x0000006a6919723e */ /* 0x050fe200000000ff */
[----:B------:R-:W-:Y:S08]  /*23320*/  FADD.FTZ R106, R106, R113 ;  /* 0x000000716a6a7221 */ /* 0x000ff00000010000 */
[----:B------:R4:W-:Y:S01]  /*23330*/  MUFU.EX2 R100, R101 ;  /* 0x0000006500647308 */ /* 0x0009e20000000800 */
[----:B------:R-:W-:Y:S09]  /*23340*/  FADD.FTZ R106, R105, R106 ;  /* 0x0000006a696a7221 */ /* 0x000ff20000010000 */
[----:B------:R-:W1:Y:S01]  /*23350*/  MUFU.EX2 R99, R33 ;  /* 0x0000002100637308 */ /* 0x000e620000000800 */
[----:B--2---:R-:W-:Y:S01]  /*23360*/  F2FP.F16.F32.PACK_AB R26, R103, R104 ;  /* 0x00000068671a723e */ /* 0x004fe200000000ff */
[----:B---3--:R-:W2:Y:S01]  /*23370*/  LDSM.16.MT88.4 R36, [R44+0x2000] ;  /* 0x002000002c24783b */ /* 0x008ea20000004200 */
[C---:B-----5:R-:W-:Y:S01]  /*23380*/  F2FP.F16.F32.PACK_AB R27, R109.reuse, R102 ;  /* 0x000000666d1b723e */ /* 0x060fe200000000ff */
[----:B------:R-:W-:Y:S01]  /*23390*/  FADD.FTZ R106, R102, R106 ;  /* 0x0000006a666a7221 */ /* 0x000fe20000010000 */
[-C--:B----4-:R-:W-:Y:S05]  /*233a0*/  FFMA.FTZ R101, R98, R3.reuse, -R48 ;  /* 0x0000000362657223 */ /* 0x090fea0000010830 */
[----:B------:R3:W-:Y:S01]  /*233b0*/  MUFU.EX2 R98, R32 ;  /* 0x0000002000627308 */ /* 0x0007e20000000800 */
[----:B------:R-:W-:Y:S01]  /*233c0*/  FADD.FTZ R106, R109, R106 ;  /* 0x0000006a6d6a7221 */ /* 0x000fe20000010000 */
[C---:B-1----:R-:W-:Y:S03]  /*233d0*/  HMMA.16816.F32 R4, R24.reuse, R28, R4 ;  /* 0x0000001c1804723c */ /* 0x042fe60000001804 */
[-CC-:B------:R-:W-:Y:S01]  /*233e0*/  FFMA.FTZ R28, R97, R3.reuse, -R50.reuse ;  /* 0x00000003611c7223 */ /* 0x180fe20000010832 */
[-C--:B------:R-:W-:Y:S04]  /*233f0*/  FFMA.FTZ R29, R96, R3.reuse, -R50 ;  /* 0x00000003601d7223 */ /* 0x080fe80000010832 */
[----:B------:R1:W4:Y:S01]  /*23400*/  MUFU.EX2 R97, R101 ;  /* 0x0000006500617308 */ /* 0x0003220000000800 */
[C---:B------:R-:W-:Y:S09]  /*23410*/  HMMA.16816.F32 R8, R24.reuse, R30, R8 ;  /* 0x0000001e1808723c */ /* 0x040ff20000001808 */
[----:B------:R-:W-:Y:S01]  /*23420*/  MUFU.EX2 R96, R28 ;  /* 0x0000001c00607308 */ /* 0x000fe20000000800 */
[----:B---3--:R-:W3:Y:S01]  /*23430*/  LDSM.16.MT88.4 R32, [R45+0x7400] ;  /* 0x007400002d20783b */ /* 0x008ee20000004200 */
[-CC-:B-1----:R-:W-:Y:S08]  /*23440*/  FFMA.FTZ R101, R95, R3.reuse, -R48.reuse ;  /* 0x000000035f657223 */ /* 0x182ff00000010830 */
[----:B------:R1:W5:Y:S10]  /*23450*/  MUFU.EX2 R95, R29 ;  /* 0x0000001d005f7308 */ /* 0x0003740000000800 */
[----:B------:R-:W5:Y:S01]  /*23460*/  MUFU.EX2 R101, R101 ;  /* 0x0000006500657308 */ /* 0x000f620000000800 */
[C---:B--2---:R-:W-:Y:S03]  /*23470*/  HMMA.16816.F32 R12, R24.reuse, R36, R12 ;  /* 0x00000024180c723c */ /* 0x044fe6000000180c */
[----:B------:R-:W-:Y:S01]  /*23480*/  FADD.FTZ R36, R41, R155 ;  /* 0x0000009b29247221 */ /* 0x000fe20000010000 */
[-C--:B------:R-:W-:Y:S01]  /*23490*/  FFMA.FTZ R37, R91, R3.reuse, -R48 ;  /* 0x000000035b257223 */ /* 0x080fe20000010830 */
[----:B------:R-:W-:Y:S01]  /*234a0*/  FFMA.FTZ R41, R92, R3, -R50 ;  /* 0x000000035c297223 */ /* 0x000fe20000010832 */
[----:B-1----:R-:W1:Y:S01]  /*234b0*/  LDSM.16.MT88.4 R28, [R44+0x2400] ;  /* 0x002400002c1c783b */ /* 0x002e620000004200 */
[----:B------:R-:W-:Y:S01]  /*234c0*/  FADD.FTZ R92, R43, R36 ;  /* 0x000000242b5c7221 */ /* 0x000fe20000010000 */
[----:B------:R-:W-:Y:S01]  /*234d0*/  HMMA.16816.F32 R16, R24, R38, R16 ;  /* 0x000000261810723c */ /* 0x000fe20000001810 */
[----:B------:R2:W-:Y:S02]  /*234e0*/  MUFU.EX2 R43, R37 ;  /* 0x00000025002b7308 */ /* 0x0005e40000000800 */
[----:B------:R-:W-:Y:S01]  /*234f0*/  F2FP.F16.F32.PACK_AB R24, R99, R100 ;  /* 0x000000646318723e */ /* 0x000fe200000000ff */
[----:B------:R-:W-:Y:S01]  /*23500*/  FADD.FTZ R92, R40, R92 ;  /* 0x0000005c285c7221 */ /* 0x000fe20000010000 */
[----:B----4-:R-:W-:Y:S06]  /*23510*/  F2FP.F16.F32.PACK_AB R25, R97, R98 ;  /* 0x000000626119723e */ /* 0x010fec00000000ff */
[----:B------:R-:W-:Y:S01]  /*23520*/  MUFU.EX2 R41, R41 ;  /* 0x0000002900297308 */ /* 0x000fe20000000800 */
[----:B-----5:R-:W-:Y:S01]  /*23530*/  F2FP.F16.F32.PACK_AB R26, R95, R96 ;  /* 0x000000605f1a723e */ /* 0x020fe200000000ff */
[----:B------:R-:W-:Y:S01]  /*23540*/  FADD.FTZ R126, R126, R92 ;  /* 0x0000005c7e7e7221 */ /* 0x000fe20000010000 */
[----:B------:R-:W-:Y:S07]  /*23550*/  F2FP.F16.F32.PACK_AB R27, R94, R101 ;  /* 0x000000655e1b723e */ /* 0x000fee00000000ff */
[----:B------:R-:W4:Y:S01]  /*23560*/  MUFU.EX2 R91, R93 ;  /* 0x0000005d005b7308 */ /* 0x000f220000000800 */
[----:B------:R-:W-:Y:S01]  /*23570*/  FADD.FTZ R98, R98, R106 ;  /* 0x0000006a62627221 */ /* 0x000fe20000010000 */
[----:B------:R-:W-:Y:S01]  /*23580*/  FADD.FTZ R126, R125, R126 ;  /* 0x0000007e7d7e7221 */ /* 0x000fe20000010000 */
[----:B--2---:R-:W2:Y:S01]  /*23590*/  LDSM.16.MT88.4 R36, [R45+0x7800] ;  /* 0x007800002d24783b */ /* 0x004ea20000004200 */
[C---:B---3--:R-:W-:Y:S03]  /*235a0*/  HMMA.16816.F32 R4, R24.reuse, R32, R4 ;  /* 0x000000201804723c */ /* 0x048fe60000001804 */
[-C--:B------:R-:W-:Y:S01]  /*235b0*/  FFMA.FTZ R32, R89, R3.reuse, -R50 ;  /* 0x0000000359207223 */ /* 0x080fe20000010832 */
[----:B------:R-:W-:Y:S02]  /*235c0*/  FADD.FTZ R126, R23, R126 ;  /* 0x0000007e177e7221 */ /* 0x000fe40000010000 */
[----:B------:R-:W3:Y:S01]  /*235d0*/  MUFU.EX2 R89, R90 ;  /* 0x0000005a00597308 */ /* 0x000ee20000000800 */
[-C--:B------:R-:W-:Y:S01]  /*235e0*/  FFMA.FTZ R23, R84, R3.reuse, -R50 ;  /* 0x0000000354177223 */ /* 0x080fe20000010832 */
[-C--:B------:R-:W-:Y:S01]  /*235f0*/  FFMA.FTZ R84, R82, R3.reuse, -R48 ;  /* 0x0000000352547223 */ /* 0x080fe20000010830 */
[C---:B------:R-:W-:Y:S07]  /*23600*/  HMMA.16816.F32 R8, R24.reuse, R34, R8 ;  /* 0x000000221808723c */ /* 0x040fee0000001808 */
[----:B------:R5:W3:Y:S01]  /*23610*/  MUFU.EX2 R40, R32 ;  /* 0x0000002000287308 */ /* 0x000ae20000000800 */
[----:B------:R-:W-:Y:S01]  /*23620*/  FADD.FTZ R97, R97, R98 ;  /* 0x0000006261617221 */ /* 0x000fe20000010000 */
[----:B------:R-:W-:Y:S08]  /*23630*/  FADD.FTZ R119, R119, R126 ;  /* 0x0000007e77777221 */ /* 0x000ff00000010000 */
[----:B------:R-:W-:Y:S01]  /*23640*/  MUFU.EX2 R23, R23 ;  /* 0x0000001700177308 */ /* 0x000fe20000000800 */
[----:B------:R-:W-:Y:S01]  /*23650*/  FADD.FTZ R97, R101, R97 ;  /* 0x0000006165617221 */ /* 0x000fe20000010000 */
[----:B------:R-:W-:Y:S03]  /*23660*/  FADD.FTZ R119, R116, R119 ;  /* 0x0000007774777221 */ /* 0x000fe60000010000 */
[----:B------:R-:W-:Y:S01]  /*23670*/  FADD.FTZ R97, R94, R97 ;  /* 0x000000615e617221 */ /* 0x000fe20000010000 */
[----:B------:R-:W-:Y:S01]  /*23680*/  FADD.FTZ R119, R115, R119 ;  /* 0x0000007773777221 */ /* 0x000fe20000010000 */
[C---:B-1----:R-:W-:Y:S01]  /*23690*/  HMMA.16816.F32 R12, R24.reuse, R28, R12 ;  /* 0x0000001c180c723c */ /* 0x042fe2000000180c */
[----:B-----5:R-:W1:Y:S02]  /*236a0*/  LDSM.16.MT88.4 R32, [R44+0x2800] ;  /* 0x002800002c20783b */ /* 0x020e640000004200 */
[----:B------:R-:W-:Y:S01]  /*236b0*/  FFMA.FTZ R28, R83, R3, -R48 ;  /* 0x00000003531c7223 */ /* 0x000fe20000010830 */
[----:B------:R-:W-:Y:S01]  /*236c0*/  FADD.FTZ R119, R112, R119 ;  /* 0x0000007770777221 */ /* 0x000fe20000010000 */
[----:B------:R-:W5:Y:S03]  /*236d0*/  MUFU.EX2 R83, R85 ;  /* 0x0000005500537308 */ /* 0x000f660000000800 */
[----:B------:R-:W-:Y:S07]  /*236e0*/  HMMA.16816.F32 R16, R24, R30, R16 ;  /* 0x0000001e1810723c */ /* 0x000fee0000001810 */
[----:B------:R2:W-:Y:S01]  /*236f0*/  MUFU.EX2 R82, R28 ;  /* 0x0000001c00527308 */ /* 0x0005e20000000800 */
[----:B----4-:R-:W-:Y:S01]  /*23700*/  F2FP.F16.F32.PACK_AB R24, R41, R91 ;  /* 0x0000005b2918723e */ /* 0x010fe200000000ff */
[----:B------:R-:W-:Y:S01]  /*23710*/  FADD.FTZ R111, R111, R119 ;  /* 0x000000776f6f7221 */ /* 0x000fe20000010000 */
[----:B---3--:R-:W-:Y:S02]  /*23720*/  F2FP.F16.F32.PACK_AB R25, R89, R43 ;  /* 0x0000002b5919723e */ /* 0x008fe400000000ff */
[----:B------:R-:W-:Y:S01]  /*23730*/  F2FP.F16.F32.PACK_AB R26, R42, R40 ;  /* 0x000000282a1a723e */ /* 0x000fe200000000ff */
[----:B------:R-:W-:Y:S01]  /*23740*/  FADD.FTZ R108, R108, R111 ;  /* 0x0000006f6c6c7221 */ /* 0x000fe20000010000 */
[----:B------:R-:W-:Y:S03]  /*23750*/  F2FP.F16.F32.PACK_AB R27, R22, R86 ;  /* 0x00000056161b723e */ /* 0x000fe600000000ff */
[----:B------:R-:W-:Y:S01]  /*23760*/  FADD.FTZ R108, R107, R108 ;  /* 0x0000006c6b6c7221 */ /* 0x000fe20000010000 */
[----:B--2---:R-:W2:Y:S03]  /*23770*/  LDSM.16.MT88.4 R28, [R45+0x7c00] ;  /* 0x007c00002d1c783b */ /* 0x004ea60000004200 */
[C---:B------:R-:W-:Y:S03]  /*23780*/  HMMA.16816.F32 R4, R24.reuse, R36, R4 ;  /* 0x000000241804723c */ /* 0x040fe60000001804 */
[-CC-:B------:R-:W-:Y:S01]  /*23790*/  FFMA.FTZ R36, R81, R3.reuse, -R50.reuse ;  /* 0x0000000351247223 */ /* 0x180fe20000010832 */
[-C--:B------:R-:W-:Y:S01]  /*237a0*/  FFMA.FTZ R37, R80, R3.reuse, -R50 ;  /* 0x0000000350257223 */ /* 0x080fe20000010832 */
[----:B------:R3:W4:Y:S01]  /*237b0*/  MUFU.EX2 R81, R84 ;  /* 0x0000005400517308 */ /* 0x0007220000000800 */
[----:B------:R-:W-:Y:S02]  /*237c0*/  FADD.FTZ R108, R104, R108 ;  /* 0x0000006c686c7221 */ /* 0x000fe40000010000 */
[C---:B------:R-:W-:Y:S07]  /*237d0*/  HMMA.16816.F32 R8, R24.reuse, R38, R8 ;  /* 0x000000261808723c */ /* 0x040fee0000001808 */
[----:B------:R5:W-:Y:S01]  /*237e0*/  MUFU.EX2 R80, R36 ;  /* 0x0000002400507308 */ /* 0x000be20000000800 */
[----:B------:R-:W-:Y:S04]  /*237f0*/  FADD.FTZ R103, R103, R108 ;  /* 0x0000006c67677221 */ /* 0x000fe80000010000 */
[----:B------:R-:W-:Y:S01]  /*23800*/  FADD.FTZ R103, R100, R103 ;  /* 0x0000006764677221 */ /* 0x000fe20000010000 */
[C---:B-1----:R-:W-:Y:S03]  /*23810*/  HMMA.16816.F32 R12, R24.reuse, R32, R12 ;  /* 0x00000020180c723c */ /* 0x042fe6000000180c */
[-C--:B---3--:R-:W-:Y:S01]  /*23820*/  FFMA.FTZ R84, R78, R3.reuse, -R48 ;  /* 0x000000034e547223 */ /* 0x088fe20000010830 */
[-C--:B------:R-:W-:Y:S01]  /*23830*/  FFMA.FTZ R33, R76, R3.reuse, -R50 ;  /* 0x000000034c217223 */ /* 0x080fe20000010832 */
[-CC-:B------:R-:W-:Y:S01]  /*23840*/  FFMA.FTZ R32, R75, R3.reuse, -R48.reuse ;  /* 0x000000034b207223 */ /* 0x180fe20000010830 */
[--C-:B-----5:R-:W-:Y:S01]  /*23850*/  FFMA.FTZ R36, R79, R3, -R48.reuse ;  /* 0x000000034f247223 */ /* 0x120fe20000010830 */
        /* <DEDUP_REMOVED lines=9> */
[-C--:B-1----:R-:W-:Y:S01]  /*238f0*/  FFMA.FTZ R77, R74, R3.reuse, -R48 ;  /* 0x000000034a4d7223 */ /* 0x082fe20000010830 */
[----:B------:R-:W-:Y:S08]  /*23900*/  FADD.FTZ R96, R95, R96 ;  /* 0x000000605f607221 */ /* 0x000ff00000010000 */
[----:B------:R-:W1:Y:S01]  /*23910*/  MUFU.EX2 R75, R33 ;  /* 0x00000021004b7308 */ /* 0x000e620000000800 */
[----:B---3--:R-:W-:Y:S01]  /*23920*/  F2FP.F16.F32.PACK_AB R26, R79, R80 ;  /* 0x000000504f1a723e */ /* 0x008fe200000000ff */
[----:B------:R-:W-:Y:S08]  /*23930*/  FADD.FTZ R96, R91, R96 ;  /* 0x000000605b607221 */ /* 0x000ff00000010000 */
[----:B------:R3:W-:Y:S01]  /*23940*/  MUFU.EX2 R74, R32 ;  /* 0x00000020004a7308 */ /* 0x0007e20000000800 */
[----:B----4-:R-:W4:Y:S01]  /*23950*/  LDSM.16.MT88.4 R36, [R44+0x2c00] ;  /* 0x002c00002c24783b */ /* 0x010f220000004200 */
[----:B------:R-:W-:Y:S01]  /*23960*/  FADD.FTZ R96, R41, R96 ;  /* 0x0000006029607221 */ /* 0x000fe20000010000 */
[----:B-----5:R-:W-:Y:S07]  /*23970*/  F2FP.F16.F32.PACK_AB R27, R84, R78 ;  /* 0x0000004e541b723e */ /* 0x020fee00000000ff */
[C---:B--2---:R-:W-:Y:S01]  /*23980*/  HMMA.16816.F32 R4, R24.reuse, R28, R4 ;  /* 0x0000001c1804723c */ /* 0x044fe20000001804 */
[----:B---3--:R-:W2:Y:S02]  /*23990*/  LDSM.16.MT88.4 R32, [R45+0x8000] ;  /* 0x008000002d20783b */ /* 0x008ea40000004200 */
[-CC-:B------:R-:W-:Y:S01]  /*239a0*/  FFMA.FTZ R28, R73, R3.reuse, -R50.reuse ;  /* 0x00000003491c7223 */ /* 0x180fe20000010832 */
[-C--:B------:R-:W-:Y:S01]  /*239b0*/  FFMA.FTZ R29, R72, R3.reuse, -R50 ;  /* 0x00000003481d7223 */ /* 0x080fe20000010832 */
[----:B------:R3:W5:Y:S03]  /*239c0*/  MUFU.EX2 R73, R77 ;  /* 0x0000004d00497308 */ /* 0x0007660000000800 */
        /* <DEDUP_REMOVED lines=13> */
[----:B-----5:R-:W-:Y:S02]  /*23aa0*/  F2FP.F16.F32.PACK_AB R25, R73, R74 ;  /* 0x0000004a4919723e */ /* 0x020fe400000000ff */
        /* <DEDUP_REMOVED lines=28> */
[----:B-----5:R-:W-:Y:S01]  /*23c70*/  F2FP.F16.F32.PACK_AB R27, R40, R41 ;  /* 0x00000029281b723e */ /* 0x020fe200000000ff */
        /* <DEDUP_REMOVED lines=25> */
[-C--:B-----5:R-:W-:Y:S02]  /*23e10*/  FFMA.FTZ R22, R55, R3.reuse, -R48 ;  /* 0x0000000337167223 */ /* 0x0a0fe40000010830 */
        /* <DEDUP_REMOVED lines=10> */
[----:B-----5:R-:W2:Y:S01]  /*23ec0*/  LDSM.16.MT88.4 R36, [R44+0x3800] ;  /* 0x003800002c24783b */ /* 0x020ea20000004200 */
[----:B------:R-:W-:Y:S01]  /*23ed0*/  FADD.FTZ R76, R68, R76 ;  /* 0x0000004c444c7221 */ /* 0x000fe20000010000 */
[----:B------:R-:W-:Y:S02]  /*23ee0*/  FADD.FTZ R77, R66, R77 ;  /* 0x0000004d424d7221 */ /* 0x000fe40000010000 */
[----:B------:R-:W-:Y:S01]  /*23ef0*/  HMMA.16816.F32 R16, R24, R34, R16 ;  /* 0x000000221810723c */ /* 0x000fe20000001810 */
[----:B------:R-:W-:Y:S02]  /*23f00*/  MUFU.EX2 R33, R33 ;  /* 0x0000002100217308 */ /* 0x000fe40000000800 */
[-C--:B---3--:R-:W-:Y:S01]  /*23f10*/  FFMA.FTZ R22, R53, R3.reuse, -R50 ;  /* 0x0000000335167223 */ /* 0x088fe20000010832 */
[-CC-:B------:R-:W-:Y:S07]  /*23f20*/  FFMA.FTZ R34, R49, R3.reuse, -R48.reuse ;  /* 0x0000000331227223 */ /* 0x180fee0000010830 */
[----:B------:R-:W3:Y:S01]  /*23f30*/  MUFU.EX2 R53, R23 ;  /* 0x0000001700357308 */ /* 0x000ee20000000800 */
[-C--:B------:R-:W-:Y:S01]  /*23f40*/  FFMA.FTZ R48, R20, R3.reuse, -R48 ;  /* 0x0000000314307223 */ /* 0x080fe20000010830 */
[----:B------:R-:W-:Y:S01]  /*23f50*/  FFMA.FTZ R50, R46, R3, -R50 ;  /* 0x000000032e327223 */ /* 0x000fe20000010832 */
[----:B------:R-:W-:Y:S07]  /*23f60*/  F2FP.F16.F32.PACK_AB R24, R59, R42 ;  /* 0x0000002a3b18723e */ /* 0x000fee00000000ff */
[----:B------:R-:W5:Y:S01]  /*23f70*/  MUFU.EX2 R32, R22 ;  /* 0x0000001600207308 */ /* 0x000f620000000800 */
[----:B----4-:R-:W-:Y:S01]  /*23f80*/  F2FP.F16.F32.PACK_AB R25, R57, R58 ;  /* 0x0000003a3919723e */ /* 0x010fe200000000ff */
        /* <DEDUP_REMOVED lines=45> */
.L_x_4636:
        /* <DEDUP_REMOVED lines=11> */
.L_x_4653:
[----:B------:R-:W2:Y:S01]  /*24310*/  S2R R4, SR_CgaCtaId ;  /* 0x0000000000047919 */ /* 0x000ea20000008800 */
[----:B---34-:R-:W-:Y:S01]  /*24320*/  FADD.FTZ R242, R242, R3 ;  /* 0x00000003f2f27221 */ /* 0x018fe20000010000 */
[----:B------:R-:W3:Y:S01]  /*24330*/  MUFU.RCP R7, R8 ;  /* 0x0000000800077308 */ /* 0x000ee20000001000 */
[----:B------:R-:W-:Y:S01]  /*24340*/  MOV R3, 0x400 ;  /* 0x0000040000037802 */ /* 0x000fe20000000f00 */
[----:B------:R-:W4:Y:S01]  /*24350*/  S2R R5, SR_TID.X ;  /* 0x0000000000057919 */ /* 0x000f220000002100 */
[----:B------:R-:W-:Y:S02]  /*24360*/  LOP3.LUT R152, R152, R210, RZ, 0xfc, !PT ;  /* 0x000000d298987212 */ /* 0x000fe400078efcff */
        /* <DEDUP_REMOVED lines=64> */
[----:B-----5:R-:W-:-:S02]  /*24770*/  @P3 FFMA.FTZ R7, R6, R2, R8 ;  /* 0x0000000206073223 */ /* 0x020fc40000010008 */
        /* <DEDUP_REMOVED lines=13> */
.L_x_4646:
[----:B------:R-:W-:Y:S05]  /*24850*/  BSYNC.RECONVERGENT B0 ;  /* 0x0000000000007941 */ /* 0x000fea0003800200 */
.L_x_4645:
        /* <DEDUP_REMOVED lines=26> */
.L_x_4648:
[----:B------:R-:W-:Y:S05]  /*24a00*/  BSYNC.RECONVERGENT B0 ;  /* 0x0000000000007941 */ /* 0x000fea0003800200 */
.L_x_4647:
[----:B-1----:R-:W2:Y:S01]  /*24a10*/  LD.E R148, desc[UR4][R148.64+0xc0] ;  /* 0x0000c00494947980 */ /* 0x002ea2000c101900 */
[----:B------:R-:W-:Y:S01]  /*24a20*/  LOP3.LUT R6, R4, 0x18, RZ, 0xc0, !PT ;  /* 0x0000001804067812 */ /* 0x000fe200078ec0ff */
[-C--:B----45:R-:W-:Y:S01]  /*24a30*/  @!P0 IMAD R2, R31, R226.reuse, RZ ;  /* 0x000000e21f028224 */ /* 0x0b0fe200078e02ff */
        /* <DEDUP_REMOVED lines=27> */
[----:B---3--:R-:W-:Y:S05]  /*24bf0*/  @P3 RET.REL.NODEC R2 `(_ZN5flash24flash_fwd_splitkv_kernelI23Flash_fwd_kernel_traitsILi32ELi64ELi256ELi4ELb0ELb0EN7cutlass6half_tE19Flash_kernel_traitsILi32ELi64ELi256ELi4ES3_EELb0ELb1ELb1ELb0ELb0ELb0ELb0ELb1EEEvNS_16Flash_fwd_paramsE) ;  /* 0xfffffdb402003950 */ /* 0x008fea0003c3ffff */
        /* <DEDUP_REMOVED lines=12> */
[----:B-1----:R-:W-:Y:S05]  /*24cc0*/  RET.REL.NODEC R224 `(_ZN5flash24flash_fwd_splitkv_kernelI23Flash_fwd_kernel_traitsILi32ELi64ELi256ELi4ELb0ELb0EN7cutlass6half_tE19Flash_kernel_traitsILi32ELi64ELi256ELi4ES3_EELb0ELb1ELb1ELb0ELb0ELb0ELb0ELb1EEEvNS_16Flash_fwd_paramsE) ;  /* 0xfffffdb0e0cc7950 */ /* 0x002fea0003c3ffff */
.L_x_4644:
[----:B------:R-:W-:Y:S01]  /*24cd0*/  MOV R3, 0x1f ;  /* 0x0000001f00037802 */ /* 0x000fe20000000f00 */
[----:B------:R-:W-:Y:S01]  /*24ce0*/  IMAD.MOV.U32 R4, RZ, RZ, 0x2 ;  /* 0x00000002ff047424 */ /* 0x000fe200078e00ff */
[----:B------:R-:W-:Y:S01]  /*24cf0*/  MOV R7, R243 ;  /* 0x000000f300077202 */ /* 0x000fe20000000f00 */
[----:B------:R-:W-:-:S07]  /*24d00*/  IMAD.MOV.U32 R5, RZ, RZ, -0x1 ;  /* 0xffffffffff057424 */ /* 0x000fce00078e00ff */
[----:B-1---5:R-:W-:Y:S05]  /*24d10*/  WARPSYNC.COLLECTIVE R5, `(.L_x_4649) ;  /* 0x0000000005087348 */ /* 0x022fea0003c00000 */
[----:B------:R2:W3:Y:S02]  /*24d20*/  SHFL.BFLY P0, R3, R7, R4, R3 ;  /* 0x0c00000407037389 */ /* 0x0004e40000000003 */
[----:B-123-5:R-:W-:Y:S05]  /*24d30*/  ENDCOLLECTIVE ;  /* 0x000000000000791b */ /* 0x02efea0003800000 */
.L_x_4649:
        /* <DEDUP_REMOVED lines=8> */
.L_x_4650:
        /* <DEDUP_REMOVED lines=8> */
.L_x_4651:
[----:B------:R-:W-:Y:S01]  /*24e40*/  FADD.FTZ R242, R3, R242 ;  /* 0x000000f203f27221 */ /* 0x000fe20000010000 */
[----:B------:R-:W-:Y:S02]  /*24e50*/  MOV R3, 0x1f ;  /* 0x0000001f00037802 */ /* 0x000fe40000000f00 */
[----:B------:R-:W-:Y:S01]  /*24e60*/  MOV R4, 0x1 ;  /* 0x0000000100047802 */ /* 0x000fe20000000f00 */
[----:B------:R-:W-:-:S07]  /*24e70*/  IMAD.MOV.U32 R7, RZ, RZ, R242 ;  /* 0x000000ffff077224 */ /* 0x000fce00078e00f2 */
[----:B------:R-:W-:Y:S05]  /*24e80*/  WARPSYNC.COLLECTIVE R5, `(.L_x_4652) ;  /* 0x0000000005087348 */ /* 0x000fea0003c00000 */
[----:B------:R1:W2:Y:S02]  /*24e90*/  SHFL.BFLY P0, R3, R7, R4, R3 ;  /* 0x0c00000407037389 */ /* 0x0002a40000000003 */
[----:B-12---:R-:W-:Y:S05]  /*24ea0*/  ENDCOLLECTIVE ;  /* 0x000000000000791b */ /* 0x006fea0003800000 */
.L_x_4652:
[----:B------:R-:W-:Y:S05]  /*24eb0*/  BRA `(.L_x_4653) ;  /* 0xfffffff400147947 */ /* 0x000fea000383ffff */
.L_x_4654:
        /* <DEDUP_REMOVED lines=12> */
.L_x_10264:


//--------------------- .text._ZN5flash24flash_fwd_splitkv_kernelI23Flash_fwd_kernel_traitsILi32ELi64ELi256ELi4ELb0ELb0EN7cutlass6half_tE19Flash_kernel_traitsILi32ELi64ELi256ELi4ES3_EELb0ELb1ELb1ELb0ELb0ELb1ELb0ELb1EEEvNS_16Flash_fwd_paramsE --------------------------
	.section	.text._ZN5flash24flash_fwd_splitkv_kernelI23Flash_fwd_kernel_traitsILi32ELi64ELi256ELi4ELb0ELb0EN7cutlass6half_tE19Flash_kernel_traitsILi32ELi64ELi256ELi4ES3_EELb0ELb1ELb1ELb0ELb0ELb1ELb0ELb1EEEvNS_16Flash_fwd_paramsE,"ax",@progbits
	.align	128
        .global         _ZN5flash24flash_fwd_splitkv_kernelI23Flash_fwd_kernel_traitsILi32ELi64ELi256ELi4ELb0ELb0EN7cutlass6half_tE19Flash_kernel_traitsILi32ELi64ELi256ELi4ES3_EELb0ELb1ELb1ELb0ELb0ELb1ELb0ELb1EEEvNS_16Flash_fwd_paramsE
        .type           _ZN5flash24flash_fwd_splitkv_kernelI23Flash_fwd_kernel_traitsILi32ELi64ELi256ELi4ELb0ELb0EN7cutlass6half_tE19Flash_kernel_traitsILi32ELi64ELi256ELi4ES3_EELb0ELb1ELb1ELb0ELb0ELb1ELb0ELb1EEEvNS_16Flash_fwd_paramsE,@function
        .size           _ZN5flash24flash_fwd_splitkv_kernelI23Flash_fwd_kernel_traitsILi32ELi64ELi256ELi4ELb0ELb0EN7cutlass6half_tE19Flash_kernel_traitsILi32ELi64ELi256ELi4ES3_EELb0ELb1ELb1ELb0ELb0ELb1ELb0ELb1EEEvNS_16Flash_fwd_paramsE,(.L_x_10265 - _ZN5flash24flash_fwd_splitkv_kernelI23Flash_fwd_kernel_traitsILi32ELi64ELi256ELi4ELb0ELb0EN7cutlass6half_tE19Flash_kernel_traitsILi32ELi64ELi256ELi4ES3_EELb0ELb1ELb1ELb0ELb0ELb1ELb0ELb1EEEvNS_16Flash_fwd_paramsE)
        .other          _ZN5flash24flash_fwd_splitkv_kernelI23Flash_fwd_kernel_traitsILi32ELi64ELi256ELi4ELb0ELb0EN7cutlass6half_tE19Flash_kernel_traitsILi32ELi64ELi256ELi4ES3_EELb0ELb1ELb1ELb0ELb0ELb1ELb0ELb1EEEvNS_16Flash_fwd_paramsE,@"STO_CUDA_ENTRY STV_DEFAULT"
_ZN5flash24flash_fwd_splitkv_kernelI23Flash_fwd_kernel_traitsILi32ELi64ELi256ELi4ELb0ELb0EN7cutlass6half_tE19Flash_kernel_traitsILi32ELi64ELi256ELi4ES3_EELb0ELb1ELb1ELb0ELb0ELb1ELb0ELb1EEEvNS_16Flash_fwd_paramsE:
.text._ZN5flash24flash_fwd_splitkv_kernelI23Flash_fwd_kernel_traitsILi32ELi64ELi256ELi4ELb0ELb0EN7cutlass6half_tE19Flash_kernel_traitsILi32ELi64ELi256ELi4ES3_EELb0ELb1ELb1ELb0ELb0ELb1ELb0ELb1EEEvNS_16Flash_fwd_paramsE:
[----:B------:R-:W-:Y:S01]  /*0000*/  LDC R1, c[0x0][0x37c] ;  /* 0x0000df00ff017b82 */ /* 0x000fe20000000800 */
[----:B------:R-:W1:Y:S07]  /*0010*/  S2R R183, SR_CTAID.X ;  /* 0x0000000000b77919 */ /* 0x000e6e0000002500 */
[----:B------:R-:W2:Y:S01]  /*0020*/  LDC.64 R148, c[0x0][0x348] ;  /* 0x0000d200ff947b82 */ /* 0x000ea20000000a00 */
[----:B------:R-:W-:Y:S01]  /*0030*/  BSSY.RECONVERGENT B3, `(.L_x_4655) ;  /* 0x0000005000037945 */ /* 0x000fe20003800200 */
[----:B------:R-:W-:Y:S01]  /*0040*/  MOV R180, 0x80 ;  /* 0x0000008000b47802 */ /* 0x000fe20000000f00 */
[----:B------:R-:W3:Y:S01]  /*0050*/  S2R R181, SR_CTAID.Y ;  /* 0x0000000000b57919 */ /* 0x000ee20000002600 */
[----:B------:R-:W4:Y:S05]  /*0060*/  S2R R182, SR_CTAID.Z ;  /* 0x0000000000b67919 */ /* 0x000f2a0000002700 */
[----:B-1234-:R-:W-:Y:S05]  /*0070*/  CALL.REL.NOINC `($_ZN5flash24flash_fwd_splitkv_kernelI23Flash_fwd_kernel_traitsILi32ELi64ELi256ELi4ELb0ELb0EN7cutlass6half_tE19Flash_kernel_traitsILi32ELi64ELi256ELi4ES3_EELb0ELb1ELb1ELb0ELb0ELb1ELb0ELb1EEEvNS_16Flash_fwd_paramsE$_ZN5flash30compute_attn_1rowblock_splitkvI23Flash_fwd_kernel_traitsILi32ELi64ELi256ELi4ELb0ELb0EN7cutlass6half_tE19Flash_kernel_traitsILi32ELi64ELi256ELi4ES3_EELb0ELb1ELb1ELb0ELb0ELb1ELb0ELb1ENS_16Flash_fwd_paramsEEEvRKT8_iiiii) ;  /* 0x0000000000087944 */ /* 0x01efea0003c00000 */
[----:B------:R-:W-:Y:S05]  /*0080*/  BSYNC.RECONVERGENT B3 ;  /* 0x0000000000037941 */ /* 0x000fea0003800200 */
.L_x_4655:
[----:B------:R-:W-:Y:S05]  /*0090*/  EXIT ;  /* 0x000000000000794d */ /* 0x000fea0003800000 */
        .type           $_ZN5flash24flash_fwd_splitkv_kernelI23Flash_fwd_kernel_traitsILi32ELi64ELi256ELi4ELb0ELb0EN7cutlass6half_tE19Flash_kernel_traitsILi32ELi64ELi256ELi4ES3_EELb0ELb1ELb1ELb0ELb0ELb1ELb0ELb1EEEvNS_16Flash_fwd_paramsE$_ZN5flash30compute_attn_1rowblock_splitkvI23Flash_fwd_kernel_traitsILi32ELi64ELi256ELi4ELb0ELb0EN7cutlass6half_tE19Flash_kernel_traitsILi32ELi64ELi256ELi4ES3_EELb0ELb1ELb1ELb0ELb0ELb1ELb0ELb1ENS_16Flash_fwd_paramsEEEvRKT8_iiiii,@function
        .size           $_ZN5flash24flash_fwd_splitkv_kernelI23Flash_fwd_kernel_traitsILi32ELi64ELi256ELi4ELb0ELb0EN7cutlass6half_tE19Flash_kernel_traitsILi32ELi64ELi256ELi4ES3_EELb0ELb1ELb1ELb0ELb0ELb1ELb0ELb1EEEvNS_16Flash_fwd_paramsE$_ZN5flash30compute_attn_1rowblock_splitkvI23Flash_fwd_kernel_traitsILi32ELi64ELi256ELi4ELb0ELb0EN7cutlass6half_tE19Flash_kernel_traitsILi32ELi64ELi256ELi4ES3_EELb0ELb1ELb1ELb0ELb0ELb1ELb0ELb1ENS_16Flash_fwd_paramsEEEvRKT8_iiiii,(.L_x_10265 - $_ZN5flash24flash_fwd_splitkv_kernelI23Flash_fwd_kernel_traitsILi32ELi64ELi256ELi4ELb0ELb0EN7cutlass6half_tE19Flash_kernel_traitsILi32ELi64ELi256ELi4ES3_EELb0ELb1ELb1ELb0ELb0ELb1ELb0ELb1EEEvNS_16Flash_fwd_paramsE$_ZN5flash30compute_attn_1rowblock_splitkvI23Flash_fwd_kernel_traitsILi32ELi64ELi256ELi4ELb0ELb0EN7cutlass6half_tE19Flash_kernel_traitsILi32ELi64ELi256ELi4ES3_EELb0ELb1ELb1ELb0ELb0ELb1ELb0ELb1ENS_16Flash_fwd_paramsEEEvRKT8_iiiii)
$_ZN5flash24flash_fwd_splitkv_kernelI23Flash_fwd_kernel_traitsILi32ELi64ELi256ELi4ELb0ELb0EN7cutlass6half_tE19Flash_kernel_traitsILi32ELi64ELi256ELi4ES3_EELb0ELb1ELb1ELb0ELb0ELb1ELb0ELb1EEEvNS_16Flash_fwd_paramsE$_ZN5flash30compute_attn_1rowblock_splitkvI23Flash_fwd_kernel_traitsILi32ELi64ELi256ELi4ELb0ELb0EN7cutlass6half_tE19Flash_kernel_traitsILi32ELi64ELi256ELi4ES3_EELb0ELb1ELb1ELb0ELb0ELb1ELb0ELb1ENS_16Flash_fwd_paramsEEEvRKT8_iiiii:
        /* <DEDUP_REMOVED lines=19> */
[----:B------:R1:W5:Y:S02]  /*01d0*/  @!P5 LD.E R184, desc[UR4][R148.64+0xb4] ;  /* 0x0000b40494b8d980 */ /* 0x000364000c101900 */
[----:B------:R-:W-:-:S02]  /*01e0*/  IMAD.X R19, R3, 0x1, R72, P0 ;  /* 0x0000000103137824 */ /* 0x000fc400000e0648 */
        /* <DEDUP_REMOVED lines=17> */
.L_x_4657:
[----:B------:R-:W-:Y:S05]  /*0300*/  BSYNC.RECONVERGENT B0 ;  /* 0x0000000000007941 */ /* 0x000fea0003800200 */
.L_x_4656:
[----:B------:R-:W-:Y:S04]  /*0310*/  BSSY.RECONVERGENT B0, `(.L_x_4658) ;  /* 0x0000007000007945 */ /* 0x000fe80003800200 */
[----:B------:R-:W-:Y:S05]  /*0320*/  @!P3 BRA `(.L_x_4659) ;  /* 0x000000000014b947 */ /* 0x000fea0003800000 */
[----:B------:R-:W3:Y:S02]  /*0330*/  LD.E.U8 R0, desc[UR4][R148.64+0x1b2] ;  /* 0x0001b20494007980 */ /* 0x000ee4000c101100 */
[----:B---3--:R-:W-:-:S13]  /*0340*/  ISETP.NE.AND P1, PT, R0, RZ, PT ;  /* 0x000000ff0000720c */ /* 0x008fda0003f25270 */
[----:B------:R-:W3:Y:S02]  /*0350*/  @P1 LD.E R0, desc[UR4][R6.64+0x4] ;  /* 0x0000040406001980 */ /* 0x000ee4000c101900 */
[----:B---3-5:R-:W-:-:S06]  /*0360*/  @P1 IADD3 R71, PT, PT, R0, -R11, RZ ;  /* 0x8000000b00471210 */ /* 0x028fcc0007ffe0ff */
[----:B------:R3:W5:Y:S02]  /*0370*/  @!P1 LD.E R71, desc[UR4][R6.64] ;  /* 0x0000000406479980 */ /* 0x000764000c101900 */
.L_x_4659:
[----:B------:R-:W-:Y:S05]  /*0380*/  BSYNC.RECONVERGENT B0 ;  /* 0x0000000000007941 */ /* 0x000fea0003800200 */
.L_x_4658:
        /* <DEDUP_REMOVED lines=9> */
.L_x_4661:
[----:B------:R-:W4:Y:S01]  /*0420*/  LD.E.64 R2, desc[UR4][R148.64+0x108] ;  /* 0x0001080494027980 */ /* 0x000f22000c101b00 */
[----:B------:R-:W-:Y:S01]  /*0430*/  BSSY.RECONVERGENT B0, `(.L_x_4663) ;  /* 0x0000006000007945 */ /* 0x000fe20003800200 */
[----:B------:R-:W-:Y:S01]  /*0440*/  IMAD.MOV.U32 R0, RZ, RZ, RZ ;  /* 0x000000ffff007224 */ /* 0x000fe200078e00ff */
[----:B----4-:R-:W-:-:S04]  /*0450*/  ISETP.NE.U32.AND P0, PT, R2, RZ, PT ;  /* 0x000000ff0200720c */ /* 0x010fc80003f05070 */
[----:B------:R-:W-:-:S13]  /*0460*/  ISETP.NE.AND.EX P0, PT, R3, RZ, PT, P0 ;  /* 0x000000ff0300720c */ /* 0x000fda0003f05300 */
[----:B------:R-:W-:Y:S05]  /*0470*/  @!P0 BRA `(.L_x_4664) ;  /* 0x0000000000048947 */ /* 0x000fea0003800000 */
[----:B------:R4:W5:Y:S02]  /*0480*/  LD.E R0, desc[UR4][R148.64+0xbc] ;  /* 0x0000bc0494007980 */ /* 0x000964000c101900 */
.L_x_4664:
[----:B------:R-:W-:Y:S05]  /*0490*/  BSYNC.RECONVERGENT B0 ;  /* 0x0000000000007941 */ /* 0x000fea0003800200 */
.L_x_4663:
[----:B-----5:R-:W-:Y:S02]  /*04a0*/  IADD3 R63, PT, PT, R71, R0, RZ ;  /* 0x00000000473f7210 */ /* 0x020fe40007ffe0ff */
.L_x_4662:
[----:B------:R-:W-:Y:S05]  /*04b0*/  BSYNC.RECONVERGENT B1 ;  /* 0x0000000000017941 */ /* 0x000fea0003800200 */
.L_x_4660:
[----:B------:R-:W-:Y:S01]  /*04c0*/  IMAD.SHL.U32 R75, R183, 0x40, RZ ;  /* 0x00000040b74b7824 */ /* 0x000fe200078e00ff */
[----:B------:R-:W-:Y:S01]  /*04d0*/  MOV R2, R180 ;  /* 0x000000b400027202 */ /* 0x000fe20000000f00 */
[----:B------:R-:W-:-:S03]  /*04e0*/  IMAD.MOV.U32 R3, RZ, RZ, 0x0 ;  /* 0x00000000ff037424 */ /* 0x000fc600078e00ff */
[----:B------:R-:W-:-:S13]  /*04f0*/  ISETP.GT.AND P0, PT, R184, R75, PT ;  /* 0x0000004bb800720c */ /* 0x000fda0003f04270 */
[----:B-1234-:R-:W-:Y:S05]  /*0500*/  @!P0 RET.REL.NODEC R2 `(_ZN5flash24flash_fwd_splitkv_kernelI23Flash_fwd_kernel_traitsILi32ELi64ELi256ELi4ELb0ELb0EN7cutlass6half_tE19Flash_kernel_traitsILi32ELi64ELi256ELi4ES3_EELb0ELb1ELb1ELb0ELb0ELb1ELb0ELb1EEEvNS_16Flash_fwd_paramsE) ;  /* 0xfffffff802bc8950 */ /* 0x01efea0003c3ffff */
        /* <DEDUP_REMOVED lines=40> */
[C---:B------:R-:W-:Y:S01]  /*0790*/  ISETP.NE.AND P2, PT, R14.reuse, RZ, PT ;  /* 0x000000ff0e00720c */ /* 0x040fe20003f45270 */
        /* <DEDUP_REMOVED lines=8> */
[----:B------:R-:W-:Y:S01]  /*0820*/  @!P0 IMAD.IADD R5, R9, 0x1, R5 ;  /* 0x0000000109058824 */ /* 0x000fe200078e0205 */
[----:B------:R-:W-:Y:S01]  /*0830*/  SHF.R.U32.HI R9, RZ, 0x2, R164 ;  /* 0x00000002ff097819 */ /* 0x000fe200000116a4 */
        /* <DEDUP_REMOVED lines=14> */
[C---:B------:R-:W-:Y:S01]  /*0920*/  @!P5 LEA R10, P1, R14.reuse, R6, 0x1 ;  /* 0x000000060e0ad211 */ /* 0x040fe200078208ff */
[----:B------:R-:W-:Y:S01]  /*0930*/  @!P5 IMAD.IADD R15, R15, 0x1, R0 ;  /* 0x000000010f0fd824 */ /* 0x000fe200078e0200 */
[-C--:B------:R-:W-:Y:S02]  /*0940*/  ISETP.GE.OR P3, PT, R9, R184.reuse, P2 ;  /* 0x000000b80900720c */ /* 0x080fe40001766670 */
        /* <DEDUP_REMOVED lines=20> */
.L_x_4667:
[----:B------:R-:W-:Y:S05]  /*0a90*/  BSYNC.RECONVERGENT B0 ;  /* 0x0000000000007941 */ /* 0x000fea0003800200 */
.L_x_4666:
[----:B------:R-:W-:Y:S01]  /*0aa0*/  MOV R181, 0x0 ;  /* 0x0000000000b57802 */ /* 0x000fe20000000f00 */
[----:B------:R1:W-:Y:S03]  /*0ab0*/  @!P3 ST.E desc[UR4][R16.64], R0 ;  /* 0x000000001000b985 */ /* 0x0003e6000c101904 */
[----:B-12---:R-:W-:Y:S05]  /*0ac0*/  @P2 RET.REL.NODEC R180 `(_ZN5flash24flash_fwd_splitkv_kernelI23Flash_fwd_kernel_traitsILi32ELi64ELi256ELi4ELb0ELb0EN7cutlass6half_tE19Flash_kernel_traitsILi32ELi64ELi256ELi4ES3_EELb0ELb1ELb1ELb0ELb0ELb1ELb0ELb1EEEvNS_16Flash_fwd_paramsE) ;  /* 0xfffffff4b44c2950 */ /* 0x006fea0003c3ffff */
[----:B------:R-:W-:Y:S02]  /*0ad0*/  MOV R3, 0x7f800000 ;  /* 0x7f80000000037802 */ /* 0x000fe40000000f00 */
[----:B------:R-:W-:-:S03]  /*0ae0*/  MOV R181, 0x0 ;  /* 0x0000000000b57802 */ /* 0x000fc60000000f00 */
[----:B------:R1:W-:Y:S02]  /*0af0*/  ST.E desc[UR4][R16.64+0x80], R3 ;  /* 0x0000800310007985 */ /* 0x0003e4000c101904 */
[----:B-1----:R-:W-:Y:S05]  /*0b00*/  RET.REL.NODEC R180 `(_ZN5flash24flash_fwd_splitkv_kernelI23Flash_fwd_kernel_traitsILi32ELi64ELi256ELi4ELb0ELb0EN7cutlass6half_tE19Flash_kernel_traitsILi32ELi64ELi256ELi4ES3_EELb0ELb1ELb1ELb0ELb0ELb1ELb0ELb1EEEvNS_16Flash_fwd_paramsE) ;  /* 0xfffffff4b43c7950 */ /* 0x002fea0003c3ffff */
.L_x_4665:
        /* <DEDUP_REMOVED lines=25> */
[----:B--2---:R-:W-:-:S06]  /*0ca0*/  IADD3 R12, PT, PT, R12, 0xffffffe, RZ ;  /* 0x0ffffffe0c0c7810 */ /* 0x004fcc0007ffe0ff */
[----:B------:R-:W2:Y:S01]  /*0cb0*/  F2I.FTZ.U32.TRUNC.NTZ R13, R12 ;  /* 0x0000000c000d7305 */ /* 0x000ea2000021f000 */
[----:B-1----:R-:W-:Y:S01]  /*0cc0*/  IABS R2, R9 ;  /* 0x0000000900027213 */ /* 0x002fe20000000000 */
[----:B--2---:R-:W-:Y:S01]  /*0cd0*/  IMAD.MOV R3, RZ, RZ, -R13 ;  /* 0x000000ffff037224 */ /* 0x004fe200078e0a0d */
        /* <DEDUP_REMOVED lines=15> */
[-C--:B---3--:R-:W-:Y:S02]  /*0dd0*/  IMAD R2, R11, R181.reuse, RZ ;  /* 0x000000b50b027224 */ /* 0x088fe400078e02ff */
[----:B------:R-:W-:-:S04]  /*0de0*/  IMAD.WIDE.U32 R10, R10, R181, RZ ;  /* 0x000000b50a0a7225 */ /* 0x000fc800078e00ff */
[----:B------:R-:W-:Y:S02]  /*0df0*/  IMAD.IADD R189, R11, 0x1, R2 ;  /* 0x000000010bbd7824 */ /* 0x000fe400078e0202 */
[----:B------:R-:W-:Y:S02]  /*0e00*/  @P0 IADD3 R8, PT, PT, R8, 0x1, RZ ;  /* 0x0000000108080810 */ /* 0x000fe40007ffe0ff */
[----:B------:R-:W-:Y:S02]  /*0e10*/  LEA R188, P0, R10, R190, 0x2 ;  /* 0x000000be0abc7211 */ /* 0x000fe400078010ff */
[----:B------:R-:W-:Y:S02]  /*0e20*/  @!P1 IADD3 R8, PT, PT, -R8, RZ, RZ ;  /* 0x000000ff08089210 */ /* 0x000fe40007ffe1ff */
[----:B------:R-:W-:Y:S02]  /*0e30*/  LEA.HI.X R189, R10, R191, R189, 0x2, P0 ;  /* 0x000000bf0abd7211 */ /* 0x000fe400000f14bd */
[----:B------:R-:W-:Y:S01]  /*0e40*/  @!P2 LOP3.LUT R8, RZ, R9, RZ, 0x33, !PT ;  /* 0x00000009ff08a212 */ /* 0x000fe200078e33ff */
[----:B------:R-:W3:Y:S04]  /*0e50*/  LD.E.64 R10, desc[UR4][R16.64+0x20] ;  /* 0x00002004100a7980 */ /* 0x000ee8000c101b00 */
        /* <DEDUP_REMOVED lines=25> */
[----:B------:R-:W-:-:S04]  /*0ff0*/  @P2 IADD3 R3, PT, PT, R3, 0x1, RZ ;  /* 0x0000000103032810 */ /* 0x000fc80007ffe0ff */
[----:B------:R-:W-:Y:S01]  /*1000*/  MOV R9, R3 ;  /* 0x0000000300097202 */ /* 0x000fe20000000f00 */
[----:B------:R-:W-:-:S04]  /*1010*/  IMAD R3, R171, R0, RZ ;  /* 0x00000000ab037224 */ /* 0x000fc800078e02ff */
[----:B------:R-:W-:Y:S01]  /*1020*/  @!P0 IMAD.MOV R9, RZ, RZ, -R9 ;  /* 0x000000ffff098224 */ /* 0x000fe200078e0a09 */
[----:B------:R-:W-:Y:S02]  /*1030*/  @!P1 LOP3.LUT R9, RZ, R5, RZ, 0x33, !PT ;  /* 0x00000005ff099212 */ /* 0x000fe400078e33ff */
[----:B--2---:R-:W-:Y:S01]  /*1040*/  SHF.R.S32.HI R7, RZ, 0x1f, R2 ;  /* 0x0000001fff077819 */ /* 0x004fe20000011402 */
[-C--:B---3--:R-:W-:Y:S02]  /*1050*/  IMAD R4, R11, R2.reuse, RZ ;  /* 0x000000020b047224 */ /* 0x088fe400078e02ff */
        /* <DEDUP_REMOVED lines=13> */
[----:B------:R-:W-:Y:S01]  /*1130*/  IMAD R3, R12, R7, R3 ;  /* 0x000000070c037224 */ /* 0x000fe200078e0203 */
[----:B------:R-:W-:Y:S01]  /*1140*/  MOV R12, R14 ;  /* 0x0000000e000c7202 */ /* 0x000fe20000000f00 */
[----:B------:R-:W-:-:S03]  /*1150*/  IMAD.IADD R4, R9, 0x1, R4 ;  /* 0x0000000109047824 */ /* 0x000fc600078e0204 */
[----:B------:R-:W-:Y:S01]  /*1160*/  IADD3 R6, PT, PT, R15, R3, RZ ;  /* 0x000000030f067210 */ /* 0x000fe20007ffe0ff */
[----:B------:R-:W-:Y:S05]  /*1170*/  BRA `(.L_x_4670) ;  /* 0x0000000400387947 */ /* 0x000fea0003800000 */
.L_x_4669:
        /* <DEDUP_REMOVED lines=29> */
[----:B------:R-:W-:Y:S01]  /*1350*/  @!P2 IMAD R0, R0, R170, R7 ;  /* 0x000000aa0000a224 */ /* 0x000fe200078e0207 */
[----:B-----5:R-:W-:-:S05]  /*1360*/  @!P2 SHF.R.S32.HI R4, RZ, 0x1f, R9 ;  /* 0x0000001fff04a819 */ /* 0x020fca0000011409 */
[----:B------:R-:W-:Y:S01]  /*1370*/  @!P1 IMAD.IADD R3, R3, 0x1, -R2 ;  /* 0x0000000103039824 */ /* 0x000fe200078e0a02 */
[----:B------:R-:W-:Y:S01]  /*1380*/  @!P2 IADD3 R23, PT, PT, R23, R0, RZ ;  /* 0x000000001717a210 */ /* 0x000fe20007ffe0ff */
[----:B---3--:R-:W-:Y:S01]  /*1390*/  @!P2 IMAD R7, R21, R9, RZ ;  /* 0x000000091507a224 */ /* 0x008fe200078e02ff */
[----:B------:R-:W-:Y:S02]  /*13a0*/  @P2 IADD3 R0, PT, PT, R10, R11, RZ ;  /* 0x0000000b0a002210 */ /* 0x000fe40007ffe0ff */
[----:B------:R-:W-:Y:S02]  /*13b0*/  ISETP.GE.U32.AND P3, PT, R3, R2, PT ;  /* 0x000000020300720c */ /* 0x000fe40003f66070 */
[----:B------:R-:W-:Y:S01]  /*13c0*/  LOP3.LUT R3, R182, R5, RZ, 0x3c, !PT ;  /* 0x00000005b6037212 */ /* 0x000fe200078e3cff */
[----:B------:R-:W-:Y:S01]  /*13d0*/  @!P2 IMAD R7, R20, R4, R7 ;  /* 0x000000041407a224 */ /* 0x000fe200078e0207 */
[----:B------:R-:W-:Y:S01]  /*13e0*/  @!P1 IADD3 R8, PT, PT, R8, 0x1, RZ ;  /* 0x0000000108089810 */ /* 0x000fe20007ffe0ff */
[----:B------:R-:W-:Y:S01]  /*13f0*/  @!P2 IMAD.WIDE.U32 R22, R20, R9, R22 ;  /* 0x000000091416a225 */ /* 0x000fe200078e0016 */
[----:B------:R-:W-:-:S02]  /*1400*/  ISETP.GE.AND P0, PT, R3, RZ, PT ;  /* 0x000000ff0300720c */ /* 0x000fc40003f06270 */
[----:B------:R-:W-:Y:S01]  /*1410*/  ISETP.NE.AND P1, PT, R5, RZ, PT ;  /* 0x000000ff0500720c */ /* 0x000fe20003f25270 */
[----:B------:R-:W-:Y:S01]  /*1420*/  @P2 IMAD.WIDE.U32 R20, R170, R0, RZ ;  /* 0x00000000aa142225 */ /* 0x000fe200078e00ff */
[----:B------:R-:W-:-:S03]  /*1430*/  @!P2 MOV R6, R22 ;  /* 0x000000160006a202 */ /* 0x000fc60000000f00 */
[----:B------:R-:W-:Y:S01]  /*1440*/  @P2 IMAD R2, R171, R0, RZ ;  /* 0x00000000ab022224 */ /* 0x000fe200078e02ff */
[----:B------:R-:W-:Y:S02]  /*1450*/  @!P2 IADD3 R7, PT, PT, R23, R7, RZ ;  /* 0x000000071707a210 */ /* 0x000fe40007ffe0ff */
[----:B------:R-:W-:Y:S01]  /*1460*/  LEA R0, R57, 0xffffff00, 0x8 ;  /* 0xffffff0039007811 */ /* 0x000fe200078e40ff */
[----:B------:R-:W-:Y:S01]  /*1470*/  @P2 IMAD.IADD R7, R21, 0x1, R2 ;  /* 0x0000000115072824 */ /* 0x000fe200078e0202 */
[----:B------:R-:W-:Y:S01]  /*1480*/  @P2 MOV R6, R20 ;  /* 0x0000001400062202 */ /* 0x000fe20000000f00 */
[----:B----4-:R-:W-:Y:S01]  /*1490*/  @!P2 IMAD R2, R173, R10, RZ ;  /* 0x0000000aad02a224 */ /* 0x010fe200078e02ff */
[----:B------:R-:W-:Y:S01]  /*14a0*/  @!P2 SHF.R.S32.HI R3, RZ, 0x1f, R10 ;  /* 0x0000001fff03a819 */ /* 0x000fe2000001140a */
[----:B------:R-:W-:Y:S02]  /*14b0*/  @P3 VIADD R8, R8, 0x1 ;  /* 0x0000000108083836 */ /* 0x000fe40000000000 */
[----:B------:R-:W-:-:S04]  /*14c0*/  IMAD.WIDE.U32 R20, R170, R0, R6 ;  /* 0x00000000aa147225 */ /* 0x000fc800078e0006 */
[----:B------:R-:W-:Y:S02]  /*14d0*/  @!P2 IMAD R2, R3, R172, R2 ;  /* 0x000000ac0302a224 */ /* 0x000fe400078e0202 */
[----:B------:R-:W-:Y:S01]  /*14e0*/  @!P2 IMAD.WIDE.U32 R6, R172, R10, RZ ;  /* 0x0000000aac06a225 */ /* 0x000fe200078e00ff */
[----:B------:R-:W-:-:S03]  /*14f0*/  @!P0 IADD3 R8, PT, PT, -R8, RZ, RZ ;  /* 0x000000ff08088210 */ /* 0x000fc60007ffe1ff */
[----:B------:R-:W-:Y:S01]  /*1500*/  IMAD R4, R171, R0, RZ ;  /* 0x00000000ab047224 */ /* 0x000fe200078e02ff */
[----:B------:R-:W-:Y:S02]  /*1510*/  @!P1 LOP3.LUT R8, RZ, R5, RZ, 0x33, !PT ;  /* 0x00000005ff089212 */ /* 0x000fe400078e33ff */
[----:B------:R-:W-:Y:S01]  /*1520*/  @!P2 IADD3 R23, PT, PT, R7, R2, RZ ;  /* 0x000000020717a210 */ /* 0x000fe20007ffe0ff */
[----:B------:R-:W-:Y:S01]  /*1530*/  @!P2 IMAD R2, R15, R9, RZ ;  /* 0x000000090f02a224 */ /* 0x000fe200078e02ff */
[----:B------:R-:W-:Y:S01]  /*1540*/  @!P2 SHF.R.S32.HI R3, RZ, 0x1f, R9 ;  /* 0x0000001fff03a819 */ /* 0x000fe20000011409 */
[----:B------:R-:W-:Y:S01]  /*1550*/  @P2 IMAD.IADD R10, R10, 0x1, R11 ;  /* 0x000000010a0a2824 */ /* 0x000fe200078e020b */
[----:B------:R-:W-:Y:S02]  /*1560*/  IADD3 R21, PT, PT, R21, R4, RZ ;  /* 0x0000000415157210 */ /* 0x000fe40007ffe0ff */
[----:B------:R-:W-:Y:S01]  /*1570*/  @!P2 MOV R22, R6 ;  /* 0x000000060016a202 */ /* 0x000fe20000000f00 */
        /* <DEDUP_REMOVED lines=8> */
[----:B------:R-:W-:-:S03]  /*1600*/  @!P2 MOV R12, R14 ;  /* 0x0000000e000ca202 */ /* 0x000fc60000000f00 */
[----:B------:R-:W-:Y:S01]  /*1610*/  @!P2 IMAD.IADD R6, R15, 0x1, R2 ;  /* 0x000000010f06a824 */ /* 0x000fe200078e0202 */
[----:B------:R-:W-:Y:S01]  /*1620*/  IADD3 R4, PT, PT, R9, R4, RZ ;  /* 0x0000000409047210 */ /* 0x000fe20007ffe0ff */
[----:B------:R-:W-:Y:S01]  /*1630*/  @P2 IMAD.IADD R6, R11, 0x1, R3 ;  /* 0x000000010b062824 */ /* 0x000fe200078e0203 */
[----:B------:R-:W-:Y:S02]  /*1640*/  @P2 MOV R12, R10 ;  /* 0x0000000a000c2202 */ /* 0x000fe40000000f00 */
[----:B------:R-:W-:Y:S02]  /*1650*/  MOV R11, RZ ;  /* 0x000000ff000b7202 */ /* 0x000fe40000000f00 */
.L_x_4670:
[----:B------:R-:W-:Y:S05]  /*1660*/  BSYNC.RECONVERGENT B0 ;  /* 0x0000000000007941 */ /* 0x000fea0003800200 */
.L_x_4668:
        /* <DEDUP_REMOVED lines=32> */
[----:B------:R-:W-:Y:S02]  /*1870*/  IADD3 R28, P1, PT, R10, R12, RZ ;  /* 0x0000000c0a1c7210 */ /* 0x000fe40007f3e0ff */
[----:B------:R-:W-:-:S03]  /*1880*/  ISETP.GE.AND P2, PT, R18, RZ, PT ;  /* 0x000000ff1200720c */ /* 0x000fc60003f46270 */
[----:B------:R-:W-:Y:S01]  /*1890*/  IMAD.X R29, RZ, RZ, R6, P1 ;  /* 0x000000ffff1d7224 */ /* 0x000fe200008e0606 */
[----:B------:R-:W-:Y:S02]  /*18a0*/  ISETP.NE.AND P1, PT, R5, RZ, PT ;  /* 0x000000ff0500720c */ /* 0x000fe40003f25270 */
[----:B------:R-:W-:Y:S01]  /*18b0*/  @P4 IADD3 R9, PT, PT, R9, 0x1, RZ ;  /* 0x0000000109094810 */ /* 0x000fe20007ffe0ff */
[----:B-----5:R-:W-:-:S04]  /*18c0*/  IMAD R12, R11, R172, RZ ;  /* 0x000000ac0b0c7224 */ /* 0x020fc800078e02ff */
[----:B------:R-:W-:Y:S02]  /*18d0*/  IMAD.MOV.U32 R6, RZ, RZ, R9 ;  /* 0x000000ffff067224 */ /* 0x000fe400078e0009 */
[C---:B------:R-:W-:Y:S02]  /*18e0*/  IMAD R12, R0.reuse, R173, R12 ;  /* 0x000000ad000c7224 */ /* 0x040fe400078e020c */
[----:B------:R-:W-:-:S04]  /*18f0*/  IMAD.WIDE.U32 R28, R0, R172, R28 ;  /* 0x000000ac001c7225 */ /* 0x000fc800078e001c */
[----:B------:R-:W-:Y:S01]  /*1900*/  @!P2 IMAD.MOV R6, RZ, RZ, -R6 ;  /* 0x000000ffff06a224 */ /* 0x000fe200078e0a06 */
[----:B------:R-:W-:Y:S01]  /*1910*/  @!P1 LOP3.LUT R6, RZ, R5, RZ, 0x33, !PT ;  /* 0x00000005ff069212 */ /* 0x000fe200078e33ff */
[----:B------:R-:W-:-:S04]  /*1920*/  IMAD.IADD R29, R29, 0x1, R12 ;  /* 0x000000011d1d7824 */ /* 0x000fc800078e020c */
[----:B------:R-:W-:Y:S01]  /*1930*/  IMAD R5, R25, R6, RZ ;  /* 0x0000000619057224 */ /* 0x000fe200078e02ff */
[----:B------:R-:W-:Y:S01]  /*1940*/  SHF.R.U32.HI R128, RZ, 0x2, R164 ;  /* 0x00000002ff807819 */ /* 0x000fe200000116a4 */
[----:B------:R-:W-:Y:S01]  /*1950*/  IMAD.MOV.U32 R129, RZ, RZ, RZ ;  /* 0x000000ffff817224 */ /* 0x000fe200078e00ff */
[----:B------:R-:W1:Y:S03]  /*1960*/  S2R R59, SR_CgaCtaId ;  /* 0x00000000003b7919 */ /* 0x000e660000008800 */
[-C--:B------:R-:W-:Y:S01]  /*1970*/  IMAD R179, R173, R128.reuse, RZ ;  /* 0x00000080adb37224 */ /* 0x080fe200078e02ff */
[----:B------:R-:W-:Y:S01]  /*1980*/  MOV R12, 0x400 ;  /* 0x00000400000c7802 */ /* 0x000fe20000000f00 */
[----:B------:R-:W-:Y:S01]  /*1990*/  IMAD R175, R171, R128, RZ ;  /* 0x00000080abaf7224 */ /* 0x000fe200078e02ff */
[----:B------:R-:W-:Y:S01]  /*19a0*/  LOP3.LUT R177, R169, 0x1f20, RZ, 0xc0, !PT ;  /* 0x00001f20a9b17812 */ /* 0x000fe200078ec0ff */
[----:B------:R-:W-:Y:S01]  /*19b0*/  IMAD.SHL.U32 R61, R164, 0x4, RZ ;  /* 0x00000004a43d7824 */ /* 0x000fe200078e00ff */
[----:B------:R-:W-:Y:S01]  /*19c0*/  SHF.L.U32 R60, R57, 0x8, RZ ;  /* 0x00000008393c7819 */ /* 0x000fe200000006ff */
[C---:B------:R-:W-:Y:S01]  /*19d0*/  IMAD.SHL.U32 R64, R172.reuse, 0x20, RZ ;  /* 0x00000020ac407824 */ /* 0x040fe200078e00ff */
[----:B------:R-:W-:-:S02]  /*19e0*/  SHF.L.U64.HI R67, R172, 0x5, R173 ;  /* 0x00000005ac437819 */ /* 0x000fc400000102ad */
[----:B------:R-:W-:Y:S01]  /*19f0*/  SHF.L.U64.HI R65, R170, 0x5, R171 ;  /* 0x00000005aa417819 */ /* 0x000fe200000102ab */
[----:B------:R-:W-:Y:S01]  /*1a00*/  VIADD R68, R60, 0xffffff00 ;  /* 0xffffff003c447836 */ /* 0x000fe20000000000 */
[----:B------:R-:W-:Y:S02]  /*1a10*/  SHF.L.U32 R62, R170, 0x5, RZ ;  /* 0x00000005aa3e7819 */ /* 0x000fe400000006ff */
[----:B------:R-:W-:Y:S02]  /*1a20*/  LOP3.LUT R74, R61, 0xc, RZ, 0xc0, !PT ;  /* 0x0000000c3d4a7812 */ /* 0x000fe400078ec0ff */
[----:B-1----:R-:W-:Y:S01]  /*1a30*/  LEA R59, R59, R12, 0x18 ;  /* 0x0000000c3b3b7211 */ /* 0x002fe200078ec0ff */
[----:B--2---:R-:W-:Y:S02]  /*1a40*/  @P0 IMAD R0, R21, R186, RZ ;  /* 0x000000ba15000224 */ /* 0x004fe400078e02ff */
[----:B---3--:R-:W-:-:S04]  /*1a50*/  @!P0 IMAD.WIDE.U32 R18, R26, R181, RZ ;  /* 0x000000b51a128225 */ /* 0x008fc800078e00ff */
[----:B------:R-:W-:Y:S02]  /*1a60*/  @!P0 IMAD R9, R27, R181, RZ ;  /* 0x000000b51b098224 */ /* 0x000fe400078e02ff */
[----:B------:R-:W-:-:S04]  /*1a70*/  @P0 IMAD.WIDE.U32 R26, R20, R186, RZ ;  /* 0x000000ba141a0225 */ /* 0x000fc800078e00ff */
[----:B------:R-:W-:Y:S01]  /*1a80*/  @P0 IMAD.MOV.U32 R18, RZ, RZ, R26 ;  /* 0x000000ffff120224 */ /* 0x000fe200078e001a */
[----:B------:R-:W-:Y:S02]  /*1a90*/  @!P0 IADD3 R9, PT, PT, R19, R9, RZ ;  /* 0x0000000913098210 */ /* 0x000fe40007ffe0ff */
[----:B------:R-:W-:Y:S02]  /*1aa0*/  @P0 IADD3 R9, PT, PT, R27, R0, RZ ;  /* 0x000000001b090210 */ /* 0x000fe40007ffe0ff */
[----:B------:R-:W-:Y:S02]  /*1ab0*/  IADD3 R18, P1, PT, R10, R18, RZ ;  /* 0x000000120a127210 */ /* 0x000fe40007f3e0ff */
[----:B------:R-:W-:Y:S01]  /*1ac0*/  SHF.R.S32.HI R0, RZ, 0x1f, R6 ;  /* 0x0000001fff007819 */ /* 0x000fe20000011406 */
[----:B------:R-:W-:-:S04]  /*1ad0*/  IMAD.WIDE.U32 R26, R6, R24, R28 ;  /* 0x00000018061a7225 */ /* 0x000fc800078e001c */
[----:B------:R-:W-:Y:S02]  /*1ae0*/  IMAD.X R19, RZ, RZ, R9, P1 ;  /* 0x000000ffff137224 */ /* 0x000fe400008e0609 */
[----:B------:R-:W-:Y:S02]  /*1af0*/  IMAD R24, R0, R24, R5 ;  /* 0x0000001800187224 */ /* 0x000fe400078e0205 */
[-C--:B------:R-:W-:Y:S02]  /*1b00*/  IMAD R5, R23, R182.reuse, RZ ;  /* 0x000000b617057224 */ /* 0x080fe400078e02ff */
[----:B------:R-:W-:Y:S02]  /*1b10*/  IMAD.IADD R23, R27, 0x1, R24 ;  /* 0x000000011b177824 */ /* 0x000fe400078e0218 */
[----:B------:R-:W-:Y:S01]  /*1b20*/  IMAD.WIDE.U32 R28, R22, R182, R18 ;  /* 0x000000b6161c7225 */ /* 0x000fe200078e0012 */
[----:B------:R-:W-:-:S03]  /*1b30*/  IADD3 R18, P0, PT, R10, R8, RZ ;  /* 0x000000080a127210 */ /* 0x000fc60007f1e0ff */
[----:B------:R-:W-:Y:S01]  /*1b40*/  IMAD.WIDE.U32 R24, R183, 0x40, R128 ;  /* 0x00000040b7187825 */ /* 0x000fe200078e0080 */
[----:B------:R-:W-:-:S03]  /*1b50*/  MOV R8, R28 ;  /* 0x0000001c00087202 */ /* 0x000fc60000000f00 */
[----:B------:R-:W-:Y:S02]  /*1b60*/  IMAD.IADD R9, R29, 0x1, R5 ;  /* 0x000000011d097824 */ /* 0x000fe400078e0205 */
[-C--:B------:R-:W-:Y:S01]  /*1b70*/  IMAD R5, R25, R20.reuse, RZ ;  /* 0x0000001419057224 */ /* 0x080fe200078e02ff */
[C---:B------:R-:W-:Y:S01]  /*1b80*/  SHF.L.U64.HI R70, R20.reuse, 0x5, R21 ;  /* 0x0000000514467819 */ /* 0x040fe20000010215 */
[----:B------:R-:W-:Y:S02]  /*1b90*/  IMAD.SHL.U32 R69, R20, 0x20, RZ ;  /* 0x0000002014457824 */ /* 0x000fe400078e00ff */
[C---:B------:R-:W-:Y:S02]  /*1ba0*/  IMAD R5, R24.reuse, R21, R5 ;  /* 0x0000001518057224 */ /* 0x040fe400078e0205 */
[----:B------:R-:W-:Y:S01]  /*1bb0*/  IMAD.WIDE.U32 R20, R24, R20, R8 ;  /* 0x0000001418147225 */ /* 0x000fe200078e0008 */
[----:B------:R-:W-:-:S03]  /*1bc0*/  MOV R22, R26 ;  /* 0x0000001a00167202 */ /* 0x000fc60000000f00 */
[----:B------:R-:W-:Y:S01]  /*1bd0*/  IMAD.X R19, RZ, RZ, R4, P0 ;  /* 0x000000ffff137224 */ /* 0x000fe200000e0604 */
[----:B------:R-:W-:Y:S01]  /*1be0*/  SHF.R.S32.HI R4, RZ, 0x1f, R71 ;  /* 0x0000001fff047819 */ /* 0x000fe20000011447 */
[----:B------:R-:W-:Y:S01]  /*1bf0*/  IMAD.IADD R5, R21, 0x1, R5 ;  /* 0x0000000115057824 */ /* 0x000fe200078e0205 */
[----:B----4-:R-:W-:Y:S02]  /*1c00*/  LEA R130, P2, R20, R16, 0x1 ;  /* 0x0000001014827211 */ /* 0x010fe400078408ff */
[----:B------:R-:W-:Y:S01]  /*1c10*/  LEA.HI R4, R4, R71, RZ, 0x8 ;  /* 0x0000004704047211 */ /* 0x000fe200078f40ff */
[----:B------:R-:W-:Y:S01]  /*1c20*/  IMAD.WIDE.U32 R8, R128, R172, R22 ;  /* 0x000000ac80087225 */ /* 0x000fe200078e0016 */
[----:B------:R-:W-:Y:S02]  /*1c30*/  LEA.HI.X R131, R20, R17, R5, 0x1, P2 ;  /* 0x0000001114837211 */ /* 0x000fe400010f0c05 */
[----:B------:R-:W-:Y:S01]  /*1c40*/  SHF.R.S32.HI R5, RZ, 0x8, R4 ;  /* 0x00000008ff057819 */ /* 0x000fe20000011404 */
[----:B------:R-:W-:Y:S01]  /*1c50*/  IMAD.IADD R179, R9, 0x1, R179 ;  /* 0x0000000109b37824 */ /* 0x000fe200078e02b3 */
[----:B------:R-:W-:-:S02]  /*1c60*/  LEA R178, P0, R8, R2, 0x1 ;  /* 0x0000000208b27211 */ /* 0x000fc400078008ff */
[----:B------:R-:W-:Y:S02]  /*1c70*/  VIMNMX R66, PT, PT, R174, R5, !PT ;  /* 0x00000005ae427248 */ /* 0x000fe40007fe0100 */
[----:B------:R-:W-:Y:S02]  /*1c80*/  LEA.HI.X R179, R8, R3, R179, 0x1, P0 ;  /* 0x0000000308b37211 */ /* 0x000fe400000f0cb3 */
[----:B------:R-:W-:Y:S02]  /*1c90*/  ISETP.GT.U32.AND P0, PT, R57, R66, PT ;  /* 0x000000423900720c */ /* 0x000fe40003f04070 */
[----:B------:R-:W-:Y:S01]  /*1ca0*/  LOP3.LUT R3, R169, 0xc0, RZ, 0xc0, !PT ;  /* 0x000000c0a9037812 */ /* 0x000fe200078ec0ff */
[----:B------:R-:W-:-:S03]  /*1cb0*/  IMAD.WIDE.U32 R18, R128, R170, R18 ;  /* 0x000000aa80127225 */ /* 0x000fc600078e0012 */
[----:B------:R-:W-:Y:S02]  /*1cc0*/  LOP3.LUT R58, R3, 0x18, R164, 0xf8, !PT ;  /* 0x00000018033a7812 */ /* 0x000fe400078ef8a4 */
[----:B------:R-:W-:Y:S02]  /*1cd0*/  IADD3 R175, PT, PT, R19, R175, RZ ;  /* 0x000000af13af7210 */ /* 0x000fe40007ffe0ff */
[C---:B------:R-:W-:Y:S02]  /*1ce0*/  LEA R176, P1, R18.reuse, R14, 0x1 ;  /* 0x0000000e12b07211 */ /* 0x040fe400078208ff */
[----:B------:R-:W-:Y:S02]  /*1cf0*/  LOP3.LUT R58, R177, R58, R10, 0xf6, !PT ;  /* 0x0000003ab13a7212 */ /* 0x000fe400078ef60a */
[----:B------:R-:W-:Y:S02]  /*1d00*/  LEA.HI.X R175, R18, R15, R175, 0x1, P1 ;  /* 0x0000000f12af7211 */ /* 0x000fe400008f0caf */
[----:B------:R-:W-:-:S02]  /*1d10*/  LEA.HI R13, R13, R13, RZ, 0x1 ;  /* 0x0000000d0d0d7211 */ /* 0x000fc400078f08ff */
        /* <DEDUP_REMOVED lines=23> */
[C---:B------:R-:W-:Y:S01]  /*1e90*/  IADD3 R116, PT, PT, R128.reuse, 0xc0, RZ ;  /* 0x000000c080747810 */ /* 0x040fe20007ffe0ff */
[----:B------:R-:W-:Y:S01]  /*1ea0*/  IMAD R109, R13, 0xe0, RZ ;  /* 0x000000e00d6d7824 */ /* 0x000fe200078e02ff */
[----:B------:R-:W-:Y:S01]  /*1eb0*/  IADD3 R107, PT, PT, R71, -R60, RZ ;  /* 0x8000003c476b7210 */ /* 0x000fe20007ffe0ff */
[----:B------:R-:W-:Y:S01]  /*1ec0*/  IMAD.SHL.U32 R108, R13, 0x40, RZ ;  /* 0x000000400d6c7824 */ /* 0x000fe200078e00ff */
[----:B------:R-:W-:Y:S01]  /*1ed0*/  MOV R104, R68 ;  /* 0x0000004400687202 */ /* 0x000fe20000000f00 */
[C---:B------:R-:W-:Y:S01]  /*1ee0*/  VIADD R122, R128.reuse, 0x60 ;  /* 0x00000060807a7836 */ /* 0x040fe20000000000 */
[----:B------:R-:W-:Y:S01]  /*1ef0*/  MOV R94, R176 ;  /* 0x000000b0005e7202 */ /* 0x000fe20000000f00 */
[C---:B------:R-:W-:Y:S01]  /*1f00*/  VIADD R118, R128.reuse, 0xa0 ;  /* 0x000000a080767836 */ /* 0x040fe20000000000 */
[----:B------:R-:W-:Y:S01]  /*1f10*/  MOV R96, R178 ;  /* 0x000000b200607202 */ /* 0x000fe20000000f00 */
        /* <DEDUP_REMOVED lines=13> */
[----:B------:R-:W-:-:S04]  /*1ff0*/  IMAD.WIDE.U32 R20, R181, R20, R10 ;  /* 0x00000014b5147225 */ /* 0x000fc800078e000a */
[----:B---3--:R-:W-:Y:S01]  /*2000*/  IMAD.WIDE.U32 R14, R181, R26, R10 ;  /* 0x0000001ab50e7225 */ /* 0x008fe200078e000a */
[----:B------:R-:W-:Y:S02]  /*2010*/  IADD3 R21, PT, PT, R21, R8, RZ ;  /* 0x0000000815157210 */ /* 0x000fe40007ffe0ff */
[----:B----4-:R-:W-:Y:S01]  /*2020*/  SHF.L.U64.HI R77, R132, 0x6, R133 ;  /* 0x00000006844d7819 */ /* 0x010fe20000010285 */
[----:B------:R-:W-:Y:S02]  /*2030*/  IMAD R8, R27, R181, RZ ;  /* 0x000000b51b087224 */ /* 0x000fe400078e02ff */
[----:B------:R-:W-:Y:S01]  /*2040*/  IMAD R9, R133, R68, RZ ;  /* 0x0000004485097224 */ /* 0x000fe200078e02ff */
[C---:B-----5:R-:W-:Y:S01]  /*2050*/  SHF.L.U64.HI R81, R134.reuse, 0x6, R135 ;  /* 0x0000000686517819 */ /* 0x060fe20000010287 */
[----:B------:R-:W-:Y:S01]  /*2060*/  IMAD.IADD R15, R15, 0x1, R8 ;  /* 0x000000010f0f7824 */ /* 0x000fe200078e0208 */
[----:B------:R-:W-:Y:S01]  /*2070*/  SHF.L.U32 R83, R134, 0x6, RZ ;  /* 0x0000000686537819 */ /* 0x000fe200000006ff */
[----:B------:R-:W-:Y:S01]  /*2080*/  IMAD.WIDE.U32 R20, R68, R132, R20 ;  /* 0x0000008444147225 */ /* 0x000fe200078e0014 */
[----:B------:R-:W-:-:S02]  /*2090*/  SHF.L.U64.HI R85, R134, 0x7, R135 ;  /* 0x0000000786557819 */ /* 0x000fc40000010287 */
[----:B------:R-:W-:Y:S01]  /*20a0*/  SHF.L.U64.HI R82, R134, 0x5, R135 ;  /* 0x0000000586527819 */ /* 0x000fe20000010287 */
[----:B------:R-:W-:Y:S01]  /*20b0*/  IMAD R8, R135, R68, RZ ;  /* 0x0000004487087224 */ /* 0x000fe200078e02ff */
[----:B------:R-:W-:Y:S01]  /*20c0*/  IADD3 R21, PT, PT, R21, R9, RZ ;  /* 0x0000000915157210 */ /* 0x000fe20007ffe0ff */
[----:B------:R-:W-:Y:S01]  /*20d0*/  IMAD.WIDE.U32 R14, R68, R134, R14 ;  /* 0x00000086440e7225 */ /* 0x000fe200078e000e */
[----:B------:R-:W-:-:S03]  /*20e0*/  SHF.L.U32 R99, R134, 0x5, RZ ;  /* 0x0000000586637819 */ /* 0x000fc600000006ff */
[----:B------:R-:W-:Y:S01]  /*20f0*/  IMAD R7, R23, R6, RZ ;  /* 0x0000000617077224 */ /* 0x000fe200078e02ff */
[----:B------:R-:W-:Y:S01]  /*2100*/  IADD3 R15, PT, PT, R15, R8, RZ ;  /* 0x000000080f0f7210 */ /* 0x000fe20007ffe0ff */
[----:B------:R-:W-:Y:S02]  /*2110*/  IMAD R9, R25, R6, RZ ;  /* 0x0000000619097224 */ /* 0x000fe400078e02ff */
[-C--:B------:R-:W-:Y:S02]  /*2120*/  IMAD R7, R22, R0.reuse, R7 ;  /* 0x0000000016077224 */ /* 0x080fe400078e0207 */
[----:B------:R-:W-:Y:S01]  /*2130*/  IMAD R0, R24, R0, R9 ;  /* 0x0000000018007224 */ /* 0x000fe200078e0209 */
[----:B------:R-:W-:Y:S01]  /*2140*/  SHF.R.S32.HI R9, RZ, 0x1f, R71 ;  /* 0x0000001fff097819 */ /* 0x000fe20000011447 */
[----:B------:R-:W-:Y:S01]  /*2150*/  IMAD.WIDE.U32 R24, R6, R24, R14 ;  /* 0x0000001806187225 */ /* 0x000fe200078e000e */
[----:B------:R-:W-:-:S03]  /*2160*/  IADD3 R15, P0, PT, -R71, R128, RZ ;  /* 0x00000080470f7210 */ /* 0x000fc60007f1e1ff */
[----:B------:R-:W-:Y:S01]  /*2170*/  IMAD R8, R128, R13, R74 ;  /* 0x0000000d80087224 */ /* 0x000fe200078e024a */
[----:B------:R-:W-:Y:S01]  /*2180*/  IADD3.X R9, PT, PT, RZ, ~R9, RZ, P0, !PT ;  /* 0x80000009ff097210 */ /* 0x000fe200007fe4ff */
[----:B------:R-:W-:Y:S01]  /*2190*/  IMAD.WIDE.U32 R22, R6, R22, R20 ;  /* 0x0000001606167225 */ /* 0x000fe200078e0014 */
[----:B------:R-:W-:-:S03]  /*21a0*/  IADD3 R25, PT, PT, R25, R0, RZ ;  /* 0x0000000019197210 */ /* 0x000fc60007ffe0ff */
[----:B------:R-:W-:Y:S02]  /*21b0*/  IMAD R21, R12, R13, RZ ;  /* 0x0000000d0c157224 */ /* 0x000fe400078e02ff */
[----:B------:R-:W-:Y:S02]  /*21c0*/  IMAD.IADD R6, R74, 0x1, R8 ;  /* 0x000000014a067824 */ /* 0x000fe400078e0208 */
[----:B------:R-:W-:Y:S01]  /*21d0*/  IMAD.IADD R23, R23, 0x1, R7 ;  /* 0x0000000117177824 */ /* 0x000fe200078e0207 */
        /* <DEDUP_REMOVED lines=8> */
[----:B------:R-:W-:-:S02]  /*2260*/  LEA.HI.X.SX32 R93, R6, R93, 0x1, P0 ;  /* 0x0000005d065d7211 */ /* 0x000fc400000f0eff */
[----:B------:R-:W-:Y:S01]  /*2270*/  SHF.L.U64.HI R0, R14, 0x1, R7 ;  /* 0x000000010e007819 */ /* 0x000fe20000010207 */
        /* <DEDUP_REMOVED lines=13> */
[----:B------:R-:W-:Y:S01]  /*2350*/  IADD3 R50, P1, PT, R4, R14, RZ ;  /* 0x0000000e04327210 */ /* 0x000fe20007f3e0ff */
[----:B------:R-:W-:Y:S01]  /*2360*/  IMAD.SHL.U32 R78, R132, 0x40, RZ ;  /* 0x00000040844e7824 */ /* 0x000fe200078e00ff */
[----:B------:R-:W-:Y:S01]  /*2370*/  IADD3 R90, P3, PT, R4, R92, RZ ;  /* 0x0000005c045a7210 */ /* 0x000fe20007f7e0ff */
[----:B------:R-:W-:Y:S01]  /*2380*/  IMAD.SHL.U32 R87, R134, 0x80, RZ ;  /* 0x0000008086577824 */ /* 0x000fe200078e00ff */
[C---:B------:R-:W-:Y:S01]  /*2390*/  IADD3 R14, P0, PT, R2.reuse, R14, RZ ;  /* 0x0000000e020e7210 */ /* 0x040fe20007f1e0ff */
[--C-:B------:R-:W-:Y:S01]  /*23a0*/  IMAD.X R51, R5, 0x1, R0.reuse, P1 ;  /* 0x0000000105337824 */ /* 0x100fe200008e0600 */
[----:B------:R-:W-:Y:S01]  /*23b0*/  IADD3 R92, P2, PT, R2, R92, RZ ;  /* 0x0000005c025c7210 */ /* 0x000fe20007f5e0ff */
[----:B------:R-:W-:Y:S01]  /*23c0*/  IMAD.IADD R79, R137, 0x1, R79 ;  /* 0x00000001894f7824 */ /* 0x000fe200078e024f */
[-C--:B------:R-:W-:Y:S01]  /*23d0*/  IADD3.X R91, PT, PT, R5, R93.reuse, RZ, P3, !PT ;  /* 0x0000005d055b7210 */ /* 0x080fe20001ffe4ff */
[C---:B------:R-:W-:Y:S01]  /*23e0*/  IMAD.X R15, R3.reuse, 0x1, R0, P0 ;  /* 0x00000001030f7824 */ /* 0x040fe200000e0600 */
[----:B------:R-:W-:-:S02]  /*23f0*/  IADD3.X R93, PT, PT, R3, R93, RZ, P2, !PT ;  /* 0x0000005d035d7210 */ /* 0x000fc400017fe4ff */
[----:B------:R-:W-:-:S13]  /*2400*/  ISETP.GE.AND P3, PT, R10, R185, PT ;  /* 0x000000b90a00720c */ /* 0x000fda0003f66270 */
.L_x_4710:
[C---:B------:R-:W-:Y:S01]  /*2410*/  LEA R28, P1, R64.reuse, R96, 0x1 ;  /* 0x00000060401c7211 */ /* 0x040fe200078208ff */
[----:B------:R-:W-:Y:S01]  /*2420*/  VIADD R105, R105, 0x100 ;  /* 0x0000010069697836 */ /* 0x000fe20000000000 */
[----:B------:R-:W-:Y:S01]  /*2430*/  UMOV UR6, URZ ;  /* 0x000000ff00067c82 */ /* 0x000fe20008000000 */
[----:B------:R-:W-:Y:S01]  /*2440*/  VIADD R107, R107, 0x100 ;  /* 0x000001006b6b7836 */ /* 0x000fe20000000000 */
[----:B------:R-:W-:Y:S01]  /*2450*/  LEA.HI.X R29, R64, R97, R67, 0x1, P1 ;  /* 0x00000061401d7211 */ /* 0x000fe200008f0c43 */
[----:B------:R-:W-:Y:S01]  /*2460*/  VIADD R103, R103, 0xffffffff ;  /* 0xffffffff67677836 */ /* 0x000fe20000000000 */
[----:B------:R-:W-:Y:S01]  /*2470*/  ISETP.GE.OR P5, PT, R128, R105, P3 ;  /* 0x000000698000720c */ /* 0x000fe20001fa6670 */
[----:B------:R-:W-:Y:S01]  /*2480*/  BSSY.RECONVERGENT B1, `(.L_x_4672) ;  /* 0x000059a000017945 */ /* 0x000fe20003800200 */
[----:B------:R-:W-:Y:S01]  /*2490*/  ISETP.GE.AND P3, PT, R10, R185, PT ;  /* 0x000000b90a00720c */ /* 0x000fe20003f66270 */
[----:B------:R-:W-:Y:S01]  /*24a0*/  IMAD.MOV.U32 R126, RZ, RZ, R104 ;  /* 0x000000ffff7e7224 */ /* 0x000fe200078e0068 */
[----:B------:R-:W-:Y:S01]  /*24b0*/  ISETP.LT.OR P5, PT, R128, R107, P5 ;  /* 0x0000006b8000720c */ /* 0x000fe20002fa1670 */
[----:B------:R-:W-:Y:S01]  /*24c0*/  VIADD R104, R104, 0xffffff00 ;  /* 0xffffff0068687836 */ /* 0x000fe20000000000 */
[C---:B------:R-:W-:Y:S04]  /*24d0*/  ISETP.GE.OR P0, PT, R76.reuse, R105, P3 ;  /* 0x000000694c00720c */ /* 0x040fe80001f06670 */
[----:B------:R-:W-:Y:S02]  /*24e0*/  ISETP.LT.OR P2, PT, R76, R107, P0 ;  /* 0x0000006b4c00720c */ /* 0x000fe40000741670 */
[-C--:B------:R-:W-:Y:S02]  /*24f0*/  IADD3 R30, P0, PT, R89, R78.reuse, RZ ;  /* 0x0000004e591e7210 */ /* 0x080fe40007f1e0ff */
[----:B------:R-:W-:Y:S03]  /*2500*/  P2R R0, PR, RZ, 0x4 ;  /* 0x00000004ff007803 */ /* 0x000fe60000000000 */
[----:B------:R-:W-:Y:S02]  /*2510*/  @!P5 IMAD.MOV.U32 R2, RZ, RZ, R89 ;  /* 0x000000ffff02d224 */ /* 0x000fe400078e0059 */
[----:B------:R-:W-:Y:S02]  /*2520*/  @!P5 IMAD.MOV.U32 R3, RZ, RZ, R80 ;  /* 0x000000ffff03d224 */ /* 0x000fe400078e0050 */
[--C-:B------:R-:W-:Y:S01]  /*2530*/  IMAD.X R31, R80, 0x1, R77.reuse, P0 ;  /* 0x00000001501f7824 */ /* 0x100fe200000e064d */
[C---:B------:R-:W-:Y:S02]  /*2540*/  ISETP.GE.OR P0, PT, R124.reuse, R105, P3 ;  /* 0x000000697c00720c */ /* 0x040fe40001f06670 */
[----:B----4-:R1:W2:Y:S02]  /*2550*/  @!P5 LD.E.128 R20, desc[UR4][R2.64] ;  /* 0x000000040214d980 */ /* 0x0102a4000c101d00 */
[----:B------:R-:W-:Y:S11]  /*2560*/  ISETP.LT.OR P4, PT, R124, R107, P0 ;  /* 0x0000006b7c00720c */ /* 0x000ff60000781670 */
[----:B------:R-:W-:Y:S02]  /*2570*/  @!UPT UIADD3 URZ, UPT, UPT, URZ, URZ, URZ ;  /* 0x000000fffffff290 */ /* 0x000fe4000fffe0ff */
[----:B------:R-:W-:Y:S02]  /*2580*/  @!P4 IADD3 R18, P0, PT, R30, R78, RZ ;  /* 0x0000004e1e12c210 */ /* 0x000fe40007f1e0ff */
[C---:B------:R-:W-:Y:S03]  /*2590*/  @!P4 LEA R36, P1, R172.reuse, R28, 0x6 ;  /* 0x0000001cac24c211 */ /* 0x040fe600078230ff */
[----:B------:R-:W-:Y:S01]  /*25a0*/  @!P4 IMAD.X R19, R31, 0x1, R77, P0 ;  /* 0x000000011f13c824 */ /* 0x000fe200000e064d */
[----:B------:R-:W-:Y:S02]  /*25b0*/  @!P4 LEA.HI.X R37, R172, R29, R173, 0x6, P1 ;  /* 0x0000001dac25c211 */ /* 0x000fe400008f34ad */
[C---:B------:R-:W-:Y:S02]  /*25c0*/  ISETP.GE.OR P0, PT, R122.reuse, R105, P3 ;  /* 0x000000697a00720c */ /* 0x040fe40001f06670 */
[----:B-1----:R-:W-:Y:S01]  /*25d0*/  P2R R2, PR, RZ, 0x10 ;  /* 0x00000010ff027803 */ /* 0x002fe20000000000 */
[----:B--2---:R1:W-:Y:S04]  /*25e0*/  @!P5 ST.E.128 desc[UR4][R96.64], R20 ;  /* 0x000000146000d985 */ /* 0x0043e8000c101d04 */
[----:B------:R-:W2:Y:S04]  /*25f0*/  @!P2 LD.E.128 R24, desc[UR4][R30.64] ;  /* 0x000000041e18a980 */ /* 0x000ea8000c101d00 */
[----:B--2---:R-:W-:Y:S01]  /*2600*/  @!P2 ST.E.128 desc[UR4][R28.64], R24 ;  /* 0x000000181c00a985 */ /* 0x004fe2000c101d04 */
[----:B------:R-:W-:Y:S03]  /*2610*/  ISETP.LT.OR P2, PT, R122, R107, P0 ;  /* 0x0000006b7a00720c */ /* 0x000fe60000741670 */
[----:B------:R-:W2:Y:S01]  /*2620*/  @!P4 LD.E.128 R4, desc[UR4][R18.64] ;  /* 0x000000041204c980 */ /* 0x000ea2000c101d00 */
[----:B------:R-:W-:Y:S09]  /*2630*/  P2R R3, PR, RZ, 0x4 ;  /* 0x00000004ff037803 */ /* 0x000ff20000000000 */
[C---:B-1----:R-:W-:Y:S04]  /*2640*/  @!P2 LEA R20, P0, R132.reuse, R30, 0x7 ;  /* 0x0000001e8414a211 */ /* 0x042fe800078038ff */
[----:B------:R-:W-:Y:S02]  /*2650*/  @!P2 LEA.HI.X R21, R132, R31, R133, 0x7, P0 ;  /* 0x0000001f8415a211 */ /* 0x000fe400000f3c85 */
[C---:B------:R-:W-:Y:S04]  /*2660*/  @!P2 LEA R34, P0, R172.reuse, R28, 0x7 ;  /* 0x0000001cac22a211 */ /* 0x040fe800078038ff */
[----:B------:R-:W-:Y:S01]  /*2670*/  @!P2 LEA.HI.X R35, R172, R29, R173, 0x7, P0 ;  /* 0x0000001dac23a211 */ /* 0x000fe200000f3cad */
[----:B--2---:R1:W-:Y:S01]  /*2680*/  @!P4 ST.E.128 desc[UR4][R36.64], R4 ;  /* 0x000000042400c985 */ /* 0x0043e2000c101d04 */
[C---:B------:R-:W-:Y:S03]  /*2690*/  ISETP.GE.OR P4, PT, R118.reuse, R105, P3 ;  /* 0x000000697600720c */ /* 0x040fe60001f86670 */
[----:B------:R-:W2:Y:S01]  /*26a0*/  @!P2 LD.E.128 R20, desc[UR4][R20.64] ;  /* 0x000000041414a980 */ /* 0x000ea2000c101d00 */
[----:B------:R-:W-:Y:S11]  /*26b0*/  ISETP.LT.OR P4, PT, R118, R107, P4 ;  /* 0x0000006b7600720c */ /* 0x000ff60002781670 */
[----:B------:R-:W-:Y:S02]  /*26c0*/  @!UPT UIADD3 URZ, UPT, UPT, URZ, URZ, URZ ;  /* 0x000000fffffff290 */ /* 0x000fe4000fffe0ff */
[C---:B------:R-:W-:Y:S04]  /*26d0*/  @!P4 LEA R18, P0, R132.reuse, R30, 0x8 ;  /* 0x0000001e8412c211 */ /* 0x040fe800078040ff */
[----:B------:R-:W-:Y:S02]  /*26e0*/  @!P4 LEA.HI.X R19, R132, R31, R133, 0x8, P0 ;  /* 0x0000001f8413c211 */ /* 0x000fe400000f4485 */
[C---:B------:R-:W-:Y:S04]  /*26f0*/  @!P4 LEA R32, P0, R172.reuse, R28, 0x8 ;  /* 0x0000001cac20c211 */ /* 0x040fe800078040ff */
[----:B------:R-:W-:Y:S02]  /*2700*/  @!P4 LEA.HI.X R33, R172, R29, R173, 0x8, P0 ;  /* 0x0000001dac21c211 */ /* 0x000fe400000f44ad */
[C---:B------:R-:W-:Y:S04]  /*2710*/  ISETP.GE.OR P0, PT, R120.reuse, R105, P3 ;  /* 0x000000697800720c */ /* 0x040fe80001f06670 */
[----:B------:R-:W-:Y:S02]  /*2720*/  ISETP.LT.OR P1, PT, R120, R107, P0 ;  /* 0x0000006b7800720c */ /* 0x000fe40000721670 */
[C---:B------:R-:W-:Y:S02]  /*2730*/  ISETP.GE.OR P0, PT, R114.reuse, R105, P3 ;  /* 0x000000697200720c */ /* 0x040fe40001f06670 */
[----:B------:R-:W-:Y:S02]  /*2740*/  P2R R8, PR, RZ, 0x2 ;  /* 0x00000002ff087803 */ /* 0x000fe40000000000 */
[----:B------:R-:W-:Y:S07]  /*2750*/  ISETP.LT.OR P0, PT, R114, R107, P0 ;  /* 0x0000006b7200720c */ /* 0x000fee0000701670 */
[----:B-1----:R-:W-:Y:S02]  /*2760*/  @!P1 IMAD R4, R133, 0xc0, RZ ;  /* 0x000000c085049824 */ /* 0x002fe400078e02ff */
[----:B------:R-:W-:Y:S04]  /*2770*/  @!P1 IMAD.WIDE.U32 R6, R132, 0xc0, R30 ;  /* 0x000000c084069825 */ /* 0x000fe800078e001e */
[----:B------:R-:W-:Y:S02]  /*2780*/  @!P1 IMAD.IADD R7, R7, 0x1, R4 ;  /* 0x0000000107079824 */ /* 0x000fe400078e0204 */
[----:B------:R-:W-:Y:S02]  /*2790*/  @!P1 IMAD R4, R173, 0xc0, RZ ;  /* 0x000000c0ad049824 */ /* 0x000fe400078e02ff */
[----:B------:R-:W-:Y:S04]  /*27a0*/  @!P1 IMAD.WIDE.U32 R36, R172, 0xc0, R28 ;  /* 0x000000c0ac249825 */ /* 0x000fe800078e001c */
[----:B------:R-:W-:Y:S01]  /*27b0*/  @!P1 IMAD.IADD R37, R37, 0x1, R4 ;  /* 0x0000000125259824 */ /* 0x000fe200078e0204 */
[----:B--2---:R1:W-:Y:S04]  /*27c0*/  @!P2 ST.E.128 desc[UR4][R34.64], R20 ;  /* 0x000000142200a985 */ /* 0x0043e8000c101d04 */
[----:B------:R-:W2:Y:S04]  /*27d0*/  @!P1 LD.E.128 R24, desc[UR4][R6.64] ;  /* 0x0000000406189980 */ /* 0x000ea8000c101d00 */
[----:B--2---:R2:W-:Y:S01]  /*27e0*/  @!P1 ST.E.128 desc[UR4][R36.64], R24 ;  /* 0x0000001824009985 */ /* 0x0045e2000c101d04 */
[C---:B------:R-:W-:Y:S03]  /*27f0*/  ISETP.GE.OR P1, PT, R116.reuse, R105, P3 ;  /* 0x000000697400720c */ /* 0x040fe60001f26670 */
[----:B------:R3:W4:Y:S01]  /*2800*/  @!P4 LD.E.128 R4, desc[UR4][R18.64] ;  /* 0x000000041204c980 */ /* 0x000722000c101d00 */
[----:B------:R-:W-:Y:S11]  /*2810*/  ISETP.LT.OR P1, PT, R116, R107, P1 ;  /* 0x0000006b7400720c */ /* 0x000ff60000f21670 */
[----:B------:R-:W-:Y:S02]  /*2820*/  @!UPT UIADD3 URZ, UPT, UPT, URZ, URZ, URZ ;  /* 0x000000fffffff290 */ /* 0x000fe4000fffe0ff */
[----:B------:R-:W-:Y:S02]  /*2830*/  @!P1 IMAD R16, R133, 0x140, RZ ;  /* 0x0000014085109824 */ /* 0x000fe400078e02ff */
[C---:B-1----:R-:W-:Y:S04]  /*2840*/  @!P1 IMAD.WIDE.U32 R20, R132.reuse, 0x140, R30 ;  /* 0x0000014084149825 */ /* 0x042fe800078e001e */
[----:B------:R-:W-:Y:S02]  /*2850*/  @!P1 IMAD.IADD R21, R21, 0x1, R16 ;  /* 0x0000000115159824 */ /* 0x000fe400078e0210 */
[----:B------:R-:W-:Y:S04]  /*2860*/  @!P0 IMAD.WIDE.U32 R30, R132, 0x180, R30 ;  /* 0x00000180841e8825 */ /* 0x000fe800078e001e */
[----:B---3--:R-:W-:Y:S02]  /*2870*/  @!P0 IMAD R19, R173, 0x180, RZ ;  /* 0x00000180ad138824 */ /* 0x008fe400078e02ff */
[----:B------:R-:W-:Y:S02]  /*2880*/  @!P0 IMAD R16, R133, 0x180, RZ ;  /* 0x0000018085108824 */ /* 0x000fe400078e02ff */
[C---:B--2---:R-:W-:Y:S04]  /*2890*/  @!P1 IMAD.WIDE.U32 R24, R172.reuse, 0x140, R28 ;  /* 0x00000140ac189825 */ /* 0x044fe800078e001c */
[----:B------:R-:W-:Y:S01]  /*28a0*/  @!P0 IMAD.IADD R31, R31, 0x1, R16 ;  /* 0x000000011f1f8824 */ /* 0x000fe200078e0210 */
[----:B------:R-:W-:Y:S01]  /*28b0*/  IADD3 R16, P2, PT, RZ, -UR6, RZ ;  /* 0x80000006ff107c10 */ /* 0x000fe2000ff5e0ff */
[----:B------:R-:W-:Y:S04]  /*28c0*/  @!P0 IMAD.WIDE.U32 R28, R172, 0x180, R28 ;  /* 0x00000180ac1c8825 */ /* 0x000fe800078e001c */
[----:B------:R-:W-:Y:S02]  /*28d0*/  @!P0 IMAD.IADD R29, R29, 0x1, R19 ;  /* 0x000000011d1d8824 */ /* 0x000fe400078e0213 */
[----:B------:R-:W-:Y:S04]  /*28e0*/  @!P1 IMAD R18, R173, 0x140, RZ ;  /* 0x00000140ad129824 */ /* 0x000fe800078e02ff */
[----:B------:R-:W-:Y:S01]  /*28f0*/  @!P1 IMAD.IADD R25, R25, 0x1, R18 ;  /* 0x0000000119199824 */ /* 0x000fe200078e0212 */
[----:B----4-:R1:W-:Y:S04]  /*2900*/  @!P4 ST.E.128 desc[UR4][R32.64], R4 ;  /* 0x000000042000c985 */ /* 0x0103e8000c101d04 */
[----:B------:R-:W2:Y:S04]  /*2910*/  @!P1 LD.E.128 R20, desc[UR4][R20.64] ;  /* 0x0000000414149980 */ /* 0x000ea8000c101d00 */
[----:B--2---:R2:W-:Y:S04]  /*2920*/  @!P1 ST.E.128 desc[UR4][R24.64], R20 ;  /* 0x0000001418009985 */ /* 0x0045e8000c101d04 */
[----:B-1----:R-:W3:Y:S04]  /*2930*/  @!P0 LD.E.128 R4, desc[UR4][R30.64] ;  /* 0x000000041e048980 */ /* 0x002ee8000c101d00 */
[----:B---3--:R2:W-:Y:S04]  /*2940*/  @!P0 ST.E.128 desc[UR4][R28.64], R4 ;  /* 0x000000041c008985 */ /* 0x0085e8000c101d04 */
[----:B------:R-:W3:Y:S04]  /*2950*/  LD.E R19, desc[UR4][R148.64+0x130] ;  /* 0x0001300494137980 */ /* 0x000ee8000c101900 */
[----:B------:R-:W4:Y:S01]  /*2960*/  LD.E R17, desc[UR4][R148.64+0xd0] ;  /* 0x0000d00494117980 */ /* 0x000f22000c101900 */
[----:B---3--:R-:W-:Y:S01]  /*2970*/  IMAD.SHL.U32 R19, R19, 0x100, RZ ;  /* 0x0000010013137824 */ /* 0x008fe200078e00ff */
[----:B----4-:R-:W-:Y:S03]  /*2980*/  ISETP.NE.AND P6, PT, R17, RZ, PT ;  /* 0x000000ff1100720c */ /* 0x010fe60003fc5270 */
[----:B------:R-:W-:Y:S05]  /*2990*/  IMAD.X R19, RZ, RZ, ~R19, P2 ;  /* 0x000000ffff137224 */ /* 0x000fea00010e0e13 */
[----:B------:R-:W-:Y:S04]  /*29a0*/  SHF.R.S64 R16, R16, 0x1f, R19 ;  /* 0x0000001f10107819 */ /* 0x000fe80000001013 */
[----:B------:R-:W-:Y:S04]  /*29b0*/  IADD3 R89, P2, PT, R89, R16, RZ ;  /* 0x0000001059597210 */ /* 0x000fe80007f5e0ff */
[----:B------:R-:W-:Y:S02]  /*29c0*/  LEA.HI.X.SX32 R80, R19, R80, 0x1, P2 ;  /* 0x0000005013507211 */ /* 0x000fe400010f0eff */
[----:B------:R-:W-:Y:S01]  /*29d0*/  ISETP.GT.AND P2, PT, R103, R66, PT ;  /* 0x000000426700720c */ /* 0x000fe20003f44270 */
[----:B------:R-:W-:Y:S01]  /*29e0*/  @!UPT UIADD3 URZ, UPT, UPT, URZ, URZ, URZ ;  /* 0x000000fffffff290 */ /* 0x000fe2000fffe0ff */
[----:B--2---:R-:W-:Y:S11]  /*29f0*/  @P6 BRA `(.L_x_4673) ;  /* 0x0000000000f46947 */ /* 0x004ff60003800000 */
[C---:B------:R-:W-:Y:S02]  /*2a00*/  LEA R28, P6, R99.reuse, R12, 0x1 ;  /* 0x0000000c631c7211 */ /* 0x040fe400078c08ff */
[----:B------:R-:W-:Y:S02]  /*2a10*/  P2R R24, PR, RZ, 0x8 ;  /* 0x00000008ff187803 */ /* 0x000fe40000000000 */
        /* <DEDUP_REMOVED lines=18> */
[----:B--2---:R2:W-:Y:S01]  /*2b40*/  @!P5 ST.E.128 desc[UR4][R26.64], R20 ;  /* 0x000000141a00d985 */ /* 0x0045e2000c101d04 */
[----:B------:R-:W-:Y:S03]  /*2b50*/  @!P2 IADD3 R36, P5, PT, R28, R87, RZ ;  /* 0x000000571c24a210 */ /* 0x000fe60007fbe0ff */
[----:B------:R-:W3:Y:S02]  /*2b60*/  @!P3 LD.E.128 R16, desc[UR4][R34.64] ;  /* 0x000000042210b980 */ /* 0x000ee4000c101d00 */
[C---:B------:R-:W-:Y:S01]  /*2b70*/  @!P2 IMAD.X R37, R29.reuse, 0x1, R85, P5 ;  /* 0x000000011d25a824 */ /* 0x040fe200028e0655 */
[C---:B------:R-:W-:Y:S04]  /*2b80*/  @!P2 LEA R32, P5, R170.reuse, R26, 0x7 ;  /* 0x0000001aaa20a211 */ /* 0x040fe800078a38ff */
[----:B------:R-:W-:Y:S01]  /*2b90*/  @!P2 LEA.HI.X R33, R170, R27, R171, 0x7, P5 ;  /* 0x0000001baa21a211 */ /* 0x000fe200028f3cab */
[----:B---3--:R3:W-:Y:S01]  /*2ba0*/  @!P3 ST.E.128 desc[UR4][R30.64], R16 ;  /* 0x000000101e00b985 */ /* 0x0087e2000c101d04 */
[----:B------:R-:W-:Y:S02]  /*2bb0*/  ISETP.NE.AND P3, PT, R24, RZ, PT ;  /* 0x000000ff1800720c */ /* 0x000fe40003f65270 */
[----:B------:R-:W-:Y:S01]  /*2bc0*/  @!P6 IADD3 R24, P5, PT, R28, R136, RZ ;  /* 0x000000881c18e210 */ /* 0x000fe20007fbe0ff */
[----:B-1----:R-:W4:Y:S04]  /*2bd0*/  @!P2 LD.E.128 R4, desc[UR4][R36.64] ;  /* 0x000000042404a980 */ /* 0x002f28000c101d00 */
[----:B------:R-:W-:Y:S01]  /*2be0*/  @!P6 IMAD.X R25, R29, 0x1, R79, P5 ;  /* 0x000000011d19e824 */ /* 0x000fe200028e064f */
[C---:B------:R-:W-:Y:S04]  /*2bf0*/  @!P4 LEA R38, P5, R134.reuse, R28, 0x8 ;  /* 0x0000001c8626c211 */ /* 0x040fe800078a40ff */
[----:B------:R-:W-:Y:S01]  /*2c00*/  @!P4 LEA.HI.X R39, R134, R29, R135, 0x8, P5 ;  /* 0x0000001d8627c211 */ /* 0x000fe200028f4487 */
[----:B----4-:R-:W-:Y:S01]  /*2c10*/  @!P2 ST.E.128 desc[UR4][R32.64], R4 ;  /* 0x000000042000a985 */ /* 0x010fe2000c101d04 */
[----:B------:R-:W-:Y:S01]  /*2c20*/  ISETP.NE.AND P2, PT, R2, RZ, PT ;  /* 0x000000ff0200720c */ /* 0x000fe20003f45270 */
[C---:B------:R-:W-:Y:S02]  /*2c30*/  @!P6 IMAD.WIDE.U32 R2, R170.reuse, 0xc0, R26 ;  /* 0x000000c0aa02e825 */ /* 0x040fe400078e001a */
[----:B--2---:R1:W2:Y:S02]  /*2c40*/  @!P6 LD.E.128 R20, desc[UR4][R24.64] ;  /* 0x000000041814e980 */ /* 0x0042a4000c101d00 */
[----:B------:R-:W-:Y:S02]  /*2c50*/  @!P6 IMAD.IADD R3, R3, 0x1, R0 ;  /* 0x000000010303e824 */ /* 0x000fe400078e0200 */
[----:B------:R-:W-:Y:S01]  /*2c60*/  @!P1 IMAD R0, R135, 0x140, RZ ;  /* 0x0000014087009824 */ /* 0x000fe200078e02ff */
[C---:B-1----:R-:W-:Y:S04]  /*2c70*/  @!P4 LEA R24, P5, R170.reuse, R26, 0x8 ;  /* 0x0000001aaa18c211 */ /* 0x042fe800078a40ff */
[----:B------:R-:W-:Y:S01]  /*2c80*/  @!P4 LEA.HI.X R25, R170, R27, R171, 0x8, P5 ;  /* 0x0000001baa19c211 */ /* 0x000fe200028f44ab */
[----:B--2---:R1:W-:Y:S04]  /*2c90*/  @!P6 ST.E.128 desc[UR4][R2.64], R20 ;  /* 0x000000140200e985 */ /* 0x0043e8000c101d04 */
[----:B---3--:R-:W2:Y:S01]  /*2ca0*/  @!P4 LD.E.128 R16, desc[UR4][R38.64] ;  /* 0x000000042610c980 */ /* 0x008ea2000c101d00 */
        /* <DEDUP_REMOVED lines=18> */
.L_x_4673:
        /* <DEDUP_REMOVED lines=74> */
.L_x_4677:
[----:B------:R-:W-:Y:S05]  /*3270*/  BSYNC.RECONVERGENT B0 ;  /* 0x0000000000007941 */ /* 0x000fea0003800200 */
.L_x_4676:
        /* <DEDUP_REMOVED lines=57> */
.L_x_4679:
[----:B------:R-:W-:Y:S05]  /*3610*/  BSYNC.RECONVERGENT B0 ;  /* 0x0000000000007941 */ /* 0x000fea0003800200 */
.L_x_4678:
        /* <DEDUP_REMOVED lines=57> */
.L_x_4681:
[----:B------:R-:W-:Y:S05]  /*39b0*/  BSYNC.RECONVERGENT B0 ;  /* 0x0000000000007941 */ /* 0x000fea0003800200 */
.L_x_4680:
        /* <DEDUP_REMOVED lines=58> */
.L_x_4683:
[----:B------:R-:W-:Y:S05]  /*3d60*/  BSYNC.RECONVERGENT B0 ;  /* 0x0000000000007941 */ /* 0x000fea0003800200 */
.L_x_4682:
        /* <DEDUP_REMOVED lines=64> */
.L_x_4685:
[----:B------:R-:W-:Y:S05]  /*4170*/  BSYNC.RECONVERGENT B0 ;  /* 0x0000000000007941 */ /* 0x000fea0003800200 */
.L_x_4684:
        /* <DEDUP_REMOVED lines=57> */
.L_x_4687:
[----:B------:R-:W-:Y:S05]  /*4510*/  BSYNC.RECONVERGENT B0 ;  /* 0x0000000000007941 */ /* 0x000fea0003800200 */
.L_x_4686:
        /* <DEDUP_REMOVED lines=59> */
.L_x_4689:
[----:B------:R-:W-:Y:S05]  /*48d0*/  BSYNC.RECONVERGENT B0 ;  /* 0x0000000000007941 */ /* 0x000fea0003800200 */
.L_x_4688:
        /* <DEDUP_REMOVED lines=59> */
.L_x_4691:
[----:B------:R-:W-:Y:S05]  /*4c90*/  BSYNC.RECONVERGENT B0 ;  /* 0x0000000000007941 */ /* 0x000fea0003800200 */
.L_x_4690:
[----:B------:R-:W5:Y:S02]  /*4ca0*/  LD.E R3, desc[UR4][R148.64+0xd0] ;  /* 0x0000d00494037980 */ /* 0x000f64000c101900 */
[----:B-----5:R-:W-:Y:S05]  /*4cb0*/  IMAD.U32 R3, R3, -0x80, RZ ;  /* 0xffffff8003037824 */ /* 0x020fea00078e00ff */
[C---:B------:R-:W-:Y:S02]  /*4cc0*/  LEA R14, P1, R3.reuse, R14, 0x1 ;  /* 0x0000000e030e7211 */ /* 0x040fe400078208ff */
[C---:B------:R-:W-:Y:S02]  /*4cd0*/  LEA R50, P0, R3.reuse, R50, 0x1 ;  /* 0x0000003203327211 */ /* 0x040fe400078008ff */
[C---:B------:R-:W-:Y:S02]  /*4ce0*/  LEA.HI.X.SX32 R15, R3.reuse, R15, 0x1, P1 ;  /* 0x0000000f030f7211 */ /* 0x040fe400008f0eff */
[----:B------:R-:W-:Y:S01]  /*4cf0*/  LEA.HI.X.SX32 R51, R3, R51, 0x1, P0 ;  /* 0x0000003303337211 */ /* 0x000fe200000f0eff */
[----:B------:R-:W-:Y:S05]  /*4d00*/  BRA `(.L_x_4674) ;  /* 0x0000003000447947 */ /* 0x000fea0003800000 */
.L_x_4675:
        /* <DEDUP_REMOVED lines=99> */
.L_x_4693:
[----:B------:R-:W-:Y:S05]  /*5340*/  BSYNC.RECONVERGENT B0 ;  /* 0x0000000000007941 */ /* 0x000fea0003800200 */
.L_x_4692:
        /* <DEDUP_REMOVED lines=96> */
.L_x_4695:
[----:B------:R-:W-:Y:S05]  /*5950*/  BSYNC.RECONVERGENT B0 ;  /* 0x0000000000007941 */ /* 0x000fea0003800200 */
.L_x_4694:
        /* <DEDUP_REMOVED lines=97> */
.L_x_4697:
[----:B------:R-:W-:Y:S05]  /*5f70*/  BSYNC.RECONVERGENT B0 ;  /* 0x0000000000007941 */ /* 0x000fea0003800200 */
.L_x_4696:
        /* <DEDUP_REMOVED lines=96> */
.L_x_4699:
[----:B------:R-:W-:Y:S05]  /*6580*/  BSYNC.RECONVERGENT B0 ;  /* 0x0000000000007941 */ /* 0x000fea0003800200 */
.L_x_4698:
        /* <DEDUP_REMOVED lines=94> */
.L_x_4701:
[----:B------:R-:W-:Y:S05]  /*6b70*/  BSYNC.RECONVERGENT B0 ;  /* 0x0000000000007941 */ /* 0x000fea0003800200 */
.L_x_4700:
        /* <DEDUP_REMOVED lines=99> */
.L_x_4703:
[----:B------:R-:W-:Y:S05]  /*71b0*/  BSYNC.RECONVERGENT B0 ;  /* 0x0000000000007941 */ /* 0x000fea0003800200 */
.L_x_4702:
        /* <DEDUP_REMOVED lines=95> */
.L_x_4705:
[----:B------:R-:W-:Y:S05]  /*77b0*/  BSYNC.RECONVERGENT B0 ;  /* 0x0000000000007941 */ /* 0x000fea0003800200 */
.L_x_4704:
        /* <DEDUP_REMOVED lines=95> */
.L_x_4707:
[----:B------:R-:W-:Y:S05]  /*7db0*/  BSYNC.RECONVERGENT B0 ;  /* 0x0000000000007941 */ /* 0x000fea0003800200 */
.L_x_4706:
[----:B------:R-:W5:Y:S02]  /*7dc0*/  LD.E R3, desc[UR4][R148.64+0xd0] ;  /* 0x0000d00494037980 */ /* 0x000f64000c101900 */
[----:B-----5:R-:W-:Y:S05]  /*7dd0*/  IMAD.U32 R3, R3, -0x80, RZ ;  /* 0xffffff8003037824 */ /* 0x020fea00078e00ff */
[C---:B------:R-:W-:Y:S02]  /*7de0*/  LEA R92, P1, R3.reuse, R92, 0x1 ;  /* 0x0000005c035c7211 */ /* 0x040fe400078208ff */
[C---:B------:R-:W-:Y:S02]  /*7df0*/  LEA R90, P0, R3.reuse, R90, 0x1 ;  /* 0x0000005a035a7211 */ /* 0x040fe400078008ff */
[C---:B------:R-:W-:Y:S02]  /*7e00*/  LEA.HI.X.SX32 R93, R3.reuse, R93, 0x1, P1 ;  /* 0x0000005d035d7211 */ /* 0x040fe400008f0eff */
[----:B------:R-:W-:Y:S09]  /*7e10*/  LEA.HI.X.SX32 R91, R3, R91, 0x1, P0 ;  /* 0x0000005b035b7211 */ /* 0x000ff200000f0eff */
.L_x_4674:
[----:B------:R-:W-:Y:S05]  /*7e20*/  BSYNC.RECONVERGENT B1 ;  /* 0x0000000000017941 */ /* 0x000fea0003800200 */
.L_x_4672:
        /* <DEDUP_REMOVED lines=52> */
[----:B------:R-:W-:Y:S11]  /*8170*/  ISETP.GT.U32.AND P0, PT, R19, R16, PT ;  /* 0x000000101300720c */ /* 0x000ff60003f04070 */
[----:B------:R-:W-:Y:S02]  /*8180*/  @!P4 IMAD.IADD R6, R6, 0x1, -R19 ;  /* 0x000000010606c824 */ /* 0x000fe400078e0a13 */
[----:B------:R-:W-:Y:S01]  /*8190*/  @!P4 VIADD R7, R7, 0x1 ;  /* 0x000000010707c836 */ /* 0x000fe20000000000 */
[-C--:B------:R-:W-:Y:S01]  /*81a0*/  @!P0 IADD3 R16, PT, PT, R16, -R19.reuse, RZ ;  /* 0x8000001310108210 */ /* 0x080fe20007ffe0ff */
[----:B------:R-:W-:Y:S01]  /*81b0*/  @!P0 VIADD R5, R5, 0x1 ;  /* 0x0000000105058836 */ /* 0x000fe20000000000 */
[-C--:B------:R-:W-:Y:S02]  /*81c0*/  ISETP.GE.U32.AND P5, PT, R6, R19.reuse, PT ;  /* 0x000000130600720c */ /* 0x080fe40003fa6070 */
[----:B------:R-:W-:Y:S02]  /*81d0*/  ISETP.GE.U32.AND P6, PT, R16, R19, PT ;  /* 0x000000131000720c */ /* 0x000fe40003fc6070 */
[----:B------:R-:W-:Y:S02]  /*81e0*/  LOP3.LUT R6, R104, R3, RZ, 0x3c, !PT ;  /* 0x0000000368067212 */ /* 0x000fe400078e3cff */
[----:B------:R-:W-:Y:S02]  /*81f0*/  ISETP.GE.AND P4, PT, R8, RZ, PT ;  /* 0x000000ff0800720c */ /* 0x000fe40003f86270 */
[----:B------:R-:W-:Y:S02]  /*8200*/  ISETP.GE.AND P1, PT, R6, RZ, PT ;  /* 0x000000ff0600720c */ /* 0x000fe40003f26270 */
[----:B------:R-:W-:Y:S03]  /*8210*/  ISETP.NE.AND P0, PT, R3, RZ, PT ;  /* 0x000000ff0300720c */ /* 0x000fe60003f05270 */
        /* <DEDUP_REMOVED lines=38> */
.L_x_4709:
[----:B------:R-:W-:Y:S05]  /*8480*/  BSYNC.RECONVERGENT B0 ;  /* 0x0000000000007941 */ /* 0x000fea0003800200 */
.L_x_4708:
[----:B------:R-:W-:Y:S05]  /*8490*/  @P2 BRA `(.L_x_4710) ;  /* 0xffffff9c00dc2947 */ /* 0x000fea000383ffff */
.L_x_4671:
        /* <DEDUP_REMOVED lines=17> */
.L_x_4715:
[----:B------:R2:W-:Y:S02]  /*85b0*/  STS.128 [R58], RZ ;  /* 0x000000ff3a007388 */ /* 0x0005e40000000c00 */
.L_x_4714:
[----:B------:R-:W-:Y:S05]  /*85c0*/  BSYNC.RECONVERGENT B0 ;  /* 0x0000000000007941 */ /* 0x000fea0003800200 */
.L_x_4713:
        /* <DEDUP_REMOVED lines=13> */
.L_x_4712:
[----:B------:R-:W2:Y:S01]  /*86a0*/  LD.E.64 R2, desc[UR4][R148.64+0xf0] ;  /* 0x0000f00494027980 */ /* 0x000ea2000c101b00 */
[----:B------:R-:W-:-:S03]  /*86b0*/  IMAD.MOV.U32 R0, RZ, RZ, RZ ;  /* 0x000000ffff007224 */ /* 0x000fc600078e00ff */
[----:B------:R1:W5:Y:S04]  /*86c0*/  LD.E.64 R24, desc[UR4][R148.64+0x148] ;  /* 0x0001480494187980 */ /* 0x000368000c101b00 */
[----:B------:R1:W5:Y:S01]  /*86d0*/  LD.E.64 R26, desc[UR4][R148.64+0x150] ;  /* 0x00015004941a7980 */ /* 0x000362000c101b00 */
[----:B--2---:R-:W-:-:S04]  /*86e0*/  ISETP.NE.U32.AND P1, PT, R2, RZ, PT ;  /* 0x000000ff0200720c */ /* 0x004fc80003f25070 */
[----:B------:R-:W-:-:S13]  /*86f0*/  ISETP.NE.AND.EX P1, PT, R3, RZ, PT, P1 ;  /* 0x000000ff0300720c */ /* 0x000fda0003f25310 */
[----:B------:R-:W-:Y:S02]  /*8700*/  @P1 IADD3 R14, P0, PT, R2, R73, RZ ;  /* 0x00000049020e1210 */ /* 0x000fe40007f1e0ff */
[----:B------:R-:W2:Y:S03]  /*8710*/  LD.E.U8 R2, desc[UR4][R148.64+0x1b3] ;  /* 0x0001b30494027980 */ /* 0x000ea6000c101100 */
[----:B------:R-:W-:-:S05]  /*8720*/  @P1 IMAD.X R15, R3, 0x1, R72, P0 ;  /* 0x00000001030f1824 */ /* 0x000fca00000e0648 */
[----:B------:R-:W3:Y:S01]  /*8730*/  @P1 LD.E R0, desc[UR4][R14.64] ;  /* 0x000000040e001980 */ /* 0x000ee2000c101900 */
[----:B------:R-:W-:-:S04]  /*8740*/  LEA.HI R5, R9, R9, RZ, 0x1 ;  /* 0x0000000909057211 */ /* 0x000fc800078f08ff */
[----:B------:R-:W-:-:S05]  /*8750*/  SHF.R.S32.HI R5, RZ, 0x1, R5 ;  /* 0x00000001ff057819 */ /* 0x000fca0000011405 */
[----:B------:R-:W-:-:S04]  /*8760*/  IMAD R7, R128, R5, R74 ;  /* 0x0000000580077224 */ /* 0x000fc800078e024a */
[----:B------:R-:W-:Y:S01]  /*8770*/  IMAD.IADD R13, R74, 0x1, R7 ;  /* 0x000000014a0d7824 */ /* 0x000fe200078e0207 */
[----:B--2---:R-:W-:Y:S02]  /*8780*/  ISETP.NE.AND P2, PT, R2, RZ, PT ;  /* 0x000000ff0200720c */ /* 0x004fe40003f45270 */
[----:B---3--:R-:W-:-:S05]  /*8790*/  IADD3 R0, PT, PT, R0, R71, R75 ;  /* 0x0000004700007210 */ /* 0x008fca0007ffe04b */
[----:B------:R-:W-:-:S05]  /*87a0*/  IMAD R0, R0, R5, RZ ;  /* 0x0000000500007224 */ /* 0x000fca00078e02ff */
[----:B------:R-:W-:Y:S02]  /*87b0*/  SHF.R.S32.HI R2, RZ, 0x1f, R0 ;  /* 0x0000001fff027819 */ /* 0x000fe40000011400 */
[C---:B------:R-:W-:Y:S02]  /*87c0*/  IADD3 R6, P1, PT, R0.reuse, R7, RZ ;  /* 0x0000000700067210 */ /* 0x040fe40007f3e0ff */
[----:B------:R-:W-:Y:S01]  /*87d0*/  IADD3 R3, P0, PT, R0, R13, RZ ;  /* 0x0000000d00037210 */ /* 0x000fe20007f1e0ff */
[----:B------:R-:W-:Y:S01]  /*87e0*/  IMAD.SHL.U32 R0, R5, 0x20, RZ ;  /* 0x0000002005007824 */ /* 0x000fe200078e00ff */
        /* <DEDUP_REMOVED lines=23> */
[----:B------:R-:W3:Y:S01]  /*8960*/  LD.E.64 R2, desc[UR4][R2.64] ;  /* 0x0000000402027980 */ /* 0x000ee2000c101b00 */
[--C-:B----45:R-:W-:Y:S02]  /*8970*/  HADD2.F32 R20, -RZ, R13.reuse.H0_H0 ;  /* 0x2000000dff147230 */ /* 0x130fe40000004100 */
[----:B------:R-:W-:Y:S02]  /*8980*/  HADD2.F32 R22, -RZ, R13.H1_H1 ;  /* 0x3000000dff167230 */ /* 0x000fe40000004100 */
[--C-:B------:R-:W-:Y:S01]  /*8990*/  HADD2.F32 R19, -RZ, R15.reuse.H1_H1 ;  /* 0x3000000fff137230 */ /* 0x100fe20000004100 */
[----:B------:R-:W-:Y:S01]  /*89a0*/  MOV R18, R14 ;  /* 0x0000000e00127202 */ /* 0x000fe20000000f00 */
[----:B------:R-:W-:-:S02]  /*89b0*/  HADD2.F32 R28, -RZ, R15.H0_H0 ;  /* 0x2000000fff1c7230 */ /* 0x000fc40000004100 */
[----:B--2---:R-:W-:Y:S02]  /*89c0*/  HADD2.F32 R16, -RZ, R4.H1_H1 ;  /* 0x30000004ff107230 */ /* 0x004fe40000004100 */
[----:B---3--:R-:W-:Y:S02]  /*89d0*/  HADD2.F32 R13, -RZ, R2.H1_H1 ;  /* 0x30000002ff0d7230 */ /* 0x008fe40000004100 */
[----:B------:R-:W-:Y:S02]  /*89e0*/  HADD2.F32 R8, -RZ, R3.H1_H1 ;  /* 0x30000003ff087230 */ /* 0x000fe40000004100 */
[----:B------:R-:W-:Y:S02]  /*89f0*/  HADD2.F32 R14, -RZ, R5.H1_H1 ;  /* 0x30000005ff0e7230 */ /* 0x000fe40000004100 */
[C---:B------:R-:W-:Y:S01]  /*8a00*/  FMUL.FTZ R21, R22.reuse, R13 ;  /* 0x0000000d16157220 */ /* 0x040fe20000410000 */
[----:B------:R-:W-:Y:S01]  /*8a10*/  FMUL.FTZ R22, R22, R16 ;  /* 0x0000001016167220 */ /* 0x000fe20000410000 */
[----:B------:R-:W-:Y:S01]  /*8a20*/  FMUL.FTZ R15, R19, R8 ;  /* 0x00000008130f7220 */ /* 0x000fe20000410000 */
[----:B------:R-:W-:-:S02]  /*8a30*/  HADD2.F32 R4, -RZ, R4.H0_H0 ;  /* 0x20000004ff047230 */ /* 0x000fc40000004100 */
[-C--:B------:R-:W-:Y:S01]  /*8a40*/  FMUL.FTZ R19, R19, R14.reuse ;  /* 0x0000000e13137220 */ /* 0x080fe20000410000 */
[----:B------:R-:W-:Y:S01]  /*8a50*/  FFMA.FTZ R22, R20, R13, R22 ;  /* 0x0000000d14167223 */ /* 0x000fe20000010016 */
[C---:B------:R-:W-:Y:S01]  /*8a60*/  FFMA.FTZ R15, R28.reuse, R14, -R15 ;  /* 0x0000000e1c0f7223 */ /* 0x040fe2000001080f */
[----:B------:R-:W-:Y:S02]  /*8a70*/  HADD2.F32 R13, -RZ, R12.H1_H1 ;  /* 0x3000000cff0d7230 */ /* 0x000fe40000004100 */
[----:B------:R-:W-:Y:S02]  /*8a80*/  HADD2.F32 R2, -RZ, R2.H0_H0 ;  /* 0x20000002ff027230 */ /* 0x000fe40000004100 */
[----:B------:R-:W-:Y:S02]  /*8a90*/  HADD2.F32 R3, -RZ, R3.H0_H0 ;  /* 0x20000003ff037230 */ /* 0x000fe40000004100 */
[----:B------:R-:W-:Y:S02]  /*8aa0*/  HADD2.F32 R14, -RZ, R18.H1_H1 ;  /* 0x30000012ff0e7230 */ /* 0x000fe40000004100 */
[----:B------:R-:W-:Y:S01]  /*8ab0*/  FFMA.FTZ R8, R28, R8, R19 ;  /* 0x000000081c087223 */ /* 0x000fe20000010013 */
[----:B------:R-:W-:-:S02]  /*8ac0*/  HADD2.F32 R5, -RZ, R5.H0_H0 ;  /* 0x20000005ff057230 */ /* 0x000fc40000004100 */
[C---:B------:R-:W-:Y:S01]  /*8ad0*/  FMUL.FTZ R23, R13.reuse, R4 ;  /* 0x000000040d177220 */ /* 0x040fe20000410000 */
[----:B------:R-:W-:Y:S02]  /*8ae0*/  HADD2.F32 R19, -RZ, R12.H0_H0 ;  /* 0x2000000cff137230 */ /* 0x000fe40000004100 */
[----:B------:R-:W-:Y:S01]  /*8af0*/  FMUL.FTZ R12, R13, R2 ;  /* 0x000000020d0c7220 */ /* 0x000fe20000410000 */
[----:B------:R-:W-:Y:S02]  /*8b00*/  HADD2.F32 R18, -RZ, R18.H0_H0 ;  /* 0x20000012ff127230 */ /* 0x000fe40000004100 */
[C---:B------:R-:W-:Y:S01]  /*8b10*/  FMUL.FTZ R13, R14.reuse, R3 ;  /* 0x000000030e0d7220 */ /* 0x040fe20000410000 */
[-C--:B------:R-:W-:Y:S01]  /*8b20*/  FMUL.FTZ R14, R14, R5.reuse ;  /* 0x000000050e0e7220 */ /* 0x080fe20000410000 */
[----:B------:R-:W-:Y:S01]  /*8b30*/  FFMA.FTZ R21, R20, R16, -R21 ;  /* 0x0000001014157223 */ /* 0x000fe20000010815 */
[C---:B------:R-:W-:Y:S01]  /*8b40*/  FFMA.FTZ R12, R19.reuse, R4, -R12 ;  /* 0x00000004130c7223 */ /* 0x040fe2000001080c */
[C---:B------:R-:W-:Y:S01]  /*8b50*/  FFMA.FTZ R13, R18.reuse, R5, -R13 ;  /* 0x00000005120d7223 */ /* 0x040fe2000001080d */
[----:B------:R-:W-:Y:S01]  /*8b60*/  FFMA.FTZ R14, R18, R3, R14 ;  /* 0x00000003120e7223 */ /* 0x000fe2000001000e */
[----:B------:R-:W-:Y:S01]  /*8b70*/  FFMA.FTZ R23, R19, R2, R23 ;  /* 0x0000000213177223 */ /* 0x000fe20000010017 */
[----:B------:R-:W-:-:S02]  /*8b80*/  F2FP.F16.F32.PACK_AB R21, R22, R21 ;  /* 0x000000151615723e */ /* 0x000fc400000000ff */
[----:B------:R-:W-:Y:S02]  /*8b90*/  F2FP.F16.F32.PACK_AB R15, R8, R15 ;  /* 0x0000000f080f723e */ /* 0x000fe400000000ff */
[----:B------:R-:W-:Y:S02]  /*8ba0*/  F2FP.F16.F32.PACK_AB R14, R14, R13 ;  /* 0x0000000d0e0e723e */ /* 0x000fe400000000ff */
[----:B------:R-:W-:Y:S02]  /*8bb0*/  F2FP.F16.F32.PACK_AB R12, R23, R12 ;  /* 0x0000000c170c723e */ /* 0x000fe400000000ff */
[----:B------:R-:W-:Y:S02]  /*8bc0*/  MOV R13, R21 ;  /* 0x00000015000d7202 */ /* 0x000fe40000000f00 */
.L_x_4722:
[----:B------:R-:W-:Y:S05]  /*8bd0*/  BSYNC.RECONVERGENT B0 ;  /* 0x0000000000007941 */ /* 0x000fea0003800200 */
.L_x_4721:
[----:B-----5:R3:W-:Y:S01]  /*8be0*/  STS.128 [R58], R12 ;  /* 0x0000000c3a007388 */ /* 0x0207e20000000c00 */
[----:B------:R-:W-:Y:S05]  /*8bf0*/  BRA `(.L_x_4719) ;  /* 0x0000000000047947 */ /* 0x000fea0003800000 */
.L_x_4720:
[----:B------:R2:W-:Y:S02]  /*8c00*/  STS.128 [R58], RZ ;  /* 0x000000ff3a007388 */ /* 0x0005e40000000c00 */
.L_x_4719:
[----:B------:R-:W-:Y:S05]  /*8c10*/  BSYNC.RECONVERGENT B1 ;  /* 0x0000000000017941 */ /* 0x000fea0003800200 */
.L_x_4718:
        /* <DEDUP_REMOVED lines=22> */
[--C-:B-----5:R-:W-:Y:S02]  /*8d80*/  HADD2.F32 R9, -RZ, R13.reuse.H0_H0 ;  /* 0x2000000dff097230 */ /* 0x120fe40000004100 */
[----:B------:R-:W-:Y:S02]  /*8d90*/  HADD2.F32 R7, -RZ, R13.H1_H1 ;  /* 0x3000000dff077230 */ /* 0x000fe40000004100 */
[--C-:B------:R-:W-:Y:S02]  /*8da0*/  HADD2.F32 R13, -RZ, R12.reuse.H1_H1 ;  /* 0x3000000cff0d7230 */ /* 0x100fe40000004100 */
[----:B------:R-:W-:-:S02]  /*8db0*/  HADD2.F32 R17, -RZ, R12.H0_H0 ;  /* 0x2000000cff117230 */ /* 0x000fc40000004100 */
[--C-:B---3--:R-:W-:Y:S02]  /*8dc0*/  HADD2.F32 R0, -RZ, R2.reuse.H1_H1 ;  /* 0x30000002ff007230 */ /* 0x108fe40000004100 */
[----:B------:R-:W-:Y:S02]  /*8dd0*/  HADD2.F32 R2, -RZ, R2.H0_H0 ;  /* 0x20000002ff027230 */ /* 0x000fe40000004100 */
[--C-:B--2---:R-:W-:Y:S02]  /*8de0*/  HADD2.F32 R6, -RZ, R4.reuse.H1_H1 ;  /* 0x30000004ff067230 */ /* 0x104fe40000004100 */
[----:B------:R-:W-:Y:S01]  /*8df0*/  FMUL.FTZ R12, R7, R0 ;  /* 0x00000000070c7220 */ /* 0x000fe20000410000 */
[----:B------:R-:W-:Y:S02]  /*8e00*/  HADD2.F32 R4, -RZ, R4.H0_H0 ;  /* 0x20000004ff047230 */ /* 0x000fe40000004100 */
[----:B------:R-:W-:Y:S01]  /*8e10*/  FMUL.FTZ R16, R13, R2 ;  /* 0x000000020d107220 */ /* 0x000fe20000410000 */
[-C--:B------:R-:W-:Y:S01]  /*8e20*/  FMUL.FTZ R7, R7, R6.reuse ;  /* 0x0000000607077220 */ /* 0x080fe20000410000 */
[----:B------:R-:W-:Y:S01]  /*8e30*/  FFMA.FTZ R12, R9, R6, -R12 ;  /* 0x00000006090c7223 */ /* 0x000fe2000001080c */
[-C--:B------:R-:W-:Y:S01]  /*8e40*/  FMUL.FTZ R13, R13, R4.reuse ;  /* 0x000000040d0d7220 */ /* 0x080fe20000410000 */
[----:B------:R-:W-:Y:S01]  /*8e50*/  FFMA.FTZ R16, R17, R4, -R16 ;  /* 0x0000000411107223 */ /* 0x000fe20000010810 */
[----:B------:R-:W-:Y:S01]  /*8e60*/  FFMA.FTZ R7, R9, R0, R7 ;  /* 0x0000000009077223 */ /* 0x000fe20000010007 */
[----:B------:R-:W-:-:S02]  /*8e70*/  HADD2.F32 R0, -RZ, R5.H0_H0 ;  /* 0x20000005ff007230 */ /* 0x000fc40000004100 */
[----:B------:R-:W-:Y:S01]  /*8e80*/  FFMA.FTZ R13, R17, R2, R13 ;  /* 0x00000002110d7223 */ /* 0x000fe2000001000d */
[----:B------:R-:W-:Y:S02]  /*8e90*/  HADD2.F32 R9, -RZ, R14.H1_H1 ;  /* 0x3000000eff097230 */ /* 0x000fe40000004100 */
[--C-:B------:R-:W-:Y:S02]  /*8ea0*/  HADD2.F32 R2, -RZ, R3.reuse.H0_H0 ;  /* 0x20000003ff027230 */ /* 0x100fe40000004100 */
[----:B------:R-:W-:Y:S02]  /*8eb0*/  HADD2.F32 R3, -RZ, R3.H1_H1 ;  /* 0x30000003ff037230 */ /* 0x000fe40000004100 */
[----:B------:R-:W-:Y:S01]  /*8ec0*/  FMUL.FTZ R17, R9, R0 ;  /* 0x0000000009117220 */ /* 0x000fe20000410000 */
[----:B------:R-:W-:Y:S01]  /*8ed0*/  HADD2.F32 R4, -RZ, R15.H1_H1 ;  /* 0x3000000fff047230 */ /* 0x000fe20000004100 */
[----:B------:R-:W-:Y:S01]  /*8ee0*/  F2FP.F16.F32.PACK_AB R16, R13, R16 ;  /* 0x000000100d10723e */ /* 0x000fe200000000ff */
[----:B------:R-:W-:Y:S01]  /*8ef0*/  HADD2.F32 R5, -RZ, R5.H1_H1 ;  /* 0x30000005ff057230 */ /* 0x000fe20000004100 */
[----:B------:R-:W-:Y:S01]  /*8f00*/  F2FP.F16.F32.PACK_AB R13, R7, R12 ;  /* 0x0000000c070d723e */ /* 0x000fe200000000ff */
[----:B------:R-:W-:-:S02]  /*8f10*/  HADD2.F32 R6, -RZ, R15.H0_H0 ;  /* 0x2000000fff067230 */ /* 0x000fc40000004100 */
[----:B------:R-:W-:Y:S01]  /*8f20*/  FMUL.FTZ R15, R9, R2 ;  /* 0x00000002090f7220 */ /* 0x000fe20000410000 */
[----:B------:R-:W-:Y:S02]  /*8f30*/  HADD2.F32 R14, -RZ, R14.H0_H0 ;  /* 0x2000000eff0e7230 */ /* 0x000fe40000004100 */
[C---:B------:R-:W-:Y:S01]  /*8f40*/  FMUL.FTZ R9, R4.reuse, R3 ;  /* 0x0000000304097220 */ /* 0x040fe20000410000 */
[-C--:B------:R-:W-:Y:S01]  /*8f50*/  FMUL.FTZ R4, R4, R5.reuse ;  /* 0x0000000504047220 */ /* 0x080fe20000410000 */
[----:B------:R-:W-:Y:S01]  /*8f60*/  MOV R12, R16 ;  /* 0x00000010000c7202 */ /* 0x000fe20000000f00 */
[C---:B------:R-:W-:Y:S01]  /*8f70*/  FFMA.FTZ R15, R14.reuse, R0, -R15 ;  /* 0x000000000e0f7223 */ /* 0x040fe2000001080f */
[----:B------:R-:W-:Y:S01]  /*8f80*/  FFMA.FTZ R2, R14, R2, R17 ;  /* 0x000000020e027223 */ /* 0x000fe20000010011 */
[C---:B------:R-:W-:Y:S01]  /*8f90*/  FFMA.FTZ R9, R6.reuse, R5, -R9 ;  /* 0x0000000506097223 */ /* 0x040fe20000010809 */
[----:B------:R-:W-:-:S03]  /*8fa0*/  FFMA.FTZ R4, R6, R3, R4 ;  /* 0x0000000306047223 */ /* 0x000fc60000010004 */
[----:B------:R-:W-:Y:S02]  /*8fb0*/  F2FP.F16.F32.PACK_AB R14, R2, R15 ;  /* 0x0000000f020e723e */ /* 0x000fe400000000ff */
[----:B------:R-:W-:Y:S02]  /*8fc0*/  F2FP.F16.F32.PACK_AB R15, R4, R9 ;  /* 0x00000009040f723e */ /* 0x000fe400000000ff */
.L_x_4724:
[----:B------:R-:W-:Y:S05]  /*8fd0*/  BSYNC.RECONVERGENT B0 ;  /* 0x0000000000007941 */ /* 0x000fea0003800200 */
.L_x_4723:
[----:B-----5:R3:W-:Y:S01]  /*8fe0*/  STS.128 [R58+0x800], R12 ;  /* 0x0008000c3a007388 */ /* 0x0207e20000000c00 */
[----:B------:R-:W-:Y:S05]  /*8ff0*/  BRA `(.L_x_4716) ;  /* 0x0000000800e47947 */ /* 0x000fea0003800000 */
.L_x_4717:
        /* <DEDUP_REMOVED lines=91> */
.L_x_4729:
[----:B------:R-:W-:Y:S05]  /*95b0*/  BSYNC.RECONVERGENT B0 ;  /* 0x0000000000007941 */ /* 0x000fea0003800200 */
.L_x_4728:
[----:B-----5:R3:W-:Y:S01]  /*95c0*/  STS.128 [R58], R20 ;  /* 0x000000143a007388 */ /* 0x0207e20000000c00 */
[----:B------:R-:W-:Y:S05]  /*95d0*/  BRA `(.L_x_4726) ;  /* 0x0000000000047947 */ /* 0x000fea0003800000 */
.L_x_4727:
[----:B------:R2:W-:Y:S02]  /*95e0*/  STS.128 [R58], RZ ;  /* 0x000000ff3a007388 */ /* 0x0005e40000000c00 */
.L_x_4726:
[----:B------:R-:W-:Y:S05]  /*95f0*/  BSYNC.RECONVERGENT B1 ;  /* 0x0000000000017941 */ /* 0x000fea0003800200 */
.L_x_4725:
        /* <DEDUP_REMOVED lines=87> */
.L_x_4731:
[----:B------:R-:W-:Y:S05]  /*9b70*/  BSYNC.RECONVERGENT B0 ;  /* 0x0000000000007941 */ /* 0x000fea0003800200 */
.L_x_4730:
[----:B-----5:R4:W-:Y:S02]  /*9b80*/  STS.128 [R58+0x800], R20 ;  /* 0x000800143a007388 */ /* 0x0209e40000000c00 */
.L_x_4716:
[----:B------:R-:W-:Y:S05]  /*9b90*/  BSYNC.RECONVERGENT B2 ;  /* 0x0000000000027941 */ /* 0x000fea0003800200 */
.L_x_4711:
        /* <DEDUP_REMOVED lines=13> */
.L_x_4734:
[----:B------:R1:W-:Y:S02]  /*9c70*/  STS.128 [R58+0x1000], RZ ;  /* 0x001000ff3a007388 */ /* 0x0003e40000000c00 */
.L_x_4733:
[----:B------:R-:W-:Y:S05]  /*9c80*/  BSYNC.RECONVERGENT B0 ;  /* 0x0000000000007941 */ /* 0x000fea0003800200 */
.L_x_4732:
[----:B------:R-:W-:Y:S01]  /*9c90*/  ISETP.GE.AND P1, PT, R8, R5, PT ;  /* 0x000000050800720c */ /* 0x000fe20003f26270 */
[C---:B--2--5:R-:W-:Y:S01]  /*9ca0*/  IMAD.SHL.U32 R17, R62.reuse, 0x2, RZ ;  /* 0x000000023e117824 */ /* 0x064fe200078e00ff */
        /* <DEDUP_REMOVED lines=12> */
.L_x_4737:
[----:B------:R2:W-:Y:S02]  /*9d70*/  STS.128 [R58+0x1800], RZ ;  /* 0x001800ff3a007388 */ /* 0x0005e40000000c00 */
.L_x_4736:
[----:B------:R-:W-:Y:S05]  /*9d80*/  BSYNC.RECONVERGENT B0 ;  /* 0x0000000000007941 */ /* 0x000fea0003800200 */
.L_x_4735:
        /* <DEDUP_REMOVED lines=13> */
.L_x_4740:
[----:B------:R3:W-:Y:S02]  /*9e60*/  STS.128 [R58+0x2000], RZ ;  /* 0x002000ff3a007388 */ /* 0x0007e40000000c00 */
.L_x_4739:
[----:B------:R-:W-:Y:S05]  /*9e70*/  BSYNC.RECONVERGENT B0 ;  /* 0x0000000000007941 */ /* 0x000fea0003800200 */
.L_x_4738:
        /* <DEDUP_REMOVED lines=13> */
.L_x_4743:
[----:B------:R1:W-:Y:S02]  /*9f50*/  STS.128 [R58+0x2800], RZ ;  /* 0x002800ff3a007388 */ /* 0x0003e40000000c00 */
.L_x_4742:
[----:B------:R-:W-:Y:S05]  /*9f60*/  BSYNC.RECONVERGENT B0 ;  /* 0x0000000000007941 */ /* 0x000fea0003800200 */
.L_x_4741:
        /* <DEDUP_REMOVED lines=16> */
.L_x_4746:
[----:B------:R1:W-:Y:S02]  /*a070*/  STS.128 [R58+0x3000], RZ ;  /* 0x003000ff3a007388 */ /* 0x0003e40000000c00 */
.L_x_4745:
[----:B------:R-:W-:Y:S05]  /*a080*/  BSYNC.RECONVERGENT B0 ;  /* 0x0000000000007941 */ /* 0x000fea0003800200 */
.L_x_4744:
        /* <DEDUP_REMOVED lines=13> */
.L_x_4749:
[----:B------:R1:W-:Y:S02]  /*a160*/  STS.128 [R58+0x3800], RZ ;  /* 0x003800ff3a007388 */ /* 0x0003e40000000c00 */
.L_x_4748:
[----:B------:R-:W-:Y:S05]  /*a170*/  BSYNC.RECONVERGENT B0 ;  /* 0x0000000000007941 */ /* 0x000fea0003800200 */
.L_x_4747:
        /* <DEDUP_REMOVED lines=16> */
.L_x_4752:
[----:B------:R3:W-:Y:S02]  /*a280*/  STS.128 [R58+0x4000], RZ ;  /* 0x004000ff3a007388 */ /* 0x0007e40000000c00 */
.L_x_4751:
[----:B------:R-:W-:Y:S05]  /*a290*/  BSYNC.RECONVERGENT B0 ;  /* 0x0000000000007941 */ /* 0x000fea0003800200 */
.L_x_4750:
        /* <DEDUP_REMOVED lines=14> */
.L_x_4755:
[----:B------:R1:W-:Y:S02]  /*a380*/  STS.128 [R58+0x4800], RZ ;  /* 0x004800ff3a007388 */ /* 0x0003e40000000c00 */
.L_x_4754:
[----:B------:R-:W-:Y:S05]  /*a390*/  BSYNC.RECONVERGENT B0 ;  /* 0x0000000000007941 */ /* 0x000fea0003800200 */
.L_x_4753:
[----:B----4-:R-:W4:Y:S04]  /*a3a0*/  LD.E.64 R20, desc[UR4][R148.64+0x1c0] ;  /* 0x0001c00494147980 */ /* 0x010f28000c101b00 */
[----:B-1----:R-:W3:Y:S01]  /*a3b0*/  LD.E.64 R18, desc[UR4][R148.64+0x1b8] ;  /* 0x0001b80494127980 */ /* 0x002ee2000c101b00 */
[----:B--2---:R-:W-:Y:S02]  /*a3c0*/  MOV R16, R182 ;  /* 0x000000b600107202 */ /* 0x004fe40000000f00 */
[----:B------:R-:W-:Y:S01]  /*a3d0*/  MOV R17, RZ ;  /* 0x000000ff00117202 */ /* 0x000fe20000000f00 */
[----:B------:R-:W2:Y:S04]  /*a3e0*/  LD.E R7, desc[UR4][R148.64+0xd8] ;  /* 0x0000d80494077980 */ /* 0x000ea8000c101900 */
[----:B------:R-:W0:Y:S04]  /*a3f0*/  LDGDEPBAR ;  /* 0x00000000000079af */ /* 0x000e280000000000 */
[----:B------:R1:W5:Y:S01]  /*a400*/  LD.E R24, desc[UR4][R148.64+0x184] ;  /* 0x0001840494187980 */ /* 0x000362000c101900 */
[----:B----4-:R-:W-:-:S04]  /*a410*/  IMAD.WIDE.U32 R16, R181, R20, R16 ;  /* 0x00000014b5107225 */ /* 0x010fc800078e0010 */
[----:B------:R-:W-:Y:S01]  /*a420*/  IMAD R3, R21, R181, RZ ;  /* 0x000000b515037224 */ /* 0x000fe200078e02ff */
[----:B---3--:R-:W-:-:S04]  /*a430*/  LEA R18, P0, R16, R18, 0x2 ;  /* 0x0000001210127211 */ /* 0x008fc800078010ff */
[----:B------:R-:W-:-:S04]  /*a440*/  IADD3 R3, PT, PT, R17, R3, RZ ;  /* 0x0000000311037210 */ /* 0x000fc80007ffe0ff */
[----:B------:R-:W-:Y:S01]  /*a450*/  LEA.HI.X R19, R16, R19, R3, 0x2, P0 ;  /* 0x0000001310137211 */ /* 0x000fe200000f1403 */
[----:B--2---:R-:W2:Y:S01]  /*a460*/  MUFU.RCP R187, R7 ;  /* 0x0000000700bb7308 */ /* 0x004ea20000001000 */
[----:B------:R1:W5:Y:S04]  /*a470*/  LD.E R3, desc[UR4][R148.64+0x188] ;  /* 0x0001880494037980 */ /* 0x000368000c101900 */
[----:B------:R-:W2:Y:S01]  /*a480*/  LD.E R16, desc[UR4][R18.64] ;  /* 0x0000000412107980 */ /* 0x000ea2000c101900 */
[----:B------:R-:W-:-:S04]  /*a490*/  DEPBAR.LE SB0, 0x0 ;  /* 0x000080000000791a */ /* 0x000fc80000000000 */
[----:B------:R-:W-:Y:S01]  /*a4a0*/  BSSY.RECONVERGENT B0, `(.L_x_4756) ;  /* 0x000000e000007945 */ /* 0x000fe20003800200 */
[----:B------:R-:W-:Y:S01]  /*a4b0*/  BAR.SYNC.DEFER_BLOCKING 0x0 ;  /* 0x0000000000007b1d */ /* 0x000fe20000010000 */
[----:B--2---:R-:W-:-:S05]  /*a4c0*/  FMUL.FTZ R187, R16, R187 ;  /* 0x000000bb10bb7220 */ /* 0x004fca0000410000 */
[----:B-1----:R-:W-:Y:S05]  /*a4d0*/  @P2 BRA `(.L_x_4757) ;  /* 0x0000000000242947 */ /* 0x002fea0003800000 */
[----:B------:R-:W-:-:S13]  /*a4e0*/  ISETP.GE.AND P0, PT, R10, R185, PT ;  /* 0x000000b90a00720c */ /* 0x000fda0003f06270 */
[----:B------:R-:W-:Y:S05]  /*a4f0*/  @P0 BRA `(.L_x_4758) ;  /* 0x0000000000140947 */ /* 0x000fea0003800000 */
[----:B------:R-:W-:Y:S01]  /*a500*/  @!PT LDS RZ, [RZ] ;  /* 0x00000000fffff984 */ /* 0x000fe20000000800 */
[----:B------:R-:W-:Y:S01]  /*a510*/  @!PT LDS RZ, [RZ] ;  /* 0x00000000fffff984 */ /* 0x000fe20000000800 */
[----:B------:R-:W-:Y:S01]  /*a520*/  @!PT LDS RZ, [RZ] ;  /* 0x00000000fffff984 */ /* 0x000fe20000000800 */
[----:B------:R1:W-:Y:S01]  /*a530*/  LDGSTS.E.BYPASS.LTC128B.128 [R58+0x5000], desc[UR4][R178.64] ;  /* 0x05000000b23a7fae */ /* 0x0003e2000b981a04 */
[----:B------:R-:W-:Y:S05]  /*a540*/  BRA `(.L_x_4759) ;  /* 0x00000000000c7947 */ /* 0x000fea0003800000 */
.L_x_4758:
[----:B------:R2:W-:Y:S01]  /*a550*/  STS.128 [R58+0x5000], RZ ;  /* 0x005000ff3a007388 */ /* 0x0005e20000000c00 */
[----:B------:R-:W-:Y:S05]  /*a560*/  BRA `(.L_x_4759) ;  /* 0x0000000000047947 */ /* 0x000fea0003800000 */
.L_x_4757:
[----:B------:R3:W-:Y:S02]  /*a570*/  STS.128 [R58+0x5000], RZ ;  /* 0x005000ff3a007388 */ /* 0x0007e40000000c00 */
.L_x_4759:
[----:B------:R-:W-:Y:S05]  /*a580*/  BSYNC.RECONVERGENT B0 ;  /* 0x0000000000007941 */ /* 0x000fea0003800200 */
.L_x_4756:
        /* <DEDUP_REMOVED lines=13> */
.L_x_4762:
[----:B------:R1:W-:Y:S02]  /*a660*/  STS.128 [R58+0x5800], RZ ;  /* 0x005800ff3a007388 */ /* 0x0003e40000000c00 */
.L_x_4761:
[----:B------:R-:W-:Y:S05]  /*a670*/  BSYNC.RECONVERGENT B0 ;  /* 0x0000000000007941 */ /* 0x000fea0003800200 */
.L_x_4760:
        /* <DEDUP_REMOVED lines=13> */
.L_x_4765:
[----:B------:R1:W-:Y:S02]  /*a750*/  STS.128 [R58+0x6000], RZ ;  /* 0x006000ff3a007388 */ /* 0x0003e40000000c00 */
.L_x_4764:
[----:B------:R-:W-:Y:S05]  /*a760*/  BSYNC.RECONVERGENT B0 ;  /* 0x0000000000007941 */ /* 0x000fea0003800200 */
.L_x_4763:
        /* <DEDUP_REMOVED lines=13> */
.L_x_4768:
[----:B------:R1:W-:Y:S02]  /*a840*/  STS.128 [R58+0x6800], RZ ;  /* 0x006800ff3a007388 */ /* 0x0003e40000000c00 */
.L_x_4767:
[----:B------:R-:W-:Y:S05]  /*a850*/  BSYNC.RECONVERGENT B0 ;  /* 0x0000000000007941 */ /* 0x000fea0003800200 */
.L_x_4766:
        /* <DEDUP_REMOVED lines=16> */
.L_x_4771:
[----:B------:R1:W-:Y:S02]  /*a960*/  STS.128 [R58+0x7000], RZ ;  /* 0x007000ff3a007388 */ /* 0x0003e40000000c00 */
.L_x_4770:
[----:B------:R-:W-:Y:S05]  /*a970*/  BSYNC.RECONVERGENT B0 ;  /* 0x0000000000007941 */ /* 0x000fea0003800200 */
.L_x_4769:
        /* <DEDUP_REMOVED lines=13> */
.L_x_4774:
[----:B------:R1:W-:Y:S02]  /*aa50*/  STS.128 [R58+0x7800], RZ ;  /* 0x007800ff3a007388 */ /* 0x0003e40000000c00 */
.L_x_4773:
[----:B------:R-:W-:Y:S05]  /*aa60*/  BSYNC.RECONVERGENT B0 ;  /* 0x0000000000007941 */ /* 0x000fea0003800200 */
.L_x_4772:
        /* <DEDUP_REMOVED lines=16> */
.L_x_4777:
[----:B------:R1:W-:Y:S02]  /*ab70*/  STS.128 [R58+0x8000], RZ ;  /* 0x008000ff3a007388 */ /* 0x0003e40000000c00 */
.L_x_4776:
[----:B------:R-:W-:Y:S05]  /*ab80*/  BSYNC.RECONVERGENT B0 ;  /* 0x0000000000007941 */ /* 0x000fea0003800200 */
.L_x_4775:
        /* <DEDUP_REMOVED lines=14> */
.L_x_4780:
[----:B------:R1:W-:Y:S02]  /*ac70*/  STS.128 [R58+0x8800], RZ ;  /* 0x008800ff3a007388 */ /* 0x0003e40000000c00 */
.L_x_4779:
[----:B------:R-:W-:Y:S05]  /*ac80*/  BSYNC.RECONVERGENT B0 ;  /* 0x0000000000007941 */ /* 0x000fea0003800200 */
.L_x_4778:
[----:B------:R-:W2:Y:S01]  /*ac90*/  LD.E R0, desc[UR4][R148.64+0x18c] ;  /* 0x00018c0494007980 */ /* 0x000ea2000c101900 */
[C---:B------:R-:W-:Y:S01]  /*aca0*/  IMAD.SHL.U32 R77, R164.reuse, 0x20, RZ ;  /* 0x00000020a44d7824 */ /* 0x040fe200078e00ff */
        /* <DEDUP_REMOVED lines=19> */
[----:B------:R-:W-:Y:S01]  /*ade0*/  SEL R116, R116, 0xffffffe0, !P0 ;  /* 0xffffffe074747807 */ /* 0x000fe20004000000 */
[--C-:B------:R-:W-:Y:S01]  /*adf0*/  IMAD R9, R6, 0x2, R59.reuse ;  /* 0x0000000206097824 */ /* 0x100fe200078e023b */
[----:B-----5:R-:W-:Y:S01]  /*ae00*/  IADD3 R194, PT, PT, R3, R63, -R184 ;  /* 0x0000003f03c27210 */ /* 0x020fe20007ffe8b8 */
[----:B------:R-:W-:Y:S01]  /*ae10*/  IMAD R41, R4, 0x2, R59 ;  /* 0x0000000204297824 */ /* 0x000fe200078e023b */
[----:B------:R-:W-:Y:S01]  /*ae20*/  IADD3 R24, PT, PT, R63, -R184, -R24 ;  /* 0x800000b83f187210 */ /* 0x000fe20007ffe818 */
[----:B------:R-:W-:Y:S01]  /*ae30*/  IMAD.IADD R8, R9, 0x1, R116 ;  /* 0x0000000109087824 */ /* 0x000fe200078e0274 */
[----:B------:R-:W-:Y:S01]  /*ae40*/  LDSM.16.M88.4 R12, [R9] ;  /* 0x00000000090c783b */ /* 0x000fe20000000200 */
[----:B------:R-:W-:-:S02]  /*ae50*/  IMAD.IADD R75, R116, 0x1, R41 ;  /* 0x00000001744b7824 */ /* 0x000fc400078e0229 */
[----:B------:R-:W-:Y:S01]  /*ae60*/  VIADD R3, R57, 0xffffffff ;  /* 0xffffffff39037836 */ /* 0x000fe20000000000 */
[----:B------:R-:W1:Y:S03]  /*ae70*/  LDSM.16.M88.4 R20, [R41+0x1000] ;  /* 0x001000002914783b */ /* 0x000e660000000200 */
[----:B------:R-:W-:Y:S01]  /*ae80*/  IMAD.SHL.U32 R79, R3, 0x100, RZ ;  /* 0x00000100034f7824 */ /* 0x000fe200078e00ff */
[----:B------:R-:W3:Y:S04]  /*ae90*/  LDSM.16.M88.4 R44, [R41+0x4c00] ;  /* 0x004c0000292c783b */ /* 0x000ee80000000200 */
[----:B------:R-:W-:Y:S04]  /*aea0*/  LDSM.16.M88.4 R4, [R8] ;  /* 0x000000000804783b */ /* 0x000fe80000000200 */
[----:B------:R-:W4:Y:S04]  /*aeb0*/  LDSM.16.M88.4 R16, [R75+0x1000] ;  /* 0x001000004b10783b */ /* 0x000f280000000200 */
[----:B------:R-:W4:Y:S04]  /*aec0*/  LDSM.16.M88.4 R36, [R75+0x4c00] ;  /* 0x004c00004b24783b */ /* 0x000f280000000200 */
[----:B------:R-:W2:Y:S01]  /*aed0*/  LDSM.16.M88.4 R28, [R41+0x1400] ;  /* 0x00140000291c783b */ /* 0x000ea20000000200 */
[C---:B-1----:R-:W-:Y:S08]  /*aee0*/  HMMA.16816.F32 R48, R12.reuse, R20, RZ ;  /* 0x000000140c30723c */ /* 0x042ff000000018ff */
[----:B---3--:R-:W-:Y:S01]  /*aef0*/  HMMA.16816.F32 R32, R12, R46, RZ ;  /* 0x0000002e0c20723c */ /* 0x008fe200000018ff */
[----:B------:R-:W-:-:S05]  /*af00*/  IMAD.SHL.U32 R46, R164, 0x2, RZ ;  /* 0x00000002a42e7824 */ /* 0x000fca00078e00ff */
[----:B------:R-:W-:Y:S02]  /*af10*/  LOP3.LUT R46, R46, 0x6, RZ, 0xc0, !PT ;  /* 0x000000062e2e7812 */ /* 0x000fe400078ec0ff */
[----:B------:R-:W-:Y:S02]  /*af20*/  HMMA.16816.F32 R20, R12, R22, RZ ;  /* 0x000000160c14723c */ /* 0x000fe400000018ff */
[----:B------:R-:W-:-:S05]  /*af30*/  LOP3.LUT R196, R79, R46, RZ, 0xfc, !PT ;  /* 0x0000002e4fc47212 */ /* 0x000fca00078efcff */
[C---:B------:R-:W-:Y:S01]  /*af40*/  IMAD.IADD R67, R196.reuse, 0x1, R184 ;  /* 0x00000001c4437824 */ /* 0x040fe200078e02b8 */
[C---:B----4-:R-:W-:Y:S05]  /*af50*/  HMMA.16816.F32 R48, R4.reuse, R16, R48 ;  /* 0x000000100430723c */ /* 0x050fea0000001830 */
[----:B------:R-:W-:Y:S01]  /*af60*/  LOP3.LUT R17, R165, 0x1f0, RZ, 0xc0, !PT ;  /* 0x000001f0a5117812 */ /* 0x000fe200078ec0ff */
[C---:B------:R-:W-:Y:S02]  /*af70*/  VIADD R52, R196.reuse, 0x8 ;  /* 0x00000008c4347836 */ /* 0x040fe40000000000 */
[----:B------:R-:W-:Y:S01]  /*af80*/  VIADD R54, R196, 0x30 ;  /* 0x00000030c4367836 */ /* 0x000fe20000000000 */
[----:B------:R-:W-:Y:S01]  /*af90*/  LOP3.LUT R128, R17, 0x7, R128, 0xf8, !PT ;  /* 0x0000000711807812 */ /* 0x000fe200078ef880 */
[C---:B------:R-:W-:Y:S01]  /*afa0*/  IMAD R17, R183.reuse, 0x40, R63 ;  /* 0x00000040b7117824 */ /* 0x040fe200078e023f */
[----:B------:R-:W-:Y:S03]  /*afb0*/  HMMA.16816.F32 R32, R4, R38, R32 ;  /* 0x000000260420723c */ /* 0x000fe60000001820 */
[----:B------:R-:W-:-:S02]  /*afc0*/  IMAD R43, R183, 0x40, R128 ;  /* 0x00000040b72b7824 */ /* 0x000fc400078e0280 */
[----:B------:R-:W-:Y:S02]  /*afd0*/  IMAD.IADD R192, R128, 0x1, R17 ;  /* 0x0000000180c07824 */ /* 0x000fe400078e0211 */
[C---:B------:R-:W-:Y:S02]  /*afe0*/  IMAD.IADD R194, R43.reuse, 0x1, R194 ;  /* 0x000000012bc27824 */ /* 0x040fe400078e02c2 */
[----:B------:R-:W-:Y:S01]  /*aff0*/  IMAD.IADD R43, R43, 0x1, R24 ;  /* 0x000000012b2b7824 */ /* 0x000fe200078e0218 */
[----:B------:R-:W-:Y:S03]  /*b000*/  HMMA.16816.F32 R20, R4, R18, R20 ;  /* 0x000000120414723c */ /* 0x000fe60000001814 */
[----:B------:R-:W-:Y:S01]  /*b010*/  VIADD R24, R196, 0xf9 ;  /* 0x000000f9c4187836 */ /* 0x000fe20000000000 */
[C-C-:B------:R-:W-:Y:S01]  /*b020*/  VIADDMNMX R193, R194.reuse, 0x1, R63.reuse, PT ;  /* 0x00000001c2c17846 */ /* 0x140fe2000380013f */
[C---:B------:R-:W-:Y:S01]  /*b030*/  VIADD R65, R43.reuse, 0x8 ;  /* 0x000000082b417836 */ /* 0x040fe20000000000 */
[----:B------:R-:W-:Y:S01]  /*b040*/  VIADDMNMX R194, R194, 0x9, R63, PT ;  /* 0x00000009c2c27846 */ /* 0x000fe2000380013f */
[----:B------:R-:W-:Y:S01]  /*b050*/  VIADD R66, R192, 0x8 ;  /* 0x00000008c0427836 */ /* 0x000fe20000000000 */
[----:B------:R-:W-:-:S02]  /*b060*/  ISETP.GT.AND P6, PT, R43, R24, PT ;  /* 0x000000182b00720c */ /* 0x000fc40003fc4270 */
[----:B------:R-:W-:Y:S01]  /*b070*/  ISETP.GE.AND P3, PT, R24, R193, PT ;  /* 0x000000c11800720c */ /* 0x000fe20003f66270 */
[--C-:B------:R-:W-:Y:S01]  /*b080*/  IMAD.IADD R17, R66, 0x1, -R67.reuse ;  /* 0x0000000142117824 */ /* 0x100fe200078e0a43 */
[----:B------:R-:W-:Y:S02]  /*b090*/  ISETP.GT.AND P4, PT, R65, R24, PT ;  /* 0x000000184100720c */ /* 0x000fe40003f84270 */
[----:B------:R-:W-:Y:S02]  /*b0a0*/  ISETP.GE.AND P1, PT, R24, R194, PT ;  /* 0x000000c21800720c */ /* 0x000fe40003f26270 */
[--C-:B------:R-:W-:Y:S02]  /*b0b0*/  IADD3 R24, PT, PT, R192, -0xf9, -R67.reuse ;  /* 0xffffff07c0187810 */ /* 0x100fe40007ffe843 */
[----:B------:R-:W-:Y:S02]  /*b0c0*/  IABS R17, R17 ;  /* 0x0000001100117213 */ /* 0x000fe40000000000 */
[----:B------:R-:W-:-:S02]  /*b0d0*/  IADD3 R19, PT, PT, R66, -0xf9, -R67 ;  /* 0xffffff0742137810 */ /* 0x000fc40007ffe843 */
[----:B------:R-:W-:Y:S01]  /*b0e0*/  ISETP.GT.AND P2, PT, R65, R196, PT ;  /* 0x000000c44100720c */ /* 0x000fe20003f44270 */
[----:B------:R-:W-:Y:S01]  /*b0f0*/  IMAD.MOV.U32 R40, RZ, RZ, R17 ;  /* 0x000000ffff287224 */ /* 0x000fe200078e0011 */
[----:B------:R-:W-:Y:S02]  /*b100*/  IADD3 R17, PT, PT, R192, -0x1, -R67 ;  /* 0xffffffffc0117810 */ /* 0x000fe40007ffe843 */
[----:B------:R-:W-:Y:S02]  /*b110*/  IABS R19, R19 ;  /* 0x0000001300137213 */ /* 0x000fe40000000000 */
[----:B------:R-:W-:Y:S02]  /*b120*/  I2FP.F32.S32 R40, R40 ;  /* 0x0000002800287245 */ /* 0x000fe40000201400 */
[----:B------:R-:W-:Y:S02]  /*b130*/  IABS R17, R17 ;  /* 0x0000001100117213 */ /* 0x000fe40000000000 */
[----:B------:R-:W-:-:S02]  /*b140*/  I2FP.F32.S32 R19, R19 ;  /* 0x0000001300137245 */ /* 0x000fc40000201400 */
[----:B------:R-:W-:Y:S02]  /*b150*/  I2FP.F32.S32 R17, R17 ;  /* 0x0000001100117245 */ /* 0x000fe40000201400 */
[C-C-:B------:R-:W-:Y:S02]  /*b160*/  IADD3 R98, PT, PT, R192.reuse, -0x10, -R67.reuse ;  /* 0xfffffff0c0627810 */ /* 0x140fe40007ffe843 */
[----:B------:R-:W-:Y:S02]  /*b170*/  IADD3 R39, PT, PT, R192, -0x21, -R67 ;  /* 0xffffffdfc0277810 */ /* 0x000fe40007ffe843 */
[----:B------:R-:W-:Y:S02]  /*b180*/  IABS R98, R98 ;  /* 0x0000006200627213 */ /* 0x000fe40000000000 */
[----:B------:R-:W-:Y:S02]  /*b190*/  IABS R39, R39 ;  /* 0x0000002700277213 */ /* 0x000fe40000000000 */
[----:B------:R-:W-:-:S02]  /*b1a0*/  I2FP.F32.S32 R98, R98 ;  /* 0x0000006200627245 */ /* 0x000fc40000201400 */
[C-C-:B------:R-:W-:Y:S02]  /*b1b0*/  IADD3 R47, PT, PT, R192.reuse, -0x28, -R67.reuse ;  /* 0xffffffd8c02f7810 */ /* 0x140fe40007ffe843 */
[--C-:B------:R-:W-:Y:S02]  /*b1c0*/  IADD3 R53, PT, PT, R192, -0x38, -R67.reuse ;  /* 0xffffffc8c0357810 */ /* 0x100fe40007ffe843 */
[C-C-:B------:R-:W-:Y:S02]  /*b1d0*/  IADD3 R137, PT, PT, R66.reuse, -0x48, -R67.reuse ;  /* 0xffffffb842897810 */ /* 0x140fe40007ffe843 */
[----:B------:R-:W-:Y:S02]  /*b1e0*/  IADD3 R125, PT, PT, R66, -0x58, -R67 ;  /* 0xffffffa8427d7810 */ /* 0x000fe40007ffe843 */
[----:B------:R-:W-:Y:S02]  /*b1f0*/  IABS R137, R137 ;  /* 0x0000008900897213 */ /* 0x000fe40000000000 */
[----:B------:R-:W-:-:S02]  /*b200*/  IABS R125, R125 ;  /* 0x0000007d007d7213 */ /* 0x000fc40000000000 */
[----:B------:R-:W-:Y:S02]  /*b210*/  I2FP.F32.S32 R137, R137 ;  /* 0x0000008900897245 */ /* 0x000fe40000201400 */
[----:B------:R-:W-:Y:S02]  /*b220*/  I2FP.F32.S32 R125, R125 ;  /* 0x0000007d007d7245 */ /* 0x000fe40000201400 */
        /* <DEDUP_REMOVED lines=24> */
[----:B------:R-:W-:Y:S01]  /*b3b0*/  VIMNMX R195, PT, PT, RZ, R65, !PT ;  /* 0x00000041ffc37248 */ /* 0x000fe20007fe0100 */
[-C--:B--2---:R-:W-:Y:S01]  /*b3c0*/  FMUL.FTZ R38, R33, R0.reuse ;  /* 0x0000000021267220 */ /* 0x084fe20000410000 */
[-C--:B------:R-:W-:Y:S01]  /*b3d0*/  FMUL.FTZ R16, R50, R0.reuse ;  /* 0x0000000032107220 */ /* 0x080fe20000410000 */
[-C--:B------:R-:W-:Y:S01]  /*b3e0*/  FMUL.FTZ R35, R35, R0.reuse ;  /* 0x0000000023237220 */ /* 0x080fe20000410000 */
[----:B------:R-:W-:Y:S01]  /*b3f0*/  FMUL.FTZ R49, R49, R0 ;  /* 0x0000000031317220 */ /* 0x000fe20000410000 */
[----:B------:R-:W-:Y:S01]  /*b400*/  IABS R33, R24 ;  /* 0x0000001800217213 */ /* 0x000fe20000000000 */
[-C--:B------:R-:W-:Y:S01]  /*b410*/  FMUL.FTZ R50, R20, R0.reuse ;  /* 0x0000000014327220 */ /* 0x080fe20000410000 */
[----:B------:R-:W1:Y:S01]  /*b420*/  MUFU.TANH R38, R38 ;  /* 0x0000002600267308 */ /* 0x000e620000002400 */
[----:B------:R-:W2:Y:S01]  /*b430*/  LDSM.16.M88.4 R24, [R75+0x1400] ;  /* 0x001400004b18783b */ /* 0x000ea20000000200 */
[----:B------:R-:W-:Y:S01]  /*b440*/  I2FP.F32.S32 R33, R33 ;  /* 0x0000002100217245 */ /* 0x000fe20000201400 */
[-C--:B------:R-:W-:Y:S01]  /*b450*/  FMUL.FTZ R126, R21, R0.reuse ;  /* 0x00000000157e7220 */ /* 0x080fe20000410000 */
[-C--:B------:R-:W-:Y:S01]  /*b460*/  FMUL.FTZ R22, R22, R0.reuse ;  /* 0x0000000016167220 */ /* 0x080fe20000410000 */
[----:B------:R-:W-:Y:S01]  /*b470*/  IADD3 R21, PT, PT, R192, -0x9, -R67 ;  /* 0xfffffff7c0157810 */ /* 0x000fe20007ffe843 */
[-C--:B------:R-:W-:Y:S01]  /*b480*/  FMUL.FTZ R23, R23, R0.reuse ;  /* 0x0000000017177220 */ /* 0x080fe20000410000 */
[-C--:B------:R-:W-:Y:S01]  /*b490*/  FMUL.FTZ R34, R34, R0.reuse ;  /* 0x0000000022227220 */ /* 0x080fe20000410000 */
[----:B------:R-:W3:Y:S01]  /*b4a0*/  MUFU.TANH R16, R16 ;  /* 0x0000001000107308 */ /* 0x000ee20000002400 */
[----:B------:R-:W-:Y:S01]  /*b4b0*/  IABS R21, R21 ;  /* 0x0000001500157213 */ /* 0x000fe20000000000 */
[-C--:B------:R-:W-:Y:S01]  /*b4c0*/  FMUL.FTZ R48, R48, R0.reuse ;  /* 0x0000000030307220 */ /* 0x080fe20000410000 */
[----:B------:R-:W-:-:S02]  /*b4d0*/  FMUL.FTZ R32, R32, R0 ;  /* 0x0000000020207220 */ /* 0x000fc40000410000 */
[----:B------:R-:W-:-:S03]  /*b4e0*/  I2FP.F32.S32 R21, R21 ;  /* 0x0000001500157245 */ /* 0x000fc60000201400 */
[----:B------:R-:W4:Y:S01]  /*b4f0*/  MUFU.TANH R18, R35 ;  /* 0x0000002300127308 */ /* 0x000f220000002400 */
[----:B-1----:R-:W-:Y:S01]  /*b500*/  FFMA.FTZ R33, -R187, R33, R38 ;  /* 0x00000021bb217223 */ /* 0x002fe20000010126 */
[----:B------:R-:W-:Y:S01]  /*b510*/  FMUL.FTZ R38, R51, R0 ;  /* 0x0000000033267220 */ /* 0x000fe20000410000 */
[----:B------:R-:W-:-:S03]  /*b520*/  IADD3 R51, PT, PT, R66, -0x18, -R67 ;  /* 0xffffffe842337810 */ /* 0x000fc60007ffe843 */
[----:B------:R-:W-:Y:S02]  /*b530*/  FSEL R63, R33, -INF , !P6 ;  /* 0xff800000213f7808 */ /* 0x000fe40007000000 */
[----:B------:R-:W1:Y:S01]  /*b540*/  MUFU.TANH R138, R49 ;  /* 0x00000031008a7308 */ /* 0x000e620000002400 */
[----:B------:R-:W-:Y:S01]  /*b550*/  IABS R51, R51 ;  /* 0x0000003300337213 */ /* 0x000fe20000000000 */
[----:B---3--:R-:W-:Y:S01]  /*b560*/  FFMA.FTZ R40, -R187, R40, R16 ;  /* 0x00000028bb287223 */ /* 0x008fe20000010110 */
[----:B------:R-:W-:Y:S01]  /*b570*/  VIADD R16, R196, 0x1 ;  /* 0x00000001c4107836 */ /* 0x000fe20000000000 */
[----:B------:R-:W-:Y:S02]  /*b580*/  FSEL R63, R63, -INF , !P3 ;  /* 0xff8000003f3f7808 */ /* 0x000fe40005800000 */
[C---:B------:R-:W-:Y:S02]  /*b590*/  ISETP.GT.AND P3, PT, R43.reuse, R52, PT ;  /* 0x000000342b00720c */ /* 0x040fe40003f64270 */
[----:B------:R-:W-:Y:S01]  /*b5a0*/  FSEL R40, R40, -INF , !P2 ;  /* 0xff80000028287808 */ /* 0x000fe20005000000 */
[----:B------:R-:W3:Y:S01]  /*b5b0*/  MUFU.TANH R38, R38 ;  /* 0x0000002600267308 */ /* 0x000ee20000002400 */
[----:B------:R-:W-:Y:S01]  /*b5c0*/  ISETP.GT.AND P0, PT, R43, R16, PT ;  /* 0x000000102b00720c */ /* 0x000fe20003f04270 */
[----:B----4-:R-:W-:Y:S01]  /*b5d0*/  FFMA.FTZ R33, -R187, R19, R18 ;  /* 0x00000013bb217223 */ /* 0x010fe20000010112 */
[----:B------:R-:W-:-:S02]  /*b5e0*/  ISETP.GE.AND P5, PT, R16, R193, PT ;  /* 0x000000c11000720c */ /* 0x000fc40003fa6270 */
[----:B------:R-:W-:Y:S02]  /*b5f0*/  ISETP.GE.AND P2, PT, R16, R194, PT ;  /* 0x000000c21000720c */ /* 0x000fe40003f46270 */
[----:B------:R-:W-:Y:S01]  /*b600*/  ISETP.GT.AND P6, PT, R65, R16, PT ;  /* 0x000000104100720c */ /* 0x000fe20003fc4270 */
[----:B------:R-:W4:Y:S01]  /*b610*/  MUFU.TANH R50, R50 ;  /* 0x0000003200327308 */ /* 0x000f220000002400 */
[----:B-1----:R-:W-:Y:S01]  /*b620*/  FFMA.FTZ R138, -R187, R17, R138 ;  /* 0x00000011bb8a7223 */ /* 0x002fe2000001018a */
[--C-:B------:R-:W-:Y:S01]  /*b630*/  IADD3 R35, PT, PT, R66, -0x1, -R67.reuse ;  /* 0xffffffff42237810 */ /* 0x100fe20007ffe843 */
[----:B------:R-:W-:Y:S03]  /*b640*/  HMMA.16816.F32 R16, R12, R28, RZ ;  /* 0x0000001c0c10723c */ /* 0x000fe600000018ff */
[----:B------:R-:W-:Y:S01]  /*b650*/  IMAD.IADD R28, R192, 0x1, -R67 ;  /* 0x00000001c01c7824 */ /* 0x000fe200078e0a43 */
[----:B------:R-:W-:-:S02]  /*b660*/  FSEL R33, R33, -INF , !P4 ;  /* 0xff80000021217808 */ /* 0x000fc40006000000 */
[----:B------:R-:W-:Y:S01]  /*b670*/  IABS R20, R35 ;  /* 0x0000002300147213 */ /* 0x000fe20000000000 */
[----:B------:R-:W-:Y:S01]  /*b680*/  VIADD R29, R28, 0xfffffff8 ;  /* 0xfffffff81c1d7836 */ /* 0x000fe20000000000 */
[----:B------:R-:W1:Y:S01]  /*b690*/  MUFU.TANH R126, R126 ;  /* 0x0000007e007e7308 */ /* 0x000e620000002400 */
[----:B------:R-:W-:Y:S02]  /*b6a0*/  IABS R28, R28 ;  /* 0x0000001c001c7213 */ /* 0x000fe40000000000 */
[----:B------:R-:W-:Y:S02]  /*b6b0*/  I2FP.F32.S32 R20, R20 ;  /* 0x0000001400147245 */ /* 0x000fe40000201400 */
[----:B------:R-:W-:Y:S02]  /*b6c0*/  IABS R29, R29 ;  /* 0x0000001d001d7213 */ /* 0x000fe40000000000 */
[----:B------:R-:W-:Y:S01]  /*b6d0*/  FSEL R138, R138, -INF , !P0 ;  /* 0xff8000008a8a7808 */ /* 0x000fe20004000000 */
[C---:B---3--:R-:W-:Y:S01]  /*b6e0*/  FFMA.FTZ R20, -R187.reuse, R20, R38 ;  /* 0x00000014bb147223 */ /* 0x048fe20000010126 */
[----:B------:R-:W-:Y:S01]  /*b6f0*/  I2FP.F32.S32 R29, R29 ;  /* 0x0000001d001d7245 */ /* 0x000fe20000201400 */
[----:B------:R-:W-:Y:S01]  /*b700*/  VIADD R38, R196, 0x10 ;  /* 0x00000010c4267836 */ /* 0x000fe20000000000 */
[----:B------:R-:W-:Y:S01]  /*b710*/  I2FP.F32.S32 R91, R28 ;  /* 0x0000001c005b7245 */ /* 0x000fe20000201400 */
[----:B------:R-:W-:Y:S01]  /*b720*/  MUFU.TANH R34, R34 ;  /* 0x0000002200227308 */ /* 0x000fe20000002400 */
[----:B------:R-:W-:Y:S01]  /*b730*/  FSEL R136, R20, -INF , !P6 ;  /* 0xff80000014887808 */ /* 0x000fe20007000000 */
[----:B--2---:R-:W-:Y:S05]  /*b740*/  HMMA.16816.F32 R16, R4, R24, R16 ;  /* 0x000000180410723c */ /* 0x004fea0000001810 */
[C---:B----4-:R-:W-:Y:S01]  /*b750*/  FFMA.FTZ R50, -R187.reuse, R29, R50 ;  /* 0x0000001dbb327223 */ /* 0x050fe20000010132 */
[----:B------:R-:W-:Y:S01]  /*b760*/  VIADD R24, R196, 0x9 ;  /* 0x00000009c4187836 */ /* 0x000fe20000000000 */
[----:B------:R-:W-:Y:S01]  /*b770*/  FSEL R138, R138, -INF , !P5 ;  /* 0xff8000008a8a7808 */ /* 0x000fe20006800000 */
[----:B-1----:R-:W-:Y:S01]  /*b780*/  FFMA.FTZ R126, -R187, R21, R126 ;  /* 0x00000015bb7e7223 */ /* 0x002fe2000001017e */
[----:B------:R-:W-:Y:S01]  /*b790*/  FSEL R136, R136, -INF , !P2 ;  /* 0xff80000088887808 */ /* 0x000fe20005000000 */
[----:B------:R-:W1:Y:S01]  /*b7a0*/  MUFU.TANH R20, R22 ;  /* 0x0000001600147308 */ /* 0x000e620000002400 */
[----:B------:R-:W-:Y:S01]  /*b7b0*/  FSEL R87, R50, -INF , !P3 ;  /* 0xff80000032577808 */ /* 0x000fe20005800000 */
[----:B------:R-:W-:Y:S03]  /*b7c0*/  HMMA.16816.F32 R28, R12, R30, RZ ;  /* 0x0000001e0c1c723c */ /* 0x000fe600000018ff */
[----:B------:R-:W-:Y:S01]  /*b7d0*/  ISETP.GT.AND P5, PT, R43, R24, PT ;  /* 0x000000182b00720c */ /* 0x000fe20003fa4270 */
[----:B------:R-:W-:Y:S01]  /*b7e0*/  VIADD R50, R196, 0x18 ;  /* 0x00000018c4327836 */ /* 0x000fe20000000000 */
[----:B------:R-:W-:-:S02]  /*b7f0*/  ISETP.GE.AND P6, PT, R24, R193, PT ;  /* 0x000000c11800720c */ /* 0x000fc40003fc6270 */
[----:B------:R-:W-:Y:S01]  /*b800*/  ISETP.GE.AND P2, PT, R24, R194, PT ;  /* 0x000000c21800720c */ /* 0x000fe20003f46270 */
[----:B------:R-:W-:Y:S01]  /*b810*/  MUFU.TANH R32, R32 ;  /* 0x0000002000207308 */ /* 0x000fe20000002400 */
[----:B------:R-:W-:Y:S02]  /*b820*/  ISETP.GT.AND P3, PT, R65, R24, PT ;  /* 0x000000184100720c */ /* 0x000fe40003f64270 */
[----:B------:R-:W-:Y:S01]  /*b830*/  FSEL R42, R33, -INF , !P1 ;  /* 0xff800000212a7808 */ /* 0x000fe20004800000 */
[----:B------:R-:W-:Y:S01]  /*b840*/  FMUL.FTZ R16, R16, R0 ;  /* 0x0000000010107220 */ /* 0x000fe20000410000 */
[----:B------:R-:W-:-:S03]  /*b850*/  IADD3 R33, PT, PT, R66, -0x9, -R67 ;  /* 0xfffffff742217810 */ /* 0x000fc60007ffe843 */
[----:B------:R2:W3:Y:S01]  /*b860*/  MUFU.TANH R24, R23 ;  /* 0x0000001700187308 */ /* 0x0004e20000002400 */
[----:B------:R-:W-:Y:S01]  /*b870*/  ISETP.GT.AND P0, PT, R65, R52, PT ;  /* 0x000000344100720c */ /* 0x000fe20003f04270 */
[----:B-1----:R-:W-:Y:S01]  /*b880*/  FFMA.FTZ R89, -R187, R91, R20 ;  /* 0x0000005bbb597223 */ /* 0x002fe20000010114 */
[----:B------:R-:W-:Y:S02]  /*b890*/  IABS R33, R33 ;  /* 0x0000002100217213 */ /* 0x000fe40000000000 */
[C---:B------:R-:W-:Y:S01]  /*b8a0*/  ISETP.GE.AND P4, PT, R52.reuse, R193, PT ;  /* 0x000000c13400720c */ /* 0x040fe20003f86270 */
[----:B------:R-:W-:Y:S05]  /*b8b0*/  HMMA.16816.F32 R28, R4, R26, R28 ;  /* 0x0000001a041c723c */ /* 0x000fea000000181c */
[----:B------:R-:W-:Y:S01]  /*b8c0*/  I2FP.F32.S32 R33, R33 ;  /* 0x0000002100217245 */ /* 0x000fe20000201400 */
[----:B------:R1:W4:Y:S01]  /*b8d0*/  MUFU.TANH R25, R16 ;  /* 0x0000001000197308 */ /* 0x0003220000002400 */
[----:B------:R-:W-:Y:S01]  /*b8e0*/  ISETP.GE.AND P1, PT, R52, R194, PT ;  /* 0x000000c23400720c */ /* 0x000fe20003f26270 */
[----:B------:R-:W-:Y:S01]  /*b8f0*/  VIADD R52, R196, 0x28 ;  /* 0x00000028c4347836 */ /* 0x000fe20000000000 */
[----:B------:R-:W-:-:S02]  /*b900*/  FSEL R89, R89, -INF , !P0 ;  /* 0xff80000059597808 */ /* 0x000fc40004000000 */
[----:B------:R-:W-:Y:S02]  /*b910*/  IADD3 R35, PT, PT, R192, -0x11, -R67 ;  /* 0xffffffefc0237810 */ /* 0x000fe40007ffe843 */
[----:B------:R-:W-:Y:S01]  /*b920*/  FSEL R87, R87, -INF , !P4 ;  /* 0xff80000057577808 */ /* 0x000fe20006000000 */
[----:B------:R-:W4:Y:S01]  /*b930*/  MUFU.TANH R48, R48 ;  /* 0x0000003000307308 */ /* 0x000f220000002400 */
[----:B------:R-:W-:Y:S01]  /*b940*/  FSEL R89, R89, -INF , !P1 ;  /* 0xff80000059597808 */ /* 0x000fe20004800000 */
[----:B--2---:R-:W2:Y:S01]  /*b950*/  LDSM.16.M88.4 R20, [R41+0x1800] ;  /* 0x001800002914783b */ /* 0x004ea20000000200 */
[----:B---3--:R-:W-:Y:S01]  /*b960*/  FFMA.FTZ R33, -R187, R33, R24 ;  /* 0x00000021bb217223 */ /* 0x008fe20000010118 */
[----:B------:R-:W-:Y:S02]  /*b970*/  FSEL R126, R126, -INF , !P5 ;  /* 0xff8000007e7e7808 */ /* 0x000fe40006800000 */
[----:B------:R-:W-:Y:S02]  /*b980*/  ISETP.GT.AND P4, PT, R43, R38, PT ;  /* 0x000000262b00720c */ /* 0x000fe40003f84270 */
[----:B------:R-:W-:Y:S01]  /*b990*/  ISETP.GE.AND P0, PT, R38, R193, PT ;  /* 0x000000c12600720c */ /* 0x000fe20003f06270 */
[-C--:B------:R-:W-:Y:S01]  /*b9a0*/  FMUL.FTZ R28, R28, R0.reuse ;  /* 0x000000001c1c7220 */ /* 0x080fe20000410000 */
[-C--:B-1----:R-:W-:Y:S01]  /*b9b0*/  FMUL.FTZ R16, R18, R0.reuse ;  /* 0x0000000012107220 */ /* 0x082fe20000410000 */
[----:B------:R-:W-:Y:S01]  /*b9c0*/  FMUL.FTZ R18, R17, R0 ;  /* 0x0000000011127220 */ /* 0x000fe20000410000 */
[----:B----4-:R-:W-:Y:S01]  /*b9d0*/  FFMA.FTZ R98, -R187, R98, R25 ;  /* 0x00000062bb627223 */ /* 0x010fe20000010119 */
[----:B------:R-:W-:Y:S01]  /*b9e0*/  IADD3 R17, PT, PT, R66, -0x10, -R67 ;  /* 0xfffffff042117810 */ /* 0x000fe20007ffe843 */
[----:B------:R-:W1:Y:S01]  /*b9f0*/  LDSM.16.M88.4 R24, [R75+0x1800] ;  /* 0x001800004b18783b */ /* 0x000e620000000200 */
[----:B------:R-:W-:Y:S01]  /*ba00*/  ISETP.GE.AND P1, PT, R38, R194, PT ;  /* 0x000000c22600720c */ /* 0x000fe20003f26270 */
[----:B------:R-:W3:Y:S01]  /*ba10*/  MUFU.TANH R16, R16 ;  /* 0x0000001000107308 */ /* 0x000ee20000002400 */
[----:B------:R-:W-:Y:S01]  /*ba20*/  ISETP.GT.AND P5, PT, R65, R38, PT ;  /* 0x000000264100720c */ /* 0x000fe20003fa4270 */
[----:B------:R-:W-:Y:S01]  /*ba30*/  VIADD R38, R196, 0x11 ;  /* 0x00000011c4267836 */ /* 0x000fe20000000000 */
[----:B------:R-:W-:Y:S01]  /*ba40*/  FSEL R33, R33, -INF , !P3 ;  /* 0xff80000021217808 */ /* 0x000fe20005800000 */
[----:B------:R-:W-:Y:S01]  /*ba50*/  FMUL.FTZ R29, R29, R0 ;  /* 0x000000001d1d7220 */ /* 0x000fe20000410000 */
[----:B------:R-:W-:Y:S01]  /*ba60*/  IABS R35, R35 ;  /* 0x0000002300237213 */ /* 0x000fe20000000000 */
[----:B------:R-:W-:Y:S01]  /*ba70*/  FFMA.FTZ R48, -R187, R91, R48 ;  /* 0x0000005bbb307223 */ /* 0x000fe20000010130 */
[----:B------:R-:W-:Y:S01]  /*ba80*/  IABS R17, R17 ;  /* 0x0000001100117213 */ /* 0x000fe20000000000 */
[----:B------:R-:W4:Y:S01]  /*ba90*/  MUFU.TANH R18, R18 ;  /* 0x0000001200127308 */ /* 0x000f220000002400 */
[----:B------:R-:W-:-:S02]  /*baa0*/  FSEL R126, R126, -INF , !P6 ;  /* 0xff8000007e7e7808 */ /* 0x000fc40007000000 */
[----:B------:R-:W-:Y:S02]  /*bab0*/  FSEL R120, R33, -INF , !P2 ;  /* 0xff80000021787808 */ /* 0x000fe40005000000 */
[----:B------:R-:W-:Y:S02]  /*bac0*/  FSEL R98, R98, -INF , !P4 ;  /* 0xff80000062627808 */ /* 0x000fe40006000000 */
[----:B------:R-:W-:Y:S01]  /*bad0*/  ISETP.GT.AND P6, PT, R43, R38, PT ;  /* 0x000000262b00720c */ /* 0x000fe20003fc4270 */
[----:B------:R-:W1:Y:S01]  /*bae0*/  MUFU.TANH R28, R28 ;  /* 0x0000001c001c7308 */ /* 0x000e620000002400 */
[C---:B------:R-:W-:Y:S02]  /*baf0*/  ISETP.GE.AND P3, PT, R38.reuse, R193, PT ;  /* 0x000000c12600720c */ /* 0x040fe40003f66270 */
[----:B------:R-:W-:Y:S02]  /*bb00*/  ISETP.GE.AND P2, PT, R38, R194, PT ;  /* 0x000000c22600720c */ /* 0x000fe40003f46270 */
[----:B------:R-:W-:-:S02]  /*bb10*/  I2FP.F32.S32 R33, R17 ;  /* 0x0000001100217245 */ /* 0x000fc40000201400 */
[----:B------:R-:W-:Y:S01]  /*bb20*/  I2FP.F32.S32 R49, R35 ;  /* 0x0000002300317245 */ /* 0x000fe20000201400 */
[----:B------:R-:W-:Y:S01]  /*bb30*/  MUFU.TANH R84, R29 ;  /* 0x0000001d00547308 */ /* 0x000fe20000002400 */
[----:B------:R-:W-:Y:S01]  /*bb40*/  ISETP.GT.AND P4, PT, R65, R38, PT ;  /* 0x000000264100720c */ /* 0x000fe20003f84270 */
[----:B------:R-:W-:Y:S01]  /*bb50*/  FMUL.FTZ R38, R19, R0 ;  /* 0x0000000013267220 */ /* 0x000fe20000410000 */
[C---:B---3--:R-:W-:Y:S01]  /*bb60*/  FFMA.FTZ R33, -R187.reuse, R33, R16 ;  /* 0x00000021bb217223 */ /* 0x048fe20000010110 */
[----:B----4-:R-:W-:Y:S01]  /*bb70*/  FFMA.FTZ R49, -R187, R49, R18 ;  /* 0x00000031bb317223 */ /* 0x010fe20000010112 */
[--C-:B------:R-:W-:Y:S01]  /*bb80*/  IADD3 R35, PT, PT, R192, -0x18, -R67.reuse ;  /* 0xffffffe8c0237810 */ /* 0x100fe20007ffe843 */
[----:B--2---:R-:W-:Y:S03]  /*bb90*/  HMMA.16816.F32 R16, R12, R20, RZ ;  /* 0x000000140c10723c */ /* 0x004fe600000018ff */
[----:B------:R-:W-:Y:S01]  /*bba0*/  IADD3 R21, PT, PT, R66, -0x11, -R67 ;  /* 0xffffffef42157810 */ /* 0x000fe20007ffe843 */
[----:B------:R-:W2:Y:S01]  /*bbb0*/  MUFU.TANH R38, R38 ;  /* 0x0000002600267308 */ /* 0x000ea20000002400 */
[----:B------:R-:W-:-:S02]  /*bbc0*/  IABS R20, R35 ;  /* 0x0000002300147213 */ /* 0x000fc40000000000 */
[----:B------:R-:W-:Y:S02]  /*bbd0*/  FSEL R85, R33, -INF , !P5 ;  /* 0xff80000021557808 */ /* 0x000fe40006800000 */
[----:B------:R-:W-:Y:S01]  /*bbe0*/  IABS R21, R21 ;  /* 0x0000001500157213 */ /* 0x000fe20000000000 */
[----:B------:R-:W-:Y:S02]  /*bbf0*/  IMAD.MOV.U32 R33, RZ, RZ, R20 ;  /* 0x000000ffff217224 */ /* 0x000fe400078e0014 */
[----:B------:R-:W-:Y:S01]  /*bc00*/  FMUL.FTZ R20, R30, R0 ;  /* 0x000000001e147220 */ /* 0x000fe20000410000 */
[----:B------:R-:W-:Y:S02]  /*bc10*/  FSEL R98, R98, -INF , !P0 ;  /* 0xff80000062627808 */ /* 0x000fe40004000000 */
[----:B------:R-:W-:Y:S02]  /*bc20*/  I2FP.F32.S32 R21, R21 ;  /* 0x0000001500157245 */ /* 0x000fe40000201400 */
[----:B------:R-:W-:Y:S01]  /*bc30*/  I2FP.F32.S32 R33, R33 ;  /* 0x0000002100217245 */ /* 0x000fe20000201400 */
[----:B------:R-:W3:Y:S01]  /*bc40*/  MUFU.TANH R20, R20 ;  /* 0x0000001400147308 */ /* 0x000ee20000002400 */
[----:B------:R-:W-:-:S02]  /*bc50*/  I2FP.F32.S32 R51, R51 ;  /* 0x0000003300337245 */ /* 0x000fc40000201400 */
[----:B------:R-:W-:Y:S01]  /*bc60*/  ISETP.GT.AND P0, PT, R43, R50, PT ;  /* 0x000000322b00720c */ /* 0x000fe20003f04270 */
[C---:B-1----:R-:W-:Y:S01]  /*bc70*/  FFMA.FTZ R33, -R187.reuse, R33, R28 ;  /* 0x00000021bb217223 */ /* 0x042fe2000001011c */
[----:B--2---:R-:W-:Y:S01]  /*bc80*/  FFMA.FTZ R21, -R187, R21, R38 ;  /* 0x00000015bb157223 */ /* 0x004fe20000010126 */
[----:B------:R-:W-:Y:S05]  /*bc90*/  HMMA.16816.F32 R16, R4, R24, R16 ;  /* 0x000000180410723c */ /* 0x000fea0000001810 */
[----:B------:R-:W-:Y:S01]  /*bca0*/  IADD3 R25, PT, PT, R192, -0x19, -R67 ;  /* 0xffffffe7c0197810 */ /* 0x000fe20007ffe843 */
[----:B------:R-:W-:Y:S01]  /*bcb0*/  VIADD R28, R196, 0x19 ;  /* 0x00000019c41c7836 */ /* 0x000fe20000000000 */
[----:B------:R-:W-:Y:S01]  /*bcc0*/  FSEL R49, R49, -INF , !P6 ;  /* 0xff80000031317808 */ /* 0x000fe20007000000 */
[----:B------:R-:W-:Y:S01]  /*bcd0*/  FMUL.FTZ R24, R31, R0 ;  /* 0x000000001f187220 */ /* 0x000fe20000410000 */
[----:B------:R-:W-:-:S02]  /*bce0*/  FSEL R21, R21, -INF , !P4 ;  /* 0xff80000015157808 */ /* 0x000fc40006000000 */
[----:B------:R-:W-:Y:S02]  /*bcf0*/  IABS R25, R25 ;  /* 0x0000001900197213 */ /* 0x000fe40000000000 */
[----:B------:R-:W-:Y:S01]  /*bd00*/  FSEL R83, R21, -INF , !P2 ;  /* 0xff80000015537808 */ /* 0x000fe20005000000 */
[----:B------:R-:W1:Y:S01]  /*bd10*/  MUFU.TANH R24, R24 ;  /* 0x0000001800187308 */ /* 0x000e620000002400 */
[----:B------:R-:W-:Y:S01]  /*bd20*/  I2FP.F32.S32 R21, R25 ;  /* 0x0000001900157245 */ /* 0x000fe20000201400 */
[----:B---3--:R-:W-:Y:S01]  /*bd30*/  FFMA.FTZ R51, -R187, R51, R20 ;  /* 0x00000033bb337223 */ /* 0x008fe20000010114 */
[----:B------:R-:W-:Y:S02]  /*bd40*/  FSEL R49, R49, -INF , !P3 ;  /* 0xff80000031317808 */ /* 0x000fe40005800000 */
[----:B------:R-:W-:Y:S01]  /*bd50*/  FSEL R114, R33, -INF , !P0 ;  /* 0xff80000021727808 */ /* 0x000fe20004000000 */
[----:B------:R-:W-:Y:S01]  /*bd60*/  FFMA.FTZ R84, -R187, R21, R84 ;  /* 0x00000015bb547223 */ /* 0x000fe20000010154 */
[----:B------:R-:W-:Y:S01]  /*bd70*/  ISETP.GT.AND P3, PT, R43, R28, PT ;  /* 0x0000001c2b00720c */ /* 0x000fe20003f64270 */
[----:B------:R-:W-:Y:S03]  /*bd80*/  HMMA.16816.F32 R20, R12, R22, RZ ;  /* 0x000000160c14723c */ /* 0x000fe600000018ff */
[----:B------:R-:W-:Y:S01]  /*bd90*/  ISETP.GE.AND P4, PT, R28, R193, PT ;  /* 0x000000c11c00720c */ /* 0x000fe20003f86270 */
[----:B------:R-:W-:Y:S01]  /*bda0*/  FMUL.FTZ R16, R16, R0 ;  /* 0x0000000010107220 */ /* 0x000fe20000410000 */
[----:B------:R-:W-:-:S02]  /*bdb0*/  ISETP.GE.AND P2, PT, R28, R194, PT ;  /* 0x000000c21c00720c */ /* 0x000fc40003f46270 */
[C---:B------:R-:W-:Y:S01]  /*bdc0*/  ISETP.GT.AND P0, PT, R65.reuse, R28, PT ;  /* 0x0000001c4100720c */ /* 0x040fe20003f04270 */
[----:B------:R2:W3:Y:S01]  /*bdd0*/  MUFU.TANH R35, R16 ;  /* 0x0000001000237308 */ /* 0x0004e20000002400 */
[----:B------:R-:W4:Y:S01]  /*bde0*/  LDSM.16.M88.4 R28, [R41+0x1c00] ;  /* 0x001c0000291c783b */ /* 0x000f220000000200 */
[--C-:B------:R-:W-:Y:S02]  /*bdf0*/  IADD3 R33, PT, PT, R66, -0x19, -R67.reuse ;  /* 0xffffffe742217810 */ /* 0x100fe40007ffe843 */
[----:B------:R-:W-:Y:S02]  /*be00*/  ISETP.GT.AND P6, PT, R65, R50, PT ;  /* 0x000000324100720c */ /* 0x000fe40003fc4270 */
[----:B------:R-:W-:Y:S02]  /*be10*/  IABS R33, R33 ;  /* 0x0000002100217213 */ /* 0x000fe40000000000 */
[----:B------:R-:W-:Y:S02]  /*be20*/  IADD3 R38, PT, PT, R192, -0x20, -R67 ;  /* 0xffffffe0c0267810 */ /* 0x000fe40007ffe843 */
[----:B------:R-:W-:-:S02]  /*be30*/  I2FP.F32.S32 R33, R33 ;  /* 0x0000002100217245 */ /* 0x000fc40000201400 */
[----:B------:R-:W-:Y:S01]  /*be40*/  FSEL R85, R85, -INF , !P1 ;  /* 0xff80000055557808 */ /* 0x000fe20004800000 */
[----:B------:R-:W-:Y:S05]  /*be50*/  HMMA.16816.F32 R20, R4, R26, R20 ;  /* 0x0000001a0414723c */ /* 0x000fea0000001814 */
[----:B-1----:R-:W-:Y:S01]  /*be60*/  FFMA.FTZ R33, -R187, R33, R24 ;  /* 0x00000021bb217223 */ /* 0x002fe20000010118 */
[----:B------:R-:W-:Y:S01]  /*be70*/  ISETP.GE.AND P5, PT, R50, R193, PT ;  /* 0x000000c13200720c */ /* 0x000fe20003fa6270 */
[----:B------:R-:W1:Y:S01]  /*be80*/  LDSM.16.M88.4 R24, [R75+0x1c00] ;  /* 0x001c00004b18783b */ /* 0x000e620000000200 */
[-C--:B--2---:R-:W-:Y:S01]  /*be90*/  FMUL.FTZ R16, R18, R0.reuse ;  /* 0x0000000012107220 */ /* 0x084fe20000410000 */
[----:B------:R-:W-:Y:S01]  /*bea0*/  FMUL.FTZ R18, R17, R0 ;  /* 0x0000000011127220 */ /* 0x000fe20000410000 */
[----:B------:R-:W-:Y:S01]  /*beb0*/  ISETP.GE.AND P1, PT, R50, R194, PT ;  /* 0x000000c23200720c */ /* 0x000fe20003f26270 */
[----:B------:R-:W-:Y:S01]  /*bec0*/  VIADD R50, R196, 0x20 ;  /* 0x00000020c4327836 */ /* 0x000fe20000000000 */
[----:B------:R-:W-:-:S02]  /*bed0*/  FSEL R51, R51, -INF , !P6 ;  /* 0xff80000033337808 */ /* 0x000fc40007000000 */
[----:B------:R-:W2:Y:S01]  /*bee0*/  MUFU.TANH R16, R16 ;  /* 0x0000001000107308 */ /* 0x000ea20000002400 */
[----:B------:R-:W-:Y:S02]  /*bef0*/  IABS R38, R38 ;  /* 0x0000002600267213 */ /* 0x000fe40000000000 */
[----:B------:R-:W-:Y:S02]  /*bf00*/  FSEL R114, R114, -INF , !P5 ;  /* 0xff80000072727808 */ /* 0x000fe40006800000 */
[----:B------:R-:W-:Y:S02]  /*bf10*/  FSEL R51, R51, -INF , !P1 ;  /* 0xff80000033337808 */ /* 0x000fe40004800000 */
[----:B------:R-:W-:Y:S01]  /*bf20*/  FSEL R84, R84, -INF , !P3 ;  /* 0xff80000054547808 */ /* 0x000fe20005800000 */
[----:B------:R-:W4:Y:S01]  /*bf30*/  MUFU.TANH R18, R18 ;  /* 0x0000001200127308 */ /* 0x000f220000002400 */
[----:B------:R-:W-:Y:S01]  /*bf40*/  IADD3 R17, PT, PT, R66, -0x20, -R67 ;  /* 0xffffffe042117810 */ /* 0x000fe20007ffe843 */
[----:B------:R-:W-:Y:S01]  /*bf50*/  FMUL.FTZ R100, R21, R0 ;  /* 0x0000000015647220 */ /* 0x000fe20000410000 */
[----:B------:R-:W-:Y:S01]  /*bf60*/  ISETP.GT.AND P5, PT, R43, R50, PT ;  /* 0x000000322b00720c */ /* 0x000fe20003fa4270 */
[----:B------:R-:W-:Y:S01]  /*bf70*/  FMUL.FTZ R23, R23, R0 ;  /* 0x0000000017177220 */ /* 0x000fe20000410000 */
[----:B------:R-:W-:-:S02]  /*bf80*/  ISETP.GE.AND P6, PT, R50, R193, PT ;  /* 0x000000c13200720c */ /* 0x000fc40003fc6270 */
[----:B------:R-:W-:Y:S01]  /*bf90*/  ISETP.GE.AND P1, PT, R50, R194, PT ;  /* 0x000000c23200720c */ /* 0x000fe20003f26270 */
[----:B------:R-:W-:Y:S01]  /*bfa0*/  MUFU.TANH R100, R100 ;  /* 0x0000006400647308 */ /* 0x000fe20000002400 */
[----:B------:R-:W-:Y:S02]  /*bfb0*/  I2FP.F32.S32 R38, R38 ;  /* 0x0000002600267245 */ /* 0x000fe40000201400 */
[----:B------:R-:W-:Y:S02]  /*bfc0*/  ISETP.GT.AND P3, PT, R65, R50, PT ;  /* 0x000000324100720c */ /* 0x000fe40003f64270 */
[----:B------:R-:W-:Y:S01]  /*bfd0*/  FSEL R50, R33, -INF , !P0 ;  /* 0xff80000021327808 */ /* 0x000fe20004000000 */
[----:B------:R-:W-:Y:S01]  /*bfe0*/  IMAD.MOV.U32 R33, RZ, RZ, R39 ;  /* 0x000000ffff217224 */ /* 0x000fe200078e0027 */
[----:B------:R-:W-:Y:S01]  /*bff0*/  IABS R17, R17 ;  /* 0x0000001100117213 */ /* 0x000fe20000000000 */
[----:B---3--:R-:W-:Y:S01]  /*c000*/  FFMA.FTZ R35, -R187, R38, R35 ;  /* 0x00000026bb237223 */ /* 0x008fe20000010123 */
[----:B------:R-:W-:Y:S01]  /*c010*/  VIADD R38, R196, 0x21 ;  /* 0x00000021c4267836 */ /* 0x000fe20000000000 */
[----:B------:R-:W-:-:S02]  /*c020*/  FSEL R84, R84, -INF , !P4 ;  /* 0xff80000054547808 */ /* 0x000fc40006000000 */
[----:B------:R-:W-:Y:S02]  /*c030*/  I2FP.F32.S32 R39, R17 ;  /* 0x0000001100277245 */ /* 0x000fe40000201400 */
[----:B------:R-:W-:Y:S02]  /*c040*/  I2FP.F32.S32 R33, R33 ;  /* 0x0000002100217245 */ /* 0x000fe40000201400 */
[----:B------:R-:W-:Y:S01]  /*c050*/  FSEL R50, R50, -INF , !P2 ;  /* 0xff80000032327808 */ /* 0x000fe20005000000 */
[----:B--2---:R-:W-:Y:S01]  /*c060*/  FFMA.FTZ R39, -R187, R39, R16 ;  /* 0x00000027bb277223 */ /* 0x004fe20000010110 */
[----:B------:R-:W-:Y:S01]  /*c070*/  FSEL R35, R35, -INF , !P5 ;  /* 0xff80000023237808 */ /* 0x000fe20006800000 */
[----:B----4-:R-:W-:Y:S01]  /*c080*/  FFMA.FTZ R33, -R187, R33, R18 ;  /* 0x00000021bb217223 */ /* 0x010fe20000010112 */
[----:B------:R-:W-:Y:S02]  /*c090*/  ISETP.GT.AND P4, PT, R43, R38, PT ;  /* 0x000000262b00720c */ /* 0x000fe40003f84270 */
[----:B------:R-:W-:-:S02]  /*c0a0*/  ISETP.GE.AND P0, PT, R38, R193, PT ;  /* 0x000000c12600720c */ /* 0x000fc40003f06270 */
[----:B------:R-:W-:Y:S02]  /*c0b0*/  ISETP.GE.AND P2, PT, R38, R194, PT ;  /* 0x000000c22600720c */ /* 0x000fe40003f46270 */
[----:B------:R-:W-:Y:S01]  /*c0c0*/  ISETP.GT.AND P5, PT, R65, R38, PT ;  /* 0x000000264100720c */ /* 0x000fe20003fa4270 */
[-C--:B------:R-:W-:Y:S01]  /*c0d0*/  FMUL.FTZ R38, R19, R0.reuse ;  /* 0x0000000013267220 */ /* 0x080fe20000410000 */
[----:B------:R-:W-:Y:S01]  /*c0e0*/  FSEL R39, R39, -INF , !P3 ;  /* 0xff80000027277808 */ /* 0x000fe20005800000 */
[----:B------:R-:W-:Y:S03]  /*c0f0*/  HMMA.16816.F32 R16, R12, R28, RZ ;  /* 0x0000001c0c10723c */ /* 0x000fe600000018ff */
[-C--:B------:R-:W-:Y:S01]  /*c100*/  FMUL.FTZ R28, R20, R0.reuse ;  /* 0x00000000141c7220 */ /* 0x080fe20000410000 */
[----:B------:R-:W-:Y:S01]  /*c110*/  IADD3 R20, PT, PT, R66, -0x21, -R67 ;  /* 0xffffffdf42147810 */ /* 0x000fe20007ffe843 */
[----:B------:R-:W2:Y:S01]  /*c120*/  MUFU.TANH R38, R38 ;  /* 0x0000002600267308 */ /* 0x000ea20000002400 */
[----:B------:R-:W-:Y:S01]  /*c130*/  FSEL R81, R39, -INF , !P1 ;  /* 0xff80000027517808 */ /* 0x000fe20004800000 */
[----:B------:R-:W-:Y:S01]  /*c140*/  FMUL.FTZ R39, R22, R0 ;  /* 0x0000000016277220 */ /* 0x000fe20000410000 */
[----:B------:R-:W-:-:S02]  /*c150*/  IABS R20, R20 ;  /* 0x0000001400147213 */ /* 0x000fc40000000000 */
[----:B------:R-:W-:Y:S02]  /*c160*/  IABS R29, R47 ;  /* 0x0000002f001d7213 */ /* 0x000fe40000000000 */
[----:B------:R-:W-:Y:S01]  /*c170*/  I2FP.F32.S32 R22, R20 ;  /* 0x0000001400167245 */ /* 0x000fe20000201400 */
[----:B------:R-:W3:Y:S01]  /*c180*/  MUFU.TANH R28, R28 ;  /* 0x0000001c001c7308 */ /* 0x000ee20000002400 */
[--C-:B------:R-:W-:Y:S02]  /*c190*/  IADD3 R21, PT, PT, R192, -0x29, -R67.reuse ;  /* 0xffffffd7c0157810 */ /* 0x100fe40007ffe843 */
[----:B------:R-:W-:Y:S02]  /*c1a0*/  I2FP.F32.S32 R29, R29 ;  /* 0x0000001d001d7245 */ /* 0x000fe40000201400 */
[----:B------:R-:W-:Y:S02]  /*c1b0*/  IABS R21, R21 ;  /* 0x0000001500157213 */ /* 0x000fe40000000000 */
[----:B------:R-:W-:Y:S01]  /*c1c0*/  FSEL R35, R35, -INF , !P6 ;  /* 0xff80000023237808 */ /* 0x000fe20007000000 */
[----:B------:R4:W4:Y:S01]  /*c1d0*/  MUFU.TANH R20, R39 ;  /* 0x0000002700147308 */ /* 0x0009220000002400 */
[----:B-1----:R-:W-:Y:S05]  /*c1e0*/  HMMA.16816.F32 R16, R4, R24, R16 ;  /* 0x000000180410723c */ /* 0x002fea0000001810 */
[----:B------:R-:W-:Y:S01]  /*c1f0*/  IADD3 R24, PT, PT, R66, -0x28, -R67 ;  /* 0xffffffd842187810 */ /* 0x000fe20007ffe843 */
[----:B--2---:R-:W-:Y:S01]  /*c200*/  FFMA.FTZ R38, -R187, R22, R38 ;  /* 0x00000016bb267223 */ /* 0x004fe20000010126 */
[----:B------:R-:W-:Y:S01]  /*c210*/  ISETP.GT.AND P6, PT, R43, R52, PT ;  /* 0x000000342b00720c */ /* 0x000fe20003fc4270 */
[----:B------:R-:W-:Y:S01]  /*c220*/  VIADD R22, R196, 0x29 ;  /* 0x00000029c4167836 */ /* 0x000fe20000000000 */
[----:B------:R-:W-:-:S02]  /*c230*/  FSEL R33, R33, -INF , !P4 ;  /* 0xff80000021217808 */ /* 0x000fc40006000000 */
[----:B------:R-:W-:Y:S01]  /*c240*/  FSEL R38, R38, -INF , !P5 ;  /* 0xff80000026267808 */ /* 0x000fe20006800000 */
[----:B---3--:R-:W-:Y:S01]  /*c250*/  FFMA.FTZ R28, -R187, R29, R28 ;  /* 0x0000001dbb1c7223 */ /* 0x008fe2000001011c */
[----:B------:R-:W-:Y:S02]  /*c260*/  I2FP.F32.S32 R21, R21 ;  /* 0x0000001500157245 */ /* 0x000fe40000201400 */
[----:B------:R-:W-:Y:S02]  /*c270*/  FSEL R33, R33, -INF , !P0 ;  /* 0xff80000021217808 */ /* 0x000fe40004000000 */
[----:B------:R-:W-:Y:S01]  /*c280*/  FSEL R86, R38, -INF , !P2 ;  /* 0xff80000026567808 */ /* 0x000fe20005000000 */
[----:B------:R-:W-:Y:S01]  /*c290*/  FFMA.FTZ R100, -R187, R21, R100 ;  /* 0x00000015bb647223 */ /* 0x000fe20000010164 */
[----:B------:R-:W-:Y:S02]  /*c2a0*/  FSEL R102, R28, -INF , !P6 ;  /* 0xff8000001c667808 */ /* 0x000fe40007000000 */
[----:B----4-:R-:W-:Y:S01]  /*c2b0*/  IABS R39, R24 ;  /* 0x0000001800277213 */ /* 0x010fe20000000000 */
[----:B------:R-:W-:Y:S03]  /*c2c0*/  HMMA.16816.F32 R28, R12, R30, RZ ;  /* 0x0000001e0c1c723c */ /* 0x000fe600000018ff */
[----:B------:R-:W-:Y:S01]  /*c2d0*/  ISETP.GT.AND P0, PT, R43, R22, PT ;  /* 0x000000162b00720c */ /* 0x000fe20003f04270 */
[----:B------:R1:W2:Y:S01]  /*c2e0*/  MUFU.TANH R24, R23 ;  /* 0x0000001700187308 */ /* 0x0002a20000002400 */
[----:B------:R-:W-:Y:S01]  /*c2f0*/  I2FP.F32.S32 R39, R39 ;  /* 0x0000002700277245 */ /* 0x000fe20000201400 */
[----:B------:R-:W-:Y:S01]  /*c300*/  FMUL.FTZ R16, R16, R0 ;  /* 0x0000000010107220 */ /* 0x000fe20000410000 */
[----:B------:R-:W-:-:S02]  /*c310*/  ISETP.GE.AND P5, PT, R22, R193, PT ;  /* 0x000000c11600720c */ /* 0x000fc40003fa6270 */
[----:B------:R-:W-:Y:S01]  /*c320*/  ISETP.GE.AND P2, PT, R22, R194, PT ;  /* 0x000000c21600720c */ /* 0x000fe20003f46270 */
[----:B------:R-:W-:Y:S01]  /*c330*/  FFMA.FTZ R39, -R187, R39, R20 ;  /* 0x00000027bb277223 */ /* 0x000fe20000010114 */
[----:B------:R-:W-:Y:S01]  /*c340*/  ISETP.GT.AND P6, PT, R65, R22, PT ;  /* 0x000000164100720c */ /* 0x000fe20003fc4270 */
[----:B------:R3:W4:Y:S01]  /*c350*/  MUFU.TANH R101, R16 ;  /* 0x0000001000657308 */ /* 0x0007220000002400 */
[----:B------:R-:W-:Y:S02]  /*c360*/  IADD3 R38, PT, PT, R66, -0x29, -R67 ;  /* 0xffffffd742267810 */ /* 0x000fe40007ffe843 */
[C---:B------:R-:W-:Y:S02]  /*c370*/  ISETP.GE.AND P3, PT, R52.reuse, R193, PT ;  /* 0x000000c13400720c */ /* 0x040fe40003f66270 */
[----:B------:R-:W-:Y:S02]  /*c380*/  IABS R38, R38 ;  /* 0x0000002600267213 */ /* 0x000fe40000000000 */
[----:B------:R-:W-:-:S02]  /*c390*/  ISETP.GE.AND P1, PT, R52, R194, PT ;  /* 0x000000c23400720c */ /* 0x000fc40003f26270 */
[----:B------:R-:W-:Y:S01]  /*c3a0*/  I2FP.F32.S32 R38, R38 ;  /* 0x0000002600267245 */ /* 0x000fe20000201400 */
[----:B-1----:R-:W1:Y:S01]  /*c3b0*/  LDSM.16.M88.4 R20, [R41+0x2000] ;  /* 0x002000002914783b */ /* 0x002e620000000200 */
[----:B------:R-:W-:Y:S01]  /*c3c0*/  ISETP.GT.AND P4, PT, R65, R52, PT ;  /* 0x000000344100720c */ /* 0x000fe20003f84270 */
[----:B------:R-:W-:Y:S05]  /*c3d0*/  HMMA.16816.F32 R28, R4, R26, R28 ;  /* 0x0000001a041c723c */ /* 0x000fea000000181c */
[C-C-:B------:R-:W-:Y:S01]  /*c3e0*/  IADD3 R52, PT, PT, R192.reuse, -0x30, -R67.reuse ;  /* 0xffffffd0c0347810 */ /* 0x140fe20007ffe843 */
[----:B--2---:R-:W-:Y:S01]  /*c3f0*/  FFMA.FTZ R38, -R187, R38, R24 ;  /* 0x00000026bb267223 */ /* 0x004fe20000010118 */
[----:B------:R-:W-:Y:S01]  /*c400*/  IADD3 R47, PT, PT, R192, -0x31, -R67 ;  /* 0xffffffcfc02f7810 */ /* 0x000fe20007ffe843 */
[----:B------:R-:W2:Y:S01]  /*c410*/  LDSM.16.M88.4 R24, [R75+0x2000] ;  /* 0x002000004b18783b */ /* 0x000ea20000000200 */
[----:B------:R-:W-:Y:S01]  /*c420*/  IABS R52, R52 ;  /* 0x0000003400347213 */ /* 0x000fe20000000000 */
[-C--:B---3--:R-:W-:Y:S01]  /*c430*/  FMUL.FTZ R16, R18, R0.reuse ;  /* 0x0000000012107220 */ /* 0x088fe20000410000 */
[----:B------:R-:W-:Y:S01]  /*c440*/  FMUL.FTZ R18, R17, R0 ;  /* 0x0000000011127220 */ /* 0x000fe20000410000 */
[----:B------:R-:W-:-:S02]  /*c450*/  IABS R47, R47 ;  /* 0x0000002f002f7213 */ /* 0x000fc40000000000 */
[----:B------:R-:W-:Y:S02]  /*c460*/  IADD3 R17, PT, PT, R66, -0x30, -R67 ;  /* 0xffffffd042117810 */ /* 0x000fe40007ffe843 */
[----:B------:R-:W3:Y:S01]  /*c470*/  MUFU.TANH R16, R16 ;  /* 0x0000001000107308 */ /* 0x000ee20000002400 */
[----:B------:R-:W-:Y:S01]  /*c480*/  I2FP.F32.S32 R52, R52 ;  /* 0x0000003400347245 */ /* 0x000fe20000201400 */
[----:B------:R-:W-:Y:S01]  /*c490*/  IMAD.MOV.U32 R103, RZ, RZ, R47 ;  /* 0x000000ffff677224 */ /* 0x000fe200078e002f */
[----:B------:R-:W-:Y:S02]  /*c4a0*/  IABS R17, R17 ;  /* 0x0000001100117213 */ /* 0x000fe40000000000 */
[----:B------:R-:W-:Y:S01]  /*c4b0*/  FSEL R102, R102, -INF , !P3 ;  /* 0xff80000066667808 */ /* 0x000fe20005800000 */
[----:B----4-:R-:W-:Y:S01]  /*c4c0*/  FFMA.FTZ R101, -R187, R52, R101 ;  /* 0x00000034bb657223 */ /* 0x010fe20000010165 */
[----:B------:R-:W-:Y:S01]  /*c4d0*/  ISETP.GT.AND P3, PT, R43, R54, PT ;  /* 0x000000362b00720c */ /* 0x000fe20003f64270 */
[----:B------:R-:W4:Y:S01]  /*c4e0*/  MUFU.TANH R18, R18 ;  /* 0x0000001200127308 */ /* 0x000f220000002400 */
[----:B------:R-:W-:Y:S01]  /*c4f0*/  FSEL R100, R100, -INF , !P0 ;  /* 0xff80000064647808 */ /* 0x000fe20004000000 */
[----:B------:R-:W-:Y:S01]  /*c500*/  VIADD R52, R196, 0x31 ;  /* 0x00000031c4347836 */ /* 0x000fe20000000000 */
[----:B------:R-:W-:Y:S01]  /*c510*/  FSEL R38, R38, -INF , !P6 ;  /* 0xff80000026267808 */ /* 0x000fe20007000000 */
[-C--:B------:R-:W-:Y:S01]  /*c520*/  FMUL.FTZ R29, R29, R0.reuse ;  /* 0x000000001d1d7220 */ /* 0x080fe20000410000 */
[----:B------:R-:W-:Y:S01]  /*c530*/  I2FP.F32.S32 R47, R17 ;  /* 0x00000011002f7245 */ /* 0x000fe20000201400 */
[----:B------:R-:W-:Y:S01]  /*c540*/  FMUL.FTZ R30, R30, R0 ;  /* 0x000000001e1e7220 */ /* 0x000fe20000410000 */
[----:B------:R-:W-:Y:S01]  /*c550*/  I2FP.F32.S32 R103, R103 ;  /* 0x0000006700677245 */ /* 0x000fe20000201400 */
[----:B------:R-:W-:Y:S01]  /*c560*/  MUFU.TANH R122, R29 ;  /* 0x0000001d007a7308 */ /* 0x000fe20000002400 */
[----:B------:R-:W-:Y:S01]  /*c570*/  FSEL R100, R100, -INF , !P5 ;  /* 0xff80000064647808 */ /* 0x000fe20006800000 */
[----:B---3--:R-:W-:Y:S01]  /*c580*/  FFMA.FTZ R47, -R187, R47, R16 ;  /* 0x0000002fbb2f7223 */ /* 0x008fe20000010110 */
[----:B------:R-:W-:-:S02]  /*c590*/  FSEL R38, R38, -INF , !P2 ;  /* 0xff80000026267808 */ /* 0x000fc40005000000 */
[----:B------:R-:W-:Y:S02]  /*c5a0*/  FSEL R101, R101, -INF , !P3 ;  /* 0xff80000065657808 */ /* 0x000fe40005800000 */
[----:B------:R-:W-:Y:S01]  /*c5b0*/  ISETP.GT.AND P5, PT, R43, R52, PT ;  /* 0x000000342b00720c */ /* 0x000fe20003fa4270 */
[----:B------:R-:W-:Y:S01]  /*c5c0*/  MUFU.TANH R112, R30 ;  /* 0x0000001e00707308 */ /* 0x000fe20000002400 */
[C---:B------:R-:W-:Y:S01]  /*c5d0*/  ISETP.GE.AND P6, PT, R52.reuse, R193, PT ;  /* 0x000000c13400720c */ /* 0x040fe20003fc6270 */
[----:B----4-:R-:W-:Y:S01]  /*c5e0*/  FFMA.FTZ R103, -R187, R103, R18 ;  /* 0x00000067bb677223 */ /* 0x010fe20000010112 */
[----:B------:R-:W-:Y:S02]  /*c5f0*/  ISETP.GE.AND P2, PT, R52, R194, PT ;  /* 0x000000c23400720c */ /* 0x000fe40003f46270 */
[----:B------:R-:W-:Y:S01]  /*c600*/  ISETP.GT.AND P3, PT, R65, R52, PT ;  /* 0x000000344100720c */ /* 0x000fe20003f64270 */
[----:B------:R-:W-:Y:S01]  /*c610*/  FMUL.FTZ R52, R19, R0 ;  /* 0x0000000013347220 */ /* 0x000fe20000410000 */
[----:B------:R-:W-:Y:S01]  /*c620*/  ISETP.GT.AND P0, PT, R65, R54, PT ;  /* 0x000000364100720c */ /* 0x000fe20003f04270 */
[----:B-1----:R-:W-:Y:S03]  /*c630*/  HMMA.16816.F32 R16, R12, R20, RZ ;  /* 0x000000140c10723c */ /* 0x002fe600000018ff */
[----:B------:R-:W-:Y:S01]  /*c640*/  FMUL.FTZ R20, R28, R0 ;  /* 0x000000001c147220 */ /* 0x000fe20000410000 */
[----:B------:R-:W-:Y:S01]  /*c650*/  IADD3 R28, PT, PT, R66, -0x31, -R67 ;  /* 0xffffffcf421c7810 */ /* 0x000fe20007ffe843 */
[----:B------:R-:W1:Y:S01]  /*c660*/  MUFU.TANH R52, R52 ;  /* 0x0000003400347308 */ /* 0x000e620000002400 */
[----:B------:R-:W-:-:S02]  /*c670*/  IABS R21, R53 ;  /* 0x0000003500157213 */ /* 0x000fc40000000000 */
[----:B------:R-:W-:Y:S02]  /*c680*/  IABS R28, R28 ;  /* 0x0000001c001c7213 */ /* 0x000fe40000000000 */
[----:B------:R-:W-:Y:S01]  /*c690*/  FSEL R96, R47, -INF , !P0 ;  /* 0xff8000002f607808 */ /* 0x000fe20004000000 */
[----:B------:R-:W-:Y:S01]  /*c6a0*/  IMAD.MOV.U32 R47, RZ, RZ, R21 ;  /* 0x000000ffff2f7224 */ /* 0x000fe200078e0015 */
[----:B------:R-:W-:Y:S01]  /*c6b0*/  FSEL R39, R39, -INF , !P4 ;  /* 0xff80000027277808 */ /* 0x000fe20006000000 */
[----:B------:R-:W-:Y:S01]  /*c6c0*/  IMAD.MOV.U32 R21, RZ, RZ, R28 ;  /* 0x000000ffff157224 */ /* 0x000fe200078e001c */
[----:B------:R-:W3:Y:S01]  /*c6d0*/  MUFU.TANH R20, R20 ;  /* 0x0000001400147308 */ /* 0x000ee20000002400 */
[----:B------:R-:W-:Y:S02]  /*c6e0*/  ISETP.GE.AND P4, PT, R54, R193, PT ;  /* 0x000000c13600720c */ /* 0x000fe40003f86270 */
[----:B------:R-:W-:Y:S02]  /*c6f0*/  FSEL R39, R39, -INF , !P1 ;  /* 0xff80000027277808 */ /* 0x000fe40004800000 */
[----:B------:R-:W-:Y:S01]  /*c700*/  I2FP.F32.S32 R21, R21 ;  /* 0x0000001500157245 */ /* 0x000fe20000201400 */
[----:B--2---:R-:W-:Y:S05]  /*c710*/  HMMA.16816.F32 R16, R4, R24, R16 ;  /* 0x000000180410723c */ /* 0x004fea0000001810 */
[----:B------:R-:W-:Y:S01]  /*c720*/  IADD3 R25, PT, PT, R192, -0x39, -R67 ;  /* 0xffffffc7c0197810 */ /* 0x000fe20007ffe843 */
[----:B------:R-:W-:Y:S01]  /*c730*/  FMUL.FTZ R24, R31, R0 ;  /* 0x000000001f187220 */ /* 0x000fe20000410000 */
[----:B-1----:R-:W-:Y:S01]  /*c740*/  FFMA.FTZ R21, -R187, R21, R52 ;  /* 0x00000015bb157223 */ /* 0x002fe20000010134 */
[----:B------:R-:W-:Y:S01]  /*c750*/  ISETP.GE.AND P1, PT, R54, R194, PT ;  /* 0x000000c23600720c */ /* 0x000fe20003f26270 */
[----:B------:R-:W-:Y:S01]  /*c760*/  VIADD R54, R196, 0x38 ;  /* 0x00000038c4367836 */ /* 0x000fe20000000000 */
[----:B------:R-:W-:-:S02]  /*c770*/  IABS R25, R25 ;  /* 0x0000001900197213 */ /* 0x000fc40000000000 */
[----:B------:R-:W-:Y:S01]  /*c780*/  I2FP.F32.S32 R47, R47 ;  /* 0x0000002f002f7245 */ /* 0x000fe20000201400 */
[----:B------:R-:W1:Y:S01]  /*c790*/  MUFU.TANH R24, R24 ;  /* 0x0000001800187308 */ /* 0x000e620000002400 */
[----:B------:R-:W-:Y:S01]  /*c7a0*/  FSEL R93, R21, -INF , !P3 ;  /* 0xff800000155d7808 */ /* 0x000fe20005800000 */
[----:B------:R-:W-:Y:S01]  /*c7b0*/  IMAD.MOV.U32 R21, RZ, RZ, R25 ;  /* 0x000000ffff157224 */ /* 0x000fe200078e0019 */
[----:B------:R-:W-:Y:S01]  /*c7c0*/  IADD3 R28, PT, PT, R66, -0x38, -R67 ;  /* 0xffffffc8421c7810 */ /* 0x000fe20007ffe843 */
[----:B---3--:R-:W-:Y:S01]  /*c7d0*/  FFMA.FTZ R47, -R187, R47, R20 ;  /* 0x0000002fbb2f7223 */ /* 0x008fe20000010114 */
[----:B------:R-:W-:Y:S01]  /*c7e0*/  FSEL R101, R101, -INF , !P4 ;  /* 0xff80000065657808 */ /* 0x000fe20006000000 */
[----:B------:R-:W-:Y:S01]  /*c7f0*/  VIADD R20, R196, 0x39 ;  /* 0x00000039c4147836 */ /* 0x000fe20000000000 */
[----:B------:R-:W-:Y:S02]  /*c800*/  ISETP.GT.AND P4, PT, R43, R54, PT ;  /* 0x000000362b00720c */ /* 0x000fe40003f84270 */
[----:B------:R-:W-:Y:S01]  /*c810*/  FSEL R103, R103, -INF , !P5 ;  /* 0xff80000067677808 */ /* 0x000fe20006800000 */
[----:B------:R-:W-:Y:S01]  /*c820*/  FMUL.FTZ R16, R16, R0 ;  /* 0x0000000010107220 */ /* 0x000fe20000410000 */
[----:B------:R-:W-:-:S02]  /*c830*/  I2FP.F32.S32 R21, R21 ;  /* 0x0000001500157245 */ /* 0x000fc40000201400 */
[----:B------:R-:W-:Y:S01]  /*c840*/  IABS R28, R28 ;  /* 0x0000001c001c7213 */ /* 0x000fe20000000000 */
[----:B------:R2:W3:Y:S01]  /*c850*/  MUFU.TANH R141, R16 ;  /* 0x00000010008d7308 */ /* 0x0004e20000002400 */
[----:B------:R-:W-:Y:S01]  /*c860*/  FSEL R103, R103, -INF , !P6 ;  /* 0xff80000067677808 */ /* 0x000fe20007000000 */
[----:B------:R-:W-:Y:S01]  /*c870*/  FFMA.FTZ R122, -R187, R21, R122 ;  /* 0x00000015bb7a7223 */ /* 0x000fe2000001017a */
[----:B------:R-:W-:Y:S02]  /*c880*/  FSEL R93, R93, -INF , !P2 ;  /* 0xff8000005d5d7808 */ /* 0x000fe40005000000 */
[----:B------:R-:W-:Y:S02]  /*c890*/  FSEL R124, R47, -INF , !P4 ;  /* 0xff8000002f7c7808 */ /* 0x000fe40006000000 */
[----:B------:R-:W-:Y:S02]  /*c8a0*/  ISETP.GT.AND P6, PT, R43, R20, PT ;  /* 0x000000142b00720c */ /* 0x000fe40003fc4270 */
[----:B------:R-:W-:-:S02]  /*c8b0*/  ISETP.GE.AND P3, PT, R20, R193, PT ;  /* 0x000000c11400720c */ /* 0x000fc40003f66270 */
[----:B------:R-:W-:Y:S02]  /*c8c0*/  ISETP.GE.AND P2, PT, R20, R194, PT ;  /* 0x000000c21400720c */ /* 0x000fe40003f46270 */
[----:B------:R-:W-:Y:S02]  /*c8d0*/  ISETP.GT.AND P4, PT, R65, R20, PT ;  /* 0x000000144100720c */ /* 0x000fe40003f84270 */
[----:B------:R-:W-:Y:S01]  /*c8e0*/  I2FP.F32.S32 R25, R28 ;  /* 0x0000001c00197245 */ /* 0x000fe20000201400 */
[----:B------:R-:W-:Y:S01]  /*c8f0*/  HMMA.16816.F32 R20, R12, R22, RZ ;  /* 0x000000160c14723c */ /* 0x000fe200000018ff */
[----:B------:R-:W4:Y:S02]  /*c900*/  LDSM.16.M88.4 R28, [R41+0x2400] ;  /* 0x00240000291c783b */ /* 0x000f240000000200 */
[----:B------:R-:W-:Y:S01]  /*c910*/  IADD3 R47, PT, PT, R66, -0x39, -R67 ;  /* 0xffffffc7422f7810 */ /* 0x000fe20007ffe843 */
[-C--:B--2---:R-:W-:Y:S01]  /*c920*/  FMUL.FTZ R16, R18, R0.reuse ;  /* 0x0000000012107220 */ /* 0x084fe20000410000 */
[----:B------:R-:W-:Y:S01]  /*c930*/  FMUL.FTZ R18, R17, R0 ;  /* 0x0000000011127220 */ /* 0x000fe20000410000 */
[----:B------:R-:W-:Y:S01]  /*c940*/  FFMA.FTZ R112, -R187, R25, R112 ;  /* 0x00000019bb707223 */ /* 0x000fe20000010170 */
[----:B------:R-:W-:-:S02]  /*c950*/  IABS R47, R47 ;  /* 0x0000002f002f7213 */ /* 0x000fc40000000000 */
[--C-:B------:R-:W-:Y:S01]  /*c960*/  IADD3 R52, PT, PT, R192, -0x40, -R67.reuse ;  /* 0xffffffc0c0347810 */ /* 0x100fe20007ffe843 */
[----:B------:R-:W2:Y:S01]  /*c970*/  MUFU.TANH R16, R16 ;  /* 0x0000001000107308 */ /* 0x000ea20000002400 */
[----:B------:R-:W-:Y:S02]  /*c980*/  I2FP.F32.S32 R47, R47 ;  /* 0x0000002f002f7245 */ /* 0x000fe40000201400 */
[----:B------:R-:W-:Y:S02]  /*c990*/  IABS R52, R52 ;  /* 0x0000003400347213 */ /* 0x000fe40000000000 */
[----:B------:R-:W-:Y:S01]  /*c9a0*/  FSEL R96, R96, -INF , !P1 ;  /* 0xff80000060607808 */ /* 0x000fe20004800000 */
[----:B-1----:R-:W-:Y:S01]  /*c9b0*/  FFMA.FTZ R47, -R187, R47, R24 ;  /* 0x0000002fbb2f7223 */ /* 0x002fe20000010118 */
[--C-:B------:R-:W-:Y:S01]  /*c9c0*/  IADD3 R53, PT, PT, R192, -0x41, -R67.reuse ;  /* 0xffffffbfc0357810 */ /* 0x100fe20007ffe843 */
[----:B------:R-:W1:Y:S01]  /*c9d0*/  MUFU.TANH R18, R18 ;  /* 0x0000001200127308 */ /* 0x000e620000002400 */
[----:B------:R-:W-:Y:S01]  /*c9e0*/  IADD3 R17, PT, PT, R66, -0x40, -R67 ;  /* 0xffffffc042117810 */ /* 0x000fe20007ffe843 */
[----:B------:R-:W-:Y:S01]  /*c9f0*/  HMMA.16816.F32 R20, R4, R26, R20 ;  /* 0x0000001a0414723c */ /* 0x000fe20000001814 */
[----:B------:R-:W4:Y:S04]  /*ca00*/  LDSM.16.M88.4 R24, [R75+0x2400] ;  /* 0x002400004b18783b */ /* 0x000f280000000200 */
[----:B------:R-:W-:-:S02]  /*ca10*/  ISETP.GE.AND P0, PT, R54, R193, PT ;  /* 0x000000c13600720c */ /* 0x000fc40003f06270 */
[----:B------:R-:W-:Y:S02]  /*ca20*/  ISETP.GE.AND P1, PT, R54, R194, PT ;  /* 0x000000c23600720c */ /* 0x000fe40003f26270 */
[----:B------:R-:W-:Y:S01]  /*ca30*/  ISETP.GT.AND P5, PT, R65, R54, PT ;  /* 0x000000364100720c */ /* 0x000fe20003fa4270 */
[C---:B------:R-:W-:Y:S01]  /*ca40*/  VIADD R54, R196.reuse, 0x40 ;  /* 0x00000040c4367836 */ /* 0x040fe20000000000 */
[----:B------:R-:W-:Y:S02]  /*ca50*/  I2FP.F32.S32 R52, R52 ;  /* 0x0000003400347245 */ /* 0x000fe40000201400 */
[----:B------:R-:W-:Y:S02]  /*ca60*/  FSEL R47, R47, -INF , !P4 ;  /* 0xff8000002f2f7808 */ /* 0x000fe40006000000 */
[----:B------:R-:W-:Y:S01]  /*ca70*/  IABS R53, R53 ;  /* 0x0000003500357213 */ /* 0x000fe20000000000 */
[----:B---3--:R-:W-:Y:S01]  /*ca80*/  FFMA.FTZ R141, -R187, R52, R141 ;  /* 0x00000034bb8d7223 */ /* 0x008fe2000001018d */
[----:B------:R-:W-:Y:S01]  /*ca90*/  IABS R17, R17 ;  /* 0x0000001100117213 */ /* 0x000fe20000000000 */
[----:B------:R-:W-:Y:S01]  /*caa0*/  VIADD R52, R196, 0x41 ;  /* 0x00000041c4347836 */ /* 0x000fe20000000000 */
[----:B------:R-:W-:-:S02]  /*cab0*/  FSEL R124, R124, -INF , !P0 ;  /* 0xff8000007c7c7808 */ /* 0x000fc40004000000 */
[----:B------:R-:W-:Y:S01]  /*cac0*/  ISETP.GT.AND P0, PT, R43, R54, PT ;  /* 0x000000362b00720c */ /* 0x000fe20003f04270 */
[----:B------:R-:W-:Y:S01]  /*cad0*/  FMUL.FTZ R23, R23, R0 ;  /* 0x0000000017177220 */ /* 0x000fe20000410000 */
[----:B------:R-:W-:Y:S02]  /*cae0*/  FSEL R122, R122, -INF , !P6 ;  /* 0xff8000007a7a7808 */ /* 0x000fe40007000000 */
[----:B------:R-:W-:Y:S02]  /*caf0*/  FSEL R134, R47, -INF , !P2 ;  /* 0xff8000002f867808 */ /* 0x000fe40005000000 */
[----:B------:R-:W-:Y:S02]  /*cb00*/  I2FP.F32.S32 R47, R17 ;  /* 0x00000011002f7245 */ /* 0x000fe40000201400 */
[----:B------:R-:W-:Y:S02]  /*cb10*/  I2FP.F32.S32 R139, R53 ;  /* 0x00000035008b7245 */ /* 0x000fe40000201400 */
[----:B------:R-:W-:Y:S01]  /*cb20*/  FSEL R122, R122, -INF , !P3 ;  /* 0xff8000007a7a7808 */ /* 0x000fe20005800000 */
[----:B--2---:R-:W-:Y:S01]  /*cb30*/  FFMA.FTZ R47, -R187, R47, R16 ;  /* 0x0000002fbb2f7223 */ /* 0x004fe20000010110 */
[----:B------:R-:W-:Y:S01]  /*cb40*/  FSEL R141, R141, -INF , !P0 ;  /* 0xff8000008d8d7808 */ /* 0x000fe20004000000 */
[----:B-1----:R-:W-:Y:S01]  /*cb50*/  FFMA.FTZ R139, -R187, R139, R18 ;  /* 0x0000008bbb8b7223 */ /* 0x002fe20000010112 */
[----:B------:R-:W-:-:S02]  /*cb60*/  ISETP.GT.AND P3, PT, R43, R52, PT ;  /* 0x000000342b00720c */ /* 0x000fc40003f64270 */
[C---:B------:R-:W-:Y:S02]  /*cb70*/  ISETP.GE.AND P4, PT, R52.reuse, R193, PT ;  /* 0x000000c13400720c */ /* 0x040fe40003f86270 */
[----:B------:R-:W-:Y:S02]  /*cb80*/  ISETP.GE.AND P2, PT, R52, R194, PT ;  /* 0x000000c23400720c */ /* 0x000fe40003f46270 */
[----:B------:R-:W-:Y:S01]  /*cb90*/  ISETP.GT.AND P0, PT, R65, R52, PT ;  /* 0x000000344100720c */ /* 0x000fe20003f04270 */
[----:B------:R-:W-:Y:S01]  /*cba0*/  FMUL.FTZ R52, R19, R0 ;  /* 0x0000000013347220 */ /* 0x000fe20000410000 */
[----:B------:R-:W-:Y:S01]  /*cbb0*/  FSEL R112, R112, -INF , !P5 ;  /* 0xff80000070707808 */ /* 0x000fe20006800000 */
[----:B----4-:R-:W-:Y:S03]  /*cbc0*/  HMMA.16816.F32 R16, R12, R28, RZ ;  /* 0x0000001c0c10723c */ /* 0x010fe600000018ff */
[----:B------:R-:W-:Y:S01]  /*cbd0*/  ISETP.GT.AND P6, PT, R65, R54, PT ;  /* 0x000000364100720c */ /* 0x000fe20003fc4270 */
[----:B------:R-:W-:Y:S01]  /*cbe0*/  FMUL.FTZ R28, R20, R0 ;  /* 0x00000000141c7220 */ /* 0x000fe20000410000 */
[----:B------:R-:W-:Y:S01]  /*cbf0*/  IADD3 R20, PT, PT, R66, -0x41, -R67 ;  /* 0xffffffbf42147810 */ /* 0x000fe20007ffe843 */
[----:B------:R-:W1:Y:S01]  /*cc00*/  MUFU.TANH R52, R52 ;  /* 0x0000003400347308 */ /* 0x000e620000002400 */
[----:B------:R-:W-:-:S02]  /*cc10*/  FSEL R112, R112, -INF , !P1 ;  /* 0xff80000070707808 */ /* 0x000fc40004800000 */
[----:B------:R-:W-:Y:S02]  /*cc20*/  ISETP.GE.AND P1, PT, R54, R194, PT ;  /* 0x000000c23600720c */ /* 0x000fe40003f26270 */
[----:B------:R-:W-:Y:S02]  /*cc30*/  FSEL R47, R47, -INF , !P6 ;  /* 0xff8000002f2f7808 */ /* 0x000fe40007000000 */
[----:B------:R-:W-:Y:S01]  /*cc40*/  IABS R20, R20 ;  /* 0x0000001400147213 */ /* 0x000fe20000000000 */
[----:B------:R-:W2:Y:S01]  /*cc50*/  MUFU.TANH R28, R28 ;  /* 0x0000001c001c7308 */ /* 0x000ea20000002400 */
[----:B------:R-:W-:Y:S01]  /*cc60*/  FSEL R145, R47, -INF , !P1 ;  /* 0xff8000002f917808 */ /* 0x000fe20004800000 */
[----:B------:R-:W-:Y:S01]  /*cc70*/  FMUL.FTZ R47, R22, R0 ;  /* 0x00000000162f7220 */ /* 0x000fe20000410000 */
[----:B------:R-:W-:Y:S02]  /*cc80*/  I2FP.F32.S32 R22, R20 ;  /* 0x0000001400167245 */ /* 0x000fe40000201400 */
[----:B------:R-:W-:-:S02]  /*cc90*/  IADD3 R53, PT, PT, R192, -0x48, -R67 ;  /* 0xffffffb8c0357810 */ /* 0x000fc40007ffe843 */
[----:B------:R-:W-:Y:S01]  /*cca0*/  ISETP.GE.AND P5, PT, R54, R193, PT ;  /* 0x000000c13600720c */ /* 0x000fe20003fa6270 */
[----:B------:R-:W-:Y:S05]  /*ccb0*/  HMMA.16816.F32 R16, R4, R24, R16 ;  /* 0x000000180410723c */ /* 0x000fea0000001810 */
[----:B------:R-:W-:Y:S01]  /*ccc0*/  FMUL.FTZ R25, R21, R0 ;  /* 0x0000000015197220 */ /* 0x000fe20000410000 */
[----:B-1----:R-:W-:Y:S01]  /*ccd0*/  FFMA.FTZ R52, -R187, R22, R52 ;  /* 0x00000016bb347223 */ /* 0x002fe20000010134 */
[----:B------:R-:W1:Y:S01]  /*cce0*/  MUFU.TANH R20, R47 ;  /* 0x0000002f00147308 */ /* 0x000e620000002400 */
[----:B------:R-:W-:Y:S01]  /*ccf0*/  IABS R29, R53 ;  /* 0x00000035001d7213 */ /* 0x000fe20000000000 */
[----:B------:R-:W-:Y:S01]  /*cd00*/  VIADD R54, R196, 0x48 ;  /* 0x00000048c4367836 */ /* 0x000fe20000000000 */
[----:B------:R-:W-:Y:S01]  /*cd10*/  IADD3 R21, PT, PT, R192, -0x49, -R67 ;  /* 0xffffffb7c0157810 */ /* 0x000fe20007ffe843 */
[----:B------:R-:W-:Y:S01]  /*cd20*/  VIADD R24, R196, 0x49 ;  /* 0x00000049c4187836 */ /* 0x000fe20000000000 */
[----:B------:R-:W-:-:S02]  /*cd30*/  I2FP.F32.S32 R29, R29 ;  /* 0x0000001d001d7245 */ /* 0x000fc40000201400 */
[----:B------:R-:W-:Y:S01]  /*cd40*/  IABS R21, R21 ;  /* 0x0000001500157213 */ /* 0x000fe20000000000 */
[----:B------:R-:W3:Y:S01]  /*cd50*/  MUFU.TANH R22, R25 ;  /* 0x0000001900167308 */ /* 0x000ee20000002400 */
[----:B------:R-:W-:Y:S01]  /*cd60*/  FSEL R141, R141, -INF , !P5 ;  /* 0xff8000008d8d7808 */ /* 0x000fe20006800000 */
[----:B--2---:R-:W-:Y:S01]  /*cd70*/  FFMA.FTZ R28, -R187, R29, R28 ;  /* 0x0000001dbb1c7223 */ /* 0x004fe2000001011c */
[----:B------:R-:W-:Y:S02]  /*cd80*/  ISETP.GT.AND P5, PT, R43, R54, PT ;  /* 0x000000362b00720c */ /* 0x000fe40003fa4270 */
[----:B------:R-:W-:Y:S02]  /*cd90*/  FSEL R139, R139, -INF , !P3 ;  /* 0xff8000008b8b7808 */ /* 0x000fe40005800000 */
[----:B------:R-:W-:Y:S01]  /*cda0*/  FSEL R52, R52, -INF , !P0 ;  /* 0xff80000034347808 */ /* 0x000fe20004000000 */
[----:B------:R-:W-:Y:S01]  /*cdb0*/  FMUL.FTZ R16, R16, R0 ;  /* 0x0000000010107220 */ /* 0x000fe20000410000 */
[----:B------:R-:W-:Y:S01]  /*cdc0*/  I2FP.F32.S32 R133, R21 ;  /* 0x0000001500857245 */ /* 0x000fe20000201400 */
[----:B-1----:R-:W-:Y:S01]  /*cdd0*/  FFMA.FTZ R137, -R187, R137, R20 ;  /* 0x00000089bb897223 */ /* 0x002fe20000010114 */
[----:B------:R-:W-:Y:S01]  /*cde0*/  FSEL R139, R139, -INF , !P4 ;  /* 0xff8000008b8b7808 */ /* 0x000fe20006000000 */
[----:B------:R1:W-:Y:S01]  /*cdf0*/  MUFU.TANH R121, R16 ;  /* 0x0000001000797308 */ /* 0x0003e20000002400 */
[----:B------:R-:W-:-:S02]  /*ce00*/  FSEL R143, R52, -INF , !P2 ;  /* 0xff800000348f7808 */ /* 0x000fc40005000000 */
[----:B------:R-:W-:Y:S02]  /*ce10*/  FSEL R135, R28, -INF , !P5 ;  /* 0xff8000001c877808 */ /* 0x000fe40006800000 */
[----:B------:R-:W-:Y:S01]  /*ce20*/  ISETP.GT.AND P4, PT, R43, R24, PT ;  /* 0x000000182b00720c */ /* 0x000fe20003f84270 */
[----:B---3--:R-:W-:Y:S01]  /*ce30*/  FFMA.FTZ R133, -R187, R133, R22 ;  /* 0x00000085bb857223 */ /* 0x008fe20000010116 */
[C---:B------:R-:W-:Y:S01]  /*ce40*/  ISETP.GE.AND P0, PT, R24.reuse, R193, PT ;  /* 0x000000c11800720c */ /* 0x040fe20003f06270 */
[----:B------:R-:W-:Y:S03]  /*ce50*/  HMMA.16816.F32 R28, R12, R30, RZ ;  /* 0x0000001e0c1c723c */ /* 0x000fe600000018ff */
[----:B------:R-:W-:Y:S02]  /*ce60*/  ISETP.GE.AND P2, PT, R24, R194, PT ;  /* 0x000000c21800720c */ /* 0x000fe40003f46270 */
[----:B------:R-:W-:-:S02]  /*ce70*/  ISETP.GT.AND P5, PT, R65, R24, PT ;  /* 0x000000184100720c */ /* 0x000fc40003fa4270 */
[----:B------:R2:W3:Y:S01]  /*ce80*/  MUFU.TANH R24, R23 ;  /* 0x0000001700187308 */ /* 0x0004e20000002400 */
[--C-:B------:R-:W-:Y:S02]  /*ce90*/  IADD3 R47, PT, PT, R66, -0x49, -R67.reuse ;  /* 0xffffffb7422f7810 */ /* 0x100fe40007ffe843 */
[----:B------:R-:W-:Y:S02]  /*cea0*/  IADD3 R52, PT, PT, R192, -0x50, -R67 ;  /* 0xffffffb0c0347810 */ /* 0x000fe40007ffe843 */
[----:B------:R-:W-:Y:S01]  /*ceb0*/  IABS R47, R47 ;  /* 0x0000002f002f7213 */ /* 0x000fe20000000000 */
[-C--:B-1----:R-:W-:Y:S01]  /*cec0*/  FMUL.FTZ R16, R18, R0.reuse ;  /* 0x0000000012107220 */ /* 0x082fe20000410000 */
[----:B------:R-:W-:Y:S01]  /*ced0*/  FMUL.FTZ R18, R17, R0 ;  /* 0x0000000011127220 */ /* 0x000fe20000410000 */
[----:B------:R-:W-:Y:S02]  /*cee0*/  IABS R52, R52 ;  /* 0x0000003400347213 */ /* 0x000fe40000000000 */
[----:B------:R-:W-:-:S02]  /*cef0*/  I2FP.F32.S32 R47, R47 ;  /* 0x0000002f002f7245 */ /* 0x000fc40000201400 */
[----:B------:R-:W1:Y:S01]  /*cf00*/  MUFU.TANH R16, R16 ;  /* 0x0000001000107308 */ /* 0x000e620000002400 */
[--C-:B------:R-:W-:Y:S01]  /*cf10*/  IADD3 R53, PT, PT, R192, -0x51, -R67.reuse ;  /* 0xffffffafc0357810 */ /* 0x100fe20007ffe843 */
[----:B------:R-:W-:Y:S05]  /*cf20*/  HMMA.16816.F32 R28, R4, R26, R28 ;  /* 0x0000001a041c723c */ /* 0x000fea000000181c */
[----:B------:R-:W-:Y:S01]  /*cf30*/  IADD3 R17, PT, PT, R66, -0x50, -R67 ;  /* 0xffffffb042117810 */ /* 0x000fe20007ffe843 */
[----:B--2---:R-:W2:Y:S01]  /*cf40*/  LDSM.16.M88.4 R20, [R41+0x2800] ;  /* 0x002800002914783b */ /* 0x004ea20000000200 */
[----:B---3--:R-:W-:Y:S01]  /*cf50*/  FFMA.FTZ R47, -R187, R47, R24 ;  /* 0x0000002fbb2f7223 */ /* 0x008fe20000010118 */
[----:B------:R-:W3:Y:S01]  /*cf60*/  MUFU.TANH R18, R18 ;  /* 0x0000001200127308 */ /* 0x000ee20000002400 */
[C---:B------:R-:W-:Y:S01]  /*cf70*/  ISETP.GE.AND P6, PT, R54.reuse, R193, PT ;  /* 0x000000c13600720c */ /* 0x040fe20003fc6270 */
[----:B------:R-:W4:Y:S01]  /*cf80*/  LDSM.16.M88.4 R24, [R75+0x2800] ;  /* 0x002800004b18783b */ /* 0x000f220000000200 */
[----:B------:R-:W-:-:S02]  /*cf90*/  ISETP.GE.AND P1, PT, R54, R194, PT ;  /* 0x000000c23600720c */ /* 0x000fc40003f26270 */
[----:B------:R-:W-:Y:S01]  /*cfa0*/  ISETP.GT.AND P3, PT, R65, R54, PT ;  /* 0x000000364100720c */ /* 0x000fe20003f64270 */
[C---:B------:R-:W-:Y:S01]  /*cfb0*/  VIADD R54, R196.reuse, 0x50 ;  /* 0x00000050c4367836 */ /* 0x040fe20000000000 */
[----:B------:R-:W-:Y:S02]  /*cfc0*/  I2FP.F32.S32 R52, R52 ;  /* 0x0000003400347245 */ /* 0x000fe40000201400 */
[----:B------:R-:W-:Y:S02]  /*cfd0*/  FSEL R47, R47, -INF , !P5 ;  /* 0xff8000002f2f7808 */ /* 0x000fe40006800000 */
[----:B------:R-:W-:Y:S01]  /*cfe0*/  IABS R53, R53 ;  /* 0x0000003500357213 */ /* 0x000fe20000000000 */
[----:B------:R-:W-:Y:S01]  /*cff0*/  FFMA.FTZ R121, -R187, R52, R121 ;  /* 0x00000034bb797223 */ /* 0x000fe20000010179 */
[----:B------:R-:W-:Y:S01]  /*d000*/  IABS R17, R17 ;  /* 0x0000001100117213 */ /* 0x000fe20000000000 */
[----:B------:R-:W-:Y:S01]  /*d010*/  VIADD R52, R196, 0x51 ;  /* 0x00000051c4347836 */ /* 0x000fe20000000000 */
[----:B------:R-:W-:Y:S01]  /*d020*/  FSEL R135, R135, -INF , !P6 ;  /* 0xff80000087877808 */ /* 0x000fe20007000000 */
[----:B------:R-:W-:Y:S01]  /*d030*/  FMUL.FTZ R28, R28, R0 ;  /* 0x000000001c1c7220 */ /* 0x000fe20000410000 */
[----:B------:R-:W-:Y:S01]  /*d040*/  ISETP.GT.AND P6, PT, R43, R54, PT ;  /* 0x000000362b00720c */ /* 0x000fe20003fc4270 */
[----:B------:R-:W-:Y:S01]  /*d050*/  FMUL.FTZ R29, R29, R0 ;  /* 0x000000001d1d7220 */ /* 0x000fe20000410000 */
[----:B------:R-:W-:-:S02]  /*d060*/  FSEL R133, R133, -INF , !P4 ;  /* 0xff80000085857808 */ /* 0x000fc40006000000 */
[----:B------:R-:W-:Y:S01]  /*d070*/  FSEL R131, R47, -INF , !P2 ;  /* 0xff8000002f837808 */ /* 0x000fe20005000000 */
[----:B------:R-:W-:Y:S01]  /*d080*/  MUFU.TANH R28, R28 ;  /* 0x0000001c001c7308 */ /* 0x000fe20000002400 */
[----:B------:R-:W-:Y:S02]  /*d090*/  I2FP.F32.S32 R47, R17 ;  /* 0x00000011002f7245 */ /* 0x000fe40000201400 */
[----:B------:R-:W-:Y:S02]  /*d0a0*/  I2FP.F32.S32 R119, R53 ;  /* 0x0000003500777245 */ /* 0x000fe40000201400 */
[----:B------:R-:W-:Y:S01]  /*d0b0*/  FSEL R133, R133, -INF , !P0 ;  /* 0xff80000085857808 */ /* 0x000fe20004000000 */
[----:B-1----:R-:W-:Y:S01]  /*d0c0*/  FFMA.FTZ R47, -R187, R47, R16 ;  /* 0x0000002fbb2f7223 */ /* 0x002fe20000010110 */
[----:B------:R-:W-:Y:S01]  /*d0d0*/  FSEL R121, R121, -INF , !P6 ;  /* 0xff80000079797808 */ /* 0x000fe20007000000 */
[----:B---3--:R-:W-:Y:S01]  /*d0e0*/  FFMA.FTZ R119, -R187, R119, R18 ;  /* 0x00000077bb777223 */ /* 0x008fe20000010112 */
[----:B------:R-:W-:Y:S01]  /*d0f0*/  ISETP.GT.AND P0, PT, R43, R52, PT ;  /* 0x000000342b00720c */ /* 0x000fe20003f04270 */
[----:B------:R-:W-:Y:S01]  /*d100*/  MUFU.TANH R252, R29 ;  /* 0x0000001d00fc7308 */ /* 0x000fe20000002400 */
[----:B------:R-:W-:-:S02]  /*d110*/  ISETP.GE.AND P5, PT, R52, R193, PT ;  /* 0x000000c13400720c */ /* 0x000fc40003fa6270 */
[----:B------:R-:W-:Y:S02]  /*d120*/  ISETP.GE.AND P2, PT, R52, R194, PT ;  /* 0x000000c23400720c */ /* 0x000fe40003f46270 */
[----:B------:R-:W-:Y:S01]  /*d130*/  ISETP.GT.AND P6, PT, R65, R52, PT ;  /* 0x000000344100720c */ /* 0x000fe20003fc4270 */
[----:B------:R-:W-:Y:S01]  /*d140*/  FMUL.FTZ R52, R19, R0 ;  /* 0x0000000013347220 */ /* 0x000fe20000410000 */
[--C-:B------:R-:W-:Y:S01]  /*d150*/  IADD3 R53, PT, PT, R192, -0x58, -R67.reuse ;  /* 0xffffffa8c0357810 */ /* 0x100fe20007ffe843 */
[----:B--2---:R-:W-:Y:S03]  /*d160*/  HMMA.16816.F32 R16, R12, R20, RZ ;  /* 0x000000140c10723c */ /* 0x004fe600000018ff */
[----:B------:R-:W-:Y:S02]  /*d170*/  ISETP.GT.AND P4, PT, R65, R54, PT ;  /* 0x000000364100720c */ /* 0x000fe40003f84270 */
[----:B------:R-:W-:Y:S01]  /*d180*/  IABS R20, R53 ;  /* 0x0000003500147213 */ /* 0x000fe20000000000 */
[----:B------:R-:W1:Y:S01]  /*d190*/  MUFU.TANH R52, R52 ;  /* 0x0000003400347308 */ /* 0x000e620000002400 */
[----:B------:R-:W-:-:S02]  /*d1a0*/  IADD3 R21, PT, PT, R66, -0x51, -R67 ;  /* 0xffffffaf42157810 */ /* 0x000fc40007ffe843 */
[----:B------:R-:W-:Y:S01]  /*d1b0*/  FSEL R129, R47, -INF , !P4 ;  /* 0xff8000002f817808 */ /* 0x000fe20006000000 */
[----:B------:R-:W-:Y:S01]  /*d1c0*/  IMAD.MOV.U32 R47, RZ, RZ, R20 ;  /* 0x000000ffff2f7224 */ /* 0x000fe200078e0014 */
[----:B------:R-:W-:Y:S01]  /*d1d0*/  IABS R21, R21 ;  /* 0x0000001500157213 */ /* 0x000fe20000000000 */
[----:B------:R-:W-:Y:S01]  /*d1e0*/  FMUL.FTZ R20, R30, R0 ;  /* 0x000000001e147220 */ /* 0x000fe20000410000 */
[----:B------:R-:W-:Y:S02]  /*d1f0*/  FSEL R137, R137, -INF , !P3 ;  /* 0xff80000089897808 */ /* 0x000fe40005800000 */
[----:B------:R-:W-:Y:S02]  /*d200*/  I2FP.F32.S32 R21, R21 ;  /* 0x0000001500157245 */ /* 0x000fe40000201400 */
[----:B------:R-:W-:Y:S01]  /*d210*/  FSEL R137, R137, -INF , !P1 ;  /* 0xff80000089897808 */ /* 0x000fe20004800000 */
[----:B------:R-:W2:Y:S01]  /*d220*/  MUFU.TANH R20, R20 ;  /* 0x0000001400147308 */ /* 0x000ea20000002400 */
[----:B------:R-:W-:-:S02]  /*d230*/  ISETP.GE.AND P3, PT, R54, R193, PT ;  /* 0x000000c13600720c */ /* 0x000fc40003f66270 */
[----:B------:R-:W-:Y:S01]  /*d240*/  ISETP.GE.AND P1, PT, R54, R194, PT ;  /* 0x000000c23600720c */ /* 0x000fe20003f26270 */
[----:B----4-:R-:W-:Y:S05]  /*d250*/  HMMA.16816.F32 R16, R4, R24, R16 ;  /* 0x000000180410723c */ /* 0x010fea0000001810 */
[----:B------:R-:W-:Y:S01]  /*d260*/  IADD3 R25, PT, PT, R192, -0x59, -R67 ;  /* 0xffffffa7c0197810 */ /* 0x000fe20007ffe843 */
[----:B-1----:R-:W-:Y:S01]  /*d270*/  FFMA.FTZ R21, -R187, R21, R52 ;  /* 0x00000015bb157223 */ /* 0x002fe20000010134 */
[----:B------:R-:W-:Y:S01]  /*d280*/  I2FP.F32.S32 R47, R47 ;  /* 0x0000002f002f7245 */ /* 0x000fe20000201400 */
[C---:B------:R-:W-:Y:S01]  /*d290*/  VIADD R54, R196.reuse, 0x58 ;  /* 0x00000058c4367836 */ /* 0x040fe20000000000 */
[----:B------:R-:W-:Y:S01]  /*d2a0*/  IABS R25, R25 ;  /* 0x0000001900197213 */ /* 0x000fe20000000000 */
[----:B------:R-:W-:Y:S01]  /*d2b0*/  FMUL.FTZ R24, R31, R0 ;  /* 0x000000001f187220 */ /* 0x000fe20000410000 */
[----:B------:R-:W-:Y:S01]  /*d2c0*/  FSEL R21, R21, -INF , !P6 ;  /* 0xff80000015157808 */ /* 0x000fe20007000000 */
[----:B------:R-:W-:Y:S01]  /*d2d0*/  FFMA.FTZ R47, -R187, R47, R28 ;  /* 0x0000002fbb2f7223 */ /* 0x000fe2000001011c */
[----:B------:R-:W-:Y:S01]  /*d2e0*/  FSEL R121, R121, -INF , !P3 ;  /* 0xff80000079797808 */ /* 0x000fe20005800000 */
[C---:B------:R-:W-:Y:S01]  /*d2f0*/  VIADD R28, R196.reuse, 0x59 ;  /* 0x00000059c41c7836 */ /* 0x040fe20000000000 */
[----:B------:R-:W-:Y:S01]  /*d300*/  FSEL R127, R21, -INF , !P2 ;  /* 0xff800000157f7808 */ /* 0x000fe20005000000 */
[----:B------:R-:W-:Y:S01]  /*d310*/  MUFU.TANH R24, R24 ;  /* 0x0000001800187308 */ /* 0x000fe20000002400 */
[----:B------:R-:W-:Y:S01]  /*d320*/  I2FP.F32.S32 R21, R25 ;  /* 0x0000001900157245 */ /* 0x000fe20000201400 */
[----:B--2---:R-:W-:Y:S01]  /*d330*/  FFMA.FTZ R125, -R187, R125, R20 ;  /* 0x0000007dbb7d7223 */ /* 0x004fe20000010114 */
[----:B------:R-:W-:Y:S01]  /*d340*/  ISETP.GT.AND P3, PT, R43, R54, PT ;  /* 0x000000362b00720c */ /* 0x000fe20003f64270 */
[----:B------:R-:W-:Y:S01]  /*d350*/  VIADD R52, R196, 0x60 ;  /* 0x00000060c4347836 */ /* 0x000fe20000000000 */
[----:B------:R-:W-:Y:S01]  /*d360*/  FSEL R119, R119, -INF , !P0 ;  /* 0xff80000077777808 */ /* 0x000fe20004000000 */
[----:B------:R-:W-:Y:S01]  /*d370*/  FFMA.FTZ R252, -R187, R21, R252 ;  /* 0x00000015bbfc7223 */ /* 0x000fe200000101fc */
[----:B------:R-:W-:Y:S01]  /*d380*/  FMUL.FTZ R16, R16, R0 ;  /* 0x0000000010107220 */ /* 0x000fe20000410000 */
[----:B------:R-:W-:Y:S01]  /*d390*/  FSEL R115, R47, -INF , !P3 ;  /* 0xff8000002f737808 */ /* 0x000fe20005800000 */
[----:B------:R-:W-:Y:S03]  /*d3a0*/  HMMA.16816.F32 R20, R12, R22, RZ ;  /* 0x000000160c14723c */ /* 0x000fe600000018ff */
[----:B------:R-:W-:Y:S01]  /*d3b0*/  FSEL R119, R119, -INF , !P5 ;  /* 0xff80000077777808 */ /* 0x000fe20006800000 */
[----:B------:R1:W2:Y:S01]  /*d3c0*/  MUFU.TANH R25, R16 ;  /* 0x0000001000197308 */ /* 0x0002a20000002400 */
[----:B------:R-:W-:Y:S01]  /*d3d0*/  ISETP.GT.AND P5, PT, R43, R28, PT ;  /* 0x0000001c2b00720c */ /* 0x000fe20003fa4270 */
[----:B------:R-:W-:Y:S01]  /*d3e0*/  FMUL.FTZ R244, R17, R0 ;  /* 0x0000000011f47220 */ /* 0x000fe20000410000 */
[----:B------:R-:W-:-:S02]  /*d3f0*/  ISETP.GE.AND P6, PT, R28, R193, PT ;  /* 0x000000c11c00720c */ /* 0x000fc40003fc6270 */
[----:B------:R-:W-:Y:S02]  /*d400*/  ISETP.GE.AND P2, PT, R28, R194, PT ;  /* 0x000000c21c00720c */ /* 0x000fe40003f46270 */
[C---:B------:R-:W-:Y:S01]  /*d410*/  ISETP.GT.AND P3, PT, R65.reuse, R28, PT ;  /* 0x0000001c4100720c */ /* 0x040fe20003f64270 */
[----:B------:R-:W-:Y:S01]  /*d420*/  MUFU.TANH R244, R244 ;  /* 0x000000f400f47308 */ /* 0x000fe20000002400 */
[----:B------:R-:W3:Y:S01]  /*d430*/  LDSM.16.M88.4 R28, [R41+0x2c00] ;  /* 0x002c0000291c783b */ /* 0x000ee20000000200 */
[----:B------:R-:W-:Y:S02]  /*d440*/  IADD3 R47, PT, PT, R66, -0x59, -R67 ;  /* 0xffffffa7422f7810 */ /* 0x000fe40007ffe843 */
[----:B------:R-:W-:Y:S02]  /*d450*/  ISETP.GT.AND P0, PT, R65, R54, PT ;  /* 0x000000364100720c */ /* 0x000fe40003f04270 */
[----:B------:R-:W-:Y:S02]  /*d460*/  IABS R47, R47 ;  /* 0x0000002f002f7213 */ /* 0x000fe40000000000 */
[----:B------:R-:W-:-:S02]  /*d470*/  FSEL R129, R129, -INF , !P1 ;  /* 0xff80000081817808 */ /* 0x000fc40004800000 */
[----:B------:R-:W-:Y:S01]  /*d480*/  I2FP.F32.S32 R47, R47 ;  /* 0x0000002f002f7245 */ /* 0x000fe20000201400 */
[----:B-1----:R-:W-:Y:S01]  /*d490*/  FMUL.FTZ R16, R18, R0 ;  /* 0x0000000012107220 */ /* 0x002fe20000410000 */
[----:B------:R-:W-:Y:S05]  /*d4a0*/  HMMA.16816.F32 R20, R4, R26, R20 ;  /* 0x0000001a0414723c */ /* 0x000fea0000001814 */
[C---:B--2---:R-:W-:Y:S01]  /*d4b0*/  FFMA.FTZ R246, -R187.reuse, R246, R25 ;  /* 0x000000f6bbf67223 */ /* 0x044fe20000010119 */
[C---:B------:R-:W-:Y:S01]  /*d4c0*/  ISETP.GE.AND P4, PT, R54.reuse, R193, PT ;  /* 0x000000c13600720c */ /* 0x040fe20003f86270 */
[----:B------:R-:W-:Y:S01]  /*d4d0*/  FFMA.FTZ R47, -R187, R47, R24 ;  /* 0x0000002fbb2f7223 */ /* 0x000fe20000010118 */
[----:B------:R-:W-:Y:S01]  /*d4e0*/  ISETP.GE.AND P1, PT, R54, R194, PT ;  /* 0x000000c23600720c */ /* 0x000fe20003f26270 */
[----:B------:R-:W1:Y:S01]  /*d4f0*/  LDSM.16.M88.4 R24, [R75+0x2c00] ;  /* 0x002c00004b18783b */ /* 0x000e620000000200 */
[----:B------:R-:W-:Y:S01]  /*d500*/  FSEL R125, R125, -INF , !P0 ;  /* 0xff8000007d7d7808 */ /* 0x000fe20004000000 */
[----:B------:R-:W2:Y:S01]  /*d510*/  MUFU.TANH R16, R16 ;  /* 0x0000001000107308 */ /* 0x000ea20000002400 */
[----:B------:R-:W-:Y:S01]  /*d520*/  FSEL R115, R115, -INF , !P4 ;  /* 0xff80000073737808 */ /* 0x000fe20006000000 */
[C---:B------:R-:W-:Y:S01]  /*d530*/  VIADD R18, R196.reuse, 0x61 ;  /* 0x00000061c4127836 */ /* 0x040fe20000000000 */
[----:B------:R-:W-:Y:S01]  /*d540*/  FSEL R125, R125, -INF , !P1 ;  /* 0xff8000007d7d7808 */ /* 0x000fe20004800000 */
[----:B------:R-:W-:Y:S01]  /*d550*/  VIADD R54, R196, 0x68 ;  /* 0x00000068c4367836 */ /* 0x000fe20000000000 */
[----:B------:R-:W-:-:S02]  /*d560*/  FSEL R252, R252, -INF , !P5 ;  /* 0xff800000fcfc7808 */ /* 0x000fc40006800000 */
[----:B------:R-:W-:Y:S02]  /*d570*/  ISETP.GT.AND P4, PT, R43, R52, PT ;  /* 0x000000342b00720c */ /* 0x000fe40003f84270 */
[C---:B------:R-:W-:Y:S02]  /*d580*/  ISETP.GE.AND P0, PT, R52.reuse, R193, PT ;  /* 0x000000c13400720c */ /* 0x040fe40003f06270 */
[----:B------:R-:W-:Y:S01]  /*d590*/  ISETP.GE.AND P1, PT, R52, R194, PT ;  /* 0x000000c23400720c */ /* 0x000fe20003f26270 */
[----:B------:R-:W-:Y:S01]  /*d5a0*/  FMUL.FTZ R20, R20, R0 ;  /* 0x0000000014147220 */ /* 0x000fe20000410000 */
[----:B------:R-:W-:Y:S01]  /*d5b0*/  ISETP.GT.AND P5, PT, R65, R52, PT ;  /* 0x000000344100720c */ /* 0x000fe20003fa4270 */
[-C--:B------:R-:W-:Y:S01]  /*d5c0*/  FMUL.FTZ R248, R22, R0.reuse ;  /* 0x0000000016f87220 */ /* 0x080fe20000410000 */
[--C-:B------:R-:W-:Y:S01]  /*d5d0*/  IADD3 R17, PT, PT, R66, -0x60, -R67.reuse ;  /* 0xffffffa042117810 */ /* 0x100fe20007ffe843 */
[-C--:B------:R-:W-:Y:S01]  /*d5e0*/  FMUL.FTZ R240, R21, R0.reuse ;  /* 0x0000000015f07220 */ /* 0x080fe20000410000 */
[----:B------:R-:W-:Y:S01]  /*d5f0*/  IADD3 R52, PT, PT, R192, -0x61, -R67 ;  /* 0xffffff9fc0347810 */ /* 0x000fe20007ffe843 */
[----:B------:R-:W-:Y:S01]  /*d600*/  MUFU.TANH R20, R20 ;  /* 0x0000001400147308 */ /* 0x000fe20000002400 */
[----:B------:R-:W-:Y:S01]  /*d610*/  FSEL R47, R47, -INF , !P3 ;  /* 0xff8000002f2f7808 */ /* 0x000fe20005800000 */
[----:B------:R-:W-:Y:S01]  /*d620*/  FMUL.FTZ R23, R23, R0 ;  /* 0x0000000017177220 */ /* 0x000fe20000410000 */
[----:B------:R-:W-:-:S02]  /*d630*/  IABS R17, R17 ;  /* 0x0000001100117213 */ /* 0x000fc40000000000 */
[----:B------:R-:W-:Y:S02]  /*d640*/  IABS R52, R52 ;  /* 0x0000003400347213 */ /* 0x000fe40000000000 */
[----:B------:R-:W-:Y:S01]  /*d650*/  FSEL R123, R47, -INF , !P2 ;  /* 0xff8000002f7b7808 */ /* 0x000fe20005000000 */
[----:B------:R-:W-:Y:S01]  /*d660*/  MUFU.TANH R248, R248 ;  /* 0x000000f800f87308 */ /* 0x000fe20000002400 */
[----:B------:R-:W-:Y:S02]  /*d670*/  I2FP.F32.S32 R47, R17 ;  /* 0x00000011002f7245 */ /* 0x000fe40000201400 */
[----:B------:R-:W-:Y:S01]  /*d680*/  I2FP.F32.S32 R17, R52 ;  /* 0x0000003400117245 */ /* 0x000fe20000201400 */
[----:B------:R-:W-:Y:S01]  /*d690*/  FMUL.FTZ R52, R19, R0 ;  /* 0x0000000013347220 */ /* 0x000fe20000410000 */
[----:B------:R-:W-:Y:S01]  /*d6a0*/  FSEL R252, R252, -INF , !P6 ;  /* 0xff800000fcfc7808 */ /* 0x000fe20007000000 */
[C---:B--2---:R-:W-:Y:S01]  /*d6b0*/  FFMA.FTZ R47, -R187.reuse, R47, R16 ;  /* 0x0000002fbb2f7223 */ /* 0x044fe20000010110 */
[----:B------:R-:W-:Y:S01]  /*d6c0*/  FSEL R246, R246, -INF , !P4 ;  /* 0xff800000f6f67808 */ /* 0x000fe20006000000 */
[----:B------:R-:W-:Y:S01]  /*d6d0*/  FFMA.FTZ R244, -R187, R17, R244 ;  /* 0x00000011bbf47223 */ /* 0x000fe200000101f4 */
[----:B------:R-:W-:Y:S01]  /*d6e0*/  ISETP.GT.AND P6, PT, R43, R18, PT ;  /* 0x000000122b00720c */ /* 0x000fe20003fc4270 */
[----:B------:R-:W2:Y:S01]  /*d6f0*/  MUFU.TANH R52, R52 ;  /* 0x0000003400347308 */ /* 0x000ea20000002400 */
[----:B------:R-:W-:-:S02]  /*d700*/  ISETP.GE.AND P3, PT, R18, R193, PT ;  /* 0x000000c11200720c */ /* 0x000fc40003f66270 */
[----:B------:R-:W-:Y:S02]  /*d710*/  ISETP.GE.AND P2, PT, R18, R194, PT ;  /* 0x000000c21200720c */ /* 0x000fe40003f46270 */
[----:B------:R-:W-:Y:S02]  /*d720*/  ISETP.GT.AND P4, PT, R65, R18, PT ;  /* 0x000000124100720c */ /* 0x000fe40003f84270 */
[----:B---3--:R-:W-:Y:S03]  /*d730*/  HMMA.16816.F32 R16, R12, R28, RZ ;  /* 0x0000001c0c10723c */ /* 0x008fe600000018ff */
[--C-:B------:R-:W-:Y:S01]  /*d740*/  IADD3 R28, PT, PT, R66, -0x61, -R67.reuse ;  /* 0xffffff9f421c7810 */ /* 0x100fe20007ffe843 */
[----:B------:R-:W3:Y:S01]  /*d750*/  MUFU.TANH R240, R240 ;  /* 0x000000f000f07308 */ /* 0x000ee20000002400 */
[----:B------:R-:W-:Y:S02]  /*d760*/  IADD3 R53, PT, PT, R192, -0x68, -R67 ;  /* 0xffffff98c0357810 */ /* 0x000fe40007ffe843 */
[----:B------:R-:W-:-:S02]  /*d770*/  IABS R28, R28 ;  /* 0x0000001c001c7213 */ /* 0x000fc40000000000 */
[----:B------:R-:W-:Y:S02]  /*d780*/  IABS R29, R53 ;  /* 0x00000035001d7213 */ /* 0x000fe40000000000 */
[----:B------:R-:W-:Y:S02]  /*d790*/  I2FP.F32.S32 R22, R28 ;  /* 0x0000001c00167245 */ /* 0x000fe40000201400 */
[--C-:B------:R-:W-:Y:S02]  /*d7a0*/  IADD3 R21, PT, PT, R192, -0x69, -R67.reuse ;  /* 0xffffff97c0157810 */ /* 0x100fe40007ffe843 */
[----:B------:R-:W-:Y:S01]  /*d7b0*/  I2FP.F32.S32 R29, R29 ;  /* 0x0000001d001d7245 */ /* 0x000fe20000201400 */
[C---:B--2---:R-:W-:Y:S01]  /*d7c0*/  FFMA.FTZ R22, -R187.reuse, R22, R52 ;  /* 0x00000016bb167223 */ /* 0x044fe20000010134 */
[----:B------:R-:W-:Y:S01]  /*d7d0*/  IABS R21, R21 ;  /* 0x0000001500157213 */ /* 0x000fe20000000000 */
[----:B------:R-:W-:Y:S01]  /*d7e0*/  VIADD R52, R196, 0x70 ;  /* 0x00000070c4347836 */ /* 0x000fe20000000000 */
[----:B------:R-:W-:Y:S01]  /*d7f0*/  FSEL R246, R246, -INF , !P0 ;  /* 0xff800000f6f67808 */ /* 0x000fe20004000000 */
[----:B------:R-:W-:Y:S01]  /*d800*/  FFMA.FTZ R29, -R187, R29, R20 ;  /* 0x0000001dbb1d7223 */ /* 0x000fe20000010114 */
[----:B------:R-:W-:Y:S01]  /*d810*/  FSEL R250, R22, -INF , !P4 ;  /* 0xff80000016fa7808 */ /* 0x000fe20006000000 */
[----:B-1----:R-:W-:Y:S05]  /*d820*/  HMMA.16816.F32 R16, R4, R24, R16 ;  /* 0x000000180410723c */ /* 0x002fea0000001810 */
[----:B------:R-:W-:Y:S01]  /*d830*/  IADD3 R24, PT, PT, R66, -0x68, -R67 ;  /* 0xffffff9842187810 */ /* 0x000fe20007ffe843 */
[----:B------:R-:W-:Y:S01]  /*d840*/  VIADD R20, R196, 0x69 ;  /* 0x00000069c4147836 */ /* 0x000fe20000000000 */
[----:B------:R-:W-:-:S02]  /*d850*/  ISETP.GT.AND P0, PT, R43, R54, PT ;  /* 0x000000362b00720c */ /* 0x000fc40003f04270 */
[----:B------:R-:W-:Y:S02]  /*d860*/  IABS R24, R24 ;  /* 0x0000001800187213 */ /* 0x000fe40000000000 */
[----:B------:R-:W-:Y:S02]  /*d870*/  FSEL R244, R244, -INF , !P6 ;  /* 0xff800000f4f47808 */ /* 0x000fe40007000000 */
[----:B------:R-:W-:Y:S02]  /*d880*/  I2FP.F32.S32 R22, R24 ;  /* 0x0000001800167245 */ /* 0x000fe40000201400 */
[----:B------:R-:W-:Y:S01]  /*d890*/  I2FP.F32.S32 R21, R21 ;  /* 0x0000001500157245 */ /* 0x000fe20000201400 */
[----:B------:R1:W-:Y:S01]  /*d8a0*/  MUFU.TANH R24, R23 ;  /* 0x0000001700187308 */ /* 0x0003e20000002400 */
[----:B------:R-:W-:Y:S01]  /*d8b0*/  FSEL R244, R244, -INF , !P3 ;  /* 0xff800000f4f47808 */ /* 0x000fe20005800000 */
[C---:B------:R-:W-:Y:S01]  /*d8c0*/  FFMA.FTZ R248, -R187.reuse, R22, R248 ;  /* 0x00000016bbf87223 */ /* 0x040fe200000101f8 */
[----:B------:R-:W-:Y:S01]  /*d8d0*/  FSEL R250, R250, -INF , !P2 ;  /* 0xff800000fafa7808 */ /* 0x000fe20005000000 */
[----:B---3--:R-:W-:Y:S01]  /*d8e0*/  FFMA.FTZ R240, -R187, R21, R240 ;  /* 0x00000015bbf07223 */ /* 0x008fe200000101f0 */
[----:B------:R-:W-:Y:S01]  /*d8f0*/  FSEL R242, R29, -INF , !P0 ;  /* 0xff8000001df27808 */ /* 0x000fe20004000000 */
[----:B------:R-:W-:Y:S01]  /*d900*/  FMUL.FTZ R16, R16, R0 ;  /* 0x0000000010107220 */ /* 0x000fe20000410000 */
[----:B------:R-:W-:Y:S01]  /*d910*/  ISETP.GT.AND P3, PT, R43, R20, PT ;  /* 0x000000142b00720c */ /* 0x000fe20003f64270 */
[----:B------:R-:W-:Y:S03]  /*d920*/  HMMA.16816.F32 R28, R12, R30, RZ ;  /* 0x0000001e0c1c723c */ /* 0x000fe600000018ff */
[C---:B------:R-:W-:Y:S01]  /*d930*/  ISETP.GE.AND P4, PT, R20.reuse, R193, PT ;  /* 0x000000c11400720c */ /* 0x040fe20003f86270 */
[----:B------:R2:W3:Y:S01]  /*d940*/  MUFU.TANH R25, R16 ;  /* 0x0000001000197308 */ /* 0x0004e20000002400 */
[----:B------:R-:W-:Y:S01]  /*d950*/  ISETP.GE.AND P2, PT, R20, R194, PT ;  /* 0x000000c21400720c */ /* 0x000fe20003f46270 */
[----:B------:R-:W-:Y:S01]  /*d960*/  FMUL.FTZ R230, R17, R0 ;  /* 0x0000000011e67220 */ /* 0x000fe20000410000 */
[----:B------:R-:W-:-:S02]  /*d970*/  ISETP.GT.AND P0, PT, R65, R20, PT ;  /* 0x000000144100720c */ /* 0x000fc40003f04270 */
[----:B------:R-:W-:Y:S01]  /*d980*/  FSEL R47, R47, -INF , !P5 ;  /* 0xff8000002f2f7808 */ /* 0x000fe20006800000 */
[----:B-1----:R-:W1:Y:S01]  /*d990*/  LDSM.16.M88.4 R20, [R41+0x3000] ;  /* 0x003000002914783b */ /* 0x002e620000000200 */
[----:B------:R-:W-:Y:S01]  /*d9a0*/  ISETP.GT.AND P6, PT, R65, R54, PT ;  /* 0x000000364100720c */ /* 0x000fe20003fc4270 */
[----:B------:R-:W-:Y:S01]  /*d9b0*/  MUFU.TANH R230, R230 ;  /* 0x000000e600e67308 */ /* 0x000fe20000002400 */
[----:B------:R-:W-:Y:S02]  /*d9c0*/  FSEL R117, R47, -INF , !P1 ;  /* 0xff8000002f757808 */ /* 0x000fe40004800000 */
[----:B------:R-:W-:Y:S02]  /*d9d0*/  IADD3 R47, PT, PT, R66, -0x69, -R67 ;  /* 0xffffff97422f7810 */ /* 0x000fe40007ffe843 */
[----:B------:R-:W-:Y:S02]  /*d9e0*/  ISETP.GE.AND P5, PT, R54, R193, PT ;  /* 0x000000c13600720c */ /* 0x000fe40003fa6270 */
[----:B------:R-:W-:Y:S01]  /*d9f0*/  IABS R47, R47 ;  /* 0x0000002f002f7213 */ /* 0x000fe20000000000 */
[----:B--2---:R-:W-:Y:S01]  /*da00*/  FMUL.FTZ R16, R18, R0 ;  /* 0x0000000012107220 */ /* 0x004fe20000410000 */
[----:B------:R-:W-:Y:S05]  /*da10*/  HMMA.16816.F32 R28, R4, R26, R28 ;  /* 0x0000001a041c723c */ /* 0x000fea000000181c */
[----:B------:R-:W-:Y:S01]  /*da20*/  I2FP.F32.S32 R47, R47 ;  /* 0x0000002f002f7245 */ /* 0x000fe20000201400 */
[C---:B---3--:R-:W-:Y:S01]  /*da30*/  FFMA.FTZ R232, -R187.reuse, R232, R25 ;  /* 0x000000e8bbe87223 */ /* 0x048fe20000010119 */
[----:B------:R-:W-:Y:S01]  /*da40*/  ISETP.GE.AND P1, PT, R54, R194, PT ;  /* 0x000000c23600720c */ /* 0x000fe20003f26270 */
[----:B------:R-:W-:Y:S01]  /*da50*/  VIADD R18, R196, 0x71 ;  /* 0x00000071c4127836 */ /* 0x000fe20000000000 */
[----:B------:R-:W-:Y:S01]  /*da60*/  FSEL R248, R248, -INF , !P6 ;  /* 0xff800000f8f87808 */ /* 0x000fe20007000000 */
[----:B------:R-:W-:Y:S01]  /*da70*/  FFMA.FTZ R47, -R187, R47, R24 ;  /* 0x0000002fbb2f7223 */ /* 0x000fe20000010118 */
[----:B------:R-:W2:Y:S01]  /*da80*/  MUFU.TANH R16, R16 ;  /* 0x0000001000107308 */ /* 0x000ea20000002400 */
[----:B------:R-:W3:Y:S01]  /*da90*/  LDSM.16.M88.4 R24, [R75+0x3000] ;  /* 0x003000004b18783b */ /* 0x000ee20000000200 */
[----:B------:R-:W-:Y:S01]  /*daa0*/  FSEL R242, R242, -INF , !P5 ;  /* 0xff800000f2f27808 */ /* 0x000fe20006800000 */
[----:B------:R-:W-:Y:S01]  /*dab0*/  VIADD R54, R196, 0x78 ;  /* 0x00000078c4367836 */ /* 0x000fe20000000000 */
[----:B------:R-:W-:-:S02]  /*dac0*/  FSEL R248, R248, -INF , !P1 ;  /* 0xff800000f8f87808 */ /* 0x000fc40004800000 */
[----:B------:R-:W-:Y:S02]  /*dad0*/  FSEL R240, R240, -INF , !P3 ;  /* 0xff800000f0f07808 */ /* 0x000fe40005800000 */
[----:B------:R-:W-:Y:S02]  /*dae0*/  ISETP.GT.AND P5, PT, R43, R52, PT ;  /* 0x000000342b00720c */ /* 0x000fe40003fa4270 */
[C---:B------:R-:W-:Y:S02]  /*daf0*/  ISETP.GE.AND P6, PT, R52.reuse, R193, PT ;  /* 0x000000c13400720c */ /* 0x040fe40003fc6270 */
[----:B------:R-:W-:Y:S01]  /*db00*/  ISETP.GE.AND P1, PT, R52, R194, PT ;  /* 0x000000c23400720c */ /* 0x000fe20003f26270 */
[----:B------:R-:W-:Y:S01]  /*db10*/  FMUL.FTZ R29, R29, R0 ;  /* 0x000000001d1d7220 */ /* 0x000fe20000410000 */
[----:B------:R-:W-:Y:S01]  /*db20*/  ISETP.GT.AND P3, PT, R65, R52, PT ;  /* 0x000000344100720c */ /* 0x000fe20003f64270 */
[----:B------:R-:W-:Y:S01]  /*db30*/  FMUL.FTZ R30, R30, R0 ;  /* 0x000000001e1e7220 */ /* 0x000fe20000410000 */
[--C-:B------:R-:W-:Y:S01]  /*db40*/  IADD3 R17, PT, PT, R66, -0x70, -R67.reuse ;  /* 0xffffff9042117810 */ /* 0x100fe20007ffe843 */
[----:B------:R-:W-:Y:S01]  /*db50*/  MUFU.TANH R224, R29 ;  /* 0x0000001d00e07308 */ /* 0x000fe20000002400 */
[----:B------:R-:W-:-:S02]  /*db60*/  IADD3 R52, PT, PT, R192, -0x71, -R67 ;  /* 0xffffff8fc0347810 */ /* 0x000fc40007ffe843 */
[----:B------:R-:W-:Y:S02]  /*db70*/  FSEL R47, R47, -INF , !P0 ;  /* 0xff8000002f2f7808 */ /* 0x000fe40004000000 */
[----:B------:R-:W-:Y:S02]  /*db80*/  IABS R17, R17 ;  /* 0x0000001100117213 */ /* 0x000fe40000000000 */
[----:B------:R-:W-:Y:S01]  /*db90*/  IABS R52, R52 ;  /* 0x0000003400347213 */ /* 0x000fe20000000000 */
[----:B------:R-:W-:Y:S01]  /*dba0*/  MUFU.TANH R228, R30 ;  /* 0x0000001e00e47308 */ /* 0x000fe20000002400 */
[----:B------:R-:W-:Y:S02]  /*dbb0*/  FSEL R238, R47, -INF , !P2 ;  /* 0xff8000002fee7808 */ /* 0x000fe40005000000 */
        /* <DEDUP_REMOVED lines=12> */
[----:B-1----:R-:W-:Y:S03]  /*dc80*/  HMMA.16816.F32 R16, R12, R20, RZ ;  /* 0x000000140c10723c */ /* 0x002fe600000018ff */
[--C-:B------:R-:W-:Y:S01]  /*dc90*/  IADD3 R53, PT, PT, R192, -0x78, -R67.reuse ;  /* 0xffffff88c0357810 */ /* 0x100fe20007ffe843 */
[----:B------:R-:W-:Y:S01]  /*dca0*/  FMUL.FTZ R20, R28, R0 ;  /* 0x000000001c147220 */ /* 0x000fe20000410000 */
[----:B------:R-:W-:Y:S02]  /*dcb0*/  IADD3 R28, PT, PT, R66, -0x71, -R67 ;  /* 0xffffff8f421c7810 */ /* 0x000fe40007ffe843 */
[----:B------:R-:W-:-:S02]  /*dcc0*/  IABS R21, R53 ;  /* 0x0000003500157213 */ /* 0x000fc40000000000 */
[----:B------:R-:W-:Y:S01]  /*dcd0*/  IABS R28, R28 ;  /* 0x0000001c001c7213 */ /* 0x000fe20000000000 */
[----:B------:R-:W1:Y:S01]  /*dce0*/  MUFU.TANH R20, R20 ;  /* 0x0000001400147308 */ /* 0x000e620000002400 */
[----:B------:R-:W-:Y:S01]  /*dcf0*/  FSEL R236, R47, -INF , !P3 ;  /* 0xff8000002fec7808 */ /* 0x000fe20005800000 */
[----:B------:R-:W-:Y:S01]  /*dd00*/  IMAD.MOV.U32 R47, RZ, RZ, R21 ;  /* 0x000000ffff2f7224 */ /* 0x000fe200078e0015 */
[----:B------:R-:W-:Y:S01]  /*dd10*/  FSEL R232, R232, -INF , !P6 ;  /* 0xff800000e8e87808 */ /* 0x000fe20007000000 */
[----:B------:R-:W-:Y:S01]  /*dd20*/  IMAD.MOV.U32 R21, RZ, RZ, R28 ;  /* 0x000000ffff157224 */ /* 0x000fe200078e001c */
[----:B------:R-:W-:Y:S02]  /*dd30*/  IADD3 R28, PT, PT, R66, -0x78, -R67 ;  /* 0xffffff88421c7810 */ /* 0x000fe40007ffe843 */
[----:B------:R-:W-:Y:S02]  /*dd40*/  I2FP.F32.S32 R47, R47 ;  /* 0x0000002f002f7245 */ /* 0x000fe40000201400 */
[----:B------:R-:W-:-:S02]  /*dd50*/  I2FP.F32.S32 R21, R21 ;  /* 0x0000001500157245 */ /* 0x000fc40000201400 */
[----:B------:R-:W-:Y:S01]  /*dd60*/  IABS R28, R28 ;  /* 0x0000001c001c7213 */ /* 0x000fe20000000000 */
[----:B---3--:R-:W-:Y:S05]  /*dd70*/  HMMA.16816.F32 R16, R4, R24, R16 ;  /* 0x000000180410723c */ /* 0x008fea0000001810 */
[----:B------:R-:W-:Y:S01]  /*dd80*/  IADD3 R25, PT, PT, R192, -0x79, -R67 ;  /* 0xffffff87c0197810 */ /* 0x000fe20007ffe843 */
[----:B--2---:R-:W-:Y:S01]  /*dd90*/  FFMA.FTZ R21, -R187, R21, R52 ;  /* 0x00000015bb157223 */ /* 0x004fe20000010134 */
[----:B------:R-:W-:Y:S01]  /*dda0*/  ISETP.GT.AND P6, PT, R43, R54, PT ;  /* 0x000000362b00720c */ /* 0x000fe20003fc4270 */
[----:B------:R-:W-:Y:S01]  /*ddb0*/  FMUL.FTZ R24, R31, R0 ;  /* 0x000000001f187220 */ /* 0x000fe20000410000 */
[----:B------:R-:W-:Y:S01]  /*ddc0*/  IABS R25, R25 ;  /* 0x0000001900197213 */ /* 0x000fe20000000000 */
[----:B-1----:R-:W-:Y:S01]  /*ddd0*/  FFMA.FTZ R47, -R187, R47, R20 ;  /* 0x0000002fbb2f7223 */ /* 0x002fe20000010114 */
[----:B------:R-:W-:Y:S01]  /*dde0*/  FSEL R234, R21, -INF , !P5 ;  /* 0xff80000015ea7808 */ /* 0x000fe20006800000 */
[----:B------:R-:W-:Y:S01]  /*ddf0*/  VIADD R20, R196, 0x79 ;  /* 0x00000079c4147836 */ /* 0x000fe20000000000 */
[----:B------:R-:W-:Y:S01]  /*de00*/  FSEL R230, R230, -INF , !P4 ;  /* 0xff800000e6e67808 */ /* 0x000fe20006000000 */
[----:B------:R-:W-:Y:S01]  /*de10*/  IMAD.MOV.U32 R21, RZ, RZ, R25 ;  /* 0x000000ffff157224 */ /* 0x000fe200078e0019 */
[----:B------:R-:W-:Y:S01]  /*de20*/  I2FP.F32.S32 R25, R28 ;  /* 0x0000001c00197245 */ /* 0x000fe20000201400 */
[----:B------:R-:W1:Y:S01]  /*de30*/  MUFU.TANH R24, R24 ;  /* 0x0000001800187308 */ /* 0x000e620000002400 */
[----:B------:R-:W-:Y:S01]  /*de40*/  FSEL R230, R230, -INF , !P0 ;  /* 0xff800000e6e67808 */ /* 0x000fe20004000000 */
[----:B------:R-:W2:Y:S01]  /*de50*/  LDSM.16.M88.4 R28, [R41+0x3400] ;  /* 0x00340000291c783b */ /* 0x000ea20000000200 */
[----:B------:R-:W-:Y:S01]  /*de60*/  I2FP.F32.S32 R21, R21 ;  /* 0x0000001500157245 */ /* 0x000fe20000201400 */
[----:B------:R-:W-:Y:S01]  /*de70*/  FFMA.FTZ R228, -R187, R25, R228 ;  /* 0x00000019bbe47223 */ /* 0x000fe200000101e4 */
[----:B------:R-:W-:Y:S01]  /*de80*/  FSEL R234, R234, -INF , !P2 ;  /* 0xff800000eaea7808 */ /* 0x000fe20005000000 */
[----:B------:R-:W-:Y:S01]  /*de90*/  VIADD R52, R196, 0x80 ;  /* 0x00000080c4347836 */ /* 0x000fe20000000000 */
[----:B------:R-:W-:Y:S01]  /*dea0*/  FSEL R226, R47, -INF , !P6 ;  /* 0xff8000002fe27808 */ /* 0x000fe20007000000 */
[----:B------:R-:W-:Y:S01]  /*deb0*/  FMUL.FTZ R16, R16, R0 ;  /* 0x0000000010107220 */ /* 0x000fe20000410000 */
[----:B------:R-:W-:Y:S01]  /*dec0*/  ISETP.GT.AND P0, PT, R43, R20, PT ;  /* 0x000000142b00720c */ /* 0x000fe20003f04270 */
[----:B------:R-:W-:Y:S01]  /*ded0*/  FFMA.FTZ R224, -R187, R21, R224 ;  /* 0x00000015bbe07223 */ /* 0x000fe200000101e0 */
[C---:B------:R-:W-:Y:S01]  /*dee0*/  ISETP.GE.AND P5, PT, R20.reuse, R193, PT ;  /* 0x000000c11400720c */ /* 0x040fe20003fa6270 */
[----:B------:R3:W4:Y:S01]  /*def0*/  MUFU.TANH R25, R16 ;  /* 0x0000001000197308 */ /* 0x0007220000002400 */
[----:B------:R-:W-:Y:S01]  /*df00*/  ISETP.GE.AND P2, PT, R20, R194, PT ;  /* 0x000000c21400720c */ /* 0x000fe20003f46270 */
[----:B------:R-:W-:Y:S01]  /*df10*/  FMUL.FTZ R210, R17, R0 ;  /* 0x0000000011d27220 */ /* 0x000fe20000410000 */
[----:B------:R-:W-:-:S02]  /*df20*/  ISETP.GT.AND P6, PT, R65, R20, PT ;  /* 0x000000144100720c */ /* 0x000fc40003fc4270 */
[----:B------:R-:W-:Y:S03]  /*df30*/  HMMA.16816.F32 R20, R12, R22, RZ ;  /* 0x000000160c14723c */ /* 0x000fe600000018ff */
[----:B------:R-:W-:Y:S02]  /*df40*/  IADD3 R47, PT, PT, R66, -0x79, -R67 ;  /* 0xffffff87422f7810 */ /* 0x000fe40007ffe843 */
[----:B------:R-:W-:Y:S01]  /*df50*/  ISETP.GT.AND P4, PT, R65, R54, PT ;  /* 0x000000364100720c */ /* 0x000fe20003f84270 */
[----:B------:R-:W-:Y:S01]  /*df60*/  MUFU.TANH R210, R210 ;  /* 0x000000d200d27308 */ /* 0x000fe20000002400 */
[----:B------:R-:W-:Y:S02]  /*df70*/  IABS R47, R47 ;  /* 0x0000002f002f7213 */ /* 0x000fe40000000000 */
[----:B------:R-:W-:Y:S02]  /*df80*/  FSEL R236, R236, -INF , !P1 ;  /* 0xff800000ecec7808 */ /* 0x000fe40004800000 */
[----:B------:R-:W-:-:S02]  /*df90*/  I2FP.F32.S32 R47, R47 ;  /* 0x0000002f002f7245 */ /* 0x000fc40000201400 */
[----:B------:R-:W-:Y:S01]  /*dfa0*/  ISETP.GE.AND P3, PT, R54, R193, PT ;  /* 0x000000c13600720c */ /* 0x000fe20003f66270 */
[----:B---3--:R-:W-:Y:S02]  /*dfb0*/  FMUL.FTZ R16, R18, R0 ;  /* 0x0000000012107220 */ /* 0x008fe40000410000 */
[C---:B-1----:R-:W-:Y:S01]  /*dfc0*/  FFMA.FTZ R47, -R187.reuse, R47, R24 ;  /* 0x0000002fbb2f7223 */ /* 0x042fe20000010118 */
[----:B----4-:R-:W-:Y:S01]  /*dfd0*/  FFMA.FTZ R212, -R187, R212, R25 ;  /* 0x000000d4bbd47223 */ /* 0x010fe20000010119 */
[----:B------:R-:W-:Y:S01]  /*dfe0*/  ISETP.GE.AND P1, PT, R54, R194, PT ;  /* 0x000000c23600720c */ /* 0x000fe20003f26270 */
[----:B------:R-:W-:Y:S01]  /*dff0*/  VIADD R18, R196, 0x81 ;  /* 0x00000081c4127836 */ /* 0x000fe20000000000 */
[----:B------:R-:W-:Y:S01]  /*e000*/  FSEL R228, R228, -INF , !P4 ;  /* 0xff800000e4e47808 */ /* 0x000fe20006000000 */
[----:B------:R-:W1:Y:S01]  /*e010*/  MUFU.TANH R16, R16 ;  /* 0x0000001000107308 */ /* 0x000e620000002400 */
[----:B------:R-:W-:Y:S01]  /*e020*/  HMMA.16816.F32 R20, R4, R26, R20 ;  /* 0x0000001a0414723c */ /* 0x000fe20000001814 */
[----:B------:R-:W3:Y:S04]  /*e030*/  LDSM.16.M88.4 R24, [R75+0x3400] ;  /* 0x003400004b18783b */ /* 0x000ee80000000200 */
[----:B------:R-:W-:Y:S01]  /*e040*/  FSEL R226, R226, -INF , !P3 ;  /* 0xff800000e2e27808 */ /* 0x000fe20005800000 */
[----:B------:R-:W-:Y:S01]  /*e050*/  VIADD R54, R196, 0x88 ;  /* 0x00000088c4367836 */ /* 0x000fe20000000000 */
[----:B------:R-:W-:-:S02]  /*e060*/  FSEL R228, R228, -INF , !P1 ;  /* 0xff800000e4e47808 */ /* 0x000fc40004800000 */
[----:B------:R-:W-:Y:S02]  /*e070*/  FSEL R224, R224, -INF , !P0 ;  /* 0xff800000e0e07808 */ /* 0x000fe40004000000 */
[----:B------:R-:W-:Y:S02]  /*e080*/  ISETP.GT.AND P3, PT, R43, R52, PT ;  /* 0x000000342b00720c */ /* 0x000fe40003f64270 */
[C---:B------:R-:W-:Y:S02]  /*e090*/  ISETP.GE.AND P4, PT, R52.reuse, R193, PT ;  /* 0x000000c13400720c */ /* 0x040fe40003f86270 */
[----:B------:R-:W-:Y:S02]  /*e0a0*/  ISETP.GE.AND P1, PT, R52, R194, PT ;  /* 0x000000c23400720c */ /* 0x000fe40003f26270 */
[----:B------:R-:W-:Y:S02]  /*e0b0*/  ISETP.GT.AND P0, PT, R65, R52, PT ;  /* 0x000000344100720c */ /* 0x000fe40003f04270 */
[----:B------:R-:W-:-:S02]  /*e0c0*/  IADD3 R17, PT, PT, R66, -0x80, -R67 ;  /* 0xffffff8042117810 */ /* 0x000fc40007ffe843 */
[----:B------:R-:W-:Y:S01]  /*e0d0*/  IADD3 R52, PT, PT, R192, -0x81, -R67 ;  /* 0xffffff7fc0347810 */ /* 0x000fe20007ffe843 */
[-C--:B------:R-:W-:Y:S01]  /*e0e0*/  FMUL.FTZ R20, R20, R0.reuse ;  /* 0x0000000014147220 */ /* 0x080fe20000410000 */
[----:B------:R-:W-:Y:S01]  /*e0f0*/  FSEL R47, R47, -INF , !P6 ;  /* 0xff8000002f2f7808 */ /* 0x000fe20007000000 */
[-C--:B------:R-:W-:Y:S01]  /*e100*/  FMUL.FTZ R216, R22, R0.reuse ;  /* 0x0000000016d87220 */ /* 0x080fe20000410000 */
[----:B------:R-:W-:Y:S01]  /*e110*/  IABS R17, R17 ;  /* 0x0000001100117213 */ /* 0x000fe20000000000 */
[----:B------:R-:W-:Y:S01]  /*e120*/  FMUL.FTZ R204, R21, R0 ;  /* 0x0000000015cc7220 */ /* 0x000fe20000410000 */
[----:B------:R-:W-:Y:S01]  /*e130*/  IABS R52, R52 ;  /* 0x0000003400347213 */ /* 0x000fe20000000000 */
[----:B------:R-:W-:Y:S01]  /*e140*/  MUFU.TANH R20, R20 ;  /* 0x0000001400147308 */ /* 0x000fe20000002400 */
[----:B------:R-:W-:Y:S01]  /*e150*/  FSEL R222, R47, -INF , !P2 ;  /* 0xff8000002fde7808 */ /* 0x000fe20005000000 */
[----:B------:R-:W-:Y:S01]  /*e160*/  FMUL.FTZ R23, R23, R0 ;  /* 0x0000000017177220 */ /* 0x000fe20000410000 */
[----:B------:R-:W-:-:S02]  /*e170*/  I2FP.F32.S32 R47, R17 ;  /* 0x00000011002f7245 */ /* 0x000fc40000201400 */
[----:B------:R-:W-:Y:S01]  /*e180*/  I2FP.F32.S32 R17, R52 ;  /* 0x0000003400117245 */ /* 0x000fe20000201400 */
[----:B------:R-:W-:Y:S01]  /*e190*/  FMUL.FTZ R52, R19, R0 ;  /* 0x0000000013347220 */ /* 0x000fe20000410000 */
[----:B------:R-:W-:Y:S01]  /*e1a0*/  FSEL R224, R224, -INF , !P5 ;  /* 0xff800000e0e07808 */ /* 0x000fe20006800000 */
[C---:B-1----:R-:W-:Y:S01]  /*e1b0*/  FFMA.FTZ R47, -R187.reuse, R47, R16 ;  /* 0x0000002fbb2f7223 */ /* 0x042fe20000010110 */
[----:B------:R-:W-:Y:S01]  /*e1c0*/  FSEL R212, R212, -INF , !P3 ;  /* 0xff800000d4d47808 */ /* 0x000fe20005800000 */
[----:B------:R-:W-:Y:S01]  /*e1d0*/  FFMA.FTZ R210, -R187, R17, R210 ;  /* 0x00000011bbd27223 */ /* 0x000fe200000101d2 */
[----:B------:R-:W-:Y:S01]  /*e1e0*/  ISETP.GT.AND P5, PT, R43, R18, PT ;  /* 0x000000122b00720c */ /* 0x000fe20003fa4270 */
[----:B------:R-:W1:Y:S01]  /*e1f0*/  MUFU.TANH R52, R52 ;  /* 0x0000003400347308 */ /* 0x000e620000002400 */
[C---:B------:R-:W-:Y:S02]  /*e200*/  ISETP.GE.AND P6, PT, R18.reuse, R193, PT ;  /* 0x000000c11200720c */ /* 0x040fe40003fc6270 */
[----:B------:R-:W-:-:S02]  /*e210*/  ISETP.GE.AND P2, PT, R18, R194, PT ;  /* 0x000000c21200720c */ /* 0x000fc40003f46270 */
[----:B------:R-:W-:Y:S02]  /*e220*/  ISETP.GT.AND P3, PT, R65, R18, PT ;  /* 0x000000124100720c */ /* 0x000fe40003f64270 */
[----:B--2---:R-:W-:Y:S03]  /*e230*/  HMMA.16816.F32 R16, R12, R28, RZ ;  /* 0x0000001c0c10723c */ /* 0x004fe600000018ff */
[--C-:B------:R-:W-:Y:S01]  /*e240*/  IADD3 R28, PT, PT, R66, -0x81, -R67.reuse ;  /* 0xffffff7f421c7810 */ /* 0x100fe20007ffe843 */
[----:B------:R-:W2:Y:S01]  /*e250*/  MUFU.TANH R216, R216 ;  /* 0x000000d800d87308 */ /* 0x000ea20000002400 */
[----:B------:R-:W-:Y:S02]  /*e260*/  IADD3 R53, PT, PT, R192, -0x88, -R67 ;  /* 0xffffff78c0357810 */ /* 0x000fe40007ffe843 */
[----:B------:R-:W-:Y:S02]  /*e270*/  IABS R28, R28 ;  /* 0x0000001c001c7213 */ /* 0x000fe40000000000 */
[----:B------:R-:W-:-:S02]  /*e280*/  IABS R29, R53 ;  /* 0x00000035001d7213 */ /* 0x000fc40000000000 */
[----:B------:R-:W-:Y:S01]  /*e290*/  I2FP.F32.S32 R22, R28 ;  /* 0x0000001c00167245 */ /* 0x000fe20000201400 */
[----:B------:R-:W4:Y:S01]  /*e2a0*/  MUFU.TANH R204, R204 ;  /* 0x000000cc00cc7308 */ /* 0x000f220000002400 */
[--C-:B------:R-:W-:Y:S02]  /*e2b0*/  IADD3 R21, PT, PT, R192, -0x89, -R67.reuse ;  /* 0xffffff77c0157810 */ /* 0x100fe40007ffe843 */
[----:B------:R-:W-:Y:S01]  /*e2c0*/  I2FP.F32.S32 R29, R29 ;  /* 0x0000001d001d7245 */ /* 0x000fe20000201400 */
[C---:B-1----:R-:W-:Y:S01]  /*e2d0*/  FFMA.FTZ R22, -R187.reuse, R22, R52 ;  /* 0x00000016bb167223 */ /* 0x042fe20000010134 */
[----:B------:R-:W-:Y:S01]  /*e2e0*/  IABS R21, R21 ;  /* 0x0000001500157213 */ /* 0x000fe20000000000 */
[----:B------:R-:W-:Y:S01]  /*e2f0*/  VIADD R52, R196, 0x90 ;  /* 0x00000090c4347836 */ /* 0x000fe20000000000 */
[----:B------:R-:W-:Y:S01]  /*e300*/  FSEL R212, R212, -INF , !P4 ;  /* 0xff800000d4d47808 */ /* 0x000fe20006000000 */
[----:B------:R-:W-:Y:S01]  /*e310*/  FFMA.FTZ R29, -R187, R29, R20 ;  /* 0x0000001dbb1d7223 */ /* 0x000fe20000010114 */
[----:B------:R-:W-:Y:S01]  /*e320*/  FSEL R218, R22, -INF , !P3 ;  /* 0xff80000016da7808 */ /* 0x000fe20005800000 */
[----:B---3--:R-:W-:Y:S05]  /*e330*/  HMMA.16816.F32 R16, R4, R24, R16 ;  /* 0x000000180410723c */ /* 0x008fea0000001810 */
        /* <DEDUP_REMOVED lines=9> */
[C---:B--2---:R-:W-:Y:S01]  /*e3d0*/  FFMA.FTZ R216, -R187.reuse, R22, R216 ;  /* 0x00000016bbd87223 */ /* 0x044fe200000101d8 */
[----:B------:R-:W-:Y:S01]  /*e3e0*/  FSEL R218, R218, -INF , !P2 ;  /* 0xff800000dada7808 */ /* 0x000fe20005000000 */
[----:B----4-:R-:W-:Y:S01]  /*e3f0*/  FFMA.FTZ R204, -R187, R21, R204 ;  /* 0x00000015bbcc7223 */ /* 0x010fe200000101cc */
        /* <DEDUP_REMOVED lines=383> */
[----:B------:R-:W-:Y:S01]  /*fbf0*/  FSEL R88, R88, -INF , !P1 ;  /* 0xff80000058587808 */ /* 0x000fe20004800000 */
[----:B------:R-:W-:-:S04]  /*fc00*/  DEPBAR.LE SB0, 0x0 ;  /* 0x000080000000791a */ /* 0x000fc80000000000 */
[----:B------:R-:W-:Y:S02]  /*fc10*/  FSEL R78, R78, -INF , !P0 ;  /* 0xff8000004e4e7808 */ /* 0x000fe40004000000 */
[----:B------:R-:W-:Y:S01]  /*fc20*/  ISETP.GT.AND P3, PT, R43, R52, PT ;  /* 0x000000342b00720c */ /* 0x000fe20003f64270 */
[-C--:B------:R-:W-:Y:S01]  /*fc30*/  FMUL.FTZ R28, R28, R0.reuse ;  /* 0x000000001c1c7220 */ /* 0x080fe20000410000 */
[C---:B------:R-:W-:Y:S01]  /*fc40*/  ISETP.GE.AND P4, PT, R52.reuse, R193, PT ;  /* 0x000000c13400720c */ /* 0x040fe20003f86270 */
[----:B------:R-:W-:Y:S01]  /*fc50*/  FMUL.FTZ R72, R29, R0 ;  /* 0x000000001d487220 */ /* 0x000fe20000410000 */
[----:B------:R-:W-:Y:S02]  /*fc60*/  ISETP.GE.AND P1, PT, R52, R194, PT ;  /* 0x000000c23400720c */ /* 0x000fe40003f26270 */
[----:B------:R-:W-:Y:S01]  /*fc70*/  ISETP.GT.AND P0, PT, R65, R52, PT ;  /* 0x000000344100720c */ /* 0x000fe20003f04270 */
[----:B------:R-:W-:Y:S01]  /*fc80*/  MUFU.TANH R28, R28 ;  /* 0x0000001c001c7308 */ /* 0x000fe20000002400 */
[----:B------:R-:W-:-:S02]  /*fc90*/  IADD3 R17, PT, PT, R66, -0xd0, -R67 ;  /* 0xffffff3042117810 */ /* 0x000fc40007ffe843 */
[----:B------:R-:W-:Y:S02]  /*fca0*/  IADD3 R52, PT, PT, R192, -0xd1, -R67 ;  /* 0xffffff2fc0347810 */ /* 0x000fe40007ffe843 */
[----:B------:R-:W-:Y:S02]  /*fcb0*/  FSEL R47, R47, -INF , !P6 ;  /* 0xff8000002f2f7808 */ /* 0x000fe40007000000 */
[----:B------:R-:W-:Y:S01]  /*fcc0*/  IABS R17, R17 ;  /* 0x0000001100117213 */ /* 0x000fe20000000000 */
[----:B------:R-:W-:Y:S01]  /*fcd0*/  MUFU.TANH R72, R72 ;  /* 0x0000004800487308 */ /* 0x000fe20000002400 */
[----:B------:R-:W-:Y:S02]  /*fce0*/  IABS R52, R52 ;  /* 0x0000003400347213 */ /* 0x000fe40000000000 */
[----:B------:R-:W-:Y:S02]  /*fcf0*/  FSEL R64, R47, -INF , !P2 ;  /* 0xff8000002f407808 */ /* 0x000fe40005000000 */
[----:B------:R-:W-:-:S02]  /*fd00*/  I2FP.F32.S32 R47, R17 ;  /* 0x00000011002f7245 */ /* 0x000fc40000201400 */
        /* <DEDUP_REMOVED lines=8> */
[C---:B------:R-:W-:Y:S01]  /*fd90*/  ISETP.GE.AND P6, PT, R18.reuse, R193, PT ;  /* 0x000000c11200720c */ /* 0x040fe20003fc6270 */
[----:B------:R-:W-:Y:S01]  /*fda0*/  BAR.SYNC.DEFER_BLOCKING 0x0 ;  /* 0x0000000000007b1d */ /* 0x000fe20000010000 */
[----:B------:R-:W-:-:S02]  /*fdb0*/  ISETP.GE.AND P2, PT, R18, R194, PT ;  /* 0x000000c21200720c */ /* 0x000fc40003f46270 */
[----:B------:R-:W-:Y:S02]  /*fdc0*/  ISETP.GT.AND P3, PT, R65, R18, PT ;  /* 0x000000124100720c */ /* 0x000fe40003f64270 */
[----:B-1----:R-:W-:Y:S03]  /*fdd0*/  HMMA.16816.F32 R16, R12, R20, RZ ;  /* 0x000000140c10723c */ /* 0x002fe600000018ff */
[--C-:B------:R-:W-:Y:S02]  /*fde0*/  IADD3 R53, PT, PT, R192, -0xd8, -R67.reuse ;  /* 0xffffff28c0357810 */ /* 0x100fe40007ffe843 */
[----:B------:R-:W-:Y:S02]  /*fdf0*/  IADD3 R21, PT, PT, R66, -0xd1, -R67 ;  /* 0xffffff2f42157810 */ /* 0x000fe40007ffe843 */
[----:B------:R-:W-:Y:S02]  /*fe00*/  IABS R20, R53 ;  /* 0x0000003500147213 */ /* 0x000fe40000000000 */
[----:B------:R-:W-:-:S02]  /*fe10*/  FSEL R61, R47, -INF , !P0 ;  /* 0xff8000002f3d7808 */ /* 0x000fc40004000000 */
[----:B------:R-:W-:Y:S01]  /*fe20*/  IABS R21, R21 ;  /* 0x0000001500157213 */ /* 0x000fe20000000000 */
[----:B------:R-:W-:Y:S02]  /*fe30*/  IMAD.MOV.U32 R47, RZ, RZ, R20 ;  /* 0x000000ffff2f7224 */ /* 0x000fe400078e0014 */
[-C--:B------:R-:W-:Y:S01]  /*fe40*/  FMUL.FTZ R20, R30, R0.reuse ;  /* 0x000000001e147220 */ /* 0x080fe20000410000 */
[--C-:B------:R-:W-:Y:S01]  /*fe50*/  IADD3 R29, PT, PT, R66, -0xd8, -R67.reuse ;  /* 0xffffff28421d7810 */ /* 0x100fe20007ffe843 */
[----:B------:R-:W-:Y:S01]  /*fe60*/  VIADD R30, R196, 0xe0 ;  /* 0x000000e0c41e7836 */ /* 0x000fe20000000000 */
[----:B------:R-:W-:Y:S02]  /*fe70*/  I2FP.F32.S32 R21, R21 ;  /* 0x0000001500157245 */ /* 0x000fe40000201400 */
[----:B------:R-:W-:Y:S01]  /*fe80*/  I2FP.F32.S32 R47, R47 ;  /* 0x0000002f002f7245 */ /* 0x000fe20000201400 */
[----:B------:R-:W1:Y:S01]  /*fe90*/  MUFU.TANH R20, R20 ;  /* 0x0000001400147308 */ /* 0x000e620000002400 */
[----:B------:R-:W-:Y:S01]  /*fea0*/  IABS R29, R29 ;  /* 0x0000001d001d7213 */ /* 0x000fe20000000000 */
[C---:B--2---:R-:W-:Y:S01]  /*feb0*/  FFMA.FTZ R21, -R187.reuse, R21, R52 ;  /* 0x00000015bb157223 */ /* 0x044fe20000010134 */
[----:B---3--:R-:W-:Y:S05]  /*fec0*/  HMMA.16816.F32 R16, R4, R24, R16 ;  /* 0x000000180410723c */ /* 0x008fea0000001810 */
[----:B------:R-:W-:Y:S01]  /*fed0*/  IADD3 R25, PT, PT, R192, -0xd9, -R67 ;  /* 0xffffff27c0197810 */ /* 0x000fe20007ffe843 */
[----:B------:R-:W-:Y:S01]  /*fee0*/  FFMA.FTZ R47, -R187, R47, R28 ;  /* 0x0000002fbb2f7223 */ /* 0x000fe2000001011c */
[----:B------:R-:W-:Y:S01]  /*fef0*/  FSEL R76, R76, -INF , !P4 ;  /* 0xff8000004c4c7808 */ /* 0x000fe20006000000 */
[----:B------:R-:W-:Y:S01]  /*ff00*/  VIADD R28, R196, 0xd9 ;  /* 0x000000d9c41c7836 */ /* 0x000fe20000000000 */
[----:B------:R-:W-:Y:S01]  /*ff10*/  IABS R25, R25 ;  /* 0x0000001900197213 */ /* 0x000fe20000000000 */
[----:B------:R-:W-:Y:S01]  /*ff20*/  FMUL.FTZ R24, R31, R0 ;  /* 0x000000001f187220 */ /* 0x000fe20000410000 */
[----:B------:R-:W-:-:S02]  /*ff30*/  FSEL R62, R21, -INF , !P3 ;  /* 0xff800000153e7808 */ /* 0x000fc40005800000 */
[----:B------:R-:W-:Y:S01]  /*ff40*/  ISETP.GT.AND P4, PT, R43, R54, PT ;  /* 0x000000362b00720c */ /* 0x000fe20003f84270 */
[----:B------:R-:W-:Y:S01]  /*ff50*/  IMAD.MOV.U32 R21, RZ, RZ, R25 ;  /* 0x000000ffff157224 */ /* 0x000fe200078e0019 */
[----:B------:R-:W-:Y:S01]  /*ff60*/  FSEL R74, R74, -INF , !P5 ;  /* 0xff8000004a4a7808 */ /* 0x000fe20006800000 */
[----:B------:R-:W2:Y:S01]  /*ff70*/  MUFU.TANH R24, R24 ;  /* 0x0000001800187308 */ /* 0x000ea20000002400 */
[----:B------:R-:W-:Y:S02]  /*ff80*/  I2FP.F32.S32 R25, R29 ;  /* 0x0000001d00197245 */ /* 0x000fe40000201400 */
[----:B------:R-:W-:Y:S02]  /*ff90*/  I2FP.F32.S32 R21, R21 ;  /* 0x0000001500157245 */ /* 0x000fe40000201400 */
[----:B------:R-:W-:Y:S02]  /*ffa0*/  FSEL R74, R74, -INF , !P6 ;  /* 0xff8000004a4a7808 */ /* 0x000fe40007000000 */
[----:B------:R-:W-:Y:S01]  /*ffb0*/  FSEL R62, R62, -INF , !P2 ;  /* 0xff8000003e3e7808 */ /* 0x000fe20005000000 */
[----:B------:R-:W-:Y:S01]  /*ffc0*/  FFMA.FTZ R72, -R187, R21, R72 ;  /* 0x00000015bb487223 */ /* 0x000fe20000010148 */
[----:B------:R-:W-:Y:S01]  /*ffd0*/  FSEL R73, R47, -INF , !P4 ;  /* 0xff8000002f497808 */ /* 0x000fe20006000000 */
[----:B------:R-:W-:Y:S01]  /*ffe0*/  FMUL.FTZ R31, R16, R0 ;  /* 0x00000000101f7220 */ /* 0x000fe20000410000 */
[----:B------:R-:W-:Y:S01]  /*fff0*/  ISETP.GT.AND P6, PT, R43, R28, PT ;  /* 0x0000001c2b00720c */ /* 0x000fe20003fc4270 */
[----:B------:R-:W-:Y:S01]  /*10000*/  FMUL.FTZ R18, R18, R0 ;  /* 0x0000000012127220 */ /* 0x000fe20000410000 */
[----:B------:R-:W-:-:S02]  /*10010*/  ISETP.GE.AND P3, PT, R28, R193, PT ;  /* 0x000000c11c00720c */ /* 0x000fc40003f66270 */
[----:B------:R-:W-:Y:S02]  /*10020*/  ISETP.GE.AND P2, PT, R28, R194, PT ;  /* 0x000000c21c00720c */ /* 0x000fe40003f46270 */
[----:B------:R-:W-:Y:S01]  /*10030*/  ISETP.GT.AND P4, PT, R65, R28, PT ;  /* 0x0000001c4100720c */ /* 0x000fe20003f84270 */
[----:B-1----:R-:W-:Y:S01]  /*10040*/  FFMA.FTZ R28, -R187, R25, R20 ;  /* 0x00000019bb1c7223 */ /* 0x002fe20000010114 */
[----:B------:R-:W-:Y:S01]  /*10050*/  ISETP.GT.AND P5, PT, R65, R54, PT ;  /* 0x000000364100720c */ /* 0x000fe20003fa4270 */
[----:B------:R-:W-:Y:S03]  /*10060*/  HMMA.16816.F32 R20, R12, R22, RZ ;  /* 0x000000160c14723c */ /* 0x000fe600000018ff */
[--C-:B------:R-:W-:Y:S01]  /*10070*/  IADD3 R25, PT, PT, R192, -0xe0, -R67.reuse ;  /* 0xffffff20c0197810 */ /* 0x100fe20007ffe843 */
[----:B------:R-:W-:Y:S01]  /*10080*/  MUFU.TANH R18, R18 ;  /* 0x0000001200127308 */ /* 0x000fe20000002400 */
[----:B------:R-:W-:-:S02]  /*10090*/  IADD3 R29, PT, PT, R66, -0xd9, -R67 ;  /* 0xffffff27421d7810 */ /* 0x000fc40007ffe843 */
[----:B------:R-:W-:Y:S02]  /*100a0*/  FSEL R61, R61, -INF , !P1 ;  /* 0xff8000003d3d7808 */ /* 0x000fe40004800000 */
[----:B------:R-:W-:Y:S01]  /*100b0*/  ISETP.GE.AND P1, PT, R54, R194, PT ;  /* 0x000000c23600720c */ /* 0x000fe20003f26270 */
[----:B------:R-:W-:Y:S01]  /*100c0*/  HMMA.16816.F32 R12, R12, R44, RZ ;  /* 0x0000002c0c0c723c */ /* 0x000fe200000018ff */
[----:B------:R-:W-:Y:S02]  /*100d0*/  FSEL R28, R28, -INF , !P5 ;  /* 0xff8000001c1c7808 */ /* 0x000fe40006800000 */
[----:B------:R-:W-:Y:S02]  /*100e0*/  IABS R16, R25 ;  /* 0x0000001900107213 */ /* 0x000fe40000000000 */
[----:B------:R-:W-:Y:S01]  /*100f0*/  IABS R29, R29 ;  /* 0x0000001d001d7213 */ /* 0x000fe20000000000 */
[----:B------:R-:W1:Y:S01]  /*10100*/  MUFU.TANH R25, R31 ;  /* 0x0000001f00197308 */ /* 0x000e620000002400 */
[----:B------:R-:W-:-:S02]  /*10110*/  FSEL R55, R28, -INF , !P1 ;  /* 0xff8000001c377808 */ /* 0x000fc40004800000 */
[----:B------:R-:W-:Y:S02]  /*10120*/  I2FP.F32.S32 R28, R16 ;  /* 0x00000010001c7245 */ /* 0x000fe40000201400 */
[----:B------:R-:W-:Y:S01]  /*10130*/  I2FP.F32.S32 R16, R29 ;  /* 0x0000001d00107245 */ /* 0x000fe20000201400 */
[----:B------:R-:W-:Y:S05]  /*10140*/  HMMA.16816.F32 R20, R4, R26, R20 ;  /* 0x0000001a0414723c */ /* 0x000fea0000001814 */
[--C-:B------:R-:W-:Y:S01]  /*10150*/  IADD3 R27, PT, PT, R192, -0xe1, -R67.reuse ;  /* 0xffffff1fc01b7810 */ /* 0x100fe20007ffe843 */
[----:B------:R-:W-:Y:S01]  /*10160*/  VIADD R26, R196, 0xe1 ;  /* 0x000000e1c41a7836 */ /* 0x000fe20000000000 */
[----:B------:R-:W-:Y:S01]  /*10170*/  ISETP.GE.AND P0, PT, R54, R193, PT ;  /* 0x000000c13600720c */ /* 0x000fe20003f06270 */
[----:B--2---:R-:W-:Y:S01]  /*10180*/  FFMA.FTZ R24, -R187, R16, R24 ;  /* 0x00000010bb187223 */ /* 0x004fe20000010118 */
[----:B------:R-:W-:Y:S01]  /*10190*/  FMUL.FTZ R16, R17, R0 ;  /* 0x0000000011107220 */ /* 0x000fe20000410000 */
[----:B------:R-:W-:-:S02]  /*101a0*/  IADD3 R17, PT, PT, R66, -0xe0, -R67 ;  /* 0xffffff2042117810 */ /* 0x000fc40007ffe843 */
[----:B------:R-:W-:Y:S01]  /*101b0*/  IABS R27, R27 ;  /* 0x0000001b001b7213 */ /* 0x000fe20000000000 */
[----:B------:R-:W-:Y:S03]  /*101c0*/  HMMA.16816.F32 R12, R4, R36, R12 ;  /* 0x00000024040c723c */ /* 0x000fe6000000180c */
[----:B------:R-:W-:Y:S01]  /*101d0*/  FSEL R73, R73, -INF , !P0 ;  /* 0xff80000049497808 */ /* 0x000fe20004000000 */
[----:B------:R-:W2:Y:S01]  /*101e0*/  MUFU.TANH R16, R16 ;  /* 0x0000001000107308 */ /* 0x000ea20000002400 */
[----:B-1----:R-:W-:Y:S01]  /*101f0*/  FFMA.FTZ R25, -R187, R28, R25 ;  /* 0x0000001cbb197223 */ /* 0x002fe20000010119 */
[----:B------:R-:W-:Y:S01]  /*10200*/  ISETP.GT.AND P0, PT, R43, R30, PT ;  /* 0x0000001e2b00720c */ /* 0x000fe20003f04270 */
[----:B------:R-:W-:Y:S01]  /*10210*/  VIADD R6, R196, 0xe9 ;  /* 0x000000e9c4067836 */ /* 0x000fe20000000000 */
[----:B------:R-:W-:Y:S02]  /*10220*/  FSEL R72, R72, -INF , !P6 ;  /* 0xff80000048487808 */ /* 0x000fe40007000000 */
[----:B------:R-:W-:-:S02]  /*10230*/  IABS R17, R17 ;  /* 0x0000001100117213 */ /* 0x000fc40000000000 */
[----:B------:R-:W-:Y:S01]  /*10240*/  FSEL R56, R24, -INF , !P4 ;  /* 0xff80000018387808 */ /* 0x000fe20006000000 */
[----:B------:R-:W-:Y:S01]  /*10250*/  IMAD.MOV.U32 R24, RZ, RZ, R27 ;  /* 0x000000ffff187224 */ /* 0x000fe200078e001b */
[----:B------:R-:W-:Y:S01]  /*10260*/  FSEL R72, R72, -INF , !P3 ;  /* 0xff80000048487808 */ /* 0x000fe20005800000 */
[-C--:B------:R-:W-:Y:S01]  /*10270*/  FMUL.FTZ R20, R20, R0.reuse ;  /* 0x0000000014147220 */ /* 0x080fe20000410000 */
[----:B------:R-:W-:Y:S01]  /*10280*/  FSEL R56, R56, -INF , !P2 ;  /* 0xff80000038387808 */ /* 0x000fe20005000000 */
[-C--:B------:R-:W-:Y:S01]  /*10290*/  FMUL.FTZ R4, R22, R0.reuse ;  /* 0x0000000016047220 */ /* 0x080fe20000410000 */
[----:B------:R-:W-:Y:S01]  /*102a0*/  I2FP.F32.S32 R17, R17 ;  /* 0x0000001100117245 */ /* 0x000fe20000201400 */
[----:B------:R-:W-:Y:S01]  /*102b0*/  FMUL.FTZ R23, R23, R0 ;  /* 0x0000000017177220 */ /* 0x000fe20000410000 */
[----:B------:R-:W-:Y:S01]  /*102c0*/  FSEL R71, R25, -INF , !P0 ;  /* 0xff80000019477808 */ /* 0x000fe20004000000 */
[----:B------:R-:W1:Y:S01]  /*102d0*/  MUFU.TANH R20, R20 ;  /* 0x0000001400147308 */ /* 0x000e620000002400 */
[----:B------:R-:W-:Y:S01]  /*102e0*/  ISETP.GT.AND P3, PT, R43, R26, PT ;  /* 0x0000001a2b00720c */ /* 0x000fe20003f64270 */
[----:B------:R-:W-:Y:S01]  /*102f0*/  FFMA.FTZ R17, -R187, R17, R18 ;  /* 0x00000011bb117223 */ /* 0x000fe20000010112 */
[C---:B------:R-:W-:Y:S01]  /*10300*/  ISETP.GE.AND P4, PT, R26.reuse, R193, PT ;  /* 0x000000c11a00720c */ /* 0x040fe20003f86270 */
[----:B------:R-:W-:Y:S01]  /*10310*/  FMUL.FTZ R21, R21, R0 ;  /* 0x0000000015157220 */ /* 0x000fe20000410000 */
[----:B------:R-:W-:Y:S01]  /*10320*/  ISETP.GE.AND P2, PT, R26, R194, PT ;  /* 0x000000c21a00720c */ /* 0x000fe20003f46270 */
[----:B------:R-:W-:Y:S01]  /*10330*/  FMUL.FTZ R13, R13, R0 ;  /* 0x000000000d0d7220 */ /* 0x000fe20000410000 */
[----:B------:R-:W-:Y:S01]  /*10340*/  ISETP.GT.AND P0, PT, R65, R26, PT ;  /* 0x0000001a4100720c */ /* 0x000fe20003f04270 */
[----:B------:R-:W-:Y:S01]  /*10350*/  FMUL.FTZ R26, R19, R0 ;  /* 0x00000000131a7220 */ /* 0x000fe20000410000 */
[----:B------:R-:W-:Y:S01]  /*10360*/  I2FP.F32.S32 R25, R24 ;  /* 0x0000001800197245 */ /* 0x000fe20000201400 */
[----:B------:R-:W-:Y:S01]  /*10370*/  VIADD R24, R196, 0xe8 ;  /* 0x000000e8c4187836 */ /* 0x000fe20000000000 */
[--C-:B------:R-:W-:Y:S01]  /*10380*/  IADD3 R19, PT, PT, R192, -0xe8, -R67.reuse ;  /* 0xffffff18c0137810 */ /* 0x100fe20007ffe843 */
[----:B------:R-:W3:Y:S01]  /*10390*/  MUFU.TANH R18, R26 ;  /* 0x0000001a00127308 */ /* 0x000ee20000002400 */
[----:B------:R-:W-:Y:S01]  /*103a0*/  ISETP.GT.AND P6, PT, R65, R30, PT ;  /* 0x0000001e4100720c */ /* 0x000fe20003fc4270 */
[----:B--2---:R-:W-:Y:S01]  /*103b0*/  FFMA.FTZ R25, -R187, R25, R16 ;  /* 0x00000019bb197223 */ /* 0x004fe20000010110 */
[----:B------:R-:W-:Y:S01]  /*103c0*/  IABS R16, R19 ;  /* 0x0000001300107213 */ /* 0x000fe20000000000 */
[-C--:B------:R-:W-:Y:S01]  /*103d0*/  FMUL.FTZ R14, R14, R0.reuse ;  /* 0x000000000e0e7220 */ /* 0x080fe20000410000 */
[----:B------:R-:W-:Y:S01]  /*103e0*/  IADD3 R19, PT, PT, R66, -0xe1, -R67 ;  /* 0xffffff1f42137810 */ /* 0x000fe20007ffe843 */
[----:B------:R-:W-:Y:S01]  /*103f0*/  FMUL.FTZ R15, R15, R0 ;  /* 0x000000000f0f7220 */ /* 0x000fe20000410000 */
[----:B------:R-:W-:Y:S01]  /*10400*/  FSEL R53, R17, -INF , !P6 ;  /* 0xff80000011357808 */ /* 0x000fe20007000000 */
[----:B------:R-:W2:Y:S01]  /*10410*/  MUFU.TANH R4, R4 ;  /* 0x0000000400047308 */ /* 0x000ea20000002400 */
[----:B------:R-:W-:-:S02]  /*10420*/  IABS R17, R19 ;  /* 0x0000001300117213 */ /* 0x000fc40000000000 */
[----:B------:R-:W-:Y:S02]  /*10430*/  I2FP.F32.S32 R19, R16 ;  /* 0x0000001000137245 */ /* 0x000fe40000201400 */
[----:B------:R-:W-:Y:S02]  /*10440*/  I2FP.F32.S32 R17, R17 ;  /* 0x0000001100117245 */ /* 0x000fe40000201400 */
[----:B------:R-:W-:Y:S01]  /*10450*/  ISETP.GE.AND P5, PT, R30, R193, PT ;  /* 0x000000c11e00720c */ /* 0x000fe20003fa6270 */
[----:B-1----:R-:W-:Y:S01]  /*10460*/  FFMA.FTZ R20, -R187, R19, R20 ;  /* 0x00000013bb147223 */ /* 0x002fe20000010114 */
[----:B------:R-:W-:Y:S01]  /*10470*/  FSEL R70, R25, -INF , !P3 ;  /* 0xff80000019467808 */ /* 0x000fe20005800000 */
[----:B---3--:R-:W-:Y:S01]  /*10480*/  FFMA.FTZ R17, -R187, R17, R18 ;  /* 0x00000011bb117223 */ /* 0x008fe20000010112 */
[----:B------:R-:W-:Y:S01]  /*10490*/  FSEL R71, R71, -INF , !P5 ;  /* 0xff80000047477808 */ /* 0x000fe20006800000 */
[----:B------:R-:W1:Y:S01]  /*104a0*/  MUFU.TANH R18, R23 ;  /* 0x0000001700127308 */ /* 0x000e620000002400 */
[----:B------:R-:W-:-:S02]  /*104b0*/  ISETP.GT.AND P5, PT, R43, R24, PT ;  /* 0x000000182b00720c */ /* 0x000fc40003fa4270 */
[----:B------:R-:W-:Y:S02]  /*104c0*/  FSEL R17, R17, -INF , !P0 ;  /* 0xff80000011117808 */ /* 0x000fe40004000000 */
[----:B------:R-:W-:Y:S02]  /*104d0*/  FSEL R70, R70, -INF , !P4 ;  /* 0xff80000046467808 */ /* 0x000fe40006000000 */
[----:B------:R-:W-:Y:S01]  /*104e0*/  FSEL R54, R17, -INF , !P2 ;  /* 0xff80000011367808 */ /* 0x000fe20005000000 */
[----:B------:R-:W3:Y:S01]  /*104f0*/  MUFU.TANH R16, R21 ;  /* 0x0000001500107308 */ /* 0x000ee20000002400 */
[----:B------:R-:W-:Y:S01]  /*10500*/  FSEL R20, R20, -INF , !P5 ;  /* 0xff80000014147808 */ /* 0x000fe20006800000 */
[----:B------:R-:W-:Y:S01]  /*10510*/  FMUL.FTZ R17, R12, R0 ;  /* 0x000000000c117220 */ /* 0x000fe20000410000 */
[----:B------:R-:W-:Y:S02]  /*10520*/  ISETP.GT.AND P4, PT, R43, R6, PT ;  /* 0x000000062b00720c */ /* 0x000fe40003f84270 */
[----:B------:R-:W-:-:S02]  /*10530*/  ISETP.GE.AND P0, PT, R6, R193, PT ;  /* 0x000000c10600720c */ /* 0x000fc40003f06270 */
[----:B------:R-:W-:Y:S01]  /*10540*/  ISETP.GE.AND P2, PT, R6, R194, PT ;  /* 0x000000c20600720c */ /* 0x000fe20003f46270 */
[----:B------:R-:W-:Y:S01]  /*10550*/  MUFU.TANH R14, R14 ;  /* 0x0000000e000e7308 */ /* 0x000fe20000002400 */
[----:B------:R-:W-:Y:S02]  /*10560*/  ISETP.GT.AND P5, PT, R65, R6, PT ;  /* 0x000000064100720c */ /* 0x000fe40003fa4270 */
[C-C-:B------:R-:W-:Y:S02]  /*10570*/  IADD3 R5, PT, PT, R66.reuse, -0xe8, -R67.reuse ;  /* 0xffffff1842057810 */ /* 0x140fe40007ffe843 */
[----:B------:R-:W-:Y:S02]  /*10580*/  IADD3 R6, PT, PT, R66, -0xe9, -R67 ;  /* 0xffffff1742067810 */ /* 0x000fe40007ffe843 */
[----:B------:R-:W-:Y:S02]  /*10590*/  IABS R5, R5 ;  /* 0x0000000500057213 */ /* 0x000fe40000000000 */
[----:B------:R-:W-:-:S02]  /*105a0*/  IABS R6, R6 ;  /* 0x0000000600067213 */ /* 0x000fc40000000000 */
[----:B------:R-:W-:Y:S02]  /*105b0*/  I2FP.F32.S32 R5, R5 ;  /* 0x0000000500057245 */ /* 0x000fe40000201400 */
[----:B------:R-:W-:Y:S02]  /*105c0*/  I2FP.F32.S32 R6, R6 ;  /* 0x0000000600067245 */ /* 0x000fe40000201400 */
[--C-:B------:R-:W-:Y:S01]  /*105d0*/  IADD3 R7, PT, PT, R192, -0xe9, -R67.reuse ;  /* 0xffffff17c0077810 */ /* 0x100fe20007ffe843 */
[C---:B--2---:R-:W-:Y:S01]  /*105e0*/  FFMA.FTZ R5, -R187.reuse, R5, R4 ;  /* 0x00000005bb057223 */ /* 0x044fe20000010104 */
[----:B------:R-:W-:Y:S01]  /*105f0*/  ISETP.GE.AND P1, PT, R30, R194, PT ;  /* 0x000000c21e00720c */ /* 0x000fe20003f26270 */
[----:B-1----:R-:W-:Y:S01]  /*10600*/  FFMA.FTZ R6, -R187, R6, R18 ;  /* 0x00000006bb067223 */ /* 0x002fe20000010112 */
[----:B------:R1:W2:Y:S01]  /*10610*/  MUFU.TANH R4, R17 ;  /* 0x0000001100047308 */ /* 0x0002a20000002400 */
[----:B------:R-:W-:Y:S02]  /*10620*/  IABS R7, R7 ;  /* 0x0000000700077213 */ /* 0x000fe40000000000 */
[----:B------:R-:W-:-:S02]  /*10630*/  IADD3 R12, PT, PT, R192, -0xf0, -R67 ;  /* 0xffffff10c00c7810 */ /* 0x000fc40007ffe843 */
[----:B------:R-:W-:Y:S02]  /*10640*/  FSEL R6, R6, -INF , !P5 ;  /* 0xff80000006067808 */ /* 0x000fe40006800000 */
[----:B------:R-:W-:Y:S02]  /*10650*/  ISETP.GT.AND P3, PT, R65, R24, PT ;  /* 0x000000184100720c */ /* 0x000fe40003f64270 */
[----:B------:R-:W-:Y:S02]  /*10660*/  I2FP.F32.S32 R7, R7 ;  /* 0x0000000700077245 */ /* 0x000fe40000201400 */
[----:B------:R-:W-:Y:S02]  /*10670*/  FSEL R53, R53, -INF , !P1 ;  /* 0xff80000035357808 */ /* 0x000fe40004800000 */
[----:B------:R-:W-:Y:S01]  /*10680*/  IABS R12, R12 ;  /* 0x0000000c000c7213 */ /* 0x000fe20000000000 */
[----:B---3--:R-:W-:Y:S01]  /*10690*/  FFMA.FTZ R7, -R187, R7, R16 ;  /* 0x00000007bb077223 */ /* 0x008fe20000010110 */
[----:B------:R-:W-:Y:S01]  /*106a0*/  FSEL R52, R6, -INF , !P2 ;  /* 0xff80000006347808 */ /* 0x000fe20005000000 */
[----:B------:R-:W-:Y:S01]  /*106b0*/  VIADD R16, R196, 0xf0 ;  /* 0x000000f0c4107836 */ /* 0x000fe20000000000 */
[----:B------:R-:W-:Y:S01]  /*106c0*/  ISETP.GE.AND P1, PT, R24, R194, PT ;  /* 0x000000c21800720c */ /* 0x000fe20003f26270 */
[----:B------:R-:W3:Y:S01]  /*106d0*/  MUFU.TANH R6, R13 ;  /* 0x0000000d00067308 */ /* 0x000ee20000002400 */
[----:B------:R-:W-:-:S02]  /*106e0*/  FSEL R5, R5, -INF , !P3 ;  /* 0xff80000005057808 */ /* 0x000fc40005800000 */
[----:B------:R-:W-:Y:S02]  /*106f0*/  ISETP.GE.AND P6, PT, R24, R193, PT ;  /* 0x000000c11800720c */ /* 0x000fe40003fc6270 */
[----:B-1----:R-:W-:Y:S01]  /*10700*/  I2FP.F32.S32 R17, R12 ;  /* 0x0000000c00117245 */ /* 0x002fe20000201400 */
[----:B------:R-:W-:Y:S01]  /*10710*/  VIADD R12, R196, 0xf1 ;  /* 0x000000f1c40c7836 */ /* 0x000fe20000000000 */
[----:B------:R-:W-:Y:S02]  /*10720*/  FSEL R47, R5, -INF , !P1 ;  /* 0xff800000052f7808 */ /* 0x000fe40004800000 */
[----:B------:R-:W-:Y:S01]  /*10730*/  IADD3 R5, PT, PT, R192, -0xf1, -R67 ;  /* 0xffffff0fc0057810 */ /* 0x000fe20007ffe843 */
[----:B--2---:R-:W-:Y:S01]  /*10740*/  FFMA.FTZ R4, -R187, R17, R4 ;  /* 0x00000011bb047223 */ /* 0x004fe20000010104 */
[----:B------:R-:W-:Y:S02]  /*10750*/  FSEL R69, R20, -INF , !P6 ;  /* 0xff80000014457808 */ /* 0x000fe40007000000 */
[----:B------:R-:W-:-:S02]  /*10760*/  FSEL R7, R7, -INF , !P4 ;  /* 0xff80000007077808 */ /* 0x000fc40006000000 */
[----:B------:R-:W-:Y:S02]  /*10770*/  ISETP.GT.AND P6, PT, R43, R16, PT ;  /* 0x000000102b00720c */ /* 0x000fe40003fc4270 */
[C---:B------:R-:W-:Y:S02]  /*10780*/  ISETP.GE.AND P3, PT, R16.reuse, R193, PT ;  /* 0x000000c11000720c */ /* 0x040fe40003f66270 */
[----:B------:R-:W-:Y:S02]  /*10790*/  ISETP.GE.AND P1, PT, R16, R194, PT ;  /* 0x000000c21000720c */ /* 0x000fe40003f26270 */
[----:B------:R-:W-:Y:S02]  /*107a0*/  ISETP.GT.AND P4, PT, R65, R16, PT ;  /* 0x000000104100720c */ /* 0x000fe40003f84270 */
[----:B------:R-:W-:Y:S02]  /*107b0*/  IADD3 R16, PT, PT, R66, -0xf0, -R67 ;  /* 0xffffff1042107810 */ /* 0x000fe40007ffe843 */
[----:B------:R-:W-:-:S02]  /*107c0*/  IABS R5, R5 ;  /* 0x0000000500057213 */ /* 0x000fc40000000000 */
[C-C-:B------:R-:W-:Y:S02]  /*107d0*/  IADD3 R0, PT, PT, R66.reuse, -0xf1, -R67.reuse ;  /* 0xffffff0f42007810 */ /* 0x140fe40007ffe843 */
[----:B------:R-:W-:Y:S02]  /*107e0*/  IADD3 R66, PT, PT, R66, -0xf8, -R67 ;  /* 0xffffff0842427810 */ /* 0x000fe40007ffe843 */
[----:B------:R-:W-:Y:S02]  /*107f0*/  FSEL R68, R7, -INF , !P0 ;  /* 0xff80000007447808 */ /* 0x000fe40004000000 */
[----:B------:R-:W-:Y:S02]  /*10800*/  FSEL R4, R4, -INF , !P6 ;  /* 0xff80000004047808 */ /* 0x000fe40007000000 */
[----:B------:R-:W-:Y:S02]  /*10810*/  I2FP.F32.S32 R5, R5 ;  /* 0x0000000500057245 */ /* 0x000fe40000201400 */
[----:B------:R-:W-:-:S02]  /*10820*/  ISETP.GT.AND P0, PT, R43, R12, PT ;  /* 0x0000000c2b00720c */ /* 0x000fc40003f04270 */
[C---:B------:R-:W-:Y:S01]  /*10830*/  ISETP.GE.AND P5, PT, R12.reuse, R193, PT ;  /* 0x000000c10c00720c */ /* 0x040fe20003fa6270 */
[----:B---3--:R-:W-:Y:S01]  /*10840*/  FFMA.FTZ R5, -R187, R5, R6 ;  /* 0x00000005bb057223 */ /* 0x008fe20000010106 */
[----:B------:R-:W-:Y:S01]  /*10850*/  ISETP.GE.AND P2, PT, R12, R194, PT ;  /* 0x000000c20c00720c */ /* 0x000fe20003f46270 */
[----:B------:R-:W-:Y:S01]  /*10860*/  VIADD R6, R196, 0xf8 ;  /* 0x000000f8c4067836 */ /* 0x000fe20000000000 */
[----:B------:R-:W-:Y:S02]  /*10870*/  ISETP.GT.AND P6, PT, R65, R12, PT ;  /* 0x0000000c4100720c */ /* 0x000fe40003fc4270 */
[----:B------:R-:W-:Y:S01]  /*10880*/  IABS R66, R66 ;  /* 0x0000004200427213 */ /* 0x000fe20000000000 */
[----:B------:R-:W1:Y:S01]  /*10890*/  MUFU.TANH R12, R15 ;  /* 0x0000000f000c7308 */ /* 0x000e620000002400 */
[----:B------:R-:W-:Y:S02]  /*108a0*/  IABS R16, R16 ;  /* 0x0000001000107213 */ /* 0x000fe40000000000 */
[----:B------:R-:W-:-:S02]  /*108b0*/  I2FP.F32.S32 R13, R66 ;  /* 0x00000042000d7245 */ /* 0x000fc40000201400 */
[----:B------:R-:W-:Y:S02]  /*108c0*/  IADD3 R67, PT, PT, R192, -0xf8, -R67 ;  /* 0xffffff08c0437810 */ /* 0x000fe40007ffe843 */
[----:B------:R-:W-:Y:S01]  /*108d0*/  FSEL R5, R5, -INF , !P0 ;  /* 0xff80000005057808 */ /* 0x000fe20004000000 */
[----:B------:R-:W-:Y:S01]  /*108e0*/  FFMA.FTZ R13, -R187, R13, R34 ;  /* 0x0000000dbb0d7223 */ /* 0x000fe20000010122 */
[----:B------:R-:W-:Y:S02]  /*108f0*/  IABS R0, R0 ;  /* 0x0000000000007213 */ /* 0x000fe40000000000 */
[----:B------:R-:W-:Y:S02]  /*10900*/  ISETP.GT.AND P0, PT, R65, R6, PT ;  /* 0x000000064100720c */ /* 0x000fe40003f04270 */
[----:B------:R-:W-:Y:S02]  /*10910*/  I2FP.F32.S32 R16, R16 ;  /* 0x0000001000107245 */ /* 0x000fe40000201400 */
[----:B------:R-:W-:-:S02]  /*10920*/  IABS R7, R67 ;  /* 0x0000004300077213 */ /* 0x000fc40000000000 */
[----:B------:R-:W-:Y:S01]  /*10930*/  I2FP.F32.S32 R0, R0 ;  /* 0x0000000000007245 */ /* 0x000fe20000201400 */
[----:B------:R-:W-:Y:S01]  /*10940*/  FFMA.FTZ R14, -R187, R16, R14 ;  /* 0x00000010bb0e7223 */ /* 0x000fe2000001010e */
[----:B------:R-:W-:Y:S02]  /*10950*/  FSEL R13, R13, -INF , !P0 ;  /* 0xff8000000d0d7808 */ /* 0x000fe40004000000 */
[----:B------:R-:W-:Y:S01]  /*10960*/  I2FP.F32.S32 R7, R7 ;  /* 0x0000000700077245 */ /* 0x000fe20000201400 */
[----:B-1----:R-:W-:Y:S01]  /*10970*/  FFMA.FTZ R0, -R187, R0, R12 ;  /* 0x00000000bb007223 */ /* 0x002fe2000001010c */
[----:B------:R-:W-:Y:S02]  /*10980*/  ISETP.GT.AND P0, PT, R3, R174, PT ;  /* 0x000000ae0300720c */ /* 0x000fe40003f04270 */
[----:B------:R-:W-:Y:S01]  /*10990*/  FSEL R67, R4, -INF , !P3 ;  /* 0xff80000004437808 */ /* 0x000fe20005800000 */
[----:B------:R-:W-:Y:S01]  /*109a0*/  FFMA.FTZ R7, -R187, R7, R32 ;  /* 0x00000007bb077223 */ /* 0x000fe20000010120 */
[----:B------:R-:W-:-:S02]  /*109b0*/  ISETP.GT.AND P3, PT, R43, R6, PT ;  /* 0x000000062b00720c */ /* 0x000fc40003f64270 */
[----:B------:R-:W-:Y:S02]  /*109c0*/  FSEL R14, R14, -INF , !P4 ;  /* 0xff8000000e0e7808 */ /* 0x000fe40006000000 */
[----:B------:R-:W-:Y:S02]  /*109d0*/  FSEL R66, R5, -INF , !P5 ;  /* 0xff80000005427808 */ /* 0x000fe40006800000 */
[----:B------:R-:W-:Y:S02]  /*109e0*/  ISETP.GT.AND P5, PT, R43, R196, PT ;  /* 0x000000c42b00720c */ /* 0x000fe40003fa4270 */
[----:B------:R-:W-:Y:S02]  /*109f0*/  FSEL R44, R0, -INF , !P6 ;  /* 0xff800000002c7808 */ /* 0x000fe40007000000 */
[----:B------:R-:W-:Y:S02]  /*10a00*/  FSEL R45, R14, -INF , !P1 ;  /* 0xff8000000e2d7808 */ /* 0x000fe40004800000 */
[----:B------:R-:W-:-:S02]  /*10a10*/  FSEL R0, R7, -INF , !P3 ;  /* 0xff80000007007808 */ /* 0x000fc40005800000 */
[CC--:B------:R-:W-:Y:S02]  /*10a20*/  ISETP.GE.AND P4, PT, R6.reuse, R193.reuse, PT ;  /* 0x000000c10600720c */ /* 0x0c0fe40003f86270 */
[-C--:B------:R-:W-:Y:S02]  /*10a30*/  ISETP.GE.AND P1, PT, R6, R194.reuse, PT ;  /* 0x000000c20600720c */ /* 0x080fe40003f26270 */
[C---:B------:R-:W-:Y:S02]  /*10a40*/  ISETP.GE.AND P6, PT, R196.reuse, R193, PT ;  /* 0x000000c1c400720c */ /* 0x040fe40003fc6270 */
[----:B------:R-:W-:Y:S02]  /*10a50*/  ISETP.GE.AND P3, PT, R196, R194, PT ;  /* 0x000000c2c400720c */ /* 0x000fe40003f66270 */
[----:B------:R-:W-:Y:S02]  /*10a60*/  FSEL R4, R48, -INF , !P5 ;  /* 0xff80000030047808 */ /* 0x000fe40006800000 */
        /* <DEDUP_REMOVED lines=20> */
.L_x_4784:
[----:B------:R-:W2:Y:S01]  /*10bb0*/  LD.E R12, desc[UR4][R148.64+0x170] ;  /* 0x00017004940c7980 */ /* 0x000ea2000c101900 */
[----:B------:R-:W-:Y:S02]  /*10bc0*/  IADD3 R15, PT, PT, R60, -0x200, RZ ;  /* 0xfffffe003c0f7810 */ /* 0x000fe40007ffe0ff */
        /* <DEDUP_REMOVED lines=20> */
[----:B------:R-:W-:Y:S02]  /*10d10*/  IMAD R7, R16, R14, R7 ;  /* 0x0000000e10077224 */ /* 0x000fe400078e0207 */
[----:B------:R-:W2:Y:S01]  /*10d20*/  LD.E.64 R14, desc[UR4][R148.64+0x38] ;  /* 0x00003804940e7980 */ /* 0x000ea2000c101b00 */
        /* <DEDUP_REMOVED lines=36> */
.L_x_4785:
[----:B------:R-:W-:Y:S05]  /*10f70*/  BSYNC.RECONVERGENT B0 ;  /* 0x0000000000007941 */ /* 0x000fea0003800200 */
.L_x_4783:
[C---:B------:R-:W-:Y:S01]  /*10f80*/  IMAD.SHL.U32 R5, R170.reuse, 0x40, RZ ;  /* 0x00000040aa057824 */ /* 0x040fe200078e00ff */
[----:B------:R-:W-:Y:S02]  /*10f90*/  SHF.L.U64.HI R0, R170, 0x6, R171 ;  /* 0x00000006aa007819 */ /* 0x000fe400000102ab */
[----:B------:R-:W-:Y:S02]  /*10fa0*/  ISETP.GE.AND P0, PT, R10, R185, PT ;  /* 0x000000b90a00720c */ /* 0x000fe40003f06270 */
[----:B------:R-:W-:-:S04]  /*10fb0*/  IADD3 R22, P1, PT, R5, R176, RZ ;  /* 0x000000b005167210 */ /* 0x000fc80007f3e0ff */
[----:B------:R-:W-:Y:S01]  /*10fc0*/  IADD3 R20, P2, PT, R22, R5, RZ ;  /* 0x0000000516147210 */ /* 0x000fe20007f5e0ff */
[----:B------:R-:W-:-:S03]  /*10fd0*/  IMAD.X R23, R0, 0x1, R175, P1 ;  /* 0x0000000100177824 */ /* 0x000fc600008e06af */
[-C--:B------:R-:W-:Y:S01]  /*10fe0*/  IADD3 R18, P1, PT, R20, R5.reuse, RZ ;  /* 0x0000000514127210 */ /* 0x080fe20007f3e0ff */
[----:B------:R-:W-:Y:S02]  /*10ff0*/  IMAD.X R21, R23, 0x1, R0, P2 ;  /* 0x0000000117157824 */ /* 0x000fe400010e0600 */
[----:B------:R-:W-:Y:S01]  /*11000*/  @!P0 IMAD.MOV.U32 R24, RZ, RZ, R176 ;  /* 0x000000ffff188224 */ /* 0x000fe200078e00b0 */
[-C--:B------:R-:W-:Y:S01]  /*11010*/  IADD3 R16, P2, PT, R18, R5.reuse, RZ ;  /* 0x0000000512107210 */ /* 0x080fe20007f5e0ff */
[----:B------:R-:W-:Y:S01]  /*11020*/  @!P0 IMAD.MOV.U32 R25, RZ, RZ, R175 ;  /* 0x000000ffff198224 */ /* 0x000fe200078e00af */
[----:B------:R-:W-:Y:S02]  /*11030*/  IADD3.X R19, PT, PT, R21, R0, RZ, P1, !PT ;  /* 0x0000000015137210 */ /* 0x000fe40000ffe4ff */
[-C--:B------:R-:W-:Y:S02]  /*11040*/  IADD3 R14, P1, PT, R16, R5.reuse, RZ ;  /* 0x00000005100e7210 */ /* 0x080fe40007f3e0ff */
[----:B------:R-:W-:Y:S01]  /*11050*/  @!PT LDS RZ, [RZ] ;  /* 0x00000000fffff984 */ /* 0x000fe20000000800 */
[----:B------:R-:W-:Y:S01]  /*11060*/  @!PT LDS RZ, [RZ] ;  /* 0x00000000fffff984 */ /* 0x000fe20000000800 */
[----:B------:R-:W-:Y:S01]  /*11070*/  @!PT LDS RZ, [RZ] ;  /* 0x00000000fffff984 */ /* 0x000fe20000000800 */
[----:B------:R1:W-:Y:S01]  /*11080*/  @!P0 LDGSTS.E.BYPASS.LTC128B.128 [R58+0x1000], desc[UR4][R24.64] ;  /* 0x01000000183a8fae */ /* 0x0003e2000b981a04 */
[----:B------:R-:W-:Y:S01]  /*11090*/  IMAD.X R17, R19, 0x1, R0, P2 ;  /* 0x0000000113117824 */ /* 0x000fe200010e0600 */
[----:B------:R-:W-:-:S02]  /*110a0*/  IADD3 R12, P2, PT, R14, R5, RZ ;  /* 0x000000050e0c7210 */ /* 0x000fc40007f5e0ff */
[----:B------:R2:W-:Y:S01]  /*110b0*/  @P0 STS.128 [R58+0x1000], RZ ;  /* 0x001000ff3a000388 */ /* 0x0005e20000000c00 */
[----:B------:R-:W-:-:S03]  /*110c0*/  IMAD.X R15, R17, 0x1, R0, P1 ;  /* 0x00000001110f7824 */ /* 0x000fc600008e0600 */
[----:B------:R-:W-:Y:S01]  /*110d0*/  @!PT LDS RZ, [RZ] ;  /* 0x00000000fffff984 */ /* 0x000fe20000000800 */
[----:B------:R-:W-:Y:S01]  /*110e0*/  @!PT LDS RZ, [RZ] ;  /* 0x00000000fffff984 */ /* 0x000fe20000000800 */
[----:B------:R-:W-:Y:S01]  /*110f0*/  @!PT LDS RZ, [RZ] ;  /* 0x00000000fffff984 */ /* 0x000fe20000000800 */
[----:B------:R2:W-:Y:S02]  /*11100*/  @!P0 LDGSTS.E.BYPASS.LTC128B.128 [R58+0x1800], desc[UR4][R22.64] ;  /* 0x01800000163a8fae */ /* 0x0005e4000b981a04 */
[----:B------:R-:W-:Y:S02]  /*11110*/  IADD3.X R13, PT, PT, R15, R0, RZ, P2, !PT ;  /* 0x000000000f0d7210 */ /* 0x000fe400017fe4ff */
        /* <DEDUP_REMOVED lines=10> */
[----:B-1----:R-:W-:-:S03]  /*111c0*/  @!P0 IADD3 R24, P1, PT, R12, R5, RZ ;  /* 0x000000050c188210 */ /* 0x002fc60007f3e0ff */
[----:B------:R2:W-:Y:S04]  /*111d0*/  @P0 STS.128 [R58+0x2800], RZ ;  /* 0x002800ff3a000388 */ /* 0x0005e80000000c00 */
[----:B------:R-:W-:Y:S01]  /*111e0*/  @!PT LDS RZ, [RZ] ;  /* 0x00000000fffff984 */ /* 0x000fe20000000800 */
[----:B------:R-:W-:Y:S01]  /*111f0*/  @!PT LDS RZ, [RZ] ;  /* 0x00000000fffff984 */ /* 0x000fe20000000800 */
[----:B------:R-:W-:Y:S01]  /*11200*/  @!PT LDS RZ, [RZ] ;  /* 0x00000000fffff984 */ /* 0x000fe20000000800 */
[----:B------:R2:W-:Y:S01]  /*11210*/  @!P0 LDGSTS.E.BYPASS.LTC128B.128 [R58+0x3000], desc[UR4][R16.64] ;  /* 0x03000000103a8fae */ /* 0x0005e2000b981a04 */
[----:B------:R-:W-:-:S03]  /*11220*/  @!P0 IMAD.X R25, R13, 0x1, R0, P1 ;  /* 0x000000010d198824 */ /* 0x000fc600008e0600 */
        /* <DEDUP_REMOVED lines=17> */
.L_x_4782:
[----:B------:R-:W-:Y:S05]  /*11340*/  BSYNC.RECONVERGENT B1 ;  /* 0x0000000000017941 */ /* 0x000fea0003800200 */
.L_x_4781:
[----:B------:R-:W3:Y:S01]  /*11350*/  LD.E R60, desc[UR4][R148.64+0xdc] ;  /* 0x0000dc04943c7980 */ /* 0x000ee2000c101900 */
[----:B------:R-:W-:Y:S01]  /*11360*/  FMNMX3.FTZ R0, R6, R136, R89, !PT ;  /* 0x0000008806007276 */ /* 0x000fe20007810059 */
[----:B------:R-:W-:Y:S01]  /*11370*/  BSSY B2, `(.L_x_4786) ;  /* 0x0000bc8000027945 */ /* 0x000fe20003800000 */
[----:B------:R-:W-:Y:S02]  /*11380*/  FMNMX3.FTZ R7, R4, R138, R87, !PT ;  /* 0x0000008a04077276 */ /* 0x000fe40007810057 */
[----:B------:R-:W-:Y:S02]  /*11390*/  FMNMX3.FTZ R0, R0, R120, R85, !PT ;  /* 0x0000007800007276 */ /* 0x000fe40007810055 */
[----:B------:R-:W-:Y:S02]  /*113a0*/  LOP3.LUT R40, R2, 0x120, R77, 0xf8, !PT ;  /* 0x0000012002287812 */ /* 0x000fe400078ef84d */
[----:B------:R-:W-:Y:S02]  /*113b0*/  FMNMX3.FTZ R5, R0, R83, R51, !PT ;  /* 0x0000005300057276 */ /* 0x000fe40007810033 */
[----:B------:R-:W-:-:S02]  /*113c0*/  FMNMX3.FTZ R0, R7, R126, R98, !PT ;  /* 0x0000007e07007276 */ /* 0x000fc40007810062 */
[----:B------:R-:W-:Y:S02]  /*113d0*/  FMNMX3.FTZ R5, R5, R50, R81, !PT ;  /* 0x0000003205057276 */ /* 0x000fe40007810051 */
[----:B------:R-:W-:Y:S02]  /*113e0*/  FMNMX3.FTZ R0, R0, R49, R114, !PT ;  /* 0x0000003100007276 */ /* 0x000fe40007810072 */
[----:B------:R-:W-:Y:S02]  /*113f0*/  FMNMX3.FTZ R5, R5, R86, R39, !PT ;  /* 0x0000005605057276 */ /* 0x000fe40007810027 */
[----:B------:R-:W-:Y:S02]  /*11400*/  FMNMX3.FTZ R0, R0, R84, R35, !PT ;  /* 0x0000005400007276 */ /* 0x000fe40007810023 */
[----:B--2---:R-:W-:Y:S02]  /*11410*/  FMNMX3.FTZ R12, R5, R38, R96, !PT ;  /* 0x00000026050c7276 */ /* 0x004fe40007810060 */
        /* <DEDUP_REMOVED lines=52> */
[----:B------:R-:W-:Y:S02]  /*11760*/  FMNMX3.FTZ R0, R0, R66, R65, !PT ;  /* 0x0000004200007276 */ /* 0x000fe40007810041 */
[----:B------:R-:W-:Y:S01]  /*11770*/  LEA R40, R40, R59, 0x1 ;  /* 0x0000003b28287211 */ /* 0x000fe200078e08ff */
[----:B------:R-:W1:Y:S01]  /*11780*/  SHFL.BFLY PT, R13, R14, 0x2, 0x1f ;  /* 0x0c401f000e0d7f89 */ /* 0x000e6200000e0000 */
[----:B------:R-:W-:-:S02]  /*11790*/  FMNMX.FTZ R15, R63, R0, !PT ;  /* 0x000000003f0f7209 */ /* 0x000fc40007810000 */
[----:B------:R-:W-:Y:S01]  /*117a0*/  IADD3 R59, PT, PT, R116, R40, RZ ;  /* 0x00000028743b7210 */ /* 0x000fe20007ffe0ff */
[----:B------:R-:W-:Y:S04]  /*117b0*/  LDSM.16.MT88.4 R24, [R40+0x5000] ;  /* 0x005000002818783b */ /* 0x000fe80000004200 */
[----:B------:R-:W2:Y:S01]  /*117c0*/  SHFL.BFLY PT, R12, R15, 0x2, 0x1f ;  /* 0x0c401f000f0c7f89 */ /* 0x000ea200000e0000 */
[----:B-1----:R-:W-:-:S05]  /*117d0*/  FMNMX.FTZ R13, R14, R13, !PT ;  /* 0x0000000d0e0d7209 */ /* 0x002fca0007810000 */
[----:B------:R-:W1:Y:S01]  /*117e0*/  SHFL.BFLY PT, R0, R13, 0x1, 0x1f ;  /* 0x0c201f000d007f89 */ /* 0x000e6200000e0000 */
[----:B--2---:R-:W-:-:S05]  /*117f0*/  FMNMX.FTZ R12, R15, R12, !PT ;  /* 0x0000000c0f0c7209 */ /* 0x004fca0007810000 */
        /* <DEDUP_REMOVED lines=16> */
[-CC-:B------:R-:W-:Y:S01]  /*11900*/  FFMA.FTZ R107, R126, R60.reuse, -R79.reuse ;  /* 0x0000003c7e6b7223 */ /* 0x180fe2000001084f */
[-C--:B------:R-:W-:Y:S01]  /*11910*/  FFMA.FTZ R87, R87, R60.reuse, -R79 ;  /* 0x0000003c57577223 */ /* 0x080fe2000001084f */
[----:B------:R-:W2:Y:S01]  /*11920*/  MUFU.EX2 R111, R111 ;  /* 0x0000006f006f7308 */ /* 0x000ea20000000800 */
[-CC-:B------:R-:W-:Y:S01]  /*11930*/  FFMA.FTZ R51, R51, R60.reuse, -R77.reuse ;  /* 0x0000003c33337223 */ /* 0x180fe2000001084d */
[-C--:B------:R-:W-:Y:S01]  /*11940*/  FFMA.FTZ R95, R83, R60.reuse, -R77 ;  /* 0x0000003c535f7223 */ /* 0x080fe2000001084d */
[-CC-:B------:R-:W-:Y:S01]  /*11950*/  FFMA.FTZ R97, R98, R60.reuse, -R79.reuse ;  /* 0x0000003c62617223 */ /* 0x180fe2000001084f */
[----:B------:R3:W-:Y:S01]  /*11960*/  MUFU.EX2 R120, R89 ;  /* 0x0000005900787308 */ /* 0x0007e20000000800 */
[-C--:B------:R-:W-:Y:S01]  /*11970*/  FFMA.FTZ R34, R49, R60.reuse, -R79 ;  /* 0x0000003c31227223 */ /* 0x080fe2000001084f */
[-CC-:B------:R-:W-:Y:S01]  /*11980*/  FFMA.FTZ R83, R50, R60.reuse, -R77.reuse ;  /* 0x0000003c32537223 */ /* 0x180fe2000001084d */
[-C--:B------:R-:W-:Y:S01]  /*11990*/  FFMA.FTZ R116, R85, R60.reuse, -R77 ;  /* 0x0000003c55747223 */ /* 0x080fe2000001084d */
[----:B-1----:R-:W1:Y:S01]  /*119a0*/  LDSM.16.MT88.4 R4, [R59+0x5000] ;  /* 0x005000003b04783b */ /* 0x002e620000004200 */
[----:B------:R-:W4:Y:S01]  /*119b0*/  MUFU.EX2 R105, R105 ;  /* 0x0000006900697308 */ /* 0x000f220000000800 */
[-CC-:B------:R-:W-:Y:S01]  /*119c0*/  FFMA.FTZ R91, R114, R60.reuse, -R79.reuse ;  /* 0x0000003c725b7223 */ /* 0x180fe2000001084f */
[-C--:B------:R-:W-:Y:S01]  /*119d0*/  FFMA.FTZ R84, R84, R60.reuse, -R79 ;  /* 0x0000003c54547223 */ /* 0x080fe2000001084f */
[--C-:B------:R-:W-:Y:S01]  /*119e0*/  FFMA.FTZ R32, R81, R60, -R77.reuse ;  /* 0x0000003c51207223 */ /* 0x100fe2000001084d */
[----:B------:R5:W-:Y:S01]  /*119f0*/  MUFU.EX2 R138, R12 ;  /* 0x0000000c008a7308 */ /* 0x000be20000000800 */
[----:B--2---:R-:W-:Y:S01]  /*11a00*/  F2FP.F16.F32.PACK_AB R17, R111, R136 ;  /* 0x000000886f11723e */ /* 0x004fe200000000ff */
[-CC-:B------:R-:W-:Y:S01]  /*11a10*/  FFMA.FTZ R81, R39, R60.reuse, -R77.reuse ;  /* 0x0000003c27517223 */ /* 0x180fe2000001084d */
[-CC-:B------:R-:W-:Y:S01]  /*11a20*/  FFMA.FTZ R147, R38, R60.reuse, -R77.reuse ;  /* 0x0000003c26937223 */ /* 0x180fe2000001084d */
[----:B------:R-:W2:Y:S01]  /*11a30*/  MUFU.EX2 R113, R113 ;  /* 0x0000007100717308 */ /* 0x000ea20000000800 */
[----:B------:R-:W-:Y:S01]  /*11a40*/  LDSM.16.MT88.4 R36, [R40+0x5800] ;  /* 0x005800002824783b */ /* 0x000fe20000004200 */
[-C--:B------:R-:W-:Y:S01]  /*11a50*/  FFMA.FTZ R85, R86, R60.reuse, -R77 ;  /* 0x0000003c56557223 */ /* 0x080fe2000001084d */
[-CC-:B---3--:R-:W-:Y:S01]  /*11a60*/  FFMA.FTZ R89, R35, R60.reuse, -R79.reuse ;  /* 0x0000003c23597223 */ /* 0x188fe2000001084f */
[----:B------:R3:W-:Y:S01]  /*11a70*/  MUFU.EX2 R126, R87 ;  /* 0x00000057007e7308 */ /* 0x0007e20000000800 */
[--C-:B------:R-:W-:Y:S01]  /*11a80*/  FFMA.FTZ R109, R33, R60, -R79.reuse ;  /* 0x0000003c216d7223 */ /* 0x100fe2000001084f */
[----:B----4-:R-:W-:Y:S01]  /*11a90*/  F2FP.F16.F32.PACK_AB R19, R105, R120 ;  /* 0x000000786913723e */ /* 0x010fe200000000ff */
[-CC-:B------:R-:W-:Y:S01]  /*11aa0*/  FFMA.FTZ R157, R102, R60.reuse, -R79.reuse ;  /* 0x0000003c669d7223 */ /* 0x180fe2000001084f */
[----:B------:R-:W4:Y:S01]  /*11ab0*/  MUFU.EX2 R107, R107 ;  /* 0x0000006b006b7308 */ /* 0x000f220000000800 */
[-C--:B------:R-:W-:Y:S01]  /*11ac0*/  FFMA.FTZ R159, R100, R60.reuse, -R79 ;  /* 0x0000003c649f7223 */ /* 0x080fe2000001084f */
[----:B-----5:R-:W5:Y:S01]  /*11ad0*/  LDSM.16.MT88.4 R12, [R40+0x5400] ;  /* 0x00540000280c783b */ /* 0x020f620000004200 */
[-CC-:B------:R-:W-:Y:S01]  /*11ae0*/  FFMA.FTZ R151, R93, R60.reuse, -R77.reuse ;  /* 0x0000003c5d977223 */ /* 0x180fe2000001084d */
[----:B------:R4:W-:Y:S01]  /*11af0*/  MUFU.EX2 R98, R51 ;  /* 0x0000003300627308 */ /* 0x0009e20000000800 */
[--C-:B------:R-:W-:Y:S01]  /*11b00*/  FFMA.FTZ R134, R134, R60, -R77.reuse ;  /* 0x0000003c86867223 */ /* 0x100fe2000001084d */
[----:B--2---:R-:W-:Y:S01]  /*11b10*/  F2FP.F16.F32.PACK_AB R16, R113, R138 ;  /* 0x0000008a7110723e */ /* 0x004fe200000000ff */
[-C--:B------:R-:W-:Y:S01]  /*11b20*/  FFMA.FTZ R153, R112, R60.reuse, -R77 ;  /* 0x0000003c70997223 */ /* 0x080fe2000001084d */
[----:B------:R-:W-:Y:S01]  /*11b30*/  MUFU.EX2 R116, R116 ;  /* 0x0000007400747308 */ /* 0x000fe20000000800 */
[-C--:B------:R-:W-:Y:S01]  /*11b40*/  FFMA.FTZ R155, R101, R60.reuse, -R79 ;  /* 0x0000003c659b7223 */ /* 0x080fe2000001084f */
[-CC-:B---3--:R-:W-:Y:S01]  /*11b50*/  FFMA.FTZ R87, R96, R60.reuse, -R77.reuse ;  /* 0x0000003c60577223 */ /* 0x188fe2000001084d */
[-CC-:B------:R-:W-:Y:S01]  /*11b60*/  FFMA.FTZ R145, R145, R60.reuse, -R77.reuse ;  /* 0x0000003c91917223 */ /* 0x180fe2000001084d */
[----:B------:R-:W-:Y:S01]  /*11b70*/  MUFU.EX2 R95, R95 ;  /* 0x0000005f005f7308 */ /* 0x000fe20000000800 */
[----:B------:R-:W-:Y:S01]  /*11b80*/  FFMA.FTZ R129, R129, R60, -R77 ;  /* 0x0000003c81817223 */ /* 0x000fe2000001084d */
[----:B----4-:R-:W-:Y:S01]  /*11b90*/  F2FP.F16.F32.PACK_AB R18, R107, R126 ;  /* 0x0000007e6b12723e */ /* 0x010fe200000000ff */
[-CC-:B------:R-:W-:Y:S01]  /*11ba0*/  FFMA.FTZ R252, R252, R60.reuse, -R79.reuse ;  /* 0x0000003cfcfc7223 */ /* 0x180fe2000001084f */
[----:B------:R-:W-:Y:S01]  /*11bb0*/  MUFU.EX2 R97, R97 ;  /* 0x0000006100617308 */ /* 0x000fe20000000800 */
[-CC-:B------:R-:W-:Y:S01]  /*11bc0*/  FFMA.FTZ R246, R246, R60.reuse, -R79.reuse ;  /* 0x0000003cf6f67223 */ /* 0x180fe2000001084f */
[----:B------:R-:W2:Y:S01]  /*11bd0*/  LDSM.16.MT88.4 R48, [R59+0x5400] ;  /* 0x005400003b30783b */ /* 0x000ea20000004200 */
[-CC-:B------:R-:W-:Y:S01]  /*11be0*/  FFMA.FTZ R244, R244, R60.reuse, -R79.reuse ;  /* 0x0000003cf4f47223 */ /* 0x180fe2000001084f */
[----:B------:R-:W3:Y:S01]  /*11bf0*/  MUFU.EX2 R114, R34 ;  /* 0x0000002200727308 */ /* 0x000ee20000000800 */
[C---:B------:R-:W-:Y:S03]  /*11c00*/  HMMA.16816.F32 R28, R16.reuse, R24, RZ ;  /* 0x00000018101c723c */ /* 0x040fe600000018ff */
[-C--:B------:R-:W-:Y:S01]  /*11c10*/  FFMA.FTZ R161, R226, R60.reuse, -R79 ;  /* 0x0000003ce2a17223 */ /* 0x080fe2000001084f */
[-C--:B------:R-:W-:Y:S01]  /*11c20*/  FFMA.FTZ R234, R234, R60.reuse, -R77 ;  /* 0x0000003ceaea7223 */ /* 0x080fe2000001084d */
[----:B------:R-:W-:Y:S01]  /*11c30*/  MUFU.EX2 R91, R91 ;  /* 0x0000005b005b7308 */ /* 0x000fe20000000800 */
[-C--:B------:R-:W-:Y:S01]  /*11c40*/  FFMA.FTZ R230, R230, R60.reuse, -R79 ;  /* 0x0000003ce6e67223 */ /* 0x080fe2000001084f */
[-CC-:B------:R-:W-:Y:S01]  /*11c50*/  FFMA.FTZ R163, R220, R60.reuse, -R77.reuse ;  /* 0x0000003cdca37223 */ /* 0x180fe2000001084d */
[-C--:B------:R-:W-:Y:S01]  /*11c60*/  FFMA.FTZ R167, R216, R60.reuse, -R77 ;  /* 0x0000003cd8a77223 */ /* 0x080fe2000001084d */
[----:B------:R-:W4:Y:S01]  /*11c70*/  MUFU.EX2 R84, R84 ;  /* 0x0000005400547308 */ /* 0x000f220000000800 */
[C---:B------:R-:W-:Y:S01]  /*11c80*/  HMMA.16816.F32 R24, R16.reuse, R26, RZ ;  /* 0x0000001a1018723c */ /* 0x040fe200000018ff */
[-CC-:B------:R-:W-:Y:S01]  /*11c90*/  FFMA.FTZ R199, R212, R60.reuse, -R79.reuse ;  /* 0x0000003cd4c77223 */ /* 0x180fe2000001084f */
[-C--:B------:R-:W-:Y:S01]  /*11ca0*/  FFMA.FTZ R201, R206, R60.reuse, -R79 ;  /* 0x0000003ccec97223 */ /* 0x080fe2000001084f */
[----:B------:R-:W5:Y:S01]  /*11cb0*/  MUFU.EX2 R83, R83 ;  /* 0x0000005300537308 */ /* 0x000f620000000800 */
[-CC-:B------:R-:W-:Y:S01]  /*11cc0*/  FFMA.FTZ R218, R218, R60.reuse, -R77.reuse ;  /* 0x0000003cdada7223 */ /* 0x180fe2000001084d */
[-C--:B------:R-:W-:Y:S01]  /*11cd0*/  FFMA.FTZ R214, R214, R60.reuse, -R77 ;  /* 0x0000003cd6d67223 */ /* 0x080fe2000001084d */
[-CC-:B------:R-:W-:Y:S01]  /*11ce0*/  FFMA.FTZ R210, R210, R60.reuse, -R79.reuse ;  /* 0x0000003cd2d27223 */ /* 0x180fe2000001084f */
[----:B------:R5:W-:Y:S01]  /*11cf0*/  MUFU.EX2 R86, R32 ;  /* 0x0000002000567308 */ /* 0x000be20000000800 */
[C---:B-1----:R-:W-:Y:S01]  /*11d00*/  HMMA.16816.F32 R20, R16.reuse, R4, RZ ;  /* 0x000000041014723c */ /* 0x042fe200000018ff */
[----:B---3--:R-:W-:Y:S01]  /*11d10*/  F2FP.F16.F32.PACK_AB R4, R114, R97 ;  /* 0x000000617204723e */ /* 0x008fe200000000ff */
[----:B------:R-:W-:Y:S01]  /*11d20*/  FFMA.FTZ R207, R204, R60, -R79 ;  /* 0x0000003ccccf7223 */ /* 0x000fe2000001084f */
[----:B------:R-:W-:Y:S01]  /*11d30*/  F2FP.F16.F32.PACK_AB R5, R95, R116 ;  /* 0x000000745f05723e */ /* 0x000fe200000000ff */
[----:B------:R-:W1:Y:S01]  /*11d40*/  MUFU.EX2 R85, R85 ;  /* 0x0000005500557308 */ /* 0x000e620000000800 */
[-CC-:B------:R-:W-:Y:S01]  /*11d50*/  FFMA.FTZ R197, R208, R60.reuse, -R77.reuse ;  /* 0x0000003cd0c57223 */ /* 0x180fe2000001084d */
[-CC-:B------:R-:W-:Y:S01]  /*11d60*/  FFMA.FTZ R204, R202, R60.reuse, -R77.reuse ;  /* 0x0000003ccacc7223 */ /* 0x180fe2000001084d */
[----:B------:R-:W-:Y:S01]  /*11d70*/  FFMA.FTZ R205, R200, R60, -R77 ;  /* 0x0000003cc8cd7223 */ /* 0x000fe2000001084d */
[----:B------:R-:W-:Y:S01]  /*11d80*/  HMMA.16816.F32 R16, R16, R6, RZ ;  /* 0x000000061010723c */ /* 0x000fe200000018ff */
[----:B----4-:R-:W-:Y:S01]  /*11d90*/  F2FP.F16.F32.PACK_AB R6, R84, R91 ;  /* 0x0000005b5406723e */ /* 0x010fe200000000ff */
[----:B------:R-:W-:Y:S01]  /*11da0*/  MUFU.EX2 R81, R81 ;  /* 0x0000005100517308 */ /* 0x000fe20000000800 */
[----:B-----5:R-:W-:Y:S01]  /*11db0*/  F2FP.F16.F32.PACK_AB R7, R83, R98 ;  /* 0x000000625307723e */ /* 0x020fe200000000ff */
[-CC-:B------:R-:W-:Y:S01]  /*11dc0*/  FFMA.FTZ R203, R168, R60.reuse, -R79.reuse ;  /* 0x0000003ca8cb7223 */ /* 0x180fe2000001084f */
[----:B------:R-:W3:Y:S01]  /*11dd0*/  LDSM.16.MT88.4 R32, [R59+0x5800] ;  /* 0x005800003b20783b */ /* 0x000ee20000004200 */
[----:B------:R4:W-:Y:S01]  /*11de0*/  MUFU.EX2 R96, R147 ;  /* 0x0000009300607308 */ /* 0x0009e20000000800 */
[-CC-:B------:R-:W-:Y:S01]  /*11df0*/  FFMA.FTZ R209, R198, R60.reuse, -R79.reuse ;  /* 0x0000003cc6d17223 */ /* 0x180fe2000001084f */
[-C--:B------:R-:W-:Y:S01]  /*11e00*/  FFMA.FTZ R211, R144, R60.reuse, -R79 ;  /* 0x0000003c90d37223 */ /* 0x080fe2000001084f */
[-CC-:B------:R-:W-:Y:S01]  /*11e10*/  FFMA.FTZ R140, R140, R60.reuse, -R77.reuse ;  /* 0x0000003c8c8c7223 */ /* 0x180fe2000001084d */
[C---:B------:R-:W-:Y:S01]  /*11e20*/  HMMA.16816.F32 R28, R4.reuse, R12, R28 ;  /* 0x0000000c041c723c */ /* 0x040fe2000000181c */
[----:B------:R-:W-:Y:S04]  /*11e30*/  MUFU.EX2 R89, R89 ;  /* 0x0000005900597308 */ /* 0x000fe80000000800 */
[-C--:B------:R-:W-:Y:S01]  /*11e40*/  FFMA.FTZ R154, R154, R60.reuse, -R77 ;  /* 0x0000003c9a9a7223 */ /* 0x080fe2000001084d */
[-C--:B------:R-:W-:Y:S01]  /*11e50*/  FFMA.FTZ R150, R150, R60.reuse, -R79 ;  /* 0x0000003c96967223 */ /* 0x080fe2000001084f */
[----:B------:R-:W-:Y:S01]  /*11e60*/  FADD.FTZ R111, R136, R111 ;  /* 0x0000006f886f7221 */ /* 0x000fe20000010000 */
[----:B------:R-:W5:Y:S01]  /*11e70*/  MUFU.EX2 R102, R109 ;  /* 0x0000006d00667308 */ /* 0x000f620000000800 */
[----:B------:R-:W-:Y:S01]  /*11e80*/  FADD.FTZ R213, R138, R113 ;  /* 0x000000718ad57221 */ /* 0x000fe20000010000 */
[-C--:B------:R-:W-:Y:S01]  /*11e90*/  FFMA.FTZ R132, R132, R60.reuse, -R77 ;  /* 0x0000003c84847223 */ /* 0x080fe2000001084d */
[C---:B------:R-:W-:Y:S01]  /*11ea0*/  HMMA.16816.F32 R24, R4.reuse, R14, R24 ;  /* 0x0000000e0418723c */ /* 0x040fe20000001818 */
[----:B------:R5:W-:Y:S01]  /*11eb0*/  MUFU.EX2 R100, R157 ;  /* 0x0000009d00647308 */ /* 0x000be20000000800 */
[----:B------:R-:W3:Y:S01]  /*11ec0*/  LDSM.16.MT88.4 R12, [R40+0x5c00] ;  /* 0x005c0000280c783b */ /* 0x000ee20000004200 */
[-C--:B----4-:R-:W-:Y:S01]  /*11ed0*/  FFMA.FTZ R147, R103, R60.reuse, -R79 ;  /* 0x0000003c67937223 */ /* 0x090fe2000001084f */
[----:B------:R-:W-:Y:S01]  /*11ee0*/  FADD.FTZ R120, R120, R111 ;  /* 0x0000006f78787221 */ /* 0x000fe20000010000 */
[----:B------:R-:W4:Y:S01]  /*11ef0*/  MUFU.EX2 R93, R159 ;  /* 0x0000009f005d7308 */ /* 0x000f220000000800 */
[----:B------:R-:W-:Y:S01]  /*11f00*/  FADD.FTZ R126, R126, R213 ;  /* 0x000000d57e7e7221 */ /* 0x000fe20000010000 */
[----:B------:R-:W-:Y:S01]  /*11f10*/  FFMA.FTZ R113, R130, R60, -R77 ;  /* 0x0000003c82717223 */ /* 0x000fe2000001084d */
[C---:B--2---:R-:W-:Y:S03]  /*11f20*/  HMMA.16816.F32 R20, R4.reuse, R48, R20 ;  /* 0x000000300414723c */ /* 0x044fe60000001814 */
[----:B-1----:R-:W-:Y:S01]  /*11f30*/  F2FP.F16.F32.PACK_AB R49, R85, R86 ;  /* 0x000000565531723e */ /* 0x002fe200000000ff */
[----:B------:R-:W-:Y:S01]  /*11f40*/  MUFU.EX2 R87, R87 ;  /* 0x0000005700577308 */ /* 0x000fe20000000800 */
[----:B-----5:R-:W-:Y:S01]  /*11f50*/  F2FP.F16.F32.PACK_AB R48, R102, R89 ;  /* 0x000000596630723e */ /* 0x020fe200000000ff */
[-CC-:B------:R-:W-:Y:S01]  /*11f60*/  FFMA.FTZ R109, R122, R60.reuse, -R79.reuse ;  /* 0x0000003c7a6d7223 */ /* 0x180fe2000001084f */
[----:B------:R-:W-:Y:S01]  /*11f70*/  FADD.FTZ R126, R107, R126 ;  /* 0x0000007e6b7e7221 */ /* 0x000fe20000010000 */
[----:B------:R-:W1:Y:S01]  /*11f80*/  MUFU.EX2 R112, R151 ;  /* 0x0000009700707308 */ /* 0x000e620000000800 */
[--C-:B------:R-:W-:Y:S01]  /*11f90*/  FFMA.FTZ R157, R124, R60, -R79.reuse ;  /* 0x0000003c7c9d7223 */ /* 0x100fe2000001084f */
[----:B------:R-:W-:Y:S03]  /*11fa0*/  HMMA.16816.F32 R16, R4, R50, R16 ;  /* 0x000000320410723c */ /* 0x000fe60000001810 */
[----:B------:R-:W-:Y:S01]  /*11fb0*/  F2FP.F16.F32.PACK_AB R51, R96, R81 ;  /* 0x000000516033723e */ /* 0x000fe200000000ff */
[----:B------:R2:W-:Y:S01]  /*11fc0*/  MUFU.EX2 R101, R153 ;  /* 0x0000009900657308 */ /* 0x0005e20000000800 */
[----:B----4-:R-:W-:Y:S01]  /*11fd0*/  F2FP.F16.F32.PACK_AB R50, R93, R100 ;  /* 0x000000645d32723e */ /* 0x010fe200000000ff */
[----:B------:R-:W4:Y:S01]  /*11fe0*/  LDSM.16.MT88.4 R4, [R59+0x5c00] ;  /* 0x005c00003b04783b */ /* 0x000f220000004200 */
[-C--:B------:R-:W-:Y:S01]  /*11ff0*/  FFMA.FTZ R159, R232, R60.reuse, -R79 ;  /* 0x0000003ce89f7223 */ /* 0x080fe2000001084f */
[----:B------:R5:W-:Y:S01]  /*12000*/  MUFU.EX2 R103, R155 ;  /* 0x0000009b00677308 */ /* 0x000be20000000800 */
[-CC-:B------:R-:W-:Y:S01]  /*12010*/  FFMA.FTZ R130, R128, R60.reuse, -R77.reuse ;  /* 0x0000003c80827223 */ /* 0x180fe2000001084d */
[-C--:B------:R-:W-:Y:S01]  /*12020*/  FFMA.FTZ R104, R104, R60.reuse, -R77 ;  /* 0x0000003c68687223 */ /* 0x080fe2000001084d */
[-CC-:B------:R-:W-:Y:S01]  /*12030*/  FFMA.FTZ R118, R118, R60.reuse, -R79.reuse ;  /* 0x0000003c76767223 */ /* 0x180fe2000001084f */
[----:B------:R-:W3:Y:S01]  /*12040*/  MUFU.EX2 R124, R147 ;  /* 0x00000093007c7308 */ /* 0x000ee20000000800 */
[C---:B------:R-:W-:Y:S05]  /*12050*/  HMMA.16816.F32 R28, R48.reuse, R36, R28 ;  /* 0x00000024301c723c */ /* 0x040fea000000181c */
[----:B-1----:R-:W-:Y:S01]  /*12060*/  F2FP.F16.F32.PACK_AB R37, R112, R87 ;  /* 0x000000577025723e */ /* 0x002fe200000000ff */
[-CC-:B------:R-:W-:Y:S01]  /*12070*/  FFMA.FTZ R151, R135, R60.reuse, -R79.reuse ;  /* 0x0000003c87977223 */ /* 0x180fe2000001084f */
[----:B------:R1:W-:Y:S01]  /*12080*/  MUFU.EX2 R122, R157 ;  /* 0x0000009d007a7308 */ /* 0x0003e20000000800 */
[-C--:B------:R-:W-:Y:S01]  /*12090*/  FFMA.FTZ R108, R108, R60.reuse, -R79 ;  /* 0x0000003c6c6c7223 */ /* 0x080fe2000001084f */
[-C--:B--2---:R-:W-:Y:S01]  /*120a0*/  FFMA.FTZ R153, R250, R60.reuse, -R77 ;  /* 0x0000003cfa997223 */ /* 0x084fe2000001084d */
[-CC-:B------:R-:W-:Y:S01]  /*120b0*/  FFMA.FTZ R107, R106, R60.reuse, -R79.reuse ;  /* 0x0000003c6a6b7223 */ /* 0x180fe2000001084f */
[----:B------:R-:W2:Y:S01]  /*120c0*/  MUFU.EX2 R109, R109 ;  /* 0x0000006d006d7308 */ /* 0x000ea20000000800 */
[C---:B------:R-:W-:Y:S03]  /*120d0*/  HMMA.16816.F32 R24, R48.reuse, R38, R24 ;  /* 0x000000263018723c */ /* 0x040fe60000001818 */
[-C--:B-----5:R-:W-:Y:S01]  /*120e0*/  FFMA.FTZ R155, R121, R60.reuse, -R79 ;  /* 0x0000003c799b7223 */ /* 0x0a0fe2000001084f */
[-CC-:B------:R-:W-:Y:S01]  /*120f0*/  FFMA.FTZ R88, R88, R60.reuse, -R77.reuse ;  /* 0x0000003c58587223 */ /* 0x180fe2000001084d */
[----:B------:R-:W5:Y:S01]  /*12100*/  MUFU.EX2 R134, R134 ;  /* 0x0000008600867308 */ /* 0x000f620000000800 */
[-C--:B------:R-:W-:Y:S01]  /*12110*/  FFMA.FTZ R94, R94, R60.reuse, -R77 ;  /* 0x0000003c5e5e7223 */ /* 0x080fe2000001084d */
[----:B---3--:R-:W-:Y:S01]  /*12120*/  F2FP.F16.F32.PACK_AB R36, R124, R103 ;  /* 0x000000677c24723e */ /* 0x008fe200000000ff */
[-CC-:B------:R-:W-:Y:S01]  /*12130*/  FFMA.FTZ R147, R133, R60.reuse, -R79.reuse ;  /* 0x0000003c85937223 */ /* 0x180fe2000001084f */
[----:B------:R-:W-:Y:S01]  /*12140*/  MUFU.EX2 R250, R252 ;  /* 0x000000fc00fa7308 */ /* 0x000fe20000000800 */
[C---:B------:R-:W-:Y:S03]  /*12150*/  HMMA.16816.F32 R20, R48.reuse, R32, R20 ;  /* 0x000000203014723c */ /* 0x040fe60000001814 */
[-C--:B-1----:R-:W-:Y:S01]  /*12160*/  FFMA.FTZ R157, R242, R60.reuse, -R79 ;  /* 0x0000003cf29d7223 */ /* 0x082fe2000001084f */
[-C--:B------:R-:W-:Y:S01]  /*12170*/  FFMA.FTZ R92, R92, R60.reuse, -R77 ;  /* 0x0000003c5c5c7223 */ /* 0x080fe2000001084d */
[----:B------:R1:W-:Y:S01]  /*12180*/  MUFU.EX2 R133, R151 ;  /* 0x0000009700857308 */ /* 0x0003e20000000800 */
[----:B------:R-:W-:Y:S01]  /*12190*/  FFMA.FTZ R82, R82, R60, -R79 ;  /* 0x0000003c52527223 */ /* 0x000fe2000001084f */
[----:B--2---:R-:W-:Y:S01]  /*121a0*/  F2FP.F16.F32.PACK_AB R38, R109, R122 ;  /* 0x0000007a6d26723e */ /* 0x004fe200000000ff */
[-CC-:B------:R-:W-:Y:S01]  /*121b0*/  FFMA.FTZ R64, R64, R60.reuse, -R77.reuse ;  /* 0x0000003c40407223 */ /* 0x180fe2000001084d */
[----:B------:R-:W-:Y:S01]  /*121c0*/  MUFU.EX2 R242, R244 ;  /* 0x000000f400f27308 */ /* 0x000fe20000000800 */
[----:B------:R-:W-:Y:S01]  /*121d0*/  HMMA.16816.F32 R32, R48, R34, R16 ;  /* 0x000000223020723c */ /* 0x000fe20000001810 */
[----:B------:R-:W2:Y:S02]  /*121e0*/  LDSM.16.MT88.4 R16, [R40+0x6000] ;  /* 0x006000002810783b */ /* 0x000ea40000004200 */
[----:B-----5:R-:W-:Y:S01]  /*121f0*/  F2FP.F16.F32.PACK_AB R39, R134, R101 ;  /* 0x000000658627723e */ /* 0x020fe200000000ff */
[-CC-:B------:R-:W-:Y:S01]  /*12200*/  FFMA.FTZ R48, R143, R60.reuse, -R77.reuse ;  /* 0x0000003c8f307223 */ /* 0x180fe2000001084d */
[-C--:B------:R-:W-:Y:S01]  /*12210*/  FFMA.FTZ R50, R137, R60.reuse, -R77 ;  /* 0x0000003c89327223 */ /* 0x080fe2000001084d */
[----:B------:R3:W-:Y:S01]  /*12220*/  MUFU.EX2 R143, R145 ;  /* 0x00000091008f7308 */ /* 0x0007e20000000800 */
[-CC-:B------:R-:W-:Y:S01]  /*12230*/  FFMA.FTZ R51, R141, R60.reuse, -R79.reuse ;  /* 0x0000003c8d337223 */ /* 0x180fe2000001084f */
[-C--:B------:R-:W-:Y:S01]  /*12240*/  FFMA.FTZ R49, R139, R60.reuse, -R79 ;  /* 0x0000003c8b317223 */ /* 0x080fe2000001084f */
[-C--:B------:R-:W-:Y:S01]  /*12250*/  FFMA.FTZ R55, R55, R60.reuse, -R77 ;  /* 0x0000003c37377223 */ /* 0x080fe2000001084d */
[C---:B------:R-:W-:Y:S01]  /*12260*/  HMMA.16816.F32 R28, R36.reuse, R12, R28 ;  /* 0x0000000c241c723c */ /* 0x040fe2000000181c */
[----:B------:R5:W5:Y:S04]  /*12270*/  MUFU.EX2 R137, R48 ;  /* 0x0000003000897308 */ /* 0x000b680000000800 */
[-CC-:B-1----:R-:W-:Y:S01]  /*12280*/  FFMA.FTZ R151, R119, R60.reuse, -R79.reuse ;  /* 0x0000003c77977223 */ /* 0x182fe2000001084f */
[-CC-:B------:R-:W-:Y:S01]  /*12290*/  FFMA.FTZ R74, R74, R60.reuse, -R79.reuse ;  /* 0x0000003c4a4a7223 */ /* 0x180fe2000001084f */
[-CC-:B------:R-:W-:Y:S01]  /*122a0*/  FFMA.FTZ R73, R73, R60.reuse, -R79.reuse ;  /* 0x0000003c49497223 */ /* 0x180fe2000001084f */
[----:B------:R1:W-:Y:S01]  /*122b0*/  MUFU.EX2 R141, R50 ;  /* 0x00000032008d7308 */ /* 0x0003e20000000800 */
[-C--:B------:R-:W-:Y:S01]  /*122c0*/  FFMA.FTZ R72, R72, R60.reuse, -R79 ;  /* 0x0000003c48487223 */ /* 0x080fe2000001084f */
[-CC-:B------:R-:W-:Y:S01]  /*122d0*/  FFMA.FTZ R53, R53, R60.reuse, -R77.reuse ;  /* 0x0000003c35357223 */ /* 0x180fe2000001084d */
[C---:B------:R-:W-:Y:S01]  /*122e0*/  HMMA.16816.F32 R24, R36.reuse, R14, R24 ;  /* 0x0000000e2418723c */ /* 0x040fe20000001818 */
[----:B------:R-:W2:Y:S02]  /*122f0*/  LDSM.16.MT88.4 R12, [R59+0x6000] ;  /* 0x006000003b0c783b */ /* 0x000ea40000004200 */
[-CC-:B---3--:R-:W-:Y:S01]  /*12300*/  FFMA.FTZ R145, R131, R60.reuse, -R77.reuse ;  /* 0x0000003c83917223 */ /* 0x188fe2000001084d */
[----:B------:R3:W-:Y:S01]  /*12310*/  MUFU.EX2 R139, R51 ;  /* 0x00000033008b7308 */ /* 0x0007e20000000800 */
[-CC-:B------:R-:W-:Y:S01]  /*12320*/  FFMA.FTZ R54, R54, R60.reuse, -R77.reuse ;  /* 0x0000003c36367223 */ /* 0x180fe2000001084d */
[-CC-:B------:R-:W-:Y:S01]  /*12330*/  FFMA.FTZ R47, R47, R60.reuse, -R77.reuse ;  /* 0x0000003c2f2f7223 */ /* 0x180fe2000001084d */
[-CC-:B------:R-:W-:Y:S01]  /*12340*/  FFMA.FTZ R52, R52, R60.reuse, -R77.reuse ;  /* 0x0000003c34347223 */ /* 0x180fe2000001084d */
[----:B------:R-:W3:Y:S01]  /*12350*/  MUFU.EX2 R135, R49 ;  /* 0x0000003100877308 */ /* 0x000ee20000000800 */
[C---:B----4-:R-:W-:Y:S03]  /*12360*/  HMMA.16816.F32 R20, R36.reuse, R4, R20 ;  /* 0x000000042414723c */ /* 0x050fe60000001814 */
[-C--:B-----5:R-:W-:Y:S01]  /*12370*/  FFMA.FTZ R48, R123, R60.reuse, -R77 ;  /* 0x0000003c7b307223 */ /* 0x0a0fe2000001084d */
[-C--:B------:R-:W-:Y:S01]  /*12380*/  FFMA.FTZ R70, R70, R60.reuse, -R79 ;  /* 0x0000003c46467223 */ /* 0x080fe2000001084f */
[----:B------:R-:W4:Y:S01]  /*12390*/  MUFU.EX2 R131, R147 ;  /* 0x0000009300837308 */ /* 0x000f220000000800 */
[-C--:B-1----:R-:W-:Y:S01]  /*123a0*/  FFMA.FTZ R50, R125, R60.reuse, -R77 ;  /* 0x0000003c7d327223 */ /* 0x082fe2000001084d */
[-CC-:B------:R-:W-:Y:S01]  /*123b0*/  FFMA.FTZ R66, R66, R60.reuse, -R79.reuse ;  /* 0x0000003c42427223 */ /* 0x180fe2000001084f */
[-C--:B------:R-:W-:Y:S01]  /*123c0*/  FFMA.FTZ R65, R65, R60.reuse, -R79 ;  /* 0x0000003c41417223 */ /* 0x080fe2000001084f */
[----:B------:R-:W1:Y:S01]  /*123d0*/  MUFU.EX2 R145, R145 ;  /* 0x0000009100917308 */ /* 0x000e620000000800 */
[----:B------:R-:W-:Y:S01]  /*123e0*/  HMMA.16816.F32 R32, R36, R6, R32 ;  /* 0x000000062420723c */ /* 0x000fe20000001820 */
[----:B------:R-:W5:Y:S02]  /*123f0*/  LDSM.16.MT88.4 R4, [R40+0x6400] ;  /* 0x006400002804783b */ /* 0x000f640000004200 */
[----:B------:R-:W-:Y:S01]  /*12400*/  F2FP.F16.F32.PACK_AB R37, R137, R143 ;  /* 0x0000008f8925723e */ /* 0x000fe200000000ff */
[-CC-:B---3--:R-:W-:Y:S01]  /*12410*/  FFMA.FTZ R51, R127, R60.reuse, -R77.reuse ;  /* 0x0000003c7f337223 */ /* 0x188fe2000001084d */
[----:B------:R-:W-:Y:S01]  /*12420*/  MUFU.EX2 R123, R50 ;  /* 0x00000032007b7308 */ /* 0x000fe20000000800 */
[----:B------:R-:W-:Y:S01]  /*12430*/  F2FP.F16.F32.PACK_AB R36, R135, R139 ;  /* 0x0000008b8724723e */ /* 0x000fe200000000ff */
[-C--:B------:R-:W-:Y:S01]  /*12440*/  FFMA.FTZ R49, R117, R60.reuse, -R77 ;  /* 0x0000003c75317223 */ /* 0x080fe2000001084d */
[-C--:B------:R-:W-:Y:S01]  /*12450*/  FFMA.FTZ R63, R63, R60.reuse, -R79 ;  /* 0x0000003c3f3f7223 */ /* 0x080fe2000001084f */
[----:B------:R3:W-:Y:S01]  /*12460*/  MUFU.EX2 R127, R129 ;  /* 0x00000081007f7308 */ /* 0x0007e20000000800 */
[----:B----4-:R-:W-:Y:S01]  /*12470*/  F2FP.F16.F32.PACK_AB R38, R131, R133 ;  /* 0x000000858326723e */ /* 0x010fe200000000ff */
[----:B------:R-:W-:Y:S01]  /*12480*/  FFMA.FTZ R147, R248, R60, -R77 ;  /* 0x0000003cf8937223 */ /* 0x000fe2000001084d */
[----:B------:R-:W-:Y:S01]  /*12490*/  ISETP.GT.AND P0, PT, R3, R174, PT ;  /* 0x000000ae0300720c */ /* 0x000fe20003f04270 */
[----:B------:R-:W-:Y:S01]  /*124a0*/  MUFU.EX2 R125, R51 ;  /* 0x00000033007d7308 */ /* 0x000fe20000000800 */
[----:B-1----:R-:W-:-:S03]  /*124b0*/  F2FP.F16.F32.PACK_AB R39, R145, R141 ;  /* 0x0000008d9127723e */ /* 0x002fc600000000ff */
[----:B------:R-:W-:Y:S04]  /*124c0*/  MUFU.EX2 R117, R48 ;  /* 0x0000003000757308 */ /* 0x000fe80000000800 */
[C---:B--2---:R-:W-:Y:S01]  /*124d0*/  HMMA.16816.F32 R28, R36.reuse, R16, R28 ;  /* 0x00000010241c723c */ /* 0x044fe2000000181c */
[----:B------:R1:W-:Y:S02]  /*124e0*/  MUFU.EX2 R121, R49 ;  /* 0x0000003100797308 */ /* 0x0003e40000000800 */
[-CC-:B---3--:R-:W-:Y:S02]  /*124f0*/  FFMA.FTZ R129, R115, R60.reuse, -R79.reuse ;  /* 0x0000003c73817223 */ /* 0x188fe4000001084f */
[----:B------:R2:W-:Y:S03]  /*12500*/  MUFU.EX2 R119, R155 ;  /* 0x0000009b00777308 */ /* 0x0005e60000000800 */
[C---:B------:R-:W-:Y:S01]  /*12510*/  HMMA.16816.F32 R24, R36.reuse, R18, R24 ;  /* 0x000000122418723c */ /* 0x040fe20000001818 */
[----:B------:R-:W3:Y:S01]  /*12520*/  LDSM.16.MT88.4 R16, [R59+0x6400] ;  /* 0x006400003b10783b */ /* 0x000ee20000004200 */
[----:B------:R-:W4:Y:S04]  /*12530*/  MUFU.EX2 R115, R151 ;  /* 0x0000009700737308 */ /* 0x000f280000000800 */
[----:B------:R-:W5:Y:S02]  /*12540*/  MUFU.EX2 R129, R129 ;  /* 0x0000008100817308 */ /* 0x000f640000000800 */
[----:B-1----:R-:W-:Y:S01]  /*12550*/  HMMA.16816.F32 R48, R36, R12, R20 ;  /* 0x0000000c2430723c */ /* 0x002fe20000001814 */
[----:B------:R-:W1:Y:S01]  /*12560*/  LDSM.16.MT88.4 R20, [R40+0x6800] ;  /* 0x006800002814783b */ /* 0x000e620000004200 */
[----:B------:R-:W-:Y:S01]  /*12570*/  MUFU.EX2 R248, R153 ;  /* 0x0000009900f87308 */ /* 0x000fe20000000800 */
[-C--:B--2---:R-:W-:Y:S01]  /*12580*/  FFMA.FTZ R155, R240, R60.reuse, -R79 ;  /* 0x0000003cf09b7223 */ /* 0x084fe2000001084f */
[----:B------:R-:W-:-:S02]  /*12590*/  FFMA.FTZ R240, R238, R60, -R77 ;  /* 0x0000003ceef07223 */ /* 0x000fc4000001084d */
[----:B------:R-:W-:Y:S02]  /*125a0*/  MUFU.EX2 R147, R147 ;  /* 0x0000009300937308 */ /* 0x000fe40000000800 */
[----:B------:R-:W-:Y:S03]  /*125b0*/  HMMA.16816.F32 R32, R36, R14, R32 ;  /* 0x0000000e2420723c */ /* 0x000fe60000001820 */
[----:B----4-:R-:W-:Y:S01]  /*125c0*/  F2FP.F16.F32.PACK_AB R36, R115, R119 ;  /* 0x000000777324723e */ /* 0x010fe200000000ff */
[----:B------:R-:W2:Y:S01]  /*125d0*/  LDSM.16.MT88.4 R12, [R59+0x6800] ;  /* 0x006800003b0c783b */ /* 0x000ea20000004200 */
[----:B------:R-:W-:Y:S01]  /*125e0*/  F2FP.F16.F32.PACK_AB R37, R125, R127 ;  /* 0x0000007f7d25723e */ /* 0x000fe200000000ff */
[----:B------:R-:W4:Y:S01]  /*125f0*/  MUFU.EX2 R151, R246 ;  /* 0x000000f600977308 */ /* 0x000f220000000800 */
[----:B-----5:R-:W-:Y:S02]  /*12600*/  F2FP.F16.F32.PACK_AB R38, R250, R129 ;  /* 0x00000081fa26723e */ /* 0x020fe400000000ff */
[----:B------:R-:W-:Y:S01]  /*12610*/  F2FP.F16.F32.PACK_AB R39, R117, R123 ;  /* 0x0000007b7527723e */ /* 0x000fe200000000ff */
[----:B------:R5:W-:Y:S04]  /*12620*/  MUFU.EX2 R153, R157 ;  /* 0x0000009d00997308 */ /* 0x000be80000000800 */
[----:B------:R4:W1:Y:S02]  /*12630*/  MUFU.EX2 R238, R155 ;  /* 0x0000009b00ee7308 */ /* 0x0008640000000800 */
[C---:B------:R-:W-:Y:S02]  /*12640*/  HMMA.16816.F32 R28, R36.reuse, R4, R28 ;  /* 0x00000004241c723c */ /* 0x040fe4000000181c */
[----:B------:R-:W1:Y:S04]  /*12650*/  MUFU.EX2 R240, R240 ;  /* 0x000000f000f07308 */ /* 0x000e680000000800 */
[----:B------:R-:W-:Y:S02]  /*12660*/  MUFU.EX2 R159, R159 ;  /* 0x0000009f009f7308 */ /* 0x000fe40000000800 */
[----:B------:R-:W-:Y:S01]  /*12670*/  HMMA.16816.F32 R24, R36, R6, R24 ;  /* 0x000000062418723c */ /* 0x000fe20000001818 */
[----:B------:R-:W2:Y:S02]  /*12680*/  LDSM.16.MT88.4 R4, [R40+0x6c00] ;  /* 0x006c00002804783b */ /* 0x000ea40000004200 */
[-CC-:B-----5:R-:W-:Y:S01]  /*12690*/  FFMA.FTZ R157, R228, R60.reuse, -R77.reuse ;  /* 0x0000003ce49d7223 */ /* 0x1a0fe2000001084d */
[----:B------:R-:W5:Y:S01]  /*126a0*/  MUFU.EX2 R226, R230 ;  /* 0x000000e600e27308 */ /* 0x000f620000000800 */
[----:B----4-:R-:W-:-:S03]  /*126b0*/  FFMA.FTZ R155, R236, R60, -R77 ;  /* 0x0000003cec9b7223 */ /* 0x010fc6000001084d */
[----:B------:R-:W-:Y:S01]  /*126c0*/  MUFU.EX2 R228, R234 ;  /* 0x000000ea00e47308 */ /* 0x000fe20000000800 */
[C---:B---3--:R-:W-:Y:S03]  /*126d0*/  HMMA.16816.F32 R48, R36.reuse, R16, R48 ;  /* 0x000000102430723c */ /* 0x048fe60000001830 */
[----:B------:R-:W-:Y:S02]  /*126e0*/  F2FP.F16.F32.PACK_AB R16, R242, R151 ;  /* 0x00000097f210723e */ /* 0x000fe400000000ff */
[----:B------:R-:W-:Y:S01]  /*126f0*/  F2FP.F16.F32.PACK_AB R17, R248, R121 ;  /* 0x00000079f811723e */ /* 0x000fe200000000ff */
[----:B------:R-:W3:Y:S02]  /*12700*/  MUFU.EX2 R155, R155 ;  /* 0x0000009b009b7308 */ /* 0x000ee40000000800 */
[----:B------:R-:W-:Y:S03]  /*12710*/  HMMA.16816.F32 R32, R36, R18, R32 ;  /* 0x000000122420723c */ /* 0x000fe60000001820 */
[-C--:B------:R-:W-:Y:S01]  /*12720*/  FFMA.FTZ R36, R224, R60.reuse, -R79 ;  /* 0x0000003ce0247223 */ /* 0x080fe2000001084f */
[----:B-1----:R-:W-:Y:S01]  /*12730*/  F2FP.F16.F32.PACK_AB R18, R238, R153 ;  /* 0x00000099ee12723e */ /* 0x002fe200000000ff */
[----:B------:R-:W-:Y:S01]  /*12740*/  FFMA.FTZ R224, R222, R60, -R77 ;  /* 0x0000003cdee07223 */ /* 0x000fe2000001084d */
[----:B------:R-:W-:Y:S01]  /*12750*/  F2FP.F16.F32.PACK_AB R19, R240, R147 ;  /* 0x00000093f013723e */ /* 0x000fe200000000ff */
[----:B------:R-:W-:Y:S04]  /*12760*/  MUFU.EX2 R157, R157 ;  /* 0x0000009d009d7308 */ /* 0x000fe80000000800 */
[----:B------:R-:W-:Y:S02]  /*12770*/  MUFU.EX2 R161, R161 ;  /* 0x000000a100a17308 */ /* 0x000fe40000000800 */
[C---:B------:R-:W-:Y:S02]  /*12780*/  HMMA.16816.F32 R28, R16.reuse, R20, R28 ;  /* 0x00000014101c723c */ /* 0x040fe4000000181c */
[----:B------:R1:W4:Y:S04]  /*12790*/  MUFU.EX2 R222, R36 ;  /* 0x0000002400de7308 */ /* 0x0003280000000800 */
[----:B------:R-:W4:Y:S02]  /*127a0*/  MUFU.EX2 R224, R224 ;  /* 0x000000e000e07308 */ /* 0x000f240000000800 */
[C---:B------:R-:W-:Y:S01]  /*127b0*/  HMMA.16816.F32 R24, R16.reuse, R22, R24 ;  /* 0x000000161018723c */ /* 0x040fe20000001818 */
[----:B------:R-:W4:Y:S01]  /*127c0*/  LDSM.16.MT88.4 R20, [R59+0x6c00] ;  /* 0x006c00003b14783b */ /* 0x000f220000004200 */
[----:B------:R-:W-:Y:S04]  /*127d0*/  MUFU.EX2 R163, R163 ;  /* 0x000000a300a37308 */ /* 0x000fe80000000800 */
[----:B------:R-:W-:Y:S02]  /*127e0*/  MUFU.EX2 R216, R218 ;  /* 0x000000da00d87308 */ /* 0x000fe40000000800 */
[C---:B--2---:R-:W-:Y:S01]  /*127f0*/  HMMA.16816.F32 R48, R16.reuse, R12, R48 ;  /* 0x0000000c1030723c */ /* 0x044fe20000001830 */
[----:B-1----:R-:W-:Y:S01]  /*12800*/  LDSM.16.MT88.4 R36, [R40+0x7400] ;  /* 0x007400002824783b */ /* 0x002fe20000004200 */
[----:B------:R-:W-:Y:S04]  /*12810*/  MUFU.EX2 R167, R167 ;  /* 0x000000a700a77308 */ /* 0x000fe80000000800 */
[----:B------:R-:W-:Y:S02]  /*12820*/  MUFU.EX2 R208, R214 ;  /* 0x000000d600d07308 */ /* 0x000fe40000000800 */
[----:B------:R-:W-:Y:S03]  /*12830*/  HMMA.16816.F32 R32, R16, R14, R32 ;  /* 0x0000000e1020723c */ /* 0x000fe60000001820 */
[----:B-----5:R-:W-:Y:S01]  /*12840*/  F2FP.F16.F32.PACK_AB R16, R226, R159 ;  /* 0x0000009fe210723e */ /* 0x020fe200000000ff */
[----:B------:R-:W1:Y:S01]  /*12850*/  LDSM.16.MT88.4 R12, [R40+0x7000] ;  /* 0x00700000280c783b */ /* 0x000e620000004200 */
[----:B---3--:R-:W-:Y:S01]  /*12860*/  F2FP.F16.F32.PACK_AB R17, R228, R155 ;  /* 0x0000009be411723e */ /* 0x008fe200000000ff */
[----:B------:R-:W-:Y:S01]  /*12870*/  MUFU.EX2 R199, R199 ;  /* 0x000000c700c77308 */ /* 0x000fe20000000800 */
[----:B----4-:R-:W-:-:S02]  /*12880*/  F2FP.F16.F32.PACK_AB R18, R222, R161 ;  /* 0x000000a1de12723e */ /* 0x010fc400000000ff */
[----:B------:R-:W-:Y:S01]  /*12890*/  F2FP.F16.F32.PACK_AB R19, R224, R157 ;  /* 0x0000009de013723e */ /* 0x000fe200000000ff */
[----:B------:R2:W3:Y:S04]  /*128a0*/  MUFU.EX2 R206, R210 ;  /* 0x000000d200ce7308 */ /* 0x0004e80000000800 */
[----:B------:R-:W-:Y:S02]  /*128b0*/  MUFU.EX2 R201, R201 ;  /* 0x000000c900c97308 */ /* 0x000fe40000000800 */
[C---:B------:R-:W-:Y:S02]  /*128c0*/  HMMA.16816.F32 R28, R16.reuse, R4, R28 ;  /* 0x00000004101c723c */ /* 0x040fe4000000181c */
[----:B------:R4:W5:Y:S04]  /*128d0*/  MUFU.EX2 R202, R207 ;  /* 0x000000cf00ca7308 */ /* 0x0009680000000800 */
[----:B------:R-:W-:Y:S02]  /*128e0*/  MUFU.EX2 R198, R205 ;  /* 0x000000cd00c67308 */ /* 0x000fe40000000800 */
[C---:B------:R-:W-:Y:S01]  /*128f0*/  HMMA.16816.F32 R24, R16.reuse, R6, R24 ;  /* 0x000000061018723c */ /* 0x040fe20000001818 */
[----:B------:R-:W1:Y:S02]  /*12900*/  LDSM.16.MT88.4 R4, [R59+0x7000] ;  /* 0x007000003b04783b */ /* 0x000e640000004200 */
[-CC-:B--2---:R-:W-:Y:S01]  /*12910*/  FFMA.FTZ R210, R162, R60.reuse, -R79.reuse ;  /* 0x0000003ca2d27223 */ /* 0x184fe2000001084f */
[-C--:B------:R-:W-:Y:S01]  /*12920*/  FFMA.FTZ R162, R160, R60.reuse, -R79 ;  /* 0x0000003ca0a27223 */ /* 0x080fe2000001084f */
[----:B------:R-:W-:Y:S03]  /*12930*/  MUFU.EX2 R197, R197 ;  /* 0x000000c500c57308 */ /* 0x000fe60000000800 */
[C---:B------:R-:W-:Y:S03]  /*12940*/  HMMA.16816.F32 R48, R16.reuse, R20, R48 ;  /* 0x000000141030723c */ /* 0x040fe60000001830 */
[----:B---3--:R-:W-:Y:S01]  /*12950*/  F2FP.F16.F32.PACK_AB R20, R206, R199 ;  /* 0x000000c7ce14723e */ /* 0x008fe200000000ff */
[-CC-:B----4-:R-:W-:Y:S01]  /*12960*/  FFMA.FTZ R207, R158, R60.reuse, -R77.reuse ;  /* 0x0000003c9ecf7223 */ /* 0x190fe2000001084d */
[----:B------:R-:W-:Y:S01]  /*12970*/  F2FP.F16.F32.PACK_AB R21, R216, R163 ;  /* 0x000000a3d815723e */ /* 0x000fe200000000ff */
[----:B------:R-:W2:Y:S02]  /*12980*/  MUFU.EX2 R200, R204 ;  /* 0x000000cc00c87308 */ /* 0x000ea40000000800 */
[----:B------:R-:W-:Y:S03]  /*12990*/  HMMA.16816.F32 R32, R16, R22, R32 ;  /* 0x000000161020723c */ /* 0x000fe60000001820 */
[----:B-----5:R-:W-:Y:S01]  /*129a0*/  F2FP.F16.F32.PACK_AB R22, R202, R201 ;  /* 0x000000c9ca16723e */ /* 0x020fe200000000ff */
[----:B------:R3:W-:Y:S01]  /*129b0*/  MUFU.EX2 R168, R209 ;  /* 0x000000d100a87308 */ /* 0x0007e20000000800 */
[----:B------:R-:W-:Y:S01]  /*129c0*/  F2FP.F16.F32.PACK_AB R23, R208, R167 ;  /* 0x000000a7d017723e */ /* 0x000fe200000000ff */
[----:B------:R-:W4:Y:S02]  /*129d0*/  LDSM.16.MT88.4 R16, [R59+0x7400] ;  /* 0x007400003b10783b */ /* 0x000f240000004200 */
[----:B------:R-:W5:Y:S04]  /*129e0*/  MUFU.EX2 R203, R203 ;  /* 0x000000cb00cb7308 */ /* 0x000f680000000800 */
[----:B------:R-:W-:Y:S01]  /*129f0*/  MUFU.EX2 R160, R210 ;  /* 0x000000d200a07308 */ /* 0x000fe20000000800 */
[----:B-1----:R-:W-:Y:S05]  /*12a00*/  HMMA.16816.F32 R28, R20, R12, R28 ;  /* 0x0000000c141c723c */ /* 0x002fea000000181c */
[----:B--2---:R-:W-:Y:S01]  /*12a10*/  F2FP.F16.F32.PACK_AB R13, R200, R197 ;  /* 0x000000c5c80d723e */ /* 0x004fe200000000ff */
[----:B------:R-:W1:Y:S01]  /*12a20*/  MUFU.EX2 R205, R162 ;  /* 0x000000a200cd7308 */ /* 0x000e620000000800 */
[----:B---3--:R-:W-:-:S03]  /*12a30*/  FFMA.FTZ R209, R156, R60, -R77 ;  /* 0x0000003c9cd17223 */ /* 0x008fc6000001084d */
[----:B------:R-:W2:Y:S01]  /*12a40*/  MUFU.EX2 R207, R207 ;  /* 0x000000cf00cf7308 */ /* 0x000ea20000000800 */
[C---:B------:R-:W-:Y:S03]  /*12a50*/  HMMA.16816.F32 R24, R20.reuse, R14, R24 ;  /* 0x0000000e1418723c */ /* 0x040fe60000001818 */
[----:B-----5:R-:W-:Y:S01]  /*12a60*/  F2FP.F16.F32.PACK_AB R12, R203, R168 ;  /* 0x000000a8cb0c723e */ /* 0x020fe200000000ff */
[----:B------:R-:W-:Y:S04]  /*12a70*/  MUFU.EX2 R209, R209 ;  /* 0x000000d100d17308 */ /* 0x000fe80000000800 */
[----:B------:R-:W-:Y:S01]  /*12a80*/  MUFU.EX2 R211, R211 ;  /* 0x000000d300d37308 */ /* 0x000fe20000000800 */
[----:B------:R-:W-:Y:S03]  /*12a90*/  HMMA.16816.F32 R48, R20, R4, R48 ;  /* 0x000000041430723c */ /* 0x000fe60000001830 */
[----:B-1----:R-:W-:Y:S01]  /*12aa0*/  F2FP.F16.F32.PACK_AB R14, R205, R160 ;  /* 0x000000a0cd0e723e */ /* 0x002fe200000000ff */
[----:B------:R-:W-:Y:S01]  /*12ab0*/  MUFU.EX2 R140, R140 ;  /* 0x0000008c008c7308 */ /* 0x000fe20000000800 */
[----:B--2---:R-:W-:-:S03]  /*12ac0*/  F2FP.F16.F32.PACK_AB R15, R207, R198 ;  /* 0x000000c6cf0f723e */ /* 0x004fc600000000ff */
[----:B------:R1:W-:Y:S01]  /*12ad0*/  MUFU.EX2 R128, R132 ;  /* 0x0000008400807308 */ /* 0x0003e20000000800 */
[----:B------:R-:W-:Y:S01]  /*12ae0*/  HMMA.16816.F32 R32, R20, R6, R32 ;  /* 0x000000061420723c */ /* 0x000fe20000001820 */
[----:B------:R-:W2:Y:S02]  /*12af0*/  LDSM.16.MT88.4 R4, [R40+0x7800] ;  /* 0x007800002804783b */ /* 0x000ea40000004200 */
[----:B------:R-:W-:Y:S02]  /*12b00*/  MUFU.EX2 R113, R113 ;  /* 0x0000007100717308 */ /* 0x000fe40000000800 */
[----:B------:R-:W3:Y:S02]  /*12b10*/  LDSM.16.MT88.4 R20, [R59+0x7800] ;  /* 0x007800003b14783b */ /* 0x000ee40000004200 */
[----:B------:R-:W-:Y:S01]  /*12b20*/  MUFU.EX2 R111, R130 ;  /* 0x00000082006f7308 */ /* 0x000fe20000000800 */
[----:B------:R-:W-:Y:S05]  /*12b30*/  HMMA.16816.F32 R28, R12, R36, R28 ;  /* 0x000000240c1c723c */ /* 0x000fea000000181c */
[-C--:B------:R-:W-:Y:S01]  /*12b40*/  FFMA.FTZ R37, R146, R60.reuse, -R77 ;  /* 0x0000003c92257223 */ /* 0x080fe2000001084d */
[-CC-:B------:R-:W-:Y:S01]  /*12b50*/  FFMA.FTZ R146, R152, R60.reuse, -R79.reuse ;  /* 0x0000003c98927223 */ /* 0x180fe2000001084f */
[----:B------:R-:W5:Y:S01]  /*12b60*/  MUFU.EX2 R36, R154 ;  /* 0x0000009a00247308 */ /* 0x000f620000000800 */
[----:B-1----:R-:W-:-:S03]  /*12b70*/  FFMA.FTZ R132, R110, R60, -R79 ;  /* 0x0000003c6e847223 */ /* 0x002fc6000001084f */
[----:B------:R-:W1:Y:S01]  /*12b80*/  MUFU.EX2 R37, R37 ;  /* 0x0000002500257308 */ /* 0x000e620000000800 */
[C---:B------:R-:W-:Y:S03]  /*12b90*/  HMMA.16816.F32 R24, R12.reuse, R38, R24 ;  /* 0x000000260c18723c */ /* 0x040fe60000001818 */
[----:B------:R-:W-:Y:S01]  /*12ba0*/  FFMA.FTZ R38, R142, R60, -R79 ;  /* 0x0000003c8e267223 */ /* 0x000fe2000001084f */
[----:B------:R-:W-:Y:S04]  /*12bb0*/  MUFU.EX2 R146, R146 ;  /* 0x0000009200927308 */ /* 0x000fe80000000800 */
[----:B------:R-:W2:Y:S01]  /*12bc0*/  MUFU.EX2 R39, R150 ;  /* 0x0000009600277308 */ /* 0x000ea20000000800 */
[C---:B----4-:R-:W-:Y:S03]  /*12bd0*/  HMMA.16816.F32 R48, R12.reuse, R16, R48 ;  /* 0x000000100c30723c */ /* 0x050fe60000001830 */
[----:B-----5:R-:W-:Y:S01]  /*12be0*/  F2FP.F16.F32.PACK_AB R17, R36, R209 ;  /* 0x000000d12411723e */ /* 0x020fe200000000ff */
[----:B------:R-:W4:Y:S04]  /*12bf0*/  MUFU.EX2 R38, R38 ;  /* 0x0000002600267308 */ /* 0x000f280000000800 */
[----:B------:R-:W-:Y:S01]  /*12c00*/  MUFU.EX2 R110, R118 ;  /* 0x00000076006e7308 */ /* 0x000fe20000000800 */
[----:B------:R-:W-:Y:S03]  /*12c10*/  HMMA.16816.F32 R32, R12, R18, R32 ;  /* 0x000000120c20723c */ /* 0x000fe60000001820 */
[----:B-1----:R-:W-:Y:S01]  /*12c20*/  F2FP.F16.F32.PACK_AB R19, R140, R37 ;  /* 0x000000258c13723e */ /* 0x002fe200000000ff */
[----:B------:R-:W1:Y:S01]  /*12c30*/  LDSM.16.MT88.4 R12, [R40+0x7c00] ;  /* 0x007c0000280c783b */ /* 0x000e620000004200 */
[----:B------:R5:W-:Y:S01]  /*12c40*/  MUFU.EX2 R106, R108 ;  /* 0x0000006c006a7308 */ /* 0x000be20000000800 */
[----:B--2---:R-:W-:-:S03]  /*12c50*/  F2FP.F16.F32.PACK_AB R16, R39, R146 ;  /* 0x000000922710723e */ /* 0x004fc600000000ff */
[----:B------:R-:W-:Y:S01]  /*12c60*/  MUFU.EX2 R104, R104 ;  /* 0x0000006800687308 */ /* 0x000fe20000000800 */
[----:B----4-:R-:W-:-:S03]  /*12c70*/  F2FP.F16.F32.PACK_AB R18, R38, R211 ;  /* 0x000000d32612723e */ /* 0x010fc600000000ff */
[----:B------:R-:W-:Y:S04]  /*12c80*/  MUFU.EX2 R88, R88 ;  /* 0x0000005800587308 */ /* 0x000fe80000000800 */
[----:B------:R-:W-:Y:S01]  /*12c90*/  MUFU.EX2 R53, R53 ;  /* 0x0000003500357308 */ /* 0x000fe20000000800 */
[C---:B------:R-:W-:Y:S05]  /*12ca0*/  HMMA.16816.F32 R28, R16.reuse, R4, R28 ;  /* 0x00000004101c723c */ /* 0x040fea000000181c */
[----:B------:R-:W-:Y:S01]  /*12cb0*/  FADD.FTZ R5, R105, R120 ;  /* 0x0000007869057221 */ /* 0x000fe20000010000 */
[----:B-----5:R-:W-:Y:S01]  /*12cc0*/  FFMA.FTZ R108, R90, R60, -R79 ;  /* 0x0000003c5a6c7223 */ /* 0x020fe2000001084f */
[----:B------:R-:W2:Y:S02]  /*12cd0*/  MUFU.EX2 R105, R132 ;  /* 0x0000008400697308 */ /* 0x000ea40000000800 */
[----:B------:R-:W-:Y:S01]  /*12ce0*/  FADD.FTZ R116, R116, R5 ;  /* 0x0000000574747221 */ /* 0x000fe20000010000 */
[----:B------:R-:W-:Y:S01]  /*12cf0*/  FADD.FTZ R5, R97, R126 ;  /* 0x0000007e61057221 */ /* 0x000fe20000010000 */
[----:B------:R-:W-:Y:S01]  /*12d00*/  MUFU.EX2 R90, R92 ;  /* 0x0000005c005a7308 */ /* 0x000fe20000000800 */
[C---:B------:R-:W-:Y:S03]  /*12d10*/  HMMA.16816.F32 R24, R16.reuse, R6, R24 ;  /* 0x000000061018723c */ /* 0x040fe60000001818 */
[----:B------:R-:W-:Y:S01]  /*12d20*/  FADD.FTZ R97, R95, R116 ;  /* 0x000000745f617221 */ /* 0x000fe20000010000 */
[----:B------:R-:W-:Y:S01]  /*12d30*/  FADD.FTZ R114, R114, R5 ;  /* 0x0000000572727221 */ /* 0x000fe20000010000 */
[----:B------:R4:W5:Y:S01]  /*12d40*/  MUFU.EX2 R95, R107 ;  /* 0x0000006b005f7308 */ /* 0x0009620000000800 */
[----:B------:R-:W1:Y:S01]  /*12d50*/  LDSM.16.MT88.4 R4, [R59+0x7c00] ;  /* 0x007c00003b04783b */ /* 0x000e620000004200 */
[----:B------:R-:W-:Y:S01]  /*12d60*/  FADD.FTZ R98, R98, R97 ;  /* 0x0000006162627221 */ /* 0x000fe20000010000 */
[----:B------:R-:W-:Y:S01]  /*12d70*/  FADD.FTZ R97, R91, R114 ;  /* 0x000000725b617221 */ /* 0x000fe20000010000 */
[----:B------:R-:W-:Y:S01]  /*12d80*/  MUFU.EX2 R54, R54 ;  /* 0x0000003600367308 */ /* 0x000fe20000000800 */
[C---:B---3--:R-:W-:Y:S03]  /*12d90*/  HMMA.16816.F32 R48, R16.reuse, R20, R48 ;  /* 0x000000141030723c */ /* 0x048fe60000001830 */
[----:B--2---:R-:W-:Y:S01]  /*12da0*/  F2FP.F16.F32.PACK_AB R20, R105, R110 ;  /* 0x0000006e6914723e */ /* 0x004fe200000000ff */
[----:B------:R-:W-:Y:S01]  /*12db0*/  FADD.FTZ R84, R84, R97 ;  /* 0x0000006154547221 */ /* 0x000fe20000010000 */
[----:B------:R-:W-:Y:S01]  /*12dc0*/  F2FP.F16.F32.PACK_AB R21, R113, R128 ;  /* 0x000000807115723e */ /* 0x000fe200000000ff */
[----:B------:R-:W-:Y:S02]  /*12dd0*/  MUFU.EX2 R91, R94 ;  /* 0x0000005e005b7308 */ /* 0x000fe40000000800 */
[----:B------:R-:W-:Y:S01]  /*12de0*/  FADD.FTZ R89, R89, R84 ;  /* 0x0000005459597221 */ /* 0x000fe20000010000 */
[----:B------:R-:W-:Y:S01]  /*12df0*/  HMMA.16816.F32 R32, R16, R22, R32 ;  /* 0x000000161020723c */ /* 0x000fe20000001820 */
[----:B------:R-:W2:Y:S02]  /*12e00*/  LDSM.16.MT88.4 R16, [R40+0x8000] ;  /* 0x008000002810783b */ /* 0x000ea40000004200 */
[----:B----4-:R-:W-:Y:S01]  /*12e10*/  FADD.FTZ R107, R83, R98 ;  /* 0x00000062536b7221 */ /* 0x010fe20000010000 */
[----:B-----5:R-:W-:Y:S01]  /*12e20*/  F2FP.F16.F32.PACK_AB R22, R95, R106 ;  /* 0x0000006a5f16723e */ /* 0x020fe200000000ff */
[----:B------:R-:W-:Y:S01]  /*12e30*/  FADD.FTZ R89, R102, R89 ;  /* 0x0000005966597221 */ /* 0x000fe20000010000 */
[----:B------:R-:W-:Y:S01]  /*12e40*/  F2FP.F16.F32.PACK_AB R23, R104, R111 ;  /* 0x0000006f6817723e */ /* 0x000fe200000000ff */
[----:B------:R-:W-:Y:S01]  /*12e50*/  FADD.FTZ R86, R86, R107 ;  /* 0x0000006b56567221 */ /* 0x000fe20000010000 */
[----:B------:R-:W-:Y:S01]  /*12e60*/  MUFU.EX2 R83, R108 ;  /* 0x0000006c00537308 */ /* 0x000fe20000000800 */
[----:B------:R-:W-:-:S02]  /*12e70*/  FADD.FTZ R100, R100, R89 ;  /* 0x0000005964647221 */ /* 0x000fc40000010000 */
[----:B------:R-:W-:Y:S01]  /*12e80*/  FADD.FTZ R84, R85, R86 ;  /* 0x0000005655547221 */ /* 0x000fe20000010000 */
[----:B------:R-:W-:Y:S01]  /*12e90*/  MUFU.EX2 R47, R47 ;  /* 0x0000002f002f7308 */ /* 0x000fe20000000800 */
[----:B-1----:R-:W-:Y:S05]  /*12ea0*/  HMMA.16816.F32 R28, R20, R12, R28 ;  /* 0x0000000c141c723c */ /* 0x002fea000000181c */
[-CC-:B------:R-:W-:Y:S01]  /*12eb0*/  FFMA.FTZ R12, R80, R60.reuse, -R79.reuse ;  /* 0x0000003c500c7223 */ /* 0x180fe2000001084f */
[----:B------:R-:W-:Y:S01]  /*12ec0*/  FFMA.FTZ R13, R78, R60, -R79 ;  /* 0x0000003c4e0d7223 */ /* 0x000fe2000001084f */
[----:B------:R-:W1:Y:S01]  /*12ed0*/  MUFU.EX2 R80, R82 ;  /* 0x0000005200507308 */ /* 0x000e620000000800 */
[----:B------:R-:W-:-:S03]  /*12ee0*/  FADD.FTZ R100, R93, R100 ;  /* 0x000000645d647221 */ /* 0x000fc60000010000 */
[----:B------:R-:W-:Y:S01]  /*12ef0*/  MUFU.EX2 R78, R12 ;  /* 0x0000000c004e7308 */ /* 0x000fe20000000800 */
[C---:B------:R-:W-:Y:S03]  /*12f00*/  HMMA.16816.F32 R24, R20.reuse, R14, R24 ;  /* 0x0000000e1418723c */ /* 0x040fe60000001818 */
[----:B------:R-:W-:Y:S01]  /*12f10*/  FADD.FTZ R15, R81, R84 ;  /* 0x00000054510f7221 */ /* 0x000fe20000010000 */
[----:B------:R-:W-:Y:S01]  /*12f20*/  FADD.FTZ R103, R103, R100 ;  /* 0x0000006467677221 */ /* 0x000fe20000010000 */
[----:B------:R-:W3:Y:S02]  /*12f30*/  MUFU.EX2 R85, R13 ;  /* 0x0000000d00557308 */ /* 0x000ee40000000800 */
[----:B------:R-:W-:Y:S01]  /*12f40*/  FADD.FTZ R96, R96, R15 ;  /* 0x0000000f60607221 */ /* 0x000fe20000010000 */
[----:B------:R-:W-:Y:S01]  /*12f50*/  FADD.FTZ R103, R124, R103 ;  /* 0x000000677c677221 */ /* 0x000fe20000010000 */
[----:B------:R-:W4:Y:S01]  /*12f60*/  MUFU.EX2 R81, R64 ;  /* 0x0000004000517308 */ /* 0x000f220000000800 */
[C---:B------:R-:W-:Y:S03]  /*12f70*/  HMMA.16816.F32 R48, R20.reuse, R4, R48 ;  /* 0x000000041430723c */ /* 0x040fe60000001830 */
[----:B------:R-:W-:Y:S01]  /*12f80*/  FADD.FTZ R87, R87, R96 ;  /* 0x0000006057577221 */ /* 0x000fe20000010000 */
[----:B-1----:R-:W-:Y:S01]  /*12f90*/  F2FP.F16.F32.PACK_AB R4, R80, R83 ;  /* 0x000000535004723e */ /* 0x002fe200000000ff */
[----:B------:R-:W-:Y:S01]  /*12fa0*/  FADD.FTZ R122, R122, R103 ;  /* 0x000000677a7a7221 */ /* 0x000fe20000010000 */
[----:B------:R-:W-:Y:S01]  /*12fb0*/  F2FP.F16.F32.PACK_AB R5, R90, R91 ;  /* 0x0000005b5a05723e */ /* 0x000fe200000000ff */
[----:B------:R-:W-:Y:S01]  /*12fc0*/  FADD.FTZ R112, R112, R87 ;  /* 0x0000005770707221 */ /* 0x000fe20000010000 */
[----:B------:R-:W-:Y:S01]  /*12fd0*/  MUFU.EX2 R52, R52 ;  /* 0x0000003400347308 */ /* 0x000fe20000000800 */
[----:B------:R-:W-:Y:S03]  /*12fe0*/  HMMA.16816.F32 R32, R20, R6, R32 ;  /* 0x000000061420723c */ /* 0x000fe60000001820 */
[----:B---3--:R-:W-:Y:S01]  /*12ff0*/  F2FP.F16.F32.PACK_AB R6, R85, R78 ;  /* 0x0000004e5506723e */ /* 0x008fe200000000ff */
[----:B------:R-:W-:Y:S01]  /*13000*/  FADD.FTZ R101, R101, R112 ;  /* 0x0000007065657221 */ /* 0x000fe20000010000 */
[----:B------:R-:W1:Y:S01]  /*13010*/  LDSM.16.MT88.4 R12, [R59+0x8000] ;  /* 0x008000003b0c783b */ /* 0x000e620000004200 */
[----:B------:R-:W-:Y:S01]  /*13020*/  FFMA.FTZ R21, R62, R60, -R77 ;  /* 0x0000003c3e157223 */ /* 0x000fe2000001084d */
[----:B----4-:R-:W-:Y:S01]  /*13030*/  F2FP.F16.F32.PACK_AB R7, R81, R88 ;  /* 0x000000585107723e */ /* 0x010fe200000000ff */
[----:B------:R-:W-:Y:S01]  /*13040*/  FADD.FTZ R134, R134, R101 ;  /* 0x0000006586867221 */ /* 0x000fe20000010000 */
[-C--:B------:R-:W-:Y:S01]  /*13050*/  FFMA.FTZ R23, R76, R60.reuse, -R79 ;  /* 0x0000003c4c177223 */ /* 0x080fe2000001084f */
[-CC-:B------:R-:W-:Y:S01]  /*13060*/  FFMA.FTZ R22, R61, R60.reuse, -R77.reuse ;  /* 0x0000003c3d167223 */ /* 0x180fe2000001084d */
[-C--:B------:R-:W-:Y:S01]  /*13070*/  FFMA.FTZ R61, R56, R60.reuse, -R77 ;  /* 0x0000003c383d7223 */ /* 0x080fe2000001084d */
[----:B------:R-:W-:Y:S01]  /*13080*/  FADD.FTZ R20, R143, R134 ;  /* 0x000000868f147221 */ /* 0x000fe20000010000 */
[----:B------:R-:W-:Y:S01]  /*13090*/  MUFU.EX2 R21, R21 ;  /* 0x0000001500157308 */ /* 0x000fe20000000800 */
[C---:B--2---:R-:W-:Y:S05]  /*130a0*/  HMMA.16816.F32 R28, R4.reuse, R16, R28 ;  /* 0x00000010041c723c */ /* 0x044fea000000181c */
[----:B------:R-:W-:Y:S01]  /*130b0*/  FADD.FTZ R16, R109, R122 ;  /* 0x0000007a6d107221 */ /* 0x000fe20000010000 */
[----:B------:R-:W-:Y:S01]  /*130c0*/  FADD.FTZ R20, R137, R20 ;  /* 0x0000001489147221 */ /* 0x000fe20000010000 */
[----:B------:R-:W-:Y:S02]  /*130d0*/  MUFU.EX2 R22, R22 ;  /* 0x0000001600167308 */ /* 0x000fe40000000800 */
[----:B------:R-:W-:Y:S01]  /*130e0*/  FADD.FTZ R16, R139, R16 ;  /* 0x000000108b107221 */ /* 0x000fe20000010000 */
[----:B------:R-:W-:Y:S01]  /*130f0*/  FADD.FTZ R20, R141, R20 ;  /* 0x000000148d147221 */ /* 0x000fe20000010000 */
[----:B------:R-:W-:Y:S01]  /*13100*/  MUFU.EX2 R23, R23 ;  /* 0x0000001700177308 */ /* 0x000fe20000000800 */
[C---:B------:R-:W-:Y:S03]  /*13110*/  HMMA.16816.F32 R24, R4.reuse, R18, R24 ;  /* 0x000000120418723c */ /* 0x040fe60000001818 */
[----:B------:R-:W-:Y:S01]  /*13120*/  FADD.FTZ R16, R135, R16 ;  /* 0x0000001087107221 */ /* 0x000fe20000010000 */
[----:B------:R-:W-:Y:S01]  /*13130*/  FADD.FTZ R20, R145, R20 ;  /* 0x0000001491147221 */ /* 0x000fe20000010000 */
[----:B------:R2:W-:Y:S02]  /*13140*/  MUFU.EX2 R56, R72 ;  /* 0x0000004800387308 */ /* 0x0005e40000000800 */
[----:B------:R-:W-:Y:S01]  /*13150*/  FADD.FTZ R16, R133, R16 ;  /* 0x0000001085107221 */ /* 0x000fe20000010000 */
[----:B------:R-:W-:Y:S01]  /*13160*/  FADD.FTZ R62, R127, R20 ;  /* 0x000000147f3e7221 */ /* 0x000fe20000010000 */
[----:B------:R-:W-:Y:S01]  /*13170*/  MUFU.EX2 R61, R61 ;  /* 0x0000003d003d7308 */ /* 0x000fe20000000800 */
[----:B------:R-:W-:Y:S01]  /*13180*/  LDSM.16.MT88.4 R132, [R59+0x8c00] ;  /* 0x008c00003b84783b */ /* 0x000fe20000004200 */
[----:B------:R-:W-:Y:S01]  /*13190*/  FADD.FTZ R64, R131, R16 ;  /* 0x0000001083407221 */ /* 0x000fe20000010000 */
[----:B------:R-:W-:Y:S01]  /*131a0*/  FADD.FTZ R76, R125, R62 ;  /* 0x0000003e7d4c7221 */ /* 0x000fe20000010000 */
[----:B------:R-:W-:Y:S01]  /*131b0*/  MUFU.EX2 R20, R55 ;  /* 0x0000003700147308 */ /* 0x000fe20000000800 */
[----:B------:R-:W3:Y:S01]  /*131c0*/  LDSM.16.MT88.4 R16, [R40+0x8400] ;  /* 0x008400002810783b */ /* 0x000ee20000004200 */
[----:B------:R-:W-:Y:S01]  /*131d0*/  FADD.FTZ R64, R119, R64 ;  /* 0x0000004077407221 */ /* 0x000fe20000010000 */
[----:B------:R-:W-:Y:S01]  /*131e0*/  FADD.FTZ R76, R123, R76 ;  /* 0x0000004c7b4c7221 */ /* 0x000fe20000010000 */
[----:B------:R-:W4:Y:S02]  /*131f0*/  MUFU.EX2 R62, R74 ;  /* 0x0000004a003e7308 */ /* 0x000f240000000800 */
[----:B------:R-:W-:Y:S01]  /*13200*/  FADD.FTZ R64, R115, R64 ;  /* 0x0000004073407221 */ /* 0x000fe20000010000 */
[----:B------:R-:W-:Y:S01]  /*13210*/  FADD.FTZ R76, R117, R76 ;  /* 0x0000004c754c7221 */ /* 0x000fe20000010000 */
[----:B------:R-:W5:Y:S01]  /*13220*/  MUFU.EX2 R55, R73 ;  /* 0x0000004900377308 */ /* 0x000f620000000800 */
[-CC-:B--2---:R-:W-:Y:S01]  /*13230*/  FFMA.FTZ R72, R69, R60.reuse, -R79.reuse ;  /* 0x0000003c45487223 */ /* 0x184fe2000001084f */
[----:B------:R-:W-:Y:S01]  /*13240*/  FADD.FTZ R129, R129, R64 ;  /* 0x0000004081817221 */ /* 0x000fe20000010000 */
[----:B------:R-:W-:Y:S01]  /*13250*/  FADD.FTZ R121, R121, R76 ;  /* 0x0000004c79797221 */ /* 0x000fe20000010000 */
[C---:B-1----:R-:W-:Y:S03]  /*13260*/  HMMA.16816.F32 R48, R4.reuse, R12, R48 ;  /* 0x0000000c0430723c */ /* 0x042fe60000001830 */
[-C--:B------:R-:W-:Y:S01]  /*13270*/  FFMA.FTZ R64, R71, R60.reuse, -R79 ;  /* 0x0000003c47407223 */ /* 0x080fe2000001084f */
[----:B------:R-:W-:Y:S01]  /*13280*/  FADD.FTZ R250, R250, R129 ;  /* 0x00000081fafa7221 */ /* 0x000fe20000010000 */
[----:B------:R-:W-:Y:S01]  /*13290*/  FADD.FTZ R248, R248, R121 ;  /* 0x00000079f8f87221 */ /* 0x000fe20000010000 */
[----:B------:R-:W-:Y:S01]  /*132a0*/  FFMA.FTZ R71, R68, R60, -R79 ;  /* 0x0000003c44477223 */ /* 0x000fe2000001084f */
[----:B------:R-:W-:Y:S01]  /*132b0*/  MUFU.EX2 R69, R70 ;  /* 0x0000004600457308 */ /* 0x000fe20000000800 */
[----:B------:R-:W-:Y:S01]  /*132c0*/  FADD.FTZ R151, R151, R250 ;  /* 0x000000fa97977221 */ /* 0x000fe20000010000 */
[----:B------:R-:W-:Y:S01]  /*132d0*/  FADD.FTZ R147, R147, R248 ;  /* 0x000000f893937221 */ /* 0x000fe20000010000 */
[----:B------:R-:W-:Y:S01]  /*132e0*/  HMMA.16816.F32 R32, R4, R14, R32 ;  /* 0x0000000e0420723c */ /* 0x000fe20000001820 */
[----:B------:R-:W1:Y:S02]  /*132f0*/  LDSM.16.MT88.4 R12, [R59+0x8400] ;  /* 0x008400003b0c783b */ /* 0x000e640000004200 */
[----:B------:R-:W-:Y:S01]  /*13300*/  FADD.FTZ R242, R242, R151 ;  /* 0x00000097f2f27221 */ /* 0x000fe20000010000 */
[----:B------:R-:W-:Y:S01]  /*13310*/  FADD.FTZ R240, R240, R147 ;  /* 0x00000093f0f07221 */ /* 0x000fe20000010000 */
[----:B----4-:R-:W-:Y:S01]  /*13320*/  F2FP.F16.F32.PACK_AB R4, R62, R23 ;  /* 0x000000173e04723e */ /* 0x010fe200000000ff */
[----:B------:R-:W-:Y:S01]  /*13330*/  MUFU.EX2 R64, R64 ;  /* 0x0000004000407308 */ /* 0x000fe20000000800 */
[----:B------:R-:W-:Y:S01]  /*13340*/  FADD.FTZ R153, R153, R242 ;  /* 0x000000f299997221 */ /* 0x000fe20000010000 */
[----:B------:R-:W-:Y:S01]  /*13350*/  FADD.FTZ R155, R155, R240 ;  /* 0x000000f09b9b7221 */ /* 0x000fe20000010000 */
[----:B------:R-:W-:Y:S01]  /*13360*/  F2FP.F16.F32.PACK_AB R5, R21, R22 ;  /* 0x000000161505723e */ /* 0x000fe200000000ff */
[----:B------:R-:W-:Y:S01]  /*13370*/  MUFU.EX2 R68, R72 ;  /* 0x0000004800447308 */ /* 0x000fe20000000800 */
[----:B------:R-:W-:Y:S01]  /*13380*/  FADD.FTZ R238, R238, R153 ;  /* 0x00000099eeee7221 */ /* 0x000fe20000010000 */
[----:B------:R-:W-:Y:S01]  /*13390*/  FADD.FTZ R228, R228, R155 ;  /* 0x0000009be4e47221 */ /* 0x000fe20000010000 */
[----:B-----5:R-:W-:Y:S01]  /*133a0*/  F2FP.F16.F32.PACK_AB R6, R56, R55 ;  /* 0x000000373806723e */ /* 0x020fe200000000ff */
[----:B------:R-:W2:Y:S01]  /*133b0*/  MUFU.EX2 R71, R71 ;  /* 0x0000004700477308 */ /* 0x000ea20000000800 */
[----:B------:R-:W-:Y:S01]  /*133c0*/  FADD.FTZ R159, R159, R238 ;  /* 0x000000ee9f9f7221 */ /* 0x000fe20000010000 */
[----:B------:R-:W-:Y:S01]  /*133d0*/  FADD.FTZ R157, R157, R228 ;  /* 0x000000e49d9d7221 */ /* 0x000fe20000010000 */
[----:B------:R-:W-:-:S02]  /*133e0*/  F2FP.F16.F32.PACK_AB R7, R61, R20 ;  /* 0x000000143d07723e */ /* 0x000fc400000000ff */
[----:B------:R-:W-:Y:S01]  /*133f0*/  FADD.FTZ R226, R226, R159 ;  /* 0x0000009fe2e27221 */ /* 0x000fe20000010000 */
[----:B------:R-:W-:-:S03]  /*13400*/  FADD.FTZ R224, R224, R157 ;  /* 0x0000009de0e07221 */ /* 0x000fc60000010000 */
[----:B------:R-:W-:Y:S01]  /*13410*/  FADD.FTZ R161, R161, R226 ;  /* 0x000000e2a1a17221 */ /* 0x000fe20000010000 */
[----:B------:R-:W-:Y:S01]  /*13420*/  FADD.FTZ R163, R163, R224 ;  /* 0x000000e0a3a37221 */ /* 0x000fe20000010000 */
[----:B---3--:R-:W-:Y:S03]  /*13430*/  HMMA.16816.F32 R28, R4, R16, R28 ;  /* 0x00000010041c723c */ /* 0x008fe6000000181c */
[----:B------:R-:W-:Y:S01]  /*13440*/  FADD.FTZ R222, R222, R161 ;  /* 0x000000a1dede7221 */ /* 0x000fe20000010000 */
[----:B------:R-:W-:-:S03]  /*13450*/  FADD.FTZ R216, R216, R163 ;  /* 0x000000a3d8d87221 */ /* 0x000fc60000010000 */
[----:B------:R-:W-:Y:S01]  /*13460*/  FADD.FTZ R199, R199, R222 ;  /* 0x000000dec7c77221 */ /* 0x000fe20000010000 */
[----:B------:R-:W-:Y:S01]  /*13470*/  FADD.FTZ R167, R167, R216 ;  /* 0x000000d8a7a77221 */ /* 0x000fe20000010000 */
[C---:B------:R-:W-:Y:S01]  /*13480*/  HMMA.16816.F32 R24, R4.reuse, R18, R24 ;  /* 0x000000120418723c */ /* 0x040fe20000001818 */
[----:B------:R-:W3:Y:S02]  /*13490*/  LDSM.16.MT88.4 R16, [R40+0x8800] ;  /* 0x008800002810783b */ /* 0x000ee40000004200 */
[----:B------:R-:W-:Y:S01]  /*134a0*/  FADD.FTZ R206, R206, R199 ;  /* 0x000000c7cece7221 */ /* 0x000fe20000010000 */
[----:B------:R-:W-:Y:S01]  /*134b0*/  FADD.FTZ R208, R208, R167 ;  /* 0x000000a7d0d07221 */ /* 0x000fe20000010000 */
[----:B------:R-:W-:Y:S02]  /*134c0*/  FFMA.FTZ R199, R42, R60, -R77 ;  /* 0x0000003c2ac77223 */ /* 0x000fe4000001084d */
[----:B------:R-:W-:Y:S01]  /*134d0*/  FADD.FTZ R201, R201, R206 ;  /* 0x000000cec9c97221 */ /* 0x000fe20000010000 */
[----:B------:R-:W-:Y:S01]  /*134e0*/  FADD.FTZ R73, R197, R208 ;  /* 0x000000d0c5497221 */ /* 0x000fe20000010000 */
[C---:B-1----:R-:W-:Y:S03]  /*134f0*/  HMMA.16816.F32 R48, R4.reuse, R12, R48 ;  /* 0x0000000c0430723c */ /* 0x042fe60000001830 */
[----:B------:R-:W-:Y:S01]  /*13500*/  FADD.FTZ R201, R202, R201 ;  /* 0x000000c9cac97221 */ /* 0x000fe20000010000 */
[----:B------:R-:W-:Y:S01]  /*13510*/  FADD.FTZ R73, R200, R73 ;  /* 0x00000049c8497221 */ /* 0x000fe20000010000 */
[----:B------:R-:W-:Y:S01]  /*13520*/  F2FP.F16.F32.PACK_AB R13, R54, R53 ;  /* 0x00000035360d723e */ /* 0x000fe200000000ff */
[----:B------:R-:W-:Y:S01]  /*13530*/  MUFU.EX2 R199, R199 ;  /* 0x000000c700c77308 */ /* 0x000fe20000000800 */
[----:B------:R-:W-:Y:S01]  /*13540*/  FADD.FTZ R168, R168, R201 ;  /* 0x000000c9a8a87221 */ /* 0x000fe20000010000 */
[----:B------:R-:W-:Y:S01]  /*13550*/  FADD.FTZ R12, R198, R73 ;  /* 0x00000049c60c7221 */ /* 0x000fe20000010000 */
[----:B------:R-:W-:Y:S03]  /*13560*/  HMMA.16816.F32 R32, R4, R14, R32 ;  /* 0x0000000e0420723c */ /* 0x000fe60000001820 */
[----:B------:R-:W-:Y:S01]  /*13570*/  FADD.FTZ R203, R203, R168 ;  /* 0x000000a8cbcb7221 */ /* 0x000fe20000010000 */
[----:B------:R-:W-:Y:S01]  /*13580*/  FADD.FTZ R12, R207, R12 ;  /* 0x0000000ccf0c7221 */ /* 0x000fe20000010000 */
[----:B------:R-:W1:Y:S01]  /*13590*/  LDSM.16.MT88.4 R4, [R59+0x8800] ;  /* 0x008800003b04783b */ /* 0x000e620000004200 */
[----:B--2---:R-:W-:Y:S01]  /*135a0*/  F2FP.F16.F32.PACK_AB R14, R71, R68 ;  /* 0x00000044470e723e */ /* 0x004fe200000000ff */
[----:B------:R-:W-:Y:S01]  /*135b0*/  FADD.FTZ R160, R160, R203 ;  /* 0x000000cba0a07221 */ /* 0x000fe20000010000 */
[----:B------:R-:W-:Y:S01]  /*135c0*/  FADD.FTZ R209, R209, R12 ;  /* 0x0000000cd1d17221 */ /* 0x000fe20000010000 */
[----:B------:R-:W-:-:S02]  /*135d0*/  F2FP.F16.F32.PACK_AB R12, R69, R64 ;  /* 0x00000040450c723e */ /* 0x000fc400000000ff */
[----:B------:R-:W-:Y:S01]  /*135e0*/  FADD.FTZ R205, R205, R160 ;  /* 0x000000a0cdcd7221 */ /* 0x000fe20000010000 */
[----:B------:R-:W-:Y:S01]  /*135f0*/  FADD.FTZ R36, R36, R209 ;  /* 0x000000d124247221 */ /* 0x000fe20000010000 */
[----:B------:R-:W-:Y:S02]  /*13600*/  F2FP.F16.F32.PACK_AB R15, R52, R47 ;  /* 0x0000002f340f723e */ /* 0x000fe400000000ff */
[----:B------:R-:W-:Y:S01]  /*13610*/  FADD.FTZ R146, R146, R205 ;  /* 0x000000cd92927221 */ /* 0x000fe20000010000 */
[----:B------:R-:W-:Y:S01]  /*13620*/  FADD.FTZ R37, R37, R36 ;  /* 0x0000002425257221 */ /* 0x000fe20000010000 */
[-C--:B------:R-:W-:Y:S02]  /*13630*/  FFMA.FTZ R36, R43, R60.reuse, -R77 ;  /* 0x0000003c2b247223 */ /* 0x080fe4000001084d */
[----:B------:R-:W-:Y:S01]  /*13640*/  FADD.FTZ R146, R39, R146 ;  /* 0x0000009227927221 */ /* 0x000fe20000010000 */
[----:B------:R-:W-:Y:S02]  /*13650*/  FADD.FTZ R37, R140, R37 ;  /* 0x000000258c257221 */ /* 0x000fe40000010000 */
[----:B------:R-:W2:Y:S01]  /*13660*/  LDSM.16.MT88.4 R140, [R40+0x8c00] ;  /* 0x008c0000288c783b */ /* 0x000ea20000004200 */
[----:B------:R-:W-:Y:S01]  /*13670*/  FADD.FTZ R211, R211, R146 ;  /* 0x00000092d3d37221 */ /* 0x000fe20000010000 */
[----:B------:R-:W-:Y:S01]  /*13680*/  MUFU.EX2 R36, R36 ;  /* 0x0000002400247308 */ /* 0x000fe20000000800 */
[C---:B---3--:R-:W-:Y:S05]  /*13690*/  HMMA.16816.F32 R28, R12.reuse, R16, R28 ;  /* 0x000000100c1c723c */ /* 0x048fea000000181c */
[----:B------:R-:W-:Y:S01]  /*136a0*/  FADD.FTZ R211, R38, R211 ;  /* 0x000000d326d37221 */ /* 0x000fe20000010000 */
[----:B------:R-:W-:Y:S01]  /*136b0*/  FADD.FTZ R38, R128, R37 ;  /* 0x0000002580267221 */ /* 0x000fe20000010000 */
[-CC-:B------:R-:W-:Y:S01]  /*136c0*/  FFMA.FTZ R16, R45, R60.reuse, -R77.reuse ;  /* 0x0000003c2d107223 */ /* 0x180fe2000001084d */
[-C--:B------:R-:W-:Y:S01]  /*136d0*/  FFMA.FTZ R17, R44, R60.reuse, -R77 ;  /* 0x0000003c2c117223 */ /* 0x080fe2000001084d */
[----:B------:R-:W-:Y:S01]  /*136e0*/  FADD.FTZ R110, R110, R211 ;  /* 0x000000d36e6e7221 */ /* 0x000fe20000010000 */
[----:B------:R-:W-:Y:S01]  /*136f0*/  FADD.FTZ R38, R113, R38 ;  /* 0x0000002671267221 */ /* 0x000fe20000010000 */
[----:B------:R-:W-:Y:S01]  /*13700*/  FFMA.FTZ R37, R67, R60, -R79 ;  /* 0x0000003c43257223 */ /* 0x000fe2000001084f */
[C---:B------:R-:W-:Y:S03]  /*13710*/  HMMA.16816.F32 R24, R12.reuse, R18, R24 ;  /* 0x000000120c18723c */ /* 0x040fe60000001818 */
[----:B------:R-:W-:Y:S01]  /*13720*/  FADD.FTZ R105, R105, R110 ;  /* 0x0000006e69697221 */ /* 0x000fe20000010000 */
[----:B------:R-:W-:Y:S01]  /*13730*/  FADD.FTZ R111, R111, R38 ;  /* 0x000000266f6f7221 */ /* 0x000fe20000010000 */
[----:B------:R-:W-:Y:S02]  /*13740*/  MUFU.EX2 R16, R16 ;  /* 0x0000001000107308 */ /* 0x000fe40000000800 */
[----:B------:R-:W-:Y:S01]  /*13750*/  FADD.FTZ R106, R106, R105 ;  /* 0x000000696a6a7221 */ /* 0x000fe20000010000 */
[----:B------:R-:W-:Y:S01]  /*13760*/  FADD.FTZ R104, R104, R111 ;  /* 0x0000006f68687221 */ /* 0x000fe20000010000 */
[----:B------:R-:W3:Y:S02]  /*13770*/  MUFU.EX2 R17, R17 ;  /* 0x0000001100117308 */ /* 0x000ee40000000800 */
[----:B------:R-:W-:Y:S01]  /*13780*/  FADD.FTZ R106, R95, R106 ;  /* 0x0000006a5f6a7221 */ /* 0x000fe20000010000 */
[----:B------:R-:W-:Y:S01]  /*13790*/  FADD.FTZ R39, R91, R104 ;  /* 0x000000685b277221 */ /* 0x000fe20000010000 */
[C---:B-1----:R-:W-:Y:S01]  /*137a0*/  HMMA.16816.F32 R48, R12.reuse, R4, R48 ;  /* 0x000000040c30723c */ /* 0x042fe20000001830 */
[----:B------:R-:W-:Y:S02]  /*137b0*/  MUFU.EX2 R37, R37 ;  /* 0x0000002500257308 */ /* 0x000fe40000000800 */
[----:B------:R-:W-:Y:S01]  /*137c0*/  FADD.FTZ R83, R83, R106 ;  /* 0x0000006a53537221 */ /* 0x000fe20000010000 */
[----:B------:R-:W-:Y:S01]  /*137d0*/  FADD.FTZ R39, R90, R39 ;  /* 0x000000275a277221 */ /* 0x000fe20000010000 */
[----:B------:R-:W1:Y:S02]  /*137e0*/  MUFU.EX2 R38, R66 ;  /* 0x0000004200267308 */ /* 0x000e640000000800 */
[----:B------:R-:W-:Y:S01]  /*137f0*/  FADD.FTZ R83, R80, R83 ;  /* 0x0000005350537221 */ /* 0x000fe20000010000 */
[----:B------:R-:W-:Y:S01]  /*13800*/  FADD.FTZ R88, R88, R39 ;  /* 0x0000002758587221 */ /* 0x000fe20000010000 */
[----:B------:R-:W-:Y:S01]  /*13810*/  HMMA.16816.F32 R32, R12, R6, R32 ;  /* 0x000000060c20723c */ /* 0x000fe20000001820 */
[----:B------:R-:W-:Y:S02]  /*13820*/  MUFU.EX2 R18, R65 ;  /* 0x0000004100127308 */ /* 0x000fe40000000800 */
[----:B------:R-:W-:Y:S01]  /*13830*/  FADD.FTZ R78, R78, R83 ;  /* 0x000000534e4e7221 */ /* 0x000fe20000010000 */
[----:B------:R-:W-:Y:S01]  /*13840*/  FADD.FTZ R81, R81, R88 ;  /* 0x0000005851517221 */ /* 0x000fe20000010000 */
[----:B---3--:R-:W-:Y:S01]  /*13850*/  F2FP.F16.F32.PACK_AB R5, R17, R16 ;  /* 0x000000101105723e */ /* 0x008fe200000000ff */
[----:B------:R-:W3:Y:S01]  /*13860*/  MUFU.EX2 R19, R63 ;  /* 0x0000003f00137308 */ /* 0x000ee20000000800 */
[----:B------:R-:W-:Y:S01]  /*13870*/  FADD.FTZ R78, R85, R78 ;  /* 0x0000004e554e7221 */ /* 0x000fe20000010000 */
[----:B------:R-:W-:Y:S01]  /*13880*/  FADD.FTZ R22, R22, R81 ;  /* 0x0000005116167221 */ /* 0x000fe20000010000 */
[----:B------:R-:W-:-:S02]  /*13890*/  F2FP.F16.F32.PACK_AB R7, R199, R36 ;  /* 0x00000024c707723e */ /* 0x000fc400000000ff */
[----:B------:R-:W-:Y:S01]  /*138a0*/  FADD.FTZ R23, R23, R78 ;  /* 0x0000004e17177221 */ /* 0x000fe20000010000 */
[----:B------:R-:W-:Y:S01]  /*138b0*/  FADD.FTZ R21, R21, R22 ;  /* 0x0000001615157221 */ /* 0x000fe20000010000 */
[----:B-1----:R-:W-:Y:S02]  /*138c0*/  F2FP.F16.F32.PACK_AB R4, R38, R37 ;  /* 0x000000252604723e */ /* 0x002fe400000000ff */
[----:B------:R-:W-:Y:S01]  /*138d0*/  FADD.FTZ R62, R62, R23 ;  /* 0x000000173e3e7221 */ /* 0x000fe20000010000 */
[----:B------:R-:W-:-:S03]  /*138e0*/  FADD.FTZ R12, R20, R21 ;  /* 0x00000015140c7221 */ /* 0x000fc60000010000 */
[----:B------:R-:W-:Y:S01]  /*138f0*/  FADD.FTZ R13, R55, R62 ;  /* 0x0000003e370d7221 */ /* 0x000fe20000010000 */
[----:B------:R-:W-:Y:S01]  /*13900*/  FADD.FTZ R12, R61, R12 ;  /* 0x0000000c3d0c7221 */ /* 0x000fe20000010000 */
[----:B---3--:R-:W-:Y:S02]  /*13910*/  F2FP.F16.F32.PACK_AB R6, R19, R18 ;  /* 0x000000121306723e */ /* 0x008fe400000000ff */
[----:B------:R-:W-:Y:S01]  /*13920*/  FADD.FTZ R13, R56, R13 ;  /* 0x0000000d380d7221 */ /* 0x000fe20000010000 */
[----:B------:R-:W-:-:S03]  /*13930*/  FADD.FTZ R53, R53, R12 ;  /* 0x0000000c35357221 */ /* 0x000fc60000010000 */
[----:B------:R-:W-:Y:S01]  /*13940*/  FADD.FTZ R64, R64, R13 ;  /* 0x0000000d40407221 */ /* 0x000fe20000010000 */
[----:B------:R-:W-:Y:S01]  /*13950*/  FADD.FTZ R54, R54, R53 ;  /* 0x0000003536367221 */ /* 0x000fe20000010000 */
[----:B--2---:R-:W-:Y:S05]  /*13960*/  HMMA.16816.F32 R144, R4, R140, R28 ;  /* 0x0000008c0490723c */ /* 0x004fea000000181c */
        /* <DEDUP_REMOVED lines=15> */
[----:B------:R-:W-:-:S05]  /*13a60*/  FADD.FTZ R198, R19, R18 ;  /* 0x0000001213c67221 */ /* 0x000fca0000010000 */
[----:B------:R-:W-:-:S12]  /*13a70*/  @!P0 BRA `(.L_x_4787) ;  /* 0x0000009400588947 */ /* 0x000fd80003800000 */
        /* <DEDUP_REMOVED lines=70> */
.L_x_4789:
        /* <DEDUP_REMOVED lines=8> */
.L_x_4790:
[----:B------:R-:W-:Y:S05]  /*13f60*/  BSYNC.RECONVERGENT B0 ;  /* 0x0000000000007941 */ /* 0x000fea0003800200 */
.L_x_4788:
        /* <DEDUP_REMOVED lines=11> */
[----:B------:R-:W-:Y:S01]  /*14020*/  @!P0 LDGSTS.E.BYPASS.LTC128B.128 [R58+0x5000], desc[UR4][R178.64] ;  /* 0x05000000b23a8fae */ /* 0x000fe2000b981a04 */
[-C--:B------:R-:W-:Y:S01]  /*14030*/  IADD3 R6, P3, PT, R12, R5.reuse, RZ ;  /* 0x000000050c067210 */ /* 0x080fe20007f7e0ff */
[--C-:B------:R-:W-:Y:S02]  /*14040*/  IMAD.X R13, R15, 0x1, R4.reuse, P2 ;  /* 0x000000010f0d7824 */ /* 0x100fe400010e0604 */
[----:B------:R-:W-:Y:S01]  /*14050*/  @P0 STS.128 [R58+0x5000], RZ ;  /* 0x005000ff3a000388 */ /* 0x000fe20000000c00 */
        /* <DEDUP_REMOVED lines=8> */
[----:B------:R-:W-:Y:S01]  /*140e0*/  @P0 STS.128 [R58+0x5800], RZ ;  /* 0x005800ff3a000388 */ /* 0x000fe20000000c00 */
[----:B------:R-:W-:Y:S01]  /*140f0*/  @!P0 IADD3 R42, P2, PT, R10, R5, RZ ;  /* 0x000000050a2a8210 */ /* 0x000fe20007f5e0ff */
[--C-:B------:R-:W-:Y:S02]  /*14100*/  IMAD.X R11, R25, 0x1, R4.reuse, P3 ;  /* 0x00000001190b7824 */ /* 0x100fe400018e0604 */
[----:B------:R-:W-:Y:S01]  /*14110*/  @!PT LDS RZ, [RZ] ;  /* 0x00000000fffff984 */ /* 0x000fe20000000800 */
[----:B------:R-:W-:Y:S01]  /*14120*/  @!PT LDS RZ, [RZ] ;  /* 0x00000000fffff984 */ /* 0x000fe20000000800 */
[----:B------:R-:W-:Y:S01]  /*14130*/  @!PT LDS RZ, [RZ] ;  /* 0x00000000fffff984 */ /* 0x000fe20000000800 */
[----:B------:R-:W-:Y:S02]  /*14140*/  @!P0 LDGSTS.E.BYPASS.LTC128B.128 [R58+0x6000], desc[UR4][R14.64] ;  /* 0x060000000e3a8fae */ /* 0x000fe4000b981a04 */
[----:B------:R-:W-:Y:S02]  /*14150*/  @!P0 IMAD.X R43, R11, 0x1, R4, P2 ;  /* 0x000000010b2b8824 */ /* 0x000fe400010e0604 */
        /* <DEDUP_REMOVED lines=26> */
[----:B------:R-:W5:Y:S01]  /*14300*/  LD.E R82, desc[UR4][R148.64+0x18c] ;  /* 0x00018c0494527980 */ /* 0x000f62000c101900 */
[----:B------:R-:W-:Y:S01]  /*14310*/  IMAD.SHL.U32 R89, R57, 0x100, RZ ;  /* 0x0000010039597824 */ /* 0x000fe200078e00ff */
[----:B------:R-:W-:Y:S01]  /*14320*/  BSSY.RECONVERGENT B1, `(.L_x_4791) ;  /* 0x0000639000017945 */ /* 0x000fe20003800200 */
[----:B------:R-:W-:Y:S01]  /*14330*/  VIADD R88, R192, 0x8 ;  /* 0x00000008c0587836 */ /* 0x000fe20000000000 */
[----:B------:R4:W-:Y:S02]  /*14340*/  LDSM.16.M88.4 R20, [R9] ;  /* 0x000000000914783b */ /* 0x0009e40000000200 */
[----:B------:R-:W-:-:S02]  /*14350*/  LOP3.LUT R81, R89, R46, RZ, 0xfc, !PT ;  /* 0x0000002e59517212 */ /* 0x000fc400078efcff */
[----:B-1----:R-:W1:Y:S03]  /*14360*/  LDSM.16.M88.4 R16, [R41+0x1800] ;  /* 0x001800002910783b */ /* 0x002e660000000200 */
[C---:B------:R-:W-:Y:S01]  /*14370*/  IMAD.IADD R85, R81.reuse, 0x1, R184 ;  /* 0x0000000151557824 */ /* 0x040fe200078e02b8 */
[----:B--2---:R-:W2:Y:S01]  /*14380*/  LDSM.16.M88.4 R4, [R41+0x1000] ;  /* 0x001000002904783b */ /* 0x004ea20000000200 */
[C---:B---3--:R-:W-:Y:S02]  /*14390*/  VIADD R10, R81.reuse, 0xfffffe20 ;  /* 0xfffffe20510a7836 */ /* 0x048fe40000000000 */
[----:B------:R-:W-:Y:S01]  /*143a0*/  VIADD R77, R81, 0xfffffee8 ;  /* 0xfffffee8514d7836 */ /* 0x000fe20000000000 */
[----:B------:R-:W-:Y:S01]  /*143b0*/  LDSM.16.M88.4 R12, [R8] ;  /* 0x00000000080c783b */ /* 0x000fe20000000200 */
[----:B------:R-:W-:Y:S02]  /*143c0*/  IADD3 R11, PT, PT, R192, 0x200, -R85 ;  /* 0x00000200c00b7810 */ /* 0x000fe40007ffe855 */
[----:B------:R-:W-:Y:S01]  /*143d0*/  ISETP.GE.AND P5, PT, R10, R194, PT ;  /* 0x000000c20a00720c */ /* 0x000fe20003fa6270 */
[----:B------:R-:W3:Y:S01]  /*143e0*/  LDSM.16.M88.4 R24, [R75+0x1800] ;  /* 0x001800004b18783b */ /* 0x000ee20000000200 */
[----:B------:R-:W-:-:S02]  /*143f0*/  IABS R11, R11 ;  /* 0x0000000b000b7213 */ /* 0x000fc40000000000 */
[----:B------:R-:W-:Y:S01]  /*14400*/  ISETP.GE.AND P4, PT, R10, R195, PT ;  /* 0x000000c30a00720c */ /* 0x000fe20003f86270 */
[----:B------:R-:W3:Y:S01]  /*14410*/  LDSM.16.M88.4 R36, [R75+0x1000] ;  /* 0x001000004b24783b */ /* 0x000ee20000000200 */
[----:B------:R-:W-:Y:S01]  /*14420*/  VIADD R10, R81, 0xfffffe00 ;  /* 0xfffffe00510a7836 */ /* 0x000fe20000000000 */
[C-C-:B------:R-:W-:Y:S02]  /*14430*/  IADD3 R93, PT, PT, R88.reuse, 0x1f8, -R85.reuse ;  /* 0x000001f8585d7810 */ /* 0x140fe40007ffe855 */
[----:B------:R-:W5:Y:S01]  /*14440*/  LDSM.16.M88.4 R48, [R41+0x1400] ;  /* 0x001400002930783b */ /* 0x000f620000000200 */
[----:B----4-:R-:W-:Y:S02]  /*14450*/  IADD3 R9, PT, PT, R88, 0x1e0, -R85 ;  /* 0x000001e058097810 */ /* 0x010fe40007ffe855 */
[----:B------:R-:W-:Y:S01]  /*14460*/  ISETP.GE.AND P3, PT, R10, R196, PT ;  /* 0x000000c40a00720c */ /* 0x000fe20003f66270 */
[----:B------:R-:W0:Y:S01]  /*14470*/  LDGDEPBAR ;  /* 0x00000000000079af */ /* 0x000e220000000000 */
[----:B------:R-:W-:-:S02]  /*14480*/  IABS R9, R9 ;  /* 0x0000000900097213 */ /* 0x000fc40000000000 */
[C---:B------:R-:W-:Y:S02]  /*14490*/  ISETP.GE.AND P6, PT, R10.reuse, R193, PT ;  /* 0x000000c10a00720c */ /* 0x040fe40003fc6270 */
[----:B------:R-:W-:Y:S02]  /*144a0*/  ISETP.GE.AND P2, PT, R10, R194, PT ;  /* 0x000000c20a00720c */ /* 0x000fe40003f46270 */
[----:B------:R-:W-:Y:S02]  /*144b0*/  IABS R93, R93 ;  /* 0x0000005d005d7213 */ /* 0x000fe40000000000 */
[--C-:B------:R-:W-:Y:S02]  /*144c0*/  IADD3 R43, PT, PT, R88, 0x1c8, -R85.reuse ;  /* 0x000001c8582b7810 */ /* 0x100fe40007ffe855 */
[----:B------:R-:W-:Y:S02]  /*144d0*/  I2FP.F32.S32 R93, R93 ;  /* 0x0000005d005d7245 */ /* 0x000fe40000201400 */
[----:B------:R-:W-:-:S02]  /*144e0*/  IADD3 R247, PT, PT, R192, 0x1c0, -R85 ;  /* 0x000001c0c0f77810 */ /* 0x000fc40007ffe855 */
[C---:B------:R-:W-:Y:S01]  /*144f0*/  IADD3 R251, PT, PT, R88.reuse, 0x1bf, -R85 ;  /* 0x000001bf58fb7810 */ /* 0x040fe20007ffe855 */
[C---:B-1----:R-:W-:Y:S03]  /*14500*/  HMMA.16816.F32 R28, R20.reuse, R16, RZ ;  /* 0x00000010141c723c */ /* 0x042fe600000018ff */
[----:B------:R-:W-:Y:S01]  /*14510*/  IMAD.MOV.U32 R17, RZ, RZ, R9 ;  /* 0x000000ffff117224 */ /* 0x000fe200078e0009 */
[----:B------:R-:W-:Y:S02]  /*14520*/  IADD3 R9, PT, PT, R88, 0x200, -R85 ;  /* 0x0000020058097810 */ /* 0x000fe40007ffe855 */
[----:B------:R-:W-:Y:S02]  /*14530*/  IABS R247, R247 ;  /* 0x000000f700f77213 */ /* 0x000fe40000000000 */
[----:B------:R-:W-:Y:S01]  /*14540*/  I2FP.F32.S32 R17, R17 ;  /* 0x0000001100117245 */ /* 0x000fe20000201400 */
[----:B--2---:R-:W-:Y:S01]  /*14550*/  HMMA.16816.F32 R32, R20, R4, RZ ;  /* 0x000000041420723c */ /* 0x004fe200000018ff */
[----:B------:R-:W-:-:S02]  /*14560*/  IABS R9, R9 ;  /* 0x0000000900097213 */ /* 0x000fc40000000000 */
[----:B------:R-:W-:Y:S02]  /*14570*/  I2FP.F32.S32 R247, R247 ;  /* 0x000000f700f77245 */ /* 0x000fe40000201400 */
[----:B------:R-:W-:Y:S02]  /*14580*/  IABS R251, R251 ;  /* 0x000000fb00fb7213 */ /* 0x000fe40000000000 */
[--C-:B------:R-:W-:Y:S01]  /*14590*/  IADD3 R227, PT, PT, R192, 0x1b0, -R85.reuse ;  /* 0x000001b0c0e37810 */ /* 0x100fe20007ffe855 */
[----:B------:R-:W-:Y:S01]  /*145a0*/  HMMA.16816.F32 R4, R20, R6, RZ ;  /* 0x000000061404723c */ /* 0x000fe200000018ff */
[----:B------:R-:W-:Y:S02]  /*145b0*/  I2FP.F32.S32 R251, R251 ;  /* 0x000000fb00fb7245 */ /* 0x000fe40000201400 */
[----:B------:R-:W-:Y:S02]  /*145c0*/  IABS R227, R227 ;  /* 0x000000e300e37213 */ /* 0x000fe40000000000 */
[----:B------:R-:W-:-:S02]  /*145d0*/  IADD3 R235, PT, PT, R88, 0x1b0, -R85 ;  /* 0x000001b058eb7810 */ /* 0x000fc40007ffe855 */
[----:B------:R-:W-:Y:S01]  /*145e0*/  I2FP.F32.S32 R227, R227 ;  /* 0x000000e300e37245 */ /* 0x000fe20000201400 */
[C---:B---3--:R-:W-:Y:S05]  /*145f0*/  HMMA.16816.F32 R28, R12.reuse, R24, R28 ;  /* 0x000000180c1c723c */ /* 0x048fea000000181c */
[----:B------:R-:W-:Y:S01]  /*14600*/  VIADD R25, R81, 0xfffffe01 ;  /* 0xfffffe0151197836 */ /* 0x000fe20000000000 */
[----:B------:R-:W-:Y:S02]  /*14610*/  IABS R235, R235 ;  /* 0x000000eb00eb7213 */ /* 0x000fe40000000000 */
[----:B------:R-:W-:Y:S02]  /*14620*/  IADD3 R233, PT, PT, R88, 0x1af, -R85 ;  /* 0x000001af58e97810 */ /* 0x000fe40007ffe855 */
[----:B------:R-:W-:Y:S01]  /*14630*/  I2FP.F32.S32 R235, R235 ;  /* 0x000000eb00eb7245 */ /* 0x000fe20000201400 */
[----:B------:R-:W-:Y:S03]  /*14640*/  HMMA.16816.F32 R32, R12, R36, R32 ;  /* 0x000000240c20723c */ /* 0x000fe60000001820 */
[----:B------:R-:W-:-:S02]  /*14650*/  IABS R233, R233 ;  /* 0x000000e900e97213 */ /* 0x000fc40000000000 */
[--C-:B------:R-:W-:Y:S02]  /*14660*/  IADD3 R213, PT, PT, R192, 0x1a0, -R85.reuse ;  /* 0x000001a0c0d57810 */ /* 0x100fe40007ffe855 */
[----:B------:R-:W-:Y:S02]  /*14670*/  I2FP.F32.S32 R233, R233 ;  /* 0x000000e900e97245 */ /* 0x000fe40000201400 */
[----:B------:R-:W-:Y:S01]  /*14680*/  IABS R213, R213 ;  /* 0x000000d500d57213 */ /* 0x000fe20000000000 */
[----:B------:R-:W-:Y:S01]  /*14690*/  HMMA.16816.F32 R4, R12, R38, R4 ;  /* 0x000000260c04723c */ /* 0x000fe20000001804 */
[----:B------:R-:W1:Y:S02]  /*146a0*/  LDSM.16.M88.4 R36, [R75+0x1400] ;  /* 0x001400004b24783b */ /* 0x000e640000000200 */
[----:B------:R-:W-:Y:S02]  /*146b0*/  IADD3 R223, PT, PT, R88, 0x1a0, -R85 ;  /* 0x000001a058df7810 */ /* 0x000fe40007ffe855 */
[----:B------:R-:W-:-:S02]  /*146c0*/  I2FP.F32.S32 R213, R213 ;  /* 0x000000d500d57245 */ /* 0x000fc40000201400 */
[----:B------:R-:W-:Y:S02]  /*146d0*/  IABS R223, R223 ;  /* 0x000000df00df7213 */ /* 0x000fe40000000000 */
[--C-:B------:R-:W-:Y:S02]  /*146e0*/  IADD3 R217, PT, PT, R88, 0x19f, -R85.reuse ;  /* 0x0000019f58d97810 */ /* 0x100fe40007ffe855 */
[----:B------:R-:W-:Y:S02]  /*146f0*/  I2FP.F32.S32 R223, R223 ;  /* 0x000000df00df7245 */ /* 0x000fe40000201400 */
[----:B------:R-:W-:Y:S02]  /*14700*/  IABS R217, R217 ;  /* 0x000000d900d97213 */ /* 0x000fe40000000000 */
[----:B------:R-:W-:Y:S02]  /*14710*/  IADD3 R197, PT, PT, R192, 0x190, -R85 ;  /* 0x00000190c0c57810 */ /* 0x000fe40007ffe855 */
[----:B------:R-:W-:-:S02]  /*14720*/  I2FP.F32.S32 R217, R217 ;  /* 0x000000d900d97245 */ /* 0x000fc40000201400 */
[----:B------:R-:W-:Y:S02]  /*14730*/  IABS R197, R197 ;  /* 0x000000c500c57213 */ /* 0x000fe40000000000 */
[C-C-:B------:R-:W-:Y:S02]  /*14740*/  IADD3 R203, PT, PT, R88.reuse, 0x190, -R85.reuse ;  /* 0x0000019058cb7810 */ /* 0x140fe40007ffe855 */
[----:B------:R-:W-:Y:S02]  /*14750*/  I2FP.F32.S32 R197, R197 ;  /* 0x000000c500c57245 */ /* 0x000fe40000201400 */
[----:B------:R-:W-:Y:S02]  /*14760*/  IABS R203, R203 ;  /* 0x000000cb00cb7213 */ /* 0x000fe40000000000 */
        /* <DEDUP_REMOVED lines=35> */
[----:B------:R-:W-:Y:S01]  /*149a0*/  IABS R76, R76 ;  /* 0x0000004c004c7213 */ /* 0x000fe20000000000 */
[-C--:B-----5:R-:W-:Y:S01]  /*149b0*/  FMUL.FTZ R8, R30, R82.reuse ;  /* 0x000000521e087220 */ /* 0x0a0fe20000410000 */
[-C--:B------:R-:W-:Y:S01]  /*149c0*/  FMUL.FTZ R24, R32, R82.reuse ;  /* 0x0000005220187220 */ /* 0x080fe20000410000 */
[-C--:B------:R-:W-:Y:S01]  /*149d0*/  FMUL.FTZ R34, R34, R82.reuse ;  /* 0x0000005222227220 */ /* 0x080fe20000410000 */
[-C--:B------:R-:W-:Y:S01]  /*149e0*/  FMUL.FTZ R16, R33, R82.reuse ;  /* 0x0000005221107220 */ /* 0x080fe20000410000 */
[-C--:B------:R-:W-:Y:S01]  /*149f0*/  FMUL.FTZ R30, R35, R82.reuse ;  /* 0x00000052231e7220 */ /* 0x080fe20000410000 */
[--C-:B------:R-:W-:Y:S01]  /*14a00*/  IADD3 R33, PT, PT, R192, 0x1ff, -R85.reuse ;  /* 0x000001ffc0217810 */ /* 0x100fe20007ffe855 */
[----:B------:R-:W2:Y:S01]  /*14a10*/  MUFU.TANH R8, R8 ;  /* 0x0000000800087308 */ /* 0x000ea20000002400 */
[-C--:B------:R-:W-:Y:S01]  /*14a20*/  FMUL.FTZ R4, R4, R82.reuse ;  /* 0x0000005204047220 */ /* 0x080fe20000410000 */
[-C--:B------:R-:W-:Y:S01]  /*14a30*/  FMUL.FTZ R6, R6, R82.reuse ;  /* 0x0000005206067220 */ /* 0x080fe20000410000 */
[----:B------:R-:W-:Y:S01]  /*14a40*/  IABS R33, R33 ;  /* 0x0000002100217213 */ /* 0x000fe20000000000 */
[----:B------:R-:W-:Y:S01]  /*14a50*/  FMUL.FTZ R28, R28, R82 ;  /* 0x000000521c1c7220 */ /* 0x000fe20000410000 */
[----:B------:R-:W-:-:S03]  /*14a60*/  IADD3 R32, PT, PT, R88, 0x1ff, -R85 ;  /* 0x000001ff58207810 */ /* 0x000fc60007ffe855 */
[----:B------:R-:W3:Y:S01]  /*14a70*/  MUFU.TANH R100, R34 ;  /* 0x0000002200647308 */ /* 0x000ee20000002400 */
[----:B------:R-:W-:-:S07]  /*14a80*/  IABS R32, R32 ;  /* 0x0000002000207213 */ /* 0x000fce0000000000 */
[----:B------:R-:W4:Y:S01]  /*14a90*/  MUFU.TANH R24, R24 ;  /* 0x0000001800187308 */ /* 0x000f220000002400 */
[----:B--2---:R-:W-:Y:S01]  /*14aa0*/  FFMA.FTZ R17, -R187, R17, R8 ;  /* 0x00000011bb117223 */ /* 0x004fe20000010108 */
[----:B------:R-:W-:Y:S02]  /*14ab0*/  IMAD.MOV.U32 R8, RZ, RZ, R9 ;  /* 0x000000ffff087224 */ /* 0x000fe400078e0009 */
[----:B------:R-:W-:Y:S02]  /*14ac0*/  IMAD.MOV.U32 R9, RZ, RZ, R11 ;  /* 0x000000ffff097224 */ /* 0x000fe400078e000b */
[----:B------:R-:W-:Y:S02]  /*14ad0*/  FSEL R17, R17, -INF , P4 ;  /* 0xff80000011117808 */ /* 0x000fe40002000000 */
[----:B------:R-:W2:Y:S01]  /*14ae0*/  MUFU.TANH R16, R16 ;  /* 0x0000001000107308 */ /* 0x000ea20000002400 */
[----:B------:R-:W-:Y:S02]  /*14af0*/  I2FP.F32.S32 R8, R8 ;  /* 0x0000000800087245 */ /* 0x000fe40000201400 */
[----:B------:R-:W-:-:S02]  /*14b00*/  I2FP.F32.S32 R9, R9 ;  /* 0x0000000900097245 */ /* 0x000fc40000201400 */
[----:B------:R-:W-:Y:S01]  /*14b10*/  ISETP.GE.AND P4, PT, R10, R195, PT ;  /* 0x000000c30a00720c */ /* 0x000fe20003f86270 */
[----:B---3--:R-:W-:Y:S01]  /*14b20*/  FFMA.FTZ R100, -R187, R8, R100 ;  /* 0x00000008bb647223 */ /* 0x008fe20000010164 */
[----:B------:R-:W-:Y:S01]  /*14b30*/  FSEL R35, R17, -INF , !P5 ;  /* 0xff80000011237808 */ /* 0x000fe20006800000 */
[----:B------:R-:W3:Y:S01]  /*14b40*/  MUFU.TANH R30, R30 ;  /* 0x0000001e001e7308 */ /* 0x000ee20000002400 */
[----:B------:R-:W-:Y:S01]  /*14b50*/  I2FP.F32.S32 R17, R33 ;  /* 0x0000002100117245 */ /* 0x000fe20000201400 */
[----:B----4-:R-:W-:Y:S01]  /*14b60*/  FFMA.FTZ R24, -R187, R9, R24 ;  /* 0x00000009bb187223 */ /* 0x010fe20000010118 */
[----:B------:R-:W-:Y:S01]  /*14b70*/  ISETP.GE.AND P5, PT, R25, R196, PT ;  /* 0x000000c41900720c */ /* 0x000fe20003fa6270 */
[----:B------:R-:W-:Y:S03]  /*14b80*/  HMMA.16816.F32 R8, R20, R48, RZ ;  /* 0x000000301408723c */ /* 0x000fe600000018ff */
[----:B------:R-:W-:Y:S01]  /*14b90*/  FSEL R100, R100, -INF , P4 ;  /* 0xff80000064647808 */ /* 0x000fe20002000000 */
[----:B------:R-:W-:Y:S01]  /*14ba0*/  FMUL.FTZ R33, R5, R82 ;  /* 0x0000005205217220 */ /* 0x000fe20000410000 */
[----:B------:R-:W-:Y:S01]  /*14bb0*/  FSEL R24, R24, -INF , P3 ;  /* 0xff80000018187808 */ /* 0x000fe20001800000 */
[----:B------:R-:W4:Y:S01]  /*14bc0*/  MUFU.TANH R4, R4 ;  /* 0x0000000400047308 */ /* 0x000f220000002400 */
[----:B------:R-:W-:Y:S01]  /*14bd0*/  ISETP.GE.AND P3, PT, R25, R193, PT ;  /* 0x000000c11900720c */ /* 0x000fe20003f66270 */
[----:B--2---:R-:W-:Y:S01]  /*14be0*/  FFMA.FTZ R151, -R187, R17, R16 ;  /* 0x00000011bb977223 */ /* 0x004fe20000010110 */
[----:B------:R-:W-:Y:S01]  /*14bf0*/  FSEL R91, R24, -INF , !P6 ;  /* 0xff800000185b7808 */ /* 0x000fe20007000000 */
[----:B------:R-:W-:Y:S01]  /*14c00*/  VIADD R16, R81, 0xfffffe08 ;  /* 0xfffffe0851107836 */ /* 0x000fe20000000000 */
[----:B------:R-:W-:-:S02]  /*14c10*/  I2FP.F32.S32 R24, R32 ;  /* 0x0000002000187245 */ /* 0x000fc40000201400 */
[----:B------:R-:W-:Y:S01]  /*14c20*/  IADD3 R17, PT, PT, R192, 0x1f8, -R85 ;  /* 0x000001f8c0117810 */ /* 0x000fe20007ffe855 */
[----:B------:R-:W2:Y:S01]  /*14c30*/  MUFU.TANH R6, R6 ;  /* 0x0000000600067308 */ /* 0x000ea20000002400 */
[----:B------:R-:W-:Y:S01]  /*14c40*/  ISETP.GE.AND P4, PT, R25, R195, PT ;  /* 0x000000c31900720c */ /* 0x000fe20003f86270 */
[----:B---3--:R-:W-:Y:S01]  /*14c50*/  FFMA.FTZ R24, -R187, R24, R30 ;  /* 0x00000018bb187223 */ /* 0x008fe2000001011e */
[----:B------:R-:W-:Y:S01]  /*14c60*/  IABS R17, R17 ;  /* 0x0000001100117213 */ /* 0x000fe20000000000 */
[-C--:B------:R-:W-:Y:S01]  /*14c70*/  FMUL.FTZ R30, R7, R82.reuse ;  /* 0x00000052071e7220 */ /* 0x080fe20000410000 */
[----:B------:R-:W-:Y:S02]  /*14c80*/  FSEL R151, R151, -INF , P5 ;  /* 0xff80000097977808 */ /* 0x000fe40002800000 */
[----:B------:R-:W-:Y:S01]  /*14c90*/  I2FP.F32.S32 R17, R17 ;  /* 0x0000001100117245 */ /* 0x000fe20000201400 */
[----:B-1----:R-:W-:Y:S05]  /*14ca0*/  HMMA.16816.F32 R8, R12, R36, R8 ;  /* 0x000000240c08723c */ /* 0x002fea0000001808 */
[----:B------:R-:W-:Y:S01]  /*14cb0*/  FSEL R100, R100, -INF , !P2 ;  /* 0xff80000064647808 */ /* 0x000fe20005000000 */
[----:B------:R-:W-:Y:S01]  /*14cc0*/  MUFU.TANH R30, R30 ;  /* 0x0000001e001e7308 */ /* 0x000fe20000002400 */
[----:B------:R-:W-:Y:S01]  /*14cd0*/  FSEL R151, R151, -INF , !P3 ;  /* 0xff80000097977808 */ /* 0x000fe20005800000 */
[----:B----4-:R-:W-:Y:S01]  /*14ce0*/  FFMA.FTZ R17, -R187, R17, R4 ;  /* 0x00000011bb117223 */ /* 0x010fe20000010104 */
[----:B------:R-:W-:Y:S01]  /*14cf0*/  FSEL R96, R24, -INF , P4 ;  /* 0xff80000018607808 */ /* 0x000fe20002000000 */
[----:B------:R-:W-:Y:S01]  /*14d00*/  FMUL.FTZ R36, R31, R82 ;  /* 0x000000521f247220 */ /* 0x000fe20000410000 */
[----:B------:R-:W-:-:S02]  /*14d10*/  ISETP.GE.AND P2, PT, R16, R196, PT ;  /* 0x000000c41000720c */ /* 0x000fc40003f46270 */
[C---:B------:R-:W-:Y:S01]  /*14d20*/  ISETP.GE.AND P5, PT, R16.reuse, R193, PT ;  /* 0x000000c11000720c */ /* 0x040fe20003fa6270 */
[----:B--2---:R-:W-:Y:S01]  /*14d30*/  FFMA.FTZ R93, -R187, R93, R6 ;  /* 0x0000005dbb5d7223 */ /* 0x004fe20000010106 */
[C---:B------:R-:W-:Y:S01]  /*14d40*/  ISETP.GE.AND P3, PT, R16.reuse, R194, PT ;  /* 0x000000c21000720c */ /* 0x040fe20003f66270 */
[----:B------:R-:W-:Y:S03]  /*14d50*/  HMMA.16816.F32 R4, R20, R50, RZ ;  /* 0x000000321404723c */ /* 0x000fe600000018ff */
[----:B------:R-:W-:Y:S01]  /*14d60*/  ISETP.GE.AND P4, PT, R16, R195, PT ;  /* 0x000000c31000720c */ /* 0x000fe20003f86270 */
[----:B------:R-:W-:Y:S01]  /*14d70*/  MUFU.TANH R28, R28 ;  /* 0x0000001c001c7308 */ /* 0x000fe20000002400 */
[----:B------:R-:W-:Y:S02]  /*14d80*/  IADD3 R32, PT, PT, R192, 0x1f7, -R85 ;  /* 0x000001f7c0207810 */ /* 0x000fe40007ffe855 */
[----:B------:R-:W-:Y:S01]  /*14d90*/  FSEL R17, R17, -INF , P2 ;  /* 0xff80000011117808 */ /* 0x000fe20001000000 */
[----:B------:R-:W-:Y:S01]  /*14da0*/  FMUL.FTZ R8, R8, R82 ;  /* 0x0000005208087220 */ /* 0x000fe20000410000 */
[----:B------:R-:W-:Y:S01]  /*14db0*/  IABS R32, R32 ;  /* 0x0000002000207213 */ /* 0x000fe20000000000 */
[----:B------:R-:W-:-:S02]  /*14dc0*/  FMUL.FTZ R98, R11, R82 ;  /* 0x000000520b627220 */ /* 0x000fc40000410000 */
[----:B------:R-:W1:Y:S01]  /*14dd0*/  MUFU.TANH R16, R33 ;  /* 0x0000002100107308 */ /* 0x000e620000002400 */
[----:B------:R-:W-:Y:S01]  /*14de0*/  FSEL R95, R17, -INF , !P5 ;  /* 0xff800000115f7808 */ /* 0x000fe20006800000 */
[----:B------:R-:W-:Y:S01]  /*14df0*/  FMUL.FTZ R108, R10, R82 ;  /* 0x000000520a6c7220 */ /* 0x000fe20000410000 */
[----:B------:R-:W-:Y:S01]  /*14e00*/  I2FP.F32.S32 R17, R32 ;  /* 0x0000002000117245 */ /* 0x000fe20000201400 */
[----:B------:R-:W-:Y:S01]  /*14e10*/  VIADD R10, R81, 0xfffffe10 ;  /* 0xfffffe10510a7836 */ /* 0x000fe20000000000 */
[----:B------:R-:W-:Y:S01]  /*14e20*/  ISETP.GE.AND P6, PT, R25, R194, PT ;  /* 0x000000c21900720c */ /* 0x000fe20003fc6270 */
[----:B------:R-:W-:Y:S01]  /*14e30*/  VIADD R25, R81, 0xfffffe09 ;  /* 0xfffffe0951197836 */ /* 0x000fe20000000000 */
[----:B------:R-:W-:Y:S01]  /*14e40*/  IADD3 R24, PT, PT, R88, 0x1f7, -R85 ;  /* 0x000001f758187810 */ /* 0x000fe20007ffe855 */
[----:B------:R-:W2:Y:S01]  /*14e50*/  MUFU.TANH R8, R8 ;  /* 0x0000000800087308 */ /* 0x000ea20000002400 */
[----:B------:R-:W-:Y:S01]  /*14e60*/  FSEL R96, R96, -INF , !P6 ;  /* 0xff80000060607808 */ /* 0x000fe20007000000 */
[----:B------:R-:W-:Y:S05]  /*14e70*/  HMMA.16816.F32 R4, R12, R38, R4 ;  /* 0x000000260c04723c */ /* 0x000fea0000001804 */
[----:B------:R-:W-:Y:S01]  /*14e80*/  FSEL R93, R93, -INF , P4 ;  /* 0xff8000005d5d7808 */ /* 0x000fe20002000000 */
[----:B------:R-:W-:Y:S01]  /*14e90*/  FMUL.FTZ R38, R29, R82 ;  /* 0x000000521d267220 */ /* 0x000fe20000410000 */
[----:B------:R-:W-:-:S02]  /*14ea0*/  ISETP.GE.AND P6, PT, R25, R196, PT ;  /* 0x000000c41900720c */ /* 0x000fc40003fc6270 */
[C---:B------:R-:W-:Y:S01]  /*14eb0*/  ISETP.GE.AND P2, PT, R25.reuse, R193, PT ;  /* 0x000000c11900720c */ /* 0x040fe20003f46270 */
[----:B------:R-:W-:Y:S01]  /*14ec0*/  MUFU.TANH R108, R108 ;  /* 0x0000006c006c7308 */ /* 0x000fe20000002400 */
[----:B------:R-:W-:Y:S01]  /*14ed0*/  ISETP.GE.AND P5, PT, R25, R194, PT ;  /* 0x000000c21900720c */ /* 0x000fe20003fa6270 */
[----:B-1----:R-:W-:Y:S01]  /*14ee0*/  FFMA.FTZ R17, -R187, R17, R16 ;  /* 0x00000011bb117223 */ /* 0x002fe20000010110 */
[----:B------:R-:W-:Y:S02]  /*14ef0*/  IADD3 R16, PT, PT, R192, 0x1f0, -R85 ;  /* 0x000001f0c0107810 */ /* 0x000fe40007ffe855 */
[----:B------:R-:W-:Y:S02]  /*14f00*/  ISETP.GE.AND P4, PT, R25, R195, PT ;  /* 0x000000c31900720c */ /* 0x000fe40003f86270 */
[----:B------:R-:W-:Y:S01]  /*14f10*/  IABS R16, R16 ;  /* 0x0000001000107213 */ /* 0x000fe20000000000 */
[----:B------:R-:W-:Y:S01]  /*14f20*/  MUFU.TANH R98, R98 ;  /* 0x0000006200627308 */ /* 0x000fe20000002400 */
[----:B------:R-:W-:-:S02]  /*14f30*/  IABS R24, R24 ;  /* 0x0000001800187213 */ /* 0x000fc40000000000 */
[----:B------:R-:W-:Y:S01]  /*14f40*/  I2FP.F32.S32 R11, R16 ;  /* 0x00000010000b7245 */ /* 0x000fe20000201400 */
[-C--:B------:R-:W-:Y:S01]  /*14f50*/  FMUL.FTZ R16, R9, R82.reuse ;  /* 0x0000005209107220 */ /* 0x080fe20000410000 */
[--C-:B------:R-:W-:Y:S01]  /*14f60*/  IADD3 R25, PT, PT, R88, 0x1f0, -R85.reuse ;  /* 0x000001f058197810 */ /* 0x100fe20007ffe855 */
[----:B------:R-:W-:Y:S01]  /*14f70*/  FMUL.FTZ R106, R6, R82 ;  /* 0x00000052066a7220 */ /* 0x000fe20000410000 */
[----:B------:R-:W-:Y:S01]  /*14f80*/  IADD3 R9, PT, PT, R192, 0x1ef, -R85 ;  /* 0x000001efc0097810 */ /* 0x000fe20007ffe855 */
[C---:B--2---:R-:W-:Y:S01]  /*14f90*/  FFMA.FTZ R34, -R187.reuse, R11, R8 ;  /* 0x0000000bbb227223 */ /* 0x044fe20000010108 */
[----:B------:R-:W-:Y:S01]  /*14fa0*/  I2FP.F32.S32 R24, R24 ;  /* 0x0000001800187245 */ /* 0x000fe20000201400 */
[----:B------:R-:W1:Y:S01]  /*14fb0*/  MUFU.TANH R8, R16 ;  /* 0x0000001000087308 */ /* 0x000e620000002400 */
[----:B------:R-:W-:Y:S02]  /*14fc0*/  IABS R25, R25 ;  /* 0x0000001900197213 */ /* 0x000fe40000000000 */
[----:B------:R-:W-:Y:S01]  /*14fd0*/  IABS R9, R9 ;  /* 0x0000000900097213 */ /* 0x000fe20000000000 */
[----:B------:R-:W-:Y:S01]  /*14fe0*/  FFMA.FTZ R24, -R187, R24, R30 ;  /* 0x00000018bb187223 */ /* 0x000fe2000001011e */
[----:B------:R-:W-:Y:S01]  /*14ff0*/  FSEL R102, R17, -INF , P6 ;  /* 0xff80000011667808 */ /* 0x000fe20003000000 */
[----:B------:R-:W-:Y:S01]  /*15000*/  IMAD.MOV.U32 R17, RZ, RZ, R25 ;  /* 0x000000ffff117224 */ /* 0x000fe200078e0019 */
[----:B------:R-:W-:Y:S01]  /*15010*/  I2FP.F32.S32 R9, R9 ;  /* 0x0000000900097245 */ /* 0x000fe20000201400 */
[----:B------:R-:W2:Y:S01]  /*15020*/  MUFU.TANH R106, R106 ;  /* 0x0000006a006a7308 */ /* 0x000ea20000002400 */
[----:B------:R-:W-:-:S02]  /*15030*/  IADD3 R11, PT, PT, R88, 0x1ef, -R85 ;  /* 0x000001ef580b7810 */ /* 0x000fc40007ffe855 */
[----:B------:R-:W-:Y:S02]  /*15040*/  FSEL R93, R93, -INF , !P3 ;  /* 0xff8000005d5d7808 */ /* 0x000fe40005800000 */
[----:B------:R-:W-:Y:S02]  /*15050*/  FSEL R102, R102, -INF , !P2 ;  /* 0xff80000066667808 */ /* 0x000fe40005000000 */
[----:B------:R-:W-:Y:S01]  /*15060*/  I2FP.F32.S32 R17, R17 ;  /* 0x0000001100117245 */ /* 0x000fe20000201400 */
[----:B------:R-:W-:Y:S01]  /*15070*/  MUFU.TANH R38, R38 ;  /* 0x0000002600267308 */ /* 0x000fe20000002400 */
[----:B------:R-:W-:Y:S01]  /*15080*/  FSEL R92, R24, -INF , P4 ;  /* 0xff800000185c7808 */ /* 0x000fe20002000000 */
[C---:B-1----:R-:W-:Y:S01]  /*15090*/  FFMA.FTZ R8, -R187.reuse, R9, R8 ;  /* 0x00000009bb087223 */ /* 0x042fe20000010108 */
[----:B------:R-:W-:Y:S01]  /*150a0*/  ISETP.GE.AND P3, PT, R10, R196, PT ;  /* 0x000000c40a00720c */ /* 0x000fe20003f66270 */
[----:B------:R-:W-:Y:S01]  /*150b0*/  FMUL.FTZ R9, R4, R82 ;  /* 0x0000005204097220 */ /* 0x000fe20000410000 */
[C---:B------:R-:W-:Y:S01]  /*150c0*/  ISETP.GE.AND P6, PT, R10.reuse, R193, PT ;  /* 0x000000c10a00720c */ /* 0x040fe20003fc6270 */
[----:B------:R-:W-:Y:S01]  /*150d0*/  FFMA.FTZ R108, -R187, R17, R108 ;  /* 0x00000011bb6c7223 */ /* 0x000fe2000001016c */
[C---:B------:R-:W-:Y:S01]  /*150e0*/  ISETP.GE.AND P2, PT, R10.reuse, R194, PT ;  /* 0x000000c20a00720c */ /* 0x040fe20003f46270 */
[----:B------:R-:W-:Y:S01]  /*150f0*/  FMUL.FTZ R24, R5, R82 ;  /* 0x0000005205187220 */ /* 0x000fe20000410000 */
[----:B------:R-:W-:Y:S01]  /*15100*/  ISETP.GE.AND P4, PT, R10, R195, PT ;  /* 0x000000c30a00720c */ /* 0x000fe20003f86270 */
[----:B------:R-:W-:Y:S01]  /*15110*/  VIADD R10, R81, 0xfffffe11 ;  /* 0xfffffe11510a7836 */ /* 0x000fe20000000000 */
[----:B------:R-:W-:Y:S01]  /*15120*/  IABS R11, R11 ;  /* 0x0000000b000b7213 */ /* 0x000fe20000000000 */
[----:B------:R-:W1:Y:S01]  /*15130*/  MUFU.TANH R9, R9 ;  /* 0x0000000900097308 */ /* 0x000e620000002400 */
[----:B------:R-:W-:-:S02]  /*15140*/  IADD3 R4, PT, PT, R88, 0x1e8, -R85 ;  /* 0x000001e858047810 */ /* 0x000fc40007ffe855 */
[----:B------:R-:W-:Y:S02]  /*15150*/  I2FP.F32.S32 R6, R11 ;  /* 0x0000000b00067245 */ /* 0x000fe40000201400 */
[----:B------:R-:W-:Y:S02]  /*15160*/  FSEL R92, R92, -INF , !P5 ;  /* 0xff8000005c5c7808 */ /* 0x000fe40006800000 */
[----:B------:R-:W-:Y:S01]  /*15170*/  ISETP.GE.AND P5, PT, R10, R196, PT ;  /* 0x000000c40a00720c */ /* 0x000fe20003fa6270 */
[----:B------:R-:W-:Y:S01]  /*15180*/  FFMA.FTZ R98, -R187, R6, R98 ;  /* 0x00000006bb627223 */ /* 0x000fe20000010162 */
[----:B------:R-:W-:Y:S01]  /*15190*/  IABS R4, R4 ;  /* 0x0000000400047213 */ /* 0x000fe20000000000 */
[----:B------:R-:W-:Y:S01]  /*151a0*/  VIADD R6, R81, 0xfffffe18 ;  /* 0xfffffe1851067836 */ /* 0x000fe20000000000 */
[----:B------:R-:W-:Y:S01]  /*151b0*/  FSEL R34, R34, -INF , P3 ;  /* 0xff80000022227808 */ /* 0x000fe20001800000 */
[----:B------:R-:W3:Y:S01]  /*151c0*/  MUFU.TANH R24, R24 ;  /* 0x0000001800187308 */ /* 0x000ee20000002400 */
[----:B------:R-:W-:-:S02]  /*151d0*/  FSEL R108, R108, -INF , P4 ;  /* 0xff8000006c6c7808 */ /* 0x000fc40002000000 */
[C---:B------:R-:W-:Y:S02]  /*151e0*/  ISETP.GE.AND P3, PT, R10.reuse, R193, PT ;  /* 0x000000c10a00720c */ /* 0x040fe40003f66270 */
[----:B------:R-:W-:Y:S02]  /*151f0*/  ISETP.GE.AND P4, PT, R10, R195, PT ;  /* 0x000000c30a00720c */ /* 0x000fe40003f86270 */
[----:B------:R-:W-:Y:S01]  /*15200*/  FSEL R32, R8, -INF , P5 ;  /* 0xff80000008207808 */ /* 0x000fe20002800000 */
[----:B------:R-:W-:Y:S01]  /*15210*/  VIADD R8, R81, 0xfffffe19 ;  /* 0xfffffe1951087836 */ /* 0x000fe20000000000 */
[----:B------:R-:W-:Y:S02]  /*15220*/  I2FP.F32.S32 R4, R4 ;  /* 0x0000000400047245 */ /* 0x000fe40000201400 */
[----:B------:R-:W-:Y:S02]  /*15230*/  FSEL R34, R34, -INF , !P6 ;  /* 0xff80000022227808 */ /* 0x000fe40007000000 */
[----:B------:R-:W-:Y:S01]  /*15240*/  ISETP.GE.AND P6, PT, R10, R194, PT ;  /* 0x000000c20a00720c */ /* 0x000fe20003fc6270 */
[----:B------:R-:W-:Y:S01]  /*15250*/  FMUL.FTZ R10, R7, R82 ;  /* 0x00000052070a7220 */ /* 0x000fe20000410000 */
[----:B------:R-:W-:Y:S01]  /*15260*/  IADD3 R30, PT, PT, R192, 0x1e8, -R85 ;  /* 0x000001e8c01e7810 */ /* 0x000fe20007ffe855 */
[----:B--2---:R-:W-:Y:S01]  /*15270*/  FFMA.FTZ R106, -R187, R4, R106 ;  /* 0x00000004bb6a7223 */ /* 0x004fe2000001016a */
[----:B------:R-:W-:-:S02]  /*15280*/  FSEL R108, R108, -INF , !P2 ;  /* 0xff8000006c6c7808 */ /* 0x000fc40005000000 */
[----:B------:R-:W-:Y:S01]  /*15290*/  FSEL R32, R32, -INF , !P3 ;  /* 0xff80000020207808 */ /* 0x000fe20005800000 */
[----:B------:R-:W2:Y:S01]  /*152a0*/  MUFU.TANH R10, R10 ;  /* 0x0000000a000a7308 */ /* 0x000ea20000002400 */
[----:B------:R-:W-:Y:S02]  /*152b0*/  FSEL R98, R98, -INF , P4 ;  /* 0xff80000062627808 */ /* 0x000fe40002000000 */
[C---:B------:R-:W-:Y:S02]  /*152c0*/  ISETP.GE.AND P2, PT, R6.reuse, R196, PT ;  /* 0x000000c40600720c */ /* 0x040fe40003f46270 */
[C---:B------:R-:W-:Y:S02]  /*152d0*/  ISETP.GE.AND P5, PT, R6.reuse, R193, PT ;  /* 0x000000c10600720c */ /* 0x040fe40003fa6270 */
[C---:B------:R-:W-:Y:S02]  /*152e0*/  ISETP.GE.AND P3, PT, R6.reuse, R194, PT ;  /* 0x000000c20600720c */ /* 0x040fe40003f66270 */
[----:B------:R-:W-:-:S02]  /*152f0*/  ISETP.GE.AND P4, PT, R6, R195, PT ;  /* 0x000000c30600720c */ /* 0x000fc40003f86270 */
[----:B------:R-:W-:Y:S01]  /*15300*/  HMMA.16816.F32 R4, R20, R18, RZ ;  /* 0x000000121404723c */ /* 0x000fe200000018ff */
[----:B------:R-:W4:Y:S02]  /*15310*/  LDSM.16.M88.4 R16, [R41+0x1c00] ;  /* 0x001c00002910783b */ /* 0x000f240000000200 */
[----:B------:R-:W-:Y:S02]  /*15320*/  IABS R30, R30 ;  /* 0x0000001e001e7213 */ /* 0x000fe40000000000 */
[----:B------:R-:W-:Y:S02]  /*15330*/  IADD3 R11, PT, PT, R192, 0x1e7, -R85 ;  /* 0x000001e7c00b7810 */ /* 0x000fe40007ffe855 */
[----:B------:R-:W-:Y:S02]  /*15340*/  I2FP.F32.S32 R30, R30 ;  /* 0x0000001e001e7245 */ /* 0x000fe40000201400 */
[----:B------:R-:W-:Y:S02]  /*15350*/  IABS R11, R11 ;  /* 0x0000000b000b7213 */ /* 0x000fe40000000000 */
[----:B------:R-:W-:Y:S01]  /*15360*/  FSEL R98, R98, -INF , !P6 ;  /* 0xff80000062627808 */ /* 0x000fe20007000000 */
[----:B-1----:R-:W-:Y:S01]  /*15370*/  FFMA.FTZ R30, -R187, R30, R9 ;  /* 0x0000001ebb1e7223 */ /* 0x002fe20000010109 */
[----:B------:R-:W-:-:S02]  /*15380*/  IADD3 R9, PT, PT, R88, 0x1e7, -R85 ;  /* 0x000001e758097810 */ /* 0x000fc40007ffe855 */
[----:B------:R-:W-:Y:S02]  /*15390*/  I2FP.F32.S32 R11, R11 ;  /* 0x0000000b000b7245 */ /* 0x000fe40000201400 */
[----:B------:R-:W-:Y:S02]  /*153a0*/  FSEL R30, R30, -INF , P2 ;  /* 0xff8000001e1e7808 */ /* 0x000fe40001000000 */
[----:B------:R-:W-:Y:S01]  /*153b0*/  IABS R9, R9 ;  /* 0x0000000900097213 */ /* 0x000fe20000000000 */
[----:B---3--:R-:W-:Y:S01]  /*153c0*/  FFMA.FTZ R11, -R187, R11, R24 ;  /* 0x0000000bbb0b7223 */ /* 0x008fe20000010118 */
[----:B------:R-:W-:Y:S01]  /*153d0*/  FSEL R30, R30, -INF , !P5 ;  /* 0xff8000001e1e7808 */ /* 0x000fe20006800000 */
[----:B------:R-:W-:Y:S05]  /*153e0*/  HMMA.16816.F32 R4, R12, R26, R4 ;  /* 0x0000001a0c04723c */ /* 0x000fea0000001804 */
[----:B------:R-:W-:Y:S01]  /*153f0*/  FSEL R106, R106, -INF , P4 ;  /* 0xff8000006a6a7808 */ /* 0x000fe20002000000 */
[----:B------:R-:W1:Y:S01]  /*15400*/  LDSM.16.M88.4 R24, [R75+0x1c00] ;  /* 0x001c00004b18783b */ /* 0x000e620000000200 */
[----:B------:R-:W-:-:S02]  /*15410*/  ISETP.GE.AND P6, PT, R8, R196, PT ;  /* 0x000000c40800720c */ /* 0x000fc40003fc6270 */
[C---:B------:R-:W-:Y:S02]  /*15420*/  ISETP.GE.AND P2, PT, R8.reuse, R193, PT ;  /* 0x000000c10800720c */ /* 0x040fe40003f46270 */
[C---:B------:R-:W-:Y:S02]  /*15430*/  ISETP.GE.AND P5, PT, R8.reuse, R194, PT ;  /* 0x000000c20800720c */ /* 0x040fe40003fa6270 */
[----:B------:R-:W-:Y:S02]  /*15440*/  I2FP.F32.S32 R9, R9 ;  /* 0x0000000900097245 */ /* 0x000fe40000201400 */
[----:B------:R-:W-:Y:S02]  /*15450*/  ISETP.GE.AND P4, PT, R8, R195, PT ;  /* 0x000000c30800720c */ /* 0x000fe40003f86270 */
[----:B------:R-:W3:Y:S01]  /*15460*/  MUFU.TANH R8, R36 ;  /* 0x0000002400087308 */ /* 0x000ee20000002400 */
[----:B--2---:R-:W-:Y:S01]  /*15470*/  FFMA.FTZ R31, -R187, R9, R10 ;  /* 0x00000009bb1f7223 */ /* 0x004fe2000001010a */
[--C-:B------:R-:W-:Y:S01]  /*15480*/  IADD3 R33, PT, PT, R88, 0x1df, -R85.reuse ;  /* 0x000001df58217810 */ /* 0x100fe20007ffe855 */
[----:B------:R-:W-:Y:S01]  /*15490*/  VIADD R10, R81, 0xfffffe21 ;  /* 0xfffffe21510a7836 */ /* 0x000fe20000000000 */
[----:B------:R-:W-:-:S02]  /*154a0*/  IADD3 R9, PT, PT, R192, 0x1df, -R85 ;  /* 0x000001dfc0097810 */ /* 0x000fc40007ffe855 */
[----:B------:R-:W-:Y:S01]  /*154b0*/  IABS R33, R33 ;  /* 0x0000002100217213 */ /* 0x000fe20000000000 */
[-C--:B------:R-:W-:Y:S01]  /*154c0*/  FMUL.FTZ R4, R4, R82.reuse ;  /* 0x0000005204047220 */ /* 0x080fe20000410000 */
[----:B------:R-:W-:Y:S01]  /*154d0*/  IABS R9, R9 ;  /* 0x0000000900097213 */ /* 0x000fe20000000000 */
[-C--:B------:R-:W-:Y:S01]  /*154e0*/  FMUL.FTZ R6, R6, R82.reuse ;  /* 0x0000005206067220 */ /* 0x080fe20000410000 */
[----:B------:R-:W-:Y:S01]  /*154f0*/  FSEL R29, R11, -INF , P6 ;  /* 0xff8000000b1d7808 */ /* 0x000fe20003000000 */
[----:B------:R-:W-:Y:S01]  /*15500*/  FMUL.FTZ R112, R7, R82 ;  /* 0x0000005207707220 */ /* 0x000fe20000410000 */
[----:B------:R-:W-:Y:S01]  /*15510*/  I2FP.F32.S32 R33, R33 ;  /* 0x0000002100217245 */ /* 0x000fe20000201400 */
[----:B------:R-:W2:Y:S01]  /*15520*/  MUFU.TANH R4, R4 ;  /* 0x0000000400047308 */ /* 0x000ea20000002400 */
[----:B------:R-:W-:Y:S02]  /*15530*/  I2FP.F32.S32 R9, R9 ;  /* 0x0000000900097245 */ /* 0x000fe40000201400 */
[----:B------:R-:W-:-:S02]  /*15540*/  FSEL R106, R106, -INF , !P3 ;  /* 0xff8000006a6a7808 */ /* 0x000fc40005800000 */
[----:B------:R-:W-:Y:S01]  /*15550*/  FSEL R29, R29, -INF , !P2 ;  /* 0xff8000001d1d7808 */ /* 0x000fe20005000000 */
[----:B---3--:R-:W-:Y:S01]  /*15560*/  FFMA.FTZ R33, -R187, R33, R8 ;  /* 0x00000021bb217223 */ /* 0x008fe20000010108 */
[----:B------:R-:W-:Y:S01]  /*15570*/  FSEL R31, R31, -INF , P4 ;  /* 0xff8000001f1f7808 */ /* 0x000fe20002000000 */
[----:B------:R-:W-:Y:S01]  /*15580*/  FFMA.FTZ R38, -R187, R9, R38 ;  /* 0x00000009bb267223 */ /* 0x000fe20000010126 */
[C---:B------:R-:W-:Y:S01]  /*15590*/  ISETP.GE.AND P3, PT, R10.reuse, R196, PT ;  /* 0x000000c40a00720c */ /* 0x040fe20003f66270 */
[----:B------:R-:W3:Y:S01]  /*155a0*/  MUFU.TANH R6, R6 ;  /* 0x0000000600067308 */ /* 0x000ee20000002400 */
[C---:B------:R-:W-:Y:S01]  /*155b0*/  ISETP.GE.AND P6, PT, R10.reuse, R193, PT ;  /* 0x000000c10a00720c */ /* 0x040fe20003fc6270 */
[----:B------:R-:W-:Y:S01]  /*155c0*/  VIADD R36, R81, 0xfffffe28 ;  /* 0xfffffe2851247836 */ /* 0x000fe20000000000 */
[C---:B------:R-:W-:Y:S02]  /*155d0*/  ISETP.GE.AND P2, PT, R10.reuse, R194, PT ;  /* 0x000000c20a00720c */ /* 0x040fe40003f46270 */
[----:B------:R-:W-:-:S02]  /*155e0*/  ISETP.GE.AND P4, PT, R10, R195, PT ;  /* 0x000000c30a00720c */ /* 0x000fc40003f86270 */
[----:B----4-:R-:W-:Y:S03]  /*155f0*/  HMMA.16816.F32 R8, R20, R16, RZ ;  /* 0x000000101408723c */ /* 0x010fe600000018ff */
[--C-:B------:R-:W-:Y:S01]  /*15600*/  IADD3 R17, PT, PT, R192, 0x1d8, -R85.reuse ;  /* 0x000001d8c0117810 */ /* 0x100fe20007ffe855 */
[----:B------:R-:W4:Y:S01]  /*15610*/  MUFU.TANH R112, R112 ;  /* 0x0000007000707308 */ /* 0x000f220000002400 */
[----:B------:R-:W-:Y:S02]  /*15620*/  IADD3 R37, PT, PT, R88, 0x1d8, -R85 ;  /* 0x000001d858257810 */ /* 0x000fe40007ffe855 */
[----:B------:R-:W-:Y:S02]  /*15630*/  IABS R17, R17 ;  /* 0x0000001100117213 */ /* 0x000fe40000000000 */
[----:B------:R-:W-:Y:S02]  /*15640*/  IABS R16, R37 ;  /* 0x0000002500107213 */ /* 0x000fe40000000000 */
[----:B------:R-:W-:-:S02]  /*15650*/  I2FP.F32.S32 R17, R17 ;  /* 0x0000001100117245 */ /* 0x000fc40000201400 */
[----:B------:R-:W-:Y:S01]  /*15660*/  I2FP.F32.S32 R7, R16 ;  /* 0x0000001000077245 */ /* 0x000fe20000201400 */
[----:B------:R-:W-:Y:S01]  /*15670*/  FMUL.FTZ R16, R5, R82 ;  /* 0x0000005205107220 */ /* 0x000fe20000410000 */
[----:B------:R-:W-:Y:S01]  /*15680*/  FSEL R31, R31, -INF , !P5 ;  /* 0xff8000001f1f7808 */ /* 0x000fe20006800000 */
[C---:B--2---:R-:W-:Y:S01]  /*15690*/  FFMA.FTZ R17, -R187.reuse, R17, R4 ;  /* 0x00000011bb117223 */ /* 0x044fe20000010104 */
[----:B------:R-:W-:Y:S01]  /*156a0*/  ISETP.GE.AND P5, PT, R36, R196, PT ;  /* 0x000000c42400720c */ /* 0x000fe20003fa6270 */
[----:B------:R-:W2:Y:S01]  /*156b0*/  MUFU.TANH R4, R16 ;  /* 0x0000001000047308 */ /* 0x000ea20000002400 */
[----:B---3--:R-:W-:Y:S01]  /*156c0*/  FFMA.FTZ R6, -R187, R7, R6 ;  /* 0x00000007bb067223 */ /* 0x008fe20000010106 */
[--C-:B------:R-:W-:Y:S01]  /*156d0*/  IADD3 R7, PT, PT, R88, 0x1d7, -R85.reuse ;  /* 0x000001d758077810 */ /* 0x100fe20007ffe855 */
[----:B------:R-:W-:Y:S01]  /*156e0*/  VIADD R5, R81, 0xfffffe29 ;  /* 0xfffffe2951057836 */ /* 0x000fe20000000000 */
[----:B-1----:R-:W-:Y:S05]  /*156f0*/  HMMA.16816.F32 R8, R12, R24, R8 ;  /* 0x000000180c08723c */ /* 0x002fea0000001808 */
[----:B------:R-:W-:-:S02]  /*15700*/  IADD3 R24, PT, PT, R192, 0x1d7, -R85 ;  /* 0x000001d7c0187810 */ /* 0x000fc40007ffe855 */
[----:B------:R-:W-:Y:S02]  /*15710*/  IABS R7, R7 ;  /* 0x0000000700077213 */ /* 0x000fe40000000000 */
[----:B------:R-:W-:Y:S02]  /*15720*/  IABS R24, R24 ;  /* 0x0000001800187213 */ /* 0x000fe40000000000 */
[----:B------:R-:W-:Y:S02]  /*15730*/  FSEL R38, R38, -INF , P3 ;  /* 0xff80000026267808 */ /* 0x000fe40001800000 */
[----:B------:R-:W-:Y:S02]  /*15740*/  FSEL R33, R33, -INF , P4 ;  /* 0xff80000021217808 */ /* 0x000fe40002000000 */
[C---:B------:R-:W-:Y:S02]  /*15750*/  ISETP.GE.AND P3, PT, R36.reuse, R193, PT ;  /* 0x000000c12400720c */ /* 0x040fe40003f66270 */
[----:B------:R-:W-:-:S02]  /*15760*/  ISETP.GE.AND P4, PT, R36, R195, PT ;  /* 0x000000c32400720c */ /* 0x000fc40003f86270 */
[----:B------:R-:W-:Y:S02]  /*15770*/  FSEL R17, R17, -INF , P5 ;  /* 0xff80000011117808 */ /* 0x000fe40002800000 */
[----:B------:R-:W-:Y:S02]  /*15780*/  I2FP.F32.S32 R7, R7 ;  /* 0x0000000700077245 */ /* 0x000fe40000201400 */
[----:B------:R-:W-:Y:S01]  /*15790*/  I2FP.F32.S32 R39, R24 ;  /* 0x0000001800277245 */ /* 0x000fe20000201400 */
[----:B------:R-:W-:Y:S01]  /*157a0*/  FMUL.FTZ R24, R8, R82 ;  /* 0x0000005208187220 */ /* 0x000fe20000410000 */
[----:B------:R-:W-:Y:S01]  /*157b0*/  FSEL R38, R38, -INF , !P6 ;  /* 0xff80000026267808 */ /* 0x000fe20007000000 */
[C---:B----4-:R-:W-:Y:S01]  /*157c0*/  FFMA.FTZ R112, -R187.reuse, R7, R112 ;  /* 0x00000007bb707223 */ /* 0x050fe20000010170 */
[----:B------:R-:W-:Y:S01]  /*157d0*/  ISETP.GE.AND P6, PT, R36, R194, PT ;  /* 0x000000c22400720c */ /* 0x000fe20003fc6270 */
[----:B--2---:R-:W-:Y:S01]  /*157e0*/  FFMA.FTZ R39, -R187, R39, R4 ;  /* 0x00000027bb277223 */ /* 0x004fe20000010104 */
[----:B------:R-:W-:Y:S01]  /*157f0*/  FSEL R33, R33, -INF , !P2 ;  /* 0xff80000021217808 */ /* 0x000fe20005000000 */
[----:B------:R-:W1:Y:S01]  /*15800*/  MUFU.TANH R24, R24 ;  /* 0x0000001800187308 */ /* 0x000e620000002400 */
[----:B------:R-:W-:Y:S01]  /*15810*/  FSEL R36, R17, -INF , !P3 ;  /* 0xff80000011247808 */ /* 0x000fe20005800000 */
[----:B------:R-:W-:Y:S01]  /*15820*/  FMUL.FTZ R116, R10, R82 ;  /* 0x000000520a747220 */ /* 0x000fe20000410000 */
[----:B------:R-:W-:Y:S01]  /*15830*/  FSEL R114, R6, -INF , P4 ;  /* 0xff80000006727808 */ /* 0x000fe20002000000 */
[----:B------:R-:W-:Y:S03]  /*15840*/  HMMA.16816.F32 R16, R20, R18, RZ ;  /* 0x000000121410723c */ /* 0x000fe600000018ff */
[----:B------:R-:W-:Y:S01]  /*15850*/  ISETP.GE.AND P2, PT, R5, R196, PT ;  /* 0x000000c40500720c */ /* 0x000fe20003f46270 */
[----:B------:R-:W-:Y:S01]  /*15860*/  FMUL.FTZ R42, R11, R82 ;  /* 0x000000520b2a7220 */ /* 0x000fe20000410000 */
[----:B------:R-:W-:Y:S01]  /*15870*/  ISETP.GE.AND P5, PT, R5, R193, PT ;  /* 0x000000c10500720c */ /* 0x000fe20003fa6270 */
[----:B------:R-:W-:Y:S01]  /*15880*/  VIADD R8, R81, 0xfffffe30 ;  /* 0xfffffe3051087836 */ /* 0x000fe20000000000 */
[C---:B------:R-:W-:Y:S01]  /*15890*/  ISETP.GE.AND P3, PT, R5.reuse, R194, PT ;  /* 0x000000c20500720c */ /* 0x040fe20003f66270 */
[----:B------:R-:W2:Y:S01]  /*158a0*/  MUFU.TANH R116, R116 ;  /* 0x0000007400747308 */ /* 0x000ea20000002400 */
[----:B------:R-:W-:Y:S01]  /*158b0*/  ISETP.GE.AND P4, PT, R5, R195, PT ;  /* 0x000000c30500720c */ /* 0x000fe20003f86270 */
[----:B------:R-:W-:Y:S01]  /*158c0*/  FMUL.FTZ R44, R9, R82 ;  /* 0x00000052092c7220 */ /* 0x000fe20000410000 */
[----:B------:R-:W3:Y:S01]  /*158d0*/  LDSM.16.M88.4 R4, [R41+0x2000] ;  /* 0x002000002904783b */ /* 0x000ee20000000200 */
[----:B------:R-:W-:-:S02]  /*158e0*/  IADD3 R25, PT, PT, R192, 0x1d0, -R85 ;  /* 0x000001d0c0197810 */ /* 0x000fc40007ffe855 */
[----:B------:R-:W-:Y:S02]  /*158f0*/  FSEL R39, R39, -INF , P2 ;  /* 0xff80000027277808 */ /* 0x000fe40001000000 */
[----:B------:R-:W-:Y:S01]  /*15900*/  IABS R25, R25 ;  /* 0x0000001900197213 */ /* 0x000fe20000000000 */
[----:B------:R-:W-:Y:S01]  /*15910*/  MUFU.TANH R44, R44 ;  /* 0x0000002c002c7308 */ /* 0x000fe20000002400 */
[----:B------:R-:W-:Y:S02]  /*15920*/  FSEL R114, R114, -INF , !P6 ;  /* 0xff80000072727808 */ /* 0x000fe40007000000 */
[----:B------:R-:W-:Y:S02]  /*15930*/  I2FP.F32.S32 R11, R25 ;  /* 0x00000019000b7245 */ /* 0x000fe40000201400 */
[----:B------:R-:W-:Y:S01]  /*15940*/  FSEL R39, R39, -INF , !P5 ;  /* 0xff80000027277808 */ /* 0x000fe20006800000 */
[----:B------:R-:W-:Y:S05]  /*15950*/  HMMA.16816.F32 R16, R12, R26, R16 ;  /* 0x0000001a0c10723c */ /* 0x000fea0000001810 */
[----:B------:R-:W-:Y:S01]  /*15960*/  FSEL R112, R112, -INF , P4 ;  /* 0xff80000070707808 */ /* 0x000fe20002000000 */
[----:B-1----:R-:W-:Y:S01]  /*15970*/  FFMA.FTZ R122, -R187, R11, R24 ;  /* 0x0000000bbb7a7223 */ /* 0x002fe20000010118 */
[----:B------:R-:W-:Y:S01]  /*15980*/  ISETP.GE.AND P6, PT, R8, R196, PT ;  /* 0x000000c40800720c */ /* 0x000fe20003fc6270 */
[----:B------:R-:W1:Y:S01]  /*15990*/  LDSM.16.M88.4 R24, [R75+0x2000] ;  /* 0x002000004b18783b */ /* 0x000e620000000200 */
[----:B------:R-:W-:-:S02]  /*159a0*/  IADD3 R10, PT, PT, R88, 0x1d0, -R85 ;  /* 0x000001d0580a7810 */ /* 0x000fc40007ffe855 */
[C---:B------:R-:W-:Y:S02]  /*159b0*/  ISETP.GE.AND P2, PT, R8.reuse, R193, PT ;  /* 0x000000c10800720c */ /* 0x040fe40003f46270 */
[C---:B------:R-:W-:Y:S02]  /*159c0*/  ISETP.GE.AND P5, PT, R8.reuse, R194, PT ;  /* 0x000000c20800720c */ /* 0x040fe40003fa6270 */
[----:B------:R-:W-:Y:S02]  /*159d0*/  ISETP.GE.AND P4, PT, R8, R195, PT ;  /* 0x000000c30800720c */ /* 0x000fe40003f86270 */
[----:B------:R4:W5:Y:S01]  /*159e0*/  MUFU.TANH R8, R42 ;  /* 0x0000002a00087308 */ /* 0x0009620000002400 */
[----:B------:R-:W-:Y:S02]  /*159f0*/  IABS R10, R10 ;  /* 0x0000000a000a7213 */ /* 0x000fe40000000000 */
[--C-:B------:R-:W-:Y:S02]  /*15a00*/  IADD3 R37, PT, PT, R88, 0x1cf, -R85.reuse ;  /* 0x000001cf58257810 */ /* 0x100fe40007ffe855 */
[----:B------:R-:W-:Y:S01]  /*15a10*/  IADD3 R9, PT, PT, R192, 0x1cf, -R85 ;  /* 0x000001cfc0097810 */ /* 0x000fe20007ffe855 */
[----:B------:R-:W-:Y:S01]  /*15a20*/  FMUL.FTZ R18, R18, R82 ;  /* 0x0000005212127220 */ /* 0x000fe20000410000 */
[----:B------:R-:W-:Y:S01]  /*15a30*/  I2FP.F32.S32 R10, R10 ;  /* 0x0000000a000a7245 */ /* 0x000fe20000201400 */
[-C--:B------:R-:W-:Y:S01]  /*15a40*/  FMUL.FTZ R128, R19, R82.reuse ;  /* 0x0000005213807220 */ /* 0x080fe20000410000 */
[----:B------:R-:W-:Y:S01]  /*15a50*/  IABS R37, R37 ;  /* 0x0000002500257213 */ /* 0x000fe20000000000 */
[----:B------:R-:W-:Y:S01]  /*15a60*/  FMUL.FTZ R17, R17, R82 ;  /* 0x0000005211117220 */ /* 0x000fe20000410000 */
[----:B------:R-:W-:Y:S01]  /*15a70*/  IABS R9, R9 ;  /* 0x0000000900097213 */ /* 0x000fe20000000000 */
[----:B--2---:R-:W-:Y:S01]  /*15a80*/  FFMA.FTZ R116, -R187, R10, R116 ;  /* 0x0000000abb747223 */ /* 0x004fe20000010174 */
[----:B------:R-:W-:Y:S01]  /*15a90*/  VIADD R10, R81, 0xfffffe31 ;  /* 0xfffffe31510a7836 */ /* 0x000fe20000000000 */
[----:B------:R-:W-:Y:S01]  /*15aa0*/  FSEL R122, R122, -INF , P6 ;  /* 0xff8000007a7a7808 */ /* 0x000fe20003000000 */
[----:B------:R-:W2:Y:S01]  /*15ab0*/  MUFU.TANH R18, R18 ;  /* 0x0000001200127308 */ /* 0x000ea20000002400 */
[----:B------:R-:W-:-:S02]  /*15ac0*/  I2FP.F32.S32 R37, R37 ;  /* 0x0000002500257245 */ /* 0x000fc40000201400 */
[----:B------:R-:W-:Y:S01]  /*15ad0*/  I2FP.F32.S32 R9, R9 ;  /* 0x0000000900097245 */ /* 0x000fe20000201400 */
[----:B----4-:R-:W-:Y:S01]  /*15ae0*/  VIADD R42, R81, 0xfffffe38 ;  /* 0xfffffe38512a7836 */ /* 0x010fe20000000000 */
[----:B------:R-:W-:Y:S01]  /*15af0*/  FSEL R112, R112, -INF , !P3 ;  /* 0xff80000070707808 */ /* 0x000fe20005800000 */
[C---:B-----5:R-:W-:Y:S01]  /*15b00*/  FFMA.FTZ R37, -R187.reuse, R37, R8 ;  /* 0x00000025bb257223 */ /* 0x060fe20000010108 */
[----:B------:R-:W-:Y:S01]  /*15b10*/  FSEL R122, R122, -INF , !P2 ;  /* 0xff8000007a7a7808 */ /* 0x000fe20005000000 */
[----:B------:R-:W-:Y:S01]  /*15b20*/  FFMA.FTZ R44, -R187, R9, R44 ;  /* 0x00000009bb2c7223 */ /* 0x000fe2000001012c */
[----:B------:R-:W-:Y:S01]  /*15b30*/  FSEL R116, R116, -INF , P4 ;  /* 0xff80000074747808 */ /* 0x000fe20002000000 */
[----:B------:R-:W-:Y:S01]  /*15b40*/  MUFU.TANH R128, R128 ;  /* 0x0000008000807308 */ /* 0x000fe20000002400 */
[C---:B------:R-:W-:Y:S02]  /*15b50*/  ISETP.GE.AND P3, PT, R10.reuse, R196, PT ;  /* 0x000000c40a00720c */ /* 0x040fe40003f66270 */
[----:B------:R-:W-:-:S02]  /*15b60*/  ISETP.GE.AND P6, PT, R10, R193, PT ;  /* 0x000000c10a00720c */ /* 0x000fc40003fc6270 */
[C---:B------:R-:W-:Y:S02]  /*15b70*/  ISETP.GE.AND P2, PT, R10.reuse, R194, PT ;  /* 0x000000c20a00720c */ /* 0x040fe40003f46270 */
[----:B------:R-:W-:Y:S01]  /*15b80*/  ISETP.GE.AND P4, PT, R10, R195, PT ;  /* 0x000000c30a00720c */ /* 0x000fe20003f86270 */
[----:B------:R-:W-:Y:S01]  /*15b90*/  MUFU.TANH R130, R17 ;  /* 0x0000001100827308 */ /* 0x000fe20000002400 */
[----:B---3--:R-:W-:Y:S03]  /*15ba0*/  HMMA.16816.F32 R8, R20, R4, RZ ;  /* 0x000000041408723c */ /* 0x008fe600000018ff */
[----:B------:R-:W-:Y:S01]  /*15bb0*/  FMUL.FTZ R4, R16, R82 ;  /* 0x0000005210047220 */ /* 0x000fe20000410000 */
[----:B------:R-:W-:Y:S02]  /*15bc0*/  IADD3 R16, PT, PT, R192, 0x1c8, -R85 ;  /* 0x000001c8c0107810 */ /* 0x000fe40007ffe855 */
[----:B------:R-:W-:-:S02]  /*15bd0*/  IABS R5, R43 ;  /* 0x0000002b00057213 */ /* 0x000fc40000000000 */
[----:B------:R-:W-:Y:S01]  /*15be0*/  IABS R16, R16 ;  /* 0x0000001000107213 */ /* 0x000fe20000000000 */
[----:B------:R-:W3:Y:S01]  /*15bf0*/  MUFU.TANH R4, R4 ;  /* 0x0000000400047308 */ /* 0x000ee20000002400 */
[----:B------:R-:W-:Y:S02]  /*15c00*/  I2FP.F32.S32 R5, R5 ;  /* 0x0000000500057245 */ /* 0x000fe40000201400 */
[----:B------:R-:W-:Y:S02]  /*15c10*/  I2FP.F32.S32 R19, R16 ;  /* 0x0000001000137245 */ /* 0x000fe40000201400 */
[--C-:B------:R-:W-:Y:S01]  /*15c20*/  IADD3 R16, PT, PT, R88, 0x1c7, -R85.reuse ;  /* 0x000001c758107810 */ /* 0x100fe20007ffe855 */
[----:B--2---:R-:W-:Y:S01]  /*15c30*/  FFMA.FTZ R5, -R187, R5, R18 ;  /* 0x00000005bb057223 */ /* 0x004fe20000010112 */
[----:B------:R-:W-:Y:S02]  /*15c40*/  IADD3 R18, PT, PT, R192, 0x1c7, -R85 ;  /* 0x000001c7c0127810 */ /* 0x000fe40007ffe855 */
[----:B------:R-:W-:-:S02]  /*15c50*/  FSEL R116, R116, -INF , !P5 ;  /* 0xff80000074747808 */ /* 0x000fc40006800000 */
[----:B------:R-:W-:Y:S01]  /*15c60*/  ISETP.GE.AND P5, PT, R42, R196, PT ;  /* 0x000000c42a00720c */ /* 0x000fe20003fa6270 */
[----:B-1----:R-:W-:Y:S05]  /*15c70*/  HMMA.16816.F32 R8, R12, R24, R8 ;  /* 0x000000180c08723c */ /* 0x002fea0000001808 */
[----:B------:R-:W-:Y:S02]  /*15c80*/  IABS R16, R16 ;  /* 0x0000001000107213 */ /* 0x000fe40000000000 */
[----:B------:R-:W-:Y:S01]  /*15c90*/  IABS R18, R18 ;  /* 0x0000001200127213 */ /* 0x000fe20000000000 */
[----:B---3--:R-:W-:Y:S01]  /*15ca0*/  FFMA.FTZ R19, -R187, R19, R4 ;  /* 0x00000013bb137223 */ /* 0x008fe20000010104 */
[----:B------:R-:W-:Y:S01]  /*15cb0*/  FSEL R44, R44, -INF , P3 ;  /* 0xff8000002c2c7808 */ /* 0x000fe20001800000 */
[----:B------:R-:W-:Y:S01]  /*15cc0*/  VIADD R4, R81, 0xfffffe39 ;  /* 0xfffffe3951047836 */ /* 0x000fe20000000000 */
[----:B------:R-:W-:-:S02]  /*15cd0*/  FSEL R37, R37, -INF , P4 ;  /* 0xff80000025257808 */ /* 0x000fc40002000000 */
[C---:B------:R-:W-:Y:S02]  /*15ce0*/  ISETP.GE.AND P3, PT, R42.reuse, R193, PT ;  /* 0x000000c12a00720c */ /* 0x040fe40003f66270 */
[----:B------:R-:W-:Y:S02]  /*15cf0*/  ISETP.GE.AND P4, PT, R42, R195, PT ;  /* 0x000000c32a00720c */ /* 0x000fe40003f86270 */
[----:B------:R-:W-:Y:S02]  /*15d00*/  FSEL R19, R19, -INF , P5 ;  /* 0xff80000013137808 */ /* 0x000fe40002800000 */
[----:B------:R-:W-:Y:S02]  /*15d10*/  I2FP.F32.S32 R16, R16 ;  /* 0x0000001000107245 */ /* 0x000fe40000201400 */
[----:B------:R-:W-:Y:S01]  /*15d20*/  I2FP.F32.S32 R17, R18 ;  /* 0x0000001200117245 */ /* 0x000fe20000201400 */
[----:B------:R-:W-:Y:S01]  /*15d30*/  FMUL.FTZ R24, R8, R82 ;  /* 0x0000005208187220 */ /* 0x000fe20000410000 */
[----:B------:R-:W-:Y:S01]  /*15d40*/  FSEL R37, R37, -INF , !P2 ;  /* 0xff80000025257808 */ /* 0x000fe20005000000 */
[----:B------:R-:W-:Y:S01]  /*15d50*/  FFMA.FTZ R128, -R187, R16, R128 ;  /* 0x00000010bb807223 */ /* 0x000fe20000010180 */
[----:B------:R-:W-:Y:S01]  /*15d60*/  FSEL R150, R19, -INF , !P3 ;  /* 0xff80000013967808 */ /* 0x000fe20005800000 */
[----:B------:R-:W-:Y:S01]  /*15d70*/  FFMA.FTZ R130, -R187, R17, R130 ;  /* 0x00000011bb827223 */ /* 0x000fe20000010182 */
[----:B------:R-:W-:Y:S01]  /*15d80*/  FSEL R249, R5, -INF , P4 ;  /* 0xff80000005f97808 */ /* 0x000fe20002000000 */
[----:B------:R-:W1:Y:S01]  /*15d90*/  LDSM.16.M88.4 R16, [R41+0x2400] ;  /* 0x002400002910783b */ /* 0x000e620000000200 */
[C---:B------:R-:W-:Y:S01]  /*15da0*/  ISETP.GE.AND P2, PT, R4.reuse, R196, PT ;  /* 0x000000c40400720c */ /* 0x040fe20003f46270 */
[----:B------:R-:W2:Y:S01]  /*15db0*/  MUFU.TANH R24, R24 ;  /* 0x0000001800187308 */ /* 0x000ea20000002400 */
[----:B------:R-:W-:Y:S01]  /*15dc0*/  ISETP.GE.AND P5, PT, R4, R193, PT ;  /* 0x000000c10400720c */ /* 0x000fe20003fa6270 */
[----:B------:R-:W-:Y:S01]  /*15dd0*/  FMUL.FTZ R126, R10, R82 ;  /* 0x000000520a7e7220 */ /* 0x000fe20000410000 */
[C---:B------:R-:W-:Y:S01]  /*15de0*/  ISETP.GE.AND P3, PT, R4.reuse, R194, PT ;  /* 0x000000c20400720c */ /* 0x040fe20003f66270 */
[----:B------:R-:W-:Y:S01]  /*15df0*/  VIADD R8, R81, 0xfffffe40 ;  /* 0xfffffe4051087836 */ /* 0x000fe20000000000 */
[----:B------:R-:W-:Y:S01]  /*15e00*/  ISETP.GE.AND P4, PT, R4, R195, PT ;  /* 0x000000c30400720c */ /* 0x000fe20003f86270 */
[----:B------:R-:W-:Y:S01]  /*15e10*/  FMUL.FTZ R11, R11, R82 ;  /* 0x000000520b0b7220 */ /* 0x000fe20000410000 */
[----:B------:R-:W-:Y:S03]  /*15e20*/  HMMA.16816.F32 R4, R20, R6, RZ ;  /* 0x000000061404723c */ /* 0x000fe600000018ff */
[----:B------:R-:W-:Y:S01]  /*15e30*/  FSEL R124, R44, -INF , !P6 ;  /* 0xff8000002c7c7808 */ /* 0x000fe20007000000 */
[----:B------:R-:W3:Y:S01]  /*15e40*/  MUFU.TANH R126, R126 ;  /* 0x0000007e007e7308 */ /* 0x000ee20000002400 */
[----:B------:R-:W-:Y:S01]  /*15e50*/  ISETP.GE.AND P6, PT, R42, R194, PT ;  /* 0x000000c22a00720c */ /* 0x000fe20003fc6270 */
[----:B------:R-:W-:Y:S01]  /*15e60*/  FMUL.FTZ R44, R9, R82 ;  /* 0x00000052092c7220 */ /* 0x000fe20000410000 */
[----:B------:R-:W-:Y:S01]  /*15e70*/  FSEL R130, R130, -INF , P2 ;  /* 0xff80000082827808 */ /* 0x000fe20001000000 */
[----:B------:R-:W-:Y:S01]  /*15e80*/  VIADD R42, R81, 0xfffffe48 ;  /* 0xfffffe48512a7836 */ /* 0x000fe20000000000 */
[----:B------:R-:W-:-:S02]  /*15e90*/  FSEL R249, R249, -INF , !P6 ;  /* 0xff800000f9f97808 */ /* 0x000fc40007000000 */
[----:B------:R-:W-:Y:S01]  /*15ea0*/  FSEL R130, R130, -INF , !P5 ;  /* 0xff80000082827808 */ /* 0x000fe20006800000 */
[----:B------:R-:W4:Y:S01]  /*15eb0*/  MUFU.TANH R44, R44 ;  /* 0x0000002c002c7308 */ /* 0x000f220000002400 */
[----:B------:R-:W-:Y:S01]  /*15ec0*/  FSEL R128, R128, -INF , P4 ;  /* 0xff80000080807808 */ /* 0x000fe20002000000 */
[----:B--2---:R-:W-:Y:S01]  /*15ed0*/  FFMA.FTZ R247, -R187, R247, R24 ;  /* 0x000000f7bbf77223 */ /* 0x004fe20000010118 */
[----:B------:R-:W-:Y:S02]  /*15ee0*/  ISETP.GE.AND P6, PT, R8, R196, PT ;  /* 0x000000c40800720c */ /* 0x000fe40003fc6270 */
[----:B------:R-:W-:Y:S02]  /*15ef0*/  IADD3 R10, PT, PT, R88, 0x1c0, -R85 ;  /* 0x000001c0580a7810 */ /* 0x000fe40007ffe855 */
[C---:B------:R-:W-:Y:S02]  /*15f00*/  ISETP.GE.AND P2, PT, R8.reuse, R193, PT ;  /* 0x000000c10800720c */ /* 0x040fe40003f46270 */
[C---:B------:R-:W-:Y:S01]  /*15f10*/  ISETP.GE.AND P5, PT, R8.reuse, R194, PT ;  /* 0x000000c20800720c */ /* 0x040fe20003fa6270 */
[----:B------:R-:W-:Y:S05]  /*15f20*/  HMMA.16816.F32 R4, R12, R26, R4 ;  /* 0x0000001a0c04723c */ /* 0x000fea0000001804 */
[----:B------:R-:W-:Y:S01]  /*15f30*/  ISETP.GE.AND P4, PT, R8, R195, PT ;  /* 0x000000c30800720c */ /* 0x000fe20003f86270 */
[----:B------:R-:W2:Y:S01]  /*15f40*/  LDSM.16.M88.4 R24, [R75+0x2400] ;  /* 0x002400004b18783b */ /* 0x000ea20000000200 */
[----:B------:R-:W5:Y:S01]  /*15f50*/  MUFU.TANH R8, R11 ;  /* 0x0000000b00087308 */ /* 0x000f620000002400 */
[----:B------:R-:W-:-:S02]  /*15f60*/  IABS R10, R10 ;  /* 0x0000000a000a7213 */ /* 0x000fc40000000000 */
[----:B------:R-:W-:Y:S02]  /*15f70*/  IADD3 R9, PT, PT, R192, 0x1bf, -R85 ;  /* 0x000001bfc0097810 */ /* 0x000fe40007ffe855 */
[----:B------:R-:W-:Y:S02]  /*15f80*/  I2FP.F32.S32 R10, R10 ;  /* 0x0000000a000a7245 */ /* 0x000fe40000201400 */
[----:B------:R-:W-:Y:S02]  /*15f90*/  IABS R9, R9 ;  /* 0x0000000900097213 */ /* 0x000fe40000000000 */
[----:B------:R-:W-:Y:S01]  /*15fa0*/  FSEL R247, R247, -INF , P6 ;  /* 0xff800000f7f77808 */ /* 0x000fe20003000000 */
[----:B---3--:R-:W-:Y:S01]  /*15fb0*/  FFMA.FTZ R126, -R187, R10, R126 ;  /* 0x0000000abb7e7223 */ /* 0x008fe2000001017e */
[----:B------:R-:W-:Y:S01]  /*15fc0*/  VIADD R10, R81, 0xfffffe41 ;  /* 0xfffffe41510a7836 */ /* 0x000fe20000000000 */
[----:B------:R-:W-:Y:S02]  /*15fd0*/  I2FP.F32.S32 R9, R9 ;  /* 0x0000000900097245 */ /* 0x000fe40000201400 */
[----:B------:R-:W-:-:S02]  /*15fe0*/  FSEL R128, R128, -INF , !P3 ;  /* 0xff80000080807808 */ /* 0x000fc40005800000 */
[----:B------:R-:W-:Y:S01]  /*15ff0*/  FSEL R247, R247, -INF , !P2 ;  /* 0xff800000f7f77808 */ /* 0x000fe20005000000 */
[C---:B----4-:R-:W-:Y:S01]  /*16000*/  FFMA.FTZ R44, -R187.reuse, R9, R44 ;  /* 0x00000009bb2c7223 */ /* 0x050fe2000001012c */
[----:B------:R-:W-:Y:S01]  /*16010*/  FSEL R126, R126, -INF , P4 ;  /* 0xff8000007e7e7808 */ /* 0x000fe20002000000 */
[----:B-----5:R-:W-:Y:S01]  /*16020*/  FFMA.FTZ R251, -R187, R251, R8 ;  /* 0x000000fbbbfb7223 */ /* 0x020fe20000010108 */
[----:B------:R-:W-:Y:S01]  /*16030*/  ISETP.GE.AND P3, PT, R10, R196, PT ;  /* 0x000000c40a00720c */ /* 0x000fe20003f66270 */
[----:B------:R-:W-:Y:S01]  /*16040*/  FMUL.FTZ R6, R6, R82 ;  /* 0x0000005206067220 */ /* 0x000fe20000410000 */
[C---:B------:R-:W-:Y:S02]  /*16050*/  ISETP.GE.AND P6, PT, R10.reuse, R193, PT ;  /* 0x000000c10a00720c */ /* 0x040fe40003fc6270 */
[C---:B------:R-:W-:Y:S02]  /*16060*/  ISETP.GE.AND P2, PT, R10.reuse, R194, PT ;  /* 0x000000c20a00720c */ /* 0x040fe40003f46270 */
[----:B------:R-:W-:Y:S01]  /*16070*/  ISETP.GE.AND P4, PT, R10, R195, PT ;  /* 0x000000c30a00720c */ /* 0x000fe20003f86270 */
[----:B------:R-:W3:Y:S01]  /*16080*/  MUFU.TANH R6, R6 ;  /* 0x0000000600067308 */ /* 0x000ee20000002400 */
[----:B-1----:R-:W-:Y:S03]  /*16090*/  HMMA.16816.F32 R8, R20, R16, RZ ;  /* 0x000000101408723c */ /* 0x002fe600000018ff */
[-C--:B------:R-:W-:Y:S01]  /*160a0*/  FMUL.FTZ R16, R4, R82.reuse ;  /* 0x0000005204107220 */ /* 0x080fe20000410000 */
[--C-:B------:R-:W-:Y:S01]  /*160b0*/  IADD3 R17, PT, PT, R192, 0x1b8, -R85.reuse ;  /* 0x000001b8c0117810 */ /* 0x100fe20007ffe855 */
[----:B------:R-:W-:Y:S01]  /*160c0*/  FMUL.FTZ R4, R7, R82 ;  /* 0x0000005207047220 */ /* 0x000fe20000410000 */
[----:B------:R-:W-:-:S02]  /*160d0*/  IADD3 R43, PT, PT, R88, 0x1b8, -R85 ;  /* 0x000001b8582b7810 */ /* 0x000fc40007ffe855 */
[----:B------:R-:W-:Y:S01]  /*160e0*/  IABS R17, R17 ;  /* 0x0000001100117213 */ /* 0x000fe20000000000 */
[----:B------:R-:W1:Y:S01]  /*160f0*/  MUFU.TANH R16, R16 ;  /* 0x0000001000107308 */ /* 0x000e620000002400 */
[----:B------:R-:W-:Y:S02]  /*16100*/  IABS R43, R43 ;  /* 0x0000002b002b7213 */ /* 0x000fe40000000000 */
[----:B------:R-:W-:Y:S02]  /*16110*/  I2FP.F32.S32 R17, R17 ;  /* 0x0000001100117245 */ /* 0x000fe40000201400 */
[----:B------:R-:W-:Y:S02]  /*16120*/  I2FP.F32.S32 R7, R43 ;  /* 0x0000002b00077245 */ /* 0x000fe40000201400 */
[----:B------:R-:W-:Y:S01]  /*16130*/  FSEL R126, R126, -INF , !P5 ;  /* 0xff8000007e7e7808 */ /* 0x000fe20006800000 */
[----:B------:R-:W-:Y:S01]  /*16140*/  MUFU.TANH R4, R4 ;  /* 0x0000000400047308 */ /* 0x000fe20000002400 */
[----:B------:R-:W-:Y:S01]  /*16150*/  ISETP.GE.AND P5, PT, R42, R196, PT ;  /* 0x000000c42a00720c */ /* 0x000fe20003fa6270 */
[----:B---3--:R-:W-:Y:S01]  /*16160*/  FFMA.FTZ R6, -R187, R7, R6 ;  /* 0x00000007bb067223 */ /* 0x008fe20000010106 */
[--C-:B------:R-:W-:Y:S01]  /*16170*/  IADD3 R7, PT, PT, R88, 0x1b7, -R85.reuse ;  /* 0x000001b758077810 */ /* 0x100fe20007ffe855 */
[----:B--2---:R-:W-:Y:S05]  /*16180*/  HMMA.16816.F32 R8, R12, R24, R8 ;  /* 0x000000180c08723c */ /* 0x004fea0000001808 */
[----:B------:R-:W-:Y:S01]  /*16190*/  FMUL.FTZ R24, R5, R82 ;  /* 0x0000005205187220 */ /* 0x000fe20000410000 */
[----:B------:R-:W-:Y:S01]  /*161a0*/  IADD3 R25, PT, PT, R192, 0x1b7, -R85 ;  /* 0x000001b7c0197810 */ /* 0x000fe20007ffe855 */
[----:B------:R-:W-:Y:S01]  /*161b0*/  VIADD R5, R81, 0xfffffe49 ;  /* 0xfffffe4951057836 */ /* 0x000fe20000000000 */
[----:B------:R-:W-:Y:S01]  /*161c0*/  IABS R7, R7 ;  /* 0x0000000700077213 */ /* 0x000fe20000000000 */
[----:B-1----:R-:W-:Y:S01]  /*161d0*/  FFMA.FTZ R17, -R187, R17, R16 ;  /* 0x00000011bb117223 */ /* 0x002fe20000010110 */
[----:B------:R-:W-:Y:S01]  /*161e0*/  IABS R25, R25 ;  /* 0x0000001900197213 */ /* 0x000fe20000000000 */
[----:B------:R1:W2:Y:S01]  /*161f0*/  MUFU.TANH R16, R24 ;  /* 0x0000001800107308 */ /* 0x0002a20000002400 */
[----:B------:R-:W-:-:S02]  /*16200*/  FSEL R44, R44, -INF , P3 ;  /* 0xff8000002c2c7808 */ /* 0x000fc40001800000 */
[----:B------:R-:W-:Y:S02]  /*16210*/  FSEL R251, R251, -INF , P4 ;  /* 0xff800000fbfb7808 */ /* 0x000fe40002000000 */
[----:B------:R-:W-:Y:S02]  /*16220*/  I2FP.F32.S32 R239, R25 ;  /* 0x0000001900ef7245 */ /* 0x000fe40000201400 */
[C---:B------:R-:W-:Y:S02]  /*16230*/  ISETP.GE.AND P3, PT, R42.reuse, R193, PT ;  /* 0x000000c12a00720c */ /* 0x040fe40003f66270 */
[----:B------:R-:W-:Y:S02]  /*16240*/  ISETP.GE.AND P4, PT, R42, R195, PT ;  /* 0x000000c32a00720c */ /* 0x000fe40003f86270 */
[----:B------:R-:W-:Y:S01]  /*16250*/  FSEL R17, R17, -INF , P5 ;  /* 0xff80000011117808 */ /* 0x000fe20002800000 */
[-C--:B------:R-:W-:Y:S01]  /*16260*/  FMUL.FTZ R10, R10, R82.reuse ;  /* 0x000000520a0a7220 */ /* 0x080fe20000410000 */
[----:B------:R-:W-:Y:S01]  /*16270*/  I2FP.F32.S32 R237, R7 ;  /* 0x0000000700ed7245 */ /* 0x000fe20000201400 */
[----:B------:R-:W-:Y:S01]  /*16280*/  FMUL.FTZ R11, R11, R82 ;  /* 0x000000520b0b7220 */ /* 0x000fe20000410000 */
[----:B------:R-:W-:-:S02]  /*16290*/  FSEL R251, R251, -INF , !P2 ;  /* 0xff800000fbfb7808 */ /* 0x000fc40005000000 */
[----:B------:R-:W-:Y:S01]  /*162a0*/  FSEL R241, R17, -INF , !P3 ;  /* 0xff80000011f17808 */ /* 0x000fe20005800000 */
[----:B-1----:R-:W-:Y:S01]  /*162b0*/  FMUL.FTZ R24, R8, R82 ;  /* 0x0000005208187220 */ /* 0x002fe20000410000 */
[----:B------:R-:W-:Y:S01]  /*162c0*/  FSEL R243, R6, -INF , P4 ;  /* 0xff80000006f37808 */ /* 0x000fe20002000000 */
[----:B--2---:R-:W-:Y:S01]  /*162d0*/  FFMA.FTZ R239, -R187, R239, R16 ;  /* 0x000000efbbef7223 */ /* 0x004fe20000010110 */
[----:B------:R-:W-:Y:S01]  /*162e0*/  ISETP.GE.AND P2, PT, R5, R196, PT ;  /* 0x000000c40500720c */ /* 0x000fe20003f46270 */
[----:B------:R-:W-:Y:S01]  /*162f0*/  FFMA.FTZ R237, -R187, R237, R4 ;  /* 0x000000edbbed7223 */ /* 0x000fe20000010104 */
[C---:B------:R-:W-:Y:S01]  /*16300*/  ISETP.GE.AND P5, PT, R5.reuse, R193, PT ;  /* 0x000000c10500720c */ /* 0x040fe20003fa6270 */
[----:B------:R-:W-:Y:S03]  /*16310*/  HMMA.16816.F32 R16, R20, R18, RZ ;  /* 0x000000121410723c */ /* 0x000fe600000018ff */
[C---:B------:R-:W-:Y:S01]  /*16320*/  ISETP.GE.AND P3, PT, R5.reuse, R194, PT ;  /* 0x000000c20500720c */ /* 0x040fe20003f66270 */
[----:B------:R-:W1:Y:S01]  /*16330*/  MUFU.TANH R24, R24 ;  /* 0x0000001800187308 */ /* 0x000e620000002400 */
[----:B------:R-:W-:Y:S01]  /*16340*/  ISETP.GE.AND P4, PT, R5, R195, PT ;  /* 0x000000c30500720c */ /* 0x000fe20003f86270 */
[----:B------:R-:W-:Y:S01]  /*16350*/  VIADD R8, R81, 0xfffffe50 ;  /* 0xfffffe5051087836 */ /* 0x000fe20000000000 */
[----:B------:R-:W2:Y:S01]  /*16360*/  LDSM.16.M88.4 R4, [R41+0x2800] ;  /* 0x002800002904783b */ /* 0x000ea20000000200 */
[----:B------:R-:W-:Y:S01]  /*16370*/  FSEL R245, R44, -INF , !P6 ;  /* 0xff8000002cf57808 */ /* 0x000fe20007000000 */
[----:B------:R-:W-:Y:S01]  /*16380*/  FMUL.FTZ R44, R9, R82 ;  /* 0x00000052092c7220 */ /* 0x000fe20000410000 */
[----:B------:R-:W-:Y:S01]  /*16390*/  ISETP.GE.AND P6, PT, R42, R194, PT ;  /* 0x000000c22a00720c */ /* 0x000fe20003fc6270 */
[----:B------:R-:W-:Y:S01]  /*163a0*/  VIADD R42, R81, 0xfffffe58 ;  /* 0xfffffe58512a7836 */ /* 0x000fe20000000000 */
[----:B------:R-:W3:Y:S01]  /*163b0*/  MUFU.TANH R10, R10 ;  /* 0x0000000a000a7308 */ /* 0x000ee20000002400 */
[----:B------:R-:W-:-:S02]  /*163c0*/  FSEL R239, R239, -INF , P2 ;  /* 0xff800000efef7808 */ /* 0x000fc40001000000 */
[----:B------:R-:W-:Y:S02]  /*163d0*/  FSEL R243, R243, -INF , !P6 ;  /* 0xff800000f3f37808 */ /* 0x000fe40007000000 */
[----:B------:R-:W-:Y:S02]  /*163e0*/  FSEL R239, R239, -INF , !P5 ;  /* 0xff800000efef7808 */ /* 0x000fe40006800000 */
[----:B------:R-:W-:Y:S01]  /*163f0*/  FSEL R237, R237, -INF , P4 ;  /* 0xff800000eded7808 */ /* 0x000fe20002000000 */
[----:B------:R-:W4:Y:S01]  /*16400*/  MUFU.TANH R44, R44 ;  /* 0x0000002c002c7308 */ /* 0x000f220000002400 */
[C---:B------:R-:W-:Y:S01]  /*16410*/  ISETP.GE.AND P6, PT, R8.reuse, R196, PT ;  /* 0x000000c40800720c */ /* 0x040fe20003fc6270 */
[----:B------:R-:W-:Y:S05]  /*16420*/  HMMA.16816.F32 R16, R12, R26, R16 ;  /* 0x0000001a0c10723c */ /* 0x000fea0000001810 */
[----:B-1----:R-:W-:Y:S01]  /*16430*/  FFMA.FTZ R227, -R187, R227, R24 ;  /* 0x000000e3bbe37223 */ /* 0x002fe20000010118 */
[C---:B------:R-:W-:Y:S01]  /*16440*/  ISETP.GE.AND P2, PT, R8.reuse, R193, PT ;  /* 0x000000c10800720c */ /* 0x040fe20003f46270 */
[----:B------:R-:W1:Y:S01]  /*16450*/  LDSM.16.M88.4 R24, [R75+0x2800] ;  /* 0x002800004b18783b */ /* 0x000e620000000200 */
[----:B------:R-:W-:-:S02]  /*16460*/  ISETP.GE.AND P5, PT, R8, R194, PT ;  /* 0x000000c20800720c */ /* 0x000fc40003fa6270 */
[----:B------:R-:W-:Y:S02]  /*16470*/  ISETP.GE.AND P4, PT, R8, R195, PT ;  /* 0x000000c30800720c */ /* 0x000fe40003f86270 */
[----:B------:R-:W5:Y:S01]  /*16480*/  MUFU.TANH R8, R11 ;  /* 0x0000000b00087308 */ /* 0x000f620000002400 */
[----:B------:R-:W-:Y:S01]  /*16490*/  IADD3 R9, PT, PT, R192, 0x1af, -R85 ;  /* 0x000001afc0097810 */ /* 0x000fe20007ffe855 */
[----:B---3--:R-:W-:Y:S01]  /*164a0*/  FFMA.FTZ R235, -R187, R235, R10 ;  /* 0x000000ebbbeb7223 */ /* 0x008fe2000001010a */
[----:B------:R-:W-:Y:S01]  /*164b0*/  VIADD R10, R81, 0xfffffe51 ;  /* 0xfffffe51510a7836 */ /* 0x000fe20000000000 */
[----:B------:R-:W-:Y:S02]  /*164c0*/  FSEL R227, R227, -INF , P6 ;  /* 0xff800000e3e37808 */ /* 0x000fe40003000000 */
[----:B------:R-:W-:Y:S02]  /*164d0*/  IABS R9, R9 ;  /* 0x0000000900097213 */ /* 0x000fe40000000000 */
[----:B------:R-:W-:-:S02]  /*164e0*/  FSEL R237, R237, -INF , !P3 ;  /* 0xff800000eded7808 */ /* 0x000fc40005800000 */
[----:B------:R-:W-:Y:S01]  /*164f0*/  I2FP.F32.S32 R9, R9 ;  /* 0x0000000900097245 */ /* 0x000fe20000201400 */
[-C--:B------:R-:W-:Y:S01]  /*16500*/  FMUL.FTZ R16, R16, R82.reuse ;  /* 0x0000005210107220 */ /* 0x080fe20000410000 */
[----:B------:R-:W-:Y:S01]  /*16510*/  FSEL R227, R227, -INF , !P2 ;  /* 0xff800000e3e37808 */ /* 0x000fe20005000000 */
[----:B------:R-:W-:Y:S01]  /*16520*/  FMUL.FTZ R18, R18, R82 ;  /* 0x0000005212127220 */ /* 0x000fe20000410000 */
[----:B------:R-:W-:Y:S01]  /*16530*/  FSEL R235, R235, -INF , P4 ;  /* 0xff800000ebeb7808 */ /* 0x000fe20002000000 */
[C---:B----4-:R-:W-:Y:S01]  /*16540*/  FFMA.FTZ R44, -R187.reuse, R9, R44 ;  /* 0x00000009bb2c7223 */ /* 0x050fe2000001012c */
[C---:B------:R-:W-:Y:S01]  /*16550*/  ISETP.GE.AND P3, PT, R10.reuse, R196, PT ;  /* 0x000000c40a00720c */ /* 0x040fe20003f66270 */
[----:B------:R-:W3:Y:S01]  /*16560*/  MUFU.TANH R16, R16 ;  /* 0x0000001000107308 */ /* 0x000ee20000002400 */
[C---:B------:R-:W-:Y:S01]  /*16570*/  ISETP.GE.AND P6, PT, R10.reuse, R193, PT ;  /* 0x000000c10a00720c */ /* 0x040fe20003fc6270 */
[----:B-----5:R-:W-:Y:S01]  /*16580*/  FFMA.FTZ R233, -R187, R233, R8 ;  /* 0x000000e9bbe97223 */ /* 0x020fe20000010108 */
[----:B------:R-:W-:-:S02]  /*16590*/  ISETP.GE.AND P2, PT, R10, R194, PT ;  /* 0x000000c20a00720c */ /* 0x000fc40003f46270 */
[----:B------:R-:W-:Y:S02]  /*165a0*/  ISETP.GE.AND P4, PT, R10, R195, PT ;  /* 0x000000c30a00720c */ /* 0x000fe40003f86270 */
[----:B--2---:R-:W-:Y:S01]  /*165b0*/  HMMA.16816.F32 R8, R20, R4, RZ ;  /* 0x000000041408723c */ /* 0x004fe200000018ff */
[----:B------:R-:W2:Y:S02]  /*165c0*/  MUFU.TANH R18, R18 ;  /* 0x0000001200127308 */ /* 0x000ea40000002400 */
[--C-:B------:R-:W-:Y:S02]  /*165d0*/  IADD3 R4, PT, PT, R192, 0x1a8, -R85.reuse ;  /* 0x000001a8c0047810 */ /* 0x100fe40007ffe855 */
[----:B------:R-:W-:Y:S02]  /*165e0*/  IADD3 R43, PT, PT, R88, 0x1a8, -R85 ;  /* 0x000001a8582b7810 */ /* 0x000fe40007ffe855 */
[----:B------:R-:W-:Y:S02]  /*165f0*/  IABS R4, R4 ;  /* 0x0000000400047213 */ /* 0x000fe40000000000 */
[----:B------:R-:W-:Y:S01]  /*16600*/  IABS R5, R43 ;  /* 0x0000002b00057213 */ /* 0x000fe20000000000 */
[----:B------:R-:W-:Y:S01]  /*16610*/  FMUL.FTZ R43, R19, R82 ;  /* 0x00000052132b7220 */ /* 0x000fe20000410000 */
[----:B------:R-:W-:-:S02]  /*16620*/  I2FP.F32.S32 R19, R4 ;  /* 0x0000000400137245 */ /* 0x000fc40000201400 */
[----:B------:R-:W-:Y:S01]  /*16630*/  I2FP.F32.S32 R5, R5 ;  /* 0x0000000500057245 */ /* 0x000fe20000201400 */
[----:B------:R-:W4:Y:S01]  /*16640*/  MUFU.TANH R4, R43 ;  /* 0x0000002b00047308 */ /* 0x000f220000002400 */
[----:B------:R-:W-:Y:S01]  /*16650*/  FSEL R235, R235, -INF , !P5 ;  /* 0xff800000ebeb7808 */ /* 0x000fe20006800000 */
[C---:B---3--:R-:W-:Y:S01]  /*16660*/  FFMA.FTZ R19, -R187.reuse, R19, R16 ;  /* 0x00000013bb137223 */ /* 0x048fe20000010110 */
[----:B------:R-:W-:Y:S02]  /*16670*/  ISETP.GE.AND P5, PT, R42, R196, PT ;  /* 0x000000c42a00720c */ /* 0x000fe40003fa6270 */
[----:B------:R-:W-:Y:S01]  /*16680*/  FSEL R44, R44, -INF , P3 ;  /* 0xff8000002c2c7808 */ /* 0x000fe20001800000 */
[----:B--2---:R-:W-:Y:S01]  /*16690*/  FFMA.FTZ R5, -R187, R5, R18 ;  /* 0x00000005bb057223 */ /* 0x004fe20000010112 */
[----:B-1----:R-:W-:Y:S05]  /*166a0*/  HMMA.16816.F32 R8, R12, R24, R8 ;  /* 0x000000180c08723c */ /* 0x002fea0000001808 */
[----:B------:R-:W-:Y:S01]  /*166b0*/  FMUL.FTZ R24, R17, R82 ;  /* 0x0000005211187220 */ /* 0x000fe20000410000 */
[--C-:B------:R-:W-:Y:S01]  /*166c0*/  IADD3 R18, PT, PT, R88, 0x1a7, -R85.reuse ;  /* 0x000001a758127810 */ /* 0x100fe20007ffe855 */
[----:B------:R-:W-:Y:S01]  /*166d0*/  VIADD R17, R81, 0xfffffe59 ;  /* 0xfffffe5951117836 */ /* 0x000fe20000000000 */
[----:B------:R-:W-:Y:S01]  /*166e0*/  IADD3 R25, PT, PT, R192, 0x1a7, -R85 ;  /* 0x000001a7c0197810 */ /* 0x000fe20007ffe855 */
[----:B------:R1:W2:Y:S01]  /*166f0*/  MUFU.TANH R16, R24 ;  /* 0x0000001800107308 */ /* 0x0002a20000002400 */
[----:B------:R-:W-:-:S02]  /*16700*/  IABS R18, R18 ;  /* 0x0000001200127213 */ /* 0x000fc40000000000 */
[----:B------:R-:W-:Y:S02]  /*16710*/  IABS R25, R25 ;  /* 0x0000001900197213 */ /* 0x000fe40000000000 */
[----:B------:R-:W-:Y:S02]  /*16720*/  FSEL R233, R233, -INF , P4 ;  /* 0xff800000e9e97808 */ /* 0x000fe40002000000 */
[C---:B------:R-:W-:Y:S02]  /*16730*/  ISETP.GE.AND P3, PT, R42.reuse, R193, PT ;  /* 0x000000c12a00720c */ /* 0x040fe40003f66270 */
[----:B------:R-:W-:Y:S02]  /*16740*/  ISETP.GE.AND P4, PT, R42, R195, PT ;  /* 0x000000c32a00720c */ /* 0x000fe40003f86270 */
[----:B------:R-:W-:Y:S02]  /*16750*/  FSEL R19, R19, -INF , P5 ;  /* 0xff80000013137808 */ /* 0x000fe40002800000 */
[----:B------:R-:W-:Y:S01]  /*16760*/  I2FP.F32.S32 R229, R18 ;  /* 0x0000001200e57245 */ /* 0x000fe20000201400 */
[-C--:B------:R-:W-:Y:S01]  /*16770*/  FMUL.FTZ R10, R10, R82.reuse ;  /* 0x000000520a0a7220 */ /* 0x080fe20000410000 */
[----:B------:R-:W-:Y:S01]  /*16780*/  I2FP.F32.S32 R219, R25 ;  /* 0x0000001900db7245 */ /* 0x000fe20000201400 */
[-C--:B------:R-:W-:Y:S01]  /*16790*/  FMUL.FTZ R11, R11, R82.reuse ;  /* 0x000000520b0b7220 */ /* 0x080fe20000410000 */
[----:B------:R-:W-:Y:S01]  /*167a0*/  FSEL R233, R233, -INF , !P2 ;  /* 0xff800000e9e97808 */ /* 0x000fe20005000000 */
[----:B-1----:R-:W-:Y:S01]  /*167b0*/  FMUL.FTZ R24, R8, R82 ;  /* 0x0000005208187220 */ /* 0x002fe20000410000 */
[----:B------:R-:W-:Y:S01]  /*167c0*/  FSEL R221, R19, -INF , !P3 ;  /* 0xff80000013dd7808 */ /* 0x000fe20005800000 */
[----:B----4-:R-:W-:Y:S01]  /*167d0*/  FFMA.FTZ R229, -R187, R229, R4 ;  /* 0x000000e5bbe57223 */ /* 0x010fe20000010104 */
[----:B------:R-:W-:Y:S01]  /*167e0*/  FSEL R231, R5, -INF , P4 ;  /* 0xff80000005e77808 */ /* 0x000fe20002000000 */
[----:B--2---:R-:W-:Y:S01]  /*167f0*/  FFMA.FTZ R219, -R187, R219, R16 ;  /* 0x000000dbbbdb7223 */ /* 0x004fe20000010110 */
[C---:B------:R-:W-:Y:S01]  /*16800*/  ISETP.GE.AND P2, PT, R17.reuse, R196, PT ;  /* 0x000000c41100720c */ /* 0x040fe20003f46270 */
[----:B------:R-:W-:Y:S03]  /*16810*/  HMMA.16816.F32 R4, R20, R6, RZ ;  /* 0x000000061404723c */ /* 0x000fe600000018ff */
[C---:B------:R-:W-:Y:S01]  /*16820*/  ISETP.GE.AND P5, PT, R17.reuse, R193, PT ;  /* 0x000000c11100720c */ /* 0x040fe20003fa6270 */
[----:B------:R-:W1:Y:S01]  /*16830*/  MUFU.TANH R24, R24 ;  /* 0x0000001800187308 */ /* 0x000e620000002400 */
[----:B------:R-:W-:Y:S01]  /*16840*/  ISETP.GE.AND P3, PT, R17, R194, PT ;  /* 0x000000c21100720c */ /* 0x000fe20003f66270 */
[----:B------:R-:W-:Y:S01]  /*16850*/  VIADD R8, R81, 0xfffffe60 ;  /* 0xfffffe6051087836 */ /* 0x000fe20000000000 */
[----:B------:R-:W-:-:S02]  /*16860*/  ISETP.GE.AND P4, PT, R17, R195, PT ;  /* 0x000000c31100720c */ /* 0x000fc40003f86270 */
[----:B------:R-:W2:Y:S01]  /*16870*/  LDSM.16.M88.4 R16, [R41+0x2c00] ;  /* 0x002c00002910783b */ /* 0x000ea20000000200 */
[----:B------:R-:W-:Y:S01]  /*16880*/  FSEL R225, R44, -INF , !P6 ;  /* 0xff8000002ce17808 */ /* 0x000fe20007000000 */
[----:B------:R-:W-:Y:S01]  /*16890*/  FMUL.FTZ R44, R9, R82 ;  /* 0x00000052092c7220 */ /* 0x000fe20000410000 */
[----:B------:R-:W-:Y:S01]  /*168a0*/  ISETP.GE.AND P6, PT, R42, R194, PT ;  /* 0x000000c22a00720c */ /* 0x000fe20003fc6270 */
[----:B------:R-:W3:Y:S01]  /*168b0*/  MUFU.TANH R10, R10 ;  /* 0x0000000a000a7308 */ /* 0x000ee20000002400 */
[----:B------:R-:W-:Y:S01]  /*168c0*/  FSEL R219, R219, -INF , P2 ;  /* 0xff800000dbdb7808 */ /* 0x000fe20001000000 */
[----:B------:R-:W-:Y:S01]  /*168d0*/  VIADD R42, R81, 0xfffffe68 ;  /* 0xfffffe68512a7836 */ /* 0x000fe20000000000 */
[----:B------:R-:W-:Y:S02]  /*168e0*/  FSEL R231, R231, -INF , !P6 ;  /* 0xff800000e7e77808 */ /* 0x000fe40007000000 */
[----:B------:R-:W-:Y:S02]  /*168f0*/  FSEL R219, R219, -INF , !P5 ;  /* 0xff800000dbdb7808 */ /* 0x000fe40006800000 */
[----:B------:R-:W-:Y:S01]  /*16900*/  FSEL R229, R229, -INF , P4 ;  /* 0xff800000e5e57808 */ /* 0x000fe20002000000 */
[----:B------:R-:W4:Y:S01]  /*16910*/  MUFU.TANH R44, R44 ;  /* 0x0000002c002c7308 */ /* 0x000f220000002400 */
[C---:B------:R-:W-:Y:S01]  /*16920*/  ISETP.GE.AND P6, PT, R8.reuse, R196, PT ;  /* 0x000000c40800720c */ /* 0x040fe20003fc6270 */
[----:B------:R-:W-:Y:S05]  /*16930*/  HMMA.16816.F32 R4, R12, R26, R4 ;  /* 0x0000001a0c04723c */ /* 0x000fea0000001804 */
[C---:B------:R-:W-:Y:S01]  /*16940*/  ISETP.GE.AND P2, PT, R8.reuse, R193, PT ;  /* 0x000000c10800720c */ /* 0x040fe20003f46270 */
[----:B-1----:R-:W-:Y:S01]  /*16950*/  FFMA.FTZ R213, -R187, R213, R24 ;  /* 0x000000d5bbd57223 */ /* 0x002fe20000010118 */
[C---:B------:R-:W-:Y:S01]  /*16960*/  ISETP.GE.AND P5, PT, R8.reuse, R194, PT ;  /* 0x000000c20800720c */ /* 0x040fe20003fa6270 */
[----:B------:R-:W1:Y:S01]  /*16970*/  LDSM.16.M88.4 R24, [R75+0x2c00] ;  /* 0x002c00004b18783b */ /* 0x000e620000000200 */
[----:B------:R-:W-:-:S02]  /*16980*/  ISETP.GE.AND P4, PT, R8, R195, PT ;  /* 0x000000c30800720c */ /* 0x000fc40003f86270 */
[----:B------:R-:W5:Y:S01]  /*16990*/  MUFU.TANH R8, R11 ;  /* 0x0000000b00087308 */ /* 0x000f620000002400 */
[----:B------:R-:W-:Y:S01]  /*169a0*/  IADD3 R9, PT, PT, R192, 0x19f, -R85 ;  /* 0x0000019fc0097810 */ /* 0x000fe20007ffe855 */
[----:B---3--:R-:W-:Y:S01]  /*169b0*/  FFMA.FTZ R223, -R187, R223, R10 ;  /* 0x000000dfbbdf7223 */ /* 0x008fe2000001010a */
[----:B------:R-:W-:Y:S01]  /*169c0*/  VIADD R10, R81, 0xfffffe61 ;  /* 0xfffffe61510a7836 */ /* 0x000fe20000000000 */
[----:B------:R-:W-:Y:S02]  /*169d0*/  FSEL R213, R213, -INF , P6 ;  /* 0xff800000d5d57808 */ /* 0x000fe40003000000 */
[----:B------:R-:W-:Y:S02]  /*169e0*/  IABS R9, R9 ;  /* 0x0000000900097213 */ /* 0x000fe40000000000 */
[----:B------:R-:W-:Y:S02]  /*169f0*/  FSEL R229, R229, -INF , !P3 ;  /* 0xff800000e5e57808 */ /* 0x000fe40005800000 */
[----:B------:R-:W-:-:S02]  /*16a00*/  I2FP.F32.S32 R9, R9 ;  /* 0x0000000900097245 */ /* 0x000fc40000201400 */
[----:B------:R-:W-:Y:S01]  /*16a10*/  FSEL R213, R213, -INF , !P2 ;  /* 0xff800000d5d57808 */ /* 0x000fe20005000000 */
[----:B------:R-:W-:Y:S01]  /*16a20*/  FMUL.FTZ R6, R6, R82 ;  /* 0x0000005206067220 */ /* 0x000fe20000410000 */
[----:B------:R-:W-:Y:S01]  /*16a30*/  FSEL R223, R223, -INF , P4 ;  /* 0xff800000dfdf7808 */ /* 0x000fe20002000000 */
[C---:B----4-:R-:W-:Y:S01]  /*16a40*/  FFMA.FTZ R44, -R187.reuse, R9, R44 ;  /* 0x00000009bb2c7223 */ /* 0x050fe2000001012c */
[C---:B------:R-:W-:Y:S02]  /*16a50*/  ISETP.GE.AND P3, PT, R10.reuse, R196, PT ;  /* 0x000000c40a00720c */ /* 0x040fe40003f66270 */
[C---:B------:R-:W-:Y:S01]  /*16a60*/  ISETP.GE.AND P6, PT, R10.reuse, R193, PT ;  /* 0x000000c10a00720c */ /* 0x040fe20003fc6270 */
[----:B-----5:R-:W-:Y:S01]  /*16a70*/  FFMA.FTZ R217, -R187, R217, R8 ;  /* 0x000000d9bbd97223 */ /* 0x020fe20000010108 */
[C---:B------:R-:W-:Y:S01]  /*16a80*/  ISETP.GE.AND P2, PT, R10.reuse, R194, PT ;  /* 0x000000c20a00720c */ /* 0x040fe20003f46270 */
[----:B------:R-:W3:Y:S01]  /*16a90*/  MUFU.TANH R6, R6 ;  /* 0x0000000600067308 */ /* 0x000ee20000002400 */
[----:B------:R-:W-:-:S02]  /*16aa0*/  ISETP.GE.AND P4, PT, R10, R195, PT ;  /* 0x000000c30a00720c */ /* 0x000fc40003f86270 */
[----:B--2---:R-:W-:Y:S03]  /*16ab0*/  HMMA.16816.F32 R8, R20, R16, RZ ;  /* 0x000000101408723c */ /* 0x004fe600000018ff */
[-C--:B------:R-:W-:Y:S01]  /*16ac0*/  FMUL.FTZ R16, R4, R82.reuse ;  /* 0x0000005204107220 */ /* 0x080fe20000410000 */
[--C-:B------:R-:W-:Y:S01]  /*16ad0*/  IADD3 R17, PT, PT, R192, 0x198, -R85.reuse ;  /* 0x00000198c0117810 */ /* 0x100fe20007ffe855 */
[----:B------:R-:W-:Y:S01]  /*16ae0*/  FMUL.FTZ R4, R7, R82 ;  /* 0x0000005207047220 */ /* 0x000fe20000410000 */
[----:B------:R-:W-:Y:S02]  /*16af0*/  IADD3 R43, PT, PT, R88, 0x198, -R85 ;  /* 0x00000198582b7810 */ /* 0x000fe40007ffe855 */
[----:B------:R-:W-:Y:S01]  /*16b00*/  IABS R17, R17 ;  /* 0x0000001100117213 */ /* 0x000fe20000000000 */
[----:B------:R-:W2:Y:S01]  /*16b10*/  MUFU.TANH R16, R16 ;  /* 0x0000001000107308 */ /* 0x000ea20000002400 */
[----:B------:R-:W-:-:S02]  /*16b20*/  IABS R43, R43 ;  /* 0x0000002b002b7213 */ /* 0x000fc40000000000 */
[----:B------:R-:W-:Y:S02]  /*16b30*/  I2FP.F32.S32 R17, R17 ;  /* 0x0000001100117245 */ /* 0x000fe40000201400 */
[----:B------:R-:W-:Y:S02]  /*16b40*/  I2FP.F32.S32 R7, R43 ;  /* 0x0000002b00077245 */ /* 0x000fe40000201400 */
[----:B------:R-:W-:Y:S01]  /*16b50*/  FSEL R223, R223, -INF , !P5 ;  /* 0xff800000dfdf7808 */ /* 0x000fe20006800000 */
[----:B------:R-:W-:Y:S01]  /*16b60*/  MUFU.TANH R4, R4 ;  /* 0x0000000400047308 */ /* 0x000fe20000002400 */
[----:B------:R-:W-:Y:S01]  /*16b70*/  ISETP.GE.AND P5, PT, R42, R196, PT ;  /* 0x000000c42a00720c */ /* 0x000fe20003fa6270 */
[----:B---3--:R-:W-:Y:S01]  /*16b80*/  FFMA.FTZ R6, -R187, R7, R6 ;  /* 0x00000007bb067223 */ /* 0x008fe20000010106 */
[--C-:B------:R-:W-:Y:S01]  /*16b90*/  IADD3 R7, PT, PT, R88, 0x197, -R85.reuse ;  /* 0x0000019758077810 */ /* 0x100fe20007ffe855 */
[----:B-1----:R-:W-:Y:S05]  /*16ba0*/  HMMA.16816.F32 R8, R12, R24, R8 ;  /* 0x000000180c08723c */ /* 0x002fea0000001808 */
[----:B------:R-:W-:Y:S01]  /*16bb0*/  FMUL.FTZ R24, R5, R82 ;  /* 0x0000005205187220 */ /* 0x000fe20000410000 */
[----:B------:R-:W-:Y:S01]  /*16bc0*/  IADD3 R25, PT, PT, R192, 0x197, -R85 ;  /* 0x00000197c0197810 */ /* 0x000fe20007ffe855 */
[----:B------:R-:W-:Y:S01]  /*16bd0*/  VIADD R5, R81, 0xfffffe69 ;  /* 0xfffffe6951057836 */ /* 0x000fe20000000000 */
[----:B------:R-:W-:Y:S01]  /*16be0*/  IABS R7, R7 ;  /* 0x0000000700077213 */ /* 0x000fe20000000000 */
[----:B--2---:R-:W-:Y:S01]  /*16bf0*/  FFMA.FTZ R17, -R187, R17, R16 ;  /* 0x00000011bb117223 */ /* 0x004fe20000010110 */
        /* <DEDUP_REMOVED lines=251> */
[----:B------:R-:W-:Y:S01]  /*17bb0*/  FMUL.FTZ R10, R10, R82 ;  /* 0x000000520a0a7220 */ /* 0x000fe20000410000 */
[----:B------:R-:W-:-:S02]  /*17bc0*/  I2FP.F32.S32 R107, R25 ;  /* 0x00000019006b7245 */ /* 0x000fc40000201400 */
        /* <DEDUP_REMOVED lines=14> */
[----:B------:R-:W-:Y:S02]  /*17cb0*/  IADD3 R25, PT, PT, R192, 0x160, -R85 ;  /* 0x00000160c0197810 */ /* 0x000fe40007ffe855 */
[----:B------:R-:W-:Y:S01]  /*17cc0*/  FSEL R111, R44, -INF , !P6 ;  /* 0xff8000002c6f7808 */ /* 0x000fe20007000000 */
[----:B------:R-:W3:Y:S01]  /*17cd0*/  MUFU.TANH R10, R10 ;  /* 0x0000000a000a7308 */ /* 0x000ee20000002400 */
[----:B------:R-:W-:Y:S01]  /*17ce0*/  IABS R25, R25 ;  /* 0x0000001900197213 */ /* 0x000fe20000000000 */
[----:B------:R-:W-:Y:S01]  /*17cf0*/  FMUL.FTZ R44, R9, R82 ;  /* 0x00000052092c7220 */ /* 0x000fe20000410000 */
[----:B------:R-:W-:Y:S01]  /*17d00*/  ISETP.GE.AND P6, PT, R42, R194, PT ;  /* 0x000000c22a00720c */ /* 0x000fe20003fc6270 */
[----:B------:R-:W-:Y:S01]  /*17d10*/  FMUL.FTZ R42, R11, R82 ;  /* 0x000000520b2a7220 */ /* 0x000fe20000410000 */
[----:B------:R-:W-:Y:S02]  /*17d20*/  FSEL R107, R107, -INF , P2 ;  /* 0xff8000006b6b7808 */ /* 0x000fe40001000000 */
[----:B------:R-:W-:Y:S01]  /*17d30*/  I2FP.F32.S32 R11, R25 ;  /* 0x00000019000b7245 */ /* 0x000fe20000201400 */
[----:B------:R-:W4:Y:S01]  /*17d40*/  MUFU.TANH R44, R44 ;  /* 0x0000002c002c7308 */ /* 0x000f220000002400 */
[----:B------:R-:W-:Y:S01]  /*17d50*/  FSEL R115, R115, -INF , !P6 ;  /* 0xff80000073737808 */ /* 0x000fe20007000000 */
[----:B------:R-:W-:Y:S05]  /*17d60*/  HMMA.16816.F32 R4, R12, R26, R4 ;  /* 0x0000001a0c04723c */ /* 0x000fea0000001804 */
[----:B------:R-:W-:Y:S01]  /*17d70*/  FSEL R107, R107, -INF , !P5 ;  /* 0xff8000006b6b7808 */ /* 0x000fe20006800000 */
[----:B-1----:R-:W-:Y:S01]  /*17d80*/  FFMA.FTZ R74, -R187, R11, R24 ;  /* 0x0000000bbb4a7223 */ /* 0x002fe20000010118 */
[----:B------:R-:W-:Y:S01]  /*17d90*/  FSEL R105, R105, -INF , P4 ;  /* 0xff80000069697808 */ /* 0x000fe20002000000 */
[----:B------:R-:W1:Y:S01]  /*17da0*/  LDSM.16.M88.4 R24, [R75+0x3c00] ;  /* 0x003c00004b18783b */ /* 0x000e620000000200 */
[----:B------:R-:W-:-:S02]  /*17db0*/  ISETP.GE.AND P6, PT, R8, R196, PT ;  /* 0x000000c40800720c */ /* 0x000fc40003fc6270 */
[C---:B------:R-:W-:Y:S01]  /*17dc0*/  ISETP.GE.AND P2, PT, R8.reuse, R193, PT ;  /* 0x000000c10800720c */ /* 0x040fe20003f46270 */
[----:B---3--:R-:W-:Y:S01]  /*17dd0*/  FFMA.FTZ R103, -R187, R103, R10 ;  /* 0x00000067bb677223 */ /* 0x008fe2000001010a */
[C---:B------:R-:W-:Y:S01]  /*17de0*/  ISETP.GE.AND P5, PT, R8.reuse, R194, PT ;  /* 0x000000c20800720c */ /* 0x040fe20003fa6270 */
[----:B------:R-:W-:Y:S01]  /*17df0*/  VIADD R10, R81, 0xfffffea1 ;  /* 0xfffffea1510a7836 */ /* 0x000fe20000000000 */
[----:B------:R-:W-:Y:S02]  /*17e00*/  ISETP.GE.AND P4, PT, R8, R195, PT ;  /* 0x000000c30800720c */ /* 0x000fe40003f86270 */
[----:B------:R-:W3:Y:S01]  /*17e10*/  MUFU.TANH R8, R42 ;  /* 0x0000002a00087308 */ /* 0x000ee20000002400 */
[----:B------:R-:W-:Y:S02]  /*17e20*/  IADD3 R9, PT, PT, R192, 0x15f, -R85 ;  /* 0x0000015fc0097810 */ /* 0x000fe40007ffe855 */
[----:B------:R-:W-:Y:S02]  /*17e30*/  FSEL R74, R74, -INF , P6 ;  /* 0xff8000004a4a7808 */ /* 0x000fe40003000000 */
[----:B------:R-:W-:Y:S01]  /*17e40*/  IABS R9, R9 ;  /* 0x0000000900097213 */ /* 0x000fe20000000000 */
[----:B------:R-:W-:Y:S01]  /*17e50*/  FMUL.FTZ R6, R6, R82 ;  /* 0x0000005206067220 */ /* 0x000fe20000410000 */
[----:B------:R-:W-:-:S02]  /*17e60*/  FSEL R105, R105, -INF , !P3 ;  /* 0xff80000069697808 */ /* 0x000fc40005800000 */
[----:B------:R-:W-:Y:S02]  /*17e70*/  I2FP.F32.S32 R9, R9 ;  /* 0x0000000900097245 */ /* 0x000fe40000201400 */
[----:B------:R-:W-:Y:S01]  /*17e80*/  FSEL R74, R74, -INF , !P2 ;  /* 0xff8000004a4a7808 */ /* 0x000fe20005000000 */
[----:B------:R-:W5:Y:S01]  /*17e90*/  MUFU.TANH R6, R6 ;  /* 0x0000000600067308 */ /* 0x000f620000002400 */
[----:B------:R-:W-:Y:S01]  /*17ea0*/  FSEL R103, R103, -INF , P4 ;  /* 0xff80000067677808 */ /* 0x000fe20002000000 */
[C---:B----4-:R-:W-:Y:S01]  /*17eb0*/  FFMA.FTZ R44, -R187.reuse, R9, R44 ;  /* 0x00000009bb2c7223 */ /* 0x050fe2000001012c */
[C---:B------:R-:W-:Y:S02]  /*17ec0*/  ISETP.GE.AND P3, PT, R10.reuse, R196, PT ;  /* 0x000000c40a00720c */ /* 0x040fe40003f66270 */
[C---:B------:R-:W-:Y:S01]  /*17ed0*/  ISETP.GE.AND P6, PT, R10.reuse, R193, PT ;  /* 0x000000c10a00720c */ /* 0x040fe20003fc6270 */
[----:B---3--:R-:W-:Y:S01]  /*17ee0*/  FFMA.FTZ R101, -R187, R101, R8 ;  /* 0x00000065bb657223 */ /* 0x008fe20000010108 */
[C---:B------:R-:W-:Y:S01]  /*17ef0*/  ISETP.GE.AND P2, PT, R10.reuse, R194, PT ;  /* 0x000000c20a00720c */ /* 0x040fe20003f46270 */
[----:B------:R-:W-:Y:S01]  /*17f00*/  VIADD R42, R81, 0xfffffea8 ;  /* 0xfffffea8512a7836 */ /* 0x000fe20000000000 */
        /* <DEDUP_REMOVED lines=14> */
[----:B-----5:R-:W-:Y:S01]  /*17ff0*/  FFMA.FTZ R6, -R187, R7, R6 ;  /* 0x00000007bb067223 */ /* 0x020fe20000010106 */
        /* <DEDUP_REMOVED lines=15> */
[----:B------:R-:W-:Y:S01]  /*180f0*/  FMUL.FTZ R54, R10, R82 ;  /* 0x000000520a367220 */ /* 0x000fe20000410000 */
[----:B------:R-:W-:-:S02]  /*18100*/  I2FP.F32.S32 R53, R7 ;  /* 0x0000000700357245 */ /* 0x000fc40000201400 */
[----:B------:R-:W-:Y:S02]  /*18110*/  FSEL R101, R101, -INF , !P2 ;  /* 0xff80000065657808 */ /* 0x000fe40005000000 */
        /* <DEDUP_REMOVED lines=13> */
[----:B------:R-:W-:-:S02]  /*181f0*/  IADD3 R25, PT, PT, R192, 0x150, -R85 ;  /* 0x00000150c0197810 */ /* 0x000fc40007ffe855 */
[----:B------:R-:W-:Y:S01]  /*18200*/  FSEL R73, R44, -INF , !P6 ;  /* 0xff8000002c497808 */ /* 0x000fe20007000000 */
[----:B------:R-:W-:Y:S01]  /*18210*/  FMUL.FTZ R44, R9, R82 ;  /* 0x00000052092c7220 */ /* 0x000fe20000410000 */
[----:B------:R-:W-:Y:S01]  /*18220*/  IABS R25, R25 ;  /* 0x0000001900197213 */ /* 0x000fe20000000000 */
[----:B------:R-:W3:Y:S01]  /*18230*/  MUFU.TANH R54, R54 ;  /* 0x0000003600367308 */ /* 0x000ee20000002400 */
[----:B------:R-:W-:Y:S01]  /*18240*/  ISETP.GE.AND P6, PT, R42, R194, PT ;  /* 0x000000c22a00720c */ /* 0x000fe20003fc6270 */
[----:B------:R-:W-:Y:S01]  /*18250*/  FMUL.FTZ R42, R11, R82 ;  /* 0x000000520b2a7220 */ /* 0x000fe20000410000 */
[----:B------:R-:W-:Y:S02]  /*18260*/  I2FP.F32.S32 R11, R25 ;  /* 0x00000019000b7245 */ /* 0x000fe40000201400 */
[----:B------:R-:W-:Y:S02]  /*18270*/  FSEL R71, R71, -INF , P2 ;  /* 0xff80000047477808 */ /* 0x000fe40001000000 */
[----:B------:R-:W-:Y:S01]  /*18280*/  FSEL R56, R56, -INF , !P6 ;  /* 0xff80000038387808 */ /* 0x000fe20007000000 */
[----:B------:R-:W-:Y:S01]  /*18290*/  MUFU.TANH R44, R44 ;  /* 0x0000002c002c7308 */ /* 0x000fe20000002400 */
        /* <DEDUP_REMOVED lines=16> */
[----:B------:R-:W-:Y:S01]  /*183a0*/  FMUL.FTZ R18, R18, R82 ;  /* 0x0000005212127220 */ /* 0x000fe20000410000 */
[----:B------:R-:W-:-:S02]  /*183b0*/  IABS R51, R51 ;  /* 0x0000003300337213 */ /* 0x000fc40000000000 */
[----:B------:R-:W-:Y:S01]  /*183c0*/  IABS R9, R9 ;  /* 0x0000000900097213 */ /* 0x000fe20000000000 */
[----:B---3--:R-:W-:Y:S01]  /*183d0*/  FFMA.FTZ R54, -R187, R10, R54 ;  /* 0x0000000abb367223 */ /* 0x008fe20000010136 */
[C---:B------:R-:W-:Y:S01]  /*183e0*/  VIADD R10, R81.reuse, 0xfffffeb1 ;  /* 0xfffffeb1510a7836 */ /* 0x040fe20000000000 */
[----:B------:R-:W-:Y:S01]  /*183f0*/  FSEL R70, R70, -INF , P6 ;  /* 0xff80000046467808 */ /* 0x000fe20003000000 */
[----:B------:R-:W3:Y:S01]  /*18400*/  MUFU.TANH R16, R16 ;  /* 0x0000001000107308 */ /* 0x000ee20000002400 */
[----:B------:R-:W-:Y:S02]  /*18410*/  I2FP.F32.S32 R51, R51 ;  /* 0x0000003300337245 */ /* 0x000fe40000201400 */
[----:B------:R-:W-:Y:S01]  /*18420*/  I2FP.F32.S32 R9, R9 ;  /* 0x0000000900097245 */ /* 0x000fe20000201400 */
[----:B----4-:R-:W-:Y:S01]  /*18430*/  VIADD R42, R81, 0xfffffeb8 ;  /* 0xfffffeb8512a7836 */ /* 0x010fe20000000000 */
[----:B------:R-:W-:Y:S01]  /*18440*/  FSEL R53, R53, -INF , !P3 ;  /* 0xff80000035357808 */ /* 0x000fe20005800000 */
[C---:B-----5:R-:W-:Y:S01]  /*18450*/  FFMA.FTZ R51, -R187.reuse, R51, R8 ;  /* 0x00000033bb337223 */ /* 0x060fe20000010108 */
[----:B------:R-:W-:Y:S01]  /*18460*/  FSEL R70, R70, -INF , !P2 ;  /* 0xff80000046467808 */ /* 0x000fe20005000000 */
[----:B------:R-:W-:Y:S01]  /*18470*/  FFMA.FTZ R44, -R187, R9, R44 ;  /* 0x00000009bb2c7223 */ /* 0x000fe2000001012c */
[----:B------:R-:W-:Y:S01]  /*18480*/  FSEL R54, R54, -INF , P4 ;  /* 0xff80000036367808 */ /* 0x000fe20002000000 */
[----:B------:R-:W4:Y:S01]  /*18490*/  MUFU.TANH R18, R18 ;  /* 0x0000001200127308 */ /* 0x000f220000002400 */
[----:B------:R-:W-:-:S02]  /*184a0*/  ISETP.GE.AND P3, PT, R10, R196, PT ;  /* 0x000000c40a00720c */ /* 0x000fc40003f66270 */
[C---:B------:R-:W-:Y:S02]  /*184b0*/  ISETP.GE.AND P6, PT, R10.reuse, R193, PT ;  /* 0x000000c10a00720c */ /* 0x040fe40003fc6270 */
[C---:B------:R-:W-:Y:S02]  /*184c0*/  ISETP.GE.AND P2, PT, R10.reuse, R194, PT ;  /* 0x000000c20a00720c */ /* 0x040fe40003f46270 */
[----:B------:R-:W-:Y:S02]  /*184d0*/  ISETP.GE.AND P4, PT, R10, R195, PT ;  /* 0x000000c30a00720c */ /* 0x000fe40003f86270 */
[----:B--2---:R-:W-:Y:S03]  /*184e0*/  HMMA.16816.F32 R8, R20, R4, RZ ;  /* 0x000000041408723c */ /* 0x004fe600000018ff */
[--C-:B------:R-:W-:Y:S02]  /*184f0*/  IADD3 R4, PT, PT, R192, 0x148, -R85.reuse ;  /* 0x00000148c0047810 */ /* 0x100fe40007ffe855 */
[----:B------:R-:W-:-:S02]  /*18500*/  IADD3 R43, PT, PT, R88, 0x148, -R85 ;  /* 0x00000148582b7810 */ /* 0x000fc40007ffe855 */
[----:B------:R-:W-:Y:S02]  /*18510*/  IABS R4, R4 ;  /* 0x0000000400047213 */ /* 0x000fe40000000000 */
[----:B------:R-:W-:Y:S01]  /*18520*/  IABS R5, R43 ;  /* 0x0000002b00057213 */ /* 0x000fe20000000000 */
[----:B------:R-:W-:Y:S01]  /*18530*/  FMUL.FTZ R43, R19, R82 ;  /* 0x00000052132b7220 */ /* 0x000fe20000410000 */
[----:B------:R-:W-:Y:S02]  /*18540*/  I2FP.F32.S32 R19, R4 ;  /* 0x0000000400137245 */ /* 0x000fe40000201400 */
[----:B------:R-:W-:Y:S01]  /*18550*/  I2FP.F32.S32 R5, R5 ;  /* 0x0000000500057245 */ /* 0x000fe20000201400 */
[----:B------:R-:W2:Y:S01]  /*18560*/  MUFU.TANH R4, R43 ;  /* 0x0000002b00047308 */ /* 0x000ea20000002400 */
[----:B------:R-:W-:Y:S01]  /*18570*/  FSEL R54, R54, -INF , !P5 ;  /* 0xff80000036367808 */ /* 0x000fe20006800000 */
[C---:B---3--:R-:W-:Y:S01]  /*18580*/  FFMA.FTZ R19, -R187.reuse, R19, R16 ;  /* 0x00000013bb137223 */ /* 0x048fe20000010110 */
[----:B------:R-:W-:Y:S01]  /*18590*/  ISETP.GE.AND P5, PT, R42, R196, PT ;  /* 0x000000c42a00720c */ /* 0x000fe20003fa6270 */
[----:B----4-:R-:W-:Y:S01]  /*185a0*/  FFMA.FTZ R5, -R187, R5, R18 ;  /* 0x00000005bb057223 */ /* 0x010fe20000010112 */
[----:B------:R-:W-:-:S02]  /*185b0*/  IADD3 R18, PT, PT, R88, 0x147, -R85 ;  /* 0x0000014758127810 */ /* 0x000fc40007ffe855 */
[----:B------:R-:W-:Y:S01]  /*185c0*/  FSEL R44, R44, -INF , P3 ;  /* 0xff8000002c2c7808 */ /* 0x000fe20001800000 */
[----:B-1----:R-:W-:Y:S05]  /*185d0*/  HMMA.16816.F32 R8, R12, R24, R8 ;  /* 0x000000180c08723c */ /* 0x002fea0000001808 */
[----:B------:R-:W-:Y:S01]  /*185e0*/  FMUL.FTZ R24, R17, R82 ;  /* 0x0000005211187220 */ /* 0x000fe20000410000 */
[----:B------:R-:W-:Y:S01]  /*185f0*/  IADD3 R25, PT, PT, R192, 0x147, -R85 ;  /* 0x00000147c0197810 */ /* 0x000fe20007ffe855 */
[----:B------:R-:W-:Y:S01]  /*18600*/  VIADD R17, R81, 0xfffffeb9 ;  /* 0xfffffeb951117836 */ /* 0x000fe20000000000 */
[----:B------:R-:W-:Y:S01]  /*18610*/  IABS R18, R18 ;  /* 0x0000001200127213 */ /* 0x000fe20000000000 */
[----:B------:R1:W3:Y:S01]  /*18620*/  MUFU.TANH R16, R24 ;  /* 0x0000001800107308 */ /* 0x0002e20000002400 */
[----:B------:R-:W-:-:S02]  /*18630*/  IABS R25, R25 ;  /* 0x0000001900197213 */ /* 0x000fc40000000000 */
[----:B------:R-:W-:Y:S02]  /*18640*/  FSEL R51, R51, -INF , P4 ;  /* 0xff80000033337808 */ /* 0x000fe40002000000 */
[C---:B------:R-:W-:Y:S02]  /*18650*/  ISETP.GE.AND P3, PT, R42.reuse, R193, PT ;  /* 0x000000c12a00720c */ /* 0x040fe40003f66270 */
[----:B------:R-:W-:Y:S02]  /*18660*/  ISETP.GE.AND P4, PT, R42, R195, PT ;  /* 0x000000c32a00720c */ /* 0x000fe40003f86270 */
[----:B------:R-:W-:Y:S02]  /*18670*/  FSEL R19, R19, -INF , P5 ;  /* 0xff80000013137808 */ /* 0x000fe40002800000 */
[----:B------:R-:W-:Y:S02]  /*18680*/  I2FP.F32.S32 R49, R18 ;  /* 0x0000001200317245 */ /* 0x000fe40000201400 */
[----:B------:R-:W-:Y:S01]  /*18690*/  I2FP.F32.S32 R67, R25 ;  /* 0x0000001900437245 */ /* 0x000fe20000201400 */
[-C--:B------:R-:W-:Y:S01]  /*186a0*/  FMUL.FTZ R50, R10, R82.reuse ;  /* 0x000000520a327220 */ /* 0x080fe20000410000 */
[----:B------:R-:W-:Y:S01]  /*186b0*/  FSEL R51, R51, -INF , !P2 ;  /* 0xff80000033337808 */ /* 0x000fe20005000000 */
[----:B--2---:R-:W-:Y:S01]  /*186c0*/  FFMA.FTZ R49, -R187, R49, R4 ;  /* 0x00000031bb317223 */ /* 0x004fe20000010104 */
[----:B------:R-:W-:Y:S01]  /*186d0*/  FSEL R68, R19, -INF , !P3 ;  /* 0xff80000013447808 */ /* 0x000fe20005800000 */
[----:B-1----:R-:W-:Y:S01]  /*186e0*/  FMUL.FTZ R24, R8, R82 ;  /* 0x0000005208187220 */ /* 0x002fe20000410000 */
[----:B------:R-:W-:Y:S01]  /*186f0*/  FSEL R52, R5, -INF , P4 ;  /* 0xff80000005347808 */ /* 0x000fe20002000000 */
[----:B---3--:R-:W-:Y:S01]  /*18700*/  FFMA.FTZ R67, -R187, R67, R16 ;  /* 0x00000043bb437223 */ /* 0x008fe20000010110 */
        /* <DEDUP_REMOVED lines=25> */
[--C-:B------:R-:W-:Y:S02]  /*188a0*/  IADD3 R10, PT, PT, R88, 0x140, -R85.reuse ;  /* 0x00000140580a7810 */ /* 0x100fe40007ffe855 */
[C---:B------:R-:W-:Y:S02]  /*188b0*/  ISETP.GE.AND P2, PT, R8.reuse, R193, PT ;  /* 0x000000c10800720c */ /* 0x040fe40003f46270 */
[C---:B------:R-:W-:Y:S02]  /*188c0*/  ISETP.GE.AND P5, PT, R8.reuse, R194, PT ;  /* 0x000000c20800720c */ /* 0x040fe40003fa6270 */
[----:B------:R-:W-:Y:S02]  /*188d0*/  ISETP.GE.AND P4, PT, R8, R195, PT ;  /* 0x000000c30800720c */ /* 0x000fe40003f86270 */
[----:B------:R-:W5:Y:S01]  /*188e0*/  MUFU.TANH R8, R42 ;  /* 0x0000002a00087308 */ /* 0x000f620000002400 */
[----:B------:R-:W-:Y:S02]  /*188f0*/  IABS R10, R10 ;  /* 0x0000000a000a7213 */ /* 0x000fe40000000000 */
[----:B------:R-:W-:Y:S01]  /*18900*/  IADD3 R9, PT, PT, R192, 0x13f, -R85 ;  /* 0x0000013fc0097810 */ /* 0x000fe20007ffe855 */
[----:B------:R-:W-:Y:S01]  /*18910*/  FMUL.FTZ R6, R6, R82 ;  /* 0x0000005206067220 */ /* 0x000fe20000410000 */
[----:B------:R-:W-:-:S02]  /*18920*/  I2FP.F32.S32 R10, R10 ;  /* 0x0000000a000a7245 */ /* 0x000fc40000201400 */
[----:B------:R-:W-:Y:S02]  /*18930*/  IABS R9, R9 ;  /* 0x0000000900097213 */ /* 0x000fe40000000000 */
[----:B------:R-:W-:Y:S01]  /*18940*/  FSEL R66, R66, -INF , P6 ;  /* 0xff80000042427808 */ /* 0x000fe20003000000 */
[----:B---3--:R-:W-:Y:S01]  /*18950*/  FFMA.FTZ R50, -R187, R10, R50 ;  /* 0x0000000abb327223 */ /* 0x008fe20000010132 */
[----:B------:R-:W-:Y:S01]  /*18960*/  VIADD R10, R81, 0xfffffec1 ;  /* 0xfffffec1510a7836 */ /* 0x000fe20000000000 */
[----:B------:R-:W-:Y:S01]  /*18970*/  I2FP.F32.S32 R9, R9 ;  /* 0x0000000900097245 */ /* 0x000fe20000201400 */
[----:B------:R-:W3:Y:S01]  /*18980*/  MUFU.TANH R6, R6 ;  /* 0x0000000600067308 */ /* 0x000ee20000002400 */
[----:B------:R-:W-:Y:S02]  /*18990*/  FSEL R49, R49, -INF , !P3 ;  /* 0xff80000031317808 */ /* 0x000fe40005800000 */
[----:B------:R-:W-:Y:S01]  /*189a0*/  FSEL R66, R66, -INF , !P2 ;  /* 0xff80000042427808 */ /* 0x000fe20005000000 */
[C---:B----4-:R-:W-:Y:S01]  /*189b0*/  FFMA.FTZ R44, -R187.reuse, R9, R44 ;  /* 0x00000009bb2c7223 */ /* 0x050fe2000001012c */
[----:B------:R-:W-:Y:S01]  /*189c0*/  FSEL R50, R50, -INF , P4 ;  /* 0xff80000032327808 */ /* 0x000fe20002000000 */
[----:B-----5:R-:W-:Y:S01]  /*189d0*/  FFMA.FTZ R47, -R187, R47, R8 ;  /* 0x0000002fbb2f7223 */ /* 0x020fe20000010108 */
[C---:B------:R-:W-:Y:S01]  /*189e0*/  ISETP.GE.AND P3, PT, R10.reuse, R196, PT ;  /* 0x000000c40a00720c */ /* 0x040fe20003f66270 */
[----:B------:R-:W-:Y:S01]  /*189f0*/  VIADD R42, R81, 0xfffffec8 ;  /* 0xfffffec8512a7836 */ /* 0x000fe20000000000 */
[----:B------:R-:W-:-:S02]  /*18a00*/  ISETP.GE.AND P6, PT, R10, R193, PT ;  /* 0x000000c10a00720c */ /* 0x000fc40003fc6270 */
[C---:B------:R-:W-:Y:S02]  /*18a10*/  ISETP.GE.AND P2, PT, R10.reuse, R194, PT ;  /* 0x000000c20a00720c */ /* 0x040fe40003f46270 */
[----:B------:R-:W-:Y:S02]  /*18a20*/  ISETP.GE.AND P4, PT, R10, R195, PT ;  /* 0x000000c30a00720c */ /* 0x000fe40003f86270 */
[----:B--2---:R-:W-:Y:S03]  /*18a30*/  HMMA.16816.F32 R8, R20, R16, RZ ;  /* 0x000000101408723c */ /* 0x004fe600000018ff */
[-C--:B------:R-:W-:Y:S01]  /*18a40*/  FMUL.FTZ R16, R4, R82.reuse ;  /* 0x0000005204107220 */ /* 0x080fe20000410000 */
[--C-:B------:R-:W-:Y:S01]  /*18a50*/  IADD3 R17, PT, PT, R192, 0x138, -R85.reuse ;  /* 0x00000138c0117810 */ /* 0x100fe20007ffe855 */
[----:B------:R-:W-:Y:S01]  /*18a60*/  FMUL.FTZ R4, R7, R82 ;  /* 0x0000005207047220 */ /* 0x000fe20000410000 */
[----:B------:R-:W-:-:S02]  /*18a70*/  IADD3 R43, PT, PT, R88, 0x138, -R85 ;  /* 0x00000138582b7810 */ /* 0x000fc40007ffe855 */
[----:B------:R-:W-:Y:S01]  /*18a80*/  IABS R17, R17 ;  /* 0x0000001100117213 */ /* 0x000fe20000000000 */
[----:B------:R-:W2:Y:S01]  /*18a90*/  MUFU.TANH R16, R16 ;  /* 0x0000001000107308 */ /* 0x000ea20000002400 */
        /* <DEDUP_REMOVED lines=24> */
[----:B------:R-:W-:Y:S01]  /*18c20*/  VIADD R9, R81, 0xfffffed1 ;  /* 0xfffffed151097836 */ /* 0x000fe20000000000 */
[----:B------:R-:W-:Y:S01]  /*18c30*/  FSEL R65, R44, -INF , !P6 ;  /* 0xff8000002c417808 */ /* 0x000fe20007000000 */
[-C--:B------:R-:W-:Y:S01]  /*18c40*/  FMUL.FTZ R44, R10, R82.reuse ;  /* 0x000000520a2c7220 */ /* 0x080fe20000410000 */
[----:B------:R-:W-:Y:S01]  /*18c50*/  FSEL R47, R47, -INF , !P2 ;  /* 0xff8000002f2f7808 */ /* 0x000fe20005000000 */
[----:B-1----:R-:W-:Y:S01]  /*18c60*/  FMUL.FTZ R24, R8, R82 ;  /* 0x0000005208187220 */ /* 0x002fe20000410000 */
[----:B------:R-:W-:Y:S01]  /*18c70*/  FSEL R64, R17, -INF , !P3 ;  /* 0xff80000011407808 */ /* 0x000fe20005800000 */
[C---:B--2---:R-:W-:Y:S01]  /*18c80*/  FFMA.FTZ R63, -R187.reuse, R63, R16 ;  /* 0x0000003fbb3f7223 */ /* 0x044fe20000010110 */
[----:B------:R-:W-:Y:S01]  /*18c90*/  FSEL R48, R6, -INF , P4 ;  /* 0xff80000006307808 */ /* 0x000fe20002000000 */
[----:B------:R-:W-:Y:S01]  /*18ca0*/  FFMA.FTZ R45, -R187, R45, R4 ;  /* 0x0000002dbb2d7223 */ /* 0x000fe20000010104 */
        /* <DEDUP_REMOVED lines=8> */
[--C-:B------:R-:W-:Y:S02]  /*18d30*/  IADD3 R25, PT, PT, R192, 0x130, -R85.reuse ;  /* 0x00000130c0197810 */ /* 0x100fe40007ffe855 */
[----:B------:R-:W3:Y:S01]  /*18d40*/  MUFU.TANH R44, R44 ;  /* 0x0000002c002c7308 */ /* 0x000ee20000002400 */
[----:B------:R-:W-:Y:S02]  /*18d50*/  IADD3 R10, PT, PT, R88, 0x130, -R85 ;  /* 0x00000130580a7810 */ /* 0x000fe40007ffe855 */
[----:B------:R-:W-:Y:S02]  /*18d60*/  IABS R25, R25 ;  /* 0x0000001900197213 */ /* 0x000fe40000000000 */
[----:B------:R-:W-:Y:S02]  /*18d70*/  IABS R10, R10 ;  /* 0x0000000a000a7213 */ /* 0x000fe40000000000 */
[----:B------:R-:W-:Y:S01]  /*18d80*/  ISETP.GE.AND P6, PT, R42, R194, PT ;  /* 0x000000c22a00720c */ /* 0x000fe20003fc6270 */
[----:B------:R-:W-:Y:S01]  /*18d90*/  FMUL.FTZ R42, R11, R82 ;  /* 0x000000520b2a7220 */ /* 0x000fe20000410000 */
[----:B------:R-:W-:Y:S01]  /*18da0*/  I2FP.F32.S32 R11, R25 ;  /* 0x00000019000b7245 */ /* 0x000fe20000201400 */
[----:B------:R-:W-:Y:S05]  /*18db0*/  HMMA.16816.F32 R16, R12, R26, R16 ;  /* 0x0000001a0c10723c */ /* 0x000fea0000001810 */
[----:B------:R-:W-:-:S02]  /*18dc0*/  FSEL R63, R63, -INF , P2 ;  /* 0xff8000003f3f7808 */ /* 0x000fc40001000000 */
[----:B------:R-:W-:Y:S01]  /*18dd0*/  I2FP.F32.S32 R10, R10 ;  /* 0x0000000a000a7245 */ /* 0x000fe20000201400 */
[----:B-1----:R-:W-:Y:S01]  /*18de0*/  FFMA.FTZ R62, -R187, R11, R24 ;  /* 0x0000000bbb3e7223 */ /* 0x002fe20000010118 */
[----:B------:R-:W-:Y:S01]  /*18df0*/  FSEL R48, R48, -INF , !P6 ;  /* 0xff80000030307808 */ /* 0x000fe20007000000 */
[----:B------:R-:W1:Y:S01]  /*18e00*/  LDSM.16.M88.4 R24, [R75+0x4800] ;  /* 0x004800004b18783b */ /* 0x000e620000000200 */
[----:B------:R-:W-:Y:S01]  /*18e10*/  FSEL R63, R63, -INF , !P5 ;  /* 0xff8000003f3f7808 */ /* 0x000fe20006800000 */
[----:B---3--:R-:W-:Y:S01]  /*18e20*/  FFMA.FTZ R44, -R187, R10, R44 ;  /* 0x0000000abb2c7223 */ /* 0x008fe2000001012c */
[----:B------:R-:W-:Y:S01]  /*18e30*/  FSEL R45, R45, -INF , P4 ;  /* 0xff8000002d2d7808 */ /* 0x000fe20002000000 */
[----:B------:R-:W3:Y:S01]  /*18e40*/  MUFU.TANH R10, R55 ;  /* 0x00000037000a7308 */ /* 0x000ee20000002400 */
[C---:B------:R-:W-:Y:S02]  /*18e50*/  ISETP.GE.AND P6, PT, R8.reuse, R196, PT ;  /* 0x000000c40800720c */ /* 0x040fe40003fc6270 */
[----:B------:R-:W-:-:S02]  /*18e60*/  ISETP.GE.AND P2, PT, R8, R193, PT ;  /* 0x000000c10800720c */ /* 0x000fc40003f46270 */
[C---:B------:R-:W-:Y:S02]  /*18e70*/  ISETP.GE.AND P5, PT, R8.reuse, R194, PT ;  /* 0x000000c20800720c */ /* 0x040fe40003fa6270 */
[----:B------:R-:W-:Y:S02]  /*18e80*/  ISETP.GE.AND P4, PT, R8, R195, PT ;  /* 0x000000c30800720c */ /* 0x000fe40003f86270 */
[----:B------:R-:W4:Y:S01]  /*18e90*/  MUFU.TANH R8, R42 ;  /* 0x0000002a00087308 */ /* 0x000f220000002400 */
[----:B------:R-:W-:Y:S01]  /*18ea0*/  IADD3 R43, PT, PT, R88, 0x12f, -R85 ;  /* 0x0000012f582b7810 */ /* 0x000fe20007ffe855 */
[-C--:B------:R-:W-:Y:S01]  /*18eb0*/  FMUL.FTZ R16, R16, R82.reuse ;  /* 0x0000005210107220 */ /* 0x080fe20000410000 */
[----:B------:R-:W-:Y:S01]  /*18ec0*/  FSEL R62, R62, -INF , P6 ;  /* 0xff8000003e3e7808 */ /* 0x000fe20003000000 */
[----:B------:R-:W-:Y:S01]  /*18ed0*/  FMUL.FTZ R18, R18, R82 ;  /* 0x0000005212127220 */ /* 0x000fe20000410000 */
[----:B------:R-:W-:Y:S02]  /*18ee0*/  IABS R43, R43 ;  /* 0x0000002b002b7213 */ /* 0x000fe40000000000 */
[----:B------:R-:W-:Y:S01]  /*18ef0*/  FSEL R45, R45, -INF , !P3 ;  /* 0xff8000002d2d7808 */ /* 0x000fe20005800000 */
[----:B------:R-:W5:Y:S01]  /*18f00*/  MUFU.TANH R16, R16 ;  /* 0x0000001000107308 */ /* 0x000f620000002400 */
[----:B------:R-:W-:Y:S01]  /*18f10*/  I2FP.F32.S32 R43, R43 ;  /* 0x0000002b002b7245 */ /* 0x000fe20000201400 */
[----:B---3--:R-:W-:Y:S01]  /*18f20*/  FFMA.FTZ R59, -R187, R59, R10 ;  /* 0x0000003bbb3b7223 */ /* 0x008fe2000001010a */
[----:B------:R-:W-:-:S02]  /*18f30*/  FSEL R62, R62, -INF , !P2 ;  /* 0xff8000003e3e7808 */ /* 0x000fc40005000000 */
[----:B------:R-:W-:Y:S02]  /*18f40*/  FSEL R44, R44, -INF , P4 ;  /* 0xff8000002c2c7808 */ /* 0x000fe40002000000 */
[C---:B------:R-:W-:Y:S01]  /*18f50*/  ISETP.GE.AND P3, PT, R9.reuse, R196, PT ;  /* 0x000000c40900720c */ /* 0x040fe20003f66270 */
[----:B------:R-:W3:Y:S01]  /*18f60*/  MUFU.TANH R18, R18 ;  /* 0x0000001200127308 */ /* 0x000ee20000002400 */
[----:B------:R-:W-:Y:S01]  /*18f70*/  ISETP.GE.AND P6, PT, R9, R193, PT ;  /* 0x000000c10900720c */ /* 0x000fe20003fc6270 */
[----:B----4-:R-:W-:Y:S01]  /*18f80*/  FFMA.FTZ R43, -R187, R43, R8 ;  /* 0x0000002bbb2b7223 */ /* 0x010fe20000010108 */
[----:B------:R-:W-:Y:S01]  /*18f90*/  ISETP.GE.AND P2, PT, R9, R194, PT ;  /* 0x000000c20900720c */ /* 0x000fe20003f46270 */
[----:B------:R-:W-:Y:S01]  /*18fa0*/  VIADD R42, R81, 0xfffffed8 ;  /* 0xfffffed8512a7836 */ /* 0x000fe20000000000 */
[----:B------:R-:W-:Y:S02]  /*18fb0*/  ISETP.GE.AND P4, PT, R9, R195, PT ;  /* 0x000000c30900720c */ /* 0x000fe40003f86270 */
[----:B--2---:R-:W-:Y:S03]  /*18fc0*/  HMMA.16816.F32 R8, R20, R4, RZ ;  /* 0x000000041408723c */ /* 0x004fe600000018ff */
[----:B------:R-:W-:-:S02]  /*18fd0*/  IADD3 R4, PT, PT, R192, 0x128, -R85 ;  /* 0x00000128c0047810 */ /* 0x000fc40007ffe855 */
[--C-:B------:R-:W-:Y:S02]  /*18fe0*/  IADD3 R55, PT, PT, R88, 0x128, -R85.reuse ;  /* 0x0000012858377810 */ /* 0x100fe40007ffe855 */
[----:B------:R-:W-:Y:S02]  /*18ff0*/  IABS R4, R4 ;  /* 0x0000000400047213 */ /* 0x000fe40000000000 */
[----:B------:R-:W-:Y:S01]  /*19000*/  IABS R5, R55 ;  /* 0x0000003700057213 */ /* 0x000fe20000000000 */
[----:B------:R-:W-:Y:S01]  /*19010*/  FMUL.FTZ R55, R19, R82 ;  /* 0x0000005213377220 */ /* 0x000fe20000410000 */
[----:B------:R-:W-:Y:S02]  /*19020*/  I2FP.F32.S32 R19, R4 ;  /* 0x0000000400137245 */ /* 0x000fe40000201400 */
[----:B------:R-:W-:Y:S01]  /*19030*/  I2FP.F32.S32 R5, R5 ;  /* 0x0000000500057245 */ /* 0x000fe20000201400 */
[----:B------:R2:W-:Y:S01]  /*19040*/  MUFU.TANH R4, R55 ;  /* 0x0000003700047308 */ /* 0x0005e20000002400 */
[----:B------:R-:W-:Y:S01]  /*19050*/  FSEL R44, R44, -INF , !P5 ;  /* 0xff8000002c2c7808 */ /* 0x000fe20006800000 */
[----:B-----5:R-:W-:Y:S01]  /*19060*/  FFMA.FTZ R19, -R187, R19, R16 ;  /* 0x00000013bb137223 */ /* 0x020fe20000010110 */
[----:B------:R-:W-:Y:S01]  /*19070*/  FSEL R59, R59, -INF , P3 ;  /* 0xff8000003b3b7808 */ /* 0x000fe20001800000 */
[----:B---3--:R-:W-:Y:S01]  /*19080*/  FFMA.FTZ R5, -R187, R5, R18 ;  /* 0x00000005bb057223 */ /* 0x008fe20000010112 */
[----:B------:R-:W-:-:S02]  /*19090*/  IADD3 R18, PT, PT, R88, 0x127, -R85 ;  /* 0x0000012758127810 */ /* 0x000fc40007ffe855 */
[----:B------:R-:W-:Y:S01]  /*190a0*/  ISETP.GE.AND P5, PT, R42, R196, PT ;  /* 0x000000c42a00720c */ /* 0x000fe20003fa6270 */
[----:B-1----:R-:W-:Y:S05]  /*190b0*/  HMMA.16816.F32 R8, R12, R24, R8 ;  /* 0x000000180c08723c */ /* 0x002fea0000001808 */
[----:B------:R-:W-:Y:S01]  /*190c0*/  FMUL.FTZ R24, R17, R82 ;  /* 0x0000005211187220 */ /* 0x000fe20000410000 */
[----:B------:R-:W-:Y:S01]  /*190d0*/  IADD3 R25, PT, PT, R192, 0x127, -R85 ;  /* 0x00000127c0197810 */ /* 0x000fe20007ffe855 */
[----:B------:R-:W-:Y:S01]  /*190e0*/  VIADD R17, R81, 0xfffffed9 ;  /* 0xfffffed951117836 */ /* 0x000fe20000000000 */
[----:B------:R-:W-:Y:S01]  /*190f0*/  IABS R18, R18 ;  /* 0x0000001200127213 */ /* 0x000fe20000000000 */
[----:B------:R1:W3:Y:S01]  /*19100*/  MUFU.TANH R16, R24 ;  /* 0x0000001800107308 */ /* 0x0002e20000002400 */
[----:B------:R-:W-:-:S02]  /*19110*/  FSEL R43, R43, -INF , P4 ;  /* 0xff8000002b2b7808 */ /* 0x000fc40002000000 */
[----:B------:R-:W-:Y:S02]  /*19120*/  IABS R25, R25 ;  /* 0x0000001900197213 */ /* 0x000fe40000000000 */
[C---:B------:R-:W-:Y:S01]  /*19130*/  ISETP.GE.AND P4, PT, R42.reuse, R195, PT ;  /* 0x000000c32a00720c */ /* 0x040fe20003f86270 */
[----:B--2---:R-:W-:Y:S01]  /*19140*/  VIADD R55, R81, 0xfffffee0 ;  /* 0xfffffee051377836 */ /* 0x004fe20000000000 */
[----:B------:R-:W-:Y:S02]  /*19150*/  FSEL R61, R59, -INF , !P6 ;  /* 0xff8000003b3d7808 */ /* 0x000fe40007000000 */
[C---:B------:R-:W-:Y:S02]  /*19160*/  ISETP.GE.AND P3, PT, R42.reuse, R193, PT ;  /* 0x000000c12a00720c */ /* 0x040fe40003f66270 */
[----:B------:R-:W-:Y:S02]  /*19170*/  ISETP.GE.AND P6, PT, R42, R194, PT ;  /* 0x000000c22a00720c */ /* 0x000fe40003fc6270 */
[----:B------:R-:W-:Y:S01]  /*19180*/  FSEL R19, R19, -INF , P5 ;  /* 0xff80000013137808 */ /* 0x000fe20002800000 */
[-C--:B------:R-:W-:Y:S01]  /*19190*/  FMUL.FTZ R10, R10, R82.reuse ;  /* 0x000000520a0a7220 */ /* 0x080fe20000410000 */
[----:B------:R-:W-:Y:S01]  /*191a0*/  I2FP.F32.S32 R59, R25 ;  /* 0x00000019003b7245 */ /* 0x000fe20000201400 */
[-C--:B------:R-:W-:Y:S01]  /*191b0*/  FMUL.FTZ R25, R8, R82.reuse ;  /* 0x0000005208197220 */ /* 0x080fe20000410000 */
[----:B------:R-:W-:Y:S01]  /*191c0*/  FSEL R42, R5, -INF , P4 ;  /* 0xff800000052a7808 */ /* 0x000fe20002000000 */
[----:B------:R-:W-:Y:S01]  /*191d0*/  FMUL.FTZ R78, R11, R82 ;  /* 0x000000520b4e7220 */ /* 0x000fe20000410000 */
[----:B-1----:R-:W-:Y:S01]  /*191e0*/  I2FP.F32.S32 R24, R18 ;  /* 0x0000001200187245 */ /* 0x002fe20000201400 */
[----:B---3--:R-:W-:Y:S01]  /*191f0*/  FFMA.FTZ R59, -R187, R59, R16 ;  /* 0x0000003bbb3b7223 */ /* 0x008fe20000010110 */
[----:B------:R-:W-:Y:S01]  /*19200*/  FSEL R43, R43, -INF , !P2 ;  /* 0xff8000002b2b7808 */ /* 0x000fe20005000000 */
[----:B------:R-:W-:Y:S01]  /*19210*/  MUFU.TANH R10, R10 ;  /* 0x0000000a000a7308 */ /* 0x000fe20000002400 */
[----:B------:R-:W-:Y:S01]  /*19220*/  FSEL R60, R19, -INF , !P3 ;  /* 0xff800000133c7808 */ /* 0x000fe20005800000 */
[----:B------:R-:W-:Y:S01]  /*19230*/  FFMA.FTZ R24, -R187, R24, R4 ;  /* 0x00000018bb187223 */ /* 0x000fe20000010104 */
[C---:B------:R-:W-:Y:S01]  /*19240*/  ISETP.GE.AND P2, PT, R17.reuse, R196, PT ;  /* 0x000000c41100720c */ /* 0x040fe20003f46270 */
[----:B------:R-:W-:Y:S03]  /*19250*/  HMMA.16816.F32 R4, R20, R6, RZ ;  /* 0x000000061404723c */ /* 0x000fe600000018ff */
[----:B------:R-:W-:Y:S01]  /*19260*/  ISETP.GE.AND P5, PT, R17, R193, PT ;  /* 0x000000c11100720c */ /* 0x000fe20003fa6270 */
[----:B------:R-:W-:Y:S01]  /*19270*/  FMUL.FTZ R80, R9, R82 ;  /* 0x0000005209507220 */ /* 0x000fe20000410000 */
[C---:B------:R-:W-:Y:S01]  /*19280*/  ISETP.GE.AND P3, PT, R17.reuse, R194, PT ;  /* 0x000000c21100720c */ /* 0x040fe20003f66270 */
[----:B------:R-:W1:Y:S01]  /*19290*/  MUFU.TANH R25, R25 ;  /* 0x0000001900197308 */ /* 0x000e620000002400 */
[----:B------:R-:W-:-:S02]  /*192a0*/  ISETP.GE.AND P4, PT, R17, R195, PT ;  /* 0x000000c31100720c */ /* 0x000fc40003f86270 */
[----:B------:R2:W3:Y:S01]  /*192b0*/  LDSM.16.M88.4 R16, [R41+0x4c00] ;  /* 0x004c00002910783b */ /* 0x0004e20000000200 */
[----:B------:R-:W-:Y:S02]  /*192c0*/  IADD3 R8, PT, PT, R192, 0x120, -R85 ;  /* 0x00000120c0087810 */ /* 0x000fe40007ffe855 */
[----:B------:R-:W-:Y:S02]  /*192d0*/  FSEL R59, R59, -INF , P2 ;  /* 0xff8000003b3b7808 */ /* 0x000fe40001000000 */
[----:B------:R-:W-:Y:S01]  /*192e0*/  IABS R8, R8 ;  /* 0x0000000800087213 */ /* 0x000fe20000000000 */
[----:B------:R-:W4:Y:S01]  /*192f0*/  MUFU.TANH R78, R78 ;  /* 0x0000004e004e7308 */ /* 0x000f220000002400 */
[----:B------:R-:W-:Y:S02]  /*19300*/  FSEL R42, R42, -INF , !P6 ;  /* 0xff8000002a2a7808 */ /* 0x000fe40007000000 */
[----:B------:R-:W-:Y:S02]  /*19310*/  I2FP.F32.S32 R8, R8 ;  /* 0x0000000800087245 */ /* 0x000fe40000201400 */
[----:B------:R-:W-:Y:S01]  /*19320*/  FSEL R59, R59, -INF , !P5 ;  /* 0xff8000003b3b7808 */ /* 0x000fe20006800000 */
[----:B------:R-:W-:Y:S05]  /*19330*/  HMMA.16816.F32 R4, R12, R26, R4 ;  /* 0x0000001a0c04723c */ /* 0x000fea0000001804 */
[----:B------:R-:W-:Y:S01]  /*19340*/  FSEL R24, R24, -INF , P4 ;  /* 0xff80000018187808 */ /* 0x000fe20002000000 */
[----:B------:R-:W5:Y:S01]  /*19350*/  MUFU.TANH R80, R80 ;  /* 0x0000005000507308 */ /* 0x000f620000002400 */
[----:B------:R-:W-:-:S02]  /*19360*/  ISETP.GE.AND P6, PT, R55, R196, PT ;  /* 0x000000c43700720c */ /* 0x000fc40003fc6270 */
[C---:B------:R-:W-:Y:S02]  /*19370*/  ISETP.GE.AND P2, PT, R55.reuse, R193, PT ;  /* 0x000000c13700720c */ /* 0x040fe40003f46270 */
[C---:B------:R-:W-:Y:S02]  /*19380*/  ISETP.GE.AND P5, PT, R55.reuse, R194, PT ;  /* 0x000000c23700720c */ /* 0x040fe40003fa6270 */
[----:B------:R-:W-:Y:S01]  /*19390*/  ISETP.GE.AND P4, PT, R55, R195, PT ;  /* 0x000000c33700720c */ /* 0x000fe20003f86270 */
[----:B-1----:R-:W-:Y:S01]  /*193a0*/  FFMA.FTZ R55, -R187, R8, R25 ;  /* 0x00000008bb377223 */ /* 0x002fe20000010119 */
[----:B--2---:R-:W-:Y:S01]  /*193b0*/  I2FP.F32.S32 R41, R76 ;  /* 0x0000004c00297245 */ /* 0x004fe20000201400 */
[----:B------:R-:W-:Y:S01]  /*193c0*/  VIADD R25, R81, 0xfffffee1 ;  /* 0xfffffee151197836 */ /* 0x000fe20000000000 */
[--C-:B------:R-:W-:Y:S02]  /*193d0*/  IADD3 R27, PT, PT, R88, 0x11f, -R85.reuse ;  /* 0x0000011f581b7810 */ /* 0x100fe40007ffe855 */
[----:B------:R-:W-:Y:S01]  /*193e0*/  FSEL R55, R55, -INF , P6 ;  /* 0xff80000037377808 */ /* 0x000fe20003000000 */
[----:B------:R-:W-:Y:S01]  /*193f0*/  FFMA.FTZ R26, -R187, R41, R10 ;  /* 0x00000029bb1a7223 */ /* 0x000fe2000001010a */
[----:B------:R-:W-:Y:S01]  /*19400*/  FSEL R41, R24, -INF , !P3 ;  /* 0xff80000018297808 */ /* 0x000fe20005800000 */
[----:B------:R1:W2:Y:S01]  /*19410*/  LDSM.16.M88.4 R8, [R75+0x4c00] ;  /* 0x004c00004b08783b */ /* 0x0002a20000000200 */
[----:B------:R-:W-:Y:S01]  /*19420*/  IADD3 R24, PT, PT, R192, 0x11f, -R85 ;  /* 0x0000011fc0187810 */ /* 0x000fe20007ffe855 */
[-C--:B------:R-:W-:Y:S01]  /*19430*/  FMUL.FTZ R6, R6, R82.reuse ;  /* 0x0000005206067220 */ /* 0x080fe20000410000 */
[----:B------:R-:W-:Y:S01]  /*19440*/  IABS R27, R27 ;  /* 0x0000001b001b7213 */ /* 0x000fe20000000000 */
[----:B------:R-:W-:Y:S01]  /*19450*/  FMUL.FTZ R7, R7, R82 ;  /* 0x0000005207077220 */ /* 0x000fe20000410000 */
[----:B------:R-:W-:Y:S01]  /*19460*/  IABS R76, R24 ;  /* 0x00000018004c7213 */ /* 0x000fe20000000000 */
[----:B------:R-:W-:-:S04]  /*19470*/  DEPBAR.LE SB0, 0x0 ;  /* 0x000080000000791a */ /* 0x000fc80000000000 */
[----:B------:R-:W-:Y:S01]  /*19480*/  I2FP.F32.S32 R24, R27 ;  /* 0x0000001b00187245 */ /* 0x000fe20000201400 */
[----:B------:R-:W2:Y:S01]  /*19490*/  MUFU.TANH R6, R6 ;  /* 0x0000000600067308 */ /* 0x000ea20000002400 */
[----:B------:R-:W-:Y:S01]  /*194a0*/  FSEL R55, R55, -INF , !P2 ;  /* 0xff80000037377808 */ /* 0x000fe20005000000 */
[----:B------:R-:W-:Y:S01]  /*194b0*/  BAR.SYNC.DEFER_BLOCKING 0x0 ;  /* 0x0000000000007b1d */ /* 0x000fe20000010000 */
[----:B------:R-:W-:Y:S01]  /*194c0*/  ISETP.GE.AND P3, PT, R25, R196, PT ;  /* 0x000000c41900720c */ /* 0x000fe20003f66270 */
[----:B----4-:R-:W-:Y:S01]  /*194d0*/  FFMA.FTZ R78, -R187, R24, R78 ;  /* 0x00000018bb4e7223 */ /* 0x010fe2000001014e */
[C---:B------:R-:W-:Y:S02]  /*194e0*/  ISETP.GE.AND P6, PT, R25.reuse, R193, PT ;  /* 0x000000c11900720c */ /* 0x040fe40003fc6270 */
[----:B------:R-:W-:Y:S02]  /*194f0*/  ISETP.GE.AND P2, PT, R25, R194, PT ;  /* 0x000000c21900720c */ /* 0x000fe40003f46270 */
[----:B------:R-:W-:-:S02]  /*19500*/  I2FP.F32.S32 R76, R76 ;  /* 0x0000004c004c7245 */ /* 0x000fc40000201400 */
[----:B-1----:R-:W-:Y:S02]  /*19510*/  FSEL R75, R26, -INF , P4 ;  /* 0xff8000001a4b7808 */ /* 0x002fe40002000000 */
[----:B------:R-:W-:Y:S01]  /*19520*/  ISETP.GE.AND P4, PT, R25, R195, PT ;  /* 0x000000c31900720c */ /* 0x000fe20003f86270 */
[----:B-----5:R-:W-:Y:S01]  /*19530*/  FFMA.FTZ R76, -R187, R76, R80 ;  /* 0x0000004cbb4c7223 */ /* 0x020fe20000010150 */
[----:B---3--:R-:W-:Y:S03]  /*19540*/  HMMA.16816.F32 R24, R20, R16, RZ ;  /* 0x000000101418723c */ /* 0x008fe600000018ff */
[--C-:B------:R-:W-:Y:S01]  /*19550*/  IADD3 R16, PT, PT, R88, 0x118, -R85.reuse ;  /* 0x0000011858107810 */ /* 0x100fe20007ffe855 */
[-C--:B------:R-:W-:Y:S01]  /*19560*/  FMUL.FTZ R80, R4, R82.reuse ;  /* 0x0000005204507220 */ /* 0x080fe20000410000 */
[----:B------:R-:W-:Y:S01]  /*19570*/  FMUL.FTZ R17, R5, R82 ;  /* 0x0000005205117220 */ /* 0x000fe20000410000 */
[----:B------:R-:W-:-:S02]  /*19580*/  IADD3 R4, PT, PT, R192, 0x118, -R85 ;  /* 0x00000118c0047810 */ /* 0x000fc40007ffe855 */
[----:B------:R-:W-:Y:S02]  /*19590*/  IABS R16, R16 ;  /* 0x0000001000107213 */ /* 0x000fe40000000000 */
[----:B------:R-:W-:Y:S01]  /*195a0*/  FSEL R76, R76, -INF , P3 ;  /* 0xff8000004c4c7808 */ /* 0x000fe20001800000 */
[----:B------:R-:W1:Y:S01]  /*195b0*/  MUFU.TANH R80, R80 ;  /* 0x0000005000507308 */ /* 0x000e620000002400 */
[----:B------:R-:W-:Y:S02]  /*195c0*/  I2FP.F32.S32 R16, R16 ;  /* 0x0000001000107245 */ /* 0x000fe40000201400 */
[----:B------:R-:W-:Y:S02]  /*195d0*/  IABS R4, R4 ;  /* 0x0000000400047213 */ /* 0x000fe40000000000 */
[----:B------:R-:W-:Y:S01]  /*195e0*/  FSEL R75, R75, -INF , !P5 ;  /* 0xff8000004b4b7808 */ /* 0x000fe20006800000 */
[----:B--2---:R-:W-:Y:S01]  /*195f0*/  FFMA.FTZ R16, -R187, R16, R6 ;  /* 0x00000010bb107223 */ /* 0x004fe20000010106 */
[----:B------:R-:W-:Y:S01]  /*19600*/  FSEL R76, R76, -INF , !P6 ;  /* 0xff8000004c4c7808 */ /* 0x000fe20007000000 */
[----:B------:R2:W-:Y:S01]  /*19610*/  MUFU.TANH R6, R17 ;  /* 0x0000001100067308 */ /* 0x0005e20000002400 */
[----:B------:R-:W-:Y:S01]  /*19620*/  FSEL R78, R78, -INF , P4 ;  /* 0xff8000004e4e7808 */ /* 0x000fe20002000000 */
[----:B------:R-:W-:Y:S05]  /*19630*/  HMMA.16816.F32 R24, R12, R8, R24 ;  /* 0x000000080c18723c */ /* 0x000fea0000001818 */
[----:B------:R-:W-:Y:S01]  /*19640*/  ISETP.GE.AND P5, PT, R77, R196, PT ;  /* 0x000000c44d00720c */ /* 0x000fe20003fa6270 */
[----:B------:R-:W-:Y:S01]  /*19650*/  VIADD R8, R81, 0xfffffee9 ;  /* 0xfffffee951087836 */ /* 0x000fe20000000000 */
[----:B------:R-:W-:-:S02]  /*19660*/  ISETP.GE.AND P3, PT, R77, R193, PT ;  /* 0x000000c14d00720c */ /* 0x000fc40003f66270 */
[C---:B------:R-:W-:Y:S02]  /*19670*/  ISETP.GE.AND P6, PT, R77.reuse, R194, PT ;  /* 0x000000c24d00720c */ /* 0x040fe40003fc6270 */
[----:B------:R-:W-:Y:S02]  /*19680*/  ISETP.GE.AND P4, PT, R77, R195, PT ;  /* 0x000000c34d00720c */ /* 0x000fe40003f86270 */
[--C-:B------:R-:W-:Y:S02]  /*19690*/  IADD3 R77, PT, PT, R192, 0x117, -R85.reuse ;  /* 0x00000117c04d7810 */ /* 0x100fe40007ffe855 */
[----:B------:R-:W-:Y:S02]  /*196a0*/  I2FP.F32.S32 R9, R4 ;  /* 0x0000000400097245 */ /* 0x000fe40000201400 */
[----:B------:R-:W3:Y:S01]  /*196b0*/  MUFU.TANH R4, R7 ;  /* 0x0000000700047308 */ /* 0x000ee20000002400 */
[----:B------:R-:W-:Y:S02]  /*196c0*/  FSEL R79, R16, -INF , P4 ;  /* 0xff800000104f7808 */ /* 0x000fe40002000000 */
[----:B--2---:R-:W-:Y:S03]  /*196d0*/  HMMA.16816.F32 R16, R20, R18, RZ ;  /* 0x000000121410723c */ /* 0x004fe600000018ff */
[----:B-1----:R-:W-:Y:S01]  /*196e0*/  FFMA.FTZ R9, -R187, R9, R80 ;  /* 0x00000009bb097223 */ /* 0x002fe20000010150 */
[----:B------:R-:W-:Y:S01]  /*196f0*/  IADD3 R5, PT, PT, R88, 0x117, -R85 ;  /* 0x0000011758057810 */ /* 0x000fe20007ffe855 */
[-C--:B------:R-:W-:Y:S01]  /*19700*/  FMUL.FTZ R26, R26, R82.reuse ;  /* 0x000000521a1a7220 */ /* 0x080fe20000410000 */
[----:B------:R-:W-:Y:S01]  /*19710*/  FSEL R78, R78, -INF , !P2 ;  /* 0xff8000004e4e7808 */ /* 0x000fe20005000000 */
[-C--:B------:R-:W-:Y:S01]  /*19720*/  FMUL.FTZ R25, R25, R82.reuse ;  /* 0x0000005219197220 */ /* 0x080fe20000410000 */
[----:B------:R-:W-:Y:S01]  /*19730*/  IABS R5, R5 ;  /* 0x0000000500057213 */ /* 0x000fe20000000000 */
[----:B------:R-:W-:Y:S01]  /*19740*/  FMUL.FTZ R27, R27, R82 ;  /* 0x000000521b1b7220 */ /* 0x000fe20000410000 */
[----:B------:R-:W-:Y:S01]  /*19750*/  FSEL R9, R9, -INF , P5 ;  /* 0xff80000009097808 */ /* 0x000fe20002800000 */
[----:B------:R-:W-:Y:S01]  /*19760*/  MUFU.TANH R26, R26 ;  /* 0x0000001a001a7308 */ /* 0x000fe20000002400 */
[----:B------:R-:W-:-:S02]  /*19770*/  I2FP.F32.S32 R5, R5 ;  /* 0x0000000500057245 */ /* 0x000fc40000201400 */
[C---:B------:R-:W-:Y:S02]  /*19780*/  ISETP.GE.AND P2, PT, R8.reuse, R196, PT ;  /* 0x000000c40800720c */ /* 0x040fe40003f46270 */
[C---:B------:R-:W-:Y:S01]  /*19790*/  ISETP.GE.AND P5, PT, R8.reuse, R193, PT ;  /* 0x000000c10800720c */ /* 0x040fe20003fa6270 */
[----:B---3--:R-:W-:Y:S01]  /*197a0*/  FFMA.FTZ R4, -R187, R5, R4 ;  /* 0x00000005bb047223 */ /* 0x008fe20000010104 */
[----:B------:R-:W-:Y:S01]  /*197b0*/  IABS R7, R77 ;  /* 0x0000004d00077213 */ /* 0x000fe20000000000 */
[----:B------:R-:W-:Y:S01]  /*197c0*/  VIADD R5, R81, 0xfffffef0 ;  /* 0xfffffef051057836 */ /* 0x000fe20000000000 */
[----:B------:R-:W-:Y:S02]  /*197d0*/  FSEL R77, R9, -INF , !P3 ;  /* 0xff800000094d7808 */ /* 0x000fe40005800000 */
[----:B------:R-:W-:Y:S01]  /*197e0*/  I2FP.F32.S32 R7, R7 ;  /* 0x0000000700077245 */ /* 0x000fe20000201400 */
[----:B------:R-:W-:Y:S05]  /*197f0*/  HMMA.16816.F32 R16, R12, R10, R16 ;  /* 0x0000000a0c10723c */ /* 0x000fea0000001810 */
[C---:B------:R-:W-:Y:S01]  /*19800*/  ISETP.GE.AND P3, PT, R8.reuse, R194, PT ;  /* 0x000000c20800720c */ /* 0x040fe20003f66270 */
[----:B------:R-:W-:Y:S01]  /*19810*/  MUFU.TANH R10, R25 ;  /* 0x00000019000a7308 */ /* 0x000fe20000002400 */
[----:B------:R-:W-:Y:S01]  /*19820*/  ISETP.GE.AND P4, PT, R8, R195, PT ;  /* 0x000000c30800720c */ /* 0x000fe20003f86270 */
[----:B------:R-:W-:Y:S01]  /*19830*/  FFMA.FTZ R80, -R187, R7, R6 ;  /* 0x00000007bb507223 */ /* 0x000fe20000010106 */
[----:B------:R-:W-:Y:S01]  /*19840*/  FMUL.FTZ R6, R24, R82 ;  /* 0x0000005218067220 */ /* 0x000fe20000410000 */
[----:B------:R-:W-:-:S02]  /*19850*/  IADD3 R7, PT, PT, R192, 0x110, -R85 ;  /* 0x00000110c0077810 */ /* 0x000fc40007ffe855 */
[----:B------:R-:W-:Y:S02]  /*19860*/  IADD3 R8, PT, PT, R88, 0x110, -R85 ;  /* 0x0000011058087810 */ /* 0x000fe40007ffe855 */
[----:B------:R-:W-:Y:S01]  /*19870*/  IABS R7, R7 ;  /* 0x0000000700077213 */ /* 0x000fe20000000000 */
[----:B------:R-:W1:Y:S01]  /*19880*/  MUFU.TANH R6, R6 ;  /* 0x0000000600067308 */ /* 0x000e620000002400 */
[----:B------:R-:W-:Y:S02]  /*19890*/  FSEL R80, R80, -INF , P2 ;  /* 0xff80000050507808 */ /* 0x000fe40001000000 */
[----:B------:R-:W-:Y:S02]  /*198a0*/  I2FP.F32.S32 R7, R7 ;  /* 0x0000000700077245 */ /* 0x000fe40000201400 */
[----:B------:R-:W-:Y:S02]  /*198b0*/  IABS R8, R8 ;  /* 0x0000000800087213 */ /* 0x000fe40000000000 */
[----:B------:R-:W-:Y:S01]  /*198c0*/  FSEL R79, R79, -INF , !P6 ;  /* 0xff8000004f4f7808 */ /* 0x000fe20007000000 */
        /* <DEDUP_REMOVED lines=8> */
[----:B------:R-:W-:Y:S01]  /*19950*/  ISETP.GE.AND P5, PT, R5, R194, PT ;  /* 0x000000c20500720c */ /* 0x000fe20003fa6270 */
[----:B-1----:R-:W-:Y:S01]  /*19960*/  FFMA.FTZ R9, -R187, R7, R6 ;  /* 0x00000007bb097223 */ /* 0x002fe20000010106 */
[----:B------:R-:W-:Y:S01]  /*19970*/  ISETP.GE.AND P4, PT, R5, R195, PT ;  /* 0x000000c30500720c */ /* 0x000fe20003f86270 */
[----:B------:R-:W-:Y:S01]  /*19980*/  VIADD R6, R81, 0xfffffef1 ;  /* 0xfffffef151067836 */ /* 0x000fe20000000000 */
[----:B------:R-:W-:Y:S01]  /*19990*/  I2FP.F32.S32 R5, R8 ;  /* 0x0000000800057245 */ /* 0x000fe20000201400 */
[----:B------:R-:W1:Y:S01]  /*199a0*/  MUFU.TANH R18, R18 ;  /* 0x0000001200127308 */ /* 0x000e620000002400 */
[----:B------:R-:W-:Y:S02]  /*199b0*/  IADD3 R8, PT, PT, R192, 0x10f, -R85 ;  /* 0x0000010fc0087810 */ /* 0x000fe40007ffe855 */
[----:B------:R-:W-:Y:S01]  /*199c0*/  FSEL R9, R9, -INF , P6 ;  /* 0xff80000009097808 */ /* 0x000fe20003000000 */
[----:B------:R-:W-:Y:S01]  /*199d0*/  FFMA.FTZ R5, -R187, R5, R26 ;  /* 0x00000005bb057223 */ /* 0x000fe2000001011a */
[----:B------:R-:W-:-:S02]  /*199e0*/  IABS R8, R8 ;  /* 0x0000000800087213 */ /* 0x000fc40000000000 */
[----:B------:R-:W-:Y:S02]  /*199f0*/  IADD3 R7, PT, PT, R88, 0x10f, -R85 ;  /* 0x0000010f58077810 */ /* 0x000fe40007ffe855 */
[----:B------:R-:W-:Y:S02]  /*19a00*/  FSEL R90, R9, -INF , !P2 ;  /* 0xff800000095a7808 */ /* 0x000fe40005000000 */
[----:B------:R-:W-:Y:S01]  /*19a10*/  I2FP.F32.S32 R9, R8 ;  /* 0x0000000800097245 */ /* 0x000fe20000201400 */
[----:B------:R-:W-:Y:S01]  /*19a20*/  FMUL.FTZ R8, R16, R82 ;  /* 0x0000005210087220 */ /* 0x000fe20000410000 */
[----:B------:R-:W-:Y:S02]  /*19a30*/  IABS R7, R7 ;  /* 0x0000000700077213 */ /* 0x000fe40000000000 */
[----:B------:R-:W-:Y:S01]  /*19a40*/  FSEL R5, R5, -INF , P4 ;  /* 0xff80000005057808 */ /* 0x000fe20002000000 */
[----:B------:R-:W-:Y:S01]  /*19a50*/  FFMA.FTZ R9, -R187, R9, R10 ;  /* 0x00000009bb097223 */ /* 0x000fe2000001010a */
[----:B------:R-:W-:Y:S01]  /*19a60*/  I2FP.F32.S32 R7, R7 ;  /* 0x0000000700077245 */ /* 0x000fe20000201400 */
[----:B------:R-:W3:Y:S01]  /*19a70*/  MUFU.TANH R8, R8 ;  /* 0x0000000800087308 */ /* 0x000ee20000002400 */
[----:B------:R-:W-:-:S02]  /*19a80*/  FSEL R86, R86, -INF , !P3 ;  /* 0xff80000056567808 */ /* 0x000fc40005800000 */
[----:B------:R-:W-:Y:S01]  /*19a90*/  ISETP.GE.AND P3, PT, R6, R196, PT ;  /* 0x000000c40600720c */ /* 0x000fe20003f66270 */
[----:B--2---:R-:W-:Y:S01]  /*19aa0*/  FFMA.FTZ R4, -R187, R7, R4 ;  /* 0x00000007bb047223 */ /* 0x004fe20000010104 */
[----:B------:R-:W-:Y:S02]  /*19ab0*/  FSEL R84, R5, -INF , !P5 ;  /* 0xff80000005547808 */ /* 0x000fe40006800000 */
[C-C-:B------:R-:W-:Y:S01]  /*19ac0*/  IADD3 R5, PT, PT, R88.reuse, 0x108, -R85.reuse ;  /* 0x0000010858057810 */ /* 0x140fe20007ffe855 */
[----:B------:R-:W2:Y:S01]  /*19ad0*/  MUFU.TANH R10, R19 ;  /* 0x00000013000a7308 */ /* 0x000ea20000002400 */
[----:B------:R-:W-:Y:S02]  /*19ae0*/  IADD3 R88, PT, PT, R88, 0x107, -R85 ;  /* 0x0000010758587810 */ /* 0x000fe40007ffe855 */
[C---:B------:R-:W-:Y:S02]  /*19af0*/  ISETP.GE.AND P6, PT, R6.reuse, R193, PT ;  /* 0x000000c10600720c */ /* 0x040fe40003fc6270 */
[----:B------:R-:W-:-:S02]  /*19b00*/  ISETP.GE.AND P2, PT, R6, R194, PT ;  /* 0x000000c20600720c */ /* 0x000fc40003f46270 */
[----:B------:R-:W-:Y:S01]  /*19b10*/  ISETP.GE.AND P4, PT, R6, R195, PT ;  /* 0x000000c30600720c */ /* 0x000fe20003f86270 */
[----:B------:R-:W-:Y:S01]  /*19b20*/  VIADD R6, R81, 0xfffffef8 ;  /* 0xfffffef851067836 */ /* 0x000fe20000000000 */
[----:B------:R-:W-:Y:S02]  /*19b30*/  IADD3 R7, PT, PT, R192, 0x108, -R85 ;  /* 0x00000108c0077810 */ /* 0x000fe40007ffe855 */
[----:B------:R-:W-:Y:S02]  /*19b40*/  FSEL R87, R9, -INF , P3 ;  /* 0xff80000009577808 */ /* 0x000fe40001800000 */
[----:B------:R-:W-:Y:S02]  /*19b50*/  IABS R88, R88 ;  /* 0x0000005800587213 */ /* 0x000fe40000000000 */
[----:B------:R-:W-:Y:S02]  /*19b60*/  IABS R5, R5 ;  /* 0x0000000500057213 */ /* 0x000fe40000000000 */
[----:B------:R-:W-:Y:S01]  /*19b70*/  IABS R7, R7 ;  /* 0x0000000700077213 */ /* 0x000fe20000000000 */
[----:B------:R-:W-:Y:S01]  /*19b80*/  IMAD.MOV.U32 R9, RZ, RZ, R88 ;  /* 0x000000ffff097224 */ /* 0x000fe200078e0058 */
[----:B------:R-:W-:-:S02]  /*19b90*/  FSEL R87, R87, -INF , !P6 ;  /* 0xff80000057577808 */ /* 0x000fc40007000000 */
[----:B------:R-:W-:Y:S02]  /*19ba0*/  FSEL R4, R4, -INF , P4 ;  /* 0xff80000004047808 */ /* 0x000fe40002000000 */
[C---:B------:R-:W-:Y:S02]  /*19bb0*/  ISETP.GE.AND P5, PT, R6.reuse, R196, PT ;  /* 0x000000c40600720c */ /* 0x040fe40003fa6270 */
[C---:B------:R-:W-:Y:S02]  /*19bc0*/  ISETP.GE.AND P3, PT, R6.reuse, R193, PT ;  /* 0x000000c10600720c */ /* 0x040fe40003f66270 */
[C---:B------:R-:W-:Y:S02]  /*19bd0*/  ISETP.GE.AND P6, PT, R6.reuse, R194, PT ;  /* 0x000000c20600720c */ /* 0x040fe40003fc6270 */
[----:B------:R-:W-:Y:S02]  /*19be0*/  ISETP.GE.AND P4, PT, R6, R195, PT ;  /* 0x000000c30600720c */ /* 0x000fe40003f86270 */
[----:B------:R-:W4:Y:S01]  /*19bf0*/  MUFU.TANH R6, R17 ;  /* 0x0000001100067308 */ /* 0x000f220000002400 */
[----:B------:R-:W-:-:S02]  /*19c00*/  I2FP.F32.S32 R5, R5 ;  /* 0x0000000500057245 */ /* 0x000fc40000201400 */
[----:B------:R-:W-:Y:S02]  /*19c10*/  I2FP.F32.S32 R7, R7 ;  /* 0x0000000700077245 */ /* 0x000fe40000201400 */
[----:B------:R-:W-:Y:S01]  /*19c20*/  FSEL R83, R4, -INF , !P2 ;  /* 0xff80000004537808 */ /* 0x000fe20005000000 */
[C---:B-1----:R-:W-:Y:S01]  /*19c30*/  FFMA.FTZ R5, -R187.reuse, R5, R18 ;  /* 0x00000005bb057223 */ /* 0x042fe20000010112 */
[C-C-:B------:R-:W-:Y:S01]  /*19c40*/  IADD3 R4, PT, PT, R192.reuse, 0x107, -R85.reuse ;  /* 0x00000107c0047810 */ /* 0x140fe20007ffe855 */
[----:B---3--:R-:W-:Y:S01]  /*19c50*/  FFMA.FTZ R8, -R187, R7, R8 ;  /* 0x00000007bb087223 */ /* 0x008fe20000010108 */
[----:B------:R-:W-:Y:S01]  /*19c60*/  I2FP.F32.S32 R9, R9 ;  /* 0x0000000900097245 */ /* 0x000fe20000201400 */
[C---:B------:R-:W-:Y:S01]  /*19c70*/  VIADD R7, R81.reuse, 0xfffffef9 ;  /* 0xfffffef951077836 */ /* 0x040fe20000000000 */
[----:B------:R-:W-:Y:S01]  /*19c80*/  IABS R4, R4 ;  /* 0x0000000400047213 */ /* 0x000fe20000000000 */
[----:B------:R-:W-:Y:S01]  /*19c90*/  VIADD R81, R81, 0xfffffe20 ;  /* 0xfffffe2051517836 */ /* 0x000fe20000000000 */
[----:B------:R-:W-:Y:S01]  /*19ca0*/  IADD3 R85, PT, PT, R192, 0x1e0, -R85 ;  /* 0x000001e0c0557810 */ /* 0x000fe20007ffe855 */
[----:B--2---:R-:W-:Y:S01]  /*19cb0*/  FFMA.FTZ R9, -R187, R9, R10 ;  /* 0x00000009bb097223 */ /* 0x004fe2000001010a */
[----:B------:R-:W-:-:S02]  /*19cc0*/  FSEL R5, R5, -INF , P4 ;  /* 0xff80000005057808 */ /* 0x000fc40002000000 */
[----:B------:R-:W-:Y:S02]  /*19cd0*/  ISETP.GE.AND P4, PT, R7, R195, PT ;  /* 0x000000c30700720c */ /* 0x000fe40003f86270 */
[----:B------:R-:W-:Y:S02]  /*19ce0*/  I2FP.F32.S32 R4, R4 ;  /* 0x0000000400047245 */ /* 0x000fe40000201400 */
[----:B------:R-:W-:Y:S02]  /*19cf0*/  IABS R85, R85 ;  /* 0x0000005500557213 */ /* 0x000fe40000000000 */
[----:B------:R-:W-:Y:S01]  /*19d00*/  FSEL R9, R9, -INF , P4 ;  /* 0xff80000009097808 */ /* 0x000fe20002000000 */
[----:B----4-:R-:W-:Y:S01]  /*19d10*/  FFMA.FTZ R4, -R187, R4, R6 ;  /* 0x00000004bb047223 */ /* 0x010fe20000010106 */
[----:B------:R-:W-:Y:S02]  /*19d20*/  ISETP.GT.AND P4, PT, R3, R174, PT ;  /* 0x000000ae0300720c */ /* 0x000fe40003f84270 */
[----:B------:R-:W-:-:S02]  /*19d30*/  I2FP.F32.S32 R85, R85 ;  /* 0x0000005500557245 */ /* 0x000fc40000201400 */
[-C--:B------:R-:W-:Y:S02]  /*19d40*/  ISETP.GE.AND P2, PT, R7, R196.reuse, PT ;  /* 0x000000c40700720c */ /* 0x080fe40003f46270 */
        /* <DEDUP_REMOVED lines=49> */
[----:B------:R-:W-:Y:S01]  /*1a060*/  ISETP.NE.AND P2, PT, R7, RZ, PT ;  /* 0x000000ff0700720c */ /* 0x000fe20003f45270 */
[----:B------:R-:W2:Y:S06]  /*1a070*/  LD.E.64 R12, desc[UR4][R148.64+0x20] ;  /* 0x00002004940c7980 */ /* 0x000eac000c101b00 */
[----:B------:R-:W-:-:S02]  /*1a080*/  @P5 VIADD R10, R10, 0x1 ;  /* 0x000000010a0a5836 */ /* 0x000fc40000000000 */
        /* <DEDUP_REMOVED lines=26> */
.L_x_4794:
        /* <DEDUP_REMOVED lines=8> */
.L_x_4795:
[----:B------:R-:W-:Y:S05]  /*1a2b0*/  BSYNC.RECONVERGENT B0 ;  /* 0x0000000000007941 */ /* 0x000fea0003800200 */
.L_x_4793:
        /* <DEDUP_REMOVED lines=34> */
[----:B------:R-:W-:-:S02]  /*1a4e0*/  IMAD.X R21, R5, 0x1, R8, P1 ;  /* 0x0000000105157824 */ /* 0x000fc400008e0608 */
        /* <DEDUP_REMOVED lines=28> */
.L_x_4792:
[----:B------:R-:W-:Y:S05]  /*1a6b0*/  BSYNC.RECONVERGENT B1 ;  /* 0x0000000000017941 */ /* 0x000fea0003800200 */
.L_x_4791:
[----:B------:R-:W2:Y:S01]  /*1a6c0*/  LD.E R97, desc[UR4][R148.64+0xdc] ;  /* 0x0000dc0494617980 */ /* 0x000ea2000c101900 */
[----:B-1----:R-:W-:Y:S02]  /*1a6d0*/  FMNMX3.FTZ R7, R0, R100, R96, !PT ;  /* 0x0000006400077276 */ /* 0x002fe40007810060 */
        /* <DEDUP_REMOVED lines=70> */
[----:B-1----:R-:W-:Y:S02]  /*1ab40*/  FMNMX.FTZ R58, R5, R58, !PT ;  /* 0x0000003a053a7209 */ /* 0x002fe40007810000 */
[----:B---3--:R-:W-:Y:S02]  /*1ab50*/  FMNMX.FTZ R89, R6, R89, !PT ;  /* 0x0000005906597209 */ /* 0x008fe40007810000 */
[----:B------:R-:W-:Y:S02]  /*1ab60*/  FSETP.NEU.FTZ.AND P0, PT, R58, -INF , PT ;  /* 0xff8000003a00780b */ /* 0x000fe40003f1d000 */
[----:B------:R-:W-:-:S02]  /*1ab70*/  FSETP.NEU.FTZ.AND P1, PT, R89, -INF , PT ;  /* 0xff8000005900780b */ /* 0x000fc40003f3d000 */
[----:B------:R-:W-:Y:S02]  /*1ab80*/  FSEL R7, R58, RZ, P0 ;  /* 0x000000ff3a077208 */ /* 0x000fe40000000000 */
[----:B------:R-:W-:-:S05]  /*1ab90*/  FSEL R5, R89, RZ, P1 ;  /* 0x000000ff59057208 */ /* 0x000fca0000800000 */
[----:B------:R-:W-:Y:S01]  /*1aba0*/  FADD.FTZ R104, R2, -R5 ;  /* 0x8000000502687221 */ /* 0x000fe20000010000 */
[C---:B------:R-:W-:Y:S02]  /*1abb0*/  IADD3 R5, PT, PT, R40.reuse, 0x5000, RZ ;  /* 0x0000500028057810 */ /* 0x040fe40007ffe0ff */
[----:B------:R-:W-:Y:S01]  /*1abc0*/  IADD3 R2, PT, PT, R40, 0x5020, RZ ;  /* 0x0000502028027810 */ /* 0x000fe20007ffe0ff */
[C---:B--2---:R-:W-:Y:S01]  /*1abd0*/  FMUL.FTZ R94, R97.reuse, R58 ;  /* 0x0000003a615e7220 */ /* 0x044fe20000410000 */
[C---:B------:R-:W-:Y:S01]  /*1abe0*/  FMUL.FTZ R4, R97.reuse, R89 ;  /* 0x0000005961047220 */ /* 0x040fe20000410000 */
[----:B------:R-:W-:-:S03]  /*1abf0*/  FMUL.FTZ R104, R97, R104 ;  /* 0x0000006861687220 */ /* 0x000fc60000410000 */
[----:B------:R-:W-:Y:S02]  /*1ac00*/  FSEL R94, R94, RZ, P0 ;  /* 0x000000ff5e5e7208 */ /* 0x000fe40000000000 */
[----:B------:R-:W-:Y:S01]  /*1ac10*/  ISETP.NE.AND P0, PT, R99, RZ, PT ;  /* 0x000000ff6300720c */ /* 0x000fe20003f05270 */
[----:B------:R-:W1:Y:S02]  /*1ac20*/  MUFU.EX2 R104, R104 ;  /* 0x0000006800687308 */ /* 0x000e640000000800 */
[-CC-:B------:R-:W-:Y:S01]  /*1ac30*/  FFMA.FTZ R11, R96, R97.reuse, -R94.reuse ;  /* 0x00000061600b7223 */ /* 0x180fe2000001085e */
[----:B------:R-:W-:Y:S01]  /*1ac40*/  FSEL R96, R4, RZ, P1 ;  /* 0x000000ff04607208 */ /* 0x000fe20000800000 */
[-CC-:B------:R-:W-:Y:S01]  /*1ac50*/  FFMA.FTZ R6, R93, R97.reuse, -R94.reuse ;  /* 0x000000615d067223 */ /* 0x180fe2000001085e */
[-CC-:B------:R-:W-:Y:S01]  /*1ac60*/  FFMA.FTZ R10, R92, R97.reuse, -R94.reuse ;  /* 0x000000615c0a7223 */ /* 0x180fe2000001085e */
[-CC-:B------:R-:W-:Y:S01]  /*1ac70*/  FFMA.FTZ R100, R100, R97.reuse, -R94.reuse ;  /* 0x0000006164647223 */ /* 0x180fe2000001085e */
[-C--:B------:R-:W-:Y:S01]  /*1ac80*/  FFMA.FTZ R20, R108, R97.reuse, -R94 ;  /* 0x000000616c147223 */ /* 0x080fe2000001085e */
[----:B------:R2:W-:Y:S01]  /*1ac90*/  MUFU.EX2 R92, R6 ;  /* 0x00000006005c7308 */ /* 0x0005e20000000800 */
[-CC-:B------:R-:W-:Y:S01]  /*1aca0*/  FFMA.FTZ R4, R151, R97.reuse, -R96.reuse ;  /* 0x0000006197047223 */ /* 0x180fe20000010860 */
[-CC-:B------:R-:W-:Y:S01]  /*1acb0*/  FFMA.FTZ R8, R95, R97.reuse, -R96.reuse ;  /* 0x000000615f087223 */ /* 0x180fe20000010860 */
[-CC-:B------:R-:W-:Y:S01]  /*1acc0*/  FFMA.FTZ R99, R102, R97.reuse, -R96.reuse ;  /* 0x0000006166637223 */ /* 0x180fe20000010860 */
[----:B------:R-:W-:Y:S01]  /*1acd0*/  @P0 IADD3 R2, PT, PT, R5, -0x20, RZ ;  /* 0xffffffe005020810 */ /* 0x000fe20007ffe0ff */
[----:B------:R3:W-:Y:S01]  /*1ace0*/  MUFU.EX2 R95, R4 ;  /* 0x00000004005f7308 */ /* 0x0007e20000000800 */
[-C--:B------:R-:W-:Y:S01]  /*1acf0*/  FFMA.FTZ R9, R91, R97.reuse, -R96 ;  /* 0x000000615b097223 */ /* 0x080fe20000010860 */
[-C--:B-1----:R-:W-:Y:S01]  /*1ad00*/  FMUL.FTZ R13, R145, R104.reuse ;  /* 0x00000068910d7220 */ /* 0x082fe20000410000 */
[-C--:B------:R-:W-:Y:S01]  /*1ad10*/  FFMA.FTZ R145, R98, R97.reuse, -R94 ;  /* 0x0000006162917223 */ /* 0x080fe2000001085e */
[----:B------:R-:W-:Y:S01]  /*1ad20*/  MUFU.EX2 R100, R100 ;  /* 0x0000006400647308 */ /* 0x000fe20000000800 */
[-CC-:B------:R-:W-:Y:S01]  /*1ad30*/  FFMA.FTZ R110, R30, R97.reuse, -R96.reuse ;  /* 0x000000611e6e7223 */ /* 0x180fe20000010860 */
[-C--:B------:R-:W-:Y:S01]  /*1ad40*/  FMUL.FTZ R12, R144, R104.reuse ;  /* 0x00000068900c7220 */ /* 0x080fe20000410000 */
[-C--:B------:R-:W-:Y:S01]  /*1ad50*/  FMUL.FTZ R140, R140, R104.reuse ;  /* 0x000000688c8c7220 */ /* 0x080fe20000410000 */
[----:B------:R-:W-:Y:S01]  /*1ad60*/  MUFU.EX2 R93, R11 ;  /* 0x0000000b005d7308 */ /* 0x000fe20000000800 */
[----:B--2---:R-:W-:Y:S01]  /*1ad70*/  FADD.FTZ R6, R0, -R7 ;  /* 0x8000000700067221 */ /* 0x004fe20000010000 */
[----:B------:R-:W-:Y:S01]  /*1ad80*/  FMUL.FTZ R141, R141, R104 ;  /* 0x000000688d8d7220 */ /* 0x000fe20000410000 */
[-CC-:B------:R-:W-:Y:S01]  /*1ad90*/  FFMA.FTZ R108, R34, R97.reuse, -R96.reuse ;  /* 0x00000061226c7223 */ /* 0x180fe20000010860 */
[----:B------:R-:W1:Y:S01]  /*1ada0*/  MUFU.EX2 R91, R10 ;  /* 0x0000000a005b7308 */ /* 0x000e620000000800 */
[----:B------:R-:W-:Y:S01]  /*1adb0*/  FMUL.FTZ R102, R97, R6 ;  /* 0x0000000661667220 */ /* 0x000fe20000410000 */
[-C--:B------:R-:W-:Y:S01]  /*1adc0*/  FFMA.FTZ R32, R32, R97.reuse, -R96 ;  /* 0x0000006120207223 */ /* 0x080fe20000010860 */
[----:B---3--:R-:W2:Y:S01]  /*1add0*/  LDSM.16.MT88.4 R4, [R2] ;  /* 0x000000000204783b */ /* 0x008ea20000004200 */
[----:B------:R3:W-:Y:S01]  /*1ade0*/  MUFU.EX2 R151, R9 ;  /* 0x0000000900977308 */ /* 0x0007e20000000800 */
[-C--:B------:R-:W-:Y:S01]  /*1adf0*/  FMUL.FTZ R25, R137, R104.reuse ;  /* 0x0000006889197220 */ /* 0x080fe20000410000 */
[-C--:B------:R-:W-:Y:S01]  /*1ae00*/  FMUL.FTZ R24, R136, R104.reuse ;  /* 0x0000006888187220 */ /* 0x080fe20000410000 */
[-C--:B------:R-:W-:Y:S01]  /*1ae10*/  FMUL.FTZ R132, R132, R104.reuse ;  /* 0x0000006884847220 */ /* 0x080fe20000410000 */
[----:B------:R-:W4:Y:S01]  /*1ae20*/  MUFU.EX2 R102, R102 ;  /* 0x0000006600667308 */ /* 0x000f220000000800 */
[----:B------:R-:W-:Y:S01]  /*1ae30*/  FMUL.FTZ R133, R133, R104 ;  /* 0x0000006885857220 */ /* 0x000fe20000410000 */
[-C--:B------:R-:W-:Y:S01]  /*1ae40*/  FFMA.FTZ R120, R35, R97.reuse, -R94 ;  /* 0x0000006123787223 */ /* 0x080fe2000001085e */
[-C--:B------:R-:W-:Y:S01]  /*1ae50*/  FFMA.FTZ R118, R118, R97.reuse, -R96 ;  /* 0x0000006176767223 */ /* 0x080fe20000010860 */
[----:B------:R5:W-:Y:S01]  /*1ae60*/  MUFU.EX2 R0, R8 ;  /* 0x0000000800007308 */ /* 0x000be20000000800 */
[-CC-:B------:R-:W-:Y:S01]  /*1ae70*/  FFMA.FTZ R136, R249, R97.reuse, -R94.reuse ;  /* 0x00000061f9887223 */ /* 0x180fe2000001085e */
[----:B-1----:R-:W-:Y:S01]  /*1ae80*/  F2FP.F16.F32.PACK_AB R11, R91, R92 ;  /* 0x0000005c5b0b723e */ /* 0x002fe200000000ff */
[-C--:B------:R-:W-:Y:S01]  /*1ae90*/  FFMA.FTZ R116, R116, R97.reuse, -R94 ;  /* 0x0000006174747223 */ /* 0x080fe2000001085e */
[----:B------:R-:W1:Y:S01]  /*1aea0*/  MUFU.EX2 R99, R99 ;  /* 0x0000006300637308 */ /* 0x000e620000000800 */
[-C--:B------:R-:W-:Y:S01]  /*1aeb0*/  FFMA.FTZ R150, R150, R97.reuse, -R96 ;  /* 0x0000006196967223 */ /* 0x080fe20000010860 */
[----:B---3--:R-:W-:Y:S01]  /*1aec0*/  F2FP.F16.F32.PACK_AB R9, R93, R100 ;  /* 0x000000645d09723e */ /* 0x008fe200000000ff */
[-CC-:B------:R-:W-:Y:S01]  /*1aed0*/  FFMA.FTZ R126, R126, R97.reuse, -R94.reuse ;  /* 0x000000617e7e7223 */ /* 0x180fe2000001085e */
[----:B------:R3:W-:Y:S01]  /*1aee0*/  MUFU.EX2 R98, R20 ;  /* 0x0000001400627308 */ /* 0x0007e20000000800 */
[-CC-:B------:R-:W-:Y:S01]  /*1aef0*/  FFMA.FTZ R251, R251, R97.reuse, -R94.reuse ;  /* 0x00000061fbfb7223 */ /* 0x180fe2000001085e */
[-C--:B----4-:R-:W-:Y:S01]  /*1af00*/  FMUL.FTZ R15, R147, R102.reuse ;  /* 0x00000066930f7220 */ /* 0x090fe20000410000 */
[-CC-:B------:R-:W-:Y:S01]  /*1af10*/  FFMA.FTZ R147, R106, R97.reuse, -R94.reuse ;  /* 0x000000616a937223 */ /* 0x180fe2000001085e */
[-C--:B------:R-:W-:Y:S01]  /*1af20*/  FMUL.FTZ R27, R139, R102.reuse ;  /* 0x000000668b1b7220 */ /* 0x080fe20000410000 */
[-C--:B------:R-:W-:Y:S01]  /*1af30*/  FFMA.FTZ R106, R31, R97.reuse, -R94 ;  /* 0x000000611f6a7223 */ /* 0x080fe2000001085e */
[--C-:B------:R-:W-:Y:S01]  /*1af40*/  FFMA.FTZ R139, R29, R97, -R96.reuse ;  /* 0x000000611d8b7223 */ /* 0x100fe20000010860 */
[----:B-----5:R-:W-:Y:S01]  /*1af50*/  F2FP.F16.F32.PACK_AB R8, R95, R151 ;  /* 0x000000975f08723e */ /* 0x020fe200000000ff */
[----:B------:R-:W-:Y:S01]  /*1af60*/  LDSM.16.MT88.4 R28, [R2+0x400] ;  /* 0x00040000021c783b */ /* 0x000fe20000004200 */
[----:B------:R-:W-:Y:S01]  /*1af70*/  FMUL.FTZ R14, R146, R102 ;  /* 0x00000066920e7220 */ /* 0x000fe20000410000 */
[----:B-1----:R-:W-:Y:S01]  /*1af80*/  F2FP.F16.F32.PACK_AB R10, R99, R0 ;  /* 0x00000000630a723e */ /* 0x002fe200000000ff */
[-C--:B------:R-:W-:Y:S01]  /*1af90*/  FMUL.FTZ R142, R142, R102.reuse ;  /* 0x000000668e8e7220 */ /* 0x080fe20000410000 */
[-C--:B------:R-:W-:Y:S01]  /*1afa0*/  FMUL.FTZ R143, R143, R102.reuse ;  /* 0x000000668f8f7220 */ /* 0x080fe20000410000 */
[----:B------:R-:W-:Y:S01]  /*1afb0*/  MUFU.EX2 R145, R145 ;  /* 0x0000009100917308 */ /* 0x000fe20000000800 */
[----:B---3--:R-:W1:Y:S01]  /*1afc0*/  LDSM.16.MT88.4 R20, [R40+0x5400] ;  /* 0x005400002814783b */ /* 0x008e620000004200 */
[-C--:B------:R-:W-:Y:S01]  /*1afd0*/  FMUL.FTZ R26, R138, R102.reuse ;  /* 0x000000668a1a7220 */ /* 0x080fe20000410000 */
[-C--:B------:R-:W-:Y:S01]  /*1afe0*/  FMUL.FTZ R134, R134, R102.reuse ;  /* 0x0000006686867220 */ /* 0x080fe20000410000 */
[C---:B------:R-:W-:Y:S01]  /*1aff0*/  HMMA.16816.F32 R12, R8.reuse, R16, R12 ;  /* 0x00000010080c723c */ /* 0x040fe2000000180c */
[----:B------:R-:W-:Y:S04]  /*1b000*/  MUFU.EX2 R147, R147 ;  /* 0x0000009300937308 */ /* 0x000fe80000000800 */
[----:B------:R-:W-:Y:S01]  /*1b010*/  FMUL.FTZ R135, R135, R102 ;  /* 0x0000006687877220 */ /* 0x000fe20000410000 */
[-CC-:B------:R-:W-:Y:S01]  /*1b020*/  FFMA.FTZ R138, R122, R97.reuse, -R96.reuse ;  /* 0x000000617a8a7223 */ /* 0x180fe20000010860 */
[-C--:B------:R-:W-:Y:S01]  /*1b030*/  FFMA.FTZ R245, R245, R97.reuse, -R96 ;  /* 0x00000061f5f57223 */ /* 0x080fe20000010860 */
[----:B------:R-:W3:Y:S01]  /*1b040*/  MUFU.EX2 R106, R106 ;  /* 0x0000006a006a7308 */ /* 0x000ee20000000800 */
[-C--:B------:R-:W-:Y:S01]  /*1b050*/  FFMA.FTZ R144, R231, R97.reuse, -R94 ;  /* 0x00000061e7907223 */ /* 0x080fe2000001085e */
[-CC-:B------:R-:W-:Y:S01]  /*1b060*/  FFMA.FTZ R152, R221, R97.reuse, -R96.reuse ;  /* 0x00000061dd987223 */ /* 0x180fe20000010860 */
[C---:B------:R-:W-:Y:S01]  /*1b070*/  HMMA.16816.F32 R16, R8.reuse, R18, R140 ;  /* 0x000000120810723c */ /* 0x040fe2000000188c */
[----:B------:R-:W-:Y:S02]  /*1b080*/  MUFU.EX2 R108, R108 ;  /* 0x0000006c006c7308 */ /* 0x000fe40000000800 */
[-CC-:B------:R-:W-:Y:S01]  /*1b090*/  FFMA.FTZ R143, R38, R97.reuse, -R96.reuse ;  /* 0x00000061268f7223 */ /* 0x180fe20000010860 */
[-CC-:B------:R-:W-:Y:S01]  /*1b0a0*/  FFMA.FTZ R141, R36, R97.reuse, -R96.reuse ;  /* 0x00000061248d7223 */ /* 0x180fe20000010860 */
[-C--:B------:R-:W-:Y:S01]  /*1b0b0*/  FFMA.FTZ R140, R130, R97.reuse, -R96 ;  /* 0x00000061828c7223 */ /* 0x080fe20000010860 */
[----:B------:R-:W4:Y:S01]  /*1b0c0*/  MUFU.EX2 R137, R32 ;  /* 0x0000002000897308 */ /* 0x000f220000000800 */
[-CC-:B------:R-:W-:Y:S01]  /*1b0d0*/  FFMA.FTZ R142, R235, R97.reuse, -R94.reuse ;  /* 0x00000061eb8e7223 */ /* 0x180fe2000001085e */
[-CC-:B------:R-:W-:Y:S01]  /*1b0e0*/  FFMA.FTZ R233, R233, R97.reuse, -R94.reuse ;  /* 0x00000061e9e97223 */ /* 0x180fe2000001085e */
[C---:B--2---:R-:W-:Y:S01]  /*1b0f0*/  HMMA.16816.F32 R24, R8.reuse, R4, R24 ;  /* 0x000000040818723c */ /* 0x044fe20000001818 */
[----:B------:R-:W-:Y:S02]  /*1b100*/  MUFU.EX2 R110, R110 ;  /* 0x0000006e006e7308 */ /* 0x000fe40000000800 */
[----:B------:R-:W-:Y:S01]  /*1b110*/  FFMA.FTZ R229, R229, R97, -R94 ;  /* 0x00000061e5e57223 */ /* 0x000fe2000001085e */
[----:B---3--:R-:W-:Y:S01]  /*1b120*/  F2FP.F16.F32.PACK_AB R35, R106, R147 ;  /* 0x000000936a23723e */ /* 0x008fe200000000ff */
[-CC-:B------:R-:W-:Y:S01]  /*1b130*/  FFMA.FTZ R225, R225, R97.reuse, -R96.reuse ;  /* 0x00000061e1e17223 */ /* 0x180fe20000010860 */
[----:B------:R-:W2:Y:S01]  /*1b140*/  MUFU.EX2 R139, R139 ;  /* 0x0000008b008b7308 */ /* 0x000ea20000000800 */
[-C--:B------:R-:W-:Y:S01]  /*1b150*/  FFMA.FTZ R219, R219, R97.reuse, -R96 ;  /* 0x00000061dbdb7223 */ /* 0x080fe20000010860 */
[-CC-:B------:R-:W-:Y:S01]  /*1b160*/  FFMA.FTZ R146, R223, R97.reuse, -R94.reuse ;  /* 0x00000061df927223 */ /* 0x180fe2000001085e */
[----:B------:R-:W-:Y:S01]  /*1b170*/  HMMA.16816.F32 R8, R8, R6, R132 ;  /* 0x000000060808723c */ /* 0x000fe20000001884 */
[----:B------:R-:W3:Y:S02]  /*1b180*/  LDSM.16.MT88.4 R4, [R40+0x5800] ;  /* 0x005800002804783b */ /* 0x000ee40000004200 */
[-CC-:B------:R-:W-:Y:S01]  /*1b190*/  FFMA.FTZ R134, R33, R97.reuse, -R94.reuse ;  /* 0x0000006121867223 */ /* 0x180fe2000001085e */
[----:B----4-:R-:W-:Y:S01]  /*1b1a0*/  F2FP.F16.F32.PACK_AB R32, R137, R108 ;  /* 0x0000006c8920723e */ /* 0x010fe200000000ff */
[----:B------:R4:W-:Y:S01]  /*1b1b0*/  MUFU.EX2 R133, R120 ;  /* 0x0000007800857308 */ /* 0x0009e20000000800 */
[----:B------:R-:W-:Y:S01]  /*1b1c0*/  F2FP.F16.F32.PACK_AB R33, R145, R98 ;  /* 0x000000629121723e */ /* 0x000fe200000000ff */
[-CC-:B------:R-:W-:Y:S01]  /*1b1d0*/  FFMA.FTZ R135, R112, R97.reuse, -R94.reuse ;  /* 0x0000006170877223 */ /* 0x180fe2000001085e */
[-CC-:B------:R-:W-:Y:S01]  /*1b1e0*/  FFMA.FTZ R132, R114, R97.reuse, -R94.reuse ;  /* 0x0000006172847223 */ /* 0x180fe2000001085e */
[----:B------:R-:W-:Y:S01]  /*1b1f0*/  MUFU.EX2 R118, R118 ;  /* 0x0000007600767308 */ /* 0x000fe20000000800 */
[-C--:B------:R-:W-:Y:S01]  /*1b200*/  FFMA.FTZ R158, R217, R97.reuse, -R94 ;  /* 0x00000061d99e7223 */ /* 0x080fe2000001085e */
[-C--:B------:R-:W-:Y:S01]  /*1b210*/  FFMA.FTZ R160, R207, R97.reuse, -R96 ;  /* 0x00000061cfa07223 */ /* 0x080fe20000010860 */
[----:B--2---:R-:W-:Y:S01]  /*1b220*/  F2FP.F16.F32.PACK_AB R34, R139, R110 ;  /* 0x0000006e8b22723e */ /* 0x004fe200000000ff */
[----:B------:R2:W-:Y:S01]  /*1b230*/  MUFU.EX2 R114, R134 ;  /* 0x0000008600727308 */ /* 0x0005e20000000800 */
[-C--:B------:R-:W-:Y:S01]  /*1b240*/  FFMA.FTZ R154, R215, R97.reuse, -R94 ;  /* 0x00000061d79a7223 */ /* 0x080fe2000001085e */
[-C--:B------:R-:W-:Y:S01]  /*1b250*/  FFMA.FTZ R156, R213, R97.reuse, -R96 ;  /* 0x00000061d59c7223 */ /* 0x080fe20000010860 */
[-C--:B------:R-:W-:Y:S01]  /*1b260*/  FFMA.FTZ R207, R205, R97.reuse, -R94 ;  /* 0x00000061cdcf7223 */ /* 0x080fe2000001085e */
[----:B------:R5:W-:Y:S01]  /*1b270*/  MUFU.EX2 R112, R132 ;  /* 0x0000008400707308 */ /* 0x000be20000000800 */
[-CC-:B------:R-:W-:Y:S01]  /*1b280*/  FFMA.FTZ R211, R211, R97.reuse, -R96.reuse ;  /* 0x00000061d3d37223 */ /* 0x180fe20000010860 */
[C---:B-1----:R-:W-:Y:S05]  /*1b290*/  HMMA.16816.F32 R12, R32.reuse, R20, R12 ;  /* 0x00000014200c723c */ /* 0x042fea000000180c */
[-CC-:B----4-:R-:W-:Y:S01]  /*1b2a0*/  FFMA.FTZ R120, R39, R97.reuse, -R96.reuse ;  /* 0x0000006127787223 */ /* 0x190fe20000010860 */
[----:B------:R-:W-:Y:S01]  /*1b2b0*/  MUFU.EX2 R135, R135 ;  /* 0x0000008700877308 */ /* 0x000fe20000000800 */
[-CC-:B------:R-:W-:Y:S01]  /*1b2c0*/  FFMA.FTZ R162, R209, R97.reuse, -R96.reuse ;  /* 0x00000061d1a27223 */ /* 0x180fe20000010860 */
[-CC-:B------:R-:W-:Y:S01]  /*1b2d0*/  FFMA.FTZ R168, R167, R97.reuse, -R96.reuse ;  /* 0x00000061a7a87223 */ /* 0x180fe20000010860 */
[-C--:B------:R-:W-:Y:S01]  /*1b2e0*/  FFMA.FTZ R200, R159, R97.reuse, -R96 ;  /* 0x000000619fc87223 */ /* 0x080fe20000010860 */
[----:B------:R-:W1:Y:S01]  /*1b2f0*/  MUFU.EX2 R143, R143 ;  /* 0x0000008f008f7308 */ /* 0x000e620000000800 */
[-CC-:B------:R-:W-:Y:S01]  /*1b300*/  FFMA.FTZ R157, R157, R97.reuse, -R94.reuse ;  /* 0x000000619d9d7223 */ /* 0x180fe2000001085e */
[C---:B------:R-:W-:Y:S01]  /*1b310*/  HMMA.16816.F32 R16, R32.reuse, R22, R16 ;  /* 0x000000162010723c */ /* 0x040fe20000001810 */
[----:B------:R-:W4:Y:S01]  /*1b320*/  LDSM.16.MT88.4 R20, [R2+0x800] ;  /* 0x000800000214783b */ /* 0x000f220000004200 */
[----:B------:R-:W-:Y:S01]  /*1b330*/  MUFU.EX2 R141, R141 ;  /* 0x0000008d008d7308 */ /* 0x000fe20000000800 */
[-C--:B--2---:R-:W-:Y:S01]  /*1b340*/  FFMA.FTZ R134, R37, R97.reuse, -R94 ;  /* 0x0000006125867223 */ /* 0x084fe2000001085e */
[-C--:B-----5:R-:W-:Y:S01]  /*1b350*/  FFMA.FTZ R132, R124, R97.reuse, -R96 ;  /* 0x000000617c847223 */ /* 0x0a0fe20000010860 */
[-C--:B------:R-:W-:Y:S01]  /*1b360*/  FFMA.FTZ R201, R201, R97.reuse, -R94 ;  /* 0x00000061c9c97223 */ /* 0x080fe2000001085e */
[----:B------:R-:W2:Y:S01]  /*1b370*/  MUFU.EX2 R120, R120 ;  /* 0x0000007800787308 */ /* 0x000ea20000000800 */
[-CC-:B------:R-:W-:Y:S01]  /*1b380*/  FFMA.FTZ R197, R197, R97.reuse, -R96.reuse ;  /* 0x00000061c5c57223 */ /* 0x180fe20000010860 */
[C---:B------:R-:W-:Y:S01]  /*1b390*/  HMMA.16816.F32 R36, R32.reuse, R28, R24 ;  /* 0x0000001c2024723c */ /* 0x040fe20000001818 */
[----:B------:R-:W5:Y:S01]  /*1b3a0*/  LDSM.16.MT88.4 R24, [R40+0x5c00] ;  /* 0x005c00002818783b */ /* 0x000f620000004200 */
[----:B------:R3:W-:Y:S01]  /*1b3b0*/  MUFU.EX2 R249, R134 ;  /* 0x0000008600f97308 */ /* 0x0007e20000000800 */
[-C--:B------:R-:W-:Y:S01]  /*1b3c0*/  FFMA.FTZ R161, R161, R97.reuse, -R96 ;  /* 0x00000061a1a17223 */ /* 0x080fe20000010860 */
[-CC-:B------:R-:W-:Y:S01]  /*1b3d0*/  FFMA.FTZ R202, R153, R97.reuse, -R94.reuse ;  /* 0x0000006199ca7223 */ /* 0x180fe2000001085e */
[-C--:B------:R-:W-:Y:S01]  /*1b3e0*/  FFMA.FTZ R204, R129, R97.reuse, -R94 ;  /* 0x0000006181cc7223 */ /* 0x080fe2000001085e */
[----:B------:R-:W-:Y:S01]  /*1b3f0*/  MUFU.EX2 R116, R116 ;  /* 0x0000007400747308 */ /* 0x000fe20000000800 */
[--C-:B------:R-:W-:Y:S01]  /*1b400*/  FFMA.FTZ R206, R125, R97, -R96.reuse ;  /* 0x000000617dce7223 */ /* 0x100fe20000010860 */
[----:B------:R-:W-:Y:S03]  /*1b410*/  HMMA.16816.F32 R28, R32, R30, R8 ;  /* 0x0000001e201c723c */ /* 0x000fe60000001808 */
[----:B-1----:R-:W-:Y:S01]  /*1b420*/  F2FP.F16.F32.PACK_AB R32, R143, R118 ;  /* 0x000000768f20723e */ /* 0x002fe200000000ff */
[----:B------:R-:W1:Y:S01]  /*1b430*/  LDSM.16.MT88.4 R8, [R2+0xc00] ;  /* 0x000c00000208783b */ /* 0x000e620000004200 */
[----:B------:R-:W-:Y:S01]  /*1b440*/  F2FP.F16.F32.PACK_AB R33, R114, R133 ;  /* 0x000000857221723e */ /* 0x000fe200000000ff */
[----:B------:R4:W-:Y:S01]  /*1b450*/  MUFU.EX2 R122, R136 ;  /* 0x00000088007a7308 */ /* 0x0009e20000000800 */
[----:B--2---:R-:W-:Y:S01]  /*1b460*/  F2FP.F16.F32.PACK_AB R34, R120, R141 ;  /* 0x0000008d7822723e */ /* 0x004fe200000000ff */
[-C--:B------:R-:W-:Y:S01]  /*1b470*/  FFMA.FTZ R208, R119, R97.reuse, -R96 ;  /* 0x0000006177d07223 */ /* 0x080fe20000010860 */
[----:B------:R-:W-:Y:S01]  /*1b480*/  F2FP.F16.F32.PACK_AB R35, R135, R112 ;  /* 0x000000708723723e */ /* 0x000fe200000000ff */
[-CC-:B---3--:R-:W-:Y:S01]  /*1b490*/  FFMA.FTZ R134, R128, R97.reuse, -R94.reuse ;  /* 0x0000006180867223 */ /* 0x188fe2000001085e */
[----:B------:R2:W-:Y:S01]  /*1b4a0*/  MUFU.EX2 R124, R138 ;  /* 0x0000008a007c7308 */ /* 0x0005e20000000800 */
[-CC-:B------:R-:W-:Y:S01]  /*1b4b0*/  FFMA.FTZ R155, R155, R97.reuse, -R94.reuse ;  /* 0x000000619b9b7223 */ /* 0x180fe2000001085e */
[-C--:B------:R-:W-:Y:S01]  /*1b4c0*/  FFMA.FTZ R131, R131, R97.reuse, -R94 ;  /* 0x0000006183837223 */ /* 0x080fe2000001085e */
[-CC-:B------:R-:W-:Y:S01]  /*1b4d0*/  FFMA.FTZ R127, R127, R97.reuse, -R96.reuse ;  /* 0x000000617f7f7223 */ /* 0x180fe20000010860 */
[----:B------:R-:W3:Y:S01]  /*1b4e0*/  MUFU.EX2 R132, R132 ;  /* 0x0000008400847308 */ /* 0x000ee20000000800 */
[C---:B------:R-:W-:Y:S03]  /*1b4f0*/  HMMA.16816.F32 R12, R32.reuse, R4, R12 ;  /* 0x00000004200c723c */ /* 0x040fe6000000180c */
[-C--:B------:R-:W-:Y:S01]  /*1b500*/  FFMA.FTZ R121, R121, R97.reuse, -R96 ;  /* 0x0000006179797223 */ /* 0x080fe20000010860 */
[-CC-:B------:R-:W-:Y:S01]  /*1b510*/  FFMA.FTZ R123, R123, R97.reuse, -R94.reuse ;  /* 0x000000617b7b7223 */ /* 0x180fe2000001085e */
[----:B------:R5:W-:Y:S01]  /*1b520*/  MUFU.EX2 R130, R150 ;  /* 0x0000009600827308 */ /* 0x000be20000000800 */
[-CC-:B----4-:R-:W-:Y:S01]  /*1b530*/  FFMA.FTZ R136, R243, R97.reuse, -R94.reuse ;  /* 0x00000061f3887223 */ /* 0x190fe2000001085e */
[-C--:B------:R-:W-:Y:S01]  /*1b540*/  FFMA.FTZ R210, R117, R97.reuse, -R94 ;  /* 0x0000006175d27223 */ /* 0x080fe2000001085e */
[-CC-:B------:R-:W-:Y:S01]  /*1b550*/  FFMA.FTZ R212, R111, R97.reuse, -R96.reuse ;  /* 0x000000616fd47223 */ /* 0x180fe20000010860 */
[----:B------:R4:W1:Y:S01]  /*1b560*/  MUFU.EX2 R128, R140 ;  /* 0x0000008c00807308 */ /* 0x0008620000000800 */
[C---:B------:R-:W-:Y:S01]  /*1b570*/  HMMA.16816.F32 R16, R32.reuse, R6, R16 ;  /* 0x000000062010723c */ /* 0x040fe20000001810 */
[----:B------:R-:W1:Y:S02]  /*1b580*/  LDSM.16.MT88.4 R4, [R40+0x6000] ;  /* 0x006000002804783b */ /* 0x000e640000004200 */
[-CC-:B--2---:R-:W-:Y:S01]  /*1b590*/  FFMA.FTZ R138, R247, R97.reuse, -R96.reuse ;  /* 0x00000061f78a7223 */ /* 0x184fe20000010860 */
[----:B------:R-:W2:Y:S01]  /*1b5a0*/  MUFU.EX2 R134, R134 ;  /* 0x0000008600867308 */ /* 0x000ea20000000800 */
[-C--:B------:R-:W-:Y:S01]  /*1b5b0*/  FFMA.FTZ R214, R107, R97.reuse, -R96 ;  /* 0x000000616bd67223 */ /* 0x080fe20000010860 */
[-CC-:B------:R-:W-:Y:S01]  /*1b5c0*/  FFMA.FTZ R216, R105, R97.reuse, -R94.reuse ;  /* 0x0000006169d87223 */ /* 0x180fe2000001085e */
[-C--:B------:R-:W-:Y:S01]  /*1b5d0*/  FFMA.FTZ R115, R115, R97.reuse, -R94 ;  /* 0x0000006173737223 */ /* 0x080fe2000001085e */
[----:B------:R-:W-:Y:S01]  /*1b5e0*/  MUFU.EX2 R126, R126 ;  /* 0x0000007e007e7308 */ /* 0x000fe20000000800 */
[C---:B------:R-:W-:Y:S03]  /*1b5f0*/  HMMA.16816.F32 R36, R32.reuse, R20, R36 ;  /* 0x000000142024723c */ /* 0x040fe60000001824 */
[----:B---3--:R-:W-:Y:S01]  /*1b600*/  F2FP.F16.F32.PACK_AB R20, R132, R124 ;  /* 0x0000007c8414723e */ /* 0x008fe200000000ff */
[-CC-:B-----5:R-:W-:Y:S01]  /*1b610*/  FFMA.FTZ R150, R227, R97.reuse, -R96.reuse ;  /* 0x00000061e3967223 */ /* 0x1a0fe20000010860 */
[----:B------:R-:W-:Y:S01]  /*1b620*/  F2FP.F16.F32.PACK_AB R21, R249, R116 ;  /* 0x00000074f915723e */ /* 0x000fe200000000ff */
[----:B------:R-:W-:Y:S01]  /*1b630*/  MUFU.EX2 R243, R251 ;  /* 0x000000fb00f37308 */ /* 0x000fe20000000800 */
[-CC-:B----4-:R-:W-:Y:S01]  /*1b640*/  FFMA.FTZ R140, R241, R97.reuse, -R96.reuse ;  /* 0x00000061f18c7223 */ /* 0x190fe20000010860 */
[-CC-:B------:R-:W-:Y:S01]  /*1b650*/  FFMA.FTZ R117, R113, R97.reuse, -R96.reuse ;  /* 0x0000006171757223 */ /* 0x180fe20000010860 */
[-CC-:B------:R-:W-:Y:S01]  /*1b660*/  FFMA.FTZ R109, R109, R97.reuse, -R96.reuse ;  /* 0x000000616d6d7223 */ /* 0x180fe20000010860 */
[----:B------:R-:W-:Y:S03]  /*1b670*/  HMMA.16816.F32 R28, R32, R22, R28 ;  /* 0x00000016201c723c */ /* 0x000fe6000000181c */
[-C--:B------:R-:W-:Y:S01]  /*1b680*/  FFMA.FTZ R32, R239, R97.reuse, -R96 ;  /* 0x00000061ef207223 */ /* 0x080fe20000010860 */
[----:B-1----:R-:W-:Y:S01]  /*1b690*/  F2FP.F16.F32.PACK_AB R22, R128, R130 ;  /* 0x000000828016723e */ /* 0x002fe200000000ff */
[-C--:B------:R-:W-:Y:S01]  /*1b6a0*/  FFMA.FTZ R239, R237, R97.reuse, -R94 ;  /* 0x00000061edef7223 */ /* 0x080fe2000001085e */
[----:B--2---:R-:W-:Y:S01]  /*1b6b0*/  F2FP.F16.F32.PACK_AB R23, R134, R122 ;  /* 0x0000007a8617723e */ /* 0x004fe200000000ff */
[----:B------:R-:W-:Y:S01]  /*1b6c0*/  MUFU.EX2 R136, R136 ;  /* 0x0000008800887308 */ /* 0x000fe20000000800 */
[----:B------:R-:W-:Y:S01]  /*1b6d0*/  FFMA.FTZ R104, R198, R104, R151 ;  /* 0x00000068c6687223 */ /* 0x000fe20000010097 */
[----:B------:R-:W-:Y:S01]  /*1b6e0*/  FFMA.FTZ R100, R199, R102, R100 ;  /* 0x00000066c7647223 */ /* 0x000fe20000010064 */
[-C--:B------:R-:W-:Y:S01]  /*1b6f0*/  FFMA.FTZ R54, R54, R97.reuse, -R94 ;  /* 0x0000006136367223 */ /* 0x080fe2000001085e */
[----:B------:R-:W-:Y:S01]  /*1b700*/  MUFU.EX2 R138, R138 ;  /* 0x0000008a008a7308 */ /* 0x000fe20000000800 */
[----:B------:R-:W-:Y:S01]  /*1b710*/  FADD.FTZ R95, R95, R104 ;  /* 0x000000685f5f7221 */ /* 0x000fe20000010000 */
[C---:B------:R-:W-:Y:S05]  /*1b720*/  HMMA.16816.F32 R12, R20.reuse, R24, R12 ;  /* 0x00000018140c723c */ /* 0x040fea000000180c */
[-C--:B------:R-:W-:Y:S01]  /*1b730*/  FFMA.FTZ R51, R51, R97.reuse, -R94 ;  /* 0x0000006133337223 */ /* 0x080fe2000001085e */
[----:B------:R-:W1:Y:S01]  /*1b740*/  MUFU.EX2 R241, R245 ;  /* 0x000000f500f17308 */ /* 0x000e620000000800 */
[-C--:B------:R-:W-:Y:S01]  /*1b750*/  FFMA.FTZ R69, R69, R97.reuse, -R96 ;  /* 0x0000006145457223 */ /* 0x080fe20000010860 */
[----:B------:R-:W-:Y:S01]  /*1b760*/  FADD.FTZ R93, R93, R100 ;  /* 0x000000645d5d7221 */ /* 0x000fe20000010000 */
[-CC-:B------:R-:W-:Y:S01]  /*1b770*/  FFMA.FTZ R70, R70, R97.reuse, -R96.reuse ;  /* 0x0000006146467223 */ /* 0x180fe20000010860 */
[----:B------:R-:W-:Y:S01]  /*1b780*/  MUFU.EX2 R140, R140 ;  /* 0x0000008c008c7308 */ /* 0x000fe20000000800 */
[-CC-:B------:R-:W-:Y:S01]  /*1b790*/  FFMA.FTZ R66, R66, R97.reuse, -R96.reuse ;  /* 0x0000006142427223 */ /* 0x180fe20000010860 */
[C---:B------:R-:W-:Y:S01]  /*1b7a0*/  HMMA.16816.F32 R16, R20.reuse, R26, R16 ;  /* 0x0000001a1410723c */ /* 0x040fe20000001810 */
[----:B------:R-:W2:Y:S01]  /*1b7b0*/  LDSM.16.MT88.4 R24, [R2+0x1000] ;  /* 0x001000000218783b */ /* 0x000ea20000004200 */
[----:B------:R-:W3:Y:S01]  /*1b7c0*/  MUFU.EX2 R237, R32 ;  /* 0x0000002000ed7308 */ /* 0x000ee20000000800 */
[----:B------:R-:W-:Y:S01]  /*1b7d0*/  FADD.FTZ R92, R92, R93 ;  /* 0x0000005d5c5c7221 */ /* 0x000fe20000010000 */
[-CC-:B------:R-:W-:Y:S01]  /*1b7e0*/  FFMA.FTZ R64, R64, R97.reuse, -R96.reuse ;  /* 0x0000006140407223 */ /* 0x180fe20000010860 */
[-C--:B------:R-:W-:Y:S01]  /*1b7f0*/  FFMA.FTZ R63, R63, R97.reuse, -R96 ;  /* 0x000000613f3f7223 */ /* 0x080fe20000010860 */
[----:B------:R-:W4:Y:S01]  /*1b800*/  MUFU.EX2 R239, R239 ;  /* 0x000000ef00ef7308 */ /* 0x000f220000000800 */
[----:B------:R-:W-:Y:S01]  /*1b810*/  FADD.FTZ R91, R91, R92 ;  /* 0x0000005c5b5b7221 */ /* 0x000fe20000010000 */
[C---:B------:R-:W-:Y:S03]  /*1b820*/  HMMA.16816.F32 R36, R20.reuse, R8, R36 ;  /* 0x000000081424723c */ /* 0x040fe60000001824 */
[-C--:B------:R-:W-:Y:S01]  /*1b830*/  FFMA.FTZ R59, R59, R97.reuse, -R96 ;  /* 0x000000613b3b7223 */ /* 0x080fe20000010860 */
[----:B------:R-:W-:Y:S01]  /*1b840*/  MUFU.EX2 R142, R142 ;  /* 0x0000008e008e7308 */ /* 0x000fe20000000800 */
[-C--:B------:R-:W-:Y:S01]  /*1b850*/  FFMA.FTZ R79, R79, R97.reuse, -R94 ;  /* 0x000000614f4f7223 */ /* 0x080fe2000001085e */
[-C--:B------:R-:W-:Y:S01]  /*1b860*/  FFMA.FTZ R87, R87, R97.reuse, -R96 ;  /* 0x0000006157577223 */ /* 0x080fe20000010860 */
[-C--:B------:R-:W-:Y:S01]  /*1b870*/  FFMA.FTZ R199, R81, R97.reuse, -R94 ;  /* 0x0000006151c77223 */ /* 0x080fe2000001085e */
[----:B------:R-:W-:Y:S01]  /*1b880*/  MUFU.EX2 R231, R233 ;  /* 0x000000e900e77308 */ /* 0x000fe20000000800 */
[-CC-:B------:R-:W-:Y:S01]  /*1b890*/  FFMA.FTZ R88, R88, R97.reuse, -R96.reuse ;  /* 0x0000006158587223 */ /* 0x180fe20000010860 */
[----:B------:R-:W-:Y:S03]  /*1b8a0*/  HMMA.16816.F32 R28, R20, R10, R28 ;  /* 0x0000000a141c723c */ /* 0x000fe6000000181c */
[----:B-1----:R-:W-:Y:S01]  /*1b8b0*/  F2FP.F16.F32.PACK_AB R20, R241, R138 ;  /* 0x0000008af114723e */ /* 0x002fe200000000ff */
[----:B------:R-:W1:Y:S01]  /*1b8c0*/  LDSM.16.MT88.4 R8, [R40+0x6400] ;  /* 0x006400002808783b */ /* 0x000e620000004200 */
[----:B------:R-:W-:Y:S01]  /*1b8d0*/  F2FP.F16.F32.PACK_AB R21, R243, R126 ;  /* 0x0000007ef315723e */ /* 0x000fe200000000ff */
[----:B------:R-:W-:Y:S01]  /*1b8e0*/  MUFU.EX2 R144, R144 ;  /* 0x0000009000907308 */ /* 0x000fe20000000800 */
[----:B---3--:R-:W-:Y:S01]  /*1b8f0*/  F2FP.F16.F32.PACK_AB R22, R237, R140 ;  /* 0x0000008ced16723e */ /* 0x008fe200000000ff */
[----:B------:R-:W-:Y:S01]  /*1b900*/  LDSM.16.MT88.4 R32, [R40+0x6800] ;  /* 0x006800002820783b */ /* 0x000fe20000004200 */
[----:B----4-:R-:W-:Y:S01]  /*1b910*/  F2FP.F16.F32.PACK_AB R23, R239, R136 ;  /* 0x00000088ef17723e */ /* 0x010fe200000000ff */
[----:B------:R-:W-:Y:S01]  /*1b920*/  MUFU.EX2 R223, R229 ;  /* 0x000000e500df7308 */ /* 0x000fe20000000800 */
[----:B------:R-:W-:-:S03]  /*1b930*/  FFMA.FTZ R85, R85, R97, -R96 ;  /* 0x0000006155557223 */ /* 0x000fc60000010860 */
[----:B------:R-:W-:Y:S02]  /*1b940*/  MUFU.EX2 R150, R150 ;  /* 0x0000009600967308 */ /* 0x000fe40000000800 */
[C---:B------:R-:W-:Y:S02]  /*1b950*/  HMMA.16816.F32 R12, R20.reuse, R4, R12 ;  /* 0x00000004140c723c */ /* 0x040fe4000000180c */
[----:B------:R-:W3:Y:S04]  /*1b960*/  MUFU.EX2 R221, R225 ;  /* 0x000000e100dd7308 */ /* 0x000ee80000000800 */
[----:B------:R-:W-:Y:S02]  /*1b970*/  MUFU.EX2 R152, R152 ;  /* 0x0000009800987308 */ /* 0x000fe40000000800 */
[C---:B------:R-:W-:Y:S01]  /*1b980*/  HMMA.16816.F32 R16, R20.reuse, R6, R16 ;  /* 0x000000061410723c */ /* 0x040fe20000001810 */
[----:B------:R-:W4:Y:S01]  /*1b990*/  LDSM.16.MT88.4 R4, [R2+0x1400] ;  /* 0x001400000204783b */ /* 0x000f220000004200 */
[----:B------:R-:W5:Y:S04]  /*1b9a0*/  MUFU.EX2 R217, R219 ;  /* 0x000000db00d97308 */ /* 0x000f680000000800 */
[----:B------:R-:W-:Y:S02]  /*1b9b0*/  MUFU.EX2 R215, R158 ;  /* 0x0000009e00d77308 */ /* 0x000fe40000000800 */
[----:B--2---:R-:W-:Y:S03]  /*1b9c0*/  HMMA.16816.F32 R36, R20, R24, R36 ;  /* 0x000000181424723c */ /* 0x004fe60000001824 */
[----:B---3--:R-:W-:Y:S01]  /*1b9d0*/  F2FP.F16.F32.PACK_AB R24, R221, R150 ;  /* 0x00000096dd18723e */ /* 0x008fe200000000ff */
[----:B------:R-:W2:Y:S01]  /*1b9e0*/  MUFU.EX2 R146, R146 ;  /* 0x0000009200927308 */ /* 0x000ea20000000800 */
[----:B------:R-:W-:-:S03]  /*1b9f0*/  F2FP.F16.F32.PACK_AB R25, R231, R142 ;  /* 0x0000008ee719723e */ /* 0x000fc600000000ff */
[----:B------:R-:W-:Y:S01]  /*1ba00*/  MUFU.EX2 R154, R154 ;  /* 0x0000009a009a7308 */ /* 0x000fe20000000800 */
[----:B------:R-:W-:Y:S03]  /*1ba10*/  HMMA.16816.F32 R28, R20, R26, R28 ;  /* 0x0000001a141c723c */ /* 0x000fe6000000181c */
[----:B-----5:R-:W-:Y:S01]  /*1ba20*/  F2FP.F16.F32.PACK_AB R26, R217, R152 ;  /* 0x00000098d91a723e */ /* 0x020fe200000000ff */
[----:B------:R-:W3:Y:S01]  /*1ba30*/  LDSM.16.MT88.4 R20, [R2+0x1800] ;  /* 0x001800000214783b */ /* 0x000ee20000004200 */
[----:B------:R-:W-:Y:S01]  /*1ba40*/  F2FP.F16.F32.PACK_AB R27, R223, R144 ;  /* 0x00000090df1b723e */ /* 0x000fe200000000ff */
[----:B------:R-:W-:Y:S04]  /*1ba50*/  MUFU.EX2 R156, R156 ;  /* 0x0000009c009c7308 */ /* 0x000fe80000000800 */
[----:B------:R-:W5:Y:S02]  /*1ba60*/  MUFU.EX2 R209, R211 ;  /* 0x000000d300d17308 */ /* 0x000f640000000800 */
[C---:B-1----:R-:W-:Y:S05]  /*1ba70*/  HMMA.16816.F32 R12, R24.reuse, R8, R12 ;  /* 0x00000008180c723c */ /* 0x042fea000000180c */
[----:B--2---:R-:W-:Y:S01]  /*1ba80*/  F2FP.F16.F32.PACK_AB R9, R215, R146 ;  /* 0x00000092d709723e */ /* 0x004fe200000000ff */
[----:B------:R1:W-:Y:S04]  /*1ba90*/  MUFU.EX2 R158, R162 ;  /* 0x000000a2009e7308 */ /* 0x0003e80000000800 */
[----:B------:R-:W2:Y:S01]  /*1baa0*/  MUFU.EX2 R205, R160 ;  /* 0x000000a000cd7308 */ /* 0x000ea20000000800 */
[----:B------:R-:W-:Y:S03]  /*1bab0*/  HMMA.16816.F32 R16, R24, R10, R16 ;  /* 0x0000000a1810723c */ /* 0x000fe60000001810 */
[----:B------:R-:W3:Y:S01]  /*1bac0*/  MUFU.EX2 R207, R207 ;  /* 0x000000cf00cf7308 */ /* 0x000ee20000000800 */
[----:B-----5:R-:W-:-:S03]  /*1bad0*/  F2FP.F16.F32.PACK_AB R8, R209, R156 ;  /* 0x0000009cd108723e */ /* 0x020fc600000000ff */
[----:B------:R5:W-:Y:S01]  /*1bae0*/  MUFU.EX2 R167, R197 ;  /* 0x000000c500a77308 */ /* 0x000be20000000800 */
[C---:B----4-:R-:W-:Y:S03]  /*1baf0*/  HMMA.16816.F32 R36, R24.reuse, R4, R36 ;  /* 0x000000041824723c */ /* 0x050fe60000001824 */
[-CC-:B-1----:R-:W-:Y:S01]  /*1bb00*/  FFMA.FTZ R162, R163, R97.reuse, -R94.reuse ;  /* 0x00000061a3a27223 */ /* 0x182fe2000001085e */
[----:B------:R-:W1:Y:S01]  /*1bb10*/  MUFU.EX2 R168, R168 ;  /* 0x000000a800a87308 */ /* 0x000e620000000800 */
[----:B--2---:R-:W-:Y:S01]  /*1bb20*/  F2FP.F16.F32.PACK_AB R10, R205, R158 ;  /* 0x0000009ecd0a723e */ /* 0x004fe200000000ff */
[----:B------:R-:W-:Y:S02]  /*1bb30*/  FFMA.FTZ R160, R203, R97, -R94 ;  /* 0x00000061cba07223 */ /* 0x000fe4000001085e */
[----:B------:R-:W-:Y:S01]  /*1bb40*/  MUFU.EX2 R163, R201 ;  /* 0x000000c900a37308 */ /* 0x000fe20000000800 */
[----:B------:R-:W-:Y:S01]  /*1bb50*/  HMMA.16816.F32 R28, R24, R6, R28 ;  /* 0x00000006181c723c */ /* 0x000fe2000000181c */
[----:B------:R-:W2:Y:S02]  /*1bb60*/  LDSM.16.MT88.4 R4, [R40+0x6c00] ;  /* 0x006c00002804783b */ /* 0x000ea40000004200 */
[----:B---3--:R-:W-:Y:S01]  /*1bb70*/  F2FP.F16.F32.PACK_AB R11, R207, R154 ;  /* 0x0000009acf0b723e */ /* 0x008fe200000000ff */
[----:B------:R-:W3:Y:S01]  /*1bb80*/  MUFU.EX2 R160, R160 ;  /* 0x000000a000a07308 */ /* 0x000ee20000000800 */
[----:B-----5:R-:W-:Y:S01]  /*1bb90*/  @P4 IADD3 R197, PT, PT, R57, -0x3, RZ ;  /* 0xfffffffd39c54810 */ /* 0x020fe20007ffe0ff */
[----:B------:R-:W4:Y:S02]  /*1bba0*/  LDSM.16.MT88.4 R24, [R2+0x1c00] ;  /* 0x001c00000218783b */ /* 0x000f240000004200 */
[----:B------:R-:W-:Y:S02]  /*1bbb0*/  MUFU.EX2 R162, R162 ;  /* 0x000000a200a27308 */ /* 0x000fe40000000800 */
[C---:B------:R-:W-:Y:S02]  /*1bbc0*/  HMMA.16816.F32 R12, R8.reuse, R32, R12 ;  /* 0x00000020080c723c */ /* 0x040fe4000000180c */
[----:B------:R-:W-:Y:S04]  /*1bbd0*/  MUFU.EX2 R159, R161 ;  /* 0x000000a1009f7308 */ /* 0x000fe80000000800 */
[----:B------:R-:W5:Y:S02]  /*1bbe0*/  MUFU.EX2 R200, R200 ;  /* 0x000000c800c87308 */ /* 0x000f640000000800 */
[C---:B------:R-:W-:Y:S01]  /*1bbf0*/  HMMA.16816.F32 R16, R8.reuse, R34, R16 ;  /* 0x000000220810723c */ /* 0x040fe20000001810 */
[----:B------:R-:W-:Y:S01]  /*1bc00*/  LDSM.16.MT88.4 R32, [R40+0x7400] ;  /* 0x007400002820783b */ /* 0x000fe20000004200 */
[----:B------:R-:W5:Y:S04]  /*1bc10*/  MUFU.EX2 R157, R157 ;  /* 0x0000009d009d7308 */ /* 0x000f680000000800 */
[----:B------:R-:W-:Y:S02]  /*1bc20*/  MUFU.EX2 R153, R155 ;  /* 0x0000009b00997308 */ /* 0x000fe40000000800 */
[----:B------:R-:W-:Y:S03]  /*1bc30*/  HMMA.16816.F32 R36, R8, R20, R36 ;  /* 0x000000140824723c */ /* 0x000fe60000001824 */
[----:B-1----:R-:W-:Y:S01]  /*1bc40*/  F2FP.F16.F32.PACK_AB R20, R168, R167 ;  /* 0x000000a7a814723e */ /* 0x002fe200000000ff */
[----:B------:R-:W-:Y:S01]  /*1bc50*/  MUFU.EX2 R202, R202 ;  /* 0x000000ca00ca7308 */ /* 0x000fe20000000800 */
[----:B---3--:R-:W-:-:S03]  /*1bc60*/  F2FP.F16.F32.PACK_AB R21, R163, R160 ;  /* 0x000000a0a315723e */ /* 0x008fc600000000ff */
[----:B------:R-:W-:Y:S01]  /*1bc70*/  MUFU.EX2 R129, R131 ;  /* 0x0000008300817308 */ /* 0x000fe20000000800 */
[----:B------:R-:W-:Y:S03]  /*1bc80*/  HMMA.16816.F32 R28, R8, R22, R28 ;  /* 0x00000016081c723c */ /* 0x000fe6000000181c */
[----:B-----5:R-:W-:Y:S01]  /*1bc90*/  F2FP.F16.F32.PACK_AB R22, R200, R159 ;  /* 0x0000009fc816723e */ /* 0x020fe200000000ff */
[----:B------:R-:W1:Y:S01]  /*1bca0*/  LDSM.16.MT88.4 R8, [R40+0x7000] ;  /* 0x007000002808783b */ /* 0x000e620000004200 */
[----:B------:R-:W-:Y:S01]  /*1bcb0*/  F2FP.F16.F32.PACK_AB R23, R157, R162 ;  /* 0x000000a29d17723e */ /* 0x000fe200000000ff */
[----:B------:R-:W-:Y:S04]  /*1bcc0*/  MUFU.EX2 R204, R204 ;  /* 0x000000cc00cc7308 */ /* 0x000fe80000000800 */
[----:B------:R-:W-:Y:S02]  /*1bcd0*/  MUFU.EX2 R125, R127 ;  /* 0x0000007f007d7308 */ /* 0x000fe40000000800 */
[C---:B--2---:R-:W-:Y:S02]  /*1bce0*/  HMMA.16816.F32 R12, R20.reuse, R4, R12 ;  /* 0x00000004140c723c */ /* 0x044fe4000000180c */
[----:B------:R-:W2:Y:S04]  /*1bcf0*/  MUFU.EX2 R206, R206 ;  /* 0x000000ce00ce7308 */ /* 0x000ea80000000800 */
[----:B------:R-:W-:Y:S02]  /*1bd00*/  MUFU.EX2 R119, R121 ;  /* 0x0000007900777308 */ /* 0x000fe40000000800 */
[C---:B------:R-:W-:Y:S01]  /*1bd10*/  HMMA.16816.F32 R16, R20.reuse, R6, R16 ;  /* 0x000000061410723c */ /* 0x040fe20000001810 */
[----:B------:R-:W3:Y:S01]  /*1bd20*/  LDSM.16.MT88.4 R4, [R2+0x2000] ;  /* 0x002000000204783b */ /* 0x000ee20000004200 */
[----:B------:R-:W5:Y:S04]  /*1bd30*/  MUFU.EX2 R208, R208 ;  /* 0x000000d000d07308 */ /* 0x000f680000000800 */
[----:B------:R-:W-:Y:S02]  /*1bd40*/  MUFU.EX2 R123, R123 ;  /* 0x0000007b007b7308 */ /* 0x000fe40000000800 */
[----:B----4-:R-:W-:Y:S03]  /*1bd50*/  HMMA.16816.F32 R36, R20, R24, R36 ;  /* 0x000000181424723c */ /* 0x010fe60000001824 */
[----:B--2---:R-:W-:Y:S01]  /*1bd60*/  F2FP.F16.F32.PACK_AB R24, R206, R125 ;  /* 0x0000007dce18723e */ /* 0x004fe200000000ff */
[----:B------:R-:W2:Y:S01]  /*1bd70*/  MUFU.EX2 R210, R210 ;  /* 0x000000d200d27308 */ /* 0x000ea20000000800 */
[----:B------:R-:W-:-:S03]  /*1bd80*/  F2FP.F16.F32.PACK_AB R25, R202, R153 ;  /* 0x00000099ca19723e */ /* 0x000fc600000000ff */
[----:B------:R-:W-:Y:S01]  /*1bd90*/  MUFU.EX2 R113, R115 ;  /* 0x0000007300717308 */ /* 0x000fe20000000800 */
[----:B------:R-:W-:Y:S03]  /*1bda0*/  HMMA.16816.F32 R28, R20, R26, R28 ;  /* 0x0000001a141c723c */ /* 0x000fe6000000181c */
[----:B-----5:R-:W-:Y:S01]  /*1bdb0*/  F2FP.F16.F32.PACK_AB R26, R208, R119 ;  /* 0x00000077d01a723e */ /* 0x020fe200000000ff */
[----:B------:R-:W-:Y:S01]  /*1bdc0*/  MUFU.EX2 R111, R117 ;  /* 0x00000075006f7308 */ /* 0x000fe20000000800 */
[----:B------:R-:W-:Y:S01]  /*1bdd0*/  F2FP.F16.F32.PACK_AB R27, R204, R129 ;  /* 0x00000081cc1b723e */ /* 0x000fe200000000ff */
[----:B------:R-:W4:Y:S02]  /*1bde0*/  LDSM.16.MT88.4 R20, [R2+0x2400] ;  /* 0x002400000214783b */ /* 0x000f240000004200 */
[----:B------:R-:W5:Y:S04]  /*1bdf0*/  MUFU.EX2 R212, R212 ;  /* 0x000000d400d47308 */ /* 0x000f680000000800 */
[----:B------:R-:W-:Y:S01]  /*1be00*/  MUFU.EX2 R107, R109 ;  /* 0x0000006d006b7308 */ /* 0x000fe20000000800 */
[C---:B-1----:R-:W-:Y:S05]  /*1be10*/  HMMA.16816.F32 R12, R24.reuse, R8, R12 ;  /* 0x00000008180c723c */ /* 0x042fea000000180c */
[----:B--2---:R-:W-:Y:S01]  /*1be20*/  F2FP.F16.F32.PACK_AB R9, R210, R123 ;  /* 0x0000007bd209723e */ /* 0x004fe200000000ff */
[----:B------:R-:W1:Y:S04]  /*1be30*/  MUFU.EX2 R214, R214 ;  /* 0x000000d600d67308 */ /* 0x000e680000000800 */
[----:B------:R-:W2:Y:S01]  /*1be40*/  MUFU.EX2 R216, R216 ;  /* 0x000000d800d87308 */ /* 0x000ea20000000800 */
[C---:B------:R-:W-:Y:S03]  /*1be50*/  HMMA.16816.F32 R16, R24.reuse, R10, R16 ;  /* 0x0000000a1810723c */ /* 0x040fe60000001810 */
[----:B-----5:R-:W-:Y:S01]  /*1be60*/  F2FP.F16.F32.PACK_AB R8, R212, R111 ;  /* 0x0000006fd408723e */ /* 0x020fe200000000ff */
[----:B------:R-:W-:Y:S04]  /*1be70*/  MUFU.EX2 R51, R51 ;  /* 0x0000003300337308 */ /* 0x000fe80000000800 */
[----:B------:R-:W-:Y:S01]  /*1be80*/  MUFU.EX2 R69, R69 ;  /* 0x0000004500457308 */ /* 0x000fe20000000800 */
[----:B---3--:R-:W-:Y:S03]  /*1be90*/  HMMA.16816.F32 R36, R24, R4, R36 ;  /* 0x000000041824723c */ /* 0x008fe60000001824 */
[----:B-1----:R-:W-:Y:S01]  /*1bea0*/  F2FP.F16.F32.PACK_AB R10, R214, R107 ;  /* 0x0000006bd60a723e */ /* 0x002fe200000000ff */
[----:B------:R-:W-:Y:S01]  /*1beb0*/  MUFU.EX2 R64, R64 ;  /* 0x0000004000407308 */ /* 0x000fe20000000800 */
[----:B--2---:R-:W-:-:S03]  /*1bec0*/  F2FP.F16.F32.PACK_AB R11, R216, R113 ;  /* 0x00000071d80b723e */ /* 0x004fc600000000ff */
[----:B------:R-:W-:Y:S01]  /*1bed0*/  MUFU.EX2 R199, R199 ;  /* 0x000000c700c77308 */ /* 0x000fe20000000800 */
[----:B------:R-:W-:Y:S01]  /*1bee0*/  HMMA.16816.F32 R28, R24, R6, R28 ;  /* 0x00000006181c723c */ /* 0x000fe2000000181c */
[----:B------:R-:W1:Y:S02]  /*1bef0*/  LDSM.16.MT88.4 R4, [R40+0x7800] ;  /* 0x007800002804783b */ /* 0x000e640000004200 */
[-C--:B------:R-:W-:Y:S01]  /*1bf00*/  FFMA.FTZ R25, R103, R97.reuse, -R94 ;  /* 0x0000006167197223 */ /* 0x080fe2000001085e */
[-C--:B------:R-:W-:Y:S01]  /*1bf10*/  FFMA.FTZ R103, R74, R97.reuse, -R96 ;  /* 0x000000614a677223 */ /* 0x080fe20000010860 */
[-C--:B------:R-:W-:Y:S01]  /*1bf20*/  FFMA.FTZ R24, R101, R97.reuse, -R94 ;  /* 0x0000006165187223 */ /* 0x080fe2000001085e */
[-C--:B------:R-:W-:Y:S01]  /*1bf30*/  FFMA.FTZ R74, R73, R97.reuse, -R96 ;  /* 0x00000061494a7223 */ /* 0x080fe20000010860 */
[----:B------:R-:W-:Y:S01]  /*1bf40*/  MUFU.EX2 R101, R25 ;  /* 0x0000001900657308 */ /* 0x000fe20000000800 */
[C---:B------:R-:W-:Y:S05]  /*1bf50*/  HMMA.16816.F32 R12, R8.reuse, R32, R12 ;  /* 0x00000020080c723c */ /* 0x040fea000000180c */
[-C--:B------:R-:W-:Y:S01]  /*1bf60*/  FFMA.FTZ R33, R56, R97.reuse, -R94 ;  /* 0x0000006138217223 */ /* 0x080fe2000001085e */
[-CC-:B------:R-:W-:Y:S01]  /*1bf70*/  FFMA.FTZ R56, R71, R97.reuse, -R96.reuse ;  /* 0x0000006147387223 */ /* 0x180fe20000010860 */
[----:B------:R2:W3:Y:S01]  /*1bf80*/  MUFU.EX2 R32, R24 ;  /* 0x0000001800207308 */ /* 0x0004e20000000800 */
[-C--:B------:R-:W-:Y:S01]  /*1bf90*/  FFMA.FTZ R71, R68, R97.reuse, -R96 ;  /* 0x0000006144477223 */ /* 0x080fe20000010860 */
[-CC-:B------:R-:W-:Y:S01]  /*1bfa0*/  FFMA.FTZ R68, R49, R97.reuse, -R94.reuse ;  /* 0x0000006131447223 */ /* 0x180fe2000001085e */
[-C--:B------:R-:W-:Y:S01]  /*1bfb0*/  FFMA.FTZ R49, R50, R97.reuse, -R94 ;  /* 0x0000006132317223 */ /* 0x080fe2000001085e */
[----:B------:R-:W-:Y:S01]  /*1bfc0*/  MUFU.EX2 R33, R33 ;  /* 0x0000002100217308 */ /* 0x000fe20000000800 */
[----:B------:R-:W-:Y:S03]  /*1bfd0*/  HMMA.16816.F32 R16, R8, R34, R16 ;  /* 0x000000220810723c */ /* 0x000fe60000001810 */
[-C--:B------:R-:W-:Y:S01]  /*1bfe0*/  FFMA.FTZ R35, R72, R97.reuse, -R96 ;  /* 0x0000006148237223 */ /* 0x080fe20000010860 */
[-CC-:B------:R-:W-:Y:S01]  /*1bff0*/  FFMA.FTZ R72, R53, R97.reuse, -R94.reuse ;  /* 0x0000006135487223 */ /* 0x180fe2000001085e */
[----:B------:R-:W-:Y:S01]  /*1c000*/  MUFU.EX2 R73, R103 ;  /* 0x0000006700497308 */ /* 0x000fe20000000800 */
[-C--:B------:R-:W-:Y:S01]  /*1c010*/  FFMA.FTZ R53, R52, R97.reuse, -R94 ;  /* 0x0000006134357223 */ /* 0x080fe2000001085e */
[----:B------:R-:W-:-:S02]  /*1c020*/  FFMA.FTZ R50, R65, R97, -R96 ;  /* 0x0000006141327223 */ /* 0x000fc40000010860 */
[----:B------:R-:W5:Y:S01]  /*1c030*/  MUFU.EX2 R34, R74 ;  /* 0x0000004a00227308 */ /* 0x000f620000000800 */
[C---:B----4-:R-:W-:Y:S01]  /*1c040*/  HMMA.16816.F32 R36, R8.reuse, R20, R36 ;  /* 0x000000140824723c */ /* 0x050fe20000001824 */
[----:B--2---:R-:W2:Y:S02]  /*1c050*/  LDSM.16.MT88.4 R24, [R2+0x2800] ;  /* 0x002800000218783b */ /* 0x004ea40000004200 */
[----:B------:R-:W-:Y:S04]  /*1c060*/  MUFU.EX2 R35, R35 ;  /* 0x0000002300237308 */ /* 0x000fe80000000800 */
[----:B------:R-:W4:Y:S01]  /*1c070*/  MUFU.EX2 R56, R56 ;  /* 0x0000003800387308 */ /* 0x000f220000000800 */
[----:B------:R-:W-:Y:S03]  /*1c080*/  HMMA.16816.F32 R28, R8, R22, R28 ;  /* 0x00000016081c723c */ /* 0x000fe6000000181c */
[----:B---3--:R-:W-:Y:S01]  /*1c090*/  F2FP.F16.F32.PACK_AB R9, R32, R101 ;  /* 0x000000652009723e */ /* 0x008fe200000000ff */
[----:B------:R-:W3:Y:S01]  /*1c0a0*/  LDSM.16.MT88.4 R20, [R40+0x7c00] ;  /* 0x007c00002814783b */ /* 0x000ee20000004200 */
[----:B------:R-:W1:Y:S01]  /*1c0b0*/  MUFU.EX2 R72, R72 ;  /* 0x0000004800487308 */ /* 0x000e620000000800 */
[----:B-----5:R-:W-:Y:S01]  /*1c0c0*/  F2FP.F16.F32.PACK_AB R8, R34, R73 ;  /* 0x000000492208723e */ /* 0x020fe200000000ff */
[----:B------:R-:W-:-:S02]  /*1c0d0*/  FFMA.FTZ R74, R67, R97, -R96 ;  /* 0x00000061434a7223 */ /* 0x000fc40000010860 */
[----:B------:R-:W-:Y:S04]  /*1c0e0*/  MUFU.EX2 R52, R54 ;  /* 0x0000003600347308 */ /* 0x000fe80000000800 */
[----:B------:R-:W-:Y:S01]  /*1c0f0*/  MUFU.EX2 R53, R53 ;  /* 0x0000003500357308 */ /* 0x000fe20000000800 */
[----:B----4-:R-:W-:-:S03]  /*1c100*/  F2FP.F16.F32.PACK_AB R10, R56, R35 ;  /* 0x00000023380a723e */ /* 0x010fc600000000ff */
[----:B------:R4:W5:Y:S01]  /*1c110*/  MUFU.EX2 R54, R70 ;  /* 0x0000004600367308 */ /* 0x0009620000000800 */
[----:B-1----:R-:W-:-:S03]  /*1c120*/  F2FP.F16.F32.PACK_AB R11, R72, R33 ;  /* 0x00000021480b723e */ /* 0x002fc600000000ff */
[----:B------:R-:W-:Y:S04]  /*1c130*/  MUFU.EX2 R67, R71 ;  /* 0x0000004700437308 */ /* 0x000fe80000000800 */
[----:B------:R-:W-:Y:S01]  /*1c140*/  MUFU.EX2 R68, R68 ;  /* 0x0000004400447308 */ /* 0x000fe20000000800 */
[C---:B------:R-:W-:Y:S03]  /*1c150*/  HMMA.16816.F32 R12, R8.reuse, R4, R12 ;  /* 0x00000004080c723c */ /* 0x040fe6000000180c */
[----:B------:R-:W-:Y:S02]  /*1c160*/  FADD.FTZ R4, R0, R95 ;  /* 0x0000005f00047221 */ /* 0x000fe40000010000 */
[----:B------:R1:W3:Y:S02]  /*1c170*/  MUFU.EX2 R0, R74 ;  /* 0x0000004a00007308 */ /* 0x0002e40000000800 */
[----:B------:R-:W-:Y:S01]  /*1c180*/  FADD.FTZ R99, R99, R4 ;  /* 0x0000000463637221 */ /* 0x000fe20000010000 */
[-CC-:B----4-:R-:W-:Y:S01]  /*1c190*/  FFMA.FTZ R70, R47, R97.reuse, -R94.reuse ;  /* 0x000000612f467223 */ /* 0x190fe2000001085e */
[----:B------:R4:W-:Y:S01]  /*1c1a0*/  MUFU.EX2 R65, R66 ;  /* 0x0000004200417308 */ /* 0x0009e20000000800 */
[C---:B------:R-:W-:Y:S01]  /*1c1b0*/  HMMA.16816.F32 R16, R8.reuse, R6, R16 ;  /* 0x000000060810723c */ /* 0x040fe20000001810 */
[----:B------:R-:W3:Y:S02]  /*1c1c0*/  LDSM.16.MT88.4 R4, [R2+0x2c00] ;  /* 0x002c00000204783b */ /* 0x000ee40000004200 */
[----:B------:R-:W-:Y:S01]  /*1c1d0*/  FADD.FTZ R108, R108, R99 ;  /* 0x000000636c6c7221 */ /* 0x000fe20000010000 */
[-C--:B------:R-:W-:Y:S01]  /*1c1e0*/  FFMA.FTZ R47, R48, R97.reuse, -R94 ;  /* 0x00000061302f7223 */ /* 0x080fe2000001085e */
[----:B------:R-:W-:Y:S02]  /*1c1f0*/  MUFU.EX2 R49, R49 ;  /* 0x0000003100317308 */ /* 0x000fe40000000800 */
[----:B------:R-:W-:Y:S01]  /*1c200*/  FADD.FTZ R137, R137, R108 ;  /* 0x0000006c89897221 */ /* 0x000fe20000010000 */
[C---:B--2---:R-:W-:Y:S03]  /*1c210*/  HMMA.16816.F32 R36, R8.reuse, R24, R36 ;  /* 0x000000180824723c */ /* 0x044fe60000001824 */
[----:B------:R-:W-:Y:S01]  /*1c220*/  FADD.FTZ R24, R98, R91 ;  /* 0x0000005b62187221 */ /* 0x000fe20000010000 */
[----:B------:R-:W-:Y:S01]  /*1c230*/  FADD.FTZ R110, R110, R137 ;  /* 0x000000896e6e7221 */ /* 0x000fe20000010000 */
[----:B------:R2:W-:Y:S01]  /*1c240*/  MUFU.EX2 R48, R70 ;  /* 0x0000004600307308 */ /* 0x0005e20000000800 */
[-C--:B-1----:R-:W-:Y:S01]  /*1c250*/  FFMA.FTZ R74, R86, R97.reuse, -R94 ;  /* 0x00000061564a7223 */ /* 0x082fe2000001085e */
[----:B------:R-:W-:Y:S01]  /*1c260*/  FADD.FTZ R24, R145, R24 ;  /* 0x0000001891187221 */ /* 0x000fe20000010000 */
[----:B------:R-:W-:Y:S01]  /*1c270*/  FADD.FTZ R139, R139, R110 ;  /* 0x0000006e8b8b7221 */ /* 0x000fe20000010000 */
[----:B----4-:R-:W-:Y:S01]  /*1c280*/  FFMA.FTZ R66, R45, R97, -R94 ;  /* 0x000000612d427223 */ /* 0x010fe2000001085e */
[----:B------:R-:W-:Y:S03]  /*1c290*/  HMMA.16816.F32 R28, R8, R26, R28 ;  /* 0x0000001a081c723c */ /* 0x000fe6000000181c */
[----:B-----5:R-:W-:Y:S01]  /*1c2a0*/  F2FP.F16.F32.PACK_AB R8, R69, R54 ;  /* 0x000000364508723e */ /* 0x020fe200000000ff */
[----:B------:R-:W-:Y:S01]  /*1c2b0*/  FADD.FTZ R147, R147, R24 ;  /* 0x0000001893937221 */ /* 0x000fe20000010000 */
[----:B------:R-:W-:Y:S01]  /*1c2c0*/  F2FP.F16.F32.PACK_AB R9, R51, R52 ;  /* 0x000000343309723e */ /* 0x000fe200000000ff */
[----:B------:R-:W1:Y:S01]  /*1c2d0*/  LDSM.16.MT88.4 R24, [R40+0x8000] ;  /* 0x008000002818783b */ /* 0x000e620000004200 */
[----:B---3--:R-:W-:Y:S01]  /*1c2e0*/  F2FP.F16.F32.PACK_AB R10, R0, R67 ;  /* 0x00000043000a723e */ /* 0x008fe200000000ff */
[----:B------:R-:W-:Y:S01]  /*1c2f0*/  FADD.FTZ R106, R106, R147 ;  /* 0x000000936a6a7221 */ /* 0x000fe20000010000 */
[----:B------:R-:W-:Y:S01]  /*1c300*/  F2FP.F16.F32.PACK_AB R11, R68, R53 ;  /* 0x00000035440b723e */ /* 0x000fe200000000ff */
[----:B------:R-:W-:Y:S01]  /*1c310*/  MUFU.EX2 R47, R47 ;  /* 0x0000002f002f7308 */ /* 0x000fe20000000800 */
[----:B--2---:R-:W-:-:S03]  /*1c320*/  FFMA.FTZ R70, R76, R97, -R96 ;  /* 0x000000614c467223 */ /* 0x004fc60000010860 */
[----:B------:R-:W2:Y:S02]  /*1c330*/  MUFU.EX2 R50, R50 ;  /* 0x0000003200327308 */ /* 0x000ea40000000800 */
[C---:B------:R-:W-:Y:S03]  /*1c340*/  HMMA.16816.F32 R12, R8.reuse, R20, R12 ;  /* 0x00000014080c723c */ /* 0x040fe6000000180c */
[----:B------:R-:W-:Y:S01]  /*1c350*/  FADD.FTZ R21, R133, R106 ;  /* 0x0000006a85157221 */ /* 0x000fe20000010000 */
[----:B------:R-:W-:Y:S01]  /*1c360*/  FADD.FTZ R20, R118, R139 ;  /* 0x0000008b76147221 */ /* 0x000fe20000010000 */
[----:B------:R3:W4:Y:S02]  /*1c370*/  MUFU.EX2 R45, R63 ;  /* 0x0000003f002d7308 */ /* 0x0007240000000800 */
[----:B------:R-:W-:Y:S01]  /*1c380*/  FADD.FTZ R21, R114, R21 ;  /* 0x0000001572157221 */ /* 0x000fe20000010000 */
[----:B------:R-:W-:Y:S01]  /*1c390*/  FADD.FTZ R20, R143, R20 ;  /* 0x000000148f147221 */ /* 0x000fe20000010000 */
[----:B------:R-:W5:Y:S01]  /*1c3a0*/  MUFU.EX2 R66, R66 ;  /* 0x0000004200427308 */ /* 0x000f620000000800 */
[C---:B------:R-:W-:Y:S03]  /*1c3b0*/  HMMA.16816.F32 R16, R8.reuse, R22, R16 ;  /* 0x000000160810723c */ /* 0x040fe60000001810 */
[----:B------:R-:W-:Y:S01]  /*1c3c0*/  FADD.FTZ R112, R112, R21 ;  /* 0x0000001570707221 */ /* 0x000fe20000010000 */
[----:B------:R-:W-:Y:S03]  /*1c3d0*/  MUFU.EX2 R70, R70 ;  /* 0x0000004600467308 */ /* 0x000fe60000000800 */
[----:B------:R-:W-:Y:S01]  /*1c3e0*/  FADD.FTZ R135, R135, R112 ;  /* 0x0000007087877221 */ /* 0x000fe20000010000 */
[----:B------:R-:W-:Y:S01]  /*1c3f0*/  MUFU.EX2 R74, R74 ;  /* 0x0000004a004a7308 */ /* 0x000fe20000000800 */
[C---:B------:R-:W-:Y:S03]  /*1c400*/  HMMA.16816.F32 R36, R8.reuse, R4, R36 ;  /* 0x000000040824723c */ /* 0x040fe60000001824 */
[----:B------:R-:W-:Y:S01]  /*1c410*/  FADD.FTZ R5, R141, R20 ;  /* 0x000000148d057221 */ /* 0x000fe20000010000 */
[----:B------:R-:W-:Y:S01]  /*1c420*/  FADD.FTZ R116, R116, R135 ;  /* 0x0000008774747221 */ /* 0x000fe20000010000 */
[----:B--2---:R-:W-:Y:S01]  /*1c430*/  F2FP.F16.F32.PACK_AB R4, R50, R65 ;  /* 0x000000413204723e */ /* 0x004fe200000000ff */
[----:B---3--:R-:W-:Y:S01]  /*1c440*/  FFMA.FTZ R63, R80, R97, -R96 ;  /* 0x00000061503f7223 */ /* 0x008fe20000010860 */
[----:B------:R-:W-:Y:S01]  /*1c450*/  FADD.FTZ R5, R120, R5 ;  /* 0x0000000578057221 */ /* 0x000fe20000010000 */
[----:B------:R-:W-:Y:S03]  /*1c460*/  HMMA.16816.F32 R28, R8, R6, R28 ;  /* 0x00000006081c723c */ /* 0x000fe6000000181c */
[----:B------:R-:W-:Y:S01]  /*1c470*/  FADD.FTZ R9, R124, R5 ;  /* 0x000000057c097221 */ /* 0x000fe20000010000 */
[----:B------:R-:W-:Y:S01]  /*1c480*/  FADD.FTZ R11, R249, R116 ;  /* 0x00000074f90b7221 */ /* 0x000fe20000010000 */
[----:B------:R-:W-:Y:S01]  /*1c490*/  F2FP.F16.F32.PACK_AB R5, R48, R49 ;  /* 0x000000313005723e */ /* 0x000fe200000000ff */
[----:B------:R-:W-:Y:S01]  /*1c4a0*/  MUFU.EX2 R63, R63 ;  /* 0x0000003f003f7308 */ /* 0x000fe20000000800 */
[----:B------:R-:W-:Y:S01]  /*1c4b0*/  FADD.FTZ R9, R132, R9 ;  /* 0x0000000984097221 */ /* 0x000fe20000010000 */
[----:B------:R-:W-:Y:S01]  /*1c4c0*/  FADD.FTZ R11, R122, R11 ;  /* 0x0000000b7a0b7221 */ /* 0x000fe20000010000 */
[----:B----4-:R-:W-:-:S02]  /*1c4d0*/  F2FP.F16.F32.PACK_AB R6, R45, R64 ;  /* 0x000000402d06723e */ /* 0x010fc400000000ff */
[----:B------:R-:W-:Y:S01]  /*1c4e0*/  FADD.FTZ R21, R130, R9 ;  /* 0x0000000982157221 */ /* 0x000fe20000010000 */
[----:B------:R-:W-:Y:S01]  /*1c4f0*/  FADD.FTZ R23, R134, R11 ;  /* 0x0000000b86177221 */ /* 0x000fe20000010000 */
[----:B-----5:R-:W-:Y:S01]  /*1c500*/  F2FP.F16.F32.PACK_AB R7, R66, R47 ;  /* 0x0000002f4207723e */ /* 0x020fe200000000ff */
[----:B------:R-:W2:Y:S01]  /*1c510*/  LDSM.16.MT88.4 R8, [R2+0x3000] ;  /* 0x003000000208783b */ /* 0x000ea20000004200 */
[----:B------:R-:W-:Y:S01]  /*1c520*/  FADD.FTZ R21, R128, R21 ;  /* 0x0000001580157221 */ /* 0x000fe20000010000 */
[----:B------:R-:W-:Y:S02]  /*1c530*/  FADD.FTZ R126, R126, R23 ;  /* 0x000000177e7e7221 */ /* 0x000fe40000010000 */
[----:B------:R-:W-:Y:S01]  /*1c540*/  LDSM.16.MT88.4 R132, [R2+0x3c00] ;  /* 0x003c00000284783b */ /* 0x000fe20000004200 */
[----:B------:R-:W-:Y:S01]  /*1c550*/  FADD.FTZ R138, R138, R21 ;  /* 0x000000158a8a7221 */ /* 0x000fe20000010000 */
[----:B------:R-:W-:Y:S01]  /*1c560*/  FADD.FTZ R243, R243, R126 ;  /* 0x0000007ef3f37221 */ /* 0x000fe20000010000 */
[C---:B-1----:R-:W-:Y:S01]  /*1c570*/  HMMA.16816.F32 R12, R4.reuse, R24, R12 ;  /* 0x00000018040c723c */ /* 0x042fe2000000180c */
[----:B------:R-:W1:Y:S04]  /*1c580*/  LDSM.16.MT88.4 R20, [R40+0x8400] ;  /* 0x008400002814783b */ /* 0x000e680000004200 */
[----:B------:R-:W-:Y:S01]  /*1c590*/  FADD.FTZ R241, R241, R138 ;  /* 0x0000008af1f17221 */ /* 0x000fe20000010000 */
[----:B------:R-:W-:Y:S01]  /*1c5a0*/  FADD.FTZ R136, R136, R243 ;  /* 0x000000f388887221 */ /* 0x000fe20000010000 */
[-CC-:B------:R-:W-:Y:S01]  /*1c5b0*/  FFMA.FTZ R25, R43, R97.reuse, -R94.reuse ;  /* 0x000000612b197223 */ /* 0x180fe2000001085e */
[-C--:B------:R-:W-:Y:S01]  /*1c5c0*/  FFMA.FTZ R24, R42, R97.reuse, -R94 ;  /* 0x000000612a187223 */ /* 0x080fe2000001085e */
[----:B------:R-:W-:Y:S01]  /*1c5d0*/  FADD.FTZ R140, R140, R241 ;  /* 0x000000f18c8c7221 */ /* 0x000fe20000010000 */
[----:B------:R-:W-:Y:S01]  /*1c5e0*/  FADD.FTZ R239, R239, R136 ;  /* 0x00000088efef7221 */ /* 0x000fe20000010000 */
[C---:B------:R-:W-:Y:S03]  /*1c5f0*/  HMMA.16816.F32 R16, R4.reuse, R26, R16 ;  /* 0x0000001a0410723c */ /* 0x040fe60000001810 */
        /* <DEDUP_REMOVED lines=8> */
[-C--:B------:R-:W-:Y:S01]  /*1c680*/  FFMA.FTZ R43, R41, R97.reuse, -R94 ;  /* 0x00000061292b7223 */ /* 0x080fe2000001085e */
[----:B------:R-:W-:Y:S01]  /*1c690*/  FADD.FTZ R221, R221, R150 ;  /* 0x00000096dddd7221 */ /* 0x000fe20000010000 */
[----:B------:R-:W-:Y:S01]  /*1c6a0*/  FADD.FTZ R144, R144, R231 ;  /* 0x000000e790907221 */ /* 0x000fe20000010000 */
[----:B------:R-:W-:Y:S01]  /*1c6b0*/  MUFU.EX2 R26, R26 ;  /* 0x0000001a001a7308 */ /* 0x000fe20000000800 */
[-C--:B------:R-:W-:Y:S01]  /*1c6c0*/  FFMA.FTZ R60, R78, R97.reuse, -R94 ;  /* 0x000000614e3c7223 */ /* 0x080fe2000001085e */
[----:B------:R-:W-:Y:S01]  /*1c6d0*/  FADD.FTZ R152, R152, R221 ;  /* 0x000000dd98987221 */ /* 0x000fe20000010000 */
[----:B------:R-:W-:Y:S01]  /*1c6e0*/  FADD.FTZ R223, R223, R144 ;  /* 0x00000090dfdf7221 */ /* 0x000fe20000010000 */
[----:B------:R-:W3:Y:S01]  /*1c6f0*/  MUFU.EX2 R25, R25 ;  /* 0x0000001900197308 */ /* 0x000ee20000000800 */
[-C--:B------:R-:W-:Y:S01]  /*1c700*/  FFMA.FTZ R61, R55, R97.reuse, -R96 ;  /* 0x00000061373d7223 */ /* 0x080fe20000010860 */
[----:B------:R-:W-:Y:S01]  /*1c710*/  FADD.FTZ R217, R217, R152 ;  /* 0x00000098d9d97221 */ /* 0x000fe20000010000 */
[----:B------:R-:W-:Y:S01]  /*1c720*/  FADD.FTZ R146, R146, R223 ;  /* 0x000000df92927221 */ /* 0x000fe20000010000 */
[----:B------:R-:W-:Y:S01]  /*1c730*/  MUFU.EX2 R24, R24 ;  /* 0x0000001800187308 */ /* 0x000fe20000000800 */
[----:B------:R-:W-:Y:S01]  /*1c740*/  FFMA.FTZ R62, R77, R97, -R96 ;  /* 0x000000614d3e7223 */ /* 0x000fe20000010860 */
[----:B------:R-:W-:Y:S01]  /*1c750*/  FADD.FTZ R156, R156, R217 ;  /* 0x000000d99c9c7221 */ /* 0x000fe20000010000 */
[----:B------:R-:W-:Y:S01]  /*1c760*/  FADD.FTZ R215, R215, R146 ;  /* 0x00000092d7d77221 */ /* 0x000fe20000010000 */
[----:B------:R-:W-:Y:S01]  /*1c770*/  MUFU.EX2 R27, R27 ;  /* 0x0000001b001b7308 */ /* 0x000fe20000000800 */
[C---:B--2---:R-:W-:Y:S03]  /*1c780*/  HMMA.16816.F32 R36, R4.reuse, R8, R36 ;  /* 0x000000080424723c */ /* 0x044fe60000001824 */
[----:B------:R-:W-:Y:S01]  /*1c790*/  FADD.FTZ R209, R209, R156 ;  /* 0x0000009cd1d17221 */ /* 0x000fe20000010000 */
[----:B------:R-:W-:Y:S01]  /*1c7a0*/  FADD.FTZ R154, R154, R215 ;  /* 0x000000d79a9a7221 */ /* 0x000fe20000010000 */
[----:B------:R-:W2:Y:S01]  /*1c7b0*/  MUFU.EX2 R44, R44 ;  /* 0x0000002c002c7308 */ /* 0x000ea20000000800 */
[----:B------:R-:W-:Y:S01]  /*1c7c0*/  LDSM.16.MT88.4 R140, [R40+0x8c00] ;  /* 0x008c0000288c783b */ /* 0x000fe20000004200 */
[----:B------:R-:W-:Y:S01]  /*1c7d0*/  FADD.FTZ R158, R158, R209 ;  /* 0x000000d19e9e7221 */ /* 0x000fe20000010000 */
[----:B------:R-:W-:Y:S01]  /*1c7e0*/  FADD.FTZ R207, R207, R154 ;  /* 0x0000009acfcf7221 */ /* 0x000fe20000010000 */
[----:B------:R-:W-:Y:S01]  /*1c7f0*/  MUFU.EX2 R42, R42 ;  /* 0x0000002a002a7308 */ /* 0x000fe20000000800 */
[----:B------:R-:W-:Y:S03]  /*1c800*/  HMMA.16816.F32 R28, R4, R10, R28 ;  /* 0x0000000a041c723c */ /* 0x000fe6000000181c */
[----:B------:R-:W-:Y:S01]  /*1c810*/  FADD.FTZ R158, R205, R158 ;  /* 0x0000009ecd9e7221 */ /* 0x000fe20000010000 */
[----:B------:R-:W-:Y:S01]  /*1c820*/  FADD.FTZ R160, R160, R207 ;  /* 0x000000cfa0a07221 */ /* 0x000fe20000010000 */
[----:B------:R-:W4:Y:S01]  /*1c830*/  LDSM.16.MT88.4 R8, [R2+0x3400] ;  /* 0x003400000208783b */ /* 0x000f220000004200 */
[----:B------:R-:W5:Y:S01]  /*1c840*/  MUFU.EX2 R41, R59 ;  /* 0x0000003b00297308 */ /* 0x000f620000000800 */
[----:B------:R-:W-:Y:S01]  /*1c850*/  FADD.FTZ R167, R167, R158 ;  /* 0x0000009ea7a77221 */ /* 0x000fe20000010000 */
[----:B------:R-:W-:Y:S01]  /*1c860*/  FADD.FTZ R163, R163, R160 ;  /* 0x000000a0a3a37221 */ /* 0x000fe20000010000 */
[----:B---3--:R-:W-:Y:S01]  /*1c870*/  F2FP.F16.F32.PACK_AB R5, R25, R26 ;  /* 0x0000001a1905723e */ /* 0x008fe200000000ff */
[----:B------:R-:W3:Y:S01]  /*1c880*/  MUFU.EX2 R43, R43 ;  /* 0x0000002b002b7308 */ /* 0x000ee20000000800 */
[----:B------:R-:W-:Y:S01]  /*1c890*/  FADD.FTZ R168, R168, R167 ;  /* 0x000000a7a8a87221 */ /* 0x000fe20000010000 */
[----:B------:R-:W-:Y:S01]  /*1c8a0*/  FADD.FTZ R162, R162, R163 ;  /* 0x000000a3a2a27221 */ /* 0x000fe20000010000 */
[----:B--2---:R-:W-:Y:S01]  /*1c8b0*/  F2FP.F16.F32.PACK_AB R4, R44, R27 ;  /* 0x0000001b2c04723e */ /* 0x004fe200000000ff */
[----:B------:R-:W-:Y:S01]  /*1c8c0*/  MUFU.EX2 R60, R60 ;  /* 0x0000003c003c7308 */ /* 0x000fe20000000800 */
[----:B------:R-:W-:Y:S01]  /*1c8d0*/  FADD.FTZ R159, R159, R168 ;  /* 0x000000a89f9f7221 */ /* 0x000fe20000010000 */
[----:B------:R-:W-:-:S02]  /*1c8e0*/  FADD.FTZ R162, R157, R162 ;  /* 0x000000a29da27221 */ /* 0x000fc40000010000 */
[----:B------:R-:W-:Y:S01]  /*1c8f0*/  MUFU.EX2 R55, R79 ;  /* 0x0000004f00377308 */ /* 0x000fe20000000800 */
[----:B------:R-:W-:Y:S01]  /*1c900*/  FADD.FTZ R200, R200, R159 ;  /* 0x0000009fc8c87221 */ /* 0x000fe20000010000 */
[----:B------:R-:W-:Y:S01]  /*1c910*/  FADD.FTZ R153, R153, R162 ;  /* 0x000000a299997221 */ /* 0x000fe20000010000 */
[----:B-----5:R-:W-:Y:S01]  /*1c920*/  F2FP.F16.F32.PACK_AB R6, R41, R42 ;  /* 0x0000002a2906723e */ /* 0x020fe200000000ff */
[----:B------:R-:W-:Y:S01]  /*1c930*/  FFMA.FTZ R59, R75, R97, -R94 ;  /* 0x000000614b3b7223 */ /* 0x000fe2000001085e */
[----:B------:R-:W-:Y:S01]  /*1c940*/  FADD.FTZ R125, R125, R200 ;  /* 0x000000c87d7d7221 */ /* 0x000fe20000010000 */
[----:B------:R-:W-:Y:S01]  /*1c950*/  FADD.FTZ R202, R202, R153 ;  /* 0x00000099caca7221 */ /* 0x000fe20000010000 */
[----:B---3--:R-:W-:Y:S01]  /*1c960*/  F2FP.F16.F32.PACK_AB R7, R43, R24 ;  /* 0x000000182b07723e */ /* 0x008fe200000000ff */
[----:B------:R-:W2:Y:S01]  /*1c970*/  MUFU.EX2 R61, R61 ;  /* 0x0000003d003d7308 */ /* 0x000ea20000000800 */
[----:B------:R-:W-:Y:S01]  /*1c980*/  FADD.FTZ R206, R206, R125 ;  /* 0x0000007dcece7221 */ /* 0x000fe20000010000 */
[----:B------:R-:W-:-:S02]  /*1c990*/  FADD.FTZ R129, R129, R202 ;  /* 0x000000ca81817221 */ /* 0x000fc40000010000 */
[----:B------:R-:W3:Y:S01]  /*1c9a0*/  MUFU.EX2 R59, R59 ;  /* 0x0000003b003b7308 */ /* 0x000ee20000000800 */
[----:B------:R-:W-:Y:S01]  /*1c9b0*/  FADD.FTZ R119, R119, R206 ;  /* 0x000000ce77777221 */ /* 0x000fe20000010000 */
[----:B------:R-:W-:Y:S01]  /*1c9c0*/  FADD.FTZ R204, R204, R129 ;  /* 0x00000081cccc7221 */ /* 0x000fe20000010000 */
[----:B-1----:R-:W-:Y:S01]  /*1c9d0*/  HMMA.16816.F32 R12, R4, R20, R12 ;  /* 0x00000014040c723c */ /* 0x002fe2000000180c */
[----:B------:R-:W1:Y:S02]  /*1c9e0*/  MUFU.EX2 R62, R62 ;  /* 0x0000003e003e7308 */ /* 0x000e640000000800 */
[----:B------:R-:W-:Y:S01]  /*1c9f0*/  FADD.FTZ R208, R208, R119 ;  /* 0x00000077d0d07221 */ /* 0x000fe20000010000 */
[----:B------:R-:W-:-:S03]  /*1ca00*/  FADD.FTZ R123, R123, R204 ;  /* 0x000000cc7b7b7221 */ /* 0x000fc60000010000 */
[----:B------:R-:W-:Y:S01]  /*1ca10*/  FADD.FTZ R111, R111, R208 ;  /* 0x000000d06f6f7221 */ /* 0x000fe20000010000 */
[----:B------:R-:W-:Y:S01]  /*1ca20*/  FADD.FTZ R210, R210, R123 ;  /* 0x0000007bd2d27221 */ /* 0x000fe20000010000 */
[----:B------:R-:W-:Y:S01]  /*1ca30*/  HMMA.16816.F32 R16, R4, R22, R16 ;  /* 0x000000160410723c */ /* 0x000fe20000001810 */
[----:B------:R-:W5:Y:S02]  /*1ca40*/  LDSM.16.MT88.4 R20, [R40+0x8800] ;  /* 0x008800002814783b */ /* 0x000f640000004200 */
[----:B------:R-:W-:Y:S01]  /*1ca50*/  FADD.FTZ R212, R212, R111 ;  /* 0x0000006fd4d47221 */ /* 0x000fe20000010000 */
[----:B------:R-:W-:-:S03]  /*1ca60*/  FADD.FTZ R113, R113, R210 ;  /* 0x000000d271717221 */ /* 0x000fc60000010000 */
[----:B------:R-:W-:Y:S01]  /*1ca70*/  FADD.FTZ R107, R107, R212 ;  /* 0x000000d46b6b7221 */ /* 0x000fe20000010000 */
[----:B------:R-:W-:Y:S01]  /*1ca80*/  FADD.FTZ R216, R216, R113 ;  /* 0x00000071d8d87221 */ /* 0x000fe20000010000 */
[C---:B----4-:R-:W-:Y:S03]  /*1ca90*/  HMMA.16816.F32 R36, R4.reuse, R8, R36 ;  /* 0x000000080424723c */ /* 0x050fe60000001824 */
[----:B--2---:R-:W-:Y:S01]  /*1caa0*/  F2FP.F16.F32.PACK_AB R8, R70, R61 ;  /* 0x0000003d4608723e */ /* 0x004fe200000000ff */
[----:B------:R-:W-:Y:S01]  /*1cab0*/  FADD.FTZ R214, R214, R107 ;  /* 0x0000006bd6d67221 */ /* 0x000fe20000010000 */
[----:B------:R-:W-:Y:S01]  /*1cac0*/  FADD.FTZ R101, R101, R216 ;  /* 0x000000d865657221 */ /* 0x000fe20000010000 */
[----:B---3--:R-:W-:Y:S02]  /*1cad0*/  F2FP.F16.F32.PACK_AB R9, R60, R59 ;  /* 0x0000003b3c09723e */ /* 0x008fe400000000ff */
[----:B------:R-:W-:Y:S01]  /*1cae0*/  FADD.FTZ R73, R73, R214 ;  /* 0x000000d649497221 */ /* 0x000fe20000010000 */
[----:B------:R-:W-:Y:S01]  /*1caf0*/  FADD.FTZ R32, R32, R101 ;  /* 0x0000006520207221 */ /* 0x000fe20000010000 */
[----:B------:R-:W-:Y:S01]  /*1cb00*/  HMMA.16816.F32 R28, R4, R10, R28 ;  /* 0x0000000a041c723c */ /* 0x000fe2000000181c */
[----:B------:R-:W2:Y:S02]  /*1cb10*/  LDSM.16.MT88.4 R4, [R2+0x3800] ;  /* 0x003800000204783b */ /* 0x000ea40000004200 */
[----:B------:R-:W-:Y:S01]  /*1cb20*/  FADD.FTZ R34, R34, R73 ;  /* 0x0000004922227221 */ /* 0x000fe20000010000 */
[----:B------:R-:W-:Y:S01]  /*1cb30*/  FADD.FTZ R33, R33, R32 ;  /* 0x0000002021217221 */ /* 0x000fe20000010000 */
[----:B-1----:R-:W-:Y:S01]  /*1cb40*/  F2FP.F16.F32.PACK_AB R10, R63, R62 ;  /* 0x0000003e3f0a723e */ /* 0x002fe200000000ff */
[----:B------:R-:W-:Y:S01]  /*1cb50*/  FFMA.FTZ R32, R82, R97, -R94 ;  /* 0x0000006152207223 */ /* 0x000fe2000001085e */
[----:B------:R-:W-:Y:S01]  /*1cb60*/  FADD.FTZ R35, R35, R34 ;  /* 0x0000002223237221 */ /* 0x000fe20000010000 */
[----:B------:R-:W-:Y:S01]  /*1cb70*/  FADD.FTZ R33, R72, R33 ;  /* 0x0000002148217221 */ /* 0x000fe20000010000 */
[----:B------:R-:W-:-:S02]  /*1cb80*/  F2FP.F16.F32.PACK_AB R11, R74, R55 ;  /* 0x000000374a0b723e */ /* 0x000fc400000000ff */
[----:B------:R-:W-:Y:S01]  /*1cb90*/  FADD.FTZ R35, R56, R35 ;  /* 0x0000002338237221 */ /* 0x000fe20000010000 */
[----:B------:R-:W-:Y:S01]  /*1cba0*/  FADD.FTZ R34, R52, R33 ;  /* 0x0000002134227221 */ /* 0x000fe20000010000 */
[----:B------:R-:W-:Y:S01]  /*1cbb0*/  FFMA.FTZ R33, R90, R97, -R96 ;  /* 0x000000615a217223 */ /* 0x000fe20000010860 */
[----:B------:R-:W-:Y:S01]  /*1cbc0*/  MUFU.EX2 R32, R32 ;  /* 0x0000002000207308 */ /* 0x000fe20000000800 */
[----:B------:R-:W-:Y:S01]  /*1cbd0*/  FADD.FTZ R52, R54, R35 ;  /* 0x0000002336347221 */ /* 0x000fe20000010000 */
[----:B------:R-:W-:-:S03]  /*1cbe0*/  FADD.FTZ R34, R51, R34 ;  /* 0x0000002233227221 */ /* 0x000fc60000010000 */
[----:B------:R-:W-:Y:S01]  /*1cbf0*/  FADD.FTZ R52, R69, R52 ;  /* 0x0000003445347221 */ /* 0x000fe20000010000 */
[----:B------:R-:W-:Y:S01]  /*1cc00*/  FADD.FTZ R53, R53, R34 ;  /* 0x0000002235357221 */ /* 0x000fe20000010000 */
[----:B------:R-:W-:Y:S02]  /*1cc10*/  MUFU.EX2 R33, R33 ;  /* 0x0000002100217308 */ /* 0x000fe40000000800 */
[----:B------:R-:W-:Y:S01]  /*1cc20*/  FADD.FTZ R67, R67, R52 ;  /* 0x0000003443437221 */ /* 0x000fe20000010000 */
[----:B------:R-:W-:Y:S01]  /*1cc30*/  FADD.FTZ R68, R68, R53 ;  /* 0x0000003544447221 */ /* 0x000fe20000010000 */
[----:B------:R-:W1:Y:S01]  /*1cc40*/  MUFU.EX2 R34, R87 ;  /* 0x0000005700227308 */ /* 0x000e620000000800 */
[C---:B-----5:R-:W-:Y:S05]  /*1cc50*/  HMMA.16816.F32 R12, R8.reuse, R20, R12 ;  /* 0x00000014080c723c */ /* 0x060fea000000180c */
[----:B------:R-:W-:Y:S01]  /*1cc60*/  FADD.FTZ R0, R0, R67 ;  /* 0x0000004300007221 */ /* 0x000fe20000010000 */
[----:B------:R-:W-:Y:S01]  /*1cc70*/  FADD.FTZ R49, R49, R68 ;  /* 0x0000004431317221 */ /* 0x000fe20000010000 */
[-CC-:B------:R-:W-:Y:S01]  /*1cc80*/  FFMA.FTZ R20, R84, R97.reuse, -R94.reuse ;  /* 0x0000006154147223 */ /* 0x180fe2000001085e */
[----:B------:R-:W-:Y:S01]  /*1cc90*/  FFMA.FTZ R21, R83, R97, -R94 ;  /* 0x0000006153157223 */ /* 0x000fe2000001085e */
[----:B------:R-:W-:Y:S01]  /*1cca0*/  FADD.FTZ R65, R65, R0 ;  /* 0x0000000041417221 */ /* 0x000fe20000010000 */
[----:B------:R-:W-:Y:S01]  /*1ccb0*/  FADD.FTZ R48, R48, R49 ;  /* 0x0000003130307221 */ /* 0x000fe20000010000 */
[C---:B------:R-:W-:Y:S03]  /*1ccc0*/  HMMA.16816.F32 R16, R8.reuse, R22, R16 ;  /* 0x000000160810723c */ /* 0x040fe60000001810 */
[----:B------:R-:W-:Y:S01]  /*1ccd0*/  FADD.FTZ R65, R50, R65 ;  /* 0x0000004132417221 */ /* 0x000fe20000010000 */
[----:B------:R-:W-:Y:S03]  /*1cce0*/  MUFU.EX2 R20, R20 ;  /* 0x0000001400147308 */ /* 0x000fe60000000800 */
[----:B------:R-:W-:Y:S01]  /*1ccf0*/  FADD.FTZ R64, R64, R65 ;  /* 0x0000004140407221 */ /* 0x000fe20000010000 */
[----:B------:R-:W3:Y:S01]  /*1cd00*/  MUFU.EX2 R21, R21 ;  /* 0x0000001500157308 */ /* 0x000ee20000000800 */
[----:B--2---:R-:W-:Y:S03]  /*1cd10*/  HMMA.16816.F32 R36, R8, R4, R36 ;  /* 0x000000040824723c */ /* 0x004fe60000001824 */
[----:B------:R-:W-:Y:S01]  /*1cd20*/  FADD.FTZ R5, R47, R48 ;  /* 0x000000302f057221 */ /* 0x000fe20000010000 */
[----:B------:R-:W-:Y:S01]  /*1cd30*/  FADD.FTZ R64, R45, R64 ;  /* 0x000000402d407221 */ /* 0x000fe20000010000 */
[----:B------:R-:W-:Y:S01]  /*1cd40*/  MUFU.EX2 R22, R88 ;  /* 0x0000005800167308 */ /* 0x000fe20000000800 */
[----:B-1----:R-:W-:Y:S01]  /*1cd50*/  F2FP.F16.F32.PACK_AB R4, R34, R33 ;  /* 0x000000212204723e */ /* 0x002fe200000000ff */
[----:B------:R-:W-:-:S02]  /*1cd60*/  FADD.FTZ R5, R66, R5 ;  /* 0x0000000542057221 */ /* 0x000fc40000010000 */
[----:B------:R-:W1:Y:S01]  /*1cd70*/  MUFU.EX2 R23, R85 ;  /* 0x0000005500177308 */ /* 0x000e620000000800 */
[----:B------:R-:W-:Y:S03]  /*1cd80*/  HMMA.16816.F32 R28, R8, R6, R28 ;  /* 0x00000006081c723c */ /* 0x000fe6000000181c */
[----:B------:R-:W-:Y:S01]  /*1cd90*/  FADD.FTZ R26, R26, R5 ;  /* 0x000000051a1a7221 */ /* 0x000fe20000010000 */
[----:B------:R-:W-:Y:S01]  /*1cda0*/  FADD.FTZ R9, R27, R64 ;  /* 0x000000401b097221 */ /* 0x000fe20000010000 */
[----:B------:R-:W-:Y:S02]  /*1cdb0*/  F2FP.F16.F32.PACK_AB R7, R199, R32 ;  /* 0x00000020c707723e */ /* 0x000fe400000000ff */
[----:B------:R-:W-:Y:S01]  /*1cdc0*/  FADD.FTZ R25, R25, R26 ;  /* 0x0000001a19197221 */ /* 0x000fe20000010000 */
[----:B------:R-:W-:Y:S01]  /*1cdd0*/  FADD.FTZ R9, R44, R9 ;  /* 0x000000092c097221 */ /* 0x000fe20000010000 */
[----:B---3--:R-:W-:-:S02]  /*1cde0*/  F2FP.F16.F32.PACK_AB R5, R21, R20 ;  /* 0x000000141505723e */ /* 0x008fc400000000ff */
[----:B------:R-:W-:Y:S01]  /*1cdf0*/  FADD.FTZ R0, R24, R25 ;  /* 0x0000001918007221 */ /* 0x000fe20000010000 */
[----:B------:R-:W-:-:S03]  /*1ce00*/  FADD.FTZ R2, R42, R9 ;  /* 0x000000092a027221 */ /* 0x000fc60000010000 */
[----:B------:R-:W-:Y:S01]  /*1ce10*/  FADD.FTZ R0, R43, R0 ;  /* 0x000000002b007221 */ /* 0x000fe20000010000 */
[----:B------:R-:W-:Y:S01]  /*1ce20*/  FADD.FTZ R2, R41, R2 ;  /* 0x0000000229027221 */ /* 0x000fe20000010000 */
[----:B-1----:R-:W-:Y:S02]  /*1ce30*/  F2FP.F16.F32.PACK_AB R6, R23, R22 ;  /* 0x000000161706723e */ /* 0x002fe400000000ff */
[----:B------:R-:W-:Y:S01]  /*1ce40*/  FADD.FTZ R59, R59, R0 ;  /* 0x000000003b3b7221 */ /* 0x000fe20000010000 */
[----:B------:R-:W-:Y:S01]  /*1ce50*/  FADD.FTZ R9, R61, R2 ;  /* 0x000000023d097221 */ /* 0x000fe20000010000 */
[-C--:B------:R-:W-:Y:S02]  /*1ce60*/  MOV R2, R89.reuse ;  /* 0x0000005900027202 */ /* 0x080fe40000000f00 */
[----:B------:R-:W-:Y:S01]  /*1ce70*/  FADD.FTZ R60, R60, R59 ;  /* 0x0000003b3c3c7221 */ /* 0x000fe20000010000 */
[----:B------:R-:W-:Y:S01]  /*1ce80*/  FADD.FTZ R9, R70, R9 ;  /* 0x0000000946097221 */ /* 0x000fe20000010000 */
[----:B------:R-:W-:Y:S05]  /*1ce90*/  HMMA.16816.F32 R144, R4, R140, R12 ;  /* 0x0000008c0490723c */ /* 0x000fea000000180c */
[----:B------:R-:W-:Y:S01]  /*1cea0*/  @P4 MOV R2, R89 ;  /* 0x0000005900024202 */ /* 0x000fe20000000f00 */
[----:B------:R-:W-:Y:S01]  /*1ceb0*/  FADD.FTZ R55, R55, R60 ;  /* 0x0000003c37377221 */ /* 0x000fe20000010000 */
[----:B------:R-:W-:-:S03]  /*1cec0*/  FADD.FTZ R0, R62, R9 ;  /* 0x000000093e007221 */ /* 0x000fc60000010000 */
[----:B------:R-:W-:Y:S01]  /*1ced0*/  FADD.FTZ R9, R74, R55 ;  /* 0x000000374a097221 */ /* 0x000fe20000010000 */
[----:B------:R-:W-:Y:S01]  /*1cee0*/  FADD.FTZ R0, R63, R0 ;  /* 0x000000003f007221 */ /* 0x000fe20000010000 */
[C---:B------:R-:W-:Y:S03]  /*1cef0*/  HMMA.16816.F32 R136, R4.reuse, R132, R36 ;  /* 0x000000840488723c */ /* 0x040fe60000001824 */
[----:B------:R-:W-:Y:S01]  /*1cf00*/  FADD.FTZ R20, R20, R9 ;  /* 0x0000000914147221 */ /* 0x000fe20000010000 */
[----:B------:R-:W-:Y:S01]  /*1cf10*/  FADD.FTZ R33, R33, R0 ;  /* 0x0000000021217221 */ /* 0x000fe20000010000 */
[-C--:B------:R-:W-:Y:S02]  /*1cf20*/  MOV R0, R58.reuse ;  /* 0x0000003a00007202 */ /* 0x080fe40000000f00 */
[----:B------:R-:W-:Y:S01]  /*1cf30*/  FADD.FTZ R21, R21, R20 ;  /* 0x0000001415157221 */ /* 0x000fe20000010000 */
[----:B------:R-:W-:Y:S01]  /*1cf40*/  FADD.FTZ R33, R34, R33 ;  /* 0x0000002122217221 */ /* 0x000fe20000010000 */
[----:B------:R-:W-:Y:S03]  /*1cf50*/  HMMA.16816.F32 R140, R4, R142, R16 ;  /* 0x0000008e048c723c */ /* 0x000fe60000001810 */
[----:B------:R-:W-:Y:S01]  /*1cf60*/  @P4 MOV R0, R58 ;  /* 0x0000003a00004202 */ /* 0x000fe20000000f00 */
[----:B------:R-:W-:Y:S01]  /*1cf70*/  FADD.FTZ R32, R32, R21 ;  /* 0x0000001520207221 */ /* 0x000fe20000010000 */
[----:B------:R-:W-:-:S03]  /*1cf80*/  FADD.FTZ R22, R22, R33 ;  /* 0x0000002116167221 */ /* 0x000fc60000010000 */
[----:B------:R-:W-:Y:S01]  /*1cf90*/  FADD.FTZ R199, R199, R32 ;  /* 0x00000020c7c77221 */ /* 0x000fe20000010000 */
[----:B------:R-:W-:Y:S01]  /*1cfa0*/  FADD.FTZ R198, R23, R22 ;  /* 0x0000001617c67221 */ /* 0x000fe20000010000 */
[----:B------:R-:W-:Y:S01]  /*1cfb0*/  HMMA.16816.F32 R132, R4, R134, R28 ;  /* 0x000000860484723c */ /* 0x000fe2000000181c */
[----:B------:R-:W-:-:S04]  /*1cfc0*/  NOP ;  /* 0x0000000000007918 */ /* 0x000fc80000000000 */
[----:B------:R-:W-:-:S15]  /*1cfd0*/  @P4 BRA `(.L_x_4796) ;  /* 0x0000000000044947 */ /* 0x000fde0003800000 */
.L_x_4787:
[----:B------:R-:W-:-:S07]  /*1cfe0*/  IADD3 R197, PT, PT, R3, -0x1, RZ ;  /* 0xffffffff03c57810 */ /* 0x000fce0007ffe0ff */
.L_x_4796:
[----:B------:R-:W-:Y:S05]  /*1cff0*/  BSYNC B2 ;  /* 0x0000000000027941 */ /* 0x000fea0003800000 */
.L_x_4786:
[----:B------:R-:W-:-:S13]  /*1d000*/  ISETP.GE.AND P0, PT, R197, R174, PT ;  /* 0x000000aec500720c */ /* 0x000fda0003f06270 */
[----:B------:R-:W-:Y:S05]  /*1d010*/  @!P0 BRA `(.L_x_4797) ;  /* 0x0000009800bc8947 */ /* 0x000fea0003800000 */
[----:B------:R-:W-:Y:S01]  /*1d020*/  ISETP.NE.U32.AND P3, PT, R190, RZ, PT ;  /* 0x000000ffbe00720c */ /* 0x000fe20003f65070 */
[----:B------:R-:W-:Y:S02]  /*1d030*/  IMAD.MOV.U32 R151, RZ, RZ, R0 ;  /* 0x000000ffff977224 */ /* 0x000fe400078e0000 */
[----:B------:R-:W-:Y:S01]  /*1d040*/  IMAD.MOV.U32 R150, RZ, RZ, R2 ;  /* 0x000000ffff967224 */ /* 0x000fe200078e0002 */
[----:B------:R-:W-:-:S13]  /*1d050*/  ISETP.NE.AND.EX P3, PT, R191, RZ, PT, P3 ;  /* 0x000000ffbf00720c */ /* 0x000fda0003f65330 */
.L_x_4804:
        /* <DEDUP_REMOVED lines=78> */
.L_x_4799:
[----:B------:R-:W-:Y:S05]  /*1d540*/  BSYNC.RECONVERGENT B0 ;  /* 0x0000000000007941 */ /* 0x000fea0003800200 */
.L_x_4798:
[C---:B------:R-:W-:Y:S01]  /*1d550*/  LOP3.LUT R4, R169.reuse, 0x18, RZ, 0xc0, !PT ;  /* 0x00000018a9047812 */ /* 0x040fe200078ec0ff */
[----:B------:R-:W1:Y:S01]  /*1d560*/  S2UR UR6, SR_CgaCtaId ;  /* 0x00000000000679c3 */ /* 0x000e620000008800 */
[----:B------:R-:W-:Y:S01]  /*1d570*/  LOP3.LUT R5, R169, 0xc0, RZ, 0xc0, !PT ;  /* 0x000000c0a9057812 */ /* 0x000fe200078ec0ff */
[----:B------:R-:W-:Y:S01]  /*1d580*/  UMOV UR7, 0x400 ;  /* 0x0000040000077882 */ /* 0x000fe20000000000 */
[----:B------:R-:W-:Y:S01]  /*1d590*/  ISETP.GE.AND P0, PT, R4, R185, PT ;  /* 0x000000b90400720c */ /* 0x000fe20003f06270 */
[----:B------:R-:W-:Y:S01]  /*1d5a0*/  BSSY.RECONVERGENT B1, `(.L_x_4800) ;  /* 0x000024a000017945 */ /* 0x000fe20003800200 */
[C---:B------:R-:W-:Y:S02]  /*1d5b0*/  SHF.L.U64.HI R4, R172.reuse, 0x6, R173 ;  /* 0x00000006ac047819 */ /* 0x040fe400000102ad */
[----:B------:R-:W-:Y:S02]  /*1d5c0*/  LOP3.LUT R6, R5, 0x18, R164, 0xf8, !PT ;  /* 0x0000001805067812 */ /* 0x000fe400078ef8a4 */
[----:B------:R-:W-:Y:S01]  /*1d5d0*/  SHF.L.U32 R5, R172, 0x6, RZ ;  /* 0x00000006ac057819 */ /* 0x000fe200000006ff */
[----:B------:R-:W2:Y:S01]  /*1d5e0*/  S2R R164, SR_TID.X ;  /* 0x0000000000a47919 */ /* 0x000ea20000002100 */
[----:B------:R-:W-:Y:S02]  /*1d5f0*/  LOP3.LUT R6, R6, 0x18, R169, 0x78, !PT ;  /* 0x0000001806067812 */ /* 0x000fe400078e78a9 */
[----:B------:R-:W-:Y:S02]  /*1d600*/  IADD3 R10, P1, PT, R5, R178, RZ ;  /* 0x000000b2050a7210 */ /* 0x000fe40007f3e0ff */
[----:B------:R-:W-:Y:S02]  /*1d610*/  LOP3.LUT R6, R177, R6, RZ, 0xfc, !PT ;  /* 0x00000006b1067212 */ /* 0x000fe400078efcff */
[----:B------:R-:W-:Y:S02]  /*1d620*/  IADD3.X R11, PT, PT, R4, R179, RZ, P1, !PT ;  /* 0x000000b3040b7210 */ /* 0x000fe40000ffe4ff */
[-C--:B------:R-:W-:Y:S04]  /*1d630*/  IADD3 R8, P2, PT, R10, R5.reuse, RZ ;  /* 0x000000050a087210 */ /* 0x080fe80007f5e0ff */
[-C--:B------:R-:W-:Y:S02]  /*1d640*/  IADD3.X R9, PT, PT, R11, R4.reuse, RZ, P2, !PT ;  /* 0x000000040b097210 */ /* 0x080fe400017fe4ff */
[-C--:B------:R-:W-:Y:S04]  /*1d650*/  IADD3 R12, P1, PT, R8, R5.reuse, RZ ;  /* 0x00000005080c7210 */ /* 0x080fe80007f3e0ff */
[-C--:B------:R-:W-:Y:S02]  /*1d660*/  IADD3.X R13, PT, PT, R9, R4.reuse, RZ, P1, !PT ;  /* 0x00000004090d7210 */ /* 0x080fe40000ffe4ff */
[-C--:B------:R-:W-:Y:S04]  /*1d670*/  IADD3 R16, P2, PT, R12, R5.reuse, RZ ;  /* 0x000000050c107210 */ /* 0x080fe80007f5e0ff */
[-C--:B------:R-:W-:Y:S02]  /*1d680*/  IADD3.X R17, PT, PT, R13, R4.reuse, RZ, P2, !PT ;  /* 0x000000040d117210 */ /* 0x080fe400017fe4ff */
[-C--:B------:R-:W-:Y:S04]  /*1d690*/  IADD3 R14, P1, PT, R16, R5.reuse, RZ ;  /* 0x00000005100e7210 */ /* 0x080fe80007f3e0ff */
[-C--:B------:R-:W-:Y:S01]  /*1d6a0*/  IADD3.X R15, PT, PT, R17, R4.reuse, RZ, P1, !PT ;  /* 0x00000004110f7210 */ /* 0x080fe20000ffe4ff */
[----:B-1----:R-:W-:Y:S01]  /*1d6b0*/  ULEA UR6, UR6, UR7, 0x18 ;  /* 0x0000000706067291 */ /* 0x002fe2000f8ec0ff */
[C---:B--2---:R-:W-:Y:S02]  /*1d6c0*/  SHF.L.U32 R153, R164.reuse, 0x4, RZ ;  /* 0x00000004a4997819 */ /* 0x044fe400000006ff */
[----:B------:R-:W-:Y:S02]  /*1d6d0*/  SHF.L.U32 R168, R164, 0x5, RZ ;  /* 0x00000005a4a87819 */ /* 0x000fe400000006ff */
[C---:B------:R-:W-:Y:S02]  /*1d6e0*/  LOP3.LUT R166, R153.reuse, 0x3e00, RZ, 0xc0, !PT ;  /* 0x00003e0099a67812 */ /* 0x040fe400078ec0ff */
[----:B------:R-:W-:Y:S02]  /*1d6f0*/  LEA R201, R6, UR6, 0x1 ;  /* 0x0000000606c97c11 */ /* 0x000fe4000f8e08ff */
[--C-:B------:R-:W-:Y:S02]  /*1d700*/  LOP3.LUT R155, R166, 0x20, R168.reuse, 0xf8, !PT ;  /* 0x00000020a69b7812 */ /* 0x100fe400078ef8a8 */
[-C--:B------:R-:W-:Y:S01]  /*1d710*/  IADD3 R6, P2, PT, R14, R5.reuse, RZ ;  /* 0x000000050e067210 */ /* 0x080fe20007f5e0ff */
[----:B------:R-:W-:Y:S01]  /*1d720*/  @!PT LDS RZ, [RZ] ;  /* 0x00000000fffff984 */ /* 0x000fe20000000800 */
[----:B------:R-:W-:Y:S01]  /*1d730*/  @!PT LDS RZ, [RZ] ;  /* 0x00000000fffff984 */ /* 0x000fe20000000800 */
[----:B------:R-:W-:Y:S01]  /*1d740*/  @!PT LDS RZ, [RZ] ;  /* 0x00000000fffff984 */ /* 0x000fe20000000800 */
[----:B------:R-:W-:Y:S01]  /*1d750*/  @!P0 LDGSTS.E.BYPASS.LTC128B.128 [R201+0x5000], desc[UR4][R178.64] ;  /* 0x05000000b2c98fae */ /* 0x000fe2000b981a04 */
[----:B------:R-:W-:Y:S02]  /*1d760*/  LOP3.LUT R153, R153, 0x100, RZ, 0xc0, !PT ;  /* 0x0000010099997812 */ /* 0x000fe400078ec0ff */
[-C--:B------:R-:W-:Y:S02]  /*1d770*/  IADD3.X R7, PT, PT, R15, R4.reuse, RZ, P2, !PT ;  /* 0x000000040f077210 */ /* 0x080fe400017fe4ff */
[--C-:B------:R-:W-:Y:S02]  /*1d780*/  LOP3.LUT R0, R155, 0x100, R168.reuse, 0xf8, !PT ;  /* 0x000001009b007812 */ /* 0x100fe400078ef8a8 */
[----:B------:R-:W-:Y:S01]  /*1d790*/  @!P0 IADD3 R18, P1, PT, R6, R5, RZ ;  /* 0x0000000506128210 */ /* 0x000fe20007f3e0ff */
[----:B------:R-:W-:Y:S01]  /*1d7a0*/  @P0 STS.128 [R201+0x5000], RZ ;  /* 0x005000ffc9000388 */ /* 0x000fe20000000c00 */
[--C-:B------:R-:W-:Y:S02]  /*1d7b0*/  LOP3.LUT R152, R153, 0x20, R168.reuse, 0xf8, !PT ;  /* 0x0000002099987812 */ /* 0x100fe400078ef8a8 */
[----:B------:R-:W-:Y:S02]  /*1d7c0*/  @!P0 IADD3.X R19, PT, PT, R7, R4, RZ, P1, !PT ;  /* 0x0000000407138210 */ /* 0x000fe40000ffe4ff */
[C---:B------:R-:W-:Y:S02]  /*1d7d0*/  SHF.L.U32 R2, R164.reuse, 0x2, RZ ;  /* 0x00000002a4027819 */ /* 0x040fe400000006ff */
[----:B------:R-:W-:Y:S01]  /*1d7e0*/  LOP3.LUT R3, R164, 0x8, RZ, 0xc0, !PT ;  /* 0x00000008a4037812 */ /* 0x000fe200078ec0ff */
[----:B------:R-:W-:Y:S01]  /*1d7f0*/  @!PT LDS RZ, [RZ] ;  /* 0x00000000fffff984 */ /* 0x000fe20000000800 */
[----:B------:R-:W-:Y:S01]  /*1d800*/  @!PT LDS RZ, [RZ] ;  /* 0x00000000fffff984 */ /* 0x000fe20000000800 */
[----:B------:R-:W-:Y:S01]  /*1d810*/  @!PT LDS RZ, [RZ] ;  /* 0x00000000fffff984 */ /* 0x000fe20000000800 */
[----:B------:R-:W-:Y:S01]  /*1d820*/  @!P0 LDGSTS.E.BYPASS.LTC128B.128 [R201+0x5800], desc[UR4][R10.64] ;  /* 0x058000000ac98fae */ /* 0x000fe2000b981a04 */
[----:B------:R-:W-:Y:S02]  /*1d830*/  LOP3.LUT R2, R2, 0x18, RZ, 0xc0, !PT ;  /* 0x0000001802027812 */ /* 0x000fe400078ec0ff */
[----:B------:R-:W-:Y:S02]  /*1d840*/  LOP3.LUT R3, R3, 0xc0, R168, 0xf8, !PT ;  /* 0x000000c003037812 */ /* 0x000fe400078ef8a8 */
[----:B------:R-:W-:Y:S02]  /*1d850*/  LOP3.LUT P2, RZ, R164, 0x4, RZ, 0xc0, !PT ;  /* 0x00000004a4ff7812 */ /* 0x000fe4000784c0ff */
[----:B------:R-:W-:Y:S01]  /*1d860*/  LOP3.LUT R3, R152, R3, R2, 0xf6, !PT ;  /* 0x0000000398037212 */ /* 0x000fe200078ef602 */
[----:B------:R-:W-:Y:S01]  /*1d870*/  @P0 STS.128 [R201+0x5800], RZ ;  /* 0x005800ffc9000388 */ /* 0x000fe20000000c00 */
[----:B------:R-:W-:Y:S02]  /*1d880*/  SHF.R.U32.HI R165, RZ, 0x1, R164 ;  /* 0x00000001ffa57819 */ /* 0x000fe400000116a4 */
[----:B------:R-:W-:Y:S02]  /*1d890*/  ISETP.GT.AND P1, PT, R197, R174, PT ;  /* 0x000000aec500720c */ /* 0x000fe40003f24270 */
[----:B------:R-:W-:Y:S03]  /*1d8a0*/  LOP3.LUT R167, R165, 0x8, RZ, 0xc0, !PT ;  /* 0x00000008a5a77812 */ /* 0x000fe600078ec0ff */
[----:B------:R-:W-:Y:S01]  /*1d8b0*/  @!PT LDS RZ, [RZ] ;  /* 0x00000000fffff984 */ /* 0x000fe20000000800 */
[----:B------:R-:W-:Y:S01]  /*1d8c0*/  @!PT LDS RZ, [RZ] ;  /* 0x00000000fffff984 */ /* 0x000fe20000000800 */
[----:B------:R-:W-:Y:S01]  /*1d8d0*/  @!PT LDS RZ, [RZ] ;  /* 0x00000000fffff984 */ /* 0x000fe20000000800 */
[----:B------:R1:W-:Y:S01]  /*1d8e0*/  @!P0 LDGSTS.E.BYPASS.LTC128B.128 [R201+0x6000], desc[UR4][R8.64] ;  /* 0x0600000008c98fae */ /* 0x0003e2000b981a04 */
[----:B------:R-:W-:Y:S04]  /*1d8f0*/  LOP3.LUT R167, R167, 0xc0, R168, 0xf8, !PT ;  /* 0x000000c0a7a77812 */ /* 0x000fe800078ef8a8 */
[----:B------:R-:W-:Y:S02]  /*1d900*/  LOP3.LUT R167, R167, R2, RZ, 0x3c, !PT ;  /* 0x00000002a7a77212 */ /* 0x000fe400078e3cff */
[----:B------:R-:W-:Y:S01]  /*1d910*/  LEA R2, R3, UR6, 0x1 ;  /* 0x0000000603027c11 */ /* 0x000fe2000f8e08ff */
[----:B------:R-:W-:Y:S01]  /*1d920*/  @P0 STS.128 [R201+0x6000], RZ ;  /* 0x006000ffc9000388 */ /* 0x000fe20000000c00 */
[----:B------:R-:W-:Y:S02]  /*1d930*/  LOP3.LUT R0, R0, R167, RZ, 0xfc, !PT ;  /* 0x000000a700007212 */ /* 0x000fe400078efcff */
[----:B------:R-:W-:Y:S02]  /*1d940*/  MOV R3, 0x20 ;  /* 0x0000002000037802 */ /* 0x000fe40000000f00 */
[----:B------:R-:W-:Y:S02]  /*1d950*/  LEA R156, R0, UR6, 0x1 ;  /* 0x00000006009c7c11 */ /* 0x000fe4000f8e08ff */
[----:B------:R-:W-:Y:S01]  /*1d960*/  SEL R3, R3, 0xffffffe0, !P2 ;  /* 0xffffffe003037807 */ /* 0x000fe20005000000 */
[----:B------:R-:W-:Y:S01]  /*1d970*/  @!PT LDS RZ, [RZ] ;  /* 0x00000000fffff984 */ /* 0x000fe20000000800 */
[----:B------:R-:W-:Y:S01]  /*1d980*/  @!PT LDS RZ, [RZ] ;  /* 0x00000000fffff984 */ /* 0x000fe20000000800 */
[----:B------:R-:W-:Y:S01]  /*1d990*/  @!PT LDS RZ, [RZ] ;  /* 0x00000000fffff984 */ /* 0x000fe20000000800 */
[----:B------:R-:W-:Y:S03]  /*1d9a0*/  @!P0 LDGSTS.E.BYPASS.LTC128B.128 [R201+0x6800], desc[UR4][R12.64] ;  /* 0x068000000cc98fae */ /* 0x000fe6000b981a04 */
[-C--:B------:R-:W-:Y:S05]  /*1d9b0*/  IADD3 R0, PT, PT, R2, R3.reuse, RZ ;  /* 0x0000000302007210 */ /* 0x080fea0007ffe0ff */
        /* <DEDUP_REMOVED lines=23> */
[----:B-1----:R-:W1:Y:S08]  /*1db30*/  LDSM.16.M88.4 R8, [R2+0x1000] ;  /* 0x001000000208783b */ /* 0x002e700000000200 */
[----:B--2---:R-:W2:Y:S01]  /*1db40*/  LDSM.16.M88.4 R16, [R2+0x1400] ;  /* 0x001400000210783b */ /* 0x004ea20000000200 */
[----:B---3--:R-:W-:Y:S07]  /*1db50*/  IADD3 R156, PT, PT, R156, R3, RZ ;  /* 0x000000039c9c7210 */ /* 0x008fee0007ffe0ff */
        /* <DEDUP_REMOVED lines=77> */
[----:B------:R2:W1:Y:S01]  /*1e030*/  MUFU.TANH R16, R13 ;  /* 0x0000000d00107308 */ /* 0x0004620000002400 */
        /* <DEDUP_REMOVED lines=10> */
[-C--:B--2---:R-:W-:Y:S01]  /*1e0e0*/  FMUL.FTZ R13, R24, R200.reuse ;  /* 0x000000c8180d7220 */ /* 0x084fe20000410000 */
[-C--:B------:R-:W-:Y:S01]  /*1e0f0*/  FMUL.FTZ R25, R25, R200.reuse ;  /* 0x000000c819197220 */ /* 0x080fe20000410000 */
[-C--:B------:R-:W-:Y:S01]  /*1e100*/  FMUL.FTZ R27, R27, R200.reuse ;  /* 0x000000c81b1b7220 */ /* 0x080fe20000410000 */
[-C--:B------:R-:W-:Y:S06]  /*1e110*/  FMUL.FTZ R26, R26, R200.reuse ;  /* 0x000000c81a1a7220 */ /* 0x080fec0000410000 */
[----:B------:R2:W1:Y:S10]  /*1e120*/  MUFU.TANH R24, R13 ;  /* 0x0000000d00187308 */ /* 0x0004740000002400 */
        /* <DEDUP_REMOVED lines=14> */
[-C--:B--2---:R-:W-:Y:S01]  /*1e210*/  FMUL.FTZ R13, R32, R200.reuse ;  /* 0x000000c8200d7220 */ /* 0x084fe20000410000 */
[-C--:B------:R-:W-:Y:S01]  /*1e220*/  FMUL.FTZ R33, R33, R200.reuse ;  /* 0x000000c821217220 */ /* 0x080fe20000410000 */
[-C--:B------:R-:W-:Y:S03]  /*1e230*/  FMUL.FTZ R35, R35, R200.reuse ;  /* 0x000000c823237220 */ /* 0x080fe60000410000 */
[----:B------:R-:W2:Y:S01]  /*1e240*/  MUFU.TANH R230, R29 ;  /* 0x0000001d00e67308 */ /* 0x000ea20000002400 */
        /* <DEDUP_REMOVED lines=9> */
[----:B------:R-:W2:Y:S01]  /*1e2e0*/  MUFU.TANH R238, R37 ;  /* 0x0000002500ee7308 */ /* 0x000ea20000002400 */
[C---:B-----5:R-:W-:Y:S09]  /*1e2f0*/  HMMA.16816.F32 R44, R156.reuse, R8, R44 ;  /* 0x000000089c2c723c */ /* 0x060ff2000000182c */
[----:B------:R-:W2:Y:S01]  /*1e300*/  MUFU.TANH R232, R31 ;  /* 0x0000001f00e87308 */ /* 0x000ea20000002400 */
[-C--:B-1----:R-:W-:Y:S01]  /*1e310*/  FMUL.FTZ R13, R40, R200.reuse ;  /* 0x000000c8280d7220 */ /* 0x082fe20000410000 */
[C---:B------:R-:W-:Y:S01]  /*1e320*/  HMMA.16816.F32 R48, R156.reuse, R10, R48 ;  /* 0x0000000a9c30723c */ /* 0x040fe20000001830 */
[----:B------:R-:W1:Y:S07]  /*1e330*/  LDSM.16.M88.4 R8, [R0+0x2c00] ;  /* 0x002c00000008783b */ /* 0x000e6e0000000200 */
        /* <DEDUP_REMOVED lines=13> */
[-C--:B------:R-:W-:Y:S01]  /*1e410*/  FMUL.FTZ R17, R55, R200.reuse ;  /* 0x000000c837117220 */ /* 0x080fe20000410000 */
[-C--:B------:R-:W-:Y:S07]  /*1e420*/  FMUL.FTZ R52, R52, R200.reuse ;  /* 0x000000c834347220 */ /* 0x080fee0000410000 */
[----:B------:R-:W2:Y:S01]  /*1e430*/  MUFU.TANH R240, R39 ;  /* 0x0000002700f07308 */ /* 0x000ea20000002400 */
[-C--:B------:R-:W-:Y:S01]  /*1e440*/  FMUL.FTZ R54, R54, R200.reuse ;  /* 0x000000c836367220 */ /* 0x080fe20000410000 */
[-C--:B------:R-:W-:Y:S01]  /*1e450*/  FMUL.FTZ R21, R56, R200.reuse ;  /* 0x000000c838157220 */ /* 0x080fe20000410000 */
[-C--:B------:R-:W-:Y:S07]  /*1e460*/  FMUL.FTZ R57, R57, R200.reuse ;  /* 0x000000c839397220 */ /* 0x080fee0000410000 */
[----:B------:R3:W2:Y:S01]  /*1e470*/  MUFU.TANH R40, R13 ;  /* 0x0000000d00287308 */ /* 0x0006a20000002400 */
[-C--:B------:R-:W-:Y:S01]  /*1e480*/  FMUL.FTZ R19, R59, R200.reuse ;  /* 0x000000c83b137220 */ /* 0x080fe20000410000 */
[-C--:B------:R-:W-:Y:S01]  /*1e490*/  FMUL.FTZ R58, R58, R200.reuse ;  /* 0x000000c83a3a7220 */ /* 0x080fe20000410000 */
[C---:B-1----:R-:W-:Y:S07]  /*1e4a0*/  HMMA.16816.F32 R60, R156.reuse, R8, R60 ;  /* 0x000000089c3c723c */ /* 0x042fee000000183c */
[----:B------:R-:W1:Y:S01]  /*1e4b0*/  MUFU.TANH R242, R41 ;  /* 0x0000002900f27308 */ /* 0x000e620000002400 */
[C---:B------:R-:W-:Y:S01]  /*1e4c0*/  HMMA.16816.F32 R64, R156.reuse, R10, R64 ;  /* 0x0000000a9c40723c */ /* 0x040fe20000001840 */
[----:B------:R-:W4:Y:S08]  /*1e4d0*/  LDSM.16.M88.4 R8, [R0+0x3400] ;  /* 0x003400000008783b */ /* 0x000f300000000200 */
[----:B------:R-:W1:Y:S01]  /*1e4e0*/  MUFU.TANH R244, R43 ;  /* 0x0000002b00f47308 */ /* 0x000e620000002400 */
[-C--:B---3--:R-:W-:Y:S01]  /*1e4f0*/  FMUL.FTZ R13, R51, R200.reuse ;  /* 0x000000c8330d7220 */ /* 0x088fe20000410000 */
[C---:B-----5:R-:W-:Y:S03]  /*1e500*/  HMMA.16816.F32 R68, R156.reuse, R4, R68 ;  /* 0x000000049c44723c */ /* 0x060fe60000001844 */
[-C--:B------:R-:W-:Y:S05]  /*1e510*/  FMUL.FTZ R23, R63, R200.reuse ;  /* 0x000000c83f177220 */ /* 0x080fea0000410000 */
[----:B------:R3:W1:Y:S01]  /*1e520*/  MUFU.TANH R48, R15 ;  /* 0x0000000f00307308 */ /* 0x0006620000002400 */
[-C--:B------:R-:W-:Y:S01]  /*1e530*/  FMUL.FTZ R60, R60, R200.reuse ;  /* 0x000000c83c3c7220 */ /* 0x080fe20000410000 */
[-C--:B------:R-:W-:Y:S01]  /*1e540*/  FMUL.FTZ R62, R62, R200.reuse ;  /* 0x000000c83e3e7220 */ /* 0x080fe20000410000 */
[C---:B------:R-:W-:Y:S01]  /*1e550*/  HMMA.16816.F32 R72, R156.reuse, R6, R72 ;  /* 0x000000069c48723c */ /* 0x040fe20000001848 */
[----:B------:R-:W5:Y:S02]  /*1e560*/  LDSM.16.M88.4 R4, [R0+0x3800] ;  /* 0x003800000004783b */ /* 0x000f640000000200 */
[-C--:B------:R-:W-:Y:S04]  /*1e570*/  FMUL.FTZ R29, R64, R200.reuse ;  /* 0x000000c8401d7220 */ /* 0x080fe80000410000 */
[----:B------:R2:W1:Y:S01]  /*1e580*/  MUFU.TANH R56, R21 ;  /* 0x0000001500387308 */ /* 0x0004620000002400 */
[-C--:B------:R-:W-:Y:S01]  /*1e590*/  FMUL.FTZ R25, R65, R200.reuse ;  /* 0x000000c841197220 */ /* 0x080fe20000410000 */
[-C--:B------:R-:W-:Y:S01]  /*1e5a0*/  FMUL.FTZ R27, R67, R200.reuse ;  /* 0x000000c8431b7220 */ /* 0x080fe20000410000 */
[-C--:B------:R-:W-:Y:S01]  /*1e5b0*/  FMUL.FTZ R66, R66, R200.reuse ;  /* 0x000000c842427220 */ /* 0x080fe20000410000 */
[-C--:B------:R-:W-:Y:S06]  /*1e5c0*/  FMUL.FTZ R31, R71, R200.reuse ;  /* 0x000000c8471f7220 */ /* 0x080fec0000410000 */
[----:B------:R1:W1:Y:S01]  /*1e5d0*/  MUFU.TANH R64, R29 ;  /* 0x0000001d00407308 */ /* 0x0002620000002400 */
[-C--:B------:R-:W-:Y:S01]  /*1e5e0*/  FMUL.FTZ R68, R68, R200.reuse ;  /* 0x000000c844447220 */ /* 0x080fe20000410000 */
[-C--:B---3--:R-:W-:Y:S01]  /*1e5f0*/  FMUL.FTZ R15, R53, R200.reuse ;  /* 0x000000c8350f7220 */ /* 0x088fe20000410000 */
[-C--:B------:R-:W-:Y:S01]  /*1e600*/  FMUL.FTZ R70, R70, R200.reuse ;  /* 0x000000c846467220 */ /* 0x080fe20000410000 */
[-C--:B------:R-:W-:Y:S06]  /*1e610*/  FMUL.FTZ R37, R72, R200.reuse ;  /* 0x000000c848257220 */ /* 0x080fec0000410000 */
[----:B------:R-:W3:Y:S01]  /*1e620*/  MUFU.TANH R250, R47 ;  /* 0x0000002f00fa7308 */ /* 0x000ee20000002400 */
[-C--:B------:R-:W-:Y:S01]  /*1e630*/  FMUL.FTZ R33, R73, R200.reuse ;  /* 0x000000c849217220 */ /* 0x080fe20000410000 */
[-C--:B--2---:R-:W-:Y:S01]  /*1e640*/  FMUL.FTZ R21, R61, R200.reuse ;  /* 0x000000c83d157220 */ /* 0x084fe20000410000 */
[-C--:B------:R-:W-:Y:S01]  /*1e650*/  FMUL.FTZ R35, R75, R200.reuse ;  /* 0x000000c84b237220 */ /* 0x080fe20000410000 */
[-C--:B------:R-:W-:Y:S01]  /*1e660*/  FMUL.FTZ R74, R74, R200.reuse ;  /* 0x000000c84a4a7220 */ /* 0x080fe20000410000 */
[C---:B----4-:R-:W-:Y:S05]  /*1e670*/  HMMA.16816.F32 R76, R156.reuse, R8, R76 ;  /* 0x000000089c4c723c */ /* 0x050fea000000184c */
[----:B------:R2:W4:Y:S01]  /*1e680*/  MUFU.TANH R72, R37 ;  /* 0x0000002500487308 */ /* 0x0005220000002400 */
[-C--:B-1----:R-:W-:Y:S02]  /*1e690*/  FMUL.FTZ R29, R69, R200.reuse ;  /* 0x000000c8451d7220 */ /* 0x082fe40000410000 */
[C---:B------:R-:W-:Y:S01]  /*1e6a0*/  HMMA.16816.F32 R80, R156.reuse, R10, R80 ;  /* 0x0000000a9c50723c */ /* 0x040fe20000001850 */
[----:B------:R-:W1:Y:S06]  /*1e6b0*/  LDSM.16.M88.4 R8, [R0+0x3c00] ;  /* 0x003c00000008783b */ /* 0x000e6c0000000200 */
[----:B------:R-:W1:Y:S01]  /*1e6c0*/  MUFU.TANH R252, R49 ;  /* 0x0000003100fc7308 */ /* 0x000e620000002400 */
[C---:B-----5:R-:W-:Y:S09]  /*1e6d0*/  HMMA.16816.F32 R84, R156.reuse, R4, R84 ;  /* 0x000000049c54723c */ /* 0x060ff20000001854 */
[----:B------:R-:W1:Y:S01]  /*1e6e0*/  MUFU.TANH R154, R57 ;  /* 0x00000039009a7308 */ /* 0x000e620000002400 */
[-C--:B------:R-:W-:Y:S01]  /*1e6f0*/  FMUL.FTZ R39, R79, R200.reuse ;  /* 0x000000c84f277220 */ /* 0x080fe20000410000 */
[-C--:B--2---:R-:W-:Y:S01]  /*1e700*/  FMUL.FTZ R37, R77, R200.reuse ;  /* 0x000000c84d257220 */ /* 0x084fe20000410000 */
[-C--:B------:R-:W-:Y:S01]  /*1e710*/  FMUL.FTZ R76, R76, R200.reuse ;  /* 0x000000c84c4c7220 */ /* 0x080fe20000410000 */
[-C--:B------:R-:W-:Y:S01]  /*1e720*/  FMUL.FTZ R78, R78, R200.reuse ;  /* 0x000000c84e4e7220 */ /* 0x080fe20000410000 */
[C---:B------:R-:W-:Y:S01]  /*1e730*/  HMMA.16816.F32 R88, R156.reuse, R6, R88 ;  /* 0x000000069c58723c */ /* 0x040fe20000001858 */
[----:B------:R-:W2:Y:S04]  /*1e740*/  LDSM.16.M88.4 R4, [R0+0x4000] ;  /* 0x004000000004783b */ /* 0x000ea80000000200 */
[----:B------:R5:W1:Y:S01]  /*1e750*/  MUFU.TANH R248, R46 ;  /* 0x0000002e00f87308 */ /* 0x000a620000002400 */
[-C--:B------:R-:W-:Y:S01]  /*1e760*/  FMUL.FTZ R41, R81, R200.reuse ;  /* 0x000000c851297220 */ /* 0x080fe20000410000 */
[-C--:B------:R-:W-:Y:S01]  /*1e770*/  FMUL.FTZ R43, R83, R200.reuse ;  /* 0x000000c8532b7220 */ /* 0x080fe20000410000 */
[-C--:B------:R-:W-:Y:S07]  /*1e780*/  FMUL.FTZ R82, R82, R200.reuse ;  /* 0x000000c852527220 */ /* 0x080fee0000410000 */
[----:B------:R-:W2:Y:S01]  /*1e790*/  MUFU.TANH R202, R202 ;  /* 0x000000ca00ca7308 */ /* 0x000ea20000002400 */
[-C--:B------:R-:W-:Y:S01]  /*1e7a0*/  FMUL.FTZ R45, R84, R200.reuse ;  /* 0x000000c8542d7220 */ /* 0x080fe20000410000 */
[-C--:B------:R-:W-:Y:S01]  /*1e7b0*/  FMUL.FTZ R85, R85, R200.reuse ;  /* 0x000000c855557220 */ /* 0x080fe20000410000 */
[-C--:B------:R-:W-:Y:S01]  /*1e7c0*/  FMUL.FTZ R84, R86, R200.reuse ;  /* 0x000000c856547220 */ /* 0x080fe20000410000 */
[-C--:B------:R-:W-:Y:S06]  /*1e7d0*/  FMUL.FTZ R86, R87, R200.reuse ;  /* 0x000000c857567220 */ /* 0x080fec0000410000 */
[----:B------:R3:W2:Y:S01]  /*1e7e0*/  MUFU.TANH R155, R45 ;  /* 0x0000002d009b7308 */ /* 0x0006a20000002400 */
[-C--:B------:R-:W-:Y:S01]  /*1e7f0*/  FMUL.FTZ R161, R88, R200.reuse ;  /* 0x000000c858a17220 */ /* 0x080fe20000410000 */
[-C--:B------:R-:W-:Y:S01]  /*1e800*/  FMUL.FTZ R88, R91, R200.reuse ;  /* 0x000000c85b587220 */ /* 0x080fe20000410000 */
[-C--:B------:R-:W-:Y:S01]  /*1e810*/  FMUL.FTZ R90, R90, R200.reuse ;  /* 0x000000c85a5a7220 */ /* 0x080fe20000410000 */
[-C--:B-----5:R-:W-:Y:S01]  /*1e820*/  FMUL.FTZ R46, R80, R200.reuse ;  /* 0x000000c8502e7220 */ /* 0x0a0fe20000410000 */
[C---:B-1----:R-:W-:Y:S05]  /*1e830*/  HMMA.16816.F32 R92, R156.reuse, R8, R92 ;  /* 0x000000089c5c723c */ /* 0x042fea000000185c */
[----:B------:R-:W1:Y:S03]  /*1e840*/  MUFU.TANH R153, R85 ;  /* 0x0000005500997308 */ /* 0x000e660000002400 */
[C---:B------:R-:W-:Y:S01]  /*1e850*/  HMMA.16816.F32 R96, R156.reuse, R10, R96 ;  /* 0x0000000a9c60723c */ /* 0x040fe20000001860 */
[----:B------:R-:W5:Y:S06]  /*1e860*/  LDSM.16.M88.4 R8, [R0+0x4400] ;  /* 0x004400000008783b */ /* 0x000f6c0000000200 */
[----:B------:R-:W1:Y:S01]  /*1e870*/  MUFU.TANH R204, R204 ;  /* 0x000000cc00cc7308 */ /* 0x000e620000002400 */
[-C--:B---3--:R-:W-:Y:S01]  /*1e880*/  FMUL.FTZ R45, R89, R200.reuse ;  /* 0x000000c8592d7220 */ /* 0x088fe20000410000 */
[C---:B--2---:R-:W-:Y:S08]  /*1e890*/  HMMA.16816.F32 R100, R156.reuse, R4, R100 ;  /* 0x000000049c64723c */ /* 0x044ff00000001864 */
[----:B------:R-:W2:Y:S01]  /*1e8a0*/  MUFU.TANH R206, R206 ;  /* 0x000000ce00ce7308 */ /* 0x000ea20000002400 */
[-C--:B------:R-:W-:Y:S01]  /*1e8b0*/  FMUL.FTZ R93, R93, R200.reuse ;  /* 0x000000c85d5d7220 */ /* 0x080fe20000410000 */
[-C--:B------:R-:W-:Y:S01]  /*1e8c0*/  FMUL.FTZ R203, R92, R200.reuse ;  /* 0x000000c85ccb7220 */ /* 0x080fe20000410000 */
[-C--:B------:R-:W-:Y:S01]  /*1e8d0*/  FMUL.FTZ R92, R95, R200.reuse ;  /* 0x000000c85f5c7220 */ /* 0x080fe20000410000 */
[-C--:B------:R-:W-:Y:S01]  /*1e8e0*/  FMUL.FTZ R94, R94, R200.reuse ;  /* 0x000000c85e5e7220 */ /* 0x080fe20000410000 */
[C---:B------:R-:W-:Y:S01]  /*1e8f0*/  HMMA.16816.F32 R104, R156.reuse, R6, R104 ;  /* 0x000000069c68723c */ /* 0x040fe20000001868 */
[----:B------:R-:W3:Y:S04]  /*1e900*/  LDSM.16.M88.4 R4, [R0+0x4800] ;  /* 0x004800000004783b */ /* 0x000ee80000000200 */
[----:B------:R4:W1:Y:S01]  /*1e910*/  MUFU.TANH R163, R93 ;  /* 0x0000005d00a37308 */ /* 0x0008620000002400 */
[-C--:B------:R-:W-:Y:S01]  /*1e920*/  FMUL.FTZ R97, R97, R200.reuse ;  /* 0x000000c861617220 */ /* 0x080fe20000410000 */
[-C--:B------:R-:W-:Y:S01]  /*1e930*/  FMUL.FTZ R207, R96, R200.reuse ;  /* 0x000000c860cf7220 */ /* 0x080fe20000410000 */
[-C--:B------:R-:W-:Y:S01]  /*1e940*/  FMUL.FTZ R96, R99, R200.reuse ;  /* 0x000000c863607220 */ /* 0x080fe20000410000 */
[-C--:B------:R-:W-:Y:S06]  /*1e950*/  FMUL.FTZ R98, R98, R200.reuse ;  /* 0x000000c862627220 */ /* 0x080fec0000410000 */
[----:B------:R2:W1:Y:S01]  /*1e960*/  MUFU.TANH R205, R97 ;  /* 0x0000006100cd7308 */ /* 0x0004620000002400 */
[-C--:B------:R-:W-:Y:S01]  /*1e970*/  FMUL.FTZ R100, R100, R200.reuse ;  /* 0x000000c864647220 */ /* 0x080fe20000410000 */
[-C--:B------:R-:W-:Y:S01]  /*1e980*/  FMUL.FTZ R101, R101, R200.reuse ;  /* 0x000000c865657220 */ /* 0x080fe20000410000 */
[-C--:B------:R-:W-:Y:S07]  /*1e990*/  FMUL.FTZ R99, R102, R200.reuse ;  /* 0x000000c866637220 */ /* 0x080fee0000410000 */
[----:B------:R-:W1:Y:S01]  /*1e9a0*/  MUFU.TANH R12, R12 ;  /* 0x0000000c000c7308 */ /* 0x000e620000002400 */
[-C--:B------:R-:W-:Y:S01]  /*1e9b0*/  FMUL.FTZ R95, R104, R200.reuse ;  /* 0x000000c8685f7220 */ /* 0x080fe20000410000 */
[-C--:B----4-:R-:W-:Y:S01]  /*1e9c0*/  FMUL.FTZ R93, R105, R200.reuse ;  /* 0x000000c8695d7220 */ /* 0x090fe20000410000 */
[-C--:B------:R-:W-:Y:S01]  /*1e9d0*/  FMUL.FTZ R91, R106, R200.reuse ;  /* 0x000000c86a5b7220 */ /* 0x080fe20000410000 */
[-C--:B------:R-:W-:Y:S01]  /*1e9e0*/  FMUL.FTZ R89, R107, R200.reuse ;  /* 0x000000c86b597220 */ /* 0x080fe20000410000 */
[C---:B-----5:R-:W-:Y:S05]  /*1e9f0*/  HMMA.16816.F32 R108, R156.reuse, R8, R108 ;  /* 0x000000089c6c723c */ /* 0x060fea000000186c */
[----:B------:R-:W4:Y:S01]  /*1ea00*/  MUFU.TANH R214, R214 ;  /* 0x000000d600d67308 */ /* 0x000f220000002400 */
[-C--:B--2---:R-:W-:Y:S02]  /*1ea10*/  FMUL.FTZ R97, R103, R200.reuse ;  /* 0x000000c867617220 */ /* 0x084fe40000410000 */
[C---:B------:R-:W-:Y:S07]  /*1ea20*/  HMMA.16816.F32 R112, R156.reuse, R10, R112 ;  /* 0x0000000a9c70723c */ /* 0x040fee0000001870 */
[----:B------:R-:W2:Y:S01]  /*1ea30*/  MUFU.TANH R14, R14 ;  /* 0x0000000e000e7308 */ /* 0x000ea20000002400 */
[----:B------:R-:W5:Y:S01]  /*1ea40*/  LDSM.16.M88.4 R8, [R0+0x4c00] ;  /* 0x004c00000008783b */ /* 0x000f620000000200 */
[----:B------:R-:W-:Y:S04]  /*1ea50*/  DEPBAR.LE SB0, 0x0 ;  /* 0x000080000000791a */ /* 0x000fe80000000000 */
[C---:B---3--:R-:W-:Y:S04]  /*1ea60*/  HMMA.16816.F32 R116, R156.reuse, R4, R116 ;  /* 0x000000049c74723c */ /* 0x048fe80000001874 */
[----:B------:R-:W3:Y:S01]  /*1ea70*/  MUFU.TANH R18, R18 ;  /* 0x0000001200127308 */ /* 0x000ee20000002400 */
[----:B------:R-:W-:Y:S01]  /*1ea80*/  BAR.SYNC.DEFER_BLOCKING 0x0 ;  /* 0x0000000000007b1d */ /* 0x000fe20000010000 */
[-C--:B------:R-:W-:Y:S01]  /*1ea90*/  FMUL.FTZ R87, R108, R200.reuse ;  /* 0x000000c86c577220 */ /* 0x080fe20000410000 */
[-C--:B------:R-:W-:Y:S01]  /*1eaa0*/  FMUL.FTZ R85, R109, R200.reuse ;  /* 0x000000c86d557220 */ /* 0x080fe20000410000 */
[-C--:B------:R-:W-:Y:S01]  /*1eab0*/  FMUL.FTZ R83, R110, R200.reuse ;  /* 0x000000c86e537220 */ /* 0x080fe20000410000 */
[C---:B------:R-:W-:Y:S05]  /*1eac0*/  HMMA.16816.F32 R120, R156.reuse, R6, R120 ;  /* 0x000000069c78723c */ /* 0x040fea0000001878 */
        /* <DEDUP_REMOVED lines=110> */
[C---:B------:R-:W-:Y:S02]  /*1f1b0*/  IMAD.SHL.U32 R2, R170.reuse, 0x20, RZ ;  /* 0x00000020aa027824 */ /* 0x040fe400078e00ff */
[----:B------:R-:W-:Y:S01]  /*1f1c0*/  ISETP.NE.AND.EX P3, PT, R191, RZ, PT, P3 ;  /* 0x000000ffbf00720c */ /* 0x000fe20003f65330 */
[----:B------:R-:W-:Y:S11]  /*1f1d0*/  IMAD.SHL.U32 R0, R170, 0x40, RZ ;  /* 0x00000040aa007824 */ /* 0x000ff600078e00ff */
[----:B------:R-:W-:Y:S01]  /*1f1e0*/  @!UPT UIADD3 URZ, UPT, UPT, URZ, URZ, URZ ;  /* 0x000000fffffff290 */ /* 0x000fe2000fffe0ff */
        /* <DEDUP_REMOVED lines=9> */
[----:B------:R-:W1:Y:S02]  /*1f280*/  LD.E R104, desc[UR4][R148.64+0x170] ;  /* 0x0001700494687980 */ /* 0x000e64000c101900 */
[-C--:B-1----:R-:W-:Y:S02]  /*1f290*/  IABS R46, R104.reuse ;  /* 0x00000068002e7213 */ /* 0x082fe40000000000 */
[-C--:B------:R-:W-:Y:S02]  /*1f2a0*/  IABS R10, R104.reuse ;  /* 0x00000068000a7213 */ /* 0x080fe40000000000 */
[----:B------:R-:W1:Y:S03]  /*1f2b0*/  I2F.RP R9, R46 ;  /* 0x0000002e00097306 */ /* 0x000e660000209400 */
[----:B------:R-:W-:Y:S07]  /*1f2c0*/  IMAD.MOV R10, RZ, RZ, -R10 ;  /* 0x000000ffff0a7224 */ /* 0x000fee00078e0a0a */
[----:B-1----:R-:W1:Y:S02]  /*1f2d0*/  MUFU.RCP R3, R9 ;  /* 0x0000000900037308 */ /* 0x002e640000001000 */
[----:B-1----:R-:W-:Y:S02]  /*1f2e0*/  VIADD R106, R3, 0xffffffe ;  /* 0x0ffffffe036a7836 */ /* 0x002fe40000000000 */
[----:B------:R-:W-:Y:S06]  /*1f2f0*/  IMAD.SHL.U32 R3, R197, 0x100, RZ ;  /* 0x00000100c5037824 */ /* 0x000fec00078e00ff */
[----:B------:R-:W1:Y:S01]  /*1f300*/  F2I.FTZ.U32.TRUNC.NTZ R107, R106 ;  /* 0x0000006a006b7305 */ /* 0x000e62000021f000 */
[C---:B------:R-:W-:Y:S02]  /*1f310*/  IADD3 R11, PT, PT, R3.reuse, -0x100, RZ ;  /* 0xffffff00030b7810 */ /* 0x040fe40007ffe0ff */
[----:B------:R-:W-:Y:S02]  /*1f320*/  IABS R7, R3 ;  /* 0x0000000300077213 */ /* 0x000fe40000000000 */
[----:B------:R-:W-:Y:S01]  /*1f330*/  LOP3.LUT R3, R3, R104, RZ, 0x3c, !PT ;  /* 0x0000006803037212 */ /* 0x000fe200078e3cff */
        /* <DEDUP_REMOVED lines=20> */
[----:B------:R-:W-:Y:S02]  /*1f480*/  ISETP.GE.AND P1, PT, R11, RZ, PT ;  /* 0x000000ff0b00720c */ /* 0x000fe40003f26270 */
[----:B------:R-:W-:Y:S07]  /*1f490*/  LOP3.LUT R5, RZ, R104, RZ, 0x33, !PT ;  /* 0x00000068ff057212 */ /* 0x000fee00078e33ff */
[----:B------:R-:W-:Y:S02]  /*1f4a0*/  @P5 IADD3 R9, PT, PT, R9, 0x1, RZ ;  /* 0x0000000109095810 */ /* 0x000fe40007ffe0ff */
[----:B------:R-:W-:Y:S01]  /*1f4b0*/  @P6 VIADD R102, R102, 0x1 ;  /* 0x0000000166666836 */ /* 0x000fe20000000000 */
[----:B------:R-:W-:Y:S02]  /*1f4c0*/  ISETP.NE.AND P5, PT, R104, RZ, PT ;  /* 0x000000ff6800720c */ /* 0x000fe40003fa5270 */
[----:B------:R-:W-:Y:S02]  /*1f4d0*/  @!P1 IMAD.MOV R9, RZ, RZ, -R9 ;  /* 0x000000ffff099224 */ /* 0x000fe400078e0a09 */
[----:B------:R-:W-:Y:S03]  /*1f4e0*/  @!P4 IADD3 R102, PT, PT, -R102, RZ, RZ ;  /* 0x000000ff6666c210 */ /* 0x000fe60007ffe1ff */
        /* <DEDUP_REMOVED lines=24> */
.L_x_4803:
[----:B------:R-:W-:Y:S05]  /*1f670*/  BSYNC.RECONVERGENT B0 ;  /* 0x0000000000007941 */ /* 0x000fea0003800200 */
.L_x_4802:
        /* <DEDUP_REMOVED lines=35> */
[--C-:B------:R-:W-:Y:S01]  /*1f8b0*/  IMAD.X R109, R111, 0x1, R3.reuse, P4 ;  /* 0x000000016f6d7824 */ /* 0x100fe200020e0603 */
[----:B--2---:R-:W-:Y:S01]  /*1f8c0*/  LOP3.LUT R177, R169, 0x1f20, RZ, 0xc0, !PT ;  /* 0x00001f20a9b17812 */ /* 0x004fe200078ec0ff */
        /* <DEDUP_REMOVED lines=23> */
.L_x_4801:
[----:B------:R-:W-:Y:S05]  /*1fa40*/  BSYNC.RECONVERGENT B1 ;  /* 0x0000000000017941 */ /* 0x000fea0003800200 */
.L_x_4800:
[----:B------:R-:W-:Y:S01]  /*1fa50*/  LOP3.LUT R167, R167, 0x120, R168, 0xf8, !PT ;  /* 0x00000120a7a77812 */ /* 0x000fe200078ef8a8 */
[----:B-1----:R-:W-:Y:S02]  /*1fa60*/  IMAD.SHL.U32 R46, R164, 0x2, RZ ;  /* 0x00000002a42e7824 */ /* 0x002fe400078e00ff */
[----:B------:R-:W-:Y:S03]  /*1fa70*/  VIADD R0, R192, 0x8 ;  /* 0x00000008c0007836 */ /* 0x000fe60000000000 */
[----:B------:R-:W-:Y:S05]  /*1fa80*/  LOP3.LUT R46, R46, 0x6, RZ, 0xc0, !PT ;  /* 0x000000062e2e7812 */ /* 0x000fea00078ec0ff */
[----:B------:R-:W-:Y:S04]  /*1fa90*/  IMAD R9, R197, 0x100, R46 ;  /* 0x00000100c5097824 */ /* 0x000fe800078e022e */
[C---:B------:R-:W-:Y:S01]  /*1faa0*/  VIADD R120, R9.reuse, 0x28 ;  /* 0x0000002809787836 */ /* 0x040fe20000000000 */
[C---:B------:R-:W-:Y:S01]  /*1fab0*/  ISETP.GE.AND P1, PT, R9.reuse, R196, PT ;  /* 0x000000c40900720c */ /* 0x040fe20003f26270 */
[C---:B---3--:R-:W-:Y:S01]  /*1fac0*/  VIADD R108, R9.reuse, 0x30 ;  /* 0x00000030096c7836 */ /* 0x048fe20000000000 */
        /* <DEDUP_REMOVED lines=33> */
[C---:B------:R-:W-:Y:S01]  /*1fce0*/  FFMA.FTZ R162, -R187.reuse, R2, R162 ;  /* 0x00000002bba27223 */ /* 0x040fe200000101a2 */
[C-C-:B------:R-:W-:Y:S01]  /*1fcf0*/  IADD3 R2, PT, PT, R192.reuse, -0x10, -R3.reuse ;  /* 0xfffffff0c0027810 */ /* 0x140fe20007ffe803 */
[----:B------:R-:W-:Y:S01]  /*1fd00*/  FFMA.FTZ R208, -R187, R5, R208 ;  /* 0x00000005bbd07223 */ /* 0x000fe200000101d0 */
[C-C-:B------:R-:W-:Y:S01]  /*1fd10*/  IADD3 R5, PT, PT, R192.reuse, -0x18, -R3.reuse ;  /* 0xffffffe8c0057810 */ /* 0x140fe20007ffe803 */
        /* <DEDUP_REMOVED lines=10> */
[C---:B------:R-:W-:Y:S01]  /*1fdc0*/  FFMA.FTZ R12, -R187.reuse, R2, R12 ;  /* 0x00000002bb0c7223 */ /* 0x040fe2000001010c */
[C-C-:B------:R-:W-:Y:S01]  /*1fdd0*/  IADD3 R102, PT, PT, R192.reuse, -0x19, -R3.reuse ;  /* 0xffffffe7c0667810 */ /* 0x140fe20007ffe803 */
[----:B------:R-:W-:Y:S01]  /*1fde0*/  FFMA.FTZ R16, -R187, R5, R16 ;  /* 0x00000005bb107223 */ /* 0x000fe20000010110 */
[C-C-:B------:R-:W-:Y:S01]  /*1fdf0*/  IADD3 R5, PT, PT, R192.reuse, -0x21, -R3.reuse ;  /* 0xffffffdfc0057810 */ /* 0x140fe20007ffe803 */
[--C-:B------:R-:W-:Y:S01]  /*1fe00*/  IMAD.IADD R2, R192, 0x1, -R3.reuse ;  /* 0x00000001c0027824 */ /* 0x100fe200078e0a03 */
[----:B------:R-:W-:Y:S01]  /*1fe10*/  I2FP.F32.S32 R11, R11 ;  /* 0x0000000b000b7245 */ /* 0x000fe20000201400 */
        /* <DEDUP_REMOVED lines=11> */
[--C-:B------:R-:W-:Y:S01]  /*1fed0*/  IADD3 R5, PT, PT, R0, -0x18, -R3.reuse ;  /* 0xffffffe800057810 */ /* 0x100fe20007ffe803 */
[----:B------:R-:W-:Y:S01]  /*1fee0*/  FFMA.FTZ R160, -R187, R10, R160 ;  /* 0x0000000abba07223 */ /* 0x000fe200000101a0 */
[----:B------:R-:W-:Y:S01]  /*1fef0*/  I2FP.F32.S32 R102, R102 ;  /* 0x0000006600667245 */ /* 0x000fe20000201400 */
[C---:B------:R-:W-:Y:S01]  /*1ff00*/  VIADD R200, R9.reuse, 0xd1 ;  /* 0x000000d109c87836 */ /* 0x040fe20000000000 */
[----:B------:R-:W-:Y:S01]  /*1ff10*/  IABS R5, R5 ;  /* 0x0000000500057213 */ /* 0x000fe20000000000 */
[----:B------:R-:W-:Y:S01]  /*1ff20*/  VIADD R158, R9, 0xd8 ;  /* 0x000000d8099e7836 */ /* 0x000fe20000000000 */
[C-C-:B------:R-:W-:Y:S01]  /*1ff30*/  IADD3 R103, PT, PT, R192.reuse, -0x11, -R3.reuse ;  /* 0xffffffefc0677810 */ /* 0x140fe20007ffe803 */
[----:B------:R-:W-:Y:S01]  /*1ff40*/  FFMA.FTZ R218, -R187, R102, R218 ;  /* 0x00000066bbda7223 */ /* 0x000fe200000101da */
[----:B------:R-:W-:Y:S01]  /*1ff50*/  I2FP.F32.S32 R5, R5 ;  /* 0x0000000500057245 */ /* 0x000fe20000201400 */
[----:B------:R-:W-:Y:S01]  /*1ff60*/  VIADD R156, R9, 0xd9 ;  /* 0x000000d9099c7836 */ /* 0x000fe20000000000 */
[--C-:B------:R-:W-:Y:S01]  /*1ff70*/  IADD3 R102, PT, PT, R192, -0x60, -R3.reuse ;  /* 0xffffffa0c0667810 */ /* 0x100fe20007ffe803 */
[C---:B------:R-:W-:Y:S01]  /*1ff80*/  FFMA.FTZ R210, -R187.reuse, R10, R210 ;  /* 0x0000000abbd27223 */ /* 0x040fe200000101d2 */
[C-C-:B------:R-:W-:Y:S01]  /*1ff90*/  IADD3 R10, PT, PT, R0.reuse, -0x10, -R3.reuse ;  /* 0xfffffff0000a7810 */ /* 0x140fe20007ffe803 */
[C---:B------:R-:W-:Y:S01]  /*1ffa0*/  FFMA.FTZ R18, -R187.reuse, R5, R18 ;  /* 0x00000005bb127223 */ /* 0x040fe20000010112 */
[C-C-:B------:R-:W-:Y:S01]  /*1ffb0*/  IADD3 R5, PT, PT, R0.reuse, -0x21, -R3.reuse ;  /* 0xffffffdf00057810 */ /* 0x140fe20007ffe803 */
[C---:B------:R-:W-:Y:S01]  /*1ffc0*/  FFMA.FTZ R204, -R187.reuse, R11, R204 ;  /* 0x0000000bbbcc7223 */ /* 0x040fe200000101cc */
[----:B------:R-:W-:Y:S01]  /*1ffd0*/  IABS R10, R10 ;  /* 0x0000000a000a7213 */ /* 0x000fe20000000000 */
[C-C-:B------:R-:W-:Y:S01]  /*1ffe0*/  IMAD.IADD R7, R0.reuse, 0x1, -R3.reuse ;  /* 0x0000000100077824 */ /* 0x140fe200078e0a03 */
[----:B------:R-:W-:Y:S02]  /*1fff0*/  IABS R5, R5 ;  /* 0x0000000500057213 */ /* 0x000fe40000000000 */
[----:B------:R-:W-:Y:S02]  /*20000*/  I2FP.F32.S32 R10, R10 ;  /* 0x0000000a000a7245 */ /* 0x000fe40000201400 */
[----:B------:R-:W-:Y:S02]  /*20010*/  IABS R7, R7 ;  /* 0x0000000700077213 */ /* 0x000fe40000000000 */
[----:B------:R-:W-:Y:S01]  /*20020*/  I2FP.F32.S32 R5, R5 ;  /* 0x0000000500057245 */ /* 0x000fe20000201400 */
[C---:B------:R-:W-:Y:S01]  /*20030*/  FFMA.FTZ R14, -R187.reuse, R10, R14 ;  /* 0x0000000abb0e7223 */ /* 0x040fe2000001010e */
[--C-:B------:R-:W-:Y:S02]  /*20040*/  IADD3 R10, PT, PT, R0, -0x19, -R3.reuse ;  /* 0xffffffe7000a7810 */ /* 0x100fe40007ffe803 */
[----:B------:R-:W-:Y:S01]  /*20050*/  I2FP.F32.S32 R7, R7 ;  /* 0x0000000700077245 */ /* 0x000fe20000201400 */
[C---:B------:R-:W-:Y:S01]  /*20060*/  FFMA.FTZ R224, -R187.reuse, R5, R224 ;  /* 0x00000005bbe07223 */ /* 0x040fe200000101e0 */
[----:B------:R-:W-:Y:S02]  /*20070*/  IABS R10, R10 ;  /* 0x0000000a000a7213 */ /* 0x000fe40000000000 */
[C-C-:B------:R-:W-:Y:S01]  /*20080*/  IADD3 R5, PT, PT, R192.reuse, -0x40, -R3.reuse ;  /* 0xffffffc0c0057810 */ /* 0x140fe20007ffe803 */
[C---:B------:R-:W-:Y:S01]  /*20090*/  FFMA.FTZ R202, -R187.reuse, R7, R202 ;  /* 0x00000007bbca7223 */ /* 0x040fe200000101ca */
[----:B------:R-:W-:Y:S02]  /*200a0*/  I2FP.F32.S32 R10, R10 ;  /* 0x0000000a000a7245 */ /* 0x000fe40000201400 */
[C-C-:B------:R-:W-:Y:S02]  /*200b0*/  IADD3 R7, PT, PT, R192.reuse, -0x20, -R3.reuse ;  /* 0xffffffe0c0077810 */ /* 0x140fe40007ffe803 */
[----:B------:R-:W-:Y:S01]  /*200c0*/  IABS R5, R5 ;  /* 0x0000000500057213 */ /* 0x000fe20000000000 */
[C---:B------:R-:W-:Y:S01]  /*200d0*/  FFMA.FTZ R220, -R187.reuse, R10, R220 ;  /* 0x0000000abbdc7223 */ /* 0x040fe200000101dc */
[C-C-:B------:R-:W-:Y:S02]  /*200e0*/  IADD3 R10, PT, PT, R192.reuse, -0x38, -R3.reuse ;  /* 0xffffffc8c00a7810 */ /* 0x140fe40007ffe803 */
[----:B------:R-:W-:Y:S02]  /*200f0*/  IABS R7, R7 ;  /* 0x0000000700077213 */ /* 0x000fe40000000000 */
[----:B------:R-:W-:Y:S02]  /*20100*/  IABS R10, R10 ;  /* 0x0000000a000a7213 */ /* 0x000fe40000000000 */
[----:B------:R-:W-:Y:S02]  /*20110*/  I2FP.F32.S32 R7, R7 ;  /* 0x0000000700077245 */ /* 0x000fe40000201400 */
[----:B------:R-:W-:Y:S02]  /*20120*/  I2FP.F32.S32 R10, R10 ;  /* 0x0000000a000a7245 */ /* 0x000fe40000201400 */
[----:B------:R-:W-:Y:S01]  /*20130*/  I2FP.F32.S32 R5, R5 ;  /* 0x0000000500057245 */ /* 0x000fe20000201400 */
[C---:B------:R-:W-:Y:S01]  /*20140*/  FFMA.FTZ R20, -R187.reuse, R7, R20 ;  /* 0x00000007bb147223 */ /* 0x040fe20000010114 */
[C-C-:B------:R-:W-:Y:S01]  /*20150*/  IADD3 R7, PT, PT, R192.reuse, -0x29, -R3.reuse ;  /* 0xffffffd7c0077810 */ /* 0x140fe20007ffe803 */
[C---:B------:R-:W-:Y:S01]  /*20160*/  FFMA.FTZ R32, -R187.reuse, R10, R32 ;  /* 0x0000000abb207223 */ /* 0x040fe20000010120 */
[C-C-:B------:R-:W-:Y:S01]  /*20170*/  IADD3 R10, PT, PT, R192.reuse, -0x41, -R3.reuse ;  /* 0xffffffbfc00a7810 */ /* 0x140fe20007ffe803 */
[C---:B------:R-:W-:Y:S01]  /*20180*/  FFMA.FTZ R36, -R187.reuse, R5, R36 ;  /* 0x00000005bb247223 */ /* 0x040fe20000010124 */
[----:B------:R-:W-:Y:S02]  /*20190*/  IABS R7, R7 ;  /* 0x0000000700077213 */ /* 0x000fe40000000000 */
[----:B------:R-:W-:Y:S02]  /*201a0*/  IABS R10, R10 ;  /* 0x0000000a000a7213 */ /* 0x000fe40000000000 */
[----:B------:R-:W-:Y:S02]  /*201b0*/  I2FP.F32.S32 R7, R7 ;  /* 0x0000000700077245 */ /* 0x000fe40000201400 */
[----:B------:R-:W-:Y:S02]  /*201c0*/  I2FP.F32.S32 R10, R10 ;  /* 0x0000000a000a7245 */ /* 0x000fe40000201400 */
[--C-:B------:R-:W-:Y:S01]  /*201d0*/  IADD3 R5, PT, PT, R192, -0x49, -R3.reuse ;  /* 0xffffffb7c0057810 */ /* 0x100fe20007ffe803 */
[C---:B------:R-:W-:Y:S01]  /*201e0*/  FFMA.FTZ R226, -R187.reuse, R7, R226 ;  /* 0x00000007bbe27223 */ /* 0x040fe200000101e2 */
[C-C-:B------:R-:W-:Y:S01]  /*201f0*/  IADD3 R7, PT, PT, R0.reuse, -0x20, -R3.reuse ;  /* 0xffffffe000077810 */ /* 0x140fe20007ffe803 */
[C---:B------:R-:W-:Y:S01]  /*20200*/  FFMA.FTZ R238, -R187.reuse, R10, R238 ;  /* 0x0000000abbee7223 */ /* 0x040fe200000101ee */
[C-C-:B------:R-:W-:Y:S02]  /*20210*/  IADD3 R10, PT, PT, R0.reuse, -0x38, -R3.reuse ;  /* 0xffffffc8000a7810 */ /* 0x140fe40007ffe803 */
[----:B------:R-:W-:Y:S02]  /*20220*/  IABS R7, R7 ;  /* 0x0000000700077213 */ /* 0x000fe40000000000 */
[----:B------:R-:W-:Y:S02]  /*20230*/  IABS R10, R10 ;  /* 0x0000000a000a7213 */ /* 0x000fe40000000000 */
[----:B------:R-:W-:Y:S02]  /*20240*/  I2FP.F32.S32 R7, R7 ;  /* 0x0000000700077245 */ /* 0x000fe40000201400 */
[----:B------:R-:W-:Y:S02]  /*20250*/  I2FP.F32.S32 R10, R10 ;  /* 0x0000000a000a7245 */ /* 0x000fe40000201400 */
[----:B------:R-:W-:Y:S01]  /*20260*/  IABS R5, R5 ;  /* 0x0000000500057213 */ /* 0x000fe20000000000 */
[C---:B------:R-:W-:Y:S01]  /*20270*/  FFMA.FTZ R22, -R187.reuse, R7, R22 ;  /* 0x00000007bb167223 */ /* 0x040fe20000010116 */
[C-C-:B------:R-:W-:Y:S01]  /*20280*/  IADD3 R7, PT, PT, R0.reuse, -0x29, -R3.reuse ;  /* 0xffffffd700077810 */ /* 0x140fe20007ffe803 */
        /* <DEDUP_REMOVED lines=10> */
[--C-:B------:R-:W-:Y:S01]  /*20330*/  IADD3 R10, PT, PT, R192, -0x61, -R3.reuse ;  /* 0xffffff9fc00a7810 */ /* 0x100fe20007ffe803 */
[C---:B------:R-:W-:Y:S01]  /*20340*/  FFMA.FTZ R242, -R187.reuse, R5, R242 ;  /* 0x00000005bbf27223 */ /* 0x040fe200000101f2 */
[----:B------:R-:W-:Y:S02]  /*20350*/  IADD3 R5, PT, PT, R0, -0x40, -R3 ;  /* 0xffffffc000057810 */ /* 0x000fe40007ffe803 */
[----:B------:R-:W-:Y:S02]  /*20360*/  IABS R10, R10 ;  /* 0x0000000a000a7213 */ /* 0x000fe40000000000 */
[----:B------:R-:W-:Y:S02]  /*20370*/  IABS R7, R7 ;  /* 0x0000000700077213 */ /* 0x000fe40000000000 */
[----:B------:R-:W-:Y:S02]  /*20380*/  I2FP.F32.S32 R10, R10 ;  /* 0x0000000a000a7245 */ /* 0x000fe40000201400 */
[----:B------:R-:W-:Y:S02]  /*20390*/  IABS R5, R5 ;  /* 0x0000000500057213 */ /* 0x000fe40000000000 */
[----:B------:R-:W-:Y:S01]  /*203a0*/  I2FP.F32.S32 R7, R7 ;  /* 0x0000000700077245 */ /* 0x000fe20000201400 */
[C---:B------:R-:W-:Y:S01]  /*203b0*/  FFMA.FTZ R15, -R187.reuse, R10, R15 ;  /* 0x0000000abb0f7223 */ /* 0x040fe2000001010f */
[C-C-:B------:R-:W-:Y:S02]  /*203c0*/  IADD3 R10, PT, PT, R192.reuse, -0x71, -R3.reuse ;  /* 0xffffff8fc00a7810 */ /* 0x140fe40007ffe803 */
[----:B------:R-:W-:Y:S01]  /*203d0*/  I2FP.F32.S32 R5, R5 ;  /* 0x0000000500057245 */ /* 0x000fe20000201400 */
[C---:B------:R-:W-:Y:S01]  /*203e0*/  FFMA.FTZ R40, -R187.reuse, R7, R40 ;  /* 0x00000007bb287223 */ /* 0x040fe20000010128 */
[----:B------:R-:W-:Y:S02]  /*203f0*/  IABS R10, R10 ;  /* 0x0000000a000a7213 */ /* 0x000fe40000000000 */
[--C-:B------:R-:W-:Y:S01]  /*20400*/  IADD3 R7, PT, PT, R192, -0x51, -R3.reuse ;  /* 0xffffffafc0077810 */ /* 0x100fe20007ffe803 */
[C---:B------:R-:W-:Y:S01]  /*20410*/  FFMA.FTZ R38, -R187.reuse, R5, R38 ;  /* 0x00000005bb267223 */ /* 0x040fe20000010126 */
[----:B------:R-:W-:Y:S02]  /*20420*/  I2FP.F32.S32 R10, R10 ;  /* 0x0000000a000a7245 */ /* 0x000fe40000201400 */
[C-C-:B------:R-:W-:Y:S02]  /*20430*/  IADD3 R5, PT, PT, R0.reuse, -0x49, -R3.reuse ;  /* 0xffffffb700057810 */ /* 0x140fe40007ffe803 */
[----:B------:R-:W-:Y:S01]  /*20440*/  IADD3 R11, PT, PT, R0, -0x9, -R3 ;  /* 0xfffffff7000b7810 */ /* 0x000fe20007ffe803 */
[C---:B------:R-:W-:Y:S01]  /*20450*/  FFMA.FTZ R21, -R187.reuse, R10, R21 ;  /* 0x0000000abb157223 */ /* 0x040fe20000010115 */
[----:B------:R-:W-:Y:S02]  /*20460*/  IADD3 R10, PT, PT, R192, -0x79, -R3 ;  /* 0xffffff87c00a7810 */ /* 0x000fe40007ffe803 */
[----:B------:R-:W-:Y:S02]  /*20470*/  IABS R7, R7 ;  /* 0x0000000700077213 */ /* 0x000fe40000000000 */
        /* <DEDUP_REMOVED lines=10> */
[----:B------:R-:W-:Y:S01]  /*20520*/  I2FP.F32.S32 R11, R11 ;  /* 0x0000000b000b7245 */ /* 0x000fe20000201400 */
[C---:B------:R-:W-:Y:S01]  /*20530*/  FFMA.FTZ R244, -R187.reuse, R5, R244 ;  /* 0x00000005bbf47223 */ /* 0x040fe200000101f4 */
[----:B------:R-:W-:Y:S02]  /*20540*/  I2FP.F32.S32 R10, R10 ;  /* 0x0000000a000a7245 */ /* 0x000fe40000201400 */
[--C-:B------:R-:W-:Y:S01]  /*20550*/  IADD3 R7, PT, PT, R0, -0x48, -R3.reuse ;  /* 0xffffffb800077810 */ /* 0x100fe20007ffe803 */
[C---:B------:R-:W-:Y:S01]  /*20560*/  FFMA.FTZ R212, -R187.reuse, R11, R212 ;  /* 0x0000000bbbd47223 */ /* 0x040fe200000101d4 */
[----:B------:R-:W-:Y:S01]  /*20570*/  IADD3 R5, PT, PT, R192, -0x68, -R3 ;  /* 0xffffff98c0057810 */ /* 0x000fe20007ffe803 */
[C---:B------:R-:W-:Y:S01]  /*20580*/  FFMA.FTZ R23, -R187.reuse, R10, R23 ;  /* 0x0000000abb177223 */ /* 0x040fe20000010117 */
[--C-:B------:R-:W-:Y:S02]  /*20590*/  IADD3 R10, PT, PT, R0, -0x79, -R3.reuse ;  /* 0xffffff87000a7810 */ /* 0x100fe40007ffe803 */
[C---:B------:R-:W-:Y:S02]  /*205a0*/  IADD3 R11, PT, PT, R192.reuse, -0x28, -R3 ;  /* 0xffffffd8c00b7810 */ /* 0x040fe40007ffe803 */
[----:B------:R-:W-:Y:S02]  /*205b0*/  IABS R10, R10 ;  /* 0x0000000a000a7213 */ /* 0x000fe40000000000 */
[----:B------:R-:W-:Y:S02]  /*205c0*/  IABS R7, R7 ;  /* 0x0000000700077213 */ /* 0x000fe40000000000 */
[----:B------:R-:W-:Y:S02]  /*205d0*/  I2FP.F32.S32 R10, R10 ;  /* 0x0000000a000a7245 */ /* 0x000fe40000201400 */
[----:B------:R-:W-:Y:S02]  /*205e0*/  IABS R5, R5 ;  /* 0x0000000500057213 */ /* 0x000fe40000000000 */
[----:B------:R-:W-:Y:S01]  /*205f0*/  IABS R11, R11 ;  /* 0x0000000b000b7213 */ /* 0x000fe20000000000 */
[C---:B------:R-:W-:Y:S01]  /*20600*/  FFMA.FTZ R27, -R187.reuse, R10, R27 ;  /* 0x0000000abb1b7223 */ /* 0x040fe2000001011b */
[C---:B------:R-:W-:Y:S02]  /*20610*/  IADD3 R10, PT, PT, R192.reuse, -0x99, -R3 ;  /* 0xffffff67c00a7810 */ /* 0x040fe40007ffe803 */
        /* <DEDUP_REMOVED lines=8> */
[--C-:B------:R-:W-:Y:S01]  /*206a0*/  IADD3 R10, PT, PT, R192, -0xa1, -R3.reuse ;  /* 0xffffff5fc00a7810 */ /* 0x100fe20007ffe803 */
[C---:B------:R-:W-:Y:S01]  /*206b0*/  FFMA.FTZ R56, -R187.reuse, R5, R56 ;  /* 0x00000005bb387223 */ /* 0x040fe20000010138 */
        /* <DEDUP_REMOVED lines=9> */
[C-C-:B------:R-:W-:Y:S02]  /*20750*/  IADD3 R10, PT, PT, R0.reuse, -0x99, -R3.reuse ;  /* 0xffffff67000a7810 */ /* 0x140fe40007ffe803 */
[C---:B------:R-:W-:Y:S02]  /*20760*/  IADD3 R102, PT, PT, R0.reuse, -0x59, -R3 ;  /* 0xffffffa700667810 */ /* 0x040fe40007ffe803 */
[----:B------:R-:W-:Y:S02]  /*20770*/  IABS R7, R7 ;  /* 0x0000000700077213 */ /* 0x000fe40000000000 */
[----:B------:R-:W-:Y:S02]  /*20780*/  IABS R5, R5 ;  /* 0x0000000500057213 */ /* 0x000fe40000000000 */
        /* <DEDUP_REMOVED lines=11> */
[C-C-:B------:R-:W-:Y:S01]  /*20840*/  IADD3 R7, PT, PT, R0.reuse, -0x58, -R3.reuse ;  /* 0xffffffa800077810 */ /* 0x140fe20007ffe803 */
[C---:B------:R-:W-:Y:S01]  /*20850*/  FFMA.FTZ R230, -R187.reuse, R11, R230 ;  /* 0x0000000bbbe67223 */ /* 0x040fe200000101e6 */
[----:B------:R-:W-:Y:S01]  /*20860*/  IADD3 R5, PT, PT, R0, -0x68, -R3 ;  /* 0xffffff9800057810 */ /* 0x000fe20007ffe803 */
[C---:B------:R-:W-:Y:S01]  /*20870*/  FFMA.FTZ R13, -R187.reuse, R102, R13 ;  /* 0x00000066bb0d7223 */ /* 0x040fe2000001010d */
[--C-:B------:R-:W-:Y:S02]  /*20880*/  IADD3 R10, PT, PT, R192, -0xb8, -R3.reuse ;  /* 0xffffff48c00a7810 */ /* 0x100fe40007ffe803 */
[C-C-:B------:R-:W-:Y:S02]  /*20890*/  IADD3 R11, PT, PT, R0.reuse, -0x28, -R3.reuse ;  /* 0xffffffd8000b7810 */ /* 0x140fe40007ffe803 */
[----:B------:R-:W-:Y:S02]  /*208a0*/  IADD3 R102, PT, PT, R0, -0x61, -R3 ;  /* 0xffffff9f00667810 */ /* 0x000fe40007ffe803 */
[----:B------:R-:W-:Y:S02]  /*208b0*/  IABS R7, R7 ;  /* 0x0000000700077213 */ /* 0x000fe40000000000 */
        /* <DEDUP_REMOVED lines=15> */
[--C-:B------:R-:W-:Y:S01]  /*209b0*/  IADD3 R7, PT, PT, R192, -0x78, -R3.reuse ;  /* 0xffffff88c0077810 */ /* 0x100fe20007ffe803 */
[C---:B------:R-:W-:Y:S01]  /*209c0*/  FFMA.FTZ R26, -R187.reuse, R11, R26 ;  /* 0x0000000bbb1a7223 */ /* 0x040fe2000001011a */
[C---:B------:R-:W-:Y:S01]  /*209d0*/  IADD3 R5, PT, PT, R0.reuse, -0x70, -R3 ;  /* 0xffffff9000057810 */ /* 0x040fe20007ffe803 */
[C---:B------:R-:W-:Y:S01]  /*209e0*/  FFMA.FTZ R17, -R187.reuse, R102, R17 ;  /* 0x00000066bb117223 */ /* 0x040fe20000010111 */
[--C-:B------:R-:W-:Y:S02]  /*209f0*/  IADD3 R121, PT, PT, R0, -0xa9, -R3.reuse ;  /* 0xffffff5700797810 */ /* 0x100fe40007ffe803 */
[--C-:B------:R-:W-:Y:S02]  /*20a00*/  IADD3 R10, PT, PT, R192, -0xc1, -R3.reuse ;  /* 0xffffff3fc00a7810 */ /* 0x100fe40007ffe803 */
[C-C-:B------:R-:W-:Y:S02]  /*20a10*/  IADD3 R103, PT, PT, R0.reuse, -0x11, -R3.reuse ;  /* 0xffffffef00677810 */ /* 0x140fe40007ffe803 */
[--C-:B------:R-:W-:Y:S02]  /*20a20*/  IADD3 R11, PT, PT, R0, -0x31, -R3.reuse ;  /* 0xffffffcf000b7810 */ /* 0x100fe40007ffe803 */
[C---:B------:R-:W-:Y:S02]  /*20a30*/  IADD3 R102, PT, PT, R192.reuse, -0x81, -R3 ;  /* 0xffffff7fc0667810 */ /* 0x040fe40007ffe803 */
[----:B------:R-:W-:Y:S02]  /*20a40*/  IABS R7, R7 ;  /* 0x0000000700077213 */ /* 0x000fe40000000000 */
        /* <DEDUP_REMOVED lines=24> */
[C-C-:B------:R-:W-:Y:S02]  /*20bd0*/  IADD3 R10, PT, PT, R192.reuse, -0xc9, -R3.reuse ;  /* 0xffffff37c00a7810 */ /* 0x140fe40007ffe803 */
[C-C-:B------:R-:W-:Y:S02]  /*20be0*/  IADD3 R103, PT, PT, R192.reuse, -0x30, -R3.reuse ;  /* 0xffffffd0c0677810 */ /* 0x140fe40007ffe803 */
        /* <DEDUP_REMOVED lines=28> */
[----:B------:R-:W-:Y:S01]  /*20db0*/  IADD3 R7, PT, PT, R0, -0x78, -R3 ;  /* 0xffffff8800077810 */ /* 0x000fe20007ffe803 */
[C---:B------:R-:W-:Y:S01]  /*20dc0*/  FFMA.FTZ R33, -R187.reuse, R102, R33 ;  /* 0x00000066bb217223 */ /* 0x040fe20000010121 */
[C-C-:B------:R-:W-:Y:S01]  /*20dd0*/  IADD3 R5, PT, PT, R192.reuse, -0x98, -R3.reuse ;  /* 0xffffff68c0057810 */ /* 0x140fe20007ffe803 */
[C---:B------:R-:W-:Y:S01]  /*20de0*/  FFMA.FTZ R113, -R187.reuse, R113, R92 ;  /* 0x00000071bb717223 */ /* 0x040fe2000001015c */
[--C-:B------:R-:W-:Y:S02]  /*20df0*/  IADD3 R90, PT, PT, R192, -0xd1, -R3.reuse ;  /* 0xffffff2fc05a7810 */ /* 0x100fe40007ffe803 */
[C-C-:B------:R-:W-:Y:S02]  /*20e00*/  IADD3 R88, PT, PT, R0.reuse, -0xc0, -R3.reuse ;  /* 0xffffff4000587810 */ /* 0x140fe40007ffe803 */
[--C-:B------:R-:W-:Y:S02]  /*20e10*/  IADD3 R10, PT, PT, R0, -0xc1, -R3.reuse ;  /* 0xffffff3f000a7810 */ /* 0x100fe40007ffe803 */
[C-C-:B------:R-:W-:Y:S02]  /*20e20*/  IADD3 R103, PT, PT, R192.reuse, -0x39, -R3.reuse ;  /* 0xffffffc7c0677810 */ /* 0x140fe40007ffe803 */
[--C-:B------:R-:W-:Y:S02]  /*20e30*/  IADD3 R11, PT, PT, R192, -0x59, -R3.reuse ;  /* 0xffffffa7c00b7810 */ /* 0x100fe40007ffe803 */
[C-C-:B------:R-:W-:Y:S02]  /*20e40*/  IADD3 R104, PT, PT, R0.reuse, -0x69, -R3.reuse ;  /* 0xffffff9700687810 */ /* 0x140fe40007ffe803 */
[--C-:B------:R-:W-:Y:S02]  /*20e50*/  IADD3 R102, PT, PT, R0, -0x81, -R3.reuse ;  /* 0xffffff7f00667810 */ /* 0x100fe40007ffe803 */
[----:B------:R-:W-:Y:S02]  /*20e60*/  IADD3 R92, PT, PT, R192, -0xd0, -R3 ;  /* 0xffffff30c05c7810 */ /* 0x000fe40007ffe803 */
        /* <DEDUP_REMOVED lines=28> */
[C---:B------:R-:W-:Y:S01]  /*21030*/  IADD3 R7, PT, PT, R0.reuse, -0x80, -R3 ;  /* 0xffffff8000077810 */ /* 0x040fe20007ffe803 */
[C---:B------:R-:W-:Y:S01]  /*21040*/  FFMA.FTZ R31, -R187.reuse, R102, R31 ;  /* 0x00000066bb1f7223 */ /* 0x040fe2000001011f */
[C---:B------:R-:W-:Y:S01]  /*21050*/  IADD3 R5, PT, PT, R0.reuse, -0x90, -R3 ;  /* 0xffffff7000057810 */ /* 0x040fe20007ffe803 */
[C---:B------:R-:W-:Y:S01]  /*21060*/  FFMA.FTZ R87, -R187.reuse, R92, R87 ;  /* 0x0000005cbb577223 */ /* 0x040fe20000010157 */
[C-C-:B------:R-:W-:Y:S02]  /*21070*/  IADD3 R115, PT, PT, R0.reuse, -0xb0, -R3.reuse ;  /* 0xffffff5000737810 */ /* 0x140fe40007ffe803 */
[C-C-:B------:R-:W-:Y:S02]  /*21080*/  IADD3 R90, PT, PT, R0.reuse, -0xc8, -R3.reuse ;  /* 0xffffff38005a7810 */ /* 0x140fe40007ffe803 */
[--C-:B------:R-:W-:Y:S02]  /*21090*/  IADD3 R88, PT, PT, R0, -0xc9, -R3.reuse ;  /* 0xffffff3700587810 */ /* 0x100fe40007ffe803 */
[--C-:B------:R-:W-:Y:S02]  /*210a0*/  IADD3 R10, PT, PT, R192, -0xe0, -R3.reuse ;  /* 0xffffff20c00a7810 */ /* 0x100fe40007ffe803 */
[C-C-:B------:R-:W-:Y:S02]  /*210b0*/  IADD3 R103, PT, PT, R0.reuse, -0x30, -R3.reuse ;  /* 0xffffffd000677810 */ /* 0x140fe40007ffe803 */
[--C-:B------:R-:W-:Y:S02]  /*210c0*/  IADD3 R11, PT, PT, R0, -0x50, -R3.reuse ;  /* 0xffffffb0000b7810 */ /* 0x100fe40007ffe803 */
[C-C-:B------:R-:W-:Y:S02]  /*210d0*/  IADD3 R104, PT, PT, R192.reuse, -0x91, -R3.reuse ;  /* 0xffffff6fc0687810 */ /* 0x140fe40007ffe803 */
        /* <DEDUP_REMOVED lines=35> */
[----:B------:R-:W-:Y:S01]  /*21310*/  IADD3 R5, PT, PT, R0, -0x98, -R3 ;  /* 0xffffff6800057810 */ /* 0x000fe20007ffe803 */
[C---:B------:R-:W-:Y:S01]  /*21320*/  FFMA.FTZ R77, -R187.reuse, R92, R77 ;  /* 0x0000005cbb4d7223 */ /* 0x040fe2000001014d */
[--C-:B------:R-:W-:Y:S02]  /*21330*/  IADD3 R94, PT, PT, R192, -0xd8, -R3.reuse ;  /* 0xffffff28c05e7810 */ /* 0x100fe40007ffe803 */
[--C-:B------:R-:W-:Y:S02]  /*21340*/  IADD3 R90, PT, PT, R0, -0xd1, -R3.reuse ;  /* 0xffffff2f005a7810 */ /* 0x100fe40007ffe803 */
[C-C-:B------:R-:W-:Y:S02]  /*21350*/  IADD3 R88, PT, PT, R192.reuse, -0xe8, -R3.reuse ;  /* 0xffffff18c0587810 */ /* 0x140fe40007ffe803 */
[--C-:B------:R-:W-:Y:S02]  /*21360*/  IADD3 R10, PT, PT, R192, -0xe9, -R3.reuse ;  /* 0xffffff17c00a7810 */ /* 0x100fe40007ffe803 */
[--C-:B------:R-:W-:Y:S02]  /*21370*/  IADD3 R103, PT, PT, R0, -0x39, -R3.reuse ;  /* 0xffffffc700677810 */ /* 0x100fe40007ffe803 */
[--C-:B------:R-:W-:Y:S02]  /*21380*/  IADD3 R11, PT, PT, R192, -0x69, -R3.reuse ;  /* 0xffffff97c00b7810 */ /* 0x100fe40007ffe803 */
[--C-:B------:R-:W-:Y:S02]  /*21390*/  IADD3 R104, PT, PT, R0, -0x89, -R3.reuse ;  /* 0xffffff7700687810 */ /* 0x100fe40007ffe803 */
        /* <DEDUP_REMOVED lines=34> */
[----:B------:R-:W-:Y:S01]  /*215c0*/  FFMA.FTZ R125, -R187, R102, R45 ;  /* 0x00000066bb7d7223 */ /* 0x000fe2000001012d */
[C-C-:B------:R-:W-:Y:S01]  /*215d0*/  IADD3 R5, PT, PT, R0.reuse, -0xa1, -R3.reuse ;  /* 0xffffff5f00057810 */ /* 0x140fe20007ffe803 */
[----:B------:R-:W-:Y:S01]  /*215e0*/  VIADD R45, R9, 0xe0 ;  /* 0x000000e0092d7836 */ /* 0x000fe20000000000 */
[----:B------:R-:W-:Y:S01]  /*215f0*/  IADD3 R105, PT, PT, R0, -0xb9, -R3 ;  /* 0xffffff4700697810 */ /* 0x000fe20007ffe803 */
[C---:B------:R-:W-:Y:S01]  /*21600*/  FFMA.FTZ R83, -R187.reuse, R92, R83 ;  /* 0x0000005cbb537223 */ /* 0x040fe20000010153 */
[--C-:B------:R-:W-:Y:S02]  /*21610*/  IADD3 R94, PT, PT, R192, -0xe1, -R3.reuse ;  /* 0xffffff1fc05e7810 */ /* 0x100fe40007ffe803 */
[--C-:B------:R-:W-:Y:S02]  /*21620*/  IADD3 R90, PT, PT, R0, -0xd9, -R3.reuse ;  /* 0xffffff27005a7810 */ /* 0x100fe40007ffe803 */
[C-C-:B------:R-:W-:Y:S02]  /*21630*/  IADD3 R88, PT, PT, R192.reuse, -0xf0, -R3.reuse ;  /* 0xffffff10c0587810 */ /* 0x140fe40007ffe803 */
[C-C-:B------:R-:W-:Y:S02]  /*21640*/  IADD3 R10, PT, PT, R192.reuse, -0xf1, -R3.reuse ;  /* 0xffffff0fc00a7810 */ /* 0x140fe40007ffe803 */
        /* <DEDUP_REMOVED lines=42> */
[----:B------:R-:W-:Y:S01]  /*218f0*/  FFMA.FTZ R75, -R187, R92, R75 ;  /* 0x0000005cbb4b7223 */ /* 0x000fe2000001014b */
[C-C-:B------:R-:W-:Y:S02]  /*21900*/  IADD3 R96, PT, PT, R0.reuse, -0xe0, -R3.reuse ;  /* 0xffffff2000607810 */ /* 0x140fe40007ffe803 */
[C-C-:B------:R-:W-:Y:S02]  /*21910*/  IADD3 R94, PT, PT, R0.reuse, -0xe1, -R3.reuse ;  /* 0xffffff1f005e7810 */ /* 0x140fe40007ffe803 */
[C-C-:B------:R-:W-:Y:S02]  /*21920*/  IADD3 R90, PT, PT, R0.reuse, -0xe8, -R3.reuse ;  /* 0xffffff18005a7810 */ /* 0x140fe40007ffe803 */
[C-C-:B------:R-:W-:Y:S02]  /*21930*/  IADD3 R88, PT, PT, R0.reuse, -0xe9, -R3.reuse ;  /* 0xffffff1700587810 */ /* 0x140fe40007ffe803 */
[C-C-:B------:R-:W-:Y:S02]  /*21940*/  IADD3 R10, PT, PT, R0.reuse, -0xf0, -R3.reuse ;  /* 0xffffff10000a7810 */ /* 0x140fe40007ffe803 */
[C-C-:B------:R-:W-:Y:S02]  /*21950*/  IADD3 R7, PT, PT, R0.reuse, -0xf1, -R3.reuse ;  /* 0xffffff0f00077810 */ /* 0x140fe40007ffe803 */
[--C-:B------:R-:W-:Y:S02]  /*21960*/  IADD3 R5, PT, PT, R0, -0xf8, -R3.reuse ;  /* 0xffffff0800057810 */ /* 0x100fe40007ffe803 */
[C-C-:B------:R-:W-:Y:S02]  /*21970*/  IADD3 R11, PT, PT, R192.reuse, -0x88, -R3.reuse ;  /* 0xffffff78c00b7810 */ /* 0x140fe40007ffe803 */
[C-C-:B------:R-:W-:Y:S02]  /*21980*/  IADD3 R104, PT, PT, R192.reuse, -0xb0, -R3.reuse ;  /* 0xffffff50c0687810 */ /* 0x140fe40007ffe803 */
[C-C-:B------:R-:W-:Y:S02]  /*21990*/  IADD3 R102, PT, PT, R192.reuse, -0xb9, -R3.reuse ;  /* 0xffffff47c0667810 */ /* 0x140fe40007ffe803 */
[--C-:B------:R-:W-:Y:S02]  /*219a0*/  IADD3 R103, PT, PT, R192, -0xc0, -R3.reuse ;  /* 0xffffff40c0677810 */ /* 0x100fe40007ffe803 */
[--C-:B------:R-:W-:Y:S02]  /*219b0*/  IADD3 R0, PT, PT, R0, -0xf9, -R3.reuse ;  /* 0xffffff0700007810 */ /* 0x100fe40007ffe803 */
[C-C-:B------:R-:W-:Y:S02]  /*219c0*/  IADD3 R92, PT, PT, R192.reuse, -0xf8, -R3.reuse ;  /* 0xffffff08c05c7810 */ /* 0x140fe40007ffe803 */
[----:B------:R-:W-:Y:S02]  /*219d0*/  IADD3 R3, PT, PT, R192, -0xf9, -R3 ;  /* 0xffffff07c0037810 */ /* 0x000fe40007ffe803 */
[-C--:B------:R-:W-:Y:S02]  /*219e0*/  ISETP.GE.AND P4, PT, R237, R196.reuse, PT ;  /* 0x000000c4ed00720c */ /* 0x080fe40003f86270 */
[----:B------:R-:W-:Y:S02]  /*219f0*/  IABS R3, R3 ;  /* 0x0000000300037213 */ /* 0x000fe40000000000 */
[----:B------:R-:W-:Y:S02]  /*21a00*/  IABS R11, R11 ;  /* 0x0000000b000b7213 */ /* 0x000fe40000000000 */
[----:B------:R-:W-:Y:S02]  /*21a10*/  I2FP.F32.S32 R3, R3 ;  /* 0x0000000300037245 */ /* 0x000fe40000201400 */
[----:B------:R-:W-:Y:S02]  /*21a20*/  FSEL R159, R162, -INF , P4 ;  /* 0xff800000a29f7808 */ /* 0x000fe40002000000 */
[----:B------:R-:W-:Y:S01]  /*21a30*/  ISETP.GE.AND P4, PT, R152, R196, PT ;  /* 0x000000c49800720c */ /* 0x000fe20003f86270 */
[C---:B------:R-:W-:Y:S01]  /*21a40*/  FFMA.FTZ R129, -R187.reuse, R3, R8 ;  /* 0x00000003bb817223 */ /* 0x040fe20000010108 */
[----:B------:R-:W-:Y:S01]  /*21a50*/  IABS R8, R7 ;  /* 0x0000000700087213 */ /* 0x000fe20000000000 */
[----:B------:R-:W-:Y:S01]  /*21a60*/  VIADD R3, R2, 0xfffffff8 ;  /* 0xfffffff802037836 */ /* 0x000fe20000000000 */
[----:B------:R-:W-:Y:S02]  /*21a70*/  IABS R7, R5 ;  /* 0x0000000500077213 */ /* 0x000fe40000000000 */
[----:B------:R-:W-:Y:S02]  /*21a80*/  I2FP.F32.S32 R11, R11 ;  /* 0x0000000b000b7245 */ /* 0x000fe40000201400 */
[----:B------:R-:W-:Y:S02]  /*21a90*/  FSEL R161, R160, -INF , P1 ;  /* 0xff800000a0a17808 */ /* 0x000fe40000800000 */
[----:B------:R-:W-:Y:S01]  /*21aa0*/  IABS R88, R88 ;  /* 0x0000005800587213 */ /* 0x000fe20000000000 */
[C---:B------:R-:W-:Y:S01]  /*21ab0*/  FFMA.FTZ R72, -R187.reuse, R11, R72 ;  /* 0x0000000bbb487223 */ /* 0x040fe20000010148 */
[-C--:B------:R-:W-:Y:S02]  /*21ac0*/  ISETP.GE.AND P1, PT, R126, R196.reuse, PT ;  /* 0x000000c47e00720c */ /* 0x080fe40003f26270 */
[----:B------:R-:W-:Y:S02]  /*21ad0*/  FSEL R208, R208, -INF , P4 ;  /* 0xff800000d0d07808 */ /* 0x000fe40002000000 */
[----:B------:R-:W-:Y:S02]  /*21ae0*/  ISETP.GE.AND P4, PT, R128, R196, PT ;  /* 0x000000c48000720c */ /* 0x000fe40003f86270 */
[----:B------:R-:W-:Y:S02]  /*21af0*/  I2FP.F32.S32 R7, R7 ;  /* 0x0000000700077245 */ /* 0x000fe40000201400 */
[----:B------:R-:W-:Y:S02]  /*21b00*/  I2FP.F32.S32 R88, R88 ;  /* 0x0000005800587245 */ /* 0x000fe40000201400 */
[----:B------:R-:W-:Y:S01]  /*21b10*/  FSEL R162, R12, -INF , P1 ;  /* 0xff8000000ca27808 */ /* 0x000fe20000800000 */
[----:B------:R-:W-:Y:S01]  /*21b20*/  FFMA.FTZ R131, -R187, R7, R4 ;  /* 0x00000007bb837223 */ /* 0x000fe20000010104 */
[----:B------:R-:W-:Y:S01]  /*21b30*/  ISETP.GE.AND P1, PT, R237, R195, PT ;  /* 0x000000c3ed00720c */ /* 0x000fe20003f26270 */
[----:B------:R-:W-:Y:S01]  /*21b40*/  VIADD R7, R9, 0xe9 ;  /* 0x000000e909077836 */ /* 0x000fe20000000000 */
[----:B------:R-:W-:Y:S01]  /*21b50*/  FSEL R11, R214, -INF , P4 ;  /* 0xff800000d60b7808 */ /* 0x000fe20002000000 */
[----:B------:R-:W-:Y:S01]  /*21b60*/  IMAD.MOV.U32 R214, RZ, RZ, R161 ;  /* 0x000000ffffd67224 */ /* 0x000fe200078e00a1 */
[----:B------:R-:W-:Y:S01]  /*21b70*/  ISETP.GE.AND P4, PT, R122, R196, PT ;  /* 0x000000c47a00720c */ /* 0x000fe20003f86270 */
[----:B------:R-:W-:Y:S01]  /*21b80*/  FFMA.FTZ R57, -R187, R88, R57 ;  /* 0x00000058bb397223 */ /* 0x000fe20000010139 */
[----:B------:R-:W-:Y:S01]  /*21b90*/  IABS R5, R0 ;  /* 0x0000000000057213 */ /* 0x000fe20000000000 */
[----:B------:R-:W-:Y:S01]  /*21ba0*/  IMAD.MOV.U32 R0, RZ, RZ, R8 ;  /* 0x000000ffff007224 */ /* 0x000fe200078e0008 */
[----:B------:R-:W-:Y:S01]  /*21bb0*/  IABS R94, R94 ;  /* 0x0000005e005e7213 */ /* 0x000fe20000000000 */
[C---:B------:R-:W-:Y:S01]  /*21bc0*/  VIADD R8, R9.reuse, 0xe8 ;  /* 0x000000e809087836 */ /* 0x040fe20000000000 */
[----:B------:R-:W-:Y:S01]  /*21bd0*/  FSEL R4, R202, -INF , P0 ;  /* 0xff800000ca047808 */ /* 0x000fe20000000000 */
[----:B------:R-:W-:Y:S01]  /*21be0*/  VIADD R88, R9, 0x20 ;  /* 0x0000002009587836 */ /* 0x000fe20000000000 */
[----:B------:R-:W-:Y:S01]  /*21bf0*/  IABS R90, R90 ;  /* 0x0000005a005a7213 */ /* 0x000fe20000000000 */
[----:B------:R-:W-:Y:S01]  /*21c00*/  IMAD R202, R197, 0x100, R46 ;  /* 0x00000100c5ca7824 */ /* 0x000fe200078e022e */
[----:B------:R-:W-:Y:S01]  /*21c10*/  IABS R2, R10 ;  /* 0x0000000a00027213 */ /* 0x000fe20000000000 */
[----:B------:R-:W-:Y:S01]  /*21c20*/  VIADD R10, R9, 0xe1 ;  /* 0x000000e1090a7836 */ /* 0x000fe20000000000 */
[----:B------:R-:W-:Y:S01]  /*21c30*/  IABS R3, R3 ;  /* 0x0000000300037213 */ /* 0x000fe20000000000 */
[----:B------:R-:W-:Y:S01]  /*21c40*/  VIADD R202, R202, 0x98 ;  /* 0x00000098caca7836 */ /* 0x000fe20000000000 */
[----:B------:R-:W-:Y:S02]  /*21c50*/  FSEL R204, R204, -INF , P1 ;  /* 0xff800000cccc7808 */ /* 0x000fe40000800000 */
[-C--:B------:R-:W-:Y:S02]  /*21c60*/  ISETP.GE.AND P0, PT, R233, R195.reuse, PT ;  /* 0x000000c3e900720c */ /* 0x080fe40003f06270 */
[----:B------:R-:W-:Y:S02]  /*21c70*/  ISETP.GE.AND P1, PT, R116, R196, PT ;  /* 0x000000c47400720c */ /* 0x000fe40003f26270 */
[----:B------:R-:W-:Y:S02]  /*21c80*/  FSEL R160, R16, -INF , P4 ;  /* 0xff80000010a07808 */ /* 0x000fe40002000000 */
[----:B------:R-:W-:Y:S02]  /*21c90*/  ISETP.GE.AND P4, PT, R152, R195, PT ;  /* 0x000000c39800720c */ /* 0x000fe40003f86270 */
[----:B------:R-:W-:Y:S02]  /*21ca0*/  I2FP.F32.S32 R94, R94 ;  /* 0x0000005e005e7245 */ /* 0x000fe40000201400 */
[----:B------:R-:W-:Y:S02]  /*21cb0*/  I2FP.F32.S32 R90, R90 ;  /* 0x0000005a005a7245 */ /* 0x000fe40000201400 */
[----:B------:R-:W-:Y:S01]  /*21cc0*/  I2FP.F32.S32 R2, R2 ;  /* 0x0000000200027245 */ /* 0x000fe20000201400 */
[C---:B------:R-:W-:Y:S01]  /*21cd0*/  FFMA.FTZ R65, -R187.reuse, R94, R65 ;  /* 0x0000005ebb417223 */ /* 0x040fe20000010141 */
[----:B------:R-:W-:Y:S01]  /*21ce0*/  I2FP.F32.S32 R0, R0 ;  /* 0x0000000000007245 */ /* 0x000fe20000201400 */
[----:B------:R-:W-:Y:S01]  /*21cf0*/  FFMA.FTZ R59, -R187, R90, R59 ;  /* 0x0000005abb3b7223 */ /* 0x000fe2000001013b */
[----:B------:R-:W-:Y:S01]  /*21d00*/  I2FP.F32.S32 R5, R5 ;  /* 0x0000000500057245 */ /* 0x000fe20000201400 */
[----:B------:R-:W-:Y:S01]  /*21d10*/  VIADD R90, R9, 0x41 ;  /* 0x00000041095a7836 */ /* 0x000fe20000000000 */
[----:B------:R-:W-:Y:S01]  /*21d20*/  I2FP.F32.S32 R3, R3 ;  /* 0x0000000300037245 */ /* 0x000fe20000201400 */
[----:B------:R-:W-:Y:S01]  /*21d30*/  FFMA.FTZ R49, -R187, R0, R49 ;  /* 0x00000000bb317223 */ /* 0x000fe20000010131 */
[----:B------:R-:W-:Y:S01]  /*21d40*/  FSEL R210, R210, -INF , P0 ;  /* 0xff800000d2d27808 */ /* 0x000fe20000000000 */
[----:B------:R-:W-:Y:S01]  /*21d50*/  VIADD R0, R9, 0xf9 ;  /* 0x000000f909007836 */ /* 0x000fe20000000000 */
[----:B------:R-:W-:Y:S01]  /*21d60*/  FSEL R218, R218, -INF , P1 ;  /* 0xff800000dada7808 */ /* 0x000fe20000800000 */
[----:B------:R-:W-:Y:S01]  /*21d70*/  FFMA.FTZ R206, -R187, R3, R206 ;  /* 0x00000003bbce7223 */ /* 0x000fe200000101ce */
[-C--:B------:R-:W-:Y:S01]  /*21d80*/  ISETP.GE.AND P0, PT, R114, R196.reuse, PT ;  /* 0x000000c47200720c */ /* 0x080fe20003f06270 */
[----:B------:R-:W-:Y:S01]  /*21d90*/  VIADD R3, R9, 0x48 ;  /* 0x0000004809037836 */ /* 0x000fe20000000000 */
[----:B------:R-:W-:Y:S01]  /*21da0*/  ISETP.GE.AND P1, PT, R88, R196, PT ;  /* 0x000000c45800720c */ /* 0x000fe20003f26270 */
[----:B------:R-:W-:Y:S01]  /*21db0*/  FFMA.FTZ R157, -R187, R5, R6 ;  /* 0x00000005bb9d7223 */ /* 0x000fe20000010106 */
[----:B------:R-:W-:Y:S01]  /*21dc0*/  FSEL R212, R212, -INF , P4 ;  /* 0xff800000d4d47808 */ /* 0x000fe20002000000 */
[----:B------:R-:W-:Y:S01]  /*21dd0*/  VIADD R6, R9, 0xf0 ;  /* 0x000000f009067836 */ /* 0x000fe20000000000 */
[-C--:B------:R-:W-:Y:S01]  /*21de0*/  ISETP.GE.AND P4, PT, R126, R195.reuse, PT ;  /* 0x000000c37e00720c */ /* 0x080fe20003f86270 */
[----:B------:R-:W-:Y:S01]  /*21df0*/  FFMA.FTZ R51, -R187, R2, R51 ;  /* 0x00000002bb337223 */ /* 0x000fe20000010133 */
[----:B------:R-:W-:Y:S01]  /*21e00*/  FSEL R94, R222, -INF , P0 ;  /* 0xff800000de5e7808 */ /* 0x000fe20000000000 */
[C---:B------:R-:W-:Y:S01]  /*21e10*/  VIADD R2, R9.reuse, 0xf8 ;  /* 0x000000f809027836 */ /* 0x040fe20000000000 */
[----:B------:R-:W-:Y:S01]  /*21e20*/  FSEL R126, R20, -INF , P1 ;  /* 0xff800000147e7808 */ /* 0x000fe20000800000 */
[----:B------:R-:W-:Y:S01]  /*21e30*/  IMAD.MOV.U32 R20, RZ, RZ, R157 ;  /* 0x000000ffff147224 */ /* 0x000fe200078e009d */
[-C--:B------:R-:W-:Y:S01]  /*21e40*/  ISETP.GE.AND P0, PT, R120, R196.reuse, PT ;  /* 0x000000c47800720c */ /* 0x080fe20003f06270 */
[----:B------:R-:W-:Y:S01]  /*21e50*/  VIADD R5, R9, 0xf1 ;  /* 0x000000f109057836 */ /* 0x000fe20000000000 */
[-C--:B------:R-:W-:Y:S01]  /*21e60*/  ISETP.GE.AND P1, PT, R128, R195.reuse, PT ;  /* 0x000000c38000720c */ /* 0x080fe20003f26270 */
[C-C-:B------:R-:W-:Y:S01]  /*21e70*/  IMAD R222, R197.reuse, 0x100, R46.reuse ;  /* 0x00000100c5de7824 */ /* 0x140fe200078e022e */
[----:B------:R-:W-:Y:S02]  /*21e80*/  FSEL R9, R14, -INF , P4 ;  /* 0xff8000000e097808 */ /* 0x000fe40002000000 */
[-C--:B------:R-:W-:Y:S01]  /*21e90*/  ISETP.GE.AND P4, PT, R124, R196.reuse, PT ;  /* 0x000000c47c00720c */ /* 0x080fe20003f86270 */
[----:B------:R-:W-:Y:S01]  /*21ea0*/  VIADD R222, R222, 0xc8 ;  /* 0x000000c8dede7836 */ /* 0x000fe20000000000 */
[----:B------:R-:W-:Y:S02]  /*21eb0*/  FSEL R24, R24, -INF , P0 ;  /* 0xff80000018187808 */ /* 0x000fe40000000000 */
[----:B------:R-:W-:Y:S02]  /*21ec0*/  FSEL R216, R216, -INF , P1 ;  /* 0xff800000d8d87808 */ /* 0x000fe40000800000 */
[-C--:B------:R-:W-:Y:S02]  /*21ed0*/  ISETP.GE.AND P0, PT, R116, R195.reuse, PT ;  /* 0x000000c37400720c */ /* 0x080fe40003f06270 */
[-C--:B------:R-:W-:Y:S02]  /*21ee0*/  ISETP.GE.AND P1, PT, R122, R195.reuse, PT ;  /* 0x000000c37a00720c */ /* 0x080fe40003f26270 */
[----:B------:R-:W-:Y:S01]  /*21ef0*/  FSEL R116, R226, -INF , P4 ;  /* 0xff800000e2747808 */ /* 0x000fe20002000000 */
[--C-:B------:R-:W-:Y:S01]  /*21f00*/  IMAD R226, R197, 0x100, R46.reuse ;  /* 0x00000100c5e27824 */ /* 0x100fe200078e022e */
[----:B------:R-:W-:Y:S02]  /*21f10*/  ISETP.GE.AND P4, PT, R108, R196, PT ;  /* 0x000000c46c00720c */ /* 0x000fe40003f86270 */
[----:B------:R-:W-:Y:S01]  /*21f20*/  FSEL R18, R18, -INF , P1 ;  /* 0xff80000012127808 */ /* 0x000fe20000800000 */
[----:B------:R-:W-:Y:S01]  /*21f30*/  VIADD R226, R226, 0xc1 ;  /* 0x000000c1e2e27836 */ /* 0x000fe20000000000 */
[----:B------:R-:W-:Y:S02]  /*21f40*/  IABS R104, R104 ;  /* 0x0000006800687213 */ /* 0x000fe40000000000 */
[----:B------:R-:W-:Y:S02]  /*21f50*/  ISETP.GE.AND P1, PT, R110, R196, PT ;  /* 0x000000c46e00720c */ /* 0x000fe40003f26270 */
[----:B------:R-:W-:Y:S02]  /*21f60*/  FSEL R220, R220, -INF , P0 ;  /* 0xff800000dcdc7808 */ /* 0x000fe40000000000 */
[----:B------:R-:W-:Y:S02]  /*21f70*/  FSEL R28, R28, -INF , P4 ;  /* 0xff8000001c1c7808 */ /* 0x000fe40002000000 */
[-C--:B------:R-:W-:Y:S02]  /*21f80*/  ISETP.GE.AND P0, PT, R88, R195.reuse, PT ;  /* 0x000000c35800720c */ /* 0x080fe40003f06270 */
[-C--:B------:R-:W-:Y:S02]  /*21f90*/  ISETP.GE.AND P4, PT, R114, R195.reuse, PT ;  /* 0x000000c37200720c */ /* 0x080fe40003f86270 */
[----:B------:R-:W-:Y:S02]  /*21fa0*/  I2FP.F32.S32 R104, R104 ;  /* 0x0000006800687245 */ /* 0x000fe40000201400 */
[----:B------:R-:W-:Y:S02]  /*21fb0*/  IABS R102, R102 ;  /* 0x0000006600667213 */ /* 0x000fe40000000000 */
[----:B------:R-:W-:Y:S01]  /*21fc0*/  FSEL R114, R230, -INF , P1 ;  /* 0xff800000e6727808 */ /* 0x000fe20000800000 */
[----:B------:R-:W-:Y:S01]  /*21fd0*/  FFMA.FTZ R119, -R187, R104, R203 ;  /* 0x00000068bb777223 */ /* 0x000fe200000101cb */
[-C--:B------:R-:W-:Y:S01]  /*21fe0*/  ISETP.GE.AND P1, PT, R118, R196.reuse, PT ;  /* 0x000000c47600720c */ /* 0x080fe20003f26270 */
[C-C-:B------:R-:W-:Y:S01]  /*21ff0*/  IMAD R230, R197.reuse, 0x100, R46.reuse ;  /* 0x00000100c5e67824 */ /* 0x140fe200078e022e */
[----:B------:R-:W-:Y:S02]  /*22000*/  FSEL R22, R22, -INF , P0 ;  /* 0xff80000016167808 */ /* 0x000fe40000000000 */
[----:B------:R-:W-:Y:S01]  /*22010*/  FSEL R122, R224, -INF , P4 ;  /* 0xff800000e07a7808 */ /* 0x000fe20002000000 */
[----:B------:R-:W-:Y:S01]  /*22020*/  VIADD R230, R230, 0xc0 ;  /* 0x000000c0e6e67836 */ /* 0x000fe20000000000 */
[----:B------:R-:W-:Y:S01]  /*22030*/  ISETP.GE.AND P0, PT, R112, R196, PT ;  /* 0x000000c47000720c */ /* 0x000fe20003f06270 */
[--C-:B------:R-:W-:Y:S01]  /*22040*/  IMAD R224, R197, 0x100, R46.reuse ;  /* 0x00000100c5e07824 */ /* 0x100fe200078e022e */
[-C--:B------:R-:W-:Y:S02]  /*22050*/  ISETP.GE.AND P4, PT, R120, R195.reuse, PT ;  /* 0x000000c37800720c */ /* 0x080fe40003f86270 */
[----:B------:R-:W-:Y:S01]  /*22060*/  I2FP.F32.S32 R102, R102 ;  /* 0x0000006600667245 */ /* 0x000fe20000201400 */
[----:B------:R-:W-:Y:S01]  /*22070*/  VIADD R224, R224, 0xb9 ;  /* 0x000000b9e0e07836 */ /* 0x000fe20000000000 */
[----:B------:R-:W-:Y:S02]  /*22080*/  FSEL R32, R32, -INF , P1 ;  /* 0xff80000020207808 */ /* 0x000fe40000800000 */
[-C--:B------:R-:W-:Y:S01]  /*22090*/  ISETP.GE.AND P1, PT, R124, R195.reuse, PT ;  /* 0x000000c37c00720c */ /* 0x080fe20003f26270 */
[----:B------:R-:W-:Y:S01]  /*220a0*/  FFMA.FTZ R109, -R187, R102, R205 ;  /* 0x00000066bb6d7223 */ /* 0x000fe200000101cd */
[----:B------:R-:W-:Y:S01]  /*220b0*/  FSEL R104, R234, -INF , P0 ;  /* 0xff800000ea687808 */ /* 0x000fe20000000000 */
[C-C-:B------:R-:W-:Y:S01]  /*220c0*/  IMAD R234, R197.reuse, 0x100, R46.reuse ;  /* 0x00000100c5ea7824 */ /* 0x140fe200078e022e */
        /* <DEDUP_REMOVED lines=15> */
[C-C-:B------:R-:W-:Y:S01]  /*221c0*/  IMAD R232, R197.reuse, 0x100, R46.reuse ;  /* 0x00000100c5e87824 */ /* 0x140fe200078e022e */
[----:B------:R-:W-:Y:S01]  /*221d0*/  FSEL R16, R40, -INF , P4 ;  /* 0xff80000028107808 */ /* 0x000fe20002000000 */
[----:B------:R-:W-:Y:S01]  /*221e0*/  IMAD.MOV.U32 R40, RZ, RZ, R129 ;  /* 0x000000ffff287224 */ /* 0x000fe200078e0081 */
[-C--:B------:R-:W-:Y:S01]  /*221f0*/  ISETP.GE.AND P0, PT, R118, R195.reuse, PT ;  /* 0x000000c37600720c */ /* 0x080fe20003f06270 */
[----:B------:R-:W-:Y:S01]  /*22200*/  VIADD R232, R232, 0xb0 ;  /* 0x000000b0e8e87836 */ /* 0x000fe20000000000 */
[----:B------:R-:W-:Y:S02]  /*22210*/  ISETP.GE.AND P4, PT, R112, R195, PT ;  /* 0x000000c37000720c */ /* 0x000fe40003f86270 */
[----:B------:R-:W-:Y:S01]  /*22220*/  FSEL R118, R242, -INF , P1 ;  /* 0xff800000f2767808 */ /* 0x000fe20000800000 */
[----:B------:R-:W-:Y:S01]  /*22230*/  IMAD R242, R197, 0x100, R46 ;  /* 0x00000100c5f27824 */ /* 0x000fe200078e022e */
[----:B------:R-:W-:Y:S02]  /*22240*/  IABS R103, R103 ;  /* 0x0000006700677213 */ /* 0x000fe40000000000 */
[-C--:B------:R-:W-:Y:S01]  /*22250*/  ISETP.GE.AND P1, PT, R225, R196.reuse, PT ;  /* 0x000000c4e100720c */ /* 0x080fe20003f26270 */
[----:B------:R-:W-:Y:S01]  /*22260*/  VIADD R242, R242, 0x8 ;  /* 0x00000008f2f27836 */ /* 0x000fe20000000000 */
[----:B------:R-:W-:Y:S02]  /*22270*/  FSEL R34, R34, -INF , P0 ;  /* 0xff80000022227808 */ /* 0x000fe40000000000 */
[----:B------:R-:W-:Y:S02]  /*22280*/  FSEL R236, R236, -INF , P4 ;  /* 0xff800000ecec7808 */ /* 0x000fe40002000000 */
[----:B------:R-:W-:Y:S02]  /*22290*/  ISETP.GE.AND P0, PT, R221, R196, PT ;  /* 0x000000c4dd00720c */ /* 0x000fe40003f06270 */
[----:B------:R-:W-:Y:S02]  /*222a0*/  ISETP.GE.AND P4, PT, R130, R195, PT ;  /* 0x000000c38200720c */ /* 0x000fe40003f86270 */
[----:B------:R-:W-:Y:S02]  /*222b0*/  I2FP.F32.S32 R103, R103 ;  /* 0x0000006700677245 */ /* 0x000fe40000201400 */
[----:B------:R-:W-:Y:S02]  /*222c0*/  IABS R92, R92 ;  /* 0x0000005c005c7213 */ /* 0x000fe40000000000 */
[----:B------:R-:W-:Y:S01]  /*222d0*/  FSEL R44, R44, -INF , P1 ;  /* 0xff8000002c2c7808 */ /* 0x000fe20000800000 */
[----:B------:R-:W-:Y:S01]  /*222e0*/  FFMA.FTZ R103, -R187, R103, R100 ;  /* 0x00000067bb677223 */ /* 0x000fe20000010164 */
[----:B------:R-:W-:Y:S02]  /*222f0*/  IABS R106, R106 ;  /* 0x0000006a006a7213 */ /* 0x000fe40000000000 */
[----:B------:R-:W-:Y:S02]  /*22300*/  ISETP.GE.AND P1, PT, R90, R195, PT ;  /* 0x000000c35a00720c */ /* 0x000fe40003f26270 */
[----:B------:R-:W-:Y:S01]  /*22310*/  FSEL R128, R246, -INF , P0 ;  /* 0xff800000f6807808 */ /* 0x000fe20000000000 */
[--C-:B------:R-:W-:Y:S01]  /*22320*/  IMAD R246, R197, 0x100, R46.reuse ;  /* 0x00000100c5f67824 */ /* 0x100fe200078e022e */
[----:B------:R-:W-:Y:S02]  /*22330*/  FSEL R38, R38, -INF , P4 ;  /* 0xff80000026267808 */ /* 0x000fe40002000000 */
[-C--:B------:R-:W-:Y:S01]  /*22340*/  ISETP.GE.AND P0, PT, R219, R196.reuse, PT ;  /* 0x000000c4db00720c */ /* 0x080fe20003f06270 */
[----:B------:R-:W-:Y:S01]  /*22350*/  VIADD R246, R246, 0xa9 ;  /* 0x000000a9f6f67836 */ /* 0x000fe20000000000 */
[----:B------:R-:W-:Y:S02]  /*22360*/  ISETP.GE.AND P4, PT, R213, R196, PT ;  /* 0x000000c4d500720c */ /* 0x000fe40003f86270 */
[----:B------:R-:W-:Y:S02]  /*22370*/  I2FP.F32.S32 R92, R92 ;  /* 0x0000005c005c7245 */ /* 0x000fe40000201400 */
[----:B------:R-:W-:Y:S02]  /*22380*/  I2FP.F32.S32 R106, R106 ;  /* 0x0000006a006a7245 */ /* 0x000fe40000201400 */
[----:B------:R-:W-:Y:S01]  /*22390*/  FSEL R152, R240, -INF , P1 ;  /* 0xff800000f0987808 */ /* 0x000fe20000800000 */
[C---:B------:R-:W-:Y:S01]  /*223a0*/  FFMA.FTZ R47, -R187.reuse, R92, R47 ;  /* 0x0000005cbb2f7223 */ /* 0x040fe2000001012f */
[----:B------:R-:W-:Y:S01]  /*223b0*/  IABS R107, R107 ;  /* 0x0000006b006b7213 */ /* 0x000fe20000000000 */
[----:B------:R-:W-:Y:S01]  /*223c0*/  FFMA.FTZ R39, -R187, R106, R39 ;  /* 0x0000006abb277223 */ /* 0x000fe20000010127 */
[----:B------:R-:W-:Y:S01]  /*223d0*/  IABS R96, R96 ;  /* 0x0000006000607213 */ /* 0x000fe20000000000 */
[----:B------:R-:W-:Y:S01]  /*223e0*/  IMAD R240, R197, 0x100, R46 ;  /* 0x00000100c5f07824 */ /* 0x000fe200078e022e */
[-C--:B------:R-:W-:Y:S02]  /*223f0*/  ISETP.GE.AND P1, PT, R3, R195.reuse, PT ;  /* 0x000000c30300720c */ /* 0x080fe40003f26270 */
[----:B------:R-:W-:Y:S01]  /*22400*/  FSEL R100, R48, -INF , P0 ;  /* 0xff80000030647808 */ /* 0x000fe20000000000 */
[----:B------:R-:W-:Y:S01]  /*22410*/  VIADD R240, R240, 0xa8 ;  /* 0x000000a8f0f07836 */ /* 0x000fe20000000000 */
[----:B------:R-:W-:Y:S02]  /*22420*/  FSEL R252, R252, -INF , P4 ;  /* 0xff800000fcfc7808 */ /* 0x000fe40002000000 */
[----:B------:R-:W-:Y:S02]  /*22430*/  ISETP.GE.AND P0, PT, R229, R195, PT ;  /* 0x000000c3e500720c */ /* 0x000fe40003f06270 */
[----:B------:R-:W-:Y:S02]  /*22440*/  ISETP.GE.AND P4, PT, R247, R196, PT ;  /* 0x000000c4f700720c */ /* 0x000fe40003f86270 */
[----:B------:R-:W-:Y:S02]  /*22450*/  I2FP.F32.S32 R107, R107 ;  /* 0x0000006b006b7245 */ /* 0x000fe40000201400 */
[----:B------:R-:W-:Y:S02]  /*22460*/  I2FP.F32.S32 R96, R96 ;  /* 0x0000006000607245 */ /* 0x000fe40000201400 */
[----:B------:R-:W-:Y:S01]  /*22470*/  FSEL R92, R42, -INF , P1 ;  /* 0xff8000002a5c7808 */ /* 0x000fe20000800000 */
[----:B------:R-:W-:Y:S01]  /*22480*/  IMAD.MOV.U32 R42, RZ, RZ, R131 ;  /* 0x000000ffff2a7224 */ /* 0x000fe200078e0083 */
[----:B------:R-:W-:Y:S01]  /*22490*/  ISETP.GE.AND P1, PT, R245, R196, PT ;  /* 0x000000c4f500720c */ /* 0x000fe20003f26270 */
[C---:B------:R-:W-:Y:S01]  /*224a0*/  FFMA.FTZ R67, -R187.reuse, R96, R67 ;  /* 0x00000060bb437223 */ /* 0x040fe20000010143 */
[----:B------:R-:W-:Y:S01]  /*224b0*/  FSEL R106, R244, -INF , P0 ;  /* 0xff800000f46a7808 */ /* 0x000fe20000000000 */
[----:B------:R-:W-:Y:S01]  /*224c0*/  FFMA.FTZ R107, -R187, R107, R98 ;  /* 0x0000006bbb6b7223 */ /* 0x000fe20000010162 */
[----:B------:R-:W-:Y:S01]  /*224d0*/  FSEL R52, R52, -INF , P4 ;  /* 0xff80000034347808 */ /* 0x000fe20002000000 */
[--C-:B------:R-:W-:Y:S01]  /*224e0*/  IMAD R244, R197, 0x100, R46.reuse ;  /* 0x00000100c5f47824 */ /* 0x100fe200078e022e */
[-C--:B------:R-:W-:Y:S02]  /*224f0*/  ISETP.GE.AND P0, PT, R225, R195.reuse, PT ;  /* 0x000000c3e100720c */ /* 0x080fe40003f06270 */
[-C--:B------:R-:W-:Y:S01]  /*22500*/  ISETP.GE.AND P4, PT, R221, R195.reuse, PT ;  /* 0x000000c3dd00720c */ /* 0x080fe20003f86270 */
[----:B------:R-:W-:Y:S01]  /*22510*/  VIADD R244, R244, 0xa1 ;  /* 0x000000a1f4f47836 */ /* 0x000fe20000000000 */
[----:B------:R-:W-:Y:S01]  /*22520*/  FSEL R14, R15, -INF , P1 ;  /* 0xff8000000f0e7808 */ /* 0x000fe20000800000 */
[----:B------:R-:W-:Y:S01]  /*22530*/  IMAD.MOV.U32 R15, RZ, RZ, R159 ;  /* 0x000000ffff0f7224 */ /* 0x000fe200078e009f */
[-C--:B------:R-:W-:Y:S02]  /*22540*/  ISETP.GE.AND P1, PT, R239, R196.reuse, PT ;  /* 0x000000c4ef00720c */ /* 0x080fe40003f26270 */
[----:B------:R-:W-:Y:S01]  /*22550*/  FSEL R98, R248, -INF , P0 ;  /* 0xff800000f8627808 */ /* 0x000fe20000000000 */
[C-C-:B------:R-:W-:Y:S01]  /*22560*/  IMAD R248, R197.reuse, 0x100, R46.reuse ;  /* 0x00000100c5f87824 */ /* 0x140fe200078e022e */
[----:B------:R-:W-:Y:S01]  /*22570*/  FSEL R96, R250, -INF , P4 ;  /* 0xff800000fa607808 */ /* 0x000fe20002000000 */
[----:B------:R-:W-:Y:S01]  /*22580*/  IMAD R250, R197, 0x100, R46 ;  /* 0x00000100c5fa7824 */ /* 0x000fe200078e022e */
[-C--:B------:R-:W-:Y:S01]  /*22590*/  ISETP.GE.AND P0, PT, R251, R196.reuse, PT ;  /* 0x000000c4fb00720c */ /* 0x080fe20003f06270 */
[----:B------:R-:W-:Y:S01]  /*225a0*/  VIADD R248, R248, 0xa0 ;  /* 0x000000a0f8f87836 */ /* 0x000fe20000000000 */
[-C--:B------:R-:W-:Y:S01]  /*225b0*/  ISETP.GE.AND P4, PT, R219, R195.reuse, PT ;  /* 0x000000c3db00720c */ /* 0x080fe20003f86270 */
[----:B------:R-:W-:Y:S01]  /*225c0*/  VIADD R250, R250, 0x99 ;  /* 0x00000099fafa7836 */ /* 0x000fe20000000000 */
        /* <DEDUP_REMOVED lines=9> */
[--C-:B------:R-:W-:Y:S01]  /*22660*/  IMAD R214, R197, 0x100, R46.reuse ;  /* 0x00000100c5d67824 */ /* 0x100fe200078e022e */
[----:B------:R-:W-:Y:S02]  /*22670*/  FSEL R60, R60, -INF , P0 ;  /* 0xff8000003c3c7808 */ /* 0x000fe40000000000 */
[----:B------:R-:W-:Y:S01]  /*22680*/  FSEL R237, R21, -INF , P4 ;  /* 0xff80000015ed7808 */ /* 0x000fe20002000000 */
[----:B------:R-:W-:Y:S01]  /*22690*/  VIADD R214, R214, 0xd0 ;  /* 0x000000d0d6d67836 */ /* 0x000fe20000000000 */
[-C--:B------:R-:W-:Y:S02]  /*226a0*/  ISETP.GE.AND P0, PT, R245, R195.reuse, PT ;  /* 0x000000c3f500720c */ /* 0x080fe40003f06270 */
[-C--:B------:R-:W-:Y:S02]  /*226b0*/  ISETP.GE.AND P4, PT, R223, R196.reuse, PT ;  /* 0x000000c4df00720c */ /* 0x080fe40003f86270 */
[----:B------:R-:W-:Y:S02]  /*226c0*/  FSEL R54, R54, -INF , P1 ;  /* 0xff80000036367808 */ /* 0x000fe40000800000 */
        /* <DEDUP_REMOVED lines=57> */
[-C--:B------:R-:W-:Y:S01]  /*22a60*/  ISETP.GE.AND P0, PT, R202, R195.reuse, PT ;  /* 0x000000c3ca00720c */ /* 0x080fe20003f06270 */
[--C-:B------:R-:W-:Y:S01]  /*22a70*/  IMAD R202, R197, 0x100, R46.reuse ;  /* 0x00000100c5ca7824 */ /* 0x100fe200078e022e */
[-C--:B------:R-:W-:Y:S02]  /*22a80*/  ISETP.GE.AND P4, PT, R250, R195.reuse, PT ;  /* 0x000000c3fa00720c */ /* 0x080fe40003f86270 */
[----:B------:R-:W-:Y:S01]  /*22a90*/  FSEL R125, R125, -INF , P1 ;  /* 0xff8000007d7d7808 */ /* 0x000fe20000800000 */
[----:B------:R-:W-:Y:S01]  /*22aa0*/  VIADD R202, R202, 0xc9 ;  /* 0x000000c9caca7836 */ /* 0x000fe20000000000 */
        /* <DEDUP_REMOVED lines=93> */
[----:B------:R-:W-:Y:S02]  /*23080*/  ISETP.GE.AND P0, PT, R0, R195, PT ;  /* 0x000000c30000720c */ /* 0x000fe40003f06270 */
[----:B------:R-:W-:Y:S02]  /*23090*/  ISETP.GE.AND P4, PT, R242, R196, PT ;  /* 0x000000c4f200720c */ /* 0x000fe40003f86270 */
[----:B------:R-:W-:Y:S01]  /*230a0*/  FSEL R21, R42, -INF , P1 ;  /* 0xff8000002a157808 */ /* 0x000fe20000800000 */
[C-C-:B------:R-:W-:Y:S01]  /*230b0*/  IMAD R42, R197.reuse, 0x100, R46.reuse ;  /* 0x00000100c52a7824 */ /* 0x140fe200078e022e */
[----:B------:R-:W-:Y:S02]  /*230c0*/  FSEL R20, R20, -INF , P0 ;  /* 0xff80000014147808 */ /* 0x000fe40000000000 */
[----:B------:R-:W-:Y:S01]  /*230d0*/  FSEL R206, R206, -INF , P4 ;  /* 0xff800000cece7808 */ /* 0x000fe20002000000 */
[----:B------:R-:W-:Y:S01]  /*230e0*/  VIADD R42, R42, 0x10 ;  /* 0x000000102a2a7836 */ /* 0x000fe20000000000 */
[CC--:B------:R-:W-:Y:S02]  /*230f0*/  ISETP.GE.AND P1, PT, R40.reuse, R193.reuse, PT ;  /* 0x000000c12800720c */ /* 0x0c0fe40003f26270 */
[-C--:B------:R-:W-:Y:S01]  /*23100*/  ISETP.GE.AND P0, PT, R40, R194.reuse, PT ;  /* 0x000000c22800720c */ /* 0x080fe20003f06270 */
[--C-:B------:R-:W-:Y:S01]  /*23110*/  IMAD R40, R197, 0x100, R46.reuse ;  /* 0x00000100c5287824 */ /* 0x100fe200078e022e */
[-C--:B------:R-:W-:Y:S02]  /*23120*/  ISETP.GE.AND P4, PT, R17, R193.reuse, PT ;  /* 0x000000c11100720c */ /* 0x080fe40003f86270 */
[----:B------:R-:W-:Y:S01]  /*23130*/  FSEL R29, R13, -INF , !P6 ;  /* 0xff8000000d1d7808 */ /* 0x000fe20007000000 */
[----:B------:R-:W-:Y:S01]  /*23140*/  VIADD R40, R40, 0x11 ;  /* 0x0000001128287836 */ /* 0x000fe20000000000 */
[----:B------:R-:W-:Y:S01]  /*23150*/  FSEL R13, R208, -INF , !P4 ;  /* 0xff800000d00d7808 */ /* 0x000fe20006000000 */
[--C-:B------:R-:W-:Y:S01]  /*23160*/  IMAD R208, R197, 0x100, R46.reuse ;  /* 0x00000100c5d07824 */ /* 0x100fe200078e022e */
[-C--:B------:R-:W-:Y:S01]  /*23170*/  ISETP.GE.AND P4, PT, R17, R194.reuse, PT ;  /* 0x000000c21100720c */ /* 0x080fe20003f86270 */
[--C-:B------:R-:W-:Y:S01]  /*23180*/  IMAD R17, R197, 0x100, R46.reuse ;  /* 0x00000100c5117824 */ /* 0x100fe200078e022e */
[----:B------:R-:W-:Y:S01]  /*23190*/  FSEL R15, R15, -INF , !P1 ;  /* 0xff8000000f0f7808 */ /* 0x000fe20004800000 */
[----:B------:R-:W-:Y:S01]  /*231a0*/  VIADD R208, R208, 0x88 ;  /* 0x00000088d0d07836 */ /* 0x000fe20000000000 */
[-C--:B------:R-:W-:Y:S01]  /*231b0*/  ISETP.GE.AND P1, PT, R42, R193.reuse, PT ;  /* 0x000000c12a00720c */ /* 0x080fe20003f26270 */
[----:B------:R-:W-:Y:S01]  /*231c0*/  VIADD R17, R17, 0x18 ;  /* 0x0000001811117836 */ /* 0x000fe20000000000 */
[-C--:B------:R-:W-:Y:S02]  /*231d0*/  ISETP.GE.AND P6, PT, R40, R193.reuse, PT ;  /* 0x000000c12800720c */ /* 0x080fe40003fc6270 */
[----:B------:R-:W-:Y:S01]  /*231e0*/  FSEL R35, R162, -INF , !P1 ;  /* 0xff800000a2237808 */ /* 0x000fe20004800000 */
[C-C-:B------:R-:W-:Y:S01]  /*231f0*/  IMAD R162, R197.reuse, 0x100, R46.reuse ;  /* 0x00000100c5a27824 */ /* 0x140fe200078e022e */
[-C--:B------:R-:W-:Y:S01]  /*23200*/  ISETP.GE.AND P1, PT, R42, R194.reuse, PT ;  /* 0x000000c22a00720c */ /* 0x080fe20003f26270 */
[--C-:B------:R-:W-:Y:S01]  /*23210*/  IMAD R42, R197, 0x100, R46.reuse ;  /* 0x00000100c52a7824 */ /* 0x100fe200078e022e */
[----:B------:R-:W-:Y:S01]  /*23220*/  FSEL R11, R11, -INF , !P6 ;  /* 0xff8000000b0b7808 */ /* 0x000fe20007000000 */
[----:B------:R-:W-:Y:S01]  /*23230*/  VIADD R162, R162, 0x90 ;  /* 0x00000090a2a27836 */ /* 0x000fe20000000000 */
[-C--:B------:R-:W-:Y:S01]  /*23240*/  ISETP.GE.AND P6, PT, R17, R193.reuse, PT ;  /* 0x000000c11100720c */ /* 0x080fe20003fc6270 */
[----:B------:R-:W-:Y:S01]  /*23250*/  VIADD R42, R42, 0x19 ;  /* 0x000000192a2a7836 */ /* 0x000fe20000000000 */
[----:B------:R-:W-:Y:S02]  /*23260*/  FSEL R27, R204, -INF , !P0 ;  /* 0xff800000cc1b7808 */ /* 0x000fe40004000000 */
[----:B------:R-:W-:Y:S02]  /*23270*/  FSEL R39, R160, -INF , !P6 ;  /* 0xff800000a0277808 */ /* 0x000fe40007000000 */
[-C--:B------:R-:W-:Y:S01]  /*23280*/  ISETP.GE.AND P6, PT, R40, R194.reuse, PT ;  /* 0x000000c22800720c */ /* 0x080fe20003fc6270 */
[--C-:B------:R-:W-:Y:S01]  /*23290*/  IMAD R40, R197, 0x100, R46.reuse ;  /* 0x00000100c5287824 */ /* 0x100fe200078e022e */
[-C--:B------:R-:W-:Y:S02]  /*232a0*/  ISETP.GE.AND P0, PT, R42, R193.reuse, PT ;  /* 0x000000c12a00720c */ /* 0x080fe40003f06270 */
[----:B------:R-:W-:Y:S01]  /*232b0*/  FSEL R4, R4, -INF , !P5 ;  /* 0xff80000004047808 */ /* 0x000fe20006800000 */
[----:B------:R-:W-:Y:S01]  /*232c0*/  VIADD R40, R40, 0x21 ;  /* 0x0000002128287836 */ /* 0x000fe20000000000 */
        /* <DEDUP_REMOVED lines=8> */
[-C--:B------:R-:W-:Y:S01]  /*23350*/  ISETP.GE.AND P0, PT, R42, R194.reuse, PT ;  /* 0x000000c22a00720c */ /* 0x080fe20003f06270 */
[--C-:B------:R-:W-:Y:S01]  /*23360*/  IMAD R42, R197, 0x100, R46.reuse ;  /* 0x00000100c52a7824 */ /* 0x100fe200078e022e */
[----:B------:R-:W-:Y:S02]  /*23370*/  FSEL R94, R94, -INF , !P5 ;  /* 0xff8000005e5e7808 */ /* 0x000fe40006800000 */
[----:B------:R-:W-:Y:S01]  /*23380*/  FSEL R116, R116, -INF , !P1 ;  /* 0xff80000074747808 */ /* 0x000fe20004800000 */
[----:B------:R-:W-:Y:S01]  /*23390*/  VIADD R42, R42, 0x31 ;  /* 0x000000312a2a7836 */ /* 0x000fe20000000000 */
        /* <DEDUP_REMOVED lines=36> */
[----:B------:R-:W-:Y:S01]  /*235e0*/  FSEL R108, R32, -INF , !P4 ;  /* 0xff800000206c7808 */ /* 0x000fe20006000000 */
[----:B------:R-:W2:Y:S01]  /*235f0*/  LD.E R3, desc[UR4][R148.64+0xdc] ;  /* 0x0000dc0494037980 */ /* 0x000ea2000c101900 */
        /* <DEDUP_REMOVED lines=8> */
[-C--:B------:R-:W-:Y:S01]  /*23680*/  ISETP.GE.AND P1, PT, R76, R194.reuse, PT ;  /* 0x000000c24c00720c */ /* 0x080fe20003f26270 */
[--C-:B------:R-:W-:Y:S01]  /*23690*/  IMAD R76, R197, 0x100, R46.reuse ;  /* 0x00000100c54c7824 */ /* 0x100fe200078e022e */
[----:B------:R-:W-:Y:S02]  /*236a0*/  FSEL R42, R236, -INF , !P6 ;  /* 0xff800000ec2a7808 */ /* 0x000fe40007000000 */
[----:B------:R-:W-:Y:S01]  /*236b0*/  FSEL R41, R38, -INF , !P4 ;  /* 0xff80000026297808 */ /* 0x000fe20006000000 */
[----:B------:R-:W-:Y:S01]  /*236c0*/  VIADD R76, R76, 0x58 ;  /* 0x000000584c4c7836 */ /* 0x000fe20000000000 */
        /* <DEDUP_REMOVED lines=49> */
[CC--:B------:R-:W-:Y:S02]  /*239e0*/  ISETP.GE.AND P4, PT, R208.reuse, R193.reuse, PT ;  /* 0x000000c1d000720c */ /* 0x0c0fe40003f86270 */
[----:B------:R-:W-:Y:S02]  /*239f0*/  FSEL R225, R225, -INF , !P6 ;  /* 0xff800000e1e17808 */ /* 0x000fe40007000000 */
[----:B------:R-:W-:Y:S02]  /*23a00*/  FSEL R233, R233, -INF , !P1 ;  /* 0xff800000e9e97808 */ /* 0x000fe40004800000 */
[-C--:B------:R-:W-:Y:S01]  /*23a10*/  ISETP.GE.AND P6, PT, R208, R194.reuse, PT ;  /* 0x000000c2d000720c */ /* 0x080fe20003fc6270 */
[----:B------:R-:W-:Y:S01]  /*23a20*/  IMAD R208, R197, 0x100, R46 ;  /* 0x00000100c5d07824 */ /* 0x000fe200078e022e */
        /* <DEDUP_REMOVED lines=25> */
[----:B------:R-:W-:Y:S02]  /*23bc0*/  FMNMX3.FTZ R12, R150, R29, R15, !PT ;  /* 0x0000001d960c7276 */ /* 0x000fe4000781000f */
[----:B------:R-:W-:Y:S02]  /*23bd0*/  FSEL R31, R206, -INF , !P6 ;  /* 0xff800000ce1f7808 */ /* 0x000fe40007000000 */
[----:B------:R-:W-:Y:S02]  /*23be0*/  FSEL R219, R219, -INF , !P1 ;  /* 0xff800000dbdb7808 */ /* 0x000fe40004800000 */
[----:B------:R-:W-:Y:S02]  /*23bf0*/  FMNMX3.FTZ R12, R12, R31, R13, !PT ;  /* 0x0000001f0c0c7276 */ /* 0x000fe4000781000d */
        /* <DEDUP_REMOVED lines=27> */
[-C--:B------:R-:W-:Y:S02]  /*23db0*/  ISETP.GE.AND P4, PT, R162, R194.reuse, PT ;  /* 0x000000c2a200720c */ /* 0x080fe40003f86270 */
[----:B------:R-:W-:Y:S02]  /*23dc0*/  FMNMX3.FTZ R12, R12, R243, R241, !PT ;  /* 0x000000f30c0c7276 */ /* 0x000fe400078100f1 */
[----:B------:R-:W-:Y:S02]  /*23dd0*/  FSEL R209, R209, -INF , !P5 ;  /* 0xff800000d1d17808 */ /* 0x000fe40006800000 */
[----:B------:R-:W-:Y:S02]  /*23de0*/  FMNMX3.FTZ R12, R12, R235, R233, !PT ;  /* 0x000000eb0c0c7276 */ /* 0x000fe400078100e9 */
[----:B------:R-:W-:Y:S02]  /*23df0*/  FSEL R161, R161, -INF , !P1 ;  /* 0xff800000a1a17808 */ /* 0x000fe40004800000 */
[----:B------:R-:W-:Y:S02]  /*23e00*/  FMNMX3.FTZ R12, R12, R227, R225, !PT ;  /* 0x000000e30c0c7276 */ /* 0x000fe400078100e1 */
[----:B------:R-:W-:Y:S02]  /*23e10*/  FMNMX3.FTZ R14, R14, R231, R229, !PT ;  /* 0x000000e70e0e7276 */ /* 0x000fe400078100e5 */
[----:B------:R-:W-:Y:S02]  /*23e20*/  FSEL R203, R203, -INF , !P4 ;  /* 0xff800000cbcb7808 */ /* 0x000fe40006000000 */
[----:B------:R-:W-:Y:S02]  /*23e30*/  ISETP.GE.AND P1, PT, R248, R193, PT ;  /* 0x000000c1f800720c */ /* 0x000fe40003f26270 */
[-C--:B------:R-:W-:Y:S02]  /*23e40*/  ISETP.GE.AND P5, PT, R208, R194.reuse, PT ;  /* 0x000000c2d000720c */ /* 0x080fe40003fa6270 */
[----:B------:R-:W-:Y:S02]  /*23e50*/  FMNMX3.FTZ R12, R12, R219, R217, !PT ;  /* 0x000000db0c0c7276 */ /* 0x000fe400078100d9 */
[----:B------:R-:W-:Y:S02]  /*23e60*/  ISETP.GE.AND P4, PT, R246, R193, PT ;  /* 0x000000c1f600720c */ /* 0x000fe40003f86270 */
[----:B------:R-:W-:Y:S02]  /*23e70*/  FMNMX3.FTZ R14, R14, R223, R221, !PT ;  /* 0x000000df0e0e7276 */ /* 0x000fe400078100dd */
[----:B------:R-:W-:Y:S02]  /*23e80*/  FSEL R155, R155, -INF , !P1 ;  /* 0xff8000009b9b7808 */ /* 0x000fe40004800000 */
[----:B------:R-:W-:Y:S02]  /*23e90*/  FSEL R159, R159, -INF , !P5 ;  /* 0xff8000009f9f7808 */ /* 0x000fe40006800000 */
[----:B------:R-:W-:Y:S02]  /*23ea0*/  FSEL R201, R201, -INF , !P0 ;  /* 0xff800000c9c97808 */ /* 0x000fe40004000000 */
[----:B------:R-:W-:Y:S02]  /*23eb0*/  FMNMX3.FTZ R12, R12, R211, R209, !PT ;  /* 0x000000d30c0c7276 */ /* 0x000fe400078100d1 */
[-C--:B------:R-:W-:Y:S02]  /*23ec0*/  ISETP.GE.AND P1, PT, R250, R194.reuse, PT ;  /* 0x000000c2fa00720c */ /* 0x080fe40003f26270 */
        /* <DEDUP_REMOVED lines=9> */
[----:B------:R-:W-:Y:S02]  /*23f60*/  ISETP.GE.AND P5, PT, R234, R193, PT ;  /* 0x000000c1ea00720c */ /* 0x000fe40003fa6270 */
[----:B------:R-:W-:Y:S02]  /*23f70*/  FSEL R131, R131, -INF , !P0 ;  /* 0xff80000083837808 */ /* 0x000fe40004000000 */
[-C--:B------:R-:W-:Y:S02]  /*23f80*/  ISETP.GE.AND P4, PT, R246, R194.reuse, PT ;  /* 0x000000c2f600720c */ /* 0x080fe40003f86270 */
[----:B------:R-:W-:Y:S02]  /*23f90*/  FMNMX3.FTZ R14, R14, R207, R205, !PT ;  /* 0x000000cf0e0e7276 */ /* 0x000fe400078100cd */
[----:B------:R-:W-:Y:S02]  /*23fa0*/  ISETP.GE.AND P0, PT, R224, R193, PT ;  /* 0x000000c1e000720c */ /* 0x000fe40003f06270 */
        /* <DEDUP_REMOVED lines=37> */
[-C--:B------:R-:W-:Y:S02]  /*24200*/  ISETP.GE.AND P1, PT, R202, R194.reuse, PT ;  /* 0x000000c2ca00720c */ /* 0x080fe40003f26270 */
[----:B------:R-:W-:Y:S02]  /*24210*/  FSEL R97, R97, -INF , !P5 ;  /* 0xff80000061617808 */ /* 0x000fe40006800000 */
[----:B------:R-:W-:Y:S02]  /*24220*/  FMNMX3.FTZ R12, R12, R107, R105, !PT ;  /* 0x0000006b0c0c7276 */ /* 0x000fe40007810069 */
[----:B------:R-:W-:Y:S02]  /*24230*/  ISETP.GE.AND P5, PT, R156, R193, PT ;  /* 0x000000c19c00720c */ /* 0x000fe40003fa6270 */
[----:B------:R-:W-:Y:S02]  /*24240*/  FSEL R85, R85, -INF , !P4 ;  /* 0xff80000055557808 */ /* 0x000fe40006000000 */
[----:B------:R-:W-:Y:S02]  /*24250*/  FSEL R91, R91, -INF , !P0 ;  /* 0xff8000005b5b7808 */ /* 0x000fe40004000000 */
[-C--:B------:R-:W-:Y:S02]  /*24260*/  ISETP.GE.AND P4, PT, R214, R194.reuse, PT ;  /* 0x000000c2d600720c */ /* 0x080fe40003f86270 */
[----:B------:R-:W-:Y:S02]  /*24270*/  FMNMX3.FTZ R14, R14, R111, R109, !PT ;  /* 0x0000006f0e0e7276 */ /* 0x000fe4000781006d */
[----:B------:R-:W-:Y:S02]  /*24280*/  ISETP.GE.AND P0, PT, R45, R193, PT ;  /* 0x000000c12d00720c */ /* 0x000fe40003f06270 */
[----:B------:R-:W-:Y:S02]  /*24290*/  FSEL R79, R79, -INF , !P6 ;  /* 0xff8000004f4f7808 */ /* 0x000fe40007000000 */
[-C--:B------:R-:W-:Y:S02]  /*242a0*/  ISETP.GE.AND P6, PT, R200, R194.reuse, PT ;  /* 0x000000c2c800720c */ /* 0x080fe40003fc6270 */
[----:B------:R-:W-:Y:S02]  /*242b0*/  FSEL R89, R89, -INF , !P1 ;  /* 0xff80000059597808 */ /* 0x000fe40004800000 */
[----:B------:R-:W-:Y:S02]  /*242c0*/  FMNMX3.FTZ R12, R12, R99, R97, !PT ;  /* 0x000000630c0c7276 */ /* 0x000fe40007810061 */
[----:B------:R-:W-:Y:S02]  /*242d0*/  ISETP.GE.AND P1, PT, R10, R193, PT ;  /* 0x000000c10a00720c */ /* 0x000fe40003f26270 */
[----:B------:R-:W-:Y:S02]  /*242e0*/  FSEL R77, R77, -INF , !P5 ;  /* 0xff8000004d4d7808 */ /* 0x000fe40006800000 */
[-C--:B------:R-:W-:Y:S02]  /*242f0*/  ISETP.GE.AND P5, PT, R158, R194.reuse, PT ;  /* 0x000000c29e00720c */ /* 0x080fe40003fa6270 */
        /* <DEDUP_REMOVED lines=19> */
[-C--:B------:R-:W-:Y:S02]  /*24430*/  ISETP.GE.AND P6, PT, R8, R194.reuse, PT ;  /* 0x000000c20800720c */ /* 0x080fe40003fc6270 */
[----:B------:R-:W-:Y:S02]  /*24440*/  FMNMX3.FTZ R14, R14, R87, R85, !PT ;  /* 0x000000570e0e7276 */ /* 0x000fe40007810055 */
        /* <DEDUP_REMOVED lines=9> */
[C---:B------:R-:W-:Y:S02]  /*244e0*/  ISETP.GE.AND P4, PT, R0.reuse, R193, PT ;  /* 0x000000c10000720c */ /* 0x040fe40003f86270 */
[----:B------:R-:W-:Y:S02]  /*244f0*/  FSEL R47, R47, -INF , !P1 ;  /* 0xff8000002f2f7808 */ /* 0x000fe40004800000 */
[-C--:B------:R-:W-:Y:S02]  /*24500*/  ISETP.GE.AND P6, PT, R0, R194.reuse, PT ;  /* 0x000000c20000720c */ /* 0x080fe40003fc6270 */
[----:B------:R-:W-:Y:S02]  /*24510*/  FMNMX3.FTZ R0, R12, R67, R65, !PT ;  /* 0x000000430c007276 */ /* 0x000fe40007810041 */
[-C--:B------:R-:W-:Y:S02]  /*24520*/  ISETP.GE.AND P0, PT, R6, R194.reuse, PT ;  /* 0x000000c20600720c */ /* 0x080fe40003f06270 */
[----:B------:R-:W-:Y:S02]  /*24530*/  FSEL R57, R57, -INF , !P5 ;  /* 0xff80000039397808 */ /* 0x000fe40006800000 */
[-C--:B------:R-:W-:Y:S02]  /*24540*/  ISETP.GE.AND P1, PT, R5, R194.reuse, PT ;  /* 0x000000c20500720c */ /* 0x080fe40003f26270 */
[----:B------:R-:W-:Y:S02]  /*24550*/  FMNMX3.FTZ R14, R14, R71, R69, !PT ;  /* 0x000000470e0e7276 */ /* 0x000fe40007810045 */
        /* <DEDUP_REMOVED lines=11> */
[----:B------:R-:W-:Y:S03]  /*24610*/  FMNMX3.FTZ R6, R14, R47, R48, !PT ;  /* 0x0000002f0e067276 */ /* 0x000fe60007810030 */
[----:B------:R-:W-:Y:S08]  /*24620*/  SHFL.BFLY PT, R0, R7, 0x2, 0x1f ;  /* 0x0c401f0007007f89 */ /* 0x000ff000000e0000 */
[----:B------:R-:W1:Y:S02]  /*24630*/  SHFL.BFLY PT, R2, R6, 0x2, 0x1f ;  /* 0x0c401f0006027f89 */ /* 0x000e6400000e0000 */
[----:B-1----:R-:W-:Y:S02]  /*24640*/  FMNMX.FTZ R45, R6, R2, !PT ;  /* 0x00000002062d7209 */ /* 0x002fe40007810000 */
[----:B------:R-:W-:Y:S04]  /*24650*/  FMNMX.FTZ R5, R7, R0, !PT ;  /* 0x0000000007057209 */ /* 0x000fe80007810000 */
[----:B------:R-:W1:Y:S08]  /*24660*/  SHFL.BFLY PT, R2, R45, 0x1, 0x1f ;  /* 0x0c201f002d027f89 */ /* 0x000e7000000e0000 */
[----:B------:R-:W3:Y:S01]  /*24670*/  SHFL.BFLY PT, R0, R5, 0x1, 0x1f ;  /* 0x0c201f0005007f89 */ /* 0x000ee200000e0000 */
[----:B-1----:R-:W-:Y:S02]  /*24680*/  FMNMX.FTZ R2, R45, R2, !PT ;  /* 0x000000022d027209 */ /* 0x002fe40007810000 */
[----:B------:R-:W-:Y:S02]  /*24690*/  LEA R45, R167, UR6, 0x1 ;  /* 0x00000006a72d7c11 */ /* 0x000fe4000f8e08ff */
[----:B---3--:R-:W-:Y:S01]  /*246a0*/  FMNMX.FTZ R0, R5, R0, !PT ;  /* 0x0000000005007209 */ /* 0x008fe20007810000 */
[----:B--2---:R-:W-:Y:S01]  /*246b0*/  FMUL.FTZ R52, R3, R2 ;  /* 0x0000000203347220 */ /* 0x004fe20000410000 */
[----:B------:R-:W-:Y:S01]  /*246c0*/  FSETP.NEU.FTZ.AND P1, PT, R2, -INF , PT ;  /* 0xff8000000200780b */ /* 0x000fe20003f3d000 */
[----:B------:R-:W-:Y:S01]  /*246d0*/  VIADD R44, R45, 0x5020 ;  /* 0x000050202d2c7836 */ /* 0x000fe20000000000 */
[----:B------:R-:W-:Y:S01]  /*246e0*/  FSETP.NEU.FTZ.AND P0, PT, R0, -INF , PT ;  /* 0xff8000000000780b */ /* 0x000fe20003f1d000 */
[----:B------:R-:W-:Y:S01]  /*246f0*/  FMUL.FTZ R50, R3, R0 ;  /* 0x0000000003327220 */ /* 0x000fe20000410000 */
[----:B------:R-:W-:Y:S02]  /*24700*/  FSEL R52, R52, RZ, P1 ;  /* 0x000000ff34347208 */ /* 0x000fe40000800000 */
[----:B------:R-:W-:Y:S02]  /*24710*/  FSEL R5, R2, RZ, P1 ;  /* 0x000000ff02057208 */ /* 0x000fe40000800000 */
[----:B------:R-:W-:Y:S01]  /*24720*/  FSEL R50, R50, RZ, P0 ;  /* 0x000000ff32327208 */ /* 0x000fe20000000000 */
[-CC-:B------:R-:W-:Y:S01]  /*24730*/  FFMA.FTZ R58, R15, R3.reuse, -R52.reuse ;  /* 0x000000030f3a7223 */ /* 0x180fe20000010834 */
[-CC-:B------:R-:W-:Y:S01]  /*24740*/  FFMA.FTZ R31, R31, R3.reuse, -R52.reuse ;  /* 0x000000031f1f7223 */ /* 0x180fe20000010834 */
[-CC-:B------:R-:W-:Y:S01]  /*24750*/  FFMA.FTZ R54, R13, R3.reuse, -R52.reuse ;  /* 0x000000030d367223 */ /* 0x180fe20000010834 */
[-C--:B------:R-:W-:Y:S01]  /*24760*/  FFMA.FTZ R72, R29, R3.reuse, -R52 ;  /* 0x000000031d487223 */ /* 0x080fe20000010834 */
[-C--:B------:R-:W-:Y:S01]  /*24770*/  FFMA.FTZ R74, R4, R3.reuse, -R50 ;  /* 0x00000003044a7223 */ /* 0x080fe20000010832 */
[----:B------:R-:W-:Y:S01]  /*24780*/  MUFU.EX2 R167, R31 ;  /* 0x0000001f00a77308 */ /* 0x000fe20000000800 */
[----:B------:R-:W-:Y:S01]  /*24790*/  FSEL R4, R0, RZ, P0 ;  /* 0x000000ff00047208 */ /* 0x000fe20000000000 */
[----:B------:R-:W1:Y:S01]  /*247a0*/  LDSM.16.MT88.4 R12, [R45+0x5000] ;  /* 0x005000002d0c783b */ /* 0x000e620000004200 */
[----:B------:R-:W-:Y:S07]  /*247b0*/  FADD.FTZ R6, -R5, R150 ;  /* 0x0000009605067221 */ /* 0x000fee0000010100 */
[----:B------:R-:W-:Y:S01]  /*247c0*/  MUFU.EX2 R72, R72 ;  /* 0x0000004800487308 */ /* 0x000fe20000000800 */
[-CC-:B------:R-:W-:Y:S01]  /*247d0*/  FFMA.FTZ R60, R27, R3.reuse, -R50.reuse ;  /* 0x000000031b3c7223 */ /* 0x180fe20000010832 */
[----:B------:R-:W-:Y:S01]  /*247e0*/  FADD.FTZ R4, -R4, R151 ;  /* 0x0000009704047221 */ /* 0x000fe20000010100 */
[-CC-:B------:R-:W-:Y:S07]  /*247f0*/  FFMA.FTZ R56, R25, R3.reuse, -R50.reuse ;  /* 0x0000000319387223 */ /* 0x180fee0000010832 */
[----:B------:R-:W2:Y:S01]  /*24800*/  MUFU.EX2 R58, R58 ;  /* 0x0000003a003a7308 */ /* 0x000ea20000000800 */
[-C--:B------:R-:W-:Y:S01]  /*24810*/  FFMA.FTZ R7, R23, R3.reuse, -R50 ;  /* 0x0000000317077223 */ /* 0x080fe20000010832 */
[----:B------:R-:W-:Y:S01]  /*24820*/  FMUL.FTZ R8, R3, R4 ;  /* 0x0000000403087220 */ /* 0x000fe20000410000 */
[----:B------:R-:W-:Y:S02]  /*24830*/  VIADD R4, R45, 0x5000 ;  /* 0x000050002d047836 */ /* 0x000fe40000000000 */
[----:B------:R-:W-:Y:S05]  /*24840*/  FMUL.FTZ R5, R3, R6 ;  /* 0x0000000603057220 */ /* 0x000fea0000410000 */
[----:B------:R-:W-:Y:S01]  /*24850*/  MUFU.EX2 R60, R60 ;  /* 0x0000003c003c7308 */ /* 0x000fe20000000800 */
[-C--:B------:R-:W-:Y:S01]  /*24860*/  FFMA.FTZ R62, R35, R3.reuse, -R52 ;  /* 0x00000003233e7223 */ /* 0x080fe20000010834 */
[----:B------:R-:W-:Y:S02]  /*24870*/  @P2 VIADD R44, R4, 0xffffffe0 ;  /* 0xffffffe0042c2836 */ /* 0x000fe40000000000 */
[-CC-:B------:R-:W-:Y:S06]  /*24880*/  FFMA.FTZ R64, R33, R3.reuse, -R50.reuse ;  /* 0x0000000321407223 */ /* 0x180fec0000010832 */
[----:B------:R-:W-:Y:S01]  /*24890*/  MUFU.EX2 R56, R56 ;  /* 0x0000003800387308 */ /* 0x000fe20000000800 */
[----:B------:R-:W-:Y:S01]  /*248a0*/  LDSM.16.MT88.4 R32, [R45+0x5400] ;  /* 0x005400002d20783b */ /* 0x000fe20000004200 */
[-C--:B------:R-:W-:Y:S01]  /*248b0*/  FFMA.FTZ R16, R9, R3.reuse, -R50 ;  /* 0x0000000309107223 */ /* 0x080fe20000010832 */
[-C--:B------:R-:W-:Y:S07]  /*248c0*/  FFMA.FTZ R68, R37, R3.reuse, -R52 ;  /* 0x0000000325447223 */ /* 0x080fee0000010834 */
[----:B------:R-:W3:Y:S01]  /*248d0*/  MUFU.EX2 R151, R7 ;  /* 0x0000000700977308 */ /* 0x000ee20000000800 */
[----:B--2---:R-:W-:Y:S01]  /*248e0*/  F2FP.F16.F32.PACK_AB R24, R58, R72 ;  /* 0x000000483a18723e */ /* 0x004fe200000000ff */
[-CC-:B------:R-:W-:Y:S01]  /*248f0*/  FFMA.FTZ R66, R19, R3.reuse, -R50.reuse ;  /* 0x0000000313427223 */ /* 0x180fe20000010832 */
[-CC-:B------:R-:W-:Y:S07]  /*24900*/  FFMA.FTZ R102, R102, R3.reuse, -R50.reuse ;  /* 0x0000000366667223 */ /* 0x180fee0000010832 */
[----:B------:R-:W2:Y:S01]  /*24910*/  MUFU.EX2 R23, R5 ;  /* 0x0000000500177308 */ /* 0x000ea20000000800 */
[----:B------:R-:W4:Y:S01]  /*24920*/  LDSM.16.MT88.4 R28, [R44] ;  /* 0x000000002c1c783b */ /* 0x000f220000004200 */
[-CC-:B------:R-:W-:Y:S01]  /*24930*/  FFMA.FTZ R152, R152, R3.reuse, -R50.reuse ;  /* 0x0000000398987223 */ /* 0x180fe20000010832 */
[-CC-:B------:R-:W-:Y:S07]  /*24940*/  FFMA.FTZ R209, R209, R3.reuse, -R50.reuse ;  /* 0x00000003d1d17223 */ /* 0x180fee0000010832 */
[----:B------:R-:W5:Y:S01]  /*24950*/  MUFU.EX2 R22, R8 ;  /* 0x0000000800167308 */ /* 0x000f620000000800 */
[-CC-:B------:R-:W-:Y:S01]  /*24960*/  FFMA.FTZ R159, R159, R3.reuse, -R50.reuse ;  /* 0x000000039f9f7223 */ /* 0x180fe20000010832 */
[-CC-:B------:R-:W-:Y:S01]  /*24970*/  FFMA.FTZ R105, R105, R3.reuse, -R50.reuse ;  /* 0x0000000369697223 */ /* 0x180fe20000010832 */
[-CC-:B------:R-:W-:Y:S07]  /*24980*/  FFMA.FTZ R113, R113, R3.reuse, -R50.reuse ;  /* 0x0000000371717223 */ /* 0x180fee0000010832 */
[----:B------:R-:W1:Y:S01]  /*24990*/  MUFU.EX2 R54, R54 ;  /* 0x0000003600367308 */ /* 0x000e620000000800 */
[-CC-:B------:R-:W-:Y:S01]  /*249a0*/  FFMA.FTZ R97, R97, R3.reuse, -R50.reuse ;  /* 0x0000000361617223 */ /* 0x180fe20000010832 */
[----:B---3--:R-:W-:Y:S01]  /*249b0*/  F2FP.F16.F32.PACK_AB R27, R151, R56 ;  /* 0x00000038971b723e */ /* 0x008fe200000000ff */
[-CC-:B------:R-:W-:Y:S07]  /*249c0*/  FFMA.FTZ R91, R91, R3.reuse, -R50.reuse ;  /* 0x000000035b5b7223 */ /* 0x180fee0000010832 */
[----:B------:R-:W3:Y:S01]  /*249d0*/  MUFU.EX2 R74, R74 ;  /* 0x0000004a004a7308 */ /* 0x000ee20000000800 */
[----:B------:R-:W-:Y:S01]  /*249e0*/  FFMA.FTZ R81, R81, R3, -R50 ;  /* 0x0000000351517223 */ /* 0x000fe20000010832 */
[C---:B--2---:R-:W-:Y:S01]  /*249f0*/  FMUL.FTZ R4, R23.reuse, R144 ;  /* 0x0000009017047220 */ /* 0x044fe20000410000 */
[----:B------:R-:W-:Y:S01]  /*24a00*/  FMUL.FTZ R5, R23, R145 ;  /* 0x0000009117057220 */ /* 0x000fe20000410000 */
[--C-:B------:R-:W-:Y:S01]  /*24a10*/  FFMA.FTZ R145, R11, R3, -R52.reuse ;  /* 0x000000030b917223 */ /* 0x100fe20000010834 */
[C---:B------:R-:W-:Y:S01]  /*24a20*/  FMUL.FTZ R9, R23.reuse, R141 ;  /* 0x0000008d17097220 */ /* 0x040fe20000410000 */
[C---:B-----5:R-:W-:Y:S01]  /*24a30*/  FMUL.FTZ R7, R22.reuse, R147 ;  /* 0x0000009316077220 */ /* 0x060fe20000410000 */
[C---:B------:R-:W-:Y:S01]  /*24a40*/  FMUL.FTZ R6, R22.reuse, R146 ;  /* 0x0000009216067220 */ /* 0x040fe20000410000 */
[----:B------:R-:W-:Y:S01]  /*24a50*/  FMUL.FTZ R8, R23, R140 ;  /* 0x0000008c17087220 */ /* 0x000fe20000410000 */
[----:B------:R-:W-:Y:S01]  /*24a60*/  FMUL.FTZ R10, R22, R142 ;  /* 0x0000008e160a7220 */ /* 0x000fe20000410000 */
[----:B-1----:R-:W-:Y:S01]  /*24a70*/  F2FP.F16.F32.PACK_AB R26, R54, R167 ;  /* 0x000000a7361a723e */ /* 0x002fe200000000ff */
[----:B------:R-:W-:Y:S01]  /*24a80*/  FMUL.FTZ R11, R22, R143 ;  /* 0x0000008f160b7220 */ /* 0x000fe20000410000 */
[-CC-:B------:R-:W-:Y:S01]  /*24a90*/  FFMA.FTZ R141, R39, R3.reuse, -R52.reuse ;  /* 0x00000003278d7223 */ /* 0x180fe20000010834 */
[----:B------:R1:W-:Y:S01]  /*24aa0*/  MUFU.EX2 R143, R16 ;  /* 0x00000010008f7308 */ /* 0x0003e20000000800 */
[----:B---3--:R-:W-:Y:S01]  /*24ab0*/  F2FP.F16.F32.PACK_AB R25, R60, R74 ;  /* 0x0000004a3c19723e */ /* 0x008fe200000000ff */
[----:B------:R-:W2:Y:S01]  /*24ac0*/  LDSM.16.MT88.4 R36, [R44+0x400] ;  /* 0x000400002c24783b */ /* 0x000ea20000004200 */
[----:B------:R-:W-:Y:S07]  /*24ad0*/  FFMA.FTZ R147, R40, R3, -R52 ;  /* 0x0000000328937223 */ /* 0x000fee0000010834 */
[----:B------:R-:W-:Y:S01]  /*24ae0*/  MUFU.EX2 R145, R145 ;  /* 0x0000009100917308 */ /* 0x000fe20000000800 */
[C---:B------:R-:W-:Y:S01]  /*24af0*/  FMUL.FTZ R18, R22.reuse, R134 ;  /* 0x0000008616127220 */ /* 0x040fe20000410000 */
[C---:B------:R-:W-:Y:S01]  /*24b00*/  FMUL.FTZ R19, R22.reuse, R135 ;  /* 0x0000008716137220 */ /* 0x040fe20000410000 */
[C---:B------:R-:W-:Y:S01]  /*24b10*/  FFMA.FTZ R74, R22.reuse, R199, R74 ;  /* 0x000000c7164a7223 */ /* 0x040fe2000001004a */
[C---:B------:R-:W-:Y:S06]  /*24b20*/  HMMA.16816.F32 R4, R24.reuse, R12, R4 ;  /* 0x0000000c1804723c */ /* 0x040fec0000001804 */
[----:B------:R-:W3:Y:S01]  /*24b30*/  MUFU.EX2 R64, R64 ;  /* 0x0000004000407308 */ /* 0x000ee20000000800 */
[----:B------:R-:W-:Y:S01]  /*24b40*/  FMUL.FTZ R13, R23, R137 ;  /* 0x00000089170d7220 */ /* 0x000fe20000410000 */
[--C-:B------:R-:W-:Y:S01]  /*24b50*/  FFMA.FTZ R137, R17, R3, -R50.reuse ;  /* 0x0000000311897223 */ /* 0x100fe20000010832 */
[C---:B------:R-:W-:Y:S01]  /*24b60*/  FMUL.FTZ R12, R23.reuse, R136 ;  /* 0x00000088170c7220 */ /* 0x040fe20000410000 */
[C---:B------:R-:W-:Y:S06]  /*24b70*/  HMMA.16816.F32 R8, R24.reuse, R14, R8 ;  /* 0x0000000e1808723c */ /* 0x040fec0000001808 */
[----:B------:R-:W-:Y:S01]  /*24b80*/  MUFU.EX2 R141, R141 ;  /* 0x0000008d008d7308 */ /* 0x000fe20000000800 */
[C---:B------:R-:W-:Y:S01]  /*24b90*/  FMUL.FTZ R14, R22.reuse, R138 ;  /* 0x0000008a160e7220 */ /* 0x040fe20000410000 */
[----:B------:R-:W-:Y:S08]  /*24ba0*/  FMUL.FTZ R15, R22, R139 ;  /* 0x0000008b160f7220 */ /* 0x000ff00000410000 */
[----:B------:R-:W-:Y:S01]  /*24bb0*/  MUFU.EX2 R137, R137 ;  /* 0x0000008900897308 */ /* 0x000fe20000000800 */
[C---:B-1----:R-:W-:Y:S01]  /*24bc0*/  FMUL.FTZ R16, R23.reuse, R132 ;  /* 0x0000008417107220 */ /* 0x042fe20000410000 */
[----:B------:R-:W-:Y:S01]  /*24bd0*/  FMUL.FTZ R17, R23, R133 ;  /* 0x0000008517117220 */ /* 0x000fe20000410000 */
[-CC-:B------:R-:W-:Y:S07]  /*24be0*/  FFMA.FTZ R133, R124, R3.reuse, -R50.reuse ;  /* 0x000000037c857223 */ /* 0x180fee0000010832 */
[----:B------:R-:W1:Y:S01]  /*24bf0*/  MUFU.EX2 R62, R62 ;  /* 0x0000003e003e7308 */ /* 0x000e620000000800 */
[-C--:B------:R-:W-:Y:S01]  /*24c00*/  FFMA.FTZ R124, R122, R3.reuse, -R50 ;  /* 0x000000037a7c7223 */ /* 0x080fe20000010832 */
[C---:B----4-:R-:W-:Y:S08]  /*24c10*/  HMMA.16816.F32 R12, R24.reuse, R28, R12 ;  /* 0x0000001c180c723c */ /* 0x050ff0000000180c */
[----:B------:R-:W4:Y:S01]  /*24c20*/  MUFU.EX2 R68, R68 ;  /* 0x0000004400447308 */ /* 0x000f220000000800 */
[-CC-:B------:R-:W-:Y:S01]  /*24c30*/  FFMA.FTZ R135, R126, R3.reuse, -R52.reuse ;  /* 0x000000037e877223 */ /* 0x180fe20000010834 */
[-C--:B------:R-:W-:Y:S01]  /*24c40*/  FFMA.FTZ R126, R94, R3.reuse, -R52 ;  /* 0x000000035e7e7223 */ /* 0x080fe20000010834 */
[-CC-:B------:R-:W-:Y:S07]  /*24c50*/  FFMA.FTZ R199, R249, R3.reuse, -R50.reuse ;  /* 0x00000003f9c77223 */ /* 0x180fee0000010832 */
[----:B------:R-:W5:Y:S01]  /*24c60*/  MUFU.EX2 R66, R66 ;  /* 0x0000004200427308 */ /* 0x000f620000000800 */
[----:B------:R-:W-:Y:S01]  /*24c70*/  FFMA.FTZ R73, R73, R3, -R50 ;  /* 0x0000000349497223 */ /* 0x000fe20000010832 */
[----:B------:R-:W-:Y:S01]  /*24c80*/  HMMA.16816.F32 R16, R24, R30, R16 ;  /* 0x0000001e1810723c */ /* 0x000fe20000001810 */
[----:B------:R-:W2:Y:S07]  /*24c90*/  LDSM.16.MT88.4 R28, [R45+0x5800] ;  /* 0x005800002d1c783b */ /* 0x000eae0000004200 */
[----:B------:R5:W-:Y:S01]  /*24ca0*/  MUFU.EX2 R94, R135 ;  /* 0x00000087005e7308 */ /* 0x000be20000000800 */
[----:B---3--:R-:W-:Y:S01]  /*24cb0*/  F2FP.F16.F32.PACK_AB R25, R64, R143 ;  /* 0x0000008f4019723e */ /* 0x008fe200000000ff */
[-CC-:B------:R-:W-:Y:S01]  /*24cc0*/  FFMA.FTZ R132, R88, R3.reuse, -R52.reuse ;  /* 0x0000000358847223 */ /* 0x180fe20000010834 */
[----:B-1----:R-:W-:Y:S07]  /*24cd0*/  F2FP.F16.F32.PACK_AB R24, R145, R62 ;  /* 0x0000003e9118723e */ /* 0x002fee00000000ff */
[----:B------:R1:W-:Y:S01]  /*24ce0*/  MUFU.EX2 R88, R124 ;  /* 0x0000007c00587308 */ /* 0x0003e20000000800 */
[--C-:B------:R-:W-:Y:S01]  /*24cf0*/  FFMA.FTZ R134, R116, R3, -R52.reuse ;  /* 0x0000000374867223 */ /* 0x100fe20000010834 */
[----:B----4-:R-:W-:Y:S01]  /*24d00*/  F2FP.F16.F32.PACK_AB R26, R68, R141 ;  /* 0x0000008d441a723e */ /* 0x010fe200000000ff */
[-C--:B------:R-:W-:Y:S07]  /*24d10*/  FFMA.FTZ R136, R114, R3.reuse, -R52 ;  /* 0x0000000372887223 */ /* 0x080fee0000010834 */
[----:B------:R-:W3:Y:S01]  /*24d20*/  MUFU.EX2 R126, R126 ;  /* 0x0000007e007e7308 */ /* 0x000ee20000000800 */
[-CC-:B------:R-:W-:Y:S01]  /*24d30*/  FFMA.FTZ R65, R65, R3.reuse, -R50.reuse ;  /* 0x0000000341417223 */ /* 0x180fe20000010832 */
[----:B-----5:R-:W-:Y:S01]  /*24d40*/  F2FP.F16.F32.PACK_AB R27, R137, R66 ;  /* 0x00000042891b723e */ /* 0x020fe200000000ff */
[-C--:B------:R-:W-:Y:S07]  /*24d50*/  FFMA.FTZ R51, R51, R3.reuse, -R50 ;  /* 0x0000000333337223 */ /* 0x080fee0000010832 */
[----:B------:R4:W5:Y:S01]  /*24d60*/  MUFU.EX2 R122, R133 ;  /* 0x00000085007a7308 */ /* 0x0009620000000800 */
[-C--:B------:R-:W-:Y:S01]  /*24d70*/  FFMA.FTZ R100, R100, R3.reuse, -R52 ;  /* 0x0000000364647223 */ /* 0x080fe20000010834 */
[-C--:B------:R-:W-:Y:S01]  /*24d80*/  FFMA.FTZ R135, R80, R3.reuse, -R50 ;  /* 0x0000000350877223 */ /* 0x080fe20000010832 */
[-CC-:B------:R-:W-:Y:S07]  /*24d90*/  FFMA.FTZ R76, R76, R3.reuse, -R52.reuse ;  /* 0x000000034c4c7223 */ /* 0x180fee0000010834 */
[----:B------:R2:W-:Y:S01]  /*24da0*/  MUFU.EX2 R116, R132 ;  /* 0x0000008400747308 */ /* 0x0005e20000000800 */
[C---:B------:R-:W-:Y:S09]  /*24db0*/  HMMA.16816.F32 R4, R24.reuse, R32, R4 ;  /* 0x000000201804723c */ /* 0x040ff20000001804 */
[----:B------:R3:W5:Y:S01]  /*24dc0*/  MUFU.EX2 R80, R134 ;  /* 0x0000008600507308 */ /* 0x0007620000000800 */
[-C--:B-1----:R-:W-:Y:S01]  /*24dd0*/  FFMA.FTZ R124, R120, R3.reuse, -R52 ;  /* 0x00000003787c7223 */ /* 0x082fe20000010834 */
[-C--:B------:R-:W-:Y:S01]  /*24de0*/  FFMA.FTZ R120, R110, R3.reuse, -R50 ;  /* 0x000000036e787223 */ /* 0x080fe20000010832 */
[-C--:B------:R-:W-:Y:S07]  /*24df0*/  FFMA.FTZ R213, R213, R3.reuse, -R52 ;  /* 0x00000003d5d57223 */ /* 0x080fee0000010834 */
[----:B------:R-:W-:Y:S01]  /*24e00*/  MUFU.EX2 R147, R147 ;  /* 0x0000009300937308 */ /* 0x000fe20000000800 */
[C---:B------:R-:W-:Y:S01]  /*24e10*/  HMMA.16816.F32 R8, R24.reuse, R34, R8 ;  /* 0x000000221808723c */ /* 0x040fe20000001808 */
[----:B------:R-:W1:Y:S08]  /*24e20*/  LDSM.16.MT88.4 R32, [R44+0x800] ;  /* 0x000800002c20783b */ /* 0x000e700000004200 */
[----:B------:R-:W-:Y:S01]  /*24e30*/  MUFU.EX2 R135, R135 ;  /* 0x0000008700877308 */ /* 0x000fe20000000800 */
[-CC-:B----4-:R-:W-:Y:S01]  /*24e40*/  FFMA.FTZ R133, R112, R3.reuse, -R50.reuse ;  /* 0x0000000370857223 */ /* 0x190fe20000010832 */
[-C--:B--2---:R-:W-:Y:S01]  /*24e50*/  FFMA.FTZ R132, R90, R3.reuse, -R50 ;  /* 0x000000035a847223 */ /* 0x084fe20000010832 */
[-CC-:B------:R-:W-:Y:S07]  /*24e60*/  FFMA.FTZ R139, R78, R3.reuse, -R52.reuse ;  /* 0x000000034e8b7223 */ /* 0x180fee0000010834 */
[----:B------:R-:W2:Y:S01]  /*24e70*/  MUFU.EX2 R102, R102 ;  /* 0x0000006600667308 */ /* 0x000ea20000000800 */
[C---:B------:R-:W-:Y:S09]  /*24e80*/  HMMA.16816.F32 R12, R24.reuse, R36, R12 ;  /* 0x00000024180c723c */ /* 0x040ff2000000180c */
[----:B------:R4:W-:Y:S01]  /*24e90*/  MUFU.EX2 R114, R124 ;  /* 0x0000007c00727308 */ /* 0x0009e20000000800 */
[-CC-:B---3--:R-:W-:Y:S01]  /*24ea0*/  FFMA.FTZ R134, R104, R3.reuse, -R52.reuse ;  /* 0x0000000368867223 */ /* 0x188fe20000010834 */
[----:B------:R-:W-:Y:S01]  /*24eb0*/  FFMA.FTZ R104, R43, R3, -R52 ;  /* 0x000000032b687223 */ /* 0x000fe20000010834 */
[----:B------:R-:W-:Y:S07]  /*24ec0*/  FFMA.FTZ R72, R23, R198, R72 ;  /* 0x000000c617487223 */ /* 0x000fee0000010048 */
[----:B------:R3:W-:Y:S01]  /*24ed0*/  MUFU.EX2 R110, R133 ;  /* 0x00000085006e7308 */ /* 0x0007e20000000800 */
[----:B------:R-:W-:Y:S01]  /*24ee0*/  HMMA.16816.F32 R16, R24, R38, R16 ;  /* 0x000000261810723c */ /* 0x000fe20000001810 */
[----:B------:R-:W1:Y:S02]  /*24ef0*/  LDSM.16.MT88.4 R36, [R45+0x5c00] ;  /* 0x005c00002d24783b */ /* 0x000e640000004200 */
[----:B------:R-:W-:Y:S06]  /*24f00*/  F2FP.F16.F32.PACK_AB R24, R126, R94 ;  /* 0x0000005e7e18723e */ /* 0x000fec00000000ff */
[----:B------:R3:W1:Y:S01]  /*24f10*/  MUFU.EX2 R112, R136 ;  /* 0x0000008800707308 */ /* 0x0006620000000800 */
[----:B-----5:R-:W-:Y:S01]  /*24f20*/  F2FP.F16.F32.PACK_AB R25, R88, R122 ;  /* 0x0000007a5819723e */ /* 0x020fe200000000ff */
[----:B------:R-:W-:Y:S01]  /*24f30*/  FADD.FTZ R72, R58, R72 ;  /* 0x000000483a487221 */ /* 0x000fe20000010000 */
[----:B------:R-:W-:Y:S07]  /*24f40*/  F2FP.F16.F32.PACK_AB R26, R80, R116 ;  /* 0x00000074501a723e */ /* 0x000fee00000000ff */
[----:B------:R-:W5:Y:S01]  /*24f50*/  MUFU.EX2 R120, R120 ;  /* 0x0000007800787308 */ /* 0x000f620000000800 */
[----:B--2---:R-:W-:Y:S01]  /*24f60*/  F2FP.F16.F32.PACK_AB R27, R102, R135 ;  /* 0x00000087661b723e */ /* 0x004fe200000000ff */
[-C--:B----4-:R-:W-:Y:S01]  /*24f70*/  FFMA.FTZ R124, R108, R3.reuse, -R52 ;  /* 0x000000036c7c7223 */ /* 0x090fe20000010834 */
[-CC-:B------:R-:W-:Y:S07]  /*24f80*/  FFMA.FTZ R108, R42, R3.reuse, -R50.reuse ;  /* 0x000000032a6c7223 */ /* 0x180fee0000010832 */
[----:B------:R-:W-:Y:S01]  /*24f90*/  MUFU.EX2 R104, R104 ;  /* 0x0000006800687308 */ /* 0x000fe20000000800 */
[-C--:B---3--:R-:W-:Y:S01]  /*24fa0*/  FFMA.FTZ R133, R41, R3.reuse, -R50 ;  /* 0x0000000329857223 */ /* 0x088fe20000010832 */
[----:B------:R-:W-:Y:S01]  /*24fb0*/  FADD.FTZ R167, R167, R72 ;  /* 0x00000048a7a77221 */ /* 0x000fe20000010000 */
[----:B------:R-:W-:Y:S01]  /*24fc0*/  LDSM.16.MT88.4 R40, [R45+0x6000] ;  /* 0x006000002d28783b */ /* 0x000fe20000004200 */
[C---:B------:R-:W-:Y:S06]  /*24fd0*/  HMMA.16816.F32 R4, R24.reuse, R28, R4 ;  /* 0x0000001c1804723c */ /* 0x040fec0000001804 */
[----:B------:R-:W-:Y:S01]  /*24fe0*/  MUFU.EX2 R124, R124 ;  /* 0x0000007c007c7308 */ /* 0x000fe20000000800 */
[-C--:B------:R-:W-:Y:S01]  /*24ff0*/  FFMA.FTZ R72, R217, R3.reuse, -R50 ;  /* 0x00000003d9487223 */ /* 0x080fe20000010832 */
[-C--:B------:R-:W-:Y:S01]  /*25000*/  FFMA.FTZ R136, R118, R3.reuse, -R52 ;  /* 0x0000000376887223 */ /* 0x080fe20000010834 */
[-C--:B------:R-:W-:Y:S07]  /*25010*/  FFMA.FTZ R118, R106, R3.reuse, -R50 ;  /* 0x000000036a767223 */ /* 0x080fee0000010832 */
[----:B------:R2:W3:Y:S01]  /*25020*/  MUFU.EX2 R90, R134 ;  /* 0x00000086005a7308 */ /* 0x0004e20000000800 */
[-CC-:B------:R-:W-:Y:S01]  /*25030*/  FFMA.FTZ R58, R245, R3.reuse, -R52.reuse ;  /* 0x00000003f53a7223 */ /* 0x180fe20000010834 */
[C---:B------:R-:W-:Y:S01]  /*25040*/  HMMA.16816.F32 R8, R24.reuse, R30, R8 ;  /* 0x0000001e1808723c */ /* 0x040fe20000001808 */
[----:B------:R-:W4:Y:S07]  /*25050*/  LDSM.16.MT88.4 R28, [R44+0xc00] ;  /* 0x000c00002c1c783b */ /* 0x000f2e0000004200 */
[----:B------:R-:W-:Y:S01]  /*25060*/  MUFU.EX2 R132, R132 ;  /* 0x0000008400847308 */ /* 0x000fe20000000800 */
[-CC-:B------:R-:W-:Y:S01]  /*25070*/  FFMA.FTZ R70, R70, R3.reuse, -R52.reuse ;  /* 0x0000000346467223 */ /* 0x180fe20000010834 */
[-CC-:B------:R-:W-:Y:S01]  /*25080*/  FFMA.FTZ R23, R247, R3.reuse, -R52.reuse ;  /* 0x00000003f7177223 */ /* 0x180fe20000010834 */
[-CC-:B------:R-:W-:Y:S07]  /*25090*/  FFMA.FTZ R229, R229, R3.reuse, -R52.reuse ;  /* 0x00000003e5e57223 */ /* 0x180fee0000010834 */
[----:B------:R-:W3:Y:S01]  /*250a0*/  MUFU.EX2 R108, R108 ;  /* 0x0000006c006c7308 */ /* 0x000ee20000000800 */
[-CC-:B------:R-:W-:Y:S01]  /*250b0*/  FFMA.FTZ R163, R163, R3.reuse, -R52.reuse ;  /* 0x00000003a3a37223 */ /* 0x180fe20000010834 */
[C---:B-1----:R-:W-:Y:S08]  /*250c0*/  HMMA.16816.F32 R12, R24.reuse, R32, R12 ;  /* 0x00000020180c723c */ /* 0x042ff0000000180c */
[----:B------:R-:W-:Y:S01]  /*250d0*/  MUFU.EX2 R58, R58 ;  /* 0x0000003a003a7308 */ /* 0x000fe20000000800 */
[-C--:B------:R-:W-:Y:S01]  /*250e0*/  FFMA.FTZ R127, R127, R3.reuse, -R52 ;  /* 0x000000037f7f7223 */ /* 0x080fe20000010834 */
[-C--:B--2---:R-:W-:Y:S01]  /*250f0*/  FFMA.FTZ R134, R92, R3.reuse, -R50 ;  /* 0x000000035c867223 */ /* 0x084fe20000010832 */
[-CC-:B------:R-:W-:Y:S07]  /*25100*/  FFMA.FTZ R125, R125, R3.reuse, -R52.reuse ;  /* 0x000000037d7d7223 */ /* 0x180fee0000010834 */
[----:B------:R-:W-:Y:S01]  /*25110*/  MUFU.EX2 R92, R136 ;  /* 0x00000088005c7308 */ /* 0x000fe20000000800 */
[-CC-:B------:R-:W-:Y:S01]  /*25120*/  FFMA.FTZ R103, R103, R3.reuse, -R52.reuse ;  /* 0x0000000367677223 */ /* 0x180fe20000010834 */
[----:B------:R-:W-:Y:S01]  /*25130*/  HMMA.16816.F32 R16, R24, R34, R16 ;  /* 0x000000221810723c */ /* 0x000fe20000001810 */
[----:B------:R-:W1:Y:S07]  /*25140*/  LDSM.16.MT88.4 R32, [R44+0x1000] ;  /* 0x001000002c20783b */ /* 0x000e6e0000004200 */
[----:B------:R-:W-:Y:S01]  /*25150*/  MUFU.EX2 R133, R133 ;  /* 0x0000008500857308 */ /* 0x000fe20000000800 */
[----:B------:R-:W-:Y:S01]  /*25160*/  F2FP.F16.F32.PACK_AB R24, R112, R114 ;  /* 0x000000727018723e */ /* 0x000fe200000000ff */
[-CC-:B------:R-:W-:Y:S01]  /*25170*/  FFMA.FTZ R87, R87, R3.reuse, -R52.reuse ;  /* 0x0000000357577223 */ /* 0x180fe20000010834 */
[----:B-----5:R-:W-:Y:S07]  /*25180*/  F2FP.F16.F32.PACK_AB R25, R120, R110 ;  /* 0x0000006e7819723e */ /* 0x020fee00000000ff */
[----:B------:R-:W2:Y:S01]  /*25190*/  MUFU.EX2 R78, R152 ;  /* 0x00000098004e7308 */ /* 0x000ea20000000800 */
[----:B---3--:R-:W-:Y:S01]  /*251a0*/  F2FP.F16.F32.PACK_AB R26, R90, R124 ;  /* 0x0000007c5a1a723e */ /* 0x008fe200000000ff */
[-CC-:B------:R-:W-:Y:S01]  /*251b0*/  FFMA.FTZ R85, R85, R3.reuse, -R52.reuse ;  /* 0x0000000355557223 */ /* 0x180fe20000010834 */
[----:B------:R-:W-:Y:S07]  /*251c0*/  F2FP.F16.F32.PACK_AB R27, R108, R132 ;  /* 0x000000846c1b723e */ /* 0x000fee00000000ff */
[----:B------:R-:W3:Y:S01]  /*251d0*/  MUFU.EX2 R139, R139 ;  /* 0x0000008b008b7308 */ /* 0x000ee20000000800 */
[-CC-:B------:R-:W-:Y:S01]  /*251e0*/  FFMA.FTZ R77, R77, R3.reuse, -R52.reuse ;  /* 0x000000034d4d7223 */ /* 0x180fe20000010834 */
[-CC-:B------:R-:W-:Y:S01]  /*251f0*/  FFMA.FTZ R61, R61, R3.reuse, -R52.reuse ;  /* 0x000000033d3d7223 */ /* 0x180fe20000010834 */
[-CC-:B------:R-:W-:Y:S07]  /*25200*/  FFMA.FTZ R55, R55, R3.reuse, -R52.reuse ;  /* 0x0000000337377223 */ /* 0x180fee0000010834 */
[----:B------:R-:W-:Y:S01]  /*25210*/  MUFU.EX2 R106, R134 ;  /* 0x00000086006a7308 */ /* 0x000fe20000000800 */
[----:B------:R-:W-:Y:S01]  /*25220*/  ISETP.GT.AND P0, PT, R197, R174, PT ;  /* 0x000000aec500720c */ /* 0x000fe20003f04270 */
[C---:B------:R-:W-:Y:S08]  /*25230*/  HMMA.16816.F32 R4, R24.reuse, R36, R4 ;  /* 0x000000241804723c */ /* 0x040ff00000001804 */
[----:B------:R-:W5:Y:S01]  /*25240*/  MUFU.EX2 R118, R118 ;  /* 0x0000007600767308 */ /* 0x000f620000000800 */
[-CC-:B------:R-:W-:Y:S01]  /*25250*/  FFMA.FTZ R37, R130, R3.reuse, -R52.reuse ;  /* 0x0000000382257223 */ /* 0x180fe20000010834 */
[-C--:B------:R-:W-:Y:S01]  /*25260*/  FFMA.FTZ R36, R128, R3.reuse, -R52 ;  /* 0x0000000380247223 */ /* 0x080fe20000010834 */
[-CC-:B------:R-:W-:Y:S01]  /*25270*/  FFMA.FTZ R130, R98, R3.reuse, -R50.reuse ;  /* 0x0000000362827223 */ /* 0x180fe20000010832 */
[-C--:B------:R-:W-:Y:S06]  /*25280*/  FFMA.FTZ R98, R96, R3.reuse, -R50 ;  /* 0x0000000360627223 */ /* 0x080fec0000010832 */
[----:B------:R-:W-:Y:S01]  /*25290*/  MUFU.EX2 R128, R37 ;  /* 0x0000002500807308 */ /* 0x000fe20000000800 */
[C---:B------:R-:W-:Y:S09]  /*252a0*/  HMMA.16816.F32 R8, R24.reuse, R38, R8 ;  /* 0x000000261808723c */ /* 0x040ff20000001808 */
[----:B------:R-:W-:Y:S01]  /*252b0*/  MUFU.EX2 R96, R130 ;  /* 0x0000008200607308 */ /* 0x000fe20000000800 */
[----:B------:R-:W-:Y:S01]  /*252c0*/  FFMA.FTZ R47, R47, R3, -R52 ;  /* 0x000000032f2f7223 */ /* 0x000fe20000010834 */
[----:B------:R-:W-:Y:S08]  /*252d0*/  VIADD R197, R197, 0xffffffff ;  /* 0xffffffffc5c57836 */ /* 0x000ff00000000000 */
[----:B------:R-:W-:Y:S01]  /*252e0*/  MUFU.EX2 R98, R98 ;  /* 0x0000006200627308 */ /* 0x000fe20000000800 */
[C---:B----4-:R-:W-:Y:S09]  /*252f0*/  HMMA.16816.F32 R12, R24.reuse, R28, R12 ;  /* 0x0000001c180c723c */ /* 0x050ff2000000180c */
[----:B------:R-:W-:Y:S01]  /*25300*/  MUFU.EX2 R70, R70 ;  /* 0x0000004600467308 */ /* 0x000fe20000000800 */
[----:B------:R-:W-:Y:S09]  /*25310*/  IMAD.MOV.U32 R150, RZ, RZ, R2 ;  /* 0x000000ffff967224 */ /* 0x000ff200078e0002 */
[----:B------:R-:W-:Y:S01]  /*25320*/  MUFU.EX2 R199, R199 ;  /* 0x000000c700c77308 */ /* 0x000fe20000000800 */
[----:B------:R-:W-:Y:S01]  /*25330*/  HMMA.16816.F32 R16, R24, R30, R16 ;  /* 0x0000001e1810723c */ /* 0x000fe20000001810 */
[----:B------:R-:W4:Y:S02]  /*25340*/  LDSM.16.MT88.4 R28, [R45+0x6400] ;  /* 0x006400002d1c783b */ /* 0x000f240000004200 */
[----:B------:R-:W-:Y:S06]  /*25350*/  F2FP.F16.F32.PACK_AB R24, R104, R147 ;  /* 0x000000936818723e */ /* 0x000fec00000000ff */
[----:B------:R-:W-:Y:S01]  /*25360*/  MUFU.EX2 R23, R23 ;  /* 0x0000001700177308 */ /* 0x000fe20000000800 */
[----:B--2---:R-:W-:Y:S02]  /*25370*/  F2FP.F16.F32.PACK_AB R25, R78, R133 ;  /* 0x000000854e19723e */ /* 0x004fe400000000ff */
[----:B---3--:R-:W-:Y:S07]  /*25380*/  F2FP.F16.F32.PACK_AB R26, R92, R139 ;  /* 0x0000008b5c1a723e */ /* 0x008fee00000000ff */
[----:B------:R-:W-:Y:S01]  /*25390*/  MUFU.EX2 R72, R72 ;  /* 0x0000004800487308 */ /* 0x000fe20000000800 */
[----:B-----5:R-:W-:Y:S09]  /*253a0*/  F2FP.F16.F32.PACK_AB R27, R118, R106 ;  /* 0x0000006a761b723e */ /* 0x020ff200000000ff */
[----:B------:R-:W-:Y:S01]  /*253b0*/  MUFU.EX2 R209, R209 ;  /* 0x000000d100d17308 */ /* 0x000fe20000000800 */
[C---:B------:R-:W-:Y:S09]  /*253c0*/  HMMA.16816.F32 R4, R24.reuse, R40, R4 ;  /* 0x000000281804723c */ /* 0x040ff20000001804 */
[----:B------:R2:W3:Y:S01]  /*253d0*/  MUFU.EX2 R41, R36 ;  /* 0x0000002400297308 */ /* 0x0004e20000000800 */
[-C--:B------:R-:W-:Y:S01]  /*253e0*/  FFMA.FTZ R40, R86, R3.reuse, -R52 ;  /* 0x0000000356287223 */ /* 0x080fe20000010834 */
[-CC-:B------:R-:W-:Y:S01]  /*253f0*/  FFMA.FTZ R86, R84, R3.reuse, -R50.reuse ;  /* 0x0000000354567223 */ /* 0x180fe20000010832 */
[-CC-:B------:R-:W-:Y:S07]  /*25400*/  FFMA.FTZ R84, R251, R3.reuse, -R50.reuse ;  /* 0x00000003fb547223 */ /* 0x180fee0000010832 */
[----:B------:R-:W-:Y:S01]  /*25410*/  MUFU.EX2 R105, R105 ;  /* 0x0000006900697308 */ /* 0x000fe20000000800 */
[C---:B------:R-:W-:Y:S09]  /*25420*/  HMMA.16816.F32 R8, R24.reuse, R42, R8 ;  /* 0x0000002a1808723c */ /* 0x040ff20000001808 */
[----:B------:R-:W-:Y:S01]  /*25430*/  MUFU.EX2 R43, R100 ;  /* 0x00000064002b7308 */ /* 0x000fe20000000800 */
[----:B------:R-:W-:Y:S09]  /*25440*/  FFMA.FTZ R42, R82, R3, -R50 ;  /* 0x00000003522a7223 */ /* 0x000ff20000010832 */
[----:B------:R-:W5:Y:S01]  /*25450*/  MUFU.EX2 R40, R40 ;  /* 0x0000002800287308 */ /* 0x000f620000000800 */
[----:B--2---:R-:W2:Y:S01]  /*25460*/  LDSM.16.MT88.4 R36, [R44+0x1400] ;  /* 0x001400002c24783b */ /* 0x004ea20000004200 */
[C---:B-1----:R-:W-:Y:S08]  /*25470*/  HMMA.16816.F32 R12, R24.reuse, R32, R12 ;  /* 0x00000020180c723c */ /* 0x042ff0000000180c */
[----:B------:R1:W-:Y:S10]  /*25480*/  MUFU.EX2 R82, R86 ;  /* 0x0000005600527308 */ /* 0x0003f40000000800 */
[----:B------:R-:W4:Y:S01]  /*25490*/  MUFU.EX2 R42, R42 ;  /* 0x0000002a002a7308 */ /* 0x000f220000000800 */
[----:B------:R-:W-:Y:S01]  /*254a0*/  HMMA.16816.F32 R16, R24, R34, R16 ;  /* 0x000000221810723c */ /* 0x000fe20000001810 */
[----:B------:R-:W2:Y:S08]  /*254b0*/  LDSM.16.MT88.4 R32, [R45+0x6800] ;  /* 0x006800002d20783b */ /* 0x000eb00000004200 */
[----:B------:R4:W2:Y:S01]  /*254c0*/  MUFU.EX2 R251, R76 ;  /* 0x0000004c00fb7308 */ /* 0x0008a20000000800 */
[----:B---3--:R-:W-:Y:S02]  /*254d0*/  F2FP.F16.F32.PACK_AB R24, R41, R128 ;  /* 0x000000802918723e */ /* 0x008fe400000000ff */
[----:B------:R-:W-:Y:S07]  /*254e0*/  F2FP.F16.F32.PACK_AB R25, R98, R96 ;  /* 0x000000606219723e */ /* 0x000fee00000000ff */
[----:B------:R3:W2:Y:S01]  /*254f0*/  MUFU.EX2 R22, R84 ;  /* 0x0000005400167308 */ /* 0x0006a20000000800 */
[----:B-----5:R-:W-:Y:S01]  /*25500*/  F2FP.F16.F32.PACK_AB R26, R40, R43 ;  /* 0x0000002b281a723e */ /* 0x020fe200000000ff */
[-CC-:B-1----:R-:W-:Y:S01]  /*25510*/  FFMA.FTZ R86, R155, R3.reuse, -R52.reuse ;  /* 0x000000039b567223 */ /* 0x182fe20000010834 */
[----:B----4-:R-:W-:Y:S07]  /*25520*/  F2FP.F16.F32.PACK_AB R27, R42, R82 ;  /* 0x000000522a1b723e */ /* 0x010fee00000000ff */
[----:B------:R-:W-:Y:S01]  /*25530*/  MUFU.EX2 R86, R86 ;  /* 0x0000005600567308 */ /* 0x000fe20000000800 */
[-C--:B------:R-:W-:Y:S01]  /*25540*/  FFMA.FTZ R76, R205, R3.reuse, -R52 ;  /* 0x00000003cd4c7223 */ /* 0x080fe20000010834 */
[C---:B------:R-:W-:Y:S03]  /*25550*/  HMMA.16816.F32 R4, R24.reuse, R28, R4 ;  /* 0x0000001c1804723c */ /* 0x040fe60000001804 */
[----:B------:R-:W-:Y:S01]  /*25560*/  FADD.FTZ R29, R60, R74 ;  /* 0x0000004a3c1d7221 */ /* 0x000fe20000010000 */
[-CC-:B------:R-:W-:Y:S01]  /*25570*/  FFMA.FTZ R60, R243, R3.reuse, -R50.reuse ;  /* 0x00000003f33c7223 */ /* 0x180fe20000010832 */
[----:B------:R-:W-:Y:S01]  /*25580*/  FADD.FTZ R243, R54, R167 ;  /* 0x000000a736f37221 */ /* 0x000fe20000010000 */
[-C--:B------:R-:W-:Y:S01]  /*25590*/  FFMA.FTZ R54, R241, R3.reuse, -R50 ;  /* 0x00000003f1367223 */ /* 0x080fe20000010832 */
[----:B------:R-:W-:Y:S01]  /*255a0*/  FADD.FTZ R56, R56, R29 ;  /* 0x0000001d38387221 */ /* 0x000fe20000010000 */
[C---:B------:R-:W-:Y:S01]  /*255b0*/  HMMA.16816.F32 R8, R24.reuse, R30, R8 ;  /* 0x0000001e1808723c */ /* 0x040fe20000001808 */
[----:B------:R-:W-:Y:S01]  /*255c0*/  MUFU.EX2 R167, R60 ;  /* 0x0000003c00a77308 */ /* 0x000fe20000000800 */
[----:B------:R-:W1:Y:S01]  /*255d0*/  LDSM.16.MT88.4 R28, [R44+0x1800] ;  /* 0x001800002c1c783b */ /* 0x000e620000004200 */
[----:B------:R-:W-:Y:S01]  /*255e0*/  FADD.FTZ R56, R151, R56 ;  /* 0x0000003897387221 */ /* 0x000fe20000010000 */
[-CC-:B------:R-:W-:Y:S07]  /*255f0*/  FFMA.FTZ R74, R219, R3.reuse, -R50.reuse ;  /* 0x00000003db4a7223 */ /* 0x180fee0000010832 */
[----:B------:R-:W4:Y:S01]  /*25600*/  MUFU.EX2 R54, R54 ;  /* 0x0000003600367308 */ /* 0x000f220000000800 */
[-C--:B---3--:R-:W-:Y:S01]  /*25610*/  FFMA.FTZ R84, R203, R3.reuse, -R50 ;  /* 0x00000003cb547223 */ /* 0x088fe20000010832 */
[C---:B--2---:R-:W-:Y:S08]  /*25620*/  HMMA.16816.F32 R12, R24.reuse, R36, R12 ;  /* 0x00000024180c723c */ /* 0x044ff0000000180c */
[----:B------:R-:W-:Y:S01]  /*25630*/  MUFU.EX2 R76, R76 ;  /* 0x0000004c004c7308 */ /* 0x000fe20000000800 */
[----:B------:R-:W-:Y:S01]  /*25640*/  FADD.FTZ R36, R62, R243 ;  /* 0x000000f33e247221 */ /* 0x000fe20000010000 */
[----:B------:R-:W-:Y:S01]  /*25650*/  FADD.FTZ R37, R143, R56 ;  /* 0x000000388f257221 */ /* 0x000fe20000010000 */
[-CC-:B------:R-:W-:Y:S01]  /*25660*/  FFMA.FTZ R143, R239, R3.reuse, -R52.reuse ;  /* 0x00000003ef8f7223 */ /* 0x180fe20000010834 */
[----:B------:R-:W-:Y:S01]  /*25670*/  FFMA.FTZ R56, R237, R3, -R52 ;  /* 0x00000003ed387223 */ /* 0x000fe20000010834 */
[----:B------:R-:W-:Y:S01]  /*25680*/  FADD.FTZ R36, R145, R36 ;  /* 0x0000002491247221 */ /* 0x000fe20000010000 */
[----:B------:R-:W-:Y:S03]  /*25690*/  HMMA.16816.F32 R16, R24, R38, R16 ;  /* 0x000000261810723c */ /* 0x000fe60000001810 */
[----:B------:R-:W-:Y:S01]  /*256a0*/  F2FP.F16.F32.PACK_AB R24, R70, R251 ;  /* 0x000000fb4618723e */ /* 0x000fe200000000ff */
[----:B------:R-:W-:Y:S01]  /*256b0*/  FADD.FTZ R145, R64, R37 ;  /* 0x0000002540917221 */ /* 0x000fe20000010000 */
[----:B------:R-:W-:Y:S01]  /*256c0*/  F2FP.F16.F32.PACK_AB R25, R199, R22 ;  /* 0x00000016c719723e */ /* 0x000fe200000000ff */
[----:B------:R-:W-:Y:S01]  /*256d0*/  FADD.FTZ R151, R141, R36 ;  /* 0x000000248d977221 */ /* 0x000fe20000010000 */
[----:B------:R-:W-:Y:S01]  /*256e0*/  F2FP.F16.F32.PACK_AB R26, R58, R23 ;  /* 0x000000173a1a723e */ /* 0x000fe200000000ff */
[----:B------:R-:W2:Y:S01]  /*256f0*/  LDSM.16.MT88.4 R36, [R45+0x6c00] ;  /* 0x006c00002d24783b */ /* 0x000ea20000004200 */
[----:B----4-:R-:W-:Y:S01]  /*25700*/  F2FP.F16.F32.PACK_AB R27, R54, R167 ;  /* 0x000000a7361b723e */ /* 0x010fe200000000ff */
[----:B------:R-:W-:Y:S01]  /*25710*/  FADD.FTZ R66, R66, R145 ;  /* 0x0000009142427221 */ /* 0x000fe20000010000 */
[----:B------:R-:W-:Y:S01]  /*25720*/  FADD.FTZ R151, R68, R151 ;  /* 0x0000009744977221 */ /* 0x000fe20000010000 */
[-CC-:B------:R-:W-:Y:S01]  /*25730*/  FFMA.FTZ R60, R235, R3.reuse, -R50.reuse ;  /* 0x00000003eb3c7223 */ /* 0x180fe20000010832 */
[-CC-:B------:R-:W-:Y:S01]  /*25740*/  FFMA.FTZ R141, R233, R3.reuse, -R50.reuse ;  /* 0x00000003e98d7223 */ /* 0x180fe20000010832 */
[-CC-:B------:R-:W-:Y:S01]  /*25750*/  FFMA.FTZ R145, R227, R3.reuse, -R50.reuse ;  /* 0x00000003e3917223 */ /* 0x180fe20000010832 */
[-C--:B------:R-:W-:Y:S01]  /*25760*/  FFMA.FTZ R64, R225, R3.reuse, -R50 ;  /* 0x00000003e1407223 */ /* 0x080fe20000010832 */
[C---:B------:R-:W-:Y:S01]  /*25770*/  HMMA.16816.F32 R4, R24.reuse, R32, R4 ;  /* 0x000000201804723c */ /* 0x040fe20000001804 */
[----:B------:R-:W-:Y:S02]  /*25780*/  MUFU.EX2 R143, R143 ;  /* 0x0000008f008f7308 */ /* 0x000fe40000000800 */
[----:B------:R-:W-:Y:S01]  /*25790*/  FADD.FTZ R33, R137, R66 ;  /* 0x0000004289217221 */ /* 0x000fe20000010000 */
[-CC-:B------:R-:W-:Y:S07]  /*257a0*/  FFMA.FTZ R68, R215, R3.reuse, -R52.reuse ;  /* 0x00000003d7447223 */ /* 0x180fee0000010834 */
[----:B------:R-:W-:Y:S01]  /*257b0*/  MUFU.EX2 R141, R141 ;  /* 0x0000008d008d7308 */ /* 0x000fe20000000800 */
[-CC-:B------:R-:W-:Y:S01]  /*257c0*/  FFMA.FTZ R62, R231, R3.reuse, -R52.reuse ;  /* 0x00000003e73e7223 */ /* 0x180fe20000010834 */
[----:B------:R-:W-:Y:S01]  /*257d0*/  FFMA.FTZ R66, R221, R3, -R52 ;  /* 0x00000003dd427223 */ /* 0x000fe20000010834 */
[C---:B------:R-:W-:Y:S07]  /*257e0*/  HMMA.16816.F32 R8, R24.reuse, R34, R8 ;  /* 0x000000221808723c */ /* 0x040fee0000001808 */
[----:B------:R-:W-:Y:S01]  /*257f0*/  MUFU.EX2 R56, R56 ;  /* 0x0000003800387308 */ /* 0x000fe20000000800 */
[----:B------:R-:W-:Y:S01]  /*25800*/  FADD.FTZ R35, R94, R151 ;  /* 0x000000975e237221 */ /* 0x000fe20000010000 */
[----:B------:R-:W-:Y:S08]  /*25810*/  FADD.FTZ R151, R122, R33 ;  /* 0x000000217a977221 */ /* 0x000ff00000010000 */
[----:B------:R-:W3:Y:S01]  /*25820*/  MUFU.EX2 R60, R60 ;  /* 0x0000003c003c7308 */ /* 0x000ee20000000800 */
[----:B------:R-:W-:Y:S01]  /*25830*/  FADD.FTZ R225, R126, R35 ;  /* 0x000000237ee17221 */ /* 0x000fe20000010000 */
[C---:B-1----:R-:W-:Y:S01]  /*25840*/  HMMA.16816.F32 R12, R24.reuse, R28, R12 ;  /* 0x0000001c180c723c */ /* 0x042fe2000000180c */
[----:B------:R-:W1:Y:S07]  /*25850*/  LDSM.16.MT88.4 R32, [R44+0x1c00] ;  /* 0x001c00002c20783b */ /* 0x000e6e0000004200 */
[----:B------:R-:W-:Y:S01]  /*25860*/  MUFU.EX2 R62, R62 ;  /* 0x0000003e003e7308 */ /* 0x000fe20000000800 */
[----:B------:R-:W-:Y:S01]  /*25870*/  FADD.FTZ R88, R88, R151 ;  /* 0x0000009758587221 */ /* 0x000fe20000010000 */
[----:B------:R-:W-:Y:S08]  /*25880*/  FADD.FTZ R29, R116, R225 ;  /* 0x000000e1741d7221 */ /* 0x000ff00000010000 */
[----:B------:R-:W-:Y:S01]  /*25890*/  MUFU.EX2 R145, R145 ;  /* 0x0000009100917308 */ /* 0x000fe20000000800 */
[----:B------:R-:W-:Y:S01]  /*258a0*/  FADD.FTZ R151, R135, R88 ;  /* 0x0000005887977221 */ /* 0x000fe20000010000 */
[----:B------:R-:W-:Y:S08]  /*258b0*/  HMMA.16816.F32 R16, R24, R30, R16 ;  /* 0x0000001e1810723c */ /* 0x000ff00000001810 */
[----:B------:R-:W4:Y:S01]  /*258c0*/  MUFU.EX2 R137, R229 ;  /* 0x000000e500897308 */ /* 0x000f220000000800 */
[----:B------:R-:W-:Y:S01]  /*258d0*/  FADD.FTZ R221, R102, R151 ;  /* 0x0000009766dd7221 */ /* 0x000fe20000010000 */
[----:B------:R-:W-:Y:S01]  /*258e0*/  FADD.FTZ R219, R80, R29 ;  /* 0x0000001d50db7221 */ /* 0x000fe20000010000 */
[----:B---3--:R-:W-:Y:S07]  /*258f0*/  F2FP.F16.F32.PACK_AB R25, R141, R60 ;  /* 0x0000003c8d19723e */ /* 0x008fee00000000ff */
[----:B------:R-:W3:Y:S01]  /*25900*/  MUFU.EX2 R64, R64 ;  /* 0x0000004000407308 */ /* 0x000ee20000000800 */
[----:B------:R-:W-:Y:S01]  /*25910*/  F2FP.F16.F32.PACK_AB R24, R56, R143 ;  /* 0x0000008f3818723e */ /* 0x000fe200000000ff */
[----:B------:R-:W5:Y:S01]  /*25920*/  LDSM.16.MT88.4 R28, [R45+0x7000] ;  /* 0x007000002d1c783b */ /* 0x000f620000004200 */
[-C--:B------:R-:W-:Y:S07]  /*25930*/  FFMA.FTZ R135, R223, R3.reuse, -R52 ;  /* 0x00000003df877223 */ /* 0x080fee0000010834 */
[----:B------:R2:W-:Y:S01]  /*25940*/  MUFU.EX2 R151, R74 ;  /* 0x0000004a00977308 */ /* 0x0005e20000000800 */
[----:B------:R-:W-:Y:S01]  /*25950*/  FADD.FTZ R221, R110, R221 ;  /* 0x000000dd6edd7221 */ /* 0x000fe20000010000 */
[-CC-:B------:R-:W-:Y:S01]  /*25960*/  FFMA.FTZ R80, R201, R3.reuse, -R50.reuse ;  /* 0x00000003c9507223 */ /* 0x180fe20000010832 */
[--C-:B------:R-:W-:Y:S07]  /*25970*/  FFMA.FTZ R88, R131, R3, -R50.reuse ;  /* 0x0000000383587223 */ /* 0x100fee0000010832 */
[----:B------:R-:W-:Y:S01]  /*25980*/  MUFU.EX2 R66, R66 ;  /* 0x0000004200427308 */ /* 0x000fe20000000800 */
[----:B------:R-:W-:Y:S01]  /*25990*/  FADD.FTZ R217, R120, R221 ;  /* 0x000000dd78d97221 */ /* 0x000fe20000010000 */
[----:B----4-:R-:W-:Y:S08]  /*259a0*/  F2FP.F16.F32.PACK_AB R26, R137, R62 ;  /* 0x0000003e891a723e */ /* 0x010ff000000000ff */
[----:B------:R-:W4:Y:S01]  /*259b0*/  MUFU.EX2 R135, R135 ;  /* 0x0000008700877308 */ /* 0x000f220000000800 */
[----:B------:R-:W-:Y:S01]  /*259c0*/  FADD.FTZ R217, R132, R217 ;  /* 0x000000d984d97221 */ /* 0x000fe20000010000 */
[----:B---3--:R-:W-:Y:S08]  /*259d0*/  F2FP.F16.F32.PACK_AB R27, R64, R145 ;  /* 0x00000091401b723e */ /* 0x008ff000000000ff */
[----:B------:R-:W-:Y:S01]  /*259e0*/  MUFU.EX2 R68, R68 ;  /* 0x0000004400447308 */ /* 0x000fe20000000800 */
[----:B------:R-:W-:Y:S01]  /*259f0*/  FADD.FTZ R108, R108, R217 ;  /* 0x000000d96c6c7221 */ /* 0x000fe20000010000 */
[-C--:B--2---:R-:W-:Y:S08]  /*25a00*/  FFMA.FTZ R74, R211, R3.reuse, -R50 ;  /* 0x00000003d34a7223 */ /* 0x084ff00000010832 */
[----:B------:R-:W2:Y:S01]  /*25a10*/  MUFU.EX2 R211, R213 ;  /* 0x000000d500d37308 */ /* 0x000ea20000000800 */
[C---:B------:R-:W-:Y:S03]  /*25a20*/  HMMA.16816.F32 R4, R24.reuse, R36, R4 ;  /* 0x000000241804723c */ /* 0x040fe60000001804 */
[----:B------:R-:W-:Y:S06]  /*25a30*/  FADD.FTZ R37, R114, R219 ;  /* 0x000000db72257221 */ /* 0x000fec0000010000 */
[----:B------:R-:W3:Y:S01]  /*25a40*/  MUFU.EX2 R74, R74 ;  /* 0x0000004a004a7308 */ /* 0x000ee20000000800 */
[----:B------:R-:W-:Y:S01]  /*25a50*/  FADD.FTZ R203, R133, R108 ;  /* 0x0000006c85cb7221 */ /* 0x000fe20000010000 */
[----:B------:R-:W-:Y:S01]  /*25a60*/  FADD.FTZ R37, R112, R37 ;  /* 0x0000002570257221 */ /* 0x000fe20000010000 */
[C---:B------:R-:W-:Y:S07]  /*25a70*/  HMMA.16816.F32 R8, R24.reuse, R38, R8 ;  /* 0x000000261808723c */ /* 0x040fee0000001808 */
[----:B------:R5:W-:Y:S01]  /*25a80*/  MUFU.EX2 R133, R84 ;  /* 0x0000005400857308 */ /* 0x000be20000000800 */
[----:B------:R-:W-:Y:S01]  /*25a90*/  FADD.FTZ R215, R124, R37 ;  /* 0x000000257cd77221 */ /* 0x000fe20000010000 */
[----:B------:R-:W-:Y:S01]  /*25aa0*/  FADD.FTZ R203, R78, R203 ;  /* 0x000000cb4ecb7221 */ /* 0x000fe20000010000 */
[----:B------:R-:W3:Y:S07]  /*25ab0*/  LDSM.16.MT88.4 R36, [R44+0x2000] ;  /* 0x002000002c24783b */ /* 0x000eee0000004200 */
[----:B------:R-:W-:Y:S01]  /*25ac0*/  MUFU.EX2 R80, R80 ;  /* 0x0000005000507308 */ /* 0x000fe20000000800 */
[----:B------:R-:W-:Y:S01]  /*25ad0*/  FADD.FTZ R90, R90, R215 ;  /* 0x000000d75a5a7221 */ /* 0x000fe20000010000 */
[C---:B-1----:R-:W-:Y:S03]  /*25ae0*/  HMMA.16816.F32 R12, R24.reuse, R32, R12 ;  /* 0x00000020180c723c */ /* 0x042fe6000000180c */
[----:B------:R-:W-:Y:S01]  /*25af0*/  FADD.FTZ R33, R147, R90 ;  /* 0x0000005a93217221 */ /* 0x000fe20000010000 */
[-CC-:B------:R-:W-:Y:S01]  /*25b00*/  FFMA.FTZ R147, R207, R3.reuse, -R52.reuse ;  /* 0x00000003cf937223 */ /* 0x180fe20000010834 */
[----:B------:R-:W-:Y:S01]  /*25b10*/  FFMA.FTZ R78, R161, R3, -R52 ;  /* 0x00000003a14e7223 */ /* 0x000fe20000010834 */
[----:B------:R-:W-:Y:S01]  /*25b20*/  FADD.FTZ R161, R106, R203 ;  /* 0x000000cb6aa17221 */ /* 0x000fe20000010000 */
[----:B------:R-:W-:Y:S01]  /*25b30*/  FADD.FTZ R104, R104, R33 ;  /* 0x0000002168687221 */ /* 0x000fe20000010000 */
[----:B------:R-:W-:Y:S01]  /*25b40*/  HMMA.16816.F32 R16, R24, R34, R16 ;  /* 0x000000221810723c */ /* 0x000fe20000001810 */
[----:B------:R-:W1:Y:S01]  /*25b50*/  LDSM.16.MT88.4 R32, [R45+0x7400] ;  /* 0x007400002d20783b */ /* 0x000e620000004200 */
[----:B------:R-:W1:Y:S01]  /*25b60*/  MUFU.EX2 R147, R147 ;  /* 0x0000009300937308 */ /* 0x000e620000000800 */
[----:B----4-:R-:W-:Y:S01]  /*25b70*/  F2FP.F16.F32.PACK_AB R24, R66, R135 ;  /* 0x000000874218723e */ /* 0x010fe200000000ff */
[----:B-----5:R-:W-:Y:S01]  /*25b80*/  FFMA.FTZ R84, R157, R3, -R50 ;  /* 0x000000039d547223 */ /* 0x020fe20000010832 */
[----:B------:R-:W-:Y:S07]  /*25b90*/  F2FP.F16.F32.PACK_AB R25, R72, R151 ;  /* 0x000000974819723e */ /* 0x000fee00000000ff */
[----:B------:R-:W-:Y:S01]  /*25ba0*/  MUFU.EX2 R78, R78 ;  /* 0x0000004e004e7308 */ /* 0x000fe20000000800 */
[----:B--2---:R-:W-:Y:S01]  /*25bb0*/  F2FP.F16.F32.PACK_AB R26, R211, R68 ;  /* 0x00000044d31a723e */ /* 0x004fe200000000ff */
[----:B------:R-:W-:Y:S01]  /*25bc0*/  FADD.FTZ R161, R118, R161 ;  /* 0x000000a176a17221 */ /* 0x000fe20000010000 */
[----:B---3--:R-:W-:Y:S07]  /*25bd0*/  F2FP.F16.F32.PACK_AB R27, R209, R74 ;  /* 0x0000004ad11b723e */ /* 0x008fee00000000ff */
[----:B------:R-:W-:Y:S10]  /*25be0*/  MUFU.EX2 R157, R159 ;  /* 0x0000009f009d7308 */ /* 0x000ff40000000800 */
[----:B------:R-:W-:Y:S01]  /*25bf0*/  MUFU.EX2 R84, R84 ;  /* 0x0000005400547308 */ /* 0x000fe20000000800 */
[C---:B------:R-:W-:Y:S03]  /*25c00*/  HMMA.16816.F32 R4, R24.reuse, R28, R4 ;  /* 0x0000001c1804723c */ /* 0x040fe60000001804 */
[----:B------:R-:W-:Y:S06]  /*25c10*/  FADD.FTZ R29, R139, R104 ;  /* 0x000000688b1d7221 */ /* 0x000fec0000010000 */
[----:B------:R-:W2:Y:S01]  /*25c20*/  MUFU.EX2 R139, R163 ;  /* 0x000000a3008b7308 */ /* 0x000ea20000000800 */
[----:B------:R-:W-:Y:S01]  /*25c30*/  FADD.FTZ R29, R92, R29 ;  /* 0x0000001d5c1d7221 */ /* 0x000fe20000010000 */
[C---:B------:R-:W-:Y:S03]  /*25c40*/  HMMA.16816.F32 R8, R24.reuse, R30, R8 ;  /* 0x0000001e1808723c */ /* 0x040fe60000001808 */
[----:B------:R-:W-:Y:S02]  /*25c50*/  FADD.FTZ R128, R128, R29 ;  /* 0x0000001d80807221 */ /* 0x000fe40000010000 */
[----:B------:R-:W3:Y:S03]  /*25c60*/  LDSM.16.MT88.4 R28, [R44+0x2400] ;  /* 0x002400002c1c783b */ /* 0x000ee60000004200 */
[C---:B------:R-:W-:Y:S03]  /*25c70*/  HMMA.16816.F32 R12, R24.reuse, R36, R12 ;  /* 0x00000024180c723c */ /* 0x040fe6000000180c */
[----:B------:R-:W-:Y:S01]  /*25c80*/  FADD.FTZ R37, R96, R161 ;  /* 0x000000a160257221 */ /* 0x000fe20000010000 */
[----:B------:R-:W-:Y:S01]  /*25c90*/  FADD.FTZ R36, R41, R128 ;  /* 0x0000008029247221 */ /* 0x000fe20000010000 */
[----:B------:R-:W-:Y:S02]  /*25ca0*/  FFMA.FTZ R41, R153, R3, -R52 ;  /* 0x0000000399297223 */ /* 0x000fe40000010834 */
[----:B------:R-:W-:Y:S01]  /*25cb0*/  FADD.FTZ R37, R98, R37 ;  /* 0x0000002562257221 */ /* 0x000fe20000010000 */
[----:B------:R-:W-:Y:S03]  /*25cc0*/  HMMA.16816.F32 R16, R24, R38, R16 ;  /* 0x000000261810723c */ /* 0x000fe60000001810 */
[----:B------:R-:W-:Y:S01]  /*25cd0*/  FADD.FTZ R131, R43, R36 ;  /* 0x000000242b837221 */ /* 0x000fe20000010000 */
[----:B------:R-:W-:Y:S01]  /*25ce0*/  FADD.FTZ R153, R82, R37 ;  /* 0x0000002552997221 */ /* 0x000fe20000010000 */
[----:B-1----:R-:W-:Y:S01]  /*25cf0*/  F2FP.F16.F32.PACK_AB R24, R76, R147 ;  /* 0x000000934c18723e */ /* 0x002fe200000000ff */
[----:B------:R-:W1:Y:S01]  /*25d00*/  LDSM.16.MT88.4 R36, [R45+0x7800] ;  /* 0x007800002d24783b */ /* 0x000e620000004200 */
[----:B------:R-:W-:Y:S01]  /*25d10*/  F2FP.F16.F32.PACK_AB R25, R80, R133 ;  /* 0x000000855019723e */ /* 0x000fe200000000ff */
[----:B------:R4:W-:Y:S01]  /*25d20*/  MUFU.EX2 R43, R88 ;  /* 0x00000058002b7308 */ /* 0x0009e20000000800 */
[----:B--2---:R-:W-:Y:S01]  /*25d30*/  F2FP.F16.F32.PACK_AB R26, R78, R139 ;  /* 0x0000008b4e1a723e */ /* 0x004fe200000000ff */
[----:B------:R-:W-:Y:S01]  /*25d40*/  FADD.FTZ R153, R42, R153 ;  /* 0x000000992a997221 */ /* 0x000fe20000010000 */
[----:B------:R-:W-:Y:S01]  /*25d50*/  F2FP.F16.F32.PACK_AB R27, R84, R157 ;  /* 0x0000009d541b723e */ /* 0x000fe200000000ff */
[-CC-:B------:R-:W-:Y:S06]  /*25d60*/  FFMA.FTZ R82, R129, R3.reuse, -R50.reuse ;  /* 0x0000000381527223 */ /* 0x180fec0000010832 */
[----:B------:R-:W2:Y:S01]  /*25d70*/  MUFU.EX2 R41, R41 ;  /* 0x0000002900297308 */ /* 0x000ea20000000800 */
[----:B------:R-:W-:Y:S01]  /*25d80*/  FADD.FTZ R42, R22, R153 ;  /* 0x00000099162a7221 */ /* 0x000fe20000010000 */
[-CC-:B------:R-:W-:Y:S01]  /*25d90*/  FFMA.FTZ R22, R121, R3.reuse, -R50.reuse ;  /* 0x0000000379167223 */ /* 0x180fe20000010832 */
[C---:B------:R-:W-:Y:S07]  /*25da0*/  HMMA.16816.F32 R4, R24.reuse, R32, R4 ;  /* 0x000000201804723c */ /* 0x040fee0000001804 */
[----:B------:R-:W5:Y:S01]  /*25db0*/  MUFU.EX2 R82, R82 ;  /* 0x0000005200527308 */ /* 0x000f620000000800 */
[----:B------:R-:W-:Y:S01]  /*25dc0*/  FADD.FTZ R32, R40, R131 ;  /* 0x0000008328207221 */ /* 0x000fe20000010000 */
[-C--:B----4-:R-:W-:Y:S08]  /*25dd0*/  FFMA.FTZ R88, R123, R3.reuse, -R50 ;  /* 0x000000037b587223 */ /* 0x090ff00000010832 */
[----:B------:R-:W-:Y:S01]  /*25de0*/  MUFU.EX2 R22, R22 ;  /* 0x0000001600167308 */ /* 0x000fe20000000800 */
[----:B------:R-:W-:Y:S01]  /*25df0*/  FADD.FTZ R42, R199, R42 ;  /* 0x0000002ac72a7221 */ /* 0x000fe20000010000 */
[----:B------:R-:W-:Y:S01]  /*25e00*/  FADD.FTZ R251, R251, R32 ;  /* 0x00000020fbfb7221 */ /* 0x000fe20000010000 */
[C---:B------:R-:W-:Y:S01]  /*25e10*/  HMMA.16816.F32 R8, R24.reuse, R34, R8 ;  /* 0x000000221808723c */ /* 0x040fe20000001808 */
[----:B------:R-:W4:Y:S06]  /*25e20*/  LDSM.16.MT88.4 R32, [R44+0x2800] ;  /* 0x002800002c20783b */ /* 0x000f2c0000004200 */
[----:B------:R-:W-:Y:S01]  /*25e30*/  MUFU.EX2 R40, R127 ;  /* 0x0000007f00287308 */ /* 0x000fe20000000800 */
[----:B------:R-:W-:Y:S01]  /*25e40*/  FADD.FTZ R70, R70, R251 ;  /* 0x000000fb46467221 */ /* 0x000fe20000010000 */
[----:B------:R-:W-:Y:S01]  /*25e50*/  FADD.FTZ R167, R167, R42 ;  /* 0x0000002aa7a77221 */ /* 0x000fe20000010000 */
[-C--:B------:R-:W-:Y:S07]  /*25e60*/  FFMA.FTZ R42, R115, R3.reuse, -R50 ;  /* 0x00000003732a7223 */ /* 0x080fee0000010832 */
[----:B------:R-:W1:Y:S01]  /*25e70*/  MUFU.EX2 R123, R125 ;  /* 0x0000007d007b7308 */ /* 0x000e620000000800 */
[----:B------:R-:W-:Y:S01]  /*25e80*/  FADD.FTZ R23, R23, R70 ;  /* 0x0000004617177221 */ /* 0x000fe20000010000 */
[C---:B---3--:R-:W-:Y:S08]  /*25e90*/  HMMA.16816.F32 R12, R24.reuse, R28, R12 ;  /* 0x0000001c180c723c */ /* 0x048ff0000000180c */
[----:B------:R-:W3:Y:S01]  /*25ea0*/  MUFU.EX2 R121, R88 ;  /* 0x0000005800797308 */ /* 0x000ee20000000800 */
[----:B------:R-:W-:Y:S01]  /*25eb0*/  FADD.FTZ R28, R58, R23 ;  /* 0x000000173a1c7221 */ /* 0x000fe20000010000 */
[----:B------:R-:W-:Y:S01]  /*25ec0*/  FADD.FTZ R167, R54, R167 ;  /* 0x000000a736a77221 */ /* 0x000fe20000010000 */
[-CC-:B------:R-:W-:Y:S01]  /*25ed0*/  FFMA.FTZ R58, R119, R3.reuse, -R52.reuse ;  /* 0x00000003773a7223 */ /* 0x180fe20000010834 */
[----:B------:R-:W-:Y:S01]  /*25ee0*/  FFMA.FTZ R23, R117, R3, -R52 ;  /* 0x0000000375177223 */ /* 0x000fe20000010834 */
[----:B------:R-:W-:Y:S01]  /*25ef0*/  FADD.FTZ R143, R143, R28 ;  /* 0x0000001c8f8f7221 */ /* 0x000fe20000010000 */
[----:B------:R-:W-:Y:S01]  /*25f00*/  HMMA.16816.F32 R16, R24, R30, R16 ;  /* 0x0000001e1810723c */ /* 0x000fe20000001810 */
[----:B------:R-:W4:Y:S03]  /*25f10*/  LDSM.16.MT88.4 R28, [R45+0x7c00] ;  /* 0x007c00002d1c783b */ /* 0x000f260000004200 */
[----:B------:R-:W-:Y:S01]  /*25f20*/  MUFU.EX2 R42, R42 ;  /* 0x0000002a002a7308 */ /* 0x000fe20000000800 */
[----:B--2---:R-:W-:Y:S01]  /*25f30*/  F2FP.F16.F32.PACK_AB R24, R41, R86 ;  /* 0x000000562918723e */ /* 0x004fe200000000ff */
[----:B------:R-:W-:Y:S01]  /*25f40*/  FADD.FTZ R143, R56, R143 ;  /* 0x0000008f388f7221 */ /* 0x000fe20000010000 */
[----:B-----5:R-:W-:Y:S01]  /*25f50*/  F2FP.F16.F32.PACK_AB R25, R82, R43 ;  /* 0x0000002b5219723e */ /* 0x020fe200000000ff */
[-C--:B------:R-:W-:Y:S01]  /*25f60*/  FFMA.FTZ R56, R107, R3.reuse, -R50 ;  /* 0x000000036b387223 */ /* 0x080fe20000010832 */
[----:B-1----:R-:W-:Y:S01]  /*25f70*/  F2FP.F16.F32.PACK_AB R26, R123, R40 ;  /* 0x000000287b1a723e */ /* 0x002fe200000000ff */
[--C-:B------:R-:W-:Y:S01]  /*25f80*/  FFMA.FTZ R54, R109, R3, -R52.reuse ;  /* 0x000000036d367223 */ /* 0x100fe20000010834 */
[----:B---3--:R-:W-:Y:S03]  /*25f90*/  F2FP.F16.F32.PACK_AB R27, R22, R121 ;  /* 0x00000079161b723e */ /* 0x008fe600000000ff */
[----:B------:R-:W-:Y:S01]  /*25fa0*/  MUFU.EX2 R58, R58 ;  /* 0x0000003a003a7308 */ /* 0x000fe20000000800 */
[-C--:B------:R-:W-:Y:S09]  /*25fb0*/  FFMA.FTZ R70, R111, R3.reuse, -R52 ;  /* 0x000000036f467223 */ /* 0x080ff20000010834 */
[----:B------:R-:W1:Y:S01]  /*25fc0*/  MUFU.EX2 R23, R23 ;  /* 0x0000001700177308 */ /* 0x000e620000000800 */
[C---:B------:R-:W-:Y:S09]  /*25fd0*/  HMMA.16816.F32 R4, R24.reuse, R36, R4 ;  /* 0x000000241804723c */ /* 0x040ff20000001804 */
[----:B------:R-:W2:Y:S01]  /*25fe0*/  MUFU.EX2 R111, R113 ;  /* 0x00000071006f7308 */ /* 0x000ea20000000800 */
[----:B------:R-:W-:Y:S01]  /*25ff0*/  FADD.FTZ R36, R60, R167 ;  /* 0x000000a73c247221 */ /* 0x000fe20000010000 */
[----:B------:R-:W-:Y:S01]  /*26000*/  FADD.FTZ R60, R62, R143 ;  /* 0x0000008f3e3c7221 */ /* 0x000fe20000010000 */
[-C--:B------:R-:W-:Y:S07]  /*26010*/  FFMA.FTZ R62, R99, R3.reuse, -R50 ;  /* 0x00000003633e7223 */ /* 0x080fee0000010832 */
[----:B------:R3:W-:Y:S01]  /*26020*/  MUFU.EX2 R109, R70 ;  /* 0x00000046006d7308 */ /* 0x0007e20000000800 */
[----:B------:R-:W-:Y:S01]  /*26030*/  FADD.FTZ R36, R141, R36 ;  /* 0x000000248d247221 */ /* 0x000fe20000010000 */
[C---:B------:R-:W-:Y:S01]  /*26040*/  HMMA.16816.F32 R8, R24.reuse, R38, R8 ;  /* 0x000000261808723c */ /* 0x040fe20000001808 */
[----:B------:R-:W-:Y:S07]  /*26050*/  LDSM.16.MT88.4 R140, [R45+0x8c00] ;  /* 0x008c00002d8c783b */ /* 0x000fee0000004200 */
[----:B------:R-:W5:Y:S01]  /*26060*/  MUFU.EX2 R54, R54 ;  /* 0x0000003600367308 */ /* 0x000f620000000800 */
[----:B------:R-:W-:Y:S01]  /*26070*/  FADD.FTZ R145, R145, R36 ;  /* 0x0000002491917221 */ /* 0x000fe20000010000 */
[----:B------:R-:W-:Y:S08]  /*26080*/  FADD.FTZ R60, R137, R60 ;  /* 0x0000003c893c7221 */ /* 0x000ff00000010000 */
[----:B------:R-:W5:Y:S01]  /*26090*/  MUFU.EX2 R56, R56 ;  /* 0x0000003800387308 */ /* 0x000f620000000800 */
[----:B------:R-:W-:Y:S01]  /*260a0*/  FADD.FTZ R64, R64, R145 ;  /* 0x0000009140407221 */ /* 0x000fe20000010000 */
[C---:B----4-:R-:W-:Y:S01]  /*260b0*/  HMMA.16816.F32 R12, R24.reuse, R32, R12 ;  /* 0x00000020180c723c */ /* 0x050fe2000000180c */
[----:B------:R-:W4:Y:S07]  /*260c0*/  LDSM.16.MT88.4 R36, [R44+0x2c00] ;  /* 0x002c00002c24783b */ /* 0x000f2e0000004200 */
[----:B------:R-:W-:Y:S01]  /*260d0*/  MUFU.EX2 R99, R103 ;  /* 0x0000006700637308 */ /* 0x000fe20000000800 */
[----:B------:R-:W-:Y:S01]  /*260e0*/  FADD.FTZ R135, R135, R60 ;  /* 0x0000003c87877221 */ /* 0x000fe20000010000 */
[-C--:B---3--:R-:W-:Y:S01]  /*260f0*/  FFMA.FTZ R70, R83, R3.reuse, -R50 ;  /* 0x0000000353467223 */ /* 0x088fe20000010832 */
        /* <DEDUP_REMOVED lines=9> */
[--C-:B------:R-:W-:Y:S01]  /*26190*/  FFMA.FTZ R66, R95, R3, -R52.reuse ;  /* 0x000000035f427223 */ /* 0x100fe20000010834 */
[----:B-----5:R-:W-:Y:S01]  /*261a0*/  F2FP.F16.F32.PACK_AB R26, R54, R109 ;  /* 0x0000006d361a723e */ /* 0x020fe200000000ff */
[-CC-:B------:R-:W-:Y:S01]  /*261b0*/  FFMA.FTZ R64, R93, R3.reuse, -R52.reuse ;  /* 0x000000035d407223 */ /* 0x180fe20000010834 */
[----:B------:R-:W-:Y:S03]  /*261c0*/  F2FP.F16.F32.PACK_AB R27, R105, R56 ;  /* 0x00000038691b723e */ /* 0x000fe600000000ff */
[----:B------:R-:W-:Y:S01]  /*261d0*/  MUFU.EX2 R93, R66 ;  /* 0x00000042005d7308 */ /* 0x000fe20000000800 */
[----:B------:R-:W-:Y:S01]  /*261e0*/  FADD.FTZ R151, R72, R151 ;  /* 0x0000009748977221 */ /* 0x000fe20000010000 */
[-C--:B------:R-:W-:Y:S08]  /*261f0*/  FFMA.FTZ R72, R79, R3.reuse, -R52 ;  /* 0x000000034f487223 */ /* 0x080ff00000010834 */
[----:B------:R-:W1:Y:S01]  /*26200*/  MUFU.EX2 R60, R60 ;  /* 0x0000003c003c7308 */ /* 0x000e620000000800 */
[----:B------:R-:W-:Y:S01]  /*26210*/  FADD.FTZ R74, R74, R151 ;  /* 0x000000974a4a7221 */ /* 0x000fe20000010000 */
[C---:B------:R-:W-:Y:S08]  /*26220*/  HMMA.16816.F32 R4, R24.reuse, R28, R4 ;  /* 0x0000001c1804723c */ /* 0x040ff00000001804 */
[----:B------:R-:W2:Y:S01]  /*26230*/  MUFU.EX2 R95, R97 ;  /* 0x00000061005f7308 */ /* 0x000ea20000000800 */
[----:B------:R-:W-:Y:S01]  /*26240*/  FADD.FTZ R28, R68, R135 ;  /* 0x00000087441c7221 */ /* 0x000fe20000010000 */
[-C--:B------:R-:W-:Y:S01]  /*26250*/  FFMA.FTZ R68, R89, R3.reuse, -R50 ;  /* 0x0000000359447223 */ /* 0x080fe20000010832 */
[----:B------:R-:W-:Y:S07]  /*26260*/  FADD.FTZ R74, R209, R74 ;  /* 0x0000004ad14a7221 */ /* 0x000fee0000010000 */
[----:B------:R-:W5:Y:S01]  /*26270*/  MUFU.EX2 R64, R64 ;  /* 0x0000004000407308 */ /* 0x000f620000000800 */
[----:B------:R-:W-:Y:S01]  /*26280*/  FADD.FTZ R28, R211, R28 ;  /* 0x0000001cd31c7221 */ /* 0x000fe20000010000 */
[C---:B------:R-:W-:Y:S08]  /*26290*/  HMMA.16816.F32 R8, R24.reuse, R30, R8 ;  /* 0x0000001e1808723c */ /* 0x040ff00000001808 */
[----:B------:R-:W-:Y:S01]  /*262a0*/  MUFU.EX2 R89, R91 ;  /* 0x0000005b00597308 */ /* 0x000fe20000000800 */
[----:B------:R-:W-:Y:S01]  /*262b0*/  FADD.FTZ R147, R147, R28 ;  /* 0x0000001c93937221 */ /* 0x000fe20000010000 */
[----:B------:R-:W-:Y:S01]  /*262c0*/  FADD.FTZ R133, R133, R74 ;  /* 0x0000004a85857221 */ /* 0x000fe20000010000 */
[----:B------:R-:W3:Y:S07]  /*262d0*/  LDSM.16.MT88.4 R28, [R44+0x3000] ;  /* 0x003000002c1c783b */ /* 0x000eee0000004200 */
[----:B------:R-:W5:Y:S01]  /*262e0*/  MUFU.EX2 R66, R68 ;  /* 0x0000004400427308 */ /* 0x000f620000000800 */
[----:B------:R-:W-:Y:S01]  /*262f0*/  FADD.FTZ R76, R76, R147 ;  /* 0x000000934c4c7221 */ /* 0x000fe20000010000 */
[----:B------:R-:W-:Y:S01]  /*26300*/  FADD.FTZ R80, R80, R133 ;  /* 0x0000008550507221 */ /* 0x000fe20000010000 */
[C---:B----4-:R-:W-:Y:S07]  /*26310*/  HMMA.16816.F32 R12, R24.reuse, R36, R12 ;  /* 0x00000024180c723c */ /* 0x050fee000000180c */
[----:B------:R-:W4:Y:S01]  /*26320*/  MUFU.EX2 R68, R85 ;  /* 0x0000005500447308 */ /* 0x000f220000000800 */
[----:B------:R-:W-:Y:S01]  /*26330*/  FADD.FTZ R139, R139, R76 ;  /* 0x0000004c8b8b7221 */ /* 0x000fe20000010000 */
[----:B------:R-:W-:Y:S01]  /*26340*/  FFMA.FTZ R76, R75, R3, -R50 ;  /* 0x000000034b4c7223 */ /* 0x000fe20000010832 */
[----:B------:R-:W-:Y:S07]  /*26350*/  FADD.FTZ R157, R157, R80 ;  /* 0x000000509d9d7221 */ /* 0x000fee0000010000 */
[----:B------:R-:W-:Y:S01]  /*26360*/  MUFU.EX2 R70, R70 ;  /* 0x0000004600467308 */ /* 0x000fe20000000800 */
[----:B------:R-:W-:Y:S01]  /*26370*/  FADD.FTZ R139, R78, R139 ;  /* 0x0000008b4e8b7221 */ /* 0x000fe20000010000 */
[----:B------:R-:W-:Y:S01]  /*26380*/  HMMA.16816.F32 R16, R24, R38, R16 ;  /* 0x000000261810723c */ /* 0x000fe20000001810 */
[----:B------:R-:W4:Y:S07]  /*26390*/  LDSM.16.MT88.4 R36, [R45+0x8400] ;  /* 0x008400002d24783b */ /* 0x000f2e0000004200 */
[----:B------:R-:W4:Y:S01]  /*263a0*/  MUFU.EX2 R79, R81 ;  /* 0x00000051004f7308 */ /* 0x000f220000000800 */
[----:B-1----:R-:W-:Y:S01]  /*263b0*/  F2FP.F16.F32.PACK_AB R24, R60, R99 ;  /* 0x000000633c18723e */ /* 0x002fe200000000ff */
[----:B------:R-:W-:Y:S01]  /*263c0*/  FADD.FTZ R84, R84, R157 ;  /* 0x0000009d54547221 */ /* 0x000fe20000010000 */
[----:B--2---:R-:W-:Y:S01]  /*263d0*/  F2FP.F16.F32.PACK_AB R25, R95, R62 ;  /* 0x0000003e5f19723e */ /* 0x004fe200000000ff */
[----:B------:R-:W-:Y:S01]  /*263e0*/  FADD.FTZ R86, R86, R139 ;  /* 0x0000008b56567221 */ /* 0x000fe20000010000 */
[----:B-----5:R-:W-:Y:S05]  /*263f0*/  F2FP.F16.F32.PACK_AB R26, R64, R93 ;  /* 0x0000005d401a723e */ /* 0x020fea00000000ff */
[----:B------:R-:W-:Y:S01]  /*26400*/  MUFU.EX2 R72, R72 ;  /* 0x0000004800487308 */ /* 0x000fe20000000800 */
[----:B------:R-:W-:Y:S01]  /*26410*/  F2FP.F16.F32.PACK_AB R27, R66, R89 ;  /* 0x00000059421b723e */ /* 0x000fe200000000ff */
[----:B------:R-:W-:Y:S01]  /*26420*/  FADD.FTZ R75, R41, R86 ;  /* 0x00000056294b7221 */ /* 0x000fe20000010000 */
[----:B------:R-:W-:Y:S07]  /*26430*/  IMAD.MOV.U32 R151, RZ, RZ, R0 ;  /* 0x000000ffff977224 */ /* 0x000fee00078e0000 */
[----:B------:R-:W-:Y:S01]  /*26440*/  MUFU.EX2 R41, R76 ;  /* 0x0000004c00297308 */ /* 0x000fe20000000800 */
[----:B------:R-:W-:Y:S01]  /*26450*/  FADD.FTZ R74, R40, R75 ;  /* 0x0000004b284a7221 */ /* 0x000fe20000010000 */
[C---:B---3--:R-:W-:Y:S08]  /*26460*/  HMMA.16816.F32 R4, R24.reuse, R32, R4 ;  /* 0x000000201804723c */ /* 0x048ff00000001804 */
[----:B------:R-:W-:Y:S01]  /*26470*/  MUFU.EX2 R40, R73 ;  /* 0x0000004900287308 */ /* 0x000fe20000000800 */
[----:B------:R-:W-:Y:S01]  /*26480*/  FADD.FTZ R33, R43, R84 ;  /* 0x000000542b217221 */ /* 0x000fe20000010000 */
[----:B------:R-:W-:Y:S01]  /*26490*/  FADD.FTZ R123, R123, R74 ;  /* 0x0000004a7b7b7221 */ /* 0x000fe20000010000 */
[-C--:B------:R-:W-:Y:S07]  /*264a0*/  FFMA.FTZ R74, R67, R3.reuse, -R50 ;  /* 0x00000003434a7223 */ /* 0x080fee0000010832 */
[----:B------:R-:W1:Y:S01]  /*264b0*/  MUFU.EX2 R43, R77 ;  /* 0x0000004d002b7308 */ /* 0x000e620000000800 */
[----:B------:R-:W-:Y:S01]  /*264c0*/  FADD.FTZ R82, R82, R33 ;  /* 0x0000002152527221 */ /* 0x000fe20000010000 */
[C---:B------:R-:W-:Y:S01]  /*264d0*/  HMMA.16816.F32 R8, R24.reuse, R34, R8 ;  /* 0x000000221808723c */ /* 0x040fe20000001808 */
[----:B------:R-:W2:Y:S02]  /*264e0*/  LDSM.16.MT88.4 R32, [R44+0x3400] ;  /* 0x003400002c20783b */ /* 0x000ea40000004200 */
[----:B------:R-:W-:Y:S01]  /*264f0*/  FADD.FTZ R78, R58, R123 ;  /* 0x0000007b3a4e7221 */ /* 0x000fe20000010000 */
[----:B------:R-:W-:Y:S04]  /*26500*/  FADD.FTZ R121, R121, R82 ;  /* 0x0000005279797221 */ /* 0x000fe80000010000 */
[----:B------:R-:W-:Y:S01]  /*26510*/  MUFU.EX2 R74, R74 ;  /* 0x0000004a004a7308 */ /* 0x000fe20000000800 */
[----:B------:R-:W-:Y:S01]  /*26520*/  FADD.FTZ R78, R23, R78 ;  /* 0x0000004e174e7221 */ /* 0x000fe20000010000 */
[C---:B------:R-:W-:Y:S03]  /*26530*/  HMMA.16816.F32 R12, R24.reuse, R28, R12 ;  /* 0x0000001c180c723c */ /* 0x040fe6000000180c */
[-CC-:B------:R-:W-:Y:S01]  /*26540*/  FFMA.FTZ R28, R71, R3.reuse, -R52.reuse ;  /* 0x00000003471c7223 */ /* 0x180fe20000010834 */
[-C--:B------:R-:W-:Y:S01]  /*26550*/  FFMA.FTZ R71, R69, R3.reuse, -R52 ;  /* 0x0000000345477223 */ /* 0x080fe20000010834 */
[----:B------:R-:W-:Y:S01]  /*26560*/  FFMA.FTZ R23, R59, R3, -R50 ;  /* 0x000000033b177223 */ /* 0x000fe20000010832 */
[----:B------:R-:W-:Y:S02]  /*26570*/  FADD.FTZ R121, R22, R121 ;  /* 0x0000007916797221 */ /* 0x000fe40000010000 */
[----:B------:R3:W-:Y:S01]  /*26580*/  MUFU.EX2 R69, R28 ;  /* 0x0000001c00457308 */ /* 0x0007e20000000800 */
[----:B------:R-:W-:Y:S03]  /*26590*/  HMMA.16816.F32 R16, R24, R30, R16 ;  /* 0x0000001e1810723c */ /* 0x000fe60000001810 */
[----:B----4-:R-:W-:Y:S01]  /*265a0*/  F2FP.F16.F32.PACK_AB R24, R68, R83 ;  /* 0x000000534418723e */ /* 0x010fe200000000ff */
[----:B------:R-:W-:Y:S01]  /*265b0*/  FADD.FTZ R42, R42, R121 ;  /* 0x000000792a2a7221 */ /* 0x000fe20000010000 */
[----:B------:R-:W-:Y:S01]  /*265c0*/  F2FP.F16.F32.PACK_AB R25, R79, R70 ;  /* 0x000000464f19723e */ /* 0x000fe200000000ff */
[----:B------:R-:W-:Y:S01]  /*265d0*/  FFMA.FTZ R22, R63, R3, -R52 ;  /* 0x000000033f167223 */ /* 0x000fe20000010834 */
[----:B-1----:R-:W-:Y:S01]  /*265e0*/  F2FP.F16.F32.PACK_AB R26, R43, R72 ;  /* 0x000000482b1a723e */ /* 0x002fe200000000ff */
[----:B------:R-:W-:Y:S01]  /*265f0*/  FADD.FTZ R111, R111, R42 ;  /* 0x0000002a6f6f7221 */ /* 0x000fe20000010000 */
[----:B------:R-:W-:Y:S01]  /*26600*/  F2FP.F16.F32.PACK_AB R27, R40, R41 ;  /* 0x00000029281b723e */ /* 0x000fe200000000ff */
[----:B------:R-:W-:Y:S01]  /*26610*/  MUFU.EX2 R58, R22 ;  /* 0x00000016003a7308 */ /* 0x000fe20000000800 */
[-C--:B------:R-:W-:Y:S01]  /*26620*/  FFMA.FTZ R42, R57, R3.reuse, -R50 ;  /* 0x00000003392a7223 */ /* 0x080fe20000010832 */
[----:B------:R-:W-:Y:S01]  /*26630*/  FADD.FTZ R109, R109, R78 ;  /* 0x0000004e6d6d7221 */ /* 0x000fe20000010000 */
[----:B---3--:R-:W1:Y:S07]  /*26640*/  LDSM.16.MT88.4 R28, [R45+0x8800] ;  /* 0x008800002d1c783b */ /* 0x008e6e0000004200 */
[----:B------:R-:W-:Y:S01]  /*26650*/  MUFU.EX2 R57, R23 ;  /* 0x0000001700397308 */ /* 0x000fe20000000800 */
[----:B------:R-:W-:Y:S01]  /*26660*/  FADD.FTZ R56, R56, R111 ;  /* 0x0000006f38387221 */ /* 0x000fe20000010000 */
[C---:B------:R-:W-:Y:S08]  /*26670*/  HMMA.16816.F32 R4, R24.reuse, R36, R4 ;  /* 0x000000241804723c */ /* 0x040ff00000001804 */
[----:B------:R-:W3:Y:S01]  /*26680*/  MUFU.EX2 R76, R71 ;  /* 0x00000047004c7308 */ /* 0x000ee20000000800 */
[----:B------:R-:W-:Y:S01]  /*26690*/  FADD.FTZ R54, R54, R109 ;  /* 0x0000006d36367221 */ /* 0x000fe20000010000 */
[----:B------:R-:W-:Y:S08]  /*266a0*/  FADD.FTZ R105, R105, R56 ;  /* 0x0000003869697221 */ /* 0x000ff00000010000 */
[----:B------:R-:W4:Y:S01]  /*266b0*/  MUFU.EX2 R63, R65 ;  /* 0x00000041003f7308 */ /* 0x000f220000000800 */
[----:B------:R-:W-:Y:S01]  /*266c0*/  FADD.FTZ R99, R99, R54 ;  /* 0x0000003663637221 */ /* 0x000fe20000010000 */
[C---:B------:R-:W-:Y:S01]  /*266d0*/  HMMA.16816.F32 R8, R24.reuse, R38, R8 ;  /* 0x000000261808723c */ /* 0x040fe20000001808 */
[----:B------:R-:W5:Y:S07]  /*266e0*/  LDSM.16.MT88.4 R36, [R44+0x3800] ;  /* 0x003800002c24783b */ /* 0x000f6e0000004200 */
[----:B------:R-:W1:Y:S01]  /*266f0*/  MUFU.EX2 R59, R61 ;  /* 0x0000003d003b7308 */ /* 0x000e620000000800 */
[----:B------:R-:W-:Y:S01]  /*26700*/  FADD.FTZ R62, R62, R105 ;  /* 0x000000693e3e7221 */ /* 0x000fe20000010000 */
[----:B------:R-:W-:Y:S08]  /*26710*/  FADD.FTZ R60, R60, R99 ;  /* 0x000000633c3c7221 */ /* 0x000ff00000010000 */
[----:B------:R-:W1:Y:S01]  /*26720*/  MUFU.EX2 R42, R42 ;  /* 0x0000002a002a7308 */ /* 0x000e620000000800 */
[----:B------:R-:W-:Y:S01]  /*26730*/  FADD.FTZ R62, R95, R62 ;  /* 0x0000003e5f3e7221 */ /* 0x000fe20000010000 */
[C---:B--2---:R-:W-:Y:S08]  /*26740*/  HMMA.16816.F32 R12, R24.reuse, R32, R12 ;  /* 0x00000020180c723c */ /* 0x044ff0000000180c */
[----:B------:R-:W-:Y:S01]  /*26750*/  MUFU.EX2 R32, R55 ;  /* 0x0000003700207308 */ /* 0x000fe20000000800 */
[-CC-:B------:R-:W-:Y:S01]  /*26760*/  FFMA.FTZ R33, R53, R3.reuse, -R52.reuse ;  /* 0x0000000335217223 */ /* 0x180fe20000010834 */
[----:B------:R-:W-:Y:S01]  /*26770*/  FFMA.FTZ R52, R48, R3, -R52 ;  /* 0x0000000330347223 */ /* 0x000fe20000010834 */
[----:B------:R-:W-:Y:S01]  /*26780*/  FADD.FTZ R93, R93, R60 ;  /* 0x0000003c5d5d7221 */ /* 0x000fe20000010000 */
[----:B------:R-:W-:Y:S01]  /*26790*/  FADD.FTZ R89, R89, R62 ;  /* 0x0000003e59597221 */ /* 0x000fe20000010000 */
[----:B------:R-:W-:Y:S05]  /*267a0*/  HMMA.16816.F32 R16, R24, R34, R16 ;  /* 0x000000221810723c */ /* 0x000fea0000001810 */
[----:B------:R-:W2:Y:S01]  /*267b0*/  MUFU.EX2 R33, R33 ;  /* 0x0000002100217308 */ /* 0x000ea20000000800 */
[----:B---3--:R-:W-:Y:S01]  /*267c0*/  F2FP.F16.F32.PACK_AB R24, R76, R69 ;  /* 0x000000454c18723e */ /* 0x008fe200000000ff */
[--C-:B------:R-:W-:Y:S01]  /*267d0*/  FFMA.FTZ R34, R49, R3, -R50.reuse ;  /* 0x0000000331227223 */ /* 0x100fe20000010832 */
[----:B----4-:R-:W-:Y:S07]  /*267e0*/  F2FP.F16.F32.PACK_AB R25, R63, R74 ;  /* 0x0000004a3f19723e */ /* 0x010fee00000000ff */
[----:B------:R-:W-:Y:S01]  /*267f0*/  MUFU.EX2 R35, R51 ;  /* 0x0000003300237308 */ /* 0x000fe20000000800 */
[----:B-1----:R-:W-:Y:S01]  /*26800*/  F2FP.F16.F32.PACK_AB R26, R59, R58 ;  /* 0x0000003a3b1a723e */ /* 0x002fe200000000ff */
[----:B------:R-:W-:Y:S01]  /*26810*/  FADD.FTZ R64, R64, R93 ;  /* 0x0000005d40407221 */ /* 0x000fe20000010000 */
[----:B------:R-:W-:Y:S07]  /*26820*/  F2FP.F16.F32.PACK_AB R27, R42, R57 ;  /* 0x000000392a1b723e */ /* 0x000fee00000000ff */
[----:B------:R-:W1:Y:S01]  /*26830*/  MUFU.EX2 R34, R34 ;  /* 0x0000002200227308 */ /* 0x000e620000000800 */
[----:B------:R-:W-:Y:S01]  /*26840*/  FADD.FTZ R89, R66, R89 ;  /* 0x0000005942597221 */ /* 0x000fe20000010000 */
[----:B--2---:R-:W-:Y:S01]  /*26850*/  F2FP.F16.F32.PACK_AB R132, R33, R32 ;  /* 0x000000202184723e */ /* 0x004fe200000000ff */
[C---:B------:R-:W-:Y:S07]  /*26860*/  HMMA.16816.F32 R4, R24.reuse, R28, R4 ;  /* 0x0000001c1804723c */ /* 0x040fee0000001804 */
[----:B------:R-:W-:Y:S01]  /*26870*/  MUFU.EX2 R28, R47 ;  /* 0x0000002f001c7308 */ /* 0x000fe20000000800 */
[-CC-:B------:R-:W-:Y:S01]  /*26880*/  FFMA.FTZ R29, R21, R3.reuse, -R50.reuse ;  /* 0x00000003151d7223 */ /* 0x180fe20000010832 */
[----:B------:R-:W-:Y:S02]  /*26890*/  FFMA.FTZ R50, R20, R3, -R50 ;  /* 0x0000000314327223 */ /* 0x000fe40000010832 */
[----:B------:R-:W2:Y:S06]  /*268a0*/  LDSM.16.MT88.4 R20, [R44+0x3c00] ;  /* 0x003c00002c14783b */ /* 0x000eac0000004200 */
[----:B------:R-:W3:Y:S01]  /*268b0*/  MUFU.EX2 R3, R52 ;  /* 0x0000003400037308 */ /* 0x000ee20000000800 */
[C---:B------:R-:W-:Y:S09]  /*268c0*/  HMMA.16816.F32 R8, R24.reuse, R30, R8 ;  /* 0x0000001e1808723c */ /* 0x040ff20000001808 */
[----:B------:R-:W-:Y:S01]  /*268d0*/  MUFU.EX2 R29, R29 ;  /* 0x0000001d001d7308 */ /* 0x000fe20000000800 */
[----:B------:R-:W-:Y:S01]  /*268e0*/  FADD.FTZ R31, R83, R64 ;  /* 0x00000040531f7221 */ /* 0x000fe20000010000 */
[----:B-1----:R-:W-:Y:S01]  /*268f0*/  F2FP.F16.F32.PACK_AB R133, R34, R35 ;  /* 0x000000232285723e */ /* 0x002fe200000000ff */
[----:B------:R-:W-:Y:S07]  /*26900*/  FADD.FTZ R30, R70, R89 ;  /* 0x00000059461e7221 */ /* 0x000fee0000010000 */
[----:B------:R-:W1:Y:S01]  /*26910*/  MUFU.EX2 R50, R50 ;  /* 0x0000003200327308 */ /* 0x000e620000000800 */
[C---:B-----5:R-:W-:Y:S03]  /*26920*/  HMMA.16816.F32 R12, R24.reuse, R36, R12 ;  /* 0x00000024180c723c */ /* 0x060fe6000000180c */
[----:B------:R-:W-:Y:S01]  /*26930*/  FADD.FTZ R31, R68, R31 ;  /* 0x0000001f441f7221 */ /* 0x000fe20000010000 */
[----:B------:R-:W-:Y:S01]  /*26940*/  FADD.FTZ R30, R79, R30 ;  /* 0x0000001e4f1e7221 */ /* 0x000fe20000010000 */
[----:B---3--:R-:W-:Y:S03]  /*26950*/  F2FP.F16.F32.PACK_AB R134, R3, R28 ;  /* 0x0000001c0386723e */ /* 0x008fe600000000ff */
[----:B------:R-:W-:Y:S03]  /*26960*/  HMMA.16816.F32 R16, R24, R38, R16 ;  /* 0x000000261810723c */ /* 0x000fe60000001810 */
[----:B------:R-:W-:Y:S01]  /*26970*/  FADD.FTZ R24, R72, R31 ;  /* 0x0000001f48187221 */ /* 0x000fe20000010000 */
[----:B------:R-:W-:Y:S01]  /*26980*/  FADD.FTZ R41, R41, R30 ;  /* 0x0000001e29297221 */ /* 0x000fe20000010000 */
[----:B-1----:R-:W-:Y:S02]  /*26990*/  F2FP.F16.F32.PACK_AB R135, R50, R29 ;  /* 0x0000001d3287723e */ /* 0x002fe400000000ff */
[----:B------:R-:W-:Y:S01]  /*269a0*/  FADD.FTZ R24, R43, R24 ;  /* 0x000000182b187221 */ /* 0x000fe20000010000 */
        /* <DEDUP_REMOVED lines=22> */
.L_x_4797:
        /* <DEDUP_REMOVED lines=10> */
.L_x_4814:
[----:B------:R-:W2:Y:S01]  /*26bb0*/  S2R R4, SR_TID.X ;  /* 0x0000000000047919 */ /* 0x000ea20000002100 */
[----:B----4-:R-:W-:Y:S01]  /*26bc0*/  FADD.FTZ R11, R8, R11 ;  /* 0x0000000b080b7221 */ /* 0x010fe20000010000 */
[----:B------:R-:W4:Y:S01]  /*26bd0*/  MUFU.RCP R5, R6 ;  /* 0x0000000600057308 */ /* 0x000f220000001000 */
[----:B------:R-:W-:Y:S01]  /*26be0*/  LOP3.LUT R46, R46, R166, RZ, 0xfc, !PT ;  /* 0x000000a62e2e7212 */ /* 0x000fe200078efcff */
[----:B------:R-:W1:Y:S01]  /*26bf0*/  S2R R3, SR_CgaCtaId ;  /* 0x0000000000037919 */ /* 0x000e620000008800 */
[----:B---3--:R-:W-:Y:S02]  /*26c00*/  MOV R8, 0x400 ;  /* 0x0000040000087802 */ /* 0x008fe40000000f00 */
[----:B------:R-:W-:Y:S02]  /*26c10*/  FSETP.NE.FTZ.AND P3, PT, R6, RZ, PT ;  /* 0x000000ff0600720b */ /* 0x000fe40003f75000 */
[----:B------:R-:W-:Y:S01]  /*26c20*/  FSETP.NE.FTZ.AND P2, PT, R11, RZ, PT ;  /* 0x000000ff0b00720b */ /* 0x000fe20003f55000 */
[----:B------:R-:W3:Y:S01]  /*26c30*/  MUFU.RCP R9, R11 ;  /* 0x0000000b00097308 */ /* 0x000ee20000001000 */
[----:B----4-:R-:W-:-:S05]  /*26c40*/  FSEL R5, R5, 1, P3 ;  /* 0x3f80000005057808 */ /* 0x010fca0001800000 */
[C---:B------:R-:W-:Y:S01]  /*26c50*/  FMUL.FTZ R144, R5.reuse, R144 ;  /* 0x0000009005907220 */ /* 0x040fe20000410000 */
[C---:B------:R-:W-:Y:S01]  /*26c60*/  FMUL.FTZ R145, R5.reuse, R145 ;  /* 0x0000009105917220 */ /* 0x040fe20000410000 */
[----:B------:R-:W-:Y:S01]  /*26c70*/  FMUL.FTZ R140, R5, R140 ;  /* 0x0000008c058c7220 */ /* 0x000fe20000410000 */
[----:B---3--:R-:W-:Y:S01]  /*26c80*/  FSEL R9, R9, 1, P2 ;  /* 0x3f80000009097808 */ /* 0x008fe20001000000 */
[C---:B------:R-:W-:Y:S01]  /*26c90*/  FMUL.FTZ R141, R5.reuse, R141 ;  /* 0x0000008d058d7220 */ /* 0x040fe20000410000 */
[C---:B------:R-:W-:Y:S01]  /*26ca0*/  FMUL.FTZ R136, R5.reuse, R136 ;  /* 0x0000008805887220 */ /* 0x040fe20000410000 */
[----:B------:R-:W-:Y:S01]  /*26cb0*/  FMUL.FTZ R137, R5, R137 ;  /* 0x0000008905897220 */ /* 0x000fe20000410000 */
[----:B--2---:R-:W-:Y:S01]  /*26cc0*/  SHF.L.U32 R13, R4, 0x3, RZ ;  /* 0x00000003040d7819 */ /* 0x004fe200000006ff */
[C---:B------:R-:W-:Y:S01]  /*26cd0*/  FMUL.FTZ R146, R9.reuse, R146 ;  /* 0x0000009209927220 */ /* 0x040fe20000410000 */
[C---:B------:R-:W-:Y:S01]  /*26ce0*/  FMUL.FTZ R147, R9.reuse, R147 ;  /* 0x0000009309937220 */ /* 0x040fe20000410000 */
[----:B------:R-:W-:Y:S01]  /*26cf0*/  FMUL.FTZ R142, R9, R142 ;  /* 0x0000008e098e7220 */ /* 0x000fe20000410000 */
[----:B------:R-:W-:Y:S01]  /*26d00*/  LOP3.LUT R15, R13, 0xc0, RZ, 0xc0, !PT ;  /* 0x000000c00d0f7812 */ /* 0x000fe200078ec0ff */
[----:B------:R-:W-:Y:S01]  /*26d10*/  FMUL.FTZ R143, R9, R143 ;  /* 0x0000008f098f7220 */ /* 0x000fe20000410000 */
[----:B------:R-:W-:Y:S01]  /*26d20*/  LOP3.LUT R46, R46, 0x20, R13, 0xf8, !PT ;  /* 0x000000202e2e7812 */ /* 0x000fe200078ef80d */
[----:B------:R-:W-:Y:S01]  /*26d30*/  FMUL.FTZ R132, R5, R132 ;  /* 0x0000008405847220 */ /* 0x000fe20000410000 */
[----:B------:R-:W-:Y:S01]  /*26d40*/  LOP3.LUT R15, R15, 0x18, R4, 0xf8, !PT ;  /* 0x000000180f0f7812 */ /* 0x000fe200078ef804 */
[----:B------:R-:W-:Y:S01]  /*26d50*/  FMUL.FTZ R138, R9, R138 ;  /* 0x0000008a098a7220 */ /* 0x000fe20000410000 */
[----:B-1----:R-:W-:Y:S01]  /*26d60*/  LEA R3, R3, R8, 0x18 ;  /* 0x0000000803037211 */ /* 0x002fe200078ec0ff */
[C---:B------:R-:W-:Y:S01]  /*26d70*/  FMUL.FTZ R139, R9.reuse, R139 ;  /* 0x0000008b098b7220 */ /* 0x040fe20000410000 */
[----:B------:R-:W-:Y:S01]  /*26d80*/  LOP3.LUT R46, R46, R15, RZ, 0xfc, !PT ;  /* 0x0000000f2e2e7212 */ /* 0x000fe200078efcff */
[----:B------:R-:W-:Y:S01]  /*26d90*/  FMUL.FTZ R134, R9, R134 ;  /* 0x0000008609867220 */ /* 0x000fe20000410000 */
[----:B------:R-:W-:Y:S01]  /*26da0*/  SHF.L.U32 R8, R4, 0x2, RZ ;  /* 0x0000000204087819 */ /* 0x000fe200000006ff */
[----:B------:R-:W-:Y:S01]  /*26db0*/  FMUL.FTZ R5, R5, R133 ;  /* 0x0000008505057220 */ /* 0x000fe20000410000 */
[----:B------:R-:W-:Y:S01]  /*26dc0*/  FMUL.FTZ R9, R9, R135 ;  /* 0x0000008709097220 */ /* 0x000fe20000410000 */
[----:B------:R-:W-:Y:S01]  /*26dd0*/  IMAD R17, R46, 0x2, R3 ;  /* 0x000000022e117824 */ /* 0x000fe200078e0203 */
[----:B------:R-:W-:-:S02]  /*26de0*/  LOP3.LUT R10, R8, 0x40, RZ, 0xc0, !PT ;  /* 0x00000040080a7812 */ /* 0x000fc400078ec0ff */
[----:B------:R-:W-:Y:S02]  /*26df0*/  LOP3.LUT R8, R8, 0x20, RZ, 0xc0, !PT ;  /* 0x0000002008087812 */ /* 0x000fe400078ec0ff */
[----:B------:R-:W-:Y:S02]  /*26e00*/  IADD3 R19, PT, PT, R17, -R10, RZ ;  /* 0x8000000a11137210 */ /* 0x000fe40007ffe0ff */
[----:B------:R-:W-:Y:S01]  /*26e10*/  F2FP.F16.F32.PACK_AB R144, R145, R144 ;  /* 0x000000909190723e */ /* 0x000fe200000000ff */
[----:B------:R-:W-:Y:S01]  /*26e20*/  IMAD.IADD R23, R17, 0x1, -R8 ;  /* 0x0000000111177824 */ /* 0x000fe200078e0a08 */
[----:B------:R-:W-:Y:S02]  /*26e30*/  F2FP.F16.F32.PACK_AB R146, R147, R146 ;  /* 0x000000929392723e */ /* 0x000fe400000000ff */
[----:B------:R-:W-:Y:S01]  /*26e40*/  F2FP.F16.F32.PACK_AB R140, R141, R140 ;  /* 0x0000008c8d8c723e */ /* 0x000fe200000000ff */
[----:B------:R-:W-:Y:S01]  /*26e50*/  STS [R17], R144 ;  /* 0x0000009011007388 */ /* 0x000fe20000000800 */
[----:B------:R-:W-:-:S02]  /*26e60*/  F2FP.F16.F32.PACK_AB R142, R143, R142 ;  /* 0x0000008e8f8e723e */ /* 0x000fc400000000ff */
[----:B------:R-:W-:Y:S01]  /*26e70*/  F2FP.F16.F32.PACK_AB R136, R137, R136 ;  /* 0x000000888988723e */ /* 0x000fe200000000ff */
[----:B------:R-:W-:Y:S01]  /*26e80*/  STS [R17+0x200], R146 ;  /* 0x0002009211007388 */ /* 0x000fe20000000800 */
[----:B------:R-:W-:Y:S02]  /*26e90*/  F2FP.F16.F32.PACK_AB R138, R139, R138 ;  /* 0x0000008a8b8a723e */ /* 0x000fe400000000ff */
        /* <DEDUP_REMOVED lines=9> */
[----:B------:R-:W2:Y:S04]  /*26f30*/  LD.E.U8 R8, desc[UR4][R148.64+0x1c8] ;  /* 0x0001c80494087980 */ /* 0x000ea8000c101100 */
[----:B------:R-:W3:Y:S01]  /*26f40*/  LD.E.64 R20, desc[UR4][R148.64+0x88] ;  /* 0x0000880494147980 */ /* 0x000ee2000c101b00 */
[----:B------:R-:W1:Y:S01]  /*26f50*/  @P3 MUFU.LG2 R6, R6 ;  /* 0x0000000600063308 */ /* 0x000e620000000c00 */
[----:B--2---:R-:W-:-:S13]  /*26f60*/  ISETP.NE.AND P1, PT, R8, RZ, PT ;  /* 0x000000ff0800720c */ /* 0x004fda0003f25270 */
[----:B------:R-:W2:Y:S04]  /*26f70*/  @!P1 LD.E R14, desc[UR4][R148.64+0x60] ;  /* 0x00006004940e9980 */ /* 0x000ea8000c101900 */
        /* <DEDUP_REMOVED lines=23> */
.L_x_4807:
[----:B------:R-:W-:Y:S05]  /*270f0*/  BSYNC.RECONVERGENT B0 ;  /* 0x0000000000007941 */ /* 0x000fea0003800200 */
.L_x_4806:
        /* <DEDUP_REMOVED lines=26> */
.L_x_4809:
[----:B------:R-:W-:Y:S05]  /*272a0*/  BSYNC.RECONVERGENT B0 ;  /* 0x0000000000007941 */ /* 0x000fea0003800200 */
.L_x_4808:
[----:B-1----:R-:W2:Y:S01]  /*272b0*/  LD.E R148, desc[UR4][R148.64+0xc0] ;  /* 0x0000c00494947980 */ /* 0x002ea2000c101900 */
[----:B----4-:R-:W-:Y:S01]  /*272c0*/  LOP3.LUT R10, R13, 0x18, RZ, 0xc0, !PT ;  /* 0x000000180d0a7812 */ /* 0x010fe200078ec0ff */
[-C--:B-----5:R-:W-:Y:S01]  /*272d0*/  @!P0 IMAD R2, R31, R181.reuse, RZ ;  /* 0x000000b51f028224 */ /* 0x0a0fe200078e02ff */
[----:B------:R-:W-:Y:S01]  /*272e0*/  MOV R11, RZ ;  /* 0x000000ff000b7202 */ /* 0x000fe20000000f00 */
[----:B------:R-:W-:Y:S01]  /*272f0*/  @!P0 IMAD.WIDE.U32 R8, R30, R181, RZ ;  /* 0x000000b51e088225 */ /* 0x000fe200078e00ff */
[----:B------:R-:W-:-:S03]  /*27300*/  MOV R181, 0x0 ;  /* 0x0000000000b57802 */ /* 0x000fc60000000f00 */
[----:B------:R-:W-:Y:S02]  /*27310*/  IMAD.IADD R184, R184, 0x1, -R183 ;  /* 0x00000001b8b87824 */ /* 0x000fe400078e0ab7 */
[----:B------:R-:W-:Y:S01]  /*27320*/  @!P0 IMAD.IADD R2, R9, 0x1, R2 ;  /* 0x0000000109028824 */ /* 0x000fe200078e0202 */
[----:B------:R-:W-:Y:S01]  /*27330*/  @P0 IADD3 R2, PT, PT, R23, R0, RZ ;  /* 0x0000000017020210 */ /* 0x000fe20007ffe0ff */
[-C--:B------:R-:W-:Y:S02]  /*27340*/  IMAD R9, R29, R182.reuse, RZ ;  /* 0x000000b61d097224 */ /* 0x080fe400078e02ff */
[----:B------:R-:W-:-:S04]  /*27350*/  IMAD.WIDE.U32 R28, R28, R182, RZ ;  /* 0x000000b61c1c7225 */ /* 0x000fc800078e00ff */
[----:B------:R-:W-:Y:S01]  /*27360*/  @P0 IMAD.MOV.U32 R8, RZ, RZ, R22 ;  /* 0x000000ffff080224 */ /* 0x000fe200078e0016 */
[----:B------:R-:W-:Y:S02]  /*27370*/  IADD3 R9, PT, PT, R29, R9, RZ ;  /* 0x000000091d097210 */ /* 0x000fe40007ffe0ff */
        /* <DEDUP_REMOVED lines=15> */
[----:B---3--:R-:W-:Y:S05]  /*27470*/  @P3 RET.REL.NODEC R180 `(_ZN5flash24flash_fwd_splitkv_kernelI23Flash_fwd_kernel_traitsILi32ELi64ELi256ELi4ELb0ELb0EN7cutlass6half_tE19Flash_kernel_traitsILi32ELi64ELi256ELi4ES3_EELb0ELb1ELb1ELb0ELb0ELb1ELb0ELb1EEEvNS_16Flash_fwd_paramsE) ;  /* 0xfffffd88b4e03950 */ /* 0x008fea0003c3ffff */
        /* <DEDUP_REMOVED lines=12> */
[----:B-1----:R-:W-:Y:S05]  /*27540*/  RET.REL.NODEC R180 `(_ZN5flash24flash_fwd_splitkv_kernelI23Flash_fwd_kernel_traitsILi32ELi64ELi256ELi4ELb0ELb0EN7cutlass6half_tE19Flash_kernel_traitsILi32ELi64ELi256ELi4ES3_EELb0ELb1ELb1ELb0ELb0ELb1ELb0ELb1EEEvNS_16Flash_fwd_paramsE) ;  /* 0xfffffd88b4ac7950 */ /* 0x002fea0003c3ffff */
.L_x_4805:
[----:B------:R-:W-:Y:S01]  /*27550*/  MOV R4, 0x2 ;  /* 0x0000000200047802 */ /* 0x000fe20000000f00 */
[----:B------:R-:W-:Y:S01]  /*27560*/  IMAD.MOV.U32 R3, RZ, RZ, 0x1f ;  /* 0x0000001fff037424 */ /* 0x000fe200078e00ff */
[----:B------:R-:W-:-:S07]  /*27570*/  MOV R5, 0xffffffff ;  /* 0xffffffff00057802 */ /* 0x000fce0000000f00 */
[----:B-1---5:R-:W-:Y:S05]  /*27580*/  WARPSYNC.COLLECTIVE R5, `(.L_x_4810) ;  /* 0x0000000005087348 */ /* 0x022fea0003c00000 */
[----:B------:R2:W3:Y:S02]  /*27590*/  SHFL.BFLY P0, R11, R198, R4, R3 ;  /* 0x0c000004c60b7389 */ /* 0x0004e40000000003 */
[----:B-123-5:R-:W-:Y:S05]  /*275a0*/  ENDCOLLECTIVE ;  /* 0x000000000000791b */ /* 0x02efea0003800000 */
.L_x_4810:
[----:B------:R-:W-:Y:S02]  /*275b0*/  IMAD.MOV.U32 R9, RZ, RZ, R11 ;  /* 0x000000ffff097224 */ /* 0x000fe400078e000b */
[----:B------:R-:W-:Y:S02]  /*275c0*/  IMAD.MOV.U32 R4, RZ, RZ, 0x1 ;  /* 0x00000001ff047424 */ /* 0x000fe400078e00ff */
[----:B------:R-:W-:-:S05]  /*275d0*/  FADD.FTZ R9, R9, R198 ;  /* 0x000000c609097221 */ /* 0x000fca0000010000 */
[----:B------:R-:W-:-:S07]  /*275e0*/  MOV R198, R9 ;  /* 0x0000000900c67202 */ /* 0x000fce0000000f00 */
[----:B------:R-:W-:Y:S05]  /*275f0*/  WARPSYNC.COLLECTIVE R5, `(.L_x_4811) ;  /* 0x0000000005087348 */ /* 0x000fea0003c00000 */
[----:B------:R1:W2:Y:S02]  /*27600*/  SHFL.BFLY P0, R11, R198, R4, R3 ;  /* 0x0c000004c60b7389 */ /* 0x0002a40000000003 */
[----:B-12---:R-:W-:Y:S05]  /*27610*/  ENDCOLLECTIVE ;  /* 0x000000000000791b */ /* 0x006fea0003800000 */
.L_x_4811:
[----:B------:R-:W-:Y:S01]  /*27620*/  MOV R198, R199 ;  /* 0x000000c700c67202 */ /* 0x000fe20000000f00 */
[----:B------:R-:W-:Y:S01]  /*27630*/  IMAD.MOV.U32 R4, RZ, RZ, 0x2 ;  /* 0x00000002ff047424 */ /* 0x000fe200078e00ff */
[----:B------:R-:W-:-:S07]  /*27640*/  MOV R6, R11 ;  /* 0x0000000b00067202 */ /* 0x000fce0000000f00 */
[----:B------:R-:W-:Y:S05]  /*27650*/  WARPSYNC.COLLECTIVE R5, `(.L_x_4812) ;  /* 0x0000000005087348 */ /* 0x000fea0003c00000 */
[----:B------:R1:W2:Y:S02]  /*27660*/  SHFL.BFLY P0, R11, R198, R4, R3 ;  /* 0x0c000004c60b7389 */ /* 0x0002a40000000003 */
[----:B-12---:R-:W-:Y:S05]  /*27670*/  ENDCOLLECTIVE ;  /* 0x000000000000791b */ /* 0x006fea0003800000 */
.L_x_4812:
[----:B------:R-:W-:Y:S01]  /*27680*/  FADD.FTZ R6, R9, R6 ;  /* 0x0000000609067221 */ /* 0x000fe20000010000 */
[----:B------:R-:W-:Y:S01]  /*27690*/  FADD.FTZ R8, R11, R199 ;  /* 0x000000c70b087221 */ /* 0x000fe20000010000 */
[----:B------:R-:W-:-:S04]  /*276a0*/  MOV R4, 0x1 ;  /* 0x0000000100047802 */ /* 0x000fc80000000f00 */
[----:B------:R-:W-:-:S07]  /*276b0*/  MOV R198, R8 ;  /* 0x0000000800c67202 */ /* 0x000fce0000000f00 */
[----:B------:R-:W-:Y:S05]  /*276c0*/  WARPSYNC.COLLECTIVE R5, `(.L_x_4813) ;  /* 0x0000000005087348 */ /* 0x000fea0003c00000 */
[----:B------:R1:W2:Y:S02]  /*276d0*/  SHFL.BFLY P0, R11, R198, R4, R3 ;  /* 0x0c000004c60b7389 */ /* 0x0002a40000000003 */
[----:B-12---:R-:W-:Y:S05]  /*276e0*/  ENDCOLLECTIVE ;  /* 0x000000000000791b */ /* 0x006fea0003800000 */
.L_x_4813:
[----:B------:R-:W-:Y:S05]  /*276f0*/  BRA `(.L_x_4814) ;  /* 0xfffffff4002c7947 */ /* 0x000fea000383ffff */
.L_x_4815:
        /* <DEDUP_REMOVED lines=16> */
.L_x_10265:


//--------------------- .text._ZN5flash24flash_fwd_splitkv_kernelI23Flash_fwd_kernel_traitsILi32ELi64ELi256ELi4ELb0ELb0EN7cutlass6half_tE19Flash_kernel_traitsILi32ELi64ELi256ELi4ES3_EELb0ELb1ELb0ELb0ELb1ELb0ELb1ELb0EEEvNS_16Flash_fwd_paramsE --------------------------
	.section	.text._ZN5flash24flash_fwd_splitkv_kernelI23Flash_fwd_kernel_traitsILi32ELi64ELi256ELi4ELb0ELb0EN7cutlass6half_tE19Flash_kernel_traitsILi32ELi64ELi256ELi4ES3_EELb0ELb1ELb0ELb0ELb1ELb0ELb1ELb0EEEvNS_16Flash_fwd_paramsE,"ax",@progbits
	.align	128
        .global         _ZN5flash24flash_fwd_splitkv_kernelI23Flash_fwd_kernel_traitsILi32ELi64ELi256ELi4ELb0ELb0EN7cutlass6half_tE19Flash_kernel_traitsILi32ELi64ELi256ELi4ES3_EELb0ELb1ELb0ELb0ELb1ELb0ELb1ELb0EEEvNS_16Flash_fwd_paramsE
        .type           _ZN5flash24flash_fwd_splitkv_kernelI23Flash_fwd_kernel_traitsILi32ELi64ELi256ELi4ELb0ELb0EN7cutlass6half_tE19Flash_kernel_traitsILi32ELi64ELi256ELi4ES3_EELb0ELb1ELb0ELb0ELb1ELb0ELb1ELb0EEEvNS_16Flash_fwd_paramsE,@function
        .size           _ZN5flash24flash_fwd_splitkv_kernelI23Flash_fwd_kernel_traitsILi32ELi64ELi256ELi4ELb0ELb0EN7cutlass6half_tE19Flash_kernel_traitsILi32ELi64ELi256ELi4ES3_EELb0ELb1ELb0ELb0ELb1ELb0ELb1ELb0EEEvNS_16Flash_fwd_paramsE,(.L_x_10266 - _ZN5flash24flash_fwd_splitkv_kernelI23Flash_fwd_kernel_traitsILi32ELi64ELi256ELi4ELb0ELb0EN7cutlass6half_tE19Flash_kernel_traitsILi32ELi64ELi256ELi4ES3_EELb0ELb1ELb0ELb0ELb1ELb0ELb1ELb0EEEvNS_16Flash_fwd_paramsE)
        .other          _ZN5flash24flash_fwd_splitkv_kernelI23Flash_fwd_kernel_traitsILi32ELi64ELi256ELi4ELb0ELb0EN7cutlass6half_tE19Flash_kernel_traitsILi32ELi64ELi256ELi4ES3_EELb0ELb1ELb0ELb0ELb1ELb0ELb1ELb0EEEvNS_16Flash_fwd_paramsE,@"STO_CUDA_ENTRY STV_DEFAULT"
_ZN5flash24flash_fwd_splitkv_kernelI23Flash_fwd_kernel_traitsILi32ELi64ELi256ELi4ELb0ELb0EN7cutlass6half_tE19Flash_kernel_traitsILi32ELi64ELi256ELi4ES3_EELb0ELb1ELb0ELb0ELb1ELb0ELb1ELb0EEEvNS_16Flash_fwd_paramsE:
.text._ZN5flash24flash_fwd_splitkv_kernelI23Flash_fwd_kernel_traitsILi32ELi64ELi256ELi4ELb0ELb0EN7cutlass6half_tE19Flash_kernel_traitsILi32ELi64ELi256ELi4ES3_EELb0ELb1ELb0ELb0ELb1ELb0ELb1ELb0EEEvNS_16Flash_fwd_paramsE:
        /* <DEDUP_REMOVED lines=29> */
[----:B------:R-:W-:Y:S05]  /*01d0*/  CALL.REL.NOINC `($_ZN5flash24flash_fwd_splitkv_kernelI23Flash_fwd_kernel_traitsILi32ELi64ELi256ELi4ELb0ELb0EN7cutlass6half_tE19Flash_kernel_traitsILi32ELi64ELi256ELi4ES3_EELb0ELb1ELb0ELb0ELb1ELb0ELb1ELb0EEEvNS_16Flash_fwd_paramsE$_ZN5flash30compute_attn_1rowblock_splitkvI23Flash_fwd_kernel_traitsILi32ELi64ELi256ELi4ELb0ELb0EN7cutlass6half_tE19Flash_kernel_traitsILi32ELi64ELi256ELi4ES3_EELb0ELb1ELb0ELb0ELb1ELb0ELb1ELb0ENS_16Flash_fwd_paramsEEEvRKT8_iiiii) ;  /* 0x0000000000087944 */ /* 0x000fea0003c00000 */
[----:B------:R-:W-:Y:S05]  /*01e0*/  BSYNC.RECONVERGENT B3 ;  /* 0x0000000000037941 */ /* 0x000fea0003800200 */
.L_x_4816:
[----:B------:R-:W-:Y:S05]  /*01f0*/  EXIT ;  /* 0x000000000000794d */ /* 0x000fea0003800000 */
        .type           $_ZN5flash24flash_fwd_splitkv_kernelI23Flash_fwd_kernel_traitsILi32ELi64ELi256ELi4ELb0ELb0EN7cutlass6half_tE19Flash_kernel_traitsILi32ELi64ELi256ELi4ES3_EELb0ELb1ELb0ELb0ELb1ELb0ELb1ELb0EEEvNS_16Flash_fwd_paramsE$_ZN5flash30compute_attn_1rowblock_splitkvI23Flash_fwd_kernel_traitsILi32ELi64ELi256ELi4ELb0ELb0EN7cutlass6half_tE19Flash_kernel_traitsILi32ELi64ELi256ELi4ES3_EELb0ELb1ELb0ELb0ELb1ELb0ELb1ELb0ENS_16Flash_fwd_paramsEEEvRKT8_iiiii,@function
        .size           $_ZN5flash24flash_fwd_splitkv_kernelI23Flash_fwd_kernel_traitsILi32ELi64ELi256ELi4ELb0ELb0EN7cutlass6half_tE19Flash_kernel_traitsILi32ELi64ELi256ELi4ES3_EELb0ELb1ELb0ELb0ELb1ELb0ELb1ELb0EEEvNS_16Flash_fwd_paramsE$_ZN5flash30compute_attn_1rowblock_splitkvI23Flash_fwd_kernel_traitsILi32ELi64ELi256ELi4ELb0ELb0EN7cutlass6half_tE19Flash_kernel_traitsILi32ELi64ELi256ELi4ES3_EELb0ELb1ELb0ELb0ELb1ELb0ELb1ELb0ENS_16Flash_fwd_paramsEEEvRKT8_iiiii,(.L_x_10266 - $_ZN5flash24flash_fwd_splitkv_kernelI23Flash_fwd_kernel_traitsILi32ELi64ELi256ELi4ELb0ELb0EN7cutlass6half_tE19Flash_kernel_traitsILi32ELi64ELi256ELi4ES3_EELb0ELb1ELb0ELb0ELb1ELb0ELb1ELb0EEEvNS_16Flash_fwd_paramsE$_ZN5flash30compute_attn_1rowblock_splitkvI23Flash_fwd_kernel_traitsILi32ELi64ELi256ELi4ELb0ELb0EN7cutlass6half_tE19Flash_kernel_traitsILi32ELi64ELi256ELi4ES3_EELb0ELb1ELb0ELb0ELb1ELb0ELb1ELb0ENS_16Flash_fwd_paramsEEEvRKT8_iiiii)
$_ZN5flash24flash_fwd_splitkv_kernelI23Flash_fwd_kernel_traitsILi32ELi64ELi256ELi4ELb0ELb0EN7cutlass6half_tE19Flash_kernel_traitsILi32ELi64ELi256ELi4ES3_EELb0ELb1ELb0ELb0ELb1ELb0ELb1ELb0EEEvNS_16Flash_fwd_paramsE$_ZN5flash30compute_attn_1rowblock_splitkvI23Flash_fwd_kernel_traitsILi32ELi64ELi256ELi4ELb0ELb0EN7cutlass6half_tE19Flash_kernel_traitsILi32ELi64ELi256ELi4ES3_EELb0ELb1ELb0ELb0ELb1ELb0ELb1ELb0ENS_16Flash_fwd_paramsEEEvRKT8_iiiii:
        /* <DEDUP_REMOVED lines=39> */
.L_x_4818:
[----:B------:R-:W-:Y:S05]  /*0470*/  BSYNC.RECONVERGENT B0 ;  /* 0x0000000000007941 */ /* 0x000fea0003800200 */
.L_x_4817:
[----:B------:R-:W-:Y:S04]  /*0480*/  BSSY.RECONVERGENT B0, `(.L_x_4819) ;  /* 0x0000007000007945 */ /* 0x000fe80003800200 */
[----:B------:R-:W-:Y:S05]  /*0490*/  @!P3 BRA `(.L_x_4820) ;  /* 0x000000000014b947 */ /* 0x000fea0003800000 */
[----:B------:R-:W3:Y:S02]  /*04a0*/  LD.E.U8 R0, desc[UR4][R134.64+0x1b2] ;  /* 0x0001b20486007980 */ /* 0x000ee4000c101100 */
[----:B---3--:R-:W-:-:S13]  /*04b0*/  ISETP.NE.AND P1, PT, R0, RZ, PT ;  /* 0x000000ff0000720c */ /* 0x008fda0003f25270 */
[----:B-1---5:R-:W3:Y:S02]  /*04c0*/  @P1 LD.E R4, desc[UR4][R2.64+0x4] ;  /* 0x0000040402041980 */ /* 0x022ee4000c101900 */
[----:B---3--:R-:W-:-:S06]  /*04d0*/  @P1 IADD3 R4, PT, PT, R4, -R13, RZ ;  /* 0x8000000d04041210 */ /* 0x008fcc0007ffe0ff */
[----:B------:R3:W5:Y:S02]  /*04e0*/  @!P1 LD.E R4, desc[UR4][R2.64] ;  /* 0x0000000402049980 */ /* 0x000764000c101900 */
.L_x_4820:
[----:B------:R-:W-:Y:S05]  /*04f0*/  BSYNC.RECONVERGENT B0 ;  /* 0x0000000000007941 */ /* 0x000fea0003800200 */
.L_x_4819:
        /* <DEDUP_REMOVED lines=8> */
.L_x_4822:
[----:B--23--:R-:W2:Y:S01]  /*0580*/  LD.E.64 R2, desc[UR4][R134.64+0x108] ;  /* 0x0001080486027980 */ /* 0x00cea2000c101b00 */
[----:B------:R-:W-:Y:S01]  /*0590*/  BSSY.RECONVERGENT B0, `(.L_x_4824) ;  /* 0x0000006000007945 */ /* 0x000fe20003800200 */
[----:B------:R-:W-:Y:S01]  /*05a0*/  IMAD.MOV.U32 R0, RZ, RZ, RZ ;  /* 0x000000ffff007224 */ /* 0x000fe200078e00ff */
[----:B--2---:R-:W-:-:S04]  /*05b0*/  ISETP.NE.U32.AND P0, PT, R2, RZ, PT ;  /* 0x000000ff0200720c */ /* 0x004fc80003f05070 */
[----:B------:R-:W-:-:S13]  /*05c0*/  ISETP.NE.AND.EX P0, PT, R3, RZ, PT, P0 ;  /* 0x000000ff0300720c */ /* 0x000fda0003f05300 */
[----:B------:R-:W-:Y:S05]  /*05d0*/  @!P0 BRA `(.L_x_4825) ;  /* 0x0000000000048947 */ /* 0x000fea0003800000 */
[----:B------:R2:W5:Y:S02]  /*05e0*/  LD.E R0, desc[UR4][R134.64+0xbc] ;  /* 0x0000bc0486007980 */ /* 0x000564000c101900 */
.L_x_4825:
[----:B------:R-:W-:Y:S05]  /*05f0*/  BSYNC.RECONVERGENT B0 ;  /* 0x0000000000007941 */ /* 0x000fea0003800200 */
.L_x_4824:
[----:B-----5:R-:W-:Y:S02]  /*0600*/  IADD3 R38, PT, PT, R0, R4, -R12 ;  /* 0x0000000400267210 */ /* 0x020fe40007ffe80c */
.L_x_4823:
[----:B------:R-:W-:Y:S05]  /*0610*/  BSYNC.RECONVERGENT B1 ;  /* 0x0000000000017941 */ /* 0x000fea0003800200 */
.L_x_4821:
[----:B------:R-:W3:Y:S01]  /*0620*/  S2R R215, SR_CTAID.X ;  /* 0x0000000000d77919 */ /* 0x000ee20000002500 */
[----:B------:R-:W-:Y:S01]  /*0630*/  MOV R14, 0x1e0 ;  /* 0x000001e0000e7802 */ /* 0x000fe20000000f00 */
[----:B------:R-:W-:-:S03]  /*0640*/  IMAD.MOV.U32 R3, RZ, RZ, 0x0 ;  /* 0x00000000ff037424 */ /* 0x000fc600078e00ff */
[----:B------:R-:W-:Y:S01]  /*0650*/  MOV R2, R14 ;  /* 0x0000000e00027202 */ /* 0x000fe20000000f00 */
[----:B---3--:R-:W-:-:S05]  /*0660*/  IMAD.SHL.U32 R23, R215, 0x40, RZ ;  /* 0x00000040d7177824 */ /* 0x008fca00078e00ff */
[----:B------:R-:W-:-:S13]  /*0670*/  ISETP.GT.AND P0, PT, R39, R23, PT ;  /* 0x000000172700720c */ /* 0x000fda0003f04270 */
[----:B-12---:R-:W-:Y:S05]  /*0680*/  @!P0 RET.REL.NODEC R2 `(_ZN5flash24flash_fwd_splitkv_kernelI23Flash_fwd_kernel_traitsILi32ELi64ELi256ELi4ELb0ELb0EN7cutlass6half_tE19Flash_kernel_traitsILi32ELi64ELi256ELi4ES3_EELb0ELb1ELb0ELb0ELb1ELb0ELb1ELb0EEEvNS_16Flash_fwd_paramsE) ;  /* 0xfffffff8025c8950 */ /* 0x006fea0003c3ffff */
        /* <DEDUP_REMOVED lines=61> */
[----:B------:R-:W5:Y:S04]  /*0a60*/  LD.E.64 R2, desc[UR4][R134.64+0xa8] ;  /* 0x0000a80486027980 */ /* 0x000f68000c101b00 */
[----:B------:R-:W5:Y:S01]  /*0a70*/  LD.E.64 R134, desc[UR4][R134.64+0x78] ;  /* 0x0000780486867980 */ /* 0x000f62000c101b00 */
[----:B------:R-:W-:Y:S01]  /*0a80*/  SHF.R.U32.HI R9, RZ, 0x3, R133 ;  /* 0x00000003ff097819 */ /* 0x000fe20000011685 */
[----:B------:R-:W2:Y:S04]  /*0a90*/  S2R R0, SR_CTAID.Y ;  /* 0x0000000000007919 */ /* 0x000ea80000002600 */
[----:B------:R-:W-:-:S02]  /*0aa0*/  VIADD R10, R9, 0x20 ;  /* 0x00000020090a7836 */ /* 0x000fc40000000000 */
[----:B--2---:R-:W-:Y:S02]  /*0ab0*/  IMAD R0, R6, R0, UR13 ;  /* 0x0000000d06007e24 */ /* 0x004fe4000f8e0200 */
[----:B------:R-:W-:Y:S02]  /*0ac0*/  IMAD.IADD R6, R39, 0x1, -R23 ;  /* 0x0000000127067824 */ /* 0x000fe400078e0a17 */
[----:B---3--:R-:W-:-:S03]  /*0ad0*/  IMAD R0, R0, R4, UR11 ;  /* 0x0000000b00007e24 */ /* 0x008fc6000f8e0204 */
[----:B------:R-:W-:Y:S01]  /*0ae0*/  ISETP.GE.AND P1, PT, R10, R6, PT ;  /* 0x000000060a00720c */ /* 0x000fe20003f26270 */
[----:B------:R-:W-:Y:S01]  /*0af0*/  IMAD R0, R7, R0, R23 ;  /* 0x0000000007007224 */ /* 0x000fe200078e0217 */
[C---:B------:R-:W-:Y:S01]  /*0b00*/  ISETP.GE.AND P3, PT, R9.reuse, R6, PT ;  /* 0x000000060900720c */ /* 0x040fe20003f66270 */
[----:B------:R-:W-:Y:S02]  /*0b10*/  VIADD R7, R9, 0x10 ;  /* 0x0000001009077836 */ /* 0x000fe40000000000 */
[C---:B----4-:R-:W-:Y:S01]  /*0b20*/  IMAD R8, R0.reuse, R8, RZ ;  /* 0x0000000800087224 */ /* 0x050fe200078e02ff */
[C---:B------:R-:W-:Y:S02]  /*0b30*/  IADD3 R5, P0, PT, R0.reuse, R9, RZ ;  /* 0x0000000900057210 */ /* 0x040fe40007f1e0ff */
[----:B------:R-:W-:Y:S02]  /*0b40*/  ISETP.GE.AND P2, PT, R7, R6, PT ;  /* 0x000000060700720c */ /* 0x000fe40003f46270 */
[----:B------:R-:W-:-:S02]  /*0b50*/  LEA.HI.X.SX32 R0, R0, RZ, 0x1, P0 ;  /* 0x000000ff00007211 */ /* 0x000fc400000f0eff */
[----:B-----5:R-:W-:Y:S02]  /*0b60*/  LEA R4, P0, R5, R2, 0x2 ;  /* 0x0000000205047211 */ /* 0x020fe400078010ff */
[----:B------:R-:W-:Y:S02]  /*0b70*/  LOP3.LUT P6, R7, R133, 0x7, RZ, 0xc0, !PT ;  /* 0x0000000785077812 */ /* 0x000fe400078cc0ff */
[----:B------:R-:W-:Y:S01]  /*0b80*/  LEA.HI.X R5, R5, R3, R0, 0x2, P0 ;  /* 0x0000000305057211 */ /* 0x000fe200000f1400 */
[----:B------:R-:W-:Y:S01]  /*0b90*/  VIADD R0, R9, 0x30 ;  /* 0x0000003009007836 */ /* 0x000fe20000000000 */
[----:B------:R-:W-:Y:S02]  /*0ba0*/  LEA R133, P0, R133, R8, 0x2 ;  /* 0x0000000885857211 */ /* 0x000fe400078010ff */
[----:B------:R-:W-:Y:S02]  /*0bb0*/  ISETP.GE.OR P6, PT, R9, R6, P6 ;  /* 0x000000060900720c */ /* 0x000fe400037c6670 */
[----:B------:R-:W-:-:S02]  /*0bc0*/  LEA.HI.X.SX32 R8, R8, RZ, 0x1, P0 ;  /* 0x000000ff08087211 */ /* 0x000fc400000f0eff */
[C---:B------:R-:W-:Y:S02]  /*0bd0*/  ISETP.NE.OR P5, PT, R7.reuse, RZ, P2 ;  /* 0x000000ff0700720c */ /* 0x040fe400017a5670 */
[----:B------:R-:W-:Y:S02]  /*0be0*/  ISETP.NE.OR P4, PT, R7, RZ, P1 ;  /* 0x000000ff0700720c */ /* 0x000fe40000f85670 */
[----:B------:R-:W-:-:S04]  /*0bf0*/  LEA R2, P0, R133, R134, 0x2 ;  /* 0x0000008685027211 */ /* 0x000fc800078010ff */
[----:B------:R-:W-:Y:S01]  /*0c00*/  LEA.HI.X R3, R133, R135, R8, 0x2, P0 ;  /* 0x0000008785037211 */ /* 0x000fe200000f1408 */
[----:B------:R-:W-:Y:S01]  /*0c10*/  @!P6 IMAD.MOV.U32 R8, RZ, RZ, -0x800000 ;  /* 0xff800000ff08e424 */ /* 0x000fe200078e00ff */
[----:B------:R-:W-:-:S03]  /*0c20*/  ISETP.GE.AND P0, PT, R0, R6, PT ;  /* 0x000000060000720c */ /* 0x000fc60003f06270 */
[----:B------:R-:W-:Y:S02]  /*0c30*/  @!P5 IMAD.MOV.U32 R6, RZ, RZ, -0x800000 ;  /* 0xff800000ff06d424 */ /* 0x000fe400078e00ff */
[----:B------:R-:W-:Y:S01]  /*0c40*/  @!P4 IMAD.MOV.U32 R0, RZ, RZ, -0x800000 ;  /* 0xff800000ff00c424 */ /* 0x000fe200078e00ff */
[----:B------:R-:W-:Y:S04]  /*0c50*/  @!P3 ST.E.128 desc[UR4][R2.64], RZ ;  /* 0x000000ff0200b985 */ /* 0x000fe8000c101d04 */
[----:B------:R-:W-:Y:S04]  /*0c60*/  @!P2 ST.E.128 desc[UR4][R2.64+0x800], RZ ;  /* 0x000800ff0200a985 */ /* 0x000fe8000c101d04 */
[----:B------:R-:W-:Y:S04]  /*0c70*/  @!P1 ST.E.128 desc[UR4][R2.64+0x1000], RZ ;  /* 0x001000ff02009985 */ /* 0x000fe8000c101d04 */
[----:B------:R2:W-:Y:S01]  /*0c80*/  @!P0 ST.E.128 desc[UR4][R2.64+0x1800], RZ ;  /* 0x001800ff02008985 */ /* 0x0005e2000c101d04 */
[----:B------:R-:W-:-:S03]  /*0c90*/  ISETP.NE.OR P0, PT, R7, RZ, P0 ;  /* 0x000000ff0700720c */ /* 0x000fc60000705670 */
[----:B------:R-:W-:Y:S04]  /*0ca0*/  @!P5 ST.E desc[UR4][R4.64+0x40], R6 ;  /* 0x000040060400d985 */ /* 0x000fe8000c101904 */
[----:B------:R-:W-:Y:S04]  /*0cb0*/  @!P4 ST.E desc[UR4][R4.64+0x80], R0 ;  /* 0x000080000400c985 */ /* 0x000fe8000c101904 */
[----:B------:R1:W-:Y:S01]  /*0cc0*/  @!P6 ST.E desc[UR4][R4.64], R8 ;  /* 0x000000080400e985 */ /* 0x0003e2000c101904 */
[----:B--2---:R-:W-:Y:S02]  /*0cd0*/  IMAD.MOV.U32 R2, RZ, RZ, R14 ;  /* 0x000000ffff027224 */ /* 0x004fe400078e000e */
[----:B------:R-:W-:-:S04]  /*0ce0*/  IMAD.MOV.U32 R3, RZ, RZ, 0x0 ;  /* 0x00000000ff037424 */ /* 0x000fc800078e00ff */
[----:B-1----:R-:W-:Y:S05]  /*0cf0*/  @P0 RET.REL.NODEC R2 `(_ZN5flash24flash_fwd_splitkv_kernelI23Flash_fwd_kernel_traitsILi32ELi64ELi256ELi4ELb0ELb0EN7cutlass6half_tE19Flash_kernel_traitsILi32ELi64ELi256ELi4ES3_EELb0ELb1ELb0ELb0ELb1ELb0ELb1ELb0EEEvNS_16Flash_fwd_paramsE) ;  /* 0xfffffff002c00950 */ /* 0x002fea0003c3ffff */
[----:B------:R-:W-:Y:S02]  /*0d00*/  MOV R0, 0xff800000 ;  /* 0xff80000000007802 */ /* 0x000fe40000000f00 */
[----:B------:R-:W-:Y:S02]  /*0d10*/  MOV R2, R14 ;  /* 0x0000000e00027202 */ /* 0x000fe40000000f00 */
[----:B------:R-:W-:Y:S01]  /*0d20*/  MOV R3, 0x0 ;  /* 0x0000000000037802 */ /* 0x000fe20000000f00 */
[----:B------:R1:W-:Y:S03]  /*0d30*/  ST.E desc[UR4][R4.64+0xc0], R0 ;  /* 0x0000c00004007985 */ /* 0x0003e6000c101904 */
[----:B-1----:R-:W-:Y:S05]  /*0d40*/  RET.REL.NODEC R2 `(_ZN5flash24flash_fwd_splitkv_kernelI23Flash_fwd_kernel_traitsILi32ELi64ELi256ELi4ELb0ELb0EN7cutlass6half_tE19Flash_kernel_traitsILi32ELi64ELi256ELi4ES3_EELb0ELb1ELb0ELb0ELb1ELb0ELb1ELb0EEEvNS_16Flash_fwd_paramsE) ;  /* 0xfffffff002ac7950 */ /* 0x002fea0003c3ffff */
.L_x_4826:
        /* <DEDUP_REMOVED lines=15> */
[----:B------:R-:W4:Y:S04]  /*0e40*/  LD.E.64 R12, desc[UR4][R134.64+0x38] ;  /* 0x00003804860c7980 */ /* 0x000f28000c101b00 */
[----:B------:R-:W4:Y:S01]  /*0e50*/  LD.E R19, desc[UR4][R134.64+0x68] ;  /* 0x0000680486137980 */ /* 0x000f22000c101900 */
[----:B------:R-:W-:-:S03]  /*0e60*/  LEA R21, R214, 0xffffff00, 0x8 ;  /* 0xffffff00d6157811 */ /* 0x000fc600078e40ff */
[----:B------:R-:W5:Y:S01]  /*0e70*/  LD.E.64 R32, desc[UR4][R134.64+0x58] ;  /* 0x0000580486207980 */ /* 0x000f62000c101b00 */
[----:B------:R-:W-:-:S03]  /*0e80*/  IABS R8, R21 ;  /* 0x0000001500087213 */ /* 0x000fc60000000000 */
        /* <DEDUP_REMOVED lines=33> */
[----:B------:R3:W-:Y:S01]  /*10a0*/  STL.64 [R1+0x18], R12 ;  /* 0x0000180c01007387 */ /* 0x0007e20000100a00 */
[----:B------:R-:W-:Y:S01]  /*10b0*/  MOV R2, R251 ;  /* 0x000000fb00027202 */ /* 0x000fe20000000f00 */
[----:B------:R-:W-:Y:S01]  /*10c0*/  IMAD.MOV.U32 R3, RZ, RZ, R250 ;  /* 0x000000ffff037224 */ /* 0x000fe200078e00fa */
[----:B------:R-:W-:Y:S01]  /*10d0*/  MOV R17, R13 ;  /* 0x0000000d00117202 */ /* 0x000fe20000000f00 */
[----:B------:R-:W-:Y:S01]  /*10e0*/  IMAD.MOV.U32 R16, RZ, RZ, R12 ;  /* 0x000000ffff107224 */ /* 0x000fe200078e000c */
[----:B------:R-:W4:Y:S01]  /*10f0*/  LD.E.64 R14, desc[UR4][R134.64+0x28] ;  /* 0x00002804860e7980 */ /* 0x000f22000c101b00 */
[----:B------:R-:W-:-:S05]  /*1100*/  IMAD.WIDE R2, R5, 0x4, R2 ;  /* 0x0000000405027825 */ /* 0x000fca00078e0202 */
[----:B------:R1:W2:Y:S04]  /*1110*/  LD.E R9, desc[UR4][R2.64] ;  /* 0x0000000402097980 */ /* 0x0002a8000c101900 */
[----:B---3--:R-:W3:Y:S01]  /*1120*/  LD.E.64 R12, desc[UR4][R134.64+0x50] ;  /* 0x00005004860c7980 */ /* 0x008ee2000c101b00 */
[----:B------:R-:W-:-:S04]  /*1130*/  IABS R4, R19 ;  /* 0x0000001300047213 */ /* 0x000fc80000000000 */
[----:B-1----:R-:W1:Y:S08]  /*1140*/  I2F.RP R2, R4 ;  /* 0x0000000400027306 */ /* 0x002e700000209400 */
[----:B-1----:R-:W1:Y:S02]  /*1150*/  MUFU.RCP R2, R2 ;  /* 0x0000000200027308 */ /* 0x002e640000001000 */
[----:B-1----:R-:W-:-:S06]  /*1160*/  IADD3 R2, PT, PT, R2, 0xffffffe, RZ ;  /* 0x0ffffffe02027810 */ /* 0x002fcc0007ffe0ff */
[----:B------:R-:W1:Y:S01]  /*1170*/  F2I.FTZ.U32.TRUNC.NTZ R3, R2 ;  /* 0x0000000200037305 */ /* 0x000e62000021f000 */
[----:B------:R-:W-:Y:S01]  /*1180*/  IABS R11, R19 ;  /* 0x00000013000b7213 */ /* 0x000fe20000000000 */
[----:B-1----:R-:W-:Y:S01]  /*1190*/  IMAD.MOV R0, RZ, RZ, -R3 ;  /* 0x000000ffff007224 */ /* 0x002fe200078e0a03 */
        /* <DEDUP_REMOVED lines=33> */
[----:B---3--:R-:W-:Y:S02]  /*13b0*/  IMAD R4, R13, R0, RZ ;  /* 0x000000000d047224 */ /* 0x008fe400078e02ff */
[----:B----4-:R-:W-:Y:S02]  /*13c0*/  IMAD R7, R15, R9, RZ ;  /* 0x000000090f077224 */ /* 0x010fe400078e02ff */
        /* <DEDUP_REMOVED lines=9> */
.L_x_4828:
[----:B------:R-:W3:Y:S01]  /*1460*/  LD.E R19, desc[UR4][R134.64+0x68] ;  /* 0x0000680486137980 */ /* 0x000ee2000c101900 */
[----:B------:R-:W-:-:S03]  /*1470*/  ISETP.NE.AND P2, PT, R13, -0x1, PT ;  /* 0xffffffff0d00780c */ /* 0x000fc60003f45270 */
[----:B--2---:R-:W2:Y:S04]  /*1480*/  LD.E.64 R2, desc[UR4][R134.64+0x38] ;  /* 0x0000380486027980 */ /* 0x004ea8000c101b00 */
[----:B------:R-:W4:Y:S04]  /*1490*/  LD.E.64 R154, desc[UR4][R134.64+0x40] ;  /* 0x00004004869a7980 */ /* 0x000f28000c101b00 */
[----:B------:R-:W4:Y:S04]  /*14a0*/  LD.E.64 R16, desc[UR4][R134.64+0x50] ;  /* 0x0000500486107980 */ /* 0x000f28000c101b00 */
[----:B------:R-:W4:Y:S04]  /*14b0*/  @!P2 LD.E.64 R10, desc[UR4][R134.64+0x20] ;  /* 0x00002004860aa980 */ /* 0x000f28000c101b00 */
[----:B------:R-:W4:Y:S04]  /*14c0*/  @!P2 LD.E.64 R14, desc[UR4][R134.64+0x28] ;  /* 0x00002804860ea980 */ /* 0x000f28000c101b00 */
[----:B------:R1:W5:Y:S01]  /*14d0*/  LD.E.64 R32, desc[UR4][R134.64+0x58] ;  /* 0x0000580486207980 */ /* 0x000362000c101b00 */
[----:B------:R-:W-:-:S02]  /*14e0*/  @P2 IADD3 R7, PT, PT, R12, R13, RZ ;  /* 0x0000000d0c072210 */ /* 0x000fc40007ffe0ff */
[----:B------:R-:W-:-:S04]  /*14f0*/  LEA R21, R214, 0xffffff00, 0x8 ;  /* 0xffffff00d6157811 */ /* 0x000fc800078e40ff */
[----:B------:R-:W-:Y:S02]  /*1500*/  SHF.R.S32.HI R30, RZ, 0x1f, R21 ;  /* 0x0000001fff1e7819 */ /* 0x000fe40000011415 */
[----:B------:R-:W-:Y:S02]  /*1510*/  CS2R R250, SRZ ;  /* 0x0000000000fa7805 */ /* 0x000fe4000001ff00 */
[----:B---3--:R-:W-:-:S04]  /*1520*/  IABS R0, R19 ;  /* 0x0000001300007213 */ /* 0x008fc80000000000 */
        /* <DEDUP_REMOVED lines=19> */
[----:B------:R-:W-:-:S04]  /*1660*/  @!P2 IMAD R4, R20, R12, RZ ;  /* 0x0000000c1404a224 */ /* 0x000fc800078e02ff */
[----:B------:R-:W-:Y:S02]  /*1670*/  @!P2 IMAD R4, R3, R18, R4 ;  /* 0x000000120304a224 */ /* 0x000fe400078e0204 */
[----:B------:R-:W-:Y:S01]  /*1680*/  @!P2 IMAD.WIDE.U32 R2, R18, R12, RZ ;  /* 0x0000000c1202a225 */ /* 0x000fe200078e00ff */
[----:B-----5:R-:W-:-:S03]  /*1690*/  @!P2 SHF.R.S32.HI R5, RZ, 0x1f, R9 ;  /* 0x0000001fff05a819 */ /* 0x020fc60000011409 */
[----:B------:R-:W-:Y:S02]  /*16a0*/  @!P2 IMAD.IADD R3, R3, 0x1, R4 ;  /* 0x000000010303a824 */ /* 0x000fe400078e0204 */
[----:B------:R-:W-:Y:S02]  /*16b0*/  @!P1 IMAD.IADD R0, R0, 0x1, -R8 ;  /* 0x0000000100009824 */ /* 0x000fe400078e0a08 */
[----:B----4-:R-:W-:-:S03]  /*16c0*/  @!P2 IMAD R4, R11, R9, RZ ;  /* 0x000000090b04a224 */ /* 0x010fc600078e02ff */
        /* <DEDUP_REMOVED lines=46> */
.L_x_4829:
[----:B------:R-:W-:Y:S05]  /*19b0*/  BSYNC.RECONVERGENT B0 ;  /* 0x0000000000007941 */ /* 0x000fea0003800200 */
.L_x_4827:
[----:B------:R-:W-:Y:S01]  /*19c0*/  ISETP.NE.AND P0, PT, R22, -0x1, PT ;  /* 0xffffffff1600780c */ /* 0x000fe20003f05270 */
[----:B------:R-:W2:Y:S04]  /*19d0*/  LD.E.64 R8, desc[UR4][R134.64+0x30] ;  /* 0x0000300486087980 */ /* 0x000ea8000c101b00 */
[----:B------:R-:W3:Y:S04]  /*19e0*/  LD.E.64 R6, desc[UR4][R134.64+0x48] ;  /* 0x0000480486067980 */ /* 0x000ee8000c101b00 */
[----:B------:R-:W4:Y:S04]  /*19f0*/  LDL R34, [R1+0x18] ;  /* 0x0000180001227983 */ /* 0x000f280000100800 */
[----:B------:R-:W3:Y:S04]  /*1a00*/  @!P0 LD.E.64 R2, desc[UR4][R134.64+0x18] ;  /* 0x0000180486028980 */ /* 0x000ee8000c101b00 */
[----:B------:R-:W4:Y:S04]  /*1a10*/  LDL R35, [R1+0x1c] ;  /* 0x00001c0001237983 */ /* 0x000f280000100800 */
[----:B------:R-:W4:Y:S04]  /*1a20*/  LD.E.64 R16, desc[UR4][R134.64+0x8] ;  /* 0x0000080486107980 */ /* 0x000f28000c101b00 */
[----:B------:R-:W4:Y:S01]  /*1a30*/  LD.E.64 R10, desc[UR4][R134.64] ;  /* 0x00000004860a7980 */ /* 0x000f22000c101b00 */
[----:B------:R-:W-:-:S05]  /*1a40*/  IMAD.SHL.U32 R24, R133, 0x8, RZ ;  /* 0x0000000885187824 */ /* 0x000fca00078e00ff */
[----:B------:R-:W-:Y:S01]  /*1a50*/  LOP3.LUT R31, R24, 0x18, RZ, 0xc0, !PT ;  /* 0x00000018181f7812 */ /* 0x000fe200078ec0ff */
[----:B------:R-:W-:Y:S01]  /*1a60*/  USHF.R.S32.HI UR6, URZ, 0x1f, UR11 ;  /* 0x0000001fff067899 */ /* 0x000fe2000801140b */
[----:B------:R-:W-:Y:S02]  /*1a70*/  IMAD.IADD R14, R39, 0x1, -R23 ;  /* 0x00000001270e7824 */ /* 0x000fe400078e0a17 */
[----:B------:R-:W-:Y:S01]  /*1a80*/  IMAD.MOV.U32 R13, RZ, RZ, RZ ;  /* 0x000000ffff0d7224 */ /* 0x000fe200078e00ff */
[----:B------:R-:W-:Y:S04]  /*1a90*/  STL [R1+0x10], R24 ;  /* 0x0000101801007387 */ /* 0x000fe80000100800 */
[----:B------:R1:W-:Y:S01]  /*1aa0*/  STL [R1+0xac], R14 ;  /* 0x0000ac0e01007387 */ /* 0x0003e20000100800 */
[----:B------:R-:W-:Y:S01]  /*1ab0*/  IMAD.SHL.U32 R132, R214, 0x100, RZ ;  /* 0x00000100d6847824 */ /* 0x000fe200078e00ff */
[----:B------:R-:W-:Y:S01]  /*1ac0*/  UMOV UR7, 0x400 ;  /* 0x0000040000077882 */ /* 0x000fe20000000000 */
[----:B--2---:R-:W-:-:S02]  /*1ad0*/  @P0 IMAD R12, R9, R22, RZ ;  /* 0x00000016090c0224 */ /* 0x004fc400078e02ff */
[----:B---3--:R-:W-:-:S04]  /*1ae0*/  @!P0 IMAD.WIDE.U32 R4, R2, UR13, RZ ;  /* 0x0000000d02048c25 */ /* 0x008fc8000f8e00ff */
[----:B------:R-:W-:Y:S02]  /*1af0*/  @!P0 IMAD R0, R3, UR13, RZ ;  /* 0x0000000d03008c24 */ /* 0x000fe4000f8e02ff */
[----:B------:R-:W-:-:S04]  /*1b00*/  @P0 IMAD.WIDE.U32 R2, R8, R22, RZ ;  /* 0x0000001608020225 */ /* 0x000fc800078e00ff */
[----:B------:R-:W-:Y:S02]  /*1b10*/  @P0 IMAD.MOV.U32 R4, RZ, RZ, R2 ;  /* 0x000000ffff040224 */ /* 0x000fe400078e0002 */
[----:B------:R-:W-:Y:S01]  /*1b20*/  @!P0 IMAD.IADD R0, R5, 0x1, R0 ;  /* 0x0000000105008824 */ /* 0x000fe200078e0200 */
[----:B------:R-:W-:Y:S02]  /*1b30*/  @P0 IADD3 R0, PT, PT, R3, R12, RZ ;  /* 0x0000000c03000210 */ /* 0x000fe40007ffe0ff */
[----:B------:R-:W-:Y:S01]  /*1b40*/  IADD3 R4, P1, PT, R31, R4, RZ ;  /* 0x000000041f047210 */ /* 0x000fe20007f3e0ff */
[----:B------:R-:W-:-:S03]  /*1b50*/  IMAD R2, R7, UR11, RZ ;  /* 0x0000000b07027c24 */ /* 0x000fc6000f8e02ff */
[----:B------:R-:W-:Y:S01]  /*1b60*/  IADD3.X R5, PT, PT, RZ, R0, RZ, P1, !PT ;  /* 0x00000000ff057210 */ /* 0x000fe20000ffe4ff */
[C---:B------:R-:W-:Y:S02]  /*1b70*/  IMAD R0, R6.reuse, UR6, R2 ;  /* 0x0000000606007c24 */ /* 0x040fe4000f8e0202 */
[----:B------:R-:W-:Y:S01]  /*1b80*/  IMAD.WIDE.U32 R4, R6, UR11, R4 ;  /* 0x0000000b06047c25 */ /* 0x000fe2000f8e0004 */
[----:B------:R-:W-:Y:S02]  /*1b90*/  IADD3 R6, P1, PT, R31, R18, RZ ;  /* 0x000000121f067210 */ /* 0x000fe40007f3e0ff */
[----:B------:R-:W-:Y:S02]  /*1ba0*/  SHF.R.U32.HI R12, RZ, 0x2, R133 ;  /* 0x00000002ff0c7819 */ /* 0x000fe40000011685 */
[----:B------:R-:W-:-:S03]  /*1bb0*/  IADD3.X R7, PT, PT, RZ, R20, RZ, P1, !PT ;  /* 0x00000014ff077210 */ /* 0x000fc60000ffe4ff */
[----:B----4-:R-:W-:Y:S02]  /*1bc0*/  IMAD R20, R35, R12, RZ ;  /* 0x0000000c23147224 */ /* 0x010fe400078e02ff */
[----:B------:R-:W-:-:S04]  /*1bd0*/  IMAD.WIDE.U32 R6, R12, R34, R6 ;  /* 0x000000220c067225 */ /* 0x000fc800078e0006 */
[----:B------:R-:W-:Y:S01]  /*1be0*/  IMAD.IADD R7, R7, 0x1, R20 ;  /* 0x0000000107077824 */ /* 0x000fe200078e0214 */
[----:B------:R-:W-:-:S04]  /*1bf0*/  LEA R23, P2, R6, R16, 0x1 ;  /* 0x0000001006177211 */ /* 0x000fc800078408ff */
[----:B------:R-:W-:Y:S02]  /*1c00*/  LEA.HI.X R252, R6, R17, R7, 0x1, P2 ;  /* 0x0000001106fc7211 */ /* 0x000fe400010f0c07 */
[----:B------:R-:W2:Y:S01]  /*1c10*/  LD.E.64 R16, desc[UR4][R134.64+0x10] ;  /* 0x0000100486107980 */ /* 0x000ea2000c101b00 */
[----:B------:R-:W-:-:S05]  /*1c20*/  VIADD R25, R12, 0x20 ;  /* 0x000000200c197836 */ /* 0x000fca0000000000 */
[-C--:B------:R-:W-:Y:S02]  /*1c30*/  ISETP.GE.AND P3, PT, R25, R14.reuse, PT ;  /* 0x0000000e1900720c */ /* 0x080fe40003f66270 */
[----:B------:R-:W-:Y:S01]  /*1c40*/  ISETP.GE.AND P5, PT, R12, R14, PT ;  /* 0x0000000e0c00720c */ /* 0x000fe20003fa6270 */
[----:B-1----:R-:W-:Y:S01]  /*1c50*/  IMAD.WIDE.U32 R14, R215, 0x40, R12 ;  /* 0x00000040d70e7825 */ /* 0x002fe200078e000c */
[-C--:B------:R-:W-:Y:S02]  /*1c60*/  @!P0 MOV R3, R9.reuse ;  /* 0x0000000900038202 */ /* 0x080fe40000000f00 */
[----:B------:R-:W-:Y:S01]  /*1c70*/  @P0 MOV R3, R9 ;  /* 0x0000000900030202 */ /* 0x000fe20000000f00 */
[----:B------:R-:W-:Y:S02]  /*1c80*/  @!P0 IMAD.MOV.U32 R2, RZ, RZ, R8 ;  /* 0x000000ffff028224 */ /* 0x000fe400078e0008 */
[----:B------:R-:W-:Y:S02]  /*1c90*/  IMAD.IADD R5, R5, 0x1, R0 ;  /* 0x0000000105057824 */ /* 0x000fe400078e0200 */
[----:B------:R-:W-:-:S02]  /*1ca0*/  @P0 IMAD.MOV.U32 R2, RZ, RZ, R8 ;  /* 0x000000ffff020224 */ /* 0x000fc400078e0008 */
[----:B------:R-:W-:Y:S01]  /*1cb0*/  @!P3 IADD3 R0, P0, PT, R14, 0x20, RZ ;  /* 0x000000200e00b810 */ /* 0x000fe20007f1e0ff */
[----:B------:R-:W1:Y:S04]  /*1cc0*/  S2UR UR6, SR_CgaCtaId ;  /* 0x00000000000679c3 */ /* 0x000e680000008800 */
[----:B------:R-:W-:Y:S02]  /*1cd0*/  @!P3 IMAD.X R18, RZ, RZ, R15, P0 ;  /* 0x000000ffff12b224 */ /* 0x000fe400000e060f */
[-C--:B------:R-:W-:Y:S02]  /*1ce0*/  @!P5 IMAD R15, R15, R2.reuse, RZ ;  /* 0x000000020f0fd224 */ /* 0x080fe400078e02ff */
[----:B------:R-:W-:Y:S02]  /*1cf0*/  @!P3 IMAD R18, R18, R2, RZ ;  /* 0x000000021212b224 */ /* 0x000fe400078e02ff */
[----:B------:R-:W-:-:S02]  /*1d00*/  @!P3 IMAD.MOV.U32 R8, RZ, RZ, R4 ;  /* 0x000000ffff08b224 */ /* 0x000fc400078e0004 */
[----:B------:R-:W-:Y:S02]  /*1d10*/  @!P3 IMAD.MOV.U32 R9, RZ, RZ, R5 ;  /* 0x000000ffff09b224 */ /* 0x000fe400078e0005 */
[C---:B------:R-:W-:Y:S02]  /*1d20*/  @!P5 IMAD R15, R14.reuse, R3, R15 ;  /* 0x000000030e0fd224 */ /* 0x040fe400078e020f */
[----:B------:R-:W-:-:S04]  /*1d30*/  @!P5 IMAD.WIDE.U32 R4, R14, R2, R4 ;  /* 0x000000020e04d225 */ /* 0x000fc800078e0004 */
[-C--:B------:R-:W-:Y:S02]  /*1d40*/  @!P3 IMAD R14, R3, R0.reuse, R18 ;  /* 0x00000000030eb224 */ /* 0x080fe400078e0212 */
[----:B------:R-:W-:-:S04]  /*1d50*/  @!P3 IMAD.WIDE.U32 R2, R2, R0, R8 ;  /* 0x000000000202b225 */ /* 0x000fc800078e0008 */
[----:B------:R-:W-:Y:S01]  /*1d60*/  @!P3 IMAD.IADD R0, R3, 0x1, R14 ;  /* 0x000000010300b824 */ /* 0x000fe200078e020e */
[----:B------:R-:W-:Y:S02]  /*1d70*/  @!P3 LEA R8, P0, R2, R10, 0x1 ;  /* 0x0000000a0208b211 */ /* 0x000fe400078008ff */
[----:B------:R-:W-:Y:S02]  /*1d80*/  IADD3 R18, PT, PT, R38, 0x100, -R132 ;  /* 0x0000010026127810 */ /* 0x000fe40007ffe884 */
[----:B------:R-:W-:Y:S02]  /*1d90*/  @!P3 LEA.HI.X R9, R2, R11, R0, 0x1, P0 ;  /* 0x0000000b0209b211 */ /* 0x000fe400000f0c00 */
[----:B------:R-:W-:Y:S01]  /*1da0*/  LOP3.LUT R2, R24, 0xc0, RZ, 0xc0, !PT ;  /* 0x000000c018027812 */ /* 0x000fe200078ec0ff */
[----:B-1----:R-:W-:Y:S01]  /*1db0*/  ULEA UR6, UR6, UR7, 0x18 ;  /* 0x0000000706067291 */ /* 0x002fe2000f8ec0ff */
[----:B------:R-:W-:Y:S02]  /*1dc0*/  ISETP.GE.AND P2, PT, R12, R18, PT ;  /* 0x000000120c00720c */ /* 0x000fe40003f46270 */
[----:B------:R-:W-:Y:S01]  /*1dd0*/  LOP3.LUT R22, R2, 0x18, R133, 0xf8, !PT ;  /* 0x0000001802167812 */ /* 0x000fe200078ef885 */
[----:B------:R-:W-:Y:S01]  /*1de0*/  VIADD R26, R12, 0x40 ;  /* 0x000000400c1a7836 */ /* 0x000fe20000000000 */
[----:B------:R-:W-:Y:S01]  /*1df0*/  LOP3.LUT R3, R24, 0x1f20, RZ, 0xc0, !PT ;  /* 0x00001f2018037812 */ /* 0x000fe200078ec0ff */
[----:B------:R-:W-:Y:S01]  /*1e00*/  STL [R1], R23 ;  /* 0x0000001701007387 */ /* 0x000fe20000100800 */
[----:B------:R-:W-:-:S02]  /*1e10*/  @!P5 IADD3 R5, PT, PT, R5, R15, RZ ;  /* 0x0000000f0505d210 */ /* 0x000fc40007ffe0ff */
[----:B------:R-:W-:Y:S02]  /*1e20*/  @!P5 LEA R14, P1, R4, R10, 0x1 ;  /* 0x0000000a040ed211 */ /* 0x000fe400078208ff */
[----:B------:R-:W-:Y:S01]  /*1e30*/  LOP3.LUT R2, R22, R31, RZ, 0x3c, !PT ;  /* 0x0000001f16027212 */ /* 0x000fe200078e3cff */
[----:B------:R1:W-:Y:S01]  /*1e40*/  STL [R1+0x30], R22 ;  /* 0x0000301601007387 */ /* 0x0003e20000100800 */
[----:B------:R-:W-:Y:S01]  /*1e50*/  SHF.L.U32 R0, R34, 0x5, RZ ;  /* 0x0000000522007819 */ /* 0x000fe200000006ff */
[----:B------:R-:W-:Y:S01]  /*1e60*/  IMAD.U32 R210, RZ, RZ, UR6 ;  /* 0x00000006ffd27e24 */ /* 0x000fe2000f8e00ff */
[----:B------:R-:W-:Y:S01]  /*1e70*/  ISETP.GE.AND P4, PT, R26, R18, PT ;  /* 0x000000121a00720c */ /* 0x000fe20003f86270 */
[----:B------:R3:W-:Y:S01]  /*1e80*/  STL [R1+0x34], R3 ;  /* 0x0000340301007387 */ /* 0x0007e20000100800 */
[----:B------:R-:W-:Y:S02]  /*1e90*/  @!P5 LEA.HI.X R15, R4, R11, R5, 0x1, P1 ;  /* 0x0000000b040fd211 */ /* 0x000fe400008f0c05 */
[----:B------:R-:W-:-:S02]  /*1ea0*/  SHF.L.U64.HI R4, R34, 0x5, R35 ;  /* 0x0000000522047819 */ /* 0x000fc40000010223 */
[----:B------:R-:W-:Y:S02]  /*1eb0*/  @!P2 MOV R5, R252 ;  /* 0x000000fc0005a202 */ /* 0x000fe40000000f00 */
[----:B------:R-:W-:Y:S01]  /*1ec0*/  ISETP.GE.AND P1, PT, R25, R18, PT ;  /* 0x000000121900720c */ /* 0x000fe20003f26270 */
[C---:B------:R-:W-:Y:S02]  /*1ed0*/  VIADD R20, R12.reuse, 0x80 ;  /* 0x000000800c147836 */ /* 0x040fe40000000000 */
[----:B-1----:R-:W-:Y:S01]  /*1ee0*/  VIADD R22, R12, 0x60 ;  /* 0x000000600c167836 */ /* 0x002fe20000000000 */
[----:B---3--:R-:W-:Y:S02]  /*1ef0*/  LOP3.LUT R3, R3, R2, RZ, 0xfc, !PT ;  /* 0x0000000203037212 */ /* 0x008fe400078efcff */
[----:B------:R-:W-:Y:S02]  /*1f00*/  LEA R2, P0, R0, R23, 0x1 ;  /* 0x0000001700027211 */ /* 0x000fe400078008ff */
[----:B------:R-:W-:-:S02]  /*1f10*/  LEA R36, R3, R210, 0x1 ;  /* 0x000000d203247211 */ /* 0x000fc400078e08ff */
[----:B------:R-:W-:Y:S01]  /*1f20*/  LEA.HI.X R3, R0, R252, R4, 0x1, P0 ;  /* 0x000000fc00037211 */ /* 0x000fe200000f0c04 */
[----:B------:R-:W-:Y:S01]  /*1f30*/  @!P2 IMAD.MOV.U32 R4, RZ, RZ, R23 ;  /* 0x000000ffff04a224 */ /* 0x000fe200078e0017 */
[----:B------:R-:W-:Y:S01]  /*1f40*/  ISETP.GE.AND P0, PT, R22, R18, PT ;  /* 0x000000121600720c */ /* 0x000fe20003f06270 */
[----:B------:R-:W-:Y:S01]  /*1f50*/  @!PT LDS RZ, [RZ] ;  /* 0x00000000fffff984 */ /* 0x000fe20000000800 */
[----:B------:R-:W-:Y:S01]  /*1f60*/  @!PT LDS RZ, [RZ] ;  /* 0x00000000fffff984 */ /* 0x000fe20000000800 */
[----:B------:R-:W-:Y:S01]  /*1f70*/  @!PT LDS RZ, [RZ] ;  /* 0x00000000fffff984 */ /* 0x000fe20000000800 */
[----:B------:R-:W-:Y:S04]  /*1f80*/  @!P5 LDGSTS.E.BYPASS.LTC128B.128 [R36], desc[UR4][R14.64] ;  /* 0x000000000e24dfae */ /* 0x000fe8000b981a04 */
[----:B------:R-:W-:Y:S04]  /*1f90*/  @!P3 LDGSTS.E.BYPASS.LTC128B.128 [R36+0x800], desc[UR4][R8.64] ;  /* 0x008000000824bfae */ /* 0x000fe8000b981a04 */
[----:B------:R1:W-:Y:S01]  /*1fa0*/  @!P2 LDGSTS.E.BYPASS.LTC128B.128 [R36+0x1000], desc[UR4][R4.64] ;  /* 0x010000000424afae */ /* 0x0003e2000b981a04 */
[C---:B------:R-:W-:Y:S01]  /*1fb0*/  VIADD R24, R12.reuse, 0xc0 ;  /* 0x000000c00c187836 */ /* 0x040fe20000000000 */
[----:B------:R-:W-:-:S02]  /*1fc0*/  IADD3 R23, PT, PT, R12, 0xe0, RZ ;  /* 0x000000e00c177810 */ /* 0x000fc40007ffe0ff */
[----:B------:R-:W-:Y:S01]  /*1fd0*/  @!P1 LDGSTS.E.BYPASS.LTC128B.128 [R36+0x1800], desc[UR4][R2.64] ;  /* 0x0180000002249fae */ /* 0x000fe2000b981a04 */
[-C--:B------:R-:W-:Y:S01]  /*1fe0*/  ISETP.GE.AND P5, PT, R20, R18.reuse, PT ;  /* 0x000000121400720c */ /* 0x080fe20003fa6270 */
[----:B------:R-:W-:Y:S01]  /*1ff0*/  VIADD R27, R12, 0xa0 ;  /* 0x000000a00c1b7836 */ /* 0x000fe20000000000 */
[----:B------:R-:W-:Y:S02]  /*2000*/  ISETP.GE.AND P1, PT, R23, R18, PT ;  /* 0x000000121700720c */ /* 0x000fe40003f26270 */
[----:B-1----:R-:W-:-:S04]  /*2010*/  @!P4 LEA R4, P3, R34, R2, 0x6 ;  /* 0x000000022204c211 */ /* 0x002fc800078630ff */
[----:B------:R-:W-:Y:S02]  /*2020*/  @!P4 LEA.HI.X R5, R34, R3, R35, 0x6, P3 ;  /* 0x000000032205c211 */ /* 0x000fe400018f3423 */
[----:B------:R-:W-:-:S03]  /*2030*/  ISETP.GE.AND P3, PT, R24, R18, PT ;  /* 0x000000121800720c */ /* 0x000fc60003f66270 */
[----:B------:R1:W-:Y:S01]  /*2040*/  @!P4 LDGSTS.E.BYPASS.LTC128B.128 [R36+0x2000], desc[UR4][R4.64] ;  /* 0x020000000424cfae */ /* 0x0003e2000b981a04 */
[----:B------:R-:W-:-:S04]  /*2050*/  @!P0 LEA R8, P4, R34, R2, 0x7 ;  /* 0x0000000222088211 */ /* 0x000fc800078838ff */
[----:B------:R-:W-:Y:S02]  /*2060*/  @!P0 LEA.HI.X R9, R34, R3, R35, 0x7, P4 ;  /* 0x0000000322098211 */ /* 0x000fe400020f3c23 */
[----:B------:R-:W-:Y:S01]  /*2070*/  ISETP.GE.AND P4, PT, R27, R18, PT ;  /* 0x000000121b00720c */ /* 0x000fe20003f86270 */
[--C-:B------:R-:W-:Y:S01]  /*2080*/  @!P1 IMAD.MOV.U32 R11, RZ, RZ, R3.reuse ;  /* 0x000000ffff0b9224 */ /* 0x100fe200078e0003 */
[----:B------:R-:W-:Y:S01]  /*2090*/  @!P1 MOV R10, R2 ;  /* 0x00000002000a9202 */ /* 0x000fe20000000f00 */
[----:B------:R-:W-:Y:S01]  /*20a0*/  @!P3 IMAD.MOV.U32 R6, RZ, RZ, R2 ;  /* 0x000000ffff06b224 */ /* 0x000fe200078e0002 */
[----:B------:R3:W-:Y:S01]  /*20b0*/  @!P0 LDGSTS.E.BYPASS.LTC128B.128 [R36+0x2800], desc[UR4][R8.64] ;  /* 0x0280000008248fae */ /* 0x0007e2000b981a04 */
[----:B------:R-:W-:Y:S02]  /*20c0*/  @!P3 IMAD.MOV.U32 R7, RZ, RZ, R3 ;  /* 0x000000ffff07b224 */ /* 0x000fe400078e0003 */
[C---:B------:R-:W-:Y:S02]  /*20d0*/  @!P5 IMAD R0, R35.reuse, 0xc0, RZ ;  /* 0x000000c02300d824 */ /* 0x040fe400078e02ff */
[----:B------:R-:W-:-:S02]  /*20e0*/  @!P3 IMAD R14, R35, 0x140, RZ ;  /* 0x00000140230eb824 */ /* 0x000fc400078e02ff */
[----:B------:R-:W-:Y:S01]  /*20f0*/  @!P3 IMAD.WIDE.U32 R6, R34, 0x140, R6 ;  /* 0x000001402206b825 */ /* 0x000fe200078e0006 */
[----:B-1----:R-:W-:-:S03]  /*2100*/  @!P5 MOV R5, R3 ;  /* 0x000000030005d202 */ /* 0x002fc60000000f00 */
[----:B------:R-:W-:Y:S01]  /*2110*/  @!P5 IMAD.MOV.U32 R4, RZ, RZ, R2 ;  /* 0x000000ffff04d224 */ /* 0x000fe200078e0002 */
[C---:B------:R-:W-:Y:S01]  /*2120*/  @!P4 LEA R2, P0, R34.reuse, R2, 0x8 ;  /* 0x000000022202c211 */ /* 0x040fe200078040ff */
[----:B------:R-:W-:-:S04]  /*2130*/  @!P1 IMAD.WIDE.U32 R10, R34, 0x180, R10 ;  /* 0x00000180220a9825 */ /* 0x000fc800078e000a */
[C---:B------:R-:W-:Y:S01]  /*2140*/  @!P5 IMAD.WIDE.U32 R4, R34.reuse, 0xc0, R4 ;  /* 0x000000c02204d825 */ /* 0x040fe200078e0004 */
[----:B------:R-:W-:-:S03]  /*2150*/  @!P4 LEA.HI.X R3, R34, R3, R35, 0x8, P0 ;  /* 0x000000032203c211 */ /* 0x000fc600000f4423 */
[----:B------:R-:W-:Y:S02]  /*2160*/  @!P1 IMAD R15, R35, 0x180, RZ ;  /* 0x00000180230f9824 */ /* 0x000fe400078e02ff */
[----:B---3--:R-:W-:Y:S02]  /*2170*/  @!P5 IMAD.IADD R9, R5, 0x1, R0 ;  /* 0x000000010509d824 */ /* 0x008fe400078e0200 */
[----:B------:R-:W-:Y:S01]  /*2180*/  @!P5 IMAD.MOV.U32 R8, RZ, RZ, R4 ;  /* 0x000000ffff08d224 */ /* 0x000fe200078e0004 */
[----:B------:R-:W-:Y:S01]  /*2190*/  @!P3 IADD3 R7, PT, PT, R7, R14, RZ ;  /* 0x0000000e0707b210 */ /* 0x000fe20007ffe0ff */
[----:B------:R-:W-:Y:S01]  /*21a0*/  @!P1 IMAD.IADD R5, R11, 0x1, R15 ;  /* 0x000000010b059824 */ /* 0x000fe200078e020f */
[----:B------:R-:W-:Y:S02]  /*21b0*/  @!P1 MOV R4, R10 ;  /* 0x0000000a00049202 */ /* 0x000fe40000000f00 */
[----:B------:R-:W-:Y:S04]  /*21c0*/  @!P5 LDGSTS.E.BYPASS.LTC128B.128 [R36+0x3000], desc[UR4][R8.64] ;  /* 0x030000000824dfae */ /* 0x000fe8000b981a04 */
[----:B------:R-:W-:Y:S04]  /*21d0*/  @!P4 LDGSTS.E.BYPASS.LTC128B.128 [R36+0x3800], desc[UR4][R2.64] ;  /* 0x038000000224cfae */ /* 0x000fe8000b981a04 */
[----:B------:R-:W-:Y:S04]  /*21e0*/  @!P3 LDGSTS.E.BYPASS.LTC128B.128 [R36+0x4000], desc[UR4][R6.64] ;  /* 0x040000000624bfae */ /* 0x000fe8000b981a04 */
[----:B------:R1:W-:Y:S04]  /*21f0*/  @!P1 LDGSTS.E.BYPASS.LTC128B.128 [R36+0x4800], desc[UR4][R4.64] ;  /* 0x0480000004249fae */ /* 0x0003e8000b981a04 */
[----:B------:R-:W0:Y:S01]  /*2200*/  LDGDEPBAR ;  /* 0x00000000000079af */ /* 0x000e220000000000 */
[----:B------:R-:W-:-:S03]  /*2210*/  LOP3.LUT R251, R251, R250, RZ, 0x3c, !PT ;  /* 0x000000fafbfb7212 */ /* 0x000fc600078e3cff */
[----:B------:R3:W5:Y:S01]  /*2220*/  LD.E R208, desc[UR4][R134.64+0x184] ;  /* 0x0001840486d07980 */ /* 0x000762000c101900 */
[----:B-1----:R-:W-:-:S03]  /*2230*/  IABS R4, R19 ;  /* 0x0000001300047213 */ /* 0x002fc60000000000 */
[----:B------:R3:W5:Y:S01]  /*2240*/  LD.E R153, desc[UR4][R134.64+0x188] ;  /* 0x0001880486997980 */ /* 0x000762000c101900 */
[----:B------:R-:W-:Y:S01]  /*2250*/  IABS R6, R19 ;  /* 0x0000001300067213 */ /* 0x000fe20000000000 */
[----:B------:R-:W-:-:S04]  /*2260*/  DEPBAR.LE SB0, 0x0 ;  /* 0x000080000000791a */ /* 0x000fc80000000000 */
[----:B------:R-:W1:Y:S08]  /*2270*/  I2F.RP R2, R4 ;  /* 0x0000000400027306 */ /* 0x000e700000209400 */
[----:B-1----:R-:W1:Y:S02]  /*2280*/  MUFU.RCP R2, R2 ;  /* 0x0000000200027308 */ /* 0x002e640000001000 */
[----:B-1----:R-:W-:-:S06]  /*2290*/  VIADD R2, R2, 0xffffffe ;  /* 0x0ffffffe02027836 */ /* 0x002fcc0000000000 */
[----:B------:R-:W1:Y:S02]  /*22a0*/  F2I.FTZ.U32.TRUNC.NTZ R3, R2 ;  /* 0x0000000200037305 */ /* 0x000e64000021f000 */
        /* <DEDUP_REMOVED lines=13> */
[C---:B------:R-:W-:Y:S01]  /*2380*/  LOP3.LUT R2, R19.reuse, UR11, RZ, 0x3c, !PT ;  /* 0x0000000b13027c12 */ /* 0x040fe2000f8e3cff */
[----:B------:R-:W-:Y:S01]  /*2390*/  @!P1 VIADD R0, R0, 0x1 ;  /* 0x0000000100009836 */ /* 0x000fe20000000000 */
[----:B------:R-:W-:Y:S02]  /*23a0*/  ISETP.NE.AND P1, PT, R19, RZ, PT ;  /* 0x000000ff1300720c */ /* 0x000fe40003f25270 */
[----:B------:R-:W-:Y:S01]  /*23b0*/  ISETP.GE.AND P0, PT, R2, RZ, PT ;  /* 0x000000ff0200720c */ /* 0x000fe20003f06270 */
[----:B------:R-:W-:-:S06]  /*23c0*/  IMAD R4, R30, R154, RZ ;  /* 0x0000009a1e047224 */ /* 0x000fcc00078e02ff */
[----:B------:R-:W-:Y:S01]  /*23d0*/  @P3 IADD3 R0, PT, PT, R0, 0x1, RZ ;  /* 0x0000000100003810 */ /* 0x000fe20007ffe0ff */
[----:B------:R-:W-:-:S05]  /*23e0*/  IMAD.WIDE.U32 R2, R21, R154, RZ ;  /* 0x0000009a15027225 */ /* 0x000fca00078e00ff */
[----:B------:R-:W-:Y:S01]  /*23f0*/  @!P0 IMAD.MOV R0, RZ, RZ, -R0 ;  /* 0x000000ffff008224 */ /* 0x000fe200078e0a00 */
[----:B------:R-:W-:Y:S01]  /*2400*/  @!P1 LOP3.LUT R0, RZ, R19, RZ, 0x33, !PT ;  /* 0x00000013ff009212 */ /* 0x000fe200078e33ff */
[----:B------:R-:W-:-:S03]  /*2410*/  IMAD R4, R21, R155, R4 ;  /* 0x0000009b15047224 */ /* 0x000fc600078e0204 */
[----:B------:R-:W-:Y:S01]  /*2420*/  SHF.R.S32.HI R6, RZ, 0x1f, R0 ;  /* 0x0000001fff067819 */ /* 0x000fe20000011400 */
[----:B------:R-:W-:Y:S01]  /*2430*/  IMAD R5, R33, R0, RZ ;  /* 0x0000000021057224 */ /* 0x000fe200078e02ff */
[----:B------:R-:W-:Y:S01]  /*2440*/  IADD3 R7, P1, P0, R2, R28, R31 ;  /* 0x0000001c02077210 */ /* 0x000fe2000783e01f */
[----:B------:R-:W-:Y:S02]  /*2450*/  IMAD.IADD R4, R3, 0x1, R4 ;  /* 0x0000000103047824 */ /* 0x000fe400078e0204 */
[----:B------:R-:W-:-:S04]  /*2460*/  IMAD.WIDE.U32 R2, R32, R0, RZ ;  /* 0x0000000020027225 */ /* 0x000fc800078e00ff */
[----:B------:R-:W-:Y:S01]  /*2470*/  IMAD R0, R6, R32, R5 ;  /* 0x0000002006007224 */ /* 0x000fe200078e0205 */
[----:B------:R-:W-:Y:S02]  /*2480*/  IADD3.X R4, PT, PT, R4, R29, RZ, P1, P0 ;  /* 0x0000001d04047210 */ /* 0x000fe40000fe04ff */
[----:B------:R-:W-:Y:S02]  /*2490*/  IADD3 R2, P0, PT, R7, R2, RZ ;  /* 0x0000000207027210 */ /* 0x000fe40007f1e0ff */
[----:B------:R-:W-:Y:S01]  /*24a0*/  IADD3 R3, PT, PT, R3, R0, RZ ;  /* 0x0000000003037210 */ /* 0x000fe20007ffe0ff */
[----:B------:R-:W-:-:S04]  /*24b0*/  IMAD R0, R155, R12, RZ ;  /* 0x0000000c9b007224 */ /* 0x000fc800078e02ff */
[----:B------:R-:W-:Y:S02]  /*24c0*/  IMAD.X R3, R4, 0x1, R3, P0 ;  /* 0x0000000104037824 */ /* 0x000fe400000e0603 */
[----:B------:R-:W-:-:S05]  /*24d0*/  IMAD.WIDE.U32 R2, R12, R154, R2 ;  /* 0x0000009a0c027225 */ /* 0x000fca00078e0002 */
[----:B------:R-:W-:Y:S02]  /*24e0*/  IADD3 R0, PT, PT, R3, R0, RZ ;  /* 0x0000000003007210 */ /* 0x000fe40007ffe0ff */
[----:B--2---:R-:W-:-:S04]  /*24f0*/  LEA R15, P0, R2, R16, 0x1 ;  /* 0x00000010020f7211 */ /* 0x004fc800078008ff */
[----:B------:R-:W-:Y:S01]  /*2500*/  LEA.HI.X R14, R2, R17, R0, 0x1, P0 ;  /* 0x00000011020e7211 */ /* 0x000fe200000f0c00 */
[----:B------:R3:W-:Y:S04]  /*2510*/  STL [R1+0x8], R15 ;  /* 0x0000080f01007387 */ /* 0x0007e80000100800 */
[----:B------:R3:W-:Y:S01]  /*2520*/  STL [R1+0x4], R14 ;  /* 0x0000040e01007387 */ /* 0x0007e20000100800 */
[----:B------:R-:W-:-:S07]  /*2530*/  LOP3.LUT R250, R251, R250, RZ, 0x3c, !PT ;  /* 0x000000fafbfa7212 */ /* 0x000fce00078e3cff */
[----:B------:R-:W-:Y:S05]  /*2540*/  WARPSYNC.ALL ;  /* 0x0000000000007948 */ /* 0x000fea0003800000 */
[----:B------:R-:W-:Y:S01]  /*2550*/  LOP3.LUT R251, R251, R250, RZ, 0x3c, !PT ;  /* 0x000000fafbfb7212 */ /* 0x000fe200078e3cff */
[----:B------:R-:W-:Y:S01]  /*2560*/  BAR.SYNC.DEFER_BLOCKING 0x0 ;  /* 0x0000000000007b1d */ /* 0x000fe20000010000 */
[----:B------:R-:W-:Y:S01]  /*2570*/  @!P2 IMAD.MOV.U32 R4, RZ, RZ, R15 ;  /* 0x000000ffff04a224 */ /* 0x000fe200078e000f */
[-C--:B------:R-:W-:Y:S01]  /*2580*/  ISETP.GE.AND P3, PT, R25, R18.reuse, PT ;  /* 0x000000121900720c */ /* 0x080fe20003f66270 */
[----:B------:R-:W-:Y:S01]  /*2590*/  @!P2 IMAD.MOV.U32 R5, RZ, RZ, R14 ;  /* 0x000000ffff05a224 */ /* 0x000fe200078e000e */
[-C--:B------:R-:W-:Y:S01]  /*25a0*/  ISETP.GE.AND P0, PT, R26, R18.reuse, PT ;  /* 0x000000121a00720c */ /* 0x080fe20003f06270 */
[----:B------:R-:W-:Y:S01]  /*25b0*/  IMAD.SHL.U32 R0, R154, 0x20, RZ ;  /* 0x000000209a007824 */ /* 0x000fe200078e00ff */
[----:B------:R-:W-:Y:S01]  /*25c0*/  ISETP.GE.AND P4, PT, R20, R18, PT ;  /* 0x000000121400720c */ /* 0x000fe20003f86270 */
[C---:B------:R-:W-:Y:S01]  /*25d0*/  IMAD.SHL.U32 R212, R133.reuse, 0x10, RZ ;  /* 0x0000001085d47824 */ /* 0x040fe200078e00ff */
[----:B------:R-:W-:Y:S01]  /*25e0*/  SHF.R.U32.HI R152, RZ, 0x1, R133 ;  /* 0x00000001ff987819 */ /* 0x000fe20000011685 */
[C---:B------:R-:W-:Y:S01]  /*25f0*/  IMAD.SHL.U32 R249, R133.reuse, 0x20, RZ ;  /* 0x0000002085f97824 */ /* 0x040fe200078e00ff */
[----:B------:R-:W-:Y:S01]  /*2600*/  SHF.L.U64.HI R3, R154, 0x5, R155 ;  /* 0x000000059a037819 */ /* 0x000fe2000001029b */
[----:B------:R-:W-:Y:S01]  /*2610*/  IMAD.SHL.U32 R213, R133, 0x4, RZ ;  /* 0x0000000485d57824 */ /* 0x000fe200078e00ff */
[----:B------:R-:W-:Y:S01]  /*2620*/  LEA R2, P1, R0, R15, 0x1 ;  /* 0x0000000f00027211 */ /* 0x000fe200078208ff */
[----:B------:R-:W-:Y:S01]  /*2630*/  IMAD.MOV.U32 R28, RZ, RZ, 0x20 ;  /* 0x00000020ff1c7424 */ /* 0x000fe200078e00ff */
[----:B------:R-:W-:Y:S01]  /*2640*/  LOP3.LUT R7, R152, 0x8, RZ, 0xc0, !PT ;  /* 0x0000000898077812 */ /* 0x000fe200078ec0ff */
[----:B------:R-:W-:Y:S01]  /*2650*/  VIADD R248, R214, 0xffffffff ;  /* 0xffffffffd6f87836 */ /* 0x000fe20000000000 */
[----:B------:R-:W-:Y:S01]  /*2660*/  LEA.HI.X R3, R0, R14, R3, 0x1, P1 ;  /* 0x0000000e00037211 */ /* 0x000fe200008f0c03 */
[----:B------:R-:W-:Y:S01]  /*2670*/  BSSY.RECONVERGENT B1, `(.L_x_4830) ;  /* 0x0000147000017945 */ /* 0x000fe20003800200 */
[----:B------:R-:W-:-:S02]  /*2680*/  ISETP.GE.AND P1, PT, R23, R18, PT ;  /* 0x000000121700720c */ /* 0x000fc40003f26270 */
[----:B------:R-:W-:Y:S02]  /*2690*/  LOP3.LUT R0, R213, 0x18, RZ, 0xc0, !PT ;  /* 0x00000018d5007812 */ /* 0x000fe400078ec0ff */
[-C--:B------:R-:W-:Y:S01]  /*26a0*/  ISETP.GE.AND P5, PT, R22, R18.reuse, PT ;  /* 0x000000121600720c */ /* 0x080fe20003fa6270 */
[----:B------:R-:W-:Y:S01]  /*26b0*/  @!PT LDS RZ, [RZ] ;  /* 0x00000000fffff984 */ /* 0x000fe20000000800 */
[----:B------:R-:W-:Y:S01]  /*26c0*/  @!PT LDS RZ, [RZ] ;  /* 0x00000000fffff984 */ /* 0x000fe20000000800 */
[----:B------:R-:W-:Y:S01]  /*26d0*/  @!PT LDS RZ, [RZ] ;  /* 0x00000000fffff984 */ /* 0x000fe20000000800 */
[----:B------:R1:W-:Y:S04]  /*26e0*/  @!P2 LDGSTS.E.BYPASS.LTC128B.128 [R36+0x5000], desc[UR4][R4.64] ;  /* 0x050000000424afae */ /* 0x0003e8000b981a04 */
[----:B------:R-:W-:Y:S01]  /*26f0*/  @P2 STS.128 [R36+0x5000], RZ ;  /* 0x005000ff24002388 */ /* 0x000fe20000000c00 */
[----:B------:R-:W-:-:S03]  /*2700*/  ISETP.GE.AND P2, PT, R24, R18, PT ;  /* 0x000000121800720c */ /* 0x000fc60003f46270 */
[----:B---3--:R-:W-:Y:S01]  /*2710*/  @!P1 IMAD.MOV.U32 R14, RZ, RZ, R2 ;  /* 0x000000ffff0e9224 */ /* 0x008fe200078e0002 */
[----:B------:R-:W-:Y:S01]  /*2720*/  @P3 STS.128 [R36+0x5800], RZ ;  /* 0x005800ff24003388 */ /* 0x000fe20000000c00 */
[----:B------:R-:W-:Y:S02]  /*2730*/  @!P1 IMAD.MOV.U32 R15, RZ, RZ, R3 ;  /* 0x000000ffff0f9224 */ /* 0x000fe400078e0003 */
[----:B------:R-:W-:Y:S01]  /*2740*/  @!P1 IMAD R11, R155, 0x180, RZ ;  /* 0x000001809b0b9824 */ /* 0x000fe200078e02ff */
[----:B------:R-:W-:Y:S01]  /*2750*/  @!PT LDS RZ, [RZ] ;  /* 0x00000000fffff984 */ /* 0x000fe20000000800 */
[----:B------:R-:W-:Y:S01]  /*2760*/  @!PT LDS RZ, [RZ] ;  /* 0x00000000fffff984 */ /* 0x000fe20000000800 */
[----:B------:R-:W-:Y:S01]  /*2770*/  @!PT LDS RZ, [RZ] ;  /* 0x00000000fffff984 */ /* 0x000fe20000000800 */
[----:B------:R-:W-:Y:S01]  /*2780*/  @!P3 LDGSTS.E.BYPASS.LTC128B.128 [R36+0x5800], desc[UR4][R2.64] ;  /* 0x058000000224bfae */ /* 0x000fe2000b981a04 */
[C---:B------:R-:W-:Y:S01]  /*2790*/  @!P0 LEA R6, P3, R154.reuse, R2, 0x6 ;  /* 0x000000029a068211 */ /* 0x040fe200078630ff */
[----:B------:R-:W-:Y:S02]  /*27a0*/  @!P1 IMAD.WIDE.U32 R14, R154, 0x180, R14 ;  /* 0x000001809a0e9825 */ /* 0x000fe400078e000e */
[----:B------:R-:W-:Y:S02]  /*27b0*/  @P0 STS.128 [R36+0x6000], RZ ;  /* 0x006000ff24000388 */ /* 0x000fe40000000c00 */
[----:B------:R-:W-:-:S02]  /*27c0*/  @!P2 IMAD.MOV.U32 R9, RZ, RZ, R3 ;  /* 0x000000ffff09a224 */ /* 0x000fc400078e0003 */
[----:B------:R-:W-:Y:S01]  /*27d0*/  @!P2 IMAD R13, R155, 0x140, RZ ;  /* 0x000001409b0da824 */ /* 0x000fe200078e02ff */
[----:B-1----:R-:W-:Y:S02]  /*27e0*/  LOP3.LUT R4, R212, 0x100, RZ, 0xc0, !PT ;  /* 0x00000100d4047812 */ /* 0x002fe400078ec0ff */
[----:B------:R-:W-:Y:S02]  /*27f0*/  LOP3.LUT R5, R249, 0xc0, RZ, 0xc0, !PT ;  /* 0x000000c0f9057812 */ /* 0x000fe400078ec0ff */
[----:B------:R-:W-:Y:S02]  /*2800*/  LOP3.LUT R8, R4, 0x20, R249, 0xf8, !PT ;  /* 0x0000002004087812 */ /* 0x000fe400078ef8f9 */
[----:B------:R-:W-:Y:S02]  /*2810*/  LOP3.LUT R4, R5, 0x8, R133, 0xf8, !PT ;  /* 0x0000000805047812 */ /* 0x000fe400078ef885 */
[----:B------:R-:W-:Y:S02]  /*2820*/  LOP3.LUT R5, R7, 0xc0, R249, 0xf8, !PT ;  /* 0x000000c007057812 */ /* 0x000fe400078ef8f9 */
[----:B------:R-:W-:Y:S01]  /*2830*/  LOP3.LUT R16, R8, R4, R0, 0xf6, !PT ;  /* 0x0000000408107212 */ /* 0x000fe200078ef600 */
[----:B------:R-:W-:Y:S01]  /*2840*/  @!P4 IMAD.MOV.U32 R4, RZ, RZ, R2 ;  /* 0x000000ffff04c224 */ /* 0x000fe200078e0002 */
[----:B------:R-:W-:Y:S01]  /*2850*/  LOP3.LUT R209, R5, R0, RZ, 0x3c, !PT ;  /* 0x0000000005d17212 */ /* 0x000fe200078e3cff */
[----:B------:R-:W-:Y:S01]  /*2860*/  @!P4 IMAD.MOV.U32 R5, RZ, RZ, R3 ;  /* 0x000000ffff05c224 */ /* 0x000fe200078e0003 */
[C---:B------:R-:W-:Y:S01]  /*2870*/  @!P0 LEA.HI.X R7, R154.reuse, R3, R155, 0x6, P3 ;  /* 0x000000039a078211 */ /* 0x040fe200018f349b */
[----:B------:R-:W-:Y:S01]  /*2880*/  @!P4 IMAD R0, R155, 0xc0, RZ ;  /* 0x000000c09b00c824 */ /* 0x000fe200078e02ff */
[----:B------:R-:W-:Y:S01]  /*2890*/  ISETP.GE.AND P3, PT, R27, R18, PT ;  /* 0x000000121b00720c */ /* 0x000fe20003f66270 */
[----:B------:R-:W-:Y:S01]  /*28a0*/  @!P4 IMAD.WIDE.U32 R4, R154, 0xc0, R4 ;  /* 0x000000c09a04c825 */ /* 0x000fe200078e0004 */
[----:B------:R-:W-:Y:S03]  /*28b0*/  STL [R1+0xb0], R209 ;  /* 0x0000b0d101007387 */ /* 0x000fe60000100800 */
[----:B------:R-:W-:Y:S01]  /*28c0*/  @!P4 IMAD.IADD R5, R5, 0x1, R0 ;  /* 0x000000010505c824 */ /* 0x000fe200078e0200 */
[----:B------:R-:W-:Y:S01]  /*28d0*/  LOP3.LUT R0, R212, 0x3e00, RZ, 0xc0, !PT ;  /* 0x00003e00d4007812 */ /* 0x000fe200078ec0ff */
[----:B------:R-:W-:Y:S01]  /*28e0*/  @!PT LDS RZ, [RZ] ;  /* 0x00000000fffff984 */ /* 0x000fe20000000800 */
[----:B------:R-:W-:Y:S01]  /*28f0*/  @!PT LDS RZ, [RZ] ;  /* 0x00000000fffff984 */ /* 0x000fe20000000800 */
[----:B------:R-:W-:Y:S01]  /*2900*/  @!PT LDS RZ, [RZ] ;  /* 0x00000000fffff984 */ /* 0x000fe20000000800 */
[----:B------:R1:W-:Y:S01]  /*2910*/  @!P0 LDGSTS.E.BYPASS.LTC128B.128 [R36+0x6000], desc[UR4][R6.64] ;  /* 0x0600000006248fae */ /* 0x0003e2000b981a04 */
[----:B------:R-:W-:Y:S01]  /*2920*/  @!P5 LEA R10, P0, R154, R2, 0x7 ;  /* 0x000000029a0ad211 */ /* 0x000fe200078038ff */
[----:B------:R-:W-:Y:S01]  /*2930*/  @!P2 IMAD.MOV.U32 R8, RZ, RZ, R2 ;  /* 0x000000ffff08a224 */ /* 0x000fe200078e0002 */
[----:B------:R-:W-:Y:S01]  /*2940*/  LOP3.LUT R0, R0, 0x20, R249, 0xf8, !PT ;  /* 0x0000002000007812 */ /* 0x000fe200078ef8f9 */
[----:B------:R-:W-:Y:S01]  /*2950*/  @P5 STS.128 [R36+0x6800], RZ ;  /* 0x006800ff24005388 */ /* 0x000fe20000000c00 */
[----:B------:R-:W-:-:S02]  /*2960*/  IMAD R37, R16, 0x2, R210 ;  /* 0x0000000210257824 */ /* 0x000fc400078e02d2 */
[----:B------:R-:W-:Y:S01]  /*2970*/  LOP3.LUT R0, R0, 0x100, R249, 0xf8, !PT ;  /* 0x0000010000007812 */ /* 0x000fe200078ef8f9 */
[----:B------:R-:W-:-:S03]  /*2980*/  @!P2 IMAD.WIDE.U32 R8, R154, 0x140, R8 ;  /* 0x000001409a08a825 */ /* 0x000fc600078e0008 */
[----:B------:R-:W-:Y:S01]  /*2990*/  LOP3.LUT R0, R0, R209, RZ, 0xfc, !PT ;  /* 0x000000d100007212 */ /* 0x000fe200078efcff */
[----:B------:R-:W-:-:S04]  /*29a0*/  @!P2 IMAD.IADD R9, R9, 0x1, R13 ;  /* 0x000000010909a824 */ /* 0x000fc800078e020d */
[----:B------:R-:W-:Y:S02]  /*29b0*/  IMAD R211, R0, 0x2, R210 ;  /* 0x0000000200d37824 */ /* 0x000fe400078e02d2 */
[----:B-1----:R-:W-:Y:S01]  /*29c0*/  @!P1 IMAD.IADD R7, R15, 0x1, R11 ;  /* 0x000000010f079824 */ /* 0x002fe200078e020b */
[C---:B------:R-:W-:Y:S01]  /*29d0*/  @!P5 LEA.HI.X R11, R154.reuse, R3, R155, 0x7, P0 ;  /* 0x000000039a0bd211 */ /* 0x040fe200000f3c9b */
[----:B------:R-:W-:Y:S01]  /*29e0*/  @!P1 IMAD.MOV.U32 R6, RZ, RZ, R14 ;  /* 0x000000ffff069224 */ /* 0x000fe200078e000e */
[----:B------:R-:W-:-:S03]  /*29f0*/  @!P3 LEA R2, P0, R154, R2, 0x8 ;  /* 0x000000029a02b211 */ /* 0x000fc600078040ff */
[----:B------:R-:W-:Y:S01]  /*2a00*/  @!PT LDS RZ, [RZ] ;  /* 0x00000000fffff984 */ /* 0x000fe20000000800 */
[----:B------:R-:W-:Y:S01]  /*2a10*/  @!PT LDS RZ, [RZ] ;  /* 0x00000000fffff984 */ /* 0x000fe20000000800 */
[----:B------:R-:W-:Y:S01]  /*2a20*/  @!PT LDS RZ, [RZ] ;  /* 0x00000000fffff984 */ /* 0x000fe20000000800 */
[----:B------:R-:W-:Y:S01]  /*2a30*/  @!P5 LDGSTS.E.BYPASS.LTC128B.128 [R36+0x6800], desc[UR4][R10.64] ;  /* 0x068000000a24dfae */ /* 0x000fe2000b981a04 */
[----:B------:R-:W-:Y:S02]  /*2a40*/  @!P3 LEA.HI.X R3, R154, R3, R155, 0x8, P0 ;  /* 0x000000039a03b211 */ /* 0x000fe400000f449b */
[----:B------:R-:W-:Y:S01]  /*2a50*/  LOP3.LUT P0, R15, R133, 0x4, RZ, 0xc0, !PT ;  /* 0x00000004850f7812 */ /* 0x000fe2000780c0ff */
[----:B------:R-:W-:Y:S03]  /*2a60*/  @P4 STS.128 [R36+0x7000], RZ ;  /* 0x007000ff24004388 */ /* 0x000fe60000000c00 */
[----:B------:R-:W-:Y:S01]  /*2a70*/  SEL R0, R28, 0xffffffe0, !P0 ;  /* 0xffffffe01c007807 */ /* 0x000fe20004000000 */
        /* <DEDUP_REMOVED lines=20> */
[----:B------:R-:W-:Y:S01]  /*2bc0*/  LDSM.16.M88.4 R20, [R37+0x1400] ;  /* 0x001400002514783b */ /* 0x000fe20000000200 */
[----:B-1----:R-:W-:-:S03]  /*2bd0*/  IMAD.IADD R2, R211, 0x1, R0 ;  /* 0x00000001d3027824 */ /* 0x002fc600078e0200 */
[----:B------:R-:W-:Y:S01]  /*2be0*/  LDSM.16.M88.4 R16, [R37+0x1800] ;  /* 0x001800002510783b */ /* 0x000fe20000000200 */
[----:B------:R-:W-:Y:S01]  /*2bf0*/  IMAD.IADD R0, R0, 0x1, R37 ;  /* 0x0000000100007824 */ /* 0x000fe200078e0225 */
[----:B-----5:R-:W-:Y:S02]  /*2c00*/  IADD3 R3, PT, PT, R38, -R39, -R208 ;  /* 0x8000002726037210 */ /* 0x020fe40007ffe8d0 */
[----:B------:R-:W-:Y:S04]  /*2c10*/  LDSM.16.M88.4 R32, [R37+0x2000] ;  /* 0x002000002520783b */ /* 0x000fe80000000200 */
[----:B--2---:R-:W1:Y:S04]  /*2c20*/  LDSM.16.M88.4 R8, [R211] ;  /* 0x00000000d308783b */ /* 0x004e680000000200 */
[----:B------:R-:W-:Y:S04]  /*2c30*/  LDSM.16.M88.4 R64, [R37+0x2400] ;  /* 0x002400002540783b */ /* 0x000fe80000000200 */
[----:B---3--:R-:W2:Y:S04]  /*2c40*/  LDSM.16.M88.4 R4, [R37+0x1c00] ;  /* 0x001c00002504783b */ /* 0x008ea80000000200 */
[----:B------:R-:W3:Y:S04]  /*2c50*/  LDSM.16.M88.4 R60, [R37+0x2800] ;  /* 0x00280000253c783b */ /* 0x000ee80000000200 */
[----:B------:R-:W4:Y:S04]  /*2c60*/  LDSM.16.M88.4 R56, [R37+0x2c00] ;  /* 0x002c00002538783b */ /* 0x000f280000000200 */
[----:B------:R-:W4:Y:S04]  /*2c70*/  LDSM.16.M88.4 R52, [R37+0x3000] ;  /* 0x003000002534783b */ /* 0x000f280000000200 */
[----:B------:R-:W4:Y:S04]  /*2c80*/  LDSM.16.M88.4 R48, [R37+0x3400] ;  /* 0x003400002530783b */ /* 0x000f280000000200 */
[----:B------:R-:W4:Y:S04]  /*2c90*/  LDSM.16.M88.4 R44, [R37+0x3800] ;  /* 0x00380000252c783b */ /* 0x000f280000000200 */
[----:B------:R-:W4:Y:S04]  /*2ca0*/  LDSM.16.M88.4 R40, [R37+0x3c00] ;  /* 0x003c00002528783b */ /* 0x000f280000000200 */
[----:B------:R-:W4:Y:S01]  /*2cb0*/  LDSM.16.M88.4 R28, [R37+0x4000] ;  /* 0x00400000251c783b */ /* 0x000f220000000200 */
[C---:B-1----:R-:W-:Y:S03]  /*2cc0*/  HMMA.16816.F32 R120, R8.reuse, R24, RZ ;  /* 0x000000180878723c */ /* 0x042fe600000018ff */
[----:B------:R-:W-:Y:S04]  /*2cd0*/  LDSM.16.M88.4 R84, [R0+0x1000] ;  /* 0x001000000054783b */ /* 0x000fe80000000200 */
[----:B------:R-:W-:Y:S01]  /*2ce0*/  LDSM.16.M88.4 R92, [R0+0x1800] ;  /* 0x00180000005c783b */ /* 0x000fe20000000200 */
[C---:B------:R-:W-:Y:S03]  /*2cf0*/  HMMA.16816.F32 R164, R8.reuse, R26, RZ ;  /* 0x0000001a08a4723c */ /* 0x040fe600000018ff */
[----:B------:R-:W1:Y:S04]  /*2d00*/  LDSM.16.M88.4 R24, [R37+0x4400] ;  /* 0x004400002518783b */ /* 0x000e680000000200 */
[----:B------:R-:W0:Y:S01]  /*2d10*/  LDGDEPBAR ;  /* 0x00000000000079af */ /* 0x000e220000000000 */
[C---:B------:R-:W-:Y:S08]  /*2d20*/  HMMA.16816.F32 R176, R8.reuse, R20, RZ ;  /* 0x0000001408b0723c */ /* 0x040ff000000018ff */
[C---:B------:R-:W-:Y:S01]  /*2d30*/  HMMA.16816.F32 R160, R8.reuse, R22, RZ ;  /* 0x0000001608a0723c */ /* 0x040fe200000018ff */
[----:B------:R-:W1:Y:S07]  /*2d40*/  LDSM.16.M88.4 R20, [R37+0x4800] ;  /* 0x004800002514783b */ /* 0x000e6e0000000200 */
[C---:B------:R-:W-:Y:S08]  /*2d50*/  HMMA.16816.F32 R172, R8.reuse, R16, RZ ;  /* 0x0000001008ac723c */ /* 0x040ff000000018ff */
[C---:B------:R-:W-:Y:S01]  /*2d60*/  HMMA.16816.F32 R204, R8.reuse, R18, RZ ;  /* 0x0000001208cc723c */ /* 0x040fe200000018ff */
[----:B------:R-:W1:Y:S07]  /*2d70*/  LDSM.16.M88.4 R16, [R37+0x4c00] ;  /* 0x004c00002510783b */ /* 0x000e6e0000000200 */
[C---:B--2---:R-:W-:Y:S08]  /*2d80*/  HMMA.16816.F32 R216, R8.reuse, R4, RZ ;  /* 0x0000000408d8723c */ /* 0x044ff000000018ff */
[C---:B------:R-:W-:Y:S01]  /*2d90*/  HMMA.16816.F32 R200, R8.reuse, R6, RZ ;  /* 0x0000000608c8723c */ /* 0x040fe200000018ff */
[----:B------:R2:W1:Y:S07]  /*2da0*/  LDSM.16.M88.4 R4, [R2] ;  /* 0x000000000204783b */ /* 0x00046e0000000200 */
[C---:B------:R-:W-:Y:S08]  /*2db0*/  HMMA.16816.F32 R196, R8.reuse, R32, RZ ;  /* 0x0000002008c4723c */ /* 0x040ff000000018ff */
[C---:B------:R-:W-:Y:S01]  /*2dc0*/  HMMA.16816.F32 R192, R8.reuse, R34, RZ ;  /* 0x0000002208c0723c */ /* 0x040fe200000018ff */
[----:B------:R-:W-:Y:S07]  /*2dd0*/  LDSM.16.M88.4 R32, [R0+0x1400] ;  /* 0x001400000020783b */ /* 0x000fee0000000200 */
[----:B------:R-:W-:Y:S01]  /*2de0*/  HMMA.16816.F32 R188, R8, R64, RZ ;  /* 0x0000004008bc723c */ /* 0x000fe200000018ff */
[----:B--2---:R-:W-:-:S02]  /*2df0*/  IADD3 R2, PT, PT, R153, R38, -R39 ;  /* 0x0000002699027210 */ /* 0x004fc40007ffe827 */
[----:B------:R-:W-:-:S05]  /*2e00*/  SHF.R.U32.HI R153, RZ, 0x3, R133 ;  /* 0x00000003ff997819 */ /* 0x000fca0000011685 */
        /* <DEDUP_REMOVED lines=8> */
[C---:B------:R-:W-:Y:S08]  /*2e90*/  HMMA.16816.F32 R144, R8.reuse, R52, RZ ;  /* 0x000000340890723c */ /* 0x040ff000000018ff */
        /* <DEDUP_REMOVED lines=21> */
[----:B------:R-:W-:Y:S08]  /*2ff0*/  HMMA.16816.F32 R68, R8, R18, RZ ;  /* 0x000000120844723c */ /* 0x000ff000000018ff */
[C---:B------:R-:W-:Y:S08]  /*3000*/  HMMA.16816.F32 R8, R4.reuse, R84, R120 ;  /* 0x000000540408723c */ /* 0x040ff00000001878 */
[C---:B------:R-:W-:Y:S08]  /*3010*/  HMMA.16816.F32 R16, R4.reuse, R86, R164 ;  /* 0x000000560410723c */ /* 0x040ff000000018a4 */
[----:B--2---:R-:W-:Y:S01]  /*3020*/  HMMA.16816.F32 R240, R4, R64, R216 ;  /* 0x0000004004f0723c */ /* 0x004fe200000018d8 */
[----:B------:R-:W-:-:S02]  /*3030*/  IMAD.MOV.U32 R218, RZ, RZ, R220 ;  /* 0x000000ffffda7224 */ /* 0x000fc400078e00dc */
[----:B------:R-:W-:Y:S03]  /*3040*/  STL.64 [R1+0x78], R8 ;  /* 0x0000780801007387 */ /* 0x000fe60000100a00 */
[----:B------:R-:W-:Y:S01]  /*3050*/  ISETP.GT.AND P0, PT, R248, R218, PT ;  /* 0x000000daf800720c */ /* 0x000fe20003f04270 */
[----:B------:R1:W-:Y:S01]  /*3060*/  STL.64 [R1+0x80], R10 ;  /* 0x0000800a01007387 */ /* 0x0003e20000100a00 */
[C---:B------:R-:W-:Y:S03]  /*3070*/  HMMA.16816.F32 R244, R4.reuse, R94, R204 ;  /* 0x0000005e04f4723c */ /* 0x040fe600000018cc */
[----:B------:R-:W-:Y:S04]  /*3080*/  STL.64 [R1+0x68], R16 ;  /* 0x0000681001007387 */ /* 0x000fe80000100a00 */
[----:B------:R2:W-:Y:S01]  /*3090*/  STL.64 [R1+0x70], R18 ;  /* 0x0000701201007387 */ /* 0x0005e20000100a00 */
[C---:B---3--:R-:W-:Y:S08]  /*30a0*/  HMMA.16816.F32 R232, R4.reuse, R60, R196 ;  /* 0x0000003c04e8723c */ /* 0x048ff000000018c4 */
[C---:B------:R-:W-:Y:S08]  /*30b0*/  HMMA.16816.F32 R228, R4.reuse, R62, R192 ;  /* 0x0000003e04e4723c */ /* 0x040ff000000018c0 */
[C---:B----4-:R-:W-:Y:S08]  /*30c0*/  HMMA.16816.F32 R224, R4.reuse, R56, R188 ;  /* 0x0000003804e0723c */ /* 0x050ff000000018bc */
[C---:B-1----:R-:W-:Y:S08]  /*30d0*/  HMMA.16816.F32 R8, R4.reuse, R32, R176 ;  /* 0x000000200408723c */ /* 0x042ff000000018b0 */
[C---:B--2---:R-:W-:Y:S01]  /*30e0*/  HMMA.16816.F32 R16, R4.reuse, R34, R160 ;  /* 0x000000220410723c */ /* 0x044fe200000018a0 */
        /* <DEDUP_REMOVED lines=16> */
[----:B------:R-:W-:Y:S03]  /*31f0*/  HMMA.16816.F32 R180, R4, R40, R136 ;  /* 0x0000002804b4723c */ /* 0x000fe60000001888 */
[----:B------:R2:W4:Y:S01]  /*3200*/  LDSM.16.M88.4 R8, [R0+0x4c00] ;  /* 0x004c00000008783b */ /* 0x0005220000000200 */
[----:B------:R-:W-:-:S04]  /*3210*/  DEPBAR.LE SB0, 0x0 ;  /* 0x000080000000791a */ /* 0x000fc80000000000 */
[C---:B------:R-:W-:Y:S08]  /*3220*/  HMMA.16816.F32 R176, R4.reuse, R42, R128 ;  /* 0x0000002a04b0723c */ /* 0x040ff00000001880 */
[C---:B-1----:R-:W-:Y:S08]  /*3230*/  HMMA.16816.F32 R172, R4.reuse, R32, R124 ;  /* 0x0000002004ac723c */ /* 0x042ff0000000187c */
[----:B------:R-:W-:Y:S01]  /*3240*/  HMMA.16816.F32 R164, R4, R34, R116 ;  /* 0x0000002204a4723c */ /* 0x000fe20000001874 */
[----:B--2---:R-:W-:-:S04]  /*3250*/  LOP3.LUT R0, R152, 0x1f0, RZ, 0xc0, !PT ;  /* 0x000001f098007812 */ /* 0x004fc800078ec0ff */
[----:B------:R-:W-:-:S03]  /*3260*/  LOP3.LUT R0, R0, 0x7, R12, 0xf8, !PT ;  /* 0x0000000700007812 */ /* 0x000fc600078ef80c */
[----:B------:R-:W-:Y:S02]  /*3270*/  HMMA.16816.F32 R200, R4, R54, R168 ;  /* 0x0000003604c8723c */ /* 0x000fe400000018a8 */
[----:B------:R-:W-:-:S04]  /*3280*/  IMAD R0, R215, 0x40, R0 ;  /* 0x00000040d7007824 */ /* 0x000fc800078e0200 */
[C---:B------:R-:W-:Y:S02]  /*3290*/  IMAD.IADD R2, R0.reuse, 0x1, R2 ;  /* 0x0000000100027824 */ /* 0x040fe400078e0202 */
[----:B------:R-:W-:Y:S01]  /*32a0*/  HMMA.16816.F32 R160, R4, R28, R112 ;  /* 0x0000001c04a0723c */ /* 0x000fe20000001870 */
[----:B------:R-:W-:Y:S02]  /*32b0*/  IMAD.IADD R0, R0, 0x1, R3 ;  /* 0x0000000100007824 */ /* 0x000fe400078e0203 */
[C-C-:B------:R-:W-:Y:S02]  /*32c0*/  VIADDMNMX R215, R2.reuse, 0x1, R38.reuse, PT ;  /* 0x0000000102d77846 */ /* 0x140fe40003800126 */
[----:B------:R-:W-:-:S03]  /*32d0*/  VIADDMNMX R217, R2, 0x9, R38, PT ;  /* 0x0000000902d97846 */ /* 0x000fc60003800126 */
[----:B------:R-:W-:Y:S01]  /*32e0*/  HMMA.16816.F32 R156, R4, R30, R108 ;  /* 0x0000001e049c723c */ /* 0x000fe2000000186c */
[----:B------:R-:W-:Y:S02]  /*32f0*/  VIMNMX R214, PT, PT, RZ, R0, !PT ;  /* 0x00000000ffd67248 */ /* 0x000fe40007fe0100 */
[----:B------:R-:W-:-:S05]  /*3300*/  VIADDMNMX R216, R0, 0x8, RZ, !PT ;  /* 0x0000000800d87846 */ /* 0x000fca00078001ff */
[C---:B------:R-:W-:Y:S08]  /*3310*/  HMMA.16816.F32 R148, R4.reuse, R24, R104 ;  /* 0x000000180494723c */ /* 0x040ff00000001868 */
[C---:B------:R-:W-:Y:S08]  /*3320*/  HMMA.16816.F32 R144, R4.reuse, R26, R100 ;  /* 0x0000001a0490723c */ /* 0x040ff00000001864 */
[C---:B------:R-:W-:Y:S08]  /*3330*/  HMMA.16816.F32 R140, R4.reuse, R20, R96 ;  /* 0x00000014048c723c */ /* 0x040ff00000001860 */
[C---:B------:R-:W-:Y:S08]  /*3340*/  HMMA.16816.F32 R136, R4.reuse, R22, R88 ;  /* 0x000000160488723c */ /* 0x040ff00000001858 */
[C---:B---3--:R-:W-:Y:S08]  /*3350*/  HMMA.16816.F32 R128, R4.reuse, R16, R80 ;  /* 0x000000100480723c */ /* 0x048ff00000001850 */
[C---:B------:R-:W-:Y:S08]  /*3360*/  HMMA.16816.F32 R124, R4.reuse, R18, R76 ;  /* 0x00000012047c723c */ /* 0x040ff0000000184c */
[C---:B----4-:R-:W-:Y:S08]  /*3370*/  HMMA.16816.F32 R120, R4.reuse, R8, R72 ;  /* 0x000000080478723c */ /* 0x050ff00000001848 */
[----:B------:R-:W-:Y:S01]  /*3380*/  HMMA.16816.F32 R116, R4, R10, R68 ;  /* 0x0000000a0474723c */ /* 0x000fe20000001844 */
[----:B------:R-:W-:Y:S06]  /*3390*/  BAR.SYNC.DEFER_BLOCKING 0x0 ;  /* 0x0000000000007b1d */ /* 0x000fec0000010000 */
[----:B------:R-:W-:-:S13]  /*33a0*/  @!P0 BRA `(.L_x_4831) ;  /* 0x0000000400cc8947 */ /* 0x000fda0003800000 */
[----:B------:R-:W2:Y:S04]  /*33b0*/  LDL.64 R84, [R1+0x28] ;  /* 0x0000280001547983 */ /* 0x000ea80000100a00 */
[----:B------:R1:W5:Y:S01]  /*33c0*/  LDL R14, [R1] ;  /* 0x00000000010e7983 */ /* 0x0003620000100800 */
[----:B------:R-:W-:Y:S01]  /*33d0*/  BSSY.RECONVERGENT B0, `(.L_x_4832) ;  /* 0x0000050000007945 */ /* 0x000fe20003800200 */
[----:B--2---:R-:W-:-:S04]  /*33e0*/  ISETP.NE.U32.AND P0, PT, R84, RZ, PT ;  /* 0x000000ff5400720c */ /* 0x004fc80003f05070 */
[----:B------:R-:W-:-:S13]  /*33f0*/  ISETP.NE.AND.EX P0, PT, R85, RZ, PT, P0 ;  /* 0x000000ff5500720c */ /* 0x000fda0003f05300 */
[----:B-1----:R-:W-:Y:S05]  /*3400*/  @P0 BRA `(.L_x_4833) ;  /* 0x0000000000280947 */ /* 0x002fea0003800000 */
[----:B------:R-:W2:Y:S01]  /*3410*/  LD.E R0, desc[UR4][R134.64+0x38] ;  /* 0x0000380486007980 */ /* 0x000ea2000c101900 */
[----:B------:R-:W-:Y:S02]  /*3420*/  UMOV UR6, URZ ;  /* 0x000000ff00067c82 */ /* 0x000fe40008000000 */
[----:B------:R-:W-:Y:S01]  /*3430*/  IADD3 R2, P0, PT, RZ, -UR6, RZ ;  /* 0x80000006ff027c10 */ /* 0x000fe2000ff1e0ff */
[----:B--2---:R-:W-:-:S04]  /*3440*/  IMAD.SHL.U32 R0, R0, 0x100, RZ ;  /* 0x0000010000007824 */ /* 0x004fc800078e00ff */
[----:B------:R-:W-:-:S05]  /*3450*/  IMAD.X R0, RZ, RZ, ~R0, P0 ;  /* 0x000000ffff007224 */ /* 0x000fca00000e0e00 */
[----:B------:R-:W-:-:S04]  /*3460*/  SHF.R.S64 R2, R2, 0x1f, R0 ;  /* 0x0000001f02027819 */ /* 0x000fc80000001000 */
[----:B-----5:R-:W-:-:S04]  /*3470*/  IADD3 R14, P0, PT, R2, R14, RZ ;  /* 0x0000000e020e7210 */ /* 0x020fc80007f1e0ff */
[----:B------:R-:W-:Y:S01]  /*3480*/  LEA.HI.X.SX32 R252, R0, R252, 0x1, P0 ;  /* 0x000000fc00fc7211 */ /* 0x000fe200000f0eff */
[----:B------:R2:W-:Y:S01]  /*3490*/  STL [R1], R14 ;  /* 0x0000000e01007387 */ /* 0x0005e20000100800 */
[----:B------:R-:W-:Y:S05]  /*34a0*/  BRA `(.L_x_4834) ;  /* 0x0000000400087947 */ /* 0x000fea0003800000 */
.L_x_4833:
[----:B------:R-:W2:Y:S01]  /*34b0*/  LD.E R2, desc[UR4][R134.64+0x170] ;  /* 0x0001700486027980 */ /* 0x000ea2000c101900 */
[C---:B------:R-:W-:Y:S01]  /*34c0*/  VIADD R8, R132.reuse, 0xfffffe00 ;  /* 0xfffffe0084087836 */ /* 0x040fe20000000000 */
[----:B------:R-:W-:Y:S01]  /*34d0*/  MOV R4, RZ ;  /* 0x000000ff00047202 */ /* 0x000fe20000000f00 */
[----:B------:R-:W-:Y:S02]  /*34e0*/  VIADD R9, R132, 0xffffff00 ;  /* 0xffffff0084097836 */ /* 0x000fe40000000000 */
[----:B-----5:R-:W-:Y:S01]  /*34f0*/  IMAD.MOV.U32 R11, RZ, RZ, R14 ;  /* 0x000000ffff0b7224 */ /* 0x020fe200078e000e */
[----:B------:R-:W-:Y:S02]  /*3500*/  IABS R6, R8 ;  /* 0x0000000800067213 */ /* 0x000fe40000000000 */
[----:B------:R-:W-:Y:S02]  /*3510*/  IABS R7, R9 ;  /* 0x0000000900077213 */ /* 0x000fe40000000000 */
[----:B--2---:R-:W-:-:S04]  /*3520*/  IABS R0, R2 ;  /* 0x0000000200007213 */ /* 0x004fc80000000000 */
[----:B------:R-:W1:Y:S08]  /*3530*/  I2F.RP R3, R0 ;  /* 0x0000000000037306 */ /* 0x000e700000209400 */
[----:B-1----:R-:W1:Y:S02]  /*3540*/  MUFU.RCP R3, R3 ;  /* 0x0000000300037308 */ /* 0x002e640000001000 */
[----:B-1----:R-:W-:-:S06]  /*3550*/  VIADD R3, R3, 0xffffffe ;  /* 0x0ffffffe03037836 */ /* 0x002fcc0000000000 */
[----:B------:R-:W1:Y:S01]  /*3560*/  F2I.FTZ.U32.TRUNC.NTZ R5, R3 ;  /* 0x0000000300057305 */ /* 0x000e62000021f000 */
[----:B------:R-:W-:Y:S02]  /*3570*/  IABS R10, R2 ;  /* 0x00000002000a7213 */ /* 0x000fe40000000000 */
[----:B-1----:R-:W-:-:S05]  /*3580*/  IADD3 R3, PT, PT, RZ, -R5, RZ ;  /* 0x80000005ff037210 */ /* 0x002fca0007ffe0ff */
        /* <DEDUP_REMOVED lines=8> */
[----:B------:R-:W-:-:S05]  /*3610*/  IMAD R6, R4, R6, R7 ;  /* 0x0000000604067224 */ /* 0x000fca00078e0207 */
        /* <DEDUP_REMOVED lines=36> */
[----:B----4-:R-:W-:-:S03]  /*3860*/  IMAD.WIDE.U32 R2, R4, R6, R2 ;  /* 0x0000000604027225 */ /* 0x010fc600078e0002 */
[----:B------:R-:W-:-:S05]  /*3870*/  LEA R11, P0, R2, R11, 0x1 ;  /* 0x0000000b020b7211 */ /* 0x000fca00078008ff */
[----:B------:R1:W-:Y:S01]  /*3880*/  STL [R1], R11 ;  /* 0x0000000b01007387 */ /* 0x0003e20000100800 */
[----:B------:R-:W-:-:S04]  /*3890*/  IMAD R0, R7, R4, RZ ;  /* 0x0000000407007224 */ /* 0x000fc800078e02ff */
[----:B------:R-:W-:-:S05]  /*38a0*/  IMAD R0, R6, R5, R0 ;  /* 0x0000000506007224 */ /* 0x000fca00078e0200 */
[----:B------:R-:W-:-:S04]  /*38b0*/  IADD3 R0, PT, PT, R3, R0, RZ ;  /* 0x0000000003007210 */ /* 0x000fc80007ffe0ff */
[----:B------:R-:W-:Y:S02]  /*38c0*/  LEA.HI.X R252, R2, R252, R0, 0x1, P0 ;  /* 0x000000fc02fc7211 */ /* 0x000fe400000f0c00 */
.L_x_4834:
[----:B------:R-:W-:Y:S05]  /*38d0*/  BSYNC.RECONVERGENT B0 ;  /* 0x0000000000007941 */ /* 0x000fea0003800200 */
.L_x_4832:
[----:B------:R-:W3:Y:S04]  /*38e0*/  LDL R0, [R1+0x18] ;  /* 0x0000180001007983 */ /* 0x000ee80000100800 */
[----:B------:R-:W4:Y:S04]  /*38f0*/  LDL R5, [R1+0x1c] ;  /* 0x00001c0001057983 */ /* 0x000f280000100800 */
[----:B------:R-:W5:Y:S01]  /*3900*/  LDL R4, [R1] ;  /* 0x0000000001047983 */ /* 0x000f620000100800 */
[C---:B---3--:R-:W-:Y:S01]  /*3910*/  IMAD.SHL.U32 R12, R0.reuse, 0x40, RZ ;  /* 0x00000040000c7824 */ /* 0x048fe200078e00ff */
[----:B----4-:R-:W-:-:S04]  /*3920*/  SHF.L.U64.HI R0, R0, 0x6, R5 ;  /* 0x0000000600007819 */ /* 0x010fc80000010205 */
[----:B-----5:R-:W-:-:S04]  /*3930*/  IADD3 R2, P0, PT, R12, R4, RZ ;  /* 0x000000040c027210 */ /* 0x020fc80007f1e0ff */
[----:B------:R-:W-:Y:S01]  /*3940*/  IADD3 R10, P1, PT, R2, R12, RZ ;  /* 0x0000000c020a7210 */ /* 0x000fe20007f3e0ff */
[----:B------:R-:W-:-:S03]  /*3950*/  IMAD.X R3, R0, 0x1, R252, P0 ;  /* 0x0000000100037824 */ /* 0x000fc600000e06fc */
[-C--:B------:R-:W-:Y:S01]  /*3960*/  IADD3 R8, P0, PT, R10, R12.reuse, RZ ;  /* 0x0000000c0a087210 */ /* 0x080fe20007f1e0ff */
[----:B-1----:R-:W-:Y:S02]  /*3970*/  IMAD.X R11, R3, 0x1, R0, P1 ;  /* 0x00000001030b7824 */ /* 0x002fe400008e0600 */
[----:B------:R-:W-:Y:S01]  /*3980*/  IMAD.MOV.U32 R5, RZ, RZ, R252 ;  /* 0x000000ffff057224 */ /* 0x000fe200078e00fc */
[----:B------:R-:W-:Y:S02]  /*3990*/  IADD3 R6, P1, PT, R8, R12, RZ ;  /* 0x0000000c08067210 */ /* 0x000fe40007f3e0ff */
[----:B------:R-:W-:Y:S02]  /*39a0*/  IADD3.X R9, PT, PT, R11, R0, RZ, P0, !PT ;  /* 0x000000000b097210 */ /* 0x000fe400007fe4ff */
[----:B------:R-:W-:Y:S01]  /*39b0*/  @!PT LDS RZ, [RZ] ;  /* 0x00000000fffff984 */ /* 0x000fe20000000800 */
[----:B------:R-:W-:Y:S01]  /*39c0*/  @!PT LDS RZ, [RZ] ;  /* 0x00000000fffff984 */ /* 0x000fe20000000800 */
[----:B------:R-:W-:Y:S01]  /*39d0*/  @!PT LDS RZ, [RZ] ;  /* 0x00000000fffff984 */ /* 0x000fe20000000800 */
[----:B------:R1:W-:Y:S03]  /*39e0*/  LDGSTS.E.BYPASS.LTC128B.128 [R36+0x1000], desc[UR4][R4.64] ;  /* 0x0100000004247fae */ /* 0x0003e6000b981a04 */
[----:B------:R-:W-:Y:S01]  /*39f0*/  IMAD.X R7, R9, 0x1, R0, P1 ;  /* 0x0000000109077824 */ /* 0x000fe200008e0600 */
[----:B------:R3:W-:Y:S04]  /*3a00*/  LDGSTS.E.BYPASS.LTC128B.128 [R36+0x1800], desc[UR4][R2.64] ;  /* 0x0180000002247fae */ /* 0x0007e8000b981a04 */
[----:B------:R4:W-:Y:S04]  /*3a10*/  LDGSTS.E.BYPASS.LTC128B.128 [R36+0x2000], desc[UR4][R10.64] ;  /* 0x020000000a247fae */ /* 0x0009e8000b981a04 */
[----:B------:R2:W-:Y:S04]  /*3a20*/  LDGSTS.E.BYPASS.LTC128B.128 [R36+0x2800], desc[UR4][R8.64] ;  /* 0x0280000008247fae */ /* 0x0005e8000b981a04 */
[----:B------:R2:W-:Y:S01]  /*3a30*/  LDGSTS.E.BYPASS.LTC128B.128 [R36+0x3000], desc[UR4][R6.64] ;  /* 0x0300000006247fae */ /* 0x0005e2000b981a04 */
[----:B-1----:R-:W-:-:S04]  /*3a40*/  IADD3 R4, P0, PT, R6, R12, RZ ;  /* 0x0000000c06047210 */ /* 0x002fc80007f1e0ff */
[----:B---3--:R-:W-:Y:S01]  /*3a50*/  IADD3 R2, P1, PT, R4, R12, RZ ;  /* 0x0000000c04027210 */ /* 0x008fe20007f3e0ff */
[----:B------:R-:W-:-:S03]  /*3a60*/  IMAD.X R5, R7, 0x1, R0, P0 ;  /* 0x0000000107057824 */ /* 0x000fc600000e0600 */
[----:B----4-:R-:W-:Y:S02]  /*3a70*/  IADD3 R10, P0, PT, R2, R12, RZ ;  /* 0x0000000c020a7210 */ /* 0x010fe40007f1e0ff */
[----:B------:R-:W-:Y:S01]  /*3a80*/  IADD3.X R3, PT, PT, R5, R0, RZ, P1, !PT ;  /* 0x0000000005037210 */ /* 0x000fe20000ffe4ff */
[----:B------:R2:W-:Y:S04]  /*3a90*/  LDGSTS.E.BYPASS.LTC128B.128 [R36+0x3800], desc[UR4][R4.64] ;  /* 0x0380000004247fae */ /* 0x0005e8000b981a04 */
[----:B------:R-:W-:Y:S01]  /*3aa0*/  IMAD.X R11, R3, 0x1, R0, P0 ;  /* 0x00000001030b7824 */ /* 0x000fe200000e0600 */
[----:B------:R2:W-:Y:S04]  /*3ab0*/  LDGSTS.E.BYPASS.LTC128B.128 [R36+0x4000], desc[UR4][R2.64] ;  /* 0x0400000002247fae */ /* 0x0005e8000b981a04 */
[----:B------:R2:W-:Y:S04]  /*3ac0*/  LDGSTS.E.BYPASS.LTC128B.128 [R36+0x4800], desc[UR4][R10.64] ;  /* 0x048000000a247fae */ /* 0x0005e8000b981a04 */
[----:B------:R-:W0:Y:S02]  /*3ad0*/  LDGDEPBAR ;  /* 0x00000000000079af */ /* 0x000e240000000000 */
.L_x_4831:
[----:B------:R-:W-:Y:S05]  /*3ae0*/  BSYNC.RECONVERGENT B1 ;  /* 0x0000000000017941 */ /* 0x000fea0003800200 */
.L_x_4830:
[----:B------:R-:W3:Y:S01]  /*3af0*/  LDL.LU R21, [R1+0x44] ;  /* 0x0000440001157983 */ /* 0x000ee20000300800 */
[----:B------:R-:W-:-:S03]  /*3b00*/  IMAD.MOV.U32 R22, RZ, RZ, R15 ;  /* 0x000000ffff167224 */ /* 0x000fc600078e000f */
[----:B------:R-:W4:Y:S04]  /*3b10*/  LDL.LU R20, [R1+0x38] ;  /* 0x0000380001147983 */ /* 0x000f280000300800 */
        /* <DEDUP_REMOVED lines=17> */
[----:B------:R-:W2:Y:S01]  /*3c30*/  LDL.LU R4, [R1+0x78] ;  /* 0x0000780001047983 */ /* 0x000ea20000300800 */
[----:B------:R-:W-:-:S05]  /*3c40*/  IMAD.SHL.U32 R0, R133, 0x2, RZ ;  /* 0x0000000285007824 */ /* 0x000fca00078e00ff */
[----:B------:R-:W-:-:S05]  /*3c50*/  LOP3.LUT R23, R0, 0x6, RZ, 0xc0, !PT ;  /* 0x0000000600177812 */ /* 0x000fca00078ec0ff */
[----:B------:R-:W-:Y:S01]  /*3c60*/  IMAD R0, R248, 0x100, R23 ;  /* 0x00000100f8007824 */ /* 0x000fe200078e0217 */
[----:B------:R1:W-:Y:S01]  /*3c70*/  STL [R1+0x20], R23 ;  /* 0x0000201701007387 */ /* 0x0003e20000100800 */
[----:B------:R-:W-:-:S03]  /*3c80*/  IMAD.MOV.U32 R58, RZ, RZ, R22 ;  /* 0x000000ffff3a7224 */ /* 0x000fc600078e0016 */
        /* <DEDUP_REMOVED lines=9> */
[----:B------:R-:W-:-:S02]  /*3d20*/  VIADD R28, R0, 0x61 ;  /* 0x00000061001c7836 */ /* 0x000fc40000000000 */
[C---:B------:R-:W-:Y:S02]  /*3d30*/  VIADD R30, R0.reuse, 0x68 ;  /* 0x00000068001e7836 */ /* 0x040fe40000000000 */
[C---:B------:R-:W-:Y:S02]  /*3d40*/  VIADD R29, R0.reuse, 0x69 ;  /* 0x00000069001d7836 */ /* 0x040fe40000000000 */
[C---:B------:R-:W-:Y:S02]  /*3d50*/  VIADD R31, R0.reuse, 0x70 ;  /* 0x00000070001f7836 */ /* 0x040fe40000000000 */
[C---:B------:R-:W-:Y:S02]  /*3d60*/  VIADD R32, R0.reuse, 0x71 ;  /* 0x0000007100207836 */ /* 0x040fe40000000000 */
[C---:B-1----:R-:W-:Y:S02]  /*3d70*/  VIADD R23, R0.reuse, 0x50 ;  /* 0x0000005000177836 */ /* 0x042fe40000000000 */
        /* <DEDUP_REMOVED lines=34> */
[----:B------:R-:W-:Y:S02]  /*3fa0*/  IMAD.MOV.U32 R59, RZ, RZ, R209 ;  /* 0x000000ffff3b7224 */ /* 0x000fe400078e00d1 */
[----:B---3--:R-:W-:Y:S02]  /*3fb0*/  IMAD.MOV.U32 R73, RZ, RZ, R21 ;  /* 0x000000ffff497224 */ /* 0x008fe400078e0015 */
[----:B------:R-:W-:-:S02]  /*3fc0*/  VIADD R21, R0, 0x49 ;  /* 0x0000004900157836 */ /* 0x000fc40000000000 */
[----:B----4-:R-:W-:Y:S02]  /*3fd0*/  IMAD.MOV.U32 R71, RZ, RZ, R20 ;  /* 0x000000ffff477224 */ /* 0x010fe400078e0014 */
[C---:B------:R-:W-:Y:S02]  /*3fe0*/  VIADD R20, R0.reuse, 0x41 ;  /* 0x0000004100147836 */ /* 0x040fe40000000000 */
[----:B-----5:R-:W-:Y:S02]  /*3ff0*/  IMAD.MOV.U32 R61, RZ, RZ, R19 ;  /* 0x000000ffff3d7224 */ /* 0x020fe400078e0013 */
[C---:B------:R-:W-:Y:S02]  /*4000*/  VIADD R19, R0.reuse, 0x40 ;  /* 0x0000004000137836 */ /* 0x040fe40000000000 */
[----:B------:R-:W-:Y:S02]  /*4010*/  IMAD.MOV.U32 R62, RZ, RZ, R18 ;  /* 0x000000ffff3e7224 */ /* 0x000fe400078e0012 */
[----:B------:R-:W-:-:S02]  /*4020*/  VIADD R18, R0, 0x38 ;  /* 0x0000003800127836 */ /* 0x000fc40000000000 */
[----:B------:R-:W-:Y:S02]  /*4030*/  IMAD.MOV.U32 R64, RZ, RZ, R17 ;  /* 0x000000ffff407224 */ /* 0x000fe400078e0011 */
[C---:B------:R-:W-:Y:S02]  /*4040*/  VIADD R17, R0.reuse, 0x39 ;  /* 0x0000003900117836 */ /* 0x040fe40000000000 */
[----:B------:R-:W-:Y:S02]  /*4050*/  IMAD.MOV.U32 R68, RZ, RZ, R16 ;  /* 0x000000ffff447224 */ /* 0x000fe400078e0010 */
[C---:B------:R-:W-:Y:S02]  /*4060*/  VIADD R16, R0.reuse, 0x31 ;  /* 0x0000003100107836 */ /* 0x040fe40000000000 */
[----:B------:R-:W-:Y:S02]  /*4070*/  IMAD.MOV.U32 R67, RZ, RZ, R15 ;  /* 0x000000ffff437224 */ /* 0x000fe400078e000f */
[----:B------:R-:W-:-:S02]  /*4080*/  VIADD R15, R0, 0x30 ;  /* 0x00000030000f7836 */ /* 0x000fc40000000000 */
[----:B--2---:R-:W-:Y:S02]  /*4090*/  IMAD.MOV.U32 R74, RZ, RZ, R14 ;  /* 0x000000ffff4a7224 */ /* 0x004fe400078e000e */
[C---:B------:R-:W-:Y:S02]  /*40a0*/  VIADD R14, R0.reuse, 0x28 ;  /* 0x00000028000e7836 */ /* 0x040fe40000000000 */
[----:B------:R-:W-:Y:S02]  /*40b0*/  IMAD.MOV.U32 R57, RZ, RZ, R13 ;  /* 0x000000ffff397224 */ /* 0x000fe400078e000d */
        /* <DEDUP_REMOVED lines=12> */
[----:B------:R-:W-:Y:S02]  /*4180*/  IMAD.MOV.U32 R78, RZ, RZ, R6 ;  /* 0x000000ffff4e7224 */ /* 0x000fe400078e0006 */
[C---:B------:R-:W-:Y:S02]  /*4190*/  VIADD R6, R0.reuse, 0x8 ;  /* 0x0000000800067836 */ /* 0x040fe40000000000 */
[----:B------:R-:W-:-:S02]  /*41a0*/  VIADD R7, R0, 0x10 ;  /* 0x0000001000077836 */ /* 0x000fc40000000000 */
[----:B------:R-:W-:Y:S02]  /*41b0*/  IMAD.MOV.U32 R79, RZ, RZ, R4 ;  /* 0x000000ffff4f7224 */ /* 0x000fe400078e0004 */
[C---:B------:R-:W-:Y:S02]  /*41c0*/  VIADD R4, R0.reuse, 0x1 ;  /* 0x0000000100047836 */ /* 0x040fe40000000000 */
[----:B------:R-:W-:Y:S02]  /*41d0*/  IMAD.MOV.U32 R65, RZ, RZ, R5 ;  /* 0x000000ffff417224 */ /* 0x000fe400078e0005 */
[----:B------:R-:W-:Y:S01]  /*41e0*/  VIADD R5, R0, 0x9 ;  /* 0x0000000900057836 */ /* 0x000fe20000000000 */
[-C--:B------:R-:W-:Y:S02]  /*41f0*/  ISETP.GE.AND P0, PT, R4, R214.reuse, PT ;  /* 0x000000d60400720c */ /* 0x080fe40003f06270 */
[----:B------:R-:W-:Y:S02]  /*4200*/  FSEL R0, R79, -INF , P4 ;  /* 0xff8000004f007808 */ /* 0x000fe40002000000 */
[----:B------:R-:W-:-:S02]  /*4210*/  ISETP.GE.AND P4, PT, R6, R214, PT ;  /* 0x000000d60600720c */ /* 0x000fc40003f86270 */
        /* <DEDUP_REMOVED lines=22> */
[----:B------:R-:W-:Y:S01]  /*4380*/  ISETP.GE.AND P4, PT, R11, R214, PT ;  /* 0x000000d60b00720c */ /* 0x000fe20003f86270 */
[----:B------:R-:W-:Y:S01]  /*4390*/  IMAD.MOV.U32 R84, RZ, RZ, R69 ;  /* 0x000000ffff547224 */ /* 0x000fe200078e0045 */
        /* <DEDUP_REMOVED lines=122> */
[----:B------:R-:W-:Y:S02]  /*4b40*/  FSEL R181, R0, -INF , !P1 ;  /* 0xff80000000b57808 */ /* 0x000fe40004800000 */
[-C--:B------:R-:W-:Y:S02]  /*4b50*/  ISETP.GE.AND P5, PT, R42, R215.reuse, PT ;  /* 0x000000d72a00720c */ /* 0x080fe40003fa6270 */
[----:B------:R-:W-:Y:S02]  /*4b60*/  ISETP.GE.AND P1, PT, R44, R215, PT ;  /* 0x000000d72c00720c */ /* 0x000fe40003f26270 */
[----:B------:R-:W-:Y:S02]  /*4b70*/  FSEL R0, R176, -INF , P4 ;  /* 0xff800000b0007808 */ /* 0x000fe40002000000 */
[----:B------:R-:W-:-:S02]  /*4b80*/  ISETP.GE.AND P0, PT, R43, R214, PT ;  /* 0x000000d62b00720c */ /* 0x000fc40003f06270 */
[----:B------:R-:W-:Y:S02]  /*4b90*/  ISETP.GE.AND P4, PT, R46, R214, PT ;  /* 0x000000d62e00720c */ /* 0x000fe40003f86270 */
[----:B------:R-:W-:Y:S02]  /*4ba0*/  FSEL R197, R2, -INF , !P5 ;  /* 0xff80000002c57808 */ /* 0x000fe40006800000 */
[----:B------:R-:W-:Y:S02]  /*4bb0*/  FSEL R200, R0, -INF , !P1 ;  /* 0xff80000000c87808 */ /* 0x000fe40004800000 */
[-C--:B------:R-:W-:Y:S02]  /*4bc0*/  ISETP.GE.AND P5, PT, R43, R215.reuse, PT ;  /* 0x000000d72b00720c */ /* 0x080fe40003fa6270 */
        /* <DEDUP_REMOVED lines=8> */
[----:B------:R-:W-:Y:S02]  /*4c50*/  FSEL R2, R173, -INF , P0 ;  /* 0xff800000ad027808 */ /* 0x000fe40000000000 */
[----:B------:R-:W-:Y:S02]  /*4c60*/  ISETP.GE.AND P1, PT, R50, R215, PT ;  /* 0x000000d73200720c */ /* 0x000fe40003f26270 */
[----:B------:R-:W-:Y:S02]  /*4c70*/  FSEL R0, R164, -INF , P4 ;  /* 0xff800000a4007808 */ /* 0x000fe40002000000 */
[-C--:B------:R-:W-:Y:S02]  /*4c80*/  ISETP.GE.AND P0, PT, R49, R214.reuse, PT ;  /* 0x000000d63100720c */ /* 0x080fe40003f06270 */
[----:B------:R-:W-:Y:S02]  /*4c90*/  ISETP.GE.AND P4, PT, R51, R214, PT ;  /* 0x000000d63300720c */ /* 0x000fe40003f86270 */
[----:B------:R-:W-:-:S02]  /*4ca0*/  FSEL R204, R2, -INF , !P5 ;  /* 0xff80000002cc7808 */ /* 0x000fc40006800000 */
[----:B------:R-:W-:Y:S02]  /*4cb0*/  FSEL R209, R0, -INF , !P1 ;  /* 0xff80000000d17808 */ /* 0x000fe40004800000 */
[-C--:B------:R-:W-:Y:S02]  /*4cc0*/  ISETP.GE.AND P5, PT, R49, R215.reuse, PT ;  /* 0x000000d73100720c */ /* 0x080fe40003fa6270 */
[----:B------:R-:W-:Y:S02]  /*4cd0*/  FSEL R2, R165, -INF , P0 ;  /* 0xff800000a5027808 */ /* 0x000fe40000000000 */
        /* <DEDUP_REMOVED lines=59> */
[----:B------:R-:W-:Y:S01]  /*5090*/  ISETP.GE.AND P4, PT, R96, R214, PT ;  /* 0x000000d66000720c */ /* 0x000fe20003f86270 */
[----:B------:R-:W-:Y:S01]  /*50a0*/  IMAD.MOV.U32 R87, RZ, RZ, R65 ;  /* 0x000000ffff577224 */ /* 0x000fe200078e0041 */
[----:B------:R-:W-:Y:S01]  /*50b0*/  FSEL R244, R2, -INF , !P5 ;  /* 0xff80000002f47808 */ /* 0x000fe20006800000 */
[----:B------:R-:W-:Y:S01]  /*50c0*/  IMAD.MOV.U32 R65, RZ, RZ, R3 ;  /* 0x000000ffff417224 */ /* 0x000fe200078e0003 */
[----:B------:R-:W-:Y:S02]  /*50d0*/  FSEL R245, R0, -INF , !P1 ;  /* 0xff80000000f57808 */ /* 0x000fe40004800000 */
[----:B------:R-:W-:-:S02]  /*50e0*/  ISETP.GE.AND P5, PT, R94, R215, PT ;  /* 0x000000d75e00720c */ /* 0x000fc40003fa6270 */
[----:B------:R-:W-:Y:S02]  /*50f0*/  FSEL R3, R125, -INF , P0 ;  /* 0xff8000007d037808 */ /* 0x000fe40000000000 */
[----:B------:R-:W-:Y:S02]  /*5100*/  ISETP.GE.AND P1, PT, R96, R215, PT ;  /* 0x000000d76000720c */ /* 0x000fe40003f26270 */
[----:B------:R-:W-:Y:S02]  /*5110*/  FSEL R2, R120, -INF , P4 ;  /* 0xff80000078027808 */ /* 0x000fe40002000000 */
[----:B------:R-:W-:Y:S02]  /*5120*/  ISETP.GE.AND P0, PT, R97, R214, PT ;  /* 0x000000d66100720c */ /* 0x000fe40003f06270 */
[----:B------:R-:W-:Y:S02]  /*5130*/  FSEL R88, R3, -INF , !P5 ;  /* 0xff80000003587808 */ /* 0x000fe40006800000 */
[----:B------:R-:W-:-:S02]  /*5140*/  FSEL R98, R2, -INF , !P1 ;  /* 0xff80000002627808 */ /* 0x000fc40004800000 */
[----:B------:R-:W-:Y:S02]  /*5150*/  ISETP.GE.AND P5, PT, R97, R215, PT ;  /* 0x000000d76100720c */ /* 0x000fe40003fa6270 */
[-C--:B------:R-:W-:Y:S02]  /*5160*/  ISETP.GE.AND P4, PT, R100, R214.reuse, PT ;  /* 0x000000d66400720c */ /* 0x080fe40003f86270 */
[----:B------:R-:W-:Y:S02]  /*5170*/  FSEL R0, R121, -INF , P0 ;  /* 0xff80000079007808 */ /* 0x000fe40000000000 */
[----:B------:R-:W-:Y:S02]  /*5180*/  ISETP.GE.AND P1, PT, R103, R214, PT ;  /* 0x000000d66700720c */ /* 0x000fe40003f26270 */
[----:B------:R-:W-:Y:S02]  /*5190*/  FSEL R99, R0, -INF , !P5 ;  /* 0xff80000000637808 */ /* 0x000fe40006800000 */
[----:B------:R-:W-:-:S02]  /*51a0*/  FSEL R3, R116, -INF , P4 ;  /* 0xff80000074037808 */ /* 0x000fc40002000000 */
[----:B------:R-:W-:Y:S02]  /*51b0*/  FSEL R2, R117, -INF , P1 ;  /* 0xff80000075027808 */ /* 0x000fe40000800000 */
[-C--:B------:R-:W-:Y:S02]  /*51c0*/  ISETP.GE.AND P4, PT, R100, R215.reuse, PT ;  /* 0x000000d76400720c */ /* 0x080fe40003f86270 */
[----:B------:R-:W-:Y:S02]  /*51d0*/  ISETP.GE.AND P1, PT, R103, R215, PT ;  /* 0x000000d76700720c */ /* 0x000fe40003f26270 */
[----:B------:R-:W-:Y:S01]  /*51e0*/  FSEL R0, R65, -INF , P2 ;  /* 0xff80000041007808 */ /* 0x000fe20001000000 */
[----:B------:R-:W-:Y:S01]  /*51f0*/  IMAD.MOV.U32 R83, RZ, RZ, R77 ;  /* 0x000000ffff537224 */ /* 0x000fe200078e004d */
[-C--:B------:R-:W-:Y:S02]  /*5200*/  ISETP.GE.AND P0, PT, R4, R216.reuse, PT ;  /* 0x000000d80400720c */ /* 0x080fe40003f06270 */
[----:B------:R-:W-:Y:S01]  /*5210*/  ISETP.GE.AND P2, PT, R6, R216, PT ;  /* 0x000000d80600720c */ /* 0x000fe20003f46270 */
[----:B------:R-:W-:Y:S01]  /*5220*/  IMAD.MOV.U32 R77, RZ, RZ, R73 ;  /* 0x000000ffff4d7224 */ /* 0x000fe200078e0049 */
[----:B------:R-:W-:-:S02]  /*5230*/  FSEL R76, R3, -INF , !P4 ;  /* 0xff800000034c7808 */ /* 0x000fc40006000000 */
[----:B------:R-:W-:Y:S02]  /*5240*/  FSEL R73, R2, -INF , !P1 ;  /* 0xff80000002497808 */ /* 0x000fe40004800000 */
        /* <DEDUP_REMOVED lines=8> */
[-C--:B------:R-:W-:Y:S02]  /*52d0*/  ISETP.GE.AND P3, PT, R5, R217.reuse, PT ;  /* 0x000000d90500720c */ /* 0x080fe40003f66270 */
[----:B------:R-:W-:Y:S02]  /*52e0*/  ISETP.GE.AND P2, PT, R7, R217, PT ;  /* 0x000000d90700720c */ /* 0x000fe40003f46270 */
[----:B------:R-:W-:-:S02]  /*52f0*/  FSEL R3, R45, -INF , P1 ;  /* 0xff8000002d037808 */ /* 0x000fc40000800000 */
[----:B------:R-:W-:Y:S02]  /*5300*/  FSEL R0, R56, -INF , P0 ;  /* 0xff80000038007808 */ /* 0x000fe40000000000 */
[-C--:B------:R-:W-:Y:S02]  /*5310*/  ISETP.GE.AND P1, PT, R8, R216.reuse, PT ;  /* 0x000000d80800720c */ /* 0x080fe40003f26270 */
[----:B------:R-:W-:Y:S02]  /*5320*/  ISETP.GE.AND P4, PT, R10, R216, PT ;  /* 0x000000d80a00720c */ /* 0x000fe40003f86270 */
[----:B------:R-:W-:Y:S02]  /*5330*/  FSEL R45, R2, -INF , !P5 ;  /* 0xff800000022d7808 */ /* 0x000fe40006800000 */
[----:B------:R-:W-:Y:S02]  /*5340*/  ISETP.GE.AND P5, PT, R8, R217, PT ;  /* 0x000000d90800720c */ /* 0x000fe40003fa6270 */
[----:B------:R-:W-:-:S02]  /*5350*/  FSEL R8, R3, -INF , !P3 ;  /* 0xff80000003087808 */ /* 0x000fc40005800000 */
[----:B------:R-:W-:Y:S02]  /*5360*/  FSEL R56, R0, -INF , !P2 ;  /* 0xff80000000387808 */ /* 0x000fe40005000000 */
        /* <DEDUP_REMOVED lines=8> */
[----:B------:R-:W-:Y:S02]  /*53f0*/  ISETP.GE.AND P4, PT, R11, R217, PT ;  /* 0x000000d90b00720c */ /* 0x000fe40003f86270 */
[----:B------:R-:W-:Y:S02]  /*5400*/  FSEL R3, R74, -INF , P0 ;  /* 0xff8000004a037808 */ /* 0x000fe40000000000 */
[----:B------:R-:W-:Y:S02]  /*5410*/  FSEL R0, R57, -INF , P1 ;  /* 0xff80000039007808 */ /* 0x000fe40000800000 */
        /* <DEDUP_REMOVED lines=12> */
[-C--:B------:R-:W-:Y:S02]  /*54e0*/  ISETP.GE.AND P5, PT, R12, R217.reuse, PT ;  /* 0x000000d90c00720c */ /* 0x080fe40003fa6270 */
[-C--:B------:R-:W-:Y:S02]  /*54f0*/  ISETP.GE.AND P4, PT, R13, R217.reuse, PT ;  /* 0x000000d90d00720c */ /* 0x080fe40003f86270 */
[----:B------:R-:W-:Y:S02]  /*5500*/  ISETP.GE.AND P3, PT, R15, R217, PT ;  /* 0x000000d90f00720c */ /* 0x000fe40003f66270 */
[----:B------:R-:W-:-:S02]  /*5510*/  FSEL R3, R247, -INF , P1 ;  /* 0xff800000f7037808 */ /* 0x000fc40000800000 */
[----:B------:R-:W-:Y:S02]  /*5520*/  FSEL R0, R242, -INF , P0 ;  /* 0xff800000f2007808 */ /* 0x000fe40000000000 */
[-C--:B------:R-:W-:Y:S02]  /*5530*/  ISETP.GE.AND P1, PT, R16, R216.reuse, PT ;  /* 0x000000d81000720c */ /* 0x080fe40003f26270 */
[-C--:B------:R-:W-:Y:S01]  /*5540*/  ISETP.GE.AND P2, PT, R18, R216.reuse, PT ;  /* 0x000000d81200720c */ /* 0x080fe20003f46270 */
[----:B------:R-:W-:Y:S01]  /*5550*/  IMAD.MOV.U32 R247, RZ, RZ, R73 ;  /* 0x000000fffff77224 */ /* 0x000fe200078e0049 */
[----:B------:R-:W-:Y:S01]  /*5560*/  ISETP.GE.AND P0, PT, R17, R216, PT ;  /* 0x000000d81100720c */ /* 0x000fe20003f06270 */
[----:B------:R-:W-:Y:S01]  /*5570*/  IMAD.MOV.U32 R242, RZ, RZ, R76 ;  /* 0x000000fffff27224 */ /* 0x000fe200078e004c */
[----:B------:R-:W-:Y:S02]  /*5580*/  FSEL R73, R2, -INF , !P5 ;  /* 0xff80000002497808 */ /* 0x000fe40006800000 */
[----:B------:R-:W-:-:S02]  /*5590*/  FSEL R76, R3, -INF , !P4 ;  /* 0xff800000034c7808 */ /* 0x000fc40006000000 */
[----:B------:R-:W-:Y:S02]  /*55a0*/  FSEL R83, R0, -INF , !P3 ;  /* 0xff80000000537808 */ /* 0x000fe40005800000 */
[-C--:B------:R-:W-:Y:S02]  /*55b0*/  ISETP.GE.AND P4, PT, R18, R217.reuse, PT ;  /* 0x000000d91200720c */ /* 0x080fe40003f86270 */
[----:B------:R-:W-:Y:S02]  /*55c0*/  FSEL R2, R243, -INF , P1 ;  /* 0xff800000f3027808 */ /* 0x000fe40000800000 */
[----:B------:R-:W-:Y:S02]  /*55d0*/  FSEL R0, R238, -INF , P2 ;  /* 0xff800000ee007808 */ /* 0x000fe40001000000 */
[----:B------:R-:W-:Y:S02]  /*55e0*/  ISETP.GE.AND P1, PT, R19, R216, PT ;  /* 0x000000d81300720c */ /* 0x000fe40003f26270 */
[----:B------:R-:W-:Y:S01]  /*55f0*/  FSEL R3, R239, -INF , P0 ;  /* 0xff800000ef037808 */ /* 0x000fe20000000000 */
[----:B------:R-:W-:Y:S01]  /*5600*/  IMAD.MOV.U32 R239, RZ, RZ, R88 ;  /* 0x000000ffffef7224 */ /* 0x000fe200078e0058 */
[----:B------:R-:W-:-:S02]  /*5610*/  ISETP.GE.AND P3, PT, R17, R217, PT ;  /* 0x000000d91100720c */ /* 0x000fc40003f66270 */
[----:B------:R-:W-:Y:S02]  /*5620*/  FSEL R88, R0, -INF , !P4 ;  /* 0xff80000000587808 */ /* 0x000fe40006000000 */
[----:B------:R-:W-:Y:S01]  /*5630*/  FSEL R0, R234, -INF , P1 ;  /* 0xff800000ea007808 */ /* 0x000fe20000800000 */
[----:B------:R-:W-:Y:S01]  /*5640*/  IMAD.MOV.U32 R156, RZ, RZ, R87 ;  /* 0x000000ffff9c7224 */ /* 0x000fe200078e0057 */
[-C--:B------:R-:W-:Y:S02]  /*5650*/  ISETP.GE.AND P2, PT, R19, R217.reuse, PT ;  /* 0x000000d91300720c */ /* 0x080fe40003f46270 */
[----:B------:R-:W-:Y:S02]  /*5660*/  FSEL R87, R3, -INF , !P3 ;  /* 0xff80000003577808 */ /* 0x000fe40005800000 */
[C---:B------:R-:W-:Y:S02]  /*5670*/  ISETP.GE.AND P4, PT, R22.reuse, R216, PT ;  /* 0x000000d81600720c */ /* 0x040fe40003f86270 */
[----:B------:R-:W-:-:S02]  /*5680*/  ISETP.GE.AND P3, PT, R22, R217, PT ;  /* 0x000000d91600720c */ /* 0x000fc40003f66270 */
[----:B------:R-:W-:Y:S02]  /*5690*/  FSEL R22, R0, -INF , !P2 ;  /* 0xff80000000167808 */ /* 0x000fe40005000000 */
[----:B------:R-:W2:Y:S01]  /*56a0*/  LD.E R0, desc[UR4][R134.64+0xdc] ;  /* 0x0000dc0486007980 */ /* 0x000ea2000c101900 */
[----:B------:R-:W-:Y:S01]  /*56b0*/  ISETP.GE.AND P5, PT, R16, R217, PT ;  /* 0x000000d91000720c */ /* 0x000fe20003fa6270 */
[----:B------:R-:W-:Y:S01]  /*56c0*/  IMAD.MOV.U32 R132, RZ, RZ, R218 ;  /* 0x000000ffff847224 */ /* 0x000fe200078e00da */
[----:B------:R-:W-:Y:S01]  /*56d0*/  ISETP.GE.AND P0, PT, R20, R216, PT ;  /* 0x000000d81400720c */ /* 0x000fe20003f06270 */
[----:B------:R-:W-:Y:S01]  /*56e0*/  IMAD.MOV.U32 R218, RZ, RZ, R84 ;  /* 0x000000ffffda7224 */ /* 0x000fe200078e0054 */
[----:B------:R-:W-:Y:S02]  /*56f0*/  FSEL R84, R2, -INF , !P5 ;  /* 0xff80000002547808 */ /* 0x000fe40006800000 */
[----:B------:R-:W-:Y:S02]  /*5700*/  FSEL R3, R235, -INF , P0 ;  /* 0xff800000eb037808 */ /* 0x000fe40000000000 */
[----:B------:R-:W-:-:S02]  /*5710*/  FSEL R2, R230, -INF , P4 ;  /* 0xff800000e6027808 */ /* 0x000fc40002000000 */
[-C--:B------:R-:W-:Y:S02]  /*5720*/  ISETP.GE.AND P1, PT, R21, R216.reuse, PT ;  /* 0x000000d81500720c */ /* 0x080fe40003f26270 */
[----:B------:R-:W-:Y:S01]  /*5730*/  ISETP.GE.AND P0, PT, R23, R216, PT ;  /* 0x000000d81700720c */ /* 0x000fe20003f06270 */
[----:B------:R-:W-:Y:S01]  /*5740*/  IMAD.MOV.U32 R238, RZ, RZ, R98 ;  /* 0x000000ffffee7224 */ /* 0x000fe200078e0062 */
[----:B------:R-:W-:Y:S02]  /*5750*/  FSEL R98, R2, -INF , !P3 ;  /* 0xff80000002627808 */ /* 0x000fe40005800000 */
[-C--:B------:R-:W-:Y:S02]  /*5760*/  ISETP.GE.AND P5, PT, R20, R217.reuse, PT ;  /* 0x000000d91400720c */ /* 0x080fe40003fa6270 */
[-C--:B------:R-:W-:Y:S02]  /*5770*/  ISETP.GE.AND P2, PT, R21, R217.reuse, PT ;  /* 0x000000d91500720c */ /* 0x080fe40003f46270 */
[----:B------:R-:W-:-:S02]  /*5780*/  ISETP.GE.AND P4, PT, R23, R217, PT ;  /* 0x000000d91700720c */ /* 0x000fc40003f86270 */
[----:B------:R-:W-:Y:S02]  /*5790*/  FSEL R4, R231, -INF , P1 ;  /* 0xff800000e7047808 */ /* 0x000fe40000800000 */
[----:B------:R-:W-:Y:S02]  /*57a0*/  FSEL R2, R226, -INF , P0 ;  /* 0xff800000e2027808 */ /* 0x000fe40000000000 */
[-C--:B------:R-:W-:Y:S02]  /*57b0*/  ISETP.GE.AND P1, PT, R24, R216.reuse, PT ;  /* 0x000000d81800720c */ /* 0x080fe40003f26270 */
[----:B------:R-:W-:Y:S01]  /*57c0*/  ISETP.GE.AND P3, PT, R26, R216, PT ;  /* 0x000000d81a00720c */ /* 0x000fe20003f66270 */
[----:B------:R-:W-:Y:S01]  /*57d0*/  IMAD.MOV.U32 R243, RZ, RZ, R99 ;  /* 0x000000fffff37224 */ /* 0x000fe200078e0063 */
        /* <DEDUP_REMOVED lines=80> */
[-C--:B------:R-:W-:Y:S02]  /*5ce0*/  ISETP.GE.AND P5, PT, R50, R216.reuse, PT ;  /* 0x000000d83200720c */ /* 0x080fe40003fa6270 */
[----:B------:R-:W-:Y:S02]  /*5cf0*/  FSEL R174, R4, -INF , !P3 ;  /* 0xff80000004ae7808 */ /* 0x000fe40005800000 */
[----:B------:R-:W-:Y:S02]  /*5d00*/  ISETP.GE.AND P2, PT, R49, R216, PT ;  /* 0x000000d83100720c */ /* 0x000fe40003f46270 */
[----:B------:R-:W-:Y:S02]  /*5d10*/  FSEL R179, R2, -INF , !P1 ;  /* 0xff80000002b37808 */ /* 0x000fe40004800000 */
[----:B------:R-:W-:Y:S02]  /*5d20*/  ISETP.GE.AND P3, PT, R50, R217, PT ;  /* 0x000000d93200720c */ /* 0x000fe40003f66270 */
[----:B------:R-:W-:-:S02]  /*5d30*/  FSEL R3, R175, -INF , P0 ;  /* 0xff800000af037808 */ /* 0x000fc40000000000 */
[----:B------:R-:W-:Y:S02]  /*5d40*/  FSEL R2, R166, -INF , P5 ;  /* 0xff800000a6027808 */ /* 0x000fe40002800000 */
[----:B------:R-:W-:Y:S02]  /*5d50*/  ISETP.GE.AND P0, PT, R51, R216, PT ;  /* 0x000000d83300720c */ /* 0x000fe40003f06270 */
[----:B------:R-:W-:Y:S02]  /*5d60*/  FSEL R4, R167, -INF , P2 ;  /* 0xff800000a7047808 */ /* 0x000fe40001000000 */
[----:B------:R-:W-:Y:S02]  /*5d70*/  FSEL R167, R2, -INF , !P3 ;  /* 0xff80000002a77808 */ /* 0x000fe40005800000 */
[----:B------:R-:W-:Y:S02]  /*5d80*/  ISETP.GE.AND P5, PT, R51, R217, PT ;  /* 0x000000d93300720c */ /* 0x000fe40003fa6270 */
[----:B------:R-:W-:-:S04]  /*5d90*/  FSEL R2, R162, -INF , P0 ;  /* 0xff800000a2027808 */ /* 0x000fc80000000000 */
[----:B------:R-:W-:Y:S02]  /*5da0*/  FSEL R175, R2, -INF , !P5 ;  /* 0xff80000002af7808 */ /* 0x000fe40006800000 */
[----:B------:R-:W-:Y:S02]  /*5db0*/  FMNMX3.FTZ R2, R95, R61, R62, !PT ;  /* 0x0000003d5f027276 */ /* 0x000fe4000781003e */
[-C--:B------:R-:W-:Y:S02]  /*5dc0*/  ISETP.GE.AND P4, PT, R48, R217.reuse, PT ;  /* 0x000000d93000720c */ /* 0x080fe40003f86270 */
[----:B------:R-:W-:Y:S02]  /*5dd0*/  ISETP.GE.AND P2, PT, R52, R216, PT ;  /* 0x000000d83400720c */ /* 0x000fe40003f46270 */
[----:B------:R-:W-:Y:S02]  /*5de0*/  FMNMX3.FTZ R2, R2, R64, R68, !PT ;  /* 0x0000004002027276 */ /* 0x000fe40007810044 */
[----:B------:R-:W-:-:S02]  /*5df0*/  ISETP.GE.AND P1, PT, R49, R217, PT ;  /* 0x000000d93100720c */ /* 0x000fc40003f26270 */
[----:B------:R-:W-:Y:S02]  /*5e00*/  FSEL R166, R3, -INF , !P4 ;  /* 0xff80000003a67808 */ /* 0x000fe40006000000 */
[----:B------:R-:W-:Y:S02]  /*5e10*/  ISETP.GE.AND P0, PT, R53, R216, PT ;  /* 0x000000d83500720c */ /* 0x000fe40003f06270 */
[----:B------:R-:W-:Y:S02]  /*5e20*/  ISETP.GE.AND P3, PT, R52, R217, PT ;  /* 0x000000d93400720c */ /* 0x000fe40003f66270 */
[----:B------:R-:W-:Y:S02]  /*5e30*/  FSEL R3, R163, -INF , P2 ;  /* 0xff800000a3037808 */ /* 0x000fe40001000000 */
[----:B------:R-:W-:Y:S02]  /*5e40*/  FMNMX3.FTZ R2, R2, R67, R69, !PT ;  /* 0x0000004302027276 */ /* 0x000fe40007810045 */
[----:B------:R-:W-:-:S02]  /*5e50*/  FSEL R162, R4, -INF , !P1 ;  /* 0xff80000004a27808 */ /* 0x000fc40004800000 */
[----:B------:R-:W-:Y:S02]  /*5e60*/  FSEL R4, R159, -INF , P0 ;  /* 0xff8000009f047808 */ /* 0x000fe40000000000 */
[----:B------:R-:W-:Y:S02]  /*5e70*/  FSEL R159, R3, -INF , !P3 ;  /* 0xff800000039f7808 */ /* 0x000fe40005800000 */
        /* <DEDUP_REMOVED lines=29> */
[----:B------:R-:W-:Y:S02]  /*6050*/  ISETP.GE.AND P1, PT, R54, R217, PT ;  /* 0x000000d93600720c */ /* 0x000fe40003f26270 */
[----:B------:R-:W-:Y:S02]  /*6060*/  FSEL R5, R158, -INF , P4 ;  /* 0xff8000009e057808 */ /* 0x000fe40002000000 */
[----:B------:R-:W-:Y:S02]  /*6070*/  ISETP.GE.AND P0, PT, R60, R216, PT ;  /* 0x000000d83c00720c */ /* 0x000fe40003f06270 */
[----:B------:R-:W-:Y:S02]  /*6080*/  FMNMX3.FTZ R2, R2, R164, R170, !PT ;  /* 0x000000a402027276 */ /* 0x000fe400078100aa */
[----:B------:R-:W-:-:S02]  /*6090*/  FMNMX3.FTZ R21, R21, R185, R181, !PT ;  /* 0x000000b915157276 */ /* 0x000fc400078100b5 */
[-C--:B------:R-:W-:Y:S02]  /*60a0*/  ISETP.GE.AND P5, PT, R53, R217.reuse, PT ;  /* 0x000000d93500720c */ /* 0x080fe40003fa6270 */
[----:B------:R-:W-:Y:S02]  /*60b0*/  FSEL R163, R5, -INF , !P1 ;  /* 0xff80000005a37808 */ /* 0x000fe40004800000 */
[----:B------:R-:W-:Y:S02]  /*60c0*/  ISETP.GE.AND P3, PT, R60, R217, PT ;  /* 0x000000d93c00720c */ /* 0x000fe40003f66270 */
[----:B------:R-:W-:Y:S02]  /*60d0*/  FSEL R3, R151, -INF , P0 ;  /* 0xff80000097037808 */ /* 0x000fe40000000000 */
[-C--:B------:R-:W-:Y:S02]  /*60e0*/  ISETP.GE.AND P2, PT, R55, R216.reuse, PT ;  /* 0x000000d83700720c */ /* 0x080fe40003f46270 */
[----:B------:R-:W-:-:S02]  /*60f0*/  ISETP.GE.AND P1, PT, R63, R216, PT ;  /* 0x000000d83f00720c */ /* 0x000fc40003f26270 */
[----:B------:R-:W-:Y:S02]  /*6100*/  FMNMX3.FTZ R2, R2, R165, R172, !PT ;  /* 0x000000a502027276 */ /* 0x000fe400078100ac */
[----:B------:R-:W-:Y:S02]  /*6110*/  FMNMX3.FTZ R21, R21, R197, R200, !PT ;  /* 0x000000c515157276 */ /* 0x000fe400078100c8 */
[----:B------:R-:W-:Y:S02]  /*6120*/  FSEL R182, R4, -INF , !P5 ;  /* 0xff80000004b67808 */ /* 0x000fe40006800000 */
[----:B------:R-:W-:Y:S02]  /*6130*/  FSEL R187, R3, -INF , !P3 ;  /* 0xff80000003bb7808 */ /* 0x000fe40005800000 */
[-C--:B------:R-:W-:Y:S02]  /*6140*/  ISETP.GE.AND P4, PT, R55, R217.reuse, PT ;  /* 0x000000d93700720c */ /* 0x080fe40003f86270 */
[----:B------:R-:W-:-:S02]  /*6150*/  ISETP.GE.AND P5, PT, R63, R217, PT ;  /* 0x000000d93f00720c */ /* 0x000fc40003fa6270 */
[----:B------:R-:W-:Y:S02]  /*6160*/  FSEL R4, R150, -INF , P2 ;  /* 0xff80000096047808 */ /* 0x000fe40001000000 */
[----:B------:R-:W-:Y:S02]  /*6170*/  FSEL R3, R146, -INF , P1 ;  /* 0xff80000092037808 */ /* 0x000fe40000800000 */
[----:B------:R-:W-:Y:S02]  /*6180*/  FMNMX3.FTZ R2, R2, R39, R176, !PT ;  /* 0x0000002702027276 */ /* 0x000fe400078100b0 */
[----:B------:R-:W-:Y:S02]  /*6190*/  ISETP.GE.AND P2, PT, R66, R216, PT ;  /* 0x000000d84200720c */ /* 0x000fe40003f46270 */
[----:B------:R-:W-:Y:S02]  /*61a0*/  FMNMX3.FTZ R21, R21, R201, R205, !PT ;  /* 0x000000c915157276 */ /* 0x000fe400078100cd */
[----:B------:R-:W-:-:S02]  /*61b0*/  FSEL R190, R4, -INF , !P4 ;  /* 0xff80000004be7808 */ /* 0x000fc40006000000 */
[----:B------:R-:W-:Y:S02]  /*61c0*/  FSEL R186, R3, -INF , !P5 ;  /* 0xff80000003ba7808 */ /* 0x000fe40006800000 */
[----:B------:R-:W-:Y:S02]  /*61d0*/  FMNMX3.FTZ R2, R2, R173, R180, !PT ;  /* 0x000000ad02027276 */ /* 0x000fe400078100b4 */
[----:B------:R-:W-:Y:S02]  /*61e0*/  ISETP.GE.AND P4, PT, R66, R217, PT ;  /* 0x000000d94200720c */ /* 0x000fe40003f86270 */
[----:B------:R-:W-:Y:S02]  /*61f0*/  FSEL R3, R147, -INF , P2 ;  /* 0xff80000093037808 */ /* 0x000fe40001000000 */
[----:B------:R-:W-:Y:S02]  /*6200*/  ISETP.GE.AND P0, PT, R70, R216, PT ;  /* 0x000000d84600720c */ /* 0x000fe40003f06270 */
[----:B------:R-:W-:-:S02]  /*6210*/  FMNMX3.FTZ R21, R21, R204, R209, !PT ;  /* 0x000000cc15157276 */ /* 0x000fc400078100d1 */
[----:B------:R-:W-:Y:S02]  /*6220*/  FMNMX3.FTZ R2, R2, R177, R178, !PT ;  /* 0x000000b102027276 */ /* 0x000fe400078100b2 */
[----:B------:R-:W-:Y:S02]  /*6230*/  FSEL R183, R3, -INF , !P4 ;  /* 0xff80000003b77808 */ /* 0x000fe40006000000 */
[----:B------:R-:W-:Y:S02]  /*6240*/  ISETP.GE.AND P3, PT, R70, R217, PT ;  /* 0x000000d94600720c */ /* 0x000fe40003f66270 */
        /* <DEDUP_REMOVED lines=31> */
[----:B------:R-:W-:Y:S02]  /*6440*/  FMNMX3.FTZ R21, R21, R240, R241, !PT ;  /* 0x000000f015157276 */ /* 0x000fe400078100f1 */
[----:B------:R-:W-:-:S02]  /*6450*/  ISETP.GE.AND P4, PT, R89, R217, PT ;  /* 0x000000d95900720c */ /* 0x000fc40003f86270 */
[----:B------:R-:W-:Y:S02]  /*6460*/  FSEL R3, R131, -INF , P2 ;  /* 0xff80000083037808 */ /* 0x000fe40001000000 */
[----:B------:R-:W-:Y:S02]  /*6470*/  ISETP.GE.AND P0, PT, R92, R216, PT ;  /* 0x000000d85c00720c */ /* 0x000fe40003f06270 */
[----:B------:R-:W-:Y:S02]  /*6480*/  FMNMX3.FTZ R2, R2, R183, R198, !PT ;  /* 0x000000b702027276 */ /* 0x000fe400078100c6 */
[----:B------:R-:W-:Y:S02]  /*6490*/  FMNMX3.FTZ R21, R21, R244, R245, !PT ;  /* 0x000000f415157276 */ /* 0x000fe400078100f5 */
[----:B------:R-:W-:Y:S02]  /*64a0*/  ISETP.GE.AND P1, PT, R94, R216, PT ;  /* 0x000000d85e00720c */ /* 0x000fe40003f26270 */
[----:B------:R-:W-:-:S02]  /*64b0*/  FSEL R203, R3, -INF , !P4 ;  /* 0xff80000003cb7808 */ /* 0x000fc40006000000 */
[----:B------:R-:W-:Y:S02]  /*64c0*/  ISETP.GE.AND P3, PT, R92, R217, PT ;  /* 0x000000d95c00720c */ /* 0x000fe40003f66270 */
[-C--:B------:R-:W-:Y:S02]  /*64d0*/  ISETP.GE.AND P2, PT, R96, R216.reuse, PT ;  /* 0x000000d86000720c */ /* 0x080fe40003f46270 */
[----:B------:R-:W-:Y:S02]  /*64e0*/  FSEL R3, R126, -INF , P0 ;  /* 0xff8000007e037808 */ /* 0x000fe40000000000 */
[----:B------:R-:W-:Y:S02]  /*64f0*/  FMNMX3.FTZ R2, R2, R195, R194, !PT ;  /* 0x000000c302027276 */ /* 0x000fe400078100c2 */
[----:B------:R-:W-:Y:S02]  /*6500*/  FMNMX3.FTZ R21, R21, R239, R238, !PT ;  /* 0x000000ef15157276 */ /* 0x000fe400078100ee */
[----:B------:R-:W-:-:S02]  /*6510*/  ISETP.GE.AND P0, PT, R97, R216, PT ;  /* 0x000000d86100720c */ /* 0x000fc40003f06270 */
[----:B------:R-:W-:Y:S02]  /*6520*/  FSEL R7, R127, -INF , P1 ;  /* 0xff8000007f077808 */ /* 0x000fe40000800000 */
[-C--:B------:R-:W-:Y:S02]  /*6530*/  ISETP.GE.AND P5, PT, R94, R217.reuse, PT ;  /* 0x000000d95e00720c */ /* 0x080fe40003fa6270 */
[----:B------:R-:W-:Y:S02]  /*6540*/  ISETP.GE.AND P4, PT, R96, R217, PT ;  /* 0x000000d96000720c */ /* 0x000fe40003f86270 */
[----:B------:R-:W-:Y:S02]  /*6550*/  FSEL R202, R3, -INF , !P3 ;  /* 0xff80000003ca7808 */ /* 0x000fe40005800000 */
[----:B------:R-:W-:Y:S02]  /*6560*/  ISETP.GE.AND P1, PT, R100, R216, PT ;  /* 0x000000d86400720c */ /* 0x000fe40003f26270 */
[----:B------:R-:W-:-:S02]  /*6570*/  FSEL R6, R122, -INF , P2 ;  /* 0xff8000007a067808 */ /* 0x000fc40001000000 */
[----:B------:R-:W-:Y:S02]  /*6580*/  FMNMX3.FTZ R2, R2, R191, R206, !PT ;  /* 0x000000bf02027276 */ /* 0x000fe400078100ce */
[----:B------:R-:W-:Y:S02]  /*6590*/  FMNMX3.FTZ R21, R21, R243, R242, !PT ;  /* 0x000000f315157276 */ /* 0x000fe400078100f2 */
[----:B------:R-:W-:Y:S02]  /*65a0*/  FSEL R4, R123, -INF , P0 ;  /* 0xff8000007b047808 */ /* 0x000fe40000000000 */
[-C--:B------:R-:W-:Y:S02]  /*65b0*/  ISETP.GE.AND P3, PT, R97, R217.reuse, PT ;  /* 0x000000d96100720c */ /* 0x080fe40003f66270 */
[----:B------:R-:W-:Y:S02]  /*65c0*/  ISETP.GE.AND P2, PT, R100, R217, PT ;  /* 0x000000d96400720c */ /* 0x000fe40003f46270 */
[----:B------:R-:W-:-:S02]  /*65d0*/  ISETP.GE.AND P0, PT, R103, R216, PT ;  /* 0x000000d86700720c */ /* 0x000fc40003f06270 */
[----:B------:R-:W-:Y:S02]  /*65e0*/  FSEL R5, R118, -INF , P1 ;  /* 0xff80000076057808 */ /* 0x000fe40000800000 */
[----:B------:R-:W-:Y:S02]  /*65f0*/  FSEL R199, R7, -INF , !P5 ;  /* 0xff80000007c77808 */ /* 0x000fe40006800000 */
[----:B------:R-:W-:Y:S02]  /*6600*/  FSEL R207, R6, -INF , !P4 ;  /* 0xff80000006cf7808 */ /* 0x000fe40006000000 */
[----:B------:R-:W-:Y:S02]  /*6610*/  FMNMX3.FTZ R2, R2, R203, R202, !PT ;  /* 0x000000cb02027276 */ /* 0x000fe400078100ca */
[----:B------:R-:W-:Y:S02]  /*6620*/  FMNMX.FTZ R21, R247, R21, !PT ;  /* 0x00000015f7157209 */ /* 0x000fe40007810000 */
[----:B------:R-:W-:-:S02]  /*6630*/  ISETP.GE.AND P1, PT, R103, R217, PT ;  /* 0x000000d96700720c */ /* 0x000fc40003f26270 */
[----:B------:R-:W-:Y:S02]  /*6640*/  FSEL R3, R119, -INF , P0 ;  /* 0xff80000077037808 */ /* 0x000fe40000000000 */
        /* <DEDUP_REMOVED lines=19> */
[----:B------:R-:W-:Y:S02]  /*6780*/  IMAD.MOV.U32 R218, RZ, RZ, 0x20 ;  /* 0x00000020ffda7424 */ /* 0x000fe400078e00ff */
[----:B------:R-:W-:-:S02]  /*6790*/  IMAD R144, R3, 0x2, R210 ;  /* 0x0000000203907824 */ /* 0x000fc400078e02d2 */
[----:B------:R-:W-:Y:S02]  /*67a0*/  FSEL R5, R5, RZ, P0 ;  /* 0x000000ff05057208 */ /* 0x000fe40000000000 */
[----:B---3--:R-:W-:Y:S01]  /*67b0*/  FMNMX.FTZ R20, R2, R20, !PT ;  /* 0x0000001402147209 */ /* 0x008fe20007810000 */
[----:B------:R-:W1:Y:S01]  /*67c0*/  LDSM.16.MT88.4 R16, [R144+0x5000] ;  /* 0x005000009010783b */ /* 0x000e620000004200 */
[----:B------:R-:W-:Y:S01]  /*67d0*/  ISETP.NE.AND P1, PT, R156, RZ, PT ;  /* 0x000000ff9c00720c */ /* 0x000fe20003f25270 */
[-CC-:B------:R-:W-:Y:S01]  /*67e0*/  FFMA.FTZ R4, R95, R0.reuse, -R5.reuse ;  /* 0x000000005f047223 */ /* 0x180fe20000010805 */
[--C-:B------:R-:W-:Y:S01]  /*67f0*/  FFMA.FTZ R2, R61, R0, -R5.reuse ;  /* 0x000000003d027223 */ /* 0x100fe20000010805 */
[----:B------:R-:W-:Y:S01]  /*6800*/  FMUL.FTZ R3, R0, R20 ;  /* 0x0000001400037220 */ /* 0x000fe20000410000 */
[----:B------:R-:W-:Y:S01]  /*6810*/  FSETP.NEU.FTZ.AND P0, PT, R20, -INF , PT ;  /* 0xff8000001400780b */ /* 0x000fe20003f1d000 */
[----:B------:R-:W-:Y:S01]  /*6820*/  LDSM.16.MT88.4 R32, [R144+0x5400] ;  /* 0x005400009020783b */ /* 0x000fe20000004200 */
[----:B------:R-:W-:Y:S01]  /*6830*/  SEL R218, R218, 0xffffffe0, !P1 ;  /* 0xffffffe0dada7807 */ /* 0x000fe20004800000 */
[----:B------:R2:W-:Y:S01]  /*6840*/  MUFU.EX2 R66, R4 ;  /* 0x0000000400427308 */ /* 0x0005e20000000800 */
[----:B------:R-:W-:Y:S01]  /*6850*/  FSEL R3, R3, RZ, P0 ;  /* 0x000000ff03037208 */ /* 0x000fe20000000000 */
[----:B------:R-:W-:Y:S02]  /*6860*/  LDSM.16.MT88.4 R48, [R144+0x5800] ;  /* 0x005800009030783b */ /* 0x000fe40000004200 */
[----:B------:R3:W-:Y:S01]  /*6870*/  MUFU.EX2 R63, R2 ;  /* 0x00000002003f7308 */ /* 0x0007e20000000800 */
[----:B------:R-:W-:Y:S01]  /*6880*/  IMAD.IADD R60, R144, 0x1, R218 ;  /* 0x00000001903c7824 */ /* 0x000fe200078e02da */
[----:B------:R-:W-:Y:S04]  /*6890*/  LDSM.16.MT88.4 R52, [R144+0x5c00] ;  /* 0x005c00009034783b */ /* 0x000fe80000004200 */
[----:B------:R-:W4:Y:S01]  /*68a0*/  LDSM.16.MT88.4 R12, [R60+0x5000] ;  /* 0x005000003c0c783b */ /* 0x000f220000004200 */
[-CC-:B--2---:R-:W-:Y:S01]  /*68b0*/  FFMA.FTZ R4, R62, R0.reuse, -R5.reuse ;  /* 0x000000003e047223 */ /* 0x184fe20000010805 */
[----:B---3--:R-:W-:-:S03]  /*68c0*/  FFMA.FTZ R2, R64, R0, -R5 ;  /* 0x0000000040027223 */ /* 0x008fc60000010805 */
[----:B------:R2:W-:Y:S04]  /*68d0*/  MUFU.EX2 R70, R4 ;  /* 0x0000000400467308 */ /* 0x0005e80000000800 */
[----:B------:R3:W5:Y:S01]  /*68e0*/  MUFU.EX2 R137, R2 ;  /* 0x0000000200897308 */ /* 0x0007620000000800 */
[-CC-:B--2---:R-:W-:Y:S01]  /*68f0*/  FFMA.FTZ R4, R65, R0.reuse, -R3.reuse ;  /* 0x0000000041047223 */ /* 0x184fe20000010803 */
[----:B---3--:R-:W-:-:S03]  /*6900*/  FFMA.FTZ R2, R45, R0, -R3 ;  /* 0x000000002d027223 */ /* 0x008fc60000010803 */
[----:B------:R2:W-:Y:S04]  /*6910*/  MUFU.EX2 R62, R4 ;  /* 0x00000004003e7308 */ /* 0x0005e80000000800 */
[----:B------:R3:W1:Y:S01]  /*6920*/  MUFU.EX2 R7, R2 ;  /* 0x0000000200077308 */ /* 0x0006620000000800 */
[--C-:B--2---:R-:W-:Y:S01]  /*6930*/  FFMA.FTZ R4, R47, R0, -R3.reuse ;  /* 0x000000002f047223 */ /* 0x104fe20000010803 */
[----:B-----5:R-:W-:Y:S01]  /*6940*/  F2FP.F16.F32.PACK_AB R10, R137, R70 ;  /* 0x00000046890a723e */ /* 0x020fe200000000ff */
[----:B------:R-:W2:Y:S01]  /*6950*/  LDSM.16.MT88.4 R44, [R60+0x5400] ;  /* 0x005400003c2c783b */ /* 0x000ea20000004200 */
[-C--:B---3--:R-:W-:Y:S01]  /*6960*/  FFMA.FTZ R2, R8, R0.reuse, -R3 ;  /* 0x0000000008027223 */ /* 0x088fe20000010803 */
[----:B------:R3:W-:Y:S04]  /*6970*/  MUFU.EX2 R64, R4 ;  /* 0x0000000400407308 */ /* 0x0007e80000000800 */
[----:B------:R5:W4:Y:S01]  /*6980*/  MUFU.EX2 R72, R2 ;  /* 0x0000000200487308 */ /* 0x000b220000000800 */
[-CC-:B---3--:R-:W-:Y:S01]  /*6990*/  FFMA.FTZ R4, R68, R0.reuse, -R5.reuse ;  /* 0x0000000044047223 */ /* 0x188fe20000010805 */
[----:B-----5:R-:W-:-:S03]  /*69a0*/  FFMA.FTZ R2, R67, R0, -R5 ;  /* 0x0000000043027223 */ /* 0x020fc60000010805 */
[----:B------:R3:W-:Y:S04]  /*69b0*/  MUFU.EX2 R68, R4 ;  /* 0x0000000400447308 */ /* 0x0007e80000000800 */
[----:B------:R5:W2:Y:S01]  /*69c0*/  MUFU.EX2 R136, R2 ;  /* 0x0000000200887308 */ /* 0x000aa20000000800 */
[----:B------:R-:W-:Y:S01]  /*69d0*/  F2FP.F16.F32.PACK_AB R8, R63, R66 ;  /* 0x000000423f08723e */ /* 0x000fe200000000ff */
[-CC-:B---3--:R-:W-:Y:S01]  /*69e0*/  FFMA.FTZ R4, R69, R0.reuse, -R5.reuse ;  /* 0x0000000045047223 */ /* 0x188fe20000010805 */
[----:B-----5:R-:W-:-:S03]  /*69f0*/  FFMA.FTZ R2, R71, R0, -R5 ;  /* 0x0000000047027223 */ /* 0x020fc60000010805 */
[----:B------:R3:W-:Y:S04]  /*6a00*/  MUFU.EX2 R142, R4 ;  /* 0x00000004008e7308 */ /* 0x0007e80000000800 */
[----:B------:R5:W2:Y:S01]  /*6a10*/  MUFU.EX2 R158, R2 ;  /* 0x00000002009e7308 */ /* 0x000aa20000000800 */
[----:B-1----:R-:W-:Y:S02]  /*6a20*/  F2FP.F16.F32.PACK_AB R9, R7, R62 ;  /* 0x0000003e0709723e */ /* 0x002fe400000000ff */
[----:B----4-:R-:W-:Y:S01]  /*6a30*/  F2FP.F16.F32.PACK_AB R11, R72, R64 ;  /* 0x00000040480b723e */ /* 0x010fe200000000ff */
[-CC-:B---3--:R-:W-:Y:S01]  /*6a40*/  FFMA.FTZ R4, R56, R0.reuse, -R3.reuse ;  /* 0x0000000038047223 */ /* 0x188fe20000010803 */
[----:B-----5:R-:W-:-:S03]  /*6a50*/  FFMA.FTZ R2, R59, R0, -R3 ;  /* 0x000000003b027223 */ /* 0x020fc60000010803 */
[----:B------:R1:W-:Y:S04]  /*6a60*/  MUFU.EX2 R65, R4 ;  /* 0x0000000400417308 */ /* 0x0003e80000000800 */
[----:B------:R3:W4:Y:S01]  /*6a70*/  MUFU.EX2 R67, R2 ;  /* 0x0000000200437308 */ /* 0x0007220000000800 */
[----:B------:R-:W-:Y:S01]  /*6a80*/  HMMA.16816.F32 R28, R8, R16, RZ ;  /* 0x00000010081c723c */ /* 0x000fe200000018ff */
[-CC-:B-1----:R-:W-:Y:S01]  /*6a90*/  FFMA.FTZ R4, R58, R0.reuse, -R3.reuse ;  /* 0x000000003a047223 */ /* 0x182fe20000010803 */
[----:B---3--:R-:W-:-:S03]  /*6aa0*/  FFMA.FTZ R2, R57, R0, -R3 ;  /* 0x0000000039027223 */ /* 0x008fc60000010803 */
[----:B------:R-:W-:Y:S03]  /*6ab0*/  MUFU.EX2 R71, R4 ;  /* 0x0000000400477308 */ /* 0x000fe60000000800 */
[C---:B------:R-:W-:Y:S01]  /*6ac0*/  HMMA.16816.F32 R24, R8.reuse, R18, RZ ;  /* 0x000000120818723c */ /* 0x040fe200000018ff */
[----:B------:R-:W-:Y:S01]  /*6ad0*/  LDSM.16.MT88.4 R56, [R60+0x5c00] ;  /* 0x005c00003c38783b */ /* 0x000fe20000004200 */
[----:B------:R1:W3:Y:S06]  /*6ae0*/  MUFU.EX2 R150, R2 ;  /* 0x0000000200967308 */ /* 0x0002ec0000000800 */
[----:B------:R-:W-:Y:S01]  /*6af0*/  HMMA.16816.F32 R16, R8, R12, RZ ;  /* 0x0000000c0810723c */ /* 0x000fe200000018ff */
[-CC-:B-1----:R-:W-:Y:S01]  /*6b00*/  FFMA.FTZ R2, R78, R0.reuse, -R5.reuse ;  /* 0x000000004e027223 */ /* 0x182fe20000010805 */
[----:B------:R-:W-:-:S03]  /*6b10*/  FFMA.FTZ R4, R79, R0, -R5 ;  /* 0x000000004f047223 */ /* 0x000fc60000010805 */
[----:B------:R1:W-:Y:S03]  /*6b20*/  MUFU.EX2 R147, R2 ;  /* 0x0000000200937308 */ /* 0x0003e60000000800 */
[----:B------:R-:W-:Y:S01]  /*6b30*/  HMMA.16816.F32 R12, R8, R14, RZ ;  /* 0x0000000e080c723c */ /* 0x000fe200000018ff */
[----:B--2---:R-:W-:Y:S01]  /*6b40*/  F2FP.F16.F32.PACK_AB R8, R136, R68 ;  /* 0x000000448808723e */ /* 0x004fe200000000ff */
[----:B------:R2:W5:Y:S01]  /*6b50*/  MUFU.EX2 R149, R4 ;  /* 0x0000000400957308 */ /* 0x0005620000000800 */
[----:B------:R-:W-:Y:S02]  /*6b60*/  F2FP.F16.F32.PACK_AB R10, R158, R142 ;  /* 0x0000008e9e0a723e */ /* 0x000fe400000000ff */
[----:B----4-:R-:W-:Y:S02]  /*6b70*/  F2FP.F16.F32.PACK_AB R9, R67, R65 ;  /* 0x000000414309723e */ /* 0x010fe400000000ff */
[----:B---3--:R-:W-:Y:S01]  /*6b80*/  F2FP.F16.F32.PACK_AB R11, R150, R71 ;  /* 0x00000047960b723e */ /* 0x008fe200000000ff */
        /* <DEDUP_REMOVED lines=30> */
[----:B------:R-:W-:Y:S01]  /*6d70*/  IMAD.MOV.U32 R246, RZ, RZ, R132 ;  /* 0x000000fffff67224 */ /* 0x000fe200078e0084 */
        /* <DEDUP_REMOVED lines=33> */
[-C--:B-1----:R-:W-:Y:S01]  /*6f90*/  FFMA.FTZ R2, R23, R0.reuse, -R3 ;  /* 0x0000000017027223 */ /* 0x082fe20000010803 */
[C---:B------:R-:W-:Y:S01]  /*6fa0*/  HMMA.16816.F32 R24, R8.reuse, R54, R24 ;  /* 0x000000360818723c */ /* 0x040fe20000001818 */
[----:B------:R-:W-:Y:S02]  /*6fb0*/  LDSM.16.MT88.4 R52, [R144+0x6800] ;  /* 0x006800009034783b */ /* 0x000fe40000004200 */
[----:B------:R1:W3:Y:S05]  /*6fc0*/  MUFU.EX2 R120, R2 ;  /* 0x0000000200787308 */ /* 0x0002ea0000000800 */
[C---:B------:R-:W-:Y:S08]  /*6fd0*/  HMMA.16816.F32 R16, R8.reuse, R56, R28 ;  /* 0x000000380810723c */ /* 0x040ff0000000181c */
[----:B------:R-:W-:Y:S01]  /*6fe0*/  HMMA.16816.F32 R12, R8, R58, R12 ;  /* 0x0000003a080c723c */ /* 0x000fe2000000180c */
[----:B----4-:R-:W-:Y:S01]  /*6ff0*/  F2FP.F16.F32.PACK_AB R8, R125, R127 ;  /* 0x0000007f7d08723e */ /* 0x010fe200000000ff */
[--C-:B-1----:R-:W-:Y:S01]  /*7000*/  FFMA.FTZ R2, R106, R0, -R5.reuse ;  /* 0x000000006a027223 */ /* 0x102fe20000010805 */
        /* <DEDUP_REMOVED lines=33> */
[----:B----4-:R-:W-:Y:S01]  /*7220*/  FFMA.FTZ R2, R168, R0, -R5 ;  /* 0x00000000a8027223 */ /* 0x010fe20000010805 */
[----:B------:R-:W-:-:S03]  /*7230*/  F2FP.F16.F32.PACK_AB R11, R113, R111 ;  /* 0x0000006f710b723e */ /* 0x000fc600000000ff */
[----:B------:R1:W-:Y:S01]  /*7240*/  MUFU.EX2 R115, R2 ;  /* 0x0000000200737308 */ /* 0x0003e20000000800 */
[----:B--2---:R-:W-:-:S03]  /*7250*/  FFMA.FTZ R4, R169, R0, -R5 ;  /* 0x00000000a9047223 */ /* 0x004fc60000010805 */
[----:B------:R-:W-:Y:S01]  /*7260*/  MUFU.EX2 R108, R6 ;  /* 0x00000006006c7308 */ /* 0x000fe20000000800 */
[C---:B------:R-:W-:Y:S01]  /*7270*/  HMMA.16816.F32 R28, R8.reuse, R40, R28 ;  /* 0x00000028081c723c */ /* 0x040fe2000000181c */
[-CC-:B-1----:R-:W-:Y:S02]  /*7280*/  FFMA.FTZ R2, R117, R0.reuse, -R3.reuse ;  /* 0x0000000075027223 */ /* 0x182fe40000010803 */
[----:B------:R1:W2:Y:S04]  /*7290*/  MUFU.EX2 R117, R4 ;  /* 0x0000000400757308 */ /* 0x0002a80000000800 */
[----:B------:R4:W5:Y:S01]  /*72a0*/  MUFU.EX2 R106, R2 ;  /* 0x00000002006a7308 */ /* 0x0009620000000800 */
[----:B------:R-:W-:Y:S01]  /*72b0*/  HMMA.16816.F32 R12, R8, R42, R12 ;  /* 0x0000002a080c723c */ /* 0x000fe2000000180c */
[----:B------:R-:W5:Y:S01]  /*72c0*/  LDSM.16.MT88.4 R40, [R144+0x6c00] ;  /* 0x006c00009028783b */ /* 0x000f620000004200 */
[-CC-:B-1----:R-:W-:Y:S01]  /*72d0*/  FFMA.FTZ R4, R160, R0.reuse, -R3.reuse ;  /* 0x00000000a0047223 */ /* 0x182fe20000010803 */
[----:B----4-:R-:W-:-:S03]  /*72e0*/  FFMA.FTZ R2, R157, R0, -R3 ;  /* 0x000000009d027223 */ /* 0x010fc60000010803 */
[----:B------:R-:W-:Y:S02]  /*72f0*/  MUFU.EX2 R109, R4 ;  /* 0x00000004006d7308 */ /* 0x000fe40000000800 */
[C---:B------:R-:W-:Y:S02]  /*7300*/  HMMA.16816.F32 R16, R8.reuse, R48, R32 ;  /* 0x000000300810723c */ /* 0x040fe40000001820 */
[----:B------:R1:W4:Y:S06]  /*7310*/  MUFU.EX2 R107, R2 ;  /* 0x00000002006b7308 */ /* 0x00032c0000000800 */
[----:B------:R-:W-:Y:S01]  /*7320*/  HMMA.16816.F32 R24, R8, R50, R24 ;  /* 0x000000320818723c */ /* 0x000fe20000001818 */
[-CC-:B-1----:R-:W-:Y:S01]  /*7330*/  FFMA.FTZ R2, R196, R0.reuse, -R5.reuse ;  /* 0x00000000c4027223 */ /* 0x182fe20000010805 */
[----:B------:R-:W-:Y:S01]  /*7340*/  FFMA.FTZ R4, R171, R0, -R5 ;  /* 0x00000000ab047223 */ /* 0x000fe20000010805 */
[----:B---3--:R-:W-:Y:S01]  /*7350*/  F2FP.F16.F32.PACK_AB R8, R114, R122 ;  /* 0x0000007a7208723e */ /* 0x008fe200000000ff */
[----:B------:R-:W-:Y:S01]  /*7360*/  FFMA.FTZ R6, R164, R0, -R3 ;  /* 0x00000000a4067223 */ /* 0x000fe20000010803 */
[----:B------:R1:W-:Y:S01]  /*7370*/  MUFU.EX2 R102, R2 ;  /* 0x0000000200667308 */ /* 0x0003e20000000800 */
[----:B--2---:R-:W-:Y:S01]  /*7380*/  F2FP.F16.F32.PACK_AB R10, R117, R115 ;  /* 0x00000073750a723e */ /* 0x004fe200000000ff */
[----:B------:R-:W2:Y:S02]  /*7390*/  LDSM.16.MT88.4 R48, [R144+0x7000] ;  /* 0x007000009030783b */ /* 0x000ea40000004200 */
[----:B------:R3:W2:Y:S01]  /*73a0*/  MUFU.EX2 R103, R4 ;  /* 0x0000000400677308 */ /* 0x0006a20000000800 */
[----:B-----5:R-:W-:Y:S01]  /*73b0*/  F2FP.F16.F32.PACK_AB R9, R108, R106 ;  /* 0x0000006a6c09723e */ /* 0x020fe200000000ff */
[----:B-1----:R-:W-:-:S04]  /*73c0*/  FFMA.FTZ R2, R192, R0, -R5 ;  /* 0x00000000c0027223 */ /* 0x002fc80000010805 */
[----:B------:R1:W-:Y:S01]  /*73d0*/  MUFU.EX2 R104, R2 ;  /* 0x0000000200687308 */ /* 0x0003e20000000800 */
[----:B---3--:R-:W-:Y:S01]  /*73e0*/  FFMA.FTZ R4, R188, R0, -R5 ;  /* 0x00000000bc047223 */ /* 0x008fe20000010805 */
[----:B----4-:R-:W-:-:S03]  /*73f0*/  F2FP.F16.F32.PACK_AB R11, R107, R109 ;  /* 0x0000006d6b0b723e */ /* 0x010fc600000000ff */
[----:B------:R3:W4:Y:S01]  /*7400*/  MUFU.EX2 R105, R4 ;  /* 0x0000000400697308 */ /* 0x0007220000000800 */
[----:B-1----:R-:W-:-:S04]  /*7410*/  FFMA.FTZ R2, R161, R0, -R3 ;  /* 0x00000000a1027223 */ /* 0x002fc80000010803 */
[----:B------:R1:W-:Y:S01]  /*7420*/  MUFU.EX2 R38, R2 ;  /* 0x0000000200267308 */ /* 0x0003e20000000800 */
[-CC-:B---3--:R-:W-:Y:S01]  /*7430*/  FFMA.FTZ R4, R170, R0.reuse, -R3.reuse ;  /* 0x00000000aa047223 */ /* 0x188fe20000010803 */
[C---:B------:R-:W-:Y:S02]  /*7440*/  HMMA.16816.F32 R32, R8.reuse, R52, R16 ;  /* 0x000000340820723c */ /* 0x040fe40000001810 */
[----:B------:R-:W3:Y:S04]  /*7450*/  MUFU.EX2 R96, R6 ;  /* 0x0000000600607308 */ /* 0x000ee80000000800 */
[----:B------:R5:W-:Y:S01]  /*7460*/  MUFU.EX2 R99, R4 ;  /* 0x0000000400637308 */ /* 0x000be20000000800 */
[-C--:B-1----:R-:W-:Y:S01]  /*7470*/  FFMA.FTZ R2, R165, R0.reuse, -R3 ;  /* 0x00000000a5027223 */ /* 0x082fe20000010803 */
[----:B------:R-:W-:Y:S01]  /*7480*/  HMMA.16816.F32 R24, R8, R54, R24 ;  /* 0x000000360818723c */ /* 0x000fe20000001818 */
[----:B------:R-:W-:Y:S02]  /*7490*/  LDSM.16.MT88.4 R52, [R144+0x7400] ;  /* 0x007400009034783b */ /* 0x000fe40000004200 */
[----:B------:R1:W3:Y:S01]  /*74a0*/  MUFU.EX2 R98, R2 ;  /* 0x0000000200627308 */ /* 0x0002e20000000800 */
[-CC-:B-----5:R-:W-:Y:S01]  /*74b0*/  FFMA.FTZ R4, R184, R0.reuse, -R5.reuse ;  /* 0x00000000b8047223 */ /* 0x1a0fe20000010805 */
[----:B-1----:R-:W-:-:S04]  /*74c0*/  FFMA.FTZ R2, R189, R0, -R5 ;  /* 0x00000000bd027223 */ /* 0x002fc80000010805 */
[----:B------:R1:W-:Y:S01]  /*74d0*/  MUFU.EX2 R92, R2 ;  /* 0x00000002005c7308 */ /* 0x0003e20000000800 */
[----:B------:R-:W-:Y:S03]  /*74e0*/  HMMA.16816.F32 R16, R8, R56, R28 ;  /* 0x000000380810723c */ /* 0x000fe6000000181c */
[----:B------:R5:W5:Y:S01]  /*74f0*/  MUFU.EX2 R93, R4 ;  /* 0x00000004005d7308 */ /* 0x000b620000000800 */
[----:B-1----:R-:W-:-:S04]  /*7500*/  FFMA.FTZ R2, R193, R0, -R5 ;  /* 0x00000000c1027223 */ /* 0x002fc80000010805 */
[----:B------:R-:W-:Y:S01]  /*7510*/  HMMA.16816.F32 R12, R8, R58, R12 ;  /* 0x0000003a080c723c */ /* 0x000fe2000000180c */
[----:B------:R1:W-:Y:S01]  /*7520*/  MUFU.EX2 R101, R2 ;  /* 0x0000000200657308 */ /* 0x0003e20000000800 */
[----:B--2---:R-:W-:Y:S02]  /*7530*/  F2FP.F16.F32.PACK_AB R8, R103, R102 ;  /* 0x000000666708723e */ /* 0x004fe400000000ff */
[----:B----4-:R-:W-:Y:S02]  /*7540*/  F2FP.F16.F32.PACK_AB R10, R105, R104 ;  /* 0x00000068690a723e */ /* 0x010fe400000000ff */
[----:B---3--:R-:W-:Y:S02]  /*7550*/  F2FP.F16.F32.PACK_AB R9, R96, R38 ;  /* 0x000000266009723e */ /* 0x008fe400000000ff */
[----:B------:R-:W-:Y:S01]  /*7560*/  F2FP.F16.F32.PACK_AB R11, R98, R99 ;  /* 0x00000063620b723e */ /* 0x000fe200000000ff */
[-CC-:B-----5:R-:W-:Y:S01]  /*7570*/  FFMA.FTZ R4, R185, R0.reuse, -R5.reuse ;  /* 0x00000000b9047223 */ /* 0x1a0fe20000010805 */
[----:B-1----:R-:W-:-:S04]  /*7580*/  FFMA.FTZ R2, R181, R0, -R5 ;  /* 0x00000000b5027223 */ /* 0x002fc80000010805 */
[----:B------:R1:W-:Y:S01]  /*7590*/  MUFU.EX2 R100, R2 ;  /* 0x0000000200647308 */ /* 0x0003e20000000800 */
[C---:B------:R-:W-:Y:S03]  /*75a0*/  HMMA.16816.F32 R28, R8.reuse, R40, R32 ;  /* 0x00000028081c723c */ /* 0x040fe60000001820 */
[----:B------:R2:W3:Y:S05]  /*75b0*/  MUFU.EX2 R97, R4 ;  /* 0x0000000400617308 */ /* 0x0004ea0000000800 */
[----:B------:R-:W-:Y:S01]  /*75c0*/  HMMA.16816.F32 R32, R8, R42, R24 ;  /* 0x0000002a0820723c */ /* 0x000fe20000001818 */
[----:B------:R-:W4:Y:S01]  /*75d0*/  LDSM.16.MT88.4 R40, [R60+0x7000] ;  /* 0x007000003c28783b */ /* 0x000f220000004200 */
[-CC-:B-1----:R-:W-:Y:S01]  /*75e0*/  FFMA.FTZ R2, R39, R0.reuse, -R3.reuse ;  /* 0x0000000027027223 */ /* 0x182fe20000010803 */
[----:B--2---:R-:W-:-:S03]  /*75f0*/  FFMA.FTZ R4, R172, R0, -R3 ;  /* 0x00000000ac047223 */ /* 0x004fc60000010803 */
[----:B------:R1:W-:Y:S04]  /*7600*/  MUFU.EX2 R39, R2 ;  /* 0x0000000200277308 */ /* 0x0003e80000000800 */
[----:B------:R2:W5:Y:S01]  /*7610*/  MUFU.EX2 R87, R4 ;  /* 0x0000000400577308 */ /* 0x0005620000000800 */
[-CC-:B-1----:R-:W-:Y:S01]  /*7620*/  FFMA.FTZ R2, R173, R0.reuse, -R3.reuse ;  /* 0x00000000ad027223 */ /* 0x182fe20000010803 */
[----:B--2---:R-:W-:-:S03]  /*7630*/  FFMA.FTZ R4, R176, R0, -R3 ;  /* 0x00000000b0047223 */ /* 0x004fc60000010803 */
[----:B------:R1:W-:Y:S04]  /*7640*/  MUFU.EX2 R91, R2 ;  /* 0x00000002005b7308 */ /* 0x0003e80000000800 */
[----:B------:R2:W4:Y:S01]  /*7650*/  MUFU.EX2 R89, R4 ;  /* 0x0000000400597308 */ /* 0x0005220000000800 */
[-CC-:B-1----:R-:W-:Y:S01]  /*7660*/  FFMA.FTZ R2, R200, R0.reuse, -R5.reuse ;  /* 0x00000000c8027223 */ /* 0x182fe20000010805 */
[----:B--2---:R-:W-:-:S03]  /*7670*/  FFMA.FTZ R4, R197, R0, -R5 ;  /* 0x00000000c5047223 */ /* 0x004fc60000010805 */
[----:B------:R1:W-:Y:S04]  /*7680*/  MUFU.EX2 R94, R2 ;  /* 0x00000002005e7308 */ /* 0x0003e80000000800 */
[----:B------:R2:W4:Y:S01]  /*7690*/  MUFU.EX2 R90, R4 ;  /* 0x00000004005a7308 */ /* 0x0005220000000800 */
[-C--:B-1----:R-:W-:Y:S01]  /*76a0*/  FFMA.FTZ R2, R180, R0.reuse, -R3 ;  /* 0x00000000b4027223 */ /* 0x082fe20000010803 */
[----:B--2---:R-:W-:-:S03]  /*76b0*/  FFMA.FTZ R4, R201, R0, -R5 ;  /* 0x00000000c9047223 */ /* 0x004fc60000010805 */
[----:B------:R1:W-:Y:S01]  /*76c0*/  MUFU.EX2 R23, R2 ;  /* 0x0000000200177308 */ /* 0x0003e20000000800 */
[----:B------:R-:W-:Y:S03]  /*76d0*/  HMMA.16816.F32 R16, R8, R44, R16 ;  /* 0x0000002c0810723c */ /* 0x000fe60000001810 */
[----:B------:R2:W4:Y:S01]  /*76e0*/  MUFU.EX2 R95, R4 ;  /* 0x00000004005f7308 */ /* 0x0005220000000800 */
[----:B-1----:R-:W-:-:S04]  /*76f0*/  FFMA.FTZ R2, R174, R0, -R3 ;  /* 0x00000000ae027223 */ /* 0x002fc80000010803 */
[----:B------:R-:W-:Y:S01]  /*7700*/  HMMA.16816.F32 R12, R8, R46, R12 ;  /* 0x0000002e080c723c */ /* 0x000fe2000000180c */
[-CC-:B--2---:R-:W-:Y:S01]  /*7710*/  FFMA.FTZ R4, R178, R0.reuse, -R3.reuse ;  /* 0x00000000b2047223 */ /* 0x184fe20000010803 */
[----:B------:R1:W-:Y:S01]  /*7720*/  MUFU.EX2 R86, R2 ;  /* 0x0000000200567308 */ /* 0x0003e20000000800 */
[----:B------:R-:W-:Y:S01]  /*7730*/  FFMA.FTZ R6, R177, R0, -R3 ;  /* 0x00000000b1067223 */ /* 0x000fe20000010803 */
[----:B------:R-:W-:Y:S01]  /*7740*/  F2FP.F16.F32.PACK_AB R8, R93, R92 ;  /* 0x0000005c5d08723e */ /* 0x000fe200000000ff */
[----:B------:R-:W2:Y:S01]  /*7750*/  LDSM.16.MT88.4 R44, [R60+0x7400] ;  /* 0x007400003c2c783b */ /* 0x000ea20000004200 */
[----:B------:R3:W-:Y:S01]  /*7760*/  MUFU.EX2 R88, R4 ;  /* 0x0000000400587308 */ /* 0x0007e20000000800 */
[-CC-:B-1----:R-:W-:Y:S01]  /*7770*/  FFMA.FTZ R2, R205, R0.reuse, -R5.reuse ;  /* 0x00000000cd027223 */ /* 0x182fe20000010805 */
[----:B---3--:R-:W-:-:S03]  /*7780*/  FFMA.FTZ R4, R204, R0, -R5 ;  /* 0x00000000cc047223 */ /* 0x008fc60000010805 */
[----:B------:R1:W-:Y:S04]  /*7790*/  MUFU.EX2 R80, R2 ;  /* 0x0000000200507308 */ /* 0x0003e80000000800 */
[----:B------:R3:W-:Y:S01]  /*77a0*/  MUFU.EX2 R82, R4 ;  /* 0x0000000400527308 */ /* 0x0007e20000000800 */
[----:B------:R-:W-:Y:S01]  /*77b0*/  F2FP.F16.F32.PACK_AB R10, R97, R101 ;  /* 0x00000065610a723e */ /* 0x000fe200000000ff */
[-CC-:B-1----:R-:W-:Y:S01]  /*77c0*/  FFMA.FTZ R2, R209, R0.reuse, -R5.reuse ;  /* 0x00000000d1027223 */ /* 0x182fe20000010805 */
[----:B---3--:R-:W-:-:S03]  /*77d0*/  FFMA.FTZ R4, R208, R0, -R5 ;  /* 0x00000000d0047223 */ /* 0x008fc60000010805 */
[----:B------:R1:W-:Y:S01]  /*77e0*/  MUFU.EX2 R83, R2 ;  /* 0x0000000200537308 */ /* 0x0003e20000000800 */
[----:B-----5:R-:W-:Y:S02]  /*77f0*/  F2FP.F16.F32.PACK_AB R9, R39, R87 ;  /* 0x000000572709723e */ /* 0x020fe400000000ff */
[----:B----4-:R-:W-:Y:S01]  /*7800*/  F2FP.F16.F32.PACK_AB R11, R91, R89 ;  /* 0x000000595b0b723e */ /* 0x010fe200000000ff */
[----:B------:R3:W-:Y:S04]  /*7810*/  MUFU.EX2 R84, R4 ;  /* 0x0000000400547308 */ /* 0x0007e80000000800 */
[----:B------:R4:W5:Y:S01]  /*7820*/  MUFU.EX2 R85, R6 ;  /* 0x0000000600557308 */ /* 0x0009620000000800 */
[----:B-1----:R-:W-:-:S04]  /*7830*/  FFMA.FTZ R2, R179, R0, -R3 ;  /* 0x00000000b3027223 */ /* 0x002fc80000010803 */
[----:B------:R1:W-:Y:S01]  /*7840*/  MUFU.EX2 R22, R2 ;  /* 0x0000000200167308 */ /* 0x0003e20000000800 */
[-CC-:B---3--:R-:W-:Y:S01]  /*7850*/  FFMA.FTZ R4, R167, R0.reuse, -R3.reuse ;  /* 0x00000000a7047223 */ /* 0x188fe20000010803 */
[----:B----4-:R-:W-:-:S03]  /*7860*/  FFMA.FTZ R6, R166, R0, -R3 ;  /* 0x00000000a6067223 */ /* 0x010fc60000010803 */
[----:B------:R3:W-:Y:S01]  /*7870*/  MUFU.EX2 R79, R4 ;  /* 0x00000004004f7308 */ /* 0x0007e20000000800 */
[----:B------:R-:W-:Y:S03]  /*7880*/  HMMA.16816.F32 R24, R8, R48, R28 ;  /* 0x000000300818723c */ /* 0x000fe6000000181c */
[----:B------:R4:W2:Y:S01]  /*7890*/  MUFU.EX2 R75, R6 ;  /* 0x00000006004b7308 */ /* 0x0008a20000000800 */
[----:B-1----:R-:W-:-:S04]  /*78a0*/  FFMA.FTZ R2, R162, R0, -R3 ;  /* 0x00000000a2027223 */ /* 0x002fc80000010803 */
[----:B------:R-:W-:Y:S01]  /*78b0*/  HMMA.16816.F32 R28, R8, R40, R16 ;  /* 0x00000028081c723c */ /* 0x000fe20000001810 */
[----:B------:R1:W2:Y:S01]  /*78c0*/  MUFU.EX2 R78, R2 ;  /* 0x00000002004e7308 */ /* 0x0002a20000000800 */
[----:B---3--:R-:W-:Y:S01]  /*78d0*/  FFMA.FTZ R4, R219, R0, -R5 ;  /* 0x00000000db047223 */ /* 0x008fe20000010805 */
[----:B----4-:R-:W-:-:S05]  /*78e0*/  FADD.FTZ R6, R66, R63 ;  /* 0x0000003f42067221 */ /* 0x010fca0000010000 */
[----:B------:R-:W-:Y:S01]  /*78f0*/  HMMA.16816.F32 R16, R8, R42, R12 ;  /* 0x0000002a0810723c */ /* 0x000fe2000000180c */
[----:B------:R-:W-:Y:S01]  /*7900*/  FADD.FTZ R12, R62, R7 ;  /* 0x000000073e0c7221 */ /* 0x000fe20000010000 */
[----:B------:R3:W-:Y:S01]  /*7910*/  MUFU.EX2 R74, R4 ;  /* 0x00000004004a7308 */ /* 0x0007e20000000800 */
[-CC-:B-1----:R-:W-:Y:S01]  /*7920*/  FFMA.FTZ R2, R221, R0.reuse, -R5.reuse ;  /* 0x00000000dd027223 */ /* 0x182fe20000010805 */
[-CC-:B------:R-:W-:Y:S01]  /*7930*/  FFMA.FTZ R7, R220, R0.reuse, -R5.reuse ;  /* 0x00000000dc077223 */ /* 0x180fe20000010805 */
[----:B------:R-:W1:Y:S02]  /*7940*/  LDSM.16.MT88.4 R40, [R144+0x7800] ;  /* 0x007800009028783b */ /* 0x000e640000004200 */
[----:B------:R4:W1:Y:S01]  /*7950*/  MUFU.EX2 R76, R2 ;  /* 0x00000002004c7308 */ /* 0x0008620000000800 */
[----:B---3--:R-:W-:-:S03]  /*7960*/  FFMA.FTZ R4, R224, R0, -R5 ;  /* 0x00000000e0047223 */ /* 0x008fc60000010805 */
[----:B------:R3:W-:Y:S04]  /*7970*/  MUFU.EX2 R81, R7 ;  /* 0x0000000700517308 */ /* 0x0007e80000000800 */
[----:B------:R5:W1:Y:S01]  /*7980*/  MUFU.EX2 R77, R4 ;  /* 0x00000004004d7308 */ /* 0x000a620000000800 */
[----:B----4-:R-:W-:Y:S01]  /*7990*/  FADD.FTZ R2, R70, R6 ;  /* 0x0000000646027221 */ /* 0x010fe20000010000 */
[----:B------:R-:W-:Y:S01]  /*79a0*/  FADD.FTZ R6, R64, R12 ;  /* 0x0000000c40067221 */ /* 0x000fe20000010000 */
[-CC-:B---3--:R-:W-:Y:S02]  /*79b0*/  FFMA.FTZ R7, R175, R0.reuse, -R3.reuse ;  /* 0x00000000af077223 */ /* 0x188fe40000010803 */
[----:B-----5:R-:W-:Y:S01]  /*79c0*/  FADD.FTZ R4, R137, R2 ;  /* 0x0000000289047221 */ /* 0x020fe20000010000 */
[----:B------:R-:W-:Y:S01]  /*79d0*/  FADD.FTZ R2, R72, R6 ;  /* 0x0000000648027221 */ /* 0x000fe20000010000 */
[----:B------:R-:W-:-:S02]  /*79e0*/  FFMA.FTZ R6, R159, R0, -R3 ;  /* 0x000000009f067223 */ /* 0x000fc40000010803 */
[----:B------:R-:W-:Y:S01]  /*79f0*/  FADD.FTZ R4, R68, R4 ;  /* 0x0000000444047221 */ /* 0x000fe20000010000 */
[----:B------:R-:W-:Y:S01]  /*7a00*/  FADD.FTZ R2, R65, R2 ;  /* 0x0000000241027221 */ /* 0x000fe20000010000 */
[----:B------:R3:W-:Y:S01]  /*7a10*/  MUFU.EX2 R73, R7 ;  /* 0x0000000700497308 */ /* 0x0007e20000000800 */
[-CC-:B------:R-:W-:Y:S02]  /*7a20*/  FFMA.FTZ R12, R163, R0.reuse, -R3.reuse ;  /* 0x00000000a30c7223 */ /* 0x180fe40000010803 */
[----:B------:R-:W-:Y:S01]  /*7a30*/  FADD.FTZ R2, R67, R2 ;  /* 0x0000000243027221 */ /* 0x000fe20000010000 */
[----:B------:R4:W5:Y:S04]  /*7a40*/  MUFU.EX2 R69, R6 ;  /* 0x0000000600457308 */ /* 0x0009680000000800 */
[----:B------:R2:W-:Y:S01]  /*7a50*/  MUFU.EX2 R72, R12 ;  /* 0x0000000c00487308 */ /* 0x0005e20000000800 */
[----:B---3--:R-:W-:Y:S01]  /*7a60*/  FADD.FTZ R7, R136, R4 ;  /* 0x0000000488077221 */ /* 0x008fe20000010000 */
[-C--:B------:R-:W-:Y:S01]  /*7a70*/  FFMA.FTZ R4, R182, R0.reuse, -R3 ;  /* 0x00000000b6047223 */ /* 0x080fe20000010803 */
[----:B----4-:R-:W-:-:S03]  /*7a80*/  FFMA.FTZ R6, R225, R0, -R5 ;  /* 0x00000000e1067223 */ /* 0x010fc60000010805 */
[----:B------:R3:W4:Y:S01]  /*7a90*/  MUFU.EX2 R67, R4 ;  /* 0x0000000400437308 */ /* 0x0007220000000800 */
[----:B------:R-:W-:Y:S01]  /*7aa0*/  FADD.FTZ R7, R142, R7 ;  /* 0x000000078e077221 */ /* 0x000fe20000010000 */
[----:B--2---:R-:W-:Y:S02]  /*7ab0*/  FADD.FTZ R12, R71, R2 ;  /* 0x00000002470c7221 */ /* 0x004fe40000010000 */
[----:B------:R2:W-:Y:S01]  /*7ac0*/  MUFU.EX2 R68, R6 ;  /* 0x0000000600447308 */ /* 0x0005e20000000800 */
[----:B------:R-:W-:-:S04]  /*7ad0*/  FFMA.FTZ R2, R232, R0, -R5 ;  /* 0x00000000e8027223 */ /* 0x000fc80000010805 */
[----:B------:R1:W-:Y:S01]  /*7ae0*/  MUFU.EX2 R71, R2 ;  /* 0x0000000200477308 */ /* 0x0003e20000000800 */
[-CC-:B---3--:R-:W-:Y:S01]  /*7af0*/  FFMA.FTZ R4, R228, R0.reuse, -R5.reuse ;  /* 0x00000000e4047223 */ /* 0x188fe20000010805 */
[----:B--2---:R-:W-:-:S03]  /*7b00*/  FFMA.FTZ R6, R229, R0, -R5 ;  /* 0x00000000e5067223 */ /* 0x004fc60000010805 */
[----:B------:R2:W3:Y:S01]  /*7b10*/  MUFU.EX2 R66, R4 ;  /* 0x0000000400427308 */ /* 0x0004e20000000800 */
[----:B-1----:R-:W-:-:S03]  /*7b20*/  FADD.FTZ R2, R158, R7 ;  /* 0x000000079e027221 */ /* 0x002fc60000010000 */
[----:B------:R1:W3:Y:S01]  /*7b30*/  MUFU.EX2 R70, R6 ;  /* 0x0000000600467308 */ /* 0x0002e20000000800 */
[----:B------:R-:W-:Y:S01]  /*7b40*/  HMMA.16816.F32 R32, R8, R50, R32 ;  /* 0x000000320820723c */ /* 0x000fe20000001820 */
[----:B--2---:R-:W-:Y:S01]  /*7b50*/  FFMA.FTZ R4, R190, R0, -R3 ;  /* 0x00000000be047223 */ /* 0x004fe20000010803 */
[----:B-1----:R-:W-:-:S03]  /*7b60*/  FADD.FTZ R6, R150, R12 ;  /* 0x0000000c96067221 */ /* 0x002fc60000010000 */
[----:B------:R1:W-:Y:S01]  /*7b70*/  MUFU.EX2 R62, R4 ;  /* 0x00000004003e7308 */ /* 0x0003e20000000800 */
[----:B------:R-:W-:Y:S01]  /*7b80*/  F2FP.F16.F32.PACK_AB R8, R90, R100 ;  /* 0x000000645a08723e */ /* 0x000fe200000000ff */
[----:B------:R-:W2:Y:S01]  /*7b90*/  LDSM.16.MT88.4 R48, [R60+0x7800] ;  /* 0x007800003c30783b */ /* 0x000ea20000004200 */
[----:B-1----:R-:W-:Y:S01]  /*7ba0*/  FADD.FTZ R4, R147, R2 ;  /* 0x0000000293047221 */ /* 0x002fe20000010000 */
[----:B------:R-:W-:-:S03]  /*7bb0*/  FADD.FTZ R2, R138, R6 ;  /* 0x000000068a027221 */ /* 0x000fc60000010000 */
[----:B------:R-:W-:Y:S01]  /*7bc0*/  FADD.FTZ R4, R149, R4 ;  /* 0x0000000495047221 */ /* 0x000fe20000010000 */
[----:B------:R-:W-:-:S03]  /*7bd0*/  FADD.FTZ R2, R139, R2 ;  /* 0x000000028b027221 */ /* 0x000fc60000010000 */
[----:B------:R-:W-:Y:S01]  /*7be0*/  FADD.FTZ R4, R156, R4 ;  /* 0x000000049c047221 */ /* 0x000fe20000010000 */
[----:B------:R-:W-:Y:S01]  /*7bf0*/  FADD.FTZ R2, R140, R2 ;  /* 0x000000028c027221 */ /* 0x000fe20000010000 */
[----:B------:R-:W-:Y:S02]  /*7c00*/  F2FP.F16.F32.PACK_AB R10, R95, R94 ;  /* 0x0000005e5f0a723e */ /* 0x000fe400000000ff */
[----:B------:R-:W-:Y:S01]  /*7c10*/  F2FP.F16.F32.PACK_AB R9, R85, R23 ;  /* 0x000000175509723e */ /* 0x000fe200000000ff */
[----:B------:R-:W-:Y:S01]  /*7c20*/  FADD.FTZ R2, R141, R2 ;  /* 0x000000028d027221 */ /* 0x000fe20000010000 */
[----:B------:R-:W-:Y:S01]  /*7c30*/  F2FP.F16.F32.PACK_AB R11, R86, R88 ;  /* 0x00000058560b723e */ /* 0x000fe200000000ff */
[----:B------:R-:W-:Y:S02]  /*7c40*/  FADD.FTZ R4, R153, R4 ;  /* 0x0000000499047221 */ /* 0x000fe40000010000 */
[----:B------:R-:W-:Y:S02]  /*7c50*/  FADD.FTZ R2, R129, R2 ;  /* 0x0000000281027221 */ /* 0x000fe40000010000 */
[----:B------:R-:W-:-:S02]  /*7c60*/  FADD.FTZ R4, R151, R4 ;  /* 0x0000000497047221 */ /* 0x000fc40000010000 */
[----:B------:R-:W-:Y:S01]  /*7c70*/  HMMA.16816.F32 R24, R8, R52, R24 ;  /* 0x000000340818723c */ /* 0x000fe20000001818 */
[----:B------:R-:W-:Y:S01]  /*7c80*/  FADD.FTZ R2, R130, R2 ;  /* 0x0000000282027221 */ /* 0x000fe20000010000 */
[----:B------:R-:W-:-:S03]  /*7c90*/  FADD.FTZ R4, R145, R4 ;  /* 0x0000000491047221 */ /* 0x000fc60000010000 */
[----:B------:R-:W-:-:S03]  /*7ca0*/  FADD.FTZ R2, R132, R2 ;  /* 0x0000000284027221 */ /* 0x000fc60000010000 */
[C---:B------:R-:W-:Y:S01]  /*7cb0*/  HMMA.16816.F32 R32, R8.reuse, R54, R32 ;  /* 0x000000360820723c */ /* 0x040fe20000001820 */
[----:B------:R-:W-:Y:S01]  /*7cc0*/  FADD.FTZ R4, R143, R4 ;  /* 0x000000048f047221 */ /* 0x000fe20000010000 */
[----:B------:R-:W-:Y:S01]  /*7cd0*/  FADD.FTZ R2, R131, R2 ;  /* 0x0000000283027221 */ /* 0x000fe20000010000 */
[----:B------:R-:W1:Y:S02]  /*7ce0*/  LDSM.16.MT88.4 R52, [R144+0x7c00] ;  /* 0x007c00009034783b */ /* 0x000e640000004200 */
[----:B------:R-:W-:Y:S01]  /*7cf0*/  FADD.FTZ R4, R146, R4 ;  /* 0x0000000492047221 */ /* 0x000fe20000010000 */
[----:B------:R-:W-:Y:S02]  /*7d00*/  FADD.FTZ R2, R116, R2 ;  /* 0x0000000274027221 */ /* 0x000fe40000010000 */
[----:B------:R-:W-:Y:S01]  /*7d10*/  HMMA.16816.F32 R28, R8, R44, R28 ;  /* 0x0000002c081c723c */ /* 0x000fe2000000181c */
[----:B------:R-:W-:Y:S01]  /*7d20*/  FADD.FTZ R4, R127, R4 ;  /* 0x000000047f047221 */ /* 0x000fe20000010000 */
[----:B------:R-:W-:-:S06]  /*7d30*/  FADD.FTZ R2, R121, R2 ;  /* 0x0000000279027221 */ /* 0x000fcc0000010000 */
[----:B------:R-:W-:Y:S01]  /*7d40*/  HMMA.16816.F32 R16, R8, R46, R16 ;  /* 0x0000002e0810723c */ /* 0x000fe20000001810 */
[----:B------:R-:W-:Y:S02]  /*7d50*/  F2FP.F16.F32.PACK_AB R8, R82, R80 ;  /* 0x000000505208723e */ /* 0x000fe400000000ff */
[----:B------:R-:W-:Y:S02]  /*7d60*/  F2FP.F16.F32.PACK_AB R10, R84, R83 ;  /* 0x00000053540a723e */ /* 0x000fe400000000ff */
[----:B------:R-:W-:Y:S02]  /*7d70*/  F2FP.F16.F32.PACK_AB R9, R75, R22 ;  /* 0x000000164b09723e */ /* 0x000fe400000000ff */
[----:B------:R-:W-:Y:S01]  /*7d80*/  F2FP.F16.F32.PACK_AB R11, R78, R79 ;  /* 0x0000004f4e0b723e */ /* 0x000fe200000000ff */
[----:B------:R-:W-:Y:S01]  /*7d90*/  FADD.FTZ R4, R125, R4 ;  /* 0x000000047d047221 */ /* 0x000fe20000010000 */
[----:B------:R-:W-:-:S03]  /*7da0*/  FADD.FTZ R2, R124, R2 ;  /* 0x000000027c027221 */ /* 0x000fc60000010000 */
[----:B------:R-:W-:Y:S02]  /*7db0*/  FADD.FTZ R4, R126, R4 ;  /* 0x000000047e047221 */ /* 0x000fe40000010000 */
[----:B------:R-:W-:Y:S01]  /*7dc0*/  HMMA.16816.F32 R44, R8, R40, R24 ;  /* 0x00000028082c723c */ /* 0x000fe20000001818 */
[----:B------:R-:W-:Y:S01]  /*7dd0*/  FADD.FTZ R2, R120, R2 ;  /* 0x0000000278027221 */ /* 0x000fe20000010000 */
[----:B------:R-:W-:-:S06]  /*7de0*/  FADD.FTZ R4, R128, R4 ;  /* 0x0000000480047221 */ /* 0x000fcc0000010000 */
[----:B------:R-:W-:Y:S01]  /*7df0*/  HMMA.16816.F32 R24, R8, R42, R32 ;  /* 0x0000002a0818723c */ /* 0x000fe20000001820 */
[----:B------:R-:W3:Y:S01]  /*7e00*/  LDSM.16.MT88.4 R40, [R60+0x7c00] ;  /* 0x007c00003c28783b */ /* 0x000ee20000004200 */
[----:B------:R-:W-:Y:S01]  /*7e10*/  FADD.FTZ R2, R112, R2 ;  /* 0x0000000270027221 */ /* 0x000fe20000010000 */
[----:B------:R-:W-:Y:S02]  /*7e20*/  FADD.FTZ R4, R61, R4 ;  /* 0x000000043d047221 */ /* 0x000fe40000010000 */
[----:B------:R-:W3:Y:S01]  /*7e30*/  LDSM.16.MT88.4 R32, [R144+0x8000] ;  /* 0x008000009020783b */ /* 0x000ee20000004200 */
[----:B------:R-:W-:Y:S01]  /*7e40*/  FADD.FTZ R2, R110, R2 ;  /* 0x000000026e027221 */ /* 0x000fe20000010000 */
[----:B------:R-:W-:-:S03]  /*7e50*/  FADD.FTZ R4, R119, R4 ;  /* 0x0000000477047221 */ /* 0x000fc60000010000 */
[----:B------:R-:W-:Y:S01]  /*7e60*/  FADD.FTZ R2, R111, R2 ;  /* 0x000000026f027221 */ /* 0x000fe20000010000 */
[----:B------:R-:W-:Y:S01]  /*7e70*/  FADD.FTZ R4, R123, R4 ;  /* 0x000000047b047221 */ /* 0x000fe20000010000 */
[-CC-:B------:R-:W-:Y:S02]  /*7e80*/  FFMA.FTZ R7, R187, R0.reuse, -R3.reuse ;  /* 0x00000000bb077223 */ /* 0x180fe40000010803 */
[----:B------:R-:W-:Y:S01]  /*7e90*/  FADD.FTZ R2, R113, R2 ;  /* 0x0000000271027221 */ /* 0x000fe20000010000 */
[----:B------:R-:W-:Y:S01]  /*7ea0*/  FADD.FTZ R4, R118, R4 ;  /* 0x0000000476047221 */ /* 0x000fe20000010000 */
[----:B--2---:R-:W-:Y:S01]  /*7eb0*/  HMMA.16816.F32 R28, R8, R48, R28 ;  /* 0x00000030081c723c */ /* 0x004fe2000000181c */
[----:B------:R2:W3:Y:S01]  /*7ec0*/  MUFU.EX2 R65, R7 ;  /* 0x0000000700417308 */ /* 0x0004e20000000800 */
[----:B------:R-:W-:Y:S01]  /*7ed0*/  FADD.FTZ R2, R106, R2 ;  /* 0x000000026a027221 */ /* 0x000fe20000010000 */
[----:B------:R-:W-:Y:S01]  /*7ee0*/  FADD.FTZ R4, R122, R4 ;  /* 0x000000047a047221 */ /* 0x000fe20000010000 */
[----:B------:R-:W-:-:S04]  /*7ef0*/  FFMA.FTZ R6, R186, R0, -R3 ;  /* 0x00000000ba067223 */ /* 0x000fc80000010803 */
[----:B------:R-:W-:Y:S01]  /*7f00*/  HMMA.16816.F32 R16, R8, R50, R16 ;  /* 0x000000320810723c */ /* 0x000fe20000001810 */
[----:B------:R-:W-:Y:S02]  /*7f10*/  F2FP.F16.F32.PACK_AB R8, R76, R74 ;  /* 0x0000004a4c08723e */ /* 0x000fe400000000ff */
[----:B------:R-:W-:Y:S02]  /*7f20*/  F2FP.F16.F32.PACK_AB R10, R77, R81 ;  /* 0x000000514d0a723e */ /* 0x000fe400000000ff */
[----:B-----5:R-:W-:Y:S02]  /*7f30*/  F2FP.F16.F32.PACK_AB R9, R69, R73 ;  /* 0x000000494509723e */ /* 0x020fe400000000ff */
[----:B----4-:R-:W-:Y:S01]  /*7f40*/  F2FP.F16.F32.PACK_AB R11, R67, R72 ;  /* 0x00000048430b723e */ /* 0x010fe200000000ff */
[----:B--2---:R-:W-:Y:S01]  /*7f50*/  FFMA.FTZ R7, R183, R0, -R3 ;  /* 0x00000000b7077223 */ /* 0x004fe20000010803 */
[----:B------:R-:W-:Y:S01]  /*7f60*/  FADD.FTZ R2, R108, R2 ;  /* 0x000000026c027221 */ /* 0x000fe20000010000 */
[----:B------:R-:W-:Y:S01]  /*7f70*/  FADD.FTZ R4, R114, R4 ;  /* 0x0000000472047221 */ /* 0x000fe20000010000 */
[----:B------:R-:W-:Y:S02]  /*7f80*/  MUFU.EX2 R63, R6 ;  /* 0x00000006003f7308 */ /* 0x000fe40000000800 */
[----:B------:R-:W-:Y:S01]  /*7f90*/  FADD.FTZ R2, R109, R2 ;  /* 0x000000026d027221 */ /* 0x000fe20000010000 */
[----:B-1----:R-:W-:Y:S01]  /*7fa0*/  HMMA.16816.F32 R12, R8, R52, R44 ;  /* 0x00000034080c723c */ /* 0x002fe2000000182c */
[----:B------:R-:W1:Y:S01]  /*7fb0*/  MUFU.EX2 R64, R7 ;  /* 0x0000000700407308 */ /* 0x000e620000000800 */
[----:B------:R-:W-:Y:S01]  /*7fc0*/  FADD.FTZ R4, R115, R4 ;  /* 0x0000000473047221 */ /* 0x000fe20000010000 */
[----:B------:R-:W-:-:S03]  /*7fd0*/  FADD.FTZ R2, R107, R2 ;  /* 0x000000026b027221 */ /* 0x000fc60000010000 */
[----:B------:R-:W-:Y:S01]  /*7fe0*/  FADD.FTZ R4, R117, R4 ;  /* 0x0000000475047221 */ /* 0x000fe20000010000 */
[----:B------:R-:W-:Y:S01]  /*7ff0*/  FADD.FTZ R2, R38, R2 ;  /* 0x0000000226027221 */ /* 0x000fe20000010000 */
[----:B---3--:R-:W-:Y:S02]  /*8000*/  HMMA.16816.F32 R44, R8, R40, R28 ;  /* 0x00000028082c723c */ /* 0x008fe4000000181c */
[----:B------:R-:W-:Y:S01]  /*8010*/  FADD.FTZ R4, R102, R4 ;  /* 0x0000000466047221 */ /* 0x000fe20000010000 */
[----:B------:R-:W-:-:S03]  /*8020*/  FADD.FTZ R2, R96, R2 ;  /* 0x0000000260027221 */ /* 0x000fc60000010000 */
[----:B------:R-:W-:Y:S02]  /*8030*/  FADD.FTZ R4, R103, R4 ;  /* 0x0000000467047221 */ /* 0x000fe40000010000 */
[----:B------:R-:W-:Y:S01]  /*8040*/  HMMA.16816.F32 R24, R8, R54, R24 ;  /* 0x000000360818723c */ /* 0x000fe20000001818 */
[----:B------:R-:W-:Y:S01]  /*8050*/  FADD.FTZ R2, R99, R2 ;  /* 0x0000000263027221 */ /* 0x000fe20000010000 */
[----:B------:R-:W-:-:S06]  /*8060*/  FADD.FTZ R4, R104, R4 ;  /* 0x0000000468047221 */ /* 0x000fcc0000010000 */
[----:B------:R-:W-:Y:S01]  /*8070*/  HMMA.16816.F32 R28, R8, R42, R16 ;  /* 0x0000002a081c723c */ /* 0x000fe20000001810 */
[----:B------:R-:W-:Y:S01]  /*8080*/  F2FP.F16.F32.PACK_AB R8, R66, R68 ;  /* 0x000000444208723e */ /* 0x000fe200000000ff */
[----:B------:R-:W2:Y:S01]  /*8090*/  LDSM.16.MT88.4 R16, [R60+0x8000] ;  /* 0x008000003c10783b */ /* 0x000ea20000004200 */
[----:B------:R-:W-:Y:S02]  /*80a0*/  F2FP.F16.F32.PACK_AB R10, R70, R71 ;  /* 0x00000047460a723e */ /* 0x000fe400000000ff */
        /* <DEDUP_REMOVED lines=17> */
[----:B---3--:R-:W-:Y:S01]  /*81c0*/  FFMA.FTZ R6, R240, R0, -R5 ;  /* 0x00000000f0067223 */ /* 0x008fe20000010805 */
[----:B------:R3:W-:Y:S01]  /*81d0*/  MUFU.EX2 R61, R7 ;  /* 0x00000007003d7308 */ /* 0x0007e20000000800 */
[----:B------:R-:W-:Y:S01]  /*81e0*/  FADD.FTZ R2, R91, R2 ;  /* 0x000000025b027221 */ /* 0x000fe20000010000 */
[----:B------:R-:W-:-:S02]  /*81f0*/  FADD.FTZ R4, R97, R4 ;  /* 0x0000000461047221 */ /* 0x000fc40000010000 */
[----:B------:R5:W4:Y:S01]  /*8200*/  MUFU.EX2 R59, R6 ;  /* 0x00000006003b7308 */ /* 0x000b220000000800 */
[----:B------:R-:W-:Y:S01]  /*8210*/  FADD.FTZ R2, R23, R2 ;  /* 0x0000000217027221 */ /* 0x000fe20000010000 */
[----:B------:R-:W-:Y:S01]  /*8220*/  FADD.FTZ R4, R100, R4 ;  /* 0x0000000464047221 */ /* 0x000fe20000010000 */
[-CC-:B---3--:R-:W-:Y:S01]  /*8230*/  FFMA.FTZ R7, R198, R0.reuse, -R3.reuse ;  /* 0x00000000c6077223 */ /* 0x188fe20000010803 */
[----:B-----5:R-:W-:-:S03]  /*8240*/  FFMA.FTZ R6, R195, R0, -R3 ;  /* 0x00000000c3067223 */ /* 0x020fc60000010803 */
[----:B------:R3:W-:Y:S04]  /*8250*/  MUFU.EX2 R55, R7 ;  /* 0x0000000700377308 */ /* 0x0007e80000000800 */
[----:B------:R5:W1:Y:S01]  /*8260*/  MUFU.EX2 R54, R6 ;  /* 0x0000000600367308 */ /* 0x000a620000000800 */
        /* <DEDUP_REMOVED lines=10> */
[----:B---3--:R-:W-:-:S04]  /*8310*/  FFMA.FTZ R6, R241, R0, -R5 ;  /* 0x00000000f1067223 */ /* 0x008fc80000010805 */
[----:B------:R3:W-:Y:S01]  /*8320*/  MUFU.EX2 R38, R6 ;  /* 0x0000000600267308 */ /* 0x0007e20000000800 */
[----:B------:R-:W-:Y:S01]  /*8330*/  FADD.FTZ R2, R22, R2 ;  /* 0x0000000216027221 */ /* 0x000fe20000010000 */
[-CC-:B------:R-:W-:Y:S01]  /*8340*/  FFMA.FTZ R7, R245, R0.reuse, -R5.reuse ;  /* 0x00000000f5077223 */ /* 0x180fe20000010805 */
[----:B------:R-:W-:Y:S01]  /*8350*/  FADD.FTZ R4, R80, R4 ;  /* 0x0000000450047221 */ /* 0x000fe20000010000 */
[----:B------:R-:W-:Y:S01]  /*8360*/  HMMA.16816.F32 R24, R8, R34, R24 ;  /* 0x000000220818723c */ /* 0x000fe20000001818 */
[----:B------:R-:W-:Y:S01]  /*8370*/  FADD.FTZ R2, R75, R2 ;  /* 0x000000024b027221 */ /* 0x000fe20000010000 */
[----:B---3--:R-:W-:-:S06]  /*8380*/  FFMA.FTZ R6, R239, R0, -R5 ;  /* 0x00000000ef067223 */ /* 0x008fcc0000010805 */
[----:B--2---:R-:W-:Y:S01]  /*8390*/  HMMA.16816.F32 R40, R8, R16, R44 ;  /* 0x000000100828723c */ /* 0x004fe2000000182c */
[----:B------:R2:W-:Y:S01]  /*83a0*/  MUFU.EX2 R39, R6 ;  /* 0x0000000600277308 */ /* 0x0005e20000000800 */
[----:B------:R-:W-:-:S06]  /*83b0*/  FADD.FTZ R4, R82, R4 ;  /* 0x0000000452047221 */ /* 0x000fcc0000010000 */
[----:B------:R-:W-:Y:S01]  /*83c0*/  HMMA.16816.F32 R28, R8, R18, R28 ;  /* 0x00000012081c723c */ /* 0x000fe2000000181c */
[----:B----4-:R-:W-:Y:S01]  /*83d0*/  F2FP.F16.F32.PACK_AB R8, R58, R57 ;  /* 0x000000393a08723e */ /* 0x010fe200000000ff */
[----:B------:R3:W-:Y:S01]  /*83e0*/  MUFU.EX2 R52, R7 ;  /* 0x0000000700347308 */ /* 0x0007e20000000800 */
[----:B------:R-:W-:Y:S01]  /*83f0*/  F2FP.F16.F32.PACK_AB R10, R59, R61 ;  /* 0x0000003d3b0a723e */ /* 0x000fe200000000ff */
[--C-:B--2---:R-:W-:Y:S01]  /*8400*/  FFMA.FTZ R6, R203, R0, -R3.reuse ;  /* 0x00000000cb067223 */ /* 0x104fe20000010803 */
[----:B-1----:R-:W-:Y:S01]  /*8410*/  F2FP.F16.F32.PACK_AB R9, R54, R55 ;  /* 0x000000373609723e */ /* 0x002fe200000000ff */
[----:B------:R-:W-:Y:S01]  /*8420*/  FADD.FTZ R2, R79, R2 ;  /* 0x000000024f027221 */ /* 0x000fe20000010000 */
[----:B-----5:R-:W-:Y:S01]  /*8430*/  F2FP.F16.F32.PACK_AB R11, R53, R56 ;  /* 0x00000038350b723e */ /* 0x020fe200000000ff */
[----:B------:R1:W-:Y:S01]  /*8440*/  MUFU.EX2 R32, R6 ;  /* 0x0000000600207308 */ /* 0x0003e20000000800 */
[----:B------:R-:W-:Y:S01]  /*8450*/  FADD.FTZ R4, R83, R4 ;  /* 0x0000000453047221 */ /* 0x000fe20000010000 */
[----:B------:R-:W2:Y:S01]  /*8460*/  LDSM.16.MT88.4 R16, [R60+0x8400] ;  /* 0x008400003c10783b */ /* 0x000ea20000004200 */
[----:B---3--:R-:W-:Y:S01]  /*8470*/  FFMA.FTZ R7, R206, R0, -R3 ;  /* 0x00000000ce077223 */ /* 0x008fe20000010803 */
[----:B------:R-:W-:-:S02]  /*8480*/  FADD.FTZ R2, R78, R2 ;  /* 0x000000024e027221 */ /* 0x000fc40000010000 */
[----:B------:R-:W-:Y:S01]  /*8490*/  HMMA.16816.F32 R44, R8, R12, R48 ;  /* 0x0000000c082c723c */ /* 0x000fe20000001830 */
[----:B------:R3:W-:Y:S01]  /*84a0*/  MUFU.EX2 R33, R7 ;  /* 0x0000000700217308 */ /* 0x0007e20000000800 */
[-C--:B------:R-:W-:Y:S01]  /*84b0*/  FFMA.FTZ R12, R244, R0.reuse, -R5 ;  /* 0x00000000f40c7223 */ /* 0x080fe20000010805 */
[----:B-1----:R-:W-:Y:S01]  /*84c0*/  FFMA.FTZ R6, R199, R0, -R3 ;  /* 0x00000000c7067223 */ /* 0x002fe20000010803 */
[----:B------:R-:W-:-:S03]  /*84d0*/  FADD.FTZ R4, R84, R4 ;  /* 0x0000000454047221 */ /* 0x000fc60000010000 */
[----:B------:R1:W-:Y:S01]  /*84e0*/  MUFU.EX2 R23, R6 ;  /* 0x0000000600177308 */ /* 0x0003e20000000800 */
[----:B---3--:R-:W-:-:S03]  /*84f0*/  FFMA.FTZ R7, R202, R0, -R3 ;  /* 0x00000000ca077223 */ /* 0x008fc60000010803 */
[----:B------:R3:W4:Y:S01]  /*8500*/  MUFU.EX2 R35, R12 ;  /* 0x0000000c00237308 */ /* 0x0007220000000800 */
[----:B------:R-:W-:-:S03]  /*8510*/  FADD.FTZ R2, R73, R2 ;  /* 0x0000000249027221 */ /* 0x000fc60000010000 */
[----:B------:R5:W4:Y:S01]  /*8520*/  MUFU.EX2 R34, R7 ;  /* 0x0000000700227308 */ /* 0x000b220000000800 */
[----:B-1----:R-:W-:-:S04]  /*8530*/  FFMA.FTZ R6, R238, R0, -R5 ;  /* 0x00000000ee067223 */ /* 0x002fc80000010805 */
[----:B------:R1:W-:Y:S01]  /*8540*/  MUFU.EX2 R22, R6 ;  /* 0x0000000600167308 */ /* 0x0003e20000000800 */
[-CC-:B---3--:R-:W-:Y:S01]  /*8550*/  FFMA.FTZ R12, R242, R0.reuse, -R5.reuse ;  /* 0x00000000f20c7223 */ /* 0x188fe20000010805 */
[-CC-:B-----5:R-:W-:Y:S01]  /*8560*/  FFMA.FTZ R7, R243, R0.reuse, -R5.reuse ;  /* 0x00000000f3077223 */ /* 0x1a0fe20000010805 */
[----:B------:R-:W-:Y:S01]  /*8570*/  FADD.FTZ R2, R69, R2 ;  /* 0x0000000245027221 */ /* 0x000fe20000010000 */
[-C--:B-1----:R-:W-:Y:S01]  /*8580*/  FFMA.FTZ R6, R247, R0.reuse, -R5 ;  /* 0x00000000f7067223 */ /* 0x082fe20000010805 */
[----:B------:R-:W-:Y:S01]  /*8590*/  FADD.FTZ R5, R74, R4 ;  /* 0x000000044a057221 */ /* 0x000fe20000010000 */
[----:B------:R-:W-:-:S03]  /*85a0*/  FFMA.FTZ R4, R207, R0, -R3 ;  /* 0x00000000cf047223 */ /* 0x000fc60000010803 */
[----:B------:R-:W-:Y:S01]  /*85b0*/  FADD.FTZ R5, R76, R5 ;  /* 0x000000054c057221 */ /* 0x000fe20000010000 */
[----:B------:R-:W-:Y:S01]  /*85c0*/  FADD.FTZ R2, R72, R2 ;  /* 0x0000000248027221 */ /* 0x000fe20000010000 */
[----:B------:R-:W-:Y:S01]  /*85d0*/  HMMA.16816.F32 R48, R8, R14, R24 ;  /* 0x0000000e0830723c */ /* 0x000fe20000001818 */
[----:B------:R-:W-:Y:S01]  /*85e0*/  MUFU.EX2 R14, R12 ;  /* 0x0000000c000e7308 */ /* 0x000fe20000000800 */
[----:B------:R-:W-:Y:S01]  /*85f0*/  FADD.FTZ R5, R81, R5 ;  /* 0x0000000551057221 */ /* 0x000fe20000010000 */
[----:B------:R-:W1:Y:S02]  /*8600*/  LDSM.16.MT88.4 R24, [R144+0x8800] ;  /* 0x008800009018783b */ /* 0x000e640000004200 */
[----:B------:R3:W5:Y:S01]  /*8610*/  MUFU.EX2 R12, R4 ;  /* 0x00000004000c7308 */ /* 0x0007620000000800 */
[----:B------:R-:W-:Y:S01]  /*8620*/  FADD.FTZ R5, R77, R5 ;  /* 0x000000054d057221 */ /* 0x000fe20000010000 */
[----:B------:R-:W-:Y:S02]  /*8630*/  LDSM.16.MT88.4 R144, [R144+0x8c00] ;  /* 0x008c00009090783b */ /* 0x000fe40000004200 */
[----:B------:R2:W-:Y:S04]  /*8640*/  MUFU.EX2 R15, R7 ;  /* 0x00000007000f7308 */ /* 0x0005e80000000800 */
[----:B------:R4:W-:Y:S01]  /*8650*/  MUFU.EX2 R13, R6 ;  /* 0x00000006000d7308 */ /* 0x0009e20000000800 */
[----:B---3--:R-:W-:Y:S01]  /*8660*/  FADD.FTZ R4, R67, R2 ;  /* 0x0000000243047221 */ /* 0x008fe20000010000 */
[----:B------:R-:W-:Y:S01]  /*8670*/  FADD.FTZ R2, R68, R5 ;  /* 0x0000000544027221 */ /* 0x000fe20000010000 */
[-CC-:B--2---:R-:W-:Y:S01]  /*8680*/  FFMA.FTZ R7, R222, R0.reuse, -R3.reuse ;  /* 0x00000000de077223 */ /* 0x184fe20000010803 */
[-CC-:B----4-:R-:W-:Y:S01]  /*8690*/  FFMA.FTZ R6, R226, R0.reuse, -R3.reuse ;  /* 0x00000000e2067223 */ /* 0x190fe20000010803 */
        /* <DEDUP_REMOVED lines=10> */
[----:B------:R-:W-:Y:S01]  /*8740*/  HMMA.16816.F32 R140, R8, R16, R40 ;  /* 0x00000010088c723c */ /* 0x000fe20000001828 */
[----:B------:R-:W-:Y:S02]  /*8750*/  FADD.FTZ R2, R58, R2 ;  /* 0x000000023a027221 */ /* 0x000fe40000010000 */
[----:B------:R-:W-:-:S05]  /*8760*/  FADD.FTZ R0, R54, R0 ;  /* 0x0000000036007221 */ /* 0x000fca0000010000 */
[----:B------:R-:W-:Y:S01]  /*8770*/  HMMA.16816.F32 R28, R8, R18, R28 ;  /* 0x00000012081c723c */ /* 0x000fe2000000181c */
[----:B------:R-:W2:Y:S01]  /*8780*/  LDSM.16.MT88.4 R16, [R60+0x8800] ;  /* 0x008800003c10783b */ /* 0x000ea20000004200 */
[----:B------:R-:W-:Y:S01]  /*8790*/  FADD.FTZ R0, R56, R0 ;  /* 0x0000000038007221 */ /* 0x000fe20000010000 */
[----:B------:R-:W-:-:S03]  /*87a0*/  FADD.FTZ R2, R61, R2 ;  /* 0x000000023d027221 */ /* 0x000fc60000010000 */
[----:B------:R-:W-:Y:S01]  /*87b0*/  FADD.FTZ R0, R53, R0 ;  /* 0x0000000035007221 */ /* 0x000fe20000010000 */
[----:B------:R-:W-:Y:S01]  /*87c0*/  FADD.FTZ R2, R59, R2 ;  /* 0x000000023b027221 */ /* 0x000fe20000010000 */
[----:B------:R-:W-:Y:S02]  /*87d0*/  F2FP.F16.F32.PACK_AB R8, R35, R38 ;  /* 0x000000262308723e */ /* 0x000fe400000000ff */
[----:B------:R-:W-:Y:S01]  /*87e0*/  FADD.FTZ R0, R33, R0 ;  /* 0x0000000021007221 */ /* 0x000fe20000010000 */
[----:B------:R-:W-:Y:S01]  /*87f0*/  FADD.FTZ R2, R38, R2 ;  /* 0x0000000226027221 */ /* 0x000fe20000010000 */
[----:B------:R-:W-:Y:S02]  /*8800*/  F2FP.F16.F32.PACK_AB R10, R39, R52 ;  /* 0x00000034270a723e */ /* 0x000fe400000000ff */
[C---:B------:R-:W-:Y:S02]  /*8810*/  F2FP.F16.F32.PACK_AB R9, R32.reuse, R33 ;  /* 0x000000212009723e */ /* 0x040fe400000000ff */
[----:B------:R-:W-:Y:S01]  /*8820*/  F2FP.F16.F32.PACK_AB R11, R23, R34 ;  /* 0x00000022170b723e */ /* 0x000fe200000000ff */
[----:B------:R-:W-:Y:S01]  /*8830*/  FADD.FTZ R0, R32, R0 ;  /* 0x0000000020007221 */ /* 0x000fe20000010000 */
[----:B------:R-:W-:Y:S01]  /*8840*/  FADD.FTZ R2, R35, R2 ;  /* 0x0000000223027221 */ /* 0x000fe20000010000 */
[----:B------:R-:W3:Y:S02]  /*8850*/  MUFU.EX2 R7, R7 ;  /* 0x0000000700077308 */ /* 0x000ee40000000800 */
[----:B------:R-:W-:Y:S01]  /*8860*/  FADD.FTZ R0, R34, R0 ;  /* 0x0000000022007221 */ /* 0x000fe20000010000 */
[----:B------:R-:W-:Y:S01]  /*8870*/  FADD.FTZ R2, R52, R2 ;  /* 0x0000000234027221 */ /* 0x000fe20000010000 */
[----:B-1----:R-:W-:Y:S01]  /*8880*/  HMMA.16816.F32 R44, R8, R24, R44 ;  /* 0x00000018082c723c */ /* 0x002fe2000000182c */
[----:B------:R-:W1:Y:S01]  /*8890*/  MUFU.EX2 R6, R6 ;  /* 0x0000000600067308 */ /* 0x000e620000000800 */
[----:B------:R-:W-:Y:S01]  /*88a0*/  FADD.FTZ R0, R23, R0 ;  /* 0x0000000017007221 */ /* 0x000fe20000010000 */
[----:B------:R-:W-:-:S05]  /*88b0*/  FADD.FTZ R2, R39, R2 ;  /* 0x0000000227027221 */ /* 0x000fca0000010000 */
[----:B------:R-:W-:Y:S01]  /*88c0*/  HMMA.16816.F32 R40, R8, R26, R48 ;  /* 0x0000001a0828723c */ /* 0x000fe20000001830 */
[----:B------:R-:W4:Y:S01]  /*88d0*/  LDSM.16.MT88.4 R24, [R60+0x8c00] ;  /* 0x008c00003c18783b */ /* 0x000f220000004200 */
[----:B------:R-:W2:Y:S01]  /*88e0*/  MUFU.EX2 R3, R3 ;  /* 0x0000000300037308 */ /* 0x000ea20000000800 */
[----:B-----5:R-:W-:Y:S01]  /*88f0*/  FADD.FTZ R0, R12, R0 ;  /* 0x000000000c007221 */ /* 0x020fe20000010000 */
[----:B------:R-:W-:-:S03]  /*8900*/  FADD.FTZ R2, R22, R2 ;  /* 0x0000000216027221 */ /* 0x000fc60000010000 */
[----:B---3--:R-:W-:Y:S01]  /*8910*/  FADD.FTZ R0, R7, R0 ;  /* 0x0000000007007221 */ /* 0x008fe20000010000 */
[----:B------:R-:W-:-:S03]  /*8920*/  FADD.FTZ R2, R15, R2 ;  /* 0x000000020f027221 */ /* 0x000fc60000010000 */
[----:B-1----:R-:W-:Y:S01]  /*8930*/  FADD.FTZ R0, R6, R0 ;  /* 0x0000000006007221 */ /* 0x002fe20000010000 */
[----:B------:R-:W-:Y:S01]  /*8940*/  FADD.FTZ R2, R14, R2 ;  /* 0x000000020e027221 */ /* 0x000fe20000010000 */
[----:B--2---:R-:W-:Y:S02]  /*8950*/  HMMA.16816.F32 R140, R8, R16, R140 ;  /* 0x00000010088c723c */ /* 0x004fe4000000188c */
[----:B------:R-:W-:Y:S01]  /*8960*/  FADD.FTZ R132, R3, R0 ;  /* 0x0000000003847221 */ /* 0x000fe20000010000 */
[----:B------:R-:W-:Y:S01]  /*8970*/  FADD.FTZ R153, R13, R2 ;  /* 0x000000020d997221 */ /* 0x000fe20000010000 */
[----:B------:R-:W-:-:S04]  /*8980*/  IMAD.MOV.U32 R209, RZ, RZ, R246 ;  /* 0x000000ffffd17224 */ /* 0x000fc800078e00f6 */
[----:B------:R-:W-:Y:S01]  /*8990*/  HMMA.16816.F32 R8, R8, R18, R28 ;  /* 0x000000120808723c */ /* 0x000fe2000000181c */
[----:B------:R1:W-:Y:S04]  /*89a0*/  STL [R1+0x14], R132 ;  /* 0x0000148401007387 */ /* 0x0003e80000100800 */
[----:B------:R1:W-:Y:S01]  /*89b0*/  STL [R1+0xc], R153 ;  /* 0x00000c9901007387 */ /* 0x0003e20000100800 */
[----:B------:R-:W-:Y:S02]  /*89c0*/  ISETP.GT.AND P0, PT, R248, R209, PT ;  /* 0x000000d1f800720c */ /* 0x000fe40003f04270 */
[----:B------:R-:W-:Y:S02]  /*89d0*/  F2FP.F16.F32.PACK_AB R136, R15, R22 ;  /* 0x000000160f88723e */ /* 0x000fe400000000ff */
[----:B------:R-:W-:-:S02]  /*89e0*/  F2FP.F16.F32.PACK_AB R138, R13, R14 ;  /* 0x0000000e0d8a723e */ /* 0x000fc400000000ff */
[----:B------:R-:W-:Y:S02]  /*89f0*/  F2FP.F16.F32.PACK_AB R137, R7, R12 ;  /* 0x0000000c0789723e */ /* 0x000fe400000000ff */
[----:B------:R-:W-:Y:S01]  /*8a00*/  F2FP.F16.F32.PACK_AB R139, R3, R6 ;  /* 0x00000006038b723e */ /* 0x000fe200000000ff */
[----:B------:R-:W-:Y:S06]  /*8a10*/  BSSY B2, `(.L_x_4835) ;  /* 0x0000693000027945 */ /* 0x000fec0003800000 */
[C---:B------:R-:W-:Y:S08]  /*8a20*/  HMMA.16816.F32 R148, R136.reuse, R144, R44 ;  /* 0x000000908894723c */ /* 0x040ff0000000182c */
[C---:B------:R-:W-:Y:S08]  /*8a30*/  HMMA.16816.F32 R144, R136.reuse, R146, R40 ;  /* 0x000000928890723c */ /* 0x040ff00000001828 */
[C---:B----4-:R-:W-:Y:S08]  /*8a40*/  HMMA.16816.F32 R140, R136.reuse, R24, R140 ;  /* 0x00000018888c723c */ /* 0x050ff0000000188c */
[----:B------:R-:W-:Y:S01]  /*8a50*/  HMMA.16816.F32 R136, R136, R26, R8 ;  /* 0x0000001a8888723c */ /* 0x000fe20000001808 */
[----:B------:R-:W-:-:S04]  /*8a60*/  NOP ;  /* 0x0000000000007918 */ /* 0x000fc80000000000 */
[----:B-1----:R-:W-:-:S15]  /*8a70*/  @!P0 BRA `(.L_x_4836) ;  /* 0x00000068002c8947 */ /* 0x002fde0003800000 */
[----:B------:R-:W2:Y:S01]  /*8a80*/  LDL R208, [R1+0xa8] ;  /* 0x0000a80001d07983 */ /* 0x000ea20000100800 */
[----:B------:R-:W-:-:S04]  /*8a90*/  DEPBAR.LE SB0, 0x0 ;  /* 0x000080000000791a */ /* 0x000fc80000000000 */
[----:B------:R1:W5:Y:S04]  /*8aa0*/  LDL R246, [R1+0x4] ;  /* 0x0000040001f67983 */ /* 0x0003680000100800 */
[----:B------:R1:W5:Y:S01]  /*8ab0*/  LDL R247, [R1+0x8] ;  /* 0x0000080001f77983 */ /* 0x0003620000100800 */
[----:B------:R-:W-:Y:S05]  /*8ac0*/  WARPSYNC.ALL ;  /* 0x0000000000007948 */ /* 0x000fea0003800000 */
[----:B------:R-:W-:Y:S01]  /*8ad0*/  BSSY.RECONVERGENT B0, `(.L_x_4837) ;  /* 0x0000051000007945 */ /* 0x000fe20003800200 */
[----:B------:R-:W-:Y:S01]  /*8ae0*/  BAR.SYNC.DEFER_BLOCKING 0x0 ;  /* 0x0000000000007b1d */ /* 0x000fe20000010000 */
[----:B--2---:R-:W-:-:S05]  /*8af0*/  IADD3 R248, PT, PT, R208, -0x2, RZ ;  /* 0xfffffffed0f87810 */ /* 0x004fca0007ffe0ff */
        /* <DEDUP_REMOVED lines=60> */
[----:B-----5:R-:W-:-:S04]  /*8ec0*/  LEA R247, P0, R2, R247, 0x1 ;  /* 0x000000f702f77211 */ /* 0x020fc800078008ff */
[----:B------:R-:W-:-:S04]  /*8ed0*/  IADD3 R0, PT, PT, R3, R0, RZ ;  /* 0x0000000003007210 */ /* 0x000fc80007ffe0ff */
[----:B------:R-:W-:-:S05]  /*8ee0*/  LEA.HI.X R246, R2, R246, R0, 0x1, P0 ;  /* 0x000000f602f67211 */ /* 0x000fca00000f0c00 */
[----:B------:R1:W-:Y:S04]  /*8ef0*/  STL [R1+0x4], R246 ;  /* 0x000004f601007387 */ /* 0x0003e80000100800 */
[----:B------:R1:W-:Y:S01]  /*8f00*/  STL [R1+0x8], R247 ;  /* 0x000008f701007387 */ /* 0x0003e20000100800 */
[----:B------:R-:W-:Y:S05]  /*8f10*/  BRA `(.L_x_4839) ;  /* 0x0000000000307947 */ /* 0x000fea0003800000 */
.L_x_4838:
[----:B------:R-:W2:Y:S01]  /*8f20*/  LD.E R0, desc[UR4][R134.64+0x40] ;  /* 0x0000400486007980 */ /* 0x000ea2000c101900 */
[----:B------:R-:W-:Y:S01]  /*8f30*/  UMOV UR6, URZ ;  /* 0x000000ff00067c82 */ /* 0x000fe20008000000 */
[----:B-----5:R-:W-:Y:S01]  /*8f40*/  IMAD.MOV.U32 R4, RZ, RZ, R247 ;  /* 0x000000ffff047224 */ /* 0x020fe200078e00f7 */
        /* <DEDUP_REMOVED lines=9> */
.L_x_4839:
[----:B------:R-:W-:Y:S05]  /*8fe0*/  BSYNC.RECONVERGENT B0 ;  /* 0x0000000000007941 */ /* 0x000fea0003800200 */
.L_x_4837:
[----:B--2---:R-:W2:Y:S04]  /*8ff0*/  LDL R4, [R1+0x8] ;  /* 0x0000080001047983 */ /* 0x004ea80000100800 */
[----:B------:R-:W3:Y:S04]  /*9000*/  LDL R5, [R1+0x4] ;  /* 0x0000040001057983 */ /* 0x000ee80000100800 */
[----:B------:R-:W4:Y:S01]  /*9010*/  LDL R6, [R1] ;  /* 0x0000000001067983 */ /* 0x000f220000100800 */
[C---:B------:R-:W-:Y:S01]  /*9020*/  IMAD.SHL.U32 R12, R154.reuse, 0x40, RZ ;  /* 0x000000409a0c7824 */ /* 0x040fe200078e00ff */
[----:B------:R-:W-:Y:S01]  /*9030*/  SHF.L.U64.HI R0, R154, 0x6, R155 ;  /* 0x000000069a007819 */ /* 0x000fe2000001029b */
[----:B------:R-:W-:Y:S03]  /*9040*/  BSSY.RECONVERGENT B1, `(.L_x_4840) ;  /* 0x0000108000017945 */ /* 0x000fe60003800200 */
[----:B--2---:R-:W-:-:S04]  /*9050*/  IADD3 R2, P0, PT, R12, R4, RZ ;  /* 0x000000040c027210 */ /* 0x004fc80007f1e0ff */
[-C--:B------:R-:W-:Y:S01]  /*9060*/  IADD3 R10, P2, PT, R2, R12.reuse, RZ ;  /* 0x0000000c020a7210 */ /* 0x080fe20007f5e0ff */
[----:B---3--:R-:W-:Y:S01]  /*9070*/  IMAD.X R3, R0, 0x1, R5, P0 ;  /* 0x0000000100037824 */ /* 0x008fe200000e0605 */
[----:B------:R-:W-:Y:S01]  /*9080*/  @!PT LDS RZ, [RZ] ;  /* 0x00000000fffff984 */ /* 0x000fe20000000800 */
[----:B------:R-:W-:Y:S01]  /*9090*/  @!PT LDS RZ, [RZ] ;  /* 0x00000000fffff984 */ /* 0x000fe20000000800 */
[----:B------:R-:W-:Y:S01]  /*90a0*/  @!PT LDS RZ, [RZ] ;  /* 0x00000000fffff984 */ /* 0x000fe20000000800 */
[----:B------:R2:W-:Y:S02]  /*90b0*/  LDGSTS.E.BYPASS.LTC128B.128 [R36+0x5000], desc[UR4][R4.64] ;  /* 0x0500000004247fae */ /* 0x0005e4000b981a04 */
[-C--:B------:R-:W-:Y:S01]  /*90c0*/  IADD3 R8, P0, PT, R10, R12.reuse, RZ ;  /* 0x0000000c0a087210 */ /* 0x080fe20007f1e0ff */
[----:B------:R-:W-:Y:S01]  /*90d0*/  IMAD.X R11, R3, 0x1, R0, P2 ;  /* 0x00000001030b7824 */ /* 0x000fe200010e0600 */
[----:B------:R3:W-:Y:S01]  /*90e0*/  LDGSTS.E.BYPASS.LTC128B.128 [R36+0x5800], desc[UR4][R2.64] ;  /* 0x0580000002247fae */ /* 0x0007e2000b981a04 */
[----:B----4-:R-:W-:Y:S01]  /*90f0*/  IMAD.MOV.U32 R22, RZ, RZ, R6 ;  /* 0x000000ffff167224 */ /* 0x010fe200078e0006 */
[----:B------:R-:W-:Y:S02]  /*9100*/  IADD3 R6, P2, PT, R8, R12, RZ ;  /* 0x0000000c08067210 */ /* 0x000fe40007f5e0ff */
[----:B------:R-:W-:Y:S01]  /*9110*/  IADD3.X R9, PT, PT, R11, R0, RZ, P0, !PT ;  /* 0x000000000b097210 */ /* 0x000fe200007fe4ff */
[----:B------:R4:W-:Y:S04]  /*9120*/  LDGSTS.E.BYPASS.LTC128B.128 [R36+0x6000], desc[UR4][R10.64] ;  /* 0x060000000a247fae */ /* 0x0009e8000b981a04 */
[----:B------:R-:W-:Y:S01]  /*9130*/  IMAD.X R7, R9, 0x1, R0, P2 ;  /* 0x0000000109077824 */ /* 0x000fe200010e0600 */
[----:B------:R-:W-:Y:S04]  /*9140*/  LDGSTS.E.BYPASS.LTC128B.128 [R36+0x6800], desc[UR4][R8.64] ;  /* 0x0680000008247fae */ /* 0x000fe8000b981a04 */
[----:B------:R-:W-:Y:S01]  /*9150*/  LDGSTS.E.BYPASS.LTC128B.128 [R36+0x7000], desc[UR4][R6.64] ;  /* 0x0700000006247fae */ /* 0x000fe2000b981a04 */
[----:B--2---:R-:W-:-:S04]  /*9160*/  IADD3 R4, P0, PT, R6, R12, RZ ;  /* 0x0000000c06047210 */ /* 0x004fc80007f1e0ff */
[----:B---3--:R-:W-:Y:S01]  /*9170*/  IADD3 R2, P2, PT, R4, R12, RZ ;  /* 0x0000000c04027210 */ /* 0x008fe20007f5e0ff */
[----:B------:R-:W-:-:S04]  /*9180*/  IMAD.X R5, R7, 0x1, R0, P0 ;  /* 0x0000000107057824 */ /* 0x000fc800000e0600 */
[----:B------:R-:W-:Y:S01]  /*9190*/  IMAD.X R3, R5, 0x1, R0, P2 ;  /* 0x0000000105037824 */ /* 0x000fe200010e0600 */
[----:B----4-:R-:W-:Y:S01]  /*91a0*/  IADD3 R10, P0, PT, R2, R12, RZ ;  /* 0x0000000c020a7210 */ /* 0x010fe20007f1e0ff */
[----:B------:R2:W-:Y:S03]  /*91b0*/  LDGSTS.E.BYPASS.LTC128B.128 [R36+0x7800], desc[UR4][R4.64] ;  /* 0x0780000004247fae */ /* 0x0005e6000b981a04 */
[----:B------:R-:W-:Y:S01]  /*91c0*/  IADD3.X R11, PT, PT, R3, R0, RZ, P0, !PT ;  /* 0x00000000030b7210 */ /* 0x000fe200007fe4ff */
        /* <DEDUP_REMOVED lines=8> */
[----:B---3--:R-:W2:Y:S04]  /*9250*/  LDSM.16.M88.4 R8, [R211] ;  /* 0x00000000d308783b */ /* 0x008ea80000000200 */
[----:B------:R-:W3:Y:S04]  /*9260*/  LDSM.16.M88.4 R32, [R37+0x1800] ;  /* 0x001800002520783b */ /* 0x000ee80000000200 */
[----:B------:R-:W4:Y:S01]  /*9270*/  LDSM.16.M88.4 R28, [R37+0x1c00] ;  /* 0x001c0000251c783b */ /* 0x000f220000000200 */
[----:B------:R-:W-:-:S02]  /*9280*/  IMAD.IADD R2, R211, 0x1, R218 ;  /* 0x00000001d3027824 */ /* 0x000fc400078e02da */
[----:B------:R-:W-:Y:S01]  /*9290*/  IMAD.IADD R0, R37, 0x1, R218 ;  /* 0x0000000125007824 */ /* 0x000fe200078e02da */
[----:B------:R-:W-:Y:S04]  /*92a0*/  LDSM.16.M88.4 R48, [R37+0x3000] ;  /* 0x003000002530783b */ /* 0x000fe80000000200 */
[----:B------:R-:W-:Y:S04]  /*92b0*/  LDSM.16.M88.4 R52, [R37+0x3400] ;  /* 0x003400002534783b */ /* 0x000fe80000000200 */
[----:B------:R-:W-:Y:S04]  /*92c0*/  LDSM.16.M88.4 R56, [R37+0x3800] ;  /* 0x003800002538783b */ /* 0x000fe80000000200 */
[----:B------:R-:W-:Y:S04]  /*92d0*/  LDSM.16.M88.4 R64, [R0+0x1800] ;  /* 0x001800000040783b */ /* 0x000fe80000000200 */
[----:B------:R-:W-:Y:S04]  /*92e0*/  LDSM.16.M88.4 R60, [R0+0x1c00] ;  /* 0x001c0000003c783b */ /* 0x000fe80000000200 */
[----:B------:R-:W-:Y:S04]  /*92f0*/  LDSM.16.M88.4 R76, [R0+0x2000] ;  /* 0x00200000004c783b */ /* 0x000fe80000000200 */
[----:B------:R-:W0:Y:S01]  /*9300*/  LDGDEPBAR ;  /* 0x00000000000079af */ /* 0x000e220000000000 */
[C---:B--2---:R-:W-:Y:S08]  /*9310*/  HMMA.16816.F32 R228, R8.reuse, R24, RZ ;  /* 0x0000001808e4723c */ /* 0x044ff000000018ff */
[C---:B------:R-:W-:Y:S01]  /*9320*/  HMMA.16816.F32 R232, R8.reuse, R26, RZ ;  /* 0x0000001a08e8723c */ /* 0x040fe200000018ff */
[----:B------:R-:W2:Y:S07]  /*9330*/  LDSM.16.M88.4 R24, [R37+0x4c00] ;  /* 0x004c00002518783b */ /* 0x000eae0000000200 */
[C---:B------:R-:W-:Y:S08]  /*9340*/  HMMA.16816.F32 R224, R8.reuse, R16, RZ ;  /* 0x0000001008e0723c */ /* 0x040ff000000018ff */
[C---:B------:R-:W-:Y:S01]  /*9350*/  HMMA.16816.F32 R220, R8.reuse, R18, RZ ;  /* 0x0000001208dc723c */ /* 0x040fe200000018ff */
[----:B------:R-:W-:Y:S07]  /*9360*/  LDSM.16.M88.4 R16, [R0+0x1000] ;  /* 0x001000000010783b */ /* 0x000fee0000000200 */
[C---:B------:R-:W-:Y:S08]  /*9370*/  HMMA.16816.F32 R196, R8.reuse, R4, RZ ;  /* 0x0000000408c4723c */ /* 0x040ff000000018ff */
[C---:B------:R-:W-:Y:S01]  /*9380*/  HMMA.16816.F32 R192, R8.reuse, R6, RZ ;  /* 0x0000000608c0723c */ /* 0x040fe200000018ff */
[----:B------:R-:W5:Y:S07]  /*9390*/  LDSM.16.M88.4 R4, [R2] ;  /* 0x000000000204783b */ /* 0x000f6e0000000200 */
        /* <DEDUP_REMOVED lines=15> */
[C---:B--2---:R-:W-:Y:S08]  /*9490*/  HMMA.16816.F32 R72, R8.reuse, R24, RZ ;  /* 0x000000180848723c */ /* 0x044ff000000018ff */
[----:B------:R-:W-:Y:S08]  /*94a0*/  HMMA.16816.F32 R68, R8, R26, RZ ;  /* 0x0000001a0844723c */ /* 0x000ff000000018ff */
[C---:B-----5:R-:W-:Y:S08]  /*94b0*/  HMMA.16816.F32 R24, R4.reuse, R18, R120 ;  /* 0x000000120418723c */ /* 0x060ff00000001878 */
[C---:B------:R-:W-:Y:S08]  /*94c0*/  HMMA.16816.F32 R236, R4.reuse, R16, R128 ;  /* 0x0000001004ec723c */ /* 0x040ff00000001880 */
[----:B-1----:R-:W-:Y:S08]  /*94d0*/  HMMA.16816.F32 R16, R4, R12, R112 ;  /* 0x0000000c0410723c */ /* 0x002ff00000001870 */
        /* <DEDUP_REMOVED lines=13> */
[----:B------:R-:W-:Y:S01]  /*95b0*/  HMMA.16816.F32 R80, R8, R30, RZ ;  /* 0x0000001e0850723c */ /* 0x000fe200000018ff */
[----:B------:R-:W-:Y:S04]  /*95c0*/  STL.64 [R1+0x98], R24 ;  /* 0x0000981801007387 */ /* 0x000fe80000100a00 */
[----:B------:R-:W1:Y:S03]  /*95d0*/  LDSM.16.M88.4 R56, [R0+0x2400] ;  /* 0x002400000038783b */ /* 0x000e660000000200 */
[C---:B------:R-:W-:Y:S01]  /*95e0*/  HMMA.16816.F32 R8, R4.reuse, R14, R104 ;  /* 0x0000000e0408723c */ /* 0x040fe20000001868 */
[----:B------:R-:W-:Y:S04]  /*95f0*/  STL.64 [R1+0xa0], R26 ;  /* 0x0000a01a01007387 */ /* 0x000fe80000100a00 */
[----:B------:R-:W-:Y:S04]  /*9600*/  STL.64 [R1+0x88], R16 ;  /* 0x0000881001007387 */ /* 0x000fe80000100a00 */
[----:B------:R-:W-:Y:S01]  /*9610*/  STL.64 [R1+0x90], R18 ;  /* 0x0000901201007387 */ /* 0x000fe20000100a00 */
[C---:B------:R-:W-:Y:S03]  /*9620*/  HMMA.16816.F32 R12, R4.reuse, R66, R172 ;  /* 0x00000042040c723c */ /* 0x040fe600000018ac */
[----:B------:R-:W2:Y:S04]  /*9630*/  LDSM.16.M88.4 R48, [R0+0x2c00] ;  /* 0x002c00000030783b */ /* 0x000ea80000000200 */
[----:B------:R-:W3:Y:S04]  /*9640*/  LDSM.16.M88.4 R44, [R0+0x3000] ;  /* 0x00300000002c783b */ /* 0x000ee80000000200 */
[----:B------:R-:W-:Y:S04]  /*9650*/  STL.64 [R1+0x78], R8 ;  /* 0x0000780801007387 */ /* 0x000fe80000100a00 */
[----:B------:R4:W-:Y:S04]  /*9660*/  STL.64 [R1+0x80], R10 ;  /* 0x0000800a01007387 */ /* 0x0009e80000100a00 */
[----:B------:R-:W5:Y:S04]  /*9670*/  LDSM.16.M88.4 R32, [R0+0x3800] ;  /* 0x003800000020783b */ /* 0x000f680000000200 */
[----:B------:R-:W5:Y:S04]  /*9680*/  LDSM.16.M88.4 R28, [R0+0x3c00] ;  /* 0x003c0000001c783b */ /* 0x000f680000000200 */
[----:B------:R-:W5:Y:S04]  /*9690*/  LDSM.16.M88.4 R52, [R0+0x2800] ;  /* 0x002800000034783b */ /* 0x000f680000000200 */
[----:B------:R-:W5:Y:S04]  /*96a0*/  LDSM.16.M88.4 R24, [R0+0x4000] ;  /* 0x004000000018783b */ /* 0x000f680000000200 */
[----:B------:R-:W5:Y:S04]  /*96b0*/  LDSM.16.M88.4 R40, [R0+0x3400] ;  /* 0x003400000028783b */ /* 0x000f680000000200 */
[----:B------:R-:W5:Y:S01]  /*96c0*/  LDSM.16.M88.4 R16, [R0+0x4400] ;  /* 0x004400000010783b */ /* 0x000f620000000200 */
[----:B----4-:R-:W-:-:S15]  /*96d0*/  HMMA.16816.F32 R8, R4, R64, R164 ;  /* 0x000000400408723c */ /* 0x010fde00000018a4 */
[----:B------:R-:W-:-:S04]  /*96e0*/  NOP ;  /* 0x0000000000007918 */ /* 0x000fc80000000000 */
[----:B------:R-:W-:Y:S04]  /*96f0*/  STL.64 [R1+0x68], R8 ;  /* 0x0000680801007387 */ /* 0x000fe80000100a00 */
[----:B------:R4:W-:Y:S04]  /*9700*/  STL.64 [R1+0x70], R10 ;  /* 0x0000700a01007387 */ /* 0x0009e80000100a00 */
[----:B------:R-:W-:Y:S04]  /*9710*/  STL.64 [R1+0x58], R12 ;  /* 0x0000580c01007387 */ /* 0x000fe80000100a00 */
[----:B------:R-:W-:Y:S04]  /*9720*/  STL.64 [R1+0x60], R14 ;  /* 0x0000600e01007387 */ /* 0x000fe80000100a00 */
[----:B------:R-:W5:Y:S01]  /*9730*/  LDSM.16.M88.4 R12, [R0+0x4800] ;  /* 0x00480000000c783b */ /* 0x000f620000000200 */
[----:B----4-:R-:W-:-:S15]  /*9740*/  HMMA.16816.F32 R8, R4, R60, R160 ;  /* 0x0000003c0408723c */ /* 0x010fde00000018a0 */
[----:B------:R-:W-:-:S04]  /*9750*/  NOP ;  /* 0x0000000000007918 */ /* 0x000fc80000000000 */
[----:B------:R-:W-:Y:S04]  /*9760*/  STL.64 [R1+0x48], R8 ;  /* 0x0000480801007387 */ /* 0x000fe80000100a00 */
[----:B------:R4:W-:Y:S02]  /*9770*/  STL.64 [R1+0x50], R10 ;  /* 0x0000500a01007387 */ /* 0x0009e40000100a00 */
[----:B----4-:R-:W-:-:S15]  /*9780*/  HMMA.16816.F32 R8, R4, R62, R184 ;  /* 0x0000003e0408723c */ /* 0x010fde00000018b8 */
[----:B------:R-:W-:-:S04]  /*9790*/  NOP ;  /* 0x0000000000007918 */ /* 0x000fc80000000000 */
[----:B------:R-:W-:Y:S04]  /*97a0*/  STL.64 [R1+0x38], R8 ;  /* 0x0000380801007387 */ /* 0x000fe80000100a00 */
[----:B------:R-:W-:Y:S04]  /*97b0*/  STL.64 [R1+0x40], R10 ;  /* 0x0000400a01007387 */ /* 0x000fe80000100a00 */
[----:B------:R-:W4:Y:S01]  /*97c0*/  LDSM.16.M88.4 R8, [R0+0x4c00] ;  /* 0x004c00000008783b */ /* 0x000f220000000200 */
[----:B------:R-:W-:Y:S01]  /*97d0*/  ISETP.GT.AND P0, PT, R248, R209, PT ;  /* 0x000000d1f800720c */ /* 0x000fe20003f04270 */
[----:B-1----:R-:W-:Y:S01]  /*97e0*/  HMMA.16816.F32 R120, R4, R56, R224 ;  /* 0x000000380478723c */ /* 0x002fe200000018e0 */
[----:B------:R-:W-:-:S07]  /*97f0*/  DEPBAR.LE SB0, 0x0 ;  /* 0x000080000000791a */ /* 0x000fce0000000000 */
[C---:B--2---:R-:W-:Y:S08]  /*9800*/  HMMA.16816.F32 R224, R4.reuse, R48, R196 ;  /* 0x0000003004e0723c */ /* 0x044ff000000018c4 */
[C---:B---3--:R-:W-:Y:S08]  /*9810*/  HMMA.16816.F32 R196, R4.reuse, R46, R180 ;  /* 0x0000002e04c4723c */ /* 0x048ff000000018b4 */
        /* <DEDUP_REMOVED lines=9> */
[----:B------:R-:W-:-:S07]  /*98b0*/  MOV R102, R208 ;  /* 0x000000d000667202 */ /* 0x000fce0000000f00 */
        /* <DEDUP_REMOVED lines=11> */
[C---:B----4-:R-:W-:Y:S08]  /*9970*/  HMMA.16816.F32 R172, R4.reuse, R8, R72 ;  /* 0x0000000804ac723c */ /* 0x050ff00000001848 */
[----:B------:R-:W-:Y:S01]  /*9980*/  HMMA.16816.F32 R112, R4, R10, R68 ;  /* 0x0000000a0470723c */ /* 0x000fe20000001844 */
[----:B------:R-:W-:Y:S06]  /*9990*/  BAR.SYNC.DEFER_BLOCKING 0x0 ;  /* 0x0000000000007b1d */ /* 0x000fec0000010000 */
[----:B------:R-:W-:-:S13]  /*99a0*/  @!P0 BRA `(.L_x_4841) ;  /* 0x0000000400c48947 */ /* 0x000fda0003800000 */
[----:B------:R-:W-:Y:S04]  /*99b0*/  BSSY.RECONVERGENT B0, `(.L_x_4842) ;  /* 0x0000050000007945 */ /* 0x000fe80003800200 */
[----:B------:R-:W-:Y:S05]  /*99c0*/  @!P6 BRA `(.L_x_4843) ;  /* 0x000000040010e947 */ /* 0x000fea0003800000 */
[----:B------:R-:W2:Y:S01]  /*99d0*/  LD.E R2, desc[UR4][R134.64+0x170] ;  /* 0x0001700486027980 */ /* 0x000ea2000c101900 */
[C---:B------:R-:W-:Y:S01]  /*99e0*/  VIADD R9, R13.reuse, 0xfffffd00 ;  /* 0xfffffd000d097836 */ /* 0x040fe20000000000 */
[----:B------:R-:W-:Y:S01]  /*99f0*/  IADD3 R8, PT, PT, R13, -0x200, RZ ;  /* 0xfffffe000d087810 */ /* 0x000fe20007ffe0ff */
[----:B------:R-:W-:Y:S01]  /*9a00*/  IMAD.MOV.U32 R4, RZ, RZ, RZ ;  /* 0x000000ffff047224 */ /* 0x000fe200078e00ff */
[----:B------:R-:W1:Y:S02]  /*9a10*/  LDC.64 R14, c[0x0][0x348] ;  /* 0x0000d200ff0e7b82 */ /* 0x000e640000000a00 */
        /* <DEDUP_REMOVED lines=40> */
[----:B-1----:R-:W2:Y:S01]  /*9ca0*/  LD.E.64 R4, desc[UR4][R14.64+0x38] ;  /* 0x000038040e047980 */ /* 0x002ea2000c101b00 */
        /* <DEDUP_REMOVED lines=14> */
[----:B----4-:R-:W-:-:S04]  /*9d90*/  IMAD.WIDE.U32 R2, R4, R6, R2 ;  /* 0x0000000604027225 */ /* 0x010fc800078e0002 */
[----:B------:R-:W-:Y:S01]  /*9da0*/  IMAD R0, R7, R4, RZ ;  /* 0x0000000407007224 */ /* 0x000fe200078e02ff */
[----:B------:R-:W-:-:S03]  /*9db0*/  LEA R22, P2, R2, R22, 0x1 ;  /* 0x0000001602167211 */ /* 0x000fc600078408ff */
[----:B------:R-:W-:Y:S02]  /*9dc0*/  IMAD R0, R6, R5, R0 ;  /* 0x0000000506007224 */ /* 0x000fe400078e0200 */
[----:B------:R2:W-:Y:S03]  /*9dd0*/  STL [R1], R22 ;  /* 0x0000001601007387 */ /* 0x0005e60000100800 */
[----:B------:R-:W-:-:S04]  /*9de0*/  IADD3 R0, PT, PT, R3, R0, RZ ;  /* 0x0000000003007210 */ /* 0x000fc80007ffe0ff */
[----:B------:R-:W-:Y:S01]  /*9df0*/  LEA.HI.X R252, R2, R252, R0, 0x1, P2 ;  /* 0x000000fc02fc7211 */ /* 0x000fe200010f0c00 */
[----:B------:R-:W-:Y:S05]  /*9e00*/  BRA `(.L_x_4844) ;  /* 0x0000000000287947 */ /* 0x000fea0003800000 */
.L_x_4843:
[----:B------:R-:W2:Y:S01]  /*9e10*/  LD.E R0, desc[UR4][R134.64+0x38] ;  /* 0x0000380486007980 */ /* 0x000ea2000c101900 */
[----:B------:R-:W-:Y:S01]  /*9e20*/  UMOV UR6, URZ ;  /* 0x000000ff00067c82 */ /* 0x000fe20008000000 */
[----:B------:R-:W-:Y:S01]  /*9e30*/  IMAD.MOV.U32 R3, RZ, RZ, R22 ;  /* 0x000000ffff037224 */ /* 0x000fe200078e0016 */
[----:B------:R-:W-:Y:S01]  /*9e40*/  IADD3 R2, P2, PT, RZ, -UR6, RZ ;  /* 0x80000006ff027c10 */ /* 0x000fe2000ff5e0ff */
[----:B--2---:R-:W-:-:S04]  /*9e50*/  IMAD.SHL.U32 R0, R0, 0x100, RZ ;  /* 0x0000010000007824 */ /* 0x004fc800078e00ff */
[----:B------:R-:W-:-:S05]  /*9e60*/  IMAD.X R0, RZ, RZ, ~R0, P2 ;  /* 0x000000ffff007224 */ /* 0x000fca00010e0e00 */
[----:B------:R-:W-:-:S04]  /*9e70*/  SHF.R.S64 R2, R2, 0x1f, R0 ;  /* 0x0000001f02027819 */ /* 0x000fc80000001000 */
[----:B------:R-:W-:-:S05]  /*9e80*/  IADD3 R3, P2, PT, R2, R3, RZ ;  /* 0x0000000302037210 */ /* 0x000fca0007f5e0ff */
[----:B------:R1:W-:Y:S01]  /*9e90*/  STL [R1], R3 ;  /* 0x0000000301007387 */ /* 0x0003e20000100800 */
[----:B------:R-:W-:-:S03]  /*9ea0*/  LEA.HI.X.SX32 R252, R0, R252, 0x1, P2 ;  /* 0x000000fc00fc7211 */ /* 0x000fc600010f0eff */
.L_x_4844:
[----:B------:R-:W-:Y:S05]  /*9eb0*/  BSYNC.RECONVERGENT B0 ;  /* 0x0000000000007941 */ /* 0x000fea0003800200 */
.L_x_4842:
[----:B------:R-:W3:Y:S04]  /*9ec0*/  LDL R0, [R1+0x18] ;  /* 0x0000180001007983 */ /* 0x000ee80000100800 */
[----:B------:R-:W4:Y:S04]  /*9ed0*/  LDL R5, [R1+0x1c] ;  /* 0x00001c0001057983 */ /* 0x000f280000100800 */
[----:B------:R-:W5:Y:S01]  /*9ee0*/  LDL R4, [R1] ;  /* 0x0000000001047983 */ /* 0x000f620000100800 */
[C---:B---3--:R-:W-:Y:S01]  /*9ef0*/  IMAD.SHL.U32 R12, R0.reuse, 0x40, RZ ;  /* 0x00000040000c7824 */ /* 0x048fe200078e00ff */
[----:B----4-:R-:W-:-:S04]  /*9f00*/  SHF.L.U64.HI R0, R0, 0x6, R5 ;  /* 0x0000000600007819 */ /* 0x010fc80000010205 */
[----:B-----5:R-:W-:-:S04]  /*9f10*/  IADD3 R2, P2, PT, R12, R4, RZ ;  /* 0x000000040c027210 */ /* 0x020fc80007f5e0ff */
[----:B------:R-:W-:Y:S01]  /*9f20*/  IADD3 R10, P3, PT, R2, R12, RZ ;  /* 0x0000000c020a7210 */ /* 0x000fe20007f7e0ff */
[----:B-1----:R-:W-:-:S03]  /*9f30*/  IMAD.X R3, R0, 0x1, R252, P2 ;  /* 0x0000000100037824 */ /* 0x002fc600010e06fc */
[-C--:B------:R-:W-:Y:S01]  /*9f40*/  IADD3 R8, P2, PT, R10, R12.reuse, RZ ;  /* 0x0000000c0a087210 */ /* 0x080fe20007f5e0ff */
[----:B------:R-:W-:Y:S02]  /*9f50*/  IMAD.X R11, R3, 0x1, R0, P3 ;  /* 0x00000001030b7824 */ /* 0x000fe400018e0600 */
        /* <DEDUP_REMOVED lines=22> */
.L_x_4841:
[----:B------:R-:W-:Y:S05]  /*a0c0*/  BSYNC.RECONVERGENT B1 ;  /* 0x0000000000017941 */ /* 0x000fea0003800200 */
.L_x_4840:
[----:B--2---:R-:W2:Y:S04]  /*a0d0*/  LDL.LU R22, [R1+0x90] ;  /* 0x0000900001167983 */ /* 0x004ea80000300800 */
[----:B------:R-:W3:Y:S04]  /*a0e0*/  LDL.LU R24, [R1+0x94] ;  /* 0x0000940001187983 */ /* 0x000ee80000300800 */
[----:B------:R-:W4:Y:S04]  /*a0f0*/  LDL.LU R31, [R1+0x3c] ;  /* 0x00003c00011f7983 */ /* 0x000f280000300800 */
[----:B------:R-:W5:Y:S04]  /*a100*/  LDL.LU R29, [R1+0x40] ;  /* 0x00004000011d7983 */ /* 0x000f680000300800 */
        /* <DEDUP_REMOVED lines=25> */
[----:B------:R-:W4:Y:S01]  /*a2a0*/  LDL R0, [R1+0x20] ;  /* 0x0000200001007983 */ /* 0x000f220000100800 */
[----:B--2---:R-:W-:-:S02]  /*a2b0*/  IMAD.MOV.U32 R63, RZ, RZ, R22 ;  /* 0x000000ffff3f7224 */ /* 0x004fc400078e0016 */
[----:B---3--:R-:W-:Y:S02]  /*a2c0*/  IMAD.MOV.U32 R92, RZ, RZ, R24 ;  /* 0x000000ffff5c7224 */ /* 0x008fe400078e0018 */
[----:B-----5:R-:W-:Y:S02]  /*a2d0*/  IMAD.MOV.U32 R71, RZ, RZ, R29 ;  /* 0x000000ffff477224 */ /* 0x020fe400078e001d */
[----:B----4-:R-:W-:Y:S02]  /*a2e0*/  IMAD.MOV.U32 R86, RZ, RZ, R27 ;  /* 0x000000ffff567224 */ /* 0x010fe400078e001b */
        /* <DEDUP_REMOVED lines=24> */
[----:B------:R-:W-:Y:S01]  /*a470*/  IMAD.MOV.U32 R55, RZ, RZ, R2 ;  /* 0x000000ffff377224 */ /* 0x000fe200078e0002 */
[----:B------:R-:W-:-:S05]  /*a480*/  LOP3.LUT R0, R13, R0, RZ, 0xfc, !PT ;  /* 0x000000000d007212 */ /* 0x000fca00078efcff */
        /* <DEDUP_REMOVED lines=8> */
[----:B------:R-:W-:Y:S01]  /*a510*/  VIADD R8, R0, 0xfffffe18 ;  /* 0xfffffe1800087836 */ /* 0x000fe20000000000 */
[----:B------:R-:W-:Y:S01]  /*a520*/  FSEL R4, R236, -INF , P3 ;  /* 0xff800000ec047808 */ /* 0x000fe20001800000 */
[----:B------:R-:W-:Y:S01]  /*a530*/  VIADD R9, R0, 0xfffffe19 ;  /* 0xfffffe1900097836 */ /* 0x000fe20000000000 */
[----:B------:R-:W-:Y:S01]  /*a540*/  ISETP.GE.AND P3, PT, R2, R214, PT ;  /* 0x000000d60200720c */ /* 0x000fe20003f66270 */
[C---:B------:R-:W-:Y:S01]  /*a550*/  VIADD R14, R0.reuse, 0xfffffe20 ;  /* 0xfffffe20000e7836 */ /* 0x040fe20000000000 */
[----:B------:R-:W-:Y:S01]  /*a560*/  ISETP.GE.AND P6, PT, R3, R217, PT ;  /* 0x000000d90300720c */ /* 0x000fe20003fc6270 */
[----:B------:R-:W-:Y:S01]  /*a570*/  VIADD R17, R0, 0xfffffe21 ;  /* 0xfffffe2100117836 */ /* 0x000fe20000000000 */
[----:B------:R-:W-:Y:S01]  /*a580*/  FSEL R68, R4, -INF , !P2 ;  /* 0xff80000004447808 */ /* 0x000fe20005000000 */
[----:B------:R-:W-:Y:S01]  /*a590*/  VIADD R4, R0, 0xfffffe08 ;  /* 0xfffffe0800047836 */ /* 0x000fe20000000000 */
[----:B------:R-:W-:Y:S01]  /*a5a0*/  FSEL R3, R238, -INF , P5 ;  /* 0xff800000ee037808 */ /* 0x000fe20002800000 */
        /* <DEDUP_REMOVED lines=11> */
[----:B------:R-:W-:Y:S01]  /*a660*/  FSEL R81, R2, -INF , !P4 ;  /* 0xff80000002517808 */ /* 0x000fe20006000000 */
[C---:B------:R-:W-:Y:S01]  /*a670*/  VIADD R35, R0.reuse, 0xfffffe40 ;  /* 0xfffffe4000237836 */ /* 0x040fe20000000000 */
[-C--:B------:R-:W-:Y:S01]  /*a680*/  ISETP.GE.AND P4, PT, R5, R214.reuse, PT ;  /* 0x000000d60500720c */ /* 0x080fe20003f86270 */
[C---:B------:R-:W-:Y:S01]  /*a690*/  VIADD R37, R0.reuse, 0xfffffe41 ;  /* 0xfffffe4100257836 */ /* 0x040fe20000000000 */
[----:B------:R-:W-:Y:S01]  /*a6a0*/  FSEL R82, R3, -INF , !P6 ;  /* 0xff80000003527808 */ /* 0x000fe20007000000 */
        /* <DEDUP_REMOVED lines=76> */
[----:B------:R-:W-:Y:S01]  /*ab70*/  VIADD R70, R0, 0xfffffef0 ;  /* 0xfffffef000467836 */ /* 0x000fe20000000000 */
[----:B------:R-:W-:Y:S01]  /*ab80*/  ISETP.GE.AND P3, PT, R28, R214, PT ;  /* 0x000000d61c00720c */ /* 0x000fe20003f66270 */
[C---:B------:R-:W-:Y:S01]  /*ab90*/  VIADD R72, R0.reuse, 0xfffffef1 ;  /* 0xfffffef100487836 */ /* 0x040fe20000000000 */
[----:B------:R-:W-:Y:S01]  /*aba0*/  FSEL R88, R3, -INF , !P6 ;  /* 0xff80000003587808 */ /* 0x000fe20007000000 */
[----:B------:R-:W-:Y:S01]  /*abb0*/  VIADD R76, R0, 0xfffffef8 ;  /* 0xfffffef8004c7836 */ /* 0x000fe20000000000 */
[----:B------:R-:W-:Y:S01]  /*abc0*/  FSEL R3, R36, -INF , P4 ;  /* 0xff80000024037808 */ /* 0x000fe20002000000 */
[----:B------:R-:W-:Y:S01]  /*abd0*/  VIADD R36, R0, 0xfffffe90 ;  /* 0xfffffe9000247836 */ /* 0x000fe20000000000 */
[-C--:B------:R-:W-:Y:S01]  /*abe0*/  ISETP.GE.AND P4, PT, R28, R215.reuse, PT ;  /* 0x000000d71c00720c */ /* 0x080fe20003f86270 */
[----:B------:R-:W-:Y:S01]  /*abf0*/  VIADD R80, R0, 0xfffffef9 ;  /* 0xfffffef900507836 */ /* 0x000fe20000000000 */
[----:B------:R-:W-:Y:S01]  /*ac00*/  FSEL R2, R34, -INF , P3 ;  /* 0xff80000022027808 */ /* 0x000fe20001800000 */
[----:B------:R-:W-:Y:S01]  /*ac10*/  VIADD R34, R0, 0xfffffe91 ;  /* 0xfffffe9100227836 */ /* 0x000fe20000000000 */
[----:B------:R-:W-:-:S02]  /*ac20*/  ISETP.GE.AND P6, PT, R26, R215, PT ;  /* 0x000000d71a00720c */ /* 0x000fc40003fc6270 */
[-C--:B------:R-:W-:Y:S02]  /*ac30*/  ISETP.GE.AND P3, PT, R30, R214.reuse, PT ;  /* 0x000000d61e00720c */ /* 0x080fe40003f66270 */
[----:B------:R-:W-:Y:S02]  /*ac40*/  FSEL R95, R2, -INF , !P4 ;  /* 0xff800000025f7808 */ /* 0x000fe40006000000 */
[----:B------:R-:W-:Y:S02]  /*ac50*/  ISETP.GE.AND P4, PT, R32, R214, PT ;  /* 0x000000d62000720c */ /* 0x000fe40003f86270 */
[----:B------:R-:W-:Y:S02]  /*ac60*/  FSEL R90, R3, -INF , !P6 ;  /* 0xff800000035a7808 */ /* 0x000fe40007000000 */
[----:B------:R-:W-:Y:S01]  /*ac70*/  FSEL R3, R33, -INF , P3 ;  /* 0xff80000021037808 */ /* 0x000fe20001800000 */
[----:B------:R-:W-:Y:S01]  /*ac80*/  VIADD R33, R0, 0xfffffec9 ;  /* 0xfffffec900217836 */ /* 0x000fe20000000000 */
[----:B------:R-:W-:-:S02]  /*ac90*/  ISETP.GE.AND P3, PT, R32, R215, PT ;  /* 0x000000d72000720c */ /* 0x000fc40003f66270 */
[----:B------:R-:W-:Y:S01]  /*aca0*/  FSEL R2, R31, -INF , P4 ;  /* 0xff8000001f027808 */ /* 0x000fe20002000000 */
[----:B------:R-:W-:Y:S01]  /*acb0*/  VIADD R31, R0, 0xfffffe98 ;  /* 0xfffffe98001f7836 */ /* 0x000fe20000000000 */
        /* <DEDUP_REMOVED lines=133> */
[----:B------:R-:W-:Y:S02]  /*b510*/  FSEL R3, R108, -INF , P6 ;  /* 0xff8000006c037808 */ /* 0x000fe40003000000 */
[-C--:B------:R-:W-:Y:S02]  /*b520*/  ISETP.GE.AND P4, PT, R10, R215.reuse, PT ;  /* 0x000000d70a00720c */ /* 0x080fe40003f86270 */
[----:B------:R-:W-:Y:S02]  /*b530*/  ISETP.GE.AND P6, PT, R15, R215, PT ;  /* 0x000000d70f00720c */ /* 0x000fe40003fc6270 */
[----:B------:R-:W-:-:S02]  /*b540*/  FSEL R2, R109, -INF , P3 ;  /* 0xff8000006d027808 */ /* 0x000fc40001800000 */
[-C--:B------:R-:W-:Y:S02]  /*b550*/  ISETP.GE.AND P3, PT, R24, R214.reuse, PT ;  /* 0x000000d61800720c */ /* 0x080fe40003f66270 */
[----:B------:R-:W-:Y:S02]  /*b560*/  FSEL R238, R3, -INF , !P4 ;  /* 0xff80000003ee7808 */ /* 0x000fe40006000000 */
[----:B------:R-:W-:Y:S02]  /*b570*/  FSEL R241, R2, -INF , !P6 ;  /* 0xff80000002f17808 */ /* 0x000fe40007000000 */
[----:B------:R-:W-:Y:S02]  /*b580*/  ISETP.GE.AND P4, PT, R24, R215, PT ;  /* 0x000000d71800720c */ /* 0x000fe40003f86270 */
[----:B------:R-:W-:Y:S02]  /*b590*/  FSEL R2, R124, -INF , P3 ;  /* 0xff8000007c027808 */ /* 0x000fe40001800000 */
[----:B------:R-:W-:-:S02]  /*b5a0*/  ISETP.GE.AND P6, PT, R33, R214, PT ;  /* 0x000000d62100720c */ /* 0x000fc40003fc6270 */
[----:B------:R-:W-:Y:S02]  /*b5b0*/  FSEL R240, R2, -INF , !P4 ;  /* 0xff80000002f07808 */ /* 0x000fe40006000000 */
        /* <DEDUP_REMOVED lines=8> */
[----:B------:R-:W-:Y:S02]  /*b640*/  ISETP.GE.AND P4, PT, R50, R215, PT ;  /* 0x000000d73200720c */ /* 0x000fe40003f86270 */
[----:B------:R-:W-:Y:S02]  /*b650*/  FSEL R2, R129, -INF , P3 ;  /* 0xff80000081027808 */ /* 0x000fe40001800000 */
[----:B------:R-:W-:-:S02]  /*b660*/  ISETP.GE.AND P6, PT, R58, R214, PT ;  /* 0x000000d63a00720c */ /* 0x000fc40003fc6270 */
[----:B------:R-:W-:Y:S02]  /*b670*/  FSEL R124, R2, -INF , !P4 ;  /* 0xff800000027c7808 */ /* 0x000fe40006000000 */
[-C--:B------:R-:W-:Y:S02]  /*b680*/  ISETP.GE.AND P3, PT, R58, R215.reuse, PT ;  /* 0x000000d73a00720c */ /* 0x080fe40003f66270 */
[----:B------:R-:W-:Y:S02]  /*b690*/  FSEL R2, R160, -INF , P6 ;  /* 0xff800000a0027808 */ /* 0x000fe40003000000 */
[C---:B------:R-:W-:Y:S02]  /*b6a0*/  ISETP.GE.AND P4, PT, R59.reuse, R214, PT ;  /* 0x000000d63b00720c */ /* 0x040fe40003f86270 */
        /* <DEDUP_REMOVED lines=15> */
[CC--:B------:R-:W-:Y:S02]  /*b7a0*/  ISETP.GE.AND P3, PT, R69.reuse, R214.reuse, PT ;  /* 0x000000d64500720c */ /* 0x0c0fe40003f66270 */
        /* <DEDUP_REMOVED lines=10> */
[CC--:B------:R-:W-:Y:S02]  /*b850*/  ISETP.GE.AND P3, PT, R76.reuse, R214.reuse, PT ;  /* 0x000000d64c00720c */ /* 0x0c0fe40003f66270 */
[----:B------:R-:W-:Y:S02]  /*b860*/  FSEL R2, R173, -INF , P4 ;  /* 0xff800000ad027808 */ /* 0x000fe40002000000 */
[----:B------:R-:W-:Y:S02]  /*b870*/  ISETP.GE.AND P4, PT, R76, R215, PT ;  /* 0x000000d74c00720c */ /* 0x000fe40003f86270 */
[----:B------:R-:W-:Y:S02]  /*b880*/  FSEL R0, R112, -INF , P3 ;  /* 0xff80000070007808 */ /* 0x000fe40001800000 */
[----:B------:R-:W-:Y:S02]  /*b890*/  FSEL R104, R2, -INF , !P6 ;  /* 0xff80000002687808 */ /* 0x000fe40007000000 */
[----:B------:R-:W-:-:S02]  /*b8a0*/  ISETP.GE.AND P6, PT, R80, R214, PT ;  /* 0x000000d65000720c */ /* 0x000fc40003fc6270 */
[----:B------:R-:W-:Y:S02]  /*b8b0*/  FSEL R98, R0, -INF , !P4 ;  /* 0xff80000000627808 */ /* 0x000fe40006000000 */
[----:B------:R-:W-:Y:S02]  /*b8c0*/  FSEL R0, R113, -INF , P6 ;  /* 0xff80000071007808 */ /* 0x000fe40003000000 */
[----:B------:R-:W-:Y:S02]  /*b8d0*/  ISETP.GE.AND P6, PT, R80, R215, PT ;  /* 0x000000d75000720c */ /* 0x000fe40003fc6270 */
        /* <DEDUP_REMOVED lines=9> */
[----:B------:R-:W-:Y:S01]  /*b970*/  FSEL R2, R101, -INF , P2 ;  /* 0xff80000065027808 */ /* 0x000fe20001000000 */
[----:B------:R-:W-:Y:S01]  /*b980*/  IMAD.MOV.U32 R101, RZ, RZ, R61 ;  /* 0x000000ffff657224 */ /* 0x000fe200078e003d */
[----:B------:R-:W-:Y:S02]  /*b990*/  ISETP.GE.AND P2, PT, R7, R216, PT ;  /* 0x000000d80700720c */ /* 0x000fe40003f46270 */
[----:B------:R-:W-:Y:S02]  /*b9a0*/  FSEL R61, R0, -INF , !P4 ;  /* 0xff800000003d7808 */ /* 0x000fe40006000000 */
[----:B------:R-:W-:Y:S02]  /*b9b0*/  ISETP.GE.AND P5, PT, R6, R217, PT ;  /* 0x000000d90600720c */ /* 0x000fe40003fa6270 */
[----:B------:R-:W-:Y:S02]  /*b9c0*/  FSEL R0, R63, -INF , P3 ;  /* 0xff8000003f007808 */ /* 0x000fe40001800000 */
[----:B------:R-:W-:-:S02]  /*b9d0*/  FSEL R63, R2, -INF , !P6 ;  /* 0xff800000023f7808 */ /* 0x000fc40007000000 */
[-C--:B------:R-:W-:Y:S02]  /*b9e0*/  ISETP.GE.AND P3, PT, R8, R216.reuse, PT ;  /* 0x000000d80800720c */ /* 0x080fe40003f66270 */
[-C--:B------:R-:W-:Y:S02]  /*b9f0*/  ISETP.GE.AND P4, PT, R7, R217.reuse, PT ;  /* 0x000000d90700720c */ /* 0x080fe40003f86270 */
[----:B------:R-:W-:Y:S01]  /*ba00*/  FSEL R2, R92, -INF , P2 ;  /* 0xff8000005c027808 */ /* 0x000fe20001000000 */
[----:B------:R-:W-:Y:S01]  /*ba10*/  IMAD.MOV.U32 R92, RZ, RZ, R71 ;  /* 0x000000ffff5c7224 */ /* 0x000fe200078e0047 */
[----:B------:R-:W-:Y:S02]  /*ba20*/  ISETP.GE.AND P2, PT, R9, R216, PT ;  /* 0x000000d80900720c */ /* 0x000fe40003f46270 */
[----:B------:R-:W-:Y:S02]  /*ba30*/  FSEL R71, R0, -INF , !P5 ;  /* 0xff80000000477808 */ /* 0x000fe40006800000 */
[----:B------:R-:W-:-:S02]  /*ba40*/  ISETP.GE.AND P6, PT, R8, R217, PT ;  /* 0x000000d90800720c */ /* 0x000fc40003fc6270 */
        /* <DEDUP_REMOVED lines=16> */
[-C--:B------:R-:W-:Y:S02]  /*bb50*/  ISETP.GE.AND P5, PT, R19, R217.reuse, PT ;  /* 0x000000d91300720c */ /* 0x080fe40003fa6270 */
[----:B------:R-:W-:Y:S02]  /*bb60*/  ISETP.GE.AND P4, PT, R23, R217, PT ;  /* 0x000000d91700720c */ /* 0x000fe40003f86270 */
[----:B------:R-:W-:Y:S01]  /*bb70*/  FSEL R0, R101, -INF , P3 ;  /* 0xff80000065007808 */ /* 0x000fe20001800000 */
[----:B------:R-:W-:Y:S01]  /*bb80*/  IMAD.MOV.U32 R101, RZ, RZ, R89 ;  /* 0x000000ffff657224 */ /* 0x000fe200078e0059 */
[----:B------:R-:W-:-:S02]  /*bb90*/  FSEL R23, R2, -INF , !P6 ;  /* 0xff80000002177808 */ /* 0x000fc40007000000 */
[-C--:B------:R-:W-:Y:S02]  /*bba0*/  ISETP.GE.AND P3, PT, R26, R216.reuse, PT ;  /* 0x000000d81a00720c */ /* 0x080fe40003f66270 */
[----:B------:R-:W-:Y:S02]  /*bbb0*/  FSEL R2, R94, -INF , P2 ;  /* 0xff8000005e027808 */ /* 0x000fe40001000000 */
[----:B------:R-:W-:Y:S02]  /*bbc0*/  ISETP.GE.AND P2, PT, R28, R216, PT ;  /* 0x000000d81c00720c */ /* 0x000fe40003f46270 */
[----:B------:R-:W-:Y:S02]  /*bbd0*/  FSEL R89, R0, -INF , !P5 ;  /* 0xff80000000597808 */ /* 0x000fe40006800000 */
[----:B------:R-:W-:Y:S02]  /*bbe0*/  FSEL R0, R86, -INF , P3 ;  /* 0xff80000056007808 */ /* 0x000fe40001800000 */
[----:B------:R-:W-:-:S02]  /*bbf0*/  FSEL R86, R2, -INF , !P4 ;  /* 0xff80000002567808 */ /* 0x000fc40006000000 */
[-C--:B------:R-:W-:Y:S02]  /*bc00*/  ISETP.GE.AND P6, PT, R26, R217.reuse, PT ;  /* 0x000000d91a00720c */ /* 0x080fe40003fc6270 */
[----:B------:R-:W-:Y:S02]  /*bc10*/  FSEL R2, R91, -INF , P2 ;  /* 0xff8000005b027808 */ /* 0x000fe40001000000 */
[-C--:B------:R-:W-:Y:S02]  /*bc20*/  ISETP.GE.AND P4, PT, R30, R216.reuse, PT ;  /* 0x000000d81e00720c */ /* 0x080fe40003f86270 */
[----:B------:R-:W-:Y:S02]  /*bc30*/  ISETP.GE.AND P2, PT, R32, R216, PT ;  /* 0x000000d82000720c */ /* 0x000fe40003f46270 */
[----:B------:R-:W-:Y:S02]  /*bc40*/  FSEL R91, R0, -INF , !P6 ;  /* 0xff800000005b7808 */ /* 0x000fe40007000000 */
[----:B------:R-:W-:-:S02]  /*bc50*/  ISETP.GE.AND P3, PT, R30, R217, PT ;  /* 0x000000d91e00720c */ /* 0x000fc40003f66270 */
[----:B------:R-:W-:Y:S02]  /*bc60*/  FSEL R0, R92, -INF , P4 ;  /* 0xff8000005c007808 */ /* 0x000fe40002000000 */
[----:B------:R-:W-:Y:S02]  /*bc70*/  FSEL R3, R93, -INF , P2 ;  /* 0xff8000005d037808 */ /* 0x000fe40001000000 */
[----:B------:R-:W-:Y:S02]  /*bc80*/  ISETP.GE.AND P2, PT, R37, R216, PT ;  /* 0x000000d82500720c */ /* 0x000fe40003f46270 */
[----:B------:R-:W-:Y:S02]  /*bc90*/  FSEL R94, R0, -INF , !P3 ;  /* 0xff800000005e7808 */ /* 0x000fe40005800000 */
[----:B------:R-:W-:Y:S01]  /*bca0*/  FSEL R0, R247, -INF , P2 ;  /* 0xff800000f7007808 */ /* 0x000fe20001000000 */
[----:B------:R-:W-:Y:S01]  /*bcb0*/  IMAD.MOV.U32 R247, RZ, RZ, R98 ;  /* 0x000000fffff77224 */ /* 0x000fe200078e0062 */
[----:B------:R-:W-:-:S02]  /*bcc0*/  ISETP.GE.AND P3, PT, R37, R217, PT ;  /* 0x000000d92500720c */ /* 0x000fc40003f66270 */
[-C--:B------:R-:W-:Y:S02]  /*bcd0*/  ISETP.GE.AND P5, PT, R28, R217.reuse, PT ;  /* 0x000000d91c00720c */ /* 0x080fe40003fa6270 */
[----:B------:R-:W-:Y:S02]  /*bce0*/  FSEL R105, R0, -INF , !P3 ;  /* 0xff80000000697808 */ /* 0x000fe40005800000 */
[----:B------:R-:W2:Y:S01]  /*bcf0*/  LD.E R0, desc[UR4][R134.64+0xdc] ;  /* 0x0000dc0486007980 */ /* 0x000ea2000c101900 */
[----:B------:R-:W-:Y:S02]  /*bd00*/  FSEL R92, R2, -INF , !P5 ;  /* 0xff800000025c7808 */ /* 0x000fe40006800000 */
[-C--:B------:R-:W-:Y:S02]  /*bd10*/  ISETP.GE.AND P6, PT, R32, R217.reuse, PT ;  /* 0x000000d92000720c */ /* 0x080fe40003fc6270 */
[C---:B------:R-:W-:Y:S02]  /*bd20*/  ISETP.GE.AND P5, PT, R35.reuse, R216, PT ;  /* 0x000000d82300720c */ /* 0x040fe40003fa6270 */
[----:B------:R-:W-:-:S02]  /*bd30*/  ISETP.GE.AND P4, PT, R35, R217, PT ;  /* 0x000000d92300720c */ /* 0x000fc40003f86270 */
[----:B------:R-:W-:Y:S02]  /*bd40*/  FSEL R2, R246, -INF , P5 ;  /* 0xff800000f6027808 */ /* 0x000fe40002800000 */
[----:B------:R-:W-:Y:S02]  /*bd50*/  FSEL R93, R3, -INF , !P6 ;  /* 0xff800000035d7808 */ /* 0x000fe40007000000 */
[-C--:B------:R-:W-:Y:S02]  /*bd60*/  ISETP.GE.AND P6, PT, R39, R216.reuse, PT ;  /* 0x000000d82700720c */ /* 0x080fe40003fc6270 */
[----:B------:R-:W-:Y:S02]  /*bd70*/  ISETP.GE.AND P2, PT, R41, R216, PT ;  /* 0x000000d82900720c */ /* 0x000fe40003f46270 */
[----:B------:R-:W-:Y:S02]  /*bd80*/  FSEL R98, R2, -INF , !P4 ;  /* 0xff80000002627808 */ /* 0x000fe40006000000 */
[----:B------:R-:W-:-:S02]  /*bd90*/  ISETP.GE.AND P5, PT, R39, R217, PT ;  /* 0x000000d92700720c */ /* 0x000fc40003fa6270 */
[----:B------:R-:W-:Y:S01]  /*bda0*/  FSEL R2, R242, -INF , P6 ;  /* 0xff800000f2027808 */ /* 0x000fe20003000000 */
[----:B------:R-:W-:Y:S01]  /*bdb0*/  IMAD.MOV.U32 R242, RZ, RZ, R104 ;  /* 0x000000fffff27224 */ /* 0x000fe200078e0068 */
        /* <DEDUP_REMOVED lines=205> */
[----:B------:R-:W-:Y:S02]  /*ca90*/  ISETP.GE.AND P6, PT, R65, R216, PT ;  /* 0x000000d84100720c */ /* 0x000fe40003fc6270 */
        /* <DEDUP_REMOVED lines=48> */
[----:B------:R-:W-:Y:S01]  /*cda0*/  LOP3.LUT R4, R101, 0x120, R249, 0xf8, !PT ;  /* 0x0000012065047812 */ /* 0x000fe200078ef8f9 */
[----:B------:R-:W-:-:S04]  /*cdb0*/  IMAD.MOV.U32 R125, RZ, RZ, R153 ;  /* 0x000000ffff7d7224 */ /* 0x000fc800078e0099 */
[----:B------:R-:W-:Y:S01]  /*cdc0*/  IMAD R153, R4, 0x2, R210 ;  /* 0x0000000204997824 */ /* 0x000fe200078e02d2 */
[----:B-1----:R-:W-:-:S03]  /*cdd0*/  FMNMX.FTZ R101, R3, R7, !PT ;  /* 0x0000000703657209 */ /* 0x002fc60007810000 */
[----:B------:R-:W-:Y:S01]  /*cde0*/  VIADD R3, R153, 0x5000 ;  /* 0x0000500099037836 */ /* 0x000fe20000000000 */
[----:B------:R-:W1:Y:S01]  /*cdf0*/  LDSM.16.MT88.4 R12, [R153+0x5000] ;  /* 0x00500000990c783b */ /* 0x000e620000004200 */
[----:B------:R-:W-:Y:S01]  /*ce00*/  FSETP.NEU.FTZ.AND P2, PT, R101, -INF , PT ;  /* 0xff8000006500780b */ /* 0x000fe20003f5d000 */
[----:B------:R-:W-:Y:S02]  /*ce10*/  VIADD R22, R153, 0x5020 ;  /* 0x0000502099167836 */ /* 0x000fe40000000000 */
[----:B--2---:R-:W-:Y:S01]  /*ce20*/  FMUL.FTZ R5, R0, R101 ;  /* 0x0000006500057220 */ /* 0x004fe20000410000 */
[----:B------:R-:W-:Y:S01]  /*ce30*/  @P1 VIADD R22, R3, 0xffffffe0 ;  /* 0xffffffe003161836 */ /* 0x000fe20000000000 */
[----:B------:R-:W-:Y:S01]  /*ce40*/  FSEL R3, R101, RZ, P2 ;  /* 0x000000ff65037208 */ /* 0x000fe20001000000 */
[----:B------:R-:W-:Y:S01]  /*ce50*/  IMAD.MOV.U32 R157, RZ, RZ, R102 ;  /* 0x000000ffff9d7224 */ /* 0x000fe200078e0066 */
[----:B------:R-:W-:Y:S01]  /*ce60*/  LDSM.16.MT88.4 R36, [R153+0x5400] ;  /* 0x005400009924783b */ /* 0x000fe20000004200 */
[----:B------:R-:W-:-:S02]  /*ce70*/  FSEL R5, R5, RZ, P2 ;  /* 0x000000ff05057208 */ /* 0x000fc40001000000 */
[----:B---3--:R-:W-:Y:S01]  /*ce80*/  FMNMX.FTZ R102, R2, R6, !PT ;  /* 0x0000000602667209 */ /* 0x008fe20007810000 */
[----:B------:R-:W-:Y:S02]  /*ce90*/  FADD.FTZ R8, R21, -R3 ;  /* 0x8000000315087221 */ /* 0x000fe40000010000 */
[--C-:B------:R-:W-:Y:S01]  /*cea0*/  FFMA.FTZ R6, R81, R0, -R5.reuse ;  /* 0x0000000051067223 */ /* 0x100fe20000010805 */
[----:B------:R-:W2:Y:S01]  /*ceb0*/  LDSM.16.MT88.4 R24, [R22] ;  /* 0x000000001618783b */ /* 0x000ea20000004200 */
[----:B------:R-:W-:Y:S01]  /*cec0*/  FSETP.NEU.FTZ.AND P1, PT, R102, -INF , PT ;  /* 0xff8000006600780b */ /* 0x000fe20003f3d000 */
[----:B------:R-:W-:Y:S01]  /*ced0*/  FMUL.FTZ R3, R0, R102 ;  /* 0x0000006600037220 */ /* 0x000fe20000410000 */
[-CC-:B------:R-:W-:Y:S01]  /*cee0*/  FFMA.FTZ R2, R67, R0.reuse, -R5.reuse ;  /* 0x0000000043027223 */ /* 0x180fe20000010805 */
[----:B------:R-:W-:Y:S01]  /*cef0*/  IMAD.MOV.U32 R249, RZ, RZ, R156 ;  /* 0x000000fffff97224 */ /* 0x000fe200078e009c */
[----:B------:R3:W-:Y:S01]  /*cf00*/  MUFU.EX2 R67, R6 ;  /* 0x0000000600437308 */ /* 0x0007e20000000800 */
[----:B------:R-:W-:Y:S01]  /*cf10*/  LDSM.16.MT88.4 R32, [R153+0x5800] ;  /* 0x005800009920783b */ /* 0x000fe20000004200 */
[----:B------:R-:W-:Y:S01]  /*cf20*/  FSEL R3, R3, RZ, P1 ;  /* 0x000000ff03037208 */ /* 0x000fe20000800000 */
[--C-:B------:R-:W-:Y:S01]  /*cf30*/  FFMA.FTZ R4, R68, R0, -R5.reuse ;  /* 0x0000000044047223 */ /* 0x100fe20000010805 */
[----:B------:R-:W-:Y:S01]  /*cf40*/  FMUL.FTZ R8, R0, R8 ;  /* 0x0000000800087220 */ /* 0x000fe20000410000 */
[----:B------:R-:W-:Y:S04]  /*cf50*/  LDSM.16.MT88.4 R40, [R153+0x5c00] ;  /* 0x005c00009928783b */ /* 0x000fe80000004200 */
[----:B------:R-:W-:Y:S01]  /*cf60*/  LDSM.16.MT88.4 R44, [R22+0xc00] ;  /* 0x000c0000162c783b */ /* 0x000fe20000004200 */
[----:B---3--:R-:W-:-:S02]  /*cf70*/  FFMA.FTZ R6, R66, R0, -R5 ;  /* 0x0000000042067223 */ /* 0x008fc40000010805 */
[----:B------:R3:W-:Y:S01]  /*cf80*/  MUFU.EX2 R66, R2 ;  /* 0x0000000200427308 */ /* 0x0007e20000000800 */
[----:B------:R-:W-:-:S03]  /*cf90*/  FFMA.FTZ R7, R62, R0, -R3 ;  /* 0x000000003e077223 */ /* 0x000fc60000010803 */
[----:B------:R4:W-:Y:S01]  /*cfa0*/  MUFU.EX2 R162, R6 ;  /* 0x0000000600a27308 */ /* 0x0009e20000000800 */
[----:B---3--:R-:W-:-:S04]  /*cfb0*/  FFMA.FTZ R2, R82, R0, -R3 ;  /* 0x0000000052027223 */ /* 0x008fc80000010803 */
[----:B------:R3:W-:Y:S01]  /*cfc0*/  MUFU.EX2 R21, R2 ;  /* 0x0000000200157308 */ /* 0x0007e20000000800 */
[----:B----4-:R-:W-:-:S03]  /*cfd0*/  FSEL R6, R102, RZ, P1 ;  /* 0x000000ff66067208 */ /* 0x010fc60000800000 */
[----:B------:R-:W-:Y:S04]  /*cfe0*/  MUFU.EX2 R4, R4 ;  /* 0x0000000400047308 */ /* 0x000fe80000000800 */
[----:B------:R4:W-:Y:S01]  /*cff0*/  MUFU.EX2 R64, R7 ;  /* 0x0000000700407308 */ /* 0x0009e20000000800 */
[----:B---3--:R-:W-:-:S04]  /*d000*/  FFMA.FTZ R2, R61, R0, -R3 ;  /* 0x000000003d027223 */ /* 0x008fc80000010803 */
[----:B------:R-:W-:Y:S04]  /*d010*/  MUFU.EX2 R160, R2 ;  /* 0x0000000200a07308 */ /* 0x000fe80000000800 */
[----:B------:R-:W3:Y:S01]  /*d020*/  MUFU.EX2 R2, R8 ;  /* 0x0000000800027308 */ /* 0x000ee20000000800 */
[----:B----4-:R-:W-:Y:S01]  /*d030*/  FADD.FTZ R7, R20, -R6 ;  /* 0x8000000614077221 */ /* 0x010fe20000010000 */
[----:B------:R-:W-:-:S03]  /*d040*/  FFMA.FTZ R6, R63, R0, -R3 ;  /* 0x000000003f067223 */ /* 0x000fc60000010803 */
[----:B------:R-:W-:Y:S01]  /*d050*/  FMUL.FTZ R7, R0, R7 ;  /* 0x0000000700077220 */ /* 0x000fe20000410000 */
[----:B------:R4:W5:Y:S04]  /*d060*/  MUFU.EX2 R65, R6 ;  /* 0x0000000600417308 */ /* 0x0009680000000800 */
[----:B------:R1:W2:Y:S01]  /*d070*/  MUFU.EX2 R20, R7 ;  /* 0x0000000700147308 */ /* 0x0002a20000000800 */
[----:B---3--:R-:W-:Y:S01]  /*d080*/  FFMA.FTZ R68, R125, R2, R4 ;  /* 0x000000027d447223 */ /* 0x008fe20000010004 */
[----:B------:R-:W-:Y:S01]  /*d090*/  F2FP.F16.F32.PACK_AB R8, R67, R4 ;  /* 0x000000044308723e */ /* 0x000fe200000000ff */
[-CC-:B------:R-:W-:Y:S01]  /*d0a0*/  FFMA.FTZ R4, R77, R0.reuse, -R5.reuse ;  /* 0x000000004d047223 */ /* 0x180fe20000010805 */
[----:B----4-:R-:W-:-:S03]  /*d0b0*/  FFMA.FTZ R6, R78, R0, -R5 ;  /* 0x000000004e067223 */ /* 0x010fc60000010805 */
[----:B------:R3:W-:Y:S01]  /*d0c0*/  MUFU.EX2 R161, R4 ;  /* 0x0000000400a17308 */ /* 0x0007e20000000800 */
[----:B-1----:R-:W-:-:S03]  /*d0d0*/  FFMA.FTZ R7, R74, R0, -R5 ;  /* 0x000000004a077223 */ /* 0x002fc60000010805 */
[----:B------:R1:W-:Y:S01]  /*d0e0*/  MUFU.EX2 R158, R6 ;  /* 0x00000006009e7308 */ /* 0x0003e20000000800 */
[----:B------:R-:W-:Y:S01]  /*d0f0*/  F2FP.F16.F32.PACK_AB R10, R162, R66 ;  /* 0x00000042a20a723e */ /* 0x000fe200000000ff */
[-C--:B------:R-:W-:Y:S01]  /*d100*/  FMUL.FTZ R148, R148, R2.reuse ;  /* 0x0000000294947220 */ /* 0x080fe20000410000 */
[----:B------:R-:W-:Y:S01]  /*d110*/  F2FP.F16.F32.PACK_AB R9, R64, R21 ;  /* 0x000000154009723e */ /* 0x000fe200000000ff */
[----:B------:R-:W-:Y:S01]  /*d120*/  FMUL.FTZ R149, R149, R2 ;  /* 0x0000000295957220 */ /* 0x000fe20000410000 */
[----:B-----5:R-:W-:Y:S01]  /*d130*/  F2FP.F16.F32.PACK_AB R11, R65, R160 ;  /* 0x000000a0410b723e */ /* 0x020fe200000000ff */
[-C--:B--2---:R-:W-:Y:S01]  /*d140*/  FMUL.FTZ R150, R150, R20.reuse ;  /* 0x0000001496967220 */ /* 0x084fe20000410000 */
[----:B------:R-:W-:Y:S01]  /*d150*/  FMUL.FTZ R151, R151, R20 ;  /* 0x0000001497977220 */ /* 0x000fe20000410000 */
[--C-:B---3--:R-:W-:Y:S01]  /*d160*/  FFMA.FTZ R4, R73, R0, -R3.reuse ;  /* 0x0000000049047223 */ /* 0x108fe20000010803 */
[----:B------:R-:W-:Y:S01]  /*d170*/  FMUL.FTZ R144, R144, R2 ;  /* 0x0000000290907220 */ /* 0x000fe20000410000 */
[----:B-1----:R-:W-:Y:S01]  /*d180*/  FFMA.FTZ R6, R71, R0, -R3 ;  /* 0x0000000047067223 */ /* 0x002fe20000010803 */
[----:B------:R-:W-:Y:S01]  /*d190*/  FMUL.FTZ R145, R145, R2 ;  /* 0x0000000291917220 */ /* 0x000fe20000410000 */
[-C--:B------:R-:W-:Y:S01]  /*d1a0*/  FMUL.FTZ R146, R146, R20.reuse ;  /* 0x0000001492927220 */ /* 0x080fe20000410000 */
[----:B------:R-:W-:Y:S01]  /*d1b0*/  FMUL.FTZ R147, R147, R20 ;  /* 0x0000001493937220 */ /* 0x000fe20000410000 */
[----:B------:R1:W2:Y:S04]  /*d1c0*/  MUFU.EX2 R159, R7 ;  /* 0x00000007009f7308 */ /* 0x0002a80000000800 */
[----:B------:R3:W-:Y:S04]  /*d1d0*/  MUFU.EX2 R62, R6 ;  /* 0x00000006003e7308 */ /* 0x0007e80000000800 */
[----:B------:R4:W5:Y:S01]  /*d1e0*/  MUFU.EX2 R63, R4 ;  /* 0x00000004003f7308 */ /* 0x0009620000000800 */
[----:B------:R-:W-:-:S02]  /*d1f0*/  IMAD.MOV.U32 R246, RZ, RZ, R157 ;  /* 0x000000fffff67224 */ /* 0x000fc400078e009d */
[-C--:B-1----:R-:W-:Y:S01]  /*d200*/  FFMA.FTZ R7, R79, R0.reuse, -R5 ;  /* 0x000000004f077223 */ /* 0x082fe20000010805 */
[-CC-:B---3--:R-:W-:Y:S01]  /*d210*/  FFMA.FTZ R6, R75, R0.reuse, -R3.reuse ;  /* 0x000000004b067223 */ /* 0x188fe20000010803 */
[----:B----4-:R-:W-:Y:S02]  /*d220*/  FFMA.FTZ R4, R17, R0, -R3 ;  /* 0x0000000011047223 */ /* 0x010fe40000010803 */
[----:B------:R-:W1:Y:S01]  /*d230*/  MUFU.EX2 R163, R7 ;  /* 0x0000000700a37308 */ /* 0x000e620000000800 */
[C---:B------:R-:W-:Y:S01]  /*d240*/  HMMA.16816.F32 R148, R8.reuse, R12, R148 ;  /* 0x0000000c0894723c */ /* 0x040fe20000001894 */
[----:B------:R-:W3:Y:S02]  /*d250*/  LDSM.16.MT88.4 R16, [R22+0x400] ;  /* 0x000400001610783b */ /* 0x000ee40000004200 */
[----:B------:R-:W-:Y:S04]  /*d260*/  MUFU.EX2 R157, R6 ;  /* 0x00000006009d7308 */ /* 0x000fe80000000800 */
[----:B------:R-:W4:Y:S01]  /*d270*/  MUFU.EX2 R156, R4 ;  /* 0x00000004009c7308 */ /* 0x000f220000000800 */
[----:B------:R-:W-:Y:S01]  /*d280*/  HMMA.16816.F32 R28, R8, R14, R144 ;  /* 0x0000000e081c723c */ /* 0x000fe20000001890 */
[-C--:B------:R-:W-:Y:S01]  /*d290*/  FMUL.FTZ R140, R140, R2.reuse ;  /* 0x000000028c8c7220 */ /* 0x080fe20000410000 */
[----:B------:R-:W-:Y:S01]  /*d2a0*/  FMUL.FTZ R141, R141, R2 ;  /* 0x000000028d8d7220 */ /* 0x000fe20000410000 */
[-C--:B------:R-:W-:Y:S01]  /*d2b0*/  FMUL.FTZ R142, R142, R20.reuse ;  /* 0x000000148e8e7220 */ /* 0x080fe20000410000 */
[----:B------:R-:W-:Y:S01]  /*d2c0*/  FMUL.FTZ R143, R143, R20 ;  /* 0x000000148f8f7220 */ /* 0x000fe20000410000 */
[-C--:B------:R-:W-:Y:S01]  /*d2d0*/  FMUL.FTZ R136, R136, R2.reuse ;  /* 0x0000000288887220 */ /* 0x080fe20000410000 */
[----:B------:R-:W-:Y:S01]  /*d2e0*/  FMUL.FTZ R137, R137, R2 ;  /* 0x0000000289897220 */ /* 0x000fe20000410000 */
[-C--:B------:R-:W-:Y:S01]  /*d2f0*/  FMUL.FTZ R138, R138, R20.reuse ;  /* 0x000000148a8a7220 */ /* 0x080fe20000410000 */
[----:B------:R-:W-:-:S03]  /*d300*/  FMUL.FTZ R139, R139, R20 ;  /* 0x000000148b8b7220 */ /* 0x000fc60000410000 */
[----:B------:R-:W-:Y:S01]  /*d310*/  HMMA.16816.F32 R140, R8, R24, R140 ;  /* 0x00000018088c723c */ /* 0x000fe2000000188c */
[----:B------:R-:W-:-:S07]  /*d320*/  FFMA.FTZ R2, R83, R0, -R5 ;  /* 0x0000000053027223 */ /* 0x000fce0000010805 */
[----:B------:R-:W-:Y:S01]  /*d330*/  HMMA.16816.F32 R12, R8, R26, R136 ;  /* 0x0000001a080c723c */ /* 0x000fe20000001888 */
[----:B--2---:R-:W-:Y:S02]  /*d340*/  F2FP.F16.F32.PACK_AB R8, R158, R159 ;  /* 0x0000009f9e08723e */ /* 0x004fe400000000ff */
[----:B-----5:R-:W-:Y:S02]  /*d350*/  F2FP.F16.F32.PACK_AB R9, R63, R62 ;  /* 0x0000003e3f09723e */ /* 0x020fe400000000ff */
[----:B-1----:R-:W-:Y:S02]  /*d360*/  F2FP.F16.F32.PACK_AB R10, R163, R161 ;  /* 0x000000a1a30a723e */ /* 0x002fe400000000ff */
[----:B----4-:R-:W-:Y:S01]  /*d370*/  F2FP.F16.F32.PACK_AB R11, R156, R157 ;  /* 0x0000009d9c0b723e */ /* 0x010fe200000000ff */
[----:B------:R1:W-:Y:S01]  /*d380*/  MUFU.EX2 R139, R2 ;  /* 0x00000002008b7308 */ /* 0x0003e20000000800 */
[----:B------:R-:W-:-:S05]  /*d390*/  FFMA.FTZ R4, R85, R0, -R5 ;  /* 0x0000000055047223 */ /* 0x000fca0000010805 */
[C---:B------:R-:W-:Y:S01]  /*d3a0*/  HMMA.16816.F32 R24, R8.reuse, R36, R148 ;  /* 0x000000240818723c */ /* 0x040fe20000001894 */
[----:B------:R2:W4:Y:S07]  /*d3b0*/  MUFU.EX2 R145, R4 ;  /* 0x0000000400917308 */ /* 0x00052e0000000800 */
        /* <DEDUP_REMOVED lines=14> */
[----:B---3--:R-:W-:Y:S02]  /*d4a0*/  HMMA.16816.F32 R140, R8, R16, R140 ;  /* 0x00000010088c723c */ /* 0x008fe4000000188c */
[----:B------:R2:W-:Y:S01]  /*d4b0*/  MUFU.EX2 R132, R4 ;  /* 0x0000000400847308 */ /* 0x0005e20000000800 */
[----:B-----5:R-:W-:-:S05]  /*d4c0*/  FFMA.FTZ R2, R86, R0, -R3 ;  /* 0x0000000056027223 */ /* 0x020fca0000010803 */
[----:B------:R-:W-:Y:S01]  /*d4d0*/  HMMA.16816.F32 R12, R8, R18, R12 ;  /* 0x00000012080c723c */ /* 0x000fe2000000180c */
[----:B------:R3:W5:Y:S01]  /*d4e0*/  MUFU.EX2 R131, R2 ;  /* 0x0000000200837308 */ /* 0x0007620000000800 */
[----:B--2---:R-:W-:Y:S01]  /*d4f0*/  FFMA.FTZ R4, R95, R0, -R5 ;  /* 0x000000005f047223 */ /* 0x004fe20000010805 */
[----:B----4-:R-:W-:-:S03]  /*d500*/  F2FP.F16.F32.PACK_AB R8, R145, R139 ;  /* 0x0000008b9108723e */ /* 0x010fc600000000ff */
[----:B------:R2:W4:Y:S01]  /*d510*/  MUFU.EX2 R137, R4 ;  /* 0x0000000400897308 */ /* 0x0005220000000800 */
[----:B-1----:R-:W-:Y:S01]  /*d520*/  F2FP.F16.F32.PACK_AB R9, R60, R61 ;  /* 0x0000003d3c09723e */ /* 0x002fe200000000ff */
[----:B---3--:R-:W-:Y:S01]  /*d530*/  FFMA.FTZ R2, R96, R0, -R5 ;  /* 0x0000000060027223 */ /* 0x008fe20000010805 */
        /* <DEDUP_REMOVED lines=9> */
[C---:B------:R-:W-:Y:S02]  /*d5d0*/  HMMA.16816.F32 R16, R8.reuse, R32, R24 ;  /* 0x000000200810723c */ /* 0x040fe40000001818 */
[----:B------:R-:W2:Y:S04]  /*d5e0*/  MUFU.EX2 R128, R6 ;  /* 0x0000000600807308 */ /* 0x000ea80000000800 */
[----:B------:R3:W-:Y:S01]  /*d5f0*/  MUFU.EX2 R130, R4 ;  /* 0x0000000400827308 */ /* 0x0007e20000000800 */
[----:B-1----:R-:W-:Y:S01]  /*d600*/  FFMA.FTZ R2, R93, R0, -R3 ;  /* 0x000000005d027223 */ /* 0x002fe20000010803 */
[----:B------:R-:W-:Y:S03]  /*d610*/  HMMA.16816.F32 R140, R8, R36, R140 ;  /* 0x00000024088c723c */ /* 0x000fe6000000188c */
[----:B------:R1:W5:Y:S01]  /*d620*/  MUFU.EX2 R129, R2 ;  /* 0x0000000200817308 */ /* 0x0003620000000800 */
[----:B------:R-:W-:-:S04]  /*d630*/  IMAD.MOV.U32 R77, RZ, RZ, R124 ;  /* 0x000000ffff4d7224 */ /* 0x000fc800078e007c */
[----:B------:R-:W-:Y:S01]  /*d640*/  HMMA.16816.F32 R12, R8, R38, R12 ;  /* 0x00000026080c723c */ /* 0x000fe2000000180c */
[----:B------:R-:W5:Y:S01]  /*d650*/  LDSM.16.MT88.4 R36, [R153+0x6000] ;  /* 0x006000009924783b */ /* 0x000f620000004200 */
[----:B---3--:R-:W-:-:S06]  /*d660*/  FFMA.FTZ R4, R99, R0, -R5 ;  /* 0x0000000063047223 */ /* 0x008fcc0000010805 */
[----:B------:R-:W-:Y:S01]  /*d670*/  HMMA.16816.F32 R24, R8, R34, R28 ;  /* 0x000000220818723c */ /* 0x000fe2000000181c */
[----:B-1----:R-:W-:-:S04]  /*d680*/  FFMA.FTZ R2, R100, R0, -R5 ;  /* 0x0000000064027223 */ /* 0x002fc80000010805 */
[----:B------:R1:W-:Y:S04]  /*d690*/  MUFU.EX2 R124, R2 ;  /* 0x00000002007c7308 */ /* 0x0003e80000000800 */
[----:B------:R3:W5:Y:S01]  /*d6a0*/  MUFU.EX2 R123, R4 ;  /* 0x00000004007b7308 */ /* 0x0007620000000800 */
[----:B----4-:R-:W-:Y:S01]  /*d6b0*/  F2FP.F16.F32.PACK_AB R8, R137, R146 ;  /* 0x000000928908723e */ /* 0x010fe200000000ff */
[----:B-1----:R-:W-:-:S04]  /*d6c0*/  FFMA.FTZ R2, R106, R0, -R5 ;  /* 0x000000006a027223 */ /* 0x002fc80000010805 */
[----:B------:R1:W-:Y:S01]  /*d6d0*/  MUFU.EX2 R125, R2 ;  /* 0x00000002007d7308 */ /* 0x0003e20000000800 */
[----:B---3--:R-:W-:Y:S01]  /*d6e0*/  FFMA.FTZ R4, R107, R0, -R5 ;  /* 0x000000006b047223 */ /* 0x008fe20000010805 */
        /* <DEDUP_REMOVED lines=24> */
[----:B------:R-:W3:Y:S05]  /*d870*/  LDSM.16.MT88.4 R44, [R153+0x6400] ;  /* 0x00640000992c783b */ /* 0x000eea0000004200 */
        /* <DEDUP_REMOVED lines=13> */
[-CC-:B-1----:R-:W-:Y:S01]  /*d950*/  FFMA.FTZ R2, R49, R0.reuse, -R3.reuse ;  /* 0x0000000031027223 */ /* 0x182fe20000010803 */
[----:B------:R-:W-:Y:S01]  /*d960*/  HMMA.16816.F32 R28, R8, R40, R16 ;  /* 0x00000028081c723c */ /* 0x000fe20000001810 */
[----:B------:R-:W1:Y:S02]  /*d970*/  LDSM.16.MT88.4 R48, [R153+0x6800] ;  /* 0x006800009930783b */ /* 0x000e640000004200 */
[----:B------:R5:W3:Y:S01]  /*d980*/  MUFU.EX2 R111, R2 ;  /* 0x00000002006f7308 */ /* 0x000ae20000000800 */
[----:B----4-:R-:W-:-:S04]  /*d990*/  FFMA.FTZ R4, R54, R0, -R3 ;  /* 0x0000000036047223 */ /* 0x010fc80000010803 */
[----:B------:R-:W-:Y:S01]  /*d9a0*/  HMMA.16816.F32 R12, R8, R42, R12 ;  /* 0x0000002a080c723c */ /* 0x000fe2000000180c */
[----:B------:R4:W-:Y:S01]  /*d9b0*/  MUFU.EX2 R112, R4 ;  /* 0x0000000400707308 */ /* 0x0009e20000000800 */
[-CC-:B-----5:R-:W-:Y:S01]  /*d9c0*/  FFMA.FTZ R2, R52, R0.reuse, -R3.reuse ;  /* 0x0000000034027223 */ /* 0x1a0fe20000010803 */
[----:B------:R-:W-:Y:S01]  /*d9d0*/  FFMA.FTZ R6, R55, R0, -R3 ;  /* 0x0000000037067223 */ /* 0x000fe20000010803 */
[----:B------:R-:W-:Y:S01]  /*d9e0*/  IMAD.MOV.U32 R75, RZ, RZ, R116 ;  /* 0x000000ffff4b7224 */ /* 0x000fe200078e0074 */
[----:B------:R-:W-:Y:S01]  /*d9f0*/  F2FP.F16.F32.PACK_AB R8, R118, R59 ;  /* 0x0000003b7608723e */ /* 0x000fe200000000ff */
[----:B------:R5:W2:Y:S01]  /*da00*/  MUFU.EX2 R113, R2 ;  /* 0x0000000200717308 */ /* 0x000aa20000000800 */
[----:B---3--:R-:W-:Y:S01]  /*da10*/  F2FP.F16.F32.PACK_AB R9, R111, R58 ;  /* 0x0000003a6f09723e */ /* 0x008fe200000000ff */
[-CC-:B----4-:R-:W-:Y:S01]  /*da20*/  FFMA.FTZ R4, R187, R0.reuse, -R5.reuse ;  /* 0x00000000bb047223 */ /* 0x190fe20000010805 */
[----:B------:R-:W-:Y:S01]  /*da30*/  F2FP.F16.F32.PACK_AB R10, R117, R121 ;  /* 0x00000079750a723e */ /* 0x000fe200000000ff */
[----:B------:R-:W-:Y:S02]  /*da40*/  LDSM.16.MT88.4 R40, [R22+0x1c00] ;  /* 0x001c00001628783b */ /* 0x000fe40000004200 */
[----:B------:R3:W4:Y:S01]  /*da50*/  MUFU.EX2 R114, R4 ;  /* 0x0000000400727308 */ /* 0x0007220000000800 */
[----:B-----5:R-:W-:-:S04]  /*da60*/  FFMA.FTZ R2, R200, R0, -R5 ;  /* 0x00000000c8027223 */ /* 0x020fc80000010805 */
[----:B------:R5:W-:Y:S01]  /*da70*/  MUFU.EX2 R115, R2 ;  /* 0x0000000200737308 */ /* 0x000be20000000800 */
[----:B---3--:R-:W-:Y:S01]  /*da80*/  FFMA.FTZ R4, R201, R0, -R5 ;  /* 0x00000000c9047223 */ /* 0x008fe20000010805 */
[----:B--2---:R-:W-:-:S03]  /*da90*/  F2FP.F16.F32.PACK_AB R11, R113, R112 ;  /* 0x00000070710b723e */ /* 0x004fc600000000ff */
[----:B------:R2:W-:Y:S01]  /*daa0*/  MUFU.EX2 R116, R4 ;  /* 0x0000000400747308 */ /* 0x0005e20000000800 */
[----:B-----5:R-:W-:-:S04]  /*dab0*/  FFMA.FTZ R2, R109, R0, -R3 ;  /* 0x000000006d027223 */ /* 0x020fc80000010803 */
[----:B------:R3:W-:Y:S01]  /*dac0*/  MUFU.EX2 R107, R2 ;  /* 0x00000002006b7308 */ /* 0x0007e20000000800 */
[-CC-:B--2---:R-:W-:Y:S01]  /*dad0*/  FFMA.FTZ R4, R164, R0.reuse, -R3.reuse ;  /* 0x00000000a4047223 */ /* 0x184fe20000010803 */
[C---:B------:R-:W-:Y:S02]  /*dae0*/  HMMA.16816.F32 R16, R8.reuse, R44, R32 ;  /* 0x0000002c0810723c */ /* 0x040fe40000001820 */
[----:B------:R-:W2:Y:S01]  /*daf0*/  MUFU.EX2 R109, R6 ;  /* 0x00000006006d7308 */ /* 0x000ea20000000800 */
[-C--:B---3--:R-:W-:Y:S02]  /*db00*/  FFMA.FTZ R2, R53, R0.reuse, -R3 ;  /* 0x0000000035027223 */ /* 0x088fe40000010803 */
[----:B------:R-:W3:Y:S01]  /*db10*/  LDSM.16.MT88.4 R52, [R22+0x1800] ;  /* 0x001800001634783b */ /* 0x000ee20000004200 */
[----:B------:R-:W-:Y:S02]  /*db20*/  MUFU.EX2 R110, R4 ;  /* 0x00000004006e7308 */ /* 0x000fe40000000800 */
[C---:B------:R-:W-:Y:S02]  /*db30*/  HMMA.16816.F32 R28, R8.reuse, R36, R28 ;  /* 0x00000024081c723c */ /* 0x040fe4000000181c */
[----:B------:R5:W1:Y:S06]  /*db40*/  MUFU.EX2 R108, R2 ;  /* 0x00000002006c7308 */ /* 0x000a6c0000000800 */
[----:B------:R-:W-:Y:S01]  /*db50*/  HMMA.16816.F32 R12, R8, R38, R12 ;  /* 0x00000026080c723c */ /* 0x000fe2000000180c */
[----:B------:R-:W3:Y:S01]  /*db60*/  LDSM.16.MT88.4 R36, [R153+0x6c00] ;  /* 0x006c00009924783b */ /* 0x000ee20000004200 */
[----:B-----5:R-:W-:-:S06]  /*db70*/  FFMA.FTZ R2, R209, R0, -R5 ;  /* 0x00000000d1027223 */ /* 0x020fcc0000010805 */
[----:B------:R-:W-:Y:S01]  /*db80*/  HMMA.16816.F32 R24, R8, R46, R24 ;  /* 0x0000002e0818723c */ /* 0x000fe20000001818 */
[----:B------:R5:W-:Y:S01]  /*db90*/  MUFU.EX2 R103, R2 ;  /* 0x0000000200677308 */ /* 0x000be20000000800 */
[----:B------:R-:W-:Y:S01]  /*dba0*/  FFMA.FTZ R4, R208, R0, -R5 ;  /* 0x00000000d0047223 */ /* 0x000fe20000010805 */
[----:B----4-:R-:W-:Y:S01]  /*dbb0*/  F2FP.F16.F32.PACK_AB R8, R114, R120 ;  /* 0x000000787208723e */ /* 0x010fe200000000ff */
[-C--:B------:R-:W-:Y:S01]  /*dbc0*/  FFMA.FTZ R6, R172, R0.reuse, -R3 ;  /* 0x00000000ac067223 */ /* 0x080fe20000010803 */
[----:B--2---:R-:W-:Y:S01]  /*dbd0*/  F2FP.F16.F32.PACK_AB R9, R109, R107 ;  /* 0x0000006b6d09723e */ /* 0x004fe200000000ff */
[----:B------:R2:W4:Y:S01]  /*dbe0*/  MUFU.EX2 R104, R4 ;  /* 0x0000000400687308 */ /* 0x0005220000000800 */
[----:B------:R-:W-:Y:S01]  /*dbf0*/  F2FP.F16.F32.PACK_AB R10, R116, R115 ;  /* 0x00000073740a723e */ /* 0x000fe200000000ff */
[----:B------:R-:W4:Y:S01]  /*dc00*/  LDSM.16.MT88.4 R44, [R153+0x7000] ;  /* 0x00700000992c783b */ /* 0x000f220000004200 */
[----:B-----5:R-:W-:-:S04]  /*dc10*/  FFMA.FTZ R2, R218, R0, -R5 ;  /* 0x00000000da027223 */ /* 0x020fc80000010805 */
[----:B------:R5:W-:Y:S01]  /*dc20*/  MUFU.EX2 R105, R2 ;  /* 0x0000000200697308 */ /* 0x000be20000000800 */
[----:B--2---:R-:W-:Y:S01]  /*dc30*/  FFMA.FTZ R4, R219, R0, -R5 ;  /* 0x00000000db047223 */ /* 0x004fe20000010805 */
[----:B-1----:R-:W-:-:S03]  /*dc40*/  F2FP.F16.F32.PACK_AB R11, R108, R110 ;  /* 0x0000006e6c0b723e */ /* 0x002fc600000000ff */
[----:B------:R1:W-:Y:S01]  /*dc50*/  MUFU.EX2 R106, R4 ;  /* 0x00000004006a7308 */ /* 0x0003e20000000800 */
[----:B-----5:R-:W-:-:S04]  /*dc60*/  FFMA.FTZ R2, R165, R0, -R3 ;  /* 0x00000000a5027223 */ /* 0x020fc80000010803 */
[----:B------:R2:W-:Y:S01]  /*dc70*/  MUFU.EX2 R89, R2 ;  /* 0x0000000200597308 */ /* 0x0005e20000000800 */
[-CC-:B-1----:R-:W-:Y:S01]  /*dc80*/  FFMA.FTZ R4, R169, R0.reuse, -R3.reuse ;  /* 0x00000000a9047223 */ /* 0x182fe20000010803 */
[C---:B------:R-:W-:Y:S02]  /*dc90*/  HMMA.16816.F32 R32, R8.reuse, R48, R16 ;  /* 0x000000300820723c */ /* 0x040fe40000001810 */
[----:B------:R-:W1:Y:S04]  /*dca0*/  MUFU.EX2 R95, R6 ;  /* 0x00000006005f7308 */ /* 0x000e680000000800 */
[----:B------:R5:W-:Y:S01]  /*dcb0*/  MUFU.EX2 R98, R4 ;  /* 0x0000000400627308 */ /* 0x000be20000000800 */
[-C--:B--2---:R-:W-:Y:S01]  /*dcc0*/  FFMA.FTZ R2, R168, R0.reuse, -R3 ;  /* 0x00000000a8027223 */ /* 0x084fe20000010803 */
[----:B------:R-:W-:Y:S01]  /*dcd0*/  HMMA.16816.F32 R16, R8, R50, R24 ;  /* 0x000000320810723c */ /* 0x000fe20000001818 */
[----:B------:R-:W-:Y:S02]  /*dce0*/  LDSM.16.MT88.4 R48, [R153+0x7400] ;  /* 0x007400009930783b */ /* 0x000fe40000004200 */
[----:B------:R2:W1:Y:S01]  /*dcf0*/  MUFU.EX2 R97, R2 ;  /* 0x0000000200617308 */ /* 0x0004620000000800 */
[-CC-:B-----5:R-:W-:Y:S01]  /*dd00*/  FFMA.FTZ R4, R205, R0.reuse, -R5.reuse ;  /* 0x00000000cd047223 */ /* 0x1a0fe20000010805 */
[----:B--2---:R-:W-:-:S04]  /*dd10*/  FFMA.FTZ R2, R204, R0, -R5 ;  /* 0x00000000cc027223 */ /* 0x004fc80000010805 */
[----:B------:R2:W-:Y:S01]  /*dd20*/  MUFU.EX2 R91, R2 ;  /* 0x00000002005b7308 */ /* 0x0005e20000000800 */
[----:B---3--:R-:W-:Y:S03]  /*dd30*/  HMMA.16816.F32 R24, R8, R52, R28 ;  /* 0x000000340818723c */ /* 0x008fe6000000181c */
[----:B------:R3:W5:Y:S01]  /*dd40*/  MUFU.EX2 R92, R4 ;  /* 0x00000004005c7308 */ /* 0x0007620000000800 */
[----:B--2---:R-:W-:-:S04]  /*dd50*/  FFMA.FTZ R2, R196, R0, -R5 ;  /* 0x00000000c4027223 */ /* 0x004fc80000010805 */
[----:B------:R2:W-:Y:S01]  /*dd60*/  MUFU.EX2 R100, R2 ;  /* 0x0000000200647308 */ /* 0x0005e20000000800 */
[--C-:B---3--:R-:W-:Y:S01]  /*dd70*/  FFMA.FTZ R4, R197, R0, -R5.reuse ;  /* 0x00000000c5047223 */ /* 0x108fe20000010805 */
[----:B------:R-:W-:Y:S01]  /*dd80*/  HMMA.16816.F32 R12, R8, R54, R12 ;  /* 0x00000036080c723c */ /* 0x000fe2000000180c */
[----:B----4-:R-:W-:Y:S01]  /*dd90*/  F2FP.F16.F32.PACK_AB R8, R104, R103 ;  /* 0x000000676808723e */ /* 0x010fe200000000ff */
[----:B------:R-:W-:Y:S01]  /*dda0*/  LDSM.16.MT88.4 R52, [R22+0x2400] ;  /* 0x002400001634783b */ /* 0x000fe20000004200 */
[----:B-1----:R-:W-:Y:S02]  /*ddb0*/  F2FP.F16.F32.PACK_AB R9, R95, R89 ;  /* 0x000000595f09723e */ /* 0x002fe400000000ff */
[----:B------:R-:W-:Y:S02]  /*ddc0*/  F2FP.F16.F32.PACK_AB R10, R106, R105 ;  /* 0x000000696a0a723e */ /* 0x000fe400000000ff */
[----:B------:R-:W-:Y:S01]  /*ddd0*/  F2FP.F16.F32.PACK_AB R11, R97, R98 ;  /* 0x00000062610b723e */ /* 0x000fe200000000ff */
        /* <DEDUP_REMOVED lines=61> */
[----:B---3--:R-:W-:Y:S01]  /*e1b0*/  FFMA.FTZ R6, R236, R0, -R5 ;  /* 0x00000000ec067223 */ /* 0x008fe20000010805 */
[----:B------:R-:W-:Y:S01]  /*e1c0*/  IMAD.MOV.U32 R149, RZ, RZ, R77 ;  /* 0x000000ffff957224 */ /* 0x000fe200078e004d */
[----:B------:R-:W-:Y:S01]  /*e1d0*/  F2FP.F16.F32.PACK_AB R8, R88, R99 ;  /* 0x000000635808723e */ /* 0x000fe200000000ff */
[----:B------:R-:W-:Y:S01]  /*e1e0*/  IMAD.MOV.U32 R150, RZ, RZ, R7 ;  /* 0x000000ffff967224 */ /* 0x000fe200078e0007 */
[----:B------:R3:W-:Y:S01]  /*e1f0*/  MUFU.EX2 R77, R6 ;  /* 0x00000006004d7308 */ /* 0x0007e20000000800 */
[----:B-----5:R-:W-:Y:S01]  /*e200*/  F2FP.F16.F32.PACK_AB R9, R82, R81 ;  /* 0x000000515209723e */ /* 0x020fe200000000ff */
[----:B------:R-:W-:Y:S01]  /*e210*/  LDSM.16.MT88.4 R44, [R22+0x2c00] ;  /* 0x002c0000162c783b */ /* 0x000fe20000004200 */
[----:B-1----:R-:W-:Y:S01]  /*e220*/  FFMA.FTZ R2, R151, R20, R21 ;  /* 0x0000001497027223 */ /* 0x002fe20000010015 */
[----:B------:R-:W-:-:S02]  /*e230*/  IMAD.MOV.U32 R151, RZ, RZ, R75 ;  /* 0x000000ffff977224 */ /* 0x000fc400078e004b */
[----:B------:R1:W-:Y:S01]  /*e240*/  MUFU.EX2 R75, R4 ;  /* 0x00000004004b7308 */ /* 0x0003e20000000800 */
[----:B------:R-:W-:Y:S01]  /*e250*/  FADD.FTZ R2, R64, R2 ;  /* 0x0000000240027221 */ /* 0x000fe20000010000 */
[----:B---3--:R-:W-:Y:S01]  /*e260*/  FFMA.FTZ R6, R194, R0, -R3 ;  /* 0x00000000c2067223 */ /* 0x008fe20000010803 */
[----:B------:R-:W-:Y:S02]  /*e270*/  F2FP.F16.F32.PACK_AB R10, R94, R93 ;  /* 0x0000005d5e0a723e */ /* 0x000fe400000000ff */
[----:B------:R-:W-:Y:S01]  /*e280*/  FADD.FTZ R2, R160, R2 ;  /* 0x00000002a0027221 */ /* 0x000fe20000010000 */
[----:B------:R-:W-:Y:S01]  /*e290*/  F2FP.F16.F32.PACK_AB R11, R83, R86 ;  /* 0x00000056530b723e */ /* 0x000fe200000000ff */
[----:B-1----:R-:W-:-:S04]  /*e2a0*/  FADD.FTZ R4, R67, R68 ;  /* 0x0000004443047221 */ /* 0x002fc80000010000 */
[----:B------:R-:W-:Y:S02]  /*e2b0*/  FADD.FTZ R4, R66, R4 ;  /* 0x0000000442047221 */ /* 0x000fe40000010000 */
[----:B------:R1:W-:Y:S02]  /*e2c0*/  MUFU.EX2 R66, R6 ;  /* 0x0000000600427308 */ /* 0x0003e40000000800 */
[----:B------:R-:W-:Y:S01]  /*e2d0*/  FADD.FTZ R4, R162, R4 ;  /* 0x00000004a2047221 */ /* 0x000fe20000010000 */
[----:B------:R-:W-:Y:S01]  /*e2e0*/  FADD.FTZ R2, R65, R2 ;  /* 0x0000000241027221 */ /* 0x000fe20000010000 */
[----:B------:R-:W-:Y:S02]  /*e2f0*/  HMMA.16816.F32 R32, R8, R48, R16 ;  /* 0x000000300820723c */ /* 0x000fe40000001810 */
[----:B------:R-:W-:Y:S01]  /*e300*/  FADD.FTZ R4, R159, R4 ;  /* 0x000000049f047221 */ /* 0x000fe20000010000 */
[----:B-1----:R-:W-:-:S05]  /*e310*/  FFMA.FTZ R6, R198, R0, -R3 ;  /* 0x00000000c6067223 */ /* 0x002fca0000010803 */
[----:B------:R-:W-:Y:S01]  /*e320*/  HMMA.16816.F32 R16, R8, R54, R12 ;  /* 0x000000360810723c */ /* 0x000fe2000000180c */
[----:B------:R1:W-:Y:S01]  /*e330*/  MUFU.EX2 R23, R6 ;  /* 0x0000000600177308 */ /* 0x0003e20000000800 */
[----:B------:R-:W-:Y:S01]  /*e340*/  FADD.FTZ R12, R158, R4 ;  /* 0x000000049e0c7221 */ /* 0x000fe20000010000 */
[----:B------:R-:W-:-:S05]  /*e350*/  FFMA.FTZ R4, R238, R0, -R5 ;  /* 0x00000000ee047223 */ /* 0x000fca0000010805 */
[----:B------:R-:W-:Y:S01]  /*e360*/  HMMA.16816.F32 R28, R8, R50, R28 ;  /* 0x00000032081c723c */ /* 0x000fe2000000181c */
[----:B------:R-:W3:Y:S01]  /*e370*/  LDSM.16.MT88.4 R48, [R153+0x7c00] ;  /* 0x007c00009930783b */ /* 0x000ee20000004200 */
[----:B------:R5:W-:Y:S01]  /*e380*/  MUFU.EX2 R21, R4 ;  /* 0x0000000400157308 */ /* 0x000be20000000800 */
[----:B-1----:R-:W-:Y:S01]  /*e390*/  FADD.FTZ R6, R62, R2 ;  /* 0x000000023e067221 */ /* 0x002fe20000010000 */
[----:B------:R-:W-:-:S04]  /*e3a0*/  FFMA.FTZ R2, R241, R0, -R5 ;  /* 0x00000000f1027223 */ /* 0x000fc80000010805 */
[----:B------:R-:W-:Y:S01]  /*e3b0*/  HMMA.16816.F32 R24, R8, R52, R24 ;  /* 0x000000340818723c */ /* 0x000fe20000001818 */
[----:B------:R1:W-:Y:S01]  /*e3c0*/  MUFU.EX2 R64, R2 ;  /* 0x0000000200407308 */ /* 0x0003e20000000800 */
[-C--:B-----5:R-:W-:Y:S01]  /*e3d0*/  FFMA.FTZ R4, R244, R0.reuse, -R5 ;  /* 0x00000000f4047223 */ /* 0x0a0fe20000010805 */
[----:B------:R-:W-:Y:S01]  /*e3e0*/  FFMA.FTZ R7, R191, R0, -R3 ;  /* 0x00000000bf077223 */ /* 0x000fe20000010803 */
[----:B------:R-:W-:Y:S01]  /*e3f0*/  F2FP.F16.F32.PACK_AB R8, R78, R76 ;  /* 0x0000004c4e08723e */ /* 0x000fe200000000ff */
[----:B-1----:R-:W-:Y:S01]  /*e400*/  FADD.FTZ R2, R63, R6 ;  /* 0x000000063f027221 */ /* 0x002fe20000010000 */
[----:B------:R-:W-:Y:S01]  /*e410*/  FADD.FTZ R6, R161, R12 ;  /* 0x0000000ca1067221 */ /* 0x000fe20000010000 */
[----:B------:R1:W-:Y:S02]  /*e420*/  MUFU.EX2 R63, R4 ;  /* 0x00000004003f7308 */ /* 0x0003e40000000800 */
[----:B------:R-:W-:Y:S01]  /*e430*/  FADD.FTZ R2, R157, R2 ;  /* 0x000000029d027221 */ /* 0x000fe20000010000 */
[----:B--2---:R-:W-:-:S03]  /*e440*/  F2FP.F16.F32.PACK_AB R9, R71, R69 ;  /* 0x000000454709723e */ /* 0x004fc600000000ff */
[----:B------:R-:W-:Y:S01]  /*e450*/  FADD.FTZ R2, R156, R2 ;  /* 0x000000029c027221 */ /* 0x000fe20000010000 */
[----:B------:R-:W-:Y:S02]  /*e460*/  F2FP.F16.F32.PACK_AB R10, R80, R79 ;  /* 0x0000004f500a723e */ /* 0x000fe400000000ff */
[----:B------:R-:W-:Y:S01]  /*e470*/  F2FP.F16.F32.PACK_AB R11, R73, R74 ;  /* 0x0000004a490b723e */ /* 0x000fe200000000ff */
[----:B-1----:R-:W-:Y:S01]  /*e480*/  FADD.FTZ R4, R163, R6 ;  /* 0x00000006a3047221 */ /* 0x002fe20000010000 */
[----:B------:R-:W-:Y:S01]  /*e490*/  FADD.FTZ R2, R61, R2 ;  /* 0x000000023d027221 */ /* 0x000fe20000010000 */
[----:B------:R1:W2:Y:S02]  /*e4a0*/  MUFU.EX2 R68, R7 ;  /* 0x0000000700447308 */ /* 0x0002a40000000800 */
        /* <DEDUP_REMOVED lines=9> */
[----:B------:R-:W-:Y:S01]  /*e540*/  HMMA.16816.F32 R36, R8, R40, R24 ;  /* 0x000000280824723c */ /* 0x000fe20000001818 */
[----:B------:R-:W-:Y:S01]  /*e550*/  FADD.FTZ R4, R144, R4 ;  /* 0x0000000490047221 */ /* 0x000fe20000010000 */
[----:B------:R-:W-:-:S06]  /*e560*/  FADD.FTZ R2, R131, R2 ;  /* 0x0000000283027221 */ /* 0x000fcc0000010000 */
[----:B------:R-:W-:Y:S01]  /*e570*/  HMMA.16816.F32 R16, R8, R42, R16 ;  /* 0x0000002a0810723c */ /* 0x000fe20000001810 */
[----:B------:R-:W3:Y:S01]  /*e580*/  LDSM.16.MT88.4 R40, [R153+0x8000] ;  /* 0x008000009928783b */ /* 0x000ee20000004200 */
[-C--:B-1----:R-:W-:Y:S01]  /*e590*/  FFMA.FTZ R7, R240, R0.reuse, -R5 ;  /* 0x00000000f0077223 */ /* 0x082fe20000010805 */
[----:B------:R-:W-:Y:S01]  /*e5a0*/  FADD.FTZ R4, R146, R4 ;  /* 0x0000000492047221 */ /* 0x000fe20000010000 */
[----:B------:R-:W-:Y:S01]  /*e5b0*/  FADD.FTZ R2, R127, R2 ;  /* 0x000000027f027221 */ /* 0x000fe20000010000 */
[----:B------:R-:W-:Y:S01]  /*e5c0*/  FFMA.FTZ R6, R203, R0, -R3 ;  /* 0x00000000cb067223 */ /* 0x000fe20000010803 */
[----:B------:R1:W-:Y:S01]  /*e5d0*/  MUFU.EX2 R65, R7 ;  /* 0x0000000700417308 */ /* 0x0003e20000000800 */
[----:B------:R-:W-:Y:S01]  /*e5e0*/  FADD.FTZ R4, R137, R4 ;  /* 0x0000000489047221 */ /* 0x000fe20000010000 */
[----:B----4-:R-:W-:Y:S01]  /*e5f0*/  F2FP.F16.F32.PACK_AB R8, R72, R70 ;  /* 0x000000464808723e */ /* 0x010fe200000000ff */
[----:B------:R-:W-:Y:S01]  /*e600*/  FADD.FTZ R2, R128, R2 ;  /* 0x0000000280027221 */ /* 0x000fe20000010000 */
[----:B--2---:R-:W-:Y:S01]  /*e610*/  F2FP.F16.F32.PACK_AB R9, R66, R68 ;  /* 0x000000444209723e */ /* 0x004fe200000000ff */
[----:B------:R2:W-:Y:S01]  /*e620*/  MUFU.EX2 R62, R6 ;  /* 0x00000006003e7308 */ /* 0x0005e20000000800 */
[----:B------:R-:W-:-:S02]  /*e630*/  F2FP.F16.F32.PACK_AB R10, R75, R77 ;  /* 0x0000004d4b0a723e */ /* 0x000fc400000000ff */
[----:B-----5:R-:W-:Y:S01]  /*e640*/  F2FP.F16.F32.PACK_AB R11, R23, R67 ;  /* 0x00000043170b723e */ /* 0x020fe200000000ff */
[----:B------:R-:W-:Y:S01]  /*e650*/  LDSM.16.MT88.4 R144, [R153+0x8c00] ;  /* 0x008c00009990783b */ /* 0x000fe20000004200 */
[----:B-1----:R-:W-:Y:S01]  /*e660*/  FFMA.FTZ R7, R206, R0, -R3 ;  /* 0x00000000ce077223 */ /* 0x002fe20000010803 */
[----:B------:R-:W-:-:S03]  /*e670*/  FADD.FTZ R4, R136, R4 ;  /* 0x0000000488047221 */ /* 0x000fc60000010000 */
[----:B------:R1:W4:Y:S01]  /*e680*/  MUFU.EX2 R20, R7 ;  /* 0x0000000700147308 */ /* 0x0003220000000800 */
[-CC-:B--2---:R-:W-:Y:S01]  /*e690*/  FFMA.FTZ R6, R199, R0.reuse, -R3.reuse ;  /* 0x00000000c7067223 */ /* 0x184fe20000010803 */
[----:B------:R-:W-:Y:S01]  /*e6a0*/  FADD.FTZ R2, R130, R2 ;  /* 0x0000000282027221 */ /* 0x000fe20000010000 */
[----:B---3--:R-:W-:Y:S01]  /*e6b0*/  HMMA.16816.F32 R12, R8, R48, R32 ;  /* 0x00000030080c723c */ /* 0x008fe20000001820 */
[----:B------:R-:W-:Y:S01]  /*e6c0*/  FADD.FTZ R4, R138, R4 ;  /* 0x000000048a047221 */ /* 0x000fe20000010000 */
[----:B------:R-:W-:Y:S01]  /*e6d0*/  MUFU.EX2 R60, R6 ;  /* 0x00000006003c7308 */ /* 0x000fe20000000800 */
[----:B------:R-:W-:Y:S01]  /*e6e0*/  FADD.FTZ R2, R129, R2 ;  /* 0x0000000281027221 */ /* 0x000fe20000010000 */
        /* <DEDUP_REMOVED lines=14> */
[----:B------:R-:W2:Y:S01]  /*e7d0*/  LDSM.16.MT88.4 R16, [R22+0x3000] ;  /* 0x003000001610783b */ /* 0x000ea20000004200 */
[----:B----4-:R-:W-:Y:S02]  /*e7e0*/  F2FP.F16.F32.PACK_AB R9, R62, R20 ;  /* 0x000000143e09723e */ /* 0x010fe400000000ff */
        /* <DEDUP_REMOVED lines=37> */
[C---:B------:R-:W-:Y:S01]  /*ea40*/  HMMA.16816.F32 R40, R8.reuse, R42, R24 ;  /* 0x0000002a0828723c */ /* 0x040fe20000001818 */
[----:B------:R-:W-:Y:S02]  /*ea50*/  FADD.FTZ R2, R89, R2 ;  /* 0x0000000259027221 */ /* 0x000fe40000010000 */
[----:B------:R-:W-:Y:S02]  /*ea60*/  FADD.FTZ R4, R104, R4 ;  /* 0x0000000468047221 */ /* 0x000fe40000010000 */
[----:B------:R-:W-:Y:S02]  /*ea70*/  FADD.FTZ R2, R95, R2 ;  /* 0x000000025f027221 */ /* 0x000fe40000010000 */
[----:B------:R-:W-:Y:S01]  /*ea80*/  FADD.FTZ R4, R105, R4 ;  /* 0x0000000469047221 */ /* 0x000fe20000010000 */
[----:B--2---:R-:W-:Y:S01]  /*ea90*/  HMMA.16816.F32 R44, R8, R16, R32 ;  /* 0x00000010082c723c */ /* 0x004fe20000001820 */
[----:B------:R-:W-:-:S02]  /*eaa0*/  FADD.FTZ R2, R98, R2 ;  /* 0x0000000262027221 */ /* 0x000fc40000010000 */
[----:B------:R-:W-:-:S05]  /*eab0*/  FADD.FTZ R4, R106, R4 ;  /* 0x000000046a047221 */ /* 0x000fca0000010000 */
[----:B------:R-:W-:Y:S01]  /*eac0*/  HMMA.16816.F32 R24, R8, R18, R28 ;  /* 0x000000120818723c */ /* 0x000fe2000000181c */
        /* <DEDUP_REMOVED lines=20> */
[----:B--2---:R-:W2:Y:S01]  /*ec10*/  LDSM.16.MT88.4 R12, [R153+0x8800] ;  /* 0x00880000990c783b */ /* 0x004ea20000004200 */
[----:B------:R-:W-:Y:S01]  /*ec20*/  FADD.FTZ R2, R90, R2 ;  /* 0x000000025a027221 */ /* 0x000fe20000010000 */
[----:B------:R5:W-:Y:S01]  /*ec30*/  MUFU.EX2 R51, R7 ;  /* 0x0000000700337308 */ /* 0x000be20000000800 */
[----:B---3--:R-:W-:Y:S01]  /*ec40*/  FFMA.FTZ R6, R234, R0, -R5 ;  /* 0x00000000ea067223 */ /* 0x008fe20000010805 */
[----:B------:R-:W-:Y:S01]  /*ec50*/  FADD.FTZ R4, R99, R4 ;  /* 0x0000000463047221 */ /* 0x000fe20000010000 */
[----:B------:R-:W-:-:S02]  /*ec60*/  FADD.FTZ R2, R81, R2 ;  /* 0x0000000251027221 */ /* 0x000fc40000010000 */
[----:B------:R3:W-:Y:S01]  /*ec70*/  MUFU.EX2 R50, R6 ;  /* 0x0000000600327308 */ /* 0x0007e20000000800 */
[----:B------:R-:W-:Y:S01]  /*ec80*/  FADD.FTZ R4, R88, R4 ;  /* 0x0000000458047221 */ /* 0x000fe20000010000 */
[----:B-----5:R-:W-:Y:S01]  /*ec90*/  FFMA.FTZ R7, R230, R0, -R3 ;  /* 0x00000000e6077223 */ /* 0x020fe20000010803 */
[----:B------:R-:W-:-:S03]  /*eca0*/  FADD.FTZ R2, R82, R2 ;  /* 0x0000000252027221 */ /* 0x000fc60000010000 */
[----:B------:R5:W-:Y:S01]  /*ecb0*/  MUFU.EX2 R34, R7 ;  /* 0x0000000700227308 */ /* 0x000be20000000800 */
[----:B---3--:R-:W-:-:S04]  /*ecc0*/  FFMA.FTZ R6, R227, R0, -R3 ;  /* 0x00000000e3067223 */ /* 0x008fc80000010803 */
[----:B------:R3:W2:Y:S01]  /*ecd0*/  MUFU.EX2 R33, R6 ;  /* 0x0000000600217308 */ /* 0x0006a20000000800 */
[----:B------:R-:W-:Y:S01]  /*ece0*/  FADD.FTZ R4, R93, R4 ;  /* 0x000000045d047221 */ /* 0x000fe20000010000 */
[----:B------:R-:W-:Y:S01]  /*ecf0*/  FADD.FTZ R2, R86, R2 ;  /* 0x0000000256027221 */ /* 0x000fe20000010000 */
[-CC-:B-----5:R-:W-:Y:S02]  /*ed00*/  FFMA.FTZ R7, R167, R0.reuse, -R3.reuse ;  /* 0x00000000a7077223 */ /* 0x1a0fe40000010803 */
[----:B------:R-:W-:Y:S02]  /*ed10*/  FADD.FTZ R4, R94, R4 ;  /* 0x000000045e047221 */ /* 0x000fe40000010000 */
[----:B------:R-:W-:Y:S01]  /*ed20*/  MUFU.EX2 R35, R7 ;  /* 0x0000000700237308 */ /* 0x000fe20000000800 */
[----:B---3--:R-:W-:-:S04]  /*ed30*/  FFMA.FTZ R6, R166, R0, -R3 ;  /* 0x00000000a6067223 */ /* 0x008fc80000010803 */
        /* <DEDUP_REMOVED lines=11> */
[----:B--2---:R-:W-:Y:S01]  /*edf0*/  F2FP.F16.F32.PACK_AB R9, R33, R34 ;  /* 0x000000222109723e */ /* 0x004fe200000000ff */
[-CC-:B---3--:R-:W-:Y:S01]  /*ee00*/  FFMA.FTZ R6, R243, R0.reuse, -R5.reuse ;  /* 0x00000000f3067223 */ /* 0x188fe20000010805 */
[----:B------:R-:W-:Y:S02]  /*ee10*/  F2FP.F16.F32.PACK_AB R10, R50, R51 ;  /* 0x00000033320a723e */ /* 0x000fe400000000ff */
[----:B-----5:R-:W-:Y:S01]  /*ee20*/  F2FP.F16.F32.PACK_AB R11, R32, R35 ;  /* 0x00000023200b723e */ /* 0x020fe200000000ff */
[----:B------:R-:W-:Y:S01]  /*ee30*/  FADD.FTZ R4, R80, R4 ;  /* 0x0000000450047221 */ /* 0x000fe20000010000 */
[----:B------:R-:W-:Y:S01]  /*ee40*/  FADD.FTZ R2, R73, R2 ;  /* 0x0000000249027221 */ /* 0x000fe20000010000 */
[----:B------:R1:W2:Y:S01]  /*ee50*/  MUFU.EX2 R17, R6 ;  /* 0x0000000600117308 */ /* 0x0002a20000000800 */
[-CC-:B------:R-:W-:Y:S01]  /*ee60*/  FFMA.FTZ R7, R242, R0.reuse, -R5.reuse ;  /* 0x00000000f2077223 */ /* 0x180fe20000010805 */
[----:B------:R-:W3:Y:S02]  /*ee70*/  LDSM.16.MT88.4 R24, [R22+0x3800] ;  /* 0x003800001618783b */ /* 0x000ee40000004200 */
[----:B------:R-:W-:Y:S01]  /*ee80*/  HMMA.16816.F32 R148, R8, R12, R36 ;  /* 0x0000000c0894723c */ /* 0x000fe20000001824 */
[-CC-:B------:R-:W-:Y:S01]  /*ee90*/  FFMA.FTZ R12, R247, R0.reuse, -R5.reuse ;  /* 0x00000000f70c7223 */ /* 0x180fe20000010805 */
[----:B------:R-:W-:Y:S01]  /*eea0*/  FADD.FTZ R2, R68, R2 ;  /* 0x0000000244027221 */ /* 0x000fe20000010000 */
[----:B-1----:R-:W-:Y:S01]  /*eeb0*/  FFMA.FTZ R6, R239, R0, -R5 ;  /* 0x00000000ef067223 */ /* 0x002fe20000010805 */
[----:B------:R-:W-:-:S02]  /*eec0*/  FADD.FTZ R5, R70, R4 ;  /* 0x0000000446057221 */ /* 0x000fc40000010000 */
[----:B------:R-:W-:Y:S02]  /*eed0*/  FADD.FTZ R2, R66, R2 ;  /* 0x0000000242027221 */ /* 0x000fe40000010000 */
[----:B------:R-:W-:Y:S01]  /*eee0*/  FADD.FTZ R5, R72, R5 ;  /* 0x0000000548057221 */ /* 0x000fe20000010000 */
[----:B------:R-:W-:Y:S01]  /*eef0*/  FFMA.FTZ R4, R170, R0, -R3 ;  /* 0x00000000aa047223 */ /* 0x000fe20000010803 */
[----:B------:R-:W-:Y:S02]  /*ef00*/  FADD.FTZ R2, R67, R2 ;  /* 0x0000000243027221 */ /* 0x000fe40000010000 */
[----:B------:R-:W-:Y:S01]  /*ef10*/  FADD.FTZ R5, R77, R5 ;  /* 0x000000054d057221 */ /* 0x000fe20000010000 */
[----:B------:R-:W-:Y:S01]  /*ef20*/  HMMA.16816.F32 R36, R8, R14, R40 ;  /* 0x0000000e0824723c */ /* 0x000fe20000001828 */
[----:B------:R-:W-:Y:S02]  /*ef30*/  MUFU.EX2 R14, R12 ;  /* 0x0000000c000e7308 */ /* 0x000fe40000000800 */
[----:B------:R-:W-:-:S02]  /*ef40*/  FADD.FTZ R5, R75, R5 ;  /* 0x000000054b057221 */ /* 0x000fc40000010000 */
[----:B------:R1:W4:Y:S04]  /*ef50*/  MUFU.EX2 R12, R4 ;  /* 0x00000004000c7308 */ /* 0x0003280000000800 */
[----:B------:R5:W3:Y:S04]  /*ef60*/  MUFU.EX2 R16, R7 ;  /* 0x0000000700107308 */ /* 0x000ae80000000800 */
[----:B------:R2:W-:Y:S01]  /*ef70*/  MUFU.EX2 R13, R6 ;  /* 0x00000006000d7308 */ /* 0x0005e20000000800 */
[----:B-1----:R-:W-:Y:S01]  /*ef80*/  FADD.FTZ R4, R23, R2 ;  /* 0x0000000217047221 */ /* 0x002fe20000010000 */
[----:B------:R-:W-:Y:S01]  /*ef90*/  FADD.FTZ R2, R21, R5 ;  /* 0x0000000515027221 */ /* 0x000fe20000010000 */
[-CC-:B-----5:R-:W-:Y:S01]  /*efa0*/  FFMA.FTZ R7, R171, R0.reuse, -R3.reuse ;  /* 0x00000000ab077223 */ /* 0x1a0fe20000010803 */
[-CC-:B--2---:R-:W-:Y:S01]  /*efb0*/  FFMA.FTZ R6, R174, R0.reuse, -R3.reuse ;  /* 0x00000000ae067223 */ /* 0x184fe20000010803 */
[----:B------:R-:W-:Y:S01]  /*efc0*/  FFMA.FTZ R3, R175, R0, -R3 ;  /* 0x00000000af037223 */ /* 0x000fe20000010803 */
[----:B------:R-:W-:Y:S01]  /*efd0*/  FADD.FTZ R0, R20, R4 ;  /* 0x0000000414007221 */ /* 0x000fe20000010000 */
[----:B------:R-:W-:-:S02]  /*efe0*/  FADD.FTZ R2, R64, R2 ;  /* 0x0000000240027221 */ /* 0x000fc40000010000 */
[----:B------:R-:W1:Y:S01]  /*eff0*/  MUFU.EX2 R7, R7 ;  /* 0x0000000700077308 */ /* 0x000e620000000800 */
[----:B------:R-:W2:Y:S01]  /*f000*/  LDSM.16.MT88.4 R20, [R22+0x3c00] ;  /* 0x003c00001614783b */ /* 0x000ea20000004200 */
        /* <DEDUP_REMOVED lines=18> */
[----:B------:R-:W5:Y:S02]  /*f130*/  MUFU.EX2 R6, R6 ;  /* 0x0000000600067308 */ /* 0x000f640000000800 */
[----:B------:R-:W-:Y:S01]  /*f140*/  FADD.FTZ R0, R35, R0 ;  /* 0x0000000023007221 */ /* 0x000fe20000010000 */
[----:B------:R-:W-:Y:S01]  /*f150*/  FADD.FTZ R2, R50, R2 ;  /* 0x0000000232027221 */ /* 0x000fe20000010000 */
[----:B------:R-:W2:Y:S02]  /*f160*/  MUFU.EX2 R3, R3 ;  /* 0x0000000300037308 */ /* 0x000ea40000000800 */
[----:B------:R-:W-:Y:S01]  /*f170*/  FADD.FTZ R0, R32, R0 ;  /* 0x0000000020007221 */ /* 0x000fe20000010000 */
[----:B------:R-:W-:-:S03]  /*f180*/  FADD.FTZ R2, R17, R2 ;  /* 0x0000000211027221 */ /* 0x000fc60000010000 */
[----:B----4-:R-:W-:Y:S01]  /*f190*/  FADD.FTZ R0, R12, R0 ;  /* 0x000000000c007221 */ /* 0x010fe20000010000 */
[----:B---3--:R-:W-:-:S03]  /*f1a0*/  FADD.FTZ R2, R16, R2 ;  /* 0x0000000210027221 */ /* 0x008fc60000010000 */
[----:B-1----:R-:W-:Y:S01]  /*f1b0*/  FADD.FTZ R0, R7, R0 ;  /* 0x0000000007007221 */ /* 0x002fe20000010000 */
[----:B------:R-:W-:-:S03]  /*f1c0*/  FADD.FTZ R2, R14, R2 ;  /* 0x000000020e027221 */ /* 0x000fc60000010000 */
[----:B-----5:R-:W-:Y:S01]  /*f1d0*/  FADD.FTZ R0, R6, R0 ;  /* 0x0000000006007221 */ /* 0x020fe20000010000 */
[----:B------:R-:W-:Y:S01]  /*f1e0*/  FADD.FTZ R2, R13, R2 ;  /* 0x000000020d027221 */ /* 0x000fe20000010000 */
[C---:B------:R-:W-:Y:S02]  /*f1f0*/  HMMA.16816.F32 R140, R8.reuse, R24, R44 ;  /* 0x00000018088c723c */ /* 0x040fe4000000182c */
[----:B--2---:R-:W-:Y:S02]  /*f200*/  FADD.FTZ R0, R3, R0 ;  /* 0x0000000003007221 */ /* 0x004fe40000010000 */
[----:B------:R1:W-:Y:S04]  /*f210*/  STL [R1+0xc], R2 ;  /* 0x00000c0201007387 */ /* 0x0003e80000100800 */
[----:B------:R-:W-:Y:S01]  /*f220*/  HMMA.16816.F32 R8, R8, R26, R28 ;  /* 0x0000001a0808723c */ /* 0x000fe2000000181c */
[----:B------:R1:W-:Y:S01]  /*f230*/  STL [R1+0x14], R0 ;  /* 0x0000140001007387 */ /* 0x0003e20000100800 */
[----:B------:R-:W-:-:S02]  /*f240*/  F2FP.F16.F32.PACK_AB R136, R16, R17 ;  /* 0x000000111088723e */ /* 0x000fc400000000ff */
[----:B------:R-:W-:Y:S02]  /*f250*/  F2FP.F16.F32.PACK_AB R137, R7, R12 ;  /* 0x0000000c0789723e */ /* 0x000fe400000000ff */
[----:B------:R-:W-:Y:S02]  /*f260*/  F2FP.F16.F32.PACK_AB R138, R13, R14 ;  /* 0x0000000e0d8a723e */ /* 0x000fe400000000ff */
[----:B------:R-:W-:Y:S01]  /*f270*/  F2FP.F16.F32.PACK_AB R139, R3, R6 ;  /* 0x00000006038b723e */ /* 0x000fe200000000ff */
[----:B------:R-:W-:-:S06]  /*f280*/  @P0 VIADD R226, R246, 0xfffffffd ;  /* 0xfffffffdf6e20836 */ /* 0x000fcc0000000000 */
[C---:B------:R-:W-:Y:S08]  /*f290*/  HMMA.16816.F32 R148, R136.reuse, R144, R148 ;  /* 0x000000908894723c */ /* 0x040ff00000001894 */
[C---:B------:R-:W-:Y:S08]  /*f2a0*/  HMMA.16816.F32 R144, R136.reuse, R146, R36 ;  /* 0x000000928890723c */ /* 0x040ff00000001824 */
[----:B------:R-:W-:Y:S01]  /*f2b0*/  HMMA.16816.F32 R140, R136, R20, R140 ;  /* 0x00000014888c723c */ /* 0x000fe2000000188c */
[----:B------:R-:W-:-:S02]  /*f2c0*/  IMAD.MOV.U32 R20, RZ, RZ, R102 ;  /* 0x000000ffff147224 */ /* 0x000fc400078e0066 */
[----:B------:R-:W-:Y:S02]  /*f2d0*/  IMAD.MOV.U32 R21, RZ, RZ, R101 ;  /* 0x000000ffff157224 */ /* 0x000fe400078e0065 */
[----:B------:R-:W-:-:S03]  /*f2e0*/  @P0 IMAD.MOV.U32 R20, RZ, RZ, R102 ;  /* 0x000000ffff140224 */ /* 0x000fc600078e0066 */
[----:B------:R-:W-:Y:S01]  /*f2f0*/  HMMA.16816.F32 R136, R136, R22, R8 ;  /* 0x000000168888723c */ /* 0x000fe20000001808 */
[----:B------:R-:W-:Y:S01]  /*f300*/  @P0 IMAD.MOV.U32 R21, RZ, RZ, R101 ;  /* 0x000000ffff150224 */ /* 0x000fe200078e0065 */
[----:B------:R-:W-:-:S03]  /*f310*/  NOP ;  /* 0x0000000000007918 */ /* 0x000fc60000000000 */
[----:B-1----:R-:W-:-:S15]  /*f320*/  @P0 BRA `(.L_x_4845) ;  /* 0x0000000000040947 */ /* 0x002fde0003800000 */
.L_x_4836:
[----:B------:R-:W-:-:S07]  /*f330*/  IADD3 R226, PT, PT, R248, -0x1, RZ ;  /* 0xfffffffff8e27810 */ /* 0x000fce0007ffe0ff */
.L_x_4845:
[----:B------:R-:W-:Y:S05]  /*f340*/  BSYNC B2 ;  /* 0x0000000000027941 */ /* 0x000fea0003800000 */
.L_x_4835:
[----:B------:R-:W2:Y:S02]  /*f350*/  LDL R0, [R1+0x24] ;  /* 0x0000240001007983 */ /* 0x000ea40000100800 */
[----:B--2---:R-:W-:-:S13]  /*f360*/  ISETP.GE.AND P0, PT, R226, R0, PT ;  /* 0x00000000e200720c */ /* 0x004fda0003f06270 */
[----:B------:R-:W-:Y:S05]  /*f370*/  @!P0 BRA `(.L_x_4846) ;  /* 0x00000064005c8947 */ /* 0x000fea0003800000 */
[----:B------:R-:W2:Y:S01]  /*f380*/  LDL.64 R2, [R1+0x28] ;  /* 0x0000280001027983 */ /* 0x000ea20000100a00 */
[C---:B------:R-:W-:Y:S01]  /*f390*/  SHF.L.U64.HI R244, R154.reuse, 0x6, R155 ;  /* 0x000000069af47819 */ /* 0x040fe2000001029b */
[----:B------:R-:W-:Y:S02]  /*f3a0*/  IMAD.SHL.U32 R243, R154, 0x40, RZ ;  /* 0x000000409af37824 */ /* 0x000fe400078e00ff */
[----:B------:R-:W-:Y:S01]  /*f3b0*/  IMAD.MOV.U32 R132, RZ, RZ, R20 ;  /* 0x000000ffff847224 */ /* 0x000fe200078e0014 */
[----:B--2---:R-:W-:Y:S01]  /*f3c0*/  ISETP.NE.U32.AND P1, PT, R2, RZ, PT ;  /* 0x000000ff0200720c */ /* 0x004fe20003f25070 */
[----:B------:R-:W-:-:S03]  /*f3d0*/  IMAD.MOV.U32 R2, RZ, RZ, R21 ;  /* 0x000000ffff027224 */ /* 0x000fc600078e0015 */
[----:B------:R-:W-:-:S13]  /*f3e0*/  ISETP.NE.AND.EX P1, PT, R3, RZ, PT, P1 ;  /* 0x000000ff0300720c */ /* 0x000fda0003f25310 */
.L_x_4853:
[----:B--2---:R-:W2:Y:S01]  /*f3f0*/  LDL R6, [R1+0x8] ;  /* 0x0000080001067983 */ /* 0x004ea20000100800 */
[----:B------:R-:W-:Y:S04]  /*f400*/  DEPBAR.LE SB0, 0x0 ;  /* 0x000080000000791a */ /* 0x000fe80000000000 */
[----:B------:R-:W3:Y:S01]  /*f410*/  LDL R5, [R1+0x4] ;  /* 0x0000040001057983 */ /* 0x000ee20000100800 */
[----:B------:R-:W-:Y:S05]  /*f420*/  WARPSYNC.ALL ;  /* 0x0000000000007948 */ /* 0x000fea0003800000 */
[----:B------:R-:W-:Y:S01]  /*f430*/  BAR.SYNC.DEFER_BLOCKING 0x0 ;  /* 0x0000000000007b1d */ /* 0x000fe20000010000 */
[----:B------:R-:W-:Y:S05]  /*f440*/  @!P1 IMAD.MOV.U32 R0, RZ, RZ, RZ ;  /* 0x000000ffff009224 */ /* 0x000fea00078e00ff */
[----:B------:R-:W-:Y:S01]  /*f450*/  @!P1 IADD3 R4, P0, PT, RZ, -R0, RZ ;  /* 0x80000000ff049210 */ /* 0x000fe20007f1e0ff */
[----:B------:R-:W4:Y:S01]  /*f460*/  @!P1 LD.E R3, desc[UR4][R134.64+0x40] ;  /* 0x0000400486039980 */ /* 0x000f22000c101900 */
[----:B------:R-:W-:Y:S01]  /*f470*/  BSSY.RECONVERGENT B0, `(.L_x_4847) ;  /* 0x000004d000007945 */ /* 0x000fe20003800200 */
        /* <DEDUP_REMOVED lines=12> */
[----:B------:R-:W2:Y:S04]  /*f540*/  LD.E R3, desc[UR4][R134.64+0x170] ;  /* 0x0001700486037980 */ /* 0x000ea8000c101900 */
[----:B-1----:R-:W-:Y:S02]  /*f550*/  IABS R6, R9 ;  /* 0x0000000900067213 */ /* 0x002fe40000000000 */
[C---:B------:R-:W-:Y:S04]  /*f560*/  IADD3 R10, PT, PT, R9.reuse, 0x100, RZ ;  /* 0x00000100090a7810 */ /* 0x040fe80007ffe0ff */
[----:B------:R-:W-:Y:S02]  /*f570*/  IABS R7, R10 ;  /* 0x0000000a00077213 */ /* 0x000fe40000000000 */
[-C--:B--2---:R-:W-:Y:S02]  /*f580*/  IABS R0, R3.reuse ;  /* 0x0000000300007213 */ /* 0x084fe40000000000 */
[-C--:B------:R-:W-:Y:S02]  /*f590*/  IABS R11, R3.reuse ;  /* 0x00000003000b7213 */ /* 0x080fe40000000000 */
[----:B------:R-:W1:Y:S01]  /*f5a0*/  I2F.RP R4, R0 ;  /* 0x0000000000047306 */ /* 0x000e620000209400 */
[----:B------:R-:W-:Y:S04]  /*f5b0*/  LOP3.LUT R9, R9, R3, RZ, 0x3c, !PT ;  /* 0x0000000309097212 */ /* 0x000fe800078e3cff */
        /* <DEDUP_REMOVED lines=41> */
[----:B------:R-:W4:Y:S01]  /*f850*/  LD.E.64 R8, desc[UR4][R134.64+0x28] ;  /* 0x0000280486087980 */ /* 0x000f22000c101b00 */
[-C--:B--2---:R-:W-:Y:S02]  /*f860*/  IMAD R0, R7, R3.reuse, RZ ;  /* 0x0000000307007224 */ /* 0x084fe400078e02ff */
[C---:B-1----:R-:W-:Y:S04]  /*f870*/  IMAD.WIDE.U32 R4, R6.reuse, R3, RZ ;  /* 0x0000000306047225 */ /* 0x042fe800078e00ff */
        /* <DEDUP_REMOVED lines=8> */
[----:B------:R-:W-:Y:S02]  /*f900*/  IMAD.IADD R0, R5, 0x1, R0 ;  /* 0x0000000105007824 */ /* 0x000fe400078e0200 */
[----:B------:R2:W-:Y:S03]  /*f910*/  STL [R1+0x8], R15 ;  /* 0x0000080f01007387 */ /* 0x0005e60000100800 */
[----:B------:R-:W-:Y:S05]  /*f920*/  LEA.HI.X R0, R4, R13, R0, 0x1, P0 ;  /* 0x0000000d04007211 */ /* 0x000fea00000f0c00 */
[----:B------:R2:W-:Y:S02]  /*f930*/  STL [R1+0x4], R0 ;  /* 0x0000040001007387 */ /* 0x0005e40000100800 */
.L_x_4848:
[----:B------:R-:W-:Y:S05]  /*f940*/  BSYNC.RECONVERGENT B0 ;  /* 0x0000000000007941 */ /* 0x000fea0003800200 */
.L_x_4847:
[----:B--2---:R-:W1:Y:S01]  /*f950*/  LDL R0, [R1+0x4] ;  /* 0x0000040001007983 */ /* 0x004e620000100800 */
[----:B------:R-:W2:Y:S01]  /*f960*/  S2UR UR6, SR_CgaCtaId ;  /* 0x00000000000679c3 */ /* 0x000ea20000008800 */
[----:B------:R-:W-:Y:S01]  /*f970*/  UMOV UR7, 0x400 ;  /* 0x0000040000077882 */ /* 0x000fe20000000000 */
[----:B------:R-:W-:Y:S02]  /*f980*/  IADD3 R4, P0, PT, R243, R15, RZ ;  /* 0x0000000ff3047210 */ /* 0x000fe40007f1e0ff */
[----:B------:R-:W3:Y:S01]  /*f990*/  LDL R8, [R1+0x10] ;  /* 0x0000100001087983 */ /* 0x000ee20000100800 */
[----:B------:R-:W-:Y:S01]  /*f9a0*/  IMAD.MOV.U32 R14, RZ, RZ, R15 ;  /* 0x000000ffff0e7224 */ /* 0x000fe200078e000f */
[----:B------:R-:W-:Y:S01]  /*f9b0*/  BSSY.RECONVERGENT B1, `(.L_x_4849) ;  /* 0x0000112000017945 */ /* 0x000fe20003800200 */
[C---:B------:R-:W-:Y:S02]  /*f9c0*/  IMAD.SHL.U32 R208, R133.reuse, 0x20, RZ ;  /* 0x0000002085d07824 */ /* 0x040fe400078e00ff */
[----:B------:R-:W4:Y:S01]  /*f9d0*/  LDL R7, [R1+0x34] ;  /* 0x0000340001077983 */ /* 0x000f220000100800 */
[C---:B------:R-:W-:Y:S02]  /*f9e0*/  IMAD.SHL.U32 R212, R133.reuse, 0x10, RZ ;  /* 0x0000001085d47824 */ /* 0x040fe400078e00ff */
[----:B------:R-:W-:Y:S01]  /*f9f0*/  IMAD.SHL.U32 R213, R133, 0x4, RZ ;  /* 0x0000000485d57824 */ /* 0x000fe200078e00ff */
[----:B------:R-:W-:Y:S04]  /*fa00*/  LOP3.LUT R152, R208, 0xc0, RZ, 0xc0, !PT ;  /* 0x000000c0d0987812 */ /* 0x000fe800078ec0ff */
[----:B------:R-:W-:Y:S02]  /*fa10*/  LOP3.LUT R209, R213, 0x18, RZ, 0xc0, !PT ;  /* 0x00000018d5d17812 */ /* 0x000fe400078ec0ff */
[--C-:B------:R-:W-:Y:S01]  /*fa20*/  LOP3.LUT R152, R152, 0x8, R133.reuse, 0xf8, !PT ;  /* 0x0000000898987812 */ /* 0x100fe200078ef885 */
[----:B--2---:R-:W-:Y:S06]  /*fa30*/  ULEA UR6, UR6, UR7, 0x18 ;  /* 0x0000000706067291 */ /* 0x004fec000f8ec0ff */
[----:B------:R-:W-:Y:S02]  /*fa40*/  IMAD.U32 R210, RZ, RZ, UR6 ;  /* 0x00000006ffd27e24 */ /* 0x000fe4000f8e00ff */
[----:B-1----:R-:W-:Y:S01]  /*fa50*/  IMAD.MOV.U32 R6, RZ, RZ, R0 ;  /* 0x000000ffff067224 */ /* 0x002fe200078e0000 */
[----:B---3--:R-:W-:Y:S03]  /*fa60*/  LOP3.LUT R0, R8, 0xc0, RZ, 0xc0, !PT ;  /* 0x000000c008007812 */ /* 0x008fe600078ec0ff */
[--C-:B------:R-:W-:Y:S02]  /*fa70*/  IMAD.MOV.U32 R15, RZ, RZ, R6.reuse ;  /* 0x000000ffff0f7224 */ /* 0x100fe400078e0006 */
[----:B------:R-:W-:Y:S01]  /*fa80*/  IMAD.X R5, R244, 0x1, R6, P0 ;  /* 0x00000001f4057824 */ /* 0x000fe200000e0606 */
[----:B------:R-:W-:Y:S02]  /*fa90*/  LOP3.LUT R3, R0, 0x18, R133, 0xf8, !PT ;  /* 0x0000001800037812 */ /* 0x000fe400078ef885 */
[-C--:B------:R-:W-:Y:S02]  /*faa0*/  IADD3 R12, P0, PT, R4, R243.reuse, RZ ;  /* 0x000000f3040c7210 */ /* 0x080fe40007f1e0ff */
[----:B------:R-:W-:Y:S01]  /*fab0*/  LOP3.LUT R0, R212, 0x100, RZ, 0xc0, !PT ;  /* 0x00000100d4007812 */ /* 0x000fe200078ec0ff */
[----:B------:R1:W-:Y:S02]  /*fac0*/  STL [R1+0x30], R3 ;  /* 0x0000300301007387 */ /* 0x0003e40000100800 */
[----:B------:R-:W-:Y:S01]  /*fad0*/  IMAD.X R13, R5, 0x1, R244, P0 ;  /* 0x00000001050d7824 */ /* 0x000fe200000e06f4 */
[-C--:B------:R-:W-:Y:S02]  /*fae0*/  IADD3 R10, P0, PT, R12, R243.reuse, RZ ;  /* 0x000000f30c0a7210 */ /* 0x080fe40007f1e0ff */
[----:B------:R-:W-:Y:S03]  /*faf0*/  LOP3.LUT R0, R0, 0x20, R208, 0xf8, !PT ;  /* 0x0000002000007812 */ /* 0x000fe600078ef8d0 */
[----:B------:R-:W-:Y:S01]  /*fb00*/  IMAD.X R11, R13, 0x1, R244, P0 ;  /* 0x000000010d0b7824 */ /* 0x000fe200000e06f4 */
[----:B------:R-:W-:Y:S01]  /*fb10*/  LOP3.LUT R152, R0, R152, R209, 0xf6, !PT ;  /* 0x0000009800987212 */ /* 0x000fe200078ef6d1 */
[----:B------:R-:W-:Y:S04]  /*fb20*/  IMAD.MOV.U32 R0, RZ, RZ, 0x20 ;  /* 0x00000020ff007424 */ /* 0x000fe800078e00ff */
[----:B------:R-:W-:Y:S01]  /*fb30*/  IMAD R152, R152, 0x2, R210 ;  /* 0x0000000298987824 */ /* 0x000fe200078e02d2 */
[----:B-1----:R-:W-:Y:S02]  /*fb40*/  LOP3.LUT R3, R3, 0x18, R8, 0x78, !PT ;  /* 0x0000001803037812 */ /* 0x002fe400078e7808 */
[----:B------:R-:W-:Y:S02]  /*fb50*/  IADD3 R8, P0, PT, R10, R243, RZ ;  /* 0x000000f30a087210 */ /* 0x000fe40007f1e0ff */
[----:B----4-:R-:W-:Y:S03]  /*fb60*/  LOP3.LUT R3, R7, R3, RZ, 0xfc, !PT ;  /* 0x0000000307037212 */ /* 0x010fe600078efcff */
[----:B------:R-:W-:Y:S01]  /*fb70*/  IMAD.X R9, R11, 0x1, R244, P0 ;  /* 0x000000010b097824 */ /* 0x000fe200000e06f4 */
[-C--:B------:R-:W-:Y:S01]  /*fb80*/  IADD3 R6, P0, PT, R8, R243.reuse, RZ ;  /* 0x000000f308067210 */ /* 0x080fe20007f1e0ff */
[----:B------:R-:W-:Y:S04]  /*fb90*/  IMAD R218, R3, 0x2, R210 ;  /* 0x0000000203da7824 */ /* 0x000fe800078e02d2 */
[--C-:B------:R-:W-:Y:S01]  /*fba0*/  IMAD.X R7, R9, 0x1, R244.reuse, P0 ;  /* 0x0000000109077824 */ /* 0x100fe200000e06f4 */
[----:B------:R-:W-:Y:S01]  /*fbb0*/  @!PT LDS RZ, [RZ] ;  /* 0x00000000fffff984 */ /* 0x000fe20000000800 */
[----:B------:R-:W-:Y:S01]  /*fbc0*/  @!PT LDS RZ, [RZ] ;  /* 0x00000000fffff984 */ /* 0x000fe20000000800 */
[----:B------:R-:W-:Y:S01]  /*fbd0*/  @!PT LDS RZ, [RZ] ;  /* 0x00000000fffff984 */ /* 0x000fe20000000800 */
[----:B------:R-:W-:Y:S05]  /*fbe0*/  LDGSTS.E.BYPASS.LTC128B.128 [R218+0x5000], desc[UR4][R14.64] ;  /* 0x050000000eda7fae */ /* 0x000fea000b981a04 */
[----:B------:R1:W-:Y:S05]  /*fbf0*/  LDGSTS.E.BYPASS.LTC128B.128 [R218+0x5800], desc[UR4][R4.64] ;  /* 0x0580000004da7fae */ /* 0x0003ea000b981a04 */
[----:B------:R2:W-:Y:S05]  /*fc00*/  LDGSTS.E.BYPASS.LTC128B.128 [R218+0x6000], desc[UR4][R12.64] ;  /* 0x060000000cda7fae */ /* 0x0005ea000b981a04 */
[----:B------:R-:W-:Y:S05]  /*fc10*/  LDGSTS.E.BYPASS.LTC128B.128 [R218+0x6800], desc[UR4][R10.64] ;  /* 0x068000000ada7fae */ /* 0x000fea000b981a04 */
[----:B------:R3:W-:Y:S05]  /*fc20*/  LDGSTS.E.BYPASS.LTC128B.128 [R218+0x7000], desc[UR4][R8.64] ;  /* 0x0700000008da7fae */ /* 0x0007ea000b981a04 */
[----:B------:R-:W-:Y:S01]  /*fc30*/  LDGSTS.E.BYPASS.LTC128B.128 [R218+0x7800], desc[UR4][R6.64] ;  /* 0x0780000006da7fae */ /* 0x000fe2000b981a04 */
[-C--:B-1----:R-:W-:Y:S05]  /*fc40*/  IADD3 R4, P0, PT, R6, R243.reuse, RZ ;  /* 0x000000f306047210 */ /* 0x082fea0007f1e0ff */
[--C-:B------:R-:W-:Y:S01]  /*fc50*/  IMAD.X R5, R7, 0x1, R244.reuse, P0 ;  /* 0x0000000107057824 */ /* 0x100fe200000e06f4 */
[----:B--2---:R-:W-:Y:S04]  /*fc60*/  IADD3 R12, P0, PT, R4, R243, RZ ;  /* 0x000000f3040c7210 */ /* 0x004fe80007f1e0ff */
[----:B------:R1:W-:Y:S01]  /*fc70*/  LDGSTS.E.BYPASS.LTC128B.128 [R218+0x8000], desc[UR4][R4.64] ;  /* 0x0800000004da7fae */ /* 0x0003e2000b981a04 */
[----:B------:R-:W-:Y:S01]  /*fc80*/  IMAD.X R13, R5, 0x1, R244, P0 ;  /* 0x00000001050d7824 */ /* 0x000fe200000e06f4 */
[----:B------:R-:W-:Y:S04]  /*fc90*/  LOP3.LUT P0, RZ, R133, 0x4, RZ, 0xc0, !PT ;  /* 0x0000000485ff7812 */ /* 0x000fe8000780c0ff */
[----:B------:R2:W-:Y:S01]  /*fca0*/  LDGSTS.E.BYPASS.LTC128B.128 [R218+0x8800], desc[UR4][R12.64] ;  /* 0x088000000cda7fae */ /* 0x0005e2000b981a04 */
[----:B------:R-:W-:Y:S04]  /*fcb0*/  SEL R0, R0, 0xffffffe0, !P0 ;  /* 0xffffffe000007807 */ /* 0x000fe80004000000 */
[----:B------:R-:W-:Y:S01]  /*fcc0*/  LDSM.16.M88.4 R128, [R211] ;  /* 0x00000000d380783b */ /* 0x000fe20000000200 */
[--C-:B------:R-:W-:Y:S02]  /*fcd0*/  IMAD.IADD R156, R211, 0x1, R0.reuse ;  /* 0x00000001d39c7824 */ /* 0x100fe400078e0200 */
[----:B------:R-:W-:Y:S02]  /*fce0*/  IMAD.IADD R0, R152, 0x1, R0 ;  /* 0x0000000198007824 */ /* 0x000fe400078e0200 */
[----:B---3--:R-:W1:Y:S05]  /*fcf0*/  LDSM.16.M88.4 R8, [R152+0x1000] ;  /* 0x001000009808783b */ /* 0x008e6a0000000200 */
        /* <DEDUP_REMOVED lines=105> */
[----:B------:R-:W3:Y:S04]  /*10390*/  LDL R220, [R1] ;  /* 0x0000000001dc7983 */ /* 0x000ee80000100800 */
[----:B------:R-:W4:Y:S01]  /*103a0*/  LDL R219, [R1+0x18] ;  /* 0x0000180001db7983 */ /* 0x000f220000100800 */
[----:B--2---:R-:W-:Y:S04]  /*103b0*/  ISETP.NE.U32.AND P1, PT, R222, RZ, PT ;  /* 0x000000ffde00720c */ /* 0x004fe80003f25070 */
[----:B------:R-:W-:Y:S11]  /*103c0*/  ISETP.NE.AND.EX P1, PT, R223, RZ, PT, P1 ;  /* 0x000000ffdf00720c */ /* 0x000ff60003f25310 */
[----:B------:R-:W-:Y:S02]  /*103d0*/  @!UPT UIADD3 URZ, UPT, UPT, URZ, URZ, URZ ;  /* 0x000000fffffff290 */ /* 0x000fe4000fffe0ff */
[----:B------:R-:W-:Y:S01]  /*103e0*/  @!P1 IMAD.MOV.U32 R0, RZ, RZ, RZ ;  /* 0x000000ffff009224 */ /* 0x000fe200078e00ff */
[----:B------:R-:W2:Y:S04]  /*103f0*/  @!P1 LD.E R3, desc[UR4][R134.64+0x38] ;  /* 0x0000380486039980 */ /* 0x000ea8000c101900 */
[----:B------:R-:W-:Y:S01]  /*10400*/  @!P1 IADD3 R152, P2, PT, RZ, -R0, RZ ;  /* 0x80000000ff989210 */ /* 0x000fe20007f5e0ff */
[----:B--2---:R-:W-:Y:S04]  /*10410*/  @!P1 IMAD.SHL.U32 R0, R3, 0x100, RZ ;  /* 0x0000010003009824 */ /* 0x004fe800078e00ff */
[----:B------:R-:W-:Y:S05]  /*10420*/  @!P1 IMAD.X R0, RZ, RZ, ~R0, P2 ;  /* 0x000000ffff009224 */ /* 0x000fea00010e0e00 */
[----:B------:R-:W-:Y:S01]  /*10430*/  @!P1 SHF.R.S64 R3, R152, 0x1f, R0 ;  /* 0x0000001f98039819 */ /* 0x000fe20000001000 */
[----:B----4-:R-:W-:Y:S03]  /*10440*/  IMAD.SHL.U32 R152, R219, 0x40, RZ ;  /* 0x00000040db987824 */ /* 0x010fe600078e00ff */
[----:B---3--:R-:W-:Y:S04]  /*10450*/  @!P1 IADD3 R220, P2, PT, R3, R220, RZ ;  /* 0x000000dc03dc9210 */ /* 0x008fe80007f5e0ff */
[----:B------:R-:W-:Y:S01]  /*10460*/  @!P1 LEA.HI.X.SX32 R252, R0, R252, 0x1, P2 ;  /* 0x000000fc00fc9211 */ /* 0x000fe200010f0eff */
[----:B------:R1:W-:Y:S01]  /*10470*/  @!P1 STL [R1], R220 ;  /* 0x000000dc01009387 */ /* 0x0003e20000100800 */
[----:B------:R-:W-:Y:S01]  /*10480*/  IMAD.MOV.U32 R164, RZ, RZ, R220 ;  /* 0x000000ffffa47224 */ /* 0x000fe200078e00dc */
[----:B------:R-:W-:Y:S06]  /*10490*/  @!P1 BRA `(.L_x_4852) ;  /* 0x0000000400009947 */ /* 0x000fec0003800000 */
        /* <DEDUP_REMOVED lines=57> */
[----:B----4-:R-:W-:Y:S04]  /*10830*/  IMAD.WIDE.U32 R154, R160, R158, R154 ;  /* 0x0000009ea09a7225 */ /* 0x010fe800078e009a */
[----:B------:R-:W-:Y:S01]  /*10840*/  IMAD R0, R159, R160, RZ ;  /* 0x000000a09f007224 */ /* 0x000fe200078e02ff */
[----:B------:R-:W-:Y:S03]  /*10850*/  LEA R164, P2, R154, R164, 0x1 ;  /* 0x000000a49aa47211 */ /* 0x000fe600078408ff */
[----:B------:R-:W-:Y:S02]  /*10860*/  IMAD R0, R158, R3, R0 ;  /* 0x000000039e007224 */ /* 0x000fe400078e0200 */
[----:B------:R2:W-:Y:S02]  /*10870*/  STL [R1], R164 ;  /* 0x000000a401007387 */ /* 0x0005e40000100800 */
[----:B------:R-:W-:Y:S05]  /*10880*/  IMAD.IADD R0, R155, 0x1, R0 ;  /* 0x000000019b007824 */ /* 0x000fea00078e0200 */
[----:B------:R-:W-:Y:S02]  /*10890*/  LEA.HI.X R252, R154, R252, R0, 0x1, P2 ;  /* 0x000000fc9afc7211 */ /* 0x000fe400010f0c00 */
.L_x_4852:
[----:B------:R-:W-:Y:S05]  /*108a0*/  BSYNC.RECONVERGENT B0 ;  /* 0x0000000000007941 */ /* 0x000fea0003800200 */
.L_x_4851:
[----:B------:R-:W3:Y:S01]  /*108b0*/  LDL R0, [R1+0x1c] ;  /* 0x00001c0001007983 */ /* 0x000ee20000100800 */
[----:B------:R-:W-:Y:S01]  /*108c0*/  IADD3 R154, P2, PT, R152, R164, RZ ;  /* 0x000000a4989a7210 */ /* 0x000fe20007f5e0ff */
[----:B------:R-:W-:Y:S02]  /*108d0*/  IMAD.MOV.U32 R156, RZ, RZ, R164 ;  /* 0x000000ffff9c7224 */ /* 0x000fe400078e00a4 */
[----:B------:R-:W-:Y:S01]  /*108e0*/  IMAD.MOV.U32 R157, RZ, RZ, R252 ;  /* 0x000000ffff9d7224 */ /* 0x000fe200078e00fc */
[-C--:B------:R-:W-:Y:S01]  /*108f0*/  IADD3 R162, P3, PT, R154, R152.reuse, RZ ;  /* 0x000000989aa27210 */ /* 0x080fe20007f7e0ff */
[----:B------:R-:W-:Y:S03]  /*10900*/  IMAD.SHL.U32 R3, R133, 0x8, RZ ;  /* 0x0000000885037824 */ /* 0x000fe600078e00ff */
[----:B------:R-:W-:Y:S01]  /*10910*/  @!PT LDS RZ, [RZ] ;  /* 0x00000000fffff984 */ /* 0x000fe20000000800 */
[----:B------:R-:W-:Y:S01]  /*10920*/  @!PT LDS RZ, [RZ] ;  /* 0x00000000fffff984 */ /* 0x000fe20000000800 */
[----:B------:R-:W-:Y:S01]  /*10930*/  @!PT LDS RZ, [RZ] ;  /* 0x00000000fffff984 */ /* 0x000fe20000000800 */
[----:B------:R4:W-:Y:S04]  /*10940*/  LDGSTS.E.BYPASS.LTC128B.128 [R218+0x1000], desc[UR4][R156.64] ;  /* 0x010000009cda7fae */ /* 0x0009e8000b981a04 */
[----:B------:R1:W-:Y:S01]  /*10950*/  STL [R1+0x10], R3 ;  /* 0x0000100301007387 */ /* 0x0003e20000100800 */
[----:B---3--:R-:W-:Y:S05]  /*10960*/  SHF.L.U64.HI R0, R219, 0x6, R0 ;  /* 0x00000006db007819 */ /* 0x008fea0000010200 */
[----:B------:R-:W-:Y:S01]  /*10970*/  IMAD.X R155, R0, 0x1, R252, P2 ;  /* 0x00000001009b7824 */ /* 0x000fe200010e06fc */
[-C--:B------:R-:W-:Y:S03]  /*10980*/  IADD3 R160, P2, PT, R162, R152.reuse, RZ ;  /* 0x00000098a2a07210 */ /* 0x080fe60007f5e0ff */
[--C-:B------:R-:W-:Y:S01]  /*10990*/  IMAD.X R163, R155, 0x1, R0.reuse, P3 ;  /* 0x000000019ba37824 */ /* 0x100fe200018e0600 */
[----:B------:R3:W-:Y:S01]  /*109a0*/  LDGSTS.E.BYPASS.LTC128B.128 [R218+0x1800], desc[UR4][R154.64] ;  /* 0x018000009ada7fae */ /* 0x0007e2000b981a04 */
[-C--:B------:R-:W-:Y:S02]  /*109b0*/  IADD3 R158, P3, PT, R160, R152.reuse, RZ ;  /* 0x00000098a09e7210 */ /* 0x080fe40007f7e0ff */
[--C-:B------:R-:W-:Y:S01]  /*109c0*/  IMAD.X R161, R163, 0x1, R0.reuse, P2 ;  /* 0x00000001a3a17824 */ /* 0x100fe200010e0600 */
[----:B------:R1:W-:Y:S01]  /*109d0*/  LDGSTS.E.BYPASS.LTC128B.128 [R218+0x2000], desc[UR4][R162.64] ;  /* 0x02000000a2da7fae */ /* 0x0003e2000b981a04 */
[----:B----4-:R-:W-:Y:S03]  /*109e0*/  IADD3 R156, P2, PT, R158, R152, RZ ;  /* 0x000000989e9c7210 */ /* 0x010fe60007f5e0ff */
[----:B------:R1:W-:Y:S01]  /*109f0*/  LDGSTS.E.BYPASS.LTC128B.128 [R218+0x2800], desc[UR4][R160.64] ;  /* 0x02800000a0da7fae */ /* 0x0003e2000b981a04 */
[----:B------:R-:W-:Y:S05]  /*10a00*/  IADD3.X R159, PT, PT, R161, R0, RZ, P3, !PT ;  /* 0x00000000a19f7210 */ /* 0x000fea0001ffe4ff */
[----:B------:R1:W-:Y:S01]  /*10a10*/  LDGSTS.E.BYPASS.LTC128B.128 [R218+0x3000], desc[UR4][R158.64] ;  /* 0x030000009eda7fae */ /* 0x0003e2000b981a04 */
[--C-:B------:R-:W-:Y:S05]  /*10a20*/  IMAD.X R157, R159, 0x1, R0.reuse, P2 ;  /* 0x000000019f9d7824 */ /* 0x100fea00010e0600 */
[----:B------:R1:W-:Y:S01]  /*10a30*/  LDGSTS.E.BYPASS.LTC128B.128 [R218+0x3800], desc[UR4][R156.64] ;  /* 0x038000009cda7fae */ /* 0x0003e2000b981a04 */
[-C--:B---3--:R-:W-:Y:S04]  /*10a40*/  IADD3 R154, P3, PT, R156, R152.reuse, RZ ;  /* 0x000000989c9a7210 */ /* 0x088fe80007f7e0ff */
[----:B------:R-:W-:Y:S01]  /*10a50*/  IADD3 R152, P2, PT, R154, R152, RZ ;  /* 0x000000989a987210 */ /* 0x000fe20007f5e0ff */
[----:B------:R-:W-:Y:S05]  /*10a60*/  IMAD.X R155, R157, 0x1, R0, P3 ;  /* 0x000000019d9b7824 */ /* 0x000fea00018e0600 */
[----:B------:R1:W-:Y:S01]  /*10a70*/  LDGSTS.E.BYPASS.LTC128B.128 [R218+0x4000], desc[UR4][R154.64] ;  /* 0x040000009ada7fae */ /* 0x0003e2000b981a04 */
[----:B------:R-:W-:Y:S02]  /*10a80*/  IADD3.X R153, PT, PT, R155, R0, RZ, P2, !PT ;  /* 0x000000009b997210 */ /* 0x000fe400017fe4ff */
[----:B------:R-:W-:Y:S03]  /*10a90*/  LOP3.LUT R0, R3, 0x1f20, RZ, 0xc0, !PT ;  /* 0x00001f2003007812 */ /* 0x000fe600078ec0ff */
[----:B------:R1:W-:Y:S04]  /*10aa0*/  LDGSTS.E.BYPASS.LTC128B.128 [R218+0x4800], desc[UR4][R152.64] ;  /* 0x0480000098da7fae */ /* 0x0003e8000b981a04 */
[----:B------:R-:W0:Y:S04]  /*10ab0*/  LDGDEPBAR ;  /* 0x00000000000079af */ /* 0x000e280000000000 */
[----:B------:R1:W-:Y:S02]  /*10ac0*/  STL [R1+0x34], R0 ;  /* 0x0000340001007387 */ /* 0x0003e40000100800 */
.L_x_4850:
[----:B------:R-:W-:Y:S05]  /*10ad0*/  BSYNC.RECONVERGENT B1 ;  /* 0x0000000000017941 */ /* 0x000fea0003800200 */
.L_x_4849:
[----:B-1----:R-:W1:Y:S02]  /*10ae0*/  S2R R0, SR_TID.X ;  /* 0x0000000000007919 */ /* 0x002e640000002100 */
[----:B-1----:R-:W-:Y:S04]  /*10af0*/  IMAD.MOV.U32 R133, RZ, RZ, R0 ;  /* 0x000000ffff857224 */ /* 0x002fe800078e0000 */
[----:B------:R-:W-:Y:S01]  /*10b00*/  IMAD.SHL.U32 R3, R133, 0x2, RZ ;  /* 0x0000000285037824 */ /* 0x000fe200078e00ff */
[----:B------:R-:W-:Y:S04]  /*10b10*/  SHF.R.U32.HI R152, RZ, 0x1, R133 ;  /* 0x00000001ff987819 */ /* 0x000fe80000011685 */
[----:B------:R-:W-:Y:S02]  /*10b20*/  LOP3.LUT R153, R3, 0x6, RZ, 0xc0, !PT ;  /* 0x0000000603997812 */ /* 0x000fe400078ec0ff */
[----:B------:R-:W-:Y:S02]  /*10b30*/  LOP3.LUT R0, R152, 0x8, RZ, 0xc0, !PT ;  /* 0x0000000898007812 */ /* 0x000fe400078ec0ff */
[----:B------:R-:W-:Y:S01]  /*10b40*/  LOP3.LUT R3, R208, 0x120, RZ, 0xc0, !PT ;  /* 0x00000120d0037812 */ /* 0x000fe200078ec0ff */
[----:B------:R1:W-:Y:S01]  /*10b50*/  STL [R1+0x20], R153 ;  /* 0x0000209901007387 */ /* 0x0003e20000100800 */
[----:B------:R-:W-:Y:S04]  /*10b60*/  LOP3.LUT R0, R0, 0xc0, R208, 0xf8, !PT ;  /* 0x000000c000007812 */ /* 0x000fe800078ef8d0 */
[----:B------:R-:W-:Y:S01]  /*10b70*/  LOP3.LUT R0, R3, R0, R209, 0xf6, !PT ;  /* 0x0000000003007212 */ /* 0x000fe200078ef6d1 */
[----:B-1----:R-:W-:Y:S04]  /*10b80*/  IMAD R153, R226, 0x100, R153 ;  /* 0x00000100e2997824 */ /* 0x002fe800078e0299 */
[C---:B------:R-:W-:Y:S01]  /*10b90*/  VIADD R3, R153.reuse, 0x1 ;  /* 0x0000000199037836 */ /* 0x040fe20000000000 */
[CC--:B------:R-:W-:Y:S01]  /*10ba0*/  ISETP.GE.AND P4, PT, R153.reuse, R214.reuse, PT ;  /* 0x000000d69900720c */ /* 0x0c0fe20003f86270 */
[C---:B------:R-:W-:Y:S01]  /*10bb0*/  VIADD R180, R153.reuse, 0x11 ;  /* 0x0000001199b47836 */ /* 0x040fe20000000000 */
[CC--:B------:R-:W-:Y:S01]  /*10bc0*/  ISETP.GE.AND P2, PT, R153.reuse, R215.reuse, PT ;  /* 0x000000d79900720c */ /* 0x0c0fe20003f46270 */
        /* <DEDUP_REMOVED lines=76> */
[----:B------:R-:W-:Y:S01]  /*11090*/  VIADD R222, R153, 0x99 ;  /* 0x0000009999de7836 */ /* 0x000fe20000000000 */
[-C--:B------:R-:W-:Y:S01]  /*110a0*/  ISETP.GE.AND P3, PT, R201, R214.reuse, PT ;  /* 0x000000d6c900720c */ /* 0x080fe20003f66270 */
        /* <DEDUP_REMOVED lines=49> */
[----:B------:R-:W-:Y:S02]  /*113c0*/  FSEL R61, R61, -INF , P5 ;  /* 0xff8000003d3d7808 */ /* 0x000fe40002800000 */
        /* <DEDUP_REMOVED lines=57> */
[----:B------:R-:W-:Y:S02]  /*11760*/  FSEL R172, R12, -INF , !P3 ;  /* 0xff8000000cac7808 */ /* 0x000fe40005800000 */
[----:B------:R-:W-:Y:S02]  /*11770*/  ISETP.GE.AND P2, PT, R248, R214, PT ;  /* 0x000000d6f800720c */ /* 0x000fe40003f46270 */
[----:B------:R-:W-:Y:S02]  /*11780*/  FSEL R121, R121, -INF , P5 ;  /* 0xff80000079797808 */ /* 0x000fe40002800000 */
[----:B------:R-:W-:Y:S02]  /*11790*/  FSEL R124, R124, -INF , P4 ;  /* 0xff8000007c7c7808 */ /* 0x000fe40002000000 */
[-C--:B------:R-:W-:Y:S02]  /*117a0*/  ISETP.GE.AND P3, PT, R184, R215.reuse, PT ;  /* 0x000000d7b800720c */ /* 0x080fe40003f66270 */
[-C--:B------:R-:W-:Y:S02]  /*117b0*/  ISETP.GE.AND P5, PT, R176, R215.reuse, PT ;  /* 0x000000d7b000720c */ /* 0x080fe40003fa6270 */
[-C--:B------:R-:W-:Y:S02]  /*117c0*/  ISETP.GE.AND P4, PT, R177, R215.reuse, PT ;  /* 0x000000d7b100720c */ /* 0x080fe40003f86270 */
[----:B------:R-:W-:Y:S02]  /*117d0*/  FSEL R175, R5, -INF , !P6 ;  /* 0xff80000005af7808 */ /* 0x000fe40007000000 */
[----:B------:R-:W-:Y:S02]  /*117e0*/  FSEL R128, R128, -INF , P2 ;  /* 0xff80000080807808 */ /* 0x000fe40001000000 */
[----:B------:R-:W-:Y:S02]  /*117f0*/  FSEL R167, R21, -INF , !P3 ;  /* 0xff80000015a77808 */ /* 0x000fe40005800000 */
[-C--:B------:R-:W-:Y:S02]  /*11800*/  ISETP.GE.AND P2, PT, R180, R215.reuse, PT ;  /* 0x000000d7b400720c */ /* 0x080fe40003f46270 */
        /* <DEDUP_REMOVED lines=8> */
[----:B------:R-:W-:Y:S02]  /*11890*/  FSEL R170, R16, -INF , !P6 ;  /* 0xff80000010aa7808 */ /* 0x000fe40007000000 */
[----:B------:R-:W-:Y:S02]  /*118a0*/  FSEL R169, R17, -INF , !P5 ;  /* 0xff80000011a97808 */ /* 0x000fe40006800000 */
[----:B------:R-:W-:Y:S02]  /*118b0*/  FMNMX3.FTZ R21, R21, R172, R171, !PT ;  /* 0x000000ac15157276 */ /* 0x000fe400078100ab */
[-C--:B------:R-:W-:Y:S02]  /*118c0*/  ISETP.GE.AND P2, PT, R185, R215.reuse, PT ;  /* 0x000000d7b900720c */ /* 0x080fe40003f46270 */
[-C--:B------:R-:W-:Y:S02]  /*118d0*/  ISETP.GE.AND P6, PT, R186, R215.reuse, PT ;  /* 0x000000d7ba00720c */ /* 0x080fe40003fc6270 */
[----:B------:R-:W-:Y:S01]  /*118e0*/  FSEL R168, R20, -INF , !P4 ;  /* 0xff80000014a87808 */ /* 0x000fe20006000000 */
[----:B------:R-:W-:Y:S01]  /*118f0*/  IMAD.MOV.U32 R20, RZ, RZ, R165 ;  /* 0x000000ffff147224 */ /* 0x000fe200078e00a5 */
        /* <DEDUP_REMOVED lines=8> */
[----:B--2---:R-:W-:Y:S02]  /*11980*/  FSEL R164, R28, -INF , !P5 ;  /* 0xff8000001ca47808 */ /* 0x004fe40006800000 */
        /* <DEDUP_REMOVED lines=19> */
[----:B------:R-:W-:Y:S01]  /*11ac0*/  FSEL R156, R44, -INF , !P2 ;  /* 0xff8000002c9c7808 */ /* 0x000fe20005000000 */
[----:B------:R-:W-:Y:S01]  /*11ad0*/  IMAD R44, R0, 0x2, R210 ;  /* 0x00000002002c7824 */ /* 0x000fe200078e02d2 */
[----:B------:R-:W-:Y:S02]  /*11ae0*/  FSEL R155, R45, -INF , !P6 ;  /* 0xff8000002d9b7808 */ /* 0x000fe40007000000 */
[----:B------:R-:W-:Y:S01]  /*11af0*/  FMNMX3.FTZ R21, R21, R158, R157, !PT ;  /* 0x0000009e15157276 */ /* 0x000fe2000781009d */
[C---:B------:R-:W-:Y:S01]  /*11b00*/  VIADD R0, R44.reuse, 0x5000 ;  /* 0x000050002c007836 */ /* 0x040fe20000000000 */
[-C--:B------:R-:W-:Y:S01]  /*11b10*/  ISETP.GE.AND P3, PT, R199, R215.reuse, PT ;  /* 0x000000d7c700720c */ /* 0x080fe20003f66270 */
[----:B------:R-:W-:Y:S01]  /*11b20*/  VIADD R45, R44, 0x5020 ;  /* 0x000050202c2d7836 */ /* 0x000fe20000000000 */
[-C--:B------:R-:W-:Y:S01]  /*11b30*/  ISETP.GE.AND P2, PT, R200, R215.reuse, PT ;  /* 0x000000d7c800720c */ /* 0x080fe20003f46270 */
[----:B------:R-:W-:Y:S01]  /*11b40*/  @P0 VIADD R45, R0, 0xffffffe0 ;  /* 0xffffffe0002d0836 */ /* 0x000fe20000000000 */
        /* <DEDUP_REMOVED lines=105> */
[----:B------:R-:W-:Y:S02]  /*121e0*/  FSEL R6, R6, -INF , P4 ;  /* 0xff80000006067808 */ /* 0x000fe40002000000 */
[-C--:B------:R-:W-:Y:S01]  /*121f0*/  ISETP.GE.AND P4, PT, R179, R216.reuse, PT ;  /* 0x000000d8b300720c */ /* 0x080fe20003f86270 */
[----:B------:R-:W1:Y:S01]  /*12200*/  SHFL.BFLY PT, R0, R21, 0x2, 0x1f ;  /* 0x0c401f0015007f89 */ /* 0x000e6200000e0000 */
        /* <DEDUP_REMOVED lines=12> */
[----:B-1----:R-:W-:Y:S01]  /*122d0*/  FMNMX.FTZ R21, R21, R0, !PT ;  /* 0x0000000015157209 */ /* 0x002fe20007810000 */
[----:B------:R-:W2:Y:S01]  /*122e0*/  LD.E R3, desc[UR4][R134.64+0xdc] ;  /* 0x0000dc0486037980 */ /* 0x000ea2000c101900 */
[----:B------:R-:W-:Y:S02]  /*122f0*/  FSEL R10, R11, -INF , P0 ;  /* 0xff8000000b0a7808 */ /* 0x000fe40000000000 */
[-C--:B------:R-:W-:Y:S01]  /*12300*/  ISETP.GE.AND P0, PT, R182, R216.reuse, PT ;  /* 0x000000d8b600720c */ /* 0x080fe20003f06270 */
[----:B------:R-:W1:Y:S01]  /*12310*/  SHFL.BFLY PT, R0, R21, 0x1, 0x1f ;  /* 0x0c201f0015007f89 */ /* 0x000e6200000e0000 */
[-C--:B------:R-:W-:Y:S02]  /*12320*/  ISETP.GE.AND P2, PT, R181, R216.reuse, PT ;  /* 0x000000d8b500720c */ /* 0x080fe40003f46270 */
        /* <DEDUP_REMOVED lines=12> */
[----:B-1----:R-:W-:Y:S02]  /*123f0*/  FMNMX.FTZ R21, R21, R0, !PT ;  /* 0x0000000015157209 */ /* 0x002fe40007810000 */
[----:B------:R-:W-:Y:S02]  /*12400*/  FSEL R35, R35, -INF , P0 ;  /* 0xff80000023237808 */ /* 0x000fe40000000000 */
[----:B------:R-:W-:Y:S02]  /*12410*/  FSEL R23, R23, -INF , P3 ;  /* 0xff80000017177808 */ /* 0x000fe40001800000 */
[----:B------:R-:W-:Y:S02]  /*12420*/  FSEL R34, R34, -INF , P2 ;  /* 0xff80000022227808 */ /* 0x000fe40001000000 */
[C---:B------:R-:W-:Y:S02]  /*12430*/  FSETP.NEU.FTZ.AND P0, PT, R21.reuse, -INF , PT ;  /* 0xff8000001500780b */ /* 0x040fe40003f1d000 */
[-C--:B------:R-:W-:Y:S02]  /*12440*/  ISETP.GE.AND P3, PT, R188, R216.reuse, PT ;  /* 0x000000d8bc00720c */ /* 0x080fe40003f66270 */
[-C--:B------:R-:W-:Y:S02]  /*12450*/  ISETP.GE.AND P2, PT, R194, R216.reuse, PT ;  /* 0x000000d8c200720c */ /* 0x080fe40003f46270 */
[----:B------:R-:W-:Y:S02]  /*12460*/  FSEL R0, R21, RZ, P0 ;  /* 0x000000ff15007208 */ /* 0x000fe40000000000 */
[----:B------:R-:W-:Y:S02]  /*12470*/  FSEL R31, R31, -INF , P3 ;  /* 0xff8000001f1f7808 */ /* 0x000fe40001800000 */
[----:B------:R-:W-:Y:S01]  /*12480*/  FSEL R5, R43, -INF , P2 ;  /* 0xff8000002b057808 */ /* 0x000fe20001000000 */
[----:B------:R-:W-:Y:S01]  /*12490*/  FADD.FTZ R4, -R0, R2 ;  /* 0x0000000200047221 */ /* 0x000fe20000010100 */
        /* <DEDUP_REMOVED lines=26> */
[----:B------:R-:W-:Y:S02]  /*12640*/  FSEL R46, R46, -INF , P5 ;  /* 0xff8000002e2e7808 */ /* 0x000fe40002800000 */
[-C--:B------:R-:W-:Y:S02]  /*12650*/  ISETP.GE.AND P4, PT, R181, R217.reuse, PT ;  /* 0x000000d9b500720c */ /* 0x080fe40003f86270 */
        /* <DEDUP_REMOVED lines=63> */
[-C--:B------:R-:W-:Y:S02]  /*12a50*/  ISETP.GE.AND P6, PT, R153, R217.reuse, PT ;  /* 0x000000d99900720c */ /* 0x080fe40003fc6270 */
[----:B------:R-:W-:Y:S02]  /*12a60*/  FSEL R126, R126, -INF , P5 ;  /* 0xff8000007e7e7808 */ /* 0x000fe40002800000 */
[----:B------:R-:W-:Y:S02]  /*12a70*/  FSEL R123, R123, -INF , P3 ;  /* 0xff8000007b7b7808 */ /* 0x000fe40001800000 */
[----:B------:R-:W-:Y:S02]  /*12a80*/  FSEL R127, R127, -INF , P2 ;  /* 0xff8000007f7f7808 */ /* 0x000fe40001000000 */
[----:B------:R-:W-:Y:S02]  /*12a90*/  ISETP.GE.AND P5, PT, R248, R216, PT ;  /* 0x000000d8f800720c */ /* 0x000fe40003fa6270 */
[----:B------:R-:W-:Y:S02]  /*12aa0*/  FSEL R12, R6, -INF , !P6 ;  /* 0xff800000060c7808 */ /* 0x000fe40007000000 */
[-C--:B------:R-:W-:Y:S02]  /*12ab0*/  ISETP.GE.AND P3, PT, R176, R217.reuse, PT ;  /* 0x000000d9b000720c */ /* 0x080fe40003f66270 */
[-C--:B------:R-:W-:Y:S02]  /*12ac0*/  ISETP.GE.AND P2, PT, R177, R217.reuse, PT ;  /* 0x000000d9b100720c */ /* 0x080fe40003f46270 */
[----:B------:R-:W-:Y:S02]  /*12ad0*/  FSEL R22, R130, -INF , P5 ;  /* 0xff80000082167808 */ /* 0x000fe40002800000 */
[----:B------:R-:W-:Y:S02]  /*12ae0*/  FMNMX3.FTZ R0, R132, R12, R8, !PT ;  /* 0x0000000c84007276 */ /* 0x000fe40007810008 */
[----:B------:R-:W-:Y:S02]  /*12af0*/  FSEL R9, R9, -INF , !P3 ;  /* 0xff80000009097808 */ /* 0x000fe40005800000 */
[-C--:B------:R-:W-:Y:S02]  /*12b00*/  ISETP.GE.AND P5, PT, R180, R217.reuse, PT ;  /* 0x000000d9b400720c */ /* 0x080fe40003fa6270 */
[----:B------:R-:W-:Y:S02]  /*12b10*/  FSEL R10, R10, -INF , !P2 ;  /* 0xff8000000a0a7808 */ /* 0x000fe40005000000 */
[----:B------:R-:W-:Y:S02]  /*12b20*/  ISETP.GE.AND P6, PT, R179, R217, PT ;  /* 0x000000d9b300720c */ /* 0x000fe40003fc6270 */
[----:B------:R-:W-:Y:S02]  /*12b30*/  FMNMX3.FTZ R0, R0, R9, R10, !PT ;  /* 0x0000000900007276 */ /* 0x000fe4000781000a */
[----:B------:R-:W-:Y:S02]  /*12b40*/  ISETP.GE.AND P3, PT, R182, R217, PT ;  /* 0x000000d9b600720c */ /* 0x000fe40003f66270 */
[----:B------:R-:W-:Y:S02]  /*12b50*/  FSEL R15, R14, -INF , !P6 ;  /* 0xff8000000e0f7808 */ /* 0x000fe40007000000 */
[----:B------:R-:W-:Y:S02]  /*12b60*/  FSEL R19, R11, -INF , !P5 ;  /* 0xff8000000b137808 */ /* 0x000fe40006800000 */
[----:B------:R-:W-:Y:S02]  /*12b70*/  FSEL R47, R7, -INF , !P3 ;  /* 0xff800000072f7808 */ /* 0x000fe40005800000 */
[----:B------:R-:W-:Y:S02]  /*12b80*/  FMNMX3.FTZ R0, R0, R15, R19, !PT ;  /* 0x0000000f00007276 */ /* 0x000fe40007810013 */
[-C--:B------:R-:W-:Y:S02]  /*12b90*/  ISETP.GE.AND P2, PT, R183, R217.reuse, PT ;  /* 0x000000d9b700720c */ /* 0x080fe40003f46270 */
[----:B------:R-:W-:Y:S02]  /*12ba0*/  ISETP.GE.AND P6, PT, R184, R217, PT ;  /* 0x000000d9b800720c */ /* 0x000fe40003fc6270 */
[----:B------:R-:W-:Y:S02]  /*12bb0*/  FMNMX3.FTZ R0, R0, R43, R47, !PT ;  /* 0x0000002b00007276 */ /* 0x000fe4000781002f */
[----:B------:R-:W-:Y:S02]  /*12bc0*/  FSEL R53, R23, -INF , !P6 ;  /* 0xff80000017357808 */ /* 0x000fe40007000000 */
[-C--:B------:R-:W-:Y:S02]  /*12bd0*/  ISETP.GE.AND P5, PT, R185, R217.reuse, PT ;  /* 0x000000d9b900720c */ /* 0x080fe40003fa6270 */
[----:B------:R-:W-:Y:S02]  /*12be0*/  FSEL R52, R52, -INF , !P2 ;  /* 0xff80000034347808 */ /* 0x000fe40005000000 */
[-C--:B------:R-:W-:Y:S02]  /*12bf0*/  ISETP.GE.AND P3, PT, R187, R217.reuse, PT ;  /* 0x000000d9bb00720c */ /* 0x080fe40003f66270 */
[-C--:B------:R-:W-:Y:S02]  /*12c00*/  ISETP.GE.AND P2, PT, R188, R217.reuse, PT ;  /* 0x000000d9bc00720c */ /* 0x080fe40003f46270 */
[----:B------:R-:W-:Y:S01]  /*12c10*/  FSEL R56, R26, -INF , !P5 ;  /* 0xff8000001a387808 */ /* 0x000fe20006800000 */
[----:B------:R-:W-:Y:S01]  /*12c20*/  IMAD.MOV.U32 R26, RZ, RZ, R20 ;  /* 0x000000ffff1a7224 */ /* 0x000fe200078e0014 */
        /* <DEDUP_REMOVED lines=15> */
[----:B------:R-:W-:Y:S02]  /*12d20*/  ISETP.GE.AND P6, PT, R194, R217, PT ;  /* 0x000000d9c200720c */ /* 0x000fe40003fc6270 */
[----:B------:R-:W-:Y:S02]  /*12d30*/  FSEL R153, R42, -INF , !P2 ;  /* 0xff8000002a997808 */ /* 0x000fe40005000000 */
[----:B------:R-:W-:Y:S01]  /*12d40*/  FSEL R130, R5, -INF , !P6 ;  /* 0xff80000005827808 */ /* 0x000fe20007000000 */
[----:B--2---:R-:W-:Y:S01]  /*12d50*/  FMUL.FTZ R5, R3, R21 ;  /* 0x0000001503057220 */ /* 0x004fe20000410000 */
[-C--:B------:R-:W-:Y:S02]  /*12d60*/  ISETP.GE.AND P5, PT, R195, R217.reuse, PT ;  /* 0x000000d9c300720c */ /* 0x080fe40003fa6270 */
[-C--:B------:R-:W-:Y:S02]  /*12d70*/  ISETP.GE.AND P4, PT, R196, R217.reuse, PT ;  /* 0x000000d9c400720c */ /* 0x080fe40003f86270 */
[----:B------:R-:W-:Y:S02]  /*12d80*/  FMNMX3.FTZ R0, R0, R68, R128, !PT ;  /* 0x0000004400007276 */ /* 0x000fe40007810080 */
[----:B------:R-:W-:Y:S02]  /*12d90*/  FSEL R177, R46, -INF , !P5 ;  /* 0xff8000002eb17808 */ /* 0x000fe40006800000 */
[-C--:B------:R-:W-:Y:S02]  /*12da0*/  ISETP.GE.AND P3, PT, R197, R217.reuse, PT ;  /* 0x000000d9c500720c */ /* 0x080fe40003f66270 */
[----:B------:R-:W-:Y:S02]  /*12db0*/  ISETP.GE.AND P2, PT, R198, R217, PT ;  /* 0x000000d9c600720c */ /* 0x000fe40003f46270 */
[----:B------:R-:W-:Y:S02]  /*12dc0*/  FSEL R176, R2, -INF , !P4 ;  /* 0xff80000002b07808 */ /* 0x000fe40006000000 */
        /* <DEDUP_REMOVED lines=22> */
[-C--:B------:R-:W-:Y:S02]  /*12f30*/  ISETP.GE.AND P2, PT, R208, R217.reuse, PT ;  /* 0x000000d9d000720c */ /* 0x080fe40003f46270 */
[----:B------:R-:W-:Y:S02]  /*12f40*/  FSEL R185, R66, -INF , !P5 ;  /* 0xff80000042b97808 */ /* 0x000fe40006800000 */
[----:B------:R-:W-:Y:S02]  /*12f50*/  FMNMX3.FTZ R0, R0, R62, R63, !PT ;  /* 0x0000003e00007276 */ /* 0x000fe4000781003f */
[----:B------:R-:W-:Y:S02]  /*12f60*/  FSEL R186, R67, -INF , !P4 ;  /* 0xff80000043ba7808 */ /* 0x000fe40006000000 */
        /* <DEDUP_REMOVED lines=16> */
[-C--:B------:R-:W-:Y:S02]  /*13070*/  ISETP.GE.AND P5, PT, R223, R217.reuse, PT ;  /* 0x000000d9df00720c */ /* 0x080fe40003fa6270 */
[----:B------:R-:W-:Y:S02]  /*13080*/  ISETP.GE.AND P4, PT, R224, R217, PT ;  /* 0x000000d9e000720c */ /* 0x000fe40003f86270 */
        /* <DEDUP_REMOVED lines=12> */
[-C--:B------:R-:W-:Y:S01]  /*13150*/  ISETP.GE.AND P4, PT, R230, R217.reuse, PT ;  /* 0x000000d9e600720c */ /* 0x080fe20003f86270 */
[----:B------:R-:W-:Y:S01]  /*13160*/  IMAD.MOV.U32 R230, RZ, RZ, R26 ;  /* 0x000000ffffe67224 */ /* 0x000fe200078e001a */
        /* <DEDUP_REMOVED lines=38> */
[C---:B------:R-:W-:Y:S02]  /*133d0*/  ISETP.GE.AND P2, PT, R249.reuse, R216, PT ;  /* 0x000000d8f900720c */ /* 0x040fe40003f46270 */
[----:B------:R-:W-:Y:S02]  /*133e0*/  FMNMX3.FTZ R0, R0, R219, R220, !PT ;  /* 0x000000db00007276 */ /* 0x000fe400078100dc */
[-C--:B------:R-:W-:Y:S02]  /*133f0*/  ISETP.GE.AND P6, PT, R249, R217.reuse, PT ;  /* 0x000000d9f900720c */ /* 0x080fe40003fc6270 */
[----:B------:R-:W-:Y:S02]  /*13400*/  FSEL R23, R131, -INF , P2 ;  /* 0xff80000083177808 */ /* 0x000fe40001000000 */
[----:B------:R-:W-:Y:S02]  /*13410*/  FSEL R223, R126, -INF , !P5 ;  /* 0xff8000007edf7808 */ /* 0x000fe40006800000 */
[----:B------:R-:W-:Y:S02]  /*13420*/  FSEL R224, R127, -INF , !P4 ;  /* 0xff8000007fe07808 */ /* 0x000fe40006000000 */
[----:B------:R-:W-:Y:S02]  /*13430*/  ISETP.GE.AND P3, PT, R248, R217, PT ;  /* 0x000000d9f800720c */ /* 0x000fe40003f66270 */
[----:B------:R-:W-:Y:S02]  /*13440*/  FMNMX3.FTZ R0, R0, R221, R222, !PT ;  /* 0x000000dd00007276 */ /* 0x000fe400078100de */
[----:B------:R-:W-:Y:S02]  /*13450*/  FSEL R23, R23, -INF , !P6 ;  /* 0xff80000017177808 */ /* 0x000fe40007000000 */
[----:B------:R-:W-:Y:S02]  /*13460*/  FSEL R22, R22, -INF , !P3 ;  /* 0xff80000016167808 */ /* 0x000fe40005800000 */
[----:B------:R-:W-:Y:S04]  /*13470*/  FMNMX3.FTZ R0, R0, R223, R224, !PT ;  /* 0x000000df00007276 */ /* 0x000fe800078100e0 */
[----:B------:R-:W-:Y:S05]  /*13480*/  FMNMX3.FTZ R0, R0, R22, R23, !PT ;  /* 0x0000001600007276 */ /* 0x000fea0007810017 */
[----:B------:R-:W1:Y:S02]  /*13490*/  SHFL.BFLY PT, R2, R0, 0x2, 0x1f ;  /* 0x0c401f0000027f89 */ /* 0x000e6400000e0000 */
[----:B-1----:R-:W-:Y:S06]  /*134a0*/  FMNMX.FTZ R0, R0, R2, !PT ;  /* 0x0000000200007209 */ /* 0x002fec0007810000 */
[----:B------:R-:W1:Y:S02]  /*134b0*/  SHFL.BFLY PT, R2, R0, 0x1, 0x1f ;  /* 0x0c201f0000027f89 */ /* 0x000e6400000e0000 */
[----:B-1----:R-:W-:Y:S02]  /*134c0*/  FMNMX.FTZ R20, R0, R2, !PT ;  /* 0x0000000200147209 */ /* 0x002fe40007810000 */
[----:B------:R-:W-:Y:S02]  /*134d0*/  FSEL R2, R5, RZ, P0 ;  /* 0x000000ff05027208 */ /* 0x000fe40000000000 */
[----:B------:R-:W-:Y:S01]  /*134e0*/  FSETP.NEU.FTZ.AND P0, PT, R20, -INF , PT ;  /* 0xff8000001400780b */ /* 0x000fe20003f1d000 */
[----:B------:R-:W-:Y:S02]  /*134f0*/  FMUL.FTZ R46, R3, R20 ;  /* 0x00000014032e7220 */ /* 0x000fe40000410000 */
[-CC-:B------:R-:W-:Y:S01]  /*13500*/  FFMA.FTZ R0, R178, R3.reuse, -R2.reuse ;  /* 0x00000003b2007223 */ /* 0x180fe20000010802 */
[-CC-:B------:R-:W-:Y:S01]  /*13510*/  FFMA.FTZ R122, R24, R3.reuse, -R2.reuse ;  /* 0x00000003187a7223 */ /* 0x180fe20000010802 */
[-CC-:B------:R-:W-:Y:S01]  /*13520*/  FFMA.FTZ R40, R169, R3.reuse, -R2.reuse ;  /* 0x00000003a9287223 */ /* 0x180fe20000010802 */
[-CC-:B------:R-:W-:Y:S01]  /*13530*/  FFMA.FTZ R41, R168, R3.reuse, -R2.reuse ;  /* 0x00000003a8297223 */ /* 0x180fe20000010802 */
[----:B------:R1:W-:Y:S01]  /*13540*/  MUFU.EX2 R24, R0 ;  /* 0x0000000000187308 */ /* 0x0003e20000000800 */
[----:B------:R-:W-:Y:S01]  /*13550*/  FSEL R46, R46, RZ, P0 ;  /* 0x000000ff2e2e7208 */ /* 0x000fe20000000000 */
        /* <DEDUP_REMOVED lines=62> */
[-CC-:B------:R-:W-:Y:S01]  /*13940*/  FFMA.FTZ R2, R12, R3.reuse, -R46.reuse ;  /* 0x000000030c027223 */ /* 0x180fe2000001082e */
[----:B-1----:R-:W-:Y:S01]  /*13950*/  FMUL.FTZ R0, R3, R4 ;  /* 0x0000000403007220 */ /* 0x002fe20000410000 */
[----:B------:R-:W-:Y:S01]  /*13960*/  FSEL R4, R20, RZ, P0 ;  /* 0x000000ff14047208 */ /* 0x000fe20000000000 */
[----:B------:R1:W-:Y:S01]  /*13970*/  MUFU.EX2 R117, R5 ;  /* 0x0000000500757308 */ /* 0x0003e20000000800 */
[----:B------:R-:W2:Y:S01]  /*13980*/  LDSM.16.MT88.4 R28, [R44+0x5000] ;  /* 0x005000002c1c783b */ /* 0x000ea20000004200 */
[-CC-:B------:R-:W-:Y:S01]  /*13990*/  FFMA.FTZ R22, R22, R3.reuse, -R46.reuse ;  /* 0x0000000316167223 */ /* 0x180fe2000001082e */
[C---:B------:R-:W-:Y:S07]  /*139a0*/  ISETP.GT.AND P0, PT, R226.reuse, R230, PT ;  /* 0x000000e6e200720c */ /* 0x040fee0003f04270 */
[----:B------:R-:W-:Y:S01]  /*139b0*/  MUFU.EX2 R58, R2 ;  /* 0x00000002003a7308 */ /* 0x000fe20000000800 */
[----:B------:R-:W-:Y:S09]  /*139c0*/  VIADD R226, R226, 0xffffffff ;  /* 0xffffffffe2e27836 */ /* 0x000ff20000000000 */
[----:B------:R4:W5:Y:S01]  /*139d0*/  MUFU.EX2 R2, R0 ;  /* 0x0000000000027308 */ /* 0x0009620000000800 */
[----:B------:R-:W2:Y:S09]  /*139e0*/  LDSM.16.MT88.4 R32, [R45] ;  /* 0x000000002d20783b */ /* 0x000eb20000004200 */
[----:B------:R3:W2:Y:S01]  /*139f0*/  MUFU.EX2 R98, R6 ;  /* 0x0000000600627308 */ /* 0x0006a20000000800 */
[-C--:B-1----:R-:W-:Y:S09]  /*13a00*/  FFMA.FTZ R5, R8, R3.reuse, -R46 ;  /* 0x0000000308057223 */ /* 0x082ff2000001082e */
[----:B------:R-:W1:Y:S01]  /*13a10*/  MUFU.EX2 R118, R7 ;  /* 0x0000000700767308 */ /* 0x000e620000000800 */
[----:B------:R-:W1:Y:S09]  /*13a20*/  LDSM.16.MT88.4 R36, [R44+0x5400] ;  /* 0x005400002c24783b */ /* 0x000e720000004200 */
[----:B------:R2:W1:Y:S01]  /*13a30*/  MUFU.EX2 R81, R5 ;  /* 0x0000000500517308 */ /* 0x0004620000000800 */
[----:B----4-:R-:W-:Y:S01]  /*13a40*/  FADD.FTZ R0, -R4, R132 ;  /* 0x0000008404007221 */ /* 0x010fe20000010100 */
[-CC-:B------:R-:W-:Y:S01]  /*13a50*/  FFMA.FTZ R4, R10, R3.reuse, -R46.reuse ;  /* 0x000000030a047223 */ /* 0x180fe2000001082e */
[C---:B-----5:R-:W-:Y:S01]  /*13a60*/  FMUL.FTZ R8, R2.reuse, R144 ;  /* 0x0000009002087220 */ /* 0x060fe20000410000 */
[----:B------:R-:W4:Y:S01]  /*13a70*/  LDL.LU R132, [R1+0x14] ;  /* 0x0000140001847983 */ /* 0x000f220000300800 */
[----:B---3--:R-:W-:Y:S05]  /*13a80*/  FFMA.FTZ R6, R9, R3, -R46 ;  /* 0x0000000309067223 */ /* 0x008fea000001082e */
[----:B------:R3:W-:Y:S01]  /*13a90*/  MUFU.EX2 R116, R4 ;  /* 0x0000000400747308 */ /* 0x0007e20000000800 */
[C---:B------:R-:W-:Y:S01]  /*13aa0*/  FMUL.FTZ R9, R2.reuse, R145 ;  /* 0x0000009102097220 */ /* 0x040fe20000410000 */
[C---:B------:R-:W-:Y:S01]  /*13ab0*/  FMUL.FTZ R12, R2.reuse, R140 ;  /* 0x0000008c020c7220 */ /* 0x040fe20000410000 */
[C---:B------:R-:W-:Y:S01]  /*13ac0*/  FMUL.FTZ R13, R2.reuse, R141 ;  /* 0x0000008d020d7220 */ /* 0x040fe20000410000 */
[C---:B------:R-:W-:Y:S01]  /*13ad0*/  FMUL.FTZ R16, R2.reuse, R136 ;  /* 0x0000008802107220 */ /* 0x040fe20000410000 */
[C---:B------:R-:W-:Y:S01]  /*13ae0*/  FMUL.FTZ R17, R2.reuse, R137 ;  /* 0x0000008902117220 */ /* 0x040fe20000410000 */
[C---:B------:R-:W-:Y:S01]  /*13af0*/  FFMA.FTZ R119, R2.reuse, R27, R24 ;  /* 0x0000001b02777223 */ /* 0x040fe20000010018 */
[----:B--2---:R-:W-:Y:S01]  /*13b00*/  FMUL.FTZ R5, R2, R149 ;  /* 0x0000009502057220 */ /* 0x004fe20000410000 */
[----:B------:R-:W-:Y:S02]  /*13b10*/  FMUL.FTZ R0, R3, R0 ;  /* 0x0000000003007220 */ /* 0x000fe40000410000 */
[----:B------:R-:W2:Y:S01]  /*13b20*/  MUFU.EX2 R83, R6 ;  /* 0x0000000600537308 */ /* 0x000ea20000000800 */
[-CC-:B------:R-:W-:Y:S01]  /*13b30*/  FFMA.FTZ R10, R15, R3.reuse, -R46.reuse ;  /* 0x000000030f0a7223 */ /* 0x180fe2000001082e */
[----:B------:R-:W-:Y:S08]  /*13b40*/  F2FP.F16.F32.PACK_AB R24, R98, R24 ;  /* 0x000000186218723e */ /* 0x000ff000000000ff */
[----:B------:R5:W-:Y:S01]  /*13b50*/  MUFU.EX2 R115, R18 ;  /* 0x0000001200737308 */ /* 0x000be20000000800 */
[----:B---3--:R-:W-:Y:S01]  /*13b60*/  FMUL.FTZ R4, R2, R148 ;  /* 0x0000009402047220 */ /* 0x008fe20000410000 */
[--C-:B------:R-:W-:Y:S01]  /*13b70*/  FFMA.FTZ R2, R19, R3, -R46.reuse ;  /* 0x0000000313027223 */ /* 0x100fe2000001082e */
[----:B-1----:R-:W-:Y:S07]  /*13b80*/  F2FP.F16.F32.PACK_AB R26, R118, R117 ;  /* 0x00000075761a723e */ /* 0x002fee00000000ff */
[----:B------:R-:W1:Y:S01]  /*13b90*/  MUFU.EX2 R0, R0 ;  /* 0x0000000000007308 */ /* 0x000e620000000800 */
[----:B------:R-:W-:Y:S09]  /*13ba0*/  F2FP.F16.F32.PACK_AB R25, R81, R58 ;  /* 0x0000003a5119723e */ /* 0x000ff200000000ff */
[----:B------:R3:W-:Y:S01]  /*13bb0*/  MUFU.EX2 R79, R2 ;  /* 0x00000002004f7308 */ /* 0x0007e20000000800 */
[----:B--2---:R-:W-:Y:S09]  /*13bc0*/  F2FP.F16.F32.PACK_AB R27, R116, R83 ;  /* 0x00000053741b723e */ /* 0x004ff200000000ff */
[----:B------:R-:W-:Y:S01]  /*13bd0*/  MUFU.EX2 R80, R11 ;  /* 0x0000000b00507308 */ /* 0x000fe20000000800 */
[-CC-:B-----5:R-:W-:Y:S01]  /*13be0*/  FFMA.FTZ R18, R47, R3.reuse, -R46.reuse ;  /* 0x000000032f127223 */ /* 0x1a0fe2000001082e */
[--C-:B------:R-:W-:Y:S08]  /*13bf0*/  FFMA.FTZ R47, R57, R3, -R46.reuse ;  /* 0x00000003392f7223 */ /* 0x100ff0000001082e */
[----:B------:R2:W-:Y:S01]  /*13c00*/  MUFU.EX2 R78, R10 ;  /* 0x0000000a004e7308 */ /* 0x0005e20000000800 */
[C---:B-1----:R-:W-:Y:S01]  /*13c10*/  FMUL.FTZ R6, R0.reuse, R150 ;  /* 0x0000009600067220 */ /* 0x042fe20000410000 */
[C---:B------:R-:W-:Y:S08]  /*13c20*/  FMUL.FTZ R7, R0.reuse, R151 ;  /* 0x0000009700077220 */ /* 0x040ff00000410000 */
[----:B------:R1:W5:Y:S01]  /*13c30*/  MUFU.EX2 R85, R14 ;  /* 0x0000000e00557308 */ /* 0x0003620000000800 */
[C---:B------:R-:W-:Y:S01]  /*13c40*/  FMUL.FTZ R15, R0.reuse, R143 ;  /* 0x0000008f000f7220 */ /* 0x040fe20000410000 */
[--C-:B---3--:R-:W-:Y:S01]  /*13c50*/  FFMA.FTZ R2, R43, R3, -R46.reuse ;  /* 0x000000032b027223 */ /* 0x108fe2000001082e */
[C---:B------:R-:W-:Y:S07]  /*13c60*/  FMUL.FTZ R19, R0.reuse, R139 ;  /* 0x0000008b00137220 */ /* 0x040fee0000410000 */
[----:B------:R-:W3:Y:S01]  /*13c70*/  MUFU.EX2 R113, R40 ;  /* 0x0000002800717308 */ /* 0x000ee20000000800 */
[C---:B------:R-:W-:Y:S09]  /*13c80*/  HMMA.16816.F32 R4, R24.reuse, R28, R4 ;  /* 0x0000001c1804723c */ /* 0x040ff20000001804 */
[----:B------:R5:W-:Y:S01]  /*13c90*/  MUFU.EX2 R77, R2 ;  /* 0x00000002004d7308 */ /* 0x000be20000000800 */
[C---:B--2---:R-:W-:Y:S01]  /*13ca0*/  FMUL.FTZ R10, R0.reuse, R146 ;  /* 0x00000092000a7220 */ /* 0x044fe20000410000 */
[C---:B------:R-:W-:Y:S08]  /*13cb0*/  FMUL.FTZ R11, R0.reuse, R147 ;  /* 0x00000093000b7220 */ /* 0x040ff00000410000 */
[----:B------:R2:W3:Y:S01]  /*13cc0*/  MUFU.EX2 R109, R18 ;  /* 0x00000012006d7308 */ /* 0x0004e20000000800 */
[----:B------:R-:W-:Y:S01]  /*13cd0*/  LDSM.16.MT88.4 R144, [R44+0x8c00] ;  /* 0x008c00002c90783b */ /* 0x000fe20000004200 */
[----:B-1----:R-:W-:Y:S08]  /*13ce0*/  FMUL.FTZ R14, R0, R142 ;  /* 0x0000008e000e7220 */ /* 0x002ff00000410000 */
[----:B------:R-:W-:Y:S01]  /*13cf0*/  MUFU.EX2 R76, R51 ;  /* 0x00000033004c7308 */ /* 0x000fe20000000800 */
[C---:B------:R-:W-:Y:S09]  /*13d00*/  HMMA.16816.F32 R8, R24.reuse, R30, R8 ;  /* 0x0000001e1808723c */ /* 0x040ff20000001808 */
[----:B------:R-:W-:Y:S01]  /*13d10*/  MUFU.EX2 R112, R48 ;  /* 0x0000003000707308 */ /* 0x000fe20000000800 */
[-CC-:B-----5:R-:W-:Y:S01]  /*13d20*/  FFMA.FTZ R2, R52, R3.reuse, -R46.reuse ;  /* 0x0000000334027223 */ /* 0x1a0fe2000001082e */
[----:B------:R-:W1:Y:S08]  /*13d30*/  LDSM.16.MT88.4 R28, [R45+0x400] ;  /* 0x000400002d1c783b */ /* 0x000e700000004200 */
[----:B------:R-:W-:Y:S01]  /*13d40*/  MUFU.EX2 R75, R54 ;  /* 0x00000036004b7308 */ /* 0x000fe20000000800 */
[C---:B------:R-:W-:Y:S09]  /*13d50*/  HMMA.16816.F32 R12, R24.reuse, R32, R12 ;  /* 0x00000020180c723c */ /* 0x040ff2000000180c */
[----:B------:R5:W-:Y:S01]  /*13d60*/  MUFU.EX2 R52, R2 ;  /* 0x0000000200347308 */ /* 0x000be20000000800 */
[----:B--2---:R-:W-:Y:S01]  /*13d70*/  FMUL.FTZ R18, R0, R138 ;  /* 0x0000008a00127220 */ /* 0x004fe20000410000 */
[-CC-:B------:R-:W-:Y:S01]  /*13d80*/  FFMA.FTZ R32, R53, R3.reuse, -R46.reuse ;  /* 0x0000000335207223 */ /* 0x180fe2000001082e */
[----:B------:R-:W2:Y:S07]  /*13d90*/  LDSM.16.MT88.4 R40, [R44+0x5800] ;  /* 0x005800002c28783b */ /* 0x000eae0000004200 */
[----:B------:R-:W-:Y:S01]  /*13da0*/  MUFU.EX2 R59, R59 ;  /* 0x0000003b003b7308 */ /* 0x000fe20000000800 */
[----:B------:R-:W-:Y:S09]  /*13db0*/  HMMA.16816.F32 R16, R24, R34, R16 ;  /* 0x000000221810723c */ /* 0x000ff20000001810 */
[----:B------:R1:W2:Y:S01]  /*13dc0*/  MUFU.EX2 R111, R32 ;  /* 0x00000020006f7308 */ /* 0x0002a20000000800 */
[----:B------:R-:W-:Y:S02]  /*13dd0*/  F2FP.F16.F32.PACK_AB R24, R85, R80 ;  /* 0x000000505518723e */ /* 0x000fe400000000ff */
[----:B------:R-:W-:Y:S01]  /*13de0*/  F2FP.F16.F32.PACK_AB R25, R79, R78 ;  /* 0x0000004e4f19723e */ /* 0x000fe200000000ff */
[--C-:B-----5:R-:W-:Y:S01]  /*13df0*/  FFMA.FTZ R2, R56, R3, -R46.reuse ;  /* 0x0000000338027223 */ /* 0x120fe2000001082e */
[----:B---3--:R-:W-:Y:S05]  /*13e00*/  F2FP.F16.F32.PACK_AB R26, R113, R115 ;  /* 0x00000073711a723e */ /* 0x008fea00000000ff */
[----:B------:R-:W3:Y:S01]  /*13e10*/  MUFU.EX2 R108, R49 ;  /* 0x00000031006c7308 */ /* 0x000ee20000000800 */
[----:B------:R-:W-:Y:S09]  /*13e20*/  F2FP.F16.F32.PACK_AB R27, R109, R77 ;  /* 0x0000004d6d1b723e */ /* 0x000ff200000000ff */
[----:B------:R5:W-:Y:S01]  /*13e30*/  MUFU.EX2 R107, R2 ;  /* 0x00000002006b7308 */ /* 0x000be20000000800 */
[----:B-1----:R-:W1:Y:S01]  /*13e40*/  LDSM.16.MT88.4 R32, [R45+0x800] ;  /* 0x000800002d20783b */ /* 0x002e620000004200 */
[C---:B------:R-:W-:Y:S08]  /*13e50*/  HMMA.16816.F32 R4, R24.reuse, R36, R4 ;  /* 0x000000241804723c */ /* 0x040ff00000001804 */
[----:B------:R-:W-:Y:S01]  /*13e60*/  MUFU.EX2 R49, R50 ;  /* 0x0000003200317308 */ /* 0x000fe20000000800 */
[-CC-:B------:R-:W-:Y:S09]  /*13e70*/  FFMA.FTZ R36, R61, R3.reuse, -R46.reuse ;  /* 0x000000033d247223 */ /* 0x180ff2000001082e */
[----:B------:R-:W-:Y:S01]  /*13e80*/  MUFU.EX2 R74, R74 ;  /* 0x0000004a004a7308 */ /* 0x000fe20000000800 */
[C---:B------:R-:W-:Y:S09]  /*13e90*/  HMMA.16816.F32 R8, R24.reuse, R38, R8 ;  /* 0x000000261808723c */ /* 0x040ff20000001808 */
[----:B------:R2:W1:Y:S01]  /*13ea0*/  MUFU.EX2 R106, R47 ;  /* 0x0000002f006a7308 */ /* 0x0004620000000800 */
[-CC-:B-----5:R-:W-:Y:S09]  /*13eb0*/  FFMA.FTZ R2, R60, R3.reuse, -R46.reuse ;  /* 0x000000033c027223 */ /* 0x1a0ff2000001082e */
[----:B------:R-:W-:Y:S01]  /*13ec0*/  MUFU.EX2 R48, R36 ;  /* 0x0000002400307308 */ /* 0x000fe20000000800 */
[C---:B------:R-:W-:Y:S09]  /*13ed0*/  HMMA.16816.F32 R12, R24.reuse, R28, R12 ;  /* 0x0000001c180c723c */ /* 0x040ff2000000180c */
[----:B------:R5:W4:Y:S10]  /*13ee0*/  MUFU.EX2 R51, R2 ;  /* 0x0000000200337308 */ /* 0x000b340000000800 */
[----:B------:R-:W-:Y:S01]  /*13ef0*/  MUFU.EX2 R101, R157 ;  /* 0x0000009d00657308 */ /* 0x000fe20000000800 */
[-CC-:B--2---:R-:W-:Y:S01]  /*13f00*/  FFMA.FTZ R47, R183, R3.reuse, -R46.reuse ;  /* 0x00000003b72f7223 */ /* 0x184fe2000001082e */
[----:B------:R-:W-:Y:S01]  /*13f10*/  HMMA.16816.F32 R16, R24, R30, R16 ;  /* 0x0000001e1810723c */ /* 0x000fe20000001810 */
[----:B------:R-:W2:Y:S07]  /*13f20*/  LDSM.16.MT88.4 R28, [R44+0x5c00] ;  /* 0x005c00002c1c783b */ /* 0x000eae0000004200 */
[----:B------:R-:W4:Y:S01]  /*13f30*/  MUFU.EX2 R104, R55 ;  /* 0x0000003700687308 */ /* 0x000f220000000800 */
[----:B------:R-:W-:Y:S02]  /*13f40*/  F2FP.F16.F32.PACK_AB R24, R110, R114 ;  /* 0x000000726e18723e */ /* 0x000fe400000000ff */
[----:B------:R-:W-:Y:S07]  /*13f50*/  F2FP.F16.F32.PACK_AB R25, R111, R52 ;  /* 0x000000346f19723e */ /* 0x000fee00000000ff */
[----:B------:R-:W-:Y:S01]  /*13f60*/  MUFU.EX2 R69, R158 ;  /* 0x0000009e00457308 */ /* 0x000fe20000000800 */
[--C-:B-----5:R-:W-:Y:S01]  /*13f70*/  FFMA.FTZ R2, R65, R3, -R46.reuse ;  /* 0x0000000341027223 */ /* 0x120fe2000001082e */
[----:B---3--:R-:W-:Y:S01]  /*13f80*/  F2FP.F16.F32.PACK_AB R26, R108, R112 ;  /* 0x000000706c1a723e */ /* 0x008fe200000000ff */
[----:B------:R-:W3:Y:S01]  /*13f90*/  LDSM.16.MT88.4 R36, [R45+0xc00] ;  /* 0x000c00002d24783b */ /* 0x000ee20000004200 */
[----:B-1----:R-:W-:Y:S06]  /*13fa0*/  F2FP.F16.F32.PACK_AB R27, R106, R107 ;  /* 0x0000006b6a1b723e */ /* 0x002fec00000000ff */
[----:B------:R1:W-:Y:S10]  /*13fb0*/  MUFU.EX2 R73, R2 ;  /* 0x0000000200497308 */ /* 0x0003f40000000800 */
[----:B------:R-:W-:Y:S01]  /*13fc0*/  MUFU.EX2 R66, R66 ;  /* 0x0000004200427308 */ /* 0x000fe20000000800 */
[C---:B------:R-:W-:Y:S09]  /*13fd0*/  HMMA.16816.F32 R4, R24.reuse, R40, R4 ;  /* 0x000000281804723c */ /* 0x040ff20000001804 */
[----:B------:R-:W-:Y:S01]  /*13fe0*/  MUFU.EX2 R70, R70 ;  /* 0x0000004600467308 */ /* 0x000fe20000000800 */
[-CC-:B------:R-:W-:Y:S09]  /*13ff0*/  FFMA.FTZ R40, R64, R3.reuse, -R46.reuse ;  /* 0x0000000340287223 */ /* 0x180ff2000001082e */
[----:B------:R-:W-:Y:S01]  /*14000*/  MUFU.EX2 R99, R99 ;  /* 0x0000006300637308 */ /* 0x000fe20000000800 */
[C---:B------:R-:W-:Y:S09]  /*14010*/  HMMA.16816.F32 R8, R24.reuse, R42, R8 ;  /* 0x0000002a1808723c */ /* 0x040ff20000001808 */
[----:B------:R5:W2:Y:S01]  /*14020*/  MUFU.EX2 R72, R40 ;  /* 0x0000002800487308 */ /* 0x000aa20000000800 */
[--C-:B-1----:R-:W-:Y:S09]  /*14030*/  FFMA.FTZ R2, R128, R3, -R46.reuse ;  /* 0x0000000380027223 */ /* 0x102ff2000001082e */
[----:B------:R-:W-:Y:S01]  /*14040*/  MUFU.EX2 R91, R91 ;  /* 0x0000005b005b7308 */ /* 0x000fe20000000800 */
[C---:B------:R-:W-:Y:S09]  /*14050*/  HMMA.16816.F32 R12, R24.reuse, R32, R12 ;  /* 0x00000020180c723c */ /* 0x040ff2000000180c */
[----:B------:R1:W-:Y:S10]  /*14060*/  MUFU.EX2 R95, R2 ;  /* 0x00000002005f7308 */ /* 0x0003f40000000800 */
[----:B------:R-:W-:Y:S01]  /*14070*/  MUFU.EX2 R105, R86 ;  /* 0x0000005600697308 */ /* 0x000fe20000000800 */
[----:B------:R-:W-:Y:S01]  /*14080*/  HMMA.16816.F32 R16, R24, R34, R16 ;  /* 0x000000221810723c */ /* 0x000fe20000001810 */
[----:B------:R-:W3:Y:S08]  /*14090*/  LDSM.16.MT88.4 R32, [R44+0x6000] ;  /* 0x006000002c20783b */ /* 0x000ef00000004200 */
[----:B------:R-:W-:Y:S01]  /*140a0*/  MUFU.EX2 R67, R67 ;  /* 0x0000004300437308 */ /* 0x000fe20000000800 */
[----:B------:R-:W-:Y:S01]  /*140b0*/  F2FP.F16.F32.PACK_AB R24, R76, R49 ;  /* 0x000000314c18723e */ /* 0x000fe200000000ff */
[--C-:B-----5:R-:W-:Y:S01]  /*140c0*/  FFMA.FTZ R40, R68, R3, -R46.reuse ;  /* 0x0000000344287223 */ /* 0x120fe2000001082e */
[----:B----4-:R-:W-:Y:S07]  /*140d0*/  F2FP.F16.F32.PACK_AB R25, R51, R48 ;  /* 0x000000303319723e */ /* 0x010fee00000000ff */
[----:B------:R-:W-:Y:S01]  /*140e0*/  MUFU.EX2 R92, R154 ;  /* 0x0000009a005c7308 */ /* 0x000fe20000000800 */
[----:B------:R-:W-:Y:S01]  /*140f0*/  F2FP.F16.F32.PACK_AB R26, R104, R75 ;  /* 0x0000004b681a723e */ /* 0x000fe200000000ff */
[--C-:B-1----:R-:W-:Y:S01]  /*14100*/  FFMA.FTZ R2, R153, R3, -R46.reuse ;  /* 0x0000000399027223 */ /* 0x102fe2000001082e */
[----:B--2---:R-:W-:Y:S07]  /*14110*/  F2FP.F16.F32.PACK_AB R27, R72, R73 ;  /* 0x00000049481b723e */ /* 0x004fee00000000ff */
[----:B------:R1:W2:Y:S10]  /*14120*/  MUFU.EX2 R68, R40 ;  /* 0x0000002800447308 */ /* 0x0002b40000000800 */
[----:B------:R4:W-:Y:S01]  /*14130*/  MUFU.EX2 R94, R2 ;  /* 0x00000002005e7308 */ /* 0x0009e20000000800 */
[C---:B------:R-:W-:Y:S09]  /*14140*/  HMMA.16816.F32 R4, R24.reuse, R28, R4 ;  /* 0x0000001c1804723c */ /* 0x040ff20000001804 */
[----:B------:R-:W-:Y:S01]  /*14150*/  MUFU.EX2 R89, R123 ;  /* 0x0000007b00597308 */ /* 0x000fe20000000800 */
[-CC-:B------:R-:W-:Y:S09]  /*14160*/  FFMA.FTZ R28, R130, R3.reuse, -R46.reuse ;  /* 0x00000003821c7223 */ /* 0x180ff2000001082e */
[----:B------:R-:W-:Y:S01]  /*14170*/  MUFU.EX2 R55, R160 ;  /* 0x000000a000377308 */ /* 0x000fe20000000800 */
[C---:B------:R-:W-:Y:S09]  /*14180*/  HMMA.16816.F32 R8, R24.reuse, R30, R8 ;  /* 0x0000001e1808723c */ /* 0x040ff20000001808 */
[----:B------:R5:W2:Y:S01]  /*14190*/  MUFU.EX2 R71, R28 ;  /* 0x0000001c00477308 */ /* 0x000aa20000000800 */
[-CC-:B-1----:R-:W-:Y:S01]  /*141a0*/  FFMA.FTZ R40, R180, R3.reuse, -R46.reuse ;  /* 0x00000003b4287223 */ /* 0x182fe2000001082e */
[--C-:B----4-:R-:W-:Y:S08]  /*141b0*/  FFMA.FTZ R2, R176, R3, -R46.reuse ;  /* 0x00000003b0027223 */ /* 0x110ff0000001082e */
[----:B------:R-:W-:Y:S01]  /*141c0*/  MUFU.EX2 R50, R162 ;  /* 0x000000a200327308 */ /* 0x000fe20000000800 */
[C---:B---3--:R-:W-:Y:S09]  /*141d0*/  HMMA.16816.F32 R12, R24.reuse, R36, R12 ;  /* 0x00000024180c723c */ /* 0x048ff2000000180c */
[----:B------:R1:W-:Y:S10]  /*141e0*/  MUFU.EX2 R65, R2 ;  /* 0x0000000200417308 */ /* 0x0003f40000000800 */
[----:B------:R3:W-:Y:S01]  /*141f0*/  MUFU.EX2 R64, R40 ;  /* 0x0000002800407308 */ /* 0x0007e20000000800 */
[----:B------:R-:W-:Y:S01]  /*14200*/  HMMA.16816.F32 R16, R24, R38, R16 ;  /* 0x000000261810723c */ /* 0x000fe20000001810 */
[----:B-----5:R-:W4:Y:S08]  /*14210*/  LDSM.16.MT88.4 R28, [R45+0x1000] ;  /* 0x001000002d1c783b */ /* 0x020f300000004200 */
[----:B------:R-:W-:Y:S01]  /*14220*/  MUFU.EX2 R100, R82 ;  /* 0x0000005200647308 */ /* 0x000fe20000000800 */
[----:B------:R-:W-:Y:S02]  /*14230*/  F2FP.F16.F32.PACK_AB R24, R74, R59 ;  /* 0x0000003b4a18723e */ /* 0x000fe400000000ff */
[----:B--2---:R-:W-:Y:S07]  /*14240*/  F2FP.F16.F32.PACK_AB R25, R95, R68 ;  /* 0x000000445f19723e */ /* 0x004fee00000000ff */
[----:B------:R-:W-:Y:S01]  /*14250*/  MUFU.EX2 R102, R47 ;  /* 0x0000002f00667308 */ /* 0x000fe20000000800 */
[----:B------:R-:W-:Y:S01]  /*14260*/  F2FP.F16.F32.PACK_AB R26, R101, R69 ;  /* 0x00000045651a723e */ /* 0x000fe200000000ff */
[-CC-:B-1----:R-:W-:Y:S01]  /*14270*/  FFMA.FTZ R2, R179, R3.reuse, -R46.reuse ;  /* 0x00000003b3027223 */ /* 0x182fe2000001082e */
[----:B------:R-:W-:Y:S01]  /*14280*/  F2FP.F16.F32.PACK_AB R27, R71, R94 ;  /* 0x0000005e471b723e */ /* 0x000fe200000000ff */
[----:B------:R-:W1:Y:S06]  /*14290*/  LDSM.16.MT88.4 R36, [R44+0x6400] ;  /* 0x006400002c24783b */ /* 0x000e6c0000004200 */
[----:B------:R-:W-:Y:S10]  /*142a0*/  MUFU.EX2 R82, R127 ;  /* 0x0000007f00527308 */ /* 0x000ff40000000800 */
[----:B------:R2:W-:Y:S01]  /*142b0*/  MUFU.EX2 R97, R2 ;  /* 0x0000000200617308 */ /* 0x0005e20000000800 */
[C---:B------:R-:W-:Y:S01]  /*142c0*/  HMMA.16816.F32 R4, R24.reuse, R32, R4 ;  /* 0x000000201804723c */ /* 0x040fe20000001804 */
[----:B---3--:R-:W-:Y:S02]  /*142d0*/  LDSM.16.MT88.4 R40, [R44+0x6800] ;  /* 0x006800002c28783b */ /* 0x008fe40000004200 */
[-CC-:B------:R-:W-:Y:S06]  /*142e0*/  FFMA.FTZ R32, R177, R3.reuse, -R46.reuse ;  /* 0x00000003b1207223 */ /* 0x180fec000001082e */
[----:B------:R-:W-:Y:S01]  /*142f0*/  MUFU.EX2 R61, R87 ;  /* 0x00000057003d7308 */ /* 0x000fe20000000800 */
[C---:B------:R-:W-:Y:S09]  /*14300*/  HMMA.16816.F32 R8, R24.reuse, R34, R8 ;  /* 0x000000221808723c */ /* 0x040ff20000001808 */
[----:B------:R3:W5:Y:S01]  /*14310*/  MUFU.EX2 R56, R32 ;  /* 0x0000002000387308 */ /* 0x0007620000000800 */
[-CC-:B--2---:R-:W-:Y:S09]  /*14320*/  FFMA.FTZ R2, R182, R3.reuse, -R46.reuse ;  /* 0x00000003b6027223 */ /* 0x184ff2000001082e */
[----:B------:R-:W-:Y:S10]  /*14330*/  MUFU.EX2 R87, R122 ;  /* 0x0000007a00577308 */ /* 0x000ff40000000800 */
[----:B------:R2:W-:Y:S10]  /*14340*/  MUFU.EX2 R103, R2 ;  /* 0x0000000200677308 */ /* 0x0005f40000000800 */
[----:B------:R-:W-:Y:S01]  /*14350*/  MUFU.EX2 R88, R126 ;  /* 0x0000007e00587308 */ /* 0x000fe20000000800 */
[----:B---3--:R-:W3:Y:S01]  /*14360*/  LDSM.16.MT88.4 R32, [R45+0x1400] ;  /* 0x001400002d20783b */ /* 0x008ee20000004200 */
[C---:B----4-:R-:W-:Y:S08]  /*14370*/  HMMA.16816.F32 R12, R24.reuse, R28, R12 ;  /* 0x0000001c180c723c */ /* 0x050ff0000000180c */
[----:B------:R-:W-:Y:S01]  /*14380*/  MUFU.EX2 R22, R22 ;  /* 0x0000001600167308 */ /* 0x000fe20000000800 */
[-CC-:B------:R-:W-:Y:S01]  /*14390*/  FFMA.FTZ R28, R181, R3.reuse, -R46.reuse ;  /* 0x00000003b51c7223 */ /* 0x180fe2000001082e */
[-CC-:B--2---:R-:W-:Y:S01]  /*143a0*/  FFMA.FTZ R2, R184, R3.reuse, -R46.reuse ;  /* 0x00000003b8027223 */ /* 0x184fe2000001082e */
[----:B------:R-:W-:Y:S07]  /*143b0*/  HMMA.16816.F32 R16, R24, R30, R16 ;  /* 0x0000001e1810723c */ /* 0x000fee0000001810 */
[----:B------:R2:W4:Y:S01]  /*143c0*/  MUFU.EX2 R96, R28 ;  /* 0x0000001c00607308 */ /* 0x0005220000000800 */
[----:B------:R-:W-:Y:S02]  /*143d0*/  F2FP.F16.F32.PACK_AB R24, R67, R66 ;  /* 0x000000424318723e */ /* 0x000fe400000000ff */
[----:B-----5:R-:W-:Y:S07]  /*143e0*/  F2FP.F16.F32.PACK_AB R25, R65, R56 ;  /* 0x000000384119723e */ /* 0x020fee00000000ff */
[----:B------:R5:W4:Y:S01]  /*143f0*/  MUFU.EX2 R93, R2 ;  /* 0x00000002005d7308 */ /* 0x000b220000000800 */
[----:B------:R-:W-:Y:S02]  /*14400*/  F2FP.F16.F32.PACK_AB R26, R70, R92 ;  /* 0x0000005c461a723e */ /* 0x000fe400000000ff */
[----:B------:R-:W-:Y:S01]  /*14410*/  F2FP.F16.F32.PACK_AB R27, R97, R64 ;  /* 0x00000040611b723e */ /* 0x000fe200000000ff */
[----:B--2---:R-:W2:Y:S06]  /*14420*/  LDSM.16.MT88.4 R28, [R45+0x1800] ;  /* 0x001800002d1c783b */ /* 0x004eac0000004200 */
[C---:B-1----:R-:W-:Y:S03]  /*14430*/  HMMA.16816.F32 R4, R24.reuse, R36, R4 ;  /* 0x000000241804723c */ /* 0x042fe60000001804 */
[-CC-:B------:R-:W-:Y:S01]  /*14440*/  FFMA.FTZ R36, R62, R3.reuse, -R46.reuse ;  /* 0x000000033e247223 */ /* 0x180fe2000001082e */
[-CC-:B-----5:R-:W-:Y:S01]  /*14450*/  FFMA.FTZ R2, R63, R3.reuse, -R46.reuse ;  /* 0x000000033f027223 */ /* 0x1a0fe2000001082e */
[----:B------:R-:W1:Y:S03]  /*14460*/  MUFU.EX2 R62, R90 ;  /* 0x0000005a003e7308 */ /* 0x000e660000000800 */
[C---:B------:R-:W-:Y:S07]  /*14470*/  HMMA.16816.F32 R8, R24.reuse, R38, R8 ;  /* 0x000000261808723c */ /* 0x040fee0000001808 */
[----:B------:R5:W-:Y:S10]  /*14480*/  MUFU.EX2 R60, R2 ;  /* 0x00000002003c7308 */ /* 0x000bf40000000800 */
[----:B------:R1:W2:Y:S01]  /*14490*/  MUFU.EX2 R54, R36 ;  /* 0x0000002400367308 */ /* 0x0002a20000000800 */
[C---:B---3--:R-:W-:Y:S09]  /*144a0*/  HMMA.16816.F32 R12, R24.reuse, R32, R12 ;  /* 0x00000020180c723c */ /* 0x048ff2000000180c */
[----:B------:R-:W-:Y:S01]  /*144b0*/  MUFU.EX2 R90, R131 ;  /* 0x00000083005a7308 */ /* 0x000fe20000000800 */
[--C-:B-----5:R-:W-:Y:S01]  /*144c0*/  FFMA.FTZ R2, R185, R3, -R46.reuse ;  /* 0x00000003b9027223 */ /* 0x120fe2000001082e */
[----:B------:R-:W-:Y:S01]  /*144d0*/  HMMA.16816.F32 R16, R24, R34, R16 ;  /* 0x000000221810723c */ /* 0x000fe20000001810 */
[----:B------:R-:W3:Y:S02]  /*144e0*/  LDSM.16.MT88.4 R32, [R44+0x6c00] ;  /* 0x006c00002c20783b */ /* 0x000ee40000004200 */
[----:B------:R-:W-:Y:S05]  /*144f0*/  F2FP.F16.F32.PACK_AB R24, R100, R99 ;  /* 0x000000636418723e */ /* 0x000fea00000000ff */
[----:B------:R5:W-:Y:S01]  /*14500*/  MUFU.EX2 R63, R2 ;  /* 0x00000002003f7308 */ /* 0x000be20000000800 */
[----:B----4-:R-:W-:Y:S02]  /*14510*/  F2FP.F16.F32.PACK_AB R25, R103, R96 ;  /* 0x000000606719723e */ /* 0x010fe400000000ff */
[----:B------:R-:W-:Y:S02]  /*14520*/  F2FP.F16.F32.PACK_AB R26, R105, R91 ;  /* 0x0000005b691a723e */ /* 0x000fe400000000ff */
[----:B------:R-:W-:Y:S01]  /*14530*/  F2FP.F16.F32.PACK_AB R27, R102, R93 ;  /* 0x0000005d661b723e */ /* 0x000fe200000000ff */
[----:B-1----:R-:W1:Y:S06]  /*14540*/  LDSM.16.MT88.4 R36, [R45+0x1c00] ;  /* 0x001c00002d24783b */ /* 0x002e6c0000004200 */
[C---:B------:R-:W-:Y:S03]  /*14550*/  HMMA.16816.F32 R4, R24.reuse, R40, R4 ;  /* 0x000000281804723c */ /* 0x040fe60000001804 */
[-CC-:B------:R-:W-:Y:S01]  /*14560*/  FFMA.FTZ R40, R186, R3.reuse, -R46.reuse ;  /* 0x00000003ba287223 */ /* 0x180fe2000001082e */
[-CC-:B-----5:R-:W-:Y:S03]  /*14570*/  FFMA.FTZ R2, R187, R3.reuse, -R46.reuse ;  /* 0x00000003bb027223 */ /* 0x1a0fe6000001082e */
[----:B------:R4:W5:Y:S01]  /*14580*/  MUFU.EX2 R86, R40 ;  /* 0x0000002800567308 */ /* 0x0009620000000800 */
[C---:B------:R-:W-:Y:S09]  /*14590*/  HMMA.16816.F32 R8, R24.reuse, R42, R8 ;  /* 0x0000002a1808723c */ /* 0x040ff20000001808 */
[----:B------:R-:W-:Y:S10]  /*145a0*/  MUFU.EX2 R43, R166 ;  /* 0x000000a6002b7308 */ /* 0x000ff40000000800 */
[----:B------:R3:W-:Y:S01]  /*145b0*/  MUFU.EX2 R57, R2 ;  /* 0x0000000200397308 */ /* 0x0007e20000000800 */
[C---:B--2---:R-:W-:Y:S09]  /*145c0*/  HMMA.16816.F32 R12, R24.reuse, R28, R12 ;  /* 0x0000001c180c723c */ /* 0x044ff2000000180c */
[----:B------:R-:W-:Y:S01]  /*145d0*/  MUFU.EX2 R42, R168 ;  /* 0x000000a8002a7308 */ /* 0x000fe20000000800 */
[----:B----4-:R-:W-:Y:S01]  /*145e0*/  FFMA.FTZ R40, R188, R3, -R46 ;  /* 0x00000003bc287223 */ /* 0x010fe2000001082e */
[----:B------:R-:W-:Y:S08]  /*145f0*/  HMMA.16816.F32 R16, R24, R30, R16 ;  /* 0x0000001e1810723c */ /* 0x000ff00000001810 */
[----:B------:R2:W4:Y:S01]  /*14600*/  MUFU.EX2 R84, R40 ;  /* 0x0000002800547308 */ /* 0x0005220000000800 */
[----:B------:R-:W4:Y:S01]  /*14610*/  LDSM.16.MT88.4 R28, [R44+0x7000] ;  /* 0x007000002c1c783b */ /* 0x000f220000004200 */
[----:B------:R-:W-:Y:S02]  /*14620*/  F2FP.F16.F32.PACK_AB R24, R62, R61 ;  /* 0x0000003d3e18723e */ /* 0x000fe400000000ff */
[----:B------:R-:W-:Y:S01]  /*14630*/  F2FP.F16.F32.PACK_AB R25, R60, R54 ;  /* 0x000000363c19723e */ /* 0x000fe200000000ff */
[----:B---3--:R-:W-:Y:S01]  /*14640*/  FFMA.FTZ R2, R0, R132, R58 ;  /* 0x0000008400027223 */ /* 0x008fe2000001003a */
[----:B------:R-:W-:Y:S01]  /*14650*/  F2FP.F16.F32.PACK_AB R26, R89, R87 ;  /* 0x00000057591a723e */ /* 0x000fe200000000ff */
[----:B------:R-:W-:Y:S01]  /*14660*/  FADD.FTZ R0, R98, R119 ;  /* 0x0000007762007221 */ /* 0x000fe20000010000 */
[----:B-----5:R-:W-:Y:S01]  /*14670*/  F2FP.F16.F32.PACK_AB R27, R86, R63 ;  /* 0x0000003f561b723e */ /* 0x020fe200000000ff */
[----:B------:R-:W-:Y:S01]  /*14680*/  FADD.FTZ R2, R81, R2 ;  /* 0x0000000251027221 */ /* 0x000fe20000010000 */
[----:B------:R-:W3:Y:S01]  /*14690*/  MUFU.EX2 R98, R155 ;  /* 0x0000009b00627308 */ /* 0x000ee20000000800 */
[----:B------:R-:W-:Y:S09]  /*146a0*/  IMAD.MOV.U32 R132, RZ, RZ, R20 ;  /* 0x000000ffff847224 */ /* 0x000ff200078e0014 */
[----:B------:R-:W-:Y:S01]  /*146b0*/  MUFU.EX2 R81, R156 ;  /* 0x0000009c00517308 */ /* 0x000fe20000000800 */
[C---:B------:R-:W-:Y:S03]  /*146c0*/  HMMA.16816.F32 R4, R24.reuse, R32, R4 ;  /* 0x000000201804723c */ /* 0x040fe60000001804 */
[-CC-:B------:R-:W-:Y:S01]  /*146d0*/  FFMA.FTZ R33, R189, R3.reuse, -R46.reuse ;  /* 0x00000003bd217223 */ /* 0x180fe2000001082e */
[-C--:B--2---:R-:W-:Y:S01]  /*146e0*/  FFMA.FTZ R40, R190, R3.reuse, -R46 ;  /* 0x00000003be287223 */ /* 0x084fe2000001082e */
[----:B------:R-:W-:Y:S01]  /*146f0*/  FADD.FTZ R32, R117, R0 ;  /* 0x0000000075207221 */ /* 0x000fe20000010000 */
[----:B------:R-:W-:Y:S03]  /*14700*/  FADD.FTZ R0, R83, R2 ;  /* 0x0000000253007221 */ /* 0x000fe60000010000 */
[----:B------:R2:W-:Y:S01]  /*14710*/  MUFU.EX2 R58, R33 ;  /* 0x00000021003a7308 */ /* 0x0005e20000000800 */
[C---:B------:R-:W-:Y:S09]  /*14720*/  HMMA.16816.F32 R8, R24.reuse, R34, R8 ;  /* 0x000000221808723c */ /* 0x040ff20000001808 */
[----:B------:R5:W3:Y:S01]  /*14730*/  MUFU.EX2 R83, R40 ;  /* 0x0000002800537308 */ /* 0x000ae20000000800 */
[----:B------:R-:W-:Y:S01]  /*14740*/  FADD.FTZ R2, R118, R32 ;  /* 0x0000002076027221 */ /* 0x000fe20000010000 */
[----:B------:R-:W-:Y:S01]  /*14750*/  FADD.FTZ R0, R116, R0 ;  /* 0x0000000074007221 */ /* 0x000fe20000010000 */
[C---:B-1----:R-:W-:Y:S03]  /*14760*/  HMMA.16816.F32 R12, R24.reuse, R36, R12 ;  /* 0x00000024180c723c */ /* 0x042fe6000000180c */
[----:B------:R-:W-:Y:S01]  /*14770*/  FADD.FTZ R2, R80, R2 ;  /* 0x0000000250027221 */ /* 0x000fe20000010000 */
[----:B------:R-:W-:Y:S01]  /*14780*/  FADD.FTZ R0, R78, R0 ;  /* 0x000000004e007221 */ /* 0x000fe20000010000 */
[----:B--2---:R-:W1:Y:S02]  /*14790*/  LDSM.16.MT88.4 R32, [R45+0x2000] ;  /* 0x002000002d20783b */ /* 0x004e640000004200 */
[----:B------:R-:W-:Y:S01]  /*147a0*/  MUFU.EX2 R78, R163 ;  /* 0x000000a3004e7308 */ /* 0x000fe20000000800 */
[----:B------:R-:W-:Y:S01]  /*147b0*/  FADD.FTZ R36, R85, R2 ;  /* 0x0000000255247221 */ /* 0x000fe20000010000 */
[----:B------:R-:W-:Y:S08]  /*147c0*/  HMMA.16816.F32 R16, R24, R38, R16 ;  /* 0x000000261810723c */ /* 0x000ff00000001810 */
[----:B------:R-:W2:Y:S01]  /*147d0*/  MUFU.EX2 R85, R159 ;  /* 0x0000009f00557308 */ /* 0x000ea20000000800 */
[-CC-:B------:R-:W-:Y:S01]  /*147e0*/  FFMA.FTZ R2, R191, R3.reuse, -R46.reuse ;  /* 0x00000003bf027223 */ /* 0x180fe2000001082e */
[----:B-----5:R-:W-:Y:S01]  /*147f0*/  FFMA.FTZ R40, R192, R3, -R46 ;  /* 0x00000003c0287223 */ /* 0x020fe2000001082e */
[----:B------:R-:W-:Y:S01]  /*14800*/  FADD.FTZ R0, R79, R0 ;  /* 0x000000004f007221 */ /* 0x000fe20000010000 */
[----:B------:R-:W-:Y:S06]  /*14810*/  F2FP.F16.F32.PACK_AB R24, R82, R88 ;  /* 0x000000585218723e */ /* 0x000fec00000000ff */
[----:B------:R5:W-:Y:S01]  /*14820*/  MUFU.EX2 R53, R2 ;  /* 0x0000000200357308 */ /* 0x000be20000000800 */
[----:B----4-:R-:W-:Y:S01]  /*14830*/  F2FP.F16.F32.PACK_AB R25, R84, R57 ;  /* 0x000000395419723e */ /* 0x010fe200000000ff */
[----:B------:R-:W-:Y:S01]  /*14840*/  FADD.FTZ R0, R77, R0 ;  /* 0x000000004d007221 */ /* 0x000fe20000010000 */
[----:B---3--:R-:W-:Y:S07]  /*14850*/  F2FP.F16.F32.PACK_AB R26, R98, R90 ;  /* 0x0000005a621a723e */ /* 0x008fee00000000ff */
[----:B------:R3:W4:Y:S01]  /*14860*/  MUFU.EX2 R80, R40 ;  /* 0x0000002800507308 */ /* 0x0007220000000800 */
[----:B------:R-:W-:Y:S09]  /*14870*/  F2FP.F16.F32.PACK_AB R27, R83, R58 ;  /* 0x0000003a531b723e */ /* 0x000ff200000000ff */
[----:B------:R-:W4:Y:S01]  /*14880*/  MUFU.EX2 R79, R161 ;  /* 0x000000a1004f7308 */ /* 0x000f220000000800 */
[C---:B------:R-:W-:Y:S03]  /*14890*/  HMMA.16816.F32 R4, R24.reuse, R28, R4 ;  /* 0x0000001c1804723c */ /* 0x040fe60000001804 */
[----:B-----5:R-:W-:Y:S01]  /*148a0*/  FADD.FTZ R2, R115, R36 ;  /* 0x0000002473027221 */ /* 0x020fe20000010000 */
[-C--:B------:R-:W-:Y:S01]  /*148b0*/  FFMA.FTZ R29, R193, R3.reuse, -R46 ;  /* 0x00000003c11d7223 */ /* 0x080fe2000001082e */
[----:B------:R-:W5:Y:S02]  /*148c0*/  LDSM.16.MT88.4 R36, [R44+0x7400] ;  /* 0x007400002c24783b */ /* 0x000f640000004200 */
[----:B---3--:R-:W-:Y:S01]  /*148d0*/  FADD.FTZ R40, R113, R2 ;  /* 0x0000000271287221 */ /* 0x008fe20000010000 */
[C---:B------:R-:W-:Y:S03]  /*148e0*/  HMMA.16816.F32 R8, R24.reuse, R30, R8 ;  /* 0x0000001e1808723c */ /* 0x040fe60000001808 */
[----:B------:R-:W-:Y:S01]  /*148f0*/  FADD.FTZ R2, R109, R0 ;  /* 0x000000006d027221 */ /* 0x000fe20000010000 */
[----:B------:R-:W-:Y:S01]  /*14900*/  FADD.FTZ R0, R114, R40 ;  /* 0x0000002872007221 */ /* 0x000fe20000010000 */
[----:B------:R-:W-:Y:S02]  /*14910*/  FFMA.FTZ R40, R194, R3, -R46 ;  /* 0x00000003c2287223 */ /* 0x000fe4000001082e */
[----:B------:R-:W-:Y:S01]  /*14920*/  FADD.FTZ R2, R52, R2 ;  /* 0x0000000234027221 */ /* 0x000fe20000010000 */
[----:B------:R-:W-:Y:S01]  /*14930*/  FADD.FTZ R28, R110, R0 ;  /* 0x000000006e1c7221 */ /* 0x000fe20000010000 */
[----:B------:R3:W-:Y:S01]  /*14940*/  MUFU.EX2 R52, R29 ;  /* 0x0000001d00347308 */ /* 0x0007e20000000800 */
[C---:B-1----:R-:W-:Y:S03]  /*14950*/  HMMA.16816.F32 R12, R24.reuse, R32, R12 ;  /* 0x00000020180c723c */ /* 0x042fe6000000180c */
[----:B------:R-:W-:Y:S06]  /*14960*/  FADD.FTZ R0, R111, R2 ;  /* 0x000000026f007221 */ /* 0x000fec0000010000 */
[----:B------:R1:W5:Y:S01]  /*14970*/  MUFU.EX2 R77, R40 ;  /* 0x00000028004d7308 */ /* 0x0003620000000800 */
[----:B------:R-:W-:Y:S01]  /*14980*/  FADD.FTZ R2, R112, R28 ;  /* 0x0000001c70027221 */ /* 0x000fe20000010000 */
[----:B------:R-:W-:Y:S01]  /*14990*/  FADD.FTZ R0, R107, R0 ;  /* 0x000000006b007221 */ /* 0x000fe20000010000 */
[----:B------:R-:W-:Y:S03]  /*149a0*/  HMMA.16816.F32 R16, R24, R34, R16 ;  /* 0x000000221810723c */ /* 0x000fe60000001810 */
[----:B------:R-:W-:Y:S01]  /*149b0*/  FADD.FTZ R2, R108, R2 ;  /* 0x000000026c027221 */ /* 0x000fe20000010000 */
[----:B------:R-:W-:Y:S01]  /*149c0*/  FADD.FTZ R0, R106, R0 ;  /* 0x000000006a007221 */ /* 0x000fe20000010000 */
[----:B---3--:R-:W3:Y:S01]  /*149d0*/  LDSM.16.MT88.4 R28, [R45+0x2400] ;  /* 0x002400002d1c783b */ /* 0x008ee20000004200 */
[----:B--2---:R-:W-:Y:S01]  /*149e0*/  F2FP.F16.F32.PACK_AB R24, R85, R81 ;  /* 0x000000515518723e */ /* 0x004fe200000000ff */
[----:B------:R-:W-:Y:S01]  /*149f0*/  FADD.FTZ R32, R49, R2 ;  /* 0x0000000231207221 */ /* 0x000fe20000010000 */
[-C--:B------:R-:W-:Y:S01]  /*14a00*/  FFMA.FTZ R2, R195, R3.reuse, -R46 ;  /* 0x00000003c3027223 */ /* 0x080fe2000001082e */
[----:B------:R-:W-:Y:S01]  /*14a10*/  FADD.FTZ R0, R48, R0 ;  /* 0x0000000030007221 */ /* 0x000fe20000010000 */
[----:B-1----:R-:W-:Y:S01]  /*14a20*/  FFMA.FTZ R40, R196, R3, -R46 ;  /* 0x00000003c4287223 */ /* 0x002fe2000001082e */
[----:B----4-:R-:W-:Y:S01]  /*14a30*/  F2FP.F16.F32.PACK_AB R25, R80, R53 ;  /* 0x000000355019723e */ /* 0x010fe200000000ff */
[----:B------:R1:W-:Y:S01]  /*14a40*/  MUFU.EX2 R49, R2 ;  /* 0x0000000200317308 */ /* 0x0003e20000000800 */
[----:B------:R-:W-:Y:S01]  /*14a50*/  FADD.FTZ R0, R51, R0 ;  /* 0x0000000033007221 */ /* 0x000fe20000010000 */
[----:B------:R-:W-:Y:S08]  /*14a60*/  F2FP.F16.F32.PACK_AB R26, R79, R55 ;  /* 0x000000374f1a723e */ /* 0x000ff000000000ff */
[----:B------:R2:W4:Y:S01]  /*14a70*/  MUFU.EX2 R51, R40 ;  /* 0x0000002800337308 */ /* 0x0005220000000800 */
[----:B-----5:R-:W-:Y:S07]  /*14a80*/  F2FP.F16.F32.PACK_AB R27, R77, R52 ;  /* 0x000000344d1b723e */ /* 0x020fee00000000ff */
[C---:B------:R-:W-:Y:S03]  /*14a90*/  HMMA.16816.F32 R4, R24.reuse, R36, R4 ;  /* 0x000000241804723c */ /* 0x040fe60000001804 */
[----:B-1----:R-:W-:Y:S01]  /*14aa0*/  FADD.FTZ R2, R76, R32 ;  /* 0x000000204c027221 */ /* 0x002fe20000010000 */
[-C--:B------:R-:W-:Y:S01]  /*14ab0*/  FFMA.FTZ R37, R197, R3.reuse, -R46 ;  /* 0x00000003c5257223 */ /* 0x080fe2000001082e */
[----:B------:R-:W1:Y:S01]  /*14ac0*/  LDSM.16.MT88.4 R32, [R44+0x7800] ;  /* 0x007800002c20783b */ /* 0x000e620000004200 */
[----:B------:R-:W-:Y:S01]  /*14ad0*/  MUFU.EX2 R76, R165 ;  /* 0x000000a5004c7308 */ /* 0x000fe20000000800 */
[----:B--2---:R-:W-:Y:S01]  /*14ae0*/  FADD.FTZ R40, R75, R2 ;  /* 0x000000024b287221 */ /* 0x004fe20000010000 */
[C---:B------:R-:W-:Y:S08]  /*14af0*/  HMMA.16816.F32 R8, R24.reuse, R38, R8 ;  /* 0x000000261808723c */ /* 0x040ff00000001808 */
[----:B------:R2:W-:Y:S01]  /*14b00*/  MUFU.EX2 R48, R37 ;  /* 0x0000002500307308 */ /* 0x0005e20000000800 */
[----:B------:R-:W-:Y:S01]  /*14b10*/  FADD.FTZ R2, R73, R0 ;  /* 0x0000000049027221 */ /* 0x000fe20000010000 */
[----:B------:R-:W-:Y:S01]  /*14b20*/  FADD.FTZ R0, R104, R40 ;  /* 0x0000002868007221 */ /* 0x000fe20000010000 */
[-C--:B------:R-:W-:Y:S07]  /*14b30*/  FFMA.FTZ R40, R198, R3.reuse, -R46 ;  /* 0x00000003c6287223 */ /* 0x080fee000001082e */
[----:B------:R-:W5:Y:S01]  /*14b40*/  MUFU.EX2 R75, R164 ;  /* 0x000000a4004b7308 */ /* 0x000f620000000800 */
[----:B------:R-:W-:Y:S01]  /*14b50*/  FADD.FTZ R2, R72, R2 ;  /* 0x0000000248027221 */ /* 0x000fe20000010000 */
[----:B------:R-:W-:Y:S08]  /*14b60*/  FADD.FTZ R36, R59, R0 ;  /* 0x000000003b247221 */ /* 0x000ff00000010000 */
[----:B------:R4:W1:Y:S01]  /*14b70*/  MUFU.EX2 R73, R40 ;  /* 0x0000002800497308 */ /* 0x0008620000000800 */
[----:B------:R-:W-:Y:S01]  /*14b80*/  FADD.FTZ R0, R68, R2 ;  /* 0x0000000244007221 */ /* 0x000fe20000010000 */
[----:B------:R-:W-:Y:S01]  /*14b90*/  FADD.FTZ R2, R74, R36 ;  /* 0x000000244a027221 */ /* 0x000fe20000010000 */
[C---:B---3--:R-:W-:Y:S07]  /*14ba0*/  HMMA.16816.F32 R12, R24.reuse, R28, R12 ;  /* 0x0000001c180c723c */ /* 0x048fee000000180c */
[----:B------:R-:W3:Y:S01]  /*14bb0*/  MUFU.EX2 R74, R167 ;  /* 0x000000a7004a7308 */ /* 0x000ee20000000800 */
[----:B------:R-:W-:Y:S01]  /*14bc0*/  FADD.FTZ R2, R69, R2 ;  /* 0x0000000245027221 */ /* 0x000fe20000010000 */
[----:B--2---:R-:W2:Y:S01]  /*14bd0*/  LDSM.16.MT88.4 R36, [R45+0x2800] ;  /* 0x002800002d24783b */ /* 0x004ea20000004200 */
[----:B------:R-:W-:Y:S07]  /*14be0*/  FADD.FTZ R0, R95, R0 ;  /* 0x000000005f007221 */ /* 0x000fee0000010000 */
[----:B------:R-:W-:Y:S01]  /*14bf0*/  MUFU.EX2 R69, R170 ;  /* 0x000000aa00457308 */ /* 0x000fe20000000800 */
[----:B------:R-:W-:Y:S01]  /*14c00*/  FADD.FTZ R28, R101, R2 ;  /* 0x00000002651c7221 */ /* 0x000fe20000010000 */
[----:B------:R-:W-:Y:S08]  /*14c10*/  HMMA.16816.F32 R16, R24, R30, R16 ;  /* 0x0000001e1810723c */ /* 0x000ff00000001810 */
[----:B------:R-:W-:Y:S01]  /*14c20*/  MUFU.EX2 R68, R173 ;  /* 0x000000ad00447308 */ /* 0x000fe20000000800 */
[-CC-:B------:R-:W-:Y:S01]  /*14c30*/  FFMA.FTZ R2, R199, R3.reuse, -R46.reuse ;  /* 0x00000003c7027223 */ /* 0x180fe2000001082e */
[----:B----4-:R-:W-:Y:S01]  /*14c40*/  FFMA.FTZ R40, R200, R3, -R46 ;  /* 0x00000003c8287223 */ /* 0x010fe2000001082e */
[----:B------:R-:W-:Y:S01]  /*14c50*/  FADD.FTZ R0, R94, R0 ;  /* 0x000000005e007221 */ /* 0x000fe20000010000 */
[----:B------:R-:W-:Y:S06]  /*14c60*/  F2FP.F16.F32.PACK_AB R24, R78, R50 ;  /* 0x000000324e18723e */ /* 0x000fec00000000ff */
[----:B------:R4:W-:Y:S01]  /*14c70*/  MUFU.EX2 R47, R2 ;  /* 0x00000002002f7308 */ /* 0x0009e20000000800 */
[----:B------:R-:W-:Y:S01]  /*14c80*/  F2FP.F16.F32.PACK_AB R25, R51, R49 ;  /* 0x000000313319723e */ /* 0x000fe200000000ff */
[----:B------:R-:W-:Y:S01]  /*14c90*/  FADD.FTZ R0, R71, R0 ;  /* 0x0000000047007221 */ /* 0x000fe20000010000 */
[----:B-----5:R-:W-:Y:S07]  /*14ca0*/  F2FP.F16.F32.PACK_AB R26, R76, R75 ;  /* 0x0000004b4c1a723e */ /* 0x020fee00000000ff */
[----:B------:R5:W3:Y:S01]  /*14cb0*/  MUFU.EX2 R72, R40 ;  /* 0x0000002800487308 */ /* 0x000ae20000000800 */
[----:B-1----:R-:W-:Y:S01]  /*14cc0*/  F2FP.F16.F32.PACK_AB R27, R73, R48 ;  /* 0x00000030491b723e */ /* 0x002fe200000000ff */
[----:B------:R-:W-:Y:S08]  /*14cd0*/  FADD.FTZ R0, R56, R0 ;  /* 0x0000000038007221 */ /* 0x000ff00000010000 */
[----:B------:R-:W1:Y:S01]  /*14ce0*/  MUFU.EX2 R71, R169 ;  /* 0x000000a900477308 */ /* 0x000e620000000800 */
[C---:B------:R-:W-:Y:S09]  /*14cf0*/  HMMA.16816.F32 R4, R24.reuse, R32, R4 ;  /* 0x000000201804723c */ /* 0x040ff20000001804 */
[----:B------:R-:W-:Y:S01]  /*14d00*/  MUFU.EX2 R59, R178 ;  /* 0x000000b2003b7308 */ /* 0x000fe20000000800 */
[----:B----4-:R-:W-:Y:S01]  /*14d10*/  FADD.FTZ R2, R66, R28 ;  /* 0x0000001c42027221 */ /* 0x010fe20000010000 */
[-C--:B------:R-:W-:Y:S01]  /*14d20*/  FFMA.FTZ R33, R201, R3.reuse, -R46 ;  /* 0x00000003c9217223 */ /* 0x080fe2000001082e */
[----:B------:R-:W4:Y:S02]  /*14d30*/  LDSM.16.MT88.4 R28, [R44+0x7c00] ;  /* 0x007c00002c1c783b */ /* 0x000f240000004200 */
[----:B-----5:R-:W-:Y:S01]  /*14d40*/  FADD.FTZ R40, R67, R2 ;  /* 0x0000000243287221 */ /* 0x020fe20000010000 */
[C---:B------:R-:W-:Y:S04]  /*14d50*/  HMMA.16816.F32 R8, R24.reuse, R34, R8 ;  /* 0x000000221808723c */ /* 0x040fe80000001808 */
[----:B------:R5:W-:Y:S01]  /*14d60*/  MUFU.EX2 R41, R33 ;  /* 0x0000002100297308 */ /* 0x000be20000000800 */
[----:B------:R-:W-:Y:S01]  /*14d70*/  FADD.FTZ R2, R65, R0 ;  /* 0x0000000041027221 */ /* 0x000fe20000010000 */
[----:B------:R-:W-:Y:S01]  /*14d80*/  FADD.FTZ R0, R92, R40 ;  /* 0x000000285c007221 */ /* 0x000fe20000010000 */
[----:B------:R-:W-:Y:S07]  /*14d90*/  FFMA.FTZ R40, R202, R3, -R46 ;  /* 0x00000003ca287223 */ /* 0x000fee000001082e */
[----:B------:R-:W-:Y:S01]  /*14da0*/  MUFU.EX2 R65, R172 ;  /* 0x000000ac00417308 */ /* 0x000fe20000000800 */
[----:B------:R-:W-:Y:S01]  /*14db0*/  FADD.FTZ R2, R64, R2 ;  /* 0x0000000240027221 */ /* 0x000fe20000010000 */
[----:B------:R-:W-:Y:S01]  /*14dc0*/  FADD.FTZ R32, R70, R0 ;  /* 0x0000000046207221 */ /* 0x000fe20000010000 */
[C---:B--2---:R-:W-:Y:S07]  /*14dd0*/  HMMA.16816.F32 R12, R24.reuse, R36, R12 ;  /* 0x00000024180c723c */ /* 0x044fee000000180c */
[----:B------:R2:W4:Y:S01]  /*14de0*/  MUFU.EX2 R67, R40 ;  /* 0x0000002800437308 */ /* 0x0005220000000800 */
[----:B------:R-:W-:Y:S01]  /*14df0*/  FADD.FTZ R0, R97, R2 ;  /* 0x0000000261007221 */ /* 0x000fe20000010000 */
[----:B------:R-:W-:Y:S08]  /*14e00*/  FADD.FTZ R2, R99, R32 ;  /* 0x0000002063027221 */ /* 0x000ff00000010000 */
[----:B------:R-:W4:Y:S01]  /*14e10*/  MUFU.EX2 R70, R171 ;  /* 0x000000ab00467308 */ /* 0x000f220000000800 */
[----:B-----5:R-:W5:Y:S01]  /*14e20*/  LDSM.16.MT88.4 R32, [R45+0x2c00] ;  /* 0x002c00002d20783b */ /* 0x020f620000004200 */
[----:B------:R-:W-:Y:S01]  /*14e30*/  FADD.FTZ R0, R96, R0 ;  /* 0x0000000060007221 */ /* 0x000fe20000010000 */
[----:B------:R-:W-:Y:S03]  /*14e40*/  HMMA.16816.F32 R16, R24, R38, R16 ;  /* 0x000000261810723c */ /* 0x000fe60000001810 */
[----:B------:R-:W-:Y:S01]  /*14e50*/  FADD.FTZ R2, R100, R2 ;  /* 0x0000000264027221 */ /* 0x000fe20000010000 */
[----:B------:R-:W-:Y:S01]  /*14e60*/  FADD.FTZ R0, R103, R0 ;  /* 0x0000000067007221 */ /* 0x000fe20000010000 */
[----:B---3--:R-:W-:Y:S02]  /*14e70*/  F2FP.F16.F32.PACK_AB R24, R74, R43 ;  /* 0x0000002b4a18723e */ /* 0x008fe400000000ff */
[----:B------:R-:W-:Y:S01]  /*14e80*/  FADD.FTZ R36, R91, R2 ;  /* 0x000000025b247221 */ /* 0x000fe20000010000 */
[-CC-:B------:R-:W-:Y:S01]  /*14e90*/  FFMA.FTZ R2, R203, R3.reuse, -R46.reuse ;  /* 0x00000003cb027223 */ /* 0x180fe2000001082e */
[----:B--2---:R-:W-:Y:S01]  /*14ea0*/  FFMA.FTZ R40, R204, R3, -R46 ;  /* 0x00000003cc287223 */ /* 0x004fe2000001082e */
[----:B------:R-:W-:Y:S01]  /*14eb0*/  FADD.FTZ R0, R93, R0 ;  /* 0x000000005d007221 */ /* 0x000fe20000010000 */
[----:B------:R-:W-:Y:S01]  /*14ec0*/  F2FP.F16.F32.PACK_AB R25, R72, R47 ;  /* 0x0000002f4819723e */ /* 0x000fe200000000ff */
[----:B------:R2:W-:Y:S01]  /*14ed0*/  MUFU.EX2 R64, R2 ;  /* 0x0000000200407308 */ /* 0x0005e20000000800 */
[----:B-1----:R-:W-:Y:S01]  /*14ee0*/  F2FP.F16.F32.PACK_AB R26, R71, R42 ;  /* 0x0000002a471a723e */ /* 0x002fe200000000ff */
[----:B------:R-:W-:Y:S01]  /*14ef0*/  FADD.FTZ R0, R102, R0 ;  /* 0x0000000066007221 */ /* 0x000fe20000010000 */
[----:B----4-:R-:W-:Y:S07]  /*14f00*/  F2FP.F16.F32.PACK_AB R27, R67, R41 ;  /* 0x00000029431b723e */ /* 0x010fee00000000ff */
[----:B------:R1:W3:Y:S01]  /*14f10*/  MUFU.EX2 R66, R40 ;  /* 0x0000002800427308 */ /* 0x0002e20000000800 */
[C---:B------:R-:W-:Y:S03]  /*14f20*/  HMMA.16816.F32 R4, R24.reuse, R28, R4 ;  /* 0x0000001c1804723c */ /* 0x040fe60000001804 */
[-C--:B------:R-:W-:Y:S01]  /*14f30*/  FFMA.FTZ R29, R205, R3.reuse, -R46 ;  /* 0x00000003cd1d7223 */ /* 0x080fe2000001082e */
[----:B--2---:R-:W-:Y:S02]  /*14f40*/  FADD.FTZ R2, R105, R36 ;  /* 0x0000002469027221 */ /* 0x004fe40000010000 */
[----:B------:R-:W2:Y:S02]  /*14f50*/  LDSM.16.MT88.4 R36, [R44+0x8000] ;  /* 0x008000002c24783b */ /* 0x000ea40000004200 */
[C---:B------:R-:W-:Y:S03]  /*14f60*/  HMMA.16816.F32 R8, R24.reuse, R30, R8 ;  /* 0x0000001e1808723c */ /* 0x040fe60000001808 */
[----:B-1----:R-:W-:Y:S01]  /*14f70*/  FADD.FTZ R40, R61, R2 ;  /* 0x000000023d287221 */ /* 0x002fe20000010000 */
[----:B------:R-:W-:Y:S01]  /*14f80*/  FADD.FTZ R2, R54, R0 ;  /* 0x0000000036027221 */ /* 0x000fe20000010000 */
[----:B------:R-:W-:Y:S02]  /*14f90*/  MUFU.EX2 R61, R175 ;  /* 0x000000af003d7308 */ /* 0x000fe40000000800 */
[----:B------:R-:W-:Y:S01]  /*14fa0*/  FADD.FTZ R0, R62, R40 ;  /* 0x000000283e007221 */ /* 0x000fe20000010000 */
[C---:B-----5:R-:W-:Y:S07]  /*14fb0*/  HMMA.16816.F32 R12, R24.reuse, R32, R12 ;  /* 0x00000020180c723c */ /* 0x060fee000000180c */
[----:B------:R-:W-:Y:S01]  /*14fc0*/  MUFU.EX2 R62, R174 ;  /* 0x000000ae003e7308 */ /* 0x000fe20000000800 */
[----:B------:R-:W-:Y:S01]  /*14fd0*/  FADD.FTZ R2, R60, R2 ;  /* 0x000000023c027221 */ /* 0x000fe20000010000 */
[----:B------:R-:W-:Y:S01]  /*14fe0*/  FFMA.FTZ R40, R206, R3, -R46 ;  /* 0x00000003ce287223 */ /* 0x000fe2000001082e */
[----:B------:R-:W-:Y:S07]  /*14ff0*/  FADD.FTZ R28, R87, R0 ;  /* 0x00000000571c7221 */ /* 0x000fee0000010000 */
[----:B------:R1:W-:Y:S01]  /*15000*/  MUFU.EX2 R60, R29 ;  /* 0x0000001d003c7308 */ /* 0x0003e20000000800 */
[----:B------:R-:W-:Y:S01]  /*15010*/  FADD.FTZ R0, R63, R2 ;  /* 0x000000023f007221 */ /* 0x000fe20000010000 */
[----:B------:R-:W-:Y:S08]  /*15020*/  HMMA.16816.F32 R16, R24, R34, R16 ;  /* 0x000000221810723c */ /* 0x000ff00000001810 */
[----:B------:R4:W5:Y:S01]  /*15030*/  MUFU.EX2 R63, R40 ;  /* 0x00000028003f7308 */ /* 0x0009620000000800 */
[----:B------:R-:W-:Y:S01]  /*15040*/  FADD.FTZ R2, R89, R28 ;  /* 0x0000001c59027221 */ /* 0x000fe20000010000 */
[----:B------:R-:W-:Y:S01]  /*15050*/  FADD.FTZ R0, R86, R0 ;  /* 0x0000000056007221 */ /* 0x000fe20000010000 */
[----:B------:R-:W-:Y:S02]  /*15060*/  F2FP.F16.F32.PACK_AB R24, R70, R69 ;  /* 0x000000454618723e */ /* 0x000fe400000000ff */
[----:B------:R-:W-:Y:S01]  /*15070*/  FADD.FTZ R2, R88, R2 ;  /* 0x0000000258027221 */ /* 0x000fe20000010000 */
[----:B------:R-:W-:Y:S01]  /*15080*/  FADD.FTZ R0, R57, R0 ;  /* 0x0000000039007221 */ /* 0x000fe20000010000 */
[----:B---3--:R-:W-:Y:S02]  /*15090*/  F2FP.F16.F32.PACK_AB R25, R66, R64 ;  /* 0x000000404219723e */ /* 0x008fe400000000ff */
[----:B------:R-:W-:Y:S01]  /*150a0*/  FADD.FTZ R32, R82, R2 ;  /* 0x0000000252207221 */ /* 0x000fe20000010000 */
[----:B------:R-:W-:Y:S01]  /*150b0*/  FFMA.FTZ R2, R207, R3, -R46 ;  /* 0x00000003cf027223 */ /* 0x000fe2000001082e */
[----:B-1----:R-:W1:Y:S01]  /*150c0*/  LDSM.16.MT88.4 R28, [R45+0x3000] ;  /* 0x003000002d1c783b */ /* 0x002e620000004200 */
[----:B------:R-:W-:Y:S01]  /*150d0*/  FADD.FTZ R0, R84, R0 ;  /* 0x0000000054007221 */ /* 0x000fe20000010000 */
[----:B------:R-:W-:Y:S01]  /*150e0*/  F2FP.F16.F32.PACK_AB R26, R68, R65 ;  /* 0x00000041441a723e */ /* 0x000fe200000000ff */
[----:B------:R3:W-:Y:S01]  /*150f0*/  MUFU.EX2 R57, R2 ;  /* 0x0000000200397308 */ /* 0x0007e20000000800 */
[-C--:B----4-:R-:W-:Y:S01]  /*15100*/  FFMA.FTZ R40, R208, R3.reuse, -R46 ;  /* 0x00000003d0287223 */ /* 0x090fe2000001082e */
[----:B-----5:R-:W-:Y:S01]  /*15110*/  F2FP.F16.F32.PACK_AB R27, R63, R60 ;  /* 0x0000003c3f1b723e */ /* 0x020fe200000000ff */
[----:B------:R-:W-:Y:S07]  /*15120*/  FADD.FTZ R0, R58, R0 ;  /* 0x000000003a007221 */ /* 0x000fee0000010000 */
[----:B------:R4:W5:Y:S01]  /*15130*/  MUFU.EX2 R56, R40 ;  /* 0x0000002800387308 */ /* 0x0009620000000800 */
[C---:B--2---:R-:W-:Y:S09]  /*15140*/  HMMA.16816.F32 R4, R24.reuse, R36, R4 ;  /* 0x000000241804723c */ /* 0x044ff20000001804 */
[----:B------:R-:W2:Y:S01]  /*15150*/  MUFU.EX2 R58, R225 ;  /* 0x000000e1003a7308 */ /* 0x000ea20000000800 */
[-C--:B------:R-:W-:Y:S01]  /*15160*/  FFMA.FTZ R37, R209, R3.reuse, -R46 ;  /* 0x00000003d1257223 */ /* 0x080fe2000001082e */
[----:B---3--:R-:W-:Y:S02]  /*15170*/  FADD.FTZ R2, R90, R32 ;  /* 0x000000205a027221 */ /* 0x008fe40000010000 */
[----:B------:R-:W3:Y:S01]  /*15180*/  LDSM.16.MT88.4 R32, [R44+0x8400] ;  /* 0x008400002c20783b */ /* 0x000ee20000004200 */
[C---:B------:R-:W-:Y:S05]  /*15190*/  HMMA.16816.F32 R8, R24.reuse, R38, R8 ;  /* 0x000000261808723c */ /* 0x040fea0000001808 */
[----:B------:R5:W-:Y:S01]  /*151a0*/  MUFU.EX2 R54, R37 ;  /* 0x0000002500367308 */ /* 0x000be20000000800 */
[----:B----4-:R-:W-:Y:S01]  /*151b0*/  FADD.FTZ R40, R98, R2 ;  /* 0x0000000262287221 */ /* 0x010fe20000010000 */
[----:B------:R-:W-:Y:S03]  /*151c0*/  FADD.FTZ R2, R83, R0 ;  /* 0x0000000053027221 */ /* 0x000fe60000010000 */
[----:B------:R-:W-:Y:S01]  /*151d0*/  FADD.FTZ R0, R81, R40 ;  /* 0x0000002851007221 */ /* 0x000fe20000010000 */
[----:B------:R-:W-:Y:S01]  /*151e0*/  FADD.FTZ R2, R53, R2 ;  /* 0x0000000235027221 */ /* 0x000fe20000010000 */
[-C--:B------:R-:W-:Y:S03]  /*151f0*/  FFMA.FTZ R40, R218, R3.reuse, -R46 ;  /* 0x00000003da287223 */ /* 0x080fe6000001082e */
[----:B------:R-:W-:Y:S01]  /*15200*/  MUFU.EX2 R53, R227 ;  /* 0x000000e300357308 */ /* 0x000fe20000000800 */
[----:B------:R-:W-:Y:S01]  /*15210*/  FADD.FTZ R36, R85, R0 ;  /* 0x0000000055247221 */ /* 0x000fe20000010000 */
[----:B------:R-:W-:Y:S03]  /*15220*/  FADD.FTZ R0, R80, R2 ;  /* 0x0000000250007221 */ /* 0x000fe60000010000 */
[----:B------:R-:W-:Y:S01]  /*15230*/  FADD.FTZ R2, R55, R36 ;  /* 0x0000002437027221 */ /* 0x000fe20000010000 */
[----:B------:R-:W-:Y:S04]  /*15240*/  FADD.FTZ R0, R52, R0 ;  /* 0x0000000034007221 */ /* 0x000fe80000010000 */
[----:B------:R4:W3:Y:S01]  /*15250*/  MUFU.EX2 R55, R40 ;  /* 0x0000002800377308 */ /* 0x0008e20000000800 */
[----:B-----5:R-:W5:Y:S01]  /*15260*/  LDSM.16.MT88.4 R36, [R45+0x3400] ;  /* 0x003400002d24783b */ /* 0x020f620000004200 */
[----:B------:R-:W-:Y:S01]  /*15270*/  FADD.FTZ R2, R79, R2 ;  /* 0x000000024f027221 */ /* 0x000fe20000010000 */
[C---:B-1----:R-:W-:Y:S07]  /*15280*/  HMMA.16816.F32 R12, R24.reuse, R28, R12 ;  /* 0x0000001c180c723c */ /* 0x042fee000000180c */
[----:B------:R-:W1:Y:S01]  /*15290*/  MUFU.EX2 R52, R228 ;  /* 0x000000e400347308 */ /* 0x000e620000000800 */
[----:B------:R-:W-:Y:S01]  /*152a0*/  FADD.FTZ R0, R77, R0 ;  /* 0x000000004d007221 */ /* 0x000fe20000010000 */
[----:B------:R-:W-:Y:S01]  /*152b0*/  FADD.FTZ R28, R50, R2 ;  /* 0x00000002321c7221 */ /* 0x000fe20000010000 */
[-C--:B------:R-:W-:Y:S02]  /*152c0*/  FFMA.FTZ R2, R219, R3.reuse, -R46 ;  /* 0x00000003db027223 */ /* 0x080fe4000001082e */
[----:B------:R-:W-:Y:S01]  /*152d0*/  FADD.FTZ R0, R49, R0 ;  /* 0x0000000031007221 */ /* 0x000fe20000010000 */
[----:B------:R-:W-:Y:S04]  /*152e0*/  HMMA.16816.F32 R16, R24, R30, R16 ;  /* 0x0000001e1810723c */ /* 0x000fe80000001810 */
[----:B------:R1:W-:Y:S01]  /*152f0*/  MUFU.EX2 R50, R2 ;  /* 0x0000000200327308 */ /* 0x0003e20000000800 */
[----:B----4-:R-:W-:Y:S01]  /*15300*/  FFMA.FTZ R40, R220, R3, -R46 ;  /* 0x00000003dc287223 */ /* 0x010fe2000001082e */
[----:B------:R-:W-:Y:S01]  /*15310*/  FADD.FTZ R0, R51, R0 ;  /* 0x0000000033007221 */ /* 0x000fe20000010000 */
[----:B------:R-:W-:Y:S07]  /*15320*/  F2FP.F16.F32.PACK_AB R24, R61, R62 ;  /* 0x0000003e3d18723e */ /* 0x000fee00000000ff */
[----:B------:R-:W-:Y:S01]  /*15330*/  MUFU.EX2 R49, R120 ;  /* 0x0000007800317308 */ /* 0x000fe20000000800 */
[----:B------:R-:W-:Y:S02]  /*15340*/  F2FP.F16.F32.PACK_AB R25, R56, R57 ;  /* 0x000000393819723e */ /* 0x000fe400000000ff */
[----:B--2---:R-:W-:Y:S07]  /*15350*/  F2FP.F16.F32.PACK_AB R26, R58, R59 ;  /* 0x0000003b3a1a723e */ /* 0x004fee00000000ff */
[----:B------:R2:W4:Y:S01]  /*15360*/  MUFU.EX2 R51, R40 ;  /* 0x0000002800337308 */ /* 0x0005220000000800 */
[----:B---3--:R-:W-:Y:S01]  /*15370*/  F2FP.F16.F32.PACK_AB R27, R55, R54 ;  /* 0x00000036371b723e */ /* 0x008fe200000000ff */
[----:B-1----:R-:W-:Y:S02]  /*15380*/  FADD.FTZ R2, R78, R28 ;  /* 0x0000001c4e027221 */ /* 0x002fe40000010000 */
[----:B------:R-:W1:Y:S04]  /*15390*/  LDSM.16.MT88.4 R28, [R44+0x8800] ;  /* 0x008800002c1c783b */ /* 0x000e680000004200 */
[C---:B------:R-:W-:Y:S03]  /*153a0*/  HMMA.16816.F32 R4, R24.reuse, R32, R4 ;  /* 0x000000201804723c */ /* 0x040fe60000001804 */
[-C--:B------:R-:W-:Y:S01]  /*153b0*/  FFMA.FTZ R33, R221, R3.reuse, -R46 ;  /* 0x00000003dd217223 */ /* 0x080fe2000001082e */
[----:B--2---:R-:W-:Y:S01]  /*153c0*/  FADD.FTZ R40, R75, R2 ;  /* 0x000000024b287221 */ /* 0x004fe20000010000 */
[----:B------:R-:W-:Y:S03]  /*153d0*/  FADD.FTZ R2, R48, R0 ;  /* 0x0000000030027221 */ /* 0x000fe60000010000 */
[C---:B------:R-:W-:Y:S01]  /*153e0*/  HMMA.16816.F32 R8, R24.reuse, R34, R8 ;  /* 0x000000221808723c */ /* 0x040fe20000001808 */
[----:B------:R-:W2:Y:S02]  /*153f0*/  MUFU.EX2 R48, R121 ;  /* 0x0000007900307308 */ /* 0x000ea40000000800 */
[----:B------:R-:W-:Y:S01]  /*15400*/  FADD.FTZ R0, R76, R40 ;  /* 0x000000284c007221 */ /* 0x000fe20000010000 */
[----:B------:R-:W-:Y:S01]  /*15410*/  FADD.FTZ R2, R73, R2 ;  /* 0x0000000249027221 */ /* 0x000fe20000010000 */
[-C--:B------:R-:W-:Y:S02]  /*15420*/  FFMA.FTZ R40, R222, R3.reuse, -R46 ;  /* 0x00000003de287223 */ /* 0x080fe4000001082e */
[----:B------:R-:W-:Y:S01]  /*15430*/  FADD.FTZ R32, R43, R0 ;  /* 0x000000002b207221 */ /* 0x000fe20000010000 */
[C---:B-----5:R-:W-:Y:S03]  /*15440*/  HMMA.16816.F32 R12, R24.reuse, R36, R12 ;  /* 0x00000024180c723c */ /* 0x060fe6000000180c */
[----:B------:R3:W-:Y:S01]  /*15450*/  MUFU.EX2 R43, R33 ;  /* 0x00000021002b7308 */ /* 0x0007e20000000800 */
[----:B------:R-:W-:Y:S01]  /*15460*/  FADD.FTZ R0, R47, R2 ;  /* 0x000000022f007221 */ /* 0x000fe20000010000 */
[----:B------:R-:W-:Y:S08]  /*15470*/  FADD.FTZ R2, R74, R32 ;  /* 0x000000204a027221 */ /* 0x000ff00000010000 */
[----:B------:R5:W1:Y:S01]  /*15480*/  MUFU.EX2 R47, R40 ;  /* 0x00000028002f7308 */ /* 0x000a620000000800 */
[----:B------:R-:W-:Y:S01]  /*15490*/  FFMA.FTZ R36, R223, R3, -R46 ;  /* 0x00000003df247223 */ /* 0x000fe2000001082e */
[----:B------:R-:W-:Y:S01]  /*154a0*/  FADD.FTZ R0, R72, R0 ;  /* 0x0000000048007221 */ /* 0x000fe20000010000 */
[----:B------:R-:W-:Y:S07]  /*154b0*/  HMMA.16816.F32 R16, R24, R38, R16 ;  /* 0x000000261810723c */ /* 0x000fee0000001810 */
[----:B------:R1:W-:Y:S01]  /*154c0*/  MUFU.EX2 R38, R36 ;  /* 0x0000002400267308 */ /* 0x0003e20000000800 */
[----:B------:R-:W-:Y:S01]  /*154d0*/  FADD.FTZ R2, R42, R2 ;  /* 0x000000022a027221 */ /* 0x000fe20000010000 */
[----:B------:R-:W-:Y:S01]  /*154e0*/  FADD.FTZ R0, R41, R0 ;  /* 0x0000000029007221 */ /* 0x000fe20000010000 */
[----:B------:R-:W-:Y:S07]  /*154f0*/  F2FP.F16.F32.PACK_AB R24, R52, R53 ;  /* 0x000000353418723e */ /* 0x000fee00000000ff */
[----:B------:R-:W-:Y:S01]  /*15500*/  MUFU.EX2 R41, R125 ;  /* 0x0000007d00297308 */ /* 0x000fe20000000800 */
[----:B---3--:R-:W3:Y:S01]  /*15510*/  LDSM.16.MT88.4 R32, [R45+0x3800] ;  /* 0x003800002d20783b */ /* 0x008ee20000004200 */
[----:B------:R-:W-:Y:S01]  /*15520*/  FADD.FTZ R37, R67, R0 ;  /* 0x0000000043257221 */ /* 0x000fe20000010000 */
[----:B----4-:R-:W-:Y:S07]  /*15530*/  F2FP.F16.F32.PACK_AB R25, R51, R50 ;  /* 0x000000323319723e */ /* 0x010fee00000000ff */
[----:B------:R-:W4:Y:S01]  /*15540*/  MUFU.EX2 R42, R124 ;  /* 0x0000007c002a7308 */ /* 0x000f220000000800 */
[----:B-----5:R-:W-:Y:S01]  /*15550*/  FADD.FTZ R40, R71, R2 ;  /* 0x0000000247287221 */ /* 0x020fe20000010000 */
[--C-:B------:R-:W-:Y:S01]  /*15560*/  FFMA.FTZ R2, R224, R3, -R46.reuse ;  /* 0x00000003e0027223 */ /* 0x100fe2000001082e */
[----:B--2---:R-:W-:Y:S01]  /*15570*/  F2FP.F16.F32.PACK_AB R26, R48, R49 ;  /* 0x00000031301a723e */ /* 0x004fe200000000ff */
[----:B------:R-:W-:Y:S01]  /*15580*/  FFMA.FTZ R46, R23, R3, -R46 ;  /* 0x00000003172e7223 */ /* 0x000fe2000001082e */
[----:B------:R-:W-:Y:S05]  /*15590*/  FADD.FTZ R0, R69, R40 ;  /* 0x0000002845007221 */ /* 0x000fea0000010000 */
[----:B------:R2:W5:Y:S01]  /*155a0*/  MUFU.EX2 R39, R2 ;  /* 0x0000000200277308 */ /* 0x0005620000000800 */
[----:B-1----:R-:W-:Y:S01]  /*155b0*/  F2FP.F16.F32.PACK_AB R27, R47, R43 ;  /* 0x0000002b2f1b723e */ /* 0x002fe200000000ff */
[----:B------:R-:W-:Y:S08]  /*155c0*/  FADD.FTZ R36, R70, R0 ;  /* 0x0000000046247221 */ /* 0x000ff00000010000 */
[----:B------:R-:W-:Y:S01]  /*155d0*/  MUFU.EX2 R23, R129 ;  /* 0x0000008100177308 */ /* 0x000fe20000000800 */
[C---:B------:R-:W-:Y:S09]  /*155e0*/  HMMA.16816.F32 R4, R24.reuse, R28, R4 ;  /* 0x0000001c1804723c */ /* 0x040ff20000001804 */
[----:B------:R-:W1:Y:S01]  /*155f0*/  MUFU.EX2 R46, R46 ;  /* 0x0000002e002e7308 */ /* 0x000e620000000800 */
[----:B----4-:R-:W-:Y:S01]  /*15600*/  F2FP.F16.F32.PACK_AB R136, R41, R42 ;  /* 0x0000002a2988723e */ /* 0x010fe200000000ff */
[----:B--2---:R-:W-:Y:S01]  /*15610*/  FADD.FTZ R2, R64, R37 ;  /* 0x0000002540027221 */ /* 0x004fe20000010000 */
[----:B-----5:R-:W-:Y:S01]  /*15620*/  F2FP.F16.F32.PACK_AB R137, R39, R38 ;  /* 0x000000262789723e */ /* 0x020fe200000000ff */
[C---:B------:R-:W-:Y:S01]  /*15630*/  HMMA.16816.F32 R8, R24.reuse, R30, R8 ;  /* 0x0000001e1808723c */ /* 0x040fe20000001808 */
[----:B------:R-:W2:Y:S05]  /*15640*/  LDSM.16.MT88.4 R28, [R45+0x3c00] ;  /* 0x003c00002d1c783b */ /* 0x000eaa0000004200 */
[----:B------:R-:W4:Y:S01]  /*15650*/  MUFU.EX2 R37, R229 ;  /* 0x000000e500257308 */ /* 0x000f220000000800 */
[----:B------:R-:W-:Y:S01]  /*15660*/  FADD.FTZ R0, R66, R2 ;  /* 0x0000000242007221 */ /* 0x000fe20000010000 */
[----:B------:R-:W-:Y:S03]  /*15670*/  FADD.FTZ R2, R65, R36 ;  /* 0x0000002441027221 */ /* 0x000fe60000010000 */
[----:B------:R-:W-:Y:S01]  /*15680*/  FADD.FTZ R0, R60, R0 ;  /* 0x000000003c007221 */ /* 0x000fe20000010000 */
[----:B------:R-:W-:Y:S01]  /*15690*/  FADD.FTZ R2, R68, R2 ;  /* 0x0000000244027221 */ /* 0x000fe20000010000 */
[----:B-1----:R-:W-:Y:S02]  /*156a0*/  F2FP.F16.F32.PACK_AB R139, R46, R22 ;  /* 0x000000162e8b723e */ /* 0x002fe400000000ff */
[----:B------:R-:W-:Y:S01]  /*156b0*/  FADD.FTZ R0, R63, R0 ;  /* 0x000000003f007221 */ /* 0x000fe20000010000 */
[----:B------:R-:W-:Y:S01]  /*156c0*/  FADD.FTZ R2, R62, R2 ;  /* 0x000000023e027221 */ /* 0x000fe20000010000 */
[C---:B---3--:R-:W-:Y:S03]  /*156d0*/  HMMA.16816.F32 R12, R24.reuse, R32, R12 ;  /* 0x00000020180c723c */ /* 0x048fe6000000180c */
[----:B------:R-:W-:Y:S01]  /*156e0*/  FADD.FTZ R0, R57, R0 ;  /* 0x0000000039007221 */ /* 0x000fe20000010000 */
[----:B------:R-:W-:Y:S01]  /*156f0*/  FADD.FTZ R3, R61, R2 ;  /* 0x000000023d037221 */ /* 0x000fe20000010000 */
[----:B----4-:R-:W-:Y:S02]  /*15700*/  F2FP.F16.F32.PACK_AB R138, R23, R37 ;  /* 0x00000025178a723e */ /* 0x010fe400000000ff */
        /* <DEDUP_REMOVED lines=28> */
[----:B-1----:R-:W-:Y:S01]  /*158d0*/  IMAD.MOV.U32 R2, RZ, RZ, R21 ;  /* 0x000000ffff027224 */ /* 0x002fe200078e0015 */
[----:B------:R-:W-:Y:S06]  /*158e0*/  @P0 BRA `(.L_x_4853) ;  /* 0xffffff9800c00947 */ /* 0x000fec000383ffff */
.L_x_4846:
[----:B------:R1:W5:Y:S04]  /*158f0*/  LDL R8, [R1+0xc] ;  /* 0x00000c0001087983 */ /* 0x0003680000100800 */
[----:B------:R1:W5:Y:S04]  /*15900*/  LDL R7, [R1+0x14] ;  /* 0x0000140001077983 */ /* 0x0003680000100800 */
[----:B------:R1:W5:Y:S01]  /*15910*/  LD.E R22, desc[UR4][R134.64+0xd8] ;  /* 0x0000d80486167980 */ /* 0x000362000c101900 */
[----:B------:R-:W-:-:S03]  /*15920*/  UMOV UR6, 0xffffffff ;  /* 0xffffffff00067882 */ /* 0x000fc60000000000 */
[----:B------:R-:W-:Y:S05]  /*15930*/  BRA.DIV UR6, `(.L_x_4854) ;  /* 0x0000000606e87947 */ /* 0x000fea000b800000 */
[----:B-----5:R-:W3:Y:S04]  /*15940*/  SHFL.BFLY PT, R5, R8, 0x2, 0x1f ;  /* 0x0c401f0008057f89 */ /* 0x020ee800000e0000 */
[----:B------:R-:W4:Y:S01]  /*15950*/  SHFL.BFLY PT, R2, R7, 0x2, 0x1f ;  /* 0x0c401f0007027f89 */ /* 0x000f2200000e0000 */
[----:B---3--:R-:W-:Y:S01]  /*15960*/  FADD.FTZ R5, R5, R8 ;  /* 0x0000000805057221 */ /* 0x008fe20000010000 */
[----:B----4-:R-:W-:-:S04]  /*15970*/  FADD.FTZ R2, R2, R7 ;  /* 0x0000000702027221 */ /* 0x010fc80000010000 */
[----:B------:R-:W3:Y:S04]  /*15980*/  SHFL.BFLY PT, R6, R5, 0x1, 0x1f ;  /* 0x0c201f0005067f89 */ /* 0x000ee800000e0000 */
[----:B--2---:R2:W4:Y:S01]  /*15990*/  SHFL.BFLY PT, R0, R2, 0x1, 0x1f ;  /* 0x0c201f0002007f89 */ /* 0x00452200000e0000 */
[----:B---3--:R-:W-:-:S07]  /*159a0*/  FADD.FTZ R5, R5, R6 ;  /* 0x0000000605057221 */ /* 0x008fce0000010000 */
.L_x_4861:
[----:B------:R-:W3:Y:S04]  /*159b0*/  LDL.LU R4, [R1+0x20] ;  /* 0x0000200001047983 */ /* 0x000ee80000300800 */
[----:B------:R-:W3:Y:S01]  /*159c0*/  LDL.LU R6, [R1+0x30] ;  /* 0x0000300001067983 */ /* 0x000ee20000300800 */
[----:B----4-:R-:W-:Y:S01]  /*159d0*/  FADD.FTZ R9, R2, R0 ;  /* 0x0000000002097221 */ /* 0x010fe20000010000 */
[----:B------:R-:W2:Y:S01]  /*159e0*/  MUFU.RCP R3, R5 ;  /* 0x0000000500037308 */ /* 0x000ea20000001000 */
[----:B------:R-:W-:Y:S05]  /*159f0*/  WARPSYNC.ALL ;  /* 0x0000000000007948 */ /* 0x000fea0003800000 */
[----:B------:R-:W-:Y:S01]  /*15a00*/  FSETP.NE.FTZ.AND P5, PT, R9, RZ, PT ;  /* 0x000000ff0900720b */ /* 0x000fe20003fb5000 */
[----:B------:R-:W4:Y:S01]  /*15a10*/  LDL R23, [R1+0xac] ;  /* 0x0000ac0001177983 */ /* 0x000f220000100800 */
[----:B------:R-:W1:Y:S01]  /*15a20*/  MUFU.RCP R0, R9 ;  /* 0x0000000900007308 */ /* 0x000e620000001000 */
[----:B------:R-:W-:Y:S01]  /*15a30*/  BAR.SYNC.DEFER_BLOCKING 0x0 ;  /* 0x0000000000007b1d */ /* 0x000fe20000010000 */
[----:B------:R-:W-:-:S04]  /*15a40*/  FSETP.NE.FTZ.AND P0, PT, R5, RZ, PT ;  /* 0x000000ff0500720b */ /* 0x000fc80003f15000 */
[----:B--2---:R-:W-:Y:S02]  /*15a50*/  FSEL R2, R3, 1, P0 ;  /* 0x3f80000003027808 */ /* 0x004fe40000000000 */
[----:B-1----:R-:W-:-:S03]  /*15a60*/  FSEL R0, R0, 1, P5 ;  /* 0x3f80000000007808 */ /* 0x002fc60002800000 */
        /* <DEDUP_REMOVED lines=15> */
[----:B------:R-:W-:Y:S01]  /*15b60*/  FMUL.FTZ R137, R2, R137 ;  /* 0x0000008902897220 */ /* 0x000fe20000410000 */
[----:B---3--:R-:W-:Y:S01]  /*15b70*/  LOP3.LUT R212, R4, 0x3e00, R212, 0xf8, !PT ;  /* 0x00003e0004d47812 */ /* 0x008fe200078ef8d4 */
[----:B------:R-:W-:-:S05]  /*15b80*/  IMAD.SHL.U32 R4, R133, 0x8, RZ ;  /* 0x0000000885047824 */ /* 0x000fca00078e00ff */
[----:B------:R-:W-:-:S04]  /*15b90*/  LOP3.LUT R212, R212, 0x20, R4, 0xf8, !PT ;  /* 0x00000020d4d47812 */ /* 0x000fc800078ef804 */
[----:B------:R-:W-:Y:S02]  /*15ba0*/  LOP3.LUT R212, R212, R6, RZ, 0xfc, !PT ;  /* 0x00000006d4d47212 */ /* 0x000fe400078efcff */
[----:B------:R-:W-:-:S03]  /*15bb0*/  LOP3.LUT R2, R4, 0x80, RZ, 0xc0, !PT ;  /* 0x0000008004027812 */ /* 0x000fc600078ec0ff */
[----:B------:R-:W-:Y:S01]  /*15bc0*/  IMAD R0, R212, 0x4, R210 ;  /* 0x00000004d4007824 */ /* 0x000fe200078e02d2 */
[----:B------:R-:W-:-:S04]  /*15bd0*/  LOP3.LUT R3, R4, 0x40, RZ, 0xc0, !PT ;  /* 0x0000004004037812 */ /* 0x000fc800078ec0ff */
[C---:B------:R-:W-:Y:S01]  /*15be0*/  IADD3 R2, PT, PT, R0.reuse, -R2, RZ ;  /* 0x8000000200027210 */ /* 0x040fe20007ffe0ff */
[----:B------:R-:W-:Y:S01]  /*15bf0*/  IMAD.IADD R4, R0, 0x1, -R3 ;  /* 0x0000000100047824 */ /* 0x000fe200078e0a03 */
[----:B------:R-:W-:Y:S02]  /*15c00*/  STS.64 [R0], R148 ;  /* 0x0000009400007388 */ /* 0x000fe40000000a00 */
[----:B------:R-:W-:Y:S02]  /*15c10*/  IADD3 R3, PT, PT, -R3, R2, RZ ;  /* 0x0000000203037210 */ /* 0x000fe40007ffe1ff */
        /* <DEDUP_REMOVED lines=8> */
[----:B------:R-:W3:Y:S04]  /*15ca0*/  LD.E R8, desc[UR4][R134.64+0x60] ;  /* 0x0000600486087980 */ /* 0x000ee8000c101900 */
[----:B------:R-:W3:Y:S04]  /*15cb0*/  LD.E R15, desc[UR4][R134.64+0xcc] ;  /* 0x0000cc04860f7980 */ /* 0x000ee8000c101900 */
[----:B------:R-:W3:Y:S01]  /*15cc0*/  LD.E.64 R10, desc[UR4][R134.64+0x78] ;  /* 0x00007804860a7980 */ /* 0x000ee2000c101b00 */
[----:B-1----:R-:W3:Y:S01]  /*15cd0*/  S2R R2, SR_CTAID.Y ;  /* 0x0000000000027919 */ /* 0x002ee20000002600 */
[----:B------:R-:W1:Y:S02]  /*15ce0*/  S2R R14, SR_CTAID.X ;  /* 0x00000000000e7919 */ /* 0x000e640000002500 */
[----:B------:R1:W5:Y:S01]  /*15cf0*/  LD.E.64 R12, desc[UR4][R134.64+0xa8] ;  /* 0x0000a804860c7980 */ /* 0x000362000c101b00 */
[----:B------:R-:W-:Y:S01]  /*15d00*/  LOP3.LUT R0, R213, 0xd8, RZ, 0xc0, !PT ;  /* 0x000000d8d5007812 */ /* 0x000fe200078ec0ff */
[----:B------:R4:W3:Y:S01]  /*15d10*/  @P0 MUFU.LG2 R4, R5 ;  /* 0x0000000500040308 */ /* 0x0008e20000000c00 */
[----:B--2---:R-:W-:-:S02]  /*15d20*/  SHF.R.U32.HI R3, RZ, 0x3, R133 ;  /* 0x00000003ff037819 */ /* 0x004fc40000011685 */
[----:B------:R-:W-:-:S04]  /*15d30*/  LOP3.LUT R0, R0, 0x18, R152, 0x78, !PT ;  /* 0x0000001800007812 */ /* 0x000fc800078e7898 */
[----:B------:R-:W-:Y:S02]  /*15d40*/  LOP3.LUT R0, R0, 0xf24, R213, 0xf8, !PT ;  /* 0x00000f2400007812 */ /* 0x000fe400078ef8d5 */
[----:B----4-:R-:W-:Y:S01]  /*15d50*/  IADD3 R5, PT, PT, R3, 0x10, RZ ;  /* 0x0000001003057810 */ /* 0x010fe20007ffe0ff */
[----:B------:R-:W-:Y:S03]  /*15d60*/  BAR.SYNC.DEFER_BLOCKING 0x0 ;  /* 0x0000000000007b1d */ /* 0x000fe60000010000 */
[-C--:B------:R-:W-:Y:S02]  /*15d70*/  ISETP.GE.AND P3, PT, R5, R23.reuse, PT ;  /* 0x000000170500720c */ /* 0x080fe40003f66270 */
[----:B-1----:R-:W-:Y:S02]  /*15d80*/  SHF.L.U32 R5, R14, 0x6, RZ ;  /* 0x000000060e057819 */ /* 0x002fe400000006ff */
[----:B------:R1:W2:Y:S01]  /*15d90*/  @P5 MUFU.LG2 R14, R9 ;  /* 0x00000009000e5308 */ /* 0x0002a20000000c00 */
[----:B------:R-:W-:Y:S01]  /*15da0*/  IMAD R0, R0, 0x4, R210 ;  /* 0x0000000400007824 */ /* 0x000fe200078e02d2 */
[----:B------:R-:W-:-:S02]  /*15db0*/  ISETP.GE.AND P4, PT, R3, R23, PT ;  /* 0x000000170300720c */ /* 0x000fc40003f86270 */
[----:B------:R-:W-:Y:S02]  /*15dc0*/  LOP3.LUT P6, RZ, R133, 0x3, RZ, 0xc0, !PT ;  /* 0x0000000385ff7812 */ /* 0x000fe400078cc0ff */
[----:B------:R-:W4:Y:S04]  /*15dd0*/  LDS.128 R32, [R0] ;  /* 0x0000000000207984 */ /* 0x000f280000000c00 */
[----:B------:R-:W2:Y:S01]  /*15de0*/  LDS.128 R28, [R0+0x800] ;  /* 0x00080000001c7984 */ /* 0x000ea20000000c00 */
[----:B-1----:R-:W-:-:S03]  /*15df0*/  IMAD.MOV.U32 R9, RZ, RZ, -0x800000 ;  /* 0xff800000ff097424 */ /* 0x002fc600078e00ff */
[----:B------:R-:W1:Y:S04]  /*15e00*/  LDS.128 R24, [R0+0x1000] ;  /* 0x0010000000187984 */ /* 0x000e680000000c00 */
[----:B------:R4:W1:Y:S01]  /*15e10*/  LDS.128 R16, [R0+0x1800] ;  /* 0x0018000000107984 */ /* 0x0008620000000c00 */
[----:B------:R-:W-:Y:S01]  /*15e20*/  BSSY.RECONVERGENT B0, `(.L_x_4855) ;  /* 0x0000020000007945 */ /* 0x000fe20003800200 */
[----:B----4-:R-:W-:Y:S01]  /*15e30*/  LOP3.LUT R0, R213, 0xffc, RZ, 0xc0, !PT ;  /* 0x00000ffcd5007812 */ /* 0x010fe200078ec0ff */
[----:B---3--:R-:W-:-:S04]  /*15e40*/  IMAD R2, R6, R2, UR13 ;  /* 0x0000000d06027e24 */ /* 0x008fc8000f8e0202 */
[----:B------:R-:W-:-:S04]  /*15e50*/  IMAD R2, R2, R8, UR11 ;  /* 0x0000000b02027e24 */ /* 0x000fc8000f8e0208 */
[----:B------:R-:W-:Y:S01]  /*15e60*/  IMAD R8, R7, R2, R5 ;  /* 0x0000000207087224 */ /* 0x000fe200078e0205 */
[C---:B------:R-:W-:Y:S01]  /*15e70*/  IADD3 R5, PT, PT, R3.reuse, 0x30, RZ ;  /* 0x0000003003057810 */ /* 0x040fe20007ffe0ff */
[----:B------:R-:W-:Y:S02]  /*15e80*/  VIADD R6, R3, 0x20 ;  /* 0x0000002003067836 */ /* 0x000fe40000000000 */
[----:B------:R-:W-:Y:S01]  /*15e90*/  @P0 FMUL.FTZ R2, R4, 0.69314718246459960938 ;  /* 0x3f31721804020820 */ /* 0x000fe20000410000 */
[----:B------:R-:W-:-:S03]  /*15ea0*/  IMAD R3, R8, R15, RZ ;  /* 0x0000000f08037224 */ /* 0x000fc600078e02ff */
[----:B------:R-:W-:Y:S02]  /*15eb0*/  @P0 FFMA.FTZ R9, R22, R21, R2 ;  /* 0x0000001516090223 */ /* 0x000fe40000010002 */
[----:B------:R-:W-:Y:S01]  /*15ec0*/  IADD3 R0, P0, PT, R3, R0, RZ ;  /* 0x0000000003007210 */ /* 0x000fe20007f1e0ff */
[----:B--2---:R-:W-:Y:S01]  /*15ed0*/  @P5 FMUL.FTZ R4, R14, 0.69314718246459960938 ;  /* 0x3f3172180e045820 */ /* 0x004fe20000410000 */
[----:B------:R-:W-:Y:S02]  /*15ee0*/  ISETP.GE.AND P1, PT, R5, R23, PT ;  /* 0x000000170500720c */ /* 0x000fe40003f26270 */
[----:B------:R-:W-:Y:S02]  /*15ef0*/  LEA.HI.X.SX32 R3, R3, RZ, 0x1, P0 ;  /* 0x000000ff03037211 */ /* 0x000fe400000f0eff */
[----:B------:R-:W-:Y:S02]  /*15f00*/  LOP3.LUT R7, R152, 0x30, RZ, 0xc0, !PT ;  /* 0x0000003098077812 */ /* 0x000fe400078ec0ff */
[----:B------:R-:W-:-:S02]  /*15f10*/  SHF.R.U32.HI R5, RZ, 0x2, R133 ;  /* 0x00000002ff057819 */ /* 0x000fc40000011685 */
[----:B------:R-:W-:Y:S02]  /*15f20*/  LEA R2, P0, R0, R10, 0x2 ;  /* 0x0000000a00027211 */ /* 0x000fe400078010ff */
[----:B------:R-:W-:Y:S02]  /*15f30*/  ISETP.GE.AND P2, PT, R6, R23, PT ;  /* 0x000000170600720c */ /* 0x000fe40003f46270 */
[----:B------:R-:W-:Y:S01]  /*15f40*/  MOV R6, 0xff800000 ;  /* 0xff80000000067802 */ /* 0x000fe20000000f00 */
[----:B------:R-:W-:Y:S01]  /*15f50*/  @P5 FFMA.FTZ R6, R22, R20, R4 ;  /* 0x0000001416065223 */ /* 0x000fe20000010004 */
[----:B------:R-:W-:Y:S02]  /*15f60*/  LOP3.LUT R5, R7, 0x7, R5, 0xf8, !PT ;  /* 0x0000000707057812 */ /* 0x000fe400078ef805 */
[----:B------:R-:W-:Y:S01]  /*15f70*/  LEA.HI.X R3, R0, R11, R3, 0x2, P0 ;  /* 0x0000000b00037211 */ /* 0x000fe200000f1403 */
[----:B-1----:R-:W-:Y:S06]  /*15f80*/  @P6 BRA `(.L_x_4856) ;  /* 0x0000000000246947 */ /* 0x002fec0003800000 */
[C---:B------:R-:W-:Y:S01]  /*15f90*/  VIADD R4, R5.reuse, 0x8 ;  /* 0x0000000805047836 */ /* 0x040fe20000000000 */
        /* <DEDUP_REMOVED lines=8> */
.L_x_4856:
[----:B------:R-:W-:Y:S05]  /*16020*/  BSYNC.RECONVERGENT B0 ;  /* 0x0000000000007941 */ /* 0x000fea0003800200 */
.L_x_4855:
[----:B------:R-:W-:Y:S01]  /*16030*/  MOV R0, 0x1e0 ;  /* 0x000001e000007802 */ /* 0x000fe20000000f00 */
[----:B------:R-:W-:Y:S01]  /*16040*/  @!P4 ST.E.128 desc[UR4][R2.64], R32 ;  /* 0x000000200200c985 */ /* 0x000fe2000c101d04 */
[----:B-1----:R-:W-:-:S03]  /*16050*/  MOV R5, 0x0 ;  /* 0x0000000000057802 */ /* 0x002fc60000000f00 */
[----:B------:R-:W-:Y:S01]  /*16060*/  IMAD.MOV.U32 R4, RZ, RZ, R0 ;  /* 0x000000ffff047224 */ /* 0x000fe200078e0000 */
[----:B------:R-:W-:Y:S04]  /*16070*/  @!P3 ST.E.128 desc[UR4][R2.64+0x800], R28 ;  /* 0x0008001c0200b985 */ /* 0x000fe8000c101d04 */
[----:B------:R1:W-:Y:S02]  /*16080*/  @!P2 ST.E.128 desc[UR4][R2.64+0x1000], R24 ;  /* 0x001000180200a985 */ /* 0x0003e4000c101d04 */
[----:B-1---5:R-:W-:Y:S05]  /*16090*/  @P1 RET.REL.NODEC R4 `(_ZN5flash24flash_fwd_splitkv_kernelI23Flash_fwd_kernel_traitsILi32ELi64ELi256ELi4ELb0ELb0EN7cutlass6half_tE19Flash_kernel_traitsILi32ELi64ELi256ELi4ES3_EELb0ELb1ELb0ELb0ELb1ELb0ELb1ELb0EEEvNS_16Flash_fwd_paramsE) ;  /* 0xfffffe9c04d81950 */ /* 0x022fea0003c3ffff */
[----:B------:R1:W-:Y:S02]  /*160a0*/  ST.E.128 desc[UR4][R2.64+0x1800], R16 ;  /* 0x0018001002007985 */ /* 0x0003e4000c101d04 */
[----:B-1----:R-:W-:Y:S02]  /*160b0*/  MOV R2, R0 ;  /* 0x0000000000027202 */ /* 0x002fe40000000f00 */
[----:B------:R-:W-:-:S04]  /*160c0*/  MOV R3, 0x0 ;  /* 0x0000000000037802 */ /* 0x000fc80000000f00 */
[----:B------:R-:W-:Y:S05]  /*160d0*/  RET.REL.NODEC R2 `(_ZN5flash24flash_fwd_splitkv_kernelI23Flash_fwd_kernel_traitsILi32ELi64ELi256ELi4ELb0ELb0EN7cutlass6half_tE19Flash_kernel_traitsILi32ELi64ELi256ELi4ES3_EELb0ELb1ELb0ELb0ELb1ELb0ELb1ELb0EEEvNS_16Flash_fwd_paramsE) ;  /* 0xfffffe9c02c87950 */ /* 0x000fea0003c3ffff */
.L_x_4854:
[----:B--2---:R-:W-:Y:S01]  /*160e0*/  MOV R0, 0x2 ;  /* 0x0000000200007802 */ /* 0x004fe20000000f00 */
[----:B------:R-:W-:Y:S01]  /*160f0*/  IMAD.MOV.U32 R3, RZ, RZ, 0x1f ;  /* 0x0000001fff037424 */ /* 0x000fe200078e00ff */
[----:B-----5:R-:W-:Y:S02]  /*16100*/  MOV R2, R8 ;  /* 0x0000000800027202 */ /* 0x020fe40000000f00 */
[----:B------:R-:W-:-:S07]  /*16110*/  MOV R4, 0xffffffff ;  /* 0xffffffff00047802 */ /* 0x000fce0000000f00 */
[----:B-1----:R-:W-:Y:S05]  /*16120*/  WARPSYNC.COLLECTIVE R4, `(.L_x_4857) ;  /* 0x0000000004087348 */ /* 0x002fea0003c00000 */
[----:B------:R2:W3:Y:S02]  /*16130*/  SHFL.BFLY P0, R0, R2, R0, R3 ;  /* 0x0c00000002007389 */ /* 0x0004e40000000003 */
[----:B-123--:R-:W-:Y:S05]  /*16140*/  ENDCOLLECTIVE ;  /* 0x000000000000791b */ /* 0x00efea0003800000 */
.L_x_4857:
[----:B------:R-:W-:Y:S02]  /*16150*/  IMAD.MOV.U32 R5, RZ, RZ, R0 ;  /* 0x000000ffff057224 */ /* 0x000fe400078e0000 */
[----:B------:R-:W-:Y:S02]  /*16160*/  IMAD.MOV.U32 R0, RZ, RZ, 0x1 ;  /* 0x00000001ff007424 */ /* 0x000fe400078e00ff */
[----:B------:R-:W-:-:S05]  /*16170*/  FADD.FTZ R5, R5, R8 ;  /* 0x0000000805057221 */ /* 0x000fca0000010000 */
[----:B------:R-:W-:-:S07]  /*16180*/  MOV R2, R5 ;  /* 0x0000000500027202 */ /* 0x000fce0000000f00 */
[----:B------:R-:W-:Y:S05]  /*16190*/  WARPSYNC.COLLECTIVE R4, `(.L_x_4858) ;  /* 0x0000000004087348 */ /* 0x000fea0003c00000 */
[----:B------:R1:W2:Y:S02]  /*161a0*/  SHFL.BFLY P0, R0, R2, R0, R3 ;  /* 0x0c00000002007389 */ /* 0x0002a40000000003 */
[----:B-12---:R-:W-:Y:S05]  /*161b0*/  ENDCOLLECTIVE ;  /* 0x000000000000791b */ /* 0x006fea0003800000 */
.L_x_4858:
[----:B------:R-:W-:Y:S01]  /*161c0*/  MOV R6, R0 ;  /* 0x0000000000067202 */ /* 0x000fe20000000f00 */
[----:B------:R-:W-:Y:S01]  /*161d0*/  IMAD.MOV.U32 R0, RZ, RZ, 0x2 ;  /* 0x00000002ff007424 */ /* 0x000fe200078e00ff */
[----:B------:R-:W-:-:S03]  /*161e0*/  MOV R2, R7 ;  /* 0x0000000700027202 */ /* 0x000fc60000000f00 */
[----:B------:R-:W-:-:S07]  /*161f0*/  FADD.FTZ R5, R5, R6 ;  /* 0x0000000605057221 */ /* 0x000fce0000010000 */
[----:B------:R-:W-:Y:S05]  /*16200*/  WARPSYNC.COLLECTIVE R4, `(.L_x_4859) ;  /* 0x0000000004087348 */ /* 0x000fea0003c00000 */
[----:B------:R1:W2:Y:S02]  /*16210*/  SHFL.BFLY P0, R0, R2, R0, R3 ;  /* 0x0c00000002007389 */ /* 0x0002a40000000003 */
[----:B-12---:R-:W-:Y:S05]  /*16220*/  ENDCOLLECTIVE ;  /* 0x000000000000791b */ /* 0x006fea0003800000 */
.L_x_4859:
[----:B------:R-:W-:Y:S02]  /*16230*/  MOV R2, R0 ;  /* 0x0000000000027202 */ /* 0x000fe40000000f00 */
[----:B------:R-:W-:-:S03]  /*16240*/  MOV R0, 0x1 ;  /* 0x0000000100007802 */ /* 0x000fc60000000f00 */
[----:B------:R-:W-:-:S07]  /*16250*/  FADD.FTZ R2, R2, R7 ;  /* 0x0000000702027221 */ /* 0x000fce0000010000 */
[----:B------:R-:W-:Y:S05]  /*16260*/  WARPSYNC.COLLECTIVE R4, `(.L_x_4860) ;  /* 0x0000000004087348 */ /* 0x000fea0003c00000 */
[----:B------:R1:W2:Y:S02]  /*16270*/  SHFL.BFLY P0, R0, R2, R0, R3 ;  /* 0x0c00000002007389 */ /* 0x0002a40000000003 */
[----:B-12---:R-:W-:Y:S05]  /*16280*/  ENDCOLLECTIVE ;  /* 0x000000000000791b */ /* 0x006fea0003800000 */
.L_x_4860:
[----:B------:R-:W-:Y:S05]  /*16290*/  BRA `(.L_x_4861) ;  /* 0xfffffff400c47947 */ /* 0x000fea000383ffff */
.L_x_4862:
        /* <DEDUP_REMOVED lines=14> */
.L_x_10266:


//--------------------- .text._ZN5flash24flash_fwd_splitkv_kernelI23Flash_fwd_kernel_traitsILi32ELi64ELi256ELi4ELb0ELb0EN7cutlass6half_tE19Flash_kernel_traitsILi32ELi64ELi256ELi4ES3_EELb0ELb1ELb0ELb0ELb1ELb1ELb1ELb0EEEvNS_16Flash_fwd_paramsE --------------------------
	.section	.text._ZN5flash24flash_fwd_splitkv_kernelI23Flash_fwd_kernel_traitsILi32ELi64ELi256ELi4ELb0ELb0EN7cutlass6half_tE19Flash_kernel_traitsILi32ELi64ELi256ELi4ES3_EELb0ELb1ELb0ELb0ELb1ELb1ELb1ELb0EEEvNS_16Flash_fwd_paramsE,"ax",@progbits
	.align	128
        .global         _ZN5flash24flash_fwd_splitkv_kernelI23Flash_fwd_kernel_traitsILi32ELi64ELi256ELi4ELb0ELb0EN7cutlass6half_tE19Flash_kernel_traitsILi32ELi64ELi256ELi4ES3_EELb0ELb1ELb0ELb0ELb1ELb1ELb1ELb0EEEvNS_16Flash_fwd_paramsE
        .type           _ZN5flash24flash_fwd_splitkv_kernelI23Flash_fwd_kernel_traitsILi32ELi64ELi256ELi4ELb0ELb0EN7cutlass6half_tE19Flash_kernel_traitsILi32ELi64ELi256ELi4ES3_EELb0ELb1ELb0ELb0ELb1ELb1ELb1ELb0EEEvNS_16Flash_fwd_paramsE,@function
        .size           _ZN5flash24flash_fwd_splitkv_kernelI23Flash_fwd_kernel_traitsILi32ELi64ELi256ELi4ELb0ELb0EN7cutlass6half_tE19Flash_kernel_traitsILi32ELi64ELi256ELi4ES3_EELb0ELb1ELb0ELb0ELb1ELb1ELb1ELb0EEEvNS_16Flash_fwd_paramsE,(.L_x_10267 - _ZN5flash24flash_fwd_splitkv_kernelI23Flash_fwd_kernel_traitsILi32ELi64ELi256ELi4ELb0ELb0EN7cutlass6half_tE19Flash_kernel_traitsILi32ELi64ELi256ELi4ES3_EELb0ELb1ELb0ELb0ELb1ELb1ELb1ELb0EEEvNS_16Flash_fwd_paramsE)
        .other          _ZN5flash24flash_fwd_splitkv_kernelI23Flash_fwd_kernel_traitsILi32ELi64ELi256ELi4ELb0ELb0EN7cutlass6half_tE19Flash_kernel_traitsILi32ELi64ELi256ELi4ES3_EELb0ELb1ELb0ELb0ELb1ELb1ELb1ELb0EEEvNS_16Flash_fwd_paramsE,@"STO_CUDA_ENTRY STV_DEFAULT"
_ZN5flash24flash_fwd_splitkv_kernelI23Flash_fwd_kernel_traitsILi32ELi64ELi256ELi4ELb0ELb0EN7cutlass6half_tE19Flash_kernel_traitsILi32ELi64ELi256ELi4ES3_EELb0ELb1ELb0ELb0ELb1ELb1ELb1ELb0EEEvNS_16Flash_fwd_paramsE:
.text._ZN5flash24flash_fwd_splitkv_kernelI23Flash_fwd_kernel_traitsILi32ELi64ELi256ELi4ELb0ELb0EN7cutlass6half_tE19Flash_kernel_traitsILi32ELi64ELi256ELi4ES3_EELb0ELb1ELb0ELb0ELb1ELb1ELb1ELb0EEEvNS_16Flash_fwd_paramsE:
[----:B------:R-:W-:Y:S01]  /*0000*/  LDC R1, c[0x0][0x37c] ;  /* 0x0000df00ff017b82 */ /* 0x000fe20000000800 */
[----:B------:R-:W1:Y:S07]  /*0010*/  LDCU UR11, c[0x0][0x3e0] ;  /* 0x00007c00ff0b77ac */ /* 0x000e6e0008000800 */
[----:B------:R-:W2:Y:S01]  /*0020*/  S2UR UR4, SR_CTAID.Z ;  /* 0x00000000000479c3 */ /* 0x000ea20000002700 */
[----:B------:R-:W3:Y:S01]  /*0030*/  S2R R179, SR_CTAID.X ;  /* 0x0000000000b37919 */ /* 0x000ee20000002500 */
[----:B------:R-:W-:Y:S01]  /*0040*/  BSSY.RECONVERGENT B3, `(.L_x_4863) ;  /* 0x000001b000037945 */ /* 0x000fe20003800200 */
[----:B------:R-:W-:Y:S01]  /*0050*/  UMOV UR6, URZ ;  /* 0x000000ff00067c82 */ /* 0x000fe20008000000 */
[----:B------:R-:W-:-:S04]  /*0060*/  MOV R178, 0x1f0 ;  /* 0x000001f000b27802 */ /* 0x000fc80000000f00 */
[----:B------:R-:W4:Y:S08]  /*0070*/  S2UR UR10, SR_CTAID.Y ;  /* 0x00000000000a79c3 */ /* 0x000f300000002600 */
[----:B------:R-:W2:Y:S01]  /*0080*/  LDC R6, c[0x0][0x374] ;  /* 0x0000dd00ff067b82 */ /* 0x000ea20000000800 */
[----:B-1----:R-:W1:Y:S01]  /*0090*/  I2F.U32.RP R0, UR11 ;  /* 0x0000000b00007d06 */ /* 0x002e620008209000 */
[----:B------:R-:W-:-:S06]  /*00a0*/  UISETP.NE.U32.AND UP0, UPT, UR11, URZ, UPT ;  /* 0x000000ff0b00728c */ /* 0x000fcc000bf05070 */
[----:B------:R-:W2:Y:S01]  /*00b0*/  LDC.64 R2, c[0x0][0x348] ;  /* 0x0000d200ff027b82 */ /* 0x000ea20000000a00 */
[----:B-1----:R-:W1:Y:S02]  /*00c0*/  MUFU.RCP R0, R0 ;  /* 0x0000000000007308 */ /* 0x002e640000001000 */
[----:B-1----:R-:W-:-:S06]  /*00d0*/  VIADD R0, R0, 0xffffffe ;  /* 0x0ffffffe00007836 */ /* 0x002fcc0000000000 */
[----:B------:R-:W1:Y:S02]  /*00e0*/  F2I.FTZ.U32.TRUNC.NTZ R0, R0 ;  /* 0x0000000000007305 */ /* 0x000e64000021f000 */
[----:B-1----:R-:W-:-:S13]  /*00f0*/  R2UR UR7, R0 ;  /* 0x00000000000772ca */ /* 0x002fda00000e0000 */
[----:B------:R-:W-:-:S04]  /*0100*/  UIADD3 UR5, UPT, UPT, URZ, -UR7, URZ ;  /* 0x80000007ff057290 */ /* 0x000fc8000fffe0ff */
[----:B------:R-:W-:-:S04]  /*0110*/  UIMAD UR5, UR5, UR11, URZ ;  /* 0x0000000b050572a4 */ /* 0x000fc8000f8e02ff */
[----:B------:R-:W-:-:S04]  /*0120*/  UIMAD.WIDE.U32 UR6, UR7, UR5, UR6 ;  /* 0x00000005070672a5 */ /* 0x000fc8000f8e0006 */
[----:B--2---:R-:W-:-:S04]  /*0130*/  UIMAD.WIDE.U32 UR12, UR7, UR4, URZ ;  /* 0x00000004070c72a5 */ /* 0x004fc8000f8e00ff */
        /* <DEDUP_REMOVED lines=9> */
[----:B---34-:R-:W-:-:S12]  /*01d0*/  UIMAD UR11, UR11, UR5, UR4 ;  /* 0x000000050b0b72a4 */ /* 0x018fd8000f8e0204 */
[----:B------:R-:W-:Y:S05]  /*01e0*/  CALL.REL.NOINC `($_ZN5flash24flash_fwd_splitkv_kernelI23Flash_fwd_kernel_traitsILi32ELi64ELi256ELi4ELb0ELb0EN7cutlass6half_tE19Flash_kernel_traitsILi32ELi64ELi256ELi4ES3_EELb0ELb1ELb0ELb0ELb1ELb1ELb1ELb0EEEvNS_16Flash_fwd_paramsE$_ZN5flash30compute_attn_1rowblock_splitkvI23Flash_fwd_kernel_traitsILi32ELi64ELi256ELi4ELb0ELb0EN7cutlass6half_tE19Flash_kernel_traitsILi32ELi64ELi256ELi4ES3_EELb0ELb1ELb0ELb0ELb1ELb1ELb1ELb0ENS_16Flash_fwd_paramsEEEvRKT8_iiiii) ;  /* 0x0000000000087944 */ /* 0x000fea0003c00000 */
[----:B------:R-:W-:Y:S05]  /*01f0*/  BSYNC.RECONVERGENT B3 ;  /* 0x0000000000037941 */ /* 0x000fea0003800200 */
.L_x_4863:
[----:B------:R-:W-:Y:S05]  /*0200*/  EXIT ;  /* 0x000000000000794d */ /* 0x000fea0003800000 */
        .type           $_ZN5flash24flash_fwd_splitkv_kernelI23Flash_fwd_kernel_traitsILi32ELi64ELi256ELi4ELb0ELb0EN7cutlass6half_tE19Flash_kernel_traitsILi32ELi64ELi256ELi4ES3_EELb0ELb1ELb0ELb0ELb1ELb1ELb1ELb0EEEvNS_16Flash_fwd_paramsE$_ZN5flash30compute_attn_1rowblock_splitkvI23Flash_fwd_kernel_traitsILi32ELi64ELi256ELi4ELb0ELb0EN7cutlass6half_tE19Flash_kernel_traitsILi32ELi64ELi256ELi4ES3_EELb0ELb1ELb0ELb0ELb1ELb1ELb1ELb0ENS_16Flash_fwd_paramsEEEvRKT8_iiiii,@function
        .size           $_ZN5flash24flash_fwd_splitkv_kernelI23Flash_fwd_kernel_traitsILi32ELi64ELi256ELi4ELb0ELb0EN7cutlass6half_tE19Flash_kernel_traitsILi32ELi64ELi256ELi4ES3_EELb0ELb1ELb0ELb0ELb1ELb1ELb1ELb0EEEvNS_16Flash_fwd_paramsE$_ZN5flash30compute_attn_1rowblock_splitkvI23Flash_fwd_kernel_traitsILi32ELi64ELi256ELi4ELb0ELb0EN7cutlass6half_tE19Flash_kernel_traitsILi32ELi64ELi256ELi4ES3_EELb0ELb1ELb0ELb0ELb1ELb1ELb1ELb0ENS_16Flash_fwd_paramsEEEvRKT8_iiiii,(.L_x_10267 - $_ZN5flash24flash_fwd_splitkv_kernelI23Flash_fwd_kernel_traitsILi32ELi64ELi256ELi4ELb0ELb0EN7cutlass6half_tE19Flash_kernel_traitsILi32ELi64ELi256ELi4ES3_EELb0ELb1ELb0ELb0ELb1ELb1ELb1ELb0EEEvNS_16Flash_fwd_paramsE$_ZN5flash30compute_attn_1rowblock_splitkvI23Flash_fwd_kernel_traitsILi32ELi64ELi256ELi4ELb0ELb0EN7cutlass6half_tE19Flash_kernel_traitsILi32ELi64ELi256ELi4ES3_EELb0ELb1ELb0ELb0ELb1ELb1ELb1ELb0ENS_16Flash_fwd_paramsEEEvRKT8_iiiii)
$_ZN5flash24flash_fwd_splitkv_kernelI23Flash_fwd_kernel_traitsILi32ELi64ELi256ELi4ELb0ELb0EN7cutlass6half_tE19Flash_kernel_traitsILi32ELi64ELi256ELi4ES3_EELb0ELb1ELb0ELb0ELb1ELb1ELb1ELb0EEEvNS_16Flash_fwd_paramsE$_ZN5flash30compute_attn_1rowblock_splitkvI23Flash_fwd_kernel_traitsILi32ELi64ELi256ELi4ELb0ELb0EN7cutlass6half_tE19Flash_kernel_traitsILi32ELi64ELi256ELi4ES3_EELb0ELb1ELb0ELb0ELb1ELb1ELb1ELb0ENS_16Flash_fwd_paramsEEEvRKT8_iiiii:
[----:B------:R-:W1:Y:S02]  /*0210*/  LDCU.64 UR4, c[0x0][0x358] ;  /* 0x00006b00ff0477ac */ /* 0x000e640008000a00 */
[----:B-1----:R-:W2:Y:S04]  /*0220*/  LD.E.64 R16, desc[UR4][R2.64+0xe0] ;  /* 0x0000e00402107980 */ /* 0x002ea8000c101b00 */
[----:B------:R-:W3:Y:S04]  /*0230*/  LD.E.64 R4, desc[UR4][R2.64+0xe8] ;  /* 0x0000e80402047980 */ /* 0x000ee8000c101b00 */
[----:B------:R-:W4:Y:S04]  /*0240*/  LD.E.64 R8, desc[UR4][R2.64+0xf0] ;  /* 0x0000f00402087980 */ /* 0x000f28000c101b00 */
[----:B------:R-:W4:Y:S01]  /*0250*/  LD.E.64 R14, desc[UR4][R2.64+0xf8] ;  /* 0x0000f804020e7980 */ /* 0x000f22000c101b00 */
[----:B------:R-:W-:Y:S01]  /*0260*/  USHF.L.U32 UR9, UR13, 0x2, URZ ;  /* 0x000000020d097899 */ /* 0x000fe200080006ff */
[----:B------:R-:W-:Y:S01]  /*0270*/  IMAD.U32 R0, RZ, RZ, UR13 ;  /* 0x0000000dff007e24 */ /* 0x000fe2000f8e00ff */
[----:B--2---:R-:W-:-:S02]  /*0280*/  ISETP.NE.U32.AND P4, PT, R16, RZ, PT ;  /* 0x000000ff1000720c */ /* 0x004fc40003f85070 */
[----:B---3--:R-:W-:Y:S02]  /*0290*/  ISETP.NE.U32.AND P3, PT, R4, RZ, PT ;  /* 0x000000ff0400720c */ /* 0x008fe40003f65070 */
[----:B------:R-:W-:Y:S02]  /*02a0*/  ISETP.NE.AND.EX P4, PT, R17, RZ, PT, P4 ;  /* 0x000000ff1100720c */ /* 0x000fe40003f85340 */
[----:B------:R-:W-:-:S11]  /*02b0*/  ISETP.NE.AND.EX P3, PT, R5, RZ, PT, P3 ;  /* 0x000000ff0500720c */ /* 0x000fd60003f65330 */
[----:B------:R-:W5:Y:S04]  /*02c0*/  @!P4 LD.E R85, desc[UR4][R2.64+0xb4] ;  /* 0x0000b4040255c980 */ /* 0x000f68000c101900 */
[----:B------:R-:W5:Y:S01]  /*02d0*/  @!P3 LD.E R83, desc[UR4][R2.64+0xb8] ;  /* 0x0000b8040253b980 */ /* 0x000f62000c101900 */
[----:B----4-:R-:W-:-:S04]  /*02e0*/  ISETP.NE.U32.AND P1, PT, R8, RZ, PT ;  /* 0x000000ff0800720c */ /* 0x010fc80003f25070 */
[----:B------:R-:W-:Y:S02]  /*02f0*/  ISETP.NE.AND.EX P1, PT, R9, RZ, PT, P1 ;  /* 0x000000ff0900720c */ /* 0x000fe40003f25310 */
[----:B------:R-:W-:-:S04]  /*0300*/  ISETP.NE.U32.AND P2, PT, R16, RZ, PT ;  /* 0x000000ff1000720c */ /* 0x000fc80003f45070 */
[----:B------:R-:W-:Y:S01]  /*0310*/  ISETP.NE.AND.EX P2, PT, R17, RZ, PT, P2 ;  /* 0x000000ff1100720c */ /* 0x000fe20003f45320 */
[----:B------:R-:W-:Y:S01]  /*0320*/  IMAD.WIDE.U32 R16, R0, 0x4, R16 ;  /* 0x0000000400107825 */ /* 0x000fe200078e0010 */
[----:B------:R-:W-:-:S03]  /*0330*/  USHF.R.U32.HI UR8, URZ, 0x1e, UR13 ;  /* 0x0000001eff087899 */ /* 0x000fc6000801160d */
[----:B------:R-:W-:Y:S01]  /*0340*/  IMAD.MOV.U32 R11, RZ, RZ, RZ ;  /* 0x000000ffff0b7224 */ /* 0x000fe200078e00ff */
[----:B------:R-:W5:Y:S01]  /*0350*/  @P4 LD.E R0, desc[UR4][R16.64+0x4] ;  /* 0x0000040410004980 */ /* 0x000f62000c101900 */
[----:B------:R-:W-:Y:S01]  /*0360*/  @P1 IADD3 R12, P0, PT, R8, UR9, RZ ;  /* 0x00000009080c1c10 */ /* 0x000fe2000ff1e0ff */
[----:B------:R-:W-:-:S06]  /*0370*/  IMAD.MOV.U32 R8, RZ, RZ, -0x1 ;  /* 0xffffffffff087424 */ /* 0x000fcc00078e00ff */
[----:B------:R1:W5:Y:S01]  /*0380*/  @P2 LD.E R8, desc[UR4][R16.64] ;  /* 0x0000000410082980 */ /* 0x000362000c101900 */
[----:B------:R-:W-:-:S04]  /*0390*/  ISETP.NE.U32.AND P2, PT, R4, RZ, PT ;  /* 0x000000ff0400720c */ /* 0x000fc80003f45070 */
[----:B------:R-:W-:Y:S02]  /*03a0*/  ISETP.NE.AND.EX P2, PT, R5, RZ, PT, P2 ;  /* 0x000000ff0500720c */ /* 0x000fe40003f45320 */
[----:B------:R-:W-:Y:S01]  /*03b0*/  @P1 IADD3.X R13, PT, PT, R9, UR8, RZ, P0, !PT ;  /* 0x00000008090d1c10 */ /* 0x000fe200087fe4ff */
[----:B------:R-:W-:Y:S01]  /*03c0*/  BSSY.RECONVERGENT B0, `(.L_x_4864) ;  /* 0x000000c000007945 */ /* 0x000fe20003800200 */
[----:B------:R-:W-:-:S03]  /*03d0*/  ISETP.NE.U32.AND P0, PT, R14, RZ, PT ;  /* 0x000000ff0e00720c */ /* 0x000fc60003f05070 */
[----:B------:R2:W5:Y:S01]  /*03e0*/  @P1 LD.E R11, desc[UR4][R12.64] ;  /* 0x000000040c0b1980 */ /* 0x000562000c101900 */
[----:B------:R-:W-:Y:S02]  /*03f0*/  ISETP.NE.AND.EX P0, PT, R15, RZ, PT, P0 ;  /* 0x000000ff0f00720c */ /* 0x000fe40003f05300 */
        /* <DEDUP_REMOVED lines=8> */
.L_x_4865:
[----:B------:R-:W-:Y:S05]  /*0480*/  BSYNC.RECONVERGENT B0 ;  /* 0x0000000000007941 */ /* 0x000fea0003800200 */
.L_x_4864:
[----:B------:R-:W-:Y:S04]  /*0490*/  BSSY.RECONVERGENT B0, `(.L_x_4866) ;  /* 0x0000007000007945 */ /* 0x000fe80003800200 */
[----:B------:R-:W-:Y:S05]  /*04a0*/  @!P3 BRA `(.L_x_4867) ;  /* 0x000000000014b947 */ /* 0x000fea0003800000 */
[----:B------:R-:W2:Y:S02]  /*04b0*/  LD.E.U8 R4, desc[UR4][R2.64+0x1b2] ;  /* 0x0001b20402047980 */ /* 0x000ea4000c101100 */
[----:B--2---:R-:W-:-:S13]  /*04c0*/  ISETP.NE.AND P1, PT, R4, RZ, PT ;  /* 0x000000ff0400720c */ /* 0x004fda0003f25270 */
[----:B-----5:R-:W2:Y:S02]  /*04d0*/  @P1 LD.E R83, desc[UR4][R16.64+0x4] ;  /* 0x0000040410531980 */ /* 0x020ea4000c101900 */
[----:B--2---:R-:W-:-:S06]  /*04e0*/  @P1 IADD3 R83, PT, PT, R83, -R12, RZ ;  /* 0x8000000c53531210 */ /* 0x004fcc0007ffe0ff */
[----:B------:R2:W5:Y:S02]  /*04f0*/  @!P1 LD.E R83, desc[UR4][R16.64] ;  /* 0x0000000410539980 */ /* 0x000564000c101900 */
.L_x_4867:
[----:B------:R-:W-:Y:S05]  /*0500*/  BSYNC.RECONVERGENT B0 ;  /* 0x0000000000007941 */ /* 0x000fea0003800200 */
.L_x_4866:
        /* <DEDUP_REMOVED lines=8> */
.L_x_4869:
[----:B------:R-:W3:Y:S01]  /*0590*/  LD.E.64 R4, desc[UR4][R2.64+0x108] ;  /* 0x0001080402047980 */ /* 0x000ee2000c101b00 */
[----:B------:R-:W-:Y:S01]  /*05a0*/  BSSY.RECONVERGENT B0, `(.L_x_4871) ;  /* 0x0000006000007945 */ /* 0x000fe20003800200 */
[----:B------:R-:W-:Y:S01]  /*05b0*/  IMAD.MOV.U32 R0, RZ, RZ, RZ ;  /* 0x000000ffff007224 */ /* 0x000fe200078e00ff */
[----:B---3--:R-:W-:-:S04]  /*05c0*/  ISETP.NE.U32.AND P0, PT, R4, RZ, PT ;  /* 0x000000ff0400720c */ /* 0x008fc80003f05070 */
[----:B------:R-:W-:-:S13]  /*05d0*/  ISETP.NE.AND.EX P0, PT, R5, RZ, PT, P0 ;  /* 0x000000ff0500720c */ /* 0x000fda0003f05300 */
[----:B------:R-:W-:Y:S05]  /*05e0*/  @!P0 BRA `(.L_x_4872) ;  /* 0x0000000000048947 */ /* 0x000fea0003800000 */
[----:B------:R3:W5:Y:S02]  /*05f0*/  LD.E R0, desc[UR4][R2.64+0xbc] ;  /* 0x0000bc0402007980 */ /* 0x000764000c101900 */
.L_x_4872:
[----:B------:R-:W-:Y:S05]  /*0600*/  BSYNC.RECONVERGENT B0 ;  /* 0x0000000000007941 */ /* 0x000fea0003800200 */
.L_x_4871:
[----:B-----5:R-:W-:Y:S02]  /*0610*/  IADD3 R83, PT, PT, R0, R83, -R11 ;  /* 0x0000005300537210 */ /* 0x020fe40007ffe80b */
.L_x_4870:
[----:B------:R-:W-:Y:S05]  /*0620*/  BSYNC.RECONVERGENT B1 ;  /* 0x0000000000017941 */ /* 0x000fea0003800200 */
.L_x_4868:
[----:B------:R-:W-:Y:S01]  /*0630*/  IMAD.SHL.U32 R169, R179, 0x40, RZ ;  /* 0x00000040b3a97824 */ /* 0x000fe200078e00ff */
[----:B------:R-:W-:Y:S01]  /*0640*/  MOV R4, R178 ;  /* 0x000000b200047202 */ /* 0x000fe20000000f00 */
[----:B------:R-:W-:-:S03]  /*0650*/  IMAD.MOV.U32 R5, RZ, RZ, 0x0 ;  /* 0x00000000ff057424 */ /* 0x000fc600078e00ff */
[----:B------:R-:W-:-:S13]  /*0660*/  ISETP.GT.AND P0, PT, R85, R169, PT ;  /* 0x000000a95500720c */ /* 0x000fda0003f04270 */
[----:B-123--:R-:W-:Y:S05]  /*0670*/  @!P0 RET.REL.NODEC R4 `(_ZN5flash24flash_fwd_splitkv_kernelI23Flash_fwd_kernel_traitsILi32ELi64ELi256ELi4ELb0ELb0EN7cutlass6half_tE19Flash_kernel_traitsILi32ELi64ELi256ELi4ES3_EELb0ELb1ELb0ELb0ELb1ELb1ELb1ELb0EEEvNS_16Flash_fwd_paramsE) ;  /* 0xfffffff804608950 */ /* 0x00efea0003c3ffff */
        /* <DEDUP_REMOVED lines=57> */
[----:B------:R-:W5:Y:S04]  /*0a10*/  LD.E.64 R8, desc[UR4][R2.64+0xa8] ;  /* 0x0000a80402087980 */ /* 0x000f68000c101b00 */
[----:B------:R1:W5:Y:S01]  /*0a20*/  LD.E.64 R10, desc[UR4][R2.64+0x78] ;  /* 0x00007804020a7980 */ /* 0x000362000c101b00 */
[----:B------:R-:W-:Y:S01]  /*0a30*/  IMAD.IADD R85, R85, 0x1, -R169 ;  /* 0x0000000155557824 */ /* 0x000fe200078e0aa9 */
[----:B-1----:R-:W2:Y:S02]  /*0a40*/  S2R R2, SR_CTAID.Y ;  /* 0x0000000000027919 */ /* 0x002ea40000002600 */
[----:B--2---:R-:W-:-:S04]  /*0a50*/  IMAD R2, R4, R2, UR13 ;  /* 0x0000000d04027e24 */ /* 0x004fc8000f8e0202 */
[----:B---3--:R-:W-:-:S04]  /*0a60*/  IMAD R2, R2, R6, UR11 ;  /* 0x0000000b02027e24 */ /* 0x008fc8000f8e0206 */
[----:B------:R-:W-:Y:S01]  /*0a70*/  IMAD R5, R5, R2, R169 ;  /* 0x0000000205057224 */ /* 0x000fe200078e02a9 */
[----:B------:R-:W-:-:S03]  /*0a80*/  SHF.R.U32.HI R2, RZ, 0x3, R151 ;  /* 0x00000003ff027819 */ /* 0x000fc60000011697 */
[C---:B----4-:R-:W-:Y:S01]  /*0a90*/  IMAD R0, R5.reuse, R0, RZ ;  /* 0x0000000005007224 */ /* 0x050fe200078e02ff */
[C---:B------:R-:W-:Y:S01]  /*0aa0*/  IADD3 R3, P0, PT, R5.reuse, R2, RZ ;  /* 0x0000000205037210 */ /* 0x040fe20007f1e0ff */
[C---:B------:R-:W-:Y:S01]  /*0ab0*/  VIADD R6, R2.reuse, 0x10 ;  /* 0x0000001002067836 */ /* 0x040fe20000000000 */
[CC--:B------:R-:W-:Y:S01]  /*0ac0*/  ISETP.GE.AND P3, PT, R2.reuse, R85.reuse, PT ;  /* 0x000000550200720c */ /* 0x0c0fe20003f66270 */
[----:B------:R-:W-:Y:S01]  /*0ad0*/  VIADD R4, R2, 0x20 ;  /* 0x0000002002047836 */ /* 0x000fe20000000000 */
[----:B------:R-:W-:Y:S02]  /*0ae0*/  LEA.HI.X.SX32 R5, R5, RZ, 0x1, P0 ;  /* 0x000000ff05057211 */ /* 0x000fe400000f0eff */
[----:B-----5:R-:W-:Y:S02]  /*0af0*/  LEA R8, P0, R3, R8, 0x2 ;  /* 0x0000000803087211 */ /* 0x020fe400078010ff */
[----:B------:R-:W-:Y:S02]  /*0b00*/  ISETP.GE.AND P2, PT, R6, R85, PT ;  /* 0x000000550600720c */ /* 0x000fe40003f46270 */
[----:B------:R-:W-:-:S02]  /*0b10*/  LOP3.LUT P6, R6, R151, 0x7, RZ, 0xc0, !PT ;  /* 0x0000000797067812 */ /* 0x000fc400078cc0ff */
[----:B------:R-:W-:Y:S01]  /*0b20*/  LEA.HI.X R9, R3, R9, R5, 0x2, P0 ;  /* 0x0000000903097211 */ /* 0x000fe200000f1405 */
[----:B------:R-:W-:Y:S01]  /*0b30*/  VIADD R3, R2, 0x30 ;  /* 0x0000003002037836 */ /* 0x000fe20000000000 */
[----:B------:R-:W-:Y:S02]  /*0b40*/  LEA R151, P0, R151, R0, 0x2 ;  /* 0x0000000097977211 */ /* 0x000fe400078010ff */
[-C--:B------:R-:W-:Y:S02]  /*0b50*/  ISETP.GE.AND P1, PT, R4, R85.reuse, PT ;  /* 0x000000550400720c */ /* 0x080fe40003f26270 */
[----:B------:R-:W-:Y:S02]  /*0b60*/  LEA.HI.X.SX32 R0, R0, RZ, 0x1, P0 ;  /* 0x000000ff00007211 */ /* 0x000fe400000f0eff */
[----:B------:R-:W-:Y:S02]  /*0b70*/  LEA R4, P0, R151, R10, 0x2 ;  /* 0x0000000a97047211 */ /* 0x000fe400078010ff */
[----:B------:R-:W-:-:S02]  /*0b80*/  ISETP.GE.OR P6, PT, R2, R85, P6 ;  /* 0x000000550200720c */ /* 0x000fc400037c6670 */
[----:B------:R-:W-:Y:S02]  /*0b90*/  LEA.HI.X R5, R151, R11, R0, 0x2, P0 ;  /* 0x0000000b97057211 */ /* 0x000fe400000f1400 */
[----:B------:R-:W-:Y:S02]  /*0ba0*/  ISETP.GE.AND P0, PT, R3, R85, PT ;  /* 0x000000550300720c */ /* 0x000fe40003f06270 */
[C---:B------:R-:W-:Y:S01]  /*0bb0*/  ISETP.NE.OR P5, PT, R6.reuse, RZ, P2 ;  /* 0x000000ff0600720c */ /* 0x040fe200017a5670 */
[----:B------:R-:W-:Y:S01]  /*0bc0*/  @!P3 ST.E.128 desc[UR4][R4.64], RZ ;  /* 0x000000ff0400b985 */ /* 0x000fe2000c101d04 */
[----:B------:R-:W-:-:S03]  /*0bd0*/  ISETP.NE.OR P4, PT, R6, RZ, P1 ;  /* 0x000000ff0600720c */ /* 0x000fc60000f85670 */
[----:B------:R-:W-:Y:S02]  /*0be0*/  @!P2 ST.E.128 desc[UR4][R4.64+0x800], RZ ;  /* 0x000800ff0400a985 */ /* 0x000fe4000c101d04 */
[----:B------:R-:W-:Y:S02]  /*0bf0*/  @!P6 IMAD.MOV.U32 R3, RZ, RZ, -0x800000 ;  /* 0xff800000ff03e424 */ /* 0x000fe400078e00ff */
[----:B------:R-:W-:Y:S04]  /*0c00*/  @!P1 ST.E.128 desc[UR4][R4.64+0x1000], RZ ;  /* 0x001000ff04009985 */ /* 0x000fe8000c101d04 */
[----:B------:R-:W-:Y:S01]  /*0c10*/  @!P0 ST.E.128 desc[UR4][R4.64+0x1800], RZ ;  /* 0x001800ff04008985 */ /* 0x000fe2000c101d04 */
[----:B------:R-:W-:Y:S01]  /*0c20*/  ISETP.NE.OR P0, PT, R6, RZ, P0 ;  /* 0x000000ff0600720c */ /* 0x000fe20000705670 */
[----:B------:R-:W-:-:S02]  /*0c30*/  @!P5 IMAD.MOV.U32 R2, RZ, RZ, -0x800000 ;  /* 0xff800000ff02d424 */ /* 0x000fc400078e00ff */
[----:B------:R-:W-:Y:S01]  /*0c40*/  @!P4 IMAD.MOV.U32 R0, RZ, RZ, -0x800000 ;  /* 0xff800000ff00c424 */ /* 0x000fe200078e00ff */
[----:B------:R1:W-:Y:S04]  /*0c50*/  @!P6 ST.E desc[UR4][R8.64], R3 ;  /* 0x000000030800e985 */ /* 0x0003e8000c101904 */
[----:B------:R2:W-:Y:S04]  /*0c60*/  @!P5 ST.E desc[UR4][R8.64+0x40], R2 ;  /* 0x000040020800d985 */ /* 0x0005e8000c101904 */
[----:B------:R3:W-:Y:S01]  /*0c70*/  @!P4 ST.E desc[UR4][R8.64+0x80], R0 ;  /* 0x000080000800c985 */ /* 0x0007e2000c101904 */
[----:B-1----:R-:W-:-:S02]  /*0c80*/  IMAD.MOV.U32 R3, RZ, RZ, 0x0 ;  /* 0x00000000ff037424 */ /* 0x002fc400078e00ff */
[----:B--2---:R-:W-:-:S04]  /*0c90*/  IMAD.MOV.U32 R2, RZ, RZ, R178 ;  /* 0x000000ffff027224 */ /* 0x004fc800078e00b2 */
[----:B---3--:R-:W-:Y:S05]  /*0ca0*/  @P0 RET.REL.NODEC R2 `(_ZN5flash24flash_fwd_splitkv_kernelI23Flash_fwd_kernel_traitsILi32ELi64ELi256ELi4ELb0ELb0EN7cutlass6half_tE19Flash_kernel_traitsILi32ELi64ELi256ELi4ES3_EELb0ELb1ELb0ELb0ELb1ELb1ELb1ELb0EEEvNS_16Flash_fwd_paramsE) ;  /* 0xfffffff002d40950 */ /* 0x008fea0003c3ffff */
[----:B------:R-:W-:Y:S02]  /*0cb0*/  MOV R0, 0xff800000 ;  /* 0xff80000000007802 */ /* 0x000fe40000000f00 */
[----:B------:R-:W-:-:S03]  /*0cc0*/  MOV R179, 0x0 ;  /* 0x0000000000b37802 */ /* 0x000fc60000000f00 */
[----:B------:R1:W-:Y:S02]  /*0cd0*/  ST.E desc[UR4][R8.64+0xc0], R0 ;  /* 0x0000c00008007985 */ /* 0x0003e4000c101904 */
[----:B-1----:R-:W-:Y:S05]  /*0ce0*/  RET.REL.NODEC R178 `(_ZN5flash24flash_fwd_splitkv_kernelI23Flash_fwd_kernel_traitsILi32ELi64ELi256ELi4ELb0ELb0EN7cutlass6half_tE19Flash_kernel_traitsILi32ELi64ELi256ELi4ES3_EELb0ELb1ELb0ELb0ELb1ELb1ELb1ELb0EEEvNS_16Flash_fwd_paramsE) ;  /* 0xfffffff0b2c47950 */ /* 0x002fea0003c3ffff */
.L_x_4873:
        /* <DEDUP_REMOVED lines=87> */
[-C--:B------:R-:W-:Y:S02]  /*1260*/  IMAD R6, R19, R0.reuse, RZ ;  /* 0x0000000013067224 */ /* 0x080fe400078e02ff */
[----:B------:R-:W-:-:S04]  /*1270*/  IMAD.WIDE.U32 R10, R18, R0, RZ ;  /* 0x00000000120a7225 */ /* 0x000fc800078e00ff */
[----:B------:R-:W-:-:S05]  /*1280*/  IMAD R6, R18, R5, R6 ;  /* 0x0000000512067224 */ /* 0x000fca00078e0206 */
        /* <DEDUP_REMOVED lines=15> */
.L_x_4875:
        /* <DEDUP_REMOVED lines=53> */
[-C--:B------:R-:W-:Y:S01]  /*16d0*/  IMAD R5, R171, R15.reuse, RZ ;  /* 0x0000000fab057224 */ /* 0x080fe200078e02ff */
[----:B------:R-:W-:Y:S01]  /*16e0*/  SHF.R.S32.HI R14, RZ, 0x1f, R15 ;  /* 0x0000001fff0e7819 */ /* 0x000fe2000001140f */
[----:B------:R-:W-:Y:S01]  /*16f0*/  @!P2 IMAD R0, R0, R40, R4 ;  /* 0x000000280000a224 */ /* 0x000fe200078e0204 */
[----:B------:R-:W-:Y:S01]  /*1700*/  @!P0 IADD3 R9, PT, PT, -R9, RZ, RZ ;  /* 0x000000ff09098210 */ /* 0x000fe20007ffe1ff */
[----:B------:R-:W-:Y:S01]  /*1710*/  IMAD.WIDE.U32 R6, R170, R15, R6 ;  /* 0x0000000faa067225 */ /* 0x000fe200078e0006 */
[----:B------:R-:W-:-:S03]  /*1720*/  @!P3 LOP3.LUT R9, RZ, R20, RZ, 0x33, !PT ;  /* 0x00000014ff09b212 */ /* 0x000fc600078e33ff */
[----:B------:R-:W-:-:S04]  /*1730*/  @!P2 IMAD.WIDE.U32 R22, R40, R11, RZ ;  /* 0x0000000b2816a225 */ /* 0x000fc800078e00ff */
[----:B------:R-:W-:Y:S01]  /*1740*/  IMAD R5, R14, R170, R5 ;  /* 0x000000aa0e057224 */ /* 0x000fe200078e0205 */
[----:B------:R-:W-:Y:S01]  /*1750*/  @!P2 IADD3 R23, PT, PT, R23, R0, RZ ;  /* 0x000000001717a210 */ /* 0x000fe20007ffe0ff */
[----:B------:R-:W-:Y:S01]  /*1760*/  @P2 IMAD.IADD R11, R11, 0x1, R12 ;  /* 0x000000010b0b2824 */ /* 0x000fe200078e020c */
[----:B------:R-:W-:Y:S01]  /*1770*/  MOV R12, R6 ;  /* 0x00000006000c7202 */ /* 0x000fe20000000f00 */
[----:B----4-:R-:W-:Y:S01]  /*1780*/  @!P2 IMAD R4, R19, R10, RZ ;  /* 0x0000000a1304a224 */ /* 0x010fe200078e02ff */
[----:B------:R-:W-:Y:S01]  /*1790*/  IADD3 R13, PT, PT, R7, R5, RZ ;  /* 0x00000005070d7210 */ /* 0x000fe20007ffe0ff */
[-C--:B------:R-:W-:Y:S01]  /*17a0*/  IMAD R5, R17, R9.reuse, RZ ;  /* 0x0000000911057224 */ /* 0x080fe200078e02ff */
[----:B------:R-:W-:Y:S02]  /*17b0*/  @!P2 SHF.R.S32.HI R0, RZ, 0x1f, R10 ;  /* 0x0000001fff00a819 */ /* 0x000fe4000001140a */
[----:B------:R-:W-:Y:S01]  /*17c0*/  SHF.R.S32.HI R6, RZ, 0x1f, R9 ;  /* 0x0000001fff067819 */ /* 0x000fe20000011409 */
[----:B------:R-:W-:-:S04]  /*17d0*/  IMAD.WIDE.U32 R12, R16, R9, R12 ;  /* 0x00000009100c7225 */ /* 0x000fc800078e000c */
[----:B------:R-:W-:Y:S02]  /*17e0*/  @!P2 IMAD R0, R18, R0, R4 ;  /* 0x000000001200a224 */ /* 0x000fe400078e0204 */
[----:B------:R-:W-:Y:S02]  /*17f0*/  IMAD R6, R16, R6, R5 ;  /* 0x0000000610067224 */ /* 0x000fe400078e0205 */
[----:B------:R-:W-:-:S04]  /*1800*/  @!P2 IMAD.WIDE.U32 R18, R18, R10, R22 ;  /* 0x0000000a1212a225 */ /* 0x000fc800078e0016 */
        /* <DEDUP_REMOVED lines=8> */
.L_x_4876:
[----:B------:R-:W-:Y:S05]  /*1890*/  BSYNC.RECONVERGENT B0 ;  /* 0x0000000000007941 */ /* 0x000fea0003800200 */
.L_x_4874:
[----:B------:R-:W-:Y:S01]  /*18a0*/  ISETP.NE.AND P0, PT, R8, -0x1, PT ;  /* 0xffffffff0800780c */ /* 0x000fe20003f05270 */
[----:B------:R-:W2:Y:S04]  /*18b0*/  LD.E.64 R22, desc[UR4][R2.64+0x30] ;  /* 0x0000300402167980 */ /* 0x000ea8000c101b00 */
[----:B------:R-:W3:Y:S04]  /*18c0*/  LD.E.64 R26, desc[UR4][R2.64+0x48] ;  /* 0x00004804021a7980 */ /* 0x000ee8000c101b00 */
[----:B------:R-:W4:Y:S04]  /*18d0*/  LD.E.64 R12, desc[UR4][R2.64+0x8] ;  /* 0x00000804020c7980 */ /* 0x000f28000c101b00 */
[----:B------:R-:W3:Y:S04]  /*18e0*/  @!P0 LD.E.64 R10, desc[UR4][R2.64+0x18] ;  /* 0x00001804020a8980 */ /* 0x000ee8000c101b00 */
[----:B------:R-:W4:Y:S01]  /*18f0*/  LD.E.64 R6, desc[UR4][R2.64] ;  /* 0x0000000402067980 */ /* 0x000f22000c101b00 */
[----:B------:R-:W-:Y:S01]  /*1900*/  IMAD.SHL.U32 R181, R151, 0x8, RZ ;  /* 0x0000000897b57824 */ /* 0x000fe200078e00ff */
[----:B------:R-:W-:Y:S01]  /*1910*/  USHF.R.S32.HI UR6, URZ, 0x1f, UR11 ;  /* 0x0000001fff067899 */ /* 0x000fe2000801140b */
[----:B------:R-:W-:-:S05]  /*1920*/  SHF.R.U32.HI R88, RZ, 0x2, R151 ;  /* 0x00000002ff587819 */ /* 0x000fca0000011697 */
[----:B------:R-:W-:Y:S02]  /*1930*/  IMAD R173, R171, R88, RZ ;  /* 0x00000058abad7224 */ /* 0x000fe400078e02ff */
[----:B------:R-:W-:Y:S02]  /*1940*/  IMAD.IADD R169, R85, 0x1, -R169 ;  /* 0x0000000155a97824 */ /* 0x000fe400078e0aa9 */
[----:B------:R-:W-:-:S03]  /*1950*/  IMAD.MOV.U32 R89, RZ, RZ, RZ ;  /* 0x000000ffff597224 */ /* 0x000fc600078e00ff */
[----:B------:R-:W-:Y:S01]  /*1960*/  ISETP.GE.AND P5, PT, R88, R169, PT ;  /* 0x000000a95800720c */ /* 0x000fe20003fa6270 */
[----:B------:R-:W-:Y:S01]  /*1970*/  IMAD.WIDE.U32 R30, R179, 0x40, R88 ;  /* 0x00000040b31e7825 */ /* 0x000fe200078e0058 */
[C---:B------:R-:W-:Y:S01]  /*1980*/  LOP3.LUT R180, R181.reuse, 0xc0, RZ, 0xc0, !PT ;  /* 0x000000c0b5b47812 */ /* 0x040fe200078ec0ff */
[----:B------:R-:W-:Y:S01]  /*1990*/  UMOV UR7, 0x400 ;  /* 0x0000040000077882 */ /* 0x000fe20000000000 */
[----:B------:R-:W-:Y:S02]  /*19a0*/  SHF.L.U32 R51, R42, 0x8, RZ ;  /* 0x000000082a337819 */ /* 0x000fe400000006ff */
[----:B------:R-:W-:Y:S02]  /*19b0*/  LOP3.LUT R180, R180, 0x18, R151, 0xf8, !PT ;  /* 0x00000018b4b47812 */ /* 0x000fe400078ef897 */
[----:B------:R-:W-:Y:S01]  /*19c0*/  LOP3.LUT R175, R181, 0x1f20, RZ, 0xc0, !PT ;  /* 0x00001f20b5af7812 */ /* 0x000fe200078ec0ff */
[----:B--2---:R-:W-:Y:S02]  /*19d0*/  @P0 IMAD R9, R23, R8, RZ ;  /* 0x0000000817090224 */ /* 0x004fe400078e02ff */
[----:B---3--:R-:W-:-:S04]  /*19e0*/  @!P0 IMAD.WIDE.U32 R18, R10, UR13, RZ ;  /* 0x0000000d0a128c25 */ /* 0x008fc8000f8e00ff */
[----:B------:R-:W-:Y:S02]  /*19f0*/  @!P0 IMAD R5, R11, UR13, RZ ;  /* 0x0000000d0b058c24 */ /* 0x000fe4000f8e02ff */
[----:B------:R-:W-:-:S04]  /*1a00*/  @P0 IMAD.WIDE.U32 R10, R22, R8, RZ ;  /* 0x00000008160a0225 */ /* 0x000fc800078e00ff */
[----:B------:R-:W-:Y:S01]  /*1a10*/  @!P0 IMAD.MOV.U32 R8, RZ, RZ, R18 ;  /* 0x000000ffff088224 */ /* 0x000fe200078e0012 */
[----:B------:R-:W-:Y:S02]  /*1a20*/  LOP3.LUT R18, R181, 0x18, RZ, 0xc0, !PT ;  /* 0x00000018b5127812 */ /* 0x000fe400078ec0ff */
[----:B------:R-:W-:Y:S01]  /*1a30*/  @P0 MOV R8, R10 ;  /* 0x0000000a00080202 */ /* 0x000fe20000000f00 */
[----:B------:R-:W-:Y:S02]  /*1a40*/  @!P0 IMAD.IADD R5, R19, 0x1, R5 ;  /* 0x0000000113058824 */ /* 0x000fe400078e0205 */
[----:B------:R-:W-:Y:S01]  /*1a50*/  @P0 IMAD.IADD R5, R11, 0x1, R9 ;  /* 0x000000010b050824 */ /* 0x000fe200078e0209 */
[----:B------:R-:W-:Y:S01]  /*1a60*/  IADD3 R28, P1, PT, R18, R8, RZ ;  /* 0x00000008121c7210 */ /* 0x000fe20007f3e0ff */
[----:B------:R-:W-:-:S04]  /*1a70*/  IMAD R8, R27, UR11, RZ ;  /* 0x0000000b1b087c24 */ /* 0x000fc8000f8e02ff */
[----:B------:R-:W-:Y:S02]  /*1a80*/  IMAD.X R29, RZ, RZ, R5, P1 ;  /* 0x000000ffff1d7224 */ /* 0x000fe400008e0605 */
[C---:B------:R-:W-:Y:S02]  /*1a90*/  IMAD R8, R26.reuse, UR6, R8 ;  /* 0x000000061a087c24 */ /* 0x040fe4000f8e0208 */
[----:B------:R-:W-:Y:S01]  /*1aa0*/  IMAD.WIDE.U32 R26, R26, UR11, R28 ;  /* 0x0000000b1a1a7c25 */ /* 0x000fe2000f8e001c */
[-C--:B------:R-:W-:Y:S02]  /*1ab0*/  @!P0 MOV R28, R22.reuse ;  /* 0x00000016001c8202 */ /* 0x080fe40000000f00 */
[----:B------:R-:W-:Y:S02]  /*1ac0*/  @P0 MOV R28, R22 ;  /* 0x00000016001c0202 */ /* 0x000fe40000000f00 */
[----:B------:R-:W-:Y:S01]  /*1ad0*/  IADD3 R22, P1, PT, R18, R4, RZ ;  /* 0x0000000412167210 */ /* 0x000fe20007f3e0ff */
[----:B------:R-:W-:-:S02]  /*1ae0*/  @!P0 IMAD.MOV.U32 R29, RZ, RZ, R23 ;  /* 0x000000ffff1d8224 */ /* 0x000fc400078e0017 */
[----:B------:R-:W-:Y:S02]  /*1af0*/  @P0 IMAD.MOV.U32 R29, RZ, RZ, R23 ;  /* 0x000000ffff1d0224 */ /* 0x000fe400078e0017 */
[----:B------:R-:W-:Y:S02]  /*1b00*/  IMAD.X R23, RZ, RZ, R0, P1 ;  /* 0x000000ffff177224 */ /* 0x000fe400008e0600 */
[----:B------:R-:W-:-:S05]  /*1b10*/  IMAD.WIDE.U32 R22, R88, R170, R22 ;  /* 0x000000aa58167225 */ /* 0x000fca00078e0016 */
[----:B------:R-:W-:Y:S02]  /*1b20*/  IADD3 R173, PT, PT, R23, R173, RZ ;  /* 0x000000ad17ad7210 */ /* 0x000fe40007ffe0ff */
[----:B----4-:R-:W-:-:S04]  /*1b30*/  LEA R174, P2, R22, R12, 0x1 ;  /* 0x0000000c16ae7211 */ /* 0x010fc800078408ff */
[----:B------:R-:W-:Y:S02]  /*1b40*/  LEA.HI.X R173, R22, R13, R173, 0x1, P2 ;  /* 0x0000000d16ad7211 */ /* 0x000fe400010f0cad */
[----:B------:R-:W5:Y:S01]  /*1b50*/  LD.E.64 R22, desc[UR4][R2.64+0x10] ;  /* 0x0000100402167980 */ /* 0x000f62000c101b00 */
[----:B------:R-:W-:-:S04]  /*1b60*/  IADD3 R10, PT, PT, R88, 0x20, RZ ;  /* 0x00000020580a7810 */ /* 0x000fc80007ffe0ff */
[----:B------:R-:W-:Y:S01]  /*1b70*/  ISETP.GE.AND P3, PT, R10, R169, PT ;  /* 0x000000a90a00720c */ /* 0x000fe20003f66270 */
[----:B------:R-:W1:Y:S01]  /*1b80*/  S2UR UR6, SR_CgaCtaId ;  /* 0x00000000000679c3 */ /* 0x000e620000008800 */
[----:B------:R-:W-:Y:S02]  /*1b90*/  IMAD.IADD R9, R27, 0x1, R8 ;  /* 0x000000011b097824 */ /* 0x000fe400078e0208 */
[----:B------:R-:W-:Y:S02]  /*1ba0*/  @!P5 IMAD.MOV.U32 R8, RZ, RZ, R26 ;  /* 0x000000ffff08d224 */ /* 0x000fe400078e001a */
[----:B------:R-:W-:-:S07]  /*1bb0*/  @!P5 IMAD R0, R31, R28, RZ ;  /* 0x0000001c1f00d224 */ /* 0x000fce00078e02ff */
[C---:B------:R-:W-:Y:S01]  /*1bc0*/  @!P3 IADD3 R5, P0, PT, R30.reuse, 0x20, RZ ;  /* 0x000000201e05b810 */ /* 0x040fe20007f1e0ff */
[----:B------:R-:W-:Y:S01]  /*1bd0*/  @!P5 IMAD R0, R30, R29, R0 ;  /* 0x0000001d1e00d224 */ /* 0x000fe200078e0200 */
[----:B------:R-:W-:-:S03]  /*1be0*/  @!P3 MOV R27, R9 ;  /* 0x00000009001bb202 */ /* 0x000fc60000000f00 */
[----:B------:R-:W-:Y:S02]  /*1bf0*/  @!P3 IMAD.X R4, RZ, RZ, R31, P0 ;  /* 0x000000ffff04b224 */ /* 0x000fe400000e061f */
[----:B------:R-:W-:-:S04]  /*1c00*/  @!P5 IMAD.WIDE.U32 R8, R30, R28, R8 ;  /* 0x0000001c1e08d225 */ /* 0x000fc800078e0008 */
[----:B------:R-:W-:Y:S01]  /*1c10*/  @!P3 IMAD R4, R4, R28, RZ ;  /* 0x0000001c0404b224 */ /* 0x000fe200078e02ff */
[----:B------:R-:W-:Y:S01]  /*1c20*/  @!P5 LEA R12, P1, R8, R6, 0x1 ;  /* 0x00000006080cd211 */ /* 0x000fe200078208ff */
[----:B------:R-:W-:-:S04]  /*1c30*/  @!P3 IMAD.WIDE.U32 R26, R28, R5, R26 ;  /* 0x000000051c1ab225 */ /* 0x000fc800078e001a */
[----:B------:R-:W-:Y:S02]  /*1c40*/  @!P3 IMAD R4, R29, R5, R4 ;  /* 0x000000051d04b224 */ /* 0x000fe400078e0204 */
[----:B------:R-:W-:Y:S01]  /*1c50*/  @!P5 IMAD.IADD R0, R9, 0x1, R0 ;  /* 0x000000010900d824 */ /* 0x000fe200078e0200 */
[----:B------:R-:W-:Y:S01]  /*1c60*/  @!P3 LEA R6, P0, R26, R6, 0x1 ;  /* 0x000000061a06b211 */ /* 0x000fe200078008ff */
[----:B------:R-:W-:Y:S01]  /*1c70*/  @!P3 IMAD.IADD R4, R27, 0x1, R4 ;  /* 0x000000011b04b824 */ /* 0x000fe200078e0204 */
[----:B-1----:R-:W-:Y:S01]  /*1c80*/  ULEA UR6, UR6, UR7, 0x18 ;  /* 0x0000000706067291 */ /* 0x002fe2000f8ec0ff */
[----:B------:R-:W-:Y:S01]  /*1c90*/  VIADD R9, R88, 0x40 ;  /* 0x0000004058097836 */ /* 0x000fe20000000000 */
[----:B------:R-:W-:Y:S02]  /*1ca0*/  @!P5 LEA.HI.X R13, R8, R7, R0, 0x1, P1 ;  /* 0x00000007080dd211 */ /* 0x000fe400008f0c00 */
[----:B------:R-:W-:Y:S02]  /*1cb0*/  IADD3 R0, PT, PT, R83, 0x100, -R51 ;  /* 0x0000010053007810 */ /* 0x000fe40007ffe833 */
[----:B------:R-:W-:-:S02]  /*1cc0*/  LOP3.LUT R56, R180, R18, RZ, 0x3c, !PT ;  /* 0x00000012b4387212 */ /* 0x000fc400078e3cff */
[----:B------:R-:W-:Y:S01]  /*1cd0*/  @!P3 LEA.HI.X R7, R26, R7, R4, 0x1, P0 ;  /* 0x000000071a07b211 */ /* 0x000fe200000f0c04 */
[----:B------:R-:W-:Y:S01]  /*1ce0*/  IMAD.SHL.U32 R4, R170, 0x20, RZ ;  /* 0x00000020aa047824 */ /* 0x000fe200078e00ff */
[CC--:B------:R-:W-:Y:S02]  /*1cf0*/  ISETP.GE.AND P1, PT, R88.reuse, R0.reuse, PT ;  /* 0x000000005800720c */ /* 0x0c0fe40003f26270 */
[----:B------:R-:W-:Y:S02]  /*1d00*/  ISETP.GE.AND P4, PT, R9, R0, PT ;  /* 0x000000000900720c */ /* 0x000fe40003f86270 */
[----:B------:R-:W-:Y:S02]  /*1d10*/  MOV R166, UR6 ;  /* 0x0000000600a67c02 */ /* 0x000fe40008000f00 */
[----:B------:R-:W-:Y:S01]  /*1d20*/  LOP3.LUT R56, R175, R56, RZ, 0xfc, !PT ;  /* 0x00000038af387212 */ /* 0x000fe200078efcff */
[----:B------:R-:W-:Y:S01]  /*1d30*/  VIADD R8, R88, 0x60 ;  /* 0x0000006058087836 */ /* 0x000fe20000000000 */
[----:B------:R-:W-:-:S02]  /*1d40*/  SHF.L.U64.HI R5, R170, 0x5, R171 ;  /* 0x00000005aa057819 */ /* 0x000fc400000102ab */
[----:B------:R-:W-:Y:S01]  /*1d50*/  LEA R34, P0, R4, R174, 0x1 ;  /* 0x000000ae04227211 */ /* 0x000fe200078008ff */
[----:B------:R-:W-:Y:S01]  /*1d60*/  IMAD R56, R56, 0x2, R166 ;  /* 0x0000000238387824 */ /* 0x000fe200078e02a6 */
[-C--:B------:R-:W-:Y:S02]  /*1d70*/  ISETP.GE.AND P2, PT, R10, R0.reuse, PT ;  /* 0x000000000a00720c */ /* 0x080fe40003f46270 */
[----:B------:R-:W-:Y:S02]  /*1d80*/  LEA.HI.X R35, R4, R173, R5, 0x1, P0 ;  /* 0x000000ad04237211 */ /* 0x000fe400000f0c05 */
[----:B------:R-:W-:Y:S01]  /*1d90*/  ISETP.GE.AND P0, PT, R8, R0, PT ;  /* 0x000000000800720c */ /* 0x000fe20003f06270 */
[----:B------:R-:W-:Y:S01]  /*1da0*/  @!PT LDS RZ, [RZ] ;  /* 0x00000000fffff984 */ /* 0x000fe20000000800 */
[----:B------:R-:W-:Y:S01]  /*1db0*/  @!PT LDS RZ, [RZ] ;  /* 0x00000000fffff984 */ /* 0x000fe20000000800 */
[----:B------:R-:W-:Y:S01]  /*1dc0*/  @!PT LDS RZ, [RZ] ;  /* 0x00000000fffff984 */ /* 0x000fe20000000800 */
[----:B------:R1:W-:Y:S01]  /*1dd0*/  @!P5 LDGSTS.E.BYPASS.LTC128B.128 [R56], desc[UR4][R12.64] ;  /* 0x000000000c38dfae */ /* 0x0003e2000b981a04 */
[----:B------:R-:W-:Y:S01]  /*1de0*/  @!P1 MOV R4, R174 ;  /* 0x000000ae00049202 */ /* 0x000fe20000000f00 */
[----:B------:R-:W-:Y:S02]  /*1df0*/  @!P1 IMAD.MOV.U32 R5, RZ, RZ, R173 ;  /* 0x000000ffff059224 */ /* 0x000fe400078e00ad */
[----:B------:R2:W-:Y:S04]  /*1e00*/  @!P3 LDGSTS.E.BYPASS.LTC128B.128 [R56+0x800], desc[UR4][R6.64] ;  /* 0x008000000638bfae */ /* 0x0005e8000b981a04 */
[----:B------:R3:W-:Y:S04]  /*1e10*/  @!P1 LDGSTS.E.BYPASS.LTC128B.128 [R56+0x1000], desc[UR4][R4.64] ;  /* 0x0100000004389fae */ /* 0x0007e8000b981a04 */
[----:B------:R-:W-:Y:S01]  /*1e20*/  @!P2 LDGSTS.E.BYPASS.LTC128B.128 [R56+0x1800], desc[UR4][R34.64] ;  /* 0x018000002238afae */ /* 0x000fe2000b981a04 */
[----:B-1----:R-:W-:Y:S01]  /*1e30*/  @!P4 LEA R12, P3, R170, R34, 0x6 ;  /* 0x00000022aa0cc211 */ /* 0x002fe200078630ff */
[----:B--2---:R-:W-:-:S03]  /*1e40*/  VIADD R7, R88, 0x80 ;  /* 0x0000008058077836 */ /* 0x004fc60000000000 */
[----:B------:R-:W-:Y:S02]  /*1e50*/  @!P4 LEA.HI.X R13, R170, R35, R171, 0x6, P3 ;  /* 0x00000023aa0dc211 */ /* 0x000fe400018f34ab */
[C---:B---3--:R-:W-:Y:S02]  /*1e60*/  IADD3 R5, PT, PT, R88.reuse, 0xc0, RZ ;  /* 0x000000c058057810 */ /* 0x048fe40007ffe0ff */
[-C--:B------:R-:W-:Y:S01]  /*1e70*/  ISETP.GE.AND P5, PT, R7, R0.reuse, PT ;  /* 0x000000000700720c */ /* 0x080fe20003fa6270 */
[----:B------:R1:W-:Y:S01]  /*1e80*/  @!P4 LDGSTS.E.BYPASS.LTC128B.128 [R56+0x2000], desc[UR4][R12.64] ;  /* 0x020000000c38cfae */ /* 0x0003e2000b981a04 */
[----:B------:R-:W-:Y:S01]  /*1e90*/  ISETP.GE.AND P3, PT, R5, R0, PT ;  /* 0x000000000500720c */ /* 0x000fe20003f66270 */
[----:B------:R-:W-:Y:S01]  /*1ea0*/  VIADD R6, R88, 0xa0 ;  /* 0x000000a058067836 */ /* 0x000fe20000000000 */
[----:B------:R-:W-:Y:S01]  /*1eb0*/  @!P0 LEA R32, P4, R170, R34, 0x7 ;  /* 0x00000022aa208211 */ /* 0x000fe200078838ff */
[----:B------:R-:W-:-:S03]  /*1ec0*/  VIADD R4, R88, 0xe0 ;  /* 0x000000e058047836 */ /* 0x000fc60000000000 */
[-C--:B------:R-:W-:Y:S02]  /*1ed0*/  @!P0 LEA.HI.X R33, R170, R35.reuse, R171, 0x7, P4 ;  /* 0x00000023aa218211 */ /* 0x080fe400020f3cab */
[-C--:B------:R-:W-:Y:S02]  /*1ee0*/  ISETP.GE.AND P4, PT, R6, R0.reuse, PT ;  /* 0x000000000600720c */ /* 0x080fe40003f86270 */
[----:B------:R-:W-:Y:S01]  /*1ef0*/  ISETP.GE.AND P2, PT, R4, R0, PT ;  /* 0x000000000400720c */ /* 0x000fe20003f46270 */
[----:B------:R-:W-:Y:S01]  /*1f00*/  @!P5 IMAD.MOV.U32 R31, RZ, RZ, R35 ;  /* 0x000000ffff1fd224 */ /* 0x000fe200078e0023 */
[----:B------:R-:W-:Y:S01]  /*1f10*/  @!P5 MOV R30, R34 ;  /* 0x00000022001ed202 */ /* 0x000fe20000000f00 */
[----:B------:R-:W-:Y:S01]  /*1f20*/  @!P3 IMAD.MOV.U32 R28, RZ, RZ, R34 ;  /* 0x000000ffff1cb224 */ /* 0x000fe200078e0022 */
[----:B------:R-:W-:Y:S01]  /*1f30*/  @!P3 MOV R29, R35 ;  /* 0x00000023001db202 */ /* 0x000fe20000000f00 */
[----:B------:R2:W-:Y:S02]  /*1f40*/  @!P0 LDGSTS.E.BYPASS.LTC128B.128 [R56+0x2800], desc[UR4][R32.64] ;  /* 0x0280000020388fae */ /* 0x0005e4000b981a04 */
[----:B------:R-:W-:-:S04]  /*1f50*/  @!P5 IMAD.WIDE.U32 R30, R170, 0xc0, R30 ;  /* 0x000000c0aa1ed825 */ /* 0x000fc800078e001e */
[----:B------:R-:W-:-:S04]  /*1f60*/  @!P3 IMAD.WIDE.U32 R28, R170, 0x140, R28 ;  /* 0x00000140aa1cb825 */ /* 0x000fc800078e001c */
[C---:B-1----:R-:W-:Y:S02]  /*1f70*/  @!P5 IMAD R13, R171.reuse, 0xc0, RZ ;  /* 0x000000c0ab0dd824 */ /* 0x042fe400078e02ff */
[----:B------:R-:W-:Y:S02]  /*1f80*/  @!P3 IMAD R12, R171, 0x140, RZ ;  /* 0x00000140ab0cb824 */ /* 0x000fe400078e02ff */
[----:B------:R-:W-:Y:S02]  /*1f90*/  @!P2 IMAD.MOV.U32 R26, RZ, RZ, R34 ;  /* 0x000000ffff1aa224 */ /* 0x000fe400078e0022 */
[----:B------:R-:W-:Y:S01]  /*1fa0*/  @!P2 IMAD.MOV.U32 R27, RZ, RZ, R35 ;  /* 0x000000ffff1ba224 */ /* 0x000fe200078e0023 */
[----:B------:R-:W-:Y:S01]  /*1fb0*/  @!P5 IADD3 R31, PT, PT, R31, R13, RZ ;  /* 0x0000000d1f1fd210 */ /* 0x000fe20007ffe0ff */
[----:B------:R-:W-:Y:S01]  /*1fc0*/  @!P3 IMAD.IADD R13, R29, 0x1, R12 ;  /* 0x000000011d0db824 */ /* 0x000fe200078e020c */
[----:B------:R-:W-:Y:S01]  /*1fd0*/  @!P3 MOV R12, R28 ;  /* 0x0000001c000cb202 */ /* 0x000fe20000000f00 */
[----:B------:R-:W-:Y:S01]  /*1fe0*/  @!P2 IMAD R11, R171, 0x180, RZ ;  /* 0x00000180ab0ba824 */ /* 0x000fe200078e02ff */
[C---:B--2---:R-:W-:Y:S01]  /*1ff0*/  @!P4 LEA R32, P0, R170.reuse, R34, 0x8 ;  /* 0x00000022aa20c211 */ /* 0x044fe200078040ff */
[C---:B------:R-:W-:Y:S01]  /*2000*/  @!P2 IMAD.WIDE.U32 R26, R170.reuse, 0x180, R26 ;  /* 0x00000180aa1aa825 */ /* 0x040fe200078e001a */
[----:B------:R-:W-:Y:S02]  /*2010*/  @!P5 LDGSTS.E.BYPASS.LTC128B.128 [R56+0x3000], desc[UR4][R30.64] ;  /* 0x030000001e38dfae */ /* 0x000fe4000b981a04 */
[----:B------:R-:W-:Y:S01]  /*2020*/  @!P4 LEA.HI.X R33, R170, R35, R171, 0x8, P0 ;  /* 0x00000023aa21c211 */ /* 0x000fe200000f44ab */
[----:B------:R-:W-:-:S04]  /*2030*/  @!P2 IMAD.IADD R27, R27, 0x1, R11 ;  /* 0x000000011b1ba824 */ /* 0x000fc800078e020b */
[----:B------:R-:W-:Y:S04]  /*2040*/  @!P4 LDGSTS.E.BYPASS.LTC128B.128 [R56+0x3800], desc[UR4][R32.64] ;  /* 0x038000002038cfae */ /* 0x000fe8000b981a04 */
[----:B------:R1:W-:Y:S04]  /*2050*/  @!P3 LDGSTS.E.BYPASS.LTC128B.128 [R56+0x4000], desc[UR4][R12.64] ;  /* 0x040000000c38bfae */ /* 0x0003e8000b981a04 */
[----:B------:R2:W-:Y:S01]  /*2060*/  @!P2 LDGSTS.E.BYPASS.LTC128B.128 [R56+0x4800], desc[UR4][R26.64] ;  /* 0x048000001a38afae */ /* 0x0005e2000b981a04 */
[----:B-----5:R-:W-:-:S03]  /*2070*/  IMAD R14, R14, R40, RZ ;  /* 0x000000280e0e7224 */ /* 0x020fc600078e02ff */
[----:B------:R-:W0:Y:S01]  /*2080*/  LDGDEPBAR ;  /* 0x00000000000079af */ /* 0x000e220000000000 */
[----:B-1----:R-:W-:Y:S01]  /*2090*/  IABS R13, R20 ;  /* 0x00000014000d7213 */ /* 0x002fe20000000000 */
[----:B------:R-:W-:Y:S01]  /*20a0*/  IMAD R176, R41, R88, RZ ;  /* 0x0000005829b07224 */ /* 0x000fe200078e02ff */
[----:B------:R-:W-:Y:S01]  /*20b0*/  IABS R12, UR11 ;  /* 0x0000000b000c7c13 */ /* 0x000fe20008000000 */
[----:B------:R1:W5:Y:S01]  /*20c0*/  LD.E R84, desc[UR4][R2.64+0x184] ;  /* 0x0001840402547980 */ /* 0x000362000c101900 */
[----:B--2---:R-:W2:Y:S01]  /*20d0*/  I2F.RP R26, R13 ;  /* 0x0000000d001a7306 */ /* 0x004ea20000209400 */
[----:B------:R-:W-:Y:S02]  /*20e0*/  LOP3.LUT R191, R191, R190, RZ, 0x3c, !PT ;  /* 0x000000bebfbf7212 */ /* 0x000fe400078e3cff */
[----:B------:R1:W5:Y:S01]  /*20f0*/  LD.E R86, desc[UR4][R2.64+0x188] ;  /* 0x0001880402567980 */ /* 0x000362000c101900 */
[----:B------:R-:W-:-:S04]  /*2100*/  IMAD R14, R15, R41, R14 ;  /* 0x000000290f0e7224 */ /* 0x000fc800078e020e */
[----:B--2---:R-:W2:Y:S01]  /*2110*/  MUFU.RCP R26, R26 ;  /* 0x0000001a001a7308 */ /* 0x004ea20000001000 */
[----:B------:R-:W-:Y:S01]  /*2120*/  LOP3.LUT R190, R191, R190, RZ, 0x3c, !PT ;  /* 0x000000bebfbe7212 */ /* 0x000fe200078e3cff */
[----:B------:R-:W-:-:S04]  /*2130*/  DEPBAR.LE SB0, 0x0 ;  /* 0x000080000000791a */ /* 0x000fc80000000000 */
[----:B--2---:R-:W-:-:S04]  /*2140*/  VIADD R26, R26, 0xffffffe ;  /* 0x0ffffffe1a1a7836 */ /* 0x004fc80000000000 */
[----:B------:R-:W2:Y:S02]  /*2150*/  F2I.FTZ.U32.TRUNC.NTZ R27, R26 ;  /* 0x0000001a001b7305 */ /* 0x000ea4000021f000 */
[----:B--2---:R-:W-:Y:S01]  /*2160*/  IMAD.MOV R11, RZ, RZ, -R27 ;  /* 0x000000ffff0b7224 */ /* 0x004fe200078e0a1b */
        /* <DEDUP_REMOVED lines=14> */
[----:B------:R-:W-:-:S06]  /*2250*/  @P3 VIADD R19, R19, 0x1 ;  /* 0x0000000113133836 */ /* 0x000fcc0000000000 */
[----:B------:R-:W-:Y:S02]  /*2260*/  @!P0 IMAD.MOV R19, RZ, RZ, -R19 ;  /* 0x000000ffff138224 */ /* 0x000fe400078e0a13 */
[----:B------:R-:W-:Y:S01]  /*2270*/  @!P2 LOP3.LUT R19, RZ, R20, RZ, 0x33, !PT ;  /* 0x00000014ff13a212 */ /* 0x000fe200078e33ff */
[----:B------:R-:W-:-:S03]  /*2280*/  IMAD.WIDE.U32 R20, R15, R40, RZ ;  /* 0x000000280f147225 */ /* 0x000fc600078e00ff */
[----:B------:R-:W-:Y:S01]  /*2290*/  SHF.R.S32.HI R12, RZ, 0x1f, R19 ;  /* 0x0000001fff0c7819 */ /* 0x000fe20000011413 */
[----:B------:R-:W-:Y:S01]  /*22a0*/  IMAD R11, R25, R19, RZ ;  /* 0x00000013190b7224 */ /* 0x000fe200078e02ff */
[----:B------:R-:W-:Y:S01]  /*22b0*/  IADD3 R17, P2, P0, R20, R17, R18 ;  /* 0x0000001114117210 */ /* 0x000fe2000785e012 */
[----:B------:R-:W-:Y:S01]  /*22c0*/  IMAD.WIDE.U32 R18, R24, R19, RZ ;  /* 0x0000001318127225 */ /* 0x000fe200078e00ff */
[----:B------:R-:W-:-:S03]  /*22d0*/  IADD3 R14, PT, PT, R21, R14, RZ ;  /* 0x0000000e150e7210 */ /* 0x000fc60007ffe0ff */
[----:B------:R-:W-:Y:S01]  /*22e0*/  IMAD R11, R12, R24, R11 ;  /* 0x000000180c0b7224 */ /* 0x000fe200078e020b */
[----:B------:R-:W-:Y:S02]  /*22f0*/  IADD3.X R14, PT, PT, R14, R16, RZ, P2, P0 ;  /* 0x000000100e0e7210 */ /* 0x000fe400017e04ff */
[----:B------:R-:W-:Y:S01]  /*2300*/  IADD3 R12, P0, PT, R17, R18, RZ ;  /* 0x00000012110c7210 */ /* 0x000fe20007f1e0ff */
[----:B------:R-:W-:-:S04]  /*2310*/  IMAD.IADD R11, R19, 0x1, R11 ;  /* 0x00000001130b7824 */ /* 0x000fc800078e020b */
[----:B------:R-:W-:Y:S02]  /*2320*/  IMAD.X R13, R14, 0x1, R11, P0 ;  /* 0x000000010e0d7824 */ /* 0x000fe400000e060b */
[----:B-1----:R-:W-:-:S07]  /*2330*/  IMAD.WIDE.U32 R12, R88, R40, R12 ;  /* 0x00000028580c7225 */ /* 0x002fce00078e000c */
[----:B------:R-:W-:Y:S05]  /*2340*/  WARPSYNC.ALL ;  /* 0x0000000000007948 */ /* 0x000fea0003800000 */
[----:B------:R-:W-:Y:S02]  /*2350*/  IADD3 R176, PT, PT, R13, R176, RZ ;  /* 0x000000b00db07210 */ /* 0x000fe40007ffe0ff */
[C---:B------:R-:W-:Y:S02]  /*2360*/  LEA R177, P0, R12.reuse, R22, 0x1 ;  /* 0x000000160cb17211 */ /* 0x040fe400078008ff */
[----:B------:R-:W-:Y:S02]  /*2370*/  LOP3.LUT R191, R191, R190, RZ, 0x3c, !PT ;  /* 0x000000bebfbf7212 */ /* 0x000fe400078e3cff */
[----:B------:R-:W-:Y:S01]  /*2380*/  LEA.HI.X R176, R12, R23, R176, 0x1, P0 ;  /* 0x000000170cb07211 */ /* 0x000fe200000f0cb0 */
[----:B------:R-:W-:Y:S01]  /*2390*/  BAR.SYNC.DEFER_BLOCKING 0x0 ;  /* 0x0000000000007b1d */ /* 0x000fe20000010000 */
[----:B------:R-:W-:-:S02]  /*23a0*/  ISETP.GE.AND P5, PT, R10, R0, PT ;  /* 0x000000000a00720c */ /* 0x000fc40003fa6270 */
[-C--:B------:R-:W-:Y:S02]  /*23b0*/  ISETP.GE.AND P2, PT, R5, R0.reuse, PT ;  /* 0x000000000500720c */ /* 0x080fe40003f46270 */
[C---:B------:R-:W-:Y:S02]  /*23c0*/  SHF.L.U32 R5, R40.reuse, 0x5, RZ ;  /* 0x0000000528057819 */ /* 0x040fe400000006ff */
[-C--:B------:R-:W-:Y:S02]  /*23d0*/  ISETP.GE.AND P0, PT, R9, R0.reuse, PT ;  /* 0x000000000900720c */ /* 0x080fe40003f06270 */
[----:B------:R-:W-:Y:S02]  /*23e0*/  ISETP.GE.AND P4, PT, R7, R0, PT ;  /* 0x000000000700720c */ /* 0x000fe40003f86270 */
[----:B------:R-:W-:Y:S02]  /*23f0*/  SHF.L.U64.HI R7, R40, 0x5, R41 ;  /* 0x0000000528077819 */ /* 0x000fe40000010229 */
[----:B------:R-:W-:-:S02]  /*2400*/  LEA R10, P3, R5, R177, 0x1 ;  /* 0x000000b1050a7211 */ /* 0x000fc400078608ff */
[----:B------:R-:W-:Y:S02]  /*2410*/  @!P1 MOV R12, R177 ;  /* 0x000000b1000c9202 */ /* 0x000fe40000000f00 */
[-C--:B------:R-:W-:Y:S02]  /*2420*/  @!P1 MOV R13, R176.reuse ;  /* 0x000000b0000d9202 */ /* 0x080fe40000000f00 */
[----:B------:R-:W-:-:S03]  /*2430*/  LEA.HI.X R11, R5, R176, R7, 0x1, P3 ;  /* 0x000000b0050b7211 */ /* 0x000fc600018f0c07 */
[----:B------:R-:W-:Y:S01]  /*2440*/  @!P4 MOV R14, R10 ;  /* 0x0000000a000ec202 */ /* 0x000fe20000000f00 */
[C---:B------:R-:W-:Y:S01]  /*2450*/  @!P4 IMAD R5, R41.reuse, 0xc0, RZ ;  /* 0x000000c02905c824 */ /* 0x040fe200078e02ff */
[----:B------:R-:W-:Y:S01]  /*2460*/  @!PT LDS RZ, [RZ] ;  /* 0x00000000fffff984 */ /* 0x000fe20000000800 */
[----:B------:R-:W-:Y:S01]  /*2470*/  @!PT LDS RZ, [RZ] ;  /* 0x00000000fffff984 */ /* 0x000fe20000000800 */
[----:B------:R-:W-:Y:S01]  /*2480*/  @!PT LDS RZ, [RZ] ;  /* 0x00000000fffff984 */ /* 0x000fe20000000800 */
[----:B------:R1:W-:Y:S01]  /*2490*/  @!P1 LDGSTS.E.BYPASS.LTC128B.128 [R56+0x5000], desc[UR4][R12.64] ;  /* 0x050000000c389fae */ /* 0x0003e2000b981a04 */
[-C--:B------:R-:W-:Y:S02]  /*24a0*/  @!P4 MOV R15, R11.reuse ;  /* 0x0000000b000fc202 */ /* 0x080fe40000000f00 */
[----:B------:R-:W-:Y:S01]  /*24b0*/  @!P2 MOV R9, R11 ;  /* 0x0000000b0009a202 */ /* 0x000fe20000000f00 */
[----:B------:R-:W-:Y:S01]  /*24c0*/  @P1 STS.128 [R56+0x5000], RZ ;  /* 0x005000ff38001388 */ /* 0x000fe20000000c00 */
[-C--:B------:R-:W-:Y:S01]  /*24d0*/  ISETP.GE.AND P1, PT, R4, R0.reuse, PT ;  /* 0x000000000400720c */ /* 0x080fe20003f26270 */
[----:B------:R-:W-:Y:S02]  /*24e0*/  @!P4 IMAD.WIDE.U32 R14, R40, 0xc0, R14 ;  /* 0x000000c0280ec825 */ /* 0x000fe400078e000e */
[----:B------:R-:W-:Y:S02]  /*24f0*/  @P5 STS.128 [R56+0x5800], RZ ;  /* 0x005800ff38005388 */ /* 0x000fe40000000c00 */
[----:B------:R-:W-:Y:S01]  /*2500*/  @!P2 IMAD R4, R41, 0x140, RZ ;  /* 0x000001402904a824 */ /* 0x000fe200078e02ff */
[----:B------:R-:W-:Y:S01]  /*2510*/  @!P4 IADD3 R15, PT, PT, R15, R5, RZ ;  /* 0x000000050f0fc210 */ /* 0x000fe20007ffe0ff */
[----:B------:R-:W-:Y:S01]  /*2520*/  @!PT LDS RZ, [RZ] ;  /* 0x00000000fffff984 */ /* 0x000fe20000000800 */
[----:B------:R-:W-:Y:S01]  /*2530*/  @!PT LDS RZ, [RZ] ;  /* 0x00000000fffff984 */ /* 0x000fe20000000800 */
[----:B------:R-:W-:Y:S01]  /*2540*/  @!PT LDS RZ, [RZ] ;  /* 0x00000000fffff984 */ /* 0x000fe20000000800 */
[----:B------:R-:W-:Y:S01]  /*2550*/  @!P5 LDGSTS.E.BYPASS.LTC128B.128 [R56+0x5800], desc[UR4][R10.64] ;  /* 0x058000000a38dfae */ /* 0x000fe2000b981a04 */
[----:B------:R-:W-:-:S02]  /*2560*/  ISETP.GE.AND P5, PT, R8, R0, PT ;  /* 0x000000000800720c */ /* 0x000fc40003fa6270 */
[----:B------:R-:W-:Y:S01]  /*2570*/  @!P2 MOV R8, R10 ;  /* 0x0000000a0008a202 */ /* 0x000fe20000000f00 */
[----:B------:R-:W-:Y:S02]  /*2580*/  @P0 STS.128 [R56+0x6000], RZ ;  /* 0x006000ff38000388 */ /* 0x000fe40000000c00 */
[----:B------:R-:W-:Y:S02]  /*2590*/  @!P1 MOV R7, R11 ;  /* 0x0000000b00079202 */ /* 0x000fe40000000f00 */
[----:B------:R-:W-:-:S05]  /*25a0*/  @!P2 IMAD.WIDE.U32 R8, R40, 0x140, R8 ;  /* 0x000001402808a825 */ /* 0x000fca00078e0008 */
[----:B------:R-:W-:Y:S02]  /*25b0*/  @!P2 IADD3 R5, PT, PT, R9, R4, RZ ;  /* 0x000000040905a210 */ /* 0x000fe40007ffe0ff */
[C---:B-1----:R-:W-:Y:S02]  /*25c0*/  @!P0 LEA R12, P3, R40.reuse, R10, 0x6 ;  /* 0x0000000a280c8211 */ /* 0x042fe400078630ff */
[----:B------:R-:W-:Y:S02]  /*25d0*/  @!P2 MOV R4, R8 ;  /* 0x000000080004a202 */ /* 0x000fe40000000f00 */
[----:B------:R-:W-:Y:S02]  /*25e0*/  @!P0 LEA.HI.X R13, R40, R11, R41, 0x6, P3 ;  /* 0x0000000b280d8211 */ /* 0x000fe400018f3429 */
[----:B------:R-:W-:Y:S01]  /*25f0*/  ISETP.GE.AND P3, PT, R6, R0, PT ;  /* 0x000000000600720c */ /* 0x000fe20003f66270 */
[----:B------:R-:W-:Y:S01]  /*2600*/  @!P1 IMAD R0, R41, 0x180, RZ ;  /* 0x0000018029009824 */ /* 0x000fe200078e02ff */
[----:B------:R-:W-:Y:S01]  /*2610*/  @!P1 MOV R6, R10 ;  /* 0x0000000a00069202 */ /* 0x000fe20000000f00 */
[----:B------:R-:W-:Y:S01]  /*2620*/  @!PT LDS RZ, [RZ] ;  /* 0x00000000fffff984 */ /* 0x000fe20000000800 */
[----:B------:R-:W-:Y:S01]  /*2630*/  @!PT LDS RZ, [RZ] ;  /* 0x00000000fffff984 */ /* 0x000fe20000000800 */
[----:B------:R-:W-:Y:S01]  /*2640*/  @!PT LDS RZ, [RZ] ;  /* 0x00000000fffff984 */ /* 0x000fe20000000800 */
[----:B------:R1:W-:Y:S04]  /*2650*/  @!P0 LDGSTS.E.BYPASS.LTC128B.128 [R56+0x6000], desc[UR4][R12.64] ;  /* 0x060000000c388fae */ /* 0x0003e8000b981a04 */
[----:B------:R-:W-:Y:S01]  /*2660*/  @!P1 IMAD.WIDE.U32 R6, R40, 0x180, R6 ;  /* 0x0000018028069825 */ /* 0x000fe200078e0006 */
[----:B------:R-:W-:Y:S04]  /*2670*/  @P5 STS.128 [R56+0x6800], RZ ;  /* 0x006800ff38005388 */ /* 0x000fe80000000c00 */
[----:B------:R-:W-:-:S02]  /*2680*/  @!P1 IADD3 R7, PT, PT, R7, R0, RZ ;  /* 0x0000000007079210 */ /* 0x000fc40007ffe0ff */
        /* <DEDUP_REMOVED lines=29> */
[----:B------:R-:W-:Y:S01]  /*2860*/  SHF.R.U32.HI R48, RZ, 0x1, R151 ;  /* 0x00000001ff307819 */ /* 0x000fe20000011697 */
[----:B------:R-:W-:Y:S01]  /*2870*/  BSSY.RECONVERGENT B1, `(.L_x_4877) ;  /* 0x00001f7000017945 */ /* 0x000fe20003800200 */
[C---:B------:R-:W-:Y:S01]  /*2880*/  SHF.L.U32 R165, R151.reuse, 0x4, RZ ;  /* 0x0000000497a57819 */ /* 0x040fe200000006ff */
[----:B------:R-:W0:Y:S01]  /*2890*/  LDGDEPBAR ;  /* 0x00000000000079af */ /* 0x000e220000000000 */
[----:B------:R-:W-:-:S02]  /*28a0*/  SHF.L.U32 R22, R151, 0x5, RZ ;  /* 0x0000000597167819 */ /* 0x000fc400000006ff */
[----:B------:R-:W-:Y:S02]  /*28b0*/  SHF.L.U32 R150, R151, 0x2, RZ ;  /* 0x0000000297967819 */ /* 0x000fe400000006ff */
[----:B------:R-:W-:Y:S02]  /*28c0*/  LOP3.LUT R21, R48, 0x8, RZ, 0xc0, !PT ;  /* 0x0000000830157812 */ /* 0x000fe400078ec0ff */
[----:B------:R-:W-:Y:S02]  /*28d0*/  LOP3.LUT R164, R165, 0x3e00, RZ, 0xc0, !PT ;  /* 0x00003e00a5a47812 */ /* 0x000fe400078ec0ff */
[----:B------:R-:W-:Y:S02]  /*28e0*/  LOP3.LUT R21, R21, 0xc0, R22, 0xf8, !PT ;  /* 0x000000c015157812 */ /* 0x000fe400078ef816 */
[----:B-1----:R-:W-:Y:S02]  /*28f0*/  LOP3.LUT R4, R165, 0x100, RZ, 0xc0, !PT ;  /* 0x00000100a5047812 */ /* 0x002fe400078ec0ff */
[----:B------:R-:W-:-:S02]  /*2900*/  LOP3.LUT R5, R150, 0x18, RZ, 0xc0, !PT ;  /* 0x0000001896057812 */ /* 0x000fc400078ec0ff */
        /* <DEDUP_REMOVED lines=8> */
[-C--:B------:R-:W-:Y:S02]  /*2990*/  LEA R164, R164, R166.reuse, 0x1 ;  /* 0x000000a6a4a47211 */ /* 0x080fe400078e08ff */
[----:B------:R-:W-:Y:S02]  /*29a0*/  LEA R72, R0, R166, 0x1 ;  /* 0x000000a600487211 */ /* 0x000fe400078e08ff */
[----:B------:R-:W-:Y:S01]  /*29b0*/  LOP3.LUT P0, R44, R151, 0x4, RZ, 0xc0, !PT ;  /* 0x00000004972c7812 */ /* 0x000fe2000780c0ff */
[----:B------:R-:W-:Y:S01]  /*29c0*/  LDSM.16.M88.4 R28, [R164] ;  /* 0x00000000a41c783b */ /* 0x000fe20000000200 */
[----:B------:R-:W-:-:S02]  /*29d0*/  MOV R23, 0x20 ;  /* 0x0000002000177802 */ /* 0x000fc40000000f00 */
[----:B-----5:R-:W-:Y:S01]  /*29e0*/  IADD3 R84, PT, PT, R83, -R85, -R84 ;  /* 0x8000005553547210 */ /* 0x020fe20007ffe854 */
[----:B------:R-:W1:Y:S01]  /*29f0*/  LDSM.16.M88.4 R8, [R72+0x1000] ;  /* 0x001000004808783b */ /* 0x000e620000000200 */
[----:B------:R-:W-:Y:S02]  /*2a00*/  SEL R90, R23, 0xffffffe0, !P0 ;  /* 0xffffffe0175a7807 */ /* 0x000fe40004000000 */
[----:B------:R-:W-:Y:S01]  /*2a10*/  IADD3 R86, PT, PT, R86, R83, -R85 ;  /* 0x0000005356567210 */ /* 0x000fe20007ffe855 */
[----:B--2---:R-:W2:Y:S01]  /*2a20*/  LDSM.16.M88.4 R4, [R72+0x1400] ;  /* 0x001400004804783b */ /* 0x004ea20000000200 */
[----:B------:R-:W-:Y:S02]  /*2a30*/  IADD3 R16, PT, PT, R164, R90, RZ ;  /* 0x0000005aa4107210 */ /* 0x000fe40007ffe0ff */
[----:B------:R-:W-:-:S04]  /*2a40*/  IADD3 R90, PT, PT, R90, R72, RZ ;  /* 0x000000485a5a7210 */ /* 0x000fc80007ffe0ff */
[----:B------:R-:W-:Y:S04]  /*2a50*/  LDSM.16.M88.4 R16, [R16] ;  /* 0x000000001010783b */ /* 0x000fe80000000200 */
[----:B------:R-:W4:Y:S04]  /*2a60*/  LDSM.16.M88.4 R12, [R90+0x1000] ;  /* 0x001000005a0c783b */ /* 0x000f280000000200 */
[----:B------:R-:W4:Y:S04]  /*2a70*/  LDSM.16.M88.4 R24, [R90+0x1400] ;  /* 0x001400005a18783b */ /* 0x000f280000000200 */
        /* <DEDUP_REMOVED lines=376> */
.L_x_4880:
        /* <DEDUP_REMOVED lines=63> */
.L_x_4881:
[----:B------:R-:W-:Y:S05]  /*45f0*/  BSYNC.RECONVERGENT B0 ;  /* 0x0000000000007941 */ /* 0x000fea0003800200 */
.L_x_4879:
        /* <DEDUP_REMOVED lines=14> */
[----:B-1----:R-:W-:Y:S02]  /*46e0*/  IADD3 R24, P1, PT, R28, R14, RZ ;  /* 0x0000000e1c187210 */ /* 0x002fe40007f3e0ff */
[----:B------:R-:W-:Y:S01]  /*46f0*/  IADD3.X R29, PT, PT, R31, R6, RZ, P0, !PT ;  /* 0x000000061f1d7210 */ /* 0x000fe200007fe4ff */
[----:B------:R4:W-:Y:S04]  /*4700*/  LDGSTS.E.BYPASS.LTC128B.128 [R56+0x2000], desc[UR4][R30.64] ;  /* 0x020000001e387fae */ /* 0x0009e8000b981a04 */
[----:B------:R-:W-:Y:S01]  /*4710*/  IMAD.X R25, R29, 0x1, R6, P1 ;  /* 0x000000011d197824 */ /* 0x000fe200008e0606 */
[----:B------:R4:W-:Y:S04]  /*4720*/  LDGSTS.E.BYPASS.LTC128B.128 [R56+0x2800], desc[UR4][R28.64] ;  /* 0x028000001c387fae */ /* 0x0009e8000b981a04 */
[----:B------:R4:W-:Y:S01]  /*4730*/  LDGSTS.E.BYPASS.LTC128B.128 [R56+0x3000], desc[UR4][R24.64] ;  /* 0x0300000018387fae */ /* 0x0009e2000b981a04 */
[----:B--2---:R-:W-:-:S04]  /*4740*/  IADD3 R16, P0, PT, R24, R14, RZ ;  /* 0x0000000e18107210 */ /* 0x004fc80007f1e0ff */
[----:B---3--:R-:W-:Y:S01]  /*4750*/  IADD3 R32, P1, PT, R16, R14, RZ ;  /* 0x0000000e10207210 */ /* 0x008fe20007f3e0ff */
        /* <DEDUP_REMOVED lines=8> */
.L_x_4878:
[----:B------:R-:W-:Y:S05]  /*47e0*/  BSYNC.RECONVERGENT B1 ;  /* 0x0000000000017941 */ /* 0x000fea0003800200 */
.L_x_4877:
[----:B------:R-:W-:-:S05]  /*47f0*/  IMAD.SHL.U32 R51, R151, 0x2, RZ ;  /* 0x0000000297337824 */ /* 0x000fca00078e00ff */
[----:B------:R-:W-:-:S05]  /*4800*/  LOP3.LUT R51, R51, 0x6, RZ, 0xc0, !PT ;  /* 0x0000000633337812 */ /* 0x000fca00078ec0ff */
[----:B------:R-:W-:-:S04]  /*4810*/  IMAD R27, R43, 0x100, R51 ;  /* 0x000001002b1b7824 */ /* 0x000fc800078e0233 */
[C---:B-1--4-:R-:W-:Y:S01]  /*4820*/  VIADD R25, R27.reuse, 0x1 ;  /* 0x000000011b197836 */ /* 0x052fe20000000000 */
[CC--:B------:R-:W-:Y:S01]  /*4830*/  ISETP.GE.AND P0, PT, R27.reuse, R188.reuse, PT ;  /* 0x000000bc1b00720c */ /* 0x0c0fe20003f06270 */
        /* <DEDUP_REMOVED lines=40> */
[C---:B------:R-:W-:Y:S01]  /*4ac0*/  VIADD R145, R27.reuse, 0x58 ;  /* 0x000000581b917836 */ /* 0x040fe20000000000 */
[CC--:B------:R-:W-:Y:S01]  /*4ad0*/  ISETP.GE.AND P4, PT, R14.reuse, R188.reuse, PT ;  /* 0x000000bc0e00720c */ /* 0x0c0fe20003f86270 */
[----:B------:R-:W-:Y:S01]  /*4ae0*/  VIADD R144, R27, 0x59 ;  /* 0x000000591b907836 */ /* 0x000fe20000000000 */
[----:B------:R-:W-:Y:S01]  /*4af0*/  FSEL R17, R77, -INF , P0 ;  /* 0xff8000004d117808 */ /* 0x000fe20000000000 */
[--C-:B------:R-:W-:Y:S01]  /*4b00*/  IMAD R82, R43, 0x100, R51.reuse ;  /* 0x000001002b527824 */ /* 0x100fe200078e0233 */
        /* <DEDUP_REMOVED lines=12> */
[-C--:B------:R-:W-:Y:S01]  /*4bd0*/  ISETP.GE.AND P4, PT, R36, R188.reuse, PT ;  /* 0x000000bc2400720c */ /* 0x080fe20003f86270 */
[----:B------:R-:W-:Y:S01]  /*4be0*/  VIADD R249, R27, 0x80 ;  /* 0x000000801bf97836 */ /* 0x000fe20000000000 */
[----:B------:R-:W-:Y:S01]  /*4bf0*/  FSEL R16, R75, -INF , P0 ;  /* 0xff8000004b107808 */ /* 0x000fe20000000000 */
[C---:B------:R-:W-:Y:S01]  /*4c00*/  VIADD R203, R27.reuse, 0x81 ;  /* 0x000000811bcb7836 */ /* 0x040fe20000000000 */
        /* <DEDUP_REMOVED lines=56> */
[----:B------:R-:W-:Y:S01]  /*4f90*/  FSEL R219, R68, -INF , !P5 ;  /* 0xff80000044db7808 */ /* 0x000fe20006800000 */
[--C-:B------:R-:W-:Y:S01]  /*4fa0*/  IMAD R68, R43, 0x100, R51.reuse ;  /* 0x000001002b447824 */ /* 0x100fe200078e0233 */
[-C--:B------:R-:W-:Y:S01]  /*4fb0*/  ISETP.GE.AND P4, PT, R225, R188.reuse, PT ;  /* 0x000000bce100720c */ /* 0x080fe20003f86270 */
[----:B------:R-:W-:Y:S01]  /*4fc0*/  VIADD R28, R27, 0xf8 ;  /* 0x000000f81b1c7836 */ /* 0x000fe20000000000 */
[----:B------:R-:W-:Y:S01]  /*4fd0*/  ISETP.GE.AND P5, PT, R226, R187, PT ;  /* 0x000000bbe200720c */ /* 0x000fe20003fa6270 */
[----:B------:R-:W-:Y:S01]  /*4fe0*/  VIADD R68, R68, 0x61 ;  /* 0x0000006144447836 */ /* 0x000fe20000000000 */
[----:B------:R-:W-:Y:S01]  /*4ff0*/  FSEL R89, R89, -INF , P0 ;  /* 0xff80000059597808 */ /* 0x000fe20000000000 */
[----:B------:R-:W-:Y:S01]  /*5000*/  IMAD R70, R43, 0x100, R51 ;  /* 0x000001002b467824 */ /* 0x000fe200078e0233 */
[----:B------:R-:W-:-:S02]  /*5010*/  ISETP.GE.AND P0, PT, R224, R188, PT ;  /* 0x000000bce000720c */ /* 0x000fc40003f06270 */
[----:B------:R-:W-:Y:S01]  /*5020*/  FSEL R216, R87, -INF , !P3 ;  /* 0xff80000057d87808 */ /* 0x000fe20005800000 */
[--C-:B------:R-:W-:Y:S01]  /*5030*/  IMAD R87, R43, 0x100, R51.reuse ;  /* 0x000001002b577824 */ /* 0x100fe200078e0233 */
[-C--:B------:R-:W-:Y:S01]  /*5040*/  ISETP.GE.AND P3, PT, R225, R187.reuse, PT ;  /* 0x000000bbe100720c */ /* 0x080fe20003f66270 */
[----:B------:R-:W-:Y:S01]  /*5050*/  VIADD R70, R70, 0x1 ;  /* 0x0000000146467836 */ /* 0x000fe20000000000 */
        /* <DEDUP_REMOVED lines=22> */
[----:B------:R-:W-:Y:S01]  /*51c0*/  FSEL R130, R97, -INF , !P5 ;  /* 0xff80000061827808 */ /* 0x000fe20006800000 */
[----:B------:R-:W-:Y:S01]  /*51d0*/  IMAD R97, R43, 0x100, R51 ;  /* 0x000001002b617824 */ /* 0x000fe200078e0233 */
[-C--:B------:R-:W-:Y:S02]  /*51e0*/  ISETP.GE.AND P4, PT, R145, R188.reuse, PT ;  /* 0x000000bc9100720c */ /* 0x080fe40003f86270 */
[----:B------:R-:W-:Y:S01]  /*51f0*/  ISETP.GE.AND P5, PT, R146, R187, PT ;  /* 0x000000bb9200720c */ /* 0x000fe20003fa6270 */
[----:B------:R-:W-:Y:S01]  /*5200*/  VIADD R97, R97, 0x28 ;  /* 0x0000002861617836 */ /* 0x000fe20000000000 */
        /* <DEDUP_REMOVED lines=13> */
[----:B------:R-:W-:Y:S01]  /*52e0*/  FSEL R145, R106, -INF , !P5 ;  /* 0xff8000006a917808 */ /* 0x000fe20006800000 */
[----:B------:R-:W-:Y:S01]  /*52f0*/  IMAD R106, R43, 0x100, R51 ;  /* 0x000001002b6a7824 */ /* 0x000fe200078e0233 */
[----:B------:R-:W-:-:S02]  /*5300*/  ISETP.GE.AND P4, PT, R82, R188, PT ;  /* 0x000000bc5200720c */ /* 0x000fc40003f86270 */
[-C--:B------:R-:W-:Y:S01]  /*5310*/  ISETP.GE.AND P5, PT, R68, R187.reuse, PT ;  /* 0x000000bb4400720c */ /* 0x080fe20003fa6270 */
[----:B------:R-:W-:Y:S01]  /*5320*/  VIADD R106, R106, 0x29 ;  /* 0x000000296a6a7836 */ /* 0x000fe20000000000 */
[----:B------:R-:W-:Y:S02]  /*5330*/  FSEL R110, R110, -INF , P0 ;  /* 0xff8000006e6e7808 */ /* 0x000fe40000000000 */
[----:B------:R-:W-:Y:S02]  /*5340*/  ISETP.GE.AND P0, PT, R252, R188, PT ;  /* 0x000000bcfc00720c */ /* 0x000fe40003f06270 */
[----:B------:R-:W-:Y:S01]  /*5350*/  FSEL R148, R107, -INF , !P3 ;  /* 0xff8000006b947808 */ /* 0x000fe20005800000 */
[----:B------:R-:W-:Y:S01]  /*5360*/  IMAD R107, R43, 0x100, R51 ;  /* 0x000001002b6b7824 */ /* 0x000fe200078e0233 */
[----:B------:R-:W-:Y:S02]  /*5370*/  ISETP.GE.AND P3, PT, R82, R187, PT ;  /* 0x000000bb5200720c */ /* 0x000fe40003f66270 */
        /* <DEDUP_REMOVED lines=128> */
[----:B------:R-:W-:-:S02]  /*5b80*/  ISETP.GE.AND P2, PT, R27, R185, PT ;  /* 0x000000b91b00720c */ /* 0x000fc40003f46270 */
[C---:B------:R-:W-:Y:S01]  /*5b90*/  ISETP.GE.AND P1, PT, R27.reuse, R186, PT ;  /* 0x000000ba1b00720c */ /* 0x040fe20003f26270 */
[----:B------:R-:W-:Y:S01]  /*5ba0*/  VIADD R27, R27, 0xf9 ;  /* 0x000000f91b1b7836 */ /* 0x000fe20000000000 */
[-C--:B------:R-:W-:Y:S02]  /*5bb0*/  ISETP.GE.AND P3, PT, R37, R187.reuse, PT ;  /* 0x000000bb2500720c */ /* 0x080fe40003f66270 */
[----:B------:R-:W-:Y:S02]  /*5bc0*/  FSEL R75, R204, -INF , P4 ;  /* 0xff800000cc4b7808 */ /* 0x000fe40002000000 */
[----:B------:R-:W-:Y:S02]  /*5bd0*/  FSEL R76, R76, -INF , !P5 ;  /* 0xff8000004c4c7808 */ /* 0x000fe40006800000 */
[----:B------:R-:W-:Y:S02]  /*5be0*/  ISETP.GE.AND P4, PT, R30, R188, PT ;  /* 0x000000bc1e00720c */ /* 0x000fe40003f86270 */
[----:B------:R-:W-:-:S02]  /*5bf0*/  ISETP.GE.AND P5, PT, R31, R187, PT ;  /* 0x000000bb1f00720c */ /* 0x000fc40003fa6270 */
[----:B------:R-:W-:Y:S02]  /*5c00*/  FSEL R74, R211, -INF , P0 ;  /* 0xff800000d34a7808 */ /* 0x000fe40000000000 */
[----:B------:R-:W-:Y:S02]  /*5c10*/  FSEL R75, R75, -INF , !P3 ;  /* 0xff8000004b4b7808 */ /* 0x000fe40005800000 */
[----:B------:R-:W-:Y:S02]  /*5c20*/  ISETP.GE.AND P0, PT, R30, R187, PT ;  /* 0x000000bb1e00720c */ /* 0x000fe40003f06270 */
[----:B------:R-:W-:Y:S02]  /*5c30*/  ISETP.GE.AND P3, PT, R29, R188, PT ;  /* 0x000000bc1d00720c */ /* 0x000fe40003f66270 */
[----:B------:R-:W-:Y:S02]  /*5c40*/  FSEL R73, R212, -INF , P4 ;  /* 0xff800000d4497808 */ /* 0x000fe40002000000 */
[----:B------:R-:W-:-:S02]  /*5c50*/  FSEL R74, R74, -INF , !P5 ;  /* 0xff8000004a4a7808 */ /* 0x000fc40006800000 */
[-C--:B------:R-:W-:Y:S02]  /*5c60*/  ISETP.GE.AND P4, PT, R27, R188.reuse, PT ;  /* 0x000000bc1b00720c */ /* 0x080fe40003f86270 */
[----:B------:R-:W-:Y:S02]  /*5c70*/  ISETP.GE.AND P5, PT, R28, R188, PT ;  /* 0x000000bc1c00720c */ /* 0x000fe40003fa6270 */
[----:B------:R-:W-:Y:S02]  /*5c80*/  FSEL R73, R73, -INF , !P0 ;  /* 0xff80000049497808 */ /* 0x000fe40004000000 */
[----:B------:R-:W-:Y:S02]  /*5c90*/  FSEL R71, R229, -INF , P3 ;  /* 0xff800000e5477808 */ /* 0x000fe40001800000 */
[C---:B------:R-:W-:Y:S02]  /*5ca0*/  ISETP.GE.AND P0, PT, R70.reuse, R186, PT ;  /* 0x000000ba4600720c */ /* 0x040fe40003f06270 */
[----:B------:R-:W-:-:S02]  /*5cb0*/  ISETP.GE.AND P3, PT, R70, R185, PT ;  /* 0x000000b94600720c */ /* 0x000fc40003f66270 */
[----:B------:R-:W-:Y:S02]  /*5cc0*/  FSEL R69, R245, -INF , P4 ;  /* 0xff800000f5457808 */ /* 0x000fe40002000000 */
[----:B------:R-:W-:Y:S02]  /*5cd0*/  FSEL R70, R240, -INF , P5 ;  /* 0xff800000f0467808 */ /* 0x000fe40002800000 */
[-C--:B------:R-:W-:Y:S02]  /*5ce0*/  ISETP.GE.AND P4, PT, R28, R187.reuse, PT ;  /* 0x000000bb1c00720c */ /* 0x080fe40003f86270 */
[----:B------:R-:W-:Y:S02]  /*5cf0*/  ISETP.GE.AND P5, PT, R29, R187, PT ;  /* 0x000000bb1d00720c */ /* 0x000fe40003fa6270 */
[----:B------:R-:W-:Y:S02]  /*5d00*/  FSEL R70, R70, -INF , !P4 ;  /* 0xff80000046467808 */ /* 0x000fe40006000000 */
[----:B------:R-:W-:-:S02]  /*5d10*/  FSEL R63, R63, -INF , P1 ;  /* 0xff8000003f3f7808 */ /* 0x000fc40000800000 */
[----:B------:R-:W-:Y:S02]  /*5d20*/  ISETP.GE.AND P4, PT, R27, R187, PT ;  /* 0x000000bb1b00720c */ /* 0x000fe40003f86270 */
[----:B------:R-:W-:Y:S02]  /*5d30*/  FSEL R71, R71, -INF , !P5 ;  /* 0xff80000047477808 */ /* 0x000fe40006800000 */
[CC--:B------:R-:W-:Y:S02]  /*5d40*/  ISETP.GE.AND P1, PT, R91.reuse, R186.reuse, PT ;  /* 0x000000ba5b00720c */ /* 0x0c0fe40003f26270 */
[----:B------:R-:W-:Y:S01]  /*5d50*/  ISETP.GE.AND P5, PT, R91, R185, PT ;  /* 0x000000b95b00720c */ /* 0x000fe20003fa6270 */
[----:B------:R-:W-:Y:S01]  /*5d60*/  IMAD R91, R43, 0x100, R51 ;  /* 0x000001002b5b7824 */ /* 0x000fe200078e0233 */
[----:B------:R-:W-:Y:S02]  /*5d70*/  FSEL R63, R63, -INF , !P2 ;  /* 0xff8000003f3f7808 */ /* 0x000fe40005000000 */
[----:B------:R-:W-:Y:S01]  /*5d80*/  FSEL R69, R69, -INF , !P4 ;  /* 0xff80000045457808 */ /* 0x000fe20006000000 */
[----:B------:R-:W-:Y:S01]  /*5d90*/  VIADD R91, R91, 0x10 ;  /* 0x000000105b5b7836 */ /* 0x000fe20000000000 */
[----:B------:R-:W-:-:S02]  /*5da0*/  ISETP.GE.AND P2, PT, R89, R186, PT ;  /* 0x000000ba5900720c */ /* 0x000fc40003f46270 */
[-C--:B------:R-:W-:Y:S01]  /*5db0*/  ISETP.GE.AND P4, PT, R89, R185.reuse, PT ;  /* 0x000000b95900720c */ /* 0x080fe20003f86270 */
[--C-:B------:R-:W-:Y:S01]  /*5dc0*/  IMAD R89, R43, 0x100, R51.reuse ;  /* 0x000001002b597824 */ /* 0x100fe200078e0233 */
[----:B------:R-:W-:Y:S02]  /*5dd0*/  FSEL R62, R62, -INF , P0 ;  /* 0xff8000003e3e7808 */ /* 0x000fe40000000000 */
[----:B------:R-:W-:Y:S01]  /*5de0*/  FSEL R61, R61, -INF , P1 ;  /* 0xff8000003d3d7808 */ /* 0x000fe20000800000 */
[----:B------:R-:W-:Y:S01]  /*5df0*/  VIADD R89, R89, 0x11 ;  /* 0x0000001159597836 */ /* 0x000fe20000000000 */
[----:B------:R-:W-:Y:S02]  /*5e00*/  FSEL R125, R62, -INF , !P3 ;  /* 0xff8000003e7d7808 */ /* 0x000fe40005800000 */
[C---:B------:R-:W-:Y:S02]  /*5e10*/  ISETP.GE.AND P0, PT, R91.reuse, R186, PT ;  /* 0x000000ba5b00720c */ /* 0x040fe40003f06270 */
[----:B------:R-:W-:Y:S01]  /*5e20*/  ISETP.GE.AND P3, PT, R91, R185, PT ;  /* 0x000000b95b00720c */ /* 0x000fe20003f66270 */
[----:B------:R-:W-:Y:S01]  /*5e30*/  IMAD R91, R43, 0x100, R51 ;  /* 0x000001002b5b7824 */ /* 0x000fe200078e0233 */
[----:B------:R-:W-:-:S02]  /*5e40*/  FSEL R110, R61, -INF , !P5 ;  /* 0xff8000003d6e7808 */ /* 0x000fc40006800000 */
[-C--:B------:R-:W-:Y:S01]  /*5e50*/  ISETP.GE.AND P1, PT, R89, R186.reuse, PT ;  /* 0x000000ba5900720c */ /* 0x080fe20003f26270 */
[----:B------:R-:W-:Y:S01]  /*5e60*/  VIADD R91, R91, 0x18 ;  /* 0x000000185b5b7836 */ /* 0x000fe20000000000 */
[----:B------:R-:W-:Y:S01]  /*5e70*/  ISETP.GE.AND P5, PT, R89, R185, PT ;  /* 0x000000b95900720c */ /* 0x000fe20003fa6270 */
[----:B------:R-:W-:Y:S01]  /*5e80*/  IMAD R89, R43, 0x100, R51 ;  /* 0x000001002b597824 */ /* 0x000fe200078e0233 */
[----:B------:R-:W-:Y:S02]  /*5e90*/  FSEL R60, R60, -INF , P2 ;  /* 0xff8000003c3c7808 */ /* 0x000fe40001000000 */
[----:B------:R-:W-:Y:S01]  /*5ea0*/  FSEL R59, R59, -INF , P0 ;  /* 0xff8000003b3b7808 */ /* 0x000fe20000000000 */
[----:B------:R-:W-:Y:S01]  /*5eb0*/  VIADD R89, R89, 0x19 ;  /* 0x0000001959597836 */ /* 0x000fe20000000000 */
[----:B------:R-:W-:Y:S02]  /*5ec0*/  FSEL R99, R60, -INF , !P4 ;  /* 0xff8000003c637808 */ /* 0x000fe40006000000 */
[----:B------:R-:W-:-:S02]  /*5ed0*/  ISETP.GE.AND P2, PT, R91, R186, PT ;  /* 0x000000ba5b00720c */ /* 0x000fc40003f46270 */
[-C--:B------:R-:W-:Y:S01]  /*5ee0*/  ISETP.GE.AND P4, PT, R91, R185.reuse, PT ;  /* 0x000000b95b00720c */ /* 0x080fe20003f86270 */
[--C-:B------:R-:W-:Y:S01]  /*5ef0*/  IMAD R91, R43, 0x100, R51.reuse ;  /* 0x000001002b5b7824 */ /* 0x100fe200078e0233 */
[----:B------:R-:W-:Y:S02]  /*5f00*/  FSEL R245, R59, -INF , !P3 ;  /* 0xff8000003bf57808 */ /* 0x000fe40005800000 */
[----:B------:R-:W-:Y:S01]  /*5f10*/  ISETP.GE.AND P0, PT, R89, R186, PT ;  /* 0x000000ba5900720c */ /* 0x000fe20003f06270 */
[----:B------:R-:W-:Y:S01]  /*5f20*/  VIADD R91, R91, 0x20 ;  /* 0x000000205b5b7836 */ /* 0x000fe20000000000 */
[----:B------:R-:W-:Y:S01]  /*5f30*/  ISETP.GE.AND P3, PT, R89, R185, PT ;  /* 0x000000b95900720c */ /* 0x000fe20003f66270 */
[----:B------:R-:W-:Y:S01]  /*5f40*/  IMAD R89, R43, 0x100, R51 ;  /* 0x000001002b597824 */ /* 0x000fe200078e0233 */
[----:B------:R-:W-:Y:S02]  /*5f50*/  FSEL R58, R58, -INF , P1 ;  /* 0xff8000003a3a7808 */ /* 0x000fe40000800000 */
[----:B------:R-:W-:Y:S01]  /*5f60*/  FSEL R57, R57, -INF , P2 ;  /* 0xff80000039397808 */ /* 0x000fe20001000000 */
[----:B------:R-:W-:Y:S01]  /*5f70*/  VIADD R89, R89, 0x21 ;  /* 0x0000002159597836 */ /* 0x000fe20000000000 */
[----:B------:R-:W-:-:S02]  /*5f80*/  FSEL R55, R55, -INF , P0 ;  /* 0xff80000037377808 */ /* 0x000fc40000000000 */
[----:B------:R-:W-:Y:S02]  /*5f90*/  FSEL R240, R58, -INF , !P5 ;  /* 0xff8000003af07808 */ /* 0x000fe40006800000 */
[CC--:B------:R-:W-:Y:S02]  /*5fa0*/  ISETP.GE.AND P1, PT, R91.reuse, R186.reuse, PT ;  /* 0x000000ba5b00720c */ /* 0x0c0fe40003f26270 */
[-C--:B------:R-:W-:Y:S02]  /*5fb0*/  ISETP.GE.AND P5, PT, R91, R185.reuse, PT ;  /* 0x000000b95b00720c */ /* 0x080fe40003fa6270 */
[----:B------:R-:W-:Y:S02]  /*5fc0*/  FSEL R91, R57, -INF , !P4 ;  /* 0xff800000395b7808 */ /* 0x000fe40006000000 */
[C---:B------:R-:W-:Y:S02]  /*5fd0*/  ISETP.GE.AND P2, PT, R89.reuse, R186, PT ;  /* 0x000000ba5900720c */ /* 0x040fe40003f46270 */
[----:B------:R-:W-:-:S02]  /*5fe0*/  ISETP.GE.AND P4, PT, R89, R185, PT ;  /* 0x000000b95900720c */ /* 0x000fc40003f86270 */
[----:B------:R-:W-:Y:S02]  /*5ff0*/  FSEL R89, R55, -INF , !P3 ;  /* 0xff80000037597808 */ /* 0x000fe40005800000 */
[----:B------:R-:W2:Y:S01]  /*6000*/  LD.E R55, desc[UR4][R2.64+0xdc] ;  /* 0x0000dc0402377980 */ /* 0x000ea2000c101900 */
[CC--:B------:R-:W-:Y:S02]  /*6010*/  ISETP.GE.AND P0, PT, R97.reuse, R186.reuse, PT ;  /* 0x000000ba6100720c */ /* 0x0c0fe40003f06270 */
[----:B------:R-:W-:Y:S01]  /*6020*/  ISETP.GE.AND P3, PT, R97, R185, PT ;  /* 0x000000b96100720c */ /* 0x000fe20003f66270 */
[----:B------:R-:W-:Y:S01]  /*6030*/  IMAD R97, R43, 0x100, R51 ;  /* 0x000001002b617824 */ /* 0x000fe200078e0233 */
[----:B------:R-:W-:Y:S02]  /*6040*/  FSEL R54, R54, -INF , P1 ;  /* 0xff80000036367808 */ /* 0x000fe40000800000 */
[----:B------:R-:W-:Y:S01]  /*6050*/  ISETP.GE.AND P1, PT, R106, R186, PT ;  /* 0x000000ba6a00720c */ /* 0x000fe20003f26270 */
[----:B------:R-:W-:Y:S01]  /*6060*/  VIADD R97, R97, 0x30 ;  /* 0x0000003061617836 */ /* 0x000fe20000000000 */
[----:B------:R-:W-:-:S02]  /*6070*/  FSEL R53, R53, -INF , P2 ;  /* 0xff80000035357808 */ /* 0x000fc40001000000 */
[----:B------:R-:W-:Y:S02]  /*6080*/  FSEL R52, R52, -INF , P0 ;  /* 0xff80000034347808 */ /* 0x000fe40000000000 */
[-C--:B------:R-:W-:Y:S02]  /*6090*/  ISETP.GE.AND P2, PT, R97, R186.reuse, PT ;  /* 0x000000ba6100720c */ /* 0x080fe40003f46270 */
[----:B------:R-:W-:Y:S02]  /*60a0*/  FSEL R90, R54, -INF , !P5 ;  /* 0xff800000365a7808 */ /* 0x000fe40006800000 */
[----:B------:R-:W-:Y:S01]  /*60b0*/  ISETP.GE.AND P5, PT, R106, R185, PT ;  /* 0x000000b96a00720c */ /* 0x000fe20003fa6270 */
[----:B------:R-:W-:Y:S01]  /*60c0*/  IMAD R106, R43, 0x100, R51 ;  /* 0x000001002b6a7824 */ /* 0x000fe200078e0233 */
[----:B------:R-:W-:Y:S02]  /*60d0*/  FSEL R229, R53, -INF , !P4 ;  /* 0xff80000035e57808 */ /* 0x000fe40006000000 */
[----:B------:R-:W-:Y:S01]  /*60e0*/  ISETP.GE.AND P0, PT, R228, R186, PT ;  /* 0x000000bae400720c */ /* 0x000fe20003f06270 */
[----:B------:R-:W-:Y:S01]  /*60f0*/  VIADD R106, R106, 0x49 ;  /* 0x000000496a6a7836 */ /* 0x000fe20000000000 */
[----:B------:R-:W-:-:S02]  /*6100*/  FSEL R50, R50, -INF , P1 ;  /* 0xff80000032327808 */ /* 0x000fc40000800000 */
[-C--:B------:R-:W-:Y:S02]  /*6110*/  ISETP.GE.AND P4, PT, R97, R185.reuse, PT ;  /* 0x000000b96100720c */ /* 0x080fe40003f86270 */
[----:B------:R-:W-:Y:S02]  /*6120*/  FSEL R97, R52, -INF , !P3 ;  /* 0xff80000034617808 */ /* 0x000fe40005800000 */
[----:B------:R-:W-:Y:S02]  /*6130*/  ISETP.GE.AND P1, PT, R227, R186, PT ;  /* 0x000000bae300720c */ /* 0x000fe40003f26270 */
[----:B------:R-:W-:Y:S02]  /*6140*/  FSEL R49, R49, -INF , P2 ;  /* 0xff80000031317808 */ /* 0x000fe40001000000 */
[----:B------:R-:W-:Y:S02]  /*6150*/  ISETP.GE.AND P3, PT, R228, R185, PT ;  /* 0x000000b9e400720c */ /* 0x000fe40003f66270 */
[----:B------:R-:W-:-:S02]  /*6160*/  FSEL R228, R50, -INF , !P5 ;  /* 0xff80000032e47808 */ /* 0x000fc40006800000 */
[----:B------:R-:W-:Y:S02]  /*6170*/  FSEL R47, R47, -INF , P0 ;  /* 0xff8000002f2f7808 */ /* 0x000fe40000000000 */
[-C--:B------:R-:W-:Y:S02]  /*6180*/  ISETP.GE.AND P5, PT, R227, R185.reuse, PT ;  /* 0x000000b9e300720c */ /* 0x080fe40003fa6270 */
[----:B------:R-:W-:Y:S02]  /*6190*/  FSEL R227, R49, -INF , !P4 ;  /* 0xff80000031e37808 */ /* 0x000fe40006000000 */
[----:B------:R-:W-:Y:S02]  /*61a0*/  FSEL R46, R46, -INF , P1 ;  /* 0xff8000002e2e7808 */ /* 0x000fe40000800000 */
[C---:B------:R-:W-:Y:S02]  /*61b0*/  ISETP.GE.AND P2, PT, R226.reuse, R186, PT ;  /* 0x000000bae200720c */ /* 0x040fe40003f46270 */
[----:B------:R-:W-:-:S02]  /*61c0*/  ISETP.GE.AND P4, PT, R226, R185, PT ;  /* 0x000000b9e200720c */ /* 0x000fc40003f86270 */
[-C--:B------:R-:W-:Y:S02]  /*61d0*/  ISETP.GE.AND P1, PT, R224, R186.reuse, PT ;  /* 0x000000bae000720c */ /* 0x080fe40003f26270 */
[----:B------:R-:W-:Y:S02]  /*61e0*/  FSEL R226, R47, -INF , !P3 ;  /* 0xff8000002fe27808 */ /* 0x000fe40005800000 */
[C---:B------:R-:W-:Y:S02]  /*61f0*/  ISETP.GE.AND P0, PT, R225.reuse, R186, PT ;  /* 0x000000bae100720c */ /* 0x040fe40003f06270 */
[-C--:B------:R-:W-:Y:S02]  /*6200*/  ISETP.GE.AND P3, PT, R225, R185.reuse, PT ;  /* 0x000000b9e100720c */ /* 0x080fe40003f66270 */
[----:B------:R-:W-:Y:S02]  /*6210*/  FSEL R225, R46, -INF , !P5 ;  /* 0xff8000002ee17808 */ /* 0x000fe40006800000 */
[----:B------:R-:W-:-:S02]  /*6220*/  ISETP.GE.AND P5, PT, R224, R185, PT ;  /* 0x000000b9e000720c */ /* 0x000fc40003fa6270 */
[----:B------:R-:W-:Y:S01]  /*6230*/  FSEL R0, R0, -INF , P1 ;  /* 0xff80000000007808 */ /* 0x000fe20000800000 */
[----:B------:R-:W-:Y:S01]  /*6240*/  IMAD.MOV.U32 R49, RZ, RZ, R63 ;  /* 0x000000ffff317224 */ /* 0x000fe200078e003f */
[----:B------:R-:W-:Y:S02]  /*6250*/  FSEL R20, R20, -INF , P0 ;  /* 0xff80000014147808 */ /* 0x000fe40000000000 */
[----:B------:R-:W-:Y:S02]  /*6260*/  FSEL R138, R0, -INF , !P5 ;  /* 0xff800000008a7808 */ /* 0x000fe40006800000 */
[----:B------:R-:W-:Y:S02]  /*6270*/  FMNMX3.FTZ R0, R19, R25, R24, !PT ;  /* 0x0000001913007276 */ /* 0x000fe40007810018 */
[----:B------:R-:W-:Y:S02]  /*6280*/  FSEL R212, R20, -INF , !P3 ;  /* 0xff80000014d47808 */ /* 0x000fe40005800000 */
[----:B------:R-:W-:-:S02]  /*6290*/  FMNMX3.FTZ R0, R0, R6, R15, !PT ;  /* 0x0000000600007276 */ /* 0x000fc4000781000f */
[----:B------:R-:W-:Y:S02]  /*62a0*/  FSEL R45, R45, -INF , P2 ;  /* 0xff8000002d2d7808 */ /* 0x000fe40001000000 */
[----:B------:R-:W-:Y:S02]  /*62b0*/  FMNMX3.FTZ R0, R0, R17, R14, !PT ;  /* 0x0000001100007276 */ /* 0x000fe4000781000e */
[----:B------:R-:W-:Y:S02]  /*62c0*/  FMNMX3.FTZ R20, R49, R125, R110, !PT ;  /* 0x0000007d31147276 */ /* 0x000fe4000781006e */
[----:B------:R-:W-:Y:S02]  /*62d0*/  FMNMX3.FTZ R0, R0, R16, R36, !PT ;  /* 0x0000001000007276 */ /* 0x000fe40007810024 */
[----:B------:R-:W-:Y:S02]  /*62e0*/  FMNMX3.FTZ R20, R20, R99, R245, !PT ;  /* 0x0000006314147276 */ /* 0x000fe400078100f5 */
[----:B------:R-:W-:-:S02]  /*62f0*/  FMNMX3.FTZ R0, R0, R35, R34, !PT ;  /* 0x0000002300007276 */ /* 0x000fc40007810022 */
[----:B------:R-:W-:Y:S02]  /*6300*/  FSEL R224, R45, -INF , !P4 ;  /* 0xff8000002de07808 */ /* 0x000fe40006000000 */
[----:B------:R-:W-:Y:S02]  /*6310*/  FMNMX3.FTZ R0, R0, R33, R32, !PT ;  /* 0x0000002100007276 */ /* 0x000fe40007810020 */
[C---:B------:R-:W-:Y:S02]  /*6320*/  ISETP.GE.AND P2, PT, R107.reuse, R186, PT ;  /* 0x000000ba6b00720c */ /* 0x040fe40003f46270 */
[-C--:B------:R-:W-:Y:S01]  /*6330*/  ISETP.GE.AND P4, PT, R107, R185.reuse, PT ;  /* 0x000000b96b00720c */ /* 0x080fe20003f86270 */
[----:B------:R-:W-:Y:S01]  /*6340*/  IMAD R107, R43, 0x100, R51 ;  /* 0x000001002b6b7824 */ /* 0x000fe200078e0233 */
[----:B------:R-:W-:Y:S02]  /*6350*/  FMNMX3.FTZ R20, R20, R240, R91, !PT ;  /* 0x000000f014147276 */ /* 0x000fe4000781005b */
[C---:B------:R-:W-:Y:S01]  /*6360*/  ISETP.GE.AND P0, PT, R106.reuse, R186, PT ;  /* 0x000000ba6a00720c */ /* 0x040fe20003f06270 */
[----:B------:R-:W-:Y:S01]  /*6370*/  VIADD R107, R107, 0x50 ;  /* 0x000000506b6b7836 */ /* 0x000fe20000000000 */
[----:B------:R-:W-:Y:S01]  /*6380*/  ISETP.GE.AND P3, PT, R106, R185, PT ;  /* 0x000000b96a00720c */ /* 0x000fe20003f66270 */
[----:B------:R-:W-:Y:S01]  /*6390*/  IMAD R106, R43, 0x100, R51 ;  /* 0x000001002b6a7824 */ /* 0x000fe200078e0233 */
[----:B------:R-:W-:-:S02]  /*63a0*/  FMNMX3.FTZ R0, R0, R219, R216, !PT ;  /* 0x000000db00007276 */ /* 0x000fc400078100d8 */
[----:B------:R-:W-:Y:S01]  /*63b0*/  FMNMX3.FTZ R20, R20, R89, R90, !PT ;  /* 0x0000005914147276 */ /* 0x000fe2000781005a */
[----:B------:R-:W-:Y:S01]  /*63c0*/  VIADD R106, R106, 0x51 ;  /* 0x000000516a6a7836 */ /* 0x000fe20000000000 */
[----:B------:R-:W-:Y:S02]  /*63d0*/  FMNMX3.FTZ R0, R0, R215, R129, !PT ;  /* 0x000000d700007276 */ /* 0x000fe40007810081 */
[----:B------:R-:W-:Y:S02]  /*63e0*/  FSEL R64, R64, -INF , P2 ;  /* 0xff80000040407808 */ /* 0x000fe40001000000 */
[----:B------:R-:W-:Y:S02]  /*63f0*/  FMNMX3.FTZ R20, R20, R229, R97, !PT ;  /* 0x000000e514147276 */ /* 0x000fe40007810061 */
[C---:B------:R-:W-:Y:S02]  /*6400*/  ISETP.GE.AND P1, PT, R107.reuse, R186, PT ;  /* 0x000000ba6b00720c */ /* 0x040fe40003f26270 */
[----:B------:R-:W-:Y:S01]  /*6410*/  ISETP.GE.AND P5, PT, R107, R185, PT ;  /* 0x000000b96b00720c */ /* 0x000fe20003fa6270 */
[----:B------:R-:W-:Y:S01]  /*6420*/  IMAD R107, R43, 0x100, R51 ;  /* 0x000001002b6b7824 */ /* 0x000fe200078e0233 */
[----:B------:R-:W-:-:S02]  /*6430*/  FMNMX3.FTZ R0, R0, R132, R131, !PT ;  /* 0x0000008400007276 */ /* 0x000fc40007810083 */
[----:B------:R-:W-:Y:S02]  /*6440*/  FSEL R137, R64, -INF , !P4 ;  /* 0xff80000040897808 */ /* 0x000fe40006000000 */
        /* <DEDUP_REMOVED lines=10> */
[----:B------:R-:W-:Y:S02]  /*64f0*/  ISETP.GE.AND P0, PT, R107, R186, PT ;  /* 0x000000ba6b00720c */ /* 0x000fe40003f06270 */
        /* <DEDUP_REMOVED lines=19> */
[----:B------:R-:W-:Y:S02]  /*6630*/  FSEL R96, R96, -INF , P2 ;  /* 0xff80000060607808 */ /* 0x000fe40001000000 */
[----:B------:R-:W-:Y:S02]  /*6640*/  FMNMX3.FTZ R20, R20, R136, R211, !PT ;  /* 0x0000008814147276 */ /* 0x000fe400078100d3 */
[----:B------:R-:W-:-:S02]  /*6650*/  ISETP.GE.AND P2, PT, R252, R186, PT ;  /* 0x000000bafc00720c */ /* 0x000fc40003f46270 */
[-C--:B------:R-:W-:Y:S02]  /*6660*/  ISETP.GE.AND P3, PT, R68, R185.reuse, PT ;  /* 0x000000b94400720c */ /* 0x080fe40003f66270 */
[----:B------:R-:W-:Y:S02]  /*6670*/  FSEL R154, R95, -INF , !P5 ;  /* 0xff8000005f9a7808 */ /* 0x000fe40006800000 */
[----:B------:R-:W-:Y:S02]  /*6680*/  FSEL R98, R98, -INF , P0 ;  /* 0xff80000062627808 */ /* 0x000fe40000000000 */
[----:B------:R-:W-:Y:S02]  /*6690*/  FMNMX3.FTZ R0, R0, R156, R202, !PT ;  /* 0x0000009c00007276 */ /* 0x000fe400078100ca */
[----:B------:R-:W-:Y:S02]  /*66a0*/  ISETP.GE.AND P5, PT, R82, R185, PT ;  /* 0x000000b95200720c */ /* 0x000fe40003fa6270 */
[----:B------:R-:W-:-:S02]  /*66b0*/  FSEL R183, R96, -INF , !P4 ;  /* 0xff80000060b77808 */ /* 0x000fc40006000000 */
[----:B------:R-:W-:Y:S02]  /*66c0*/  ISETP.GE.AND P0, PT, R251, R186, PT ;  /* 0x000000bafb00720c */ /* 0x000fe40003f06270 */
[----:B------:R-:W-:Y:S02]  /*66d0*/  FSEL R102, R102, -INF , P1 ;  /* 0xff80000066667808 */ /* 0x000fe40000800000 */
[----:B------:R-:W-:Y:S02]  /*66e0*/  FMNMX3.FTZ R20, R20, R158, R155, !PT ;  /* 0x0000009e14147276 */ /* 0x000fe4000781009b */
[----:B------:R-:W-:Y:S02]  /*66f0*/  ISETP.GE.AND P4, PT, R252, R185, PT ;  /* 0x000000b9fc00720c */ /* 0x000fe40003f86270 */
[----:B------:R-:W-:Y:S02]  /*6700*/  FSEL R103, R103, -INF , P2 ;  /* 0xff80000067677808 */ /* 0x000fe40001000000 */
[----:B------:R-:W-:-:S02]  /*6710*/  ISETP.GE.AND P2, PT, R208, R186, PT ;  /* 0x000000bad000720c */ /* 0x000fc40003f46270 */
[----:B------:R-:W-:Y:S02]  /*6720*/  FSEL R163, R98, -INF , !P3 ;  /* 0xff80000062a37808 */ /* 0x000fe40005800000 */
[----:B------:R-:W-:Y:S02]  /*6730*/  ISETP.GE.AND P1, PT, R250, R186, PT ;  /* 0x000000bafa00720c */ /* 0x000fe40003f26270 */
[----:B------:R-:W-:Y:S02]  /*6740*/  FMNMX3.FTZ R0, R0, R199, R201, !PT ;  /* 0x000000c700007276 */ /* 0x000fe400078100c9 */
[----:B------:R-:W-:Y:S02]  /*6750*/  ISETP.GE.AND P3, PT, R251, R185, PT ;  /* 0x000000b9fb00720c */ /* 0x000fe40003f66270 */
[----:B------:R-:W-:Y:S02]  /*6760*/  FSEL R162, R102, -INF , !P5 ;  /* 0xff80000066a27808 */ /* 0x000fe40006800000 */
[----:B------:R-:W-:-:S02]  /*6770*/  FSEL R104, R104, -INF , P0 ;  /* 0xff80000068687808 */ /* 0x000fc40000000000 */
[----:B------:R-:W-:Y:S02]  /*6780*/  FMNMX3.FTZ R20, R20, R154, R183, !PT ;  /* 0x0000009a14147276 */ /* 0x000fe400078100b7 */
[----:B------:R-:W-:Y:S02]  /*6790*/  FSEL R161, R103, -INF , !P4 ;  /* 0xff80000067a17808 */ /* 0x000fe40006000000 */
[-C--:B------:R-:W-:Y:S02]  /*67a0*/  ISETP.GE.AND P4, PT, R208, R185.reuse, PT ;  /* 0x000000b9d000720c */ /* 0x080fe40003f86270 */
[----:B------:R-:W-:Y:S02]  /*67b0*/  FSEL R109, R109, -INF , P2 ;  /* 0xff8000006d6d7808 */ /* 0x000fe40001000000 */
[----:B------:R-:W-:Y:S02]  /*67c0*/  ISETP.GE.AND P5, PT, R250, R185, PT ;  /* 0x000000b9fa00720c */ /* 0x000fe40003fa6270 */
[----:B------:R-:W-:-:S02]  /*67d0*/  ISETP.GE.AND P0, PT, R205, R186, PT ;  /* 0x000000bacd00720c */ /* 0x000fc40003f06270 */
[----:B------:R-:W-:Y:S02]  /*67e0*/  FSEL R105, R105, -INF , P1 ;  /* 0xff80000069697808 */ /* 0x000fe40000800000 */
[----:B------:R-:W-:Y:S02]  /*67f0*/  ISETP.GE.AND P2, PT, R203, R186, PT ;  /* 0x000000bacb00720c */ /* 0x000fe40003f46270 */
[----:B------:R-:W-:Y:S02]  /*6800*/  FMNMX3.FTZ R0, R0, R200, R210, !PT ;  /* 0x000000c800007276 */ /* 0x000fe400078100d2 */
[----:B------:R-:W-:Y:S02]  /*6810*/  FSEL R208, R104, -INF , !P3 ;  /* 0xff80000068d07808 */ /* 0x000fe40005800000 */
[----:B------:R-:W-:Y:S02]  /*6820*/  ISETP.GE.AND P1, PT, R249, R186, PT ;  /* 0x000000baf900720c */ /* 0x000fe40003f26270 */
[----:B------:R-:W-:-:S02]  /*6830*/  FMNMX3.FTZ R20, R20, R163, R162, !PT ;  /* 0x000000a314147276 */ /* 0x000fc400078100a2 */
[-C--:B------:R-:W-:Y:S02]  /*6840*/  ISETP.GE.AND P3, PT, R205, R185.reuse, PT ;  /* 0x000000b9cd00720c */ /* 0x080fe40003f66270 */
[----:B------:R-:W-:Y:S02]  /*6850*/  FSEL R204, R109, -INF , !P4 ;  /* 0xff8000006dcc7808 */ /* 0x000fe40006000000 */
[----:B------:R-:W-:Y:S02]  /*6860*/  FSEL R205, R105, -INF , !P5 ;  /* 0xff80000069cd7808 */ /* 0x000fe40006800000 */
[----:B------:R-:W-:Y:S02]  /*6870*/  FSEL R108, R108, -INF , P0 ;  /* 0xff8000006c6c7808 */ /* 0x000fe40000000000 */
[----:B------:R-:W-:Y:S02]  /*6880*/  ISETP.GE.AND P4, PT, R203, R185, PT ;  /* 0x000000b9cb00720c */ /* 0x000fe40003f86270 */
        /* <DEDUP_REMOVED lines=8> */
[----:B------:R-:W-:Y:S02]  /*6910*/  ISETP.GE.AND P1, PT, R247, R186, PT ;  /* 0x000000baf700720c */ /* 0x000fe40003f26270 */
[----:B------:R-:W-:Y:S02]  /*6920*/  FSEL R196, R111, -INF , !P4 ;  /* 0xff8000006fc47808 */ /* 0x000fe40006000000 */
[----:B------:R-:W-:Y:S02]  /*6930*/  FMNMX3.FTZ R0, R0, R206, R198, !PT ;  /* 0x000000ce00007276 */ /* 0x000fe400078100c6 */
[----:B------:R-:W-:Y:S02]  /*6940*/  ISETP.GE.AND P3, PT, R248, R185, PT ;  /* 0x000000b9f800720c */ /* 0x000fe40003f66270 */
[----:B------:R-:W-:-:S02]  /*6950*/  FSEL R197, R112, -INF , !P5 ;  /* 0xff80000070c57808 */ /* 0x000fc40006800000 */
[----:B------:R-:W-:Y:S02]  /*6960*/  FSEL R116, R116, -INF , P0 ;  /* 0xff80000074747808 */ /* 0x000fe40000000000 */
[----:B------:R-:W-:Y:S02]  /*6970*/  ISETP.GE.AND P4, PT, R246, R185, PT ;  /* 0x000000b9f600720c */ /* 0x000fe40003f86270 */
[----:B------:R-:W-:Y:S02]  /*6980*/  FSEL R118, R118, -INF , P2 ;  /* 0xff80000076767808 */ /* 0x000fe40001000000 */
[----:B------:R-:W-:Y:S02]  /*6990*/  FMNMX3.FTZ R20, R20, R205, R204, !PT ;  /* 0x000000cd14147276 */ /* 0x000fe400078100cc */
[-C--:B------:R-:W-:Y:S02]  /*69a0*/  ISETP.GE.AND P2, PT, R242, R186.reuse, PT ;  /* 0x000000baf200720c */ /* 0x080fe40003f46270 */
[----:B------:R-:W-:-:S02]  /*69b0*/  ISETP.GE.AND P0, PT, R244, R186, PT ;  /* 0x000000baf400720c */ /* 0x000fc40003f06270 */
[----:B------:R-:W-:Y:S02]  /*69c0*/  ISETP.GE.AND P5, PT, R247, R185, PT ;  /* 0x000000b9f700720c */ /* 0x000fe40003fa6270 */
[----:B------:R-:W-:Y:S02]  /*69d0*/  FSEL R115, R115, -INF , P1 ;  /* 0xff80000073737808 */ /* 0x000fe40000800000 */
[----:B------:R-:W-:Y:S02]  /*69e0*/  FMNMX3.FTZ R0, R0, R195, R184, !PT ;  /* 0x000000c300007276 */ /* 0x000fe400078100b8 */
[----:B------:R-:W-:Y:S02]  /*69f0*/  FSEL R194, R116, -INF , !P3 ;  /* 0xff80000074c27808 */ /* 0x000fe40005800000 */
[----:B------:R-:W-:Y:S02]  /*6a00*/  ISETP.GE.AND P1, PT, R243, R186, PT ;  /* 0x000000baf300720c */ /* 0x000fe40003f26270 */
[----:B------:R-:W-:-:S02]  /*6a10*/  FSEL R168, R118, -INF , !P4 ;  /* 0xff80000076a87808 */ /* 0x000fc40006000000 */
[----:B------:R-:W-:Y:S02]  /*6a20*/  FMNMX3.FTZ R20, R20, R203, R197, !PT ;  /* 0x000000cb14147276 */ /* 0x000fe400078100c5 */
[-C--:B------:R-:W-:Y:S02]  /*6a30*/  ISETP.GE.AND P4, PT, R242, R185.reuse, PT ;  /* 0x000000b9f200720c */ /* 0x080fe40003f86270 */
[----:B------:R-:W-:Y:S02]  /*6a40*/  FSEL R124, R124, -INF , P2 ;  /* 0xff8000007c7c7808 */ /* 0x000fe40001000000 */
[----:B------:R-:W-:Y:S02]  /*6a50*/  FSEL R117, R117, -INF , P0 ;  /* 0xff80000075757808 */ /* 0x000fe40000000000 */
[----:B------:R-:W-:Y:S02]  /*6a60*/  ISETP.GE.AND P2, PT, R238, R186, PT ;  /* 0x000000baee00720c */ /* 0x000fe40003f46270 */
[----:B------:R-:W-:-:S02]  /*6a70*/  ISETP.GE.AND P3, PT, R244, R185, PT ;  /* 0x000000b9f400720c */ /* 0x000fc40003f66270 */
[----:B------:R-:W-:Y:S02]  /*6a80*/  FSEL R189, R115, -INF , !P5 ;  /* 0xff80000073bd7808 */ /* 0x000fe40006800000 */
[----:B------:R-:W-:Y:S02]  /*6a90*/  ISETP.GE.AND P0, PT, R241, R186, PT ;  /* 0x000000baf100720c */ /* 0x000fe40003f06270 */
[----:B------:R-:W-:Y:S02]  /*6aa0*/  FMNMX3.FTZ R0, R0, R182, R144, !PT ;  /* 0x000000b600007276 */ /* 0x000fe40007810090 */
[----:B------:R-:W-:Y:S02]  /*6ab0*/  ISETP.GE.AND P5, PT, R243, R185, PT ;  /* 0x000000b9f300720c */ /* 0x000fe40003fa6270 */
[----:B------:R-:W-:Y:S02]  /*6ac0*/  FSEL R121, R121, -INF , P1 ;  /* 0xff80000079797808 */ /* 0x000fe40000800000 */
[----:B------:R-:W-:-:S02]  /*6ad0*/  FMNMX3.FTZ R20, R20, R196, R194, !PT ;  /* 0x000000c414147276 */ /* 0x000fc400078100c2 */
[----:B------:R-:W-:Y:S02]  /*6ae0*/  FSEL R159, R124, -INF , !P4 ;  /* 0xff8000007c9f7808 */ /* 0x000fe40006000000 */
[----:B------:R-:W-:Y:S02]  /*6af0*/  ISETP.GE.AND P4, PT, R238, R185, PT ;  /* 0x000000b9ee00720c */ /* 0x000fe40003f86270 */
[----:B------:R-:W-:Y:S02]  /*6b00*/  FSEL R134, R134, -INF , P2 ;  /* 0xff80000086867808 */ /* 0x000fe40001000000 */
[----:B------:R-:W-:Y:S02]  /*6b10*/  FSEL R167, R117, -INF , !P3 ;  /* 0xff80000075a77808 */ /* 0x000fe40005800000 */
[----:B------:R-:W-:Y:S02]  /*6b20*/  ISETP.GE.AND P1, PT, R239, R186, PT ;  /* 0x000000baef00720c */ /* 0x000fe40003f26270 */
[----:B------:R-:W-:-:S02]  /*6b30*/  FSEL R127, R127, -INF , P0 ;  /* 0xff8000007f7f7808 */ /* 0x000fc40000000000 */
[-C--:B------:R-:W-:Y:S02]  /*6b40*/  ISETP.GE.AND P2, PT, R235, R186.reuse, PT ;  /* 0x000000baeb00720c */ /* 0x080fe40003f46270 */
[----:B------:R-:W-:Y:S02]  /*6b50*/  FMNMX3.FTZ R0, R0, R143, R141, !PT ;  /* 0x0000008f00007276 */ /* 0x000fe4000781008d */
[----:B------:R-:W-:Y:S02]  /*6b60*/  ISETP.GE.AND P3, PT, R241, R185, PT ;  /* 0x000000b9f100720c */ /* 0x000fe40003f66270 */
[----:B------:R-:W-:Y:S02]  /*6b70*/  FSEL R160, R121, -INF , !P5 ;  /* 0xff80000079a07808 */ /* 0x000fe40006800000 */
[----:B------:R-:W-:Y:S02]  /*6b80*/  ISETP.GE.AND P0, PT, R237, R186, PT ;  /* 0x000000baed00720c */ /* 0x000fe40003f06270 */
[----:B------:R-:W-:-:S02]  /*6b90*/  FMNMX3.FTZ R20, R20, R189, R168, !PT ;  /* 0x000000bd14147276 */ /* 0x000fc400078100a8 */
[----:B------:R-:W-:Y:S02]  /*6ba0*/  FSEL R134, R134, -INF , !P4 ;  /* 0xff80000086867808 */ /* 0x000fe40006000000 */
[-C--:B------:R-:W-:Y:S02]  /*6bb0*/  ISETP.GE.AND P5, PT, R239, R185.reuse, PT ;  /* 0x000000b9ef00720c */ /* 0x080fe40003fa6270 */
[----:B------:R-:W-:Y:S02]  /*6bc0*/  FSEL R126, R126, -INF , P1 ;  /* 0xff8000007e7e7808 */ /* 0x000fe40000800000 */
[----:B------:R-:W-:Y:S02]  /*6bd0*/  ISETP.GE.AND P4, PT, R235, R185, PT ;  /* 0x000000b9eb00720c */ /* 0x000fe40003f86270 */
[----:B------:R-:W-:Y:S02]  /*6be0*/  FSEL R113, R142, -INF , P2 ;  /* 0xff8000008e717808 */ /* 0x000fe40001000000 */
[----:B------:R-:W-:-:S02]  /*6bf0*/  FMNMX3.FTZ R0, R0, R140, R128, !PT ;  /* 0x0000008c00007276 */ /* 0x000fc40007810080 */
[----:B------:R-:W-:Y:S02]  /*6c00*/  FSEL R139, R127, -INF , !P3 ;  /* 0xff8000007f8b7808 */ /* 0x000fe40005800000 */
[-C--:B------:R-:W-:Y:S02]  /*6c10*/  ISETP.GE.AND P1, PT, R236, R186.reuse, PT ;  /* 0x000000baec00720c */ /* 0x080fe40003f26270 */
[----:B------:R-:W-:Y:S02]  /*6c20*/  FSEL R133, R133, -INF , P0 ;  /* 0xff80000085857808 */ /* 0x000fe40000000000 */
[-C--:B------:R-:W-:Y:S02]  /*6c30*/  ISETP.GE.AND P2, PT, R232, R186.reuse, PT ;  /* 0x000000bae800720c */ /* 0x080fe40003f46270 */
[----:B------:R-:W-:Y:S02]  /*6c40*/  FMNMX3.FTZ R20, R20, R167, R160, !PT ;  /* 0x000000a714147276 */ /* 0x000fe400078100a0 */
[----:B------:R-:W-:-:S02]  /*6c50*/  ISETP.GE.AND P0, PT, R234, R186, PT ;  /* 0x000000baea00720c */ /* 0x000fc40003f06270 */
[----:B------:R-:W-:Y:S02]  /*6c60*/  ISETP.GE.AND P3, PT, R237, R185, PT ;  /* 0x000000b9ed00720c */ /* 0x000fe40003f66270 */
[----:B------:R-:W-:Y:S02]  /*6c70*/  FSEL R135, R126, -INF , !P5 ;  /* 0xff8000007e877808 */ /* 0x000fe40006800000 */
[----:B------:R-:W-:Y:S02]  /*6c80*/  FSEL R113, R113, -INF , !P4 ;  /* 0xff80000071717808 */ /* 0x000fe40006000000 */
[----:B------:R-:W-:Y:S02]  /*6c90*/  FMNMX3.FTZ R0, R0, R123, R122, !PT ;  /* 0x0000007b00007276 */ /* 0x000fe4000781007a */
[----:B------:R-:W-:Y:S02]  /*6ca0*/  ISETP.GE.AND P5, PT, R236, R185, PT ;  /* 0x000000b9ec00720c */ /* 0x000fe40003fa6270 */
[----:B------:R-:W-:-:S02]  /*6cb0*/  FSEL R114, R152, -INF , P1 ;  /* 0xff80000098727808 */ /* 0x000fc40000800000 */
[----:B------:R-:W-:Y:S02]  /*6cc0*/  ISETP.GE.AND P4, PT, R232, R185, PT ;  /* 0x000000b9e800720c */ /* 0x000fe40003f86270 */
[----:B------:R-:W-:Y:S02]  /*6cd0*/  FSEL R87, R218, -INF , P2 ;  /* 0xff800000da577808 */ /* 0x000fe40001000000 */
[----:B------:R-:W-:Y:S02]  /*6ce0*/  FMNMX3.FTZ R20, R20, R159, R139, !PT ;  /* 0x0000009f14147276 */ /* 0x000fe4000781008b */
[----:B------:R-:W-:Y:S02]  /*6cf0*/  FSEL R107, R213, -INF , P0 ;  /* 0xff800000d56b7808 */ /* 0x000fe40000000000 */
[----:B------:R-:W-:Y:S02]  /*6d00*/  ISETP.GE.AND P0, PT, R231, R186, PT ;  /* 0x000000bae700720c */ /* 0x000fe40003f06270 */
[----:B------:R-:W-:-:S02]  /*6d10*/  FSEL R133, R133, -INF , !P3 ;  /* 0xff80000085857808 */ /* 0x000fc40005800000 */
[----:B------:R-:W-:Y:S02]  /*6d20*/  ISETP.GE.AND P1, PT, R233, R186, PT ;  /* 0x000000bae900720c */ /* 0x000fe40003f26270 */
[----:B------:R-:W-:Y:S02]  /*6d30*/  FMNMX3.FTZ R0, R0, R120, R101, !PT ;  /* 0x0000007800007276 */ /* 0x000fe40007810065 */
[----:B------:R-:W-:Y:S02]  /*6d40*/  ISETP.GE.AND P3, PT, R234, R185, PT ;  /* 0x000000b9ea00720c */ /* 0x000fe40003f66270 */
[----:B------:R-:W-:Y:S02]  /*6d50*/  FSEL R114, R114, -INF , !P5 ;  /* 0xff80000072727808 */ /* 0x000fe40006800000 */
[----:B------:R-:W-:Y:S02]  /*6d60*/  FSEL R87, R87, -INF , !P4 ;  /* 0xff80000057577808 */ /* 0x000fe40006000000 */
[----:B------:R-:W-:-:S02]  /*6d70*/  FMNMX3.FTZ R20, R20, R135, R134, !PT ;  /* 0x0000008714147276 */ /* 0x000fc40007810086 */
[CC--:B------:R-:W-:Y:S02]  /*6d80*/  ISETP.GE.AND P2, PT, R83.reuse, R186.reuse, PT ;  /* 0x000000ba5300720c */ /* 0x0c0fe40003f46270 */
[-C--:B------:R-:W-:Y:S02]  /*6d90*/  ISETP.GE.AND P4, PT, R83, R185.reuse, PT ;  /* 0x000000b95300720c */ /* 0x080fe40003f86270 */
[----:B------:R-:W-:Y:S02]  /*6da0*/  FSEL R83, R217, -INF , P0 ;  /* 0xff800000d9537808 */ /* 0x000fe40000000000 */
[----:B------:R-:W-:Y:S02]  /*6db0*/  ISETP.GE.AND P5, PT, R233, R185, PT ;  /* 0x000000b9e900720c */ /* 0x000fe40003fa6270 */
[----:B------:R-:W-:Y:S02]  /*6dc0*/  FSEL R106, R214, -INF , P1 ;  /* 0xff800000d66a7808 */ /* 0x000fe40000800000 */
[----:B------:R-:W-:-:S02]  /*6dd0*/  ISETP.GE.AND P0, PT, R88, R186, PT ;  /* 0x000000ba5800720c */ /* 0x000fc40003f06270 */
[----:B------:R-:W-:Y:S02]  /*6de0*/  FMNMX3.FTZ R0, R0, R100, R93, !PT ;  /* 0x0000006400007276 */ /* 0x000fe4000781005d */
[----:B------:R-:W-:Y:S02]  /*6df0*/  FSEL R107, R107, -INF , !P3 ;  /* 0xff8000006b6b7808 */ /* 0x000fe40005800000 */
[----:B------:R-:W-:Y:S02]  /*6e00*/  ISETP.GE.AND P1, PT, R230, R186, PT ;  /* 0x000000bae600720c */ /* 0x000fe40003f26270 */
[----:B------:R-:W-:Y:S02]  /*6e10*/  FMNMX3.FTZ R20, R20, R133, R114, !PT ;  /* 0x0000008514147276 */ /* 0x000fe40007810072 */
[----:B------:R-:W-:Y:S02]  /*6e20*/  ISETP.GE.AND P3, PT, R231, R185, PT ;  /* 0x000000b9e700720c */ /* 0x000fe40003f66270 */
[----:B------:R-:W-:-:S02]  /*6e30*/  FSEL R106, R106, -INF , !P5 ;  /* 0xff8000006a6a7808 */ /* 0x000fc40006800000 */
[----:B------:R-:W-:Y:S02]  /*6e40*/  FSEL R67, R223, -INF , P0 ;  /* 0xff800000df437808 */ /* 0x000fe40000000000 */
[----:B------:R-:W-:Y:S02]  /*6e50*/  FMNMX3.FTZ R0, R0, R92, R81, !PT ;  /* 0x0000005c00007276 */ /* 0x000fe40007810051 */
[----:B------:R-:W-:Y:S02]  /*6e60*/  ISETP.GE.AND P5, PT, R230, R185, PT ;  /* 0x000000b9e600720c */ /* 0x000fe40003fa6270 */
[----:B------:R-:W-:Y:S02]  /*6e70*/  FSEL R82, R220, -INF , P1 ;  /* 0xff800000dc527808 */ /* 0x000fe40000800000 */
[----:B------:R-:W-:Y:S02]  /*6e80*/  ISETP.GE.AND P0, PT, R84, R186, PT ;  /* 0x000000ba5400720c */ /* 0x000fe40003f06270 */
[----:B------:R-:W-:-:S02]  /*6e90*/  FMNMX3.FTZ R20, R20, R113, R107, !PT ;  /* 0x0000007114147276 */ /* 0x000fc4000781006b */
[----:B------:R-:W-:Y:S02]  /*6ea0*/  FSEL R83, R83, -INF , !P3 ;  /* 0xff80000053537808 */ /* 0x000fe40005800000 */
        /* <DEDUP_REMOVED lines=9> */
[----:B------:R-:W-:Y:S02]  /*6f40*/  ISETP.GE.AND P5, PT, R86, R185, PT ;  /* 0x000000b95600720c */ /* 0x000fe40003fa6270 */
[----:B------:R-:W-:-:S02]  /*6f50*/  FSEL R68, R68, -INF , !P4 ;  /* 0xff80000044447808 */ /* 0x000fc40006000000 */
[----:B------:R-:W-:Y:S02]  /*6f60*/  FSEL R66, R222, -INF , P1 ;  /* 0xff800000de427808 */ /* 0x000fe40000800000 */
[----:B------:R-:W-:Y:S02]  /*6f70*/  FMNMX3.FTZ R0, R0, R78, R77, !PT ;  /* 0x0000004e00007276 */ /* 0x000fe4000781004d */
[----:B------:R-:W-:Y:S02]  /*6f80*/  ISETP.GE.AND P4, PT, R85, R185, PT ;  /* 0x000000b95500720c */ /* 0x000fe40003f86270 */
[----:B------:R-:W-:Y:S02]  /*6f90*/  FSEL R67, R67, -INF , !P3 ;  /* 0xff80000043437808 */ /* 0x000fe40005800000 */
[----:B------:R-:W-:Y:S02]  /*6fa0*/  ISETP.GE.AND P1, PT, R39, R186, PT ;  /* 0x000000ba2700720c */ /* 0x000fe40003f26270 */
[----:B------:R-:W-:-:S02]  /*6fb0*/  FSEL R13, R13, -INF , P2 ;  /* 0xff8000000d0d7808 */ /* 0x000fc40001000000 */
[----:B------:R-:W-:Y:S02]  /*6fc0*/  FMNMX3.FTZ R20, R20, R83, R82, !PT ;  /* 0x0000005314147276 */ /* 0x000fe40007810052 */
[----:B------:R-:W-:Y:S02]  /*6fd0*/  FSEL R11, R11, -INF , P0 ;  /* 0xff8000000b0b7808 */ /* 0x000fe40000000000 */
[-C--:B------:R-:W-:Y:S02]  /*6fe0*/  ISETP.GE.AND P0, PT, R29, R186.reuse, PT ;  /* 0x000000ba1d00720c */ /* 0x080fe40003f06270 */
[----:B------:R-:W-:Y:S02]  /*6ff0*/  ISETP.GE.AND P3, PT, R84, R185, PT ;  /* 0x000000b95400720c */ /* 0x000fe40003f66270 */
[----:B------:R-:W-:Y:S02]  /*7000*/  FSEL R66, R66, -INF , !P5 ;  /* 0xff80000042427808 */ /* 0x000fe40006800000 */
[----:B------:R-:W-:-:S02]  /*7010*/  ISETP.GE.AND P2, PT, R38, R186, PT ;  /* 0x000000ba2600720c */ /* 0x000fc40003f46270 */
[----:B------:R-:W-:Y:S02]  /*7020*/  FMNMX3.FTZ R0, R0, R76, R75, !PT ;  /* 0x0000004c00007276 */ /* 0x000fe4000781004b */
[----:B------:R-:W-:Y:S02]  /*7030*/  ISETP.GE.AND P5, PT, R39, R185, PT ;  /* 0x000000b92700720c */ /* 0x000fe40003fa6270 */
[----:B------:R-:W-:Y:S02]  /*7040*/  FSEL R65, R13, -INF , !P4 ;  /* 0xff8000000d417808 */ /* 0x000fe40006000000 */
[----:B------:R-:W-:Y:S02]  /*7050*/  FSEL R9, R9, -INF , P1 ;  /* 0xff80000009097808 */ /* 0x000fe40000800000 */
[----:B------:R-:W-:Y:S02]  /*7060*/  FMNMX3.FTZ R20, R20, R68, R67, !PT ;  /* 0x0000004414147276 */ /* 0x000fe40007810043 */
[----:B------:R-:W-:-:S02]  /*7070*/  FSEL R58, R5, -INF , P0 ;  /* 0xff800000053a7808 */ /* 0x000fc40000000000 */
[-C--:B------:R-:W-:Y:S02]  /*7080*/  ISETP.GE.AND P4, PT, R38, R185.reuse, PT ;  /* 0x000000b92600720c */ /* 0x080fe40003f86270 */
[----:B------:R-:W-:Y:S02]  /*7090*/  FSEL R64, R12, -INF , !P3 ;  /* 0xff8000000c407808 */ /* 0x000fe40005800000 */
[----:B------:R-:W-:Y:S02]  /*70a0*/  ISETP.GE.AND P1, PT, R31, R186, PT ;  /* 0x000000ba1f00720c */ /* 0x000fe40003f26270 */
[----:B------:R-:W-:Y:S02]  /*70b0*/  FSEL R8, R8, -INF , P2 ;  /* 0xff80000008087808 */ /* 0x000fe40001000000 */
[----:B------:R-:W-:Y:S02]  /*70c0*/  FMNMX3.FTZ R5, R0, R74, R73, !PT ;  /* 0x0000004a00057276 */ /* 0x000fe40007810049 */
[----:B------:R-:W-:-:S02]  /*70d0*/  ISETP.GE.AND P3, PT, R37, R185, PT ;  /* 0x000000b92500720c */ /* 0x000fc40003f66270 */
[----:B------:R-:W-:Y:S02]  /*70e0*/  FSEL R63, R9, -INF , !P5 ;  /* 0xff800000093f7808 */ /* 0x000fe40006800000 */
[----:B------:R-:W-:Y:S02]  /*70f0*/  ISETP.GE.AND P2, PT, R30, R186, PT ;  /* 0x000000ba1e00720c */ /* 0x000fe40003f46270 */
[----:B------:R-:W-:Y:S02]  /*7100*/  FMNMX3.FTZ R0, R20, R66, R65, !PT ;  /* 0x0000004214007276 */ /* 0x000fe40007810041 */
[----:B------:R-:W-:Y:S02]  /*7110*/  FSEL R62, R8, -INF , !P4 ;  /* 0xff800000083e7808 */ /* 0x000fe40006000000 */
[----:B------:R-:W-:Y:S02]  /*7120*/  FSEL R10, R10, -INF , P1 ;  /* 0xff8000000a0a7808 */ /* 0x000fe40000800000 */
[----:B------:R-:W-:-:S02]  /*7130*/  ISETP.GE.AND P5, PT, R31, R185, PT ;  /* 0x000000b91f00720c */ /* 0x000fc40003fa6270 */
[-C--:B------:R-:W-:Y:S02]  /*7140*/  ISETP.GE.AND P4, PT, R30, R185.reuse, PT ;  /* 0x000000b91e00720c */ /* 0x080fe40003f86270 */
[----:B------:R-:W-:Y:S02]  /*7150*/  FSEL R61, R11, -INF , !P3 ;  /* 0xff8000000b3d7808 */ /* 0x000fe40005800000 */
[----:B------:R-:W-:Y:S02]  /*7160*/  ISETP.GE.AND P1, PT, R28, R186, PT ;  /* 0x000000ba1c00720c */ /* 0x000fe40003f26270 */
[----:B------:R-:W-:Y:S02]  /*7170*/  FSEL R4, R4, -INF , P2 ;  /* 0xff80000004047808 */ /* 0x000fe40001000000 */
[----:B------:R-:W-:Y:S02]  /*7180*/  FMNMX3.FTZ R0, R0, R64, R63, !PT ;  /* 0x0000004000007276 */ /* 0x000fe4000781003f */
[----:B------:R-:W-:-:S02]  /*7190*/  ISETP.GE.AND P3, PT, R29, R185, PT ;  /* 0x000000b91d00720c */ /* 0x000fc40003f66270 */
[----:B------:R-:W-:Y:S02]  /*71a0*/  ISETP.GE.AND P2, PT, R28, R185, PT ;  /* 0x000000b91c00720c */ /* 0x000fe40003f46270 */
[----:B------:R-:W-:Y:S02]  /*71b0*/  ISETP.GE.AND P0, PT, R27, R186, PT ;  /* 0x000000ba1b00720c */ /* 0x000fe40003f06270 */
[----:B------:R-:W-:Y:S02]  /*71c0*/  FSEL R57, R7, -INF , P1 ;  /* 0xff80000007397808 */ /* 0x000fe40000800000 */
[----:B------:R-:W-:Y:S02]  /*71d0*/  FSEL R60, R10, -INF , !P5 ;  /* 0xff8000000a3c7808 */ /* 0x000fe40006800000 */
[----:B------:R-:W-:Y:S02]  /*71e0*/  FSEL R59, R4, -INF , !P4 ;  /* 0xff800000043b7808 */ /* 0x000fe40006000000 */
[----:B------:R-:W-:-:S02]  /*71f0*/  FMNMX3.FTZ R0, R0, R62, R61, !PT ;  /* 0x0000003e00007276 */ /* 0x000fc4000781003d */
[----:B------:R-:W-:Y:S02]  /*7200*/  FMNMX3.FTZ R5, R5, R71, R70, !PT ;  /* 0x0000004705057276 */ /* 0x000fe40007810046 */
[----:B------:R-:W-:Y:S02]  /*7210*/  ISETP.GE.AND P1, PT, R27, R185, PT ;  /* 0x000000b91b00720c */ /* 0x000fe40003f26270 */
[----:B------:R-:W-:Y:S02]  /*7220*/  FSEL R26, R26, -INF , P0 ;  /* 0xff8000001a1a7808 */ /* 0x000fe40000000000 */
[----:B------:R-:W-:Y:S02]  /*7230*/  FSEL R58, R58, -INF , !P3 ;  /* 0xff8000003a3a7808 */ /* 0x000fe40005800000 */
[----:B------:R-:W-:Y:S02]  /*7240*/  FSEL R57, R57, -INF , !P2 ;  /* 0xff80000039397808 */ /* 0x000fe40005000000 */
[----:B------:R-:W-:-:S02]  /*7250*/  FMNMX3.FTZ R0, R0, R60, R59, !PT ;  /* 0x0000003c00007276 */ /* 0x000fc4000781003b */
        /* <DEDUP_REMOVED lines=29> */
[-CC-:B------:R-:W-:Y:S01]  /*7430*/  FFMA.FTZ R4, R49, R55.reuse, -R52.reuse ;  /* 0x0000003731047223 */ /* 0x180fe20000010834 */
[----:B------:R-:W-:-:S03]  /*7440*/  FFMA.FTZ R124, R125, R55, -R52 ;  /* 0x000000377d7c7223 */ /* 0x000fc60000010834 */
[----:B------:R-:W-:Y:S02]  /*7450*/  IMAD.IADD R49, R50, 0x1, R23 ;  /* 0x0000000132317824 */ /* 0x000fe400078e0217 */
[-CC-:B------:R-:W-:Y:S01]  /*7460*/  FFMA.FTZ R112, R6, R55.reuse, -R53.reuse ;  /* 0x0000003706707223 */ /* 0x180fe20000010835 */
[----:B------:R2:W-:Y:S01]  /*7470*/  MUFU.EX2 R125, R4 ;  /* 0x00000004007d7308 */ /* 0x0005e20000000800 */
[-CC-:B------:R-:W-:Y:S01]  /*7480*/  FFMA.FTZ R118, R110, R55.reuse, -R52.reuse ;  /* 0x000000376e767223 */ /* 0x180fe20000010834 */
[-CC-:B------:R-:W-:Y:S01]  /*7490*/  FFMA.FTZ R127, R19, R55.reuse, -R53.reuse ;  /* 0x00000037137f7223 */ /* 0x180fe20000010835 */
[-CC-:B------:R-:W-:Y:S01]  /*74a0*/  FFMA.FTZ R110, R99, R55.reuse, -R52.reuse ;  /* 0x00000037636e7223 */ /* 0x180fe20000010834 */
[----:B------:R-:W-:Y:S04]  /*74b0*/  MUFU.EX2 R126, R126 ;  /* 0x0000007e007e7308 */ /* 0x000fe80000000800 */
[----:B------:R-:W-:Y:S01]  /*74c0*/  MUFU.EX2 R119, R119 ;  /* 0x0000007700777308 */ /* 0x000fe20000000800 */
[-CC-:B------:R-:W-:Y:S01]  /*74d0*/  FFMA.FTZ R111, R15, R55.reuse, -R53.reuse ;  /* 0x000000370f6f7223 */ /* 0x180fe20000010835 */
[-CC-:B------:R-:W-:Y:S01]  /*74e0*/  FFMA.FTZ R105, R17, R55.reuse, -R53.reuse ;  /* 0x0000003711697223 */ /* 0x180fe20000010835 */
[-CC-:B------:R-:W-:Y:S01]  /*74f0*/  FFMA.FTZ R86, R16, R55.reuse, -R53.reuse ;  /* 0x0000003710567223 */ /* 0x180fe20000010835 */
[----:B------:R-:W-:Y:S01]  /*7500*/  MUFU.EX2 R124, R124 ;  /* 0x0000007c007c7308 */ /* 0x000fe20000000800 */
[-CC-:B------:R-:W-:Y:S01]  /*7510*/  FFMA.FTZ R109, R245, R55.reuse, -R52.reuse ;  /* 0x00000037f56d7223 */ /* 0x180fe20000010834 */
[----:B--2---:R-:W2:Y:S02]  /*7520*/  LDSM.16.MT88.4 R4, [R49+0x5000] ;  /* 0x005000003104783b */ /* 0x004ea40000004200 */
[----:B------:R-:W3:Y:S01]  /*7530*/  MUFU.EX2 R127, R127 ;  /* 0x0000007f007f7308 */ /* 0x000ee20000000800 */
[-CC-:B------:R-:W-:Y:S01]  /*7540*/  FFMA.FTZ R108, R240, R55.reuse, -R52.reuse ;  /* 0x00000037f06c7223 */ /* 0x180fe20000010834 */
[-CC-:B------:R-:W-:Y:S01]  /*7550*/  FFMA.FTZ R98, R91, R55.reuse, -R52.reuse ;  /* 0x000000375b627223 */ /* 0x180fe20000010834 */
[-C--:B------:R-:W-:Y:S01]  /*7560*/  FFMA.FTZ R84, R89, R55.reuse, -R52 ;  /* 0x0000003759547223 */ /* 0x080fe20000010834 */
[----:B------:R-:W4:Y:S01]  /*7570*/  MUFU.EX2 R112, R112 ;  /* 0x0000007000707308 */ /* 0x000f220000000800 */
[----:B------:R-:W5:Y:S03]  /*7580*/  LDSM.16.MT88.4 R44, [R49+0x5400] ;  /* 0x00540000312c783b */ /* 0x000f660000004200 */
[----:B------:R-:W-:Y:S04]  /*7590*/  MUFU.EX2 R118, R118 ;  /* 0x0000007600767308 */ /* 0x000fe80000000800 */
[----:B------:R-:W1:Y:S01]  /*75a0*/  MUFU.EX2 R110, R110 ;  /* 0x0000006e006e7308 */ /* 0x000e620000000800 */
[----:B------:R-:W-:Y:S01]  /*75b0*/  FFMA.FTZ R99, R14, R55, -R53 ;  /* 0x000000370e637223 */ /* 0x000fe20000010835 */
[----:B---3--:R-:W-:-:S02]  /*75c0*/  F2FP.F16.F32.PACK_AB R12, R126, R127 ;  /* 0x0000007f7e0c723e */ /* 0x008fc400000000ff */
[----:B------:R-:W-:Y:S02]  /*75d0*/  F2FP.F16.F32.PACK_AB R13, R124, R125 ;  /* 0x0000007d7c0d723e */ /* 0x000fe400000000ff */
[----:B----4-:R-:W-:Y:S01]  /*75e0*/  F2FP.F16.F32.PACK_AB R14, R112, R119 ;  /* 0x00000077700e723e */ /* 0x010fe200000000ff */
[----:B------:R-:W-:Y:S01]  /*75f0*/  MUFU.EX2 R111, R111 ;  /* 0x0000006f006f7308 */ /* 0x000fe20000000800 */
[----:B-1----:R-:W-:-:S03]  /*7600*/  F2FP.F16.F32.PACK_AB R15, R110, R118 ;  /* 0x000000766e0f723e */ /* 0x002fc600000000ff */
[----:B------:R-:W1:Y:S01]  /*7610*/  MUFU.EX2 R105, R105 ;  /* 0x0000006900697308 */ /* 0x000e620000000800 */
[-CC-:B------:R-:W-:Y:S02]  /*7620*/  FFMA.FTZ R89, R36, R55.reuse, -R53.reuse ;  /* 0x0000003724597223 */ /* 0x180fe40000010835 */
[----:B------:R-:W3:Y:S01]  /*7630*/  LDSM.16.MT88.4 R36, [R50+0x5800] ;  /* 0x005800003224783b */ /* 0x000ee20000004200 */
[----:B------:R-:W-:Y:S01]  /*7640*/  MUFU.EX2 R99, R99 ;  /* 0x0000006300637308 */ /* 0x000fe20000000800 */
[C---:B------:R-:W-:Y:S03]  /*7650*/  HMMA.16816.F32 R28, R12.reuse, R24, RZ ;  /* 0x000000180c1c723c */ /* 0x040fe600000018ff */
[----:B------:R-:W-:Y:S04]  /*7660*/  MUFU.EX2 R86, R86 ;  /* 0x0000005600567308 */ /* 0x000fe80000000800 */
[----:B------:R-:W-:Y:S01]  /*7670*/  MUFU.EX2 R109, R109 ;  /* 0x0000006d006d7308 */ /* 0x000fe20000000800 */
[C---:B------:R-:W-:Y:S03]  /*7680*/  HMMA.16816.F32 R24, R12.reuse, R26, RZ ;  /* 0x0000001a0c18723c */ /* 0x040fe600000018ff */
[----:B------:R-:W4:Y:S04]  /*7690*/  MUFU.EX2 R108, R108 ;  /* 0x0000006c006c7308 */ /* 0x000f280000000800 */
[----:B------:R-:W-:Y:S04]  /*76a0*/  MUFU.EX2 R98, R98 ;  /* 0x0000006200627308 */ /* 0x000fe80000000800 */
[----:B------:R-:W5:Y:S01]  /*76b0*/  MUFU.EX2 R84, R84 ;  /* 0x0000005400547308 */ /* 0x000f620000000800 */
[----:B--2---:R-:W-:Y:S01]  /*76c0*/  HMMA.16816.F32 R16, R12, R4, RZ ;  /* 0x000000040c10723c */ /* 0x004fe200000018ff */
[--C-:B------:R-:W-:Y:S01]  /*76d0*/  FFMA.FTZ R32, R32, R55, -R53.reuse ;  /* 0x0000003720207223 */ /* 0x100fe20000010835 */
[----:B-1----:R-:W-:Y:S01]  /*76e0*/  F2FP.F16.F32.PACK_AB R4, R105, R111 ;  /* 0x0000006f6904723e */ /* 0x002fe200000000ff */
[-CC-:B------:R-:W-:Y:S01]  /*76f0*/  FFMA.FTZ R88, R35, R55.reuse, -R53.reuse ;  /* 0x0000003723587223 */ /* 0x180fe20000010835 */
[--C-:B------:R-:W-:Y:S01]  /*7700*/  FFMA.FTZ R85, R34, R55, -R53.reuse ;  /* 0x0000003722557223 */ /* 0x100fe20000010835 */
[----:B----4-:R-:W-:Y:S01]  /*7710*/  F2FP.F16.F32.PACK_AB R5, R108, R109 ;  /* 0x0000006d6c05723e */ /* 0x010fe200000000ff */
[----:B------:R-:W-:-:S02]  /*7720*/  FFMA.FTZ R91, R33, R55, -R53 ;  /* 0x00000037215b7223 */ /* 0x000fc40000010835 */
[----:B------:R-:W-:Y:S01]  /*7730*/  HMMA.16816.F32 R12, R12, R6, RZ ;  /* 0x000000060c0c723c */ /* 0x000fe200000018ff */
[----:B------:R-:W-:Y:S01]  /*7740*/  F2FP.F16.F32.PACK_AB R6, R86, R99 ;  /* 0x000000635606723e */ /* 0x000fe200000000ff */
[-CC-:B------:R-:W-:Y:S01]  /*7750*/  FFMA.FTZ R94, R90, R55.reuse, -R52.reuse ;  /* 0x000000375a5e7223 */ /* 0x180fe20000010834 */
[-CC-:B------:R-:W-:Y:S01]  /*7760*/  FFMA.FTZ R96, R97, R55.reuse, -R52.reuse ;  /* 0x0000003761607223 */ /* 0x180fe20000010834 */
[-CC-:B------:R-:W-:Y:S01]  /*7770*/  FFMA.FTZ R95, R228, R55.reuse, -R52.reuse ;  /* 0x00000037e45f7223 */ /* 0x180fe20000010834 */
[----:B-----5:R-:W-:Y:S01]  /*7780*/  F2FP.F16.F32.PACK_AB R7, R84, R98 ;  /* 0x000000625407723e */ /* 0x020fe200000000ff */
[-CC-:B------:R-:W-:Y:S01]  /*7790*/  FFMA.FTZ R229, R229, R55.reuse, -R52.reuse ;  /* 0x00000037e5e57223 */ /* 0x180fe20000010834 */
[----:B------:R1:W-:Y:S04]  /*77a0*/  MUFU.EX2 R90, R32 ;  /* 0x00000020005a7308 */ /* 0x0003e80000000800 */
[----:B------:R-:W-:Y:S01]  /*77b0*/  MUFU.EX2 R89, R89 ;  /* 0x0000005900597308 */ /* 0x000fe20000000800 */
[C---:B------:R-:W-:Y:S03]  /*77c0*/  HMMA.16816.F32 R28, R4.reuse, R8, R28 ;  /* 0x00000008041c723c */ /* 0x040fe6000000181c */
[----:B------:R-:W2:Y:S04]  /*77d0*/  MUFU.EX2 R88, R88 ;  /* 0x0000005800587308 */ /* 0x000ea80000000800 */
[----:B------:R-:W-:Y:S01]  /*77e0*/  MUFU.EX2 R85, R85 ;  /* 0x0000005500557308 */ /* 0x000fe20000000800 */
[----:B-1----:R-:W1:Y:S01]  /*77f0*/  LDSM.16.MT88.4 R32, [R49+0x5800] ;  /* 0x005800003120783b */ /* 0x002e620000004200 */
[C---:B------:R-:W-:Y:S02]  /*7800*/  HMMA.16816.F32 R24, R4.reuse, R10, R24 ;  /* 0x0000000a0418723c */ /* 0x040fe40000001818 */
[----:B------:R-:W4:Y:S01]  /*7810*/  MUFU.EX2 R91, R91 ;  /* 0x0000005b005b7308 */ /* 0x000f220000000800 */
[----:B------:R-:W5:Y:S03]  /*7820*/  LDSM.16.MT88.4 R8, [R50+0x5c00] ;  /* 0x005c00003208783b */ /* 0x000f660000004200 */
[----:B------:R-:W-:Y:S04]  /*7830*/  MUFU.EX2 R94, R94 ;  /* 0x0000005e005e7308 */ /* 0x000fe80000000800 */
[----:B------:R-:W3:Y:S04]  /*7840*/  MUFU.EX2 R97, R229 ;  /* 0x000000e500617308 */ /* 0x000ee80000000800 */
[----:B------:R-:W-:Y:S04]  /*7850*/  MUFU.EX2 R96, R96 ;  /* 0x0000006000607308 */ /* 0x000fe80000000800 */
[----:B------:R-:W3:Y:S01]  /*7860*/  MUFU.EX2 R95, R95 ;  /* 0x0000005f005f7308 */ /* 0x000ee20000000800 */
[C---:B------:R-:W-:Y:S01]  /*7870*/  HMMA.16816.F32 R16, R4.reuse, R44, R16 ;  /* 0x0000002c0410723c */ /* 0x040fe20000001810 */
[-CC-:B------:R-:W-:Y:S01]  /*7880*/  FFMA.FTZ R104, R219, R55.reuse, -R53.reuse ;  /* 0x00000037db687223 */ /* 0x180fe20000010835 */
[-CC-:B------:R-:W-:Y:S01]  /*7890*/  FFMA.FTZ R103, R216, R55.reuse, -R53.reuse ;  /* 0x00000037d8677223 */ /* 0x180fe20000010835 */
[-C--:B------:R-:W-:Y:S01]  /*78a0*/  FFMA.FTZ R102, R215, R55.reuse, -R53 ;  /* 0x00000037d7667223 */ /* 0x080fe20000010835 */
[-CC-:B------:R-:W-:Y:S01]  /*78b0*/  FFMA.FTZ R117, R227, R55.reuse, -R52.reuse ;  /* 0x00000037e3757223 */ /* 0x180fe20000010834 */
[--C-:B------:R-:W-:Y:S01]  /*78c0*/  FFMA.FTZ R116, R226, R55, -R52.reuse ;  /* 0x00000037e2747223 */ /* 0x100fe20000010834 */
[----:B--2---:R-:W-:Y:S01]  /*78d0*/  F2FP.F16.F32.PACK_AB R44, R88, R89 ;  /* 0x00000059582c723e */ /* 0x004fe200000000ff */
[--C-:B------:R-:W-:Y:S01]  /*78e0*/  FFMA.FTZ R115, R225, R55, -R52.reuse ;  /* 0x00000037e1737223 */ /* 0x100fe20000010834 */
[----:B------:R-:W-:Y:S01]  /*78f0*/  HMMA.16816.F32 R12, R4, R46, R12 ;  /* 0x0000002e040c723c */ /* 0x000fe2000000180c */
[----:B----4-:R-:W-:Y:S01]  /*7900*/  F2FP.F16.F32.PACK_AB R46, R91, R85 ;  /* 0x000000555b2e723e */ /* 0x010fe200000000ff */
[----:B------:R-:W-:Y:S01]  /*7910*/  FFMA.FTZ R121, R224, R55, -R52 ;  /* 0x00000037e0797223 */ /* 0x000fe20000010834 */
[----:B---3--:R-:W-:Y:S01]  /*7920*/  F2FP.F16.F32.PACK_AB R45, R97, R94 ;  /* 0x0000005e612d723e */ /* 0x008fe200000000ff */
[----:B------:R-:W2:Y:S01]  /*7930*/  MUFU.EX2 R104, R104 ;  /* 0x0000006800687308 */ /* 0x000ea20000000800 */
[----:B------:R-:W-:Y:S01]  /*7940*/  F2FP.F16.F32.PACK_AB R47, R95, R96 ;  /* 0x000000605f2f723e */ /* 0x000fe200000000ff */
[----:B------:R-:W3:Y:S02]  /*7950*/  LDSM.16.MT88.4 R4, [R49+0x5c00] ;  /* 0x005c00003104783b */ /* 0x000ee40000004200 */
[----:B------:R-:W-:Y:S04]  /*7960*/  MUFU.EX2 R103, R103 ;  /* 0x0000006700677308 */ /* 0x000fe80000000800 */
[----:B------:R-:W4:Y:S01]  /*7970*/  MUFU.EX2 R102, R102 ;  /* 0x0000006600667308 */ /* 0x000f220000000800 */
[C---:B------:R-:W-:Y:S03]  /*7980*/  HMMA.16816.F32 R28, R44.reuse, R36, R28 ;  /* 0x000000242c1c723c */ /* 0x040fe6000000181c */
[----:B------:R-:W-:Y:S04]  /*7990*/  MUFU.EX2 R117, R117 ;  /* 0x0000007500757308 */ /* 0x000fe80000000800 */
[----:B------:R-:W1:Y:S04]  /*79a0*/  MUFU.EX2 R116, R116 ;  /* 0x0000007400747308 */ /* 0x000e680000000800 */
[----:B------:R-:W-:Y:S04]  /*79b0*/  MUFU.EX2 R115, R115 ;  /* 0x0000007300737308 */ /* 0x000fe80000000800 */
[----:B------:R-:W5:Y:S01]  /*79c0*/  MUFU.EX2 R121, R121 ;  /* 0x0000007900797308 */ /* 0x000f620000000800 */
[----:B------:R-:W-:Y:S01]  /*79d0*/  HMMA.16816.F32 R24, R44, R38, R24 ;  /* 0x000000262c18723c */ /* 0x000fe20000001818 */
[----:B--2---:R-:W-:-:S02]  /*79e0*/  F2FP.F16.F32.PACK_AB R36, R104, R90 ;  /* 0x0000005a6824723e */ /* 0x004fc400000000ff */
[----:B----4-:R-:W-:Y:S02]  /*79f0*/  F2FP.F16.F32.PACK_AB R38, R102, R103 ;  /* 0x000000676626723e */ /* 0x010fe400000000ff */
[----:B-1----:R-:W-:-:S03]  /*7a00*/  F2FP.F16.F32.PACK_AB R37, R116, R117 ;  /* 0x000000757425723e */ /* 0x002fc600000000ff */
[----:B------:R-:W-:Y:S01]  /*7a10*/  HMMA.16816.F32 R16, R44, R32, R16 ;  /* 0x000000202c10723c */ /* 0x000fe20000001810 */
[----:B-----5:R-:W-:-:S07]  /*7a20*/  F2FP.F16.F32.PACK_AB R39, R121, R115 ;  /* 0x000000737927723e */ /* 0x020fce00000000ff */
        /* <DEDUP_REMOVED lines=16> */
[C---:B---3--:R-:W-:Y:S03]  /*7b30*/  HMMA.16816.F32 R16, R36.reuse, R4, R16 ;  /* 0x000000042410723c */ /* 0x048fe60000001810 */
        /* <DEDUP_REMOVED lines=35> */
[-C--:B------:R-:W-:Y:S01]  /*7d70*/  FFMA.FTZ R9, R163, R55.reuse, -R52 ;  /* 0x00000037a3097223 */ /* 0x080fe20000010834 */
[-CC-:B------:R-:W-:Y:S01]  /*7d80*/  FFMA.FTZ R157, R157, R55.reuse, -R53.reuse ;  /* 0x000000379d9d7223 */ /* 0x180fe20000010835 */
[----:B------:R4:W-:Y:S01]  /*7d90*/  MUFU.EX2 R163, R183 ;  /* 0x000000b700a37308 */ /* 0x0009e20000000800 */
[----:B------:R-:W-:-:S03]  /*7da0*/  FFMA.FTZ R156, R156, R55, -R53 ;  /* 0x000000379c9c7223 */ /* 0x000fc60000010835 */
[----:B------:R-:W-:Y:S01]  /*7db0*/  HMMA.16816.F32 R32, R36, R10, R32 ;  /* 0x0000000a2420723c */ /* 0x000fe20000001820 */
[----:B---3--:R-:W-:Y:S02]  /*7dc0*/  F2FP.F16.F32.PACK_AB R36, R146, R147 ;  /* 0x000000939224723e */ /* 0x008fe400000000ff */
[----:B--2---:R-:W-:Y:S02]  /*7dd0*/  F2FP.F16.F32.PACK_AB R38, R152, R145 ;  /* 0x000000919826723e */ /* 0x004fe400000000ff */
[----:B-1----:R-:W-:Y:S02]  /*7de0*/  F2FP.F16.F32.PACK_AB R37, R155, R148 ;  /* 0x000000949b25723e */ /* 0x002fe400000000ff */
[----:B------:R-:W-:Y:S01]  /*7df0*/  F2FP.F16.F32.PACK_AB R39, R153, R154 ;  /* 0x0000009a9927723e */ /* 0x000fe200000000ff */
[-CC-:B------:R-:W-:Y:S01]  /*7e00*/  FFMA.FTZ R8, R162, R55.reuse, -R52.reuse ;  /* 0x00000037a2087223 */ /* 0x180fe20000010834 */
[-C--:B----4-:R-:W-:Y:S01]  /*7e10*/  FFMA.FTZ R183, R161, R55.reuse, -R52 ;  /* 0x00000037a1b77223 */ /* 0x090fe20000010834 */
[----:B------:R-:W-:Y:S04]  /*7e20*/  MUFU.EX2 R149, R149 ;  /* 0x0000009500957308 */ /* 0x000fe80000000800 */
[C---:B------:R-:W-:Y:S01]  /*7e30*/  HMMA.16816.F32 R28, R36.reuse, R4, R28 ;  /* 0x00000004241c723c */ /* 0x040fe2000000181c */
[----:B------:R-:W1:Y:S04]  /*7e40*/  MUFU.EX2 R158, R158 ;  /* 0x0000009e009e7308 */ /* 0x000e680000000800 */
[----:B------:R-:W-:Y:S04]  /*7e50*/  MUFU.EX2 R157, R157 ;  /* 0x0000009d009d7308 */ /* 0x000fe80000000800 */
[----:B------:R-:W-:Y:S04]  /*7e60*/  MUFU.EX2 R156, R156 ;  /* 0x0000009c009c7308 */ /* 0x000fe80000000800 */
[----:B------:R-:W2:Y:S04]  /*7e70*/  MUFU.EX2 R162, R9 ;  /* 0x0000000900a27308 */ /* 0x000ea80000000800 */
[----:B------:R3:W-:Y:S04]  /*7e80*/  MUFU.EX2 R161, R8 ;  /* 0x0000000800a17308 */ /* 0x0007e80000000800 */
[----:B------:R-:W4:Y:S01]  /*7e90*/  MUFU.EX2 R183, R183 ;  /* 0x000000b700b77308 */ /* 0x000f220000000800 */
[C---:B------:R-:W-:Y:S01]  /*7ea0*/  HMMA.16816.F32 R24, R36.reuse, R6, R24 ;  /* 0x000000062418723c */ /* 0x040fe20000001818 */
[--C-:B------:R-:W-:Y:S01]  /*7eb0*/  FFMA.FTZ R4, R202, R55, -R53.reuse ;  /* 0x00000037ca047223 */ /* 0x100fe20000010835 */
[----:B---3--:R-:W3:Y:S06]  /*7ec0*/  LDSM.16.MT88.4 R8, [R49+0x6800] ;  /* 0x006800003108783b */ /* 0x008eec0000004200 */
[C---:B------:R-:W-:Y:S01]  /*7ed0*/  HMMA.16816.F32 R44, R36.reuse, R12, R44 ;  /* 0x0000000c242c723c */ /* 0x040fe2000000182c */
[----:B-1----:R-:W-:Y:S01]  /*7ee0*/  F2FP.F16.F32.PACK_AB R12, R158, R149 ;  /* 0x000000959e0c723e */ /* 0x002fe200000000ff */
[----:B------:R-:W-:Y:S01]  /*7ef0*/  FFMA.FTZ R202, R199, R55, -R53 ;  /* 0x00000037c7ca7223 */ /* 0x000fe20000010835 */
[----:B--2---:R-:W-:Y:S01]  /*7f00*/  F2FP.F16.F32.PACK_AB R13, R162, R163 ;  /* 0x000000a3a20d723e */ /* 0x004fe200000000ff */
[----:B------:R1:W-:Y:S04]  /*7f10*/  MUFU.EX2 R199, R4 ;  /* 0x0000000400c77308 */ /* 0x0003e80000000800 */
[----:B------:R-:W-:Y:S01]  /*7f20*/  HMMA.16816.F32 R32, R36, R14, R32 ;  /* 0x0000000e2420723c */ /* 0x000fe20000001820 */
[----:B------:R-:W-:-:S02]  /*7f30*/  F2FP.F16.F32.PACK_AB R14, R156, R157 ;  /* 0x0000009d9c0e723e */ /* 0x000fc400000000ff */
[----:B----4-:R-:W-:Y:S01]  /*7f40*/  F2FP.F16.F32.PACK_AB R15, R183, R161 ;  /* 0x000000a1b70f723e */ /* 0x010fe200000000ff */
[-CC-:B------:R-:W-:Y:S01]  /*7f50*/  FFMA.FTZ R208, R208, R55.reuse, -R52.reuse ;  /* 0x00000037d0d07223 */ /* 0x180fe20000010834 */
[----:B-1----:R-:W1:Y:S05]  /*7f60*/  LDSM.16.MT88.4 R4, [R50+0x6c00] ;  /* 0x006c00003204783b */ /* 0x002e6a0000004200 */
[----:B-----5:R-:W-:Y:S01]  /*7f70*/  HMMA.16816.F32 R28, R12, R16, R28 ;  /* 0x000000100c1c723c */ /* 0x020fe2000000181c */
[-CC-:B------:R-:W-:Y:S01]  /*7f80*/  FFMA.FTZ R17, R205, R55.reuse, -R52.reuse ;  /* 0x00000037cd117223 */ /* 0x180fe20000010834 */
[-C--:B------:R-:W-:Y:S01]  /*7f90*/  FFMA.FTZ R16, R204, R55.reuse, -R52 ;  /* 0x00000037cc107223 */ /* 0x080fe20000010834 */
[----:B------:R2:W-:Y:S01]  /*7fa0*/  MUFU.EX2 R205, R208 ;  /* 0x000000d000cd7308 */ /* 0x0005e20000000800 */
[----:B------:R-:W-:-:S03]  /*7fb0*/  FFMA.FTZ R201, R201, R55, -R53 ;  /* 0x00000037c9c97223 */ /* 0x000fc60000010835 */
[----:B------:R-:W-:Y:S01]  /*7fc0*/  MUFU.EX2 R204, R17 ;  /* 0x0000001100cc7308 */ /* 0x000fe20000000800 */
[C---:B------:R-:W-:Y:S01]  /*7fd0*/  HMMA.16816.F32 R24, R12.reuse, R18, R24 ;  /* 0x000000120c18723c */ /* 0x040fe20000001818 */
[-CC-:B------:R-:W-:Y:S01]  /*7fe0*/  FFMA.FTZ R200, R200, R55.reuse, -R53.reuse ;  /* 0x00000037c8c87223 */ /* 0x180fe20000010835 */
[-C--:B--2---:R-:W-:Y:S02]  /*7ff0*/  FFMA.FTZ R208, R203, R55.reuse, -R52 ;  /* 0x00000037cbd07223 */ /* 0x084fe40000010834 */
[----:B------:R2:W-:Y:S04]  /*8000*/  MUFU.EX2 R203, R16 ;  /* 0x0000001000cb7308 */ /* 0x0005e80000000800 */
[----:B------:R-:W4:Y:S01]  /*8010*/  MUFU.EX2 R202, R202 ;  /* 0x000000ca00ca7308 */ /* 0x000f220000000800 */
[----:B--2---:R-:W2:Y:S03]  /*8020*/  LDSM.16.MT88.4 R16, [R49+0x6c00] ;  /* 0x006c00003110783b */ /* 0x004ea60000004200 */
[----:B------:R-:W-:Y:S04]  /*8030*/  MUFU.EX2 R201, R201 ;  /* 0x000000c900c97308 */ /* 0x000fe80000000800 */
[----:B------:R-:W5:Y:S04]  /*8040*/  MUFU.EX2 R200, R200 ;  /* 0x000000c800c87308 */ /* 0x000f680000000800 */
[----:B------:R-:W1:Y:S01]  /*8050*/  MUFU.EX2 R208, R208 ;  /* 0x000000d000d07308 */ /* 0x000e620000000800 */
[----:B---3--:R-:W-:Y:S01]  /*8060*/  HMMA.16816.F32 R44, R12, R8, R44 ;  /* 0x000000080c2c723c */ /* 0x008fe2000000182c */
[-CC-:B------:R-:W-:Y:S01]  /*8070*/  FFMA.FTZ R9, R209, R55.reuse, -R53.reuse ;  /* 0x00000037d1097223 */ /* 0x180fe20000010835 */
[-CC-:B------:R-:W-:Y:S01]  /*8080*/  FFMA.FTZ R8, R207, R55.reuse, -R53.reuse ;  /* 0x00000037cf087223 */ /* 0x180fe20000010835 */
[----:B------:R-:W-:-:S02]  /*8090*/  FFMA.FTZ R36, R206, R55, -R53 ;  /* 0x00000037ce247223 */ /* 0x000fc40000010835 */
[----:B------:R-:W-:Y:S03]  /*80a0*/  MUFU.EX2 R207, R9 ;  /* 0x0000000900cf7308 */ /* 0x000fe60000000800 */
[----:B------:R-:W-:Y:S01]  /*80b0*/  HMMA.16816.F32 R32, R12, R10, R32 ;  /* 0x0000000a0c20723c */ /* 0x000fe20000001820 */
[----:B----4-:R-:W-:Y:S01]  /*80c0*/  F2FP.F16.F32.PACK_AB R12, R202, R199 ;  /* 0x000000c7ca0c723e */ /* 0x010fe200000000ff */
[----:B------:R3:W-:Y:S01]  /*80d0*/  MUFU.EX2 R206, R8 ;  /* 0x0000000800ce7308 */ /* 0x0007e20000000800 */
[----:B-----5:R-:W-:Y:S02]  /*80e0*/  F2FP.F16.F32.PACK_AB R14, R200, R201 ;  /* 0x000000c9c80e723e */ /* 0x020fe400000000ff */
[----:B------:R-:W-:Y:S02]  /*80f0*/  F2FP.F16.F32.PACK_AB R13, R204, R205 ;  /* 0x000000cdcc0d723e */ /* 0x000fe400000000ff */
[----:B-1----:R-:W-:Y:S01]  /*8100*/  F2FP.F16.F32.PACK_AB R15, R208, R203 ;  /* 0x000000cbd00f723e */ /* 0x002fe200000000ff */
[----:B---3--:R-:W1:Y:S06]  /*8110*/  LDSM.16.MT88.4 R8, [R50+0x7000] ;  /* 0x007000003208783b */ /* 0x008e6c0000004200 */
        /* <DEDUP_REMOVED lines=286> */
[-C--:B------:R-:W-:Y:S01]  /*9300*/  FFMA.FTZ R195, R69, R55.reuse, -R53 ;  /* 0x0000003745c37223 */ /* 0x080fe20000010835 */
[-CC-:B------:R-:W-:Y:S01]  /*9310*/  FFMA.FTZ R36, R58, R55.reuse, -R52.reuse ;  /* 0x000000373a247223 */ /* 0x180fe20000010834 */
        /* <DEDUP_REMOVED lines=118> */
.L_x_4885:
        /* <DEDUP_REMOVED lines=8> */
.L_x_4886:
[----:B------:R-:W-:Y:S05]  /*9b00*/  BSYNC.RECONVERGENT B0 ;  /* 0x0000000000007941 */ /* 0x000fea0003800200 */
.L_x_4884:
        /* <DEDUP_REMOVED lines=30> */
[-C--:B------:R-:W-:Y:S01]  /*9cf0*/  IADD3 R16, PT, PT, R164, R23.reuse, RZ ;  /* 0x00000017a4107210 */ /* 0x080fe20007ffe0ff */
[----:B------:R-:W-:Y:S01]  /*9d00*/  BSSY.RECONVERGENT B1, `(.L_x_4887) ;  /* 0x00001d4000017945 */ /* 0x000fe20003800200 */
[----:B------:R-:W-:Y:S01]  /*9d10*/  IADD3 R73, PT, PT, R72, R23, RZ ;  /* 0x0000001748497210 */ /* 0x000fe20007ffe0ff */
[----:B------:R-:W-:Y:S01]  /*9d20*/  LDSM.16.M88.4 R28, [R164] ;  /* 0x00000000a41c783b */ /* 0x000fe20000000200 */
[----:B------:R-:W-:-:S03]  /*9d30*/  ISETP.GT.AND P0, PT, R43, R172, PT ;  /* 0x000000ac2b00720c */ /* 0x000fc60003f04270 */
[----:B----4-:R-:W4:Y:S04]  /*9d40*/  LDSM.16.M88.4 R8, [R72+0x1000] ;  /* 0x001000004808783b */ /* 0x010f280000000200 */
[----:B------:R-:W-:Y:S04]  /*9d50*/  LDSM.16.M88.4 R16, [R16] ;  /* 0x000000001010783b */ /* 0x000fe80000000200 */
        /* <DEDUP_REMOVED lines=13> */
[----:B------:R-:W-:Y:S08]  /*9e30*/  HMMA.16816.F32 R4, R16, R26, R4 ;  /* 0x0000001a1004723c */ /* 0x000ff00000001804 */
[C---:B--2---:R-:W-:Y:S08]  /*9e40*/  HMMA.16816.F32 R24, R28.reuse, R32, RZ ;  /* 0x000000201c18723c */ /* 0x044ff000000018ff */
[----:B------:R-:W-:-:S12]  /*9e50*/  HMMA.16816.F32 R32, R28, R34, RZ ;  /* 0x000000221c20723c */ /* 0x000fd800000018ff */
[C---:B-----5:R-:W-:Y:S08]  /*9e60*/  HMMA.16816.F32 R24, R16.reuse, R68, R24 ;  /* 0x000000441018723c */ /* 0x060ff00000001818 */
[----:B------:R-:W-:Y:S01]  /*9e70*/  HMMA.16816.F32 R32, R16, R70, R32 ;  /* 0x000000461020723c */ /* 0x000fe20000001820 */
        /* <DEDUP_REMOVED lines=286> */
[----:B------:R-:W1:Y:S01]  /*b060*/  MUFU.TANH R234, R35 ;  /* 0x0000002300ea7308 */ /* 0x000e620000002400 */
[----:B----4-:R-:W-:Y:S01]  /*b070*/  HMMA.16816.F32 R8, R16, R4, R8 ;  /* 0x000000041008723c */ /* 0x010fe20000001808 */
[-C--:B------:R-:W-:Y:S01]  /*b080*/  FMUL.FTZ R5, R14, R66.reuse ;  /* 0x000000420e057220 */ /* 0x080fe20000410000 */
[----:B------:R-:W-:-:S05]  /*b090*/  FMUL.FTZ R4, R15, R66 ;  /* 0x000000420f047220 */ /* 0x000fca0000410000 */
[----:B------:R-:W4:Y:S01]  /*b0a0*/  MUFU.TANH R210, R12 ;  /* 0x0000000c00d27308 */ /* 0x000f220000002400 */
[----:B------:R-:W-:Y:S07]  /*b0b0*/  HMMA.16816.F32 R36, R16, R6, R36 ;  /* 0x000000061024723c */ /* 0x000fee0000001824 */
[----:B------:R-:W1:Y:S04]  /*b0c0*/  MUFU.TANH R23, R23 ;  /* 0x0000001700177308 */ /* 0x000e680000002400 */
[-C--:B------:R-:W-:Y:S01]  /*b0d0*/  FMUL.FTZ R9, R9, R66.reuse ;  /* 0x0000004209097220 */ /* 0x080fe20000410000 */
[-C--:B------:R-:W-:Y:S01]  /*b0e0*/  FMUL.FTZ R7, R10, R66.reuse ;  /* 0x000000420a077220 */ /* 0x080fe20000410000 */
[----:B------:R-:W-:-:S02]  /*b0f0*/  FMUL.FTZ R6, R11, R66 ;  /* 0x000000420b067220 */ /* 0x000fc40000410000 */
[----:B-----5:R5:W1:Y:S01]  /*b100*/  MUFU.TANH R72, R33 ;  /* 0x0000002100487308 */ /* 0x020a620000002400 */
[----:B------:R-:W-:-:S03]  /*b110*/  FMUL.FTZ R8, R8, R66 ;  /* 0x0000004208087220 */ /* 0x000fc60000410000 */
[-C--:B------:R-:W-:Y:S01]  /*b120*/  FMUL.FTZ R10, R38, R66.reuse ;  /* 0x00000042260a7220 */ /* 0x080fe20000410000 */
[----:B------:R-:W-:-:S03]  /*b130*/  FMUL.FTZ R36, R36, R66 ;  /* 0x0000004224247220 */ /* 0x000fc60000410000 */
[----:B------:R3:W1:Y:S08]  /*b140*/  MUFU.TANH R214, R9 ;  /* 0x0000000900d67308 */ /* 0x0006700000002400 */
[----:B------:R-:W1:Y:S01]  /*b150*/  MUFU.TANH R5, R5 ;  /* 0x0000000500057308 */ /* 0x000e620000002400 */
[----:B-----5:R5:W4:Y:S01]  /*b160*/  LDSM.16.M88.4 R32, [R73+0x4c00] ;  /* 0x004c00004920783b */ /* 0x020b220000000200 */
[----:B------:R-:W-:-:S06]  /*b170*/  DEPBAR.LE SB0, 0x0 ;  /* 0x000080000000791a */ /* 0x000fcc0000000000 */
[----:B------:R-:W1:Y:S01]  /*b180*/  MUFU.TANH R4, R4 ;  /* 0x0000000400047308 */ /* 0x000e620000002400 */
[----:B---3--:R-:W-:-:S07]  /*b190*/  FMUL.FTZ R9, R39, R66 ;  /* 0x0000004227097220 */ /* 0x008fce0000410000 */
[----:B------:R-:W3:Y:S08]  /*b1a0*/  MUFU.TANH R7, R7 ;  /* 0x0000000700077308 */ /* 0x000ef00000002400 */
[----:B------:R-:W1:Y:S08]  /*b1b0*/  MUFU.TANH R6, R6 ;  /* 0x0000000600067308 */ /* 0x000e700000002400 */
[----:B-----5:R2:W1:Y:S08]  /*b1c0*/  MUFU.TANH R73, R13 ;  /* 0x0000000d00497308 */ /* 0x0204700000002400 */
[----:B------:R-:W1:Y:S08]  /*b1d0*/  MUFU.TANH R215, R36 ;  /* 0x0000002400d77308 */ /* 0x000e700000002400 */
[----:B------:R-:W1:Y:S01]  /*b1e0*/  MUFU.TANH R10, R10 ;  /* 0x0000000a000a7308 */ /* 0x000e620000002400 */
[C---:B--2---:R-:W-:Y:S07]  /*b1f0*/  HMMA.16816.F32 R12, R28.reuse, R24, RZ ;  /* 0x000000181c0c723c */ /* 0x044fee00000018ff */
[----:B------:R-:W2:Y:S01]  /*b200*/  MUFU.TANH R9, R9 ;  /* 0x0000000900097308 */ /* 0x000ea20000002400 */
[----:B------:R-:W-:Y:S01]  /*b210*/  HMMA.16816.F32 R24, R28, R26, RZ ;  /* 0x0000001a1c18723c */ /* 0x000fe200000018ff */
[----:B------:R-:W-:-:S06]  /*b220*/  FMUL.FTZ R28, R37, R66 ;  /* 0x00000042251c7220 */ /* 0x000fcc0000410000 */
[----:B------:R5:W1:Y:S05]  /*b230*/  MUFU.TANH R211, R8 ;  /* 0x0000000800d37308 */ /* 0x000a6a0000002400 */
[C---:B----4-:R-:W-:Y:S03]  /*b240*/  HMMA.16816.F32 R12, R16.reuse, R32, R12 ;  /* 0x00000020100c723c */ /* 0x050fe6000000180c */
[----:B------:R-:W4:Y:S05]  /*b250*/  MUFU.TANH R28, R28 ;  /* 0x0000001c001c7308 */ /* 0x000f2a0000002400 */
[----:B------:R-:W-:Y:S01]  /*b260*/  HMMA.16816.F32 R24, R16, R34, R24 ;  /* 0x000000221018723c */ /* 0x000fe20000001818 */
[----:B-----5:R-:W-:-:S10]  /*b270*/  SHF.L.U32 R8, R42, 0x8, RZ ;  /* 0x000000082a087819 */ /* 0x020fd400000006ff */
[-C--:B------:R-:W-:Y:S01]  /*b280*/  FMUL.FTZ R13, R13, R66.reuse ;  /* 0x000000420d0d7220 */ /* 0x080fe20000410000 */
[-C--:B------:R-:W-:Y:S01]  /*b290*/  FMUL.FTZ R12, R12, R66.reuse ;  /* 0x000000420c0c7220 */ /* 0x080fe20000410000 */
[-C--:B------:R-:W-:Y:S02]  /*b2a0*/  FMUL.FTZ R15, R15, R66.reuse ;  /* 0x000000420f0f7220 */ /* 0x080fe40000410000 */
[----:B------:R5:W1:Y:S04]  /*b2b0*/  MUFU.TANH R30, R13 ;  /* 0x0000000d001e7308 */ /* 0x000a680000002400 */
[-C--:B------:R-:W-:Y:S01]  /*b2c0*/  FMUL.FTZ R18, R26, R66.reuse ;  /* 0x000000421a127220 */ /* 0x080fe20000410000 */
[-C--:B------:R-:W-:Y:S01]  /*b2d0*/  FMUL.FTZ R19, R27, R66.reuse ;  /* 0x000000421b137220 */ /* 0x080fe20000410000 */
[-C--:B------:R-:W-:Y:S01]  /*b2e0*/  FMUL.FTZ R24, R24, R66.reuse ;  /* 0x0000004218187220 */ /* 0x080fe20000410000 */
[-C--:B------:R-:W-:Y:S01]  /*b2f0*/  FMUL.FTZ R25, R25, R66.reuse ;  /* 0x0000004219197220 */ /* 0x080fe20000410000 */
[----:B------:R1:W1:Y:S08]  /*b300*/  MUFU.TANH R29, R12 ;  /* 0x0000000c001d7308 */ /* 0x0002700000002400 */
[----:B------:R1:W1:Y:S01]  /*b310*/  MUFU.TANH R16, R15 ;  /* 0x0000000f00107308 */ /* 0x0002620000002400 */
[----:B-----5:R-:W-:-:S07]  /*b320*/  FMUL.FTZ R13, R14, R66 ;  /* 0x000000420e0d7220 */ /* 0x020fce0000410000 */
[----:B------:R-:W1:Y:S08]  /*b330*/  MUFU.TANH R13, R13 ;  /* 0x0000000d000d7308 */ /* 0x000e700000002400 */
[----:B------:R1:W1:Y:S08]  /*b340*/  MUFU.TANH R239, R24 ;  /* 0x0000001800ef7308 */ /* 0x0002700000002400 */
[----:B------:R1:W1:Y:S08]  /*b350*/  MUFU.TANH R238, R25 ;  /* 0x0000001900ee7308 */ /* 0x0002700000002400 */
[----:B------:R-:W1:Y:S08]  /*b360*/  MUFU.TANH R18, R18 ;  /* 0x0000001200127308 */ /* 0x000e700000002400 */
[----:B------:R-:W1:Y:S01]  /*b370*/  MUFU.TANH R19, R19 ;  /* 0x0000001300137308 */ /* 0x000e620000002400 */
[----:B------:R-:W-:Y:S06]  /*b380*/  BAR.SYNC.DEFER_BLOCKING 0x0 ;  /* 0x0000000000007b1d */ /* 0x000fec0000010000 */
[----:B--234-:R-:W-:Y:S05]  /*b390*/  @!P0 BRA `(.L_x_4888) ;  /* 0x0000000400a88947 */ /* 0x01cfea0003800000 */
[----:B------:R-:W-:Y:S04]  /*b3a0*/  BSSY.RECONVERGENT B0, `(.L_x_4889) ;  /* 0x000004b000007945 */ /* 0x000fe80003800200 */
[----:B------:R-:W-:Y:S05]  /*b3b0*/  @!P6 BRA `(.L_x_4890) ;  /* 0x000000040004e947 */ /* 0x000fea0003800000 */
[----:B------:R-:W2:Y:S01]  /*b3c0*/  LD.E R27, desc[UR4][R2.64+0x170] ;  /* 0x00017004021b7980 */ /* 0x000ea2000c101900 */
[C---:B-1----:R-:W-:Y:S01]  /*b3d0*/  VIADD R25, R8.reuse, 0xfffffd00 ;  /* 0xfffffd0008197836 */ /* 0x042fe20000000000 */
        /* <DEDUP_REMOVED lines=63> */
.L_x_4890:
[----:B------:R-:W2:Y:S01]  /*b7d0*/  LD.E R11, desc[UR4][R2.64+0x38] ;  /* 0x00003804020b7980 */ /* 0x000ea2000c101900 */
[----:B------:R-:W-:Y:S02]  /*b7e0*/  UMOV UR6, URZ ;  /* 0x000000ff00067c82 */ /* 0x000fe40008000000 */
[----:B-1----:R-:W-:Y:S01]  /*b7f0*/  IADD3 R12, P2, PT, RZ, -UR6, RZ ;  /* 0x80000006ff0c7c10 */ /* 0x002fe2000ff5e0ff */
[----:B--2---:R-:W-:-:S04]  /*b800*/  IMAD.SHL.U32 R11, R11, 0x100, RZ ;  /* 0x000001000b0b7824 */ /* 0x004fc800078e00ff */
[----:B------:R-:W-:-:S05]  /*b810*/  IMAD.X R11, RZ, RZ, ~R11, P2 ;  /* 0x000000ffff0b7224 */ /* 0x000fca00010e0e0b */
[----:B------:R-:W-:-:S04]  /*b820*/  SHF.R.S64 R12, R12, 0x1f, R11 ;  /* 0x0000001f0c0c7819 */ /* 0x000fc8000000100b */
[----:B------:R-:W-:-:S04]  /*b830*/  IADD3 R174, P2, PT, R12, R174, RZ ;  /* 0x000000ae0cae7210 */ /* 0x000fc80007f5e0ff */
[----:B------:R-:W-:-:S09]  /*b840*/  LEA.HI.X.SX32 R173, R11, R173, 0x1, P2 ;  /* 0x000000ad0bad7211 */ /* 0x000fd200010f0eff */
.L_x_4891:
[----:B------:R-:W-:Y:S05]  /*b850*/  BSYNC.RECONVERGENT B0 ;  /* 0x0000000000007941 */ /* 0x000fea0003800200 */
.L_x_4889:
        /* <DEDUP_REMOVED lines=30> */
.L_x_4888:
[----:B------:R-:W-:Y:S05]  /*ba40*/  BSYNC.RECONVERGENT B1 ;  /* 0x0000000000017941 */ /* 0x000fea0003800200 */
.L_x_4887:
[----:B------:R-:W-:-:S05]  /*ba50*/  LOP3.LUT R38, R8, R51, RZ, 0xfc, !PT ;  /* 0x0000003308267212 */ /* 0x000fca00078efcff */
[C---:B------:R-:W-:Y:S02]  /*ba60*/  VIADD R11, R38.reuse, 0xfffffe00 ;  /* 0xfffffe00260b7836 */ /* 0x040fe40000000000 */
[C---:B------:R-:W-:Y:S02]  /*ba70*/  VIADD R8, R38.reuse, 0xfffffe01 ;  /* 0xfffffe0126087836 */ /* 0x040fe40000000000 */
[C---:B------:R-:W-:Y:S01]  /*ba80*/  VIADD R36, R38.reuse, 0xfffffe08 ;  /* 0xfffffe0826247836 */ /* 0x040fe20000000000 */
[-C--:B------:R-:W-:Y:S01]  /*ba90*/  ISETP.GE.AND P3, PT, R11, R188.reuse, PT ;  /* 0x000000bc0b00720c */ /* 0x080fe20003f66270 */
[----:B------:R-:W-:Y:S01]  /*baa0*/  VIADD R37, R38, 0xfffffe09 ;  /* 0xfffffe0926257836 */ /* 0x000fe20000000000 */
[-C--:B------:R-:W-:Y:S01]  /*bab0*/  ISETP.GE.AND P4, PT, R8, R187.reuse, PT ;  /* 0x000000bb0800720c */ /* 0x080fe20003f86270 */
[C---:B------:R-:W-:Y:S01]  /*bac0*/  VIADD R155, R38.reuse, 0xfffffe10 ;  /* 0xfffffe10269b7836 */ /* 0x040fe20000000000 */
[----:B-1----:R-:W-:Y:S01]  /*bad0*/  FSEL R12, R65, -INF , P3 ;  /* 0xff800000410c7808 */ /* 0x002fe20001800000 */
[----:B------:R-:W-:Y:S01]  /*bae0*/  VIADD R131, R38, 0xfffffe11 ;  /* 0xfffffe1126837836 */ /* 0x000fe20000000000 */
[-C--:B------:R-:W-:Y:S01]  /*baf0*/  ISETP.GE.AND P3, PT, R8, R188.reuse, PT ;  /* 0x000000bc0800720c */ /* 0x080fe20003f66270 */
[C---:B------:R-:W-:Y:S01]  /*bb00*/  VIADD R154, R38.reuse, 0xfffffe18 ;  /* 0xfffffe18269a7836 */ /* 0x040fe20000000000 */
[-C--:B------:R-:W-:Y:S01]  /*bb10*/  ISETP.GE.AND P2, PT, R11, R187.reuse, PT ;  /* 0x000000bb0b00720c */ /* 0x080fe20003f46270 */
[----:B------:R-:W-:Y:S01]  /*bb20*/  VIADD R129, R38, 0xfffffe19 ;  /* 0xfffffe1926817836 */ /* 0x000fe20000000000 */
[----:B----4-:R-:W-:Y:S01]  /*bb30*/  FSEL R15, R64, -INF , P3 ;  /* 0xff800000400f7808 */ /* 0x010fe20001800000 */
[----:B------:R-:W-:Y:S01]  /*bb40*/  VIADD R27, R38, 0xfffffe20 ;  /* 0xfffffe20261b7836 */ /* 0x000fe20000000000 */
[-C--:B------:R-:W-:Y:S01]  /*bb50*/  ISETP.GE.AND P3, PT, R36, R188.reuse, PT ;  /* 0x000000bc2400720c */ /* 0x080fe20003f66270 */
[C---:B------:R-:W-:Y:S01]  /*bb60*/  VIADD R251, R38.reuse, 0xfffffe21 ;  /* 0xfffffe2126fb7836 */ /* 0x040fe20000000000 */
[----:B------:R-:W-:Y:S01]  /*bb70*/  FSEL R15, R15, -INF , !P4 ;  /* 0xff8000000f0f7808 */ /* 0x000fe20006000000 */
[C---:B------:R-:W-:Y:S01]  /*bb80*/  VIADD R249, R38.reuse, 0xfffffe28 ;  /* 0xfffffe2826f97836 */ /* 0x040fe20000000000 */
[C---:B------:R-:W-:Y:S01]  /*bb90*/  ISETP.GE.AND P4, PT, R37.reuse, R188, PT ;  /* 0x000000bc2500720c */ /* 0x040fe20003f86270 */
        /* <DEDUP_REMOVED lines=9> */
[-C--:B------:R-:W-:Y:S01]  /*bc30*/  ISETP.GE.AND P4, PT, R155, R188.reuse, PT ;  /* 0x000000bc9b00720c */ /* 0x080fe20003f86270 */
[----:B------:R-:W-:Y:S01]  /*bc40*/  VIADD R231, R38, 0xfffffe40 ;  /* 0xfffffe4026e77836 */ /* 0x000fe20000000000 */
[----:B------:R-:W-:Y:S01]  /*bc50*/  FSEL R14, R14, -INF , !P3 ;  /* 0xff8000000e0e7808 */ /* 0x000fe20005800000 */
[C---:B------:R-:W-:Y:S01]  /*bc60*/  VIADD R230, R38.reuse, 0xfffffe41 ;  /* 0xfffffe4126e67836 */ /* 0x040fe20000000000 */
[-C--:B------:R-:W-:Y:S01]  /*bc70*/  ISETP.GE.AND P6, PT, R11, R185.reuse, PT ;  /* 0x000000b90b00720c */ /* 0x080fe20003fc6270 */
[C---:B------:R-:W-:Y:S01]  /*bc80*/  VIADD R223, R38.reuse, 0xfffffe48 ;  /* 0xfffffe4826df7836 */ /* 0x040fe20000000000 */
[----:B------:R-:W-:Y:S01]  /*bc90*/  ISETP.GE.AND P3, PT, R131, R188, PT ;  /* 0x000000bc8300720c */ /* 0x000fe20003f66270 */
[----:B------:R-:W-:Y:S01]  /*bca0*/  VIADD R220, R38, 0xfffffe49 ;  /* 0xfffffe4926dc7836 */ /* 0x000fe20000000000 */
        /* <DEDUP_REMOVED lines=9> */
[C---:B------:R-:W-:Y:S01]  /*bd40*/  VIADD R63, R38.reuse, 0xfffffe60 ;  /* 0xfffffe60263f7836 */ /* 0x040fe20000000000 */
[----:B------:R-:W-:Y:S01]  /*bd50*/  ISETP.GE.AND P4, PT, R131, R187, PT ;  /* 0x000000bb8300720c */ /* 0x000fe20003f86270 */
[C---:B------:R-:W-:Y:S01]  /*bd60*/  VIADD R35, R38.reuse, 0xfffffe61 ;  /* 0xfffffe6126237836 */ /* 0x040fe20000000000 */
[----:B------:R-:W-:Y:S01]  /*bd70*/  FSEL R25, R59, -INF , P3 ;  /* 0xff8000003b197808 */ /* 0x000fe20001800000 */
[----:B------:R-:W-:Y:S01]  /*bd80*/  VIADD R31, R38, 0xfffffe68 ;  /* 0xfffffe68261f7836 */ /* 0x000fe20000000000 */
[-C--:B------:R-:W-:Y:S01]  /*bd90*/  ISETP.GE.AND P3, PT, R154, R188.reuse, PT ;  /* 0x000000bc9a00720c */ /* 0x080fe20003f66270 */
[C---:B------:R-:W-:Y:S01]  /*bda0*/  VIADD R34, R38.reuse, 0xfffffe69 ;  /* 0xfffffe6926227836 */ /* 0x040fe20000000000 */
[----:B------:R-:W-:Y:S01]  /*bdb0*/  FSEL R25, R25, -INF , !P4 ;  /* 0xff80000019197808 */ /* 0x000fe20006000000 */
[----:B------:R-:W-:Y:S01]  /*bdc0*/  VIADD R56, R38, 0xfffffe70 ;  /* 0xfffffe7026387836 */ /* 0x000fe20000000000 */
[----:B------:R-:W-:-:S02]  /*bdd0*/  ISETP.GE.AND P4, PT, R129, R188, PT ;  /* 0x000000bc8100720c */ /* 0x000fc40003f86270 */
[----:B------:R-:W-:Y:S01]  /*bde0*/  FSEL R26, R58, -INF , P3 ;  /* 0xff8000003a1a7808 */ /* 0x000fe20001800000 */
[C---:B------:R-:W-:Y:S01]  /*bdf0*/  VIADD R58, R38.reuse, 0xfffffe71 ;  /* 0xfffffe71263a7836 */ /* 0x040fe20000000000 */
[-C--:B------:R-:W-:Y:S02]  /*be00*/  ISETP.GE.AND P3, PT, R129, R187.reuse, PT ;  /* 0x000000bb8100720c */ /* 0x080fe40003f66270 */
[----:B------:R-:W-:Y:S01]  /*be10*/  FSEL R24, R57, -INF , P4 ;  /* 0xff80000039187808 */ /* 0x000fe20002000000 */
[----:B------:R-:W-:Y:S01]  /*be20*/  VIADD R57, R38, 0xfffffe78 ;  /* 0xfffffe7826397836 */ /* 0x000fe20000000000 */
[----:B------:R-:W-:Y:S02]  /*be30*/  FSEL R11, R11, -INF , !P6 ;  /* 0xff8000000b0b7808 */ /* 0x000fe40007000000 */
[----:B------:R-:W-:Y:S02]  /*be40*/  ISETP.GE.AND P6, PT, R36, R187, PT ;  /* 0x000000bb2400720c */ /* 0x000fe40003fc6270 */
        /* <DEDUP_REMOVED lines=11> */
[-C--:B------:R-:W-:Y:S01]  /*bf00*/  ISETP.GE.AND P3, PT, R249, R188.reuse, PT ;  /* 0x000000bcf900720c */ /* 0x080fe20003f66270 */
[----:B------:R-:W-:Y:S01]  /*bf10*/  VIADD R59, R68, 0xfffffe79 ;  /* 0xfffffe79443b7836 */ /* 0x000fe20000000000 */
[----:B------:R-:W-:Y:S01]  /*bf20*/  FSEL R32, R32, -INF , !P4 ;  /* 0xff80000020207808 */ /* 0x000fe20006000000 */
[----:B------:R-:W-:Y:S01]  /*bf30*/  VIADD R60, R68, 0xfffffe80 ;  /* 0xfffffe80443c7836 */ /* 0x000fe20000000000 */
[-C--:B------:R-:W-:Y:S01]  /*bf40*/  ISETP.GE.AND P6, PT, R154, R187.reuse, PT ;  /* 0x000000bb9a00720c */ /* 0x080fe20003fc6270 */
[C---:B------:R-:W-:Y:S01]  /*bf50*/  VIADD R61, R68.reuse, 0xfffffe81 ;  /* 0xfffffe81443d7836 */ /* 0x040fe20000000000 */
[-C--:B------:R-:W-:Y:S01]  /*bf60*/  ISETP.GE.AND P4, PT, R237, R188.reuse, PT ;  /* 0x000000bced00720c */ /* 0x080fe20003f86270 */
[----:B------:R-:W-:Y:S01]  /*bf70*/  VIADD R62, R68, 0xfffffe88 ;  /* 0xfffffe88443e7836 */ /* 0x000fe20000000000 */
[----:B------:R-:W-:Y:S01]  /*bf80*/  FSEL R39, R69, -INF , P3 ;  /* 0xff80000045277808 */ /* 0x000fe20001800000 */
[----:B------:R-:W-:Y:S01]  /*bf90*/  IMAD.MOV.U32 R69, RZ, RZ, R37 ;  /* 0x000000ffff457224 */ /* 0x000fe200078e0025 */
[----:B------:R-:W-:Y:S01]  /*bfa0*/  FSEL R26, R26, -INF , !P6 ;  /* 0xff8000001a1a7808 */ /* 0x000fe20007000000 */
        /* <DEDUP_REMOVED lines=11> */
[----:B------:R-:W-:Y:S01]  /*c060*/  FSEL R33, R33, -INF , !P6 ;  /* 0xff80000021217808 */ /* 0x000fe20007000000 */
[----:B------:R-:W-:Y:S01]  /*c070*/  VIADD R248, R68, 0xfffffea9 ;  /* 0xfffffea944f87836 */ /* 0x000fe20000000000 */
[----:B------:R-:W-:Y:S01]  /*c080*/  ISETP.GE.AND P3, PT, R246, R188, PT ;  /* 0x000000bcf600720c */ /* 0x000fe20003f66270 */
[C---:B------:R-:W-:Y:S01]  /*c090*/  VIADD R250, R68.reuse, 0xfffffeb0 ;  /* 0xfffffeb044fa7836 */ /* 0x040fe20000000000 */
[-C--:B------:R-:W-:Y:S01]  /*c0a0*/  ISETP.GE.AND P6, PT, R249, R187.reuse, PT ;  /* 0x000000bbf900720c */ /* 0x080fe20003fc6270 */
[----:B------:R-:W-:Y:S01]  /*c0b0*/  VIADD R252, R68, 0xfffffeb1 ;  /* 0xfffffeb144fc7836 */ /* 0x000fe20000000000 */
[----:B------:R-:W-:Y:S01]  /*c0c0*/  FSEL R37, R71, -INF , P4 ;  /* 0xff80000047257808 */ /* 0x000fe20002000000 */
[----:B------:R-:W-:Y:S01]  /*c0d0*/  IMAD.MOV.U32 R71, RZ, RZ, R131 ;  /* 0x000000ffff477224 */ /* 0x000fe200078e0083 */
[----:B------:R-:W-:Y:S01]  /*c0e0*/  ISETP.GE.AND P4, PT, R246, R187, PT ;  /* 0x000000bbf600720c */ /* 0x000fe20003f86270 */
[----:B------:R-:W-:Y:S01]  /*c0f0*/  IMAD.MOV.U32 R70, RZ, RZ, R155 ;  /* 0x000000ffff467224 */ /* 0x000fe200078e009b */
[----:B------:R-:W-:Y:S01]  /*c100*/  FSEL R36, R74, -INF , P3 ;  /* 0xff8000004a247808 */ /* 0x000fe20001800000 */
[----:B------:R-:W-:Y:S01]  /*c110*/  IMAD.MOV.U32 R74, RZ, RZ, R154 ;  /* 0x000000ffff4a7224 */ /* 0x000fe200078e009a */
[----:B------:R-:W-:-:S02]  /*c120*/  FSEL R39, R39, -INF , !P6 ;  /* 0xff80000027277808 */ /* 0x000fc40007000000 */
[-C--:B------:R-:W-:Y:S02]  /*c130*/  ISETP.GE.AND P6, PT, R236, R187.reuse, PT ;  /* 0x000000bbec00720c */ /* 0x080fe40003fc6270 */
[-C--:B------:R-:W-:Y:S02]  /*c140*/  ISETP.GE.AND P3, PT, R245, R188.reuse, PT ;  /* 0x000000bcf500720c */ /* 0x080fe40003f66270 */
[----:B------:R-:W-:Y:S02]  /*c150*/  FSEL R36, R36, -INF , !P4 ;  /* 0xff80000024247808 */ /* 0x000fe40006000000 */
[----:B------:R-:W-:Y:S02]  /*c160*/  ISETP.GE.AND P4, PT, R243, R188, PT ;  /* 0x000000bcf300720c */ /* 0x000fe40003f86270 */
[----:B------:R-:W-:Y:S02]  /*c170*/  FSEL R37, R37, -INF , !P6 ;  /* 0xff80000025257808 */ /* 0x000fe40007000000 */
[----:B------:R-:W-:-:S02]  /*c180*/  ISETP.GE.AND P6, PT, R245, R187, PT ;  /* 0x000000bbf500720c */ /* 0x000fc40003fc6270 */
[----:B------:R-:W-:Y:S02]  /*c190*/  FSEL R75, R75, -INF , P3 ;  /* 0xff8000004b4b7808 */ /* 0x000fe40001800000 */
[----:B------:R-:W-:Y:S02]  /*c1a0*/  ISETP.GE.AND P3, PT, R243, R187, PT ;  /* 0x000000bbf300720c */ /* 0x000fe40003f66270 */
[----:B------:R-:W-:Y:S02]  /*c1b0*/  FSEL R76, R76, -INF , P4 ;  /* 0xff8000004c4c7808 */ /* 0x000fe40002000000 */
[----:B------:R-:W-:Y:S01]  /*c1c0*/  FSEL R131, R75, -INF , !P6 ;  /* 0xff8000004b837808 */ /* 0x000fe20007000000 */
[----:B------:R-:W-:Y:S01]  /*c1d0*/  IMAD.MOV.U32 R75, RZ, RZ, R129 ;  /* 0x000000ffff4b7224 */ /* 0x000fe200078e0081 */
[-C--:B------:R-:W-:Y:S02]  /*c1e0*/  ISETP.GE.AND P4, PT, R231, R188.reuse, PT ;  /* 0x000000bce700720c */ /* 0x080fe40003f86270 */
[----:B------:R-:W-:Y:S01]  /*c1f0*/  FSEL R129, R76, -INF , !P3 ;  /* 0xff8000004c817808 */ /* 0x000fe20005800000 */
[----:B------:R-:W-:Y:S01]  /*c200*/  VIADD R76, R68, 0xfffffec0 ;  /* 0xfffffec0444c7836 */ /* 0x000fe20000000000 */
        /* <DEDUP_REMOVED lines=35> */
[----:B------:R-:W-:Y:S01]  /*c440*/  FSEL R183, R112, -INF , !P3 ;  /* 0xff80000070b77808 */ /* 0x000fe20005800000 */
[----:B------:R-:W-:Y:S01]  /*c450*/  VIADD R112, R68, 0xfffffee9 ;  /* 0xfffffee944707836 */ /* 0x000fe20000000000 */
[----:B------:R-:W-:-:S02]  /*c460*/  ISETP.GE.AND P3, PT, R58, R188, PT ;  /* 0x000000bc3a00720c */ /* 0x000fc40003f66270 */
[----:B------:R-:W-:Y:S01]  /*c470*/  FSEL R202, R115, -INF , P4 ;  /* 0xff80000073ca7808 */ /* 0x000fe20002000000 */
[----:B------:R-:W-:Y:S01]  /*c480*/  VIADD R115, R68, 0xfffffea0 ;  /* 0xfffffea044737836 */ /* 0x000fe20000000000 */
[-C--:B------:R-:W-:Y:S02]  /*c490*/  ISETP.GE.AND P4, PT, R58, R187.reuse, PT ;  /* 0x000000bb3a00720c */ /* 0x080fe40003f86270 */
[----:B------:R-:W-:Y:S02]  /*c4a0*/  FSEL R116, R116, -INF , P3 ;  /* 0xff80000074747808 */ /* 0x000fe40001800000 */
[----:B------:R-:W-:Y:S02]  /*c4b0*/  ISETP.GE.AND P6, PT, R231, R187, PT ;  /* 0x000000bbe700720c */ /* 0x000fe40003fc6270 */
[-C--:B------:R-:W-:Y:S02]  /*c4c0*/  ISETP.GE.AND P3, PT, R57, R188.reuse, PT ;  /* 0x000000bc3900720c */ /* 0x080fe40003f66270 */
[----:B------:R-:W-:Y:S01]  /*c4d0*/  FSEL R201, R116, -INF , !P4 ;  /* 0xff80000074c97808 */ /* 0x000fe20006000000 */
[----:B------:R-:W-:Y:S01]  /*c4e0*/  VIADD R116, R68, 0xfffffea1 ;  /* 0xfffffea144747836 */ /* 0x000fe20000000000 */
[----:B------:R-:W-:-:S02]  /*c4f0*/  ISETP.GE.AND P4, PT, R59, R188, PT ;  /* 0x000000bc3b00720c */ /* 0x000fc40003f86270 */
[----:B------:R-:W-:Y:S02]  /*c500*/  FSEL R219, R77, -INF , !P6 ;  /* 0xff8000004ddb7808 */ /* 0x000fe40007000000 */
[----:B------:R-:W-:Y:S02]  /*c510*/  FSEL R118, R118, -INF , P3 ;  /* 0xff80000076767808 */ /* 0x000fe40001800000 */
[-C--:B------:R-:W-:Y:S02]  /*c520*/  ISETP.GE.AND P6, PT, R223, R187.reuse, PT ;  /* 0x000000bbdf00720c */ /* 0x080fe40003fc6270 */
[----:B------:R-:W-:Y:S02]  /*c530*/  ISETP.GE.AND P3, PT, R59, R187, PT ;  /* 0x000000bb3b00720c */ /* 0x000fe40003f66270 */
[----:B------:R-:W-:Y:S02]  /*c540*/  FSEL R119, R119, -INF , P4 ;  /* 0xff80000077777808 */ /* 0x000fe40002000000 */
[----:B------:R-:W-:-:S02]  /*c550*/  FSEL R217, R79, -INF , !P6 ;  /* 0xff8000004fd97808 */ /* 0x000fc40007000000 */
[-C--:B------:R-:W-:Y:S02]  /*c560*/  ISETP.GE.AND P4, PT, R60, R188.reuse, PT ;  /* 0x000000bc3c00720c */ /* 0x080fe40003f86270 */
[----:B------:R-:W-:Y:S02]  /*c570*/  FSEL R196, R119, -INF , !P3 ;  /* 0xff80000077c47808 */ /* 0x000fe40005800000 */
[----:B------:R-:W-:Y:S02]  /*c580*/  ISETP.GE.AND P6, PT, R222, R187, PT ;  /* 0x000000bbde00720c */ /* 0x000fe40003fc6270 */
[----:B------:R-:W-:Y:S02]  /*c590*/  ISETP.GE.AND P3, PT, R61, R188, PT ;  /* 0x000000bc3d00720c */ /* 0x000fe40003f66270 */
[----:B------:R-:W-:Y:S02]  /*c5a0*/  FSEL R123, R123, -INF , P4 ;  /* 0xff8000007b7b7808 */ /* 0x000fe40002000000 */
[----:B------:R-:W-:-:S02]  /*c5b0*/  FSEL R213, R81, -INF , !P6 ;  /* 0xff80000051d57808 */ /* 0x000fc40007000000 */
[-C--:B------:R-:W-:Y:S02]  /*c5c0*/  ISETP.GE.AND P4, PT, R61, R187.reuse, PT ;  /* 0x000000bb3d00720c */ /* 0x080fe40003f86270 */
[----:B------:R-:W-:Y:S02]  /*c5d0*/  FSEL R124, R124, -INF , P3 ;  /* 0xff8000007c7c7808 */ /* 0x000fe40001800000 */
[----:B------:R-:W-:Y:S02]  /*c5e0*/  ISETP.GE.AND P6, PT, R66, R187, PT ;  /* 0x000000bb4200720c */ /* 0x000fe40003fc6270 */
[----:B------:R-:W-:Y:S02]  /*c5f0*/  ISETP.GE.AND P3, PT, R62, R188, PT ;  /* 0x000000bc3e00720c */ /* 0x000fe40003f66270 */
[----:B------:R-:W-:Y:S01]  /*c600*/  FSEL R168, R124, -INF , !P4 ;  /* 0xff8000007ca87808 */ /* 0x000fe20006000000 */
[----:B------:R-:W-:Y:S01]  /*c610*/  VIADD R124, R68, 0xfffffed1 ;  /* 0xfffffed1447c7836 */ /* 0x000fe20000000000 */
[----:B------:R-:W-:-:S02]  /*c620*/  FSEL R209, R99, -INF , !P6 ;  /* 0xff80000063d17808 */ /* 0x000fc40007000000 */
[----:B------:R-:W-:Y:S02]  /*c630*/  ISETP.GE.AND P4, PT, R64, R188, PT ;  /* 0x000000bc4000720c */ /* 0x000fe40003f86270 */
[-C--:B------:R-:W-:Y:S02]  /*c640*/  ISETP.GE.AND P6, PT, R63, R187.reuse, PT ;  /* 0x000000bb3f00720c */ /* 0x080fe40003fc6270 */
[----:B------:R-:W-:Y:S02]  /*c650*/  FSEL R126, R126, -INF , P3 ;  /* 0xff8000007e7e7808 */ /* 0x000fe40001800000 */
[----:B------:R-:W-:Y:S02]  /*c660*/  ISETP.GE.AND P3, PT, R64, R187, PT ;  /* 0x000000bb4000720c */ /* 0x000fe40003f66270 */
[----:B------:R-:W-:Y:S02]  /*c670*/  FSEL R127, R127, -INF , P4 ;  /* 0xff8000007f7f7808 */ /* 0x000fe40002000000 */
[----:B------:R-:W-:-:S02]  /*c680*/  FSEL R162, R104, -INF , !P6 ;  /* 0xff80000068a27808 */ /* 0x000fc40007000000 */
[-C--:B------:R-:W-:Y:S02]  /*c690*/  ISETP.GE.AND P6, PT, R31, R187.reuse, PT ;  /* 0x000000bb1f00720c */ /* 0x080fe40003fc6270 */
[-C--:B------:R-:W-:Y:S02]  /*c6a0*/  ISETP.GE.AND P4, PT, R240, R188.reuse, PT ;  /* 0x000000bcf000720c */ /* 0x080fe40003f86270 */
[----:B------:R-:W-:Y:S02]  /*c6b0*/  FSEL R163, R127, -INF , !P3 ;  /* 0xff8000007fa37808 */ /* 0x000fe40005800000 */
[----:B------:R-:W-:Y:S02]  /*c6c0*/  ISETP.GE.AND P3, PT, R241, R188, PT ;  /* 0x000000bcf100720c */ /* 0x000fe40003f66270 */
[----:B------:R-:W-:Y:S01]  /*c6d0*/  FSEL R184, R109, -INF , !P6 ;  /* 0xff8000006db87808 */ /* 0x000fe20007000000 */
[----:B------:R-:W-:Y:S01]  /*c6e0*/  IMAD.MOV.U32 R109, RZ, RZ, R71 ;  /* 0x000000ffff6d7224 */ /* 0x000fe200078e0047 */
[----:B------:R-:W-:-:S02]  /*c6f0*/  ISETP.GE.AND P6, PT, R56, R187, PT ;  /* 0x000000bb3800720c */ /* 0x000fc40003fc6270 */
[----:B------:R-:W-:Y:S02]  /*c700*/  FSEL R130, R130, -INF , P4 ;  /* 0xff80000082827808 */ /* 0x000fe40002000000 */
[-C--:B------:R-:W-:Y:S02]  /*c710*/  ISETP.GE.AND P4, PT, R241, R187.reuse, PT ;  /* 0x000000bbf100720c */ /* 0x080fe40003f86270 */
[----:B------:R-:W-:Y:S02]  /*c720*/  FSEL R148, R148, -INF , P3 ;  /* 0xff80000094947808 */ /* 0x000fe40001800000 */
[----:B------:R-:W-:Y:S02]  /*c730*/  FSEL R202, R202, -INF , !P6 ;  /* 0xff800000caca7808 */ /* 0x000fe40007000000 */
[----:B------:R-:W-:Y:S02]  /*c740*/  ISETP.GE.AND P6, PT, R57, R187, PT ;  /* 0x000000bb3900720c */ /* 0x000fe40003fc6270 */
[----:B------:R-:W-:-:S02]  /*c750*/  ISETP.GE.AND P3, PT, R242, R188, PT ;  /* 0x000000bcf200720c */ /* 0x000fc40003f66270 */
[----:B------:R-:W-:Y:S01]  /*c760*/  FSEL R158, R148, -INF , !P4 ;  /* 0xff800000949e7808 */ /* 0x000fe20006000000 */
[----:B------:R-:W-:Y:S01]  /*c770*/  VIADD R148, R68, 0xfffffeb8 ;  /* 0xfffffeb844947836 */ /* 0x000fe20000000000 */
[----:B------:R-:W-:Y:S02]  /*c780*/  ISETP.GE.AND P4, PT, R244, R188, PT ;  /* 0x000000bcf400720c */ /* 0x000fe40003f86270 */
[----:B------:R-:W-:Y:S02]  /*c790*/  FSEL R197, R118, -INF , !P6 ;  /* 0xff80000076c57808 */ /* 0x000fe40007000000 */
[-C--:B------:R-:W-:Y:S02]  /*c7a0*/  ISETP.GE.AND P6, PT, R60, R187.reuse, PT ;  /* 0x000000bb3c00720c */ /* 0x080fe40003fc6270 */
[----:B------:R-:W-:Y:S02]  /*c7b0*/  FSEL R149, R149, -INF , P3 ;  /* 0xff80000095957808 */ /* 0x000fe40001800000 */
[----:B------:R-:W-:-:S02]  /*c7c0*/  ISETP.GE.AND P3, PT, R244, R187, PT ;  /* 0x000000bbf400720c */ /* 0x000fc40003f66270 */
[----:B------:R-:W-:Y:S02]  /*c7d0*/  FSEL R152, R152, -INF , P4 ;  /* 0xff80000098987808 */ /* 0x000fe40002000000 */
[----:B------:R-:W-:Y:S01]  /*c7e0*/  FSEL R182, R123, -INF , !P6 ;  /* 0xff8000007bb67808 */ /* 0x000fe20007000000 */
[----:B------:R-:W-:Y:S01]  /*c7f0*/  VIADD R123, R68, 0xfffffed0 ;  /* 0xfffffed0447b7836 */ /* 0x000fe20000000000 */
[----:B------:R-:W-:Y:S02]  /*c800*/  ISETP.GE.AND P6, PT, R62, R187, PT ;  /* 0x000000bb3e00720c */ /* 0x000fe40003fc6270 */
[-C--:B------:R-:W-:Y:S02]  /*c810*/  ISETP.GE.AND P4, PT, R115, R188.reuse, PT ;  /* 0x000000bc7300720c */ /* 0x080fe40003f86270 */
[----:B------:R-:W-:Y:S01]  /*c820*/  FSEL R154, R152, -INF , !P3 ;  /* 0xff800000989a7808 */ /* 0x000fe20005800000 */
[----:B------:R-:W-:Y:S01]  /*c830*/  VIADD R152, R68, 0xfffffeb9 ;  /* 0xfffffeb944987836 */ /* 0x000fe20000000000 */
[----:B------:R-:W-:-:S02]  /*c840*/  ISETP.GE.AND P3, PT, R116, R188, PT ;  /* 0x000000bc7400720c */ /* 0x000fc40003f66270 */
[----:B------:R-:W-:Y:S02]  /*c850*/  FSEL R167, R126, -INF , !P6 ;  /* 0xff8000007ea77808 */ /* 0x000fe40007000000 */
[----:B------:R-:W-:Y:S01]  /*c860*/  FSEL R127, R153, -INF , P4 ;  /* 0xff800000997f7808 */ /* 0x000fe20002000000 */
[----:B------:R-:W-:Y:S01]  /*c870*/  VIADD R153, R68, 0xfffffec9 ;  /* 0xfffffec944997836 */ /* 0x000fe20000000000 */
[-C--:B------:R-:W-:Y:S02]  /*c880*/  ISETP.GE.AND P4, PT, R116, R187.reuse, PT ;  /* 0x000000bb7400720c */ /* 0x080fe40003f86270 */
[----:B------:R-:W-:Y:S01]  /*c890*/  FSEL R126, R156, -INF , P3 ;  /* 0xff8000009c7e7808 */ /* 0x000fe20001800000 */
[----:B------:R-:W-:Y:S01]  /*c8a0*/  VIADD R156, R68, 0xfffffed8 ;  /* 0xfffffed8449c7836 */ /* 0x000fe20000000000 */
[----:B------:R-:W-:Y:S02]  /*c8b0*/  ISETP.GE.AND P6, PT, R240, R187, PT ;  /* 0x000000bbf000720c */ /* 0x000fe40003fc6270 */
[----:B------:R-:W-:-:S02]  /*c8c0*/  ISETP.GE.AND P3, PT, R247, R188, PT ;  /* 0x000000bcf700720c */ /* 0x000fc40003f66270 */
[----:B------:R-:W-:Y:S02]  /*c8d0*/  FSEL R126, R126, -INF , !P4 ;  /* 0xff8000007e7e7808 */ /* 0x000fe40006000000 */
[----:B------:R-:W-:Y:S02]  /*c8e0*/  ISETP.GE.AND P4, PT, R248, R188, PT ;  /* 0x000000bcf800720c */ /* 0x000fe40003f86270 */
[----:B------:R-:W-:Y:S01]  /*c8f0*/  FSEL R161, R130, -INF , !P6 ;  /* 0xff80000082a17808 */ /* 0x000fe20007000000 */
[----:B------:R-:W-:Y:S01]  /*c900*/  VIADD R130, R68, 0xfffffef9 ;  /* 0xfffffef944827836 */ /* 0x000fe20000000000 */
[-C--:B------:R-:W-:Y:S02]  /*c910*/  ISETP.GE.AND P6, PT, R242, R187.reuse, PT ;  /* 0x000000bbf200720c */ /* 0x080fe40003fc6270 */
[----:B------:R-:W-:Y:S01]  /*c920*/  FSEL R119, R157, -INF , P3 ;  /* 0xff8000009d777808 */ /* 0x000fe20001800000 */
[----:B------:R-:W-:Y:S01]  /*c930*/  VIADD R157, R68, 0xfffffee1 ;  /* 0xfffffee1449d7836 */ /* 0x000fe20000000000 */
[----:B------:R-:W-:-:S02]  /*c940*/  ISETP.GE.AND P3, PT, R248, R187, PT ;  /* 0x000000bbf800720c */ /* 0x000fc40003f66270 */
[----:B------:R-:W-:Y:S01]  /*c950*/  FSEL R118, R159, -INF , P4 ;  /* 0xff8000009f767808 */ /* 0x000fe20002000000 */
[C---:B------:R-:W-:Y:S01]  /*c960*/  VIADD R159, R68.reuse, 0xfffffef8 ;  /* 0xfffffef8449f7836 */ /* 0x040fe20000000000 */
[----:B------:R-:W-:Y:S01]  /*c970*/  FSEL R155, R149, -INF , !P6 ;  /* 0xff800000959b7808 */ /* 0x000fe20007000000 */
[----:B------:R-:W-:Y:S01]  /*c980*/  VIADD R149, R68, 0xfffffec8 ;  /* 0xfffffec844957836 */ /* 0x000fe20000000000 */
        /* <DEDUP_REMOVED lines=10> */
[----:B------:R-:W-:Y:S01]  /*ca30*/  VIADD R198, R68, 0xfffffef1 ;  /* 0xfffffef144c67836 */ /* 0x000fe20000000000 */
[----:B------:R-:W-:-:S02]  /*ca40*/  FSEL R119, R119, -INF , !P6 ;  /* 0xff80000077777808 */ /* 0x000fc40007000000 */
[-C--:B------:R-:W-:Y:S02]  /*ca50*/  ISETP.GE.AND P3, PT, R148, R188.reuse, PT ;  /* 0x000000bc9400720c */ /* 0x080fe40003f66270 */
[-C--:B------:R-:W-:Y:S02]  /*ca60*/  ISETP.GE.AND P6, PT, R250, R187.reuse, PT ;  /* 0x000000bbfa00720c */ /* 0x080fe40003fc6270 */
[----:B------:R-:W-:Y:S02]  /*ca70*/  FSEL R104, R104, -INF , !P4 ;  /* 0xff80000068687808 */ /* 0x000fe40006000000 */
[----:B------:R-:W-:Y:S02]  /*ca80*/  ISETP.GE.AND P4, PT, R152, R188, PT ;  /* 0x000000bc9800720c */ /* 0x000fe40003f86270 */
[----:B------:R-:W-:Y:S01]  /*ca90*/  FSEL R100, R199, -INF , P3 ;  /* 0xff800000c7647808 */ /* 0x000fe20001800000 */
[----:B------:R-:W-:Y:S01]  /*caa0*/  IMAD.MOV.U32 R199, RZ, RZ, R76 ;  /* 0x000000ffffc77224 */ /* 0x000fe200078e004c */
[----:B------:R-:W-:Y:S01]  /*cab0*/  FSEL R106, R106, -INF , !P6 ;  /* 0xff8000006a6a7808 */ /* 0x000fe20007000000 */
[----:B------:R-:W-:Y:S01]  /*cac0*/  VIADD R76, R68, 0xfffffec1 ;  /* 0xfffffec1444c7836 */ /* 0x000fe20000000000 */
[----:B------:R-:W-:-:S02]  /*cad0*/  ISETP.GE.AND P6, PT, R148, R187, PT ;  /* 0x000000bb9400720c */ /* 0x000fc40003fc6270 */
[----:B------:R-:W-:Y:S02]  /*cae0*/  ISETP.GE.AND P3, PT, R152, R187, PT ;  /* 0x000000bb9800720c */ /* 0x000fe40003f66270 */
[----:B------:R-:W-:Y:S01]  /*caf0*/  FSEL R99, R200, -INF , P4 ;  /* 0xff800000c8637808 */ /* 0x000fe20002000000 */
[----:B------:R-:W-:Y:S01]  /*cb00*/  VIADD R200, R68, 0xfffffee8 ;  /* 0xfffffee844c87836 */ /* 0x000fe20000000000 */
[----:B------:R-:W-:Y:S02]  /*cb10*/  FSEL R100, R100, -INF , !P6 ;  /* 0xff80000064647808 */ /* 0x000fe40007000000 */
[----:B------:R-:W-:Y:S02]  /*cb20*/  FSEL R99, R99, -INF , !P3 ;  /* 0xff80000063637808 */ /* 0x000fe40005800000 */
[-C--:B------:R-:W-:Y:S02]  /*cb30*/  ISETP.GE.AND P6, PT, R199, R188.reuse, PT ;  /* 0x000000bcc700720c */ /* 0x080fe40003fc6270 */
[----:B------:R-:W-:-:S02]  /*cb40*/  ISETP.GE.AND P3, PT, R76, R188, PT ;  /* 0x000000bc4c00720c */ /* 0x000fc40003f66270 */
[-C--:B------:R-:W-:Y:S02]  /*cb50*/  ISETP.GE.AND P4, PT, R199, R187.reuse, PT ;  /* 0x000000bbc700720c */ /* 0x080fe40003f86270 */
[----:B------:R-:W-:Y:S01]  /*cb60*/  FSEL R82, R203, -INF , P6 ;  /* 0xff800000cb527808 */ /* 0x000fe20003000000 */
[----:B------:R-:W-:Y:S01]  /*cb70*/  VIADD R203, R68, 0xfffffed9 ;  /* 0xfffffed944cb7836 */ /* 0x000fe20000000000 */
[----:B------:R-:W-:Y:S01]  /*cb80*/  FSEL R81, R204, -INF , P3 ;  /* 0xff800000cc517808 */ /* 0x000fe20001800000 */
[----:B------:R-:W-:Y:S01]  /*cb90*/  IMAD.MOV.U32 R204, RZ, RZ, R76 ;  /* 0x000000ffffcc7224 */ /* 0x000fe200078e004c */
[----:B------:R-:W-:Y:S02]  /*cba0*/  ISETP.GE.AND P3, PT, R149, R188, PT ;  /* 0x000000bc9500720c */ /* 0x000fe40003f66270 */
[----:B------:R-:W-:Y:S02]  /*cbb0*/  ISETP.GE.AND P6, PT, R76, R187, PT ;  /* 0x000000bb4c00720c */ /* 0x000fe40003fc6270 */
[----:B------:R-:W-:-:S02]  /*cbc0*/  FSEL R82, R82, -INF , !P4 ;  /* 0xff80000052527808 */ /* 0x000fc40006000000 */
[----:B------:R-:W-:Y:S02]  /*cbd0*/  ISETP.GE.AND P4, PT, R149, R187, PT ;  /* 0x000000bb9500720c */ /* 0x000fe40003f86270 */
[----:B------:R-:W-:Y:S01]  /*cbe0*/  FSEL R80, R205, -INF , P3 ;  /* 0xff800000cd507808 */ /* 0x000fe20001800000 */
[----:B------:R-:W-:Y:S01]  /*cbf0*/  VIADD R205, R68, 0xfffffee0 ;  /* 0xfffffee044cd7836 */ /* 0x000fe20000000000 */
[----:B------:R-:W-:Y:S02]  /*cc00*/  FSEL R81, R81, -INF , !P6 ;  /* 0xff80000051517808 */ /* 0x000fe40007000000 */
[-C--:B------:R-:W-:Y:S02]  /*cc10*/  ISETP.GE.AND P6, PT, R153, R188.reuse, PT ;  /* 0x000000bc9900720c */ /* 0x080fe40003fc6270 */
[----:B------:R-:W-:Y:S02]  /*cc20*/  FSEL R80, R80, -INF , !P4 ;  /* 0xff80000050507808 */ /* 0x000fe40006000000 */
[----:B------:R-:W-:-:S02]  /*cc30*/  ISETP.GE.AND P4, PT, R123, R188, PT ;  /* 0x000000bc7b00720c */ /* 0x000fc40003f86270 */
[-C--:B------:R-:W-:Y:S02]  /*cc40*/  ISETP.GE.AND P3, PT, R153, R187.reuse, PT ;  /* 0x000000bb9900720c */ /* 0x080fe40003f66270 */
[----:B------:R-:W-:Y:S01]  /*cc50*/  FSEL R79, R206, -INF , P6 ;  /* 0xff800000ce4f7808 */ /* 0x000fe20003000000 */
[----:B------:R-:W-:Y:S01]  /*cc60*/  IMAD.MOV.U32 R206, RZ, RZ, R75 ;  /* 0x000000ffffce7224 */ /* 0x000fe200078e004b */
[----:B------:R-:W-:Y:S02]  /*cc70*/  ISETP.GE.AND P6, PT, R123, R187, PT ;  /* 0x000000bb7b00720c */ /* 0x000fe40003fc6270 */
[----:B------:R-:W-:Y:S01]  /*cc80*/  FSEL R78, R207, -INF , P4 ;  /* 0xff800000cf4e7808 */ /* 0x000fe20002000000 */
[----:B------:R-:W-:Y:S01]  /*cc90*/  IMAD.MOV.U32 R207, RZ, RZ, R74 ;  /* 0x000000ffffcf7224 */ /* 0x000fe200078e004a */
[----:B------:R-:W-:Y:S02]  /*cca0*/  FSEL R79, R79, -INF , !P3 ;  /* 0xff8000004f4f7808 */ /* 0x000fe40005800000 */
[----:B------:R-:W-:-:S02]  /*ccb0*/  ISETP.GE.AND P3, PT, R124, R188, PT ;  /* 0x000000bc7c00720c */ /* 0x000fc40003f66270 */
[----:B------:R-:W-:Y:S02]  /*ccc0*/  FSEL R78, R78, -INF , !P6 ;  /* 0xff8000004e4e7808 */ /* 0x000fe40007000000 */
[----:B------:R-:W-:Y:S02]  /*ccd0*/  ISETP.GE.AND P6, PT, R156, R188, PT ;  /* 0x000000bc9c00720c */ /* 0x000fe40003fc6270 */
[-C--:B------:R-:W-:Y:S02]  /*cce0*/  ISETP.GE.AND P4, PT, R124, R187.reuse, PT ;  /* 0x000000bb7c00720c */ /* 0x080fe40003f86270 */
[----:B------:R-:W-:Y:S02]  /*ccf0*/  FSEL R72, R72, -INF , P3 ;  /* 0xff80000048487808 */ /* 0x000fe40001800000 */
        /* <DEDUP_REMOVED lines=8> */
[----:B------:R-:W-:Y:S02]  /*cd80*/  FSEL R73, R73, -INF , P4 ;  /* 0xff80000049497808 */ /* 0x000fe40002000000 */
[----:B------:R-:W-:-:S02]  /*cd90*/  ISETP.GE.AND P4, PT, R205, R187, PT ;  /* 0x000000bbcd00720c */ /* 0x000fc40003f86270 */
[----:B------:R-:W-:Y:S01]  /*cda0*/  FSEL R74, R211, -INF , P3 ;  /* 0xff800000d34a7808 */ /* 0x000fe20001800000 */
[----:B------:R-:W-:Y:S01]  /*cdb0*/  IMAD.MOV.U32 R211, RZ, RZ, R69 ;  /* 0x000000ffffd37224 */ /* 0x000fe200078e0045 */
[----:B------:R-:W-:Y:S02]  /*cdc0*/  FSEL R75, R73, -INF , !P6 ;  /* 0xff800000494b7808 */ /* 0x000fe40007000000 */
[CC--:B------:R-:W-:Y:S02]  /*cdd0*/  ISETP.GE.AND P6, PT, R157.reuse, R188.reuse, PT ;  /* 0x000000bc9d00720c */ /* 0x0c0fe40003fc6270 */
[----:B------:R-:W-:Y:S02]  /*cde0*/  FSEL R74, R74, -INF , !P4 ;  /* 0xff8000004a4a7808 */ /* 0x000fe40006000000 */
[----:B------:R-:W-:Y:S02]  /*cdf0*/  ISETP.GE.AND P4, PT, R200, R188, PT ;  /* 0x000000bcc800720c */ /* 0x000fe40003f86270 */
[----:B------:R-:W-:-:S02]  /*ce00*/  ISETP.GE.AND P3, PT, R157, R187, PT ;  /* 0x000000bb9d00720c */ /* 0x000fc40003f66270 */
[----:B------:R-:W-:Y:S02]  /*ce10*/  FSEL R73, R214, -INF , P6 ;  /* 0xff800000d6497808 */ /* 0x000fe40003000000 */
[----:B------:R-:W-:Y:S02]  /*ce20*/  ISETP.GE.AND P6, PT, R200, R187, PT ;  /* 0x000000bbc800720c */ /* 0x000fe40003fc6270 */
[----:B------:R-:W-:Y:S02]  /*ce30*/  FSEL R72, R215, -INF , P4 ;  /* 0xff800000d7487808 */ /* 0x000fe40002000000 */
[----:B------:R-:W-:Y:S02]  /*ce40*/  FSEL R73, R73, -INF , !P3 ;  /* 0xff80000049497808 */ /* 0x000fe40005800000 */
[----:B------:R-:W-:Y:S02]  /*ce50*/  ISETP.GE.AND P3, PT, R112, R188, PT ;  /* 0x000000bc7000720c */ /* 0x000fe40003f66270 */
[----:B------:R-:W-:-:S02]  /*ce60*/  FSEL R72, R72, -INF , !P6 ;  /* 0xff80000048487808 */ /* 0x000fc40007000000 */
[----:B------:R-:W-:Y:S02]  /*ce70*/  ISETP.GE.AND P6, PT, R160, R188, PT ;  /* 0x000000bca000720c */ /* 0x000fe40003fc6270 */
[----:B------:R-:W-:Y:S02]  /*ce80*/  FSEL R28, R28, -INF , P3 ;  /* 0xff8000001c1c7808 */ /* 0x000fe40001800000 */
[-C--:B------:R-:W-:Y:S02]  /*ce90*/  ISETP.GE.AND P3, PT, R160, R187.reuse, PT ;  /* 0x000000bba000720c */ /* 0x080fe40003f66270 */
[----:B------:R-:W-:Y:S02]  /*cea0*/  FSEL R29, R29, -INF , P6 ;  /* 0xff8000001d1d7808 */ /* 0x000fe40003000000 */
[----:B------:R-:W-:Y:S02]  /*ceb0*/  ISETP.GE.AND P4, PT, R112, R187, PT ;  /* 0x000000bb7000720c */ /* 0x000fe40003f86270 */
[----:B------:R-:W-:-:S02]  /*cec0*/  FSEL R70, R29, -INF , !P3 ;  /* 0xff8000001d467808 */ /* 0x000fc40005800000 */
[-C--:B------:R-:W-:Y:S02]  /*ced0*/  ISETP.GE.AND P3, PT, R159, R188.reuse, PT ;  /* 0x000000bc9f00720c */ /* 0x080fe40003f66270 */
[----:B------:R-:W-:Y:S02]  /*cee0*/  FSEL R71, R28, -INF , !P4 ;  /* 0xff8000001c477808 */ /* 0x000fe40006000000 */
[----:B------:R-:W-:Y:S02]  /*cef0*/  FSEL R68, R239, -INF , P3 ;  /* 0xff800000ef447808 */ /* 0x000fe40001800000 */
[C---:B------:R-:W-:Y:S02]  /*cf00*/  ISETP.GE.AND P4, PT, R198.reuse, R188, PT ;  /* 0x000000bcc600720c */ /* 0x040fe40003f86270 */
[----:B------:R-:W-:Y:S02]  /*cf10*/  ISETP.GE.AND P3, PT, R67, R186, PT ;  /* 0x000000ba4300720c */ /* 0x000fe40003f66270 */
[----:B------:R-:W-:-:S02]  /*cf20*/  ISETP.GE.AND P6, PT, R198, R187, PT ;  /* 0x000000bbc600720c */ /* 0x000fc40003fc6270 */
[----:B------:R-:W-:Y:S02]  /*cf30*/  FSEL R30, R30, -INF , P4 ;  /* 0xff8000001e1e7808 */ /* 0x000fe40002000000 */
[----:B------:R-:W-:Y:S02]  /*cf40*/  FSEL R54, R54, -INF , P3 ;  /* 0xff80000036367808 */ /* 0x000fe40001800000 */
[----:B------:R-:W-:Y:S02]  /*cf50*/  ISETP.GE.AND P4, PT, R159, R187, PT ;  /* 0x000000bb9f00720c */ /* 0x000fe40003f86270 */
[----:B------:R-:W-:Y:S02]  /*cf60*/  FSEL R55, R55, -INF , P2 ;  /* 0xff80000037377808 */ /* 0x000fe40001000000 */
[-C--:B------:R-:W-:Y:S02]  /*cf70*/  ISETP.GE.AND P3, PT, R210, R186.reuse, PT ;  /* 0x000000bad200720c */ /* 0x080fe40003f66270 */
[----:B------:R-:W-:-:S02]  /*cf80*/  ISETP.GE.AND P2, PT, R211, R186, PT ;  /* 0x000000bad300720c */ /* 0x000fc40003f46270 */
[----:B------:R-:W-:Y:S02]  /*cf90*/  FSEL R69, R30, -INF , !P6 ;  /* 0xff8000001e457808 */ /* 0x000fe40007000000 */
[----:B------:R-:W-:Y:S02]  /*cfa0*/  ISETP.GE.AND P6, PT, R130, R188, PT ;  /* 0x000000bc8200720c */ /* 0x000fe40003fc6270 */
[----:B------:R-:W-:Y:S02]  /*cfb0*/  FSEL R68, R68, -INF , !P4 ;  /* 0xff80000044447808 */ /* 0x000fe40006000000 */
[----:B------:R-:W-:Y:S01]  /*cfc0*/  FSEL R30, R52, -INF , P3 ;  /* 0xff800000341e7808 */ /* 0x000fe20001800000 */
[----:B------:R-:W-:Y:S01]  /*cfd0*/  IMAD.MOV.U32 R52, RZ, RZ, R159 ;  /* 0x000000ffff347224 */ /* 0x000fe200078e009f */
[----:B------:R-:W-:Y:S02]  /*cfe0*/  ISETP.GE.AND P4, PT, R67, R185, PT ;  /* 0x000000b94300720c */ /* 0x000fe40003f86270 */
[----:B------:R-:W-:-:S02]  /*cff0*/  FSEL R53, R53, -INF , P2 ;  /* 0xff80000035357808 */ /* 0x000fc40001000000 */
[-C--:B------:R-:W-:Y:S02]  /*d000*/  ISETP.GE.AND P3, PT, R207, R186.reuse, PT ;  /* 0x000000bacf00720c */ /* 0x080fe40003f66270 */
[----:B------:R-:W-:Y:S02]  /*d010*/  ISETP.GE.AND P2, PT, R109, R186, PT ;  /* 0x000000ba6d00720c */ /* 0x000fe40003f46270 */
[----:B------:R-:W-:Y:S02]  /*d020*/  FSEL R67, R238, -INF , P6 ;  /* 0xff800000ee437808 */ /* 0x000fe40003000000 */
[----:B------:R-:W-:Y:S01]  /*d030*/  FSEL R238, R54, -INF , !P4 ;  /* 0xff80000036ee7808 */ /* 0x000fe20006000000 */
[----:B------:R-:W-:Y:S01]  /*d040*/  IMAD.MOV.U32 R54, RZ, RZ, R130 ;  /* 0x000000ffff367224 */ /* 0x000fe200078e0082 */
[----:B------:R-:W-:Y:S02]  /*d050*/  FSEL R49, R49, -INF , P3 ;  /* 0xff80000031317808 */ /* 0x000fe40001800000 */
[----:B------:R-:W-:-:S02]  /*d060*/  ISETP.GE.AND P4, PT, R109, R185, PT ;  /* 0x000000b96d00720c */ /* 0x000fc40003f86270 */
[----:B------:R-:W-:Y:S01]  /*d070*/  FSEL R29, R50, -INF , P2 ;  /* 0xff800000321d7808 */ /* 0x000fe20001000000 */
[----:B------:R-:W-:Y:S01]  /*d080*/  IMAD.MOV.U32 R50, RZ, RZ, R112 ;  /* 0x000000ffff327224 */ /* 0x000fe200078e0070 */
[----:B------:R-:W-:Y:S02]  /*d090*/  ISETP.GE.AND P3, PT, R27, R186, PT ;  /* 0x000000ba1b00720c */ /* 0x000fe40003f66270 */
[----:B------:R-:W-:Y:S02]  /*d0a0*/  FSEL R29, R29, -INF , !P4 ;  /* 0xff8000001d1d7808 */ /* 0x000fe40006000000 */
[----:B------:R-:W-:Y:S02]  /*d0b0*/  FSEL R46, R46, -INF , P3 ;  /* 0xff8000002e2e7808 */ /* 0x000fe40001800000 */
[----:B------:R-:W-:Y:S02]  /*d0c0*/  ISETP.GE.AND P4, PT, R27, R185, PT ;  /* 0x000000b91b00720c */ /* 0x000fe40003f86270 */
[----:B------:R-:W-:-:S02]  /*d0d0*/  ISETP.GE.AND P6, PT, R130, R187, PT ;  /* 0x000000bb8200720c */ /* 0x000fc40003fc6270 */
[----:B------:R-:W-:Y:S02]  /*d0e0*/  FSEL R112, R46, -INF , !P4 ;  /* 0xff8000002e707808 */ /* 0x000fe40006000000 */
[----:B------:R-:W2:Y:S01]  /*d0f0*/  LD.E R46, desc[UR4][R2.64+0xdc] ;  /* 0x0000dc04022e7980 */ /* 0x000ea2000c101900 */
[----:B------:R-:W-:Y:S02]  /*d100*/  FSEL R67, R67, -INF , !P6 ;  /* 0xff80000043437808 */ /* 0x000fe40007000000 */
[-C--:B------:R-:W-:Y:S02]  /*d110*/  ISETP.GE.AND P6, PT, R211, R185.reuse, PT ;  /* 0x000000b9d300720c */ /* 0x080fe40003fc6270 */
[----:B------:R-:W-:Y:S02]  /*d120*/  ISETP.GE.AND P2, PT, R206, R186, PT ;  /* 0x000000bace00720c */ /* 0x000fe40003f46270 */
[----:B------:R-:W-:Y:S01]  /*d130*/  FSEL R239, R55, -INF , !P5 ;  /* 0xff80000037ef7808 */ /* 0x000fe20006800000 */
[----:B------:R-:W-:Y:S01]  /*d140*/  IMAD.MOV.U32 R55, RZ, RZ, R198 ;  /* 0x000000ffff377224 */ /* 0x000fe200078e00c6 */
[----:B------:R-:W-:-:S02]  /*d150*/  ISETP.GE.AND P5, PT, R210, R185, PT ;  /* 0x000000b9d200720c */ /* 0x000fc40003fa6270 */
[----:B------:R-:W-:Y:S01]  /*d160*/  FSEL R109, R53, -INF , !P6 ;  /* 0xff800000356d7808 */ /* 0x000fe20007000000 */
[----:B------:R-:W-:Y:S01]  /*d170*/  IMAD.MOV.U32 R53, RZ, RZ, R160 ;  /* 0x000000ffff357224 */ /* 0x000fe200078e00a0 */
[----:B------:R-:W-:Y:S01]  /*d180*/  FSEL R28, R47, -INF , P2 ;  /* 0xff8000002f1c7808 */ /* 0x000fe20001000000 */
[----:B------:R-:W-:Y:S01]  /*d190*/  IMAD.MOV.U32 R47, RZ, RZ, R200 ;  /* 0x000000ffff2f7224 */ /* 0x000fe200078e00c8 */
[-C--:B------:R-:W-:Y:S02]  /*d1a0*/  ISETP.GE.AND P6, PT, R207, R185.reuse, PT ;  /* 0x000000b9cf00720c */ /* 0x080fe40003fc6270 */
[----:B------:R-:W-:Y:S02]  /*d1b0*/  ISETP.GE.AND P2, PT, R251, R186, PT ;  /* 0x000000bafb00720c */ /* 0x000fe40003f46270 */
[----:B------:R-:W-:Y:S02]  /*d1c0*/  FSEL R30, R30, -INF , !P5 ;  /* 0xff8000001e1e7808 */ /* 0x000fe40006800000 */
[----:B------:R-:W-:-:S02]  /*d1d0*/  ISETP.GE.AND P5, PT, R206, R185, PT ;  /* 0x000000b9ce00720c */ /* 0x000fc40003fa6270 */
[-C--:B------:R-:W-:Y:S02]  /*d1e0*/  ISETP.GE.AND P3, PT, R249, R186.reuse, PT ;  /* 0x000000baf900720c */ /* 0x080fe40003f66270 */
[----:B------:R-:W-:Y:S01]  /*d1f0*/  FSEL R27, R49, -INF , !P6 ;  /* 0xff800000311b7808 */ /* 0x000fe20007000000 */
[----:B------:R-:W-:Y:S01]  /*d200*/  IMAD.MOV.U32 R49, RZ, RZ, R157 ;  /* 0x000000ffff317224 */ /* 0x000fe200078e009d */
[----:B------:R-:W-:Y:S02]  /*d210*/  FSEL R45, R45, -INF , P2 ;  /* 0xff8000002d2d7808 */ /* 0x000fe40001000000 */
[----:B------:R-:W-:Y:S01]  /*d220*/  ISETP.GE.AND P6, PT, R251, R185, PT ;  /* 0x000000b9fb00720c */ /* 0x000fe20003fc6270 */
[----:B------:R-:W-:Y:S01]  /*d230*/  IMAD.MOV.U32 R251, RZ, RZ, R205 ;  /* 0x000000fffffb7224 */ /* 0x000fe200078e00cd */
[----:B------:R-:W-:Y:S02]  /*d240*/  ISETP.GE.AND P2, PT, R237, R186, PT ;  /* 0x000000baed00720c */ /* 0x000fe40003f46270 */
[----:B------:R-:W-:-:S02]  /*d250*/  FSEL R28, R28, -INF , !P5 ;  /* 0xff8000001c1c7808 */ /* 0x000fc40006800000 */
[-C--:B------:R-:W-:Y:S01]  /*d260*/  ISETP.GE.AND P5, PT, R249, R185.reuse, PT ;  /* 0x000000b9f900720c */ /* 0x080fe20003fa6270 */
[----:B------:R-:W-:Y:S01]  /*d270*/  IMAD.MOV.U32 R249, RZ, RZ, R203 ;  /* 0x000000fffff97224 */ /* 0x000fe200078e00cb */
[----:B------:R-:W-:Y:S02]  /*d280*/  FSEL R44, R44, -INF , P3 ;  /* 0xff8000002c2c7808 */ /* 0x000fe40001800000 */
[----:B------:R-:W-:Y:S02]  /*d290*/  ISETP.GE.AND P4, PT, R237, R185, PT ;  /* 0x000000b9ed00720c */ /* 0x000fe40003f86270 */
[----:B------:R-:W-:Y:S01]  /*d2a0*/  FSEL R237, R45, -INF , !P6 ;  /* 0xff8000002ded7808 */ /* 0x000fe20007000000 */
[----:B------:R-:W-:Y:S01]  /*d2b0*/  IMAD.MOV.U32 R45, RZ, RZ, R156 ;  /* 0x000000ffff2d7224 */ /* 0x000fe200078e009c */
[----:B------:R-:W-:Y:S02]  /*d2c0*/  FSEL R23, R23, -INF , P2 ;  /* 0xff80000017177808 */ /* 0x000fe40001000000 */
[----:B------:R-:W-:-:S02]  /*d2d0*/  ISETP.GE.AND P3, PT, R236, R186, PT ;  /* 0x000000baec00720c */ /* 0x000fc40003f66270 */
[-C--:B------:R-:W-:Y:S02]  /*d2e0*/  ISETP.GE.AND P6, PT, R236, R185.reuse, PT ;  /* 0x000000b9ec00720c */ /* 0x080fe40003fc6270 */
[----:B------:R-:W-:Y:S01]  /*d2f0*/  FSEL R236, R44, -INF , !P5 ;  /* 0xff8000002cec7808 */ /* 0x000fe20006800000 */
[----:B------:R-:W-:Y:S01]  /*d300*/  IMAD.MOV.U32 R44, RZ, RZ, R124 ;  /* 0x000000ffff2c7224 */ /* 0x000fe200078e007c */
[CC--:B------:R-:W-:Y:S02]  /*d310*/  ISETP.GE.AND P2, PT, R246.reuse, R186.reuse, PT ;  /* 0x000000baf600720c */ /* 0x0c0fe40003f46270 */
[----:B------:R-:W-:Y:S02]  /*d320*/  FSEL R124, R23, -INF , !P4 ;  /* 0xff800000177c7808 */ /* 0x000fe40006000000 */
        /* <DEDUP_REMOVED lines=23> */
[----:B------:R-:W-:Y:S01]  /*d4a0*/  FSEL R230, R86, -INF , !P6 ;  /* 0xff80000056e67808 */ /* 0x000fe20007000000 */
[----:B------:R-:W-:Y:S01]  /*d4b0*/  IMAD.MOV.U32 R86, RZ, RZ, R148 ;  /* 0x000000ffff567224 */ /* 0x000fe200078e0094 */
[----:B------:R-:W-:Y:S02]  /*d4c0*/  FSEL R88, R88, -INF , P3 ;  /* 0xff80000058587808 */ /* 0x000fe40001800000 */
[C---:B------:R-:W-:Y:S02]  /*d4d0*/  ISETP.GE.AND P4, PT, R223.reuse, R186, PT ;  /* 0x000000badf00720c */ /* 0x040fe40003f86270 */
[----:B------:R-:W-:-:S02]  /*d4e0*/  ISETP.GE.AND P6, PT, R223, R185, PT ;  /* 0x000000b9df00720c */ /* 0x000fc40003fc6270 */
[CC--:B------:R-:W-:Y:S02]  /*d4f0*/  ISETP.GE.AND P3, PT, R220.reuse, R186.reuse, PT ;  /* 0x000000badc00720c */ /* 0x0c0fe40003f66270 */
[----:B------:R-:W-:Y:S02]  /*d500*/  FSEL R223, R87, -INF , !P5 ;  /* 0xff80000057df7808 */ /* 0x000fe40006800000 */
[----:B------:R-:W-:Y:S02]  /*d510*/  ISETP.GE.AND P5, PT, R220, R185, PT ;  /* 0x000000b9dc00720c */ /* 0x000fe40003fa6270 */
[----:B------:R-:W-:Y:S02]  /*d520*/  FSEL R220, R88, -INF , !P2 ;  /* 0xff80000058dc7808 */ /* 0x000fe40005000000 */
[----:B------:R-:W-:Y:S02]  /*d530*/  ISETP.GE.AND P2, PT, R222, R186, PT ;  /* 0x000000bade00720c */ /* 0x000fe40003f46270 */
[----:B------:R-:W-:-:S02]  /*d540*/  FSEL R89, R89, -INF , P3 ;  /* 0xff80000059597808 */ /* 0x000fc40001800000 */
[-C--:B------:R-:W-:Y:S02]  /*d550*/  ISETP.GE.AND P3, PT, R221, R186.reuse, PT ;  /* 0x000000badd00720c */ /* 0x080fe40003f66270 */
[----:B------:R-:W-:Y:S02]  /*d560*/  FSEL R90, R90, -INF , P4 ;  /* 0xff8000005a5a7808 */ /* 0x000fe40002000000 */
        /* <DEDUP_REMOVED lines=8> */
[----:B------:R-:W-:Y:S02]  /*d5f0*/  ISETP.GE.AND P2, PT, R63, R186, PT ;  /* 0x000000ba3f00720c */ /* 0x000fe40003f46270 */
[----:B------:R-:W-:-:S02]  /*d600*/  FSEL R94, R94, -INF , P3 ;  /* 0xff8000005e5e7808 */ /* 0x000fc40001800000 */
[----:B------:R-:W-:Y:S02]  /*d610*/  FSEL R95, R95, -INF , P2 ;  /* 0xff8000005f5f7808 */ /* 0x000fe40001000000 */
[----:B------:R-:W-:Y:S02]  /*d620*/  FSEL R210, R94, -INF , !P4 ;  /* 0xff8000005ed27808 */ /* 0x000fe40006000000 */
[----:B------:R-:W-:Y:S02]  /*d630*/  FMNMX3.FTZ R23, R20, R12, R15, !PT ;  /* 0x0000000c14177276 */ /* 0x000fe4000781000f */
        /* <DEDUP_REMOVED lines=11> */
[----:B------:R-:W-:Y:S02]  /*d6f0*/  FSEL R96, R96, -INF , P3 ;  /* 0xff80000060607808 */ /* 0x000fe40001800000 */
[----:B------:R-:W-:Y:S02]  /*d700*/  FSEL R97, R97, -INF , P2 ;  /* 0xff80000061617808 */ /* 0x000fe40001000000 */
[-C--:B------:R-:W-:Y:S02]  /*d710*/  ISETP.GE.AND P3, PT, R34, R186.reuse, PT ;  /* 0x000000ba2200720c */ /* 0x080fe40003f66270 */
[----:B------:R-:W-:-:S02]  /*d720*/  ISETP.GE.AND P2, PT, R56, R186, PT ;  /* 0x000000ba3800720c */ /* 0x000fc40003f46270 */
[----:B------:R-:W-:Y:S02]  /*d730*/  FMNMX3.FTZ R31, R31, R112, R237, !PT ;  /* 0x000000701f1f7276 */ /* 0x000fe400078100ed */
[----:B------:R-:W-:Y:S02]  /*d740*/  FMNMX3.FTZ R23, R23, R39, R38, !PT ;  /* 0x0000002717177276 */ /* 0x000fe40007810026 */
[----:B------:R-:W-:Y:S02]  /*d750*/  FSEL R98, R98, -INF , P3 ;  /* 0xff80000062627808 */ /* 0x000fe40001800000 */
[----:B------:R-:W-:Y:S02]  /*d760*/  FSEL R102, R102, -INF , P2 ;  /* 0xff80000066667808 */ /* 0x000fe40001000000 */
[----:B------:R-:W-:Y:S02]  /*d770*/  FMNMX3.FTZ R31, R31, R236, R124, !PT ;  /* 0x000000ec1f1f7276 */ /* 0x000fe4000781007c */
[----:B------:R-:W-:-:S02]  /*d780*/  FSEL R222, R90, -INF , !P6 ;  /* 0xff8000005ade7808 */ /* 0x000fc40007000000 */
[-C--:B------:R-:W-:Y:S02]  /*d790*/  ISETP.GE.AND P3, PT, R58, R186.reuse, PT ;  /* 0x000000ba3a00720c */ /* 0x080fe40003f66270 */
[----:B------:R-:W-:Y:S02]  /*d7a0*/  ISETP.GE.AND P2, PT, R57, R186, PT ;  /* 0x000000ba3900720c */ /* 0x000fe40003f46270 */
[----:B------:R-:W-:Y:S02]  /*d7b0*/  ISETP.GE.AND P6, PT, R221, R185, PT ;  /* 0x000000b9dd00720c */ /* 0x000fe40003fc6270 */
[----:B------:R-:W-:Y:S02]  /*d7c0*/  FMNMX3.FTZ R23, R23, R37, R36, !PT ;  /* 0x0000002517177276 */ /* 0x000fe40007810024 */
[----:B------:R-:W-:Y:S02]  /*d7d0*/  FSEL R221, R89, -INF , !P5 ;  /* 0xff80000059dd7808 */ /* 0x000fe40006800000 */
[----:B------:R-:W-:-:S02]  /*d7e0*/  ISETP.GE.AND P5, PT, R66, R185, PT ;  /* 0x000000b94200720c */ /* 0x000fc40003fa6270 */
[----:B------:R-:W-:Y:S02]  /*d7f0*/  FMNMX3.FTZ R31, R31, R123, R130, !PT ;  /* 0x0000007b1f1f7276 */ /* 0x000fe40007810082 */
[----:B------:R-:W-:Y:S02]  /*d800*/  FSEL R101, R101, -INF , P3 ;  /* 0xff80000065657808 */ /* 0x000fe40001800000 */
[----:B------:R-:W-:Y:S02]  /*d810*/  FSEL R105, R105, -INF , P2 ;  /* 0xff80000069697808 */ /* 0x000fe40001000000 */
[-C--:B------:R-:W-:Y:S02]  /*d820*/  ISETP.GE.AND P3, PT, R59, R186.reuse, PT ;  /* 0x000000ba3b00720c */ /* 0x080fe40003f66270 */
[----:B------:R-:W-:Y:S02]  /*d830*/  ISETP.GE.AND P2, PT, R60, R186, PT ;  /* 0x000000ba3c00720c */ /* 0x000fe40003f46270 */
[----:B------:R-:W-:-:S02]  /*d840*/  FMNMX3.FTZ R23, R23, R131, R129, !PT ;  /* 0x0000008317177276 */ /* 0x000fc40007810081 */
[----:B------:R-:W-:Y:S02]  /*d850*/  FSEL R211, R93, -INF , !P5 ;  /* 0xff8000005dd37808 */ /* 0x000fe40006800000 */
[----:B------:R-:W-:Y:S02]  /*d860*/  FMNMX3.FTZ R31, R31, R231, R230, !PT ;  /* 0x000000e71f1f7276 */ /* 0x000fe400078100e6 */
[-C--:B------:R-:W-:Y:S02]  /*d870*/  ISETP.GE.AND P5, PT, R35, R185.reuse, PT ;  /* 0x000000b92300720c */ /* 0x080fe40003fa6270 */
[----:B------:R-:W-:Y:S02]  /*d880*/  FSEL R199, R97, -INF , !P4 ;  /* 0xff80000061c77808 */ /* 0x000fe40006000000 */
[----:B------:R-:W-:Y:S02]  /*d890*/  ISETP.GE.AND P4, PT, R58, R185, PT ;  /* 0x000000b93a00720c */ /* 0x000fe40003f86270 */
[----:B------:R-:W-:-:S02]  /*d8a0*/  FSEL R103, R103, -INF , P3 ;  /* 0xff80000067677808 */ /* 0x000fc40001800000 */
[----:B------:R-:W-:Y:S02]  /*d8b0*/  FSEL R108, R108, -INF , P2 ;  /* 0xff8000006c6c7808 */ /* 0x000fe40001000000 */
[----:B------:R-:W-:Y:S02]  /*d8c0*/  FMNMX3.FTZ R23, R23, R219, R218, !PT ;  /* 0x000000db17177276 */ /* 0x000fe400078100da */
[----:B------:R-:W-:Y:S02]  /*d8d0*/  FSEL R214, R92, -INF , !P6 ;  /* 0xff8000005cd67808 */ /* 0x000fe40007000000 */
[-C--:B------:R-:W-:Y:S02]  /*d8e0*/  ISETP.GE.AND P3, PT, R61, R186.reuse, PT ;  /* 0x000000ba3d00720c */ /* 0x080fe40003f66270 */
[----:B------:R-:W-:Y:S02]  /*d8f0*/  ISETP.GE.AND P2, PT, R62, R186, PT ;  /* 0x000000ba3e00720c */ /* 0x000fe40003f46270 */
[----:B------:R-:W-:-:S02]  /*d900*/  ISETP.GE.AND P6, PT, R63, R185, PT ;  /* 0x000000b93f00720c */ /* 0x000fc40003fc6270 */
[----:B------:R-:W-:Y:S02]  /*d910*/  FMNMX3.FTZ R31, R31, R223, R220, !PT ;  /* 0x000000df1f1f7276 */ /* 0x000fe400078100dc */
[----:B------:R-:W-:Y:S02]  /*d920*/  FSEL R200, R96, -INF , !P5 ;  /* 0xff80000060c87808 */ /* 0x000fe40006800000 */
[----:B------:R-:W-:Y:S02]  /*d930*/  ISETP.GE.AND P5, PT, R56, R185, PT ;  /* 0x000000b93800720c */ /* 0x000fe40003fa6270 */
[----:B------:R-:W-:Y:S02]  /*d940*/  FSEL R206, R101, -INF , !P4 ;  /* 0xff80000065ce7808 */ /* 0x000fe40006000000 */
[----:B------:R-:W-:Y:S02]  /*d950*/  FMNMX3.FTZ R23, R23, R217, R216, !PT ;  /* 0x000000d917177276 */ /* 0x000fe400078100d8 */
[----:B------:R-:W-:-:S02]  /*d960*/  ISETP.GE.AND P4, PT, R60, R185, PT ;  /* 0x000000b93c00720c */ /* 0x000fc40003f86270 */
[----:B------:R-:W-:Y:S02]  /*d970*/  FSEL R107, R107, -INF , P3 ;  /* 0xff8000006b6b7808 */ /* 0x000fe40001800000 */
[----:B------:R-:W-:Y:S02]  /*d980*/  FSEL R111, R111, -INF , P2 ;  /* 0xff8000006f6f7808 */ /* 0x000fe40001000000 */
[----:B------:R-:W-:Y:S02]  /*d990*/  FSEL R203, R95, -INF , !P6 ;  /* 0xff8000005fcb7808 */ /* 0x000fe40007000000 */
[-C--:B------:R-:W-:Y:S02]  /*d9a0*/  ISETP.GE.AND P3, PT, R64, R186.reuse, PT ;  /* 0x000000ba4000720c */ /* 0x080fe40003f66270 */
[----:B------:R-:W-:Y:S02]  /*d9b0*/  ISETP.GE.AND P2, PT, R240, R186, PT ;  /* 0x000000baf000720c */ /* 0x000fe40003f46270 */
[----:B------:R-:W-:-:S02]  /*d9c0*/  FMNMX3.FTZ R31, R31, R222, R221, !PT ;  /* 0x000000de1f1f7276 */ /* 0x000fc400078100dd */
[----:B------:R-:W-:Y:S02]  /*d9d0*/  ISETP.GE.AND P6, PT, R34, R185, PT ;  /* 0x000000b92200720c */ /* 0x000fe40003fc6270 */
[----:B------:R-:W-:Y:S02]  /*d9e0*/  FSEL R207, R102, -INF , !P5 ;  /* 0xff80000066cf7808 */ /* 0x000fe40006800000 */
[----:B------:R-:W-:Y:S02]  /*d9f0*/  FMNMX3.FTZ R23, R23, R213, R212, !PT ;  /* 0x000000d517177276 */ /* 0x000fe400078100d4 */
[-C--:B------:R-:W-:Y:S02]  /*da00*/  ISETP.GE.AND P5, PT, R59, R185.reuse, PT ;  /* 0x000000b93b00720c */ /* 0x080fe40003fa6270 */
[----:B------:R-:W-:Y:S02]  /*da10*/  FSEL R160, R108, -INF , !P4 ;  /* 0xff8000006ca07808 */ /* 0x000fe40006000000 */
[----:B------:R-:W-:-:S02]  /*da20*/  ISETP.GE.AND P4, PT, R64, R185, PT ;  /* 0x000000b94000720c */ /* 0x000fc40003f86270 */
[----:B------:R-:W-:Y:S02]  /*da30*/  FSEL R110, R110, -INF , P3 ;  /* 0xff8000006e6e7808 */ /* 0x000fe40001800000 */
[----:B------:R-:W-:Y:S02]  /*da40*/  FSEL R114, R114, -INF , P2 ;  /* 0xff80000072727808 */ /* 0x000fe40001000000 */
[----:B------:R-:W-:Y:S02]  /*da50*/  FMNMX3.FTZ R31, R31, R215, R214, !PT ;  /* 0x000000d71f1f7276 */ /* 0x000fe400078100d6 */
[----:B------:R-:W-:Y:S02]  /*da60*/  FSEL R198, R98, -INF , !P6 ;  /* 0xff80000062c67808 */ /* 0x000fe40007000000 */
[----:B------:R-:W-:Y:S02]  /*da70*/  ISETP.GE.AND P2, PT, R242, R186, PT ;  /* 0x000000baf200720c */ /* 0x000fe40003f46270 */
[----:B------:R-:W-:-:S02]  /*da80*/  ISETP.GE.AND P6, PT, R57, R185, PT ;  /* 0x000000b93900720c */ /* 0x000fc40003fc6270 */
[----:B------:R-:W-:Y:S02]  /*da90*/  FMNMX3.FTZ R23, R23, R209, R208, !PT ;  /* 0x000000d117177276 */ /* 0x000fe400078100d0 */
[----:B------:R-:W-:Y:S02]  /*daa0*/  FSEL R204, R103, -INF , !P5 ;  /* 0xff80000067cc7808 */ /* 0x000fe40006800000 */
[----:B------:R-:W-:Y:S02]  /*dab0*/  ISETP.GE.AND P5, PT, R62, R185, PT ;  /* 0x000000b93e00720c */ /* 0x000fe40003fa6270 */
[----:B------:R-:W-:Y:S02]  /*dac0*/  ISETP.GE.AND P3, PT, R241, R186, PT ;  /* 0x000000baf100720c */ /* 0x000fe40003f66270 */
[----:B------:R-:W-:Y:S02]  /*dad0*/  FSEL R156, R110, -INF , !P4 ;  /* 0xff8000006e9c7808 */ /* 0x000fe40006000000 */
[----:B------:R-:W-:-:S02]  /*dae0*/  FMNMX3.FTZ R31, R31, R211, R210, !PT ;  /* 0x000000d31f1f7276 */ /* 0x000fc400078100d2 */
[-C--:B------:R-:W-:Y:S02]  /*daf0*/  ISETP.GE.AND P4, PT, R242, R185.reuse, PT ;  /* 0x000000b9f200720c */ /* 0x080fe40003f86270 */
[----:B------:R-:W-:Y:S02]  /*db00*/  FSEL R117, R117, -INF , P2 ;  /* 0xff80000075757808 */ /* 0x000fe40001000000 */
        /* <DEDUP_REMOVED lines=8> */
[----:B------:R-:W-:Y:S02]  /*db90*/  ISETP.GE.AND P3, PT, R244, R186, PT ;  /* 0x000000baf400720c */ /* 0x000fe40003f66270 */
[----:B------:R-:W-:-:S02]  /*dba0*/  FSEL R149, R117, -INF , !P4 ;  /* 0xff80000075957808 */ /* 0x000fc40006000000 */
        /* <DEDUP_REMOVED lines=8> */
[----:B------:R-:W-:Y:S02]  /*dc30*/  FSEL R120, R120, -INF , P3 ;  /* 0xff80000078787808 */ /* 0x000fe40001800000 */
[-C--:B------:R-:W-:Y:S02]  /*dc40*/  ISETP.GE.AND P5, PT, R115, R185.reuse, PT ;  /* 0x000000b97300720c */ /* 0x080fe40003fa6270 */
[----:B------:R-:W-:Y:S02]  /*dc50*/  ISETP.GE.AND P3, PT, R116, R185, PT ;  /* 0x000000b97400720c */ /* 0x000fe40003f66270 */
[----:B------:R-:W-:-:S02]  /*dc60*/  FMNMX3.FTZ R23, R23, R202, R201, !PT ;  /* 0x000000ca17177276 */ /* 0x000fc400078100c9 */
[----:B------:R-:W-:Y:S02]  /*dc70*/  FSEL R116, R121, -INF , P4 ;  /* 0xff80000079747808 */ /* 0x000fe40002000000 */
[----:B------:R-:W-:Y:S02]  /*dc80*/  FSEL R115, R128, -INF , P2 ;  /* 0xff80000080737808 */ /* 0x000fe40001000000 */
[----:B------:R-:W-:Y:S02]  /*dc90*/  FSEL R153, R114, -INF , !P6 ;  /* 0xff80000072997808 */ /* 0x000fe40007000000 */
[----:B------:R-:W-:Y:S02]  /*dca0*/  ISETP.GE.AND P2, PT, R250, R186, PT ;  /* 0x000000bafa00720c */ /* 0x000fe40003f46270 */
[----:B------:R-:W-:Y:S02]  /*dcb0*/  FMNMX3.FTZ R31, R31, R207, R206, !PT ;  /* 0x000000cf1f1f7276 */ /* 0x000fe400078100ce */
[----:B------:R-:W-:-:S02]  /*dcc0*/  ISETP.GE.AND P6, PT, R244, R185, PT ;  /* 0x000000b9f400720c */ /* 0x000fc40003fc6270 */
[----:B------:R-:W-:Y:S02]  /*dcd0*/  ISETP.GE.AND P4, PT, R248, R186, PT ;  /* 0x000000baf800720c */ /* 0x000fe40003f86270 */
[----:B------:R-:W-:Y:S02]  /*dce0*/  FMNMX3.FTZ R23, R23, R197, R196, !PT ;  /* 0x000000c517177276 */ /* 0x000fe400078100c4 */
[----:B------:R-:W-:Y:S02]  /*dcf0*/  FSEL R116, R116, -INF , !P3 ;  /* 0xff80000074747808 */ /* 0x000fe40005800000 */
[----:B------:R-:W-:Y:S02]  /*dd00*/  FSEL R117, R117, -INF , !P5 ;  /* 0xff80000075757808 */ /* 0x000fe40006800000 */
[----:B------:R-:W-:Y:S02]  /*dd10*/  ISETP.GE.AND P3, PT, R250, R185, PT ;  /* 0x000000b9fa00720c */ /* 0x000fe40003f66270 */
[----:B------:R-:W-:-:S02]  /*dd20*/  FSEL R93, R225, -INF , P2 ;  /* 0xff800000e15d7808 */ /* 0x000fc40001000000 */
[----:B------:R-:W-:Y:S02]  /*dd30*/  FMNMX3.FTZ R31, R31, R205, R204, !PT ;  /* 0x000000cd1f1f7276 */ /* 0x000fe400078100cc */
[----:B------:R-:W-:Y:S02]  /*dd40*/  FSEL R148, R120, -INF , !P6 ;  /* 0xff80000078947808 */ /* 0x000fe40007000000 */
[-C--:B------:R-:W-:Y:S02]  /*dd50*/  ISETP.GE.AND P5, PT, R248, R185.reuse, PT ;  /* 0x000000b9f800720c */ /* 0x080fe40003fa6270 */
[----:B------:R-:W-:Y:S02]  /*dd60*/  FSEL R114, R125, -INF , P4 ;  /* 0xff8000007d727808 */ /* 0x000fe40002000000 */
[----:B------:R-:W-:Y:S02]  /*dd70*/  ISETP.GE.AND P6, PT, R247, R185, PT ;  /* 0x000000b9f700720c */ /* 0x000fe40003fc6270 */
[----:B------:R-:W-:-:S02]  /*dd80*/  ISETP.GE.AND P2, PT, R86, R186, PT ;  /* 0x000000ba5600720c */ /* 0x000fc40003f46270 */
[----:B------:R-:W-:Y:S02]  /*dd90*/  FMNMX3.FTZ R23, R23, R182, R168, !PT ;  /* 0x000000b617177276 */ /* 0x000fe400078100a8 */
[----:B------:R-:W-:Y:S02]  /*dda0*/  ISETP.GE.AND P4, PT, R252, R186, PT ;  /* 0x000000bafc00720c */ /* 0x000fe40003f86270 */
[----:B------:R-:W-:Y:S02]  /*ddb0*/  FSEL R93, R93, -INF , !P3 ;  /* 0xff8000005d5d7808 */ /* 0x000fe40005800000 */
[----:B------:R-:W-:Y:S02]  /*ddc0*/  FMNMX3.FTZ R31, R31, R160, R159, !PT ;  /* 0x000000a01f1f7276 */ /* 0x000fe4000781009f */
[----:B------:R-:W-:Y:S02]  /*ddd0*/  FSEL R114, R114, -INF , !P5 ;  /* 0xff80000072727808 */ /* 0x000fe40006800000 */
[----:B------:R-:W-:-:S02]  /*dde0*/  ISETP.GE.AND P3, PT, R85, R186, PT ;  /* 0x000000ba5500720c */ /* 0x000fc40003f66270 */
[----:B------:R-:W-:Y:S02]  /*ddf0*/  FSEL R115, R115, -INF , !P6 ;  /* 0xff80000073737808 */ /* 0x000fe40007000000 */
[----:B------:R-:W-:Y:S02]  /*de00*/  ISETP.GE.AND P5, PT, R86, R185, PT ;  /* 0x000000b95600720c */ /* 0x000fe40003fa6270 */
[----:B------:R-:W-:Y:S02]  /*de10*/  FSEL R87, R227, -INF , P2 ;  /* 0xff800000e3577808 */ /* 0x000fe40001000000 */
[----:B------:R-:W-:Y:S02]  /*de20*/  FMNMX3.FTZ R23, R23, R167, R163, !PT ;  /* 0x000000a717177276 */ /* 0x000fe400078100a3 */
[----:B------:R-:W-:Y:S02]  /*de30*/  ISETP.GE.AND P6, PT, R252, R185, PT ;  /* 0x000000b9fc00720c */ /* 0x000fe40003fc6270 */
[----:B------:R-:W-:-:S02]  /*de40*/  FSEL R92, R224, -INF , P4 ;  /* 0xff800000e05c7808 */ /* 0x000fc40002000000 */
[----:B------:R-:W-:Y:S02]  /*de50*/  FMNMX3.FTZ R31, R31, R157, R156, !PT ;  /* 0x0000009d1f1f7276 */ /* 0x000fe4000781009c */
[----:B------:R-:W-:Y:S02]  /*de60*/  ISETP.GE.AND P4, PT, R85, R185, PT ;  /* 0x000000b95500720c */ /* 0x000fe40003f86270 */
[----:B------:R-:W-:Y:S02]  /*de70*/  FSEL R86, R226, -INF , P3 ;  /* 0xff800000e2567808 */ /* 0x000fe40001800000 */
[----:B------:R-:W-:Y:S02]  /*de80*/  FSEL R87, R87, -INF , !P5 ;  /* 0xff80000057577808 */ /* 0x000fe40006800000 */
[----:B------:R-:W-:Y:S02]  /*de90*/  FMNMX3.FTZ R23, R23, R161, R158, !PT ;  /* 0x000000a117177276 */ /* 0x000fe4000781009e */
[----:B------:R-:W-:-:S02]  /*dea0*/  FSEL R92, R92, -INF , !P6 ;  /* 0xff8000005c5c7808 */ /* 0x000fc40007000000 */
[-C--:B------:R-:W-:Y:S02]  /*deb0*/  ISETP.GE.AND P5, PT, R243, R186.reuse, PT ;  /* 0x000000baf300720c */ /* 0x080fe40003fa6270 */
[-C--:B------:R-:W-:Y:S02]  /*dec0*/  ISETP.GE.AND P6, PT, R84, R186.reuse, PT ;  /* 0x000000ba5400720c */ /* 0x080fe40003fc6270 */
[----:B------:R-:W-:Y:S02]  /*ded0*/  FMNMX3.FTZ R31, R31, R153, R152, !PT ;  /* 0x000000991f1f7276 */ /* 0x000fe40007810098 */
[----:B------:R-:W-:Y:S02]  /*dee0*/  FSEL R86, R86, -INF , !P4 ;  /* 0xff80000056567808 */ /* 0x000fe40006000000 */
[----:B------:R-:W-:Y:S02]  /*def0*/  ISETP.GE.AND P4, PT, R83, R186, PT ;  /* 0x000000ba5300720c */ /* 0x000fe40003f86270 */
[----:B------:R-:W-:-:S02]  /*df00*/  FMNMX3.FTZ R23, R23, R155, R154, !PT ;  /* 0x0000009b17177276 */ /* 0x000fc4000781009a */
[-C--:B------:R-:W-:Y:S02]  /*df10*/  ISETP.GE.AND P3, PT, R243, R185.reuse, PT ;  /* 0x000000b9f300720c */ /* 0x080fe40003f66270 */
[----:B------:R-:W-:Y:S02]  /*df20*/  FSEL R65, R228, -INF , P5 ;  /* 0xff800000e4417808 */ /* 0x000fe40002800000 */
[----:B------:R-:W-:Y:S02]  /*df30*/  ISETP.GE.AND P2, PT, R84, R185, PT ;  /* 0x000000b95400720c */ /* 0x000fe40003f46270 */
[----:B------:R-:W-:Y:S02]  /*df40*/  FSEL R66, R229, -INF , P6 ;  /* 0xff800000e5427808 */ /* 0x000fe40003000000 */
[----:B------:R-:W-:Y:S02]  /*df50*/  FMNMX3.FTZ R31, R31, R149, R148, !PT ;  /* 0x000000951f1f7276 */ /* 0x000fe40007810094 */
[----:B------:R-:W-:-:S02]  /*df60*/  ISETP.GE.AND P6, PT, R83, R185, PT ;  /* 0x000000b95300720c */ /* 0x000fc40003fc6270 */
[----:B------:R-:W-:Y:S02]  /*df70*/  FSEL R64, R232, -INF , P4 ;  /* 0xff800000e8407808 */ /* 0x000fe40002000000 */
[----:B------:R-:W-:Y:S02]  /*df80*/  FMNMX3.FTZ R23, R23, R127, R126, !PT ;  /* 0x0000007f17177276 */ /* 0x000fe4000781007e */
[----:B------:R-:W-:Y:S02]  /*df90*/  FSEL R65, R65, -INF , !P3 ;  /* 0xff80000041417808 */ /* 0x000fe40005800000 */
[----:B------:R-:W-:Y:S02]  /*dfa0*/  FSEL R66, R66, -INF , !P2 ;  /* 0xff80000042427808 */ /* 0x000fe40005000000 */
[----:B------:R-:W-:Y:S02]  /*dfb0*/  ISETP.GE.AND P3, PT, R246, R186, PT ;  /* 0x000000baf600720c */ /* 0x000fe40003f66270 */
[----:B------:R-:W-:-:S02]  /*dfc0*/  FMNMX3.FTZ R31, R31, R117, R116, !PT ;  /* 0x000000751f1f7276 */ /* 0x000fc40007810074 */
[-C--:B------:R-:W-:Y:S02]  /*dfd0*/  ISETP.GE.AND P2, PT, R245, R186.reuse, PT ;  /* 0x000000baf500720c */ /* 0x080fe40003f46270 */
[----:B------:R-:W-:Y:S02]  /*dfe0*/  FSEL R64, R64, -INF , !P6 ;  /* 0xff80000040407808 */ /* 0x000fe40007000000 */
[----:B------:R-:W-:Y:S02]  /*dff0*/  FMNMX3.FTZ R23, R23, R119, R118, !PT ;  /* 0x0000007717177276 */ /* 0x000fe40007810076 */
[----:B------:R-:W-:Y:S02]  /*e000*/  ISETP.GE.AND P6, PT, R44, R186, PT ;  /* 0x000000ba2c00720c */ /* 0x000fe40003fc6270 */
[----:B------:R-:W-:Y:S02]  /*e010*/  ISETP.GE.AND P4, PT, R246, R185, PT ;  /* 0x000000b9f600720c */ /* 0x000fe40003f86270 */
[----:B------:R-:W-:-:S02]  /*e020*/  FSEL R62, R235, -INF , P3 ;  /* 0xff800000eb3e7808 */ /* 0x000fc40001800000 */
[----:B------:R-:W-:Y:S02]  /*e030*/  FMNMX3.FTZ R31, R31, R115, R114, !PT ;  /* 0x000000731f1f7276 */ /* 0x000fe40007810072 */
[-C--:B------:R-:W-:Y:S02]  /*e040*/  ISETP.GE.AND P5, PT, R245, R185.reuse, PT ;  /* 0x000000b9f500720c */ /* 0x080fe40003fa6270 */
[----:B------:R-:W-:Y:S02]  /*e050*/  FSEL R63, R233, -INF , P2 ;  /* 0xff800000e93f7808 */ /* 0x000fe40001000000 */
[----:B------:R-:W-:Y:S02]  /*e060*/  FMNMX3.FTZ R23, R23, R106, R104, !PT ;  /* 0x0000006a17177276 */ /* 0x000fe40007810068 */
[----:B------:R-:W-:Y:S02]  /*e070*/  ISETP.GE.AND P2, PT, R44, R185, PT ;  /* 0x000000b92c00720c */ /* 0x000fe40003f46270 */
[----:B------:R-:W-:-:S02]  /*e080*/  FSEL R61, R234, -INF , P6 ;  /* 0xff800000ea3d7808 */ /* 0x000fc40003000000 */
[----:B------:R-:W-:Y:S02]  /*e090*/  FSEL R62, R62, -INF , !P4 ;  /* 0xff8000003e3e7808 */ /* 0x000fe40006000000 */
[----:B------:R-:W-:Y:S02]  /*e0a0*/  FMNMX3.FTZ R31, R31, R93, R92, !PT ;  /* 0x0000005d1f1f7276 */ /* 0x000fe4000781005c */
[----:B------:R-:W-:Y:S02]  /*e0b0*/  FSEL R63, R63, -INF , !P5 ;  /* 0xff8000003f3f7808 */ /* 0x000fe40006800000 */
[-C--:B------:R-:W-:Y:S02]  /*e0c0*/  ISETP.GE.AND P4, PT, R249, R186.reuse, PT ;  /* 0x000000baf900720c */ /* 0x080fe40003f86270 */
[----:B------:R-:W-:Y:S02]  /*e0d0*/  ISETP.GE.AND P5, PT, R45, R186, PT ;  /* 0x000000ba2d00720c */ /* 0x000fe40003fa6270 */
[----:B------:R-:W-:-:S02]  /*e0e0*/  FMNMX3.FTZ R23, R23, R100, R99, !PT ;  /* 0x0000006417177276 */ /* 0x000fc40007810063 */
[----:B------:R-:W-:Y:S02]  /*e0f0*/  FSEL R61, R61, -INF , !P2 ;  /* 0xff8000003d3d7808 */ /* 0x000fe40005000000 */
[----:B------:R-:W-:Y:S02]  /*e100*/  ISETP.GE.AND P2, PT, R251, R186, PT ;  /* 0x000000bafb00720c */ /* 0x000fe40003f46270 */
[----:B------:R-:W-:Y:S02]  /*e110*/  FMNMX3.FTZ R31, R31, R87, R86, !PT ;  /* 0x000000571f1f7276 */ /* 0x000fe40007810056 */
[-C--:B------:R-:W-:Y:S02]  /*e120*/  ISETP.GE.AND P6, PT, R249, R185.reuse, PT ;  /* 0x000000b9f900720c */ /* 0x080fe40003fc6270 */
[----:B------:R-:W-:Y:S02]  /*e130*/  FSEL R4, R4, -INF , P4 ;  /* 0xff80000004047808 */ /* 0x000fe40002000000 */
[----:B------:R-:W-:-:S02]  /*e140*/  ISETP.GE.AND P3, PT, R45, R185, PT ;  /* 0x000000b92d00720c */ /* 0x000fc40003f66270 */
[----:B------:R-:W-:Y:S02]  /*e150*/  FSEL R5, R5, -INF , P5 ;  /* 0xff80000005057808 */ /* 0x000fe40002800000 */
[----:B------:R-:W-:Y:S02]  /*e160*/  FMNMX3.FTZ R23, R23, R82, R81, !PT ;  /* 0x0000005217177276 */ /* 0x000fe40007810051 */
[----:B------:R-:W-:Y:S02]  /*e170*/  ISETP.GE.AND P5, PT, R251, R185, PT ;  /* 0x000000b9fb00720c */ /* 0x000fe40003fa6270 */
[----:B------:R-:W-:Y:S02]  /*e180*/  FSEL R7, R7, -INF , P2 ;  /* 0xff80000007077808 */ /* 0x000fe40001000000 */
[----:B------:R-:W-:Y:S02]  /*e190*/  FMNMX3.FTZ R31, R31, R66, R65, !PT ;  /* 0x000000421f1f7276 */ /* 0x000fe40007810041 */
[----:B------:R-:W-:-:S02]  /*e1a0*/  FSEL R59, R4, -INF , !P6 ;  /* 0xff800000043b7808 */ /* 0x000fc40007000000 */
[----:B------:R-:W-:Y:S02]  /*e1b0*/  FSEL R60, R5, -INF , !P3 ;  /* 0xff800000053c7808 */ /* 0x000fe40005800000 */
[----:B------:R-:W-:Y:S02]  /*e1c0*/  ISETP.GE.AND P6, PT, R47, R186, PT ;  /* 0x000000ba2f00720c */ /* 0x000fe40003fc6270 */
[----:B------:R-:W-:Y:S02]  /*e1d0*/  FMNMX3.FTZ R23, R23, R80, R79, !PT ;  /* 0x0000005017177276 */ /* 0x000fe4000781004f */
[----:B------:R-:W-:Y:S02]  /*e1e0*/  ISETP.GE.AND P3, PT, R49, R186, PT ;  /* 0x000000ba3100720c */ /* 0x000fe40003f66270 */
[----:B------:R-:W-:Y:S02]  /*e1f0*/  FSEL R58, R7, -INF , !P5 ;  /* 0xff800000073a7808 */ /* 0x000fe40006800000 */
[----:B------:R-:W-:-:S02]  /*e200*/  FMNMX3.FTZ R31, R31, R64, R63, !PT ;  /* 0x000000401f1f7276 */ /* 0x000fc4000781003f */
[----:B------:R-:W-:Y:S02]  /*e210*/  ISETP.GE.AND P5, PT, R50, R186, PT ;  /* 0x000000ba3200720c */ /* 0x000fe40003fa6270 */
[-C--:B------:R-:W-:Y:S02]  /*e220*/  ISETP.GE.AND P2, PT, R47, R185.reuse, PT ;  /* 0x000000b92f00720c */ /* 0x080fe40003f46270 */
        /* <DEDUP_REMOVED lines=11> */
[----:B------:R-:W-:Y:S02]  /*e2e0*/  ISETP.GE.AND P4, PT, R53, R186, PT ;  /* 0x000000ba3500720c */ /* 0x000fe40003f86270 */
[----:B------:R-:W-:Y:S02]  /*e2f0*/  ISETP.GE.AND P5, PT, R55, R185, PT ;  /* 0x000000b93700720c */ /* 0x000fe40003fa6270 */
[----:B------:R-:W-:Y:S02]  /*e300*/  FMNMX3.FTZ R5, R5, R60, R59, !PT ;  /* 0x0000003c05057276 */ /* 0x000fe4000781003b */
[----:B------:R-:W-:Y:S02]  /*e310*/  FSEL R55, R9, -INF , !P3 ;  /* 0xff80000009377808 */ /* 0x000fe40005800000 */
[----:B------:R-:W-:-:S02]  /*e320*/  FMNMX3.FTZ R23, R23, R74, R73, !PT ;  /* 0x0000004a17177276 */ /* 0x000fc40007810049 */
[-C--:B------:R-:W-:Y:S02]  /*e330*/  ISETP.GE.AND P3, PT, R52, R186.reuse, PT ;  /* 0x000000ba3400720c */ /* 0x080fe40003f66270 */
[----:B------:R-:W-:Y:S02]  /*e340*/  FSEL R16, R16, -INF , P2 ;  /* 0xff80000010107808 */ /* 0x000fe40001000000 */
[----:B------:R-:W-:Y:S02]  /*e350*/  ISETP.GE.AND P6, PT, R53, R185, PT ;  /* 0x000000b93500720c */ /* 0x000fe40003fc6270 */
[----:B------:R-:W-:Y:S02]  /*e360*/  FSEL R13, R13, -INF , P4 ;  /* 0xff8000000d0d7808 */ /* 0x000fe40002000000 */
[----:B------:R-:W-:Y:S02]  /*e370*/  ISETP.GE.AND P2, PT, R54, R186, PT ;  /* 0x000000ba3600720c */ /* 0x000fe40003f46270 */
[----:B------:R-:W-:-:S02]  /*e380*/  FMNMX3.FTZ R5, R5, R58, R57, !PT ;  /* 0x0000003a05057276 */ /* 0x000fc40007810039 */
[----:B------:R-:W-:Y:S02]  /*e390*/  FMNMX3.FTZ R23, R23, R72, R71, !PT ;  /* 0x0000004817177276 */ /* 0x000fe40007810047 */
[----:B------:R-:W-:Y:S02]  /*e3a0*/  FSEL R18, R18, -INF , P3 ;  /* 0xff80000012127808 */ /* 0x000fe40001800000 */
[-C--:B------:R-:W-:Y:S02]  /*e3b0*/  ISETP.GE.AND P3, PT, R54, R185.reuse, PT ;  /* 0x000000b93600720c */ /* 0x080fe40003f66270 */
[----:B------:R-:W-:Y:S02]  /*e3c0*/  ISETP.GE.AND P4, PT, R52, R185, PT ;  /* 0x000000b93400720c */ /* 0x000fe40003f86270 */
        /* <DEDUP_REMOVED lines=23> */
[C---:B------:R-:W-:Y:S01]  /*e540*/  FSETP.NEU.FTZ.AND P2, PT, R45.reuse, -INF , PT ;  /* 0xff8000002d00780b */ /* 0x040fe20003f5d000 */
[----:B--2---:R-:W-:Y:S01]  /*e550*/  FMUL.FTZ R85, R46, R45 ;  /* 0x0000002d2e557220 */ /* 0x004fe20000410000 */
[C---:B------:R-:W-:Y:S02]  /*e560*/  FSETP.NEU.FTZ.AND P1, PT, R44.reuse, -INF , PT ;  /* 0xff8000002c00780b */ /* 0x040fe40003f3d000 */
[----:B------:R-:W-:Y:S02]  /*e570*/  FSEL R4, R45, RZ, P2 ;  /* 0x000000ff2d047208 */ /* 0x000fe40001000000 */
[----:B------:R-:W-:Y:S02]  /*e580*/  FSEL R5, R44, RZ, P1 ;  /* 0x000000ff2c057208 */ /* 0x000fe40000800000 */
[----:B------:R-:W-:Y:S01]  /*e590*/  FSEL R85, R85, RZ, P2 ;  /* 0x000000ff55557208 */ /* 0x000fe20001000000 */
[----:B------:R-:W-:-:S02]  /*e5a0*/  FADD.FTZ R4, R20, -R4 ;  /* 0x8000000414047221 */ /* 0x000fc40000010000 */
[----:B------:R-:W-:Y:S01]  /*e5b0*/  FADD.FTZ R5, R0, -R5 ;  /* 0x8000000500057221 */ /* 0x000fe20000010000 */
[C---:B------:R-:W-:Y:S01]  /*e5c0*/  FMUL.FTZ R83, R46.reuse, R44 ;  /* 0x0000002c2e537220 */ /* 0x040fe20000410000 */
[--C-:B------:R-:W-:Y:S01]  /*e5d0*/  FFMA.FTZ R95, R17, R46, -R85.reuse ;  /* 0x0000002e115f7223 */ /* 0x100fe20000010855 */
[C---:B------:R-:W-:Y:S01]  /*e5e0*/  FMUL.FTZ R4, R46.reuse, R4 ;  /* 0x000000042e047220 */ /* 0x040fe20000410000 */
[----:B------:R-:W1:Y:S01]  /*e5f0*/  LDSM.16.MT88.4 R16, [R49+0x5000] ;  /* 0x005000003110783b */ /* 0x000e620000004200 */
[----:B------:R-:W-:Y:S02]  /*e600*/  FMUL.FTZ R5, R46, R5 ;  /* 0x000000052e057220 */ /* 0x000fe40000410000 */
[----:B------:R-:W-:Y:S01]  /*e610*/  MUFU.EX2 R31, R4 ;  /* 0x00000004001f7308 */ /* 0x000fe20000000800 */
[-CC-:B------:R-:W-:Y:S01]  /*e620*/  FFMA.FTZ R9, R12, R46.reuse, -R85.reuse ;  /* 0x0000002e0c097223 */ /* 0x180fe20000010855 */
[----:B------:R-:W-:Y:S01]  /*e630*/  FSEL R83, R83, RZ, P1 ;  /* 0x000000ff53537208 */ /* 0x000fe20000800000 */
[-CC-:B------:R-:W-:Y:S01]  /*e640*/  FFMA.FTZ R96, R15, R46.reuse, -R85.reuse ;  /* 0x0000002e0f607223 */ /* 0x180fe20000010855 */
[----:B------:R2:W-:Y:S01]  /*e650*/  MUFU.EX2 R102, R5 ;  /* 0x0000000500667308 */ /* 0x0005e20000000800 */
[-C--:B------:R-:W-:Y:S01]  /*e660*/  FFMA.FTZ R90, R14, R46.reuse, -R85 ;  /* 0x0000002e0e5a7223 */ /* 0x080fe20000010855 */
[----:B------:R-:W-:Y:S01]  /*e670*/  LDSM.16.MT88.4 R20, [R49+0x5400] ;  /* 0x005400003114783b */ /* 0x000fe20000004200 */
[-CC-:B------:R-:W-:Y:S01]  /*e680*/  FFMA.FTZ R101, R11, R46.reuse, -R83.reuse ;  /* 0x0000002e0b657223 */ /* 0x180fe20000010853 */
[-CC-:B------:R-:W-:Y:S01]  /*e690*/  FFMA.FTZ R94, R239, R46.reuse, -R83.reuse ;  /* 0x0000002eef5e7223 */ /* 0x180fe20000010853 */
[-CC-:B------:R-:W-:Y:S01]  /*e6a0*/  FFMA.FTZ R89, R238, R46.reuse, -R83.reuse ;  /* 0x0000002eee597223 */ /* 0x180fe20000010853 */
[-C--:B------:R-:W-:Y:S01]  /*e6b0*/  FFMA.FTZ R88, R109, R46.reuse, -R83 ;  /* 0x0000002e6d587223 */ /* 0x080fe20000010853 */
[----:B------:R-:W3:Y:S01]  /*e6c0*/  MUFU.EX2 R9, R9 ;  /* 0x0000000900097308 */ /* 0x000ee20000000800 */
[----:B--2---:R-:W2:Y:S03]  /*e6d0*/  LDSM.16.MT88.4 R4, [R47] ;  /* 0x000000002f04783b */ /* 0x004ea60000004200 */
        /* <DEDUP_REMOVED lines=22> */
[--C-:B------:R-:W-:Y:S01]  /*e840*/  FFMA.FTZ R84, R8, R46, -R85.reuse ;  /* 0x0000002e08547223 */ /* 0x100fe20000010855 */
[----:B----4-:R-:W-:Y:S01]  /*e850*/  F2FP.F16.F32.PACK_AB R8, R96, R9 ;  /* 0x000000096008723e */ /* 0x010fe200000000ff */
[-C--:B------:R-:W-:Y:S01]  /*e860*/  FMUL.FTZ R14, R146, R102.reuse ;  /* 0x00000066920e7220 */ /* 0x080fe20000410000 */
[----:B-----5:R-:W-:Y:S01]  /*e870*/  F2FP.F16.F32.PACK_AB R10, R90, R95 ;  /* 0x0000005f5a0a723e */ /* 0x020fe200000000ff */
[----:B------:R-:W-:Y:S01]  /*e880*/  FMUL.FTZ R15, R147, R102 ;  /* 0x00000066930f7220 */ /* 0x000fe20000410000 */
[----:B-1----:R-:W-:Y:S01]  /*e890*/  F2FP.F16.F32.PACK_AB R9, R94, R101 ;  /* 0x000000655e09723e */ /* 0x002fe200000000ff */
[----:B------:R-:W-:Y:S01]  /*e8a0*/  FFMA.FTZ R91, R26, R46, -R85 ;  /* 0x0000002e1a5b7223 */ /* 0x000fe20000010855 */
[----:B--2---:R-:W-:Y:S01]  /*e8b0*/  F2FP.F16.F32.PACK_AB R11, R88, R89 ;  /* 0x00000059580b723e */ /* 0x004fe200000000ff */
[-C--:B------:R-:W-:Y:S01]  /*e8c0*/  FMUL.FTZ R142, R142, R102.reuse ;  /* 0x000000668e8e7220 */ /* 0x080fe20000410000 */
[----:B------:R-:W-:Y:S01]  /*e8d0*/  FMUL.FTZ R143, R143, R102 ;  /* 0x000000668f8f7220 */ /* 0x000fe20000410000 */
        /* <DEDUP_REMOVED lines=72> */
[--C-:B------:R-:W-:Y:S01]  /*ed60*/  FFMA.FTZ R134, R217, R46, -R85.reuse ;  /* 0x0000002ed9867223 */ /* 0x100fe20000010855 */
[----:B-1----:R-:W-:Y:S01]  /*ed70*/  F2FP.F16.F32.PACK_AB R21, R129, R130 ;  /* 0x000000828115723e */ /* 0x002fe200000000ff */
[-C--:B------:R-:W-:Y:S01]  /*ed80*/  FFMA.FTZ R133, R216, R46.reuse, -R85 ;  /* 0x0000002ed8857223 */ /* 0x080fe20000010855 */
[--C-:B------:R-:W-:Y:S01]  /*ed90*/  FFMA.FTZ R138, R223, R46, -R83.reuse ;  /* 0x0000002edf8a7223 */ /* 0x100fe20000010853 */
[----:B------:R-:W-:Y:S01]  /*eda0*/  HMMA.16816.F32 R28, R32, R22, R28 ;  /* 0x00000016201c723c */ /* 0x000fe2000000181c */
[----:B------:R-:W-:Y:S01]  /*edb0*/  F2FP.F16.F32.PACK_AB R22, R123, R124 ;  /* 0x0000007c7b16723e */ /* 0x000fe200000000ff */
[-CC-:B------:R-:W-:Y:S01]  /*edc0*/  FFMA.FTZ R137, R220, R46.reuse, -R83.reuse ;  /* 0x0000002edc897223 */ /* 0x180fe20000010853 */
[-CC-:B------:R-:W-:Y:S01]  /*edd0*/  FFMA.FTZ R136, R222, R46.reuse, -R83.reuse ;  /* 0x0000002ede887223 */ /* 0x180fe20000010853 */
[----:B------:R-:W-:Y:S01]  /*ede0*/  FFMA.FTZ R139, R221, R46, -R83 ;  /* 0x0000002edd8b7223 */ /* 0x000fe20000010853 */
        /* <DEDUP_REMOVED lines=442> */
.L_x_4883:
[----:B------:R-:W-:-:S07]  /*10990*/  IADD3 R189, PT, PT, R43, -0x1, RZ ;  /* 0xffffffff2bbd7810 */ /* 0x000fce0007ffe0ff */
.L_x_4892:
[----:B------:R-:W-:Y:S05]  /*109a0*/  BSYNC B2 ;  /* 0x0000000000027941 */ /* 0x000fea0003800000 */
.L_x_4882:
        /* <DEDUP_REMOVED lines=9> */
.L_x_4900:
        /* <DEDUP_REMOVED lines=78> */
.L_x_4895:
[----:B------:R-:W-:Y:S05]  /*10f20*/  BSYNC.RECONVERGENT B0 ;  /* 0x0000000000007941 */ /* 0x000fea0003800200 */
.L_x_4894:
[-C--:B------:R-:W-:Y:S01]  /*10f30*/  MOV R12, R177.reuse ;  /* 0x000000b1000c7202 */ /* 0x080fe20000000f00 */
[----:B------:R-:W2:Y:S01]  /*10f40*/  S2UR UR6, SR_CgaCtaId ;  /* 0x00000000000679c3 */ /* 0x000ea20000008800 */
[-C--:B------:R-:W-:Y:S01]  /*10f50*/  MOV R13, R176.reuse ;  /* 0x000000b0000d7202 */ /* 0x080fe20000000f00 */
[----:B------:R-:W-:Y:S01]  /*10f60*/  UMOV UR7, 0x400 ;  /* 0x0000040000077882 */ /* 0x000fe20000000000 */
[----:B------:R-:W-:Y:S01]  /*10f70*/  IADD3 R8, P0, PT, R183, R177, RZ ;  /* 0x000000b1b7087210 */ /* 0x000fe20007f1e0ff */
[----:B------:R-:W-:Y:S01]  /*10f80*/  BSSY.RECONVERGENT B1, `(.L_x_4896) ;  /* 0x0000203000017945 */ /* 0x000fe20003800200 */
[----:B------:R-:W-:Y:S02]  /*10f90*/  MOV R168, 0x20 ;  /* 0x0000002000a87802 */ /* 0x000fe40000000f00 */
        /* <DEDUP_REMOVED lines=11> */
[-C--:B------:R-:W-:Y:S02]  /*11050*/  IADD3 R14, P0, PT, R10, R183.reuse, RZ ;  /* 0x000000b70a0e7210 */ /* 0x080fe40007f1e0ff */
[----:B------:R-:W-:Y:S02]  /*11060*/  SHF.L.U32 R165, R151, 0x4, RZ ;  /* 0x0000000497a57819 */ /* 0x000fe400000006ff */
[----:B------:R-:W-:Y:S02]  /*11070*/  IADD3.X R15, PT, PT, R11, R184, RZ, P0, !PT ;  /* 0x000000b80b0f7210 */ /* 0x000fe400007fe4ff */
[----:B------:R-:W-:Y:S02]  /*11080*/  MOV R166, UR6 ;  /* 0x0000000600a67c02 */ /* 0x000fe40008000f00 */
[----:B------:R-:W-:Y:S02]  /*11090*/  LOP3.LUT R180, R181, 0xc0, RZ, 0xc0, !PT ;  /* 0x000000c0b5b47812 */ /* 0x000fe400078ec0ff */
[----:B------:R-:W-:Y:S02]  /*110a0*/  ISETP.GT.AND P2, PT, R189, R172, PT ;  /* 0x000000acbd00720c */ /* 0x000fe40003f44270 */
[----:B------:R-:W-:Y:S04]  /*110b0*/  LOP3.LUT R180, R180, 0x18, R151, 0xf8, !PT ;  /* 0x00000018b4b47812 */ /* 0x000fe800078ef897 */
[----:B------:R-:W-:Y:S04]  /*110c0*/  LOP3.LUT R196, R180, 0x18, R181, 0x78, !PT ;  /* 0x00000018b4c47812 */ /* 0x000fe800078e78b5 */
[----:B------:R-:W-:Y:S04]  /*110d0*/  LOP3.LUT R196, R175, R196, RZ, 0xfc, !PT ;  /* 0x000000c4afc47212 */ /* 0x000fe800078efcff */
[----:B------:R-:W-:Y:S05]  /*110e0*/  LEA R196, R196, R166, 0x1 ;  /* 0x000000a6c4c47211 */ /* 0x000fea00078e08ff */
[----:B------:R-:W-:Y:S01]  /*110f0*/  @!PT LDS RZ, [RZ] ;  /* 0x00000000fffff984 */ /* 0x000fe20000000800 */
[----:B------:R-:W-:Y:S01]  /*11100*/  @!PT LDS RZ, [RZ] ;  /* 0x00000000fffff984 */ /* 0x000fe20000000800 */
[----:B------:R-:W-:Y:S01]  /*11110*/  @!PT LDS RZ, [RZ] ;  /* 0x00000000fffff984 */ /* 0x000fe20000000800 */
[----:B------:R2:W-:Y:S08]  /*11120*/  LDGSTS.E.BYPASS.LTC128B.128 [R196+0x5000], desc[UR4][R12.64] ;  /* 0x050000000cc47fae */ /* 0x0005f0000b981a04 */
[----:B------:R3:W-:Y:S08]  /*11130*/  LDGSTS.E.BYPASS.LTC128B.128 [R196+0x5800], desc[UR4][R8.64] ;  /* 0x0580000008c47fae */ /* 0x0007f0000b981a04 */
[----:B------:R-:W-:Y:S08]  /*11140*/  LDGSTS.E.BYPASS.LTC128B.128 [R196+0x6000], desc[UR4][R6.64] ;  /* 0x0600000006c47fae */ /* 0x000ff0000b981a04 */
[----:B------:R4:W-:Y:S01]  /*11150*/  LDGSTS.E.BYPASS.LTC128B.128 [R196+0x6800], desc[UR4][R4.64] ;  /* 0x0680000004c47fae */ /* 0x0009e2000b981a04 */
[-C--:B--2---:R-:W-:Y:S04]  /*11160*/  IADD3 R12, P0, PT, R14, R183.reuse, RZ ;  /* 0x000000b70e0c7210 */ /* 0x084fe80007f1e0ff */
[-C--:B------:R-:W-:Y:S03]  /*11170*/  IADD3.X R13, PT, PT, R15, R184.reuse, RZ, P0, !PT ;  /* 0x000000b80f0d7210 */ /* 0x080fe600007fe4ff */
[----:B------:R-:W-:Y:S01]  /*11180*/  LDGSTS.E.BYPASS.LTC128B.128 [R196+0x7000], desc[UR4][R10.64] ;  /* 0x070000000ac47fae */ /* 0x000fe2000b981a04 */
[----:B---3--:R-:W-:Y:S04]  /*11190*/  IADD3 R8, P0, PT, R12, R183, RZ ;  /* 0x000000b70c087210 */ /* 0x008fe80007f1e0ff */
[----:B------:R-:W-:Y:S03]  /*111a0*/  IADD3.X R9, PT, PT, R13, R184, RZ, P0, !PT ;  /* 0x000000b80d097210 */ /* 0x000fe600007fe4ff */
[----:B------:R-:W-:Y:S01]  /*111b0*/  LDGSTS.E.BYPASS.LTC128B.128 [R196+0x7800], desc[UR4][R14.64] ;  /* 0x078000000ec47fae */ /* 0x000fe2000b981a04 */
[----:B------:R-:W-:Y:S04]  /*111c0*/  LOP3.LUT P0, RZ, R151, 0x4, RZ, 0xc0, !PT ;  /* 0x0000000497ff7812 */ /* 0x000fe8000780c0ff */
[----:B------:R-:W-:Y:S03]  /*111d0*/  SEL R168, R168, 0xffffffe0, !P0 ;  /* 0xffffffe0a8a87807 */ /* 0x000fe60004000000 */
[----:B------:R-:W-:Y:S01]  /*111e0*/  LDGSTS.E.BYPASS.LTC128B.128 [R196+0x8000], desc[UR4][R12.64] ;  /* 0x080000000cc47fae */ /* 0x000fe2000b981a04 */
[----:B------:R-:W-:Y:S02]  /*111f0*/  IADD3 R156, PT, PT, R164, R168, RZ ;  /* 0x000000a8a49c7210 */ /* 0x000fe40007ffe0ff */
[----:B----4-:R-:W-:Y:S02]  /*11200*/  LOP3.LUT R5, R165, 0x100, RZ, 0xc0, !PT ;  /* 0x00000100a5057812 */ /* 0x010fe400078ec0ff */
[----:B------:R-:W-:Y:S02]  /*11210*/  LOP3.LUT R4, R167, 0xc0, RZ, 0xc0, !PT ;  /* 0x000000c0a7047812 */ /* 0x000fe400078ec0ff */
[----:B------:R-:W-:Y:S01]  /*11220*/  LOP3.LUT R5, R5, 0x20, R167, 0xf8, !PT ;  /* 0x0000002005057812 */ /* 0x000fe200078ef8a7 */
[----:B------:R2:W-:Y:S01]  /*11230*/  LDGSTS.E.BYPASS.LTC128B.128 [R196+0x8800], desc[UR4][R8.64] ;  /* 0x0880000008c47fae */ /* 0x0005e2000b981a04 */
[----:B------:R-:W-:Y:S04]  /*11240*/  LOP3.LUT R4, R4, 0x8, R151, 0xf8, !PT ;  /* 0x0000000804047812 */ /* 0x000fe800078ef897 */
[----:B------:R-:W-:Y:S03]  /*11250*/  LOP3.LUT R4, R5, R4, R0, 0xf6, !PT ;  /* 0x0000000405047212 */ /* 0x000fe600078ef600 */
[----:B------:R-:W-:Y:S01]  /*11260*/  LDSM.16.M88.4 R128, [R164] ;  /* 0x00000000a480783b */ /* 0x000fe20000000200 */
[----:B------:R-:W-:Y:S04]  /*11270*/  LEA R152, R4, R166, 0x1 ;  /* 0x000000a604987211 */ /* 0x000fe800078e08ff */
[----:B------:R-:W-:Y:S03]  /*11280*/  IADD3 R168, PT, PT, R152, R168, RZ ;  /* 0x000000a898a87210 */ /* 0x000fe60007ffe0ff */
[----:B------:R-:W0:Y:S08]  /*11290*/  LDGDEPBAR ;  /* 0x00000000000079af */ /* 0x000e300000000000 */
[----:B------:R-:W3:Y:S04]  /*112a0*/  LD.E R197, desc[UR4][R2.64+0x18c] ;  /* 0x00018c0402c57980 */ /* 0x000ee8000c101900 */
[----:B------:R-:W-:Y:S08]  /*112b0*/  LDSM.16.M88.4 R16, [R152+0x1400] ;  /* 0x001400009810783b */ /* 0x000ff00000000200 */
[----:B--2---:R-:W2:Y:S08]  /*112c0*/  LDSM.16.M88.4 R8, [R152+0x1000] ;  /* 0x001000009808783b */ /* 0x004eb00000000200 */
[----:B------:R-:W4:Y:S08]  /*112d0*/  LDSM.16.M88.4 R24, [R152+0x1800] ;  /* 0x001800009818783b */ /* 0x000f300000000200 */
        /* <DEDUP_REMOVED lines=76> */
[----:B------:R-:W1:Y:S01]  /*117a0*/  MUFU.TANH R16, R16 ;  /* 0x0000001000107308 */ /* 0x000e620000002400 */
[C---:B----4-:R-:W-:Y:S03]  /*117b0*/  HMMA.16816.F32 R20, R156.reuse, R4, R20 ;  /* 0x000000049c14723c */ /* 0x050fe60000001814 */
[-C--:B--2---:R-:W-:Y:S01]  /*117c0*/  FMUL.FTZ R12, R14, R197.reuse ;  /* 0x000000c50e0c7220 */ /* 0x084fe20000410000 */
[-C--:B------:R-:W-:Y:S05]  /*117d0*/  FMUL.FTZ R14, R18, R197.reuse ;  /* 0x000000c5120e7220 */ /* 0x080fea0000410000 */
[----:B------:R-:W2:Y:S01]  /*117e0*/  MUFU.TANH R17, R17 ;  /* 0x0000001100117308 */ /* 0x000ea20000002400 */
[C---:B------:R-:W-:Y:S01]  /*117f0*/  HMMA.16816.F32 R24, R156.reuse, R6, R24 ;  /* 0x000000069c18723c */ /* 0x040fe20000001818 */
[----:B------:R-:W4:Y:S02]  /*11800*/  LDSM.16.M88.4 R4, [R168+0x2000] ;  /* 0x00200000a804783b */ /* 0x000f240000000200 */
[-C--:B---3--:R-:W-:Y:S01]  /*11810*/  FMUL.FTZ R13, R15, R197.reuse ;  /* 0x000000c50f0d7220 */ /* 0x088fe20000410000 */
[-C--:B------:R-:W-:Y:S05]  /*11820*/  FMUL.FTZ R15, R19, R197.reuse ;  /* 0x000000c5130f7220 */ /* 0x080fea0000410000 */
[----:B------:R-:W3:Y:S01]  /*11830*/  MUFU.TANH R12, R12 ;  /* 0x0000000c000c7308 */ /* 0x000ee20000002400 */
        /* <DEDUP_REMOVED lines=62> */
[-C--:B------:R-:W-:Y:S01]  /*11c20*/  FMUL.FTZ R56, R56, R197.reuse ;  /* 0x000000c538387220 */ /* 0x080fe20000410000 */
[-C--:B------:R-:W-:Y:S01]  /*11c30*/  FMUL.FTZ R57, R57, R197.reuse ;  /* 0x000000c539397220 */ /* 0x080fe20000410000 */
[C---:B-----5:R-:W-:Y:S07]  /*11c40*/  HMMA.16816.F32 R60, R156.reuse, R8, R60 ;  /* 0x000000089c3c723c */ /* 0x060fee000000183c */
[----:B------:R-:W1:Y:S01]  /*11c50*/  MUFU.TANH R26, R26 ;  /* 0x0000001a001a7308 */ /* 0x000e620000002400 */
[C---:B------:R-:W-:Y:S01]  /*11c60*/  HMMA.16816.F32 R64, R156.reuse, R10, R64 ;  /* 0x0000000a9c40723c */ /* 0x040fe20000001840 */
[----:B------:R-:W5:Y:S08]  /*11c70*/  LDSM.16.M88.4 R8, [R168+0x3400] ;  /* 0x00340000a808783b */ /* 0x000f700000000200 */
[----:B------:R-:W1:Y:S01]  /*11c80*/  MUFU.TANH R27, R27 ;  /* 0x0000001b001b7308 */ /* 0x000e620000002400 */
[-C--:B----4-:R-:W-:Y:S01]  /*11c90*/  FMUL.FTZ R53, R55, R197.reuse ;  /* 0x000000c537357220 */ /* 0x090fe20000410000 */
[-C--:B------:R-:W-:Y:S01]  /*11ca0*/  FMUL.FTZ R55, R59, R197.reuse ;  /* 0x000000c53b377220 */ /* 0x080fe20000410000 */
[C---:B---3--:R-:W-:Y:S07]  /*11cb0*/  HMMA.16816.F32 R68, R156.reuse, R4, R68 ;  /* 0x000000049c44723c */ /* 0x048fee0000001844 */
        /* <DEDUP_REMOVED lines=79> */
[C---:B------:R-:W-:Y:S07]  /*121b0*/  HMMA.16816.F32 R112, R156.reuse, R10, R112 ;  /* 0x0000000a9c70723c */ /* 0x040fee0000001870 */
[----:B------:R4:W1:Y:S01]  /*121c0*/  MUFU.TANH R224, R100 ;  /* 0x0000006400e07308 */ /* 0x0008620000002400 */
[----:B------:R-:W1:Y:S01]  /*121d0*/  LDSM.16.M88.4 R8, [R168+0x4c00] ;  /* 0x004c0000a808783b */ /* 0x000e620000000200 */
[----:B------:R-:W-:Y:S04]  /*121e0*/  DEPBAR.LE SB0, 0x0 ;  /* 0x000080000000791a */ /* 0x000fe80000000000 */
[-C--:B--2---:R-:W-:Y:S04]  /*121f0*/  FMUL.FTZ R97, R103, R197.reuse ;  /* 0x000000c567617220 */ /* 0x084fe80000410000 */
[----:B------:R-:W2:Y:S01]  /*12200*/  MUFU.TANH R225, R101 ;  /* 0x0000006500e17308 */ /* 0x000ea20000002400 */
[----:B------:R-:W-:Y:S01]  /*12210*/  BAR.SYNC.DEFER_BLOCKING 0x0 ;  /* 0x0000000000007b1d */ /* 0x000fe20000010000 */
[C---:B---3--:R-:W-:Y:S05]  /*12220*/  HMMA.16816.F32 R116, R156.reuse, R4, R116 ;  /* 0x000000049c74723c */ /* 0x048fea0000001874 */
[-C--:B------:R-:W-:Y:S03]  /*12230*/  FMUL.FTZ R102, R111, R197.reuse ;  /* 0x000000c56f667220 */ /* 0x080fe60000410000 */
[----:B------:R3:W1:Y:S01]  /*12240*/  MUFU.TANH R227, R105 ;  /* 0x0000006900e37308 */ /* 0x0006620000002400 */
[-C--:B------:R-:W-:Y:S01]  /*12250*/  FMUL.FTZ R108, R108, R197.reuse ;  /* 0x000000c56c6c7220 */ /* 0x080fe20000410000 */
[C---:B------:R-:W-:Y:S03]  /*12260*/  HMMA.16816.F32 R120, R156.reuse, R6, R120 ;  /* 0x000000069c78723c */ /* 0x040fe60000001878 */
[-C--:B-----5:R-:W-:Y:S01]  /*12270*/  FMUL.FTZ R104, R114, R197.reuse ;  /* 0x000000c572687220 */ /* 0x0a0fe20000410000 */
[-C--:B----4-:R-:W-:Y:S01]  /*12280*/  FMUL.FTZ R100, R110, R197.reuse ;  /* 0x000000c56e647220 */ /* 0x090fe20000410000 */
[-C--:B------:R-:W-:Y:S03]  /*12290*/  FMUL.FTZ R109, R109, R197.reuse ;  /* 0x000000c56d6d7220 */ /* 0x080fe60000410000 */
[----:B------:R-:W4:Y:S01]  /*122a0*/  MUFU.TANH R42, R42 ;  /* 0x0000002a002a7308 */ /* 0x000f220000002400 */
[-C--:B------:R-:W-:Y:S01]  /*122b0*/  FMUL.FTZ R112, R112, R197.reuse ;  /* 0x000000c570707220 */ /* 0x080fe20000410000 */
[-C--:B------:R-:W-:Y:S01]  /*122c0*/  FMUL.FTZ R113, R113, R197.reuse ;  /* 0x000000c571717220 */ /* 0x080fe20000410000 */
[-C--:B------:R-:W-:Y:S01]  /*122d0*/  FMUL.FTZ R114, R118, R197.reuse ;  /* 0x000000c576727220 */ /* 0x080fe20000410000 */
[-C--:B------:R-:W-:Y:S01]  /*122e0*/  FMUL.FTZ R116, R116, R197.reuse ;  /* 0x000000c574747220 */ /* 0x080fe20000410000 */
[-C--:B------:R-:W-:Y:S05]  /*122f0*/  FMUL.FTZ R119, R119, R197.reuse ;  /* 0x000000c577777220 */ /* 0x080fea0000410000 */
[----:B------:R-:W2:Y:S01]  /*12300*/  MUFU.TANH R43, R43 ;  /* 0x0000002b002b7308 */ /* 0x000ea20000002400 */
[-C--:B------:R-:W-:Y:S01]  /*12310*/  FMUL.FTZ R117, R117, R197.reuse ;  /* 0x000000c575757220 */ /* 0x080fe20000410000 */
[-C--:B---3--:R-:W-:Y:S01]  /*12320*/  FMUL.FTZ R105, R115, R197.reuse ;  /* 0x000000c573697220 */ /* 0x088fe20000410000 */
[-C--:B------:R-:W-:Y:S01]  /*12330*/  FMUL.FTZ R120, R120, R197.reuse ;  /* 0x000000c578787220 */ /* 0x080fe20000410000 */
[-C--:B------:R-:W-:Y:S01]  /*12340*/  FMUL.FTZ R122, R122, R197.reuse ;  /* 0x000000c57a7a7220 */ /* 0x080fe20000410000 */
[-C--:B------:R-:W-:Y:S05]  /*12350*/  FMUL.FTZ R123, R123, R197.reuse ;  /* 0x000000c57b7b7220 */ /* 0x080fea0000410000 */
[----:B------:R3:W2:Y:S01]  /*12360*/  MUFU.TANH R200, R48 ;  /* 0x0000003000c87308 */ /* 0x0006a20000002400 */
[C---:B-1----:R-:W-:Y:S03]  /*12370*/  HMMA.16816.F32 R124, R156.reuse, R8, R124 ;  /* 0x000000089c7c723c */ /* 0x042fe6000000187c */
        /* <DEDUP_REMOVED lines=102> */
[----:B---3--:R-:W2:Y:S04]  /*129e0*/  LD.E R109, desc[UR4][R2.64+0x170] ;  /* 0x00017004026d7980 */ /* 0x008ea8000c101900 */
        /* <DEDUP_REMOVED lines=26> */
[----:B------:R-:W-:Y:S01]  /*12b90*/  ISETP.NE.AND P4, PT, R109, RZ, PT ;  /* 0x000000ff6d00720c */ /* 0x000fe20003f85270 */
        /* <DEDUP_REMOVED lines=10> */
[C---:B------:R-:W-:Y:S04]  /*12c40*/  SEL R108, R5.reuse, R108, !P4 ;  /* 0x0000006c056c7207 */ /* 0x040fe80006000000 */
[C---:B------:R-:W-:Y:S02]  /*12c50*/  LEA R112, P2, R108.reuse, R190, 0x2 ;  /* 0x000000be6c707211 */ /* 0x040fe400078410ff */
        /* <DEDUP_REMOVED lines=22> */
.L_x_4899:
[----:B------:R-:W-:Y:S05]  /*12dc0*/  BSYNC.RECONVERGENT B0 ;  /* 0x0000000000007941 */ /* 0x000fea0003800200 */
.L_x_4898:
[----:B------:R-:W-:Y:S01]  /*12dd0*/  IADD3 R106, P2, PT, R4, R174, RZ ;  /* 0x000000ae046a7210 */ /* 0x000fe20007f5e0ff */
[----:B------:R-:W-:Y:S01]  /*12de0*/  IMAD.MOV.U32 R175, RZ, RZ, R173 ;  /* 0x000000ffffaf7224 */ /* 0x000fe200078e00ad */
[----:B------:R-:W-:Y:S01]  /*12df0*/  SHF.L.U64.HI R5, R170, 0x6, R171 ;  /* 0x00000006aa057819 */ /* 0x000fe200000102ab */
[----:B------:R-:W-:Y:S01]  /*12e00*/  IMAD.SHL.U32 R181, R151, 0x8, RZ ;  /* 0x0000000897b57824 */ /* 0x000fe200078e00ff */
[-C--:B---3--:R-:W-:Y:S02]  /*12e10*/  IADD3 R120, P3, PT, R106, R4.reuse, RZ ;  /* 0x000000046a787210 */ /* 0x088fe40007f7e0ff */
        /* <DEDUP_REMOVED lines=17> */
[----:B--2---:R-:W-:Y:S02]  /*12f30*/  LOP3.LUT R175, R181, 0x1f20, RZ, 0xc0, !PT ;  /* 0x00001f20b5af7812 */ /* 0x004fe400078ec0ff */
[-C--:B---3--:R-:W-:Y:S04]  /*12f40*/  IADD3 R106, P3, PT, R108, R4.reuse, RZ ;  /* 0x000000046c6a7210 */ /* 0x088fe80007f7e0ff */
[----:B------:R-:W-:Y:S01]  /*12f50*/  IADD3 R4, P2, PT, R106, R4, RZ ;  /* 0x000000046a047210 */ /* 0x000fe20007f5e0ff */
[--C-:B------:R-:W-:Y:S04]  /*12f60*/  IMAD.X R107, R109, 0x1, R5.reuse, P3 ;  /* 0x000000016d6b7824 */ /* 0x100fe800018e0605 */
[----:B------:R-:W-:Y:S01]  /*12f70*/  IMAD.X R5, R107, 0x1, R5, P2 ;  /* 0x000000016b057824 */ /* 0x000fe200010e0605 */
[----:B------:R4:W-:Y:S04]  /*12f80*/  LDGSTS.E.BYPASS.LTC128B.128 [R196+0x4000], desc[UR4][R106.64] ;  /* 0x040000006ac47fae */ /* 0x0009e8000b981a04 */
[----:B------:R4:W-:Y:S04]  /*12f90*/  LDGSTS.E.BYPASS.LTC128B.128 [R196+0x4800], desc[UR4][R4.64] ;  /* 0x0480000004c47fae */ /* 0x0009e8000b981a04 */
[----:B------:R-:W0:Y:S02]  /*12fa0*/  LDGDEPBAR ;  /* 0x00000000000079af */ /* 0x000e240000000000 */
.L_x_4897:
[----:B------:R-:W-:Y:S05]  /*12fb0*/  BSYNC.RECONVERGENT B1 ;  /* 0x0000000000017941 */ /* 0x000fea0003800200 */
.L_x_4896:
[----:B----4-:R-:W-:Y:S01]  /*12fc0*/  LOP3.LUT R5, R167, 0x120, RZ, 0xc0, !PT ;  /* 0x00000120a7057812 */ /* 0x010fe200078ec0ff */
[----:B------:R-:W-:Y:S04]  /*12fd0*/  IMAD.MOV.U32 R151, RZ, RZ, R182 ;  /* 0x000000ffff977224 */ /* 0x000fe800078e00b6 */
[----:B------:R-:W-:Y:S01]  /*12fe0*/  IMAD.SHL.U32 R51, R151, 0x2, RZ ;  /* 0x0000000297337824 */ /* 0x000fe200078e00ff */
[----:B---3--:R-:W-:Y:S04]  /*12ff0*/  SHF.R.U32.HI R48, RZ, 0x1, R151 ;  /* 0x00000001ff307819 */ /* 0x008fe80000011697 */
[----:B------:R-:W-:Y:S02]  /*13000*/  LOP3.LUT R51, R51, 0x6, RZ, 0xc0, !PT ;  /* 0x0000000633337812 */ /* 0x000fe400078ec0ff */
[----:B------:R-:W-:Y:S03]  /*13010*/  LOP3.LUT R4, R48, 0x8, RZ, 0xc0, !PT ;  /* 0x0000000830047812 */ /* 0x000fe600078ec0ff */
[----:B------:R-:W-:Y:S01]  /*13020*/  IMAD R6, R189, 0x100, R51 ;  /* 0x00000100bd067824 */ /* 0x000fe200078e0233 */
[----:B------:R-:W-:Y:S03]  /*13030*/  LOP3.LUT R4, R4, 0xc0, R167, 0xf8, !PT ;  /* 0x000000c004047812 */ /* 0x000fe600078ef8a7 */
[C---:B------:R-:W-:Y:S01]  /*13040*/  VIADD R130, R6.reuse, 0xb1 ;  /* 0x000000b106827836 */ /* 0x040fe20000000000 */
[----:B------:R-:W-:Y:S01]  /*13050*/  LOP3.LUT R4, R5, R4, R0, 0xf6, !PT ;  /* 0x0000000405047212 */ /* 0x000fe200078ef600 */
[C---:B------:R-:W-:Y:S01]  /*13060*/  VIADD R125, R6.reuse, 0xc1 ;  /* 0x000000c1067d7836 */ /* 0x040fe20000000000 */
[CC--:B------:R-:W-:Y:S01]  /*13070*/  ISETP.GE.AND P4, PT, R6.reuse, R188.reuse, PT ;  /* 0x000000bc0600720c */ /* 0x0c0fe20003f86270 */
[C---:B------:R-:W-:Y:S01]  /*13080*/  VIADD R215, R6.reuse, 0x48 ;  /* 0x0000004806d77836 */ /* 0x040fe20000000000 */
        /* <DEDUP_REMOVED lines=46> */
[C---:B------:R-:W-:Y:S01]  /*13370*/  VIADD R241, R6.reuse, 0x18 ;  /* 0x0000001806f17836 */ /* 0x040fe20000000000 */
[-C--:B------:R-:W-:Y:S01]  /*13380*/  ISETP.GE.AND P3, PT, R243, R188.reuse, PT ;  /* 0x000000bcf300720c */ /* 0x080fe20003f66270 */
        /* <DEDUP_REMOVED lines=22> */
[----:B-1----:R-:W-:Y:S01]  /*134f0*/  IMAD.MOV.U32 R16, RZ, RZ, R124 ;  /* 0x000000ffff107224 */ /* 0x002fe200078e007c */
[-C--:B------:R-:W-:Y:S01]  /*13500*/  ISETP.GE.AND P4, PT, R239, R188.reuse, PT ;  /* 0x000000bcef00720c */ /* 0x080fe20003f86270 */
[----:B------:R-:W-:Y:S01]  /*13510*/  VIADD R238, R6, 0x71 ;  /* 0x0000007106ee7836 */ /* 0x000fe20000000000 */
[-C--:B------:R-:W-:Y:S01]  /*13520*/  ISETP.GE.AND P5, PT, R248, R188.reuse, PT ;  /* 0x000000bcf800720c */ /* 0x080fe20003fa6270 */
[C---:B------:R-:W-:Y:S01]  /*13530*/  VIADD R127, R6.reuse, 0xc0 ;  /* 0x000000c0067f7836 */ /* 0x040fe20000000000 */
[----:B------:R-:W-:Y:S01]  /*13540*/  FSEL R246, R155, -INF , P3 ;  /* 0xff8000009bf67808 */ /* 0x000fe20001800000 */
[C---:B------:R-:W-:Y:S01]  /*13550*/  VIADD R120, R6.reuse, 0xd0 ;  /* 0x000000d006787836 */ /* 0x040fe20000000000 */
[-C--:B------:R-:W-:Y:S01]  /*13560*/  ISETP.GE.AND P3, PT, R237, R188.reuse, PT ;  /* 0x000000bced00720c */ /* 0x080fe20003f66270 */
[----:B------:R-:W-:Y:S01]  /*13570*/  VIADD R110, R6, 0xe1 ;  /* 0x000000e1066e7836 */ /* 0x000fe20000000000 */
        /* <DEDUP_REMOVED lines=69> */
[----:B------:R-:W-:Y:S01]  /*139d0*/  FSEL R36, R84, -INF , P4 ;  /* 0xff80000054247808 */ /* 0x000fe20002000000 */
[----:B------:R-:W-:Y:S01]  /*139e0*/  VIADD R84, R6, 0x8 ;  /* 0x0000000806547836 */ /* 0x000fe20000000000 */
        /* <DEDUP_REMOVED lines=40> */
[----:B------:R-:W-:Y:S02]  /*13c70*/  ISETP.GE.AND P2, PT, R103, R188, PT ;  /* 0x000000bc6700720c */ /* 0x000fe40003f46270 */
[----:B------:R-:W-:Y:S02]  /*13c80*/  FSEL R8, R118, -INF , P4 ;  /* 0xff80000076087808 */ /* 0x000fe40002000000 */
[----:B------:R-:W-:Y:S02]  /*13c90*/  FSEL R61, R9, -INF , P5 ;  /* 0xff800000093d7808 */ /* 0x000fe40002800000 */
[-C--:B------:R-:W-:Y:S02]  /*13ca0*/  ISETP.GE.AND P4, PT, R57, R187.reuse, PT ;  /* 0x000000bb3900720c */ /* 0x080fe40003f86270 */
[-C--:B------:R-:W-:Y:S01]  /*13cb0*/  ISETP.GE.AND P5, PT, R84, R187.reuse, PT ;  /* 0x000000bb5400720c */ /* 0x080fe20003fa6270 */
[----:B------:R-:W-:Y:S01]  /*13cc0*/  VIADD R84, R6, 0x18 ;  /* 0x0000001806547836 */ /* 0x000fe20000000000 */
[----:B------:R-:W-:Y:S02]  /*13cd0*/  FSEL R57, R10, -INF , P3 ;  /* 0xff8000000a397808 */ /* 0x000fe40001800000 */
[-C--:B------:R-:W-:Y:S02]  /*13ce0*/  ISETP.GE.AND P3, PT, R5, R187.reuse, PT ;  /* 0x000000bb0500720c */ /* 0x080fe40003f66270 */
[----:B------:R-:W-:Y:S02]  /*13cf0*/  FSEL R5, R11, -INF , P2 ;  /* 0xff8000000b057808 */ /* 0x000fe40001000000 */
[-C--:B------:R-:W-:Y:S02]  /*13d00*/  ISETP.GE.AND P2, PT, R250, R187.reuse, PT ;  /* 0x000000bbfa00720c */ /* 0x080fe40003f46270 */
[----:B------:R-:W-:Y:S01]  /*13d10*/  FSEL R250, R163, -INF , !P6 ;  /* 0xff800000a3fa7808 */ /* 0x000fe20007000000 */
[----:B------:R-:W-:Y:S01]  /*13d20*/  VIADD R163, R6, 0x38 ;  /* 0x0000003806a37836 */ /* 0x000fe20000000000 */
[-C--:B------:R-:W-:Y:S01]  /*13d30*/  ISETP.GE.AND P6, PT, R84, R187.reuse, PT ;  /* 0x000000bb5400720c */ /* 0x080fe20003fc6270 */
[----:B------:R-:W-:Y:S01]  /*13d40*/  VIADD R84, R6, 0x20 ;  /* 0x0000002006547836 */ /* 0x000fe20000000000 */
[----:B------:R-:W-:Y:S02]  /*13d50*/  FSEL R249, R249, -INF , !P5 ;  /* 0xff800000f9f97808 */ /* 0x000fe40006800000 */
[-C--:B------:R-:W-:Y:S02]  /*13d60*/  ISETP.GE.AND P5, PT, R248, R187.reuse, PT ;  /* 0x000000bbf800720c */ /* 0x080fe40003fa6270 */
[----:B------:R-:W-:Y:S01]  /*13d70*/  FSEL R248, R199, -INF , !P4 ;  /* 0xff800000c7f87808 */ /* 0x000fe20006000000 */
[----:B------:R-:W-:Y:S01]  /*13d80*/  VIADD R199, R6, 0x31 ;  /* 0x0000003106c77836 */ /* 0x000fe20000000000 */
[----:B------:R-:W-:Y:S02]  /*13d90*/  FMNMX3.FTZ R9, R149, R112, R250, !PT ;  /* 0x0000007095097276 */ /* 0x000fe400078100fa */
[----:B------:R-:W-:Y:S01]  /*13da0*/  ISETP.GE.AND P4, PT, R84, R187, PT ;  /* 0x000000bb5400720c */ /* 0x000fe20003f86270 */
[----:B------:R-:W-:Y:S01]  /*13db0*/  VIADD R84, R6, 0x28 ;  /* 0x0000002806547836 */ /* 0x000fe20000000000 */
[----:B------:R-:W-:Y:S02]  /*13dc0*/  FSEL R247, R247, -INF , !P3 ;  /* 0xff800000f7f77808 */ /* 0x000fe40005800000 */
[----:B------:R-:W-:Y:S02]  /*13dd0*/  FSEL R246, R246, -INF , !P2 ;  /* 0xff800000f6f67808 */ /* 0x000fe40005000000 */
[----:B------:R-:W-:Y:S02]  /*13de0*/  FMNMX3.FTZ R9, R9, R249, R248, !PT ;  /* 0x000000f909097276 */ /* 0x000fe400078100f8 */
[----:B------:R-:W-:Y:S01]  /*13df0*/  ISETP.GE.AND P3, PT, R88, R187, PT ;  /* 0x000000bb5800720c */ /* 0x000fe20003f66270 */
[----:B------:R-:W-:Y:S01]  /*13e00*/  VIADD R88, R6, 0x29 ;  /* 0x0000002906587836 */ /* 0x000fe20000000000 */
[----:B------:R-:W-:Y:S02]  /*13e10*/  FSEL R245, R245, -INF , !P6 ;  /* 0xff800000f5f57808 */ /* 0x000fe40007000000 */
[----:B------:R-:W-:Y:S02]  /*13e20*/  FSEL R244, R244, -INF , !P5 ;  /* 0xff800000f4f47808 */ /* 0x000fe40006800000 */
[----:B------:R-:W-:Y:S02]  /*13e30*/  FMNMX3.FTZ R9, R9, R247, R246, !PT ;  /* 0x000000f709097276 */ /* 0x000fe400078100f6 */
[-C--:B------:R-:W-:Y:S01]  /*13e40*/  ISETP.GE.AND P2, PT, R84, R187.reuse, PT ;  /* 0x000000bb5400720c */ /* 0x080fe20003f46270 */
[----:B------:R-:W-:Y:S01]  /*13e50*/  VIADD R84, R6, 0x30 ;  /* 0x0000003006547836 */ /* 0x000fe20000000000 */
[----:B------:R-:W-:Y:S01]  /*13e60*/  ISETP.GE.AND P6, PT, R88, R187, PT ;  /* 0x000000bb5800720c */ /* 0x000fe20003fc6270 */
[----:B------:R-:W-:Y:S01]  /*13e70*/  VIADD R88, R6, 0x50 ;  /* 0x0000005006587836 */ /* 0x000fe20000000000 */
[----:B------:R-:W-:Y:S02]  /*13e80*/  FSEL R243, R243, -INF , !P4 ;  /* 0xff800000f3f37808 */ /* 0x000fe40006000000 */
[----:B------:R-:W-:Y:S02]  /*13e90*/  FSEL R242, R242, -INF , !P3 ;  /* 0xff800000f2f27808 */ /* 0x000fe40005800000 */
[----:B------:R-:W-:Y:S02]  /*13ea0*/  FMNMX3.FTZ R9, R9, R245, R244, !PT ;  /* 0x000000f509097276 */ /* 0x000fe400078100f4 */
[-C--:B------:R-:W-:Y:S01]  /*13eb0*/  ISETP.GE.AND P5, PT, R84, R187.reuse, PT ;  /* 0x000000bb5400720c */ /* 0x080fe20003fa6270 */
[----:B------:R-:W-:Y:S01]  /*13ec0*/  VIADD R84, R6, 0x59 ;  /* 0x0000005906547836 */ /* 0x000fe20000000000 */
        /* <DEDUP_REMOVED lines=12> */
[----:B------:R-:W-:Y:S01]  /*13f90*/  VIADD R162, R6, 0x1 ;  /* 0x0000000106a27836 */ /* 0x000fe20000000000 */
[----:B------:R-:W-:Y:S02]  /*13fa0*/  FSEL R231, R159, -INF , !P2 ;  /* 0xff8000009fe77808 */ /* 0x000fe40005000000 */
[----:B------:R-:W-:Y:S02]  /*13fb0*/  FMNMX3.FTZ R9, R9, R237, R235, !PT ;  /* 0x000000ed09097276 */ /* 0x000fe400078100eb */
[-C--:B------:R-:W-:Y:S02]  /*13fc0*/  ISETP.GE.AND P4, PT, R215, R187.reuse, PT ;  /* 0x000000bbd700720c */ /* 0x080fe40003f86270 */
[----:B------:R-:W-:Y:S02]  /*13fd0*/  ISETP.GE.AND P3, PT, R214, R187, PT ;  /* 0x000000bbd600720c */ /* 0x000fe40003f66270 */
[----:B------:R-:W-:Y:S02]  /*13fe0*/  FSEL R230, R157, -INF , !P6 ;  /* 0xff8000009de67808 */ /* 0x000fe40007000000 */
[----:B------:R-:W-:Y:S01]  /*13ff0*/  FSEL R229, R155, -INF , !P5 ;  /* 0xff8000009be57808 */ /* 0x000fe20006800000 */
[----:B------:R-:W-:Y:S01]  /*14000*/  VIADD R155, R6, 0x8 ;  /* 0x00000008069b7836 */ /* 0x000fe20000000000 */
        /* <DEDUP_REMOVED lines=23> */
[-C--:B------:R-:W-:Y:S01]  /*14180*/  ISETP.GE.AND P4, PT, R240, R187.reuse, PT ;  /* 0x000000bbf000720c */ /* 0x080fe20003f86270 */
[----:B------:R-:W-:Y:S01]  /*14190*/  VIADD R49, R50, 0x5020 ;  /* 0x0000502032317836 */ /* 0x000fe20000000000 */
[----:B------:R-:W-:Y:S01]  /*141a0*/  ISETP.GE.AND P3, PT, R238, R187, PT ;  /* 0x000000bbee00720c */ /* 0x000fe20003f66270 */
[----:B------:R-:W-:Y:S01]  /*141b0*/  @P0 VIADD R49, R4, 0xffffffe0 ;  /* 0xffffffe004310836 */ /* 0x000fe20000000000 */
        /* <DEDUP_REMOVED lines=93> */
[-C--:B------:R-:W-:Y:S01]  /*14790*/  ISETP.GE.AND P0, PT, R162, R186.reuse, PT ;  /* 0x000000baa200720c */ /* 0x080fe20003f06270 */
[----:B------:R-:W2:Y:S01]  /*147a0*/  LD.E R21, desc[UR4][R2.64+0xdc] ;  /* 0x0000dc0402157980 */ /* 0x000ea2000c101900 */
[----:B------:R-:W-:Y:S02]  /*147b0*/  FMNMX3.FTZ R20, R20, R7, R5, !PT ;  /* 0x0000000714147276 */ /* 0x000fe40007810005 */
[-C--:B------:R-:W-:Y:S01]  /*147c0*/  ISETP.GE.AND P4, PT, R162, R185.reuse, PT ;  /* 0x000000b9a200720c */ /* 0x080fe20003f86270 */
[--C-:B------:R-:W-:Y:S01]  /*147d0*/  IMAD R162, R189, 0x100, R51.reuse ;  /* 0x00000100bda27824 */ /* 0x100fe200078e0233 */
[-C--:B------:R-:W-:Y:S01]  /*147e0*/  ISETP.GE.AND P2, PT, R6, R186.reuse, PT ;  /* 0x000000ba0600720c */ /* 0x080fe20003f46270 */
[----:B------:R-:W1:Y:S01]  /*147f0*/  SHFL.BFLY PT, R4, R20, 0x2, 0x1f ;  /* 0x0c401f0014047f89 */ /* 0x000e6200000e0000 */
[CC--:B------:R-:W-:Y:S01]  /*14800*/  ISETP.GE.AND P6, PT, R155.reuse, R186.reuse, PT ;  /* 0x000000ba9b00720c */ /* 0x0c0fe20003fc6270 */
[----:B------:R-:W-:Y:S01]  /*14810*/  VIADD R162, R162, 0x9 ;  /* 0x00000009a2a27836 */ /* 0x000fe20000000000 */
[-C--:B------:R-:W-:Y:S01]  /*14820*/  ISETP.GE.AND P3, PT, R155, R185.reuse, PT ;  /* 0x000000b99b00720c */ /* 0x080fe20003f66270 */
[C-C-:B------:R-:W-:Y:S01]  /*14830*/  IMAD R155, R189.reuse, 0x100, R51.reuse ;  /* 0x00000100bd9b7824 */ /* 0x140fe200078e0233 */
[----:B------:R-:W-:Y:S02]  /*14840*/  FSEL R56, R160, -INF , P2 ;  /* 0xff800000a0387808 */ /* 0x000fe40001000000 */
[-C--:B------:R-:W-:Y:S01]  /*14850*/  ISETP.GE.AND P2, PT, R162, R186.reuse, PT ;  /* 0x000000baa200720c */ /* 0x080fe20003f46270 */
[--C-:B------:R-:W-:Y:S01]  /*14860*/  IMAD R162, R189, 0x100, R51.reuse ;  /* 0x00000100bda27824 */ /* 0x100fe200078e0233 */
[----:B------:R-:W-:Y:S01]  /*14870*/  FSEL R161, R161, -INF , P0 ;  /* 0xff800000a1a17808 */ /* 0x000fe20000000000 */
[----:B------:R-:W-:Y:S01]  /*14880*/  VIADD R155, R155, 0x10 ;  /* 0x000000109b9b7836 */ /* 0x000fe20000000000 */
[----:B------:R-:W-:Y:S01]  /*14890*/  FSEL R152, R152, -INF , P6 ;  /* 0xff80000098987808 */ /* 0x000fe20003000000 */
[----:B------:R-:W-:Y:S01]  /*148a0*/  VIADD R162, R162, 0x11 ;  /* 0x00000011a2a27836 */ /* 0x000fe20000000000 */
[----:B------:R-:W-:Y:S02]  /*148b0*/  FSEL R153, R153, -INF , P2 ;  /* 0xff80000099997808 */ /* 0x000fe40001000000 */
[-C--:B------:R-:W-:Y:S01]  /*148c0*/  ISETP.GE.AND P0, PT, R155, R186.reuse, PT ;  /* 0x000000ba9b00720c */ /* 0x080fe20003f06270 */
[C-C-:B------:R-:W-:Y:S01]  /*148d0*/  IMAD R155, R189.reuse, 0x100, R51.reuse ;  /* 0x00000100bd9b7824 */ /* 0x140fe200078e0233 */
[----:B------:R-:W-:Y:S01]  /*148e0*/  ISETP.GE.AND P6, PT, R162, R186, PT ;  /* 0x000000baa200720c */ /* 0x000fe20003fc6270 */
[--C-:B------:R-:W-:Y:S01]  /*148f0*/  IMAD R162, R189, 0x100, R51.reuse ;  /* 0x00000100bda27824 */ /* 0x100fe200078e0233 */
[----:B------:R-:W-:Y:S01]  /*14900*/  FSEL R41, R12, -INF , P0 ;  /* 0xff8000000c297808 */ /* 0x000fe20000000000 */
[----:B------:R-:W-:Y:S01]  /*14910*/  VIADD R155, R155, 0x18 ;  /* 0x000000189b9b7836 */ /* 0x000fe20000000000 */
[----:B------:R-:W-:Y:S01]  /*14920*/  FSEL R40, R13, -INF , P6 ;  /* 0xff8000000d287808 */ /* 0x000fe20003000000 */
[----:B------:R-:W-:Y:S01]  /*14930*/  VIADD R162, R162, 0x19 ;  /* 0x00000019a2a27836 */ /* 0x000fe20000000000 */
[-C--:B------:R-:W-:Y:S02]  /*14940*/  ISETP.GE.AND P5, PT, R6, R185.reuse, PT ;  /* 0x000000b90600720c */ /* 0x080fe40003fa6270 */
[----:B-1----:R-:W-:Y:S02]  /*14950*/  FMNMX.FTZ R4, R20, R4, !PT ;  /* 0x0000000414047209 */ /* 0x002fe40007810000 */
[-C--:B------:R-:W-:Y:S01]  /*14960*/  ISETP.GE.AND P2, PT, R155, R186.reuse, PT ;  /* 0x000000ba9b00720c */ /* 0x080fe20003f46270 */
[C-C-:B------:R-:W-:Y:S01]  /*14970*/  IMAD R155, R189.reuse, 0x100, R51.reuse ;  /* 0x00000100bd9b7824 */ /* 0x140fe200078e0233 */
[-C--:B------:R-:W-:Y:S01]  /*14980*/  ISETP.GE.AND P0, PT, R162, R186.reuse, PT ;  /* 0x000000baa200720c */ /* 0x080fe20003f06270 */
[----:B------:R-:W1:Y:S01]  /*14990*/  SHFL.BFLY PT, R20, R4, 0x1, 0x1f ;  /* 0x0c201f0004147f89 */ /* 0x000e6200000e0000 */
[----:B------:R-:W-:Y:S01]  /*149a0*/  FSEL R25, R14, -INF , P2 ;  /* 0xff8000000e197808 */ /* 0x000fe20001000000 */
[--C-:B------:R-:W-:Y:S01]  /*149b0*/  IMAD R162, R189, 0x100, R51.reuse ;  /* 0x00000100bda27824 */ /* 0x100fe200078e0233 */
[----:B------:R-:W-:Y:S01]  /*149c0*/  FSEL R14, R15, -INF , P0 ;  /* 0xff8000000f0e7808 */ /* 0x000fe20000000000 */
[----:B------:R-:W-:Y:S01]  /*149d0*/  VIADD R155, R155, 0x20 ;  /* 0x000000209b9b7836 */ /* 0x000fe20000000000 */
[----:B------:R-:W-:Y:S01]  /*149e0*/  FSEL R12, R56, -INF , !P5 ;  /* 0xff800000380c7808 */ /* 0x000fe20006800000 */
[----:B------:R-:W-:Y:S01]  /*149f0*/  VIADD R162, R162, 0x21 ;  /* 0x00000021a2a27836 */ /* 0x000fe20000000000 */
[-C--:B------:R-:W-:Y:S01]  /*14a00*/  ISETP.GE.AND P5, PT, R88, R186.reuse, PT ;  /* 0x000000ba5800720c */ /* 0x080fe20003fa6270 */
[--C-:B------:R-:W-:Y:S01]  /*14a10*/  IMAD R15, R189, 0x100, R51.reuse ;  /* 0x00000100bd0f7824 */ /* 0x100fe200078e0233 */
[-C--:B------:R-:W-:Y:S02]  /*14a20*/  ISETP.GE.AND P6, PT, R155, R186.reuse, PT ;  /* 0x000000ba9b00720c */ /* 0x080fe40003fc6270 */
[-C--:B------:R-:W-:Y:S01]  /*14a30*/  ISETP.GE.AND P2, PT, R162, R186.reuse, PT ;  /* 0x000000baa200720c */ /* 0x080fe20003f46270 */
[----:B------:R-:W-:Y:S01]  /*14a40*/  VIADD R15, R15, 0x28 ;  /* 0x000000280f0f7836 */ /* 0x000fe20000000000 */
[----:B------:R-:W-:Y:S01]  /*14a50*/  FSEL R200, R42, -INF , P5 ;  /* 0xff8000002ac87808 */ /* 0x000fe20002800000 */
[--C-:B------:R-:W-:Y:S01]  /*14a60*/  IMAD R162, R189, 0x100, R51.reuse ;  /* 0x00000100bda27824 */ /* 0x100fe200078e0233 */
[-C--:B------:R-:W-:Y:S02]  /*14a70*/  ISETP.GE.AND P5, PT, R84, R186.reuse, PT ;  /* 0x000000ba5400720c */ /* 0x080fe40003fa6270 */
[-C--:B------:R-:W-:Y:S01]  /*14a80*/  ISETP.GE.AND P0, PT, R15, R186.reuse, PT ;  /* 0x000000ba0f00720c */ /* 0x080fe20003f06270 */
[----:B------:R-:W-:Y:S01]  /*14a90*/  VIADD R162, R162, 0x29 ;  /* 0x00000029a2a27836 */ /* 0x000fe20000000000 */
[----:B------:R-:W-:Y:S02]  /*14aa0*/  FSEL R47, R47, -INF , P5 ;  /* 0xff8000002f2f7808 */ /* 0x000fe40002800000 */
[----:B------:R-:W-:Y:S02]  /*14ab0*/  FSEL R22, R22, -INF , P0 ;  /* 0xff80000016167808 */ /* 0x000fe40000000000 */
[----:B------:R-:W-:Y:S02]  /*14ac0*/  ISETP.GE.AND P5, PT, R197, R186, PT ;  /* 0x000000bac500720c */ /* 0x000fe40003fa6270 */
[----:B-1----:R-:W-:Y:S02]  /*14ad0*/  FMNMX.FTZ R20, R4, R20, !PT ;  /* 0x0000001404147209 */ /* 0x002fe40007810000 */
[----:B------:R-:W-:Y:S02]  /*14ae0*/  FSEL R4, R18, -INF , P6 ;  /* 0xff80000012047808 */ /* 0x000fe40003000000 */
[----:B------:R-:W-:Y:S01]  /*14af0*/  FSEL R18, R19, -INF , P2 ;  /* 0xff80000013127808 */ /* 0x000fe20001000000 */
[----:B------:R-:W-:Y:S01]  /*14b00*/  IMAD R19, R189, 0x100, R51 ;  /* 0x00000100bd137824 */ /* 0x000fe200078e0233 */
[-C--:B------:R-:W-:Y:S02]  /*14b10*/  ISETP.GE.AND P6, PT, R162, R186.reuse, PT ;  /* 0x000000baa200720c */ /* 0x080fe40003fc6270 */
[----:B------:R-:W-:Y:S01]  /*14b20*/  FSETP.NEU.FTZ.AND P0, PT, R20, -INF , PT ;  /* 0xff8000001400780b */ /* 0x000fe20003f1d000 */
        /* <DEDUP_REMOVED lines=11> */
[----:B------:R-:W-:Y:S01]  /*14be0*/  FSEL R199, R31, -INF , P6 ;  /* 0xff8000001fc77808 */ /* 0x000fe20003000000 */
[----:B------:R-:W-:Y:S01]  /*14bf0*/  IMAD.MOV.U32 R31, RZ, RZ, R13 ;  /* 0x000000ffff1f7224 */ /* 0x000fe200078e000d */
[-C--:B------:R-:W-:Y:S01]  /*14c00*/  ISETP.GE.AND P6, PT, R218, R186.reuse, PT ;  /* 0x000000bada00720c */ /* 0x080fe20003fc6270 */
[----:B------:R-:W-:Y:S01]  /*14c10*/  IMAD R13, R189, 0x100, R51 ;  /* 0x00000100bd0d7824 */ /* 0x000fe200078e0233 */
[----:B------:R-:W-:Y:S02]  /*14c20*/  FSEL R160, R34, -INF , P2 ;  /* 0xff80000022a07808 */ /* 0x000fe40001000000 */
[-C--:B------:R-:W-:Y:S01]  /*14c30*/  ISETP.GE.AND P2, PT, R215, R186.reuse, PT ;  /* 0x000000bad700720c */ /* 0x080fe20003f46270 */
[----:B------:R-:W-:Y:S01]  /*14c40*/  VIADD R13, R13, 0x9 ;  /* 0x000000090d0d7836 */ /* 0x000fe20000000000 */
[----:B------:R-:W-:Y:S02]  /*14c50*/  FSEL R163, R35, -INF , P6 ;  /* 0xff80000023a37808 */ /* 0x000fe40003000000 */
[----:B------:R-:W-:Y:S02]  /*14c60*/  FSEL R6, R20, RZ, P0 ;  /* 0x000000ff14067208 */ /* 0x000fe40000000000 */
[-C--:B------:R-:W-:Y:S02]  /*14c70*/  ISETP.GE.AND P6, PT, R214, R186.reuse, PT ;  /* 0x000000bad600720c */ /* 0x080fe40003fc6270 */
[----:B------:R-:W-:Y:S01]  /*14c80*/  FSEL R162, R38, -INF , P2 ;  /* 0xff80000026a27808 */ /* 0x000fe20001000000 */
[----:B------:R-:W-:Y:S01]  /*14c90*/  FADD.FTZ R6, -R6, R149 ;  /* 0x0000009506067221 */ /* 0x000fe20000010100 */
        /* <DEDUP_REMOVED lines=55> */
[----:B------:R-:W-:Y:S01]  /*15010*/  FSEL R80, R96, -INF , P2 ;  /* 0xff80000060507808 */ /* 0x000fe20001000000 */
[----:B------:R-:W-:Y:S01]  /*15020*/  IMAD R96, R189, 0x100, R51 ;  /* 0x00000100bd607824 */ /* 0x000fe200078e0233 */
[-C--:B------:R-:W-:Y:S02]  /*15030*/  ISETP.GE.AND P2, PT, R122, R186.reuse, PT ;  /* 0x000000ba7a00720c */ /* 0x080fe40003f46270 */
[----:B------:R-:W-:Y:S01]  /*15040*/  FSEL R79, R97, -INF , P6 ;  /* 0xff800000614f7808 */ /* 0x000fe20003000000 */
[----:B------:R-:W-:Y:S01]  /*15050*/  VIADD R96, R96, 0x20 ;  /* 0x0000002060607836 */ /* 0x000fe20000000000 */
        /* <DEDUP_REMOVED lines=27> */
[--C-:B------:R-:W-:Y:S01]  /*15210*/  IMAD R91, R189, 0x100, R51.reuse ;  /* 0x00000100bd5b7824 */ /* 0x100fe200078e0233 */
[----:B------:R-:W-:Y:S01]  /*15220*/  FSEL R59, R206, -INF , P5 ;  /* 0xff800000ce3b7808 */ /* 0x000fe20002800000 */
[----:B------:R-:W-:Y:S01]  /*15230*/  VIADD R13, R13, 0x11 ;  /* 0x000000110d0d7836 */ /* 0x000fe20000000000 */
[----:B------:R-:W-:Y:S01]  /*15240*/  ISETP.GE.AND P5, PT, R103, R186, PT ;  /* 0x000000ba6700720c */ /* 0x000fe20003fa6270 */
[----:B------:R-:W-:Y:S01]  /*15250*/  VIADD R91, R91, 0x21 ;  /* 0x000000215b5b7836 */ /* 0x000fe20000000000 */
[----:B------:R-:W-:Y:S02]  /*15260*/  FSEL R41, R41, -INF , !P6 ;  /* 0xff80000029297808 */ /* 0x000fe40007000000 */
[----:B------:R-:W-:Y:S01]  /*15270*/  FSEL R94, R30, -INF , P5 ;  /* 0xff8000001e5e7808 */ /* 0x000fe20002800000 */
[--C-:B------:R-:W-:Y:S01]  /*15280*/  IMAD R30, R189, 0x100, R51.reuse ;  /* 0x00000100bd1e7824 */ /* 0x100fe200078e0233 */
[-C--:B------:R-:W-:Y:S01]  /*15290*/  ISETP.GE.AND P5, PT, R13, R185.reuse, PT ;  /* 0x000000b90d00720c */ /* 0x080fe20003fa6270 */
[--C-:B------:R-:W-:Y:S01]  /*152a0*/  IMAD R13, R189, 0x100, R51.reuse ;  /* 0x00000100bd0d7824 */ /* 0x100fe200078e0233 */
[-C--:B------:R-:W-:Y:S01]  /*152b0*/  ISETP.GE.AND P6, PT, R91, R185.reuse, PT ;  /* 0x000000b95b00720c */ /* 0x080fe20003fc6270 */
[----:B------:R-:W-:Y:S01]  /*152c0*/  VIADD R30, R30, 0x18 ;  /* 0x000000181e1e7836 */ /* 0x000fe20000000000 */
[----:B------:R-:W-:Y:S01]  /*152d0*/  FSEL R31, R161, -INF , !P4 ;  /* 0xff800000a11f7808 */ /* 0x000fe20006000000 */
[--C-:B------:R-:W-:Y:S01]  /*152e0*/  IMAD R91, R189, 0x100, R51.reuse ;  /* 0x00000100bd5b7824 */ /* 0x100fe200078e0233 */
[----:B------:R-:W-:Y:S01]  /*152f0*/  FSEL R40, R40, -INF , !P5 ;  /* 0xff80000028287808 */ /* 0x000fe20006800000 */
[----:B------:R-:W-:Y:S01]  /*15300*/  VIADD R13, R13, 0x19 ;  /* 0x000000190d0d7836 */ /* 0x000fe20000000000 */
[-C--:B------:R-:W-:Y:S01]  /*15310*/  ISETP.GE.AND P4, PT, R30, R185.reuse, PT ;  /* 0x000000b91e00720c */ /* 0x080fe20003f86270 */
[----:B------:R-:W-:Y:S01]  /*15320*/  VIADD R91, R91, 0x29 ;  /* 0x000000295b5b7836 */ /* 0x000fe20000000000 */
[----:B------:R-:W-:Y:S02]  /*15330*/  FSEL R30, R152, -INF , !P3 ;  /* 0xff800000981e7808 */ /* 0x000fe40005800000 */
[-C--:B------:R-:W-:Y:S02]  /*15340*/  ISETP.GE.AND P3, PT, R13, R185.reuse, PT ;  /* 0x000000b90d00720c */ /* 0x080fe40003f66270 */
[----:B------:R-:W-:Y:S02]  /*15350*/  FSEL R13, R153, -INF , !P2 ;  /* 0xff800000990d7808 */ /* 0x000fe40005000000 */
[-C--:B------:R-:W-:Y:S02]  /*15360*/  ISETP.GE.AND P5, PT, R15, R185.reuse, PT ;  /* 0x000000b90f00720c */ /* 0x080fe40003fa6270 */
[----:B------:R-:W-:Y:S02]  /*15370*/  FSEL R15, R25, -INF , !P4 ;  /* 0xff800000190f7808 */ /* 0x000fe40006000000 */
[-C--:B------:R-:W-:Y:S01]  /*15380*/  ISETP.GE.AND P2, PT, R96, R185.reuse, PT ;  /* 0x000000b96000720c */ /* 0x080fe20003f46270 */
[--C-:B------:R-:W-:Y:S01]  /*15390*/  IMAD R96, R189, 0x100, R51.reuse ;  /* 0x00000100bd607824 */ /* 0x100fe200078e0233 */
[-C--:B------:R-:W-:Y:S01]  /*153a0*/  ISETP.GE.AND P4, PT, R91, R185.reuse, PT ;  /* 0x000000b95b00720c */ /* 0x080fe20003f86270 */
[----:B------:R-:W-:Y:S01]  /*153b0*/  IMAD R91, R189, 0x100, R51 ;  /* 0x00000100bd5b7824 */ /* 0x000fe200078e0233 */
[----:B------:R-:W-:Y:S01]  /*153c0*/  FSEL R14, R14, -INF , !P3 ;  /* 0xff8000000e0e7808 */ /* 0x000fe20005800000 */
[----:B------:R-:W-:Y:S01]  /*153d0*/  VIADD R96, R96, 0x31 ;  /* 0x0000003160607836 */ /* 0x000fe20000000000 */
[-C--:B------:R-:W-:Y:S01]  /*153e0*/  ISETP.GE.AND P3, PT, R19, R185.reuse, PT ;  /* 0x000000b91300720c */ /* 0x080fe20003f66270 */
[----:B------:R-:W-:Y:S01]  /*153f0*/  VIADD R91, R91, 0x38 ;  /* 0x000000385b5b7836 */ /* 0x000fe20000000000 */
[----:B------:R-:W-:Y:S01]  /*15400*/  FSEL R19, R4, -INF , !P2 ;  /* 0xff80000004137808 */ /* 0x000fe20005000000 */
[----:B--2---:R-:W-:Y:S01]  /*15410*/  FMUL.FTZ R6, R21, R6 ;  /* 0x0000000615067220 */ /* 0x004fe20000410000 */
[----:B------:R-:W-:Y:S02]  /*15420*/  FMNMX3.FTZ R4, R148, R12, R31, !PT ;  /* 0x0000000c94047276 */ /* 0x000fe4000781001f */
[----:B------:R-:W-:Y:S02]  /*15430*/  FSEL R18, R18, -INF , !P6 ;  /* 0xff80000012127808 */ /* 0x000fe40007000000 */
[----:B------:R-:W-:Y:S01]  /*15440*/  FMNMX3.FTZ R4, R4, R30, R13, !PT ;  /* 0x0000001e04047276 */ /* 0x000fe2000781000d */
[----:B------:R-:W1:Y:S01]  /*15450*/  MUFU.EX2 R6, R6 ;  /* 0x0000000600067308 */ /* 0x000e620000000800 */
[----:B------:R-:W-:Y:S01]  /*15460*/  ISETP.GE.AND P6, PT, R91, R185, PT ;  /* 0x000000b95b00720c */ /* 0x000fe20003fc6270 */
[--C-:B------:R-:W-:Y:S01]  /*15470*/  IMAD R91, R189, 0x100, R51.reuse ;  /* 0x00000100bd5b7824 */ /* 0x100fe200078e0233 */
[----:B------:R-:W-:Y:S02]  /*15480*/  FMNMX3.FTZ R4, R4, R41, R40, !PT ;  /* 0x0000002904047276 */ /* 0x000fe40007810028 */
[----:B------:R-:W-:Y:S01]  /*15490*/  FSEL R222, R22, -INF , !P5 ;  /* 0xff80000016de7808 */ /* 0x000fe20006800000 */
[----:B------:R-:W-:Y:S01]  /*154a0*/  VIADD R91, R91, 0x40 ;  /* 0x000000405b5b7836 */ /* 0x000fe20000000000 */
[----:B------:R-:W-:Y:S02]  /*154b0*/  FMNMX3.FTZ R4, R4, R15, R14, !PT ;  /* 0x0000000f04047276 */ /* 0x000fe4000781000e */
[-C--:B------:R-:W-:Y:S02]  /*154c0*/  ISETP.GE.AND P5, PT, R131, R185.reuse, PT ;  /* 0x000000b98300720c */ /* 0x080fe40003fa6270 */
[----:B------:R-:W-:Y:S02]  /*154d0*/  FSEL R131, R23, -INF , !P4 ;  /* 0xff80000017837808 */ /* 0x000fe40006000000 */
[----:B------:R-:W-:Y:S02]  /*154e0*/  ISETP.GE.AND P2, PT, R96, R185, PT ;  /* 0x000000b96000720c */ /* 0x000fe40003f46270 */
[----:B------:R-:W-:Y:S02]  /*154f0*/  FMNMX3.FTZ R4, R4, R19, R18, !PT ;  /* 0x0000001304047276 */ /* 0x000fe40007810012 */
[-C--:B------:R-:W-:Y:S01]  /*15500*/  ISETP.GE.AND P4, PT, R91, R185.reuse, PT ;  /* 0x000000b95b00720c */ /* 0x080fe20003f86270 */
[----:B------:R-:W-:Y:S01]  /*15510*/  IMAD R91, R189, 0x100, R51 ;  /* 0x00000100bd5b7824 */ /* 0x000fe200078e0233 */
[----:B------:R-:W-:Y:S02]  /*15520*/  FSEL R219, R26, -INF , !P3 ;  /* 0xff8000001adb7808 */ /* 0x000fe40005800000 */
[-C--:B------:R-:W-:Y:S01]  /*15530*/  ISETP.GE.AND P3, PT, R218, R185.reuse, PT ;  /* 0x000000b9da00720c */ /* 0x080fe20003f66270 */
[----:B------:R-:W-:Y:S01]  /*15540*/  VIADD R91, R91, 0x50 ;  /* 0x000000505b5b7836 */ /* 0x000fe20000000000 */
[----:B------:R-:W-:Y:S02]  /*15550*/  FSEL R218, R27, -INF , !P2 ;  /* 0xff8000001bda7808 */ /* 0x000fe40005000000 */
[----:B------:R-:W-:Y:S02]  /*15560*/  FMNMX3.FTZ R4, R4, R222, R131, !PT ;  /* 0x000000de04047276 */ /* 0x000fe40007810083 */
[-C--:B------:R-:W-:Y:S02]  /*15570*/  ISETP.GE.AND P2, PT, R215, R185.reuse, PT ;  /* 0x000000b9d700720c */ /* 0x080fe40003f46270 */
[----:B------:R-:W-:Y:S02]  /*15580*/  FSEL R215, R95, -INF , !P6 ;  /* 0xff8000005fd77808 */ /* 0x000fe40007000000 */
[----:B------:R-:W-:Y:S02]  /*15590*/  ISETP.GE.AND P6, PT, R214, R185, PT ;  /* 0x000000b9d600720c */ /* 0x000fe40003fc6270 */
[----:B------:R-:W-:Y:S02]  /*155a0*/  FSEL R214, R199, -INF , !P5 ;  /* 0xff800000c7d67808 */ /* 0x000fe40006800000 */
[----:B------:R-:W-:Y:S02]  /*155b0*/  FMNMX3.FTZ R4, R4, R219, R218, !PT ;  /* 0x000000db04047276 */ /* 0x000fe400078100da */
[-C--:B------:R-:W-:Y:S01]  /*155c0*/  ISETP.GE.AND P5, PT, R91, R185.reuse, PT ;  /* 0x000000b95b00720c */ /* 0x080fe20003fa6270 */
[----:B------:R-:W-:Y:S01]  /*155d0*/  IMAD R91, R189, 0x100, R51 ;  /* 0x00000100bd5b7824 */ /* 0x000fe200078e0233 */
[----:B------:R-:W-:Y:S02]  /*155e0*/  FSEL R160, R160, -INF , !P4 ;  /* 0xff800000a0a07808 */ /* 0x000fe40006000000 */
[----:B------:R-:W-:Y:S01]  /*155f0*/  ISETP.GE.AND P4, PT, R211, R185, PT ;  /* 0x000000b9d300720c */ /* 0x000fe20003f86270 */
[----:B------:R-:W-:Y:S01]  /*15600*/  VIADD R91, R91, 0x59 ;  /* 0x000000595b5b7836 */ /* 0x000fe20000000000 */
[----:B------:R-:W-:Y:S02]  /*15610*/  FSEL R211, R163, -INF , !P3 ;  /* 0xff800000a3d37808 */ /* 0x000fe40005800000 */
[----:B------:R-:W-:Y:S02]  /*15620*/  FMNMX3.FTZ R4, R4, R215, R214, !PT ;  /* 0x000000d704047276 */ /* 0x000fe400078100d6 */
        /* <DEDUP_REMOVED lines=17> */
[----:B------:R-:W-:Y:S01]  /*15740*/  FMUL.FTZ R53, R21, R20 ;  /* 0x0000001415357220 */ /* 0x000fe20000410000 */
[----:B------:R-:W-:Y:S02]  /*15750*/  FMNMX3.FTZ R4, R4, R197, R168, !PT ;  /* 0x000000c504047276 */ /* 0x000fe400078100a8 */
[-C--:B------:R-:W-:Y:S02]  /*15760*/  ISETP.GE.AND P2, PT, R240, R185.reuse, PT ;  /* 0x000000b9f000720c */ /* 0x080fe40003f46270 */
[----:B------:R-:W-:Y:S02]  /*15770*/  FSEL R162, R54, -INF , !P4 ;  /* 0xff80000036a27808 */ /* 0x000fe40006000000 */
[----:B------:R-:W-:Y:S02]  /*15780*/  FSEL R161, R55, -INF , !P3 ;  /* 0xff80000037a17808 */ /* 0x000fe40005800000 */
[----:B------:R-:W-:Y:S02]  /*15790*/  ISETP.GE.AND P6, PT, R238, R185, PT ;  /* 0x000000b9ee00720c */ /* 0x000fe40003fc6270 */
        /* <DEDUP_REMOVED lines=31> */
[----:B------:R-:W-:Y:S02]  /*15990*/  FSEL R95, R35, -INF , !P4 ;  /* 0xff800000235f7808 */ /* 0x000fe40006000000 */
[-C--:B------:R-:W-:Y:S02]  /*159a0*/  ISETP.GE.AND P2, PT, R203, R185.reuse, PT ;  /* 0x000000b9cb00720c */ /* 0x080fe40003f46270 */
[----:B------:R-:W-:Y:S02]  /*159b0*/  FSEL R96, R82, -INF , !P5 ;  /* 0xff80000052607808 */ /* 0x000fe40006800000 */
[----:B------:R-:W-:Y:S02]  /*159c0*/  FMNMX3.FTZ R4, R4, R100, R99, !PT ;  /* 0x0000006404047276 */ /* 0x000fe40007810063 */
[-C--:B------:R-:W-:Y:S02]  /*159d0*/  ISETP.GE.AND P3, PT, R204, R185.reuse, PT ;  /* 0x000000b9cc00720c */ /* 0x080fe40003f66270 */
[----:B------:R-:W-:Y:S02]  /*159e0*/  FSEL R91, R34, -INF , !P2 ;  /* 0xff800000225b7808 */ /* 0x000fe40005000000 */
        /* <DEDUP_REMOVED lines=15> */
[----:B------:R-:W-:Y:S02]  /*15ae0*/  FMNMX3.FTZ R4, R4, R84, R83, !PT ;  /* 0x0000005404047276 */ /* 0x000fe40007810053 */
[-C--:B------:R-:W-:Y:S02]  /*15af0*/  ISETP.GE.AND P5, PT, R123, R185.reuse, PT ;  /* 0x000000b97b00720c */ /* 0x080fe40003fa6270 */
[----:B------:R-:W-:Y:S02]  /*15b00*/  FSEL R80, R80, -INF , !P2 ;  /* 0xff80000050507808 */ /* 0x000fe40005000000 */
[----:B------:R-:W-:Y:S02]  /*15b10*/  FSEL R79, R79, -INF , !P6 ;  /* 0xff8000004f4f7808 */ /* 0x000fe40007000000 */
        /* <DEDUP_REMOVED lines=22> */
[C---:B------:R-:W-:Y:S02]  /*15c80*/  ISETP.GE.AND P2, PT, R0.reuse, R186, PT ;  /* 0x000000ba0000720c */ /* 0x040fe40003f46270 */
[-C--:B------:R-:W-:Y:S02]  /*15c90*/  ISETP.GE.AND P6, PT, R0, R185.reuse, PT ;  /* 0x000000b90000720c */ /* 0x080fe40003fc6270 */
[-C--:B------:R-:W-:Y:S02]  /*15ca0*/  ISETP.GE.AND P4, PT, R106, R185.reuse, PT ;  /* 0x000000b96a00720c */ /* 0x080fe40003f86270 */
[-C--:B------:R-:W-:Y:S02]  /*15cb0*/  ISETP.GE.AND P5, PT, R107, R185.reuse, PT ;  /* 0x000000b96b00720c */ /* 0x080fe40003fa6270 */
[----:B------:R-:W-:Y:S02]  /*15cc0*/  FMNMX3.FTZ R0, R4, R64, R63, !PT ;  /* 0x0000004004007276 */ /* 0x000fe4000781003f */
[----:B------:R-:W-:Y:S02]  /*15cd0*/  FSEL R22, R101, -INF , P2 ;  /* 0xff80000065167808 */ /* 0x000fe40001000000 */
[----:B------:R-:W-:Y:S02]  /*15ce0*/  FSEL R55, R90, -INF , !P4 ;  /* 0xff8000005a377808 */ /* 0x000fe40006000000 */
[----:B------:R-:W-:Y:S02]  /*15cf0*/  ISETP.GE.AND P3, PT, R103, R185, PT ;  /* 0x000000b96700720c */ /* 0x000fe40003f66270 */
        /* <DEDUP_REMOVED lines=9> */
[----:B------:R-:W2:Y:S01]  /*15d90*/  SHFL.BFLY PT, R4, R0, 0x2, 0x1f ;  /* 0x0c401f0000047f89 */ /* 0x000ea200000e0000 */
[-CC-:B------:R-:W-:Y:S01]  /*15da0*/  FFMA.FTZ R94, R32, R21.reuse, -R53.reuse ;  /* 0x00000015205e7223 */ /* 0x180fe20000010835 */
[-CC-:B------:R-:W-:Y:S01]  /*15db0*/  FFMA.FTZ R111, R249, R21.reuse, -R53.reuse ;  /* 0x00000015f96f7223 */ /* 0x180fe20000010835 */
[-CC-:B------:R-:W-:Y:S01]  /*15dc0*/  FFMA.FTZ R106, R248, R21.reuse, -R53.reuse ;  /* 0x00000015f86a7223 */ /* 0x180fe20000010835 */
[----:B------:R-:W-:Y:S04]  /*15dd0*/  MUFU.EX2 R86, R86 ;  /* 0x0000005600567308 */ /* 0x000fe80000000800 */
[----:B------:R-:W-:Y:S01]  /*15de0*/  LDSM.16.MT88.4 R32, [R50+0x5000] ;  /* 0x005000003220783b */ /* 0x000fe20000004200 */
[-CC-:B------:R-:W-:Y:S01]  /*15df0*/  FFMA.FTZ R101, R37, R21.reuse, -R53.reuse ;  /* 0x0000001525657223 */ /* 0x180fe20000010835 */
[-CC-:B------:R-:W-:Y:S04]  /*15e00*/  FFMA.FTZ R98, R36, R21.reuse, -R53.reuse ;  /* 0x0000001524627223 */ /* 0x180fe80000010835 */
[----:B------:R-:W-:Y:S01]  /*15e10*/  MUFU.EX2 R111, R111 ;  /* 0x0000006f006f7308 */ /* 0x000fe20000000800 */
[-CC-:B------:R-:W-:Y:S01]  /*15e20*/  FFMA.FTZ R82, R24, R21.reuse, -R53.reuse ;  /* 0x0000001518527223 */ /* 0x180fe20000010835 */
[-CC-:B------:R-:W-:Y:S01]  /*15e30*/  FFMA.FTZ R27, R45, R21.reuse, -R53.reuse ;  /* 0x000000152d1b7223 */ /* 0x180fe20000010835 */
[-CC-:B------:R-:W-:Y:S07]  /*15e40*/  FFMA.FTZ R102, R44, R21.reuse, -R53.reuse ;  /* 0x000000152c667223 */ /* 0x180fee0000010835 */
[----:B------:R-:W-:Y:S01]  /*15e50*/  MUFU.EX2 R106, R106 ;  /* 0x0000006a006a7308 */ /* 0x000fe20000000800 */
[----:B------:R-:W-:Y:S01]  /*15e60*/  LDSM.16.MT88.4 R36, [R49] ;  /* 0x000000003124783b */ /* 0x000fe20000004200 */
        /* <DEDUP_REMOVED lines=10> */
[----:B--2---:R-:W-:Y:S01]  /*15f10*/  FMNMX.FTZ R4, R0, R4, !PT ;  /* 0x0000000400047209 */ /* 0x004fe20007810000 */
[-CC-:B------:R-:W-:Y:S01]  /*15f20*/  FFMA.FTZ R58, R8, R21.reuse, -R53.reuse ;  /* 0x00000015083a7223 */ /* 0x180fe20000010835 */
[-CC-:B------:R-:W-:Y:S01]  /*15f30*/  FFMA.FTZ R54, R7, R21.reuse, -R53.reuse ;  /* 0x0000001507367223 */ /* 0x180fe20000010835 */
[-CC-:B------:R-:W-:Y:S01]  /*15f40*/  FFMA.FTZ R247, R247, R21.reuse, -R53.reuse ;  /* 0x00000015f7f77223 */ /* 0x180fe20000010835 */
[-CC-:B------:R-:W-:Y:S01]  /*15f50*/  FFMA.FTZ R246, R246, R21.reuse, -R53.reuse ;  /* 0x00000015f6f67223 */ /* 0x180fe20000010835 */
[----:B------:R-:W2:Y:S01]  /*15f60*/  SHFL.BFLY PT, R0, R4, 0x1, 0x1f ;  /* 0x0c201f0004007f89 */ /* 0x000ea200000e0000 */
        /* <DEDUP_REMOVED lines=27> */
[----:B------:R-:W-:Y:S01]  /*16120*/  FSETP.NEU.FTZ.AND P0, PT, R0, -INF , PT ;  /* 0xff8000000000780b */ /* 0x000fe20003f1d000 */
[----:B------:R2:W3:Y:S01]  /*16130*/  MUFU.EX2 R28, R4 ;  /* 0x00000004001c7308 */ /* 0x0004e20000000800 */
[----:B------:R-:W-:Y:S01]  /*16140*/  FMUL.FTZ R52, R21, R0 ;  /* 0x0000000015347220 */ /* 0x000fe20000410000 */
[-CC-:B------:R-:W-:Y:S01]  /*16150*/  FFMA.FTZ R110, R121, R21.reuse, -R53.reuse ;  /* 0x00000015796e7223 */ /* 0x180fe20000010835 */
[-CC-:B------:R-:W-:Y:S07]  /*16160*/  FFMA.FTZ R109, R118, R21.reuse, -R53.reuse ;  /* 0x00000015766d7223 */ /* 0x180fee0000010835 */
[----:B------:R-:W4:Y:S01]  /*16170*/  MUFU.EX2 R112, R112 ;  /* 0x0000007000707308 */ /* 0x000f220000000800 */
        /* <DEDUP_REMOVED lines=9> */
[----:B--2---:R-:W-:Y:S01]  /*16210*/  FSEL R4, R0, RZ, P0 ;  /* 0x000000ff00047208 */ /* 0x004fe20000000000 */
[-C--:B------:R-:W-:Y:S01]  /*16220*/  FFMA.FTZ R107, R13, R21.reuse, -R52 ;  /* 0x000000150d6b7223 */ /* 0x080fe20000010834 */
[-CC-:B------:R-:W-:Y:S01]  /*16230*/  FFMA.FTZ R77, R77, R21.reuse, -R53.reuse ;  /* 0x000000154d4d7223 */ /* 0x180fe20000010835 */
[----:B------:R-:W-:Y:S01]  /*16240*/  MUFU.EX2 R115, R115 ;  /* 0x0000007300737308 */ /* 0x000fe20000000800 */
[-CC-:B------:R-:W-:Y:S01]  /*16250*/  FFMA.FTZ R73, R73, R21.reuse, -R53.reuse ;  /* 0x0000001549497223 */ /* 0x180fe20000010835 */
[----:B------:R-:W-:Y:S01]  /*16260*/  FADD.FTZ R4, -R4, R148 ;  /* 0x0000009404047221 */ /* 0x000fe20000010100 */
[-CC-:B------:R-:W-:Y:S07]  /*16270*/  FFMA.FTZ R69, R69, R21.reuse, -R53.reuse ;  /* 0x0000001545457223 */ /* 0x180fee0000010835 */
[----:B------:R-:W-:Y:S01]  /*16280*/  MUFU.EX2 R113, R113 ;  /* 0x0000007100717308 */ /* 0x000fe20000000800 */
[-CC-:B------:R-:W-:Y:S01]  /*16290*/  FFMA.FTZ R65, R65, R21.reuse, -R53.reuse ;  /* 0x0000001541417223 */ /* 0x180fe20000010835 */
[----:B------:R-:W-:Y:S01]  /*162a0*/  FMUL.FTZ R4, R21, R4 ;  /* 0x0000000415047220 */ /* 0x000fe20000410000 */
[-CC-:B------:R-:W-:Y:S07]  /*162b0*/  FFMA.FTZ R61, R61, R21.reuse, -R53.reuse ;  /* 0x000000153d3d7223 */ /* 0x180fee0000010835 */
[----:B------:R-:W-:Y:S01]  /*162c0*/  MUFU.EX2 R108, R108 ;  /* 0x0000006c006c7308 */ /* 0x000fe20000000800 */
[-CC-:B------:R-:W-:Y:S01]  /*162d0*/  FFMA.FTZ R57, R57, R21.reuse, -R53.reuse ;  /* 0x0000001539397223 */ /* 0x180fe20000010835 */
[-CC-:B------:R-:W-:Y:S01]  /*162e0*/  FFMA.FTZ R125, R41, R21.reuse, -R52.reuse ;  /* 0x00000015297d7223 */ /* 0x180fe20000010834 */
[-C--:B------:R-:W-:Y:S07]  /*162f0*/  FFMA.FTZ R130, R40, R21.reuse, -R52 ;  /* 0x0000001528827223 */ /* 0x080fee0000010834 */
[----:B------:R2:W5:Y:S01]  /*16300*/  MUFU.EX2 R24, R4 ;  /* 0x0000000400187308 */ /* 0x0005620000000800 */
[----:B------:R-:W-:Y:S01]  /*16310*/  FFMA.FTZ R53, R5, R21, -R53 ;  /* 0x0000001505357223 */ /* 0x000fe20000010835 */
[C---:B-1----:R-:W-:Y:S01]  /*16320*/  FMUL.FTZ R5, R6.reuse, R145 ;  /* 0x0000009106057220 */ /* 0x042fe20000410000 */
[C---:B------:R-:W-:Y:S07]  /*16330*/  FMUL.FTZ R8, R6.reuse, R140 ;  /* 0x0000008c06087220 */ /* 0x040fee0000410000 */
[----:B------:R-:W1:Y:S01]  /*16340*/  MUFU.EX2 R107, R107 ;  /* 0x0000006b006b7308 */ /* 0x000e620000000800 */
[C---:B------:R-:W-:Y:S01]  /*16350*/  FMUL.FTZ R9, R6.reuse, R141 ;  /* 0x0000008d06097220 */ /* 0x040fe20000410000 */
[C---:B------:R-:W-:Y:S01]  /*16360*/  FMUL.FTZ R12, R6.reuse, R136 ;  /* 0x00000088060c7220 */ /* 0x040fe20000410000 */
[C---:B------:R-:W-:Y:S01]  /*16370*/  FMUL.FTZ R13, R6.reuse, R137 ;  /* 0x00000089060d7220 */ /* 0x040fe20000410000 */
[C---:B------:R-:W-:Y:S01]  /*16380*/  FMUL.FTZ R16, R6.reuse, R132 ;  /* 0x0000008406107220 */ /* 0x040fe20000410000 */
[C---:B------:R-:W-:Y:S01]  /*16390*/  FMUL.FTZ R17, R6.reuse, R133 ;  /* 0x0000008506117220 */ /* 0x040fe20000410000 */
[----:B---3--:R-:W-:Y:S01]  /*163a0*/  FFMA.FTZ R195, R6, R195, R28 ;  /* 0x000000c306c37223 */ /* 0x008fe2000001001c */
[----:B------:R-:W3:Y:S01]  /*163b0*/  LDSM.16.MT88.4 R40, [R50+0x5400] ;  /* 0x005400003228783b */ /* 0x000ee20000004200 */
[----:B----4-:R-:W-:Y:S01]  /*163c0*/  F2FP.F16.F32.PACK_AB R28, R112, R28 ;  /* 0x0000001c701c723e */ /* 0x010fe200000000ff */
[--C-:B------:R-:W-:Y:S01]  /*163d0*/  FFMA.FTZ R129, R15, R21, -R52.reuse ;  /* 0x000000150f817223 */ /* 0x100fe20000010834 */
[----:B--2---:R-:W-:Y:S01]  /*163e0*/  FMUL.FTZ R4, R6, R144 ;  /* 0x0000009006047220 */ /* 0x004fe20000410000 */
[----:B------:R-:W-:Y:S01]  /*163f0*/  F2FP.F16.F32.PACK_AB R30, R106, R111 ;  /* 0x0000006f6a1e723e */ /* 0x000fe200000000ff */
[C---:B-----5:R-:W-:Y:S01]  /*16400*/  FMUL.FTZ R6, R24.reuse, R146 ;  /* 0x0000009218067220 */ /* 0x060fe20000410000 */
[----:B------:R-:W-:Y:S01]  /*16410*/  F2FP.F16.F32.PACK_AB R29, R113, R115 ;  /* 0x00000073711d723e */ /* 0x000fe200000000ff */
[C---:B------:R-:W-:Y:S01]  /*16420*/  FMUL.FTZ R7, R24.reuse, R147 ;  /* 0x0000009318077220 */ /* 0x040fe20000410000 */
[----:B-1----:R-:W-:Y:S01]  /*16430*/  F2FP.F16.F32.PACK_AB R31, R107, R108 ;  /* 0x0000006c6b1f723e */ /* 0x002fe200000000ff */
[----:B------:R-:W-:Y:S01]  /*16440*/  LDSM.16.MT88.4 R44, [R50+0x5800] ;  /* 0x00580000322c783b */ /* 0x000fe20000004200 */
[C---:B------:R-:W-:Y:S01]  /*16450*/  FMUL.FTZ R10, R24.reuse, R142 ;  /* 0x0000008e180a7220 */ /* 0x040fe20000410000 */
[C---:B------:R-:W-:Y:S01]  /*16460*/  FMUL.FTZ R11, R24.reuse, R143 ;  /* 0x0000008f180b7220 */ /* 0x040fe20000410000 */
[----:B------:R-:W-:Y:S01]  /*16470*/  FMUL.FTZ R15, R24, R139 ;  /* 0x0000008b180f7220 */ /* 0x000fe20000410000 */
[-CC-:B------:R-:W-:Y:S01]  /*16480*/  FFMA.FTZ R140, R214, R21.reuse, -R52.reuse ;  /* 0x00000015d68c7223 */ /* 0x180fe20000010834 */
[-CC-:B------:R-:W-:Y:S01]  /*16490*/  FFMA.FTZ R142, R208, R21.reuse, -R52.reuse ;  /* 0x00000015d08e7223 */ /* 0x180fe20000010834 */
[C---:B------:R-:W-:Y:S01]  /*164a0*/  HMMA.16816.F32 R4, R28.reuse, R32, R4 ;  /* 0x000000201c04723c */ /* 0x040fe20000001804 */
[----:B------:R-:W-:Y:S04]  /*164b0*/  MUFU.EX2 R159, R159 ;  /* 0x0000009f009f7308 */ /* 0x000fe80000000800 */
[-CC-:B------:R-:W-:Y:S06]  /*164c0*/  FFMA.FTZ R122, R14, R21.reuse, -R52.reuse ;  /* 0x000000150e7a7223 */ /* 0x180fec0000010834 */
[----:B------:R-:W-:Y:S01]  /*164d0*/  MUFU.EX2 R140, R140 ;  /* 0x0000008c008c7308 */ /* 0x000fe20000000800 */
[C---:B------:R-:W-:Y:S01]  /*164e0*/  FMUL.FTZ R14, R24.reuse, R138 ;  /* 0x0000008a180e7220 */ /* 0x040fe20000410000 */
[C---:B------:R-:W-:Y:S01]  /*164f0*/  HMMA.16816.F32 R8, R28.reuse, R34, R8 ;  /* 0x000000221c08723c */ /* 0x040fe20000001808 */
[----:B------:R-:W1:Y:S07]  /*16500*/  LDSM.16.MT88.4 R32, [R49+0x400] ;  /* 0x000400003120783b */ /* 0x000e6e0000004200 */
[----:B------:R-:W-:Y:S01]  /*16510*/  MUFU.EX2 R124, R247 ;  /* 0x000000f7007c7308 */ /* 0x000fe20000000800 */
[--C-:B------:R-:W-:Y:S01]  /*16520*/  FFMA.FTZ R128, R19, R21, -R52.reuse ;  /* 0x0000001513807223 */ /* 0x100fe20000010834 */
[----:B------:R-:W-:Y:S01]  /*16530*/  FMUL.FTZ R19, R24, R135 ;  /* 0x0000008718137220 */ /* 0x000fe20000410000 */
[-CC-:B------:R-:W-:Y:S07]  /*16540*/  FFMA.FTZ R121, R18, R21.reuse, -R52.reuse ;  /* 0x0000001512797223 */ /* 0x180fee0000010834 */
[----:B------:R-:W2:Y:S01]  /*16550*/  MUFU.EX2 R118, R246 ;  /* 0x000000f600767308 */ /* 0x000ea20000000800 */
[----:B------:R-:W-:Y:S01]  /*16560*/  FMUL.FTZ R18, R24, R134 ;  /* 0x0000008618127220 */ /* 0x000fe20000410000 */
[C---:B------:R-:W-:Y:S08]  /*16570*/  HMMA.16816.F32 R12, R28.reuse, R36, R12 ;  /* 0x000000241c0c723c */ /* 0x040ff0000000180c */
[----:B------:R-:W-:Y:S01]  /*16580*/  MUFU.EX2 R125, R125 ;  /* 0x0000007d007d7308 */ /* 0x000fe20000000800 */
[-CC-:B------:R-:W-:Y:S01]  /*16590*/  FFMA.FTZ R135, R218, R21.reuse, -R52.reuse ;  /* 0x00000015da877223 */ /* 0x180fe20000010834 */
[-CC-:B------:R-:W-:Y:S01]  /*165a0*/  FFMA.FTZ R137, R215, R21.reuse, -R52.reuse ;  /* 0x00000015d7897223 */ /* 0x180fe20000010834 */
[-CC-:B------:R-:W-:Y:S07]  /*165b0*/  FFMA.FTZ R148, R206, R21.reuse, -R52.reuse ;  /* 0x00000015ce947223 */ /* 0x180fee0000010834 */
[----:B------:R-:W4:Y:S01]  /*165c0*/  MUFU.EX2 R130, R130 ;  /* 0x0000008200827308 */ /* 0x000f220000000800 */
[-CC-:B------:R-:W-:Y:S01]  /*165d0*/  FFMA.FTZ R26, R26, R21.reuse, -R52.reuse ;  /* 0x000000151a1a7223 */ /* 0x180fe20000010834 */
[----:B------:R-:W-:Y:S01]  /*165e0*/  HMMA.16816.F32 R16, R28, R38, R16 ;  /* 0x000000261c10723c */ /* 0x000fe20000001810 */
[----:B------:R-:W5:Y:S07]  /*165f0*/  LDSM.16.MT88.4 R36, [R49+0x800] ;  /* 0x000800003124783b */ /* 0x000f6e0000004200 */
[----:B------:R-:W-:Y:S01]  /*16600*/  MUFU.EX2 R117, R117 ;  /* 0x0000007500757308 */ /* 0x000fe20000000800 */
[-CC-:B------:R-:W-:Y:S01]  /*16610*/  FFMA.FTZ R133, R131, R21.reuse, -R52.reuse ;  /* 0x0000001583857223 */ /* 0x180fe20000010834 */
[----:B--2---:R-:W-:Y:S01]  /*16620*/  F2FP.F16.F32.PACK_AB R28, R118, R124 ;  /* 0x0000007c761c723e */ /* 0x004fe200000000ff */
[-CC-:B------:R-:W-:Y:S07]  /*16630*/  FFMA.FTZ R222, R222, R21.reuse, -R52.reuse ;  /* 0x00000015dede7223 */ /* 0x180fee0000010834 */
[----:B------:R-:W2:Y:S01]  /*16640*/  MUFU.EX2 R120, R120 ;  /* 0x0000007800787308 */ /* 0x000ea20000000800 */
[----:B------:R-:W-:Y:S01]  /*16650*/  FFMA.FTZ R115, R24, R194, R115 ;  /* 0x000000c218737223 */ /* 0x000fe20000010073 */
[-CC-:B------:R-:W-:Y:S01]  /*16660*/  FFMA.FTZ R143, R219, R21.reuse, -R52.reuse ;  /* 0x00000015db8f7223 */ /* 0x180fe20000010834 */
[-CC-:B------:R-:W-:Y:S07]  /*16670*/  FFMA.FTZ R145, R160, R21.reuse, -R52.reuse ;  /* 0x00000015a0917223 */ /* 0x180fee0000010834 */
[----:B------:R-:W-:Y:S01]  /*16680*/  MUFU.EX2 R129, R129 ;  /* 0x0000008100817308 */ /* 0x000fe20000000800 */
[--C-:B------:R-:W-:Y:S01]  /*16690*/  FFMA.FTZ R141, R211, R21, -R52.reuse ;  /* 0x00000015d38d7223 */ /* 0x100fe20000010834 */
[----:B----4-:R-:W-:Y:S01]  /*166a0*/  F2FP.F16.F32.PACK_AB R29, R130, R125 ;  /* 0x0000007d821d723e */ /* 0x010fe200000000ff */
[-CC-:B------:R-:W-:Y:S07]  /*166b0*/  FFMA.FTZ R206, R200, R21.reuse, -R52.reuse ;  /* 0x00000015c8ce7223 */ /* 0x180fee0000010834 */
[----:B------:R-:W4:Y:S01]  /*166c0*/  MUFU.EX2 R122, R122 ;  /* 0x0000007a007a7308 */ /* 0x000f220000000800 */
        /* <DEDUP_REMOVED lines=13> */
[----:B----4-:R-:W-:Y:S01]  /*167a0*/  F2FP.F16.F32.PACK_AB R31, R122, R129 ;  /* 0x000000817a1f723e */ /* 0x010fe200000000ff */
[-CC-:B------:R-:W-:Y:S07]  /*167b0*/  FFMA.FTZ R104, R104, R21.reuse, -R52.reuse ;  /* 0x0000001568687223 */ /* 0x180fee0000010834 */
[----:B------:R-:W-:Y:S01]  /*167c0*/  MUFU.EX2 R142, R142 ;  /* 0x0000008e008e7308 */ /* 0x000fe20000000800 */
[-CC-:B------:R-:W-:Y:S01]  /*167d0*/  FFMA.FTZ R100, R100, R21.reuse, -R52.reuse ;  /* 0x0000001564647223 */ /* 0x180fe20000010834 */
[-CC-:B------:R-:W-:Y:S01]  /*167e0*/  FFMA.FTZ R96, R96, R21.reuse, -R52.reuse ;  /* 0x0000001560607223 */ /* 0x180fe20000010834 */
[-CC-:B------:R-:W-:Y:S07]  /*167f0*/  FFMA.FTZ R95, R95, R21.reuse, -R52.reuse ;  /* 0x000000155f5f7223 */ /* 0x180fee0000010834 */
[----:B------:R-:W-:Y:S01]  /*16800*/  MUFU.EX2 R135, R135 ;  /* 0x0000008700877308 */ /* 0x000fe20000000800 */
[C---:B---3--:R-:W-:Y:S09]  /*16810*/  HMMA.16816.F32 R4, R28.reuse, R40, R4 ;  /* 0x000000281c04723c */ /* 0x048ff20000001804 */
[----:B------:R-:W-:Y:S01]  /*16820*/  MUFU.EX2 R137, R137 ;  /* 0x0000008900897308 */ /* 0x000fe20000000800 */
[-CC-:B------:R-:W-:Y:S01]  /*16830*/  FFMA.FTZ R92, R92, R21.reuse, -R52.reuse ;  /* 0x000000155c5c7223 */ /* 0x180fe20000010834 */
[-CC-:B------:R-:W-:Y:S01]  /*16840*/  FFMA.FTZ R91, R91, R21.reuse, -R52.reuse ;  /* 0x000000155b5b7223 */ /* 0x180fe20000010834 */
[-CC-:B------:R-:W-:Y:S07]  /*16850*/  FFMA.FTZ R88, R88, R21.reuse, -R52.reuse ;  /* 0x0000001558587223 */ /* 0x180fee0000010834 */
[----:B------:R-:W-:Y:S01]  /*16860*/  MUFU.EX2 R148, R148 ;  /* 0x0000009400947308 */ /* 0x000fe20000000800 */
[C---:B------:R-:W-:Y:S01]  /*16870*/  HMMA.16816.F32 R8, R28.reuse, R42, R8 ;  /* 0x0000002a1c08723c */ /* 0x040fe20000001808 */
[----:B------:R-:W-:Y:S08]  /*16880*/  LDSM.16.MT88.4 R40, [R49+0xc00] ;  /* 0x000c00003128783b */ /* 0x000ff00000004200 */
[----:B------:R-:W3:Y:S01]  /*16890*/  MUFU.EX2 R121, R121 ;  /* 0x0000007900797308 */ /* 0x000ee20000000800 */
[-CC-:B------:R-:W-:Y:S01]  /*168a0*/  FFMA.FTZ R87, R87, R21.reuse, -R52.reuse ;  /* 0x0000001557577223 */ /* 0x180fe20000010834 */
[-CC-:B------:R-:W-:Y:S01]  /*168b0*/  FFMA.FTZ R84, R84, R21.reuse, -R52.reuse ;  /* 0x0000001554547223 */ /* 0x180fe20000010834 */
[-CC-:B------:R-:W-:Y:S07]  /*168c0*/  FFMA.FTZ R80, R80, R21.reuse, -R52.reuse ;  /* 0x0000001550507223 */ /* 0x180fee0000010834 */
[----:B------:R-:W-:Y:S01]  /*168d0*/  MUFU.EX2 R123, R123 ;  /* 0x0000007b007b7308 */ /* 0x000fe20000000800 */
[C---:B-1----:R-:W-:Y:S09]  /*168e0*/  HMMA.16816.F32 R12, R28.reuse, R32, R12 ;  /* 0x000000201c0c723c */ /* 0x042ff2000000180c */
[----:B------:R-:W1:Y:S01]  /*168f0*/  MUFU.EX2 R132, R223 ;  /* 0x000000df00847308 */ /* 0x000e620000000800 */
[-CC-:B------:R-:W-:Y:S01]  /*16900*/  FFMA.FTZ R79, R79, R21.reuse, -R52.reuse ;  /* 0x000000154f4f7223 */ /* 0x180fe20000010834 */
[-CC-:B------:R-:W-:Y:S01]  /*16910*/  FFMA.FTZ R75, R75, R21.reuse, -R52.reuse ;  /* 0x000000154b4b7223 */ /* 0x180fe20000010834 */
[--C-:B------:R-:W-:Y:S07]  /*16920*/  FFMA.FTZ R67, R67, R21, -R52.reuse ;  /* 0x0000001543437223 */ /* 0x100fee0000010834 */
[----:B------:R-:W-:Y:S01]  /*16930*/  MUFU.EX2 R131, R222 ;  /* 0x000000de00837308 */ /* 0x000fe20000000800 */
[----:B------:R-:W-:Y:S01]  /*16940*/  HMMA.16816.F32 R16, R28, R34, R16 ;  /* 0x000000221c10723c */ /* 0x000fe20000001810 */
[----:B------:R-:W4:Y:S08]  /*16950*/  LDSM.16.MT88.4 R32, [R50+0x5c00] ;  /* 0x005c00003220783b */ /* 0x000f300000004200 */
[----:B------:R-:W5:Y:S01]  /*16960*/  MUFU.EX2 R133, R133 ;  /* 0x0000008500857308 */ /* 0x000f620000000800 */
[----:B--2---:R-:W-:Y:S01]  /*16970*/  F2FP.F16.F32.PACK_AB R28, R127, R116 ;  /* 0x000000747f1c723e */ /* 0x004fe200000000ff */
[----:B------:R-:W-:Y:S01]  /*16980*/  FADD.FTZ R115, R113, R115 ;  /* 0x0000007371737221 */ /* 0x000fe20000010000 */
[----:B---3--:R-:W-:Y:S07]  /*16990*/  F2FP.F16.F32.PACK_AB R29, R121, R128 ;  /* 0x00000080791d723e */ /* 0x008fee00000000ff */
[----:B------:R-:W-:Y:S01]  /*169a0*/  MUFU.EX2 R139, R221 ;  /* 0x000000dd008b7308 */ /* 0x000fe20000000800 */
[----:B------:R-:W-:Y:S01]  /*169b0*/  FADD.FTZ R195, R112, R195 ;  /* 0x000000c370c37221 */ /* 0x000fe20000010000 */
[----:B-1----:R-:W-:Y:S01]  /*169c0*/  F2FP.F16.F32.PACK_AB R30, R132, R123 ;  /* 0x0000007b841e723e */ /* 0x002fe200000000ff */
[----:B------:R-:W-:Y:S07]  /*169d0*/  FADD.FTZ R115, R108, R115 ;  /* 0x000000736c737221 */ /* 0x000fee0000010000 */
[----:B------:R-:W1:Y:S01]  /*169e0*/  MUFU.EX2 R136, R220 ;  /* 0x000000dc00887308 */ /* 0x000e620000000800 */
[----:B------:R-:W-:Y:S01]  /*169f0*/  FADD.FTZ R111, R111, R195 ;  /* 0x000000c36f6f7221 */ /* 0x000fe20000010000 */
[--C-:B------:R-:W-:Y:S01]  /*16a00*/  FFMA.FTZ R60, R60, R21, -R52.reuse ;  /* 0x000000153c3c7223 */ /* 0x100fe20000010834 */
[----:B------:R-:W-:Y:S07]  /*16a10*/  FADD.FTZ R107, R107, R115 ;  /* 0x000000736b6b7221 */ /* 0x000fee0000010000 */
[----:B------:R-:W2:Y:S01]  /*16a20*/  MUFU.EX2 R143, R143 ;  /* 0x0000008f008f7308 */ /* 0x000ea20000000800 */
[----:B------:R-:W-:Y:S01]  /*16a30*/  FADD.FTZ R111, R106, R111 ;  /* 0x0000006f6a6f7221 */ /* 0x000fe20000010000 */
[----:B-----5:R-:W-:Y:S01]  /*16a40*/  F2FP.F16.F32.PACK_AB R31, R133, R131 ;  /* 0x00000083851f723e */ /* 0x020fe200000000ff */
[----:B------:R-:W-:Y:S07]  /*16a50*/  FADD.FTZ R107, R125, R107 ;  /* 0x0000006b7d6b7221 */ /* 0x000fee0000010000 */
        /* <DEDUP_REMOVED lines=8> */
[----:B------:R-:W-:Y:S01]  /*16ae0*/  FADD.FTZ R118, R118, R124 ;  /* 0x0000007c76767221 */ /* 0x000fe20000010000 */
[-C--:B------:R-:W-:Y:S07]  /*16af0*/  FFMA.FTZ R56, R56, R21.reuse, -R52 ;  /* 0x0000001538387223 */ /* 0x080fee0000010834 */
[----:B------:R-:W-:Y:S01]  /*16b00*/  MUFU.EX2 R138, R217 ;  /* 0x000000d9008a7308 */ /* 0x000fe20000000800 */
[C---:B------:R-:W-:Y:S01]  /*16b10*/  HMMA.16816.F32 R8, R28.reuse, R46, R8 ;  /* 0x0000002e1c08723c */ /* 0x040fe20000001808 */
[----:B------:R-:W-:Y:S08]  /*16b20*/  LDSM.16.MT88.4 R44, [R50+0x6800] ;  /* 0x00680000322c783b */ /* 0x000ff00000004200 */
[----:B------:R-:W3:Y:S01]  /*16b30*/  MUFU.EX2 R134, R216 ;  /* 0x000000d800867308 */ /* 0x000ee20000000800 */
[----:B------:R-:W-:Y:S01]  /*16b40*/  FADD.FTZ R122, R122, R130 ;  /* 0x000000827a7a7221 */ /* 0x000fe20000010000 */
[----:B------:R-:W-:Y:S01]  /*16b50*/  FADD.FTZ R118, R117, R118 ;  /* 0x0000007675767221 */ /* 0x000fe20000010000 */
[----:B------:R-:W-:Y:S07]  /*16b60*/  FFMA.FTZ R23, R23, R21, -R52 ;  /* 0x0000001517177223 */ /* 0x000fee0000010834 */
[----:B------:R-:W-:Y:S01]  /*16b70*/  MUFU.EX2 R160, R213 ;  /* 0x000000d500a07308 */ /* 0x000fe20000000800 */
[C---:B------:R-:W-:Y:S09]  /*16b80*/  HMMA.16816.F32 R12, R28.reuse, R36, R12 ;  /* 0x000000241c0c723c */ /* 0x040ff2000000180c */
[----:B------:R-:W-:Y:S01]  /*16b90*/  MUFU.EX2 R146, R212 ;  /* 0x000000d400927308 */ /* 0x000fe20000000800 */
[----:B------:R-:W-:Y:S01]  /*16ba0*/  FADD.FTZ R122, R128, R122 ;  /* 0x0000007a807a7221 */ /* 0x000fe20000010000 */
[----:B------:R-:W-:Y:S01]  /*16bb0*/  FADD.FTZ R120, R120, R118 ;  /* 0x0000007678787221 */ /* 0x000fe20000010000 */
[----:B------:R-:W-:Y:S07]  /*16bc0*/  ISETP.GT.AND P0, PT, R189, R172, PT ;  /* 0x000000acbd00720c */ /* 0x000fee0003f04270 */
[----:B------:R-:W5:Y:S01]  /*16bd0*/  MUFU.EX2 R145, R145 ;  /* 0x0000009100917308 */ /* 0x000f620000000800 */
[----:B------:R-:W-:Y:S01]  /*16be0*/  HMMA.16816.F32 R16, R28, R38, R16 ;  /* 0x000000261c10723c */ /* 0x000fe20000001810 */
[----:B------:R-:W5:Y:S02]  /*16bf0*/  LDSM.16.MT88.4 R36, [R50+0x6000] ;  /* 0x006000003224783b */ /* 0x000f640000004200 */
[----:B------:R-:W-:Y:S06]  /*16c00*/  F2FP.F16.F32.PACK_AB R31, R140, R137 ;  /* 0x000000898c1f723e */ /* 0x000fec00000000ff */
[----:B------:R-:W5:Y:S01]  /*16c10*/  MUFU.EX2 R141, R141 ;  /* 0x0000008d008d7308 */ /* 0x000f620000000800 */
[----:B-1----:R-:W-:Y:S01]  /*16c20*/  F2FP.F16.F32.PACK_AB R28, R136, R139 ;  /* 0x0000008b881c723e */ /* 0x002fe200000000ff */
[----:B------:R-:W-:Y:S01]  /*16c30*/  FADD.FTZ R122, R121, R122 ;  /* 0x0000007a797a7221 */ /* 0x000fe20000010000 */
[----:B--2---:R-:W-:Y:S07]  /*16c40*/  F2FP.F16.F32.PACK_AB R29, R135, R143 ;  /* 0x0000008f871d723e */ /* 0x004fee00000000ff */
[----:B------:R-:W-:Y:S01]  /*16c50*/  MUFU.EX2 R147, R210 ;  /* 0x000000d200937308 */ /* 0x000fe20000000800 */
[----:B---3--:R-:W-:Y:S01]  /*16c60*/  F2FP.F16.F32.PACK_AB R30, R134, R138 ;  /* 0x0000008a861e723e */ /* 0x008fe200000000ff */
[----:B------:R-:W-:Y:S01]  /*16c70*/  FADD.FTZ R131, R131, R122 ;  /* 0x0000007a83837221 */ /* 0x000fe20000010000 */
[----:B------:R-:W-:Y:S07]  /*16c80*/  FADD.FTZ R120, R116, R120 ;  /* 0x0000007874787221 */ /* 0x000fee0000010000 */
[----:B------:R-:W1:Y:S01]  /*16c90*/  MUFU.EX2 R144, R209 ;  /* 0x000000d100907308 */ /* 0x000e620000000800 */
[----:B------:R-:W-:Y:S02]  /*16ca0*/  VIADD R189, R189, 0xffffffff ;  /* 0xffffffffbdbd7836 */ /* 0x000fe40000000000 */
[----:B------:R-:W-:Y:S01]  /*16cb0*/  FADD.FTZ R131, R133, R131 ;  /* 0x0000008385837221 */ /* 0x000fe20000010000 */
[----:B------:R-:W-:Y:S01]  /*16cc0*/  FADD.FTZ R127, R127, R120 ;  /* 0x000000787f7f7221 */ /* 0x000fe20000010000 */
[C---:B----4-:R-:W-:Y:S05]  /*16cd0*/  HMMA.16816.F32 R4, R28.reuse, R32, R4 ;  /* 0x000000201c04723c */ /* 0x050fea0000001804 */
[----:B------:R2:W-:Y:S01]  /*16ce0*/  MUFU.EX2 R167, R203 ;  /* 0x000000cb00a77308 */ /* 0x0005e20000000800 */
[----:B------:R-:W-:Y:S01]  /*16cf0*/  FADD.FTZ R143, R143, R131 ;  /* 0x000000838f8f7221 */ /* 0x000fe20000010000 */
[----:B------:R-:W-:Y:S08]  /*16d00*/  FADD.FTZ R127, R123, R127 ;  /* 0x0000007f7b7f7221 */ /* 0x000ff00000010000 */
[----:B------:R-:W-:Y:S01]  /*16d10*/  MUFU.EX2 R198, R198 ;  /* 0x000000c600c67308 */ /* 0x000fe20000000800 */
[----:B------:R-:W-:Y:S01]  /*16d20*/  FADD.FTZ R143, R135, R143 ;  /* 0x0000008f878f7221 */ /* 0x000fe20000010000 */
[C---:B------:R-:W-:Y:S01]  /*16d30*/  HMMA.16816.F32 R8, R28.reuse, R34, R8 ;  /* 0x000000221c08723c */ /* 0x040fe20000001808 */
[----:B------:R-:W3:Y:S07]  /*16d40*/  LDSM.16.MT88.4 R32, [R49+0x1000] ;  /* 0x001000003120783b */ /* 0x000eee0000004200 */
[----:B------:R-:W-:Y:S01]  /*16d50*/  MUFU.EX2 R202, R202 ;  /* 0x000000ca00ca7308 */ /* 0x000fe20000000800 */
[----:B------:R-:W-:Y:S01]  /*16d60*/  FADD.FTZ R137, R137, R143 ;  /* 0x0000008f89897221 */ /* 0x000fe20000010000 */
[----:B------:R-:W-:Y:S08]  /*16d70*/  FADD.FTZ R132, R132, R127 ;  /* 0x0000007f84847221 */ /* 0x000ff00000010000 */
[----:B------:R-:W4:Y:S01]  /*16d80*/  MUFU.EX2 R206, R206 ;  /* 0x000000ce00ce7308 */ /* 0x000f220000000800 */
[----:B------:R-:W-:Y:S01]  /*16d90*/  FADD.FTZ R137, R140, R137 ;  /* 0x000000898c897221 */ /* 0x000fe20000010000 */
[C---:B------:R-:W-:Y:S08]  /*16da0*/  HMMA.16816.F32 R12, R28.reuse, R40, R12 ;  /* 0x000000281c0c723c */ /* 0x040ff0000000180c */
[----:B------:R-:W3:Y:S01]  /*16db0*/  MUFU.EX2 R200, R200 ;  /* 0x000000c800c87308 */ /* 0x000ee20000000800 */
[----:B-----5:R-:W-:Y:S01]  /*16dc0*/  FADD.FTZ R137, R145, R137 ;  /* 0x0000008991897221 */ /* 0x020fe20000010000 */
[----:B--2---:R-:W-:Y:S01]  /*16dd0*/  FFMA.FTZ R203, R197, R21, -R52 ;  /* 0x00000015c5cb7223 */ /* 0x004fe20000010834 */
[----:B------:R-:W-:Y:S07]  /*16de0*/  FADD.FTZ R139, R139, R132 ;  /* 0x000000848b8b7221 */ /* 0x000fee0000010000 */
[----:B------:R-:W2:Y:S01]  /*16df0*/  MUFU.EX2 R204, R204 ;  /* 0x000000cc00cc7308 */ /* 0x000ea20000000800 */
[----:B------:R-:W-:Y:S01]  /*16e00*/  HMMA.16816.F32 R16, R28, R42, R16 ;  /* 0x0000002a1c10723c */ /* 0x000fe20000001810 */
[----:B------:R-:W5:Y:S08]  /*16e10*/  LDSM.16.MT88.4 R40, [R50+0x6400] ;  /* 0x006400003228783b */ /* 0x000f700000004200 */
[----:B------:R-:W-:Y:S01]  /*16e20*/  MUFU.EX2 R203, R203 ;  /* 0x000000cb00cb7308 */ /* 0x000fe20000000800 */
[----:B------:R-:W-:Y:S01]  /*16e30*/  F2FP.F16.F32.PACK_AB R31, R148, R142 ;  /* 0x0000008e941f723e */ /* 0x000fe200000000ff */
[----:B------:R-:W-:Y:S01]  /*16e40*/  FADD.FTZ R139, R136, R139 ;  /* 0x0000008b888b7221 */ /* 0x000fe20000010000 */
[----:B------:R-:W-:Y:S07]  /*16e50*/  F2FP.F16.F32.PACK_AB R28, R146, R160 ;  /* 0x000000a0921c723e */ /* 0x000fee00000000ff */
[----:B------:R-:W2:Y:S01]  /*16e60*/  MUFU.EX2 R168, R168 ;  /* 0x000000a800a87308 */ /* 0x000ea20000000800 */
[C---:B------:R-:W-:Y:S01]  /*16e70*/  F2FP.F16.F32.PACK_AB R29, R141.reuse, R145 ;  /* 0x000000918d1d723e */ /* 0x040fe200000000ff */
        /* <DEDUP_REMOVED lines=9> */
[----:B------:R-:W-:Y:S01]  /*16f10*/  FADD.FTZ R148, R148, R141 ;  /* 0x0000008d94947221 */ /* 0x000fe20000010000 */
[----:B------:R-:W-:Y:S01]  /*16f20*/  FADD.FTZ R160, R160, R138 ;  /* 0x0000008aa0a07221 */ /* 0x000fe20000010000 */
[----:B------:R-:W-:Y:S07]  /*16f30*/  LDSM.16.MT88.4 R140, [R50+0x8c00] ;  /* 0x008c0000328c783b */ /* 0x000fee0000004200 */
[----:B------:R-:W-:Y:S01]  /*16f40*/  MUFU.EX2 R163, R163 ;  /* 0x000000a300a37308 */ /* 0x000fe20000000800 */
[----:B----4-:R-:W-:Y:S01]  /*16f50*/  FADD.FTZ R148, R206, R148 ;  /* 0x00000094ce947221 */ /* 0x010fe20000010000 */
[C---:B------:R-:W-:Y:S08]  /*16f60*/  HMMA.16816.F32 R8, R28.reuse, R38, R8 ;  /* 0x000000261c08723c */ /* 0x040ff00000001808 */
[----:B------:R-:W-:Y:S01]  /*16f70*/  MUFU.EX2 R205, R205 ;  /* 0x000000cd00cd7308 */ /* 0x000fe20000000800 */
[----:B------:R-:W-:Y:S01]  /*16f80*/  FADD.FTZ R160, R146, R160 ;  /* 0x000000a092a07221 */ /* 0x000fe20000010000 */
[----:B------:R-:W1:Y:S08]  /*16f90*/  LDSM.16.MT88.4 R36, [R49+0x1400] ;  /* 0x001400003124783b */ /* 0x000e700000004200 */
[----:B------:R-:W-:Y:S01]  /*16fa0*/  MUFU.EX2 R196, R196 ;  /* 0x000000c400c47308 */ /* 0x000fe20000000800 */
[----:B------:R-:W-:Y:S01]  /*16fb0*/  FADD.FTZ R147, R147, R160 ;  /* 0x000000a093937221 */ /* 0x000fe20000010000 */
[C---:B---3--:R-:W-:Y:S08]  /*16fc0*/  HMMA.16816.F32 R12, R28.reuse, R32, R12 ;  /* 0x000000201c0c723c */ /* 0x048ff0000000180c */
[----:B------:R-:W-:Y:S01]  /*16fd0*/  MUFU.EX2 R162, R162 ;  /* 0x000000a200a27308 */ /* 0x000fe20000000800 */
[----:B------:R-:W-:Y:S09]  /*16fe0*/  FADD.FTZ R144, R144, R147 ;  /* 0x0000009390907221 */ /* 0x000ff20000010000 */
[----:B------:R-:W-:Y:S01]  /*16ff0*/  MUFU.EX2 R161, R161 ;  /* 0x000000a100a17308 */ /* 0x000fe20000000800 */
[----:B------:R-:W-:Y:S01]  /*17000*/  FADD.FTZ R144, R198, R144 ;  /* 0x00000090c6907221 */ /* 0x000fe20000010000 */
[----:B------:R-:W-:Y:S01]  /*17010*/  HMMA.16816.F32 R16, R28, R34, R16 ;  /* 0x000000221c10723c */ /* 0x000fe20000001810 */
[----:B------:R-:W3:Y:S07]  /*17020*/  LDSM.16.MT88.4 R32, [R49+0x1800] ;  /* 0x001800003120783b */ /* 0x000eee0000004200 */
[----:B------:R-:W-:Y:S01]  /*17030*/  MUFU.EX2 R149, R149 ;  /* 0x0000009500957308 */ /* 0x000fe20000000800 */
[C---:B------:R-:W-:Y:S01]  /*17040*/  F2FP.F16.F32.PACK_AB R28, R202.reuse, R198 ;  /* 0x000000c6ca1c723e */ /* 0x040fe200000000ff */
[----:B------:R-:W-:Y:S01]  /*17050*/  FADD.FTZ R202, R202, R144 ;  /* 0x00000090caca7221 */ /* 0x000fe20000010000 */
[----:B------:R-:W-:Y:S07]  /*17060*/  F2FP.F16.F32.PACK_AB R29, R200, R206 ;  /* 0x000000cec81d723e */ /* 0x000fee00000000ff */
[----:B------:R-:W4:Y:S01]  /*17070*/  MUFU.EX2 R126, R126 ;  /* 0x0000007e007e7308 */ /* 0x000f220000000800 */
[----:B--2---:R-:W-:Y:S01]  /*17080*/  F2FP.F16.F32.PACK_AB R30, R204, R167 ;  /* 0x000000a7cc1e723e */ /* 0x004fe200000000ff */
[----:B------:R-:W-:Y:S01]  /*17090*/  FADD.FTZ R200, R200, R148 ;  /* 0x00000094c8c87221 */ /* 0x000fe20000010000 */
[----:B------:R-:W-:Y:S07]  /*170a0*/  F2FP.F16.F32.PACK_AB R31, R168, R203 ;  /* 0x000000cba81f723e */ /* 0x000fee00000000ff */
[----:B------:R-:W-:Y:S01]  /*170b0*/  MUFU.EX2 R119, R119 ;  /* 0x0000007700777308 */ /* 0x000fe20000000800 */
[----:B------:R-:W-:Y:S01]  /*170c0*/  FADD.FTZ R202, R167, R202 ;  /* 0x000000caa7ca7221 */ /* 0x000fe20000010000 */
[----:B------:R-:W-:Y:S01]  /*170d0*/  FADD.FTZ R200, R203, R200 ;  /* 0x000000c8cbc87221 */ /* 0x000fe20000010000 */
[----:B------:R-:W-:Y:S07]  /*170e0*/  IMAD.MOV.U32 R148, RZ, RZ, R0 ;  /* 0x000000ffff947224 */ /* 0x000fee00078e0000 */
[----:B------:R-:W-:Y:S01]  /*170f0*/  MUFU.EX2 R114, R114 ;  /* 0x0000007200727308 */ /* 0x000fe20000000800 */
[----:B------:R-:W-:Y:S01]  /*17100*/  FADD.FTZ R204, R204, R202 ;  /* 0x000000cacccc7221 */ /* 0x000fe20000010000 */
[C---:B-----5:R-:W-:Y:S08]  /*17110*/  HMMA.16816.F32 R4, R28.reuse, R40, R4 ;  /* 0x000000281c04723c */ /* 0x060ff00000001804 */
[----:B------:R-:W-:Y:S01]  /*17120*/  MUFU.EX2 R110, R110 ;  /* 0x0000006e006e7308 */ /* 0x000fe20000000800 */
[----:B------:R-:W-:Y:S01]  /*17130*/  FADD.FTZ R200, R168, R200 ;  /* 0x000000c8a8c87221 */ /* 0x000fe20000010000 */
[----:B----4-:R-:W-:Y:S01]  /*17140*/  F2FP.F16.F32.PACK_AB R24, R126, R149 ;  /* 0x000000957e18723e */ /* 0x010fe200000000ff */
[----:B------:R-:W-:Y:S07]  /*17150*/  FADD.FTZ R204, R197, R204 ;  /* 0x000000ccc5cc7221 */ /* 0x000fee0000010000 */
[----:B------:R-:W-:Y:S01]  /*17160*/  MUFU.EX2 R109, R109 ;  /* 0x0000006d006d7308 */ /* 0x000fe20000000800 */
[C---:B------:R-:W-:Y:S01]  /*17170*/  HMMA.16816.F32 R8, R28.reuse, R42, R8 ;  /* 0x0000002a1c08723c */ /* 0x040fe20000001808 */
[----:B------:R-:W-:Y:S08]  /*17180*/  LDSM.16.MT88.4 R40, [R49+0x1c00] ;  /* 0x001c00003128783b */ /* 0x000ff00000004200 */
[----:B------:R-:W-:Y:S10]  /*17190*/  MUFU.EX2 R105, R105 ;  /* 0x0000006900697308 */ /* 0x000ff40000000800 */
[----:B------:R-:W-:Y:S01]  /*171a0*/  MUFU.EX2 R104, R104 ;  /* 0x0000006800687308 */ /* 0x000fe20000000800 */
[C---:B-1----:R-:W-:Y:S09]  /*171b0*/  HMMA.16816.F32 R12, R28.reuse, R36, R12 ;  /* 0x000000241c0c723c */ /* 0x042ff2000000180c */
[----:B------:R-:W-:Y:S10]  /*171c0*/  MUFU.EX2 R103, R103 ;  /* 0x0000006700677308 */ /* 0x000ff40000000800 */
[----:B------:R-:W-:Y:S01]  /*171d0*/  MUFU.EX2 R102, R102 ;  /* 0x0000006600667308 */ /* 0x000fe20000000800 */
[----:B------:R-:W-:Y:S01]  /*171e0*/  HMMA.16816.F32 R16, R28, R38, R16 ;  /* 0x000000261c10723c */ /* 0x000fe20000001810 */
[----:B------:R-:W1:Y:S08]  /*171f0*/  LDSM.16.MT88.4 R36, [R50+0x6c00] ;  /* 0x006c00003224783b */ /* 0x000e700000004200 */
[----:B------:R-:W-:Y:S01]  /*17200*/  MUFU.EX2 R101, R101 ;  /* 0x0000006500657308 */ /* 0x000fe20000000800 */
[C---:B------:R-:W-:Y:S01]  /*17210*/  F2FP.F16.F32.PACK_AB R28, R201.reuse, R197 ;  /* 0x000000c5c91c723e */ /* 0x040fe200000000ff */
[----:B------:R-:W-:Y:S01]  /*17220*/  FADD.FTZ R201, R201, R204 ;  /* 0x000000ccc9c97221 */ /* 0x000fe20000010000 */
[----:B------:R-:W-:Y:S07]  /*17230*/  F2FP.F16.F32.PACK_AB R29, R163, R199 ;  /* 0x000000c7a31d723e */ /* 0x000fee00000000ff */
[----:B------:R-:W-:Y:S01]  /*17240*/  MUFU.EX2 R98, R98 ;  /* 0x0000006200627308 */ /* 0x000fe20000000800 */
[C---:B------:R-:W-:Y:S01]  /*17250*/  F2FP.F16.F32.PACK_AB R30, R196.reuse, R205 ;  /* 0x000000cdc41e723e */ /* 0x040fe200000000ff */
[----:B------:R-:W-:Y:S01]  /*17260*/  FADD.FTZ R199, R199, R200 ;  /* 0x000000c8c7c77221 */ /* 0x000fe20000010000 */
[----:B------:R-:W-:Y:S07]  /*17270*/  F2FP.F16.F32.PACK_AB R31, R161, R162 ;  /* 0x000000a2a11f723e */ /* 0x000fee00000000ff */
[----:B------:R-:W-:Y:S01]  /*17280*/  MUFU.EX2 R97, R97 ;  /* 0x0000006100617308 */ /* 0x000fe20000000800 */
[----:B------:R-:W-:Y:S01]  /*17290*/  FADD.FTZ R205, R205, R201 ;  /* 0x000000c9cdcd7221 */ /* 0x000fe20000010000 */
[----:B------:R-:W-:Y:S08]  /*172a0*/  FADD.FTZ R199, R163, R199 ;  /* 0x000000c7a3c77221 */ /* 0x000ff00000010000 */
[----:B------:R-:W-:Y:S01]  /*172b0*/  MUFU.EX2 R96, R96 ;  /* 0x0000006000607308 */ /* 0x000fe20000000800 */
[----:B------:R-:W-:Y:S01]  /*172c0*/  FADD.FTZ R205, R196, R205 ;  /* 0x000000cdc4cd7221 */ /* 0x000fe20000010000 */
[C---:B------:R-:W-:Y:S08]  /*172d0*/  HMMA.16816.F32 R4, R28.reuse, R44, R4 ;  /* 0x0000002c1c04723c */ /* 0x040ff00000001804 */
[----:B------:R-:W-:Y:S01]  /*172e0*/  MUFU.EX2 R95, R95 ;  /* 0x0000005f005f7308 */ /* 0x000fe20000000800 */
[-CC-:B------:R-:W-:Y:S01]  /*172f0*/  FFMA.FTZ R45, R155, R21.reuse, -R52.reuse ;  /* 0x000000159b2d7223 */ /* 0x180fe20000010834 */
[-CC-:B------:R-:W-:Y:S01]  /*17300*/  FFMA.FTZ R44, R154, R21.reuse, -R52.reuse ;  /* 0x000000159a2c7223 */ /* 0x180fe20000010834 */
[----:B------:R-:W-:Y:S07]  /*17310*/  FADD.FTZ R162, R162, R199 ;  /* 0x000000c7a2a27221 */ /* 0x000fee0000010000 */
[----:B------:R-:W-:Y:S01]  /*17320*/  MUFU.EX2 R94, R94 ;  /* 0x0000005e005e7308 */ /* 0x000fe20000000800 */
[C---:B------:R-:W-:Y:S09]  /*17330*/  HMMA.16816.F32 R8, R28.reuse, R46, R8 ;  /* 0x0000002e1c08723c */ /* 0x040ff20000001808 */
[----:B------:R-:W-:Y:S01]  /*17340*/  MUFU.EX2 R45, R45 ;  /* 0x0000002d002d7308 */ /* 0x000fe20000000800 */
[-CC-:B------:R-:W-:Y:S01]  /*17350*/  FFMA.FTZ R46, R153, R21.reuse, -R52.reuse ;  /* 0x00000015992e7223 */ /* 0x180fe20000010834 */
[----:B------:R-:W-:Y:S01]  /*17360*/  FFMA.FTZ R47, R152, R21, -R52 ;  /* 0x00000015982f7223 */ /* 0x000fe20000010834 */
[----:B------:R-:W-:Y:S07]  /*17370*/  FADD.FTZ R162, R161, R162 ;  /* 0x000000a2a1a27221 */ /* 0x000fee0000010000 */
[----:B------:R-:W2:Y:S01]  /*17380*/  MUFU.EX2 R44, R44 ;  /* 0x0000002c002c7308 */ /* 0x000ea20000000800 */
[C---:B---3--:R-:W-:Y:S09]  /*17390*/  HMMA.16816.F32 R12, R28.reuse, R32, R12 ;  /* 0x000000201c0c723c */ /* 0x048ff2000000180c */
[----:B------:R-:W-:Y:S10]  /*173a0*/  MUFU.EX2 R46, R46 ;  /* 0x0000002e002e7308 */ /* 0x000ff40000000800 */
[----:B------:R-:W3:Y:S01]  /*173b0*/  MUFU.EX2 R47, R47 ;  /* 0x0000002f002f7308 */ /* 0x000ee20000000800 */
[----:B------:R-:W-:Y:S01]  /*173c0*/  HMMA.16816.F32 R16, R28, R34, R16 ;  /* 0x000000221c10723c */ /* 0x000fe20000001810 */
[----:B------:R-:W4:Y:S08]  /*173d0*/  LDSM.16.MT88.4 R32, [R50+0x7000] ;  /* 0x007000003220783b */ /* 0x000f300000004200 */
        /* <DEDUP_REMOVED lines=9> */
[----:B---3--:R-:W-:Y:S01]  /*17470*/  F2FP.F16.F32.PACK_AB R31, R47, R46 ;  /* 0x0000002e2f1f723e */ /* 0x008fe200000000ff */
[----:B------:R-:W-:Y:S08]  /*17480*/  FADD.FTZ R44, R44, R45 ;  /* 0x0000002d2c2c7221 */ /* 0x000ff00000010000 */
[----:B------:R-:W-:Y:S01]  /*17490*/  MUFU.EX2 R90, R90 ;  /* 0x0000005a005a7308 */ /* 0x000fe20000000800 */
[-C--:B------:R-:W-:Y:S01]  /*174a0*/  FFMA.FTZ R45, R76, R21.reuse, -R52 ;  /* 0x000000154c2d7223 */ /* 0x080fe20000010834 */
[----:B------:R-:W-:Y:S01]  /*174b0*/  FADD.FTZ R157, R157, R159 ;  /* 0x0000009f9d9d7221 */ /* 0x000fe20000010000 */
[----:B------:R-:W-:Y:S07]  /*174c0*/  FADD.FTZ R46, R46, R44 ;  /* 0x0000002c2e2e7221 */ /* 0x000fee0000010000 */
[----:B------:R-:W-:Y:S01]  /*174d0*/  MUFU.EX2 R89, R89 ;  /* 0x0000005900597308 */ /* 0x000fe20000000800 */
[C---:B-1----:R-:W-:Y:S09]  /*174e0*/  HMMA.16816.F32 R4, R28.reuse, R36, R4 ;  /* 0x000000241c04723c */ /* 0x042ff20000001804 */
        /* <DEDUP_REMOVED lines=11> */
[C---:B------:R-:W-:Y:S09]  /*175a0*/  HMMA.16816.F32 R12, R28.reuse, R40, R12 ;  /* 0x000000281c0c723c */ /* 0x040ff2000000180c */
[----:B------:R2:W-:Y:S01]  /*175b0*/  MUFU.EX2 R40, R27 ;  /* 0x0000001b00287308 */ /* 0x0005e20000000800 */
[--C-:B------:R-:W-:Y:S01]  /*175c0*/  FFMA.FTZ R41, R25, R21, -R52.reuse ;  /* 0x0000001519297223 */ /* 0x100fe20000010834 */
[C---:B------:R-:W-:Y:S01]  /*175d0*/  F2FP.F16.F32.PACK_AB R25, R114.reuse, R119 ;  /* 0x000000777219723e */ /* 0x040fe200000000ff */
[----:B------:R-:W-:Y:S07]  /*175e0*/  FADD.FTZ R114, R114, R47 ;  /* 0x0000002f72727221 */ /* 0x000fee0000010000 */
[----:B------:R-:W-:Y:S01]  /*175f0*/  MUFU.EX2 R81, R81 ;  /* 0x0000005100517308 */ /* 0x000fe20000000800 */
[----:B------:R-:W-:Y:S01]  /*17600*/  HMMA.16816.F32 R16, R28, R42, R16 ;  /* 0x0000002a1c10723c */ /* 0x000fe20000001810 */
[----:B------:R-:W3:Y:S08]  /*17610*/  LDSM.16.MT88.4 R28, [R50+0x7400] ;  /* 0x00740000321c783b */ /* 0x000ef00000004200 */
[----:B------:R5:W4:Y:S01]  /*17620*/  MUFU.EX2 R42, R26 ;  /* 0x0000001a002a7308 */ /* 0x000b220000000800 */
[-CC-:B------:R-:W-:Y:S01]  /*17630*/  FFMA.FTZ R43, R99, R21.reuse, -R52.reuse ;  /* 0x00000015632b7223 */ /* 0x180fe20000010834 */
[----:B------:R-:W-:Y:S01]  /*17640*/  FFMA.FTZ R47, R71, R21, -R52 ;  /* 0x00000015472f7223 */ /* 0x000fe20000010834 */
[----:B------:R-:W-:Y:S07]  /*17650*/  FADD.FTZ R114, R105, R114 ;  /* 0x0000007269727221 */ /* 0x000fee0000010000 */
[----:B------:R-:W1:Y:S01]  /*17660*/  MUFU.EX2 R41, R41 ;  /* 0x0000002900297308 */ /* 0x000e620000000800 */
[----:B------:R-:W-:Y:S01]  /*17670*/  FADD.FTZ R126, R126, R149 ;  /* 0x000000957e7e7221 */ /* 0x000fe20000010000 */
[C---:B--2---:R-:W-:Y:S01]  /*17680*/  F2FP.F16.F32.PACK_AB R27, R104.reuse, R105 ;  /* 0x00000069681b723e */ /* 0x044fe200000000ff */
[----:B------:R-:W-:Y:S07]  /*17690*/  FADD.FTZ R104, R104, R114 ;  /* 0x0000007268687221 */ /* 0x000fee0000010000 */
[----:B------:R2:W-:Y:S01]  /*176a0*/  MUFU.EX2 R99, R100 ;  /* 0x0000006400637308 */ /* 0x0005e20000000800 */
[----:B------:R-:W-:Y:S01]  /*176b0*/  FADD.FTZ R126, R110, R126 ;  /* 0x0000007e6e7e7221 */ /* 0x000fe20000010000 */
[----:B------:R-:W-:Y:S08]  /*176c0*/  IMAD.MOV.U32 R149, RZ, RZ, R20 ;  /* 0x000000ffff957224 */ /* 0x000ff000078e0014 */
[----:B------:R-:W3:Y:S01]  /*176d0*/  MUFU.EX2 R43, R43 ;  /* 0x0000002b002b7308 */ /* 0x000ee20000000800 */
[C---:B-----5:R-:W-:Y:S01]  /*176e0*/  F2FP.F16.F32.PACK_AB R26, R109.reuse, R110 ;  /* 0x0000006e6d1a723e */ /* 0x060fe200000000ff */
[----:B----4-:R-:W-:Y:S08]  /*176f0*/  FADD.FTZ R104, R42, R104 ;  /* 0x000000682a687221 */ /* 0x010ff00000010000 */
[----:B------:R-:W-:Y:S01]  /*17700*/  MUFU.EX2 R80, R80 ;  /* 0x0000005000507308 */ /* 0x000fe20000000800 */
[----:B------:R-:W-:Y:S01]  /*17710*/  FADD.FTZ R109, R109, R126 ;  /* 0x0000007e6d6d7221 */ /* 0x000fe20000010000 */
[----:B-1----:R-:W-:Y:S08]  /*17720*/  FADD.FTZ R104, R41, R104 ;  /* 0x0000006829687221 */ /* 0x002ff00000010000 */
[----:B------:R-:W-:Y:S01]  /*17730*/  MUFU.EX2 R79, R79 ;  /* 0x0000004f004f7308 */ /* 0x000fe20000000800 */
[C---:B------:R-:W-:Y:S09]  /*17740*/  HMMA.16816.F32 R4, R24.reuse, R32, R4 ;  /* 0x000000201804723c */ /* 0x040ff20000001804 */
[----:B------:R-:W-:Y:S01]  /*17750*/  MUFU.EX2 R78, R78 ;  /* 0x0000004e004e7308 */ /* 0x000fe20000000800 */
[--C-:B--2---:R-:W-:Y:S01]  /*17760*/  FFMA.FTZ R100, R83, R21, -R52.reuse ;  /* 0x0000001553647223 */ /* 0x104fe20000010834 */
[----:B------:R-:W-:Y:S08]  /*17770*/  FADD.FTZ R109, R103, R109 ;  /* 0x0000006d676d7221 */ /* 0x000ff00000010000 */
[----:B------:R-:W-:Y:S01]  /*17780*/  MUFU.EX2 R83, R84 ;  /* 0x0000005400537308 */ /* 0x000fe20000000800 */
[C---:B------:R-:W-:Y:S01]  /*17790*/  HMMA.16816.F32 R8, R24.reuse, R34, R8 ;  /* 0x000000221808723c */ /* 0x040fe20000001808 */
[----:B------:R-:W1:Y:S08]  /*177a0*/  LDSM.16.MT88.4 R32, [R49+0x2400] ;  /* 0x002400003120783b */ /* 0x000e700000004200 */
[----:B------:R-:W2:Y:S10]  /*177b0*/  MUFU.EX2 R84, R100 ;  /* 0x0000006400547308 */ /* 0x000eb40000000800 */
[----:B------:R-:W-:Y:S01]  /*177c0*/  MUFU.EX2 R77, R77 ;  /* 0x0000004d004d7308 */ /* 0x000fe20000000800 */
[C---:B------:R-:W-:Y:S09]  /*177d0*/  HMMA.16816.F32 R12, R24.reuse, R36, R12 ;  /* 0x00000024180c723c */ /* 0x040ff2000000180c */
[----:B------:R-:W-:Y:S10]  /*177e0*/  MUFU.EX2 R45, R45 ;  /* 0x0000002d002d7308 */ /* 0x000ff40000000800 */
[----:B------:R-:W-:Y:S01]  /*177f0*/  MUFU.EX2 R44, R75 ;  /* 0x0000004b002c7308 */ /* 0x000fe20000000800 */
[----:B------:R-:W-:Y:S01]  /*17800*/  HMMA.16816.F32 R16, R24, R38, R16 ;  /* 0x000000261810723c */ /* 0x000fe20000001810 */
[----:B------:R-:W4:Y:S02]  /*17810*/  LDSM.16.MT88.4 R36, [R50+0x7800] ;  /* 0x007800003224783b */ /* 0x000f240000004200 */
[----:B------:R-:W-:Y:S06]  /*17820*/  F2FP.F16.F32.PACK_AB R24, R40, R103 ;  /* 0x000000672818723e */ /* 0x000fec00000000ff */
[----:B------:R-:W-:Y:S01]  /*17830*/  MUFU.EX2 R74, R74 ;  /* 0x0000004a004a7308 */ /* 0x000fe20000000800 */
[----:B------:R-:W-:Y:S01]  /*17840*/  F2FP.F16.F32.PACK_AB R25, R41, R42 ;  /* 0x0000002a2919723e */ /* 0x000fe200000000ff */
[----:B------:R-:W-:Y:S01]  /*17850*/  FFMA.FTZ R42, R68, R21, -R52 ;  /* 0x00000015442a7223 */ /* 0x000fe20000010834 */
[----:B------:R-:W-:Y:S07]  /*17860*/  F2FP.F16.F32.PACK_AB R26, R101, R102 ;  /* 0x00000066651a723e */ /* 0x000fee00000000ff */
[----:B------:R-:W-:Y:S01]  /*17870*/  MUFU.EX2 R73, R73 ;  /* 0x0000004900497308 */ /* 0x000fe20000000800 */
[----:B---3--:R-:W-:Y:S01]  /*17880*/  F2FP.F16.F32.PACK_AB R27, R43, R99 ;  /* 0x000000632b1b723e */ /* 0x008fe200000000ff */
        /* <DEDUP_REMOVED lines=8> */
[----:B------:R-:W-:Y:S01]  /*17910*/  FFMA.FTZ R43, R64, R21, -R52 ;  /* 0x00000015402b7223 */ /* 0x000fe20000010834 */
[----:B------:R-:W-:Y:S08]  /*17920*/  FADD.FTZ R101, R101, R102 ;  /* 0x0000006665657221 */ /* 0x000ff00000010000 */
[----:B------:R-:W-:Y:S01]  /*17930*/  MUFU.EX2 R70, R70 ;  /* 0x0000004600467308 */ /* 0x000fe20000000800 */
[C---:B------:R-:W-:Y:S01]  /*17940*/  HMMA.16816.F32 R8, R24.reuse, R30, R8 ;  /* 0x0000001e1808723c */ /* 0x040fe20000001808 */
[----:B------:R-:W3:Y:S08]  /*17950*/  LDSM.16.MT88.4 R28, [R49+0x2800] ;  /* 0x00280000311c783b */ /* 0x000ef00000004200 */
        /* <DEDUP_REMOVED lines=16> */
[----:B------:R-:W-:Y:S01]  /*17a60*/  FADD.FTZ R98, R97, R98 ;  /* 0x0000006261627221 */ /* 0x000fe20000010000 */
[----:B------:R-:W-:Y:S08]  /*17a70*/  FADD.FTZ R96, R95, R96 ;  /* 0x000000605f607221 */ /* 0x000ff00000010000 */
        /* <DEDUP_REMOVED lines=8> */
[C---:B------:R-:W-:Y:S01]  /*17b00*/  HMMA.16816.F32 R8, R24.reuse, R38, R8 ;  /* 0x000000261808723c */ /* 0x040fe20000001808 */
[----:B------:R-:W4:Y:S07]  /*17b10*/  LDSM.16.MT88.4 R36, [R49+0x2c00] ;  /* 0x002c00003124783b */ /* 0x000f2e0000004200 */
[----:B------:R-:W-:Y:S01]  /*17b20*/  MUFU.EX2 R59, R59 ;  /* 0x0000003b003b7308 */ /* 0x000fe20000000800 */
[----:B------:R-:W-:Y:S09]  /*17b30*/  FADD.FTZ R92, R88, R92 ;  /* 0x0000005c585c7221 */ /* 0x000ff20000010000 */
[----:B------:R-:W-:Y:S01]  /*17b40*/  MUFU.EX2 R58, R58 ;  /* 0x0000003a003a7308 */ /* 0x000fe20000000800 */
[C---:B---3--:R-:W-:Y:S09]  /*17b50*/  HMMA.16816.F32 R12, R24.reuse, R28, R12 ;  /* 0x0000001c180c723c */ /* 0x048ff2000000180c */
[----:B------:R-:W3:Y:S10]  /*17b60*/  MUFU.EX2 R57, R57 ;  /* 0x0000003900397308 */ /* 0x000ef40000000800 */
[----:B------:R-:W-:Y:S01]  /*17b70*/  MUFU.EX2 R54, R54 ;  /* 0x0000003600367308 */ /* 0x000fe20000000800 */
[----:B------:R-:W-:Y:S01]  /*17b80*/  HMMA.16816.F32 R16, R24, R30, R16 ;  /* 0x0000001e1810723c */ /* 0x000fe20000001810 */
[----:B------:R-:W5:Y:S08]  /*17b90*/  LDSM.16.MT88.4 R28, [R50+0x8000] ;  /* 0x00800000321c783b */ /* 0x000f700000004200 */
[----:B------:R-:W4:Y:S01]  /*17ba0*/  MUFU.EX2 R53, R53 ;  /* 0x0000003500357308 */ /* 0x000f220000000800 */
[----:B------:R-:W-:Y:S01]  /*17bb0*/  F2FP.F16.F32.PACK_AB R24, R89, R90 ;  /* 0x0000005a5918723e */ /* 0x000fe200000000ff */
[----:B------:R-:W-:Y:S01]  /*17bc0*/  FADD.FTZ R90, R90, R94 ;  /* 0x0000005e5a5a7221 */ /* 0x000fe20000010000 */
[C---:B------:R-:W-:Y:S01]  /*17bd0*/  F2FP.F16.F32.PACK_AB R25, R87.reuse, R88 ;  /* 0x000000585719723e */ /* 0x040fe200000000ff */
[----:B------:R-:W-:Y:S01]  /*17be0*/  FADD.FTZ R87, R87, R92 ;  /* 0x0000005c57577221 */ /* 0x000fe20000010000 */
[----:B------:R-:W-:Y:S01]  /*17bf0*/  F2FP.F16.F32.PACK_AB R26, R85, R86 ;  /* 0x00000056551a723e */ /* 0x000fe200000000ff */
[----:B------:R-:W-:Y:S01]  /*17c00*/  FADD.FTZ R90, R89, R90 ;  /* 0x0000005a595a7221 */ /* 0x000fe20000010000 */
[----:B--2---:R-:W-:Y:S01]  /*17c10*/  F2FP.F16.F32.PACK_AB R27, R84, R83 ;  /* 0x00000053541b723e */ /* 0x004fe200000000ff */
[----:B------:R-:W-:Y:S01]  /*17c20*/  FADD.FTZ R87, R83, R87 ;  /* 0x0000005753577221 */ /* 0x000fe20000010000 */
[----:B---3--:R-:W-:Y:S01]  /*17c30*/  F2FP.F16.F32.PACK_AB R132, R57, R58 ;  /* 0x0000003a3984723e */ /* 0x008fe200000000ff */
[----:B------:R-:W-:Y:S02]  /*17c40*/  FADD.FTZ R86, R86, R90 ;  /* 0x0000005a56567221 */ /* 0x000fe40000010000 */
[----:B------:R-:W-:Y:S02]  /*17c50*/  FADD.FTZ R84, R84, R87 ;  /* 0x0000005754547221 */ /* 0x000fe40000010000 */
[C---:B-1----:R-:W-:Y:S03]  /*17c60*/  HMMA.16816.F32 R4, R24.reuse, R32, R4 ;  /* 0x000000201804723c */ /* 0x042fe60000001804 */
[----:B------:R-:W-:Y:S01]  /*17c70*/  FADD.FTZ R85, R85, R86 ;  /* 0x0000005655557221 */ /* 0x000fe20000010000 */
[----:B------:R-:W-:Y:S01]  /*17c80*/  FADD.FTZ R84, R80, R84 ;  /* 0x0000005450547221 */ /* 0x000fe20000010000 */
[----:B----4-:R-:W-:Y:S02]  /*17c90*/  F2FP.F16.F32.PACK_AB R134, R53, R54 ;  /* 0x000000363586723e */ /* 0x010fe400000000ff */
[----:B------:R-:W-:Y:S01]  /*17ca0*/  FADD.FTZ R85, R82, R85 ;  /* 0x0000005552557221 */ /* 0x000fe20000010000 */
[C---:B------:R-:W-:Y:S01]  /*17cb0*/  HMMA.16816.F32 R8, R24.reuse, R34, R8 ;  /* 0x000000221808723c */ /* 0x040fe20000001808 */
[----:B------:R-:W1:Y:S02]  /*17cc0*/  LDSM.16.MT88.4 R32, [R49+0x3000] ;  /* 0x003000003120783b */ /* 0x000e640000004200 */
[----:B------:R-:W-:Y:S05]  /*17cd0*/  FADD.FTZ R84, R79, R84 ;  /* 0x000000544f547221 */ /* 0x000fea0000010000 */
[C---:B------:R-:W-:Y:S08]  /*17ce0*/  HMMA.16816.F32 R12, R24.reuse, R36, R12 ;  /* 0x00000024180c723c */ /* 0x040ff0000000180c */
[----:B------:R-:W-:Y:S01]  /*17cf0*/  HMMA.16816.F32 R16, R24, R38, R16 ;  /* 0x000000261810723c */ /* 0x000fe20000001810 */
[----:B------:R-:W2:Y:S02]  /*17d00*/  LDSM.16.MT88.4 R36, [R50+0x8400] ;  /* 0x008400003224783b */ /* 0x000ea40000004200 */
[C---:B------:R-:W-:Y:S01]  /*17d10*/  F2FP.F16.F32.PACK_AB R24, R81.reuse, R82 ;  /* 0x000000525118723e */ /* 0x040fe200000000ff */
[----:B------:R-:W-:Y:S01]  /*17d20*/  FADD.FTZ R81, R81, R85 ;  /* 0x0000005551517221 */ /* 0x000fe20000010000 */
[----:B------:R-:W-:Y:S02]  /*17d30*/  F2FP.F16.F32.PACK_AB R25, R79, R80 ;  /* 0x000000504f19723e */ /* 0x000fe400000000ff */
[----:B------:R-:W-:Y:S01]  /*17d40*/  F2FP.F16.F32.PACK_AB R26, R77, R78 ;  /* 0x0000004e4d1a723e */ /* 0x000fe200000000ff */
[----:B------:R-:W-:Y:S01]  /*17d50*/  FADD.FTZ R81, R78, R81 ;  /* 0x000000514e517221 */ /* 0x000fe20000010000 */
[C---:B------:R-:W-:Y:S01]  /*17d60*/  F2FP.F16.F32.PACK_AB R27, R44.reuse, R45 ;  /* 0x0000002d2c1b723e */ /* 0x040fe200000000ff */
[----:B------:R-:W-:Y:S02]  /*17d70*/  FADD.FTZ R45, R45, R84 ;  /* 0x000000542d2d7221 */ /* 0x000fe40000010000 */
[----:B------:R-:W-:Y:S02]  /*17d80*/  FADD.FTZ R81, R77, R81 ;  /* 0x000000514d517221 */ /* 0x000fe40000010000 */
[----:B------:R-:W-:Y:S02]  /*17d90*/  FADD.FTZ R45, R44, R45 ;  /* 0x0000002d2c2d7221 */ /* 0x000fe40000010000 */
[C---:B-----5:R-:W-:Y:S03]  /*17da0*/  HMMA.16816.F32 R4, R24.reuse, R28, R4 ;  /* 0x0000001c1804723c */ /* 0x060fe60000001804 */
[----:B------:R-:W-:Y:S01]  /*17db0*/  FADD.FTZ R81, R74, R81 ;  /* 0x000000514a517221 */ /* 0x000fe20000010000 */
[----:B------:R-:W-:Y:S04]  /*17dc0*/  FADD.FTZ R45, R46, R45 ;  /* 0x0000002d2e2d7221 */ /* 0x000fe80000010000 */
[C---:B------:R-:W-:Y:S01]  /*17dd0*/  HMMA.16816.F32 R8, R24.reuse, R30, R8 ;  /* 0x0000001e1808723c */ /* 0x040fe20000001808 */
[----:B------:R-:W3:Y:S07]  /*17de0*/  LDSM.16.MT88.4 R28, [R49+0x3400] ;  /* 0x00340000311c783b */ /* 0x000eee0000004200 */
[C---:B-1----:R-:W-:Y:S08]  /*17df0*/  HMMA.16816.F32 R12, R24.reuse, R32, R12 ;  /* 0x00000020180c723c */ /* 0x042ff0000000180c */
[----:B------:R-:W-:Y:S01]  /*17e00*/  HMMA.16816.F32 R16, R24, R34, R16 ;  /* 0x000000221810723c */ /* 0x000fe20000001810 */
[----:B------:R1:W4:Y:S02]  /*17e10*/  LDSM.16.MT88.4 R32, [R50+0x8800] ;  /* 0x008800003220783b */ /* 0x0003240000004200 */
[C---:B------:R-:W-:Y:S01]  /*17e20*/  F2FP.F16.F32.PACK_AB R24, R73.reuse, R74 ;  /* 0x0000004a4918723e */ /* 0x040fe200000000ff */
[----:B------:R-:W-:Y:S01]  /*17e30*/  FADD.FTZ R73, R73, R81 ;  /* 0x0000005149497221 */ /* 0x000fe20000010000 */
[C---:B------:R-:W-:Y:S01]  /*17e40*/  F2FP.F16.F32.PACK_AB R25, R47.reuse, R46 ;  /* 0x0000002e2f19723e */ /* 0x040fe200000000ff */
[----:B------:R-:W-:Y:S01]  /*17e50*/  FADD.FTZ R47, R47, R45 ;  /* 0x0000002d2f2f7221 */ /* 0x000fe20000010000 */
[C---:B------:R-:W-:Y:S01]  /*17e60*/  F2FP.F16.F32.PACK_AB R26, R69.reuse, R70 ;  /* 0x00000046451a723e */ /* 0x040fe200000000ff */
[----:B------:R-:W-:Y:S01]  /*17e70*/  FADD.FTZ R73, R70, R73 ;  /* 0x0000004946497221 */ /* 0x000fe20000010000 */
[----:B------:R-:W-:Y:S01]  /*17e80*/  F2FP.F16.F32.PACK_AB R27, R40, R42 ;  /* 0x0000002a281b723e */ /* 0x000fe200000000ff */
[----:B------:R-:W-:Y:S02]  /*17e90*/  FADD.FTZ R47, R42, R47 ;  /* 0x0000002f2a2f7221 */ /* 0x000fe40000010000 */
[----:B------:R-:W-:Y:S02]  /*17ea0*/  FADD.FTZ R69, R69, R73 ;  /* 0x0000004945457221 */ /* 0x000fe40000010000 */
[----:B------:R-:W-:Y:S02]  /*17eb0*/  FADD.FTZ R47, R40, R47 ;  /* 0x0000002f282f7221 */ /* 0x000fe40000010000 */
[C---:B--2---:R-:W-:Y:S03]  /*17ec0*/  HMMA.16816.F32 R4, R24.reuse, R36, R4 ;  /* 0x000000241804723c */ /* 0x044fe60000001804 */
[----:B------:R-:W-:Y:S05]  /*17ed0*/  FADD.FTZ R69, R66, R69 ;  /* 0x0000004542457221 */ /* 0x000fea0000010000 */
[C---:B------:R-:W-:Y:S01]  /*17ee0*/  HMMA.16816.F32 R8, R24.reuse, R38, R8 ;  /* 0x000000261808723c */ /* 0x040fe20000001808 */
[----:B------:R-:W2:Y:S07]  /*17ef0*/  LDSM.16.MT88.4 R36, [R49+0x3800] ;  /* 0x003800003124783b */ /* 0x000eae0000004200 */
[C---:B---3--:R-:W-:Y:S03]  /*17f00*/  HMMA.16816.F32 R12, R24.reuse, R28, R12 ;  /* 0x0000001c180c723c */ /* 0x048fe6000000180c */
[-CC-:B------:R-:W-:Y:S01]  /*17f10*/  FFMA.FTZ R28, R55, R21.reuse, -R52.reuse ;  /* 0x00000015371c7223 */ /* 0x180fe20000010834 */
[----:B------:R-:W-:Y:S01]  /*17f20*/  FFMA.FTZ R52, R22, R21, -R52 ;  /* 0x0000001516347223 */ /* 0x000fe20000010834 */
[----:B------:R-:W-:Y:S03]  /*17f30*/  MUFU.EX2 R55, R56 ;  /* 0x0000003800377308 */ /* 0x000fe60000000800 */
[----:B------:R-:W-:Y:S07]  /*17f40*/  HMMA.16816.F32 R16, R24, R30, R16 ;  /* 0x0000001e1810723c */ /* 0x000fee0000001810 */
[----:B-1----:R1:W3:Y:S01]  /*17f50*/  MUFU.EX2 R50, R28 ;  /* 0x0000001c00327308 */ /* 0x0022e20000000800 */
        /* <DEDUP_REMOVED lines=10> */
[----:B-1----:R-:W1:Y:S01]  /*18000*/  LDSM.16.MT88.4 R28, [R49+0x3c00] ;  /* 0x003c0000311c783b */ /* 0x002e620000004200 */
        /* <DEDUP_REMOVED lines=19> */
[C---:B-1----:R-:W-:Y:S08]  /*18140*/  HMMA.16816.F32 R136, R132.reuse, R28, R12 ;  /* 0x0000001c8488723c */ /* 0x042ff0000000180c */
[----:B------:R-:W-:Y:S01]  /*18150*/  HMMA.16816.F32 R132, R132, R30, R16 ;  /* 0x0000001e8484723c */ /* 0x000fe20000001810 */
[----:B------:R-:W-:Y:S08]  /*18160*/  @!UPT UIADD3 URZ, UPT, UPT, URZ, URZ, URZ ;  /* 0x000000fffffff290 */ /* 0x000ff0000fffe0ff */
[----:B------:R-:W-:Y:S11]  /*18170*/  @P0 BRA `(.L_x_4900) ;  /* 0xffffff8800300947 */ /* 0x000ff6000383ffff */
.L_x_4893:
        /* <DEDUP_REMOVED lines=11> */
.L_x_4908:
[----:B----4-:R-:W-:Y:S01]  /*18230*/  FADD.FTZ R16, R194, R16 ;  /* 0x00000010c2107221 */ /* 0x010fe20000010000 */
[----:B------:R-:W2:Y:S01]  /*18240*/  MUFU.RCP R7, R4 ;  /* 0x0000000400077308 */ /* 0x000ea20000001000 */
[----:B------:R-:W-:Y:S01]  /*18250*/  IMAD.SHL.U32 R5, R151, 0x8, RZ ;  /* 0x0000000897057824 */ /* 0x000fe200078e00ff */
[----:B------:R-:W-:Y:S05]  /*18260*/  WARPSYNC.ALL ;  /* 0x0000000000007948 */ /* 0x000fea0003800000 */
[----:B------:R-:W-:Y:S01]  /*18270*/  LOP3.LUT R51, R51, 0x3e00, R165, 0xf8, !PT ;  /* 0x00003e0033337812 */ /* 0x000fe200078ef8a5 */
[----:B------:R-:W4:Y:S01]  /*18280*/  MUFU.RCP R6, R16 ;  /* 0x0000001000067308 */ /* 0x000f220000001000 */
[----:B------:R-:W-:Y:S01]  /*18290*/  BAR.SYNC.DEFER_BLOCKING 0x0 ;  /* 0x0000000000007b1d */ /* 0x000fe20000010000 */
[----:B------:R-:W-:-:S02]  /*182a0*/  FSETP.NE.FTZ.AND P5, PT, R16, RZ, PT ;  /* 0x000000ff1000720b */ /* 0x000fc40003fb5000 */
[----:B------:R-:W-:Y:S02]  /*182b0*/  LOP3.LUT R51, R51, 0x20, R5, 0xf8, !PT ;  /* 0x0000002033337812 */ /* 0x000fe400078ef805 */
[----:B------:R-:W-:Y:S02]  /*182c0*/  FSETP.NE.FTZ.AND P0, PT, R4, RZ, PT ;  /* 0x000000ff0400720b */ /* 0x000fe40003f15000 */
[----:B------:R-:W-:Y:S02]  /*182d0*/  LOP3.LUT R180, R51, R180, RZ, 0xfc, !PT ;  /* 0x000000b433b47212 */ /* 0x000fe400078efcff */
[----:B--2---:R-:W-:-:S03]  /*182e0*/  FSEL R7, R7, 1, P0 ;  /* 0x3f80000007077808 */ /* 0x004fc60000000000 */
[----:B------:R-:W-:Y:S02]  /*182f0*/  IMAD R180, R180, 0x4, R166 ;  /* 0x00000004b4b47824 */ /* 0x000fe400078e02a6 */
[C---:B------:R-:W-:Y:S01]  /*18300*/  FMUL.FTZ R144, R7.reuse, R144 ;  /* 0x0000009007907220 */ /* 0x040fe20000410000 */
[C---:B------:R-:W-:Y:S01]  /*18310*/  FMUL.FTZ R145, R7.reuse, R145 ;  /* 0x0000009107917220 */ /* 0x040fe20000410000 */
[C---:B------:R-:W-:Y:S01]  /*18320*/  FMUL.FTZ R140, R7.reuse, R140 ;  /* 0x0000008c078c7220 */ /* 0x040fe20000410000 */
[----:B----4-:R-:W-:Y:S01]  /*18330*/  FSEL R6, R6, 1, P5 ;  /* 0x3f80000006067808 */ /* 0x010fe20002800000 */
        /* <DEDUP_REMOVED lines=15> */
[----:B------:R2:W-:Y:S02]  /*18430*/  STS.64 [R180], R144 ;  /* 0x00000090b4007388 */ /* 0x0005e40000000a00 */
[C---:B------:R-:W-:Y:S01]  /*18440*/  IMAD.IADD R7, R180.reuse, 0x1, -R6 ;  /* 0x00000001b4077824 */ /* 0x040fe200078e0a06 */
[----:B------:R-:W-:Y:S01]  /*18450*/  IADD3 R5, PT, PT, R180, -R5, RZ ;  /* 0x80000005b4057210 */ /* 0x000fe20007ffe0ff */
[----:B------:R2:W-:Y:S03]  /*18460*/  STS.64 [R180+0x400], R146 ;  /* 0x00040092b4007388 */ /* 0x0005e60000000a00 */
[----:B------:R-:W-:Y:S01]  /*18470*/  IADD3 R6, PT, PT, -R6, R5, RZ ;  /* 0x0000000506067210 */ /* 0x000fe20007ffe1ff */
[----:B------:R2:W-:Y:S04]  /*18480*/  STS.64 [R7+0x20], R140 ;  /* 0x0000208c07007388 */ /* 0x0005e80000000a00 */
[----:B------:R2:W-:Y:S04]  /*18490*/  STS.64 [R7+0x420], R142 ;  /* 0x0004208e07007388 */ /* 0x0005e80000000a00 */
[----:B------:R2:W-:Y:S04]  /*184a0*/  STS.64 [R5+0x40], R136 ;  /* 0x0000408805007388 */ /* 0x0005e80000000a00 */
[----:B------:R2:W-:Y:S04]  /*184b0*/  STS.64 [R5+0x440], R138 ;  /* 0x0004408a05007388 */ /* 0x0005e80000000a00 */
[----:B------:R2:W-:Y:S04]  /*184c0*/  STS.64 [R6+0x60], R132 ;  /* 0x0000608406007388 */ /* 0x0005e80000000a00 */
[----:B------:R2:W-:Y:S04]  /*184d0*/  STS.64 [R6+0x460], R134 ;  /* 0x0004608606007388 */ /* 0x0005e80000000a00 */
[----:B------:R-:W4:Y:S04]  /*184e0*/  LD.E.64 R22, desc[UR4][R2.64+0xb0] ;  /* 0x0000b00402167980 */ /* 0x000f28000c101b00 */
[----:B------:R-:W3:Y:S04]  /*184f0*/  LD.E R17, desc[UR4][R2.64+0x60] ;  /* 0x0000600402117980 */ /* 0x000ee8000c101900 */
[----:B------:R-:W2:Y:S04]  /*18500*/  LD.E R24, desc[UR4][R2.64+0xcc] ;  /* 0x0000cc0402187980 */ /* 0x000ea8000c101900 */
[----:B------:R-:W2:Y:S01]  /*18510*/  LD.E.64 R26, desc[UR4][R2.64+0x78] ;  /* 0x00007804021a7980 */ /* 0x000ea2000c101b00 */
[----:B------:R-:W4:Y:S03]  /*18520*/  S2R R18, SR_CTAID.Y ;  /* 0x0000000000127919 */ /* 0x000f260000002600 */
[----:B------:R1:W5:Y:S01]  /*18530*/  LD.E.64 R28, desc[UR4][R2.64+0xa8] ;  /* 0x0000a804021c7980 */ /* 0x000362000c101b00 */
[----:B------:R-:W-:Y:S01]  /*18540*/  LOP3.LUT R19, R150, 0xd8, RZ, 0xc0, !PT ;  /* 0x000000d896137812 */ /* 0x000fe200078ec0ff */
[----:B------:R-:W-:Y:S01]  /*18550*/  BSSY.RECONVERGENT B0, `(.L_x_4902) ;  /* 0x0000031000007945 */ /* 0x000fe20003800200 */
[----:B------:R-:W-:-:S02]  /*18560*/  SHF.L.U32 R179, R179, 0x6, RZ ;  /* 0x00000006b3b37819 */ /* 0x000fc400000006ff */
[----:B------:R-:W-:Y:S01]  /*18570*/  LOP3.LUT R19, R19, 0x18, R48, 0x78, !PT ;  /* 0x0000001813137812 */ /* 0x000fe200078e7830 */
[----:B------:R-:W-:Y:S01]  /*18580*/  BAR.SYNC.DEFER_BLOCKING 0x0 ;  /* 0x0000000000007b1d */ /* 0x000fe20000010000 */
[----:B------:R-:W-:Y:S02]  /*18590*/  LOP3.LUT P6, RZ, R151, 0x3, RZ, 0xc0, !PT ;  /* 0x0000000397ff7812 */ /* 0x000fe400078cc0ff */
[----:B------:R-:W-:Y:S02]  /*185a0*/  LOP3.LUT R19, R19, 0xf24, R150, 0xf8, !PT ;  /* 0x00000f2413137812 */ /* 0x000fe400078ef896 */
[----:B------:R-:W-:Y:S02]  /*185b0*/  LOP3.LUT R150, R150, 0xffc, RZ, 0xc0, !PT ;  /* 0x00000ffc96967812 */ /* 0x000fe400078ec0ff */
[----:B------:R-:W-:Y:S01]  /*185c0*/  LOP3.LUT R48, R48, 0x30, RZ, 0xc0, !PT ;  /* 0x0000003030307812 */ /* 0x000fe200078ec0ff */
[----:B------:R-:W-:Y:S01]  /*185d0*/  IMAD R19, R19, 0x4, R166 ;  /* 0x0000000413137824 */ /* 0x000fe200078e02a6 */
[--C-:B-1----:R-:W-:Y:S01]  /*185e0*/  SHF.R.U32.HI R2, RZ, 0x3, R151.reuse ;  /* 0x00000003ff027819 */ /* 0x102fe20000011697 */
[----:B------:R1:W1:Y:S01]  /*185f0*/  @P0 MUFU.LG2 R3, R4 ;  /* 0x0000000400030308 */ /* 0x0002620000000c00 */
[----:B------:R-:W-:-:S02]  /*18600*/  SHF.R.U32.HI R151, RZ, 0x2, R151 ;  /* 0x00000002ff977819 */ /* 0x000fc40000011697 */
[C---:B------:R-:W-:Y:S01]  /*18610*/  IADD3 R25, PT, PT, R2.reuse, 0x10, RZ ;  /* 0x0000001002197810 */ /* 0x040fe20007ffe0ff */
[----:B------:R2:W2:Y:S01]  /*18620*/  LDS.128 R12, [R19] ;  /* 0x00000000130c7984 */ /* 0x0004a20000000c00 */
[-C--:B------:R-:W-:Y:S02]  /*18630*/  ISETP.GE.AND P4, PT, R2, R169.reuse, PT ;  /* 0x000000a90200720c */ /* 0x080fe40003f86270 */
[----:B------:R-:W-:Y:S01]  /*18640*/  ISETP.GE.AND P3, PT, R25, R169, PT ;  /* 0x000000a91900720c */ /* 0x000fe20003f66270 */
[----:B------:R2:W2:Y:S01]  /*18650*/  LDS.128 R8, [R19+0x800] ;  /* 0x0008000013087984 */ /* 0x0004a20000000c00 */
[----:B------:R-:W1:Y:S01]  /*18660*/  @P5 MUFU.LG2 R25, R16 ;  /* 0x0000001000195308 */ /* 0x000e620000000c00 */
[----:B------:R-:W-:Y:S02]  /*18670*/  LOP3.LUT R48, R48, 0x7, R151, 0xf8, !PT ;  /* 0x0000000730307812 */ /* 0x000fe400078ef897 */
[----:B-1----:R1:W1:Y:S01]  /*18680*/  LDS.128 R4, [R19+0x1000] ;  /* 0x0010000013047984 */ /* 0x0022620000000c00 */
[----:B------:R-:W-:Y:S01]  /*18690*/  @P0 FMUL.FTZ R3, R3, 0.69314718246459960938 ;  /* 0x3f31721803030820 */ /* 0x000fe20000410000 */
[----:B------:R-:W-:Y:S01]  /*186a0*/  @P5 FMUL.FTZ R25, R25, 0.69314718246459960938 ;  /* 0x3f31721819195820 */ /* 0x000fe20000410000 */
[----:B----4-:R-:W-:-:S02]  /*186b0*/  IMAD R22, R22, R18, UR13 ;  /* 0x0000000d16167e24 */ /* 0x010fc4000f8e0212 */
[C---:B------:R-:W-:Y:S01]  /*186c0*/  VIADD R18, R2.reuse, 0x20 ;  /* 0x0000002002127836 */ /* 0x040fe20000000000 */
[----:B------:R-:W-:Y:S01]  /*186d0*/  IADD3 R2, PT, PT, R2, 0x30, RZ ;  /* 0x0000003002027810 */ /* 0x000fe20007ffe0ff */
[----:B---3--:R-:W-:-:S03]  /*186e0*/  IMAD R22, R22, R17, UR11 ;  /* 0x0000000b16167e24 */ /* 0x008fc6000f8e0211 */
[-C--:B------:R-:W-:Y:S01]  /*186f0*/  ISETP.GE.AND P2, PT, R18, R169.reuse, PT ;  /* 0x000000a91200720c */ /* 0x080fe20003f46270 */
[----:B------:R-:W-:Y:S01]  /*18700*/  IMAD R22, R23, R22, R179 ;  /* 0x0000001617167224 */ /* 0x000fe200078e02b3 */
[----:B------:R-:W3:Y:S01]  /*18710*/  LDS.128 R16, [R19+0x1800] ;  /* 0x0018000013107984 */ /* 0x000ee20000000c00 */
[----:B------:R-:W-:Y:S02]  /*18720*/  IMAD.MOV.U32 R23, RZ, RZ, -0x800000 ;  /* 0xff800000ff177424 */ /* 0x000fe400078e00ff */
[C---:B-----5:R-:W-:Y:S01]  /*18730*/  @P0 FFMA.FTZ R23, R21.reuse, R20, R3 ;  /* 0x0000001415170223 */ /* 0x060fe20000010003 */
[----:B--2---:R-:W-:Y:S01]  /*18740*/  IMAD R24, R22, R24, RZ ;  /* 0x0000001816187224 */ /* 0x004fe200078e02ff */
[----:B------:R-:W-:Y:S02]  /*18750*/  ISETP.GE.AND P1, PT, R2, R169, PT ;  /* 0x000000a90200720c */ /* 0x000fe40003f26270 */
[----:B------:R-:W-:Y:S01]  /*18760*/  MOV R2, 0xff800000 ;  /* 0xff80000000027802 */ /* 0x000fe20000000f00 */
[----:B------:R-:W-:Y:S01]  /*18770*/  @P5 FFMA.FTZ R2, R21, R0, R25 ;  /* 0x0000000015025223 */ /* 0x000fe20000010019 */
[----:B------:R-:W-:-:S04]  /*18780*/  IADD3 R150, P0, PT, R24, R150, RZ ;  /* 0x0000009618967210 */ /* 0x000fc80007f1e0ff */
[----:B------:R-:W-:Y:S02]  /*18790*/  LEA.HI.X.SX32 R24, R24, RZ, 0x1, P0 ;  /* 0x000000ff18187211 */ /* 0x000fe400000f0eff */
[----:B------:R-:W-:-:S04]  /*187a0*/  LEA R26, P0, R150, R26, 0x2 ;  /* 0x0000001a961a7211 */ /* 0x000fc800078010ff */
[----:B------:R-:W-:Y:S01]  /*187b0*/  LEA.HI.X R27, R150, R27, R24, 0x2, P0 ;  /* 0x0000001b961b7211 */ /* 0x000fe200000f1418 */
[----:B-1----:R-:W-:Y:S08]  /*187c0*/  @P6 BRA `(.L_x_4903) ;  /* 0x0000000000246947 */ /* 0x002ff00003800000 */
        /* <DEDUP_REMOVED lines=9> */
.L_x_4903:
[----:B------:R-:W-:Y:S05]  /*18860*/  BSYNC.RECONVERGENT B0 ;  /* 0x0000000000007941 */ /* 0x000fea0003800200 */
.L_x_4902:
[----:B-1----:R-:W-:Y:S01]  /*18870*/  MOV R2, R178 ;  /* 0x000000b200027202 */ /* 0x002fe20000000f00 */
[----:B------:R-:W-:Y:S01]  /*18880*/  @!P4 ST.E.128 desc[UR4][R26.64], R12 ;  /* 0x0000000c1a00c985 */ /* 0x000fe2000c101d04 */
[----:B------:R-:W-:-:S03]  /*18890*/  MOV R3, 0x0 ;  /* 0x0000000000037802 */ /* 0x000fc60000000f00 */
[----:B------:R-:W-:Y:S04]  /*188a0*/  @!P3 ST.E.128 desc[UR4][R26.64+0x800], R8 ;  /* 0x000800081a00b985 */ /* 0x000fe8000c101d04 */
[----:B------:R3:W-:Y:S02]  /*188b0*/  @!P2 ST.E.128 desc[UR4][R26.64+0x1000], R4 ;  /* 0x001000041a00a985 */ /* 0x0007e4000c101d04 */
[----:B---3--:R-:W-:Y:S05]  /*188c0*/  @P1 RET.REL.NODEC R2 `(_ZN5flash24flash_fwd_splitkv_kernelI23Flash_fwd_kernel_traitsILi32ELi64ELi256ELi4ELb0ELb0EN7cutlass6half_tE19Flash_kernel_traitsILi32ELi64ELi256ELi4ES3_EELb0ELb1ELb0ELb0ELb1ELb1ELb1ELb0EEEvNS_16Flash_fwd_paramsE) ;  /* 0xfffffe7402cc1950 */ /* 0x008fea0003c3ffff */
[----:B------:R-:W-:Y:S01]  /*188d0*/  MOV R179, 0x0 ;  /* 0x0000000000b37802 */ /* 0x000fe20000000f00 */
[----:B------:R1:W-:Y:S03]  /*188e0*/  ST.E.128 desc[UR4][R26.64+0x1800], R16 ;  /* 0x001800101a007985 */ /* 0x0003e6000c101d04 */
[----:B-1----:R-:W-:Y:S05]  /*188f0*/  RET.REL.NODEC R178 `(_ZN5flash24flash_fwd_splitkv_kernelI23Flash_fwd_kernel_traitsILi32ELi64ELi256ELi4ELb0ELb0EN7cutlass6half_tE19Flash_kernel_traitsILi32ELi64ELi256ELi4ES3_EELb0ELb1ELb0ELb0ELb1ELb1ELb1ELb0EEEvNS_16Flash_fwd_paramsE) ;  /* 0xfffffe74b2c07950 */ /* 0x002fea0003c3ffff */
.L_x_4901:
[----:B------:R-:W-:Y:S01]  /*18900*/  MOV R4, 0x1f ;  /* 0x0000001f00047802 */ /* 0x000fe20000000f00 */
[----:B------:R-:W-:Y:S01]  /*18910*/  IMAD.MOV.U32 R5, RZ, RZ, 0x2 ;  /* 0x00000002ff057424 */ /* 0x000fe200078e00ff */
[----:B------:R-:W-:Y:S01]  /*18920*/  MOV R7, R195 ;  /* 0x000000c300077202 */ /* 0x000fe20000000f00 */
[----:B------:R-:W-:-:S07]  /*18930*/  IMAD.MOV.U32 R6, RZ, RZ, -0x1 ;  /* 0xffffffffff067424 */ /* 0x000fce00078e00ff */
[----:B-1---5:R-:W-:Y:S05]  /*18940*/  WARPSYNC.COLLECTIVE R6, `(.L_x_4904) ;  /* 0x0000000006087348 */ /* 0x022fea0003c00000 */
[----:B------:R2:W3:Y:S02]  /*18950*/  SHFL.BFLY P0, R4, R7, R5, R4 ;  /* 0x0c00000507047389 */ /* 0x0004e40000000004 */
[----:B-123-5:R-:W-:Y:S05]  /*18960*/  ENDCOLLECTIVE ;  /* 0x000000000000791b */ /* 0x02efea0003800000 */
.L_x_4904:
        /* <DEDUP_REMOVED lines=8> */
.L_x_4905:
[----:B------:R-:W-:Y:S01]  /*189f0*/  MOV R8, R4 ;  /* 0x0000000400087202 */ /* 0x000fe20000000f00 */
[----:B------:R-:W-:Y:S01]  /*18a00*/  IMAD.MOV.U32 R5, RZ, RZ, 0x2 ;  /* 0x00000002ff057424 */ /* 0x000fe200078e00ff */
[----:B------:R-:W-:Y:S02]  /*18a10*/  MOV R4, 0x1f ;  /* 0x0000001f00047802 */ /* 0x000fe40000000f00 */
[----:B------:R-:W-:-:S07]  /*18a20*/  MOV R7, R194 ;  /* 0x000000c200077202 */ /* 0x000fce0000000f00 */
[----:B------:R-:W-:Y:S05]  /*18a30*/  WARPSYNC.COLLECTIVE R6, `(.L_x_4906) ;  /* 0x0000000006087348 */ /* 0x000fea0003c00000 */
[----:B------:R1:W2:Y:S02]  /*18a40*/  SHFL.BFLY P0, R4, R7, R5, R4 ;  /* 0x0c00000507047389 */ /* 0x0002a40000000004 */
[----:B-12---:R-:W-:Y:S05]  /*18a50*/  ENDCOLLECTIVE ;  /* 0x000000000000791b */ /* 0x006fea0003800000 */
.L_x_4906:
[----:B------:R-:W-:Y:S01]  /*18a60*/  FADD.FTZ R194, R4, R194 ;  /* 0x000000c204c27221 */ /* 0x000fe20000010000 */
[----:B------:R-:W-:Y:S01]  /*18a70*/  MOV R4, 0x1f ;  /* 0x0000001f00047802 */ /* 0x000fe20000000f00 */
[----:B------:R-:W-:-:S03]  /*18a80*/  IMAD.MOV.U32 R5, RZ, RZ, 0x1 ;  /* 0x00000001ff057424 */ /* 0x000fc600078e00ff */
[----:B------:R-:W-:-:S07]  /*18a90*/  MOV R7, R194 ;  /* 0x000000c200077202 */ /* 0x000fce0000000f00 */
[----:B------:R-:W-:Y:S05]  /*18aa0*/  WARPSYNC.COLLECTIVE R6, `(.L_x_4907) ;  /* 0x0000000006087348 */ /* 0x000fea0003c00000 */
[----:B------:R1:W2:Y:S02]  /*18ab0*/  SHFL.BFLY P0, R4, R7, R5, R4 ;  /* 0x0c00000507047389 */ /* 0x0002a40000000004 */
[----:B-12---:R-:W-:Y:S05]  /*18ac0*/  ENDCOLLECTIVE ;  /* 0x000000000000791b */ /* 0x006fea0003800000 */
.L_x_4907:
[----:B------:R-:W-:Y:S01]  /*18ad0*/  MOV R16, R4 ;  /* 0x0000000400107202 */ /* 0x000fe20000000f00 */
[----:B------:R-:W-:Y:S01]  /*18ae0*/  FADD.FTZ R4, R195, R8 ;  /* 0x00000008c3047221 */ /* 0x000fe20000010000 */
[----:B------:R-:W-:Y:S06]  /*18af0*/  BRA `(.L_x_4908) ;  /* 0xfffffff400cc7947 */ /* 0x000fec000383ffff */
.L_x_4909:
        /* <DEDUP_REMOVED lines=16> */
.L_x_10267:


//--------------------- .text._ZN5flash24flash_fwd_splitkv_kernelI23Flash_fwd_kernel_traitsILi32ELi64ELi256ELi4ELb0ELb0EN7cutlass6half_tE19Flash_kernel_traitsILi32ELi64ELi256ELi4ES3_EELb0ELb1ELb1ELb0ELb0ELb0ELb1ELb0EEEvNS_16Flash_fwd_paramsE --------------------------
	.section	.text._ZN5flash24flash_fwd_splitkv_kernelI23Flash_fwd_kernel_traitsILi32ELi64ELi256ELi4ELb0ELb0EN7cutlass6half_tE19Flash_kernel_traitsILi32ELi64ELi256ELi4ES3_EELb0ELb1ELb1ELb0ELb0ELb0ELb1ELb0EEEvNS_16Flash_fwd_paramsE,"ax",@progbits
	.align	128
        .global         _ZN5flash24flash_fwd_splitkv_kernelI23Flash_fwd_kernel_traitsILi32ELi64ELi256ELi4ELb0ELb0EN7cutlass6half_tE19Flash_kernel_traitsILi32ELi64ELi256ELi4ES3_EELb0ELb1ELb1ELb0ELb0ELb0ELb1ELb0EEEvNS_16Flash_fwd_paramsE
        .type           _ZN5flash24flash_fwd_splitkv_kernelI23Flash_fwd_kernel_traitsILi32ELi64ELi256ELi4ELb0ELb0EN7cutlass6half_tE19Flash_kernel_traitsILi32ELi64ELi256ELi4ES3_EELb0ELb1ELb1ELb0ELb0ELb0ELb1ELb0EEEvNS_16Flash_fwd_paramsE,@function
        .size           _ZN5flash24flash_fwd_splitkv_kernelI23Flash_fwd_kernel_traitsILi32ELi64ELi256ELi4ELb0ELb0EN7cutlass6half_tE19Flash_kernel_traitsILi32ELi64ELi256ELi4ES3_EELb0ELb1ELb1ELb0ELb0ELb0ELb1ELb0EEEvNS_16Flash_fwd_paramsE,(.L_x_10268 - _ZN5flash24flash_fwd_splitkv_kernelI23Flash_fwd_kernel_traitsILi32ELi64ELi256ELi4ELb0ELb0EN7cutlass6half_tE19Flash_kernel_traitsILi32ELi64ELi256ELi4ES3_EELb0ELb1ELb1ELb0ELb0ELb0ELb1ELb0EEEvNS_16Flash_fwd_paramsE)
        .other          _ZN5flash24flash_fwd_splitkv_kernelI23Flash_fwd_kernel_traitsILi32ELi64ELi256ELi4ELb0ELb0EN7cutlass6half_tE19Flash_kernel_traitsILi32ELi64ELi256ELi4ES3_EELb0ELb1ELb1ELb0ELb0ELb0ELb1ELb0EEEvNS_16Flash_fwd_paramsE,@"STO_CUDA_ENTRY STV_DEFAULT"
_ZN5flash24flash_fwd_splitkv_kernelI23Flash_fwd_kernel_traitsILi32ELi64ELi256ELi4ELb0ELb0EN7cutlass6half_tE19Flash_kernel_traitsILi32ELi64ELi256ELi4ES3_EELb0ELb1ELb1ELb0ELb0ELb0ELb1ELb0EEEvNS_16Flash_fwd_paramsE:
.text._ZN5flash24flash_fwd_splitkv_kernelI23Flash_fwd_kernel_traitsILi32ELi64ELi256ELi4ELb0ELb0EN7cutlass6half_tE19Flash_kernel_traitsILi32ELi64ELi256ELi4ES3_EELb0ELb1ELb1ELb0ELb0ELb0ELb1ELb0EEEvNS_16Flash_fwd_paramsE:
        /* <DEDUP_REMOVED lines=30> */
[----:B------:R-:W-:Y:S05]  /*01e0*/  CALL.REL.NOINC `($_ZN5flash24flash_fwd_splitkv_kernelI23Flash_fwd_kernel_traitsILi32ELi64ELi256ELi4ELb0ELb0EN7cutlass6half_tE19Flash_kernel_traitsILi32ELi64ELi256ELi4ES3_EELb0ELb1ELb1ELb0ELb0ELb0ELb1ELb0EEEvNS_16Flash_fwd_paramsE$_ZN5flash30compute_attn_1rowblock_splitkvI23Flash_fwd_kernel_traitsILi32ELi64ELi256ELi4ELb0ELb0EN7cutlass6half_tE19Flash_kernel_traitsILi32ELi64ELi256ELi4ES3_EELb0ELb1ELb1ELb0ELb0ELb0ELb1ELb0ENS_16Flash_fwd_paramsEEEvRKT8_iiiii) ;  /* 0x0000000000087944 */ /* 0x000fea0003c00000 */
[----:B------:R-:W-:Y:S05]  /*01f0*/  BSYNC.RECONVERGENT B3 ;  /* 0x0000000000037941 */ /* 0x000fea0003800200 */
.L_x_4910:
[----:B------:R-:W-:Y:S05]  /*0200*/  EXIT ;  /* 0x000000000000794d */ /* 0x000fea0003800000 */
        .type           $_ZN5flash24flash_fwd_splitkv_kernelI23Flash_fwd_kernel_traitsILi32ELi64ELi256ELi4ELb0ELb0EN7cutlass6half_tE19Flash_kernel_traitsILi32ELi64ELi256ELi4ES3_EELb0ELb1ELb1ELb0ELb0ELb0ELb1ELb0EEEvNS_16Flash_fwd_paramsE$_ZN5flash30compute_attn_1rowblock_splitkvI23Flash_fwd_kernel_traitsILi32ELi64ELi256ELi4ELb0ELb0EN7cutlass6half_tE19Flash_kernel_traitsILi32ELi64ELi256ELi4ES3_EELb0ELb1ELb1ELb0ELb0ELb0ELb1ELb0ENS_16Flash_fwd_paramsEEEvRKT8_iiiii,@function
        .size           $_ZN5flash24flash_fwd_splitkv_kernelI23Flash_fwd_kernel_traitsILi32ELi64ELi256ELi4ELb0ELb0EN7cutlass6half_tE19Flash_kernel_traitsILi32ELi64ELi256ELi4ES3_EELb0ELb1ELb1ELb0ELb0ELb0ELb1ELb0EEEvNS_16Flash_fwd_paramsE$_ZN5flash30compute_attn_1rowblock_splitkvI23Flash_fwd_kernel_traitsILi32ELi64ELi256ELi4ELb0ELb0EN7cutlass6half_tE19Flash_kernel_traitsILi32ELi64ELi256ELi4ES3_EELb0ELb1ELb1ELb0ELb0ELb0ELb1ELb0ENS_16Flash_fwd_paramsEEEvRKT8_iiiii,(.L_x_10268 - $_ZN5flash24flash_fwd_splitkv_kernelI23Flash_fwd_kernel_traitsILi32ELi64ELi256ELi4ELb0ELb0EN7cutlass6half_tE19Flash_kernel_traitsILi32ELi64ELi256ELi4ES3_EELb0ELb1ELb1ELb0ELb0ELb0ELb1ELb0EEEvNS_16Flash_fwd_paramsE$_ZN5flash30compute_attn_1rowblock_splitkvI23Flash_fwd_kernel_traitsILi32ELi64ELi256ELi4ELb0ELb0EN7cutlass6half_tE19Flash_kernel_traitsILi32ELi64ELi256ELi4ES3_EELb0ELb1ELb1ELb0ELb0ELb0ELb1ELb0ENS_16Flash_fwd_paramsEEEvRKT8_iiiii)
$_ZN5flash24flash_fwd_splitkv_kernelI23Flash_fwd_kernel_traitsILi32ELi64ELi256ELi4ELb0ELb0EN7cutlass6half_tE19Flash_kernel_traitsILi32ELi64ELi256ELi4ES3_EELb0ELb1ELb1ELb0ELb0ELb0ELb1ELb0EEEvNS_16Flash_fwd_paramsE$_ZN5flash30compute_attn_1rowblock_splitkvI23Flash_fwd_kernel_traitsILi32ELi64ELi256ELi4ELb0ELb0EN7cutlass6half_tE19Flash_kernel_traitsILi32ELi64ELi256ELi4ES3_EELb0ELb1ELb1ELb0ELb0ELb0ELb1ELb0ENS_16Flash_fwd_paramsEEEvRKT8_iiiii:
[----:B------:R-:W1:Y:S02]  /*0210*/  LDCU.64 UR4, c[0x0][0x358] ;  /* 0x00006b00ff0477ac */ /* 0x000e640008000a00 */
[----:B-1----:R-:W2:Y:S04]  /*0220*/  LD.E.64 R6, desc[UR4][R2.64+0xf0] ;  /* 0x0000f00402067980 */ /* 0x002ea8000c101b00 */
[----:B------:R-:W3:Y:S04]  /*0230*/  LD.E.64 R4, desc[UR4][R2.64+0xe0] ;  /* 0x0000e00402047980 */ /* 0x000ee8000c101b00 */
[----:B------:R-:W4:Y:S01]  /*0240*/  LD.E.64 R14, desc[UR4][R2.64+0xe8] ;  /* 0x0000e804020e7980 */ /* 0x000f22000c101b00 */
[----:B------:R-:W-:Y:S01]  /*0250*/  USHF.L.U32 UR9, UR13, 0x2, URZ ;  /* 0x000000020d097899 */ /* 0x000fe200080006ff */
[----:B------:R-:W-:-:S02]  /*0260*/  IMAD.U32 R0, RZ, RZ, UR13 ;  /* 0x0000000dff007e24 */ /* 0x000fc4000f8e00ff */
[----:B------:R-:W4:Y:S01]  /*0270*/  LD.E.64 R10, desc[UR4][R2.64+0xf8] ;  /* 0x0000f804020a7980 */ /* 0x000f22000c101b00 */
[----:B--2---:R-:W-:-:S04]  /*0280*/  ISETP.NE.U32.AND P1, PT, R6, RZ, PT ;  /* 0x000000ff0600720c */ /* 0x004fc80003f25070 */
[----:B------:R-:W-:Y:S02]  /*0290*/  ISETP.NE.AND.EX P1, PT, R7, RZ, PT, P1 ;  /* 0x000000ff0700720c */ /* 0x000fe40003f25310 */
[C---:B---3--:R-:W-:Y:S02]  /*02a0*/  ISETP.NE.U32.AND P2, PT, R4.reuse, RZ, PT ;  /* 0x000000ff0400720c */ /* 0x048fe40003f45070 */
[----:B------:R-:W-:Y:S02]  /*02b0*/  ISETP.NE.U32.AND P4, PT, R4, RZ, PT ;  /* 0x000000ff0400720c */ /* 0x000fe40003f85070 */
[----:B----4-:R-:W-:Y:S02]  /*02c0*/  ISETP.NE.U32.AND P3, PT, R14, RZ, PT ;  /* 0x000000ff0e00720c */ /* 0x010fe40003f65070 */
[C---:B------:R-:W-:Y:S02]  /*02d0*/  ISETP.NE.AND.EX P2, PT, R5.reuse, RZ, PT, P2 ;  /* 0x000000ff0500720c */ /* 0x040fe40003f45320 */
[----:B------:R-:W-:-:S02]  /*02e0*/  ISETP.NE.AND.EX P4, PT, R5, RZ, PT, P4 ;  /* 0x000000ff0500720c */ /* 0x000fc40003f85340 */
[----:B------:R-:W-:Y:S02]  /*02f0*/  ISETP.NE.AND.EX P3, PT, R15, RZ, PT, P3 ;  /* 0x000000ff0f00720c */ /* 0x000fe40003f65330 */
[----:B------:R-:W-:Y:S01]  /*0300*/  @P1 IADD3 R16, P0, PT, R6, UR9, RZ ;  /* 0x0000000906101c10 */ /* 0x000fe2000ff1e0ff */
[----:B------:R-:W-:Y:S02]  /*0310*/  IMAD.MOV.U32 R6, RZ, RZ, -0x1 ;  /* 0xffffffffff067424 */ /* 0x000fe400078e00ff */
[----:B------:R-:W-:-:S05]  /*0320*/  IMAD.WIDE.U32 R4, R0, 0x4, R4 ;  /* 0x0000000400047825 */ /* 0x000fca00078e0004 */
[----:B------:R1:W5:Y:S04]  /*0330*/  @P2 LD.E R6, desc[UR4][R4.64] ;  /* 0x0000000404062980 */ /* 0x000368000c101900 */
[----:B------:R1:W5:Y:S04]  /*0340*/  @!P4 LD.E R235, desc[UR4][R2.64+0xb4] ;  /* 0x0000b40402ebc980 */ /* 0x000368000c101900 */
[----:B------:R1:W5:Y:S04]  /*0350*/  @!P3 LD.E R0, desc[UR4][R2.64+0xb8] ;  /* 0x0000b8040200b980 */ /* 0x000368000c101900 */
[----:B------:R1:W5:Y:S01]  /*0360*/  @P4 LD.E R4, desc[UR4][R4.64+0x4] ;  /* 0x0000040404044980 */ /* 0x000362000c101900 */
[----:B------:R-:W-:Y:S01]  /*0370*/  ISETP.NE.U32.AND P2, PT, R14, RZ, PT ;  /* 0x000000ff0e00720c */ /* 0x000fe20003f45070 */
[----:B------:R-:W-:-:S03]  /*0380*/  USHF.R.U32.HI UR8, URZ, 0x1e, UR13 ;  /* 0x0000001eff087899 */ /* 0x000fc6000801160d */
[----:B------:R-:W-:Y:S01]  /*0390*/  ISETP.NE.AND.EX P2, PT, R15, RZ, PT, P2 ;  /* 0x000000ff0f00720c */ /* 0x000fe20003f45320 */
[----:B------:R-:W-:Y:S02]  /*03a0*/  IMAD.MOV.U32 R12, RZ, RZ, RZ ;  /* 0x000000ffff0c7224 */ /* 0x000fe400078e00ff */
        /* <DEDUP_REMOVED lines=9> */
[----:B-1----:R-:W2:Y:S02]  /*0440*/  LD.E.U8 R5, desc[UR4][R2.64+0x1b2] ;  /* 0x0001b20402057980 */ /* 0x002ea4000c101100 */
[----:B--2---:R-:W-:-:S13]  /*0450*/  ISETP.NE.AND P1, PT, R5, RZ, PT ;  /* 0x000000ff0500720c */ /* 0x004fda0003f25270 */
[----:B------:R-:W-:Y:S05]  /*0460*/  @!P1 BRA `(.L_x_4912) ;  /* 0x0000000000049947 */ /* 0x000fea0003800000 */
[----:B------:R2:W5:Y:S02]  /*0470*/  LD.E R13, desc[UR4][R14.64] ;  /* 0x000000040e0d7980 */ /* 0x000564000c101900 */
.L_x_4912:
[----:B------:R-:W-:Y:S05]  /*0480*/  BSYNC.RECONVERGENT B0 ;  /* 0x0000000000007941 */ /* 0x000fea0003800200 */
.L_x_4911:
[----:B------:R-:W-:Y:S04]  /*0490*/  BSSY.RECONVERGENT B0, `(.L_x_4913) ;  /* 0x0000007000007945 */ /* 0x000fe80003800200 */
[----:B------:R-:W-:Y:S05]  /*04a0*/  @!P3 BRA `(.L_x_4914) ;  /* 0x000000000014b947 */ /* 0x000fea0003800000 */
[----:B-----5:R-:W3:Y:S02]  /*04b0*/  LD.E.U8 R0, desc[UR4][R2.64+0x1b2] ;  /* 0x0001b20402007980 */ /* 0x020ee4000c101100 */
[----:B---3--:R-:W-:-:S13]  /*04c0*/  ISETP.NE.AND P1, PT, R0, RZ, PT ;  /* 0x000000ff0000720c */ /* 0x008fda0003f25270 */
[----:B------:R-:W3:Y:S02]  /*04d0*/  @P1 LD.E R0, desc[UR4][R14.64+0x4] ;  /* 0x000004040e001980 */ /* 0x000ee4000c101900 */
[----:B---3--:R-:W-:-:S06]  /*04e0*/  @P1 IADD3 R0, PT, PT, R0, -R13, RZ ;  /* 0x8000000d00001210 */ /* 0x008fcc0007ffe0ff */
[----:B------:R3:W5:Y:S02]  /*04f0*/  @!P1 LD.E R0, desc[UR4][R14.64] ;  /* 0x000000040e009980 */ /* 0x000764000c101900 */
.L_x_4914:
[----:B------:R-:W-:Y:S05]  /*0500*/  BSYNC.RECONVERGENT B0 ;  /* 0x0000000000007941 */ /* 0x000fea0003800200 */
.L_x_4913:
[----:B------:R-:W-:Y:S01]  /*0510*/  BSSY.RECONVERGENT B1, `(.L_x_4915) ;  /* 0x0000011000017945 */ /* 0x000fe20003800200 */
[----:B-----5:R-:W-:-:S03]  /*0520*/  @P4 IADD3 R235, PT, PT, R4, -R6, RZ ;  /* 0x8000000604eb4210 */ /* 0x020fc60007ffe0ff */
[----:B------:R-:W-:Y:S05]  /*0530*/  @!P0 BRA `(.L_x_4916) ;  /* 0x0000000000148947 */ /* 0x000fea0003800000 */
[----:B-1----:R-:W-:-:S04]  /*0540*/  IADD3 R4, P0, PT, R10, UR9, RZ ;  /* 0x000000090a047c10 */ /* 0x002fc8000ff1e0ff */
[----:B------:R-:W-:-:S05]  /*0550*/  IADD3.X R5, PT, PT, R11, UR8, RZ, P0, !PT ;  /* 0x000000080b057c10 */ /* 0x000fca00087fe4ff */
[----:B------:R-:W4:Y:S02]  /*0560*/  LD.E R0, desc[UR4][R4.64] ;  /* 0x0000000404007980 */ /* 0x000f24000c101900 */
[----:B----4-:R-:W-:Y:S01]  /*0570*/  IMAD.IADD R0, R0, 0x1, -R12 ;  /* 0x0000000100007824 */ /* 0x010fe200078e0a0c */
[----:B------:R-:W-:Y:S05]  /*0580*/  BRA `(.L_x_4917) ;  /* 0x0000000000247947 */ /* 0x000fea0003800000 */
.L_x_4916:
[----:B-1----:R-:W4:Y:S01]  /*0590*/  LD.E.64 R4, desc[UR4][R2.64+0x108] ;  /* 0x0001080402047980 */ /* 0x002f22000c101b00 */
[----:B------:R-:W-:Y:S01]  /*05a0*/  BSSY.RECONVERGENT B0, `(.L_x_4918) ;  /* 0x0000006000007945 */ /* 0x000fe20003800200 */
[----:B----4-:R-:W-:Y:S01]  /*05b0*/  ISETP.NE.U32.AND P0, PT, R4, RZ, PT ;  /* 0x000000ff0400720c */ /* 0x010fe20003f05070 */
[----:B------:R-:W-:-:S03]  /*05c0*/  IMAD.MOV.U32 R4, RZ, RZ, RZ ;  /* 0x000000ffff047224 */ /* 0x000fc600078e00ff */
[----:B------:R-:W-:-:S13]  /*05d0*/  ISETP.NE.AND.EX P0, PT, R5, RZ, PT, P0 ;  /* 0x000000ff0500720c */ /* 0x000fda0003f05300 */
[----:B------:R-:W-:Y:S05]  /*05e0*/  @!P0 BRA `(.L_x_4919) ;  /* 0x0000000000048947 */ /* 0x000fea0003800000 */
[----:B------:R1:W5:Y:S02]  /*05f0*/  LD.E R4, desc[UR4][R2.64+0xbc] ;  /* 0x0000bc0402047980 */ /* 0x000364000c101900 */
.L_x_4919:
[----:B------:R-:W-:Y:S05]  /*0600*/  BSYNC.RECONVERGENT B0 ;  /* 0x0000000000007941 */ /* 0x000fea0003800200 */
.L_x_4918:
[----:B-----5:R-:W-:Y:S02]  /*0610*/  IADD3 R0, PT, PT, R4, R0, -R12 ;  /* 0x0000000004007210 */ /* 0x020fe40007ffe80c */
.L_x_4917:
[----:B------:R-:W-:Y:S05]  /*0620*/  BSYNC.RECONVERGENT B1 ;  /* 0x0000000000017941 */ /* 0x000fea0003800200 */
.L_x_4915:
[----:B------:R-:W-:Y:S01]  /*0630*/  IMAD.SHL.U32 R213, R229, 0x40, RZ ;  /* 0x00000040e5d57824 */ /* 0x000fe200078e00ff */
[----:B------:R-:W-:Y:S01]  /*0640*/  MOV R4, R228 ;  /* 0x000000e400047202 */ /* 0x000fe20000000f00 */
[----:B------:R-:W-:-:S03]  /*0650*/  IMAD.MOV.U32 R5, RZ, RZ, 0x0 ;  /* 0x00000000ff057424 */ /* 0x000fc600078e00ff */
[----:B------:R-:W-:-:S13]  /*0660*/  ISETP.GT.AND P0, PT, R235, R213, PT ;  /* 0x000000d5eb00720c */ /* 0x000fda0003f04270 */
[----:B-123--:R-:W-:Y:S05]  /*0670*/  @!P0 RET.REL.NODEC R4 `(_ZN5flash24flash_fwd_splitkv_kernelI23Flash_fwd_kernel_traitsILi32ELi64ELi256ELi4ELb0ELb0EN7cutlass6half_tE19Flash_kernel_traitsILi32ELi64ELi256ELi4ES3_EELb0ELb1ELb1ELb0ELb0ELb0ELb1ELb0EEEvNS_16Flash_fwd_paramsE) ;  /* 0xfffffff804608950 */ /* 0x00efea0003c3ffff */
        /* <DEDUP_REMOVED lines=59> */
[----:B------:R1:W5:Y:S02]  /*0a30*/  LD.E.64 R10, desc[UR4][R2.64+0xa8] ;  /* 0x0000a804020a7980 */ /* 0x000364000c101b00 */
[----:B-1----:R-:W2:Y:S02]  /*0a40*/  S2R R2, SR_CTAID.Y ;  /* 0x0000000000027919 */ /* 0x002ea40000002600 */
        /* <DEDUP_REMOVED lines=13> */
[----:B------:R-:W-:Y:S02]  /*0b20*/  LEA.HI.X.SX32 R6, R6, RZ, 0x1, P1 ;  /* 0x000000ff06067211 */ /* 0x000fe400008f0eff */
        /* <DEDUP_REMOVED lines=10> */
[----:B------:R-:W-:Y:S01]  /*0bd0*/  ISETP.GE.OR P6, PT, R2, R213, P5 ;  /* 0x000000d50200720c */ /* 0x000fe20002fc6670 */
[----:B------:R-:W-:Y:S01]  /*0be0*/  @!P0 ST.E.128 desc[UR4][R8.64+0x800], RZ ;  /* 0x000800ff08008985 */ /* 0x000fe2000c101d04 */
[C---:B------:R-:W-:Y:S02]  /*0bf0*/  IADD3 R151, P0, PT, R5.reuse, R151, RZ ;  /* 0x0000009705977210 */ /* 0x040fe40007f1e0ff */
[CC--:B------:R-:W-:Y:S02]  /*0c00*/  ISETP.GE.OR P5, PT, R0.reuse, R213.reuse, P5 ;  /* 0x000000d50000720c */ /* 0x0c0fe40002fa6670 */
        /* <DEDUP_REMOVED lines=14> */
[----:B---3--:R-:W-:Y:S05]  /*0cf0*/  @P4 RET.REL.NODEC R2 `(_ZN5flash24flash_fwd_splitkv_kernelI23Flash_fwd_kernel_traitsILi32ELi64ELi256ELi4ELb0ELb0EN7cutlass6half_tE19Flash_kernel_traitsILi32ELi64ELi256ELi4ES3_EELb0ELb1ELb1ELb0ELb0ELb0ELb1ELb0EEEvNS_16Flash_fwd_paramsE) ;  /* 0xfffffff002c04950 */ /* 0x008fea0003c3ffff */
[----:B------:R-:W-:Y:S02]  /*0d00*/  MOV R0, 0xff800000 ;  /* 0xff80000000007802 */ /* 0x000fe40000000f00 */
[----:B------:R-:W-:-:S03]  /*0d10*/  MOV R229, 0x0 ;  /* 0x0000000000e57802 */ /* 0x000fc60000000f00 */
[----:B------:R1:W-:Y:S02]  /*0d20*/  ST.E desc[UR4][R6.64+0xc0], R0 ;  /* 0x0000c00006007985 */ /* 0x0003e4000c101904 */
[----:B-1----:R-:W-:Y:S05]  /*0d30*/  RET.REL.NODEC R228 `(_ZN5flash24flash_fwd_splitkv_kernelI23Flash_fwd_kernel_traitsILi32ELi64ELi256ELi4ELb0ELb0EN7cutlass6half_tE19Flash_kernel_traitsILi32ELi64ELi256ELi4ES3_EELb0ELb1ELb1ELb0ELb0ELb0ELb1ELb0EEEvNS_16Flash_fwd_paramsE) ;  /* 0xfffffff0e4b07950 */ /* 0x002fea0003c3ffff */
.L_x_4920:
        /* <DEDUP_REMOVED lines=100> */
[----:B------:R-:W-:-:S04]  /*1380*/  IADD3 R7, PT, PT, R11, R8, RZ ;  /* 0x000000080b077210 */ /* 0x000fc80007ffe0ff */
[----:B------:R-:W-:Y:S01]  /*1390*/  IADD3 R11, PT, PT, R15, R5, RZ ;  /* 0x000000050f0b7210 */ /* 0x000fe20007ffe0ff */
[----:B------:R-:W-:Y:S05]  /*13a0*/  BRA `(.L_x_4923) ;  /* 0x0000000400447947 */ /* 0x000fea0003800000 */
.L_x_4922:
        /* <DEDUP_REMOVED lines=33> */
[----:B------:R-:W-:-:S04]  /*15c0*/  @!P2 IMAD.WIDE.U32 R18, R18, R11, R22 ;  /* 0x0000000b1212a225 */ /* 0x000fc800078e0016 */
[-C--:B------:R-:W-:Y:S02]  /*15d0*/  @P2 IMAD R4, R215, R9.reuse, RZ ;  /* 0x00000009d7042224 */ /* 0x080fe400078e02ff */
[----:B------:R-:W-:Y:S01]  /*15e0*/  @P2 IMAD.WIDE.U32 R22, R214, R9, RZ ;  /* 0x00000009d6162225 */ /* 0x000fe200078e00ff */
[----:B------:R-:W-:-:S03]  /*15f0*/  @!P2 MOV R9, R18 ;  /* 0x000000120009a202 */ /* 0x000fc60000000f00 */
[----:B------:R-:W-:Y:S01]  /*1600*/  @!P2 IMAD.IADD R8, R19, 0x1, R8 ;  /* 0x000000011308a824 */ /* 0x000fe200078e0208 */
[-C--:B------:R-:W-:Y:S01]  /*1610*/  @!P1 IADD3 R7, PT, PT, R7, -R5.reuse, RZ ;  /* 0x8000000507079210 */ /* 0x080fe20007ffe0ff */
[----:B------:R-:W-:Y:S01]  /*1620*/  @P2 IMAD.IADD R8, R23, 0x1, R4 ;  /* 0x0000000117082824 */ /* 0x000fe200078e0204 */
[----:B------:R-:W-:Y:S02]  /*1630*/  @P2 MOV R9, R22 ;  /* 0x0000001600092202 */ /* 0x000fe40000000f00 */
[----:B------:R-:W-:Y:S02]  /*1640*/  ISETP.GE.U32.AND P4, PT, R7, R5, PT ;  /* 0x000000050700720c */ /* 0x000fe40003f86070 */
[-C--:B------:R-:W-:Y:S02]  /*1650*/  LOP3.LUT R9, R9, R8.reuse, RZ, 0x3c, !PT ;  /* 0x0000000809097212 */ /* 0x080fe400078e3cff */
[----:B------:R-:W-:Y:S02]  /*1660*/  LOP3.LUT R5, R21, UR11, RZ, 0x3c, !PT ;  /* 0x0000000b15057c12 */ /* 0x000fe4000f8e3cff */
[----:B------:R-:W-:-:S02]  /*1670*/  LOP3.LUT R8, R9, R8, RZ, 0x3c, !PT ;  /* 0x0000000809087212 */ /* 0x000fc400078e3cff */
[----:B------:R-:W-:Y:S02]  /*1680*/  ISETP.GE.AND P0, PT, R5, RZ, PT ;  /* 0x000000ff0500720c */ /* 0x000fe40003f06270 */
[----:B------:R-:W-:Y:S02]  /*1690*/  ISETP.NE.AND P3, PT, R21, RZ, PT ;  /* 0x000000ff1500720c */ /* 0x000fe40003f65270 */
[----:B------:R-:W-:Y:S02]  /*16a0*/  LEA R19, R148, 0xffffff00, 0x8 ;  /* 0xffffff0094137811 */ /* 0x000fe400078e40ff */
[----:B------:R-:W-:Y:S02]  /*16b0*/  @!P1 IADD3 R10, PT, PT, R10, 0x1, RZ ;  /* 0x000000010a0a9810 */ /* 0x000fe40007ffe0ff */
[----:B------:R-:W-:Y:S01]  /*16c0*/  LOP3.LUT R9, R9, R8, RZ, 0x3c, !PT ;  /* 0x0000000809097212 */ /* 0x000fe200078e3cff */
        /* <DEDUP_REMOVED lines=10> */
[----:B------:R-:W-:Y:S02]  /*1770*/  @!P2 IADD3 R25, PT, PT, R9, R4, RZ ;  /* 0x000000040919a210 */ /* 0x000fe40007ffe0ff */
[----:B------:R-:W-:Y:S01]  /*1780*/  @!P3 LOP3.LUT R10, RZ, R21, RZ, 0x33, !PT ;  /* 0x00000015ff0ab212 */ /* 0x000fe200078e33ff */
[----:B----4-:R-:W-:Y:S01]  /*1790*/  @!P2 IMAD R5, R17, R11, RZ ;  /* 0x0000000b1105a224 */ /* 0x010fe200078e02ff */
[----:B------:R-:W-:Y:S01]  /*17a0*/  @!P2 SHF.R.S32.HI R4, RZ, 0x1f, R11 ;  /* 0x0000001fff04a819 */ /* 0x000fe2000001140b */
[----:B------:R-:W-:Y:S01]  /*17b0*/  @P2 IMAD.IADD R12, R12, 0x1, R13 ;  /* 0x000000010c0c2824 */ /* 0x000fe200078e020d */
[----:B------:R-:W-:Y:S02]  /*17c0*/  @!P2 MOV R24, R8 ;  /* 0x000000080018a202 */ /* 0x000fe40000000f00 */
        /* <DEDUP_REMOVED lines=15> */
.L_x_4923:
[----:B------:R-:W-:Y:S05]  /*18c0*/  BSYNC.RECONVERGENT B0 ;  /* 0x0000000000007941 */ /* 0x000fea0003800200 */
.L_x_4921:
        /* <DEDUP_REMOVED lines=25> */
[----:B------:R-:W-:Y:S02]  /*1a60*/  LOP3.LUT R15, R21, UR11, RZ, 0x3c, !PT ;  /* 0x0000000b150f7c12 */ /* 0x000fe4000f8e3cff */
        /* <DEDUP_REMOVED lines=18> */
[----:B------:R-:W-:Y:S01]  /*1b90*/  IADD3 R18, P1, PT, R14, R20, RZ ;  /* 0x000000140e127210 */ /* 0x000fe20007f3e0ff */
[----:B------:R-:W-:Y:S01]  /*1ba0*/  IMAD.IADD R17, R21, 0x1, R17 ;  /* 0x0000000115117824 */ /* 0x000fe200078e0211 */
[----:B------:R-:W-:Y:S02]  /*1bb0*/  SHF.R.U32.HI R198, RZ, 0x2, R151 ;  /* 0x00000002ffc67819 */ /* 0x000fe40000011697 */
[----:B------:R-:W-:Y:S02]  /*1bc0*/  LOP3.LUT R16, R15, 0xc0, RZ, 0xc0, !PT ;  /* 0x000000c00f107812 */ /* 0x000fe400078ec0ff */
[----:B------:R-:W-:Y:S01]  /*1bd0*/  IADD3.X R19, PT, PT, R11, R17, RZ, P1, !PT ;  /* 0x000000110b137210 */ /* 0x000fe20000ffe4ff */
[----:B------:R-:W-:Y:S01]  /*1be0*/  IMAD R11, R217, R198, RZ ;  /* 0x000000c6d90b7224 */ /* 0x000fe200078e02ff */
[----:B------:R-:W-:-:S02]  /*1bf0*/  IADD3 R28, P1, PT, R234, R10, RZ ;  /* 0x0000000aea1c7210 */ /* 0x000fc40007f3e0ff */
[----:B------:R-:W-:Y:S01]  /*1c00*/  LOP3.LUT R16, R16, 0x18, R151, 0xf8, !PT ;  /* 0x0000001810107812 */ /* 0x000fe200078ef897 */
[----:B------:R-:W-:Y:S01]  /*1c10*/  IMAD.WIDE.U32 R18, R198, R216, R18 ;  /* 0x000000d8c6127225 */ /* 0x000fe200078e0012 */
[----:B------:R-:W1:Y:S02]  /*1c20*/  S2UR UR6, SR_CgaCtaId ;  /* 0x00000000000679c3 */ /* 0x000e640000008800 */
[----:B------:R-:W-:Y:S01]  /*1c30*/  LOP3.LUT R16, R16, R234, RZ, 0x3c, !PT ;  /* 0x000000ea10107212 */ /* 0x000fe200078e3cff */
[----:B------:R-:W-:Y:S02]  /*1c40*/  IMAD.X R29, RZ, RZ, R7, P1 ;  /* 0x000000ffff1d7224 */ /* 0x000fe400008e0607 */
[----:B------:R-:W-:Y:S01]  /*1c50*/  IMAD.IADD R11, R19, 0x1, R11 ;  /* 0x00000001130b7824 */ /* 0x000fe200078e020b */
[----:B------:R-:W-:Y:S01]  /*1c60*/  LOP3.LUT R15, R16, 0x1f20, R15, 0xf8, !PT ;  /* 0x00001f20100f7812 */ /* 0x000fe200078ef80f */
[----:B------:R-:W-:Y:S02]  /*1c70*/  IMAD R7, R215, R198, RZ ;  /* 0x000000c6d7077224 */ /* 0x000fe400078e02ff */
[----:B------:R-:W-:-:S04]  /*1c80*/  IMAD.WIDE.U32 R16, R198, R214, R28 ;  /* 0x000000d6c6107225 */ /* 0x000fc800078e001c */
[----:B------:R-:W-:Y:S01]  /*1c90*/  IMAD.IADD R224, R17, 0x1, R7 ;  /* 0x0000000111e07824 */ /* 0x000fe200078e0207 */
[----:B------:R-:W-:Y:S01]  /*1ca0*/  IADD3 R213, PT, PT, -R213, R235, RZ ;  /* 0x000000ebd5d57210 */ /* 0x000fe20007ffe1ff */
[----:B------:R-:W-:Y:S01]  /*1cb0*/  UMOV UR7, 0x400 ;  /* 0x0000040000077882 */ /* 0x000fe20000000000 */
[-C--:B------:R-:W-:Y:S02]  /*1cc0*/  LOP3.LUT R237, R237, R236.reuse, RZ, 0x3c, !PT ;  /* 0x000000eceded7212 */ /* 0x080fe400078e3cff */
[----:B------:R-:W-:Y:S01]  /*1cd0*/  MOV R199, RZ ;  /* 0x000000ff00c77202 */ /* 0x000fe20000000f00 */
[----:B-1----:R-:W-:Y:S01]  /*1ce0*/  ULEA UR6, UR6, UR7, 0x18 ;  /* 0x0000000706067291 */ /* 0x002fe2000f8ec0ff */
[C---:B------:R-:W-:Y:S01]  /*1cf0*/  LOP3.LUT R236, R237.reuse, R236, RZ, 0x3c, !PT ;  /* 0x000000ecedec7212 */ /* 0x040fe200078e3cff */
[----:B------:R-:W-:Y:S04]  /*1d00*/  BSSY.RECONVERGENT B0, `(.L_x_4924) ;  /* 0x000002e000007945 */ /* 0x000fe80003800200 */
[----:B------:R-:W-:Y:S01]  /*1d10*/  IMAD.U32 R210, RZ, RZ, UR6 ;  /* 0x00000006ffd27e24 */ /* 0x000fe2000f8e00ff */
[----:B------:R-:W-:-:S03]  /*1d20*/  LOP3.LUT R237, R237, R236, RZ, 0x3c, !PT ;  /* 0x000000eceded7212 */ /* 0x000fc600078e3cff */
[----:B------:R-:W-:Y:S01]  /*1d30*/  IMAD R233, R15, 0x2, R210 ;  /* 0x000000020fe97824 */ /* 0x000fe200078e02d2 */
[----:B--2---:R-:W-:-:S04]  /*1d40*/  LEA R227, P1, R18, R26, 0x1 ;  /* 0x0000001a12e37211 */ /* 0x004fc800078208ff */
[----:B------:R-:W-:Y:S01]  /*1d50*/  LEA.HI.X R226, R18, R27, R11, 0x1, P1 ;  /* 0x0000001b12e27211 */ /* 0x000fe200008f0c0b */
[----:B---3--:R-:W-:-:S04]  /*1d60*/  @P0 IMAD.WIDE.U32 R18, R8, R6, RZ ;  /* 0x0000000608120225 */ /* 0x008fc800078e00ff */
[----:B----4-:R-:W-:Y:S01]  /*1d70*/  @!P0 IMAD.WIDE.U32 R20, R24, UR13, RZ ;  /* 0x0000000d18148c25 */ /* 0x010fe2000f8e00ff */
[----:B------:R-:W-:-:S03]  /*1d80*/  LEA R225, P1, R16, R22, 0x1 ;  /* 0x0000001610e17211 */ /* 0x000fc600078208ff */
[----:B------:R-:W-:Y:S01]  /*1d90*/  @!P0 IMAD R24, R25, UR13, RZ ;  /* 0x0000000d19188c24 */ /* 0x000fe2000f8e02ff */
[----:B------:R-:W-:Y:S01]  /*1da0*/  @!P0 MOV R10, R20 ;  /* 0x00000014000a8202 */ /* 0x000fe20000000f00 */
[----:B------:R-:W-:Y:S01]  /*1db0*/  @P0 IMAD R6, R9, R6, RZ ;  /* 0x0000000609060224 */ /* 0x000fe200078e02ff */
[----:B------:R-:W-:Y:S01]  /*1dc0*/  @P0 MOV R10, R18 ;  /* 0x00000012000a0202 */ /* 0x000fe20000000f00 */
[----:B------:R-:W-:Y:S01]  /*1dd0*/  @!P0 IMAD.IADD R7, R21, 0x1, R24 ;  /* 0x0000000115078824 */ /* 0x000fe200078e0218 */
[----:B------:R-:W-:Y:S02]  /*1de0*/  LEA.HI.X R224, R16, R23, R224, 0x1, P1 ;  /* 0x0000001710e07211 */ /* 0x000fe400008f0ce0 */
[----:B------:R-:W-:Y:S02]  /*1df0*/  @P0 IADD3 R7, PT, PT, R19, R6, RZ ;  /* 0x0000000613070210 */ /* 0x000fe40007ffe0ff */
[----:B------:R-:W-:Y:S01]  /*1e00*/  IADD3 R10, P1, PT, R234, R10, RZ ;  /* 0x0000000aea0a7210 */ /* 0x000fe20007f3e0ff */
[----:B------:R-:W-:-:S04]  /*1e10*/  IMAD.U32 R16, RZ, RZ, UR11 ;  /* 0x0000000bff107e24 */ /* 0x000fc8000f8e00ff */
[----:B------:R-:W-:Y:S01]  /*1e20*/  IMAD.X R11, RZ, RZ, R7, P1 ;  /* 0x000000ffff0b7224 */ /* 0x000fe200008e0607 */
[----:B------:R-:W-:Y:S01]  /*1e30*/  ISETP.GE.AND P1, PT, R198, R213, PT ;  /* 0x000000d5c600720c */ /* 0x000fe20003f26270 */
[----:B------:R-:W-:Y:S01]  /*1e40*/  IMAD R6, R13, UR11, RZ ;  /* 0x0000000b0d067c24 */ /* 0x000fe2000f8e02ff */
[----:B------:R-:W-:-:S05]  /*1e50*/  SHF.R.S32.HI R17, RZ, 0x1f, R16 ;  /* 0x0000001fff117819 */ /* 0x000fca0000011410 */
[C---:B------:R-:W-:Y:S02]  /*1e60*/  IMAD R6, R12.reuse, R17, R6 ;  /* 0x000000110c067224 */ /* 0x040fe400078e0206 */
[----:B------:R-:W-:Y:S01]  /*1e70*/  IMAD.WIDE.U32 R12, R12, UR11, R10 ;  /* 0x0000000b0c0c7c25 */ /* 0x000fe2000f8e000a */
        /* <DEDUP_REMOVED lines=21> */
.L_x_4926:
[----:B------:R2:W-:Y:S02]  /*1fd0*/  STS.128 [R233], RZ ;  /* 0x000000ffe9007388 */ /* 0x0005e40000000c00 */
.L_x_4925:
[----:B------:R-:W-:Y:S05]  /*1fe0*/  BSYNC.RECONVERGENT B0 ;  /* 0x0000000000007941 */ /* 0x000fea0003800200 */
.L_x_4924:
        /* <DEDUP_REMOVED lines=23> */
.L_x_4928:
[----:B------:R-:W-:Y:S05]  /*2160*/  BSYNC.RECONVERGENT B0 ;  /* 0x0000000000007941 */ /* 0x000fea0003800200 */
.L_x_4927:
        /* <DEDUP_REMOVED lines=13> */
.L_x_4931:
[----:B------:R4:W-:Y:S02]  /*2240*/  STS.128 [R233+0x1000], RZ ;  /* 0x001000ffe9007388 */ /* 0x0009e40000000c00 */
.L_x_4930:
[----:B------:R-:W-:Y:S05]  /*2250*/  BSYNC.RECONVERGENT B0 ;  /* 0x0000000000007941 */ /* 0x000fea0003800200 */
.L_x_4929:
[----:B------:R-:W-:Y:S01]  /*2260*/  ISETP.GE.AND P2, PT, R10, R6, PT ;  /* 0x000000060a00720c */ /* 0x000fe20003f46270 */
[----:B------:R-:W-:Y:S01]  /*2270*/  VIADD R13, R198, 0x40 ;  /* 0x00000040c60d7836 */ /* 0x000fe20000000000 */
[----:B-1----:R-:W-:Y:S01]  /*2280*/  LEA R14, P0, R4, R225, 0x1 ;  /* 0x000000e1040e7211 */ /* 0x002fe200078008ff */
[C---:B------:R-:W-:Y:S01]  /*2290*/  VIADD R12, R198.reuse, 0x60 ;  /* 0x00000060c60c7836 */ /* 0x040fe20000000000 */
[----:B------:R-:W-:Y:S01]  /*22a0*/  BSSY.RECONVERGENT B0, `(.L_x_4932) ;  /* 0x0000011000007945 */ /* 0x000fe20003800200 */
[----:B------:R-:W-:Y:S01]  /*22b0*/  VIADD R11, R198, 0x80 ;  /* 0x00000080c60b7836 */ /* 0x000fe20000000000 */
[----:B------:R-:W-:Y:S01]  /*22c0*/  LEA.HI.X R15, R4, R224, R5, 0x1, P0 ;  /* 0x000000e0040f7211 */ /* 0x000fe200000f0c05 */
[C---:B----4-:R-:W-:Y:S01]  /*22d0*/  VIADD R8, R198.reuse, 0xa0 ;  /* 0x000000a0c6087836 */ /* 0x050fe20000000000 */
        /* <DEDUP_REMOVED lines=13> */
.L_x_4933:
[----:B------:R-:W-:Y:S05]  /*23b0*/  BSYNC.RECONVERGENT B0 ;  /* 0x0000000000007941 */ /* 0x000fea0003800200 */
.L_x_4932:
        /* <DEDUP_REMOVED lines=13> */
.L_x_4935:
[----:B------:R-:W-:Y:S05]  /*2490*/  BSYNC.RECONVERGENT B0 ;  /* 0x0000000000007941 */ /* 0x000fea0003800200 */
.L_x_4934:
        /* <DEDUP_REMOVED lines=12> */
.L_x_4937:
[----:B------:R-:W-:Y:S05]  /*2560*/  BSYNC.RECONVERGENT B0 ;  /* 0x0000000000007941 */ /* 0x000fea0003800200 */
.L_x_4936:
        /* <DEDUP_REMOVED lines=15> */
.L_x_4939:
[----:B------:R-:W-:Y:S05]  /*2660*/  BSYNC.RECONVERGENT B0 ;  /* 0x0000000000007941 */ /* 0x000fea0003800200 */
.L_x_4938:
        /* <DEDUP_REMOVED lines=11> */
.L_x_4941:
[----:B------:R-:W-:Y:S05]  /*2720*/  BSYNC.RECONVERGENT B0 ;  /* 0x0000000000007941 */ /* 0x000fea0003800200 */
.L_x_4940:
        /* <DEDUP_REMOVED lines=15> */
.L_x_4943:
[----:B------:R-:W-:Y:S05]  /*2820*/  BSYNC.RECONVERGENT B0 ;  /* 0x0000000000007941 */ /* 0x000fea0003800200 */
.L_x_4942:
[----:B------:R-:W-:Y:S04]  /*2830*/  BSSY.RECONVERGENT B0, `(.L_x_4944) ;  /* 0x000000d000007945 */ /* 0x000fe80003800200 */
[----:B------:R-:W-:Y:S05]  /*2840*/  @P1 BRA `(.L_x_4945) ;  /* 0x00000000002c1947 */ /* 0x000fea0003800000 */
[----:B------:R-:W-:-:S13]  /*2850*/  ISETP.GE.AND P0, PT, R234, R232, PT ;  /* 0x000000e8ea00720c */ /* 0x000fda0003f06270 */
[----:B------:R1:W-:Y:S01]  /*2860*/  @P0 STS.128 [R233+0x4800], RZ ;  /* 0x004800ffe9000388 */ /* 0x0003e20000000c00 */
[----:B------:R-:W-:Y:S05]  /*2870*/  @P0 BRA `(.L_x_4945) ;  /* 0x0000000000200947 */ /* 0x000fea0003800000 */
[----:B-1----:R-:W-:Y:S02]  /*2880*/  IMAD R4, R215, 0x180, RZ ;  /* 0x00000180d7047824 */ /* 0x002fe400078e02ff */
[----:B----4-:R-:W-:-:S05]  /*2890*/  IMAD.WIDE.U32 R14, R214, 0x180, R14 ;  /* 0x00000180d60e7825 */ /* 0x010fca00078e000e */
[----:B------:R-:W-:Y:S02]  /*28a0*/  IADD3 R5, PT, PT, R15, R4, RZ ;  /* 0x000000040f057210 */ /* 0x000fe40007ffe0ff */
[----:B------:R-:W-:-:S05]  /*28b0*/  MOV R4, R14 ;  /* 0x0000000e00047202 */ /* 0x000fca0000000f00 */
[----:B------:R-:W-:Y:S01]  /*28c0*/  @!PT LDS RZ, [RZ] ;  /* 0x00000000fffff984 */ /* 0x000fe20000000800 */
[----:B------:R-:W-:Y:S01]  /*28d0*/  @!PT LDS RZ, [RZ] ;  /* 0x00000000fffff984 */ /* 0x000fe20000000800 */
[----:B------:R-:W-:Y:S01]  /*28e0*/  @!PT LDS RZ, [RZ] ;  /* 0x00000000fffff984 */ /* 0x000fe20000000800 */
[----:B------:R1:W-:Y:S02]  /*28f0*/  LDGSTS.E.BYPASS.LTC128B.128 [R233+0x4800], desc[UR4][R4.64] ;  /* 0x0480000004e97fae */ /* 0x0003e4000b981a04 */
.L_x_4945:
[----:B------:R-:W-:Y:S05]  /*2900*/  BSYNC.RECONVERGENT B0 ;  /* 0x0000000000007941 */ /* 0x000fea0003800200 */
.L_x_4944:
[----:B------:R-:W2:Y:S04]  /*2910*/  LD.E.64 R18, desc[UR4][R2.64+0x1c0] ;  /* 0x0001c00402127980 */ /* 0x000ea8000c101b00 */
[----:B----4-:R-:W4:Y:S01]  /*2920*/  LD.E.64 R14, desc[UR4][R2.64+0x1b8] ;  /* 0x0001b804020e7980 */ /* 0x010f22000c101b00 */
[----:B------:R-:W-:-:S03]  /*2930*/  MOV R16, UR11 ;  /* 0x0000000b00107c02 */ /* 0x000fc60008000f00 */
[----:B-1----:R-:W3:Y:S04]  /*2940*/  LD.E R4, desc[UR4][R2.64+0xd8] ;  /* 0x0000d80402047980 */ /* 0x002ee8000c101900 */
[----:B------:R-:W0:Y:S04]  /*2950*/  LDGDEPBAR ;  /* 0x00000000000079af */ /* 0x000e280000000000 */
[----:B------:R1:W5:Y:S04]  /*2960*/  LD.E R196, desc[UR4][R2.64+0x184] ;  /* 0x0001840402c47980 */ /* 0x000368000c101900 */
[----:B------:R1:W5:Y:S01]  /*2970*/  LD.E R197, desc[UR4][R2.64+0x188] ;  /* 0x0001880402c57980 */ /* 0x000362000c101900 */
[----:B--2---:R-:W-:-:S04]  /*2980*/  IMAD.WIDE.U32 R16, R18, UR13, R16 ;  /* 0x0000000d12107c25 */ /* 0x004fc8000f8e0010 */
[----:B------:R-:W-:Y:S01]  /*2990*/  IMAD R5, R19, UR13, RZ ;  /* 0x0000000d13057c24 */ /* 0x000fe2000f8e02ff */
[----:B----4-:R-:W-:-:S04]  /*29a0*/  LEA R14, P0, R16, R14, 0x2 ;  /* 0x0000000e100e7211 */ /* 0x010fc800078010ff */
[----:B------:R-:W-:-:S04]  /*29b0*/  IADD3 R5, PT, PT, R17, R5, RZ ;  /* 0x0000000511057210 */ /* 0x000fc80007ffe0ff */
[----:B------:R-:W-:-:S05]  /*29c0*/  LEA.HI.X R15, R16, R15, R5, 0x2, P0 ;  /* 0x0000000f100f7211 */ /* 0x000fca00000f1405 */
[----:B------:R1:W5:Y:S01]  /*29d0*/  LD.E R231, desc[UR4][R14.64] ;  /* 0x000000040ee77980 */ /* 0x000362000c101900 */
[----:B---3--:R-:W2:Y:S01]  /*29e0*/  MUFU.RCP R4, R4 ;  /* 0x0000000400047308 */ /* 0x008ea20000001000 */
        /* <DEDUP_REMOVED lines=17> */
.L_x_4948:
[----:B------:R3:W-:Y:S01]  /*2b00*/  STS.128 [R233+0x5000], RZ ;  /* 0x005000ffe9007388 */ /* 0x0007e20000000c00 */
[----:B------:R-:W-:Y:S05]  /*2b10*/  BRA `(.L_x_4949) ;  /* 0x0000000000047947 */ /* 0x000fea0003800000 */
.L_x_4947:
[----:B------:R2:W-:Y:S02]  /*2b20*/  STS.128 [R233+0x5000], RZ ;  /* 0x005000ffe9007388 */ /* 0x0005e40000000c00 */
.L_x_4949:
[----:B------:R-:W-:Y:S05]  /*2b30*/  BSYNC.RECONVERGENT B0 ;  /* 0x0000000000007941 */ /* 0x000fea0003800200 */
.L_x_4946:
[-C--:B------:R-:W-:Y:S01]  /*2b40*/  ISETP.GE.AND P1, PT, R10, R6.reuse, PT ;  /* 0x000000060a00720c */ /* 0x080fe20003f26270 */
[C---:B------:R-:W-:Y:S01]  /*2b50*/  IMAD.SHL.U32 R193, R151.reuse, 0x20, RZ ;  /* 0x0000002097c17824 */ /* 0x040fe200078e00ff */
[C---:B------:R-:W-:Y:S01]  /*2b60*/  LEA R10, P2, R4.reuse, R227, 0x1 ;  /* 0x000000e3040a7211 */ /* 0x040fe200078408ff */
[----:B------:R-:W-:Y:S01]  /*2b70*/  IMAD.SHL.U32 R150, R151, 0x4, RZ ;  /* 0x0000000497967824 */ /* 0x000fe200078e00ff */
        /* <DEDUP_REMOVED lines=29> */
.L_x_4951:
[----:B------:R-:W-:Y:S05]  /*2d50*/  BSYNC.RECONVERGENT B0 ;  /* 0x0000000000007941 */ /* 0x000fea0003800200 */
.L_x_4950:
        /* <DEDUP_REMOVED lines=17> */
.L_x_4953:
[----:B------:R-:W-:Y:S05]  /*2e70*/  BSYNC.RECONVERGENT B0 ;  /* 0x0000000000007941 */ /* 0x000fea0003800200 */
.L_x_4952:
        /* <DEDUP_REMOVED lines=12> */
.L_x_4955:
[----:B------:R-:W-:Y:S05]  /*2f40*/  BSYNC.RECONVERGENT B0 ;  /* 0x0000000000007941 */ /* 0x000fea0003800200 */
.L_x_4954:
        /* <DEDUP_REMOVED lines=16> */
.L_x_4957:
[----:B------:R-:W-:Y:S05]  /*3050*/  BSYNC.RECONVERGENT B0 ;  /* 0x0000000000007941 */ /* 0x000fea0003800200 */
.L_x_4956:
        /* <DEDUP_REMOVED lines=12> */
.L_x_4959:
[----:B------:R-:W-:Y:S05]  /*3120*/  BSYNC.RECONVERGENT B0 ;  /* 0x0000000000007941 */ /* 0x000fea0003800200 */
.L_x_4958:
        /* <DEDUP_REMOVED lines=16> */
.L_x_4961:
[----:B------:R-:W-:Y:S05]  /*3230*/  BSYNC.RECONVERGENT B0 ;  /* 0x0000000000007941 */ /* 0x000fea0003800200 */
.L_x_4960:
        /* <DEDUP_REMOVED lines=14> */
.L_x_4963:
[----:B------:R-:W-:Y:S05]  /*3320*/  BSYNC.RECONVERGENT B0 ;  /* 0x0000000000007941 */ /* 0x000fea0003800200 */
.L_x_4962:
[----:B------:R-:W-:Y:S01]  /*3330*/  LDSM.16.M88.4 R36, [R194] ;  /* 0x00000000c224783b */ /* 0x000fe20000000200 */
[----:B------:R-:W-:Y:S01]  /*3340*/  IMAD.MOV.U32 R195, RZ, RZ, 0x20 ;  /* 0x00000020ffc37424 */ /* 0x000fe200078e00ff */
[----:B------:R-:W-:Y:S01]  /*3350*/  LOP3.LUT P0, RZ, R151, 0x4, RZ, 0xc0, !PT ;  /* 0x0000000497ff7812 */ /* 0x000fe2000780c0ff */
[----:B------:R-:W-:Y:S01]  /*3360*/  IMAD R220, R229, 0x40, R0 ;  /* 0x00000040e5dc7824 */ /* 0x000fe200078e0200 */
[----:B----4-:R-:W4:Y:S01]  /*3370*/  LDSM.16.M88.4 R12, [R149+0x1800] ;  /* 0x00180000950c783b */ /* 0x010f220000000200 */
[----:B------:R-:W-:Y:S01]  /*3380*/  IADD3 R197, PT, PT, R197, R0, -R235 ;  /* 0x00000000c5c57210 */ /* 0x000fe20007ffe8eb */
[----:B------:R-:W-:Y:S01]  /*3390*/  BSSY.RECONVERGENT B1, `(.L_x_4964) ;  /* 0x000010a000017945 */ /* 0x000fe20003800200 */
[----:B------:R-:W-:Y:S01]  /*33a0*/  SEL R199, R195, 0xffffffe0, !P0 ;  /* 0xffffffe0c3c77807 */ /* 0x000fe20004000000 */
[----:B------:R-:W5:Y:S01]  /*33b0*/  LDSM.16.M88.4 R28, [R149+0x1000] ;  /* 0x00100000951c783b */ /* 0x000f620000000200 */
[----:B------:R-:W-:-:S03]  /*33c0*/  IADD3 R196, PT, PT, R0, -R235, -R196 ;  /* 0x800000eb00c47210 */ /* 0x000fc60007ffe8c4 */
[----:B------:R-:W-:Y:S01]  /*33d0*/  IMAD.IADD R184, R194, 0x1, R199 ;  /* 0x00000001c2b87824 */ /* 0x000fe200078e02c7 */
[----:B------:R-:W2:Y:S01]  /*33e0*/  LDSM.16.M88.4 R20, [R149+0x1400] ;  /* 0x001400009514783b */ /* 0x000ea20000000200 */
[----:B------:R-:W-:-:S03]  /*33f0*/  IMAD.IADD R199, R199, 0x1, R149 ;  /* 0x00000001c7c77824 */ /* 0x000fc600078e0295 */
[----:B-1----:R-:W-:Y:S04]  /*3400*/  LDSM.16.M88.4 R4, [R149+0x1c00] ;  /* 0x001c00009504783b */ /* 0x002fe80000000200 */
[----:B------:R-:W-:Y:S04]  /*3410*/  LDSM.16.M88.4 R184, [R184] ;  /* 0x00000000b8b8783b */ /* 0x000fe80000000200 */
[----:B------:R-:W1:Y:S04]  /*3420*/  LDSM.16.M88.4 R132, [R199+0x1800] ;  /* 0x00180000c784783b */ /* 0x000e680000000200 */
[----:B------:R-:W3:Y:S04]  /*3430*/  LDSM.16.M88.4 R124, [R149+0x2000] ;  /* 0x00200000957c783b */ /* 0x000ee80000000200 */
[----:B------:R-:W3:Y:S04]  /*3440*/  LDSM.16.M88.4 R116, [R149+0x2400] ;  /* 0x002400009574783b */ /* 0x000ee80000000200 */
        /* <DEDUP_REMOVED lines=14> */
[C---:B------:R-:W-:Y:S03]  /*3530*/  HMMA.16816.F32 R28, R36.reuse, R30, RZ ;  /* 0x0000001e241c723c */ /* 0x040fe600000018ff */
[----:B------:R-:W2:Y:S04]  /*3540*/  LDSM.16.M88.4 R140, [R199+0x1000] ;  /* 0x00100000c78c783b */ /* 0x000ea80000000200 */
[----:B------:R-:W2:Y:S01]  /*3550*/  LDSM.16.M88.4 R136, [R199+0x1400] ;  /* 0x00140000c788783b */ /* 0x000ea20000000200 */
[----:B------:R-:W-:Y:S03]  /*3560*/  HMMA.16816.F32 R20, R36, R22, RZ ;  /* 0x000000162414723c */ /* 0x000fe600000018ff */
[----:B------:R-:W2:Y:S04]  /*3570*/  LDSM.16.M88.4 R152, [R199+0x3c00] ;  /* 0x003c0000c798783b */ /* 0x000ea80000000200 */
[----:B------:R-:W-:Y:S01]  /*3580*/  LDSM.16.M88.4 R188, [R199+0x1c00] ;  /* 0x001c0000c7bc783b */ /* 0x000fe20000000200 */
[C---:B-1----:R-:W-:Y:S03]  /*3590*/  HMMA.16816.F32 R16, R184.reuse, R132, R16 ;  /* 0x00000084b810723c */ /* 0x042fe60000001810 */
[----:B------:R-:W-:Y:S04]  /*35a0*/  LDSM.16.M88.4 R180, [R199+0x2000] ;  /* 0x00200000c7b4783b */ /* 0x000fe80000000200 */
[----:B------:R-:W-:Y:S01]  /*35b0*/  LDSM.16.M88.4 R176, [R199+0x2400] ;  /* 0x00240000c7b0783b */ /* 0x000fe20000000200 */
[----:B------:R-:W-:Y:S03]  /*35c0*/  HMMA.16816.F32 R12, R184, R134, R12 ;  /* 0x00000086b80c723c */ /* 0x000fe6000000180c */
        /* <DEDUP_REMOVED lines=8> */
[C---:B------:R-:W-:Y:S03]  /*3650*/  HMMA.16816.F32 R120, R36.reuse, R116, RZ ;  /* 0x000000742478723c */ /* 0x040fe600000018ff */
[----:B------:R-:W0:Y:S05]  /*3660*/  LDGDEPBAR ;  /* 0x00000000000079af */ /* 0x000e2a0000000000 */
        /* <DEDUP_REMOVED lines=26> */
[----:B------:R-:W4:Y:S07]  /*3810*/  LDSM.16.M88.4 R140, [R199+0x4400] ;  /* 0x00440000c78c783b */ /* 0x000f2e0000000200 */
[C---:B------:R-:W-:Y:S08]  /*3820*/  HMMA.16816.F32 R24, R184.reuse, R136, R24 ;  /* 0x00000088b818723c */ /* 0x040ff00000001818 */
[----:B------:R-:W-:Y:S01]  /*3830*/  HMMA.16816.F32 R20, R184, R138, R20 ;  /* 0x0000008ab814723c */ /* 0x000fe20000001814 */
[----:B------:R-:W5:Y:S01]  /*3840*/  LDSM.16.M88.4 R136, [R199+0x4800] ;  /* 0x00480000c788783b */ /* 0x000f620000000200 */
[----:B------:R-:W-:-:S06]  /*3850*/  DEPBAR.LE SB0, 0x0 ;  /* 0x000080000000791a */ /* 0x000fcc0000000000 */
[----:B------:R-:W-:Y:S01]  /*3860*/  HMMA.16816.F32 R72, R184, R152, R72 ;  /* 0x00000098b848723c */ /* 0x000fe20000001848 */
[----:B------:R-:W-:-:S05]  /*3870*/  VIADD R153, R148, 0xffffffff ;  /* 0xffffffff94997836 */ /* 0x000fca0000000000 */
[----:B------:R-:W-:Y:S02]  /*3880*/  ISETP.GT.AND P0, PT, R153, R223, PT ;  /* 0x000000df9900720c */ /* 0x000fe40003f04270 */
[----:B-1----:R-:W-:Y:S01]  /*3890*/  HMMA.16816.F32 R40, R184, R132, R40 ;  /* 0x00000084b828723c */ /* 0x002fe20000001828 */
[----:B------:R-:W-:-:S04]  /*38a0*/  LOP3.LUT R132, R208, 0x1f0, RZ, 0xc0, !PT ;  /* 0x000001f0d0847812 */ /* 0x000fc800078ec0ff */
[----:B------:R-:W-:-:S03]  /*38b0*/  LOP3.LUT R198, R132, 0x7, R198, 0xf8, !PT ;  /* 0x0000000784c67812 */ /* 0x000fc600078ef8c6 */
[C---:B------:R-:W-:Y:S02]  /*38c0*/  HMMA.16816.F32 R8, R184.reuse, R188, R8 ;  /* 0x000000bcb808723c */ /* 0x040fe40000001808 */
[----:B------:R-:W-:Y:S02]  /*38d0*/  IMAD R219, R229, 0x40, R198 ;  /* 0x00000040e5db7824 */ /* 0x000fe400078e02c6 */
[----:B------:R-:W-:Y:S02]  /*38e0*/  IMAD.IADD R220, R198, 0x1, R220 ;  /* 0x00000001c6dc7824 */ /* 0x000fe400078e02dc */
[C---:B------:R-:W-:Y:S02]  /*38f0*/  IMAD.IADD R218, R219.reuse, 0x1, R197 ;  /* 0x00000001dbda7824 */ /* 0x040fe400078e02c5 */
[----:B------:R-:W-:Y:S01]  /*3900*/  IMAD.IADD R219, R219, 0x1, R196 ;  /* 0x00000001dbdb7824 */ /* 0x000fe200078e02c4 */
[----:B------:R-:W-:Y:S02]  /*3910*/  HMMA.16816.F32 R4, R184, R190, R4 ;  /* 0x000000beb804723c */ /* 0x000fe40000001804 */
[----:B------:R-:W-:-:S02]  /*3920*/  VIADDMNMX R221, R218, 0x1, R0, PT ;  /* 0x00000001dadd7846 */ /* 0x000fc40003800100 */
[----:B------:R-:W-:Y:S02]  /*3930*/  VIMNMX R222, PT, PT, RZ, R219, !PT ;  /* 0x000000dbffde7248 */ /* 0x000fe40007fe0100 */
[----:B------:R-:W-:Y:S02]  /*3940*/  VIADDMNMX R218, R218, 0x9, R0, PT ;  /* 0x00000009dada7846 */ /* 0x000fe40003800100 */
[----:B------:R-:W-:Y:S01]  /*3950*/  HMMA.16816.F32 R128, R184, R180, R128 ;  /* 0x000000b4b880723c */ /* 0x000fe20000001880 */
[----:B------:R-:W-:-:S07]  /*3960*/  VIADDMNMX R219, R219, 0x8, RZ, !PT ;  /* 0x00000008dbdb7846 */ /* 0x000fce00078001ff */
        /* <DEDUP_REMOVED lines=14> */
[C---:B--2---:R-:W-:Y:S08]  /*3a50*/  HMMA.16816.F32 R64, R184.reuse, R144, R64 ;  /* 0x00000090b840723c */ /* 0x044ff00000001840 */
[C---:B------:R-:W-:Y:S08]  /*3a60*/  HMMA.16816.F32 R60, R184.reuse, R146, R60 ;  /* 0x00000092b83c723c */ /* 0x040ff0000000183c */
[C---:B----4-:R-:W-:Y:S08]  /*3a70*/  HMMA.16816.F32 R56, R184.reuse, R140, R56 ;  /* 0x0000008cb838723c */ /* 0x050ff00000001838 */
[C---:B------:R-:W-:Y:S08]  /*3a80*/  HMMA.16816.F32 R52, R184.reuse, R142, R52 ;  /* 0x0000008eb834723c */ /* 0x040ff00000001834 */
[C---:B-----5:R-:W-:Y:S08]  /*3a90*/  HMMA.16816.F32 R48, R184.reuse, R136, R48 ;  /* 0x00000088b830723c */ /* 0x060ff00000001830 */
[C---:B------:R-:W-:Y:S08]  /*3aa0*/  HMMA.16816.F32 R44, R184.reuse, R138, R44 ;  /* 0x0000008ab82c723c */ /* 0x040ff0000000182c */
[----:B------:R-:W-:Y:S01]  /*3ab0*/  HMMA.16816.F32 R36, R184, R134, R36 ;  /* 0x00000086b824723c */ /* 0x000fe20000001824 */
[----:B------:R-:W-:Y:S06]  /*3ac0*/  BAR.SYNC.DEFER_BLOCKING 0x0 ;  /* 0x0000000000007b1d */ /* 0x000fec0000010000 */
[----:B------:R-:W-:-:S13]  /*3ad0*/  @!P0 BRA `(.L_x_4965) ;  /* 0x0000000800548947 */ /* 0x000fda0003800000 */
[----:B------:R-:W-:Y:S01]  /*3ae0*/  ISETP.NE.U32.AND P0, PT, R238, RZ, PT ;  /* 0x000000ffee00720c */ /* 0x000fe20003f05070 */
[----:B------:R-:W-:Y:S01]  /*3af0*/  BSSY.RECONVERGENT B0, `(.L_x_4966) ;  /* 0x000004b000007945 */ /* 0x000fe20003800200 */
[----:B------:R-:W-:Y:S02]  /*3b00*/  IMAD.SHL.U32 R0, R153, 0x100, RZ ;  /* 0x0000010099007824 */ /* 0x000fe400078e00ff */
        /* <DEDUP_REMOVED lines=11> */
.L_x_4967:
        /* <DEDUP_REMOVED lines=62> */
.L_x_4968:
[----:B------:R-:W-:Y:S05]  /*3fa0*/  BSYNC.RECONVERGENT B0 ;  /* 0x0000000000007941 */ /* 0x000fea0003800200 */
.L_x_4966:
        /* <DEDUP_REMOVED lines=70> */
.L_x_4970:
[----:B------:R-:W-:Y:S05]  /*4410*/  BSYNC.RECONVERGENT B0 ;  /* 0x0000000000007941 */ /* 0x000fea0003800200 */
.L_x_4969:
[----:B------:R-:W0:Y:S02]  /*4420*/  LDGDEPBAR ;  /* 0x00000000000079af */ /* 0x000e240000000000 */
.L_x_4965:
[----:B------:R-:W-:Y:S05]  /*4430*/  BSYNC.RECONVERGENT B1 ;  /* 0x0000000000017941 */ /* 0x000fea0003800200 */
.L_x_4964:
[----:B------:R-:W-:Y:S02]  /*4440*/  IMAD.SHL.U32 R152, R151, 0x2, RZ ;  /* 0x0000000297987824 */ /* 0x000fe400078e00ff */
[----:B------:R-:W-:-:S03]  /*4450*/  VIADD R0, R220, 0x8 ;  /* 0x00000008dc007836 */ /* 0x000fc60000000000 */
[----:B------:R-:W-:-:S05]  /*4460*/  LOP3.LUT R152, R152, 0x6, RZ, 0xc0, !PT ;  /* 0x0000000698987812 */ /* 0x000fca00078ec0ff */
[----:B------:R-:W-:-:S04]  /*4470*/  IMAD R212, R153, 0x100, R152 ;  /* 0x0000010099d47824 */ /* 0x000fc800078e0298 */
[C---:B------:R-:W-:Y:S01]  /*4480*/  IMAD.IADD R211, R212.reuse, 0x1, R235 ;  /* 0x00000001d4d37824 */ /* 0x040fe200078e02eb */
[C---:B------:R-:W-:Y:S01]  /*4490*/  ISETP.GE.AND P1, PT, R212.reuse, R219, PT ;  /* 0x000000dbd400720c */ /* 0x040fe20003f26270 */
[C---:B--2---:R-:W-:Y:S01]  /*44a0*/  VIADD R132, R212.reuse, 0x1 ;  /* 0x00000001d4847836 */ /* 0x044fe20000000000 */
[----:B------:R-:W-:Y:S01]  /*44b0*/  ISETP.GE.AND P4, PT, R212, R218, PT ;  /* 0x000000dad400720c */ /* 0x000fe20003f86270 */
[--C-:B------:R-:W-:Y:S01]  /*44c0*/  IMAD.IADD R205, R0, 0x1, -R211.reuse ;  /* 0x0000000100cd7824 */ /* 0x100fe200078e0ad3 */
[C-C-:B------:R-:W-:Y:S01]  /*44d0*/  IADD3 R202, PT, PT, R220.reuse, -0x1, -R211.reuse ;  /* 0xffffffffdcca7810 */ /* 0x140fe20007ffe8d3 */
[----:B------:R-:W-:Y:S01]  /*44e0*/  IMAD.IADD R230, R220, 0x1, -R211 ;  /* 0x00000001dce67824 */ /* 0x000fe200078e0ad3 */
[----:B------:R-:W-:Y:S02]  /*44f0*/  ISETP.GE.AND P2, PT, R132, R222, PT ;  /* 0x000000de8400720c */ /* 0x000fe40003f46270 */
[----:B------:R-:W-:Y:S01]  /*4500*/  IABS R202, R202 ;  /* 0x000000ca00ca7213 */ /* 0x000fe20000000000 */
[----:B------:R-:W-:Y:S01]  /*4510*/  VIADD R240, R230, 0xfffffff8 ;  /* 0xfffffff8e6f07836 */ /* 0x000fe20000000000 */
[----:B------:R-:W-:-:S02]  /*4520*/  IABS R205, R205 ;  /* 0x000000cd00cd7213 */ /* 0x000fc40000000000 */
[----:B------:R-:W-:Y:S02]  /*4530*/  I2FP.F32.S32 R202, R202 ;  /* 0x000000ca00ca7245 */ /* 0x000fe40000201400 */
[----:B------:R-:W-:Y:S02]  /*4540*/  I2FP.F32.S32 R205, R205 ;  /* 0x000000cd00cd7245 */ /* 0x000fe40000201400 */
[----:B------:R-:W-:Y:S01]  /*4550*/  IABS R240, R240 ;  /* 0x000000f000f07213 */ /* 0x000fe20000000000 */
[C---:B------:R-:W-:Y:S01]  /*4560*/  FFMA.FTZ R202, -R231.reuse, R202, R33 ;  /* 0x000000cae7ca7223 */ /* 0x040fe20000010121 */
[----:B------:R-:W-:Y:S01]  /*4570*/  IADD3 R33, PT, PT, R0, -0x1, -R211 ;  /* 0xffffffff00217810 */ /* 0x000fe20007ffe8d3 */
        /* <DEDUP_REMOVED lines=8> */
[----:B------:R-:W-:Y:S01]  /*4600*/  ISETP.GE.AND P3, PT, R132, R219, PT ;  /* 0x000000db8400720c */ /* 0x000fe20003f66270 */
[C---:B------:R-:W-:Y:S01]  /*4610*/  FFMA.FTZ R35, -R231.reuse, R33, R35 ;  /* 0x00000021e7237223 */ /* 0x040fe20000010123 */
[----:B------:R-:W-:Y:S01]  /*4620*/  IADD3 R33, PT, PT, R0, -0x9, -R211 ;  /* 0xfffffff700217810 */ /* 0x000fe20007ffe8d3 */
[----:B------:R-:W-:Y:S01]  /*4630*/  FFMA.FTZ R207, -R231, R230, R30 ;  /* 0x000000e6e7cf7223 */ /* 0x000fe2000001011e */
[----:B------:R-:W-:Y:S01]  /*4640*/  FSEL R205, R205, -INF , P1 ;  /* 0xff800000cdcd7808 */ /* 0x000fe20000800000 */
[----:B------:R-:W-:Y:S01]  /*4650*/  VIADD R28, R212, 0x9 ;  /* 0x00000009d41c7836 */ /* 0x000fe20000000000 */
[----:B------:R-:W-:-:S02]  /*4660*/  FSEL R202, R202, -INF , P2 ;  /* 0xff800000caca7808 */ /* 0x000fc40001000000 */
[----:B------:R-:W-:Y:S02]  /*4670*/  ISETP.GE.AND P0, PT, R132, R218, PT ;  /* 0x000000da8400720c */ /* 0x000fe40003f06270 */
[C---:B------:R-:W-:Y:S02]  /*4680*/  ISETP.GE.AND P1, PT, R34.reuse, R222, PT ;  /* 0x000000de2200720c */ /* 0x040fe40003f26270 */
[----:B------:R-:W-:Y:S02]  /*4690*/  ISETP.GE.AND P2, PT, R34, R219, PT ;  /* 0x000000db2200720c */ /* 0x000fe40003f46270 */
[----:B------:R-:W-:Y:S02]  /*46a0*/  IADD3 R203, PT, PT, R220, -0x9, -R211 ;  /* 0xfffffff7dccb7810 */ /* 0x000fe40007ffe8d3 */
[----:B------:R-:W-:Y:S02]  /*46b0*/  IABS R33, R33 ;  /* 0x0000002100217213 */ /* 0x000fe40000000000 */
[----:B------:R-:W-:-:S02]  /*46c0*/  FSEL R206, R35, -INF , P3 ;  /* 0xff80000023ce7808 */ /* 0x000fc40001800000 */
[----:B------:R-:W-:Y:S02]  /*46d0*/  IABS R203, R203 ;  /* 0x000000cb00cb7213 */ /* 0x000fe40000000000 */
[----:B------:R-:W-:Y:S02]  /*46e0*/  FSEL R206, R206, -INF , !P0 ;  /* 0xff800000cece7808 */ /* 0x000fe40004000000 */
[----:B------:R-:W-:Y:S02]  /*46f0*/  I2FP.F32.S32 R30, R33 ;  /* 0x00000021001e7245 */ /* 0x000fe40000201400 */
[----:B------:R-:W-:Y:S02]  /*4700*/  FSEL R240, R240, -INF , P1 ;  /* 0xff800000f0f07808 */ /* 0x000fe40000800000 */
[----:B------:R-:W-:Y:S01]  /*4710*/  FSEL R207, R207, -INF , P2 ;  /* 0xff800000cfcf7808 */ /* 0x000fe20001000000 */
[----:B------:R-:W-:Y:S01]  /*4720*/  FFMA.FTZ R31, -R231, R30, R31 ;  /* 0x0000001ee71f7223 */ /* 0x000fe2000001011f */
[----:B------:R-:W-:-:S02]  /*4730*/  ISETP.GE.AND P3, PT, R28, R222, PT ;  /* 0x000000de1c00720c */ /* 0x000fc40003f66270 */
[C---:B------:R-:W-:Y:S02]  /*4740*/  ISETP.GE.AND P0, PT, R28.reuse, R221, PT ;  /* 0x000000dd1c00720c */ /* 0x040fe40003f06270 */
[C---:B------:R-:W-:Y:S02]  /*4750*/  ISETP.GE.AND P1, PT, R28.reuse, R219, PT ;  /* 0x000000db1c00720c */ /* 0x040fe40003f26270 */
[----:B------:R-:W-:Y:S02]  /*4760*/  ISETP.GE.AND P2, PT, R28, R218, PT ;  /* 0x000000da1c00720c */ /* 0x000fe40003f46270 */
[----:B------:R-:W-:Y:S02]  /*4770*/  IADD3 R28, PT, PT, R220, -0x10, -R211 ;  /* 0xfffffff0dc1c7810 */ /* 0x000fe40007ffe8d3 */
[----:B------:R-:W-:Y:S02]  /*4780*/  I2FP.F32.S32 R203, R203 ;  /* 0x000000cb00cb7245 */ /* 0x000fe40000201400 */
[----:B------:R-:W-:-:S02]  /*4790*/  ISETP.GE.AND P5, PT, R132, R221, PT ;  /* 0x000000dd8400720c */ /* 0x000fc40003fa6270 */
[----:B------:R-:W-:Y:S01]  /*47a0*/  IADD3 R30, PT, PT, R0, -0x10, -R211 ;  /* 0xfffffff0001e7810 */ /* 0x000fe20007ffe8d3 */
[----:B------:R-:W-:Y:S01]  /*47b0*/  FFMA.FTZ R203, -R231, R203, R29 ;  /* 0x000000cbe7cb7223 */ /* 0x000fe2000001011d */
[----:B------:R-:W-:Y:S01]  /*47c0*/  IABS R28, R28 ;  /* 0x0000001c001c7213 */ /* 0x000fe20000000000 */
[----:B------:R-:W-:Y:S01]  /*47d0*/  VIADD R29, R212, 0x10 ;  /* 0x00000010d41d7836 */ /* 0x000fe20000000000 */
[----:B------:R-:W-:Y:S02]  /*47e0*/  FSEL R202, R202, -INF , !P5 ;  /* 0xff800000caca7808 */ /* 0x000fe40006800000 */
[----:B------:R-:W-:Y:S02]  /*47f0*/  IABS R30, R30 ;  /* 0x0000001e001e7213 */ /* 0x000fe40000000000 */
[----:B------:R-:W-:Y:S02]  /*4800*/  I2FP.F32.S32 R28, R28 ;  /* 0x0000001c001c7245 */ /* 0x000fe40000201400 */
[----:B------:R-:W-:-:S02]  /*4810*/  ISETP.GE.AND P5, PT, R34, R218, PT ;  /* 0x000000da2200720c */ /* 0x000fc40003fa6270 */
[----:B------:R-:W-:Y:S01]  /*4820*/  FSEL R203, R203, -INF , P3 ;  /* 0xff800000cbcb7808 */ /* 0x000fe20001800000 */
[----:B------:R-:W-:Y:S01]  /*4830*/  FFMA.FTZ R28, -R231, R28, R24 ;  /* 0x0000001ce71c7223 */ /* 0x000fe20000010118 */
[----:B------:R-:W-:Y:S02]  /*4840*/  I2FP.F32.S32 R30, R30 ;  /* 0x0000001e001e7245 */ /* 0x000fe40000201400 */
[----:B------:R-:W-:Y:S02]  /*4850*/  FSEL R207, R207, -INF , !P5 ;  /* 0xff800000cfcf7808 */ /* 0x000fe40006800000 */
[----:B------:R-:W-:Y:S01]  /*4860*/  ISETP.GE.AND P5, PT, R29, R222, PT ;  /* 0x000000de1d00720c */ /* 0x000fe20003fa6270 */
[----:B------:R-:W-:Y:S01]  /*4870*/  FFMA.FTZ R30, -R231, R30, R26 ;  /* 0x0000001ee71e7223 */ /* 0x000fe2000001011a */
[----:B------:R-:W-:Y:S02]  /*4880*/  FSEL R203, R203, -INF , !P0 ;  /* 0xff800000cbcb7808 */ /* 0x000fe40004000000 */
[----:B------:R-:W-:-:S02]  /*4890*/  FSEL R204, R31, -INF , P1 ;  /* 0xff8000001fcc7808 */ /* 0x000fc40000800000 */
[C---:B------:R-:W-:Y:S02]  /*48a0*/  ISETP.GE.AND P3, PT, R29.reuse, R221, PT ;  /* 0x000000dd1d00720c */ /* 0x040fe40003f66270 */
[C---:B------:R-:W-:Y:S02]  /*48b0*/  ISETP.GE.AND P0, PT, R29.reuse, R219, PT ;  /* 0x000000db1d00720c */ /* 0x040fe40003f06270 */
[----:B------:R-:W-:Y:S01]  /*48c0*/  ISETP.GE.AND P1, PT, R29, R218, PT ;  /* 0x000000da1d00720c */ /* 0x000fe20003f26270 */
[----:B------:R-:W-:Y:S01]  /*48d0*/  VIADD R29, R212, 0x11 ;  /* 0x00000011d41d7836 */ /* 0x000fe20000000000 */
[----:B------:R-:W-:Y:S02]  /*48e0*/  FSEL R28, R28, -INF , P5 ;  /* 0xff8000001c1c7808 */ /* 0x000fe40002800000 */
[C-C-:B------:R-:W-:Y:S02]  /*48f0*/  IADD3 R24, PT, PT, R220.reuse, -0x11, -R211.reuse ;  /* 0xffffffefdc187810 */ /* 0x140fe40007ffe8d3 */
[----:B------:R-:W-:-:S02]  /*4900*/  IADD3 R200, PT, PT, R220, -0x18, -R211 ;  /* 0xffffffe8dcc87810 */ /* 0x000fc40007ffe8d3 */
[----:B------:R-:W-:Y:S02]  /*4910*/  FSEL R204, R204, -INF , !P2 ;  /* 0xff800000cccc7808 */ /* 0x000fe40005000000 */
[----:B------:R-:W-:Y:S02]  /*4920*/  FSEL R28, R28, -INF , !P3 ;  /* 0xff8000001c1c7808 */ /* 0x000fe40005800000 */
[----:B------:R-:W-:Y:S02]  /*4930*/  FSEL R30, R30, -INF , P0 ;  /* 0xff8000001e1e7808 */ /* 0x000fe40000000000 */
[----:B------:R-:W-:Y:S02]  /*4940*/  IADD3 R26, PT, PT, R0, -0x11, -R211 ;  /* 0xffffffef001a7810 */ /* 0x000fe40007ffe8d3 */
[----:B------:R-:W-:Y:S02]  /*4950*/  ISETP.GE.AND P2, PT, R29, R222, PT ;  /* 0x000000de1d00720c */ /* 0x000fe40003f46270 */
[----:B------:R-:W-:-:S02]  /*4960*/  IABS R24, R24 ;  /* 0x0000001800187213 */ /* 0x000fc40000000000 */
[C---:B------:R-:W-:Y:S02]  /*4970*/  ISETP.GE.AND P5, PT, R29.reuse, R221, PT ;  /* 0x000000dd1d00720c */ /* 0x040fe40003fa6270 */
[C---:B------:R-:W-:Y:S02]  /*4980*/  ISETP.GE.AND P3, PT, R29.reuse, R219, PT ;  /* 0x000000db1d00720c */ /* 0x040fe40003f66270 */
[----:B------:R-:W-:Y:S02]  /*4990*/  ISETP.GE.AND P0, PT, R29, R218, PT ;  /* 0x000000da1d00720c */ /* 0x000fe40003f06270 */
[----:B------:R-:W-:Y:S02]  /*49a0*/  IADD3 R29, PT, PT, R0, -0x18, -R211 ;  /* 0xffffffe8001d7810 */ /* 0x000fe40007ffe8d3 */
        /* <DEDUP_REMOVED lines=10> */
[----:B------:R-:W-:Y:S01]  /*4a50*/  IADD3 R20, PT, PT, R220, -0x19, -R211 ;  /* 0xffffffe7dc147810 */ /* 0x000fe20007ffe8d3 */
[----:B------:R-:W-:Y:S01]  /*4a60*/  FFMA.FTZ R27, -R231, R26, R27 ;  /* 0x0000001ae71b7223 */ /* 0x000fe2000001011b */
[----:B------:R-:W-:Y:S01]  /*4a70*/  FSEL R199, R25, -INF , P2 ;  /* 0xff80000019c77808 */ /* 0x000fe20001000000 */
[----:B------:R-:W-:Y:S01]  /*4a80*/  FFMA.FTZ R29, -R231, R29, R22 ;  /* 0x0000001de71d7223 */ /* 0x000fe20000010116 */
[----:B------:R-:W-:-:S02]  /*4a90*/  IADD3 R22, PT, PT, R0, -0x19, -R211 ;  /* 0xffffffe700167810 */ /* 0x000fc40007ffe8d3 */
[----:B------:R-:W-:Y:S02]  /*4aa0*/  IABS R20, R20 ;  /* 0x0000001400147213 */ /* 0x000fe40000000000 */
[----:B------:R-:W-:Y:S02]  /*4ab0*/  IADD3 R198, PT, PT, R0, -0x20, -R211 ;  /* 0xffffffe000c67810 */ /* 0x000fe40007ffe8d3 */
        /* <DEDUP_REMOVED lines=8> */
[----:B------:R-:W-:Y:S02]  /*4b40*/  IABS R22, R22 ;  /* 0x0000001600167213 */ /* 0x000fe40000000000 */
[----:B------:R-:W-:Y:S02]  /*4b50*/  I2FP.F32.S32 R20, R20 ;  /* 0x0000001400147245 */ /* 0x000fe40000201400 */
[----:B------:R-:W-:-:S02]  /*4b60*/  IADD3 R33, PT, PT, R220, -0x20, -R211 ;  /* 0xffffffe0dc217810 */ /* 0x000fc40007ffe8d3 */
[----:B------:R-:W-:Y:S01]  /*4b70*/  IABS R198, R198 ;  /* 0x000000c600c67213 */ /* 0x000fe20000000000 */
[----:B------:R-:W-:Y:S01]  /*4b80*/  FFMA.FTZ R21, -R231, R20, R21 ;  /* 0x00000014e7157223 */ /* 0x000fe20000010115 */
[----:B------:R-:W-:Y:S01]  /*4b90*/  I2FP.F32.S32 R22, R22 ;  /* 0x0000001600167245 */ /* 0x000fe20000201400 */
[----:B------:R-:W-:Y:S01]  /*4ba0*/  VIADD R20, R212, 0x20 ;  /* 0x00000020d4147836 */ /* 0x000fe20000000000 */
[----:B------:R-:W-:Y:S02]  /*4bb0*/  FSEL R205, R205, -INF , !P4 ;  /* 0xff800000cdcd7808 */ /* 0x000fe40006000000 */
[----:B------:R-:W-:Y:S01]  /*4bc0*/  FSEL R31, R31, -INF , !P0 ;  /* 0xff8000001f1f7808 */ /* 0x000fe20004000000 */
[----:B------:R-:W-:Y:S01]  /*4bd0*/  FFMA.FTZ R23, -R231, R22, R23 ;  /* 0x00000016e7177223 */ /* 0x000fe20000010117 */
[----:B------:R-:W-:Y:S02]  /*4be0*/  FSEL R200, R200, -INF , P1 ;  /* 0xff800000c8c87808 */ /* 0x000fe40000800000 */
[----:B------:R-:W-:-:S02]  /*4bf0*/  IABS R33, R33 ;  /* 0x0000002100217213 */ /* 0x000fc40000000000 */
[----:B------:R-:W-:Y:S02]  /*4c00*/  I2FP.F32.S32 R198, R198 ;  /* 0x000000c600c67245 */ /* 0x000fe40000201400 */
[----:B------:R-:W-:Y:S02]  /*4c10*/  ISETP.GE.AND P4, PT, R34, R221, PT ;  /* 0x000000dd2200720c */ /* 0x000fe40003f86270 */
[----:B------:R-:W-:Y:S01]  /*4c20*/  ISETP.GE.AND P0, PT, R24, R222, PT ;  /* 0x000000de1800720c */ /* 0x000fe20003f06270 */
[----:B------:R-:W-:Y:S01]  /*4c30*/  FFMA.FTZ R198, -R231, R198, R18 ;  /* 0x000000c6e7c67223 */ /* 0x000fe20000010112 */
[----:B------:R-:W-:Y:S02]  /*4c40*/  IADD3 R34, PT, PT, R220, -0x21, -R211 ;  /* 0xffffffdfdc227810 */ /* 0x000fe40007ffe8d3 */
[----:B------:R-:W-:Y:S02]  /*4c50*/  FSEL R200, R200, -INF , !P2 ;  /* 0xff800000c8c87808 */ /* 0x000fe40005000000 */
[----:B------:R-:W-:-:S02]  /*4c60*/  I2FP.F32.S32 R33, R33 ;  /* 0x0000002100217245 */ /* 0x000fc40000201400 */
[C---:B------:R-:W-:Y:S02]  /*4c70*/  ISETP.GE.AND P1, PT, R24.reuse, R221, PT ;  /* 0x000000dd1800720c */ /* 0x040fe40003f26270 */
[----:B------:R-:W-:Y:S01]  /*4c80*/  ISETP.GE.AND P2, PT, R24, R219, PT ;  /* 0x000000db1800720c */ /* 0x000fe20003f46270 */
[----:B------:R-:W-:Y:S01]  /*4c90*/  FFMA.FTZ R33, -R231, R33, R16 ;  /* 0x00000021e7217223 */ /* 0x000fe20000010110 */
[----:B------:R-:W-:Y:S02]  /*4ca0*/  FSEL R29, R29, -INF , P5 ;  /* 0xff8000001d1d7808 */ /* 0x000fe40002800000 */
[----:B------:R-:W-:Y:S02]  /*4cb0*/  FSEL R201, R21, -INF , P0 ;  /* 0xff80000015c97808 */ /* 0x000fe40000000000 */
[----:B------:R-:W-:Y:S02]  /*4cc0*/  IADD3 R18, PT, PT, R0, -0x21, -R211 ;  /* 0xffffffdf00127810 */ /* 0x000fe40007ffe8d3 */
[----:B------:R-:W-:-:S02]  /*4cd0*/  IABS R34, R34 ;  /* 0x0000002200227213 */ /* 0x000fc40000000000 */
[----:B------:R-:W-:Y:S02]  /*4ce0*/  FSEL R29, R29, -INF , !P3 ;  /* 0xff8000001d1d7808 */ /* 0x000fe40005800000 */
[----:B------:R-:W-:Y:S02]  /*4cf0*/  FSEL R201, R201, -INF , !P1 ;  /* 0xff800000c9c97808 */ /* 0x000fe40004800000 */
[----:B------:R-:W-:Y:S02]  /*4d00*/  FSEL R21, R23, -INF , P2 ;  /* 0xff80000017157808 */ /* 0x000fe40001000000 */
[C---:B------:R-:W-:Y:S02]  /*4d10*/  ISETP.GE.AND P3, PT, R20.reuse, R222, PT ;  /* 0x000000de1400720c */ /* 0x040fe40003f66270 */
[C---:B------:R-:W-:Y:S02]  /*4d20*/  ISETP.GE.AND P0, PT, R20.reuse, R221, PT ;  /* 0x000000dd1400720c */ /* 0x040fe40003f06270 */
[----:B------:R-:W-:-:S02]  /*4d30*/  ISETP.GE.AND P1, PT, R20, R219, PT ;  /* 0x000000db1400720c */ /* 0x000fc40003f26270 */
[----:B------:R-:W-:Y:S01]  /*4d40*/  ISETP.GE.AND P2, PT, R20, R218, PT ;  /* 0x000000da1400720c */ /* 0x000fe20003f46270 */
[----:B------:R-:W-:Y:S01]  /*4d50*/  VIADD R20, R212, 0x21 ;  /* 0x00000021d4147836 */ /* 0x000fe20000000000 */
[----:B------:R-:W-:Y:S02]  /*4d60*/  IABS R18, R18 ;  /* 0x0000001200127213 */ /* 0x000fe40000000000 */
[----:B------:R-:W-:Y:S02]  /*4d70*/  I2FP.F32.S32 R34, R34 ;  /* 0x0000002200227245 */ /* 0x000fe40000201400 */
[----:B------:R-:W-:Y:S02]  /*4d80*/  ISETP.GE.AND P5, PT, R24, R218, PT ;  /* 0x000000da1800720c */ /* 0x000fe40003fa6270 */
[----:B------:R-:W-:Y:S01]  /*4d90*/  FSEL R33, R33, -INF , P3 ;  /* 0xff80000021217808 */ /* 0x000fe20001800000 */
[----:B------:R-:W-:Y:S01]  /*4da0*/  FFMA.FTZ R34, -R231, R34, R17 ;  /* 0x00000022e7227223 */ /* 0x000fe20000010111 */
[----:B------:R-:W-:-:S02]  /*4db0*/  I2FP.F32.S32 R18, R18 ;  /* 0x0000001200127245 */ /* 0x000fc40000201400 */
[----:B------:R-:W-:Y:S02]  /*4dc0*/  FSEL R16, R21, -INF , !P5 ;  /* 0xff80000015107808 */ /* 0x000fe40006800000 */
[----:B------:R-:W-:Y:S01]  /*4dd0*/  ISETP.GE.AND P5, PT, R20, R222, PT ;  /* 0x000000de1400720c */ /* 0x000fe20003fa6270 */
[----:B------:R-:W-:Y:S01]  /*4de0*/  FFMA.FTZ R19, -R231, R18, R19 ;  /* 0x00000012e7137223 */ /* 0x000fe20000010113 */
[----:B------:R-:W-:Y:S01]  /*4df0*/  IADD3 R187, PT, PT, R220, -0x28, -R211 ;  /* 0xffffffd8dcbb7810 */ /* 0x000fe20007ffe8d3 */
[----:B------:R-:W-:Y:S01]  /*4e00*/  VIADD R18, R212, 0x28 ;  /* 0x00000028d4127836 */ /* 0x000fe20000000000 */
[----:B------:R-:W-:Y:S02]  /*4e10*/  FSEL R33, R33, -INF , !P0 ;  /* 0xff80000021217808 */ /* 0x000fe40004000000 */
[----:B------:R-:W-:Y:S02]  /*4e20*/  FSEL R198, R198, -INF , P1 ;  /* 0xff800000c6c67808 */ /* 0x000fe40000800000 */
[----:B------:R-:W-:-:S02]  /*4e30*/  ISETP.GE.AND P3, PT, R20, R221, PT ;  /* 0x000000dd1400720c */ /* 0x000fc40003f66270 */
[C---:B------:R-:W-:Y:S02]  /*4e40*/  ISETP.GE.AND P0, PT, R20.reuse, R219, PT ;  /* 0x000000db1400720c */ /* 0x040fe40003f06270 */
[----:B------:R-:W-:Y:S02]  /*4e50*/  ISETP.GE.AND P1, PT, R20, R218, PT ;  /* 0x000000da1400720c */ /* 0x000fe40003f26270 */
[----:B------:R-:W-:Y:S02]  /*4e60*/  IADD3 R20, PT, PT, R0, -0x28, -R211 ;  /* 0xffffffd800147810 */ /* 0x000fe40007ffe8d3 */
[----:B------:R-:W-:Y:S02]  /*4e70*/  IABS R187, R187 ;  /* 0x000000bb00bb7213 */ /* 0x000fe40000000000 */
[----:B------:R-:W-:Y:S02]  /*4e80*/  FSEL R34, R34, -INF , P5 ;  /* 0xff80000022227808 */ /* 0x000fe40002800000 */
[----:B------:R-:W-:-:S02]  /*4e90*/  IABS R17, R20 ;  /* 0x0000001400117213 */ /* 0x000fc40000000000 */
[----:B------:R-:W-:Y:S02]  /*4ea0*/  FSEL R198, R198, -INF , !P2 ;  /* 0xff800000c6c67808 */ /* 0x000fe40005000000 */
[----:B------:R-:W-:Y:S02]  /*4eb0*/  FSEL R34, R34, -INF , !P3 ;  /* 0xff80000022227808 */ /* 0x000fe40005800000 */
[----:B------:R-:W-:Y:S02]  /*4ec0*/  I2FP.F32.S32 R187, R187 ;  /* 0x000000bb00bb7245 */ /* 0x000fe40000201400 */
[----:B------:R-:W-:Y:S02]  /*4ed0*/  FSEL R197, R19, -INF , P0 ;  /* 0xff80000013c57808 */ /* 0x000fe40000000000 */
[C---:B------:R-:W-:Y:S01]  /*4ee0*/  ISETP.GE.AND P2, PT, R18.reuse, R222, PT ;  /* 0x000000de1200720c */ /* 0x040fe20003f46270 */
[----:B------:R-:W-:Y:S01]  /*4ef0*/  FFMA.FTZ R187, -R231, R187, R12 ;  /* 0x000000bbe7bb7223 */ /* 0x000fe2000001010c */
[----:B------:R-:W-:-:S02]  /*4f00*/  ISETP.GE.AND P5, PT, R18, R221, PT ;  /* 0x000000dd1200720c */ /* 0x000fc40003fa6270 */
[C---:B------:R-:W-:Y:S02]  /*4f10*/  ISETP.GE.AND P3, PT, R18.reuse, R219, PT ;  /* 0x000000db1200720c */ /* 0x040fe40003f66270 */
[----:B------:R-:W-:Y:S02]  /*4f20*/  ISETP.GE.AND P0, PT, R18, R218, PT ;  /* 0x000000da1200720c */ /* 0x000fe40003f06270 */
[--C-:B------:R-:W-:Y:S02]  /*4f30*/  IADD3 R188, PT, PT, R220, -0x29, -R211.reuse ;  /* 0xffffffd7dcbc7810 */ /* 0x100fe40007ffe8d3 */
[----:B------:R-:W-:Y:S02]  /*4f40*/  IADD3 R18, PT, PT, R0, -0x29, -R211 ;  /* 0xffffffd700127810 */ /* 0x000fe40007ffe8d3 */
[----:B------:R-:W-:Y:S02]  /*4f50*/  I2FP.F32.S32 R17, R17 ;  /* 0x0000001100117245 */ /* 0x000fe40000201400 */
[----:B------:R-:W-:-:S02]  /*4f60*/  IABS R188, R188 ;  /* 0x000000bc00bc7213 */ /* 0x000fc40000000000 */
[----:B------:R-:W-:Y:S01]  /*4f70*/  IABS R12, R18 ;  /* 0x00000012000c7213 */ /* 0x000fe20000000000 */
[----:B------:R-:W-:Y:S01]  /*4f80*/  FFMA.FTZ R14, -R231, R17, R14 ;  /* 0x00000011e70e7223 */ /* 0x000fe2000001010e */
[----:B------:R-:W-:Y:S01]  /*4f90*/  I2FP.F32.S32 R188, R188 ;  /* 0x000000bc00bc7245 */ /* 0x000fe20000201400 */
[C---:B------:R-:W-:Y:S01]  /*4fa0*/  VIADD R17, R212.reuse, 0x29 ;  /* 0x00000029d4117836 */ /* 0x040fe20000000000 */
[----:B------:R-:W-:Y:S02]  /*4fb0*/  I2FP.F32.S32 R12, R12 ;  /* 0x0000000c000c7245 */ /* 0x000fe40000201400 */
[----:B------:R-:W-:Y:S01]  /*4fc0*/  FSEL R197, R197, -INF , !P1 ;  /* 0xff800000c5c57808 */ /* 0x000fe20004800000 */
[----:B------:R-:W-:Y:S01]  /*4fd0*/  FFMA.FTZ R188, -R231, R188, R13 ;  /* 0x000000bce7bc7223 */ /* 0x000fe2000001010d */
[----:B------:R-:W-:Y:S01]  /*4fe0*/  FSEL R187, R187, -INF , P2 ;  /* 0xff800000bbbb7808 */ /* 0x000fe20001000000 */
[----:B------:R-:W-:Y:S01]  /*4ff0*/  FFMA.FTZ R15, -R231, R12, R15 ;  /* 0x0000000ce70f7223 */ /* 0x000fe2000001010f */
[----:B------:R-:W-:Y:S01]  /*5000*/  ISETP.GE.AND P1, PT, R17, R222, PT ;  /* 0x000000de1100720c */ /* 0x000fe20003f26270 */
[----:B------:R-:W-:Y:S01]  /*5010*/  VIADD R13, R212, 0x30 ;  /* 0x00000030d40d7836 */ /* 0x000fe20000000000 */
[----:B------:R-:W-:-:S02]  /*5020*/  IADD3 R185, PT, PT, R220, -0x30, -R211 ;  /* 0xffffffd0dcb97810 */ /* 0x000fc40007ffe8d3 */
[----:B------:R-:W-:Y:S02]  /*5030*/  IADD3 R12, PT, PT, R0, -0x30, -R211 ;  /* 0xffffffd0000c7810 */ /* 0x000fe40007ffe8d3 */
[----:B------:R-:W-:Y:S02]  /*5040*/  FSEL R187, R187, -INF , !P5 ;  /* 0xff800000bbbb7808 */ /* 0x000fe40006800000 */
[C---:B------:R-:W-:Y:S02]  /*5050*/  ISETP.GE.AND P2, PT, R17.reuse, R221, PT ;  /* 0x000000dd1100720c */ /* 0x040fe40003f46270 */
[----:B------:R-:W-:Y:S02]  /*5060*/  ISETP.GE.AND P5, PT, R17, R219, PT ;  /* 0x000000db1100720c */ /* 0x000fe40003fa6270 */
[----:B------:R-:W-:Y:S02]  /*5070*/  FSEL R191, R14, -INF , P3 ;  /* 0xff8000000ebf7808 */ /* 0x000fe40001800000 */
[----:B------:R-:W-:-:S02]  /*5080*/  IABS R185, R185 ;  /* 0x000000b900b97213 */ /* 0x000fc40000000000 */
[----:B------:R-:W-:Y:S02]  /*5090*/  FSEL R188, R188, -INF , P1 ;  /* 0xff800000bcbc7808 */ /* 0x000fe40000800000 */
[----:B------:R-:W-:Y:S02]  /*50a0*/  IABS R12, R12 ;  /* 0x0000000c000c7213 */ /* 0x000fe40000000000 */
[----:B------:R-:W-:Y:S02]  /*50b0*/  IADD3 R184, PT, PT, R220, -0x31, -R211 ;  /* 0xffffffcfdcb87810 */ /* 0x000fe40007ffe8d3 */
[----:B------:R-:W-:Y:S02]  /*50c0*/  FSEL R191, R191, -INF , !P0 ;  /* 0xff800000bfbf7808 */ /* 0x000fe40004000000 */
[----:B------:R-:W-:Y:S02]  /*50d0*/  FSEL R188, R188, -INF , !P2 ;  /* 0xff800000bcbc7808 */ /* 0x000fe40005000000 */
[----:B------:R-:W-:-:S02]  /*50e0*/  I2FP.F32.S32 R185, R185 ;  /* 0x000000b900b97245 */ /* 0x000fc40000201400 */
[----:B------:R-:W-:Y:S02]  /*50f0*/  FSEL R196, R15, -INF , P5 ;  /* 0xff8000000fc47808 */ /* 0x000fe40002800000 */
[----:B------:R-:W-:Y:S01]  /*5100*/  ISETP.GE.AND P0, PT, R13, R222, PT ;  /* 0x000000de0d00720c */ /* 0x000fe20003f06270 */
[----:B------:R-:W-:Y:S01]  /*5110*/  FFMA.FTZ R185, -R231, R185, R8 ;  /* 0x000000b9e7b97223 */ /* 0x000fe20000010108 */
[C---:B------:R-:W-:Y:S02]  /*5120*/  ISETP.GE.AND P1, PT, R13.reuse, R221, PT ;  /* 0x000000dd0d00720c */ /* 0x040fe40003f26270 */
[----:B------:R-:W-:Y:S02]  /*5130*/  I2FP.F32.S32 R12, R12 ;  /* 0x0000000c000c7245 */ /* 0x000fe40000201400 */
[C---:B------:R-:W-:Y:S02]  /*5140*/  ISETP.GE.AND P2, PT, R13.reuse, R219, PT ;  /* 0x000000db0d00720c */ /* 0x040fe40003f46270 */
[----:B------:R-:W-:Y:S01]  /*5150*/  ISETP.GE.AND P5, PT, R13, R218, PT ;  /* 0x000000da0d00720c */ /* 0x000fe20003fa6270 */
[----:B------:R-:W-:Y:S01]  /*5160*/  FFMA.FTZ R10, -R231, R12, R10 ;  /* 0x0000000ce70a7223 */ /* 0x000fe2000001010a */
[----:B------:R-:W-:Y:S01]  /*5170*/  IADD3 R13, PT, PT, R0, -0x31, -R211 ;  /* 0xffffffcf000d7810 */ /* 0x000fe20007ffe8d3 */
[----:B------:R-:W-:Y:S01]  /*5180*/  VIADD R12, R212, 0x31 ;  /* 0x00000031d40c7836 */ /* 0x000fe20000000000 */
[----:B------:R-:W-:-:S02]  /*5190*/  IABS R184, R184 ;  /* 0x000000b800b87213 */ /* 0x000fc40000000000 */
[----:B------:R-:W-:Y:S02]  /*51a0*/  IABS R8, R13 ;  /* 0x0000000d00087213 */ /* 0x000fe40000000000 */
[----:B------:R-:W-:Y:S02]  /*51b0*/  I2FP.F32.S32 R184, R184 ;  /* 0x000000b800b87245 */ /* 0x000fe40000201400 */
[----:B------:R-:W-:Y:S02]  /*51c0*/  ISETP.GE.AND P3, PT, R17, R218, PT ;  /* 0x000000da1100720c */ /* 0x000fe40003f66270 */
[----:B------:R-:W-:Y:S01]  /*51d0*/  I2FP.F32.S32 R8, R8 ;  /* 0x0000000800087245 */ /* 0x000fe20000201400 */
[----:B------:R-:W-:Y:S01]  /*51e0*/  FFMA.FTZ R184, -R231, R184, R9 ;  /* 0x000000b8e7b87223 */ /* 0x000fe20000010109 */
[----:B------:R-:W-:Y:S01]  /*51f0*/  FSEL R196, R196, -INF , !P3 ;  /* 0xff800000c4c47808 */ /* 0x000fe20005800000 */
[----:B------:R-:W-:Y:S01]  /*5200*/  VIADD R9, R212, 0x38 ;  /* 0x00000038d4097836 */ /* 0x000fe20000000000 */
[----:B------:R-:W-:Y:S01]  /*5210*/  FSEL R185, R185, -INF , P0 ;  /* 0xff800000b9b97808 */ /* 0x000fe20000000000 */
[----:B------:R-:W-:Y:S01]  /*5220*/  FFMA.FTZ R11, -R231, R8, R11 ;  /* 0x00000008e70b7223 */ /* 0x000fe2000001010b */
[----:B------:R-:W-:-:S02]  /*5230*/  ISETP.GE.AND P3, PT, R12, R222, PT ;  /* 0x000000de0c00720c */ /* 0x000fc40003f66270 */
[----:B------:R-:W-:Y:S02]  /*5240*/  IADD3 R182, PT, PT, R220, -0x38, -R211 ;  /* 0xffffffc8dcb67810 */ /* 0x000fe40007ffe8d3 */
[----:B------:R-:W-:Y:S02]  /*5250*/  FSEL R185, R185, -INF , !P1 ;  /* 0xff800000b9b97808 */ /* 0x000fe40004800000 */
[C---:B------:R-:W-:Y:S02]  /*5260*/  ISETP.GE.AND P0, PT, R12.reuse, R221, PT ;  /* 0x000000dd0c00720c */ /* 0x040fe40003f06270 */
[----:B------:R-:W-:Y:S02]  /*5270*/  ISETP.GE.AND P1, PT, R12, R219, PT ;  /* 0x000000db0c00720c */ /* 0x000fe40003f26270 */
[----:B------:R-:W-:Y:S02]  /*5280*/  FSEL R35, R10, -INF , P2 ;  /* 0xff8000000a237808 */ /* 0x000fe40001000000 */
[----:B------:R-:W-:-:S02]  /*5290*/  IABS R182, R182 ;  /* 0x000000b600b67213 */ /* 0x000fc40000000000 */
[----:B------:R-:W-:Y:S02]  /*52a0*/  FSEL R184, R184, -INF , P3 ;  /* 0xff800000b8b87808 */ /* 0x000fe40001800000 */
[----:B------:R-:W-:Y:S02]  /*52b0*/  FSEL R35, R35, -INF , !P5 ;  /* 0xff80000023237808 */ /* 0x000fe40006800000 */
[----:B------:R-:W-:Y:S02]  /*52c0*/  FSEL R184, R184, -INF , !P0 ;  /* 0xff800000b8b87808 */ /* 0x000fe40004000000 */
[----:B------:R-:W-:Y:S02]  /*52d0*/  I2FP.F32.S32 R182, R182 ;  /* 0x000000b600b67245 */ /* 0x000fe40000201400 */
[----:B------:R-:W-:Y:S02]  /*52e0*/  FSEL R190, R11, -INF , P1 ;  /* 0xff8000000bbe7808 */ /* 0x000fe40000800000 */
[----:B------:R-:W-:Y:S01]  /*52f0*/  ISETP.GE.AND P5, PT, R9, R222, PT ;  /* 0x000000de0900720c */ /* 0x000fe20003fa6270 */
[----:B------:R-:W-:Y:S01]  /*5300*/  FFMA.FTZ R182, -R231, R182, R4 ;  /* 0x000000b6e7b67223 */ /* 0x000fe20000010104 */
[----:B------:R-:W-:-:S02]  /*5310*/  ISETP.GE.AND P3, PT, R9, R221, PT ;  /* 0x000000dd0900720c */ /* 0x000fc40003f66270 */
[C---:B------:R-:W-:Y:S02]  /*5320*/  ISETP.GE.AND P0, PT, R9.reuse, R219, PT ;  /* 0x000000db0900720c */ /* 0x040fe40003f06270 */
[----:B------:R-:W-:Y:S02]  /*5330*/  ISETP.GE.AND P1, PT, R9, R218, PT ;  /* 0x000000da0900720c */ /* 0x000fe40003f26270 */
[--C-:B------:R-:W-:Y:S02]  /*5340*/  IADD3 R9, PT, PT, R0, -0x39, -R211.reuse ;  /* 0xffffffc700097810 */ /* 0x100fe40007ffe8d3 */
[----:B------:R-:W-:Y:S02]  /*5350*/  IADD3 R183, PT, PT, R220, -0x39, -R211 ;  /* 0xffffffc7dcb77810 */ /* 0x000fe40007ffe8d3 */
[----:B------:R-:W-:Y:S02]  /*5360*/  IABS R4, R9 ;  /* 0x0000000900047213 */ /* 0x000fe40000000000 */
[----:B------:R-:W-:-:S02]  /*5370*/  IABS R183, R183 ;  /* 0x000000b700b77213 */ /* 0x000fc40000000000 */
[----:B------:R-:W-:Y:S02]  /*5380*/  I2FP.F32.S32 R4, R4 ;  /* 0x0000000400047245 */ /* 0x000fe40000201400 */
[----:B------:R-:W-:Y:S02]  /*5390*/  I2FP.F32.S32 R183, R183 ;  /* 0x000000b700b77245 */ /* 0x000fe40000201400 */
[C---:B------:R-:W-:Y:S01]  /*53a0*/  IADD3 R8, PT, PT, R0.reuse, -0x38, -R211 ;  /* 0xffffffc800087810 */ /* 0x040fe20007ffe8d3 */
[C---:B------:R-:W-:Y:S01]  /*53b0*/  FFMA.FTZ R7, -R231.reuse, R4, R7 ;  /* 0x00000004e7077223 */ /* 0x040fe20000010107 */
[----:B------:R-:W-:Y:S01]  /*53c0*/  IADD3 R4, PT, PT, R0, -0x40, -R211 ;  /* 0xffffffc000047810 */ /* 0x000fe20007ffe8d3 */
[----:B------:R-:W-:Y:S01]  /*53d0*/  FFMA.FTZ R183, -R231, R183, R5 ;  /* 0x000000b7e7b77223 */ /* 0x000fe20000010105 */
[----:B------:R-:W-:Y:S02]  /*53e0*/  IADD3 R5, PT, PT, R220, -0x40, -R211 ;  /* 0xffffffc0dc057810 */ /* 0x000fe40007ffe8d3 */
[----:B------:R-:W-:-:S02]  /*53f0*/  IABS R4, R4 ;  /* 0x0000000400047213 */ /* 0x000fc40000000000 */
[----:B------:R-:W-:Y:S02]  /*5400*/  IABS R5, R5 ;  /* 0x0000000500057213 */ /* 0x000fe40000000000 */
[----:B------:R-:W-:Y:S02]  /*5410*/  I2FP.F32.S32 R4, R4 ;  /* 0x0000000400047245 */ /* 0x000fe40000201400 */
[----:B------:R-:W-:Y:S02]  /*5420*/  I2FP.F32.S32 R5, R5 ;  /* 0x0000000500057245 */ /* 0x000fe40000201400 */
[----:B------:R-:W-:Y:S01]  /*5430*/  IABS R8, R8 ;  /* 0x0000000800087213 */ /* 0x000fe20000000000 */
[C---:B------:R-:W-:Y:S01]  /*5440*/  FFMA.FTZ R130, -R231.reuse, R4, R130 ;  /* 0x00000004e7827223 */ /* 0x040fe20000010182 */
[--C-:B------:R-:W-:Y:S01]  /*5450*/  IADD3 R4, PT, PT, R0, -0x41, -R211.reuse ;  /* 0xffffffbf00047810 */ /* 0x100fe20007ffe8d3 */
[----:B------:R-:W-:Y:S01]  /*5460*/  FFMA.FTZ R128, -R231, R5, R128 ;  /* 0x00000005e7807223 */ /* 0x000fe20000010180 */
[----:B------:R-:W-:-:S02]  /*5470*/  IADD3 R5, PT, PT, R220, -0x41, -R211 ;  /* 0xffffffbfdc057810 */ /* 0x000fc40007ffe8d3 */
[----:B------:R-:W-:Y:S02]  /*5480*/  IABS R4, R4 ;  /* 0x0000000400047213 */ /* 0x000fe40000000000 */
[----:B------:R-:W-:Y:S02]  /*5490*/  IABS R5, R5 ;  /* 0x0000000500057213 */ /* 0x000fe40000000000 */
[----:B------:R-:W-:Y:S02]  /*54a0*/  I2FP.F32.S32 R4, R4 ;  /* 0x0000000400047245 */ /* 0x000fe40000201400 */
[----:B------:R-:W-:Y:S02]  /*54b0*/  I2FP.F32.S32 R5, R5 ;  /* 0x0000000500057245 */ /* 0x000fe40000201400 */
[----:B------:R-:W-:Y:S01]  /*54c0*/  I2FP.F32.S32 R8, R8 ;  /* 0x0000000800087245 */ /* 0x000fe20000201400 */
[C---:B------:R-:W-:Y:S01]  /*54d0*/  FFMA.FTZ R131, -R231.reuse, R4, R131 ;  /* 0x00000004e7837223 */ /* 0x040fe20000010183 */
[----:B------:R-:W-:Y:S01]  /*54e0*/  IADD3 R4, PT, PT, R0, -0x48, -R211 ;  /* 0xffffffb800047810 */ /* 0x000fe20007ffe8d3 */
        /* <DEDUP_REMOVED lines=8> */
[----:B------:R-:W-:Y:S01]  /*5570*/  ISETP.GE.AND P2, PT, R12, R218, PT ;  /* 0x000000da0c00720c */ /* 0x000fe20003f46270 */
[C---:B------:R-:W-:Y:S01]  /*5580*/  FFMA.FTZ R126, -R231.reuse, R4, R126 ;  /* 0x00000004e77e7223 */ /* 0x040fe2000001017e */
[--C-:B------:R-:W-:Y:S01]  /*5590*/  IADD3 R4, PT, PT, R0, -0x49, -R211.reuse ;  /* 0xffffffb700047810 */ /* 0x100fe20007ffe8d3 */
[----:B------:R-:W-:Y:S01]  /*55a0*/  FFMA.FTZ R124, -R231, R5, R124 ;  /* 0x00000005e77c7223 */ /* 0x000fe2000001017c */
[----:B------:R-:W-:Y:S02]  /*55b0*/  IADD3 R5, PT, PT, R220, -0x49, -R211 ;  /* 0xffffffb7dc057810 */ /* 0x000fe40007ffe8d3 */
[----:B------:R-:W-:-:S02]  /*55c0*/  IABS R4, R4 ;  /* 0x0000000400047213 */ /* 0x000fc40000000000 */
[----:B------:R-:W-:Y:S02]  /*55d0*/  IABS R5, R5 ;  /* 0x0000000500057213 */ /* 0x000fe40000000000 */
[----:B------:R-:W-:Y:S02]  /*55e0*/  I2FP.F32.S32 R4, R4 ;  /* 0x0000000400047245 */ /* 0x000fe40000201400 */
[----:B------:R-:W-:Y:S02]  /*55f0*/  I2FP.F32.S32 R5, R5 ;  /* 0x0000000500057245 */ /* 0x000fe40000201400 */
[----:B------:R-:W-:Y:S01]  /*5600*/  FSEL R190, R190, -INF , !P2 ;  /* 0xff800000bebe7808 */ /* 0x000fe20005000000 */
[C---:B------:R-:W-:Y:S01]  /*5610*/  FFMA.FTZ R127, -R231.reuse, R4, R127 ;  /* 0x00000004e77f7223 */ /* 0x040fe2000001017f */
[----:B------:R-:W-:Y:S01]  /*5620*/  IADD3 R4, PT, PT, R0, -0x50, -R211 ;  /* 0xffffffb000047810 */ /* 0x000fe20007ffe8d3 */
[----:B------:R-:W-:Y:S01]  /*5630*/  FFMA.FTZ R125, -R231, R5, R125 ;  /* 0x00000005e77d7223 */ /* 0x000fe2000001017d */
[----:B------:R-:W-:-:S02]  /*5640*/  IADD3 R5, PT, PT, R220, -0x50, -R211 ;  /* 0xffffffb0dc057810 */ /* 0x000fc40007ffe8d3 */
[----:B------:R-:W-:Y:S02]  /*5650*/  IABS R4, R4 ;  /* 0x0000000400047213 */ /* 0x000fe40000000000 */
[----:B------:R-:W-:Y:S02]  /*5660*/  IABS R5, R5 ;  /* 0x0000000500057213 */ /* 0x000fe40000000000 */
[----:B------:R-:W-:Y:S02]  /*5670*/  I2FP.F32.S32 R4, R4 ;  /* 0x0000000400047245 */ /* 0x000fe40000201400 */
[----:B------:R-:W-:Y:S02]  /*5680*/  I2FP.F32.S32 R5, R5 ;  /* 0x0000000500057245 */ /* 0x000fe40000201400 */
[----:B------:R-:W-:Y:S01]  /*5690*/  FSEL R182, R182, -INF , P5 ;  /* 0xff800000b6b67808 */ /* 0x000fe20002800000 */
        /* <DEDUP_REMOVED lines=8> */
[----:B------:R-:W-:Y:S01]  /*5720*/  ISETP.GE.AND P2, PT, R8, R222, PT ;  /* 0x000000de0800720c */ /* 0x000fe20003f46270 */
        /* <DEDUP_REMOVED lines=8> */
[----:B------:R-:W-:Y:S01]  /*57b0*/  FSEL R182, R182, -INF , !P3 ;  /* 0xff800000b6b67808 */ /* 0x000fe20005800000 */
        /* <DEDUP_REMOVED lines=10> */
[----:B------:R-:W-:Y:S01]  /*5860*/  IADD3 R4, PT, PT, R0, -0x60, -R211 ;  /* 0xffffffa000047810 */ /* 0x000fe20007ffe8d3 */
[----:B------:R-:W-:Y:S01]  /*5870*/  FFMA.FTZ R117, -R231, R5, R117 ;  /* 0x00000005e7757223 */ /* 0x000fe20000010175 */
[----:B------:R-:W-:Y:S01]  /*5880*/  IADD3 R5, PT, PT, R220, -0x60, -R211 ;  /* 0xffffffa0dc057810 */ /* 0x000fe20007ffe8d3 */
[----:B------:R-:W-:Y:S01]  /*5890*/  VIADD R6, R212, 0x40 ;  /* 0x00000040d4067836 */ /* 0x000fe20000000000 */
[----:B------:R-:W-:-:S02]  /*58a0*/  IABS R4, R4 ;  /* 0x0000000400047213 */ /* 0x000fc40000000000 */
[----:B------:R-:W-:Y:S02]  /*58b0*/  IABS R5, R5 ;  /* 0x0000000500057213 */ /* 0x000fe40000000000 */
[----:B------:R-:W-:Y:S02]  /*58c0*/  I2FP.F32.S32 R4, R4 ;  /* 0x0000000400047245 */ /* 0x000fe40000201400 */
[----:B------:R-:W-:Y:S02]  /*58d0*/  I2FP.F32.S32 R5, R5 ;  /* 0x0000000500057245 */ /* 0x000fe40000201400 */
[----:B------:R-:W-:Y:S01]  /*58e0*/  ISETP.GE.AND P5, PT, R8, R221, PT ;  /* 0x000000dd0800720c */ /* 0x000fe20003fa6270 */
        /* <DEDUP_REMOVED lines=43> */
[----:B------:R-:W-:Y:S02]  /*5ba0*/  FSEL R186, R7, -INF , P3 ;  /* 0xff80000007ba7808 */ /* 0x000fe40001800000 */
[----:B------:R-:W-:Y:S01]  /*5bb0*/  I2FP.F32.S32 R5, R5 ;  /* 0x0000000500057245 */ /* 0x000fe20000201400 */
[----:B------:R-:W-:Y:S01]  /*5bc0*/  FFMA.FTZ R107, -R231, R4, R107 ;  /* 0x00000004e76b7223 */ /* 0x000fe2000001016b */
[----:B------:R-:W-:-:S02]  /*5bd0*/  IADD3 R4, PT, PT, R0, -0x78, -R211 ;  /* 0xffffff8800047810 */ /* 0x000fc40007ffe8d3 */
[C---:B------:R-:W-:Y:S01]  /*5be0*/  ISETP.GE.AND P1, PT, R6.reuse, R222, PT ;  /* 0x000000de0600720c */ /* 0x040fe20003f26270 */
[C---:B------:R-:W-:Y:S01]  /*5bf0*/  FFMA.FTZ R105, -R231.reuse, R5, R105 ;  /* 0x00000005e7697223 */ /* 0x040fe20000010169 */
[----:B------:R-:W-:Y:S02]  /*5c00*/  IABS R4, R4 ;  /* 0x0000000400047213 */ /* 0x000fe40000000000 */
[C---:B------:R-:W-:Y:S02]  /*5c10*/  ISETP.GE.AND P2, PT, R6.reuse, R221, PT ;  /* 0x000000dd0600720c */ /* 0x040fe40003f46270 */
[----:B------:R-:W-:Y:S02]  /*5c20*/  I2FP.F32.S32 R4, R4 ;  /* 0x0000000400047245 */ /* 0x000fe40000201400 */
[C---:B------:R-:W-:Y:S02]  /*5c30*/  ISETP.GE.AND P5, PT, R6.reuse, R219, PT ;  /* 0x000000db0600720c */ /* 0x040fe40003fa6270 */
[----:B------:R-:W-:Y:S01]  /*5c40*/  ISETP.GE.AND P3, PT, R6, R218, PT ;  /* 0x000000da0600720c */ /* 0x000fe20003f66270 */
[----:B------:R-:W-:Y:S01]  /*5c50*/  FFMA.FTZ R102, -R231, R4, R102 ;  /* 0x00000004e7667223 */ /* 0x000fe20000010166 */
[----:B------:R-:W-:Y:S01]  /*5c60*/  IADD3 R4, PT, PT, R0, -0x79, -R211 ;  /* 0xffffff8700047810 */ /* 0x000fe20007ffe8d3 */
[----:B------:R-:W-:Y:S01]  /*5c70*/  VIADD R6, R212, 0x41 ;  /* 0x00000041d4067836 */ /* 0x000fe20000000000 */
[----:B------:R-:W-:-:S02]  /*5c80*/  ISETP.GE.AND P0, PT, R8, R218, PT ;  /* 0x000000da0800720c */ /* 0x000fc40003f06270 */
[----:B------:R-:W-:Y:S02]  /*5c90*/  IABS R4, R4 ;  /* 0x0000000400047213 */ /* 0x000fe40000000000 */
[----:B------:R-:W-:Y:S02]  /*5ca0*/  FSEL R140, R128, -INF , P1 ;  /* 0xff800000808c7808 */ /* 0x000fe40000800000 */
[----:B------:R-:W-:Y:S02]  /*5cb0*/  I2FP.F32.S32 R4, R4 ;  /* 0x0000000400047245 */ /* 0x000fe40000201400 */
[----:B------:R-:W-:Y:S02]  /*5cc0*/  FSEL R186, R186, -INF , !P0 ;  /* 0xff800000baba7808 */ /* 0x000fe40004000000 */
[----:B------:R-:W-:Y:S01]  /*5cd0*/  IADD3 R5, PT, PT, R220, -0x78, -R211 ;  /* 0xffffff88dc057810 */ /* 0x000fe20007ffe8d3 */
[----:B------:R-:W-:Y:S01]  /*5ce0*/  FFMA.FTZ R103, -R231, R4, R103 ;  /* 0x00000004e7677223 */ /* 0x000fe20000010167 */
[----:B------:R-:W-:-:S02]  /*5cf0*/  IADD3 R4, PT, PT, R0, -0x80, -R211 ;  /* 0xffffff8000047810 */ /* 0x000fc40007ffe8d3 */
[----:B------:R-:W-:Y:S02]  /*5d00*/  ISETP.GE.AND P0, PT, R6, R222, PT ;  /* 0x000000de0600720c */ /* 0x000fe40003f06270 */
[----:B------:R-:W-:Y:S02]  /*5d10*/  IABS R4, R4 ;  /* 0x0000000400047213 */ /* 0x000fe40000000000 */
[----:B------:R-:W-:Y:S02]  /*5d20*/  FSEL R140, R140, -INF , !P2 ;  /* 0xff8000008c8c7808 */ /* 0x000fe40005000000 */
[----:B------:R-:W-:Y:S02]  /*5d30*/  FSEL R139, R130, -INF , P5 ;  /* 0xff800000828b7808 */ /* 0x000fe40002800000 */
[----:B------:R-:W-:Y:S02]  /*5d40*/  I2FP.F32.S32 R4, R4 ;  /* 0x0000000400047245 */ /* 0x000fe40000201400 */
[----:B------:R-:W-:-:S02]  /*5d50*/  ISETP.GE.AND P1, PT, R6, R221, PT ;  /* 0x000000dd0600720c */ /* 0x000fc40003f26270 */
[C---:B------:R-:W-:Y:S01]  /*5d60*/  ISETP.GE.AND P2, PT, R6.reuse, R219, PT ;  /* 0x000000db0600720c */ /* 0x040fe20003f46270 */
[----:B------:R-:W-:Y:S01]  /*5d70*/  FFMA.FTZ R98, -R231, R4, R98 ;  /* 0x00000004e7627223 */ /* 0x000fe20000010162 */
[----:B------:R-:W-:Y:S01]  /*5d80*/  ISETP.GE.AND P5, PT, R6, R218, PT ;  /* 0x000000da0600720c */ /* 0x000fe20003fa6270 */
[----:B------:R-:W-:Y:S01]  /*5d90*/  VIADD R6, R212, 0x48 ;  /* 0x00000048d4067836 */ /* 0x000fe20000000000 */
[----:B------:R-:W-:Y:S02]  /*5da0*/  IABS R5, R5 ;  /* 0x0000000500057213 */ /* 0x000fe40000000000 */
[----:B------:R-:W-:Y:S02]  /*5db0*/  FSEL R143, R129, -INF , P0 ;  /* 0xff800000818f7808 */ /* 0x000fe40000000000 */
[----:B------:R-:W-:Y:S02]  /*5dc0*/  I2FP.F32.S32 R5, R5 ;  /* 0x0000000500057245 */ /* 0x000fe40000201400 */
[----:B------:R-:W-:-:S02]  /*5dd0*/  FSEL R139, R139, -INF , !P3 ;  /* 0xff8000008b8b7808 */ /* 0x000fc40005800000 */
[----:B------:R-:W-:Y:S01]  /*5de0*/  FSEL R143, R143, -INF , !P1 ;  /* 0xff8000008f8f7808 */ /* 0x000fe20004800000 */
[----:B------:R-:W-:Y:S01]  /*5df0*/  FFMA.FTZ R100, -R231, R5, R100 ;  /* 0x00000005e7647223 */ /* 0x000fe20000010164 */
[----:B------:R-:W-:Y:S02]  /*5e00*/  FSEL R142, R131, -INF , P2 ;  /* 0xff800000838e7808 */ /* 0x000fe40001000000 */
[----:B------:R-:W-:Y:S02]  /*5e10*/  IADD3 R4, PT, PT, R0, -0x81, -R211 ;  /* 0xffffff7f00047810 */ /* 0x000fe40007ffe8d3 */
[C---:B------:R-:W-:Y:S02]  /*5e20*/  ISETP.GE.AND P3, PT, R6.reuse, R222, PT ;  /* 0x000000de0600720c */ /* 0x040fe40003f66270 */
[C---:B------:R-:W-:Y:S02]  /*5e30*/  ISETP.GE.AND P0, PT, R6.reuse, R221, PT ;  /* 0x000000dd0600720c */ /* 0x040fe40003f06270 */
[----:B------:R-:W-:-:S02]  /*5e40*/  ISETP.GE.AND P1, PT, R6, R219, PT ;  /* 0x000000db0600720c */ /* 0x000fc40003f26270 */
[----:B------:R-:W-:Y:S01]  /*5e50*/  ISETP.GE.AND P2, PT, R6, R218, PT ;  /* 0x000000da0600720c */ /* 0x000fe20003f46270 */
[----:B------:R-:W-:Y:S01]  /*5e60*/  VIADD R6, R212, 0x49 ;  /* 0x00000049d4067836 */ /* 0x000fe20000000000 */
[----:B------:R-:W-:Y:S02]  /*5e70*/  IABS R4, R4 ;  /* 0x0000000400047213 */ /* 0x000fe40000000000 */
[----:B------:R-:W-:Y:S02]  /*5e80*/  FSEL R144, R124, -INF , P3 ;  /* 0xff8000007c907808 */ /* 0x000fe40001800000 */
[----:B------:R-:W-:Y:S02]  /*5e90*/  IADD3 R5, PT, PT, R220, -0x79, -R211 ;  /* 0xffffff87dc057810 */ /* 0x000fe40007ffe8d3 */
[----:B------:R-:W-:Y:S02]  /*5ea0*/  FSEL R142, R142, -INF , !P5 ;  /* 0xff8000008e8e7808 */ /* 0x000fe40006800000 */
[----:B------:R-:W-:-:S02]  /*5eb0*/  ISETP.GE.AND P5, PT, R6, R222, PT ;  /* 0x000000de0600720c */ /* 0x000fc40003fa6270 */
[----:B------:R-:W-:Y:S02]  /*5ec0*/  I2FP.F32.S32 R4, R4 ;  /* 0x0000000400047245 */ /* 0x000fe40000201400 */
[----:B------:R-:W-:Y:S02]  /*5ed0*/  FSEL R144, R144, -INF , !P0 ;  /* 0xff80000090907808 */ /* 0x000fe40004000000 */
[----:B------:R-:W-:Y:S01]  /*5ee0*/  FSEL R141, R126, -INF , P1 ;  /* 0xff8000007e8d7808 */ /* 0x000fe20000800000 */
[----:B------:R-:W-:Y:S01]  /*5ef0*/  FFMA.FTZ R99, -R231, R4, R99 ;  /* 0x00000004e7637223 */ /* 0x000fe20000010163 */
[----:B------:R-:W-:Y:S02]  /*5f00*/  IABS R5, R5 ;  /* 0x0000000500057213 */ /* 0x000fe40000000000 */
[C---:B------:R-:W-:Y:S02]  /*5f10*/  ISETP.GE.AND P3, PT, R6.reuse, R221, PT ;  /* 0x000000dd0600720c */ /* 0x040fe40003f66270 */
[----:B------:R-:W-:-:S02]  /*5f20*/  ISETP.GE.AND P0, PT, R6, R219, PT ;  /* 0x000000db0600720c */ /* 0x000fc40003f06270 */
[----:B------:R-:W-:Y:S01]  /*5f30*/  ISETP.GE.AND P1, PT, R6, R218, PT ;  /* 0x000000da0600720c */ /* 0x000fe20003f26270 */
[----:B------:R-:W-:Y:S01]  /*5f40*/  VIADD R6, R212, 0x50 ;  /* 0x00000050d4067836 */ /* 0x000fe20000000000 */
[----:B------:R-:W-:Y:S02]  /*5f50*/  FSEL R147, R125, -INF , P5 ;  /* 0xff8000007d937808 */ /* 0x000fe40002800000 */
[----:B------:R-:W-:Y:S02]  /*5f60*/  I2FP.F32.S32 R5, R5 ;  /* 0x0000000500057245 */ /* 0x000fe40000201400 */
[----:B------:R-:W-:Y:S02]  /*5f70*/  IADD3 R4, PT, PT, R0, -0x88, -R211 ;  /* 0xffffff7800047810 */ /* 0x000fe40007ffe8d3 */
        /* <DEDUP_REMOVED lines=8> */
[----:B------:R-:W-:Y:S01]  /*6000*/  VIADD R6, R212, 0x51 ;  /* 0x00000051d4067836 */ /* 0x000fe20000000000 */
[----:B------:R-:W-:-:S02]  /*6010*/  IABS R4, R4 ;  /* 0x0000000400047213 */ /* 0x000fc40000000000 */
[----:B------:R-:W-:Y:S02]  /*6020*/  IADD3 R5, PT, PT, R220, -0x80, -R211 ;  /* 0xffffff80dc057810 */ /* 0x000fe40007ffe8d3 */
[----:B------:R-:W-:Y:S02]  /*6030*/  FSEL R165, R120, -INF , P2 ;  /* 0xff80000078a57808 */ /* 0x000fe40001000000 */
[----:B------:R-:W-:Y:S02]  /*6040*/  FSEL R145, R145, -INF , !P1 ;  /* 0xff80000091917808 */ /* 0x000fe40004800000 */
[----:B------:R-:W-:Y:S02]  /*6050*/  ISETP.GE.AND P1, PT, R6, R222, PT ;  /* 0x000000de0600720c */ /* 0x000fe40003f26270 */
[----:B------:R-:W-:Y:S02]  /*6060*/  I2FP.F32.S32 R4, R4 ;  /* 0x0000000400047245 */ /* 0x000fe40000201400 */
[----:B------:R-:W-:-:S02]  /*6070*/  IABS R5, R5 ;  /* 0x0000000500057213 */ /* 0x000fc40000000000 */
[----:B------:R-:W-:Y:S01]  /*6080*/  FSEL R165, R165, -INF , !P5 ;  /* 0xff800000a5a57808 */ /* 0x000fe20006800000 */
[----:B------:R-:W-:Y:S01]  /*6090*/  FFMA.FTZ R94, -R231, R4, R94 ;  /* 0x00000004e75e7223 */ /* 0x000fe2000001015e */
[----:B------:R-:W-:Y:S02]  /*60a0*/  FSEL R164, R122, -INF , P3 ;  /* 0xff8000007aa47808 */ /* 0x000fe40001800000 */
[C---:B------:R-:W-:Y:S02]  /*60b0*/  ISETP.GE.AND P2, PT, R6.reuse, R221, PT ;  /* 0x000000dd0600720c */ /* 0x040fe40003f46270 */
[C---:B------:R-:W-:Y:S02]  /*60c0*/  ISETP.GE.AND P5, PT, R6.reuse, R219, PT ;  /* 0x000000db0600720c */ /* 0x040fe40003fa6270 */
[----:B------:R-:W-:Y:S01]  /*60d0*/  ISETP.GE.AND P3, PT, R6, R218, PT ;  /* 0x000000da0600720c */ /* 0x000fe20003f66270 */
[----:B------:R-:W-:Y:S01]  /*60e0*/  VIADD R6, R212, 0x58 ;  /* 0x00000058d4067836 */ /* 0x000fe20000000000 */
[----:B------:R-:W-:-:S02]  /*60f0*/  FSEL R167, R121, -INF , P1 ;  /* 0xff80000079a77808 */ /* 0x000fc40000800000 */
[----:B------:R-:W-:Y:S02]  /*6100*/  I2FP.F32.S32 R5, R5 ;  /* 0x0000000500057245 */ /* 0x000fe40000201400 */
[----:B------:R-:W-:Y:S02]  /*6110*/  IADD3 R4, PT, PT, R0, -0x89, -R211 ;  /* 0xffffff7700047810 */ /* 0x000fe40007ffe8d3 */
[----:B------:R-:W-:Y:S01]  /*6120*/  FSEL R164, R164, -INF , !P0 ;  /* 0xff800000a4a47808 */ /* 0x000fe20004000000 */
[----:B------:R-:W-:Y:S01]  /*6130*/  FFMA.FTZ R96, -R231, R5, R96 ;  /* 0x00000005e7607223 */ /* 0x000fe20000010160 */
        /* <DEDUP_REMOVED lines=8> */
[----:B------:R-:W-:Y:S02]  /*61c0*/  IADD3 R5, PT, PT, R220, -0x81, -R211 ;  /* 0xffffff7fdc057810 */ /* 0x000fe40007ffe8d3 */
[----:B------:R-:W-:-:S02]  /*61d0*/  FSEL R171, R116, -INF , P0 ;  /* 0xff80000074ab7808 */ /* 0x000fc40000000000 */
[----:B------:R-:W-:Y:S02]  /*61e0*/  FSEL R163, R163, -INF , !P3 ;  /* 0xff800000a3a37808 */ /* 0x000fe40005800000 */
[----:B------:R-:W-:Y:S02]  /*61f0*/  I2FP.F32.S32 R4, R4 ;  /* 0x0000000400047245 */ /* 0x000fe40000201400 */
[----:B------:R-:W-:Y:S02]  /*6200*/  ISETP.GE.AND P3, PT, R6, R222, PT ;  /* 0x000000de0600720c */ /* 0x000fe40003f66270 */
[----:B------:R-:W-:Y:S01]  /*6210*/  IABS R5, R5 ;  /* 0x0000000500057213 */ /* 0x000fe20000000000 */
        /* <DEDUP_REMOVED lines=8> */
[----:B------:R-:W-:Y:S02]  /*62a0*/  I2FP.F32.S32 R5, R5 ;  /* 0x0000000500057245 */ /* 0x000fe40000201400 */
[----:B------:R-:W-:-:S02]  /*62b0*/  IADD3 R4, PT, PT, R0, -0x90, -R211 ;  /* 0xffffff7000047810 */ /* 0x000fc40007ffe8d3 */
[----:B------:R-:W-:Y:S01]  /*62c0*/  FSEL R162, R162, -INF , !P5 ;  /* 0xff800000a2a27808 */ /* 0x000fe20006800000 */
[----:B------:R-:W-:Y:S01]  /*62d0*/  FFMA.FTZ R97, -R231, R5, R97 ;  /* 0x00000005e7617223 */ /* 0x000fe20000010161 */
        /* <DEDUP_REMOVED lines=8> */
[----:B------:R-:W-:Y:S02]  /*6360*/  IADD3 R5, PT, PT, R220, -0x88, -R211 ;  /* 0xffffff78dc057810 */ /* 0x000fe40007ffe8d3 */
[----:B------:R-:W-:Y:S02]  /*6370*/  FSEL R175, R112, -INF , P5 ;  /* 0xff80000070af7808 */ /* 0x000fe40002800000 */
[----:B------:R-:W-:Y:S02]  /*6380*/  I2FP.F32.S32 R4, R4 ;  /* 0x0000000400047245 */ /* 0x000fe40000201400 */
[----:B------:R-:W-:-:S02]  /*6390*/  FSEL R173, R173, -INF , !P2 ;  /* 0xff800000adad7808 */ /* 0x000fc40005000000 */
[----:B------:R-:W-:Y:S01]  /*63a0*/  IABS R5, R5 ;  /* 0x0000000500057213 */ /* 0x000fe20000000000 */
[----:B------:R-:W-:Y:S01]  /*63b0*/  FFMA.FTZ R90, -R231, R4, R90 ;  /* 0x00000004e75a7223 */ /* 0x000fe2000001015a */
[----:B------:R-:W-:Y:S02]  /*63c0*/  ISETP.GE.AND P2, PT, R6, R222, PT ;  /* 0x000000de0600720c */ /* 0x000fe40003f46270 */
[----:B------:R-:W-:Y:S02]  /*63d0*/  FSEL R175, R175, -INF , !P3 ;  /* 0xff800000afaf7808 */ /* 0x000fe40005800000 */
[----:B------:R-:W-:Y:S02]  /*63e0*/  FSEL R166, R114, -INF , P0 ;  /* 0xff80000072a67808 */ /* 0x000fe40000000000 */
[C---:B------:R-:W-:Y:S02]  /*63f0*/  ISETP.GE.AND P5, PT, R6.reuse, R221, PT ;  /* 0x000000dd0600720c */ /* 0x040fe40003fa6270 */
[----:B------:R-:W-:-:S02]  /*6400*/  ISETP.GE.AND P3, PT, R6, R219, PT ;  /* 0x000000db0600720c */ /* 0x000fc40003f66270 */
[----:B------:R-:W-:Y:S01]  /*6410*/  ISETP.GE.AND P0, PT, R6, R218, PT ;  /* 0x000000da0600720c */ /* 0x000fe20003f06270 */
[----:B------:R-:W-:Y:S01]  /*6420*/  VIADD R6, R212, 0x68 ;  /* 0x00000068d4067836 */ /* 0x000fe20000000000 */
[----:B------:R-:W-:Y:S02]  /*6430*/  I2FP.F32.S32 R5, R5 ;  /* 0x0000000500057245 */ /* 0x000fe40000201400 */
[----:B------:R-:W-:Y:S02]  /*6440*/  FSEL R179, R113, -INF , P2 ;  /* 0xff80000071b37808 */ /* 0x000fe40001000000 */
[----:B------:R-:W-:Y:S01]  /*6450*/  IADD3 R4, PT, PT, R0, -0x91, -R211 ;  /* 0xffffff6f00047810 */ /* 0x000fe20007ffe8d3 */
[----:B------:R-:W-:Y:S01]  /*6460*/  FFMA.FTZ R92, -R231, R5, R92 ;  /* 0x00000005e75c7223 */ /* 0x000fe2000001015c */
[----:B------:R-:W-:Y:S02]  /*6470*/  FSEL R166, R166, -INF , !P1 ;  /* 0xff800000a6a67808 */ /* 0x000fe40004800000 */
[----:B------:R-:W-:-:S02]  /*6480*/  FSEL R179, R179, -INF , !P5 ;  /* 0xff800000b3b37808 */ /* 0x000fc40006800000 */
[----:B------:R-:W-:Y:S02]  /*6490*/  FSEL R180, R115, -INF , P3 ;  /* 0xff80000073b47808 */ /* 0x000fe40001800000 */
[----:B------:R-:W-:Y:S02]  /*64a0*/  IABS R4, R4 ;  /* 0x0000000400047213 */ /* 0x000fe40000000000 */
[C---:B------:R-:W-:Y:S02]  /*64b0*/  ISETP.GE.AND P1, PT, R6.reuse, R222, PT ;  /* 0x000000de0600720c */ /* 0x040fe40003f26270 */
[C---:B------:R-:W-:Y:S02]  /*64c0*/  ISETP.GE.AND P2, PT, R6.reuse, R221, PT ;  /* 0x000000dd0600720c */ /* 0x040fe40003f46270 */
[C---:B------:R-:W-:Y:S02]  /*64d0*/  ISETP.GE.AND P5, PT, R6.reuse, R219, PT ;  /* 0x000000db0600720c */ /* 0x040fe40003fa6270 */
[----:B------:R-:W-:Y:S01]  /*64e0*/  ISETP.GE.AND P3, PT, R6, R218, PT ;  /* 0x000000da0600720c */ /* 0x000fe20003f66270 */
[----:B------:R-:W-:Y:S01]  /*64f0*/  VIADD R6, R212, 0x69 ;  /* 0x00000069d4067836 */ /* 0x000fe20000000000 */
[----:B------:R-:W-:-:S02]  /*6500*/  IADD3 R5, PT, PT, R220, -0x89, -R211 ;  /* 0xffffff77dc057810 */ /* 0x000fc40007ffe8d3 */
[----:B------:R-:W-:Y:S02]  /*6510*/  I2FP.F32.S32 R4, R4 ;  /* 0x0000000400047245 */ /* 0x000fe40000201400 */
[----:B------:R-:W-:Y:S02]  /*6520*/  FSEL R178, R108, -INF , P1 ;  /* 0xff8000006cb27808 */ /* 0x000fe40000800000 */
[----:B------:R-:W-:Y:S01]  /*6530*/  IABS R5, R5 ;  /* 0x0000000500057213 */ /* 0x000fe20000000000 */
[----:B------:R-:W-:Y:S01]  /*6540*/  FFMA.FTZ R91, -R231, R4, R91 ;  /* 0x00000004e75b7223 */ /* 0x000fe2000001015b */
[----:B------:R-:W-:Y:S02]  /*6550*/  FSEL R180, R180, -INF , !P0 ;  /* 0xff800000b4b47808 */ /* 0x000fe40004000000 */
[----:B------:R-:W-:Y:S02]  /*6560*/  ISETP.GE.AND P0, PT, R6, R222, PT ;  /* 0x000000de0600720c */ /* 0x000fe40003f06270 */
[----:B------:R-:W-:-:S02]  /*6570*/  FSEL R178, R178, -INF , !P2 ;  /* 0xff800000b2b27808 */ /* 0x000fc40005000000 */
[----:B------:R-:W-:Y:S02]  /*6580*/  FSEL R177, R110, -INF , P5 ;  /* 0xff8000006eb17808 */ /* 0x000fe40002800000 */
[----:B------:R-:W-:Y:S02]  /*6590*/  I2FP.F32.S32 R5, R5 ;  /* 0x0000000500057245 */ /* 0x000fe40000201400 */
[C---:B------:R-:W-:Y:S02]  /*65a0*/  ISETP.GE.AND P1, PT, R6.reuse, R221, PT ;  /* 0x000000dd0600720c */ /* 0x040fe40003f26270 */
[C---:B------:R-:W-:Y:S01]  /*65b0*/  ISETP.GE.AND P2, PT, R6.reuse, R219, PT ;  /* 0x000000db0600720c */ /* 0x040fe20003f46270 */
[----:B------:R-:W-:Y:S01]  /*65c0*/  FFMA.FTZ R93, -R231, R5, R93 ;  /* 0x00000005e75d7223 */ /* 0x000fe2000001015d */
[----:B------:R-:W-:Y:S01]  /*65d0*/  ISETP.GE.AND P5, PT, R6, R218, PT ;  /* 0x000000da0600720c */ /* 0x000fe20003fa6270 */
[----:B------:R-:W-:Y:S01]  /*65e0*/  VIADD R6, R212, 0x70 ;  /* 0x00000070d4067836 */ /* 0x000fe20000000000 */
[----:B------:R-:W-:-:S02]  /*65f0*/  IADD3 R4, PT, PT, R0, -0x98, -R211 ;  /* 0xffffff6800047810 */ /* 0x000fc40007ffe8d3 */
[----:B------:R-:W-:Y:S02]  /*6600*/  FSEL R181, R109, -INF , P0 ;  /* 0xff8000006db57808 */ /* 0x000fe40000000000 */
[----:B------:R-:W-:Y:S02]  /*6610*/  IABS R4, R4 ;  /* 0x0000000400047213 */ /* 0x000fe40000000000 */
[----:B------:R-:W-:Y:S02]  /*6620*/  FSEL R177, R177, -INF , !P3 ;  /* 0xff800000b1b17808 */ /* 0x000fe40005800000 */
[----:B------:R-:W-:Y:S02]  /*6630*/  FSEL R181, R181, -INF , !P1 ;  /* 0xff800000b5b57808 */ /* 0x000fe40004800000 */
[----:B------:R-:W-:Y:S02]  /*6640*/  FSEL R176, R111, -INF , P2 ;  /* 0xff8000006fb07808 */ /* 0x000fe40001000000 */
[----:B------:R-:W-:-:S02]  /*6650*/  IADD3 R5, PT, PT, R220, -0x90, -R211 ;  /* 0xffffff70dc057810 */ /* 0x000fc40007ffe8d3 */
[C---:B------:R-:W-:Y:S02]  /*6660*/  ISETP.GE.AND P3, PT, R6.reuse, R222, PT ;  /* 0x000000de0600720c */ /* 0x040fe40003f66270 */
[C---:B------:R-:W-:Y:S02]  /*6670*/  ISETP.GE.AND P0, PT, R6.reuse, R221, PT ;  /* 0x000000dd0600720c */ /* 0x040fe40003f06270 */
[C---:B------:R-:W-:Y:S02]  /*6680*/  ISETP.GE.AND P1, PT, R6.reuse, R219, PT ;  /* 0x000000db0600720c */ /* 0x040fe40003f26270 */
[----:B------:R-:W-:Y:S01]  /*6690*/  ISETP.GE.AND P2, PT, R6, R218, PT ;  /* 0x000000da0600720c */ /* 0x000fe20003f46270 */
[----:B------:R-:W-:Y:S01]  /*66a0*/  VIADD R6, R212, 0x71 ;  /* 0x00000071d4067836 */ /* 0x000fe20000000000 */
[----:B------:R-:W-:Y:S02]  /*66b0*/  I2FP.F32.S32 R4, R4 ;  /* 0x0000000400047245 */ /* 0x000fe40000201400 */
[----:B------:R-:W-:-:S02]  /*66c0*/  IABS R5, R5 ;  /* 0x0000000500057213 */ /* 0x000fc40000000000 */
[----:B------:R-:W-:Y:S01]  /*66d0*/  FSEL R160, R104, -INF , P3 ;  /* 0xff80000068a07808 */ /* 0x000fe20001800000 */
[C---:B------:R-:W-:Y:S01]  /*66e0*/  FFMA.FTZ R86, -R231.reuse, R4, R86 ;  /* 0x00000004e7567223 */ /* 0x040fe20000010156 */
[----:B------:R-:W-:Y:S02]  /*66f0*/  FSEL R176, R176, -INF , !P5 ;  /* 0xff800000b0b07808 */ /* 0x000fe40006800000 */
[----:B------:R-:W-:Y:S02]  /*6700*/  ISETP.GE.AND P5, PT, R6, R222, PT ;  /* 0x000000de0600720c */ /* 0x000fe40003fa6270 */
[----:B------:R-:W-:Y:S02]  /*6710*/  I2FP.F32.S32 R5, R5 ;  /* 0x0000000500057245 */ /* 0x000fe40000201400 */
[----:B------:R-:W-:Y:S02]  /*6720*/  FSEL R160, R160, -INF , !P0 ;  /* 0xff800000a0a07808 */ /* 0x000fe40004000000 */
[----:B------:R-:W-:Y:S01]  /*6730*/  FSEL R170, R106, -INF , P1 ;  /* 0xff8000006aaa7808 */ /* 0x000fe20000800000 */
[----:B------:R-:W-:Y:S01]  /*6740*/  FFMA.FTZ R88, -R231, R5, R88 ;  /* 0x00000005e7587223 */ /* 0x000fe20000010158 */
[----:B------:R-:W-:-:S02]  /*6750*/  IADD3 R4, PT, PT, R0, -0x99, -R211 ;  /* 0xffffff6700047810 */ /* 0x000fc40007ffe8d3 */
[C---:B------:R-:W-:Y:S02]  /*6760*/  ISETP.GE.AND P3, PT, R6.reuse, R221, PT ;  /* 0x000000dd0600720c */ /* 0x040fe40003f66270 */
[C---:B------:R-:W-:Y:S02]  /*6770*/  ISETP.GE.AND P0, PT, R6.reuse, R219, PT ;  /* 0x000000db0600720c */ /* 0x040fe40003f06270 */
[----:B------:R-:W-:Y:S01]  /*6780*/  ISETP.GE.AND P1, PT, R6, R218, PT ;  /* 0x000000da0600720c */ /* 0x000fe20003f26270 */
[----:B------:R-:W-:Y:S01]  /*6790*/  VIADD R6, R212, 0x78 ;  /* 0x00000078d4067836 */ /* 0x000fe20000000000 */
[----:B------:R-:W-:Y:S02]  /*67a0*/  FSEL R158, R105, -INF , P5 ;  /* 0xff800000699e7808 */ /* 0x000fe40002800000 */
[----:B------:R-:W-:Y:S02]  /*67b0*/  IABS R4, R4 ;  /* 0x0000000400047213 */ /* 0x000fe40000000000 */
[----:B------:R-:W-:-:S02]  /*67c0*/  IADD3 R5, PT, PT, R220, -0x91, -R211 ;  /* 0xffffff6fdc057810 */ /* 0x000fc40007ffe8d3 */
        /* <DEDUP_REMOVED lines=8> */
[----:B------:R-:W-:Y:S02]  /*6850*/  I2FP.F32.S32 R4, R4 ;  /* 0x0000000400047245 */ /* 0x000fe40000201400 */
[----:B------:R-:W-:Y:S02]  /*6860*/  IABS R5, R5 ;  /* 0x0000000500057213 */ /* 0x000fe40000000000 */
[----:B------:R-:W-:Y:S01]  /*6870*/  FSEL R159, R100, -INF , P2 ;  /* 0xff800000649f7808 */ /* 0x000fe20001000000 */
[----:B------:R-:W-:Y:S01]  /*6880*/  FFMA.FTZ R87, -R231, R4, R87 ;  /* 0x00000004e7577223 */ /* 0x000fe20000010157 */
[----:B------:R-:W-:Y:S02]  /*6890*/  FSEL R174, R174, -INF , !P1 ;  /* 0xff800000aeae7808 */ /* 0x000fe40004800000 */
[----:B------:R-:W-:-:S02]  /*68a0*/  ISETP.GE.AND P1, PT, R6, R222, PT ;  /* 0x000000de0600720c */ /* 0x000fc40003f26270 */
[----:B------:R-:W-:Y:S02]  /*68b0*/  I2FP.F32.S32 R5, R5 ;  /* 0x0000000500057245 */ /* 0x000fe40000201400 */
[----:B------:R-:W-:Y:S02]  /*68c0*/  IADD3 R4, PT, PT, R0, -0xa0, -R211 ;  /* 0xffffff6000047810 */ /* 0x000fe40007ffe8d3 */
[----:B------:R-:W-:Y:S01]  /*68d0*/  FSEL R159, R159, -INF , !P5 ;  /* 0xff8000009f9f7808 */ /* 0x000fe20006800000 */
[----:B------:R-:W-:Y:S01]  /*68e0*/  FFMA.FTZ R89, -R231, R5, R89 ;  /* 0x00000005e7597223 */ /* 0x000fe20000010159 */
[----:B------:R-:W-:Y:S02]  /*68f0*/  FSEL R168, R102, -INF , P3 ;  /* 0xff80000066a87808 */ /* 0x000fe40001800000 */
[C---:B------:R-:W-:Y:S02]  /*6900*/  ISETP.GE.AND P2, PT, R6.reuse, R221, PT ;  /* 0x000000dd0600720c */ /* 0x040fe40003f46270 */
[----:B------:R-:W-:-:S02]  /*6910*/  ISETP.GE.AND P5, PT, R6, R219, PT ;  /* 0x000000db0600720c */ /* 0x000fc40003fa6270 */
[----:B------:R-:W-:Y:S01]  /*6920*/  ISETP.GE.AND P3, PT, R6, R218, PT ;  /* 0x000000da0600720c */ /* 0x000fe20003f66270 */
[----:B------:R-:W-:Y:S01]  /*6930*/  VIADD R6, R212, 0x80 ;  /* 0x00000080d4067836 */ /* 0x000fe20000000000 */
[----:B------:R-:W-:Y:S02]  /*6940*/  FSEL R161, R101, -INF , P1 ;  /* 0xff80000065a17808 */ /* 0x000fe40000800000 */
[----:B------:R-:W-:Y:S02]  /*6950*/  IABS R4, R4 ;  /* 0x0000000400047213 */ /* 0x000fe40000000000 */
[----:B------:R-:W-:Y:S02]  /*6960*/  IADD3 R5, PT, PT, R220, -0x98, -R211 ;  /* 0xffffff68dc057810 */ /* 0x000fe40007ffe8d3 */
        /* <DEDUP_REMOVED lines=8> */
[----:B------:R-:W-:-:S02]  /*69f0*/  I2FP.F32.S32 R4, R4 ;  /* 0x0000000400047245 */ /* 0x000fc40000201400 */
[----:B------:R-:W-:Y:S02]  /*6a00*/  IABS R5, R5 ;  /* 0x0000000500057213 */ /* 0x000fe40000000000 */
[----:B-1----:R-:W-:Y:S01]  /*6a10*/  FSEL R135, R96, -INF , P0 ;  /* 0xff80000060877808 */ /* 0x002fe20000000000 */
[----:B------:R-:W-:Y:S01]  /*6a20*/  FFMA.FTZ R82, -R231, R4, R82 ;  /* 0x00000004e7527223 */ /* 0x000fe20000010152 */
[----:B------:R-:W-:Y:S02]  /*6a30*/  FSEL R169, R169, -INF , !P3 ;  /* 0xff800000a9a97808 */ /* 0x000fe40005800000 */
[----:B------:R-:W-:Y:S02]  /*6a40*/  I2FP.F32.S32 R5, R5 ;  /* 0x0000000500057245 */ /* 0x000fe40000201400 */
[----:B------:R-:W-:Y:S02]  /*6a50*/  ISETP.GE.AND P3, PT, R6, R222, PT ;  /* 0x000000de0600720c */ /* 0x000fe40003f66270 */
[----:B------:R-:W-:Y:S01]  /*6a60*/  IADD3 R4, PT, PT, R0, -0xa1, -R211 ;  /* 0xffffff5f00047810 */ /* 0x000fe20007ffe8d3 */
[----:B------:R-:W-:Y:S01]  /*6a70*/  FFMA.FTZ R84, -R231, R5, R84 ;  /* 0x00000005e7547223 */ /* 0x000fe20000010154 */
[----:B------:R-:W-:-:S02]  /*6a80*/  FSEL R135, R135, -INF , !P1 ;  /* 0xff80000087877808 */ /* 0x000fc40004800000 */
[----:B------:R-:W-:Y:S02]  /*6a90*/  FSEL R157, R98, -INF , P2 ;  /* 0xff800000629d7808 */ /* 0x000fe40001000000 */
[C---:B------:R-:W-:Y:S02]  /*6aa0*/  ISETP.GE.AND P0, PT, R6.reuse, R221, PT ;  /* 0x000000dd0600720c */ /* 0x040fe40003f06270 */
[C---:B------:R-:W-:Y:S02]  /*6ab0*/  ISETP.GE.AND P1, PT, R6.reuse, R219, PT ;  /* 0x000000db0600720c */ /* 0x040fe40003f26270 */
[----:B------:R-:W-:Y:S01]  /*6ac0*/  ISETP.GE.AND P2, PT, R6, R218, PT ;  /* 0x000000da0600720c */ /* 0x000fe20003f46270 */
[----:B------:R-:W-:Y:S01]  /*6ad0*/  VIADD R6, R212, 0x88 ;  /* 0x00000088d4067836 */ /* 0x000fe20000000000 */
[----:B------:R-:W-:Y:S02]  /*6ae0*/  FSEL R137, R97, -INF , P3 ;  /* 0xff80000061897808 */ /* 0x000fe40001800000 */
[----:B------:R-:W-:-:S02]  /*6af0*/  IABS R4, R4 ;  /* 0x0000000400047213 */ /* 0x000fc40000000000 */
[----:B------:R-:W-:Y:S02]  /*6b00*/  IADD3 R5, PT, PT, R220, -0x99, -R211 ;  /* 0xffffff67dc057810 */ /* 0x000fe40007ffe8d3 */
[----:B------:R-:W-:Y:S02]  /*6b10*/  FSEL R157, R157, -INF , !P5 ;  /* 0xff8000009d9d7808 */ /* 0x000fe40006800000 */
[----:B------:R-:W-:Y:S02]  /*6b20*/  FSEL R137, R137, -INF , !P0 ;  /* 0xff80000089897808 */ /* 0x000fe40004000000 */
[----:B------:R-:W-:Y:S02]  /*6b30*/  FSEL R156, R99, -INF , P1 ;  /* 0xff800000639c7808 */ /* 0x000fe40000800000 */
[----:B------:R-:W-:Y:S02]  /*6b40*/  I2FP.F32.S32 R4, R4 ;  /* 0x0000000400047245 */ /* 0x000fe40000201400 */
[----:B------:R-:W-:-:S02]  /*6b50*/  ISETP.GE.AND P5, PT, R6, R222, PT ;  /* 0x000000de0600720c */ /* 0x000fc40003fa6270 */
[C---:B------:R-:W-:Y:S01]  /*6b60*/  ISETP.GE.AND P3, PT, R6.reuse, R221, PT ;  /* 0x000000dd0600720c */ /* 0x040fe20003f66270 */
[----:B------:R-:W-:Y:S01]  /*6b70*/  FFMA.FTZ R83, -R231, R4, R83 ;  /* 0x00000004e7537223 */ /* 0x000fe20000010153 */
[C---:B------:R-:W-:Y:S02]  /*6b80*/  ISETP.GE.AND P0, PT, R6.reuse, R219, PT ;  /* 0x000000db0600720c */ /* 0x040fe40003f06270 */
[----:B------:R-:W-:Y:S01]  /*6b90*/  ISETP.GE.AND P1, PT, R6, R218, PT ;  /* 0x000000da0600720c */ /* 0x000fe20003f26270 */
[----:B------:R-:W-:Y:S01]  /*6ba0*/  VIADD R6, R212, 0x89 ;  /* 0x00000089d4067836 */ /* 0x000fe20000000000 */
[----:B------:R-:W-:Y:S02]  /*6bb0*/  IABS R5, R5 ;  /* 0x0000000500057213 */ /* 0x000fe40000000000 */
[----:B------:R-:W-:Y:S02]  /*6bc0*/  FSEL R132, R92, -INF , P5 ;  /* 0xff8000005c847808 */ /* 0x000fe40002800000 */
[----:B------:R-:W-:-:S02]  /*6bd0*/  I2FP.F32.S32 R5, R5 ;  /* 0x0000000500057245 */ /* 0x000fc40000201400 */
[----:B------:R-:W-:Y:S02]  /*6be0*/  FSEL R156, R156, -INF , !P2 ;  /* 0xff8000009c9c7808 */ /* 0x000fe40005000000 */
[----:B------:R-:W-:Y:S01]  /*6bf0*/  IADD3 R4, PT, PT, R0, -0xa8, -R211 ;  /* 0xffffff5800047810 */ /* 0x000fe20007ffe8d3 */
[----:B------:R-:W-:Y:S01]  /*6c00*/  FFMA.FTZ R85, -R231, R5, R85 ;  /* 0x00000005e7557223 */ /* 0x000fe20000010155 */
[----:B------:R-:W-:Y:S02]  /*6c10*/  ISETP.GE.AND P2, PT, R6, R222, PT ;  /* 0x000000de0600720c */ /* 0x000fe40003f46270 */
[----:B------:R-:W-:Y:S02]  /*6c20*/  FSEL R132, R132, -INF , !P3 ;  /* 0xff80000084847808 */ /* 0x000fe40005800000 */
[----:B------:R-:W-:Y:S02]  /*6c30*/  FSEL R154, R94, -INF , P0 ;  /* 0xff8000005e9a7808 */ /* 0x000fe40000000000 */
[----:B------:R-:W-:-:S02]  /*6c40*/  ISETP.GE.AND P5, PT, R6, R221, PT ;  /* 0x000000dd0600720c */ /* 0x000fc40003fa6270 */
[C---:B------:R-:W-:Y:S02]  /*6c50*/  ISETP.GE.AND P3, PT, R6.reuse, R219, PT ;  /* 0x000000db0600720c */ /* 0x040fe40003f66270 */
[----:B------:R-:W-:Y:S01]  /*6c60*/  ISETP.GE.AND P0, PT, R6, R218, PT ;  /* 0x000000da0600720c */ /* 0x000fe20003f06270 */
[----:B------:R-:W-:Y:S01]  /*6c70*/  VIADD R6, R212, 0x90 ;  /* 0x00000090d4067836 */ /* 0x000fe20000000000 */
[----:B------:R-:W-:Y:S02]  /*6c80*/  IABS R4, R4 ;  /* 0x0000000400047213 */ /* 0x000fe40000000000 */
[----:B------:R-:W-:Y:S02]  /*6c90*/  FSEL R133, R93, -INF , P2 ;  /* 0xff8000005d857808 */ /* 0x000fe40001000000 */
[----:B------:R-:W-:Y:S02]  /*6ca0*/  IADD3 R5, PT, PT, R220, -0xa0, -R211 ;  /* 0xffffff60dc057810 */ /* 0x000fe40007ffe8d3 */
[----:B------:R-:W-:-:S02]  /*6cb0*/  I2FP.F32.S32 R4, R4 ;  /* 0x0000000400047245 */ /* 0x000fc40000201400 */
[----:B------:R-:W-:Y:S02]  /*6cc0*/  FSEL R154, R154, -INF , !P1 ;  /* 0xff8000009a9a7808 */ /* 0x000fe40004800000 */
[----:B------:R-:W-:Y:S01]  /*6cd0*/  FSEL R133, R133, -INF , !P5 ;  /* 0xff80000085857808 */ /* 0x000fe20006800000 */
[----:B------:R-:W-:Y:S01]  /*6ce0*/  FFMA.FTZ R78, -R231, R4, R78 ;  /* 0x00000004e74e7223 */ /* 0x000fe2000001014e */
[----:B------:R-:W-:Y:S02]  /*6cf0*/  FSEL R155, R95, -INF , P3 ;  /* 0xff8000005f9b7808 */ /* 0x000fe40001800000 */
[----:B------:R-:W-:Y:S02]  /*6d00*/  IABS R5, R5 ;  /* 0x0000000500057213 */ /* 0x000fe40000000000 */
[C---:B------:R-:W-:Y:S02]  /*6d10*/  ISETP.GE.AND P1, PT, R6.reuse, R222, PT ;  /* 0x000000de0600720c */ /* 0x040fe40003f26270 */
[----:B------:R-:W-:-:S02]  /*6d20*/  ISETP.GE.AND P2, PT, R6, R221, PT ;  /* 0x000000dd0600720c */ /* 0x000fc40003f46270 */
[C---:B------:R-:W-:Y:S02]  /*6d30*/  ISETP.GE.AND P5, PT, R6.reuse, R219, PT ;  /* 0x000000db0600720c */ /* 0x040fe40003fa6270 */
[----:B------:R-:W-:Y:S01]  /*6d40*/  ISETP.GE.AND P3, PT, R6, R218, PT ;  /* 0x000000da0600720c */ /* 0x000fe20003f66270 */
[----:B------:R-:W-:Y:S01]  /*6d50*/  VIADD R6, R212, 0x91 ;  /* 0x00000091d4067836 */ /* 0x000fe20000000000 */
[----:B------:R-:W-:Y:S02]  /*6d60*/  I2FP.F32.S32 R5, R5 ;  /* 0x0000000500057245 */ /* 0x000fe40000201400 */
[----:B------:R-:W-:Y:S02]  /*6d70*/  FSEL R126, R88, -INF , P1 ;  /* 0xff800000587e7808 */ /* 0x000fe40000800000 */
[----:B------:R-:W-:Y:S01]  /*6d80*/  IADD3 R4, PT, PT, R0, -0xa9, -R211 ;  /* 0xffffff5700047810 */ /* 0x000fe20007ffe8d3 */
[----:B------:R-:W-:Y:S01]  /*6d90*/  FFMA.FTZ R80, -R231, R5, R80 ;  /* 0x00000005e7507223 */ /* 0x000fe20000010150 */
[----:B------:R-:W-:-:S02]  /*6da0*/  FSEL R155, R155, -INF , !P0 ;  /* 0xff8000009b9b7808 */ /* 0x000fc40004000000 */
[----:B------:R-:W-:Y:S02]  /*6db0*/  ISETP.GE.AND P0, PT, R6, R222, PT ;  /* 0x000000de0600720c */ /* 0x000fe40003f06270 */
[----:B------:R-:W-:Y:S02]  /*6dc0*/  FSEL R126, R126, -INF , !P2 ;  /* 0xff8000007e7e7808 */ /* 0x000fe40005000000 */
[----:B------:R-:W-:Y:S02]  /*6dd0*/  FSEL R146, R90, -INF , P5 ;  /* 0xff8000005a927808 */ /* 0x000fe40002800000 */
[----:B------:R-:W-:Y:S02]  /*6de0*/  IABS R4, R4 ;  /* 0x0000000400047213 */ /* 0x000fe40000000000 */
[C---:B------:R-:W-:Y:S02]  /*6df0*/  ISETP.GE.AND P1, PT, R6.reuse, R221, PT ;  /* 0x000000dd0600720c */ /* 0x040fe40003f26270 */
[----:B------:R-:W-:-:S02]  /*6e00*/  ISETP.GE.AND P2, PT, R6, R219, PT ;  /* 0x000000db0600720c */ /* 0x000fc40003f46270 */
[----:B------:R-:W-:Y:S01]  /*6e10*/  ISETP.GE.AND P5, PT, R6, R218, PT ;  /* 0x000000da0600720c */ /* 0x000fe20003fa6270 */
[----:B------:R-:W-:Y:S01]  /*6e20*/  VIADD R6, R212, 0x98 ;  /* 0x00000098d4067836 */ /* 0x000fe20000000000 */
[----:B------:R-:W-:Y:S02]  /*6e30*/  IADD3 R5, PT, PT, R220, -0xa1, -R211 ;  /* 0xffffff5fdc057810 */ /* 0x000fe40007ffe8d3 */
[----:B------:R-:W-:Y:S02]  /*6e40*/  FSEL R125, R89, -INF , P0 ;  /* 0xff800000597d7808 */ /* 0x000fe40000000000 */
[----:B------:R-:W-:Y:S02]  /*6e50*/  I2FP.F32.S32 R4, R4 ;  /* 0x0000000400047245 */ /* 0x000fe40000201400 */
[----:B------:R-:W-:Y:S02]  /*6e60*/  IABS R5, R5 ;  /* 0x0000000500057213 */ /* 0x000fe40000000000 */
        /* <DEDUP_REMOVED lines=10> */
[----:B------:R-:W-:Y:S02]  /*6f10*/  IADD3 R4, PT, PT, R0, -0xb0, -R211 ;  /* 0xffffff5000047810 */ /* 0x000fe40007ffe8d3 */
[----:B------:R-:W-:Y:S01]  /*6f20*/  FSEL R121, R84, -INF , P3 ;  /* 0xff80000054797808 */ /* 0x000fe20001800000 */
[----:B------:R-:W-:Y:S01]  /*6f30*/  FFMA.FTZ R81, -R231, R5, R81 ;  /* 0x00000005e7517223 */ /* 0x000fe20000010151 */
[----:B------:R-:W-:Y:S02]  /*6f40*/  FSEL R138, R138, -INF , !P5 ;  /* 0xff8000008a8a7808 */ /* 0x000fe40006800000 */
[----:B------:R-:W-:Y:S02]  /*6f50*/  ISETP.GE.AND P5, PT, R6, R222, PT ;  /* 0x000000de0600720c */ /* 0x000fe40003fa6270 */
[----:B------:R-:W-:Y:S02]  /*6f60*/  IABS R4, R4 ;  /* 0x0000000400047213 */ /* 0x000fe40000000000 */
[----:B------:R-:W-:-:S02]  /*6f70*/  FSEL R121, R121, -INF , !P0 ;  /* 0xff80000079797808 */ /* 0x000fc40004000000 */
[----:B------:R-:W-:Y:S02]  /*6f80*/  FSEL R136, R86, -INF , P1 ;  /* 0xff80000056887808 */ /* 0x000fe40000800000 */
[----:B------:R-:W-:Y:S02]  /*6f90*/  IADD3 R5, PT, PT, R220, -0xa8, -R211 ;  /* 0xffffff58dc057810 */ /* 0x000fe40007ffe8d3 */
[C---:B------:R-:W-:Y:S02]  /*6fa0*/  ISETP.GE.AND P3, PT, R6.reuse, R221, PT ;  /* 0x000000dd0600720c */ /* 0x040fe40003f66270 */
[C---:B------:R-:W-:Y:S02]  /*6fb0*/  ISETP.GE.AND P0, PT, R6.reuse, R219, PT ;  /* 0x000000db0600720c */ /* 0x040fe40003f06270 */
[----:B------:R-:W-:Y:S01]  /*6fc0*/  ISETP.GE.AND P1, PT, R6, R218, PT ;  /* 0x000000da0600720c */ /* 0x000fe20003f26270 */
[----:B------:R-:W-:Y:S01]  /*6fd0*/  VIADD R6, R212, 0xa0 ;  /* 0x000000a0d4067836 */ /* 0x000fe20000000000 */
[----:B------:R-:W-:-:S02]  /*6fe0*/  FSEL R124, R85, -INF , P5 ;  /* 0xff800000557c7808 */ /* 0x000fc40002800000 */
[----:B------:R-:W-:Y:S02]  /*6ff0*/  I2FP.F32.S32 R4, R4 ;  /* 0x0000000400047245 */ /* 0x000fe40000201400 */
[----:B------:R-:W-:Y:S02]  /*7000*/  IABS R5, R5 ;  /* 0x0000000500057213 */ /* 0x000fe40000000000 */
        /* <DEDUP_REMOVED lines=9> */
[----:B------:R-:W-:Y:S02]  /*70a0*/  I2FP.F32.S32 R5, R5 ;  /* 0x0000000500057245 */ /* 0x000fe40000201400 */
[----:B------:R-:W-:Y:S02]  /*70b0*/  IADD3 R4, PT, PT, R0, -0xb1, -R211 ;  /* 0xffffff4f00047810 */ /* 0x000fe40007ffe8d3 */
[----:B------:R-:W-:Y:S01]  /*70c0*/  FSEL R90, R80, -INF , P2 ;  /* 0xff800000505a7808 */ /* 0x000fe20001000000 */
[----:B------:R-:W-:Y:S01]  /*70d0*/  FFMA.FTZ R76, -R231, R5, R76 ;  /* 0x00000005e74c7223 */ /* 0x000fe2000001014c */
[----:B------:R-:W-:-:S02]  /*70e0*/  FSEL R134, R134, -INF , !P1 ;  /* 0xff80000086867808 */ /* 0x000fc40004800000 */
[----:B------:R-:W-:Y:S02]  /*70f0*/  ISETP.GE.AND P1, PT, R6, R222, PT ;  /* 0x000000de0600720c */ /* 0x000fe40003f26270 */
[----:B------:R-:W-:Y:S02]  /*7100*/  IABS R4, R4 ;  /* 0x0000000400047213 */ /* 0x000fe40000000000 */
[----:B------:R-:W-:Y:S02]  /*7110*/  IADD3 R5, PT, PT, R220, -0xa9, -R211 ;  /* 0xffffff57dc057810 */ /* 0x000fe40007ffe8d3 */
[----:B------:R-:W-:Y:S02]  /*7120*/  FSEL R90, R90, -INF , !P5 ;  /* 0xff8000005a5a7808 */ /* 0x000fe40006800000 */
[----:B------:R-:W-:Y:S02]  /*7130*/  FSEL R102, R82, -INF , P3 ;  /* 0xff80000052667808 */ /* 0x000fe40001800000 */
[----:B------:R-:W-:-:S02]  /*7140*/  ISETP.GE.AND P2, PT, R6, R221, PT ;  /* 0x000000dd0600720c */ /* 0x000fc40003f46270 */
[C---:B------:R-:W-:Y:S02]  /*7150*/  ISETP.GE.AND P5, PT, R6.reuse, R219, PT ;  /* 0x000000db0600720c */ /* 0x040fe40003fa6270 */
[----:B------:R-:W-:Y:S01]  /*7160*/  ISETP.GE.AND P3, PT, R6, R218, PT ;  /* 0x000000da0600720c */ /* 0x000fe20003f66270 */
[----:B------:R-:W-:Y:S01]  /*7170*/  VIADD R6, R212, 0xa8 ;  /* 0x000000a8d4067836 */ /* 0x000fe20000000000 */
[----:B------:R-:W-:Y:S02]  /*7180*/  FSEL R87, R81, -INF , P1 ;  /* 0xff80000051577808 */ /* 0x000fe40000800000 */
[----:B------:R-:W-:Y:S02]  /*7190*/  I2FP.F32.S32 R4, R4 ;  /* 0x0000000400047245 */ /* 0x000fe40000201400 */
[----:B------:R-:W-:Y:S02]  /*71a0*/  IABS R5, R5 ;  /* 0x0000000500057213 */ /* 0x000fe40000000000 */
[----:B------:R-:W-:Y:S01]  /*71b0*/  IADD3 R21, PT, PT, R220, -0xb0, -R211 ;  /* 0xffffff50dc157810 */ /* 0x000fe20007ffe8d3 */
[----:B------:R-:W-:Y:S01]  /*71c0*/  FFMA.FTZ R75, -R231, R4, R75 ;  /* 0x00000004e74b7223 */ /* 0x000fe2000001014b */
        /* <DEDUP_REMOVED lines=10> */
[----:B------:R-:W-:Y:S01]  /*7270*/  IABS R21, R21 ;  /* 0x0000001500157213 */ /* 0x000fe20000000000 */
[----:B------:R-:W-:Y:S01]  /*7280*/  FFMA.FTZ R77, -R231, R5, R77 ;  /* 0x00000005e74d7223 */ /* 0x000fe2000001014d */
[----:B------:R-:W-:Y:S01]  /*7290*/  FSEL R105, R105, -INF , !P3 ;  /* 0xff80000069697808 */ /* 0x000fe20005800000 */
[----:B------:R-:W-:Y:S01]  /*72a0*/  VIADD R5, R212, 0xb0 ;  /* 0x000000b0d4057836 */ /* 0x000fe20000000000 */
[----:B------:R-:W-:Y:S02]  /*72b0*/  FSEL R89, R76, -INF , P0 ;  /* 0xff8000004c597808 */ /* 0x000fe40000000000 */
[----:B------:R-:W-:Y:S02]  /*72c0*/  IABS R4, R4 ;  /* 0x0000000400047213 */ /* 0x000fe40000000000 */
[----:B------:R-:W-:-:S02]  /*72d0*/  ISETP.GE.AND P3, PT, R6, R222, PT ;  /* 0x000000de0600720c */ /* 0x000fc40003f66270 */
[----:B------:R-:W-:Y:S02]  /*72e0*/  I2FP.F32.S32 R21, R21 ;  /* 0x0000001500157245 */ /* 0x000fe40000201400 */
[----:B------:R-:W-:Y:S02]  /*72f0*/  FSEL R96, R78, -INF , P2 ;  /* 0xff8000004e607808 */ /* 0x000fe40001000000 */
[----:B------:R-:W-:Y:S01]  /*7300*/  IADD3 R22, PT, PT, R220, -0xb1, -R211 ;  /* 0xffffff4fdc167810 */ /* 0x000fe20007ffe8d3 */
[----:B------:R-:W-:Y:S01]  /*7310*/  FFMA.FTZ R21, -R231, R21, R72 ;  /* 0x00000015e7157223 */ /* 0x000fe20000010148 */
[----:B------:R-:W-:Y:S02]  /*7320*/  FSEL R89, R89, -INF , !P1 ;  /* 0xff80000059597808 */ /* 0x000fe40004800000 */
[----:B------:R-:W-:Y:S02]  /*7330*/  I2FP.F32.S32 R4, R4 ;  /* 0x0000000400047245 */ /* 0x000fe40000201400 */
[----:B------:R-:W-:-:S02]  /*7340*/  ISETP.GE.AND P0, PT, R6, R221, PT ;  /* 0x000000dd0600720c */ /* 0x000fc40003f06270 */
[----:B------:R-:W-:Y:S01]  /*7350*/  ISETP.GE.AND P1, PT, R6, R219, PT ;  /* 0x000000db0600720c */ /* 0x000fe20003f26270 */
[----:B------:R-:W-:Y:S01]  /*7360*/  FFMA.FTZ R70, -R231, R4, R70 ;  /* 0x00000004e7467223 */ /* 0x000fe20000010146 */
[----:B------:R-:W-:Y:S02]  /*7370*/  FSEL R91, R77, -INF , P3 ;  /* 0xff8000004d5b7808 */ /* 0x000fe40001800000 */
[----:B------:R-:W-:Y:S02]  /*7380*/  FSEL R96, R96, -INF , !P5 ;  /* 0xff80000060607808 */ /* 0x000fe40006800000 */
[----:B------:R-:W-:Y:S02]  /*7390*/  IABS R22, R22 ;  /* 0x0000001600167213 */ /* 0x000fe40000000000 */
[----:B------:R-:W-:Y:S02]  /*73a0*/  ISETP.GE.AND P5, PT, R5, R222, PT ;  /* 0x000000de0500720c */ /* 0x000fe40003fa6270 */
[----:B------:R-:W-:-:S02]  /*73b0*/  IADD3 R23, PT, PT, R220, -0xb8, -R211 ;  /* 0xffffff48dc177810 */ /* 0x000fc40007ffe8d3 */
[----:B------:R-:W-:Y:S02]  /*73c0*/  FSEL R91, R91, -INF , !P0 ;  /* 0xff8000005b5b7808 */ /* 0x000fe40004000000 */
[----:B------:R-:W-:Y:S02]  /*73d0*/  FSEL R99, R79, -INF , P1 ;  /* 0xff8000004f637808 */ /* 0x000fe40000800000 */
[C---:B------:R-:W-:Y:S02]  /*73e0*/  ISETP.GE.AND P3, PT, R5.reuse, R221, PT ;  /* 0x000000dd0500720c */ /* 0x040fe40003f66270 */
[C---:B------:R-:W-:Y:S02]  /*73f0*/  ISETP.GE.AND P0, PT, R5.reuse, R219, PT ;  /* 0x000000db0500720c */ /* 0x040fe40003f06270 */
[----:B------:R-:W-:Y:S01]  /*7400*/  ISETP.GE.AND P1, PT, R5, R218, PT ;  /* 0x000000da0500720c */ /* 0x000fe20003f26270 */
[----:B------:R-:W-:Y:S01]  /*7410*/  VIADD R5, R212, 0xb1 ;  /* 0x000000b1d4057836 */ /* 0x000fe20000000000 */
[----:B------:R-:W-:-:S02]  /*7420*/  I2FP.F32.S32 R22, R22 ;  /* 0x0000001600167245 */ /* 0x000fc40000201400 */
[----:B------:R-:W-:Y:S02]  /*7430*/  IADD3 R4, PT, PT, R0, -0xb9, -R211 ;  /* 0xffffff4700047810 */ /* 0x000fe40007ffe8d3 */
[----:B------:R-:W-:Y:S01]  /*7440*/  ISETP.GE.AND P2, PT, R6, R218, PT ;  /* 0x000000da0600720c */ /* 0x000fe20003f46270 */
[----:B------:R-:W-:Y:S01]  /*7450*/  FFMA.FTZ R22, -R231, R22, R73 ;  /* 0x00000016e7167223 */ /* 0x000fe20000010149 */
[----:B------:R-:W-:Y:S01]  /*7460*/  FSEL R21, R21, -INF , P5 ;  /* 0xff80000015157808 */ /* 0x000fe20002800000 */
[----:B------:R-:W-:Y:S01]  /*7470*/  VIADD R6, R212, 0xc0 ;  /* 0x000000c0d4067836 */ /* 0x000fe20000000000 */
[----:B------:R-:W-:Y:S02]  /*7480*/  IABS R23, R23 ;  /* 0x0000001700177213 */ /* 0x000fe40000000000 */
[----:B------:R-:W-:Y:S02]  /*7490*/  IABS R4, R4 ;  /* 0x0000000400047213 */ /* 0x000fe40000000000 */
[----:B------:R-:W-:-:S02]  /*74a0*/  FSEL R99, R99, -INF , !P2 ;  /* 0xff80000063637808 */ /* 0x000fc40005000000 */
[----:B------:R-:W-:Y:S02]  /*74b0*/  FSEL R21, R21, -INF , !P3 ;  /* 0xff80000015157808 */ /* 0x000fe40005800000 */
[----:B------:R-:W-:Y:S02]  /*74c0*/  FSEL R86, R74, -INF , P0 ;  /* 0xff8000004a567808 */ /* 0x000fe40000000000 */
[----:B------:R-:W-:Y:S02]  /*74d0*/  I2FP.F32.S32 R23, R23 ;  /* 0x0000001700177245 */ /* 0x000fe40000201400 */
[C---:B------:R-:W-:Y:S02]  /*74e0*/  ISETP.GE.AND P2, PT, R5.reuse, R222, PT ;  /* 0x000000de0500720c */ /* 0x040fe40003f46270 */
[----:B------:R-:W-:Y:S01]  /*74f0*/  ISETP.GE.AND P5, PT, R5, R221, PT ;  /* 0x000000dd0500720c */ /* 0x000fe20003fa6270 */
[----:B------:R-:W-:Y:S01]  /*7500*/  FFMA.FTZ R23, -R231, R23, R68 ;  /* 0x00000017e7177223 */ /* 0x000fe20000010144 */
[----:B------:R-:W-:-:S02]  /*7510*/  ISETP.GE.AND P3, PT, R5, R219, PT ;  /* 0x000000db0500720c */ /* 0x000fc40003f66270 */
[----:B------:R-:W-:Y:S01]  /*7520*/  ISETP.GE.AND P0, PT, R5, R218, PT ;  /* 0x000000da0500720c */ /* 0x000fe20003f06270 */
[----:B------:R-:W-:Y:S01]  /*7530*/  VIADD R5, R212, 0xb8 ;  /* 0x000000b8d4057836 */ /* 0x000fe20000000000 */
[----:B------:R-:W-:Y:S02]  /*7540*/  I2FP.F32.S32 R4, R4 ;  /* 0x0000000400047245 */ /* 0x000fe40000201400 */
[----:B------:R-:W-:Y:S02]  /*7550*/  FSEL R22, R22, -INF , P2 ;  /* 0xff80000016167808 */ /* 0x000fe40001000000 */
[----:B------:R-:W-:Y:S01]  /*7560*/  FSEL R86, R86, -INF , !P1 ;  /* 0xff80000056567808 */ /* 0x000fe20004800000 */
[----:B------:R-:W-:Y:S01]  /*7570*/  FFMA.FTZ R71, -R231, R4, R71 ;  /* 0x00000004e7477223 */ /* 0x000fe20000010147 */
[----:B------:R-:W-:Y:S02]  /*7580*/  IADD3 R68, PT, PT, R220, -0xb9, -R211 ;  /* 0xffffff47dc447810 */ /* 0x000fe40007ffe8d3 */
[----:B------:R-:W-:-:S02]  /*7590*/  ISETP.GE.AND P1, PT, R5, R222, PT ;  /* 0x000000de0500720c */ /* 0x000fc40003f26270 */
[----:B------:R-:W-:Y:S02]  /*75a0*/  FSEL R22, R22, -INF , !P5 ;  /* 0xff80000016167808 */ /* 0x000fe40006800000 */
[----:B------:R-:W-:Y:S02]  /*75b0*/  FSEL R84, R75, -INF , P3 ;  /* 0xff8000004b547808 */ /* 0x000fe40001800000 */
[----:B------:R-:W-:Y:S02]  /*75c0*/  IADD3 R4, PT, PT, R0, -0xc0, -R211 ;  /* 0xffffff4000047810 */ /* 0x000fe40007ffe8d3 */
[C---:B------:R-:W-:Y:S02]  /*75d0*/  ISETP.GE.AND P2, PT, R5.reuse, R221, PT ;  /* 0x000000dd0500720c */ /* 0x040fe40003f46270 */
[C---:B------:R-:W-:Y:S02]  /*75e0*/  ISETP.GE.AND P5, PT, R5.reuse, R219, PT ;  /* 0x000000db0500720c */ /* 0x040fe40003fa6270 */
[----:B------:R-:W-:Y:S01]  /*75f0*/  ISETP.GE.AND P3, PT, R5, R218, PT ;  /* 0x000000da0500720c */ /* 0x000fe20003f66270 */
[----:B------:R-:W-:Y:S01]  /*7600*/  VIADD R5, R212, 0xb9 ;  /* 0x000000b9d4057836 */ /* 0x000fe20000000000 */
[----:B------:R-:W-:-:S02]  /*7610*/  IABS R68, R68 ;  /* 0x0000004400447213 */ /* 0x000fc40000000000 */
[----:B------:R-:W-:Y:S02]  /*7620*/  FSEL R23, R23, -INF , P1 ;  /* 0xff80000017177808 */ /* 0x000fe40000800000 */
[----:B------:R-:W-:Y:S02]  /*7630*/  IABS R4, R4 ;  /* 0x0000000400047213 */ /* 0x000fe40000000000 */
[----:B------:R-:W-:Y:S02]  /*7640*/  I2FP.F32.S32 R68, R68 ;  /* 0x0000004400447245 */ /* 0x000fe40000201400 */
[----:B------:R-:W-:Y:S02]  /*7650*/  FSEL R84, R84, -INF , !P0 ;  /* 0xff80000054547808 */ /* 0x000fe40004000000 */
[----:B------:R-:W-:Y:S01]  /*7660*/  FSEL R23, R23, -INF , !P2 ;  /* 0xff80000017177808 */ /* 0x000fe20005000000 */
[----:B------:R-:W-:Y:S01]  /*7670*/  FFMA.FTZ R68, -R231, R68, R69 ;  /* 0x00000044e7447223 */ /* 0x000fe20000010145 */
[----:B------:R-:W-:-:S02]  /*7680*/  FSEL R85, R70, -INF , P5 ;  /* 0xff80000046557808 */ /* 0x000fc40002800000 */
[C---:B------:R-:W-:Y:S02]  /*7690*/  ISETP.GE.AND P0, PT, R5.reuse, R222, PT ;  /* 0x000000de0500720c */ /* 0x040fe40003f06270 */
[C---:B------:R-:W-:Y:S02]  /*76a0*/  ISETP.GE.AND P1, PT, R5.reuse, R221, PT ;  /* 0x000000dd0500720c */ /* 0x040fe40003f26270 */
[C---:B------:R-:W-:Y:S02]  /*76b0*/  ISETP.GE.AND P2, PT, R5.reuse, R219, PT ;  /* 0x000000db0500720c */ /* 0x040fe40003f46270 */
[----:B------:R-:W-:Y:S02]  /*76c0*/  ISETP.GE.AND P5, PT, R5, R218, PT ;  /* 0x000000da0500720c */ /* 0x000fe40003fa6270 */
[----:B------:R-:W-:Y:S02]  /*76d0*/  IADD3 R5, PT, PT, R220, -0xc0, -R211 ;  /* 0xffffff40dc057810 */ /* 0x000fe40007ffe8d3 */
[----:B------:R-:W-:-:S02]  /*76e0*/  I2FP.F32.S32 R4, R4 ;  /* 0x0000000400047245 */ /* 0x000fc40000201400 */
[----:B------:R-:W-:Y:S02]  /*76f0*/  IABS R5, R5 ;  /* 0x0000000500057213 */ /* 0x000fe40000000000 */
[----:B------:R-:W-:Y:S01]  /*7700*/  FSEL R68, R68, -INF , P0 ;  /* 0xff80000044447808 */ /* 0x000fe20000000000 */
[C---:B------:R-:W-:Y:S01]  /*7710*/  FFMA.FTZ R4, -R231.reuse, R4, R66 ;  /* 0x00000004e7047223 */ /* 0x040fe20000010142 */
[--C-:B------:R-:W-:Y:S02]  /*7720*/  IADD3 R66, PT, PT, R220, -0xc1, -R211.reuse ;  /* 0xffffff3fdc427810 */ /* 0x100fe40007ffe8d3 */
[----:B------:R-:W-:Y:S02]  /*7730*/  I2FP.F32.S32 R5, R5 ;  /* 0x0000000500057245 */ /* 0x000fe40000201400 */
[----:B------:R-:W-:Y:S02]  /*7740*/  IADD3 R7, PT, PT, R0, -0xc1, -R211 ;  /* 0xffffff3f00077810 */ /* 0x000fe40007ffe8d3 */
[----:B------:R-:W-:Y:S01]  /*7750*/  IABS R66, R66 ;  /* 0x0000004200427213 */ /* 0x000fe20000000000 */
[----:B------:R-:W-:Y:S01]  /*7760*/  FFMA.FTZ R64, -R231, R5, R64 ;  /* 0x00000005e7407223 */ /* 0x000fe20000010140 */
[----:B------:R-:W-:Y:S01]  /*7770*/  FSEL R68, R68, -INF , !P1 ;  /* 0xff80000044447808 */ /* 0x000fe20004800000 */
[----:B------:R-:W-:Y:S01]  /*7780*/  VIADD R5, R212, 0xc1 ;  /* 0x000000c1d4057836 */ /* 0x000fe20000000000 */
[----:B------:R-:W-:-:S02]  /*7790*/  ISETP.GE.AND P1, PT, R6, R219, PT ;  /* 0x000000db0600720c */ /* 0x000fc40003f26270 */
[----:B------:R-:W-:Y:S02]  /*77a0*/  FSEL R85, R85, -INF , !P3 ;  /* 0xff80000055557808 */ /* 0x000fe40005800000 */
[C---:B------:R-:W-:Y:S02]  /*77b0*/  ISETP.GE.AND P3, PT, R6.reuse, R222, PT ;  /* 0x000000de0600720c */ /* 0x040fe40003f66270 */
[----:B------:R-:W-:Y:S02]  /*77c0*/  FSEL R83, R71, -INF , P2 ;  /* 0xff80000047537808 */ /* 0x000fe40001000000 */
[----:B------:R-:W-:Y:S02]  /*77d0*/  IABS R7, R7 ;  /* 0x0000000700077213 */ /* 0x000fe40000000000 */
[----:B------:R-:W-:Y:S02]  /*77e0*/  I2FP.F32.S32 R66, R66 ;  /* 0x0000004200427245 */ /* 0x000fe40000201400 */
[----:B------:R-:W-:-:S02]  /*77f0*/  ISETP.GE.AND P0, PT, R6, R221, PT ;  /* 0x000000dd0600720c */ /* 0x000fc40003f06270 */
[----:B------:R-:W-:Y:S01]  /*7800*/  ISETP.GE.AND P2, PT, R6, R218, PT ;  /* 0x000000da0600720c */ /* 0x000fe20003f46270 */
[----:B------:R-:W-:Y:S01]  /*7810*/  FFMA.FTZ R66, -R231, R66, R65 ;  /* 0x00000042e7427223 */ /* 0x000fe20000010141 */
[----:B------:R-:W-:Y:S02]  /*7820*/  FSEL R4, R4, -INF , P1 ;  /* 0xff80000004047808 */ /* 0x000fe40000800000 */
[--C-:B------:R-:W-:Y:S02]  /*7830*/  IADD3 R6, PT, PT, R0, -0xc8, -R211.reuse ;  /* 0xffffff3800067810 */ /* 0x100fe40007ffe8d3 */
[----:B------:R-:W-:Y:S02]  /*7840*/  IADD3 R8, PT, PT, R220, -0xc8, -R211 ;  /* 0xffffff38dc087810 */ /* 0x000fe40007ffe8d3 */
[----:B------:R-:W-:Y:S02]  /*7850*/  FSEL R64, R64, -INF , P3 ;  /* 0xff80000040407808 */ /* 0x000fe40001800000 */
[----:B------:R-:W-:-:S02]  /*7860*/  I2FP.F32.S32 R7, R7 ;  /* 0x0000000700077245 */ /* 0x000fc40000201400 */
[----:B------:R-:W-:Y:S02]  /*7870*/  FSEL R83, R83, -INF , !P5 ;  /* 0xff80000053537808 */ /* 0x000fe40006800000 */
[----:B------:R-:W-:Y:S01]  /*7880*/  ISETP.GE.AND P5, PT, R5, R222, PT ;  /* 0x000000de0500720c */ /* 0x000fe20003fa6270 */
[----:B------:R-:W-:Y:S01]  /*7890*/  FFMA.FTZ R7, -R231, R7, R67 ;  /* 0x00000007e7077223 */ /* 0x000fe20000010143 */
[----:B------:R-:W-:Y:S02]  /*78a0*/  IABS R6, R6 ;  /* 0x0000000600067213 */ /* 0x000fe40000000000 */
[----:B------:R-:W-:Y:S02]  /*78b0*/  FSEL R65, R4, -INF , !P2 ;  /* 0xff80000004417808 */ /* 0x000fe40005000000 */
[----:B------:R-:W-:Y:S02]  /*78c0*/  IABS R4, R8 ;  /* 0x0000000800047213 */ /* 0x000fe40000000000 */
[----:B------:R-:W-:-:S02]  /*78d0*/  FSEL R64, R64, -INF , !P0 ;  /* 0xff80000040407808 */ /* 0x000fc40004000000 */
[C---:B------:R-:W-:Y:S02]  /*78e0*/  ISETP.GE.AND P3, PT, R5.reuse, R221, PT ;  /* 0x000000dd0500720c */ /* 0x040fe40003f66270 */
[C---:B------:R-:W-:Y:S02]  /*78f0*/  ISETP.GE.AND P0, PT, R5.reuse, R219, PT ;  /* 0x000000db0500720c */ /* 0x040fe40003f06270 */
[----:B------:R-:W-:Y:S01]  /*7900*/  ISETP.GE.AND P1, PT, R5, R218, PT ;  /* 0x000000da0500720c */ /* 0x000fe20003f26270 */
[----:B------:R-:W-:Y:S01]  /*7910*/  VIADD R5, R212, 0xc8 ;  /* 0x000000c8d4057836 */ /* 0x000fe20000000000 */
[----:B------:R-:W-:Y:S02]  /*7920*/  FSEL R66, R66, -INF , P5 ;  /* 0xff80000042427808 */ /* 0x000fe40002800000 */
[----:B------:R-:W-:Y:S02]  /*7930*/  I2FP.F32.S32 R6, R6 ;  /* 0x0000000600067245 */ /* 0x000fe40000201400 */
[----:B------:R-:W-:-:S02]  /*7940*/  I2FP.F32.S32 R4, R4 ;  /* 0x0000000400047245 */ /* 0x000fc40000201400 */
[----:B------:R-:W-:Y:S01]  /*7950*/  FSEL R66, R66, -INF , !P3 ;  /* 0xff80000042427808 */ /* 0x000fe20005800000 */
[----:B------:R-:W-:Y:S01]  /*7960*/  FFMA.FTZ R6, -R231, R6, R62 ;  /* 0x00000006e7067223 */ /* 0x000fe2000001013e */
[----:B------:R-:W-:Y:S01]  /*7970*/  FSEL R7, R7, -INF , P0 ;  /* 0xff80000007077808 */ /* 0x000fe20000000000 */
[----:B------:R-:W-:Y:S01]  /*7980*/  FFMA.FTZ R62, -R231, R4, R60 ;  /* 0x00000004e73e7223 */ /* 0x000fe2000001013c */
[C---:B------:R-:W-:Y:S01]  /*7990*/  ISETP.GE.AND P2, PT, R5.reuse, R222, PT ;  /* 0x000000de0500720c */ /* 0x040fe20003f46270 */
[----:B------:R-:W-:Y:S01]  /*79a0*/  VIADD R4, R212, 0xc9 ;  /* 0x000000c9d4047836 */ /* 0x000fe20000000000 */
[C---:B------:R-:W-:Y:S02]  /*79b0*/  ISETP.GE.AND P5, PT, R5.reuse, R221, PT ;  /* 0x000000dd0500720c */ /* 0x040fe40003fa6270 */
[C---:B------:R-:W-:Y:S02]  /*79c0*/  ISETP.GE.AND P3, PT, R5.reuse, R219, PT ;  /* 0x000000db0500720c */ /* 0x040fe40003f66270 */
[----:B------:R-:W-:-:S02]  /*79d0*/  ISETP.GE.AND P0, PT, R5, R218, PT ;  /* 0x000000da0500720c */ /* 0x000fc40003f06270 */
[--C-:B------:R-:W-:Y:S02]  /*79e0*/  IADD3 R5, PT, PT, R0, -0xc9, -R211.reuse ;  /* 0xffffff3700057810 */ /* 0x100fe40007ffe8d3 */
[----:B------:R-:W-:Y:S02]  /*79f0*/  IADD3 R8, PT, PT, R220, -0xc9, -R211 ;  /* 0xffffff37dc087810 */ /* 0x000fe40007ffe8d3 */
[----:B------:R-:W-:Y:S02]  /*7a00*/  IABS R5, R5 ;  /* 0x0000000500057213 */ /* 0x000fe40000000000 */
[----:B------:R-:W-:Y:S02]  /*7a10*/  FSEL R60, R7, -INF , !P1 ;  /* 0xff800000073c7808 */ /* 0x000fe40004800000 */
[----:B------:R-:W-:Y:S02]  /*7a20*/  IABS R7, R8 ;  /* 0x0000000800077213 */ /* 0x000fe40000000000 */
[----:B------:R-:W-:-:S02]  /*7a30*/  FSEL R62, R62, -INF , P2 ;  /* 0xff8000003e3e7808 */ /* 0x000fc40001000000 */
[----:B------:R-:W-:Y:S02]  /*7a40*/  I2FP.F32.S32 R5, R5 ;  /* 0x0000000500057245 */ /* 0x000fe40000201400 */
[----:B------:R-:W-:Y:S02]  /*7a50*/  FSEL R62, R62, -INF , !P5 ;  /* 0xff8000003e3e7808 */ /* 0x000fe40006800000 */
[----:B------:R-:W-:Y:S01]  /*7a60*/  I2FP.F32.S32 R7, R7 ;  /* 0x0000000700077245 */ /* 0x000fe20000201400 */
[C---:B------:R-:W-:Y:S01]  /*7a70*/  FFMA.FTZ R5, -R231.reuse, R5, R63 ;  /* 0x00000005e7057223 */ /* 0x040fe2000001013f */
[----:B------:R-:W-:Y:S02]  /*7a80*/  FSEL R6, R6, -INF , P3 ;  /* 0xff80000006067808 */ /* 0x000fe40001800000 */
[----:B------:R-:W-:Y:S01]  /*7a90*/  IADD3 R67, PT, PT, R220, -0xd8, -R211 ;  /* 0xffffff28dc437810 */ /* 0x000fe20007ffe8d3 */
[----:B------:R-:W-:Y:S01]  /*7aa0*/  FFMA.FTZ R63, -R231, R7, R61 ;  /* 0x00000007e73f7223 */ /* 0x000fe2000001013d */
[----:B------:R-:W-:Y:S01]  /*7ab0*/  ISETP.GE.AND P1, PT, R4, R222, PT ;  /* 0x000000de0400720c */ /* 0x000fe20003f26270 */
[----:B------:R-:W-:Y:S01]  /*7ac0*/  VIADD R7, R212, 0xd0 ;  /* 0x000000d0d4077836 */ /* 0x000fe20000000000 */
[----:B------:R-:W-:-:S02]  /*7ad0*/  ISETP.GE.AND P2, PT, R4, R221, PT ;  /* 0x000000dd0400720c */ /* 0x000fc40003f46270 */
[C---:B------:R-:W-:Y:S02]  /*7ae0*/  ISETP.GE.AND P5, PT, R4.reuse, R219, PT ;  /* 0x000000db0400720c */ /* 0x040fe40003fa6270 */
[----:B------:R-:W-:Y:S02]  /*7af0*/  ISETP.GE.AND P3, PT, R4, R218, PT ;  /* 0x000000da0400720c */ /* 0x000fe40003f66270 */
[--C-:B------:R-:W-:Y:S02]  /*7b00*/  IADD3 R4, PT, PT, R0, -0xd0, -R211.reuse ;  /* 0xffffff3000047810 */ /* 0x100fe40007ffe8d3 */
[----:B------:R-:W-:Y:S02]  /*7b10*/  IADD3 R8, PT, PT, R220, -0xd0, -R211 ;  /* 0xffffff30dc087810 */ /* 0x000fe40007ffe8d3 */
[----:B------:R-:W-:Y:S02]  /*7b20*/  IABS R67, R67 ;  /* 0x0000004300437213 */ /* 0x000fe40000000000 */
[----:B------:R-:W-:-:S02]  /*7b30*/  IABS R4, R4 ;  /* 0x0000000400047213 */ /* 0x000fc40000000000 */
[----:B------:R-:W-:Y:S02]  /*7b40*/  FSEL R61, R6, -INF , !P0 ;  /* 0xff800000063d7808 */ /* 0x000fe40004000000 */
[----:B------:R-:W-:Y:S02]  /*7b50*/  IABS R6, R8 ;  /* 0x0000000800067213 */ /* 0x000fe40000000000 */
[----:B------:R-:W-:Y:S02]  /*7b60*/  I2FP.F32.S32 R67, R67 ;  /* 0x0000004300437245 */ /* 0x000fe40000201400 */
[----:B------:R-:W-:Y:S02]  /*7b70*/  I2FP.F32.S32 R4, R4 ;  /* 0x0000000400047245 */ /* 0x000fe40000201400 */
[----:B------:R-:W-:Y:S01]  /*7b80*/  I2FP.F32.S32 R6, R6 ;  /* 0x0000000600067245 */ /* 0x000fe20000201400 */
[----:B------:R-:W-:Y:S01]  /*7b90*/  FFMA.FTZ R67, -R231, R67, R52 ;  /* 0x00000043e7437223 */ /* 0x000fe20000010134 */
[----:B------:R-:W-:Y:S01]  /*7ba0*/  FSEL R63, R63, -INF , P1 ;  /* 0xff8000003f3f7808 */ /* 0x000fe20000800000 */
[----:B------:R-:W2:Y:S01]  /*7bb0*/  LD.E R52, desc[UR4][R2.64+0xdc] ;  /* 0x0000dc0402347980 */ /* 0x000ea2000c101900 */
[----:B------:R-:W-:Y:S01]  /*7bc0*/  FFMA.FTZ R4, -R231, R4, R58 ;  /* 0x00000004e7047223 */ /* 0x000fe2000001013a */
[----:B------:R-:W-:Y:S01]  /*7bd0*/  FSEL R5, R5, -INF , P5 ;  /* 0xff80000005057808 */ /* 0x000fe20002800000 */
[----:B------:R-:W-:Y:S01]  /*7be0*/  FFMA.FTZ R58, -R231, R6, R56 ;  /* 0x00000006e73a7223 */ /* 0x000fe20000010138 */
[----:B------:R-:W-:Y:S01]  /*7bf0*/  FSEL R63, R63, -INF , !P2 ;  /* 0xff8000003f3f7808 */ /* 0x000fe20005000000 */
[----:B------:R-:W-:Y:S01]  /*7c00*/  VIADD R6, R212, 0xd1 ;  /* 0x000000d1d4067836 */ /* 0x000fe20000000000 */
[----:B------:R-:W-:-:S02]  /*7c10*/  ISETP.GE.AND P0, PT, R7, R222, PT ;  /* 0x000000de0700720c */ /* 0x000fc40003f06270 */
[C---:B------:R-:W-:Y:S02]  /*7c20*/  ISETP.GE.AND P1, PT, R7.reuse, R221, PT ;  /* 0x000000dd0700720c */ /* 0x040fe40003f26270 */
[C---:B------:R-:W-:Y:S02]  /*7c30*/  ISETP.GE.AND P2, PT, R7.reuse, R219, PT ;  /* 0x000000db0700720c */ /* 0x040fe40003f46270 */
[----:B------:R-:W-:Y:S02]  /*7c40*/  ISETP.GE.AND P5, PT, R7, R218, PT ;  /* 0x000000da0700720c */ /* 0x000fe40003fa6270 */
[--C-:B------:R-:W-:Y:S02]  /*7c50*/  IADD3 R7, PT, PT, R0, -0xd1, -R211.reuse ;  /* 0xffffff2f00077810 */ /* 0x100fe40007ffe8d3 */
[----:B------:R-:W-:Y:S02]  /*7c60*/  IADD3 R8, PT, PT, R220, -0xd1, -R211 ;  /* 0xffffff2fdc087810 */ /* 0x000fe40007ffe8d3 */
[----:B------:R-:W-:-:S02]  /*7c70*/  FSEL R58, R58, -INF , P0 ;  /* 0xff8000003a3a7808 */ /* 0x000fc40000000000 */
[----:B------:R-:W-:Y:S02]  /*7c80*/  IABS R7, R7 ;  /* 0x0000000700077213 */ /* 0x000fe40000000000 */
[----:B------:R-:W-:Y:S02]  /*7c90*/  FSEL R56, R5, -INF , !P3 ;  /* 0xff80000005387808 */ /* 0x000fe40005800000 */
[----:B------:R-:W-:Y:S02]  /*7ca0*/  IABS R5, R8 ;  /* 0x0000000800057213 */ /* 0x000fe40000000000 */
[----:B------:R-:W-:Y:S02]  /*7cb0*/  FSEL R58, R58, -INF , !P1 ;  /* 0xff8000003a3a7808 */ /* 0x000fe40004800000 */
[----:B------:R-:W-:Y:S02]  /*7cc0*/  FSEL R4, R4, -INF , P2 ;  /* 0xff80000004047808 */ /* 0x000fe40001000000 */
[----:B------:R-:W-:-:S02]  /*7cd0*/  ISETP.GE.AND P3, PT, R6, R222, PT ;  /* 0x000000de0600720c */ /* 0x000fc40003f66270 */
[C---:B------:R-:W-:Y:S02]  /*7ce0*/  ISETP.GE.AND P0, PT, R6.reuse, R221, PT ;  /* 0x000000dd0600720c */ /* 0x040fe40003f06270 */
[----:B------:R-:W-:Y:S02]  /*7cf0*/  I2FP.F32.S32 R7, R7 ;  /* 0x0000000700077245 */ /* 0x000fe40000201400 */
[C---:B------:R-:W-:Y:S02]  /*7d00*/  ISETP.GE.AND P1, PT, R6.reuse, R219, PT ;  /* 0x000000db0600720c */ /* 0x040fe40003f26270 */
[----:B------:R-:W-:Y:S01]  /*7d10*/  ISETP.GE.AND P2, PT, R6, R218, PT ;  /* 0x000000da0600720c */ /* 0x000fe20003f46270 */
[----:B------:R-:W-:Y:S01]  /*7d20*/  FFMA.FTZ R7, -R231, R7, R59 ;  /* 0x00000007e7077223 */ /* 0x000fe2000001013b */
[----:B------:R-:W-:Y:S02]  /*7d30*/  I2FP.F32.S32 R5, R5 ;  /* 0x0000000500057245 */ /* 0x000fe40000201400 */
[----:B------:R-:W-:-:S02]  /*7d40*/  IADD3 R6, PT, PT, R0, -0xd8, -R211 ;  /* 0xffffff2800067810 */ /* 0x000fc40007ffe8d3 */
[----:B------:R-:W-:Y:S01]  /*7d50*/  FSEL R7, R7, -INF , P1 ;  /* 0xff80000007077808 */ /* 0x000fe20000800000 */
[----:B------:R-:W-:Y:S01]  /*7d60*/  FFMA.FTZ R59, -R231, R5, R57 ;  /* 0x00000005e73b7223 */ /* 0x000fe20000010139 */
[----:B------:R-:W-:Y:S01]  /*7d70*/  IABS R6, R6 ;  /* 0x0000000600067213 */ /* 0x000fe20000000000 */
[----:B------:R-:W-:Y:S01]  /*7d80*/  VIADD R5, R212, 0xd8 ;  /* 0x000000d8d4057836 */ /* 0x000fe20000000000 */
[----:B------:R-:W-:Y:S02]  /*7d90*/  FSEL R57, R4, -INF , !P5 ;  /* 0xff80000004397808 */ /* 0x000fe40006800000 */
[----:B------:R-:W-:Y:S01]  /*7da0*/  FSEL R59, R59, -INF , P3 ;  /* 0xff8000003b3b7808 */ /* 0x000fe20001800000 */
[----:B------:R-:W-:Y:S01]  /*7db0*/  IMAD.MOV.U32 R4, RZ, RZ, R6 ;  /* 0x000000ffff047224 */ /* 0x000fe200078e0006 */
[----:B------:R-:W-:Y:S02]  /*7dc0*/  ISETP.GE.AND P5, PT, R5, R222, PT ;  /* 0x000000de0500720c */ /* 0x000fe40003fa6270 */
[----:B------:R-:W-:-:S02]  /*7dd0*/  FSEL R59, R59, -INF , !P0 ;  /* 0xff8000003b3b7808 */ /* 0x000fc40004000000 */
[----:B------:R-:W-:Y:S02]  /*7de0*/  I2FP.F32.S32 R4, R4 ;  /* 0x0000000400047245 */ /* 0x000fe40000201400 */
[C---:B------:R-:W-:Y:S02]  /*7df0*/  ISETP.GE.AND P3, PT, R5.reuse, R221, PT ;  /* 0x000000dd0500720c */ /* 0x040fe40003f66270 */
[----:B------:R-:W-:Y:S01]  /*7e00*/  ISETP.GE.AND P0, PT, R5, R219, PT ;  /* 0x000000db0500720c */ /* 0x000fe20003f06270 */
[----:B------:R-:W-:Y:S01]  /*7e10*/  FFMA.FTZ R4, -R231, R4, R54 ;  /* 0x00000004e7047223 */ /* 0x000fe20000010136 */
[----:B------:R-:W-:Y:S02]  /*7e20*/  ISETP.GE.AND P1, PT, R5, R218, PT ;  /* 0x000000da0500720c */ /* 0x000fe40003f26270 */
[--C-:B------:R-:W-:Y:S02]  /*7e30*/  IADD3 R5, PT, PT, R0, -0xd9, -R211.reuse ;  /* 0xffffff2700057810 */ /* 0x100fe40007ffe8d3 */
[----:B------:R-:W-:-:S02]  /*7e40*/  IADD3 R8, PT, PT, R220, -0xd9, -R211 ;  /* 0xffffff27dc087810 */ /* 0x000fc40007ffe8d3 */
[----:B------:R-:W-:Y:S02]  /*7e50*/  IABS R5, R5 ;  /* 0x0000000500057213 */ /* 0x000fe40000000000 */
[----:B------:R-:W-:Y:S02]  /*7e60*/  FSEL R54, R7, -INF , !P2 ;  /* 0xff80000007367808 */ /* 0x000fe40005000000 */
[----:B------:R-:W-:Y:S02]  /*7e70*/  IABS R7, R8 ;  /* 0x0000000800077213 */ /* 0x000fe40000000000 */
[----:B------:R-:W-:Y:S01]  /*7e80*/  I2FP.F32.S32 R5, R5 ;  /* 0x0000000500057245 */ /* 0x000fe20000201400 */
[----:B------:R-:W-:Y:S01]  /*7e90*/  VIADD R6, R212, 0xd9 ;  /* 0x000000d9d4067836 */ /* 0x000fe20000000000 */
[----:B------:R-:W-:Y:S02]  /*7ea0*/  I2FP.F32.S32 R7, R7 ;  /* 0x0000000700077245 */ /* 0x000fe40000201400 */
[----:B------:R-:W-:Y:S01]  /*7eb0*/  IADD3 R8, PT, PT, R0, -0xe0, -R211 ;  /* 0xffffff2000087810 */ /* 0x000fe20007ffe8d3 */
[----:B------:R-:W-:Y:S01]  /*7ec0*/  FFMA.FTZ R5, -R231, R5, R55 ;  /* 0x00000005e7057223 */ /* 0x000fe20000010137 */
[----:B------:R-:W-:Y:S01]  /*7ed0*/  FSEL R67, R67, -INF , P5 ;  /* 0xff80000043437808 */ /* 0x000fe20002800000 */
[----:B------:R-:W-:Y:S01]  /*7ee0*/  FFMA.FTZ R55, -R231, R7, R53 ;  /* 0x00000007e7377223 */ /* 0x000fe20000010135 */
[----:B------:R-:W-:-:S02]  /*7ef0*/  ISETP.GE.AND P2, PT, R6, R222, PT ;  /* 0x000000de0600720c */ /* 0x000fc40003f46270 */
[----:B------:R-:W-:Y:S02]  /*7f00*/  FSEL R4, R4, -INF , P0 ;  /* 0xff80000004047808 */ /* 0x000fe40000000000 */
[----:B------:R-:W-:Y:S02]  /*7f10*/  IABS R8, R8 ;  /* 0x0000000800087213 */ /* 0x000fe40000000000 */
[----:B------:R-:W-:Y:S02]  /*7f20*/  FSEL R67, R67, -INF , !P3 ;  /* 0xff80000043437808 */ /* 0x000fe40005800000 */
[C---:B------:R-:W-:Y:S02]  /*7f30*/  ISETP.GE.AND P5, PT, R6.reuse, R221, PT ;  /* 0x000000dd0600720c */ /* 0x040fe40003fa6270 */
[C---:B------:R-:W-:Y:S02]  /*7f40*/  ISETP.GE.AND P3, PT, R6.reuse, R219, PT ;  /* 0x000000db0600720c */ /* 0x040fe40003f66270 */
[----:B------:R-:W-:Y:S01]  /*7f50*/  ISETP.GE.AND P0, PT, R6, R218, PT ;  /* 0x000000da0600720c */ /* 0x000fe20003f06270 */
[----:B------:R-:W-:Y:S01]  /*7f60*/  VIADD R7, R212, 0xe0 ;  /* 0x000000e0d4077836 */ /* 0x000fe20000000000 */
[----:B------:R-:W-:-:S02]  /*7f70*/  IADD3 R6, PT, PT, R220, -0xe0, -R211 ;  /* 0xffffff20dc067810 */ /* 0x000fc40007ffe8d3 */
[----:B------:R-:W-:Y:S01]  /*7f80*/  FSEL R53, R4, -INF , !P1 ;  /* 0xff80000004357808 */ /* 0x000fe20004800000 */
[----:B------:R-:W-:Y:S01]  /*7f90*/  IMAD.MOV.U32 R4, RZ, RZ, R8 ;  /* 0x000000ffff047224 */ /* 0x000fe200078e0008 */
        /* <DEDUP_REMOVED lines=8> */
[----:B------:R-:W-:Y:S02]  /*8020*/  I2FP.F32.S32 R4, R4 ;  /* 0x0000000400047245 */ /* 0x000fe40000201400 */
[--C-:B------:R-:W-:Y:S02]  /*8030*/  IADD3 R7, PT, PT, R220, -0xe1, -R211.reuse ;  /* 0xffffff1fdc077810 */ /* 0x100fe40007ffe8d3 */
[----:B------:R-:W-:Y:S01]  /*8040*/  I2FP.F32.S32 R6, R6 ;  /* 0x0000000600067245 */ /* 0x000fe20000201400 */
[----:B------:R-:W-:Y:S01]  /*8050*/  FFMA.FTZ R4, -R231, R4, R50 ;  /* 0x00000004e7047223 */ /* 0x000fe20000010132 */
[----:B------:R-:W-:-:S02]  /*8060*/  IADD3 R9, PT, PT, R0, -0xe1, -R211 ;  /* 0xffffff1f00097810 */ /* 0x000fc40007ffe8d3 */
[----:B------:R-:W-:Y:S01]  /*8070*/  IABS R7, R7 ;  /* 0x0000000700077213 */ /* 0x000fe20000000000 */
[----:B------:R-:W-:Y:S01]  /*8080*/  FFMA.FTZ R50, -R231, R6, R48 ;  /* 0x00000006e7327223 */ /* 0x000fe20000010130 */
[----:B------:R-:W-:Y:S02]  /*8090*/  IADD3 R6, PT, PT, R220, -0xe8, -R211 ;  /* 0xffffff18dc067810 */ /* 0x000fe40007ffe8d3 */
[----:B------:R-:W-:Y:S01]  /*80a0*/  FSEL R48, R5, -INF , !P0 ;  /* 0xff80000005307808 */ /* 0x000fe20004000000 */
[----:B------:R-:W-:Y:S01]  /*80b0*/  VIADD R8, R212, 0xe1 ;  /* 0x000000e1d4087836 */ /* 0x000fe20000000000 */
[----:B------:R-:W-:Y:S02]  /*80c0*/  IABS R5, R9 ;  /* 0x0000000900057213 */ /* 0x000fe40000000000 */
[----:B------:R-:W-:Y:S02]  /*80d0*/  I2FP.F32.S32 R7, R7 ;  /* 0x0000000700077245 */ /* 0x000fe40000201400 */
[----:B------:R-:W-:-:S02]  /*80e0*/  IABS R6, R6 ;  /* 0x0000000600067213 */ /* 0x000fc40000000000 */
[----:B------:R-:W-:Y:S01]  /*80f0*/  FSEL R50, R50, -INF , P1 ;  /* 0xff80000032327808 */ /* 0x000fe20000800000 */
[C---:B------:R-:W-:Y:S01]  /*8100*/  FFMA.FTZ R7, -R231.reuse, R7, R49 ;  /* 0x00000007e7077223 */ /* 0x040fe20000010131 */
[----:B------:R-:W-:Y:S02]  /*8110*/  I2FP.F32.S32 R5, R5 ;  /* 0x0000000500057245 */ /* 0x000fe40000201400 */
[----:B------:R-:W-:Y:S02]  /*8120*/  ISETP.GE.AND P0, PT, R8, R222, PT ;  /* 0x000000de0800720c */ /* 0x000fe40003f06270 */
[----:B------:R-:W-:Y:S01]  /*8130*/  I2FP.F32.S32 R9, R6 ;  /* 0x0000000600097245 */ /* 0x000fe20000201400 */
        /* <DEDUP_REMOVED lines=14> */
[----:B------:R-:W-:Y:S02]  /*8220*/  ISETP.GE.AND P2, PT, R8, R218, PT ;  /* 0x000000da0800720c */ /* 0x000fe40003f46270 */
[----:B------:R-:W-:-:S02]  /*8230*/  IADD3 R8, PT, PT, R0, -0xe8, -R211 ;  /* 0xffffff1800087810 */ /* 0x000fc40007ffe8d3 */
[--C-:B------:R-:W-:Y:S02]  /*8240*/  IADD3 R6, PT, PT, R220, -0xe9, -R211.reuse ;  /* 0xffffff17dc067810 */ /* 0x100fe40007ffe8d3 */
[----:B------:R-:W-:Y:S01]  /*8250*/  IABS R8, R8 ;  /* 0x0000000800087213 */ /* 0x000fe20000000000 */
[----:B------:R-:W-:Y:S01]  /*8260*/  FFMA.FTZ R9, -R231, R9, R44 ;  /* 0x00000009e7097223 */ /* 0x000fe2000001012c */
[----:B------:R-:W-:Y:S02]  /*8270*/  IABS R6, R6 ;  /* 0x0000000600067213 */ /* 0x000fe40000000000 */
[----:B------:R-:W-:Y:S02]  /*8280*/  I2FP.F32.S32 R8, R8 ;  /* 0x0000000800087245 */ /* 0x000fe40000201400 */
[----:B------:R-:W-:Y:S02]  /*8290*/  FSEL R44, R5, -INF , !P5 ;  /* 0xff800000052c7808 */ /* 0x000fe40006800000 */
[----:B------:R-:W-:-:S02]  /*82a0*/  IADD3 R7, PT, PT, R0, -0xe9, -R211 ;  /* 0xffffff1700077810 */ /* 0x000fc40007ffe8d3 */
[--C-:B------:R-:W-:Y:S01]  /*82b0*/  IADD3 R5, PT, PT, R220, -0xf0, -R211.reuse ;  /* 0xffffff10dc057810 */ /* 0x100fe20007ffe8d3 */
[----:B------:R-:W-:Y:S01]  /*82c0*/  FFMA.FTZ R8, -R231, R8, R46 ;  /* 0x00000008e7087223 */ /* 0x000fe2000001012e */
[----:B------:R-:W-:Y:S01]  /*82d0*/  I2FP.F32.S32 R6, R6 ;  /* 0x0000000600067245 */ /* 0x000fe20000201400 */
[----:B------:R-:W-:Y:S01]  /*82e0*/  VIADD R4, R212, 0xe9 ;  /* 0x000000e9d4047836 */ /* 0x000fe20000000000 */
[----:B------:R-:W-:Y:S02]  /*82f0*/  FSEL R51, R9, -INF , P0 ;  /* 0xff80000009337808 */ /* 0x000fe40000000000 */
[----:B------:R-:W-:Y:S02]  /*8300*/  IABS R7, R7 ;  /* 0x0000000700077213 */ /* 0x000fe40000000000 */
        /* <DEDUP_REMOVED lines=8> */
[----:B------:R-:W-:Y:S02]  /*8390*/  ISETP.GE.AND P0, PT, R4, R219, PT ;  /* 0x000000db0400720c */ /* 0x000fe40003f06270 */
[----:B------:R-:W-:-:S02]  /*83a0*/  I2FP.F32.S32 R7, R7 ;  /* 0x0000000700077245 */ /* 0x000fc40000201400 */
[----:B------:R-:W-:Y:S01]  /*83b0*/  ISETP.GE.AND P3, PT, R4, R218, PT ;  /* 0x000000da0400720c */ /* 0x000fe20003f66270 */
[----:B------:R-:W-:Y:S01]  /*83c0*/  VIADD R4, R212, 0xf0 ;  /* 0x000000f0d4047836 */ /* 0x000fe20000000000 */
[----:B------:R-:W-:Y:S02]  /*83d0*/  I2FP.F32.S32 R5, R5 ;  /* 0x0000000500057245 */ /* 0x000fe40000201400 */
[----:B------:R-:W-:Y:S01]  /*83e0*/  IABS R8, R9 ;  /* 0x0000000900087213 */ /* 0x000fe20000000000 */
[C---:B------:R-:W-:Y:S01]  /*83f0*/  FFMA.FTZ R7, -R231.reuse, R7, R47 ;  /* 0x00000007e7077223 */ /* 0x040fe2000001012f */
[----:B------:R-:W-:Y:S01]  /*8400*/  FSEL R81, R6, -INF , P4 ;  /* 0xff80000006517808 */ /* 0x000fe20002000000 */
[C---:B------:R-:W-:Y:S01]  /*8410*/  FFMA.FTZ R5, -R231.reuse, R5, R40 ;  /* 0x00000005e7057223 */ /* 0x040fe20000010128 */
[----:B------:R-:W-:Y:S01]  /*8420*/  FSEL R46, R46, -INF , !P2 ;  /* 0xff8000002e2e7808 */ /* 0x000fe20005000000 */
[----:B------:R-:W-:Y:S01]  /*8430*/  IMAD.MOV.U32 R6, RZ, RZ, R8 ;  /* 0x000000ffff067224 */ /* 0x000fe200078e0008 */
[----:B------:R-:W-:Y:S01]  /*8440*/  ISETP.GE.AND P2, PT, R4, R222, PT ;  /* 0x000000de0400720c */ /* 0x000fe20003f46270 */
[----:B------:R-:W-:Y:S01]  /*8450*/  FFMA.FTZ R32, -R231, R230, R32 ;  /* 0x000000e6e7207223 */ /* 0x000fe20000010120 */
[----:B------:R-:W-:-:S02]  /*8460*/  ISETP.GE.AND P1, PT, R212, R222, PT ;  /* 0x000000ded400720c */ /* 0x000fc40003f26270 */
[----:B------:R-:W-:Y:S02]  /*8470*/  FMNMX3.FTZ R8, R205, R206, R207, !PT ;  /* 0x000000cecd087276 */ /* 0x000fe400078100cf */
[----:B------:R-:W-:Y:S02]  /*8480*/  FSEL R7, R7, -INF , P0 ;  /* 0xff80000007077808 */ /* 0x000fe40000000000 */
[----:B------:R-:W-:Y:S02]  /*8490*/  I2FP.F32.S32 R6, R6 ;  /* 0x0000000600067245 */ /* 0x000fe40000201400 */
[----:B------:R-:W-:Y:S02]  /*84a0*/  FSEL R80, R5, -INF , P2 ;  /* 0xff80000005507808 */ /* 0x000fe40001000000 */
[C---:B------:R-:W-:Y:S02]  /*84b0*/  ISETP.GE.AND P4, PT, R4.reuse, R221, PT ;  /* 0x000000dd0400720c */ /* 0x040fe40003f86270 */
[----:B------:R-:W-:-:S02]  /*84c0*/  ISETP.GE.AND P0, PT, R4, R219, PT ;  /* 0x000000db0400720c */ /* 0x000fc40003f06270 */
[----:B------:R-:W-:Y:S02]  /*84d0*/  ISETP.GE.AND P2, PT, R4, R218, PT ;  /* 0x000000da0400720c */ /* 0x000fe40003f46270 */
[----:B------:R-:W-:Y:S02]  /*84e0*/  FMNMX3.FTZ R8, R8, R204, R30, !PT ;  /* 0x000000cc08087276 */ /* 0x000fe4000781001e */
[----:B------:R-:W-:Y:S02]  /*84f0*/  FSEL R4, R32, -INF , P1 ;  /* 0xff80000020047808 */ /* 0x000fe40000800000 */
[----:B------:R-:W-:Y:S01]  /*8500*/  ISETP.GE.AND P1, PT, R212, R221, PT ;  /* 0x000000ddd400720c */ /* 0x000fe20003f26270 */
[----:B------:R-:W-:Y:S01]  /*8510*/  FFMA.FTZ R42, -R231, R6, R42 ;  /* 0x00000006e72a7223 */ /* 0x000fe2000001012a */
[----:B------:R-:W-:Y:S02]  /*8520*/  FMNMX3.FTZ R6, R8, R31, R29, !PT ;  /* 0x0000001f08067276 */ /* 0x000fe4000781001d */
[----:B------:R-:W-:-:S02]  /*8530*/  FSEL R4, R4, -INF , !P1 ;  /* 0xff80000004047808 */ /* 0x000fc40004800000 */
[----:B------:R-:W-:Y:S02]  /*8540*/  FSEL R70, R7, -INF , !P3 ;  /* 0xff80000007467808 */ /* 0x000fe40005800000 */
[----:B------:R-:W-:Y:S02]  /*8550*/  FMNMX3.FTZ R7, R6, R16, R198, !PT ;  /* 0x0000001006077276 */ /* 0x000fe400078100c6 */
[----:B------:R-:W-:-:S04]  /*8560*/  FMNMX3.FTZ R6, R4, R202, R240, !PT ;  /* 0x000000ca04067276 */ /* 0x000fc800078100f0 */
[----:B------:R-:W-:-:S04]  /*8570*/  FMNMX3.FTZ R6, R6, R203, R28, !PT ;  /* 0x000000cb06067276 */ /* 0x000fc8000781001c */
[----:B------:R-:W-:Y:S02]  /*8580*/  FMNMX3.FTZ R6, R6, R199, R200, !PT ;  /* 0x000000c706067276 */ /* 0x000fe400078100c8 */
[----:B------:R-:W-:Y:S01]  /*8590*/  FMNMX3.FTZ R7, R7, R197, R191, !PT ;  /* 0x000000c507077276 */ /* 0x000fe200078100bf */
[----:B------:R-:W-:Y:S01]  /*85a0*/  VIADD R5, R212, 0xf1 ;  /* 0x000000f1d4057836 */ /* 0x000fe20000000000 */
[----:B------:R-:W-:Y:S02]  /*85b0*/  FMNMX3.FTZ R6, R6, R201, R33, !PT ;  /* 0x000000c906067276 */ /* 0x000fe40007810021 */
[----:B------:R-:W-:Y:S02]  /*85c0*/  FSEL R42, R42, -INF , P0 ;  /* 0xff8000002a2a7808 */ /* 0x000fe40000000000 */
[----:B------:R-:W-:Y:S02]  /*85d0*/  FMNMX3.FTZ R7, R7, R196, R35, !PT ;  /* 0x000000c407077276 */ /* 0x000fe40007810023 */
        /* <DEDUP_REMOVED lines=34> */
[----:B------:R-:W-:Y:S02]  /*8800*/  IADD3 R8, PT, PT, R0, -0xf1, -R211 ;  /* 0xffffff0f00087810 */ /* 0x000fe40007ffe8d3 */
[----:B------:R-:W-:Y:S02]  /*8810*/  FMNMX3.FTZ R5, R5, R105, R96, !PT ;  /* 0x0000006905057276 */ /* 0x000fe40007810060 */
[----:B------:R-:W-:-:S02]  /*8820*/  FMNMX3.FTZ R6, R6, R124, R90, !PT ;  /* 0x0000007c06067276 */ /* 0x000fc4000781005a */
[----:B------:R-:W-:Y:S02]  /*8830*/  IABS R8, R8 ;  /* 0x0000000800087213 */ /* 0x000fe40000000000 */
[----:B------:R-:W-:Y:S02]  /*8840*/  IADD3 R7, PT, PT, R0, -0xf8, -R211 ;  /* 0xffffff0800077810 */ /* 0x000fe40007ffe8d3 */
[----:B------:R-:W-:Y:S02]  /*8850*/  FMNMX3.FTZ R11, R5, R99, R86, !PT ;  /* 0x00000063050b7276 */ /* 0x000fe40007810056 */
[----:B------:R-:W-:Y:S02]  /*8860*/  FMNMX3.FTZ R6, R6, R87, R89, !PT ;  /* 0x0000005706067276 */ /* 0x000fe40007810059 */
[----:B------:R-:W-:Y:S02]  /*8870*/  IADD3 R9, PT, PT, R220, -0xf1, -R211 ;  /* 0xffffff0fdc097810 */ /* 0x000fe40007ffe8d3 */
[----:B------:R-:W-:-:S02]  /*8880*/  I2FP.F32.S32 R8, R8 ;  /* 0x0000000800087245 */ /* 0x000fc40000201400 */
[----:B------:R-:W-:Y:S02]  /*8890*/  IABS R7, R7 ;  /* 0x0000000700077213 */ /* 0x000fe40000000000 */
[----:B------:R-:W-:Y:S02]  /*88a0*/  FMNMX3.FTZ R11, R11, R84, R85, !PT ;  /* 0x000000540b0b7276 */ /* 0x000fe40007810055 */
[----:B------:R-:W-:Y:S02]  /*88b0*/  IADD3 R0, PT, PT, R0, -0xf9, -R211 ;  /* 0xffffff0700007810 */ /* 0x000fe40007ffe8d3 */
[----:B------:R-:W-:Y:S02]  /*88c0*/  FMNMX3.FTZ R6, R6, R91, R21, !PT ;  /* 0x0000005b06067276 */ /* 0x000fe40007810015 */
[----:B------:R-:W-:Y:S01]  /*88d0*/  IABS R9, R9 ;  /* 0x0000000900097213 */ /* 0x000fe20000000000 */
[----:B------:R-:W-:Y:S01]  /*88e0*/  FFMA.FTZ R8, -R231, R8, R43 ;  /* 0x00000008e7087223 */ /* 0x000fe2000001012b */
[----:B------:R-:W-:Y:S01]  /*88f0*/  IADD3 R10, PT, PT, R220, -0xf8, -R211 ;  /* 0xffffff08dc0a7810 */ /* 0x000fe20007ffe8d3 */
[----:B------:R-:W-:Y:S01]  /*8900*/  VIADD R5, R212, 0xf8 ;  /* 0x000000f8d4057836 */ /* 0x000fe20000000000 */
[----:B------:R-:W-:-:S02]  /*8910*/  I2FP.F32.S32 R7, R7 ;  /* 0x0000000700077245 */ /* 0x000fc40000201400 */
[----:B------:R-:W-:Y:S02]  /*8920*/  FMNMX3.FTZ R11, R11, R83, R65, !PT ;  /* 0x000000530b0b7276 */ /* 0x000fe40007810041 */
[----:B------:R-:W-:Y:S02]  /*8930*/  IABS R0, R0 ;  /* 0x0000000000007213 */ /* 0x000fe40000000000 */
[----:B------:R-:W-:Y:S02]  /*8940*/  FMNMX3.FTZ R6, R6, R22, R23, !PT ;  /* 0x0000001606067276 */ /* 0x000fe40007810017 */
[----:B------:R-:W-:Y:S02]  /*8950*/  I2FP.F32.S32 R9, R9 ;  /* 0x0000000900097245 */ /* 0x000fe40000201400 */
[----:B------:R-:W-:Y:S01]  /*8960*/  IABS R10, R10 ;  /* 0x0000000a000a7213 */ /* 0x000fe20000000000 */
[----:B------:R-:W-:Y:S01]  /*8970*/  FFMA.FTZ R7, -R231, R7, R38 ;  /* 0x00000007e7077223 */ /* 0x000fe20000010126 */
[----:B------:R-:W-:-:S02]  /*8980*/  IADD3 R211, PT, PT, R220, -0xf9, -R211 ;  /* 0xffffff07dcd37810 */ /* 0x000fc40007ffe8d3 */
[----:B------:R-:W-:Y:S01]  /*8990*/  FMNMX3.FTZ R11, R11, R60, R61, !PT ;  /* 0x0000003c0b0b7276 */ /* 0x000fe2000781003d */
[----:B------:R-:W-:Y:S01]  /*89a0*/  VIADD R212, R212, 0xf9 ;  /* 0x000000f9d4d47836 */ /* 0x000fe20000000000 */
[----:B------:R-:W-:Y:S02]  /*89b0*/  I2FP.F32.S32 R0, R0 ;  /* 0x0000000000007245 */ /* 0x000fe40000201400 */
[----:B------:R-:W-:Y:S02]  /*89c0*/  FSEL R8, R8, -INF , P0 ;  /* 0xff80000008087808 */ /* 0x000fe40000000000 */
[----:B------:R-:W-:Y:S01]  /*89d0*/  FMNMX3.FTZ R6, R6, R68, R64, !PT ;  /* 0x0000004406067276 */ /* 0x000fe20007810040 */
[----:B------:R-:W-:Y:S01]  /*89e0*/  FFMA.FTZ R9, -R231, R9, R41 ;  /* 0x00000009e7097223 */ /* 0x000fe20000010129 */
[----:B------:R-:W-:Y:S02]  /*89f0*/  ISETP.GE.AND P0, PT, R5, R219, PT ;  /* 0x000000db0500720c */ /* 0x000fe40003f06270 */
[----:B------:R-:W-:-:S02]  /*8a00*/  I2FP.F32.S32 R10, R10 ;  /* 0x0000000a000a7245 */ /* 0x000fc40000201400 */
[----:B------:R-:W-:Y:S02]  /*8a10*/  IABS R211, R211 ;  /* 0x000000d300d37213 */ /* 0x000fe40000000000 */
[----:B------:R-:W-:Y:S01]  /*8a20*/  FMNMX3.FTZ R11, R11, R56, R57, !PT ;  /* 0x000000380b0b7276 */ /* 0x000fe20007810039 */
[----:B------:R-:W-:Y:S01]  /*8a30*/  FFMA.FTZ R0, -R231, R0, R39 ;  /* 0x00000000e7007223 */ /* 0x000fe20000010127 */
[----:B------:R-:W-:Y:S02]  /*8a40*/  FMNMX3.FTZ R6, R6, R66, R62, !PT ;  /* 0x0000004206067276 */ /* 0x000fe4000781003e */
[----:B------:R-:W-:Y:S01]  /*8a50*/  FSEL R7, R7, -INF , P0 ;  /* 0xff80000007077808 */ /* 0x000fe20000000000 */
[----:B------:R-:W-:Y:S01]  /*8a60*/  FFMA.FTZ R10, -R231, R10, R36 ;  /* 0x0000000ae70a7223 */ /* 0x000fe20000010124 */
[----:B------:R-:W-:Y:S02]  /*8a70*/  ISETP.GE.AND P0, PT, R212, R219, PT ;  /* 0x000000dbd400720c */ /* 0x000fe40003f06270 */
[----:B------:R-:W-:-:S02]  /*8a80*/  I2FP.F32.S32 R211, R211 ;  /* 0x000000d300d37245 */ /* 0x000fc40000201400 */
[----:B------:R-:W-:Y:S02]  /*8a90*/  FSEL R79, R9, -INF , P1 ;  /* 0xff800000094f7808 */ /* 0x000fe40000800000 */
[----:B------:R-:W-:Y:S02]  /*8aa0*/  FMNMX3.FTZ R11, R11, R54, R53, !PT ;  /* 0x000000360b0b7276 */ /* 0x000fe40007810035 */
[----:B------:R-:W-:Y:S02]  /*8ab0*/  ISETP.GE.AND P1, PT, R5, R222, PT ;  /* 0x000000de0500720c */ /* 0x000fe40003f26270 */
[----:B------:R-:W-:Y:S02]  /*8ac0*/  FMNMX3.FTZ R6, R6, R63, R58, !PT ;  /* 0x0000003f06067276 */ /* 0x000fe4000781003a */
[----:B------:R-:W-:Y:S02]  /*8ad0*/  FSEL R76, R8, -INF , !P2 ;  /* 0xff800000084c7808 */ /* 0x000fe40005000000 */
[----:B------:R-:W-:Y:S01]  /*8ae0*/  FSEL R0, R0, -INF , P0 ;  /* 0xff80000000007808 */ /* 0x000fe20000000000 */
[----:B------:R-:W-:Y:S01]  /*8af0*/  FFMA.FTZ R37, -R231, R211, R37 ;  /* 0x000000d3e7257223 */ /* 0x000fe20000010125 */
[----:B------:R-:W-:-:S02]  /*8b00*/  ISETP.GE.AND P2, PT, R5, R218, PT ;  /* 0x000000da0500720c */ /* 0x000fc40003f46270 */
[----:B------:R-:W-:Y:S02]  /*8b10*/  FMNMX3.FTZ R11, R11, R48, R49, !PT ;  /* 0x000000300b0b7276 */ /* 0x000fe40007810031 */
[----:B------:R-:W-:Y:S02]  /*8b20*/  ISETP.GE.AND P0, PT, R5, R221, PT ;  /* 0x000000dd0500720c */ /* 0x000fe40003f06270 */
[----:B------:R-:W-:Y:S02]  /*8b30*/  FSEL R78, R10, -INF , P1 ;  /* 0xff8000000a4e7808 */ /* 0x000fe40000800000 */
[----:B------:R-:W-:Y:S02]  /*8b40*/  FMNMX3.FTZ R5, R6, R59, R67, !PT ;  /* 0x0000003b06057276 */ /* 0x000fe40007810043 */
[----:B------:R-:W-:Y:S02]  /*8b50*/  ISETP.GE.AND P1, PT, R212, R222, PT ;  /* 0x000000ded400720c */ /* 0x000fe40003f26270 */
[----:B------:R-:W-:-:S02]  /*8b60*/  FMNMX3.FTZ R11, R11, R44, R46, !PT ;  /* 0x0000002c0b0b7276 */ /* 0x000fc4000781002e */
[----:B------:R-:W-:Y:S02]  /*8b70*/  FMNMX3.FTZ R5, R5, R55, R50, !PT ;  /* 0x0000003705057276 */ /* 0x000fe40007810032 */
[----:B------:R-:W-:Y:S02]  /*8b80*/  FSEL R77, R37, -INF , P1 ;  /* 0xff800000254d7808 */ /* 0x000fe40000800000 */
[----:B------:R-:W-:Y:S02]  /*8b90*/  ISETP.GE.AND P1, PT, R212, R218, PT ;  /* 0x000000dad400720c */ /* 0x000fe40003f26270 */
[----:B------:R-:W-:Y:S02]  /*8ba0*/  FSEL R74, R7, -INF , !P2 ;  /* 0xff800000074a7808 */ /* 0x000fe40005000000 */
[----:B------:R-:W-:Y:S02]  /*8bb0*/  FMNMX3.FTZ R11, R11, R70, R47, !PT ;  /* 0x000000460b0b7276 */ /* 0x000fe4000781002f */
[----:B------:R-:W-:-:S02]  /*8bc0*/  FSEL R81, R81, -INF , !P5 ;  /* 0xff80000051517808 */ /* 0x000fc40006800000 */
[----:B------:R-:W-:Y:S02]  /*8bd0*/  FSEL R80, R80, -INF , !P4 ;  /* 0xff80000050507808 */ /* 0x000fe40006000000 */
[----:B------:R-:W-:Y:S02]  /*8be0*/  FMNMX3.FTZ R5, R5, R69, R51, !PT ;  /* 0x0000004505057276 */ /* 0x000fe40007810033 */
[----:B------:R-:W-:Y:S02]  /*8bf0*/  FSEL R72, R0, -INF , !P1 ;  /* 0xff80000000487808 */ /* 0x000fe40004800000 */
[----:B------:R-:W-:Y:S02]  /*8c00*/  FMNMX3.FTZ R0, R11, R76, R74, !PT ;  /* 0x0000004c0b007276 */ /* 0x000fe4000781004a */
[----:B------:R-:W-:Y:S02]  /*8c10*/  ISETP.GE.AND P1, PT, R212, R221, PT ;  /* 0x000000ddd400720c */ /* 0x000fe40003f26270 */
        /* <DEDUP_REMOVED lines=13> */
[----:B------:R-:W-:Y:S02]  /*8cf0*/  LOP3.LUT R71, R192, 0x120, R193, 0xf8, !PT ;  /* 0x00000120c0477812 */ /* 0x000fe400078ef8c1 */
[----:B-1----:R-:W-:-:S04]  /*8d00*/  FMNMX.FTZ R0, R6, R0, !PT ;  /* 0x0000000006007209 */ /* 0x002fc80007810000 */
[----:B------:R-:W-:Y:S01]  /*8d10*/  FSETP.NEU.FTZ.AND P0, PT, R0, -INF , PT ;  /* 0xff8000000000780b */ /* 0x000fe20003f1d000 */
[----:B--2---:R-:W-:Y:S01]  /*8d20*/  FMUL.FTZ R73, R52, R0 ;  /* 0x0000000034497220 */ /* 0x004fe20000410000 */
[----:B---3--:R-:W-:-:S04]  /*8d30*/  FMNMX.FTZ R20, R5, R20, !PT ;  /* 0x0000001405147209 */ /* 0x008fc80007810000 */
[----:B------:R-:W-:Y:S02]  /*8d40*/  FSEL R73, R73, RZ, P0 ;  /* 0x000000ff49497208 */ /* 0x000fe40000000000 */
[----:B------:R-:W-:Y:S01]  /*8d50*/  FSETP.NEU.FTZ.AND P0, PT, R20, -INF , PT ;  /* 0xff8000001400780b */ /* 0x000fe20003f1d000 */
[----:B------:R-:W-:Y:S01]  /*8d60*/  FMUL.FTZ R75, R52, R20 ;  /* 0x00000014344b7220 */ /* 0x000fe20000410000 */
[----:B------:R-:W-:-:S04]  /*8d70*/  IMAD R71, R71, 0x2, R210 ;  /* 0x0000000247477824 */ /* 0x000fc800078e02d2 */
[----:B------:R-:W-:Y:S01]  /*8d80*/  FSEL R75, R75, RZ, P0 ;  /* 0x000000ff4b4b7208 */ /* 0x000fe20000000000 */
[----:B------:R-:W1:Y:S01]  /*8d90*/  LDSM.16.MT88.4 R24, [R71+0x5000] ;  /* 0x005000004718783b */ /* 0x000e620000004200 */
[----:B------:R-:W-:Y:S01]  /*8da0*/  LOP3.LUT P0, R123, R151, 0x4, RZ, 0xc0, !PT ;  /* 0x00000004977b7812 */ /* 0x000fe2000780c0ff */
[-CC-:B------:R-:W-:Y:S01]  /*8db0*/  FFMA.FTZ R129, R205, R52.reuse, -R73.reuse ;  /* 0x00000034cd817223 */ /* 0x180fe20000010849 */
[-CC-:B------:R-:W-:Y:S01]  /*8dc0*/  FFMA.FTZ R128, R206, R52.reuse, -R73.reuse ;  /* 0x00000034ce807223 */ /* 0x180fe20000010849 */
[-C--:B------:R-:W-:Y:S01]  /*8dd0*/  FFMA.FTZ R127, R207, R52.reuse, -R73 ;  /* 0x00000034cf7f7223 */ /* 0x080fe20000010849 */
[----:B------:R-:W-:Y:S01]  /*8de0*/  SEL R45, R195, 0xffffffe0, !P0 ;  /* 0xffffffe0c32d7807 */ /* 0x000fe20004000000 */
[-C--:B------:R-:W-:Y:S01]  /*8df0*/  FFMA.FTZ R131, R4, R52.reuse, -R75 ;  /* 0x0000003404837223 */ /* 0x080fe2000001084b */
[----:B------:R-:W-:Y:S01]  /*8e00*/  FFMA.FTZ R119, R204, R52, -R73 ;  /* 0x00000034cc777223 */ /* 0x000fe20000010849 */
[----:B------:R-:W-:Y:S02]  /*8e10*/  LDSM.16.MT88.4 R8, [R71+0x5400] ;  /* 0x005400004708783b */ /* 0x000fe40000004200 */
[----:B------:R-:W-:-:S02]  /*8e20*/  IMAD.IADD R82, R71, 0x1, R45 ;  /* 0x0000000147527824 */ /* 0x000fc400078e022d */
        /* <DEDUP_REMOVED lines=10> */
[-CC-:B------:R-:W-:Y:S01]  /*8ed0*/  FFMA.FTZ R115, R28, R52.reuse, -R75.reuse ;  /* 0x000000341c737223 */ /* 0x180fe2000001084b */
[-CC-:B------:R-:W-:Y:S01]  /*8ee0*/  FFMA.FTZ R112, R199, R52.reuse, -R75.reuse ;  /* 0x00000034c7707223 */ /* 0x180fe2000001084b */
[-CC-:B------:R-:W-:Y:S01]  /*8ef0*/  FFMA.FTZ R101, R200, R52.reuse, -R75.reuse ;  /* 0x00000034c8657223 */ /* 0x180fe2000001084b */
[----:B------:R-:W-:Y:S01]  /*8f00*/  MUFU.EX2 R127, R127 ;  /* 0x0000007f007f7308 */ /* 0x000fe20000000800 */
[----:B------:R-:W-:Y:S01]  /*8f10*/  FFMA.FTZ R88, R201, R52, -R75 ;  /* 0x00000034c9587223 */ /* 0x000fe2000001084b */
[----:B------:R-:W4:Y:S02]  /*8f20*/  LDSM.16.MT88.4 R40, [R82+0x5400] ;  /* 0x005400005228783b */ /* 0x000f240000004200 */
[----:B------:R-:W5:Y:S02]  /*8f30*/  MUFU.EX2 R119, R119 ;  /* 0x0000007700777308 */ /* 0x000f640000000800 */
[----:B------:R-:W4:Y:S02]  /*8f40*/  LDSM.16.MT88.4 R36, [R71+0x5800] ;  /* 0x005800004724783b */ /* 0x000f240000004200 */
[----:B------:R-:W-:Y:S04]  /*8f50*/  MUFU.EX2 R131, R131 ;  /* 0x0000008300837308 */ /* 0x000fe80000000800 */
[----:B------:R-:W1:Y:S04]  /*8f60*/  MUFU.EX2 R130, R130 ;  /* 0x0000008200827308 */ /* 0x000e680000000800 */
[----:B------:R-:W-:Y:S04]  /*8f70*/  MUFU.EX2 R120, R120 ;  /* 0x0000007800787308 */ /* 0x000fe80000000800 */
[----:B------:R-:W2:Y:S01]  /*8f80*/  MUFU.EX2 R114, R114 ;  /* 0x0000007200727308 */ /* 0x000ea20000000800 */
[----:B---3--:R-:W-:-:S02]  /*8f90*/  F2FP.F16.F32.PACK_AB R13, R128, R129 ;  /* 0x00000081800d723e */ /* 0x008fc400000000ff */
[----:B-----5:R-:W-:Y:S02]  /*8fa0*/  F2FP.F16.F32.PACK_AB R15, R119, R127 ;  /* 0x0000007f770f723e */ /* 0x020fe400000000ff */
[----:B-1----:R-:W-:Y:S01]  /*8fb0*/  F2FP.F16.F32.PACK_AB R12, R130, R131 ;  /* 0x00000083820c723e */ /* 0x002fe200000000ff */
[----:B------:R-:W-:Y:S01]  /*8fc0*/  MUFU.EX2 R113, R113 ;  /* 0x0000007100717308 */ /* 0x000fe20000000800 */
[----:B--2---:R-:W-:-:S03]  /*8fd0*/  F2FP.F16.F32.PACK_AB R14, R114, R120 ;  /* 0x00000078720e723e */ /* 0x004fc600000000ff */
[----:B------:R-:W1:Y:S04]  /*8fe0*/  MUFU.EX2 R107, R107 ;  /* 0x0000006b006b7308 */ /* 0x000e680000000800 */
[----:B------:R-:W-:Y:S01]  /*8ff0*/  MUFU.EX2 R106, R106 ;  /* 0x0000006a006a7308 */ /* 0x000fe20000000800 */
[C---:B------:R-:W-:Y:S03]  /*9000*/  HMMA.16816.F32 R28, R12.reuse, R24, RZ ;  /* 0x000000180c1c723c */ /* 0x040fe600000018ff */
[----:B------:R-:W-:Y:S04]  /*9010*/  MUFU.EX2 R98, R98 ;  /* 0x0000006200627308 */ /* 0x000fe80000000800 */
[----:B------:R-:W-:Y:S01]  /*9020*/  MUFU.EX2 R115, R115 ;  /* 0x0000007300737308 */ /* 0x000fe20000000800 */
[C---:B------:R-:W-:Y:S03]  /*9030*/  HMMA.16816.F32 R24, R12.reuse, R26, RZ ;  /* 0x0000001a0c18723c */ /* 0x040fe600000018ff */
[----:B------:R-:W2:Y:S04]  /*9040*/  MUFU.EX2 R112, R112 ;  /* 0x0000007000707308 */ /* 0x000ea80000000800 */
[----:B------:R-:W-:Y:S04]  /*9050*/  MUFU.EX2 R101, R101 ;  /* 0x0000006500657308 */ /* 0x000fe80000000800 */
[----:B------:R-:W3:Y:S01]  /*9060*/  MUFU.EX2 R88, R88 ;  /* 0x0000005800587308 */ /* 0x000ee20000000800 */
[----:B------:R-:W-:Y:S01]  /*9070*/  HMMA.16816.F32 R16, R12, R4, RZ ;  /* 0x000000040c10723c */ /* 0x000fe200000018ff */
[----:B-1----:R-:W-:Y:S01]  /*9080*/  F2FP.F16.F32.PACK_AB R5, R107, R113 ;  /* 0x000000716b05723e */ /* 0x002fe200000000ff */
[-CC-:B------:R-:W-:Y:S01]  /*9090*/  FFMA.FTZ R97, R198, R52.reuse, -R73.reuse ;  /* 0x00000034c6617223 */ /* 0x180fe20000010849 */
[-CC-:B------:R-:W-:Y:S01]  /*90a0*/  FFMA.FTZ R93, R197, R52.reuse, -R73.reuse ;  /* 0x00000034c55d7223 */ /* 0x180fe20000010849 */
[-CC-:B------:R-:W-:Y:S01]  /*90b0*/  FFMA.FTZ R92, R191, R52.reuse, -R73.reuse ;  /* 0x00000034bf5c7223 */ /* 0x180fe20000010849 */
[----:B--2---:R-:W-:Y:S01]  /*90c0*/  F2FP.F16.F32.PACK_AB R4, R112, R115 ;  /* 0x000000737004723e */ /* 0x004fe200000000ff */
[----:B------:R-:W-:-:S02]  /*90d0*/  FFMA.FTZ R95, R196, R52, -R73 ;  /* 0x00000034c45f7223 */ /* 0x000fc40000010849 */
[----:B------:R-:W-:Y:S01]  /*90e0*/  HMMA.16816.F32 R12, R12, R6, RZ ;  /* 0x000000060c0c723c */ /* 0x000fe200000018ff */
[----:B------:R-:W-:Y:S01]  /*90f0*/  F2FP.F16.F32.PACK_AB R7, R98, R106 ;  /* 0x0000006a6207723e */ /* 0x000fe200000000ff */
[-CC-:B------:R-:W-:Y:S01]  /*9100*/  FFMA.FTZ R100, R33, R52.reuse, -R75.reuse ;  /* 0x0000003421647223 */ /* 0x180fe2000001084b */
[-CC-:B------:R-:W-:Y:S01]  /*9110*/  FFMA.FTZ R108, R34, R52.reuse, -R75.reuse ;  /* 0x00000034226c7223 */ /* 0x180fe2000001084b */
[-CC-:B------:R-:W-:Y:S01]  /*9120*/  FFMA.FTZ R104, R187, R52.reuse, -R75.reuse ;  /* 0x00000034bb687223 */ /* 0x180fe2000001084b */
[----:B---3--:R-:W-:Y:S01]  /*9130*/  F2FP.F16.F32.PACK_AB R6, R88, R101 ;  /* 0x000000655806723e */ /* 0x008fe200000000ff */
[-C--:B------:R-:W-:Y:S01]  /*9140*/  FFMA.FTZ R103, R188, R52.reuse, -R75 ;  /* 0x00000034bc677223 */ /* 0x080fe2000001084b */
[-CC-:B------:R-:W-:Y:S02]  /*9150*/  FFMA.FTZ R94, R35, R52.reuse, -R73.reuse ;  /* 0x00000034235e7223 */ /* 0x180fe40000010849 */
[----:B------:R-:W1:Y:S01]  /*9160*/  LDSM.16.MT88.4 R32, [R82+0x5800] ;  /* 0x005800005220783b */ /* 0x000e620000004200 */
[----:B------:R-:W-:Y:S02]  /*9170*/  MUFU.EX2 R97, R97 ;  /* 0x0000006100617308 */ /* 0x000fe40000000800 */
[C---:B------:R-:W-:Y:S02]  /*9180*/  HMMA.16816.F32 R28, R4.reuse, R8, R28 ;  /* 0x00000008041c723c */ /* 0x040fe4000000181c */
[----:B------:R-:W2:Y:S04]  /*9190*/  MUFU.EX2 R93, R93 ;  /* 0x0000005d005d7308 */ /* 0x000ea80000000800 */
[----:B------:R-:W-:Y:S02]  /*91a0*/  MUFU.EX2 R92, R92 ;  /* 0x0000005c005c7308 */ /* 0x000fe40000000800 */
[C---:B------:R-:W-:Y:S01]  /*91b0*/  HMMA.16816.F32 R24, R4.reuse, R10, R24 ;  /* 0x0000000a0418723c */ /* 0x040fe20000001818 */
[----:B------:R-:W3:Y:S01]  /*91c0*/  LDSM.16.MT88.4 R8, [R71+0x5c00] ;  /* 0x005c00004708783b */ /* 0x000ee20000004200 */
[----:B------:R-:W5:Y:S04]  /*91d0*/  MUFU.EX2 R95, R95 ;  /* 0x0000005f005f7308 */ /* 0x000f680000000800 */
[----:B------:R-:W-:Y:S04]  /*91e0*/  MUFU.EX2 R100, R100 ;  /* 0x0000006400647308 */ /* 0x000fe80000000800 */
[----:B------:R-:W5:Y:S04]  /*91f0*/  MUFU.EX2 R108, R108 ;  /* 0x0000006c006c7308 */ /* 0x000f680000000800 */
[----:B------:R-:W-:Y:S04]  /*9200*/  MUFU.EX2 R104, R104 ;  /* 0x0000006800687308 */ /* 0x000fe80000000800 */
[----:B------:R-:W1:Y:S01]  /*9210*/  MUFU.EX2 R103, R103 ;  /* 0x0000006700677308 */ /* 0x000e620000000800 */
[C---:B----4-:R-:W-:Y:S01]  /*9220*/  HMMA.16816.F32 R16, R4.reuse, R40, R16 ;  /* 0x000000280410723c */ /* 0x050fe20000001810 */
[-CC-:B------:R-:W-:Y:S01]  /*9230*/  FFMA.FTZ R111, R190, R52.reuse, -R73.reuse ;  /* 0x00000034be6f7223 */ /* 0x180fe20000010849 */
[-CC-:B------:R-:W-:Y:S01]  /*9240*/  FFMA.FTZ R110, R189, R52.reuse, -R73.reuse ;  /* 0x00000034bd6e7223 */ /* 0x180fe20000010849 */
[-C--:B------:R-:W-:Y:S01]  /*9250*/  FFMA.FTZ R109, R186, R52.reuse, -R73 ;  /* 0x00000034ba6d7223 */ /* 0x080fe20000010849 */
[-CC-:B------:R-:W-:Y:S01]  /*9260*/  FFMA.FTZ R118, R185, R52.reuse, -R75.reuse ;  /* 0x00000034b9767223 */ /* 0x180fe2000001084b */
[-CC-:B------:R-:W-:Y:S01]  /*9270*/  FFMA.FTZ R117, R184, R52.reuse, -R75.reuse ;  /* 0x00000034b8757223 */ /* 0x180fe2000001084b */
[----:B--2---:R-:W-:Y:S01]  /*9280*/  F2FP.F16.F32.PACK_AB R41, R93, R97 ;  /* 0x000000615d29723e */ /* 0x004fe200000000ff */
[--C-:B------:R-:W-:Y:S01]  /*9290*/  FFMA.FTZ R116, R182, R52, -R75.reuse ;  /* 0x00000034b6747223 */ /* 0x100fe2000001084b */
[----:B------:R-:W-:Y:S01]  /*92a0*/  HMMA.16816.F32 R12, R4, R42, R12 ;  /* 0x0000002a040c723c */ /* 0x000fe2000000180c */
[----:B-----5:R-:W-:Y:S01]  /*92b0*/  F2FP.F16.F32.PACK_AB R43, R95, R92 ;  /* 0x0000005c5f2b723e */ /* 0x020fe200000000ff */
[----:B------:R-:W-:Y:S01]  /*92c0*/  FFMA.FTZ R122, R183, R52, -R75 ;  /* 0x00000034b77a7223 */ /* 0x000fe2000001084b */
[----:B------:R-:W-:Y:S01]  /*92d0*/  F2FP.F16.F32.PACK_AB R40, R108, R100 ;  /* 0x000000646c28723e */ /* 0x000fe200000000ff */
[----:B------:R-:W-:Y:S01]  /*92e0*/  MUFU.EX2 R94, R94 ;  /* 0x0000005e005e7308 */ /* 0x000fe20000000800 */
[----:B-1----:R-:W-:Y:S01]  /*92f0*/  F2FP.F16.F32.PACK_AB R42, R103, R104 ;  /* 0x00000068672a723e */ /* 0x002fe200000000ff */
[----:B------:R-:W1:Y:S02]  /*9300*/  LDSM.16.MT88.4 R4, [R82+0x5c00] ;  /* 0x005c00005204783b */ /* 0x000e640000004200 */
[----:B------:R-:W2:Y:S04]  /*9310*/  MUFU.EX2 R111, R111 ;  /* 0x0000006f006f7308 */ /* 0x000ea80000000800 */
[----:B------:R-:W-:Y:S01]  /*9320*/  MUFU.EX2 R110, R110 ;  /* 0x0000006e006e7308 */ /* 0x000fe20000000800 */
[C---:B------:R-:W-:Y:S03]  /*9330*/  HMMA.16816.F32 R28, R40.reuse, R36, R28 ;  /* 0x00000024281c723c */ /* 0x040fe6000000181c */
[----:B------:R-:W4:Y:S04]  /*9340*/  MUFU.EX2 R109, R109 ;  /* 0x0000006d006d7308 */ /* 0x000f280000000800 */
        /* <DEDUP_REMOVED lines=9> */
[----:B---3--:R-:W-:-:S07]  /*93e0*/  F2FP.F16.F32.PACK_AB R38, R122, R116 ;  /* 0x000000747a26723e */ /* 0x008fce00000000ff */
[----:B------:R-:W-:Y:S01]  /*93f0*/  HMMA.16816.F32 R32, R40, R34, R12 ;  /* 0x000000222820723c */ /* 0x000fe2000000180c */
[----:B------:R-:W2:Y:S07]  /*9400*/  LDSM.16.MT88.4 R12, [R71+0x6000] ;  /* 0x00600000470c783b */ /* 0x000eae0000004200 */
[----:B------:R-:W-:Y:S01]  /*9410*/  HMMA.16816.F32 R28, R36, R8, R28 ;  /* 0x00000008241c723c */ /* 0x000fe2000000181c */
[-C--:B------:R-:W-:Y:S01]  /*9420*/  FFMA.FTZ R8, R145, R52.reuse, -R73 ;  /* 0x0000003491087223 */ /* 0x080fe20000010849 */
[----:B------:R-:W-:-:S03]  /*9430*/  FFMA.FTZ R145, R140, R52, -R75 ;  /* 0x000000348c917223 */ /* 0x000fc6000001084b */
[----:B------:R3:W-:Y:S01]  /*9440*/  MUFU.EX2 R140, R8 ;  /* 0x00000008008c7308 */ /* 0x0007e20000000800 */
[-CC-:B------:R-:W-:Y:S01]  /*9450*/  FFMA.FTZ R139, R139, R52.reuse, -R73.reuse ;  /* 0x000000348b8b7223 */ /* 0x180fe20000010849 */
[-CC-:B------:R-:W-:Y:S01]  /*9460*/  FFMA.FTZ R142, R142, R52.reuse, -R73.reuse ;  /* 0x000000348e8e7223 */ /* 0x180fe20000010849 */
[-C--:B------:R-:W-:Y:S01]  /*9470*/  FFMA.FTZ R141, R141, R52.reuse, -R73 ;  /* 0x000000348d8d7223 */ /* 0x080fe20000010849 */
[----:B------:R-:W-:Y:S01]  /*9480*/  HMMA.16816.F32 R24, R36, R10, R24 ;  /* 0x0000000a2418723c */ /* 0x000fe20000001818 */
[-CC-:B------:R-:W-:Y:S01]  /*9490*/  FFMA.FTZ R147, R147, R52.reuse, -R75.reuse ;  /* 0x0000003493937223 */ /* 0x180fe2000001084b */
[-CC-:B---3--:R-:W-:Y:S01]  /*94a0*/  FFMA.FTZ R8, R143, R52.reuse, -R75.reuse ;  /* 0x000000348f087223 */ /* 0x188fe2000001084b */
[----:B------:R-:W-:-:S03]  /*94b0*/  FFMA.FTZ R143, R144, R52, -R75 ;  /* 0x00000034908f7223 */ /* 0x000fc6000001084b */
[----:B------:R3:W-:Y:S04]  /*94c0*/  MUFU.EX2 R144, R8 ;  /* 0x0000000800907308 */ /* 0x0007e80000000800 */
[----:B------:R-:W-:Y:S04]  /*94d0*/  MUFU.EX2 R139, R139 ;  /* 0x0000008b008b7308 */ /* 0x000fe80000000800 */
[----:B------:R-:W4:Y:S01]  /*94e0*/  MUFU.EX2 R142, R142 ;  /* 0x0000008e008e7308 */ /* 0x000f220000000800 */
[----:B---3--:R-:W3:Y:S03]  /*94f0*/  LDSM.16.MT88.4 R8, [R82+0x6000] ;  /* 0x006000005208783b */ /* 0x008ee60000004200 */
[----:B------:R-:W5:Y:S04]  /*9500*/  MUFU.EX2 R141, R141 ;  /* 0x0000008d008d7308 */ /* 0x000f680000000800 */
[----:B------:R-:W2:Y:S04]  /*9510*/  MUFU.EX2 R145, R145 ;  /* 0x0000009100917308 */ /* 0x000ea80000000800 */
[----:B------:R-:W-:Y:S04]  /*9520*/  MUFU.EX2 R143, R143 ;  /* 0x0000008f008f7308 */ /* 0x000fe80000000800 */
[----:B------:R-:W2:Y:S01]  /*9530*/  MUFU.EX2 R147, R147 ;  /* 0x0000009300937308 */ /* 0x000ea20000000800 */
[C---:B-1----:R-:W-:Y:S08]  /*9540*/  HMMA.16816.F32 R16, R36.reuse, R4, R16 ;  /* 0x000000042410723c */ /* 0x042ff00000001810 */
[----:B------:R-:W-:Y:S01]  /*9550*/  HMMA.16816.F32 R32, R36, R6, R32 ;  /* 0x000000062420723c */ /* 0x000fe20000001820 */
[----:B----4-:R-:W-:Y:S01]  /*9560*/  F2FP.F16.F32.PACK_AB R37, R142, R139 ;  /* 0x0000008b8e25723e */ /* 0x010fe200000000ff */
[----:B------:R-:W1:Y:S01]  /*9570*/  LDSM.16.MT88.4 R4, [R71+0x6400] ;  /* 0x006400004704783b */ /* 0x000e620000004200 */
[----:B-----5:R-:W-:-:S02]  /*9580*/  F2FP.F16.F32.PACK_AB R39, R140, R141 ;  /* 0x0000008d8c27723e */ /* 0x020fc400000000ff */
[----:B--2---:R-:W-:Y:S02]  /*9590*/  F2FP.F16.F32.PACK_AB R36, R144, R145 ;  /* 0x000000919024723e */ /* 0x004fe400000000ff */
[----:B------:R-:W-:Y:S01]  /*95a0*/  F2FP.F16.F32.PACK_AB R38, R147, R143 ;  /* 0x0000008f9326723e */ /* 0x000fe200000000ff */
[----:B------:R-:W-:-:S06]  /*95b0*/  FFMA.FTZ R173, R173, R52, -R73 ;  /* 0x00000034adad7223 */ /* 0x000fcc0000010849 */
[C---:B------:R-:W-:Y:S01]  /*95c0*/  HMMA.16816.F32 R28, R36.reuse, R12, R28 ;  /* 0x0000000c241c723c */ /* 0x040fe2000000181c */
[-C--:B------:R-:W-:Y:S01]  /*95d0*/  FFMA.FTZ R12, R166, R52.reuse, -R73 ;  /* 0x00000034a60c7223 */ /* 0x080fe20000010849 */
[-CC-:B------:R-:W-:Y:S01]  /*95e0*/  FFMA.FTZ R13, R165, R52.reuse, -R75.reuse ;  /* 0x00000034a50d7223 */ /* 0x180fe2000001084b */
[----:B------:R2:W-:Y:S01]  /*95f0*/  MUFU.EX2 R166, R173 ;  /* 0x000000ad00a67308 */ /* 0x0005e20000000800 */
[-C--:B------:R-:W-:Y:S01]  /*9600*/  FFMA.FTZ R40, R171, R52.reuse, -R75 ;  /* 0x00000034ab287223 */ /* 0x080fe2000001084b */
        /* <DEDUP_REMOVED lines=11> */
[C---:B---3--:R-:W-:Y:S03]  /*96c0*/  HMMA.16816.F32 R40, R36.reuse, R8, R16 ;  /* 0x000000082428723c */ /* 0x048fe60000001810 */
[----:B------:R-:W3:Y:S01]  /*96d0*/  MUFU.EX2 R163, R163 ;  /* 0x000000a300a37308 */ /* 0x000ee20000000800 */
[----:B------:R-:W4:Y:S03]  /*96e0*/  LDSM.16.MT88.4 R16, [R71+0x6800] ;  /* 0x006800004710783b */ /* 0x000f260000004200 */
[----:B------:R-:W5:Y:S04]  /*96f0*/  MUFU.EX2 R162, R162 ;  /* 0x000000a200a27308 */ /* 0x000f680000000800 */
[----:B------:R-:W1:Y:S04]  /*9700*/  MUFU.EX2 R173, R173 ;  /* 0x000000ad00ad7308 */ /* 0x000e680000000800 */
[----:B------:R-:W1:Y:S01]  /*9710*/  MUFU.EX2 R171, R171 ;  /* 0x000000ab00ab7308 */ /* 0x000e620000000800 */
[-CC-:B------:R-:W-:Y:S01]  /*9720*/  FFMA.FTZ R180, R180, R52.reuse, -R73.reuse ;  /* 0x00000034b4b47223 */ /* 0x180fe20000010849 */
[-C--:B------:R-:W-:Y:S01]  /*9730*/  FFMA.FTZ R9, R177, R52.reuse, -R73 ;  /* 0x00000034b1097223 */ /* 0x080fe20000010849 */
[----:B------:R-:W-:Y:S01]  /*9740*/  HMMA.16816.F32 R32, R36, R10, R32 ;  /* 0x0000000a2420723c */ /* 0x000fe20000001820 */
[--C-:B------:R-:W-:Y:S01]  /*9750*/  FFMA.FTZ R179, R179, R52, -R75.reuse ;  /* 0x00000034b3b37223 */ /* 0x100fe2000001084b */
[----:B------:R2:W4:Y:S01]  /*9760*/  MUFU.EX2 R177, R180 ;  /* 0x000000b400b17308 */ /* 0x0005220000000800 */
[----:B---3--:R-:W-:Y:S01]  /*9770*/  F2FP.F16.F32.PACK_AB R37, R163, R164 ;  /* 0x000000a4a325723e */ /* 0x008fe200000000ff */
[--C-:B------:R-:W-:Y:S01]  /*9780*/  FFMA.FTZ R178, R178, R52, -R75.reuse ;  /* 0x00000034b2b27223 */ /* 0x100fe2000001084b */
[----:B-----5:R-:W-:Y:S01]  /*9790*/  F2FP.F16.F32.PACK_AB R39, R166, R162 ;  /* 0x000000a2a627723e */ /* 0x020fe200000000ff */
[-C--:B------:R-:W-:Y:S01]  /*97a0*/  FFMA.FTZ R181, R181, R52.reuse, -R75 ;  /* 0x00000034b5b57223 */ /* 0x080fe2000001084b */
[----:B-1----:R-:W-:Y:S01]  /*97b0*/  F2FP.F16.F32.PACK_AB R36, R173, R167 ;  /* 0x000000a7ad24723e */ /* 0x002fe200000000ff */
[----:B------:R-:W-:Y:S01]  /*97c0*/  FFMA.FTZ R8, R176, R52, -R73 ;  /* 0x00000034b0087223 */ /* 0x000fe20000010849 */
[----:B------:R-:W-:Y:S01]  /*97d0*/  F2FP.F16.F32.PACK_AB R38, R171, R172 ;  /* 0x000000acab26723e */ /* 0x000fe200000000ff */
[-C--:B--2---:R-:W-:Y:S01]  /*97e0*/  FFMA.FTZ R180, R175, R52.reuse, -R75 ;  /* 0x00000034afb47223 */ /* 0x084fe2000001084b */
[----:B------:R-:W-:Y:S05]  /*97f0*/  MUFU.EX2 R176, R9 ;  /* 0x0000000900b07308 */ /* 0x000fea0000000800 */
[C---:B------:R-:W-:Y:S01]  /*9800*/  HMMA.16816.F32 R28, R36.reuse, R4, R28 ;  /* 0x00000004241c723c */ /* 0x040fe2000000181c */
[----:B------:R1:W-:Y:S04]  /*9810*/  MUFU.EX2 R175, R8 ;  /* 0x0000000800af7308 */ /* 0x0003e80000000800 */
[----:B------:R-:W-:Y:S04]  /*9820*/  MUFU.EX2 R180, R180 ;  /* 0x000000b400b47308 */ /* 0x000fe80000000800 */
[----:B------:R-:W2:Y:S04]  /*9830*/  MUFU.EX2 R179, R179 ;  /* 0x000000b300b37308 */ /* 0x000ea80000000800 */
[----:B------:R-:W-:Y:S01]  /*9840*/  MUFU.EX2 R178, R178 ;  /* 0x000000b200b27308 */ /* 0x000fe20000000800 */
[----:B-1----:R-:W1:Y:S03]  /*9850*/  LDSM.16.MT88.4 R8, [R82+0x6800] ;  /* 0x006800005208783b */ /* 0x002e660000004200 */
[----:B------:R-:W3:Y:S01]  /*9860*/  MUFU.EX2 R181, R181 ;  /* 0x000000b500b57308 */ /* 0x000ee20000000800 */
[----:B------:R-:W-:Y:S01]  /*9870*/  HMMA.16816.F32 R24, R36, R6, R24 ;  /* 0x000000062418723c */ /* 0x000fe20000001818 */
[----:B------:R-:W5:Y:S01]  /*9880*/  LDSM.16.MT88.4 R4, [R71+0x6c00] ;  /* 0x006c00004704783b */ /* 0x000f620000004200 */
[----:B------:R-:W-:-:S06]  /*9890*/  FFMA.FTZ R174, R174, R52, -R73 ;  /* 0x00000034aeae7223 */ /* 0x000fcc0000010849 */
[----:B------:R-:W-:Y:S01]  /*98a0*/  HMMA.16816.F32 R40, R36, R12, R40 ;  /* 0x0000000c2428723c */ /* 0x000fe20000001828 */
[----:B----4-:R-:W-:Y:S02]  /*98b0*/  F2FP.F16.F32.PACK_AB R13, R177, R165 ;  /* 0x000000a5b10d723e */ /* 0x010fe400000000ff */
[----:B--2---:R-:W-:-:S05]  /*98c0*/  F2FP.F16.F32.PACK_AB R12, R179, R180 ;  /* 0x000000b4b30c723e */ /* 0x004fca00000000ff */
[----:B------:R-:W-:Y:S01]  /*98d0*/  HMMA.16816.F32 R32, R36, R14, R32 ;  /* 0x0000000e2420723c */ /* 0x000fe20000001820 */
[----:B------:R-:W-:Y:S02]  /*98e0*/  F2FP.F16.F32.PACK_AB R15, R175, R176 ;  /* 0x000000b0af0f723e */ /* 0x000fe400000000ff */
[----:B---3--:R-:W-:Y:S01]  /*98f0*/  F2FP.F16.F32.PACK_AB R14, R181, R178 ;  /* 0x000000b2b50e723e */ /* 0x008fe200000000ff */
[-C--:B------:R-:W-:Y:S01]  /*9900*/  FFMA.FTZ R170, R170, R52.reuse, -R73 ;  /* 0x00000034aaaa7223 */ /* 0x080fe20000010849 */
[-CC-:B------:R-:W-:Y:S01]  /*9910*/  FFMA.FTZ R158, R158, R52.reuse, -R75.reuse ;  /* 0x000000349e9e7223 */ /* 0x180fe2000001084b */
[-CC-:B------:R-:W-:Y:S01]  /*9920*/  FFMA.FTZ R159, R159, R52.reuse, -R75.reuse ;  /* 0x000000349f9f7223 */ /* 0x180fe2000001084b */
[----:B------:R-:W-:-:S03]  /*9930*/  FFMA.FTZ R161, R161, R52, -R75 ;  /* 0x00000034a1a17223 */ /* 0x000fc6000001084b */
[----:B------:R-:W-:Y:S01]  /*9940*/  HMMA.16816.F32 R28, R12, R16, R28 ;  /* 0x000000100c1c723c */ /* 0x000fe2000000181c */
[-CC-:B------:R-:W-:Y:S02]  /*9950*/  FFMA.FTZ R17, R168, R52.reuse, -R73.reuse ;  /* 0x00000034a8117223 */ /* 0x180fe40000010849 */
[----:B------:R2:W-:Y:S01]  /*9960*/  MUFU.EX2 R168, R174 ;  /* 0x000000ae00a87308 */ /* 0x0005e20000000800 */
[----:B------:R-:W-:-:S03]  /*9970*/  FFMA.FTZ R16, R169, R52, -R73 ;  /* 0x00000034a9107223 */ /* 0x000fc60000010849 */
[----:B------:R-:W3:Y:S01]  /*9980*/  MUFU.EX2 R170, R170 ;  /* 0x000000aa00aa7308 */ /* 0x000ee20000000800 */
[----:B------:R-:W-:Y:S03]  /*9990*/  HMMA.16816.F32 R24, R12, R18, R24 ;  /* 0x000000120c18723c */ /* 0x000fe60000001818 */
[----:B------:R-:W-:Y:S01]  /*99a0*/  MUFU.EX2 R169, R17 ;  /* 0x0000001100a97308 */ /* 0x000fe20000000800 */
[----:B--2---:R-:W-:-:S03]  /*99b0*/  FFMA.FTZ R174, R160, R52, -R75 ;  /* 0x00000034a0ae7223 */ /* 0x004fc6000001084b */
[----:B------:R-:W-:Y:S04]  /*99c0*/  MUFU.EX2 R158, R158 ;  /* 0x0000009e009e7308 */ /* 0x000fe80000000800 */
[----:B------:R2:W4:Y:S04]  /*99d0*/  MUFU.EX2 R160, R16 ;  /* 0x0000001000a07308 */ /* 0x0005280000000800 */
[----:B------:R-:W5:Y:S04]  /*99e0*/  MUFU.EX2 R174, R174 ;  /* 0x000000ae00ae7308 */ /* 0x000f680000000800 */
[----:B------:R-:W-:Y:S04]  /*99f0*/  MUFU.EX2 R159, R159 ;  /* 0x0000009f009f7308 */ /* 0x000fe80000000800 */
[----:B------:R-:W5:Y:S01]  /*9a00*/  MUFU.EX2 R161, R161 ;  /* 0x000000a100a17308 */ /* 0x000f620000000800 */
[----:B--2---:R-:W2:Y:S01]  /*9a10*/  LDSM.16.MT88.4 R16, [R82+0x6c00] ;  /* 0x006c00005210783b */ /* 0x004ea20000004200 */
[----:B-1----:R-:W-:Y:S01]  /*9a20*/  HMMA.16816.F32 R40, R12, R8, R40 ;  /* 0x000000080c28723c */ /* 0x002fe20000001828 */
[-CC-:B------:R-:W-:Y:S01]  /*9a30*/  FFMA.FTZ R9, R156, R52.reuse, -R73.reuse ;  /* 0x000000349c097223 */ /* 0x180fe20000010849 */
[-CC-:B------:R-:W-:Y:S01]  /*9a40*/  FFMA.FTZ R8, R154, R52.reuse, -R73.reuse ;  /* 0x000000349a087223 */ /* 0x180fe20000010849 */
[----:B------:R-:W-:-:S05]  /*9a50*/  FFMA.FTZ R36, R155, R52, -R73 ;  /* 0x000000349b247223 */ /* 0x000fca0000010849 */
[----:B------:R-:W-:Y:S01]  /*9a60*/  HMMA.16816.F32 R32, R12, R10, R32 ;  /* 0x0000000a0c20723c */ /* 0x000fe20000001820 */
[----:B---3--:R-:W-:Y:S02]  /*9a70*/  F2FP.F16.F32.PACK_AB R13, R168, R170 ;  /* 0x000000aaa80d723e */ /* 0x008fe400000000ff */
[----:B----4-:R-:W-:Y:S02]  /*9a80*/  F2FP.F16.F32.PACK_AB R15, R160, R169 ;  /* 0x000000a9a00f723e */ /* 0x010fe400000000ff */
[----:B-----5:R-:W-:Y:S02]  /*9a90*/  F2FP.F16.F32.PACK_AB R12, R158, R174 ;  /* 0x000000ae9e0c723e */ /* 0x020fe400000000ff */
[----:B------:R-:W-:Y:S01]  /*9aa0*/  F2FP.F16.F32.PACK_AB R14, R161, R159 ;  /* 0x0000009fa10e723e */ /* 0x000fe200000000ff */
[----:B------:R-:W-:Y:S01]  /*9ab0*/  MUFU.EX2 R154, R9 ;  /* 0x00000009009a7308 */ /* 0x000fe20000000800 */
[----:B------:R-:W-:-:S03]  /*9ac0*/  FFMA.FTZ R157, R157, R52, -R73 ;  /* 0x000000349d9d7223 */ /* 0x000fc60000010849 */
[----:B------:R1:W-:Y:S02]  /*9ad0*/  MUFU.EX2 R155, R8 ;  /* 0x00000008009b7308 */ /* 0x0003e40000000800 */
[C---:B------:R-:W-:Y:S01]  /*9ae0*/  HMMA.16816.F32 R28, R12.reuse, R4, R28 ;  /* 0x000000040c1c723c */ /* 0x040fe2000000181c */
[-C--:B------:R-:W-:Y:S01]  /*9af0*/  FFMA.FTZ R4, R146, R52.reuse, -R73 ;  /* 0x0000003492047223 */ /* 0x080fe20000010849 */
[-CC-:B------:R-:W-:Y:S01]  /*9b00*/  FFMA.FTZ R5, R135, R52.reuse, -R75.reuse ;  /* 0x0000003487057223 */ /* 0x180fe2000001084b */
[----:B------:R3:W-:Y:S01]  /*9b10*/  MUFU.EX2 R156, R157 ;  /* 0x0000009d009c7308 */ /* 0x0007e20000000800 */
[----:B-1----:R-:W1:Y:S03]  /*9b20*/  LDSM.16.MT88.4 R8, [R71+0x7000] ;  /* 0x007000004708783b */ /* 0x002e660000004200 */
[----:B------:R-:W-:Y:S01]  /*9b30*/  MUFU.EX2 R135, R4 ;  /* 0x0000000400877308 */ /* 0x000fe20000000800 */
[----:B------:R-:W-:Y:S01]  /*9b40*/  HMMA.16816.F32 R24, R12, R6, R24 ;  /* 0x000000060c18723c */ /* 0x000fe20000001818 */
[----:B---3--:R-:W-:-:S02]  /*9b50*/  FFMA.FTZ R157, R137, R52, -R75 ;  /* 0x00000034899d7223 */ /* 0x008fc4000001084b */
[----:B------:R3:W-:Y:S01]  /*9b60*/  MUFU.EX2 R137, R5 ;  /* 0x0000000500897308 */ /* 0x0007e20000000800 */
[-CC-:B------:R-:W-:Y:S01]  /*9b70*/  FFMA.FTZ R132, R132, R52.reuse, -R75.reuse ;  /* 0x0000003484847223 */ /* 0x180fe2000001084b */
[-C--:B------:R-:W-:Y:S01]  /*9b80*/  FFMA.FTZ R133, R133, R52.reuse, -R75 ;  /* 0x0000003485857223 */ /* 0x080fe2000001084b */
[----:B---3--:R-:W3:Y:S01]  /*9b90*/  LDSM.16.MT88.4 R4, [R82+0x7000] ;  /* 0x007000005204783b */ /* 0x008ee20000004200 */
[----:B------:R4:W5:Y:S01]  /*9ba0*/  MUFU.EX2 R146, R36 ;  /* 0x0000002400927308 */ /* 0x0009620000000800 */
[C---:B--2---:R-:W-:Y:S03]  /*9bb0*/  HMMA.16816.F32 R40, R12.reuse, R16, R40 ;  /* 0x000000100c28723c */ /* 0x044fe60000001828 */
[----:B------:R-:W-:Y:S04]  /*9bc0*/  MUFU.EX2 R157, R157 ;  /* 0x0000009d009d7308 */ /* 0x000fe80000000800 */
[----:B------:R-:W-:Y:S04]  /*9bd0*/  MUFU.EX2 R132, R132 ;  /* 0x0000008400847308 */ /* 0x000fe80000000800 */
[----:B------:R-:W2:Y:S01]  /*9be0*/  MUFU.EX2 R133, R133 ;  /* 0x0000008500857308 */ /* 0x000ea20000000800 */
[----:B----4-:R-:W4:Y:S01]  /*9bf0*/  LDSM.16.MT88.4 R36, [R71+0x7400] ;  /* 0x007400004724783b */ /* 0x010f220000004200 */
[-CC-:B------:R-:W-:Y:S01]  /*9c00*/  FFMA.FTZ R16, R136, R52.reuse, -R73.reuse ;  /* 0x0000003488107223 */ /* 0x180fe20000010849 */
[----:B------:R-:W-:Y:S01]  /*9c10*/  FADD.FTZ R128, R129, R128 ;  /* 0x0000008081807221 */ /* 0x000fe20000010000 */
[----:B------:R-:W-:Y:S01]  /*9c20*/  FADD.FTZ R130, R131, R130 ;  /* 0x0000008283827221 */ /* 0x000fe20000010000 */
[-CC-:B------:R-:W-:Y:S01]  /*9c30*/  FFMA.FTZ R138, R138, R52.reuse, -R73.reuse ;  /* 0x000000348a8a7223 */ /* 0x180fe20000010849 */
[----:B------:R-:W-:Y:S01]  /*9c40*/  HMMA.16816.F32 R32, R12, R18, R32 ;  /* 0x000000120c20723c */ /* 0x000fe20000001820 */
[-C--:B------:R-:W-:Y:S01]  /*9c50*/  FFMA.FTZ R17, R134, R52.reuse, -R73 ;  /* 0x0000003486117223 */ /* 0x080fe20000010849 */
[-CC-:B------:R-:W-:Y:S01]  /*9c60*/  FFMA.FTZ R13, R125, R52.reuse, -R75.reuse ;  /* 0x000000347d0d7223 */ /* 0x180fe2000001084b */
[----:B------:R-:W-:Y:S01]  /*9c70*/  FFMA.FTZ R12, R121, R52, -R75 ;  /* 0x00000034790c7223 */ /* 0x000fe2000001084b */
[----:B------:R1:W-:Y:S01]  /*9c80*/  MUFU.EX2 R134, R16 ;  /* 0x0000001000867308 */ /* 0x0003e20000000800 */
[----:B------:R-:W-:Y:S01]  /*9c90*/  FADD.FTZ R127, R127, R128 ;  /* 0x000000807f7f7221 */ /* 0x000fe20000010000 */
[----:B------:R-:W-:-:S02]  /*9ca0*/  FADD.FTZ R130, R120, R130 ;  /* 0x0000008278827221 */ /* 0x000fc40000010000 */
[----:B------:R3:W4:Y:S01]  /*9cb0*/  MUFU.EX2 R136, R138 ;  /* 0x0000008a00887308 */ /* 0x0007220000000800 */
[----:B------:R-:W-:Y:S01]  /*9cc0*/  FADD.FTZ R127, R119, R127 ;  /* 0x0000007f777f7221 */ /* 0x000fe20000010000 */
[----:B------:R-:W-:Y:S02]  /*9cd0*/  FADD.FTZ R130, R114, R130 ;  /* 0x0000008272827221 */ /* 0x000fe40000010000 */
[----:B------:R-:W-:Y:S01]  /*9ce0*/  MUFU.EX2 R121, R13 ;  /* 0x0000000d00797308 */ /* 0x000fe20000000800 */
[----:B-----5:R-:W-:Y:S01]  /*9cf0*/  F2FP.F16.F32.PACK_AB R19, R146, R155 ;  /* 0x0000009b9213723e */ /* 0x020fe200000000ff */
[--C-:B-1----:R-:W-:Y:S01]  /*9d00*/  FFMA.FTZ R16, R126, R52, -R75.reuse ;  /* 0x000000347e107223 */ /* 0x102fe2000001084b */
[----:B--2---:R-:W-:Y:S01]  /*9d10*/  F2FP.F16.F32.PACK_AB R18, R133, R132 ;  /* 0x000000848512723e */ /* 0x004fe200000000ff */
[----:B------:R1:W2:Y:S01]  /*9d20*/  MUFU.EX2 R126, R17 ;  /* 0x00000011007e7308 */ /* 0x0002a20000000800 */
[----:B---3--:R-:W-:-:S03]  /*9d30*/  FFMA.FTZ R138, R124, R52, -R75 ;  /* 0x000000347c8a7223 */ /* 0x008fc6000001084b */
[----:B------:R3:W-:Y:S04]  /*9d40*/  MUFU.EX2 R124, R12 ;  /* 0x0000000c007c7308 */ /* 0x0007e80000000800 */
[----:B------:R5:W2:Y:S01]  /*9d50*/  MUFU.EX2 R125, R16 ;  /* 0x00000010007d7308 */ /* 0x000aa20000000800 */
[----:B------:R-:W-:Y:S01]  /*9d60*/  FADD.FTZ R127, R113, R127 ;  /* 0x0000007f717f7221 */ /* 0x000fe20000010000 */
[----:B------:R-:W-:Y:S01]  /*9d70*/  FADD.FTZ R115, R115, R130 ;  /* 0x0000008273737221 */ /* 0x000fe20000010000 */
[----:B-1----:R-:W-:Y:S01]  /*9d80*/  F2FP.F16.F32.PACK_AB R17, R154, R156 ;  /* 0x0000009c9a11723e */ /* 0x002fe200000000ff */
[----:B---3--:R-:W1:Y:S01]  /*9d90*/  LDSM.16.MT88.4 R12, [R82+0x7400] ;  /* 0x00740000520c783b */ /* 0x008e620000004200 */
[----:B-----5:R-:W-:Y:S01]  /*9da0*/  F2FP.F16.F32.PACK_AB R16, R157, R137 ;  /* 0x000000899d10723e */ /* 0x020fe200000000ff */
[----:B------:R-:W3:Y:S01]  /*9db0*/  MUFU.EX2 R138, R138 ;  /* 0x0000008a008a7308 */ /* 0x000ee20000000800 */
[----:B------:R-:W-:Y:S01]  /*9dc0*/  FADD.FTZ R127, R107, R127 ;  /* 0x0000007f6b7f7221 */ /* 0x000fe20000010000 */
[----:B------:R-:W-:-:S04]  /*9dd0*/  FADD.FTZ R115, R112, R115 ;  /* 0x0000007370737221 */ /* 0x000fc80000010000 */
[----:B------:R-:W-:Y:S01]  /*9de0*/  HMMA.16816.F32 R24, R16, R10, R24 ;  /* 0x0000000a1018723c */ /* 0x000fe20000001818 */
[----:B------:R-:W-:Y:S01]  /*9df0*/  FADD.FTZ R106, R106, R127 ;  /* 0x0000007f6a6a7221 */ /* 0x000fe20000010000 */
[----:B------:R-:W-:-:S06]  /*9e00*/  FADD.FTZ R101, R101, R115 ;  /* 0x0000007365657221 */ /* 0x000fcc0000010000 */
[----:B------:R-:W-:Y:S01]  /*9e10*/  HMMA.16816.F32 R28, R16, R8, R28 ;  /* 0x00000008101c723c */ /* 0x000fe2000000181c */
[----:B------:R-:W-:Y:S01]  /*9e20*/  FADD.FTZ R98, R98, R106 ;  /* 0x0000006a62627221 */ /* 0x000fe20000010000 */
[----:B------:R-:W-:Y:S01]  /*9e30*/  FADD.FTZ R101, R88, R101 ;  /* 0x0000006558657221 */ /* 0x000fe20000010000 */
[----:B----4-:R-:W-:-:S05]  /*9e40*/  F2FP.F16.F32.PACK_AB R9, R136, R135 ;  /* 0x000000878809723e */ /* 0x010fca00000000ff */
[----:B------:R-:W-:Y:S01]  /*9e50*/  HMMA.16816.F32 R40, R16, R4, R40 ;  /* 0x000000041028723c */ /* 0x000fe20000001828 */
[----:B------:R-:W-:Y:S01]  /*9e60*/  FADD.FTZ R98, R97, R98 ;  /* 0x0000006261627221 */ /* 0x000fe20000010000 */
[----:B------:R-:W-:Y:S01]  /*9e70*/  FADD.FTZ R101, R100, R101 ;  /* 0x0000006564657221 */ /* 0x000fe20000010000 */
[----:B--2---:R-:W-:-:S05]  /*9e80*/  F2FP.F16.F32.PACK_AB R11, R126, R134 ;  /* 0x000000867e0b723e */ /* 0x004fca00000000ff */
[----:B------:R-:W-:Y:S01]  /*9e90*/  HMMA.16816.F32 R32, R16, R6, R32 ;  /* 0x000000061020723c */ /* 0x000fe20000001820 */
[----:B------:R-:W2:Y:S01]  /*9ea0*/  LDSM.16.MT88.4 R4, [R71+0x7800] ;  /* 0x007800004704783b */ /* 0x000ea20000004200 */
[----:B------:R-:W-:Y:S02]  /*9eb0*/  F2FP.F16.F32.PACK_AB R8, R121, R125 ;  /* 0x0000007d7908723e */ /* 0x000fe400000000ff */
[----:B---3--:R-:W-:Y:S01]  /*9ec0*/  F2FP.F16.F32.PACK_AB R10, R138, R124 ;  /* 0x0000007c8a0a723e */ /* 0x008fe200000000ff */
[----:B------:R-:W-:Y:S01]  /*9ed0*/  FADD.FTZ R98, R93, R98 ;  /* 0x000000625d627221 */ /* 0x000fe20000010000 */
[----:B------:R-:W-:Y:S01]  /*9ee0*/  FADD.FTZ R108, R108, R101 ;  /* 0x000000656c6c7221 */ /* 0x000fe20000010000 */
[-C--:B------:R-:W-:Y:S01]  /*9ef0*/  FFMA.FTZ R102, R102, R52.reuse, -R73 ;  /* 0x0000003466667223 */ /* 0x080fe20000010849 */
[-CC-:B------:R-:W-:Y:S01]  /*9f00*/  FFMA.FTZ R90, R90, R52.reuse, -R75.reuse ;  /* 0x000000345a5a7223 */ /* 0x180fe2000001084b */
[----:B------:R-:W-:Y:S01]  /*9f10*/  FADD.FTZ R98, R92, R98 ;  /* 0x000000625c627221 */ /* 0x000fe20000010000 */
[----:B------:R-:W-:Y:S01]  /*9f20*/  FADD.FTZ R108, R104, R108 ;  /* 0x0000006c686c7221 */ /* 0x000fe20000010000 */
[C---:B------:R-:W-:Y:S01]  /*9f30*/  HMMA.16816.F32 R24, R8.reuse, R38, R24 ;  /* 0x000000260818723c */ /* 0x040fe20000001818 */
[-CC-:B------:R-:W-:Y:S01]  /*9f40*/  FFMA.FTZ R38, R87, R52.reuse, -R75.reuse ;  /* 0x0000003457267223 */ /* 0x180fe2000001084b */
[-CC-:B------:R-:W-:Y:S01]  /*9f50*/  FFMA.FTZ R39, R89, R52.reuse, -R75.reuse ;  /* 0x0000003459277223 */ /* 0x180fe2000001084b */
[-C--:B------:R-:W-:Y:S01]  /*9f60*/  FFMA.FTZ R87, R91, R52.reuse, -R75 ;  /* 0x000000345b577223 */ /* 0x080fe2000001084b */
[-CC-:B------:R-:W-:Y:S01]  /*9f70*/  FFMA.FTZ R105, R105, R52.reuse, -R73.reuse ;  /* 0x0000003469697223 */ /* 0x180fe20000010849 */
[----:B------:R-:W-:Y:S01]  /*9f80*/  FADD.FTZ R95, R95, R98 ;  /* 0x000000625f5f7221 */ /* 0x000fe20000010000 */
[----:B------:R-:W3:Y:S02]  /*9f90*/  LDSM.16.MT88.4 R16, [R82+0x7800] ;  /* 0x007800005210783b */ /* 0x000ee40000004200 */
[----:B------:R-:W-:Y:S01]  /*9fa0*/  HMMA.16816.F32 R28, R8, R36, R28 ;  /* 0x00000024081c723c */ /* 0x000fe2000000181c */
[-CC-:B------:R-:W-:Y:S01]  /*9fb0*/  FFMA.FTZ R37, R96, R52.reuse, -R73.reuse ;  /* 0x0000003460257223 */ /* 0x180fe20000010849 */
[----:B------:R-:W-:Y:S01]  /*9fc0*/  FFMA.FTZ R36, R99, R52, -R73 ;  /* 0x0000003463247223 */ /* 0x000fe20000010849 */
[----:B------:R-:W-:Y:S01]  /*9fd0*/  FADD.FTZ R108, R103, R108 ;  /* 0x0000006c676c7221 */ /* 0x000fe20000010000 */
[----:B------:R-:W-:Y:S01]  /*9fe0*/  MUFU.EX2 R102, R102 ;  /* 0x0000006600667308 */ /* 0x000fe20000000800 */
[----:B------:R-:W-:-:S02]  /*9ff0*/  FADD.FTZ R95, R94, R95 ;  /* 0x0000005f5e5f7221 */ /* 0x000fc40000010000 */
[----:B------:R-:W-:Y:S01]  /*a000*/  FADD.FTZ R118, R118, R108 ;  /* 0x0000006c76767221 */ /* 0x000fe20000010000 */
[----:B------:R-:W4:Y:S04]  /*a010*/  MUFU.EX2 R96, R105 ;  /* 0x0000006900607308 */ /* 0x000f280000000800 */
[----:B------:R-:W-:Y:S04]  /*a020*/  MUFU.EX2 R37, R37 ;  /* 0x0000002500257308 */ /* 0x000fe80000000800 */
[----:B------:R-:W5:Y:S04]  /*a030*/  MUFU.EX2 R36, R36 ;  /* 0x0000002400247308 */ /* 0x000f680000000800 */
[----:B------:R-:W-:Y:S04]  /*a040*/  MUFU.EX2 R90, R90 ;  /* 0x0000005a005a7308 */ /* 0x000fe80000000800 */
[----:B------:R-:W2:Y:S04]  /*a050*/  MUFU.EX2 R38, R38 ;  /* 0x0000002600267308 */ /* 0x000ea80000000800 */
[----:B------:R-:W-:Y:S04]  /*a060*/  MUFU.EX2 R39, R39 ;  /* 0x0000002700277308 */ /* 0x000fe80000000800 */
[----:B------:R-:W3:Y:S01]  /*a070*/  MUFU.EX2 R87, R87 ;  /* 0x0000005700577308 */ /* 0x000ee20000000800 */
[----:B-1----:R-:W-:Y:S01]  /*a080*/  HMMA.16816.F32 R40, R8, R12, R40 ;  /* 0x0000000c0828723c */ /* 0x002fe20000001828 */
[----:B------:R-:W-:Y:S01]  /*a090*/  FFMA.FTZ R86, R86, R52, -R73 ;  /* 0x0000003456567223 */ /* 0x000fe20000010849 */
[----:B------:R-:W-:Y:S01]  /*a0a0*/  FADD.FTZ R111, R111, R95 ;  /* 0x0000005f6f6f7221 */ /* 0x000fe20000010000 */
[----:B------:R-:W-:-:S05]  /*a0b0*/  FADD.FTZ R118, R117, R118 ;  /* 0x0000007675767221 */ /* 0x000fca0000010000 */
[----:B------:R-:W-:Y:S01]  /*a0c0*/  HMMA.16816.F32 R32, R8, R14, R32 ;  /* 0x0000000e0820723c */ /* 0x000fe20000001820 */
[----:B------:R-:W-:Y:S01]  /*a0d0*/  FFMA.FTZ R8, R85, R52, -R73 ;  /* 0x0000003455087223 */ /* 0x000fe20000010849 */
[----:B------:R-:W-:Y:S01]  /*a0e0*/  FADD.FTZ R111, R110, R111 ;  /* 0x0000006f6e6f7221 */ /* 0x000fe20000010000 */
[----:B------:R1:W-:Y:S01]  /*a0f0*/  MUFU.EX2 R85, R86 ;  /* 0x0000005600557308 */ /* 0x0003e20000000800 */
[----:B------:R-:W-:Y:S02]  /*a100*/  FADD.FTZ R116, R116, R118 ;  /* 0x0000007674747221 */ /* 0x000fe40000010000 */
[----:B------:R-:W-:Y:S02]  /*a110*/  FADD.FTZ R111, R109, R111 ;  /* 0x0000006f6d6f7221 */ /* 0x000fe40000010000 */
[----:B------:R-:W-:Y:S01]  /*a120*/  FADD.FTZ R116, R122, R116 ;  /* 0x000000747a747221 */ /* 0x000fe20000010000 */
[----:B----4-:R-:W-:Y:S02]  /*a130*/  F2FP.F16.F32.PACK_AB R13, R96, R102 ;  /* 0x00000066600d723e */ /* 0x010fe400000000ff */
[----:B-----5:R-:W-:Y:S01]  /*a140*/  F2FP.F16.F32.PACK_AB R15, R36, R37 ;  /* 0x00000025240f723e */ /* 0x020fe200000000ff */
[----:B-1----:R-:W-:-:S02]  /*a150*/  FFMA.FTZ R86, R83, R52, -R73 ;  /* 0x0000003453567223 */ /* 0x002fc40000010849 */
[----:B------:R1:W-:Y:S01]  /*a160*/  MUFU.EX2 R83, R8 ;  /* 0x0000000800537308 */ /* 0x0003e20000000800 */
[----:B--2---:R-:W-:Y:S02]  /*a170*/  F2FP.F16.F32.PACK_AB R12, R38, R90 ;  /* 0x0000005a260c723e */ /* 0x004fe400000000ff */
[----:B---3--:R-:W-:Y:S01]  /*a180*/  F2FP.F16.F32.PACK_AB R14, R87, R39 ;  /* 0x00000027570e723e */ /* 0x008fe200000000ff */
[----:B------:R-:W-:Y:S01]  /*a190*/  FADD.FTZ R111, R139, R111 ;  /* 0x0000006f8b6f7221 */ /* 0x000fe20000010000 */
[----:B------:R-:W-:Y:S01]  /*a1a0*/  FADD.FTZ R116, R145, R116 ;  /* 0x0000007491747221 */ /* 0x000fe20000010000 */
[----:B-1----:R-:W1:Y:S02]  /*a1b0*/  LDSM.16.MT88.4 R8, [R71+0x7c00] ;  /* 0x007c00004708783b */ /* 0x002e640000004200 */
[----:B------:R-:W-:Y:S01]  /*a1c0*/  FADD.FTZ R142, R142, R111 ;  /* 0x0000006f8e8e7221 */ /* 0x000fe20000010000 */
[----:B------:R-:W-:Y:S01]  /*a1d0*/  FADD.FTZ R144, R144, R116 ;  /* 0x0000007490907221 */ /* 0x000fe20000010000 */
[C---:B------:R-:W-:Y:S01]  /*a1e0*/  HMMA.16816.F32 R28, R12.reuse, R4, R28 ;  /* 0x000000040c1c723c */ /* 0x040fe2000000181c */
[-C--:B------:R-:W-:Y:S01]  /*a1f0*/  FFMA.FTZ R4, R21, R52.reuse, -R75 ;  /* 0x0000003415047223 */ /* 0x080fe2000001084b */
[-C--:B------:R-:W-:Y:S01]  /*a200*/  FFMA.FTZ R84, R84, R52.reuse, -R73 ;  /* 0x0000003454547223 */ /* 0x080fe20000010849 */
[----:B------:R2:W-:Y:S01]  /*a210*/  MUFU.EX2 R21, R86 ;  /* 0x0000005600157308 */ /* 0x0005e20000000800 */
[-CC-:B------:R-:W-:Y:S01]  /*a220*/  FFMA.FTZ R23, R23, R52.reuse, -R75.reuse ;  /* 0x0000003417177223 */ /* 0x180fe2000001084b */
[-CC-:B------:R-:W-:Y:S01]  /*a230*/  FFMA.FTZ R68, R68, R52.reuse, -R75.reuse ;  /* 0x0000003444447223 */ /* 0x180fe2000001084b */
[----:B------:R-:W-:Y:S01]  /*a240*/  FADD.FTZ R142, R141, R142 ;  /* 0x0000008e8d8e7221 */ /* 0x000fe20000010000 */
[----:B------:R-:W-:Y:S01]  /*a250*/  FADD.FTZ R144, R143, R144 ;  /* 0x000000908f907221 */ /* 0x000fe20000010000 */
[----:B------:R-:W3:Y:S02]  /*a260*/  MUFU.EX2 R84, R84 ;  /* 0x0000005400547308 */ /* 0x000ee40000000800 */
[----:B------:R-:W-:Y:S01]  /*a270*/  FADD.FTZ R142, R140, R142 ;  /* 0x0000008e8c8e7221 */ /* 0x000fe20000010000 */
[----:B------:R-:W-:Y:S01]  /*a280*/  FADD.FTZ R144, R147, R144 ;  /* 0x0000009093907221 */ /* 0x000fe20000010000 */
[-C--:B--2---:R-:W-:Y:S01]  /*a290*/  FFMA.FTZ R86, R22, R52.reuse, -R75 ;  /* 0x0000003416567223 */ /* 0x084fe2000001084b */
[----:B------:R-:W-:Y:S01]  /*a2a0*/  MUFU.EX2 R23, R23 ;  /* 0x0000001700177308 */ /* 0x000fe20000000800 */
[----:B------:R-:W-:Y:S01]  /*a2b0*/  FADD.FTZ R164, R164, R142 ;  /* 0x0000008ea4a47221 */ /* 0x000fe20000010000 */
[----:B------:R-:W-:Y:S01]  /*a2c0*/  FADD.FTZ R167, R167, R144 ;  /* 0x00000090a7a77221 */ /* 0x000fe20000010000 */
[C---:B------:R-:W-:Y:S01]  /*a2d0*/  HMMA.16816.F32 R24, R12.reuse, R6, R24 ;  /* 0x000000060c18723c */ /* 0x040fe20000001818 */
[----:B------:R2:W-:Y:S04]  /*a2e0*/  MUFU.EX2 R22, R4 ;  /* 0x0000000400167308 */ /* 0x0005e80000000800 */
[----:B------:R-:W-:Y:S04]  /*a2f0*/  MUFU.EX2 R86, R86 ;  /* 0x0000005600567308 */ /* 0x000fe80000000800 */
[----:B------:R-:W4:Y:S01]  /*a300*/  MUFU.EX2 R68, R68 ;  /* 0x0000004400447308 */ /* 0x000f220000000800 */
[----:B------:R-:W-:Y:S01]  /*a310*/  FADD.FTZ R164, R163, R164 ;  /* 0x000000a4a3a47221 */ /* 0x000fe20000010000 */
[----:B------:R-:W-:Y:S01]  /*a320*/  FADD.FTZ R167, R173, R167 ;  /* 0x000000a7ada77221 */ /* 0x000fe20000010000 */
[----:B------:R-:W-:Y:S01]  /*a330*/  HMMA.16816.F32 R40, R12, R16, R40 ;  /* 0x000000100c28723c */ /* 0x000fe20000001828 */
[-C--:B------:R-:W-:Y:S01]  /*a340*/  FFMA.FTZ R16, R65, R52.reuse, -R73 ;  /* 0x0000003441107223 */ /* 0x080fe20000010849 */
[-C--:B------:R-:W-:Y:S01]  /*a350*/  FFMA.FTZ R66, R66, R52.reuse, -R75 ;  /* 0x0000003442427223 */ /* 0x080fe2000001084b */
[----:B--2---:R-:W2:Y:S01]  /*a360*/  LDSM.16.MT88.4 R4, [R82+0x7c00] ;  /* 0x007c00005204783b */ /* 0x004ea20000004200 */
[----:B------:R-:W-:Y:S01]  /*a370*/  FADD.FTZ R164, R162, R164 ;  /* 0x000000a4a2a47221 */ /* 0x000fe20000010000 */
[----:B------:R-:W-:Y:S01]  /*a380*/  FADD.FTZ R167, R172, R167 ;  /* 0x000000a7aca77221 */ /* 0x000fe20000010000 */
[----:B------:R-:W-:-:S02]  /*a390*/  FFMA.FTZ R65, R60, R52, -R73 ;  /* 0x000000343c417223 */ /* 0x000fc40000010849 */
[----:B------:R-:W-:Y:S01]  /*a3a0*/  HMMA.16816.F32 R32, R12, R18, R32 ;  /* 0x000000120c20723c */ /* 0x000fe20000001820 */
[-C--:B------:R-:W-:Y:S01]  /*a3b0*/  FFMA.FTZ R12, R61, R52.reuse, -R73 ;  /* 0x000000343d0c7223 */ /* 0x080fe20000010849 */
[----:B------:R5:W-:Y:S01]  /*a3c0*/  MUFU.EX2 R60, R16 ;  /* 0x00000010003c7308 */ /* 0x000be20000000800 */
[----:B---3--:R-:W-:Y:S01]  /*a3d0*/  F2FP.F16.F32.PACK_AB R17, R84, R85 ;  /* 0x000000555411723e */ /* 0x008fe200000000ff */
[----:B------:R-:W-:Y:S01]  /*a3e0*/  FADD.FTZ R164, R166, R164 ;  /* 0x000000a4a6a47221 */ /* 0x000fe20000010000 */
[----:B------:R-:W-:Y:S01]  /*a3f0*/  F2FP.F16.F32.PACK_AB R19, R21, R83 ;  /* 0x000000531513723e */ /* 0x000fe200000000ff */
[----:B------:R-:W-:Y:S01]  /*a400*/  FADD.FTZ R167, R171, R167 ;  /* 0x000000a7aba77221 */ /* 0x000fe20000010000 */
[----:B----4-:R-:W-:Y:S01]  /*a410*/  F2FP.F16.F32.PACK_AB R18, R68, R23 ;  /* 0x000000174412723e */ /* 0x010fe200000000ff */
[-C--:B------:R-:W-:Y:S01]  /*a420*/  FFMA.FTZ R61, R56, R52.reuse, -R73 ;  /* 0x00000034383d7223 */ /* 0x080fe20000010849 */
[----:B------:R-:W-:Y:S01]  /*a430*/  FADD.FTZ R164, R165, R164 ;  /* 0x000000a4a5a47221 */ /* 0x000fe20000010000 */
[----:B------:R3:W-:Y:S01]  /*a440*/  MUFU.EX2 R56, R12 ;  /* 0x0000000c00387308 */ /* 0x0007e20000000800 */
[----:B------:R-:W-:Y:S01]  /*a450*/  FADD.FTZ R180, R180, R167 ;  /* 0x000000a7b4b47221 */ /* 0x000fe20000010000 */
[-CC-:B------:R-:W-:Y:S01]  /*a460*/  FFMA.FTZ R64, R64, R52.reuse, -R75.reuse ;  /* 0x0000003440407223 */ /* 0x180fe2000001084b */
[-C--:B------:R-:W-:Y:S01]  /*a470*/  FFMA.FTZ R55, R55, R52.reuse, -R75 ;  /* 0x0000003437377223 */ /* 0x080fe2000001084b */
[-CC-:B------:R-:W-:Y:S01]  /*a480*/  FFMA.FTZ R49, R49, R52.reuse, -R73.reuse ;  /* 0x0000003431317223 */ /* 0x180fe20000010849 */
[----:B------:R-:W-:Y:S01]  /*a490*/  FFMA.FTZ R44, R44, R52, -R73 ;  /* 0x000000342c2c7223 */ /* 0x000fe20000010849 */
[----:B-----5:R-:W-:Y:S01]  /*a4a0*/  F2FP.F16.F32.PACK_AB R16, R86, R22 ;  /* 0x000000165610723e */ /* 0x020fe200000000ff */
[----:B------:R-:W-:Y:S01]  /*a4b0*/  FADD.FTZ R177, R177, R164 ;  /* 0x000000a4b1b17221 */ /* 0x000fe20000010000 */
[----:B------:R-:W-:Y:S01]  /*a4c0*/  FADD.FTZ R180, R179, R180 ;  /* 0x000000b4b3b47221 */ /* 0x000fe20000010000 */
[-CC-:B------:R-:W-:Y:S01]  /*a4d0*/  FFMA.FTZ R50, R50, R52.reuse, -R75.reuse ;  /* 0x0000003432327223 */ /* 0x180fe2000001084b */
[-CC-:B------:R-:W-:Y:S01]  /*a4e0*/  FFMA.FTZ R51, R51, R52.reuse, -R75.reuse ;  /* 0x0000003433337223 */ /* 0x180fe2000001084b */
[----:B------:R-:W-:Y:S04]  /*a4f0*/  LDSM.16.MT88.4 R140, [R71+0x8c00] ;  /* 0x008c0000478c783b */ /* 0x000fe80000004200 */
[----:B---3--:R-:W3:Y:S01]  /*a500*/  LDSM.16.MT88.4 R12, [R71+0x8000] ;  /* 0x00800000470c783b */ /* 0x008ee20000004200 */
[----:B-1----:R-:W-:Y:S01]  /*a510*/  HMMA.16816.F32 R28, R16, R8, R28 ;  /* 0x00000008101c723c */ /* 0x002fe2000000181c */
[----:B------:R-:W-:Y:S01]  /*a520*/  FFMA.FTZ R8, R62, R52, -R75 ;  /* 0x000000343e087223 */ /* 0x000fe2000001084b */
[----:B------:R-:W-:Y:S01]  /*a530*/  FADD.FTZ R177, R176, R177 ;  /* 0x000000b1b0b17221 */ /* 0x000fe20000010000 */
[----:B------:R1:W-:Y:S01]  /*a540*/  MUFU.EX2 R62, R66 ;  /* 0x00000042003e7308 */ /* 0x0003e20000000800 */
[----:B------:R-:W-:-:S04]  /*a550*/  FADD.FTZ R178, R178, R180 ;  /* 0x000000b4b2b27221 */ /* 0x000fc80000010000 */
[----:B------:R-:W-:Y:S01]  /*a560*/  HMMA.16816.F32 R24, R16, R10, R24 ;  /* 0x0000000a1018723c */ /* 0x000fe20000001818 */
[----:B------:R-:W-:Y:S01]  /*a570*/  FADD.FTZ R175, R175, R177 ;  /* 0x000000b1afaf7221 */ /* 0x000fe20000010000 */
[----:B------:R-:W-:Y:S01]  /*a580*/  FADD.FTZ R178, R181, R178 ;  /* 0x000000b2b5b27221 */ /* 0x000fe20000010000 */
[----:B-1----:R-:W-:Y:S02]  /*a590*/  FFMA.FTZ R66, R63, R52, -R75 ;  /* 0x000000343f427223 */ /* 0x002fe4000001084b */
[----:B------:R1:W-:Y:S01]  /*a5a0*/  MUFU.EX2 R63, R8 ;  /* 0x00000008003f7308 */ /* 0x0003e20000000800 */
[----:B------:R-:W-:Y:S01]  /*a5b0*/  FADD.FTZ R175, R170, R175 ;  /* 0x000000afaaaf7221 */ /* 0x000fe20000010000 */
[----:B------:R-:W-:Y:S02]  /*a5c0*/  FADD.FTZ R174, R174, R178 ;  /* 0x000000b2aeae7221 */ /* 0x000fe40000010000 */
[----:B------:R-:W4:Y:S01]  /*a5d0*/  MUFU.EX2 R65, R65 ;  /* 0x0000004100417308 */ /* 0x000f220000000800 */
[----:B-1----:R-:W1:Y:S03]  /*a5e0*/  LDSM.16.MT88.4 R8, [R82+0x8000] ;  /* 0x008000005208783b */ /* 0x002e660000004200 */
[----:B------:R-:W5:Y:S01]  /*a5f0*/  MUFU.EX2 R61, R61 ;  /* 0x0000003d003d7308 */ /* 0x000f620000000800 */
[----:B------:R-:W-:Y:S01]  /*a600*/  FADD.FTZ R168, R168, R175 ;  /* 0x000000afa8a87221 */ /* 0x000fe20000010000 */
[----:B------:R-:W-:-:S02]  /*a610*/  FADD.FTZ R174, R158, R174 ;  /* 0x000000ae9eae7221 */ /* 0x000fc40000010000 */
[----:B------:R-:W3:Y:S04]  /*a620*/  MUFU.EX2 R64, R64 ;  /* 0x0000004000407308 */ /* 0x000ee80000000800 */
[----:B------:R-:W3:Y:S01]  /*a630*/  MUFU.EX2 R66, R66 ;  /* 0x0000004200427308 */ /* 0x000ee20000000800 */
[----:B------:R-:W-:Y:S01]  /*a640*/  FADD.FTZ R168, R169, R168 ;  /* 0x000000a8a9a87221 */ /* 0x000fe20000010000 */
[----:B------:R-:W-:Y:S01]  /*a650*/  FADD.FTZ R159, R159, R174 ;  /* 0x000000ae9f9f7221 */ /* 0x000fe20000010000 */
[----:B--2---:R-:W-:Y:S02]  /*a660*/  HMMA.16816.F32 R40, R16, R4, R40 ;  /* 0x000000041028723c */ /* 0x004fe40000001828 */
[----:B------:R-:W-:Y:S01]  /*a670*/  FADD.FTZ R160, R160, R168 ;  /* 0x000000a8a0a07221 */ /* 0x000fe20000010000 */
[----:B------:R-:W-:Y:S01]  /*a680*/  FADD.FTZ R159, R161, R159 ;  /* 0x0000009fa19f7221 */ /* 0x000fe20000010000 */
[----:B----4-:R-:W-:-:S02]  /*a690*/  F2FP.F16.F32.PACK_AB R5, R65, R60 ;  /* 0x0000003c4105723e */ /* 0x010fc400000000ff */
[----:B------:R-:W-:Y:S02]  /*a6a0*/  FADD.FTZ R160, R156, R160 ;  /* 0x000000a09ca07221 */ /* 0x000fe40000010000 */
[----:B------:R-:W-:Y:S01]  /*a6b0*/  HMMA.16816.F32 R32, R16, R6, R32 ;  /* 0x000000061020723c */ /* 0x000fe20000001820 */
[----:B------:R-:W-:Y:S01]  /*a6c0*/  FADD.FTZ R159, R137, R159 ;  /* 0x0000009f899f7221 */ /* 0x000fe20000010000 */
[----:B-----5:R-:W-:Y:S02]  /*a6d0*/  F2FP.F16.F32.PACK_AB R7, R61, R56 ;  /* 0x000000383d07723e */ /* 0x020fe400000000ff */
[----:B---3--:R-:W-:Y:S02]  /*a6e0*/  F2FP.F16.F32.PACK_AB R4, R62, R64 ;  /* 0x000000403e04723e */ /* 0x008fe400000000ff */
[----:B------:R-:W-:Y:S01]  /*a6f0*/  F2FP.F16.F32.PACK_AB R6, R66, R63 ;  /* 0x0000003f4206723e */ /* 0x000fe200000000ff */
        /* <DEDUP_REMOVED lines=11> */
[-CC-:B------:R-:W-:Y:S01]  /*a7b0*/  FFMA.FTZ R16, R54, R52.reuse, -R73.reuse ;  /* 0x0000003436107223 */ /* 0x180fe20000010849 */
[-C--:B------:R-:W-:Y:S01]  /*a7c0*/  FFMA.FTZ R19, R53, R52.reuse, -R73 ;  /* 0x0000003435137223 */ /* 0x080fe20000010849 */
[----:B------:R-:W-:Y:S02]  /*a7d0*/  FADD.FTZ R155, R136, R155 ;  /* 0x0000009b889b7221 */ /* 0x000fe40000010000 */
[----:B-1----:R-:W-:Y:S01]  /*a7e0*/  HMMA.16816.F32 R40, R4, R8, R40 ;  /* 0x000000080428723c */ /* 0x002fe20000001828 */
[----:B------:R-:W-:Y:S01]  /*a7f0*/  FADD.FTZ R121, R121, R157 ;  /* 0x0000009d79797221 */ /* 0x000fe20000010000 */
[-CC-:B------:R-:W-:Y:S01]  /*a800*/  FFMA.FTZ R17, R48, R52.reuse, -R73.reuse ;  /* 0x0000003430117223 */ /* 0x180fe20000010849 */
[-C--:B------:R-:W-:Y:S01]  /*a810*/  FFMA.FTZ R18, R57, R52.reuse, -R73 ;  /* 0x0000003439127223 */ /* 0x080fe20000010849 */
[----:B------:R-:W-:-:S04]  /*a820*/  FFMA.FTZ R54, R58, R52, -R75 ;  /* 0x000000343a367223 */ /* 0x000fc8000001084b */
[----:B------:R-:W-:Y:S01]  /*a830*/  HMMA.16816.F32 R32, R4, R10, R32 ;  /* 0x0000000a0420723c */ /* 0x000fe20000001820 */
[----:B------:R-:W1:Y:S01]  /*a840*/  LDSM.16.MT88.4 R8, [R82+0x8400] ;  /* 0x008400005208783b */ /* 0x000e620000004200 */
[-CC-:B------:R-:W-:Y:S01]  /*a850*/  FFMA.FTZ R53, R59, R52.reuse, -R75.reuse ;  /* 0x000000343b357223 */ /* 0x180fe2000001084b */
[----:B------:R-:W-:Y:S01]  /*a860*/  FFMA.FTZ R48, R67, R52, -R75 ;  /* 0x0000003443307223 */ /* 0x000fe2000001084b */
[----:B------:R-:W-:Y:S01]  /*a870*/  FADD.FTZ R134, R134, R155 ;  /* 0x0000009b86867221 */ /* 0x000fe20000010000 */
[----:B------:R-:W-:Y:S01]  /*a880*/  FADD.FTZ R121, R124, R121 ;  /* 0x000000797c797221 */ /* 0x000fe20000010000 */
[----:B------:R-:W-:Y:S02]  /*a890*/  MUFU.EX2 R18, R18 ;  /* 0x0000001200127308 */ /* 0x000fe40000000800 */
[----:B------:R-:W-:Y:S01]  /*a8a0*/  FADD.FTZ R134, R126, R134 ;  /* 0x000000867e867221 */ /* 0x000fe20000010000 */
[----:B------:R-:W-:Y:S01]  /*a8b0*/  FADD.FTZ R138, R138, R121 ;  /* 0x000000798a8a7221 */ /* 0x000fe20000010000 */
        /* <DEDUP_REMOVED lines=8> */
[----:B------:R-:W-:Y:S01]  /*a940*/  FADD.FTZ R138, R90, R138 ;  /* 0x0000008a5a8a7221 */ /* 0x000fe20000010000 */
[----:B---3--:R-:W-:Y:S01]  /*a950*/  F2FP.F16.F32.PACK_AB R5, R16, R18 ;  /* 0x000000121005723e */ /* 0x008fe200000000ff */
[-C--:B------:R-:W-:Y:S01]  /*a960*/  FFMA.FTZ R57, R46, R52.reuse, -R73 ;  /* 0x000000342e397223 */ /* 0x080fe20000010849 */
[----:B------:R-:W-:Y:S01]  /*a970*/  FADD.FTZ R102, R96, R102 ;  /* 0x0000006660667221 */ /* 0x000fe20000010000 */
[----:B------:R-:W-:Y:S01]  /*a980*/  FADD.FTZ R138, R38, R138 ;  /* 0x0000008a268a7221 */ /* 0x000fe20000010000 */
[----:B----4-:R-:W-:Y:S01]  /*a990*/  F2FP.F16.F32.PACK_AB R7, R17, R19 ;  /* 0x000000131107723e */ /* 0x010fe200000000ff */
[--C-:B------:R-:W-:Y:S01]  /*a9a0*/  FFMA.FTZ R58, R69, R52, -R75.reuse ;  /* 0x00000034453a7223 */ /* 0x100fe2000001084b */
[----:B------:R-:W-:Y:S01]  /*a9b0*/  FADD.FTZ R37, R37, R102 ;  /* 0x0000006625257221 */ /* 0x000fe20000010000 */
[----:B------:R-:W-:Y:S01]  /*a9c0*/  FADD.FTZ R39, R39, R138 ;  /* 0x0000008a27277221 */ /* 0x000fe20000010000 */
[----:B-----5:R-:W-:Y:S01]  /*a9d0*/  F2FP.F16.F32.PACK_AB R4, R53, R54 ;  /* 0x000000363504723e */ /* 0x020fe200000000ff */
[----:B------:R-:W-:Y:S01]  /*a9e0*/  FFMA.FTZ R59, R81, R52, -R75 ;  /* 0x00000034513b7223 */ /* 0x000fe2000001084b */
[----:B--2---:R-:W-:Y:S01]  /*a9f0*/  F2FP.F16.F32.PACK_AB R6, R55, R48 ;  /* 0x000000303706723e */ /* 0x004fe200000000ff */
        /* <DEDUP_REMOVED lines=9> */
[----:B------:R-:W-:Y:S01]  /*aa90*/  HMMA.16816.F32 R24, R4, R14, R24 ;  /* 0x0000000e0418723c */ /* 0x000fe20000001818 */
[----:B------:R-:W2:Y:S01]  /*aaa0*/  LDSM.16.MT88.4 R12, [R71+0x8800] ;  /* 0x00880000470c783b */ /* 0x000ea20000004200 */
[----:B------:R-:W-:Y:S01]  /*aab0*/  FADD.FTZ R37, R83, R37 ;  /* 0x0000002553257221 */ /* 0x000fe20000010000 */
[----:B------:R-:W-:-:S03]  /*aac0*/  FADD.FTZ R39, R23, R39 ;  /* 0x0000002717277221 */ /* 0x000fc60000010000 */
[----:B------:R-:W-:Y:S01]  /*aad0*/  FADD.FTZ R37, R21, R37 ;  /* 0x0000002515257221 */ /* 0x000fe20000010000 */
[----:B------:R-:W-:Y:S01]  /*aae0*/  FADD.FTZ R39, R68, R39 ;  /* 0x0000002744277221 */ /* 0x000fe20000010000 */
[----:B-1----:R-:W-:Y:S01]  /*aaf0*/  HMMA.16816.F32 R40, R4, R8, R40 ;  /* 0x000000080428723c */ /* 0x002fe20000001828 */
[----:B------:R-:W-:Y:S01]  /*ab00*/  FFMA.FTZ R46, R70, R52, -R73 ;  /* 0x00000034462e7223 */ /* 0x000fe20000010849 */
[----:B------:R-:W-:Y:S01]  /*ab10*/  FADD.FTZ R37, R60, R37 ;  /* 0x000000253c257221 */ /* 0x000fe20000010000 */
[----:B------:R-:W-:-:S05]  /*ab20*/  FADD.FTZ R39, R64, R39 ;  /* 0x0000002740277221 */ /* 0x000fca0000010000 */
[----:B------:R-:W-:Y:S01]  /*ab30*/  HMMA.16816.F32 R32, R4, R10, R32 ;  /* 0x0000000a0420723c */ /* 0x000fe20000001820 */
[----:B------:R-:W1:Y:S01]  /*ab40*/  LDSM.16.MT88.4 R4, [R82+0x8800] ;  /* 0x008800005204783b */ /* 0x000e620000004200 */
[----:B------:R-:W-:Y:S01]  /*ab50*/  FADD.FTZ R65, R65, R37 ;  /* 0x0000002541417221 */ /* 0x000fe20000010000 */
[----:B------:R-:W-:Y:S01]  /*ab60*/  FADD.FTZ R62, R62, R39 ;  /* 0x000000273e3e7221 */ /* 0x000fe20000010000 */
[----:B------:R-:W3:Y:S04]  /*ab70*/  MUFU.EX2 R44, R44 ;  /* 0x0000002c002c7308 */ /* 0x000ee80000000800 */
[----:B------:R-:W-:Y:S01]  /*ab80*/  MUFU.EX2 R57, R57 ;  /* 0x0000003900397308 */ /* 0x000fe20000000800 */
        /* <DEDUP_REMOVED lines=16> */
[----:B--2---:R-:W-:Y:S01]  /*ac90*/  F2FP.F16.F32.PACK_AB R10, R59, R51 ;  /* 0x000000333b0a723e */ /* 0x004fe200000000ff */
        /* <DEDUP_REMOVED lines=15> */
[----:B------:R-:W-:Y:S01]  /*ad90*/  FADD.FTZ R55, R50, R55 ;  /* 0x0000003732377221 */ /* 0x000fe20000010000 */
[----:B------:R-:W-:Y:S04]  /*ada0*/  MUFU.EX2 R13, R13 ;  /* 0x0000000d000d7308 */ /* 0x000fe80000000800 */
[----:B------:R-:W2:Y:S01]  /*adb0*/  MUFU.EX2 R12, R12 ;  /* 0x0000000c000c7308 */ /* 0x000ea20000000800 */
[----:B-1----:R-:W-:Y:S01]  /*adc0*/  HMMA.16816.F32 R40, R8, R4, R40 ;  /* 0x000000040828723c */ /* 0x002fe20000001828 */
[----:B------:R-:W-:-:S02]  /*add0*/  FADD.FTZ R49, R44, R49 ;  /* 0x000000312c317221 */ /* 0x000fc40000010000 */
[----:B------:R-:W1:Y:S01]  /*ade0*/  MUFU.EX2 R15, R15 ;  /* 0x0000000f000f7308 */ /* 0x000e620000000800 */
[----:B------:R-:W-:-:S03]  /*adf0*/  FADD.FTZ R58, R58, R55 ;  /* 0x000000373a3a7221 */ /* 0x000fc60000010000 */
[----:B------:R-:W-:Y:S01]  /*ae00*/  MUFU.EX2 R14, R74 ;  /* 0x0000004a000e7308 */ /* 0x000fe20000000800 */
[----:B------:R-:W-:Y:S03]  /*ae10*/  HMMA.16816.F32 R32, R8, R6, R32 ;  /* 0x000000060820723c */ /* 0x000fe60000001820 */
[----:B------:R-:W3:Y:S04]  /*ae20*/  MUFU.EX2 R240, R240 ;  /* 0x000000f000f07308 */ /* 0x000ee80000000800 */
[----:B------:R-:W4:Y:S04]  /*ae30*/  MUFU.EX2 R21, R21 ;  /* 0x0000001500157308 */ /* 0x000f280000000800 */
[----:B------:R-:W-:Y:S04]  /*ae40*/  MUFU.EX2 R22, R22 ;  /* 0x0000001600167308 */ /* 0x000fe80000000800 */
[----:B------:R-:W5:Y:S01]  /*ae50*/  MUFU.EX2 R241, R241 ;  /* 0x000000f100f17308 */ /* 0x000f620000000800 */
[----:B------:R-:W-:Y:S01]  /*ae60*/  FADD.FTZ R57, R57, R49 ;  /* 0x0000003139397221 */ /* 0x000fe20000010000 */
[----:B------:R-:W-:Y:S01]  /*ae70*/  FADD.FTZ R58, R51, R58 ;  /* 0x0000003a333a7221 */ /* 0x000fe20000010000 */
[----:B------:R-:W-:-:S02]  /*ae80*/  ISETP.GT.AND P0, PT, R153, R223, PT ;  /* 0x000000df9900720c */ /* 0x000fc40003f04270 */
[----:B------:R-:W-:Y:S01]  /*ae90*/  FADD.FTZ R57, R46, R57 ;  /* 0x000000392e397221 */ /* 0x000fe20000010000 */
[----:B------:R-:W-:Y:S01]  /*aea0*/  FADD.FTZ R59, R59, R58 ;  /* 0x0000003a3b3b7221 */ /* 0x000fe20000010000 */
[----:B--2---:R-:W-:Y:S02]  /*aeb0*/  F2FP.F16.F32.PACK_AB R5, R12, R13 ;  /* 0x0000000d0c05723e */ /* 0x004fe400000000ff */
[----:B------:R-:W-:Y:S01]  /*aec0*/  FADD.FTZ R13, R13, R57 ;  /* 0x000000390d0d7221 */ /* 0x000fe20000010000 */
[----:B-1----:R-:W-:Y:S01]  /*aed0*/  FADD.FTZ R59, R15, R59 ;  /* 0x0000003b0f3b7221 */ /* 0x002fe20000010000 */
[----:B---3--:R-:W-:Y:S02]  /*aee0*/  F2FP.F16.F32.PACK_AB R7, R240, R14 ;  /* 0x0000000ef007723e */ /* 0x008fe400000000ff */
[----:B----4-:R-:W-:Y:S02]  /*aef0*/  F2FP.F16.F32.PACK_AB R4, R21, R15 ;  /* 0x0000000f1504723e */ /* 0x010fe400000000ff */
[----:B-----5:R-:W-:Y:S01]  /*af00*/  F2FP.F16.F32.PACK_AB R6, R241, R22 ;  /* 0x00000016f106723e */ /* 0x020fe200000000ff */
[----:B------:R-:W-:Y:S01]  /*af10*/  FADD.FTZ R13, R12, R13 ;  /* 0x0000000d0c0d7221 */ /* 0x000fe20000010000 */
[----:B------:R-:W-:Y:S01]  /*af20*/  FADD.FTZ R59, R21, R59 ;  /* 0x0000003b153b7221 */ /* 0x000fe20000010000 */
[----:B------:R-:W-:Y:S02]  /*af30*/  BSSY B2, `(.L_x_4971) ;  /* 0x000087c000027945 */ /* 0x000fe40003800000 */
[----:B------:R-:W-:Y:S01]  /*af40*/  FADD.FTZ R13, R14, R13 ;  /* 0x0000000d0e0d7221 */ /* 0x000fe20000010000 */
[----:B------:R-:W-:Y:S01]  /*af50*/  FADD.FTZ R59, R22, R59 ;  /* 0x0000003b163b7221 */ /* 0x000fe20000010000 */
[----:B------:R-:W-:Y:S01]  /*af60*/  HMMA.16816.F32 R144, R4, R140, R28 ;  /* 0x0000008c0490723c */ /* 0x000fe2000000181c */
[----:B------:R-:W-:-:S02]  /*af70*/  IMAD.MOV.U32 R44, RZ, RZ, R153 ;  /* 0x000000ffff2c7224 */ /* 0x000fc400078e0099 */
[----:B------:R-:W-:Y:S01]  /*af80*/  FADD.FTZ R240, R240, R13 ;  /* 0x0000000df0f07221 */ /* 0x000fe20000010000 */
[----:B------:R-:W-:-:S04]  /*af90*/  FADD.FTZ R241, R241, R59 ;  /* 0x0000003bf1f17221 */ /* 0x000fc80000010000 */
        /* <DEDUP_REMOVED lines=75> */
.L_x_4974:
        /* <DEDUP_REMOVED lines=8> */
.L_x_4975:
[----:B------:R-:W-:Y:S05]  /*b4d0*/  BSYNC.RECONVERGENT B0 ;  /* 0x0000000000007941 */ /* 0x000fea0003800200 */
.L_x_4973:
[----:B------:R-:W-:Y:S01]  /*b4e0*/  ISETP.GE.AND P0, PT, R234, R232, PT ;  /* 0x000000e8ea00720c */ /* 0x000fe20003f06270 */
[C---:B------:R-:W-:Y:S01]  /*b4f0*/  IMAD.SHL.U32 R5, R216.reuse, 0x40, RZ ;  /* 0x00000040d8057824 */ /* 0x040fe200078e00ff */
[----:B------:R-:W-:Y:S01]  /*b500*/  SHF.L.U64.HI R4, R216, 0x6, R217 ;  /* 0x00000006d8047819 */ /* 0x000fe200000102d9 */
[----:B------:R-:W-:Y:S01]  /*b510*/  IMAD.IADD R94, R149, 0x1, R45 ;  /* 0x00000001955e7824 */ /* 0x000fe200078e022d */
[----:B------:R-:W-:Y:S01]  /*b520*/  BSSY.RECONVERGENT B1, `(.L_x_4976) ;  /* 0x0000584000017945 */ /* 0x000fe20003800200 */
[----:B------:R-:W-:Y:S01]  /*b530*/  IMAD.SHL.U32 R110, R148, 0x100, RZ ;  /* 0x00000100946e7824 */ /* 0x000fe200078e00ff */
[----:B------:R-:W-:Y:S01]  /*b540*/  IADD3 R8, P1, PT, R5, R227, RZ ;  /* 0x000000e305087210 */ /* 0x000fe20007f3e0ff */
[----:B------:R-:W-:-:S03]  /*b550*/  VIADD R108, R220, 0x8 ;  /* 0x00000008dc6c7836 */ /* 0x000fc60000000000 */
[----:B------:R-:W-:Y:S01]  /*b560*/  LOP3.LUT R110, R110, R152, RZ, 0xfc, !PT ;  /* 0x000000986e6e7212 */ /* 0x000fe200078efcff */
        /* <DEDUP_REMOVED lines=30> */
[----:B------:R-:W-:-:S02]  /*b750*/  @!P0 IMAD R4, R217, 0x180, RZ ;  /* 0x00000180d9048824 */ /* 0x000fc400078e02ff */
[----:B------:R-:W-:Y:S01]  /*b760*/  @!P0 IMAD.IADD R15, R5, 0x1, R15 ;  /* 0x00000001050f8824 */ /* 0x000fe200078e020f */
[----:B------:R-:W-:Y:S01]  /*b770*/  @!PT LDS RZ, [RZ] ;  /* 0x00000000fffff984 */ /* 0x000fe20000000800 */
[----:B------:R-:W-:Y:S01]  /*b780*/  @!PT LDS RZ, [RZ] ;  /* 0x00000000fffff984 */ /* 0x000fe20000000800 */
[----:B------:R-:W-:Y:S01]  /*b790*/  @!PT LDS RZ, [RZ] ;  /* 0x00000000fffff984 */ /* 0x000fe20000000800 */
[----:B------:R1:W-:Y:S01]  /*b7a0*/  @!P0 LDGSTS.E.BYPASS.LTC128B.128 [R233+0x6000], desc[UR4][R10.64] ;  /* 0x060000000ae98fae */ /* 0x0003e2000b981a04 */
[----:B------:R-:W-:Y:S01]  /*b7b0*/  @!P0 IMAD.IADD R13, R4, 0x1, R13 ;  /* 0x00000001040d8824 */ /* 0x000fe200078e020d */
[----:B------:R-:W-:Y:S01]  /*b7c0*/  @!P0 LEA R4, P1, R216, R8, 0x8 ;  /* 0x00000008d8048211 */ /* 0x000fe200078240ff */
[C---:B------:R-:W-:Y:S01]  /*b7d0*/  IMAD.IADD R111, R110.reuse, 0x1, R235 ;  /* 0x000000016e6f7824 */ /* 0x040fe200078e02eb */
[----:B------:R-:W-:Y:S01]  /*b7e0*/  @P0 STS.128 [R233+0x6800], RZ ;  /* 0x006800ffe9000388 */ /* 0x000fe20000000c00 */
[----:B------:R-:W-:Y:S01]  /*b7f0*/  VIADD R21, R110, 0xfffffef9 ;  /* 0xfffffef96e157836 */ /* 0x000fe20000000000 */
[----:B------:R-:W-:Y:S02]  /*b800*/  @!P0 LEA.HI.X R5, R216, R9, R217, 0x8, P1 ;  /* 0x00000009d8058211 */ /* 0x000fe400008f44d9 */
[----:B------:R-:W-:Y:S02]  /*b810*/  IADD3 R119, PT, PT, R108, 0x1f8, -R111 ;  /* 0x000001f86c777810 */ /* 0x000fe40007ffe86f */
[----:B------:R-:W-:-:S02]  /*b820*/  ISETP.GE.AND P4, PT, R21, R222, PT ;  /* 0x000000de1500720c */ /* 0x000fc40003f86270 */
[C---:B------:R-:W-:Y:S02]  /*b830*/  ISETP.GE.AND P5, PT, R21.reuse, R221, PT ;  /* 0x000000dd1500720c */ /* 0x040fe40003fa6270 */
[----:B------:R-:W-:Y:S02]  /*b840*/  ISETP.GE.AND P1, PT, R21, R218, PT ;  /* 0x000000da1500720c */ /* 0x000fe40003f26270 */
[----:B------:R-:W-:Y:S02]  /*b850*/  IADD3 R120, PT, PT, R220, 0x1f8, -R111 ;  /* 0x000001f8dc787810 */ /* 0x000fe40007ffe86f */
[----:B------:R-:W-:Y:S02]  /*b860*/  IABS R119, R119 ;  /* 0x0000007700777213 */ /* 0x000fe40000000000 */
[----:B------:R-:W-:Y:S02]  /*b870*/  IABS R120, R120 ;  /* 0x0000007800787213 */ /* 0x000fe40000000000 */
[----:B------:R-:W-:-:S02]  /*b880*/  I2FP.F32.S32 R119, R119 ;  /* 0x0000007700777245 */ /* 0x000fc40000201400 */
[----:B------:R-:W-:Y:S02]  /*b890*/  I2FP.F32.S32 R120, R120 ;  /* 0x0000007800787245 */ /* 0x000fe40000201400 */
[--C-:B------:R-:W-:Y:S02]  /*b8a0*/  IADD3 R22, PT, PT, R220, 0x1e8, -R111.reuse ;  /* 0x000001e8dc167810 */ /* 0x100fe40007ffe86f */
[----:B-1----:R-:W-:Y:S02]  /*b8b0*/  @!P0 LEA R10, P2, R216, R8, 0x7 ;  /* 0x00000008d80a8211 */ /* 0x002fe400078438ff */
[----:B------:R-:W-:Y:S02]  /*b8c0*/  IADD3 R23, PT, PT, R108, 0x1e8, -R111 ;  /* 0x000001e86c177810 */ /* 0x000fe40007ffe86f */
[----:B------:R-:W-:Y:S02]  /*b8d0*/  @!P0 LEA.HI.X R11, R216, R9, R217, 0x7, P2 ;  /* 0x00000009d80b8211 */ /* 0x000fe400010f3cd9 */
[----:B------:R-:W-:-:S02]  /*b8e0*/  ISETP.GE.AND P2, PT, R21, R219, PT ;  /* 0x000000db1500720c */ /* 0x000fc40003f46270 */
[----:B------:R-:W-:Y:S01]  /*b8f0*/  IADD3 R21, PT, PT, R220, 0x200, -R111 ;  /* 0x00000200dc157810 */ /* 0x000fe20007ffe86f */
[----:B------:R-:W-:Y:S01]  /*b900*/  @!PT LDS RZ, [RZ] ;  /* 0x00000000fffff984 */ /* 0x000fe20000000800 */
[----:B------:R-:W-:Y:S01]  /*b910*/  @!PT LDS RZ, [RZ] ;  /* 0x00000000fffff984 */ /* 0x000fe20000000800 */
[----:B------:R-:W-:Y:S01]  /*b920*/  @!PT LDS RZ, [RZ] ;  /* 0x00000000fffff984 */ /* 0x000fe20000000800 */
[----:B------:R-:W-:Y:S01]  /*b930*/  @!P0 LDGSTS.E.BYPASS.LTC128B.128 [R233+0x6800], desc[UR4][R10.64] ;  /* 0x068000000ae98fae */ /* 0x000fe2000b981a04 */
[----:B------:R-:W-:Y:S02]  /*b940*/  IABS R22, R22 ;  /* 0x0000001600167213 */ /* 0x000fe40000000000 */
[----:B------:R-:W-:Y:S01]  /*b950*/  IABS R21, R21 ;  /* 0x0000001500157213 */ /* 0x000fe20000000000 */
[----:B------:R-:W-:Y:S01]  /*b960*/  @P0 STS.128 [R233+0x7000], RZ ;  /* 0x007000ffe9000388 */ /* 0x000fe20000000c00 */
[----:B------:R-:W-:Y:S02]  /*b970*/  IABS R23, R23 ;  /* 0x0000001700177213 */ /* 0x000fe40000000000 */
[----:B------:R-:W-:Y:S01]  /*b980*/  I2FP.F32.S32 R117, R21 ;  /* 0x0000001500757245 */ /* 0x000fe20000201400 */
[----:B------:R-:W-:Y:S01]  /*b990*/  @!PT LDS RZ, [RZ] ;  /* 0x00000000fffff984 */ /* 0x000fe20000000800 */
[----:B------:R-:W-:Y:S01]  /*b9a0*/  @!PT LDS RZ, [RZ] ;  /* 0x00000000fffff984 */ /* 0x000fe20000000800 */
[----:B------:R-:W-:Y:S01]  /*b9b0*/  @!PT LDS RZ, [RZ] ;  /* 0x00000000fffff984 */ /* 0x000fe20000000800 */
[----:B------:R-:W-:Y:S01]  /*b9c0*/  @!P0 LDGSTS.E.BYPASS.LTC128B.128 [R233+0x7000], desc[UR4][R6.64] ;  /* 0x0700000006e98fae */ /* 0x000fe2000b981a04 */
[----:B------:R-:W-:Y:S01]  /*b9d0*/  VIADD R21, R110, 0xfffffe09 ;  /* 0xfffffe096e157836 */ /* 0x000fe20000000000 */
[----:B------:R-:W-:-:S02]  /*b9e0*/  I2FP.F32.S32 R22, R22 ;  /* 0x0000001600167245 */ /* 0x000fc40000201400 */
[----:B------:R-:W-:Y:S01]  /*b9f0*/  @P0 STS.128 [R233+0x7800], RZ ;  /* 0x007800ffe9000388 */ /* 0x000fe20000000c00 */
[----:B------:R-:W-:Y:S02]  /*ba00*/  I2FP.F32.S32 R23, R23 ;  /* 0x0000001700177245 */ /* 0x000fe40000201400 */
[--C-:B------:R-:W-:Y:S01]  /*ba10*/  IADD3 R184, PT, PT, R108, 0x1d8, -R111.reuse ;  /* 0x000001d86cb87810 */ /* 0x100fe20007ffe86f */
[----:B------:R-:W-:Y:S01]  /*ba20*/  @!PT LDS RZ, [RZ] ;  /* 0x00000000fffff984 */ /* 0x000fe20000000800 */
[----:B------:R-:W-:Y:S01]  /*ba30*/  @!PT LDS RZ, [RZ] ;  /* 0x00000000fffff984 */ /* 0x000fe20000000800 */
[----:B------:R-:W-:Y:S01]  /*ba40*/  @!PT LDS RZ, [RZ] ;  /* 0x00000000fffff984 */ /* 0x000fe20000000800 */
[----:B------:R1:W-:Y:S01]  /*ba50*/  @!P0 LDGSTS.E.BYPASS.LTC128B.128 [R233+0x7800], desc[UR4][R4.64] ;  /* 0x0780000004e98fae */ /* 0x0003e2000b981a04 */
[----:B------:R-:W-:Y:S02]  /*ba60*/  IADD3 R179, PT, PT, R220, 0x1d8, -R111 ;  /* 0x000001d8dcb37810 */ /* 0x000fe40007ffe86f */
        /* <DEDUP_REMOVED lines=8> */
[----:B------:R-:W-:-:S02]  /*baf0*/  I2FP.F32.S32 R179, R179 ;  /* 0x000000b300b37245 */ /* 0x000fc40000201400 */
[--C-:B------:R-:W-:Y:S01]  /*bb00*/  IADD3 R175, PT, PT, R220, 0x1c8, -R111.reuse ;  /* 0x000001c8dcaf7810 */ /* 0x100fe20007ffe86f */
[----:B------:R-:W-:Y:S01]  /*bb10*/  @P0 STS.128 [R233+0x8800], RZ ;  /* 0x008800ffe9000388 */ /* 0x000fe20000000c00 */
[--C-:B------:R-:W-:Y:S02]  /*bb20*/  IADD3 R168, PT, PT, R108, 0x1b8, -R111.reuse ;  /* 0x000001b86ca87810 */ /* 0x100fe40007ffe86f */
[----:B------:R-:W-:Y:S01]  /*bb30*/  IABS R175, R175 ;  /* 0x000000af00af7213 */ /* 0x000fe20000000000 */
[----:B------:R-:W-:Y:S01]  /*bb40*/  @!PT LDS RZ, [RZ] ;  /* 0x00000000fffff984 */ /* 0x000fe20000000800 */
[----:B------:R-:W-:Y:S01]  /*bb50*/  @!PT LDS RZ, [RZ] ;  /* 0x00000000fffff984 */ /* 0x000fe20000000800 */
[----:B------:R-:W-:Y:S01]  /*bb60*/  @!PT LDS RZ, [RZ] ;  /* 0x00000000fffff984 */ /* 0x000fe20000000800 */
[----:B------:R2:W-:Y:S01]  /*bb70*/  @!P0 LDGSTS.E.BYPASS.LTC128B.128 [R233+0x8800], desc[UR4][R12.64] ;  /* 0x088000000ce98fae */ /* 0x0005e2000b981a04 */
[----:B------:R-:W-:Y:S02]  /*bb80*/  IADD3 R167, PT, PT, R220, 0x1b8, -R111 ;  /* 0x000001b8dca77810 */ /* 0x000fe40007ffe86f */
[----:B------:R-:W-:Y:S01]  /*bb90*/  I2FP.F32.S32 R175, R175 ;  /* 0x000000af00af7245 */ /* 0x000fe20000201400 */
[----:B------:R-:W-:Y:S01]  /*bba0*/  LDSM.16.M88.4 R24, [R194] ;  /* 0x00000000c218783b */ /* 0x000fe20000000200 */
[----:B------:R-:W-:-:S02]  /*bbb0*/  IABS R168, R168 ;  /* 0x000000a800a87213 */ /* 0x000fc40000000000 */
[----:B------:R-:W-:Y:S01]  /*bbc0*/  IABS R167, R167 ;  /* 0x000000a700a77213 */ /* 0x000fe20000000000 */
[----:B------:R-:W3:Y:S01]  /*bbd0*/  LDSM.16.M88.4 R36, [R149+0x4c00] ;  /* 0x004c00009524783b */ /* 0x000ee20000000200 */
[----:B------:R-:W-:Y:S02]  /*bbe0*/  I2FP.F32.S32 R168, R168 ;  /* 0x000000a800a87245 */ /* 0x000fe40000201400 */
[----:B------:R-:W-:Y:S01]  /*bbf0*/  I2FP.F32.S32 R167, R167 ;  /* 0x000000a700a77245 */ /* 0x000fe20000201400 */
[----:B------:R-:W-:Y:S01]  /*bc00*/  LDSM.16.M88.4 R16, [R16] ;  /* 0x000000001010783b */ /* 0x000fe20000000200 */
[--C-:B------:R-:W-:Y:S02]  /*bc10*/  IADD3 R157, PT, PT, R220, 0x1a8, -R111.reuse ;  /* 0x000001a8dc9d7810 */ /* 0x100fe40007ffe86f */
[----:B------:R-:W-:Y:S01]  /*bc20*/  IADD3 R130, PT, PT, R108, 0x198, -R111 ;  /* 0x000001986c827810 */ /* 0x000fe20007ffe86f */
[----:B------:R-:W-:Y:S01]  /*bc30*/  LDSM.16.M88.4 R32, [R94+0x4c00] ;  /* 0x004c00005e20783b */ /* 0x000fe20000000200 */
[----:B------:R-:W-:-:S02]  /*bc40*/  IABS R157, R157 ;  /* 0x0000009d009d7213 */ /* 0x000fc40000000000 */
[----:B------:R-:W-:Y:S01]  /*bc50*/  IADD3 R127, PT, PT, R220, 0x198, -R111 ;  /* 0x00000198dc7f7810 */ /* 0x000fe20007ffe86f */
[----:B-1----:R-:W-:Y:S01]  /*bc60*/  LDSM.16.M88.4 R4, [R94+0x1000] ;  /* 0x001000005e04783b */ /* 0x002fe20000000200 */
[----:B------:R-:W-:Y:S02]  /*bc70*/  I2FP.F32.S32 R157, R157 ;  /* 0x0000009d009d7245 */ /* 0x000fe40000201400 */
[----:B------:R-:W-:Y:S01]  /*bc80*/  IABS R130, R130 ;  /* 0x0000008200827213 */ /* 0x000fe20000000000 */
[----:B------:R-:W-:Y:S01]  /*bc90*/  LDSM.16.M88.4 R28, [R149+0x1400] ;  /* 0x00140000951c783b */ /* 0x000fe20000000200 */
[----:B------:R-:W-:Y:S02]  /*bca0*/  IABS R127, R127 ;  /* 0x0000007f007f7213 */ /* 0x000fe40000000000 */
[----:B------:R-:W-:Y:S01]  /*bcb0*/  I2FP.F32.S32 R130, R130 ;  /* 0x0000008200827245 */ /* 0x000fe20000201400 */
[----:B--2---:R-:W1:Y:S01]  /*bcc0*/  LDSM.16.M88.4 R12, [R149+0x1000] ;  /* 0x00100000950c783b */ /* 0x004e620000000200 */
[----:B------:R-:W-:-:S02]  /*bcd0*/  I2FP.F32.S32 R127, R127 ;  /* 0x0000007f007f7245 */ /* 0x000fc40000201400 */
[--C-:B------:R-:W-:Y:S01]  /*bce0*/  IADD3 R69, PT, PT, R220, 0x188, -R111.reuse ;  /* 0x00000188dc457810 */ /* 0x100fe20007ffe86f */
[----:B------:R-:W0:Y:S01]  /*bcf0*/  LDGDEPBAR ;  /* 0x00000000000079af */ /* 0x000e220000000000 */
[--C-:B------:R-:W-:Y:S02]  /*bd00*/  IADD3 R50, PT, PT, R108, 0x178, -R111.reuse ;  /* 0x000001786c327810 */ /* 0x100fe40007ffe86f */
[----:B------:R-:W-:Y:S02]  /*bd10*/  IABS R69, R69 ;  /* 0x0000004500457213 */ /* 0x000fe40000000000 */
[----:B------:R-:W-:Y:S02]  /*bd20*/  IADD3 R65, PT, PT, R220, 0x178, -R111 ;  /* 0x00000178dc417810 */ /* 0x000fe40007ffe86f */
[----:B------:R-:W-:Y:S02]  /*bd30*/  I2FP.F32.S32 R69, R69 ;  /* 0x0000004500457245 */ /* 0x000fe40000201400 */
[----:B------:R-:W-:-:S02]  /*bd40*/  IABS R50, R50 ;  /* 0x0000003200327213 */ /* 0x000fc40000000000 */
[----:B------:R-:W-:Y:S02]  /*bd50*/  IABS R65, R65 ;  /* 0x0000004100417213 */ /* 0x000fe40000000000 */
[----:B------:R-:W-:Y:S02]  /*bd60*/  I2FP.F32.S32 R50, R50 ;  /* 0x0000003200327245 */ /* 0x000fe40000201400 */
[----:B------:R-:W-:Y:S01]  /*bd70*/  I2FP.F32.S32 R65, R65 ;  /* 0x0000004100417245 */ /* 0x000fe20000201400 */
[----:B---3--:R-:W-:Y:S01]  /*bd80*/  HMMA.16816.F32 R40, R24, R38, RZ ;  /* 0x000000261828723c */ /* 0x008fe200000018ff */
[--C-:B------:R-:W-:Y:S02]  /*bd90*/  IADD3 R61, PT, PT, R220, 0x168, -R111.reuse ;  /* 0x00000168dc3d7810 */ /* 0x100fe40007ffe86f */
[----:B------:R-:W-:Y:S02]  /*bda0*/  IADD3 R74, PT, PT, R108, 0x158, -R111 ;  /* 0x000001586c4a7810 */ /* 0x000fe40007ffe86f */
[----:B------:R-:W-:-:S02]  /*bdb0*/  IABS R61, R61 ;  /* 0x0000003d003d7213 */ /* 0x000fc40000000000 */
[----:B------:R-:W-:Y:S02]  /*bdc0*/  IADD3 R73, PT, PT, R220, 0x158, -R111 ;  /* 0x00000158dc497810 */ /* 0x000fe40007ffe86f */
[----:B------:R-:W-:Y:S02]  /*bdd0*/  I2FP.F32.S32 R61, R61 ;  /* 0x0000003d003d7245 */ /* 0x000fe40000201400 */
[----:B------:R-:W-:Y:S02]  /*bde0*/  IABS R74, R74 ;  /* 0x0000004a004a7213 */ /* 0x000fe40000000000 */
[----:B------:R-:W-:Y:S02]  /*bdf0*/  IABS R73, R73 ;  /* 0x0000004900497213 */ /* 0x000fe40000000000 */
[----:B------:R-:W-:Y:S02]  /*be00*/  I2FP.F32.S32 R74, R74 ;  /* 0x0000004a004a7245 */ /* 0x000fe40000201400 */
[----:B------:R-:W-:-:S02]  /*be10*/  I2FP.F32.S32 R73, R73 ;  /* 0x0000004900497245 */ /* 0x000fc40000201400 */
[--C-:B------:R-:W-:Y:S01]  /*be20*/  IADD3 R82, PT, PT, R108, 0x148, -R111.reuse ;  /* 0x000001486c527810 */ /* 0x100fe20007ffe86f */
[----:B-1----:R-:W-:Y:S01]  /*be30*/  HMMA.16816.F32 R8, R24, R12, RZ ;  /* 0x0000000c1808723c */ /* 0x002fe200000018ff */
[--C-:B------:R-:W-:Y:S02]  /*be40*/  IADD3 R13, PT, PT, R220, 0x107, -R111.reuse ;  /* 0x00000107dc0d7810 */ /* 0x100fe40007ffe86f */
[----:B------:R-:W-:Y:S02]  /*be50*/  IADD3 R12, PT, PT, R108, 0x107, -R111 ;  /* 0x000001076c0c7810 */ /* 0x000fe40007ffe86f */
[----:B------:R-:W-:Y:S02]  /*be60*/  IABS R13, R13 ;  /* 0x0000000d000d7213 */ /* 0x000fe40000000000 */
[----:B------:R-:W-:Y:S01]  /*be70*/  IABS R12, R12 ;  /* 0x0000000c000c7213 */ /* 0x000fe20000000000 */
[----:B------:R-:W-:Y:S01]  /*be80*/  HMMA.16816.F32 R40, R16, R34, R40 ;  /* 0x000000221028723c */ /* 0x000fe20000001828 */
[----:B------:R-:W-:-:S02]  /*be90*/  I2FP.F32.S32 R13, R13 ;  /* 0x0000000d000d7245 */ /* 0x000fc40000201400 */
[----:B------:R-:W-:Y:S02]  /*bea0*/  I2FP.F32.S32 R12, R12 ;  /* 0x0000000c000c7245 */ /* 0x000fe40000201400 */
[--C-:B------:R-:W-:Y:S02]  /*beb0*/  IADD3 R81, PT, PT, R220, 0x148, -R111.reuse ;  /* 0x00000148dc517810 */ /* 0x100fe40007ffe86f */
[----:B------:R-:W-:Y:S02]  /*bec0*/  IABS R82, R82 ;  /* 0x0000005200527213 */ /* 0x000fe40000000000 */
[----:B------:R-:W-:Y:S02]  /*bed0*/  IABS R81, R81 ;  /* 0x0000005100517213 */ /* 0x000fe40000000000 */
[----:B------:R-:W-:Y:S01]  /*bee0*/  I2FP.F32.S32 R82, R82 ;  /* 0x0000005200527245 */ /* 0x000fe20000201400 */
[----:B------:R-:W-:Y:S01]  /*bef0*/  HMMA.16816.F32 R8, R16, R4, R8 ;  /* 0x000000041008723c */ /* 0x000fe20000001808 */
[----:B------:R-:W-:Y:S01]  /*bf00*/  IADD3 R4, PT, PT, R108, 0x200, -R111 ;  /* 0x000002006c047810 */ /* 0x000fe20007ffe86f */
[----:B------:R-:W-:Y:S01]  /*bf10*/  VIADD R5, R110, 0xfffffe00 ;  /* 0xfffffe006e057836 */ /* 0x000fe20000000000 */
[----:B------:R-:W-:-:S02]  /*bf20*/  I2FP.F32.S32 R81, R81 ;  /* 0x0000005100517245 */ /* 0x000fc40000201400 */
[----:B------:R-:W-:Y:S02]  /*bf30*/  IABS R4, R4 ;  /* 0x0000000400047213 */ /* 0x000fe40000000000 */
[C---:B------:R-:W-:Y:S01]  /*bf40*/  FFMA.FTZ R13, -R231.reuse, R13, R41 ;  /* 0x0000000de70d7223 */ /* 0x040fe20000010129 */
[----:B------:R-:W-:Y:S01]  /*bf50*/  FFMA.FTZ R12, -R231, R12, R43 ;  /* 0x0000000ce70c7223 */ /* 0x000fe2000001012b */
[----:B------:R-:W-:Y:S01]  /*bf60*/  I2FP.F32.S32 R122, R4 ;  /* 0x00000004007a7245 */ /* 0x000fe20000201400 */
[----:B------:R-:W-:Y:S01]  /*bf70*/  VIADD R4, R110, 0xfffffe01 ;  /* 0xfffffe016e047836 */ /* 0x000fe20000000000 */
[----:B------:R-:W-:Y:S02]  /*bf80*/  ISETP.GE.AND P3, PT, R5, R222, PT ;  /* 0x000000de0500720c */ /* 0x000fe40003f66270 */
[----:B------:R-:W-:Y:S02]  /*bf90*/  FSEL R13, R13, -INF , P4 ;  /* 0xff8000000d0d7808 */ /* 0x000fe40002000000 */
[----:B------:R-:W-:-:S02]  /*bfa0*/  FSEL R41, R12, -INF , P2 ;  /* 0xff8000000c297808 */ /* 0x000fc40001000000 */
[----:B------:R-:W-:Y:S02]  /*bfb0*/  FSEL R57, R13, -INF , !P5 ;  /* 0xff8000000d397808 */ /* 0x000fe40006800000 */
[----:B------:R-:W-:Y:S01]  /*bfc0*/  HMMA.16816.F32 R12, R24, R14, RZ ;  /* 0x0000000e180c723c */ /* 0x000fe200000018ff */
[C---:B------:R-:W-:Y:S01]  /*bfd0*/  FFMA.FTZ R117, -R231.reuse, R117, R8 ;  /* 0x00000075e7757223 */ /* 0x040fe20000010108 */
[----:B------:R-:W-:Y:S01]  /*bfe0*/  FFMA.FTZ R122, -R231, R122, R10 ;  /* 0x0000007ae77a7223 */ /* 0x000fe2000001010a */
[C---:B------:R-:W-:Y:S02]  /*bff0*/  ISETP.GE.AND P4, PT, R5.reuse, R221, PT ;  /* 0x000000dd0500720c */ /* 0x040fe40003f86270 */
[----:B------:R-:W-:Y:S02]  /*c000*/  ISETP.GE.AND P2, PT, R5, R219, PT ;  /* 0x000000db0500720c */ /* 0x000fe40003f46270 */
[----:B------:R-:W-:Y:S02]  /*c010*/  FSEL R117, R117, -INF , P3 ;  /* 0xff80000075757808 */ /* 0x000fe40001800000 */
[----:B------:R-:W-:-:S02]  /*c020*/  IADD3 R10, PT, PT, R220, 0x1ff, -R111 ;  /* 0x000001ffdc0a7810 */ /* 0x000fc40007ffe86f */
[----:B------:R-:W-:Y:S02]  /*c030*/  FSEL R41, R41, -INF , !P1 ;  /* 0xff80000029297808 */ /* 0x000fe40004800000 */
[----:B------:R-:W-:Y:S02]  /*c040*/  FSEL R117, R117, -INF , !P4 ;  /* 0xff80000075757808 */ /* 0x000fe40006000000 */
[----:B------:R-:W-:Y:S02]  /*c050*/  FSEL R122, R122, -INF , P2 ;  /* 0xff8000007a7a7808 */ /* 0x000fe40001000000 */
[----:B------:R-:W-:Y:S02]  /*c060*/  ISETP.GE.AND P5, PT, R5, R218, PT ;  /* 0x000000da0500720c */ /* 0x000fe40003fa6270 */
[C---:B------:R-:W-:Y:S02]  /*c070*/  ISETP.GE.AND P1, PT, R4.reuse, R222, PT ;  /* 0x000000de0400720c */ /* 0x040fe40003f26270 */
[----:B------:R-:W-:-:S02]  /*c080*/  ISETP.GE.AND P3, PT, R4, R221, PT ;  /* 0x000000dd0400720c */ /* 0x000fc40003f66270 */
[C---:B------:R-:W-:Y:S02]  /*c090*/  ISETP.GE.AND P4, PT, R4.reuse, R218, PT ;  /* 0x000000da0400720c */ /* 0x040fe40003f86270 */
[----:B------:R-:W-:Y:S02]  /*c0a0*/  ISETP.GE.AND P2, PT, R4, R219, PT ;  /* 0x000000db0400720c */ /* 0x000fe40003f46270 */
[----:B------:R-:W-:Y:S01]  /*c0b0*/  HMMA.16816.F32 R4, R16, R6, R12 ;  /* 0x000000061004723c */ /* 0x000fe2000000180c */
[----:B------:R-:W-:Y:S01]  /*c0c0*/  IADD3 R8, PT, PT, R108, 0x1ff, -R111 ;  /* 0x000001ff6c087810 */ /* 0x000fe20007ffe86f */
[----:B------:R-:W1:Y:S01]  /*c0d0*/  LDSM.16.M88.4 R12, [R94+0x1400] ;  /* 0x001400005e0c783b */ /* 0x000e620000000200 */
[----:B------:R-:W-:Y:S02]  /*c0e0*/  IABS R10, R10 ;  /* 0x0000000a000a7213 */ /* 0x000fe40000000000 */
[----:B------:R-:W-:Y:S02]  /*c0f0*/  IABS R8, R8 ;  /* 0x0000000800087213 */ /* 0x000fe40000000000 */
[----:B------:R-:W-:-:S02]  /*c100*/  I2FP.F32.S32 R10, R10 ;  /* 0x0000000a000a7245 */ /* 0x000fc40000201400 */
[----:B------:R-:W-:Y:S02]  /*c110*/  I2FP.F32.S32 R8, R8 ;  /* 0x0000000800087245 */ /* 0x000fe40000201400 */
[----:B------:R-:W-:Y:S01]  /*c120*/  FSEL R122, R122, -INF , !P5 ;  /* 0xff8000007a7a7808 */ /* 0x000fe20006800000 */
[C---:B------:R-:W-:Y:S01]  /*c130*/  FFMA.FTZ R10, -R231.reuse, R10, R9 ;  /* 0x0000000ae70a7223 */ /* 0x040fe20000010109 */
[----:B------:R-:W-:Y:S02]  /*c140*/  VIADD R9, R110, 0xfffffe08 ;  /* 0xfffffe086e097836 */ /* 0x000fe40000000000 */
[C---:B------:R-:W-:Y:S01]  /*c150*/  FFMA.FTZ R8, -R231.reuse, R8, R11 ;  /* 0x00000008e7087223 */ /* 0x040fe2000001010b */
        /* <DEDUP_REMOVED lines=8> */
[C---:B------:R-:W-:Y:S02]  /*c1e0*/  ISETP.GE.AND P3, PT, R9.reuse, R218, PT ;  /* 0x000000da0900720c */ /* 0x040fe40003f66270 */
[----:B------:R-:W-:Y:S02]  /*c1f0*/  ISETP.GE.AND P2, PT, R9, R219, PT ;  /* 0x000000db0900720c */ /* 0x000fe40003f46270 */
[----:B------:R-:W-:Y:S01]  /*c200*/  HMMA.16816.F32 R8, R24, R28, RZ ;  /* 0x0000001c1808723c */ /* 0x000fe200000018ff */
[--C-:B------:R-:W-:Y:S02]  /*c210*/  IADD3 R4, PT, PT, R108, 0x1f7, -R111.reuse ;  /* 0x000001f76c047810 */ /* 0x100fe40007ffe86f */
[----:B------:R-:W-:Y:S02]  /*c220*/  IADD3 R6, PT, PT, R220, 0x1f7, -R111 ;  /* 0x000001f7dc067810 */ /* 0x000fe40007ffe86f */
[----:B------:R-:W-:-:S02]  /*c230*/  IABS R4, R4 ;  /* 0x0000000400047213 */ /* 0x000fc40000000000 */
[----:B------:R-:W-:Y:S01]  /*c240*/  IABS R6, R6 ;  /* 0x0000000600067213 */ /* 0x000fe20000000000 */
[----:B------:R-:W-:Y:S01]  /*c250*/  HMMA.16816.F32 R28, R24, R30, RZ ;  /* 0x0000001e181c723c */ /* 0x000fe200000018ff */
[----:B------:R-:W-:Y:S02]  /*c260*/  I2FP.F32.S32 R4, R4 ;  /* 0x0000000400047245 */ /* 0x000fe40000201400 */
[----:B------:R-:W-:Y:S02]  /*c270*/  I2FP.F32.S32 R6, R6 ;  /* 0x0000000600067245 */ /* 0x000fe40000201400 */
[----:B------:R-:W-:Y:S01]  /*c280*/  FSEL R121, R121, -INF , !P4 ;  /* 0xff80000079797808 */ /* 0x000fe20006000000 */
[----:B------:R-:W-:Y:S01]  /*c290*/  FFMA.FTZ R4, -R231, R4, R7 ;  /* 0x00000004e7047223 */ /* 0x000fe20000010107 */
[----:B------:R-:W-:Y:S02]  /*c2a0*/  ISETP.GE.AND P4, PT, R21, R222, PT ;  /* 0x000000de1500720c */ /* 0x000fe40003f86270 */
[----:B------:R-:W-:-:S02]  /*c2b0*/  IADD3 R7, PT, PT, R108, 0x1f0, -R111 ;  /* 0x000001f06c077810 */ /* 0x000fc40007ffe86f */
[----:B------:R-:W-:Y:S01]  /*c2c0*/  FSEL R120, R120, -INF , P5 ;  /* 0xff80000078787808 */ /* 0x000fe20002800000 */
[C---:B-1----:R-:W-:Y:S01]  /*c2d0*/  HMMA.16816.F32 R8, R16.reuse, R12, R8 ;  /* 0x0000000c1008723c */ /* 0x042fe20000001808 */
[----:B------:R-:W-:Y:S01]  /*c2e0*/  FFMA.FTZ R12, -R231, R6, R5 ;  /* 0x00000006e70c7223 */ /* 0x000fe20000010105 */
[----:B------:R-:W-:Y:S01]  /*c2f0*/  IADD3 R6, PT, PT, R220, 0x1f0, -R111 ;  /* 0x000001f0dc067810 */ /* 0x000fe20007ffe86f */
[----:B------:R-:W-:Y:S01]  /*c300*/  VIADD R5, R110, 0xfffffe10 ;  /* 0xfffffe106e057836 */ /* 0x000fe20000000000 */
[----:B------:R-:W-:Y:S02]  /*c310*/  FSEL R119, R119, -INF , P2 ;  /* 0xff80000077777808 */ /* 0x000fe40001000000 */
[C---:B------:R-:W-:Y:S02]  /*c320*/  ISETP.GE.AND P5, PT, R21.reuse, R221, PT ;  /* 0x000000dd1500720c */ /* 0x040fe40003fa6270 */
[----:B------:R-:W-:Y:S01]  /*c330*/  ISETP.GE.AND P2, PT, R21, R219, PT ;  /* 0x000000db1500720c */ /* 0x000fe20003f46270 */
[----:B------:R-:W-:Y:S01]  /*c340*/  HMMA.16816.F32 R28, R16, R14, R28 ;  /* 0x0000000e101c723c */ /* 0x000fe2000000181c */
[----:B------:R-:W-:-:S02]  /*c350*/  IABS R7, R7 ;  /* 0x0000000700077213 */ /* 0x000fc40000000000 */
[----:B------:R-:W-:Y:S02]  /*c360*/  IABS R6, R6 ;  /* 0x0000000600067213 */ /* 0x000fe40000000000 */
[----:B------:R-:W-:Y:S02]  /*c370*/  FSEL R12, R12, -INF , P4 ;  /* 0xff8000000c0c7808 */ /* 0x000fe40002000000 */
[----:B------:R-:W-:Y:S02]  /*c380*/  FSEL R120, R120, -INF , !P1 ;  /* 0xff80000078787808 */ /* 0x000fe40004800000 */
[----:B------:R-:W-:Y:S02]  /*c390*/  ISETP.GE.AND P1, PT, R21, R218, PT ;  /* 0x000000da1500720c */ /* 0x000fe40003f26270 */
[----:B------:R-:W-:Y:S02]  /*c3a0*/  FSEL R119, R119, -INF , !P3 ;  /* 0xff80000077777808 */ /* 0x000fe40005800000 */
[----:B------:R-:W-:Y:S01]  /*c3b0*/  FSEL R124, R12, -INF , !P5 ;  /* 0xff8000000c7c7808 */ /* 0x000fe20006800000 */
[----:B------:R-:W-:Y:S01]  /*c3c0*/  VIADD R12, R110, 0xfffffe11 ;  /* 0xfffffe116e0c7836 */ /* 0x000fe20000000000 */
[----:B------:R-:W-:-:S02]  /*c3d0*/  FSEL R118, R4, -INF , P2 ;  /* 0xff80000004767808 */ /* 0x000fc40001000000 */
[C---:B------:R-:W-:Y:S02]  /*c3e0*/  ISETP.GE.AND P3, PT, R5.reuse, R222, PT ;  /* 0x000000de0500720c */ /* 0x040fe40003f66270 */
[----:B------:R-:W-:Y:S01]  /*c3f0*/  ISETP.GE.AND P4, PT, R5, R221, PT ;  /* 0x000000dd0500720c */ /* 0x000fe20003f86270 */
[----:B------:R-:W-:Y:S01]  /*c400*/  FFMA.FTZ R28, -R231, R22, R28 ;  /* 0x00000016e71c7223 */ /* 0x000fe2000001011c */
[----:B------:R-:W-:Y:S01]  /*c410*/  I2FP.F32.S32 R189, R7 ;  /* 0x0000000700bd7245 */ /* 0x000fe20000201400 */
[----:B------:R-:W-:Y:S01]  /*c420*/  VIADD R22, R110, 0xfffffe19 ;  /* 0xfffffe196e167836 */ /* 0x000fe20000000000 */
[----:B------:R-:W-:Y:S01]  /*c430*/  ISETP.GE.AND P5, PT, R5, R218, PT ;  /* 0x000000da0500720c */ /* 0x000fe20003fa6270 */
[C---:B------:R-:W-:Y:S01]  /*c440*/  FFMA.FTZ R23, -R231.reuse, R23, R30 ;  /* 0x00000017e7177223 */ /* 0x040fe2000001011e */
[----:B------:R-:W-:Y:S01]  /*c450*/  I2FP.F32.S32 R21, R6 ;  /* 0x0000000600157245 */ /* 0x000fe20000201400 */
[----:B------:R-:W-:Y:S01]  /*c460*/  FFMA.FTZ R189, -R231, R189, R10 ;  /* 0x000000bde7bd7223 */ /* 0x000fe2000001010a */
[----:B------:R-:W-:-:S02]  /*c470*/  ISETP.GE.AND P2, PT, R5, R219, PT ;  /* 0x000000db0500720c */ /* 0x000fc40003f46270 */
[----:B------:R-:W1:Y:S01]  /*c480*/  LDSM.16.M88.4 R4, [R149+0x1800] ;  /* 0x001800009504783b */ /* 0x000e620000000200 */
[----:B------:R-:W-:Y:S01]  /*c490*/  FFMA.FTZ R21, -R231, R21, R8 ;  /* 0x00000015e7157223 */ /* 0x000fe20000010108 */
[----:B------:R-:W-:Y:S02]  /*c4a0*/  IADD3 R10, PT, PT, R220, 0x1ef, -R111 ;  /* 0x000001efdc0a7810 */ /* 0x000fe40007ffe86f */
[----:B------:R-:W-:Y:S02]  /*c4b0*/  FSEL R118, R118, -INF , !P1 ;  /* 0xff80000076767808 */ /* 0x000fe40004800000 */
[----:B------:R-:W-:Y:S02]  /*c4c0*/  FSEL R21, R21, -INF , P3 ;  /* 0xff80000015157808 */ /* 0x000fe40001800000 */
[----:B------:R-:W-:Y:S02]  /*c4d0*/  FSEL R189, R189, -INF , P2 ;  /* 0xff800000bdbd7808 */ /* 0x000fe40001000000 */
[----:B------:R-:W-:-:S02]  /*c4e0*/  FSEL R21, R21, -INF , !P4 ;  /* 0xff80000015157808 */ /* 0x000fc40006000000 */
[C---:B------:R-:W-:Y:S02]  /*c4f0*/  ISETP.GE.AND P1, PT, R12.reuse, R222, PT ;  /* 0x000000de0c00720c */ /* 0x040fe40003f26270 */
[C---:B------:R-:W-:Y:S02]  /*c500*/  ISETP.GE.AND P3, PT, R12.reuse, R221, PT ;  /* 0x000000dd0c00720c */ /* 0x040fe40003f66270 */
[C---:B------:R-:W-:Y:S02]  /*c510*/  ISETP.GE.AND P4, PT, R12.reuse, R218, PT ;  /* 0x000000da0c00720c */ /* 0x040fe40003f86270 */
[----:B------:R-:W-:Y:S02]  /*c520*/  ISETP.GE.AND P2, PT, R12, R219, PT ;  /* 0x000000db0c00720c */ /* 0x000fe40003f46270 */
        /* <DEDUP_REMOVED lines=18> */
[----:B-1----:R-:W-:Y:S01]  /*c650*/  HMMA.16816.F32 R8, R24, R4, RZ ;  /* 0x000000041808723c */ /* 0x002fe200000018ff */
[--C-:B------:R-:W-:Y:S02]  /*c660*/  IADD3 R5, PT, PT, R220, 0x1e7, -R111.reuse ;  /* 0x000001e7dc057810 */ /* 0x100fe40007ffe86f */
[----:B------:R-:W-:Y:S02]  /*c670*/  IADD3 R4, PT, PT, R108, 0x1e7, -R111 ;  /* 0x000001e76c047810 */ /* 0x000fe40007ffe86f */
[----:B------:R-:W-:Y:S02]  /*c680*/  IABS R5, R5 ;  /* 0x0000000500057213 */ /* 0x000fe40000000000 */
[----:B------:R-:W-:Y:S02]  /*c690*/  IABS R4, R4 ;  /* 0x0000000400047213 */ /* 0x000fe40000000000 */
[----:B------:R-:W-:-:S02]  /*c6a0*/  I2FP.F32.S32 R5, R5 ;  /* 0x0000000500057245 */ /* 0x000fc40000201400 */
[----:B------:R-:W-:Y:S02]  /*c6b0*/  I2FP.F32.S32 R4, R4 ;  /* 0x0000000400047245 */ /* 0x000fe40000201400 */
[----:B------:R-:W-:Y:S01]  /*c6c0*/  FSEL R188, R188, -INF , !P4 ;  /* 0xff800000bcbc7808 */ /* 0x000fe20006000000 */
[C---:B------:R-:W-:Y:S01]  /*c6d0*/  FFMA.FTZ R29, -R231.reuse, R5, R29 ;  /* 0x00000005e71d7223 */ /* 0x040fe2000001011d */
[----:B------:R-:W-:Y:S01]  /*c6e0*/  ISETP.GE.AND P4, PT, R22, R222, PT ;  /* 0x000000de1600720c */ /* 0x000fe20003f86270 */
[----:B------:R-:W-:Y:S01]  /*c6f0*/  FFMA.FTZ R4, -R231, R4, R31 ;  /* 0x00000004e7047223 */ /* 0x000fe2000001011f */
[----:B------:R-:W-:Y:S01]  /*c700*/  FSEL R186, R28, -INF , P5 ;  /* 0xff8000001cba7808 */ /* 0x000fe20002800000 */
[----:B------:R-:W-:Y:S01]  /*c710*/  VIADD R5, R110, 0xfffffe20 ;  /* 0xfffffe206e057836 */ /* 0x000fe20000000000 */
[----:B------:R-:W-:Y:S01]  /*c720*/  FSEL R23, R23, -INF , P2 ;  /* 0xff80000017177808 */ /* 0x000fe20001000000 */
[----:B--2---:R-:W-:Y:S01]  /*c730*/  HMMA.16816.F32 R8, R16, R12, R8 ;  /* 0x0000000c1008723c */ /* 0x004fe20000001808 */
[----:B------:R-:W-:-:S02]  /*c740*/  ISETP.GE.AND P5, PT, R22, R221, PT ;  /* 0x000000dd1600720c */ /* 0x000fc40003fa6270 */
[----:B------:R-:W-:Y:S02]  /*c750*/  ISETP.GE.AND P2, PT, R22, R219, PT ;  /* 0x000000db1600720c */ /* 0x000fe40003f46270 */
[----:B------:R-:W-:Y:S02]  /*c760*/  FSEL R29, R29, -INF , P4 ;  /* 0xff8000001d1d7808 */ /* 0x000fe40002000000 */
[----:B------:R-:W-:Y:S02]  /*c770*/  FSEL R186, R186, -INF , !P1 ;  /* 0xff800000baba7808 */ /* 0x000fe40004800000 */
[----:B------:R-:W-:Y:S02]  /*c780*/  ISETP.GE.AND P1, PT, R22, R218, PT ;  /* 0x000000da1600720c */ /* 0x000fe40003f26270 */
[----:B------:R-:W-:Y:S02]  /*c790*/  IADD3 R13, PT, PT, R220, 0x1e0, -R111 ;  /* 0x000001e0dc0d7810 */ /* 0x000fe40007ffe86f */
[----:B------:R-:W-:-:S02]  /*c7a0*/  FSEL R23, R23, -INF , !P3 ;  /* 0xff80000017177808 */ /* 0x000fc40005800000 */
[----:B------:R-:W-:Y:S02]  /*c7b0*/  FSEL R185, R29, -INF , !P5 ;  /* 0xff8000001db97808 */ /* 0x000fe40006800000 */
[----:B------:R-:W-:Y:S01]  /*c7c0*/  FSEL R22, R4, -INF , P2 ;  /* 0xff80000004167808 */ /* 0x000fe20001000000 */
[----:B------:R-:W1:Y:S01]  /*c7d0*/  LDSM.16.M88.4 R28, [R149+0x1c00] ;  /* 0x001c0000951c783b */ /* 0x000e620000000200 */
[C---:B------:R-:W-:Y:S02]  /*c7e0*/  ISETP.GE.AND P3, PT, R5.reuse, R222, PT ;  /* 0x000000de0500720c */ /* 0x040fe40003f66270 */
[C---:B------:R-:W-:Y:S02]  /*c7f0*/  ISETP.GE.AND P4, PT, R5.reuse, R221, PT ;  /* 0x000000dd0500720c */ /* 0x040fe40003f86270 */
[C---:B------:R-:W-:Y:S02]  /*c800*/  ISETP.GE.AND P5, PT, R5.reuse, R218, PT ;  /* 0x000000da0500720c */ /* 0x040fe40003fa6270 */
[----:B------:R-:W-:-:S02]  /*c810*/  ISETP.GE.AND P2, PT, R5, R219, PT ;  /* 0x000000db0500720c */ /* 0x000fc40003f46270 */
[----:B------:R-:W-:Y:S01]  /*c820*/  HMMA.16816.F32 R4, R24, R6, RZ ;  /* 0x000000061804723c */ /* 0x000fe200000018ff */
[--C-:B------:R-:W-:Y:S02]  /*c830*/  IADD3 R12, PT, PT, R108, 0x1e0, -R111.reuse ;  /* 0x000001e06c0c7810 */ /* 0x100fe40007ffe86f */
[----:B------:R-:W-:Y:S02]  /*c840*/  IABS R13, R13 ;  /* 0x0000000d000d7213 */ /* 0x000fe40000000000 */
        /* <DEDUP_REMOVED lines=11> */
[----:B------:R-:W-:Y:S01]  /*c900*/  HMMA.16816.F32 R4, R16, R14, R4 ;  /* 0x0000000e1004723c */ /* 0x000fe20000001804 */
[----:B------:R-:W-:Y:S02]  /*c910*/  FSEL R182, R182, -INF , !P4 ;  /* 0xff800000b6b67808 */ /* 0x000fe40006000000 */
[C---:B------:R-:W-:Y:S02]  /*c920*/  ISETP.GE.AND P1, PT, R12.reuse, R222, PT ;  /* 0x000000de0c00720c */ /* 0x040fe40003f26270 */
[C---:B------:R-:W-:Y:S02]  /*c930*/  ISETP.GE.AND P3, PT, R12.reuse, R221, PT ;  /* 0x000000dd0c00720c */ /* 0x040fe40003f66270 */
[----:B------:R-:W-:-:S02]  /*c940*/  ISETP.GE.AND P4, PT, R12, R218, PT ;  /* 0x000000da0c00720c */ /* 0x000fc40003f86270 */
[----:B------:R-:W-:Y:S02]  /*c950*/  ISETP.GE.AND P2, PT, R12, R219, PT ;  /* 0x000000db0c00720c */ /* 0x000fe40003f46270 */
[----:B------:R-:W-:Y:S01]  /*c960*/  IABS R10, R10 ;  /* 0x0000000a000a7213 */ /* 0x000fe20000000000 */
[----:B------:R-:W2:Y:S01]  /*c970*/  LDSM.16.M88.4 R12, [R94+0x1c00] ;  /* 0x001c00005e0c783b */ /* 0x000ea20000000200 */
[----:B------:R-:W-:Y:S02]  /*c980*/  IABS R8, R8 ;  /* 0x0000000800087213 */ /* 0x000fe40000000000 */
[----:B------:R-:W-:Y:S02]  /*c990*/  I2FP.F32.S32 R10, R10 ;  /* 0x0000000a000a7245 */ /* 0x000fe40000201400 */
[----:B------:R-:W-:Y:S02]  /*c9a0*/  I2FP.F32.S32 R8, R8 ;  /* 0x0000000800087245 */ /* 0x000fe40000201400 */
[----:B------:R-:W-:Y:S01]  /*c9b0*/  FSEL R35, R35, -INF , !P5 ;  /* 0xff80000023237808 */ /* 0x000fe20006800000 */
[----:B------:R-:W-:Y:S01]  /*c9c0*/  FFMA.FTZ R10, -R231, R10, R9 ;  /* 0x0000000ae70a7223 */ /* 0x000fe20000010109 */
[----:B------:R-:W-:-:S02]  /*c9d0*/  VIADD R9, R110, 0xfffffe28 ;  /* 0xfffffe286e097836 */ /* 0x000fc40000000000 */
[C---:B------:R-:W-:Y:S01]  /*c9e0*/  FFMA.FTZ R8, -R231.reuse, R8, R11 ;  /* 0x00000008e7087223 */ /* 0x040fe2000001010b */
[C---:B------:R-:W-:Y:S01]  /*c9f0*/  FFMA.FTZ R184, -R231.reuse, R184, R6 ;  /* 0x000000b8e7b87223 */ /* 0x040fe20000010106 */
[----:B------:R-:W-:Y:S01]  /*ca00*/  FFMA.FTZ R179, -R231, R179, R4 ;  /* 0x000000b3e7b37223 */ /* 0x000fe20000010104 */
[----:B------:R-:W-:Y:S02]  /*ca10*/  FSEL R181, R10, -INF , P1 ;  /* 0xff8000000ab57808 */ /* 0x000fe40000800000 */
[----:B------:R-:W-:Y:S02]  /*ca20*/  FSEL R34, R8, -INF , P2 ;  /* 0xff80000008227808 */ /* 0x000fe40001000000 */
[----:B------:R-:W-:Y:S02]  /*ca30*/  FSEL R181, R181, -INF , !P3 ;  /* 0xff800000b5b57808 */ /* 0x000fe40005800000 */
[C---:B------:R-:W-:Y:S02]  /*ca40*/  ISETP.GE.AND P5, PT, R9.reuse, R222, PT ;  /* 0x000000de0900720c */ /* 0x040fe40003fa6270 */
[----:B------:R-:W-:-:S02]  /*ca50*/  ISETP.GE.AND P1, PT, R9, R221, PT ;  /* 0x000000dd0900720c */ /* 0x000fc40003f26270 */
[C---:B------:R-:W-:Y:S02]  /*ca60*/  ISETP.GE.AND P3, PT, R9.reuse, R218, PT ;  /* 0x000000da0900720c */ /* 0x040fe40003f66270 */
[----:B------:R-:W-:Y:S02]  /*ca70*/  ISETP.GE.AND P2, PT, R9, R219, PT ;  /* 0x000000db0900720c */ /* 0x000fe40003f46270 */
[----:B-1----:R-:W-:Y:S01]  /*ca80*/  HMMA.16816.F32 R8, R24, R28, RZ ;  /* 0x0000001c1808723c */ /* 0x002fe200000018ff */
[--C-:B------:R-:W-:Y:S01]  /*ca90*/  IADD3 R4, PT, PT, R108, 0x1d7, -R111.reuse ;  /* 0x000001d76c047810 */ /* 0x100fe20007ffe86f */
[----:B------:R-:W-:Y:S01]  /*caa0*/  VIADD R28, R110, 0xfffffe29 ;  /* 0xfffffe296e1c7836 */ /* 0x000fe20000000000 */
[----:B------:R-:W-:Y:S02]  /*cab0*/  IADD3 R6, PT, PT, R220, 0x1d7, -R111 ;  /* 0x000001d7dc067810 */ /* 0x000fe40007ffe86f */
[----:B------:R-:W-:Y:S02]  /*cac0*/  IABS R4, R4 ;  /* 0x0000000400047213 */ /* 0x000fe40000000000 */
[----:B------:R-:W-:-:S02]  /*cad0*/  IABS R6, R6 ;  /* 0x0000000600067213 */ /* 0x000fc40000000000 */
[----:B------:R-:W-:Y:S02]  /*cae0*/  I2FP.F32.S32 R4, R4 ;  /* 0x0000000400047245 */ /* 0x000fe40000201400 */
[----:B------:R-:W-:Y:S02]  /*caf0*/  I2FP.F32.S32 R6, R6 ;  /* 0x0000000600067245 */ /* 0x000fe40000201400 */
[----:B------:R-:W-:Y:S01]  /*cb00*/  FSEL R34, R34, -INF , !P4 ;  /* 0xff80000022227808 */ /* 0x000fe20006000000 */
[----:B------:R-:W-:Y:S01]  /*cb10*/  FFMA.FTZ R4, -R231, R4, R7 ;  /* 0x00000004e7047223 */ /* 0x000fe20000010107 */
[----:B------:R-:W-:Y:S02]  /*cb20*/  ISETP.GE.AND P4, PT, R28, R222, PT ;  /* 0x000000de1c00720c */ /* 0x000fe40003f86270 */
[----:B------:R-:W-:Y:S02]  /*cb30*/  IADD3 R7, PT, PT, R108, 0x1d0, -R111 ;  /* 0x000001d06c077810 */ /* 0x000fe40007ffe86f */
[----:B------:R-:W-:Y:S01]  /*cb40*/  FSEL R179, R179, -INF , P5 ;  /* 0xff800000b3b37808 */ /* 0x000fe20002800000 */
[----:B--2---:R-:W-:Y:S01]  /*cb50*/  HMMA.16816.F32 R8, R16, R12, R8 ;  /* 0x0000000c1008723c */ /* 0x004fe20000001808 */
        /* <DEDUP_REMOVED lines=12> */
[----:B------:R-:W-:Y:S01]  /*cc20*/  HMMA.16816.F32 R28, R24, R30, RZ ;  /* 0x0000001e181c723c */ /* 0x000fe200000018ff */
[----:B------:R-:W-:Y:S01]  /*cc30*/  FSEL R39, R12, -INF , !P5 ;  /* 0xff8000000c277808 */ /* 0x000fe20006800000 */
[----:B------:R-:W-:Y:S01]  /*cc40*/  VIADD R12, R110, 0xfffffe31 ;  /* 0xfffffe316e0c7836 */ /* 0x000fe20000000000 */
[----:B------:R-:W-:Y:S02]  /*cc50*/  FSEL R183, R4, -INF , P2 ;  /* 0xff80000004b77808 */ /* 0x000fe40001000000 */
[C---:B------:R-:W-:Y:S02]  /*cc60*/  ISETP.GE.AND P3, PT, R5.reuse, R222, PT ;  /* 0x000000de0500720c */ /* 0x040fe40003f66270 */
[----:B------:R-:W-:-:S02]  /*cc70*/  ISETP.GE.AND P4, PT, R5, R221, PT ;  /* 0x000000dd0500720c */ /* 0x000fc40003f86270 */
        /* <DEDUP_REMOVED lines=8> */
[----:B------:R-:W-:Y:S01]  /*cd00*/  HMMA.16816.F32 R28, R16, R14, R28 ;  /* 0x0000000e101c723c */ /* 0x000fe2000000181c */
        /* <DEDUP_REMOVED lines=19> */
[C---:B------:R-:W-:Y:S01]  /*ce40*/  FFMA.FTZ R8, -R231.reuse, R8, R11 ;  /* 0x00000008e7087223 */ /* 0x040fe2000001010b */
[----:B------:R-:W-:Y:S02]  /*ce50*/  I2FP.F32.S32 R43, R43 ;  /* 0x0000002b002b7245 */ /* 0x000fe40000201400 */
[----:B------:R-:W-:Y:S02]  /*ce60*/  FSEL R176, R10, -INF , P1 ;  /* 0xff8000000ab07808 */ /* 0x000fe40000800000 */
[----:B------:R-:W-:Y:S01]  /*ce70*/  FSEL R38, R8, -INF , P2 ;  /* 0xff80000008267808 */ /* 0x000fe20001000000 */
[----:B------:R-:W-:Y:S01]  /*ce80*/  FFMA.FTZ R30, -R231, R43, R30 ;  /* 0x0000002be71e7223 */ /* 0x000fe2000001011e */
        /* <DEDUP_REMOVED lines=33> */
[----:B------:R-:W-:Y:S01]  /*d0a0*/  HMMA.16816.F32 R4, R24, R6, RZ ;  /* 0x000000061804723c */ /* 0x000fe200000018ff */
        /* <DEDUP_REMOVED lines=120> */
[----:B--2---:R-:W-:Y:S01]  /*d830*/  HMMA.16816.F32 R8, R16, R12, R8 ;  /* 0x0000000c1008723c */ /* 0x004fe20000001808 */
[----:B------:R-:W-:Y:S01]  /*d840*/  FSEL R157, R157, -INF , P5 ;  /* 0xff8000009d9d7808 */ /* 0x000fe20002800000 */
[----:B------:R-:W-:Y:S01]  /*d850*/  FFMA.FTZ R4, -R231, R4, R31 ;  /* 0x00000004e7047223 */ /* 0x000fe2000001011f */
[----:B------:R-:W-:Y:S01]  /*d860*/  FSEL R162, R30, -INF , P2 ;  /* 0xff8000001ea27808 */ /* 0x000fe20001000000 */
[----:B------:R-:W-:Y:S01]  /*d870*/  VIADD R5, R110, 0xfffffe60 ;  /* 0xfffffe606e057836 */ /* 0x000fe20000000000 */
[C---:B------:R-:W-:Y:S02]  /*d880*/  ISETP.GE.AND P5, PT, R28.reuse, R221, PT ;  /* 0x000000dd1c00720c */ /* 0x040fe40003fa6270 */
[----:B------:R-:W-:-:S02]  /*d890*/  ISETP.GE.AND P2, PT, R28, R219, PT ;  /* 0x000000db1c00720c */ /* 0x000fc40003f46270 */
[----:B------:R-:W-:Y:S02]  /*d8a0*/  FSEL R29, R29, -INF , P4 ;  /* 0xff8000001d1d7808 */ /* 0x000fe40002000000 */
[----:B------:R-:W-:Y:S02]  /*d8b0*/  IADD3 R13, PT, PT, R220, 0x1a0, -R111 ;  /* 0x000001a0dc0d7810 */ /* 0x000fe40007ffe86f */
[----:B------:R-:W-:Y:S02]  /*d8c0*/  FSEL R162, R162, -INF , !P3 ;  /* 0xff800000a2a27808 */ /* 0x000fe40005800000 */
[----:B------:R-:W-:Y:S02]  /*d8d0*/  FSEL R156, R29, -INF , !P5 ;  /* 0xff8000001d9c7808 */ /* 0x000fe40006800000 */
[----:B------:R-:W-:Y:S02]  /*d8e0*/  FSEL R161, R4, -INF , P2 ;  /* 0xff80000004a17808 */ /* 0x000fe40001000000 */
[----:B------:R-:W-:-:S02]  /*d8f0*/  FSEL R157, R157, -INF , !P1 ;  /* 0xff8000009d9d7808 */ /* 0x000fc40004800000 */
        /* <DEDUP_REMOVED lines=330> */
[----:B------:R-:W-:Y:S02]  /*eda0*/  FSEL R72, R72, -INF , !P4 ;  /* 0xff80000048487808 */ /* 0x000fe40006000000 */
[----:B------:R-:W-:Y:S01]  /*edb0*/  ISETP.GE.AND P4, PT, R28, R222, PT ;  /* 0x000000de1c00720c */ /* 0x000fe20003f86270 */
[----:B------:R-:W-:Y:S01]  /*edc0*/  FFMA.FTZ R4, -R231, R4, R7 ;  /* 0x00000004e7047223 */ /* 0x000fe20000010107 */
        /* <DEDUP_REMOVED lines=9> */
[----:B------:R-:W-:Y:S02]  /*ee60*/  FSEL R12, R12, -INF , P4 ;  /* 0xff8000000c0c7808 */ /* 0x000fe40002000000 */
[----:B------:R-:W-:Y:S02]  /*ee70*/  IABS R7, R7 ;  /* 0x0000000700077213 */ /* 0x000fe40000000000 */
[----:B------:R-:W-:Y:S02]  /*ee80*/  IABS R6, R6 ;  /* 0x0000000600067213 */ /* 0x000fe40000000000 */
[----:B------:R-:W-:-:S02]  /*ee90*/  FSEL R74, R74, -INF , !P3 ;  /* 0xff8000004a4a7808 */ /* 0x000fc40005800000 */
[----:B------:R-:W-:Y:S01]  /*eea0*/  FSEL R75, R12, -INF , !P5 ;  /* 0xff8000000c4b7808 */ /* 0x000fe20006800000 */
[----:B------:R-:W-:Y:S01]  /*eeb0*/  VIADD R12, R110, 0xfffffeb1 ;  /* 0xfffffeb16e0c7836 */ /* 0x000fe20000000000 */
[----:B------:R-:W-:Y:S02]  /*eec0*/  FSEL R76, R4, -INF , P2 ;  /* 0xff800000044c7808 */ /* 0x000fe40001000000 */
[----:B------:R-:W-:Y:S02]  /*eed0*/  FSEL R73, R73, -INF , !P1 ;  /* 0xff80000049497808 */ /* 0x000fe40004800000 */
[C---:B------:R-:W-:Y:S02]  /*eee0*/  ISETP.GE.AND P3, PT, R5.reuse, R222, PT ;  /* 0x000000de0500720c */ /* 0x040fe40003f66270 */
[----:B------:R-:W-:Y:S02]  /*eef0*/  ISETP.GE.AND P4, PT, R5, R221, PT ;  /* 0x000000dd0500720c */ /* 0x000fe40003f86270 */
[----:B------:R-:W-:-:S02]  /*ef00*/  I2FP.F32.S32 R78, R7 ;  /* 0x00000007004e7245 */ /* 0x000fc40000201400 */
        /* <DEDUP_REMOVED lines=38> */
[----:B-1----:R-:W-:Y:S01]  /*f170*/  HMMA.16816.F32 R8, R24, R28, RZ ;  /* 0x0000001c1808723c */ /* 0x002fe200000018ff */
[--C-:B------:R-:W-:Y:S01]  /*f180*/  IADD3 R14, PT, PT, R220, 0x147, -R111.reuse ;  /* 0x00000147dc0e7810 */ /* 0x100fe20007ffe86f */
[----:B------:R-:W-:Y:S01]  /*f190*/  VIADD R28, R110, 0xfffffeb9 ;  /* 0xfffffeb96e1c7836 */ /* 0x000fe20000000000 */
[----:B------:R-:W-:Y:S02]  /*f1a0*/  IADD3 R12, PT, PT, R108, 0x147, -R111 ;  /* 0x000001476c0c7810 */ /* 0x000fe40007ffe86f */
        /* <DEDUP_REMOVED lines=65> */
[----:B------:R-:W-:Y:S01]  /*f5c0*/  IABS R89, R89 ;  /* 0x0000005900597213 */ /* 0x000fe20000000000 */
[----:B------:R-:W-:Y:S01]  /*f5d0*/  VIADD R28, R110, 0xfffffec9 ;  /* 0xfffffec96e1c7836 */ /* 0x000fe20000000000 */
[----:B------:R-:W-:-:S02]  /*f5e0*/  I2FP.F32.S32 R90, R90 ;  /* 0x0000005a005a7245 */ /* 0x000fc40000201400 */
[----:B------:R-:W-:Y:S02]  /*f5f0*/  I2FP.F32.S32 R89, R89 ;  /* 0x0000005900597245 */ /* 0x000fe40000201400 */
[----:B------:R-:W-:Y:S01]  /*f600*/  FSEL R88, R88, -INF , !P4 ;  /* 0xff80000058587808 */ /* 0x000fe20006000000 */
[C---:B------:R-:W-:Y:S01]  /*f610*/  FFMA.FTZ R90, -R231.reuse, R90, R6 ;  /* 0x0000005ae75a7223 */ /* 0x040fe20000010106 */
[--C-:B------:R-:W-:Y:S01]  /*f620*/  IADD3 R6, PT, PT, R220, 0x137, -R111.reuse ;  /* 0x00000137dc067810 */ /* 0x100fe20007ffe86f */
[----:B------:R-:W-:Y:S01]  /*f630*/  FFMA.FTZ R89, -R231, R89, R4 ;  /* 0x00000059e7597223 */ /* 0x000fe20000010104 */
[----:B------:R-:W-:Y:S02]  /*f640*/  IADD3 R4, PT, PT, R108, 0x137, -R111 ;  /* 0x000001376c047810 */ /* 0x000fe40007ffe86f */
[----:B------:R-:W-:Y:S02]  /*f650*/  IABS R6, R6 ;  /* 0x0000000600067213 */ /* 0x000fe40000000000 */
[----:B------:R-:W-:-:S02]  /*f660*/  IABS R4, R4 ;  /* 0x0000000400047213 */ /* 0x000fc40000000000 */
[----:B------:R-:W-:Y:S02]  /*f670*/  I2FP.F32.S32 R6, R6 ;  /* 0x0000000600067245 */ /* 0x000fe40000201400 */
[----:B------:R-:W-:Y:S01]  /*f680*/  I2FP.F32.S32 R4, R4 ;  /* 0x0000000400047245 */ /* 0x000fe20000201400 */
[----:B--2---:R-:W-:Y:S01]  /*f690*/  HMMA.16816.F32 R8, R16, R12, R8 ;  /* 0x0000000c1008723c */ /* 0x004fe20000001808 */
[----:B------:R-:W-:Y:S01]  /*f6a0*/  ISETP.GE.AND P4, PT, R28, R222, PT ;  /* 0x000000de1c00720c */ /* 0x000fe20003f86270 */
[C---:B------:R-:W-:Y:S01]  /*f6b0*/  FFMA.FTZ R12, -R231.reuse, R6, R5 ;  /* 0x00000006e70c7223 */ /* 0x040fe20000010105 */
[----:B------:R-:W-:Y:S01]  /*f6c0*/  IADD3 R6, PT, PT, R220, 0x130, -R111 ;  /* 0x00000130dc067810 */ /* 0x000fe20007ffe86f */
[----:B------:R-:W-:Y:S01]  /*f6d0*/  FFMA.FTZ R4, -R231, R4, R7 ;  /* 0x00000004e7047223 */ /* 0x000fe20000010107 */
[----:B------:R-:W-:Y:S01]  /*f6e0*/  IADD3 R7, PT, PT, R108, 0x130, -R111 ;  /* 0x000001306c077810 */ /* 0x000fe20007ffe86f */
[----:B------:R-:W-:Y:S01]  /*f6f0*/  VIADD R5, R110, 0xfffffed0 ;  /* 0xfffffed06e057836 */ /* 0x000fe20000000000 */
[----:B------:R-:W-:-:S02]  /*f700*/  IABS R6, R6 ;  /* 0x0000000600067213 */ /* 0x000fc40000000000 */
[----:B------:R-:W-:Y:S02]  /*f710*/  IABS R7, R7 ;  /* 0x0000000700077213 */ /* 0x000fe40000000000 */
[----:B------:R-:W-:Y:S01]  /*f720*/  FSEL R91, R12, -INF , P4 ;  /* 0xff8000000c5b7808 */ /* 0x000fe20002000000 */
[----:B------:R-:W-:Y:S01]  /*f730*/  IMAD.MOV.U32 R12, RZ, RZ, R6 ;  /* 0x000000ffff0c7224 */ /* 0x000fe200078e0006 */
[----:B------:R-:W-:Y:S02]  /*f740*/  FSEL R89, R89, -INF , P5 ;  /* 0xff80000059597808 */ /* 0x000fe40002800000 */
[----:B------:R-:W-:Y:S02]  /*f750*/  FSEL R90, R90, -INF , P2 ;  /* 0xff8000005a5a7808 */ /* 0x000fe40001000000 */
[C---:B------:R-:W-:Y:S02]  /*f760*/  ISETP.GE.AND P5, PT, R28.reuse, R221, PT ;  /* 0x000000dd1c00720c */ /* 0x040fe40003fa6270 */
[----:B------:R-:W-:-:S02]  /*f770*/  ISETP.GE.AND P2, PT, R28, R219, PT ;  /* 0x000000db1c00720c */ /* 0x000fc40003f46270 */
[----:B------:R-:W-:Y:S02]  /*f780*/  I2FP.F32.S32 R6, R7 ;  /* 0x0000000700067245 */ /* 0x000fe40000201400 */
[----:B------:R-:W-:Y:S02]  /*f790*/  FSEL R89, R89, -INF , !P1 ;  /* 0xff80000059597808 */ /* 0x000fe40004800000 */
[----:B------:R-:W-:Y:S01]  /*f7a0*/  ISETP.GE.AND P1, PT, R28, R218, PT ;  /* 0x000000da1c00720c */ /* 0x000fe20003f26270 */
[----:B------:R-:W-:Y:S01]  /*f7b0*/  FFMA.FTZ R10, -R231, R6, R10 ;  /* 0x00000006e70a7223 */ /* 0x000fe2000001010a */
[----:B------:R-:W-:Y:S01]  /*f7c0*/  FSEL R90, R90, -INF , !P3 ;  /* 0xff8000005a5a7808 */ /* 0x000fe20005800000 */
[----:B------:R-:W-:Y:S01]  /*f7d0*/  HMMA.16816.F32 R28, R24, R30, RZ ;  /* 0x0000001e181c723c */ /* 0x000fe200000018ff */
[----:B------:R-:W-:Y:S02]  /*f7e0*/  FSEL R91, R91, -INF , !P5 ;  /* 0xff8000005b5b7808 */ /* 0x000fe40006800000 */
[----:B------:R-:W-:-:S02]  /*f7f0*/  FSEL R92, R4, -INF , P2 ;  /* 0xff800000045c7808 */ /* 0x000fc40001000000 */
[C---:B------:R-:W-:Y:S02]  /*f800*/  ISETP.GE.AND P3, PT, R5.reuse, R222, PT ;  /* 0x000000de0500720c */ /* 0x040fe40003f66270 */
[C---:B------:R-:W-:Y:S02]  /*f810*/  ISETP.GE.AND P4, PT, R5.reuse, R221, PT ;  /* 0x000000dd0500720c */ /* 0x040fe40003f86270 */
[C---:B------:R-:W-:Y:S02]  /*f820*/  ISETP.GE.AND P5, PT, R5.reuse, R218, PT ;  /* 0x000000da0500720c */ /* 0x040fe40003fa6270 */
[----:B------:R-:W-:Y:S02]  /*f830*/  ISETP.GE.AND P2, PT, R5, R219, PT ;  /* 0x000000db0500720c */ /* 0x000fe40003f46270 */
[----:B------:R-:W1:Y:S01]  /*f840*/  LDSM.16.M88.4 R4, [R149+0x4800] ;  /* 0x004800009504783b */ /* 0x000e620000000200 */
[----:B------:R-:W-:Y:S02]  /*f850*/  I2FP.F32.S32 R12, R12 ;  /* 0x0000000c000c7245 */ /* 0x000fe40000201400 */
[----:B------:R-:W-:-:S02]  /*f860*/  IADD3 R95, PT, PT, R220, 0x12f, -R111 ;  /* 0x0000012fdc5f7810 */ /* 0x000fc40007ffe86f */
[----:B------:R-:W-:Y:S01]  /*f870*/  FSEL R92, R92, -INF , !P1 ;  /* 0xff8000005c5c7808 */ /* 0x000fe20004800000 */
[----:B------:R-:W-:Y:S01]  /*f880*/  FFMA.FTZ R93, -R231, R12, R8 ;  /* 0x0000000ce75d7223 */ /* 0x000fe20000010108 */
[----:B------:R-:W-:Y:S01]  /*f890*/  VIADD R12, R110, 0xfffffed1 ;  /* 0xfffffed16e0c7836 */ /* 0x000fe20000000000 */
[----:B------:R-:W-:Y:S02]  /*f8a0*/  FSEL R10, R10, -INF , P2 ;  /* 0xff8000000a0a7808 */ /* 0x000fe40001000000 */
[----:B------:R-:W-:Y:S02]  /*f8b0*/  IADD3 R8, PT, PT, R108, 0x12f, -R111 ;  /* 0x0000012f6c087810 */ /* 0x000fe40007ffe86f */
[----:B------:R-:W-:Y:S02]  /*f8c0*/  FSEL R93, R93, -INF , P3 ;  /* 0xff8000005d5d7808 */ /* 0x000fe40001800000 */
[----:B------:R-:W-:Y:S02]  /*f8d0*/  ISETP.GE.AND P1, PT, R12, R222, PT ;  /* 0x000000de0c00720c */ /* 0x000fe40003f26270 */
[----:B------:R-:W-:-:S02]  /*f8e0*/  FSEL R93, R93, -INF , !P4 ;  /* 0xff8000005d5d7808 */ /* 0x000fc40006000000 */
[C---:B------:R-:W-:Y:S02]  /*f8f0*/  ISETP.GE.AND P3, PT, R12.reuse, R221, PT ;  /* 0x000000dd0c00720c */ /* 0x040fe40003f66270 */
[C---:B------:R-:W-:Y:S02]  /*f900*/  ISETP.GE.AND P4, PT, R12.reuse, R218, PT ;  /* 0x000000da0c00720c */ /* 0x040fe40003f86270 */
[----:B------:R-:W-:Y:S02]  /*f910*/  ISETP.GE.AND P2, PT, R12, R219, PT ;  /* 0x000000db0c00720c */ /* 0x000fe40003f46270 */
[----:B------:R-:W-:Y:S01]  /*f920*/  HMMA.16816.F32 R12, R16, R14, R28 ;  /* 0x0000000e100c723c */ /* 0x000fe2000000181c */
[----:B------:R-:W-:Y:S01]  /*f930*/  IABS R95, R95 ;  /* 0x0000005f005f7213 */ /* 0x000fe20000000000 */
[----:B------:R2:W3:Y:S01]  /*f940*/  LDSM.16.M88.4 R28, [R94+0x4800] ;  /* 0x004800005e1c783b */ /* 0x0004e20000000200 */
[----:B------:R-:W-:Y:S01]  /*f950*/  IABS R8, R8 ;  /* 0x0000000800087213 */ /* 0x000fe20000000000 */
[----:B------:R-:W-:-:S04]  /*f960*/  DEPBAR.LE SB0, 0x0 ;  /* 0x000080000000791a */ /* 0x000fc80000000000 */
[----:B------:R-:W-:Y:S02]  /*f970*/  I2FP.F32.S32 R95, R95 ;  /* 0x0000005f005f7245 */ /* 0x000fe40000201400 */
[----:B------:R-:W-:Y:S02]  /*f980*/  I2FP.F32.S32 R8, R8 ;  /* 0x0000000800087245 */ /* 0x000fe40000201400 */
[----:B------:R-:W-:Y:S01]  /*f990*/  IADD3 R97, PT, PT, R220, 0x128, -R111 ;  /* 0x00000128dc617810 */ /* 0x000fe20007ffe86f */
[C---:B------:R-:W-:Y:S01]  /*f9a0*/  FFMA.FTZ R95, -R231.reuse, R95, R9 ;  /* 0x0000005fe75f7223 */ /* 0x040fe20000010109 */
[----:B------:R-:W-:Y:S02]  /*f9b0*/  VIADD R9, R110, 0xfffffed8 ;  /* 0xfffffed86e097836 */ /* 0x000fe40000000000 */
[----:B------:R-:W-:Y:S01]  /*f9c0*/  FFMA.FTZ R8, -R231, R8, R11 ;  /* 0x00000008e7087223 */ /* 0x000fe2000001010b */
[----:B------:R-:W-:Y:S02]  /*f9d0*/  IADD3 R98, PT, PT, R108, 0x128, -R111 ;  /* 0x000001286c627810 */ /* 0x000fe40007ffe86f */
[----:B------:R-:W-:-:S02]  /*f9e0*/  FSEL R95, R95, -INF , P1 ;  /* 0xff8000005f5f7808 */ /* 0x000fc40000800000 */
[----:B------:R-:W-:Y:S02]  /*f9f0*/  FSEL R96, R8, -INF , P2 ;  /* 0xff80000008607808 */ /* 0x000fe40001000000 */
[----:B------:R-:W-:Y:S02]  /*fa00*/  FSEL R95, R95, -INF , !P3 ;  /* 0xff8000005f5f7808 */ /* 0x000fe40005800000 */
[C---:B------:R-:W-:Y:S02]  /*fa10*/  ISETP.GE.AND P1, PT, R9.reuse, R221, PT ;  /* 0x000000dd0900720c */ /* 0x040fe40003f26270 */
[----:B--2---:R-:W-:Y:S02]  /*fa20*/  FSEL R94, R10, -INF , !P5 ;  /* 0xff8000000a5e7808 */ /* 0x004fe40006800000 */
[C---:B------:R-:W-:Y:S01]  /*fa30*/  ISETP.GE.AND P5, PT, R9.reuse, R222, PT ;  /* 0x000000de0900720c */ /* 0x040fe20003fa6270 */
[----:B------:R-:W-:Y:S01]  /*fa40*/  BAR.SYNC.DEFER_BLOCKING 0x0 ;  /* 0x0000000000007b1d */ /* 0x000fe20000010000 */
[----:B------:R-:W-:-:S02]  /*fa50*/  ISETP.GE.AND P3, PT, R9, R218, PT ;  /* 0x000000da0900720c */ /* 0x000fc40003f66270 */
[----:B------:R-:W-:Y:S02]  /*fa60*/  ISETP.GE.AND P2, PT, R9, R219, PT ;  /* 0x000000db0900720c */ /* 0x000fe40003f46270 */
[----:B-1----:R-:W-:Y:S01]  /*fa70*/  HMMA.16816.F32 R8, R24, R4, RZ ;  /* 0x000000041808723c */ /* 0x002fe200000018ff */
[----:B------:R-:W-:Y:S02]  /*fa80*/  IABS R97, R97 ;  /* 0x0000006100617213 */ /* 0x000fe40000000000 */
[--C-:B------:R-:W-:Y:S02]  /*fa90*/  IADD3 R5, PT, PT, R220, 0x127, -R111.reuse ;  /* 0x00000127dc057810 */ /* 0x100fe40007ffe86f */
[----:B------:R-:W-:Y:S02]  /*faa0*/  IABS R98, R98 ;  /* 0x0000006200627213 */ /* 0x000fe40000000000 */
[----:B------:R-:W-:Y:S02]  /*fab0*/  I2FP.F32.S32 R97, R97 ;  /* 0x0000006100617245 */ /* 0x000fe40000201400 */
[----:B------:R-:W-:-:S02]  /*fac0*/  IADD3 R4, PT, PT, R108, 0x127, -R111 ;  /* 0x000001276c047810 */ /* 0x000fc40007ffe86f */
[----:B------:R-:W-:Y:S01]  /*fad0*/  IABS R5, R5 ;  /* 0x0000000500057213 */ /* 0x000fe20000000000 */
[C---:B------:R-:W-:Y:S01]  /*fae0*/  FFMA.FTZ R97, -R231.reuse, R97, R12 ;  /* 0x00000061e7617223 */ /* 0x040fe2000001010c */
[----:B------:R-:W-:Y:S01]  /*faf0*/  I2FP.F32.S32 R98, R98 ;  /* 0x0000006200627245 */ /* 0x000fe20000201400 */
[----:B------:R-:W-:Y:S01]  /*fb00*/  VIADD R12, R110, 0xfffffed9 ;  /* 0xfffffed96e0c7836 */ /* 0x000fe20000000000 */
[----:B------:R-:W-:Y:S02]  /*fb10*/  IABS R4, R4 ;  /* 0x0000000400047213 */ /* 0x000fe40000000000 */
[----:B------:R-:W-:Y:S01]  /*fb20*/  I2FP.F32.S32 R5, R5 ;  /* 0x0000000500057245 */ /* 0x000fe20000201400 */
[C---:B------:R-:W-:Y:S01]  /*fb30*/  FFMA.FTZ R14, -R231.reuse, R98, R14 ;  /* 0x00000062e70e7223 */ /* 0x040fe2000001010e */
[----:B------:R-:W-:Y:S01]  /*fb40*/  I2FP.F32.S32 R4, R4 ;  /* 0x0000000400047245 */ /* 0x000fe20000201400 */
[----:B---3--:R-:W-:Y:S01]  /*fb50*/  HMMA.16816.F32 R8, R16, R28, R8 ;  /* 0x0000001c1008723c */ /* 0x008fe20000001808 */
[----:B------:R-:W-:Y:S01]  /*fb60*/  FSEL R96, R96, -INF , !P4 ;  /* 0xff80000060607808 */ /* 0x000fe20006000000 */
[C---:B------:R-:W-:Y:S01]  /*fb70*/  FFMA.FTZ R13, -R231.reuse, R5, R13 ;  /* 0x00000005e70d7223 */ /* 0x040fe2000001010d */
[----:B------:R-:W-:Y:S01]  /*fb80*/  ISETP.GE.AND P4, PT, R12, R222, PT ;  /* 0x000000de0c00720c */ /* 0x000fe20003f86270 */
[----:B------:R-:W-:Y:S01]  /*fb90*/  FFMA.FTZ R4, -R231, R4, R15 ;  /* 0x00000004e7047223 */ /* 0x000fe2000001010f */
[----:B------:R-:W-:Y:S01]  /*fba0*/  FSEL R97, R97, -INF , P5 ;  /* 0xff80000061617808 */ /* 0x000fe20002800000 */
[----:B------:R-:W-:Y:S01]  /*fbb0*/  VIADD R5, R110, 0xfffffee0 ;  /* 0xfffffee06e057836 */ /* 0x000fe20000000000 */
[----:B------:R-:W-:-:S02]  /*fbc0*/  FSEL R98, R14, -INF , P2 ;  /* 0xff8000000e627808 */ /* 0x000fc40001000000 */
[C---:B------:R-:W-:Y:S02]  /*fbd0*/  ISETP.GE.AND P5, PT, R12.reuse, R221, PT ;  /* 0x000000dd0c00720c */ /* 0x040fe40003fa6270 */
[----:B------:R-:W-:Y:S02]  /*fbe0*/  ISETP.GE.AND P2, PT, R12, R219, PT ;  /* 0x000000db0c00720c */ /* 0x000fe40003f46270 */
        /* <DEDUP_REMOVED lines=9> */
[----:B------:R-:W-:Y:S01]  /*fc80*/  HMMA.16816.F32 R4, R24, R6, RZ ;  /* 0x000000061804723c */ /* 0x000fe200000018ff */
[----:B------:R-:W-:-:S02]  /*fc90*/  IADD3 R101, PT, PT, R220, 0x120, -R111 ;  /* 0x00000120dc657810 */ /* 0x000fc40007ffe86f */
[----:B------:R-:W-:Y:S02]  /*fca0*/  IABS R102, R102 ;  /* 0x0000006600667213 */ /* 0x000fe40000000000 */
[----:B------:R-:W-:Y:S02]  /*fcb0*/  IABS R101, R101 ;  /* 0x0000006500657213 */ /* 0x000fe40000000000 */
[----:B------:R-:W-:Y:S01]  /*fcc0*/  I2FP.F32.S32 R102, R102 ;  /* 0x0000006600667245 */ /* 0x000fe20000201400 */
[----:B------:R-:W-:Y:S01]  /*fcd0*/  HMMA.16816.F32 R24, R24, R36, RZ ;  /* 0x000000241818723c */ /* 0x000fe200000018ff */
        /* <DEDUP_REMOVED lines=11> */
[----:B------:R-:W-:Y:S01]  /*fd90*/  ISETP.GE.AND P1, PT, R12, R218, PT ;  /* 0x000000da0c00720c */ /* 0x000fe20003f26270 */
[C---:B------:R-:W-:Y:S01]  /*fda0*/  FFMA.FTZ R103, -R231.reuse, R10, R9 ;  /* 0x0000000ae7677223 */ /* 0x040fe20000010109 */
[----:B------:R-:W-:Y:S01]  /*fdb0*/  IADD3 R9, PT, PT, R220, 0x118, -R111 ;  /* 0x00000118dc097810 */ /* 0x000fe20007ffe86f */
[----:B------:R-:W-:Y:S01]  /*fdc0*/  FFMA.FTZ R11, -R231, R8, R11 ;  /* 0x00000008e70b7223 */ /* 0x000fe2000001010b */
[----:B------:R-:W-:Y:S01]  /*fdd0*/  IADD3 R8, PT, PT, R108, 0x118, -R111 ;  /* 0x000001186c087810 */ /* 0x000fe20007ffe86f */
[C---:B------:R-:W-:Y:S01]  /*fde0*/  VIADD R12, R110.reuse, 0xfffffee1 ;  /* 0xfffffee16e0c7836 */ /* 0x040fe20000000000 */
[----:B------:R-:W-:Y:S01]  /*fdf0*/  IABS R9, R9 ;  /* 0x0000000900097213 */ /* 0x000fe20000000000 */
[----:B------:R-:W-:Y:S01]  /*fe00*/  VIADD R10, R110, 0xfffffee8 ;  /* 0xfffffee86e0a7836 */ /* 0x000fe20000000000 */
[----:B------:R-:W-:Y:S01]  /*fe10*/  IABS R8, R8 ;  /* 0x0000000800087213 */ /* 0x000fe20000000000 */
[----:B------:R-:W-:Y:S01]  /*fe20*/  HMMA.16816.F32 R24, R16, R32, R24 ;  /* 0x000000201018723c */ /* 0x000fe20000001818 */
[----:B------:R-:W-:-:S02]  /*fe30*/  I2FP.F32.S32 R9, R9 ;  /* 0x0000000900097245 */ /* 0x000fc40000201400 */
[----:B------:R-:W-:Y:S02]  /*fe40*/  FSEL R102, R102, -INF , P2 ;  /* 0xff80000066667808 */ /* 0x000fe40001000000 */
[----:B------:R-:W-:Y:S01]  /*fe50*/  FSEL R100, R100, -INF , !P1 ;  /* 0xff80000064647808 */ /* 0x000fe20004800000 */
[----:B------:R-:W-:Y:S01]  /*fe60*/  FFMA.FTZ R105, -R231, R9, R4 ;  /* 0x00000009e7697223 */ /* 0x000fe20000010104 */
[----:B------:R-:W-:Y:S02]  /*fe70*/  I2FP.F32.S32 R8, R8 ;  /* 0x0000000800087245 */ /* 0x000fe40000201400 */
[C---:B------:R-:W-:Y:S02]  /*fe80*/  ISETP.GE.AND P1, PT, R12.reuse, R222, PT ;  /* 0x000000de0c00720c */ /* 0x040fe40003f26270 */
[----:B------:R-:W-:Y:S01]  /*fe90*/  FSEL R101, R101, -INF , P3 ;  /* 0xff80000065657808 */ /* 0x000fe20001800000 */
[----:B------:R-:W-:Y:S01]  /*fea0*/  FFMA.FTZ R8, -R231, R8, R6 ;  /* 0x00000008e7087223 */ /* 0x000fe20000010106 */
[----:B------:R-:W-:Y:S01]  /*feb0*/  ISETP.GE.AND P2, PT, R12, R219, PT ;  /* 0x000000db0c00720c */ /* 0x000fe20003f46270 */
[----:B------:R-:W-:Y:S01]  /*fec0*/  VIADD R6, R110, 0xfffffee9 ;  /* 0xfffffee96e067836 */ /* 0x000fe20000000000 */
[----:B------:R-:W-:-:S02]  /*fed0*/  FSEL R102, R102, -INF , !P5 ;  /* 0xff80000066667808 */ /* 0x000fc40006800000 */
[----:B------:R-:W-:Y:S02]  /*fee0*/  ISETP.GE.AND P5, PT, R10, R222, PT ;  /* 0x000000de0a00720c */ /* 0x000fe40003fa6270 */
[----:B------:R-:W-:Y:S02]  /*fef0*/  IADD3 R9, PT, PT, R220, 0x117, -R111 ;  /* 0x00000117dc097810 */ /* 0x000fe40007ffe86f */
[----:B------:R-:W-:Y:S02]  /*ff00*/  FSEL R101, R101, -INF , !P4 ;  /* 0xff80000065657808 */ /* 0x000fe40006000000 */
[----:B------:R-:W-:Y:S02]  /*ff10*/  FSEL R103, R103, -INF , P1 ;  /* 0xff80000067677808 */ /* 0x000fe40000800000 */
[----:B------:R-:W-:Y:S02]  /*ff20*/  FSEL R104, R11, -INF , P2 ;  /* 0xff8000000b687808 */ /* 0x000fe40001000000 */
[----:B------:R-:W-:-:S02]  /*ff30*/  ISETP.GE.AND P4, PT, R12, R218, PT ;  /* 0x000000da0c00720c */ /* 0x000fc40003f86270 */
[C---:B------:R-:W-:Y:S02]  /*ff40*/  ISETP.GE.AND P1, PT, R10.reuse, R221, PT ;  /* 0x000000dd0a00720c */ /* 0x040fe40003f26270 */
[----:B------:R-:W-:Y:S02]  /*ff50*/  ISETP.GE.AND P2, PT, R10, R219, PT ;  /* 0x000000db0a00720c */ /* 0x000fe40003f46270 */
[----:B------:R-:W-:Y:S02]  /*ff60*/  FSEL R105, R105, -INF , P5 ;  /* 0xff80000069697808 */ /* 0x000fe40002800000 */
[----:B------:R-:W-:Y:S02]  /*ff70*/  IADD3 R4, PT, PT, R108, 0x117, -R111 ;  /* 0x000001176c047810 */ /* 0x000fe40007ffe86f */
[----:B------:R-:W-:Y:S02]  /*ff80*/  IABS R9, R9 ;  /* 0x0000000900097213 */ /* 0x000fe40000000000 */
[----:B------:R-:W-:-:S02]  /*ff90*/  FSEL R104, R104, -INF , !P4 ;  /* 0xff80000068687808 */ /* 0x000fc40006000000 */
[----:B------:R-:W-:Y:S02]  /*ffa0*/  FSEL R105, R105, -INF , !P1 ;  /* 0xff80000069697808 */ /* 0x000fe40004800000 */
[----:B------:R-:W-:Y:S02]  /*ffb0*/  FSEL R106, R8, -INF , P2 ;  /* 0xff800000086a7808 */ /* 0x000fe40001000000 */
[C---:B------:R-:W-:Y:S02]  /*ffc0*/  ISETP.GE.AND P4, PT, R6.reuse, R222, PT ;  /* 0x000000de0600720c */ /* 0x040fe40003f86270 */
[----:B------:R-:W-:Y:S02]  /*ffd0*/  IABS R4, R4 ;  /* 0x0000000400047213 */ /* 0x000fe40000000000 */
[C---:B------:R-:W-:Y:S02]  /*ffe0*/  ISETP.GE.AND P5, PT, R6.reuse, R221, PT ;  /* 0x000000dd0600720c */ /* 0x040fe40003fa6270 */
[----:B------:R-:W-:-:S02]  /*fff0*/  ISETP.GE.AND P1, PT, R6, R218, PT ;  /* 0x000000da0600720c */ /* 0x000fc40003f26270 */
[----:B------:R-:W-:Y:S02]  /*10000*/  ISETP.GE.AND P2, PT, R6, R219, PT ;  /* 0x000000db0600720c */ /* 0x000fe40003f46270 */
[----:B------:R-:W-:Y:S02]  /*10010*/  I2FP.F32.S32 R6, R9 ;  /* 0x0000000900067245 */ /* 0x000fe40000201400 */
[----:B------:R-:W-:Y:S02]  /*10020*/  IADD3 R8, PT, PT, R220, 0x110, -R111 ;  /* 0x00000110dc087810 */ /* 0x000fe40007ffe86f */
[----:B------:R-:W-:Y:S01]  /*10030*/  I2FP.F32.S32 R4, R4 ;  /* 0x0000000400047245 */ /* 0x000fe20000201400 */
[C---:B------:R-:W-:Y:S01]  /*10040*/  FFMA.FTZ R6, -R231.reuse, R6, R5 ;  /* 0x00000006e7067223 */ /* 0x040fe20000010105 */
[----:B------:R-:W-:Y:S01]  /*10050*/  ISETP.GE.AND P3, PT, R12, R221, PT ;  /* 0x000000dd0c00720c */ /* 0x000fe20003f66270 */
[----:B------:R-:W-:Y:S01]  /*10060*/  VIADD R5, R110, 0xfffffef0 ;  /* 0xfffffef06e057836 */ /* 0x000fe20000000000 */
[----:B------:R-:W-:Y:S01]  /*10070*/  IABS R8, R8 ;  /* 0x0000000800087213 */ /* 0x000fe20000000000 */
[----:B------:R-:W-:Y:S01]  /*10080*/  FFMA.FTZ R4, -R231, R4, R7 ;  /* 0x00000004e7047223 */ /* 0x000fe20000010107 */
[----:B------:R-:W-:-:S02]  /*10090*/  FSEL R103, R103, -INF , !P3 ;  /* 0xff80000067677808 */ /* 0x000fc40005800000 */
[----:B------:R-:W-:Y:S02]  /*100a0*/  ISETP.GE.AND P3, PT, R10, R218, PT ;  /* 0x000000da0a00720c */ /* 0x000fe40003f66270 */
[----:B------:R-:W-:Y:S02]  /*100b0*/  FSEL R6, R6, -INF , P4 ;  /* 0xff80000006067808 */ /* 0x000fe40002000000 */
[----:B------:R-:W-:Y:S02]  /*100c0*/  I2FP.F32.S32 R8, R8 ;  /* 0x0000000800087245 */ /* 0x000fe40000201400 */
[----:B------:R-:W-:Y:S02]  /*100d0*/  FSEL R4, R4, -INF , P2 ;  /* 0xff80000004047808 */ /* 0x000fe40001000000 */
[----:B------:R-:W-:Y:S01]  /*100e0*/  FSEL R106, R106, -INF , !P3 ;  /* 0xff8000006a6a7808 */ /* 0x000fe20005800000 */
[----:B------:R-:W-:Y:S01]  /*100f0*/  FFMA.FTZ R24, -R231, R8, R24 ;  /* 0x00000008e7187223 */ /* 0x000fe20000010118 */
[----:B------:R-:W-:Y:S01]  /*10100*/  FSEL R107, R6, -INF , !P5 ;  /* 0xff800000066b7808 */ /* 0x000fe20006800000 */
[C---:B------:R-:W-:Y:S01]  /*10110*/  VIADD R6, R110.reuse, 0xfffffef1 ;  /* 0xfffffef16e067836 */ /* 0x040fe20000000000 */
[C---:B------:R-:W-:Y:S01]  /*10120*/  ISETP.GE.AND P3, PT, R5.reuse, R222, PT ;  /* 0x000000de0500720c */ /* 0x040fe20003f66270 */
[----:B------:R-:W-:Y:S01]  /*10130*/  VIADD R110, R110, 0xfffffef8 ;  /* 0xfffffef86e6e7836 */ /* 0x000fe20000000000 */
[----:B------:R-:W-:-:S02]  /*10140*/  ISETP.GE.AND P4, PT, R5, R221, PT ;  /* 0x000000dd0500720c */ /* 0x000fc40003f86270 */
[C---:B------:R-:W-:Y:S02]  /*10150*/  ISETP.GE.AND P5, PT, R5.reuse, R218, PT ;  /* 0x000000da0500720c */ /* 0x040fe40003fa6270 */
[----:B------:R-:W-:Y:S02]  /*10160*/  ISETP.GE.AND P2, PT, R5, R219, PT ;  /* 0x000000db0500720c */ /* 0x000fe40003f46270 */
[C-C-:B------:R-:W-:Y:S02]  /*10170*/  IADD3 R7, PT, PT, R108.reuse, 0x110, -R111.reuse ;  /* 0x000001106c077810 */ /* 0x140fe40007ffe86f */
[C-C-:B------:R-:W-:Y:S02]  /*10180*/  IADD3 R5, PT, PT, R108.reuse, 0x10f, -R111.reuse ;  /* 0x0000010f6c057810 */ /* 0x140fe40007ffe86f */
[----:B------:R-:W-:Y:S02]  /*10190*/  IADD3 R8, PT, PT, R108, 0x108, -R111 ;  /* 0x000001086c087810 */ /* 0x000fe40007ffe86f */
[----:B------:R-:W-:-:S02]  /*101a0*/  FSEL R108, R4, -INF , !P1 ;  /* 0xff800000046c7808 */ /* 0x000fc40004800000 */
[C-C-:B------:R-:W-:Y:S02]  /*101b0*/  IADD3 R4, PT, PT, R220.reuse, 0x10f, -R111.reuse ;  /* 0x0000010fdc047810 */ /* 0x140fe40007ffe86f */
[----:B------:R-:W-:Y:S02]  /*101c0*/  IADD3 R111, PT, PT, R220, 0x108, -R111 ;  /* 0x00000108dc6f7810 */ /* 0x000fe40007ffe86f */
[----:B------:R-:W-:Y:S02]  /*101d0*/  IABS R4, R4 ;  /* 0x0000000400047213 */ /* 0x000fe40000000000 */
[----:B------:R-:W-:Y:S02]  /*101e0*/  IABS R111, R111 ;  /* 0x0000006f006f7213 */ /* 0x000fe40000000000 */
[----:B------:R-:W-:Y:S02]  /*101f0*/  I2FP.F32.S32 R4, R4 ;  /* 0x0000000400047245 */ /* 0x000fe40000201400 */
[----:B------:R-:W-:-:S02]  /*10200*/  IABS R7, R7 ;  /* 0x0000000700077213 */ /* 0x000fc40000000000 */
[----:B------:R-:W-:Y:S01]  /*10210*/  I2FP.F32.S32 R111, R111 ;  /* 0x0000006f006f7245 */ /* 0x000fe20000201400 */
[C---:B------:R-:W-:Y:S01]  /*10220*/  FFMA.FTZ R4, -R231.reuse, R4, R25 ;  /* 0x00000004e7047223 */ /* 0x040fe20000010119 */
[-C--:B------:R-:W-:Y:S02]  /*10230*/  ISETP.GE.AND P1, PT, R6, R222.reuse, PT ;  /* 0x000000de0600720c */ /* 0x080fe40003f26270 */
[----:B------:R-:W-:Y:S01]  /*10240*/  I2FP.F32.S32 R7, R7 ;  /* 0x0000000700077245 */ /* 0x000fe20000201400 */
[C---:B------:R-:W-:Y:S01]  /*10250*/  FFMA.FTZ R40, -R231.reuse, R111, R40 ;  /* 0x0000006fe7287223 */ /* 0x040fe20000010128 */
[----:B------:R-:W-:Y:S02]  /*10260*/  IABS R5, R5 ;  /* 0x0000000500057213 */ /* 0x000fe40000000000 */
[----:B------:R-:W-:Y:S01]  /*10270*/  FSEL R4, R4, -INF , P1 ;  /* 0xff80000004047808 */ /* 0x000fe20000800000 */
[----:B------:R-:W-:Y:S01]  /*10280*/  FFMA.FTZ R7, -R231, R7, R26 ;  /* 0x00000007e7077223 */ /* 0x000fe2000001011a */
[----:B------:R-:W-:-:S02]  /*10290*/  ISETP.GE.AND P1, PT, R110, R222, PT ;  /* 0x000000de6e00720c */ /* 0x000fc40003f26270 */
[----:B------:R-:W-:Y:S02]  /*102a0*/  I2FP.F32.S32 R5, R5 ;  /* 0x0000000500057245 */ /* 0x000fe40000201400 */
[----:B------:R-:W-:Y:S02]  /*102b0*/  IABS R8, R8 ;  /* 0x0000000800087213 */ /* 0x000fe40000000000 */
[----:B------:R-:W-:Y:S01]  /*102c0*/  FSEL R40, R40, -INF , P1 ;  /* 0xff80000028287808 */ /* 0x000fe20000800000 */
[----:B------:R-:W-:Y:S01]  /*102d0*/  FFMA.FTZ R5, -R231, R5, R27 ;  /* 0x00000005e7057223 */ /* 0x000fe2000001011b */
[----:B------:R-:W-:Y:S02]  /*102e0*/  ISETP.GT.AND P1, PT, R44, R223, PT ;  /* 0x000000df2c00720c */ /* 0x000fe40003f24270 */
[----:B------:R-:W-:Y:S02]  /*102f0*/  I2FP.F32.S32 R8, R8 ;  /* 0x0000000800087245 */ /* 0x000fe40000201400 */
[----:B------:R-:W-:-:S02]  /*10300*/  FSEL R7, R7, -INF , P2 ;  /* 0xff80000007077808 */ /* 0x000fc40001000000 */
[----:B------:R-:W-:Y:S01]  /*10310*/  ISETP.GE.AND P2, PT, R6, R219, PT ;  /* 0x000000db0600720c */ /* 0x000fe20003f46270 */
[----:B------:R-:W-:Y:S01]  /*10320*/  FFMA.FTZ R8, -R231, R8, R42 ;  /* 0x00000008e7087223 */ /* 0x000fe2000001012a */
[----:B------:R-:W-:Y:S02]  /*10330*/  FSEL R24, R24, -INF , P3 ;  /* 0xff80000018187808 */ /* 0x000fe40001800000 */
[----:B------:R-:W-:Y:S02]  /*10340*/  ISETP.GE.AND P3, PT, R6, R221, PT ;  /* 0x000000dd0600720c */ /* 0x000fe40003f66270 */
[----:B------:R-:W-:Y:S02]  /*10350*/  FSEL R5, R5, -INF , P2 ;  /* 0xff80000005057808 */ /* 0x000fe40001000000 */
[----:B------:R-:W-:Y:S02]  /*10360*/  ISETP.GE.AND P2, PT, R110, R219, PT ;  /* 0x000000db6e00720c */ /* 0x000fe40003f46270 */
[----:B------:R-:W-:-:S02]  /*10370*/  FSEL R109, R24, -INF , !P4 ;  /* 0xff800000186d7808 */ /* 0x000fc40006000000 */
[----:B------:R-:W-:Y:S02]  /*10380*/  FSEL R112, R7, -INF , !P5 ;  /* 0xff80000007707808 */ /* 0x000fe40006800000 */
[----:B------:R-:W-:Y:S02]  /*10390*/  FSEL R114, R4, -INF , !P3 ;  /* 0xff80000004727808 */ /* 0x000fe40005800000 */
[-C--:B------:R-:W-:Y:S02]  /*103a0*/  ISETP.GE.AND P4, PT, R6, R218.reuse, PT ;  /* 0x000000da0600720c */ /* 0x080fe40003f86270 */
[C---:B------:R-:W-:Y:S02]  /*103b0*/  ISETP.GE.AND P5, PT, R110.reuse, R221, PT ;  /* 0x000000dd6e00720c */ /* 0x040fe40003fa6270 */
[----:B------:R-:W-:Y:S02]  /*103c0*/  ISETP.GE.AND P3, PT, R110, R218, PT ;  /* 0x000000da6e00720c */ /* 0x000fe40003f66270 */
[----:B------:R-:W-:-:S02]  /*103d0*/  FSEL R8, R8, -INF , P2 ;  /* 0xff80000008087808 */ /* 0x000fc40001000000 */
[----:B------:R-:W-:Y:S02]  /*103e0*/  SHF.R.U32.HI R4, RZ, 0x3, R151 ;  /* 0x00000003ff047819 */ /* 0x000fe40000011697 */
[----:B------:R-:W-:Y:S02]  /*103f0*/  FSEL R111, R5, -INF , !P4 ;  /* 0xff800000056f7808 */ /* 0x000fe40006000000 */
[----:B------:R-:W-:Y:S02]  /*10400*/  FSEL R113, R40, -INF , !P5 ;  /* 0xff80000028717808 */ /* 0x000fe40006800000 */
[----:B------:R-:W-:Y:S01]  /*10410*/  FSEL R110, R8, -INF , !P3 ;  /* 0xff800000086e7808 */ /* 0x000fe20005800000 */
[----:B------:R-:W-:Y:S05]  /*10420*/  @!P1 BRA `(.L_x_4977) ;  /* 0x00000008004c9947 */ /* 0x000fea0003800000 */
[----:B------:R-:W-:Y:S04]  /*10430*/  BSSY.RECONVERGENT B0, `(.L_x_4978) ;  /* 0x000004c000007945 */ /* 0x000fe80003800200 */
[----:B------:R-:W-:Y:S05]  /*10440*/  @!P6 BRA `(.L_x_4979) ;  /* 0x000000040008e947 */ /* 0x000fea0003800000 */
[----:B------:R-:W2:Y:S01]  /*10450*/  LD.E R13, desc[UR4][R2.64+0x170] ;  /* 0x00017004020d7980 */ /* 0x000ea2000c101900 */
[----:B------:R-:W-:-:S05]  /*10460*/  SHF.L.U32 R10, R148, 0x8, RZ ;  /* 0x00000008940a7819 */ /* 0x000fca00000006ff */
[C---:B------:R-:W-:Y:S02]  /*10470*/  VIADD R12, R10.reuse, 0xfffffe00 ;  /* 0xfffffe000a0c7836 */ /* 0x040fe40000000000 */
[----:B------:R-:W-:-:S03]  /*10480*/  VIADD R10, R10, 0xfffffd00 ;  /* 0xfffffd000a0a7836 */ /* 0x000fc60000000000 */
[----:B------:R-:W-:Y:S02]  /*10490*/  IABS R7, R12 ;  /* 0x0000000c00077213 */ /* 0x000fe40000000000 */
[----:B------:R-:W-:Y:S02]  /*104a0*/  IABS R5, R10 ;  /* 0x0000000a00057213 */ /* 0x000fe40000000000 */
[-C--:B--2---:R-:W-:Y:S02]  /*104b0*/  IABS R8, R13.reuse ;  /* 0x0000000d00087213 */ /* 0x084fe40000000000 */
[-C--:B------:R-:W-:Y:S02]  /*104c0*/  IABS R6, R13.reuse ;  /* 0x0000000d00067213 */ /* 0x080fe40000000000 */
[----:B------:R-:W1:Y:S01]  /*104d0*/  I2F.RP R14, R8 ;  /* 0x00000008000e7306 */ /* 0x000e620000209400 */
[-C--:B------:R-:W-:Y:S02]  /*104e0*/  LOP3.LUT R12, R12, R13.reuse, RZ, 0x3c, !PT ;  /* 0x0000000d0c0c7212 */ /* 0x080fe400078e3cff */
[----:B------:R-:W-:Y:S01]  /*104f0*/  IMAD.MOV R6, RZ, RZ, -R6 ;  /* 0x000000ffff067224 */ /* 0x000fe200078e0a06 */
[----:B------:R-:W-:-:S02]  /*10500*/  LOP3.LUT R10, R10, R13, RZ, 0x3c, !PT ;  /* 0x0000000d0a0a7212 */ /* 0x000fc400078e3cff */
[----:B------:R-:W-:Y:S02]  /*10510*/  ISETP.GE.AND P4, PT, R12, RZ, PT ;  /* 0x000000ff0c00720c */ /* 0x000fe40003f86270 */
[----:B-1----:R-:W1:Y:S02]  /*10520*/  MUFU.RCP R14, R14 ;  /* 0x0000000e000e7308 */ /* 0x002e640000001000 */
[----:B-1----:R-:W-:-:S06]  /*10530*/  VIADD R14, R14, 0xffffffe ;  /* 0x0ffffffe0e0e7836 */ /* 0x002fcc0000000000 */
[----:B------:R-:W1:Y:S02]  /*10540*/  F2I.FTZ.U32.TRUNC.NTZ R15, R14 ;  /* 0x0000000e000f7305 */ /* 0x000e64000021f000 */
[----:B-1----:R-:W-:Y:S01]  /*10550*/  IMAD.MOV R11, RZ, RZ, -R15 ;  /* 0x000000ffff0b7224 */ /* 0x002fe200078e0a0f */
[----:B------:R-:W-:-:S03]  /*10560*/  MOV R14, RZ ;  /* 0x000000ff000e7202 */ /* 0x000fc60000000f00 */
[----:B------:R-:W-:-:S04]  /*10570*/  IMAD R11, R11, R8, RZ ;  /* 0x000000080b0b7224 */ /* 0x000fc800078e02ff */
[----:B------:R-:W-:Y:S02]  /*10580*/  IMAD.HI.U32 R11, R15, R11, R14 ;  /* 0x0000000b0f0b7227 */ /* 0x000fe400078e000e */
[----:B------:R-:W1:Y:S04]  /*10590*/  LDC.64 R14, c[0x0][0x348] ;  /* 0x0000d200ff0e7b82 */ /* 0x000e680000000a00 */
[----:B------:R-:W-:-:S04]  /*105a0*/  IMAD.HI.U32 R9, R11, R5, RZ ;  /* 0x000000050b097227 */ /* 0x000fc800078e00ff */
[----:B------:R-:W-:Y:S02]  /*105b0*/  IMAD R5, R9, R6, R5 ;  /* 0x0000000609057224 */ /* 0x000fe400078e0205 */
[----:B------:R-:W-:-:S03]  /*105c0*/  IMAD.HI.U32 R11, R11, R7, RZ ;  /* 0x000000070b0b7227 */ /* 0x000fc600078e00ff */
[----:B------:R-:W-:Y:S01]  /*105d0*/  ISETP.GT.U32.AND P3, PT, R8, R5, PT ;  /* 0x000000050800720c */ /* 0x000fe20003f64070 */
[----:B------:R-:W-:Y:S01]  /*105e0*/  IMAD R6, R11, R6, R7 ;  /* 0x000000060b067224 */ /* 0x000fe200078e0207 */
[----:B------:R-:W-:-:S04]  /*105f0*/  LOP3.LUT R7, RZ, R13, RZ, 0x33, !PT ;  /* 0x0000000dff077212 */ /* 0x000fc800078e33ff */
        /* <DEDUP_REMOVED lines=8> */
[----:B------:R-:W-:-:S07]  /*10680*/  ISETP.GE.U32.AND P6, PT, R6, R8, PT ;  /* 0x000000080600720c */ /* 0x000fce0003fc6070 */
[----:B------:R-:W-:-:S04]  /*10690*/  @P5 VIADD R9, R9, 0x1 ;  /* 0x0000000109095836 */ /* 0x000fc80000000000 */
[----:B------:R-:W-:Y:S02]  /*106a0*/  IMAD.MOV.U32 R8, RZ, RZ, R9 ;  /* 0x000000ffff087224 */ /* 0x000fe400078e0009 */
[----:B------:R-:W-:-:S03]  /*106b0*/  @P6 IADD3 R11, PT, PT, R11, 0x1, RZ ;  /* 0x000000010b0b6810 */ /* 0x000fc60007ffe0ff */
[----:B------:R-:W-:Y:S02]  /*106c0*/  @!P2 IADD3 R8, PT, PT, -R8, RZ, RZ ;  /* 0x000000ff0808a210 */ /* 0x000fe40007ffe1ff */
[----:B------:R-:W-:Y:S02]  /*106d0*/  @!P4 IMAD.MOV R11, RZ, RZ, -R11 ;  /* 0x000000ffff0bc224 */ /* 0x000fe400078e0a0b */
[----:B------:R-:W-:-:S03]  /*106e0*/  SEL R8, R7, R8, !P3 ;  /* 0x0000000807087207 */ /* 0x000fc60005800000 */
[----:B------:R-:W-:Y:S02]  /*106f0*/  SEL R7, R7, R11, !P3 ;  /* 0x0000000b07077207 */ /* 0x000fe40005800000 */
[----:B-1----:R-:W2:Y:S01]  /*10700*/  LD.E.64 R10, desc[UR4][R14.64+0x38] ;  /* 0x000038040e0a7980 */ /* 0x002ea2000c101b00 */
        /* <DEDUP_REMOVED lines=22> */
.L_x_4979:
        /* <DEDUP_REMOVED lines=8> */
.L_x_4980:
[----:B------:R-:W-:Y:S05]  /*108f0*/  BSYNC.RECONVERGENT B0 ;  /* 0x0000000000007941 */ /* 0x000fea0003800200 */
.L_x_4978:
        /* <DEDUP_REMOVED lines=68> */
.L_x_4982:
[----:B------:R-:W-:Y:S05]  /*10d40*/  BSYNC.RECONVERGENT B0 ;  /* 0x0000000000007941 */ /* 0x000fea0003800200 */
.L_x_4981:
[----:B------:R-:W0:Y:S02]  /*10d50*/  LDGDEPBAR ;  /* 0x00000000000079af */ /* 0x000e240000000000 */
.L_x_4977:
[----:B------:R-:W-:Y:S05]  /*10d60*/  BSYNC.RECONVERGENT B1 ;  /* 0x0000000000017941 */ /* 0x000fea0003800200 */
.L_x_4976:
[----:B------:R-:W3:Y:S01]  /*10d70*/  LD.E R116, desc[UR4][R2.64+0xdc] ;  /* 0x0000dc0402747980 */ /* 0x000ee2000c101900 */
[----:B-12---:R-:W-:Y:S02]  /*10d80*/  FMNMX3.FTZ R8, R0, R122, R121, !PT ;  /* 0x0000007a00087276 */ /* 0x006fe40007810079 */
        /* <DEDUP_REMOVED lines=63> */
[----:B------:R-:W-:Y:S01]  /*11180*/  SHF.L.U32 R4, R4, 0x8, RZ ;  /* 0x0000000804047819 */ /* 0x000fe200000006ff */
[----:B------:R-:W1:Y:S01]  /*11190*/  SHFL.BFLY PT, R6, R8, 0x2, 0x1f ;  /* 0x0c401f0008067f89 */ /* 0x000e6200000e0000 */
[----:B------:R-:W-:-:S02]  /*111a0*/  @P1 IADD3 R230, PT, PT, R148, -0x3, RZ ;  /* 0xfffffffd94e61810 */ /* 0x000fc40007ffe0ff */
[----:B------:R-:W-:Y:S01]  /*111b0*/  LOP3.LUT R4, R4, 0x100, RZ, 0xc0, !PT ;  /* 0x0000010004047812 */ /* 0x000fe200078ec0ff */
[----:B------:R-:W2:Y:S03]  /*111c0*/  SHFL.BFLY PT, R5, R7, 0x2, 0x1f ;  /* 0x0c401f0007057f89 */ /* 0x000ea600000e0000 */
[----:B------:R-:W-:-:S04]  /*111d0*/  LOP3.LUT R4, R4, 0x20, R193, 0xf8, !PT ;  /* 0x0000002004047812 */ /* 0x000fc800078ef8c1 */
[----:B------:R-:W-:Y:S02]  /*111e0*/  LOP3.LUT R4, R4, R192, RZ, 0xfc, !PT ;  /* 0x000000c004047212 */ /* 0x000fe400078efcff */
        /* <DEDUP_REMOVED lines=12> */
[-CC-:B------:R-:W-:Y:S01]  /*112b0*/  FFMA.FTZ R131, R122, R116.reuse, -R115.reuse ;  /* 0x000000747a837223 */ /* 0x180fe20000010873 */
[----:B------:R-:W-:Y:S01]  /*112c0*/  FSEL R121, R6, RZ, P2 ;  /* 0x000000ff06797208 */ /* 0x000fe20001000000 */
[--C-:B------:R-:W-:Y:S01]  /*112d0*/  FFMA.FTZ R6, R119, R116, -R115.reuse ;  /* 0x0000007477067223 */ /* 0x100fe20000010873 */
[----:B------:R-:W-:Y:S01]  /*112e0*/  LEA R122, R4, R210, 0x1 ;  /* 0x000000d2047a7211 */ /* 0x000fe200078e08ff */
[-C--:B------:R-:W-:Y:S01]  /*112f0*/  FFMA.FTZ R4, R118, R116.reuse, -R115 ;  /* 0x0000007476047223 */ /* 0x080fe20000010873 */
[----:B------:R1:W-:Y:S01]  /*11300*/  MUFU.EX2 R119, R5 ;  /* 0x0000000500777308 */ /* 0x0003e20000000800 */
[-CC-:B------:R-:W-:Y:S01]  /*11310*/  FFMA.FTZ R149, R117, R116.reuse, -R121.reuse ;  /* 0x0000007475957223 */ /* 0x180fe20000010879 */
[-CC-:B------:R-:W-:Y:S01]  /*11320*/  FFMA.FTZ R153, R153, R116.reuse, -R121.reuse ;  /* 0x0000007499997223 */ /* 0x180fe20000010879 */
[----:B------:R-:W2:Y:S01]  /*11330*/  LDSM.16.MT88.4 R16, [R122+0x5000] ;  /* 0x005000007a10783b */ /* 0x000ea20000004200 */
[----:B------:R3:W-:Y:S01]  /*11340*/  MUFU.EX2 R117, R4 ;  /* 0x0000000400757308 */ /* 0x0007e20000000800 */
[-CC-:B------:R-:W-:Y:S01]  /*11350*/  FFMA.FTZ R24, R21, R116.reuse, -R121.reuse ;  /* 0x0000007415187223 */ /* 0x180fe20000010879 */
[-C--:B------:R-:W-:Y:S01]  /*11360*/  FFMA.FTZ R187, R187, R116.reuse, -R121 ;  /* 0x00000074bbbb7223 */ /* 0x080fe20000010879 */
[-CC-:B------:R-:W-:Y:S01]  /*11370*/  FFMA.FTZ R35, R35, R116.reuse, -R115.reuse ;  /* 0x0000007423237223 */ /* 0x180fe20000010873 */
[----:B------:R4:W-:Y:S01]  /*11380*/  MUFU.EX2 R118, R6 ;  /* 0x0000000600767308 */ /* 0x0009e20000000800 */
[-CC-:B------:R-:W-:Y:S01]  /*11390*/  FFMA.FTZ R172, R172, R116.reuse, -R115.reuse ;  /* 0x00000074acac7223 */ /* 0x180fe20000010873 */
[-CC-:B------:R-:W-:Y:S01]  /*113a0*/  FFMA.FTZ R164, R164, R116.reuse, -R115.reuse ;  /* 0x00000074a4a47223 */ /* 0x180fe20000010873 */
[-C--:B------:R-:W-:Y:S01]  /*113b0*/  FFMA.FTZ R56, R56, R116.reuse, -R115 ;  /* 0x0000007438387223 */ /* 0x080fe20000010873 */
[----:B------:R-:W5:Y:S01]  /*113c0*/  MUFU.EX2 R131, R131 ;  /* 0x0000008300837308 */ /* 0x000f620000000800 */
[-C--:B------:R-:W-:Y:S01]  /*113d0*/  FFMA.FTZ R71, R71, R116.reuse, -R121 ;  /* 0x0000007447477223 */ /* 0x080fe20000010879 */
[----:B-1----:R-:W-:Y:S01]  /*113e0*/  FSEL R5, R40, RZ, P0 ;  /* 0x000000ff28057208 */ /* 0x002fe20000000000 */
[-C--:B------:R-:W-:Y:S01]  /*113f0*/  FFMA.FTZ R52, R52, R116.reuse, -R115 ;  /* 0x0000007434347223 */ /* 0x080fe20000010873 */
[----:B------:R-:W-:Y:S01]  /*11400*/  ISETP.NE.AND P0, PT, R123, RZ, PT ;  /* 0x000000ff7b00720c */ /* 0x000fe20003f05270 */
[-C--:B------:R-:W-:Y:S01]  /*11410*/  FFMA.FTZ R123, R124, R116.reuse, -R121 ;  /* 0x000000747c7b7223 */ /* 0x080fe20000010879 */
[----:B---3--:R-:W-:Y:S01]  /*11420*/  FSEL R4, R42, RZ, P2 ;  /* 0x000000ff2a047208 */ /* 0x008fe20001000000 */
[----:B------:R-:W-:Y:S01]  /*11430*/  FADD.FTZ R5, R0, -R5 ;  /* 0x8000000500057221 */ /* 0x000fe20000010000 */
[----:B------:R-:W-:Y:S01]  /*11440*/  IADD3 R124, PT, PT, R122, 0x5020, RZ ;  /* 0x000050207a7c7810 */ /* 0x000fe20007ffe0ff */
[----:B------:R-:W-:Y:S01]  /*11450*/  MUFU.EX2 R149, R149 ;  /* 0x0000009500957308 */ /* 0x000fe20000000800 */
[--C-:B----4-:R-:W-:Y:S01]  /*11460*/  FFMA.FTZ R6, R120, R116, -R121.reuse ;  /* 0x0000007478067223 */ /* 0x110fe20000010879 */
[----:B------:R-:W-:Y:S01]  /*11470*/  FADD.FTZ R4, R20, -R4 ;  /* 0x8000000414047221 */ /* 0x000fe20000010000 */
[C---:B------:R-:W-:Y:S01]  /*11480*/  FMUL.FTZ R5, R116.reuse, R5 ;  /* 0x0000000574057220 */ /* 0x040fe20000410000 */
[----:B------:R-:W1:Y:S01]  /*11490*/  MUFU.EX2 R120, R153 ;  /* 0x0000009900787308 */ /* 0x000e620000000800 */
[----:B-----5:R-:W-:Y:S01]  /*114a0*/  F2FP.F16.F32.PACK_AB R9, R119, R131 ;  /* 0x000000837709723e */ /* 0x020fe200000000ff */
[----:B------:R-:W-:Y:S01]  /*114b0*/  FMUL.FTZ R154, R116, R4 ;  /* 0x00000004749a7220 */ /* 0x000fe20000410000 */
[----:B------:R-:W-:Y:S01]  /*114c0*/  IADD3 R4, PT, PT, R122, 0x5000, RZ ;  /* 0x000050007a047810 */ /* 0x000fe20007ffe0ff */
[----:B------:R-:W3:Y:S01]  /*114d0*/  MUFU.EX2 R153, R5 ;  /* 0x0000000500997308 */ /* 0x000ee20000000800 */
[----:B------:R-:W-:Y:S01]  /*114e0*/  F2FP.F16.F32.PACK_AB R11, R117, R118 ;  /* 0x00000076750b723e */ /* 0x000fe200000000ff */
[-C--:B------:R-:W-:Y:S01]  /*114f0*/  FFMA.FTZ R67, R67, R116.reuse, -R121 ;  /* 0x0000007443437223 */ /* 0x080fe20000010879 */
[----:B------:R-:W-:Y:S01]  /*11500*/  @P0 IADD3 R124, PT, PT, R4, -0x20, RZ ;  /* 0xffffffe0047c0810 */ /* 0x000fe20007ffe0ff */
[----:B------:R4:W-:Y:S01]  /*11510*/  MUFU.EX2 R0, R6 ;  /* 0x0000000600007308 */ /* 0x0009e20000000800 */
[-C--:B------:R-:W-:Y:S01]  /*11520*/  FFMA.FTZ R72, R72, R116.reuse, -R115 ;  /* 0x0000007448487223 */ /* 0x080fe20000010873 */
[-C--:B------:R-:W-:Y:S01]  /*11530*/  FFMA.FTZ R59, R59, R116.reuse, -R121 ;  /* 0x000000743b3b7223 */ /* 0x080fe20000010879 */
[-C--:B------:R-:W-:Y:S01]  /*11540*/  FFMA.FTZ R43, R43, R116.reuse, -R115 ;  /* 0x000000742b2b7223 */ /* 0x080fe20000010873 */
[----:B------:R-:W5:Y:S01]  /*11550*/  MUFU.EX2 R123, R123 ;  /* 0x0000007b007b7308 */ /* 0x000f620000000800 */
[----:B------:R-:W-:Y:S01]  /*11560*/  LDSM.16.MT88.4 R28, [R124+0x400] ;  /* 0x000400007c1c783b */ /* 0x000fe20000004200 */
[----:B-1----:R-:W-:Y:S01]  /*11570*/  F2FP.F16.F32.PACK_AB R8, R120, R149 ;  /* 0x000000957808723e */ /* 0x002fe200000000ff */
[-CC-:B------:R-:W-:Y:S01]  /*11580*/  FFMA.FTZ R83, R83, R116.reuse, -R121.reuse ;  /* 0x0000007453537223 */ /* 0x180fe20000010879 */
[----:B------:R-:W1:Y:S01]  /*11590*/  MUFU.EX2 R154, R154 ;  /* 0x0000009a009a7308 */ /* 0x000e620000000800 */
[-C--:B------:R-:W-:Y:S01]  /*115a0*/  FFMA.FTZ R85, R85, R116.reuse, -R121 ;  /* 0x0000007455557223 */ /* 0x080fe20000010879 */
[-C--:B---3--:R-:W-:Y:S01]  /*115b0*/  FMUL.FTZ R14, R146, R153.reuse ;  /* 0x00000099920e7220 */ /* 0x088fe20000410000 */
[-C--:B------:R-:W-:Y:S01]  /*115c0*/  FMUL.FTZ R15, R147, R153.reuse ;  /* 0x00000099930f7220 */ /* 0x080fe20000410000 */
[-CC-:B------:R-:W-:Y:S01]  /*115d0*/  FFMA.FTZ R147, R23, R116.reuse, -R115.reuse ;  /* 0x0000007417937223 */ /* 0x180fe20000010873 */
[----:B------:R-:W-:Y:S01]  /*115e0*/  FFMA.FTZ R146, R22, R116, -R115 ;  /* 0x0000007416927223 */ /* 0x000fe20000010873 */
[----:B----4-:R-:W3:Y:S01]  /*115f0*/  LDSM.16.MT88.4 R4, [R124] ;  /* 0x000000007c04783b */ /* 0x010ee20000004200 */
[-C--:B------:R-:W-:Y:S01]  /*11600*/  FMUL.FTZ R142, R142, R153.reuse ;  /* 0x000000998e8e7220 */ /* 0x080fe20000410000 */
[-C--:B------:R-:W-:Y:S01]  /*11610*/  FMUL.FTZ R143, R143, R153.reuse ;  /* 0x000000998f8f7220 */ /* 0x080fe20000410000 */
[-C--:B------:R-:W-:Y:S01]  /*11620*/  FMUL.FTZ R26, R138, R153.reuse ;  /* 0x000000998a1a7220 */ /* 0x080fe20000410000 */
[----:B------:R-:W4:Y:S01]  /*11630*/  LDSM.16.MT88.4 R20, [R122+0x5400] ;  /* 0x005400007a14783b */ /* 0x000f220000004200 */
[----:B-----5:R-:W-:Y:S01]  /*11640*/  F2FP.F16.F32.PACK_AB R10, R123, R0 ;  /* 0x000000007b0a723e */ /* 0x020fe200000000ff */
[----:B------:R-:W-:Y:S01]  /*11650*/  FFMA.FTZ R138, R185, R116, -R121 ;  /* 0x00000074b98a7223 */ /* 0x000fe20000010879 */
[----:B------:R-:W-:Y:S01]  /*11660*/  MUFU.EX2 R147, R147 ;  /* 0x0000009300937308 */ /* 0x000fe20000000800 */
[-C--:B-1----:R-:W-:Y:S01]  /*11670*/  FMUL.FTZ R12, R144, R154.reuse ;  /* 0x0000009a900c7220 */ /* 0x082fe20000410000 */
[-C--:B------:R-:W-:Y:S01]  /*11680*/  FMUL.FTZ R13, R145, R154.reuse ;  /* 0x0000009a910d7220 */ /* 0x080fe20000410000 */
[-C--:B------:R-:W-:Y:S01]  /*11690*/  FMUL.FTZ R140, R140, R154.reuse ;  /* 0x0000009a8c8c7220 */ /* 0x080fe20000410000 */
[----:B------:R-:W-:Y:S01]  /*116a0*/  FMUL.FTZ R141, R141, R154 ;  /* 0x0000009a8d8d7220 */ /* 0x000fe20000410000 */
[-CC-:B------:R-:W-:Y:S01]  /*116b0*/  FFMA.FTZ R144, R189, R116.reuse, -R115.reuse ;  /* 0x00000074bd907223 */ /* 0x180fe20000010873 */
[----:B------:R-:W-:Y:S01]  /*116c0*/  FFMA.FTZ R145, R188, R116, -R115 ;  /* 0x00000074bc917223 */ /* 0x000fe20000010873 */
[-C--:B------:R-:W-:Y:S01]  /*116d0*/  FMUL.FTZ R25, R137, R154.reuse ;  /* 0x0000009a89197220 */ /* 0x080fe20000410000 */
[----:B------:R-:W-:Y:S01]  /*116e0*/  MUFU.EX2 R146, R146 ;  /* 0x0000009200927308 */ /* 0x000fe20000000800 */
[C---:B--2---:R-:W-:Y:S01]  /*116f0*/  HMMA.16816.F32 R12, R8.reuse, R16, R12 ;  /* 0x00000010080c723c */ /* 0x044fe2000000180c */
[-C--:B------:R-:W-:Y:S01]  /*11700*/  FMUL.FTZ R27, R139, R153.reuse ;  /* 0x000000998b1b7220 */ /* 0x080fe20000410000 */
[-C--:B------:R-:W-:Y:S01]  /*11710*/  FMUL.FTZ R134, R134, R153.reuse ;  /* 0x0000009986867220 */ /* 0x080fe20000410000 */
[----:B------:R-:W-:Y:S01]  /*11720*/  MUFU.EX2 R144, R144 ;  /* 0x0000009000907308 */ /* 0x000fe20000000800 */
[-C--:B------:R-:W-:Y:S01]  /*11730*/  FMUL.FTZ R135, R135, R153.reuse ;  /* 0x0000009987877220 */ /* 0x080fe20000410000 */
[-C--:B------:R-:W-:Y:S01]  /*11740*/  FMUL.FTZ R132, R132, R154.reuse ;  /* 0x0000009a84847220 */ /* 0x080fe20000410000 */
[----:B------:R-:W-:Y:S01]  /*11750*/  FMUL.FTZ R133, R133, R154 ;  /* 0x0000009a85857220 */ /* 0x000fe20000410000 */
[----:B------:R-:W1:Y:S01]  /*11760*/  MUFU.EX2 R145, R145 ;  /* 0x0000009100917308 */ /* 0x000e620000000800 */
[C---:B------:R-:W-:Y:S01]  /*11770*/  HMMA.16816.F32 R16, R8.reuse, R18, R140 ;  /* 0x000000120810723c */ /* 0x040fe2000000188c */
[-CC-:B------:R-:W-:Y:S01]  /*11780*/  FFMA.FTZ R143, R179, R116.reuse, -R121.reuse ;  /* 0x00000074b38f7223 */ /* 0x180fe20000010879 */
[-CC-:B------:R-:W-:Y:S01]  /*11790*/  FFMA.FTZ R141, R182, R116.reuse, -R121.reuse ;  /* 0x00000074b68d7223 */ /* 0x180fe20000010879 */
[----:B------:R2:W-:Y:S01]  /*117a0*/  MUFU.EX2 R140, R24 ;  /* 0x00000018008c7308 */ /* 0x0005e20000000800 */
[-CC-:B------:R-:W-:Y:S01]  /*117b0*/  FFMA.FTZ R142, R181, R116.reuse, -R121.reuse ;  /* 0x00000074b58e7223 */ /* 0x180fe20000010879 */
[-C--:B------:R-:W-:Y:S01]  /*117c0*/  FFMA.FTZ R179, R39, R116.reuse, -R121 ;  /* 0x0000007427b37223 */ /* 0x080fe20000010879 */
[-CC-:B------:R-:W-:Y:S01]  /*117d0*/  FFMA.FTZ R139, R180, R116.reuse, -R115.reuse ;  /* 0x00000074b48b7223 */ /* 0x180fe20000010873 */
[----:B------:R-:W5:Y:S01]  /*117e0*/  MUFU.EX2 R137, R187 ;  /* 0x000000bb00897308 */ /* 0x000f620000000800 */
[----:B------:R-:W-:Y:S01]  /*117f0*/  FFMA.FTZ R180, R38, R116, -R115 ;  /* 0x0000007426b47223 */ /* 0x000fe20000010873 */
[----:B------:R-:W-:Y:S01]  /*11800*/  FFMA.FTZ R131, R240, R153, R131 ;  /* 0x00000099f0837223 */ /* 0x000fe20000010083 */
[----:B------:R-:W-:Y:S01]  /*11810*/  FFMA.FTZ R149, R241, R154, R149 ;  /* 0x0000009af1957223 */ /* 0x000fe20000010095 */
[----:B------:R-:W-:Y:S01]  /*11820*/  MUFU.EX2 R138, R138 ;  /* 0x0000008a008a7308 */ /* 0x000fe20000000800 */
[----:B------:R-:W-:Y:S01]  /*11830*/  FFMA.FTZ R89, R89, R116, -R121 ;  /* 0x0000007459597223 */ /* 0x000fe20000010879 */
[----:B-1----:R-:W-:Y:S01]  /*11840*/  F2FP.F16.F32.PACK_AB R33, R145, R144 ;  /* 0x000000909121723e */ /* 0x002fe200000000ff */
[----:B------:R-:W-:Y:S01]  /*11850*/  FADD.FTZ R131, R119, R131 ;  /* 0x0000008377837221 */ /* 0x000fe20000010000 */
[----:B------:R-:W-:Y:S01]  /*11860*/  MUFU.EX2 R141, R141 ;  /* 0x0000008d008d7308 */ /* 0x000fe20000000800 */
[----:B------:R-:W-:Y:S01]  /*11870*/  FADD.FTZ R149, R120, R149 ;  /* 0x0000009578957221 */ /* 0x000fe20000010000 */
[----:B--2---:R-:W-:Y:S01]  /*11880*/  FMUL.FTZ R24, R136, R154 ;  /* 0x0000009a88187220 */ /* 0x004fe20000410000 */
[----:B------:R-:W-:Y:S01]  /*11890*/  FFMA.FTZ R136, R186, R116, -R121 ;  /* 0x00000074ba887223 */ /* 0x000fe20000010879 */
[----:B------:R-:W-:Y:S01]  /*118a0*/  MUFU.EX2 R142, R142 ;  /* 0x0000008e008e7308 */ /* 0x000fe20000000800 */
[----:B------:R-:W-:Y:S01]  /*118b0*/  FADD.FTZ R118, R118, R131 ;  /* 0x0000008376767221 */ /* 0x000fe20000010000 */
[----:B-----5:R-:W-:Y:S01]  /*118c0*/  F2FP.F16.F32.PACK_AB R32, R137, R140 ;  /* 0x0000008c8920723e */ /* 0x020fe200000000ff */
[----:B------:R-:W-:Y:S01]  /*118d0*/  FADD.FTZ R149, R0, R149 ;  /* 0x0000009500957221 */ /* 0x000fe20000010000 */
[----:B------:R-:W-:Y:S01]  /*118e0*/  MUFU.EX2 R143, R143 ;  /* 0x0000008f008f7308 */ /* 0x000fe20000000800 */
[C---:B---3--:R-:W-:Y:S01]  /*118f0*/  HMMA.16816.F32 R24, R8.reuse, R4, R24 ;  /* 0x000000040818723c */ /* 0x048fe20000001818 */
        /* <DEDUP_REMOVED lines=19> */
[----:B------:R-:W-:Y:S01]  /*11a30*/  FADD.FTZ R140, R136, R140 ;  /* 0x0000008c888c7221 */ /* 0x000fe20000010000 */
[-C--:B------:R-:W-:Y:S01]  /*11a40*/  FFMA.FTZ R104, R104, R116.reuse, -R115 ;  /* 0x0000007468687223 */ /* 0x080fe20000010873 */
[----:B------:R-:W-:Y:S01]  /*11a50*/  FADD.FTZ R145, R146, R145 ;  /* 0x0000009192917221 */ /* 0x000fe20000010000 */
[----:B------:R-:W-:Y:S01]  /*11a60*/  MUFU.EX2 R134, R134 ;  /* 0x0000008600867308 */ /* 0x000fe20000000800 */
[----:B------:R-:W-:Y:S01]  /*11a70*/  FADD.FTZ R138, R138, R140 ;  /* 0x0000008c8a8a7221 */ /* 0x000fe20000010000 */
[----:B---3--:R-:W-:Y:S01]  /*11a80*/  F2FP.F16.F32.PACK_AB R35, R146, R147 ;  /* 0x000000939223723e */ /* 0x008fe200000000ff */
[----:B-----5:R-:W-:Y:S01]  /*11a90*/  FADD.FTZ R145, R132, R145 ;  /* 0x0000009184917221 */ /* 0x020fe20000010000 */
[----:B------:R-:W3:Y:S01]  /*11aa0*/  MUFU.EX2 R135, R135 ;  /* 0x0000008700877308 */ /* 0x000ee20000000800 */
[----:B------:R-:W-:Y:S01]  /*11ab0*/  FADD.FTZ R138, R141, R138 ;  /* 0x0000008a8d8a7221 */ /* 0x000fe20000010000 */
[-C--:B------:R-:W-:Y:S01]  /*11ac0*/  FFMA.FTZ R106, R106, R116.reuse, -R115 ;  /* 0x000000746a6a7223 */ /* 0x080fe20000010873 */
[-CC-:B------:R-:W-:Y:S01]  /*11ad0*/  FFMA.FTZ R101, R101, R116.reuse, -R121.reuse ;  /* 0x0000007465657223 */ /* 0x180fe20000010879 */
[----:B------:R-:W-:Y:S01]  /*11ae0*/  MUFU.EX2 R43, R43 ;  /* 0x0000002b002b7308 */ /* 0x000fe20000000800 */
[C---:B----4-:R-:W-:Y:S01]  /*11af0*/  HMMA.16816.F32 R12, R32.reuse, R20, R12 ;  /* 0x00000014200c723c */ /* 0x050fe2000000180c */
[-CC-:B------:R-:W-:Y:S01]  /*11b00*/  FFMA.FTZ R103, R103, R116.reuse, -R121.reuse ;  /* 0x0000007467677223 */ /* 0x180fe20000010879 */
[-CC-:B------:R-:W-:Y:S01]  /*11b10*/  FFMA.FTZ R105, R105, R116.reuse, -R121.reuse ;  /* 0x0000007469697223 */ /* 0x180fe20000010879 */
[----:B------:R4:W-:Y:S01]  /*11b20*/  MUFU.EX2 R0, R83 ;  /* 0x0000005300007308 */ /* 0x0009e20000000800 */
[-C--:B------:R-:W-:Y:S01]  /*11b30*/  FFMA.FTZ R107, R107, R116.reuse, -R121 ;  /* 0x000000746b6b7223 */ /* 0x080fe20000010879 */
[-C--:B------:R-:W-:Y:S01]  /*11b40*/  FFMA.FTZ R108, R108, R116.reuse, -R115 ;  /* 0x000000746c6c7223 */ /* 0x080fe20000010873 */
[-C--:B------:R-:W-:Y:S01]  /*11b50*/  FFMA.FTZ R241, R57, R116.reuse, -R121 ;  /* 0x0000007439f17223 */ /* 0x080fe20000010879 */
[-C--:B------:R-:W-:Y:S01]  /*11b60*/  FFMA.FTZ R240, R41, R116.reuse, -R115 ;  /* 0x0000007429f07223 */ /* 0x080fe20000010873 */
[----:B------:R-:W-:Y:S01]  /*11b70*/  HMMA.16816.F32 R16, R32, R22, R16 ;  /* 0x000000162010723c */ /* 0x000fe20000001810 */
[----:B------:R-:W5:Y:S01]  /*11b80*/  LDSM.16.MT88.4 R20, [R124+0x800] ;  /* 0x000800007c14783b */ /* 0x000f620000004200 */
[----:B------:R-:W-:-:S02]  /*11b90*/  FFMA.FTZ R113, R113, R116, -R121 ;  /* 0x0000007471717223 */ /* 0x000fc40000010879 */
[----:B------:R-:W-:Y:S04]  /*11ba0*/  MUFU.EX2 R241, R241 ;  /* 0x000000f100f17308 */ /* 0x000fe80000000800 */
[----:B------:R-:W-:Y:S01]  /*11bb0*/  HMMA.16816.F32 R36, R32, R28, R24 ;  /* 0x0000001c2024723c */ /* 0x000fe20000001818 */
[----:B------:R-:W5:Y:S01]  /*11bc0*/  LDSM.16.MT88.4 R24, [R122+0x5c00] ;  /* 0x005c00007a18783b */ /* 0x000f620000004200 */
[-C--:B------:R-:W-:Y:S01]  /*11bd0*/  FFMA.FTZ R28, R178, R116.reuse, -R115 ;  /* 0x00000074b21c7223 */ /* 0x080fe20000010873 */
[-C--:B------:R-:W-:Y:S01]  /*11be0*/  FFMA.FTZ R29, R177, R116.reuse, -R121 ;  /* 0x00000074b11d7223 */ /* 0x080fe20000010879 */
[----:B------:R1:W-:Y:S01]  /*11bf0*/  MUFU.EX2 R178, R180 ;  /* 0x000000b400b27308 */ /* 0x0003e20000000800 */
[----:B----4-:R-:W-:-:S03]  /*11c00*/  FFMA.FTZ R83, R92, R116, -R115 ;  /* 0x000000745c537223 */ /* 0x010fc60000010873 */
[----:B------:R-:W-:Y:S04]  /*11c10*/  MUFU.EX2 R177, R28 ;  /* 0x0000001c00b17308 */ /* 0x000fe80000000800 */
[----:B------:R-:W-:Y:S04]  /*11c20*/  MUFU.EX2 R83, R83 ;  /* 0x0000005300537308 */ /* 0x000fe80000000800 */
[----:B------:R-:W-:Y:S01]  /*11c30*/  MUFU.EX2 R240, R240 ;  /* 0x000000f000f07308 */ /* 0x000fe20000000800 */
[----:B-1----:R-:W-:-:S03]  /*11c40*/  FFMA.FTZ R180, R176, R116, -R121 ;  /* 0x00000074b0b47223 */ /* 0x002fc60000010879 */
[----:B------:R1:W-:Y:S02]  /*11c50*/  MUFU.EX2 R176, R29 ;  /* 0x0000001d00b07308 */ /* 0x0003e40000000800 */
[----:B-1----:R-:W-:Y:S01]  /*11c60*/  HMMA.16816.F32 R28, R32, R30, R8 ;  /* 0x0000001e201c723c */ /* 0x002fe20000001808 */
[--C-:B------:R-:W-:Y:S01]  /*11c70*/  FFMA.FTZ R9, R175, R116, -R121.reuse ;  /* 0x00000074af097223 */ /* 0x100fe20000010879 */
[----:B------:R-:W-:Y:S01]  /*11c80*/  F2FP.F16.F32.PACK_AB R32, R142, R141 ;  /* 0x0000008d8e20723e */ /* 0x000fe200000000ff */
[----:B------:R1:W4:Y:S01]  /*11c90*/  MUFU.EX2 R175, R180 ;  /* 0x000000b400af7308 */ /* 0x0003220000000800 */
[----:B------:R-:W-:Y:S01]  /*11ca0*/  F2FP.F16.F32.PACK_AB R33, R133, R132 ;  /* 0x000000848521723e */ /* 0x000fe200000000ff */
[----:B------:R-:W-:Y:S01]  /*11cb0*/  FFMA.FTZ R8, R174, R116, -R121 ;  /* 0x00000074ae087223 */ /* 0x000fe20000010879 */
[----:B------:R-:W-:Y:S01]  /*11cc0*/  F2FP.F16.F32.PACK_AB R34, R179, R143 ;  /* 0x0000008fb322723e */ /* 0x000fe200000000ff */
[----:B------:R-:W-:Y:S01]  /*11cd0*/  MUFU.EX2 R174, R9 ;  /* 0x0000000900ae7308 */ /* 0x000fe20000000800 */
[----:B---3--:R-:W-:Y:S01]  /*11ce0*/  F2FP.F16.F32.PACK_AB R35, R135, R134 ;  /* 0x000000868723723e */ /* 0x008fe200000000ff */
[----:B------:R-:W-:Y:S01]  /*11cf0*/  FADD.FTZ R133, R133, R145 ;  /* 0x0000009185857221 */ /* 0x000fe20000010000 */
[----:B------:R-:W-:-:S03]  /*11d00*/  FADD.FTZ R142, R142, R138 ;  /* 0x0000008a8e8e7221 */ /* 0x000fc60000010000 */
[----:B------:R-:W-:Y:S01]  /*11d10*/  FADD.FTZ R133, R134, R133 ;  /* 0x0000008586857221 */ /* 0x000fe20000010000 */
[----:B------:R-:W-:Y:S01]  /*11d20*/  FADD.FTZ R142, R143, R142 ;  /* 0x0000008e8f8e7221 */ /* 0x000fe20000010000 */
[C---:B--2---:R-:W-:Y:S01]  /*11d30*/  HMMA.16816.F32 R12, R32.reuse, R4, R12 ;  /* 0x00000004200c723c */ /* 0x044fe2000000180c */
[----:B-1----:R-:W-:Y:S01]  /*11d40*/  FFMA.FTZ R180, R173, R116, -R115 ;  /* 0x00000074adb47223 */ /* 0x002fe20000010873 */
[----:B------:R-:W-:Y:S01]  /*11d50*/  FADD.FTZ R135, R135, R133 ;  /* 0x0000008587877221 */ /* 0x000fe20000010000 */
[----:B------:R1:W2:Y:S01]  /*11d60*/  MUFU.EX2 R173, R8 ;  /* 0x0000000800ad7308 */ /* 0x0002a20000000800 */
[----:B------:R-:W-:Y:S02]  /*11d70*/  FADD.FTZ R179, R179, R142 ;  /* 0x0000008eb3b37221 */ /* 0x000fe40000010000 */
[----:B------:R-:W-:Y:S01]  /*11d80*/  FADD.FTZ R135, R139, R135 ;  /* 0x000000878b877221 */ /* 0x000fe20000010000 */
[----:B------:R-:W3:Y:S01]  /*11d90*/  MUFU.EX2 R180, R180 ;  /* 0x000000b400b47308 */ /* 0x000ee20000000800 */
[----:B-----5:R-:W-:Y:S01]  /*11da0*/  HMMA.16816.F32 R36, R32, R20, R36 ;  /* 0x000000142024723c */ /* 0x020fe20000001824 */
[C---:B----4-:R-:W-:Y:S01]  /*11db0*/  F2FP.F16.F32.PACK_AB R20, R175.reuse, R176 ;  /* 0x000000b0af14723e */ /* 0x050fe200000000ff */
        /* <DEDUP_REMOVED lines=17> */
[-C--:B------:R-:W-:Y:S01]  /*11ed0*/  FFMA.FTZ R33, R156, R116.reuse, -R121 ;  /* 0x000000749c217223 */ /* 0x080fe20000010879 */
[----:B------:R-:W-:Y:S01]  /*11ee0*/  FADD.FTZ R177, R180, R177 ;  /* 0x000000b1b4b17221 */ /* 0x000fe20000010000 */
[----:B------:R-:W-:Y:S01]  /*11ef0*/  LDSM.16.MT88.4 R132, [R124+0x3c00] ;  /* 0x003c00007c84783b */ /* 0x000fe20000004200 */
[----:B------:R-:W-:Y:S01]  /*11f00*/  HMMA.16816.F32 R12, R20, R24, R12 ;  /* 0x00000018140c723c */ /* 0x000fe2000000180c */
[-C--:B------:R-:W-:Y:S01]  /*11f10*/  FFMA.FTZ R24, R168, R116.reuse, -R115 ;  /* 0x00000074a8187223 */ /* 0x080fe20000010873 */
        /* <DEDUP_REMOVED lines=8> */
[-C--:B-----5:R-:W-:Y:S01]  /*11fa0*/  FFMA.FTZ R32, R161, R116.reuse, -R115 ;  /* 0x00000074a1207223 */ /* 0x0a0fe20000010873 */
        /* <DEDUP_REMOVED lines=67> */
[----:B------:R-:W-:Y:S03]  /*123e0*/  HMMA.16816.F32 R12, R24, R8, R12 ;  /* 0x00000008180c723c */ /* 0x000fe6000000180c */
[----:B------:R-:W-:-:S05]  /*123f0*/  FADD.FTZ R163, R158, R163 ;  /* 0x000000a39ea37221 */ /* 0x000fca0000010000 */
[C---:B------:R-:W-:Y:S01]  /*12400*/  HMMA.16816.F32 R16, R24.reuse, R10, R16 ;  /* 0x0000000a1810723c */ /* 0x040fe20000001810 */
[----:B------:R-:W2:Y:S07]  /*12410*/  LDSM.16.MT88.4 R8, [R122+0x6c00] ;  /* 0x006c00007a08783b */ /* 0x000eae0000004200 */
[----:B------:R-:W-:Y:S01]  /*12420*/  HMMA.16816.F32 R36, R24, R4, R36 ;  /* 0x000000041824723c */ /* 0x000fe20000001824 */
[----:B-----5:R-:W-:Y:S01]  /*12430*/  F2FP.F16.F32.PACK_AB R4, R127, R128 ;  /* 0x000000807f04723e */ /* 0x020fe200000000ff */
[----:B------:R-:W-:Y:S01]  /*12440*/  FADD.FTZ R128, R128, R165 ;  /* 0x000000a580807221 */ /* 0x000fe20000010000 */
[----:B------:R-:W-:Y:S01]  /*12450*/  F2FP.F16.F32.PACK_AB R5, R130, R160 ;  /* 0x000000a08205723e */ /* 0x000fe200000000ff */
[----:B------:R-:W-:-:S02]  /*12460*/  FADD.FTZ R160, R160, R163 ;  /* 0x000000a3a0a07221 */ /* 0x000fc40000010000 */
[----:B------:R-:W-:Y:S02]  /*12470*/  FADD.FTZ R128, R127, R128 ;  /* 0x000000807f807221 */ /* 0x000fe40000010000 */
[----:B------:R-:W-:Y:S01]  /*12480*/  HMMA.16816.F32 R28, R24, R6, R28 ;  /* 0x00000006181c723c */ /* 0x000fe2000000181c */
[-C--:B------:R-:W-:Y:S01]  /*12490*/  FFMA.FTZ R24, R55, R116.reuse, -R115 ;  /* 0x0000007437187223 */ /* 0x080fe20000010873 */
[----:B------:R-:W-:Y:S01]  /*124a0*/  FFMA.FTZ R25, R69, R116, -R121 ;  /* 0x0000007445197223 */ /* 0x000fe20000010879 */
[----:B------:R3:W-:Y:S01]  /*124b0*/  MUFU.EX2 R55, R56 ;  /* 0x0000003800377308 */ /* 0x0007e20000000800 */
[----:B------:R-:W-:Y:S01]  /*124c0*/  F2FP.F16.F32.PACK_AB R6, R125, R126 ;  /* 0x0000007e7d06723e */ /* 0x000fe200000000ff */
[----:B------:R-:W-:Y:S01]  /*124d0*/  FADD.FTZ R160, R130, R160 ;  /* 0x000000a082a07221 */ /* 0x000fe20000010000 */
[----:B------:R-:W-:Y:S01]  /*124e0*/  F2FP.F16.F32.PACK_AB R7, R164, R129 ;  /* 0x00000081a407723e */ /* 0x000fe200000000ff */
[----:B------:R-:W-:Y:S02]  /*124f0*/  FADD.FTZ R126, R126, R128 ;  /* 0x000000807e7e7221 */ /* 0x000fe40000010000 */
[----:B------:R-:W-:-:S02]  /*12500*/  FADD.FTZ R129, R129, R160 ;  /* 0x000000a081817221 */ /* 0x000fc40000010000 */
[----:B------:R-:W-:Y:S02]  /*12510*/  FADD.FTZ R126, R125, R126 ;  /* 0x0000007e7d7e7221 */ /* 0x000fe40000010000 */
[C---:B----4-:R-:W-:Y:S01]  /*12520*/  HMMA.16816.F32 R12, R4.reuse, R32, R12 ;  /* 0x00000020040c723c */ /* 0x050fe2000000180c */
[-C--:B------:R-:W-:Y:S01]  /*12530*/  FFMA.FTZ R32, R49, R116.reuse, -R115 ;  /* 0x0000007431207223 */ /* 0x080fe20000010873 */
[-C--:B------:R-:W-:Y:S01]  /*12540*/  FFMA.FTZ R33, R64, R116.reuse, -R121 ;  /* 0x0000007440217223 */ /* 0x080fe20000010879 */
[----:B------:R-:W-:Y:S01]  /*12550*/  FADD.FTZ R129, R164, R129 ;  /* 0x00000081a4817221 */ /* 0x000fe20000010000 */
[-C--:B---3--:R-:W-:Y:S02]  /*12560*/  FFMA.FTZ R56, R54, R116.reuse, -R115 ;  /* 0x0000007436387223 */ /* 0x088fe40000010873 */
[----:B------:R3:W4:Y:S02]  /*12570*/  MUFU.EX2 R54, R24 ;  /* 0x0000001800367308 */ /* 0x0007240000000800 */
[C---:B------:R-:W-:Y:S01]  /*12580*/  HMMA.16816.F32 R16, R4.reuse, R34, R16 ;  /* 0x000000220410723c */ /* 0x040fe20000001810 */
[-C--:B------:R-:W-:Y:S01]  /*12590*/  FFMA.FTZ R34, R65, R116.reuse, -R121 ;  /* 0x0000007441227223 */ /* 0x080fe20000010879 */
[----:B------:R-:W-:Y:S04]  /*125a0*/  MUFU.EX2 R56, R56 ;  /* 0x0000003800387308 */ /* 0x000fe80000000800 */
[----:B------:R-:W-:Y:S02]  /*125b0*/  MUFU.EX2 R64, R34 ;  /* 0x0000002200407308 */ /* 0x000fe40000000800 */
[----:B-1----:R-:W-:Y:S01]  /*125c0*/  HMMA.16816.F32 R36, R4, R20, R36 ;  /* 0x000000140424723c */ /* 0x002fe20000001824 */
[-CC-:B------:R-:W-:Y:S01]  /*125d0*/  FFMA.FTZ R21, R51, R116.reuse, -R115.reuse ;  /* 0x0000007433157223 */ /* 0x180fe20000010873 */
[-C--:B------:R-:W-:Y:S01]  /*125e0*/  FFMA.FTZ R20, R50, R116.reuse, -R115 ;  /* 0x0000007432147223 */ /* 0x080fe20000010873 */
[----:B------:R1:W-:Y:S01]  /*125f0*/  MUFU.EX2 R51, R52 ;  /* 0x0000003400337308 */ /* 0x0003e20000000800 */
[----:B---3--:R-:W-:-:S03]  /*12600*/  FFMA.FTZ R24, R70, R116, -R121 ;  /* 0x0000007446187223 */ /* 0x008fc60000010879 */
[----:B------:R3:W-:Y:S01]  /*12610*/  MUFU.EX2 R70, R71 ;  /* 0x0000004700467308 */ /* 0x0007e20000000800 */
[----:B------:R-:W-:Y:S01]  /*12620*/  HMMA.16816.F32 R28, R4, R22, R28 ;  /* 0x00000016041c723c */ /* 0x000fe2000000181c */
[C---:B----4-:R-:W-:Y:S01]  /*12630*/  F2FP.F16.F32.PACK_AB R5, R54.reuse, R55 ;  /* 0x000000373605723e */ /* 0x050fe200000000ff */
[----:B------:R-:W-:Y:S01]  /*12640*/  FADD.FTZ R55, R55, R129 ;  /* 0x0000008137377221 */ /* 0x000fe20000010000 */
[----:B------:R4:W5:Y:S03]  /*12650*/  MUFU.EX2 R69, R24 ;  /* 0x0000001800457308 */ /* 0x0009660000000800 */
[----:B------:R-:W-:Y:S01]  /*12660*/  FADD.FTZ R55, R54, R55 ;  /* 0x0000003736377221 */ /* 0x000fe20000010000 */
[----:B------:R-:W-:Y:S01]  /*12670*/  MUFU.EX2 R50, R21 ;  /* 0x0000001500327308 */ /* 0x000fe20000000800 */
[----:B-1----:R-:W-:-:S03]  /*12680*/  FFMA.FTZ R52, R48, R116, -R115 ;  /* 0x0000007430347223 */ /* 0x002fc60000010873 */
[----:B------:R1:W-:Y:S01]  /*12690*/  MUFU.EX2 R49, R20 ;  /* 0x0000001400317308 */ /* 0x0003e20000000800 */
[----:B---3--:R-:W-:-:S03]  /*126a0*/  FFMA.FTZ R71, R53, R116, -R115 ;  /* 0x0000007435477223 */ /* 0x008fc60000010873 */
[----:B------:R3:W-:Y:S01]  /*126b0*/  MUFU.EX2 R48, R32 ;  /* 0x0000002000307308 */ /* 0x0007e20000000800 */
[----:B----4-:R-:W-:Y:S01]  /*126c0*/  FFMA.FTZ R24, R68, R116, -R121 ;  /* 0x0000007444187223 */ /* 0x010fe20000010879 */
[----:B-----5:R-:W-:Y:S02]  /*126d0*/  F2FP.F16.F32.PACK_AB R4, R69, R70 ;  /* 0x000000464504723e */ /* 0x020fe400000000ff */
[----:B------:R-:W-:Y:S01]  /*126e0*/  MUFU.EX2 R68, R25 ;  /* 0x0000001900447308 */ /* 0x000fe20000000800 */
[----:B------:R-:W-:-:S03]  /*126f0*/  FADD.FTZ R70, R70, R126 ;  /* 0x0000007e46467221 */ /* 0x000fc60000010000 */
[----:B------:R4:W5:Y:S01]  /*12700*/  MUFU.EX2 R53, R24 ;  /* 0x0000001800357308 */ /* 0x0009620000000800 */
[----:B------:R-:W-:Y:S01]  /*12710*/  FADD.FTZ R70, R69, R70 ;  /* 0x0000004645467221 */ /* 0x000fe20000010000 */
[----:B-1----:R-:W-:Y:S02]  /*12720*/  LDSM.16.MT88.4 R20, [R122+0x7000] ;  /* 0x007000007a14783b */ /* 0x002fe40000004200 */
[----:B------:R-:W1:Y:S01]  /*12730*/  MUFU.EX2 R71, R71 ;  /* 0x0000004700477308 */ /* 0x000e620000000800 */
[----:B---3--:R-:W-:-:S03]  /*12740*/  FFMA.FTZ R32, R66, R116, -R121 ;  /* 0x0000007442207223 */ /* 0x008fc60000010879 */
[----:B------:R3:W2:Y:S04]  /*12750*/  MUFU.EX2 R66, R67 ;  /* 0x0000004300427308 */ /* 0x0006a80000000800 */
[----:B------:R2:W2:Y:S01]  /*12760*/  MUFU.EX2 R65, R32 ;  /* 0x0000002000417308 */ /* 0x0004a20000000800 */
[----:B----4-:R-:W4:Y:S01]  /*12770*/  LDSM.16.MT88.4 R24, [R124+0x1c00] ;  /* 0x001c00007c18783b */ /* 0x010f220000004200 */
[----:B-----5:R-:W-:Y:S02]  /*12780*/  F2FP.F16.F32.PACK_AB R6, R53, R68 ;  /* 0x000000443506723e */ /* 0x020fe400000000ff */
[----:B------:R-:W-:Y:S01]  /*12790*/  MUFU.EX2 R52, R52 ;  /* 0x0000003400347308 */ /* 0x000fe20000000800 */
[----:B------:R-:W-:Y:S01]  /*127a0*/  FADD.FTZ R68, R68, R70 ;  /* 0x0000004644447221 */ /* 0x000fe20000010000 */
[----:B-1----:R-:W-:Y:S01]  /*127b0*/  F2FP.F16.F32.PACK_AB R7, R71, R56 ;  /* 0x000000384707723e */ /* 0x002fe200000000ff */
[----:B------:R-:W-:-:S02]  /*127c0*/  FADD.FTZ R56, R56, R55 ;  /* 0x0000003738387221 */ /* 0x000fc40000010000 */
[----:B------:R-:W-:Y:S01]  /*127d0*/  FADD.FTZ R68, R53, R68 ;  /* 0x0000004435447221 */ /* 0x000fe20000010000 */
[-CC-:B---3--:R-:W-:Y:S01]  /*127e0*/  FFMA.FTZ R67, R45, R116.reuse, -R115.reuse ;  /* 0x000000742d437223 */ /* 0x188fe20000010873 */
[----:B------:R-:W-:Y:S01]  /*127f0*/  FADD.FTZ R56, R71, R56 ;  /* 0x0000003847387221 */ /* 0x000fe20000010000 */
[----:B------:R-:W-:Y:S01]  /*12800*/  MUFU.EX2 R53, R102 ;  /* 0x0000006600357308 */ /* 0x000fe20000000800 */
[C---:B--2---:R-:W-:Y:S01]  /*12810*/  HMMA.16816.F32 R12, R4.reuse, R8, R12 ;  /* 0x00000008040c723c */ /* 0x044fe2000000180c */
[----:B------:R-:W-:Y:S01]  /*12820*/  FFMA.FTZ R32, R47, R116, -R115 ;  /* 0x000000742f207223 */ /* 0x000fe20000010873 */
[----:B------:R-:W-:Y:S01]  /*12830*/  FADD.FTZ R54, R51, R56 ;  /* 0x0000003833367221 */ /* 0x000fe20000010000 */
[----:B------:R-:W1:Y:S01]  /*12840*/  MUFU.EX2 R47, R33 ;  /* 0x00000021002f7308 */ /* 0x000e620000000800 */
[----:B------:R-:W-:Y:S02]  /*12850*/  FADD.FTZ R68, R66, R68 ;  /* 0x0000004442447221 */ /* 0x000fe40000010000 */
[----:B------:R-:W-:Y:S01]  /*12860*/  FADD.FTZ R54, R50, R54 ;  /* 0x0000003632367221 */ /* 0x000fe20000010000 */
[----:B------:R-:W-:Y:S01]  /*12870*/  MUFU.EX2 R67, R67 ;  /* 0x0000004300437308 */ /* 0x000fe20000000800 */
[----:B------:R-:W-:Y:S01]  /*12880*/  HMMA.16816.F32 R16, R4, R10, R16 ;  /* 0x0000000a0410723c */ /* 0x000fe20000001810 */
[----:B------:R-:W2:Y:S01]  /*12890*/  LDSM.16.MT88.4 R8, [R124+0x2000] ;  /* 0x002000007c08783b */ /* 0x000ea20000004200 */
[----:B------:R-:W-:-:S04]  /*128a0*/  FADD.FTZ R54, R49, R54 ;  /* 0x0000003631367221 */ /* 0x000fc80000010000 */
[----:B------:R-:W-:Y:S02]  /*128b0*/  FADD.FTZ R54, R48, R54 ;  /* 0x0000003630367221 */ /* 0x000fe40000010000 */
[C---:B----4-:R-:W-:Y:S01]  /*128c0*/  HMMA.16816.F32 R36, R4.reuse, R24, R36 ;  /* 0x000000180424723c */ /* 0x050fe20000001824 */
[-C--:B------:R-:W-:Y:S01]  /*128d0*/  FFMA.FTZ R24, R46, R116.reuse, -R115 ;  /* 0x000000742e187223 */ /* 0x080fe20000010873 */
[----:B------:R-:W-:Y:S01]  /*128e0*/  FFMA.FTZ R25, R63, R116, -R121 ;  /* 0x000000743f197223 */ /* 0x000fe20000010879 */
[----:B------:R3:W-:Y:S04]  /*128f0*/  MUFU.EX2 R46, R32 ;  /* 0x00000020002e7308 */ /* 0x0007e80000000800 */
[----:B------:R4:W-:Y:S01]  /*12900*/  MUFU.EX2 R63, R24 ;  /* 0x00000018003f7308 */ /* 0x0009e20000000800 */
[----:B------:R-:W-:Y:S01]  /*12910*/  HMMA.16816.F32 R28, R4, R26, R28 ;  /* 0x0000001a041c723c */ /* 0x000fe2000000181c */
[C---:B------:R-:W-:Y:S01]  /*12920*/  F2FP.F16.F32.PACK_AB R4, R65.reuse, R66 ;  /* 0x000000424104723e */ /* 0x040fe200000000ff */
[----:B------:R-:W-:Y:S01]  /*12930*/  FADD.FTZ R65, R65, R68 ;  /* 0x0000004441417221 */ /* 0x000fe20000010000 */
[----:B------:R-:W-:-:S02]  /*12940*/  F2FP.F16.F32.PACK_AB R5, R50, R51 ;  /* 0x000000333205723e */ /* 0x000fc400000000ff */
[C---:B-1----:R-:W-:Y:S01]  /*12950*/  F2FP.F16.F32.PACK_AB R6, R47.reuse, R64 ;  /* 0x000000402f06723e */ /* 0x042fe200000000ff */
[----:B------:R-:W-:Y:S01]  /*12960*/  FADD.FTZ R65, R64, R65 ;  /* 0x0000004140417221 */ /* 0x000fe20000010000 */
[----:B------:R-:W-:Y:S01]  /*12970*/  F2FP.F16.F32.PACK_AB R7, R48, R49 ;  /* 0x000000313007723e */ /* 0x000fe200000000ff */
[----:B------:R-:W-:Y:S01]  /*12980*/  MUFU.EX2 R51, R104 ;  /* 0x0000006800337308 */ /* 0x000fe20000000800 */
[----:B---3--:R-:W1:Y:S01]  /*12990*/  LDSM.16.MT88.4 R32, [R122+0x7400] ;  /* 0x007400007a20783b */ /* 0x008e620000004200 */
[----:B------:R-:W-:Y:S02]  /*129a0*/  FADD.FTZ R65, R47, R65 ;  /* 0x000000412f417221 */ /* 0x000fe40000010000 */
[----:B------:R-:W-:Y:S01]  /*129b0*/  MUFU.EX2 R50, R106 ;  /* 0x0000006a00327308 */ /* 0x000fe20000000800 */
[-CC-:B----4-:R-:W-:Y:S01]  /*129c0*/  FFMA.FTZ R24, R62, R116.reuse, -R121.reuse ;  /* 0x000000743e187223 */ /* 0x190fe20000010879 */
[C---:B------:R-:W-:Y:S01]  /*129d0*/  HMMA.16816.F32 R12, R4.reuse, R20, R12 ;  /* 0x00000014040c723c */ /* 0x040fe2000000180c */
[-CC-:B------:R-:W-:Y:S01]  /*129e0*/  FFMA.FTZ R20, R58, R116.reuse, -R121.reuse ;  /* 0x000000743a147223 */ /* 0x180fe20000010879 */
[----:B------:R3:W4:Y:S04]  /*129f0*/  MUFU.EX2 R62, R25 ;  /* 0x00000019003e7308 */ /* 0x0007280000000800 */
[----:B------:R5:W-:Y:S02]  /*12a00*/  MUFU.EX2 R58, R59 ;  /* 0x0000003b003a7308 */ /* 0x000be40000000800 */
[C---:B------:R-:W-:Y:S02]  /*12a10*/  HMMA.16816.F32 R16, R4.reuse, R22, R16 ;  /* 0x000000160410723c */ /* 0x040fe40000001810 */
[----:B------:R-:W-:Y:S04]  /*12a20*/  MUFU.EX2 R49, R101 ;  /* 0x0000006500317308 */ /* 0x000fe80000000800 */
[----:B------:R-:W-:Y:S01]  /*12a30*/  MUFU.EX2 R48, R103 ;  /* 0x0000006700307308 */ /* 0x000fe20000000800 */
[-C--:B---3--:R-:W-:Y:S01]  /*12a40*/  FFMA.FTZ R25, R61, R116.reuse, -R121 ;  /* 0x000000743d197223 */ /* 0x088fe20000010879 */
[C---:B--2---:R-:W-:Y:S02]  /*12a50*/  HMMA.16816.F32 R36, R4.reuse, R8, R36 ;  /* 0x000000080424723c */ /* 0x044fe40000001824 */
[----:B------:R2:W3:Y:S01]  /*12a60*/  MUFU.EX2 R61, R24 ;  /* 0x00000018003d7308 */ /* 0x0004e20000000800 */
[----:B----4-:R-:W-:Y:S01]  /*12a70*/  FADD.FTZ R65, R62, R65 ;  /* 0x000000413e417221 */ /* 0x010fe20000010000 */
[-C--:B-----5:R-:W-:Y:S01]  /*12a80*/  FFMA.FTZ R59, R75, R116.reuse, -R121 ;  /* 0x000000744b3b7223 */ /* 0x0a0fe20000010879 */
[-CC-:B------:R-:W-:Y:S01]  /*12a90*/  FFMA.FTZ R75, R82, R116.reuse, -R115.reuse ;  /* 0x00000074524b7223 */ /* 0x180fe20000010873 */
[-CC-:B------:R-:W-:Y:S01]  /*12aa0*/  FFMA.FTZ R82, R86, R116.reuse, -R115.reuse ;  /* 0x0000007456527223 */ /* 0x180fe20000010873 */
[----:B------:R-:W-:Y:S01]  /*12ab0*/  FFMA.FTZ R86, R94, R116, -R115 ;  /* 0x000000745e567223 */ /* 0x000fe20000010873 */
[----:B------:R-:W-:Y:S01]  /*12ac0*/  MUFU.EX2 R47, R105 ;  /* 0x00000069002f7308 */ /* 0x000fe20000000800 */
[----:B------:R-:W-:Y:S01]  /*12ad0*/  HMMA.16816.F32 R28, R4, R10, R28 ;  /* 0x0000000a041c723c */ /* 0x000fe2000000181c */
[----:B------:R-:W-:Y:S01]  /*12ae0*/  LDSM.16.MT88.4 R8, [R122+0x7800] ;  /* 0x007800007a08783b */ /* 0x000fe20000004200 */
[----:B------:R-:W-:Y:S01]  /*12af0*/  F2FP.F16.F32.PACK_AB R5, R46, R52 ;  /* 0x000000342e05723e */ /* 0x000fe200000000ff */
[----:B------:R-:W-:Y:S01]  /*12b00*/  MUFU.EX2 R59, R59 ;  /* 0x0000003b003b7308 */ /* 0x000fe20000000800 */
[----:B------:R-:W-:Y:S01]  /*12b10*/  F2FP.F16.F32.PACK_AB R7, R67, R63 ;  /* 0x0000003f4307723e */ /* 0x000fe200000000ff */
[----:B------:R-:W-:Y:S01]  /*12b20*/  FADD.FTZ R52, R52, R54 ;  /* 0x0000003634347221 */ /* 0x000fe20000010000 */
[----:B--2---:R-:W-:Y:S01]  /*12b30*/  FFMA.FTZ R24, R60, R116, -R121 ;  /* 0x000000743c187223 */ /* 0x004fe20000010879 */
[C---:B---3--:R-:W-:Y:S01]  /*12b40*/  F2FP.F16.F32.PACK_AB R4, R61.reuse, R62 ;  /* 0x0000003e3d04723e */ /* 0x048fe200000000ff */
[----:B------:R-:W2:Y:S01]  /*12b50*/  MUFU.EX2 R60, R25 ;  /* 0x00000019003c7308 */ /* 0x000ea20000000800 */
[----:B------:R-:W-:Y:S01]  /*12b60*/  FADD.FTZ R52, R46, R52 ;  /* 0x000000342e347221 */ /* 0x000fe20000010000 */
[----:B------:R-:W-:-:S02]  /*12b70*/  FADD.FTZ R61, R61, R65 ;  /* 0x000000413d3d7221 */ /* 0x000fc40000010000 */
[----:B------:R3:W4:Y:S01]  /*12b80*/  MUFU.EX2 R45, R24 ;  /* 0x00000018002d7308 */ /* 0x0007220000000800 */
[----:B------:R-:W-:-:S03]  /*12b90*/  FADD.FTZ R63, R63, R52 ;  /* 0x000000343f3f7221 */ /* 0x000fc60000010000 */
[----:B------:R-:W-:Y:S01]  /*12ba0*/  MUFU.EX2 R75, R75 ;  /* 0x0000004b004b7308 */ /* 0x000fe20000000800 */
[----:B------:R-:W-:-:S03]  /*12bb0*/  FADD.FTZ R67, R67, R63 ;  /* 0x0000003f43437221 */ /* 0x000fc60000010000 */
[----:B------:R-:W-:Y:S01]  /*12bc0*/  MUFU.EX2 R82, R82 ;  /* 0x0000005200527308 */ /* 0x000fe20000000800 */
[----:B------:R-:W-:Y:S01]  /*12bd0*/  FADD.FTZ R67, R43, R67 ;  /* 0x000000432b437221 */ /* 0x000fe20000010000 */
[----:B--2---:R-:W-:Y:S02]  /*12be0*/  FADD.FTZ R61, R60, R61 ;  /* 0x0000003d3c3d7221 */ /* 0x004fe40000010000 */
        /* <DEDUP_REMOVED lines=9> */
[-C--:B------:R-:W-:Y:S01]  /*12c80*/  FFMA.FTZ R74, R78, R116.reuse, -R115 ;  /* 0x000000744e4a7223 */ /* 0x080fe20000010873 */
[----:B------:R1:W3:Y:S01]  /*12c90*/  MUFU.EX2 R32, R72 ;  /* 0x0000004800207308 */ /* 0x0002e20000000800 */
[-C--:B------:R-:W-:Y:S01]  /*12ca0*/  FFMA.FTZ R78, R81, R116.reuse, -R121 ;  /* 0x00000074514e7223 */ /* 0x080fe20000010879 */
[-C--:B------:R-:W-:Y:S01]  /*12cb0*/  FFMA.FTZ R81, R88, R116.reuse, -R115 ;  /* 0x0000007458517223 */ /* 0x080fe20000010873 */
[-CC-:B------:R-:W-:Y:S01]  /*12cc0*/  FFMA.FTZ R88, R97, R116.reuse, -R121.reuse ;  /* 0x0000007461587223 */ /* 0x180fe20000010879 */
[----:B------:R-:W-:Y:S01]  /*12cd0*/  MUFU.EX2 R33, R33 ;  /* 0x0000002100217308 */ /* 0x000fe20000000800 */
[----:B------:R-:W-:Y:S01]  /*12ce0*/  HMMA.16816.F32 R16, R4, R34, R16 ;  /* 0x000000220410723c */ /* 0x000fe20000001810 */
[-C--:B------:R-:W-:Y:S01]  /*12cf0*/  FFMA.FTZ R35, R73, R116.reuse, -R121 ;  /* 0x0000007449237223 */ /* 0x080fe20000010879 */
[-CC-:B------:R-:W-:Y:S01]  /*12d00*/  FFMA.FTZ R73, R80, R116.reuse, -R115.reuse ;  /* 0x0000007450497223 */ /* 0x180fe20000010873 */
[----:B------:R4:W5:Y:S01]  /*12d10*/  MUFU.EX2 R34, R20 ;  /* 0x0000001400227308 */ /* 0x0009620000000800 */
[-C--:B------:R-:W-:Y:S01]  /*12d20*/  FFMA.FTZ R80, R90, R116.reuse, -R115 ;  /* 0x000000745a507223 */ /* 0x080fe20000010873 */
[----:B------:R-:W-:-:S02]  /*12d30*/  FFMA.FTZ R90, R99, R116, -R121 ;  /* 0x00000074635a7223 */ /* 0x000fc40000010879 */
[----:B------:R-:W2:Y:S01]  /*12d40*/  MUFU.EX2 R35, R35 ;  /* 0x0000002300237308 */ /* 0x000ea20000000800 */
[-C--:B-1----:R-:W-:Y:S01]  /*12d50*/  FFMA.FTZ R72, R76, R116.reuse, -R115 ;  /* 0x000000744c487223 */ /* 0x082fe20000010873 */
        /* <DEDUP_REMOVED lines=50> */
[----:B------:R-:W-:Y:S01]  /*13080*/  FFMA.FTZ R33, R109, R116, -R121 ;  /* 0x000000746d217223 */ /* 0x000fe20000010879 */
[----:B------:R-:W-:Y:S01]  /*13090*/  FADD.FTZ R77, R0, R77 ;  /* 0x0000004d004d7221 */ /* 0x000fe20000010000 */
[-C--:B------:R-:W-:Y:S01]  /*130a0*/  MOV R0, R40.reuse ;  /* 0x0000002800007202 */ /* 0x080fe20000000f00 */
[----:B------:R-:W-:Y:S01]  /*130b0*/  FADD.FTZ R73, R79, R73 ;  /* 0x000000494f497221 */ /* 0x000fe20000010000 */
[----:B------:R-:W-:Y:S01]  /*130c0*/  @P1 MOV R0, R40 ;  /* 0x0000002800001202 */ /* 0x000fe20000000f00 */
[----:B-----5:R-:W-:Y:S01]  /*130d0*/  HMMA.16816.F32 R12, R4, R24, R12 ;  /* 0x00000018040c723c */ /* 0x020fe2000000180c */
[-CC-:B------:R-:W-:Y:S01]  /*130e0*/  FFMA.FTZ R24, R87, R116.reuse, -R121.reuse ;  /* 0x0000007457187223 */ /* 0x180fe20000010879 */
[----:B------:R1:W-:Y:S01]  /*130f0*/  MUFU.EX2 R25, R85 ;  /* 0x0000005500197308 */ /* 0x0003e20000000800 */
[----:B------:R-:W-:Y:S01]  /*13100*/  FFMA.FTZ R87, R93, R116, -R121 ;  /* 0x000000745d577223 */ /* 0x000fe20000010879 */
[----:B------:R-:W-:-:S02]  /*13110*/  FADD.FTZ R73, R82, R73 ;  /* 0x0000004952497221 */ /* 0x000fc40000010000 */
        /* <DEDUP_REMOVED lines=92> */
.L_x_4972:
[----:B------:R-:W-:-:S07]  /*136e0*/  IADD3 R230, PT, PT, R44, -0x1, RZ ;  /* 0xffffffff2ce67810 */ /* 0x000fce0007ffe0ff */
.L_x_4983:
[----:B------:R-:W-:Y:S05]  /*136f0*/  BSYNC B2 ;  /* 0x0000000000027941 */ /* 0x000fea0003800000 */
.L_x_4971:
[----:B------:R-:W-:-:S13]  /*13700*/  ISETP.GE.AND P0, PT, R230, R223, PT ;  /* 0x000000dfe600720c */ /* 0x000fda0003f06270 */
[----:B------:R-:W-:Y:S05]  /*13710*/  @!P0 BRA `(.L_x_4984) ;  /* 0x0000008c00b88947 */ /* 0x000fea0003800000 */
[----:B------:R-:W-:Y:S01]  /*13720*/  ISETP.NE.U32.AND P3, PT, R238, RZ, PT ;  /* 0x000000ffee00720c */ /* 0x000fe20003f65070 */
[----:B------:R-:W-:Y:S02]  /*13730*/  IMAD.MOV.U32 R149, RZ, RZ, R0 ;  /* 0x000000ffff957224 */ /* 0x000fe400078e0000 */
[----:B------:R-:W-:Y:S01]  /*13740*/  IMAD.MOV.U32 R148, RZ, RZ, R20 ;  /* 0x000000ffff947224 */ /* 0x000fe200078e0014 */
[----:B------:R-:W-:-:S13]  /*13750*/  ISETP.NE.AND.EX P3, PT, R239, RZ, PT, P3 ;  /* 0x000000ffef00720c */ /* 0x000fda0003f65330 */
.L_x_4991:
        /* <DEDUP_REMOVED lines=30> */
[----:B------:R-:W-:Y:S02]  /*13940*/  LOP3.LUT R5, RZ, R12, RZ, 0x33, !PT ;  /* 0x0000000cff057212 */ /* 0x000fe400078e33ff */
        /* <DEDUP_REMOVED lines=49> */
.L_x_4986:
[----:B------:R-:W-:Y:S05]  /*13c60*/  BSYNC.RECONVERGENT B0 ;  /* 0x0000000000007941 */ /* 0x000fea0003800200 */
.L_x_4985:
[C---:B------:R-:W-:Y:S01]  /*13c70*/  IMAD.SHL.U32 R209, R151.reuse, 0x10, RZ ;  /* 0x0000001097d17824 */ /* 0x040fe200078e00ff */
[----:B------:R-:W-:Y:S01]  /*13c80*/  ISETP.GE.AND P1, PT, R234, R232, PT ;  /* 0x000000e8ea00720c */ /* 0x000fe20003f26270 */
[----:B------:R-:W-:Y:S01]  /*13c90*/  IMAD.SHL.U32 R5, R216, 0x40, RZ ;  /* 0x00000040d8057824 */ /* 0x000fe200078e00ff */
[C---:B------:R-:W-:Y:S01]  /*13ca0*/  LOP3.LUT R152, R151.reuse, 0x8, RZ, 0xc0, !PT ;  /* 0x0000000897987812 */ /* 0x040fe200078ec0ff */
[----:B------:R-:W-:Y:S01]  /*13cb0*/  IMAD.SHL.U32 R212, R151, 0x20, RZ ;  /* 0x0000002097d47824 */ /* 0x000fe200078e00ff */
[----:B------:R-:W-:Y:S01]  /*13cc0*/  LOP3.LUT R4, R209, 0x100, RZ, 0xc0, !PT ;  /* 0x00000100d1047812 */ /* 0x000fe200078ec0ff */
[----:B------:R-:W-:Y:S01]  /*13cd0*/  IMAD.SHL.U32 R150, R151, 0x4, RZ ;  /* 0x0000000497967824 */ /* 0x000fe200078e00ff */
[----:B------:R-:W-:Y:S01]  /*13ce0*/  IADD3 R8, P4, PT, R5, R227, RZ ;  /* 0x000000e305087210 */ /* 0x000fe20007f9e0ff */
[----:B------:R-:W-:Y:S01]  /*13cf0*/  IMAD.MOV.U32 R44, RZ, RZ, 0x20 ;  /* 0x00000020ff2c7424 */ /* 0x000fe200078e00ff */
[--C-:B------:R-:W-:Y:S01]  /*13d00*/  LOP3.LUT R4, R4, 0x20, R212.reuse, 0xf8, !PT ;  /* 0x0000002004047812 */ /* 0x100fe200078ef8d4 */
[----:B------:R-:W-:Y:S01]  /*13d10*/  BSSY.RECONVERGENT B1, `(.L_x_4987) ;  /* 0x000014d000017945 */ /* 0x000fe20003800200 */
[----:B------:R-:W-:Y:S02]  /*13d20*/  LOP3.LUT R152, R152, 0xc0, R212, 0xf8, !PT ;  /* 0x000000c098987812 */ /* 0x000fe400078ef8d4 */
[----:B------:R-:W-:Y:S02]  /*13d30*/  LOP3.LUT R0, R150, 0x18, RZ, 0xc0, !PT ;  /* 0x0000001896007812 */ /* 0x000fe400078ec0ff */
[----:B------:R-:W-:Y:S01]  /*13d40*/  @!P0 IADD3 R12, P2, PT, R8, R5, RZ ;  /* 0x00000005080c8210 */ /* 0x000fe20007f5e0ff */
[----:B------:R-:W-:Y:S01]  /*13d50*/  @!P1 IMAD.MOV.U32 R5, RZ, RZ, R226 ;  /* 0x000000ffff059224 */ /* 0x000fe200078e00e2 */
[----:B------:R-:W-:Y:S01]  /*13d60*/  LOP3.LUT R152, R4, R152, R0, 0xf6, !PT ;  /* 0x0000009804987212 */ /* 0x000fe200078ef600 */
[----:B------:R-:W-:Y:S01]  /*13d70*/  @!P1 IMAD.MOV.U32 R4, RZ, RZ, R227 ;  /* 0x000000ffff049224 */ /* 0x000fe200078e00e3 */
[----:B------:R-:W-:Y:S02]  /*13d80*/  SHF.L.U64.HI R6, R216, 0x6, R217 ;  /* 0x00000006d8067819 */ /* 0x000fe400000102d9 */
[----:B------:R-:W-:Y:S01]  /*13d90*/  SHF.R.U32.HI R208, RZ, 0x1, R151 ;  /* 0x00000001ffd07819 */ /* 0x000fe20000011697 */
[----:B------:R-:W-:Y:S01]  /*13da0*/  IMAD R152, R152, 0x2, R210 ;  /* 0x0000000298987824 */ /* 0x000fe200078e02d2 */
[----:B------:R-:W-:Y:S01]  /*13db0*/  @!PT LDS RZ, [RZ] ;  /* 0x00000000fffff984 */ /* 0x000fe20000000800 */
[----:B------:R-:W-:Y:S01]  /*13dc0*/  @!PT LDS RZ, [RZ] ;  /* 0x00000000fffff984 */ /* 0x000fe20000000800 */
[----:B------:R-:W-:Y:S01]  /*13dd0*/  @!PT LDS RZ, [RZ] ;  /* 0x00000000fffff984 */ /* 0x000fe20000000800 */
[----:B------:R1:W-:Y:S01]  /*13de0*/  @!P1 LDGSTS.E.BYPASS.LTC128B.128 [R233+0x5000], desc[UR4][R4.64] ;  /* 0x0500000004e99fae */ /* 0x0003e2000b981a04 */
[----:B------:R-:W-:Y:S01]  /*13df0*/  IMAD.X R9, R6, 0x1, R226, P4 ;  /* 0x0000000106097824 */ /* 0x000fe200020e06e2 */
[----:B------:R-:W-:Y:S03]  /*13e00*/  LOP3.LUT R211, R208, 0x8, RZ, 0xc0, !PT ;  /* 0x00000008d0d37812 */ /* 0x000fe600078ec0ff */
[----:B------:R-:W-:Y:S01]  /*13e10*/  @P1 STS.128 [R233+0x5000], RZ ;  /* 0x005000ffe9001388 */ /* 0x000fe20000000c00 */
[----:B------:R-:W-:Y:S01]  /*13e20*/  @!P0 IMAD.X R13, R9, 0x1, R6, P2 ;  /* 0x00000001090d8824 */ /* 0x000fe200010e0606 */
[----:B------:R-:W-:Y:S01]  /*13e30*/  LOP3.LUT R211, R211, 0xc0, R212, 0xf8, !PT ;  /* 0x000000c0d3d37812 */ /* 0x000fe200078ef8d4 */
[C-C-:B------:R-:W-:Y:S02]  /*13e40*/  @!P0 IMAD.WIDE.U32 R10, R216.reuse, 0xc0, R8.reuse ;  /* 0x000000c0d80a8825 */ /* 0x140fe400078e0008 */
[----:B------:R-:W-:Y:S01]  /*13e50*/  @P0 STS.128 [R233+0x5800], RZ ;  /* 0x005800ffe9000388 */ /* 0x000fe20000000c00 */
[----:B------:R-:W-:Y:S01]  /*13e60*/  LOP3.LUT R211, R211, R0, RZ, 0x3c, !PT ;  /* 0x00000000d3d37212 */ /* 0x000fe200078e3cff */
[--C-:B------:R-:W-:Y:S03]  /*13e70*/  @!P0 IMAD.MOV.U32 R6, RZ, RZ, R8.reuse ;  /* 0x000000ffff068224 */ /* 0x100fe600078e0008 */
[----:B------:R-:W-:Y:S01]  /*13e80*/  @!PT LDS RZ, [RZ] ;  /* 0x00000000fffff984 */ /* 0x000fe20000000800 */
[----:B------:R-:W-:Y:S01]  /*13e90*/  @!PT LDS RZ, [RZ] ;  /* 0x00000000fffff984 */ /* 0x000fe20000000800 */
[----:B------:R-:W-:Y:S01]  /*13ea0*/  @!PT LDS RZ, [RZ] ;  /* 0x00000000fffff984 */ /* 0x000fe20000000800 */
[----:B------:R-:W-:Y:S01]  /*13eb0*/  @!P0 LDGSTS.E.BYPASS.LTC128B.128 [R233+0x5800], desc[UR4][R8.64] ;  /* 0x0580000008e98fae */ /* 0x000fe2000b981a04 */
[C---:B------:R-:W-:Y:S01]  /*13ec0*/  @!P0 IMAD.WIDE.U32 R14, R216.reuse, 0x140, R8 ;  /* 0x00000140d80e8825 */ /* 0x040fe200078e0008 */
[----:B------:R-:W-:Y:S03]  /*13ed0*/  LOP3.LUT R209, R209, 0x3e00, RZ, 0xc0, !PT ;  /* 0x00003e00d1d17812 */ /* 0x000fe600078ec0ff */
[----:B------:R-:W-:Y:S01]  /*13ee0*/  @P0 STS.128 [R233+0x6000], RZ ;  /* 0x006000ffe9000388 */ /* 0x000fe20000000c00 */
[----:B------:R-:W-:Y:S02]  /*13ef0*/  @!P0 IMAD.MOV.U32 R7, RZ, RZ, R9 ;  /* 0x000000ffff078224 */ /* 0x000fe400078e0009 */
[----:B------:R-:W-:Y:S02]  /*13f00*/  @!P0 IMAD R0, R217, 0x180, RZ ;  /* 0x00000180d9008824 */ /* 0x000fe400078e02ff */
[----:B------:R-:W-:Y:S01]  /*13f10*/  @!PT LDS RZ, [RZ] ;  /* 0x00000000fffff984 */ /* 0x000fe20000000800 */
[----:B------:R-:W-:Y:S01]  /*13f20*/  @!PT LDS RZ, [RZ] ;  /* 0x00000000fffff984 */ /* 0x000fe20000000800 */
[----:B------:R-:W-:Y:S01]  /*13f30*/  @!PT LDS RZ, [RZ] ;  /* 0x00000000fffff984 */ /* 0x000fe20000000800 */
[----:B------:R2:W-:Y:S01]  /*13f40*/  @!P0 LDGSTS.E.BYPASS.LTC128B.128 [R233+0x6000], desc[UR4][R12.64] ;  /* 0x060000000ce98fae */ /* 0x0005e2000b981a04 */
[----:B------:R-:W-:Y:S04]  /*13f50*/  @!P0 IMAD.WIDE.U32 R6, R216, 0x180, R6 ;  /* 0x00000180d8068825 */ /* 0x000fe800078e0006 */
[----:B------:R-:W-:Y:S01]  /*13f60*/  @P0 STS.128 [R233+0x6800], RZ ;  /* 0x006800ffe9000388 */ /* 0x000fe20000000c00 */
[----:B------:R-:W-:Y:S01]  /*13f70*/  @!P0 IMAD.IADD R7, R0, 0x1, R7 ;  /* 0x0000000100078824 */ /* 0x000fe200078e0207 */
[--C-:B------:R-:W-:Y:S01]  /*13f80*/  LOP3.LUT R0, R209, 0x20, R212.reuse, 0xf8, !PT ;  /* 0x00000020d1007812 */ /* 0x100fe200078ef8d4 */
[C---:B-1----:R-:W-:Y:S02]  /*13f90*/  @!P0 IMAD R5, R217.reuse, 0xc0, RZ ;  /* 0x000000c0d9058824 */ /* 0x042fe400078e02ff */
[----:B------:R-:W-:Y:S01]  /*13fa0*/  @!P0 IMAD R4, R217, 0x140, RZ ;  /* 0x00000140d9048824 */ /* 0x000fe200078e02ff */
[----:B------:R-:W-:Y:S01]  /*13fb0*/  LOP3.LUT R0, R0, 0x100, R212, 0xf8, !PT ;  /* 0x0000010000007812 */ /* 0x000fe200078ef8d4 */
[----:B------:R-:W-:Y:S02]  /*13fc0*/  @!P0 IMAD.IADD R11, R5, 0x1, R11 ;  /* 0x00000001050b8824 */ /* 0x000fe400078e020b */
[----:B------:R-:W-:Y:S01]  /*13fd0*/  @!P0 IMAD.IADD R5, R4, 0x1, R15 ;  /* 0x0000000104058824 */ /* 0x000fe200078e020f */
[----:B------:R-:W-:Y:S01]  /*13fe0*/  LOP3.LUT R0, R0, R211, RZ, 0xfc, !PT ;  /* 0x000000d300007212 */ /* 0x000fe200078efcff */
[----:B------:R-:W-:Y:S04]  /*13ff0*/  @!P0 IMAD.MOV.U32 R4, RZ, RZ, R14 ;  /* 0x000000ffff048224 */ /* 0x000fe800078e000e */
[----:B------:R-:W-:Y:S01]  /*14000*/  IMAD R0, R0, 0x2, R210 ;  /* 0x0000000200007824 */ /* 0x000fe200078e02d2 */
[CC--:B--2---:R-:W-:Y:S02]  /*14010*/  @!P0 LEA R12, P4, R216.reuse, R8.reuse, 0x7 ;  /* 0x00000008d80c8211 */ /* 0x0c4fe400078838ff */
[C---:B------:R-:W-:Y:S02]  /*14020*/  @!P0 LEA R8, P2, R216.reuse, R8, 0x8 ;  /* 0x00000008d8088211 */ /* 0x040fe400078440ff */
[CCC-:B------:R-:W-:Y:S02]  /*14030*/  @!P0 LEA.HI.X R13, R216.reuse, R9.reuse, R217.reuse, 0x7, P4 ;  /* 0x00000009d80d8211 */ /* 0x1c0fe400020f3cd9 */
[----:B------:R-:W-:Y:S02]  /*14040*/  @!P0 LEA.HI.X R9, R216, R9, R217, 0x8, P2 ;  /* 0x00000009d8098211 */ /* 0x000fe400010f44d9 */
[----:B------:R-:W-:Y:S01]  /*14050*/  LOP3.LUT P2, RZ, R151, 0x4, RZ, 0xc0, !PT ;  /* 0x0000000497ff7812 */ /* 0x000fe2000784c0ff */
[----:B------:R-:W-:Y:S01]  /*14060*/  @!PT LDS RZ, [RZ] ;  /* 0x00000000fffff984 */ /* 0x000fe20000000800 */
[----:B------:R-:W-:Y:S01]  /*14070*/  @!PT LDS RZ, [RZ] ;  /* 0x00000000fffff984 */ /* 0x000fe20000000800 */
[----:B------:R-:W-:Y:S01]  /*14080*/  @!PT LDS RZ, [RZ] ;  /* 0x00000000fffff984 */ /* 0x000fe20000000800 */
[----:B------:R-:W-:Y:S01]  /*14090*/  @!P0 LDGSTS.E.BYPASS.LTC128B.128 [R233+0x6800], desc[UR4][R12.64] ;  /* 0x068000000ce98fae */ /* 0x000fe2000b981a04 */
[----:B------:R-:W-:Y:S02]  /*140a0*/  ISETP.GT.AND P4, PT, R230, R223, PT ;  /* 0x000000dfe600720c */ /* 0x000fe40003f84270 */
[----:B------:R-:W-:Y:S02]  /*140b0*/  SEL R44, R44, 0xffffffe0, !P2 ;  /* 0xffffffe02c2c7807 */ /* 0x000fe40005000000 */
[----:B------:R-:W-:Y:S05]  /*140c0*/  @P0 STS.128 [R233+0x7000], RZ ;  /* 0x007000ffe9000388 */ /* 0x000fea0000000c00 */
        /* <DEDUP_REMOVED lines=125> */
[----:B------:R-:W-:Y:S01]  /*148a0*/  IMAD.SHL.U32 R153, R151, 0x8, RZ ;  /* 0x0000000897997824 */ /* 0x000fe200078e00ff */
[----:B------:R-:W-:Y:S02]  /*148b0*/  BSSY.RECONVERGENT B0, `(.L_x_4989) ;  /* 0x0000052000007945 */ /* 0x000fe40003800200 */
[----:B------:R-:W-:Y:S02]  /*148c0*/  ISETP.NE.AND.EX P3, PT, R239, RZ, PT, P3 ;  /* 0x000000ffef00720c */ /* 0x000fe40003f65330 */
[C---:B------:R-:W-:Y:S02]  /*148d0*/  LOP3.LUT R233, R153.reuse, 0xc0, RZ, 0xc0, !PT ;  /* 0x000000c099e97812 */ /* 0x040fe400078ec0ff */
[----:B------:R-:W-:Y:S02]  /*148e0*/  LOP3.LUT R234, R153, 0x18, RZ, 0xc0, !PT ;  /* 0x0000001899ea7812 */ /* 0x000fe400078ec0ff */
[----:B------:R-:W-:Y:S04]  /*148f0*/  LOP3.LUT R233, R233, 0x18, R151, 0xf8, !PT ;  /* 0x00000018e9e97812 */ /* 0x000fe800078ef897 */
[----:B------:R-:W-:Y:S03]  /*14900*/  LOP3.LUT R233, R233, R234, RZ, 0x3c, !PT ;  /* 0x000000eae9e97212 */ /* 0x000fe600078e3cff */
[----:B------:R-:W2:Y:S01]  /*14910*/  @!P3 LD.E R152, desc[UR4][R2.64+0x38] ;  /* 0x000038040298b980 */ /* 0x000ea2000c101900 */
[----:B------:R-:W-:Y:S01]  /*14920*/  LOP3.LUT R233, R233, 0x1f20, R153, 0xf8, !PT ;  /* 0x00001f20e9e97812 */ /* 0x000fe200078ef899 */
[----:B------:R-:W-:Y:S01]  /*14930*/  @!P3 IMAD.MOV.U32 R0, RZ, RZ, RZ ;  /* 0x000000ffff00b224 */ /* 0x000fe200078e00ff */
[----:B------:R-:W-:Y:S03]  /*14940*/  SHF.L.U64.HI R153, R214, 0x6, R215 ;  /* 0x00000006d6997819 */ /* 0x000fe600000102d7 */
[----:B------:R-:W-:Y:S01]  /*14950*/  IMAD R233, R233, 0x2, R210 ;  /* 0x00000002e9e97824 */ /* 0x000fe200078e02d2 */
        /* <DEDUP_REMOVED lines=71> */
.L_x_4990:
[----:B------:R-:W-:Y:S05]  /*14dd0*/  BSYNC.RECONVERGENT B0 ;  /* 0x0000000000007941 */ /* 0x000fea0003800200 */
.L_x_4989:
        /* <DEDUP_REMOVED lines=25> */
[----:B-1----:R-:W-:Y:S03]  /*14f70*/  @!P0 IADD3 R156, P4, PT, R154, R0, RZ ;  /* 0x000000009a9c8210 */ /* 0x002fe60007f9e0ff */
[----:B------:R-:W-:Y:S01]  /*14f80*/  @!P0 IMAD R0, R215, 0x140, RZ ;  /* 0x00000140d7008824 */ /* 0x000fe200078e02ff */
[----:B------:R-:W-:Y:S01]  /*14f90*/  @!P0 IADD3.X R157, PT, PT, R155, R153, RZ, P4, !PT ;  /* 0x000000999b9d8210 */ /* 0x000fe200027fe4ff */
[----:B------:R-:W-:Y:S03]  /*14fa0*/  @!P0 IMAD R153, R215, 0x180, RZ ;  /* 0x00000180d7998824 */ /* 0x000fe600078e02ff */
[----:B------:R-:W-:Y:S01]  /*14fb0*/  @!P0 IADD3 R161, PT, PT, R0, R161, RZ ;  /* 0x000000a100a18210 */ /* 0x000fe20007ffe0ff */
[----:B------:R-:W-:Y:S01]  /*14fc0*/  @!PT LDS RZ, [RZ] ;  /* 0x00000000fffff984 */ /* 0x000fe20000000800 */
[----:B------:R-:W-:Y:S01]  /*14fd0*/  @!PT LDS RZ, [RZ] ;  /* 0x00000000fffff984 */ /* 0x000fe20000000800 */
[----:B------:R-:W-:Y:S01]  /*14fe0*/  @!PT LDS RZ, [RZ] ;  /* 0x00000000fffff984 */ /* 0x000fe20000000800 */
[----:B------:R1:W-:Y:S01]  /*14ff0*/  @!P0 LDGSTS.E.BYPASS.LTC128B.128 [R233+0x2000], desc[UR4][R156.64] ;  /* 0x020000009ce98fae */ /* 0x0003e2000b981a04 */
[----:B------:R-:W-:Y:S01]  /*15000*/  @!P0 IMAD.IADD R159, R153, 0x1, R159 ;  /* 0x00000001999f8824 */ /* 0x000fe200078e029f */
[CCC-:B------:R-:W-:Y:S02]  /*15010*/  @!P0 LEA.HI.X R153, R214.reuse, R155.reuse, R215.reuse, 0x8, P1 ;  /* 0x0000009bd6998211 */ /* 0x1c0fe400008f44d7 */
[----:B------:R2:W-:Y:S01]  /*15020*/  @P0 STS.128 [R233+0x2800], RZ ;  /* 0x002800ffe9000388 */ /* 0x0005e20000000c00 */
        /* <DEDUP_REMOVED lines=27> */
.L_x_4988:
[----:B------:R-:W-:Y:S05]  /*151e0*/  BSYNC.RECONVERGENT B1 ;  /* 0x0000000000017941 */ /* 0x000fea0003800200 */
.L_x_4987:
[----:B------:R-:W1:Y:S01]  /*151f0*/  S2UR UR6, SR_CgaCtaId ;  /* 0x00000000000679c3 */ /* 0x000e620000008800 */
[----:B------:R-:W-:Y:S01]  /*15200*/  UMOV UR7, 0x400 ;  /* 0x0000040000077882 */ /* 0x000fe20000000000 */
[----:B--2---:R-:W-:Y:S02]  /*15210*/  IMAD.SHL.U32 R152, R151, 0x2, RZ ;  /* 0x0000000297987824 */ /* 0x004fe400078e00ff */
        /* <DEDUP_REMOVED lines=11> */
[C---:B------:R-:W-:Y:S01]  /*152d0*/  VIADD R175, R0.reuse, 0x29 ;  /* 0x0000002900af7836 */ /* 0x040fe20000000000 */
[----:B-1----:R-:W-:Y:S01]  /*152e0*/  ULEA UR6, UR6, UR7, 0x18 ;  /* 0x0000000706067291 */ /* 0x002fe2000f8ec0ff */
        /* <DEDUP_REMOVED lines=45> */
[--C-:B------:R-:W-:Y:S01]  /*155c0*/  IADD3 R156, PT, PT, R220, -0x1, -R154.reuse ;  /* 0xffffffffdc9c7810 */ /* 0x100fe20007ffe89a */
        /* <DEDUP_REMOVED lines=12> */
[----:B------:R-:W-:Y:S01]  /*15690*/  VIADD R185, R0, 0xf0 ;  /* 0x000000f000b97836 */ /* 0x000fe20000000000 */
[----:B------:R-:W-:Y:S02]  /*156a0*/  I2FP.F32.S32 R159, R159 ;  /* 0x0000009f009f7245 */ /* 0x000fe40000201400 */
[----:B------:R-:W-:Y:S02]  /*156b0*/  I2FP.F32.S32 R155, R155 ;  /* 0x0000009b009b7245 */ /* 0x000fe40000201400 */
[----:B------:R-:W-:Y:S01]  /*156c0*/  I2FP.F32.S32 R156, R156 ;  /* 0x0000009c009c7245 */ /* 0x000fe20000201400 */
[----:B------:R-:W-:Y:S01]  /*156d0*/  FFMA.FTZ R12, -R231, R159, R12 ;  /* 0x0000009fe70c7223 */ /* 0x000fe2000001010c */
[----:B------:R-:W-:Y:S01]  /*156e0*/  IADD3 R157, PT, PT, R153, -0x1, -R154 ;  /* 0xffffffff999d7810 */ /* 0x000fe20007ffe89a */
[C---:B------:R-:W-:Y:S01]  /*156f0*/  FFMA.FTZ R16, -R231.reuse, R155, R16 ;  /* 0x0000009be7107223 */ /* 0x040fe20000010110 */
[----:B------:R-:W-:Y:S01]  /*15700*/  IABS R158, R158 ;  /* 0x0000009e009e7213 */ /* 0x000fe20000000000 */
[----:B------:R-:W-:Y:S01]  /*15710*/  FFMA.FTZ R5, -R231, R156, R5 ;  /* 0x0000009ce7057223 */ /* 0x000fe20000010105 */
[----:B------:R-:W-:Y:S01]  /*15720*/  IABS R157, R157 ;  /* 0x0000009d009d7213 */ /* 0x000fe20000000000 */
[C-C-:B------:R-:W-:Y:S01]  /*15730*/  IMAD.IADD R155, R220.reuse, 0x1, -R154.reuse ;  /* 0x00000001dc9b7824 */ /* 0x140fe200078e0a9a */
[----:B------:R-:W-:Y:S01]  /*15740*/  I2FP.F32.S32 R158, R158 ;  /* 0x0000009e009e7245 */ /* 0x000fe20000201400 */
[--C-:B------:R-:W-:Y:S01]  /*15750*/  IMAD.IADD R156, R153, 0x1, -R154.reuse ;  /* 0x00000001999c7824 */ /* 0x100fe200078e0a9a */
[----:B------:R-:W-:Y:S02]  /*15760*/  I2FP.F32.S32 R157, R157 ;  /* 0x0000009d009d7245 */ /* 0x000fe40000201400 */
[----:B------:R-:W-:Y:S01]  /*15770*/  IABS R159, R155 ;  /* 0x0000009b009f7213 */ /* 0x000fe20000000000 */
[----:B------:R-:W-:Y:S01]  /*15780*/  FFMA.FTZ R13, -R231, R158, R13 ;  /* 0x0000009ee70d7223 */ /* 0x000fe2000001010d */
[--C-:B------:R-:W-:Y:S01]  /*15790*/  IADD3 R158, PT, PT, R153, -0x9, -R154.reuse ;  /* 0xfffffff7999e7810 */ /* 0x100fe20007ffe89a */
[C---:B------:R-:W-:Y:S01]  /*157a0*/  FFMA.FTZ R7, -R231.reuse, R157, R7 ;  /* 0x0000009de7077223 */ /* 0x040fe20000010107 */
[----:B------:R-:W-:Y:S02]  /*157b0*/  I2FP.F32.S32 R159, R159 ;  /* 0x0000009f009f7245 */ /* 0x000fe40000201400 */
[----:B------:R-:W-:Y:S02]  /*157c0*/  IABS R156, R156 ;  /* 0x0000009c009c7213 */ /* 0x000fe40000000000 */
[C---:B------:R-:W-:Y:S01]  /*157d0*/  IADD3 R157, PT, PT, R220.reuse, -0x20, -R154 ;  /* 0xffffffe0dc9d7810 */ /* 0x040fe20007ffe89a */
[CC--:B------:R-:W-:Y:S01]  /*157e0*/  FFMA.FTZ R10, -R231.reuse, R159.reuse, R10 ;  /* 0x0000009fe70a7223 */ /* 0x0c0fe2000001010a */
[----:B------:R-:W-:Y:S01]  /*157f0*/  IABS R158, R158 ;  /* 0x0000009e009e7213 */ /* 0x000fe20000000000 */
[----:B------:R-:W-:Y:S01]  /*15800*/  FFMA.FTZ R4, -R231, R159, R4 ;  /* 0x0000009fe7047223 */ /* 0x000fe20000010104 */
[----:B------:R-:W-:Y:S02]  /*15810*/  IADD3 R159, PT, PT, R153, -0x11, -R154 ;  /* 0xffffffef999f7810 */ /* 0x000fe40007ffe89a */
[----:B------:R-:W-:Y:S02]  /*15820*/  I2FP.F32.S32 R156, R156 ;  /* 0x0000009c009c7245 */ /* 0x000fe40000201400 */
[----:B------:R-:W-:Y:S02]  /*15830*/  IABS R157, R157 ;  /* 0x0000009d009d7213 */ /* 0x000fe40000000000 */
[----:B------:R-:W-:Y:S01]  /*15840*/  I2FP.F32.S32 R158, R158 ;  /* 0x0000009e009e7245 */ /* 0x000fe20000201400 */
[C---:B------:R-:W-:Y:S01]  /*15850*/  FFMA.FTZ R6, -R231.reuse, R156, R6 ;  /* 0x0000009ce7067223 */ /* 0x040fe20000010106 */
[----:B------:R-:W-:Y:S02]  /*15860*/  IABS R159, R159 ;  /* 0x0000009f009f7213 */ /* 0x000fe40000000000 */
[C-C-:B------:R-:W-:Y:S01]  /*15870*/  IADD3 R156, PT, PT, R220.reuse, -0x21, -R154.reuse ;  /* 0xffffffdfdc9c7810 */ /* 0x140fe20007ffe89a */
[C---:B------:R-:W-:Y:S01]  /*15880*/  FFMA.FTZ R11, -R231.reuse, R158, R11 ;  /* 0x0000009ee70b7223 */ /* 0x040fe2000001010b */
[----:B------:R-:W-:Y:S02]  /*15890*/  I2FP.F32.S32 R157, R157 ;  /* 0x0000009d009d7245 */ /* 0x000fe40000201400 */
[----:B------:R-:W-:Y:S02]  /*158a0*/  I2FP.F32.S32 R159, R159 ;  /* 0x0000009f009f7245 */ /* 0x000fe40000201400 */
[C---:B------:R-:W-:Y:S01]  /*158b0*/  IADD3 R158, PT, PT, R220.reuse, -0x28, -R154 ;  /* 0xffffffd8dc9e7810 */ /* 0x040fe20007ffe89a */
[C---:B------:R-:W-:Y:S01]  /*158c0*/  FFMA.FTZ R20, -R231.reuse, R157, R20 ;  /* 0x0000009de7147223 */ /* 0x040fe20000010114 */
[----:B------:R-:W-:Y:S01]  /*158d0*/  IABS R156, R156 ;  /* 0x0000009c009c7213 */ /* 0x000fe20000000000 */
[C---:B------:R-:W-:Y:S01]  /*158e0*/  FFMA.FTZ R15, -R231.reuse, R159, R15 ;  /* 0x0000009fe70f7223 */ /* 0x040fe2000001010f */
[C-C-:B------:R-:W-:Y:S02]  /*158f0*/  IADD3 R157, PT, PT, R220.reuse, -0x29, -R154.reuse ;  /* 0xffffffd7dc9d7810 */ /* 0x140fe40007ffe89a */
[----:B------:R-:W-:Y:S02]  /*15900*/  IABS R158, R158 ;  /* 0x0000009e009e7213 */ /* 0x000fe40000000000 */
[C-C-:B------:R-:W-:Y:S02]  /*15910*/  IADD3 R159, PT, PT, R220.reuse, -0x30, -R154.reuse ;  /* 0xffffffd0dc9f7810 */ /* 0x140fe40007ffe89a */
[C---:B------:R-:W-:Y:S02]  /*15920*/  IADD3 R160, PT, PT, R220.reuse, -0x19, -R154 ;  /* 0xffffffe7dca07810 */ /* 0x040fe40007ffe89a */
[----:B------:R-:W-:Y:S02]  /*15930*/  I2FP.F32.S32 R156, R156 ;  /* 0x0000009c009c7245 */ /* 0x000fe40000201400 */
[----:B------:R-:W-:Y:S02]  /*15940*/  IABS R157, R157 ;  /* 0x0000009d009d7213 */ /* 0x000fe40000000000 */
[----:B------:R-:W-:Y:S01]  /*15950*/  I2FP.F32.S32 R158, R158 ;  /* 0x0000009e009e7245 */ /* 0x000fe20000201400 */
[C---:B------:R-:W-:Y:S01]  /*15960*/  FFMA.FTZ R21, -R231.reuse, R156, R21 ;  /* 0x0000009ce7157223 */ /* 0x040fe20000010115 */
[----:B------:R-:W-:Y:S02]  /*15970*/  IABS R159, R159 ;  /* 0x0000009f009f7213 */ /* 0x000fe40000000000 */
[----:B------:R-:W-:Y:S01]  /*15980*/  IABS R160, R160 ;  /* 0x000000a000a07213 */ /* 0x000fe20000000000 */
[----:B------:R-:W-:Y:S01]  /*15990*/  FFMA.FTZ R24, -R231, R158, R24 ;  /* 0x0000009ee7187223 */ /* 0x000fe20000010118 */
[--C-:B------:R-:W-:Y:S02]  /*159a0*/  IADD3 R156, PT, PT, R153, -0x18, -R154.reuse ;  /* 0xffffffe8999c7810 */ /* 0x100fe40007ffe89a */
[----:B------:R-:W-:Y:S02]  /*159b0*/  I2FP.F32.S32 R157, R157 ;  /* 0x0000009d009d7245 */ /* 0x000fe40000201400 */
[----:B------:R-:W-:Y:S02]  /*159c0*/  I2FP.F32.S32 R159, R159 ;  /* 0x0000009f009f7245 */ /* 0x000fe40000201400 */
[----:B------:R-:W-:Y:S01]  /*159d0*/  I2FP.F32.S32 R160, R160 ;  /* 0x000000a000a07245 */ /* 0x000fe20000201400 */
[C---:B------:R-:W-:Y:S01]  /*159e0*/  FFMA.FTZ R25, -R231.reuse, R157, R25 ;  /* 0x0000009de7197223 */ /* 0x040fe20000010119 */
[C---:B------:R-:W-:Y:S01]  /*159f0*/  IADD3 R158, PT, PT, R220.reuse, -0x31, -R154 ;  /* 0xffffffcfdc9e7810 */ /* 0x040fe20007ffe89a */
[C---:B------:R-:W-:Y:S01]  /*15a00*/  FFMA.FTZ R28, -R231.reuse, R159, R28 ;  /* 0x0000009fe71c7223 */ /* 0x040fe2000001011c */
[----:B------:R-:W-:Y:S01]  /*15a10*/  IABS R156, R156 ;  /* 0x0000009c009c7213 */ /* 0x000fe20000000000 */
[----:B------:R-:W-:Y:S01]  /*15a20*/  FFMA.FTZ R17, -R231, R160, R17 ;  /* 0x000000a0e7117223 */ /* 0x000fe20000010111 */
[C-C-:B------:R-:W-:Y:S02]  /*15a30*/  IADD3 R157, PT, PT, R153.reuse, -0x20, -R154.reuse ;  /* 0xffffffe0999d7810 */ /* 0x140fe40007ffe89a */
[----:B------:R-:W-:Y:S02]  /*15a40*/  IABS R158, R158 ;  /* 0x0000009e009e7213 */ /* 0x000fe40000000000 */
[C-C-:B------:R-:W-:Y:S02]  /*15a50*/  IADD3 R159, PT, PT, R220.reuse, -0x39, -R154.reuse ;  /* 0xffffffc7dc9f7810 */ /* 0x140fe40007ffe89a */
[----:B------:R-:W-:Y:S02]  /*15a60*/  IADD3 R160, PT, PT, R153, -0x10, -R154 ;  /* 0xfffffff099a07810 */ /* 0x000fe40007ffe89a */
[----:B------:R-:W-:Y:S02]  /*15a70*/  I2FP.F32.S32 R156, R156 ;  /* 0x0000009c009c7245 */ /* 0x000fe40000201400 */
[----:B------:R-:W-:Y:S02]  /*15a80*/  IABS R157, R157 ;  /* 0x0000009d009d7213 */ /* 0x000fe40000000000 */
[----:B------:R-:W-:Y:S01]  /*15a90*/  I2FP.F32.S32 R158, R158 ;  /* 0x0000009e009e7245 */ /* 0x000fe20000201400 */
[C---:B------:R-:W-:Y:S01]  /*15aa0*/  FFMA.FTZ R18, -R231.reuse, R156, R18 ;  /* 0x0000009ce7127223 */ /* 0x040fe20000010112 */
[----:B------:R-:W-:Y:S02]  /*15ab0*/  IABS R159, R159 ;  /* 0x0000009f009f7213 */ /* 0x000fe40000000000 */
[----:B------:R-:W-:Y:S01]  /*15ac0*/  IABS R160, R160 ;  /* 0x000000a000a07213 */ /* 0x000fe20000000000 */
[----:B------:R-:W-:Y:S01]  /*15ad0*/  FFMA.FTZ R29, -R231, R158, R29 ;  /* 0x0000009ee71d7223 */ /* 0x000fe2000001011d */
[----:B------:R-:W-:Y:S02]  /*15ae0*/  IADD3 R156, PT, PT, R153, -0x21, -R154 ;  /* 0xffffffdf999c7810 */ /* 0x000fe40007ffe89a */
        /* <DEDUP_REMOVED lines=18> */
[C---:B------:R-:W-:Y:S01]  /*15c10*/  FFMA.FTZ R26, -R231.reuse, R158, R26 ;  /* 0x0000009ee71a7223 */ /* 0x040fe2000001011a */
[C-C-:B------:R-:W-:Y:S02]  /*15c20*/  IADD3 R156, PT, PT, R220.reuse, -0x40, -R154.reuse ;  /* 0xffffffc0dc9c7810 */ /* 0x140fe40007ffe89a */
        /* <DEDUP_REMOVED lines=10> */
[--C-:B------:R-:W-:Y:S02]  /*15cd0*/  IADD3 R159, PT, PT, R153, -0x39, -R154.reuse ;  /* 0xffffffc7999f7810 */ /* 0x100fe40007ffe89a */
[C---:B------:R-:W-:Y:S02]  /*15ce0*/  IADD3 R160, PT, PT, R220.reuse, -0x38, -R154 ;  /* 0xffffffc8dca07810 */ /* 0x040fe40007ffe89a */
[----:B------:R-:W-:Y:S02]  /*15cf0*/  I2FP.F32.S32 R156, R156 ;  /* 0x0000009c009c7245 */ /* 0x000fe40000201400 */
[----:B------:R-:W-:Y:S02]  /*15d00*/  IABS R157, R157 ;  /* 0x0000009d009d7213 */ /* 0x000fe40000000000 */
[----:B------:R-:W-:Y:S01]  /*15d10*/  I2FP.F32.S32 R158, R158 ;  /* 0x0000009e009e7245 */ /* 0x000fe20000201400 */
[C---:B------:R-:W-:Y:S01]  /*15d20*/  FFMA.FTZ R36, -R231.reuse, R156, R36 ;  /* 0x0000009ce7247223 */ /* 0x040fe20000010124 */
[----:B------:R-:W-:Y:S02]  /*15d30*/  IABS R159, R159 ;  /* 0x0000009f009f7213 */ /* 0x000fe40000000000 */
[----:B------:R-:W-:Y:S01]  /*15d40*/  IABS R160, R160 ;  /* 0x000000a000a07213 */ /* 0x000fe20000000000 */
[C---:B------:R-:W-:Y:S01]  /*15d50*/  FFMA.FTZ R31, -R231.reuse, R158, R31 ;  /* 0x0000009ee71f7223 */ /* 0x040fe2000001011f */
[C---:B------:R-:W-:Y:S02]  /*15d60*/  IADD3 R156, PT, PT, R220.reuse, -0x49, -R154 ;  /* 0xffffffb7dc9c7810 */ /* 0x040fe40007ffe89a */
        /* <DEDUP_REMOVED lines=331> */
[C-C-:B------:R-:W-:Y:S02]  /*17220*/  IADD3 R160, PT, PT, R220.reuse, -0xe1, -R154.reuse ;  /* 0xffffff1fdca07810 */ /* 0x140fe40007ffe89a */
        /* <DEDUP_REMOVED lines=9> */
[C---:B------:R-:W-:Y:S02]  /*172c0*/  IADD3 R161, PT, PT, R220.reuse, -0xf8, -R154 ;  /* 0xffffff08dca17810 */ /* 0x040fe40007ffe89a */
[----:B------:R-:W-:Y:S01]  /*172d0*/  I2FP.F32.S32 R159, R159 ;  /* 0x0000009f009f7245 */ /* 0x000fe20000201400 */
[----:B------:R-:W-:Y:S01]  /*172e0*/  FFMA.FTZ R124, -R231, R157, R124 ;  /* 0x0000009de77c7223 */ /* 0x000fe2000001017c */
[----:B------:R-:W-:Y:S02]  /*172f0*/  I2FP.F32.S32 R160, R160 ;  /* 0x000000a000a07245 */ /* 0x000fe40000201400 */
[----:B------:R-:W-:Y:S01]  /*17300*/  IADD3 R158, PT, PT, R153, -0xf0, -R154 ;  /* 0xffffff10999e7810 */ /* 0x000fe20007ffe89a */
[C---:B------:R-:W-:Y:S01]  /*17310*/  FFMA.FTZ R122, -R231.reuse, R159, R122 ;  /* 0x0000009fe77a7223 */ /* 0x040fe2000001017a */
[----:B------:R-:W-:Y:S01]  /*17320*/  IABS R156, R156 ;  /* 0x0000009c009c7213 */ /* 0x000fe20000000000 */
[----:B------:R-:W-:Y:S01]  /*17330*/  FFMA.FTZ R117, -R231, R160, R117 ;  /* 0x000000a0e7757223 */ /* 0x000fe20000010175 */
[C-C-:B------:R-:W-:Y:S02]  /*17340*/  IADD3 R162, PT, PT, R153.reuse, -0xe1, -R154.reuse ;  /* 0xffffff1f99a27810 */ /* 0x140fe40007ffe89a */
[----:B------:R-:W-:Y:S02]  /*17350*/  IABS R161, R161 ;  /* 0x000000a100a17213 */ /* 0x000fe40000000000 */
[--C-:B------:R-:W-:Y:S02]  /*17360*/  IADD3 R157, PT, PT, R153, -0xf1, -R154.reuse ;  /* 0xffffff0f999d7810 */ /* 0x100fe40007ffe89a */
[----:B------:R-:W-:Y:S02]  /*17370*/  IABS R159, R158 ;  /* 0x0000009e009f7213 */ /* 0x000fe40000000000 */
[----:B------:R-:W-:Y:S02]  /*17380*/  I2FP.F32.S32 R156, R156 ;  /* 0x0000009c009c7245 */ /* 0x000fe40000201400 */
[----:B------:R-:W-:Y:S02]  /*17390*/  IADD3 R160, PT, PT, R220, -0xf9, -R154 ;  /* 0xffffff07dca07810 */ /* 0x000fe40007ffe89a */
[----:B------:R-:W-:Y:S01]  /*173a0*/  IABS R162, R162 ;  /* 0x000000a200a27213 */ /* 0x000fe20000000000 */
[C---:B------:R-:W-:Y:S01]  /*173b0*/  FFMA.FTZ R125, -R231.reuse, R156, R125 ;  /* 0x0000009ce77d7223 */ /* 0x040fe2000001017d */
[----:B------:R-:W-:Y:S02]  /*173c0*/  I2FP.F32.S32 R161, R161 ;  /* 0x000000a100a17245 */ /* 0x000fe40000201400 */
[----:B------:R-:W-:Y:S01]  /*173d0*/  IABS R158, R157 ;  /* 0x0000009d009e7213 */ /* 0x000fe20000000000 */
[----:B------:R-:W-:Y:S01]  /*173e0*/  IMAD.MOV.U32 R157, RZ, RZ, R159 ;  /* 0x000000ffff9d7224 */ /* 0x000fe200078e009f */
[----:B------:R-:W-:Y:S01]  /*173f0*/  ISETP.GE.AND P4, PT, R178, R222, PT ;  /* 0x000000deb200720c */ /* 0x000fe20003f86270 */
[----:B------:R-:W-:Y:S01]  /*17400*/  FFMA.FTZ R128, -R231, R161, R128 ;  /* 0x000000a1e7807223 */ /* 0x000fe20000010180 */
[C-C-:B------:R-:W-:Y:S02]  /*17410*/  IADD3 R163, PT, PT, R153.reuse, -0xe9, -R154.reuse ;  /* 0xffffff1799a37810 */ /* 0x140fe40007ffe89a */
[----:B------:R-:W-:Y:S02]  /*17420*/  IABS R160, R160 ;  /* 0x000000a000a07213 */ /* 0x000fe40000000000 */
[----:B------:R-:W-:Y:S02]  /*17430*/  I2FP.F32.S32 R162, R162 ;  /* 0x000000a200a27245 */ /* 0x000fe40000201400 */
[C-C-:B------:R-:W-:Y:S02]  /*17440*/  IADD3 R164, PT, PT, R153.reuse, -0xe0, -R154.reuse ;  /* 0xffffff2099a47810 */ /* 0x140fe40007ffe89a */
[--C-:B------:R-:W-:Y:S01]  /*17450*/  IADD3 R156, PT, PT, R153, -0xf8, -R154.reuse ;  /* 0xffffff08999c7810 */ /* 0x100fe20007ffe89a */
[----:B------:R-:W-:Y:S01]  /*17460*/  FFMA.FTZ R119, -R231, R162, R119 ;  /* 0x000000a2e7777223 */ /* 0x000fe20000010177 */
[----:B------:R-:W-:Y:S02]  /*17470*/  IADD3 R153, PT, PT, R153, -0xf9, -R154 ;  /* 0xffffff0799997810 */ /* 0x000fe40007ffe89a */
[----:B------:R-:W-:Y:S02]  /*17480*/  FSEL R161, R5, -INF , P4 ;  /* 0xff80000005a17808 */ /* 0x000fe40002000000 */
[----:B------:R-:W-:Y:S02]  /*17490*/  IABS R154, R163 ;  /* 0x000000a3009a7213 */ /* 0x000fe40000000000 */
[----:B------:R-:W-:Y:S02]  /*174a0*/  I2FP.F32.S32 R160, R160 ;  /* 0x000000a000a07245 */ /* 0x000fe40000201400 */
[----:B------:R-:W-:Y:S02]  /*174b0*/  ISETP.GE.AND P4, PT, R177, R222, PT ;  /* 0x000000deb100720c */ /* 0x000fe40003f86270 */
[----:B------:R-:W-:Y:S01]  /*174c0*/  I2FP.F32.S32 R157, R157 ;  /* 0x0000009d009d7245 */ /* 0x000fe20000201400 */
[----:B------:R-:W-:Y:S01]  /*174d0*/  FFMA.FTZ R129, -R231, R160, R129 ;  /* 0x000000a0e7817223 */ /* 0x000fe20000010181 */
[----:B------:R-:W-:Y:S01]  /*174e0*/  FSEL R162, R4, -INF , P1 ;  /* 0xff80000004a27808 */ /* 0x000fe20000800000 */
[----:B------:R-:W-:Y:S01]  /*174f0*/  VIADD R4, R0, 0xf8 ;  /* 0x000000f800047836 */ /* 0x000fe20000000000 */
[----:B------:R-:W-:Y:S01]  /*17500*/  ISETP.GE.AND P1, PT, R172, R222, PT ;  /* 0x000000deac00720c */ /* 0x000fe20003f26270 */
[----:B------:R-:W-:Y:S01]  /*17510*/  VIADD R160, R155, 0xfffffff8 ;  /* 0xfffffff89ba07836 */ /* 0x000fe20000000000 */
[----:B------:R-:W-:Y:S01]  /*17520*/  I2FP.F32.S32 R154, R154 ;  /* 0x0000009a009a7245 */ /* 0x000fe20000201400 */
[----:B------:R-:W-:Y:S01]  /*17530*/  FFMA.FTZ R126, -R231, R157, R126 ;  /* 0x0000009de77e7223 */ /* 0x000fe2000001017e */
[----:B------:R-:W-:Y:S02]  /*17540*/  FSEL R248, R9, -INF , P4 ;  /* 0xff80000009f87808 */ /* 0x000fe40002000000 */
[----:B------:R-:W-:Y:S01]  /*17550*/  ISETP.GE.AND P4, PT, R171, R222, PT ;  /* 0x000000deab00720c */ /* 0x000fe20003f86270 */
[----:B------:R-:W-:Y:S01]  /*17560*/  FFMA.FTZ R123, -R231, R154, R123 ;  /* 0x0000009ae77b7223 */ /* 0x000fe2000001017b */
[----:B------:R-:W-:Y:S02]  /*17570*/  IABS R164, R164 ;  /* 0x000000a400a47213 */ /* 0x000fe40000000000 */
[----:B------:R-:W-:Y:S02]  /*17580*/  FSEL R157, R12, -INF , P1 ;  /* 0xff8000000c9d7808 */ /* 0x000fe40000800000 */
[----:B------:R-:W-:Y:S02]  /*17590*/  ISETP.GE.AND P1, PT, R178, R219, PT ;  /* 0x000000dbb200720c */ /* 0x000fe40003f26270 */
[----:B------:R-:W-:Y:S02]  /*175a0*/  FSEL R9, R13, -INF , P4 ;  /* 0xff8000000d097808 */ /* 0x000fe40002000000 */
[----:B------:R-:W-:Y:S02]  /*175b0*/  IABS R154, R153 ;  /* 0x00000099009a7213 */ /* 0x000fe40000000000 */
[----:B------:R-:W-:Y:S02]  /*175c0*/  ISETP.GE.AND P4, PT, R184, R222, PT ;  /* 0x000000deb800720c */ /* 0x000fe40003f86270 */
[----:B------:R-:W-:Y:S02]  /*175d0*/  I2FP.F32.S32 R164, R164 ;  /* 0x000000a400a47245 */ /* 0x000fe40000201400 */
[----:B------:R-:W-:Y:S02]  /*175e0*/  IABS R153, R160 ;  /* 0x000000a000997213 */ /* 0x000fe40000000000 */
[----:B------:R-:W-:Y:S01]  /*175f0*/  FSEL R160, R7, -INF , P1 ;  /* 0xff80000007a07808 */ /* 0x000fe20000800000 */
[----:B------:R-:W-:Y:S01]  /*17600*/  FFMA.FTZ R118, -R231, R164, R118 ;  /* 0x000000a4e7767223 */ /* 0x000fe20000010176 */
[----:B------:R-:W-:Y:S02]  /*17610*/  FSEL R5, R6, -INF , P0 ;  /* 0xff80000006057808 */ /* 0x000fe40000000000 */
[----:B------:R-:W-:Y:S02]  /*17620*/  ISETP.GE.AND P1, PT, R183, R222, PT ;  /* 0x000000deb700720c */ /* 0x000fe40003f26270 */
[-C--:B------:R-:W-:Y:S02]  /*17630*/  ISETP.GE.AND P0, PT, R202, R219.reuse, PT ;  /* 0x000000dbca00720c */ /* 0x080fe40003f06270 */
[----:B------:R-:W-:Y:S02]  /*17640*/  FSEL R159, R16, -INF , P4 ;  /* 0xff800000109f7808 */ /* 0x000fe40002000000 */
[-C--:B------:R-:W-:Y:S02]  /*17650*/  ISETP.GE.AND P4, PT, R177, R219.reuse, PT ;  /* 0x000000dbb100720c */ /* 0x080fe40003f86270 */
[----:B------:R-:W-:Y:S02]  /*17660*/  I2FP.F32.S32 R154, R154 ;  /* 0x0000009a009a7245 */ /* 0x000fe40000201400 */
[----:B------:R-:W-:Y:S02]  /*17670*/  FSEL R164, R17, -INF , P1 ;  /* 0xff80000011a47808 */ /* 0x000fe40000800000 */
[----:B------:R-:W-:Y:S01]  /*17680*/  FSEL R7, R10, -INF , P0 ;  /* 0xff8000000a077808 */ /* 0x000fe20000000000 */
[----:B------:R-:W-:Y:S01]  /*17690*/  FFMA.FTZ R131, -R231, R154, R131 ;  /* 0x0000009ae7837223 */ /* 0x000fe20000010183 */
        /* <DEDUP_REMOVED lines=13> */
[----:B------:R-:W-:Y:S01]  /*17770*/  IMAD R15, R230, 0x100, R152 ;  /* 0x00000100e60f7824 */ /* 0x000fe200078e0298 */
[----:B------:R-:W-:Y:S02]  /*17780*/  FSEL R20, R24, -INF , P0 ;  /* 0xff80000018147808 */ /* 0x000fe40000000000 */
[-C--:B------:R-:W-:Y:S01]  /*17790*/  ISETP.GE.AND P1, PT, R184, R219.reuse, PT ;  /* 0x000000dbb800720c */ /* 0x080fe20003f26270 */
[----:B------:R-:W-:Y:S01]  /*177a0*/  VIADD R15, R15, 0x60 ;  /* 0x000000600f0f7836 */ /* 0x000fe20000000000 */
[-C--:B------:R-:W-:Y:S02]  /*177b0*/  ISETP.GE.AND P0, PT, R183, R219.reuse, PT ;  /* 0x000000dbb700720c */ /* 0x080fe40003f06270 */
[----:B------:R-:W-:Y:S02]  /*177c0*/  FSEL R163, R25, -INF , P4 ;  /* 0xff80000019a37808 */ /* 0x000fe40002000000 */
        /* <DEDUP_REMOVED lines=8> */
[----:B------:R-:W-:Y:S02]  /*17850*/  FSEL R28, R28, -INF , P4 ;  /* 0xff8000001c1c7808 */ /* 0x000fe40002000000 */
[-C--:B------:R-:W-:Y:S02]  /*17860*/  ISETP.GE.AND P4, PT, R181, R219.reuse, PT ;  /* 0x000000dbb500720c */ /* 0x080fe40003f86270 */
[----:B------:R-:W-:Y:S02]  /*17870*/  FSEL R10, R29, -INF , P1 ;  /* 0xff8000001d0a7808 */ /* 0x000fe40000800000 */
[----:B------:R-:W-:Y:S01]  /*17880*/  FSEL R180, R22, -INF , P0 ;  /* 0xff80000016b47808 */ /* 0x000fe20000000000 */
[----:B------:R-:W-:Y:S01]  /*17890*/  IMAD.MOV.U32 R22, RZ, RZ, R163 ;  /* 0x000000ffff167224 */ /* 0x000fe200078e00a3 */
[-C--:B------:R-:W-:Y:S02]  /*178a0*/  ISETP.GE.AND P1, PT, R168, R222.reuse, PT ;  /* 0x000000dea800720c */ /* 0x080fe40003f26270 */
[----:B------:R-:W-:Y:S02]  /*178b0*/  ISETP.GE.AND P0, PT, R167, R222, PT ;  /* 0x000000dea700720c */ /* 0x000fe40003f06270 */
[----:B------:R-:W-:Y:S01]  /*178c0*/  FSEL R179, R23, -INF , P4 ;  /* 0xff80000017b37808 */ /* 0x000fe20002000000 */
[----:B------:R-:W-:Y:S01]  /*178d0*/  IMAD R23, R230, 0x100, R152 ;  /* 0x00000100e6177824 */ /* 0x000fe200078e0298 */
[-C--:B------:R-:W-:Y:S02]  /*178e0*/  ISETP.GE.AND P4, PT, R176, R219.reuse, PT ;  /* 0x000000dbb000720c */ /* 0x080fe40003f86270 */
[----:B------:R-:W-:Y:S01]  /*178f0*/  IABS R155, R156 ;  /* 0x0000009c009b7213 */ /* 0x000fe20000000000 */
[----:B------:R-:W-:Y:S01]  /*17900*/  IMAD.MOV.U32 R156, RZ, RZ, R158 ;  /* 0x000000ffff9c7224 */ /* 0x000fe200078e009e */
[----:B------:R-:W-:Y:S01]  /*17910*/  FSEL R32, R32, -INF , P1 ;  /* 0xff80000020207808 */ /* 0x000fe20000800000 */
[----:B------:R-:W-:Y:S01]  /*17920*/  VIADD R158, R0, 0x59 ;  /* 0x00000059009e7836 */ /* 0x000fe20000000000 */
[----:B------:R-:W-:Y:S01]  /*17930*/  FSEL R33, R33, -INF , P0 ;  /* 0xff80000021217808 */ /* 0x000fe20000000000 */
[----:B------:R-:W-:Y:S01]  /*17940*/  VIADD R23, R23, 0x68 ;  /* 0x0000006817177836 */ /* 0x000fe20000000000 */
[-C--:B------:R-:W-:Y:S02]  /*17950*/  ISETP.GE.AND P1, PT, R175, R219.reuse, PT ;  /* 0x000000dbaf00720c */ /* 0x080fe40003f26270 */
[-C--:B------:R-:W-:Y:S02]  /*17960*/  ISETP.GE.AND P0, PT, R166, R222.reuse, PT ;  /* 0x000000dea600720c */ /* 0x080fe40003f06270 */
[----:B------:R-:W-:Y:S01]  /*17970*/  FSEL R178, R26, -INF , P4 ;  /* 0xff8000001ab27808 */ /* 0x000fe20002000000 */
[----:B------:R-:W-:Y:S01]  /*17980*/  IMAD R26, R230, 0x100, R152 ;  /* 0x00000100e61a7824 */ /* 0x000fe200078e0298 */
[----:B------:R-:W-:Y:S02]  /*17990*/  ISETP.GE.AND P4, PT, R169, R222, PT ;  /* 0x000000dea900720c */ /* 0x000fe40003f86270 */
[----:B------:R-:W-:Y:S01]  /*179a0*/  I2FP.F32.S32 R156, R156 ;  /* 0x0000009c009c7245 */ /* 0x000fe20000201400 */
[----:B------:R-:W-:Y:S01]  /*179b0*/  VIADD R26, R26, 0x51 ;  /* 0x000000511a1a7836 */ /* 0x000fe20000000000 */
[----:B------:R-:W-:Y:S01]  /*179c0*/  FSEL R177, R27, -INF , P1 ;  /* 0xff8000001bb17808 */ /* 0x000fe20000800000 */
[----:B------:R-:W-:Y:S01]  /*179d0*/  IMAD.MOV.U32 R27, RZ, RZ, R32 ;  /* 0x000000ffff1b7224 */ /* 0x000fe200078e0020 */
[----:B------:R-:W-:Y:S01]  /*179e0*/  FSEL R25, R36, -INF , P0 ;  /* 0xff80000024197808 */ /* 0x000fe20000000000 */
[----:B------:R-:W-:Y:S01]  /*179f0*/  FFMA.FTZ R127, -R231, R156, R127 ;  /* 0x0000009ce77f7223 */ /* 0x000fe2000001017f */
[-C--:B------:R-:W-:Y:S01]  /*17a00*/  ISETP.GE.AND P1, PT, R174, R219.reuse, PT ;  /* 0x000000dbae00720c */ /* 0x080fe20003f26270 */
[----:B------:R-:W-:Y:S01]  /*17a10*/  IMAD.MOV.U32 R36, RZ, RZ, R18 ;  /* 0x000000ffff247224 */ /* 0x000fe200078e0012 */
[----:B------:R-:W-:Y:S01]  /*17a20*/  ISETP.GE.AND P0, PT, R173, R219, PT ;  /* 0x000000dbad00720c */ /* 0x000fe20003f06270 */
[----:B------:R-:W-:Y:S01]  /*17a30*/  IMAD.MOV.U32 R32, RZ, RZ, R10 ;  /* 0x000000ffff207224 */ /* 0x000fe200078e000a */
[----:B------:R-:W-:Y:S01]  /*17a40*/  FSEL R37, R37, -INF , P4 ;  /* 0xff80000025257808 */ /* 0x000fe20002000000 */
[----:B------:R-:W-:Y:S01]  /*17a50*/  IMAD.MOV.U32 R10, RZ, RZ, R157 ;  /* 0x000000ffff0a7224 */ /* 0x000fe200078e009d */
[-C--:B------:R-:W-:Y:S01]  /*17a60*/  ISETP.GE.AND P4, PT, R170, R222.reuse, PT ;  /* 0x000000deaa00720c */ /* 0x080fe20003f86270 */
[----:B------:R-:W-:Y:S01]  /*17a70*/  VIADD R156, R0, 0x50 ;  /* 0x00000050009c7836 */ /* 0x000fe20000000000 */
[----:B------:R-:W-:Y:S02]  /*17a80*/  I2FP.F32.S32 R153, R153 ;  /* 0x0000009900997245 */ /* 0x000fe40000201400 */
[----:B------:R-:W-:Y:S02]  /*17a90*/  FSEL R172, R30, -INF , P1 ;  /* 0xff8000001eac7808 */ /* 0x000fe40000800000 */
[----:B------:R-:W-:Y:S01]  /*17aa0*/  FSEL R171, R31, -INF , P0 ;  /* 0xff8000001fab7808 */ /* 0x000fe20000000000 */
[----:B------:R-:W-:Y:S01]  /*17ab0*/  FFMA.FTZ R8, -R231, R153, R8 ;  /* 0x00000099e7087223 */ /* 0x000fe20000010108 */
[-C--:B------:R-:W-:Y:S01]  /*17ac0*/  ISETP.GE.AND P1, PT, R165, R222.reuse, PT ;  /* 0x000000dea500720c */ /* 0x080fe20003f26270 */
[----:B------:R-:W-:Y:S01]  /*17ad0*/  IMAD.MOV.U32 R31, RZ, RZ, R25 ;  /* 0x000000ffff1f7224 */ /* 0x000fe200078e0019 */
[-C--:B------:R-:W-:Y:S01]  /*17ae0*/  ISETP.GE.AND P0, PT, R168, R219.reuse, PT ;  /* 0x000000dba800720c */ /* 0x080fe20003f06270 */
        /* <DEDUP_REMOVED lines=14> */
[--C-:B------:R-:W-:Y:S01]  /*17bd0*/  IMAD R35, R230, 0x100, R152.reuse ;  /* 0x00000100e6237824 */ /* 0x100fe200078e0298 */
[-C--:B------:R-:W-:Y:S01]  /*17be0*/  ISETP.GE.AND P4, PT, R166, R219.reuse, PT ;  /* 0x000000dba600720c */ /* 0x080fe20003f86270 */
[----:B------:R-:W-:Y:S01]  /*17bf0*/  IMAD R41, R230, 0x100, R152 ;  /* 0x00000100e6297824 */ /* 0x000fe200078e0298 */
[----:B------:R-:W-:Y:S01]  /*17c00*/  FSEL R164, R44, -INF , P1 ;  /* 0xff8000002ca47808 */ /* 0x000fe20000800000 */
[----:B------:R-:W-:Y:S01]  /*17c10*/  VIADD R35, R35, 0x71 ;  /* 0x0000007123237836 */ /* 0x000fe20000000000 */
        /* <DEDUP_REMOVED lines=24> */
[-C--:B------:R-:W-:Y:S01]  /*17da0*/  ISETP.GE.AND P1, PT, R23, R222.reuse, PT ;  /* 0x000000de1700720c */ /* 0x080fe20003f26270 */
[----:B------:R-:W-:Y:S01]  /*17db0*/  IMAD.MOV.U32 R37, RZ, RZ, R26 ;  /* 0x000000ffff257224 */ /* 0x000fe200078e001a */
[----:B------:R-:W-:Y:S01]  /*17dc0*/  FSEL R160, R46, -INF , P0 ;  /* 0xff8000002ea07808 */ /* 0x000fe20000000000 */
[----:B------:R-:W-:Y:S01]  /*17dd0*/  IMAD.MOV.U32 R46, RZ, RZ, R40 ;  /* 0x000000ffff2e7224 */ /* 0x000fe200078e0028 */
        /* <DEDUP_REMOVED lines=10> */
[----:B------:R-:W-:Y:S01]  /*17e80*/  IMAD.MOV.U32 R51, RZ, RZ, R29 ;  /* 0x000000ffff337224 */ /* 0x000fe200078e001d */
        /* <DEDUP_REMOVED lines=132> */
[----:B------:R-:W-:Y:S02]  /*186d0*/  ISETP.GE.AND P0, PT, R195, R219, PT ;  /* 0x000000dbc300720c */ /* 0x000fe40003f06270 */
[----:B------:R-:W-:Y:S01]  /*186e0*/  FSEL R72, R109, -INF , P4 ;  /* 0xff8000006d487808 */ /* 0x000fe20002000000 */
[----:B------:R-:W-:Y:S01]  /*186f0*/  IMAD.MOV.U32 R109, RZ, RZ, R54 ;  /* 0x000000ffff6d7224 */ /* 0x000fe200078e0036 */
[-C--:B------:R-:W-:Y:S02]  /*18700*/  ISETP.GE.AND P4, PT, R191, R222.reuse, PT ;  /* 0x000000debf00720c */ /* 0x080fe40003f86270 */
[----:B------:R-:W-:Y:S01]  /*18710*/  FSEL R70, R113, -INF , P1 ;  /* 0xff80000071467808 */ /* 0x000fe20000800000 */
[--C-:B------:R-:W-:Y:S01]  /*18720*/  IMAD R113, R230, 0x100, R152.reuse ;  /* 0x00000100e6717824 */ /* 0x100fe200078e0298 */
[----:B------:R-:W-:Y:S01]  /*18730*/  FSEL R75, R106, -INF , P0 ;  /* 0xff8000006a4b7808 */ /* 0x000fe20000000000 */
[----:B------:R-:W-:Y:S01]  /*18740*/  IMAD R106, R230, 0x100, R152 ;  /* 0x00000100e66a7824 */ /* 0x000fe200078e0298 */
[-C--:B------:R-:W-:Y:S01]  /*18750*/  ISETP.GE.AND P1, PT, R189, R222.reuse, PT ;  /* 0x000000debd00720c */ /* 0x080fe20003f26270 */
[----:B------:R-:W-:Y:S01]  /*18760*/  VIADD R113, R113, 0x1 ;  /* 0x0000000171717836 */ /* 0x000fe20000000000 */
[-C--:B------:R-:W-:Y:S01]  /*18770*/  ISETP.GE.AND P0, PT, R188, R222.reuse, PT ;  /* 0x000000debc00720c */ /* 0x080fe20003f06270 */
[----:B------:R-:W-:Y:S01]  /*18780*/  VIADD R106, R106, 0x10 ;  /* 0x000000106a6a7836 */ /* 0x000fe20000000000 */
[----:B------:R-:W-:Y:S01]  /*18790*/  FSEL R71, R112, -INF , P4 ;  /* 0xff80000070477808 */ /* 0x000fe20002000000 */
[----:B------:R-:W-:Y:S01]  /*187a0*/  IMAD.MOV.U32 R112, RZ, RZ, R61 ;  /* 0x000000ffff707224 */ /* 0x000fe200078e003d */
[----:B------:R-:W-:Y:S02]  /*187b0*/  I2FP.F32.S32 R155, R155 ;  /* 0x0000009b009b7245 */ /* 0x000fe40000201400 */
[----:B------:R-:W-:Y:S02]  /*187c0*/  ISETP.GE.AND P4, PT, R194, R219, PT ;  /* 0x000000dbc200720c */ /* 0x000fe40003f86270 */
[----:B------:R-:W-:Y:S01]  /*187d0*/  FSEL R65, R116, -INF , P1 ;  /* 0xff80000074417808 */ /* 0x000fe20000800000 */
[----:B------:R-:W-:Y:S01]  /*187e0*/  FFMA.FTZ R130, -R231, R155, R130 ;  /* 0x0000009be7827223 */ /* 0x000fe20000010182 */
[----:B------:R-:W-:Y:S01]  /*187f0*/  FSEL R64, R117, -INF , P0 ;  /* 0xff80000075407808 */ /* 0x000fe20000000000 */
[----:B------:R-:W-:Y:S01]  /*18800*/  VIADD R155, R0, 0xf1 ;  /* 0x000000f1009b7836 */ /* 0x000fe20000000000 */
[-C--:B------:R-:W-:Y:S01]  /*18810*/  ISETP.GE.AND P1, PT, R192, R219.reuse, PT ;  /* 0x000000dbc000720c */ /* 0x080fe20003f26270 */
[----:B------:R-:W-:Y:S01]  /*18820*/  VIADD R0, R0, 0xf9 ;  /* 0x000000f900007836 */ /* 0x000fe20000000000 */
[-C--:B------:R-:W-:Y:S02]  /*18830*/  ISETP.GE.AND P0, PT, R187, R222.reuse, PT ;  /* 0x000000debb00720c */ /* 0x080fe40003f06270 */
[----:B------:R-:W-:Y:S01]  /*18840*/  FSEL R74, R107, -INF , P4 ;  /* 0xff8000006b4a7808 */ /* 0x000fe20002000000 */
[----:B------:R-:W-:Y:S01]  /*18850*/  IMAD R107, R230, 0x100, R152 ;  /* 0x00000100e66b7824 */ /* 0x000fe200078e0298 */
        /* <DEDUP_REMOVED lines=34> */
[CC--:B------:R-:W-:Y:S02]  /*18a80*/  ISETP.GE.AND P1, PT, R113.reuse, R221.reuse, PT ;  /* 0x000000dd7100720c */ /* 0x0c0fe40003f26270 */
[----:B------:R-:W-:Y:S01]  /*18a90*/  ISETP.GE.AND P0, PT, R113, R218, PT ;  /* 0x000000da7100720c */ /* 0x000fe20003f06270 */
[----:B------:R-:W-:Y:S01]  /*18aa0*/  IMAD.MOV.U32 R113, RZ, RZ, R112 ;  /* 0x000000ffff717224 */ /* 0x000fe200078e0070 */
[----:B------:R-:W-:Y:S01]  /*18ab0*/  FSEL R50, R127, -INF , P4 ;  /* 0xff8000007f327808 */ /* 0x000fe20002000000 */
[--C-:B------:R-:W-:Y:S01]  /*18ac0*/  IMAD R112, R230, 0x100, R152.reuse ;  /* 0x00000100e6707824 */ /* 0x100fe200078e0298 */
[----:B------:R-:W-:Y:S02]  /*18ad0*/  ISETP.GE.AND P4, PT, R202, R222, PT ;  /* 0x000000deca00720c */ /* 0x000fe40003f86270 */
[----:B------:R-:W-:Y:S01]  /*18ae0*/  FSEL R14, R14, -INF , !P6 ;  /* 0xff8000000e0e7808 */ /* 0x000fe20007000000 */
[----:B------:R-:W-:Y:S01]  /*18af0*/  VIADD R112, R112, 0x11 ;  /* 0x0000001170707836 */ /* 0x000fe20000000000 */
[----:B------:R-:W-:Y:S02]  /*18b00*/  FSEL R124, R8, -INF , P4 ;  /* 0xff800000087c7808 */ /* 0x000fe40002000000 */
        /* <DEDUP_REMOVED lines=43> */
[--C-:B------:R-:W-:Y:S01]  /*18dc0*/  IMAD R104, R230, 0x100, R152.reuse ;  /* 0x00000100e6687824 */ /* 0x100fe200078e0298 */
[-C--:B------:R-:W-:Y:S02]  /*18dd0*/  ISETP.GE.AND P4, PT, R98, R221.reuse, PT ;  /* 0x000000dd6200720c */ /* 0x080fe40003f86270 */
[----:B------:R-:W-:Y:S01]  /*18de0*/  FSEL R179, R179, -INF , !P5 ;  /* 0xff800000b3b37808 */ /* 0x000fe20006800000 */
[----:B------:R-:W-:Y:S01]  /*18df0*/  VIADD R104, R104, 0x39 ;  /* 0x0000003968687836 */ /* 0x000fe20000000000 */
[-C--:B------:R-:W-:Y:S02]  /*18e00*/  ISETP.GE.AND P5, PT, R174, R218.reuse, PT ;  /* 0x000000daae00720c */ /* 0x080fe40003fa6270 */
[----:B------:R-:W-:Y:S01]  /*18e10*/  FSEL R174, R105, -INF , !P4 ;  /* 0xff80000069ae7808 */ /* 0x000fe20006000000 */
[--C-:B------:R-:W-:Y:S01]  /*18e20*/  IMAD R105, R230, 0x100, R152.reuse ;  /* 0x00000100e6697824 */ /* 0x100fe200078e0298 */
[----:B------:R-:W-:Y:S02]  /*18e30*/  FSEL R180, R180, -INF , !P6 ;  /* 0xff800000b4b47808 */ /* 0x000fe40007000000 */
[-C--:B------:R-:W-:Y:S01]  /*18e40*/  ISETP.GE.AND P6, PT, R104, R221.reuse, PT ;  /* 0x000000dd6800720c */ /* 0x080fe20003fc6270 */
[----:B------:R-:W-:Y:S01]  /*18e50*/  VIADD R105, R105, 0x40 ;  /* 0x0000004069697836 */ /* 0x000fe20000000000 */
[-C--:B------:R-:W-:Y:S02]  /*18e60*/  ISETP.GE.AND P4, PT, R173, R218.reuse, PT ;  /* 0x000000daad00720c */ /* 0x080fe40003f86270 */
[----:B------:R-:W-:Y:S02]  /*18e70*/  FSEL R173, R99, -INF , !P6 ;  /* 0xff80000063ad7808 */ /* 0x000fe40007000000 */
[-C--:B------:R-:W-:Y:S02]  /*18e80*/  ISETP.GE.AND P6, PT, R105, R221.reuse, PT ;  /* 0x000000dd6900720c */ /* 0x080fe40003fc6270 */
[----:B------:R-:W-:Y:S02]  /*18e90*/  FSEL R178, R178, -INF , !P0 ;  /* 0xff800000b2b27808 */ /* 0x000fe40004000000 */
[----:B------:R-:W-:Y:S02]  /*18ea0*/  FSEL R47, R47, -INF , !P6 ;  /* 0xff8000002f2f7808 */ /* 0x000fe40007000000 */
[-C--:B------:R-:W-:Y:S01]  /*18eb0*/  ISETP.GE.AND P6, PT, R104, R218.reuse, PT ;  /* 0x000000da6800720c */ /* 0x080fe20003fc6270 */
[----:B------:R-:W-:Y:S01]  /*18ec0*/  IMAD.MOV.U32 R104, RZ, RZ, R95 ;  /* 0x000000ffff687224 */ /* 0x000fe200078e005f */
[-C--:B------:R-:W-:Y:S01]  /*18ed0*/  ISETP.GE.AND P0, PT, R169, R221.reuse, PT ;  /* 0x000000dda900720c */ /* 0x080fe20003f06270 */
[--C-:B------:R-:W-:Y:S01]  /*18ee0*/  IMAD R95, R230, 0x100, R152.reuse ;  /* 0x00000100e65f7824 */ /* 0x100fe200078e0298 */
[----:B------:R-:W-:Y:S02]  /*18ef0*/  FSEL R172, R172, -INF , !P5 ;  /* 0xff800000acac7808 */ /* 0x000fe40006800000 */
[----:B------:R-:W-:Y:S01]  /*18f00*/  FSEL R46, R46, -INF , !P0 ;  /* 0xff8000002e2e7808 */ /* 0x000fe20004000000 */
[----:B------:R-:W-:Y:S01]  /*18f10*/  VIADD R95, R95, 0x49 ;  /* 0x000000495f5f7836 */ /* 0x000fe20000000000 */
[-C--:B------:R-:W-:Y:S02]  /*18f20*/  ISETP.GE.AND P0, PT, R170, R221.reuse, PT ;  /* 0x000000ddaa00720c */ /* 0x080fe40003f06270 */
[----:B------:R-:W-:Y:S02]  /*18f30*/  FSEL R177, R177, -INF , !P1 ;  /* 0xff800000b1b17808 */ /* 0x000fe40004800000 */
[-C--:B------:R-:W-:Y:S02]  /*18f40*/  ISETP.GE.AND P5, PT, R95, R221.reuse, PT ;  /* 0x000000dd5f00720c */ /* 0x080fe40003fa6270 */
[-C--:B------:R-:W-:Y:S01]  /*18f50*/  ISETP.GE.AND P1, PT, R98, R218.reuse, PT ;  /* 0x000000da6200720c */ /* 0x080fe20003f26270 */
[--C-:B------:R-:W-:Y:S01]  /*18f60*/  IMAD R98, R230, 0x100, R152.reuse ;  /* 0x00000100e6627824 */ /* 0x100fe200078e0298 */
[----:B------:R-:W-:Y:S02]  /*18f70*/  FSEL R44, R44, -INF , !P0 ;  /* 0xff8000002c2c7808 */ /* 0x000fe40004000000 */
[-C--:B------:R-:W-:Y:S01]  /*18f80*/  ISETP.GE.AND P0, PT, R169, R218.reuse, PT ;  /* 0x000000daa900720c */ /* 0x080fe20003f06270 */
[----:B------:R-:W-:Y:S01]  /*18f90*/  VIADD R98, R98, 0x50 ;  /* 0x0000005062627836 */ /* 0x000fe20000000000 */
[----:B------:R-:W-:Y:S01]  /*18fa0*/  FSEL R169, R94, -INF , !P5 ;  /* 0xff8000005ea97808 */ /* 0x000fe20006800000 */
[--C-:B------:R-:W-:Y:S01]  /*18fb0*/  IMAD R94, R230, 0x100, R152.reuse ;  /* 0x00000100e65e7824 */ /* 0x100fe200078e0298 */
[-C--:B------:R-:W-:Y:S02]  /*18fc0*/  ISETP.GE.AND P5, PT, R170, R218.reuse, PT ;  /* 0x000000daaa00720c */ /* 0x080fe40003fa6270 */
[----:B------:R-:W-:Y:S01]  /*18fd0*/  FSEL R170, R45, -INF , !P1 ;  /* 0xff8000002daa7808 */ /* 0x000fe20004800000 */
[----:B------:R-:W-:Y:S01]  /*18fe0*/  VIADD R94, R94, 0x51 ;  /* 0x000000515e5e7836 */ /* 0x000fe20000000000 */
[----:B------:R-:W-:Y:S02]  /*18ff0*/  FSEL R45, R21, -INF , !P6 ;  /* 0xff800000152d7808 */ /* 0x000fe40007000000 */
[----:B------:R-:W-:Y:S01]  /*19000*/  FSEL R171, R171, -INF , !P4 ;  /* 0xff800000abab7808 */ /* 0x000fe20006000000 */
[----:B------:R-:W2:Y:S01]  /*19010*/  LD.E R21, desc[UR4][R2.64+0xdc] ;  /* 0x0000dc0402157980 */ /* 0x000ea2000c101900 */
[-C--:B------:R-:W-:Y:S01]  /*19020*/  ISETP.GE.AND P4, PT, R105, R218.reuse, PT ;  /* 0x000000da6900720c */ /* 0x080fe20003f86270 */
[--C-:B------:R-:W-:Y:S01]  /*19030*/  IMAD R105, R230, 0x100, R152.reuse ;  /* 0x00000100e6697824 */ /* 0x100fe200078e0298 */
[-C--:B------:R-:W-:Y:S02]  /*19040*/  ISETP.GE.AND P6, PT, R94, R221.reuse, PT ;  /* 0x000000dd5e00720c */ /* 0x080fe40003fc6270 */
[-C--:B------:R-:W-:Y:S01]  /*19050*/  ISETP.GE.AND P1, PT, R98, R221.reuse, PT ;  /* 0x000000dd6200720c */ /* 0x080fe20003f26270 */
[----:B------:R-:W-:Y:S01]  /*19060*/  VIADD R105, R105, 0x58 ;  /* 0x0000005869697836 */ /* 0x000fe20000000000 */
[----:B------:R-:W-:Y:S02]  /*19070*/  FSEL R163, R163, -INF , !P6 ;  /* 0xff800000a3a37808 */ /* 0x000fe40007000000 */
[----:B------:R-:W-:Y:S02]  /*19080*/  FSEL R164, R164, -INF , !P1 ;  /* 0xff800000a4a47808 */ /* 0x000fe40004800000 */
[-C--:B------:R-:W-:Y:S02]  /*19090*/  ISETP.GE.AND P6, PT, R105, R221.reuse, PT ;  /* 0x000000dd6900720c */ /* 0x080fe40003fc6270 */
[-C--:B------:R-:W-:Y:S01]  /*190a0*/  ISETP.GE.AND P1, PT, R95, R218.reuse, PT ;  /* 0x000000da5f00720c */ /* 0x080fe20003f26270 */
[--C-:B------:R-:W-:Y:S01]  /*190b0*/  IMAD R95, R230, 0x100, R152.reuse ;  /* 0x00000100e65f7824 */ /* 0x100fe200078e0298 */
[----:B------:R-:W-:Y:S02]  /*190c0*/  FSEL R162, R162, -INF , !P6 ;  /* 0xff800000a2a27808 */ /* 0x000fe40007000000 */
[-C--:B------:R-:W-:Y:S01]  /*190d0*/  ISETP.GE.AND P6, PT, R94, R218.reuse, PT ;  /* 0x000000da5e00720c */ /* 0x080fe20003fc6270 */
[----:B------:R-:W-:Y:S01]  /*190e0*/  IMAD.MOV.U32 R94, RZ, RZ, R91 ;  /* 0x000000ffff5e7224 */ /* 0x000fe200078e005b */
[----:B------:R-:W-:Y:S01]  /*190f0*/  FSEL R165, R165, -INF , !P1 ;  /* 0xff800000a5a57808 */ /* 0x000fe20004800000 */
[C-C-:B------:R-:W-:Y:S01]  /*19100*/  IMAD R91, R230.reuse, 0x100, R152.reuse ;  /* 0x00000100e65b7824 */ /* 0x140fe200078e0298 */
        /* <DEDUP_REMOVED lines=12> */
[----:B------:R-:W-:Y:S01]  /*191d0*/  FSEL R154, R154, -INF , !P5 ;  /* 0xff8000009a9a7808 */ /* 0x000fe20006800000 */
[----:B------:R-:W-:Y:S01]  /*191e0*/  VIADD R95, R95, 0x59 ;  /* 0x000000595f5f7836 */ /* 0x000fe20000000000 */
[-C--:B------:R-:W-:Y:S01]  /*191f0*/  ISETP.GE.AND P5, PT, R105, R221.reuse, PT ;  /* 0x000000dd6900720c */ /* 0x080fe20003fa6270 */
[--C-:B------:R-:W-:Y:S01]  /*19200*/  IMAD R100, R230, 0x100, R152.reuse ;  /* 0x00000100e6647824 */ /* 0x100fe200078e0298 */
[----:B------:R-:W-:Y:S02]  /*19210*/  FSEL R168, R168, -INF , !P4 ;  /* 0xff800000a8a87808 */ /* 0x000fe40006000000 */
[----:B------:R-:W-:Y:S01]  /*19220*/  FSEL R153, R153, -INF , !P5 ;  /* 0xff80000099997808 */ /* 0x000fe20006800000 */
[----:B------:R-:W-:Y:S01]  /*19230*/  VIADD R100, R100, 0x60 ;  /* 0x0000006064647836 */ /* 0x000fe20000000000 */
        /* <DEDUP_REMOVED lines=13> */
[-C--:B------:R-:W-:Y:S01]  /*19310*/  ISETP.GE.AND P1, PT, R251, R221.reuse, PT ;  /* 0x000000ddfb00720c */ /* 0x080fe20003f26270 */
[----:B------:R-:W-:Y:S01]  /*19320*/  VIADD R100, R100, 0x70 ;  /* 0x0000007064647836 */ /* 0x000fe20000000000 */
[----:B------:R-:W-:Y:S02]  /*19330*/  FSEL R118, R97, -INF , !P6 ;  /* 0xff80000061767808 */ /* 0x000fe40007000000 */
[-C--:B------:R-:W-:Y:S02]  /*19340*/  ISETP.GE.AND P6, PT, R247, R221.reuse, PT ;  /* 0x000000ddf700720c */ /* 0x080fe40003fc6270 */
[----:B------:R-:W-:Y:S02]  /*19350*/  FSEL R156, R156, -INF , !P4 ;  /* 0xff8000009c9c7808 */ /* 0x000fe40006000000 */
[-C--:B------:R-:W-:Y:S01]  /*19360*/  ISETP.GE.AND P4, PT, R95, R218.reuse, PT ;  /* 0x000000da5f00720c */ /* 0x080fe20003f86270 */
[----:B------:R-:W-:Y:S01]  /*19370*/  IMAD R95, R230, 0x100, R152 ;  /* 0x00000100e65f7824 */ /* 0x000fe200078e0298 */
[----:B------:R-:W-:Y:S02]  /*19380*/  FSEL R26, R26, -INF , !P1 ;  /* 0xff8000001a1a7808 */ /* 0x000fe40004800000 */
[-C--:B------:R-:W-:Y:S01]  /*19390*/  ISETP.GE.AND P1, PT, R91, R218.reuse, PT ;  /* 0x000000da5b00720c */ /* 0x080fe20003f26270 */
[----:B------:R-:W-:Y:S01]  /*193a0*/  VIADD R95, R95, 0x69 ;  /* 0x000000695f5f7836 */ /* 0x000fe20000000000 */
        /* <DEDUP_REMOVED lines=55> */
[----:B------:R-:W-:Y:S02]  /*19720*/  FMNMX3.FTZ R20, R20, R164, R163, !PT ;  /* 0x000000a414147276 */ /* 0x000fe400078100a3 */
[----:B------:R-:W-:Y:S02]  /*19730*/  FMNMX3.FTZ R15, R15, R166, R165, !PT ;  /* 0x000000a60f0f7276 */ /* 0x000fe400078100a5 */
[----:B------:R-:W-:Y:S02]  /*19740*/  FSEL R117, R58, -INF , !P5 ;  /* 0xff8000003a757808 */ /* 0x000fe40006800000 */
[----:B------:R-:W-:Y:S02]  /*19750*/  FMNMX3.FTZ R15, R15, R160, R159, !PT ;  /* 0x000000a00f0f7276 */ /* 0x000fe4000781009f */
[----:B------:R-:W-:Y:S02]  /*19760*/  FSEL R112, R248, -INF , !P4 ;  /* 0xff800000f8707808 */ /* 0x000fe40006000000 */
[----:B------:R-:W-:Y:S02]  /*19770*/  FMNMX3.FTZ R15, R15, R158, R157, !PT ;  /* 0x0000009e0f0f7276 */ /* 0x000fe4000781009d */
[----:B------:R-:W-:Y:S02]  /*19780*/  FSEL R120, R252, -INF , !P0 ;  /* 0xff800000fc787808 */ /* 0x000fe40004000000 */
[----:B------:R-:W-:Y:S02]  /*19790*/  ISETP.GE.AND P5, PT, R244, R221, PT ;  /* 0x000000ddf400720c */ /* 0x000fe40003fa6270 */
[----:B------:R-:W-:Y:S02]  /*197a0*/  FMNMX3.FTZ R20, R20, R162, R161, !PT ;  /* 0x000000a214147276 */ /* 0x000fe400078100a1 */
        /* <DEDUP_REMOVED lines=8> */
[-C--:B------:R-:W-:Y:S02]  /*19830*/  ISETP.GE.AND P5, PT, R243, R221.reuse, PT ;  /* 0x000000ddf300720c */ /* 0x080fe40003fa6270 */
[-C--:B------:R-:W-:Y:S02]  /*19840*/  ISETP.GE.AND P4, PT, R246, R218.reuse, PT ;  /* 0x000000daf600720c */ /* 0x080fe40003f86270 */
[----:B------:R-:W-:Y:S02]  /*19850*/  ISETP.GE.AND P0, PT, R242, R221, PT ;  /* 0x000000ddf200720c */ /* 0x000fe40003f06270 */
        /* <DEDUP_REMOVED lines=13> */
[----:B------:R-:W-:Y:S01]  /*19930*/  ISETP.GE.AND P5, PT, R210, R218, PT ;  /* 0x000000dad200720c */ /* 0x000fe20003fa6270 */
[----:B------:R-:W-:Y:S01]  /*19940*/  IMAD.U32 R210, RZ, RZ, UR6 ;  /* 0x00000006ffd27e24 */ /* 0x000fe2000f8e00ff */
[----:B------:R-:W-:Y:S02]  /*19950*/  FMNMX3.FTZ R20, R20, R26, R118, !PT ;  /* 0x0000001a14147276 */ /* 0x000fe40007810076 */
[----:B------:R-:W-:Y:S02]  /*19960*/  FMNMX3.FTZ R15, R15, R109, R108, !PT ;  /* 0x0000006d0f0f7276 */ /* 0x000fe4000781006c */
[-C--:B------:R-:W-:Y:S02]  /*19970*/  ISETP.GE.AND P0, PT, R242, R218.reuse, PT ;  /* 0x000000daf200720c */ /* 0x080fe40003f06270 */
        /* <DEDUP_REMOVED lines=17> */
[----:B------:R-:W-:Y:S02]  /*19a90*/  FMNMX3.FTZ R20, R20, R105, R104, !PT ;  /* 0x0000006914147276 */ /* 0x000fe40007810068 */
        /* <DEDUP_REMOVED lines=8> */
[----:B------:R-:W-:Y:S02]  /*19b20*/  FMNMX3.FTZ R15, R15, R93, R92, !PT ;  /* 0x0000005d0f0f7276 */ /* 0x000fe4000781005c */
[-C--:B------:R-:W-:Y:S02]  /*19b30*/  ISETP.GE.AND P6, PT, R196, R221.reuse, PT ;  /* 0x000000ddc400720c */ /* 0x080fe40003fc6270 */
        /* <DEDUP_REMOVED lines=55> */
[----:B------:R-:W-:Y:S02]  /*19eb0*/  FSEL R66, R66, -INF , !P0 ;  /* 0xff80000042427808 */ /* 0x000fe40004000000 */
[----:B------:R-:W-:Y:S02]  /*19ec0*/  FMNMX3.FTZ R15, R15, R69, R68, !PT ;  /* 0x000000450f0f7276 */ /* 0x000fe40007810044 */
[-C--:B------:R-:W-:Y:S02]  /*19ed0*/  ISETP.GE.AND P4, PT, R188, R218.reuse, PT ;  /* 0x000000dabc00720c */ /* 0x080fe40003f86270 */
[----:B------:R-:W-:Y:S02]  /*19ee0*/  FSEL R62, R62, -INF , !P6 ;  /* 0xff8000003e3e7808 */ /* 0x000fe40007000000 */
[----:B------:R-:W-:Y:S02]  /*19ef0*/  FSEL R61, R61, -INF , !P1 ;  /* 0xff8000003d3d7808 */ /* 0x000fe40004800000 */
[-C--:B------:R-:W-:Y:S02]  /*19f00*/  ISETP.GE.AND P6, PT, R187, R218.reuse, PT ;  /* 0x000000dabb00720c */ /* 0x080fe40003fc6270 */
[-C--:B------:R-:W-:Y:S02]  /*19f10*/  ISETP.GE.AND P0, PT, R155, R221.reuse, PT ;  /* 0x000000dd9b00720c */ /* 0x080fe40003f06270 */
[----:B------:R-:W-:Y:S02]  /*19f20*/  ISETP.GE.AND P1, PT, R4, R221, PT ;  /* 0x000000dd0400720c */ /* 0x000fe40003f26270 */
[----:B------:R-:W-:Y:S02]  /*19f30*/  FSEL R56, R56, -INF , !P5 ;  /* 0xff80000038387808 */ /* 0x000fe40006800000 */
[----:B------:R-:W-:Y:S02]  /*19f40*/  FMNMX3.FTZ R15, R15, R67, R66, !PT ;  /* 0x000000430f0f7276 */ /* 0x000fe40007810042 */
[----:B------:R-:W-:Y:S02]  /*19f50*/  FMNMX3.FTZ R20, R20, R73, R72, !PT ;  /* 0x0000004914147276 */ /* 0x000fe40007810048 */
[----:B------:R-:W-:Y:S02]  /*19f60*/  FSEL R60, R60, -INF , !P4 ;  /* 0xff8000003c3c7808 */ /* 0x000fe40006000000 */
[-C--:B------:R-:W-:Y:S02]  /*19f70*/  ISETP.GE.AND P5, PT, R186, R218.reuse, PT ;  /* 0x000000daba00720c */ /* 0x080fe40003fa6270 */
[----:B------:R-:W-:Y:S02]  /*19f80*/  FSEL R59, R59, -INF , !P6 ;  /* 0xff8000003b3b7808 */ /* 0x000fe40007000000 */
[----:B------:R-:W-:Y:S02]  /*19f90*/  FSEL R54, R54, -INF , !P1 ;  /* 0xff80000036367808 */ /* 0x000fe40004800000 */
[----:B------:R-:W-:Y:S02]  /*19fa0*/  FSEL R55, R55, -INF , !P0 ;  /* 0xff80000037377808 */ /* 0x000fe40004000000 */
[C---:B------:R-:W-:Y:S02]  /*19fb0*/  ISETP.GE.AND P4, PT, R0.reuse, R221, PT ;  /* 0x000000dd0000720c */ /* 0x040fe40003f86270 */
[-C--:B------:R-:W-:Y:S02]  /*19fc0*/  ISETP.GE.AND P6, PT, R0, R218.reuse, PT ;  /* 0x000000da0000720c */ /* 0x080fe40003fc6270 */
[----:B------:R-:W-:Y:S02]  /*19fd0*/  FMNMX3.FTZ R20, R20, R71, R70, !PT ;  /* 0x0000004714147276 */ /* 0x000fe40007810046 */
[-C--:B------:R-:W-:Y:S02]  /*19fe0*/  ISETP.GE.AND P1, PT, R155, R218.reuse, PT ;  /* 0x000000da9b00720c */ /* 0x080fe40003f26270 */
[----:B------:R-:W-:Y:S02]  /*19ff0*/  FMNMX3.FTZ R0, R15, R61, R60, !PT ;  /* 0x0000003d0f007276 */ /* 0x000fe4000781003c */
[-C--:B------:R-:W-:Y:S02]  /*1a000*/  ISETP.GE.AND P0, PT, R185, R218.reuse, PT ;  /* 0x000000dab900720c */ /* 0x080fe40003f06270 */
[----:B------:R-:W-:Y:S02]  /*1a010*/  FSEL R57, R57, -INF , !P5 ;  /* 0xff80000039397808 */ /* 0x000fe40006800000 */
[----:B------:R-:W-:Y:S02]  /*1a020*/  FSEL R53, R53, -INF , !P4 ;  /* 0xff80000035357808 */ /* 0x000fe40006000000 */
[----:B------:R-:W-:Y:S02]  /*1a030*/  FSEL R51, R51, -INF , !P0 ;  /* 0xff80000033337808 */ /* 0x000fe40004000000 */
[----:B------:R-:W-:Y:S02]  /*1a040*/  FSEL R50, R50, -INF , !P1 ;  /* 0xff80000032327808 */ /* 0x000fe40004800000 */
[----:B------:R-:W-:Y:S02]  /*1a050*/  FMNMX3.FTZ R0, R0, R59, R57, !PT ;  /* 0x0000003b00007276 */ /* 0x000fe40007810039 */
[----:B------:R-:W-:Y:S02]  /*1a060*/  FMNMX3.FTZ R20, R20, R65, R64, !PT ;  /* 0x0000004114147276 */ /* 0x000fe40007810040 */
[----:B------:R-:W-:Y:S02]  /*1a070*/  ISETP.GE.AND P4, PT, R4, R218, PT ;  /* 0x000000da0400720c */ /* 0x000fe40003f86270 */
        /* <DEDUP_REMOVED lines=8> */
[----:B------:R-:W1:Y:S08]  /*1a100*/  SHFL.BFLY PT, R4, R0, 0x2, 0x1f ;  /* 0x0c401f0000047f89 */ /* 0x000e7000000e0000 */
[----:B------:R-:W3:Y:S01]  /*1a110*/  SHFL.BFLY PT, R20, R15, 0x2, 0x1f ;  /* 0x0c401f000f147f89 */ /* 0x000ee200000e0000 */
[----:B------:R-:W-:Y:S04]  /*1a120*/  IMAD R49, R49, 0x2, R210 ;  /* 0x0000000231317824 */ /* 0x000fe800078e02d2 */
[----:B------:R-:W-:Y:S01]  /*1a130*/  VIADD R48, R49, 0x5020 ;  /* 0x0000502031307836 */ /* 0x000fe20000000000 */
[----:B-1----:R-:W-:Y:S02]  /*1a140*/  FMNMX.FTZ R4, R0, R4, !PT ;  /* 0x0000000400047209 */ /* 0x002fe40007810000 */
[----:B---3--:R-:W-:Y:S03]  /*1a150*/  FMNMX.FTZ R15, R15, R20, !PT ;  /* 0x000000140f0f7209 */ /* 0x008fe60007810000 */
[----:B------:R-:W1:Y:S08]  /*1a160*/  SHFL.BFLY PT, R0, R4, 0x1, 0x1f ;  /* 0x0c201f0004007f89 */ /* 0x000e7000000e0000 */
[----:B------:R-:W3:Y:S01]  /*1a170*/  SHFL.BFLY PT, R20, R15, 0x1, 0x1f ;  /* 0x0c201f000f147f89 */ /* 0x000ee200000e0000 */
[----:B-1----:R-:W-:Y:S02]  /*1a180*/  FMNMX.FTZ R0, R4, R0, !PT ;  /* 0x0000000004007209 */ /* 0x002fe40007810000 */
[----:B---3--:R-:W-:Y:S03]  /*1a190*/  FMNMX.FTZ R20, R15, R20, !PT ;  /* 0x000000140f147209 */ /* 0x008fe60007810000 */
        /* <DEDUP_REMOVED lines=14> */
[-C--:B------:R-:W-:Y:S01]  /*1a280*/  FFMA.FTZ R125, R12, R21.reuse, -R58 ;  /* 0x000000150c7d7223 */ /* 0x080fe2000001083a */
[----:B------:R-:W-:Y:S01]  /*1a290*/  FADD.FTZ R5, -R5, R148 ;  /* 0x0000009405057221 */ /* 0x000fe20000010100 */
[----:B------:R-:W1:Y:S07]  /*1a2a0*/  LDSM.16.MT88.4 R12, [R49+0x5000] ;  /* 0x00500000310c783b */ /* 0x000e6e0000004200 */
[----:B------:R-:W-:Y:S01]  /*1a2b0*/  MUFU.EX2 R155, R155 ;  /* 0x0000009b009b7308 */ /* 0x000fe20000000800 */
[--C-:B------:R-:W-:Y:S01]  /*1a2c0*/  FFMA.FTZ R130, R124, R21, -R58.reuse ;  /* 0x000000157c827223 */ /* 0x100fe2000001083a */
[----:B------:R-:W-:Y:S01]  /*1a2d0*/  FMUL.FTZ R5, R21, R5 ;  /* 0x0000000515057220 */ /* 0x000fe20000410000 */
[-C--:B------:R-:W-:Y:S07]  /*1a2e0*/  FFMA.FTZ R124, R36, R21.reuse, -R58 ;  /* 0x00000015247c7223 */ /* 0x080fee000001083a */
[----:B------:R-:W2:Y:S01]  /*1a2f0*/  MUFU.EX2 R127, R127 ;  /* 0x0000007f007f7308 */ /* 0x000ea20000000800 */
[-CC-:B------:R-:W-:Y:S01]  /*1a300*/  FFMA.FTZ R126, R7, R21.reuse, -R52.reuse ;  /* 0x00000015077e7223 */ /* 0x180fe20000010834 */
[-C--:B------:R-:W-:Y:S01]  /*1a310*/  FFMA.FTZ R148, R6, R21.reuse, -R52 ;  /* 0x0000001506947223 */ /* 0x080fe20000010834 */
[----:B------:R-:W-:Y:S07]  /*1a320*/  FMUL.FTZ R4, R21, R4 ;  /* 0x0000000415047220 */ /* 0x000fee0000410000 */
[----:B------:R3:W4:Y:S01]  /*1a330*/  MUFU.EX2 R25, R5 ;  /* 0x0000000500197308 */ /* 0x0007220000000800 */
[----:B------:R-:W-:Y:S01]  /*1a340*/  LDSM.16.MT88.4 R36, [R49+0x5400] ;  /* 0x005400003124783b */ /* 0x000fe20000004200 */
[-C--:B------:R-:W-:Y:S01]  /*1a350*/  FFMA.FTZ R129, R10, R21.reuse, -R58 ;  /* 0x000000150a817223 */ /* 0x080fe2000001083a */
[-CC-:B------:R-:W-:Y:S07]  /*1a360*/  FFMA.FTZ R18, R18, R21.reuse, -R52.reuse ;  /* 0x0000001512127223 */ /* 0x180fee0000010834 */
[----:B------:R-:W-:Y:S01]  /*1a370*/  MUFU.EX2 R130, R130 ;  /* 0x0000008200827308 */ /* 0x000fe20000000800 */
[-C--:B------:R-:W-:Y:S01]  /*1a380*/  FFMA.FTZ R180, R180, R21.reuse, -R52 ;  /* 0x00000015b4b47223 */ /* 0x080fe20000010834 */
[-C--:B------:R-:W-:Y:S01]  /*1a390*/  FFMA.FTZ R176, R176, R21.reuse, -R58 ;  /* 0x00000015b0b07223 */ /* 0x080fe2000001083a */
[-CC-:B------:R-:W-:Y:S07]  /*1a3a0*/  FFMA.FTZ R171, R171, R21.reuse, -R52.reuse ;  /* 0x00000015abab7223 */ /* 0x180fee0000010834 */
[----:B------:R-:W5:Y:S01]  /*1a3b0*/  MUFU.EX2 R125, R125 ;  /* 0x0000007d007d7308 */ /* 0x000f620000000800 */
[----:B------:R-:W-:Y:S01]  /*1a3c0*/  FFMA.FTZ R167, R167, R21, -R52 ;  /* 0x00000015a7a77223 */ /* 0x000fe20000010834 */
[----:B--2---:R-:W-:Y:S01]  /*1a3d0*/  F2FP.F16.F32.PACK_AB R28, R127, R155 ;  /* 0x0000009b7f1c723e */ /* 0x004fe200000000ff */
[-C--:B------:R-:W-:Y:S07]  /*1a3e0*/  FFMA.FTZ R149, R44, R21.reuse, -R58 ;  /* 0x000000152c957223 */ /* 0x080fee000001083a */
[----:B------:R-:W2:Y:S01]  /*1a3f0*/  MUFU.EX2 R128, R128 ;  /* 0x0000008000807308 */ /* 0x000ea20000000800 */
[-CC-:B------:R-:W-:Y:S01]  /*1a400*/  FFMA.FTZ R168, R168, R21.reuse, -R52.reuse ;  /* 0x00000015a8a87223 */ /* 0x180fe20000010834 */
[----:B---3--:R-:W-:Y:S02]  /*1a410*/  VIADD R5, R49, 0x5000 ;  /* 0x0000500031057836 */ /* 0x008fe40000000000 */
[-C--:B------:R-:W-:Y:S06]  /*1a420*/  FFMA.FTZ R117, R117, R21.reuse, -R52 ;  /* 0x0000001575757223 */ /* 0x080fec0000010834 */
[----:B------:R-:W-:Y:S01]  /*1a430*/  MUFU.EX2 R126, R126 ;  /* 0x0000007e007e7308 */ /* 0x000fe20000000800 */
[--C-:B------:R-:W-:Y:S01]  /*1a440*/  FFMA.FTZ R164, R164, R21, -R58.reuse ;  /* 0x00000015a4a47223 */ /* 0x100fe2000001083a */
[----:B------:R-:W-:Y:S02]  /*1a450*/  @P2 VIADD R48, R5, 0xffffffe0 ;  /* 0xffffffe005302836 */ /* 0x000fe40000000000 */
[----:B----4-:R-:W-:Y:S06]  /*1a460*/  FMUL.FTZ R5, R25, R145 ;  /* 0x0000009119057220 */ /* 0x010fec0000410000 */
[----:B------:R-:W3:Y:S01]  /*1a470*/  MUFU.EX2 R148, R148 ;  /* 0x0000009400947308 */ /* 0x000ee20000000800 */
[-CC-:B------:R-:W-:Y:S01]  /*1a480*/  FFMA.FTZ R145, R173, R21.reuse, -R58.reuse ;  /* 0x00000015ad917223 */ /* 0x180fe2000001083a */
[----:B-----5:R-:W-:Y:S01]  /*1a490*/  F2FP.F16.F32.PACK_AB R30, R125, R130 ;  /* 0x000000827d1e723e */ /* 0x020fe200000000ff */
[----:B------:R-:W4:Y:S07]  /*1a4a0*/  LDSM.16.MT88.4 R32, [R48] ;  /* 0x000000003020783b */ /* 0x000f2e0000004200 */
[----:B------:R5:W1:Y:S01]  /*1a4b0*/  MUFU.EX2 R24, R4 ;  /* 0x0000000400187308 */ /* 0x000a620000000800 */
[----:B------:R-:W-:Y:S01]  /*1a4c0*/  FFMA.FTZ R173, R47, R21, -R58 ;  /* 0x000000152fad7223 */ /* 0x000fe2000001083a */
[----:B--2---:R-:W-:Y:S01]  /*1a4d0*/  F2FP.F16.F32.PACK_AB R29, R128, R185 ;  /* 0x000000b9801d723e */ /* 0x004fe200000000ff */
[-C--:B------:R-:W-:Y:S07]  /*1a4e0*/  FFMA.FTZ R160, R160, R21.reuse, -R52 ;  /* 0x00000015a0a07223 */ /* 0x080fee0000010834 */
[----:B------:R-:W-:Y:S01]  /*1a4f0*/  MUFU.EX2 R124, R124 ;  /* 0x0000007c007c7308 */ /* 0x000fe20000000800 */
[-CC-:B------:R-:W-:Y:S01]  /*1a500*/  FFMA.FTZ R113, R113, R21.reuse, -R58.reuse ;  /* 0x0000001571717223 */ /* 0x180fe2000001083a */
[-C--:B------:R-:W-:Y:S01]  /*1a510*/  FFMA.FTZ R105, R105, R21.reuse, -R58 ;  /* 0x0000001569697223 */ /* 0x080fe2000001083a */
[----:B------:R-:W2:Y:S07]  /*1a520*/  LDSM.16.MT88.4 R40, [R48+0x400] ;  /* 0x000400003028783b */ /* 0x000eae0000004200 */
[----:B------:R-:W-:Y:S01]  /*1a530*/  MUFU.EX2 R129, R129 ;  /* 0x0000008100817308 */ /* 0x000fe20000000800 */
[-C--:B------:R-:W-:Y:S01]  /*1a540*/  FFMA.FTZ R77, R77, R21.reuse, -R52 ;  /* 0x000000154d4d7223 */ /* 0x080fe20000010834 */
[----:B---3--:R-:W-:Y:S01]  /*1a550*/  F2FP.F16.F32.PACK_AB R31, R148, R126 ;  /* 0x0000007e941f723e */ /* 0x008fe200000000ff */
[-CC-:B------:R-:W-:Y:S07]  /*1a560*/  FFMA.FTZ R73, R73, R21.reuse, -R58.reuse ;  /* 0x0000001549497223 */ /* 0x180fee000001083a */
[----:B------:R-:W-:Y:S01]  /*1a570*/  MUFU.EX2 R145, R145 ;  /* 0x0000009100917308 */ /* 0x000fe20000000800 */
[--C-:B------:R-:W-:Y:S01]  /*1a580*/  FFMA.FTZ R156, R156, R21, -R58.reuse ;  /* 0x000000159c9c7223 */ /* 0x100fe2000001083a */
[----:B-----5:R-:W-:Y:S01]  /*1a590*/  FMUL.FTZ R4, R25, R144 ;  /* 0x0000009019047220 */ /* 0x020fe20000410000 */
[C---:B-1----:R-:W-:Y:S01]  /*1a5a0*/  FMUL.FTZ R6, R24.reuse, R146 ;  /* 0x0000009218067220 */ /* 0x042fe20000410000 */
[----:B------:R-:W-:Y:S01]  /*1a5b0*/  FMUL.FTZ R7, R24, R147 ;  /* 0x0000009318077220 */ /* 0x000fe20000410000 */
[-C--:B------:R-:W-:Y:S05]  /*1a5c0*/  FFMA.FTZ R147, R174, R21.reuse, -R58 ;  /* 0x00000015ae937223 */ /* 0x080fea000001083a */
[----:B------:R-:W-:Y:S01]  /*1a5d0*/  MUFU.EX2 R149, R149 ;  /* 0x0000009500957308 */ /* 0x000fe20000000800 */
[C---:B------:R-:W-:Y:S01]  /*1a5e0*/  FMUL.FTZ R10, R24.reuse, R142 ;  /* 0x0000008e180a7220 */ /* 0x040fe20000410000 */
[----:B------:R-:W-:Y:S01]  /*1a5f0*/  FFMA.FTZ R142, R179, R21, -R52 ;  /* 0x00000015b38e7223 */ /* 0x000fe20000010834 */
[----:B------:R-:W-:Y:S07]  /*1a600*/  FMUL.FTZ R11, R24, R143 ;  /* 0x0000008f180b7220 */ /* 0x000fee0000410000 */
[----:B------:R-:W-:Y:S01]  /*1a610*/  MUFU.EX2 R179, R180 ;  /* 0x000000b400b37308 */ /* 0x000fe20000000800 */
[C---:B------:R-:W-:Y:S09]  /*1a620*/  HMMA.16816.F32 R4, R28.reuse, R12, R4 ;  /* 0x0000000c1c04723c */ /* 0x040ff20000001804 */
[----:B------:R-:W-:Y:S01]  /*1a630*/  MUFU.EX2 R142, R142 ;  /* 0x0000008e008e7308 */ /* 0x000fe20000000800 */
[-CC-:B------:R-:W-:Y:S01]  /*1a640*/  FFMA.FTZ R12, R8, R21.reuse, -R58.reuse ;  /* 0x00000015080c7223 */ /* 0x180fe2000001083a */
[----:B------:R-:W-:Y:S01]  /*1a650*/  FMUL.FTZ R8, R25, R140 ;  /* 0x0000008c19087220 */ /* 0x000fe20000410000 */
[--C-:B------:R-:W-:Y:S01]  /*1a660*/  FFMA.FTZ R144, R9, R21, -R58.reuse ;  /* 0x0000001509907223 */ /* 0x100fe2000001083a */
[C---:B------:R-:W-:Y:S06]  /*1a670*/  FMUL.FTZ R9, R25.reuse, R141 ;  /* 0x0000008d19097220 */ /* 0x040fec0000410000 */
[----:B------:R1:W3:Y:S01]  /*1a680*/  MUFU.EX2 R140, R12 ;  /* 0x0000000c008c7308 */ /* 0x0002e20000000800 */
[----:B------:R-:W-:Y:S01]  /*1a690*/  FMUL.FTZ R13, R25, R137 ;  /* 0x00000089190d7220 */ /* 0x000fe20000410000 */
[-C--:B------:R-:W-:Y:S01]  /*1a6a0*/  FFMA.FTZ R143, R169, R21.reuse, -R58 ;  /* 0x00000015a98f7223 */ /* 0x080fe2000001083a */
[--C-:B------:R-:W-:Y:S01]  /*1a6b0*/  FFMA.FTZ R141, R19, R21, -R52.reuse ;  /* 0x00000015138d7223 */ /* 0x100fe20000010834 */
[----:B------:R-:W-:Y:S01]  /*1a6c0*/  FMUL.FTZ R19, R24, R135 ;  /* 0x0000008718137220 */ /* 0x000fe20000410000 */
[--C-:B------:R-:W-:Y:S01]  /*1a6d0*/  FFMA.FTZ R137, R16, R21, -R52.reuse ;  /* 0x0000001510897223 */ /* 0x100fe20000010834 */
[C---:B------:R-:W-:Y:S04]  /*1a6e0*/  HMMA.16816.F32 R8, R28.reuse, R14, R8 ;  /* 0x0000000e1c08723c */ /* 0x040fe80000001808 */
[----:B------:R-:W5:Y:S01]  /*1a6f0*/  MUFU.EX2 R144, R144 ;  /* 0x0000009000907308 */ /* 0x000f620000000800 */
[C---:B------:R-:W-:Y:S01]  /*1a700*/  FMUL.FTZ R14, R24.reuse, R138 ;  /* 0x0000008a180e7220 */ /* 0x040fe20000410000 */
[----:B------:R-:W-:Y:S08]  /*1a710*/  FMUL.FTZ R15, R24, R139 ;  /* 0x0000008b180f7220 */ /* 0x000ff00000410000 */
[----:B------:R2:W-:Y:S01]  /*1a720*/  MUFU.EX2 R138, R18 ;  /* 0x00000012008a7308 */ /* 0x0005e20000000800 */
[----:B------:R-:W-:Y:S01]  /*1a730*/  FMUL.FTZ R16, R25, R132 ;  /* 0x0000008419107220 */ /* 0x000fe20000410000 */
[-CC-:B------:R-:W-:Y:S01]  /*1a740*/  FFMA.FTZ R139, R177, R21.reuse, -R52.reuse ;  /* 0x00000015b18b7223 */ /* 0x180fe20000010834 */
[----:B-1----:R-:W-:Y:S01]  /*1a750*/  FMUL.FTZ R12, R25, R136 ;  /* 0x00000088190c7220 */ /* 0x002fe20000410000 */
[--C-:B------:R-:W-:Y:S06]  /*1a760*/  FFMA.FTZ R136, R17, R21, -R52.reuse ;  /* 0x0000001511887223 */ /* 0x100fec0000010834 */
[----:B------:R-:W-:Y:S01]  /*1a770*/  MUFU.EX2 R137, R137 ;  /* 0x0000008900897308 */ /* 0x000fe20000000800 */
[----:B------:R-:W-:Y:S01]  /*1a780*/  FMUL.FTZ R17, R25, R133 ;  /* 0x0000008519117220 */ /* 0x000fe20000410000 */
[-CC-:B------:R-:W-:Y:S01]  /*1a790*/  FFMA.FTZ R177, R170, R21.reuse, -R52.reuse ;  /* 0x00000015aab17223 */ /* 0x180fe20000010834 */
[-C--:B------:R-:W-:Y:S07]  /*1a7a0*/  FFMA.FTZ R170, R45, R21.reuse, -R52 ;  /* 0x000000152daa7223 */ /* 0x080fee0000010834 */
[----:B------:R-:W1:Y:S01]  /*1a7b0*/  MUFU.EX2 R141, R141 ;  /* 0x0000008d008d7308 */ /* 0x000e620000000800 */
[C---:B----4-:R-:W-:Y:S09]  /*1a7c0*/  HMMA.16816.F32 R12, R28.reuse, R32, R12 ;  /* 0x000000201c0c723c */ /* 0x050ff2000000180c */
[----:B------:R-:W4:Y:S01]  /*1a7d0*/  MUFU.EX2 R136, R136 ;  /* 0x0000008800887308 */ /* 0x000f220000000800 */
[C---:B--2---:R-:W-:Y:S01]  /*1a7e0*/  FMUL.FTZ R18, R24.reuse, R134 ;  /* 0x0000008618127220 */ /* 0x044fe20000410000 */
[----:B------:R-:W-:Y:S01]  /*1a7f0*/  FFMA.FTZ R185, R24, R240, R185 ;  /* 0x000000f018b97223 */ /* 0x000fe200000100b9 */
[-CC-:B------:R-:W-:Y:S07]  /*1a800*/  FFMA.FTZ R24, R131, R21.reuse, -R58.reuse ;  /* 0x0000001583187223 */ /* 0x180fee000001083a */
[----:B------:R-:W-:Y:S01]  /*1a810*/  MUFU.EX2 R143, R143 ;  /* 0x0000008f008f7308 */ /* 0x000fe20000000800 */
[-CC-:B------:R-:W-:Y:S01]  /*1a820*/  FFMA.FTZ R134, R184, R21.reuse, -R58.reuse ;  /* 0x00000015b8867223 */ /* 0x180fe2000001083a */
[-CC-:B------:R-:W-:Y:S01]  /*1a830*/  FFMA.FTZ R135, R183, R21.reuse, -R58.reuse ;  /* 0x00000015b7877223 */ /* 0x180fe2000001083a */
[-CC-:B------:R-:W-:Y:S01]  /*1a840*/  FFMA.FTZ R133, R182, R21.reuse, -R58.reuse ;  /* 0x00000015b6857223 */ /* 0x180fe2000001083a */
[----:B------:R-:W-:Y:S01]  /*1a850*/  HMMA.16816.F32 R16, R28, R34, R16 ;  /* 0x000000221c10723c */ /* 0x000fe20000001810 */
[----:B------:R-:W2:Y:S05]  /*1a860*/  LDSM.16.MT88.4 R32, [R49+0x5800] ;  /* 0x005800003120783b */ /* 0x000eaa0000004200 */
[----:B------:R-:W-:Y:S01]  /*1a870*/  MUFU.EX2 R139, R139 ;  /* 0x0000008b008b7308 */ /* 0x000fe20000000800 */
[----:B---3--:R-:W-:Y:S01]  /*1a880*/  F2FP.F16.F32.PACK_AB R30, R124, R140 ;  /* 0x0000008c7c1e723e */ /* 0x008fe200000000ff */
[----:B------:R-:W-:Y:S01]  /*1a890*/  FFMA.FTZ R132, R181, R21, -R58 ;  /* 0x00000015b5847223 */ /* 0x000fe2000001083a */
[----:B-----5:R-:W-:Y:S01]  /*1a8a0*/  F2FP.F16.F32.PACK_AB R28, R144, R129 ;  /* 0x00000081901c723e */ /* 0x020fe200000000ff */
[----:B------:R-:W-:Y:S01]  /*1a8b0*/  FFMA.FTZ R146, R178, R21, -R52 ;  /* 0x00000015b2927223 */ /* 0x000fe20000010834 */
[----:B-1----:R-:W-:Y:S05]  /*1a8c0*/  F2FP.F16.F32.PACK_AB R29, R138, R141 ;  /* 0x0000008d8a1d723e */ /* 0x002fea00000000ff */
[----:B------:R-:W-:Y:S01]  /*1a8d0*/  MUFU.EX2 R134, R134 ;  /* 0x0000008600867308 */ /* 0x000fe20000000800 */
[----:B----4-:R-:W-:Y:S01]  /*1a8e0*/  F2FP.F16.F32.PACK_AB R31, R137, R136 ;  /* 0x00000088891f723e */ /* 0x010fe200000000ff */
[-C--:B------:R-:W-:Y:S01]  /*1a8f0*/  FFMA.FTZ R119, R119, R21.reuse, -R58 ;  /* 0x0000001577777223 */ /* 0x080fe2000001083a */
[-CC-:B------:R-:W-:Y:S07]  /*1a900*/  FFMA.FTZ R115, R115, R21.reuse, -R52.reuse ;  /* 0x0000001573737223 */ /* 0x180fee0000010834 */
[----:B------:R-:W1:Y:S01]  /*1a910*/  MUFU.EX2 R135, R135 ;  /* 0x0000008700877308 */ /* 0x000e620000000800 */
[-CC-:B------:R-:W-:Y:S01]  /*1a920*/  FFMA.FTZ R114, R114, R21.reuse, -R52.reuse ;  /* 0x0000001572727223 */ /* 0x180fe20000010834 */
[-CC-:B------:R-:W-:Y:S01]  /*1a930*/  FFMA.FTZ R108, R108, R21.reuse, -R52.reuse ;  /* 0x000000156c6c7223 */ /* 0x180fe20000010834 */
[-CC-:B------:R-:W-:Y:S01]  /*1a940*/  FFMA.FTZ R100, R100, R21.reuse, -R52.reuse ;  /* 0x0000001564647223 */ /* 0x180fe20000010834 */
[C---:B------:R-:W-:Y:S06]  /*1a950*/  HMMA.16816.F32 R4, R28.reuse, R36, R4 ;  /* 0x000000241c04723c */ /* 0x040fec0000001804 */
[----:B------:R-:W-:Y:S01]  /*1a960*/  MUFU.EX2 R133, R133 ;  /* 0x0000008500857308 */ /* 0x000fe20000000800 */
[-CC-:B------:R-:W-:Y:S01]  /*1a970*/  FFMA.FTZ R99, R99, R21.reuse, -R52.reuse ;  /* 0x0000001563637223 */ /* 0x180fe20000010834 */
[-CC-:B------:R-:W-:Y:S08]  /*1a980*/  FFMA.FTZ R98, R98, R21.reuse, -R52.reuse ;  /* 0x0000001562627223 */ /* 0x180ff00000010834 */
[----:B------:R-:W3:Y:S01]  /*1a990*/  MUFU.EX2 R132, R132 ;  /* 0x0000008400847308 */ /* 0x000ee20000000800 */
[-C--:B------:R-:W-:Y:S01]  /*1a9a0*/  FFMA.FTZ R90, R90, R21.reuse, -R52 ;  /* 0x000000155a5a7223 */ /* 0x080fe20000010834 */
[-C--:B------:R-:W-:Y:S01]  /*1a9b0*/  FFMA.FTZ R97, R97, R21.reuse, -R58 ;  /* 0x0000001561617223 */ /* 0x080fe2000001083a */
[C---:B------:R-:W-:Y:S01]  /*1a9c0*/  HMMA.16816.F32 R8, R28.reuse, R38, R8 ;  /* 0x000000261c08723c */ /* 0x040fe20000001808 */
[----:B------:R-:W4:Y:S06]  /*1a9d0*/  LDSM.16.MT88.4 R36, [R48+0x800] ;  /* 0x000800003024783b */ /* 0x000f2c0000004200 */
[----:B------:R-:W5:Y:S01]  /*1a9e0*/  MUFU.EX2 R146, R146 ;  /* 0x0000009200927308 */ /* 0x000f620000000800 */
[-CC-:B------:R-:W-:Y:S01]  /*1a9f0*/  FFMA.FTZ R93, R93, R21.reuse, -R52.reuse ;  /* 0x000000155d5d7223 */ /* 0x180fe20000010834 */
[-C--:B------:R-:W-:Y:S01]  /*1aa00*/  FFMA.FTZ R92, R92, R21.reuse, -R52 ;  /* 0x000000155c5c7223 */ /* 0x080fe20000010834 */
[-CC-:B------:R-:W-:Y:S07]  /*1aa10*/  FFMA.FTZ R89, R89, R21.reuse, -R58.reuse ;  /* 0x0000001559597223 */ /* 0x180fee000001083a */
[----:B------:R-:W-:Y:S01]  /*1aa20*/  MUFU.EX2 R147, R147 ;  /* 0x0000009300937308 */ /* 0x000fe20000000800 */
[-CC-:B------:R-:W-:Y:S01]  /*1aa30*/  FFMA.FTZ R86, R86, R21.reuse, -R58.reuse ;  /* 0x0000001556567223 */ /* 0x180fe2000001083a */
[C---:B------:R-:W-:Y:S08]  /*1aa40*/  HMMA.16816.F32 R12, R28.reuse, R40, R12 ;  /* 0x000000281c0c723c */ /* 0x040ff0000000180c */
[----:B------:R-:W-:Y:S01]  /*1aa50*/  MUFU.EX2 R171, R171 ;  /* 0x000000ab00ab7308 */ /* 0x000fe20000000800 */
[-C--:B------:R-:W-:Y:S01]  /*1aa60*/  FFMA.FTZ R40, R175, R21.reuse, -R58 ;  /* 0x00000015af287223 */ /* 0x080fe2000001083a */
[-CC-:B------:R-:W-:Y:S01]  /*1aa70*/  FFMA.FTZ R84, R84, R21.reuse, -R52.reuse ;  /* 0x0000001554547223 */ /* 0x180fe20000010834 */
[-C--:B------:R-:W-:Y:S07]  /*1aa80*/  FFMA.FTZ R74, R74, R21.reuse, -R52 ;  /* 0x000000154a4a7223 */ /* 0x080fee0000010834 */
[----:B------:R2:W-:Y:S01]  /*1aa90*/  MUFU.EX2 R175, R176 ;  /* 0x000000b000af7308 */ /* 0x0005e20000000800 */
[----:B------:R-:W-:Y:S01]  /*1aaa0*/  FFMA.FTZ R81, R81, R21, -R58 ;  /* 0x0000001551517223 */ /* 0x000fe2000001083a */
[----:B------:R-:W-:Y:S08]  /*1aab0*/  HMMA.16816.F32 R16, R28, R42, R16 ;  /* 0x0000002a1c10723c */ /* 0x000ff00000001810 */
[----:B------:R4:W4:Y:S01]  /*1aac0*/  MUFU.EX2 R174, R40 ;  /* 0x0000002800ae7308 */ /* 0x0009220000000800 */
[----:B------:R-:W-:Y:S01]  /*1aad0*/  F2FP.F16.F32.PACK_AB R29, R142, R179 ;  /* 0x000000b38e1d723e */ /* 0x000fe200000000ff */
[----:B------:R-:W-:Y:S01]  /*1aae0*/  FFMA.FTZ R155, R25, R241, R155 ;  /* 0x000000f1199b7223 */ /* 0x000fe2000001009b */
[----:B-1----:R-:W-:Y:S07]  /*1aaf0*/  F2FP.F16.F32.PACK_AB R28, R135, R134 ;  /* 0x00000086871c723e */ /* 0x002fee00000000ff */
[----:B------:R-:W-:Y:S01]  /*1ab00*/  MUFU.EX2 R177, R177 ;  /* 0x000000b100b17308 */ /* 0x000fe20000000800 */
[----:B---3--:R-:W-:Y:S01]  /*1ab10*/  F2FP.F16.F32.PACK_AB R30, R132, R133 ;  /* 0x00000085841e723e */ /* 0x008fe200000000ff */
[-C--:B------:R-:W-:Y:S01]  /*1ab20*/  FFMA.FTZ R25, R123, R21.reuse, -R52 ;  /* 0x000000157b197223 */ /* 0x080fe20000010834 */
[----:B-----5:R-:W-:Y:S07]  /*1ab30*/  F2FP.F16.F32.PACK_AB R31, R139, R146 ;  /* 0x000000928b1f723e */ /* 0x020fee00000000ff */
[----:B------:R-:W-:Y:S01]  /*1ab40*/  MUFU.EX2 R170, R170 ;  /* 0x000000aa00aa7308 */ /* 0x000fe20000000800 */
[-C--:B------:R-:W-:Y:S01]  /*1ab50*/  FFMA.FTZ R64, R64, R21.reuse, -R58 ;  /* 0x0000001540407223 */ /* 0x080fe2000001083a */
[-C--:B--2---:R-:W-:Y:S01]  /*1ab60*/  FFMA.FTZ R176, R172, R21.reuse, -R52 ;  /* 0x00000015acb07223 */ /* 0x084fe20000010834 */
[-C--:B------:R-:W-:Y:S07]  /*1ab70*/  FFMA.FTZ R172, R46, R21.reuse, -R58 ;  /* 0x000000152eac7223 */ /* 0x080fee000001083a */
[----:B------:R-:W-:Y:S01]  /*1ab80*/  MUFU.EX2 R173, R173 ;  /* 0x000000ad00ad7308 */ /* 0x000fe20000000800 */
[----:B------:R-:W-:Y:S01]  /*1ab90*/  LDSM.16.MT88.4 R44, [R49+0x6000] ;  /* 0x00600000312c783b */ /* 0x000fe20000004200 */
[C---:B------:R-:W-:Y:S08]  /*1aba0*/  HMMA.16816.F32 R4, R28.reuse, R32, R4 ;  /* 0x000000201c04723c */ /* 0x040ff00000001804 */
[----:B------:R-:W1:Y:S01]  /*1abb0*/  MUFU.EX2 R176, R176 ;  /* 0x000000b000b07308 */ /* 0x000e620000000800 */
[-C--:B------:R-:W-:Y:S01]  /*1abc0*/  FFMA.FTZ R59, R59, R21.reuse, -R52 ;  /* 0x000000153b3b7223 */ /* 0x080fe20000010834 */
[----:B------:R-:W-:Y:S01]  /*1abd0*/  FADD.FTZ R155, R127, R155 ;  /* 0x0000009b7f9b7221 */ /* 0x000fe20000010000 */
[----:B------:R-:W-:Y:S07]  /*1abe0*/  FADD.FTZ R185, R128, R185 ;  /* 0x000000b980b97221 */ /* 0x000fee0000010000 */
[----:B------:R-:W2:Y:S01]  /*1abf0*/  MUFU.EX2 R172, R172 ;  /* 0x000000ac00ac7308 */ /* 0x000ea20000000800 */
[----:B----4-:R-:W3:Y:S01]  /*1ac00*/  LDSM.16.MT88.4 R40, [R49+0x5c00] ;  /* 0x005c00003128783b */ /* 0x010ee20000004200 */
[C---:B------:R-:W-:Y:S08]  /*1ac10*/  HMMA.16816.F32 R8, R28.reuse, R34, R8 ;  /* 0x000000221c08723c */ /* 0x040ff00000001808 */
[----:B------:R-:W-:Y:S01]  /*1ac20*/  MUFU.EX2 R168, R168 ;  /* 0x000000a800a87308 */ /* 0x000fe20000000800 */
[----:B------:R-:W-:Y:S01]  /*1ac30*/  FADD.FTZ R130, R130, R155 ;  /* 0x0000009b82827221 */ /* 0x000fe20000010000 */
[----:B------:R-:W-:Y:S01]  /*1ac40*/  FADD.FTZ R185, R126, R185 ;  /* 0x000000b97eb97221 */ /* 0x000fe20000010000 */
[-C--:B------:R-:W-:Y:S07]  /*1ac50*/  FFMA.FTZ R55, R55, R21.reuse, -R58 ;  /* 0x0000001537377223 */ /* 0x080fee000001083a */
[----:B------:R4:W-:Y:S01]  /*1ac60*/  MUFU.EX2 R123, R24 ;  /* 0x00000018007b7308 */ /* 0x0009e20000000800 */
[----:B------:R-:W5:Y:S01]  /*1ac70*/  LDSM.16.MT88.4 R32, [R48+0xc00] ;  /* 0x000c00003020783b */ /* 0x000f620000004200 */
[C---:B------:R-:W-:Y:S08]  /*1ac80*/  HMMA.16816.F32 R12, R28.reuse, R36, R12 ;  /* 0x000000241c0c723c */ /* 0x040ff0000000180c */
[----:B------:R-:W-:Y:S01]  /*1ac90*/  MUFU.EX2 R119, R119 ;  /* 0x0000007700777308 */ /* 0x000fe20000000800 */
[-C--:B------:R-:W-:Y:S01]  /*1aca0*/  FFMA.FTZ R36, R166, R21.reuse, -R52 ;  /* 0x00000015a6247223 */ /* 0x080fe20000010834 */
[----:B------:R-:W-:Y:S01]  /*1acb0*/  FADD.FTZ R130, R125, R130 ;  /* 0x000000827d827221 */ /* 0x000fe20000010000 */
[----:B------:R-:W-:Y:S07]  /*1acc0*/  FADD.FTZ R148, R148, R185 ;  /* 0x000000b994947221 */ /* 0x000fee0000010000 */
[----:B------:R2:W5:Y:S01]  /*1acd0*/  MUFU.EX2 R166, R167 ;  /* 0x000000a700a67308 */ /* 0x0005620000000800 */
[--C-:B------:R-:W-:Y:S01]  /*1ace0*/  FFMA.FTZ R50, R50, R21, -R52.reuse ;  /* 0x0000001532327223 */ /* 0x100fe20000010834 */
[----:B------:R-:W-:Y:S08]  /*1acf0*/  HMMA.16816.F32 R16, R28, R38, R16 ;  /* 0x000000261c10723c */ /* 0x000ff00000001810 */
[----:B------:R-:W-:Y:S01]  /*1ad00*/  MUFU.EX2 R115, R115 ;  /* 0x0000007300737308 */ /* 0x000fe20000000800 */
[----:B------:R-:W-:Y:S01]  /*1ad10*/  F2FP.F16.F32.PACK_AB R28, R174, R175 ;  /* 0x000000afae1c723e */ /* 0x000fe200000000ff */
[----:B----4-:R-:W-:Y:S01]  /*1ad20*/  FFMA.FTZ R24, R122, R21, -R52 ;  /* 0x000000157a187223 */ /* 0x010fe20000010834 */
[----:B------:R-:W-:Y:S07]  /*1ad30*/  F2FP.F16.F32.PACK_AB R30, R145, R147 ;  /* 0x00000093911e723e */ /* 0x000fee00000000ff */
[----:B------:R4:W-:Y:S01]  /*1ad40*/  MUFU.EX2 R122, R25 ;  /* 0x00000019007a7308 */ /* 0x0009e20000000800 */
[----:B-1----:R-:W-:Y:S01]  /*1ad50*/  F2FP.F16.F32.PACK_AB R29, R171, R176 ;  /* 0x000000b0ab1d723e */ /* 0x002fe200000000ff */
[----:B------:R-:W-:Y:S01]  /*1ad60*/  FADD.FTZ R130, R129, R130 ;  /* 0x0000008281827221 */ /* 0x000fe20000010000 */
[----:B------:R-:W-:Y:S07]  /*1ad70*/  F2FP.F16.F32.PACK_AB R31, R170, R177 ;  /* 0x000000b1aa1f723e */ /* 0x000fee00000000ff */
[----:B------:R-:W-:Y:S01]  /*1ad80*/  MUFU.EX2 R114, R114 ;  /* 0x0000007200727308 */ /* 0x000fe20000000800 */
[----:B------:R-:W-:Y:S01]  /*1ad90*/  FADD.FTZ R141, R141, R148 ;  /* 0x000000948d8d7221 */ /* 0x000fe20000010000 */
[-C--:B--2---:R-:W-:Y:S01]  /*1ada0*/  FFMA.FTZ R167, R165, R21.reuse, -R52 ;  /* 0x00000015a5a77223 */ /* 0x084fe20000010834 */
[----:B------:R-:W-:Y:S07]  /*1adb0*/  FADD.FTZ R144, R144, R130 ;  /* 0x0000008290907221 */ /* 0x000fee0000010000 */
[----:B------:R1:W-:Y:S01]  /*1adc0*/  MUFU.EX2 R165, R36 ;  /* 0x0000002400a57308 */ /* 0x0003e20000000800 */
[----:B------:R-:W-:Y:S01]  /*1add0*/  FADD.FTZ R141, R138, R141 ;  /* 0x0000008d8a8d7221 */ /* 0x000fe20000010000 */
[-C--:B------:R-:W-:Y:S01]  /*1ade0*/  FFMA.FTZ R23, R23, R21.reuse, -R52 ;  /* 0x0000001517177223 */ /* 0x080fe20000010834 */
[----:B------:R-:W-:Y:S07]  /*1adf0*/  FADD.FTZ R144, R140, R144 ;  /* 0x000000908c907221 */ /* 0x000fee0000010000 */
[----:B------:R-:W2:Y:S01]  /*1ae00*/  MUFU.EX2 R167, R167 ;  /* 0x000000a700a77308 */ /* 0x000ea20000000800 */
[----:B------:R-:W-:Y:S01]  /*1ae10*/  FADD.FTZ R141, R136, R141 ;  /* 0x0000008d888d7221 */ /* 0x000fe20000010000 */
[-C--:B----4-:R-:W-:Y:S01]  /*1ae20*/  FFMA.FTZ R25, R121, R21.reuse, -R52 ;  /* 0x0000001579197223 */ /* 0x090fe20000010834 */
[----:B------:R-:W-:Y:S07]  /*1ae30*/  FADD.FTZ R144, R124, R144 ;  /* 0x000000907c907221 */ /* 0x000fee0000010000 */
[----:B------:R4:W2:Y:S01]  /*1ae40*/  MUFU.EX2 R121, R24 ;  /* 0x0000001800797308 */ /* 0x0008a20000000800 */
[C---:B---3--:R-:W-:Y:S03]  /*1ae50*/  HMMA.16816.F32 R4, R28.reuse, R40, R4 ;  /* 0x000000281c04723c */ /* 0x048fe60000001804 */
[----:B------:R-:W-:Y:S01]  /*1ae60*/  FADD.FTZ R137, R137, R141 ;  /* 0x0000008d89897221 */ /* 0x000fe20000010000 */
[-C--:B------:R-:W-:Y:S01]  /*1ae70*/  FFMA.FTZ R40, R163, R21.reuse, -R58 ;  /* 0x00000015a3287223 */ /* 0x080fe2000001083a */
[----:B-1----:R-:W1:Y:S04]  /*1ae80*/  LDSM.16.MT88.4 R36, [R48+0x1000] ;  /* 0x001000003024783b */ /* 0x002e680000004200 */
[----:B------:R-:W-:Y:S01]  /*1ae90*/  MUFU.EX2 R163, R164 ;  /* 0x000000a400a37308 */ /* 0x000fe20000000800 */
[----:B------:R-:W-:Y:S01]  /*1aea0*/  FADD.FTZ R137, R179, R137 ;  /* 0x00000089b3897221 */ /* 0x000fe20000010000 */
[C---:B------:R-:W-:Y:S08]  /*1aeb0*/  HMMA.16816.F32 R8, R28.reuse, R42, R8 ;  /* 0x0000002a1c08723c */ /* 0x040ff00000001808 */
[----:B------:R-:W-:Y:S01]  /*1aec0*/  MUFU.EX2 R108, R108 ;  /* 0x0000006c006c7308 */ /* 0x000fe20000000800 */
[----:B------:R-:W-:Y:S01]  /*1aed0*/  FADD.FTZ R137, R142, R137 ;  /* 0x000000898e897221 */ /* 0x000fe20000010000 */
[----:B------:R-:W-:Y:S01]  /*1aee0*/  FADD.FTZ R144, R134, R144 ;  /* 0x0000009086907221 */ /* 0x000fe20000010000 */
[----:B----4-:R-:W-:Y:S07]  /*1aef0*/  FFMA.FTZ R24, R120, R21, -R52 ;  /* 0x0000001578187223 */ /* 0x010fee0000010834 */
[----:B------:R-:W-:Y:S01]  /*1af00*/  MUFU.EX2 R100, R100 ;  /* 0x0000006400647308 */ /* 0x000fe20000000800 */
[----:B------:R-:W-:Y:S01]  /*1af10*/  FADD.FTZ R146, R146, R137 ;  /* 0x0000008992927221 */ /* 0x000fe20000010000 */
[C---:B-----5:R-:W-:Y:S08]  /*1af20*/  HMMA.16816.F32 R12, R28.reuse, R32, R12 ;  /* 0x000000201c0c723c */ /* 0x060ff0000000180c */
[----:B------:R3:W-:Y:S01]  /*1af30*/  MUFU.EX2 R120, R25 ;  /* 0x0000001900787308 */ /* 0x0007e20000000800 */
[----:B------:R-:W-:Y:S01]  /*1af40*/  FADD.FTZ R135, R135, R144 ;  /* 0x0000009087877221 */ /* 0x000fe20000010000 */
[----:B------:R-:W-:Y:S01]  /*1af50*/  FADD.FTZ R146, R139, R146 ;  /* 0x000000928b927221 */ /* 0x000fe20000010000 */
[----:B------:R-:W-:Y:S07]  /*1af60*/  ISETP.GT.AND P0, PT, R230, R223, PT ;  /* 0x000000dfe600720c */ /* 0x000fee0003f04270 */
        /* <DEDUP_REMOVED lines=11> */
[----:B--2---:R-:W-:Y:S07]  /*1b020*/  F2FP.F16.F32.PACK_AB R31, R167, R165 ;  /* 0x000000a5a71f723e */ /* 0x004fee00000000ff */
[----:B------:R-:W-:Y:S01]  /*1b030*/  MUFU.EX2 R74, R74 ;  /* 0x0000004a004a7308 */ /* 0x000fe20000000800 */
[----:B---3--:R-:W-:Y:S01]  /*1b040*/  F2FP.F16.F32.PACK_AB R25, R121, R122 ;  /* 0x0000007a7919723e */ /* 0x008fe200000000ff */
[----:B------:R-:W-:Y:S01]  /*1b050*/  FADD.FTZ R174, R174, R133 ;  /* 0x00000085aeae7221 */ /* 0x000fe20000010000 */
[----:B------:R-:W-:Y:S01]  /*1b060*/  FADD.FTZ R146, R176, R146 ;  /* 0x00000092b0927221 */ /* 0x000fe20000010000 */
[----:B------:R-:W-:Y:S01]  /*1b070*/  VIADD R230, R230, 0xffffffff ;  /* 0xffffffffe6e67836 */ /* 0x000fe20000000000 */
[C---:B------:R-:W-:Y:S03]  /*1b080*/  HMMA.16816.F32 R4, R28.reuse, R44, R4 ;  /* 0x0000002c1c04723c */ /* 0x040fe60000001804 */
[-CC-:B------:R-:W-:Y:S01]  /*1b090*/  FFMA.FTZ R45, R162, R21.reuse, -R58.reuse ;  /* 0x00000015a22d7223 */ /* 0x180fe2000001083a */
[-C--:B------:R-:W-:Y:S01]  /*1b0a0*/  FFMA.FTZ R44, R161, R21.reuse, -R58 ;  /* 0x00000015a12c7223 */ /* 0x080fe2000001083a */
[----:B------:R2:W3:Y:S01]  /*1b0b0*/  MUFU.EX2 R162, R40 ;  /* 0x0000002800a27308 */ /* 0x0004e20000000800 */
[----:B------:R-:W-:Y:S01]  /*1b0c0*/  FADD.FTZ R174, R147, R174 ;  /* 0x000000ae93ae7221 */ /* 0x000fe20000010000 */
[----:B------:R-:W-:Y:S01]  /*1b0d0*/  FADD.FTZ R146, R171, R146 ;  /* 0x00000092ab927221 */ /* 0x000fe20000010000 */
[C---:B------:R-:W-:Y:S07]  /*1b0e0*/  HMMA.16816.F32 R8, R28.reuse, R46, R8 ;  /* 0x0000002e1c08723c */ /* 0x040fee0000001808 */
[----:B------:R-:W-:Y:S01]  /*1b0f0*/  MUFU.EX2 R45, R45 ;  /* 0x0000002d002d7308 */ /* 0x000fe20000000800 */
[-CC-:B------:R-:W-:Y:S01]  /*1b100*/  FFMA.FTZ R47, R158, R21.reuse, -R52.reuse ;  /* 0x000000159e2f7223 */ /* 0x180fe20000010834 */
[-C--:B------:R-:W-:Y:S08]  /*1b110*/  FFMA.FTZ R46, R157, R21.reuse, -R52 ;  /* 0x000000159d2e7223 */ /* 0x080ff00000010834 */
[----:B------:R-:W5:Y:S01]  /*1b120*/  MUFU.EX2 R44, R44 ;  /* 0x0000002c002c7308 */ /* 0x000f620000000800 */
[----:B------:R-:W-:Y:S01]  /*1b130*/  FADD.FTZ R174, R145, R174 ;  /* 0x000000ae91ae7221 */ /* 0x000fe20000010000 */
[----:B------:R-:W-:Y:S01]  /*1b140*/  FADD.FTZ R177, R177, R146 ;  /* 0x00000092b1b17221 */ /* 0x000fe20000010000 */
[C---:B-1----:R-:W-:Y:S07]  /*1b150*/  HMMA.16816.F32 R12, R28.reuse, R36, R12 ;  /* 0x000000241c0c723c */ /* 0x042fee000000180c */
[----:B------:R-:W-:Y:S01]  /*1b160*/  MUFU.EX2 R47, R47 ;  /* 0x0000002f002f7308 */ /* 0x000fe20000000800 */
[-C--:B--2---:R-:W-:Y:S01]  /*1b170*/  FFMA.FTZ R40, R159, R21.reuse, -R52 ;  /* 0x000000159f287223 */ /* 0x084fe20000010834 */
[-CC-:B------:R-:W-:Y:S08]  /*1b180*/  FFMA.FTZ R37, R154, R21.reuse, -R58.reuse ;  /* 0x000000159a257223 */ /* 0x180ff0000001083a */
[----:B------:R-:W-:Y:S01]  /*1b190*/  MUFU.EX2 R159, R160 ;  /* 0x000000a0009f7308 */ /* 0x000fe20000000800 */
[----:B------:R-:W-:Y:S01]  /*1b1a0*/  FFMA.FTZ R36, R153, R21, -R58 ;  /* 0x0000001599247223 */ /* 0x000fe2000001083a */
[----:B------:R-:W-:Y:S01]  /*1b1b0*/  FADD.FTZ R173, R173, R174 ;  /* 0x000000aeadad7221 */ /* 0x000fe20000010000 */
[----:B------:R-:W-:Y:S07]  /*1b1c0*/  HMMA.16816.F32 R16, R28, R38, R16 ;  /* 0x000000261c10723c */ /* 0x000fee0000001810 */
[----:B------:R-:W1:Y:S01]  /*1b1d0*/  MUFU.EX2 R158, R40 ;  /* 0x00000028009e7308 */ /* 0x000e620000000800 */
[----:B---3--:R-:W-:Y:S01]  /*1b1e0*/  F2FP.F16.F32.PACK_AB R28, R162, R163 ;  /* 0x000000a3a21c723e */ /* 0x008fe200000000ff */
[----:B------:R-:W-:Y:S08]  /*1b1f0*/  FADD.FTZ R173, R172, R173 ;  /* 0x000000adacad7221 */ /* 0x000ff00000010000 */
[----:B------:R-:W2:Y:S01]  /*1b200*/  MUFU.EX2 R46, R46 ;  /* 0x0000002e002e7308 */ /* 0x000ea20000000800 */
[----:B-----5:R-:W-:Y:S01]  /*1b210*/  F2FP.F16.F32.PACK_AB R30, R44, R45 ;  /* 0x0000002d2c1e723e */ /* 0x020fe200000000ff */
[----:B------:R-:W-:Y:S01]  /*1b220*/  FADD.FTZ R170, R170, R177 ;  /* 0x000000b1aaaa7221 */ /* 0x000fe20000010000 */
[----:B------:R-:W-:Y:S07]  /*1b230*/  FADD.FTZ R173, R149, R173 ;  /* 0x000000ad95ad7221 */ /* 0x000fee0000010000 */
[----:B------:R-:W-:Y:S01]  /*1b240*/  MUFU.EX2 R153, R37 ;  /* 0x0000002500997308 */ /* 0x000fe20000000800 */
[----:B------:R-:W-:Y:S02]  /*1b250*/  IMAD.MOV.U32 R149, RZ, RZ, R0 ;  /* 0x000000ffff957224 */ /* 0x000fe400078e0000 */
[----:B------:R-:W-:Y:S01]  /*1b260*/  FADD.FTZ R170, R168, R170 ;  /* 0x000000aaa8aa7221 */ /* 0x000fe20000010000 */
[----:B------:R-:W-:Y:S06]  /*1b270*/  FADD.FTZ R173, R143, R173 ;  /* 0x000000ad8fad7221 */ /* 0x000fec0000010000 */
[----:B------:R3:W5:Y:S01]  /*1b280*/  MUFU.EX2 R131, R36 ;  /* 0x0000002400837308 */ /* 0x0007620000000800 */
[----:B------:R-:W-:Y:S01]  /*1b290*/  LDSM.16.MT88.4 R140, [R49+0x8c00] ;  /* 0x008c0000318c783b */ /* 0x000fe20000004200 */
[----:B-1----:R-:W-:Y:S01]  /*1b2a0*/  F2FP.F16.F32.PACK_AB R29, R158, R159 ;  /* 0x0000009f9e1d723e */ /* 0x002fe200000000ff */
[----:B------:R-:W-:Y:S07]  /*1b2b0*/  FADD.FTZ R163, R163, R173 ;  /* 0x000000ada3a37221 */ /* 0x000fee0000010000 */
[----:B------:R-:W1:Y:S01]  /*1b2c0*/  MUFU.EX2 R154, R156 ;  /* 0x0000009c009a7308 */ /* 0x000e620000000800 */
[----:B------:R-:W-:Y:S01]  /*1b2d0*/  FADD.FTZ R170, R166, R170 ;  /* 0x000000aaa6aa7221 */ /* 0x000fe20000010000 */
[----:B--2---:R-:W-:Y:S01]  /*1b2e0*/  F2FP.F16.F32.PACK_AB R31, R46, R47 ;  /* 0x0000002f2e1f723e */ /* 0x004fe200000000ff */
[----:B------:R-:W-:Y:S01]  /*1b2f0*/  FADD.FTZ R162, R162, R163 ;  /* 0x000000a3a2a27221 */ /* 0x000fe20000010000 */
[----:B------:R-:W-:Y:S01]  /*1b300*/  IMAD.MOV.U32 R148, RZ, RZ, R20 ;  /* 0x000000ffff947224 */ /* 0x000fe200078e0014 */
[----:B------:R-:W2:Y:S01]  /*1b310*/  LDSM.16.MT88.4 R40, [R48+0x1400] ;  /* 0x001400003028783b */ /* 0x000ea20000004200 */
[----:B------:R-:W-:Y:S01]  /*1b320*/  FADD.FTZ R165, R165, R170 ;  /* 0x000000aaa5a57221 */ /* 0x000fe20000010000 */
[----:B------:R-:W-:Y:S02]  /*1b330*/  FADD.FTZ R162, R45, R162 ;  /* 0x000000a22da27221 */ /* 0x000fe40000010000 */
[C---:B----4-:R-:W-:Y:S03]  /*1b340*/  HMMA.16816.F32 R4, R28.reuse, R32, R4 ;  /* 0x000000201c04723c */ /* 0x050fe60000001804 */
[----:B------:R-:W-:Y:S01]  /*1b350*/  FADD.FTZ R162, R44, R162 ;  /* 0x000000a22ca27221 */ /* 0x000fe20000010000 */
[----:B---3--:R-:W3:Y:S01]  /*1b360*/  LDSM.16.MT88.4 R36, [R49+0x6800] ;  /* 0x006800003124783b */ /* 0x008ee20000004200 */
[-C--:B------:R-:W-:Y:S01]  /*1b370*/  FFMA.FTZ R44, R91, R21.reuse, -R52 ;  /* 0x000000155b2c7223 */ /* 0x080fe20000010834 */
[----:B------:R-:W-:Y:S01]  /*1b380*/  FADD.FTZ R165, R167, R165 ;  /* 0x000000a5a7a57221 */ /* 0x000fe20000010000 */
[----:B------:R-:W-:Y:S01]  /*1b390*/  MUFU.EX2 R91, R92 ;  /* 0x0000005c005b7308 */ /* 0x000fe20000000800 */
[C---:B------:R-:W-:Y:S09]  /*1b3a0*/  HMMA.16816.F32 R8, R28.reuse, R34, R8 ;  /* 0x000000221c08723c */ /* 0x040ff20000001808 */
[----:B------:R-:W-:Y:S01]  /*1b3b0*/  MUFU.EX2 R44, R44 ;  /* 0x0000002c002c7308 */ /* 0x000fe20000000800 */
[----:B------:R-:W4:Y:S01]  /*1b3c0*/  LDSM.16.MT88.4 R32, [R48+0x1800] ;  /* 0x001800003020783b */ /* 0x000f220000004200 */
[----:B------:R-:W-:Y:S04]  /*1b3d0*/  FADD.FTZ R165, R159, R165 ;  /* 0x000000a59fa57221 */ /* 0x000fe80000010000 */
[----:B------:R-:W-:Y:S04]  /*1b3e0*/  FADD.FTZ R158, R158, R165 ;  /* 0x000000a59e9e7221 */ /* 0x000fe80000010000 */
[----:B------:R-:W-:Y:S01]  /*1b3f0*/  FADD.FTZ R158, R47, R158 ;  /* 0x0000009e2f9e7221 */ /* 0x000fe20000010000 */
[-C--:B------:R-:W-:Y:S03]  /*1b400*/  FFMA.FTZ R47, R94, R21.reuse, -R58 ;  /* 0x000000155e2f7223 */ /* 0x080fe6000001083a */
[----:B------:R-:W-:Y:S02]  /*1b410*/  FADD.FTZ R158, R46, R158 ;  /* 0x0000009e2e9e7221 */ /* 0x000fe40000010000 */
[----:B------:R-:W-:Y:S02]  /*1b420*/  MUFU.EX2 R46, R93 ;  /* 0x0000005d002e7308 */ /* 0x000fe40000000800 */
[----:B------:R-:W-:Y:S08]  /*1b430*/  FADD.FTZ R158, R122, R158 ;  /* 0x0000009e7a9e7221 */ /* 0x000ff00000010000 */
[----:B------:R-:W-:Y:S01]  /*1b440*/  MUFU.EX2 R47, R47 ;  /* 0x0000002f002f7308 */ /* 0x000fe20000000800 */
[----:B------:R-:W-:Y:S01]  /*1b450*/  FADD.FTZ R121, R121, R158 ;  /* 0x0000009e79797221 */ /* 0x000fe20000010000 */
[C---:B--2---:R-:W-:Y:S08]  /*1b460*/  HMMA.16816.F32 R12, R28.reuse, R40, R12 ;  /* 0x000000281c0c723c */ /* 0x044ff0000000180c */
[----:B------:R1:W2:Y:S01]  /*1b470*/  MUFU.EX2 R40, R24 ;  /* 0x0000001800287308 */ /* 0x0002a20000000800 */
[--C-:B------:R-:W-:Y:S01]  /*1b480*/  FFMA.FTZ R41, R26, R21, -R58.reuse ;  /* 0x000000151a297223 */ /* 0x100fe2000001083a */
[----:B-----5:R-:W-:Y:S01]  /*1b490*/  F2FP.F16.F32.PACK_AB R26, R123, R131 ;  /* 0x000000837b1a723e */ /* 0x020fe200000000ff */
[----:B------:R-:W-:Y:S01]  /*1b4a0*/  HMMA.16816.F32 R16, R28, R42, R16 ;  /* 0x0000002a1c10723c */ /* 0x000fe20000001810 */
[----:B------:R-:W5:Y:S06]  /*1b4b0*/  LDSM.16.MT88.4 R28, [R49+0x6c00] ;  /* 0x006c0000311c783b */ /* 0x000f6c0000004200 */
[----:B------:R-:W-:Y:S01]  /*1b4c0*/  MUFU.EX2 R41, R41 ;  /* 0x0000002900297308 */ /* 0x000fe20000000800 */
[-CC-:B------:R-:W-:Y:S01]  /*1b4d0*/  FFMA.FTZ R42, R27, R21.reuse, -R58.reuse ;  /* 0x000000151b2a7223 */ /* 0x180fe2000001083a */
[-C--:B------:R-:W-:Y:S01]  /*1b4e0*/  FFMA.FTZ R43, R118, R21.reuse, -R58 ;  /* 0x00000015762b7223 */ /* 0x080fe2000001083a */
[C---:B-1----:R-:W-:Y:S01]  /*1b4f0*/  F2FP.F16.F32.PACK_AB R24, R153.reuse, R154 ;  /* 0x0000009a9918723e */ /* 0x042fe200000000ff */
[----:B------:R-:W-:Y:S01]  /*1b500*/  FADD.FTZ R154, R154, R162 ;  /* 0x000000a29a9a7221 */ /* 0x000fe20000010000 */
[----:B--2---:R-:W-:Y:S05]  /*1b510*/  F2FP.F16.F32.PACK_AB R27, R40, R120 ;  /* 0x00000078281b723e */ /* 0x004fea00000000ff */
[----:B------:R-:W-:Y:S01]  /*1b520*/  MUFU.EX2 R42, R42 ;  /* 0x0000002a002a7308 */ /* 0x000fe20000000800 */
[----:B------:R-:W-:Y:S01]  /*1b530*/  FADD.FTZ R120, R120, R121 ;  /* 0x0000007978787221 */ /* 0x000fe20000010000 */
[----:B------:R-:W-:Y:S08]  /*1b540*/  FADD.FTZ R154, R153, R154 ;  /* 0x0000009a999a7221 */ /* 0x000ff00000010000 */
[----:B------:R-:W-:Y:S01]  /*1b550*/  MUFU.EX2 R43, R43 ;  /* 0x0000002b002b7308 */ /* 0x000fe20000000800 */
[----:B------:R-:W-:Y:S01]  /*1b560*/  FADD.FTZ R120, R40, R120 ;  /* 0x0000007828787221 */ /* 0x000fe20000010000 */
[C---:B---3--:R-:W-:Y:S05]  /*1b570*/  HMMA.16816.F32 R4, R24.reuse, R36, R4 ;  /* 0x000000241804723c */ /* 0x048fea0000001804 */
[-C--:B------:R-:W-:Y:S01]  /*1b580*/  FFMA.FTZ R36, R116, R21.reuse, -R52 ;  /* 0x0000001574247223 */ /* 0x080fe20000010834 */
[----:B------:R-:W-:Y:S02]  /*1b590*/  FADD.FTZ R154, R131, R154 ;  /* 0x0000009a839a7221 */ /* 0x000fe40000010000 */
[----:B------:R-:W1:Y:S01]  /*1b5a0*/  MUFU.EX2 R116, R117 ;  /* 0x0000007500747308 */ /* 0x000e620000000800 */
[C---:B------:R-:W-:Y:S09]  /*1b5b0*/  HMMA.16816.F32 R8, R24.reuse, R38, R8 ;  /* 0x000000261808723c */ /* 0x040ff20000001808 */
[----:B------:R2:W3:Y:S01]  /*1b5c0*/  MUFU.EX2 R117, R36 ;  /* 0x0000002400757308 */ /* 0x0004e20000000800 */
[----:B------:R-:W-:Y:S01]  /*1b5d0*/  FADD.FTZ R123, R123, R154 ;  /* 0x0000009a7b7b7221 */ /* 0x000fe20000010000 */
[C---:B----4-:R-:W-:Y:S03]  /*1b5e0*/  HMMA.16816.F32 R12, R24.reuse, R32, R12 ;  /* 0x00000020180c723c */ /* 0x050fe6000000180c */
[-CC-:B------:R-:W-:Y:S01]  /*1b5f0*/  FFMA.FTZ R33, R112, R21.reuse, -R58.reuse ;  /* 0x0000001570217223 */ /* 0x180fe2000001083a */
[----:B------:R-:W-:Y:S04]  /*1b600*/  FFMA.FTZ R32, R111, R21, -R58 ;  /* 0x000000156f207223 */ /* 0x000fe8000001083a */
[----:B------:R4:W-:Y:S01]  /*1b610*/  MUFU.EX2 R112, R113 ;  /* 0x0000007100707308 */ /* 0x0009e20000000800 */
[----:B------:R-:W-:Y:S01]  /*1b620*/  FADD.FTZ R123, R119, R123 ;  /* 0x0000007b777b7221 */ /* 0x000fe20000010000 */
[----:B-1----:R-:W-:Y:S01]  /*1b630*/  FADD.FTZ R120, R116, R120 ;  /* 0x0000007874787221 */ /* 0x002fe20000010000 */
[----:B------:R-:W-:Y:S01]  /*1b640*/  HMMA.16816.F32 R16, R24, R34, R16 ;  /* 0x000000221810723c */ /* 0x000fe20000001810 */
[----:B--2---:R-:W1:Y:S06]  /*1b650*/  LDSM.16.MT88.4 R36, [R48+0x1c00] ;  /* 0x001c00003024783b */ /* 0x004e6c0000004200 */
[----:B------:R-:W2:Y:S01]  /*1b660*/  MUFU.EX2 R111, R33 ;  /* 0x00000021006f7308 */ /* 0x000ea20000000800 */
[C---:B------:R-:W-:Y:S01]  /*1b670*/  F2FP.F16.F32.PACK_AB R24, R42.reuse, R119 ;  /* 0x000000772a18723e */ /* 0x040fe200000000ff */
[----:B------:R-:W-:Y:S01]  /*1b680*/  FADD.FTZ R123, R42, R123 ;  /* 0x0000007b2a7b7221 */ /* 0x000fe20000010000 */
[----:B------:R-:W-:Y:S02]  /*1b690*/  F2FP.F16.F32.PACK_AB R26, R43, R41 ;  /* 0x000000292b1a723e */ /* 0x000fe400000000ff */
[----:B---3--:R-:W-:Y:S01]  /*1b6a0*/  F2FP.F16.F32.PACK_AB R25, R117, R116 ;  /* 0x000000747519723e */ /* 0x008fe200000000ff */
[----:B------:R-:W-:Y:S01]  /*1b6b0*/  FADD.FTZ R123, R41, R123 ;  /* 0x0000007b297b7221 */ /* 0x000fe20000010000 */
[----:B------:R-:W-:Y:S01]  /*1b6c0*/  F2FP.F16.F32.PACK_AB R27, R114, R115 ;  /* 0x00000073721b723e */ /* 0x000fe200000000ff */
[-C--:B------:R-:W-:Y:S01]  /*1b6d0*/  FFMA.FTZ R41, R82, R21.reuse, -R52 ;  /* 0x0000001552297223 */ /* 0x080fe20000010834 */
[-C--:B----4-:R-:W-:Y:S01]  /*1b6e0*/  FFMA.FTZ R113, R110, R21.reuse, -R58 ;  /* 0x000000156e717223 */ /* 0x090fe2000001083a */
[----:B------:R-:W-:Y:S01]  /*1b6f0*/  FADD.FTZ R43, R43, R123 ;  /* 0x0000007b2b2b7221 */ /* 0x000fe20000010000 */
[----:B------:R3:W-:Y:S01]  /*1b700*/  MUFU.EX2 R110, R32 ;  /* 0x00000020006e7308 */ /* 0x0007e20000000800 */
[----:B------:R-:W-:Y:S02]  /*1b710*/  FADD.FTZ R117, R117, R120 ;  /* 0x0000007875757221 */ /* 0x000fe40000010000 */
[C---:B-----5:R-:W-:Y:S07]  /*1b720*/  HMMA.16816.F32 R4, R24.reuse, R28, R4 ;  /* 0x0000001c1804723c */ /* 0x060fee0000001804 */
[----:B------:R-:W-:Y:S01]  /*1b730*/  MUFU.EX2 R41, R41 ;  /* 0x0000002900297308 */ /* 0x000fe20000000800 */
[-CC-:B------:R-:W-:Y:S01]  /*1b740*/  FFMA.FTZ R28, R109, R21.reuse, -R52.reuse ;  /* 0x000000156d1c7223 */ /* 0x180fe20000010834 */
[----:B------:R-:W-:Y:S08]  /*1b750*/  FADD.FTZ R117, R115, R117 ;  /* 0x0000007573757221 */ /* 0x000ff00000010000 */
[----:B------:R-:W4:Y:S01]  /*1b760*/  MUFU.EX2 R109, R113 ;  /* 0x00000071006d7308 */ /* 0x000f220000000800 */
[C---:B------:R-:W-:Y:S09]  /*1b770*/  HMMA.16816.F32 R8, R24.reuse, R30, R8 ;  /* 0x0000001e1808723c */ /* 0x040ff20000001808 */
[----:B------:R5:W4:Y:S01]  /*1b780*/  MUFU.EX2 R113, R28 ;  /* 0x0000001c00717308 */ /* 0x000b220000000800 */
[----:B---3--:R-:W3:Y:S01]  /*1b790*/  LDSM.16.MT88.4 R32, [R49+0x7000] ;  /* 0x007000003120783b */ /* 0x008ee20000004200 */
[----:B------:R-:W-:Y:S01]  /*1b7a0*/  FADD.FTZ R117, R114, R117 ;  /* 0x0000007572757221 */ /* 0x000fe20000010000 */
[-CC-:B-----5:R-:W-:Y:S01]  /*1b7b0*/  FFMA.FTZ R28, R107, R21.reuse, -R52.reuse ;  /* 0x000000156b1c7223 */ /* 0x1a0fe20000010834 */
[-C--:B------:R-:W-:Y:S01]  /*1b7c0*/  FFMA.FTZ R107, R106, R21.reuse, -R52 ;  /* 0x000000156a6b7223 */ /* 0x080fe20000010834 */
[C---:B-1----:R-:W-:Y:S05]  /*1b7d0*/  HMMA.16816.F32 R12, R24.reuse, R36, R12 ;  /* 0x00000024180c723c */ /* 0x042fea000000180c */
[----:B------:R1:W-:Y:S01]  /*1b7e0*/  MUFU.EX2 R106, R28 ;  /* 0x0000001c006a7308 */ /* 0x0003e20000000800 */
[-CC-:B------:R-:W-:Y:S01]  /*1b7f0*/  FFMA.FTZ R37, R104, R21.reuse, -R58.reuse ;  /* 0x0000001568257223 */ /* 0x180fe2000001083a */
[--C-:B------:R-:W-:Y:S08]  /*1b800*/  FFMA.FTZ R36, R103, R21, -R58.reuse ;  /* 0x0000001567247223 */ /* 0x100ff0000001083a */
[----:B------:R5:W-:Y:S01]  /*1b810*/  MUFU.EX2 R104, R105 ;  /* 0x0000006900687308 */ /* 0x000be20000000800 */
[----:B------:R-:W-:Y:S09]  /*1b820*/  HMMA.16816.F32 R16, R24, R38, R16 ;  /* 0x000000261810723c */ /* 0x000ff20000001810 */
[----:B------:R-:W3:Y:S01]  /*1b830*/  MUFU.EX2 R107, R107 ;  /* 0x0000006b006b7308 */ /* 0x000ee20000000800 */
[----:B--2---:R-:W-:Y:S01]  /*1b840*/  F2FP.F16.F32.PACK_AB R24, R111, R112 ;  /* 0x000000706f18723e */ /* 0x004fe200000000ff */
[----:B------:R-:W-:Y:S01]  /*1b850*/  FADD.FTZ R112, R112, R43 ;  /* 0x0000002b70707221 */ /* 0x000fe20000010000 */
[----:B----4-:R-:W-:Y:S07]  /*1b860*/  F2FP.F16.F32.PACK_AB R26, R109, R110 ;  /* 0x0000006e6d1a723e */ /* 0x010fee00000000ff */
[----:B------:R-:W2:Y:S01]  /*1b870*/  MUFU.EX2 R103, R37 ;  /* 0x0000002500677308 */ /* 0x000ea20000000800 */
[----:B------:R-:W-:Y:S01]  /*1b880*/  F2FP.F16.F32.PACK_AB R25, R108, R113 ;  /* 0x000000716c19723e */ /* 0x000fe200000000ff */
[----:B-1----:R-:W1:Y:S01]  /*1b890*/  LDSM.16.MT88.4 R28, [R48+0x2000] ;  /* 0x00200000301c783b */ /* 0x002e620000004200 */
[-C--:B------:R-:W-:Y:S01]  /*1b8a0*/  FFMA.FTZ R43, R78, R21.reuse, -R58 ;  /* 0x000000154e2b7223 */ /* 0x080fe2000001083a */
[----:B------:R-:W-:Y:S01]  /*1b8b0*/  FADD.FTZ R113, R113, R117 ;  /* 0x0000007571717221 */ /* 0x000fe20000010000 */
[----:B------:R-:W-:Y:S01]  /*1b8c0*/  FADD.FTZ R112, R111, R112 ;  /* 0x000000706f707221 */ /* 0x000fe20000010000 */
[-C--:B-----5:R-:W-:Y:S04]  /*1b8d0*/  FFMA.FTZ R105, R102, R21.reuse, -R58 ;  /* 0x0000001566697223 */ /* 0x0a0fe8000001083a */
[----:B------:R4:W-:Y:S01]  /*1b8e0*/  MUFU.EX2 R102, R36 ;  /* 0x0000002400667308 */ /* 0x0009e20000000800 */
[----:B------:R-:W-:Y:S01]  /*1b8f0*/  FADD.FTZ R113, R108, R113 ;  /* 0x000000716c717221 */ /* 0x000fe20000010000 */
[----:B---3--:R-:W-:Y:S01]  /*1b900*/  F2FP.F16.F32.PACK_AB R27, R107, R106 ;  /* 0x0000006a6b1b723e */ /* 0x008fe200000000ff */
[----:B------:R-:W-:Y:S07]  /*1b910*/  FADD.FTZ R112, R110, R112 ;  /* 0x000000706e707221 */ /* 0x000fee0000010000 */
[----:B------:R-:W-:Y:S01]  /*1b920*/  MUFU.EX2 R43, R43 ;  /* 0x0000002b002b7308 */ /* 0x000fe20000000800 */
[----:B------:R-:W-:Y:S01]  /*1b930*/  FADD.FTZ R113, R106, R113 ;  /* 0x000000716a717221 */ /* 0x000fe20000010000 */
[----:B------:R-:W-:Y:S01]  /*1b940*/  FADD.FTZ R109, R109, R112 ;  /* 0x000000706d6d7221 */ /* 0x000fe20000010000 */
[C---:B------:R-:W-:Y:S03]  /*1b950*/  HMMA.16816.F32 R4, R24.reuse, R32, R4 ;  /* 0x000000201804723c */ /* 0x040fe60000001804 */
[-C--:B------:R-:W-:Y:S01]  /*1b960*/  FFMA.FTZ R32, R101, R21.reuse, -R52 ;  /* 0x0000001565207223 */ /* 0x080fe20000010834 */
[----:B------:R-:W-:Y:S01]  /*1b970*/  FADD.FTZ R113, R107, R113 ;  /* 0x000000716b717221 */ /* 0x000fe20000010000 */
[----:B----4-:R-:W3:Y:S02]  /*1b980*/  LDSM.16.MT88.4 R36, [R49+0x7400] ;  /* 0x007400003124783b */ /* 0x010ee40000004200 */
[----:B------:R-:W4:Y:S01]  /*1b990*/  MUFU.EX2 R101, R105 ;  /* 0x0000006900657308 */ /* 0x000f220000000800 */
[----:B------:R-:W-:Y:S01]  /*1b9a0*/  FADD.FTZ R109, R104, R109 ;  /* 0x0000006d686d7221 */ /* 0x000fe20000010000 */
[C---:B------:R-:W-:Y:S08]  /*1b9b0*/  HMMA.16816.F32 R8, R24.reuse, R34, R8 ;  /* 0x000000221808723c */ /* 0x040ff00000001808 */
[----:B------:R5:W4:Y:S01]  /*1b9c0*/  MUFU.EX2 R105, R32 ;  /* 0x0000002000697308 */ /* 0x000b220000000800 */
[----:B--2---:R-:W-:Y:S01]  /*1b9d0*/  FADD.FTZ R109, R103, R109 ;  /* 0x0000006d676d7221 */ /* 0x004fe20000010000 */
[----:B-----5:R-:W2:Y:S01]  /*1b9e0*/  LDSM.16.MT88.4 R32, [R48+0x2400] ;  /* 0x002400003020783b */ /* 0x020ea20000004200 */
[C---:B-1----:R-:W-:Y:S03]  /*1b9f0*/  HMMA.16816.F32 R12, R24.reuse, R28, R12 ;  /* 0x0000001c180c723c */ /* 0x042fe6000000180c */
[-CC-:B------:R-:W-:Y:S01]  /*1ba00*/  FFMA.FTZ R29, R96, R21.reuse, -R58.reuse ;  /* 0x00000015601d7223 */ /* 0x180fe2000001083a */
[----:B------:R-:W-:Y:S03]  /*1ba10*/  FFMA.FTZ R28, R95, R21, -R58 ;  /* 0x000000155f1c7223 */ /* 0x000fe6000001083a */
[----:B------:R-:W1:Y:S01]  /*1ba20*/  MUFU.EX2 R96, R97 ;  /* 0x0000006100607308 */ /* 0x000e620000000800 */
[----:B------:R-:W-:Y:S09]  /*1ba30*/  HMMA.16816.F32 R16, R24, R30, R16 ;  /* 0x0000001e1810723c */ /* 0x000ff20000001810 */
[----:B------:R-:W5:Y:S01]  /*1ba40*/  MUFU.EX2 R95, R29 ;  /* 0x0000001d005f7308 */ /* 0x000f620000000800 */
[----:B------:R-:W-:Y:S09]  /*1ba50*/  F2FP.F16.F32.PACK_AB R24, R103, R104 ;  /* 0x000000686718723e */ /* 0x000ff200000000ff */
[----:B------:R5:W2:Y:S01]  /*1ba60*/  MUFU.EX2 R45, R28 ;  /* 0x0000001c002d7308 */ /* 0x000aa20000000800 */
[----:B----4-:R-:W-:Y:S01]  /*1ba70*/  F2FP.F16.F32.PACK_AB R26, R101, R102 ;  /* 0x00000066651a723e */ /* 0x010fe200000000ff */
[----:B------:R-:W-:Y:S01]  /*1ba80*/  FADD.FTZ R102, R102, R109 ;  /* 0x0000006d66667221 */ /* 0x000fe20000010000 */
[----:B------:R-:W-:Y:S01]  /*1ba90*/  F2FP.F16.F32.PACK_AB R25, R100, R105 ;  /* 0x000000696419723e */ /* 0x000fe200000000ff */
[----:B------:R-:W-:Y:S01]  /*1baa0*/  FADD.FTZ R105, R105, R113 ;  /* 0x0000007169697221 */ /* 0x000fe20000010000 */
[----:B------:R-:W-:Y:S01]  /*1bab0*/  F2FP.F16.F32.PACK_AB R27, R98, R99 ;  /* 0x00000063621b723e */ /* 0x000fe200000000ff */
[----:B------:R-:W-:Y:S02]  /*1bac0*/  FADD.FTZ R102, R101, R102 ;  /* 0x0000006665667221 */ /* 0x000fe40000010000 */
[----:B------:R-:W-:Y:S02]  /*1bad0*/  FADD.FTZ R100, R100, R105 ;  /* 0x0000006964647221 */ /* 0x000fe40000010000 */
[----:B-1----:R-:W-:Y:S02]  /*1bae0*/  FADD.FTZ R102, R96, R102 ;  /* 0x0000006660667221 */ /* 0x002fe40000010000 */
[C---:B---3--:R-:W-:Y:S01]  /*1baf0*/  HMMA.16816.F32 R4, R24.reuse, R36, R4 ;  /* 0x000000241804723c */ /* 0x048fe20000001804 */
[----:B-----5:R-:W1:Y:S02]  /*1bb00*/  LDSM.16.MT88.4 R28, [R49+0x7800] ;  /* 0x00780000311c783b */ /* 0x020e640000004200 */
[----:B------:R-:W-:Y:S01]  /*1bb10*/  FADD.FTZ R100, R99, R100 ;  /* 0x0000006463647221 */ /* 0x000fe20000010000 */
[----:B------:R-:W-:Y:S03]  /*1bb20*/  FADD.FTZ R102, R95, R102 ;  /* 0x000000665f667221 */ /* 0x000fe60000010000 */
[----:B------:R-:W-:Y:S01]  /*1bb30*/  FADD.FTZ R100, R98, R100 ;  /* 0x0000006462647221 */ /* 0x000fe20000010000 */
[C---:B------:R-:W-:Y:S01]  /*1bb40*/  HMMA.16816.F32 R8, R24.reuse, R38, R8 ;  /* 0x000000261808723c */ /* 0x040fe20000001808 */
[----:B------:R-:W3:Y:S07]  /*1bb50*/  LDSM.16.MT88.4 R36, [R48+0x2800] ;  /* 0x002800003024783b */ /* 0x000eee0000004200 */
[C---:B--2---:R-:W-:Y:S03]  /*1bb60*/  HMMA.16816.F32 R12, R24.reuse, R32, R12 ;  /* 0x00000020180c723c */ /* 0x044fe6000000180c */
[-CC-:B------:R-:W-:Y:S01]  /*1bb70*/  FFMA.FTZ R33, R88, R21.reuse, -R58.reuse ;  /* 0x0000001558217223 */ /* 0x180fe2000001083a */
[----:B------:R-:W-:Y:S01]  /*1bb80*/  FFMA.FTZ R32, R87, R21, -R58 ;  /* 0x0000001557207223 */ /* 0x000fe2000001083a */
[----:B------:R-:W-:Y:S03]  /*1bb90*/  MUFU.EX2 R88, R89 ;  /* 0x0000005900587308 */ /* 0x000fe60000000800 */
[----:B------:R-:W-:Y:S07]  /*1bba0*/  HMMA.16816.F32 R16, R24, R34, R16 ;  /* 0x000000221810723c */ /* 0x000fee0000001810 */
[----:B------:R-:W2:Y:S01]  /*1bbb0*/  MUFU.EX2 R87, R33 ;  /* 0x0000002100577308 */ /* 0x000ea20000000800 */
[----:B------:R-:W-:Y:S02]  /*1bbc0*/  F2FP.F16.F32.PACK_AB R24, R95, R96 ;  /* 0x000000605f18723e */ /* 0x000fe400000000ff */
[----:B------:R-:W-:Y:S07]  /*1bbd0*/  F2FP.F16.F32.PACK_AB R26, R47, R45 ;  /* 0x0000002d2f1a723e */ /* 0x000fee00000000ff */
[----:B------:R4:W-:Y:S01]  /*1bbe0*/  MUFU.EX2 R40, R32 ;  /* 0x0000002000287308 */ /* 0x0009e20000000800 */
[C---:B------:R-:W-:Y:S01]  /*1bbf0*/  F2FP.F16.F32.PACK_AB R25, R91.reuse, R46 ;  /* 0x0000002e5b19723e */ /* 0x040fe200000000ff */
[----:B------:R-:W-:Y:S01]  /*1bc00*/  FADD.FTZ R46, R46, R100 ;  /* 0x000000642e2e7221 */ /* 0x000fe20000010000 */
[----:B------:R-:W-:Y:S03]  /*1bc10*/  F2FP.F16.F32.PACK_AB R27, R90, R44 ;  /* 0x0000002c5a1b723e */ /* 0x000fe600000000ff */
[----:B------:R-:W-:Y:S04]  /*1bc20*/  FADD.FTZ R91, R91, R46 ;  /* 0x0000002e5b5b7221 */ /* 0x000fe80000010000 */
[----:B------:R-:W-:Y:S01]  /*1bc30*/  FADD.FTZ R91, R44, R91 ;  /* 0x0000005b2c5b7221 */ /* 0x000fe20000010000 */
[C---:B-1----:R-:W-:Y:S01]  /*1bc40*/  HMMA.16816.F32 R4, R24.reuse, R28, R4 ;  /* 0x0000001c1804723c */ /* 0x042fe20000001804 */
[----:B----4-:R-:W1:Y:S02]  /*1bc50*/  LDSM.16.MT88.4 R32, [R49+0x7c00] ;  /* 0x007c00003120783b */ /* 0x010e640000004200 */
[-C--:B------:R-:W-:Y:S01]  /*1bc60*/  FFMA.FTZ R28, R85, R21.reuse, -R52 ;  /* 0x00000015551c7223 */ /* 0x080fe20000010834 */
[----:B------:R-:W-:Y:S01]  /*1bc70*/  FADD.FTZ R90, R90, R91 ;  /* 0x0000005b5a5a7221 */ /* 0x000fe20000010000 */
[----:B------:R-:W-:Y:S03]  /*1bc80*/  MUFU.EX2 R85, R86 ;  /* 0x0000005600557308 */ /* 0x000fe60000000800 */
[C---:B------:R-:W-:Y:S07]  /*1bc90*/  HMMA.16816.F32 R8, R24.reuse, R30, R8 ;  /* 0x0000001e1808723c */ /* 0x040fee0000001808 */
[----:B------:R4:W5:Y:S01]  /*1bca0*/  MUFU.EX2 R42, R28 ;  /* 0x0000001c002a7308 */ /* 0x0009620000000800 */
[C---:B---3--:R-:W-:Y:S03]  /*1bcb0*/  HMMA.16816.F32 R12, R24.reuse, R36, R12 ;  /* 0x00000024180c723c */ /* 0x048fe6000000180c */
[-CC-:B------:R-:W-:Y:S01]  /*1bcc0*/  FFMA.FTZ R37, R80, R21.reuse, -R58.reuse ;  /* 0x0000001550257223 */ /* 0x180fe2000001083a */
[-C--:B------:R-:W-:Y:S05]  /*1bcd0*/  FFMA.FTZ R36, R79, R21.reuse, -R58 ;  /* 0x000000154f247223 */ /* 0x080fea000001083a */
[----:B------:R-:W-:Y:S01]  /*1bce0*/  MUFU.EX2 R80, R81 ;  /* 0x0000005100507308 */ /* 0x000fe20000000800 */
[-C--:B----4-:R-:W-:Y:S01]  /*1bcf0*/  FFMA.FTZ R28, R83, R21.reuse, -R52 ;  /* 0x00000015531c7223 */ /* 0x090fe20000010834 */
[----:B------:R-:W-:Y:S08]  /*1bd00*/  HMMA.16816.F32 R16, R24, R38, R16 ;  /* 0x000000261810723c */ /* 0x000ff00000001810 */
[----:B------:R-:W3:Y:S01]  /*1bd10*/  MUFU.EX2 R83, R84 ;  /* 0x0000005400537308 */ /* 0x000ee20000000800 */
[----:B--2---:R-:W-:Y:S01]  /*1bd20*/  F2FP.F16.F32.PACK_AB R24, R87, R88 ;  /* 0x000000585718723e */ /* 0x004fe200000000ff */
[----:B-----5:R-:W-:Y:S08]  /*1bd30*/  FADD.FTZ R90, R42, R90 ;  /* 0x0000005a2a5a7221 */ /* 0x020ff00000010000 */
[----:B------:R2:W4:Y:S01]  /*1bd40*/  MUFU.EX2 R82, R28 ;  /* 0x0000001c00527308 */ /* 0x0005220000000800 */
[----:B------:R-:W-:Y:S09]  /*1bd50*/  F2FP.F16.F32.PACK_AB R26, R85, R40 ;  /* 0x00000028551a723e */ /* 0x000ff200000000ff */
[----:B------:R-:W-:Y:S10]  /*1bd60*/  MUFU.EX2 R79, R37 ;  /* 0x00000025004f7308 */ /* 0x000ff40000000800 */
[----:B------:R5:W-:Y:S01]  /*1bd70*/  MUFU.EX2 R78, R36 ;  /* 0x00000024004e7308 */ /* 0x000be20000000800 */
[C---:B---3--:R-:W-:Y:S01]  /*1bd80*/  F2FP.F16.F32.PACK_AB R25, R83.reuse, R42 ;  /* 0x0000002a5319723e */ /* 0x048fe200000000ff */
[-C--:B------:R-:W-:Y:S01]  /*1bd90*/  FFMA.FTZ R42, R60, R21.reuse, -R52 ;  /* 0x000000153c2a7223 */ /* 0x080fe20000010834 */
[----:B------:R-:W-:Y:S01]  /*1bda0*/  FADD.FTZ R83, R83, R90 ;  /* 0x0000005a53537221 */ /* 0x000fe20000010000 */
[----:B--2---:R-:W2:Y:S01]  /*1bdb0*/  LDSM.16.MT88.4 R28, [R48+0x2c00] ;  /* 0x002c0000301c783b */ /* 0x004ea20000004200 */
[C---:B----4-:R-:W-:Y:S02]  /*1bdc0*/  F2FP.F16.F32.PACK_AB R27, R41.reuse, R82 ;  /* 0x00000052291b723e */ /* 0x050fe400000000ff */
[----:B------:R-:W-:Y:S03]  /*1bdd0*/  FADD.FTZ R82, R82, R83 ;  /* 0x0000005352527221 */ /* 0x000fe60000010000 */
[----:B------:R-:W-:Y:S01]  /*1bde0*/  MUFU.EX2 R42, R42 ;  /* 0x0000002a002a7308 */ /* 0x000fe20000000800 */
[----:B------:R-:W-:Y:S01]  /*1bdf0*/  FADD.FTZ R41, R41, R82 ;  /* 0x0000005229297221 */ /* 0x000fe20000010000 */
[C---:B-1----:R-:W-:Y:S01]  /*1be00*/  HMMA.16816.F32 R4, R24.reuse, R32, R4 ;  /* 0x000000201804723c */ /* 0x042fe20000001804 */
[----:B-----5:R-:W1:Y:S02]  /*1be10*/  LDSM.16.MT88.4 R36, [R49+0x8000] ;  /* 0x008000003124783b */ /* 0x020e640000004200 */
[-CC-:B------:R-:W-:Y:S05]  /*1be20*/  FFMA.FTZ R32, R76, R21.reuse, -R52.reuse ;  /* 0x000000154c207223 */ /* 0x180fea0000010834 */
[----:B------:R3:W4:Y:S01]  /*1be30*/  MUFU.EX2 R76, R77 ;  /* 0x0000004d004c7308 */ /* 0x0007220000000800 */
[C---:B------:R-:W-:Y:S03]  /*1be40*/  HMMA.16816.F32 R8, R24.reuse, R34, R8 ;  /* 0x000000221808723c */ /* 0x040fe60000001808 */
[-C--:B---3--:R-:W-:Y:S01]  /*1be50*/  FFMA.FTZ R77, R75, R21.reuse, -R52 ;  /* 0x000000154b4d7223 */ /* 0x088fe20000010834 */
[----:B----4-:R-:W-:Y:S05]  /*1be60*/  FADD.FTZ R41, R76, R41 ;  /* 0x000000294c297221 */ /* 0x010fea0000010000 */
[----:B------:R3:W4:Y:S10]  /*1be70*/  MUFU.EX2 R75, R32 ;  /* 0x00000020004b7308 */ /* 0x0007340000000800 */
[----:B------:R-:W5:Y:S01]  /*1be80*/  MUFU.EX2 R77, R77 ;  /* 0x0000004d004d7308 */ /* 0x000f620000000800 */
[C---:B--2---:R-:W-:Y:S03]  /*1be90*/  HMMA.16816.F32 R12, R24.reuse, R28, R12 ;  /* 0x0000001c180c723c */ /* 0x044fe6000000180c */
[-CC-:B------:R-:W-:Y:S01]  /*1bea0*/  FFMA.FTZ R29, R72, R21.reuse, -R58.reuse ;  /* 0x00000015481d7223 */ /* 0x180fe2000001083a */
[----:B---3--:R-:W2:Y:S05]  /*1beb0*/  LDSM.16.MT88.4 R32, [R48+0x3000] ;  /* 0x003000003020783b */ /* 0x008eaa0000004200 */
[----:B------:R3:W-:Y:S01]  /*1bec0*/  MUFU.EX2 R72, R73 ;  /* 0x0000004900487308 */ /* 0x0007e20000000800 */
[--C-:B------:R-:W-:Y:S01]  /*1bed0*/  FFMA.FTZ R28, R71, R21, -R58.reuse ;  /* 0x00000015471c7223 */ /* 0x100fe2000001083a */
[----:B----4-:R-:W-:Y:S01]  /*1bee0*/  FADD.FTZ R41, R75, R41 ;  /* 0x000000294b297221 */ /* 0x010fe20000010000 */
[----:B------:R-:W-:Y:S07]  /*1bef0*/  HMMA.16816.F32 R16, R24, R30, R16 ;  /* 0x0000001e1810723c */ /* 0x000fee0000001810 */
[----:B------:R-:W-:Y:S01]  /*1bf00*/  MUFU.EX2 R71, R29 ;  /* 0x0000001d00477308 */ /* 0x000fe20000000800 */
[----:B------:R-:W-:Y:S02]  /*1bf10*/  F2FP.F16.F32.PACK_AB R24, R79, R80 ;  /* 0x000000504f18723e */ /* 0x000fe400000000ff */
[----:B------:R-:W-:Y:S02]  /*1bf20*/  F2FP.F16.F32.PACK_AB R26, R43, R78 ;  /* 0x0000004e2b1a723e */ /* 0x000fe400000000ff */
[----:B------:R-:W-:Y:S02]  /*1bf30*/  F2FP.F16.F32.PACK_AB R25, R75, R76 ;  /* 0x0000004c4b19723e */ /* 0x000fe400000000ff */
[----:B-----5:R-:W-:Y:S01]  /*1bf40*/  F2FP.F16.F32.PACK_AB R27, R74, R77 ;  /* 0x0000004d4a1b723e */ /* 0x020fe200000000ff */
[----:B------:R-:W-:Y:S01]  /*1bf50*/  FADD.FTZ R77, R77, R41 ;  /* 0x000000294d4d7221 */ /* 0x000fe20000010000 */
[-C--:B---3--:R-:W-:Y:S02]  /*1bf60*/  FFMA.FTZ R73, R70, R21.reuse, -R58 ;  /* 0x0000001546497223 */ /* 0x088fe4000001083a */
[----:B------:R3:W-:Y:S01]  /*1bf70*/  MUFU.EX2 R70, R28 ;  /* 0x0000001c00467308 */ /* 0x0007e20000000800 */
[----:B------:R-:W-:Y:S02]  /*1bf80*/  FADD.FTZ R77, R74, R77 ;  /* 0x0000004d4a4d7221 */ /* 0x000fe40000010000 */
[C---:B-1----:R-:W-:Y:S03]  /*1bf90*/  HMMA.16816.F32 R4, R24.reuse, R36, R4 ;  /* 0x000000241804723c */ /* 0x042fe60000001804 */
[-CC-:B------:R-:W-:Y:S01]  /*1bfa0*/  FFMA.FTZ R36, R69, R21.reuse, -R52.reuse ;  /* 0x0000001545247223 */ /* 0x180fe20000010834 */
[-CC-:B------:R-:W-:Y:S03]  /*1bfb0*/  FFMA.FTZ R37, R68, R21.reuse, -R52.reuse ;  /* 0x0000001544257223 */ /* 0x180fe60000010834 */
[----:B------:R1:W-:Y:S01]  /*1bfc0*/  MUFU.EX2 R69, R73 ;  /* 0x0000004900457308 */ /* 0x0003e20000000800 */
[C---:B------:R-:W-:Y:S09]  /*1bfd0*/  HMMA.16816.F32 R8, R24.reuse, R38, R8 ;  /* 0x000000261808723c */ /* 0x040ff20000001808 */
[----:B------:R4:W5:Y:S01]  /*1bfe0*/  MUFU.EX2 R68, R36 ;  /* 0x0000002400447308 */ /* 0x0009620000000800 */
[----:B---3--:R-:W3:Y:S01]  /*1bff0*/  LDSM.16.MT88.4 R28, [R49+0x8400] ;  /* 0x00840000311c783b */ /* 0x008ee20000004200 */
[-CC-:B-1----:R-:W-:Y:S01]  /*1c000*/  FFMA.FTZ R73, R66, R21.reuse, -R52.reuse ;  /* 0x0000001542497223 */ /* 0x182fe20000010834 */
[C---:B--2---:R-:W-:Y:S03]  /*1c010*/  HMMA.16816.F32 R12, R24.reuse, R32, R12 ;  /* 0x00000020180c723c */ /* 0x044fe6000000180c */
[-C--:B----4-:R-:W-:Y:S01]  /*1c020*/  FFMA.FTZ R36, R67, R21.reuse, -R52 ;  /* 0x0000001543247223 */ /* 0x090fe20000010834 */
[-C--:B------:R-:W-:Y:S03]  /*1c030*/  FFMA.FTZ R32, R65, R21.reuse, -R58 ;  /* 0x0000001541207223 */ /* 0x080fe6000001083a */
[----:B------:R-:W1:Y:S01]  /*1c040*/  MUFU.EX2 R67, R37 ;  /* 0x0000002500437308 */ /* 0x000e620000000800 */
[----:B------:R-:W-:Y:S01]  /*1c050*/  FADD.FTZ R66, R45, R102 ;  /* 0x000000662d427221 */ /* 0x000fe20000010000 */
[----:B-----5:R-:W-:Y:S01]  /*1c060*/  FADD.FTZ R77, R68, R77 ;  /* 0x0000004d444d7221 */ /* 0x020fe20000010000 */
[----:B------:R-:W-:Y:S07]  /*1c070*/  HMMA.16816.F32 R16, R24, R34, R16 ;  /* 0x000000221810723c */ /* 0x000fee0000001810 */
[----:B------:R2:W4:Y:S01]  /*1c080*/  MUFU.EX2 R46, R36 ;  /* 0x00000024002e7308 */ /* 0x0005220000000800 */
[----:B------:R-:W-:Y:S01]  /*1c090*/  FADD.FTZ R65, R47, R66 ;  /* 0x000000422f417221 */ /* 0x000fe20000010000 */
[-C--:B------:R-:W-:Y:S08]  /*1c0a0*/  FFMA.FTZ R47, R63, R21.reuse, -R58 ;  /* 0x000000153f2f7223 */ /* 0x080ff0000001083a */
[----:B------:R5:W-:Y:S01]  /*1c0b0*/  MUFU.EX2 R44, R32 ;  /* 0x00000020002c7308 */ /* 0x000be20000000800 */
[----:B------:R-:W-:Y:S01]  /*1c0c0*/  F2FP.F16.F32.PACK_AB R24, R71, R72 ;  /* 0x000000484718723e */ /* 0x000fe200000000ff */
[----:B------:R-:W-:Y:S01]  /*1c0d0*/  FADD.FTZ R65, R88, R65 ;  /* 0x0000004158417221 */ /* 0x000fe20000010000 */
[----:B------:R-:W-:Y:S07]  /*1c0e0*/  F2FP.F16.F32.PACK_AB R26, R69, R70 ;  /* 0x00000046451a723e */ /* 0x000fee00000000ff */
[----:B------:R-:W3:Y:S01]  /*1c0f0*/  MUFU.EX2 R45, R73 ;  /* 0x00000049002d7308 */ /* 0x000ee20000000800 */
[----:B-1----:R-:W-:Y:S01]  /*1c100*/  F2FP.F16.F32.PACK_AB R25, R67, R68 ;  /* 0x000000444319723e */ /* 0x002fe200000000ff */
[----:B------:R-:W-:Y:S08]  /*1c110*/  FADD.FTZ R65, R87, R65 ;  /* 0x0000004157417221 */ /* 0x000ff00000010000 */
[----:B------:R1:W1:Y:S01]  /*1c120*/  MUFU.EX2 R63, R64 ;  /* 0x00000040003f7308 */ /* 0x0002620000000800 */
[----:B------:R-:W-:Y:S01]  /*1c130*/  FADD.FTZ R67, R67, R77 ;  /* 0x0000004d43437221 */ /* 0x000fe20000010000 */
[----:B--2---:R-:W2:Y:S01]  /*1c140*/  LDSM.16.MT88.4 R36, [R48+0x3400] ;  /* 0x003400003024783b */ /* 0x004ea20000004200 */
[----:B------:R-:W-:Y:S01]  /*1c150*/  FADD.FTZ R65, R40, R65 ;  /* 0x0000004128417221 */ /* 0x000fe20000010000 */
[-C--:B------:R-:W-:Y:S06]  /*1c160*/  FFMA.FTZ R40, R57, R21.reuse, -R52 ;  /* 0x0000001539287223 */ /* 0x080fec0000010834 */
[----:B------:R-:W-:Y:S01]  /*1c170*/  MUFU.EX2 R47, R47 ;  /* 0x0000002f002f7308 */ /* 0x000fe20000000800 */
[----:B----4-:R-:W-:Y:S01]  /*1c180*/  FADD.FTZ R67, R46, R67 ;  /* 0x000000432e437221 */ /* 0x010fe20000010000 */
[----:B------:R-:W-:Y:S08]  /*1c190*/  FADD.FTZ R85, R85, R65 ;  /* 0x0000004155557221 */ /* 0x000ff00000010000 */
[----:B------:R-:W-:Y:S01]  /*1c1a0*/  MUFU.EX2 R57, R59 ;  /* 0x0000003b00397308 */ /* 0x000fe20000000800 */
[----:B-----5:R-:W4:Y:S01]  /*1c1b0*/  LDSM.16.MT88.4 R32, [R49+0x8800] ;  /* 0x008800003120783b */ /* 0x020f220000004200 */
[----:B---3--:R-:W-:Y:S01]  /*1c1c0*/  F2FP.F16.F32.PACK_AB R27, R45, R46 ;  /* 0x0000002e2d1b723e */ /* 0x008fe200000000ff */
[----:B------:R-:W-:Y:S07]  /*1c1d0*/  FADD.FTZ R80, R80, R85 ;  /* 0x0000005550507221 */ /* 0x000fee0000010000 */
[----:B------:R-:W-:Y:S01]  /*1c1e0*/  MUFU.EX2 R40, R40 ;  /* 0x0000002800287308 */ /* 0x000fe20000000800 */
[-C--:B-1----:R-:W-:Y:S01]  /*1c1f0*/  FFMA.FTZ R64, R62, R21.reuse, -R58 ;  /* 0x000000153e407223 */ /* 0x082fe2000001083a */
[-C--:B------:R-:W-:Y:S01]  /*1c200*/  FFMA.FTZ R62, R61, R21.reuse, -R52 ;  /* 0x000000153d3e7223 */ /* 0x080fe20000010834 */
[----:B------:R-:W-:Y:S01]  /*1c210*/  FADD.FTZ R80, R79, R80 ;  /* 0x000000504f507221 */ /* 0x000fe20000010000 */
[----:B------:R-:W-:Y:S01]  /*1c220*/  FADD.FTZ R67, R45, R67 ;  /* 0x000000432d437221 */ /* 0x000fe20000010000 */
[C---:B------:R-:W-:Y:S05]  /*1c230*/  HMMA.16816.F32 R4, R24.reuse, R28, R4 ;  /* 0x0000001c1804723c */ /* 0x040fea0000001804 */
[----:B------:R-:W1:Y:S01]  /*1c240*/  MUFU.EX2 R61, R64 ;  /* 0x00000040003d7308 */ /* 0x000e620000000800 */
[----:B------:R-:W-:Y:S09]  /*1c250*/  FADD.FTZ R80, R78, R80 ;  /* 0x000000504e507221 */ /* 0x000ff20000010000 */
[----:B------:R-:W3:Y:S01]  /*1c260*/  MUFU.EX2 R60, R62 ;  /* 0x0000003e003c7308 */ /* 0x000ee20000000800 */
[----:B------:R-:W-:Y:S01]  /*1c270*/  FADD.FTZ R80, R43, R80 ;  /* 0x000000502b507221 */ /* 0x000fe20000010000 */
[C---:B------:R-:W-:Y:S01]  /*1c280*/  HMMA.16816.F32 R8, R24.reuse, R30, R8 ;  /* 0x0000001e1808723c */ /* 0x040fe20000001808 */
[----:B------:R-:W5:Y:S02]  /*1c290*/  LDSM.16.MT88.4 R28, [R48+0x3800] ;  /* 0x00380000301c783b */ /* 0x000f640000004200 */
[----:B------:R-:W-:Y:S04]  /*1c2a0*/  FADD.FTZ R80, R72, R80 ;  /* 0x0000005048507221 */ /* 0x000fe80000010000 */
[----:B------:R-:W-:Y:S04]  /*1c2b0*/  FADD.FTZ R71, R71, R80 ;  /* 0x0000005047477221 */ /* 0x000fe80000010000 */
[----:B------:R-:W-:Y:S04]  /*1c2c0*/  FADD.FTZ R71, R70, R71 ;  /* 0x0000004746477221 */ /* 0x000fe80000010000 */
[----:B------:R-:W-:Y:S01]  /*1c2d0*/  FADD.FTZ R69, R69, R71 ;  /* 0x0000004745457221 */ /* 0x000fe20000010000 */
[C---:B--2---:R-:W-:Y:S03]  /*1c2e0*/  HMMA.16816.F32 R12, R24.reuse, R36, R12 ;  /* 0x00000024180c723c */ /* 0x044fe6000000180c */
[-CC-:B------:R-:W-:Y:S01]  /*1c2f0*/  FFMA.FTZ R36, R56, R21.reuse, -R58.reuse ;  /* 0x0000001538247223 */ /* 0x180fe2000001083a */
[-CC-:B------:R-:W-:Y:S01]  /*1c300*/  FFMA.FTZ R37, R54, R21.reuse, -R58.reuse ;  /* 0x0000001536257223 */ /* 0x180fe2000001083a */
[-C--:B------:R-:W-:Y:S01]  /*1c310*/  FFMA.FTZ R58, R53, R21.reuse, -R58 ;  /* 0x00000015353a7223 */ /* 0x080fe2000001083a */
[----:B------:R-:W-:Y:S02]  /*1c320*/  FADD.FTZ R69, R44, R69 ;  /* 0x000000452c457221 */ /* 0x000fe40000010000 */
[----:B------:R-:W-:Y:S01]  /*1c330*/  HMMA.16816.F32 R16, R24, R38, R16 ;  /* 0x000000261810723c */ /* 0x000fe20000001810 */
[----:B------:R-:W-:Y:S02]  /*1c340*/  MUFU.EX2 R36, R36 ;  /* 0x0000002400247308 */ /* 0x000fe40000000800 */
[----:B------:R-:W-:Y:S01]  /*1c350*/  F2FP.F16.F32.PACK_AB R24, R63, R44 ;  /* 0x0000002c3f18723e */ /* 0x000fe200000000ff */
[--C-:B------:R-:W-:Y:S01]  /*1c360*/  FFMA.FTZ R39, R51, R21, -R52.reuse ;  /* 0x0000001533277223 */ /* 0x100fe20000010834 */
[----:B-1----:R-:W-:Y:S01]  /*1c370*/  F2FP.F16.F32.PACK_AB R26, R61, R47 ;  /* 0x0000002f3d1a723e */ /* 0x002fe200000000ff */
[----:B------:R-:W-:Y:S01]  /*1c380*/  FFMA.FTZ R52, R22, R21, -R52 ;  /* 0x0000001516347223 */ /* 0x000fe20000010834 */
[----:B---3--:R-:W-:Y:S04]  /*1c390*/  F2FP.F16.F32.PACK_AB R25, R42, R60 ;  /* 0x0000003c2a19723e */ /* 0x008fe800000000ff */
[----:B------:R-:W1:Y:S01]  /*1c3a0*/  MUFU.EX2 R38, R55 ;  /* 0x0000003700267308 */ /* 0x000e620000000800 */
[----:B------:R-:W-:Y:S01]  /*1c3b0*/  F2FP.F16.F32.PACK_AB R27, R40, R57 ;  /* 0x00000039281b723e */ /* 0x000fe200000000ff */
[----:B------:R-:W-:Y:S01]  /*1c3c0*/  FADD.FTZ R60, R60, R67 ;  /* 0x000000433c3c7221 */ /* 0x000fe20000010000 */
[----:B------:R-:W-:Y:S07]  /*1c3d0*/  FADD.FTZ R63, R63, R69 ;  /* 0x000000453f3f7221 */ /* 0x000fee0000010000 */
[----:B------:R-:W-:Y:S01]  /*1c3e0*/  MUFU.EX2 R37, R37 ;  /* 0x0000002500257308 */ /* 0x000fe20000000800 */
[----:B------:R-:W-:Y:S01]  /*1c3f0*/  FADD.FTZ R60, R42, R60 ;  /* 0x0000003c2a3c7221 */ /* 0x000fe20000010000 */
[----:B------:R-:W-:Y:S01]  /*1c400*/  FADD.FTZ R63, R47, R63 ;  /* 0x0000003f2f3f7221 */ /* 0x000fe20000010000 */
[C---:B----4-:R-:W-:Y:S07]  /*1c410*/  HMMA.16816.F32 R4, R24.reuse, R32, R4 ;  /* 0x000000201804723c */ /* 0x050fee0000001804 */
[----:B------:R-:W2:Y:S01]  /*1c420*/  MUFU.EX2 R58, R58 ;  /* 0x0000003a003a7308 */ /* 0x000ea20000000800 */
[----:B------:R-:W-:Y:S01]  /*1c430*/  FADD.FTZ R57, R57, R60 ;  /* 0x0000003c39397221 */ /* 0x000fe20000010000 */
[----:B------:R-:W-:Y:S08]  /*1c440*/  FADD.FTZ R61, R61, R63 ;  /* 0x0000003f3d3d7221 */ /* 0x000ff00000010000 */
[----:B------:R-:W-:Y:S01]  /*1c450*/  MUFU.EX2 R39, R39 ;  /* 0x0000002700277308 */ /* 0x000fe20000000800 */
[----:B-1----:R-:W-:Y:S01]  /*1c460*/  F2FP.F16.F32.PACK_AB R132, R38, R36 ;  /* 0x000000242684723e */ /* 0x002fe200000000ff */
[----:B------:R-:W-:Y:S01]  /*1c470*/  FADD.FTZ R57, R40, R57 ;  /* 0x0000003928397221 */ /* 0x000fe20000010000 */
[C---:B------:R-:W-:Y:S01]  /*1c480*/  HMMA.16816.F32 R8, R24.reuse, R34, R8 ;  /* 0x000000221808723c */ /* 0x040fe20000001808 */
[----:B------:R-:W1:Y:S06]  /*1c490*/  LDSM.16.MT88.4 R32, [R48+0x3c00] ;  /* 0x003c00003020783b */ /* 0x000e6c0000004200 */
[----:B------:R-:W3:Y:S01]  /*1c4a0*/  MUFU.EX2 R21, R50 ;  /* 0x0000003200157308 */ /* 0x000ee20000000800 */
[----:B------:R-:W-:Y:S09]  /*1c4b0*/  FADD.FTZ R61, R36, R61 ;  /* 0x0000003d243d7221 */ /* 0x000ff20000010000 */
[----:B------:R-:W-:Y:S01]  /*1c4c0*/  MUFU.EX2 R22, R23 ;  /* 0x0000001700167308 */ /* 0x000fe20000000800 */
[----:B--2---:R-:W-:Y:S01]  /*1c4d0*/  F2FP.F16.F32.PACK_AB R134, R58, R37 ;  /* 0x000000253a86723e */ /* 0x004fe200000000ff */
[C---:B-----5:R-:W-:Y:S08]  /*1c4e0*/  HMMA.16816.F32 R12, R24.reuse, R28, R12 ;  /* 0x0000001c180c723c */ /* 0x060ff0000000180c */
[----:B------:R-:W2:Y:S01]  /*1c4f0*/  MUFU.EX2 R52, R52 ;  /* 0x0000003400347308 */ /* 0x000ea20000000800 */
[----:B------:R-:W-:Y:S04]  /*1c500*/  FADD.FTZ R38, R38, R61 ;  /* 0x0000003d26267221 */ /* 0x000fe80000010000 */
[----:B------:R-:W-:Y:S01]  /*1c510*/  FADD.FTZ R38, R37, R38 ;  /* 0x0000002625267221 */ /* 0x000fe20000010000 */
[----:B------:R-:W-:Y:S03]  /*1c520*/  HMMA.16816.F32 R16, R24, R30, R16 ;  /* 0x0000001e1810723c */ /* 0x000fe60000001810 */
[----:B---3--:R-:W-:Y:S01]  /*1c530*/  F2FP.F16.F32.PACK_AB R133, R21, R39 ;  /* 0x000000271585723e */ /* 0x008fe200000000ff */
[----:B------:R-:W-:Y:S01]  /*1c540*/  FADD.FTZ R39, R39, R57 ;  /* 0x0000003927277221 */ /* 0x000fe20000010000 */
[----:B------:R-:W-:Y:S01]  /*1c550*/  FADD.FTZ R241, R58, R38 ;  /* 0x000000263af17221 */ /* 0x000fe20000010000 */
[----:B--2---:R-:W-:Y:S02]  /*1c560*/  F2FP.F16.F32.PACK_AB R135, R52, R22 ;  /* 0x000000163487723e */ /* 0x004fe400000000ff */
[----:B------:R-:W-:Y:S04]  /*1c570*/  FADD.FTZ R39, R21, R39 ;  /* 0x0000002715277221 */ /* 0x000fe80000010000 */
        /* <DEDUP_REMOVED lines=8> */
.L_x_4984:
        /* <DEDUP_REMOVED lines=11> */
.L_x_4999:
[----:B----4-:R-:W-:Y:S01]  /*1c6b0*/  FADD.FTZ R6, R240, R6 ;  /* 0x00000006f0067221 */ /* 0x010fe20000010000 */
[----:B------:R-:W2:Y:S01]  /*1c6c0*/  MUFU.RCP R10, R7 ;  /* 0x00000007000a7308 */ /* 0x000ea20000001000 */
[----:B------:R-:W-:Y:S01]  /*1c6d0*/  SHF.L.U32 R5, R151, 0x3, RZ ;  /* 0x0000000397057819 */ /* 0x000fe200000006ff */
[----:B------:R-:W-:Y:S05]  /*1c6e0*/  WARPSYNC.ALL ;  /* 0x0000000000007948 */ /* 0x000fea0003800000 */
[----:B------:R-:W-:Y:S01]  /*1c6f0*/  BAR.SYNC.DEFER_BLOCKING 0x0 ;  /* 0x0000000000007b1d */ /* 0x000fe20000010000 */
[----:B------:R-:W-:Y:S02]  /*1c700*/  LOP3.LUT R11, R152, R209, RZ, 0xfc, !PT ;  /* 0x000000d1980b7212 */ /* 0x000fe400078efcff */
[----:B------:R-:W-:-:S02]  /*1c710*/  LOP3.LUT R9, R5, 0xc0, RZ, 0xc0, !PT ;  /* 0x000000c005097812 */ /* 0x000fc400078ec0ff */
[----:B------:R-:W-:Y:S01]  /*1c720*/  FSETP.NE.FTZ.AND P0, PT, R6, RZ, PT ;  /* 0x000000ff0600720b */ /* 0x000fe20003f15000 */
[----:B------:R-:W4:Y:S01]  /*1c730*/  MUFU.RCP R8, R6 ;  /* 0x0000000600087308 */ /* 0x000f220000001000 */
[----:B------:R-:W-:Y:S02]  /*1c740*/  LOP3.LUT R11, R11, 0x20, R5, 0xf8, !PT ;  /* 0x000000200b0b7812 */ /* 0x000fe400078ef805 */
[----:B------:R-:W-:Y:S02]  /*1c750*/  LOP3.LUT R9, R9, 0x18, R151, 0xf8, !PT ;  /* 0x0000001809097812 */ /* 0x000fe400078ef897 */
[----:B------:R-:W-:Y:S02]  /*1c760*/  FSETP.NE.FTZ.AND P1, PT, R7, RZ, PT ;  /* 0x000000ff0700720b */ /* 0x000fe40003f35000 */
[----:B------:R-:W-:Y:S02]  /*1c770*/  LOP3.LUT R9, R11, R9, RZ, 0xfc, !PT ;  /* 0x000000090b097212 */ /* 0x000fe400078efcff */
[----:B--2---:R-:W-:-:S02]  /*1c780*/  FSEL R10, R10, 1, P1 ;  /* 0x3f8000000a0a7808 */ /* 0x004fc40000800000 */
[----:B------:R-:W-:-:S03]  /*1c790*/  LEA R9, R9, R210, 0x2 ;  /* 0x000000d209097211 */ /* 0x000fc600078e10ff */
[C---:B------:R-:W-:Y:S01]  /*1c7a0*/  FMUL.FTZ R144, R10.reuse, R144 ;  /* 0x000000900a907220 */ /* 0x040fe20000410000 */
        /* <DEDUP_REMOVED lines=18> */
[----:B------:R-:W-:-:S02]  /*1c8d0*/  LOP3.LUT R5, R5, 0x80, RZ, 0xc0, !PT ;  /* 0x0000008005057812 */ /* 0x000fc400078ec0ff */
[C---:B------:R-:W-:Y:S01]  /*1c8e0*/  IADD3 R10, PT, PT, R9.reuse, -R8, RZ ;  /* 0x80000008090a7210 */ /* 0x040fe20007ffe0ff */
[----:B------:R-:W-:Y:S01]  /*1c8f0*/  STS.64 [R9+0x400], R146 ;  /* 0x0004009209007388 */ /* 0x000fe20000000a00 */
[----:B------:R-:W-:-:S03]  /*1c900*/  IADD3 R5, PT, PT, R9, -R5, RZ ;  /* 0x8000000509057210 */ /* 0x000fc60007ffe0ff */
[----:B------:R-:W-:Y:S01]  /*1c910*/  STS.64 [R10+0x20], R140 ;  /* 0x0000208c0a007388 */ /* 0x000fe20000000a00 */
[----:B------:R-:W-:-:S03]  /*1c920*/  IADD3 R8, PT, PT, -R8, R5, RZ ;  /* 0x0000000508087210 */ /* 0x000fc60007ffe1ff */
[----:B------:R2:W-:Y:S04]  /*1c930*/  STS.64 [R10+0x420], R142 ;  /* 0x0004208e0a007388 */ /* 0x0005e80000000a00 */
[----:B------:R-:W-:Y:S04]  /*1c940*/  STS.64 [R5+0x40], R136 ;  /* 0x0000408805007388 */ /* 0x000fe80000000a00 */
[----:B------:R4:W-:Y:S04]  /*1c950*/  STS.64 [R5+0x440], R138 ;  /* 0x0004408a05007388 */ /* 0x0009e80000000a00 */
[----:B------:R-:W-:Y:S04]  /*1c960*/  STS.64 [R8+0x60], R132 ;  /* 0x0000608408007388 */ /* 0x000fe80000000a00 */
[----:B------:R1:W-:Y:S01]  /*1c970*/  STS.64 [R8+0x460], R134 ;  /* 0x0004608608007388 */ /* 0x0003e20000000a00 */
[----:B------:R-:W3:Y:S03]  /*1c980*/  @P1 MUFU.LG2 R7, R7 ;  /* 0x0000000700071308 */ /* 0x000ee60000000c00 */
[----:B------:R3:W5:Y:S04]  /*1c990*/  LD.E R24, desc[UR4][R2.64+0xcc] ;  /* 0x0000cc0402187980 */ /* 0x000768000c101900 */
[----:B------:R3:W5:Y:S01]  /*1c9a0*/  LD.E.64 R28, desc[UR4][R2.64+0x78] ;  /* 0x00007804021c7980 */ /* 0x000762000c101b00 */
[----:B--2---:R-:W2:Y:S01]  /*1c9b0*/  S2R R10, SR_CTAID.Y ;  /* 0x00000000000a7919 */ /* 0x004ea20000002600 */
[----:B------:R-:W3:Y:S02]  /*1c9c0*/  @P0 MUFU.LG2 R6, R6 ;  /* 0x0000000600060308 */ /* 0x000ee40000000c00 */
[----:B------:R2:W5:Y:S04]  /*1c9d0*/  LD.E.64 R26, desc[UR4][R2.64+0xa8] ;  /* 0x0000a804021a7980 */ /* 0x000568000c101b00 */
[----:B----4-:R-:W4:Y:S04]  /*1c9e0*/  LD.E R5, desc[UR4][R2.64+0x60] ;  /* 0x0000600402057980 */ /* 0x010f28000c101900 */
[----:B-1----:R-:W2:Y:S01]  /*1c9f0*/  LD.E.64 R8, desc[UR4][R2.64+0xb0] ;  /* 0x0000b00402087980 */ /* 0x002ea2000c101b00 */
[----:B------:R-:W-:-:S02]  /*1ca00*/  LOP3.LUT R12, R150, 0xd8, RZ, 0xc0, !PT ;  /* 0x000000d8960c7812 */ /* 0x000fc400078ec0ff */
[----:B------:R-:W-:Y:S02]  /*1ca10*/  LOP3.LUT R11, R208, 0x30, RZ, 0xc0, !PT ;  /* 0x00000030d00b7812 */ /* 0x000fe400078ec0ff */
[----:B------:R-:W-:-:S04]  /*1ca20*/  LOP3.LUT R208, R12, 0x18, R208, 0x78, !PT ;  /* 0x000000180cd07812 */ /* 0x000fc800078e78d0 */
[----:B------:R-:W-:Y:S01]  /*1ca30*/  LOP3.LUT R208, R208, 0xf24, R150, 0xf8, !PT ;  /* 0x00000f24d0d07812 */ /* 0x000fe200078ef896 */
[----:B---3--:R-:W-:Y:S01]  /*1ca40*/  @P1 FMUL.FTZ R7, R7, 0.69314718246459960938 ;  /* 0x3f31721807071820 */ /* 0x008fe20000410000 */
[----:B------:R-:W-:Y:S01]  /*1ca50*/  SHF.L.U32 R25, R229, 0x6, RZ ;  /* 0x00000006e5197819 */ /* 0x000fe200000006ff */
[----:B------:R-:W-:Y:S01]  /*1ca60*/  @P0 FMUL.FTZ R6, R6, 0.69314718246459960938 ;  /* 0x3f31721806060820 */ /* 0x000fe20000410000 */
[----:B------:R-:W-:Y:S02]  /*1ca70*/  SHF.R.U32.HI R21, RZ, 0x2, R151 ;  /* 0x00000002ff157819 */ /* 0x000fe40000011697 */
[----:B------:R-:W-:Y:S01]  /*1ca80*/  MOV R23, 0xff800000 ;  /* 0xff80000000177802 */ /* 0x000fe20000000f00 */
[C---:B-----5:R-:W-:Y:S01]  /*1ca90*/  @P1 FFMA.FTZ R23, R4.reuse, R20, R7 ;  /* 0x0000001404171223 */ /* 0x060fe20000010007 */
[----:B------:R-:W-:Y:S02]  /*1caa0*/  LOP3.LUT R21, R11, 0x7, R21, 0xf8, !PT ;  /* 0x000000070b157812 */ /* 0x000fe400078ef815 */
[----:B------:R-:W-:Y:S01]  /*1cab0*/  MOV R22, 0xff800000 ;  /* 0xff80000000167802 */ /* 0x000fe20000000f00 */
[----:B------:R-:W-:Y:S01]  /*1cac0*/  @P0 FFMA.FTZ R22, R4, R0, R6 ;  /* 0x0000000004160223 */ /* 0x000fe20000010006 */
[----:B------:R-:W-:Y:S01]  /*1cad0*/  BAR.SYNC.DEFER_BLOCKING 0x0 ;  /* 0x0000000000007b1d */ /* 0x000fe20000010000 */
[----:B------:R-:W-:-:S05]  /*1cae0*/  LOP3.LUT P0, RZ, R151, 0x3, RZ, 0xc0, !PT ;  /* 0x0000000397ff7812 */ /* 0x000fca000780c0ff */
[----:B------:R-:W-:Y:S01]  /*1caf0*/  BSSY.RECONVERGENT B0, `(.L_x_4993) ;  /* 0x0000013000007945 */ /* 0x000fe20003800200 */
[----:B--2---:R-:W-:-:S04]  /*1cb00*/  IMAD R8, R8, R10, UR13 ;  /* 0x0000000d08087e24 */ /* 0x004fc8000f8e020a */
[----:B----4-:R-:W-:Y:S01]  /*1cb10*/  IMAD R8, R8, R5, UR11 ;  /* 0x0000000b08087e24 */ /* 0x010fe2000f8e0205 */
[----:B------:R-:W-:-:S03]  /*1cb20*/  LEA R5, R208, R210, 0x2 ;  /* 0x000000d2d0057211 */ /* 0x000fc600078e10ff */
[----:B------:R-:W-:Y:S02]  /*1cb30*/  IMAD R25, R9, R8, R25 ;  /* 0x0000000809197224 */ /* 0x000fe400078e0219 */
[----:B------:R1:W2:Y:S04]  /*1cb40*/  LDS.128 R16, [R5] ;  /* 0x0000000005107984 */ /* 0x0002a80000000c00 */
[----:B------:R1:W3:Y:S04]  /*1cb50*/  LDS.128 R12, [R5+0x800] ;  /* 0x00080000050c7984 */ /* 0x0002e80000000c00 */
[----:B------:R1:W4:Y:S04]  /*1cb60*/  LDS.128 R8, [R5+0x1000] ;  /* 0x0010000005087984 */ /* 0x0003280000000c00 */
[----:B------:R-:W1:Y:S01]  /*1cb70*/  LDS.128 R4, [R5+0x1800] ;  /* 0x0018000005047984 */ /* 0x000e620000000c00 */
[----:B------:R-:W-:Y:S05]  /*1cb80*/  @P0 BRA `(.L_x_4994) ;  /* 0x0000000000240947 */ /* 0x000fea0003800000 */
        /* <DEDUP_REMOVED lines=9> */
.L_x_4994:
[----:B------:R-:W-:Y:S05]  /*1cc20*/  BSYNC.RECONVERGENT B0 ;  /* 0x0000000000007941 */ /* 0x000fea0003800200 */
.L_x_4993:
[----:B------:R-:W5:Y:S01]  /*1cc30*/  LD.E R2, desc[UR4][R2.64+0xc0] ;  /* 0x0000c00402027980 */ /* 0x000f62000c101900 */
[----:B------:R-:W-:Y:S01]  /*1cc40*/  LOP3.LUT R0, R150, 0x1c, RZ, 0xc0, !PT ;  /* 0x0000001c96007812 */ /* 0x000fe200078ec0ff */
[----:B------:R-:W-:Y:S01]  /*1cc50*/  IMAD R24, R25, R24, RZ ;  /* 0x0000001819187224 */ /* 0x000fe200078e02ff */
[----:B------:R-:W-:Y:S02]  /*1cc60*/  SHF.R.U32.HI R151, RZ, 0x3, R151 ;  /* 0x00000003ff977819 */ /* 0x000fe40000011697 */
[----:B------:R-:W-:-:S04]  /*1cc70*/  LOP3.LUT R150, R0, 0xfe0, R150, 0xf8, !PT ;  /* 0x00000fe000967812 */ /* 0x000fc800078ef896 */
[----:B------:R-:W-:-:S04]  /*1cc80*/  IADD3 R150, P0, PT, R24, R150, RZ ;  /* 0x0000009618967210 */ /* 0x000fc80007f1e0ff */
[----:B------:R-:W-:Y:S02]  /*1cc90*/  LEA.HI.X.SX32 R24, R24, RZ, 0x1, P0 ;  /* 0x000000ff18187211 */ /* 0x000fe400000f0eff */
[----:B-----5:R-:W-:Y:S01]  /*1cca0*/  ISETP.GE.AND P4, PT, R0, R2, PT ;  /* 0x000000020000720c */ /* 0x020fe20003f86270 */
        /* <DEDUP_REMOVED lines=10> */
[----:B--2---:R-:W-:Y:S04]  /*1cd50*/  @!P3 ST.E.128 desc[UR4][R2.64], R16 ;  /* 0x000000100200b985 */ /* 0x004fe8000c101d04 */
[----:B---3--:R1:W-:Y:S01]  /*1cd60*/  @!P2 ST.E.128 desc[UR4][R2.64+0x800], R12 ;  /* 0x0008000c0200a985 */ /* 0x0083e2000c101d04 */
[----:B----4-:R-:W-:Y:S02]  /*1cd70*/  IMAD.MOV.U32 R8, RZ, RZ, R228 ;  /* 0x000000ffff087224 */ /* 0x010fe400078e00e4 */
[----:B------:R-:W-:-:S04]  /*1cd80*/  IMAD.MOV.U32 R9, RZ, RZ, 0x0 ;  /* 0x00000000ff097424 */ /* 0x000fc800078e00ff */
[----:B-1----:R-:W-:Y:S05]  /*1cd90*/  @P4 RET.REL.NODEC R8 `(_ZN5flash24flash_fwd_splitkv_kernelI23Flash_fwd_kernel_traitsILi32ELi64ELi256ELi4ELb0ELb0EN7cutlass6half_tE19Flash_kernel_traitsILi32ELi64ELi256ELi4ES3_EELb0ELb1ELb1ELb0ELb0ELb0ELb1ELb0EEEvNS_16Flash_fwd_paramsE) ;  /* 0xfffffe3008984950 */ /* 0x002fea0003c3ffff */
[----:B------:R-:W-:Y:S01]  /*1cda0*/  MOV R229, 0x0 ;  /* 0x0000000000e57802 */ /* 0x000fe20000000f00 */
[----:B------:R1:W-:Y:S03]  /*1cdb0*/  ST.E.128 desc[UR4][R2.64+0x1800], R4 ;  /* 0x0018000402007985 */ /* 0x0003e6000c101d04 */
[----:B-1----:R-:W-:Y:S05]  /*1cdc0*/  RET.REL.NODEC R228 `(_ZN5flash24flash_fwd_splitkv_kernelI23Flash_fwd_kernel_traitsILi32ELi64ELi256ELi4ELb0ELb0EN7cutlass6half_tE19Flash_kernel_traitsILi32ELi64ELi256ELi4ES3_EELb0ELb1ELb1ELb0ELb0ELb0ELb1ELb0EEEvNS_16Flash_fwd_paramsE) ;  /* 0xfffffe30e48c7950 */ /* 0x002fea0003c3ffff */
.L_x_4992:
[----:B------:R-:W-:Y:S01]  /*1cdd0*/  MOV R5, 0x1f ;  /* 0x0000001f00057802 */ /* 0x000fe20000000f00 */
[----:B------:R-:W-:Y:S01]  /*1cde0*/  IMAD.MOV.U32 R6, RZ, RZ, 0x2 ;  /* 0x00000002ff067424 */ /* 0x000fe200078e00ff */
[----:B------:R-:W-:Y:S01]  /*1cdf0*/  MOV R8, R241 ;  /* 0x000000f100087202 */ /* 0x000fe20000000f00 */
[----:B------:R-:W-:-:S07]  /*1ce00*/  IMAD.MOV.U32 R7, RZ, RZ, -0x1 ;  /* 0xffffffffff077424 */ /* 0x000fce00078e00ff */
[----:B-1---5:R-:W-:Y:S05]  /*1ce10*/  WARPSYNC.COLLECTIVE R7, `(.L_x_4995) ;  /* 0x0000000007087348 */ /* 0x022fea0003c00000 */
[----:B------:R2:W3:Y:S02]  /*1ce20*/  SHFL.BFLY P0, R5, R8, R6, R5 ;  /* 0x0c00000608057389 */ /* 0x0004e40000000005 */
[----:B-123-5:R-:W-:Y:S05]  /*1ce30*/  ENDCOLLECTIVE ;  /* 0x000000000000791b */ /* 0x02efea0003800000 */
.L_x_4995:
        /* <DEDUP_REMOVED lines=8> */
.L_x_4996:
[----:B------:R-:W-:Y:S01]  /*1cec0*/  MOV R9, R5 ;  /* 0x0000000500097202 */ /* 0x000fe20000000f00 */
[----:B------:R-:W-:Y:S01]  /*1ced0*/  IMAD.MOV.U32 R6, RZ, RZ, 0x2 ;  /* 0x00000002ff067424 */ /* 0x000fe200078e00ff */
[----:B------:R-:W-:Y:S02]  /*1cee0*/  MOV R5, 0x1f ;  /* 0x0000001f00057802 */ /* 0x000fe40000000f00 */
[----:B------:R-:W-:-:S07]  /*1cef0*/  MOV R8, R240 ;  /* 0x000000f000087202 */ /* 0x000fce0000000f00 */
[----:B------:R-:W-:Y:S05]  /*1cf00*/  WARPSYNC.COLLECTIVE R7, `(.L_x_4997) ;  /* 0x0000000007087348 */ /* 0x000fea0003c00000 */
[----:B------:R1:W2:Y:S02]  /*1cf10*/  SHFL.BFLY P0, R5, R8, R6, R5 ;  /* 0x0c00000608057389 */ /* 0x0002a40000000005 */
[----:B-12---:R-:W-:Y:S05]  /*1cf20*/  ENDCOLLECTIVE ;  /* 0x000000000000791b */ /* 0x006fea0003800000 */
.L_x_4997:
[----:B------:R-:W-:Y:S01]  /*1cf30*/  FADD.FTZ R240, R5, R240 ;  /* 0x000000f005f07221 */ /* 0x000fe20000010000 */
[----:B------:R-:W-:Y:S01]  /*1cf40*/  MOV R5, 0x1f ;  /* 0x0000001f00057802 */ /* 0x000fe20000000f00 */
[----:B------:R-:W-:-:S03]  /*1cf50*/  IMAD.MOV.U32 R6, RZ, RZ, 0x1 ;  /* 0x00000001ff067424 */ /* 0x000fc600078e00ff */
[----:B------:R-:W-:-:S07]  /*1cf60*/  MOV R8, R240 ;  /* 0x000000f000087202 */ /* 0x000fce0000000f00 */
[----:B------:R-:W-:Y:S05]  /*1cf70*/  WARPSYNC.COLLECTIVE R7, `(.L_x_4998) ;  /* 0x0000000007087348 */ /* 0x000fea0003c00000 */
[----:B------:R1:W2:Y:S02]  /*1cf80*/  SHFL.BFLY P0, R5, R8, R6, R5 ;  /* 0x0c00000608057389 */ /* 0x0002a40000000005 */
[----:B-12---:R-:W-:Y:S05]  /*1cf90*/  ENDCOLLECTIVE ;  /* 0x000000000000791b */ /* 0x006fea0003800000 */
.L_x_4998:
[----:B------:R-:W-:Y:S01]  /*1cfa0*/  MOV R6, R5 ;  /* 0x0000000500067202 */ /* 0x000fe20000000f00 */
[----:B------:R-:W-:Y:S01]  /*1cfb0*/  FADD.FTZ R7, R241, R9 ;  /* 0x00000009f1077221 */ /* 0x000fe20000010000 */
[----:B------:R-:W-:Y:S06]  /*1cfc0*/  BRA `(.L_x_4999) ;  /* 0xfffffff400b87947 */ /* 0x000fec000383ffff */
.L_x_5000:
        /* <DEDUP_REMOVED lines=11> */
.L_x_10268:


//--------------------- .text._ZN5flash24flash_fwd_splitkv_kernelI23Flash_fwd_kernel_traitsILi32ELi64ELi256ELi4ELb0ELb0EN7cutlass6half_tE19Flash_kernel_traitsILi32ELi64ELi256ELi4ES3_EELb0ELb1ELb1ELb0ELb0ELb1ELb1ELb0EEEvNS_16Flash_fwd_paramsE --------------------------
	.section	.text._ZN5flash24flash_fwd_splitkv_kernelI23Flash_fwd_kernel_traitsILi32ELi64ELi256ELi4ELb0ELb0EN7cutlass6half_tE19Flash_kernel_traitsILi32ELi64ELi256ELi4ES3_EELb0ELb1ELb1ELb0ELb0ELb1ELb1ELb0EEEvNS_16Flash_fwd_paramsE,"ax",@progbits
	.align	128
        .global         _ZN5flash24flash_fwd_splitkv_kernelI23Flash_fwd_kernel_traitsILi32ELi64ELi256ELi4ELb0ELb0EN7cutlass6half_tE19Flash_kernel_traitsILi32ELi64ELi256ELi4ES3_EELb0ELb1ELb1ELb0ELb0ELb1ELb1ELb0EEEvNS_16Flash_fwd_paramsE
        .type           _ZN5flash24flash_fwd_splitkv_kernelI23Flash_fwd_kernel_traitsILi32ELi64ELi256ELi4ELb0ELb0EN7cutlass6half_tE19Flash_kernel_traitsILi32ELi64ELi256ELi4ES3_EELb0ELb1ELb1ELb0ELb0ELb1ELb1ELb0EEEvNS_16Flash_fwd_paramsE,@function
        .size           _ZN5flash24flash_fwd_splitkv_kernelI23Flash_fwd_kernel_traitsILi32ELi64ELi256ELi4ELb0ELb0EN7cutlass6half_tE19Flash_kernel_traitsILi32ELi64ELi256ELi4ES3_EELb0ELb1ELb1ELb0ELb0ELb1ELb1ELb0EEEvNS_16Flash_fwd_paramsE,(.L_x_10269 - _ZN5flash24flash_fwd_splitkv_kernelI23Flash_fwd_kernel_traitsILi32ELi64ELi256ELi4ELb0ELb0EN7cutlass6half_tE19Flash_kernel_traitsILi32ELi64ELi256ELi4ES3_EELb0ELb1ELb1ELb0ELb0ELb1ELb1ELb0EEEvNS_16Flash_fwd_paramsE)
        .other          _ZN5flash24flash_fwd_splitkv_kernelI23Flash_fwd_kernel_traitsILi32ELi64ELi256ELi4ELb0ELb0EN7cutlass6half_tE19Flash_kernel_traitsILi32ELi64ELi256ELi4ES3_EELb0ELb1ELb1ELb0ELb0ELb1ELb1ELb0EEEvNS_16Flash_fwd_paramsE,@"STO_CUDA_ENTRY STV_DEFAULT"
_ZN5flash24flash_fwd_splitkv_kernelI23Flash_fwd_kernel_traitsILi32ELi64ELi256ELi4ELb0ELb0EN7cutlass6half_tE19Flash_kernel_traitsILi32ELi64ELi256ELi4ES3_EELb0ELb1ELb1ELb0ELb0ELb1ELb1ELb0EEEvNS_16Flash_fwd_paramsE:
.text._ZN5flash24flash_fwd_splitkv_kernelI23Flash_fwd_kernel_traitsILi32ELi64ELi256ELi4ELb0ELb0EN7cutlass6half_tE19Flash_kernel_traitsILi32ELi64ELi256ELi4ES3_EELb0ELb1ELb1ELb0ELb0ELb1ELb1ELb0EEEvNS_16Flash_fwd_paramsE:
        /* <DEDUP_REMOVED lines=31> */
[----:B------:R-:W-:Y:S05]  /*01f0*/  CALL.REL.NOINC `($_ZN5flash24flash_fwd_splitkv_kernelI23Flash_fwd_kernel_traitsILi32ELi64ELi256ELi4ELb0ELb0EN7cutlass6half_tE19Flash_kernel_traitsILi32ELi64ELi256ELi4ES3_EELb0ELb1ELb1ELb0ELb0ELb1ELb1ELb0EEEvNS_16Flash_fwd_paramsE$_ZN5flash30compute_attn_1rowblock_splitkvI23Flash_fwd_kernel_traitsILi32ELi64ELi256ELi4ELb0ELb0EN7cutlass6half_tE19Flash_kernel_traitsILi32ELi64ELi256ELi4ES3_EELb0ELb1ELb1ELb0ELb0ELb1ELb1ELb0ENS_16Flash_fwd_paramsEEEvRKT8_iiiii) ;  /* 0x0000000000087944 */ /* 0x000fea0003c00000 */
[----:B------:R-:W-:Y:S05]  /*0200*/  BSYNC.RECONVERGENT B3 ;  /* 0x0000000000037941 */ /* 0x000fea0003800200 */
.L_x_5001:
[----:B------:R-:W-:Y:S05]  /*0210*/  EXIT ;  /* 0x000000000000794d */ /* 0x000fea0003800000 */
        .type           $_ZN5flash24flash_fwd_splitkv_kernelI23Flash_fwd_kernel_traitsILi32ELi64ELi256ELi4ELb0ELb0EN7cutlass6half_tE19Flash_kernel_traitsILi32ELi64ELi256ELi4ES3_EELb0ELb1ELb1ELb0ELb0ELb1ELb1ELb0EEEvNS_16Flash_fwd_paramsE$_ZN5flash30compute_attn_1rowblock_splitkvI23Flash_fwd_kernel_traitsILi32ELi64ELi256ELi4ELb0ELb0EN7cutlass6half_tE19Flash_kernel_traitsILi32ELi64ELi256ELi4ES3_EELb0ELb1ELb1ELb0ELb0ELb1ELb1ELb0ENS_16Flash_fwd_paramsEEEvRKT8_iiiii,@function
        .size           $_ZN5flash24flash_fwd_splitkv_kernelI23Flash_fwd_kernel_traitsILi32ELi64ELi256ELi4ELb0ELb0EN7cutlass6half_tE19Flash_kernel_traitsILi32ELi64ELi256ELi4ES3_EELb0ELb1ELb1ELb0ELb0ELb1ELb1ELb0EEEvNS_16Flash_fwd_paramsE$_ZN5flash30compute_attn_1rowblock_splitkvI23Flash_fwd_kernel_traitsILi32ELi64ELi256ELi4ELb0ELb0EN7cutlass6half_tE19Flash_kernel_traitsILi32ELi64ELi256ELi4ES3_EELb0ELb1ELb1ELb0ELb0ELb1ELb1ELb0ENS_16Flash_fwd_paramsEEEvRKT8_iiiii,(.L_x_10269 - $_ZN5flash24flash_fwd_splitkv_kernelI23Flash_fwd_kernel_traitsILi32ELi64ELi256ELi4ELb0ELb0EN7cutlass6half_tE19Flash_kernel_traitsILi32ELi64ELi256ELi4ES3_EELb0ELb1ELb1ELb0ELb0ELb1ELb1ELb0EEEvNS_16Flash_fwd_paramsE$_ZN5flash30compute_attn_1rowblock_splitkvI23Flash_fwd_kernel_traitsILi32ELi64ELi256ELi4ELb0ELb0EN7cutlass6half_tE19Flash_kernel_traitsILi32ELi64ELi256ELi4ES3_EELb0ELb1ELb1ELb0ELb0ELb1ELb1ELb0ENS_16Flash_fwd_paramsEEEvRKT8_iiiii)
$_ZN5flash24flash_fwd_splitkv_kernelI23Flash_fwd_kernel_traitsILi32ELi64ELi256ELi4ELb0ELb0EN7cutlass6half_tE19Flash_kernel_traitsILi32ELi64ELi256ELi4ES3_EELb0ELb1ELb1ELb0ELb0ELb1ELb1ELb0EEEvNS_16Flash_fwd_paramsE$_ZN5flash30compute_attn_1rowblock_splitkvI23Flash_fwd_kernel_traitsILi32ELi64ELi256ELi4ELb0ELb0EN7cutlass6half_tE19Flash_kernel_traitsILi32ELi64ELi256ELi4ES3_EELb0ELb1ELb1ELb0ELb0ELb1ELb1ELb0ENS_16Flash_fwd_paramsEEEvRKT8_iiiii:
[----:B------:R-:W1:Y:S02]  /*0220*/  LDCU.64 UR4, c[0x0][0x358] ;  /* 0x00006b00ff0477ac */ /* 0x000e640008000a00 */
[----:B-1----:R-:W2:Y:S04]  /*0230*/  LD.E.64 R4, desc[UR4][R2.64+0xe0] ;  /* 0x0000e00402047980 */ /* 0x002ea8000c101b00 */
[----:B------:R-:W3:Y:S04]  /*0240*/  LD.E.64 R12, desc[UR4][R2.64+0xe8] ;  /* 0x0000e804020c7980 */ /* 0x000ee8000c101b00 */
[----:B------:R-:W4:Y:S01]  /*0250*/  LD.E.64 R10, desc[UR4][R2.64+0xf0] ;  /* 0x0000f004020a7980 */ /* 0x000f22000c101b00 */
[----:B------:R-:W-:-:S03]  /*0260*/  IMAD.U32 R0, RZ, RZ, UR13 ;  /* 0x0000000dff007e24 */ /* 0x000fc6000f8e00ff */
[----:B------:R-:W4:Y:S01]  /*0270*/  LD.E.64 R8, desc[UR4][R2.64+0xf8] ;  /* 0x0000f80402087980 */ /* 0x000f22000c101b00 */
[C---:B--2---:R-:W-:Y:S02]  /*0280*/  ISETP.NE.U32.AND P2, PT, R4.reuse, RZ, PT ;  /* 0x000000ff0400720c */ /* 0x044fe40003f45070 */
[----:B------:R-:W-:Y:S02]  /*0290*/  ISETP.NE.U32.AND P4, PT, R4, RZ, PT ;  /* 0x000000ff0400720c */ /* 0x000fe40003f85070 */
[----:B---3--:R-:W-:Y:S02]  /*02a0*/  ISETP.NE.U32.AND P3, PT, R12, RZ, PT ;  /* 0x000000ff0c00720c */ /* 0x008fe40003f65070 */
[C---:B------:R-:W-:Y:S02]  /*02b0*/  ISETP.NE.AND.EX P2, PT, R5.reuse, RZ, PT, P2 ;  /* 0x000000ff0500720c */ /* 0x040fe40003f45320 */
[----:B------:R-:W-:Y:S02]  /*02c0*/  ISETP.NE.AND.EX P4, PT, R5, RZ, PT, P4 ;  /* 0x000000ff0500720c */ /* 0x000fe40003f85340 */
[----:B------:R-:W-:Y:S01]  /*02d0*/  ISETP.NE.AND.EX P3, PT, R13, RZ, PT, P3 ;  /* 0x000000ff0d00720c */ /* 0x000fe20003f65330 */
[----:B------:R-:W-:-:S04]  /*02e0*/  IMAD.WIDE.U32 R4, R0, 0x4, R4 ;  /* 0x0000000400047825 */ /* 0x000fc800078e0004 */
[----:B------:R-:W-:-:S06]  /*02f0*/  IMAD.MOV.U32 R0, RZ, RZ, -0x1 ;  /* 0xffffffffff007424 */ /* 0x000fcc00078e00ff */
[----:B------:R-:W5:Y:S04]  /*0300*/  @P2 LD.E R0, desc[UR4][R4.64] ;  /* 0x0000000404002980 */ /* 0x000f68000c101900 */
[----:B------:R-:W5:Y:S04]  /*0310*/  @!P4 LD.E R191, desc[UR4][R2.64+0xb4] ;  /* 0x0000b40402bfc980 */ /* 0x000f68000c101900 */
[----:B------:R-:W5:Y:S04]  /*0320*/  @!P3 LD.E R50, desc[UR4][R2.64+0xb8] ;  /* 0x0000b8040232b980 */ /* 0x000f68000c101900 */
[----:B------:R-:W5:Y:S01]  /*0330*/  @P4 LD.E R4, desc[UR4][R4.64+0x4] ;  /* 0x0000040404044980 */ /* 0x000f62000c101900 */
[----:B----4-:R-:W-:-:S04]  /*0340*/  ISETP.NE.U32.AND P1, PT, R10, RZ, PT ;  /* 0x000000ff0a00720c */ /* 0x010fc80003f25070 */
[----:B------:R-:W-:Y:S01]  /*0350*/  ISETP.NE.AND.EX P1, PT, R11, RZ, PT, P1 ;  /* 0x000000ff0b00720c */ /* 0x000fe20003f25310 */
[----:B------:R-:W-:Y:S01]  /*0360*/  USHF.L.U32 UR9, UR13, 0x2, URZ ;  /* 0x000000020d097899 */ /* 0x000fe200080006ff */
[----:B------:R-:W-:Y:S01]  /*0370*/  ISETP.NE.U32.AND P2, PT, R12, RZ, PT ;  /* 0x000000ff0c00720c */ /* 0x000fe20003f45070 */
[----:B------:R-:W-:-:S03]  /*0380*/  USHF.R.U32.HI UR8, URZ, 0x1e, UR13 ;  /* 0x0000001eff087899 */ /* 0x000fc6000801160d */
[----:B------:R-:W-:-:S07]  /*0390*/  ISETP.NE.AND.EX P2, PT, R13, RZ, PT, P2 ;  /* 0x000000ff0d00720c */ /* 0x000fce0003f45320 */
[----:B------:R-:W-:-:S04]  /*03a0*/  @P1 IADD3 R14, P0, PT, R10, UR9, RZ ;  /* 0x000000090a0e1c10 */ /* 0x000fc8000ff1e0ff */
[----:B------:R-:W-:Y:S01]  /*03b0*/  @P1 IADD3.X R15, PT, PT, R11, UR8, RZ, P0, !PT ;  /* 0x000000080b0f1c10 */ /* 0x000fe200087fe4ff */
[----:B------:R-:W-:Y:S01]  /*03c0*/  IMAD.MOV.U32 R11, RZ, RZ, RZ ;  /* 0x000000ffff0b7224 */ /* 0x000fe200078e00ff */
[----:B------:R-:W-:Y:S01]  /*03d0*/  ISETP.NE.U32.AND P0, PT, R8, RZ, PT ;  /* 0x000000ff0800720c */ /* 0x000fe20003f05070 */
[----:B------:R-:W-:Y:S04]  /*03e0*/  BSSY.RECONVERGENT B0, `(.L_x_5002) ;  /* 0x000000b000007945 */ /* 0x000fe80003800200 */
[----:B------:R1:W5:Y:S01]  /*03f0*/  @P1 LD.E R11, desc[UR4][R14.64] ;  /* 0x000000040e0b1980 */ /* 0x000362000c101900 */
[----:B------:R-:W-:Y:S02]  /*0400*/  ISETP.NE.AND.EX P0, PT, R9, RZ, PT, P0 ;  /* 0x000000ff0900720c */ /* 0x000fe40003f05300 */
[----:B-1----:R-:W-:Y:S01]  /*0410*/  IADD3 R14, P1, PT, R12, UR9, RZ ;  /* 0x000000090c0e7c10 */ /* 0x002fe2000ff3e0ff */
[----:B------:R-:W-:-:S03]  /*0420*/  IMAD.MOV.U32 R12, RZ, RZ, -0x1 ;  /* 0xffffffffff0c7424 */ /* 0x000fc600078e00ff */
[----:B------:R-:W-:Y:S01]  /*0430*/  IADD3.X R15, PT, PT, R13, UR8, RZ, P1, !PT ;  /* 0x000000080d0f7c10 */ /* 0x000fe20008ffe4ff */
[----:B------:R-:W-:Y:S08]  /*0440*/  @!P2 BRA `(.L_x_5003) ;  /* 0x000000000010a947 */ /* 0x000ff00003800000 */
[----:B------:R-:W2:Y:S02]  /*0450*/  LD.E.U8 R5, desc[UR4][R2.64+0x1b2] ;  /* 0x0001b20402057980 */ /* 0x000ea4000c101100 */
[----:B--2---:R-:W-:-:S13]  /*0460*/  ISETP.NE.AND P1, PT, R5, RZ, PT ;  /* 0x000000ff0500720c */ /* 0x004fda0003f25270 */
[----:B------:R-:W-:Y:S05]  /*0470*/  @!P1 BRA `(.L_x_5003) ;  /* 0x0000000000049947 */ /* 0x000fea0003800000 */
[----:B------:R1:W5:Y:S02]  /*0480*/  LD.E R12, desc[UR4][R14.64] ;  /* 0x000000040e0c7980 */ /* 0x000364000c101900 */
.L_x_5003:
[----:B------:R-:W-:Y:S05]  /*0490*/  BSYNC.RECONVERGENT B0 ;  /* 0x0000000000007941 */ /* 0x000fea0003800200 */
.L_x_5002:
[----:B------:R-:W-:Y:S04]  /*04a0*/  BSSY.RECONVERGENT B0, `(.L_x_5004) ;  /* 0x0000007000007945 */ /* 0x000fe80003800200 */
[----:B------:R-:W-:Y:S05]  /*04b0*/  @!P3 BRA `(.L_x_5005) ;  /* 0x000000000014b947 */ /* 0x000fea0003800000 */
[----:B------:R-:W2:Y:S02]  /*04c0*/  LD.E.U8 R5, desc[UR4][R2.64+0x1b2] ;  /* 0x0001b20402057980 */ /* 0x000ea4000c101100 */
[----:B--2---:R-:W-:-:S13]  /*04d0*/  ISETP.NE.AND P1, PT, R5, RZ, PT ;  /* 0x000000ff0500720c */ /* 0x004fda0003f25270 */
[----:B-----5:R-:W2:Y:S02]  /*04e0*/  @P1 LD.E R50, desc[UR4][R14.64+0x4] ;  /* 0x000004040e321980 */ /* 0x020ea4000c101900 */
[----:B--2---:R-:W-:-:S06]  /*04f0*/  @P1 IADD3 R50, PT, PT, R50, -R12, RZ ;  /* 0x8000000c32321210 */ /* 0x004fcc0007ffe0ff */
[----:B------:R2:W5:Y:S02]  /*0500*/  @!P1 LD.E R50, desc[UR4][R14.64] ;  /* 0x000000040e329980 */ /* 0x000564000c101900 */
.L_x_5005:
[----:B------:R-:W-:Y:S05]  /*0510*/  BSYNC.RECONVERGENT B0 ;  /* 0x0000000000007941 */ /* 0x000fea0003800200 */
.L_x_5004:
        /* <DEDUP_REMOVED lines=8> */
.L_x_5007:
[----:B------:R-:W3:Y:S01]  /*05a0*/  LD.E.64 R4, desc[UR4][R2.64+0x108] ;  /* 0x0001080402047980 */ /* 0x000ee2000c101b00 */
[----:B------:R-:W-:Y:S01]  /*05b0*/  BSSY.RECONVERGENT B0, `(.L_x_5009) ;  /* 0x0000006000007945 */ /* 0x000fe20003800200 */
[----:B---3--:R-:W-:Y:S01]  /*05c0*/  ISETP.NE.U32.AND P0, PT, R4, RZ, PT ;  /* 0x000000ff0400720c */ /* 0x008fe20003f05070 */
[----:B------:R-:W-:-:S03]  /*05d0*/  IMAD.MOV.U32 R4, RZ, RZ, RZ ;  /* 0x000000ffff047224 */ /* 0x000fc600078e00ff */
[----:B------:R-:W-:-:S13]  /*05e0*/  ISETP.NE.AND.EX P0, PT, R5, RZ, PT, P0 ;  /* 0x000000ff0500720c */ /* 0x000fda0003f05300 */
[----:B------:R-:W-:Y:S05]  /*05f0*/  @!P0 BRA `(.L_x_5010) ;  /* 0x0000000000048947 */ /* 0x000fea0003800000 */
[----:B------:R3:W5:Y:S02]  /*0600*/  LD.E R4, desc[UR4][R2.64+0xbc] ;  /* 0x0000bc0402047980 */ /* 0x000764000c101900 */
.L_x_5010:
[----:B------:R-:W-:Y:S05]  /*0610*/  BSYNC.RECONVERGENT B0 ;  /* 0x0000000000007941 */ /* 0x000fea0003800200 */
.L_x_5009:
[----:B-----5:R-:W-:Y:S02]  /*0620*/  IADD3 R50, PT, PT, R4, R50, -R11 ;  /* 0x0000003204327210 */ /* 0x020fe40007ffe80b */
.L_x_5008:
[----:B------:R-:W-:Y:S05]  /*0630*/  BSYNC.RECONVERGENT B1 ;  /* 0x0000000000017941 */ /* 0x000fea0003800200 */
.L_x_5006:
[----:B------:R-:W-:Y:S01]  /*0640*/  IMAD.SHL.U32 R169, R185, 0x40, RZ ;  /* 0x00000040b9a97824 */ /* 0x000fe200078e00ff */
[----:B------:R-:W-:Y:S01]  /*0650*/  MOV R4, R184 ;  /* 0x000000b800047202 */ /* 0x000fe20000000f00 */
[----:B------:R-:W-:-:S03]  /*0660*/  IMAD.MOV.U32 R5, RZ, RZ, 0x0 ;  /* 0x00000000ff057424 */ /* 0x000fc600078e00ff */
[----:B------:R-:W-:-:S13]  /*0670*/  ISETP.GT.AND P0, PT, R191, R169, PT ;  /* 0x000000a9bf00720c */ /* 0x000fda0003f04270 */
[----:B-123--:R-:W-:Y:S05]  /*0680*/  @!P0 RET.REL.NODEC R4 `(_ZN5flash24flash_fwd_splitkv_kernelI23Flash_fwd_kernel_traitsILi32ELi64ELi256ELi4ELb0ELb0EN7cutlass6half_tE19Flash_kernel_traitsILi32ELi64ELi256ELi4ES3_EELb0ELb1ELb1ELb0ELb0ELb1ELb1ELb0EEEvNS_16Flash_fwd_paramsE) ;  /* 0xfffffff8045c8950 */ /* 0x00efea0003c3ffff */
        /* <DEDUP_REMOVED lines=103> */
[----:B---3--:R-:W-:Y:S05]  /*0d00*/  @P4 RET.REL.NODEC R2 `(_ZN5flash24flash_fwd_splitkv_kernelI23Flash_fwd_kernel_traitsILi32ELi64ELi256ELi4ELb0ELb0EN7cutlass6half_tE19Flash_kernel_traitsILi32ELi64ELi256ELi4ES3_EELb0ELb1ELb1ELb0ELb0ELb1ELb1ELb0EEEvNS_16Flash_fwd_paramsE) ;  /* 0xfffffff002bc4950 */ /* 0x008fea0003c3ffff */
[----:B------:R-:W-:Y:S02]  /*0d10*/  MOV R0, 0xff800000 ;  /* 0xff80000000007802 */ /* 0x000fe40000000f00 */
[----:B------:R-:W-:-:S03]  /*0d20*/  MOV R185, 0x0 ;  /* 0x0000000000b97802 */ /* 0x000fc60000000f00 */
[----:B------:R1:W-:Y:S02]  /*0d30*/  ST.E desc[UR4][R6.64+0xc0], R0 ;  /* 0x0000c00006007985 */ /* 0x0003e4000c101904 */
[----:B-1----:R-:W-:Y:S05]  /*0d40*/  RET.REL.NODEC R184 `(_ZN5flash24flash_fwd_splitkv_kernelI23Flash_fwd_kernel_traitsILi32ELi64ELi256ELi4ELb0ELb0EN7cutlass6half_tE19Flash_kernel_traitsILi32ELi64ELi256ELi4ES3_EELb0ELb1ELb1ELb0ELb0ELb1ELb1ELb0EEEvNS_16Flash_fwd_paramsE) ;  /* 0xfffffff0b8ac7950 */ /* 0x002fea0003c3ffff */
.L_x_5011:
        /* <DEDUP_REMOVED lines=42> */
[----:B---3--:R-:W-:Y:S01]  /*0ff0*/  IMAD.WIDE.U32 R192, R8, UR13, RZ ;  /* 0x0000000d08c07c25 */ /* 0x008fe2000f8e00ff */
[----:B------:R-:W-:-:S03]  /*1000*/  ISETP.GE.AND P1, PT, R4, RZ, PT ;  /* 0x000000ff0400720c */ /* 0x000fc60003f26270 */
[----:B------:R-:W-:-:S04]  /*1010*/  IMAD R4, R9, UR13, RZ ;  /* 0x0000000d09047c24 */ /* 0x000fc8000f8e02ff */
        /* <DEDUP_REMOVED lines=30> */
[----:B------:R-:W-:Y:S01]  /*1200*/  @!P1 IADD3 R5, PT, PT, R5, 0x1, RZ ;  /* 0x0000000105059810 */ /* 0x000fe20007ffe0ff */
[----:B------:R-:W-:Y:S01]  /*1210*/  IMAD R18, R10, R9, R18 ;  /* 0x000000090a127224 */ /* 0x000fe200078e0212 */
[----:B------:R-:W-:Y:S02]  /*1220*/  ISETP.GE.AND P0, PT, R8, RZ, PT ;  /* 0x000000ff0800720c */ /* 0x000fe40003f06270 */
[----:B------:R-:W-:-:S05]  /*1230*/  ISETP.NE.AND P1, PT, R20, RZ, PT ;  /* 0x000000ff1400720c */ /* 0x000fca0003f25270 */
[----:B------:R-:W-:Y:S01]  /*1240*/  @P2 VIADD R5, R5, 0x1 ;  /* 0x0000000105052836 */ /* 0x000fe20000000000 */
[----:B---3--:R-:W-:Y:S01]  /*1250*/  SHF.R.S32.HI R6, RZ, 0x1f, R4 ;  /* 0x0000001fff067819 */ /* 0x008fe20000011404 */
[-C--:B------:R-:W-:Y:S02]  /*1260*/  IMAD R7, R17, R4.reuse, RZ ;  /* 0x0000000411077224 */ /* 0x080fe400078e02ff */
[----:B------:R-:W-:-:S04]  /*1270*/  IMAD.WIDE.U32 R10, R16, R4, RZ ;  /* 0x00000004100a7225 */ /* 0x000fc800078e00ff */
[----:B------:R-:W-:Y:S01]  /*1280*/  IMAD R7, R16, R6, R7 ;  /* 0x0000000610077224 */ /* 0x000fe200078e0207 */
[----:B------:R-:W-:-:S04]  /*1290*/  SHF.R.S32.HI R17, RZ, 0x1f, R18 ;  /* 0x0000001fff117819 */ /* 0x000fc80000011412 */
        /* <DEDUP_REMOVED lines=20> */
.L_x_5013:
        /* <DEDUP_REMOVED lines=25> */
[-C--:B--2---:R-:W-:Y:S02]  /*1570*/  @!P2 IMAD R4, R171, R11.reuse, RZ ;  /* 0x0000000bab04a224 */ /* 0x084fe400078e02ff */
[----:B------:R-:W-:-:S04]  /*1580*/  @!P2 IMAD.WIDE.U32 R18, R170, R11, RZ ;  /* 0x0000000baa12a225 */ /* 0x000fc800078e00ff */
[----:B------:R-:W-:Y:S02]  /*1590*/  @!P2 IMAD R4, R7, R170, R4 ;  /* 0x000000aa0704a224 */ /* 0x000fe400078e0204 */
[----:B---3-5:R-:W-:-:S03]  /*15a0*/  @!P2 IMAD R7, R17, R10, RZ ;  /* 0x0000000a1107a224 */ /* 0x028fc600078e02ff */
[----:B------:R-:W-:Y:S02]  /*15b0*/  @!P2 IADD3 R19, PT, PT, R19, R4, RZ ;  /* 0x000000041313a210 */ /* 0x000fe40007ffe0ff */
[-C--:B------:R-:W-:Y:S02]  /*15c0*/  @!P1 IADD3 R6, PT, PT, R6, -R5.reuse, RZ ;  /* 0x8000000506069210 */ /* 0x080fe40007ffe0ff */
[----:B------:R-:W-:Y:S01]  /*15d0*/  @!P2 SHF.R.S32.HI R4, RZ, 0x1f, R10 ;  /* 0x0000001fff04a819 */ /* 0x000fe2000001140a */
[----:B------:R-:W-:Y:S01]  /*15e0*/  @P2 IMAD.IADD R8, R11, 0x1, R12 ;  /* 0x000000010b082824 */ /* 0x000fe200078e020c */
[----:B------:R-:W-:Y:S01]  /*15f0*/  ISETP.GE.U32.AND P4, PT, R6, R5, PT ;  /* 0x000000050600720c */ /* 0x000fe20003f86070 */
[----:B------:R-:W-:Y:S01]  /*1600*/  @!P2 IMAD.WIDE.U32 R18, R16, R10, R18 ;  /* 0x0000000a1012a225 */ /* 0x000fe200078e0012 */
[----:B------:R-:W-:-:S03]  /*1610*/  LOP3.LUT R5, R20, UR11, RZ, 0x3c, !PT ;  /* 0x0000000b14057c12 */ /* 0x000fc6000f8e3cff */
[----:B------:R-:W-:Y:S02]  /*1620*/  @!P2 IMAD R7, R16, R4, R7 ;  /* 0x000000041007a224 */ /* 0x000fe400078e0207 */
[-C--:B------:R-:W-:Y:S02]  /*1630*/  @P2 IMAD R4, R171, R8.reuse, RZ ;  /* 0x00000008ab042224 */ /* 0x080fe400078e02ff */
[----:B------:R-:W-:Y:S01]  /*1640*/  @P2 IMAD.WIDE.U32 R16, R170, R8, RZ ;  /* 0x00000008aa102225 */ /* 0x000fe200078e00ff */
[----:B------:R-:W-:Y:S02]  /*1650*/  ISETP.GE.AND P0, PT, R5, RZ, PT ;  /* 0x000000ff0500720c */ /* 0x000fe40003f06270 */
[----:B------:R-:W-:Y:S01]  /*1660*/  ISETP.NE.AND P3, PT, R20, RZ, PT ;  /* 0x000000ff1400720c */ /* 0x000fe20003f65270 */
[----:B------:R-:W-:Y:S01]  /*1670*/  @!P2 IMAD.MOV.U32 R8, RZ, RZ, R18 ;  /* 0x000000ffff08a224 */ /* 0x000fe200078e0012 */
[----:B------:R-:W-:Y:S01]  /*1680*/  @!P2 IADD3 R7, PT, PT, R19, R7, RZ ;  /* 0x000000071307a210 */ /* 0x000fe20007ffe0ff */
[----:B------:R-:W-:Y:S01]  /*1690*/  @!P1 VIADD R9, R9, 0x1 ;  /* 0x0000000109099836 */ /* 0x000fe20000000000 */
[----:B------:R-:W-:-:S02]  /*16a0*/  LEA R18, R80, 0xffffff00, 0x8 ;  /* 0xffffff0050127811 */ /* 0x000fc400078e40ff */
[----:B------:R-:W-:Y:S02]  /*16b0*/  @P2 IADD3 R7, PT, PT, R17, R4, RZ ;  /* 0x0000000411072210 */ /* 0x000fe40007ffe0ff */
[----:B------:R-:W-:Y:S01]  /*16c0*/  @P2 MOV R8, R16 ;  /* 0x0000001000082202 */ /* 0x000fe20000000f00 */
[----:B------:R-:W-:Y:S01]  /*16d0*/  @!P2 IMAD R5, R173, R11, RZ ;  /* 0x0000000bad05a224 */ /* 0x000fe200078e02ff */
[----:B------:R-:W-:Y:S01]  /*16e0*/  @!P2 SHF.R.S32.HI R4, RZ, 0x1f, R11 ;  /* 0x0000001fff04a819 */ /* 0x000fe2000001140b */
[----:B------:R-:W-:Y:S01]  /*16f0*/  IMAD R6, R171, R18, RZ ;  /* 0x00000012ab067224 */ /* 0x000fe200078e02ff */
[----:B------:R-:W-:Y:S01]  /*1700*/  SHF.R.S32.HI R17, RZ, 0x1f, R18 ;  /* 0x0000001fff117819 */ /* 0x000fe20000011412 */
[----:B------:R-:W-:Y:S01]  /*1710*/  @P4 VIADD R9, R9, 0x1 ;  /* 0x0000000109094836 */ /* 0x000fe20000000000 */
[----:B------:R-:W-:Y:S02]  /*1720*/  MOV R24, R8 ;  /* 0x0000000800187202 */ /* 0x000fe40000000f00 */
[----:B------:R-:W-:Y:S01]  /*1730*/  MOV R25, R7 ;  /* 0x0000000700197202 */ /* 0x000fe20000000f00 */
[----:B------:R-:W-:-:S02]  /*1740*/  @!P2 IMAD R4, R4, R172, R5 ;  /* 0x000000ac0404a224 */ /* 0x000fc400078e0205 */
[----:B------:R-:W-:Y:S01]  /*1750*/  @!P2 IMAD.WIDE.U32 R26, R172, R11, RZ ;  /* 0x0000000bac1aa225 */ /* 0x000fe200078e00ff */
[----:B------:R-:W-:-:S03]  /*1760*/  @!P0 IADD3 R9, PT, PT, -R9, RZ, RZ ;  /* 0x000000ff09098210 */ /* 0x000fc60007ffe1ff */
[----:B------:R-:W-:Y:S02]  /*1770*/  IMAD R6, R17, R170, R6 ;  /* 0x000000aa11067224 */ /* 0x000fe400078e0206 */
[----:B------:R-:W-:Y:S01]  /*1780*/  IMAD.WIDE.U32 R24, R170, R18, R24 ;  /* 0x00000012aa187225 */ /* 0x000fe200078e0018 */
[----:B------:R-:W-:Y:S02]  /*1790*/  @!P2 IADD3 R27, PT, PT, R27, R4, RZ ;  /* 0x000000041b1ba210 */ /* 0x000fe40007ffe0ff */
[----:B------:R-:W-:Y:S01]  /*17a0*/  @!P3 LOP3.LUT R9, RZ, R20, RZ, 0x33, !PT ;  /* 0x00000014ff09b212 */ /* 0x000fe200078e33ff */
[----:B------:R-:W-:Y:S01]  /*17b0*/  @P2 IMAD.IADD R11, R11, 0x1, R12 ;  /* 0x000000010b0b2824 */ /* 0x000fe200078e020c */
[----:B------:R-:W-:Y:S01]  /*17c0*/  @!P2 SHF.R.S32.HI R4, RZ, 0x1f, R10 ;  /* 0x0000001fff04a819 */ /* 0x000fe2000001140a */
[----:B----4-:R-:W-:Y:S01]  /*17d0*/  @!P2 IMAD R5, R23, R10, RZ ;  /* 0x0000000a1705a224 */ /* 0x010fe200078e02ff */
[----:B------:R-:W-:Y:S02]  /*17e0*/  IADD3 R13, PT, PT, R25, R6, RZ ;  /* 0x00000006190d7210 */ /* 0x000fe40007ffe0ff */
[----:B------:R-:W-:Y:S01]  /*17f0*/  MOV R12, R24 ;  /* 0x00000018000c7202 */ /* 0x000fe20000000f00 */
        /* <DEDUP_REMOVED lines=14> */
.L_x_5014:
[----:B------:R-:W-:Y:S05]  /*18e0*/  BSYNC.RECONVERGENT B0 ;  /* 0x0000000000007941 */ /* 0x000fea0003800200 */
.L_x_5012:
        /* <DEDUP_REMOVED lines=46> */
[----:B------:R-:W-:-:S04]  /*1bd0*/  SHF.R.U32.HI R72, RZ, 0x2, R151 ;  /* 0x00000002ff487819 */ /* 0x000fc80000011697 */
[----:B------:R-:W-:Y:S01]  /*1be0*/  IADD3.X R19, PT, PT, R12, R16, RZ, P1, !PT ;  /* 0x000000100c137210 */ /* 0x000fe20000ffe4ff */
[----:B------:R-:W-:Y:S01]  /*1bf0*/  IMAD R12, R173, R72, RZ ;  /* 0x00000048ad0c7224 */ /* 0x000fe200078e02ff */
[----:B------:R-:W-:Y:S01]  /*1c00*/  IADD3 R16, P1, PT, R190, R9, RZ ;  /* 0x00000009be107210 */ /* 0x000fe20007f3e0ff */
[----:B------:R-:W-:Y:S01]  /*1c10*/  IMAD.WIDE.U32 R182, R72, R172, R18 ;  /* 0x000000ac48b67225 */ /* 0x000fe200078e0012 */
[----:B------:R-:W1:Y:S03]  /*1c20*/  S2UR UR6, SR_CgaCtaId ;  /* 0x00000000000679c3 */ /* 0x000e660000008800 */
[----:B------:R-:W-:Y:S02]  /*1c30*/  IMAD.X R17, RZ, RZ, R8, P1 ;  /* 0x000000ffff117224 */ /* 0x000fe400008e0608 */
[----:B------:R-:W-:Y:S02]  /*1c40*/  IMAD.IADD R12, R183, 0x1, R12 ;  /* 0x00000001b70c7824 */ /* 0x000fe400078e020c */
[----:B------:R-:W-:-:S02]  /*1c50*/  IMAD R8, R171, R72, RZ ;  /* 0x00000048ab087224 */ /* 0x000fc400078e02ff */
[----:B------:R-:W-:Y:S01]  /*1c60*/  IMAD.WIDE.U32 R16, R72, R170, R16 ;  /* 0x000000aa48107225 */ /* 0x000fe200078e0010 */
[----:B------:R-:W-:-:S03]  /*1c70*/  LOP3.LUT R15, R14, 0xc0, RZ, 0xc0, !PT ;  /* 0x000000c00e0f7812 */ /* 0x000fc600078ec0ff */
[----:B------:R-:W-:Y:S01]  /*1c80*/  IMAD.IADD R180, R17, 0x1, R8 ;  /* 0x0000000111b47824 */ /* 0x000fe200078e0208 */
[----:B------:R-:W-:Y:S02]  /*1c90*/  LOP3.LUT R15, R15, 0x18, R151, 0xf8, !PT ;  /* 0x000000180f0f7812 */ /* 0x000fe400078ef897 */
[----:B------:R-:W-:Y:S02]  /*1ca0*/  IADD3 R169, PT, PT, -R169, R191, RZ ;  /* 0x000000bfa9a97210 */ /* 0x000fe40007ffe1ff */
[----:B------:R-:W-:-:S04]  /*1cb0*/  LOP3.LUT R15, R15, R190, RZ, 0x3c, !PT ;  /* 0x000000be0f0f7212 */ /* 0x000fc800078e3cff */
[----:B------:R-:W-:Y:S01]  /*1cc0*/  LOP3.LUT R14, R15, 0x1f20, R14, 0xf8, !PT ;  /* 0x00001f200f0e7812 */ /* 0x000fe200078ef80e */
[----:B------:R-:W-:Y:S01]  /*1cd0*/  IMAD.U32 R15, RZ, RZ, UR11 ;  /* 0x0000000bff0f7e24 */ /* 0x000fe2000f8e00ff */
[----:B------:R-:W-:Y:S02]  /*1ce0*/  UMOV UR7, 0x400 ;  /* 0x0000040000077882 */ /* 0x000fe40000000000 */
[----:B-1----:R-:W-:Y:S02]  /*1cf0*/  ULEA UR6, UR6, UR7, 0x18 ;  /* 0x0000000706067291 */ /* 0x002fe4000f8ec0ff */
[----:B------:R-:W-:Y:S02]  /*1d00*/  SHF.R.S32.HI R15, RZ, 0x1f, R15 ;  /* 0x0000001fff0f7819 */ /* 0x000fe4000001140f */
[-C--:B------:R-:W-:Y:S02]  /*1d10*/  LOP3.LUT R193, R193, R192.reuse, RZ, 0x3c, !PT ;  /* 0x000000c0c1c17212 */ /* 0x080fe400078e3cff */
[----:B------:R-:W-:Y:S01]  /*1d20*/  MOV R73, RZ ;  /* 0x000000ff00497202 */ /* 0x000fe20000000f00 */
[----:B------:R-:W-:Y:S01]  /*1d30*/  IMAD.U32 R166, RZ, RZ, UR6 ;  /* 0x00000006ffa67e24 */ /* 0x000fe2000f8e00ff */
[C---:B------:R-:W-:Y:S01]  /*1d40*/  LOP3.LUT R192, R193.reuse, R192, RZ, 0x3c, !PT ;  /* 0x000000c0c1c07212 */ /* 0x040fe200078e3cff */
[----:B------:R-:W-:Y:S02]  /*1d50*/  BSSY.RECONVERGENT B0, `(.L_x_5015) ;  /* 0x000002b000007945 */ /* 0x000fe40003800200 */
[----:B------:R-:W-:Y:S01]  /*1d60*/  IMAD R189, R14, 0x2, R166 ;  /* 0x000000020ebd7824 */ /* 0x000fe200078e02a6 */
[----:B------:R-:W-:-:S02]  /*1d70*/  LOP3.LUT R193, R193, R192, RZ, 0x3c, !PT ;  /* 0x000000c0c1c17212 */ /* 0x000fc400078e3cff */
        /* <DEDUP_REMOVED lines=12> */
[----:B------:R-:W-:-:S05]  /*1e40*/  IADD3 R16, P1, PT, R190, R9, RZ ;  /* 0x00000009be107210 */ /* 0x000fca0007f3e0ff */
[----:B------:R-:W-:Y:S01]  /*1e50*/  IMAD.X R17, RZ, RZ, R8, P1 ;  /* 0x000000ffff117224 */ /* 0x000fe200008e0608 */
[----:B------:R-:W-:Y:S01]  /*1e60*/  ISETP.GE.AND P1, PT, R72, R169, PT ;  /* 0x000000a94800720c */ /* 0x000fe20003f26270 */
[----:B------:R-:W-:-:S04]  /*1e70*/  IMAD R0, R11, UR11, RZ ;  /* 0x0000000b0b007c24 */ /* 0x000fc8000f8e02ff */
        /* <DEDUP_REMOVED lines=23> */
.L_x_5017:
[----:B------:R2:W-:Y:S02]  /*1ff0*/  STS.128 [R189], RZ ;  /* 0x000000ffbd007388 */ /* 0x0005e40000000c00 */
.L_x_5016:
[----:B------:R-:W-:Y:S05]  /*2000*/  BSYNC.RECONVERGENT B0 ;  /* 0x0000000000007941 */ /* 0x000fea0003800200 */
.L_x_5015:
        /* <DEDUP_REMOVED lines=23> */
.L_x_5019:
[----:B------:R-:W-:Y:S05]  /*2180*/  BSYNC.RECONVERGENT B0 ;  /* 0x0000000000007941 */ /* 0x000fea0003800200 */
.L_x_5018:
        /* <DEDUP_REMOVED lines=13> */
.L_x_5022:
[----:B------:R4:W-:Y:S02]  /*2260*/  STS.128 [R189+0x1000], RZ ;  /* 0x001000ffbd007388 */ /* 0x0009e40000000c00 */
.L_x_5021:
[----:B------:R-:W-:Y:S05]  /*2270*/  BSYNC.RECONVERGENT B0 ;  /* 0x0000000000007941 */ /* 0x000fea0003800200 */
.L_x_5020:
        /* <DEDUP_REMOVED lines=21> */
.L_x_5024:
[----:B------:R-:W-:Y:S05]  /*23d0*/  BSYNC.RECONVERGENT B0 ;  /* 0x0000000000007941 */ /* 0x000fea0003800200 */
.L_x_5023:
        /* <DEDUP_REMOVED lines=13> */
.L_x_5026:
[----:B------:R-:W-:Y:S05]  /*24b0*/  BSYNC.RECONVERGENT B0 ;  /* 0x0000000000007941 */ /* 0x000fea0003800200 */
.L_x_5025:
        /* <DEDUP_REMOVED lines=12> */
.L_x_5028:
[----:B------:R-:W-:Y:S05]  /*2580*/  BSYNC.RECONVERGENT B0 ;  /* 0x0000000000007941 */ /* 0x000fea0003800200 */
.L_x_5027:
        /* <DEDUP_REMOVED lines=15> */
.L_x_5030:
[----:B------:R-:W-:Y:S05]  /*2680*/  BSYNC.RECONVERGENT B0 ;  /* 0x0000000000007941 */ /* 0x000fea0003800200 */
.L_x_5029:
        /* <DEDUP_REMOVED lines=11> */
.L_x_5032:
[----:B------:R-:W-:Y:S05]  /*2740*/  BSYNC.RECONVERGENT B0 ;  /* 0x0000000000007941 */ /* 0x000fea0003800200 */
.L_x_5031:
        /* <DEDUP_REMOVED lines=15> */
.L_x_5034:
[----:B------:R-:W-:Y:S05]  /*2840*/  BSYNC.RECONVERGENT B0 ;  /* 0x0000000000007941 */ /* 0x000fea0003800200 */
.L_x_5033:
        /* <DEDUP_REMOVED lines=13> */
.L_x_5036:
[----:B------:R-:W-:Y:S05]  /*2920*/  BSYNC.RECONVERGENT B0 ;  /* 0x0000000000007941 */ /* 0x000fea0003800200 */
.L_x_5035:
[----:B-1----:R-:W2:Y:S04]  /*2930*/  LD.E.64 R18, desc[UR4][R2.64+0x1c0] ;  /* 0x0001c00402127980 */ /* 0x002ea8000c101b00 */
[----:B------:R-:W3:Y:S01]  /*2940*/  LD.E.64 R16, desc[UR4][R2.64+0x1b8] ;  /* 0x0001b80402107980 */ /* 0x000ee2000c101b00 */
[----:B------:R-:W-:-:S03]  /*2950*/  MOV R14, UR11 ;  /* 0x0000000b000e7c02 */ /* 0x000fc60008000f00 */
[----:B------:R-:W4:Y:S04]  /*2960*/  LD.E R4, desc[UR4][R2.64+0xd8] ;  /* 0x0000d80402047980 */ /* 0x000f28000c101900 */
[----:B------:R-:W0:Y:S04]  /*2970*/  LDGDEPBAR ;  /* 0x00000000000079af */ /* 0x000e280000000000 */
[----:B------:R1:W5:Y:S04]  /*2980*/  LD.E R68, desc[UR4][R2.64+0x184] ;  /* 0x0001840402447980 */ /* 0x000368000c101900 */
[----:B------:R1:W5:Y:S01]  /*2990*/  LD.E R69, desc[UR4][R2.64+0x188] ;  /* 0x0001880402457980 */ /* 0x000362000c101900 */
[----:B--2---:R-:W-:-:S04]  /*29a0*/  IMAD.WIDE.U32 R14, R18, UR13, R14 ;  /* 0x0000000d120e7c25 */ /* 0x004fc8000f8e000e */
[----:B------:R-:W-:Y:S01]  /*29b0*/  IMAD R5, R19, UR13, RZ ;  /* 0x0000000d13057c24 */ /* 0x000fe2000f8e02ff */
        /* <DEDUP_REMOVED lines=22> */
.L_x_5039:
[----:B------:R3:W-:Y:S01]  /*2b20*/  STS.128 [R189+0x5000], RZ ;  /* 0x005000ffbd007388 */ /* 0x0007e20000000c00 */
[----:B------:R-:W-:Y:S05]  /*2b30*/  BRA `(.L_x_5040) ;  /* 0x0000000000047947 */ /* 0x000fea0003800000 */
.L_x_5038:
[----:B------:R2:W-:Y:S02]  /*2b40*/  STS.128 [R189+0x5000], RZ ;  /* 0x005000ffbd007388 */ /* 0x0005e40000000c00 */
.L_x_5040:
[----:B------:R-:W-:Y:S05]  /*2b50*/  BSYNC.RECONVERGENT B0 ;  /* 0x0000000000007941 */ /* 0x000fea0003800200 */
.L_x_5037:
        /* <DEDUP_REMOVED lines=18> */
.L_x_5042:
[----:B------:R-:W-:Y:S05]  /*2c80*/  BSYNC.RECONVERGENT B0 ;  /* 0x0000000000007941 */ /* 0x000fea0003800200 */
.L_x_5041:
        /* <DEDUP_REMOVED lines=13> */
.L_x_5044:
[----:B------:R-:W-:Y:S05]  /*2d60*/  BSYNC.RECONVERGENT B0 ;  /* 0x0000000000007941 */ /* 0x000fea0003800200 */
.L_x_5043:
        /* <DEDUP_REMOVED lines=12> */
.L_x_5046:
[----:B------:R-:W-:Y:S05]  /*2e30*/  BSYNC.RECONVERGENT B0 ;  /* 0x0000000000007941 */ /* 0x000fea0003800200 */
.L_x_5045:
        /* <DEDUP_REMOVED lines=15> */
.L_x_5048:
[----:B------:R-:W-:Y:S05]  /*2f30*/  BSYNC.RECONVERGENT B0 ;  /* 0x0000000000007941 */ /* 0x000fea0003800200 */
.L_x_5047:
        /* <DEDUP_REMOVED lines=12> */
.L_x_5050:
[----:B------:R-:W-:Y:S05]  /*3000*/  BSYNC.RECONVERGENT B0 ;  /* 0x0000000000007941 */ /* 0x000fea0003800200 */
.L_x_5049:
        /* <DEDUP_REMOVED lines=15> */
.L_x_5052:
[----:B------:R-:W-:Y:S05]  /*3100*/  BSYNC.RECONVERGENT B0 ;  /* 0x0000000000007941 */ /* 0x000fea0003800200 */
.L_x_5051:
        /* <DEDUP_REMOVED lines=13> */
.L_x_5054:
[----:B------:R-:W-:Y:S05]  /*31e0*/  BSYNC.RECONVERGENT B0 ;  /* 0x0000000000007941 */ /* 0x000fea0003800200 */
.L_x_5053:
        /* <DEDUP_REMOVED lines=25> */
[----:B------:R-:W-:Y:S01]  /*3380*/  IADD3 R69, PT, PT, R69, R50, -R191 ;  /* 0x0000003245457210 */ /* 0x000fe20007ffe8bf */
[----:B------:R-:W1:Y:S01]  /*3390*/  LDSM.16.M88.4 R8, [R49+0x1000] ;  /* 0x001000003108783b */ /* 0x000e620000000200 */
[----:B------:R-:W-:Y:S02]  /*33a0*/  SEL R74, R21, 0xffffffe0, !P0 ;  /* 0xffffffe0154a7807 */ /* 0x000fe40004000000 */
[----:B------:R-:W-:Y:S01]  /*33b0*/  IADD3 R68, PT, PT, R50, -R191, -R68 ;  /* 0x800000bf32447210 */ /* 0x000fe20007ffe844 */
[----:B------:R-:W-:Y:S01]  /*33c0*/  LDSM.16.M88.4 R4, [R49+0x1400] ;  /* 0x001400003104783b */ /* 0x000fe20000000200 */
[----:B------:R-:W-:-:S02]  /*33d0*/  IADD3 R16, PT, PT, R22, R74, RZ ;  /* 0x0000004a16107210 */ /* 0x000fc40007ffe0ff */
[----:B------:R-:W-:Y:S01]  /*33e0*/  IADD3 R74, PT, PT, R74, R49, RZ ;  /* 0x000000314a4a7210 */ /* 0x000fe20007ffe0ff */
[----:B------:R-:W-:Y:S01]  /*33f0*/  LDSM.16.M88.4 R32, [R49+0x1800] ;  /* 0x001800003120783b */ /* 0x000fe20000000200 */
[----:B------:R-:W-:-:S03]  /*3400*/  LEA R176, R185, R50, 0x6 ;  /* 0x00000032b9b07211 */ /* 0x000fc600078e30ff */
        /* <DEDUP_REMOVED lines=301> */
[----:B-----5:R-:W5:Y:S07]  /*46e0*/  LDSM.16.M88.4 R24, [R49+0x4c00] ;  /* 0x004c00003118783b */ /* 0x020f6e0000000200 */
[----:B------:R-:W1:Y:S01]  /*46f0*/  MUFU.TANH R244, R34 ;  /* 0x0000002200f47308 */ /* 0x000e620000002400 */
[----:B----4-:R-:W-:Y:S01]  /*4700*/  HMMA.16816.F32 R8, R16, R4, R8 ;  /* 0x000000041008723c */ /* 0x010fe20000001808 */
[-C--:B------:R-:W-:Y:S01]  /*4710*/  FMUL.FTZ R4, R12, R23.reuse ;  /* 0x000000170c047220 */ /* 0x080fe20000410000 */
[----:B------:R-:W-:-:S05]  /*4720*/  FMUL.FTZ R5, R13, R23 ;  /* 0x000000170d057220 */ /* 0x000fca0000410000 */
        /* <DEDUP_REMOVED lines=8> */
[----:B----4-:R-:W4:Y:S01]  /*47b0*/  LDSM.16.M88.4 R32, [R74+0x4c00] ;  /* 0x004c00004a20783b */ /* 0x010f220000000200 */
[----:B------:R-:W-:-:S04]  /*47c0*/  DEPBAR.LE SB0, 0x0 ;  /* 0x000080000000791a */ /* 0x000fc80000000000 */
[-C--:B------:R-:W-:Y:S01]  /*47d0*/  FMUL.FTZ R10, R36, R23.reuse ;  /* 0x00000017240a7220 */ /* 0x080fe20000410000 */
[-C--:B------:R-:W-:Y:S01]  /*47e0*/  FMUL.FTZ R11, R37, R23.reuse ;  /* 0x00000017250b7220 */ /* 0x080fe20000410000 */
[----:B------:R-:W1:Y:S08]  /*47f0*/  MUFU.TANH R0, R0 ;  /* 0x0000000000007308 */ /* 0x000e700000002400 */
[----:B------:R-:W1:Y:S01]  /*4800*/  MUFU.TANH R4, R4 ;  /* 0x0000000400047308 */ /* 0x000e620000002400 */
[C---:B-----5:R-:W-:Y:S07]  /*4810*/  HMMA.16816.F32 R12, R28.reuse, R24, RZ ;  /* 0x000000181c0c723c */ /* 0x060fee00000018ff */
[----:B------:R-:W1:Y:S01]  /*4820*/  MUFU.TANH R5, R5 ;  /* 0x0000000500057308 */ /* 0x000e620000002400 */
[----:B------:R-:W-:Y:S01]  /*4830*/  HMMA.16816.F32 R24, R28, R26, RZ ;  /* 0x0000001a1c18723c */ /* 0x000fe200000018ff */
[-C--:B------:R-:W-:Y:S01]  /*4840*/  FMUL.FTZ R29, R38, R23.reuse ;  /* 0x00000017261d7220 */ /* 0x080fe20000410000 */
[----:B------:R-:W-:-:S05]  /*4850*/  FMUL.FTZ R30, R39, R23 ;  /* 0x00000017271e7220 */ /* 0x000fca0000410000 */
[----:B------:R-:W1:Y:S08]  /*4860*/  MUFU.TANH R8, R8 ;  /* 0x0000000800087308 */ /* 0x000e700000002400 */
[----:B------:R-:W1:Y:S01]  /*4870*/  MUFU.TANH R6, R6 ;  /* 0x0000000600067308 */ /* 0x000e620000002400 */
[C---:B----4-:R-:W-:Y:S07]  /*4880*/  HMMA.16816.F32 R12, R16.reuse, R32, R12 ;  /* 0x00000020100c723c */ /* 0x050fee000000180c */
[----:B------:R-:W4:Y:S01]  /*4890*/  MUFU.TANH R9, R9 ;  /* 0x0000000900097308 */ /* 0x000f220000002400 */
        /* <DEDUP_REMOVED lines=11> */
[----:B------:R-:W-:Y:S01]  /*4950*/  IADD3 R23, PT, PT, R80, -0x1, RZ ;  /* 0xffffffff50177810 */ /* 0x000fe20007ffe0ff */
[----:B------:R-:W1:Y:S03]  /*4960*/  MUFU.TANH R10, R10 ;  /* 0x0000000a000a7308 */ /* 0x000e660000002400 */
[----:B------:R-:W-:-:S05]  /*4970*/  ISETP.GT.AND P0, PT, R23, R179, PT ;  /* 0x000000b31700720c */ /* 0x000fca0003f04270 */
[----:B------:R-:W1:Y:S01]  /*4980*/  MUFU.TANH R11, R11 ;  /* 0x0000000b000b7308 */ /* 0x000e620000002400 */
[----:B-----5:R-:W-:-:S04]  /*4990*/  LOP3.LUT R12, R164, 0x1f0, RZ, 0xc0, !PT ;  /* 0x000001f0a40c7812 */ /* 0x020fc800078ec0ff */
[----:B------:R-:W-:-:S03]  /*49a0*/  LOP3.LUT R72, R12, 0x7, R72, 0xf8, !PT ;  /* 0x000000070c487812 */ /* 0x000fc600078ef848 */
[----:B------:R-:W1:Y:S01]  /*49b0*/  MUFU.TANH R29, R29 ;  /* 0x0000001d001d7308 */ /* 0x000e620000002400 */
[----:B------:R-:W-:Y:S02]  /*49c0*/  LEA R175, R185, R72, 0x6 ;  /* 0x00000048b9af7211 */ /* 0x000fe400078e30ff */
[----:B------:R-:W-:Y:S02]  /*49d0*/  IADD3 R176, PT, PT, R72, R176, RZ ;  /* 0x000000b048b07210 */ /* 0x000fe40007ffe0ff */
[C---:B------:R-:W-:Y:S02]  /*49e0*/  IADD3 R174, PT, PT, R175.reuse, R69, RZ ;  /* 0x00000045afae7210 */ /* 0x040fe40007ffe0ff */
[----:B------:R-:W-:Y:S01]  /*49f0*/  IADD3 R175, PT, PT, R175, R68, RZ ;  /* 0x00000044afaf7210 */ /* 0x000fe20007ffe0ff */
[----:B------:R-:W1:Y:S01]  /*4a00*/  MUFU.TANH R30, R30 ;  /* 0x0000001e001e7308 */ /* 0x000e620000002400 */
[----:B------:R-:W-:Y:S02]  /*4a10*/  VIADDMNMX R177, R174, 0x1, R50, PT ;  /* 0x00000001aeb17846 */ /* 0x000fe40003800132 */
[----:B------:R-:W-:-:S02]  /*4a20*/  VIMNMX R178, PT, PT, RZ, R175, !PT ;  /* 0x000000afffb27248 */ /* 0x000fc40007fe0100 */
[----:B------:R-:W-:Y:S02]  /*4a30*/  VIADDMNMX R174, R174, 0x9, R50, PT ;  /* 0x00000009aeae7846 */ /* 0x000fe40003800132 */
[----:B------:R-:W-:Y:S01]  /*4a40*/  VIADDMNMX R175, R175, 0x8, RZ, !PT ;  /* 0x00000008afaf7846 */ /* 0x000fe200078001ff */
[----:B------:R1:W1:Y:S08]  /*4a50*/  MUFU.TANH R247, R13 ;  /* 0x0000000d00f77308 */ /* 0x0002700000002400 */
[----:B------:R1:W1:Y:S08]  /*4a60*/  MUFU.TANH R251, R14 ;  /* 0x0000000e00fb7308 */ /* 0x0002700000002400 */
[----:B------:R1:W1:Y:S08]  /*4a70*/  MUFU.TANH R249, R15 ;  /* 0x0000000f00f97308 */ /* 0x0002700000002400 */
[----:B------:R1:W1:Y:S08]  /*4a80*/  MUFU.TANH R250, R24 ;  /* 0x0000001800fa7308 */ /* 0x0002700000002400 */
[----:B------:R1:W1:Y:S08]  /*4a90*/  MUFU.TANH R252, R25 ;  /* 0x0000001900fc7308 */ /* 0x0002700000002400 */
[----:B------:R-:W1:Y:S08]  /*4aa0*/  MUFU.TANH R26, R26 ;  /* 0x0000001a001a7308 */ /* 0x000e700000002400 */
[----:B------:R1:W1:Y:S01]  /*4ab0*/  MUFU.TANH R127, R27 ;  /* 0x0000001b007f7308 */ /* 0x0002620000002400 */
[----:B------:R-:W-:Y:S06]  /*4ac0*/  BAR.SYNC.DEFER_BLOCKING 0x0 ;  /* 0x0000000000007b1d */ /* 0x000fec0000010000 */
[----:B--234-:R-:W-:Y:S05]  /*4ad0*/  @!P0 BRA `(.L_x_5056) ;  /* 0x0000000800588947 */ /* 0x01cfea0003800000 */
[----:B------:R-:W-:Y:S01]  /*4ae0*/  ISETP.NE.U32.AND P0, PT, R194, RZ, PT ;  /* 0x000000ffc200720c */ /* 0x000fe20003f05070 */
[----:B------:R-:W-:Y:S01]  /*4af0*/  BSSY.RECONVERGENT B0, `(.L_x_5057) ;  /* 0x000004b000007945 */ /* 0x000fe20003800200 */
[----:B------:R-:W-:Y:S02]  /*4b00*/  IMAD.SHL.U32 R12, R23, 0x100, RZ ;  /* 0x00000100170c7824 */ /* 0x000fe400078e00ff */
[----:B------:R-:W-:-:S13]  /*4b10*/  ISETP.NE.AND.EX P0, PT, R195, RZ, PT, P0 ;  /* 0x000000ffc300720c */ /* 0x000fda0003f05300 */
[----:B------:R-:W-:Y:S05]  /*4b20*/  @P0 BRA `(.L_x_5058) ;  /* 0x0000000000240947 */ /* 0x000fea0003800000 */
[----:B------:R-:W2:Y:S01]  /*4b30*/  LD.E R12, desc[UR4][R2.64+0x38] ;  /* 0x00003804020c7980 */ /* 0x000ea2000c101900 */
[----:B------:R-:W-:Y:S02]  /*4b40*/  UMOV UR6, URZ ;  /* 0x000000ff00067c82 */ /* 0x000fe40008000000 */
[----:B-1----:R-:W-:Y:S01]  /*4b50*/  IADD3 R13, P0, PT, RZ, -UR6, RZ ;  /* 0x80000006ff0d7c10 */ /* 0x002fe2000ff1e0ff */
[----:B--2---:R-:W-:-:S04]  /*4b60*/  IMAD.SHL.U32 R12, R12, 0x100, RZ ;  /* 0x000001000c0c7824 */ /* 0x004fc800078e00ff */
[----:B------:R-:W-:-:S05]  /*4b70*/  IMAD.X R12, RZ, RZ, ~R12, P0 ;  /* 0x000000ffff0c7224 */ /* 0x000fca00000e0e0c */
[----:B------:R-:W-:-:S04]  /*4b80*/  SHF.R.S64 R13, R13, 0x1f, R12 ;  /* 0x0000001f0d0d7819 */ /* 0x000fc8000000100c */
[----:B------:R-:W-:-:S04]  /*4b90*/  IADD3 R181, P0, PT, R13, R181, RZ ;  /* 0x000000b50db57210 */ /* 0x000fc80007f1e0ff */
[----:B------:R-:W-:Y:S01]  /*4ba0*/  LEA.HI.X.SX32 R180, R12, R180, 0x1, P0 ;  /* 0x000000b40cb47211 */ /* 0x000fe200000f0eff */
[----:B------:R-:W-:Y:S05]  /*4bb0*/  BRA `(.L_x_5059) ;  /* 0x0000000000f87947 */ /* 0x000fea0003800000 */
.L_x_5058:
[----:B-1----:R-:W2:Y:S01]  /*4bc0*/  LD.E R24, desc[UR4][R2.64+0x170] ;  /* 0x0001700402187980 */ /* 0x002ea2000c101900 */
        /* <DEDUP_REMOVED lines=33> */
[----:B------:R-:W-:Y:S01]  /*4de0*/  IMAD.MOV.U32 R15, RZ, RZ, R17 ;  /* 0x000000ffff0f7224 */ /* 0x000fe200078e0011 */
[----:B------:R-:W-:Y:S01]  /*4df0*/  @P5 IADD3 R19, PT, PT, R19, 0x1, RZ ;  /* 0x0000000113135810 */ /* 0x000fe20007ffe0ff */
[----:B------:R-:W2:Y:S03]  /*4e00*/  LD.E.64 R16, desc[UR4][R2.64+0x38] ;  /* 0x0000380402107980 */ /* 0x000ea6000c101b00 */
[----:B------:R-:W-:Y:S01]  /*4e10*/  @!P0 IADD3 R15, PT, PT, -R15, RZ, RZ ;  /* 0x000000ff0f0f8210 */ /* 0x000fe20007ffe1ff */
[----:B------:R-:W-:-:S03]  /*4e20*/  @!P2 IMAD.MOV R19, RZ, RZ, -R19 ;  /* 0x000000ffff13a224 */ /* 0x000fc600078e0a13 */
[C---:B------:R-:W-:Y:S02]  /*4e30*/  SEL R15, R14.reuse, R15, !P1 ;  /* 0x0000000f0e0f7207 */ /* 0x040fe40004800000 */
[----:B------:R-:W-:-:S03]  /*4e40*/  SEL R14, R14, R19, !P1 ;  /* 0x000000130e0e7207 */ /* 0x000fc60004800000 */
        /* <DEDUP_REMOVED lines=21> */
.L_x_5059:
[----:B------:R-:W-:Y:S05]  /*4fa0*/  BSYNC.RECONVERGENT B0 ;  /* 0x0000000000007941 */ /* 0x000fea0003800200 */
.L_x_5057:
        /* <DEDUP_REMOVED lines=63> */
[----:B--2---:R-:W-:Y:S02]  /*53a0*/  IMAD R12, R171, 0x180, RZ ;  /* 0x00000180ab0c7824 */ /* 0x004fe400078e02ff */
[----:B------:R-:W-:-:S05]  /*53b0*/  IMAD.WIDE.U32 R16, R170, 0x180, R16 ;  /* 0x00000180aa107825 */ /* 0x000fca00078e0010 */
[----:B------:R-:W-:Y:S02]  /*53c0*/  IADD3 R13, PT, PT, R12, R17, RZ ;  /* 0x000000110c0d7210 */ /* 0x000fe40007ffe0ff */
[----:B------:R-:W-:-:S05]  /*53d0*/  MOV R12, R16 ;  /* 0x00000010000c7202 */ /* 0x000fca0000000f00 */
[----:B------:R-:W-:Y:S01]  /*53e0*/  @!PT LDS RZ, [RZ] ;  /* 0x00000000fffff984 */ /* 0x000fe20000000800 */
[----:B------:R-:W-:Y:S01]  /*53f0*/  @!PT LDS RZ, [RZ] ;  /* 0x00000000fffff984 */ /* 0x000fe20000000800 */
[----:B------:R-:W-:Y:S01]  /*5400*/  @!PT LDS RZ, [RZ] ;  /* 0x00000000fffff984 */ /* 0x000fe20000000800 */
[----:B------:R1:W-:Y:S02]  /*5410*/  LDGSTS.E.BYPASS.LTC128B.128 [R189+0x4800], desc[UR4][R12.64] ;  /* 0x048000000cbd7fae */ /* 0x0003e4000b981a04 */
.L_x_5061:
[----:B------:R-:W-:Y:S05]  /*5420*/  BSYNC.RECONVERGENT B0 ;  /* 0x0000000000007941 */ /* 0x000fea0003800200 */
.L_x_5060:
[----:B------:R-:W0:Y:S02]  /*5430*/  LDGDEPBAR ;  /* 0x00000000000079af */ /* 0x000e240000000000 */
.L_x_5056:
[----:B------:R-:W-:Y:S05]  /*5440*/  BSYNC.RECONVERGENT B1 ;  /* 0x0000000000017941 */ /* 0x000fea0003800200 */
.L_x_5055:
[----:B------:R-:W-:Y:S02]  /*5450*/  IMAD.SHL.U32 R50, R151, 0x2, RZ ;  /* 0x0000000297327824 */ /* 0x000fe400078e00ff */
[----:B--2---:R-:W-:-:S03]  /*5460*/  VIADD R34, R176, 0x8 ;  /* 0x00000008b0227836 */ /* 0x004fc60000000000 */
[----:B------:R-:W-:-:S05]  /*5470*/  LOP3.LUT R50, R50, 0x6, RZ, 0xc0, !PT ;  /* 0x0000000632327812 */ /* 0x000fca00078ec0ff */
[----:B------:R-:W-:-:S04]  /*5480*/  IMAD R16, R23, 0x100, R50 ;  /* 0x0000010017107824 */ /* 0x000fc800078e0232 */
[C---:B-1----:R-:W-:Y:S01]  /*5490*/  VIADD R12, R16.reuse, 0x1 ;  /* 0x00000001100c7836 */ /* 0x042fe20000000000 */
[C---:B------:R-:W-:Y:S01]  /*54a0*/  ISETP.GE.AND P1, PT, R16.reuse, R175, PT ;  /* 0x000000af1000720c */ /* 0x040fe20003f26270 */
[C---:B------:R-:W-:Y:S01]  /*54b0*/  IMAD.IADD R33, R16.reuse, 0x1, R191 ;  /* 0x0000000110217824 */ /* 0x040fe200078e02bf */
[C---:B------:R-:W-:Y:S01]  /*54c0*/  ISETP.GE.AND P4, PT, R16.reuse, R174, PT ;  /* 0x000000ae1000720c */ /* 0x040fe20003f86270 */
[----:B------:R-:W-:Y:S01]  /*54d0*/  VIADD R15, R16, 0x8 ;  /* 0x00000008100f7836 */ /* 0x000fe20000000000 */
[----:B------:R-:W-:Y:S01]  /*54e0*/  ISETP.GE.AND P2, PT, R12, R178, PT ;  /* 0x000000b20c00720c */ /* 0x000fe20003f46270 */
[--C-:B------:R-:W-:Y:S01]  /*54f0*/  IMAD.IADD R24, R34, 0x1, -R33.reuse ;  /* 0x0000000122187824 */ /* 0x100fe200078e0a21 */
[C---:B------:R-:W-:Y:S02]  /*5500*/  ISETP.GE.AND P5, PT, R12.reuse, R177, PT ;  /* 0x000000b10c00720c */ /* 0x040fe40003fa6270 */
[C---:B------:R-:W-:Y:S02]  /*5510*/  ISETP.GE.AND P3, PT, R12.reuse, R175, PT ;  /* 0x000000af0c00720c */ /* 0x040fe40003f66270 */
[----:B------:R-:W-:Y:S01]  /*5520*/  ISETP.GE.AND P0, PT, R12, R174, PT ;  /* 0x000000ae0c00720c */ /* 0x000fe20003f06270 */
[--C-:B------:R-:W-:Y:S01]  /*5530*/  IMAD.IADD R12, R176, 0x1, -R33.reuse ;  /* 0x00000001b00c7824 */ /* 0x100fe200078e0a21 */
[----:B------:R-:W-:-:S02]  /*5540*/  IADD3 R25, PT, PT, R34, -0x1, -R33 ;  /* 0xffffffff22197810 */ /* 0x000fc40007ffe821 */
[----:B------:R-:W-:Y:S01]  /*5550*/  IADD3 R14, PT, PT, R176, -0x1, -R33 ;  /* 0xffffffffb00e7810 */ /* 0x000fe20007ffe821 */
[----:B------:R-:W-:Y:S01]  /*5560*/  VIADD R13, R12, 0xfffffff8 ;  /* 0xfffffff80c0d7836 */ /* 0x000fe20000000000 */
[----:B------:R-:W-:Y:S02]  /*5570*/  IABS R25, R25 ;  /* 0x0000001900197213 */ /* 0x000fe40000000000 */
[----:B------:R-:W-:Y:S02]  /*5580*/  IABS R24, R24 ;  /* 0x0000001800187213 */ /* 0x000fe40000000000 */
[----:B------:R-:W-:Y:S02]  /*5590*/  IABS R13, R13 ;  /* 0x0000000d000d7213 */ /* 0x000fe40000000000 */
[----:B------:R-:W-:Y:S02]  /*55a0*/  I2FP.F32.S32 R25, R25 ;  /* 0x0000001900197245 */ /* 0x000fe40000201400 */
[----:B------:R-:W-:-:S02]  /*55b0*/  I2FP.F32.S32 R13, R13 ;  /* 0x0000000d000d7245 */ /* 0x000fc40000201400 */
[----:B------:R-:W-:Y:S01]  /*55c0*/  IABS R14, R14 ;  /* 0x0000000e000e7213 */ /* 0x000fe20000000000 */
[C---:B------:R-:W-:Y:S01]  /*55d0*/  FFMA.FTZ R25, -R187.reuse, R25, R65 ;  /* 0x00000019bb197223 */ /* 0x040fe20000010141 */
[--C-:B------:R-:W-:Y:S01]  /*55e0*/  IADD3 R39, PT, PT, R176, -0x9, -R33.reuse ;  /* 0xfffffff7b0277810 */ /* 0x100fe20007ffe821 */
[C---:B------:R-:W-:Y:S01]  /*55f0*/  FFMA.FTZ R65, -R187.reuse, R13, R64 ;  /* 0x0000000dbb417223 */ /* 0x040fe20000010140 */
[----:B------:R-:W-:Y:S02]  /*5600*/  I2FP.F32.S32 R24, R24 ;  /* 0x0000001800187245 */ /* 0x000fe40000201400 */
[----:B------:R-:W-:Y:S02]  /*5610*/  I2FP.F32.S32 R14, R14 ;  /* 0x0000000e000e7245 */ /* 0x000fe40000201400 */
[----:B------:R-:W-:Y:S01]  /*5620*/  IADD3 R13, PT, PT, R34, -0x9, -R33 ;  /* 0xfffffff7220d7810 */ /* 0x000fe20007ffe821 */
[C---:B------:R-:W-:Y:S01]  /*5630*/  FFMA.FTZ R24, -R187.reuse, R24, R66 ;  /* 0x00000018bb187223 */ /* 0x040fe20000010142 */
        /* <DEDUP_REMOVED lines=9> */
[----:B------:R-:W-:Y:S01]  /*56d0*/  IADD3 R19, PT, PT, R176, -0x10, -R33 ;  /* 0xfffffff0b0137810 */ /* 0x000fe20007ffe821 */
[C---:B------:R-:W-:Y:S01]  /*56e0*/  FFMA.FTZ R39, -R187.reuse, R39, R63 ;  /* 0x00000027bb277223 */ /* 0x040fe2000001013f */
[----:B------:R-:W-:Y:S01]  /*56f0*/  FSEL R24, R24, -INF , P1 ;  /* 0xff80000018187808 */ /* 0x000fe20000800000 */
[----:B------:R-:W-:Y:S01]  /*5700*/  FFMA.FTZ R61, -R187, R13, R61 ;  /* 0x0000000dbb3d7223 */ /* 0x000fe2000001013d */
[----:B------:R-:W-:Y:S01]  /*5710*/  FSEL R14, R14, -INF , P2 ;  /* 0xff8000000e0e7808 */ /* 0x000fe20001000000 */
[----:B------:R-:W-:Y:S01]  /*5720*/  IMAD R63, R23, 0x100, R50 ;  /* 0x00000100173f7824 */ /* 0x000fe200078e0232 */
[----:B------:R-:W-:-:S02]  /*5730*/  ISETP.GE.AND P1, PT, R15, R178, PT ;  /* 0x000000b20f00720c */ /* 0x000fc40003f26270 */
[----:B------:R-:W-:Y:S01]  /*5740*/  ISETP.GE.AND P2, PT, R15, R175, PT ;  /* 0x000000af0f00720c */ /* 0x000fe20003f46270 */
[----:B------:R-:W-:Y:S01]  /*5750*/  VIADD R18, R63, 0x18 ;  /* 0x000000183f127836 */ /* 0x000fe20000000000 */
[----:B------:R-:W-:Y:S01]  /*5760*/  FSEL R25, R25, -INF , P3 ;  /* 0xff80000019197808 */ /* 0x000fe20001800000 */
[C---:B------:R-:W-:Y:S01]  /*5770*/  VIADD R32, R63.reuse, 0x19 ;  /* 0x000000193f207836 */ /* 0x040fe20000000000 */
[----:B------:R-:W-:Y:S01]  /*5780*/  ISETP.GE.AND P3, PT, R12, R178, PT ;  /* 0x000000b20c00720c */ /* 0x000fe20003f66270 */
[----:B------:R-:W-:Y:S01]  /*5790*/  VIADD R36, R63, 0x28 ;  /* 0x000000283f247836 */ /* 0x000fe20000000000 */
[----:B------:R-:W-:Y:S02]  /*57a0*/  IABS R19, R19 ;  /* 0x0000001300137213 */ /* 0x000fe40000000000 */
[--C-:B------:R-:W-:Y:S02]  /*57b0*/  IADD3 R13, PT, PT, R34, -0x10, -R33.reuse ;  /* 0xfffffff0220d7810 */ /* 0x100fe40007ffe821 */
[----:B------:R-:W-:-:S02]  /*57c0*/  IADD3 R16, PT, PT, R176, -0x11, -R33 ;  /* 0xffffffefb0107810 */ /* 0x000fc40007ffe821 */
[----:B------:R-:W-:Y:S02]  /*57d0*/  FSEL R25, R25, -INF , !P0 ;  /* 0xff80000019197808 */ /* 0x000fe40004000000 */
[----:B------:R-:W-:Y:S02]  /*57e0*/  FSEL R65, R65, -INF , P1 ;  /* 0xff80000041417808 */ /* 0x000fe40000800000 */
[----:B------:R-:W-:Y:S02]  /*57f0*/  FSEL R27, R27, -INF , P2 ;  /* 0xff8000001b1b7808 */ /* 0x000fe40001000000 */
[----:B------:R-:W-:Y:S02]  /*5800*/  FSEL R24, R24, -INF , !P4 ;  /* 0xff80000018187808 */ /* 0x000fe40006000000 */
[----:B------:R-:W-:Y:S02]  /*5810*/  FSEL R14, R14, -INF , !P5 ;  /* 0xff8000000e0e7808 */ /* 0x000fe40006800000 */
[----:B------:R-:W-:-:S02]  /*5820*/  ISETP.GE.AND P0, PT, R12, R177, PT ;  /* 0x000000b10c00720c */ /* 0x000fc40003f06270 */
[C---:B------:R-:W-:Y:S02]  /*5830*/  ISETP.GE.AND P1, PT, R12.reuse, R175, PT ;  /* 0x000000af0c00720c */ /* 0x040fe40003f26270 */
[-C--:B------:R-:W-:Y:S01]  /*5840*/  ISETP.GE.AND P2, PT, R12, R174.reuse, PT ;  /* 0x000000ae0c00720c */ /* 0x080fe20003f46270 */
[----:B------:R-:W-:Y:S01]  /*5850*/  VIADD R12, R63, 0x10 ;  /* 0x000000103f0c7836 */ /* 0x000fe20000000000 */
[C---:B------:R-:W-:Y:S02]  /*5860*/  ISETP.GE.AND P4, PT, R15.reuse, R177, PT ;  /* 0x000000b10f00720c */ /* 0x040fe40003f86270 */
[----:B------:R-:W-:Y:S02]  /*5870*/  ISETP.GE.AND P5, PT, R15, R174, PT ;  /* 0x000000ae0f00720c */ /* 0x000fe40003fa6270 */
[----:B------:R-:W-:Y:S02]  /*5880*/  FSEL R39, R39, -INF , P3 ;  /* 0xff80000027277808 */ /* 0x000fe40001800000 */
[----:B------:R-:W-:-:S02]  /*5890*/  I2FP.F32.S32 R19, R19 ;  /* 0x0000001300137245 */ /* 0x000fc40000201400 */
[----:B------:R-:W-:Y:S02]  /*58a0*/  IABS R13, R13 ;  /* 0x0000000d000d7213 */ /* 0x000fe40000000000 */
[----:B------:R-:W-:Y:S01]  /*58b0*/  IADD3 R15, PT, PT, R34, -0x11, -R33 ;  /* 0xffffffef220f7810 */ /* 0x000fe20007ffe821 */
[----:B------:R-:W-:Y:S01]  /*58c0*/  FFMA.FTZ R19, -R187, R19, R60 ;  /* 0x00000013bb137223 */ /* 0x000fe2000001013c */
[----:B------:R-:W-:Y:S02]  /*58d0*/  IABS R16, R16 ;  /* 0x0000001000107213 */ /* 0x000fe40000000000 */
[----:B------:R-:W-:Y:S02]  /*58e0*/  FSEL R27, R27, -INF , !P5 ;  /* 0xff8000001b1b7808 */ /* 0x000fe40006800000 */
[----:B------:R-:W-:Y:S02]  /*58f0*/  FSEL R39, R39, -INF , !P0 ;  /* 0xff80000027277808 */ /* 0x000fe40004000000 */
[----:B------:R-:W-:-:S02]  /*5900*/  FSEL R248, R61, -INF , P1 ;  /* 0xff8000003df87808 */ /* 0x000fc40000800000 */
[C---:B------:R-:W-:Y:S02]  /*5910*/  ISETP.GE.AND P5, PT, R12.reuse, R178, PT ;  /* 0x000000b20c00720c */ /* 0x040fe40003fa6270 */
[C---:B------:R-:W-:Y:S02]  /*5920*/  ISETP.GE.AND P3, PT, R12.reuse, R177, PT ;  /* 0x000000b10c00720c */ /* 0x040fe40003f66270 */
[----:B------:R-:W-:Y:S02]  /*5930*/  I2FP.F32.S32 R13, R13 ;  /* 0x0000000d000d7245 */ /* 0x000fe40000201400 */
[C---:B------:R-:W-:Y:S02]  /*5940*/  ISETP.GE.AND P0, PT, R12.reuse, R175, PT ;  /* 0x000000af0c00720c */ /* 0x040fe40003f06270 */
[----:B------:R-:W-:Y:S01]  /*5950*/  ISETP.GE.AND P1, PT, R12, R174, PT ;  /* 0x000000ae0c00720c */ /* 0x000fe20003f26270 */
[----:B------:R-:W-:Y:S01]  /*5960*/  VIADD R12, R63, 0x11 ;  /* 0x000000113f0c7836 */ /* 0x000fe20000000000 */
[----:B------:R-:W-:Y:S01]  /*5970*/  IABS R15, R15 ;  /* 0x0000000f000f7213 */ /* 0x000fe20000000000 */
[----:B------:R-:W-:Y:S01]  /*5980*/  FFMA.FTZ R13, -R187, R13, R58 ;  /* 0x0000000dbb0d7223 */ /* 0x000fe2000001013a */
[----:B------:R-:W-:-:S02]  /*5990*/  I2FP.F32.S32 R16, R16 ;  /* 0x0000001000107245 */ /* 0x000fc40000201400 */
[----:B------:R-:W-:Y:S02]  /*59a0*/  I2FP.F32.S32 R15, R15 ;  /* 0x0000000f000f7245 */ /* 0x000fe40000201400 */
[----:B------:R-:W-:Y:S01]  /*59b0*/  FSEL R248, R248, -INF , !P2 ;  /* 0xff800000f8f87808 */ /* 0x000fe20005000000 */
[----:B------:R-:W-:Y:S01]  /*59c0*/  FFMA.FTZ R16, -R187, R16, R59 ;  /* 0x00000010bb107223 */ /* 0x000fe2000001013b */
[----:B------:R-:W-:Y:S01]  /*59d0*/  FSEL R19, R19, -INF , P5 ;  /* 0xff80000013137808 */ /* 0x000fe20002800000 */
[----:B------:R-:W-:Y:S01]  /*59e0*/  FFMA.FTZ R15, -R187, R15, R57 ;  /* 0x0000000fbb0f7223 */ /* 0x000fe20000010139 */
[C---:B------:R-:W-:Y:S02]  /*59f0*/  ISETP.GE.AND P2, PT, R12.reuse, R178, PT ;  /* 0x000000b20c00720c */ /* 0x040fe40003f46270 */
[----:B------:R-:W-:Y:S02]  /*5a00*/  FSEL R19, R19, -INF , !P3 ;  /* 0xff80000013137808 */ /* 0x000fe40005800000 */
[----:B------:R-:W-:-:S02]  /*5a10*/  ISETP.GE.AND P5, PT, R12, R177, PT ;  /* 0x000000b10c00720c */ /* 0x000fc40003fa6270 */
[----:B------:R-:W-:Y:S02]  /*5a20*/  ISETP.GE.AND P3, PT, R12, R175, PT ;  /* 0x000000af0c00720c */ /* 0x000fe40003f66270 */
[----:B------:R-:W-:Y:S02]  /*5a30*/  FSEL R13, R13, -INF , P0 ;  /* 0xff8000000d0d7808 */ /* 0x000fe40000000000 */
[--C-:B------:R-:W-:Y:S02]  /*5a40*/  IADD3 R17, PT, PT, R176, -0x18, -R33.reuse ;  /* 0xffffffe8b0117810 */ /* 0x100fe40007ffe821 */
[----:B------:R-:W-:Y:S02]  /*5a50*/  FSEL R16, R16, -INF , P2 ;  /* 0xff80000010107808 */ /* 0x000fe40001000000 */
[----:B------:R-:W-:Y:S02]  /*5a60*/  IADD3 R28, PT, PT, R34, -0x19, -R33 ;  /* 0xffffffe7221c7810 */ /* 0x000fe40007ffe821 */
[----:B------:R-:W-:-:S02]  /*5a70*/  ISETP.GE.AND P0, PT, R12, R174, PT ;  /* 0x000000ae0c00720c */ /* 0x000fc40003f06270 */
[----:B------:R-:W-:Y:S02]  /*5a80*/  IADD3 R12, PT, PT, R34, -0x18, -R33 ;  /* 0xffffffe8220c7810 */ /* 0x000fe40007ffe821 */
[----:B------:R-:W-:Y:S02]  /*5a90*/  FSEL R13, R13, -INF , !P1 ;  /* 0xff8000000d0d7808 */ /* 0x000fe40004800000 */
[----:B------:R-:W-:Y:S02]  /*5aa0*/  IABS R17, R17 ;  /* 0x0000001100117213 */ /* 0x000fe40000000000 */
[----:B------:R-:W-:Y:S02]  /*5ab0*/  FSEL R16, R16, -INF , !P5 ;  /* 0xff80000010107808 */ /* 0x000fe40006800000 */
[----:B------:R-:W-:Y:S02]  /*5ac0*/  FSEL R15, R15, -INF , P3 ;  /* 0xff8000000f0f7808 */ /* 0x000fe40001800000 */
[----:B------:R-:W-:-:S02]  /*5ad0*/  ISETP.GE.AND P1, PT, R18, R178, PT ;  /* 0x000000b21200720c */ /* 0x000fc40003f26270 */
[C---:B------:R-:W-:Y:S02]  /*5ae0*/  ISETP.GE.AND P2, PT, R18.reuse, R177, PT ;  /* 0x000000b11200720c */ /* 0x040fe40003f46270 */
[C---:B------:R-:W-:Y:S02]  /*5af0*/  ISETP.GE.AND P5, PT, R18.reuse, R175, PT ;  /* 0x000000af1200720c */ /* 0x040fe40003fa6270 */
[----:B------:R-:W-:Y:S02]  /*5b00*/  ISETP.GE.AND P3, PT, R18, R174, PT ;  /* 0x000000ae1200720c */ /* 0x000fe40003f66270 */
[----:B------:R-:W-:Y:S02]  /*5b10*/  IABS R28, R28 ;  /* 0x0000001c001c7213 */ /* 0x000fe40000000000 */
[----:B------:R-:W-:Y:S01]  /*5b20*/  IADD3 R18, PT, PT, R176, -0x19, -R33 ;  /* 0xffffffe7b0127810 */ /* 0x000fe20007ffe821 */
[----:B------:R-:W-:Y:S01]  /*5b30*/  VIADD R33, R63, 0x20 ;  /* 0x000000203f217836 */ /* 0x000fe20000000000 */
[----:B------:R-:W-:-:S02]  /*5b40*/  IABS R12, R12 ;  /* 0x0000000c000c7213 */ /* 0x000fc40000000000 */
[----:B------:R-:W-:Y:S02]  /*5b50*/  I2FP.F32.S32 R17, R17 ;  /* 0x0000001100117245 */ /* 0x000fe40000201400 */
[----:B------:R-:W-:Y:S02]  /*5b60*/  I2FP.F32.S32 R28, R28 ;  /* 0x0000001c001c7245 */ /* 0x000fe40000201400 */
[----:B------:R-:W-:Y:S01]  /*5b70*/  IABS R18, R18 ;  /* 0x0000001200127213 */ /* 0x000fe20000000000 */
[C---:B------:R-:W-:Y:S01]  /*5b80*/  FFMA.FTZ R17, -R187.reuse, R17, R56 ;  /* 0x00000011bb117223 */ /* 0x040fe20000010138 */
[----:B------:R-:W-:Y:S01]  /*5b90*/  I2FP.F32.S32 R12, R12 ;  /* 0x0000000c000c7245 */ /* 0x000fe20000201400 */
[----:B------:R-:W-:Y:S01]  /*5ba0*/  FFMA.FTZ R28, -R187, R28, R53 ;  /* 0x0000001cbb1c7223 */ /* 0x000fe20000010135 */
[----:B------:R-:W-:Y:S01]  /*5bb0*/  I2FP.F32.S32 R18, R18 ;  /* 0x0000001200127245 */ /* 0x000fe20000201400 */
[----:B------:R-:W-:Y:S01]  /*5bc0*/  IMAD R53, R23, 0x100, R50 ;  /* 0x0000010017357824 */ /* 0x000fe200078e0232 */
[----:B------:R-:W-:Y:S01]  /*5bd0*/  FSEL R17, R17, -INF , P1 ;  /* 0xff80000011117808 */ /* 0x000fe20000800000 */
[----:B------:R-:W-:Y:S01]  /*5be0*/  FFMA.FTZ R12, -R187, R12, R54 ;  /* 0x0000000cbb0c7223 */ /* 0x000fe20000010136 */
[----:B------:R-:W-:Y:S01]  /*5bf0*/  FSEL R15, R15, -INF , !P0 ;  /* 0xff8000000f0f7808 */ /* 0x000fe20004000000 */
[----:B------:R-:W-:-:S02]  /*5c00*/  IMAD.IADD R53, R53, 0x1, R191 ;  /* 0x0000000135357824 */ /* 0x000fc400078e02bf */
[----:B------:R-:W-:Y:S01]  /*5c10*/  FFMA.FTZ R18, -R187, R18, R55 ;  /* 0x00000012bb127223 */ /* 0x000fe20000010137 */
[----:B------:R-:W-:Y:S02]  /*5c20*/  ISETP.GE.AND P0, PT, R32, R178, PT ;  /* 0x000000b22000720c */ /* 0x000fe40003f06270 */
[----:B------:R-:W-:Y:S02]  /*5c30*/  FSEL R17, R17, -INF , !P2 ;  /* 0xff80000011117808 */ /* 0x000fe40005000000 */
[----:B------:R-:W-:Y:S02]  /*5c40*/  FSEL R12, R12, -INF , P5 ;  /* 0xff8000000c0c7808 */ /* 0x000fe40002800000 */
[C---:B------:R-:W-:Y:S02]  /*5c50*/  ISETP.GE.AND P1, PT, R32.reuse, R177, PT ;  /* 0x000000b12000720c */ /* 0x040fe40003f26270 */
[C---:B------:R-:W-:Y:S02]  /*5c60*/  ISETP.GE.AND P2, PT, R32.reuse, R175, PT ;  /* 0x000000af2000720c */ /* 0x040fe40003f46270 */
[----:B------:R-:W-:-:S02]  /*5c70*/  ISETP.GE.AND P5, PT, R32, R174, PT ;  /* 0x000000ae2000720c */ /* 0x000fc40003fa6270 */
[--C-:B------:R-:W-:Y:S02]  /*5c80*/  IADD3 R32, PT, PT, R176, -0x20, -R53.reuse ;  /* 0xffffffe0b0207810 */ /* 0x100fe40007ffe835 */
[----:B------:R-:W-:Y:S02]  /*5c90*/  FSEL R18, R18, -INF , P0 ;  /* 0xff80000012127808 */ /* 0x000fe40000000000 */
[----:B------:R-:W-:Y:S02]  /*5ca0*/  IADD3 R38, PT, PT, R34, -0x20, -R53 ;  /* 0xffffffe022267810 */ /* 0x000fe40007ffe835 */
[----:B------:R-:W-:Y:S02]  /*5cb0*/  FSEL R12, R12, -INF , !P3 ;  /* 0xff8000000c0c7808 */ /* 0x000fe40005800000 */
[----:B------:R-:W-:Y:S02]  /*5cc0*/  IABS R32, R32 ;  /* 0x0000002000207213 */ /* 0x000fe40000000000 */
[----:B------:R-:W-:-:S02]  /*5cd0*/  FSEL R18, R18, -INF , !P1 ;  /* 0xff80000012127808 */ /* 0x000fc40004800000 */
[----:B------:R-:W-:Y:S02]  /*5ce0*/  FSEL R28, R28, -INF , P2 ;  /* 0xff8000001c1c7808 */ /* 0x000fe40001000000 */
[C---:B------:R-:W-:Y:S02]  /*5cf0*/  ISETP.GE.AND P3, PT, R33.reuse, R178, PT ;  /* 0x000000b22100720c */ /* 0x040fe40003f66270 */
[C---:B------:R-:W-:Y:S02]  /*5d00*/  ISETP.GE.AND P0, PT, R33.reuse, R177, PT ;  /* 0x000000b12100720c */ /* 0x040fe40003f06270 */
[C---:B------:R-:W-:Y:S02]  /*5d10*/  ISETP.GE.AND P1, PT, R33.reuse, R175, PT ;  /* 0x000000af2100720c */ /* 0x040fe40003f26270 */
[----:B------:R-:W-:Y:S02]  /*5d20*/  ISETP.GE.AND P2, PT, R33, R174, PT ;  /* 0x000000ae2100720c */ /* 0x000fe40003f46270 */
[----:B------:R-:W-:-:S02]  /*5d30*/  IADD3 R33, PT, PT, R176, -0x21, -R53 ;  /* 0xffffffdfb0217810 */ /* 0x000fc40007ffe835 */
[----:B------:R-:W-:Y:S02]  /*5d40*/  IABS R38, R38 ;  /* 0x0000002600267213 */ /* 0x000fe40000000000 */
[----:B------:R-:W-:Y:S02]  /*5d50*/  I2FP.F32.S32 R32, R32 ;  /* 0x0000002000207245 */ /* 0x000fe40000201400 */
[----:B------:R-:W-:Y:S01]  /*5d60*/  IADD3 R37, PT, PT, R34, -0x21, -R53 ;  /* 0xffffffdf22257810 */ /* 0x000fe20007ffe835 */
[----:B------:R-:W-:Y:S01]  /*5d70*/  VIADD R34, R63, 0x21 ;  /* 0x000000213f227836 */ /* 0x000fe20000000000 */
[----:B------:R-:W-:Y:S01]  /*5d80*/  IABS R33, R33 ;  /* 0x0000002100217213 */ /* 0x000fe20000000000 */
[----:B------:R-:W-:Y:S01]  /*5d90*/  FFMA.FTZ R32, -R187, R32, R52 ;  /* 0x00000020bb207223 */ /* 0x000fe20000010134 */
[----:B------:R-:W-:Y:S01]  /*5da0*/  I2FP.F32.S32 R38, R38 ;  /* 0x0000002600267245 */ /* 0x000fe20000201400 */
[----:B------:R-:W-:Y:S01]  /*5db0*/  VIADD R52, R176, 0x8 ;  /* 0x00000008b0347836 */ /* 0x000fe20000000000 */
[----:B------:R-:W-:-:S02]  /*5dc0*/  IABS R37, R37 ;  /* 0x0000002500257213 */ /* 0x000fc40000000000 */
[----:B------:R-:W-:Y:S01]  /*5dd0*/  I2FP.F32.S32 R33, R33 ;  /* 0x0000002100217245 */ /* 0x000fe20000201400 */
[C---:B------:R-:W-:Y:S01]  /*5de0*/  FFMA.FTZ R38, -R187.reuse, R38, R48 ;  /* 0x00000026bb267223 */ /* 0x040fe20000010130 */
[----:B------:R-:W-:Y:S01]  /*5df0*/  FSEL R32, R32, -INF , P3 ;  /* 0xff80000020207808 */ /* 0x000fe20001800000 */
[----:B------:R-:W-:Y:S01]  /*5e00*/  IMAD.MOV.U32 R48, RZ, RZ, R127 ;  /* 0x000000ffff307224 */ /* 0x000fe200078e007f */
[----:B------:R-:W-:Y:S01]  /*5e10*/  I2FP.F32.S32 R37, R37 ;  /* 0x0000002500257245 */ /* 0x000fe20000201400 */
[C---:B------:R-:W-:Y:S01]  /*5e20*/  FFMA.FTZ R33, -R187.reuse, R33, R51 ;  /* 0x00000021bb217223 */ /* 0x040fe20000010133 */
[----:B------:R-:W-:Y:S01]  /*5e30*/  FSEL R28, R28, -INF , !P5 ;  /* 0xff8000001c1c7808 */ /* 0x000fe20006800000 */
[----:B------:R-:W2:Y:S01]  /*5e40*/  LD.E R51, desc[UR4][R2.64+0xdc] ;  /* 0x0000dc0402337980 */ /* 0x000ea2000c101900 */
[----:B------:R-:W-:Y:S01]  /*5e50*/  ISETP.GE.AND P5, PT, R34, R178, PT ;  /* 0x000000b22200720c */ /* 0x000fe20003fa6270 */
[----:B------:R-:W-:Y:S01]  /*5e60*/  FFMA.FTZ R37, -R187, R37, R47 ;  /* 0x00000025bb257223 */ /* 0x000fe2000001012f */
[----:B------:R-:W-:-:S02]  /*5e70*/  FSEL R32, R32, -INF , !P0 ;  /* 0xff80000020207808 */ /* 0x000fc40004000000 */
[----:B------:R-:W-:Y:S02]  /*5e80*/  FSEL R38, R38, -INF , P1 ;  /* 0xff80000026267808 */ /* 0x000fe40000800000 */
[C---:B------:R-:W-:Y:S02]  /*5e90*/  ISETP.GE.AND P3, PT, R34.reuse, R177, PT ;  /* 0x000000b12200720c */ /* 0x040fe40003f66270 */
[C---:B------:R-:W-:Y:S02]  /*5ea0*/  ISETP.GE.AND P0, PT, R34.reuse, R175, PT ;  /* 0x000000af2200720c */ /* 0x040fe40003f06270 */
[----:B------:R-:W-:Y:S02]  /*5eb0*/  ISETP.GE.AND P1, PT, R34, R174, PT ;  /* 0x000000ae2200720c */ /* 0x000fe40003f26270 */
[----:B------:R-:W-:Y:S02]  /*5ec0*/  IADD3 R34, PT, PT, R176, -0x28, -R53 ;  /* 0xffffffd8b0227810 */ /* 0x000fe40007ffe835 */
[----:B------:R-:W-:-:S02]  /*5ed0*/  FSEL R33, R33, -INF , P5 ;  /* 0xff80000021217808 */ /* 0x000fc40002800000 */
[----:B------:R-:W-:Y:S02]  /*5ee0*/  IADD3 R35, PT, PT, R52, -0x28, -R53 ;  /* 0xffffffd834237810 */ /* 0x000fe40007ffe835 */
[----:B------:R-:W-:Y:S02]  /*5ef0*/  FSEL R38, R38, -INF , !P2 ;  /* 0xff80000026267808 */ /* 0x000fe40005000000 */
[----:B------:R-:W-:Y:S02]  /*5f00*/  IABS R34, R34 ;  /* 0x0000002200227213 */ /* 0x000fe40000000000 */
[----:B------:R-:W-:Y:S02]  /*5f10*/  FSEL R33, R33, -INF , !P3 ;  /* 0xff80000021217808 */ /* 0x000fe40005800000 */
[----:B------:R-:W-:Y:S02]  /*5f20*/  FSEL R37, R37, -INF , P0 ;  /* 0xff80000025257808 */ /* 0x000fe40000000000 */
[----:B------:R-:W-:-:S02]  /*5f30*/  IABS R35, R35 ;  /* 0x0000002300237213 */ /* 0x000fc40000000000 */
[C---:B------:R-:W-:Y:S02]  /*5f40*/  ISETP.GE.AND P2, PT, R36.reuse, R178, PT ;  /* 0x000000b22400720c */ /* 0x040fe40003f46270 */
[C---:B------:R-:W-:Y:S02]  /*5f50*/  ISETP.GE.AND P5, PT, R36.reuse, R177, PT ;  /* 0x000000b12400720c */ /* 0x040fe40003fa6270 */
[C---:B------:R-:W-:Y:S02]  /*5f60*/  ISETP.GE.AND P3, PT, R36.reuse, R175, PT ;  /* 0x000000af2400720c */ /* 0x040fe40003f66270 */
[----:B------:R-:W-:Y:S02]  /*5f70*/  ISETP.GE.AND P0, PT, R36, R174, PT ;  /* 0x000000ae2400720c */ /* 0x000fe40003f06270 */
[----:B------:R-:W-:Y:S02]  /*5f80*/  IADD3 R36, PT, PT, R52, -0x29, -R53 ;  /* 0xffffffd734247810 */ /* 0x000fe40007ffe835 */
[----:B------:R-:W-:-:S02]  /*5f90*/  I2FP.F32.S32 R34, R34 ;  /* 0x0000002200227245 */ /* 0x000fc40000201400 */
[----:B------:R-:W-:Y:S02]  /*5fa0*/  I2FP.F32.S32 R35, R35 ;  /* 0x0000002300237245 */ /* 0x000fe40000201400 */
[----:B------:R-:W-:Y:S01]  /*5fb0*/  IABS R36, R36 ;  /* 0x0000002400247213 */ /* 0x000fe20000000000 */
[----:B------:R-:W-:Y:S01]  /*5fc0*/  FFMA.FTZ R46, -R187, R34, R46 ;  /* 0x00000022bb2e7223 */ /* 0x000fe2000001012e */
[----:B------:R-:W-:Y:S02]  /*5fd0*/  VIADD R34, R63, 0x29 ;  /* 0x000000293f227836 */ /* 0x000fe40000000000 */
[C---:B------:R-:W-:Y:S01]  /*5fe0*/  FFMA.FTZ R35, -R187.reuse, R35, R44 ;  /* 0x00000023bb237223 */ /* 0x040fe2000001012c */
[----:B------:R-:W-:Y:S02]  /*5ff0*/  I2FP.F32.S32 R36, R36 ;  /* 0x0000002400247245 */ /* 0x000fe40000201400 */
[----:B------:R-:W-:Y:S02]  /*6000*/  IADD3 R44, PT, PT, R176, -0x29, -R53 ;  /* 0xffffffd7b02c7810 */ /* 0x000fe40007ffe835 */
[----:B------:R-:W-:Y:S01]  /*6010*/  FSEL R228, R46, -INF , P2 ;  /* 0xff8000002ee47808 */ /* 0x000fe20001000000 */
[----:B------:R-:W-:Y:S01]  /*6020*/  FFMA.FTZ R36, -R187, R36, R43 ;  /* 0x00000024bb247223 */ /* 0x000fe2000001012b */
[----:B------:R-:W-:-:S02]  /*6030*/  IABS R44, R44 ;  /* 0x0000002c002c7213 */ /* 0x000fc40000000000 */
[----:B------:R-:W-:Y:S02]  /*6040*/  IADD3 R43, PT, PT, R176, -0x30, -R53 ;  /* 0xffffffd0b02b7810 */ /* 0x000fe40007ffe835 */
[----:B------:R-:W-:Y:S02]  /*6050*/  FSEL R37, R37, -INF , !P1 ;  /* 0xff80000025257808 */ /* 0x000fe40004800000 */
[----:B------:R-:W-:Y:S02]  /*6060*/  FSEL R228, R228, -INF , !P5 ;  /* 0xff800000e4e47808 */ /* 0x000fe40006800000 */
[----:B------:R-:W-:Y:S02]  /*6070*/  FSEL R35, R35, -INF , P3 ;  /* 0xff80000023237808 */ /* 0x000fe40001800000 */
[C---:B------:R-:W-:Y:S02]  /*6080*/  ISETP.GE.AND P1, PT, R34.reuse, R178, PT ;  /* 0x000000b22200720c */ /* 0x040fe40003f26270 */
[----:B------:R-:W-:-:S02]  /*6090*/  ISETP.GE.AND P2, PT, R34, R177, PT ;  /* 0x000000b12200720c */ /* 0x000fc40003f46270 */
[C---:B------:R-:W-:Y:S02]  /*60a0*/  ISETP.GE.AND P5, PT, R34.reuse, R175, PT ;  /* 0x000000af2200720c */ /* 0x040fe40003fa6270 */
[----:B------:R-:W-:Y:S02]  /*60b0*/  I2FP.F32.S32 R44, R44 ;  /* 0x0000002c002c7245 */ /* 0x000fe40000201400 */
[----:B------:R-:W-:Y:S02]  /*60c0*/  ISETP.GE.AND P3, PT, R34, R174, PT ;  /* 0x000000ae2200720c */ /* 0x000fe40003f66270 */
[----:B------:R-:W-:Y:S01]  /*60d0*/  IADD3 R34, PT, PT, R52, -0x30, -R53 ;  /* 0xffffffd034227810 */ /* 0x000fe20007ffe835 */
[----:B------:R-:W-:Y:S01]  /*60e0*/  FFMA.FTZ R45, -R187, R44, R45 ;  /* 0x0000002cbb2d7223 */ /* 0x000fe2000001012d */
[----:B------:R-:W-:Y:S01]  /*60f0*/  IABS R43, R43 ;  /* 0x0000002b002b7213 */ /* 0x000fe20000000000 */
[----:B------:R-:W-:Y:S01]  /*6100*/  VIADD R44, R63, 0x30 ;  /* 0x000000303f2c7836 */ /* 0x000fe20000000000 */
[----:B------:R-:W-:-:S02]  /*6110*/  IABS R34, R34 ;  /* 0x0000002200227213 */ /* 0x000fc40000000000 */
[----:B------:R-:W-:Y:S02]  /*6120*/  I2FP.F32.S32 R43, R43 ;  /* 0x0000002b002b7245 */ /* 0x000fe40000201400 */
[----:B------:R-:W-:Y:S02]  /*6130*/  IADD3 R234, PT, PT, R52, -0x31, -R53 ;  /* 0xffffffcf34ea7810 */ /* 0x000fe40007ffe835 */
[----:B------:R-:W-:Y:S01]  /*6140*/  I2FP.F32.S32 R34, R34 ;  /* 0x0000002200227245 */ /* 0x000fe20000201400 */
[----:B------:R-:W-:Y:S01]  /*6150*/  FFMA.FTZ R42, -R187, R43, R42 ;  /* 0x0000002bbb2a7223 */ /* 0x000fe2000001012a */
[----:B------:R-:W-:Y:S02]  /*6160*/  FSEL R35, R35, -INF , !P0 ;  /* 0xff80000023237808 */ /* 0x000fe40004000000 */
[----:B------:R-:W-:Y:S01]  /*6170*/  FSEL R230, R45, -INF , P1 ;  /* 0xff8000002de67808 */ /* 0x000fe20000800000 */
[----:B------:R-:W-:Y:S01]  /*6180*/  FFMA.FTZ R34, -R187, R34, R40 ;  /* 0x00000022bb227223 */ /* 0x000fe20000010128 */
[----:B------:R-:W-:Y:S01]  /*6190*/  ISETP.GE.AND P0, PT, R44, R178, PT ;  /* 0x000000b22c00720c */ /* 0x000fe20003f06270 */
[----:B------:R-:W-:Y:S01]  /*61a0*/  VIADD R40, R63, 0x31 ;  /* 0x000000313f287836 */ /* 0x000fe20000000000 */
[----:B------:R-:W-:-:S02]  /*61b0*/  IABS R234, R234 ;  /* 0x000000ea00ea7213 */ /* 0x000fc40000000000 */
[----:B------:R-:W-:Y:S02]  /*61c0*/  FSEL R230, R230, -INF , !P2 ;  /* 0xff800000e6e67808 */ /* 0x000fe40005000000 */
[C---:B------:R-:W-:Y:S02]  /*61d0*/  ISETP.GE.AND P1, PT, R44.reuse, R177, PT ;  /* 0x000000b12c00720c */ /* 0x040fe40003f26270 */
[----:B------:R-:W-:Y:S02]  /*61e0*/  ISETP.GE.AND P2, PT, R44, R175, PT ;  /* 0x000000af2c00720c */ /* 0x000fe40003f46270 */
[----:B------:R-:W-:Y:S02]  /*61f0*/  FSEL R36, R36, -INF , P5 ;  /* 0xff80000024247808 */ /* 0x000fe40002800000 */
[----:B------:R-:W-:Y:S02]  /*6200*/  FSEL R221, R42, -INF , P0 ;  /* 0xff8000002add7808 */ /* 0x000fe40000000000 */
[----:B------:R-:W-:-:S02]  /*6210*/  I2FP.F32.S32 R234, R234 ;  /* 0x000000ea00ea7245 */ /* 0x000fc40000201400 */
[----:B------:R-:W-:Y:S02]  /*6220*/  FSEL R36, R36, -INF , !P3 ;  /* 0xff80000024247808 */ /* 0x000fe40005800000 */
[----:B------:R-:W-:Y:S01]  /*6230*/  FSEL R221, R221, -INF , !P1 ;  /* 0xff800000dddd7808 */ /* 0x000fe20004800000 */
[----:B------:R-:W-:Y:S01]  /*6240*/  FFMA.FTZ R234, -R187, R234, R20 ;  /* 0x000000eabbea7223 */ /* 0x000fe20000010114 */
[----:B------:R-:W-:Y:S02]  /*6250*/  FSEL R34, R34, -INF , P2 ;  /* 0xff80000022227808 */ /* 0x000fe40001000000 */
[C---:B------:R-:W-:Y:S02]  /*6260*/  ISETP.GE.AND P3, PT, R40.reuse, R178, PT ;  /* 0x000000b22800720c */ /* 0x040fe40003f66270 */
[C---:B------:R-:W-:Y:S02]  /*6270*/  ISETP.GE.AND P0, PT, R40.reuse, R177, PT ;  /* 0x000000b12800720c */ /* 0x040fe40003f06270 */
[----:B------:R-:W-:-:S02]  /*6280*/  ISETP.GE.AND P1, PT, R40, R175, PT ;  /* 0x000000af2800720c */ /* 0x000fc40003f26270 */
[----:B------:R-:W-:Y:S02]  /*6290*/  ISETP.GE.AND P2, PT, R40, R174, PT ;  /* 0x000000ae2800720c */ /* 0x000fe40003f46270 */
[--C-:B------:R-:W-:Y:S02]  /*62a0*/  IADD3 R40, PT, PT, R52, -0x38, -R53.reuse ;  /* 0xffffffc834287810 */ /* 0x100fe40007ffe835 */
[----:B------:R-:W-:Y:S02]  /*62b0*/  IADD3 R20, PT, PT, R176, -0x38, -R53 ;  /* 0xffffffc8b0147810 */ /* 0x000fe40007ffe835 */
[----:B------:R-:W-:Y:S02]  /*62c0*/  IABS R40, R40 ;  /* 0x0000002800287213 */ /* 0x000fe40000000000 */
[----:B------:R-:W-:Y:S02]  /*62d0*/  IABS R20, R20 ;  /* 0x0000001400147213 */ /* 0x000fe40000000000 */
[----:B------:R-:W-:-:S02]  /*62e0*/  I2FP.F32.S32 R40, R40 ;  /* 0x0000002800287245 */ /* 0x000fc40000201400 */
[----:B------:R-:W-:Y:S02]  /*62f0*/  I2FP.F32.S32 R20, R20 ;  /* 0x0000001400147245 */ /* 0x000fe40000201400 */
[----:B------:R-:W-:Y:S01]  /*6300*/  IADD3 R219, PT, PT, R176, -0x31, -R53 ;  /* 0xffffffcfb0db7810 */ /* 0x000fe20007ffe835 */
[C---:B------:R-:W-:Y:S01]  /*6310*/  FFMA.FTZ R73, -R187.reuse, R40, R73 ;  /* 0x00000028bb497223 */ /* 0x040fe20000010149 */
[--C-:B------:R-:W-:Y:S01]  /*6320*/  IADD3 R40, PT, PT, R52, -0x39, -R53.reuse ;  /* 0xffffffc734287810 */ /* 0x100fe20007ffe835 */
[----:B------:R-:W-:Y:S01]  /*6330*/  FFMA.FTZ R70, -R187, R20, R70 ;  /* 0x00000014bb467223 */ /* 0x000fe20000010146 */
[----:B------:R-:W-:Y:S02]  /*6340*/  IADD3 R20, PT, PT, R176, -0x39, -R53 ;  /* 0xffffffc7b0147810 */ /* 0x000fe40007ffe835 */
[----:B------:R-:W-:Y:S02]  /*6350*/  IABS R40, R40 ;  /* 0x0000002800287213 */ /* 0x000fe40000000000 */
[----:B------:R-:W-:-:S02]  /*6360*/  IABS R20, R20 ;  /* 0x0000001400147213 */ /* 0x000fc40000000000 */
[----:B------:R-:W-:Y:S02]  /*6370*/  I2FP.F32.S32 R40, R40 ;  /* 0x0000002800287245 */ /* 0x000fe40000201400 */
[----:B------:R-:W-:Y:S02]  /*6380*/  I2FP.F32.S32 R20, R20 ;  /* 0x0000001400147245 */ /* 0x000fe40000201400 */
[----:B------:R-:W-:Y:S01]  /*6390*/  IABS R219, R219 ;  /* 0x000000db00db7213 */ /* 0x000fe20000000000 */
        /* <DEDUP_REMOVED lines=8> */
[----:B------:R-:W-:Y:S01]  /*6420*/  I2FP.F32.S32 R219, R219 ;  /* 0x000000db00db7245 */ /* 0x000fe20000201400 */
[C---:B------:R-:W-:Y:S01]  /*6430*/  FFMA.FTZ R78, -R187.reuse, R40, R78 ;  /* 0x00000028bb4e7223 */ /* 0x040fe2000001014e */
[--C-:B------:R-:W-:Y:S01]  /*6440*/  IADD3 R40, PT, PT, R52, -0x41, -R53.reuse ;  /* 0xffffffbf34287810 */ /* 0x100fe20007ffe835 */
        /* <DEDUP_REMOVED lines=17> */
[----:B------:R-:W-:Y:S01]  /*6560*/  FSEL R219, R219, -INF , P3 ;  /* 0xff800000dbdb7808 */ /* 0x000fe20001800000 */
        /* <DEDUP_REMOVED lines=66> */
[----:B------:R-:W-:Y:S01]  /*6990*/  IADD3 R20, PT, PT, R176, -0x68, -R53 ;  /* 0xffffff98b0147810 */ /* 0x000fe20007ffe835 */
[----:B------:R-:W-:Y:S01]  /*69a0*/  VIADD R41, R63, 0x39 ;  /* 0x000000393f297836 */ /* 0x000fe20000000000 */
        /* <DEDUP_REMOVED lines=12> */
[----:B------:R-:W-:Y:S02]  /*6a70*/  FSEL R234, R234, -INF , !P2 ;  /* 0xff800000eaea7808 */ /* 0x000fe40005000000 */
[----:B------:R-:W-:Y:S01]  /*6a80*/  I2FP.F32.S32 R20, R20 ;  /* 0x0000001400147245 */ /* 0x000fe20000201400 */
[----:B------:R-:W-:Y:S01]  /*6a90*/  FFMA.FTZ R103, -R187, R40, R103 ;  /* 0x00000028bb677223 */ /* 0x000fe20000010167 */
[----:B------:R-:W-:-:S02]  /*6aa0*/  ISETP.GE.AND P2, PT, R41, R178, PT ;  /* 0x000000b22900720c */ /* 0x000fc40003f46270 */
        /* <DEDUP_REMOVED lines=8> */
[--C-:B------:R-:W-:Y:S02]  /*6b30*/  IADD3 R40, PT, PT, R52, -0x70, -R53.reuse ;  /* 0xffffff9034287810 */ /* 0x100fe40007ffe835 */
[----:B------:R-:W-:Y:S02]  /*6b40*/  IADD3 R20, PT, PT, R176, -0x70, -R53 ;  /* 0xffffff90b0147810 */ /* 0x000fe40007ffe835 */
[----:B------:R-:W-:Y:S02]  /*6b50*/  FSEL R232, R232, -INF , !P1 ;  /* 0xff800000e8e87808 */ /* 0x000fe40004800000 */
[----:B------:R-:W-:Y:S02]  /*6b60*/  ISETP.GE.AND P1, PT, R41, R178, PT ;  /* 0x000000b22900720c */ /* 0x000fe40003f26270 */
[----:B------:R-:W-:Y:S02]  /*6b70*/  FSEL R218, R218, -INF , !P5 ;  /* 0xff800000dada7808 */ /* 0x000fe40006800000 */
[----:B------:R-:W-:-:S02]  /*6b80*/  FSEL R227, R75, -INF , P3 ;  /* 0xff8000004be37808 */ /* 0x000fc40001800000 */
[----:B------:R-:W-:Y:S02]  /*6b90*/  IABS R40, R40 ;  /* 0x0000002800287213 */ /* 0x000fe40000000000 */
[C---:B------:R-:W-:Y:S02]  /*6ba0*/  ISETP.GE.AND P2, PT, R41.reuse, R177, PT ;  /* 0x000000b12900720c */ /* 0x040fe40003f46270 */
[C---:B------:R-:W-:Y:S02]  /*6bb0*/  ISETP.GE.AND P5, PT, R41.reuse, R175, PT ;  /* 0x000000af2900720c */ /* 0x040fe40003fa6270 */
[----:B------:R-:W-:Y:S01]  /*6bc0*/  ISETP.GE.AND P3, PT, R41, R174, PT ;  /* 0x000000ae2900720c */ /* 0x000fe20003f66270 */
[----:B------:R-:W-:Y:S01]  /*6bd0*/  VIADD R41, R63, 0x41 ;  /* 0x000000413f297836 */ /* 0x000fe20000000000 */
[----:B------:R-:W-:Y:S02]  /*6be0*/  IABS R20, R20 ;  /* 0x0000001400147213 */ /* 0x000fe40000000000 */
[----:B------:R-:W-:-:S02]  /*6bf0*/  FSEL R128, R76, -INF , P1 ;  /* 0xff8000004c807808 */ /* 0x000fc40000800000 */
[----:B------:R-:W-:Y:S02]  /*6c00*/  I2FP.F32.S32 R40, R40 ;  /* 0x0000002800287245 */ /* 0x000fe40000201400 */
[----:B------:R-:W-:Y:S02]  /*6c10*/  I2FP.F32.S32 R20, R20 ;  /* 0x0000001400147245 */ /* 0x000fe40000201400 */
[----:B------:R-:W-:Y:S01]  /*6c20*/  FSEL R227, R227, -INF , !P0 ;  /* 0xff800000e3e37808 */ /* 0x000fe20004000000 */
[----:B------:R-:W-:Y:S01]  /*6c30*/  FFMA.FTZ R106, -R187, R40, R106 ;  /* 0x00000028bb6a7223 */ /* 0x000fe2000001016a */
        /* <DEDUP_REMOVED lines=8> */
[--C-:B------:R-:W-:Y:S02]  /*6cc0*/  IADD3 R40, PT, PT, R52, -0x71, -R53.reuse ;  /* 0xffffff8f34287810 */ /* 0x100fe40007ffe835 */
[----:B------:R-:W-:Y:S02]  /*6cd0*/  FSEL R134, R77, -INF , P0 ;  /* 0xff8000004d867808 */ /* 0x000fe40000000000 */
[----:B------:R-:W-:-:S02]  /*6ce0*/  IADD3 R20, PT, PT, R176, -0x71, -R53 ;  /* 0xffffff8fb0147810 */ /* 0x000fc40007ffe835 */
[----:B------:R-:W-:Y:S02]  /*6cf0*/  FSEL R127, R127, -INF , !P3 ;  /* 0xff8000007f7f7808 */ /* 0x000fe40005800000 */
[----:B------:R-:W-:Y:S02]  /*6d00*/  ISETP.GE.AND P3, PT, R41, R178, PT ;  /* 0x000000b22900720c */ /* 0x000fe40003f66270 */
[----:B------:R-:W-:Y:S02]  /*6d10*/  IABS R40, R40 ;  /* 0x0000002800287213 */ /* 0x000fe40000000000 */
[----:B------:R-:W-:Y:S02]  /*6d20*/  FSEL R134, R134, -INF , !P1 ;  /* 0xff80000086867808 */ /* 0x000fe40004800000 */
[----:B------:R-:W-:Y:S02]  /*6d30*/  FSEL R130, R79, -INF , P2 ;  /* 0xff8000004f827808 */ /* 0x000fe40001000000 */
[----:B------:R-:W-:-:S02]  /*6d40*/  IABS R20, R20 ;  /* 0x0000001400147213 */ /* 0x000fc40000000000 */
        /* <DEDUP_REMOVED lines=9> */
[----:B------:R-:W-:Y:S01]  /*6de0*/  ISETP.GE.AND P5, PT, R41, R178, PT ;  /* 0x000000b22900720c */ /* 0x000fe20003fa6270 */
[----:B------:R-:W-:Y:S01]  /*6df0*/  FFMA.FTZ R102, -R187, R20, R102 ;  /* 0x00000014bb667223 */ /* 0x000fe20000010166 */
[----:B------:R-:W-:Y:S02]  /*6e00*/  FSEL R135, R135, -INF , !P0 ;  /* 0xff80000087877808 */ /* 0x000fe40004000000 */
[----:B------:R-:W-:Y:S02]  /*6e10*/  FSEL R129, R85, -INF , P1 ;  /* 0xff80000055817808 */ /* 0x000fe40000800000 */
[C---:B------:R-:W-:Y:S02]  /*6e20*/  ISETP.GE.AND P3, PT, R41.reuse, R177, PT ;  /* 0x000000b12900720c */ /* 0x040fe40003f66270 */
[----:B------:R-:W-:-:S02]  /*6e30*/  ISETP.GE.AND P0, PT, R41, R175, PT ;  /* 0x000000af2900720c */ /* 0x000fc40003f06270 */
[----:B------:R-:W-:Y:S01]  /*6e40*/  ISETP.GE.AND P1, PT, R41, R174, PT ;  /* 0x000000ae2900720c */ /* 0x000fe20003f26270 */
[----:B------:R-:W-:Y:S01]  /*6e50*/  VIADD R41, R63, 0x50 ;  /* 0x000000503f297836 */ /* 0x000fe20000000000 */
[--C-:B------:R-:W-:Y:S02]  /*6e60*/  IADD3 R40, PT, PT, R52, -0x78, -R53.reuse ;  /* 0xffffff8834287810 */ /* 0x100fe40007ffe835 */
[----:B------:R-:W-:Y:S02]  /*6e70*/  IADD3 R20, PT, PT, R176, -0x78, -R53 ;  /* 0xffffff88b0147810 */ /* 0x000fe40007ffe835 */
[----:B------:R-:W-:Y:S02]  /*6e80*/  FSEL R140, R84, -INF , P5 ;  /* 0xff800000548c7808 */ /* 0x000fe40002800000 */
[----:B------:R-:W-:Y:S02]  /*6e90*/  FSEL R129, R129, -INF , !P2 ;  /* 0xff80000081817808 */ /* 0x000fe40005000000 */
[----:B------:R-:W-:-:S02]  /*6ea0*/  IABS R40, R40 ;  /* 0x0000002800287213 */ /* 0x000fc40000000000 */
[C---:B------:R-:W-:Y:S02]  /*6eb0*/  ISETP.GE.AND P2, PT, R41.reuse, R178, PT ;  /* 0x000000b22900720c */ /* 0x040fe40003f46270 */
[----:B------:R-:W-:Y:S02]  /*6ec0*/  IABS R20, R20 ;  /* 0x0000001400147213 */ /* 0x000fe40000000000 */
        /* <DEDUP_REMOVED lines=8> */
[----:B------:R-:W-:Y:S01]  /*6f50*/  I2FP.F32.S32 R20, R20 ;  /* 0x0000001400147245 */ /* 0x000fe20000201400 */
[----:B------:R-:W-:Y:S01]  /*6f60*/  FFMA.FTZ R111, -R187, R40, R111 ;  /* 0x00000028bb6f7223 */ /* 0x000fe2000001016f */
[----:B------:R-:W-:Y:S02]  /*6f70*/  FSEL R136, R136, -INF , !P1 ;  /* 0xff80000088887808 */ /* 0x000fe40004800000 */
[----:B------:R-:W-:Y:S01]  /*6f80*/  ISETP.GE.AND P1, PT, R41, R178, PT ;  /* 0x000000b22900720c */ /* 0x000fe20003f26270 */
[----:B------:R-:W-:Y:S01]  /*6f90*/  FFMA.FTZ R107, -R187, R20, R107 ;  /* 0x00000014bb6b7223 */ /* 0x000fe2000001016b */
[----:B------:R-:W-:-:S02]  /*6fa0*/  FSEL R146, R146, -INF , !P5 ;  /* 0xff80000092927808 */ /* 0x000fc40006800000 */
[----:B------:R-:W-:Y:S02]  /*6fb0*/  FSEL R145, R89, -INF , P3 ;  /* 0xff80000059917808 */ /* 0x000fe40001800000 */
[C---:B------:R-:W-:Y:S02]  /*6fc0*/  ISETP.GE.AND P2, PT, R41.reuse, R177, PT ;  /* 0x000000b12900720c */ /* 0x040fe40003f46270 */
[C---:B------:R-:W-:Y:S02]  /*6fd0*/  ISETP.GE.AND P5, PT, R41.reuse, R175, PT ;  /* 0x000000af2900720c */ /* 0x040fe40003fa6270 */
[----:B------:R-:W-:Y:S01]  /*6fe0*/  ISETP.GE.AND P3, PT, R41, R174, PT ;  /* 0x000000ae2900720c */ /* 0x000fe20003f66270 */
[----:B------:R-:W-:Y:S01]  /*6ff0*/  VIADD R41, R63, 0x58 ;  /* 0x000000583f297836 */ /* 0x000fe20000000000 */
[--C-:B------:R-:W-:Y:S02]  /*7000*/  IADD3 R40, PT, PT, R52, -0x79, -R53.reuse ;  /* 0xffffff8734287810 */ /* 0x100fe40007ffe835 */
[----:B------:R-:W-:-:S02]  /*7010*/  IADD3 R20, PT, PT, R176, -0x79, -R53 ;  /* 0xffffff87b0147810 */ /* 0x000fc40007ffe835 */
[----:B------:R-:W-:Y:S02]  /*7020*/  FSEL R148, R88, -INF , P1 ;  /* 0xff80000058947808 */ /* 0x000fe40000800000 */
[----:B------:R-:W-:Y:S02]  /*7030*/  IABS R40, R40 ;  /* 0x0000002800287213 */ /* 0x000fe40000000000 */
[----:B------:R-:W-:Y:S02]  /*7040*/  FSEL R145, R145, -INF , !P0 ;  /* 0xff80000091917808 */ /* 0x000fe40004000000 */
[----:B------:R-:W-:Y:S02]  /*7050*/  IABS R20, R20 ;  /* 0x0000001400147213 */ /* 0x000fe40000000000 */
[----:B------:R-:W-:Y:S02]  /*7060*/  ISETP.GE.AND P0, PT, R41, R178, PT ;  /* 0x000000b22900720c */ /* 0x000fe40003f06270 */
[----:B------:R-:W-:-:S02]  /*7070*/  FSEL R148, R148, -INF , !P2 ;  /* 0xff80000094947808 */ /* 0x000fc40005000000 */
[----:B------:R-:W-:Y:S02]  /*7080*/  FSEL R144, R90, -INF , P5 ;  /* 0xff8000005a907808 */ /* 0x000fe40002800000 */
[C---:B------:R-:W-:Y:S02]  /*7090*/  ISETP.GE.AND P1, PT, R41.reuse, R177, PT ;  /* 0x000000b12900720c */ /* 0x040fe40003f26270 */
[C---:B------:R-:W-:Y:S02]  /*70a0*/  ISETP.GE.AND P2, PT, R41.reuse, R175, PT ;  /* 0x000000af2900720c */ /* 0x040fe40003f46270 */
[----:B------:R-:W-:Y:S01]  /*70b0*/  ISETP.GE.AND P5, PT, R41, R174, PT ;  /* 0x000000ae2900720c */ /* 0x000fe20003fa6270 */
[----:B------:R-:W-:Y:S01]  /*70c0*/  VIADD R41, R63, 0x59 ;  /* 0x000000593f297836 */ /* 0x000fe20000000000 */
[----:B------:R-:W-:Y:S02]  /*70d0*/  I2FP.F32.S32 R40, R40 ;  /* 0x0000002800287245 */ /* 0x000fe40000201400 */
[----:B------:R-:W-:-:S02]  /*70e0*/  I2FP.F32.S32 R20, R20 ;  /* 0x0000001400147245 */ /* 0x000fc40000201400 */
[----:B------:R-:W-:Y:S01]  /*70f0*/  FSEL R149, R91, -INF , P0 ;  /* 0xff8000005b957808 */ /* 0x000fe20000000000 */
[C---:B------:R-:W-:Y:S01]  /*7100*/  FFMA.FTZ R109, -R187.reuse, R40, R109 ;  /* 0x00000028bb6d7223 */ /* 0x040fe2000001016d */
[----:B------:R-:W-:Y:S01]  /*7110*/  FSEL R144, R144, -INF , !P3 ;  /* 0xff80000090907808 */ /* 0x000fe20005800000 */
[----:B------:R-:W-:Y:S01]  /*7120*/  FFMA.FTZ R108, -R187, R20, R108 ;  /* 0x00000014bb6c7223 */ /* 0x000fe2000001016c */
[----:B------:R-:W-:Y:S02]  /*7130*/  ISETP.GE.AND P3, PT, R41, R178, PT ;  /* 0x000000b22900720c */ /* 0x000fe40003f66270 */
[----:B------:R-:W-:Y:S02]  /*7140*/  FSEL R149, R149, -INF , !P1 ;  /* 0xff80000095957808 */ /* 0x000fe40004800000 */
[----:B------:R-:W-:Y:S02]  /*7150*/  FSEL R143, R93, -INF , P2 ;  /* 0xff8000005d8f7808 */ /* 0x000fe40001000000 */
[----:B------:R-:W-:-:S02]  /*7160*/  IADD3 R40, PT, PT, R52, -0x80, -R53 ;  /* 0xffffff8034287810 */ /* 0x000fc40007ffe835 */
[C---:B------:R-:W-:Y:S02]  /*7170*/  ISETP.GE.AND P0, PT, R41.reuse, R177, PT ;  /* 0x000000b12900720c */ /* 0x040fe40003f06270 */
[C---:B------:R-:W-:Y:S02]  /*7180*/  ISETP.GE.AND P1, PT, R41.reuse, R175, PT ;  /* 0x000000af2900720c */ /* 0x040fe40003f26270 */
[----:B------:R-:W-:Y:S01]  /*7190*/  ISETP.GE.AND P2, PT, R41, R174, PT ;  /* 0x000000ae2900720c */ /* 0x000fe20003f46270 */
[----:B------:R-:W-:Y:S01]  /*71a0*/  VIADD R41, R63, 0x60 ;  /* 0x000000603f297836 */ /* 0x000fe20000000000 */
[----:B------:R-:W-:Y:S02]  /*71b0*/  IADD3 R20, PT, PT, R176, -0x80, -R53 ;  /* 0xffffff80b0147810 */ /* 0x000fe40007ffe835 */
[----:B------:R-:W-:Y:S02]  /*71c0*/  FSEL R152, R92, -INF , P3 ;  /* 0xff8000005c987808 */ /* 0x000fe40001800000 */
[----:B------:R-:W-:-:S02]  /*71d0*/  IABS R40, R40 ;  /* 0x0000002800287213 */ /* 0x000fc40000000000 */
[----:B------:R-:W-:Y:S02]  /*71e0*/  IABS R20, R20 ;  /* 0x0000001400147213 */ /* 0x000fe40000000000 */
[----:B------:R-:W-:Y:S02]  /*71f0*/  FSEL R143, R143, -INF , !P5 ;  /* 0xff8000008f8f7808 */ /* 0x000fe40006800000 */
[----:B------:R-:W-:Y:S02]  /*7200*/  ISETP.GE.AND P5, PT, R41, R178, PT ;  /* 0x000000b22900720c */ /* 0x000fe40003fa6270 */
[----:B------:R-:W-:Y:S02]  /*7210*/  FSEL R152, R152, -INF , !P0 ;  /* 0xff80000098987808 */ /* 0x000fe40004000000 */
[----:B------:R-:W-:Y:S02]  /*7220*/  FSEL R153, R94, -INF , P1 ;  /* 0xff8000005e997808 */ /* 0x000fe40000800000 */
[----:B------:R-:W-:-:S02]  /*7230*/  I2FP.F32.S32 R40, R40 ;  /* 0x0000002800287245 */ /* 0x000fc40000201400 */
[C---:B------:R-:W-:Y:S02]  /*7240*/  ISETP.GE.AND P3, PT, R41.reuse, R177, PT ;  /* 0x000000b12900720c */ /* 0x040fe40003f66270 */
[----:B------:R-:W-:Y:S01]  /*7250*/  ISETP.GE.AND P0, PT, R41, R175, PT ;  /* 0x000000af2900720c */ /* 0x000fe20003f06270 */
[----:B------:R-:W-:Y:S01]  /*7260*/  FFMA.FTZ R114, -R187, R40, R114 ;  /* 0x00000028bb727223 */ /* 0x000fe20000010172 */
[----:B------:R-:W-:Y:S01]  /*7270*/  ISETP.GE.AND P1, PT, R41, R174, PT ;  /* 0x000000ae2900720c */ /* 0x000fe20003f26270 */
[----:B------:R-:W-:Y:S01]  /*7280*/  VIADD R41, R63, 0x61 ;  /* 0x000000613f297836 */ /* 0x000fe20000000000 */
[----:B------:R-:W-:Y:S02]  /*7290*/  I2FP.F32.S32 R20, R20 ;  /* 0x0000001400147245 */ /* 0x000fe40000201400 */
[----:B------:R-:W-:Y:S02]  /*72a0*/  FSEL R154, R95, -INF , P5 ;  /* 0xff8000005f9a7808 */ /* 0x000fe40002800000 */
[----:B------:R-:W-:Y:S01]  /*72b0*/  FSEL R153, R153, -INF , !P2 ;  /* 0xff80000099997808 */ /* 0x000fe20005000000 */
[----:B------:R-:W-:Y:S01]  /*72c0*/  FFMA.FTZ R110, -R187, R20, R110 ;  /* 0x00000014bb6e7223 */ /* 0x000fe2000001016e */
[----:B------:R-:W-:-:S02]  /*72d0*/  IADD3 R40, PT, PT, R52, -0x81, -R53 ;  /* 0xffffff7f34287810 */ /* 0x000fc40007ffe835 */
[C---:B------:R-:W-:Y:S02]  /*72e0*/  ISETP.GE.AND P2, PT, R41.reuse, R178, PT ;  /* 0x000000b22900720c */ /* 0x040fe40003f46270 */
[----:B------:R-:W-:Y:S02]  /*72f0*/  FSEL R154, R154, -INF , !P3 ;  /* 0xff8000009a9a7808 */ /* 0x000fe40005800000 */
[----:B------:R-:W-:Y:S02]  /*7300*/  FSEL R147, R98, -INF , P0 ;  /* 0xff80000062937808 */ /* 0x000fe40000000000 */
[----:B------:R-:W-:Y:S02]  /*7310*/  IADD3 R20, PT, PT, R176, -0x81, -R53 ;  /* 0xffffff7fb0147810 */ /* 0x000fe40007ffe835 */
[C---:B------:R-:W-:Y:S02]  /*7320*/  ISETP.GE.AND P5, PT, R41.reuse, R177, PT ;  /* 0x000000b12900720c */ /* 0x040fe40003fa6270 */
[----:B------:R-:W-:-:S02]  /*7330*/  ISETP.GE.AND P3, PT, R41, R175, PT ;  /* 0x000000af2900720c */ /* 0x000fc40003f66270 */
[----:B------:R-:W-:Y:S01]  /*7340*/  ISETP.GE.AND P0, PT, R41, R174, PT ;  /* 0x000000ae2900720c */ /* 0x000fe20003f06270 */
[----:B------:R-:W-:Y:S01]  /*7350*/  VIADD R41, R63, 0x68 ;  /* 0x000000683f297836 */ /* 0x000fe20000000000 */
[----:B------:R-:W-:Y:S02]  /*7360*/  IABS R40, R40 ;  /* 0x0000002800287213 */ /* 0x000fe40000000000 */
[----:B------:R-:W-:Y:S02]  /*7370*/  FSEL R161, R96, -INF , P2 ;  /* 0xff80000060a17808 */ /* 0x000fe40001000000 */
[----:B------:R-:W-:Y:S02]  /*7380*/  IABS R20, R20 ;  /* 0x0000001400147213 */ /* 0x000fe40000000000 */
[----:B------:R-:W-:Y:S02]  /*7390*/  FSEL R147, R147, -INF , !P1 ;  /* 0xff80000093937808 */ /* 0x000fe40004800000 */
[----:B------:R-:W-:-:S02]  /*73a0*/  ISETP.GE.AND P1, PT, R41, R178, PT ;  /* 0x000000b22900720c */ /* 0x000fc40003f26270 */
[----:B------:R-:W-:Y:S02]  /*73b0*/  I2FP.F32.S32 R40, R40 ;  /* 0x0000002800287245 */ /* 0x000fe40000201400 */
[----:B------:R-:W-:Y:S02]  /*73c0*/  FSEL R161, R161, -INF , !P5 ;  /* 0xff800000a1a17808 */ /* 0x000fe40006800000 */
[----:B------:R-:W-:Y:S01]  /*73d0*/  FSEL R168, R97, -INF , P3 ;  /* 0xff80000061a87808 */ /* 0x000fe20001800000 */
[----:B------:R-:W-:Y:S01]  /*73e0*/  FFMA.FTZ R113, -R187, R40, R113 ;  /* 0x00000028bb717223 */ /* 0x000fe20000010171 */
[----:B------:R-:W-:Y:S02]  /*73f0*/  I2FP.F32.S32 R20, R20 ;  /* 0x0000001400147245 */ /* 0x000fe40000201400 */
[C---:B------:R-:W-:Y:S02]  /*7400*/  ISETP.GE.AND P2, PT, R41.reuse, R177, PT ;  /* 0x000000b12900720c */ /* 0x040fe40003f46270 */
[----:B------:R-:W-:Y:S01]  /*7410*/  ISETP.GE.AND P5, PT, R41, R175, PT ;  /* 0x000000af2900720c */ /* 0x000fe20003fa6270 */
[----:B------:R-:W-:Y:S01]  /*7420*/  FFMA.FTZ R112, -R187, R20, R112 ;  /* 0x00000014bb707223 */ /* 0x000fe20000010170 */
[----:B------:R-:W-:Y:S01]  /*7430*/  ISETP.GE.AND P3, PT, R41, R174, PT ;  /* 0x000000ae2900720c */ /* 0x000fe20003f66270 */
[----:B------:R-:W-:Y:S01]  /*7440*/  VIADD R41, R63, 0x69 ;  /* 0x000000693f297836 */ /* 0x000fe20000000000 */
[----:B------:R-:W-:-:S02]  /*7450*/  FSEL R160, R99, -INF , P1 ;  /* 0xff80000063a07808 */ /* 0x000fc40000800000 */
[--C-:B------:R-:W-:Y:S02]  /*7460*/  IADD3 R40, PT, PT, R52, -0x88, -R53.reuse ;  /* 0xffffff7834287810 */ /* 0x100fe40007ffe835 */
[----:B------:R-:W-:Y:S02]  /*7470*/  FSEL R168, R168, -INF , !P0 ;  /* 0xff800000a8a87808 */ /* 0x000fe40004000000 */
[----:B------:R-:W-:Y:S02]  /*7480*/  IADD3 R20, PT, PT, R176, -0x88, -R53 ;  /* 0xffffff78b0147810 */ /* 0x000fe40007ffe835 */
[----:B------:R-:W-:Y:S02]  /*7490*/  ISETP.GE.AND P0, PT, R41, R178, PT ;  /* 0x000000b22900720c */ /* 0x000fe40003f06270 */
[----:B------:R-:W-:Y:S02]  /*74a0*/  FSEL R160, R160, -INF , !P2 ;  /* 0xff800000a0a07808 */ /* 0x000fe40005000000 */
[----:B------:R-:W-:-:S02]  /*74b0*/  FSEL R156, R101, -INF , P5 ;  /* 0xff800000659c7808 */ /* 0x000fc40002800000 */
[C---:B------:R-:W-:Y:S02]  /*74c0*/  ISETP.GE.AND P1, PT, R41.reuse, R177, PT ;  /* 0x000000b12900720c */ /* 0x040fe40003f26270 */
[C---:B------:R-:W-:Y:S02]  /*74d0*/  ISETP.GE.AND P2, PT, R41.reuse, R175, PT ;  /* 0x000000af2900720c */ /* 0x040fe40003f46270 */
[----:B------:R-:W-:Y:S01]  /*74e0*/  ISETP.GE.AND P5, PT, R41, R174, PT ;  /* 0x000000ae2900720c */ /* 0x000fe20003fa6270 */
[----:B------:R-:W-:Y:S01]  /*74f0*/  VIADD R41, R63, 0x70 ;  /* 0x000000703f297836 */ /* 0x000fe20000000000 */
[----:B------:R-:W-:Y:S02]  /*7500*/  IABS R40, R40 ;  /* 0x0000002800287213 */ /* 0x000fe40000000000 */
[----:B------:R-:W-:Y:S02]  /*7510*/  IABS R20, R20 ;  /* 0x0000001400147213 */ /* 0x000fe40000000000 */
[----:B------:R-:W-:-:S02]  /*7520*/  FSEL R159, R100, -INF , P0 ;  /* 0xff800000649f7808 */ /* 0x000fc40000000000 */
[----:B------:R-:W-:Y:S02]  /*7530*/  FSEL R156, R156, -INF , !P3 ;  /* 0xff8000009c9c7808 */ /* 0x000fe40005800000 */
[----:B------:R-:W-:Y:S02]  /*7540*/  I2FP.F32.S32 R40, R40 ;  /* 0x0000002800287245 */ /* 0x000fe40000201400 */
[----:B------:R-:W-:Y:S02]  /*7550*/  ISETP.GE.AND P3, PT, R41, R178, PT ;  /* 0x000000b22900720c */ /* 0x000fe40003f66270 */
[----:B------:R-:W-:Y:S01]  /*7560*/  I2FP.F32.S32 R20, R20 ;  /* 0x0000001400147245 */ /* 0x000fe20000201400 */
[----:B------:R-:W-:Y:S01]  /*7570*/  FFMA.FTZ R119, -R187, R40, R119 ;  /* 0x00000028bb777223 */ /* 0x000fe20000010177 */
[----:B------:R-:W-:Y:S02]  /*7580*/  FSEL R159, R159, -INF , !P1 ;  /* 0xff8000009f9f7808 */ /* 0x000fe40004800000 */
[----:B------:R-:W-:Y:S01]  /*7590*/  FSEL R155, R103, -INF , P2 ;  /* 0xff800000679b7808 */ /* 0x000fe20001000000 */
[----:B------:R-:W-:Y:S01]  /*75a0*/  FFMA.FTZ R115, -R187, R20, R115 ;  /* 0x00000014bb737223 */ /* 0x000fe20000010173 */
[----:B------:R-:W-:-:S02]  /*75b0*/  ISETP.GE.AND P0, PT, R41, R177, PT ;  /* 0x000000b12900720c */ /* 0x000fc40003f06270 */
[C---:B------:R-:W-:Y:S02]  /*75c0*/  ISETP.GE.AND P1, PT, R41.reuse, R175, PT ;  /* 0x000000af2900720c */ /* 0x040fe40003f26270 */
[----:B------:R-:W-:Y:S01]  /*75d0*/  ISETP.GE.AND P2, PT, R41, R174, PT ;  /* 0x000000ae2900720c */ /* 0x000fe20003f46270 */
[----:B------:R-:W-:Y:S01]  /*75e0*/  VIADD R41, R63, 0x71 ;  /* 0x000000713f297836 */ /* 0x000fe20000000000 */
[----:B------:R-:W-:Y:S02]  /*75f0*/  FSEL R203, R104, -INF , P3 ;  /* 0xff80000068cb7808 */ /* 0x000fe40001800000 */
[--C-:B------:R-:W-:Y:S02]  /*7600*/  IADD3 R40, PT, PT, R52, -0x89, -R53.reuse ;  /* 0xffffff7734287810 */ /* 0x100fe40007ffe835 */
[----:B------:R-:W-:Y:S02]  /*7610*/  IADD3 R20, PT, PT, R176, -0x89, -R53 ;  /* 0xffffff77b0147810 */ /* 0x000fe40007ffe835 */
[----:B------:R-:W-:-:S02]  /*7620*/  FSEL R155, R155, -INF , !P5 ;  /* 0xff8000009b9b7808 */ /* 0x000fc40006800000 */
[----:B------:R-:W-:Y:S02]  /*7630*/  ISETP.GE.AND P5, PT, R41, R178, PT ;  /* 0x000000b22900720c */ /* 0x000fe40003fa6270 */
[----:B------:R-:W-:Y:S02]  /*7640*/  FSEL R203, R203, -INF , !P0 ;  /* 0xff800000cbcb7808 */ /* 0x000fe40004000000 */
[----:B------:R-:W-:Y:S02]  /*7650*/  FSEL R209, R106, -INF , P1 ;  /* 0xff8000006ad17808 */ /* 0x000fe40000800000 */
[C---:B------:R-:W-:Y:S02]  /*7660*/  ISETP.GE.AND P3, PT, R41.reuse, R177, PT ;  /* 0x000000b12900720c */ /* 0x040fe40003f66270 */
[C---:B------:R-:W-:Y:S02]  /*7670*/  ISETP.GE.AND P0, PT, R41.reuse, R175, PT ;  /* 0x000000af2900720c */ /* 0x040fe40003f06270 */
[----:B------:R-:W-:Y:S01]  /*7680*/  ISETP.GE.AND P1, PT, R41, R174, PT ;  /* 0x000000ae2900720c */ /* 0x000fe20003f26270 */
[----:B------:R-:W-:Y:S01]  /*7690*/  VIADD R41, R63, 0x78 ;  /* 0x000000783f297836 */ /* 0x000fe20000000000 */
[----:B------:R-:W-:-:S02]  /*76a0*/  IABS R40, R40 ;  /* 0x0000002800287213 */ /* 0x000fc40000000000 */
[----:B------:R-:W-:Y:S02]  /*76b0*/  IABS R20, R20 ;  /* 0x0000001400147213 */ /* 0x000fe40000000000 */
[----:B------:R-:W-:Y:S02]  /*76c0*/  FSEL R208, R102, -INF , P5 ;  /* 0xff80000066d07808 */ /* 0x000fe40002800000 */
        /* <DEDUP_REMOVED lines=42> */
[----:B------:R-:W-:Y:S02]  /*7970*/  IABS R40, R40 ;  /* 0x0000002800287213 */ /* 0x000fe40000000000 */
[----:B------:R-:W-:Y:S02]  /*7980*/  ISETP.GE.AND P3, PT, R41, R178, PT ;  /* 0x000000b22900720c */ /* 0x000fe40003f66270 */
[----:B------:R-:W-:Y:S02]  /*7990*/  FSEL R201, R201, -INF , !P1 ;  /* 0xff800000c9c97808 */ /* 0x000fe40004800000 */
[----:B------:R-:W-:Y:S02]  /*79a0*/  FSEL R213, R114, -INF , P2 ;  /* 0xff80000072d57808 */ /* 0x000fe40001000000 */
[----:B------:R-:W-:-:S02]  /*79b0*/  IABS R20, R20 ;  /* 0x0000001400147213 */ /* 0x000fc40000000000 */
[C---:B------:R-:W-:Y:S02]  /*79c0*/  ISETP.GE.AND P0, PT, R41.reuse, R177, PT ;  /* 0x000000b12900720c */ /* 0x040fe40003f06270 */
[C---:B------:R-:W-:Y:S02]  /*79d0*/  ISETP.GE.AND P1, PT, R41.reuse, R175, PT ;  /* 0x000000af2900720c */ /* 0x040fe40003f26270 */
[----:B------:R-:W-:Y:S01]  /*79e0*/  ISETP.GE.AND P2, PT, R41, R174, PT ;  /* 0x000000ae2900720c */ /* 0x000fe20003f46270 */
[----:B------:R-:W-:Y:S01]  /*79f0*/  VIADD R41, R63, 0x88 ;  /* 0x000000883f297836 */ /* 0x000fe20000000000 */
[----:B------:R-:W-:Y:S02]  /*7a00*/  I2FP.F32.S32 R40, R40 ;  /* 0x0000002800287245 */ /* 0x000fe40000201400 */
[----:B------:R-:W-:Y:S02]  /*7a10*/  FSEL R200, R112, -INF , P3 ;  /* 0xff80000070c87808 */ /* 0x000fe40001800000 */
[----:B------:R-:W-:Y:S01]  /*7a20*/  I2FP.F32.S32 R20, R20 ;  /* 0x0000001400147245 */ /* 0x000fe20000201400 */
[----:B------:R-:W-:Y:S01]  /*7a30*/  FFMA.FTZ R121, -R187, R40, R121 ;  /* 0x00000028bb797223 */ /* 0x000fe20000010179 */
[----:B------:R-:W-:-:S02]  /*7a40*/  FSEL R213, R213, -INF , !P5 ;  /* 0xff800000d5d57808 */ /* 0x000fc40006800000 */
[----:B------:R-:W-:Y:S01]  /*7a50*/  ISETP.GE.AND P5, PT, R41, R178, PT ;  /* 0x000000b22900720c */ /* 0x000fe20003fa6270 */
[----:B------:R-:W-:Y:S01]  /*7a60*/  FFMA.FTZ R120, -R187, R20, R120 ;  /* 0x00000014bb787223 */ /* 0x000fe20000010178 */
[----:B------:R-:W-:Y:S02]  /*7a70*/  FSEL R200, R200, -INF , !P0 ;  /* 0xff800000c8c87808 */ /* 0x000fe40004000000 */
[----:B------:R-:W-:Y:S02]  /*7a80*/  FSEL R212, R113, -INF , P1 ;  /* 0xff80000071d47808 */ /* 0x000fe40000800000 */
[C---:B------:R-:W-:Y:S02]  /*7a90*/  ISETP.GE.AND P3, PT, R41.reuse, R177, PT ;  /* 0x000000b12900720c */ /* 0x040fe40003f66270 */
[C---:B------:R-:W-:Y:S02]  /*7aa0*/  ISETP.GE.AND P0, PT, R41.reuse, R175, PT ;  /* 0x000000af2900720c */ /* 0x040fe40003f06270 */
[----:B------:R-:W-:Y:S01]  /*7ab0*/  ISETP.GE.AND P1, PT, R41, R174, PT ;  /* 0x000000ae2900720c */ /* 0x000fe20003f26270 */
[----:B------:R-:W-:Y:S01]  /*7ac0*/  VIADD R41, R63, 0x89 ;  /* 0x000000893f297836 */ /* 0x000fe20000000000 */
[----:B------:R-:W-:-:S02]  /*7ad0*/  IADD3 R40, PT, PT, R52, -0x98, -R53 ;  /* 0xffffff6834287810 */ /* 0x000fc40007ffe835 */
[----:B------:R-:W-:Y:S02]  /*7ae0*/  IADD3 R20, PT, PT, R176, -0x98, -R53 ;  /* 0xffffff68b0147810 */ /* 0x000fe40007ffe835 */
[----:B------:R-:W-:Y:S02]  /*7af0*/  FSEL R198, R115, -INF , P5 ;  /* 0xff80000073c67808 */ /* 0x000fe40002800000 */
[----:B------:R-:W-:Y:S02]  /*7b00*/  IABS R40, R40 ;  /* 0x0000002800287213 */ /* 0x000fe40000000000 */
[----:B------:R-:W-:Y:S02]  /*7b10*/  FSEL R212, R212, -INF , !P2 ;  /* 0xff800000d4d47808 */ /* 0x000fe40005000000 */
[----:B------:R-:W-:Y:S02]  /*7b20*/  IABS R20, R20 ;  /* 0x0000001400147213 */ /* 0x000fe40000000000 */
[----:B------:R-:W-:-:S02]  /*7b30*/  ISETP.GE.AND P2, PT, R41, R178, PT ;  /* 0x000000b22900720c */ /* 0x000fc40003f46270 */
[----:B------:R-:W-:Y:S02]  /*7b40*/  FSEL R198, R198, -INF , !P3 ;  /* 0xff800000c6c67808 */ /* 0x000fe40005800000 */
[----:B------:R-:W-:Y:S02]  /*7b50*/  FSEL R211, R119, -INF , P0 ;  /* 0xff80000077d37808 */ /* 0x000fe40000000000 */
[C---:B------:R-:W-:Y:S02]  /*7b60*/  ISETP.GE.AND P5, PT, R41.reuse, R177, PT ;  /* 0x000000b12900720c */ /* 0x040fe40003fa6270 */
[C---:B------:R-:W-:Y:S02]  /*7b70*/  ISETP.GE.AND P3, PT, R41.reuse, R175, PT ;  /* 0x000000af2900720c */ /* 0x040fe40003f66270 */
[----:B------:R-:W-:Y:S01]  /*7b80*/  ISETP.GE.AND P0, PT, R41, R174, PT ;  /* 0x000000ae2900720c */ /* 0x000fe20003f06270 */
[----:B------:R-:W-:Y:S01]  /*7b90*/  VIADD R41, R63, 0x90 ;  /* 0x000000903f297836 */ /* 0x000fe20000000000 */
[----:B------:R-:W-:-:S02]  /*7ba0*/  I2FP.F32.S32 R40, R40 ;  /* 0x0000002800287245 */ /* 0x000fc40000201400 */
[----:B------:R-:W-:Y:S02]  /*7bb0*/  I2FP.F32.S32 R20, R20 ;  /* 0x0000001400147245 */ /* 0x000fe40000201400 */
[----:B------:R-:W-:Y:S01]  /*7bc0*/  FSEL R197, R116, -INF , P2 ;  /* 0xff80000074c57808 */ /* 0x000fe20001000000 */
[----:B------:R-:W-:Y:S01]  /*7bd0*/  FFMA.FTZ R125, -R187, R40, R125 ;  /* 0x00000028bb7d7223 */ /* 0x000fe2000001017d */
[----:B------:R-:W-:Y:S01]  /*7be0*/  FSEL R211, R211, -INF , !P1 ;  /* 0xff800000d3d37808 */ /* 0x000fe20004800000 */
[----:B------:R-:W-:Y:S01]  /*7bf0*/  FFMA.FTZ R122, -R187, R20, R122 ;  /* 0x00000014bb7a7223 */ /* 0x000fe2000001017a */
[----:B------:R-:W-:Y:S02]  /*7c00*/  ISETP.GE.AND P1, PT, R41, R178, PT ;  /* 0x000000b22900720c */ /* 0x000fe40003f26270 */
[----:B------:R-:W-:Y:S02]  /*7c10*/  FSEL R197, R197, -INF , !P5 ;  /* 0xff800000c5c57808 */ /* 0x000fe40006800000 */
[----:B------:R-:W-:-:S02]  /*7c20*/  FSEL R210, R118, -INF , P3 ;  /* 0xff80000076d27808 */ /* 0x000fc40001800000 */
[--C-:B------:R-:W-:Y:S02]  /*7c30*/  IADD3 R40, PT, PT, R52, -0x99, -R53.reuse ;  /* 0xffffff6734287810 */ /* 0x100fe40007ffe835 */
[C---:B------:R-:W-:Y:S02]  /*7c40*/  ISETP.GE.AND P2, PT, R41.reuse, R177, PT ;  /* 0x000000b12900720c */ /* 0x040fe40003f46270 */
[C---:B------:R-:W-:Y:S02]  /*7c50*/  ISETP.GE.AND P5, PT, R41.reuse, R175, PT ;  /* 0x000000af2900720c */ /* 0x040fe40003fa6270 */
[----:B------:R-:W-:Y:S01]  /*7c60*/  ISETP.GE.AND P3, PT, R41, R174, PT ;  /* 0x000000ae2900720c */ /* 0x000fe20003f66270 */
[----:B------:R-:W-:Y:S01]  /*7c70*/  VIADD R41, R63, 0x91 ;  /* 0x000000913f297836 */ /* 0x000fe20000000000 */
[----:B------:R-:W-:Y:S02]  /*7c80*/  IADD3 R20, PT, PT, R176, -0x99, -R53 ;  /* 0xffffff67b0147810 */ /* 0x000fe40007ffe835 */
[----:B------:R-:W-:-:S02]  /*7c90*/  FSEL R167, R117, -INF , P1 ;  /* 0xff80000075a77808 */ /* 0x000fc40000800000 */
[----:B------:R-:W-:Y:S02]  /*7ca0*/  IABS R40, R40 ;  /* 0x0000002800287213 */ /* 0x000fe40000000000 */
[----:B------:R-:W-:Y:S02]  /*7cb0*/  IABS R20, R20 ;  /* 0x0000001400147213 */ /* 0x000fe40000000000 */
[----:B------:R-:W-:Y:S02]  /*7cc0*/  FSEL R210, R210, -INF , !P0 ;  /* 0xff800000d2d27808 */ /* 0x000fe40004000000 */
[----:B------:R-:W-:Y:S02]  /*7cd0*/  ISETP.GE.AND P0, PT, R41, R178, PT ;  /* 0x000000b22900720c */ /* 0x000fe40003f06270 */
[----:B------:R-:W-:Y:S02]  /*7ce0*/  FSEL R167, R167, -INF , !P2 ;  /* 0xff800000a7a77808 */ /* 0x000fe40005000000 */
[----:B------:R-:W-:-:S02]  /*7cf0*/  FSEL R199, R123, -INF , P5 ;  /* 0xff8000007bc77808 */ /* 0x000fc40002800000 */
[C---:B------:R-:W-:Y:S02]  /*7d00*/  ISETP.GE.AND P1, PT, R41.reuse, R177, PT ;  /* 0x000000b12900720c */ /* 0x040fe40003f26270 */
[C---:B------:R-:W-:Y:S02]  /*7d10*/  ISETP.GE.AND P2, PT, R41.reuse, R175, PT ;  /* 0x000000af2900720c */ /* 0x040fe40003f46270 */
[----:B------:R-:W-:Y:S01]  /*7d20*/  ISETP.GE.AND P5, PT, R41, R174, PT ;  /* 0x000000ae2900720c */ /* 0x000fe20003fa6270 */
[----:B------:R-:W-:Y:S01]  /*7d30*/  VIADD R41, R63, 0x98 ;  /* 0x000000983f297836 */ /* 0x000fe20000000000 */
[----:B------:R-:W-:Y:S02]  /*7d40*/  I2FP.F32.S32 R40, R40 ;  /* 0x0000002800287245 */ /* 0x000fe40000201400 */
[----:B------:R-:W-:Y:S02]  /*7d50*/  I2FP.F32.S32 R20, R20 ;  /* 0x0000001400147245 */ /* 0x000fe40000201400 */
[----:B------:R-:W-:Y:S01]  /*7d60*/  FSEL R162, R120, -INF , P0 ;  /* 0xff80000078a27808 */ /* 0x000fe20000000000 */
[----:B------:R-:W-:Y:S01]  /*7d70*/  FFMA.FTZ R131, -R187, R40, R131 ;  /* 0x00000028bb837223 */ /* 0x000fe20000010183 */
[----:B------:R-:W-:Y:S01]  /*7d80*/  FSEL R199, R199, -INF , !P3 ;  /* 0xff800000c7c77808 */ /* 0x000fe20005800000 */
[----:B------:R-:W-:Y:S01]  /*7d90*/  FFMA.FTZ R124, -R187, R20, R124 ;  /* 0x00000014bb7c7223 */ /* 0x000fe2000001017c */
[----:B------:R-:W-:-:S02]  /*7da0*/  ISETP.GE.AND P3, PT, R41, R178, PT ;  /* 0x000000b22900720c */ /* 0x000fc40003f66270 */
[--C-:B------:R-:W-:Y:S02]  /*7db0*/  IADD3 R40, PT, PT, R52, -0xa0, -R53.reuse ;  /* 0xffffff6034287810 */ /* 0x100fe40007ffe835 */
[----:B------:R-:W-:Y:S02]  /*7dc0*/  FSEL R162, R162, -INF , !P1 ;  /* 0xff800000a2a27808 */ /* 0x000fe40004800000 */
[----:B------:R-:W-:Y:S02]  /*7dd0*/  FSEL R196, R121, -INF , P2 ;  /* 0xff80000079c47808 */ /* 0x000fe40001000000 */
[----:B------:R-:W-:Y:S02]  /*7de0*/  IADD3 R20, PT, PT, R176, -0xa0, -R53 ;  /* 0xffffff60b0147810 */ /* 0x000fe40007ffe835 */
[C---:B------:R-:W-:Y:S02]  /*7df0*/  ISETP.GE.AND P0, PT, R41.reuse, R177, PT ;  /* 0x000000b12900720c */ /* 0x040fe40003f06270 */
[----:B------:R-:W-:-:S02]  /*7e00*/  ISETP.GE.AND P1, PT, R41, R175, PT ;  /* 0x000000af2900720c */ /* 0x000fc40003f26270 */
[----:B------:R-:W-:Y:S01]  /*7e10*/  ISETP.GE.AND P2, PT, R41, R174, PT ;  /* 0x000000ae2900720c */ /* 0x000fe20003f46270 */
[----:B------:R-:W-:Y:S01]  /*7e20*/  VIADD R41, R63, 0x99 ;  /* 0x000000993f297836 */ /* 0x000fe20000000000 */
[----:B------:R-:W-:Y:S02]  /*7e30*/  FSEL R158, R122, -INF , P3 ;  /* 0xff8000007a9e7808 */ /* 0x000fe40001800000 */
[----:B------:R-:W-:Y:S02]  /*7e40*/  IABS R40, R40 ;  /* 0x0000002800287213 */ /* 0x000fe40000000000 */
[----:B------:R-:W-:Y:S02]  /*7e50*/  IABS R20, R20 ;  /* 0x0000001400147213 */ /* 0x000fe40000000000 */
[----:B------:R-:W-:Y:S02]  /*7e60*/  FSEL R196, R196, -INF , !P5 ;  /* 0xff800000c4c47808 */ /* 0x000fe40006800000 */
[----:B------:R-:W-:-:S02]  /*7e70*/  ISETP.GE.AND P5, PT, R41, R178, PT ;  /* 0x000000b22900720c */ /* 0x000fc40003fa6270 */
[----:B------:R-:W-:Y:S02]  /*7e80*/  FSEL R158, R158, -INF , !P0 ;  /* 0xff8000009e9e7808 */ /* 0x000fe40004000000 */
[----:B------:R-:W-:Y:S02]  /*7e90*/  FSEL R186, R125, -INF , P1 ;  /* 0xff8000007dba7808 */ /* 0x000fe40000800000 */
[----:B------:R-:W-:Y:S02]  /*7ea0*/  I2FP.F32.S32 R40, R40 ;  /* 0x0000002800287245 */ /* 0x000fe40000201400 */
[C---:B------:R-:W-:Y:S02]  /*7eb0*/  ISETP.GE.AND P3, PT, R41.reuse, R177, PT ;  /* 0x000000b12900720c */ /* 0x040fe40003f66270 */
[----:B------:R-:W-:Y:S01]  /*7ec0*/  ISETP.GE.AND P0, PT, R41, R175, PT ;  /* 0x000000af2900720c */ /* 0x000fe20003f06270 */
[----:B------:R-:W-:Y:S01]  /*7ed0*/  FFMA.FTZ R137, -R187, R40, R137 ;  /* 0x00000028bb897223 */ /* 0x000fe20000010189 */
[----:B------:R-:W-:Y:S01]  /*7ee0*/  ISETP.GE.AND P1, PT, R41, R174, PT ;  /* 0x000000ae2900720c */ /* 0x000fe20003f26270 */
[----:B------:R-:W-:Y:S01]  /*7ef0*/  VIADD R41, R63, 0xa0 ;  /* 0x000000a03f297836 */ /* 0x000fe20000000000 */
[----:B------:R-:W-:-:S02]  /*7f00*/  I2FP.F32.S32 R20, R20 ;  /* 0x0000001400147245 */ /* 0x000fc40000201400 */
[----:B------:R-:W-:Y:S02]  /*7f10*/  FSEL R157, R124, -INF , P5 ;  /* 0xff8000007c9d7808 */ /* 0x000fe40002800000 */
[----:B------:R-:W-:Y:S01]  /*7f20*/  FSEL R186, R186, -INF , !P2 ;  /* 0xff800000baba7808 */ /* 0x000fe20005000000 */
[----:B------:R-:W-:Y:S01]  /*7f30*/  FFMA.FTZ R132, -R187, R20, R132 ;  /* 0x00000014bb847223 */ /* 0x000fe20000010184 */
[----:B------:R-:W-:Y:S01]  /*7f40*/  IADD3 R40, PT, PT, R176, -0xa1, -R53 ;  /* 0xffffff5fb0287810 */ /* 0x000fe20007ffe835 */
[----:B------:R-:W-:Y:S01]  /*7f50*/  VIADD R20, R63, 0xa1 ;  /* 0x000000a13f147836 */ /* 0x000fe20000000000 */
[----:B------:R-:W-:Y:S02]  /*7f60*/  ISETP.GE.AND P2, PT, R41, R178, PT ;  /* 0x000000b22900720c */ /* 0x000fe40003f46270 */
[----:B------:R-:W-:Y:S02]  /*7f70*/  FSEL R157, R157, -INF , !P3 ;  /* 0xff8000009d9d7808 */ /* 0x000fe40005800000 */
[----:B------:R-:W-:-:S02]  /*7f80*/  FSEL R163, R131, -INF , P0 ;  /* 0xff80000083a37808 */ /* 0x000fc40000000000 */
[C---:B------:R-:W-:Y:S02]  /*7f90*/  ISETP.GE.AND P5, PT, R41.reuse, R177, PT ;  /* 0x000000b12900720c */ /* 0x040fe40003fa6270 */
[C---:B------:R-:W-:Y:S02]  /*7fa0*/  ISETP.GE.AND P3, PT, R41.reuse, R175, PT ;  /* 0x000000af2900720c */ /* 0x040fe40003f66270 */
[----:B------:R-:W-:Y:S02]  /*7fb0*/  ISETP.GE.AND P0, PT, R41, R174, PT ;  /* 0x000000ae2900720c */ /* 0x000fe40003f06270 */
[----:B------:R-:W-:Y:S02]  /*7fc0*/  IADD3 R41, PT, PT, R52, -0xa1, -R53 ;  /* 0xffffff5f34297810 */ /* 0x000fe40007ffe835 */
[----:B------:R-:W-:Y:S02]  /*7fd0*/  IABS R40, R40 ;  /* 0x0000002800287213 */ /* 0x000fe40000000000 */
[----:B------:R-:W-:-:S02]  /*7fe0*/  FSEL R139, R132, -INF , P2 ;  /* 0xff800000848b7808 */ /* 0x000fc40001000000 */
[----:B------:R-:W-:Y:S02]  /*7ff0*/  IABS R41, R41 ;  /* 0x0000002900297213 */ /* 0x000fe40000000000 */
[----:B------:R-:W-:Y:S02]  /*8000*/  I2FP.F32.S32 R40, R40 ;  /* 0x0000002800287245 */ /* 0x000fe40000201400 */
[----:B------:R-:W-:Y:S02]  /*8010*/  FSEL R163, R163, -INF , !P1 ;  /* 0xff800000a3a37808 */ /* 0x000fe40004800000 */
[----:B------:R-:W-:Y:S01]  /*8020*/  FSEL R139, R139, -INF , !P5 ;  /* 0xff8000008b8b7808 */ /* 0x000fe20006800000 */
[----:B------:R-:W-:Y:S01]  /*8030*/  FFMA.FTZ R126, -R187, R40, R126 ;  /* 0x00000028bb7e7223 */ /* 0x000fe2000001017e */
[----:B------:R-:W-:Y:S01]  /*8040*/  FSEL R142, R137, -INF , P3 ;  /* 0xff800000898e7808 */ /* 0x000fe20001800000 */
[----:B------:R-:W-:Y:S01]  /*8050*/  VIADD R40, R63, 0xa8 ;  /* 0x000000a83f287836 */ /* 0x000fe20000000000 */
[----:B------:R-:W-:-:S02]  /*8060*/  ISETP.GE.AND P1, PT, R20, R178, PT ;  /* 0x000000b21400720c */ /* 0x000fc40003f26270 */
[C---:B------:R-:W-:Y:S02]  /*8070*/  ISETP.GE.AND P2, PT, R20.reuse, R177, PT ;  /* 0x000000b11400720c */ /* 0x040fe40003f46270 */
[C---:B------:R-:W-:Y:S02]  /*8080*/  ISETP.GE.AND P5, PT, R20.reuse, R175, PT ;  /* 0x000000af1400720c */ /* 0x040fe40003fa6270 */
[----:B------:R-:W-:Y:S02]  /*8090*/  ISETP.GE.AND P3, PT, R20, R174, PT ;  /* 0x000000ae1400720c */ /* 0x000fe40003f66270 */
[--C-:B------:R-:W-:Y:S02]  /*80a0*/  IADD3 R132, PT, PT, R176, -0xa8, -R53.reuse ;  /* 0xffffff58b0847810 */ /* 0x100fe40007ffe835 */
[----:B------:R-:W-:Y:S02]  /*80b0*/  IADD3 R20, PT, PT, R52, -0xa8, -R53 ;  /* 0xffffff5834147810 */ /* 0x000fe40007ffe835 */
[----:B------:R-:W-:-:S02]  /*80c0*/  I2FP.F32.S32 R41, R41 ;  /* 0x0000002900297245 */ /* 0x000fc40000201400 */
[----:B------:R-:W-:Y:S02]  /*80d0*/  IABS R132, R132 ;  /* 0x0000008400847213 */ /* 0x000fe40000000000 */
[----:B------:R-:W-:Y:S01]  /*80e0*/  IABS R20, R20 ;  /* 0x0000001400147213 */ /* 0x000fe20000000000 */
[----:B------:R-:W-:Y:S01]  /*80f0*/  FFMA.FTZ R41, -R187, R41, R133 ;  /* 0x00000029bb297223 */ /* 0x000fe20000010185 */
[----:B------:R-:W-:Y:S02]  /*8100*/  IADD3 R131, PT, PT, R176, -0xa9, -R53 ;  /* 0xffffff57b0837810 */ /* 0x000fe40007ffe835 */
[----:B------:R-:W-:Y:S02]  /*8110*/  FSEL R133, R126, -INF , P1 ;  /* 0xff8000007e857808 */ /* 0x000fe40000800000 */
[----:B------:R-:W-:Y:S02]  /*8120*/  I2FP.F32.S32 R132, R132 ;  /* 0x0000008400847245 */ /* 0x000fe40000201400 */
[----:B------:R-:W-:-:S02]  /*8130*/  I2FP.F32.S32 R20, R20 ;  /* 0x0000001400147245 */ /* 0x000fc40000201400 */
[----:B------:R-:W-:Y:S01]  /*8140*/  IADD3 R137, PT, PT, R52, -0xa9, -R53 ;  /* 0xffffff5734897810 */ /* 0x000fe20007ffe835 */
[C---:B------:R-:W-:Y:S01]  /*8150*/  FFMA.FTZ R132, -R187.reuse, R132, R138 ;  /* 0x00000084bb847223 */ /* 0x040fe2000001018a */
[----:B------:R-:W-:Y:S01]  /*8160*/  IABS R131, R131 ;  /* 0x0000008300837213 */ /* 0x000fe20000000000 */
[----:B------:R-:W-:Y:S01]  /*8170*/  FFMA.FTZ R20, -R187, R20, R141 ;  /* 0x00000014bb147223 */ /* 0x000fe2000001018d */
[----:B------:R-:W-:Y:S02]  /*8180*/  IADD3 R110, PT, PT, R176, -0xb0, -R53 ;  /* 0xffffff50b06e7810 */ /* 0x000fe40007ffe835 */
[----:B------:R-:W-:Y:S02]  /*8190*/  FSEL R142, R142, -INF , !P0 ;  /* 0xff8000008e8e7808 */ /* 0x000fe40004000000 */
[----:B------:R-:W-:Y:S02]  /*81a0*/  FSEL R133, R133, -INF , !P2 ;  /* 0xff80000085857808 */ /* 0x000fe40005000000 */
[----:B------:R-:W-:-:S02]  /*81b0*/  FSEL R41, R41, -INF , P5 ;  /* 0xff80000029297808 */ /* 0x000fc40002800000 */
[C---:B------:R-:W-:Y:S02]  /*81c0*/  ISETP.GE.AND P0, PT, R40.reuse, R178, PT ;  /* 0x000000b22800720c */ /* 0x040fe40003f06270 */
[C---:B------:R-:W-:Y:S02]  /*81d0*/  ISETP.GE.AND P1, PT, R40.reuse, R177, PT ;  /* 0x000000b12800720c */ /* 0x040fe40003f26270 */
[C---:B------:R-:W-:Y:S02]  /*81e0*/  ISETP.GE.AND P2, PT, R40.reuse, R175, PT ;  /* 0x000000af2800720c */ /* 0x040fe40003f46270 */
[----:B------:R-:W-:Y:S01]  /*81f0*/  ISETP.GE.AND P5, PT, R40, R174, PT ;  /* 0x000000ae2800720c */ /* 0x000fe20003fa6270 */
[----:B------:R-:W-:Y:S01]  /*8200*/  VIADD R40, R63, 0xa9 ;  /* 0x000000a93f287836 */ /* 0x000fe20000000000 */
[----:B------:R-:W-:Y:S02]  /*8210*/  IABS R137, R137 ;  /* 0x0000008900897213 */ /* 0x000fe40000000000 */
[----:B------:R-:W-:-:S02]  /*8220*/  I2FP.F32.S32 R131, R131 ;  /* 0x0000008300837245 */ /* 0x000fc40000201400 */
[----:B------:R-:W-:Y:S02]  /*8230*/  IADD3 R126, PT, PT, R52, -0xb0, -R53 ;  /* 0xffffff50347e7810 */ /* 0x000fe40007ffe835 */
[----:B------:R-:W-:Y:S01]  /*8240*/  IABS R110, R110 ;  /* 0x0000006e006e7213 */ /* 0x000fe20000000000 */
[----:B------:R-:W-:Y:S01]  /*8250*/  FFMA.FTZ R131, -R187, R131, R214 ;  /* 0x00000083bb837223 */ /* 0x000fe200000101d6 */
[----:B------:R-:W-:Y:S02]  /*8260*/  I2FP.F32.S32 R137, R137 ;  /* 0x0000008900897245 */ /* 0x000fe40000201400 */
[----:B------:R-:W-:Y:S02]  /*8270*/  FSEL R141, R41, -INF , !P3 ;  /* 0xff800000298d7808 */ /* 0x000fe40005800000 */
[----:B------:R-:W-:Y:S01]  /*8280*/  FSEL R132, R132, -INF , P0 ;  /* 0xff80000084847808 */ /* 0x000fe20000000000 */
[----:B------:R-:W-:Y:S01]  /*8290*/  FFMA.FTZ R137, -R187, R137, R215 ;  /* 0x00000089bb897223 */ /* 0x000fe200000101d7 */
[----:B------:R-:W-:-:S02]  /*82a0*/  ISETP.GE.AND P3, PT, R40, R178, PT ;  /* 0x000000b22800720c */ /* 0x000fc40003f66270 */
[----:B------:R-:W-:Y:S01]  /*82b0*/  FSEL R138, R20, -INF , P2 ;  /* 0xff800000148a7808 */ /* 0x000fe20001000000 */
[----:B------:R-:W-:Y:S01]  /*82c0*/  VIADD R20, R63, 0xb0 ;  /* 0x000000b03f147836 */ /* 0x000fe20000000000 */
[----:B------:R-:W-:Y:S02]  /*82d0*/  IABS R126, R126 ;  /* 0x0000007e007e7213 */ /* 0x000fe40000000000 */
[----:B------:R-:W-:Y:S02]  /*82e0*/  I2FP.F32.S32 R110, R110 ;  /* 0x0000006e006e7245 */ /* 0x000fe40000201400 */
[----:B------:R-:W-:Y:S02]  /*82f0*/  IADD3 R109, PT, PT, R176, -0xb1, -R53 ;  /* 0xffffff4fb06d7810 */ /* 0x000fe40007ffe835 */
[----:B------:R-:W-:Y:S01]  /*8300*/  FSEL R132, R132, -INF , !P1 ;  /* 0xff80000084847808 */ /* 0x000fe20004800000 */
[----:B------:R-:W-:Y:S01]  /*8310*/  FFMA.FTZ R110, -R187, R110, R217 ;  /* 0x0000006ebb6e7223 */ /* 0x000fe200000101d9 */
[----:B------:R-:W-:-:S02]  /*8320*/  ISETP.GE.AND P0, PT, R40, R177, PT ;  /* 0x000000b12800720c */ /* 0x000fc40003f06270 */
[----:B------:R-:W-:Y:S02]  /*8330*/  ISETP.GE.AND P1, PT, R40, R175, PT ;  /* 0x000000af2800720c */ /* 0x000fe40003f26270 */
[----:B------:R-:W-:Y:S02]  /*8340*/  FSEL R131, R131, -INF , P3 ;  /* 0xff80000083837808 */ /* 0x000fe40001800000 */
[----:B------:R-:W-:Y:S02]  /*8350*/  I2FP.F32.S32 R126, R126 ;  /* 0x0000007e007e7245 */ /* 0x000fe40000201400 */
[----:B------:R-:W-:Y:S02]  /*8360*/  FSEL R138, R138, -INF , !P5 ;  /* 0xff8000008a8a7808 */ /* 0x000fe40006800000 */
[----:B------:R-:W-:Y:S01]  /*8370*/  IADD3 R120, PT, PT, R52, -0xb1, -R53 ;  /* 0xffffff4f34787810 */ /* 0x000fe20007ffe835 */
[----:B------:R-:W-:Y:S01]  /*8380*/  FFMA.FTZ R126, -R187, R126, R223 ;  /* 0x0000007ebb7e7223 */ /* 0x000fe200000101df */
[----:B------:R-:W-:-:S02]  /*8390*/  IABS R109, R109 ;  /* 0x0000006d006d7213 */ /* 0x000fc40000000000 */
[----:B------:R-:W-:Y:S02]  /*83a0*/  ISETP.GE.AND P5, PT, R20, R178, PT ;  /* 0x000000b21400720c */ /* 0x000fe40003fa6270 */
[----:B------:R-:W-:Y:S02]  /*83b0*/  IADD3 R105, PT, PT, R176, -0xb8, -R53 ;  /* 0xffffff48b0697810 */ /* 0x000fe40007ffe835 */
[----:B------:R-:W-:Y:S02]  /*83c0*/  FSEL R131, R131, -INF , !P0 ;  /* 0xff80000083837808 */ /* 0x000fe40004000000 */
[----:B------:R-:W-:Y:S02]  /*83d0*/  FSEL R137, R137, -INF , P1 ;  /* 0xff80000089897808 */ /* 0x000fe40000800000 */
        /* <DEDUP_REMOVED lines=9> */
[----:B------:R-:W-:-:S02]  /*8470*/  IADD3 R119, PT, PT, R52, -0xb8, -R53 ;  /* 0xffffff4834777810 */ /* 0x000fc40007ffe835 */
[----:B------:R-:W-:Y:S02]  /*8480*/  IABS R105, R105 ;  /* 0x0000006900697213 */ /* 0x000fe40000000000 */
[----:B------:R-:W-:Y:S02]  /*8490*/  I2FP.F32.S32 R120, R120 ;  /* 0x0000007800787245 */ /* 0x000fe40000201400 */
[----:B------:R-:W-:Y:S02]  /*84a0*/  FSEL R137, R137, -INF , !P2 ;  /* 0xff80000089897808 */ /* 0x000fe40005000000 */
[----:B------:R-:W-:Y:S01]  /*84b0*/  FSEL R110, R110, -INF , !P3 ;  /* 0xff8000006e6e7808 */ /* 0x000fe20005800000 */
[----:B------:R-:W-:Y:S01]  /*84c0*/  FFMA.FTZ R120, -R187, R120, R222 ;  /* 0x00000078bb787223 */ /* 0x000fe200000101de */
        /* <DEDUP_REMOVED lines=9> */
[----:B------:R-:W-:Y:S01]  /*8560*/  FSEL R109, R109, -INF , P2 ;  /* 0xff8000006d6d7808 */ /* 0x000fe20001000000 */
[C---:B------:R-:W-:Y:S01]  /*8570*/  FFMA.FTZ R105, -R187.reuse, R105, R224 ;  /* 0x00000069bb697223 */ /* 0x040fe200000101e0 */
[----:B------:R-:W-:Y:S02]  /*8580*/  I2FP.F32.S32 R119, R119 ;  /* 0x0000007700777245 */ /* 0x000fe40000201400 */
[----:B------:R-:W-:Y:S02]  /*8590*/  FSEL R126, R126, -INF , !P1 ;  /* 0xff8000007e7e7808 */ /* 0x000fe40004800000 */
[----:B------:R-:W-:Y:S01]  /*85a0*/  IADD3 R118, PT, PT, R52, -0xb9, -R53 ;  /* 0xffffff4734767810 */ /* 0x000fe20007ffe835 */
[----:B------:R-:W-:Y:S01]  /*85b0*/  FFMA.FTZ R119, -R187, R119, R231 ;  /* 0x00000077bb777223 */ /* 0x000fe200000101e7 */
[----:B------:R-:W-:Y:S02]  /*85c0*/  IABS R104, R104 ;  /* 0x0000006800687213 */ /* 0x000fe40000000000 */
[----:B------:R-:W-:-:S02]  /*85d0*/  ISETP.GE.AND P1, PT, R20, R178, PT ;  /* 0x000000b21400720c */ /* 0x000fc40003f26270 */
[----:B------:R-:W-:Y:S02]  /*85e0*/  IADD3 R83, PT, PT, R176, -0xc0, -R53 ;  /* 0xffffff40b0537810 */ /* 0x000fe40007ffe835 */
[----:B------:R-:W-:Y:S02]  /*85f0*/  FSEL R109, R109, -INF , !P5 ;  /* 0xff8000006d6d7808 */ /* 0x000fe40006800000 */
[----:B------:R-:W-:Y:S02]  /*8600*/  FSEL R120, R120, -INF , P3 ;  /* 0xff80000078787808 */ /* 0x000fe40001800000 */
[C---:B------:R-:W-:Y:S02]  /*8610*/  ISETP.GE.AND P2, PT, R20.reuse, R177, PT ;  /* 0x000000b11400720c */ /* 0x040fe40003f46270 */
[C---:B------:R-:W-:Y:S02]  /*8620*/  ISETP.GE.AND P5, PT, R20.reuse, R175, PT ;  /* 0x000000af1400720c */ /* 0x040fe40003fa6270 */
[----:B------:R-:W-:Y:S01]  /*8630*/  ISETP.GE.AND P3, PT, R20, R174, PT ;  /* 0x000000ae1400720c */ /* 0x000fe20003f66270 */
[----:B------:R-:W-:Y:S01]  /*8640*/  VIADD R20, R63, 0xb9 ;  /* 0x000000b93f147836 */ /* 0x000fe20000000000 */
[----:B------:R-:W-:-:S02]  /*8650*/  IABS R118, R118 ;  /* 0x0000007600767213 */ /* 0x000fc40000000000 */
[----:B------:R-:W-:Y:S02]  /*8660*/  I2FP.F32.S32 R104, R104 ;  /* 0x0000006800687245 */ /* 0x000fe40000201400 */
[----:B------:R-:W-:Y:S02]  /*8670*/  FSEL R105, R105, -INF , P1 ;  /* 0xff80000069697808 */ /* 0x000fe40000800000 */
[----:B------:R-:W-:Y:S01]  /*8680*/  IADD3 R94, PT, PT, R52, -0xc0, -R53 ;  /* 0xffffff40345e7810 */ /* 0x000fe20007ffe835 */
[----:B------:R-:W-:Y:S01]  /*8690*/  FFMA.FTZ R104, -R187, R104, R225 ;  /* 0x00000068bb687223 */ /* 0x000fe200000101e1 */
[----:B------:R-:W-:Y:S02]  /*86a0*/  IABS R83, R83 ;  /* 0x0000005300537213 */ /* 0x000fe40000000000 */
[----:B------:R-:W-:Y:S02]  /*86b0*/  I2FP.F32.S32 R118, R118 ;  /* 0x0000007600767245 */ /* 0x000fe40000201400 */
[----:B------:R-:W-:-:S02]  /*86c0*/  FSEL R120, R120, -INF , !P0 ;  /* 0xff80000078787808 */ /* 0x000fc40004000000 */
[----:B------:R-:W-:Y:S01]  /*86d0*/  FSEL R105, R105, -INF , !P2 ;  /* 0xff80000069697808 */ /* 0x000fe20005000000 */
[----:B------:R-:W-:Y:S01]  /*86e0*/  FFMA.FTZ R118, -R187, R118, R229 ;  /* 0x00000076bb767223 */ /* 0x000fe200000101e5 */
        /* <DEDUP_REMOVED lines=8> */
[--C-:B------:R-:W-:Y:S02]  /*8770*/  IADD3 R77, PT, PT, R176, -0xc1, -R53.reuse ;  /* 0xffffff3fb04d7810 */ /* 0x100fe40007ffe835 */
[----:B------:R-:W-:Y:S01]  /*8780*/  FSEL R104, R104, -INF , P0 ;  /* 0xff80000068687808 */ /* 0x000fe20000000000 */
[----:B------:R-:W-:Y:S01]  /*8790*/  FFMA.FTZ R83, -R187, R83, R226 ;  /* 0x00000053bb537223 */ /* 0x000fe200000101e2 */
        /* <DEDUP_REMOVED lines=15> */
[----:B------:R-:W-:Y:S02]  /*8890*/  FSEL R83, R83, -INF , P3 ;  /* 0xff80000053537808 */ /* 0x000fe40001800000 */
[----:B------:R-:W-:Y:S01]  /*88a0*/  IADD3 R91, PT, PT, R52, -0xc8, -R53 ;  /* 0xffffff38345b7810 */ /* 0x000fe20007ffe835 */
[----:B------:R-:W-:Y:S01]  /*88b0*/  FFMA.FTZ R77, -R187, R77, R233 ;  /* 0x0000004dbb4d7223 */ /* 0x000fe200000101e9 */
[----:B------:R-:W-:-:S02]  /*88c0*/  IABS R76, R76 ;  /* 0x0000004c004c7213 */ /* 0x000fc40000000000 */
[----:B------:R-:W-:Y:S02]  /*88d0*/  I2FP.F32.S32 R93, R93 ;  /* 0x0000005d005d7245 */ /* 0x000fe40000201400 */
[----:B------:R-:W-:Y:S02]  /*88e0*/  FSEL R118, R118, -INF , !P5 ;  /* 0xff80000076767808 */ /* 0x000fe40006800000 */
[----:B------:R-:W-:Y:S01]  /*88f0*/  FSEL R83, R83, -INF , !P0 ;  /* 0xff80000053537808 */ /* 0x000fe20004000000 */
[----:B------:R-:W-:Y:S01]  /*8900*/  FFMA.FTZ R93, -R187, R93, R235 ;  /* 0x0000005dbb5d7223 */ /* 0x000fe200000101eb */
[----:B------:R-:W-:Y:S02]  /*8910*/  FSEL R94, R94, -INF , P1 ;  /* 0xff8000005e5e7808 */ /* 0x000fe40000800000 */
[C---:B------:R-:W-:Y:S02]  /*8920*/  ISETP.GE.AND P5, PT, R20.reuse, R178, PT ;  /* 0x000000b21400720c */ /* 0x040fe40003fa6270 */
[----:B------:R-:W-:-:S02]  /*8930*/  ISETP.GE.AND P3, PT, R20, R177, PT ;  /* 0x000000b11400720c */ /* 0x000fc40003f66270 */
[C---:B------:R-:W-:Y:S02]  /*8940*/  ISETP.GE.AND P0, PT, R20.reuse, R175, PT ;  /* 0x000000af1400720c */ /* 0x040fe40003f06270 */
[----:B------:R-:W-:Y:S01]  /*8950*/  ISETP.GE.AND P1, PT, R20, R174, PT ;  /* 0x000000ae1400720c */ /* 0x000fe20003f26270 */
[----:B------:R-:W-:Y:S01]  /*8960*/  VIADD R20, R63, 0xc8 ;  /* 0x000000c83f147836 */ /* 0x000fe20000000000 */
[----:B------:R-:W-:Y:S02]  /*8970*/  IABS R91, R91 ;  /* 0x0000005b005b7213 */ /* 0x000fe40000000000 */
[----:B------:R-:W-:Y:S02]  /*8980*/  I2FP.F32.S32 R76, R76 ;  /* 0x0000004c004c7245 */ /* 0x000fe40000201400 */
[----:B------:R-:W-:Y:S02]  /*8990*/  IADD3 R75, PT, PT, R176, -0xc9, -R53 ;  /* 0xffffff37b04b7810 */ /* 0x000fe40007ffe835 */
[----:B------:R-:W-:Y:S01]  /*89a0*/  FSEL R77, R77, -INF , P5 ;  /* 0xff8000004d4d7808 */ /* 0x000fe20002800000 */
[----:B------:R-:W-:Y:S01]  /*89b0*/  FFMA.FTZ R76, -R187, R76, R236 ;  /* 0x0000004cbb4c7223 */ /* 0x000fe200000101ec */
[----:B------:R-:W-:-:S02]  /*89c0*/  I2FP.F32.S32 R91, R91 ;  /* 0x0000005b005b7245 */ /* 0x000fc40000201400 */
[----:B------:R-:W-:Y:S02]  /*89d0*/  FSEL R94, R94, -INF , !P2 ;  /* 0xff8000005e5e7808 */ /* 0x000fe40005000000 */
[----:B------:R-:W-:Y:S01]  /*89e0*/  IADD3 R90, PT, PT, R52, -0xc9, -R53 ;  /* 0xffffff37345a7810 */ /* 0x000fe20007ffe835 */
[----:B------:R-:W-:Y:S01]  /*89f0*/  FFMA.FTZ R91, -R187, R91, R239 ;  /* 0x0000005bbb5b7223 */ /* 0x000fe200000101ef */
[----:B------:R-:W-:Y:S02]  /*8a00*/  IABS R75, R75 ;  /* 0x0000004b004b7213 */ /* 0x000fe40000000000 */
[----:B------:R-:W-:Y:S02]  /*8a10*/  ISETP.GE.AND P2, PT, R20, R178, PT ;  /* 0x000000b21400720c */ /* 0x000fe40003f46270 */
[----:B------:R-:W-:Y:S02]  /*8a20*/  IADD3 R74, PT, PT, R176, -0xd0, -R53 ;  /* 0xffffff30b04a7810 */ /* 0x000fe40007ffe835 */
[----:B------:R-:W-:-:S02]  /*8a30*/  FSEL R77, R77, -INF , !P3 ;  /* 0xff8000004d4d7808 */ /* 0x000fc40005800000 */
[----:B------:R-:W-:Y:S02]  /*8a40*/  FSEL R93, R93, -INF , P0 ;  /* 0xff8000005d5d7808 */ /* 0x000fe40000000000 */
[C---:B------:R-:W-:Y:S02]  /*8a50*/  ISETP.GE.AND P5, PT, R20.reuse, R177, PT ;  /* 0x000000b11400720c */ /* 0x040fe40003fa6270 */
[C---:B------:R-:W-:Y:S02]  /*8a60*/  ISETP.GE.AND P3, PT, R20.reuse, R175, PT ;  /* 0x000000af1400720c */ /* 0x040fe40003f66270 */
[----:B------:R-:W-:Y:S01]  /*8a70*/  ISETP.GE.AND P0, PT, R20, R174, PT ;  /* 0x000000ae1400720c */ /* 0x000fe20003f06270 */
[----:B------:R-:W-:Y:S01]  /*8a80*/  VIADD R20, R63, 0xc9 ;  /* 0x000000c93f147836 */ /* 0x000fe20000000000 */
[----:B------:R-:W-:Y:S02]  /*8a90*/  IABS R90, R90 ;  /* 0x0000005a005a7213 */ /* 0x000fe40000000000 */
[----:B------:R-:W-:-:S02]  /*8aa0*/  I2FP.F32.S32 R75, R75 ;  /* 0x0000004b004b7245 */ /* 0x000fc40000201400 */
[----:B------:R-:W-:Y:S02]  /*8ab0*/  FSEL R76, R76, -INF , P2 ;  /* 0xff8000004c4c7808 */ /* 0x000fe40001000000 */
[----:B------:R-:W-:Y:S01]  /*8ac0*/  IADD3 R62, PT, PT, R52, -0xd0, -R53 ;  /* 0xffffff30343e7810 */ /* 0x000fe20007ffe835 */
[----:B------:R-:W-:Y:S01]  /*8ad0*/  FFMA.FTZ R75, -R187, R75, R238 ;  /* 0x0000004bbb4b7223 */ /* 0x000fe200000101ee */
        /* <DEDUP_REMOVED lines=14> */
[----:B------:R-:W-:Y:S01]  /*8bc0*/  FSEL R75, R75, -INF , P1 ;  /* 0xff8000004b4b7808 */ /* 0x000fe20000800000 */
[----:B------:R-:W-:Y:S01]  /*8bd0*/  FFMA.FTZ R74, -R187, R74, R242 ;  /* 0x0000004abb4a7223 */ /* 0x000fe200000101f2 */
[----:B------:R-:W-:Y:S02]  /*8be0*/  I2FP.F32.S32 R62, R62 ;  /* 0x0000003e003e7245 */ /* 0x000fe40000201400 */
[----:B------:R-:W-:Y:S02]  /*8bf0*/  FSEL R91, R91, -INF , !P0 ;  /* 0xff8000005b5b7808 */ /* 0x000fe40004000000 */
[----:B------:R-:W-:Y:S01]  /*8c00*/  ISETP.GE.AND P0, PT, R20, R178, PT ;  /* 0x000000b21400720c */ /* 0x000fe20003f06270 */
[----:B------:R-:W-:Y:S01]  /*8c10*/  FFMA.FTZ R62, -R187, R62, R244 ;  /* 0x0000003ebb3e7223 */ /* 0x000fe200000101f4 */
[----:B------:R-:W-:-:S02]  /*8c20*/  IABS R73, R73 ;  /* 0x0000004900497213 */ /* 0x000fc40000000000 */
[--C-:B------:R-:W-:Y:S02]  /*8c30*/  IADD3 R61, PT, PT, R52, -0xd1, -R53.reuse ;  /* 0xffffff2f343d7810 */ /* 0x100fe40007ffe835 */
[----:B------:R-:W-:Y:S02]  /*8c40*/  IADD3 R72, PT, PT, R176, -0xd8, -R53 ;  /* 0xffffff28b0487810 */ /* 0x000fe40007ffe835 */
[----:B------:R-:W-:Y:S02]  /*8c50*/  FSEL R75, R75, -INF , !P2 ;  /* 0xff8000004b4b7808 */ /* 0x000fe40005000000 */
[----:B------:R-:W-:Y:S02]  /*8c60*/  FSEL R90, R90, -INF , P5 ;  /* 0xff8000005a5a7808 */ /* 0x000fe40002800000 */
[C---:B------:R-:W-:Y:S02]  /*8c70*/  ISETP.GE.AND P1, PT, R20.reuse, R177, PT ;  /* 0x000000b11400720c */ /* 0x040fe40003f26270 */
[----:B------:R-:W-:-:S02]  /*8c80*/  ISETP.GE.AND P2, PT, R20, R175, PT ;  /* 0x000000af1400720c */ /* 0x000fc40003f46270 */
[----:B------:R-:W-:Y:S01]  /*8c90*/  ISETP.GE.AND P5, PT, R20, R174, PT ;  /* 0x000000ae1400720c */ /* 0x000fe20003fa6270 */
[----:B------:R-:W-:Y:S01]  /*8ca0*/  VIADD R20, R63, 0xd1 ;  /* 0x000000d13f147836 */ /* 0x000fe20000000000 */
[----:B------:R-:W-:Y:S02]  /*8cb0*/  FSEL R74, R74, -INF , P0 ;  /* 0xff8000004a4a7808 */ /* 0x000fe40000000000 */
[----:B------:R-:W-:Y:S02]  /*8cc0*/  I2FP.F32.S32 R73, R73 ;  /* 0x0000004900497245 */ /* 0x000fe40000201400 */
[----:B------:R-:W-:Y:S02]  /*8cd0*/  IABS R61, R61 ;  /* 0x0000003d003d7213 */ /* 0x000fe40000000000 */
[----:B------:R-:W-:Y:S01]  /*8ce0*/  IADD3 R60, PT, PT, R52, -0xd8, -R53 ;  /* 0xffffff28343c7810 */ /* 0x000fe20007ffe835 */
[----:B------:R-:W-:Y:S01]  /*8cf0*/  FFMA.FTZ R73, -R187, R73, R240 ;  /* 0x00000049bb497223 */ /* 0x000fe200000101f0 */
[----:B------:R-:W-:-:S02]  /*8d00*/  IABS R72, R72 ;  /* 0x0000004800487213 */ /* 0x000fc40000000000 */
[----:B------:R-:W-:Y:S02]  /*8d10*/  FSEL R90, R90, -INF , !P3 ;  /* 0xff8000005a5a7808 */ /* 0x000fe40005800000 */
[----:B------:R-:W-:Y:S02]  /*8d20*/  FSEL R74, R74, -INF , !P1 ;  /* 0xff8000004a4a7808 */ /* 0x000fe40004800000 */
[----:B------:R-:W-:Y:S02]  /*8d30*/  FSEL R62, R62, -INF , P2 ;  /* 0xff8000003e3e7808 */ /* 0x000fe40001000000 */
[C---:B------:R-:W-:Y:S02]  /*8d40*/  ISETP.GE.AND P3, PT, R20.reuse, R178, PT ;  /* 0x000000b21400720c */ /* 0x040fe40003f66270 */
[----:B------:R-:W-:Y:S02]  /*8d50*/  ISETP.GE.AND P0, PT, R20, R177, PT ;  /* 0x000000b11400720c */ /* 0x000fe40003f06270 */
[----:B------:R-:W-:-:S02]  /*8d60*/  I2FP.F32.S32 R61, R61 ;  /* 0x0000003d003d7245 */ /* 0x000fc40000201400 */
[C---:B------:R-:W-:Y:S02]  /*8d70*/  ISETP.GE.AND P1, PT, R20.reuse, R175, PT ;  /* 0x000000af1400720c */ /* 0x040fe40003f26270 */
[----:B------:R-:W-:Y:S01]  /*8d80*/  ISETP.GE.AND P2, PT, R20, R174, PT ;  /* 0x000000ae1400720c */ /* 0x000fe20003f46270 */
[----:B------:R-:W-:Y:S01]  /*8d90*/  VIADD R20, R63, 0xd8 ;  /* 0x000000d83f147836 */ /* 0x000fe20000000000 */
[----:B------:R-:W-:Y:S01]  /*8da0*/  IABS R60, R60 ;  /* 0x0000003c003c7213 */ /* 0x000fe20000000000 */
[C---:B------:R-:W-:Y:S01]  /*8db0*/  FFMA.FTZ R61, -R187.reuse, R61, R243 ;  /* 0x0000003dbb3d7223 */ /* 0x040fe200000101f3 */
[----:B------:R-:W-:Y:S02]  /*8dc0*/  I2FP.F32.S32 R72, R72 ;  /* 0x0000004800487245 */ /* 0x000fe40000201400 */
[----:B------:R-:W-:Y:S02]  /*8dd0*/  I2FP.F32.S32 R60, R60 ;  /* 0x0000003c003c7245 */ /* 0x000fe40000201400 */
[----:B------:R-:W-:Y:S01]  /*8de0*/  FSEL R62, R62, -INF , !P5 ;  /* 0xff8000003e3e7808 */ /* 0x000fe20006800000 */
[----:B------:R-:W-:Y:S01]  /*8df0*/  FFMA.FTZ R72, -R187, R72, R4 ;  /* 0x00000048bb487223 */ /* 0x000fe20000010104 */
[----:B------:R-:W-:Y:S01]  /*8e00*/  FSEL R73, R73, -INF , P3 ;  /* 0xff80000049497808 */ /* 0x000fe20001800000 */
[----:B------:R-:W-:Y:S01]  /*8e10*/  FFMA.FTZ R60, -R187, R60, R246 ;  /* 0x0000003cbb3c7223 */ /* 0x000fe200000101f6 */
[----:B------:R-:W-:Y:S01]  /*8e20*/  ISETP.GE.AND P5, PT, R20, R178, PT ;  /* 0x000000b21400720c */ /* 0x000fe20003fa6270 */
[----:B------:R-:W-:Y:S01]  /*8e30*/  VIADD R4, R63, 0xd9 ;  /* 0x000000d93f047836 */ /* 0x000fe20000000000 */
[----:B------:R-:W-:-:S02]  /*8e40*/  FSEL R73, R73, -INF , !P0 ;  /* 0xff80000049497808 */ /* 0x000fc40004000000 */
[C---:B------:R-:W-:Y:S02]  /*8e50*/  ISETP.GE.AND P3, PT, R20.reuse, R177, PT ;  /* 0x000000b11400720c */ /* 0x040fe40003f66270 */
[----:B------:R-:W-:Y:S02]  /*8e60*/  ISETP.GE.AND P0, PT, R20, R175, PT ;  /* 0x000000af1400720c */ /* 0x000fe40003f06270 */
[----:B------:R-:W-:Y:S02]  /*8e70*/  FSEL R61, R61, -INF , P1 ;  /* 0xff8000003d3d7808 */ /* 0x000fe40000800000 */
[----:B------:R-:W-:Y:S02]  /*8e80*/  FSEL R72, R72, -INF , P5 ;  /* 0xff80000048487808 */ /* 0x000fe40002800000 */
[C-C-:B------:R-:W-:Y:S02]  /*8e90*/  IADD3 R70, PT, PT, R176.reuse, -0xe0, -R53.reuse ;  /* 0xffffff20b0467810 */ /* 0x140fe40007ffe835 */
[----:B------:R-:W-:-:S02]  /*8ea0*/  IADD3 R71, PT, PT, R176, -0xd9, -R53 ;  /* 0xffffff27b0477810 */ /* 0x000fc40007ffe835 */
[----:B------:R-:W-:Y:S02]  /*8eb0*/  FSEL R61, R61, -INF , !P2 ;  /* 0xff8000003d3d7808 */ /* 0x000fe40005000000 */
[----:B------:R-:W-:Y:S02]  /*8ec0*/  FSEL R72, R72, -INF , !P3 ;  /* 0xff80000048487808 */ /* 0x000fe40005800000 */
[----:B------:R-:W-:Y:S02]  /*8ed0*/  FSEL R60, R60, -INF , P0 ;  /* 0xff8000003c3c7808 */ /* 0x000fe40000000000 */
[C---:B------:R-:W-:Y:S02]  /*8ee0*/  ISETP.GE.AND P2, PT, R4.reuse, R178, PT ;  /* 0x000000b20400720c */ /* 0x040fe40003f46270 */
[C---:B------:R-:W-:Y:S02]  /*8ef0*/  ISETP.GE.AND P5, PT, R4.reuse, R177, PT ;  /* 0x000000b10400720c */ /* 0x040fe40003fa6270 */
[----:B------:R-:W-:-:S02]  /*8f00*/  ISETP.GE.AND P3, PT, R4, R175, PT ;  /* 0x000000af0400720c */ /* 0x000fc40003f66270 */
[----:B------:R-:W-:Y:S02]  /*8f10*/  ISETP.GE.AND P0, PT, R4, R174, PT ;  /* 0x000000ae0400720c */ /* 0x000fe40003f06270 */
[C-C-:B------:R-:W-:Y:S02]  /*8f20*/  IADD3 R4, PT, PT, R52.reuse, -0xe0, -R53.reuse ;  /* 0xffffff2034047810 */ /* 0x140fe40007ffe835 */
[----:B------:R-:W-:Y:S02]  /*8f30*/  IABS R70, R70 ;  /* 0x0000004600467213 */ /* 0x000fe40000000000 */
[----:B------:R-:W-:Y:S02]  /*8f40*/  IADD3 R59, PT, PT, R52, -0xd9, -R53 ;  /* 0xffffff27343b7810 */ /* 0x000fe40007ffe835 */
[----:B------:R-:W-:Y:S02]  /*8f50*/  IABS R71, R71 ;  /* 0x0000004700477213 */ /* 0x000fe40000000000 */
[----:B------:R-:W-:-:S02]  /*8f60*/  IABS R4, R4 ;  /* 0x0000000400047213 */ /* 0x000fc40000000000 */
[----:B------:R-:W-:Y:S02]  /*8f70*/  I2FP.F32.S32 R70, R70 ;  /* 0x0000004600467245 */ /* 0x000fe40000201400 */
[----:B------:R-:W-:Y:S02]  /*8f80*/  IABS R59, R59 ;  /* 0x0000003b003b7213 */ /* 0x000fe40000000000 */
[----:B------:R-:W-:Y:S01]  /*8f90*/  I2FP.F32.S32 R71, R71 ;  /* 0x0000004700477245 */ /* 0x000fe20000201400 */
[C---:B------:R-:W-:Y:S01]  /*8fa0*/  FFMA.FTZ R70, -R187.reuse, R70, R8 ;  /* 0x00000046bb467223 */ /* 0x040fe20000010108 */
[----:B------:R-:W-:Y:S02]  /*8fb0*/  I2FP.F32.S32 R4, R4 ;  /* 0x0000000400047245 */ /* 0x000fe40000201400 */
[----:B------:R-:W-:Y:S01]  /*8fc0*/  I2FP.F32.S32 R59, R59 ;  /* 0x0000003b003b7245 */ /* 0x000fe20000201400 */
[C---:B------:R-:W-:Y:S01]  /*8fd0*/  FFMA.FTZ R71, -R187.reuse, R71, R5 ;  /* 0x00000047bb477223 */ /* 0x040fe20000010105 */
[----:B------:R-:W-:Y:S01]  /*8fe0*/  IADD3 R8, PT, PT, R176, -0xe1, -R53 ;  /* 0xffffff1fb0087810 */ /* 0x000fe20007ffe835 */
[C---:B------:R-:W-:Y:S01]  /*8ff0*/  FFMA.FTZ R9, -R187.reuse, R4, R9 ;  /* 0x00000004bb097223 */ /* 0x040fe20000010109 */
[----:B------:R-:W-:Y:S01]  /*9000*/  ISETP.GE.AND P1, PT, R20, R174, PT ;  /* 0x000000ae1400720c */ /* 0x000fe20003f26270 */
[----:B------:R-:W-:Y:S01]  /*9010*/  FFMA.FTZ R59, -R187, R59, R245 ;  /* 0x0000003bbb3b7223 */ /* 0x000fe200000101f5 */
[----:B------:R-:W-:Y:S01]  /*9020*/  VIADD R5, R63, 0xe0 ;  /* 0x000000e03f057836 */ /* 0x000fe20000000000 */
[----:B------:R-:W-:-:S02]  /*9030*/  IADD3 R4, PT, PT, R52, -0xe1, -R53 ;  /* 0xffffff1f34047810 */ /* 0x000fc40007ffe835 */
[----:B------:R-:W-:Y:S02]  /*9040*/  IABS R8, R8 ;  /* 0x0000000800087213 */ /* 0x000fe40000000000 */
[----:B------:R-:W-:Y:S01]  /*9050*/  FSEL R71, R71, -INF , P2 ;  /* 0xff80000047477808 */ /* 0x000fe20001000000 */
[----:B------:R-:W-:Y:S01]  /*9060*/  VIADD R20, R63, 0xe1 ;  /* 0x000000e13f147836 */ /* 0x000fe20000000000 */
[----:B------:R-:W-:Y:S02]  /*9070*/  FSEL R60, R60, -INF , !P1 ;  /* 0xff8000003c3c7808 */ /* 0x000fe40004800000 */
[----:B------:R-:W-:Y:S02]  /*9080*/  IABS R4, R4 ;  /* 0x0000000400047213 */ /* 0x000fe40000000000 */
[----:B------:R-:W-:Y:S02]  /*9090*/  I2FP.F32.S32 R8, R8 ;  /* 0x0000000800087245 */ /* 0x000fe40000201400 */
[----:B------:R-:W-:-:S02]  /*90a0*/  ISETP.GE.AND P1, PT, R5, R178, PT ;  /* 0x000000b20500720c */ /* 0x000fc40003f26270 */
[----:B------:R-:W-:Y:S02]  /*90b0*/  FSEL R71, R71, -INF , !P5 ;  /* 0xff80000047477808 */ /* 0x000fe40006800000 */
[----:B------:R-:W-:Y:S02]  /*90c0*/  FSEL R59, R59, -INF , P3 ;  /* 0xff8000003b3b7808 */ /* 0x000fe40001800000 */
[----:B------:R-:W-:Y:S01]  /*90d0*/  ISETP.GE.AND P5, PT, R5, R175, PT ;  /* 0x000000af0500720c */ /* 0x000fe20003fa6270 */
[----:B------:R-:W-:Y:S01]  /*90e0*/  FFMA.FTZ R6, -R187, R8, R6 ;  /* 0x00000008bb067223 */ /* 0x000fe20000010106 */
[C---:B------:R-:W-:Y:S02]  /*90f0*/  ISETP.GE.AND P2, PT, R5.reuse, R177, PT ;  /* 0x000000b10500720c */ /* 0x040fe40003f46270 */
[----:B------:R-:W-:Y:S02]  /*9100*/  ISETP.GE.AND P3, PT, R5, R174, PT ;  /* 0x000000ae0500720c */ /* 0x000fe40003f66270 */
[----:B------:R-:W-:-:S02]  /*9110*/  I2FP.F32.S32 R4, R4 ;  /* 0x0000000400047245 */ /* 0x000fc40000201400 */
[----:B------:R-:W-:Y:S02]  /*9120*/  IADD3 R5, PT, PT, R176, -0xe8, -R53 ;  /* 0xffffff18b0057810 */ /* 0x000fe40007ffe835 */
[----:B------:R-:W-:Y:S02]  /*9130*/  FSEL R59, R59, -INF , !P0 ;  /* 0xff8000003b3b7808 */ /* 0x000fe40004000000 */
[----:B------:R-:W-:Y:S02]  /*9140*/  FSEL R70, R70, -INF , P1 ;  /* 0xff80000046467808 */ /* 0x000fe40000800000 */
[----:B------:R-:W-:Y:S02]  /*9150*/  ISETP.GE.AND P0, PT, R20, R178, PT ;  /* 0x000000b21400720c */ /* 0x000fe40003f06270 */
[----:B------:R-:W-:Y:S01]  /*9160*/  FSEL R9, R9, -INF , P5 ;  /* 0xff80000009097808 */ /* 0x000fe20002800000 */
[----:B------:R-:W-:Y:S01]  /*9170*/  FFMA.FTZ R4, -R187, R4, R7 ;  /* 0x00000004bb047223 */ /* 0x000fe20000010107 */
[----:B------:R-:W-:Y:S01]  /*9180*/  IABS R5, R5 ;  /* 0x0000000500057213 */ /* 0x000fe20000000000 */
[----:B------:R-:W-:Y:S01]  /*9190*/  VIADD R7, R63, 0xe8 ;  /* 0x000000e83f077836 */ /* 0x000fe20000000000 */
[----:B------:R-:W-:-:S02]  /*91a0*/  FSEL R70, R70, -INF , !P2 ;  /* 0xff80000046467808 */ /* 0x000fc40005000000 */
[C---:B------:R-:W-:Y:S02]  /*91b0*/  ISETP.GE.AND P1, PT, R20.reuse, R177, PT ;  /* 0x000000b11400720c */ /* 0x040fe40003f26270 */
[----:B------:R-:W-:Y:S02]  /*91c0*/  ISETP.GE.AND P2, PT, R20, R175, PT ;  /* 0x000000af1400720c */ /* 0x000fe40003f46270 */
[----:B------:R-:W-:Y:S02]  /*91d0*/  FSEL R6, R6, -INF , P0 ;  /* 0xff80000006067808 */ /* 0x000fe40000000000 */
[----:B------:R-:W-:Y:S02]  /*91e0*/  FSEL R58, R9, -INF , !P3 ;  /* 0xff800000093a7808 */ /* 0x000fe40005800000 */
[----:B------:R-:W-:Y:S02]  /*91f0*/  IADD3 R9, PT, PT, R52, -0xe8, -R53 ;  /* 0xffffff1834097810 */ /* 0x000fe40007ffe835 */
[----:B------:R-:W-:-:S02]  /*9200*/  I2FP.F32.S32 R5, R5 ;  /* 0x0000000500057245 */ /* 0x000fc40000201400 */
[----:B------:R-:W-:Y:S02]  /*9210*/  FSEL R69, R6, -INF , !P1 ;  /* 0xff80000006457808 */ /* 0x000fe40004800000 */
[----:B------:R-:W-:Y:S02]  /*9220*/  FSEL R57, R4, -INF , P2 ;  /* 0xff80000004397808 */ /* 0x000fe40001000000 */
[C---:B------:R-:W-:Y:S02]  /*9230*/  ISETP.GE.AND P0, PT, R7.reuse, R178, PT ;  /* 0x000000b20700720c */ /* 0x040fe40003f06270 */
[C---:B------:R-:W-:Y:S02]  /*9240*/  ISETP.GE.AND P3, PT, R7.reuse, R177, PT ;  /* 0x000000b10700720c */ /* 0x040fe40003f66270 */
[C---:B------:R-:W-:Y:S02]  /*9250*/  ISETP.GE.AND P1, PT, R7.reuse, R175, PT ;  /* 0x000000af0700720c */ /* 0x040fe40003f26270 */
[----:B------:R-:W-:-:S02]  /*9260*/  ISETP.GE.AND P2, PT, R7, R174, PT ;  /* 0x000000ae0700720c */ /* 0x000fc40003f46270 */
[----:B------:R-:W-:Y:S02]  /*9270*/  IABS R9, R9 ;  /* 0x0000000900097213 */ /* 0x000fe40000000000 */
[--C-:B------:R-:W-:Y:S01]  /*9280*/  IADD3 R7, PT, PT, R176, -0xe9, -R53.reuse ;  /* 0xffffff17b0077810 */ /* 0x100fe20007ffe835 */
[----:B------:R-:W-:Y:S01]  /*9290*/  FFMA.FTZ R10, -R187, R5, R10 ;  /* 0x00000005bb0a7223 */ /* 0x000fe2000001010a */
[----:B------:R-:W-:Y:S02]  /*92a0*/  I2FP.F32.S32 R9, R9 ;  /* 0x0000000900097245 */ /* 0x000fe40000201400 */
[--C-:B------:R-:W-:Y:S02]  /*92b0*/  IADD3 R8, PT, PT, R52, -0xe9, -R53.reuse ;  /* 0xffffff1734087810 */ /* 0x100fe40007ffe835 */
[----:B------:R-:W-:Y:S02]  /*92c0*/  IADD3 R6, PT, PT, R176, -0xf0, -R53 ;  /* 0xffffff10b0067810 */ /* 0x000fe40007ffe835 */
[----:B------:R-:W-:Y:S01]  /*92d0*/  IABS R7, R7 ;  /* 0x0000000700077213 */ /* 0x000fe20000000000 */
[----:B------:R-:W-:Y:S01]  /*92e0*/  VIADD R5, R63, 0xe9 ;  /* 0x000000e93f057836 */ /* 0x000fe20000000000 */
[----:B------:R-:W-:Y:S01]  /*92f0*/  ISETP.GE.AND P5, PT, R20, R174, PT ;  /* 0x000000ae1400720c */ /* 0x000fe20003fa6270 */
[----:B------:R-:W-:Y:S01]  /*9300*/  FFMA.FTZ R9, -R187, R9, R29 ;  /* 0x00000009bb097223 */ /* 0x000fe2000001011d */
[----:B------:R-:W-:-:S02]  /*9310*/  FSEL R68, R10, -INF , P0 ;  /* 0xff8000000a447808 */ /* 0x000fc40000000000 */
[----:B------:R-:W-:Y:S02]  /*9320*/  IABS R8, R8 ;  /* 0x0000000800087213 */ /* 0x000fe40000000000 */
[----:B------:R-:W-:Y:S02]  /*9330*/  IABS R6, R6 ;  /* 0x0000000600067213 */ /* 0x000fe40000000000 */
[----:B------:R-:W-:Y:S02]  /*9340*/  I2FP.F32.S32 R7, R7 ;  /* 0x0000000700077245 */ /* 0x000fe40000201400 */
[----:B------:R-:W-:Y:S02]  /*9350*/  IADD3 R10, PT, PT, R52, -0xf0, -R53 ;  /* 0xffffff10340a7810 */ /* 0x000fe40007ffe835 */
[----:B------:R-:W-:Y:S02]  /*9360*/  FSEL R4, R65, -INF , !P4 ;  /* 0xff80000041047808 */ /* 0x000fe40006000000 */
[----:B------:R-:W-:-:S02]  /*9370*/  FSEL R57, R57, -INF , !P5 ;  /* 0xff80000039397808 */ /* 0x000fc40006800000 */
[----:B------:R-:W-:Y:S01]  /*9380*/  FSEL R68, R68, -INF , !P3 ;  /* 0xff80000044447808 */ /* 0x000fe20005800000 */
[----:B------:R-:W-:Y:S01]  /*9390*/  FFMA.FTZ R7, -R187, R7, R11 ;  /* 0x00000007bb077223 */ /* 0x000fe2000001010b */
[C---:B------:R-:W-:Y:S02]  /*93a0*/  ISETP.GE.AND P4, PT, R5.reuse, R178, PT ;  /* 0x000000b20500720c */ /* 0x040fe40003f86270 */
[C---:B------:R-:W-:Y:S02]  /*93b0*/  ISETP.GE.AND P5, PT, R5.reuse, R177, PT ;  /* 0x000000b10500720c */ /* 0x040fe40003fa6270 */
[C---:B------:R-:W-:Y:S02]  /*93c0*/  ISETP.GE.AND P0, PT, R5.reuse, R175, PT ;  /* 0x000000af0500720c */ /* 0x040fe40003f06270 */
[----:B------:R-:W-:Y:S02]  /*93d0*/  I2FP.F32.S32 R8, R8 ;  /* 0x0000000800087245 */ /* 0x000fe40000201400 */
[----:B------:R-:W-:Y:S01]  /*93e0*/  ISETP.GE.AND P3, PT, R5, R174, PT ;  /* 0x000000ae0500720c */ /* 0x000fe20003f66270 */
[----:B------:R-:W-:Y:S01]  /*93f0*/  VIADD R5, R63, 0xf0 ;  /* 0x000000f03f057836 */ /* 0x000fe20000000000 */
[----:B------:R-:W-:-:S02]  /*9400*/  I2FP.F32.S32 R6, R6 ;  /* 0x0000000600067245 */ /* 0x000fc40000201400 */
[----:B------:R-:W-:Y:S02]  /*9410*/  FSEL R56, R9, -INF , P1 ;  /* 0xff80000009387808 */ /* 0x000fe40000800000 */
[----:B------:R-:W-:Y:S01]  /*9420*/  IABS R9, R10 ;  /* 0x0000000a00097213 */ /* 0x000fe20000000000 */
[C---:B------:R-:W-:Y:S01]  /*9430*/  FFMA.FTZ R8, -R187.reuse, R8, R30 ;  /* 0x00000008bb087223 */ /* 0x040fe2000001011e */
[C---:B------:R-:W-:Y:S01]  /*9440*/  FFMA.FTZ R6, -R187.reuse, R6, R31 ;  /* 0x00000006bb067223 */ /* 0x040fe2000001011f */
[----:B------:R-:W-:Y:S01]  /*9450*/  FSEL R56, R56, -INF , !P2 ;  /* 0xff80000038387808 */ /* 0x000fe20005000000 */
[----:B------:R-:W-:Y:S01]  /*9460*/  FFMA.FTZ R0, -R187, R64, R0 ;  /* 0x00000040bb007223 */ /* 0x000fe20000010100 */
[-C--:B------:R-:W-:Y:S02]  /*9470*/  ISETP.GE.AND P2, PT, R5, R178.reuse, PT ;  /* 0x000000b20500720c */ /* 0x080fe40003f46270 */
[----:B------:R-:W-:Y:S01]  /*9480*/  FSEL R67, R7, -INF , P4 ;  /* 0xff80000007437808 */ /* 0x000fe20002000000 */
[----:B------:R-:W-:Y:S01]  /*9490*/  IMAD.MOV.U32 R7, RZ, RZ, R9 ;  /* 0x000000ffff077224 */ /* 0x000fe200078e0009 */
[----:B------:R-:W-:-:S02]  /*94a0*/  ISETP.GE.AND P1, PT, R63, R178, PT ;  /* 0x000000b23f00720c */ /* 0x000fc40003f26270 */
[----:B------:R-:W-:Y:S02]  /*94b0*/  FMNMX3.FTZ R9, R24, R25, R27, !PT ;  /* 0x0000001918097276 */ /* 0x000fe4000781001b */
[----:B------:R-:W-:Y:S02]  /*94c0*/  FSEL R8, R8, -INF , P0 ;  /* 0xff80000008087808 */ /* 0x000fe40000000000 */
[----:B------:R-:W-:Y:S02]  /*94d0*/  FSEL R66, R6, -INF , P2 ;  /* 0xff80000006427808 */ /* 0x000fe40001000000 */
[C---:B------:R-:W-:Y:S02]  /*94e0*/  ISETP.GE.AND P4, PT, R5.reuse, R177, PT ;  /* 0x000000b10500720c */ /* 0x040fe40003f86270 */
[C---:B------:R-:W-:Y:S02]  /*94f0*/  ISETP.GE.AND P0, PT, R5.reuse, R175, PT ;  /* 0x000000af0500720c */ /* 0x040fe40003f06270 */
[----:B------:R-:W-:-:S02]  /*9500*/  ISETP.GE.AND P2, PT, R5, R174, PT ;  /* 0x000000ae0500720c */ /* 0x000fc40003f46270 */
[----:B------:R-:W-:Y:S02]  /*9510*/  FMNMX3.FTZ R6, R9, R248, R13, !PT ;  /* 0x000000f809067276 */ /* 0x000fe4000781000d */
[----:B------:R-:W-:Y:S02]  /*9520*/  FSEL R5, R0, -INF , P1 ;  /* 0xff80000000057808 */ /* 0x000fe40000800000 */
[----:B------:R-:W-:Y:S02]  /*9530*/  ISETP.GE.AND P1, PT, R63, R177, PT ;  /* 0x000000b13f00720c */ /* 0x000fe40003f26270 */
[----:B------:R-:W-:Y:S02]  /*9540*/  FMNMX3.FTZ R6, R6, R15, R12, !PT ;  /* 0x0000000f06067276 */ /* 0x000fe4000781000c */
[----:B------:R-:W-:Y:S02]  /*9550*/  FSEL R5, R5, -INF , !P1 ;  /* 0xff80000005057808 */ /* 0x000fe40004800000 */
[----:B------:R-:W-:-:S02]  /*9560*/  FSEL R55, R8, -INF , !P3 ;  /* 0xff80000008377808 */ /* 0x000fc40005800000 */
[----:B------:R-:W-:Y:S02]  /*9570*/  FMNMX3.FTZ R8, R6, R28, R38, !PT ;  /* 0x0000001c06087276 */ /* 0x000fe40007810026 */
[----:B------:R-:W-:Y:S02]  /*9580*/  FMNMX3.FTZ R6, R5, R14, R4, !PT ;  /* 0x0000000e05067276 */ /* 0x000fe40007810004 */
[----:B------:R-:W-:Y:S02]  /*9590*/  I2FP.F32.S32 R7, R7 ;  /* 0x0000000700077245 */ /* 0x000fe40000201400 */
[----:B------:R-:W-:-:S03]  /*95a0*/  FMNMX3.FTZ R6, R6, R39, R19, !PT ;  /* 0x0000002706067276 */ /* 0x000fc60007810013 */
[----:B------:R-:W-:Y:S01]  /*95b0*/  FFMA.FTZ R7, -R187, R7, R251 ;  /* 0x00000007bb077223 */ /* 0x000fe200000101fb */
        /* <DEDUP_REMOVED lines=30> */
[----:B------:R-:W-:-:S02]  /*97a0*/  IADD3 R7, PT, PT, R52, -0xf8, -R53 ;  /* 0xffffff0834077810 */ /* 0x000fc40007ffe835 */
[----:B------:R-:W-:Y:S02]  /*97b0*/  FMNMX3.FTZ R0, R0, R204, R213, !PT ;  /* 0x000000cc00007276 */ /* 0x000fe400078100d5 */
[----:B------:R-:W-:Y:S02]  /*97c0*/  FMNMX3.FTZ R6, R6, R208, R207, !PT ;  /* 0x000000d006067276 */ /* 0x000fe400078100cf */
        /* <DEDUP_REMOVED lines=8> */
[----:B------:R-:W-:Y:S02]  /*9850*/  FMNMX3.FTZ R26, R6, R197, R167, !PT ;  /* 0x000000c5061a7276 */ /* 0x000fe400078100a7 */
[----:B------:R-:W-:Y:S02]  /*9860*/  FMNMX3.FTZ R0, R0, R163, R142, !PT ;  /* 0x000000a300007276 */ /* 0x000fe4000781008e */
[----:B------:R-:W-:-:S02]  /*9870*/  FMNMX3.FTZ R26, R26, R162, R158, !PT ;  /* 0x000000a21a1a7276 */ /* 0x000fc4000781009e */
[----:B------:R-:W-:Y:S02]  /*9880*/  IADD3 R8, PT, PT, R52, -0xf1, -R53 ;  /* 0xffffff0f34087810 */ /* 0x000fe40007ffe835 */
[----:B------:R-:W-:Y:S02]  /*9890*/  FMNMX3.FTZ R0, R0, R141, R138, !PT ;  /* 0x0000008d00007276 */ /* 0x000fe4000781008a */
[----:B------:R-:W-:Y:S02]  /*98a0*/  FMNMX3.FTZ R26, R26, R157, R139, !PT ;  /* 0x0000009d1a1a7276 */ /* 0x000fe4000781008b */
[----:B------:R-:W-:Y:S02]  /*98b0*/  IABS R8, R8 ;  /* 0x0000000800087213 */ /* 0x000fe40000000000 */
[----:B------:R-:W-:Y:S02]  /*98c0*/  FMNMX3.FTZ R29, R0, R137, R126, !PT ;  /* 0x00000089001d7276 */ /* 0x000fe4000781007e */
[----:B------:R-:W-:-:S02]  /*98d0*/  FMNMX3.FTZ R26, R26, R133, R132, !PT ;  /* 0x000000851a1a7276 */ /* 0x000fc40007810084 */
[----:B------:R-:W-:Y:S02]  /*98e0*/  I2FP.F32.S32 R8, R8 ;  /* 0x0000000800087245 */ /* 0x000fe40000201400 */
[----:B------:R-:W-:Y:S02]  /*98f0*/  IADD3 R10, PT, PT, R176, -0xf1, -R53 ;  /* 0xffffff0fb00a7810 */ /* 0x000fe40007ffe835 */
[----:B------:R-:W-:Y:S02]  /*9900*/  FMNMX3.FTZ R29, R29, R120, R119, !PT ;  /* 0x000000781d1d7276 */ /* 0x000fe40007810077 */
[----:B------:R-:W-:Y:S02]  /*9910*/  IADD3 R9, PT, PT, R52, -0xf9, -R53 ;  /* 0xffffff0734097810 */ /* 0x000fe40007ffe835 */
[----:B------:R-:W-:Y:S01]  /*9920*/  FMNMX3.FTZ R26, R26, R131, R110, !PT ;  /* 0x000000831a1a7276 */ /* 0x000fe2000781006e */
[----:B------:R-:W-:Y:S01]  /*9930*/  FFMA.FTZ R8, -R187, R8, R249 ;  /* 0x00000008bb087223 */ /* 0x000fe200000101f9 */
[----:B------:R-:W-:Y:S01]  /*9940*/  IABS R10, R10 ;  /* 0x0000000a000a7213 */ /* 0x000fe20000000000 */
[----:B------:R-:W-:Y:S01]  /*9950*/  VIADD R6, R63, 0xf8 ;  /* 0x000000f83f067836 */ /* 0x000fe20000000000 */
[----:B------:R-:W-:-:S02]  /*9960*/  IADD3 R11, PT, PT, R176, -0xf8, -R53 ;  /* 0xffffff08b00b7810 */ /* 0x000fc40007ffe835 */
[----:B------:R-:W-:Y:S02]  /*9970*/  FMNMX3.FTZ R29, R29, R118, R94, !PT ;  /* 0x000000761d1d7276 */ /* 0x000fe4000781005e */
[----:B------:R-:W-:Y:S02]  /*9980*/  IABS R9, R9 ;  /* 0x0000000900097213 */ /* 0x000fe40000000000 */
[----:B------:R-:W-:Y:S02]  /*9990*/  FMNMX3.FTZ R26, R26, R109, R105, !PT ;  /* 0x0000006d1a1a7276 */ /* 0x000fe40007810069 */
[----:B------:R-:W-:Y:S02]  /*99a0*/  I2FP.F32.S32 R10, R10 ;  /* 0x0000000a000a7245 */ /* 0x000fe40000201400 */
[----:B------:R-:W-:Y:S02]  /*99b0*/  IABS R11, R11 ;  /* 0x0000000b000b7213 */ /* 0x000fe40000000000 */
[----:B------:R-:W-:Y:S01]  /*99c0*/  FMNMX3.FTZ R29, R29, R93, R91, !PT ;  /* 0x0000005d1d1d7276 */ /* 0x000fe2000781005b */
[----:B------:R-:W-:Y:S01]  /*99d0*/  VIADD R0, R63, 0xf9 ;  /* 0x000000f93f007836 */ /* 0x000fe20000000000 */
[----:B------:R-:W-:-:S02]  /*99e0*/  I2FP.F32.S32 R9, R9 ;  /* 0x0000000900097245 */ /* 0x000fc40000201400 */
[----:B------:R-:W-:Y:S02]  /*99f0*/  IADD3 R20, PT, PT, R176, -0xf9, -R53 ;  /* 0xffffff07b0147810 */ /* 0x000fe40007ffe835 */
[----:B------:R-:W-:Y:S02]  /*9a00*/  FSEL R8, R8, -INF , P0 ;  /* 0xff80000008087808 */ /* 0x000fe40000000000 */
[----:B------:R-:W-:Y:S02]  /*9a10*/  FMNMX3.FTZ R26, R26, R104, R83, !PT ;  /* 0x000000681a1a7276 */ /* 0x000fe40007810053 */
[----:B------:R-:W-:Y:S01]  /*9a20*/  ISETP.GE.AND P0, PT, R6, R175, PT ;  /* 0x000000af0600720c */ /* 0x000fe20003f06270 */
[----:B------:R-:W-:Y:S01]  /*9a30*/  FFMA.FTZ R10, -R187, R10, R247 ;  /* 0x0000000abb0a7223 */ /* 0x000fe200000101f7 */
[----:B------:R-:W-:Y:S02]  /*9a40*/  I2FP.F32.S32 R11, R11 ;  /* 0x0000000b000b7245 */ /* 0x000fe40000201400 */
[----:B------:R-:W-:Y:S01]  /*9a50*/  FMNMX3.FTZ R29, R29, R90, R62, !PT ;  /* 0x0000005a1d1d7276 */ /* 0x000fe2000781003e */
[----:B------:R-:W-:Y:S01]  /*9a60*/  FFMA.FTZ R9, -R187, R9, R48 ;  /* 0x00000009bb097223 */ /* 0x000fe20000010130 */
[----:B------:R-:W-:-:S02]  /*9a70*/  IABS R20, R20 ;  /* 0x0000001400147213 */ /* 0x000fc40000000000 */
[----:B------:R-:W-:Y:S02]  /*9a80*/  FMNMX3.FTZ R26, R26, R77, R76, !PT ;  /* 0x0000004d1a1a7276 */ /* 0x000fe4000781004c */
[----:B------:R-:W-:Y:S02]  /*9a90*/  FSEL R7, R7, -INF , P0 ;  /* 0xff80000007077808 */ /* 0x000fe40000000000 */
[----:B------:R-:W-:Y:S01]  /*9aa0*/  ISETP.GE.AND P0, PT, R0, R175, PT ;  /* 0x000000af0000720c */ /* 0x000fe20003f06270 */
[----:B------:R-:W-:Y:S01]  /*9ab0*/  FFMA.FTZ R11, -R187, R11, R250 ;  /* 0x0000000bbb0b7223 */ /* 0x000fe200000101fa */
[----:B------:R-:W-:Y:S02]  /*9ac0*/  FMNMX3.FTZ R29, R29, R61, R60, !PT ;  /* 0x0000003d1d1d7276 */ /* 0x000fe4000781003c */
[----:B------:R-:W-:Y:S02]  /*9ad0*/  I2FP.F32.S32 R20, R20 ;  /* 0x0000001400147245 */ /* 0x000fe40000201400 */
[----:B------:R-:W-:-:S02]  /*9ae0*/  FSEL R65, R10, -INF , P1 ;  /* 0xff8000000a417808 */ /* 0x000fc40000800000 */
[----:B------:R-:W-:Y:S02]  /*9af0*/  FMNMX3.FTZ R26, R26, R75, R74, !PT ;  /* 0x0000004b1a1a7276 */ /* 0x000fe4000781004a */
[----:B------:R-:W-:Y:S02]  /*9b00*/  ISETP.GE.AND P1, PT, R6, R178, PT ;  /* 0x000000b20600720c */ /* 0x000fe40003f26270 */
[----:B------:R-:W-:Y:S02]  /*9b10*/  FSEL R53, R8, -INF , !P2 ;  /* 0xff80000008357808 */ /* 0x000fe40005000000 */
[----:B------:R-:W-:Y:S02]  /*9b20*/  FSEL R9, R9, -INF , P0 ;  /* 0xff80000009097808 */ /* 0x000fe40000000000 */
[----:B------:R-:W-:Y:S02]  /*9b30*/  ISETP.GE.AND P2, PT, R6, R174, PT ;  /* 0x000000ae0600720c */ /* 0x000fe40003f46270 */
[----:B------:R-:W-:-:S02]  /*9b40*/  FMNMX3.FTZ R29, R29, R59, R58, !PT ;  /* 0x0000003b1d1d7276 */ /* 0x000fc4000781003a */
[----:B------:R-:W-:Y:S01]  /*9b50*/  ISETP.GE.AND P0, PT, R6, R177, PT ;  /* 0x000000b10600720c */ /* 0x000fe20003f06270 */
[----:B------:R-:W-:Y:S01]  /*9b60*/  FFMA.FTZ R20, -R187, R20, R252 ;  /* 0x00000014bb147223 */ /* 0x000fe200000101fc */
[----:B------:R-:W-:Y:S02]  /*9b70*/  FMNMX3.FTZ R6, R26, R73, R72, !PT ;  /* 0x000000491a067276 */ /* 0x000fe40007810048 */
[----:B------:R-:W-:Y:S02]  /*9b80*/  FSEL R64, R11, -INF , P1 ;  /* 0xff8000000b407808 */ /* 0x000fe40000800000 */
[----:B------:R-:W-:Y:S02]  /*9b90*/  ISETP.GE.AND P1, PT, R0, R178, PT ;  /* 0x000000b20000720c */ /* 0x000fe40003f26270 */
[----:B------:R-:W-:Y:S02]  /*9ba0*/  FMNMX3.FTZ R29, R29, R57, R56, !PT ;  /* 0x000000391d1d7276 */ /* 0x000fe40007810038 */
[----:B------:R-:W-:-:S02]  /*9bb0*/  FMNMX3.FTZ R6, R6, R71, R70, !PT ;  /* 0x0000004706067276 */ /* 0x000fc40007810046 */
[----:B------:R-:W-:Y:S02]  /*9bc0*/  FSEL R63, R20, -INF , P1 ;  /* 0xff800000143f7808 */ /* 0x000fe40000800000 */
[----:B------:R-:W-:Y:S02]  /*9bd0*/  ISETP.GE.AND P1, PT, R0, R174, PT ;  /* 0x000000ae0000720c */ /* 0x000fe40003f26270 */
[----:B------:R-:W-:Y:S02]  /*9be0*/  FSEL R52, R7, -INF , !P2 ;  /* 0xff80000007347808 */ /* 0x000fe40005000000 */
[----:B------:R-:W-:Y:S02]  /*9bf0*/  FMNMX3.FTZ R29, R29, R55, R54, !PT ;  /* 0x000000371d1d7276 */ /* 0x000fe40007810036 */
[----:B------:R-:W-:Y:S02]  /*9c00*/  FSEL R67, R67, -INF , !P5 ;  /* 0xff80000043437808 */ /* 0x000fe40006800000 */
[----:B------:R-:W-:-:S02]  /*9c10*/  FSEL R66, R66, -INF , !P4 ;  /* 0xff80000042427808 */ /* 0x000fc40006000000 */
[----:B------:R-:W-:Y:S02]  /*9c20*/  FMNMX3.FTZ R6, R6, R69, R68, !PT ;  /* 0x0000004506067276 */ /* 0x000fe40007810044 */
[----:B------:R-:W-:Y:S02]  /*9c30*/  FSEL R48, R9, -INF , !P1 ;  /* 0xff80000009307808 */ /* 0x000fe40004800000 */
[----:B------:R-:W-:Y:S02]  /*9c40*/  FMNMX3.FTZ R29, R29, R53, R52, !PT ;  /* 0x000000351d1d7276 */ /* 0x000fe40007810034 */
[----:B------:R-:W-:Y:S02]  /*9c50*/  ISETP.GE.AND P1, PT, R0, R177, PT ;  /* 0x000000b10000720c */ /* 0x000fe40003f26270 */
        /* <DEDUP_REMOVED lines=21> */
[----:B------:R-:W-:Y:S02]  /*9db0*/  IMAD R45, R45, 0x2, R166 ;  /* 0x000000022d2d7824 */ /* 0x000fe400078e02a6 */
[-CC-:B------:R-:W-:Y:S01]  /*9dc0*/  FFMA.FTZ R123, R24, R51.reuse, -R46.reuse ;  /* 0x00000033187b7223 */ /* 0x180fe2000001082e */
[-CC-:B------:R-:W-:Y:S01]  /*9dd0*/  FFMA.FTZ R122, R25, R51.reuse, -R46.reuse ;  /* 0x00000033197a7223 */ /* 0x180fe2000001082e */
[----:B------:R-:W-:Y:S01]  /*9de0*/  FSEL R47, R47, RZ, P0 ;  /* 0x000000ff2f2f7208 */ /* 0x000fe20000000000 */
[-CC-:B------:R-:W-:Y:S01]  /*9df0*/  FFMA.FTZ R121, R27, R51.reuse, -R46.reuse ;  /* 0x000000331b797223 */ /* 0x180fe2000001082e */
[----:B------:R-:W-:Y:S01]  /*9e00*/  LOP3.LUT P0, R89, R151, 0x4, RZ, 0xc0, !PT ;  /* 0x0000000497597812 */ /* 0x000fe2000780c0ff */
[----:B------:R-:W1:Y:S03]  /*9e10*/  LDSM.16.MT88.4 R24, [R45+0x5000] ;  /* 0x005000002d18783b */ /* 0x000e660000004200 */
[----:B------:R-:W-:Y:S01]  /*9e20*/  SEL R21, R21, 0xffffffe0, !P0 ;  /* 0xffffffe015157807 */ /* 0x000fe20004000000 */
[-C--:B------:R-:W-:Y:S01]  /*9e30*/  FFMA.FTZ R125, R5, R51.reuse, -R47 ;  /* 0x00000033057d7223 */ /* 0x080fe2000001082f */
[----:B------:R-:W-:Y:S01]  /*9e40*/  FFMA.FTZ R116, R248, R51, -R46 ;  /* 0x00000033f8747223 */ /* 0x000fe2000001082e */
[----:B------:R-:W-:Y:S02]  /*9e50*/  LDSM.16.MT88.4 R8, [R45+0x5400] ;  /* 0x005400002d08783b */ /* 0x000fe40000004200 */
[----:B------:R-:W-:-:S02]  /*9e60*/  IMAD.IADD R44, R45, 0x1, R21 ;  /* 0x000000012d2c7824 */ /* 0x000fc400078e0215 */
[-CC-:B------:R-:W-:Y:S01]  /*9e70*/  FFMA.FTZ R117, R4, R51.reuse, -R47.reuse ;  /* 0x0000003304757223 */ /* 0x180fe2000001082f */
[-CC-:B------:R-:W-:Y:S01]  /*9e80*/  FFMA.FTZ R124, R14, R51.reuse, -R47.reuse ;  /* 0x000000330e7c7223 */ /* 0x180fe2000001082f */
[-CC-:B------:R-:W-:Y:S01]  /*9e90*/  FFMA.FTZ R108, R39, R51.reuse, -R47.reuse ;  /* 0x00000033276c7223 */ /* 0x180fe2000001082f */
[----:B------:R-:W2:Y:S01]  /*9ea0*/  LDSM.16.MT88.4 R4, [R44+0x5000] ;  /* 0x005000002c04783b */ /* 0x000ea20000004200 */
[----:B------:R-:W-:Y:S04]  /*9eb0*/  MUFU.EX2 R123, R123 ;  /* 0x0000007b007b7308 */ /* 0x000fe80000000800 */
[----:B------:R-:W3:Y:S01]  /*9ec0*/  MUFU.EX2 R122, R122 ;  /* 0x0000007a007a7308 */ /* 0x000ee20000000800 */
[-CC-:B------:R-:W-:Y:S01]  /*9ed0*/  FFMA.FTZ R107, R13, R51.reuse, -R46.reuse ;  /* 0x000000330d6b7223 */ /* 0x180fe2000001082e */
[-CC-:B------:R-:W-:Y:S01]  /*9ee0*/  FFMA.FTZ R102, R15, R51.reuse, -R46.reuse ;  /* 0x000000330f667223 */ /* 0x180fe2000001082e */
[-CC-:B------:R-:W-:Y:S01]  /*9ef0*/  FFMA.FTZ R101, R12, R51.reuse, -R46.reuse ;  /* 0x000000330c657223 */ /* 0x180fe2000001082e */
[----:B------:R-:W-:Y:S01]  /*9f00*/  MUFU.EX2 R121, R121 ;  /* 0x0000007900797308 */ /* 0x000fe20000000800 */
        /* <DEDUP_REMOVED lines=26> */
[----:B------:R-:W3:Y:S04]  /*a0b0*/  MUFU.EX2 R106, R106 ;  /* 0x0000006a006a7308 */ /* 0x000ee80000000800 */
[----:B------:R-:W-:Y:S04]  /*a0c0*/  MUFU.EX2 R96, R96 ;  /* 0x0000006000607308 */ /* 0x000fe80000000800 */
[----:B------:R-:W4:Y:S01]  /*a0d0*/  MUFU.EX2 R79, R79 ;  /* 0x0000004f004f7308 */ /* 0x000f220000000800 */
[----:B------:R-:W-:Y:S01]  /*a0e0*/  HMMA.16816.F32 R16, R12, R4, RZ ;  /* 0x000000040c10723c */ /* 0x000fe200000018ff */
[----:B-1----:R-:W-:Y:S01]  /*a0f0*/  F2FP.F16.F32.PACK_AB R5, R102, R107 ;  /* 0x0000006b6605723e */ /* 0x002fe200000000ff */
[-C--:B------:R-:W-:Y:S01]  /*a100*/  FFMA.FTZ R78, R35, R51.reuse, -R46 ;  /* 0x00000033234e7223 */ /* 0x080fe2000001082e */
[-CC-:B------:R-:W-:Y:S01]  /*a110*/  FFMA.FTZ R95, R32, R51.reuse, -R47.reuse ;  /* 0x00000033205f7223 */ /* 0x180fe2000001082f */
[-CC-:B------:R-:W-:Y:S01]  /*a120*/  FFMA.FTZ R103, R33, R51.reuse, -R47.reuse ;  /* 0x0000003321677223 */ /* 0x180fe2000001082f */
[----:B---3--:R-:W-:Y:S01]  /*a130*/  F2FP.F16.F32.PACK_AB R4, R106, R114 ;  /* 0x000000726a04723e */ /* 0x008fe200000000ff */
[----:B------:R-:W-:-:S02]  /*a140*/  FFMA.FTZ R97, R228, R51, -R47 ;  /* 0x00000033e4617223 */ /* 0x000fc4000001082f */
[----:B------:R-:W-:Y:S01]  /*a150*/  HMMA.16816.F32 R12, R12, R6, RZ ;  /* 0x000000060c0c723c */ /* 0x000fe200000018ff */
[----:B------:R-:W-:Y:S01]  /*a160*/  F2FP.F16.F32.PACK_AB R7, R92, R101 ;  /* 0x000000655c07723e */ /* 0x000fe200000000ff */
[-CC-:B------:R-:W-:Y:S01]  /*a170*/  FFMA.FTZ R88, R230, R51.reuse, -R47.reuse ;  /* 0x00000033e6587223 */ /* 0x180fe2000001082f */
[----:B----4-:R-:W-:Y:S01]  /*a180*/  F2FP.F16.F32.PACK_AB R6, R79, R96 ;  /* 0x000000604f06723e */ /* 0x010fe200000000ff */
[-CC-:B------:R-:W-:Y:S02]  /*a190*/  FFMA.FTZ R84, R34, R51.reuse, -R46.reuse ;  /* 0x0000003322547223 */ /* 0x180fe4000001082e */
[----:B------:R-:W1:Y:S01]  /*a1a0*/  LDSM.16.MT88.4 R32, [R44+0x5800] ;  /* 0x005800002c20783b */ /* 0x000e620000004200 */
[----:B------:R-:W-:Y:S03]  /*a1b0*/  MUFU.EX2 R87, R87 ;  /* 0x0000005700577308 */ /* 0x000fe60000000800 */
[C---:B------:R-:W-:Y:S01]  /*a1c0*/  HMMA.16816.F32 R28, R4.reuse, R8, R28 ;  /* 0x00000008041c723c */ /* 0x040fe2000000181c */
[----:B------:R-:W3:Y:S04]  /*a1d0*/  MUFU.EX2 R85, R85 ;  /* 0x0000005500557308 */ /* 0x000ee80000000800 */
[----:B------:R-:W-:Y:S03]  /*a1e0*/  MUFU.EX2 R78, R78 ;  /* 0x0000004e004e7308 */ /* 0x000fe60000000800 */
[C---:B------:R-:W-:Y:S01]  /*a1f0*/  HMMA.16816.F32 R24, R4.reuse, R10, R24 ;  /* 0x0000000a0418723c */ /* 0x040fe20000001818 */
        /* <DEDUP_REMOVED lines=11> */
[--C-:B------:R-:W-:Y:S01]  /*a2b0*/  FFMA.FTZ R112, R219, R51, -R47.reuse ;  /* 0x00000033db707223 */ /* 0x100fe2000001082f */
        /* <DEDUP_REMOVED lines=17> */
[----:B------:R-:W-:Y:S01]  /*a3d0*/  HMMA.16816.F32 R24, R40, R38, R24 ;  /* 0x000000262818723c */ /* 0x000fe20000001818 */
[----:B---3--:R-:W-:-:S02]  /*a3e0*/  F2FP.F16.F32.PACK_AB R37, R100, R84 ;  /* 0x000000546425723e */ /* 0x008fc400000000ff */
[----:B----4-:R-:W-:Y:S02]  /*a3f0*/  F2FP.F16.F32.PACK_AB R39, R98, R99 ;  /* 0x000000636227723e */ /* 0x010fe400000000ff */
[----:B-----5:R-:W-:-:S03]  /*a400*/  F2FP.F16.F32.PACK_AB R36, R112, R115 ;  /* 0x000000737024723e */ /* 0x020fc600000000ff */
[----:B-1----:R-:W-:Y:S01]  /*a410*/  HMMA.16816.F32 R16, R40, R32, R16 ;  /* 0x000000202810723c */ /* 0x002fe20000001810 */
[----:B--2---:R-:W-:-:S07]  /*a420*/  F2FP.F16.F32.PACK_AB R38, R113, R111 ;  /* 0x0000006f7126723e */ /* 0x004fce00000000ff */
[----:B------:R-:W-:Y:S01]  /*a430*/  HMMA.16816.F32 R32, R40, R34, R12 ;  /* 0x000000222820723c */ /* 0x000fe2000000180c */
[----:B------:R-:W1:Y:S07]  /*a440*/  LDSM.16.MT88.4 R12, [R45+0x6000] ;  /* 0x006000002d0c783b */ /* 0x000e6e0000004200 */
        /* <DEDUP_REMOVED lines=9> */
[-CC-:B--2---:R-:W-:Y:S01]  /*a4e0*/  FFMA.FTZ R8, R134, R51.reuse, -R47.reuse ;  /* 0x0000003386087223 */ /* 0x184fe2000001082f */
[----:B------:R-:W-:-:S03]  /*a4f0*/  FFMA.FTZ R134, R135, R51, -R47 ;  /* 0x0000003387867223 */ /* 0x000fc6000001082f */
[----:B------:R2:W-:Y:S04]  /*a500*/  MUFU.EX2 R135, R8 ;  /* 0x0000000800877308 */ /* 0x0005e80000000800 */
[----:B------:R-:W-:Y:S04]  /*a510*/  MUFU.EX2 R127, R127 ;  /* 0x0000007f007f7308 */ /* 0x000fe80000000800 */
[----:B------:R-:W3:Y:S01]  /*a520*/  MUFU.EX2 R130, R130 ;  /* 0x0000008200827308 */ /* 0x000ee20000000800 */
[----:B--2---:R-:W2:Y:S03]  /*a530*/  LDSM.16.MT88.4 R8, [R44+0x6000] ;  /* 0x006000002c08783b */ /* 0x004ea60000004200 */
[----:B------:R-:W4:Y:S04]  /*a540*/  MUFU.EX2 R129, R129 ;  /* 0x0000008100817308 */ /* 0x000f280000000800 */
[----:B------:R-:W5:Y:S04]  /*a550*/  MUFU.EX2 R136, R136 ;  /* 0x0000008800887308 */ /* 0x000f680000000800 */
[----:B------:R-:W-:Y:S04]  /*a560*/  MUFU.EX2 R134, R134 ;  /* 0x0000008600867308 */ /* 0x000fe80000000800 */
[----:B------:R-:W1:Y:S01]  /*a570*/  MUFU.EX2 R140, R140 ;  /* 0x0000008c008c7308 */ /* 0x000e620000000800 */
[C---:B------:R-:W-:Y:S08]  /*a580*/  HMMA.16816.F32 R16, R36.reuse, R4, R16 ;  /* 0x000000042410723c */ /* 0x040ff00000001810 */
[----:B------:R-:W-:Y:S01]  /*a590*/  HMMA.16816.F32 R32, R36, R6, R32 ;  /* 0x000000062420723c */ /* 0x000fe20000001820 */
[----:B---3--:R-:W-:Y:S01]  /*a5a0*/  F2FP.F16.F32.PACK_AB R37, R130, R127 ;  /* 0x0000007f8225723e */ /* 0x008fe200000000ff */
[----:B------:R-:W3:Y:S01]  /*a5b0*/  LDSM.16.MT88.4 R4, [R45+0x6400] ;  /* 0x006400002d04783b */ /* 0x000ee20000004200 */
[----:B----4-:R-:W-:-:S02]  /*a5c0*/  F2FP.F16.F32.PACK_AB R39, R128, R129 ;  /* 0x000000818027723e */ /* 0x010fc400000000ff */
[----:B-----5:R-:W-:Y:S02]  /*a5d0*/  F2FP.F16.F32.PACK_AB R36, R135, R136 ;  /* 0x000000888724723e */ /* 0x020fe400000000ff */
[----:B-1----:R-:W-:Y:S01]  /*a5e0*/  F2FP.F16.F32.PACK_AB R38, R140, R134 ;  /* 0x000000868c26723e */ /* 0x002fe200000000ff */
        /* <DEDUP_REMOVED lines=12> */
[----:B-1----:R-:W-:-:S02]  /*a6b0*/  FFMA.FTZ R153, R148, R51, -R47 ;  /* 0x0000003394997223 */ /* 0x002fc4000001082f */
[----:B------:R1:W-:Y:S04]  /*a6c0*/  MUFU.EX2 R148, R13 ;  /* 0x0000000d00947308 */ /* 0x0003e80000000800 */
[----:B------:R2:W-:Y:S01]  /*a6d0*/  MUFU.EX2 R152, R40 ;  /* 0x0000002800987308 */ /* 0x0005e20000000800 */
[----:B-1----:R-:W1:Y:S03]  /*a6e0*/  LDSM.16.MT88.4 R12, [R44+0x6400] ;  /* 0x006400002c0c783b */ /* 0x002e660000004200 */
[----:B------:R-:W-:Y:S01]  /*a6f0*/  MUFU.EX2 R145, R145 ;  /* 0x0000009100917308 */ /* 0x000fe20000000800 */
[----:B--2---:R-:W-:Y:S03]  /*a700*/  HMMA.16816.F32 R40, R36, R8, R16 ;  /* 0x000000082428723c */ /* 0x004fe60000001810 */
[----:B------:R-:W2:Y:S01]  /*a710*/  MUFU.EX2 R144, R144 ;  /* 0x0000009000907308 */ /* 0x000ea20000000800 */
[----:B------:R-:W4:Y:S03]  /*a720*/  LDSM.16.MT88.4 R16, [R45+0x6800] ;  /* 0x006800002d10783b */ /* 0x000f260000004200 */
[----:B------:R-:W5:Y:S04]  /*a730*/  MUFU.EX2 R143, R143 ;  /* 0x0000008f008f7308 */ /* 0x000f680000000800 */
[----:B------:R-:W3:Y:S04]  /*a740*/  MUFU.EX2 R153, R153 ;  /* 0x0000009900997308 */ /* 0x000ee80000000800 */
[----:B------:R-:W3:Y:S01]  /*a750*/  MUFU.EX2 R149, R149 ;  /* 0x0000009500957308 */ /* 0x000ee20000000800 */
[-CC-:B------:R-:W-:Y:S01]  /*a760*/  FFMA.FTZ R8, R156, R51.reuse, -R46.reuse ;  /* 0x000000339c087223 */ /* 0x180fe2000001082e */
[-CC-:B------:R-:W-:Y:S01]  /*a770*/  FFMA.FTZ R168, R168, R51.reuse, -R46.reuse ;  /* 0x00000033a8a87223 */ /* 0x180fe2000001082e */
[----:B------:R-:W-:-:S02]  /*a780*/  FFMA.FTZ R9, R155, R51, -R46 ;  /* 0x000000339b097223 */ /* 0x000fc4000001082e */
[----:B------:R1:W-:Y:S01]  /*a790*/  MUFU.EX2 R155, R8 ;  /* 0x00000008009b7308 */ /* 0x0003e20000000800 */
[----:B------:R-:W-:Y:S01]  /*a7a0*/  HMMA.16816.F32 R32, R36, R10, R32 ;  /* 0x0000000a2420723c */ /* 0x000fe20000001820 */
[----:B--2---:R-:W-:Y:S02]  /*a7b0*/  F2FP.F16.F32.PACK_AB R37, R144, R145 ;  /* 0x000000919025723e */ /* 0x004fe400000000ff */
[----:B------:R2:W4:Y:S01]  /*a7c0*/  MUFU.EX2 R156, R168 ;  /* 0x000000a8009c7308 */ /* 0x0005220000000800 */
[----:B-----5:R-:W-:Y:S02]  /*a7d0*/  F2FP.F16.F32.PACK_AB R39, R147, R143 ;  /* 0x0000008f9327723e */ /* 0x020fe400000000ff */
[----:B---3--:R-:W-:Y:S02]  /*a7e0*/  F2FP.F16.F32.PACK_AB R36, R153, R148 ;  /* 0x000000949924723e */ /* 0x008fe400000000ff */
[----:B------:R-:W-:Y:S01]  /*a7f0*/  F2FP.F16.F32.PACK_AB R38, R149, R152 ;  /* 0x000000989526723e */ /* 0x000fe200000000ff */
[----:B-1----:R-:W-:-:S02]  /*a800*/  FFMA.FTZ R8, R154, R51, -R47 ;  /* 0x000000339a087223 */ /* 0x002fc4000001082f */
[----:B------:R1:W3:Y:S01]  /*a810*/  MUFU.EX2 R154, R9 ;  /* 0x00000009009a7308 */ /* 0x0002e20000000800 */
[----:B--2---:R-:W-:-:S03]  /*a820*/  FFMA.FTZ R168, R159, R51, -R47 ;  /* 0x000000339fa87223 */ /* 0x004fc6000001082f */
[----:B------:R-:W-:Y:S03]  /*a830*/  HMMA.16816.F32 R28, R36, R4, R28 ;  /* 0x00000004241c723c */ /* 0x000fe6000000181c */
[----:B------:R-:W-:Y:S01]  /*a840*/  MUFU.EX2 R168, R168 ;  /* 0x000000a800a87308 */ /* 0x000fe20000000800 */
[----:B-1----:R-:W-:-:S03]  /*a850*/  FFMA.FTZ R9, R161, R51, -R47 ;  /* 0x00000033a1097223 */ /* 0x002fc6000001082f */
[----:B------:R1:W-:Y:S02]  /*a860*/  MUFU.EX2 R161, R8 ;  /* 0x0000000800a17308 */ /* 0x0003e40000000800 */
[-C--:B-1----:R-:W-:Y:S02]  /*a870*/  FFMA.FTZ R8, R160, R51.reuse, -R47 ;  /* 0x00000033a0087223 */ /* 0x082fe4000001082f */
[----:B------:R-:W1:Y:S04]  /*a880*/  MUFU.EX2 R160, R9 ;  /* 0x0000000900a07308 */ /* 0x000e680000000800 */
[----:B------:R2:W5:Y:S01]  /*a890*/  MUFU.EX2 R159, R8 ;  /* 0x00000008009f7308 */ /* 0x0005620000000800 */
[C---:B------:R-:W-:Y:S01]  /*a8a0*/  HMMA.16816.F32 R24, R36.reuse, R6, R24 ;  /* 0x000000062418723c */ /* 0x040fe20000001818 */
[----:B------:R-:W-:Y:S01]  /*a8b0*/  FFMA.FTZ R209, R209, R51, -R46 ;  /* 0x00000033d1d17223 */ /* 0x000fe2000001082e */
[----:B------:R-:W-:Y:S06]  /*a8c0*/  LDSM.16.MT88.4 R4, [R45+0x6c00] ;  /* 0x006c00002d04783b */ /* 0x000fec0000004200 */
[----:B------:R-:W-:Y:S01]  /*a8d0*/  HMMA.16816.F32 R40, R36, R12, R40 ;  /* 0x0000000c2428723c */ /* 0x000fe20000001828 */
[----:B--2---:R-:W2:Y:S01]  /*a8e0*/  LDSM.16.MT88.4 R8, [R44+0x6800] ;  /* 0x006800002c08783b */ /* 0x004ea20000004200 */
[----:B----4-:R-:W-:-:S06]  /*a8f0*/  F2FP.F16.F32.PACK_AB R13, R156, R146 ;  /* 0x000000929c0d723e */ /* 0x010fcc00000000ff */
[----:B------:R-:W-:Y:S01]  /*a900*/  HMMA.16816.F32 R32, R36, R14, R32 ;  /* 0x0000000e2420723c */ /* 0x000fe20000001820 */
[----:B---3--:R-:W-:Y:S02]  /*a910*/  F2FP.F16.F32.PACK_AB R15, R154, R155 ;  /* 0x0000009b9a0f723e */ /* 0x008fe400000000ff */
[----:B-1----:R-:W-:Y:S02]  /*a920*/  F2FP.F16.F32.PACK_AB R12, R160, R161 ;  /* 0x000000a1a00c723e */ /* 0x002fe400000000ff */
[----:B-----5:R-:W-:Y:S01]  /*a930*/  F2FP.F16.F32.PACK_AB R14, R168, R159 ;  /* 0x0000009fa80e723e */ /* 0x020fe200000000ff */
[-CC-:B------:R-:W-:Y:S02]  /*a940*/  FFMA.FTZ R36, R202, R51.reuse, -R46.reuse ;  /* 0x00000033ca247223 */ /* 0x180fe4000001082e */
[----:B------:R1:W-:Y:S04]  /*a950*/  MUFU.EX2 R202, R209 ;  /* 0x000000d100ca7308 */ /* 0x0003e80000000800 */
[----:B------:R-:W-:Y:S01]  /*a960*/  HMMA.16816.F32 R28, R12, R16, R28 ;  /* 0x000000100c1c723c */ /* 0x000fe2000000181c */
[-CC-:B------:R-:W-:Y:S01]  /*a970*/  FFMA.FTZ R16, R204, R51.reuse, -R46.reuse ;  /* 0x00000033cc107223 */ /* 0x180fe2000001082e */
[-CC-:B------:R-:W-:Y:S01]  /*a980*/  FFMA.FTZ R208, R208, R51.reuse, -R47.reuse ;  /* 0x00000033d0d07223 */ /* 0x180fe2000001082f */
[-C--:B------:R-:W-:Y:S01]  /*a990*/  FFMA.FTZ R17, R205, R51.reuse, -R46 ;  /* 0x00000033cd117223 */ /* 0x080fe2000001082e */
[----:B-1----:R-:W-:-:S02]  /*a9a0*/  FFMA.FTZ R209, R203, R51, -R47 ;  /* 0x00000033cbd17223 */ /* 0x002fc4000001082f */
[----:B------:R1:W-:Y:S02]  /*a9b0*/  MUFU.EX2 R203, R16 ;  /* 0x0000001000cb7308 */ /* 0x0003e40000000800 */
[----:B------:R-:W-:Y:S02]  /*a9c0*/  HMMA.16816.F32 R24, R12, R18, R24 ;  /* 0x000000120c18723c */ /* 0x000fe40000001818 */
[----:B------:R-:W-:Y:S01]  /*a9d0*/  MUFU.EX2 R204, R17 ;  /* 0x0000001100cc7308 */ /* 0x000fe20000000800 */
[----:B-1----:R-:W-:-:S03]  /*a9e0*/  FFMA.FTZ R16, R207, R51, -R47 ;  /* 0x00000033cf107223 */ /* 0x002fc6000001082f */
[----:B------:R1:W-:Y:S04]  /*a9f0*/  MUFU.EX2 R207, R208 ;  /* 0x000000d000cf7308 */ /* 0x0003e80000000800 */
[----:B------:R-:W3:Y:S01]  /*aa00*/  MUFU.EX2 R205, R36 ;  /* 0x0000002400cd7308 */ /* 0x000ee20000000800 */
[----:B-1----:R-:W-:-:S03]  /*aa10*/  FFMA.FTZ R208, R206, R51, -R47 ;  /* 0x00000033ced07223 */ /* 0x002fc6000001082f */
[----:B------:R1:W-:Y:S04]  /*aa20*/  MUFU.EX2 R206, R16 ;  /* 0x0000001000ce7308 */ /* 0x0003e80000000800 */
[----:B------:R-:W4:Y:S01]  /*aa30*/  MUFU.EX2 R209, R209 ;  /* 0x000000d100d17308 */ /* 0x000f220000000800 */
[----:B-1----:R-:W1:Y:S03]  /*aa40*/  LDSM.16.MT88.4 R16, [R44+0x6c00] ;  /* 0x006c00002c10783b */ /* 0x002e660000004200 */
[----:B------:R-:W5:Y:S01]  /*aa50*/  MUFU.EX2 R208, R208 ;  /* 0x000000d000d07308 */ /* 0x000f620000000800 */
[----:B--2---:R-:W-:Y:S01]  /*aa60*/  HMMA.16816.F32 R40, R12, R8, R40 ;  /* 0x000000080c28723c */ /* 0x004fe20000001828 */
[-CC-:B------:R-:W-:Y:S01]  /*aa70*/  FFMA.FTZ R9, R212, R51.reuse, -R46.reuse ;  /* 0x00000033d4097223 */ /* 0x180fe2000001082e */
[-CC-:B------:R-:W-:Y:S01]  /*aa80*/  FFMA.FTZ R8, R211, R51.reuse, -R46.reuse ;  /* 0x00000033d3087223 */ /* 0x180fe2000001082e */
[----:B------:R-:W-:-:S02]  /*aa90*/  FFMA.FTZ R36, R210, R51, -R46 ;  /* 0x00000033d2247223 */ /* 0x000fc4000001082e */
[----:B------:R-:W-:Y:S03]  /*aaa0*/  MUFU.EX2 R211, R9 ;  /* 0x0000000900d37308 */ /* 0x000fe60000000800 */
[----:B------:R-:W-:Y:S01]  /*aab0*/  HMMA.16816.F32 R32, R12, R10, R32 ;  /* 0x0000000a0c20723c */ /* 0x000fe20000001820 */
[----:B---3--:R-:W-:Y:S01]  /*aac0*/  F2FP.F16.F32.PACK_AB R13, R205, R202 ;  /* 0x000000cacd0d723e */ /* 0x008fe200000000ff */
[----:B------:R2:W-:Y:S01]  /*aad0*/  MUFU.EX2 R210, R8 ;  /* 0x0000000800d27308 */ /* 0x0005e20000000800 */
[----:B------:R-:W-:Y:S02]  /*aae0*/  F2FP.F16.F32.PACK_AB R15, R203, R204 ;  /* 0x000000cccb0f723e */ /* 0x000fe400000000ff */
[----:B----4-:R-:W-:Y:S02]  /*aaf0*/  F2FP.F16.F32.PACK_AB R12, R207, R209 ;  /* 0x000000d1cf0c723e */ /* 0x010fe400000000ff */
[----:B-----5:R-:W-:Y:S01]  /*ab00*/  F2FP.F16.F32.PACK_AB R14, R208, R206 ;  /* 0x000000ced00e723e */ /* 0x020fe200000000ff */
[----:B--2---:R-:W2:Y:S06]  /*ab10*/  LDSM.16.MT88.4 R8, [R45+0x7000] ;  /* 0x007000002d08783b */ /* 0x004eac0000004200 */
        /* <DEDUP_REMOVED lines=12> */
[----:B-1----:R-:W-:Y:S01]  /*abe0*/  HMMA.16816.F32 R40, R12, R16, R40 ;  /* 0x000000100c28723c */ /* 0x002fe20000001828 */
[----:B------:R-:W-:-:S02]  /*abf0*/  FFMA.FTZ R16, R186, R51, -R46 ;  /* 0x00000033ba107223 */ /* 0x000fc4000001082e */
[----:B------:R-:W-:Y:S01]  /*ac00*/  MUFU.EX2 R212, R213 ;  /* 0x000000d500d47308 */ /* 0x000fe20000000800 */
[----:B---3--:R-:W1:Y:S01]  /*ac10*/  LDSM.16.MT88.4 R4, [R44+0x7000] ;  /* 0x007000002c04783b */ /* 0x008e620000004200 */
        /* <DEDUP_REMOVED lines=10> */
[----:B------:R4:W1:Y:S01]  /*acc0*/  MUFU.EX2 R167, R17 ;  /* 0x0000001100a77308 */ /* 0x0008620000000800 */
[----:B------:R-:W-:Y:S01]  /*acd0*/  F2FP.F16.F32.PACK_AB R19, R199, R210 ;  /* 0x000000d2c713723e */ /* 0x000fe200000000ff */
[--C-:B------:R-:W-:Y:S01]  /*ace0*/  FFMA.FTZ R213, R157, R51, -R47.reuse ;  /* 0x000000339dd57223 */ /* 0x100fe2000001082f */
[----:B---3--:R-:W-:Y:S01]  /*acf0*/  F2FP.F16.F32.PACK_AB R18, R196, R197 ;  /* 0x000000c5c412723e */ /* 0x008fe200000000ff */
[----:B------:R3:W-:Y:S01]  /*ad00*/  MUFU.EX2 R162, R16 ;  /* 0x0000001000a27308 */ /* 0x0007e20000000800 */
[----:B------:R-:W-:-:S03]  /*ad10*/  FFMA.FTZ R12, R158, R51, -R47 ;  /* 0x000000339e0c7223 */ /* 0x000fc6000001082f */
[----:B------:R-:W1:Y:S01]  /*ad20*/  MUFU.EX2 R158, R13 ;  /* 0x0000000d009e7308 */ /* 0x000e620000000800 */
[----:B----4-:R-:W-:Y:S02]  /*ad30*/  F2FP.F16.F32.PACK_AB R17, R211, R212 ;  /* 0x000000d4d311723e */ /* 0x010fe400000000ff */
[----:B---3--:R-:W-:Y:S01]  /*ad40*/  F2FP.F16.F32.PACK_AB R16, R198, R200 ;  /* 0x000000c8c610723e */ /* 0x008fe200000000ff */
[----:B------:R3:W-:Y:S04]  /*ad50*/  MUFU.EX2 R157, R12 ;  /* 0x0000000c009d7308 */ /* 0x0007e80000000800 */
[----:B------:R-:W4:Y:S02]  /*ad60*/  MUFU.EX2 R213, R213 ;  /* 0x000000d500d57308 */ /* 0x000f240000000800 */
[C---:B--2---:R-:W-:Y:S01]  /*ad70*/  HMMA.16816.F32 R28, R16.reuse, R8, R28 ;  /* 0x00000008101c723c */ /* 0x044fe2000000181c */
[----:B---3--:R-:W2:Y:S07]  /*ad80*/  LDSM.16.MT88.4 R12, [R44+0x7400] ;  /* 0x007400002c0c783b */ /* 0x008eae0000004200 */
[----:B------:R-:W-:Y:S01]  /*ad90*/  HMMA.16816.F32 R24, R16, R10, R24 ;  /* 0x0000000a1018723c */ /* 0x000fe20000001818 */
[----:B-1----:R-:W-:-:S02]  /*ada0*/  F2FP.F16.F32.PACK_AB R9, R186, R201 ;  /* 0x000000c9ba09723e */ /* 0x002fc400000000ff */
[----:B------:R-:W-:Y:S02]  /*adb0*/  F2FP.F16.F32.PACK_AB R11, R167, R163 ;  /* 0x000000a3a70b723e */ /* 0x000fe400000000ff */
[----:B------:R-:W-:Y:S02]  /*adc0*/  F2FP.F16.F32.PACK_AB R8, R158, R162 ;  /* 0x000000a29e08723e */ /* 0x000fe400000000ff */
[----:B----4-:R-:W-:Y:S01]  /*add0*/  F2FP.F16.F32.PACK_AB R10, R213, R157 ;  /* 0x0000009dd50a723e */ /* 0x010fe200000000ff */
[C---:B------:R-:W-:Y:S08]  /*ade0*/  HMMA.16816.F32 R40, R16.reuse, R4, R40 ;  /* 0x000000041028723c */ /* 0x040ff00000001828 */
[----:B------:R-:W-:Y:S01]  /*adf0*/  HMMA.16816.F32 R32, R16, R6, R32 ;  /* 0x000000061020723c */ /* 0x000fe20000001820 */
[-CC-:B------:R-:W-:Y:S01]  /*ae00*/  FFMA.FTZ R16, R141, R51.reuse, -R46.reuse ;  /* 0x000000338d107223 */ /* 0x180fe2000001082e */
[-CC-:B------:R-:W-:Y:S01]  /*ae10*/  FFMA.FTZ R131, R131, R51.reuse, -R47.reuse ;  /* 0x0000003383837223 */ /* 0x180fe2000001082f */
[-C--:B------:R-:W-:Y:S01]  /*ae20*/  FFMA.FTZ R142, R142, R51.reuse, -R46 ;  /* 0x000000338e8e7223 */ /* 0x080fe2000001082e */
[----:B------:R-:W-:Y:S01]  /*ae30*/  FFMA.FTZ R139, R139, R51, -R47 ;  /* 0x000000338b8b7223 */ /* 0x000fe2000001082f */
[----:B------:R-:W-:Y:S01]  /*ae40*/  FADD.FTZ R122, R123, R122 ;  /* 0x0000007a7b7a7221 */ /* 0x000fe20000010000 */
[----:B------:R-:W-:-:S02]  /*ae50*/  FADD.FTZ R124, R125, R124 ;  /* 0x0000007c7d7c7221 */ /* 0x000fc40000010000 */
[C---:B-----5:R-:W-:Y:S01]  /*ae60*/  HMMA.16816.F32 R28, R8.reuse, R36, R28 ;  /* 0x00000024081c723c */ /* 0x060fe2000000181c */
[-CC-:B------:R-:W-:Y:S01]  /*ae70*/  FFMA.FTZ R37, R138, R51.reuse, -R46.reuse ;  /* 0x000000338a257223 */ /* 0x180fe2000001082e */
[----:B------:R-:W-:Y:S01]  /*ae80*/  LDSM.16.MT88.4 R4, [R45+0x7800] ;  /* 0x007800002d04783b */ /* 0x000fe20000004200 */
[----:B------:R1:W-:Y:S01]  /*ae90*/  MUFU.EX2 R138, R16 ;  /* 0x00000010008a7308 */ /* 0x0003e20000000800 */
[-C--:B------:R-:W-:Y:S02]  /*aea0*/  FFMA.FTZ R36, R137, R51.reuse, -R46 ;  /* 0x0000003389247223 */ /* 0x080fe4000001082e */
[----:B-1----:R-:W1:Y:S02]  /*aeb0*/  LDSM.16.MT88.4 R16, [R44+0x7800] ;  /* 0x007800002c10783b */ /* 0x002e640000004200 */
[----:B------:R-:W-:Y:S01]  /*aec0*/  HMMA.16816.F32 R24, R8, R38, R24 ;  /* 0x000000260818723c */ /* 0x000fe20000001818 */
[-CC-:B------:R-:W-:Y:S01]  /*aed0*/  FFMA.FTZ R38, R133, R51.reuse, -R47.reuse ;  /* 0x0000003385267223 */ /* 0x180fe2000001082f */
[----:B------:R-:W-:Y:S01]  /*aee0*/  FFMA.FTZ R39, R132, R51, -R47 ;  /* 0x0000003384277223 */ /* 0x000fe2000001082f */
[----:B------:R-:W3:Y:S01]  /*aef0*/  MUFU.EX2 R141, R142 ;  /* 0x0000008e008d7308 */ /* 0x000ee20000000800 */
[----:B------:R-:W-:-:S03]  /*af00*/  FADD.FTZ R121, R121, R122 ;  /* 0x0000007a79797221 */ /* 0x000fc60000010000 */
[----:B------:R-:W-:Y:S01]  /*af10*/  MUFU.EX2 R37, R37 ;  /* 0x0000002500257308 */ /* 0x000fe20000000800 */
[----:B--2---:R-:W-:Y:S03]  /*af20*/  HMMA.16816.F32 R40, R8, R12, R40 ;  /* 0x0000000c0828723c */ /* 0x004fe60000001828 */
[----:B------:R-:W2:Y:S01]  /*af30*/  MUFU.EX2 R36, R36 ;  /* 0x0000002400247308 */ /* 0x000ea20000000800 */
[----:B------:R-:W-:-:S03]  /*af40*/  FADD.FTZ R124, R117, R124 ;  /* 0x0000007c757c7221 */ /* 0x000fc60000010000 */
[----:B------:R-:W-:Y:S04]  /*af50*/  MUFU.EX2 R133, R139 ;  /* 0x0000008b00857308 */ /* 0x000fe80000000800 */
        /* <DEDUP_REMOVED lines=9> */
[----:B--2---:R-:W-:Y:S01]  /*aff0*/  F2FP.F16.F32.PACK_AB R15, R36, R37 ;  /* 0x00000025240f723e */ /* 0x004fe200000000ff */
[----:B------:R-:W-:Y:S01]  /*b000*/  FADD.FTZ R121, R102, R121 ;  /* 0x0000007966797221 */ /* 0x000fe20000010000 */
[----:B----4-:R-:W-:Y:S01]  /*b010*/  F2FP.F16.F32.PACK_AB R12, R38, R133 ;  /* 0x00000085260c723e */ /* 0x010fe200000000ff */
[----:B------:R-:W-:Y:S01]  /*b020*/  FADD.FTZ R114, R106, R114 ;  /* 0x000000726a727221 */ /* 0x000fe20000010000 */
[----:B-----5:R-:W-:Y:S01]  /*b030*/  F2FP.F16.F32.PACK_AB R14, R131, R39 ;  /* 0x00000027830e723e */ /* 0x020fe200000000ff */
[----:B------:R-:W-:Y:S01]  /*b040*/  FFMA.FTZ R106, R104, R51, -R47 ;  /* 0x00000033686a7223 */ /* 0x000fe2000001082f */
[----:B------:R-:W-:Y:S01]  /*b050*/  FADD.FTZ R104, R101, R121 ;  /* 0x0000007965687221 */ /* 0x000fe20000010000 */
[----:B------:R-:W-:-:S04]  /*b060*/  FADD.FTZ R96, R96, R114 ;  /* 0x0000007260607221 */ /* 0x000fc80000010000 */
[----:B-1----:R-:W-:Y:S01]  /*b070*/  HMMA.16816.F32 R40, R12, R16, R40 ;  /* 0x000000100c28723c */ /* 0x002fe20000001828 */
        /* <DEDUP_REMOVED lines=25> */
[-C--:B------:R-:W-:Y:S01]  /*b210*/  FFMA.FTZ R4, R110, R51.reuse, -R47 ;  /* 0x000000336e047223 */ /* 0x080fe2000001082f */
[----:B------:R-:W-:Y:S01]  /*b220*/  FADD.FTZ R100, R127, R100 ;  /* 0x000000647f647221 */ /* 0x000fe20000010000 */
[----:B------:R-:W-:Y:S01]  /*b230*/  FADD.FTZ R111, R136, R111 ;  /* 0x0000006f886f7221 */ /* 0x000fe20000010000 */
[-C--:B------:R-:W-:Y:S01]  /*b240*/  FFMA.FTZ R126, R126, R51.reuse, -R46 ;  /* 0x000000337e7e7223 */ /* 0x080fe2000001082e */
[----:B------:R2:W-:Y:S01]  /*b250*/  MUFU.EX2 R107, R4 ;  /* 0x00000004006b7308 */ /* 0x0005e20000000800 */
[----:B------:R-:W-:Y:S01]  /*b260*/  FADD.FTZ R130, R130, R100 ;  /* 0x0000006482827221 */ /* 0x000fe20000010000 */
[----:B------:R-:W-:Y:S01]  /*b270*/  FADD.FTZ R135, R135, R111 ;  /* 0x0000006f87877221 */ /* 0x000fe20000010000 */
[-C--:B------:R-:W-:Y:S01]  /*b280*/  FFMA.FTZ R118, R118, R51.reuse, -R46 ;  /* 0x0000003376767223 */ /* 0x080fe2000001082e */
[-C--:B------:R-:W-:Y:S01]  /*b290*/  FFMA.FTZ R109, R109, R51.reuse, -R47 ;  /* 0x000000336d6d7223 */ /* 0x080fe2000001082f */
[----:B------:R-:W-:Y:S01]  /*b2a0*/  FADD.FTZ R130, R129, R130 ;  /* 0x0000008281827221 */ /* 0x000fe20000010000 */
[----:B------:R-:W-:Y:S01]  /*b2b0*/  FADD.FTZ R135, R134, R135 ;  /* 0x0000008786877221 */ /* 0x000fe20000010000 */
[----:B------:R-:W-:Y:S01]  /*b2c0*/  MUFU.EX2 R120, R126 ;  /* 0x0000007e00787308 */ /* 0x000fe20000000800 */
[----:B--2---:R-:W-:-:S03]  /*b2d0*/  FFMA.FTZ R4, R105, R51, -R47 ;  /* 0x0000003369047223 */ /* 0x004fc6000001082f */
[----:B------:R-:W2:Y:S01]  /*b2e0*/  MUFU.EX2 R110, R118 ;  /* 0x00000076006e7308 */ /* 0x000ea20000000800 */
[----:B------:R-:W-:-:S03]  /*b2f0*/  FADD.FTZ R130, R128, R130 ;  /* 0x0000008280827221 */ /* 0x000fc60000010000 */
[----:B------:R-:W-:Y:S01]  /*b300*/  MUFU.EX2 R105, R109 ;  /* 0x0000006d00697308 */ /* 0x000fe20000000800 */
[----:B------:R-:W-:-:S03]  /*b310*/  FADD.FTZ R135, R140, R135 ;  /* 0x000000878c877221 */ /* 0x000fc60000010000 */
[----:B------:R3:W-:Y:S04]  /*b320*/  MUFU.EX2 R102, R4 ;  /* 0x0000000400667308 */ /* 0x0007e80000000800 */
[----:B------:R-:W4:Y:S01]  /*b330*/  MUFU.EX2 R101, R106 ;  /* 0x0000006a00657308 */ /* 0x000f220000000800 */
[----:B------:R-:W-:Y:S01]  /*b340*/  FADD.FTZ R145, R145, R130 ;  /* 0x0000008291917221 */ /* 0x000fe20000010000 */
[----:B------:R-:W-:Y:S01]  /*b350*/  FADD.FTZ R148, R148, R135 ;  /* 0x0000008794947221 */ /* 0x000fe20000010000 */
[C---:B------:R-:W-:Y:S01]  /*b360*/  HMMA.16816.F32 R24, R12.reuse, R6, R24 ;  /* 0x000000060c18723c */ /* 0x040fe20000001818 */
[-C--:B------:R-:W-:Y:S01]  /*b370*/  FFMA.FTZ R16, R93, R51.reuse, -R46 ;  /* 0x000000335d107223 */ /* 0x080fe2000001082e */
[----:B------:R-:W-:Y:S01]  /*b380*/  FADD.FTZ R145, R144, R145 ;  /* 0x0000009190917221 */ /* 0x000fe20000010000 */
[----:B------:R-:W-:Y:S01]  /*b390*/  FADD.FTZ R148, R153, R148 ;  /* 0x0000009499947221 */ /* 0x000fe20000010000 */
[----:B---3--:R-:W3:Y:S04]  /*b3a0*/  LDSM.16.MT88.4 R4, [R44+0x7c00] ;  /* 0x007c00002c04783b */ /* 0x008ee80000004200 */
[----:B------:R-:W-:Y:S01]  /*b3b0*/  HMMA.16816.F32 R32, R12, R18, R32 ;  /* 0x000000120c20723c */ /* 0x000fe20000001820 */
[-CC-:B------:R-:W-:Y:S01]  /*b3c0*/  FFMA.FTZ R12, R91, R51.reuse, -R46.reuse ;  /* 0x000000335b0c7223 */ /* 0x180fe2000001082e */
[----:B------:R5:W-:Y:S01]  /*b3d0*/  MUFU.EX2 R92, R17 ;  /* 0x00000011005c7308 */ /* 0x000be20000000800 */
[----:B--2---:R-:W-:Y:S01]  /*b3e0*/  F2FP.F16.F32.PACK_AB R19, R110, R116 ;  /* 0x000000746e13723e */ /* 0x004fe200000000ff */
[----:B------:R-:W-:Y:S01]  /*b3f0*/  FFMA.FTZ R93, R90, R51, -R46 ;  /* 0x000000335a5d7223 */ /* 0x000fe2000001082e */
[----:B----4-:R-:W-:Y:S01]  /*b400*/  F2FP.F16.F32.PACK_AB R18, R101, R102 ;  /* 0x000000666512723e */ /* 0x010fe200000000ff */
[----:B------:R2:W4:Y:S01]  /*b410*/  MUFU.EX2 R91, R16 ;  /* 0x00000010005b7308 */ /* 0x0005220000000800 */
[----:B------:R-:W-:Y:S01]  /*b420*/  FADD.FTZ R145, R143, R145 ;  /* 0x000000918f917221 */ /* 0x000fe20000010000 */
[----:B------:R-:W-:-:S02]  /*b430*/  FADD.FTZ R148, R152, R148 ;  /* 0x0000009498947221 */ /* 0x000fc40000010000 */
[----:B------:R1:W-:Y:S01]  /*b440*/  MUFU.EX2 R90, R12 ;  /* 0x0000000c005a7308 */ /* 0x0003e20000000800 */
[----:B------:R-:W-:Y:S01]  /*b450*/  FADD.FTZ R145, R147, R145 ;  /* 0x0000009193917221 */ /* 0x000fe20000010000 */
[----:B-----5:R-:W-:Y:S02]  /*b460*/  F2FP.F16.F32.PACK_AB R17, R119, R120 ;  /* 0x000000787711723e */ /* 0x020fe400000000ff */
[----:B--2---:R-:W-:Y:S01]  /*b470*/  F2FP.F16.F32.PACK_AB R16, R105, R107 ;  /* 0x0000006b6910723e */ /* 0x004fe200000000ff */
[----:B------:R-:W-:Y:S01]  /*b480*/  FADD.FTZ R148, R149, R148 ;  /* 0x0000009495947221 */ /* 0x000fe20000010000 */
[----:B-1----:R-:W1:Y:S01]  /*b490*/  LDSM.16.MT88.4 R12, [R45+0x8000] ;  /* 0x008000002d0c783b */ /* 0x002e620000004200 */
[----:B------:R-:W-:-:S04]  /*b4a0*/  FADD.FTZ R145, R146, R145 ;  /* 0x0000009192917221 */ /* 0x000fc80000010000 */
[C---:B------:R-:W-:Y:S01]  /*b4b0*/  HMMA.16816.F32 R28, R16.reuse, R8, R28 ;  /* 0x00000008101c723c */ /* 0x040fe2000000181c */
[-CC-:B------:R-:W-:Y:S01]  /*b4c0*/  FFMA.FTZ R8, R77, R51.reuse, -R47.reuse ;  /* 0x000000334d087223 */ /* 0x180fe2000001082f */
[----:B------:R-:W-:Y:S01]  /*b4d0*/  FADD.FTZ R161, R161, R148 ;  /* 0x00000094a1a17221 */ /* 0x000fe20000010000 */
[-C--:B------:R-:W-:Y:S01]  /*b4e0*/  FFMA.FTZ R9, R76, R51.reuse, -R47 ;  /* 0x000000334c097223 */ /* 0x080fe2000001082f */
[----:B------:R-:W-:Y:S01]  /*b4f0*/  FADD.FTZ R156, R156, R145 ;  /* 0x000000919c9c7221 */ /* 0x000fe20000010000 */
[----:B------:R2:W-:Y:S01]  /*b500*/  MUFU.EX2 R76, R8 ;  /* 0x00000008004c7308 */ /* 0x0005e20000000800 */
[----:B------:R-:W-:Y:S01]  /*b510*/  FADD.FTZ R161, R160, R161 ;  /* 0x000000a1a0a17221 */ /* 0x000fe20000010000 */
[-C--:B------:R-:W-:Y:S01]  /*b520*/  FFMA.FTZ R83, R83, R51.reuse, -R47 ;  /* 0x0000003353537223 */ /* 0x080fe2000001082f */
[----:B------:R-:W-:Y:S01]  /*b530*/  FADD.FTZ R156, R155, R156 ;  /* 0x0000009c9b9c7221 */ /* 0x000fe20000010000 */
[----:B------:R-:W-:Y:S01]  /*b540*/  HMMA.16816.F32 R24, R16, R10, R24 ;  /* 0x0000000a1018723c */ /* 0x000fe20000001818 */
[----:B------:R-:W-:Y:S01]  /*b550*/  FADD.FTZ R159, R159, R161 ;  /* 0x000000a19f9f7221 */ /* 0x000fe20000010000 */
[----:B--2---:R-:W-:-:S02]  /*b560*/  FFMA.FTZ R8, R75, R51, -R47 ;  /* 0x000000334b087223 */ /* 0x004fc4000001082f */
[----:B------:R-:W-:Y:S01]  /*b570*/  MUFU.EX2 R75, R9 ;  /* 0x00000009004b7308 */ /* 0x000fe20000000800 */
[----:B------:R-:W-:-:S03]  /*b580*/  FADD.FTZ R154, R154, R156 ;  /* 0x0000009c9a9a7221 */ /* 0x000fc60000010000 */
[----:B------:R2:W-:Y:S01]  /*b590*/  MUFU.EX2 R78, R8 ;  /* 0x00000008004e7308 */ /* 0x0005e20000000800 */
[----:B------:R-:W-:-:S03]  /*b5a0*/  FADD.FTZ R159, R168, R159 ;  /* 0x0000009fa89f7221 */ /* 0x000fc60000010000 */
[----:B------:R-:W-:Y:S01]  /*b5b0*/  MUFU.EX2 R79, R93 ;  /* 0x0000005d004f7308 */ /* 0x000fe20000000800 */
[----:B------:R-:W-:-:S03]  /*b5c0*/  FADD.FTZ R154, R202, R154 ;  /* 0x0000009aca9a7221 */ /* 0x000fc60000010000 */
[----:B------:R-:W5:Y:S01]  /*b5d0*/  MUFU.EX2 R77, R83 ;  /* 0x00000053004d7308 */ /* 0x000f620000000800 */
[----:B--2---:R-:W2:Y:S01]  /*b5e0*/  LDSM.16.MT88.4 R8, [R44+0x8000] ;  /* 0x008000002c08783b */ /* 0x004ea20000004200 */
[----:B------:R-:W-:Y:S01]  /*b5f0*/  FADD.FTZ R209, R209, R159 ;  /* 0x0000009fd1d17221 */ /* 0x000fe20000010000 */
[----:B------:R-:W-:-:S03]  /*b600*/  FADD.FTZ R205, R205, R154 ;  /* 0x0000009acdcd7221 */ /* 0x000fc60000010000 */
[----:B------:R-:W-:Y:S01]  /*b610*/  FADD.FTZ R209, R207, R209 ;  /* 0x000000d1cfd17221 */ /* 0x000fe20000010000 */
[----:B------:R-:W-:Y:S01]  /*b620*/  FADD.FTZ R205, R204, R205 ;  /* 0x000000cdcccd7221 */ /* 0x000fe20000010000 */
[C---:B---3--:R-:W-:Y:S02]  /*b630*/  HMMA.16816.F32 R40, R16.reuse, R4, R40 ;  /* 0x000000041028723c */ /* 0x048fe40000001828 */
[----:B------:R-:W-:Y:S01]  /*b640*/  FADD.FTZ R206, R206, R209 ;  /* 0x000000d1cece7221 */ /* 0x000fe20000010000 */
[----:B----4-:R-:W-:Y:S01]  /*b650*/  F2FP.F16.F32.PACK_AB R5, R91, R92 ;  /* 0x0000005c5b05723e */ /* 0x010fe200000000ff */
[----:B------:R-:W-:Y:S01]  /*b660*/  FADD.FTZ R203, R203, R205 ;  /* 0x000000cdcbcb7221 */ /* 0x000fe20000010000 */
[----:B-----5:R-:W-:Y:S01]  /*b670*/  F2FP.F16.F32.PACK_AB R4, R76, R77 ;  /* 0x0000004d4c04723e */ /* 0x020fe200000000ff */
[----:B------:R-:W-:Y:S02]  /*b680*/  FADD.FTZ R206, R208, R206 ;  /* 0x000000ced0ce7221 */ /* 0x000fe40000010000 */
[----:B------:R-:W-:Y:S01]  /*b690*/  HMMA.16816.F32 R32, R16, R6, R32 ;  /* 0x000000061020723c */ /* 0x000fe20000001820 */
[----:B------:R-:W-:-:S02]  /*b6a0*/  F2FP.F16.F32.PACK_AB R7, R79, R90 ;  /* 0x0000005a4f07723e */ /* 0x000fc400000000ff */
[----:B------:R-:W-:Y:S01]  /*b6b0*/  F2FP.F16.F32.PACK_AB R6, R78, R75 ;  /* 0x0000004b4e06723e */ /* 0x000fe200000000ff */
        /* <DEDUP_REMOVED lines=8> */
[----:B------:R-:W-:Y:S01]  /*b740*/  FADD.FTZ R198, R197, R198 ;  /* 0x000000c6c5c67221 */ /* 0x000fe20000010000 */
[----:B------:R-:W-:-:S03]  /*b750*/  FADD.FTZ R210, R199, R210 ;  /* 0x000000d2c7d27221 */ /* 0x000fc60000010000 */
[----:B------:R-:W-:Y:S01]  /*b760*/  FADD.FTZ R198, R196, R198 ;  /* 0x000000c6c4c67221 */ /* 0x000fe20000010000 */
[-CC-:B------:R-:W-:Y:S01]  /*b770*/  FFMA.FTZ R18, R62, R51.reuse, -R46.reuse ;  /* 0x000000333e127223 */ /* 0x180fe2000001082e */
[-CC-:B------:R-:W-:Y:S01]  /*b780*/  FFMA.FTZ R16, R61, R51.reuse, -R46.reuse ;  /* 0x000000333d107223 */ /* 0x180fe2000001082e */
[-CC-:B------:R-:W-:Y:S01]  /*b790*/  FFMA.FTZ R19, R60, R51.reuse, -R46.reuse ;  /* 0x000000333c137223 */ /* 0x180fe2000001082e */
[-C--:B------:R-:W-:Y:S01]  /*b7a0*/  FFMA.FTZ R17, R59, R51.reuse, -R46 ;  /* 0x000000333b117223 */ /* 0x080fe2000001082e */
[-CC-:B------:R-:W-:Y:S01]  /*b7b0*/  FFMA.FTZ R61, R74, R51.reuse, -R47.reuse ;  /* 0x000000334a3d7223 */ /* 0x180fe2000001082f */
[-CC-:B------:R-:W-:Y:S01]  /*b7c0*/  FFMA.FTZ R60, R73, R51.reuse, -R47.reuse ;  /* 0x00000033493c7223 */ /* 0x180fe2000001082f */
[-CC-:B------:R-:W-:Y:S01]  /*b7d0*/  FFMA.FTZ R59, R72, R51.reuse, -R47.reuse ;  /* 0x00000033483b7223 */ /* 0x180fe2000001082f */
[----:B------:R-:W-:Y:S01]  /*b7e0*/  FFMA.FTZ R62, R71, R51, -R47 ;  /* 0x00000033473e7223 */ /* 0x000fe2000001082f */
[----:B------:R-:W-:Y:S01]  /*b7f0*/  FADD.FTZ R210, R201, R210 ;  /* 0x000000d2c9d27221 */ /* 0x000fe20000010000 */
[----:B------:R-:W-:Y:S01]  /*b800*/  FADD.FTZ R198, R162, R198 ;  /* 0x000000c6a2c67221 */ /* 0x000fe20000010000 */
[C---:B--2---:R-:W-:Y:S02]  /*b810*/  HMMA.16816.F32 R40, R4.reuse, R8, R40 ;  /* 0x000000080428723c */ /* 0x044fe40000001828 */
[----:B------:R-:W-:Y:S01]  /*b820*/  FADD.FTZ R210, R186, R210 ;  /* 0x000000d2bad27221 */ /* 0x000fe20000010000 */
[----:B------:R-:W-:Y:S01]  /*b830*/  FADD.FTZ R158, R158, R198 ;  /* 0x000000c69e9e7221 */ /* 0x000fe20000010000 */
[----:B------:R-:W-:Y:S04]  /*b840*/  MUFU.EX2 R18, R18 ;  /* 0x0000001200127308 */ /* 0x000fe80000000800 */
[----:B------:R-:W-:Y:S01]  /*b850*/  HMMA.16816.F32 R32, R4, R10, R32 ;  /* 0x0000000a0420723c */ /* 0x000fe20000001820 */
[----:B------:R-:W2:Y:S01]  /*b860*/  LDSM.16.MT88.4 R8, [R44+0x8400] ;  /* 0x008400002c08783b */ /* 0x000ea20000004200 */
[----:B------:R-:W3:Y:S01]  /*b870*/  MUFU.EX2 R16, R16 ;  /* 0x0000001000107308 */ /* 0x000ee20000000800 */
[----:B------:R-:W-:Y:S01]  /*b880*/  FADD.FTZ R163, R163, R210 ;  /* 0x000000d2a3a37221 */ /* 0x000fe20000010000 */
[----:B------:R-:W-:-:S02]  /*b890*/  FADD.FTZ R158, R157, R158 ;  /* 0x0000009e9d9e7221 */ /* 0x000fc40000010000 */
[----:B------:R-:W-:Y:S04]  /*b8a0*/  MUFU.EX2 R19, R19 ;  /* 0x0000001300137308 */ /* 0x000fe80000000800 */
[----:B------:R-:W4:Y:S04]  /*b8b0*/  MUFU.EX2 R17, R17 ;  /* 0x0000001100117308 */ /* 0x000f280000000800 */
        /* <DEDUP_REMOVED lines=8> */
[----:B---3--:R-:W-:Y:S01]  /*b940*/  F2FP.F16.F32.PACK_AB R5, R16, R18 ;  /* 0x000000121005723e */ /* 0x008fe200000000ff */
[--C-:B------:R-:W-:Y:S01]  /*b950*/  FFMA.FTZ R58, R58, R51, -R46.reuse ;  /* 0x000000333a3a7223 */ /* 0x100fe2000001082e */
[----:B----4-:R-:W-:Y:S01]  /*b960*/  F2FP.F16.F32.PACK_AB R7, R17, R19 ;  /* 0x000000131107723e */ /* 0x010fe200000000ff */
[----:B------:R-:W-:Y:S01]  /*b970*/  FADD.FTZ R141, R138, R141 ;  /* 0x0000008d8a8d7221 */ /* 0x000fe20000010000 */
[----:B-----5:R-:W-:Y:S01]  /*b980*/  F2FP.F16.F32.PACK_AB R4, R60, R61 ;  /* 0x0000003d3c04723e */ /* 0x020fe200000000ff */
[----:B------:R-:W-:Y:S01]  /*b990*/  FADD.FTZ R213, R38, R213 ;  /* 0x000000d526d57221 */ /* 0x000fe20000010000 */
[----:B------:R-:W-:Y:S01]  /*b9a0*/  FFMA.FTZ R70, R70, R51, -R47 ;  /* 0x0000003346467223 */ /* 0x000fe2000001082f */
[----:B-1----:R-:W-:Y:S01]  /*b9b0*/  F2FP.F16.F32.PACK_AB R6, R62, R59 ;  /* 0x0000003b3e06723e */ /* 0x002fe200000000ff */
        /* <DEDUP_REMOVED lines=8> */
[----:B------:R-:W-:Y:S01]  /*ba40*/  FADD.FTZ R37, R120, R37 ;  /* 0x0000002578257221 */ /* 0x000fe20000010000 */
[----:B------:R1:W-:Y:S01]  /*ba50*/  MUFU.EX2 R57, R58 ;  /* 0x0000003a00397308 */ /* 0x0003e20000000800 */
[----:B------:R-:W-:Y:S01]  /*ba60*/  FADD.FTZ R39, R107, R39 ;  /* 0x000000276b277221 */ /* 0x000fe20000010000 */
[-C--:B------:R-:W-:Y:S01]  /*ba70*/  FFMA.FTZ R72, R68, R51.reuse, -R47 ;  /* 0x0000003344487223 */ /* 0x080fe2000001082f */
[----:B------:R-:W-:Y:S02]  /*ba80*/  LDSM.16.MT88.4 R132, [R44+0x8c00] ;  /* 0x008c00002c84783b */ /* 0x000fe40000004200 */
[----:B------:R-:W-:Y:S01]  /*ba90*/  HMMA.16816.F32 R24, R4, R14, R24 ;  /* 0x0000000e0418723c */ /* 0x000fe20000001818 */
[----:B------:R-:W-:Y:S01]  /*baa0*/  FADD.FTZ R37, R119, R37 ;  /* 0x0000002577257221 */ /* 0x000fe20000010000 */
[----:B------:R-:W-:Y:S01]  /*bab0*/  FADD.FTZ R39, R105, R39 ;  /* 0x0000002769277221 */ /* 0x000fe20000010000 */
[----:B------:R-:W-:Y:S01]  /*bac0*/  LDSM.16.MT88.4 R140, [R45+0x8c00] ;  /* 0x008c00002d8c783b */ /* 0x000fe20000004200 */
[----:B-1----:R-:W-:-:S02]  /*bad0*/  FFMA.FTZ R58, R56, R51, -R46 ;  /* 0x00000033383a7223 */ /* 0x002fc4000001082e */
[----:B------:R1:W3:Y:S01]  /*bae0*/  MUFU.EX2 R56, R12 ;  /* 0x0000000c00387308 */ /* 0x0002e20000000800 */
[----:B------:R-:W-:Y:S01]  /*baf0*/  FADD.FTZ R37, R116, R37 ;  /* 0x0000002574257221 */ /* 0x000fe20000010000 */
[----:B------:R-:W-:Y:S01]  /*bb00*/  FADD.FTZ R39, R102, R39 ;  /* 0x0000002766277221 */ /* 0x000fe20000010000 */
[C---:B--2---:R-:W-:Y:S01]  /*bb10*/  HMMA.16816.F32 R40, R4.reuse, R8, R40 ;  /* 0x000000080428723c */ /* 0x044fe20000001828 */
[----:B-1----:R-:W1:Y:S07]  /*bb20*/  LDSM.16.MT88.4 R12, [R45+0x8800] ;  /* 0x008800002d0c783b */ /* 0x002e6e0000004200 */
[----:B------:R-:W-:Y:S01]  /*bb30*/  HMMA.16816.F32 R32, R4, R10, R32 ;  /* 0x0000000a0420723c */ /* 0x000fe20000001820 */
[----:B------:R-:W-:Y:S01]  /*bb40*/  FADD.FTZ R37, R110, R37 ;  /* 0x000000256e257221 */ /* 0x000fe20000010000 */
[----:B------:R-:W-:Y:S01]  /*bb50*/  FADD.FTZ R39, R101, R39 ;  /* 0x0000002765277221 */ /* 0x000fe20000010000 */
[----:B------:R-:W2:Y:S01]  /*bb60*/  LDSM.16.MT88.4 R4, [R44+0x8800] ;  /* 0x008800002c04783b */ /* 0x000ea20000004200 */
[----:B------:R4:W-:Y:S01]  /*bb70*/  MUFU.EX2 R69, R70 ;  /* 0x0000004600457308 */ /* 0x0009e20000000800 */
[----:B------:R-:W-:Y:S01]  /*bb80*/  FADD.FTZ R37, R92, R37 ;  /* 0x000000255c257221 */ /* 0x000fe20000010000 */
[----:B------:R-:W-:-:S02]  /*bb90*/  FADD.FTZ R39, R77, R39 ;  /* 0x000000274d277221 */ /* 0x000fc40000010000 */
[----:B------:R-:W-:Y:S01]  /*bba0*/  MUFU.EX2 R58, R58 ;  /* 0x0000003a003a7308 */ /* 0x000fe20000000800 */
[----:B------:R-:W-:Y:S01]  /*bbb0*/  FADD.FTZ R91, R91, R37 ;  /* 0x000000255b5b7221 */ /* 0x000fe20000010000 */
[----:B------:R-:W-:Y:S02]  /*bbc0*/  FADD.FTZ R76, R76, R39 ;  /* 0x000000274c4c7221 */ /* 0x000fe40000010000 */
[----:B------:R-:W5:Y:S01]  /*bbd0*/  MUFU.EX2 R55, R55 ;  /* 0x0000003700377308 */ /* 0x000f620000000800 */
[----:B----4-:R-:W-:-:S03]  /*bbe0*/  FFMA.FTZ R70, R67, R51, -R47 ;  /* 0x0000003343467223 */ /* 0x010fc6000001082f */
[----:B------:R-:W4:Y:S01]  /*bbf0*/  MUFU.EX2 R68, R71 ;  /* 0x0000004700447308 */ /* 0x000f220000000800 */
[----:B------:R-:W-:-:S03]  /*bc00*/  FADD.FTZ R91, R90, R91 ;  /* 0x0000005b5a5b7221 */ /* 0x000fc60000010000 */
[----:B------:R-:W-:Y:S01]  /*bc10*/  MUFU.EX2 R67, R72 ;  /* 0x0000004800437308 */ /* 0x000fe20000000800 */
[----:B------:R-:W-:-:S03]  /*bc20*/  FADD.FTZ R76, R75, R76 ;  /* 0x0000004c4b4c7221 */ /* 0x000fc60000010000 */
[----:B------:R-:W1:Y:S01]  /*bc30*/  MUFU.EX2 R70, R70 ;  /* 0x0000004600467308 */ /* 0x000e620000000800 */
[----:B------:R-:W-:Y:S01]  /*bc40*/  FADD.FTZ R79, R79, R91 ;  /* 0x0000005b4f4f7221 */ /* 0x000fe20000010000 */
[----:B------:R-:W-:-:S03]  /*bc50*/  FADD.FTZ R78, R78, R76 ;  /* 0x0000004c4e4e7221 */ /* 0x000fc60000010000 */
[----:B------:R-:W-:Y:S01]  /*bc60*/  FADD.FTZ R79, R18, R79 ;  /* 0x0000004f124f7221 */ /* 0x000fe20000010000 */
[----:B------:R-:W-:Y:S01]  /*bc70*/  FADD.FTZ R78, R61, R78 ;  /* 0x0000004e3d4e7221 */ /* 0x000fe20000010000 */
[----:B---3--:R-:W-:Y:S02]  /*bc80*/  F2FP.F16.F32.PACK_AB R9, R56, R57 ;  /* 0x000000393809723e */ /* 0x008fe400000000ff */
[----:B-----5:R-:W-:Y:S01]  /*bc90*/  F2FP.F16.F32.PACK_AB R11, R55, R58 ;  /* 0x0000003a370b723e */ /* 0x020fe200000000ff */
[----:B------:R-:W-:Y:S01]  /*bca0*/  FADD.FTZ R79, R16, R79 ;  /* 0x0000004f104f7221 */ /* 0x000fe20000010000 */
[----:B----4-:R-:W-:Y:S01]  /*bcb0*/  F2FP.F16.F32.PACK_AB R8, R68, R69 ;  /* 0x000000454408723e */ /* 0x010fe200000000ff */
[----:B------:R-:W-:Y:S01]  /*bcc0*/  FADD.FTZ R60, R60, R78 ;  /* 0x0000004e3c3c7221 */ /* 0x000fe20000010000 */
[----:B-1----:R-:W-:Y:S01]  /*bcd0*/  F2FP.F16.F32.PACK_AB R10, R70, R67 ;  /* 0x00000043460a723e */ /* 0x002fe200000000ff */
[----:B------:R-:W-:Y:S02]  /*bce0*/  FADD.FTZ R19, R19, R79 ;  /* 0x0000004f13137221 */ /* 0x000fe40000010000 */
[----:B------:R-:W-:Y:S01]  /*bcf0*/  FADD.FTZ R60, R59, R60 ;  /* 0x0000003c3b3c7221 */ /* 0x000fe20000010000 */
[-CC-:B------:R-:W-:Y:S01]  /*bd00*/  FFMA.FTZ R196, R48, R51.reuse, -R46.reuse ;  /* 0x0000003330c47223 */ /* 0x180fe2000001082e */
[-C--:B------:R-:W-:Y:S01]  /*bd10*/  FFMA.FTZ R36, R65, R51.reuse, -R47 ;  /* 0x0000003341247223 */ /* 0x080fe2000001082f */
[----:B------:R-:W-:Y:S01]  /*bd20*/  FADD.FTZ R19, R17, R19 ;  /* 0x0000001311137221 */ /* 0x000fe20000010000 */
[----:B------:R-:W-:Y:S01]  /*bd30*/  HMMA.16816.F32 R28, R8, R12, R28 ;  /* 0x0000000c081c723c */ /* 0x000fe2000000181c */
[-CC-:B------:R-:W-:Y:S01]  /*bd40*/  FFMA.FTZ R13, R54, R51.reuse, -R46.reuse ;  /* 0x00000033360d7223 */ /* 0x180fe2000001082e */
[-C--:B------:R-:W-:Y:S01]  /*bd50*/  FFMA.FTZ R12, R53, R51.reuse, -R46 ;  /* 0x00000033350c7223 */ /* 0x080fe2000001082e */
[----:B------:R-:W-:Y:S01]  /*bd60*/  FADD.FTZ R62, R62, R60 ;  /* 0x0000003c3e3e7221 */ /* 0x000fe20000010000 */
[----:B------:R-:W-:-:S04]  /*bd70*/  FFMA.FTZ R197, R63, R51, -R47 ;  /* 0x000000333fc57223 */ /* 0x000fc8000001082f */
[C---:B------:R-:W-:Y:S01]  /*bd80*/  HMMA.16816.F32 R24, R8.reuse, R14, R24 ;  /* 0x0000000e0818723c */ /* 0x040fe20000001818 */
[-CC-:B------:R-:W-:Y:S01]  /*bd90*/  FFMA.FTZ R15, R66, R51.reuse, -R47.reuse ;  /* 0x00000033420f7223 */ /* 0x180fe2000001082f */
[-C--:B------:R-:W-:Y:S01]  /*bda0*/  FFMA.FTZ R52, R52, R51.reuse, -R46 ;  /* 0x0000003334347223 */ /* 0x080fe2000001082e */
[----:B------:R-:W-:Y:S01]  /*bdb0*/  FFMA.FTZ R64, R64, R51, -R47 ;  /* 0x0000003340407223 */ /* 0x000fe2000001082f */
[----:B------:R-:W-:Y:S01]  /*bdc0*/  FADD.FTZ R57, R57, R19 ;  /* 0x0000001339397221 */ /* 0x000fe20000010000 */
[----:B------:R-:W-:Y:S01]  /*bdd0*/  FADD.FTZ R62, R69, R62 ;  /* 0x0000003e453e7221 */ /* 0x000fe20000010000 */
[----:B------:R-:W-:Y:S04]  /*bde0*/  MUFU.EX2 R13, R13 ;  /* 0x0000000d000d7308 */ /* 0x000fe80000000800 */
[----:B------:R-:W1:Y:S01]  /*bdf0*/  MUFU.EX2 R12, R12 ;  /* 0x0000000c000c7308 */ /* 0x000e620000000800 */
[----:B--2---:R-:W-:Y:S01]  /*be00*/  HMMA.16816.F32 R40, R8, R4, R40 ;  /* 0x000000040828723c */ /* 0x004fe20000001828 */
[----:B------:R-:W-:-:S02]  /*be10*/  FADD.FTZ R57, R56, R57 ;  /* 0x0000003938397221 */ /* 0x000fc40000010000 */
[----:B------:R-:W2:Y:S01]  /*be20*/  MUFU.EX2 R15, R15 ;  /* 0x0000000f000f7308 */ /* 0x000ea20000000800 */
        /* <DEDUP_REMOVED lines=12> */
[----:B-1----:R-:W-:Y:S02]  /*bef0*/  F2FP.F16.F32.PACK_AB R5, R12, R13 ;  /* 0x0000000d0c05723e */ /* 0x002fe400000000ff */
[----:B------:R-:W-:Y:S01]  /*bf00*/  FADD.FTZ R13, R13, R58 ;  /* 0x0000003a0d0d7221 */ /* 0x000fe20000010000 */
[----:B--2---:R-:W-:Y:S01]  /*bf10*/  FADD.FTZ R70, R15, R70 ;  /* 0x000000460f467221 */ /* 0x004fe20000010000 */
        /* <DEDUP_REMOVED lines=11> */
[----:B------:R-:W-:Y:S01]  /*bfd0*/  HMMA.16816.F32 R136, R4, R132, R40 ;  /* 0x000000840488723c */ /* 0x000fe20000001828 */
[----:B------:R-:W-:-:S07]  /*bfe0*/  IMAD.MOV.U32 R40, RZ, RZ, R23 ;  /* 0x000000ffff287224 */ /* 0x000fce00078e0017 */
        /* <DEDUP_REMOVED lines=74> */
.L_x_5065:
        /* <DEDUP_REMOVED lines=8> */
.L_x_5066:
[----:B------:R-:W-:Y:S05]  /*c510*/  BSYNC.RECONVERGENT B0 ;  /* 0x0000000000007941 */ /* 0x000fea0003800200 */
.L_x_5064:
        /* <DEDUP_REMOVED lines=70> */
[--C-:B------:R-:W-:Y:S01]  /*c980*/  IMAD.IADD R48, R49, 0x1, R21.reuse ;  /* 0x0000000131307824 */ /* 0x100fe200078e0215 */
[----:B------:R-:W-:Y:S01]  /*c990*/  BSSY.RECONVERGENT B1, `(.L_x_5067) ;  /* 0x0000651000017945 */ /* 0x000fe20003800200 */
[----:B------:R-:W-:Y:S01]  /*c9a0*/  IMAD.SHL.U32 R42, R80, 0x100, RZ ;  /* 0x00000100502a7824 */ /* 0x000fe200078e00ff */
[----:B-1----:R1:W-:Y:S01]  /*c9b0*/  LDSM.16.M88.4 R8, [R22] ;  /* 0x000000001608783b */ /* 0x0023e20000000200 */
[----:B--2---:R-:W-:-:S03]  /*c9c0*/  IMAD.IADD R4, R22, 0x1, R21 ;  /* 0x0000000116047824 */ /* 0x004fc600078e0215 */
[----:B------:R-:W2:Y:S01]  /*c9d0*/  LDSM.16.M88.4 R44, [R49+0x4c00] ;  /* 0x004c0000312c783b */ /* 0x000ea20000000200 */
[----:B------:R-:W-:-:S03]  /*c9e0*/  LOP3.LUT R42, R42, R50, RZ, 0xfc, !PT ;  /* 0x000000322a2a7212 */ /* 0x000fc600078efcff */
[----:B------:R-:W5:Y:S02]  /*c9f0*/  LDSM.16.M88.4 R16, [R49+0x1000] ;  /* 0x001000003110783b */ /* 0x000f640000000200 */
[----:B------:R-:W-:Y:S02]  /*ca00*/  IMAD.IADD R63, R42, 0x1, R191 ;  /* 0x000000012a3f7824 */ /* 0x000fe400078e02bf */
[----:B------:R-:W-:Y:S03]  /*ca10*/  LDSM.16.M88.4 R4, [R4] ;  /* 0x000000000404783b */ /* 0x000fe60000000200 */
[C-C-:B------:R-:W-:Y:S01]  /*ca20*/  IADD3 R216, PT, PT, R176.reuse, 0x1e0, -R63.reuse ;  /* 0x000001e0b0d87810 */ /* 0x140fe20007ffe83f */
[----:B------:R-:W5:Y:S01]  /*ca30*/  LDSM.16.M88.4 R36, [R48+0x4c00] ;  /* 0x004c00003024783b */ /* 0x000f620000000200 */
[----:B------:R-:W-:Y:S02]  /*ca40*/  IADD3 R211, PT, PT, R176, 0x1d0, -R63 ;  /* 0x000001d0b0d37810 */ /* 0x000fe40007ffe83f */
[----:B------:R-:W-:Y:S01]  /*ca50*/  IABS R216, R216 ;  /* 0x000000d800d87213 */ /* 0x000fe20000000000 */
[----:B---3--:R-:W3:Y:S01]  /*ca60*/  LDSM.16.M88.4 R12, [R48+0x1000] ;  /* 0x00100000300c783b */ /* 0x008ee20000000200 */
[----:B------:R-:W-:-:S02]  /*ca70*/  IABS R211, R211 ;  /* 0x000000d300d37213 */ /* 0x000fc40000000000 */
[C-C-:B-1----:R-:W-:Y:S01]  /*ca80*/  IADD3 R22, PT, PT, R176.reuse, 0x200, -R63.reuse ;  /* 0x00000200b0167810 */ /* 0x142fe20007ffe83f */
[----:B------:R-:W1:Y:S01]  /*ca90*/  LDSM.16.M88.4 R28, [R49+0x1400] ;  /* 0x00140000311c783b */ /* 0x000e620000000200 */
[----:B------:R-:W-:Y:S02]  /*caa0*/  I2FP.F32.S32 R216, R216 ;  /* 0x000000d800d87245 */ /* 0x000fe40000201400 */
[----:B------:R-:W-:Y:S01]  /*cab0*/  IABS R22, R22 ;  /* 0x0000001600167213 */ /* 0x000fe20000000000 */
[----:B------:R-:W0:Y:S01]  /*cac0*/  LDGDEPBAR ;  /* 0x00000000000079af */ /* 0x000e220000000000 */
[----:B------:R-:W-:Y:S02]  /*cad0*/  I2FP.F32.S32 R211, R211 ;  /* 0x000000d300d37245 */ /* 0x000fe40000201400 */
[----:B------:R-:W-:Y:S02]  /*cae0*/  I2FP.F32.S32 R22, R22 ;  /* 0x0000001600167245 */ /* 0x000fe40000201400 */
[----:B------:R-:W-:-:S02]  /*caf0*/  IADD3 R204, PT, PT, R176, 0x1c0, -R63 ;  /* 0x000001c0b0cc7810 */ /* 0x000fc40007ffe83f */
[C-C-:B------:R-:W-:Y:S02]  /*cb00*/  IADD3 R163, PT, PT, R176.reuse, 0x1b0, -R63.reuse ;  /* 0x000001b0b0a37810 */ /* 0x140fe40007ffe83f */
[----:B------:R-:W-:Y:S02]  /*cb10*/  IABS R204, R204 ;  /* 0x000000cc00cc7213 */ /* 0x000fe40000000000 */
[----:B------:R-:W-:Y:S02]  /*cb20*/  IABS R163, R163 ;  /* 0x000000a300a37213 */ /* 0x000fe40000000000 */
[----:B------:R-:W-:Y:S02]  /*cb30*/  I2FP.F32.S32 R204, R204 ;  /* 0x000000cc00cc7245 */ /* 0x000fe40000201400 */
[----:B------:R-:W-:Y:S01]  /*cb40*/  I2FP.F32.S32 R163, R163 ;  /* 0x000000a300a37245 */ /* 0x000fe20000201400 */
[----:B--2---:R-:W-:Y:S01]  /*cb50*/  HMMA.16816.F32 R32, R8, R46, RZ ;  /* 0x0000002e0820723c */ /* 0x004fe200000018ff */
[C---:B------:R-:W-:Y:S01]  /*cb60*/  VIADD R46, R176.reuse, 0x8 ;  /* 0x00000008b02e7836 */ /* 0x040fe20000000000 */
[----:B------:R-:W-:-:S02]  /*cb70*/  IADD3 R156, PT, PT, R176, 0x1a0, -R63 ;  /* 0x000001a0b09c7810 */ /* 0x000fc40007ffe83f */
[--C-:B------:R-:W-:Y:S02]  /*cb80*/  IADD3 R130, PT, PT, R176, 0x190, -R63.reuse ;  /* 0x00000190b0827810 */ /* 0x100fe40007ffe83f */
[--C-:B------:R-:W-:Y:S02]  /*cb90*/  IADD3 R23, PT, PT, R46, 0x200, -R63.reuse ;  /* 0x000002002e177810 */ /* 0x100fe40007ffe83f */
[----:B-----5:R-:W-:Y:S01]  /*cba0*/  HMMA.16816.F32 R24, R8, R16, RZ ;  /* 0x000000100818723c */ /* 0x020fe200000018ff */
[----:B------:R-:W-:Y:S01]  /*cbb0*/  VIADD R16, R42, 0xfffffef9 ;  /* 0xfffffef92a107836 */ /* 0x000fe20000000000 */
[----:B------:R-:W-:Y:S02]  /*cbc0*/  IABS R23, R23 ;  /* 0x0000001700177213 */ /* 0x000fe40000000000 */
[----:B------:R-:W-:Y:S02]  /*cbd0*/  IADD3 R51, PT, PT, R46, 0x1c8, -R63 ;  /* 0x000001c82e337810 */ /* 0x000fe40007ffe83f */
[----:B------:R-:W-:-:S02]  /*cbe0*/  ISETP.GE.AND P5, PT, R16, R177, PT ;  /* 0x000000b11000720c */ /* 0x000fc40003fa6270 */
[C---:B------:R-:W-:Y:S02]  /*cbf0*/  ISETP.GE.AND P4, PT, R16.reuse, R178, PT ;  /* 0x000000b21000720c */ /* 0x040fe40003f86270 */
[C---:B------:R-:W-:Y:S02]  /*cc00*/  ISETP.GE.AND P3, PT, R16.reuse, R174, PT ;  /* 0x000000ae1000720c */ /* 0x040fe40003f66270 */
[C---:B------:R-:W-:Y:S01]  /*cc10*/  HMMA.16816.F32 R32, R4.reuse, R38, R32 ;  /* 0x000000260420723c */ /* 0x040fe20000001820 */
[----:B------:R-:W-:Y:S01]  /*cc20*/  ISETP.GE.AND P2, PT, R16, R175, PT ;  /* 0x000000af1000720c */ /* 0x000fe20003f46270 */
[----:B------:R-:W-:Y:S01]  /*cc30*/  VIADD R38, R42, 0xfffffe28 ;  /* 0xfffffe282a267836 */ /* 0x000fe20000000000 */
[----:B------:R-:W-:Y:S02]  /*cc40*/  I2FP.F32.S32 R23, R23 ;  /* 0x0000001700177245 */ /* 0x000fe40000201400 */
[--C-:B------:R-:W-:Y:S02]  /*cc50*/  IADD3 R39, PT, PT, R46, 0x1d8, -R63.reuse ;  /* 0x000001d82e277810 */ /* 0x100fe40007ffe83f */
[----:B------:R-:W-:Y:S01]  /*cc60*/  IABS R156, R156 ;  /* 0x0000009c009c7213 */ /* 0x000fe20000000000 */
[----:B---3--:R-:W-:Y:S01]  /*cc70*/  HMMA.16816.F32 R24, R4, R12, R24 ;  /* 0x0000000c0418723c */ /* 0x008fe20000001818 */
[----:B------:R-:W-:-:S02]  /*cc80*/  IADD3 R12, PT, PT, R176, 0x107, -R63 ;  /* 0x00000107b00c7810 */ /* 0x000fc40007ffe83f */
[----:B------:R-:W-:Y:S02]  /*cc90*/  IADD3 R13, PT, PT, R46, 0x107, -R63 ;  /* 0x000001072e0d7810 */ /* 0x000fe40007ffe83f */
[----:B------:R-:W-:Y:S02]  /*cca0*/  IABS R12, R12 ;  /* 0x0000000c000c7213 */ /* 0x000fe40000000000 */
[----:B------:R-:W-:Y:S01]  /*ccb0*/  IABS R13, R13 ;  /* 0x0000000d000d7213 */ /* 0x000fe20000000000 */
[----:B------:R-:W-:Y:S01]  /*ccc0*/  HMMA.16816.F32 R16, R8, R18, RZ ;  /* 0x000000120810723c */ /* 0x000fe200000018ff */
[----:B------:R-:W-:Y:S02]  /*ccd0*/  I2FP.F32.S32 R12, R12 ;  /* 0x0000000c000c7245 */ /* 0x000fe40000201400 */
[----:B------:R-:W-:Y:S02]  /*cce0*/  I2FP.F32.S32 R13, R13 ;  /* 0x0000000d000d7245 */ /* 0x000fe40000201400 */
        /* <DEDUP_REMOVED lines=14> */
[----:B------:R-:W-:Y:S02]  /*cdd0*/  IADD3 R76, PT, PT, R176, 0x140, -R63 ;  /* 0x00000140b04c7810 */ /* 0x000fe40007ffe83f */
[----:B------:R-:W-:Y:S02]  /*cde0*/  I2FP.F32.S32 R91, R91 ;  /* 0x0000005b005b7245 */ /* 0x000fe40000201400 */
[----:B------:R-:W-:-:S04]  /*cdf0*/  IABS R76, R76 ;  /* 0x0000004c004c7213 */ /* 0x000fc80000000000 */
[----:B------:R-:W-:Y:S01]  /*ce00*/  I2FP.F32.S32 R76, R76 ;  /* 0x0000004c004c7245 */ /* 0x000fe20000201400 */
[-C--:B----4-:R-:W-:Y:S01]  /*ce10*/  FMUL.FTZ R33, R33, R41.reuse ;  /* 0x0000002921217220 */ /* 0x090fe20000410000 */
[-C--:B------:R-:W-:Y:S01]  /*ce20*/  FMUL.FTZ R35, R35, R41.reuse ;  /* 0x0000002923237220 */ /* 0x080fe20000410000 */
[-C--:B------:R-:W-:Y:S01]  /*ce30*/  FMUL.FTZ R26, R26, R41.reuse ;  /* 0x000000291a1a7220 */ /* 0x080fe20000410000 */
[-C--:B------:R-:W-:Y:S01]  /*ce40*/  FMUL.FTZ R21, R24, R41.reuse ;  /* 0x0000002918157220 */ /* 0x080fe20000410000 */
[----:B------:R-:W2:Y:S01]  /*ce50*/  MUFU.TANH R61, R33 ;  /* 0x00000021003d7308 */ /* 0x000ea20000002400 */
[-C--:B------:R-:W-:Y:S01]  /*ce60*/  FMUL.FTZ R27, R27, R41.reuse ;  /* 0x000000291b1b7220 */ /* 0x080fe20000410000 */
[-C--:B------:R-:W-:Y:S01]  /*ce70*/  FMUL.FTZ R25, R25, R41.reuse ;  /* 0x0000002919197220 */ /* 0x080fe20000410000 */
[-C--:B------:R-:W-:Y:S01]  /*ce80*/  FMUL.FTZ R32, R32, R41.reuse ;  /* 0x0000002920207220 */ /* 0x080fe20000410000 */
[----:B------:R-:W-:-:S04]  /*ce90*/  FMUL.FTZ R34, R34, R41 ;  /* 0x0000002922227220 */ /* 0x000fc80000410000 */
[----:B------:R-:W3:Y:S08]  /*cea0*/  MUFU.TANH R43, R35 ;  /* 0x00000023002b7308 */ /* 0x000ef00000002400 */
[----:B------:R-:W4:Y:S01]  /*ceb0*/  MUFU.TANH R88, R26 ;  /* 0x0000001a00587308 */ /* 0x000f220000002400 */
[----:B--2---:R-:W-:Y:S01]  /*cec0*/  FFMA.FTZ R61, -R187, R12, R61 ;  /* 0x0000000cbb3d7223 */ /* 0x004fe2000001013d */
[----:B------:R-:W-:-:S04]  /*ced0*/  VIADD R12, R42, 0xfffffe00 ;  /* 0xfffffe002a0c7836 */ /* 0x000fc80000000000 */
[----:B------:R-:W-:Y:S02]  /*cee0*/  FSEL R61, R61, -INF , P4 ;  /* 0xff8000003d3d7808 */ /* 0x000fe40002000000 */
[----:B------:R-:W2:Y:S01]  /*cef0*/  MUFU.TANH R21, R21 ;  /* 0x0000001500157308 */ /* 0x000ea20000002400 */
[C---:B------:R-:W-:Y:S01]  /*cf00*/  ISETP.GE.AND P1, PT, R12.reuse, R178, PT ;  /* 0x000000b20c00720c */ /* 0x040fe20003f26270 */
[----:B---3--:R-:W-:Y:S01]  /*cf10*/  FFMA.FTZ R43, -R187, R13, R43 ;  /* 0x0000000dbb2b7223 */ /* 0x008fe2000001012b */
[----:B------:R-:W-:Y:S02]  /*cf20*/  FSEL R61, R61, -INF , !P5 ;  /* 0xff8000003d3d7808 */ /* 0x000fe40006800000 */
[C---:B------:R-:W-:Y:S02]  /*cf30*/  ISETP.GE.AND P4, PT, R12.reuse, R177, PT ;  /* 0x000000b10c00720c */ /* 0x040fe40003f86270 */
[----:B------:R-:W-:Y:S01]  /*cf40*/  FSEL R43, R43, -INF , P2 ;  /* 0xff8000002b2b7808 */ /* 0x000fe20001000000 */
[----:B------:R-:W3:Y:S01]  /*cf50*/  MUFU.TANH R86, R27 ;  /* 0x0000001b00567308 */ /* 0x000ee20000002400 */
[C---:B------:R-:W-:Y:S01]  /*cf60*/  ISETP.GE.AND P5, PT, R12.reuse, R174, PT ;  /* 0x000000ae0c00720c */ /* 0x040fe20003fa6270 */
[----:B----4-:R-:W-:Y:S01]  /*cf70*/  FFMA.FTZ R88, -R187, R23, R88 ;  /* 0x00000017bb587223 */ /* 0x010fe20000010158 */
[----:B------:R-:W-:-:S02]  /*cf80*/  ISETP.GE.AND P2, PT, R12, R175, PT ;  /* 0x000000af0c00720c */ /* 0x000fc40003f46270 */
[----:B------:R-:W-:Y:S01]  /*cf90*/  HMMA.16816.F32 R12, R4, R14, R16 ;  /* 0x0000000e040c723c */ /* 0x000fe20000001810 */
[--C-:B------:R-:W-:Y:S01]  /*cfa0*/  IADD3 R18, PT, PT, R46, 0x1ff, -R63.reuse ;  /* 0x000001ff2e127810 */ /* 0x100fe20007ffe83f */
[----:B------:R-:W-:Y:S01]  /*cfb0*/  VIADD R17, R42, 0xfffffe01 ;  /* 0xfffffe012a117836 */ /* 0x000fe20000000000 */
[----:B------:R4:W5:Y:S01]  /*cfc0*/  MUFU.TANH R23, R25 ;  /* 0x0000001900177308 */ /* 0x0009620000002400 */
[----:B------:R-:W-:Y:S01]  /*cfd0*/  IADD3 R16, PT, PT, R176, 0x1ff, -R63 ;  /* 0x000001ffb0107810 */ /* 0x000fe20007ffe83f */
[----:B--2---:R-:W-:Y:S01]  /*cfe0*/  FFMA.FTZ R21, -R187, R22, R21 ;  /* 0x00000016bb157223 */ /* 0x004fe20000010115 */
[----:B------:R-:W-:Y:S01]  /*cff0*/  IABS R18, R18 ;  /* 0x0000001200127213 */ /* 0x000fe20000000000 */
[----:B------:R-:W-:Y:S01]  /*d000*/  VIADD R22, R42, 0xfffffe08 ;  /* 0xfffffe082a167836 */ /* 0x000fe20000000000 */
[----:B------:R-:W-:Y:S02]  /*d010*/  IABS R16, R16 ;  /* 0x0000001000107213 */ /* 0x000fe40000000000 */
[----:B------:R-:W-:Y:S01]  /*d020*/  FSEL R115, R21, -INF , P1 ;  /* 0xff80000015737808 */ /* 0x000fe20000800000 */
[----:B------:R-:W-:Y:S01]  /*d030*/  MUFU.TANH R32, R32 ;  /* 0x0000002000207308 */ /* 0x000fe20000002400 */
[----:B------:R-:W-:-:S02]  /*d040*/  I2FP.F32.S32 R18, R18 ;  /* 0x0000001200127245 */ /* 0x000fc40000201400 */
[----:B------:R-:W-:Y:S02]  /*d050*/  I2FP.F32.S32 R16, R16 ;  /* 0x0000001000107245 */ /* 0x000fe40000201400 */
[----:B------:R-:W-:Y:S01]  /*d060*/  FSEL R43, R43, -INF , !P3 ;  /* 0xff8000002b2b7808 */ /* 0x000fe20005800000 */
[----:B---3--:R-:W-:Y:S01]  /*d070*/  FFMA.FTZ R86, -R187, R18, R86 ;  /* 0x00000012bb567223 */ /* 0x008fe20000010156 */
[----:B------:R-:W-:Y:S01]  /*d080*/  FSEL R115, R115, -INF , !P4 ;  /* 0xff80000073737808 */ /* 0x000fe20006000000 */
[-C--:B------:R-:W-:Y:S01]  /*d090*/  FMUL.FTZ R14, R14, R41.reuse ;  /* 0x000000290e0e7220 */ /* 0x080fe20000410000 */
[-C--:B------:R-:W-:Y:S01]  /*d0a0*/  FMUL.FTZ R12, R12, R41.reuse ;  /* 0x000000290c0c7220 */ /* 0x080fe20000410000 */
[----:B----4-:R-:W2:Y:S01]  /*d0b0*/  LDSM.16.M88.4 R24, [R48+0x1400] ;  /* 0x001400003018783b */ /* 0x010ea20000000200 */
[----:B------:R-:W-:Y:S01]  /*d0c0*/  FSEL R88, R88, -INF , P2 ;  /* 0xff80000058587808 */ /* 0x000fe20001000000 */
[----:B-----5:R-:W-:Y:S01]  /*d0d0*/  FFMA.FTZ R23, -R187, R16, R23 ;  /* 0x00000010bb177223 */ /* 0x020fe20000010117 */
[----:B------:R-:W-:Y:S01]  /*d0e0*/  IADD3 R21, PT, PT, R46, 0x1f8, -R63 ;  /* 0x000001f82e157810 */ /* 0x000fe20007ffe83f */
[----:B------:R-:W3:Y:S01]  /*d0f0*/  MUFU.TANH R14, R14 ;  /* 0x0000000e000e7308 */ /* 0x000ee20000002400 */
[----:B------:R-:W-:Y:S01]  /*d100*/  ISETP.GE.AND P3, PT, R17, R178, PT ;  /* 0x000000b21100720c */ /* 0x000fe20003f66270 */
[----:B------:R-:W-:Y:S01]  /*d110*/  FMUL.FTZ R116, R15, R41 ;  /* 0x000000290f747220 */ /* 0x000fe20000410000 */
[----:B------:R-:W-:Y:S01]  /*d120*/  ISETP.GE.AND P1, PT, R17, R177, PT ;  /* 0x000000b11100720c */ /* 0x000fe20003f26270 */
[----:B------:R-:W-:Y:S01]  /*d130*/  FMUL.FTZ R90, R13, R41 ;  /* 0x000000290d5a7220 */ /* 0x000fe20000410000 */
[C---:B------:R-:W-:Y:S01]  /*d140*/  ISETP.GE.AND P4, PT, R17.reuse, R174, PT ;  /* 0x000000ae1100720c */ /* 0x040fe20003f86270 */
[----:B------:R-:W-:Y:S01]  /*d150*/  VIADD R13, R42, 0xfffffe09 ;  /* 0xfffffe092a0d7836 */ /* 0x000fe20000000000 */
[----:B------:R-:W-:Y:S01]  /*d160*/  ISETP.GE.AND P2, PT, R17, R175, PT ;  /* 0x000000af1100720c */ /* 0x000fe20003f46270 */
[----:B------:R-:W4:Y:S01]  /*d170*/  MUFU.TANH R12, R12 ;  /* 0x0000000c000c7308 */ /* 0x000f220000002400 */
[----:B-1----:R-:W-:Y:S01]  /*d180*/  HMMA.16816.F32 R16, R8, R28, RZ ;  /* 0x0000001c0810723c */ /* 0x002fe200000018ff */
[----:B------:R-:W-:-:S02]  /*d190*/  IABS R28, R21 ;  /* 0x00000015001c7213 */ /* 0x000fc40000000000 */
[----:B------:R-:W-:Y:S02]  /*d1a0*/  FSEL R114, R23, -INF , P3 ;  /* 0xff80000017727808 */ /* 0x000fe40001800000 */
[--C-:B------:R-:W-:Y:S01]  /*d1b0*/  IADD3 R29, PT, PT, R176, 0x1f8, -R63.reuse ;  /* 0x000001f8b01d7810 */ /* 0x100fe20007ffe83f */
[----:B------:R-:W-:Y:S01]  /*d1c0*/  IMAD.MOV.U32 R23, RZ, RZ, R28 ;  /* 0x000000ffff177224 */ /* 0x000fe200078e001c */
[----:B------:R-:W1:Y:S01]  /*d1d0*/  MUFU.TANH R116, R116 ;  /* 0x0000007400747308 */ /* 0x000e620000002400 */
[----:B------:R-:W-:Y:S02]  /*d1e0*/  FSEL R88, R88, -INF , !P5 ;  /* 0xff80000058587808 */ /* 0x000fe40006800000 */
[----:B------:R-:W-:Y:S02]  /*d1f0*/  IABS R21, R29 ;  /* 0x0000001d00157213 */ /* 0x000fe40000000000 */
[----:B------:R-:W-:Y:S01]  /*d200*/  I2FP.F32.S32 R15, R23 ;  /* 0x00000017000f7245 */ /* 0x000fe20000201400 */
[----:B------:R-:W-:Y:S01]  /*d210*/  HMMA.16816.F32 R28, R8, R30, RZ ;  /* 0x0000001e081c723c */ /* 0x000fe200000018ff */
[----:B------:R-:W-:Y:S01]  /*d220*/  I2FP.F32.S32 R21, R21 ;  /* 0x0000001500157245 */ /* 0x000fe20000201400 */
[----:B------:R-:W5:Y:S01]  /*d230*/  MUFU.TANH R90, R90 ;  /* 0x0000005a005a7308 */ /* 0x000f620000002400 */
[----:B------:R-:W-:Y:S01]  /*d240*/  ISETP.GE.AND P5, PT, R22, R178, PT ;  /* 0x000000b21600720c */ /* 0x000fe20003fa6270 */
[C---:B---3--:R-:W-:Y:S01]  /*d250*/  FFMA.FTZ R14, -R187.reuse, R15, R14 ;  /* 0x0000000fbb0e7223 */ /* 0x048fe2000001010e */
[--C-:B------:R-:W-:Y:S01]  /*d260*/  IADD3 R15, PT, PT, R176, 0x1f7, -R63.reuse ;  /* 0x000001f7b00f7810 */ /* 0x100fe20007ffe83f */
[----:B----4-:R-:W-:Y:S01]  /*d270*/  FFMA.FTZ R21, -R187, R21, R12 ;  /* 0x00000015bb157223 */ /* 0x010fe2000001010c */
[----:B------:R-:W-:-:S02]  /*d280*/  IADD3 R12, PT, PT, R46, 0x1f7, -R63 ;  /* 0x000001f72e0c7810 */ /* 0x000fc40007ffe83f */
[----:B------:R-:W-:Y:S01]  /*d290*/  IABS R15, R15 ;  /* 0x0000000f000f7213 */ /* 0x000fe20000000000 */
[----:B------:R-:W-:Y:S01]  /*d2a0*/  MUFU.TANH R34, R34 ;  /* 0x0000002200227308 */ /* 0x000fe20000002400 */
[----:B------:R-:W-:Y:S02]  /*d2b0*/  FSEL R85, R21, -INF , P5 ;  /* 0xff80000015557808 */ /* 0x000fe40002800000 */
[----:B------:R-:W-:Y:S01]  /*d2c0*/  IABS R12, R12 ;  /* 0x0000000c000c7213 */ /* 0x000fe20000000000 */
[----:B--2---:R-:W-:Y:S01]  /*d2d0*/  HMMA.16816.F32 R16, R4, R24, R16 ;  /* 0x000000180410723c */ /* 0x004fe20000001810 */
[----:B------:R-:W-:Y:S01]  /*d2e0*/  IMAD.MOV.U32 R21, RZ, RZ, R15 ;  /* 0x000000ffff157224 */ /* 0x000fe200078e000f */
[----:B------:R-:W-:Y:S02]  /*d2f0*/  FSEL R86, R86, -INF , P2 ;  /* 0xff80000056567808 */ /* 0x000fe40001000000 */
[----:B------:R-:W-:Y:S02]  /*d300*/  I2FP.F32.S32 R15, R12 ;  /* 0x0000000c000f7245 */ /* 0x000fe40000201400 */
[----:B------:R-:W-:-:S02]  /*d310*/  ISETP.GE.AND P3, PT, R22, R177, PT ;  /* 0x000000b11600720c */ /* 0x000fc40003f66270 */
[----:B------:R-:W-:Y:S01]  /*d320*/  ISETP.GE.AND P2, PT, R22, R175, PT ;  /* 0x000000af1600720c */ /* 0x000fe20003f46270 */
[----:B-1----:R-:W-:Y:S01]  /*d330*/  FFMA.FTZ R116, -R187, R15, R116 ;  /* 0x0000000fbb747223 */ /* 0x002fe20000010174 */
[----:B------:R-:W-:Y:S01]  /*d340*/  I2FP.F32.S32 R12, R21 ;  /* 0x00000015000c7245 */ /* 0x000fe20000201400 */
[----:B------:R-:W-:Y:S01]  /*d350*/  VIADD R21, R42, 0xfffffe10 ;  /* 0xfffffe102a157836 */ /* 0x000fe20000000000 */
[----:B------:R-:W-:Y:S01]  /*d360*/  FSEL R86, R86, -INF , !P4 ;  /* 0xff80000056567808 */ /* 0x000fe20006000000 */
[----:B------:R-:W-:Y:S01]  /*d370*/  HMMA.16816.F32 R28, R4, R26, R28 ;  /* 0x0000001a041c723c */ /* 0x000fe2000000181c */
[----:B------:R-:W-:Y:S01]  /*d380*/  FSEL R85, R85, -INF , !P3 ;  /* 0xff80000055557808 */ /* 0x000fe20005800000 */
[----:B-----5:R-:W-:Y:S01]  /*d390*/  FFMA.FTZ R90, -R187, R12, R90 ;  /* 0x0000000cbb5a7223 */ /* 0x020fe2000001015a */
[----:B------:R-:W-:Y:S01]  /*d3a0*/  FSEL R83, R14, -INF , P2 ;  /* 0xff8000000e537808 */ /* 0x000fe20001000000 */
[----:B------:R-:W-:Y:S01]  /*d3b0*/  LDSM.16.M88.4 R24, [R48+0x1800] ;  /* 0x001800003018783b */ /* 0x000fe20000000200 */
[C---:B------:R-:W-:Y:S01]  /*d3c0*/  ISETP.GE.AND P4, PT, R13.reuse, R178, PT ;  /* 0x000000b20d00720c */ /* 0x040fe20003f86270 */
[----:B------:R-:W-:Y:S01]  /*d3d0*/  FMUL.FTZ R16, R16, R41 ;  /* 0x0000002910107220 */ /* 0x000fe20000410000 */
[C---:B------:R-:W-:Y:S01]  /*d3e0*/  ISETP.GE.AND P5, PT, R13.reuse, R177, PT ;  /* 0x000000b10d00720c */ /* 0x040fe20003fa6270 */
[-C--:B------:R-:W-:Y:S01]  /*d3f0*/  FMUL.FTZ R127, R18, R41.reuse ;  /* 0x00000029127f7220 */ /* 0x080fe20000410000 */
[-C--:B------:R-:W-:Y:S01]  /*d400*/  ISETP.GE.AND P3, PT, R13, R174.reuse, PT ;  /* 0x000000ae0d00720c */ /* 0x080fe20003f66270 */
[----:B------:R-:W-:Y:S01]  /*d410*/  FMUL.FTZ R33, R17, R41 ;  /* 0x0000002911217220 */ /* 0x000fe20000410000 */
[----:B------:R-:W-:Y:S01]  /*d420*/  ISETP.GE.AND P2, PT, R13, R175, PT ;  /* 0x000000af0d00720c */ /* 0x000fe20003f46270 */
[----:B------:R-:W-:Y:S01]  /*d430*/  MUFU.TANH R16, R16 ;  /* 0x0000001000107308 */ /* 0x000fe20000002400 */
[----:B------:R-:W1:Y:S01]  /*d440*/  LDSM.16.M88.4 R12, [R49+0x1800] ;  /* 0x00180000310c783b */ /* 0x000e620000000200 */
[----:B------:R-:W-:Y:S01]  /*d450*/  FSEL R114, R114, -INF , !P1 ;  /* 0xff80000072727808 */ /* 0x000fe20004800000 */
[-C--:B------:R-:W-:Y:S01]  /*d460*/  FMUL.FTZ R19, R19, R41.reuse ;  /* 0x0000002913137220 */ /* 0x080fe20000410000 */
[----:B------:R-:W-:Y:S01]  /*d470*/  ISETP.GE.AND P1, PT, R22, R174, PT ;  /* 0x000000ae1600720c */ /* 0x000fe20003f26270 */
[----:B------:R-:W-:Y:S01]  /*d480*/  VIADD R17, R42, 0xfffffe11 ;  /* 0xfffffe112a117836 */ /* 0x000fe20000000000 */
[--C-:B------:R-:W-:Y:S01]  /*d490*/  IADD3 R18, PT, PT, R46, 0x1f0, -R63.reuse ;  /* 0x000001f02e127810 */ /* 0x100fe20007ffe83f */
[----:B------:R-:W-:Y:S01]  /*d4a0*/  FMUL.FTZ R29, R29, R41 ;  /* 0x000000291d1d7220 */ /* 0x000fe20000410000 */
[----:B------:R-:W2:Y:S01]  /*d4b0*/  MUFU.TANH R127, R127 ;  /* 0x0000007f007f7308 */ /* 0x000ea20000002400 */
[----:B------:R-:W-:-:S02]  /*d4c0*/  IADD3 R22, PT, PT, R176, 0x1f0, -R63 ;  /* 0x000001f0b0167810 */ /* 0x000fc40007ffe83f */
[----:B------:R-:W-:Y:S02]  /*d4d0*/  FSEL R90, R90, -INF , P4 ;  /* 0xff8000005a5a7808 */ /* 0x000fe40002000000 */
[----:B------:R-:W-:Y:S02]  /*d4e0*/  IABS R18, R18 ;  /* 0x0000001200127213 */ /* 0x000fe40000000000 */
[----:B------:R-:W-:Y:S01]  /*d4f0*/  IABS R22, R22 ;  /* 0x0000001600167213 */ /* 0x000fe20000000000 */
[----:B------:R-:W3:Y:S01]  /*d500*/  MUFU.TANH R112, R19 ;  /* 0x0000001300707308 */ /* 0x000ee20000002400 */
[----:B------:R-:W-:Y:S02]  /*d510*/  FSEL R83, R83, -INF , !P1 ;  /* 0xff80000053537808 */ /* 0x000fe40004800000 */
[----:B------:R-:W-:Y:S02]  /*d520*/  FSEL R90, R90, -INF , !P5 ;  /* 0xff8000005a5a7808 */ /* 0x000fe40006800000 */
[----:B------:R-:W-:-:S02]  /*d530*/  FSEL R116, R116, -INF , P2 ;  /* 0xff80000074747808 */ /* 0x000fc40001000000 */
[C---:B------:R-:W-:Y:S01]  /*d540*/  ISETP.GE.AND P1, PT, R21.reuse, R178, PT ;  /* 0x000000b21500720c */ /* 0x040fe20003f26270 */
[----:B------:R-:W4:Y:S01]  /*d550*/  MUFU.TANH R33, R33 ;  /* 0x0000002100217308 */ /* 0x000f220000002400 */
[C---:B------:R-:W-:Y:S02]  /*d560*/  ISETP.GE.AND P4, PT, R21.reuse, R177, PT ;  /* 0x000000b11500720c */ /* 0x040fe40003f86270 */
[C---:B------:R-:W-:Y:S02]  /*d570*/  ISETP.GE.AND P5, PT, R21.reuse, R174, PT ;  /* 0x000000ae1500720c */ /* 0x040fe40003fa6270 */
[----:B------:R-:W-:Y:S02]  /*d580*/  ISETP.GE.AND P2, PT, R21, R175, PT ;  /* 0x000000af1500720c */ /* 0x000fe40003f46270 */
[----:B------:R-:W-:Y:S01]  /*d590*/  I2FP.F32.S32 R18, R18 ;  /* 0x0000001200127245 */ /* 0x000fe20000201400 */
[----:B------:R-:W-:Y:S01]  /*d5a0*/  MUFU.TANH R219, R29 ;  /* 0x0000001d00db7308 */ /* 0x000fe20000002400 */
[----:B------:R-:W-:Y:S01]  /*d5b0*/  I2FP.F32.S32 R21, R22 ;  /* 0x0000001600157245 */ /* 0x000fe20000201400 */
[----:B------:R-:W-:Y:S01]  /*d5c0*/  FMUL.FTZ R22, R30, R41 ;  /* 0x000000291e167220 */ /* 0x000fe20000410000 */
[----:B------:R-:W-:Y:S01]  /*d5d0*/  FSEL R116, R116, -INF , !P3 ;  /* 0xff80000074747808 */ /* 0x000fe20005800000 */
[C---:B--2---:R-:W-:Y:S01]  /*d5e0*/  FFMA.FTZ R127, -R187.reuse, R18, R127 ;  /* 0x00000012bb7f7223 */ /* 0x044fe2000001017f */
[--C-:B------:R-:W-:Y:S01]  /*d5f0*/  IADD3 R18, PT, PT, R46, 0x1ef, -R63.reuse ;  /* 0x000001ef2e127810 */ /* 0x100fe20007ffe83f */
[----:B------:R-:W-:Y:S01]  /*d600*/  FFMA.FTZ R21, -R187, R21, R16 ;  /* 0x00000015bb157223 */ /* 0x000fe20000010110 */
[----:B------:R-:W-:Y:S01]  /*d610*/  IADD3 R16, PT, PT, R176, 0x1ef, -R63 ;  /* 0x000001efb0107810 */ /* 0x000fe20007ffe83f */
[----:B------:R-:W2:Y:S01]  /*d620*/  MUFU.TANH R22, R22 ;  /* 0x0000001600167308 */ /* 0x000ea20000002400 */
[----:B------:R-:W-:Y:S01]  /*d630*/  IABS R18, R18 ;  /* 0x0000001200127213 */ /* 0x000fe20000000000 */
[----:B------:R-:W-:Y:S01]  /*d640*/  VIADD R30, R42, 0xfffffe18 ;  /* 0xfffffe182a1e7836 */ /* 0x000fe20000000000 */
[----:B------:R-:W-:-:S02]  /*d650*/  IABS R16, R16 ;  /* 0x0000001000107213 */ /* 0x000fc40000000000 */
[----:B------:R-:W-:Y:S02]  /*d660*/  FSEL R21, R21, -INF , P1 ;  /* 0xff80000015157808 */ /* 0x000fe40000800000 */
[----:B------:R-:W-:Y:S02]  /*d670*/  I2FP.F32.S32 R18, R18 ;  /* 0x0000001200127245 */ /* 0x000fe40000201400 */
[----:B------:R-:W-:Y:S02]  /*d680*/  I2FP.F32.S32 R16, R16 ;  /* 0x0000001000107245 */ /* 0x000fe40000201400 */
[----:B------:R-:W-:Y:S01]  /*d690*/  FSEL R21, R21, -INF , !P4 ;  /* 0xff80000015157808 */ /* 0x000fe20006000000 */
[----:B---3--:R-:W-:Y:S01]  /*d6a0*/  FFMA.FTZ R112, -R187, R18, R112 ;  /* 0x00000012bb707223 */ /* 0x008fe20000010170 */
[----:B------:R-:W-:Y:S01]  /*d6b0*/  FSEL R127, R127, -INF , P2 ;  /* 0xff8000007f7f7808 */ /* 0x000fe20001000000 */
[----:B----4-:R-:W-:Y:S01]  /*d6c0*/  FFMA.FTZ R33, -R187, R16, R33 ;  /* 0x00000010bb217223 */ /* 0x010fe20000010121 */
[----:B------:R-:W-:-:S02]  /*d6d0*/  ISETP.GE.AND P3, PT, R17, R178, PT ;  /* 0x000000b21100720c */ /* 0x000fc40003f66270 */
[C---:B------:R-:W-:Y:S02]  /*d6e0*/  ISETP.GE.AND P1, PT, R17.reuse, R177, PT ;  /* 0x000000b11100720c */ /* 0x040fe40003f26270 */
[C---:B------:R-:W-:Y:S02]  /*d6f0*/  ISETP.GE.AND P4, PT, R17.reuse, R174, PT ;  /* 0x000000ae1100720c */ /* 0x040fe40003f86270 */
[----:B------:R-:W-:Y:S02]  /*d700*/  ISETP.GE.AND P2, PT, R17, R175, PT ;  /* 0x000000af1100720c */ /* 0x000fe40003f46270 */
[----:B-1----:R-:W-:Y:S01]  /*d710*/  HMMA.16816.F32 R16, R8, R12, RZ ;  /* 0x0000000c0810723c */ /* 0x002fe200000018ff */
        /* <DEDUP_REMOVED lines=10> */
[----:B------:R-:W3:Y:S01]  /*d7c0*/  MUFU.TANH R12, R12 ;  /* 0x0000000c000c7308 */ /* 0x000ee20000002400 */
[----:B------:R-:W-:Y:S01]  /*d7d0*/  ISETP.GE.AND P5, PT, R30, R178, PT ;  /* 0x000000b21e00720c */ /* 0x000fe20003fa6270 */
[----:B--2---:R-:W-:Y:S01]  /*d7e0*/  FFMA.FTZ R23, -R187, R23, R22 ;  /* 0x00000017bb177223 */ /* 0x004fe20000010116 */
[----:B------:R-:W-:Y:S01]  /*d7f0*/  FSEL R33, R33, -INF , P3 ;  /* 0xff80000021217808 */ /* 0x000fe20001800000 */
[----:B------:R-:W-:Y:S01]  /*d800*/  VIADD R22, R42, 0xfffffe19 ;  /* 0xfffffe192a167836 */ /* 0x000fe20000000000 */
[----:B------:R-:W-:Y:S01]  /*d810*/  HMMA.16816.F32 R16, R4, R24, R16 ;  /* 0x000000180410723c */ /* 0x000fe20000001810 */
[----:B------:R-:W-:-:S02]  /*d820*/  IADD3 R24, PT, PT, R176, 0x1e7, -R63 ;  /* 0x000001e7b0187810 */ /* 0x000fc40007ffe83f */
[----:B------:R-:W-:Y:S01]  /*d830*/  FSEL R112, R112, -INF , P2 ;  /* 0xff80000070707808 */ /* 0x000fe20001000000 */
[----:B-1----:R-:W-:Y:S01]  /*d840*/  FFMA.FTZ R28, -R187, R28, R13 ;  /* 0x0000001cbb1c7223 */ /* 0x002fe2000001010d */
[----:B------:R-:W-:Y:S02]  /*d850*/  IABS R24, R24 ;  /* 0x0000001800187213 */ /* 0x000fe40000000000 */
[----:B------:R-:W-:Y:S02]  /*d860*/  IADD3 R13, PT, PT, R46, 0x1e7, -R63 ;  /* 0x000001e72e0d7810 */ /* 0x000fe40007ffe83f */
[C---:B------:R-:W-:Y:S01]  /*d870*/  ISETP.GE.AND P3, PT, R30.reuse, R177, PT ;  /* 0x000000b11e00720c */ /* 0x040fe20003f66270 */
[----:B------:R-:W-:Y:S01]  /*d880*/  IMAD.MOV.U32 R25, RZ, RZ, R24 ;  /* 0x000000ffff197224 */ /* 0x000fe200078e0018 */
[----:B------:R-:W-:Y:S02]  /*d890*/  IABS R13, R13 ;  /* 0x0000000d000d7213 */ /* 0x000fe40000000000 */
[----:B------:R-:W-:-:S02]  /*d8a0*/  ISETP.GE.AND P2, PT, R30, R175, PT ;  /* 0x000000af1e00720c */ /* 0x000fc40003f46270 */
[----:B------:R-:W-:Y:S02]  /*d8b0*/  FSEL R28, R28, -INF , P5 ;  /* 0xff8000001c1c7808 */ /* 0x000fe40002800000 */
[----:B------:R-:W-:Y:S02]  /*d8c0*/  I2FP.F32.S32 R24, R13 ;  /* 0x0000000d00187245 */ /* 0x000fe40000201400 */
[----:B------:R-:W-:Y:S01]  /*d8d0*/  FMUL.FTZ R16, R16, R41 ;  /* 0x0000002910107220 */ /* 0x000fe20000410000 */
[----:B------:R-:W-:Y:S01]  /*d8e0*/  I2FP.F32.S32 R13, R25 ;  /* 0x00000019000d7245 */ /* 0x000fe20000201400 */
[-C--:B------:R-:W-:Y:S01]  /*d8f0*/  FMUL.FTZ R35, R18, R41.reuse ;  /* 0x0000002912237220 */ /* 0x080fe20000410000 */
[----:B------:R-:W-:Y:S01]  /*d900*/  FSEL R112, R112, -INF , !P4 ;  /* 0xff80000070707808 */ /* 0x000fe20006000000 */
[----:B------:R-:W-:Y:S01]  /*d910*/  FMUL.FTZ R47, R17, R41 ;  /* 0x00000029112f7220 */ /* 0x000fe20000410000 */
[----:B------:R-:W-:Y:S01]  /*d920*/  FSEL R220, R28, -INF , !P3 ;  /* 0xff8000001cdc7808 */ /* 0x000fe20005800000 */
[----:B------:R-:W-:Y:S01]  /*d930*/  FFMA.FTZ R219, -R187, R13, R219 ;  /* 0x0000000dbbdb7223 */ /* 0x000fe200000101db */
[----:B------:R-:W-:Y:S01]  /*d940*/  FSEL R23, R23, -INF , P2 ;  /* 0xff80000017177808 */ /* 0x000fe20001000000 */
[----:B------:R-:W1:Y:S01]  /*d950*/  MUFU.TANH R16, R16 ;  /* 0x0000001000107308 */ /* 0x000e620000002400 */
[C---:B------:R-:W-:Y:S01]  /*d960*/  ISETP.GE.AND P4, PT, R22.reuse, R178, PT ;  /* 0x000000b21600720c */ /* 0x040fe20003f86270 */
[----:B------:R-:W-:Y:S01]  /*d970*/  FMUL.FTZ R19, R19, R41 ;  /* 0x0000002913137220 */ /* 0x000fe20000410000 */
[----:B------:R-:W-:Y:S01]  /*d980*/  ISETP.GE.AND P5, PT, R22, R177, PT ;  /* 0x000000b11600720c */ /* 0x000fe20003fa6270 */
[----:B------:R-:W-:Y:S01]  /*d990*/  VIADD R17, R42, 0xfffffe21 ;  /* 0xfffffe212a117836 */ /* 0x000fe20000000000 */
[----:B------:R-:W-:-:S02]  /*d9a0*/  ISETP.GE.AND P3, PT, R22, R174, PT ;  /* 0x000000ae1600720c */ /* 0x000fc40003f66270 */
[----:B------:R-:W-:Y:S01]  /*d9b0*/  ISETP.GE.AND P2, PT, R22, R175, PT ;  /* 0x000000af1600720c */ /* 0x000fe20003f46270 */
[----:B---3--:R-:W-:Y:S01]  /*d9c0*/  FFMA.FTZ R22, -R187, R24, R12 ;  /* 0x00000018bb167223 */ /* 0x008fe2000001010c */
[----:B------:R-:W-:Y:S01]  /*d9d0*/  FSEL R221, R33, -INF , !P1 ;  /* 0xff80000021dd7808 */ /* 0x000fe20004800000 */
[----:B------:R-:W-:Y:S01]  /*d9e0*/  HMMA.16816.F32 R12, R8, R14, RZ ;  /* 0x0000000e080c723c */ /* 0x000fe200000018ff */
[----:B------:R-:W-:Y:S01]  /*d9f0*/  ISETP.GE.AND P1, PT, R30, R174, PT ;  /* 0x000000ae1e00720c */ /* 0x000fe20003f26270 */
[----:B------:R-:W2:Y:S01]  /*da00*/  MUFU.TANH R35, R35 ;  /* 0x0000002300237308 */ /* 0x000ea20000002400 */
[----:B------:R-:W3:Y:S01]  /*da10*/  LDSM.16.M88.4 R28, [R49+0x1c00] ;  /* 0x001c0000311c783b */ /* 0x000ee20000000200 */
[----:B------:R-:W-:Y:S01]  /*da20*/  IADD3 R18, PT, PT, R46, 0x1e0, -R63 ;  /* 0x000001e02e127810 */ /* 0x000fe20007ffe83f */
[----:B------:R-:W-:Y:S01]  /*da30*/  VIADD R24, R42, 0xfffffe20 ;  /* 0xfffffe202a187836 */ /* 0x000fe20000000000 */
[----:B------:R-:W-:Y:S02]  /*da40*/  FSEL R219, R219, -INF , P4 ;  /* 0xff800000dbdb7808 */ /* 0x000fe40002000000 */
[----:B------:R-:W-:Y:S01]  /*da50*/  IABS R18, R18 ;  /* 0x0000001200127213 */ /* 0x000fe20000000000 */
[----:B-1----:R-:W-:Y:S01]  /*da60*/  FFMA.FTZ R216, -R187, R216, R16 ;  /* 0x000000d8bbd87223 */ /* 0x002fe20000010110 */
[----:B------:R-:W-:Y:S01]  /*da70*/  FSEL R23, R23, -INF , !P1 ;  /* 0xff80000017177808 */ /* 0x000fe20004800000 */
[----:B------:R-:W-:Y:S01]  /*da80*/  MUFU.TANH R33, R19 ;  /* 0x0000001300217308 */ /* 0x000fe20000002400 */
[----:B------:R-:W-:-:S02]  /*da90*/  FSEL R219, R219, -INF , !P5 ;  /* 0xff800000dbdb7808 */ /* 0x000fc40006800000 */
[----:B------:R-:W-:Y:S02]  /*daa0*/  FSEL R22, R22, -INF , P2 ;  /* 0xff80000016167808 */ /* 0x000fe40001000000 */
[C---:B------:R-:W-:Y:S02]  /*dab0*/  ISETP.GE.AND P1, PT, R24.reuse, R178, PT ;  /* 0x000000b21800720c */ /* 0x040fe40003f26270 */
[C---:B------:R-:W-:Y:S01]  /*dac0*/  ISETP.GE.AND P4, PT, R24.reuse, R177, PT ;  /* 0x000000b11800720c */ /* 0x040fe20003f86270 */
[----:B------:R-:W1:Y:S01]  /*dad0*/  MUFU.TANH R47, R47 ;  /* 0x0000002f002f7308 */ /* 0x000e620000002400 */
[----:B------:R-:W-:Y:S01]  /*dae0*/  HMMA.16816.F32 R12, R4, R26, R12 ;  /* 0x0000001a040c723c */ /* 0x000fe2000000180c */
[C---:B------:R-:W-:Y:S02]  /*daf0*/  ISETP.GE.AND P5, PT, R24.reuse, R174, PT ;  /* 0x000000ae1800720c */ /* 0x040fe40003fa6270 */
[----:B------:R-:W-:Y:S02]  /*db00*/  ISETP.GE.AND P2, PT, R24, R175, PT ;  /* 0x000000af1800720c */ /* 0x000fe40003f46270 */
[----:B------:R-:W-:Y:S01]  /*db10*/  I2FP.F32.S32 R18, R18 ;  /* 0x0000001200127245 */ /* 0x000fe20000201400 */
[----:B------:R-:W4:Y:S01]  /*db20*/  LDSM.16.M88.4 R24, [R48+0x1c00] ;  /* 0x001c00003018783b */ /* 0x000f220000000200 */
[----:B------:R-:W-:-:S02]  /*db30*/  IADD3 R16, PT, PT, R176, 0x1df, -R63 ;  /* 0x000001dfb0107810 */ /* 0x000fc40007ffe83f */
[----:B------:R-:W-:Y:S01]  /*db40*/  FSEL R216, R216, -INF , P1 ;  /* 0xff800000d8d87808 */ /* 0x000fe20000800000 */
[C---:B--2---:R-:W-:Y:S01]  /*db50*/  FFMA.FTZ R35, -R187.reuse, R18, R35 ;  /* 0x00000012bb237223 */ /* 0x044fe20000010123 */
[----:B------:R-:W-:Y:S02]  /*db60*/  IADD3 R18, PT, PT, R46, 0x1df, -R63 ;  /* 0x000001df2e127810 */ /* 0x000fe40007ffe83f */
[----:B------:R-:W-:Y:S02]  /*db70*/  IABS R16, R16 ;  /* 0x0000001000107213 */ /* 0x000fe40000000000 */
[----:B------:R-:W-:Y:S02]  /*db80*/  IABS R18, R18 ;  /* 0x0000001200127213 */ /* 0x000fe40000000000 */
[----:B------:R-:W-:Y:S02]  /*db90*/  I2FP.F32.S32 R16, R16 ;  /* 0x0000001000107245 */ /* 0x000fe40000201400 */
[-C--:B------:R-:W-:Y:S01]  /*dba0*/  FMUL.FTZ R14, R14, R41.reuse ;  /* 0x000000290e0e7220 */ /* 0x080fe20000410000 */
[----:B------:R-:W-:Y:S01]  /*dbb0*/  I2FP.F32.S32 R18, R18 ;  /* 0x0000001200127245 */ /* 0x000fe20000201400 */
[-C--:B------:R-:W-:Y:S01]  /*dbc0*/  FMUL.FTZ R12, R12, R41.reuse ;  /* 0x000000290c0c7220 */ /* 0x080fe20000410000 */
[----:B------:R-:W-:Y:S01]  /*dbd0*/  FSEL R22, R22, -INF , !P3 ;  /* 0xff80000016167808 */ /* 0x000fe20005800000 */
[C---:B-1----:R-:W-:Y:S01]  /*dbe0*/  FFMA.FTZ R47, -R187.reuse, R16, R47 ;  /* 0x00000010bb2f7223 */ /* 0x042fe2000001012f */
[----:B------:R-:W-:Y:S01]  /*dbf0*/  FSEL R216, R216, -INF , !P4 ;  /* 0xff800000d8d87808 */ /* 0x000fe20006000000 */
[----:B------:R-:W-:Y:S01]  /*dc00*/  FFMA.FTZ R33, -R187, R18, R33 ;  /* 0x00000012bb217223 */ /* 0x000fe20000010121 */
[----:B------:R-:W-:Y:S01]  /*dc10*/  FSEL R35, R35, -INF , P2 ;  /* 0xff80000023237808 */ /* 0x000fe20001000000 */
[----:B------:R-:W1:Y:S01]  /*dc20*/  MUFU.TANH R14, R14 ;  /* 0x0000000e000e7308 */ /* 0x000e620000002400 */
[----:B------:R-:W-:Y:S01]  /*dc30*/  ISETP.GE.AND P3, PT, R17, R178, PT ;  /* 0x000000b21100720c */ /* 0x000fe20003f66270 */
[----:B------:R-:W-:Y:S01]  /*dc40*/  FMUL.FTZ R217, R15, R41 ;  /* 0x000000290fd97220 */ /* 0x000fe20000410000 */
[----:B------:R-:W-:-:S02]  /*dc50*/  ISETP.GE.AND P1, PT, R17, R177, PT ;  /* 0x000000b11100720c */ /* 0x000fc40003f26270 */
[C---:B------:R-:W-:Y:S02]  /*dc60*/  ISETP.GE.AND P4, PT, R17.reuse, R174, PT ;  /* 0x000000ae1100720c */ /* 0x040fe40003f86270 */
[----:B------:R-:W-:Y:S01]  /*dc70*/  ISETP.GE.AND P2, PT, R17, R175, PT ;  /* 0x000000af1100720c */ /* 0x000fe20003f46270 */
[----:B------:R-:W2:Y:S01]  /*dc80*/  MUFU.TANH R12, R12 ;  /* 0x0000000c000c7308 */ /* 0x000ea20000002400 */
[----:B---3--:R-:W-:Y:S01]  /*dc90*/  HMMA.16816.F32 R16, R8, R28, RZ ;  /* 0x0000001c0810723c */ /* 0x008fe200000018ff */
[----:B------:R-:W-:Y:S01]  /*dca0*/  IABS R29, R39 ;  /* 0x00000027001d7213 */ /* 0x000fe20000000000 */
[----:B------:R-:W-:Y:S01]  /*dcb0*/  FMUL.FTZ R39, R13, R41 ;  /* 0x000000290d277220 */ /* 0x000fe20000410000 */
[----:B------:R-:W-:Y:S01]  /*dcc0*/  IADD3 R28, PT, PT, R176, 0x1d8, -R63 ;  /* 0x000001d8b01c7810 */ /* 0x000fe20007ffe83f */
[----:B------:R-:W-:Y:S01]  /*dcd0*/  VIADD R13, R42, 0xfffffe29 ;  /* 0xfffffe292a0d7836 */ /* 0x000fe20000000000 */
[----:B------:R-:W-:Y:S02]  /*dce0*/  I2FP.F32.S32 R15, R29 ;  /* 0x0000001d000f7245 */ /* 0x000fe40000201400 */
[----:B------:R-:W-:Y:S01]  /*dcf0*/  IABS R28, R28 ;  /* 0x0000001c001c7213 */ /* 0x000fe20000000000 */
[----:B------:R-:W3:Y:S01]  /*dd00*/  MUFU.TANH R217, R217 ;  /* 0x000000d900d97308 */ /* 0x000ee20000002400 */
[----:B------:R-:W-:Y:S01]  /*dd10*/  FSEL R35, R35, -INF , !P5 ;  /* 0xff80000023237808 */ /* 0x000fe20006800000 */
[----:B-1----:R-:W-:Y:S01]  /*dd20*/  FFMA.FTZ R14, -R187, R15, R14 ;  /* 0x0000000fbb0e7223 */ /* 0x002fe2000001010e */
[----:B------:R-:W-:-:S02]  /*dd30*/  I2FP.F32.S32 R28, R28 ;  /* 0x0000001c001c7245 */ /* 0x000fc40000201400 */
[--C-:B------:R-:W-:Y:S02]  /*dd40*/  IADD3 R15, PT, PT, R176, 0x1d7, -R63.reuse ;  /* 0x000001d7b00f7810 */ /* 0x100fe40007ffe83f */
[----:B------:R-:W-:Y:S01]  /*dd50*/  ISETP.GE.AND P5, PT, R38, R178, PT ;  /* 0x000000b22600720c */ /* 0x000fe20003fa6270 */
[----:B------:R-:W1:Y:S01]  /*dd60*/  MUFU.TANH R39, R39 ;  /* 0x0000002700277308 */ /* 0x000e620000002400 */
[----:B--2---:R-:W-:Y:S01]  /*dd70*/  FFMA.FTZ R28, -R187, R28, R12 ;  /* 0x0000001cbb1c7223 */ /* 0x004fe2000001010c */
[----:B------:R-:W-:Y:S02]  /*dd80*/  IABS R15, R15 ;  /* 0x0000000f000f7213 */ /* 0x000fe40000000000 */
[----:B----4-:R-:W-:Y:S01]  /*dd90*/  HMMA.16816.F32 R16, R4, R24, R16 ;  /* 0x000000180410723c */ /* 0x010fe20000001810 */
[----:B------:R-:W-:Y:S02]  /*dda0*/  IADD3 R12, PT, PT, R46, 0x1d7, -R63 ;  /* 0x000001d72e0c7810 */ /* 0x000fe40007ffe83f */
[----:B------:R-:W-:Y:S01]  /*ddb0*/  IMAD.MOV.U32 R24, RZ, RZ, R15 ;  /* 0x000000ffff187224 */ /* 0x000fe200078e000f */
[----:B------:R-:W-:-:S02]  /*ddc0*/  FSEL R47, R47, -INF , P3 ;  /* 0xff8000002f2f7808 */ /* 0x000fc40001800000 */
[----:B------:R-:W-:Y:S02]  /*ddd0*/  IABS R12, R12 ;  /* 0x0000000c000c7213 */ /* 0x000fe40000000000 */
[----:B------:R-:W-:Y:S02]  /*dde0*/  FSEL R33, R33, -INF , P2 ;  /* 0xff80000021217808 */ /* 0x000fe40001000000 */
[----:B------:R-:W-:Y:S02]  /*ddf0*/  I2FP.F32.S32 R15, R12 ;  /* 0x0000000c000f7245 */ /* 0x000fe40000201400 */
[C---:B------:R-:W-:Y:S02]  /*de00*/  ISETP.GE.AND P3, PT, R38.reuse, R177, PT ;  /* 0x000000b12600720c */ /* 0x040fe40003f66270 */
[----:B------:R-:W-:Y:S01]  /*de10*/  ISETP.GE.AND P2, PT, R38, R175, PT ;  /* 0x000000af2600720c */ /* 0x000fe20003f46270 */
[----:B---3--:R-:W-:Y:S01]  /*de20*/  FFMA.FTZ R217, -R187, R15, R217 ;  /* 0x0000000fbbd97223 */ /* 0x008fe200000101d9 */
[----:B------:R-:W-:-:S02]  /*de30*/  FSEL R28, R28, -INF , P5 ;  /* 0xff8000001c1c7808 */ /* 0x000fc40002800000 */
[----:B------:R-:W-:Y:S01]  /*de40*/  I2FP.F32.S32 R12, R24 ;  /* 0x00000018000c7245 */ /* 0x000fe20000201400 */
[-C--:B------:R-:W-:Y:S01]  /*de50*/  FMUL.FTZ R16, R16, R41.reuse ;  /* 0x0000002910107220 */ /* 0x080fe20000410000 */
[----:B------:R-:W-:Y:S01]  /*de60*/  FSEL R33, R33, -INF , !P4 ;  /* 0xff80000021217808 */ /* 0x000fe20006000000 */
[----:B------:R-:W-:Y:S01]  /*de70*/  FMUL.FTZ R214, R18, R41 ;  /* 0x0000002912d67220 */ /* 0x000fe20000410000 */
[----:B------:R-:W-:Y:S01]  /*de80*/  FSEL R213, R28, -INF , !P3 ;  /* 0xff8000001cd57808 */ /* 0x000fe20005800000 */
[----:B-1----:R-:W-:Y:S01]  /*de90*/  FFMA.FTZ R39, -R187, R12, R39 ;  /* 0x0000000cbb277223 */ /* 0x002fe20000010127 */
[----:B------:R-:W-:Y:S01]  /*dea0*/  FSEL R218, R14, -INF , P2 ;  /* 0xff8000000eda7808 */ /* 0x000fe20001000000 */
[----:B------:R-:W-:Y:S01]  /*deb0*/  HMMA.16816.F32 R28, R8, R30, RZ ;  /* 0x0000001e081c723c */ /* 0x000fe200000018ff */
[C---:B------:R-:W-:Y:S01]  /*dec0*/  ISETP.GE.AND P4, PT, R13.reuse, R178, PT ;  /* 0x000000b20d00720c */ /* 0x040fe20003f86270 */
[----:B------:R-:W1:Y:S01]  /*ded0*/  MUFU.TANH R16, R16 ;  /* 0x0000001000107308 */ /* 0x000e620000002400 */
[C---:B------:R-:W-:Y:S01]  /*dee0*/  ISETP.GE.AND P5, PT, R13.reuse, R177, PT ;  /* 0x000000b10d00720c */ /* 0x040fe20003fa6270 */
[----:B------:R-:W-:Y:S01]  /*def0*/  VIADD R24, R42, 0xfffffe30 ;  /* 0xfffffe302a187836 */ /* 0x000fe20000000000 */
[-C--:B------:R-:W-:Y:S01]  /*df00*/  ISETP.GE.AND P3, PT, R13, R174.reuse, PT ;  /* 0x000000ae0d00720c */ /* 0x080fe20003f66270 */
[----:B------:R-:W-:Y:S01]  /*df10*/  FMUL.FTZ R52, R17, R41 ;  /* 0x0000002911347220 */ /* 0x000fe20000410000 */
[----:B------:R-:W-:Y:S01]  /*df20*/  ISETP.GE.AND P2, PT, R13, R175, PT ;  /* 0x000000af0d00720c */ /* 0x000fe20003f46270 */
[----:B------:R-:W-:Y:S01]  /*df30*/  FMUL.FTZ R19, R19, R41 ;  /* 0x0000002913137220 */ /* 0x000fe20000410000 */
[----:B------:R-:W2:Y:S01]  /*df40*/  LDSM.16.M88.4 R12, [R49+0x2000] ;  /* 0x00200000310c783b */ /* 0x000ea20000000200 */
[----:B------:R-:W3:Y:S01]  /*df50*/  MUFU.TANH R214, R214 ;  /* 0x000000d600d67308 */ /* 0x000ee20000002400 */
[----:B------:R-:W-:Y:S01]  /*df60*/  IADD3 R18, PT, PT, R46, 0x1d0, -R63 ;  /* 0x000001d02e127810 */ /* 0x000fe20007ffe83f */
[C---:B------:R-:W-:Y:S01]  /*df70*/  VIADD R17, R42.reuse, 0xfffffe31 ;  /* 0xfffffe312a117836 */ /* 0x040fe20000000000 */
[----:B------:R-:W-:Y:S01]  /*df80*/  FSEL R215, R47, -INF , !P1 ;  /* 0xff8000002fd77808 */ /* 0x000fe20004800000 */
[----:B------:R-:W-:Y:S01]  /*df90*/  VIADD R47, R42, 0xfffffe38 ;  /* 0xfffffe382a2f7836 */ /* 0x000fe20000000000 */
[----:B------:R-:W-:-:S02]  /*dfa0*/  ISETP.GE.AND P1, PT, R38, R174, PT ;  /* 0x000000ae2600720c */ /* 0x000fc40003f26270 */
[----:B------:R-:W-:Y:S01]  /*dfb0*/  FSEL R39, R39, -INF , P4 ;  /* 0xff80000027277808 */ /* 0x000fe20002000000 */
[----:B------:R-:W-:Y:S01]  /*dfc0*/  MUFU.TANH R38, R19 ;  /* 0x0000001300267308 */ /* 0x000fe20000002400 */
[----:B------:R-:W-:Y:S01]  /*dfd0*/  IABS R18, R18 ;  /* 0x0000001200127213 */ /* 0x000fe20000000000 */
[----:B------:R-:W-:Y:S01]  /*dfe0*/  HMMA.16816.F32 R28, R4, R26, R28 ;  /* 0x0000001a041c723c */ /* 0x000fe2000000181c */
[----:B------:R-:W-:Y:S01]  /*dff0*/  FSEL R218, R218, -INF , !P1 ;  /* 0xff800000dada7808 */ /* 0x000fe20004800000 */
[----:B-1----:R-:W-:Y:S01]  /*e000*/  FFMA.FTZ R211, -R187, R211, R16 ;  /* 0x000000d3bbd37223 */ /* 0x002fe20000010110 */
[----:B------:R-:W-:Y:S02]  /*e010*/  FSEL R39, R39, -INF , !P5 ;  /* 0xff80000027277808 */ /* 0x000fe40006800000 */
[----:B------:R-:W-:Y:S01]  /*e020*/  FSEL R217, R217, -INF , P2 ;  /* 0xff800000d9d97808 */ /* 0x000fe20001000000 */
[----:B------:R-:W1:Y:S01]  /*e030*/  MUFU.TANH R52, R52 ;  /* 0x0000003400347308 */ /* 0x000e620000002400 */
[----:B------:R-:W-:-:S02]  /*e040*/  ISETP.GE.AND P1, PT, R24, R178, PT ;  /* 0x000000b21800720c */ /* 0x000fc40003f26270 */
[C---:B------:R-:W-:Y:S02]  /*e050*/  ISETP.GE.AND P4, PT, R24.reuse, R177, PT ;  /* 0x000000b11800720c */ /* 0x040fe40003f86270 */
[C---:B------:R-:W-:Y:S02]  /*e060*/  ISETP.GE.AND P5, PT, R24.reuse, R174, PT ;  /* 0x000000ae1800720c */ /* 0x040fe40003fa6270 */
[----:B------:R-:W-:Y:S02]  /*e070*/  ISETP.GE.AND P2, PT, R24, R175, PT ;  /* 0x000000af1800720c */ /* 0x000fe40003f46270 */
[----:B------:R-:W-:Y:S01]  /*e080*/  I2FP.F32.S32 R18, R18 ;  /* 0x0000001200127245 */ /* 0x000fe20000201400 */
[----:B------:R-:W4:Y:S01]  /*e090*/  LDSM.16.M88.4 R24, [R48+0x2000] ;  /* 0x002000003018783b */ /* 0x000f220000000200 */
[--C-:B------:R-:W-:Y:S02]  /*e0a0*/  IADD3 R16, PT, PT, R176, 0x1cf, -R63.reuse ;  /* 0x000001cfb0107810 */ /* 0x100fe40007ffe83f */
[----:B------:R-:W-:Y:S01]  /*e0b0*/  FSEL R211, R211, -INF , P1 ;  /* 0xff800000d3d37808 */ /* 0x000fe20000800000 */
[----:B---3--:R-:W-:Y:S01]  /*e0c0*/  FFMA.FTZ R214, -R187, R18, R214 ;  /* 0x00000012bbd67223 */ /* 0x008fe200000101d6 */
[----:B------:R-:W-:Y:S01]  /*e0d0*/  IADD3 R18, PT, PT, R46, 0x1cf, -R63 ;  /* 0x000001cf2e127810 */ /* 0x000fe20007ffe83f */
[-C--:B------:R-:W-:Y:S01]  /*e0e0*/  FMUL.FTZ R30, R30, R41.reuse ;  /* 0x000000291e1e7220 */ /* 0x080fe20000410000 */
[----:B------:R-:W-:Y:S01]  /*e0f0*/  IABS R16, R16 ;  /* 0x0000001000107213 */ /* 0x000fe20000000000 */
[-C--:B------:R-:W-:Y:S01]  /*e100*/  FMUL.FTZ R29, R29, R41.reuse ;  /* 0x000000291d1d7220 */ /* 0x080fe20000410000 */
[----:B------:R-:W-:Y:S01]  /*e110*/  IABS R18, R18 ;  /* 0x0000001200127213 */ /* 0x000fe20000000000 */
[----:B------:R-:W-:Y:S01]  /*e120*/  FMUL.FTZ R31, R31, R41 ;  /* 0x000000291f1f7220 */ /* 0x000fe20000410000 */
[----:B------:R-:W-:Y:S01]  /*e130*/  I2FP.F32.S32 R16, R16 ;  /* 0x0000001000107245 */ /* 0x000fe20000201400 */
[----:B------:R-:W3:Y:S01]  /*e140*/  MUFU.TANH R30, R30 ;  /* 0x0000001e001e7308 */ /* 0x000ee20000002400 */
[----:B------:R-:W-:-:S02]  /*e150*/  I2FP.F32.S32 R18, R18 ;  /* 0x0000001200127245 */ /* 0x000fc40000201400 */
[----:B------:R-:W-:Y:S01]  /*e160*/  FSEL R217, R217, -INF , !P3 ;  /* 0xff800000d9d97808 */ /* 0x000fe20005800000 */
[----:B-1----:R-:W-:Y:S01]  /*e170*/  FFMA.FTZ R52, -R187, R16, R52 ;  /* 0x00000010bb347223 */ /* 0x002fe20000010134 */
[----:B------:R-:W-:Y:S01]  /*e180*/  FSEL R211, R211, -INF , !P4 ;  /* 0xff800000d3d37808 */ /* 0x000fe20006000000 */
[----:B------:R-:W-:Y:S01]  /*e190*/  FFMA.FTZ R38, -R187, R18, R38 ;  /* 0x00000012bb267223 */ /* 0x000fe20000010126 */
[----:B------:R-:W-:Y:S01]  /*e1a0*/  FSEL R214, R214, -INF , P2 ;  /* 0xff800000d6d67808 */ /* 0x000fe20001000000 */
[----:B------:R-:W-:Y:S01]  /*e1b0*/  MUFU.TANH R208, R29 ;  /* 0x0000001d00d07308 */ /* 0x000fe20000002400 */
[C---:B------:R-:W-:Y:S02]  /*e1c0*/  ISETP.GE.AND P3, PT, R17.reuse, R178, PT ;  /* 0x000000b21100720c */ /* 0x040fe40003f66270 */
[C---:B------:R-:W-:Y:S02]  /*e1d0*/  ISETP.GE.AND P1, PT, R17.reuse, R177, PT ;  /* 0x000000b11100720c */ /* 0x040fe40003f26270 */
[----:B------:R-:W-:-:S02]  /*e1e0*/  ISETP.GE.AND P4, PT, R17, R174, PT ;  /* 0x000000ae1100720c */ /* 0x000fc40003f86270 */
[----:B------:R-:W-:Y:S01]  /*e1f0*/  ISETP.GE.AND P2, PT, R17, R175, PT ;  /* 0x000000af1100720c */ /* 0x000fe20003f46270 */
[----:B------:R-:W-:Y:S01]  /*e200*/  MUFU.TANH R207, R31 ;  /* 0x0000001f00cf7308 */ /* 0x000fe20000002400 */
[----:B--2---:R-:W-:Y:S01]  /*e210*/  HMMA.16816.F32 R16, R8, R12, RZ ;  /* 0x0000000c0810723c */ /* 0x004fe200000018ff */
[----:B------:R-:W-:Y:S01]  /*e220*/  FMUL.FTZ R12, R28, R41 ;  /* 0x000000291c0c7220 */ /* 0x000fe20000410000 */
[----:B------:R-:W-:Y:S02]  /*e230*/  IADD3 R28, PT, PT, R176, 0x1c8, -R63 ;  /* 0x000001c8b01c7810 */ /* 0x000fe40007ffe83f */
[----:B------:R-:W-:Y:S02]  /*e240*/  FSEL R214, R214, -INF , !P5 ;  /* 0xff800000d6d67808 */ /* 0x000fe40006800000 */
[----:B------:R-:W-:Y:S01]  /*e250*/  IABS R28, R28 ;  /* 0x0000001c001c7213 */ /* 0x000fe20000000000 */
[----:B------:R-:W1:Y:S01]  /*e260*/  MUFU.TANH R12, R12 ;  /* 0x0000000c000c7308 */ /* 0x000e620000002400 */
[----:B------:R-:W-:-:S02]  /*e270*/  ISETP.GE.AND P5, PT, R47, R178, PT ;  /* 0x000000b22f00720c */ /* 0x000fc40003fa6270 */
[----:B------:R-:W-:Y:S02]  /*e280*/  I2FP.F32.S32 R28, R28 ;  /* 0x0000001c001c7245 */ /* 0x000fe40000201400 */
[----:B------:R-:W-:Y:S02]  /*e290*/  IABS R13, R51 ;  /* 0x00000033000d7213 */ /* 0x000fe40000000000 */
[----:B------:R-:W-:Y:S02]  /*e2a0*/  FSEL R38, R38, -INF , P2 ;  /* 0xff80000026267808 */ /* 0x000fe40001000000 */
[----:B------:R-:W-:Y:S02]  /*e2b0*/  I2FP.F32.S32 R13, R13 ;  /* 0x0000000d000d7245 */ /* 0x000fe40000201400 */
[----:B------:R-:W-:Y:S02]  /*e2c0*/  ISETP.GE.AND P2, PT, R47, R175, PT ;  /* 0x000000af2f00720c */ /* 0x000fe40003f46270 */
[----:B----4-:R-:W-:Y:S01]  /*e2d0*/  HMMA.16816.F32 R16, R4, R24, R16 ;  /* 0x000000180410723c */ /* 0x010fe20000001810 */
[----:B------:R-:W-:Y:S01]  /*e2e0*/  IADD3 R25, PT, PT, R176, 0x1c7, -R63 ;  /* 0x000001c7b0197810 */ /* 0x000fe20007ffe83f */
[C---:B---3--:R-:W-:Y:S01]  /*e2f0*/  FFMA.FTZ R13, -R187.reuse, R13, R30 ;  /* 0x0000000dbb0d7223 */ /* 0x048fe2000001011e */
[----:B------:R-:W-:Y:S01]  /*e300*/  VIADD R24, R42, 0xfffffe39 ;  /* 0xfffffe392a187836 */ /* 0x000fe20000000000 */
[----:B------:R-:W-:Y:S01]  /*e310*/  FSEL R52, R52, -INF , P3 ;  /* 0xff80000034347808 */ /* 0x000fe20001800000 */
[----:B-1----:R-:W-:Y:S01]  /*e320*/  FFMA.FTZ R28, -R187, R28, R12 ;  /* 0x0000001cbb1c7223 */ /* 0x002fe2000001010c */
[----:B------:R-:W-:-:S02]  /*e330*/  IABS R25, R25 ;  /* 0x0000001900197213 */ /* 0x000fc40000000000 */
[----:B------:R-:W-:Y:S02]  /*e340*/  IADD3 R12, PT, PT, R46, 0x1c7, -R63 ;  /* 0x000001c72e0c7810 */ /* 0x000fe40007ffe83f */
[----:B------:R-:W-:Y:S01]  /*e350*/  FSEL R209, R28, -INF , P5 ;  /* 0xff8000001cd17808 */ /* 0x000fe20002800000 */
[----:B------:R-:W-:Y:S01]  /*e360*/  IMAD.MOV.U32 R28, RZ, RZ, R25 ;  /* 0x000000ffff1c7224 */ /* 0x000fe200078e0019 */
[----:B------:R-:W-:Y:S02]  /*e370*/  IABS R12, R12 ;  /* 0x0000000c000c7213 */ /* 0x000fe40000000000 */
[----:B------:R-:W-:Y:S02]  /*e380*/  FSEL R212, R13, -INF , P2 ;  /* 0xff8000000dd47808 */ /* 0x000fe40001000000 */
[----:B------:R-:W-:Y:S02]  /*e390*/  I2FP.F32.S32 R25, R12 ;  /* 0x0000000c00197245 */ /* 0x000fe40000201400 */
[----:B------:R-:W-:Y:S01]  /*e3a0*/  I2FP.F32.S32 R12, R28 ;  /* 0x0000001c000c7245 */ /* 0x000fe20000201400 */
[-C--:B------:R-:W-:Y:S01]  /*e3b0*/  FMUL.FTZ R16, R16, R41.reuse ;  /* 0x0000002910107220 */ /* 0x080fe20000410000 */
[----:B------:R-:W1:Y:S01]  /*e3c0*/  LDSM.16.M88.4 R28, [R49+0x2400] ;  /* 0x00240000311c783b */ /* 0x000e620000000200 */
[----:B------:R-:W-:Y:S01]  /*e3d0*/  FMUL.FTZ R206, R18, R41 ;  /* 0x0000002912ce7220 */ /* 0x000fe20000410000 */
[----:B------:R-:W-:Y:S01]  /*e3e0*/  ISETP.GE.AND P3, PT, R47, R177, PT ;  /* 0x000000b12f00720c */ /* 0x000fe20003f66270 */
[C---:B------:R-:W-:Y:S01]  /*e3f0*/  FFMA.FTZ R208, -R187.reuse, R12, R208 ;  /* 0x0000000cbbd07223 */ /* 0x040fe200000101d0 */
[----:B------:R-:W-:Y:S01]  /*e400*/  FSEL R38, R38, -INF , !P4 ;  /* 0xff80000026267808 */ /* 0x000fe20006000000 */
[----:B------:R-:W-:Y:S01]  /*e410*/  HMMA.16816.F32 R12, R8, R14, RZ ;  /* 0x0000000e080c723c */ /* 0x000fe200000018ff */
[----:B------:R-:W2:Y:S01]  /*e420*/  MUFU.TANH R16, R16 ;  /* 0x0000001000107308 */ /* 0x000ea20000002400 */
[----:B------:R-:W-:Y:S01]  /*e430*/  ISETP.GE.AND P4, PT, R24, R178, PT ;  /* 0x000000b21800720c */ /* 0x000fe20003f86270 */
[----:B------:R-:W-:Y:S01]  /*e440*/  FFMA.FTZ R207, -R187, R25, R207 ;  /* 0x00000019bbcf7223 */ /* 0x000fe200000101cf */
[----:B------:R-:W-:Y:S01]  /*e450*/  FSEL R209, R209, -INF , !P3 ;  /* 0xff800000d1d17808 */ /* 0x000fe20005800000 */
[----:B------:R-:W-:Y:S01]  /*e460*/  FMUL.FTZ R19, R19, R41 ;  /* 0x0000002913137220 */ /* 0x000fe20000410000 */
[----:B------:R-:W-:-:S02]  /*e470*/  IADD3 R18, PT, PT, R46, 0x1c0, -R63 ;  /* 0x000001c02e127810 */ /* 0x000fc40007ffe83f */
[----:B------:R-:W-:Y:S01]  /*e480*/  FSEL R210, R52, -INF , !P1 ;  /* 0xff80000034d27808 */ /* 0x000fe20004800000 */
[----:B------:R-:W3:Y:S01]  /*e490*/  MUFU.TANH R206, R206 ;  /* 0x000000ce00ce7308 */ /* 0x000ee20000002400 */
[C---:B------:R-:W-:Y:S01]  /*e4a0*/  ISETP.GE.AND P5, PT, R24.reuse, R177, PT ;  /* 0x000000b11800720c */ /* 0x040fe20003fa6270 */
[----:B------:R-:W-:Y:S01]  /*e4b0*/  FMUL.FTZ R52, R17, R41 ;  /* 0x0000002911347220 */ /* 0x000fe20000410000 */
[-C--:B------:R-:W-:Y:S01]  /*e4c0*/  ISETP.GE.AND P3, PT, R24, R174.reuse, PT ;  /* 0x000000ae1800720c */ /* 0x080fe20003f66270 */
[----:B------:R-:W-:Y:S01]  /*e4d0*/  VIADD R17, R42, 0xfffffe41 ;  /* 0xfffffe412a117836 */ /* 0x000fe20000000000 */
[----:B------:R-:W-:Y:S01]  /*e4e0*/  ISETP.GE.AND P2, PT, R24, R175, PT ;  /* 0x000000af1800720c */ /* 0x000fe20003f46270 */
[----:B------:R-:W-:Y:S01]  /*e4f0*/  VIADD R24, R42, 0xfffffe40 ;  /* 0xfffffe402a187836 */ /* 0x000fe20000000000 */
[----:B------:R-:W-:Y:S01]  /*e500*/  ISETP.GE.AND P1, PT, R47, R174, PT ;  /* 0x000000ae2f00720c */ /* 0x000fe20003f26270 */
[----:B------:R-:W-:Y:S01]  /*e510*/  MUFU.TANH R205, R19 ;  /* 0x0000001300cd7308 */ /* 0x000fe20000002400 */
[----:B------:R-:W-:Y:S01]  /*e520*/  FSEL R208, R208, -INF , P4 ;  /* 0xff800000d0d07808 */ /* 0x000fe20002000000 */
[----:B--2---:R-:W-:Y:S01]  /*e530*/  FFMA.FTZ R204, -R187, R204, R16 ;  /* 0x000000ccbbcc7223 */ /* 0x004fe20000010110 */
[----:B------:R-:W-:Y:S01]  /*e540*/  HMMA.16816.F32 R12, R4, R26, R12 ;  /* 0x0000001a040c723c */ /* 0x000fe2000000180c */
[----:B------:R-:W-:Y:S01]  /*e550*/  IABS R18, R18 ;  /* 0x0000001200127213 */ /* 0x000fe20000000000 */
[----:B------:R-:W-:Y:S01]  /*e560*/  VIADD R47, R42, 0xfffffe48 ;  /* 0xfffffe482a2f7836 */ /* 0x000fe20000000000 */
        /* <DEDUP_REMOVED lines=8> */
[----:B------:R-:W-:Y:S01]  /*e5f0*/  I2FP.F32.S32 R18, R18 ;  /* 0x0000001200127245 */ /* 0x000fe20000201400 */
[----:B------:R-:W4:Y:S01]  /*e600*/  LDSM.16.M88.4 R24, [R48+0x2400] ;  /* 0x002400003018783b */ /* 0x000f220000000200 */
[--C-:B------:R-:W-:Y:S01]  /*e610*/  IADD3 R16, PT, PT, R176, 0x1bf, -R63.reuse ;  /* 0x000001bfb0107810 */ /* 0x100fe20007ffe83f */
[-C--:B------:R-:W-:Y:S01]  /*e620*/  FMUL.FTZ R14, R14, R41.reuse ;  /* 0x000000290e0e7220 */ /* 0x080fe20000410000 */
[----:B------:R-:W-:Y:S01]  /*e630*/  FSEL R204, R204, -INF , P1 ;  /* 0xff800000cccc7808 */ /* 0x000fe20000800000 */
[----:B---3--:R-:W-:Y:S01]  /*e640*/  FFMA.FTZ R206, -R187, R18, R206 ;  /* 0x00000012bbce7223 */ /* 0x008fe200000101ce */
[----:B------:R-:W-:Y:S01]  /*e650*/  IADD3 R18, PT, PT, R46, 0x1bf, -R63 ;  /* 0x000001bf2e127810 */ /* 0x000fe20007ffe83f */
[-C--:B------:R-:W-:Y:S01]  /*e660*/  FMUL.FTZ R12, R12, R41.reuse ;  /* 0x000000290c0c7220 */ /* 0x080fe20000410000 */
[----:B------:R-:W-:Y:S01]  /*e670*/  IABS R16, R16 ;  /* 0x0000001000107213 */ /* 0x000fe20000000000 */
[----:B------:R-:W3:Y:S01]  /*e680*/  MUFU.TANH R14, R14 ;  /* 0x0000000e000e7308 */ /* 0x000ee20000002400 */
[----:B------:R-:W-:Y:S01]  /*e690*/  IABS R18, R18 ;  /* 0x0000001200127213 */ /* 0x000fe20000000000 */
[-C--:B------:R-:W-:Y:S01]  /*e6a0*/  FMUL.FTZ R199, R15, R41.reuse ;  /* 0x000000290fc77220 */ /* 0x080fe20000410000 */
[----:B------:R-:W-:Y:S01]  /*e6b0*/  I2FP.F32.S32 R16, R16 ;  /* 0x0000001000107245 */ /* 0x000fe20000201400 */
[----:B------:R-:W-:Y:S01]  /*e6c0*/  FMUL.FTZ R200, R13, R41 ;  /* 0x000000290dc87220 */ /* 0x000fe20000410000 */
[----:B------:R-:W-:Y:S01]  /*e6d0*/  I2FP.F32.S32 R18, R18 ;  /* 0x0000001200127245 */ /* 0x000fe20000201400 */
[----:B------:R-:W-:Y:S01]  /*e6e0*/  VIADD R13, R42, 0xfffffe49 ;  /* 0xfffffe492a0d7836 */ /* 0x000fe20000000000 */
[----:B------:R-:W-:Y:S01]  /*e6f0*/  FSEL R207, R207, -INF , !P3 ;  /* 0xff800000cfcf7808 */ /* 0x000fe20005800000 */
[C---:B--2---:R-:W-:Y:S01]  /*e700*/  FFMA.FTZ R52, -R187.reuse, R16, R52 ;  /* 0x00000010bb347223 */ /* 0x044fe20000010134 */
[----:B------:R-:W-:Y:S01]  /*e710*/  FSEL R204, R204, -INF , !P4 ;  /* 0xff800000cccc7808 */ /* 0x000fe20006000000 */
[----:B------:R-:W-:Y:S01]  /*e720*/  FFMA.FTZ R205, -R187, R18, R205 ;  /* 0x00000012bbcd7223 */ /* 0x000fe200000101cd */
[----:B------:R-:W-:Y:S01]  /*e730*/  FSEL R206, R206, -INF , P2 ;  /* 0xff800000cece7808 */ /* 0x000fe20001000000 */
[----:B------:R-:W2:Y:S01]  /*e740*/  MUFU.TANH R12, R12 ;  /* 0x0000000c000c7308 */ /* 0x000ea20000002400 */
[----:B------:R-:W-:-:S02]  /*e750*/  ISETP.GE.AND P3, PT, R17, R178, PT ;  /* 0x000000b21100720c */ /* 0x000fc40003f66270 */
[C---:B------:R-:W-:Y:S02]  /*e760*/  ISETP.GE.AND P1, PT, R17.reuse, R177, PT ;  /* 0x000000b11100720c */ /* 0x040fe40003f26270 */
[C---:B------:R-:W-:Y:S02]  /*e770*/  ISETP.GE.AND P4, PT, R17.reuse, R174, PT ;  /* 0x000000ae1100720c */ /* 0x040fe40003f86270 */
[----:B------:R-:W-:Y:S01]  /*e780*/  ISETP.GE.AND P2, PT, R17, R175, PT ;  /* 0x000000af1100720c */ /* 0x000fe20003f46270 */
[----:B------:R-:W5:Y:S01]  /*e790*/  MUFU.TANH R199, R199 ;  /* 0x000000c700c77308 */ /* 0x000f620000002400 */
[----:B-1----:R-:W-:Y:S01]  /*e7a0*/  HMMA.16816.F32 R16, R8, R28, RZ ;  /* 0x0000001c0810723c */ /* 0x002fe200000018ff */
[--C-:B------:R-:W-:Y:S02]  /*e7b0*/  IADD3 R51, PT, PT, R46, 0x1b8, -R63.reuse ;  /* 0x000001b82e337810 */ /* 0x100fe40007ffe83f */
[----:B------:R-:W-:Y:S02]  /*e7c0*/  IADD3 R28, PT, PT, R176, 0x1b8, -R63 ;  /* 0x000001b8b01c7810 */ /* 0x000fe40007ffe83f */
[----:B------:R-:W-:-:S02]  /*e7d0*/  IABS R29, R51 ;  /* 0x00000033001d7213 */ /* 0x000fc40000000000 */
[----:B------:R-:W-:Y:S01]  /*e7e0*/  IABS R28, R28 ;  /* 0x0000001c001c7213 */ /* 0x000fe20000000000 */
[----:B------:R-:W1:Y:S01]  /*e7f0*/  MUFU.TANH R200, R200 ;  /* 0x000000c800c87308 */ /* 0x000e620000002400 */
[----:B------:R-:W-:Y:S02]  /*e800*/  I2FP.F32.S32 R15, R29 ;  /* 0x0000001d000f7245 */ /* 0x000fe40000201400 */
[----:B------:R-:W-:Y:S02]  /*e810*/  I2FP.F32.S32 R28, R28 ;  /* 0x0000001c001c7245 */ /* 0x000fe40000201400 */
[----:B------:R-:W-:Y:S01]  /*e820*/  FSEL R206, R206, -INF , !P5 ;  /* 0xff800000cece7808 */ /* 0x000fe20006800000 */
[C---:B---3--:R-:W-:Y:S01]  /*e830*/  FFMA.FTZ R14, -R187.reuse, R15, R14 ;  /* 0x0000000fbb0e7223 */ /* 0x048fe2000001010e */
[--C-:B------:R-:W-:Y:S01]  /*e840*/  IADD3 R15, PT, PT, R176, 0x1b7, -R63.reuse ;  /* 0x000001b7b00f7810 */ /* 0x100fe20007ffe83f */
[----:B--2---:R-:W-:Y:S01]  /*e850*/  FFMA.FTZ R28, -R187, R28, R12 ;  /* 0x0000001cbb1c7223 */ /* 0x004fe2000001010c */
[----:B------:R-:W-:-:S02]  /*e860*/  IADD3 R12, PT, PT, R46, 0x1b7, -R63 ;  /* 0x000001b72e0c7810 */ /* 0x000fc40007ffe83f */
[----:B------:R-:W-:Y:S01]  /*e870*/  IABS R15, R15 ;  /* 0x0000000f000f7213 */ /* 0x000fe20000000000 */
[----:B----4-:R-:W-:Y:S01]  /*e880*/  HMMA.16816.F32 R16, R4, R24, R16 ;  /* 0x000000180410723c */ /* 0x010fe20000001810 */
[----:B------:R-:W-:Y:S02]  /*e890*/  IABS R12, R12 ;  /* 0x0000000c000c7213 */ /* 0x000fe40000000000 */
[----:B------:R-:W-:Y:S01]  /*e8a0*/  ISETP.GE.AND P5, PT, R47, R178, PT ;  /* 0x000000b22f00720c */ /* 0x000fe20003fa6270 */
[----:B------:R-:W-:Y:S01]  /*e8b0*/  IMAD.MOV.U32 R24, RZ, RZ, R15 ;  /* 0x000000ffff187224 */ /* 0x000fe200078e000f */
[----:B------:R-:W-:Y:S02]  /*e8c0*/  FSEL R52, R52, -INF , P3 ;  /* 0xff80000034347808 */ /* 0x000fe40001800000 */
[----:B------:R-:W-:Y:S02]  /*e8d0*/  FSEL R205, R205, -INF , P2 ;  /* 0xff800000cdcd7808 */ /* 0x000fe40001000000 */
[----:B------:R-:W-:-:S02]  /*e8e0*/  I2FP.F32.S32 R15, R12 ;  /* 0x0000000c000f7245 */ /* 0x000fc40000201400 */
[C---:B------:R-:W-:Y:S02]  /*e8f0*/  ISETP.GE.AND P3, PT, R47.reuse, R177, PT ;  /* 0x000000b12f00720c */ /* 0x040fe40003f66270 */
[----:B------:R-:W-:Y:S01]  /*e900*/  ISETP.GE.AND P2, PT, R47, R175, PT ;  /* 0x000000af2f00720c */ /* 0x000fe20003f46270 */
[----:B-----5:R-:W-:Y:S01]  /*e910*/  FFMA.FTZ R199, -R187, R15, R199 ;  /* 0x0000000fbbc77223 */ /* 0x020fe200000101c7 */
[----:B------:R-:W-:Y:S02]  /*e920*/  FSEL R28, R28, -INF , P5 ;  /* 0xff8000001c1c7808 */ /* 0x000fe40002800000 */
[----:B------:R-:W-:Y:S01]  /*e930*/  I2FP.F32.S32 R12, R24 ;  /* 0x00000018000c7245 */ /* 0x000fe20000201400 */
[----:B------:R-:W-:Y:S01]  /*e940*/  VIADD R24, R42, 0xfffffe50 ;  /* 0xfffffe502a187836 */ /* 0x000fe20000000000 */
[----:B------:R-:W-:Y:S01]  /*e950*/  FSEL R205, R205, -INF , !P4 ;  /* 0xff800000cdcd7808 */ /* 0x000fe20006000000 */
[-C--:B------:R-:W-:Y:S01]  /*e960*/  FMUL.FTZ R16, R16, R41.reuse ;  /* 0x0000002910107220 */ /* 0x080fe20000410000 */
[----:B------:R-:W-:Y:S01]  /*e970*/  FSEL R201, R28, -INF , !P3 ;  /* 0xff8000001cc97808 */ /* 0x000fe20005800000 */
[----:B-1----:R-:W-:Y:S01]  /*e980*/  FFMA.FTZ R200, -R187, R12, R200 ;  /* 0x0000000cbbc87223 */ /* 0x002fe200000101c8 */
        /* <DEDUP_REMOVED lines=15> */
[----:B------:R-:W-:Y:S01]  /*ea80*/  VIADD R17, R42, 0xfffffe51 ;  /* 0xfffffe512a117836 */ /* 0x000fe20000000000 */
[----:B------:R-:W-:Y:S01]  /*ea90*/  FSEL R200, R200, -INF , P4 ;  /* 0xff800000c8c87808 */ /* 0x000fe20002000000 */
[----:B------:R-:W-:Y:S01]  /*eaa0*/  VIADD R47, R42, 0xfffffe58 ;  /* 0xfffffe582a2f7836 */ /* 0x000fe20000000000 */
[----:B------:R-:W-:Y:S01]  /*eab0*/  IABS R18, R18 ;  /* 0x0000001200127213 */ /* 0x000fe20000000000 */
[----:B------:R-:W-:Y:S01]  /*eac0*/  HMMA.16816.F32 R28, R4, R26, R28 ;  /* 0x0000001a041c723c */ /* 0x000fe2000000181c */
[----:B------:R-:W-:Y:S01]  /*ead0*/  FSEL R202, R202, -INF , !P1 ;  /* 0xff800000caca7808 */ /* 0x000fe20004800000 */
[----:B------:R-:W-:Y:S01]  /*eae0*/  MUFU.TANH R186, R19 ;  /* 0x0000001300ba7308 */ /* 0x000fe20000002400 */
        /* <DEDUP_REMOVED lines=9> */
[----:B------:R-:W4:Y:S01]  /*eb80*/  LDSM.16.M88.4 R24, [R48+0x2800] ;  /* 0x002800003018783b */ /* 0x000f220000000200 */
[----:B------:R-:W-:-:S02]  /*eb90*/  IADD3 R16, PT, PT, R176, 0x1af, -R63 ;  /* 0x000001afb0107810 */ /* 0x000fc40007ffe83f */
        /* <DEDUP_REMOVED lines=24> */
[--C-:B------:R-:W-:Y:S02]  /*ed20*/  IADD3 R28, PT, PT, R176, 0x1a8, -R63.reuse ;  /* 0x000001a8b01c7810 */ /* 0x100fe40007ffe83f */
[----:B------:R-:W-:Y:S02]  /*ed30*/  IADD3 R51, PT, PT, R46, 0x1a8, -R63 ;  /* 0x000001a82e337810 */ /* 0x000fe40007ffe83f */
[----:B------:R-:W-:Y:S01]  /*ed40*/  IABS R28, R28 ;  /* 0x0000001c001c7213 */ /* 0x000fe20000000000 */
[----:B------:R-:W1:Y:S01]  /*ed50*/  MUFU.TANH R12, R12 ;  /* 0x0000000c000c7308 */ /* 0x000e620000002400 */
[----:B------:R-:W-:-:S02]  /*ed60*/  FSEL R198, R198, -INF , !P5 ;  /* 0xff800000c6c67808 */ /* 0x000fc40006800000 */
[----:B------:R-:W-:Y:S02]  /*ed70*/  I2FP.F32.S32 R28, R28 ;  /* 0x0000001c001c7245 */ /* 0x000fe40000201400 */
[----:B------:R-:W-:Y:S02]  /*ed80*/  ISETP.GE.AND P5, PT, R47, R178, PT ;  /* 0x000000b22f00720c */ /* 0x000fe40003fa6270 */
[----:B------:R-:W-:Y:S02]  /*ed90*/  IABS R13, R51 ;  /* 0x00000033000d7213 */ /* 0x000fe40000000000 */
[----:B------:R-:W-:Y:S02]  /*eda0*/  FSEL R186, R186, -INF , P2 ;  /* 0xff800000baba7808 */ /* 0x000fe40001000000 */
[----:B------:R-:W-:Y:S02]  /*edb0*/  I2FP.F32.S32 R13, R13 ;  /* 0x0000000d000d7245 */ /* 0x000fe40000201400 */
[----:B----4-:R-:W-:Y:S01]  /*edc0*/  HMMA.16816.F32 R16, R4, R24, R16 ;  /* 0x000000180410723c */ /* 0x010fe20000001810 */
[----:B------:R-:W-:Y:S01]  /*edd0*/  IADD3 R25, PT, PT, R176, 0x1a7, -R63 ;  /* 0x000001a7b0197810 */ /* 0x000fe20007ffe83f */
[----:B------:R-:W-:-:S02]  /*ede0*/  VIADD R24, R42, 0xfffffe59 ;  /* 0xfffffe592a187836 */ /* 0x000fc40000000000 */
[----:B---3--:R-:W-:Y:S01]  /*edf0*/  FFMA.FTZ R13, -R187, R13, R30 ;  /* 0x0000000dbb0d7223 */ /* 0x008fe2000001011e */
[----:B------:R-:W-:Y:S01]  /*ee00*/  ISETP.GE.AND P2, PT, R47, R175, PT ;  /* 0x000000af2f00720c */ /* 0x000fe20003f46270 */
[----:B-1----:R-:W-:Y:S01]  /*ee10*/  FFMA.FTZ R28, -R187, R28, R12 ;  /* 0x0000001cbb1c7223 */ /* 0x002fe2000001010c */
[----:B------:R-:W-:Y:S02]  /*ee20*/  IABS R25, R25 ;  /* 0x0000001900197213 */ /* 0x000fe40000000000 */
[----:B------:R-:W-:Y:S02]  /*ee30*/  IADD3 R12, PT, PT, R46, 0x1a7, -R63 ;  /* 0x000001a72e0c7810 */ /* 0x000fe40007ffe83f */
[----:B------:R-:W-:Y:S01]  /*ee40*/  FSEL R160, R28, -INF , P5 ;  /* 0xff8000001ca07808 */ /* 0x000fe20002800000 */
[----:B------:R-:W-:Y:S01]  /*ee50*/  IMAD.MOV.U32 R28, RZ, RZ, R25 ;  /* 0x000000ffff1c7224 */ /* 0x000fe200078e0019 */
[----:B------:R-:W-:Y:S02]  /*ee60*/  IABS R12, R12 ;  /* 0x0000000c000c7213 */ /* 0x000fe40000000000 */
[----:B------:R-:W-:-:S02]  /*ee70*/  FSEL R168, R13, -INF , P2 ;  /* 0xff8000000da87808 */ /* 0x000fc40001000000 */
[----:B------:R-:W-:Y:S02]  /*ee80*/  I2FP.F32.S32 R25, R12 ;  /* 0x0000000c00197245 */ /* 0x000fe40000201400 */
[----:B------:R-:W-:Y:S01]  /*ee90*/  I2FP.F32.S32 R12, R28 ;  /* 0x0000001c000c7245 */ /* 0x000fe20000201400 */
[-C--:B------:R-:W-:Y:S01]  /*eea0*/  FMUL.FTZ R16, R16, R41.reuse ;  /* 0x0000002910107220 */ /* 0x080fe20000410000 */
[----:B------:R-:W1:Y:S01]  /*eeb0*/  LDSM.16.M88.4 R28, [R49+0x2c00] ;  /* 0x002c0000311c783b */ /* 0x000e620000000200 */
[----:B------:R-:W-:Y:S01]  /*eec0*/  FMUL.FTZ R161, R18, R41 ;  /* 0x0000002912a17220 */ /* 0x000fe20000410000 */
[----:B------:R-:W-:Y:S01]  /*eed0*/  FSEL R52, R52, -INF , P3 ;  /* 0xff80000034347808 */ /* 0x000fe20001800000 */
[----:B------:R-:W-:Y:S01]  /*eee0*/  FFMA.FTZ R159, -R187, R12, R159 ;  /* 0x0000000cbb9f7223 */ /* 0x000fe2000001019f */
[----:B------:R-:W-:Y:S01]  /*eef0*/  ISETP.GE.AND P3, PT, R47, R177, PT ;  /* 0x000000b12f00720c */ /* 0x000fe20003f66270 */
[----:B------:R-:W-:Y:S01]  /*ef00*/  HMMA.16816.F32 R12, R8, R14, RZ ;  /* 0x0000000e080c723c */ /* 0x000fe200000018ff */
[----:B------:R-:W2:Y:S01]  /*ef10*/  MUFU.TANH R16, R16 ;  /* 0x0000001000107308 */ /* 0x000ea20000002400 */
[----:B------:R-:W-:Y:S01]  /*ef20*/  FSEL R186, R186, -INF , !P4 ;  /* 0xff800000baba7808 */ /* 0x000fe20006000000 */
[----:B------:R-:W-:Y:S01]  /*ef30*/  FFMA.FTZ R167, -R187, R25, R167 ;  /* 0x00000019bba77223 */ /* 0x000fe200000101a7 */
[----:B------:R-:W-:Y:S01]  /*ef40*/  ISETP.GE.AND P4, PT, R24, R178, PT ;  /* 0x000000b21800720c */ /* 0x000fe20003f86270 */
[----:B------:R-:W-:Y:S01]  /*ef50*/  FMUL.FTZ R19, R19, R41 ;  /* 0x0000002913137220 */ /* 0x000fe20000410000 */
[----:B------:R-:W-:-:S02]  /*ef60*/  FSEL R160, R160, -INF , !P3 ;  /* 0xff800000a0a07808 */ /* 0x000fc40005800000 */
[----:B------:R-:W-:Y:S01]  /*ef70*/  IADD3 R18, PT, PT, R46, 0x1a0, -R63 ;  /* 0x000001a02e127810 */ /* 0x000fe20007ffe83f */
[----:B------:R-:W3:Y:S01]  /*ef80*/  MUFU.TANH R161, R161 ;  /* 0x000000a100a17308 */ /* 0x000ee20000002400 */
[----:B------:R-:W-:Y:S01]  /*ef90*/  FSEL R162, R52, -INF , !P1 ;  /* 0xff80000034a27808 */ /* 0x000fe20004800000 */
[----:B------:R-:W-:Y:S01]  /*efa0*/  FMUL.FTZ R52, R17, R41 ;  /* 0x0000002911347220 */ /* 0x000fe20000410000 */
[----:B------:R-:W-:Y:S01]  /*efb0*/  ISETP.GE.AND P5, PT, R24, R177, PT ;  /* 0x000000b11800720c */ /* 0x000fe20003fa6270 */
[----:B------:R-:W-:Y:S01]  /*efc0*/  VIADD R17, R42, 0xfffffe61 ;  /* 0xfffffe612a117836 */ /* 0x000fe20000000000 */
[CC--:B------:R-:W-:Y:S02]  /*efd0*/  ISETP.GE.AND P3, PT, R24.reuse, R174.reuse, PT ;  /* 0x000000ae1800720c */ /* 0x0c0fe40003f66270 */
[----:B------:R-:W-:Y:S01]  /*efe0*/  ISETP.GE.AND P2, PT, R24, R175, PT ;  /* 0x000000af1800720c */ /* 0x000fe20003f46270 */
[----:B------:R-:W-:Y:S01]  /*eff0*/  VIADD R24, R42, 0xfffffe60 ;  /* 0xfffffe602a187836 */ /* 0x000fe20000000000 */
[----:B------:R-:W-:Y:S01]  /*f000*/  ISETP.GE.AND P1, PT, R47, R174, PT ;  /* 0x000000ae2f00720c */ /* 0x000fe20003f26270 */
[----:B------:R-:W-:Y:S01]  /*f010*/  MUFU.TANH R158, R19 ;  /* 0x00000013009e7308 */ /* 0x000fe20000002400 */
[----:B------:R-:W-:Y:S01]  /*f020*/  FSEL R159, R159, -INF , P4 ;  /* 0xff8000009f9f7808 */ /* 0x000fe20002000000 */
[----:B------:R-:W-:Y:S01]  /*f030*/  HMMA.16816.F32 R12, R4, R26, R12 ;  /* 0x0000001a040c723c */ /* 0x000fe2000000180c */
[----:B------:R-:W-:Y:S01]  /*f040*/  IABS R18, R18 ;  /* 0x0000001200127213 */ /* 0x000fe20000000000 */
[----:B--2---:R-:W-:Y:S01]  /*f050*/  FFMA.FTZ R156, -R187, R156, R16 ;  /* 0x0000009cbb9c7223 */ /* 0x004fe20000010110 */
[----:B------:R-:W-:Y:S01]  /*f060*/  FSEL R168, R168, -INF , !P1 ;  /* 0xff800000a8a87808 */ /* 0x000fe20004800000 */
[----:B------:R-:W-:Y:S01]  /*f070*/  VIADD R47, R42, 0xfffffe68 ;  /* 0xfffffe682a2f7836 */ /* 0x000fe20000000000 */
[----:B------:R-:W-:Y:S01]  /*f080*/  FSEL R159, R159, -INF , !P5 ;  /* 0xff8000009f9f7808 */ /* 0x000fe20006800000 */
[----:B------:R-:W2:Y:S01]  /*f090*/  MUFU.TANH R52, R52 ;  /* 0x0000003400347308 */ /* 0x000ea20000002400 */
[----:B------:R-:W-:-:S02]  /*f0a0*/  FSEL R167, R167, -INF , P2 ;  /* 0xff800000a7a77808 */ /* 0x000fc40001000000 */
[C---:B------:R-:W-:Y:S02]  /*f0b0*/  ISETP.GE.AND P1, PT, R24.reuse, R178, PT ;  /* 0x000000b21800720c */ /* 0x040fe40003f26270 */
[C---:B------:R-:W-:Y:S02]  /*f0c0*/  ISETP.GE.AND P4, PT, R24.reuse, R177, PT ;  /* 0x000000b11800720c */ /* 0x040fe40003f86270 */
[C---:B------:R-:W-:Y:S02]  /*f0d0*/  ISETP.GE.AND P5, PT, R24.reuse, R174, PT ;  /* 0x000000ae1800720c */ /* 0x040fe40003fa6270 */
[----:B------:R-:W-:Y:S02]  /*f0e0*/  ISETP.GE.AND P2, PT, R24, R175, PT ;  /* 0x000000af1800720c */ /* 0x000fe40003f46270 */
[----:B------:R-:W-:Y:S01]  /*f0f0*/  I2FP.F32.S32 R18, R18 ;  /* 0x0000001200127245 */ /* 0x000fe20000201400 */
[----:B------:R-:W4:Y:S01]  /*f100*/  LDSM.16.M88.4 R24, [R48+0x2c00] ;  /* 0x002c00003018783b */ /* 0x000f220000000200 */
[----:B------:R-:W-:Y:S01]  /*f110*/  IADD3 R16, PT, PT, R176, 0x19f, -R63 ;  /* 0x0000019fb0107810 */ /* 0x000fe20007ffe83f */
        /* <DEDUP_REMOVED lines=47> */
[C---:B-----5:R-:W-:Y:S01]  /*f410*/  FFMA.FTZ R152, -R187.reuse, R15, R152 ;  /* 0x0000000fbb987223 */ /* 0x060fe20000010198 */
        /* <DEDUP_REMOVED lines=52> */
[C---:B-1----:R-:W-:Y:S01]  /*f760*/  FFMA.FTZ R52, -R187.reuse, R16, R52 ;  /* 0x00000010bb347223 */ /* 0x042fe20000010134 */
        /* <DEDUP_REMOVED lines=89> */
[----:B--2---:R-:W-:Y:S01]  /*fd00*/  FFMA.FTZ R52, -R187, R16, R52 ;  /* 0x00000010bb347223 */ /* 0x004fe20000010134 */
        /* <DEDUP_REMOVED lines=345> */
[----:B------:R-:W-:Y:S01]  /*112a0*/  FMUL.FTZ R56, R15, R41 ;  /* 0x000000290f387220 */ /* 0x000fe20000410000 */
[----:B------:R-:W-:-:S02]  /*112b0*/  I2FP.F32.S32 R16, R16 ;  /* 0x0000001000107245 */ /* 0x000fc40000201400 */
[----:B------:R-:W-:Y:S02]  /*112c0*/  I2FP.F32.S32 R18, R18 ;  /* 0x0000001200127245 */ /* 0x000fe40000201400 */
[----:B------:R-:W-:Y:S01]  /*112d0*/  FSEL R60, R60, -INF , !P3 ;  /* 0xff8000003c3c7808 */ /* 0x000fe20005800000 */
[C---:B--2---:R-:W-:Y:S01]  /*112e0*/  FFMA.FTZ R52, -R187.reuse, R16, R52 ;  /* 0x00000010bb347223 */ /* 0x044fe20000010134 */
[----:B------:R-:W-:Y:S01]  /*112f0*/  FSEL R76, R76, -INF , !P4 ;  /* 0xff8000004c4c7808 */ /* 0x000fe20006000000 */
[----:B------:R-:W-:Y:S01]  /*11300*/  FFMA.FTZ R58, -R187, R18, R58 ;  /* 0x00000012bb3a7223 */ /* 0x000fe2000001013a */
[----:B------:R-:W-:Y:S01]  /*11310*/  FSEL R59, R59, -INF , P2 ;  /* 0xff8000003b3b7808 */ /* 0x000fe20001000000 */
[----:B------:R-:W2:Y:S01]  /*11320*/  MUFU.TANH R12, R12 ;  /* 0x0000000c000c7308 */ /* 0x000ea20000002400 */
[C---:B------:R-:W-:Y:S02]  /*11330*/  ISETP.GE.AND P3, PT, R17.reuse, R178, PT ;  /* 0x000000b21100720c */ /* 0x040fe40003f66270 */
[----:B------:R-:W-:-:S02]  /*11340*/  ISETP.GE.AND P1, PT, R17, R177, PT ;  /* 0x000000b11100720c */ /* 0x000fc40003f26270 */
[C---:B------:R-:W-:Y:S02]  /*11350*/  ISETP.GE.AND P4, PT, R17.reuse, R174, PT ;  /* 0x000000ae1100720c */ /* 0x040fe40003f86270 */
[----:B------:R-:W-:Y:S01]  /*11360*/  ISETP.GE.AND P2, PT, R17, R175, PT ;  /* 0x000000af1100720c */ /* 0x000fe20003f46270 */
[----:B------:R-:W5:Y:S01]  /*11370*/  MUFU.TANH R56, R56 ;  /* 0x0000003800387308 */ /* 0x000f620000002400 */
[----:B-1----:R-:W-:Y:S01]  /*11380*/  HMMA.16816.F32 R16, R8, R28, RZ ;  /* 0x0000001c0810723c */ /* 0x002fe200000018ff */
[--C-:B------:R-:W-:Y:S02]  /*11390*/  IADD3 R51, PT, PT, R46, 0x138, -R63.reuse ;  /* 0x000001382e337810 */ /* 0x100fe40007ffe83f */
[----:B------:R-:W-:Y:S02]  /*113a0*/  FSEL R52, R52, -INF , P3 ;  /* 0xff80000034347808 */ /* 0x000fe40001800000 */
[----:B------:R-:W-:Y:S02]  /*113b0*/  IABS R29, R51 ;  /* 0x00000033001d7213 */ /* 0x000fe40000000000 */
[----:B------:R-:W-:-:S02]  /*113c0*/  IADD3 R28, PT, PT, R176, 0x138, -R63 ;  /* 0x00000138b01c7810 */ /* 0x000fc40007ffe83f */
[----:B------:R-:W-:Y:S02]  /*113d0*/  FSEL R59, R59, -INF , !P5 ;  /* 0xff8000003b3b7808 */ /* 0x000fe40006800000 */
[----:B------:R-:W-:Y:S02]  /*113e0*/  FSEL R75, R52, -INF , !P1 ;  /* 0xff800000344b7808 */ /* 0x000fe40004800000 */
[----:B------:R-:W-:Y:S02]  /*113f0*/  FSEL R58, R58, -INF , P2 ;  /* 0xff8000003a3a7808 */ /* 0x000fe40001000000 */
[C---:B------:R-:W-:Y:S02]  /*11400*/  ISETP.GE.AND P5, PT, R47.reuse, R178, PT ;  /* 0x000000b22f00720c */ /* 0x040fe40003fa6270 */
[C---:B------:R-:W-:Y:S02]  /*11410*/  ISETP.GE.AND P3, PT, R47.reuse, R177, PT ;  /* 0x000000b12f00720c */ /* 0x040fe40003f66270 */
[C---:B------:R-:W-:Y:S01]  /*11420*/  ISETP.GE.AND P1, PT, R47.reuse, R174, PT ;  /* 0x000000ae2f00720c */ /* 0x040fe20003f26270 */
[----:B----4-:R-:W-:Y:S01]  /*11430*/  HMMA.16816.F32 R16, R4, R24, R16 ;  /* 0x000000180410723c */ /* 0x010fe20000001810 */
[----:B------:R-:W-:Y:S01]  /*11440*/  I2FP.F32.S32 R15, R29 ;  /* 0x0000001d000f7245 */ /* 0x000fe20000201400 */
[----:B------:R-:W-:Y:S01]  /*11450*/  VIADD R25, R42, 0xfffffed0 ;  /* 0xfffffed02a197836 */ /* 0x000fe20000000000 */
[----:B------:R-:W-:Y:S01]  /*11460*/  ISETP.GE.AND P2, PT, R47, R175, PT ;  /* 0x000000af2f00720c */ /* 0x000fe20003f46270 */
[----:B------:R-:W-:Y:S01]  /*11470*/  FMUL.FTZ R47, R13, R41 ;  /* 0x000000290d2f7220 */ /* 0x000fe20000410000 */
[----:B------:R-:W-:Y:S01]  /*11480*/  IABS R28, R28 ;  /* 0x0000001c001c7213 */ /* 0x000fe20000000000 */
[----:B---3--:R-:W-:Y:S01]  /*11490*/  FFMA.FTZ R14, -R187, R15, R14 ;  /* 0x0000000fbb0e7223 */ /* 0x008fe2000001010e */
[----:B------:R-:W-:Y:S01]  /*114a0*/  IADD3 R15, PT, PT, R176, 0x137, -R63 ;  /* 0x00000137b00f7810 */ /* 0x000fe20007ffe83f */
[----:B------:R-:W-:Y:S01]  /*114b0*/  VIADD R13, R42, 0xfffffec9 ;  /* 0xfffffec92a0d7836 */ /* 0x000fe20000000000 */
[----:B------:R-:W-:Y:S01]  /*114c0*/  I2FP.F32.S32 R28, R28 ;  /* 0x0000001c001c7245 */ /* 0x000fe20000201400 */
[----:B------:R-:W1:Y:S01]  /*114d0*/  MUFU.TANH R47, R47 ;  /* 0x0000002f002f7308 */ /* 0x000e620000002400 */
[----:B------:R-:W-:-:S02]  /*114e0*/  IABS R15, R15 ;  /* 0x0000000f000f7213 */ /* 0x000fc40000000000 */
[----:B------:R-:W-:Y:S01]  /*114f0*/  FSEL R58, R58, -INF , !P4 ;  /* 0xff8000003a3a7808 */ /* 0x000fe20006000000 */
[----:B--2---:R-:W-:Y:S01]  /*11500*/  FFMA.FTZ R28, -R187, R28, R12 ;  /* 0x0000001cbb1c7223 */ /* 0x004fe2000001010c */
[----:B------:R-:W-:Y:S01]  /*11510*/  IADD3 R12, PT, PT, R46, 0x137, -R63 ;  /* 0x000001372e0c7810 */ /* 0x000fe20007ffe83f */
[----:B------:R-:W-:Y:S01]  /*11520*/  IMAD.MOV.U32 R24, RZ, RZ, R15 ;  /* 0x000000ffff187224 */ /* 0x000fe200078e000f */
[----:B------:R-:W-:Y:S02]  /*11530*/  FSEL R57, R14, -INF , P2 ;  /* 0xff8000000e397808 */ /* 0x000fe40001000000 */
[----:B------:R-:W-:Y:S01]  /*11540*/  IABS R12, R12 ;  /* 0x0000000c000c7213 */ /* 0x000fe20000000000 */
[-C--:B------:R-:W-:Y:S01]  /*11550*/  FMUL.FTZ R18, R18, R41.reuse ;  /* 0x0000002912127220 */ /* 0x080fe20000410000 */
[----:B------:R-:W-:Y:S01]  /*11560*/  FSEL R28, R28, -INF , P5 ;  /* 0xff8000001c1c7808 */ /* 0x000fe20002800000 */
[-C--:B------:R-:W-:Y:S01]  /*11570*/  FMUL.FTZ R19, R19, R41.reuse ;  /* 0x0000002913137220 */ /* 0x080fe20000410000 */
[----:B------:R-:W-:Y:S01]  /*11580*/  I2FP.F32.S32 R15, R12 ;  /* 0x0000000c000f7245 */ /* 0x000fe20000201400 */
[-C--:B------:R-:W-:Y:S01]  /*11590*/  FMUL.FTZ R17, R17, R41.reuse ;  /* 0x0000002911117220 */ /* 0x080fe20000410000 */
[----:B------:R-:W-:Y:S01]  /*115a0*/  I2FP.F32.S32 R12, R24 ;  /* 0x00000018000c7245 */ /* 0x000fe20000201400 */
[----:B------:R-:W-:Y:S01]  /*115b0*/  FMUL.FTZ R24, R16, R41 ;  /* 0x0000002910187220 */ /* 0x000fe20000410000 */
[----:B------:R-:W-:Y:S01]  /*115c0*/  FSEL R74, R28, -INF , !P3 ;  /* 0xff8000001c4a7808 */ /* 0x000fe20005800000 */
[----:B-----5:R-:W-:Y:S01]  /*115d0*/  FFMA.FTZ R56, -R187, R15, R56 ;  /* 0x0000000fbb387223 */ /* 0x020fe20000010138 */
[----:B------:R-:W-:Y:S01]  /*115e0*/  HMMA.16816.F32 R28, R8, R30, RZ ;  /* 0x0000001e081c723c */ /* 0x000fe200000018ff */
[----:B------:R-:W-:Y:S01]  /*115f0*/  ISETP.GE.AND P4, PT, R13, R178, PT ;  /* 0x000000b20d00720c */ /* 0x000fe20003f86270 */
[----:B-1----:R-:W-:Y:S01]  /*11600*/  FFMA.FTZ R47, -R187, R12, R47 ;  /* 0x0000000cbb2f7223 */ /* 0x002fe2000001012f */
[C---:B------:R-:W-:Y:S01]  /*11610*/  ISETP.GE.AND P5, PT, R13.reuse, R177, PT ;  /* 0x000000b10d00720c */ /* 0x040fe20003fa6270 */
[----:B------:R-:W1:Y:S01]  /*11620*/  MUFU.TANH R18, R18 ;  /* 0x0000001200127308 */ /* 0x000e620000002400 */
[----:B------:R-:W-:-:S02]  /*11630*/  ISETP.GE.AND P3, PT, R13, R174, PT ;  /* 0x000000ae0d00720c */ /* 0x000fc40003f66270 */
[----:B------:R-:W-:Y:S02]  /*11640*/  ISETP.GE.AND P2, PT, R13, R175, PT ;  /* 0x000000af0d00720c */ /* 0x000fe40003f46270 */
[----:B------:R2:W3:Y:S01]  /*11650*/  LDSM.16.M88.4 R12, [R49+0x4800] ;  /* 0x00480000310c783b */ /* 0x0004e20000000200 */
[--C-:B------:R-:W-:Y:S02]  /*11660*/  IADD3 R51, PT, PT, R46, 0x130, -R63.reuse ;  /* 0x000001302e337810 */ /* 0x100fe40007ffe83f */
[----:B------:R-:W4:Y:S01]  /*11670*/  MUFU.TANH R24, R24 ;  /* 0x0000001800187308 */ /* 0x000f220000002400 */
[----:B------:R-:W-:Y:S02]  /*11680*/  IADD3 R16, PT, PT, R176, 0x130, -R63 ;  /* 0x00000130b0107810 */ /* 0x000fe40007ffe83f */
[----:B------:R-:W-:Y:S02]  /*11690*/  FSEL R73, R47, -INF , P4 ;  /* 0xff8000002f497808 */ /* 0x000fe40002000000 */
[----:B------:R-:W-:-:S02]  /*116a0*/  IABS R47, R51 ;  /* 0x00000033002f7213 */ /* 0x000fc40000000000 */
[----:B------:R-:W-:Y:S01]  /*116b0*/  IABS R16, R16 ;  /* 0x0000001000107213 */ /* 0x000fe20000000000 */
[----:B------:R-:W-:Y:S01]  /*116c0*/  HMMA.16816.F32 R28, R4, R26, R28 ;  /* 0x0000001a041c723c */ /* 0x000fe2000000181c */
[----:B------:R-:W-:Y:S01]  /*116d0*/  FSEL R57, R57, -INF , !P1 ;  /* 0xff80000039397808 */ /* 0x000fe20004800000 */
[----:B------:R5:W3:Y:S01]  /*116e0*/  MUFU.TANH R54, R19 ;  /* 0x0000001300367308 */ /* 0x000ae20000002400 */
[----:B------:R-:W-:Y:S02]  /*116f0*/  FSEL R73, R73, -INF , !P5 ;  /* 0xff80000049497808 */ /* 0x000fe40006800000 */
[----:B------:R-:W-:Y:S02]  /*11700*/  FSEL R56, R56, -INF , P2 ;  /* 0xff80000038387808 */ /* 0x000fe40001000000 */
[C---:B------:R-:W-:Y:S02]  /*11710*/  ISETP.GE.AND P1, PT, R25.reuse, R178, PT ;  /* 0x000000b21900720c */ /* 0x040fe40003f26270 */
[----:B------:R-:W-:-:S02]  /*11720*/  ISETP.GE.AND P4, PT, R25, R177, PT ;  /* 0x000000b11900720c */ /* 0x000fc40003f86270 */
[C---:B------:R-:W-:Y:S01]  /*11730*/  ISETP.GE.AND P5, PT, R25.reuse, R174, PT ;  /* 0x000000ae1900720c */ /* 0x040fe20003fa6270 */
[----:B--2---:R2:W3:Y:S01]  /*11740*/  MUFU.TANH R49, R17 ;  /* 0x0000001100317308 */ /* 0x0044e20000002400 */
[----:B------:R-:W-:Y:S02]  /*11750*/  ISETP.GE.AND P2, PT, R25, R175, PT ;  /* 0x000000af1900720c */ /* 0x000fe40003f46270 */
[----:B------:R-:W-:Y:S02]  /*11760*/  I2FP.F32.S32 R25, R47 ;  /* 0x0000002f00197245 */ /* 0x000fe40000201400 */
[----:B------:R-:W-:Y:S02]  /*11770*/  I2FP.F32.S32 R16, R16 ;  /* 0x0000001000107245 */ /* 0x000fe40000201400 */
[----:B------:R-:W-:Y:S01]  /*11780*/  FMUL.FTZ R30, R30, R41 ;  /* 0x000000291e1e7220 */ /* 0x000fe20000410000 */
[C---:B-1----:R-:W-:Y:S01]  /*11790*/  FFMA.FTZ R18, -R187.reuse, R25, R18 ;  /* 0x00000019bb127223 */ /* 0x042fe20000010112 */
[----:B-----5:R-:W-:Y:S01]  /*117a0*/  IADD3 R19, PT, PT, R46, 0x12f, -R63 ;  /* 0x0000012f2e137810 */ /* 0x020fe20007ffe83f */
[----:B----4-:R-:W-:Y:S01]  /*117b0*/  FFMA.FTZ R47, -R187, R16, R24 ;  /* 0x00000010bb2f7223 */ /* 0x010fe20000010118 */
[----:B------:R-:W-:Y:S01]  /*117c0*/  VIADD R16, R42, 0xfffffed1 ;  /* 0xfffffed12a107836 */ /* 0x000fe20000000000 */
[----:B------:R1:W4:Y:S01]  /*117d0*/  LDSM.16.M88.4 R24, [R48+0x4800] ;  /* 0x004800003018783b */ /* 0x0003220000000200 */
[----:B------:R-:W-:Y:S01]  /*117e0*/  IABS R19, R19 ;  /* 0x0000001300137213 */ /* 0x000fe20000000000 */
[-C--:B------:R-:W-:Y:S01]  /*117f0*/  FMUL.FTZ R29, R29, R41.reuse ;  /* 0x000000291d1d7220 */ /* 0x080fe20000410000 */
[----:B------:R-:W-:Y:S01]  /*11800*/  FSEL R47, R47, -INF , P1 ;  /* 0xff8000002f2f7808 */ /* 0x000fe20000800000 */
[----:B------:R-:W-:Y:S01]  /*11810*/  FMUL.FTZ R31, R31, R41 ;  /* 0x000000291f1f7220 */ /* 0x000fe20000410000 */
[----:B------:R-:W-:Y:S01]  /*11820*/  FSEL R56, R56, -INF , !P3 ;  /* 0xff80000038387808 */ /* 0x000fe20005800000 */
[----:B--2---:R-:W-:Y:S01]  /*11830*/  IMAD.MOV.U32 R17, RZ, RZ, R19 ;  /* 0x000000ffff117224 */ /* 0x004fe200078e0013 */
[----:B------:R-:W-:Y:S01]  /*11840*/  FSEL R72, R47, -INF , !P4 ;  /* 0xff8000002f487808 */ /* 0x000fe20006000000 */
[----:B------:R-:W-:Y:S01]  /*11850*/  VIADD R47, R42, 0xfffffed8 ;  /* 0xfffffed82a2f7836 */ /* 0x000fe20000000000 */
[----:B------:R-:W-:Y:S01]  /*11860*/  FSEL R55, R18, -INF , P2 ;  /* 0xff80000012377808 */ /* 0x000fe20001000000 */
[----:B------:R-:W-:Y:S01]  /*11870*/  MUFU.TANH R31, R31 ;  /* 0x0000001f001f7308 */ /* 0x000fe20000002400 */
[----:B------:R-:W-:Y:S01]  /*11880*/  I2FP.F32.S32 R17, R17 ;  /* 0x0000001100117245 */ /* 0x000fe20000201400 */
[----:B------:R-:W-:-:S04]  /*11890*/  DEPBAR.LE SB0, 0x0 ;  /* 0x000080000000791a */ /* 0x000fc80000000000 */
[----:B------:R-:W-:Y:S01]  /*118a0*/  BAR.SYNC.DEFER_BLOCKING 0x0 ;  /* 0x0000000000007b1d */ /* 0x000fe20000010000 */
[C---:B------:R-:W-:Y:S01]  /*118b0*/  ISETP.GE.AND P3, PT, R16.reuse, R178, PT ;  /* 0x000000b21000720c */ /* 0x040fe20003f66270 */
[----:B---3--:R-:W-:Y:S01]  /*118c0*/  FFMA.FTZ R54, -R187, R17, R54 ;  /* 0x00000011bb367223 */ /* 0x008fe20000010136 */
[C---:B------:R-:W-:Y:S02]  /*118d0*/  ISETP.GE.AND P1, PT, R16.reuse, R177, PT ;  /* 0x000000b11000720c */ /* 0x040fe40003f26270 */
[C---:B------:R-:W-:Y:S02]  /*118e0*/  ISETP.GE.AND P4, PT, R16.reuse, R174, PT ;  /* 0x000000ae1000720c */ /* 0x040fe40003f86270 */
[----:B------:R-:W-:Y:S02]  /*118f0*/  ISETP.GE.AND P2, PT, R16, R175, PT ;  /* 0x000000af1000720c */ /* 0x000fe40003f46270 */
[----:B------:R-:W-:Y:S01]  /*11900*/  HMMA.16816.F32 R16, R8, R12, RZ ;  /* 0x0000000c0810723c */ /* 0x000fe200000018ff */
[----:B------:R2:W3:Y:S01]  /*11910*/  MUFU.TANH R12, R30 ;  /* 0x0000001e000c7308 */ /* 0x0004e20000002400 */
[----:B-1----:R-:W-:-:S02]  /*11920*/  IADD3 R48, PT, PT, R176, 0x12f, -R63 ;  /* 0x0000012fb0307810 */ /* 0x002fc40007ffe83f */
[----:B------:R-:W-:Y:S02]  /*11930*/  IADD3 R13, PT, PT, R176, 0x128, -R63 ;  /* 0x00000128b00d7810 */ /* 0x000fe40007ffe83f */
[----:B------:R-:W-:Y:S02]  /*11940*/  IABS R48, R48 ;  /* 0x0000003000307213 */ /* 0x000fe40000000000 */
[----:B------:R-:W-:Y:S02]  /*11950*/  IABS R13, R13 ;  /* 0x0000000d000d7213 */ /* 0x000fe40000000000 */
[----:B------:R-:W-:Y:S02]  /*11960*/  I2FP.F32.S32 R48, R48 ;  /* 0x0000003000307245 */ /* 0x000fe40000201400 */
[----:B------:R-:W-:Y:S02]  /*11970*/  I2FP.F32.S32 R13, R13 ;  /* 0x0000000d000d7245 */ /* 0x000fe40000201400 */
[----:B------:R-:W-:Y:S01]  /*11980*/  FSEL R55, R55, -INF , !P5 ;  /* 0xff80000037377808 */ /* 0x000fe20006800000 */
[----:B------:R-:W-:Y:S01]  /*11990*/  FFMA.FTZ R48, -R187, R48, R49 ;  /* 0x00000030bb307223 */ /* 0x000fe20000010131 */
[----:B------:R-:W-:-:S02]  /*119a0*/  ISETP.GE.AND P5, PT, R47, R178, PT ;  /* 0x000000b22f00720c */ /* 0x000fc40003fa6270 */
[----:B------:R-:W-:Y:S01]  /*119b0*/  FSEL R54, R54, -INF , P2 ;  /* 0xff80000036367808 */ /* 0x000fe20001000000 */
[----:B--2---:R-:W-:Y:S01]  /*119c0*/  FMUL.FTZ R30, R28, R41 ;  /* 0x000000291c1e7220 */ /* 0x004fe20000410000 */
[--C-:B------:R-:W-:Y:S01]  /*119d0*/  IADD3 R28, PT, PT, R46, 0x128, -R63.reuse ;  /* 0x000001282e1c7810 */ /* 0x100fe20007ffe83f */
[----:B----4-:R-:W-:Y:S01]  /*119e0*/  HMMA.16816.F32 R16, R4, R24, R16 ;  /* 0x000000180410723c */ /* 0x010fe20000001810 */
[----:B------:R-:W-:Y:S02]  /*119f0*/  IADD3 R24, PT, PT, R176, 0x127, -R63 ;  /* 0x00000127b0187810 */ /* 0x000fe40007ffe83f */
[----:B------:R-:W-:Y:S01]  /*11a00*/  IABS R28, R28 ;  /* 0x0000001c001c7213 */ /* 0x000fe20000000000 */
[----:B------:R-:W1:Y:S01]  /*11a10*/  MUFU.TANH R30, R30 ;  /* 0x0000001e001e7308 */ /* 0x000e620000002400 */
[----:B------:R-:W-:Y:S02]  /*11a20*/  IABS R24, R24 ;  /* 0x0000001800187213 */ /* 0x000fe40000000000 */
[----:B------:R-:W-:-:S02]  /*11a30*/  I2FP.F32.S32 R28, R28 ;  /* 0x0000001c001c7245 */ /* 0x000fc40000201400 */
[----:B------:R-:W-:Y:S01]  /*11a40*/  FSEL R71, R48, -INF , P3 ;  /* 0xff80000030477808 */ /* 0x000fe20001800000 */
[----:B------:R-:W-:Y:S01]  /*11a50*/  IMAD.MOV.U32 R25, RZ, RZ, R24 ;  /* 0x000000ffff197224 */ /* 0x000fe200078e0018 */
[----:B------:R-:W-:Y:S01]  /*11a60*/  ISETP.GE.AND P3, PT, R47, R177, PT ;  /* 0x000000b12f00720c */ /* 0x000fe20003f66270 */
[----:B---3--:R-:W-:Y:S01]  /*11a70*/  FFMA.FTZ R53, -R187, R28, R12 ;  /* 0x0000001cbb357223 */ /* 0x008fe2000001010c */
[----:B------:R-:W-:Y:S01]  /*11a80*/  ISETP.GE.AND P2, PT, R47, R175, PT ;  /* 0x000000af2f00720c */ /* 0x000fe20003f46270 */
[----:B------:R-:W2:Y:S01]  /*11a90*/  MUFU.TANH R28, R29 ;  /* 0x0000001d001c7308 */ /* 0x000ea20000002400 */
[----:B------:R-:W-:Y:S01]  /*11aa0*/  VIADD R12, R42, 0xfffffed9 ;  /* 0xfffffed92a0c7836 */ /* 0x000fe20000000000 */
[----:B------:R-:W-:Y:S01]  /*11ab0*/  FSEL R54, R54, -INF , !P4 ;  /* 0xff80000036367808 */ /* 0x000fe20006000000 */
[----:B------:R-:W-:Y:S01]  /*11ac0*/  VIADD R24, R42, 0xfffffee0 ;  /* 0xfffffee02a187836 */ /* 0x000fe20000000000 */
[----:B------:R-:W-:Y:S01]  /*11ad0*/  FSEL R53, R53, -INF , P2 ;  /* 0xff80000035357808 */ /* 0x000fe20001000000 */
[-C--:B------:R-:W-:Y:S01]  /*11ae0*/  FMUL.FTZ R16, R16, R41.reuse ;  /* 0x0000002910107220 */ /* 0x080fe20000410000 */
[----:B------:R-:W-:Y:S01]  /*11af0*/  ISETP.GE.AND P4, PT, R12, R178, PT ;  /* 0x000000b20c00720c */ /* 0x000fe20003f86270 */
[----:B------:R-:W-:Y:S01]  /*11b00*/  FMUL.FTZ R18, R18, R41 ;  /* 0x0000002912127220 */ /* 0x000fe20000410000 */
[----:B-1----:R-:W-:Y:S01]  /*11b10*/  FFMA.FTZ R30, -R187, R13, R30 ;  /* 0x0000000dbb1e7223 */ /* 0x002fe2000001011e */
[----:B------:R-:W-:Y:S01]  /*11b20*/  IADD3 R13, PT, PT, R46, 0x127, -R63 ;  /* 0x000001272e0d7810 */ /* 0x000fe20007ffe83f */
[----:B------:R-:W-:Y:S01]  /*11b30*/  FMUL.FTZ R17, R17, R41 ;  /* 0x0000002911117220 */ /* 0x000fe20000410000 */
[----:B------:R-:W-:Y:S01]  /*11b40*/  ISETP.GE.AND P2, PT, R12, R175, PT ;  /* 0x000000af0c00720c */ /* 0x000fe20003f46270 */
[----:B------:R-:W-:Y:S01]  /*11b50*/  FMUL.FTZ R19, R19, R41 ;  /* 0x0000002913137220 */ /* 0x000fe20000410000 */
[----:B------:R-:W-:Y:S01]  /*11b60*/  FSEL R30, R30, -INF , P5 ;  /* 0xff8000001e1e7808 */ /* 0x000fe20002800000 */
[----:B------:R-:W1:Y:S01]  /*11b70*/  MUFU.TANH R18, R18 ;  /* 0x0000001200127308 */ /* 0x000e620000002400 */
[----:B------:R-:W-:-:S02]  /*11b80*/  IABS R13, R13 ;  /* 0x0000000d000d7213 */ /* 0x000fc40000000000 */
[----:B------:R-:W-:Y:S02]  /*11b90*/  FSEL R70, R30, -INF , !P3 ;  /* 0xff8000001e467808 */ /* 0x000fe40005800000 */
[C---:B------:R-:W-:Y:S02]  /*11ba0*/  ISETP.GE.AND P5, PT, R12.reuse, R177, PT ;  /* 0x000000b10c00720c */ /* 0x040fe40003fa6270 */
[----:B------:R-:W-:Y:S01]  /*11bb0*/  ISETP.GE.AND P3, PT, R12, R174, PT ;  /* 0x000000ae0c00720c */ /* 0x000fe20003f66270 */
[----:B------:R-:W-:Y:S01]  /*11bc0*/  MUFU.TANH R17, R17 ;  /* 0x0000001100117308 */ /* 0x000fe20000002400 */
[----:B------:R-:W-:Y:S02]  /*11bd0*/  I2FP.F32.S32 R52, R13 ;  /* 0x0000000d00347245 */ /* 0x000fe40000201400 */
[----:B------:R-:W-:Y:S01]  /*11be0*/  I2FP.F32.S32 R25, R25 ;  /* 0x0000001900197245 */ /* 0x000fe20000201400 */
[C---:B------:R-:W-:Y:S01]  /*11bf0*/  HMMA.16816.F32 R12, R8.reuse, R14, RZ ;  /* 0x0000000e080c723c */ /* 0x040fe200000018ff */
[----:B------:R-:W-:Y:S01]  /*11c00*/  FSEL R71, R71, -INF , !P1 ;  /* 0xff80000047477808 */ /* 0x000fe20004800000 */
[----:B------:R-:W-:Y:S01]  /*11c10*/  FFMA.FTZ R52, -R187, R52, R31 ;  /* 0x00000034bb347223 */ /* 0x000fe2000001011f */
[----:B------:R-:W-:Y:S01]  /*11c20*/  ISETP.GE.AND P1, PT, R47, R174, PT ;  /* 0x000000ae2f00720c */ /* 0x000fe20003f26270 */
[----:B--2---:R-:W-:Y:S01]  /*11c30*/  FFMA.FTZ R25, -R187, R25, R28 ;  /* 0x00000019bb197223 */ /* 0x004fe2000001011c */
[----:B------:R-:W-:Y:S01]  /*11c40*/  IADD3 R28, PT, PT, R46, 0x120, -R63 ;  /* 0x000001202e1c7810 */ /* 0x000fe20007ffe83f */
[----:B------:R-:W-:Y:S01]  /*11c50*/  MUFU.TANH R19, R19 ;  /* 0x0000001300137308 */ /* 0x000fe20000002400 */
[----:B------:R-:W-:Y:S01]  /*11c60*/  FSEL R53, R53, -INF , !P1 ;  /* 0xff80000035357808 */ /* 0x000fe20004800000 */
[----:B------:R-:W-:Y:S01]  /*11c70*/  HMMA.16816.F32 R8, R8, R44, RZ ;  /* 0x0000002c0808723c */ /* 0x000fe200000018ff */
[----:B------:R-:W-:-:S02]  /*11c80*/  FSEL R69, R25, -INF , P4 ;  /* 0xff80000019457808 */ /* 0x000fc40002000000 */
[----:B------:R-:W-:Y:S02]  /*11c90*/  IABS R28, R28 ;  /* 0x0000001c001c7213 */ /* 0x000fe40000000000 */
[----:B------:R-:W-:Y:S01]  /*11ca0*/  FSEL R69, R69, -INF , !P5 ;  /* 0xff80000045457808 */ /* 0x000fe20006800000 */
[----:B------:R2:W3:Y:S01]  /*11cb0*/  MUFU.TANH R25, R16 ;  /* 0x0000001000197308 */ /* 0x0004e20000002400 */
[----:B------:R-:W-:Y:S02]  /*11cc0*/  FSEL R52, R52, -INF , P2 ;  /* 0xff80000034347808 */ /* 0x000fe40001000000 */
[C---:B------:R-:W-:Y:S02]  /*11cd0*/  ISETP.GE.AND P1, PT, R24.reuse, R178, PT ;  /* 0x000000b21800720c */ /* 0x040fe40003f26270 */
[C---:B------:R-:W-:Y:S01]  /*11ce0*/  ISETP.GE.AND P4, PT, R24.reuse, R177, PT ;  /* 0x000000b11800720c */ /* 0x040fe20003f86270 */
[----:B------:R-:W-:Y:S01]  /*11cf0*/  HMMA.16816.F32 R12, R4, R26, R12 ;  /* 0x0000001a040c723c */ /* 0x000fe2000000180c */
[----:B------:R-:W-:-:S02]  /*11d00*/  ISETP.GE.AND P5, PT, R24, R174, PT ;  /* 0x000000ae1800720c */ /* 0x000fc40003fa6270 */
[----:B------:R-:W-:Y:S02]  /*11d10*/  ISETP.GE.AND P2, PT, R24, R175, PT ;  /* 0x000000af1800720c */ /* 0x000fe40003f46270 */
[----:B------:R-:W-:Y:S02]  /*11d20*/  I2FP.F32.S32 R24, R28 ;  /* 0x0000001c00187245 */ /* 0x000fe40000201400 */
[--C-:B------:R-:W-:Y:S01]  /*11d30*/  IADD3 R26, PT, PT, R176, 0x11f, -R63.reuse ;  /* 0x0000011fb01a7810 */ /* 0x100fe20007ffe83f */
[----:B------:R-:W-:Y:S01]  /*11d40*/  HMMA.16816.F32 R8, R4, R36, R8 ;  /* 0x000000240408723c */ /* 0x000fe20000001808 */
[----:B------:R-:W-:Y:S01]  /*11d50*/  FSEL R52, R52, -INF , !P3 ;  /* 0xff80000034347808 */ /* 0x000fe20005800000 */
[----:B-1----:R-:W-:Y:S01]  /*11d60*/  FFMA.FTZ R24, -R187, R24, R18 ;  /* 0x00000018bb187223 */ /* 0x002fe20000010112 */
[----:B------:R-:W-:Y:S01]  /*11d70*/  VIADD R18, R42, 0xfffffee1 ;  /* 0xfffffee12a127836 */ /* 0x000fe20000000000 */
[--C-:B--2---:R-:W-:Y:S01]  /*11d80*/  IADD3 R16, PT, PT, R176, 0x120, -R63.reuse ;  /* 0x00000120b0107810 */ /* 0x104fe20007ffe83f */
[----:B------:R-:W-:Y:S01]  /*11d90*/  VIADD R4, R42, 0xfffffee9 ;  /* 0xfffffee92a047836 */ /* 0x000fe20000000000 */
[----:B------:R-:W-:-:S02]  /*11da0*/  IADD3 R5, PT, PT, R46, 0x117, -R63 ;  /* 0x000001172e057810 */ /* 0x000fc40007ffe83f */
[----:B------:R-:W-:Y:S02]  /*11db0*/  IABS R16, R16 ;  /* 0x0000001000107213 */ /* 0x000fe40000000000 */
[----:B------:R-:W-:Y:S01]  /*11dc0*/  FSEL R51, R24, -INF , P2 ;  /* 0xff80000018337808 */ /* 0x000fe20001000000 */
[----:B------:R-:W-:Y:S01]  /*11dd0*/  FMUL.FTZ R15, R15, R41 ;  /* 0x000000290f0f7220 */ /* 0x000fe20000410000 */
[----:B------:R-:W-:Y:S02]  /*11de0*/  I2FP.F32.S32 R16, R16 ;  /* 0x0000001000107245 */ /* 0x000fe40000201400 */
[C---:B------:R-:W-:Y:S02]  /*11df0*/  ISETP.GE.AND P3, PT, R18.reuse, R178, PT ;  /* 0x000000b21200720c */ /* 0x040fe40003f66270 */
[----:B------:R-:W-:Y:S01]  /*11e00*/  ISETP.GE.AND P2, PT, R18, R175, PT ;  /* 0x000000af1200720c */ /* 0x000fe20003f46270 */
[----:B---3--:R-:W-:Y:S01]  /*11e10*/  FFMA.FTZ R25, -R187, R16, R25 ;  /* 0x00000010bb197223 */ /* 0x008fe20000010119 */
[C-C-:B------:R-:W-:Y:S01]  /*11e20*/  IADD3 R16, PT, PT, R46.reuse, 0x11f, -R63.reuse ;  /* 0x0000011f2e107810 */ /* 0x140fe20007ffe83f */
[----:B------:R-:W-:Y:S01]  /*11e30*/  MUFU.TANH R15, R15 ;  /* 0x0000000f000f7308 */ /* 0x000fe20000002400 */
[----:B------:R-:W-:Y:S01]  /*11e40*/  IADD3 R24, PT, PT, R46, 0x118, -R63 ;  /* 0x000001182e187810 */ /* 0x000fe20007ffe83f */
[-C--:B------:R-:W-:Y:S01]  /*11e50*/  FMUL.FTZ R8, R8, R41.reuse ;  /* 0x0000002908087220 */ /* 0x080fe20000410000 */
[----:B------:R-:W-:Y:S01]  /*11e60*/  FSEL R68, R25, -INF , P1 ;  /* 0xff80000019447808 */ /* 0x000fe20000800000 */
[-C--:B------:R-:W-:Y:S01]  /*11e70*/  FMUL.FTZ R9, R9, R41.reuse ;  /* 0x0000002909097220 */ /* 0x080fe20000410000 */
[----:B------:R-:W-:Y:S01]  /*11e80*/  IABS R25, R26 ;  /* 0x0000001a00197213 */ /* 0x000fe20000000000 */
[----:B------:R-:W-:Y:S01]  /*11e90*/  FMUL.FTZ R10, R10, R41 ;  /* 0x000000290a0a7220 */ /* 0x000fe20000410000 */
[----:B------:R-:W-:Y:S01]  /*11ea0*/  FSEL R68, R68, -INF , !P4 ;  /* 0xff80000044447808 */ /* 0x000fe20006000000 */
[----:B------:R-:W-:Y:S01]  /*11eb0*/  MUFU.TANH R8, R8 ;  /* 0x0000000800087308 */ /* 0x000fe20000002400 */
[C---:B------:R-:W-:Y:S01]  /*11ec0*/  ISETP.GE.AND P1, PT, R18.reuse, R177, PT ;  /* 0x000000b11200720c */ /* 0x040fe20003f26270 */
[-C--:B------:R-:W-:Y:S01]  /*11ed0*/  FMUL.FTZ R11, R11, R41.reuse ;  /* 0x000000290b0b7220 */ /* 0x080fe20000410000 */
[----:B------:R-:W-:Y:S01]  /*11ee0*/  ISETP.GE.AND P4, PT, R18, R174, PT ;  /* 0x000000ae1200720c */ /* 0x000fe20003f86270 */
[----:B------:R-:W-:Y:S01]  /*11ef0*/  FMUL.FTZ R18, R14, R41 ;  /* 0x000000290e127220 */ /* 0x000fe20000410000 */
[----:B------:R-:W-:-:S02]  /*11f00*/  I2FP.F32.S32 R14, R25 ;  /* 0x00000019000e7245 */ /* 0x000fc40000201400 */
[----:B------:R-:W-:Y:S01]  /*11f10*/  IABS R16, R16 ;  /* 0x0000001000107213 */ /* 0x000fe20000000000 */
[----:B------:R-:W-:Y:S01]  /*11f20*/  MUFU.TANH R9, R9 ;  /* 0x0000000900097308 */ /* 0x000fe20000002400 */
[----:B------:R-:W-:Y:S01]  /*11f30*/  IABS R24, R24 ;  /* 0x0000001800187213 */ /* 0x000fe20000000000 */
[C---:B------:R-:W-:Y:S01]  /*11f40*/  FFMA.FTZ R17, -R187.reuse, R14, R17 ;  /* 0x0000000ebb117223 */ /* 0x040fe20000010111 */
[-C--:B------:R-:W-:Y:S01]  /*11f50*/  FMUL.FTZ R14, R12, R41.reuse ;  /* 0x000000290c0e7220 */ /* 0x080fe20000410000 */
[----:B------:R-:W-:Y:S02]  /*11f60*/  I2FP.F32.S32 R16, R16 ;  /* 0x0000001000107245 */ /* 0x000fe40000201400 */
[----:B------:R-:W-:Y:S02]  /*11f70*/  IADD3 R12, PT, PT, R176, 0x118, -R63 ;  /* 0x00000118b00c7810 */ /* 0x000fe40007ffe83f */
[----:B------:R-:W1:Y:S01]  /*11f80*/  MUFU.TANH R18, R18 ;  /* 0x0000001200127308 */ /* 0x000e620000002400 */
[----:B------:R-:W-:Y:S01]  /*11f90*/  FFMA.FTZ R16, -R187, R16, R19 ;  /* 0x00000010bb107223 */ /* 0x000fe20000010113 */
[----:B------:R-:W-:Y:S01]  /*11fa0*/  IABS R12, R12 ;  /* 0x0000000c000c7213 */ /* 0x000fe20000000000 */
[----:B------:R-:W-:Y:S01]  /*11fb0*/  VIADD R19, R42, 0xfffffee8 ;  /* 0xfffffee82a137836 */ /* 0x000fe20000000000 */
[----:B------:R-:W-:Y:S01]  /*11fc0*/  FSEL R67, R17, -INF , P3 ;  /* 0xff80000011437808 */ /* 0x000fe20001800000 */
[----:B------:R-:W-:Y:S01]  /*11fd0*/  FMUL.FTZ R17, R13, R41 ;  /* 0x000000290d117220 */ /* 0x000fe20000410000 */
[----:B------:R-:W-:-:S02]  /*11fe0*/  FSEL R49, R16, -INF , P2 ;  /* 0xff80000010317808 */ /* 0x000fc40001000000 */
[----:B------:R-:W2:Y:S01]  /*11ff0*/  MUFU.TANH R14, R14 ;  /* 0x0000000e000e7308 */ /* 0x000ea20000002400 */
[----:B------:R-:W-:Y:S02]  /*12000*/  I2FP.F32.S32 R16, R12 ;  /* 0x0000000c00107245 */ /* 0x000fe40000201400 */
[----:B------:R-:W-:Y:S02]  /*12010*/  IADD3 R6, PT, PT, R176, 0x117, -R63 ;  /* 0x00000117b0067810 */ /* 0x000fe40007ffe83f */
[----:B------:R-:W-:Y:S02]  /*12020*/  I2FP.F32.S32 R13, R24 ;  /* 0x00000018000d7245 */ /* 0x000fe40000201400 */
[----:B------:R-:W-:Y:S01]  /*12030*/  IABS R5, R5 ;  /* 0x0000000500057213 */ /* 0x000fe20000000000 */
[----:B------:R-:W3:Y:S01]  /*12040*/  MUFU.TANH R12, R17 ;  /* 0x00000011000c7308 */ /* 0x000ee20000002400 */
[----:B------:R-:W-:Y:S01]  /*12050*/  IABS R6, R6 ;  /* 0x0000000600067213 */ /* 0x000fe20000000000 */
[----:B-1----:R-:W-:Y:S01]  /*12060*/  FFMA.FTZ R13, -R187, R13, R18 ;  /* 0x0000000dbb0d7223 */ /* 0x002fe20000010112 */
[----:B------:R-:W-:-:S02]  /*12070*/  FSEL R51, R51, -INF , !P5 ;  /* 0xff80000033337808 */ /* 0x000fc40006800000 */
[----:B------:R-:W-:Y:S02]  /*12080*/  I2FP.F32.S32 R5, R5 ;  /* 0x0000000500057245 */ /* 0x000fe40000201400 */
[C---:B------:R-:W-:Y:S01]  /*12090*/  ISETP.GE.AND P5, PT, R19.reuse, R178, PT ;  /* 0x000000b21300720c */ /* 0x040fe20003fa6270 */
[----:B------:R-:W1:Y:S01]  /*120a0*/  MUFU.TANH R10, R10 ;  /* 0x0000000a000a7308 */ /* 0x000e620000002400 */
[----:B------:R-:W-:Y:S01]  /*120b0*/  ISETP.GE.AND P2, PT, R19, R175, PT ;  /* 0x000000af1300720c */ /* 0x000fe20003f46270 */
[C---:B--2---:R-:W-:Y:S01]  /*120c0*/  FFMA.FTZ R14, -R187.reuse, R16, R14 ;  /* 0x00000010bb0e7223 */ /* 0x044fe2000001010e */
[----:B------:R-:W-:Y:S01]  /*120d0*/  I2FP.F32.S32 R6, R6 ;  /* 0x0000000600067245 */ /* 0x000fe20000201400 */
[----:B------:R-:W-:Y:S01]  /*120e0*/  FFMA.FTZ R5, -R187, R5, R15 ;  /* 0x00000005bb057223 */ /* 0x000fe2000001010f */
[----:B------:R-:W-:Y:S02]  /*120f0*/  ISETP.GE.AND P3, PT, R19, R177, PT ;  /* 0x000000b11300720c */ /* 0x000fe40003f66270 */
[----:B------:R-:W-:Y:S01]  /*12100*/  FSEL R14, R14, -INF , P5 ;  /* 0xff8000000e0e7808 */ /* 0x000fe20002800000 */
[----:B------:R-:W2:Y:S01]  /*12110*/  MUFU.TANH R11, R11 ;  /* 0x0000000b000b7308 */ /* 0x000ea20000002400 */
[----:B------:R-:W-:Y:S01]  /*12120*/  FSEL R13, R13, -INF , P2 ;  /* 0xff8000000d0d7808 */ /* 0x000fe20001000000 */
[----:B---3--:R-:W-:Y:S01]  /*12130*/  FFMA.FTZ R6, -R187, R6, R12 ;  /* 0x00000006bb067223 */ /* 0x008fe2000001010c */
[----:B------:R-:W-:-:S02]  /*12140*/  ISETP.GE.AND P2, PT, R4, R175, PT ;  /* 0x000000af0400720c */ /* 0x000fc40003f46270 */
[----:B------:R-:W-:Y:S02]  /*12150*/  FSEL R49, R49, -INF , !P4 ;  /* 0xff80000031317808 */ /* 0x000fe40006000000 */
[----:B------:R-:W-:Y:S02]  /*12160*/  ISETP.GE.AND P4, PT, R4, R178, PT ;  /* 0x000000b20400720c */ /* 0x000fe40003f86270 */
[----:B------:R-:W-:Y:S02]  /*12170*/  FSEL R66, R14, -INF , !P3 ;  /* 0xff8000000e427808 */ /* 0x000fe40005800000 */
[----:B------:R-:W-:Y:S02]  /*12180*/  ISETP.GE.AND P3, PT, R4, R174, PT ;  /* 0x000000ae0400720c */ /* 0x000fe40003f66270 */
[----:B------:R-:W-:Y:S02]  /*12190*/  IADD3 R7, PT, PT, R176, 0x110, -R63 ;  /* 0x00000110b0077810 */ /* 0x000fe40007ffe83f */
[----:B------:R-:W-:-:S02]  /*121a0*/  FSEL R5, R5, -INF , P2 ;  /* 0xff80000005057808 */ /* 0x000fc40001000000 */
[----:B------:R-:W-:Y:S02]  /*121b0*/  FSEL R67, R67, -INF , !P1 ;  /* 0xff80000043437808 */ /* 0x000fe40004800000 */
[----:B------:R-:W-:Y:S01]  /*121c0*/  ISETP.GE.AND P5, PT, R4, R177, PT ;  /* 0x000000b10400720c */ /* 0x000fe20003fa6270 */
[----:B------:R-:W-:Y:S01]  /*121d0*/  VIADD R4, R42, 0xfffffef0 ;  /* 0xfffffef02a047836 */ /* 0x000fe20000000000 */
[----:B------:R-:W-:Y:S02]  /*121e0*/  ISETP.GE.AND P1, PT, R19, R174, PT ;  /* 0x000000ae1300720c */ /* 0x000fe40003f26270 */
[----:B------:R-:W-:Y:S02]  /*121f0*/  FSEL R65, R6, -INF , P4 ;  /* 0xff80000006417808 */ /* 0x000fe40002000000 */
[----:B------:R-:W-:Y:S02]  /*12200*/  IABS R7, R7 ;  /* 0x0000000700077213 */ /* 0x000fe40000000000 */
[----:B------:R-:W-:-:S02]  /*12210*/  FSEL R47, R5, -INF , !P3 ;  /* 0xff800000052f7808 */ /* 0x000fc40005800000 */
[----:B------:R-:W-:Y:S02]  /*12220*/  IADD3 R5, PT, PT, R176, 0x10f, -R63 ;  /* 0x0000010fb0057810 */ /* 0x000fe40007ffe83f */
[----:B------:R-:W-:Y:S02]  /*12230*/  FSEL R48, R13, -INF , !P1 ;  /* 0xff8000000d307808 */ /* 0x000fe40004800000 */
[----:B------:R-:W-:Y:S02]  /*12240*/  FSEL R65, R65, -INF , !P5 ;  /* 0xff80000041417808 */ /* 0x000fe40006800000 */
[C---:B------:R-:W-:Y:S02]  /*12250*/  ISETP.GE.AND P1, PT, R4.reuse, R178, PT ;  /* 0x000000b20400720c */ /* 0x040fe40003f26270 */
[C---:B------:R-:W-:Y:S02]  /*12260*/  ISETP.GE.AND P4, PT, R4.reuse, R177, PT ;  /* 0x000000b10400720c */ /* 0x040fe40003f86270 */
[----:B------:R-:W-:-:S02]  /*12270*/  ISETP.GE.AND P5, PT, R4, R174, PT ;  /* 0x000000ae0400720c */ /* 0x000fc40003fa6270 */
[----:B------:R-:W-:Y:S02]  /*12280*/  ISETP.GE.AND P2, PT, R4, R175, PT ;  /* 0x000000af0400720c */ /* 0x000fe40003f46270 */
[C-C-:B------:R-:W-:Y:S02]  /*12290*/  IADD3 R6, PT, PT, R46.reuse, 0x110, -R63.reuse ;  /* 0x000001102e067810 */ /* 0x140fe40007ffe83f */
[----:B------:R-:W-:Y:S02]  /*122a0*/  I2FP.F32.S32 R7, R7 ;  /* 0x0000000700077245 */ /* 0x000fe40000201400 */
[C-C-:B------:R-:W-:Y:S02]  /*122b0*/  IADD3 R4, PT, PT, R46.reuse, 0x10f, -R63.reuse ;  /* 0x0000010f2e047810 */ /* 0x140fe40007ffe83f */
[--C-:B------:R-:W-:Y:S01]  /*122c0*/  IADD3 R46, PT, PT, R46, 0x108, -R63.reuse ;  /* 0x000001082e2e7810 */ /* 0x100fe20007ffe83f */
[----:B------:R-:W-:Y:S01]  /*122d0*/  FFMA.FTZ R8, -R187, R7, R8 ;  /* 0x00000007bb087223 */ /* 0x000fe20000010108 */
[----:B------:R-:W-:Y:S01]  /*122e0*/  IABS R5, R5 ;  /* 0x0000000500057213 */ /* 0x000fe20000000000 */
[----:B------:R-:W-:Y:S01]  /*122f0*/  VIADD R7, R42, 0xfffffef1 ;  /* 0xfffffef12a077836 */ /* 0x000fe20000000000 */
[----:B------:R-:W-:Y:S01]  /*12300*/  IADD3 R63, PT, PT, R176, 0x108, -R63 ;  /* 0x00000108b03f7810 */ /* 0x000fe20007ffe83f */
[----:B------:R-:W-:Y:S01]  /*12310*/  VIADD R42, R42, 0xfffffef8 ;  /* 0xfffffef82a2a7836 */ /* 0x000fe20000000000 */
[----:B------:R-:W-:-:S02]  /*12320*/  I2FP.F32.S32 R5, R5 ;  /* 0x0000000500057245 */ /* 0x000fc40000201400 */
[----:B------:R-:W-:Y:S02]  /*12330*/  IABS R63, R63 ;  /* 0x0000003f003f7213 */ /* 0x000fe40000000000 */
[----:B------:R-:W-:Y:S01]  /*12340*/  IABS R6, R6 ;  /* 0x0000000600067213 */ /* 0x000fe20000000000 */
[----:B------:R-:W-:Y:S01]  /*12350*/  FFMA.FTZ R5, -R187, R5, R9 ;  /* 0x00000005bb057223 */ /* 0x000fe20000010109 */
[----:B------:R-:W-:Y:S02]  /*12360*/  FSEL R8, R8, -INF , P1 ;  /* 0xff80000008087808 */ /* 0x000fe40000800000 */
[----:B------:R-:W-:Y:S02]  /*12370*/  I2FP.F32.S32 R63, R63 ;  /* 0x0000003f003f7245 */ /* 0x000fe40000201400 */
[----:B------:R-:W-:Y:S02]  /*12380*/  ISETP.GE.AND P1, PT, R7, R178, PT ;  /* 0x000000b20700720c */ /* 0x000fe40003f26270 */
[----:B------:R-:W-:Y:S01]  /*12390*/  I2FP.F32.S32 R6, R6 ;  /* 0x0000000600067245 */ /* 0x000fe20000201400 */
[----:B------:R-:W-:Y:S01]  /*123a0*/  FFMA.FTZ R32, -R187, R63, R32 ;  /* 0x0000003fbb207223 */ /* 0x000fe20000010120 */
[----:B------:R-:W-:-:S02]  /*123b0*/  IABS R4, R4 ;  /* 0x0000000400047213 */ /* 0x000fc40000000000 */
[----:B------:R-:W-:Y:S01]  /*123c0*/  FSEL R5, R5, -INF , P1 ;  /* 0xff80000005057808 */ /* 0x000fe20000800000 */
[C---:B-1----:R-:W-:Y:S01]  /*123d0*/  FFMA.FTZ R6, -R187.reuse, R6, R10 ;  /* 0x00000006bb067223 */ /* 0x042fe2000001010a */
[----:B------:R-:W-:Y:S02]  /*123e0*/  ISETP.GE.AND P1, PT, R42, R178, PT ;  /* 0x000000b22a00720c */ /* 0x000fe40003f26270 */
[----:B------:R-:W-:Y:S02]  /*123f0*/  I2FP.F32.S32 R4, R4 ;  /* 0x0000000400047245 */ /* 0x000fe40000201400 */
[----:B------:R-:W-:Y:S02]  /*12400*/  IABS R46, R46 ;  /* 0x0000002e002e7213 */ /* 0x000fe40000000000 */
[----:B------:R-:W-:Y:S01]  /*12410*/  FSEL R32, R32, -INF , P1 ;  /* 0xff80000020207808 */ /* 0x000fe20000800000 */
[----:B--2---:R-:W-:Y:S01]  /*12420*/  FFMA.FTZ R4, -R187, R4, R11 ;  /* 0x00000004bb047223 */ /* 0x004fe2000001010b */
[----:B------:R-:W-:-:S02]  /*12430*/  ISETP.GT.AND P1, PT, R40, R179, PT ;  /* 0x000000b32800720c */ /* 0x000fc40003f24270 */
[----:B------:R-:W-:Y:S02]  /*12440*/  I2FP.F32.S32 R46, R46 ;  /* 0x0000002e002e7245 */ /* 0x000fe40000201400 */
[----:B------:R-:W-:Y:S02]  /*12450*/  FSEL R6, R6, -INF , P2 ;  /* 0xff80000006067808 */ /* 0x000fe40001000000 */
[----:B------:R-:W-:Y:S01]  /*12460*/  ISETP.GE.AND P2, PT, R7, R175, PT ;  /* 0x000000af0700720c */ /* 0x000fe20003f46270 */
        /* <DEDUP_REMOVED lines=84> */
.L_x_5070:
        /* <DEDUP_REMOVED lines=8> */
.L_x_5071:
[----:B------:R-:W-:Y:S05]  /*12a30*/  BSYNC.RECONVERGENT B0 ;  /* 0x0000000000007941 */ /* 0x000fea0003800200 */
.L_x_5069:
        /* <DEDUP_REMOVED lines=68> */
.L_x_5073:
[----:B------:R-:W-:Y:S05]  /*12e80*/  BSYNC.RECONVERGENT B0 ;  /* 0x0000000000007941 */ /* 0x000fea0003800200 */
.L_x_5072:
[----:B------:R-:W0:Y:S02]  /*12e90*/  LDGDEPBAR ;  /* 0x00000000000079af */ /* 0x000e240000000000 */
.L_x_5068:
[----:B------:R-:W-:Y:S05]  /*12ea0*/  BSYNC.RECONVERGENT B1 ;  /* 0x0000000000017941 */ /* 0x000fea0003800200 */
.L_x_5067:
        /* <DEDUP_REMOVED lines=66> */
[----:B------:R-:W1:Y:S03]  /*132d0*/  SHFL.BFLY PT, R6, R8, 0x2, 0x1f ;  /* 0x0c401f0008067f89 */ /* 0x000e6600000e0000 */
        /* <DEDUP_REMOVED lines=17> */
[----:B------:R-:W-:Y:S01]  /*133f0*/  LEA R88, R4, R166, 0x1 ;  /* 0x000000a604587211 */ /* 0x000fe200078e08ff */
[-CC-:B------:R-:W-:Y:S01]  /*13400*/  FFMA.FTZ R82, R83, R87.reuse, -R84.reuse ;  /* 0x0000005753527223 */ /* 0x180fe20000010854 */
[----:B------:R-:W-:Y:S01]  /*13410*/  FSEL R4, R42, RZ, P2 ;  /* 0x000000ff2a047208 */ /* 0x000fe20001000000 */
[----:B------:R1:W-:Y:S01]  /*13420*/  MUFU.EX2 R83, R5 ;  /* 0x0000000500537308 */ /* 0x0003e20000000800 */
[----:B------:R-:W-:Y:S01]  /*13430*/  FSEL R86, R6, RZ, P2 ;  /* 0x000000ff06567208 */ /* 0x000fe20001000000 */
[----:B------:R-:W2:Y:S01]  /*13440*/  LDSM.16.MT88.4 R16, [R88+0x5000] ;  /* 0x005000005810783b */ /* 0x000ea20000004200 */
[-C--:B------:R-:W-:Y:S01]  /*13450*/  FFMA.FTZ R81, R116, R87.reuse, -R84 ;  /* 0x0000005774517223 */ /* 0x080fe20000010854 */
[----:B------:R-:W-:Y:S01]  /*13460*/  FADD.FTZ R4, R20, -R4 ;  /* 0x8000000414047221 */ /* 0x000fe20000010000 */
[----:B------:R-:W3:Y:S01]  /*13470*/  MUFU.EX2 R113, R113 ;  /* 0x0000007100717308 */ /* 0x000ee20000000800 */
[-CC-:B------:R-:W-:Y:S01]  /*13480*/  FFMA.FTZ R115, R115, R87.reuse, -R86.reuse ;  /* 0x0000005773737223 */ /* 0x180fe20000010856 */
[-CC-:B------:R-:W-:Y:S01]  /*13490*/  FFMA.FTZ R7, R114, R87.reuse, -R86.reuse ;  /* 0x0000005772077223 */ /* 0x180fe20000010856 */
[----:B------:R-:W-:Y:S01]  /*134a0*/  FMUL.FTZ R116, R87, R4 ;  /* 0x0000000457747220 */ /* 0x000fe20000410000 */
[----:B------:R-:W-:Y:S01]  /*134b0*/  IADD3 R4, PT, PT, R88, 0x5000, RZ ;  /* 0x0000500058047810 */ /* 0x000fe20007ffe0ff */
[-C--:B------:R-:W-:Y:S01]  /*134c0*/  FFMA.FTZ R6, R85, R87.reuse, -R86 ;  /* 0x0000005755067223 */ /* 0x080fe20000010856 */
[----:B------:R-:W-:Y:S01]  /*134d0*/  MUFU.EX2 R114, R115 ;  /* 0x0000007300727308 */ /* 0x000fe20000000800 */
[-CC-:B------:R-:W-:Y:S01]  /*134e0*/  FFMA.FTZ R20, R127, R87.reuse, -R84.reuse ;  /* 0x000000577f147223 */ /* 0x180fe20000010854 */
[-C--:B------:R-:W-:Y:S01]  /*134f0*/  FFMA.FTZ R127, R112, R87.reuse, -R84 ;  /* 0x00000057707f7223 */ /* 0x080fe20000010854 */
[----:B-1----:R-:W-:Y:S01]  /*13500*/  FSEL R5, R41, RZ, P0 ;  /* 0x000000ff29057208 */ /* 0x002fe20000000000 */
[----:B------:R-:W1:Y:S01]  /*13510*/  MUFU.EX2 R116, R116 ;  /* 0x0000007400747308 */ /* 0x000e620000000800 */
[----:B------:R-:W-:Y:S01]  /*13520*/  ISETP.NE.AND P0, PT, R89, RZ, PT ;  /* 0x000000ff5900720c */ /* 0x000fe20003f05270 */
[-C--:B------:R-:W-:Y:S01]  /*13530*/  FFMA.FTZ R89, R90, R87.reuse, -R86 ;  /* 0x000000575a597223 */ /* 0x080fe20000010856 */
[----:B------:R-:W-:Y:S01]  /*13540*/  IADD3 R90, PT, PT, R88, 0x5020, RZ ;  /* 0x00005020585a7810 */ /* 0x000fe20007ffe0ff */
[----:B------:R-:W-:Y:S01]  /*13550*/  FADD.FTZ R5, R0, -R5 ;  /* 0x8000000500057221 */ /* 0x000fe20000010000 */
[----:B------:R-:W4:Y:S01]  /*13560*/  MUFU.EX2 R85, R7 ;  /* 0x0000000700557308 */ /* 0x000f220000000800 */
[-C--:B------:R-:W-:Y:S01]  /*13570*/  FFMA.FTZ R131, R22, R87.reuse, -R84 ;  /* 0x0000005716837223 */ /* 0x080fe20000010854 */
[--C-:B------:R-:W-:Y:S01]  /*13580*/  FFMA.FTZ R24, R21, R87, -R86.reuse ;  /* 0x0000005715187223 */ /* 0x100fe20000010856 */
[----:B------:R-:W-:Y:S01]  /*13590*/  FMUL.FTZ R5, R87, R5 ;  /* 0x0000000557057220 */ /* 0x000fe20000410000 */
[----:B------:R-:W-:Y:S01]  /*135a0*/  MUFU.EX2 R0, R6 ;  /* 0x0000000600007308 */ /* 0x000fe20000000800 */
[----:B---3--:R-:W-:Y:S01]  /*135b0*/  F2FP.F16.F32.PACK_AB R9, R83, R113 ;  /* 0x000000715309723e */ /* 0x008fe200000000ff */
[-C--:B------:R-:W-:Y:S01]  /*135c0*/  FFMA.FTZ R221, R221, R87.reuse, -R86 ;  /* 0x00000057dddd7223 */ /* 0x080fe20000010856 */
[-CC-:B------:R-:W-:Y:S01]  /*135d0*/  FFMA.FTZ R35, R35, R87.reuse, -R84.reuse ;  /* 0x0000005723237223 */ /* 0x180fe20000010854 */
[----:B------:R3:W5:Y:S01]  /*135e0*/  MUFU.EX2 R115, R5 ;  /* 0x0000000500737308 */ /* 0x0007620000000800 */
[----:B------:R-:W-:Y:S01]  /*135f0*/  @P0 IADD3 R90, PT, PT, R4, -0x20, RZ ;  /* 0xffffffe0045a0810 */ /* 0x000fe20007ffe0ff */
[-C--:B-1----:R-:W-:Y:S01]  /*13600*/  FMUL.FTZ R12, R144, R116.reuse ;  /* 0x00000074900c7220 */ /* 0x082fe20000410000 */
[----:B------:R-:W-:Y:S01]  /*13610*/  FFMA.FTZ R144, R23, R87, -R84 ;  /* 0x0000005717907223 */ /* 0x000fe20000010854 */
[----:B------:R-:W-:Y:S01]  /*13620*/  MUFU.EX2 R82, R82 ;  /* 0x0000005200527308 */ /* 0x000fe20000000800 */
[----:B------:R-:W-:Y:S01]  /*13630*/  FMUL.FTZ R13, R145, R116 ;  /* 0x00000074910d7220 */ /* 0x000fe20000410000 */
[----:B----4-:R-:W-:Y:S01]  /*13640*/  F2FP.F16.F32.PACK_AB R8, R85, R114 ;  /* 0x000000725508723e */ /* 0x010fe200000000ff */
[-C--:B------:R-:W-:Y:S01]  /*13650*/  FMUL.FTZ R140, R140, R116.reuse ;  /* 0x000000748c8c7220 */ /* 0x080fe20000410000 */
[----:B------:R-:W1:Y:S01]  /*13660*/  MUFU.EX2 R81, R81 ;  /* 0x0000005100517308 */ /* 0x000e620000000800 */
[-C--:B------:R-:W-:Y:S01]  /*13670*/  FMUL.FTZ R141, R141, R116.reuse ;  /* 0x000000748d8d7220 */ /* 0x080fe20000410000 */
[----:B------:R-:W-:Y:S01]  /*13680*/  LDSM.16.MT88.4 R28, [R90+0x400] ;  /* 0x000400005a1c783b */ /* 0x000fe20000004200 */
[-C--:B------:R-:W-:Y:S01]  /*13690*/  FMUL.FTZ R25, R137, R116.reuse ;  /* 0x0000007489197220 */ /* 0x080fe20000410000 */
[----:B------:R-:W4:Y:S01]  /*136a0*/  MUFU.EX2 R89, R89 ;  /* 0x0000005900597308 */ /* 0x000f220000000800 */
[----:B------:R-:W-:Y:S01]  /*136b0*/  FMUL.FTZ R132, R132, R116 ;  /* 0x0000007484847220 */ /* 0x000fe20000410000 */
[----:B---3--:R-:W3:Y:S01]  /*136c0*/  LDSM.16.MT88.4 R4, [R90] ;  /* 0x000000005a04783b */ /* 0x008ee20000004200 */
[-C--:B-----5:R-:W-:Y:S01]  /*136d0*/  FMUL.FTZ R14, R146, R115.reuse ;  /* 0x00000073920e7220 */ /* 0x0a0fe20000410000 */
[----:B------:R5:W-:Y:S01]  /*136e0*/  MUFU.EX2 R112, R20 ;  /* 0x0000001400707308 */ /* 0x000be20000000800 */
[-C--:B------:R-:W-:Y:S01]  /*136f0*/  FMUL.FTZ R15, R147, R115.reuse ;  /* 0x00000073930f7220 */ /* 0x080fe20000410000 */
[-C--:B------:R-:W-:Y:S01]  /*13700*/  FMUL.FTZ R142, R142, R115.reuse ;  /* 0x000000738e8e7220 */ /* 0x080fe20000410000 */
[-C--:B------:R-:W-:Y:S01]  /*13710*/  FMUL.FTZ R143, R143, R115.reuse ;  /* 0x000000738f8f7220 */ /* 0x080fe20000410000 */
[----:B------:R-:W-:Y:S01]  /*13720*/  FMUL.FTZ R26, R138, R115 ;  /* 0x000000738a1a7220 */ /* 0x000fe20000410000 */
[--C-:B------:R-:W-:Y:S01]  /*13730*/  FFMA.FTZ R138, R219, R87, -R86.reuse ;  /* 0x00000057db8a7223 */ /* 0x100fe20000010856 */
[----:B-1----:R-:W-:Y:S01]  /*13740*/  F2FP.F16.F32.PACK_AB R11, R81, R82 ;  /* 0x00000052510b723e */ /* 0x002fe200000000ff */
[----:B------:R-:W-:Y:S01]  /*13750*/  MUFU.EX2 R127, R127 ;  /* 0x0000007f007f7308 */ /* 0x000fe20000000800 */
[-C--:B------:R-:W-:Y:S01]  /*13760*/  FMUL.FTZ R27, R139, R115.reuse ;  /* 0x000000738b1b7220 */ /* 0x080fe20000410000 */
[-C--:B------:R-:W-:Y:S01]  /*13770*/  FMUL.FTZ R134, R134, R115.reuse ;  /* 0x0000007386867220 */ /* 0x080fe20000410000 */
[----:B----4-:R-:W-:Y:S01]  /*13780*/  F2FP.F16.F32.PACK_AB R10, R89, R0 ;  /* 0x00000000590a723e */ /* 0x010fe200000000ff */
[----:B------:R-:W-:Y:S01]  /*13790*/  MUFU.EX2 R144, R144 ;  /* 0x0000009000907308 */ /* 0x000fe20000000800 */
[----:B------:R-:W-:Y:S01]  /*137a0*/  FMUL.FTZ R135, R135, R115 ;  /* 0x0000007387877220 */ /* 0x000fe20000410000 */
[-C--:B------:R-:W-:Y:S01]  /*137b0*/  FMUL.FTZ R133, R133, R116.reuse ;  /* 0x0000007485857220 */ /* 0x080fe20000410000 */
[----:B-----5:R-:W1:Y:S01]  /*137c0*/  LDSM.16.MT88.4 R20, [R88+0x5400] ;  /* 0x005400005814783b */ /* 0x020e620000004200 */
[----:B------:R-:W-:Y:S01]  /*137d0*/  MUFU.EX2 R131, R131 ;  /* 0x0000008300837308 */ /* 0x000fe20000000800 */
[-C--:B------:R-:W-:Y:S01]  /*137e0*/  FFMA.FTZ R145, R39, R87.reuse, -R86 ;  /* 0x0000005727917223 */ /* 0x080fe20000010856 */
[C---:B--2---:R-:W-:Y:S01]  /*137f0*/  HMMA.16816.F32 R12, R8.reuse, R16, R12 ;  /* 0x00000010080c723c */ /* 0x044fe2000000180c */
[-CC-:B------:R-:W-:Y:S01]  /*13800*/  FFMA.FTZ R146, R38, R87.reuse, -R84.reuse ;  /* 0x0000005726927223 */ /* 0x180fe20000010854 */
        /* <DEDUP_REMOVED lines=8> */
[----:B------:R2:W4:Y:S01]  /*13890*/  MUFU.EX2 R140, R24 ;  /* 0x00000018008c7308 */ /* 0x0005220000000800 */
[-CC-:B------:R-:W-:Y:S01]  /*138a0*/  FFMA.FTZ R142, R215, R87.reuse, -R86.reuse ;  /* 0x00000057d78e7223 */ /* 0x180fe20000010856 */
[-C--:B------:R-:W-:Y:S01]  /*138b0*/  FFMA.FTZ R143, R213, R87.reuse, -R86 ;  /* 0x00000057d58f7223 */ /* 0x080fe20000010856 */
[-CC-:B------:R-:W-:Y:S01]  /*138c0*/  FFMA.FTZ R149, R149, R87.reuse, -R84.reuse ;  /* 0x0000005795957223 */ /* 0x180fe20000010854 */
[----:B------:R-:W-:Y:S01]  /*138d0*/  MUFU.EX2 R145, R145 ;  /* 0x0000009100917308 */ /* 0x000fe20000000800 */
[----:B------:R-:W-:Y:S01]  /*138e0*/  FFMA.FTZ R123, R123, R87, -R84 ;  /* 0x000000577b7b7223 */ /* 0x000fe20000010854 */
[----:B------:R-:W-:Y:S01]  /*138f0*/  FFMA.FTZ R113, R196, R115, R113 ;  /* 0x00000073c4717223 */ /* 0x000fe20000010071 */
[-C--:B------:R-:W-:Y:S01]  /*13900*/  FFMA.FTZ R114, R197, R116.reuse, R114 ;  /* 0x00000074c5727223 */ /* 0x080fe20000010072 */
[----:B------:R-:W-:Y:S01]  /*13910*/  MUFU.EX2 R141, R141 ;  /* 0x0000008d008d7308 */ /* 0x000fe20000000800 */
[-C--:B------:R-:W-:Y:S01]  /*13920*/  FFMA.FTZ R102, R102, R87.reuse, -R84 ;  /* 0x0000005766667223 */ /* 0x080fe20000010854 */
[----:B------:R-:W-:Y:S01]  /*13930*/  FADD.FTZ R113, R83, R113 ;  /* 0x0000007153717221 */ /* 0x000fe20000010000 */
[----:B------:R-:W-:Y:S01]  /*13940*/  FADD.FTZ R114, R85, R114 ;  /* 0x0000007255727221 */ /* 0x000fe20000010000 */
[----:B------:R-:W-:Y:S01]  /*13950*/  MUFU.EX2 R142, R142 ;  /* 0x0000008e008e7308 */ /* 0x000fe20000000800 */
[-CC-:B------:R-:W-:Y:S01]  /*13960*/  FFMA.FTZ R99, R99, R87.reuse, -R86.reuse ;  /* 0x0000005763637223 */ /* 0x180fe20000010856 */
[----:B--2---:R-:W-:Y:S01]  /*13970*/  FMUL.FTZ R24, R136, R116 ;  /* 0x0000007488187220 */ /* 0x004fe20000410000 */
[-C--:B------:R-:W-:Y:S01]  /*13980*/  FFMA.FTZ R136, R220, R87.reuse, -R86 ;  /* 0x00000057dc887223 */ /* 0x080fe20000010856 */
[----:B----4-:R-:W-:Y:S01]  /*13990*/  F2FP.F16.F32.PACK_AB R32, R137, R140 ;  /* 0x0000008c8920723e */ /* 0x010fe200000000ff */
[----:B------:R-:W-:Y:S01]  /*139a0*/  MUFU.EX2 R143, R143 ;  /* 0x0000008f008f7308 */ /* 0x000fe20000000800 */
[----:B------:R-:W-:Y:S01]  /*139b0*/  FADD.FTZ R82, R82, R113 ;  /* 0x0000007152527221 */ /* 0x000fe20000010000 */
[----:B------:R-:W-:Y:S01]  /*139c0*/  FADD.FTZ R114, R0, R114 ;  /* 0x0000007200727221 */ /* 0x000fe20000010000 */
[-C--:B------:R-:W-:Y:S01]  /*139d0*/  FFMA.FTZ R94, R94, R87.reuse, -R84 ;  /* 0x000000575e5e7223 */ /* 0x080fe20000010854 */
[----:B------:R-:W2:Y:S01]  /*139e0*/  MUFU.EX2 R136, R136 ;  /* 0x0000008800887308 */ /* 0x000ea20000000800 */
[C---:B---3--:R-:W-:Y:S01]  /*139f0*/  HMMA.16816.F32 R24, R8.reuse, R4, R24 ;  /* 0x000000040818723c */ /* 0x048fe20000001818 */
[----:B------:R-:W-:Y:S01]  /*13a00*/  FADD.FTZ R82, R81, R82 ;  /* 0x0000005251527221 */ /* 0x000fe20000010000 */
[----:B------:R-:W-:Y:S01]  /*13a10*/  FADD.FTZ R89, R89, R114 ;  /* 0x0000007259597221 */ /* 0x000fe20000010000 */
[----:B------:R-:W-:Y:S01]  /*13a20*/  MUFU.EX2 R139, R139 ;  /* 0x0000008b008b7308 */ /* 0x000fe20000000800 */
[-C--:B------:R-:W-:Y:S01]  /*13a30*/  FFMA.FTZ R60, R60, R87.reuse, -R84 ;  /* 0x000000573c3c7223 */ /* 0x080fe20000010854 */
[----:B------:R-:W-:Y:S01]  /*13a40*/  FADD.FTZ R82, R112, R82 ;  /* 0x0000005270527221 */ /* 0x000fe20000010000 */
[----:B------:R-:W-:Y:S01]  /*13a50*/  FADD.FTZ R140, R140, R89 ;  /* 0x000000598c8c7221 */ /* 0x000fe20000010000 */
[----:B------:R-:W-:Y:S01]  /*13a60*/  MUFU.EX2 R146, R146 ;  /* 0x0000009200927308 */ /* 0x000fe20000000800 */
[----:B------:R-:W-:Y:S01]  /*13a70*/  HMMA.16816.F32 R8, R8, R6, R132 ;  /* 0x000000060808723c */ /* 0x000fe20000001884 */
[----:B------:R-:W3:Y:S01]  /*13a80*/  LDSM.16.MT88.4 R4, [R88+0x5800] ;  /* 0x005800005804783b */ /* 0x000ee20000004200 */
[-CC-:B------:R-:W-:Y:S01]  /*13a90*/  FFMA.FTZ R133, R33, R87.reuse, -R84.reuse ;  /* 0x0000005721857223 */ /* 0x180fe20000010854 */
[----:B------:R4:W5:Y:S01]  /*13aa0*/  MUFU.EX2 R132, R35 ;  /* 0x0000002300847308 */ /* 0x0009620000000800 */
[----:B------:R-:W-:Y:S01]  /*13ab0*/  F2FP.F16.F32.PACK_AB R33, R127, R112 ;  /* 0x000000707f21723e */ /* 0x000fe200000000ff */
[-CC-:B------:R-:W-:Y:S01]  /*13ac0*/  FFMA.FTZ R134, R218, R87.reuse, -R84.reuse ;  /* 0x00000057da867223 */ /* 0x180fe20000010854 */
[----:B--2---:R-:W-:Y:S01]  /*13ad0*/  F2FP.F16.F32.PACK_AB R34, R138, R136 ;  /* 0x000000888a22723e */ /* 0x004fe200000000ff */
[-C--:B------:R-:W-:Y:S01]  /*13ae0*/  FFMA.FTZ R135, R217, R87.reuse, -R84 ;  /* 0x00000057d9877223 */ /* 0x080fe20000010854 */
[----:B------:R-:W2:Y:S01]  /*13af0*/  MUFU.EX2 R133, R133 ;  /* 0x0000008500857308 */ /* 0x000ea20000000800 */
[----:B------:R-:W-:Y:S01]  /*13b00*/  FADD.FTZ R127, R127, R82 ;  /* 0x000000527f7f7221 */ /* 0x000fe20000010000 */
[----:B------:R-:W-:Y:S01]  /*13b10*/  FADD.FTZ R140, R137, R140 ;  /* 0x0000008c898c7221 */ /* 0x000fe20000010000 */
[-C--:B------:R-:W-:Y:S01]  /*13b20*/  FFMA.FTZ R76, R76, R87.reuse, -R86 ;  /* 0x000000574c4c7223 */ /* 0x080fe20000010856 */
[----:B------:R-:W-:Y:S01]  /*13b30*/  MUFU.EX2 R134, R134 ;  /* 0x0000008600867308 */ /* 0x000fe20000000800 */
[----:B------:R-:W-:Y:S01]  /*13b40*/  FADD.FTZ R127, R144, R127 ;  /* 0x0000007f907f7221 */ /* 0x000fe20000010000 */
[----:B------:R-:W-:Y:S01]  /*13b50*/  FADD.FTZ R140, R136, R140 ;  /* 0x0000008c888c7221 */ /* 0x000fe20000010000 */
[-C--:B------:R-:W-:Y:S01]  /*13b60*/  FFMA.FTZ R59, R59, R87.reuse, -R84 ;  /* 0x000000573b3b7223 */ /* 0x080fe20000010854 */
[----:B------:R-:W2:Y:S01]  /*13b70*/  MUFU.EX2 R135, R135 ;  /* 0x0000008700877308 */ /* 0x000ea20000000800 */
[C---:B----4-:R-:W-:Y:S01]  /*13b80*/  F2FP.F16.F32.PACK_AB R35, R131.reuse, R144 ;  /* 0x000000908323723e */ /* 0x050fe200000000ff */
[----:B------:R-:W-:Y:S01]  /*13b90*/  FADD.FTZ R127, R131, R127 ;  /* 0x0000007f837f7221 */ /* 0x000fe20000010000 */
[----:B------:R-:W-:Y:S01]  /*13ba0*/  FADD.FTZ R138, R138, R140 ;  /* 0x0000008c8a8a7221 */ /* 0x000fe20000010000 */
[----:B------:R-:W-:Y:S01]  /*13bb0*/  MUFU.EX2 R147, R147 ;  /* 0x0000009300937308 */ /* 0x000fe20000000800 */
[-C--:B------:R-:W-:Y:S01]  /*13bc0*/  FFMA.FTZ R58, R58, R87.reuse, -R84 ;  /* 0x000000573a3a7223 */ /* 0x080fe20000010854 */
[----:B-----5:R-:W-:Y:S01]  /*13bd0*/  FADD.FTZ R127, R132, R127 ;  /* 0x0000007f847f7221 */ /* 0x020fe20000010000 */
[----:B------:R-:W-:Y:S01]  /*13be0*/  FADD.FTZ R138, R141, R138 ;  /* 0x0000008a8d8a7221 */ /* 0x000fe20000010000 */
[C---:B-1----:R-:W-:Y:S01]  /*13bf0*/  HMMA.16816.F32 R12, R32.reuse, R20, R12 ;  /* 0x00000014200c723c */ /* 0x042fe2000000180c */
[----:B------:R-:W-:Y:S01]  /*13c00*/  MUFU.EX2 R60, R60 ;  /* 0x0000003c003c7308 */ /* 0x000fe20000000800 */
[-C--:B------:R-:W-:Y:S01]  /*13c10*/  FFMA.FTZ R57, R57, R87.reuse, -R84 ;  /* 0x0000005739397223 */ /* 0x080fe20000010854 */
[-C--:B------:R-:W-:Y:S01]  /*13c20*/  FFMA.FTZ R69, R69, R87.reuse, -R86 ;  /* 0x0000005745457223 */ /* 0x080fe20000010856 */
[-C--:B------:R-:W-:Y:S01]  /*13c30*/  FFMA.FTZ R51, R51, R87.reuse, -R84 ;  /* 0x0000005733337223 */ /* 0x080fe20000010854 */
[----:B------:R-:W-:Y:S01]  /*13c40*/  MUFU.EX2 R59, R59 ;  /* 0x0000003b003b7308 */ /* 0x000fe20000000800 */
[-C--:B------:R-:W-:Y:S01]  /*13c50*/  FFMA.FTZ R68, R68, R87.reuse, -R86 ;  /* 0x0000005744447223 */ /* 0x080fe20000010856 */
[-C--:B------:R-:W-:Y:S01]  /*13c60*/  FFMA.FTZ R48, R48, R87.reuse, -R84 ;  /* 0x0000005730307223 */ /* 0x080fe20000010854 */
[C---:B------:R-:W-:Y:S01]  /*13c70*/  HMMA.16816.F32 R16, R32.reuse, R22, R16 ;  /* 0x000000162010723c */ /* 0x040fe20000001810 */
[----:B------:R-:W1:Y:S01]  /*13c80*/  LDSM.16.MT88.4 R20, [R90+0x800] ;  /* 0x000800005a14783b */ /* 0x000e620000004200 */
[----:B------:R-:W-:Y:S01]  /*13c90*/  MUFU.EX2 R58, R58 ;  /* 0x0000003a003a7308 */ /* 0x000fe20000000800 */
[-C--:B------:R-:W-:Y:S01]  /*13ca0*/  FFMA.FTZ R197, R61, R87.reuse, -R86 ;  /* 0x000000573dc57223 */ /* 0x080fe20000010856 */
[-C--:B------:R-:W-:Y:S01]  /*13cb0*/  FFMA.FTZ R196, R43, R87.reuse, -R84 ;  /* 0x000000572bc47223 */ /* 0x080fe20000010854 */
[-CC-:B------:R-:W-:Y:S01]  /*13cc0*/  FFMA.FTZ R62, R62, R87.reuse, -R86.reuse ;  /* 0x000000573e3e7223 */ /* 0x180fe20000010856 */
[----:B------:R-:W-:Y:S02]  /*13cd0*/  MUFU.EX2 R57, R57 ;  /* 0x0000003900397308 */ /* 0x000fe40000000800 */
[C---:B------:R-:W-:Y:S01]  /*13ce0*/  HMMA.16816.F32 R36, R32.reuse, R28, R24 ;  /* 0x0000001c2024723c */ /* 0x040fe20000001818 */
[----:B------:R-:W4:Y:S01]  /*13cf0*/  LDSM.16.MT88.4 R24, [R88+0x5c00] ;  /* 0x005c00005818783b */ /* 0x000f220000004200 */
[-CC-:B------:R-:W-:Y:S01]  /*13d00*/  FFMA.FTZ R28, R211, R87.reuse, -R86.reuse ;  /* 0x00000057d31c7223 */ /* 0x180fe20000010856 */
[-CC-:B------:R-:W-:Y:S01]  /*13d10*/  FFMA.FTZ R211, R210, R87.reuse, -R86.reuse ;  /* 0x00000057d2d37223 */ /* 0x180fe20000010856 */
[----:B------:R-:W-:Y:S04]  /*13d20*/  MUFU.EX2 R48, R48 ;  /* 0x0000003000307308 */ /* 0x000fe80000000800 */
[----:B------:R5:W-:Y:S04]  /*13d30*/  MUFU.EX2 R210, R28 ;  /* 0x0000001c00d27308 */ /* 0x000be80000000800 */
[----:B------:R-:W-:Y:S04]  /*13d40*/  MUFU.EX2 R197, R197 ;  /* 0x000000c500c57308 */ /* 0x000fe80000000800 */
[----:B------:R-:W-:Y:S01]  /*13d50*/  MUFU.EX2 R196, R196 ;  /* 0x000000c400c47308 */ /* 0x000fe20000000800 */
[----:B-----5:R-:W-:Y:S01]  /*13d60*/  HMMA.16816.F32 R28, R32, R30, R8 ;  /* 0x0000001e201c723c */ /* 0x020fe20000001808 */
[--C-:B------:R-:W-:Y:S01]  /*13d70*/  FFMA.FTZ R9, R209, R87, -R86.reuse ;  /* 0x00000057d1097223 */ /* 0x100fe20000010856 */
[----:B------:R-:W-:Y:S01]  /*13d80*/  F2FP.F16.F32.PACK_AB R32, R142, R141 ;  /* 0x0000008d8e20723e */ /* 0x000fe200000000ff */
[----:B------:R5:W1:Y:S01]  /*13d90*/  MUFU.EX2 R209, R211 ;  /* 0x000000d300d17308 */ /* 0x000a620000000800 */
[----:B--2---:R-:W-:Y:S01]  /*13da0*/  F2FP.F16.F32.PACK_AB R33, R133, R132 ;  /* 0x000000848521723e */ /* 0x004fe200000000ff */
[----:B------:R-:W-:Y:S01]  /*13db0*/  FFMA.FTZ R8, R208, R87, -R86 ;  /* 0x00000057d0087223 */ /* 0x000fe20000010856 */
[----:B------:R-:W-:Y:S01]  /*13dc0*/  F2FP.F16.F32.PACK_AB R34, R145, R143 ;  /* 0x0000008f9122723e */ /* 0x000fe200000000ff */
[----:B------:R-:W-:Y:S01]  /*13dd0*/  MUFU.EX2 R208, R9 ;  /* 0x0000000900d07308 */ /* 0x000fe20000000800 */
[----:B------:R-:W-:Y:S01]  /*13de0*/  F2FP.F16.F32.PACK_AB R35, R135, R134 ;  /* 0x000000868723723e */ /* 0x000fe200000000ff */
[----:B------:R-:W-:Y:S01]  /*13df0*/  FADD.FTZ R133, R133, R127 ;  /* 0x0000007f85857221 */ /* 0x000fe20000010000 */
[----:B------:R-:W-:-:S03]  /*13e00*/  FADD.FTZ R142, R142, R138 ;  /* 0x0000008a8e8e7221 */ /* 0x000fc60000010000 */
[----:B------:R-:W-:Y:S01]  /*13e10*/  FADD.FTZ R133, R134, R133 ;  /* 0x0000008586857221 */ /* 0x000fe20000010000 */
[----:B------:R-:W-:Y:S01]  /*13e20*/  FADD.FTZ R142, R143, R142 ;  /* 0x0000008e8f8e7221 */ /* 0x000fe20000010000 */
[C---:B---3--:R-:W-:Y:S01]  /*13e30*/  HMMA.16816.F32 R12, R32.reuse, R4, R12 ;  /* 0x00000004200c723c */ /* 0x048fe2000000180c */
[----:B-----5:R-:W-:Y:S01]  /*13e40*/  FFMA.FTZ R211, R207, R87, -R84 ;  /* 0x00000057cfd37223 */ /* 0x020fe20000010854 */
[----:B------:R-:W-:Y:S01]  /*13e50*/  FADD.FTZ R135, R135, R133 ;  /* 0x0000008587877221 */ /* 0x000fe20000010000 */
[----:B------:R2:W3:Y:S01]  /*13e60*/  MUFU.EX2 R207, R8 ;  /* 0x0000000800cf7308 */ /* 0x0004e20000000800 */
[----:B------:R-:W-:Y:S02]  /*13e70*/  FADD.FTZ R145, R145, R142 ;  /* 0x0000008e91917221 */ /* 0x000fe40000010000 */
[----:B------:R-:W-:Y:S01]  /*13e80*/  FADD.FTZ R135, R139, R135 ;  /* 0x000000878b877221 */ /* 0x000fe20000010000 */
[----:B------:R-:W5:Y:S01]  /*13e90*/  MUFU.EX2 R211, R211 ;  /* 0x000000d300d37308 */ /* 0x000f620000000800 */
[----:B-1----:R-:W-:Y:S01]  /*13ea0*/  HMMA.16816.F32 R36, R32, R20, R36 ;  /* 0x000000142024723c */ /* 0x002fe20000001824 */
[C---:B------:R-:W-:Y:S01]  /*13eb0*/  F2FP.F16.F32.PACK_AB R20, R209.reuse, R210 ;  /* 0x000000d2d114723e */ /* 0x040fe200000000ff */
[----:B------:R-:W-:Y:S01]  /*13ec0*/  FADD.FTZ R145, R210, R145 ;  /* 0x00000091d2917221 */ /* 0x000fe20000010000 */
[C---:B------:R-:W-:Y:S01]  /*13ed0*/  F2FP.F16.F32.PACK_AB R21, R146.reuse, R139 ;  /* 0x0000008b9215723e */ /* 0x040fe200000000ff */
[----:B------:R-:W-:Y:S01]  /*13ee0*/  FADD.FTZ R135, R146, R135 ;  /* 0x0000008792877221 */ /* 0x000fe20000010000 */
[----:B------:R-:W-:Y:S01]  /*13ef0*/  LDSM.16.MT88.4 R140, [R88+0x8c00] ;  /* 0x008c0000588c783b */ /* 0x000fe20000004200 */
[----:B------:R-:W-:-:S02]  /*13f00*/  FADD.FTZ R209, R209, R145 ;  /* 0x00000091d1d17221 */ /* 0x000fc40000010000 */
[C---:B------:R-:W-:Y:S01]  /*13f10*/  HMMA.16816.F32 R28, R32.reuse, R22, R28 ;  /* 0x00000016201c723c */ /* 0x040fe2000000181c */
[----:B--2---:R-:W1:Y:S01]  /*13f20*/  LDSM.16.MT88.4 R8, [R90+0xc00] ;  /* 0x000c00005a08783b */ /* 0x004e620000004200 */
[----:B---3--:R-:W-:Y:S01]  /*13f30*/  F2FP.F16.F32.PACK_AB R22, R207, R208 ;  /* 0x000000d0cf16723e */ /* 0x008fe200000000ff */
[----:B------:R-:W-:Y:S01]  /*13f40*/  FADD.FTZ R209, R208, R209 ;  /* 0x000000d1d0d17221 */ /* 0x000fe20000010000 */
[----:B-----5:R-:W-:Y:S01]  /*13f50*/  F2FP.F16.F32.PACK_AB R23, R211, R147 ;  /* 0x00000093d317723e */ /* 0x020fe200000000ff */
[----:B------:R-:W-:Y:S02]  /*13f60*/  FADD.FTZ R147, R147, R135 ;  /* 0x0000008793937221 */ /* 0x000fe40000010000 */
[----:B------:R-:W-:Y:S01]  /*13f70*/  FADD.FTZ R209, R207, R209 ;  /* 0x000000d1cfd17221 */ /* 0x000fe20000010000 */
[----:B------:R-:W-:Y:S01]  /*13f80*/  HMMA.16816.F32 R16, R32, R6, R16 ;  /* 0x000000062010723c */ /* 0x000fe20000001810 */
[----:B------:R-:W2:Y:S01]  /*13f90*/  LDSM.16.MT88.4 R4, [R88+0x6000] ;  /* 0x006000005804783b */ /* 0x000ea20000004200 */
[-C--:B------:R-:W-:Y:S01]  /*13fa0*/  FFMA.FTZ R32, R205, R87.reuse, -R84 ;  /* 0x00000057cd207223 */ /* 0x080fe20000010854 */
[-CC-:B------:R-:W-:Y:S01]  /*13fb0*/  FFMA.FTZ R34, R160, R87.reuse, -R86.reuse ;  /* 0x00000057a0227223 */ /* 0x180fe20000010856 */
[----:B------:R3:W5:Y:S01]  /*13fc0*/  MUFU.EX2 R205, R206 ;  /* 0x000000ce00cd7308 */ /* 0x0007620000000800 */
[-C--:B------:R-:W-:Y:S01]  /*13fd0*/  FFMA.FTZ R33, R159, R87.reuse, -R86 ;  /* 0x000000579f217223 */ /* 0x080fe20000010856 */
[----:B------:R-:W-:Y:S01]  /*13fe0*/  FADD.FTZ R147, R211, R147 ;  /* 0x00000093d3937221 */ /* 0x000fe20000010000 */
[----:B------:R-:W-:Y:S01]  /*13ff0*/  LDSM.16.MT88.4 R132, [R90+0x3c00] ;  /* 0x003c00005a84783b */ /* 0x000fe20000004200 */
[----:B----4-:R-:W-:Y:S01]  /*14000*/  HMMA.16816.F32 R12, R20, R24, R12 ;  /* 0x00000018140c723c */ /* 0x010fe2000000180c */
[-C--:B------:R-:W-:Y:S01]  /*14010*/  FFMA.FTZ R24, R202, R87.reuse, -R84 ;  /* 0x00000057ca187223 */ /* 0x080fe20000010854 */
[-C--:B------:R-:W-:Y:S01]  /*14020*/  FFMA.FTZ R25, R204, R87.reuse, -R86 ;  /* 0x00000057cc197223 */ /* 0x080fe20000010856 */
[----:B------:R4:W1:Y:S04]  /*14030*/  MUFU.EX2 R202, R32 ;  /* 0x0000002000ca7308 */ /* 0x0008680000000800 */
[----:B------:R4:W-:Y:S01]  /*14040*/  MUFU.EX2 R204, R24 ;  /* 0x0000001800cc7308 */ /* 0x0009e20000000800 */
[----:B---3--:R-:W-:-:S03]  /*14050*/  FFMA.FTZ R206, R199, R87, -R84 ;  /* 0x00000057c7ce7223 */ /* 0x008fc60000010854 */
[----:B------:R-:W-:Y:S01]  /*14060*/  MUFU.EX2 R159, R34 ;  /* 0x00000022009f7308 */ /* 0x000fe20000000800 */
[C---:B------:R-:W-:Y:S01]  /*14070*/  HMMA.16816.F32 R16, R20.reuse, R26, R16 ;  /* 0x0000001a1410723c */ /* 0x040fe20000001810 */
[----:B-----5:R-:W-:Y:S02]  /*14080*/  FADD.FTZ R147, R205, R147 ;  /* 0x00000093cd937221 */ /* 0x020fe40000010000 */
[----:B------:R-:W3:Y:S01]  /*14090*/  MUFU.EX2 R206, R206 ;  /* 0x000000ce00ce7308 */ /* 0x000ee20000000800 */
[-C--:B----4-:R-:W-:Y:S01]  /*140a0*/  FFMA.FTZ R32, R167, R87.reuse, -R84 ;  /* 0x00000057a7207223 */ /* 0x090fe20000010854 */
        /* <DEDUP_REMOVED lines=48> */
[--C-:B------:R-:W-:Y:S01]  /*143b0*/  FFMA.FTZ R20, R153, R87, -R86.reuse ;  /* 0x0000005799147223 */ /* 0x100fe20000010856 */
        /* <DEDUP_REMOVED lines=24> */
[----:B------:R-:W-:Y:S01]  /*14540*/  @P1 IADD3 R186, PT, PT, R80, -0x3, RZ ;  /* 0xfffffffd50ba1810 */ /* 0x000fe20007ffe0ff */
        /* <DEDUP_REMOVED lines=8> */
[----:B------:R-:W-:-:S03]  /*145d0*/  FADD.FTZ R156, R198, R156 ;  /* 0x0000009cc69c7221 */ /* 0x000fc60000010000 */
[----:B------:R-:W-:-:S03]  /*145e0*/  FADD.FTZ R153, R152, R153 ;  /* 0x0000009998997221 */ /* 0x000fc60000010000 */
[----:B------:R-:W-:Y:S01]  /*145f0*/  HMMA.16816.F32 R28, R24, R6, R28 ;  /* 0x00000006181c723c */ /* 0x000fe2000000181c */
[-CC-:B------:R-:W-:Y:S01]  /*14600*/  FFMA.FTZ R24, R148, R87.reuse, -R84.reuse ;  /* 0x0000005794187223 */ /* 0x180fe20000010854 */
[----:B------:R-:W2:Y:S01]  /*14610*/  LDSM.16.MT88.4 R4, [R88+0x6c00] ;  /* 0x006c00005804783b */ /* 0x000ea20000004200 */
[-C--:B------:R-:W-:Y:S01]  /*14620*/  FFMA.FTZ R25, R128, R87.reuse, -R84 ;  /* 0x0000005780197223 */ /* 0x080fe20000010854 */
[-C--:B------:R-:W-:Y:S01]  /*14630*/  FFMA.FTZ R26, R130, R87.reuse, -R86 ;  /* 0x00000057821a7223 */ /* 0x080fe20000010856 */
        /* <DEDUP_REMOVED lines=13> */
[-C--:B-----5:R-:W-:Y:S01]  /*14710*/  FFMA.FTZ R149, R124, R87.reuse, -R84 ;  /* 0x000000577c957223 */ /* 0x0a0fe20000010854 */
[----:B------:R-:W-:Y:S02]  /*14720*/  F2FP.F16.F32.PACK_AB R21, R128, R148 ;  /* 0x000000948015723e */ /* 0x000fe400000000ff */
[----:B------:R-:W-:Y:S01]  /*14730*/  MUFU.EX2 R110, R34 ;  /* 0x00000022006e7308 */ /* 0x000fe20000000800 */
[----:B------:R-:W-:Y:S02]  /*14740*/  FADD.FTZ R148, R148, R156 ;  /* 0x0000009c94947221 */ /* 0x000fe40000010000 */
[----:B------:R-:W-:Y:S01]  /*14750*/  HMMA.16816.F32 R28, R8, R22, R28 ;  /* 0x00000016081c723c */ /* 0x000fe2000000181c */
[----:B------:R-:W4:Y:S01]  /*14760*/  MUFU.EX2 R149, R149 ;  /* 0x0000009500957308 */ /* 0x000f220000000800 */
[-CC-:B------:R-:W-:Y:S01]  /*14770*/  FFMA.FTZ R9, R122, R87.reuse, -R84.reuse ;  /* 0x000000577a097223 */ /* 0x180fe20000010854 */
[-C--:B------:R-:W-:Y:S01]  /*14780*/  FFMA.FTZ R8, R121, R87.reuse, -R84 ;  /* 0x0000005779087223 */ /* 0x080fe20000010854 */
[----:B------:R-:W-:Y:S01]  /*14790*/  FADD.FTZ R148, R128, R148 ;  /* 0x0000009480947221 */ /* 0x000fe20000010000 */
[----:B------:R5:W2:Y:S01]  /*147a0*/  MUFU.EX2 R122, R123 ;  /* 0x0000007b007a7308 */ /* 0x000aa20000000800 */
[----:B-1----:R-:W-:Y:S01]  /*147b0*/  FFMA.FTZ R24, R125, R87, -R86 ;  /* 0x000000577d187223 */ /* 0x002fe20000010856 */
[----:B---3--:R-:W-:-:S02]  /*147c0*/  F2FP.F16.F32.PACK_AB R20, R126, R129 ;  /* 0x000000817e14723e */ /* 0x008fc400000000ff */
[----:B------:R-:W-:Y:S01]  /*147d0*/  MUFU.EX2 R125, R25 ;  /* 0x00000019007d7308 */ /* 0x000fe20000000800 */
[----:B------:R-:W-:-:S03]  /*147e0*/  FADD.FTZ R129, R129, R153 ;  /* 0x0000009981817221 */ /* 0x000fc60000010000 */
[----:B------:R1:W3:Y:S01]  /*147f0*/  MUFU.EX2 R124, R24 ;  /* 0x00000018007c7308 */ /* 0x0002e20000000800 */
[----:B------:R-:W-:Y:S01]  /*14800*/  FADD.FTZ R129, R126, R129 ;  /* 0x000000817e817221 */ /* 0x000fe20000010000 */
[----:B----4-:R-:W-:Y:S01]  /*14810*/  F2FP.F16.F32.PACK_AB R23, R149, R130 ;  /* 0x000000829517723e */ /* 0x010fe200000000ff */
[----:B------:R-:W-:Y:S01]  /*14820*/  FADD.FTZ R130, R130, R148 ;  /* 0x0000009482827221 */ /* 0x000fe20000010000 */
[----:B------:R-:W-:Y:S01]  /*14830*/  MUFU.EX2 R121, R9 ;  /* 0x0000000900797308 */ /* 0x000fe20000000800 */
[----:B-----5:R-:W-:Y:S02]  /*14840*/  FFMA.FTZ R123, R103, R87, -R84 ;  /* 0x00000057677b7223 */ /* 0x020fe40000010854 */
[----:B------:R-:W-:Y:S01]  /*14850*/  FADD.FTZ R130, R149, R130 ;  /* 0x0000008295827221 */ /* 0x000fe20000010000 */
[----:B------:R4:W-:Y:S03]  /*14860*/  MUFU.EX2 R120, R8 ;  /* 0x0000000800787308 */ /* 0x0009e60000000800 */
[----:B--2---:R-:W-:Y:S01]  /*14870*/  FADD.FTZ R130, R122, R130 ;  /* 0x000000827a827221 */ /* 0x004fe20000010000 */
[----:B------:R-:W-:Y:S01]  /*14880*/  MUFU.EX2 R123, R123 ;  /* 0x0000007b007b7308 */ /* 0x000fe20000000800 */
[----:B-1----:R-:W1:Y:S01]  /*14890*/  LDSM.16.MT88.4 R24, [R90+0x1c00] ;  /* 0x001c00005a18783b */ /* 0x002e620000004200 */
[----:B---3--:R-:W-:Y:S01]  /*148a0*/  F2FP.F16.F32.PACK_AB R22, R124, R125 ;  /* 0x0000007d7c16723e */ /* 0x008fe200000000ff */
[----:B------:R-:W-:-:S04]  /*148b0*/  FADD.FTZ R125, R125, R129 ;  /* 0x000000817d7d7221 */ /* 0x000fc80000010000 */
[----:B------:R-:W-:Y:S01]  /*148c0*/  FADD.FTZ R125, R124, R125 ;  /* 0x0000007d7c7d7221 */ /* 0x000fe20000010000 */
[----:B----4-:R-:W2:Y:S01]  /*148d0*/  LDSM.16.MT88.4 R8, [R88+0x7000] ;  /* 0x007000005808783b */ /* 0x010ea20000004200 */
[C---:B------:R-:W-:Y:S01]  /*148e0*/  HMMA.16816.F32 R12, R20.reuse, R4, R12 ;  /* 0x00000004140c723c */ /* 0x040fe2000000180c */
[-C--:B------:R-:W-:Y:S01]  /*148f0*/  FFMA.FTZ R4, R117, R87.reuse, -R84 ;  /* 0x0000005775047223 */ /* 0x080fe20000010854 */
[-CC-:B------:R-:W-:Y:S01]  /*14900*/  FFMA.FTZ R5, R119, R87.reuse, -R86.reuse ;  /* 0x0000005777057223 */ /* 0x180fe20000010856 */
[----:B------:R3:W-:Y:S04]  /*14910*/  MUFU.EX2 R117, R32 ;  /* 0x0000002000757308 */ /* 0x0007e80000000800 */
[----:B------:R-:W-:Y:S01]  /*14920*/  MUFU.EX2 R119, R4 ;  /* 0x0000000400777308 */ /* 0x000fe20000000800 */
[----:B------:R-:W-:Y:S01]  /*14930*/  HMMA.16816.F32 R16, R20, R6, R16 ;  /* 0x000000061410723c */ /* 0x000fe20000001810 */
[----:B---3--:R-:W-:-:S02]  /*14940*/  FFMA.FTZ R32, R118, R87, -R86 ;  /* 0x0000005776207223 */ /* 0x008fc40000010856 */
[----:B------:R3:W4:Y:S04]  /*14950*/  MUFU.EX2 R118, R5 ;  /* 0x0000000500767308 */ /* 0x0007280000000800 */
[----:B------:R5:W-:Y:S01]  /*14960*/  MUFU.EX2 R111, R32 ;  /* 0x00000020006f7308 */ /* 0x000be20000000800 */
[----:B-1----:R-:W-:Y:S01]  /*14970*/  HMMA.16816.F32 R36, R20, R24, R36 ;  /* 0x000000181424723c */ /* 0x002fe20000001824 */
[-C--:B------:R-:W-:Y:S01]  /*14980*/  FFMA.FTZ R24, R108, R87.reuse, -R84 ;  /* 0x000000576c187223 */ /* 0x080fe20000010854 */
[----:B---3--:R-:W1:Y:S01]  /*14990*/  LDSM.16.MT88.4 R4, [R90+0x2000] ;  /* 0x002000005a04783b */ /* 0x008e620000004200 */
[-C--:B------:R-:W-:Y:S01]  /*149a0*/  FFMA.FTZ R25, R107, R87.reuse, -R86 ;  /* 0x000000576b197223 */ /* 0x080fe20000010856 */
[----:B----4-:R-:W-:Y:S01]  /*149b0*/  FADD.FTZ R125, R118, R125 ;  /* 0x0000007d767d7221 */ /* 0x010fe20000010000 */
[----:B------:R3:W-:Y:S01]  /*149c0*/  MUFU.EX2 R107, R24 ;  /* 0x00000018006b7308 */ /* 0x0007e20000000800 */
[----:B-----5:R-:W-:-:S02]  /*149d0*/  FFMA.FTZ R32, R109, R87, -R84 ;  /* 0x000000576d207223 */ /* 0x020fc40000010854 */
[----:B------:R-:W-:Y:S01]  /*149e0*/  HMMA.16816.F32 R28, R20, R26, R28 ;  /* 0x0000001a141c723c */ /* 0x000fe2000000181c */
[----:B------:R-:W4:Y:S01]  /*149f0*/  MUFU.EX2 R109, R33 ;  /* 0x00000021006d7308 */ /* 0x000f220000000800 */
[-CC-:B------:R-:W-:Y:S01]  /*14a00*/  FFMA.FTZ R21, R105, R87.reuse, -R86.reuse ;  /* 0x0000005769157223 */ /* 0x180fe20000010856 */
[----:B------:R-:W-:Y:S01]  /*14a10*/  F2FP.F16.F32.PACK_AB R27, R117, R120 ;  /* 0x00000078751b723e */ /* 0x000fe200000000ff */
[-CC-:B------:R-:W-:Y:S01]  /*14a20*/  FFMA.FTZ R20, R104, R87.reuse, -R86.reuse ;  /* 0x0000005768147223 */ /* 0x180fe20000010856 */
[----:B------:R5:W-:Y:S04]  /*14a30*/  MUFU.EX2 R108, R32 ;  /* 0x00000020006c7308 */ /* 0x000be80000000800 */
[----:B------:R-:W-:Y:S01]  /*14a40*/  MUFU.EX2 R104, R21 ;  /* 0x0000001500687308 */ /* 0x000fe20000000800 */
[----:B---3--:R-:W-:-:S03]  /*14a50*/  FFMA.FTZ R24, R106, R87, -R86 ;  /* 0x000000576a187223 */ /* 0x008fc60000010856 */
[----:B------:R3:W-:Y:S01]  /*14a60*/  MUFU.EX2 R106, R25 ;  /* 0x00000019006a7308 */ /* 0x0007e20000000800 */
[----:B----4-:R-:W-:-:S03]  /*14a70*/  F2FP.F16.F32.PACK_AB R26, R109, R110 ;  /* 0x0000006e6d1a723e */ /* 0x010fc600000000ff */
[----:B------:R4:W2:Y:S01]  /*14a80*/  MUFU.EX2 R105, R24 ;  /* 0x0000001800697308 */ /* 0x0008a20000000800 */
[----:B-----5:R-:W5:Y:S03]  /*14a90*/  LDSM.16.MT88.4 R32, [R88+0x7400] ;  /* 0x007400005820783b */ /* 0x020f660000004200 */
[----:B------:R2:W1:Y:S01]  /*14aa0*/  MUFU.EX2 R103, R20 ;  /* 0x0000001400677308 */ /* 0x0004620000000800 */
[C---:B---3--:R-:W-:Y:S01]  /*14ab0*/  F2FP.F16.F32.PACK_AB R25, R121.reuse, R122 ;  /* 0x0000007a7919723e */ /* 0x048fe200000000ff */
[----:B------:R-:W-:Y:S01]  /*14ac0*/  FADD.FTZ R121, R121, R130 ;  /* 0x0000008279797221 */ /* 0x000fe20000010000 */
[C---:B----4-:R-:W-:Y:S01]  /*14ad0*/  F2FP.F16.F32.PACK_AB R24, R111.reuse, R118 ;  /* 0x000000766f18723e */ /* 0x050fe200000000ff */
[----:B------:R-:W-:Y:S02]  /*14ae0*/  FADD.FTZ R111, R111, R125 ;  /* 0x0000007d6f6f7221 */ /* 0x000fe40000010000 */
[----:B------:R-:W-:Y:S01]  /*14af0*/  FADD.FTZ R121, R120, R121 ;  /* 0x0000007978797221 */ /* 0x000fe20000010000 */
[----:B--2---:R-:W2:Y:S01]  /*14b00*/  LDSM.16.MT88.4 R20, [R90+0x2400] ;  /* 0x002400005a14783b */ /* 0x004ea20000004200 */
[----:B------:R-:W-:-:S02]  /*14b10*/  FADD.FTZ R111, R110, R111 ;  /* 0x0000006f6e6f7221 */ /* 0x000fc40000010000 */
[----:B------:R-:W-:Y:S01]  /*14b20*/  FADD.FTZ R121, R117, R121 ;  /* 0x0000007975797221 */ /* 0x000fe20000010000 */
[C---:B------:R-:W-:Y:S01]  /*14b30*/  HMMA.16816.F32 R12, R24.reuse, R8, R12 ;  /* 0x00000008180c723c */ /* 0x040fe2000000180c */
[----:B------:R-:W-:Y:S01]  /*14b40*/  F2FP.F16.F32.PACK_AB R8, R105, R106 ;  /* 0x0000006a6908723e */ /* 0x000fe200000000ff */
[----:B------:R-:W-:Y:S01]  /*14b50*/  FADD.FTZ R111, R109, R111 ;  /* 0x0000006f6d6f7221 */ /* 0x000fe20000010000 */
[----:B------:R-:W-:Y:S01]  /*14b60*/  F2FP.F16.F32.PACK_AB R9, R108, R119 ;  /* 0x000000776c09723e */ /* 0x000fe200000000ff */
[----:B------:R-:W-:Y:S02]  /*14b70*/  FADD.FTZ R121, R119, R121 ;  /* 0x0000007977797221 */ /* 0x000fe40000010000 */
[----:B------:R-:W-:Y:S02]  /*14b80*/  FADD.FTZ R111, R106, R111 ;  /* 0x0000006f6a6f7221 */ /* 0x000fe40000010000 */
[----:B------:R-:W-:Y:S01]  /*14b90*/  HMMA.16816.F32 R16, R24, R10, R16 ;  /* 0x0000000a1810723c */ /* 0x000fe20000001810 */
[----:B-1----:R-:W-:Y:S01]  /*14ba0*/  F2FP.F16.F32.PACK_AB R10, R103, R104 ;  /* 0x00000068670a723e */ /* 0x002fe200000000ff */
        /* <DEDUP_REMOVED lines=12> */
[----:B-----5:R-:W-:Y:S01]  /*14c70*/  HMMA.16816.F32 R12, R8, R32, R12 ;  /* 0x00000020080c723c */ /* 0x020fe2000000180c */
        /* <DEDUP_REMOVED lines=9> */
[-CC-:B------:R-:W-:Y:S01]  /*14d10*/  FFMA.FTZ R96, R95, R87.reuse, -R84.reuse ;  /* 0x000000575f607223 */ /* 0x180fe20000010854 */
[C---:B--2---:R-:W-:Y:S01]  /*14d20*/  HMMA.16816.F32 R36, R8.reuse, R20, R36 ;  /* 0x000000140824723c */ /* 0x044fe20000001824 */
[----:B------:R-:W2:Y:S01]  /*14d30*/  MUFU.EX2 R34, R99 ;  /* 0x0000006300227308 */ /* 0x000ea20000000800 */
[-CC-:B------:R-:W-:Y:S01]  /*14d40*/  FFMA.FTZ R21, R93, R87.reuse, -R84.reuse ;  /* 0x000000575d157223 */ /* 0x180fe20000010854 */
[--C-:B------:R-:W-:Y:S01]  /*14d50*/  FFMA.FTZ R20, R92, R87, -R84.reuse ;  /* 0x000000575c147223 */ /* 0x100fe20000010854 */
[C---:B-----5:R-:W-:Y:S01]  /*14d60*/  FADD.FTZ R123, R32.reuse, R123 ;  /* 0x0000007b207b7221 */ /* 0x060fe20000010000 */
[----:B------:R-:W-:Y:S03]  /*14d70*/  MUFU.EX2 R35, R35 ;  /* 0x0000002300237308 */ /* 0x000fe60000000800 */
[----:B------:R-:W-:Y:S01]  /*14d80*/  HMMA.16816.F32 R28, R8, R22, R28 ;  /* 0x00000016081c723c */ /* 0x000fe2000000181c */
[----:B------:R4:W5:Y:S01]  /*14d90*/  MUFU.EX2 R95, R24 ;  /* 0x00000018005f7308 */ /* 0x0009620000000800 */
[----:B------:R-:W-:Y:S01]  /*14da0*/  F2FP.F16.F32.PACK_AB R9, R32, R101 ;  /* 0x000000652009723e */ /* 0x000fe200000000ff */
[----:B---3--:R-:W-:Y:S01]  /*14db0*/  FADD.FTZ R103, R98, R103 ;  /* 0x0000006762677221 */ /* 0x008fe20000010000 */
[----:B------:R-:W-:Y:S01]  /*14dc0*/  FFMA.FTZ R32, R44, R87, -R84 ;  /* 0x000000572c207223 */ /* 0x000fe20000010854 */
[----:B------:R-:W3:Y:S01]  /*14dd0*/  MUFU.EX2 R96, R96 ;  /* 0x0000006000607308 */ /* 0x000ee20000000800 */
[C---:B--2---:R-:W-:Y:S01]  /*14de0*/  F2FP.F16.F32.PACK_AB R8, R34.reuse, R98 ;  /* 0x000000622208723e */ /* 0x044fe200000000ff */
[----:B------:R-:W-:-:S02]  /*14df0*/  FADD.FTZ R103, R34, R103 ;  /* 0x0000006722677221 */ /* 0x000fc40000010000 */
[----:B------:R2:W1:Y:S01]  /*14e00*/  MUFU.EX2 R93, R94 ;  /* 0x0000005e005d7308 */ /* 0x0004620000000800 */
[----:B------:R-:W-:-:S03]  /*14e10*/  FFMA.FTZ R34, R63, R87, -R86 ;  /* 0x000000573f227223 */ /* 0x000fc60000010856 */
[----:B------:R-:W-:Y:S01]  /*14e20*/  MUFU.EX2 R92, R21 ;  /* 0x00000015005c7308 */ /* 0x000fe20000000800 */
[----:B----4-:R-:W4:Y:S01]  /*14e30*/  LDSM.16.MT88.4 R24, [R90+0x2800] ;  /* 0x002800005a18783b */ /* 0x010f220000004200 */
[----:B-----5:R-:W-:Y:S01]  /*14e40*/  F2FP.F16.F32.PACK_AB R10, R95, R35 ;  /* 0x000000235f0a723e */ /* 0x020fe200000000ff */
[----:B------:R-:W-:Y:S01]  /*14e50*/  FADD.FTZ R35, R35, R103 ;  /* 0x0000006723237221 */ /* 0x000fe20000010000 */
[----:B------:R-:W-:Y:S01]  /*14e60*/  MUFU.EX2 R32, R32 ;  /* 0x0000002000207308 */ /* 0x000fe20000000800 */
[C---:B---3--:R-:W-:Y:S01]  /*14e70*/  F2FP.F16.F32.PACK_AB R11, R96.reuse, R33 ;  /* 0x00000021600b723e */ /* 0x048fe200000000ff */
[----:B------:R-:W-:Y:S01]  /*14e80*/  FADD.FTZ R33, R33, R123 ;  /* 0x0000007b21217221 */ /* 0x000fe20000010000 */
[----:B------:R-:W-:Y:S01]  /*14e90*/  FADD.FTZ R35, R95, R35 ;  /* 0x000000235f237221 */ /* 0x000fe20000010000 */
[----:B------:R-:W-:Y:S01]  /*14ea0*/  MUFU.EX2 R34, R34 ;  /* 0x0000002200227308 */ /* 0x000fe20000000800 */
[----:B--2---:R-:W-:Y:S01]  /*14eb0*/  FFMA.FTZ R94, R91, R87, -R86 ;  /* 0x000000575b5e7223 */ /* 0x004fe20000010856 */
[----:B------:R-:W-:-:S02]  /*14ec0*/  FADD.FTZ R33, R96, R33 ;  /* 0x0000002160217221 */ /* 0x000fc40000010000 */
[----:B-1----:R-:W-:Y:S01]  /*14ed0*/  HMMA.16816.F32 R12, R8, R4, R12 ;  /* 0x00000004080c723c */ /* 0x002fe2000000180c */
[-CC-:B------:R-:W-:Y:S01]  /*14ee0*/  FFMA.FTZ R4, R79, R87.reuse, -R86.reuse ;  /* 0x000000574f047223 */ /* 0x180fe20000010856 */
[----:B------:R-:W-:Y:S01]  /*14ef0*/  FFMA.FTZ R5, R78, R87, -R86 ;  /* 0x000000574e057223 */ /* 0x000fe20000010856 */
[----:B------:R1:W-:Y:S01]  /*14f00*/  MUFU.EX2 R91, R20 ;  /* 0x00000014005b7308 */ /* 0x0003e20000000800 */
[----:B------:R-:W-:-:S03]  /*14f10*/  FADD.FTZ R33, R93, R33 ;  /* 0x000000215d217221 */ /* 0x000fc60000010000 */
[----:B------:R2:W-:Y:S01]  /*14f20*/  MUFU.EX2 R78, R4 ;  /* 0x00000004004e7308 */ /* 0x0005e20000000800 */
[----:B------:R-:W-:Y:S03]  /*14f30*/  HMMA.16816.F32 R16, R8, R6, R16 ;  /* 0x000000060810723c */ /* 0x000fe60000001810 */
[----:B------:R-:W3:Y:S01]  /*14f40*/  MUFU.EX2 R79, R94 ;  /* 0x0000005e004f7308 */ /* 0x000ee20000000800 */
[----:B-1----:R-:W1:Y:S01]  /*14f50*/  LDSM.16.MT88.4 R20, [R88+0x7c00] ;  /* 0x007c00005814783b */ /* 0x002e620000004200 */
[----:B--2---:R-:W-:Y:S02]  /*14f60*/  FFMA.FTZ R4, R77, R87, -R86 ;  /* 0x000000574d047223 */ /* 0x004fe40000010856 */
[----:B------:R-:W-:Y:S01]  /*14f70*/  MUFU.EX2 R77, R5 ;  /* 0x00000005004d7308 */ /* 0x000fe20000000800 */
[----:B---3--:R-:W-:-:S03]  /*14f80*/  FADD.FTZ R35, R79, R35 ;  /* 0x000000234f237221 */ /* 0x008fc60000010000 */
[----:B------:R-:W2:Y:S01]  /*14f90*/  MUFU.EX2 R0, R4 ;  /* 0x0000000400007308 */ /* 0x000ea20000000800 */
[C---:B----4-:R-:W-:Y:S08]  /*14fa0*/  HMMA.16816.F32 R36, R8.reuse, R24, R36 ;  /* 0x000000180824723c */ /* 0x050ff00000001824 */
[----:B------:R-:W-:Y:S01]  /*14fb0*/  HMMA.16816.F32 R28, R8, R26, R28 ;  /* 0x0000001a081c723c */ /* 0x000fe2000000181c */
[----:B------:R-:W-:Y:S01]  /*14fc0*/  F2FP.F16.F32.PACK_AB R8, R78, R79 ;  /* 0x0000004f4e08723e */ /* 0x000fe200000000ff */
[----:B------:R-:W-:Y:S01]  /*14fd0*/  LDSM.16.MT88.4 R24, [R88+0x8000] ;  /* 0x008000005818783b */ /* 0x000fe20000004200 */
[C---:B------:R-:W-:Y:S01]  /*14fe0*/  F2FP.F16.F32.PACK_AB R9, R92.reuse, R93 ;  /* 0x0000005d5c09723e */ /* 0x040fe200000000ff */
[----:B------:R-:W-:Y:S01]  /*14ff0*/  FADD.FTZ R92, R92, R33 ;  /* 0x000000215c5c7221 */ /* 0x000fe20000010000 */
[----:B--2---:R-:W-:Y:S01]  /*15000*/  F2FP.F16.F32.PACK_AB R10, R0, R77 ;  /* 0x0000004d000a723e */ /* 0x004fe200000000ff */
[----:B------:R-:W2:Y:S01]  /*15010*/  LDSM.16.MT88.4 R4, [R90+0x2c00] ;  /* 0x002c00005a04783b */ /* 0x000ea20000004200 */
[----:B------:R-:W-:Y:S01]  /*15020*/  F2FP.F16.F32.PACK_AB R11, R60, R91 ;  /* 0x0000005b3c0b723e */ /* 0x000fe200000000ff */
[----:B------:R-:W-:Y:S01]  /*15030*/  FADD.FTZ R78, R78, R35 ;  /* 0x000000234e4e7221 */ /* 0x000fe20000010000 */
[----:B------:R-:W-:Y:S01]  /*15040*/  FADD.FTZ R92, R91, R92 ;  /* 0x0000005c5b5c7221 */ /* 0x000fe20000010000 */
[----:B------:R-:W-:-:S02]  /*15050*/  FFMA.FTZ R33, R64, R87, -R86 ;  /* 0x0000005740217223 */ /* 0x000fc40000010856 */
[----:B------:R-:W-:Y:S01]  /*15060*/  FADD.FTZ R78, R77, R78 ;  /* 0x0000004e4d4e7221 */ /* 0x000fe20000010000 */
[----:B------:R-:W-:-:S03]  /*15070*/  FADD.FTZ R92, R60, R92 ;  /* 0x0000005c3c5c7221 */ /* 0x000fc60000010000 */
[----:B------:R-:W-:Y:S01]  /*15080*/  FADD.FTZ R78, R0, R78 ;  /* 0x0000004e004e7221 */ /* 0x000fe20000010000 */
[----:B------:R-:W-:Y:S01]  /*15090*/  FADD.FTZ R92, R59, R92 ;  /* 0x0000005c3b5c7221 */ /* 0x000fe20000010000 */
[----:B------:R-:W-:Y:S01]  /*150a0*/  MUFU.EX2 R33, R33 ;  /* 0x0000002100217308 */ /* 0x000fe20000000800 */
[----:B------:R-:W-:Y:S01]  /*150b0*/  MOV R0, R41 ;  /* 0x0000002900007202 */ /* 0x000fe20000000f00 */
[----:B-1----:R-:W-:Y:S01]  /*150c0*/  HMMA.16816.F32 R12, R8, R20, R12 ;  /* 0x00000014080c723c */ /* 0x002fe2000000180c */
[-CC-:B------:R-:W-:Y:S01]  /*150d0*/  FFMA.FTZ R20, R75, R87.reuse, -R86.reuse ;  /* 0x000000574b147223 */ /* 0x180fe20000010856 */
[----:B------:R-:W-:Y:S01]  /*150e0*/  FFMA.FTZ R21, R74, R87, -R86 ;  /* 0x000000574a157223 */ /* 0x000fe20000010856 */
[----:B------:R1:W-:Y:S01]  /*150f0*/  MUFU.EX2 R75, R76 ;  /* 0x0000004c004b7308 */ /* 0x0003e20000000800 */
[----:B------:R-:W-:-:S03]  /*15100*/  @P1 MOV R0, R41 ;  /* 0x0000002900001202 */ /* 0x000fc60000000f00 */
[----:B------:R3:W4:Y:S01]  /*15110*/  MUFU.EX2 R74, R20 ;  /* 0x00000014004a7308 */ /* 0x0007220000000800 */
[C---:B------:R-:W-:Y:S01]  /*15120*/  HMMA.16816.F32 R16, R8.reuse, R22, R16 ;  /* 0x000000160810723c */ /* 0x040fe20000001810 */
[-C--:B-1----:R-:W-:Y:S01]  /*15130*/  FFMA.FTZ R76, R56, R87.reuse, -R84 ;  /* 0x00000057384c7223 */ /* 0x082fe20000010854 */
[----:B---3--:R-:W-:Y:S02]  /*15140*/  FFMA.FTZ R20, R73, R87, -R86 ;  /* 0x0000005749147223 */ /* 0x008fe40000010856 */
[----:B------:R-:W-:Y:S04]  /*15150*/  MUFU.EX2 R73, R21 ;  /* 0x0000001500497308 */ /* 0x000fe80000000800 */
[C---:B--2---:R-:W-:Y:S01]  /*15160*/  HMMA.16816.F32 R36, R8.reuse, R4, R36 ;  /* 0x000000040824723c */ /* 0x044fe20000001824 */
[----:B------:R1:W2:Y:S01]  /*15170*/  MUFU.EX2 R56, R20 ;  /* 0x0000001400387308 */ /* 0x0002a20000000800 */
[----:B----4-:R-:W-:Y:S01]  /*15180*/  F2FP.F16.F32.PACK_AB R4, R74, R75 ;  /* 0x0000004b4a04723e */ /* 0x010fe200000000ff */
[----:B------:R-:W-:Y:S01]  /*15190*/  FADD.FTZ R75, R75, R78 ;  /* 0x0000004e4b4b7221 */ /* 0x000fe20000010000 */
[C---:B------:R-:W-:Y:S01]  /*151a0*/  F2FP.F16.F32.PACK_AB R5, R58.reuse, R59 ;  /* 0x0000003b3a05723e */ /* 0x040fe200000000ff */
[----:B------:R-:W3:Y:S01]  /*151b0*/  MUFU.EX2 R76, R76 ;  /* 0x0000004c004c7308 */ /* 0x000ee20000000800 */
[----:B------:R-:W-:Y:S01]  /*151c0*/  FADD.FTZ R58, R58, R92 ;  /* 0x0000005c3a3a7221 */ /* 0x000fe20000010000 */
[----:B------:R-:W-:Y:S01]  /*151d0*/  FADD.FTZ R75, R74, R75 ;  /* 0x0000004b4a4b7221 */ /* 0x000fe20000010000 */
[----:B------:R-:W-:Y:S01]  /*151e0*/  HMMA.16816.F32 R28, R8, R6, R28 ;  /* 0x00000006081c723c */ /* 0x000fe2000000181c */
[----:B------:R-:W4:Y:S01]  /*151f0*/  LDSM.16.MT88.4 R8, [R90+0x3000] ;  /* 0x003000005a08783b */ /* 0x000f220000004200 */
[----:B------:R-:W-:-:S03]  /*15200*/  FADD.FTZ R58, R57, R58 ;  /* 0x0000003a393a7221 */ /* 0x000fc60000010000 */
[----:B-1----:R-:W1:Y:S01]  /*15210*/  LDSM.16.MT88.4 R20, [R88+0x8400] ;  /* 0x008400005814783b */ /* 0x002e620000004200 */
[----:B--2---:R-:W-:Y:S01]  /*15220*/  F2FP.F16.F32.PACK_AB R6, R56, R73 ;  /* 0x000000493806723e */ /* 0x004fe200000000ff */
[----:B------:R-:W-:Y:S01]  /*15230*/  FADD.FTZ R73, R73, R75 ;  /* 0x0000004b49497221 */ /* 0x000fe20000010000 */
[C---:B---3--:R-:W-:Y:S01]  /*15240*/  F2FP.F16.F32.PACK_AB R7, R76.reuse, R57 ;  /* 0x000000394c07723e */ /* 0x048fe200000000ff */
[----:B------:R-:W-:Y:S02]  /*15250*/  FADD.FTZ R76, R76, R58 ;  /* 0x0000003a4c4c7221 */ /* 0x000fe40000010000 */
[----:B------:R-:W-:-:S04]  /*15260*/  FADD.FTZ R73, R56, R73 ;  /* 0x0000004938497221 */ /* 0x000fc80000010000 */
[----:B------:R-:W-:Y:S01]  /*15270*/  HMMA.16816.F32 R12, R4, R24, R12 ;  /* 0x00000018040c723c */ /* 0x000fe2000000180c */
[-CC-:B------:R-:W-:Y:S01]  /*15280*/  FFMA.FTZ R25, R54, R87.reuse, -R84.reuse ;  /* 0x0000005736197223 */ /* 0x180fe20000010854 */
[-C--:B------:R-:W-:Y:S01]  /*15290*/  FFMA.FTZ R24, R53, R87.reuse, -R84 ;  /* 0x0000005735187223 */ /* 0x080fe20000010854 */
[-CC-:B------:R-:W-:Y:S01]  /*152a0*/  FFMA.FTZ R54, R71, R87.reuse, -R86.reuse ;  /* 0x0000005747367223 */ /* 0x180fe20000010856 */
[----:B------:R-:W-:-:S03]  /*152b0*/  FFMA.FTZ R53, R70, R87, -R86 ;  /* 0x0000005746357223 */ /* 0x000fc60000010856 */
[----:B------:R-:W-:Y:S01]  /*152c0*/  MUFU.EX2 R25, R25 ;  /* 0x0000001900197308 */ /* 0x000fe20000000800 */
[C---:B------:R-:W-:Y:S01]  /*152d0*/  HMMA.16816.F32 R16, R4.reuse, R26, R16 ;  /* 0x0000001a0410723c */ /* 0x040fe20000001810 */
[-C--:B------:R-:W-:Y:S01]  /*152e0*/  FFMA.FTZ R26, R55, R87.reuse, -R84 ;  /* 0x00000057371a7223 */ /* 0x080fe20000010854 */
[-C--:B------:R-:W-:Y:S01]  /*152f0*/  FFMA.FTZ R27, R72, R87.reuse, -R86 ;  /* 0x00000057481b7223 */ /* 0x080fe20000010856 */
[----:B------:R-:W-:Y:S01]  /*15300*/  FFMA.FTZ R55, R52, R87, -R84 ;  /* 0x0000005734377223 */ /* 0x000fe20000010854 */
[----:B------:R-:W-:Y:S04]  /*15310*/  MUFU.EX2 R24, R24 ;  /* 0x0000001800187308 */ /* 0x000fe80000000800 */
[----:B------:R-:W2:Y:S04]  /*15320*/  MUFU.EX2 R26, R26 ;  /* 0x0000001a001a7308 */ /* 0x000ea80000000800 */
[----:B------:R-:W3:Y:S01]  /*15330*/  MUFU.EX2 R27, R27 ;  /* 0x0000001b001b7308 */ /* 0x000ee20000000800 */
[C---:B----4-:R-:W-:Y:S03]  /*15340*/  HMMA.16816.F32 R36, R4.reuse, R8, R36 ;  /* 0x000000080424723c */ /* 0x050fe60000001824 */
[----:B------:R-:W4:Y:S04]  /*15350*/  MUFU.EX2 R54, R54 ;  /* 0x0000003600367308 */ /* 0x000f280000000800 */
[----:B------:R-:W5:Y:S01]  /*15360*/  MUFU.EX2 R53, R53 ;  /* 0x0000003500357308 */ /* 0x000f620000000800 */
[----:B--2---:R-:W-:Y:S01]  /*15370*/  FADD.FTZ R76, R26, R76 ;  /* 0x0000004c1a4c7221 */ /* 0x004fe20000010000 */
[----:B------:R-:W-:Y:S01]  /*15380*/  HMMA.16816.F32 R28, R4, R10, R28 ;  /* 0x0000000a041c723c */ /* 0x000fe2000000181c */
[----:B------:R-:W2:Y:S01]  /*15390*/  LDSM.16.MT88.4 R8, [R90+0x3400] ;  /* 0x003400005a08783b */ /* 0x000ea20000004200 */
[----:B------:R-:W1:Y:S01]  /*153a0*/  MUFU.EX2 R52, R69 ;  /* 0x0000004500347308 */ /* 0x000e620000000800 */
[----:B------:R-:W-:Y:S01]  /*153b0*/  F2FP.F16.F32.PACK_AB R5, R25, R26 ;  /* 0x0000001a1905723e */ /* 0x000fe200000000ff */
[----:B---3--:R-:W-:Y:S01]  /*153c0*/  FADD.FTZ R73, R27, R73 ;  /* 0x000000491b497221 */ /* 0x008fe20000010000 */
[----:B------:R-:W-:Y:S01]  /*153d0*/  FADD.FTZ R25, R25, R76 ;  /* 0x0000004c19197221 */ /* 0x000fe20000010000 */
[----:B------:R-:W3:Y:S01]  /*153e0*/  MUFU.EX2 R55, R55 ;  /* 0x0000003700377308 */ /* 0x000ee20000000800 */
[C---:B----4-:R-:W-:Y:S01]  /*153f0*/  F2FP.F16.F32.PACK_AB R4, R54.reuse, R27 ;  /* 0x0000001b3604723e */ /* 0x050fe200000000ff */
[----:B------:R-:W-:Y:S01]  /*15400*/  FADD.FTZ R54, R54, R73 ;  /* 0x0000004936367221 */ /* 0x000fe20000010000 */
[----:B------:R-:W-:-:S03]  /*15410*/  FADD.FTZ R25, R24, R25 ;  /* 0x0000001918197221 */ /* 0x000fc60000010000 */
[----:B-----5:R-:W-:Y:S01]  /*15420*/  FADD.FTZ R54, R53, R54 ;  /* 0x0000003635367221 */ /* 0x020fe20000010000 */
[C---:B-1----:R-:W-:Y:S01]  /*15430*/  F2FP.F16.F32.PACK_AB R6, R52.reuse, R53 ;  /* 0x000000353406723e */ /* 0x042fe200000000ff */
[----:B------:R-:W-:Y:S02]  /*15440*/  FFMA.FTZ R69, R67, R87, -R86 ;  /* 0x0000005743457223 */ /* 0x000fe40000010856 */
[----:B------:R-:W-:Y:S01]  /*15450*/  FADD.FTZ R52, R52, R54 ;  /* 0x0000003634347221 */ /* 0x000fe20000010000 */
[----:B------:R1:W4:Y:S01]  /*15460*/  MUFU.EX2 R67, R68 ;  /* 0x0000004400437308 */ /* 0x0003220000000800 */
[C---:B---3--:R-:W-:Y:S01]  /*15470*/  F2FP.F16.F32.PACK_AB R7, R55.reuse, R24 ;  /* 0x000000183707723e */ /* 0x048fe200000000ff */
[----:B------:R-:W-:-:S06]  /*15480*/  FADD.FTZ R55, R55, R25 ;  /* 0x0000001937377221 */ /* 0x000fcc0000010000 */
[----:B------:R-:W-:Y:S01]  /*15490*/  HMMA.16816.F32 R12, R4, R20, R12 ;  /* 0x00000014040c723c */ /* 0x000fe2000000180c */
[-C--:B------:R-:W-:Y:S02]  /*154a0*/  FFMA.FTZ R20, R49, R87.reuse, -R84 ;  /* 0x0000005731147223 */ /* 0x080fe40000010854 */
[----:B------:R-:W3:Y:S01]  /*154b0*/  MUFU.EX2 R49, R51 ;  /* 0x0000003300317308 */ /* 0x000ee20000000800 */
[----:B-1----:R-:W-:-:S03]  /*154c0*/  FFMA.FTZ R68, R66, R87, -R86 ;  /* 0x0000005742447223 */ /* 0x002fc60000010856 */
[----:B------:R1:W5:Y:S01]  /*154d0*/  MUFU.EX2 R51, R20 ;  /* 0x0000001400337308 */ /* 0x0003620000000800 */
[C---:B------:R-:W-:Y:S01]  /*154e0*/  HMMA.16816.F32 R16, R4.reuse, R22, R16 ;  /* 0x000000160410723c */ /* 0x040fe20000001810 */
[----:B----4-:R-:W-:Y:S02]  /*154f0*/  FADD.FTZ R52, R67, R52 ;  /* 0x0000003443347221 */ /* 0x010fe40000010000 */
[----:B------:R4:W4:Y:S05]  /*15500*/  MUFU.EX2 R66, R69 ;  /* 0x0000004500427308 */ /* 0x00092a0000000800 */
[----:B--2---:R-:W-:Y:S01]  /*15510*/  HMMA.16816.F32 R36, R4, R8, R36 ;  /* 0x000000080424723c */ /* 0x004fe20000001824 */
[----:B---3--:R-:W-:Y:S01]  /*15520*/  FADD.FTZ R55, R49, R55 ;  /* 0x0000003731377221 */ /* 0x008fe20000010000 */
[----:B-1----:R-:W1:Y:S01]  /*15530*/  LDSM.16.MT88.4 R20, [R88+0x8800] ;  /* 0x008800005814783b */ /* 0x002e620000004200 */
[----:B-----5:R-:W-:-:S02]  /*15540*/  F2FP.F16.F32.PACK_AB R9, R51, R49 ;  /* 0x000000313309723e */ /* 0x020fc400000000ff */
[----:B------:R-:W-:-:S03]  /*15550*/  FADD.FTZ R51, R51, R55 ;  /* 0x0000003733337221 */ /* 0x000fc60000010000 */
[----:B------:R-:W-:Y:S01]  /*15560*/  HMMA.16816.F32 R28, R4, R10, R28 ;  /* 0x0000000a041c723c */ /* 0x000fe2000000181c */
[----:B------:R-:W2:Y:S01]  /*15570*/  LDSM.16.MT88.4 R4, [R90+0x3800] ;  /* 0x003800005a04783b */ /* 0x000ea20000004200 */
[----:B----4-:R-:W-:Y:S01]  /*15580*/  FFMA.FTZ R69, R65, R87, -R86 ;  /* 0x0000005741457223 */ /* 0x010fe20000010856 */
[C---:B------:R-:W-:Y:S01]  /*15590*/  F2FP.F16.F32.PACK_AB R8, R66.reuse, R67 ;  /* 0x000000434208723e */ /* 0x040fe200000000ff */
[----:B------:R3:W4:Y:S01]  /*155a0*/  MUFU.EX2 R65, R68 ;  /* 0x0000004400417308 */ /* 0x0007220000000800 */
        /* <DEDUP_REMOVED lines=26> */
[C---:B----4-:R-:W-:Y:S01]  /*15750*/  F2FP.F16.F32.PACK_AB R6, R197.reuse, R22 ;  /* 0x00000016c506723e */ /* 0x050fe200000000ff */
[----:B------:R-:W-:Y:S01]  /*15760*/  FADD.FTZ R68, R32, R68 ;  /* 0x0000004420447221 */ /* 0x000fe20000010000 */
[----:B------:R-:W-:Y:S01]  /*15770*/  FADD.FTZ R47, R22, R47 ;  /* 0x0000002f162f7221 */ /* 0x000fe20000010000 */
[-C--:B------:R-:W-:Y:S02]  /*15780*/  MOV R20, R42.reuse ;  /* 0x0000002a00147202 */ /* 0x080fe40000000f00 */
[----:B------:R-:W-:Y:S01]  /*15790*/  @P1 MOV R20, R42 ;  /* 0x0000002a00141202 */ /* 0x000fe20000000f00 */
[----:B------:R-:W-:Y:S01]  /*157a0*/  FADD.FTZ R196, R196, R68 ;  /* 0x00000044c4c47221 */ /* 0x000fe20000010000 */
[----:B------:R-:W-:Y:S01]  /*157b0*/  HMMA.16816.F32 R144, R4, R140, R12 ;  /* 0x0000008c0490723c */ /* 0x000fe2000000180c */
[----:B------:R-:W-:-:S07]  /*157c0*/  FADD.FTZ R197, R197, R47 ;  /* 0x0000002fc5c57221 */ /* 0x000fce0000010000 */
[C---:B------:R-:W-:Y:S08]  /*157d0*/  HMMA.16816.F32 R136, R4.reuse, R132, R36 ;  /* 0x000000840488723c */ /* 0x040ff00000001824 */
[C---:B------:R-:W-:Y:S08]  /*157e0*/  HMMA.16816.F32 R140, R4.reuse, R142, R16 ;  /* 0x0000008e048c723c */ /* 0x040ff00000001810 */
[----:B------:R-:W-:Y:S01]  /*157f0*/  HMMA.16816.F32 R132, R4, R134, R28 ;  /* 0x000000860484723c */ /* 0x000fe2000000181c */
[----:B------:R-:W-:-:S04]  /*15800*/  NOP ;  /* 0x0000000000007918 */ /* 0x000fc80000000000 */
[----:B------:R-:W-:-:S15]  /*15810*/  @P1 BRA `(.L_x_5074) ;  /* 0x0000000000041947 */ /* 0x000fde0003800000 */
.L_x_5063:
[----:B------:R-:W-:-:S07]  /*15820*/  IADD3 R186, PT, PT, R40, -0x1, RZ ;  /* 0xffffffff28ba7810 */ /* 0x000fce0007ffe0ff */
.L_x_5074:
[----:B------:R-:W-:Y:S05]  /*15830*/  BSYNC B2 ;  /* 0x0000000000027941 */ /* 0x000fea0003800000 */
.L_x_5062:
[----:B------:R-:W-:-:S13]  /*15840*/  ISETP.GE.AND P0, PT, R186, R179, PT ;  /* 0x000000b3ba00720c */ /* 0x000fda0003f06270 */
[----:B------:R-:W-:Y:S05]  /*15850*/  @!P0 BRA `(.L_x_5075) ;  /* 0x000000a000c48947 */ /* 0x000fea0003800000 */
[----:B------:R-:W-:Y:S01]  /*15860*/  ISETP.NE.U32.AND P3, PT, R194, RZ, PT ;  /* 0x000000ffc200720c */ /* 0x000fe20003f65070 */
[----:B------:R-:W-:Y:S02]  /*15870*/  IMAD.MOV.U32 R149, RZ, RZ, R0 ;  /* 0x000000ffff957224 */ /* 0x000fe400078e0000 */
[----:B------:R-:W-:Y:S01]  /*15880*/  IMAD.MOV.U32 R148, RZ, RZ, R20 ;  /* 0x000000ffff947224 */ /* 0x000fe200078e0014 */
[----:B------:R-:W-:-:S13]  /*15890*/  ISETP.NE.AND.EX P3, PT, R195, RZ, PT, P3 ;  /* 0x000000ffc300720c */ /* 0x000fda0003f65330 */
.L_x_5082:
[----:B------:R-:W-:Y:S01]  /*158a0*/  ISETP.GE.AND P1, PT, R190, R188, PT ;  /* 0x000000bcbe00720c */ /* 0x000fe20003f26270 */
[----:B------:R-:W-:Y:S04]  /*158b0*/  DEPBAR.LE SB0, 0x0 ;  /* 0x000080000000791a */ /* 0x000fe80000000000 */
[----:B------:R-:W-:Y:S05]  /*158c0*/  WARPSYNC.ALL ;  /* 0x0000000000007948 */ /* 0x000fea0003800000 */
[----:B------:R-:W-:Y:S01]  /*158d0*/  BAR.SYNC.DEFER_BLOCKING 0x0 ;  /* 0x0000000000007b1d */ /* 0x000fe20000010000 */
[----:B------:R-:W-:Y:S02]  /*158e0*/  @!P3 IMAD.MOV.U32 R0, RZ, RZ, RZ ;  /* 0x000000ffff00b224 */ /* 0x000fe400078e00ff */
[----:B------:R-:W-:Y:S02]  /*158f0*/  IMAD.MOV.U32 R5, RZ, RZ, R183 ;  /* 0x000000ffff057224 */ /* 0x000fe400078e00b7 */
[----:B------:R-:W-:Y:S01]  /*15900*/  IMAD.MOV.U32 R4, RZ, RZ, R182 ;  /* 0x000000ffff047224 */ /* 0x000fe200078e00b6 */
        /* <DEDUP_REMOVED lines=10> */
[----:B-----5:R-:W-:Y:S08]  /*159b0*/  @!P3 BRA `(.L_x_5077) ;  /* 0x0000000000fcb947 */ /* 0x020ff00003800000 */
        /* <DEDUP_REMOVED lines=32> */
[----:B------:R-:W-:Y:S01]  /*15bc0*/  ISETP.GE.U32.AND P6, PT, R9, R10, PT ;  /* 0x0000000a0900720c */ /* 0x000fe20003fc6070 */
[----:B------:R-:W3:Y:S01]  /*15bd0*/  LD.E.64 R14, desc[UR4][R2.64+0x40] ;  /* 0x00004004020e7980 */ /* 0x000ee2000c101b00 */
        /* <DEDUP_REMOVED lines=29> */
.L_x_5077:
[----:B------:R-:W-:Y:S05]  /*15db0*/  BSYNC.RECONVERGENT B0 ;  /* 0x0000000000007941 */ /* 0x000fea0003800200 */
.L_x_5076:
[-C--:B------:R-:W-:Y:S01]  /*15dc0*/  @!P1 MOV R8, R183.reuse ;  /* 0x000000b700089202 */ /* 0x080fe20000000f00 */
[----:B------:R-:W-:Y:S01]  /*15dd0*/  @!P0 IMAD R4, R173, 0xc0, RZ ;  /* 0x000000c0ad048824 */ /* 0x000fe200078e02ff */
[----:B------:R-:W-:Y:S01]  /*15de0*/  @!P1 MOV R9, R182 ;  /* 0x000000b600099202 */ /* 0x000fe20000000f00 */
[----:B------:R-:W1:Y:S01]  /*15df0*/  S2R R151, SR_TID.X ;  /* 0x0000000000977919 */ /* 0x000e620000002100 */
[----:B------:R-:W-:Y:S01]  /*15e00*/  IADD3 R6, P2, PT, R0, R183, RZ ;  /* 0x000000b700067210 */ /* 0x000fe20007f5e0ff */
[----:B------:R-:W-:Y:S01]  /*15e10*/  BSSY.RECONVERGENT B1, `(.L_x_5078) ;  /* 0x0000252000017945 */ /* 0x000fe20003800200 */
[C---:B------:R-:W-:Y:S01]  /*15e20*/  SHF.L.U64.HI R5, R172.reuse, 0x6, R173 ;  /* 0x00000006ac057819 */ /* 0x040fe200000102ad */
[----:B------:R-:W-:Y:S01]  /*15e30*/  @!PT LDS RZ, [RZ] ;  /* 0x00000000fffff984 */ /* 0x000fe20000000800 */
[----:B------:R-:W-:Y:S01]  /*15e40*/  @!PT LDS RZ, [RZ] ;  /* 0x00000000fffff984 */ /* 0x000fe20000000800 */
[----:B------:R-:W-:Y:S01]  /*15e50*/  @!PT LDS RZ, [RZ] ;  /* 0x00000000fffff984 */ /* 0x000fe20000000800 */
[----:B------:R2:W-:Y:S01]  /*15e60*/  @!P1 LDGSTS.E.BYPASS.LTC128B.128 [R189+0x5000], desc[UR4][R8.64] ;  /* 0x0500000008bd9fae */ /* 0x0005e2000b981a04 */
[----:B------:R-:W-:Y:S02]  /*15e70*/  @!P0 MOV R10, R6 ;  /* 0x00000006000a8202 */ /* 0x000fe40000000f00 */
[----:B------:R-:W-:Y:S02]  /*15e80*/  IADD3.X R7, PT, PT, R5, R182, RZ, P2, !PT ;  /* 0x000000b605077210 */ /* 0x000fe400017fe4ff */
[----:B------:R-:W-:Y:S02]  /*15e90*/  @!P0 MOV R12, R6 ;  /* 0x00000006000c8202 */ /* 0x000fe40000000f00 */
[-C--:B------:R-:W-:Y:S01]  /*15ea0*/  @!P0 MOV R11, R7.reuse ;  /* 0x00000007000b8202 */ /* 0x080fe20000000f00 */
[----:B------:R-:W-:Y:S01]  /*15eb0*/  @P1 STS.128 [R189+0x5000], RZ ;  /* 0x005000ffbd001388 */ /* 0x000fe20000000c00 */
[C---:B------:R-:W-:Y:S01]  /*15ec0*/  @!P0 IMAD.WIDE.U32 R14, R172.reuse, 0xc0, R6 ;  /* 0x000000c0ac0e8825 */ /* 0x040fe200078e0006 */
[----:B------:R-:W-:Y:S03]  /*15ed0*/  @!P0 MOV R13, R7 ;  /* 0x00000007000d8202 */ /* 0x000fe60000000f00 */
[----:B------:R-:W-:Y:S01]  /*15ee0*/  @!P0 IMAD.WIDE.U32 R10, R172, 0x180, R10 ;  /* 0x00000180ac0a8825 */ /* 0x000fe200078e000a */
[----:B------:R-:W-:Y:S02]  /*15ef0*/  @!P0 IADD3 R15, PT, PT, R4, R15, RZ ;  /* 0x0000000f040f8210 */ /* 0x000fe40007ffe0ff */
[----:B------:R-:W-:Y:S01]  /*15f00*/  @P0 STS.128 [R189+0x5800], RZ ;  /* 0x005800ffbd000388 */ /* 0x000fe20000000c00 */
[----:B------:R-:W-:Y:S07]  /*15f10*/  @!P0 IMAD.WIDE.U32 R12, R172, 0x140, R12 ;  /* 0x00000140ac0c8825 */ /* 0x000fee00078e000c */
[----:B------:R-:W-:Y:S01]  /*15f20*/  @!PT LDS RZ, [RZ] ;  /* 0x00000000fffff984 */ /* 0x000fe20000000800 */
[----:B------:R-:W-:Y:S01]  /*15f30*/  @!PT LDS RZ, [RZ] ;  /* 0x00000000fffff984 */ /* 0x000fe20000000800 */
[----:B------:R-:W-:Y:S01]  /*15f40*/  @!PT LDS RZ, [RZ] ;  /* 0x00000000fffff984 */ /* 0x000fe20000000800 */
[----:B------:R-:W-:Y:S01]  /*15f50*/  @!P0 LDGSTS.E.BYPASS.LTC128B.128 [R189+0x5800], desc[UR4][R6.64] ;  /* 0x0580000006bd8fae */ /* 0x000fe2000b981a04 */
[----:B--2---:R-:W-:Y:S01]  /*15f60*/  @!P0 IADD3 R8, P2, PT, R6, R0, RZ ;  /* 0x0000000006088210 */ /* 0x004fe20007f5e0ff */
[----:B------:R-:W-:Y:S01]  /*15f70*/  @!P0 IMAD R0, R173, 0x140, RZ ;  /* 0x00000140ad008824 */ /* 0x000fe200078e02ff */
[----:B-1----:R-:W-:Y:S02]  /*15f80*/  SHF.L.U32 R150, R151, 0x2, RZ ;  /* 0x0000000297967819 */ /* 0x002fe400000006ff */
[----:B------:R-:W-:Y:S03]  /*15f90*/  @!P0 IADD3.X R9, PT, PT, R7, R5, RZ, P2, !PT ;  /* 0x0000000507098210 */ /* 0x000fe600017fe4ff */
[----:B------:R-:W-:Y:S01]  /*15fa0*/  @P0 STS.128 [R189+0x6000], RZ ;  /* 0x006000ffbd000388 */ /* 0x000fe20000000c00 */
[----:B------:R-:W-:Y:S01]  /*15fb0*/  @!P0 LEA R4, P2, R172, R6, 0x8 ;  /* 0x00000006ac048211 */ /* 0x000fe200078440ff */
[----:B------:R-:W-:Y:S01]  /*15fc0*/  @!P0 IMAD R5, R173, 0x180, RZ ;  /* 0x00000180ad058824 */ /* 0x000fe200078e02ff */
[----:B------:R-:W-:Y:S02]  /*15fd0*/  @!P0 IADD3 R13, PT, PT, R0, R13, RZ ;  /* 0x0000000d000d8210 */ /* 0x000fe40007ffe0ff */
[----:B------:R-:W-:Y:S02]  /*15fe0*/  LOP3.LUT R0, R150, 0x18, RZ, 0xc0, !PT ;  /* 0x0000001896007812 */ /* 0x000fe400078ec0ff */
[----:B------:R-:W-:Y:S01]  /*15ff0*/  @!P0 IADD3 R11, PT, PT, R5, R11, RZ ;  /* 0x0000000b050b8210 */ /* 0x000fe20007ffe0ff */
[----:B------:R-:W-:Y:S01]  /*16000*/  @!PT LDS RZ, [RZ] ;  /* 0x00000000fffff984 */ /* 0x000fe20000000800 */
[----:B------:R-:W-:Y:S01]  /*16010*/  @!PT LDS RZ, [RZ] ;  /* 0x00000000fffff984 */ /* 0x000fe20000000800 */
[----:B------:R-:W-:Y:S01]  /*16020*/  @!PT LDS RZ, [RZ] ;  /* 0x00000000fffff984 */ /* 0x000fe20000000800 */
[----:B------:R1:W-:Y:S01]  /*16030*/  @!P0 LDGSTS.E.BYPASS.LTC128B.128 [R189+0x6000], desc[UR4][R8.64] ;  /* 0x0600000008bd8fae */ /* 0x0003e2000b981a04 */
[-C--:B------:R-:W-:Y:S02]  /*16040*/  @!P0 LEA.HI.X R5, R172, R7.reuse, R173, 0x8, P2 ;  /* 0x00000007ac058211 */ /* 0x080fe400010f44ad */
[C---:B------:R-:W-:Y:S02]  /*16050*/  LOP3.LUT P2, RZ, R151.reuse, 0x4, RZ, 0xc0, !PT ;  /* 0x0000000497ff7812 */ /* 0x040fe4000784c0ff */
[----:B------:R-:W-:Y:S02]  /*16060*/  SHF.L.U32 R168, R151, 0x5, RZ ;  /* 0x0000000597a87819 */ /* 0x000fe400000006ff */
[----:B------:R-:W-:Y:S01]  /*16070*/  SHF.R.U32.HI R164, RZ, 0x1, R151 ;  /* 0x00000001ffa47819 */ /* 0x000fe20000011697 */
[----:B------:R-:W-:Y:S03]  /*16080*/  @P0 STS.128 [R189+0x6800], RZ ;  /* 0x006800ffbd000388 */ /* 0x000fe60000000c00 */
[----:B------:R-:W-:Y:S04]  /*16090*/  LOP3.LUT R167, R164, 0x8, RZ, 0xc0, !PT ;  /* 0x00000008a4a77812 */ /* 0x000fe800078ec0ff */
[--C-:B------:R-:W-:Y:S04]  /*160a0*/  LOP3.LUT R167, R167, 0xc0, R168.reuse, 0xf8, !PT ;  /* 0x000000c0a7a77812 */ /* 0x100fe800078ef8a8 */
[----:B------:R-:W-:Y:S02]  /*160b0*/  LOP3.LUT R167, R167, R0, RZ, 0x3c, !PT ;  /* 0x00000000a7a77212 */ /* 0x000fe400078e3cff */
[C---:B-1----:R-:W-:Y:S04]  /*160c0*/  @!P0 LEA R8, P4, R172.reuse, R6, 0x7 ;  /* 0x00000006ac088211 */ /* 0x042fe800078838ff */
[----:B------:R-:W-:Y:S02]  /*160d0*/  @!P0 LEA.HI.X R9, R172, R7, R173, 0x7, P4 ;  /* 0x00000007ac098211 */ /* 0x000fe400020f3cad */
[----:B------:R-:W-:Y:S03]  /*160e0*/  ISETP.GT.AND P4, PT, R186, R179, PT ;  /* 0x000000b3ba00720c */ /* 0x000fe60003f84270 */
        /* <DEDUP_REMOVED lines=26> */
[----:B------:R1:W-:Y:S01]  /*16290*/  @!P0 LDGSTS.E.BYPASS.LTC128B.128 [R189+0x8800], desc[UR4][R10.64] ;  /* 0x088000000abd8fae */ /* 0x0003e2000b981a04 */
[C---:B------:R-:W-:Y:S02]  /*162a0*/  LOP3.LUT R165, R5.reuse, 0x3e00, RZ, 0xc0, !PT ;  /* 0x00003e0005a57812 */ /* 0x040fe400078ec0ff */
[----:B------:R-:W-:Y:S02]  /*162b0*/  LOP3.LUT R5, R5, 0x100, RZ, 0xc0, !PT ;  /* 0x0000010005057812 */ /* 0x000fe400078ec0ff */
[--C-:B------:R-:W-:Y:S02]  /*162c0*/  LOP3.LUT R156, R165, 0x20, R168.reuse, 0xf8, !PT ;  /* 0x00000020a59c7812 */ /* 0x100fe400078ef8a8 */
[--C-:B------:R-:W-:Y:S01]  /*162d0*/  LOP3.LUT R5, R5, 0x20, R168.reuse, 0xf8, !PT ;  /* 0x0000002005057812 */ /* 0x100fe200078ef8a8 */
[----:B------:R-:W2:Y:S01]  /*162e0*/  LD.E R198, desc[UR4][R2.64+0x18c] ;  /* 0x00018c0402c67980 */ /* 0x000ea2000c101900 */
[----:B------:R-:W-:Y:S02]  /*162f0*/  LOP3.LUT R156, R156, 0x100, R168, 0xf8, !PT ;  /* 0x000001009c9c7812 */ /* 0x000fe400078ef8a8 */
[----:B------:R-:W-:Y:S01]  /*16300*/  LOP3.LUT R4, R5, R4, R0, 0xf6, !PT ;  /* 0x0000000405047212 */ /* 0x000fe200078ef600 */
[----:B------:R-:W0:Y:S01]  /*16310*/  LDGDEPBAR ;  /* 0x00000000000079af */ /* 0x000e220000000000 */
[----:B------:R-:W-:Y:S02]  /*16320*/  LOP3.LUT R156, R156, R167, RZ, 0xfc, !PT ;  /* 0x000000a79c9c7212 */ /* 0x000fe400078efcff */
[-C--:B------:R-:W-:Y:S02]  /*16330*/  LEA R152, R4, R166.reuse, 0x1 ;  /* 0x000000a604987211 */ /* 0x080fe400078e08ff */
[----:B------:R-:W-:Y:S02]  /*16340*/  LEA R156, R156, R166, 0x1 ;  /* 0x000000a69c9c7211 */ /* 0x000fe400078e08ff */
[----:B------:R-:W-:Y:S01]  /*16350*/  MOV R0, 0x20 ;  /* 0x0000002000007802 */ /* 0x000fe20000000f00 */
[----:B------:R-:W-:Y:S03]  /*16360*/  LDSM.16.M88.4 R16, [R152+0x1400] ;  /* 0x001400009810783b */ /* 0x000fe60000000200 */
[----:B------:R-:W-:Y:S05]  /*16370*/  SEL R0, R0, 0xffffffe0, !P2 ;  /* 0xffffffe000007807 */ /* 0x000fea0005000000 */
[----:B------:R3:W-:Y:S08]  /*16380*/  LDSM.16.M88.4 R128, [R156] ;  /* 0x000000009c80783b */ /* 0x0007f00000000200 */
[----:B-1----:R-:W1:Y:S08]  /*16390*/  LDSM.16.M88.4 R8, [R152+0x1000] ;  /* 0x001000009808783b */ /* 0x002e700000000200 */
[----:B------:R-:W4:Y:S01]  /*163a0*/  LDSM.16.M88.4 R24, [R152+0x1800] ;  /* 0x001800009818783b */ /* 0x000f220000000200 */
[----:B---3--:R-:W-:Y:S07]  /*163b0*/  IADD3 R156, PT, PT, R156, R0, RZ ;  /* 0x000000009c9c7210 */ /* 0x008fee0007ffe0ff */
        /* <DEDUP_REMOVED lines=208> */
[----:B------:R5:W1:Y:S03]  /*170c0*/  MUFU.TANH R201, R85 ;  /* 0x0000005500c97308 */ /* 0x000a660000002400 */
[C---:B------:R-:W-:Y:S01]  /*170d0*/  HMMA.16816.F32 R96, R156.reuse, R10, R96 ;  /* 0x0000000a9c60723c */ /* 0x040fe20000001860 */
[----:B------:R-:W2:Y:S06]  /*170e0*/  LDSM.16.M88.4 R8, [R0+0x4400] ;  /* 0x004400000008783b */ /* 0x000eac0000000200 */
[----:B------:R1:W1:Y:S01]  /*170f0*/  MUFU.TANH R203, R89 ;  /* 0x0000005900cb7308 */ /* 0x0002620000002400 */
[-C--:B----4-:R-:W-:Y:S01]  /*17100*/  FMUL.FTZ R84, R86, R198.reuse ;  /* 0x000000c656547220 */ /* 0x090fe20000410000 */
[C---:B---3--:R-:W-:Y:S08]  /*17110*/  HMMA.16816.F32 R100, R156.reuse, R4, R100 ;  /* 0x000000049c64723c */ /* 0x048ff00000001864 */
[----:B------:R3:W4:Y:S01]  /*17120*/  MUFU.TANH R204, R88 ;  /* 0x0000005800cc7308 */ /* 0x0007220000002400 */
[-C--:B------:R-:W-:Y:S01]  /*17130*/  FMUL.FTZ R86, R94, R198.reuse ;  /* 0x000000c65e567220 */ /* 0x080fe20000410000 */
[-C--:B-----5:R-:W-:Y:S01]  /*17140*/  FMUL.FTZ R85, R87, R198.reuse ;  /* 0x000000c657557220 */ /* 0x0a0fe20000410000 */
[C---:B------:R-:W-:Y:S07]  /*17150*/  HMMA.16816.F32 R104, R156.reuse, R6, R104 ;  /* 0x000000069c68723c */ /* 0x040fee0000001868 */
[----:B------:R5:W2:Y:S01]  /*17160*/  MUFU.TANH R155, R90 ;  /* 0x0000005a009b7308 */ /* 0x000aa20000002400 */
[----:B------:R-:W4:Y:S01]  /*17170*/  LDSM.16.M88.4 R4, [R0+0x4800] ;  /* 0x004800000004783b */ /* 0x000f220000000200 */
[-C--:B------:R-:W-:Y:S01]  /*17180*/  FMUL.FTZ R94, R99, R198.reuse ;  /* 0x000000c6635e7220 */ /* 0x080fe20000410000 */
[-C--:B-1----:R-:W-:Y:S01]  /*17190*/  FMUL.FTZ R89, R93, R198.reuse ;  /* 0x000000c65d597220 */ /* 0x082fe20000410000 */
[-C--:B------:R-:W-:Y:S01]  /*171a0*/  FMUL.FTZ R93, R95, R198.reuse ;  /* 0x000000c65f5d7220 */ /* 0x080fe20000410000 */
[-C--:B------:R-:W-:Y:S01]  /*171b0*/  FMUL.FTZ R87, R97, R198.reuse ;  /* 0x000000c661577220 */ /* 0x080fe20000410000 */
[-C--:B------:R-:W-:Y:S04]  /*171c0*/  FMUL.FTZ R98, R98, R198.reuse ;  /* 0x000000c662627220 */ /* 0x080fe80000410000 */
[----:B------:R-:W1:Y:S01]  /*171d0*/  MUFU.TANH R42, R42 ;  /* 0x0000002a002a7308 */ /* 0x000e620000002400 */
[-C--:B------:R-:W-:Y:S01]  /*171e0*/  FMUL.FTZ R100, R100, R198.reuse ;  /* 0x000000c664647220 */ /* 0x080fe20000410000 */
[-C--:B------:R-:W-:Y:S01]  /*171f0*/  FMUL.FTZ R101, R101, R198.reuse ;  /* 0x000000c665657220 */ /* 0x080fe20000410000 */
[-C--:B------:R-:W-:Y:S01]  /*17200*/  FMUL.FTZ R99, R103, R198.reuse ;  /* 0x000000c667637220 */ /* 0x080fe20000410000 */
[-C--:B---3--:R-:W-:Y:S06]  /*17210*/  FMUL.FTZ R88, R96, R198.reuse ;  /* 0x000000c660587220 */ /* 0x088fec0000410000 */
[----:B------:R3:W1:Y:S01]  /*17220*/  MUFU.TANH R207, R100 ;  /* 0x0000006400cf7308 */ /* 0x0006620000002400 */
[-C--:B------:R-:W-:Y:S01]  /*17230*/  FMUL.FTZ R104, R104, R198.reuse ;  /* 0x000000c668687220 */ /* 0x080fe20000410000 */
[-C--:B------:R-:W-:Y:S01]  /*17240*/  FMUL.FTZ R105, R105, R198.reuse ;  /* 0x000000c669697220 */ /* 0x080fe20000410000 */
[-C--:B-----5:R-:W-:Y:S01]  /*17250*/  FMUL.FTZ R90, R92, R198.reuse ;  /* 0x000000c65c5a7220 */ /* 0x0a0fe20000410000 */
[C---:B--2---:R-:W-:Y:S06]  /*17260*/  HMMA.16816.F32 R108, R156.reuse, R8, R108 ;  /* 0x000000089c6c723c */ /* 0x044fec000000186c */
[----:B------:R2:W1:Y:S02]  /*17270*/  MUFU.TANH R206, R101 ;  /* 0x0000006500ce7308 */ /* 0x0004640000002400 */
[C---:B------:R-:W-:Y:S08]  /*17280*/  HMMA.16816.F32 R112, R156.reuse, R10, R112 ;  /* 0x0000000a9c70723c */ /* 0x040ff00000001870 */
        /* <DEDUP_REMOVED lines=8> */
[-C--:B--2---:R-:W-:Y:S03]  /*17310*/  FMUL.FTZ R101, R107, R198.reuse ;  /* 0x000000c66b657220 */ /* 0x084fe60000410000 */
[----:B------:R-:W2:Y:S01]  /*17320*/  MUFU.TANH R43, R43 ;  /* 0x0000002b002b7308 */ /* 0x000ea20000002400 */
[-C--:B------:R-:W-:Y:S01]  /*17330*/  FMUL.FTZ R106, R109, R198.reuse ;  /* 0x000000c66d6a7220 */ /* 0x080fe20000410000 */
[C---:B------:R-:W-:Y:S03]  /*17340*/  HMMA.16816.F32 R120, R156.reuse, R6, R120 ;  /* 0x000000069c78723c */ /* 0x040fe60000001878 */
[-C--:B-----5:R-:W-:Y:S01]  /*17350*/  FMUL.FTZ R104, R110, R198.reuse ;  /* 0x000000c66e687220 */ /* 0x0a0fe20000410000 */
[-C--:B------:R-:W-:Y:S01]  /*17360*/  FMUL.FTZ R103, R111, R198.reuse ;  /* 0x000000c66f677220 */ /* 0x080fe20000410000 */
[-C--:B------:R-:W-:Y:S03]  /*17370*/  FMUL.FTZ R107, R113, R198.reuse ;  /* 0x000000c6716b7220 */ /* 0x080fe60000410000 */
[----:B------:R-:W4:Y:S01]  /*17380*/  MUFU.TANH R44, R44 ;  /* 0x0000002c002c7308 */ /* 0x000f220000002400 */
        /* <DEDUP_REMOVED lines=10> */
[-C--:B------:R-:W-:Y:S07]  /*17430*/  FMUL.FTZ R112, R121, R198.reuse ;  /* 0x000000c679707220 */ /* 0x080fee0000410000 */
[----:B------:R-:W2:Y:S01]  /*17440*/  MUFU.TANH R46, R46 ;  /* 0x0000002e002e7308 */ /* 0x000ea20000002400 */
[C---:B-1----:R-:W-:Y:S03]  /*17450*/  HMMA.16816.F32 R124, R156.reuse, R8, R124 ;  /* 0x000000089c7c723c */ /* 0x042fe6000000187c */
[-C--:B------:R-:W-:Y:S01]  /*17460*/  FMUL.FTZ R9, R122, R198.reuse ;  /* 0x000000c67a097220 */ /* 0x080fe20000410000 */
[-C--:B------:R-:W-:Y:S05]  /*17470*/  FMUL.FTZ R8, R123, R198.reuse ;  /* 0x000000c67b087220 */ /* 0x080fea0000410000 */
        /* <DEDUP_REMOVED lines=94> */
[----:B-1----:R-:W2:Y:S01]  /*17a60*/  @!P3 LD.E R50, desc[UR4][R2.64+0x38] ;  /* 0x000038040232b980 */ /* 0x002ea2000c101900 */
        /* <DEDUP_REMOVED lines=75> */
.L_x_5081:
[----:B------:R-:W-:Y:S05]  /*17f20*/  BSYNC.RECONVERGENT B0 ;  /* 0x0000000000007941 */ /* 0x000fea0003800200 */
.L_x_5080:
[-C--:B------:R-:W-:Y:S01]  /*17f30*/  @!P1 MOV R120, R181.reuse ;  /* 0x000000b500789202 */ /* 0x080fe20000000f00 */
[C---:B------:R-:W-:Y:S01]  /*17f40*/  @!P0 IMAD R50, R171.reuse, 0xc0, RZ ;  /* 0x000000c0ab328824 */ /* 0x040fe200078e02ff */
        /* <DEDUP_REMOVED lines=17> */
[----:B------:R-:W-:Y:S01]  /*18060*/  @!P0 IMAD.MOV.U32 R122, RZ, RZ, R96 ;  /* 0x000000ffff7a8224 */ /* 0x000fe200078e0060 */
[----:B------:R-:W-:Y:S01]  /*18070*/  @!P0 MOV R123, R97 ;  /* 0x00000061007b8202 */ /* 0x000fe20000000f00 */
[C---:B------:R-:W-:Y:S01]  /*18080*/  @!P0 IMAD.WIDE.U32 R124, R170.reuse, 0x140, R124 ;  /* 0x00000140aa7c8825 */ /* 0x040fe200078e007c */
[----:B------:R2:W-:Y:S03]  /*18090*/  @P0 STS.128 [R189+0x2000], RZ ;  /* 0x002000ffbd000388 */ /* 0x0005e60000000c00 */
        /* <DEDUP_REMOVED lines=10> */
[----:B------:R-:W-:Y:S03]  /*18140*/  @!P0 IMAD.IADD R123, R92, 0x1, R123 ;  /* 0x000000015c7b8824 */ /* 0x000fe600078e027b */
[----:B------:R2:W-:Y:S01]  /*18150*/  @P0 STS.128 [R189+0x2800], RZ ;  /* 0x002800ffbd000388 */ /* 0x0005e20000000c00 */
[CC--:B-1----:R-:W-:Y:S02]  /*18160*/  @!P0 LEA R120, P4, R170.reuse, R96.reuse, 0x7 ;  /* 0x00000060aa788211 */ /* 0x0c2fe400078838ff */
        /* <DEDUP_REMOVED lines=28> */
.L_x_5079:
[----:B------:R-:W-:Y:S05]  /*18330*/  BSYNC.RECONVERGENT B1 ;  /* 0x0000000000017941 */ /* 0x000fea0003800200 */
.L_x_5078:
[----:B------:R-:W-:Y:S01]  /*18340*/  STL [R1+0xc], R169 ;  /* 0x00000ca901007387 */ /* 0x000fe20000100800 */
[----:B------:R-:W3:Y:S01]  /*18350*/  S2UR UR6, SR_CgaCtaId ;  /* 0x00000000000679c3 */ /* 0x000ee20000008800 */
[----:B------:R-:W-:Y:S01]  /*18360*/  UMOV UR7, 0x400 ;  /* 0x0000040000077882 */ /* 0x000fe20000000000 */
[----:B-1----:R-:W-:Y:S01]  /*18370*/  IMAD.SHL.U32 R50, R151, 0x2, RZ ;  /* 0x0000000297327824 */ /* 0x002fe200078e00ff */
[----:B------:R-:W-:Y:S01]  /*18380*/  STL [R1+0x8], R165 ;  /* 0x000008a501007387 */ /* 0x000fe20000100800 */
[----:B------:R-:W-:Y:S03]  /*18390*/  VIADD R119, R176, 0x8 ;  /* 0x00000008b0777836 */ /* 0x000fe60000000000 */
[----:B------:R-:W-:Y:S01]  /*183a0*/  LOP3.LUT R50, R50, 0x6, RZ, 0xc0, !PT ;  /* 0x0000000632327812 */ /* 0x000fe200078ec0ff */
[----:B------:R-:W-:Y:S04]  /*183b0*/  STL [R1+0x4], R164 ;  /* 0x000004a401007387 */ /* 0x000fe80000100800 */
[----:B------:R1:W-:Y:S01]  /*183c0*/  STL [R1], R150 ;  /* 0x0000009601007387 */ /* 0x0003e20000100800 */
        /* <DEDUP_REMOVED lines=10> */
[----:B---3--:R-:W-:Y:S01]  /*18470*/  ULEA UR6, UR6, UR7, 0x18 ;  /* 0x0000000706067291 */ /* 0x008fe2000f8ec0ff */
        /* <DEDUP_REMOVED lines=28> */
[C---:B--2---:R-:W-:Y:S02]  /*18640*/  IMAD.IADD R120, R0.reuse, 0x1, R191 ;  /* 0x0000000100787824 */ /* 0x044fe400078e02bf */
[----:B------:R-:W-:Y:S02]  /*18650*/  VIADD R247, R0, 0x59 ;  /* 0x0000005900f77836 */ /* 0x000fe40000000000 */
[C-C-:B------:R-:W-:Y:S01]  /*18660*/  IMAD.IADD R121, R176.reuse, 0x1, -R120.reuse ;  /* 0x00000001b0797824 */ /* 0x140fe200078e0a78 */
[--C-:B------:R-:W-:Y:S01]  /*18670*/  IADD3 R92, PT, PT, R176, -0x9, -R120.reuse ;  /* 0xfffffff7b05c7810 */ /* 0x100fe20007ffe878 */
        /* <DEDUP_REMOVED lines=11> */
[C-C-:B------:R-:W-:Y:S01]  /*18730*/  IADD3 R95, PT, PT, R176.reuse, -0x1, -R120.reuse ;  /* 0xffffffffb05f7810 */ /* 0x140fe20007ffe878 */
[C---:B------:R-:W-:Y:S01]  /*18740*/  FFMA.FTZ R153, -R187.reuse, R92, R153 ;  /* 0x0000005cbb997223 */ /* 0x040fe20000010199 */
[--C-:B------:R-:W-:Y:S01]  /*18750*/  IADD3 R92, PT, PT, R176, -0x18, -R120.reuse ;  /* 0xffffffe8b05c7810 */ /* 0x100fe20007ffe878 */
[----:B------:R-:W-:Y:S01]  /*18760*/  FFMA.FTZ R163, -R187, R96, R163 ;  /* 0x00000060bba37223 */ /* 0x000fe200000101a3 */
[----:B------:R-:W-:Y:S01]  /*18770*/  IADD3 R96, PT, PT, R119, -0x9, -R120 ;  /* 0xfffffff777607810 */ /* 0x000fe20007ffe878 */
[----:B------:R-:W-:Y:S01]  /*18780*/  VIADD R227, R0, 0xb0 ;  /* 0x000000b000e37836 */ /* 0x000fe20000000000 */
[----:B------:R-:W-:Y:S02]  /*18790*/  IABS R92, R92 ;  /* 0x0000005c005c7213 */ /* 0x000fe40000000000 */
[----:B------:R-:W-:Y:S02]  /*187a0*/  IABS R96, R96 ;  /* 0x0000006000607213 */ /* 0x000fe40000000000 */
[----:B------:R-:W-:Y:S02]  /*187b0*/  I2FP.F32.S32 R92, R92 ;  /* 0x0000005c005c7245 */ /* 0x000fe40000201400 */
[----:B------:R-:W-:Y:S02]  /*187c0*/  IABS R95, R95 ;  /* 0x0000005f005f7213 */ /* 0x000fe40000000000 */
[----:B------:R-:W-:Y:S01]  /*187d0*/  I2FP.F32.S32 R96, R96 ;  /* 0x0000006000607245 */ /* 0x000fe20000201400 */
[C---:B------:R-:W-:Y:S01]  /*187e0*/  FFMA.FTZ R16, -R187.reuse, R92, R16 ;  /* 0x0000005cbb107223 */ /* 0x040fe20000010110 */
[C---:B------:R-:W-:Y:S02]  /*187f0*/  IADD3 R92, PT, PT, R176.reuse, -0x21, -R120 ;  /* 0xffffffdfb05c7810 */ /* 0x040fe40007ffe878 */
[----:B------:R-:W-:Y:S01]  /*18800*/  I2FP.F32.S32 R95, R95 ;  /* 0x0000005f005f7245 */ /* 0x000fe20000201400 */
[C---:B------:R-:W-:Y:S01]  /*18810*/  FFMA.FTZ R200, -R187.reuse, R96, R200 ;  /* 0x00000060bbc87223 */ /* 0x040fe200000101c8 */
[----:B------:R-:W-:Y:S02]  /*18820*/  IABS R92, R92 ;  /* 0x0000005c005c7213 */ /* 0x000fe40000000000 */
[C-C-:B------:R-:W-:Y:S01]  /*18830*/  IADD3 R96, PT, PT, R176.reuse, -0x28, -R120.reuse ;  /* 0xffffffd8b0607810 */ /* 0x140fe20007ffe878 */
[----:B------:R-:W-:Y:S01]  /*18840*/  FFMA.FTZ R161, -R187, R95, R161 ;  /* 0x0000005fbba17223 */ /* 0x000fe200000101a1 */
[----:B------:R-:W-:Y:S01]  /*18850*/  I2FP.F32.S32 R92, R92 ;  /* 0x0000005c005c7245 */ /* 0x000fe20000201400 */
[--C-:B------:R-:W-:Y:S01]  /*18860*/  IMAD.IADD R95, R119, 0x1, -R120.reuse ;  /* 0x00000001775f7824 */ /* 0x100fe200078e0a78 */
[----:B------:R-:W-:Y:S02]  /*18870*/  IABS R96, R96 ;  /* 0x0000006000607213 */ /* 0x000fe40000000000 */
[C-C-:B------:R-:W-:Y:S01]  /*18880*/  IADD3 R98, PT, PT, R176.reuse, -0x10, -R120.reuse ;  /* 0xfffffff0b0627810 */ /* 0x140fe20007ffe878 */
[----:B------:R-:W-:Y:S01]  /*18890*/  FFMA.FTZ R21, -R187, R92, R21 ;  /* 0x0000005cbb157223 */ /* 0x000fe20000010115 */
        /* <DEDUP_REMOVED lines=8> */
[----:B------:R-:W-:Y:S01]  /*18920*/  FFMA.FTZ R18, -R187, R92, R18 ;  /* 0x0000005cbb127223 */ /* 0x000fe20000010112 */
[----:B------:R-:W-:Y:S01]  /*18930*/  IADD3 R92, PT, PT, R119, -0x21, -R120 ;  /* 0xffffffdf775c7810 */ /* 0x000fe20007ffe878 */
[C---:B------:R-:W-:Y:S01]  /*18940*/  FFMA.FTZ R162, -R187.reuse, R95, R162 ;  /* 0x0000005fbba27223 */ /* 0x040fe200000101a2 */
[C-C-:B------:R-:W-:Y:S02]  /*18950*/  IADD3 R95, PT, PT, R176.reuse, -0x20, -R120.reuse ;  /* 0xffffffe0b05f7810 */ /* 0x140fe40007ffe878 */
[----:B------:R-:W-:Y:S02]  /*18960*/  IABS R96, R96 ;  /* 0x0000006000607213 */ /* 0x000fe40000000000 */
[----:B------:R-:W-:Y:S02]  /*18970*/  IABS R92, R92 ;  /* 0x0000005c005c7213 */ /* 0x000fe40000000000 */
[C-C-:B------:R-:W-:Y:S02]  /*18980*/  IADD3 R97, PT, PT, R176.reuse, -0x11, -R120.reuse ;  /* 0xffffffefb0617810 */ /* 0x140fe40007ffe878 */
        /* <DEDUP_REMOVED lines=8> */
[----:B------:R-:W-:Y:S02]  /*18a10*/  I2FP.F32.S32 R95, R95 ;  /* 0x0000005f005f7245 */ /* 0x000fe40000201400 */
[----:B------:R-:W-:Y:S01]  /*18a20*/  IADD3 R96, PT, PT, R119, -0x28, -R120 ;  /* 0xffffffd877607810 */ /* 0x000fe20007ffe878 */
[C---:B------:R-:W-:Y:S01]  /*18a30*/  FFMA.FTZ R12, -R187.reuse, R98, R12 ;  /* 0x00000062bb0c7223 */ /* 0x040fe2000001010c */
[----:B------:R-:W-:Y:S01]  /*18a40*/  I2FP.F32.S32 R97, R97 ;  /* 0x0000006100617245 */ /* 0x000fe20000201400 */
[C---:B------:R-:W-:Y:S01]  /*18a50*/  FFMA.FTZ R20, -R187.reuse, R95, R20 ;  /* 0x0000005fbb147223 */ /* 0x040fe20000010114 */
[C-C-:B------:R-:W-:Y:S02]  /*18a60*/  IADD3 R92, PT, PT, R176.reuse, -0x40, -R120.reuse ;  /* 0xffffffc0b05c7810 */ /* 0x140fe40007ffe878 */
[C-C-:B------:R-:W-:Y:S01]  /*18a70*/  IADD3 R98, PT, PT, R176.reuse, -0x19, -R120.reuse ;  /* 0xffffffe7b0627810 */ /* 0x140fe20007ffe878 */
[----:B------:R-:W-:Y:S01]  /*18a80*/  FFMA.FTZ R13, -R187, R97, R13 ;  /* 0x00000061bb0d7223 */ /* 0x000fe2000001010d */
[C---:B------:R-:W-:Y:S02]  /*18a90*/  IADD3 R95, PT, PT, R176.reuse, -0x29, -R120 ;  /* 0xffffffd7b05f7810 */ /* 0x040fe40007ffe878 */
[----:B------:R-:W-:Y:S02]  /*18aa0*/  IABS R96, R96 ;  /* 0x0000006000607213 */ /* 0x000fe40000000000 */
[----:B------:R-:W-:Y:S02]  /*18ab0*/  IABS R92, R92 ;  /* 0x0000005c005c7213 */ /* 0x000fe40000000000 */
[----:B------:R-:W-:Y:S02]  /*18ac0*/  IABS R98, R98 ;  /* 0x0000006200627213 */ /* 0x000fe40000000000 */
[----:B------:R-:W-:Y:S01]  /*18ad0*/  IABS R97, R121 ;  /* 0x0000007900617213 */ /* 0x000fe20000000000 */
[----:B------:R-:W-:Y:S01]  /*18ae0*/  VIADD R121, R121, 0xfffffff8 ;  /* 0xfffffff879797836 */ /* 0x000fe20000000000 */
        /* <DEDUP_REMOVED lines=9> */
[----:B------:R-:W-:Y:S01]  /*18b80*/  IADD3 R96, PT, PT, R119, -0x31, -R120 ;  /* 0xffffffcf77607810 */ /* 0x000fe20007ffe878 */
[CC--:B------:R-:W-:Y:S01]  /*18b90*/  FFMA.FTZ R160, -R187.reuse, R97.reuse, R160 ;  /* 0x00000061bba07223 */ /* 0x0c0fe200000101a0 */
[C-C-:B------:R-:W-:Y:S01]  /*18ba0*/  IADD3 R92, PT, PT, R176.reuse, -0x49, -R120.reuse ;  /* 0xffffffb7b05c7810 */ /* 0x140fe20007ffe878 */
[----:B------:R-:W-:Y:S01]  /*18bb0*/  FFMA.FTZ R199, -R187, R97, R199 ;  /* 0x00000061bbc77223 */ /* 0x000fe200000101c7 */
[--C-:B------:R-:W-:Y:S01]  /*18bc0*/  IADD3 R98, PT, PT, R119, -0x10, -R120.reuse ;  /* 0xfffffff077627810 */ /* 0x100fe20007ffe878 */
[----:B------:R-:W-:Y:S01]  /*18bd0*/  FFMA.FTZ R25, -R187, R95, R25 ;  /* 0x0000005fbb197223 */ /* 0x000fe20000010119 */
[C-C-:B------:R-:W-:Y:S02]  /*18be0*/  IADD3 R97, PT, PT, R119.reuse, -0x11, -R120.reuse ;  /* 0xffffffef77617810 */ /* 0x140fe40007ffe878 */
[----:B------:R-:W-:Y:S02]  /*18bf0*/  IADD3 R95, PT, PT, R119, -0x20, -R120 ;  /* 0xffffffe0775f7810 */ /* 0x000fe40007ffe878 */
        /* <DEDUP_REMOVED lines=14> */
[----:B------:R-:W-:Y:S01]  /*18ce0*/  FFMA.FTZ R15, -R187, R97, R15 ;  /* 0x00000061bb0f7223 */ /* 0x000fe2000001010f */
[----:B------:R-:W-:Y:S01]  /*18cf0*/  IADD3 R92, PT, PT, R119, -0x40, -R120 ;  /* 0xffffffc0775c7810 */ /* 0x000fe20007ffe878 */
[----:B------:R-:W-:Y:S01]  /*18d00*/  FFMA.FTZ R22, -R187, R95, R22 ;  /* 0x0000005fbb167223 */ /* 0x000fe20000010116 */
        /* <DEDUP_REMOVED lines=18> */
[--C-:B------:R-:W-:Y:S01]  /*18e30*/  IADD3 R92, PT, PT, R119, -0x49, -R120.reuse ;  /* 0xffffffb7775c7810 */ /* 0x100fe20007ffe878 */
[C---:B------:R-:W-:Y:S01]  /*18e40*/  FFMA.FTZ R27, -R187.reuse, R95, R27 ;  /* 0x0000005fbb1b7223 */ /* 0x040fe2000001011b */
[C-C-:B------:R-:W-:Y:S02]  /*18e50*/  IADD3 R98, PT, PT, R176.reuse, -0x38, -R120.reuse ;  /* 0xffffffc8b0627810 */ /* 0x140fe40007ffe878 */
        /* <DEDUP_REMOVED lines=15> */
[--C-:B------:R-:W-:Y:S01]  /*18f50*/  IADD3 R96, PT, PT, R119, -0x50, -R120.reuse ;  /* 0xffffffb077607810 */ /* 0x100fe20007ffe878 */
[C---:B------:R-:W-:Y:S01]  /*18f60*/  FFMA.FTZ R33, -R187.reuse, R97, R33 ;  /* 0x00000061bb217223 */ /* 0x040fe20000010121 */
[C---:B------:R-:W-:Y:S01]  /*18f70*/  IADD3 R92, PT, PT, R176.reuse, -0x68, -R120 ;  /* 0xffffff98b05c7810 */ /* 0x040fe20007ffe878 */
[----:B------:R-:W-:Y:S01]  /*18f80*/  FFMA.FTZ R40, -R187, R95, R40 ;  /* 0x0000005fbb287223 */ /* 0x000fe20000010128 */
        /* <DEDUP_REMOVED lines=17> */
[----:B------:R-:W-:Y:S01]  /*190a0*/  FFMA.FTZ R30, -R187, R97, R30 ;  /* 0x00000061bb1e7223 */ /* 0x000fe2000001011e */
[--C-:B------:R-:W-:Y:S01]  /*190b0*/  IADD3 R96, PT, PT, R119, -0x59, -R120.reuse ;  /* 0xffffffa777607810 */ /* 0x100fe20007ffe878 */
[----:B------:R-:W-:Y:S01]  /*190c0*/  FFMA.FTZ R45, -R187, R95, R45 ;  /* 0x0000005fbb2d7223 */ /* 0x000fe2000001012d */
[----:B------:R-:W-:Y:S02]  /*190d0*/  IABS R122, R122 ;  /* 0x0000007a007a7213 */ /* 0x000fe40000000000 */
[C-C-:B------:R-:W-:Y:S02]  /*190e0*/  IADD3 R125, PT, PT, R176.reuse, -0xb0, -R120.reuse ;  /* 0xffffff50b07d7810 */ /* 0x140fe40007ffe878 */
[C-C-:B------:R-:W-:Y:S02]  /*190f0*/  IADD3 R92, PT, PT, R176.reuse, -0x71, -R120.reuse ;  /* 0xffffff8fb05c7810 */ /* 0x140fe40007ffe878 */
[C-C-:B------:R-:W-:Y:S02]  /*19100*/  IADD3 R98, PT, PT, R119.reuse, -0x38, -R120.reuse ;  /* 0xffffffc877627810 */ /* 0x140fe40007ffe878 */
[C-C-:B------:R-:W-:Y:S02]  /*19110*/  IADD3 R97, PT, PT, R119.reuse, -0x39, -R120.reuse ;  /* 0xffffffc777617810 */ /* 0x140fe40007ffe878 */
[----:B------:R-:W-:Y:S02]  /*19120*/  IADD3 R95, PT, PT, R119, -0x48, -R120 ;  /* 0xffffffb8775f7810 */ /* 0x000fe40007ffe878 */
[----:B------:R-:W-:Y:S02]  /*19130*/  IABS R96, R96 ;  /* 0x0000006000607213 */ /* 0x000fe40000000000 */
[----:B------:R-:W-:Y:S02]  /*19140*/  I2FP.F32.S32 R122, R122 ;  /* 0x0000007a007a7245 */ /* 0x000fe40000201400 */
[----:B------:R-:W-:Y:S02]  /*19150*/  IABS R125, R125 ;  /* 0x0000007d007d7213 */ /* 0x000fe40000000000 */
[----:B------:R-:W-:Y:S01]  /*19160*/  IABS R92, R92 ;  /* 0x0000005c005c7213 */ /* 0x000fe20000000000 */
[C---:B------:R-:W-:Y:S01]  /*19170*/  FFMA.FTZ R82, -R187.reuse, R122, R82 ;  /* 0x0000007abb527223 */ /* 0x040fe20000010152 */
        /* <DEDUP_REMOVED lines=17> */
[----:B------:R-:W-:Y:S02]  /*19290*/  IABS R122, R122 ;  /* 0x0000007a007a7213 */ /* 0x000fe40000000000 */
[C-C-:B------:R-:W-:Y:S02]  /*192a0*/  IADD3 R125, PT, PT, R176.reuse, -0xb9, -R120.reuse ;  /* 0xffffff47b07d7810 */ /* 0x140fe40007ffe878 */
[C-C-:B------:R-:W-:Y:S02]  /*192b0*/  IADD3 R92, PT, PT, R119.reuse, -0x68, -R120.reuse ;  /* 0xffffff98775c7810 */ /* 0x140fe40007ffe878 */
[C-C-:B------:R-:W-:Y:S02]  /*192c0*/  IADD3 R98, PT, PT, R119.reuse, -0x41, -R120.reuse ;  /* 0xffffffbf77627810 */ /* 0x140fe40007ffe878 */
[C-C-:B------:R-:W-:Y:S02]  /*192d0*/  IADD3 R97, PT, PT, R176.reuse, -0x58, -R120.reuse ;  /* 0xffffffa8b0617810 */ /* 0x140fe40007ffe878 */
[--C-:B------:R-:W-:Y:S02]  /*192e0*/  IADD3 R95, PT, PT, R119, -0x51, -R120.reuse ;  /* 0xffffffaf775f7810 */ /* 0x100fe40007ffe878 */
[----:B------:R-:W-:Y:S02]  /*192f0*/  IABS R96, R96 ;  /* 0x0000006000607213 */ /* 0x000fe40000000000 */
[----:B------:R-:W-:Y:S02]  /*19300*/  I2FP.F32.S32 R122, R122 ;  /* 0x0000007a007a7245 */ /* 0x000fe40000201400 */
[----:B------:R-:W-:Y:S02]  /*19310*/  IABS R125, R125 ;  /* 0x0000007d007d7213 */ /* 0x000fe40000000000 */
[----:B------:R-:W-:Y:S01]  /*19320*/  IABS R92, R92 ;  /* 0x0000005c005c7213 */ /* 0x000fe20000000000 */
[----:B------:R-:W-:Y:S01]  /*19330*/  FFMA.FTZ R85, -R187, R122, R85 ;  /* 0x0000007abb557223 */ /* 0x000fe20000010155 */
[----:B------:R-:W-:Y:S02]  /*19340*/  IABS R98, R98 ;  /* 0x0000006200627213 */ /* 0x000fe40000000000 */
[----:B------:R-:W-:Y:S02]  /*19350*/  IABS R97, R97 ;  /* 0x0000006100617213 */ /* 0x000fe40000000000 */
[----:B------:R-:W-:Y:S02]  /*19360*/  IABS R95, R95 ;  /* 0x0000005f005f7213 */ /* 0x000fe40000000000 */
[----:B------:R-:W-:Y:S02]  /*19370*/  I2FP.F32.S32 R96, R96 ;  /* 0x0000006000607245 */ /* 0x000fe40000201400 */
[----:B------:R-:W-:Y:S02]  /*19380*/  IADD3 R123, PT, PT, R119, -0x91, -R120 ;  /* 0xffffff6f777b7810 */ /* 0x000fe40007ffe878 */
[----:B------:R-:W-:Y:S01]  /*19390*/  I2FP.F32.S32 R125, R125 ;  /* 0x0000007d007d7245 */ /* 0x000fe20000201400 */
[C---:B------:R-:W-:Y:S01]  /*193a0*/  FFMA.FTZ R64, -R187.reuse, R96, R64 ;  /* 0x00000060bb407223 */ /* 0x040fe20000010140 */
[----:B------:R-:W-:Y:S02]  /*193b0*/  I2FP.F32.S32 R92, R92 ;  /* 0x0000005c005c7245 */ /* 0x000fe40000201400 */
        /* <DEDUP_REMOVED lines=8> */
[C-C-:B------:R-:W-:Y:S01]  /*19440*/  IADD3 R122, PT, PT, R176.reuse, -0xc1, -R120.reuse ;  /* 0xffffff3fb07a7810 */ /* 0x140fe20007ffe878 */
[----:B------:R-:W-:Y:S01]  /*19450*/  FFMA.FTZ R47, -R187, R95, R47 ;  /* 0x0000005fbb2f7223 */ /* 0x000fe2000001012f */
[C-C-:B------:R-:W-:Y:S02]  /*19460*/  IADD3 R96, PT, PT, R176.reuse, -0x81, -R120.reuse ;  /* 0xffffff7fb0607810 */ /* 0x140fe40007ffe878 */
[----:B------:R-:W-:Y:S02]  /*19470*/  I2FP.F32.S32 R123, R123 ;  /* 0x0000007b007b7245 */ /* 0x000fe40000201400 */
[----:B------:R-:W-:Y:S02]  /*19480*/  IABS R122, R122 ;  /* 0x0000007a007a7213 */ /* 0x000fe40000000000 */
[--C-:B------:R-:W-:Y:S01]  /*19490*/  IADD3 R125, PT, PT, R119, -0xb1, -R120.reuse ;  /* 0xffffff4f777d7810 */ /* 0x100fe20007ffe878 */
[----:B------:R-:W-:Y:S01]  /*194a0*/  FFMA.FTZ R79, -R187, R123, R79 ;  /* 0x0000007bbb4f7223 */ /* 0x000fe2000001014f */
[--C-:B------:R-:W-:Y:S02]  /*194b0*/  IADD3 R92, PT, PT, R119, -0x71, -R120.reuse ;  /* 0xffffff8f775c7810 */ /* 0x100fe40007ffe878 */
[C-C-:B------:R-:W-:Y:S02]  /*194c0*/  IADD3 R98, PT, PT, R176.reuse, -0x60, -R120.reuse ;  /* 0xffffffa0b0627810 */ /* 0x140fe40007ffe878 */
[C-C-:B------:R-:W-:Y:S02]  /*194d0*/  IADD3 R97, PT, PT, R176.reuse, -0x61, -R120.reuse ;  /* 0xffffff9fb0617810 */ /* 0x140fe40007ffe878 */
[C---:B------:R-:W-:Y:S02]  /*194e0*/  IADD3 R95, PT, PT, R176.reuse, -0x70, -R120 ;  /* 0xffffff90b05f7810 */ /* 0x040fe40007ffe878 */
        /* <DEDUP_REMOVED lines=20> */
[----:B------:R-:W-:Y:S01]  /*19630*/  FFMA.FTZ R53, -R187, R97, R53 ;  /* 0x00000061bb357223 */ /* 0x000fe20000010135 */
[----:B------:R-:W-:Y:S01]  /*19640*/  IADD3 R122, PT, PT, R119, -0xb8, -R120 ;  /* 0xffffff48777a7810 */ /* 0x000fe20007ffe878 */
[----:B------:R-:W-:Y:S01]  /*19650*/  FFMA.FTZ R60, -R187, R95, R60 ;  /* 0x0000005fbb3c7223 */ /* 0x000fe2000001013c */
[C-C-:B------:R-:W-:Y:S02]  /*19660*/  IADD3 R96, PT, PT, R119.reuse, -0x78, -R120.reuse ;  /* 0xffffff8877607810 */ /* 0x140fe40007ffe878 */
[C-C-:B------:R-:W-:Y:S02]  /*19670*/  IADD3 R124, PT, PT, R176.reuse, -0xb1, -R120.reuse ;  /* 0xffffff4fb07c7810 */ /* 0x140fe40007ffe878 */
[----:B------:R-:W-:Y:S02]  /*19680*/  I2FP.F32.S32 R123, R123 ;  /* 0x0000007b007b7245 */ /* 0x000fe40000201400 */
[----:B------:R-:W-:Y:S02]  /*19690*/  IABS R122, R122 ;  /* 0x0000007a007a7213 */ /* 0x000fe40000000000 */
[----:B------:R-:W-:Y:S01]  /*196a0*/  IADD3 R93, PT, PT, R119, -0xc1, -R120 ;  /* 0xffffff3f775d7810 */ /* 0x000fe20007ffe878 */
[----:B------:R-:W-:Y:S01]  /*196b0*/  FFMA.FTZ R84, -R187, R123, R84 ;  /* 0x0000007bbb547223 */ /* 0x000fe20000010154 */
[C-C-:B------:R-:W-:Y:S02]  /*196c0*/  IADD3 R92, PT, PT, R176.reuse, -0x90, -R120.reuse ;  /* 0xffffff70b05c7810 */ /* 0x140fe40007ffe878 */
[C-C-:B------:R-:W-:Y:S02]  /*196d0*/  IADD3 R98, PT, PT, R176.reuse, -0x69, -R120.reuse ;  /* 0xffffff97b0627810 */ /* 0x140fe40007ffe878 */
[--C-:B------:R-:W-:Y:S02]  /*196e0*/  IADD3 R97, PT, PT, R119, -0x58, -R120.reuse ;  /* 0xffffffa877617810 */ /* 0x100fe40007ffe878 */
[C-C-:B------:R-:W-:Y:S02]  /*196f0*/  IADD3 R95, PT, PT, R176.reuse, -0x79, -R120.reuse ;  /* 0xffffff87b05f7810 */ /* 0x140fe40007ffe878 */
[----:B------:R-:W-:Y:S02]  /*19700*/  IABS R96, R96 ;  /* 0x0000006000607213 */ /* 0x000fe40000000000 */
        /* <DEDUP_REMOVED lines=9> */
[C---:B------:R-:W-:Y:S02]  /*197a0*/  IADD3 R123, PT, PT, R176.reuse, -0xc0, -R120 ;  /* 0xffffff40b07b7810 */ /* 0x040fe40007ffe878 */
[----:B------:R-:W-:Y:S01]  /*197b0*/  I2FP.F32.S32 R124, R124 ;  /* 0x0000007c007c7245 */ /* 0x000fe20000201400 */
[----:B------:R-:W-:Y:S01]  /*197c0*/  FFMA.FTZ R66, -R187, R96, R66 ;  /* 0x00000060bb427223 */ /* 0x000fe20000010142 */
[----:B------:R-:W-:Y:S02]  /*197d0*/  IADD3 R125, PT, PT, R119, -0xb9, -R120 ;  /* 0xffffff47777d7810 */ /* 0x000fe40007ffe878 */
[----:B------:R-:W-:Y:S01]  /*197e0*/  I2FP.F32.S32 R93, R93 ;  /* 0x0000005d005d7245 */ /* 0x000fe20000201400 */
[C---:B------:R-:W-:Y:S01]  /*197f0*/  FFMA.FTZ R89, -R187.reuse, R124, R89 ;  /* 0x0000007cbb597223 */ /* 0x040fe20000010159 */
[----:B------:R-:W-:Y:S02]  /*19800*/  I2FP.F32.S32 R92, R92 ;  /* 0x0000005c005c7245 */ /* 0x000fe40000201400 */
[----:B------:R-:W-:Y:S01]  /*19810*/  I2FP.F32.S32 R98, R98 ;  /* 0x0000006200627245 */ /* 0x000fe20000201400 */
[C---:B-1----:R-:W-:Y:S01]  /*19820*/  FFMA.FTZ R150, -R187.reuse, R93, R99 ;  /* 0x0000005dbb967223 */ /* 0x042fe20000010163 */
[----:B------:R-:W-:Y:S01]  /*19830*/  I2FP.F32.S32 R97, R97 ;  /* 0x0000006100617245 */ /* 0x000fe20000201400 */
[C---:B------:R-:W-:Y:S01]  /*19840*/  FFMA.FTZ R76, -R187.reuse, R92, R76 ;  /* 0x0000005cbb4c7223 */ /* 0x040fe2000001014c */
[----:B------:R-:W-:Y:S01]  /*19850*/  I2FP.F32.S32 R95, R95 ;  /* 0x0000005f005f7245 */ /* 0x000fe20000201400 */
[C---:B------:R-:W-:Y:S01]  /*19860*/  FFMA.FTZ R57, -R187.reuse, R98, R57 ;  /* 0x00000062bb397223 */ /* 0x040fe20000010139 */
[----:B------:R-:W-:Y:S01]  /*19870*/  IABS R123, R123 ;  /* 0x0000007b007b7213 */ /* 0x000fe20000000000 */
[----:B------:R-:W-:Y:S01]  /*19880*/  FFMA.FTZ R154, -R187, R97, R154 ;  /* 0x00000061bb9a7223 */ /* 0x000fe2000001019a */
[--C-:B------:R-:W-:Y:S01]  /*19890*/  IADD3 R122, PT, PT, R119, -0xc0, -R120.reuse ;  /* 0xffffff40777a7810 */ /* 0x100fe20007ffe878 */
[----:B------:R-:W-:Y:S01]  /*198a0*/  FFMA.FTZ R65, -R187, R95, R65 ;  /* 0x0000005fbb417223 */ /* 0x000fe20000010141 */
[----:B------:R-:W-:Y:S02]  /*198b0*/  IABS R125, R125 ;  /* 0x0000007d007d7213 */ /* 0x000fe40000000000 */
[C-C-:B------:R-:W-:Y:S02]  /*198c0*/  IADD3 R96, PT, PT, R119.reuse, -0x81, -R120.reuse ;  /* 0xffffff7f77607810 */ /* 0x140fe40007ffe878 */
[C-C-:B------:R-:W-:Y:S02]  /*198d0*/  IADD3 R124, PT, PT, R119.reuse, -0xa9, -R120.reuse ;  /* 0xffffff57777c7810 */ /* 0x140fe40007ffe878 */
[----:B------:R-:W-:Y:S02]  /*198e0*/  I2FP.F32.S32 R123, R123 ;  /* 0x0000007b007b7245 */ /* 0x000fe40000201400 */
[----:B------:R-:W-:Y:S02]  /*198f0*/  IABS R122, R122 ;  /* 0x0000007a007a7213 */ /* 0x000fe40000000000 */
[--C-:B------:R-:W-:Y:S01]  /*19900*/  IADD3 R99, PT, PT, R119, -0xc8, -R120.reuse ;  /* 0xffffff3877637810 */ /* 0x100fe20007ffe878 */
[----:B------:R-:W-:Y:S01]  /*19910*/  FFMA.FTZ R216, -R187, R123, R207 ;  /* 0x0000007bbbd87223 */ /* 0x000fe200000101cf */
[--C-:B------:R-:W-:Y:S01]  /*19920*/  IADD3 R92, PT, PT, R176, -0x99, -R120.reuse ;  /* 0xffffff67b05c7810 */ /* 0x100fe20007ffe878 */
[C---:B------:R-:W-:Y:S01]  /*19930*/  VIADD R207, R0.reuse, 0x38 ;  /* 0x0000003800cf7836 */ /* 0x040fe20000000000 */
[----:B------:R-:W-:Y:S02]  /*19940*/  I2FP.F32.S32 R125, R125 ;  /* 0x0000007d007d7245 */ /* 0x000fe40000201400 */
[C-C-:B------:R-:W-:Y:S02]  /*19950*/  IADD3 R98, PT, PT, R119.reuse, -0x60, -R120.reuse ;  /* 0xffffffa077627810 */ /* 0x140fe40007ffe878 */
[----:B------:R-:W-:Y:S01]  /*19960*/  IADD3 R97, PT, PT, R119, -0x61, -R120 ;  /* 0xffffff9f77617810 */ /* 0x000fe20007ffe878 */
[----:B------:R-:W-:Y:S01]  /*19970*/  FFMA.FTZ R210, -R187, R125, R94 ;  /* 0x0000007dbbd27223 */ /* 0x000fe2000001015e */
[--C-:B------:R-:W-:Y:S01]  /*19980*/  IADD3 R95, PT, PT, R119, -0x70, -R120.reuse ;  /* 0xffffff90775f7810 */ /* 0x100fe20007ffe878 */
[----:B------:R-:W-:Y:S01]  /*19990*/  VIADD R125, R0, 0xf1 ;  /* 0x000000f1007d7836 */ /* 0x000fe20000000000 */
[----:B------:R-:W-:Y:S02]  /*199a0*/  IABS R96, R96 ;  /* 0x0000006000607213 */ /* 0x000fe40000000000 */
[----:B------:R-:W-:Y:S02]  /*199b0*/  IABS R124, R124 ;  /* 0x0000007c007c7213 */ /* 0x000fe40000000000 */
[----:B------:R-:W-:Y:S02]  /*199c0*/  IADD3 R93, PT, PT, R176, -0xe0, -R120 ;  /* 0xffffff20b05d7810 */ /* 0x000fe40007ffe878 */
[----:B------:R-:W-:Y:S02]  /*199d0*/  I2FP.F32.S32 R122, R122 ;  /* 0x0000007a007a7245 */ /* 0x000fe40000201400 */
[----:B------:R-:W-:Y:S02]  /*199e0*/  IABS R99, R99 ;  /* 0x0000006300637213 */ /* 0x000fe40000000000 */
[----:B------:R-:W-:Y:S01]  /*199f0*/  IABS R92, R92 ;  /* 0x0000005c005c7213 */ /* 0x000fe20000000000 */
[C---:B------:R-:W-:Y:S01]  /*19a00*/  FFMA.FTZ R159, -R187.reuse, R122, R100 ;  /* 0x0000007abb9f7223 */ /* 0x040fe20000010164 */
[----:B------:R-:W-:Y:S01]  /*19a10*/  IABS R98, R98 ;  /* 0x0000006200627213 */ /* 0x000fe20000000000 */
[----:B------:R-:W-:Y:S01]  /*19a20*/  VIADD R122, R0, 0x71 ;  /* 0x00000071007a7836 */ /* 0x000fe20000000000 */
[----:B------:R-:W-:Y:S02]  /*19a30*/  IABS R97, R97 ;  /* 0x0000006100617213 */ /* 0x000fe40000000000 */
[----:B------:R-:W-:Y:S02]  /*19a40*/  IABS R95, R95 ;  /* 0x0000005f005f7213 */ /* 0x000fe40000000000 */
[----:B------:R-:W-:Y:S02]  /*19a50*/  I2FP.F32.S32 R96, R96 ;  /* 0x0000006000607245 */ /* 0x000fe40000201400 */
[C-C-:B------:R-:W-:Y:S02]  /*19a60*/  IADD3 R123, PT, PT, R176.reuse, -0xc9, -R120.reuse ;  /* 0xffffff37b07b7810 */ /* 0x140fe40007ffe878 */
[----:B------:R-:W-:Y:S01]  /*19a70*/  I2FP.F32.S32 R124, R124 ;  /* 0x0000007c007c7245 */ /* 0x000fe20000201400 */
[----:B------:R-:W-:Y:S01]  /*19a80*/  FFMA.FTZ R71, -R187, R96, R71 ;  /* 0x00000060bb477223 */ /* 0x000fe20000010147 */
[----:B------:R-:W-:Y:S02]  /*19a90*/  IADD3 R94, PT, PT, R119, -0xc9, -R120 ;  /* 0xffffff37775e7810 */ /* 0x000fe40007ffe878 */
[----:B------:R-:W-:Y:S01]  /*19aa0*/  IABS R93, R93 ;  /* 0x0000005d005d7213 */ /* 0x000fe20000000000 */
[C---:B------:R-:W-:Y:S01]  /*19ab0*/  FFMA.FTZ R91, -R187.reuse, R124, R91 ;  /* 0x0000007cbb5b7223 */ /* 0x040fe2000001015b */
        /* <DEDUP_REMOVED lines=10> */
[C---:B------:R-:W-:Y:S01]  /*19b60*/  IADD3 R100, PT, PT, R176.reuse, -0xd9, -R120 ;  /* 0xffffff27b0647810 */ /* 0x040fe20007ffe878 */
[----:B------:R-:W-:Y:S01]  /*19b70*/  FFMA.FTZ R62, -R187, R95, R62 ;  /* 0x0000005fbb3e7223 */ /* 0x000fe2000001013e */
[----:B------:R-:W-:Y:S02]  /*19b80*/  IABS R94, R94 ;  /* 0x0000005e005e7213 */ /* 0x000fe40000000000 */
[----:B------:R-:W-:Y:S02]  /*19b90*/  I2FP.F32.S32 R93, R93 ;  /* 0x0000005d005d7245 */ /* 0x000fe40000201400 */
[--C-:B------:R-:W-:Y:S02]  /*19ba0*/  IADD3 R96, PT, PT, R119, -0x88, -R120.reuse ;  /* 0xffffff7877607810 */ /* 0x100fe40007ffe878 */
[----:B------:R-:W-:Y:S01]  /*19bb0*/  IADD3 R124, PT, PT, R176, -0xc8, -R120 ;  /* 0xffffff38b07c7810 */ /* 0x000fe20007ffe878 */
[----:B------:R-:W-:Y:S01]  /*19bc0*/  FFMA.FTZ R206, -R187, R93, R110 ;  /* 0x0000005dbbce7223 */ /* 0x000fe2000001016e */
[----:B------:R-:W-:Y:S01]  /*19bd0*/  I2FP.F32.S32 R123, R123 ;  /* 0x0000007b007b7245 */ /* 0x000fe20000201400 */
[----:B------:R-:W-:Y:S01]  /*19be0*/  IMAD.MOV.U32 R110, RZ, RZ, R99 ;  /* 0x000000ffff6e7224 */ /* 0x000fe200078e0063 */
[----:B------:R-:W-:Y:S02]  /*19bf0*/  IABS R100, R100 ;  /* 0x0000006400647213 */ /* 0x000fe40000000000 */
[----:B------:R-:W-:Y:S01]  /*19c00*/  IADD3 R92, PT, PT, R119, -0x90, -R120 ;  /* 0xffffff70775c7810 */ /* 0x000fe20007ffe878 */
[----:B------:R-:W-:Y:S01]  /*19c10*/  FFMA.FTZ R129, -R187, R123, R208 ;  /* 0x0000007bbb817223 */ /* 0x000fe200000101d0 */
[----:B------:R-:W-:Y:S01]  /*19c20*/  I2FP.F32.S32 R94, R94 ;  /* 0x0000005e005e7245 */ /* 0x000fe20000201400 */
[----:B------:R-:W-:Y:S01]  /*19c30*/  VIADD R208, R0, 0x49 ;  /* 0x0000004900d07836 */ /* 0x000fe20000000000 */
[--C-:B------:R-:W-:Y:S02]  /*19c40*/  IADD3 R98, PT, PT, R119, -0x69, -R120.reuse ;  /* 0xffffff9777627810 */ /* 0x100fe40007ffe878 */
[C-C-:B------:R-:W-:Y:S01]  /*19c50*/  IADD3 R97, PT, PT, R176.reuse, -0x80, -R120.reuse ;  /* 0xffffff80b0617810 */ /* 0x140fe20007ffe878 */
[----:B------:R-:W-:Y:S01]  /*19c60*/  FFMA.FTZ R218, -R187, R94, R101 ;  /* 0x0000005ebbda7223 */ /* 0x000fe20000010165 */
[C-C-:B------:R-:W-:Y:S02]  /*19c70*/  IADD3 R95, PT, PT, R119.reuse, -0x79, -R120.reuse ;  /* 0xffffff87775f7810 */ /* 0x140fe40007ffe878 */
[----:B------:R-:W-:Y:S02]  /*19c80*/  IABS R96, R96 ;  /* 0x0000006000607213 */ /* 0x000fe40000000000 */
[----:B------:R-:W-:Y:S02]  /*19c90*/  IABS R124, R124 ;  /* 0x0000007c007c7213 */ /* 0x000fe40000000000 */
[----:B------:R-:W-:Y:S02]  /*19ca0*/  I2FP.F32.S32 R100, R100 ;  /* 0x0000006400647245 */ /* 0x000fe40000201400 */
[--C-:B------:R-:W-:Y:S02]  /*19cb0*/  IADD3 R99, PT, PT, R119, -0xd1, -R120.reuse ;  /* 0xffffff2f77637810 */ /* 0x100fe40007ffe878 */
        /* <DEDUP_REMOVED lines=8> */
[C---:B------:R-:W-:Y:S01]  /*19d40*/  FFMA.FTZ R74, -R187.reuse, R96, R74 ;  /* 0x00000060bb4a7223 */ /* 0x040fe2000001014a */
[----:B------:R-:W-:Y:S02]  /*19d50*/  IADD3 R101, PT, PT, R176, -0xe1, -R120 ;  /* 0xffffff1fb0657810 */ /* 0x000fe40007ffe878 */
[----:B------:R-:W-:Y:S01]  /*19d60*/  IABS R99, R99 ;  /* 0x0000006300637213 */ /* 0x000fe20000000000 */
[C---:B------:R-:W-:Y:S01]  /*19d70*/  FFMA.FTZ R130, -R187.reuse, R124, R209 ;  /* 0x0000007cbb827223 */ /* 0x040fe200000101d1 */
[----:B------:R-:W-:Y:S01]  /*19d80*/  I2FP.F32.S32 R92, R92 ;  /* 0x0000005c005c7245 */ /* 0x000fe20000201400 */
[C---:B------:R-:W-:Y:S01]  /*19d90*/  VIADD R209, R0.reuse, 0x31 ;  /* 0x0000003100d17836 */ /* 0x040fe20000000000 */
[----:B------:R-:W-:Y:S01]  /*19da0*/  I2FP.F32.S32 R98, R98 ;  /* 0x0000006200627245 */ /* 0x000fe20000201400 */
[----:B------:R-:W-:Y:S01]  /*19db0*/  IMAD.MOV.U32 R107, RZ, RZ, R130 ;  /* 0x000000ffff6b7224 */ /* 0x000fe200078e0082 */
[----:B------:R-:W-:Y:S01]  /*19dc0*/  I2FP.F32.S32 R97, R97 ;  /* 0x0000006100617245 */ /* 0x000fe20000201400 */
[C---:B------:R-:W-:Y:S01]  /*19dd0*/  FFMA.FTZ R78, -R187.reuse, R92, R78 ;  /* 0x0000005cbb4e7223 */ /* 0x040fe2000001014e */
[----:B------:R-:W-:Y:S01]  /*19de0*/  I2FP.F32.S32 R95, R95 ;  /* 0x0000005f005f7245 */ /* 0x000fe20000201400 */
[----:B------:R-:W-:Y:S01]  /*19df0*/  VIADD R130, R0, 0xe0 ;  /* 0x000000e000827836 */ /* 0x000fe20000000000 */
[----:B------:R-:W-:Y:S01]  /*19e00*/  IABS R123, R123 ;  /* 0x0000007b007b7213 */ /* 0x000fe20000000000 */
[----:B------:R-:W-:Y:S01]  /*19e10*/  FFMA.FTZ R59, -R187, R98, R59 ;  /* 0x00000062bb3b7223 */ /* 0x000fe2000001013b */
[----:B------:R-:W-:Y:S01]  /*19e20*/  IADD3 R100, PT, PT, R119, -0xd0, -R120 ;  /* 0xffffff3077647810 */ /* 0x000fe20007ffe878 */
[C---:B------:R-:W-:Y:S01]  /*19e30*/  FFMA.FTZ R67, -R187.reuse, R95, R67 ;  /* 0x0000005fbb437223 */ /* 0x040fe20000010143 */
[----:B------:R-:W-:Y:S01]  /*19e40*/  IABS R101, R101 ;  /* 0x0000006500657213 */ /* 0x000fe20000000000 */
[C---:B------:R-:W-:Y:S01]  /*19e50*/  FFMA.FTZ R68, -R187.reuse, R97, R68 ;  /* 0x00000061bb447223 */ /* 0x040fe20000010144 */
[C-C-:B------:R-:W-:Y:S02]  /*19e60*/  IADD3 R96, PT, PT, R176.reuse, -0xa8, -R120.reuse ;  /* 0xffffff58b0607810 */ /* 0x140fe40007ffe878 */
[C-C-:B------:R-:W-:Y:S02]  /*19e70*/  IADD3 R94, PT, PT, R176.reuse, -0xe8, -R120.reuse ;  /* 0xffffff18b05e7810 */ /* 0x140fe40007ffe878 */
[----:B------:R-:W-:Y:S02]  /*19e80*/  I2FP.F32.S32 R99, R99 ;  /* 0x0000006300637245 */ /* 0x000fe40000201400 */
[C-C-:B------:R-:W-:Y:S02]  /*19e90*/  IADD3 R124, PT, PT, R176.reuse, -0xd0, -R120.reuse ;  /* 0xffffff30b07c7810 */ /* 0x140fe40007ffe878 */
[----:B------:R-:W-:Y:S01]  /*19ea0*/  I2FP.F32.S32 R123, R123 ;  /* 0x0000007b007b7245 */ /* 0x000fe20000201400 */
[----:B------:R-:W-:Y:S01]  /*19eb0*/  FFMA.FTZ R164, -R187, R99, R103 ;  /* 0x00000063bba47223 */ /* 0x000fe20000010167 */
[----:B------:R-:W-:Y:S02]  /*19ec0*/  IABS R100, R100 ;  /* 0x0000006400647213 */ /* 0x000fe40000000000 */
[----:B------:R-:W-:Y:S01]  /*19ed0*/  IADD3 R92, PT, PT, R119, -0x99, -R120 ;  /* 0xffffff67775c7810 */ /* 0x000fe20007ffe878 */
[C---:B------:R-:W-:Y:S01]  /*19ee0*/  FFMA.FTZ R128, -R187.reuse, R123, R106 ;  /* 0x0000007bbb807223 */ /* 0x040fe2000001016a */
[--C-:B------:R-:W-:Y:S01]  /*19ef0*/  IADD3 R93, PT, PT, R176, -0xe9, -R120.reuse ;  /* 0xffffff17b05d7810 */ /* 0x100fe20007ffe878 */
[----:B------:R-:W-:Y:S01]  /*19f00*/  IMAD.MOV.U32 R123, RZ, RZ, R131 ;  /* 0x000000ffff7b7224 */ /* 0x000fe200078e0083 */
[----:B------:R-:W-:Y:S01]  /*19f10*/  I2FP.F32.S32 R101, R101 ;  /* 0x0000006500657245 */ /* 0x000fe20000201400 */
[----:B------:R-:W-:Y:S01]  /*19f20*/  VIADD R131, R0, 0xd9 ;  /* 0x000000d900837836 */ /* 0x000fe20000000000 */
[C-C-:B------:R-:W-:Y:S02]  /*19f30*/  IADD3 R98, PT, PT, R176.reuse, -0x88, -R120.reuse ;  /* 0xffffff78b0627810 */ /* 0x140fe40007ffe878 */
[C-C-:B------:R-:W-:Y:S01]  /*19f40*/  IADD3 R97, PT, PT, R176.reuse, -0x89, -R120.reuse ;  /* 0xffffff77b0617810 */ /* 0x140fe20007ffe878 */
[----:B------:R-:W-:Y:S01]  /*19f50*/  FFMA.FTZ R106, -R187, R101, R109 ;  /* 0x00000065bb6a7223 */ /* 0x000fe2000001016d */
[--C-:B------:R-:W-:Y:S01]  /*19f60*/  IADD3 R95, PT, PT, R176, -0x98, -R120.reuse ;  /* 0xffffff68b05f7810 */ /* 0x100fe20007ffe878 */
[----:B------:R-:W-:Y:S01]  /*19f70*/  IMAD.MOV.U32 R109, RZ, RZ, R129 ;  /* 0x000000ffff6d7224 */ /* 0x000fe200078e0081 */
[----:B------:R-:W-:Y:S01]  /*19f80*/  IABS R96, R96 ;  /* 0x0000006000607213 */ /* 0x000fe20000000000 */
[C---:B------:R-:W-:Y:S01]  /*19f90*/  VIADD R129, R0.reuse, 0xe1 ;  /* 0x000000e100817836 */ /* 0x040fe20000000000 */
[----:B------:R-:W-:Y:S02]  /*19fa0*/  IABS R94, R94 ;  /* 0x0000005e005e7213 */ /* 0x000fe40000000000 */
[----:B------:R-:W-:Y:S02]  /*19fb0*/  IABS R124, R124 ;  /* 0x0000007c007c7213 */ /* 0x000fe40000000000 */
[----:B------:R-:W-:Y:S02]  /*19fc0*/  I2FP.F32.S32 R100, R100 ;  /* 0x0000006400647245 */ /* 0x000fe40000201400 */
[----:B------:R-:W-:Y:S02]  /*19fd0*/  IADD3 R103, PT, PT, R119, -0xe0, -R120 ;  /* 0xffffff2077677810 */ /* 0x000fe40007ffe878 */
[----:B------:R-:W-:Y:S01]  /*19fe0*/  IABS R92, R92 ;  /* 0x0000005c005c7213 */ /* 0x000fe20000000000 */
[C---:B------:R-:W-:Y:S01]  /*19ff0*/  FFMA.FTZ R104, -R187.reuse, R100, R104 ;  /* 0x00000064bb687223 */ /* 0x040fe20000010168 */
[----:B------:R-:W-:Y:S02]  /*1a000*/  IABS R93, R93 ;  /* 0x0000005d005d7213 */ /* 0x000fe40000000000 */
[----:B------:R-:W-:Y:S02]  /*1a010*/  IABS R98, R98 ;  /* 0x0000006200627213 */ /* 0x000fe40000000000 */
[----:B------:R-:W-:Y:S02]  /*1a020*/  IABS R97, R97 ;  /* 0x0000006100617213 */ /* 0x000fe40000000000 */
[----:B------:R-:W-:Y:S02]  /*1a030*/  IABS R95, R95 ;  /* 0x0000005f005f7213 */ /* 0x000fe40000000000 */
[----:B------:R-:W-:Y:S02]  /*1a040*/  I2FP.F32.S32 R96, R96 ;  /* 0x0000006000607245 */ /* 0x000fe40000201400 */
[----:B------:R-:W-:Y:S02]  /*1a050*/  I2FP.F32.S32 R94, R94 ;  /* 0x0000005e005e7245 */ /* 0x000fe40000201400 */
[----:B------:R-:W-:Y:S01]  /*1a060*/  I2FP.F32.S32 R124, R124 ;  /* 0x0000007c007c7245 */ /* 0x000fe20000201400 */
[----:B------:R-:W-:Y:S01]  /*1a070*/  FFMA.FTZ R96, -R187, R96, R204 ;  /* 0x00000060bb607223 */ /* 0x000fe200000101cc */
[----:B------:R-:W-:Y:S01]  /*1a080*/  IADD3 R101, PT, PT, R119, -0xe1, -R120 ;  /* 0xffffff1f77657810 */ /* 0x000fe20007ffe878 */
[C---:B------:R-:W-:Y:S01]  /*1a090*/  FFMA.FTZ R151, -R187.reuse, R94, R113 ;  /* 0x0000005ebb977223 */ /* 0x040fe20000010171 */
[----:B------:R-:W-:Y:S01]  /*1a0a0*/  IABS R103, R103 ;  /* 0x0000006700677213 */ /* 0x000fe20000000000 */
[C---:B------:R-:W-:Y:S01]  /*1a0b0*/  FFMA.FTZ R204, -R187.reuse, R124, R105 ;  /* 0x0000007cbbcc7223 */ /* 0x040fe20000010169 */
[----:B------:R-:W-:Y:S01]  /*1a0c0*/  I2FP.F32.S32 R92, R92 ;  /* 0x0000005c005c7245 */ /* 0x000fe20000201400 */
[----:B------:R-:W-:Y:S01]  /*1a0d0*/  VIADD R124, R0, 0x69 ;  /* 0x00000069007c7836 */ /* 0x000fe20000000000 */
        /* <DEDUP_REMOVED lines=8> */
[C---:B------:R-:W-:Y:S01]  /*1a160*/  FFMA.FTZ R73, -R187.reuse, R97, R73 ;  /* 0x00000061bb497223 */ /* 0x040fe20000010149 */
[----:B------:R-:W-:Y:S01]  /*1a170*/  IABS R101, R101 ;  /* 0x0000006500657213 */ /* 0x000fe20000000000 */
[C---:B------:R-:W-:Y:S01]  /*1a180*/  FFMA.FTZ R80, -R187.reuse, R95, R80 ;  /* 0x0000005fbb507223 */ /* 0x040fe20000010150 */
[C-C-:B------:R-:W-:Y:S02]  /*1a190*/  IADD3 R94, PT, PT, R176.reuse, -0xf0, -R120.reuse ;  /* 0xffffff10b05e7810 */ /* 0x140fe40007ffe878 */
[----:B------:R-:W-:Y:S02]  /*1a1a0*/  I2FP.F32.S32 R103, R103 ;  /* 0x0000006700677245 */ /* 0x000fe40000201400 */
[--C-:B------:R-:W-:Y:S02]  /*1a1b0*/  IADD3 R105, PT, PT, R176, -0xd8, -R120.reuse ;  /* 0xffffff28b0697810 */ /* 0x100fe40007ffe878 */
[----:B------:R-:W-:Y:S01]  /*1a1c0*/  IABS R100, R100 ;  /* 0x0000006400647213 */ /* 0x000fe20000000000 */
[----:B------:R-:W-:Y:S01]  /*1a1d0*/  FFMA.FTZ R157, -R187, R103, R7 ;  /* 0x00000067bb9d7223 */ /* 0x000fe20000010107 */
[C-C-:B------:R-:W-:Y:S01]  /*1a1e0*/  IADD3 R102, PT, PT, R119.reuse, -0xe9, -R120.reuse ;  /* 0xffffff1777667810 */ /* 0x140fe20007ffe878 */
[----:B------:R-:W-:Y:S01]  /*1a1f0*/  VIADD R103, R0, 0x9 ;  /* 0x0000000900677836 */ /* 0x000fe20000000000 */
[C-C-:B------:R-:W-:Y:S02]  /*1a200*/  IADD3 R92, PT, PT, R176.reuse, -0xb8, -R120.reuse ;  /* 0xffffff48b05c7810 */ /* 0x140fe40007ffe878 */
[C-C-:B------:R-:W-:Y:S02]  /*1a210*/  IADD3 R99, PT, PT, R119.reuse, -0xd9, -R120.reuse ;  /* 0xffffff2777637810 */ /* 0x140fe40007ffe878 */
[C-C-:B------:R-:W-:Y:S02]  /*1a220*/  IADD3 R93, PT, PT, R176.reuse, -0xf1, -R120.reuse ;  /* 0xffffff0fb05d7810 */ /* 0x140fe40007ffe878 */
[----:B------:R-:W-:Y:S02]  /*1a230*/  I2FP.F32.S32 R101, R101 ;  /* 0x0000006500657245 */ /* 0x000fe40000201400 */
[--C-:B------:R-:W-:Y:S02]  /*1a240*/  IADD3 R98, PT, PT, R176, -0x91, -R120.reuse ;  /* 0xffffff6fb0627810 */ /* 0x100fe40007ffe878 */
[----:B------:R-:W-:Y:S01]  /*1a250*/  IADD3 R97, PT, PT, R119, -0x80, -R120 ;  /* 0xffffff8077617810 */ /* 0x000fe20007ffe878 */
[----:B------:R-:W-:Y:S01]  /*1a260*/  FFMA.FTZ R215, -R187, R101, R6 ;  /* 0x00000065bbd77223 */ /* 0x000fe20000010106 */
[----:B------:R-:W-:Y:S01]  /*1a270*/  IADD3 R95, PT, PT, R119, -0x89, -R120 ;  /* 0xffffff77775f7810 */ /* 0x000fe20007ffe878 */
[C---:B------:R-:W-:Y:S01]  /*1a280*/  VIADD R101, R0.reuse, 0x1 ;  /* 0x0000000100657836 */ /* 0x040fe20000000000 */
[----:B------:R-:W-:Y:S02]  /*1a290*/  IABS R94, R94 ;  /* 0x0000005e005e7213 */ /* 0x000fe40000000000 */
[----:B------:R-:W-:Y:S02]  /*1a2a0*/  IABS R105, R105 ;  /* 0x0000006900697213 */ /* 0x000fe40000000000 */
[----:B------:R-:W-:Y:S02]  /*1a2b0*/  I2FP.F32.S32 R100, R100 ;  /* 0x0000006400647245 */ /* 0x000fe40000201400 */
[----:B------:R-:W-:Y:S01]  /*1a2c0*/  IABS R7, R102 ;  /* 0x0000006600077213 */ /* 0x000fe20000000000 */
[C---:B------:R-:W-:Y:S01]  /*1a2d0*/  VIADD R102, R0.reuse, 0x18 ;  /* 0x0000001800667836 */ /* 0x040fe20000000000 */
[----:B------:R-:W-:Y:S01]  /*1a2e0*/  IABS R92, R92 ;  /* 0x0000005c005c7213 */ /* 0x000fe20000000000 */
[C---:B------:R-:W-:Y:S01]  /*1a2f0*/  FFMA.FTZ R168, -R187.reuse, R100, R5 ;  /* 0x00000064bba87223 */ /* 0x040fe20000010105 */
        /* <DEDUP_REMOVED lines=10> */
[----:B------:R-:W-:Y:S01]  /*1a3a0*/  IMAD.MOV.U32 R111, RZ, RZ, R128 ;  /* 0x000000ffff6f7224 */ /* 0x000fe200078e0080 */
[----:B------:R-:W-:Y:S01]  /*1a3b0*/  I2FP.F32.S32 R99, R99 ;  /* 0x0000006300637245 */ /* 0x000fe20000201400 */
[C---:B------:R-:W-:Y:S01]  /*1a3c0*/  VIADD R128, R0.reuse, 0xe8 ;  /* 0x000000e800807836 */ /* 0x040fe20000000000 */
        /* <DEDUP_REMOVED lines=9> */
[----:B------:R-:W-:Y:S01]  /*1a460*/  FFMA.FTZ R77, -R187, R98, R77 ;  /* 0x00000062bb4d7223 */ /* 0x000fe2000001014d */
[----:B------:R-:W-:Y:S01]  /*1a470*/  IADD3 R94, PT, PT, R119, -0xe8, -R120 ;  /* 0xffffff18775e7810 */ /* 0x000fe20007ffe878 */
[----:B------:R-:W-:Y:S01]  /*1a480*/  FFMA.FTZ R75, -R187, R95, R75 ;  /* 0x0000005fbb4b7223 */ /* 0x000fe2000001014b */
[----:B------:R-:W-:Y:S01]  /*1a490*/  ISETP.GE.AND P4, PT, R101, R178, PT ;  /* 0x000000b26500720c */ /* 0x000fe20003f86270 */
[C---:B------:R-:W-:Y:S01]  /*1a4a0*/  FFMA.FTZ R118, -R187.reuse, R93, R118 ;  /* 0x0000005dbb767223 */ /* 0x040fe20000010176 */
[----:B------:R-:W-:Y:S01]  /*1a4b0*/  IABS R7, R5 ;  /* 0x0000000500077213 */ /* 0x000fe20000000000 */
[----:B------:R-:W-:Y:S01]  /*1a4c0*/  FFMA.FTZ R70, -R187, R97, R70 ;  /* 0x00000061bb467223 */ /* 0x000fe20000010146 */
[C---:B------:R-:W-:Y:S01]  /*1a4d0*/  IADD3 R92, PT, PT, R119.reuse, -0xa8, -R120 ;  /* 0xffffff58775c7810 */ /* 0x040fe20007ffe878 */
[----:B------:R-:W-:Y:S01]  /*1a4e0*/  IMAD.MOV.U32 R113, RZ, RZ, R108 ;  /* 0x000000ffff717224 */ /* 0x000fe200078e006c */
[C-C-:B------:R-:W-:Y:S01]  /*1a4f0*/  IADD3 R126, PT, PT, R119.reuse, -0xb0, -R120.reuse ;  /* 0xffffff50777e7810 */ /* 0x140fe20007ffe878 */
[----:B------:R-:W-:Y:S01]  /*1a500*/  IMAD.MOV.U32 R108, RZ, RZ, R127 ;  /* 0x000000ffff6c7224 */ /* 0x000fe200078e007f */
[C-C-:B------:R-:W-:Y:S01]  /*1a510*/  IADD3 R93, PT, PT, R119.reuse, -0xf0, -R120.reuse ;  /* 0xffffff10775d7810 */ /* 0x140fe20007ffe878 */
[----:B------:R-:W-:Y:S01]  /*1a520*/  VIADD R127, R0, 0xe9 ;  /* 0x000000e9007f7836 */ /* 0x000fe20000000000 */
[C-C-:B------:R-:W-:Y:S02]  /*1a530*/  IADD3 R4, PT, PT, R119.reuse, -0xf8, -R120.reuse ;  /* 0xffffff0877047810 */ /* 0x140fe40007ffe878 */
[C-C-:B------:R-:W-:Y:S02]  /*1a540*/  IADD3 R98, PT, PT, R176.reuse, -0xa0, -R120.reuse ;  /* 0xffffff60b0627810 */ /* 0x140fe40007ffe878 */
[C-C-:B------:R-:W-:Y:S02]  /*1a550*/  IADD3 R97, PT, PT, R176.reuse, -0xa1, -R120.reuse ;  /* 0xffffff5fb0617810 */ /* 0x140fe40007ffe878 */
[C-C-:B------:R-:W-:Y:S02]  /*1a560*/  IADD3 R95, PT, PT, R176.reuse, -0xa9, -R120.reuse ;  /* 0xffffff57b05f7810 */ /* 0x140fe40007ffe878 */
[--C-:B------:R-:W-:Y:S02]  /*1a570*/  IADD3 R119, PT, PT, R119, -0xf9, -R120.reuse ;  /* 0xffffff0777777810 */ /* 0x100fe40007ffe878 */
[C-C-:B------:R-:W-:Y:S02]  /*1a580*/  IADD3 R100, PT, PT, R176.reuse, -0xf8, -R120.reuse ;  /* 0xffffff08b0647810 */ /* 0x140fe40007ffe878 */
[----:B------:R-:W-:Y:S01]  /*1a590*/  IADD3 R99, PT, PT, R176, -0xf9, -R120 ;  /* 0xffffff07b0637810 */ /* 0x000fe20007ffe878 */
[----:B------:R-:W-:Y:S01]  /*1a5a0*/  VIADD R120, R0, 0x11 ;  /* 0x0000001100787836 */ /* 0x000fe20000000000 */
[----:B------:R-:W-:Y:S02]  /*1a5b0*/  IABS R94, R94 ;  /* 0x0000005e005e7213 */ /* 0x000fe40000000000 */
[----:B------:R-:W-:Y:S02]  /*1a5c0*/  FSEL R161, R161, -INF , P4 ;  /* 0xff800000a1a17808 */ /* 0x000fe40002000000 */
[----:B------:R-:W-:Y:S02]  /*1a5d0*/  ISETP.GE.AND P4, PT, R103, R178, PT ;  /* 0x000000b26700720c */ /* 0x000fe40003f86270 */
[----:B------:R-:W-:Y:S02]  /*1a5e0*/  I2FP.F32.S32 R7, R7 ;  /* 0x0000000700077245 */ /* 0x000fe40000201400 */
[----:B------:R-:W-:Y:S02]  /*1a5f0*/  IABS R8, R93 ;  /* 0x0000005d00087213 */ /* 0x000fe40000000000 */
[----:B------:R-:W-:Y:S01]  /*1a600*/  FSEL R160, R160, -INF , P1 ;  /* 0xff800000a0a07808 */ /* 0x000fe20000800000 */
[----:B------:R-:W-:Y:S01]  /*1a610*/  FFMA.FTZ R185, -R187, R7, R10 ;  /* 0x00000007bbb97223 */ /* 0x000fe2000001010a */
[----:B------:R-:W-:Y:S02]  /*1a620*/  I2FP.F32.S32 R94, R94 ;  /* 0x0000005e005e7245 */ /* 0x000fe40000201400 */
[----:B------:R-:W-:Y:S02]  /*1a630*/  IABS R5, R119 ;  /* 0x0000007700057213 */ /* 0x000fe40000000000 */
[----:B------:R-:W-:Y:S01]  /*1a640*/  ISETP.GE.AND P1, PT, R219, R178, PT ;  /* 0x000000b2db00720c */ /* 0x000fe20003f26270 */
[----:B------:R-:W-:Y:S01]  /*1a650*/  FFMA.FTZ R94, -R187, R94, R9 ;  /* 0x0000005ebb5e7223 */ /* 0x000fe20000010109 */
[----:B------:R-:W-:Y:S02]  /*1a660*/  FSEL R153, R153, -INF , P4 ;  /* 0xff80000099997808 */ /* 0x000fe40002000000 */
[----:B------:R-:W-:Y:S02]  /*1a670*/  ISETP.GE.AND P4, PT, R120, R178, PT ;  /* 0x000000b27800720c */ /* 0x000fe40003f86270 */
[----:B------:R-:W-:Y:S02]  /*1a680*/  I2FP.F32.S32 R8, R8 ;  /* 0x0000000800087245 */ /* 0x000fe40000201400 */
[----:B------:R-:W-:Y:S02]  /*1a690*/  I2FP.F32.S32 R5, R5 ;  /* 0x0000000500057245 */ /* 0x000fe40000201400 */
[----:B------:R-:W-:Y:S01]  /*1a6a0*/  FSEL R10, R12, -INF , P1 ;  /* 0xff8000000c0a7808 */ /* 0x000fe20000800000 */
[----:B------:R-:W-:Y:S01]  /*1a6b0*/  IMAD.MOV.U32 R12, RZ, RZ, R153 ;  /* 0x000000ffff0c7224 */ /* 0x000fe200078e0099 */
[----:B------:R-:W-:Y:S01]  /*1a6c0*/  ISETP.GE.AND P1, PT, R101, R175, PT ;  /* 0x000000af6500720c */ /* 0x000fe20003f26270 */
[C---:B------:R-:W-:Y:S01]  /*1a6d0*/  FFMA.FTZ R112, -R187.reuse, R8, R11 ;  /* 0x00000008bb707223 */ /* 0x040fe2000001010b */
[----:B------:R-:W-:Y:S01]  /*1a6e0*/  IABS R6, R4 ;  /* 0x0000000400067213 */ /* 0x000fe20000000000 */
[----:B------:R-:W-:Y:S01]  /*1a6f0*/  FFMA.FTZ R115, -R187, R5, R115 ;  /* 0x00000005bb737223 */ /* 0x000fe20000010173 */
[----:B------:R-:W-:Y:S01]  /*1a700*/  FSEL R9, R13, -INF , P4 ;  /* 0xff8000000d097808 */ /* 0x000fe20002000000 */
[----:B------:R-:W-:Y:S01]  /*1a710*/  IMAD.MOV.U32 R13, RZ, RZ, R161 ;  /* 0x000000ffff0d7224 */ /* 0x000fe200078e00a1 */
[----:B------:R-:W-:Y:S01]  /*1a720*/  IABS R97, R97 ;  /* 0x0000006100617213 */ /* 0x000fe20000000000 */
[----:B------:R-:W-:Y:S01]  /*1a730*/  IMAD.MOV.U32 R101, RZ, RZ, R204 ;  /* 0x000000ffff657224 */ /* 0x000fe200078e00cc */
[----:B------:R-:W-:Y:S01]  /*1a740*/  ISETP.GE.AND P4, PT, R102, R178, PT ;  /* 0x000000b26600720c */ /* 0x000fe20003f86270 */
[----:B------:R-:W-:Y:S01]  /*1a750*/  IMAD.MOV.U32 R102, RZ, RZ, R218 ;  /* 0x000000ffff667224 */ /* 0x000fe200078e00da */
[----:B------:R-:W-:Y:S02]  /*1a760*/  FSEL R11, R163, -INF , P1 ;  /* 0xff800000a30b7808 */ /* 0x000fe40000800000 */
[----:B------:R-:W-:Y:S02]  /*1a770*/  I2FP.F32.S32 R6, R6 ;  /* 0x0000000600067245 */ /* 0x000fe40000201400 */
[----:B------:R-:W-:Y:S02]  /*1a780*/  ISETP.GE.AND P1, PT, R252, R178, PT ;  /* 0x000000b2fc00720c */ /* 0x000fe40003f26270 */
[----:B------:R-:W-:Y:S01]  /*1a790*/  FSEL R5, R162, -INF , P0 ;  /* 0xff800000a2057808 */ /* 0x000fe20000000000 */
[C---:B------:R-:W-:Y:S01]  /*1a7a0*/  FFMA.FTZ R114, -R187.reuse, R6, R114 ;  /* 0x00000006bb727223 */ /* 0x040fe20000010172 */
[----:B------:R-:W-:Y:S02]  /*1a7b0*/  I2FP.F32.S32 R97, R97 ;  /* 0x0000006100617245 */ /* 0x000fe40000201400 */
[----:B------:R-:W-:Y:S02]  /*1a7c0*/  ISETP.GE.AND P0, PT, R228, R175, PT ;  /* 0x000000afe400720c */ /* 0x000fe40003f06270 */
[----:B------:R-:W-:Y:S01]  /*1a7d0*/  FSEL R8, R16, -INF , P4 ;  /* 0xff80000010087808 */ /* 0x000fe20002000000 */
[----:B------:R-:W-:Y:S01]  /*1a7e0*/  FFMA.FTZ R97, -R187, R97, R201 ;  /* 0x00000061bb617223 */ /* 0x000fe200000101c9 */
[-C--:B------:R-:W-:Y:S01]  /*1a7f0*/  ISETP.GE.AND P4, PT, R103, R175.reuse, PT ;  /* 0x000000af6700720c */ /* 0x080fe20003f86270 */
[----:B------:R-:W-:Y:S01]  /*1a800*/  VIADD R201, R0, 0x29 ;  /* 0x0000002900c97836 */ /* 0x000fe20000000000 */
[----:B------:R-:W-:Y:S01]  /*1a810*/  FSEL R93, R17, -INF , P1 ;  /* 0xff800000115d7808 */ /* 0x000fe20000800000 */
[----:B------:R-:W-:Y:S01]  /*1a820*/  IMAD.MOV.U32 R103, RZ, RZ, R210 ;  /* 0x000000ffff677224 */ /* 0x000fe200078e00d2 */
[-C--:B------:R-:W-:Y:S02]  /*1a830*/  ISETP.GE.AND P1, PT, R251, R178.reuse, PT ;  /* 0x000000b2fb00720c */ /* 0x080fe40003f26270 */
[----:B------:R-:W-:Y:S01]  /*1a840*/  FSEL R7, R199, -INF , P0 ;  /* 0xff800000c7077808 */ /* 0x000fe20000000000 */
[----:B------:R-:W-:Y:S01]  /*1a850*/  IMAD R199, R186, 0x100, R50 ;  /* 0x00000100bac77824 */ /* 0x000fe200078e0232 */
[----:B------:R-:W-:Y:S01]  /*1a860*/  FSEL R6, R200, -INF , P4 ;  /* 0xff800000c8067808 */ /* 0x000fe20002000000 */
[----:B------:R-:W-:Y:S01]  /*1a870*/  IMAD.MOV.U32 R200, RZ, RZ, R93 ;  /* 0x000000ffffc87224 */ /* 0x000fe200078e005d */
[-C--:B------:R-:W-:Y:S01]  /*1a880*/  ISETP.GE.AND P4, PT, R219, R175.reuse, PT ;  /* 0x000000afdb00720c */ /* 0x080fe20003f86270 */
[----:B------:R-:W-:Y:S01]  /*1a890*/  VIADD R199, R199, 0x18 ;  /* 0x00000018c7c77836 */ /* 0x000fe20000000000 */
[----:B------:R-:W-:Y:S02]  /*1a8a0*/  FSEL R219, R20, -INF , P1 ;  /* 0xff80000014db7808 */ /* 0x000fe40000800000 */
[-C--:B------:R-:W-:Y:S02]  /*1a8b0*/  ISETP.GE.AND P0, PT, R217, R178.reuse, PT ;  /* 0x000000b2d900720c */ /* 0x080fe40003f06270 */
[----:B------:R-:W-:Y:S01]  /*1a8c0*/  ISETP.GE.AND P1, PT, R120, R175, PT ;  /* 0x000000af7800720c */ /* 0x000fe20003f26270 */
        /* <DEDUP_REMOVED lines=9> */
[----:B------:R-:W-:Y:S01]  /*1a960*/  IABS R95, R95 ;  /* 0x0000005f005f7213 */ /* 0x000fe20000000000 */
[----:B------:R-:W-:Y:S01]  /*1a970*/  IMAD.MOV.U32 R15, RZ, RZ, R112 ;  /* 0x000000ffff0f7224 */ /* 0x000fe200078e0070 */
[-C--:B------:R-:W-:Y:S02]  /*1a980*/  ISETP.GE.AND P0, PT, R214, R178.reuse, PT ;  /* 0x000000b2d600720c */ /* 0x080fe40003f06270 */
[----:B------:R-:W-:Y:S02]  /*1a990*/  ISETP.GE.AND P1, PT, R199, R175, PT ;  /* 0x000000afc700720c */ /* 0x000fe40003f26270 */
[----:B------:R-:W-:Y:S02]  /*1a9a0*/  FSEL R25, R25, -INF , P4 ;  /* 0xff80000019197808 */ /* 0x000fe40002000000 */
[----:B------:R-:W-:Y:S02]  /*1a9b0*/  ISETP.GE.AND P4, PT, R250, R178, PT ;  /* 0x000000b2fa00720c */ /* 0x000fe40003f86270 */
[----:B------:R-:W-:Y:S02]  /*1a9c0*/  I2FP.F32.S32 R95, R95 ;  /* 0x0000005f005f7245 */ /* 0x000fe40000201400 */
[----:B------:R-:W-:Y:S02]  /*1a9d0*/  IABS R100, R100 ;  /* 0x0000006400647213 */ /* 0x000fe40000000000 */
[----:B------:R-:W-:Y:S01]  /*1a9e0*/  FSEL R204, R24, -INF , P0 ;  /* 0xff80000018cc7808 */ /* 0x000fe20000000000 */
[----:B------:R-:W-:Y:S01]  /*1a9f0*/  FFMA.FTZ R95, -R187, R95, R203 ;  /* 0x0000005fbb5f7223 */ /* 0x000fe200000101cb */
[----:B------:R-:W-:Y:S01]  /*1aa00*/  FSEL R17, R18, -INF , P1 ;  /* 0xff80000012117808 */ /* 0x000fe20000800000 */
[----:B------:R-:W-:Y:S01]  /*1aa10*/  VIADD R203, R0, 0x39 ;  /* 0x0000003900cb7836 */ /* 0x000fe20000000000 */
[-C--:B------:R-:W-:Y:S01]  /*1aa20*/  ISETP.GE.AND P0, PT, R252, R175.reuse, PT ;  /* 0x000000affc00720c */ /* 0x080fe20003f06270 */
[----:B------:R-:W-:Y:S01]  /*1aa30*/  IMAD.MOV.U32 R18, RZ, RZ, R115 ;  /* 0x000000ffff127224 */ /* 0x000fe200078e0073 */
[----:B------:R-:W-:Y:S02]  /*1aa40*/  ISETP.GE.AND P1, PT, R209, R178, PT ;  /* 0x000000b2d100720c */ /* 0x000fe40003f26270 */
[----:B------:R-:W-:Y:S02]  /*1aa50*/  FSEL R28, R28, -INF , P4 ;  /* 0xff8000001c1c7808 */ /* 0x000fe40002000000 */
[-C--:B------:R-:W-:Y:S02]  /*1aa60*/  ISETP.GE.AND P4, PT, R217, R175.reuse, PT ;  /* 0x000000afd900720c */ /* 0x080fe40003f86270 */
[----:B------:R-:W-:Y:S02]  /*1aa70*/  I2FP.F32.S32 R100, R100 ;  /* 0x0000006400647245 */ /* 0x000fe40000201400 */
[----:B------:R-:W-:Y:S01]  /*1aa80*/  FSEL R16, R19, -INF , P0 ;  /* 0xff80000013107808 */ /* 0x000fe20000000000 */
[----:B------:R-:W-:Y:S01]  /*1aa90*/  IMAD.MOV.U32 R19, RZ, RZ, R114 ;  /* 0x000000ffff137224 */ /* 0x000fe200078e0072 */
[----:B------:R-:W-:Y:S01]  /*1aaa0*/  FSEL R29, R29, -INF , P1 ;  /* 0xff8000001d1d7808 */ /* 0x000fe20000800000 */
[----:B------:R-:W-:Y:S01]  /*1aab0*/  FFMA.FTZ R165, -R187, R100, R117 ;  /* 0x00000064bba57223 */ /* 0x000fe20000010175 */
        /* <DEDUP_REMOVED lines=16> */
[----:B------:R-:W-:Y:S02]  /*1abc0*/  IABS R98, R98 ;  /* 0x0000006200627213 */ /* 0x000fe40000000000 */
[-C--:B------:R-:W-:Y:S02]  /*1abd0*/  ISETP.GE.AND P0, PT, R249, R178.reuse, PT ;  /* 0x000000b2f900720c */ /* 0x080fe40003f06270 */
[-C--:B------:R-:W-:Y:S02]  /*1abe0*/  ISETP.GE.AND P1, PT, R250, R175.reuse, PT ;  /* 0x000000affa00720c */ /* 0x080fe40003f26270 */
[----:B------:R-:W-:Y:S02]  /*1abf0*/  FSEL R37, R37, -INF , P4 ;  /* 0xff80000025257808 */ /* 0x000fe40002000000 */
[----:B------:R-:W-:Y:S02]  /*1ac00*/  ISETP.GE.AND P4, PT, R212, R178, PT ;  /* 0x000000b2d400720c */ /* 0x000fe40003f86270 */
[----:B------:R-:W-:Y:S02]  /*1ac10*/  I2FP.F32.S32 R98, R98 ;  /* 0x0000006200627245 */ /* 0x000fe40000201400 */
[----:B------:R-:W-:Y:S01]  /*1ac20*/  FSEL R21, R36, -INF , P0 ;  /* 0xff80000024157808 */ /* 0x000fe20000000000 */
[----:B------:R-:W-:Y:S01]  /*1ac30*/  IMAD.MOV.U32 R36, RZ, RZ, R94 ;  /* 0x000000ffff247224 */ /* 0x000fe200078e005e */
[----:B------:R-:W-:Y:S01]  /*1ac40*/  FSEL R30, R30, -INF , P1 ;  /* 0xff8000001e1e7808 */ /* 0x000fe20000800000 */
[----:B------:R-:W-:Y:S01]  /*1ac50*/  FFMA.FTZ R98, -R187, R98, R202 ;  /* 0x00000062bb627223 */ /* 0x000fe200000101ca */
[-C--:B------:R-:W-:Y:S01]  /*1ac60*/  ISETP.GE.AND P0, PT, R209, R175.reuse, PT ;  /* 0x000000afd100720c */ /* 0x080fe20003f06270 */
[----:B------:R-:W-:Y:S01]  /*1ac70*/  VIADD R202, R0, 0x51 ;  /* 0x0000005100ca7836 */ /* 0x000fe20000000000 */
        /* <DEDUP_REMOVED lines=12> */
[----:B------:R-:W-:Y:S02]  /*1ad40*/  IABS R99, R99 ;  /* 0x0000006300637213 */ /* 0x000fe40000000000 */
[----:B------:R-:W-:Y:S02]  /*1ad50*/  FSEL R34, R34, -INF , P0 ;  /* 0xff80000022227808 */ /* 0x000fe40000000000 */
[----:B------:R-:W-:Y:S02]  /*1ad60*/  FSEL R206, R44, -INF , P1 ;  /* 0xff8000002cce7808 */ /* 0x000fe40000800000 */
[-C--:B------:R-:W-:Y:S02]  /*1ad70*/  ISETP.GE.AND P0, PT, R202, R178.reuse, PT ;  /* 0x000000b2ca00720c */ /* 0x080fe40003f06270 */
        /* <DEDUP_REMOVED lines=61> */
[----:B------:R-:W-:Y:S02]  /*1b150*/  ISETP.GE.AND P4, PT, R124, R175, PT ;  /* 0x000000af7c00720c */ /* 0x000fe40003f86270 */
[-C--:B------:R-:W-:Y:S02]  /*1b160*/  ISETP.GE.AND P1, PT, R241, R178.reuse, PT ;  /* 0x000000b2f100720c */ /* 0x080fe40003f26270 */
[----:B------:R-:W-:Y:S01]  /*1b170*/  FSEL R123, R55, -INF , P0 ;  /* 0xff800000377b7808 */ /* 0x000fe20000000000 */
[----:B------:R-:W-:Y:S01]  /*1b180*/  IMAD.MOV.U32 R55, RZ, RZ, R117 ;  /* 0x000000ffff377224 */ /* 0x000fe200078e0075 */
[----:B------:R-:W-:Y:S02]  /*1b190*/  IABS R4, R121 ;  /* 0x0000007900047213 */ /* 0x000fe40000000000 */
        /* <DEDUP_REMOVED lines=51> */
[C---:B------:R-:W-:Y:S02]  /*1b4d0*/  ISETP.GE.AND P0, PT, R232.reuse, R178, PT ;  /* 0x000000b2e800720c */ /* 0x040fe40003f06270 */
[----:B------:R-:W-:Y:S02]  /*1b4e0*/  FSEL R99, R83, -INF , P4 ;  /* 0xff80000053637808 */ /* 0x000fe40002000000 */
[----:B------:R-:W-:Y:S02]  /*1b4f0*/  FSEL R95, R95, -INF , P1 ;  /* 0xff8000005f5f7808 */ /* 0x000fe40000800000 */
[-C--:B------:R-:W-:Y:S02]  /*1b500*/  ISETP.GE.AND P4, PT, R232, R175.reuse, PT ;  /* 0x000000afe800720c */ /* 0x080fe40003f86270 */
[----:B------:R-:W-:Y:S02]  /*1b510*/  IABS R92, R92 ;  /* 0x0000005c005c7213 */ /* 0x000fe40000000000 */
[----:B------:R-:W-:Y:S02]  /*1b520*/  ISETP.GE.AND P1, PT, R227, R178, PT ;  /* 0x000000b2e300720c */ /* 0x000fe40003f26270 */
[----:B------:R-:W-:Y:S02]  /*1b530*/  FSEL R98, R98, -INF , P0 ;  /* 0xff80000062627808 */ /* 0x000fe40000000000 */
[-C--:B------:R-:W-:Y:S02]  /*1b540*/  ISETP.GE.AND P0, PT, R235, R175.reuse, PT ;  /* 0x000000afeb00720c */ /* 0x080fe40003f06270 */
[----:B------:R-:W-:Y:S02]  /*1b550*/  FSEL R94, R84, -INF , P4 ;  /* 0xff800000545e7808 */ /* 0x000fe40002000000 */
[----:B------:R-:W-:Y:S02]  /*1b560*/  I2FP.F32.S32 R92, R92 ;  /* 0x0000005c005c7245 */ /* 0x000fe40000201400 */
[----:B------:R-:W-:Y:S02]  /*1b570*/  FSEL R90, R90, -INF , P1 ;  /* 0xff8000005a5a7808 */ /* 0x000fe40000800000 */
[----:B------:R-:W-:Y:S01]  /*1b580*/  ISETP.GE.AND P4, PT, R224, R178, PT ;  /* 0x000000b2e000720c */ /* 0x000fe20003f86270 */
[----:B------:R-:W-:Y:S01]  /*1b590*/  FFMA.FTZ R92, -R187, R92, R155 ;  /* 0x0000005cbb5c7223 */ /* 0x000fe2000001019b */
        /* <DEDUP_REMOVED lines=19> */
[----:B------:R-:W-:Y:S01]  /*1b6d0*/  IABS R126, R126 ;  /* 0x0000007e007e7213 */ /* 0x000fe20000000000 */
[----:B------:R-:W-:Y:S01]  /*1b6e0*/  IMAD.MOV.U32 R59, RZ, RZ, R65 ;  /* 0x000000ffff3b7224 */ /* 0x000fe200078e0041 */
[----:B------:R-:W-:Y:S01]  /*1b6f0*/  ISETP.GE.AND P0, PT, R225, R178, PT ;  /* 0x000000b2e100720c */ /* 0x000fe20003f06270 */
[----:B------:R-:W-:Y:S01]  /*1b700*/  IMAD.MOV.U32 R65, RZ, RZ, R64 ;  /* 0x000000ffff417224 */ /* 0x000fe200078e0040 */
[----:B------:R-:W-:Y:S01]  /*1b710*/  FSEL R81, R72, -INF , P1 ;  /* 0xff80000048517808 */ /* 0x000fe20000800000 */
[----:B------:R-:W-:Y:S01]  /*1b720*/  IMAD.MOV.U32 R72, RZ, RZ, R63 ;  /* 0x000000ffff487224 */ /* 0x000fe200078e003f */
[-C--:B------:R-:W-:Y:S01]  /*1b730*/  ISETP.GE.AND P4, PT, R226, R175.reuse, PT ;  /* 0x000000afe200720c */ /* 0x080fe20003f86270 */
[----:B------:R-:W-:Y:S01]  /*1b740*/  IMAD.MOV.U32 R63, RZ, RZ, R62 ;  /* 0x000000ffff3f7224 */ /* 0x000fe200078e003e */
[----:B------:R-:W-:Y:S01]  /*1b750*/  I2FP.F32.S32 R126, R126 ;  /* 0x0000007e007e7245 */ /* 0x000fe20000201400 */
        /* <DEDUP_REMOVED lines=17> */
[----:B------:R-:W-:Y:S01]  /*1b870*/  ISETP.GE.AND P1, PT, R224, R175, PT ;  /* 0x000000afe000720c */ /* 0x000fe20003f26270 */
[----:B------:R-:W-:Y:S01]  /*1b880*/  IMAD.MOV.U32 R51, RZ, RZ, R154 ;  /* 0x000000ffff337224 */ /* 0x000fe200078e009a */
[----:B------:R-:W-:Y:S01]  /*1b890*/  I2FP.F32.S32 R4, R4 ;  /* 0x0000000400047245 */ /* 0x000fe20000201400 */
[----:B------:R-:W-:Y:S01]  /*1b8a0*/  FFMA.FTZ R86, -R187, R126, R86 ;  /* 0x0000007ebb567223 */ /* 0x000fe20000010156 */
        /* <DEDUP_REMOVED lines=8> */
[----:B------:R-:W-:Y:S01]  /*1b930*/  FSEL R7, R7, -INF , !P5 ;  /* 0xff80000007077808 */ /* 0x000fe20006800000 */
[----:B------:R-:W-:Y:S01]  /*1b940*/  IMAD.MOV.U32 R62, RZ, RZ, R69 ;  /* 0x000000ffff3e7224 */ /* 0x000fe200078e0045 */
[----:B------:R-:W-:Y:S01]  /*1b950*/  FSEL R14, R14, -INF , !P6 ;  /* 0xff8000000e0e7808 */ /* 0x000fe20007000000 */
[----:B------:R-:W-:Y:S01]  /*1b960*/  IMAD.MOV.U32 R55, RZ, RZ, R61 ;  /* 0x000000ffff377224 */ /* 0x000fe200078e003d */
[-C--:B------:R-:W-:Y:S01]  /*1b970*/  ISETP.GE.AND P5, PT, R217, R177.reuse, PT ;  /* 0x000000b1d900720c */ /* 0x080fe20003fa6270 */
[----:B------:R-:W-:Y:S02]  /*1b980*/  IMAD.MOV.U32 R69, RZ, RZ, R68 ;  /* 0x000000ffff457224 */ /* 0x000fe400078e0044 */
[----:B------:R-:W-:Y:S01]  /*1b990*/  FFMA.FTZ R152, -R187, R4, R152 ;  /* 0x00000004bb987223 */ /* 0x000fe20000010198 */
[----:B------:R-:W-:Y:S01]  /*1b9a0*/  IMAD.MOV.U32 R61, RZ, RZ, R60 ;  /* 0x000000ffff3d7224 */ /* 0x000fe200078e003c */
[----:B------:R-:W-:Y:S01]  /*1b9b0*/  FSEL R218, R218, -INF , !P5 ;  /* 0xff800000dada7808 */ /* 0x000fe20006800000 */
[----:B------:R-:W-:Y:S01]  /*1b9c0*/  IMAD.MOV.U32 R68, RZ, RZ, R59 ;  /* 0x000000ffff447224 */ /* 0x000fe200078e003b */
[----:B------:R-:W-:Y:S01]  /*1b9d0*/  ISETP.GE.AND P5, PT, R214, R177, PT ;  /* 0x000000b1d600720c */ /* 0x000fe20003fa6270 */
[----:B------:R-:W-:Y:S01]  /*1b9e0*/  IMAD.MOV.U32 R60, RZ, RZ, R51 ;  /* 0x000000ffff3c7224 */ /* 0x000fe200078e0033 */
[----:B------:R1:W5:Y:S01]  /*1b9f0*/  LDL.LU R169, [R1+0xc] ;  /* 0x00000c0001a97983 */ /* 0x0003620000300800 */
        /* <DEDUP_REMOVED lines=27> */
[----:B------:R-:W-:Y:S01]  /*1bbb0*/  FSEL R84, R72, -INF , P4 ;  /* 0xff80000048547808 */ /* 0x000fe20002000000 */
        /* <DEDUP_REMOVED lines=38> */
[----:B------:R-:W-:Y:S01]  /*1be20*/  IMAD.MOV.U32 R45, RZ, RZ, R165 ;  /* 0x000000ffff2d7224 */ /* 0x000fe200078e00a5 */
[----:B------:R-:W-:Y:S01]  /*1be30*/  FSEL R78, R63, -INF , P1 ;  /* 0xff8000003f4e7808 */ /* 0x000fe20000800000 */
[----:B------:R1:W5:Y:S01]  /*1be40*/  LDL.LU R165, [R1+0x8] ;  /* 0x0000080001a57983 */ /* 0x0003620000300800 */
[----:B------:R-:W-:Y:S01]  /*1be50*/  FSEL R77, R62, -INF , P0 ;  /* 0xff8000003e4d7808 */ /* 0x000fe20000000000 */
[----:B------:R-:W-:Y:S01]  /*1be60*/  IMAD.MOV.U32 R59, RZ, RZ, R65 ;  /* 0x000000ffff3b7224 */ /* 0x000fe200078e0041 */
[-C--:B------:R-:W-:Y:S01]  /*1be70*/  ISETP.GE.AND P1, PT, R131, R178.reuse, PT ;  /* 0x000000b28300720c */ /* 0x080fe20003f26270 */
[----:B------:R1:W5:Y:S01]  /*1be80*/  LDL.LU R164, [R1+0x4] ;  /* 0x0000040001a47983 */ /* 0x0003620000300800 */
[-C--:B------:R-:W-:Y:S01]  /*1be90*/  ISETP.GE.AND P0, PT, R221, R175.reuse, PT ;  /* 0x000000afdd00720c */ /* 0x080fe20003f06270 */
[----:B------:R-:W-:Y:S01]  /*1bea0*/  IMAD.MOV.U32 R22, RZ, RZ, R151 ;  /* 0x000000ffff167224 */ /* 0x000fe200078e0097 */
[----:B------:R-:W-:Y:S01]  /*1beb0*/  FSEL R72, R69, -INF , P4 ;  /* 0xff80000045487808 */ /* 0x000fe20002000000 */
[----:B------:R-:W-:Y:S01]  /*1bec0*/  IMAD.MOV.U32 R65, RZ, RZ, R57 ;  /* 0x000000ffff417224 */ /* 0x000fe200078e0039 */
[-C--:B------:R-:W-:Y:S01]  /*1bed0*/  ISETP.GE.AND P4, PT, R220, R175.reuse, PT ;  /* 0x000000afdc00720c */ /* 0x080fe20003f86270 */
[----:B------:R1:W5:Y:S01]  /*1bee0*/  LDL.LU R150, [R1] ;  /* 0x0000000001967983 */ /* 0x0003620000300800 */
[----:B------:R-:W-:Y:S01]  /*1bef0*/  FSEL R71, R68, -INF , P1 ;  /* 0xff80000044477808 */ /* 0x000fe20000800000 */
[----:B------:R-:W-:Y:S01]  /*1bf00*/  VIADD R126, R0, 0xf0 ;  /* 0x000000f0007e7836 */ /* 0x000fe20000000000 */
[----:B------:R-:W-:Y:S01]  /*1bf10*/  FSEL R76, R59, -INF , P0 ;  /* 0xff8000003b4c7808 */ /* 0x000fe20000000000 */
[----:B------:R-:W-:Y:S01]  /*1bf20*/  IMAD.MOV.U32 R57, RZ, RZ, R168 ;  /* 0x000000ffff397224 */ /* 0x000fe200078e00a8 */
[-C--:B------:R-:W-:Y:S01]  /*1bf30*/  ISETP.GE.AND P1, PT, R130, R178.reuse, PT ;  /* 0x000000b28200720c */ /* 0x080fe20003f26270 */
[----:B------:R-:W2:Y:S01]  /*1bf40*/  S2R R151, SR_TID.X ;  /* 0x0000000000977919 */ /* 0x000ea20000002100 */
[-C--:B------:R-:W-:Y:S01]  /*1bf50*/  ISETP.GE.AND P0, PT, R129, R178.reuse, PT ;  /* 0x000000b28100720c */ /* 0x080fe20003f06270 */
[----:B------:R-:W-:Y:S01]  /*1bf60*/  IMAD.MOV.U32 R154, RZ, RZ, R22 ;  /* 0x000000ffff9a7224 */ /* 0x000fe200078e0016 */
[----:B------:R-:W-:Y:S01]  /*1bf70*/  FSEL R75, R65, -INF , P4 ;  /* 0xff800000414b7808 */ /* 0x000fe20002000000 */
[----:B------:R-:W-:Y:S01]  /*1bf80*/  VIADD R4, R0, 0xf8 ;  /* 0x000000f800047836 */ /* 0x000fe20000000000 */
[----:B------:R-:W-:Y:S01]  /*1bf90*/  FSEL R66, R64, -INF , P1 ;  /* 0xff80000040427808 */ /* 0x000fe20000800000 */
[----:B------:R-:W-:Y:S01]  /*1bfa0*/  IMAD.MOV.U32 R51, RZ, RZ, R154 ;  /* 0x000000ffff337224 */ /* 0x000fe200078e009a */
[----:B------:R-:W-:Y:S01]  /*1bfb0*/  FSEL R65, R55, -INF , P0 ;  /* 0xff80000037417808 */ /* 0x000fe20000000000 */
[----:B------:R-:W-:Y:S01]  /*1bfc0*/  IMAD.MOV.U32 R154, RZ, RZ, R56 ;  /* 0x000000ffff9a7224 */ /* 0x000fe200078e0038 */
[-C--:B------:R-:W-:Y:S01]  /*1bfd0*/  ISETP.GE.AND P1, PT, R156, R175.reuse, PT ;  /* 0x000000af9c00720c */ /* 0x080fe20003f26270 */
[----:B------:R-:W-:Y:S01]  /*1bfe0*/  IMAD.MOV.U32 R56, RZ, RZ, R184 ;  /* 0x000000ffff387224 */ /* 0x000fe200078e00b8 */
[-C--:B------:R-:W-:Y:S01]  /*1bff0*/  ISETP.GE.AND P0, PT, R128, R178.reuse, PT ;  /* 0x000000b28000720c */ /* 0x080fe20003f06270 */
[----:B------:R-:W-:Y:S01]  /*1c000*/  VIADD R0, R0, 0xf9 ;  /* 0x000000f900007836 */ /* 0x000fe20000000000 */
[-C--:B------:R-:W-:Y:S01]  /*1c010*/  ISETP.GE.AND P4, PT, R166, R175.reuse, PT ;  /* 0x000000afa600720c */ /* 0x080fe20003f86270 */
[----:B------:R-:W-:Y:S01]  /*1c020*/  IMAD.MOV.U32 R22, RZ, RZ, R185 ;  /* 0x000000ffff167224 */ /* 0x000fe200078e00b9 */
[----:B------:R-:W-:Y:S01]  /*1c030*/  FSEL R69, R60, -INF , P1 ;  /* 0xff8000003c457808 */ /* 0x000fe20000800000 */
[----:B------:R-:W3:Y:S01]  /*1c040*/  S2R R185, SR_CTAID.X ;  /* 0x0000000000b97919 */ /* 0x000ee20000002500 */
        /* <DEDUP_REMOVED lines=8> */
[----:B--2---:R-:W-:Y:S01]  /*1c0d0*/  IMAD.SHL.U32 R168, R151, 0x20, RZ ;  /* 0x0000002097a87824 */ /* 0x004fe200078e00ff */
        /* <DEDUP_REMOVED lines=19> */
[----:B------:R-:W-:Y:S01]  /*1c210*/  FSEL R60, R36, -INF , P4 ;  /* 0xff800000243c7808 */ /* 0x000fe20002000000 */
[----:B------:R-:W-:Y:S01]  /*1c220*/  VIADD R15, R15, 0x1 ;  /* 0x000000010f0f7836 */ /* 0x000fe20000000000 */
[-C--:B------:R-:W-:Y:S01]  /*1c230*/  ISETP.GE.AND P4, PT, R125, R175.reuse, PT ;  /* 0x000000af7d00720c */ /* 0x080fe20003f86270 */
[--C-:B------:R-:W-:Y:S01]  /*1c240*/  IMAD R36, R186, 0x100, R50.reuse ;  /* 0x00000100ba247824 */ /* 0x100fe200078e0232 */
[----:B------:R-:W-:Y:S02]  /*1c250*/  ISETP.GE.AND P0, PT, R0, R175, PT ;  /* 0x000000af0000720c */ /* 0x000fe40003f06270 */
[----:B------:R-:W-:Y:S01]  /*1c260*/  FSEL R23, R19, -INF , P1 ;  /* 0xff80000013177808 */ /* 0x000fe20000800000 */
[--C-:B------:R-:W-:Y:S01]  /*1c270*/  IMAD R19, R186, 0x100, R50.reuse ;  /* 0x00000100ba137824 */ /* 0x100fe200078e0232 */
[----:B------:R-:W-:Y:S01]  /*1c280*/  FSEL R51, R22, -INF , P4 ;  /* 0xff80000016337808 */ /* 0x000fe20002000000 */
[----:B------:R-:W-:Y:S01]  /*1c290*/  VIADD R36, R36, 0x9 ;  /* 0x0000000924247836 */ /* 0x000fe20000000000 */
[----:B------:R-:W-:Y:S01]  /*1c2a0*/  FSEL R22, R18, -INF , P0 ;  /* 0xff80000012167808 */ /* 0x000fe20000000000 */
[----:B------:R-:W-:Y:S01]  /*1c2b0*/  VIADD R19, R19, 0x10 ;  /* 0x0000001013137836 */ /* 0x000fe20000000000 */
[CC--:B------:R-:W-:Y:S01]  /*1c2c0*/  ISETP.GE.AND P1, PT, R15.reuse, R177.reuse, PT ;  /* 0x000000b10f00720c */ /* 0x0c0fe20003f26270 */
[----:B------:R-:W-:Y:S01]  /*1c2d0*/  IMAD R18, R186, 0x100, R50 ;  /* 0x00000100ba127824 */ /* 0x000fe200078e0232 */
[----:B------:R-:W-:Y:S02]  /*1c2e0*/  ISETP.GE.AND P4, PT, R228, R178, PT ;  /* 0x000000b2e400720c */ /* 0x000fe40003f86270 */
[-C--:B------:R-:W-:Y:S01]  /*1c2f0*/  ISETP.GE.AND P0, PT, R15, R174.reuse, PT ;  /* 0x000000ae0f00720c */ /* 0x080fe20003f06270 */
[----:B------:R-:W-:Y:S01]  /*1c300*/  VIADD R18, R18, 0x11 ;  /* 0x0000001112127836 */ /* 0x000fe20000000000 */
[----:B------:R-:W-:Y:S02]  /*1c310*/  FSEL R13, R13, -INF , !P1 ;  /* 0xff8000000d0d7808 */ /* 0x000fe40004800000 */
[----:B------:R-:W-:Y:S02]  /*1c320*/  FSEL R15, R152, -INF , P4 ;  /* 0xff800000980f7808 */ /* 0x000fe40002000000 */
        /* <DEDUP_REMOVED lines=42> */
[----:B------:R-:W2:Y:S01]  /*1c5d0*/  LD.E R21, desc[UR4][R2.64+0xdc] ;  /* 0x0000dc0402157980 */ /* 0x000ea2000c101900 */
        /* <DEDUP_REMOVED lines=36> */
[----:B------:R-:W-:Y:S02]  /*1c820*/  ISETP.GE.AND P6, PT, R241, R174, PT ;  /* 0x000000aef100720c */ /* 0x000fe40003fc6270 */
[----:B------:R-:W-:Y:S02]  /*1c830*/  FMNMX3.FTZ R20, R148, R14, R13, !PT ;  /* 0x0000000e94147276 */ /* 0x000fe4000781000d */
        /* <DEDUP_REMOVED lines=31> */
[----:B------:R-:W-:Y:S02]  /*1ca30*/  FSEL R162, R49, -INF , !P4 ;  /* 0xff80000031a27808 */ /* 0x000fe40006000000 */
[----:B------:R-:W-:Y:S02]  /*1ca40*/  FMNMX3.FTZ R20, R20, R207, R203, !PT ;  /* 0x000000cf14147276 */ /* 0x000fe400078100cb */
[----:B------:R-:W-:Y:S02]  /*1ca50*/  FMNMX3.FTZ R24, R24, R214, R201, !PT ;  /* 0x000000d618187276 */ /* 0x000fe400078100c9 */
[----:B------:R-:W-:Y:S02]  /*1ca60*/  FMNMX3.FTZ R20, R20, R199, R47, !PT ;  /* 0x000000c714147276 */ /* 0x000fe4000781002f */
[-C--:B------:R-:W-:Y:S02]  /*1ca70*/  ISETP.GE.AND P4, PT, R246, R177.reuse, PT ;  /* 0x000000b1f600720c */ /* 0x080fe40003f86270 */
[----:B------:R-:W-:Y:S02]  /*1ca80*/  FSEL R159, R159, -INF , !P1 ;  /* 0xff8000009f9f7808 */ /* 0x000fe40004800000 */
[-C--:B------:R-:W-:Y:S02]  /*1ca90*/  ISETP.GE.AND P1, PT, R122, R177.reuse, PT ;  /* 0x000000b17a00720c */ /* 0x080fe40003f26270 */
[----:B------:R-:W-:Y:S02]  /*1caa0*/  FMNMX3.FTZ R24, R24, R200, R209, !PT ;  /* 0x000000c818187276 */ /* 0x000fe400078100d1 */
[----:B------:R-:W-:Y:S02]  /*1cab0*/  FMNMX3.FTZ R20, R20, R212, R208, !PT ;  /* 0x000000d414147276 */ /* 0x000fe400078100d0 */
[----:B------:R-:W-:Y:S02]  /*1cac0*/  FSEL R157, R157, -INF , !P4 ;  /* 0xff8000009d9d7808 */ /* 0x000fe40006000000 */
[----:B------:R-:W-:Y:S02]  /*1cad0*/  ISETP.GE.AND P5, PT, R244, R177, PT ;  /* 0x000000b1f400720c */ /* 0x000fe40003fa6270 */
[----:B------:R-:W-:Y:S02]  /*1cae0*/  ISETP.GE.AND P4, PT, R247, R174, PT ;  /* 0x000000aef700720c */ /* 0x000fe40003f86270 */
[----:B------:R-:W-:Y:S02]  /*1caf0*/  FMNMX3.FTZ R24, R24, R46, R45, !PT ;  /* 0x0000002e18187276 */ /* 0x000fe4000781002d */
[----:B------:R-:W-:Y:S02]  /*1cb00*/  FSEL R27, R27, -INF , !P1 ;  /* 0xff8000001b1b7808 */ /* 0x000fe40004800000 */
[----:B------:R-:W-:Y:S02]  /*1cb10*/  FMNMX3.FTZ R20, R20, R211, R202, !PT ;  /* 0x000000d314147276 */ /* 0x000fe400078100ca */
        /* <DEDUP_REMOVED lines=17> */
[----:B------:R-:W-:Y:S02]  /*1cc30*/  ISETP.GE.AND P5, PT, R237, R177, PT ;  /* 0x000000b1ed00720c */ /* 0x000fe40003fa6270 */
[----:B------:R-:W-:Y:S02]  /*1cc40*/  FMNMX3.FTZ R24, R24, R163, R162, !PT ;  /* 0x000000a318187276 */ /* 0x000fe400078100a2 */
[----:B------:R-:W-:Y:S02]  /*1cc50*/  FSEL R121, R121, -INF , !P0 ;  /* 0xff80000079797808 */ /* 0x000fe40004000000 */
[----:B------:R-:W-:Y:S02]  /*1cc60*/  FMNMX3.FTZ R20, R20, R124, R123, !PT ;  /* 0x0000007c14147276 */ /* 0x000fe4000781007b */
[----:B------:R-:W-:Y:S02]  /*1cc70*/  ISETP.GE.AND P4, PT, R238, R177, PT ;  /* 0x000000b1ee00720c */ /* 0x000fe40003f86270 */
[----:B------:R-:W-:Y:S02]  /*1cc80*/  ISETP.GE.AND P0, PT, R242, R174, PT ;  /* 0x000000aef200720c */ /* 0x000fe40003f06270 */
        /* <DEDUP_REMOVED lines=15> */
[-C--:B------:R-:W-:Y:S02]  /*1cd80*/  ISETP.GE.AND P5, PT, R237, R174.reuse, PT ;  /* 0x000000aeed00720c */ /* 0x080fe40003fa6270 */
[-C--:B------:R-:W-:Y:S02]  /*1cd90*/  ISETP.GE.AND P1, PT, R233, R177.reuse, PT ;  /* 0x000000b1e900720c */ /* 0x080fe40003f26270 */
        /* <DEDUP_REMOVED lines=8> */
[----:B------:R-:W-:Y:S02]  /*1ce20*/  FSEL R102, R102, -INF , !P4 ;  /* 0xff80000066667808 */ /* 0x000fe40006000000 */
[----:B------:R-:W-:Y:S02]  /*1ce30*/  ISETP.GE.AND P5, PT, R234, R174, PT ;  /* 0x000000aeea00720c */ /* 0x000fe40003fa6270 */
[-C--:B------:R-:W-:Y:S02]  /*1ce40*/  ISETP.GE.AND P1, PT, R232, R177.reuse, PT ;  /* 0x000000b1e800720c */ /* 0x080fe40003f26270 */
[----:B------:R-:W-:Y:S02]  /*1ce50*/  FMNMX3.FTZ R24, R24, R26, R119, !PT ;  /* 0x0000001a18187276 */ /* 0x000fe40007810077 */
[----:B------:R-:W-:Y:S02]  /*1ce60*/  FMNMX3.FTZ R20, R20, R110, R109, !PT ;  /* 0x0000006e14147276 */ /* 0x000fe4000781006d */
[-C--:B------:R-:W-:Y:S02]  /*1ce70*/  ISETP.GE.AND P4, PT, R229, R177.reuse, PT ;  /* 0x000000b1e500720c */ /* 0x080fe40003f86270 */
[----:B------:R-:W-:Y:S02]  /*1ce80*/  ISETP.GE.AND P0, PT, R235, R174, PT ;  /* 0x000000aeeb00720c */ /* 0x000fe40003f06270 */
[----:B------:R-:W-:Y:S02]  /*1ce90*/  FSEL R98, R98, -INF , !P1 ;  /* 0xff80000062627808 */ /* 0x000fe40004800000 */
[----:B------:R-:W-:Y:S02]  /*1cea0*/  FSEL R100, R100, -INF , !P5 ;  /* 0xff80000064647808 */ /* 0x000fe40006800000 */
[----:B------:R-:W-:Y:S02]  /*1ceb0*/  FMNMX3.FTZ R20, R20, R108, R107, !PT ;  /* 0x0000006c14147276 */ /* 0x000fe4000781006b */
[----:B------:R-:W-:Y:S02]  /*1cec0*/  FSEL R95, R95, -INF , !P4 ;  /* 0xff8000005f5f7808 */ /* 0x000fe40006000000 */
[-C--:B------:R-:W-:Y:S02]  /*1ced0*/  ISETP.GE.AND P5, PT, R226, R177.reuse, PT ;  /* 0x000000b1e200720c */ /* 0x080fe40003fa6270 */
[----:B------:R-:W-:Y:S02]  /*1cee0*/  FMNMX3.FTZ R24, R24, R114, R113, !PT ;  /* 0x0000007218187276 */ /* 0x000fe40007810071 */
        /* <DEDUP_REMOVED lines=14> */
[----:B------:R-:W-:Y:S02]  /*1cfd0*/  ISETP.GE.AND P1, PT, R230, R174, PT ;  /* 0x000000aee600720c */ /* 0x000fe40003f26270 */
[----:B------:R-:W-:Y:S02]  /*1cfe0*/  FMNMX3.FTZ R20, R20, R100, R99, !PT ;  /* 0x0000006414147276 */ /* 0x000fe40007810063 */
[----:B------:R-:W-:Y:S02]  /*1cff0*/  FSEL R88, R88, -INF , !P5 ;  /* 0xff80000058587808 */ /* 0x000fe40006800000 */
        /* <DEDUP_REMOVED lines=8> */
[-C--:B------:R-:W-:Y:S02]  /*1d080*/  ISETP.GE.AND P6, PT, R222, R177.reuse, PT ;  /* 0x000000b1de00720c */ /* 0x080fe40003fc6270 */
        /* <DEDUP_REMOVED lines=16> */
[----:B------:R-:W-:Y:S02]  /*1d190*/  ISETP.GE.AND P5, PT, R222, R174, PT ;  /* 0x000000aede00720c */ /* 0x000fe40003fa6270 */
[----:B------:R-:W-:Y:S02]  /*1d1a0*/  FMNMX3.FTZ R20, R20, R86, R85, !PT ;  /* 0x0000005614147276 */ /* 0x000fe40007810055 */
[----:B------:R-:W-:Y:S02]  /*1d1b0*/  FSEL R79, R79, -INF , !P0 ;  /* 0xff8000004f4f7808 */ /* 0x000fe40004000000 */
[-C--:B------:R-:W-:Y:S02]  /*1d1c0*/  ISETP.GE.AND P4, PT, R156, R177.reuse, PT ;  /* 0x000000b19c00720c */ /* 0x080fe40003f86270 */
[----:B------:R-:W-:Y:S02]  /*1d1d0*/  ISETP.GE.AND P0, PT, R221, R174, PT ;  /* 0x000000aedd00720c */ /* 0x000fe40003f06270 */
[----:B------:R-:W-:Y:S02]  /*1d1e0*/  FSEL R78, R78, -INF , !P6 ;  /* 0xff8000004e4e7808 */ /* 0x000fe40007000000 */
[-C--:B------:R-:W-:Y:S02]  /*1d1f0*/  ISETP.GE.AND P6, PT, R155, R177.reuse, PT ;  /* 0x000000b19b00720c */ /* 0x080fe40003fc6270 */
        /* <DEDUP_REMOVED lines=8> */
[----:B------:R-:W-:Y:S01]  /*1d280*/  ISETP.GE.AND P4, PT, R166, R174, PT ;  /* 0x000000aea600720c */ /* 0x000fe20003f86270 */
[----:B------:R-:W-:Y:S01]  /*1d290*/  IMAD.U32 R166, RZ, RZ, UR6 ;  /* 0x00000006ffa67e24 */ /* 0x000fe2000f8e00ff */
[----:B------:R-:W-:Y:S02]  /*1d2a0*/  FSEL R72, R72, -INF , !P6 ;  /* 0xff80000048487808 */ /* 0x000fe40007000000 */
[-C--:B------:R-:W-:Y:S02]  /*1d2b0*/  ISETP.GE.AND P0, PT, R130, R177.reuse, PT ;  /* 0x000000b18200720c */ /* 0x080fe40003f06270 */
[----:B------:R-:W-:Y:S02]  /*1d2c0*/  FMNMX3.FTZ R24, R24, R88, R87, !PT ;  /* 0x0000005818187276 */ /* 0x000fe40007810057 */
[----:B------:R-:W-:Y:S02]  /*1d2d0*/  ISETP.GE.AND P6, PT, R156, R174, PT ;  /* 0x000000ae9c00720c */ /* 0x000fe40003fc6270 */
[----:B------:R-:W-:Y:S02]  /*1d2e0*/  FSEL R75, R75, -INF , !P1 ;  /* 0xff8000004b4b7808 */ /* 0x000fe40004800000 */
[----:B------:R-:W-:Y:S02]  /*1d2f0*/  FMNMX3.FTZ R20, R20, R78, R77, !PT ;  /* 0x0000004e14147276 */ /* 0x000fe4000781004d */
        /* <DEDUP_REMOVED lines=24> */
[-C--:B------:R-:W-:Y:S02]  /*1d480*/  ISETP.GE.AND P1, PT, R4, R177.reuse, PT ;  /* 0x000000b10400720c */ /* 0x080fe40003f26270 */
        /* <DEDUP_REMOVED lines=29> */
[----:B------:R-:W4:Y:S01]  /*1d660*/  SHFL.BFLY PT, R4, R0, 0x2, 0x1f ;  /* 0x0c401f0000047f89 */ /* 0x000f2200000e0000 */
[----:B------:R-:W-:Y:S07]  /*1d670*/  MOV R184, 0x200 ;  /* 0x0000020000b87802 */ /* 0x000fee0000000f00 */
[----:B------:R-:W1:Y:S01]  /*1d680*/  SHFL.BFLY PT, R24, R20, 0x2, 0x1f ;  /* 0x0c401f0014187f89 */ /* 0x000e6200000e0000 */
[----:B------:R-:W-:Y:S04]  /*1d690*/  IMAD R49, R49, 0x2, R166 ;  /* 0x0000000231317824 */ /* 0x000fe800078e02a6 */
[----:B------:R-:W-:Y:S01]  /*1d6a0*/  VIADD R48, R49, 0x5020 ;  /* 0x0000502031307836 */ /* 0x000fe20000000000 */
[----:B----4-:R-:W-:Y:S02]  /*1d6b0*/  FMNMX.FTZ R4, R0, R4, !PT ;  /* 0x0000000400047209 */ /* 0x010fe40007810000 */
[----:B-1----:R-:W-:Y:S03]  /*1d6c0*/  FMNMX.FTZ R24, R20, R24, !PT ;  /* 0x0000001814187209 */ /* 0x002fe60007810000 */
[----:B------:R-:W1:Y:S08]  /*1d6d0*/  SHFL.BFLY PT, R0, R4, 0x1, 0x1f ;  /* 0x0c201f0004007f89 */ /* 0x000e7000000e0000 */
[----:B------:R-:W4:Y:S01]  /*1d6e0*/  SHFL.BFLY PT, R20, R24, 0x1, 0x1f ;  /* 0x0c201f0018147f89 */ /* 0x000f2200000e0000 */
[----:B-1----:R-:W-:Y:S02]  /*1d6f0*/  FMNMX.FTZ R0, R4, R0, !PT ;  /* 0x0000000004007209 */ /* 0x002fe40007810000 */
        /* <DEDUP_REMOVED lines=19> */
[----:B------:R-:W1:Y:S01]  /*1d830*/  LDSM.16.MT88.4 R12, [R49+0x5000] ;  /* 0x00500000310c783b */ /* 0x000e620000004200 */
[--C-:B------:R-:W-:Y:S01]  /*1d840*/  FFMA.FTZ R148, R6, R21, -R54.reuse ;  /* 0x0000001506947223 */ /* 0x100fe20000010836 */
[----:B------:R-:W-:Y:S07]  /*1d850*/  FMUL.FTZ R5, R21, R5 ;  /* 0x0000000515057220 */ /* 0x000fee0000410000 */
[----:B------:R-:W2:Y:S01]  /*1d860*/  MUFU.EX2 R128, R128 ;  /* 0x0000008000807308 */ /* 0x000ea20000000800 */
[-C--:B------:R-:W-:Y:S01]  /*1d870*/  FFMA.FTZ R127, R7, R21.reuse, -R54 ;  /* 0x00000015077f7223 */ /* 0x080fe20000010836 */
[----:B------:R-:W-:Y:S01]  /*1d880*/  FMUL.FTZ R4, R21, R4 ;  /* 0x0000000415047220 */ /* 0x000fe20000410000 */
[-CC-:B------:R-:W-:Y:S07]  /*1d890*/  FFMA.FTZ R125, R36, R21.reuse, -R58.reuse ;  /* 0x00000015247d7223 */ /* 0x180fee000001083a */
[----:B------:R4:W3:Y:S01]  /*1d8a0*/  MUFU.EX2 R25, R5 ;  /* 0x0000000500197308 */ /* 0x0008e20000000800 */
[----:B------:R-:W-:Y:S01]  /*1d8b0*/  LDSM.16.MT88.4 R36, [R49+0x5400] ;  /* 0x005400003124783b */ /* 0x000fe20000004200 */
[-C--:B------:R-:W-:Y:S01]  /*1d8c0*/  FFMA.FTZ R130, R10, R21.reuse, -R58 ;  /* 0x000000150a827223 */ /* 0x080fe2000001083a */
[-CC-:B------:R-:W-:Y:S07]  /*1d8d0*/  FFMA.FTZ R18, R18, R21.reuse, -R54.reuse ;  /* 0x0000001512127223 */ /* 0x180fee0000010836 */
[----:B------:R-:W-:Y:S01]  /*1d8e0*/  MUFU.EX2 R131, R131 ;  /* 0x0000008300837308 */ /* 0x000fe20000000800 */
[-C--:B------:R-:W-:Y:S01]  /*1d8f0*/  FFMA.FTZ R168, R198, R21.reuse, -R54 ;  /* 0x00000015c6a87223 */ /* 0x080fe20000010836 */
[-C--:B------:R-:W-:Y:S01]  /*1d900*/  FFMA.FTZ R218, R218, R21.reuse, -R58 ;  /* 0x00000015dada7223 */ /* 0x080fe2000001083a */
[-CC-:B------:R-:W-:Y:S07]  /*1d910*/  FFMA.FTZ R216, R216, R21.reuse, -R54.reuse ;  /* 0x00000015d8d87223 */ /* 0x180fee0000010836 */
[----:B------:R-:W1:Y:S01]  /*1d920*/  MUFU.EX2 R126, R126 ;  /* 0x0000007e007e7308 */ /* 0x000e620000000800 */
[--C-:B------:R-:W-:Y:S01]  /*1d930*/  FFMA.FTZ R167, R47, R21, -R54.reuse ;  /* 0x000000152fa77223 */ /* 0x100fe20000010836 */
[----:B--2---:R-:W-:Y:S01]  /*1d940*/  F2FP.F16.F32.PACK_AB R28, R128, R155 ;  /* 0x0000009b801c723e */ /* 0x004fe200000000ff */
[-CC-:B------:R-:W-:Y:S07]  /*1d950*/  FFMA.FTZ R207, R207, R21.reuse, -R54.reuse ;  /* 0x00000015cfcf7223 */ /* 0x180fee0000010836 */
[----:B------:R-:W2:Y:S01]  /*1d960*/  MUFU.EX2 R129, R129 ;  /* 0x0000008100817308 */ /* 0x000ea20000000800 */
[-C--:B------:R-:W-:Y:S01]  /*1d970*/  FFMA.FTZ R203, R203, R21.reuse, -R54 ;  /* 0x00000015cbcb7223 */ /* 0x080fe20000010836 */
[----:B----4-:R-:W-:Y:S02]  /*1d980*/  VIADD R5, R49, 0x5000 ;  /* 0x0000500031057836 */ /* 0x010fe40000000000 */
[-C--:B------:R-:W-:Y:S06]  /*1d990*/  FFMA.FTZ R214, R214, R21.reuse, -R58 ;  /* 0x00000015d6d67223 */ /* 0x080fec000001083a */
[----:B------:R-:W-:Y:S01]  /*1d9a0*/  MUFU.EX2 R127, R127 ;  /* 0x0000007f007f7308 */ /* 0x000fe20000000800 */
[--C-:B------:R-:W-:Y:S01]  /*1d9b0*/  FFMA.FTZ R149, R208, R21, -R54.reuse ;  /* 0x00000015d0957223 */ /* 0x100fe20000010836 */
[----:B------:R-:W-:Y:S02]  /*1d9c0*/  @P2 VIADD R48, R5, 0xffffffe0 ;  /* 0xffffffe005302836 */ /* 0x000fe40000000000 */
[----:B---3--:R-:W-:Y:S06]  /*1d9d0*/  FMUL.FTZ R5, R25, R145 ;  /* 0x0000009119057220 */ /* 0x008fec0000410000 */
[----:B------:R-:W3:Y:S01]  /*1d9e0*/  MUFU.EX2 R148, R148 ;  /* 0x0000009400947308 */ /* 0x000ee20000000800 */
[--C-:B------:R-:W-:Y:S01]  /*1d9f0*/  FFMA.FTZ R145, R215, R21, -R54.reuse ;  /* 0x00000015d7917223 */ /* 0x100fe20000010836 */
[----:B-1----:R-:W-:Y:S01]  /*1da00*/  F2FP.F16.F32.PACK_AB R30, R126, R131 ;  /* 0x000000837e1e723e */ /* 0x002fe200000000ff */
[----:B------:R-:W1:Y:S07]  /*1da10*/  LDSM.16.MT88.4 R32, [R48] ;  /* 0x000000003020783b */ /* 0x000e6e0000004200 */
[----:B------:R-:W4:Y:S01]  /*1da20*/  MUFU.EX2 R24, R4 ;  /* 0x0000000400187308 */ /* 0x000f220000000800 */
[-CC-:B------:R-:W-:Y:S01]  /*1da30*/  FFMA.FTZ R202, R202, R21.reuse, -R54.reuse ;  /* 0x00000015caca7223 */ /* 0x180fe20000010836 */
[----:B--2---:R-:W-:Y:S01]  /*1da40*/  F2FP.F16.F32.PACK_AB R29, R129, R156 ;  /* 0x0000009c811d723e */ /* 0x004fe200000000ff */
[-CC-:B------:R-:W-:Y:S07]  /*1da50*/  FFMA.FTZ R212, R212, R21.reuse, -R54.reuse ;  /* 0x00000015d4d47223 */ /* 0x180fee0000010836 */
[----:B------:R-:W-:Y:S01]  /*1da60*/  MUFU.EX2 R125, R125 ;  /* 0x0000007d007d7308 */ /* 0x000fe20000000800 */
[-C--:B------:R-:W-:Y:S01]  /*1da70*/  FFMA.FTZ R118, R118, R21.reuse, -R54 ;  /* 0x0000001576767223 */ /* 0x080fe20000010836 */
[-C--:B------:R-:W-:Y:S01]  /*1da80*/  FFMA.FTZ R206, R206, R21.reuse, -R58 ;  /* 0x00000015cece7223 */ /* 0x080fe2000001083a */
[----:B------:R-:W2:Y:S07]  /*1da90*/  LDSM.16.MT88.4 R40, [R48+0x400] ;  /* 0x000400003028783b */ /* 0x000eae0000004200 */
[----:B------:R-:W-:Y:S01]  /*1daa0*/  MUFU.EX2 R130, R130 ;  /* 0x0000008200827308 */ /* 0x000fe20000000800 */
[----:B------:R-:W-:Y:S01]  /*1dab0*/  FFMA.FTZ R161, R161, R21, -R54 ;  /* 0x00000015a1a17223 */ /* 0x000fe20000010836 */
[----:B---3--:R-:W-:Y:S01]  /*1dac0*/  F2FP.F16.F32.PACK_AB R31, R148, R127 ;  /* 0x0000007f941f723e */ /* 0x008fe200000000ff */
[-CC-:B------:R-:W-:Y:S07]  /*1dad0*/  FFMA.FTZ R114, R114, R21.reuse, -R58.reuse ;  /* 0x0000001572727223 */ /* 0x180fee000001083a */
[----:B------:R-:W-:Y:S01]  /*1dae0*/  MUFU.EX2 R168, R168 ;  /* 0x000000a800a87308 */ /* 0x000fe20000000800 */
[--C-:B------:R-:W-:Y:S01]  /*1daf0*/  FFMA.FTZ R106, R106, R21, -R58.reuse ;  /* 0x000000156a6a7223 */ /* 0x100fe2000001083a */
[C---:B----4-:R-:W-:Y:S01]  /*1db00*/  FMUL.FTZ R6, R24.reuse, R146 ;  /* 0x0000009218067220 */ /* 0x050fe20000410000 */
[----:B------:R-:W-:Y:S01]  /*1db10*/  FMUL.FTZ R4, R25, R144 ;  /* 0x0000009019047220 */ /* 0x000fe20000410000 */
[C---:B------:R-:W-:Y:S01]  /*1db20*/  FMUL.FTZ R7, R24.reuse, R147 ;  /* 0x0000009318077220 */ /* 0x040fe20000410000 */
[-CC-:B------:R-:W-:Y:S01]  /*1db30*/  FFMA.FTZ R146, R45, R21.reuse, -R58.reuse ;  /* 0x000000152d927223 */ /* 0x180fe2000001083a */
[----:B------:R-:W-:Y:S01]  /*1db40*/  FMUL.FTZ R10, R24, R142 ;  /* 0x0000008e180a7220 */ /* 0x000fe20000410000 */
[--C-:B------:R-:W-:Y:S01]  /*1db50*/  FFMA.FTZ R142, R200, R21, -R58.reuse ;  /* 0x00000015c88e7223 */ /* 0x100fe2000001083a */
[----:B------:R-:W-:Y:S01]  /*1db60*/  FMUL.FTZ R11, R24, R143 ;  /* 0x0000008f180b7220 */ /* 0x000fe20000410000 */
[-CC-:B------:R-:W-:Y:S01]  /*1db70*/  FFMA.FTZ R143, R219, R21.reuse, -R58.reuse ;  /* 0x00000015db8f7223 */ /* 0x180fe2000001083a */
[----:B------:R-:W-:Y:S01]  /*1db80*/  MUFU.EX2 R145, R145 ;  /* 0x0000009100917308 */ /* 0x000fe20000000800 */
[C---:B------:R-:W-:Y:S09]  /*1db90*/  HMMA.16816.F32 R4, R28.reuse, R12, R4 ;  /* 0x0000000c1c04723c */ /* 0x040ff20000001804 */
[----:B------:R-:W-:Y:S01]  /*1dba0*/  MUFU.EX2 R142, R142 ;  /* 0x0000008e008e7308 */ /* 0x000fe20000000800 */
[-CC-:B------:R-:W-:Y:S01]  /*1dbb0*/  FFMA.FTZ R12, R8, R21.reuse, -R58.reuse ;  /* 0x00000015080c7223 */ /* 0x180fe2000001083a */
[----:B------:R-:W-:Y:S01]  /*1dbc0*/  FMUL.FTZ R8, R25, R140 ;  /* 0x0000008c19087220 */ /* 0x000fe20000410000 */
[----:B------:R-:W-:Y:S01]  /*1dbd0*/  FFMA.FTZ R144, R9, R21, -R58 ;  /* 0x0000001509907223 */ /* 0x000fe2000001083a */
[C---:B------:R-:W-:Y:S06]  /*1dbe0*/  FMUL.FTZ R9, R25.reuse, R141 ;  /* 0x0000008d19097220 */ /* 0x040fec0000410000 */
[----:B------:R3:W4:Y:S01]  /*1dbf0*/  MUFU.EX2 R140, R12 ;  /* 0x0000000c008c7308 */ /* 0x0007220000000800 */
[----:B------:R-:W-:Y:S01]  /*1dc00*/  FMUL.FTZ R13, R25, R137 ;  /* 0x00000089190d7220 */ /* 0x000fe20000410000 */
[--C-:B------:R-:W-:Y:S01]  /*1dc10*/  FFMA.FTZ R141, R19, R21, -R54.reuse ;  /* 0x00000015138d7223 */ /* 0x100fe20000010836 */
[----:B------:R-:W-:Y:S07]  /*1dc20*/  FMUL.FTZ R19, R24, R135 ;  /* 0x0000008718137220 */ /* 0x000fee0000410000 */
[----:B------:R-:W-:Y:S01]  /*1dc30*/  MUFU.EX2 R143, R143 ;  /* 0x0000008f008f7308 */ /* 0x000fe20000000800 */
[----:B------:R-:W-:Y:S01]  /*1dc40*/  FFMA.FTZ R137, R16, R21, -R54 ;  /* 0x0000001510897223 */ /* 0x000fe20000010836 */
[C---:B------:R-:W-:Y:S08]  /*1dc50*/  HMMA.16816.F32 R8, R28.reuse, R14, R8 ;  /* 0x0000000e1c08723c */ /* 0x040ff00000001808 */
[----:B------:R-:W2:Y:S01]  /*1dc60*/  MUFU.EX2 R144, R144 ;  /* 0x0000009000907308 */ /* 0x000ea20000000800 */
[C---:B------:R-:W-:Y:S01]  /*1dc70*/  FMUL.FTZ R14, R24.reuse, R138 ;  /* 0x0000008a180e7220 */ /* 0x040fe20000410000 */
[----:B------:R-:W-:Y:S01]  /*1dc80*/  FMUL.FTZ R15, R24, R139 ;  /* 0x0000008b180f7220 */ /* 0x000fe20000410000 */
[C---:B------:R-:W-:Y:S07]  /*1dc90*/  FMUL.FTZ R16, R25.reuse, R132 ;  /* 0x0000008419107220 */ /* 0x040fee0000410000 */
[----:B------:R4:W-:Y:S01]  /*1dca0*/  MUFU.EX2 R138, R18 ;  /* 0x00000012008a7308 */ /* 0x0009e20000000800 */
[-C--:B------:R-:W-:Y:S01]  /*1dcb0*/  FFMA.FTZ R139, R204, R21.reuse, -R58 ;  /* 0x00000015cc8b7223 */ /* 0x080fe2000001083a */
[----:B---3--:R-:W-:Y:S01]  /*1dcc0*/  FMUL.FTZ R12, R25, R136 ;  /* 0x00000088190c7220 */ /* 0x008fe20000410000 */
[----:B------:R-:W-:Y:S07]  /*1dcd0*/  FFMA.FTZ R136, R17, R21, -R54 ;  /* 0x0000001511887223 */ /* 0x000fee0000010836 */
[----:B------:R-:W-:Y:S01]  /*1dce0*/  MUFU.EX2 R137, R137 ;  /* 0x0000008900897308 */ /* 0x000fe20000000800 */
[----:B------:R-:W-:Y:S01]  /*1dcf0*/  FMUL.FTZ R17, R25, R133 ;  /* 0x0000008519117220 */ /* 0x000fe20000410000 */
[-C--:B------:R-:W-:Y:S01]  /*1dd00*/  FFMA.FTZ R135, R209, R21.reuse, -R58 ;  /* 0x00000015d1877223 */ /* 0x080fe2000001083a */
[-C--:B------:R-:W-:Y:S07]  /*1dd10*/  FFMA.FTZ R209, R199, R21.reuse, -R54 ;  /* 0x00000015c7d17223 */ /* 0x080fee0000010836 */
[----:B------:R-:W3:Y:S01]  /*1dd20*/  MUFU.EX2 R141, R141 ;  /* 0x0000008d008d7308 */ /* 0x000ee20000000800 */
[C---:B-1----:R-:W-:Y:S09]  /*1dd30*/  HMMA.16816.F32 R12, R28.reuse, R32, R12 ;  /* 0x000000201c0c723c */ /* 0x042ff2000000180c */
[----:B------:R-:W1:Y:S01]  /*1dd40*/  MUFU.EX2 R136, R136 ;  /* 0x0000008800887308 */ /* 0x000e620000000800 */
[-CC-:B------:R-:W-:Y:S01]  /*1dd50*/  FFMA.FTZ R133, R217, R21.reuse, -R58.reuse ;  /* 0x00000015d9857223 */ /* 0x180fe2000001083a */
[----:B----4-:R-:W-:Y:S01]  /*1dd60*/  FMUL.FTZ R18, R24, R134 ;  /* 0x0000008618127220 */ /* 0x010fe20000410000 */
[-CC-:B------:R-:W-:Y:S01]  /*1dd70*/  FFMA.FTZ R199, R46, R21.reuse, -R58.reuse ;  /* 0x000000152ec77223 */ /* 0x180fe2000001083a */
[-C--:B------:R-:W-:Y:S06]  /*1dd80*/  FFMA.FTZ R134, R44, R21.reuse, -R58 ;  /* 0x000000152c867223 */ /* 0x080fec000001083a */
[----:B------:R-:W4:Y:S01]  /*1dd90*/  MUFU.EX2 R204, R218 ;  /* 0x000000da00cc7308 */ /* 0x000f220000000800 */
[----:B------:R-:W-:Y:S01]  /*1dda0*/  LDSM.16.MT88.4 R44, [R49+0x6000] ;  /* 0x00600000312c783b */ /* 0x000fe20000004200 */
[----:B------:R-:W-:Y:S01]  /*1ddb0*/  FFMA.FTZ R156, R24, R196, R156 ;  /* 0x000000c4189c7223 */ /* 0x000fe2000001009c */
[-CC-:B------:R-:W-:Y:S01]  /*1ddc0*/  FFMA.FTZ R24, R152, R21.reuse, -R58.reuse ;  /* 0x0000001598187223 */ /* 0x180fe2000001083a */
[----:B------:R-:W-:Y:S06]  /*1ddd0*/  HMMA.16816.F32 R16, R28, R34, R16 ;  /* 0x000000221c10723c */ /* 0x000fec0000001810 */
[----:B------:R-:W-:Y:S01]  /*1dde0*/  MUFU.EX2 R139, R139 ;  /* 0x0000008b008b7308 */ /* 0x000fe20000000800 */
[----:B------:R-:W-:Y:S01]  /*1ddf0*/  F2FP.F16.F32.PACK_AB R30, R125, R140 ;  /* 0x0000008c7d1e723e */ /* 0x000fe200000000ff */
[----:B------:R-:W-:Y:S01]  /*1de00*/  FFMA.FTZ R132, R213, R21, -R58 ;  /* 0x00000015d5847223 */ /* 0x000fe2000001083a */
[----:B--2---:R-:W-:Y:S01]  /*1de10*/  F2FP.F16.F32.PACK_AB R28, R144, R130 ;  /* 0x00000082901c723e */ /* 0x004fe200000000ff */
[----:B------:R-:W2:Y:S01]  /*1de20*/  LDSM.16.MT88.4 R32, [R49+0x5800] ;  /* 0x005800003120783b */ /* 0x000ea20000004200 */
[----:B---3--:R-:W-:Y:S05]  /*1de30*/  F2FP.F16.F32.PACK_AB R29, R138, R141 ;  /* 0x0000008d8a1d723e */ /* 0x008fea00000000ff */
[----:B------:R-:W3:Y:S01]  /*1de40*/  MUFU.EX2 R133, R133 ;  /* 0x0000008500857308 */ /* 0x000ee20000000800 */
[----:B-1----:R-:W-:Y:S01]  /*1de50*/  F2FP.F16.F32.PACK_AB R31, R137, R136 ;  /* 0x00000088891f723e */ /* 0x002fe200000000ff */
[-C--:B------:R-:W-:Y:S01]  /*1de60*/  FFMA.FTZ R78, R78, R21.reuse, -R54 ;  /* 0x000000154e4e7223 */ /* 0x080fe20000010836 */
[-C--:B------:R-:W-:Y:S07]  /*1de70*/  FFMA.FTZ R74, R74, R21.reuse, -R58 ;  /* 0x000000154a4a7223 */ /* 0x080fee000001083a */
[----:B------:R-:W-:Y:S01]  /*1de80*/  MUFU.EX2 R135, R135 ;  /* 0x0000008700877308 */ /* 0x000fe20000000800 */
[-C--:B------:R-:W-:Y:S01]  /*1de90*/  FFMA.FTZ R147, R211, R21.reuse, -R54 ;  /* 0x00000015d3937223 */ /* 0x080fe20000010836 */
[-CC-:B------:R-:W-:Y:S01]  /*1dea0*/  FFMA.FTZ R157, R157, R21.reuse, -R58.reuse ;  /* 0x000000159d9d7223 */ /* 0x180fe2000001083a */
[-C--:B------:R-:W-:Y:S01]  /*1deb0*/  FFMA.FTZ R120, R120, R21.reuse, -R58 ;  /* 0x0000001578787223 */ /* 0x080fe2000001083a */
[C---:B------:R-:W-:Y:S06]  /*1dec0*/  HMMA.16816.F32 R4, R28.reuse, R36, R4 ;  /* 0x000000241c04723c */ /* 0x040fec0000001804 */
[----:B------:R-:W-:Y:S01]  /*1ded0*/  MUFU.EX2 R207, R207 ;  /* 0x000000cf00cf7308 */ /* 0x000fe20000000800 */
[-CC-:B------:R-:W-:Y:S01]  /*1dee0*/  FFMA.FTZ R36, R210, R21.reuse, -R54.reuse ;  /* 0x00000015d2247223 */ /* 0x180fe20000010836 */
[-CC-:B------:R-:W-:Y:S08]  /*1def0*/  FFMA.FTZ R116, R116, R21.reuse, -R54.reuse ;  /* 0x0000001574747223 */ /* 0x180ff00000010836 */
[----:B------:R-:W-:Y:S01]  /*1df00*/  MUFU.EX2 R210, R216 ;  /* 0x000000d800d27308 */ /* 0x000fe20000000800 */
[-CC-:B------:R-:W-:Y:S01]  /*1df10*/  FFMA.FTZ R115, R115, R21.reuse, -R54.reuse ;  /* 0x0000001573737223 */ /* 0x180fe20000010836 */
[-CC-:B------:R-:W-:Y:S01]  /*1df20*/  FFMA.FTZ R109, R109, R21.reuse, -R54.reuse ;  /* 0x000000156d6d7223 */ /* 0x180fe20000010836 */
[C---:B------:R-:W-:Y:S07]  /*1df30*/  HMMA.16816.F32 R8, R28.reuse, R38, R8 ;  /* 0x000000261c08723c */ /* 0x040fee0000001808 */
[----:B------:R1:W2:Y:S01]  /*1df40*/  MUFU.EX2 R198, R36 ;  /* 0x0000002400c67308 */ /* 0x0002a20000000800 */
[-CC-:B------:R-:W-:Y:S01]  /*1df50*/  FFMA.FTZ R101, R101, R21.reuse, -R54.reuse ;  /* 0x0000001565657223 */ /* 0x180fe20000010836 */
[-CC-:B------:R-:W-:Y:S08]  /*1df60*/  FFMA.FTZ R100, R100, R21.reuse, -R54.reuse ;  /* 0x0000001564647223 */ /* 0x180ff00000010836 */
[----:B------:R-:W-:Y:S01]  /*1df70*/  MUFU.EX2 R203, R203 ;  /* 0x000000cb00cb7308 */ /* 0x000fe20000000800 */
[-CC-:B------:R-:W-:Y:S01]  /*1df80*/  FFMA.FTZ R99, R99, R21.reuse, -R54.reuse ;  /* 0x0000001563637223 */ /* 0x180fe20000010836 */
[-C--:B------:R-:W-:Y:S01]  /*1df90*/  FFMA.FTZ R91, R91, R21.reuse, -R54 ;  /* 0x000000155b5b7223 */ /* 0x080fe20000010836 */
[C---:B------:R-:W-:Y:S07]  /*1dfa0*/  HMMA.16816.F32 R12, R28.reuse, R40, R12 ;  /* 0x000000281c0c723c */ /* 0x040fee000000180c */
[----:B------:R-:W-:Y:S01]  /*1dfb0*/  MUFU.EX2 R209, R209 ;  /* 0x000000d100d17308 */ /* 0x000fe20000000800 */
[-CC-:B------:R-:W-:Y:S01]  /*1dfc0*/  FFMA.FTZ R40, R201, R21.reuse, -R58.reuse ;  /* 0x00000015c9287223 */ /* 0x180fe2000001083a */
[-C--:B------:R-:W-:Y:S08]  /*1dfd0*/  FFMA.FTZ R98, R98, R21.reuse, -R58 ;  /* 0x0000001562627223 */ /* 0x080ff0000001083a */
[----:B------:R-:W-:Y:S01]  /*1dfe0*/  MUFU.EX2 R201, R214 ;  /* 0x000000d600c97308 */ /* 0x000fe20000000800 */
[--C-:B------:R-:W-:Y:S01]  /*1dff0*/  FFMA.FTZ R94, R94, R21, -R54.reuse ;  /* 0x000000155e5e7223 */ /* 0x100fe20000010836 */
[----:B-1----:R-:W1:Y:S01]  /*1e000*/  LDSM.16.MT88.4 R36, [R48+0x800] ;  /* 0x000800003024783b */ /* 0x002e620000004200 */
[----:B------:R-:W-:Y:S07]  /*1e010*/  HMMA.16816.F32 R16, R28, R42, R16 ;  /* 0x0000002a1c10723c */ /* 0x000fee0000001810 */
[----:B------:R1:W1:Y:S01]  /*1e020*/  MUFU.EX2 R200, R40 ;  /* 0x0000002800c87308 */ /* 0x0002620000000800 */
[----:B----4-:R-:W-:Y:S01]  /*1e030*/  F2FP.F16.F32.PACK_AB R28, R204, R143 ;  /* 0x0000008fcc1c723e */ /* 0x010fe200000000ff */
[----:B------:R-:W-:Y:S01]  /*1e040*/  FFMA.FTZ R155, R25, R197, R155 ;  /* 0x000000c5199b7223 */ /* 0x000fe2000001009b */
[----:B---3--:R-:W-:Y:S07]  /*1e050*/  F2FP.F16.F32.PACK_AB R30, R133, R139 ;  /* 0x0000008b851e723e */ /* 0x008fee00000000ff */
[----:B------:R-:W3:Y:S01]  /*1e060*/  MUFU.EX2 R167, R167 ;  /* 0x000000a700a77308 */ /* 0x000ee20000000800 */
[----:B--2---:R-:W-:Y:S01]  /*1e070*/  F2FP.F16.F32.PACK_AB R29, R198, R210 ;  /* 0x000000d2c61d723e */ /* 0x004fe200000000ff */
[-CC-:B------:R-:W-:Y:S01]  /*1e080*/  FFMA.FTZ R25, R124, R21.reuse, -R54.reuse ;  /* 0x000000157c197223 */ /* 0x180fe20000010836 */
[----:B------:R-:W-:Y:S07]  /*1e090*/  F2FP.F16.F32.PACK_AB R31, R145, R168 ;  /* 0x000000a8911f723e */ /* 0x000fee00000000ff */
[----:B------:R-:W-:Y:S01]  /*1e0a0*/  MUFU.EX2 R199, R199 ;  /* 0x000000c700c77308 */ /* 0x000fe20000000800 */
[-C--:B------:R-:W-:Y:S01]  /*1e0b0*/  FFMA.FTZ R93, R93, R21.reuse, -R54 ;  /* 0x000000155d5d7223 */ /* 0x080fe20000010836 */
[-CC-:B------:R-:W-:Y:S01]  /*1e0c0*/  FFMA.FTZ R90, R90, R21.reuse, -R58.reuse ;  /* 0x000000155a5a7223 */ /* 0x180fe2000001083a */
[-C--:B------:R-:W-:Y:S07]  /*1e0d0*/  FFMA.FTZ R87, R87, R21.reuse, -R58 ;  /* 0x0000001557577223 */ /* 0x080fee000001083a */
[----:B------:R-:W2:Y:S01]  /*1e0e0*/  MUFU.EX2 R146, R146 ;  /* 0x0000009200927308 */ /* 0x000ea20000000800 */
[----:B-1----:R-:W1:Y:S01]  /*1e0f0*/  LDSM.16.MT88.4 R40, [R49+0x5c00] ;  /* 0x005c00003128783b */ /* 0x002e620000004200 */
[C---:B------:R-:W-:Y:S08]  /*1e100*/  HMMA.16816.F32 R4, R28.reuse, R32, R4 ;  /* 0x000000201c04723c */ /* 0x040ff00000001804 */
[----:B------:R-:W-:Y:S01]  /*1e110*/  MUFU.EX2 R134, R134 ;  /* 0x0000008600867308 */ /* 0x000fe20000000800 */
[-CC-:B------:R-:W-:Y:S01]  /*1e120*/  FFMA.FTZ R85, R85, R21.reuse, -R54.reuse ;  /* 0x0000001555557223 */ /* 0x180fe20000010836 */
[-C--:B------:R-:W-:Y:S01]  /*1e130*/  FFMA.FTZ R75, R75, R21.reuse, -R54 ;  /* 0x000000154b4b7223 */ /* 0x080fe20000010836 */
[-CC-:B------:R-:W-:Y:S07]  /*1e140*/  FFMA.FTZ R82, R82, R21.reuse, -R58.reuse ;  /* 0x0000001552527223 */ /* 0x180fee000001083a */
[----:B------:R-:W4:Y:S01]  /*1e150*/  MUFU.EX2 R132, R132 ;  /* 0x0000008400847308 */ /* 0x000f220000000800 */
[-C--:B------:R-:W-:Y:S01]  /*1e160*/  FFMA.FTZ R65, R65, R21.reuse, -R58 ;  /* 0x0000001541417223 */ /* 0x080fe2000001083a */
[C---:B------:R-:W-:Y:S01]  /*1e170*/  HMMA.16816.F32 R8, R28.reuse, R34, R8 ;  /* 0x000000221c08723c */ /* 0x040fe20000001808 */
[----:B------:R-:W2:Y:S07]  /*1e180*/  LDSM.16.MT88.4 R32, [R48+0xc00] ;  /* 0x000c00003020783b */ /* 0x000eae0000004200 */
[----:B------:R-:W-:Y:S01]  /*1e190*/  MUFU.EX2 R208, R212 ;  /* 0x000000d400d07308 */ /* 0x000fe20000000800 */
[-C--:B------:R-:W-:Y:S01]  /*1e1a0*/  FFMA.FTZ R60, R60, R21.reuse, -R54 ;  /* 0x000000153c3c7223 */ /* 0x080fe20000010836 */
[----:B------:R-:W-:Y:S01]  /*1e1b0*/  FADD.FTZ R155, R128, R155 ;  /* 0x0000009b809b7221 */ /* 0x000fe20000010000 */
[----:B------:R-:W-:Y:S07]  /*1e1c0*/  FADD.FTZ R156, R129, R156 ;  /* 0x0000009c819c7221 */ /* 0x000fee0000010000 */
[----:B------:R-:W4:Y:S01]  /*1e1d0*/  MUFU.EX2 R149, R149 ;  /* 0x0000009500957308 */ /* 0x000f220000000800 */
[-C--:B------:R-:W-:Y:S01]  /*1e1e0*/  FFMA.FTZ R56, R56, R21.reuse, -R58 ;  /* 0x0000001538387223 */ /* 0x080fe2000001083a */
[----:B------:R-:W-:Y:S01]  /*1e1f0*/  FADD.FTZ R131, R131, R155 ;  /* 0x0000009b83837221 */ /* 0x000fe20000010000 */
[----:B------:R-:W-:Y:S07]  /*1e200*/  FADD.FTZ R156, R127, R156 ;  /* 0x0000009c7f9c7221 */ /* 0x000fee0000010000 */
[----:B------:R-:W-:Y:S01]  /*1e210*/  MUFU.EX2 R147, R147 ;  /* 0x0000009300937308 */ /* 0x000fe20000000800 */
[-C--:B------:R-:W-:Y:S01]  /*1e220*/  FFMA.FTZ R51, R51, R21.reuse, -R54 ;  /* 0x0000001533337223 */ /* 0x080fe20000010836 */
[----:B------:R-:W-:Y:S01]  /*1e230*/  FADD.FTZ R131, R126, R131 ;  /* 0x000000837e837221 */ /* 0x000fe20000010000 */
[----:B------:R-:W-:Y:S07]  /*1e240*/  FADD.FTZ R148, R148, R156 ;  /* 0x0000009c94947221 */ /* 0x000fee0000010000 */
[----:B------:R-:W4:Y:S01]  /*1e250*/  MUFU.EX2 R202, R202 ;  /* 0x000000ca00ca7308 */ /* 0x000f220000000800 */
[C---:B------:R-:W-:Y:S09]  /*1e260*/  HMMA.16816.F32 R12, R28.reuse, R36, R12 ;  /* 0x000000241c0c723c */ /* 0x040ff2000000180c */
[----:B------:R1:W-:Y:S01]  /*1e270*/  MUFU.EX2 R124, R24 ;  /* 0x00000018007c7308 */ /* 0x0003e20000000800 */
[----:B------:R-:W-:Y:S01]  /*1e280*/  FADD.FTZ R131, R130, R131 ;  /* 0x0000008382837221 */ /* 0x000fe20000010000 */
[----:B------:R-:W-:Y:S01]  /*1e290*/  FADD.FTZ R141, R141, R148 ;  /* 0x000000948d8d7221 */ /* 0x000fe20000010000 */
[----:B------:R-:W-:Y:S07]  /*1e2a0*/  FFMA.FTZ R23, R23, R21, -R54 ;  /* 0x0000001517177223 */ /* 0x000fee0000010836 */
[----:B------:R-:W-:Y:S01]  /*1e2b0*/  MUFU.EX2 R120, R120 ;  /* 0x0000007800787308 */ /* 0x000fe20000000800 */
[----:B------:R-:W-:Y:S01]  /*1e2c0*/  HMMA.16816.F32 R16, R28, R38, R16 ;  /* 0x000000261c10723c */ /* 0x000fe20000001810 */
[----:B------:R-:W4:Y:S02]  /*1e2d0*/  LDSM.16.MT88.4 R36, [R48+0x1000] ;  /* 0x001000003024783b */ /* 0x000f240000004200 */
[----:B------:R-:W-:Y:S06]  /*1e2e0*/  F2FP.F16.F32.PACK_AB R30, R135, R142 ;  /* 0x0000008e871e723e */ /* 0x000fec00000000ff */
[----:B------:R-:W-:Y:S01]  /*1e2f0*/  MUFU.EX2 R116, R116 ;  /* 0x0000007400747308 */ /* 0x000fe20000000800 */
[----:B------:R-:W-:Y:S01]  /*1e300*/  F2FP.F16.F32.PACK_AB R28, R200, R201 ;  /* 0x000000c9c81c723e */ /* 0x000fe200000000ff */
[----:B------:R-:W-:Y:S01]  /*1e310*/  FADD.FTZ R144, R144, R131 ;  /* 0x0000008390907221 */ /* 0x000fe20000010000 */
[----:B------:R-:W-:Y:S07]  /*1e320*/  F2FP.F16.F32.PACK_AB R29, R203, R207 ;  /* 0x000000cfcb1d723e */ /* 0x000fee00000000ff */
[----:B------:R-:W-:Y:S01]  /*1e330*/  MUFU.EX2 R115, R115 ;  /* 0x0000007300737308 */ /* 0x000fe20000000800 */
[----:B---3--:R-:W-:Y:S01]  /*1e340*/  F2FP.F16.F32.PACK_AB R31, R167, R209 ;  /* 0x000000d1a71f723e */ /* 0x008fe200000000ff */
[----:B------:R-:W-:Y:S01]  /*1e350*/  FADD.FTZ R144, R140, R144 ;  /* 0x000000908c907221 */ /* 0x000fe20000010000 */
[----:B------:R-:W-:Y:S07]  /*1e360*/  FADD.FTZ R141, R138, R141 ;  /* 0x0000008d8a8d7221 */ /* 0x000fee0000010000 */
[----:B------:R-:W-:Y:S01]  /*1e370*/  MUFU.EX2 R109, R109 ;  /* 0x0000006d006d7308 */ /* 0x000fe20000000800 */
[-C--:B-1----:R-:W-:Y:S01]  /*1e380*/  FFMA.FTZ R24, R123, R21.reuse, -R54 ;  /* 0x000000157b187223 */ /* 0x082fe20000010836 */
[----:B------:R-:W-:Y:S01]  /*1e390*/  FADD.FTZ R144, R125, R144 ;  /* 0x000000907d907221 */ /* 0x000fe20000010000 */
[----:B------:R-:W-:Y:S01]  /*1e3a0*/  FADD.FTZ R141, R136, R141 ;  /* 0x0000008d888d7221 */ /* 0x000fe20000010000 */
[C---:B------:R-:W-:Y:S06]  /*1e3b0*/  HMMA.16816.F32 R4, R28.reuse, R40, R4 ;  /* 0x000000281c04723c */ /* 0x040fec0000001804 */
[----:B------:R1:W-:Y:S01]  /*1e3c0*/  MUFU.EX2 R123, R25 ;  /* 0x00000019007b7308 */ /* 0x0003e20000000800 */
[----:B------:R-:W-:Y:S01]  /*1e3d0*/  FADD.FTZ R144, R143, R144 ;  /* 0x000000908f907221 */ /* 0x000fe20000010000 */
[----:B------:R-:W-:Y:S01]  /*1e3e0*/  FADD.FTZ R137, R137, R141 ;  /* 0x0000008d89897221 */ /* 0x000fe20000010000 */
[----:B------:R-:W-:Y:S07]  /*1e3f0*/  FFMA.FTZ R40, R205, R21, -R58 ;  /* 0x00000015cd287223 */ /* 0x000fee000001083a */
[----:B------:R-:W-:Y:S01]  /*1e400*/  MUFU.EX2 R101, R101 ;  /* 0x0000006500657308 */ /* 0x000fe20000000800 */
[----:B------:R-:W-:Y:S01]  /*1e410*/  FADD.FTZ R204, R204, R144 ;  /* 0x00000090cccc7221 */ /* 0x000fe20000010000 */
[C---:B------:R-:W-:Y:S08]  /*1e420*/  HMMA.16816.F32 R8, R28.reuse, R42, R8 ;  /* 0x0000002a1c08723c */ /* 0x040ff00000001808 */
[----:B------:R-:W-:Y:S01]  /*1e430*/  MUFU.EX2 R205, R206 ;  /* 0x000000ce00cd7308 */ /* 0x000fe20000000800 */
[----:B------:R-:W-:Y:S01]  /*1e440*/  FADD.FTZ R139, R139, R204 ;  /* 0x000000cc8b8b7221 */ /* 0x000fe20000010000 */
[----:B------:R-:W-:Y:S01]  /*1e450*/  FADD.FTZ R137, R210, R137 ;  /* 0x00000089d2897221 */ /* 0x000fe20000010000 */
[----:B------:R-:W-:Y:S07]  /*1e460*/  ISETP.GT.AND P0, PT, R186, R179, PT ;  /* 0x000000b3ba00720c */ /* 0x000fee0003f04270 */
[----:B------:R-:W-:Y:S01]  /*1e470*/  MUFU.EX2 R100, R100 ;  /* 0x0000006400647308 */ /* 0x000fe20000000800 */
[--C-:B-1----:R-:W-:Y:S01]  /*1e480*/  FFMA.FTZ R25, R122, R21, -R54.reuse ;  /* 0x000000157a197223 */ /* 0x102fe20000010836 */
[C---:B--2---:R-:W-:Y:S08]  /*1e490*/  HMMA.16816.F32 R12, R28.reuse, R32, R12 ;  /* 0x000000201c0c723c */ /* 0x044ff0000000180c */
[----:B------:R1:W2:Y:S01]  /*1e4a0*/  MUFU.EX2 R122, R24 ;  /* 0x00000018007a7308 */ /* 0x0002a20000000800 */
[----:B------:R-:W-:Y:S01]  /*1e4b0*/  FADD.FTZ R139, R133, R139 ;  /* 0x0000008b858b7221 */ /* 0x000fe20000010000 */
[----:B------:R-:W-:Y:S01]  /*1e4c0*/  FADD.FTZ R137, R198, R137 ;  /* 0x00000089c6897221 */ /* 0x000fe20000010000 */
[----:B------:R-:W-:Y:S07]  /*1e4d0*/  VIADD R186, R186, 0xffffffff ;  /* 0xffffffffbaba7836 */ /* 0x000fee0000000000 */
[----:B------:R-:W-:Y:S01]  /*1e4e0*/  MUFU.EX2 R99, R99 ;  /* 0x0000006300637308 */ /* 0x000fe20000000800 */
[----:B------:R-:W-:Y:S01]  /*1e4f0*/  FADD.FTZ R139, R201, R139 ;  /* 0x0000008bc98b7221 */ /* 0x000fe20000010000 */
[----:B------:R-:W-:Y:S01]  /*1e500*/  HMMA.16816.F32 R16, R28, R34, R16 ;  /* 0x000000221c10723c */ /* 0x000fe20000001810 */
[----:B------:R-:W3:Y:S07]  /*1e510*/  LDSM.16.MT88.4 R32, [R49+0x6400] ;  /* 0x006400003120783b */ /* 0x000eee0000004200 */
[----:B------:R-:W-:Y:S01]  /*1e520*/  MUFU.EX2 R91, R91 ;  /* 0x0000005b005b7308 */ /* 0x000fe20000000800 */
[----:B------:R-:W-:Y:S01]  /*1e530*/  F2FP.F16.F32.PACK_AB R28, R146, R199 ;  /* 0x000000c7921c723e */ /* 0x000fe200000000ff */
[----:B------:R-:W-:Y:S01]  /*1e540*/  FADD.FTZ R200, R200, R139 ;  /* 0x0000008bc8c87221 */ /* 0x000fe20000010000 */
[----:B----4-:R-:W-:Y:S07]  /*1e550*/  F2FP.F16.F32.PACK_AB R30, R132, R134 ;  /* 0x00000086841e723e */ /* 0x010fee00000000ff */
[----:B------:R-:W-:Y:S01]  /*1e560*/  MUFU.EX2 R75, R75 ;  /* 0x0000004b004b7308 */ /* 0x000fe20000000800 */
[----:B------:R-:W-:Y:S01]  /*1e570*/  F2FP.F16.F32.PACK_AB R29, R149, R208 ;  /* 0x000000d0951d723e */ /* 0x000fe200000000ff */
[----:B-1----:R-:W-:Y:S01]  /*1e580*/  FFMA.FTZ R24, R121, R21, -R54 ;  /* 0x0000001579187223 */ /* 0x002fe20000010836 */
[----:B------:R-:W-:Y:S01]  /*1e590*/  F2FP.F16.F32.PACK_AB R31, R202, R147 ;  /* 0x00000093ca1f723e */ /* 0x000fe200000000ff */
[----:B------:R-:W-:Y:S06]  /*1e5a0*/  FADD.FTZ R200, R142, R200 ;  /* 0x000000c88ec87221 */ /* 0x000fec0000010000 */
[----:B------:R2:W-:Y:S01]  /*1e5b0*/  MUFU.EX2 R121, R25 ;  /* 0x0000001900797308 */ /* 0x0005e20000000800 */
[----:B------:R-:W-:Y:S01]  /*1e5c0*/  LDSM.16.MT88.4 R140, [R49+0x8c00] ;  /* 0x008c0000318c783b */ /* 0x000fe20000004200 */
[----:B------:R-:W-:Y:S01]  /*1e5d0*/  FADD.FTZ R168, R168, R137 ;  /* 0x00000089a8a87221 */ /* 0x000fe20000010000 */
[----:B------:R-:W-:Y:S01]  /*1e5e0*/  FADD.FTZ R200, R135, R200 ;  /* 0x000000c887c87221 */ /* 0x000fe20000010000 */
[----:B------:R-:W-:Y:S01]  /*1e5f0*/  IMAD.MOV.U32 R148, RZ, RZ, R20 ;  /* 0x000000ffff947224 */ /* 0x000fe200078e0014 */
[C---:B------:R-:W-:Y:S03]  /*1e600*/  HMMA.16816.F32 R4, R28.reuse, R44, R4 ;  /* 0x0000002c1c04723c */ /* 0x040fe60000001804 */
[-CC-:B------:R-:W-:Y:S01]  /*1e610*/  FFMA.FTZ R45, R163, R21.reuse, -R58.reuse ;  /* 0x00000015a32d7223 */ /* 0x180fe2000001083a */
[-C--:B------:R-:W-:Y:S01]  /*1e620*/  FFMA.FTZ R44, R162, R21.reuse, -R58 ;  /* 0x00000015a22c7223 */ /* 0x080fe2000001083a */
[----:B------:R1:W4:Y:S01]  /*1e630*/  MUFU.EX2 R163, R40 ;  /* 0x0000002800a37308 */ /* 0x0003220000000800 */
[----:B------:R-:W-:Y:S01]  /*1e640*/  FADD.FTZ R199, R199, R200 ;  /* 0x000000c8c7c77221 */ /* 0x000fe20000010000 */
[----:B------:R-:W-:Y:S01]  /*1e650*/  FADD.FTZ R168, R145, R168 ;  /* 0x000000a891a87221 */ /* 0x000fe20000010000 */
[C---:B------:R-:W-:Y:S07]  /*1e660*/  HMMA.16816.F32 R8, R28.reuse, R46, R8 ;  /* 0x0000002e1c08723c */ /* 0x040fee0000001808 */
[----:B------:R-:W-:Y:S01]  /*1e670*/  MUFU.EX2 R45, R45 ;  /* 0x0000002d002d7308 */ /* 0x000fe20000000800 */
[-CC-:B------:R-:W-:Y:S01]  /*1e680*/  FFMA.FTZ R47, R159, R21.reuse, -R54.reuse ;  /* 0x000000159f2f7223 */ /* 0x180fe20000010836 */
[--C-:B------:R-:W-:Y:S08]  /*1e690*/  FFMA.FTZ R46, R158, R21, -R54.reuse ;  /* 0x000000159e2e7223 */ /* 0x100ff00000010836 */
[----:B------:R-:W3:Y:S01]  /*1e6a0*/  MUFU.EX2 R44, R44 ;  /* 0x0000002c002c7308 */ /* 0x000ee20000000800 */
[----:B--2---:R-:W-:Y:S01]  /*1e6b0*/  F2FP.F16.F32.PACK_AB R25, R122, R123 ;  /* 0x0000007b7a19723e */ /* 0x004fe200000000ff */
[----:B------:R-:W-:Y:S01]  /*1e6c0*/  FADD.FTZ R199, R146, R199 ;  /* 0x000000c792c77221 */ /* 0x000fe20000010000 */
[C---:B------:R-:W-:Y:S07]  /*1e6d0*/  HMMA.16816.F32 R12, R28.reuse, R36, R12 ;  /* 0x000000241c0c723c */ /* 0x040fee000000180c */
[----:B------:R-:W-:Y:S01]  /*1e6e0*/  MUFU.EX2 R47, R47 ;  /* 0x0000002f002f7308 */ /* 0x000fe20000000800 */
[-C--:B-1----:R-:W-:Y:S01]  /*1e6f0*/  FFMA.FTZ R40, R160, R21.reuse, -R54 ;  /* 0x00000015a0287223 */ /* 0x082fe20000010836 */
[-CC-:B------:R-:W-:Y:S08]  /*1e700*/  FFMA.FTZ R37, R154, R21.reuse, -R58.reuse ;  /* 0x000000159a257223 */ /* 0x180ff0000001083a */
[----:B------:R-:W-:Y:S01]  /*1e710*/  MUFU.EX2 R160, R161 ;  /* 0x000000a100a07308 */ /* 0x000fe20000000800 */
[----:B------:R-:W-:Y:S01]  /*1e720*/  FFMA.FTZ R36, R153, R21, -R58 ;  /* 0x0000001599247223 */ /* 0x000fe2000001083a */
[----:B------:R-:W-:Y:S01]  /*1e730*/  FADD.FTZ R199, R134, R199 ;  /* 0x000000c786c77221 */ /* 0x000fe20000010000 */
[----:B------:R-:W-:Y:S07]  /*1e740*/  HMMA.16816.F32 R16, R28, R38, R16 ;  /* 0x000000261c10723c */ /* 0x000fee0000001810 */
[----:B------:R1:W2:Y:S01]  /*1e750*/  MUFU.EX2 R159, R40 ;  /* 0x00000028009f7308 */ /* 0x0002a20000000800 */
[----:B----4-:R-:W-:Y:S01]  /*1e760*/  F2FP.F16.F32.PACK_AB R28, R163, R205 ;  /* 0x000000cda31c723e */ /* 0x010fe200000000ff */
[----:B------:R-:W-:Y:S08]  /*1e770*/  FADD.FTZ R199, R132, R199 ;  /* 0x000000c784c77221 */ /* 0x000ff00000010000 */
[----:B------:R-:W4:Y:S01]  /*1e780*/  MUFU.EX2 R46, R46 ;  /* 0x0000002e002e7308 */ /* 0x000f220000000800 */
[----:B---3--:R-:W-:Y:S01]  /*1e790*/  F2FP.F16.F32.PACK_AB R30, R44, R45 ;  /* 0x0000002d2c1e723e */ /* 0x008fe200000000ff */
[----:B------:R-:W-:Y:S01]  /*1e7a0*/  FADD.FTZ R168, R207, R168 ;  /* 0x000000a8cfa87221 */ /* 0x000fe20000010000 */
[----:B------:R-:W-:Y:S07]  /*1e7b0*/  FADD.FTZ R205, R205, R199 ;  /* 0x000000c7cdcd7221 */ /* 0x000fee0000010000 */
[----:B------:R-:W-:Y:S01]  /*1e7c0*/  MUFU.EX2 R153, R37 ;  /* 0x0000002500997308 */ /* 0x000fe20000000800 */
[----:B------:R-:W-:Y:S01]  /*1e7d0*/  FADD.FTZ R168, R203, R168 ;  /* 0x000000a8cba87221 */ /* 0x000fe20000010000 */
[----:B------:R-:W-:Y:S08]  /*1e7e0*/  FADD.FTZ R163, R163, R205 ;  /* 0x000000cda3a37221 */ /* 0x000ff00000010000 */
[----:B------:R3:W3:Y:S01]  /*1e7f0*/  MUFU.EX2 R152, R36 ;  /* 0x0000002400987308 */ /* 0x0006e20000000800 */
[----:B-1----:R-:W1:Y:S01]  /*1e800*/  LDSM.16.MT88.4 R40, [R48+0x1400] ;  /* 0x001400003028783b */ /* 0x002e620000004200 */
[----:B--2---:R-:W-:Y:S08]  /*1e810*/  F2FP.F16.F32.PACK_AB R29, R159, R160 ;  /* 0x000000a09f1d723e */ /* 0x004ff000000000ff */
[----:B------:R-:W2:Y:S01]  /*1e820*/  MUFU.EX2 R154, R157 ;  /* 0x0000009d009a7308 */ /* 0x000ea20000000800 */
[----:B------:R-:W-:Y:S01]  /*1e830*/  FADD.FTZ R163, R45, R163 ;  /* 0x000000a32da37221 */ /* 0x000fe20000010000 */
[----:B----4-:R-:W-:Y:S01]  /*1e840*/  F2FP.F16.F32.PACK_AB R31, R46, R47 ;  /* 0x0000002f2e1f723e */ /* 0x010fe200000000ff */
[----:B------:R-:W-:Y:S02]  /*1e850*/  FADD.FTZ R209, R209, R168 ;  /* 0x000000a8d1d17221 */ /* 0x000fe40000010000 */
[----:B------:R-:W-:Y:S01]  /*1e860*/  FADD.FTZ R163, R44, R163 ;  /* 0x000000a32ca37221 */ /* 0x000fe20000010000 */
[-C--:B------:R-:W-:Y:S01]  /*1e870*/  FFMA.FTZ R44, R92, R21.reuse, -R54 ;  /* 0x000000155c2c7223 */ /* 0x080fe20000010836 */
[----:B------:R-:W-:Y:S03]  /*1e880*/  FADD.FTZ R167, R167, R209 ;  /* 0x000000d1a7a77221 */ /* 0x000fe60000010000 */
[----:B------:R-:W-:Y:S01]  /*1e890*/  MUFU.EX2 R92, R93 ;  /* 0x0000005d005c7308 */ /* 0x000fe20000000800 */
[C---:B------:R-:W-:Y:S01]  /*1e8a0*/  HMMA.16816.F32 R4, R28.reuse, R32, R4 ;  /* 0x000000201c04723c */ /* 0x040fe20000001804 */
[----:B---3--:R-:W3:Y:S08]  /*1e8b0*/  LDSM.16.MT88.4 R36, [R49+0x6800] ;  /* 0x006800003124783b */ /* 0x008ef00000004200 */
[----:B------:R-:W-:Y:S01]  /*1e8c0*/  MUFU.EX2 R44, R44 ;  /* 0x0000002c002c7308 */ /* 0x000fe20000000800 */
[----:B------:R-:W-:Y:S01]  /*1e8d0*/  FADD.FTZ R167, R208, R167 ;  /* 0x000000a7d0a77221 */ /* 0x000fe20000010000 */
[C---:B------:R-:W-:Y:S01]  /*1e8e0*/  HMMA.16816.F32 R8, R28.reuse, R34, R8 ;  /* 0x000000221c08723c */ /* 0x040fe20000001808 */
[----:B------:R-:W4:Y:S02]  /*1e8f0*/  LDSM.16.MT88.4 R32, [R48+0x1800] ;  /* 0x001800003020783b */ /* 0x000f240000004200 */
[----:B------:R-:W-:Y:S01]  /*1e900*/  FADD.FTZ R167, R149, R167 ;  /* 0x000000a795a77221 */ /* 0x000fe20000010000 */
[----:B------:R-:W-:Y:S03]  /*1e910*/  IMAD.MOV.U32 R149, RZ, RZ, R0 ;  /* 0x000000ffff957224 */ /* 0x000fe600078e0000 */
[----:B------:R-:W-:Y:S04]  /*1e920*/  FADD.FTZ R147, R147, R167 ;  /* 0x000000a793937221 */ /* 0x000fe80000010000 */
[----:B------:R-:W-:Y:S04]  /*1e930*/  FADD.FTZ R147, R202, R147 ;  /* 0x00000093ca937221 */ /* 0x000fe80000010000 */
[----:B------:R-:W-:Y:S04]  /*1e940*/  FADD.FTZ R147, R160, R147 ;  /* 0x00000093a0937221 */ /* 0x000fe80000010000 */
[----:B------:R-:W-:Y:S01]  /*1e950*/  FADD.FTZ R159, R159, R147 ;  /* 0x000000939f9f7221 */ /* 0x000fe20000010000 */
[C---:B-1----:R-:W-:Y:S01]  /*1e960*/  HMMA.16816.F32 R12, R28.reuse, R40, R12 ;  /* 0x000000281c0c723c */ /* 0x042fe2000000180c */
[----:B------:R2:W1:Y:S02]  /*1e970*/  MUFU.EX2 R40, R24 ;  /* 0x0000001800287308 */ /* 0x0004640000000800 */
[-CC-:B------:R-:W-:Y:S01]  /*1e980*/  FFMA.FTZ R41, R26, R21.reuse, -R58.reuse ;  /* 0x000000151a297223 */ /* 0x180fe2000001083a */
[----:B------:R-:W-:Y:S01]  /*1e990*/  F2FP.F16.F32.PACK_AB R26, R124, R152 ;  /* 0x000000987c1a723e */ /* 0x000fe200000000ff */
[----:B------:R-:W-:Y:S01]  /*1e9a0*/  FADD.FTZ R159, R47, R159 ;  /* 0x0000009f2f9f7221 */ /* 0x000fe20000010000 */
[-CC-:B------:R-:W-:Y:S02]  /*1e9b0*/  FFMA.FTZ R47, R95, R21.reuse, -R58.reuse ;  /* 0x000000155f2f7223 */ /* 0x180fe4000001083a */
[----:B------:R-:W-:Y:S01]  /*1e9c0*/  HMMA.16816.F32 R16, R28, R42, R16 ;  /* 0x0000002a1c10723c */ /* 0x000fe20000001810 */
[----:B------:R-:W4:Y:S02]  /*1e9d0*/  LDSM.16.MT88.4 R28, [R49+0x6c00] ;  /* 0x006c0000311c783b */ /* 0x000f240000004200 */
[----:B------:R-:W-:Y:S01]  /*1e9e0*/  MUFU.EX2 R41, R41 ;  /* 0x0000002900297308 */ /* 0x000fe20000000800 */
[-CC-:B------:R-:W-:Y:S01]  /*1e9f0*/  FFMA.FTZ R42, R27, R21.reuse, -R58.reuse ;  /* 0x000000151b2a7223 */ /* 0x180fe2000001083a */
[----:B------:R-:W-:Y:S01]  /*1ea00*/  FFMA.FTZ R43, R119, R21, -R58 ;  /* 0x00000015772b7223 */ /* 0x000fe2000001083a */
[----:B------:R-:W-:Y:S07]  /*1ea10*/  FADD.FTZ R159, R46, R159 ;  /* 0x0000009f2e9f7221 */ /* 0x000fee0000010000 */
[----:B------:R-:W-:Y:S01]  /*1ea20*/  MUFU.EX2 R47, R47 ;  /* 0x0000002f002f7308 */ /* 0x000fe20000000800 */
[----:B--2---:R-:W-:Y:S01]  /*1ea30*/  F2FP.F16.F32.PACK_AB R24, R153, R154 ;  /* 0x0000009a9918723e */ /* 0x004fe200000000ff */
[----:B------:R-:W-:Y:S01]  /*1ea40*/  FADD.FTZ R154, R154, R163 ;  /* 0x000000a39a9a7221 */ /* 0x000fe20000010000 */
[----:B-1----:R-:W-:Y:S07]  /*1ea50*/  F2FP.F16.F32.PACK_AB R27, R40, R121 ;  /* 0x00000079281b723e */ /* 0x002fee00000000ff */
[----:B------:R-:W-:Y:S01]  /*1ea60*/  MUFU.EX2 R42, R42 ;  /* 0x0000002a002a7308 */ /* 0x000fe20000000800 */
[----:B------:R-:W-:Y:S01]  /*1ea70*/  FADD.FTZ R159, R123, R159 ;  /* 0x0000009f7b9f7221 */ /* 0x000fe20000010000 */
[----:B------:R-:W-:Y:S08]  /*1ea80*/  FADD.FTZ R154, R153, R154 ;  /* 0x0000009a999a7221 */ /* 0x000ff00000010000 */
[----:B------:R-:W-:Y:S01]  /*1ea90*/  MUFU.EX2 R43, R43 ;  /* 0x0000002b002b7308 */ /* 0x000fe20000000800 */
[----:B------:R-:W-:Y:S01]  /*1eaa0*/  FADD.FTZ R122, R122, R159 ;  /* 0x0000009f7a7a7221 */ /* 0x000fe20000010000 */
[C---:B---3--:R-:W-:Y:S08]  /*1eab0*/  HMMA.16816.F32 R4, R24.reuse, R36, R4 ;  /* 0x000000241804723c */ /* 0x048ff00000001804 */
[----:B------:R-:W-:Y:S01]  /*1eac0*/  MUFU.EX2 R46, R94 ;  /* 0x0000005e002e7308 */ /* 0x000fe20000000800 */
[-C--:B------:R-:W-:Y:S01]  /*1ead0*/  FFMA.FTZ R36, R117, R21.reuse, -R54 ;  /* 0x0000001575247223 */ /* 0x080fe20000010836 */
[----:B------:R-:W-:Y:S08]  /*1eae0*/  FADD.FTZ R121, R121, R122 ;  /* 0x0000007a79797221 */ /* 0x000ff00000010000 */
[----:B------:R-:W1:Y:S01]  /*1eaf0*/  MUFU.EX2 R117, R118 ;  /* 0x0000007600757308 */ /* 0x000e620000000800 */
[C---:B------:R-:W-:Y:S09]  /*1eb00*/  HMMA.16816.F32 R8, R24.reuse, R38, R8 ;  /* 0x000000261808723c */ /* 0x040ff20000001808 */
[----:B------:R2:W3:Y:S01]  /*1eb10*/  MUFU.EX2 R118, R36 ;  /* 0x0000002400767308 */ /* 0x0004e20000000800 */
[----:B------:R-:W-:Y:S01]  /*1eb20*/  FADD.FTZ R121, R40, R121 ;  /* 0x0000007928797221 */ /* 0x000fe20000010000 */
[----:B------:R-:W-:Y:S01]  /*1eb30*/  FADD.FTZ R154, R152, R154 ;  /* 0x0000009a989a7221 */ /* 0x000fe20000010000 */
[C---:B----4-:R-:W-:Y:S03]  /*1eb40*/  HMMA.16816.F32 R12, R24.reuse, R32, R12 ;  /* 0x00000020180c723c */ /* 0x050fe6000000180c */
[-CC-:B------:R-:W-:Y:S01]  /*1eb50*/  FFMA.FTZ R33, R113, R21.reuse, -R58.reuse ;  /* 0x0000001571217223 */ /* 0x180fe2000001083a */
[----:B------:R-:W-:Y:S03]  /*1eb60*/  FFMA.FTZ R32, R112, R21, -R58 ;  /* 0x0000001570207223 */ /* 0x000fe6000001083a */
[----:B------:R4:W-:Y:S01]  /*1eb70*/  MUFU.EX2 R113, R114 ;  /* 0x0000007200717308 */ /* 0x0009e20000000800 */
[----:B------:R-:W-:Y:S01]  /*1eb80*/  FADD.FTZ R124, R124, R154 ;  /* 0x0000009a7c7c7221 */ /* 0x000fe20000010000 */
[----:B-1----:R-:W-:Y:S01]  /*1eb90*/  FADD.FTZ R121, R117, R121 ;  /* 0x0000007975797221 */ /* 0x002fe20000010000 */
[----:B------:R-:W-:Y:S01]  /*1eba0*/  HMMA.16816.F32 R16, R24, R34, R16 ;  /* 0x000000221810723c */ /* 0x000fe20000001810 */
[----:B--2---:R-:W1:Y:S06]  /*1ebb0*/  LDSM.16.MT88.4 R36, [R48+0x1c00] ;  /* 0x001c00003024783b */ /* 0x004e6c0000004200 */
[----:B------:R-:W2:Y:S01]  /*1ebc0*/  MUFU.EX2 R112, R33 ;  /* 0x0000002100707308 */ /* 0x000ea20000000800 */
[----:B------:R-:W-:Y:S01]  /*1ebd0*/  F2FP.F16.F32.PACK_AB R24, R42, R120 ;  /* 0x000000782a18723e */ /* 0x000fe200000000ff */
[----:B------:R-:W-:Y:S01]  /*1ebe0*/  FADD.FTZ R124, R120, R124 ;  /* 0x0000007c787c7221 */ /* 0x000fe20000010000 */
[----:B------:R-:W-:Y:S02]  /*1ebf0*/  F2FP.F16.F32.PACK_AB R26, R43, R41 ;  /* 0x000000292b1a723e */ /* 0x000fe400000000ff */
[----:B---3--:R-:W-:Y:S01]  /*1ec00*/  F2FP.F16.F32.PACK_AB R25, R118, R117 ;  /* 0x000000757619723e */ /* 0x008fe200000000ff */
[----:B------:R-:W-:Y:S01]  /*1ec10*/  FADD.FTZ R124, R42, R124 ;  /* 0x0000007c2a7c7221 */ /* 0x000fe20000010000 */
[----:B------:R-:W-:Y:S01]  /*1ec20*/  F2FP.F16.F32.PACK_AB R27, R115, R116 ;  /* 0x00000074731b723e */ /* 0x000fe200000000ff */
[----:B------:R-:W-:Y:S01]  /*1ec30*/  FADD.FTZ R118, R118, R121 ;  /* 0x0000007976767221 */ /* 0x000fe20000010000 */
[-C--:B----4-:R-:W-:Y:S01]  /*1ec40*/  FFMA.FTZ R114, R111, R21.reuse, -R58 ;  /* 0x000000156f727223 */ /* 0x090fe2000001083a */
[----:B------:R-:W-:Y:S01]  /*1ec50*/  FADD.FTZ R124, R41, R124 ;  /* 0x0000007c297c7221 */ /* 0x000fe20000010000 */
[----:B------:R3:W-:Y:S01]  /*1ec60*/  MUFU.EX2 R111, R32 ;  /* 0x00000020006f7308 */ /* 0x0007e20000000800 */
[-C--:B------:R-:W-:Y:S01]  /*1ec70*/  FFMA.FTZ R41, R83, R21.reuse, -R54 ;  /* 0x0000001553297223 */ /* 0x080fe20000010836 */
[----:B------:R-:W-:Y:S01]  /*1ec80*/  FADD.FTZ R118, R116, R118 ;  /* 0x0000007674767221 */ /* 0x000fe20000010000 */
[C---:B------:R-:W-:Y:S03]  /*1ec90*/  HMMA.16816.F32 R4, R24.reuse, R28, R4 ;  /* 0x0000001c1804723c */ /* 0x040fe60000001804 */
[-C--:B------:R-:W-:Y:S04]  /*1eca0*/  FFMA.FTZ R28, R110, R21.reuse, -R54 ;  /* 0x000000156e1c7223 */ /* 0x080fe80000010836 */
[----:B------:R-:W-:Y:S01]  /*1ecb0*/  MUFU.EX2 R41, R41 ;  /* 0x0000002900297308 */ /* 0x000fe20000000800 */
[----:B------:R-:W-:Y:S01]  /*1ecc0*/  FADD.FTZ R43, R43, R124 ;  /* 0x0000007c2b2b7221 */ /* 0x000fe20000010000 */
[----:B------:R-:W-:Y:S01]  /*1ecd0*/  FADD.FTZ R118, R115, R118 ;  /* 0x0000007673767221 */ /* 0x000fe20000010000 */
[C---:B------:R-:W-:Y:S07]  /*1ece0*/  HMMA.16816.F32 R8, R24.reuse, R30, R8 ;  /* 0x0000001e1808723c */ /* 0x040fee0000001808 */
[----:B------:R-:W4:Y:S01]  /*1ecf0*/  MUFU.EX2 R110, R114 ;  /* 0x00000072006e7308 */ /* 0x000f220000000800 */
[----:B---3--:R-:W3:Y:S09]  /*1ed00*/  LDSM.16.MT88.4 R32, [R49+0x7000] ;  /* 0x007000003120783b */ /* 0x008ef20000004200 */
[----:B------:R2:W4:Y:S01]  /*1ed10*/  MUFU.EX2 R114, R28 ;  /* 0x0000001c00727308 */ /* 0x0005220000000800 */
[C---:B-1----:R-:W-:Y:S03]  /*1ed20*/  HMMA.16816.F32 R12, R24.reuse, R36, R12 ;  /* 0x00000024180c723c */ /* 0x042fe6000000180c */
[-CC-:B--2---:R-:W-:Y:S01]  /*1ed30*/  FFMA.FTZ R28, R108, R21.reuse, -R54.reuse ;  /* 0x000000156c1c7223 */ /* 0x184fe20000010836 */
[-C--:B------:R-:W-:Y:S01]  /*1ed40*/  FFMA.FTZ R108, R107, R21.reuse, -R54 ;  /* 0x000000156b6c7223 */ /* 0x080fe20000010836 */
[-CC-:B------:R-:W-:Y:S01]  /*1ed50*/  FFMA.FTZ R37, R105, R21.reuse, -R58.reuse ;  /* 0x0000001569257223 */ /* 0x180fe2000001083a */
[--C-:B------:R-:W-:Y:S03]  /*1ed60*/  FFMA.FTZ R36, R104, R21, -R58.reuse ;  /* 0x0000001568247223 */ /* 0x100fe6000001083a */
[----:B------:R1:W2:Y:S01]  /*1ed70*/  MUFU.EX2 R107, R28 ;  /* 0x0000001c006b7308 */ /* 0x0002a20000000800 */
[----:B------:R-:W-:Y:S09]  /*1ed80*/  HMMA.16816.F32 R16, R24, R38, R16 ;  /* 0x000000261810723c */ /* 0x000ff20000001810 */
[----:B------:R3:W-:Y:S01]  /*1ed90*/  MUFU.EX2 R105, R106 ;  /* 0x0000006a00697308 */ /* 0x0007e20000000800 */
[----:B------:R-:W-:Y:S01]  /*1eda0*/  F2FP.F16.F32.PACK_AB R24, R112, R113 ;  /* 0x000000717018723e */ /* 0x000fe200000000ff */
[----:B------:R-:W-:Y:S01]  /*1edb0*/  FADD.FTZ R113, R113, R43 ;  /* 0x0000002b71717221 */ /* 0x000fe20000010000 */
[----:B----4-:R-:W-:Y:S07]  /*1edc0*/  F2FP.F16.F32.PACK_AB R26, R110, R111 ;  /* 0x0000006f6e1a723e */ /* 0x010fee00000000ff */
[----:B------:R-:W4:Y:S01]  /*1edd0*/  MUFU.EX2 R108, R108 ;  /* 0x0000006c006c7308 */ /* 0x000f220000000800 */
[----:B------:R-:W-:Y:S01]  /*1ede0*/  F2FP.F16.F32.PACK_AB R25, R109, R114 ;  /* 0x000000726d19723e */ /* 0x000fe200000000ff */
[-C--:B------:R-:W-:Y:S01]  /*1edf0*/  FFMA.FTZ R43, R79, R21.reuse, -R58 ;  /* 0x000000154f2b7223 */ /* 0x080fe2000001083a */
[----:B------:R-:W-:Y:S07]  /*1ee00*/  FADD.FTZ R114, R114, R118 ;  /* 0x0000007672727221 */ /* 0x000fee0000010000 */
[----:B------:R-:W4:Y:S01]  /*1ee10*/  MUFU.EX2 R104, R37 ;  /* 0x0000002500687308 */ /* 0x000f220000000800 */
[----:B------:R-:W-:Y:S01]  /*1ee20*/  FADD.FTZ R113, R112, R113 ;  /* 0x0000007170717221 */ /* 0x000fe20000010000 */
[----:B-1----:R-:W1:Y:S01]  /*1ee30*/  LDSM.16.MT88.4 R28, [R48+0x2000] ;  /* 0x00200000301c783b */ /* 0x002e620000004200 */
[----:B------:R-:W-:Y:S07]  /*1ee40*/  FADD.FTZ R114, R109, R114 ;  /* 0x000000726d727221 */ /* 0x000fee0000010000 */
[----:B------:R-:W-:Y:S01]  /*1ee50*/  MUFU.EX2 R43, R43 ;  /* 0x0000002b002b7308 */ /* 0x000fe20000000800 */
[----:B------:R-:W-:Y:S01]  /*1ee60*/  FADD.FTZ R113, R111, R113 ;  /* 0x000000716f717221 */ /* 0x000fe20000010000 */
[----:B---3--:R-:W-:Y:S01]  /*1ee70*/  FFMA.FTZ R106, R103, R21, -R58 ;  /* 0x00000015676a7223 */ /* 0x008fe2000001083a */
[----:B--2---:R-:W-:Y:S07]  /*1ee80*/  FADD.FTZ R114, R107, R114 ;  /* 0x000000726b727221 */ /* 0x004fee0000010000 */
[----:B------:R2:W-:Y:S01]  /*1ee90*/  MUFU.EX2 R103, R36 ;  /* 0x0000002400677308 */ /* 0x0005e20000000800 */
[----:B------:R-:W-:Y:S01]  /*1eea0*/  FADD.FTZ R110, R110, R113 ;  /* 0x000000716e6e7221 */ /* 0x000fe20000010000 */
[C---:B----4-:R-:W-:Y:S01]  /*1eeb0*/  F2FP.F16.F32.PACK_AB R27, R108.reuse, R107 ;  /* 0x0000006b6c1b723e */ /* 0x050fe200000000ff */
[----:B------:R-:W-:Y:S02]  /*1eec0*/  FADD.FTZ R114, R108, R114 ;  /* 0x000000726c727221 */ /* 0x000fe40000010000 */
[----:B------:R-:W-:Y:S04]  /*1eed0*/  FADD.FTZ R110, R105, R110 ;  /* 0x0000006e696e7221 */ /* 0x000fe80000010000 */
[C---:B------:R-:W-:Y:S03]  /*1eee0*/  HMMA.16816.F32 R4, R24.reuse, R32, R4 ;  /* 0x000000201804723c */ /* 0x040fe60000001804 */
[-C--:B------:R-:W-:Y:S01]  /*1eef0*/  FFMA.FTZ R32, R102, R21.reuse, -R54 ;  /* 0x0000001566207223 */ /* 0x080fe20000010836 */
[----:B------:R-:W-:Y:S01]  /*1ef00*/  FADD.FTZ R110, R104, R110 ;  /* 0x0000006e686e7221 */ /* 0x000fe20000010000 */
[----:B--2---:R-:W2:Y:S01]  /*1ef10*/  LDSM.16.MT88.4 R36, [R49+0x7400] ;  /* 0x007400003124783b */ /* 0x004ea20000004200 */
[----:B------:R-:W3:Y:S02]  /*1ef20*/  MUFU.EX2 R102, R106 ;  /* 0x0000006a00667308 */ /* 0x000ee40000000800 */
[C---:B------:R-:W-:Y:S08]  /*1ef30*/  HMMA.16816.F32 R8, R24.reuse, R34, R8 ;  /* 0x000000221808723c */ /* 0x040ff00000001808 */
[----:B------:R4:W3:Y:S02]  /*1ef40*/  MUFU.EX2 R106, R32 ;  /* 0x00000020006a7308 */ /* 0x0008e40000000800 */
[----:B----4-:R-:W4:Y:S01]  /*1ef50*/  LDSM.16.MT88.4 R32, [R48+0x2400] ;  /* 0x002400003020783b */ /* 0x010f220000004200 */
[C---:B-1----:R-:W-:Y:S03]  /*1ef60*/  HMMA.16816.F32 R12, R24.reuse, R28, R12 ;  /* 0x0000001c180c723c */ /* 0x042fe6000000180c */
[-CC-:B------:R-:W-:Y:S01]  /*1ef70*/  FFMA.FTZ R29, R97, R21.reuse, -R58.reuse ;  /* 0x00000015611d7223 */ /* 0x180fe2000001083a */
[----:B------:R-:W-:Y:S03]  /*1ef80*/  FFMA.FTZ R28, R96, R21, -R58 ;  /* 0x00000015601c7223 */ /* 0x000fe6000001083a */
[----:B------:R-:W1:Y:S01]  /*1ef90*/  MUFU.EX2 R97, R98 ;  /* 0x0000006200617308 */ /* 0x000e620000000800 */
[----:B------:R-:W-:Y:S09]  /*1efa0*/  HMMA.16816.F32 R16, R24, R30, R16 ;  /* 0x0000001e1810723c */ /* 0x000ff20000001810 */
[----:B------:R-:W2:Y:S01]  /*1efb0*/  MUFU.EX2 R96, R29 ;  /* 0x0000001d00607308 */ /* 0x000ea20000000800 */
[----:B------:R-:W-:Y:S09]  /*1efc0*/  F2FP.F16.F32.PACK_AB R24, R104, R105 ;  /* 0x000000696818723e */ /* 0x000ff200000000ff */
[----:B------:R4:W4:Y:S01]  /*1efd0*/  MUFU.EX2 R45, R28 ;  /* 0x0000001c002d7308 */ /* 0x0009220000000800 */
[----:B---3--:R-:W-:Y:S01]  /*1efe0*/  F2FP.F16.F32.PACK_AB R26, R102, R103 ;  /* 0x00000067661a723e */ /* 0x008fe200000000ff */
[----:B------:R-:W-:Y:S01]  /*1eff0*/  FADD.FTZ R103, R103, R110 ;  /* 0x0000006e67677221 */ /* 0x000fe20000010000 */
[----:B------:R-:W-:Y:S01]  /*1f000*/  F2FP.F16.F32.PACK_AB R25, R101, R106 ;  /* 0x0000006a6519723e */ /* 0x000fe200000000ff */
[----:B------:R-:W-:Y:S01]  /*1f010*/  FADD.FTZ R106, R106, R114 ;  /* 0x000000726a6a7221 */ /* 0x000fe20000010000 */
[----:B------:R-:W-:Y:S01]  /*1f020*/  F2FP.F16.F32.PACK_AB R27, R99, R100 ;  /* 0x00000064631b723e */ /* 0x000fe200000000ff */
[----:B------:R-:W-:Y:S02]  /*1f030*/  FADD.FTZ R103, R102, R103 ;  /* 0x0000006766677221 */ /* 0x000fe40000010000 */
[----:B------:R-:W-:Y:S02]  /*1f040*/  FADD.FTZ R101, R101, R106 ;  /* 0x0000006a65657221 */ /* 0x000fe40000010000 */
[----:B-1----:R-:W-:Y:S02]  /*1f050*/  FADD.FTZ R103, R97, R103 ;  /* 0x0000006761677221 */ /* 0x002fe40000010000 */
[C---:B--2---:R-:W-:Y:S01]  /*1f060*/  HMMA.16816.F32 R4, R24.reuse, R36, R4 ;  /* 0x000000241804723c */ /* 0x044fe20000001804 */
[----:B----4-:R-:W1:Y:S02]  /*1f070*/  LDSM.16.MT88.4 R28, [R49+0x7800] ;  /* 0x00780000311c783b */ /* 0x010e640000004200 */
[----:B------:R-:W-:Y:S01]  /*1f080*/  FADD.FTZ R101, R100, R101 ;  /* 0x0000006564657221 */ /* 0x000fe20000010000 */
[----:B------:R-:W-:Y:S03]  /*1f090*/  FADD.FTZ R103, R96, R103 ;  /* 0x0000006760677221 */ /* 0x000fe60000010000 */
[----:B------:R-:W-:Y:S01]  /*1f0a0*/  FADD.FTZ R101, R99, R101 ;  /* 0x0000006563657221 */ /* 0x000fe20000010000 */
[C---:B------:R-:W-:Y:S01]  /*1f0b0*/  HMMA.16816.F32 R8, R24.reuse, R38, R8 ;  /* 0x000000261808723c */ /* 0x040fe20000001808 */
[----:B------:R-:W2:Y:S07]  /*1f0c0*/  LDSM.16.MT88.4 R36, [R48+0x2800] ;  /* 0x002800003024783b */ /* 0x000eae0000004200 */
[C---:B------:R-:W-:Y:S03]  /*1f0d0*/  HMMA.16816.F32 R12, R24.reuse, R32, R12 ;  /* 0x00000020180c723c */ /* 0x040fe6000000180c */
[-CC-:B------:R-:W-:Y:S01]  /*1f0e0*/  FFMA.FTZ R33, R89, R21.reuse, -R58.reuse ;  /* 0x0000001559217223 */ /* 0x180fe2000001083a */
[----:B------:R-:W-:Y:S01]  /*1f0f0*/  FFMA.FTZ R32, R88, R21, -R58 ;  /* 0x0000001558207223 */ /* 0x000fe2000001083a */
[----:B------:R-:W-:Y:S03]  /*1f100*/  MUFU.EX2 R89, R90 ;  /* 0x0000005a00597308 */ /* 0x000fe60000000800 */
[----:B------:R-:W-:Y:S07]  /*1f110*/  HMMA.16816.F32 R16, R24, R34, R16 ;  /* 0x000000221810723c */ /* 0x000fee0000001810 */
[----:B------:R-:W3:Y:S01]  /*1f120*/  MUFU.EX2 R88, R33 ;  /* 0x0000002100587308 */ /* 0x000ee20000000800 */
[----:B------:R-:W-:Y:S02]  /*1f130*/  F2FP.F16.F32.PACK_AB R24, R96, R97 ;  /* 0x000000616018723e */ /* 0x000fe400000000ff */
[----:B------:R-:W-:Y:S07]  /*1f140*/  F2FP.F16.F32.PACK_AB R26, R47, R45 ;  /* 0x0000002d2f1a723e */ /* 0x000fee00000000ff */
[----:B------:R4:W-:Y:S01]  /*1f150*/  MUFU.EX2 R40, R32 ;  /* 0x0000002000287308 */ /* 0x0009e20000000800 */
[----:B------:R-:W-:Y:S01]  /*1f160*/  F2FP.F16.F32.PACK_AB R25, R92, R46 ;  /* 0x0000002e5c19723e */ /* 0x000fe200000000ff */
[----:B------:R-:W-:Y:S01]  /*1f170*/  FADD.FTZ R46, R46, R101 ;  /* 0x000000652e2e7221 */ /* 0x000fe20000010000 */
[C---:B------:R-:W-:Y:S03]  /*1f180*/  F2FP.F16.F32.PACK_AB R27, R91.reuse, R44 ;  /* 0x0000002c5b1b723e */ /* 0x040fe600000000ff */
        /* <DEDUP_REMOVED lines=8> */
[----:B------:R4:W3:Y:S01]  /*1f210*/  MUFU.EX2 R42, R28 ;  /* 0x0000001c002a7308 */ /* 0x0008e20000000800 */
[C---:B--2---:R-:W-:Y:S03]  /*1f220*/  HMMA.16816.F32 R12, R24.reuse, R36, R12 ;  /* 0x00000024180c723c */ /* 0x044fe6000000180c */
[-CC-:B------:R-:W-:Y:S01]  /*1f230*/  FFMA.FTZ R37, R81, R21.reuse, -R58.reuse ;  /* 0x0000001551257223 */ /* 0x180fe2000001083a */
[-C--:B------:R-:W-:Y:S05]  /*1f240*/  FFMA.FTZ R36, R80, R21.reuse, -R58 ;  /* 0x0000001550247223 */ /* 0x080fea000001083a */
[----:B------:R-:W-:Y:S01]  /*1f250*/  MUFU.EX2 R81, R82 ;  /* 0x0000005200517308 */ /* 0x000fe20000000800 */
[--C-:B----4-:R-:W-:Y:S01]  /*1f260*/  FFMA.FTZ R28, R84, R21, -R54.reuse ;  /* 0x00000015541c7223 */ /* 0x110fe20000010836 */
[----:B------:R-:W-:Y:S08]  /*1f270*/  HMMA.16816.F32 R16, R24, R38, R16 ;  /* 0x000000261810723c */ /* 0x000ff00000001810 */
[----:B------:R-:W2:Y:S01]  /*1f280*/  MUFU.EX2 R84, R85 ;  /* 0x0000005500547308 */ /* 0x000ea20000000800 */
[----:B---3--:R-:W-:Y:S01]  /*1f290*/  F2FP.F16.F32.PACK_AB R24, R88, R89 ;  /* 0x000000595818723e */ /* 0x008fe200000000ff */
[----:B------:R-:W-:Y:S08]  /*1f2a0*/  FADD.FTZ R91, R42, R91 ;  /* 0x0000005b2a5b7221 */ /* 0x000ff00000010000 */
[----:B------:R3:W4:Y:S01]  /*1f2b0*/  MUFU.EX2 R83, R28 ;  /* 0x0000001c00537308 */ /* 0x0007220000000800 */
[----:B------:R-:W-:Y:S09]  /*1f2c0*/  F2FP.F16.F32.PACK_AB R26, R86, R40 ;  /* 0x00000028561a723e */ /* 0x000ff200000000ff */
[----:B------:R-:W-:Y:S10]  /*1f2d0*/  MUFU.EX2 R80, R37 ;  /* 0x0000002500507308 */ /* 0x000ff40000000800 */
[----:B------:R1:W-:Y:S01]  /*1f2e0*/  MUFU.EX2 R79, R36 ;  /* 0x00000024004f7308 */ /* 0x0003e20000000800 */
[C---:B--2---:R-:W-:Y:S01]  /*1f2f0*/  F2FP.F16.F32.PACK_AB R25, R84.reuse, R42 ;  /* 0x0000002a5419723e */ /* 0x044fe200000000ff */
[----:B------:R-:W-:Y:S01]  /*1f300*/  FFMA.FTZ R42, R61, R21, -R54 ;  /* 0x000000153d2a7223 */ /* 0x000fe20000010836 */
[----:B------:R-:W-:Y:S01]  /*1f310*/  FADD.FTZ R84, R84, R91 ;  /* 0x0000005b54547221 */ /* 0x000fe20000010000 */
[----:B---3--:R-:W2:Y:S01]  /*1f320*/  LDSM.16.MT88.4 R28, [R48+0x2c00] ;  /* 0x002c0000301c783b */ /* 0x008ea20000004200 */
[----:B----4-:R-:W-:Y:S02]  /*1f330*/  F2FP.F16.F32.PACK_AB R27, R41, R83 ;  /* 0x00000053291b723e */ /* 0x010fe400000000ff */
[----:B------:R-:W-:Y:S03]  /*1f340*/  FADD.FTZ R83, R83, R84 ;  /* 0x0000005453537221 */ /* 0x000fe60000010000 */
[----:B------:R-:W-:Y:S01]  /*1f350*/  MUFU.EX2 R42, R42 ;  /* 0x0000002a002a7308 */ /* 0x000fe20000000800 */
[----:B------:R-:W-:Y:S01]  /*1f360*/  FADD.FTZ R41, R41, R83 ;  /* 0x0000005329297221 */ /* 0x000fe20000010000 */
[C---:B-1----:R-:W-:Y:S01]  /*1f370*/  HMMA.16816.F32 R4, R24.reuse, R32, R4 ;  /* 0x000000201804723c */ /* 0x042fe20000001804 */
[----:B------:R-:W1:Y:S02]  /*1f380*/  LDSM.16.MT88.4 R36, [R49+0x8000] ;  /* 0x008000003124783b */ /* 0x000e640000004200 */
[-CC-:B------:R-:W-:Y:S05]  /*1f390*/  FFMA.FTZ R32, R77, R21.reuse, -R54.reuse ;  /* 0x000000154d207223 */ /* 0x180fea0000010836 */
[----:B------:R3:W4:Y:S01]  /*1f3a0*/  MUFU.EX2 R77, R78 ;  /* 0x0000004e004d7308 */ /* 0x0007220000000800 */
[C---:B------:R-:W-:Y:S03]  /*1f3b0*/  HMMA.16816.F32 R8, R24.reuse, R34, R8 ;  /* 0x000000221808723c */ /* 0x040fe60000001808 */
[-C--:B---3--:R-:W-:Y:S01]  /*1f3c0*/  FFMA.FTZ R78, R76, R21.reuse, -R54 ;  /* 0x000000154c4e7223 */ /* 0x088fe20000010836 */
[----:B----4-:R-:W-:Y:S05]  /*1f3d0*/  FADD.FTZ R41, R77, R41 ;  /* 0x000000294d297221 */ /* 0x010fea0000010000 */
[----:B------:R3:W4:Y:S10]  /*1f3e0*/  MUFU.EX2 R76, R32 ;  /* 0x00000020004c7308 */ /* 0x0007340000000800 */
[----:B------:R-:W1:Y:S01]  /*1f3f0*/  MUFU.EX2 R78, R78 ;  /* 0x0000004e004e7308 */ /* 0x000e620000000800 */
        /* <DEDUP_REMOVED lines=11> */
[----:B-1----:R-:W-:Y:S01]  /*1f4b0*/  F2FP.F16.F32.PACK_AB R27, R75, R78 ;  /* 0x0000004e4b1b723e */ /* 0x002fe200000000ff */
[----:B------:R-:W-:Y:S01]  /*1f4c0*/  FADD.FTZ R78, R78, R41 ;  /* 0x000000294e4e7221 */ /* 0x000fe20000010000 */
[-C--:B---3--:R-:W-:Y:S02]  /*1f4d0*/  FFMA.FTZ R74, R71, R21.reuse, -R58 ;  /* 0x00000015474a7223 */ /* 0x088fe4000001083a */
[----:B------:R1:W-:Y:S01]  /*1f4e0*/  MUFU.EX2 R71, R28 ;  /* 0x0000001c00477308 */ /* 0x0003e20000000800 */
[----:B------:R-:W-:Y:S02]  /*1f4f0*/  FADD.FTZ R78, R75, R78 ;  /* 0x0000004e4b4e7221 */ /* 0x000fe40000010000 */
[C---:B------:R-:W-:Y:S03]  /*1f500*/  HMMA.16816.F32 R4, R24.reuse, R36, R4 ;  /* 0x000000241804723c */ /* 0x040fe60000001804 */
[-CC-:B------:R-:W-:Y:S01]  /*1f510*/  FFMA.FTZ R36, R70, R21.reuse, -R54.reuse ;  /* 0x0000001546247223 */ /* 0x180fe20000010836 */
[-CC-:B------:R-:W-:Y:S03]  /*1f520*/  FFMA.FTZ R37, R69, R21.reuse, -R54.reuse ;  /* 0x0000001545257223 */ /* 0x180fe60000010836 */
[----:B------:R3:W-:Y:S01]  /*1f530*/  MUFU.EX2 R70, R74 ;  /* 0x0000004a00467308 */ /* 0x0007e20000000800 */
[C---:B------:R-:W-:Y:S09]  /*1f540*/  HMMA.16816.F32 R8, R24.reuse, R38, R8 ;  /* 0x000000261808723c */ /* 0x040ff20000001808 */
[----:B------:R4:W4:Y:S01]  /*1f550*/  MUFU.EX2 R69, R36 ;  /* 0x0000002400457308 */ /* 0x0009220000000800 */
[----:B-1----:R-:W1:Y:S01]  /*1f560*/  LDSM.16.MT88.4 R28, [R49+0x8400] ;  /* 0x00840000311c783b */ /* 0x002e620000004200 */
[-CC-:B---3--:R-:W-:Y:S01]  /*1f570*/  FFMA.FTZ R74, R67, R21.reuse, -R54.reuse ;  /* 0x00000015434a7223 */ /* 0x188fe20000010836 */
[C---:B--2---:R-:W-:Y:S03]  /*1f580*/  HMMA.16816.F32 R12, R24.reuse, R32, R12 ;  /* 0x00000020180c723c */ /* 0x044fe6000000180c */
[-C--:B----4-:R-:W-:Y:S01]  /*1f590*/  FFMA.FTZ R36, R68, R21.reuse, -R54 ;  /* 0x0000001544247223 */ /* 0x090fe20000010836 */
[-C--:B------:R-:W-:Y:S03]  /*1f5a0*/  FFMA.FTZ R32, R66, R21.reuse, -R58 ;  /* 0x0000001542207223 */ /* 0x080fe6000001083a */
[----:B------:R-:W2:Y:S01]  /*1f5b0*/  MUFU.EX2 R68, R37 ;  /* 0x0000002500447308 */ /* 0x000ea20000000800 */
[----:B------:R-:W-:Y:S01]  /*1f5c0*/  FADD.FTZ R67, R45, R103 ;  /* 0x000000672d437221 */ /* 0x000fe20000010000 */
[----:B------:R-:W-:Y:S01]  /*1f5d0*/  FADD.FTZ R78, R69, R78 ;  /* 0x0000004e454e7221 */ /* 0x000fe20000010000 */
[----:B------:R-:W-:Y:S07]  /*1f5e0*/  HMMA.16816.F32 R16, R24, R34, R16 ;  /* 0x000000221810723c */ /* 0x000fee0000001810 */
[----:B------:R3:W4:Y:S01]  /*1f5f0*/  MUFU.EX2 R46, R36 ;  /* 0x00000024002e7308 */ /* 0x0007220000000800 */
[----:B------:R-:W-:Y:S01]  /*1f600*/  FADD.FTZ R66, R47, R67 ;  /* 0x000000432f427221 */ /* 0x000fe20000010000 */
[----:B------:R-:W-:Y:S08]  /*1f610*/  FFMA.FTZ R47, R64, R21, -R58 ;  /* 0x00000015402f7223 */ /* 0x000ff0000001083a */
[----:B------:R1:W-:Y:S01]  /*1f620*/  MUFU.EX2 R44, R32 ;  /* 0x00000020002c7308 */ /* 0x0003e20000000800 */
[----:B------:R-:W-:Y:S01]  /*1f630*/  F2FP.F16.F32.PACK_AB R24, R72, R73 ;  /* 0x000000494818723e */ /* 0x000fe200000000ff */
[----:B------:R-:W-:Y:S01]  /*1f640*/  FADD.FTZ R66, R89, R66 ;  /* 0x0000004259427221 */ /* 0x000fe20000010000 */
[----:B------:R-:W-:Y:S07]  /*1f650*/  F2FP.F16.F32.PACK_AB R26, R70, R71 ;  /* 0x00000047461a723e */ /* 0x000fee00000000ff */
[----:B------:R-:W1:Y:S01]  /*1f660*/  MUFU.EX2 R45, R74 ;  /* 0x0000004a002d7308 */ /* 0x000e620000000800 */
[----:B--2---:R-:W-:Y:S01]  /*1f670*/  F2FP.F16.F32.PACK_AB R25, R68, R69 ;  /* 0x000000454419723e */ /* 0x004fe200000000ff */
[----:B------:R-:W-:Y:S08]  /*1f680*/  FADD.FTZ R66, R88, R66 ;  /* 0x0000004258427221 */ /* 0x000ff00000010000 */
[----:B------:R2:W2:Y:S01]  /*1f690*/  MUFU.EX2 R64, R65 ;  /* 0x0000004100407308 */ /* 0x0004a20000000800 */
[----:B------:R-:W-:Y:S01]  /*1f6a0*/  FADD.FTZ R68, R68, R78 ;  /* 0x0000004e44447221 */ /* 0x000fe20000010000 */
[----:B---3--:R-:W3:Y:S01]  /*1f6b0*/  LDSM.16.MT88.4 R36, [R48+0x3400] ;  /* 0x003400003024783b */ /* 0x008ee20000004200 */
[----:B------:R-:W-:Y:S01]  /*1f6c0*/  FADD.FTZ R66, R40, R66 ;  /* 0x0000004228427221 */ /* 0x000fe20000010000 */
[-C--:B------:R-:W-:Y:S06]  /*1f6d0*/  FFMA.FTZ R40, R59, R21.reuse, -R54 ;  /* 0x000000153b287223 */ /* 0x080fec0000010836 */
[----:B------:R-:W-:Y:S01]  /*1f6e0*/  MUFU.EX2 R47, R47 ;  /* 0x0000002f002f7308 */ /* 0x000fe20000000800 */
[----:B----4-:R-:W-:Y:S01]  /*1f6f0*/  FADD.FTZ R68, R46, R68 ;  /* 0x000000442e447221 */ /* 0x010fe20000010000 */
[----:B------:R-:W-:Y:S08]  /*1f700*/  FADD.FTZ R86, R86, R66 ;  /* 0x0000004256567221 */ /* 0x000ff00000010000 */
[----:B------:R-:W-:Y:S01]  /*1f710*/  MUFU.EX2 R59, R60 ;  /* 0x0000003c003b7308 */ /* 0x000fe20000000800 */
[----:B-1----:R-:W1:Y:S01]  /*1f720*/  LDSM.16.MT88.4 R32, [R49+0x8800] ;  /* 0x008800003120783b */ /* 0x002e620000004200 */
[----:B------:R-:W-:Y:S01]  /*1f730*/  F2FP.F16.F32.PACK_AB R27, R45, R46 ;  /* 0x0000002e2d1b723e */ /* 0x000fe200000000ff */
[----:B------:R-:W-:Y:S07]  /*1f740*/  FADD.FTZ R81, R81, R86 ;  /* 0x0000005651517221 */ /* 0x000fee0000010000 */
[----:B------:R-:W-:Y:S01]  /*1f750*/  MUFU.EX2 R40, R40 ;  /* 0x0000002800287308 */ /* 0x000fe20000000800 */
[-C--:B--2---:R-:W-:Y:S01]  /*1f760*/  FFMA.FTZ R65, R63, R21.reuse, -R58 ;  /* 0x000000153f417223 */ /* 0x084fe2000001083a */
[-C--:B------:R-:W-:Y:S01]  /*1f770*/  FFMA.FTZ R63, R62, R21.reuse, -R54 ;  /* 0x000000153e3f7223 */ /* 0x080fe20000010836 */
[----:B------:R-:W-:Y:S01]  /*1f780*/  FADD.FTZ R81, R80, R81 ;  /* 0x0000005150517221 */ /* 0x000fe20000010000 */
[----:B------:R-:W-:Y:S01]  /*1f790*/  FADD.FTZ R68, R45, R68 ;  /* 0x000000442d447221 */ /* 0x000fe20000010000 */
[C---:B------:R-:W-:Y:S05]  /*1f7a0*/  HMMA.16816.F32 R4, R24.reuse, R28, R4 ;  /* 0x0000001c1804723c */ /* 0x040fea0000001804 */
[----:B------:R-:W2:Y:S01]  /*1f7b0*/  MUFU.EX2 R62, R65 ;  /* 0x00000041003e7308 */ /* 0x000ea20000000800 */
[----:B------:R-:W-:Y:S09]  /*1f7c0*/  FADD.FTZ R81, R79, R81 ;  /* 0x000000514f517221 */ /* 0x000ff20000010000 */
[----:B------:R-:W4:Y:S01]  /*1f7d0*/  MUFU.EX2 R61, R63 ;  /* 0x0000003f003d7308 */ /* 0x000f220000000800 */
[----:B------:R-:W-:Y:S01]  /*1f7e0*/  FADD.FTZ R81, R43, R81 ;  /* 0x000000512b517221 */ /* 0x000fe20000010000 */
[C---:B------:R-:W-:Y:S01]  /*1f7f0*/  HMMA.16816.F32 R8, R24.reuse, R30, R8 ;  /* 0x0000001e1808723c */ /* 0x040fe20000001808 */
[----:B------:R-:W1:Y:S02]  /*1f800*/  LDSM.16.MT88.4 R28, [R48+0x3800] ;  /* 0x00380000301c783b */ /* 0x000e640000004200 */
[----:B------:R-:W-:Y:S04]  /*1f810*/  FADD.FTZ R81, R73, R81 ;  /* 0x0000005149517221 */ /* 0x000fe80000010000 */
[----:B------:R-:W-:Y:S04]  /*1f820*/  FADD.FTZ R72, R72, R81 ;  /* 0x0000005148487221 */ /* 0x000fe80000010000 */
[----:B------:R-:W-:Y:S04]  /*1f830*/  FADD.FTZ R72, R71, R72 ;  /* 0x0000004847487221 */ /* 0x000fe80000010000 */
[----:B------:R-:W-:Y:S01]  /*1f840*/  FADD.FTZ R70, R70, R72 ;  /* 0x0000004846467221 */ /* 0x000fe20000010000 */
[C---:B---3--:R-:W-:Y:S03]  /*1f850*/  HMMA.16816.F32 R12, R24.reuse, R36, R12 ;  /* 0x00000024180c723c */ /* 0x048fe6000000180c */
        /* <DEDUP_REMOVED lines=8> */
[----:B--2---:R-:W-:Y:S01]  /*1f8e0*/  F2FP.F16.F32.PACK_AB R26, R62, R47 ;  /* 0x0000002f3e1a723e */ /* 0x004fe200000000ff */
[----:B------:R-:W-:Y:S01]  /*1f8f0*/  FFMA.FTZ R54, R22, R21, -R54 ;  /* 0x0000001516367223 */ /* 0x000fe20000010836 */
[----:B----4-:R-:W-:Y:S04]  /*1f900*/  F2FP.F16.F32.PACK_AB R25, R42, R61 ;  /* 0x0000003d2a19723e */ /* 0x010fe800000000ff */
[----:B------:R-:W2:Y:S01]  /*1f910*/  MUFU.EX2 R38, R56 ;  /* 0x0000003800267308 */ /* 0x000ea20000000800 */
[----:B------:R-:W-:Y:S01]  /*1f920*/  F2FP.F16.F32.PACK_AB R27, R40, R59 ;  /* 0x0000003b281b723e */ /* 0x000fe200000000ff */
[----:B------:R-:W-:Y:S01]  /*1f930*/  FADD.FTZ R61, R61, R68 ;  /* 0x000000443d3d7221 */ /* 0x000fe20000010000 */
[----:B------:R-:W-:Y:S07]  /*1f940*/  FADD.FTZ R64, R64, R70 ;  /* 0x0000004640407221 */ /* 0x000fee0000010000 */
[----:B------:R-:W-:Y:S01]  /*1f950*/  MUFU.EX2 R37, R37 ;  /* 0x0000002500257308 */ /* 0x000fe20000000800 */
[----:B------:R-:W-:Y:S01]  /*1f960*/  FADD.FTZ R61, R42, R61 ;  /* 0x0000003d2a3d7221 */ /* 0x000fe20000010000 */
[----:B------:R-:W-:Y:S01]  /*1f970*/  FADD.FTZ R64, R47, R64 ;  /* 0x000000402f407221 */ /* 0x000fe20000010000 */
[C---:B-1----:R-:W-:Y:S07]  /*1f980*/  HMMA.16816.F32 R4, R24.reuse, R32, R4 ;  /* 0x000000201804723c */ /* 0x042fee0000001804 */
[----:B------:R-:W1:Y:S01]  /*1f990*/  MUFU.EX2 R58, R58 ;  /* 0x0000003a003a7308 */ /* 0x000e620000000800 */
[----:B------:R-:W-:Y:S01]  /*1f9a0*/  FADD.FTZ R59, R59, R61 ;  /* 0x0000003d3b3b7221 */ /* 0x000fe20000010000 */
[----:B------:R-:W-:Y:S08]  /*1f9b0*/  FADD.FTZ R62, R62, R64 ;  /* 0x000000403e3e7221 */ /* 0x000ff00000010000 */
[----:B------:R-:W-:Y:S01]  /*1f9c0*/  MUFU.EX2 R39, R39 ;  /* 0x0000002700277308 */ /* 0x000fe20000000800 */
[----:B--2---:R-:W-:Y:S01]  /*1f9d0*/  F2FP.F16.F32.PACK_AB R132, R38, R36 ;  /* 0x000000242684723e */ /* 0x004fe200000000ff */
[----:B------:R-:W-:Y:S01]  /*1f9e0*/  FADD.FTZ R59, R40, R59 ;  /* 0x0000003b283b7221 */ /* 0x000fe20000010000 */
[C---:B------:R-:W-:Y:S01]  /*1f9f0*/  HMMA.16816.F32 R8, R24.reuse, R34, R8 ;  /* 0x000000221808723c */ /* 0x040fe20000001808 */
[----:B------:R-:W2:Y:S06]  /*1fa00*/  LDSM.16.MT88.4 R32, [R48+0x3c00] ;  /* 0x003c00003020783b */ /* 0x000eac0000004200 */
[----:B------:R-:W3:Y:S01]  /*1fa10*/  MUFU.EX2 R21, R51 ;  /* 0x0000003300157308 */ /* 0x000ee20000000800 */
[----:B------:R-:W-:Y:S09]  /*1fa20*/  FADD.FTZ R62, R36, R62 ;  /* 0x0000003e243e7221 */ /* 0x000ff20000010000 */
[----:B------:R-:W-:Y:S01]  /*1fa30*/  MUFU.EX2 R22, R23 ;  /* 0x0000001700167308 */ /* 0x000fe20000000800 */
[----:B-1----:R-:W-:Y:S01]  /*1fa40*/  F2FP.F16.F32.PACK_AB R134, R58, R37 ;  /* 0x000000253a86723e */ /* 0x002fe200000000ff */
[C---:B------:R-:W-:Y:S08]  /*1fa50*/  HMMA.16816.F32 R12, R24.reuse, R28, R12 ;  /* 0x0000001c180c723c */ /* 0x040ff0000000180c */
[----:B------:R-:W1:Y:S01]  /*1fa60*/  MUFU.EX2 R54, R54 ;  /* 0x0000003600367308 */ /* 0x000e620000000800 */
[----:B------:R-:W-:Y:S04]  /*1fa70*/  FADD.FTZ R38, R38, R62 ;  /* 0x0000003e26267221 */ /* 0x000fe80000010000 */
[----:B------:R-:W-:Y:S01]  /*1fa80*/  FADD.FTZ R38, R37, R38 ;  /* 0x0000002625267221 */ /* 0x000fe20000010000 */
[----:B------:R-:W-:Y:S03]  /*1fa90*/  HMMA.16816.F32 R16, R24, R30, R16 ;  /* 0x0000001e1810723c */ /* 0x000fe60000001810 */
[----:B---3--:R-:W-:Y:S01]  /*1faa0*/  F2FP.F16.F32.PACK_AB R133, R21, R39 ;  /* 0x000000271585723e */ /* 0x008fe200000000ff */
[----:B------:R-:W-:Y:S01]  /*1fab0*/  FADD.FTZ R39, R39, R59 ;  /* 0x0000003b27277221 */ /* 0x000fe20000010000 */
[----:B------:R-:W-:Y:S01]  /*1fac0*/  FADD.FTZ R197, R58, R38 ;  /* 0x000000263ac57221 */ /* 0x000fe20000010000 */
[----:B-1----:R-:W-:Y:S02]  /*1fad0*/  F2FP.F16.F32.PACK_AB R135, R54, R22 ;  /* 0x000000163687723e */ /* 0x002fe400000000ff */
[----:B------:R-:W-:Y:S04]  /*1fae0*/  FADD.FTZ R39, R21, R39 ;  /* 0x0000002715277221 */ /* 0x000fe80000010000 */
        /* <DEDUP_REMOVED lines=8> */
.L_x_5075:
        /* <DEDUP_REMOVED lines=11> */
.L_x_5090:
[----:B----4-:R-:W-:Y:S01]  /*1fc20*/  FADD.FTZ R6, R196, R6 ;  /* 0x00000006c4067221 */ /* 0x010fe20000010000 */
[----:B------:R-:W2:Y:S01]  /*1fc30*/  MUFU.RCP R10, R7 ;  /* 0x00000007000a7308 */ /* 0x000ea20000001000 */
[----:B------:R-:W-:Y:S01]  /*1fc40*/  SHF.L.U32 R5, R151, 0x3, RZ ;  /* 0x0000000397057819 */ /* 0x000fe200000006ff */
[----:B------:R-:W-:Y:S05]  /*1fc50*/  WARPSYNC.ALL ;  /* 0x0000000000007948 */ /* 0x000fea0003800000 */
[----:B------:R-:W-:Y:S01]  /*1fc60*/  BAR.SYNC.DEFER_BLOCKING 0x0 ;  /* 0x0000000000007b1d */ /* 0x000fe20000010000 */
[----:B-----5:R-:W-:Y:S02]  /*1fc70*/  LOP3.LUT R11, R50, R165, RZ, 0xfc, !PT ;  /* 0x000000a5320b7212 */ /* 0x020fe400078efcff */
        /* <DEDUP_REMOVED lines=56> */
[C---:B------:R-:W-:Y:S01]  /*20000*/  @P1 FFMA.FTZ R23, R4.reuse, R20, R7 ;  /* 0x0000001404171223 */ /* 0x040fe20000010007 */
        /* <DEDUP_REMOVED lines=24> */
.L_x_5085:
[----:B------:R-:W-:Y:S05]  /*20190*/  BSYNC.RECONVERGENT B0 ;  /* 0x0000000000007941 */ /* 0x000fea0003800200 */
.L_x_5084:
        /* <DEDUP_REMOVED lines=22> */
[----:B-1----:R-:W-:Y:S05]  /*20300*/  @P4 RET.REL.NODEC R8 `(_ZN5flash24flash_fwd_splitkv_kernelI23Flash_fwd_kernel_traitsILi32ELi64ELi256ELi4ELb0ELb0EN7cutlass6half_tE19Flash_kernel_traitsILi32ELi64ELi256ELi4ES3_EELb0ELb1ELb1ELb0ELb0ELb1ELb1ELb0EEEvNS_16Flash_fwd_paramsE) ;  /* 0xfffffdfc083c4950 */ /* 0x002fea0003c3ffff */
[----:B------:R-:W-:Y:S01]  /*20310*/  MOV R185, 0x0 ;  /* 0x0000000000b97802 */ /* 0x000fe20000000f00 */
[----:B------:R1:W-:Y:S03]  /*20320*/  ST.E.128 desc[UR4][R2.64+0x1800], R4 ;  /* 0x0018000402007985 */ /* 0x0003e6000c101d04 */
[----:B-1----:R-:W-:Y:S05]  /*20330*/  RET.REL.NODEC R184 `(_ZN5flash24flash_fwd_splitkv_kernelI23Flash_fwd_kernel_traitsILi32ELi64ELi256ELi4ELb0ELb0EN7cutlass6half_tE19Flash_kernel_traitsILi32ELi64ELi256ELi4ES3_EELb0ELb1ELb1ELb0ELb0ELb1ELb1ELb0EEEvNS_16Flash_fwd_paramsE) ;  /* 0xfffffdfcb8307950 */ /* 0x002fea0003c3ffff */
.L_x_5083:
[----:B------:R-:W-:Y:S01]  /*20340*/  MOV R5, 0x1f ;  /* 0x0000001f00057802 */ /* 0x000fe20000000f00 */
[----:B------:R-:W-:Y:S01]  /*20350*/  IMAD.MOV.U32 R6, RZ, RZ, 0x2 ;  /* 0x00000002ff067424 */ /* 0x000fe200078e00ff */
[----:B------:R-:W-:Y:S01]  /*20360*/  MOV R8, R197 ;  /* 0x000000c500087202 */ /* 0x000fe20000000f00 */
[----:B------:R-:W-:-:S07]  /*20370*/  IMAD.MOV.U32 R7, RZ, RZ, -0x1 ;  /* 0xffffffffff077424 */ /* 0x000fce00078e00ff */
[----:B-1---5:R-:W-:Y:S05]  /*20380*/  WARPSYNC.COLLECTIVE R7, `(.L_x_5086) ;  /* 0x0000000007087348 */ /* 0x022fea0003c00000 */
[----:B------:R2:W3:Y:S02]  /*20390*/  SHFL.BFLY P0, R5, R8, R6, R5 ;  /* 0x0c00000608057389 */ /* 0x0004e40000000005 */
[----:B-123-5:R-:W-:Y:S05]  /*203a0*/  ENDCOLLECTIVE ;  /* 0x000000000000791b */ /* 0x02efea0003800000 */
.L_x_5086:
        /* <DEDUP_REMOVED lines=8> */
.L_x_5087:
[----:B------:R-:W-:Y:S01]  /*20430*/  MOV R9, R5 ;  /* 0x0000000500097202 */ /* 0x000fe20000000f00 */
[----:B------:R-:W-:Y:S01]  /*20440*/  IMAD.MOV.U32 R6, RZ, RZ, 0x2 ;  /* 0x00000002ff067424 */ /* 0x000fe200078e00ff */
[----:B------:R-:W-:Y:S02]  /*20450*/  MOV R5, 0x1f ;  /* 0x0000001f00057802 */ /* 0x000fe40000000f00 */
[----:B------:R-:W-:-:S07]  /*20460*/  MOV R8, R196 ;  /* 0x000000c400087202 */ /* 0x000fce0000000f00 */
[----:B------:R-:W-:Y:S05]  /*20470*/  WARPSYNC.COLLECTIVE R7, `(.L_x_5088) ;  /* 0x0000000007087348 */ /* 0x000fea0003c00000 */
[----:B------:R1:W2:Y:S02]  /*20480*/  SHFL.BFLY P0, R5, R8, R6, R5 ;  /* 0x0c00000608057389 */ /* 0x0002a40000000005 */
[----:B-12---:R-:W-:Y:S05]  /*20490*/  ENDCOLLECTIVE ;  /* 0x000000000000791b */ /* 0x006fea0003800000 */
.L_x_5088:
[----:B------:R-:W-:Y:S01]  /*204a0*/  FADD.FTZ R196, R5, R196 ;  /* 0x000000c405c47221 */ /* 0x000fe20000010000 */
[----:B------:R-:W-:Y:S01]  /*204b0*/  MOV R5, 0x1f ;  /* 0x0000001f00057802 */ /* 0x000fe20000000f00 */
[----:B------:R-:W-:-:S03]  /*204c0*/  IMAD.MOV.U32 R6, RZ, RZ, 0x1 ;  /* 0x00000001ff067424 */ /* 0x000fc600078e00ff */
[----:B------:R-:W-:-:S07]  /*204d0*/  MOV R8, R196 ;  /* 0x000000c400087202 */ /* 0x000fce0000000f00 */
[----:B------:R-:W-:Y:S05]  /*204e0*/  WARPSYNC.COLLECTIVE R7, `(.L_x_5089) ;  /* 0x0000000007087348 */ /* 0x000fea0003c00000 */
[----:B------:R1:W2:Y:S02]  /*204f0*/  SHFL.BFLY P0, R5, R8, R6, R5 ;  /* 0x0c00000608057389 */ /* 0x0002a40000000005 */
[----:B-12---:R-:W-:Y:S05]  /*20500*/  ENDCOLLECTIVE ;  /* 0x000000000000791b */ /* 0x006fea0003800000 */
.L_x_5089:
[----:B------:R-:W-:Y:S01]  /*20510*/  MOV R6, R5 ;  /* 0x0000000500067202 */ /* 0x000fe20000000f00 */
[----:B------:R-:W-:Y:S01]  /*20520*/  FADD.FTZ R7, R197, R9 ;  /* 0x00000009c5077221 */ /* 0x000fe20000010000 */
[----:B------:R-:W-:Y:S06]  /*20530*/  BRA `(.L_x_5090) ;  /* 0xfffffff400b87947 */ /* 0x000fec000383ffff */
.L_x_5091:
        /* <DEDUP_REMOVED lines=12> */
.L_x_10269:


//--------------------- .text._ZN5flash24flash_fwd_splitkv_kernelI23Flash_fwd_kernel_traitsILi32ELi64ELi256ELi4ELb0ELb0EN7cutlass6half_tE19Flash_kernel_traitsILi32ELi64ELi256ELi4ES3_EELb0ELb1ELb0ELb0ELb1ELb0ELb1ELb1EEEvNS_16Flash_fwd_paramsE --------------------------
	.section	.text._ZN5flash24flash_fwd_splitkv_kernelI23Flash_fwd_kernel_traitsILi32ELi64ELi256ELi4ELb0ELb0EN7cutlass6half_tE19Flash_kernel_traitsILi32ELi64ELi256ELi4ES3_EELb0ELb1ELb0ELb0ELb1ELb0ELb1ELb1EEEvNS_16Flash_fwd_paramsE,"ax",@progbits
	.align	128
        .global         _ZN5flash24flash_fwd_splitkv_kernelI23Flash_fwd_kernel_traitsILi32ELi64ELi256ELi4ELb0ELb0EN7cutlass6half_tE19Flash_kernel_traitsILi32ELi64ELi256ELi4ES3_EELb0ELb1ELb0ELb0ELb1ELb0ELb1ELb1EEEvNS_16Flash_fwd_paramsE
        .type           _ZN5flash24flash_fwd_splitkv_kernelI23Flash_fwd_kernel_traitsILi32ELi64ELi256ELi4ELb0ELb0EN7cutlass6half_tE19Flash_kernel_traitsILi32ELi64ELi256ELi4ES3_EELb0ELb1ELb0ELb0ELb1ELb0ELb1ELb1EEEvNS_16Flash_fwd_paramsE,@function
        .size           _ZN5flash24flash_fwd_splitkv_kernelI23Flash_fwd_kernel_traitsILi32ELi64ELi256ELi4ELb0ELb0EN7cutlass6half_tE19Flash_kernel_traitsILi32ELi64ELi256ELi4ES3_EELb0ELb1ELb0ELb0ELb1ELb0ELb1ELb1EEEvNS_16Flash_fwd_paramsE,(.L_x_10270 - _ZN5flash24flash_fwd_splitkv_kernelI23Flash_fwd_kernel_traitsILi32ELi64ELi256ELi4ELb0ELb0EN7cutlass6half_tE19Flash_kernel_traitsILi32ELi64ELi256ELi4ES3_EELb0ELb1ELb0ELb0ELb1ELb0ELb1ELb1EEEvNS_16Flash_fwd_paramsE)
        .other          _ZN5flash24flash_fwd_splitkv_kernelI23Flash_fwd_kernel_traitsILi32ELi64ELi256ELi4ELb0ELb0EN7cutlass6half_tE19Flash_kernel_traitsILi32ELi64ELi256ELi4ES3_EELb0ELb1ELb0ELb0ELb1ELb0ELb1ELb1EEEvNS_16Flash_fwd_paramsE,@"STO_CUDA_ENTRY STV_DEFAULT"
_ZN5flash24flash_fwd_splitkv_kernelI23Flash_fwd_kernel_traitsILi32ELi64ELi256ELi4ELb0ELb0EN7cutlass6half_tE19Flash_kernel_traitsILi32ELi64ELi256ELi4ES3_EELb0ELb1ELb0ELb0ELb1ELb0ELb1ELb1EEEvNS_16Flash_fwd_paramsE:
.text._ZN5flash24flash_fwd_splitkv_kernelI23Flash_fwd_kernel_traitsILi32ELi64ELi256ELi4ELb0ELb0EN7cutlass6half_tE19Flash_kernel_traitsILi32ELi64ELi256ELi4ES3_EELb0ELb1ELb0ELb0ELb1ELb0ELb1ELb1EEEvNS_16Flash_fwd_paramsE:
        /* <DEDUP_REMOVED lines=29> */
[----:B------:R-:W-:Y:S05]  /*01d0*/  CALL.REL.NOINC `($_ZN5flash24flash_fwd_splitkv_kernelI23Flash_fwd_kernel_traitsILi32ELi64ELi256ELi4ELb0ELb0EN7cutlass6half_tE19Flash_kernel_traitsILi32ELi64ELi256ELi4ES3_EELb0ELb1ELb0ELb0ELb1ELb0ELb1ELb1EEEvNS_16Flash_fwd_paramsE$_ZN5flash30compute_attn_1rowblock_splitkvI23Flash_fwd_kernel_traitsILi32ELi64ELi256ELi4ELb0ELb0EN7cutlass6half_tE19Flash_kernel_traitsILi32ELi64ELi256ELi4ES3_EELb0ELb1ELb0ELb0ELb1ELb0ELb1ELb1ENS_16Flash_fwd_paramsEEEvRKT8_iiiii) ;  /* 0x0000000000087944 */ /* 0x000fea0003c00000 */
[----:B------:R-:W-:Y:S05]  /*01e0*/  BSYNC.RECONVERGENT B3 ;  /* 0x0000000000037941 */ /* 0x000fea0003800200 */
.L_x_5092:
[----:B------:R-:W-:Y:S05]  /*01f0*/  EXIT ;  /* 0x000000000000794d */ /* 0x000fea0003800000 */
        .type           $_ZN5flash24flash_fwd_splitkv_kernelI23Flash_fwd_kernel_traitsILi32ELi64ELi256ELi4ELb0ELb0EN7cutlass6half_tE19Flash_kernel_traitsILi32ELi64ELi256ELi4ES3_EELb0ELb1ELb0ELb0ELb1ELb0ELb1ELb1EEEvNS_16Flash_fwd_paramsE$_ZN5flash30compute_attn_1rowblock_splitkvI23Flash_fwd_kernel_traitsILi32ELi64ELi256ELi4ELb0ELb0EN7cutlass6half_tE19Flash_kernel_traitsILi32ELi64ELi256ELi4ES3_EELb0ELb1ELb0ELb0ELb1ELb0ELb1ELb1ENS_16Flash_fwd_paramsEEEvRKT8_iiiii,@function
        .size           $_ZN5flash24flash_fwd_splitkv_kernelI23Flash_fwd_kernel_traitsILi32ELi64ELi256ELi4ELb0ELb0EN7cutlass6half_tE19Flash_kernel_traitsILi32ELi64ELi256ELi4ES3_EELb0ELb1ELb0ELb0ELb1ELb0ELb1ELb1EEEvNS_16Flash_fwd_paramsE$_ZN5flash30compute_attn_1rowblock_splitkvI23Flash_fwd_kernel_traitsILi32ELi64ELi256ELi4ELb0ELb0EN7cutlass6half_tE19Flash_kernel_traitsILi32ELi64ELi256ELi4ES3_EELb0ELb1ELb0ELb0ELb1ELb0ELb1ELb1ENS_16Flash_fwd_paramsEEEvRKT8_iiiii,(.L_x_10270 - $_ZN5flash24flash_fwd_splitkv_kernelI23Flash_fwd_kernel_traitsILi32ELi64ELi256ELi4ELb0ELb0EN7cutlass6half_tE19Flash_kernel_traitsILi32ELi64ELi256ELi4ES3_EELb0ELb1ELb0ELb0ELb1ELb0ELb1ELb1EEEvNS_16Flash_fwd_paramsE$_ZN5flash30compute_attn_1rowblock_splitkvI23Flash_fwd_kernel_traitsILi32ELi64ELi256ELi4ELb0ELb0EN7cutlass6half_tE19Flash_kernel_traitsILi32ELi64ELi256ELi4ES3_EELb0ELb1ELb0ELb0ELb1ELb0ELb1ELb1ENS_16Flash_fwd_paramsEEEvRKT8_iiiii)
$_ZN5flash24flash_fwd_splitkv_kernelI23Flash_fwd_kernel_traitsILi32ELi64ELi256ELi4ELb0ELb0EN7cutlass6half_tE19Flash_kernel_traitsILi32ELi64ELi256ELi4ES3_EELb0ELb1ELb0ELb0ELb1ELb0ELb1ELb1EEEvNS_16Flash_fwd_paramsE$_ZN5flash30compute_attn_1rowblock_splitkvI23Flash_fwd_kernel_traitsILi32ELi64ELi256ELi4ELb0ELb0EN7cutlass6half_tE19Flash_kernel_traitsILi32ELi64ELi256ELi4ES3_EELb0ELb1ELb0ELb0ELb1ELb0ELb1ELb1ENS_16Flash_fwd_paramsEEEvRKT8_iiiii:
        /* <DEDUP_REMOVED lines=8> */
[----:B------:R-:W-:-:S02]  /*0280*/  IMAD.MOV.U32 R12, RZ, RZ, RZ ;  /* 0x000000ffff0c7224 */ /* 0x000fc400078e00ff */
[----:B------:R-:W-:Y:S01]  /*0290*/  IMAD.MOV.U32 R30, RZ, RZ, -0x1 ;  /* 0xffffffffff1e7424 */ /* 0x000fe200078e00ff */
[C---:B--2---:R-:W-:Y:S02]  /*02a0*/  ISETP.NE.U32.AND P2, PT, R2.reuse, RZ, PT ;  /* 0x000000ff0200720c */ /* 0x044fe40003f45070 */
[----:B------:R-:W-:Y:S02]  /*02b0*/  ISETP.NE.U32.AND P0, PT, R2, RZ, PT ;  /* 0x000000ff0200720c */ /* 0x000fe40003f05070 */
[----:B------:R-:W-:Y:S02]  /*02c0*/  ISETP.NE.AND.EX P3, PT, R3, RZ, PT, P2 ;  /* 0x000000ff0300720c */ /* 0x000fe40003f65320 */
[----:B---3--:R-:W-:Y:S02]  /*02d0*/  ISETP.NE.U32.AND P4, PT, R4, RZ, PT ;  /* 0x000000ff0400720c */ /* 0x008fe40003f85070 */
[----:B----4-:R-:W-:Y:S02]  /*02e0*/  ISETP.NE.U32.AND P5, PT, R6, RZ, PT ;  /* 0x000000ff0600720c */ /* 0x010fe40003fa5070 */
[----:B------:R-:W-:-:S02]  /*02f0*/  ISETP.NE.AND.EX P4, PT, R5, RZ, PT, P4 ;  /* 0x000000ff0500720c */ /* 0x000fc40003f85340 */
[----:B------:R-:W-:Y:S02]  /*0300*/  ISETP.NE.AND.EX P6, PT, R7, RZ, PT, P5 ;  /* 0x000000ff0700720c */ /* 0x000fe40003fc5350 */
[----:B------:R-:W-:Y:S01]  /*0310*/  ISETP.NE.AND.EX P1, PT, R3, RZ, PT, P0 ;  /* 0x000000ff0300720c */ /* 0x000fe20003f25300 */
[----:B------:R-:W-:Y:S01]  /*0320*/  IMAD.WIDE.U32 R2, R0, 0x4, R2 ;  /* 0x0000000400027825 */ /* 0x000fe200078e0002 */
[----:B------:R-:W-:Y:S01]  /*0330*/  IADD3 R32, P0, PT, R6, UR9, RZ ;  /* 0x0000000906207c10 */ /* 0x000fe2000ff1e0ff */
[----:B------:R-:W2:Y:S03]  /*0340*/  @!P3 LD.E R11, desc[UR4][R134.64+0xb4] ;  /* 0x0000b404860bb980 */ /* 0x000ea6000c101900 */
[----:B------:R-:W-:Y:S01]  /*0350*/  IADD3.X R33, PT, PT, R7, UR8, RZ, P0, !PT ;  /* 0x0000000807217c10 */ /* 0x000fe200087fe4ff */
[----:B------:R-:W1:Y:S02]  /*0360*/  S2R R210, SR_TID.X ;  /* 0x0000000000d27919 */ /* 0x000e640000002100 */
[----:B------:R-:W5:Y:S04]  /*0370*/  @!P4 LD.E R0, desc[UR4][R134.64+0xb8] ;  /* 0x0000b8048600c980 */ /* 0x000f68000c101900 */
[----:B------:R-:W5:Y:S01]  /*0380*/  @P6 LD.E R12, desc[UR4][R32.64] ;  /* 0x00000004200c6980 */ /* 0x000f62000c101900 */
[----:B------:R-:W-:Y:S01]  /*0390*/  ISETP.NE.U32.AND P2, PT, R4, RZ, PT ;  /* 0x000000ff0400720c */ /* 0x000fe20003f45070 */
[----:B------:R-:W-:Y:S02]  /*03a0*/  BSSY.RECONVERGENT B0, `(.L_x_5093) ;  /* 0x000000f000007945 */ /* 0x000fe40003800200 */
[----:B------:R-:W5:Y:S01]  /*03b0*/  @P1 LD.E R30, desc[UR4][R2.64] ;  /* 0x00000004021e1980 */ /* 0x000f62000c101900 */
[----:B------:R-:W-:-:S02]  /*03c0*/  ISETP.NE.AND.EX P2, PT, R5, RZ, PT, P2 ;  /* 0x000000ff0500720c */ /* 0x000fc40003f45320 */
[----:B------:R-:W-:Y:S01]  /*03d0*/  ISETP.NE.U32.AND P0, PT, R8, RZ, PT ;  /* 0x000000ff0800720c */ /* 0x000fe20003f05070 */
[----:B------:R3:W5:Y:S01]  /*03e0*/  @P3 LD.E R6, desc[UR4][R2.64+0x4] ;  /* 0x0000040402063980 */ /* 0x000762000c101900 */
[----:B------:R-:W-:Y:S02]  /*03f0*/  IMAD.MOV.U32 R13, RZ, RZ, -0x1 ;  /* 0xffffffffff0d7424 */ /* 0x000fe400078e00ff */
[----:B------:R-:W-:Y:S02]  /*0400*/  ISETP.NE.AND.EX P5, PT, R9, RZ, PT, P0 ;  /* 0x000000ff0900720c */ /* 0x000fe40003fa5300 */
[----:B---3--:R-:W-:-:S04]  /*0410*/  IADD3 R2, P1, PT, R4, UR9, RZ ;  /* 0x0000000904027c10 */ /* 0x008fc8000ff3e0ff */
[----:B------:R-:W-:Y:S01]  /*0420*/  IADD3.X R3, PT, PT, R5, UR8, RZ, P1, !PT ;  /* 0x0000000805037c10 */ /* 0x000fe20008ffe4ff */
[----:B--2---:R2:W-:Y:S01]  /*0430*/  @!P3 STL [R1+0xc0], R11 ;  /* 0x0000c00b0100b387 */ /* 0x0045e20000100800 */
[----:B-1----:R-:W-:Y:S07]  /*0440*/  @!P2 BRA `(.L_x_5094) ;  /* 0x000000000010a947 */ /* 0x002fee0003800000 */
[----:B------:R-:W3:Y:S02]  /*0450*/  LD.E.U8 R4, desc[UR4][R134.64+0x1b2] ;  /* 0x0001b20486047980 */ /* 0x000ee4000c101100 */
[----:B---3--:R-:W-:-:S13]  /*0460*/  ISETP.NE.AND P0, PT, R4, RZ, PT ;  /* 0x000000ff0400720c */ /* 0x008fda0003f05270 */
[----:B------:R-:W-:Y:S05]  /*0470*/  @!P0 BRA `(.L_x_5094) ;  /* 0x0000000000048947 */ /* 0x000fea0003800000 */
[----:B------:R1:W5:Y:S02]  /*0480*/  LD.E R13, desc[UR4][R2.64] ;  /* 0x00000004020d7980 */ /* 0x000364000c101900 */
.L_x_5094:
[----:B------:R-:W-:Y:S05]  /*0490*/  BSYNC.RECONVERGENT B0 ;  /* 0x0000000000007941 */ /* 0x000fea0003800200 */
.L_x_5093:
[----:B------:R-:W-:Y:S04]  /*04a0*/  BSSY.RECONVERGENT B0, `(.L_x_5095) ;  /* 0x0000007000007945 */ /* 0x000fe80003800200 */
[----:B------:R-:W-:Y:S05]  /*04b0*/  @!P4 BRA `(.L_x_5096) ;  /* 0x000000000014c947 */ /* 0x000fea0003800000 */
[----:B-----5:R-:W3:Y:S02]  /*04c0*/  LD.E.U8 R0, desc[UR4][R134.64+0x1b2] ;  /* 0x0001b20486007980 */ /* 0x020ee4000c101100 */
[----:B---3--:R-:W-:-:S13]  /*04d0*/  ISETP.NE.AND P0, PT, R0, RZ, PT ;  /* 0x000000ff0000720c */ /* 0x008fda0003f05270 */
[----:B------:R-:W3:Y:S02]  /*04e0*/  @P0 LD.E R0, desc[UR4][R2.64+0x4] ;  /* 0x0000040402000980 */ /* 0x000ee4000c101900 */
[----:B---3--:R-:W-:-:S06]  /*04f0*/  @P0 IADD3 R0, PT, PT, R0, -R13, RZ ;  /* 0x8000000d00000210 */ /* 0x008fcc0007ffe0ff */
[----:B------:R3:W5:Y:S02]  /*0500*/  @!P0 LD.E R0, desc[UR4][R2.64] ;  /* 0x0000000402008980 */ /* 0x000764000c101900 */
.L_x_5096:
[----:B------:R-:W-:Y:S05]  /*0510*/  BSYNC.RECONVERGENT B0 ;  /* 0x0000000000007941 */ /* 0x000fea0003800200 */
.L_x_5095:
[----:B------:R-:W-:Y:S01]  /*0520*/  MOV R15, R11 ;  /* 0x0000000b000f7202 */ /* 0x000fe20000000f00 */
[----:B------:R-:W-:Y:S01]  /*0530*/  BSSY.RECONVERGENT B1, `(.L_x_5097) ;  /* 0x0000013000017945 */ /* 0x000fe20003800200 */
[----:B-----5:R-:W-:Y:S02]  /*0540*/  @P3 IADD3 R15, PT, PT, R6, -R30, RZ ;  /* 0x8000001e060f3210 */ /* 0x020fe40007ffe0ff */
[----:B------:R-:W-:-:S03]  /*0550*/  IADD3 R97, PT, PT, R0, -R12, RZ ;  /* 0x8000000c00617210 */ /* 0x000fc60007ffe0ff */
[----:B------:R4:W-:Y:S01]  /*0560*/  @P3 STL [R1+0xc0], R15 ;  /* 0x0000c00f01003387 */ /* 0x0009e20000100800 */
[----:B------:R-:W-:Y:S05]  /*0570*/  @!P5 BRA `(.L_x_5098) ;  /* 0x000000000014d947 */ /* 0x000fea0003800000 */
[----:B-1-3--:R-:W-:-:S04]  /*0580*/  IADD3 R2, P0, PT, R8, UR9, RZ ;  /* 0x0000000908027c10 */ /* 0x00afc8000ff1e0ff */
[----:B------:R-:W-:-:S05]  /*0590*/  IADD3.X R3, PT, PT, R9, UR8, RZ, P0, !PT ;  /* 0x0000000809037c10 */ /* 0x000fca00087fe4ff */
[----:B------:R-:W3:Y:S02]  /*05a0*/  LD.E R2, desc[UR4][R2.64] ;  /* 0x0000000402027980 */ /* 0x000ee4000c101900 */
[----:B---3--:R-:W-:Y:S01]  /*05b0*/  IMAD.IADD R132, R2, 0x1, -R12 ;  /* 0x0000000102847824 */ /* 0x008fe200078e0a0c */
[----:B------:R-:W-:Y:S05]  /*05c0*/  BRA `(.L_x_5099) ;  /* 0x0000000000247947 */ /* 0x000fea0003800000 */
.L_x_5098:
[----:B-1-3--:R-:W3:Y:S01]  /*05d0*/  LD.E.64 R2, desc[UR4][R134.64+0x108] ;  /* 0x0001080486027980 */ /* 0x00aee2000c101b00 */
[----:B------:R-:W-:Y:S01]  /*05e0*/  BSSY.RECONVERGENT B0, `(.L_x_5100) ;  /* 0x0000006000007945 */ /* 0x000fe20003800200 */
[----:B------:R-:W-:Y:S01]  /*05f0*/  IMAD.MOV.U32 R0, RZ, RZ, RZ ;  /* 0x000000ffff007224 */ /* 0x000fe200078e00ff */
[----:B---3--:R-:W-:-:S04]  /*0600*/  ISETP.NE.U32.AND P0, PT, R2, RZ, PT ;  /* 0x000000ff0200720c */ /* 0x008fc80003f05070 */
[----:B------:R-:W-:-:S13]  /*0610*/  ISETP.NE.AND.EX P0, PT, R3, RZ, PT, P0 ;  /* 0x000000ff0300720c */ /* 0x000fda0003f05300 */
[----:B------:R-:W-:Y:S05]  /*0620*/  @!P0 BRA `(.L_x_5101) ;  /* 0x0000000000048947 */ /* 0x000fea0003800000 */
[----:B------:R1:W5:Y:S02]  /*0630*/  LD.E R0, desc[UR4][R134.64+0xbc] ;  /* 0x0000bc0486007980 */ /* 0x000364000c101900 */
.L_x_5101:
[----:B------:R-:W-:Y:S05]  /*0640*/  BSYNC.RECONVERGENT B0 ;  /* 0x0000000000007941 */ /* 0x000fea0003800200 */
.L_x_5100:
[----:B-----5:R-:W-:Y:S02]  /*0650*/  IADD3 R132, PT, PT, R97, R0, RZ ;  /* 0x0000000061847210 */ /* 0x020fe40007ffe0ff */
.L_x_5099:
[----:B------:R-:W-:Y:S05]  /*0660*/  BSYNC.RECONVERGENT B1 ;  /* 0x0000000000017941 */ /* 0x000fea0003800200 */
.L_x_5097:
[----:B------:R-:W3:Y:S01]  /*0670*/  S2R R38, SR_CTAID.X ;  /* 0x0000000000267919 */ /* 0x000ee20000002500 */
[----:B------:R-:W-:Y:S01]  /*0680*/  MOV R14, 0x1e0 ;  /* 0x000001e0000e7802 */ /* 0x000fe20000000f00 */
[----:B------:R-:W-:-:S03]  /*0690*/  IMAD.MOV.U32 R3, RZ, RZ, 0x0 ;  /* 0x00000000ff037424 */ /* 0x000fc600078e00ff */
[----:B------:R-:W-:Y:S01]  /*06a0*/  MOV R2, R14 ;  /* 0x0000000e00027202 */ /* 0x000fe20000000f00 */
[----:B---3--:R-:W-:-:S05]  /*06b0*/  IMAD.SHL.U32 R124, R38, 0x40, RZ ;  /* 0x00000040267c7824 */ /* 0x008fca00078e00ff */
[----:B------:R-:W-:-:S13]  /*06c0*/  ISETP.GT.AND P0, PT, R15, R124, PT ;  /* 0x0000007c0f00720c */ /* 0x000fda0003f04270 */
[----:B-12-4-:R-:W-:Y:S05]  /*06d0*/  @!P0 RET.REL.NODEC R2 `(_ZN5flash24flash_fwd_splitkv_kernelI23Flash_fwd_kernel_traitsILi32ELi64ELi256ELi4ELb0ELb0EN7cutlass6half_tE19Flash_kernel_traitsILi32ELi64ELi256ELi4ES3_EELb0ELb1ELb0ELb0ELb1ELb0ELb1ELb1EEEvNS_16Flash_fwd_paramsE) ;  /* 0xfffffff802488950 */ /* 0x016fea0003c3ffff */
[----:B------:R-:W2:Y:S04]  /*06e0*/  LD.E R0, desc[UR4][R134.64+0xb8] ;  /* 0x0000b80486007980 */ /* 0x000ea8000c101900 */
[----:B------:R-:W3:Y:S04]  /*06f0*/  LD.E R9, desc[UR4][R134.64+0x184] ;  /* 0x0001840486097980 */ /* 0x000ee8000c101900 */
[----:B------:R-:W4:Y:S01]  /*0700*/  LD.E R11, desc[UR4][R134.64+0x188] ;  /* 0x00018804860b7980 */ /* 0x000f22000c101900 */
[-C--:B------:R-:W-:Y:S02]  /*0710*/  IABS R4, R10.reuse ;  /* 0x0000000a00047213 */ /* 0x080fe40000000000 */
[----:B------:R-:W-:-:S02]  /*0720*/  IABS R7, R10 ;  /* 0x0000000a00077213 */ /* 0x000fc40000000000 */
[----:B------:R-:W1:Y:S08]  /*0730*/  I2F.RP R2, R4 ;  /* 0x0000000400027306 */ /* 0x000e700000209400 */
[----:B-1----:R-:W1:Y:S02]  /*0740*/  MUFU.RCP R2, R2 ;  /* 0x0000000200027308 */ /* 0x002e640000001000 */
[----:B-1----:R-:W-:-:S06]  /*0750*/  VIADD R2, R2, 0xffffffe ;  /* 0x0ffffffe02027836 */ /* 0x002fcc0000000000 */
[----:B------:R1:W5:Y:S02]  /*0760*/  F2I.FTZ.U32.TRUNC.NTZ R3, R2 ;  /* 0x0000000200037305 */ /* 0x000364000021f000 */
[----:B-1----:R-:W-:Y:S02]  /*0770*/  IMAD.MOV.U32 R2, RZ, RZ, RZ ;  /* 0x000000ffff027224 */ /* 0x002fe400078e00ff */
[----:B--2---:R-:W-:-:S05]  /*0780*/  VIADD R0, R0, 0xff ;  /* 0x000000ff00007836 */ /* 0x004fca0000000000 */
[----:B------:R-:W-:-:S04]  /*0790*/  SHF.R.S32.HI R5, RZ, 0x1f, R0 ;  /* 0x0000001fff057819 */ /* 0x000fc80000011400 */
[----:B------:R-:W-:Y:S01]  /*07a0*/  LEA.HI R5, R5, R0, RZ, 0x8 ;  /* 0x0000000005057211 */ /* 0x000fe200078f40ff */
[----:B-----5:R-:W-:-:S03]  /*07b0*/  IMAD.MOV R0, RZ, RZ, -R3 ;  /* 0x000000ffff007224 */ /* 0x020fc600078e0a03 */
[----:B------:R-:W-:Y:S01]  /*07c0*/  LEA.HI.SX32 R5, R5, R10, 0x18 ;  /* 0x0000000a05057211 */ /* 0x000fe200078fc2ff */
[----:B------:R-:W-:-:S04]  /*07d0*/  IMAD R0, R0, R4, RZ ;  /* 0x0000000400007224 */ /* 0x000fc800078e02ff */
[----:B------:R-:W-:Y:S02]  /*07e0*/  VIADD R5, R5, 0xffffffff ;  /* 0xffffffff05057836 */ /* 0x000fe40000000000 */
[----:B------:R-:W-:-:S03]  /*07f0*/  IMAD.HI.U32 R6, R3, R0, R2 ;  /* 0x0000000003067227 */ /* 0x000fc600078e0002 */
[----:B------:R-:W-:Y:S01]  /*0800*/  IABS R8, R5 ;  /* 0x0000000500087213 */ /* 0x000fe20000000000 */
[----:B------:R-:W-:-:S04]  /*0810*/  IMAD.MOV R0, RZ, RZ, -R7 ;  /* 0x000000ffff007224 */ /* 0x000fc800078e0a07 */
        /* <DEDUP_REMOVED lines=56> */
[C---:B-----5:R-:W-:Y:S02]  /*0ba0*/  LEA R4, P0, R5.reuse, R2, 0x2 ;  /* 0x0000000205047211 */ /* 0x060fe400078010ff */
[C---:B------:R-:W-:Y:S02]  /*0bb0*/  LOP3.LUT P1, R7, R210.reuse, 0x7, RZ, 0xc0, !PT ;  /* 0x00000007d2077812 */ /* 0x040fe4000782c0ff */
[----:B------:R-:W-:Y:S01]  /*0bc0*/  LEA.HI.X R5, R5, R3, R0, 0x2, P0 ;  /* 0x0000000305057211 */ /* 0x000fe200000f1400 */
[C---:B------:R-:W-:Y:S01]  /*0bd0*/  VIADD R0, R9.reuse, 0x30 ;  /* 0x0000003009007836 */ /* 0x040fe20000000000 */
        /* <DEDUP_REMOVED lines=21> */
[----:B-1----:R-:W-:Y:S05]  /*0d30*/  @P0 RET.REL.NODEC R2 `(_ZN5flash24flash_fwd_splitkv_kernelI23Flash_fwd_kernel_traitsILi32ELi64ELi256ELi4ELb0ELb0EN7cutlass6half_tE19Flash_kernel_traitsILi32ELi64ELi256ELi4ES3_EELb0ELb1ELb0ELb0ELb1ELb0ELb1ELb1EEEvNS_16Flash_fwd_paramsE) ;  /* 0xfffffff002b00950 */ /* 0x002fea0003c3ffff */
[----:B------:R-:W-:Y:S02]  /*0d40*/  MOV R0, 0xff800000 ;  /* 0xff80000000007802 */ /* 0x000fe40000000f00 */
[----:B------:R-:W-:Y:S02]  /*0d50*/  MOV R2, R14 ;  /* 0x0000000e00027202 */ /* 0x000fe40000000f00 */
[----:B------:R-:W-:Y:S01]  /*0d60*/  MOV R3, 0x0 ;  /* 0x0000000000037802 */ /* 0x000fe20000000f00 */
[----:B------:R1:W-:Y:S03]  /*0d70*/  ST.E desc[UR4][R4.64+0xc0], R0 ;  /* 0x0000c00004007985 */ /* 0x0003e6000c101904 */
[----:B-1----:R-:W-:Y:S05]  /*0d80*/  RET.REL.NODEC R2 `(_ZN5flash24flash_fwd_splitkv_kernelI23Flash_fwd_kernel_traitsILi32ELi64ELi256ELi4ELb0ELb0EN7cutlass6half_tE19Flash_kernel_traitsILi32ELi64ELi256ELi4ES3_EELb0ELb1ELb0ELb0ELb1ELb0ELb1ELb1EEEvNS_16Flash_fwd_paramsE) ;  /* 0xfffffff0029c7950 */ /* 0x002fea0003c3ffff */
.L_x_5102:
[----:B------:R-:W2:Y:S04]  /*0d90*/  LD.E.64 R2, desc[UR4][R134.64+0x158] ;  /* 0x0001580486027980 */ /* 0x000ea8000c101b00 */
[----:B------:R-:W3:Y:S01]  /*0da0*/  LD.E.64 R14, desc[UR4][R134.64+0x160] ;  /* 0x00016004860e7980 */ /* 0x000ee2000c101b00 */
[----:B------:R-:W-:Y:S01]  /*0db0*/  IMAD.U32 R9, RZ, RZ, UR13 ;  /* 0x0000000dff097e24 */ /* 0x000fe2000f8e00ff */
[----:B------:R-:W-:Y:S01]  /*0dc0*/  BSSY.RECONVERGENT B0, `(.L_x_5103) ;  /* 0x00000bd000007945 */ /* 0x000fe20003800200 */
[----:B--2---:R-:W-:-:S04]  /*0dd0*/  ISETP.NE.U32.AND P0, PT, R2, RZ, PT ;  /* 0x000000ff0200720c */ /* 0x004fc80003f05070 */
[----:B------:R-:W-:Y:S01]  /*0de0*/  ISETP.NE.AND.EX P0, PT, R3, RZ, PT, P0 ;  /* 0x000000ff0300720c */ /* 0x000fe20003f05300 */
[----:B---3--:R2:W-:-:S12]  /*0df0*/  STL.64 [R1+0x8], R14 ;  /* 0x0000080e01007387 */ /* 0x0085d80000100a00 */
[----:B------:R-:W-:-:S04]  /*0e00*/  @P0 IADD3 R2, P1, PT, R2, UR9, RZ ;  /* 0x0000000902020c10 */ /* 0x000fc8000ff3e0ff */
[----:B------:R-:W-:-:S05]  /*0e10*/  @P0 IADD3.X R3, PT, PT, R3, UR8, RZ, P1, !PT ;  /* 0x0000000803030c10 */ /* 0x000fca0008ffe4ff */
[----:B------:R2:W5:Y:S01]  /*0e20*/  @P0 LD.E R9, desc[UR4][R2.64] ;  /* 0x0000000402090980 */ /* 0x000562000c101900 */
[----:B------:R-:W-:-:S04]  /*0e30*/  ISETP.NE.U32.AND P0, PT, R14, RZ, PT ;  /* 0x000000ff0e00720c */ /* 0x000fc80003f05070 */
[----:B------:R-:W-:-:S13]  /*0e40*/  ISETP.NE.AND.EX P0, PT, R15, RZ, PT, P0 ;  /* 0x000000ff0f00720c */ /* 0x000fda0003f05300 */
        /* <DEDUP_REMOVED lines=98> */
.L_x_5104:
        /* <DEDUP_REMOVED lines=82> */
.L_x_5105:
[----:B------:R-:W-:Y:S05]  /*1990*/  BSYNC.RECONVERGENT B0 ;  /* 0x0000000000007941 */ /* 0x000fea0003800200 */
.L_x_5103:
[----:B------:R-:W-:Y:S01]  /*19a0*/  ISETP.NE.AND P0, PT, R30, -0x1, PT ;  /* 0xffffffff1e00780c */ /* 0x000fe20003f05270 */
[----:B------:R-:W2:Y:S04]  /*19b0*/  LD.E.64 R10, desc[UR4][R134.64+0x30] ;  /* 0x00003004860a7980 */ /* 0x000ea8000c101b00 */
[----:B------:R-:W3:Y:S04]  /*19c0*/  LD.E.64 R14, desc[UR4][R134.64+0x48] ;  /* 0x00004804860e7980 */ /* 0x000ee8000c101b00 */
[----:B------:R-:W4:Y:S04]  /*19d0*/  LD.E.64 R22, desc[UR4][R134.64+0x8] ;  /* 0x0000080486167980 */ /* 0x000f28000c101b00 */
[----:B------:R-:W2:Y:S04]  /*19e0*/  @!P0 LD.E.64 R8, desc[UR4][R134.64+0x18] ;  /* 0x0000180486088980 */ /* 0x000ea8000c101b00 */
[----:B------:R-:W4:Y:S01]  /*19f0*/  LD.E.64 R24, desc[UR4][R134.64+0x10] ;  /* 0x0000100486187980 */ /* 0x000f22000c101b00 */
[----:B------:R-:W-:-:S03]  /*1a00*/  IMAD.MOV.U32 R31, RZ, RZ, RZ ;  /* 0x000000ffff1f7224 */ /* 0x000fc600078e00ff */
        /* <DEDUP_REMOVED lines=8> */
[----:B------:R-:W-:Y:S02]  /*1a90*/  IABS R6, R16 ;  /* 0x0000001000067213 */ /* 0x000fe40000000000 */
[----:B-1----:R-:W-:Y:S01]  /*1aa0*/  IADD3 R0, PT, PT, RZ, -R3, RZ ;  /* 0x80000003ff007210 */ /* 0x002fe20007ffe0ff */
[----:B------:R-:W-:-:S04]  /*1ab0*/  IMAD.MOV.U32 R2, RZ, RZ, RZ ;  /* 0x000000ffff027224 */ /* 0x000fc800078e00ff */
[----:B------:R-:W-:Y:S01]  /*1ac0*/  IMAD R5, R0, R4, RZ ;  /* 0x0000000400057224 */ /* 0x000fe200078e02ff */
[----:B------:R-:W-:-:S03]  /*1ad0*/  IABS R0, UR11 ;  /* 0x0000000b00007c13 */ /* 0x000fc60008000000 */
[----:B------:R-:W-:-:S04]  /*1ae0*/  IMAD.HI.U32 R5, R3, R5, R2 ;  /* 0x0000000503057227 */ /* 0x000fc800078e0002 */
[----:B------:R-:W-:-:S05]  /*1af0*/  IMAD.MOV R2, RZ, RZ, -R6 ;  /* 0x000000ffff027224 */ /* 0x000fca00078e0a06 */
[----:B------:R-:W-:Y:S01]  /*1b00*/  MOV R3, R2 ;  /* 0x0000000200037202 */ /* 0x000fe20000000f00 */
[----:B------:R-:W-:-:S04]  /*1b10*/  IMAD.HI.U32 R2, R5, R0, RZ ;  /* 0x0000000005027227 */ /* 0x000fc800078e00ff */
[----:B------:R-:W-:-:S05]  /*1b20*/  IMAD R0, R2, R3, R0 ;  /* 0x0000000302007224 */ /* 0x000fca00078e0200 */
[----:B------:R-:W-:Y:S01]  /*1b30*/  ISETP.GT.U32.AND P1, PT, R4, R0, PT ;  /* 0x000000000400720c */ /* 0x000fe20003f24070 */
[----:B------:R-:W-:-:S12]  /*1b40*/  IMAD.SHL.U32 R36, R210, 0x8, RZ ;  /* 0x00000008d2247824 */ /* 0x000fd800078e00ff */
[----:B------:R-:W-:-:S05]  /*1b50*/  @!P1 IMAD.IADD R0, R0, 0x1, -R4 ;  /* 0x0000000100009824 */ /* 0x000fca00078e0a04 */
[----:B------:R-:W-:Y:S02]  /*1b60*/  ISETP.GE.U32.AND P4, PT, R0, R4, PT ;  /* 0x000000040000720c */ /* 0x000fe40003f86070 */
[----:B------:R-:W-:Y:S02]  /*1b70*/  LOP3.LUT R0, R16, UR11, RZ, 0x3c, !PT ;  /* 0x0000000b10007c12 */ /* 0x000fe4000f8e3cff */
[----:B------:R-:W-:Y:S02]  /*1b80*/  LOP3.LUT R18, R36, 0x18, RZ, 0xc0, !PT ;  /* 0x0000001824127812 */ /* 0x000fe400078ec0ff */
[----:B------:R-:W-:Y:S02]  /*1b90*/  @!P1 IADD3 R2, PT, PT, R2, 0x1, RZ ;  /* 0x0000000102029810 */ /* 0x000fe40007ffe0ff */
[----:B------:R-:W-:Y:S02]  /*1ba0*/  ISETP.GE.AND P2, PT, R0, RZ, PT ;  /* 0x000000ff0000720c */ /* 0x000fe40003f46270 */
[----:B------:R-:W-:-:S02]  /*1bb0*/  ISETP.NE.AND P3, PT, R16, RZ, PT ;  /* 0x000000ff1000720c */ /* 0x000fc40003f65270 */
[----:B------:R-:W-:Y:S01]  /*1bc0*/  IADD3 R6, P1, PT, R18, R7, RZ ;  /* 0x0000000712067210 */ /* 0x000fe20007f3e0ff */
[----:B------:R-:W-:Y:S02]  /*1bd0*/  @P4 VIADD R2, R2, 0x1 ;  /* 0x0000000102024836 */ /* 0x000fe40000000000 */
[-C--:B------:R-:W-:Y:S02]  /*1be0*/  IMAD R3, R20, R76.reuse, RZ ;  /* 0x0000004c14037224 */ /* 0x080fe400078e02ff */
[----:B------:R-:W-:Y:S02]  /*1bf0*/  IMAD.X R7, RZ, RZ, R12, P1 ;  /* 0x000000ffff077224 */ /* 0x000fe400008e060c */
[----:B------:R-:W-:Y:S02]  /*1c00*/  IMAD.MOV.U32 R12, RZ, RZ, R2 ;  /* 0x000000ffff0c7224 */ /* 0x000fe400078e0002 */
[C---:B------:R-:W-:Y:S02]  /*1c10*/  IMAD R13, R17.reuse, R77, R3 ;  /* 0x0000004d110d7224 */ /* 0x040fe400078e0203 */
[----:B------:R-:W-:Y:S01]  /*1c20*/  IMAD.WIDE.U32 R2, R17, R76, R6 ;  /* 0x0000004c11027225 */ /* 0x000fe200078e0006 */
[----:B------:R-:W-:-:S02]  /*1c30*/  @!P2 IADD3 R12, PT, PT, -R12, RZ, RZ ;  /* 0x000000ff0c0ca210 */ /* 0x000fc40007ffe1ff */
[----:B------:R-:W-:Y:S02]  /*1c40*/  @!P3 LOP3.LUT R12, RZ, R16, RZ, 0x33, !PT ;  /* 0x00000010ff0cb212 */ /* 0x000fe400078e33ff */
[----:B------:R-:W-:Y:S01]  /*1c50*/  IADD3 R3, PT, PT, R3, R13, RZ ;  /* 0x0000000d03037210 */ /* 0x000fe20007ffe0ff */
[----:B------:R-:W-:Y:S02]  /*1c60*/  USHF.R.S32.HI UR6, URZ, 0x1f, UR11 ;  /* 0x0000001fff067899 */ /* 0x000fe4000801140b */
[----:B------:R-:W-:Y:S01]  /*1c70*/  IMAD.WIDE.U32 R6, R12, R28, R2 ;  /* 0x0000001c0c067225 */ /* 0x000fe200078e0002 */
[----:B------:R-:W-:Y:S02]  /*1c80*/  SHF.R.U32.HI R74, RZ, 0x2, R210 ;  /* 0x00000002ff4a7819 */ /* 0x000fe400000116d2 */
[----:B------:R-:W-:Y:S01]  /*1c90*/  MOV R75, RZ ;  /* 0x000000ff004b7202 */ /* 0x000fe20000000f00 */
[----:B------:R-:W1:Y:S01]  /*1ca0*/  S2R R20, SR_CgaCtaId ;  /* 0x0000000000147919 */ /* 0x000e620000008800 */
[----:B------:R-:W-:-:S02]  /*1cb0*/  SHF.R.S32.HI R13, RZ, 0x1f, R97 ;  /* 0x0000001fff0d7819 */ /* 0x000fc40000011461 */
[-C--:B------:R-:W-:Y:S01]  /*1cc0*/  LOP3.LUT R249, R249, R248.reuse, RZ, 0x3c, !PT ;  /* 0x000000f8f9f97212 */ /* 0x080fe200078e3cff */
[----:B------:R-:W-:Y:S01]  /*1cd0*/  IMAD.SHL.U32 R110, R210, 0x4, RZ ;  /* 0x00000004d26e7824 */ /* 0x000fe200078e00ff */
[----:B------:R-:W-:Y:S02]  /*1ce0*/  MOV R47, 0x400 ;  /* 0x00000400002f7802 */ /* 0x000fe40000000f00 */
[----:B------:R-:W-:Y:S02]  /*1cf0*/  SHF.L.U32 R133, R35, 0x8, RZ ;  /* 0x0000000823857819 */ /* 0x000fe400000006ff */
[----:B------:R-:W-:Y:S01]  /*1d00*/  LOP3.LUT R248, R249, R248, RZ, 0x3c, !PT ;  /* 0x000000f8f9f87212 */ /* 0x000fe200078e3cff */
[----:B------:R-:W-:Y:S01]  /*1d10*/  STL [R1+0x10], R36 ;  /* 0x0000102401007387 */ /* 0x000fe20000100800 */
[----:B------:R-:W-:Y:S01]  /*1d20*/  SHF.L.U64.HI R93, R76, 0x5, R77 ;  /* 0x000000054c5d7819 */ /* 0x000fe2000001024d */
[----:B------:R-:W-:Y:S01]  /*1d30*/  IMAD.SHL.U32 R68, R240, 0x20, RZ ;  /* 0x00000020f0447824 */ /* 0x000fe200078e00ff */
[----:B------:R-:W-:-:S02]  /*1d40*/  SHF.L.U32 R91, R76, 0x5, RZ ;  /* 0x000000054c5b7819 */ /* 0x000fc400000006ff */
[----:B------:R-:W-:Y:S02]  /*1d50*/  SHF.L.U64.HI R80, R240, 0x5, R241 ;  /* 0x00000005f0507819 */ /* 0x000fe400000102f1 */
[----:B------:R-:W-:Y:S02]  /*1d60*/  IADD3 R96, PT, PT, R133, -0x100, RZ ;  /* 0xffffff0085607810 */ /* 0x000fe40007ffe0ff */
[----:B------:R-:W-:Y:S02]  /*1d70*/  LOP3.LUT R105, R110, 0xc, RZ, 0xc0, !PT ;  /* 0x0000000c6e697812 */ /* 0x000fe400078ec0ff */
[----:B------:R-:W-:Y:S02]  /*1d80*/  LOP3.LUT R249, R249, R248, RZ, 0x3c, !PT ;  /* 0x000000f8f9f97212 */ /* 0x000fe400078e3cff */
[----:B-1----:R-:W-:Y:S01]  /*1d90*/  LEA R47, R20, R47, 0x18 ;  /* 0x0000002f142f7211 */ /* 0x002fe200078ec0ff */
[----:B--2---:R-:W-:Y:S02]  /*1da0*/  @!P0 IMAD R0, R9, UR13, RZ ;  /* 0x0000000d09008c24 */ /* 0x004fe4000f8e02ff */
[----:B------:R-:W-:-:S04]  /*1db0*/  @!P0 IMAD.WIDE.U32 R4, R8, UR13, RZ ;  /* 0x0000000d08048c25 */ /* 0x000fc8000f8e00ff */
[----:B------:R-:W-:Y:S01]  /*1dc0*/  @!P0 IMAD.IADD R8, R5, 0x1, R0 ;  /* 0x0000000105088824 */ /* 0x000fe200078e0200 */
[----:B------:R-:W-:Y:S01]  /*1dd0*/  @!P0 MOV R0, R4 ;  /* 0x0000000400008202 */ /* 0x000fe20000000f00 */
[----:B------:R-:W-:-:S04]  /*1de0*/  @P0 IMAD.WIDE.U32 R4, R10, R30, RZ ;  /* 0x0000001e0a040225 */ /* 0x000fc800078e00ff */
[----:B------:R-:W-:Y:S02]  /*1df0*/  @P0 IMAD.MOV.U32 R0, RZ, RZ, R4 ;  /* 0x000000ffff000224 */ /* 0x000fe400078e0004 */
[----:B------:R-:W-:Y:S01]  /*1e00*/  @P0 IMAD R9, R11, R30, RZ ;  /* 0x0000001e0b090224 */ /* 0x000fe200078e02ff */
[----:B------:R-:W-:Y:S02]  /*1e10*/  SHF.R.S32.HI R30, RZ, 0x1f, R12 ;  /* 0x0000001fff1e7819 */ /* 0x000fe4000001140c */
[----:B------:R-:W-:Y:S01]  /*1e20*/  IADD3 R4, P1, PT, R18, R0, RZ ;  /* 0x0000000012047210 */ /* 0x000fe20007f3e0ff */
[----:B------:R-:W-:Y:S02]  /*1e30*/  @P0 IMAD.IADD R8, R5, 0x1, R9 ;  /* 0x0000000105080824 */ /* 0x000fe400078e0209 */
[----:B------:R-:W-:Y:S02]  /*1e40*/  IMAD R0, R29, R12, RZ ;  /* 0x0000000c1d007224 */ /* 0x000fe400078e02ff */
[----:B---3--:R-:W-:-:S02]  /*1e50*/  IMAD R9, R15, UR11, RZ ;  /* 0x0000000b0f097c24 */ /* 0x008fc4000f8e02ff */
[----:B------:R-:W-:Y:S02]  /*1e60*/  IMAD.X R5, RZ, RZ, R8, P1 ;  /* 0x000000ffff057224 */ /* 0x000fe400008e0608 */
[----:B------:R-:W-:Y:S01]  /*1e70*/  IMAD R8, R30, R28, R0 ;  /* 0x0000001c1e087224 */ /* 0x000fe200078e0200 */
[----:B------:R-:W-:Y:S01]  /*1e80*/  @!P0 MOV R2, R10 ;  /* 0x0000000a00028202 */ /* 0x000fe20000000f00 */
[----:B------:R-:W-:Y:S02]  /*1e90*/  IMAD R0, R14, UR6, R9 ;  /* 0x000000060e007c24 */ /* 0x000fe4000f8e0209 */
[----:B------:R-:W-:Y:S01]  /*1ea0*/  IMAD.IADD R9, R7, 0x1, R8 ;  /* 0x0000000107097824 */ /* 0x000fe200078e0208 */
[----:B------:R-:W-:Y:S01]  /*1eb0*/  MOV R8, R6 ;  /* 0x0000000600087202 */ /* 0x000fe20000000f00 */
[----:B------:R-:W-:Y:S02]  /*1ec0*/  @!P0 IMAD.MOV.U32 R3, RZ, RZ, R11 ;  /* 0x000000ffff038224 */ /* 0x000fe400078e000b */
[----:B------:R-:W-:-:S02]  /*1ed0*/  @P0 IMAD.MOV.U32 R2, RZ, RZ, R10 ;  /* 0x000000ffff020224 */ /* 0x000fc400078e000a */
[----:B------:R-:W-:Y:S01]  /*1ee0*/  @P0 IMAD.MOV.U32 R3, RZ, RZ, R11 ;  /* 0x000000ffff030224 */ /* 0x000fe200078e000b */
[----:B------:R-:W-:Y:S01]  /*1ef0*/  IADD3 R6, P0, PT, R18, R19, RZ ;  /* 0x0000001312067210 */ /* 0x000fe20007f1e0ff */
[----:B------:R-:W-:-:S04]  /*1f00*/  IMAD.WIDE.U32 R4, R14, UR11, R4 ;  /* 0x0000000b0e047c25 */ /* 0x000fc8000f8e0004 */
[----:B------:R-:W-:-:S04]  /*1f10*/  IMAD.WIDE.U32 R10, R38, 0x40, R74 ;  /* 0x00000040260a7825 */ /* 0x000fc800078e004a */
[----:B------:R-:W-:Y:S02]  /*1f20*/  IMAD.X R7, RZ, RZ, R21, P0 ;  /* 0x000000ffff077224 */ /* 0x000fe400000e0615 */
[----:B------:R-:W-:Y:S02]  /*1f30*/  IMAD.IADD R5, R5, 0x1, R0 ;  /* 0x0000000105057824 */ /* 0x000fe400078e0200 */
[----:B------:R-:W-:Y:S02]  /*1f40*/  IMAD R14, R241, R74, RZ ;  /* 0x0000004af10e7224 */ /* 0x000fe400078e02ff */
[----:B------:R-:W-:Y:S02]  /*1f50*/  IMAD R0, R11, R2, RZ ;  /* 0x000000020b007224 */ /* 0x000fe400078e02ff */
[----:B------:R-:W-:Y:S01]  /*1f60*/  IMAD.WIDE.U32 R6, R74, R240, R6 ;  /* 0x000000f04a067225 */ /* 0x000fe200078e0006 */
[----:B------:R-:W-:-:S03]  /*1f70*/  SHF.L.U64.HI R109, R2, 0x5, R3 ;  /* 0x00000005026d7819 */ /* 0x000fc60000010203 */
[----:B------:R-:W-:Y:S01]  /*1f80*/  IMAD.SHL.U32 R98, R2, 0x20, RZ ;  /* 0x0000002002627824 */ /* 0x000fe200078e00ff */
[----:B----4-:R-:W-:Y:S01]  /*1f90*/  LEA R250, P1, R6, R22, 0x1 ;  /* 0x0000001606fa7211 */ /* 0x010fe200078208ff */
[C---:B------:R-:W-:Y:S01]  /*1fa0*/  IMAD R11, R10.reuse, R3, R0 ;  /* 0x000000030a0b7224 */ /* 0x040fe200078e0200 */
[----:B------:R-:W-:Y:S01]  /*1fb0*/  IADD3 R0, PT, PT, R7, R14, RZ ;  /* 0x0000000e07007210 */ /* 0x000fe20007ffe0ff */
[----:B------:R-:W-:-:S04]  /*1fc0*/  IMAD.WIDE.U32 R4, R10, R2, R4 ;  /* 0x000000020a047225 */ /* 0x000fc800078e0004 */
[----:B------:R-:W-:Y:S01]  /*1fd0*/  IMAD.WIDE.U32 R2, R74, R76, R8 ;  /* 0x0000004c4a027225 */ /* 0x000fe200078e0008 */
[----:B------:R-:W-:Y:S02]  /*1fe0*/  LEA.HI R8, R13, R97, RZ, 0x8 ;  /* 0x000000610d087211 */ /* 0x000fe400078f40ff */
[----:B------:R-:W-:Y:S01]  /*1ff0*/  LEA.HI.X R247, R6, R23, R0, 0x1, P1 ;  /* 0x0000001706f77211 */ /* 0x000fe200008f0c00 */
[----:B------:R-:W-:Y:S01]  /*2000*/  IMAD R10, R77, R74, RZ ;  /* 0x0000004a4d0a7224 */ /* 0x000fe200078e02ff */
[----:B------:R-:W-:Y:S02]  /*2010*/  SHF.R.S32.HI R0, RZ, 0x8, R8 ;  /* 0x00000008ff007819 */ /* 0x000fe40000011408 */
[----:B------:R-:W-:Y:S01]  /*2020*/  LEA R252, P0, R2, R24, 0x1 ;  /* 0x0000001802fc7211 */ /* 0x000fe200078008ff */
[----:B------:R-:W-:Y:S01]  /*2030*/  IMAD.IADD R3, R3, 0x1, R10 ;  /* 0x0000000103037824 */ /* 0x000fe200078e020a */
[----:B------:R-:W-:-:S04]  /*2040*/  VIMNMX R89, PT, PT, R37, R0, !PT ;  /* 0x0000000025597248 */ /* 0x000fc80007fe0100 */
[----:B------:R-:W-:Y:S02]  /*2050*/  LEA.HI.X R251, R2, R25, R3, 0x1, P0 ;  /* 0x0000001902fb7211 */ /* 0x000fe400000f0c03 */
[----:B------:R-:W-:Y:S01]  /*2060*/  ISETP.GT.AND P0, PT, R35, R89, PT ;  /* 0x000000592300720c */ /* 0x000fe20003f04270 */
[----:B------:R-:W-:Y:S01]  /*2070*/  IMAD.IADD R5, R5, 0x1, R11 ;  /* 0x0000000105057824 */ /* 0x000fe200078e020b */
[----:B------:R-:W-:Y:S02]  /*2080*/  LOP3.LUT R0, R36, 0x1f20, RZ, 0xc0, !PT ;  /* 0x00001f2024007812 */ /* 0x000fe400078ec0ff */
[----:B------:R-:W-:-:S03]  /*2090*/  LEA R94, P2, R4, R26, 0x1 ;  /* 0x0000001a045e7211 */ /* 0x000fc600078408ff */
[----:B------:R1:W-:Y:S01]  /*20a0*/  STL [R1+0x30], R0 ;  /* 0x0000300001007387 */ /* 0x0003e20000100800 */
[----:B------:R-:W-:Y:S02]  /*20b0*/  LEA.HI.X R95, R4, R27, R5, 0x1, P2 ;  /* 0x0000001b045f7211 */ /* 0x000fe400010f0c05 */
[----:B-1----:R-:W-:-:S03]  /*20c0*/  LEA.HI R0, R34, R34, RZ, 0x1 ;  /* 0x0000002222007211 */ /* 0x002fc600078f08ff */
[----:B------:R-:W-:Y:S05]  /*20d0*/  @!P0 BRA `(.L_x_5106) ;  /* 0x00000068000c8947 */ /* 0x000fea0003800000 */
        /* <DEDUP_REMOVED lines=10> */
[----:B------:R-:W-:Y:S01]  /*2180*/  MOV R19, RZ ;  /* 0x000000ff00137202 */ /* 0x000fe20000000f00 */
[C---:B------:R-:W-:Y:S01]  /*2190*/  VIADD R88, R74.reuse, 0x20 ;  /* 0x000000204a587836 */ /* 0x040fe20000000000 */
[----:B------:R-:W-:Y:S01]  /*21a0*/  SHF.R.S32.HI R25, RZ, 0x1, R0 ;  /* 0x00000001ff197819 */ /* 0x000fe20000011400 */
[C---:B------:R-:W-:Y:S01]  /*21b0*/  VIADD R86, R74.reuse, 0x60 ;  /* 0x000000604a567836 */ /* 0x040fe20000000000 */
[----:B------:R-:W-:Y:S01]  /*21c0*/  IADD3 R0, P0, PT, -R97, R74, RZ ;  /* 0x0000004a61007210 */ /* 0x000fe20007f1e1ff */
        /* <DEDUP_REMOVED lines=11> */
[----:B------:R-:W-:Y:S01]  /*2280*/  IADD3 R61, PT, PT, R97, -R133, RZ ;  /* 0x80000085613d7210 */ /* 0x000fe20007ffe0ff */
[----:B------:R-:W-:Y:S01]  /*2290*/  VIADD R82, R74, 0xe0 ;  /* 0x000000e04a527836 */ /* 0x000fe20000000000 */
[----:B------:R-:W-:Y:S01]  /*22a0*/  MOV R67, R96 ;  /* 0x0000006000437202 */ /* 0x000fe20000000f00 */
[----:B------:R-:W-:Y:S01]  /*22b0*/  IMAD.IADD R56, R132, 0x1, -R133 ;  /* 0x0000000184387824 */ /* 0x000fe200078e0a85 */
[----:B------:R-:W-:Y:S01]  /*22c0*/  MOV R58, R250 ;  /* 0x000000fa003a7202 */ /* 0x000fe20000000f00 */
[----:B------:R-:W-:Y:S01]  /*22d0*/  IMAD.MOV.U32 R69, RZ, RZ, R35 ;  /* 0x000000ffff457224 */ /* 0x000fe200078e0023 */
[----:B------:R-:W-:Y:S01]  /*22e0*/  MOV R66, R252 ;  /* 0x000000fc00427202 */ /* 0x000fe20000000f00 */
[----:B------:R-:W-:Y:S01]  /*22f0*/  IMAD.MOV.U32 R57, RZ, RZ, R247 ;  /* 0x000000ffff397224 */ /* 0x000fe200078e00f7 */
[----:B------:R-:W-:Y:S01]  /*2300*/  SHF.R.S32.HI R92, RZ, 0x1f, R90 ;  /* 0x0000001fff5c7819 */ /* 0x000fe2000001145a */
[----:B------:R-:W-:Y:S01]  /*2310*/  IMAD.MOV.U32 R65, RZ, RZ, R251 ;  /* 0x000000ffff417224 */ /* 0x000fe200078e00fb */
[----:B------:R-:W-:-:S02]  /*2320*/  SHF.R.S32.HI R123, RZ, 0x1f, R100 ;  /* 0x0000001fff7b7819 */ /* 0x000fc40000011464 */
[----:B------:R-:W-:Y:S02]  /*2330*/  SHF.R.S32.HI R122, RZ, 0x1f, R104 ;  /* 0x0000001fff7a7819 */ /* 0x000fe40000011468 */
        /* <DEDUP_REMOVED lines=8> */
[----:B------:R-:W-:Y:S01]  /*23c0*/  SHF.R.S32.HI R8, RZ, 0x1f, R96 ;  /* 0x0000001fff087819 */ /* 0x000fe20000011460 */
[----:B------:R-:W-:Y:S01]  /*23d0*/  IMAD R9, R9, UR13, RZ ;  /* 0x0000000d09097c24 */ /* 0x000fe2000f8e02ff */
[----:B----4-:R-:W-:Y:S01]  /*23e0*/  SHF.L.U64.HI R116, R54, 0x6, R55 ;  /* 0x0000000636747819 */ /* 0x010fe20000010237 */
[----:B------:R-:W-:Y:S01]  /*23f0*/  IMAD R13, R55, R96, RZ ;  /* 0x00000060370d7224 */ /* 0x000fe200078e02ff */
[C---:B------:R-:W-:Y:S01]  /*2400*/  SHF.L.U64.HI R111, R52.reuse, 0x6, R53 ;  /* 0x00000006346f7819 */ /* 0x040fe20000010235 */
[----:B------:R-:W-:Y:S01]  /*2410*/  IMAD.IADD R3, R3, 0x1, R9 ;  /* 0x0000000103037824 */ /* 0x000fe200078e0209 */
[----:B------:R-:W-:Y:S01]  /*2420*/  SHF.L.U32 R112, R52, 0x6, RZ ;  /* 0x0000000634707819 */ /* 0x000fe200000006ff */
[----:B------:R-:W-:Y:S01]  /*2430*/  IMAD R13, R54, R8, R13 ;  /* 0x00000008360d7224 */ /* 0x000fe200078e020d */
[----:B------:R-:W-:Y:S01]  /*2440*/  SHF.L.U64.HI R113, R52, 0x7, R53 ;  /* 0x0000000734717819 */ /* 0x000fe20000010235 */
[----:B------:R-:W-:Y:S01]  /*2450*/  IMAD.WIDE.U32 R4, R96, R54, R4 ;  /* 0x0000003660047225 */ /* 0x000fe200078e0004 */
[----:B------:R-:W-:-:S02]  /*2460*/  SHF.L.U64.HI R115, R52, 0x5, R53 ;  /* 0x0000000534737819 */ /* 0x000fc40000010235 */
[----:B------:R-:W-:Y:S01]  /*2470*/  SHF.L.U32 R108, R52, 0x5, RZ ;  /* 0x00000005346c7819 */ /* 0x000fe200000006ff */
[----:B------:R-:W-:Y:S01]  /*2480*/  IMAD R9, R53, R96, RZ ;  /* 0x0000006035097224 */ /* 0x000fe200078e02ff */
[----:B------:R-:W-:Y:S01]  /*2490*/  IADD3 R5, PT, PT, R5, R13, RZ ;  /* 0x0000000d05057210 */ /* 0x000fe20007ffe0ff */
[----:B------:R-:W-:-:S04]  /*24a0*/  IMAD.WIDE.U32 R2, R96, R52, R2 ;  /* 0x0000003460027225 */ /* 0x000fc800078e0002 */
[----:B------:R-:W-:Y:S02]  /*24b0*/  IMAD R8, R52, R8, R9 ;  /* 0x0000000834087224 */ /* 0x000fe400078e0209 */
[-C--:B------:R-:W-:Y:S02]  /*24c0*/  IMAD R9, R7, R12.reuse, RZ ;  /* 0x0000000c07097224 */ /* 0x080fe400078e02ff */
[----:B------:R-:W-:Y:S02]  /*24d0*/  IMAD R7, R11, R12, RZ ;  /* 0x0000000c0b077224 */ /* 0x000fe400078e02ff */
[----:B------:R-:W-:Y:S02]  /*24e0*/  IMAD R9, R6, R30, R9 ;  /* 0x0000001e06097224 */ /* 0x000fe400078e0209 */
[----:B------:R-:W-:Y:S01]  /*24f0*/  IMAD.WIDE.U32 R4, R12, R6, R4 ;  /* 0x000000060c047225 */ /* 0x000fe200078e0004 */
[----:B-----5:R-:W-:-:S03]  /*2500*/  IADD3 R6, PT, PT, R96, R31, RZ ;  /* 0x0000001f60067210 */ /* 0x020fc60007ffe0ff */
[----:B------:R-:W-:Y:S02]  /*2510*/  IMAD.IADD R3, R3, 0x1, R8 ;  /* 0x0000000103037824 */ /* 0x000fe400078e0208 */
[----:B------:R-:W-:Y:S01]  /*2520*/  IMAD R8, R10, R30, R7 ;  /* 0x0000001e0a087224 */ /* 0x000fe200078e0207 */
[----:B------:R-:W-:Y:S01]  /*2530*/  SHF.R.S32.HI R7, RZ, 0x1f, R97 ;  /* 0x0000001fff077819 */ /* 0x000fe20000011461 */
[----:B------:R-:W-:-:S04]  /*2540*/  IMAD.WIDE.U32 R2, R12, R10, R2 ;  /* 0x0000000a0c027225 */ /* 0x000fc800078e0002 */
[-C--:B------:R-:W-:Y:S01]  /*2550*/  IMAD R11, R6, R25.reuse, RZ ;  /* 0x00000019060b7224 */ /* 0x080fe200078e02ff */
        /* <DEDUP_REMOVED lines=38> */
[----:B------:R-:W-:-:S09]  /*27c0*/  IADD3.X R59, PT, PT, R17, R59, RZ, P2, !PT ;  /* 0x0000003b113b7210 */ /* 0x000fd200017fe4ff */
.L_x_5145:
[----:B------:R-:W-:Y:S01]  /*27d0*/  VIADD R56, R56, 0x100 ;  /* 0x0000010038387836 */ /* 0x000fe20000000000 */
[----:B------:R-:W-:Y:S01]  /*27e0*/  UMOV UR6, URZ ;  /* 0x000000ff00067c82 */ /* 0x000fe20008000000 */
[----:B------:R-:W-:Y:S01]  /*27f0*/  VIADD R61, R61, 0x100 ;  /* 0x000001003d3d7836 */ /* 0x000fe20000000000 */
[----:B------:R-:W-:Y:S01]  /*2800*/  BSSY.RECONVERGENT B1, `(.L_x_5107) ;  /* 0x00005a6000017945 */ /* 0x000fe20003800200 */
[----:B------:R-:W-:Y:S01]  /*2810*/  VIADD R69, R69, 0xffffffff ;  /* 0xffffffff45457836 */ /* 0x000fe20000000000 */
[CC--:B------:R-:W-:Y:S01]  /*2820*/  ISETP.GE.AND P0, PT, R74.reuse, R56.reuse, PT ;  /* 0x000000384a00720c */ /* 0x0c0fe20003f06270 */
[----:B------:R-:W-:Y:S02]  /*2830*/  IMAD.MOV.U32 R73, RZ, RZ, R67 ;  /* 0x000000ffff497224 */ /* 0x000fe400078e0043 */
[----:B------:R-:W-:Y:S01]  /*2840*/  VIADD R67, R67, 0xffffff00 ;  /* 0xffffff0043437836 */ /* 0x000fe20000000000 */
[-C--:B------:R-:W-:Y:S02]  /*2850*/  ISETP.GE.AND P2, PT, R74, R61.reuse, !P0 ;  /* 0x0000003d4a00720c */ /* 0x080fe40004746270 */
[CC--:B------:R-:W-:Y:S04]  /*2860*/  ISETP.GE.AND P0, PT, R88.reuse, R56.reuse, PT ;  /* 0x000000385800720c */ /* 0x0c0fe80003f06270 */
[----:B------:R-:W-:Y:S02]  /*2870*/  ISETP.LT.OR P3, PT, R88, R61, P0 ;  /* 0x0000003d5800720c */ /* 0x000fe40000761670 */
[----:B------:R-:W-:Y:S02]  /*2880*/  IADD3 R4, P0, PT, R72, R117, RZ ;  /* 0x0000007548047210 */ /* 0x000fe40007f1e0ff */
[----:B------:R-:W-:Y:S03]  /*2890*/  P2R R46, PR, RZ, 0x8 ;  /* 0x00000008ff2e7803 */ /* 0x000fe60000000000 */
[----:B------:R-:W-:Y:S02]  /*28a0*/  @P2 IMAD.MOV.U32 R2, RZ, RZ, R72 ;  /* 0x000000ffff022224 */ /* 0x000fe400078e0048 */
[----:B------:R-:W-:Y:S02]  /*28b0*/  @P2 IMAD.MOV.U32 R3, RZ, RZ, R71 ;  /* 0x000000ffff032224 */ /* 0x000fe400078e0047 */
[--C-:B------:R-:W-:Y:S01]  /*28c0*/  IMAD.X R5, R71, 0x1, R116.reuse, P0 ;  /* 0x0000000147057824 */ /* 0x100fe200000e0674 */
[CC--:B------:R-:W-:Y:S02]  /*28d0*/  ISETP.GE.AND P0, PT, R87.reuse, R56.reuse, PT ;  /* 0x000000385700720c */ /* 0x0c0fe40003f06270 */
[----:B---3--:R1:W2:Y:S02]  /*28e0*/  @P2 LD.E.128 R8, desc[UR4][R2.64] ;  /* 0x0000000402082980 */ /* 0x0082a4000c101d00 */
[----:B------:R-:W-:Y:S11]  /*28f0*/  ISETP.LT.OR P5, PT, R87, R61, P0 ;  /* 0x0000003d5700720c */ /* 0x000ff600007a1670 */
[----:B------:R-:W-:Y:S02]  /*2900*/  @!UPT UIADD3 URZ, UPT, UPT, URZ, URZ, URZ ;  /* 0x000000fffffff290 */ /* 0x000fe4000fffe0ff */
[----:B------:R-:W-:Y:S05]  /*2910*/  @!P5 IADD3 R6, P0, PT, R4, R117, RZ ;  /* 0x000000750406d210 */ /* 0x000fea0007f1e0ff */
[----:B------:R-:W-:Y:S01]  /*2920*/  @!P5 IMAD.X R7, R5, 0x1, R116, P0 ;  /* 0x000000010507d824 */ /* 0x000fe200000e0674 */
[C---:B------:R-:W-:Y:S01]  /*2930*/  ISETP.GE.AND P0, PT, R86.reuse, R56, PT ;  /* 0x000000385600720c */ /* 0x040fe20003f06270 */
[----:B-1----:R-:W-:Y:S03]  /*2940*/  @P2 IMAD.MOV.U32 R2, RZ, RZ, R66 ;  /* 0x000000ffff022224 */ /* 0x002fe600078e0042 */
[----:B------:R-:W-:Y:S01]  /*2950*/  ISETP.GE.AND P6, PT, R86, R61, !P0 ;  /* 0x0000003d5600720c */ /* 0x000fe200047c6270 */
[----:B------:R-:W-:Y:S05]  /*2960*/  @P2 IMAD.MOV.U32 R3, RZ, RZ, R65 ;  /* 0x000000ffff032224 */ /* 0x000fea00078e0041 */
[----:B--2---:R1:W-:Y:S04]  /*2970*/  @P2 ST.E.128 desc[UR4][R2.64], R8 ;  /* 0x0000000802002985 */ /* 0x0043e8000c101d04 */
[----:B-1----:R-:W2:Y:S01]  /*2980*/  @!P3 LD.E.128 R8, desc[UR4][R4.64] ;  /* 0x000000040408b980 */ /* 0x002ea2000c101d00 */
[C---:B------:R-:W-:Y:S04]  /*2990*/  LEA R2, P1, R91.reuse, R66, 0x1 ;  /* 0x000000425b027211 */ /* 0x040fe800078208ff */
[----:B------:R-:W-:Y:S05]  /*29a0*/  LEA.HI.X R3, R91, R65, R93, 0x1, P1 ;  /* 0x000000415b037211 */ /* 0x000fea00008f0c5d */
[----:B--2---:R1:W-:Y:S04]  /*29b0*/  @!P3 ST.E.128 desc[UR4][R2.64], R8 ;  /* 0x000000080200b985 */ /* 0x0043e8000c101d04 */
[----:B------:R2:W3:Y:S02]  /*29c0*/  @!P5 LD.E.128 R12, desc[UR4][R6.64] ;  /* 0x00000004060cd980 */ /* 0x0004e4000c101d00 */
[----:B--2---:R-:W-:Y:S02]  /*29d0*/  @P6 LEA R6, P0, R54, R4, 0x7 ;  /* 0x0000000436066211 */ /* 0x004fe400078038ff */
[----:B-1----:R-:W-:Y:S02]  /*29e0*/  @!P5 LEA R8, P1, R76, R2, 0x6 ;  /* 0x000000024c08d211 */ /* 0x002fe400078230ff */
[----:B------:R-:W-:Y:S02]  /*29f0*/  @P6 LEA.HI.X R7, R54, R5, R55, 0x7, P0 ;  /* 0x0000000536076211 */ /* 0x000fe400000f3c37 */
[C-C-:B------:R-:W-:Y:S02]  /*2a00*/  @!P5 LEA.HI.X R9, R76.reuse, R3, R77.reuse, 0x6, P1 ;  /* 0x000000034c09d211 */ /* 0x140fe400008f344d */
[C---:B------:R-:W-:Y:S04]  /*2a10*/  ISETP.GE.AND P0, PT, R85.reuse, R56, PT ;  /* 0x000000385500720c */ /* 0x040fe80003f06270 */
[----:B------:R-:W-:Y:S11]  /*2a20*/  ISETP.LT.OR P3, PT, R85, R61, P0 ;  /* 0x0000003d5500720c */ /* 0x000ff60000761670 */
[----:B------:R-:W-:Y:S02]  /*2a30*/  @!UPT UIADD3 URZ, UPT, UPT, URZ, URZ, URZ ;  /* 0x000000fffffff290 */ /* 0x000fe4000fffe0ff */
[----:B------:R-:W-:Y:S01]  /*2a40*/  @!P3 IMAD R0, R55, 0xc0, RZ ;  /* 0x000000c03700b824 */ /* 0x000fe200078e02ff */
[----:B---3--:R1:W-:Y:S04]  /*2a50*/  @!P5 ST.E.128 desc[UR4][R8.64], R12 ;  /* 0x0000000c0800d985 */ /* 0x0083e8000c101d04 */
[----:B-1----:R1:W2:Y:S01]  /*2a60*/  @P6 LD.E.128 R12, desc[UR4][R6.64] ;  /* 0x00000004060c6980 */ /* 0x0022a2000c101d00 */
[C---:B------:R-:W-:Y:S04]  /*2a70*/  @P6 LEA R8, P0, R76.reuse, R2, 0x7 ;  /* 0x000000024c086211 */ /* 0x040fe800078038ff */
[----:B------:R-:W-:Y:S02]  /*2a80*/  @P6 LEA.HI.X R9, R76, R3, R77, 0x7, P0 ;  /* 0x000000034c096211 */ /* 0x000fe400000f3c4d */
[C---:B------:R-:W-:Y:S04]  /*2a90*/  ISETP.GE.AND P0, PT, R84.reuse, R56, PT ;  /* 0x000000385400720c */ /* 0x040fe80003f06270 */
[----:B------:R-:W-:Y:S04]  /*2aa0*/  ISETP.GE.AND P1, PT, R84, R61, !P0 ;  /* 0x0000003d5400720c */ /* 0x000fe80004726270 */
[----:B------:R-:W-:Y:S01]  /*2ab0*/  P2R R64, PR, RZ, 0x2 ;  /* 0x00000002ff407803 */ /* 0x000fe20000000000 */
[C---:B-1----:R-:W-:Y:S04]  /*2ac0*/  @!P3 IMAD.WIDE.U32 R6, R54.reuse, 0xc0, R4 ;  /* 0x000000c03606b825 */ /* 0x042fe800078e0004 */
[----:B------:R-:W-:Y:S02]  /*2ad0*/  @!P3 IMAD.IADD R7, R7, 0x1, R0 ;  /* 0x000000010707b824 */ /* 0x000fe400078e0200 */
[----:B------:R-:W-:Y:S01]  /*2ae0*/  @!P3 IMAD R0, R77, 0xc0, RZ ;  /* 0x000000c04d00b824 */ /* 0x000fe200078e02ff */
[----:B--2---:R1:W-:Y:S04]  /*2af0*/  @P6 ST.E.128 desc[UR4][R8.64], R12 ;  /* 0x0000000c08006985 */ /* 0x0043e8000c101d04 */
[----:B-1----:R1:W2:Y:S01]  /*2b00*/  @!P3 LD.E.128 R12, desc[UR4][R6.64] ;  /* 0x00000004060cb980 */ /* 0x0022a2000c101d00 */
[C---:B------:R-:W-:Y:S04]  /*2b10*/  @P1 LEA R8, P0, R54.reuse, R4, 0x8 ;  /* 0x0000000436081211 */ /* 0x040fe800078040ff */
[----:B------:R-:W-:Y:S01]  /*2b20*/  @P1 LEA.HI.X R9, R54, R5, R55, 0x8, P0 ;  /* 0x0000000536091211 */ /* 0x000fe200000f4437 */
[C---:B-1----:R-:W-:Y:S04]  /*2b30*/  @!P3 IMAD.WIDE.U32 R6, R76.reuse, 0xc0, R2 ;  /* 0x000000c04c06b825 */ /* 0x042fe800078e0002 */
[----:B------:R-:W-:Y:S05]  /*2b40*/  @!P3 IMAD.IADD R7, R7, 0x1, R0 ;  /* 0x000000010707b824 */ /* 0x000fea00078e0200 */
[----:B--2---:R1:W-:Y:S04]  /*2b50*/  @!P3 ST.E.128 desc[UR4][R6.64], R12 ;  /* 0x0000000c0600b985 */ /* 0x0043e8000c101d04 */
[----:B-1----:R1:W2:Y:S02]  /*2b60*/  @P1 LD.E.128 R12, desc[UR4][R8.64] ;  /* 0x00000004080c1980 */ /* 0x0022a4000c101d00 */
[C---:B-1----:R-:W-:Y:S04]  /*2b70*/  @P1 LEA R8, P0, R76.reuse, R2, 0x8 ;  /* 0x000000024c081211 */ /* 0x042fe800078040ff */
[----:B------:R-:W-:Y:S02]  /*2b80*/  @P1 LEA.HI.X R9, R76, R3, R77, 0x8, P0 ;  /* 0x000000034c091211 */ /* 0x000fe400000f444d */
[CC--:B------:R-:W-:Y:S04]  /*2b90*/  ISETP.GE.AND P0, PT, R83.reuse, R56.reuse, PT ;  /* 0x000000385300720c */ /* 0x0c0fe80003f06270 */
[-C--:B------:R-:W-:Y:S02]  /*2ba0*/  ISETP.GE.AND P4, PT, R83, R61.reuse, !P0 ;  /* 0x0000003d5300720c */ /* 0x080fe40004786270 */
[----:B------:R-:W-:Y:S11]  /*2bb0*/  ISETP.GE.AND P0, PT, R82, R56, PT ;  /* 0x000000385200720c */ /* 0x000ff60003f06270 */
[----:B------:R-:W-:Y:S02]  /*2bc0*/  @P4 IMAD R0, R55, 0x140, RZ ;  /* 0x0000014037004824 */ /* 0x000fe400078e02ff */
[----:B------:R-:W-:Y:S04]  /*2bd0*/  @P4 IMAD.WIDE.U32 R6, R54, 0x140, R4 ;  /* 0x0000014036064825 */ /* 0x000fe800078e0004 */
[----:B------:R-:W-:Y:S02]  /*2be0*/  @P4 IMAD.IADD R7, R7, 0x1, R0 ;  /* 0x0000000107074824 */ /* 0x000fe400078e0200 */
[----:B------:R-:W-:Y:S01]  /*2bf0*/  @P4 IMAD R0, R77, 0x140, RZ ;  /* 0x000001404d004824 */ /* 0x000fe200078e02ff */
[----:B--2---:R1:W-:Y:S01]  /*2c00*/  @P1 ST.E.128 desc[UR4][R8.64], R12 ;  /* 0x0000000c08001985 */ /* 0x0043e2000c101d04 */
[----:B------:R-:W-:Y:S04]  /*2c10*/  ISETP.GE.AND P1, PT, R82, R61, !P0 ;  /* 0x0000003d5200720c */ /* 0x000fe80004726270 */
[----:B------:R-:W-:Y:S09]  /*2c20*/  P2R R70, PR, RZ, 0x2 ;  /* 0x00000002ff467803 */ /* 0x000ff20000000000 */
[----:B------:R-:W-:Y:S01]  /*2c30*/  @P1 IMAD.WIDE.U32 R4, R54, 0x180, R4 ;  /* 0x0000018036041825 */ /* 0x000fe200078e0004 */
[----:B-1----:R1:W2:Y:S03]  /*2c40*/  @P4 LD.E.128 R8, desc[UR4][R6.64] ;  /* 0x0000000406084980 */ /* 0x0022a6000c101d00 */
[----:B------:R-:W-:Y:S04]  /*2c50*/  @P1 IMAD R12, R55, 0x180, RZ ;  /* 0x00000180370c1824 */ /* 0x000fe800078e02ff */
[----:B------:R-:W-:Y:S02]  /*2c60*/  @P1 IMAD.IADD R5, R5, 0x1, R12 ;  /* 0x0000000105051824 */ /* 0x000fe400078e020c */
[C---:B-1----:R-:W-:Y:S04]  /*2c70*/  @P4 IMAD.WIDE.U32 R6, R76.reuse, 0x140, R2 ;  /* 0x000001404c064825 */ /* 0x042fe800078e0002 */
[----:B------:R-:W-:Y:S02]  /*2c80*/  @P4 IMAD.IADD R7, R7, 0x1, R0 ;  /* 0x0000000107074824 */ /* 0x000fe400078e0200 */
[----:B------:R-:W-:Y:S02]  /*2c90*/  @P1 IMAD R0, R77, 0x180, RZ ;  /* 0x000001804d001824 */ /* 0x000fe400078e02ff */
[----:B------:R-:W-:Y:S04]  /*2ca0*/  @P1 IMAD.WIDE.U32 R2, R76, 0x180, R2 ;  /* 0x000001804c021825 */ /* 0x000fe800078e0002 */
[----:B------:R-:W-:Y:S01]  /*2cb0*/  @P1 IMAD.IADD R3, R3, 0x1, R0 ;  /* 0x0000000103031824 */ /* 0x000fe200078e0200 */
[----:B--2---:R1:W-:Y:S04]  /*2cc0*/  @P4 ST.E.128 desc[UR4][R6.64], R8 ;  /* 0x0000000806004985 */ /* 0x0043e8000c101d04 */
[----:B-1----:R-:W2:Y:S04]  /*2cd0*/  @P1 LD.E.128 R4, desc[UR4][R4.64] ;  /* 0x0000000404041980 */ /* 0x002ea8000c101d00 */
[----:B--2---:R1:W-:Y:S04]  /*2ce0*/  @P1 ST.E.128 desc[UR4][R2.64], R4 ;  /* 0x0000000402001985 */ /* 0x0043e8000c101d04 */
[----:B------:R-:W2:Y:S04]  /*2cf0*/  LD.E R0, desc[UR4][R134.64+0x130] ;  /* 0x0001300486007980 */ /* 0x000ea8000c101900 */
[----:B------:R-:W3:Y:S01]  /*2d00*/  LD.E R17, desc[UR4][R134.64+0xd0] ;  /* 0x0000d00486117980 */ /* 0x000ee2000c101900 */
[----:B-1----:R-:W-:Y:S01]  /*2d10*/  IADD3 R2, P0, PT, RZ, -UR6, RZ ;  /* 0x80000006ff027c10 */ /* 0x002fe2000ff1e0ff */
        /* <DEDUP_REMOVED lines=13> */
[----:B------:R-:W-:Y:S01]  /*2df0*/  @!P3 IMAD R0, R241, 0xc0, RZ ;  /* 0x000000c0f100b824 */ /* 0x000fe200078e02ff */
[----:B------:R-:W-:Y:S02]  /*2e00*/  LEA.HI.X R3, R108, R26, R115, 0x1, P0 ;  /* 0x0000001a6c037211 */ /* 0x000fe400000f0c73 */
[----:B------:R1:W2:Y:S01]  /*2e10*/  @P2 LD.E.128 R8, desc[UR4][R6.64] ;  /* 0x0000000406082980 */ /* 0x0002a2000c101d00 */
[C---:B------:R-:W-:Y:S04]  /*2e20*/  LEA R4, P0, R68.reuse, R58, 0x1 ;  /* 0x0000003a44047211 */ /* 0x040fe800078008ff */
[----:B------:R-:W-:Y:S01]  /*2e30*/  LEA.HI.X R5, R68, R57, R80, 0x1, P0 ;  /* 0x0000003944057211 */ /* 0x000fe200000f0c50 */
[----:B-1----:R-:W-:Y:S02]  /*2e40*/  @P2 IMAD.MOV.U32 R6, RZ, RZ, R58 ;  /* 0x000000ffff062224 */ /* 0x002fe400078e003a */
[----:B------:R-:W-:Y:S05]  /*2e50*/  @P2 IMAD.MOV.U32 R7, RZ, RZ, R57 ;  /* 0x000000ffff072224 */ /* 0x000fea00078e0039 */
        /* <DEDUP_REMOVED lines=12> */
[----:B-1----:R-:W2:Y:S04]  /*2f20*/  @!P5 LD.E.128 R12, desc[UR4][R10.64] ;  /* 0x000000040a0cd980 */ /* 0x002ea8000c101d00 */
[----:B--2---:R1:W-:Y:S04]  /*2f30*/  @!P5 ST.E.128 desc[UR4][R8.64], R12 ;  /* 0x0000000c0800d985 */ /* 0x0043e8000c101d04 */
[----:B-1----:R1:W2:Y:S01]  /*2f40*/  @P6 LD.E.128 R12, desc[UR4][R6.64] ;  /* 0x00000004060c6980 */ /* 0x0022a2000c101d00 */
[C---:B------:R-:W-:Y:S04]  /*2f50*/  @P6 LEA R8, P0, R240.reuse, R4, 0x7 ;  /* 0x00000004f0086211 */ /* 0x040fe800078038ff */
[----:B------:R-:W-:Y:S02]  /*2f60*/  @P6 LEA.HI.X R9, R240, R5, R241, 0x7, P0 ;  /* 0x00000005f0096211 */ /* 0x000fe400000f3cf1 */
[----:B-1----:R-:W-:Y:S05]  /*2f70*/  @!P3 IADD3 R6, P0, PT, R2, R106, RZ ;  /* 0x0000006a0206b210 */ /* 0x002fea0007f1e0ff */
[----:B------:R-:W-:Y:S01]  /*2f80*/  @!P3 IMAD.X R7, R3, 0x1, R78, P0 ;  /* 0x000000010307b824 */ /* 0x000fe200000e064e */
[----:B--2---:R1:W-:Y:S04]  /*2f90*/  @P6 ST.E.128 desc[UR4][R8.64], R12 ;  /* 0x0000000c08006985 */ /* 0x0043e8000c101d04 */
[----:B-1----:R1:W2:Y:S01]  /*2fa0*/  @!P3 LD.E.128 R12, desc[UR4][R6.64] ;  /* 0x00000004060cb980 */ /* 0x0022a2000c101d00 */
[C---:B------:R-:W-:Y:S04]  /*2fb0*/  @P2 LEA R8, P0, R52.reuse, R2, 0x8 ;  /* 0x0000000234082211 */ /* 0x040fe800078040ff */
[----:B------:R-:W-:Y:S01]  /*2fc0*/  @P2 LEA.HI.X R9, R52, R3, R53, 0x8, P0 ;  /* 0x0000000334092211 */ /* 0x000fe200000f4435 */
[----:B-1----:R-:W-:Y:S04]  /*2fd0*/  @!P3 IMAD.WIDE.U32 R6, R240, 0xc0, R4 ;  /* 0x000000c0f006b825 */ /* 0x002fe800078e0004 */
[----:B------:R-:W-:Y:S02]  /*2fe0*/  @!P3 IMAD.IADD R7, R7, 0x1, R0 ;  /* 0x000000010707b824 */ /* 0x000fe400078e0200 */
[----:B------:R-:W-:Y:S03]  /*2ff0*/  @P4 IMAD R0, R53, 0x140, RZ ;  /* 0x0000014035004824 */ /* 0x000fe600078e02ff */
[----:B--2---:R1:W-:Y:S04]  /*3000*/  @!P3 ST.E.128 desc[UR4][R6.64], R12 ;  /* 0x0000000c0600b985 */ /* 0x0043e8000c101d04 */
[----:B-1----:R1:W2:Y:S01]  /*3010*/  @P2 LD.E.128 R12, desc[UR4][R8.64] ;  /* 0x00000004080c2980 */ /* 0x0022a2000c101d00 */
[----:B------:R-:W-:Y:S04]  /*3020*/  @P4 IMAD.WIDE.U32 R6, R52, 0x140, R2 ;  /* 0x0000014034064825 */ /* 0x000fe800078e0002 */
[----:B------:R-:W-:Y:S02]  /*3030*/  @P4 IMAD.IADD R7, R7, 0x1, R0 ;  /* 0x0000000107074824 */ /* 0x000fe400078e0200 */
[----:B------:R-:W-:Y:S01]  /*3040*/  @P4 IMAD R0, R241, 0x140, RZ ;  /* 0x00000140f1004824 */ /* 0x000fe200078e02ff */
[C---:B-1----:R-:W-:Y:S04]  /*3050*/  @P2 LEA R8, P0, R240.reuse, R4, 0x8 ;  /* 0x00000004f0082211 */ /* 0x042fe800078040ff */
[C---:B------:R-:W-:Y:S05]  /*3060*/  @P2 LEA.HI.X R9, R240.reuse, R5, R241, 0x8, P0 ;  /* 0x00000005f0092211 */ /* 0x040fea00000f44f1 */
        /* <DEDUP_REMOVED lines=15> */
.L_x_5108:
        /* <DEDUP_REMOVED lines=69> */
.L_x_5112:
[----:B------:R-:W-:Y:S05]  /*35b0*/  BSYNC.RECONVERGENT B0 ;  /* 0x0000000000007941 */ /* 0x000fea0003800200 */
.L_x_5111:
        /* <DEDUP_REMOVED lines=54> */
.L_x_5114:
[----:B------:R-:W-:Y:S05]  /*3920*/  BSYNC.RECONVERGENT B0 ;  /* 0x0000000000007941 */ /* 0x000fea0003800200 */
.L_x_5113:
        /* <DEDUP_REMOVED lines=58> */
.L_x_5116:
[----:B------:R-:W-:Y:S05]  /*3cd0*/  BSYNC.RECONVERGENT B0 ;  /* 0x0000000000007941 */ /* 0x000fea0003800200 */
.L_x_5115:
        /* <DEDUP_REMOVED lines=57> */
.L_x_5118:
[----:B------:R-:W-:Y:S05]  /*4070*/  BSYNC.RECONVERGENT B0 ;  /* 0x0000000000007941 */ /* 0x000fea0003800200 */
.L_x_5117:
        /* <DEDUP_REMOVED lines=61> */
.L_x_5120:
[----:B------:R-:W-:Y:S05]  /*4450*/  BSYNC.RECONVERGENT B0 ;  /* 0x0000000000007941 */ /* 0x000fea0003800200 */
.L_x_5119:
        /* <DEDUP_REMOVED lines=59> */
.L_x_5122:
[----:B------:R-:W-:Y:S05]  /*4810*/  BSYNC.RECONVERGENT B0 ;  /* 0x0000000000007941 */ /* 0x000fea0003800200 */
.L_x_5121:
        /* <DEDUP_REMOVED lines=64> */
.L_x_5124:
[----:B------:R-:W-:Y:S05]  /*4c20*/  BSYNC.RECONVERGENT B0 ;  /* 0x0000000000007941 */ /* 0x000fea0003800200 */
.L_x_5123:
        /* <DEDUP_REMOVED lines=66> */
.L_x_5126:
[----:B------:R-:W-:Y:S05]  /*5050*/  BSYNC.RECONVERGENT B0 ;  /* 0x0000000000007941 */ /* 0x000fea0003800200 */
.L_x_5125:
[----:B------:R-:W5:Y:S02]  /*5060*/  LD.E R0, desc[UR4][R134.64+0xd0] ;  /* 0x0000d00486007980 */ /* 0x000f64000c101900 */
[----:B-----5:R-:W-:Y:S05]  /*5070*/  IMAD.U32 R0, R0, -0x80, RZ ;  /* 0xffffff8000007824 */ /* 0x020fea00078e00ff */
[C---:B------:R-:W-:Y:S02]  /*5080*/  LEA R28, P1, R0.reuse, R28, 0x1 ;  /* 0x0000001c001c7211 */ /* 0x040fe400078208ff */
[C---:B------:R-:W-:Y:S02]  /*5090*/  LEA R44, P0, R0.reuse, R44, 0x1 ;  /* 0x0000002c002c7211 */ /* 0x040fe400078008ff */
[C---:B------:R-:W-:Y:S02]  /*50a0*/  LEA.HI.X.SX32 R29, R0.reuse, R29, 0x1, P1 ;  /* 0x0000001d001d7211 */ /* 0x040fe400008f0eff */
[----:B------:R-:W-:Y:S01]  /*50b0*/  LEA.HI.X.SX32 R45, R0, R45, 0x1, P0 ;  /* 0x0000002d002d7211 */ /* 0x000fe200000f0eff */
[----:B------:R-:W-:Y:S05]  /*50c0*/  BRA `(.L_x_5109) ;  /* 0x0000003000647947 */ /* 0x000fea0003800000 */
.L_x_5110:
        /* <DEDUP_REMOVED lines=23> */
[----:B------:R1:W3:Y:S01]  /*5240*/  @!P0 LD.E.128 R4, desc[UR4][R2.64] ;  /* 0x0000000402048980 */ /* 0x0002e2000c101d00 */
[----:B------:R-:W-:Y:S02]  /*5250*/  @!P0 IADD3.X R31, PT, PT, R0, R59, RZ, P2, !PT ;  /* 0x0000003b001f8210 */ /* 0x000fe400017fe4ff */
[----:B------:R-:W-:Y:S02]  /*5260*/  PLOP3.LUT P2, PT, PT, PT, PT, 0x80, 0x8 ;  /* 0x000000000008781c */ /* 0x000fe40003f4f070 */
[----:B------:R-:W-:Y:S03]  /*5270*/  @!P0 PLOP3.LUT P2, PT, P1, PT, PT, 0x80, 0x8 ;  /* 0x000000000008881c */ /* 0x000fe60000f4f070 */
[----:B------:R-:W4:Y:S01]  /*5280*/  @!P0 LD.E.128 R40, desc[UR4][R30.64] ;  /* 0x000000041e288980 */ /* 0x000f22000c101d00 */
[----:B-1----:R-:W-:Y:S04]  /*5290*/  @!P0 IMAD.WIDE R2, R24, 0x2, R8 ;  /* 0x0000000218028825 */ /* 0x002fe800078e0208 */
[--C-:B---3--:R-:W-:Y:S01]  /*52a0*/  @!P0 HADD2.F32 R0, -RZ, R4.reuse.H0_H0 ;  /* 0x20000004ff008230 */ /* 0x108fe20000004100 */
        /* <DEDUP_REMOVED lines=71> */
.L_x_5128:
[----:B------:R-:W-:Y:S05]  /*5720*/  BSYNC.RECONVERGENT B0 ;  /* 0x0000000000007941 */ /* 0x000fea0003800200 */
.L_x_5127:
        /* <DEDUP_REMOVED lines=92> */
.L_x_5130:
[----:B------:R-:W-:Y:S05]  /*5cf0*/  BSYNC.RECONVERGENT B0 ;  /* 0x0000000000007941 */ /* 0x000fea0003800200 */
.L_x_5129:
[----:B------:R-:W-:Y:S04]  /*5d00*/  BSSY.RECONVERGENT B0, `(.L_x_5131) ;  /* 0x000005e000007945 */ /* 0x000fe80003800200 */
[----:B------:R-:W-:Y:S05]  /*5d10*/  @P5 BRA `(.L_x_5132) ;  /* 0x0000000400705947 */ /* 0x000fea0003800000 */
[----:B-1----:R-:W-:Y:S04]  /*5d20*/  IADD3 R2, P0, PT, R20, R112, RZ ;  /* 0x0000007014027210 */ /* 0x002fe80007f1e0ff */
[----:B------:R-:W-:Y:S02]  /*5d30*/  IADD3.X R3, PT, PT, R21, R111, RZ, P0, !PT ;  /* 0x0000006f15037210 */ /* 0x000fe400007fe4ff */
[C---:B------:R-:W-:Y:S03]  /*5d40*/  LEA R48, P0, R240.reuse, R50, 0x6 ;  /* 0x00000032f0307211 */ /* 0x040fe600078030ff */
[----:B--2---:R-:W2:Y:S01]  /*5d50*/  LD.E.128 R36, desc[UR4][R2.64] ;  /* 0x0000000402247980 */ /* 0x004ea2000c101d00 */
        /* <DEDUP_REMOVED lines=88> */
.L_x_5132:
[----:B------:R-:W-:Y:S05]  /*62e0*/  BSYNC.RECONVERGENT B0 ;  /* 0x0000000000007941 */ /* 0x000fea0003800200 */
.L_x_5131:
[----:B------:R-:W-:Y:S04]  /*62f0*/  BSSY.RECONVERGENT B0, `(.L_x_5133) ;  /* 0x000005e000007945 */ /* 0x000fe80003800200 */
[----:B------:R-:W-:Y:S05]  /*6300*/  @!P6 BRA `(.L_x_5134) ;  /* 0x000000040070e947 */ /* 0x000fea0003800000 */
[----:B-1----:R-:W-:Y:S04]  /*6310*/  IADD3 R2, P0, PT, R20, R114, RZ ;  /* 0x0000007214027210 */ /* 0x002fe80007f1e0ff */
[----:B------:R-:W-:Y:S02]  /*6320*/  IADD3.X R3, PT, PT, R21, R113, RZ, P0, !PT ;  /* 0x0000007115037210 */ /* 0x000fe400007fe4ff */
[C---:B---3--:R-:W-:Y:S03]  /*6330*/  LEA R48, P0, R240.reuse, R50, 0x7 ;  /* 0x00000032f0307211 */ /* 0x048fe600078038ff */
        /* <DEDUP_REMOVED lines=89> */
.L_x_5134:
[----:B------:R-:W-:Y:S05]  /*68d0*/  BSYNC.RECONVERGENT B0 ;  /* 0x0000000000007941 */ /* 0x000fea0003800200 */
.L_x_5133:
[----:B------:R-:W-:Y:S04]  /*68e0*/  BSSY.RECONVERGENT B0, `(.L_x_5135) ;  /* 0x0000061000007945 */ /* 0x000fe80003800200 */
[----:B------:R-:W-:Y:S05]  /*68f0*/  @P3 BRA `(.L_x_5136) ;  /* 0x00000004007c3947 */ /* 0x000fea0003800000 */
[----:B------:R-:W-:Y:S02]  /*6900*/  ISETP.GE.AND P0, PT, R18, R17, PT ;  /* 0x000000111200720c */ /* 0x000fe40003f06270 */
[----:B-1----:R-:W-:Y:S04]  /*6910*/  IADD3 R2, P2, PT, R20, R106, RZ ;  /* 0x0000006a14027210 */ /* 0x002fe80007f5e0ff */
[----:B------:R-:W-:Y:S05]  /*6920*/  IADD3.X R3, PT, PT, R21, R78, RZ, P2, !PT ;  /* 0x0000004e15037210 */ /* 0x000fea00017fe4ff */
[----:B------:R-:W5:Y:S02]  /*6930*/  LD.E.128 R32, desc[UR4][R2.64] ;  /* 0x0000000402207980 */ /* 0x000f64000c101d00 */
        /* <DEDUP_REMOVED lines=10> */
[----:B------:R1:W5:Y:S02]  /*69e0*/  @!P0 LD.E.128 R40, desc[UR4][R8.64] ;  /* 0x0000000408288980 */ /* 0x000364000c101d00 */
[----:B-1----:R-:W-:Y:S04]  /*69f0*/  @!P0 IADD3 R8, P2, PT, R10, R63, RZ ;  /* 0x0000003f0a088210 */ /* 0x002fe80007f5e0ff */
[----:B------:R-:W-:Y:S02]  /*6a00*/  @!P0 IADD3.X R9, PT, PT, R0, R59, RZ, P2, !PT ;  /* 0x0000003b00098210 */ /* 0x000fe400017fe4ff */
[----:B------:R-:W-:Y:S02]  /*6a10*/  PLOP3.LUT P2, PT, PT, PT, PT, 0x80, 0x8 ;  /* 0x000000000008781c */ /* 0x000fe40003f4f070 */
[----:B------:R-:W-:Y:S01]  /*6a20*/  @!P0 PLOP3.LUT P2, PT, P1, PT, PT, 0x80, 0x8 ;  /* 0x000000000008881c */ /* 0x000fe20000f4f070 */
[----:B--234-:R1:W2:Y:S01]  /*6a30*/  @!P0 LD.E.128 R36, desc[UR4][R8.64] ;  /* 0x0000000408248980 */ /* 0x01c2a2000c101d00 */
[--C-:B-----5:R-:W-:Y:S01]  /*6a40*/  @!P0 HADD2.F32 R10, -RZ, R4.reuse.H0_H0 ;  /* 0x20000004ff0a8230 */ /* 0x120fe20000004100 */
[----:B------:R-:W-:Y:S01]  /*6a50*/  @!P0 MOV R31, R33 ;  /* 0x00000021001f8202 */ /* 0x000fe20000000f00 */
        /* <DEDUP_REMOVED lines=73> */
.L_x_5136:
[----:B------:R-:W-:Y:S05]  /*6ef0*/  BSYNC.RECONVERGENT B0 ;  /* 0x0000000000007941 */ /* 0x000fea0003800200 */
.L_x_5135:
[----:B------:R-:W-:Y:S01]  /*6f00*/  ISETP.NE.AND P0, PT, R64, RZ, PT ;  /* 0x000000ff4000720c */ /* 0x000fe20003f05270 */
[----:B------:R-:W-:Y:S11]  /*6f10*/  BSSY.RECONVERGENT B0, `(.L_x_5137) ;  /* 0x000005e000007945 */ /* 0x000ff60003800200 */
[----:B------:R-:W-:Y:S01]  /*6f20*/  @!UPT UIADD3 URZ, UPT, UPT, URZ, URZ, URZ ;  /* 0x000000fffffff290 */ /* 0x000fe2000fffe0ff */
[----:B------:R-:W-:Y:S05]  /*6f30*/  @!P0 BRA `(.L_x_5138) ;  /* 0x00000004006c8947 */ /* 0x000fea0003800000 */
[----:B------:R-:W-:Y:S02]  /*6f40*/  ISETP.GE.AND P0, PT, R18, R17, PT ;  /* 0x000000111200720c */ /* 0x000fe40003f06270 */
[C---:B-1----:R-:W-:Y:S04]  /*6f50*/  LEA R2, P2, R52.reuse, R20, 0x8 ;  /* 0x0000001434027211 */ /* 0x042fe800078440ff */
[----:B------:R-:W-:Y:S05]  /*6f60*/  LEA.HI.X R3, R52, R21, R53, 0x8, P2 ;  /* 0x0000001534037211 */ /* 0x000fea00010f4435 */
        /* <DEDUP_REMOVED lines=11> */
[----:B--234-:R1:W2:Y:S02]  /*7020*/  @!P0 LD.E.128 R36, desc[UR4][R8.64] ;  /* 0x0000000408248980 */ /* 0x01c2a4000c101d00 */
[----:B-1----:R-:W-:Y:S04]  /*7030*/  @!P0 IADD3 R8, P2, PT, R10, R63, RZ ;  /* 0x0000003f0a088210 */ /* 0x002fe80007f5e0ff */
[----:B------:R-:W-:Y:S02]  /*7040*/  @!P0 IADD3.X R9, PT, PT, R0, R59, RZ, P2, !PT ;  /* 0x0000003b00098210 */ /* 0x000fe400017fe4ff */
[----:B------:R-:W-:Y:S02]  /*7050*/  PLOP3.LUT P2, PT, PT, PT, PT, 0x80, 0x8 ;  /* 0x000000000008781c */ /* 0x000fe40003f4f070 */
[----:B------:R-:W-:Y:S01]  /*7060*/  @!P0 PLOP3.LUT P2, PT, P1, PT, PT, 0x80, 0x8 ;  /* 0x000000000008881c */ /* 0x000fe20000f4f070 */
[----:B------:R1:W3:Y:S01]  /*7070*/  @!P0 LD.E.128 R40, desc[UR4][R8.64] ;  /* 0x0000000408288980 */ /* 0x0002e2000c101d00 */
[--C-:B-----5:R-:W-:Y:S01]  /*7080*/  @!P0 HADD2.F32 R10, -RZ, R4.reuse.H0_H0 ;  /* 0x20000004ff0a8230 */ /* 0x120fe20000004100 */
[----:B------:R-:W-:Y:S01]  /*7090*/  @!P0 MOV R31, R35 ;  /* 0x00000023001f8202 */ /* 0x000fe20000000f00 */
        /* <DEDUP_REMOVED lines=35> */
[--C-:B---3--:R-:W-:Y:S02]  /*72d0*/  @!P0 HADD2.F32 R10, -RZ, R40.reuse.H0_H0 ;  /* 0x20000028ff0a8230 */ /* 0x108fe40000004100 */
        /* <DEDUP_REMOVED lines=33> */
.L_x_5138:
[----:B------:R-:W-:Y:S05]  /*74f0*/  BSYNC.RECONVERGENT B0 ;  /* 0x0000000000007941 */ /* 0x000fea0003800200 */
.L_x_5137:
[----:B------:R-:W-:Y:S04]  /*7500*/  BSSY.RECONVERGENT B0, `(.L_x_5139) ;  /* 0x0000064000007945 */ /* 0x000fe80003800200 */
[----:B------:R-:W-:Y:S05]  /*7510*/  @!P4 BRA `(.L_x_5140) ;  /* 0x000000040088c947 */ /* 0x000fea0003800000 */
        /* <DEDUP_REMOVED lines=13> */
[----:B------:R-:W5:Y:S01]  /*75f0*/  LD.E.128 R32, desc[UR4][R2.64] ;  /* 0x0000000402207980 */ /* 0x000f62000c101d00 */
[----:B------:R-:W-:Y:S04]  /*7600*/  @!P0 IADD3 R8, P2, PT, R10, R62, RZ ;  /* 0x0000003e0a088210 */ /* 0x000fe80007f5e0ff */
[----:B------:R-:W-:Y:S03]  /*7610*/  @!P0 IADD3.X R9, PT, PT, R0, R60, RZ, P2, !PT ;  /* 0x0000003c00098210 */ /* 0x000fe600017fe4ff */
[----:B------:R-:W5:Y:S08]  /*7620*/  @!P0 LD.E.128 R4, desc[UR4][R4.64] ;  /* 0x0000000404048980 */ /* 0x000f70000c101d00 */
        /* <DEDUP_REMOVED lines=81> */
.L_x_5140:
[----:B------:R-:W-:Y:S05]  /*7b40*/  BSYNC.RECONVERGENT B0 ;  /* 0x0000000000007941 */ /* 0x000fea0003800200 */
.L_x_5139:
[----:B------:R-:W-:Y:S01]  /*7b50*/  ISETP.NE.AND P0, PT, R70, RZ, PT ;  /* 0x000000ff4600720c */ /* 0x000fe20003f05270 */
[----:B------:R-:W-:Y:S11]  /*7b60*/  BSSY.RECONVERGENT B0, `(.L_x_5141) ;  /* 0x0000065000007945 */ /* 0x000ff60003800200 */
[----:B------:R-:W-:Y:S01]  /*7b70*/  @!UPT UIADD3 URZ, UPT, UPT, URZ, URZ, URZ ;  /* 0x000000fffffff290 */ /* 0x000fe2000fffe0ff */
[----:B------:R-:W-:Y:S05]  /*7b80*/  @!P0 BRA `(.L_x_5142) ;  /* 0x0000000400888947 */ /* 0x000fea0003800000 */
        /* <DEDUP_REMOVED lines=9> */
[----:B------:R-:W5:Y:S03]  /*7c20*/  LD.E.128 R32, desc[UR4][R2.64] ;  /* 0x0000000402207980 */ /* 0x000f66000c101d00 */
        /* <DEDUP_REMOVED lines=13> */
[--C-:B-----5:R-:W-:Y:S02]  /*7d00*/  @!P0 HADD2.F32 R10, -RZ, R4.reuse.H0_H0 ;  /* 0x20000004ff0a8230 */ /* 0x120fe40000004100 */
        /* <DEDUP_REMOVED lines=74> */
.L_x_5142:
[----:B------:R-:W-:Y:S05]  /*81b0*/  BSYNC.RECONVERGENT B0 ;  /* 0x0000000000007941 */ /* 0x000fea0003800200 */
.L_x_5141:
        /* <DEDUP_REMOVED lines=10> */
.L_x_5109:
[----:B------:R-:W-:Y:S05]  /*8260*/  BSYNC.RECONVERGENT B1 ;  /* 0x0000000000017941 */ /* 0x000fea0003800200 */
.L_x_5107:
        /* <DEDUP_REMOVED lines=102> */
.L_x_5144:
[----:B------:R-:W-:Y:S05]  /*88d0*/  BSYNC.RECONVERGENT B0 ;  /* 0x0000000000007941 */ /* 0x000fea0003800200 */
.L_x_5143:
[----:B------:R-:W-:Y:S11]  /*88e0*/  ISETP.NE.AND P0, PT, R81, RZ, PT ;  /* 0x000000ff5100720c */ /* 0x000ff60003f05270 */
[----:B------:R-:W-:Y:S02]  /*88f0*/  @!UPT UIADD3 URZ, UPT, UPT, URZ, URZ, URZ ;  /* 0x000000fffffff290 */ /* 0x000fe4000fffe0ff */
[----:B------:R-:W-:Y:S05]  /*8900*/  @P0 BRA `(.L_x_5145) ;  /* 0xffffff9c00b00947 */ /* 0x000fea000383ffff */
.L_x_5106:
[----:B------:R-:W-:Y:S05]  /*8910*/  WARPSYNC.ALL ;  /* 0x0000000000007948 */ /* 0x000fea0003800000 */
[----:B------:R-:W-:Y:S06]  /*8920*/  BAR.SYNC.DEFER_BLOCKING 0x0 ;  /* 0x0000000000007b1d */ /* 0x000fec0000010000 */
[----:B------:R-:W2:Y:S04]  /*8930*/  LDL R2, [R1+0x10] ;  /* 0x0000100001027983 */ /* 0x000ea80000100800 */
[----:B------:R-:W4:Y:S04]  /*8940*/  LDL R3, [R1+0x30] ;  /* 0x0000300001037983 */ /* 0x000f280000100800 */
[----:B------:R1:W5:Y:S04]  /*8950*/  LDL R73, [R1+0xc0] ;  /* 0x0000c00001497983 */ /* 0x0003680000100800 */
[----:B------:R-:W3:Y:S01]  /*8960*/  LD.E R28, desc[UR4][R134.64+0xd0] ;  /* 0x0000d004861c7980 */ /* 0x000ee2000c101900 */
[----:B------:R-:W-:Y:S01]  /*8970*/  BSSY.RECONVERGENT B2, `(.L_x_5146) ;  /* 0x000017e000027945 */ /* 0x000fe20003800200 */
[----:B--2---:R-:W-:-:S04]  /*8980*/  LOP3.LUT R0, R2, 0xc0, RZ, 0xc0, !PT ;  /* 0x000000c002007812 */ /* 0x004fc800078ec0ff */
[----:B------:R-:W-:-:S05]  /*8990*/  LOP3.LUT R4, R0, 0x18, R210, 0xf8, !PT ;  /* 0x0000001800047812 */ /* 0x000fca00078ef8d2 */
[----:B------:R1:W-:Y:S01]  /*89a0*/  STL [R1+0x18], R4 ;  /* 0x0000180401007387 */ /* 0x0003e20000100800 */
[----:B------:R-:W-:Y:S02]  /*89b0*/  LOP3.LUT R0, R4, 0x18, R2, 0x78, !PT ;  /* 0x0000001804007812 */ /* 0x000fe400078e7802 */
[----:B---3--:R-:W-:Y:S02]  /*89c0*/  ISETP.NE.AND P0, PT, R28, RZ, PT ;  /* 0x000000ff1c00720c */ /* 0x008fe40003f05270 */
[----:B----4-:R-:W-:Y:S02]  /*89d0*/  LOP3.LUT R0, R3, R0, RZ, 0xfc, !PT ;  /* 0x0000000003007212 */ /* 0x010fe400078efcff */
[----:B------:R-:W-:-:S03]  /*89e0*/  LOP3.LUT R29, R2, 0x18, RZ, 0xc0, !PT ;  /* 0x00000018021d7812 */ /* 0x000fc600078ec0ff */
[----:B------:R-:W-:-:S06]  /*89f0*/  IMAD R36, R0, 0x2, R47 ;  /* 0x0000000200247824 */ /* 0x000fcc00078e022f */
[----:B------:R-:W-:Y:S05]  /*8a00*/  @P0 BRA `(.L_x_5147) ;  /* 0x00000000004c0947 */ /* 0x000fea0003800000 */
        /* <DEDUP_REMOVED lines=10> */
.L_x_5149:
[----:B------:R-:W-:Y:S05]  /*8ab0*/  BSYNC.RECONVERGENT B0 ;  /* 0x0000000000007941 */ /* 0x000fea0003800200 */
.L_x_5148:
        /* <DEDUP_REMOVED lines=8> */
.L_x_5147:
[----:B------:R-:W2:Y:S01]  /*8b40*/  LD.E.64 R2, desc[UR4][R134.64+0xf0] ;  /* 0x0000f00486027980 */ /* 0x000ea2000c101b00 */
[----:B-1----:R-:W-:-:S03]  /*8b50*/  IMAD.MOV.U32 R4, RZ, RZ, RZ ;  /* 0x000000ffff047224 */ /* 0x002fc600078e00ff */
        /* <DEDUP_REMOVED lines=11> */
[----:B------:R-:W-:Y:S02]  /*8c10*/  IMAD.SHL.U32 R32, R0, 0x20, RZ ;  /* 0x0000002000207824 */ /* 0x000fe400078e00ff */
        /* <DEDUP_REMOVED lines=33> */
[--C-:B------:R-:W-:Y:S02]  /*8e30*/  HADD2.F32 R0, -RZ, R2.reuse.H1_H1 ;  /* 0x30000002ff007230 */ /* 0x100fe40000004100 */
        /* <DEDUP_REMOVED lines=16> */
[--C-:B------:R-:W-:Y:S02]  /*8f40*/  HADD2.F32 R0, -RZ, R6.reuse.H1_H1 ;  /* 0x30000006ff007230 */ /* 0x100fe40000004100 */
        /* <DEDUP_REMOVED lines=22> */
.L_x_5155:
[----:B------:R-:W-:Y:S05]  /*90b0*/  BSYNC.RECONVERGENT B0 ;  /* 0x0000000000007941 */ /* 0x000fea0003800200 */
.L_x_5154:
[----:B-----5:R1:W-:Y:S02]  /*90c0*/  STS.128 [R36], R4 ;  /* 0x0000000424007388 */ /* 0x0203e40000000c00 */
.L_x_5153:
[----:B------:R-:W-:Y:S05]  /*90d0*/  BSYNC.RECONVERGENT B1 ;  /* 0x0000000000017941 */ /* 0x000fea0003800200 */
.L_x_5152:
        /* <DEDUP_REMOVED lines=63> */
.L_x_5157:
[----:B------:R-:W-:Y:S05]  /*94d0*/  BSYNC.RECONVERGENT B0 ;  /* 0x0000000000007941 */ /* 0x000fea0003800200 */
.L_x_5156:
[----:B-----5:R1:W-:Y:S01]  /*94e0*/  STS.128 [R36+0x800], R4 ;  /* 0x0008000424007388 */ /* 0x0203e20000000c00 */
[----:B------:R-:W-:Y:S05]  /*94f0*/  BRA `(.L_x_5150) ;  /* 0x0000000c00147947 */ /* 0x000fea0003800000 */
.L_x_5151:
        /* <DEDUP_REMOVED lines=98> */
.L_x_5161:
[----:B------:R-:W-:Y:S05]  /*9b20*/  BSYNC.RECONVERGENT B0 ;  /* 0x0000000000007941 */ /* 0x000fea0003800200 */
.L_x_5160:
[----:B-----5:R2:W-:Y:S02]  /*9b30*/  STS.128 [R36], R4 ;  /* 0x0000000424007388 */ /* 0x0205e40000000c00 */
.L_x_5159:
[----:B------:R-:W-:Y:S05]  /*9b40*/  BSYNC.RECONVERGENT B1 ;  /* 0x0000000000017941 */ /* 0x000fea0003800200 */
.L_x_5158:
        /* <DEDUP_REMOVED lines=94> */
.L_x_5163:
[----:B------:R-:W-:Y:S05]  /*a130*/  BSYNC.RECONVERGENT B0 ;  /* 0x0000000000007941 */ /* 0x000fea0003800200 */
.L_x_5162:
[----:B-----5:R4:W-:Y:S02]  /*a140*/  STS.128 [R36+0x800], R4 ;  /* 0x0008000424007388 */ /* 0x0209e40000000c00 */
.L_x_5150:
[----:B------:R-:W-:Y:S05]  /*a150*/  BSYNC.RECONVERGENT B2 ;  /* 0x0000000000027941 */ /* 0x000fea0003800200 */
.L_x_5146:
[----:B------:R-:W-:Y:S01]  /*a160*/  IMAD.IADD R16, R132, 0x1, -R96 ;  /* 0x0000000184107824 */ /* 0x000fe200078e0a60 */
[----:B------:R-:W5:Y:S01]  /*a170*/  LDL R242, [R1+0xb8] ;  /* 0x0000b80001f27983 */ /* 0x000f620000100800 */
[----:B------:R-:W-:-:S03]  /*a180*/  VIADD R15, R74, 0x40 ;  /* 0x000000404a0f7836 */ /* 0x000fc60000000000 */
[-C--:B------:R-:W-:Y:S01]  /*a190*/  ISETP.GE.AND P2, PT, R74, R16.reuse, PT ;  /* 0x000000104a00720c */ /* 0x080fe20003f46270 */
[----:B------:R-:W5:Y:S01]  /*a1a0*/  LDL R246, [R1+0x1c] ;  /* 0x00001c0001f67983 */ /* 0x000f620000100800 */
[-C--:B------:R-:W-:Y:S02]  /*a1b0*/  ISETP.GE.AND P3, PT, R15, R16.reuse, PT ;  /* 0x000000100f00720c */ /* 0x080fe40003f66270 */
[----:B------:R-:W-:Y:S02]  /*a1c0*/  ISETP.GE.AND P1, PT, R26, R16, PT ;  /* 0x000000101a00720c */ /* 0x000fe40003f26270 */
[----:B-1-3--:R-:W-:Y:S01]  /*a1d0*/  LEA R2, P0, R68, R250, 0x1 ;  /* 0x000000fa44027211 */ /* 0x00afe200078008ff */
[----:B------:R-:W-:-:S06]  /*a1e0*/  VIADD R12, R74, 0x80 ;  /* 0x000000804a0c7836 */ /* 0x000fcc0000000000 */
[----:B--2-4-:R-:W-:Y:S02]  /*a1f0*/  @!P2 IMAD.MOV.U32 R4, RZ, RZ, R250 ;  /* 0x000000ffff04a224 */ /* 0x014fe400078e00fa */
[----:B------:R-:W-:Y:S01]  /*a200*/  @!P2 IMAD.MOV.U32 R5, RZ, RZ, R247 ;  /* 0x000000ffff05a224 */ /* 0x000fe200078e00f7 */
[----:B------:R-:W-:Y:S01]  /*a210*/  LEA.HI.X R3, R68, R247, R80, 0x1, P0 ;  /* 0x000000f744037211 */ /* 0x000fe200000f0c50 */
[----:B------:R-:W-:-:S03]  /*a220*/  VIADD R13, R74, 0x60 ;  /* 0x000000604a0d7836 */ /* 0x000fc60000000000 */
[----:B------:R-:W-:Y:S01]  /*a230*/  @!PT LDS RZ, [RZ] ;  /* 0x00000000fffff984 */ /* 0x000fe20000000800 */
[----:B------:R-:W-:Y:S01]  /*a240*/  @!PT LDS RZ, [RZ] ;  /* 0x00000000fffff984 */ /* 0x000fe20000000800 */
[----:B------:R-:W-:Y:S01]  /*a250*/  @!PT LDS RZ, [RZ] ;  /* 0x00000000fffff984 */ /* 0x000fe20000000800 */
[----:B------:R1:W-:Y:S01]  /*a260*/  @!P2 LDGSTS.E.BYPASS.LTC128B.128 [R36+0x1000], desc[UR4][R4.64] ;  /* 0x010000000424afae */ /* 0x0003e2000b981a04 */
[----:B------:R-:W-:Y:S01]  /*a270*/  P2R R21, PR, RZ, 0x4 ;  /* 0x00000004ff157803 */ /* 0x000fe20000000000 */
[----:B------:R-:W-:Y:S01]  /*a280*/  VIADD R0, R74, 0xc0 ;  /* 0x000000c04a007836 */ /* 0x000fe20000000000 */
[-C--:B------:R-:W-:Y:S01]  /*a290*/  ISETP.GE.AND P2, PT, R12, R16.reuse, PT ;  /* 0x000000100c00720c */ /* 0x080fe20003f46270 */
[C---:B------:R-:W-:Y:S01]  /*a2a0*/  VIADD R14, R74.reuse, 0xe0 ;  /* 0x000000e04a0e7836 */ /* 0x040fe20000000000 */
[-C--:B------:R-:W-:Y:S01]  /*a2b0*/  ISETP.GE.AND P4, PT, R13, R16.reuse, PT ;  /* 0x000000100d00720c */ /* 0x080fe20003f86270 */
[----:B------:R-:W-:Y:S01]  /*a2c0*/  VIADD R20, R74, 0xa0 ;  /* 0x000000a04a147836 */ /* 0x000fe20000000000 */
[----:B------:R-:W-:Y:S01]  /*a2d0*/  @!P1 LDGSTS.E.BYPASS.LTC128B.128 [R36+0x1800], desc[UR4][R2.64] ;  /* 0x0180000002249fae */ /* 0x000fe2000b981a04 */
[-C--:B------:R-:W-:Y:S02]  /*a2e0*/  ISETP.GE.AND P1, PT, R0, R16.reuse, PT ;  /* 0x000000100000720c */ /* 0x080fe40003f26270 */
[----:B------:R-:W-:-:S02]  /*a2f0*/  ISETP.GE.AND P0, PT, R14, R16, PT ;  /* 0x000000100e00720c */ /* 0x000fc40003f06270 */
[----:B-1----:R-:W-:-:S04]  /*a300*/  @!P3 LEA R4, P5, R240, R2, 0x6 ;  /* 0x00000002f004b211 */ /* 0x002fc800078a30ff */
[----:B------:R-:W-:-:S05]  /*a310*/  @!P3 LEA.HI.X R5, R240, R3, R241, 0x6, P5 ;  /* 0x00000003f005b211 */ /* 0x000fca00028f34f1 */
[----:B------:R1:W-:Y:S01]  /*a320*/  @!P3 LDGSTS.E.BYPASS.LTC128B.128 [R36+0x2000], desc[UR4][R4.64] ;  /* 0x020000000424bfae */ /* 0x0003e2000b981a04 */
[----:B------:R-:W-:Y:S02]  /*a330*/  ISETP.GE.AND P3, PT, R20, R16, PT ;  /* 0x000000101400720c */ /* 0x000fe40003f66270 */
[C---:B------:R-:W-:Y:S01]  /*a340*/  @!P4 LEA R10, P5, R240.reuse, R2, 0x7 ;  /* 0x00000002f00ac211 */ /* 0x040fe200078a38ff */
[----:B------:R-:W-:Y:S02]  /*a350*/  @!P2 IMAD R17, R241, 0xc0, RZ ;  /* 0x000000c0f111a824 */ /* 0x000fe400078e02ff */
[C---:B------:R-:W-:Y:S01]  /*a360*/  @!P1 IMAD.WIDE.U32 R6, R240.reuse, 0x140, R2 ;  /* 0x00000140f0069825 */ /* 0x040fe200078e0002 */
[----:B------:R-:W-:-:S03]  /*a370*/  @!P4 LEA.HI.X R11, R240, R3, R241, 0x7, P5 ;  /* 0x00000003f00bc211 */ /* 0x000fc600028f3cf1 */
[C---:B------:R-:W-:Y:S02]  /*a380*/  @!P1 IMAD R18, R241.reuse, 0x140, RZ ;  /* 0x00000140f1129824 */ /* 0x040fe400078e02ff */
[----:B------:R-:W-:Y:S01]  /*a390*/  @!P0 IMAD R19, R241, 0x180, RZ ;  /* 0x00000180f1138824 */ /* 0x000fe200078e02ff */
[----:B------:R-:W-:Y:S01]  /*a3a0*/  @!P4 LDGSTS.E.BYPASS.LTC128B.128 [R36+0x2800], desc[UR4][R10.64] ;  /* 0x028000000a24cfae */ /* 0x000fe2000b981a04 */
[----:B------:R-:W-:Y:S02]  /*a3b0*/  @!P1 IMAD.IADD R7, R18, 0x1, R7 ;  /* 0x0000000112079824 */ /* 0x000fe400078e0207 */
        /* <DEDUP_REMOVED lines=9> */
[----:B------:R1:W-:Y:S04]  /*a450*/  @!P3 LDGSTS.E.BYPASS.LTC128B.128 [R36+0x3800], desc[UR4][R2.64] ;  /* 0x038000000224bfae */ /* 0x0003e8000b981a04 */
[----:B------:R2:W-:Y:S04]  /*a460*/  @!P1 LDGSTS.E.BYPASS.LTC128B.128 [R36+0x4000], desc[UR4][R6.64] ;  /* 0x0400000006249fae */ /* 0x0005e8000b981a04 */
[----:B------:R3:W-:Y:S04]  /*a470*/  @!P0 LDGSTS.E.BYPASS.LTC128B.128 [R36+0x4800], desc[UR4][R4.64] ;  /* 0x0480000004248fae */ /* 0x0007e8000b981a04 */
[----:B------:R-:W0:Y:S04]  /*a480*/  LDGDEPBAR ;  /* 0x00000000000079af */ /* 0x000e280000000000 */
[----:B------:R-:W4:Y:S04]  /*a490*/  LD.E R38, desc[UR4][R134.64+0x188] ;  /* 0x0001880486267980 */ /* 0x000f28000c101900 */
[----:B------:R-:W4:Y:S01]  /*a4a0*/  LD.E R39, desc[UR4][R134.64+0x184] ;  /* 0x0001840486277980 */ /* 0x000f22000c101900 */
[----:B------:R-:W-:Y:S01]  /*a4b0*/  ISETP.NE.AND P3, PT, R21, RZ, PT ;  /* 0x000000ff1500720c */ /* 0x000fe20003f65270 */
[----:B------:R-:W-:Y:S01]  /*a4c0*/  IMAD.SHL.U32 R243, R210, 0x20, RZ ;  /* 0x00000020d2f37824 */ /* 0x000fe200078e00ff */
[----:B------:R-:W-:Y:S01]  /*a4d0*/  ISETP.GE.AND P2, PT, R12, R16, PT ;  /* 0x000000100c00720c */ /* 0x000fe20003f46270 */
[----:B------:R-:W-:-:S04]  /*a4e0*/  DEPBAR.LE SB0, 0x0 ;  /* 0x000080000000791a */ /* 0x000fc80000000000 */
[----:B------:R-:W-:Y:S02]  /*a4f0*/  SHF.R.U32.HI R46, RZ, 0x1, R210 ;  /* 0x00000001ff2e7819 */ /* 0x000fe400000116d2 */
[-C--:B------:R-:W-:Y:S01]  /*a500*/  ISETP.GE.AND P6, PT, R26, R16.reuse, PT ;  /* 0x000000101a00720c */ /* 0x080fe20003fc6270 */
[----:B------:R-:W-:Y:S01]  /*a510*/  IMAD.SHL.U32 R212, R210, 0x10, RZ ;  /* 0x00000010d2d47824 */ /* 0x000fe200078e00ff */
[-C--:B------:R-:W-:Y:S02]  /*a520*/  ISETP.GE.AND P5, PT, R15, R16.reuse, PT ;  /* 0x000000100f00720c */ /* 0x080fe40003fa6270 */
[----:B------:R-:W-:Y:S02]  /*a530*/  ISETP.GE.AND P1, PT, R0, R16, PT ;  /* 0x000000100000720c */ /* 0x000fe40003f26270 */
[----:B-1----:R-:W-:Y:S02]  /*a540*/  LEA R2, P0, R91, R252, 0x1 ;  /* 0x000000fc5b027211 */ /* 0x002fe400078008ff */
[----:B------:R-:W-:-:S02]  /*a550*/  LOP3.LUT R0, R46, 0x8, RZ, 0xc0, !PT ;  /* 0x000000082e007812 */ /* 0x000fc400078ec0ff */
[----:B--2---:R-:W-:Y:S01]  /*a560*/  LOP3.LUT R6, R243, 0xc0, RZ, 0xc0, !PT ;  /* 0x000000c0f3067812 */ /* 0x004fe200078ec0ff */
[----:B---3--:R-:W-:Y:S01]  /*a570*/  @!P3 IMAD.MOV.U32 R4, RZ, RZ, R252 ;  /* 0x000000ffff04b224 */ /* 0x008fe200078e00fc */
[----:B------:R-:W-:Y:S01]  /*a580*/  LEA.HI.X R3, R91, R251, R93, 0x1, P0 ;  /* 0x000000fb5b037211 */ /* 0x000fe200000f0c5d */
[----:B------:R-:W-:Y:S01]  /*a590*/  @!P3 IMAD.MOV.U32 R5, RZ, RZ, R251 ;  /* 0x000000ffff05b224 */ /* 0x000fe200078e00fb */
[----:B------:R-:W-:Y:S01]  /*a5a0*/  BAR.SYNC.DEFER_BLOCKING 0x0 ;  /* 0x0000000000007b1d */ /* 0x000fe20000010000 */
[----:B------:R-:W-:Y:S02]  /*a5b0*/  LOP3.LUT R8, R0, 0xc0, R243, 0xf8, !PT ;  /* 0x000000c000087812 */ /* 0x000fe400078ef8f3 */
[----:B------:R-:W-:Y:S02]  /*a5c0*/  LOP3.LUT R7, R212, 0x100, RZ, 0xc0, !PT ;  /* 0x00000100d4077812 */ /* 0x000fe400078ec0ff */
[----:B------:R-:W-:Y:S01]  /*a5d0*/  LOP3.LUT R0, R6, 0x8, R210, 0xf8, !PT ;  /* 0x0000000806007812 */ /* 0x000fe200078ef8d2 */
[----:B------:R-:W-:Y:S01]  /*a5e0*/  @!P2 IMAD R6, R77, 0xc0, RZ ;  /* 0x000000c04d06a824 */ /* 0x000fe200078e02ff */
[----:B------:R-:W-:-:S02]  /*a5f0*/  ISETP.GE.AND P0, PT, R14, R16, PT ;  /* 0x000000100e00720c */ /* 0x000fc40003f06270 */
[----:B------:R-:W-:Y:S02]  /*a600*/  LOP3.LUT R7, R7, 0x20, R243, 0xf8, !PT ;  /* 0x0000002007077812 */ /* 0x000fe400078ef8f3 */
[--C-:B------:R-:W-:Y:S02]  /*a610*/  LOP3.LUT R0, R0, 0x18, R110.reuse, 0x78, !PT ;  /* 0x0000001800007812 */ /* 0x100fe400078e786e */
[----:B------:R-:W-:Y:S02]  /*a620*/  LOP3.LUT R244, R8, 0x18, R110, 0x78, !PT ;  /* 0x0000001808f47812 */ /* 0x000fe400078e786e */
[----:B------:R-:W-:Y:S01]  /*a630*/  LOP3.LUT R14, R7, R0, RZ, 0xfc, !PT ;  /* 0x00000000070e7212 */ /* 0x000fe200078efcff */
[----:B------:R-:W-:Y:S01]  /*a640*/  @!P1 IMAD.MOV.U32 R7, RZ, RZ, R3 ;  /* 0x000000ffff079224 */ /* 0x000fe200078e0003 */
[----:B------:R-:W-:Y:S01]  /*a650*/  ISETP.GE.AND P4, PT, R13, R16, PT ;  /* 0x000000100d00720c */ /* 0x000fe20003f86270 */
[----:B------:R-:W-:Y:S01]  /*a660*/  @!PT LDS RZ, [RZ] ;  /* 0x00000000fffff984 */ /* 0x000fe20000000800 */
[----:B------:R-:W-:Y:S01]  /*a670*/  @!PT LDS RZ, [RZ] ;  /* 0x00000000fffff984 */ /* 0x000fe20000000800 */
[----:B------:R-:W-:Y:S01]  /*a680*/  @!PT LDS RZ, [RZ] ;  /* 0x00000000fffff984 */ /* 0x000fe20000000800 */
[----:B------:R1:W-:Y:S04]  /*a690*/  @!P3 LDGSTS.E.BYPASS.LTC128B.128 [R36+0x5000], desc[UR4][R4.64] ;  /* 0x050000000424bfae */ /* 0x0003e8000b981a04 */
[----:B------:R-:W-:Y:S04]  /*a6a0*/  @P3 STS.128 [R36+0x5000], RZ ;  /* 0x005000ff24003388 */ /* 0x000fe80000000c00 */
[----:B------:R-:W-:Y:S04]  /*a6b0*/  @P6 STS.128 [R36+0x5800], RZ ;  /* 0x005800ff24006388 */ /* 0x000fe80000000c00 */
[----:B------:R-:W-:Y:S01]  /*a6c0*/  @!PT LDS RZ, [RZ] ;  /* 0x00000000fffff984 */ /* 0x000fe20000000800 */
[----:B------:R-:W-:Y:S01]  /*a6d0*/  @!PT LDS RZ, [RZ] ;  /* 0x00000000fffff984 */ /* 0x000fe20000000800 */
[----:B------:R-:W-:Y:S01]  /*a6e0*/  @!PT LDS RZ, [RZ] ;  /* 0x00000000fffff984 */ /* 0x000fe20000000800 */
[----:B------:R2:W-:Y:S01]  /*a6f0*/  @!P6 LDGSTS.E.BYPASS.LTC128B.128 [R36+0x5800], desc[UR4][R2.64] ;  /* 0x058000000224efae */ /* 0x0005e2000b981a04 */
[----:B------:R-:W-:Y:S01]  /*a700*/  @!P5 LEA R8, P6, R76, R2, 0x6 ;  /* 0x000000024c08d211 */ /* 0x000fe200078c30ff */
[----:B------:R-:W-:Y:S01]  /*a710*/  @!P1 IMAD R0, R77, 0x140, RZ ;  /* 0x000001404d009824 */ /* 0x000fe200078e02ff */
[----:B------:R-:W-:-:S02]  /*a720*/  ISETP.GE.AND P3, PT, R20, R16, PT ;  /* 0x000000101400720c */ /* 0x000fc40003f66270 */
[C---:B------:R-:W-:Y:S01]  /*a730*/  @!P5 LEA.HI.X R9, R76.reuse, R3, R77, 0x6, P6 ;  /* 0x000000034c09d211 */ /* 0x040fe200030f344d */
[----:B-1----:R-:W-:-:S04]  /*a740*/  @!P2 IMAD.WIDE.U32 R4, R76, 0xc0, R2 ;  /* 0x000000c04c04a825 */ /* 0x002fc800078e0002 */
[----:B------:R-:W-:Y:S02]  /*a750*/  @!P2 IMAD.IADD R5, R6, 0x1, R5 ;  /* 0x000000010605a824 */ /* 0x000fe400078e0205 */
[----:B------:R-:W-:Y:S01]  /*a760*/  @!P1 IMAD.MOV.U32 R6, RZ, RZ, R2 ;  /* 0x000000ffff069224 */ /* 0x000fe200078e0002 */
[----:B------:R-:W-:Y:S03]  /*a770*/  @P5 STS.128 [R36+0x6000], RZ ;  /* 0x006000ff24005388 */ /* 0x000fe60000000c00 */
[----:B------:R-:W-:Y:S01]  /*a780*/  @!P1 IMAD.WIDE.U32 R6, R76, 0x140, R6 ;  /* 0x000001404c069825 */ /* 0x000fe200078e0006 */
[----:B------:R-:W-:Y:S01]  /*a790*/  @!PT LDS RZ, [RZ] ;  /* 0x00000000fffff984 */ /* 0x000fe20000000800 */
[----:B------:R-:W-:Y:S01]  /*a7a0*/  @!PT LDS RZ, [RZ] ;  /* 0x00000000fffff984 */ /* 0x000fe20000000800 */
[----:B------:R-:W-:Y:S01]  /*a7b0*/  @!PT LDS RZ, [RZ] ;  /* 0x00000000fffff984 */ /* 0x000fe20000000800 */
[----:B------:R1:W-:Y:S03]  /*a7c0*/  @!P5 LDGSTS.E.BYPASS.LTC128B.128 [R36+0x6000], desc[UR4][R8.64] ;  /* 0x060000000824dfae */ /* 0x0003e6000b981a04 */
[----:B------:R-:W-:-:S02]  /*a7d0*/  @!P0 IMAD.MOV.U32 R10, RZ, RZ, R2 ;  /* 0x000000ffff0a8224 */ /* 0x000fc400078e0002 */
[----:B------:R-:W-:Y:S01]  /*a7e0*/  @!P0 IMAD.MOV.U32 R11, RZ, RZ, R3 ;  /* 0x000000ffff0b8224 */ /* 0x000fe200078e0003 */
[CC--:B------:R-:W-:Y:S01]  /*a7f0*/  @!P4 LEA R12, P6, R76.reuse, R2.reuse, 0x7 ;  /* 0x000000024c0cc211 */ /* 0x0c0fe200078c38ff */
[----:B------:R-:W-:Y:S02]  /*a800*/  @!P0 IMAD R13, R77, 0x180, RZ ;  /* 0x000001804d0d8824 */ /* 0x000fe400078e02ff */
[C---:B------:R-:W-:Y:S01]  /*a810*/  @!P0 IMAD.WIDE.U32 R10, R76.reuse, 0x180, R10 ;  /* 0x000001804c0a8825 */ /* 0x040fe200078e000a */
[----:B--2---:R-:W-:Y:S01]  /*a820*/  @!P3 LEA R2, P5, R76, R2, 0x8 ;  /* 0x000000024c02b211 */ /* 0x004fe200078a40ff */
[----:B------:R-:W-:Y:S02]  /*a830*/  @P4 STS.128 [R36+0x6800], RZ ;  /* 0x006800ff24004388 */ /* 0x000fe40000000c00 */
[----:B-1----:R-:W-:Y:S01]  /*a840*/  @!P1 IMAD.IADD R9, R0, 0x1, R7 ;  /* 0x0000000100099824 */ /* 0x002fe200078e0207 */
[----:B------:R-:W-:Y:S01]  /*a850*/  LOP3.LUT R0, R212, 0x3e00, RZ, 0xc0, !PT ;  /* 0x00003e00d4007812 */ /* 0x000fe200078ec0ff */
[----:B------:R-:W-:-:S03]  /*a860*/  @!P0 IMAD.IADD R7, R13, 0x1, R11 ;  /* 0x000000010d078824 */ /* 0x000fc600078e020b */
[----:B------:R-:W-:Y:S02]  /*a870*/  LOP3.LUT R0, R0, 0x20, R243, 0xf8, !PT ;  /* 0x0000002000007812 */ /* 0x000fe400078ef8f3 */
[-C--:B------:R-:W-:Y:S02]  /*a880*/  @!P4 LEA.HI.X R13, R76, R3.reuse, R77, 0x7, P6 ;  /* 0x000000034c0dc211 */ /* 0x080fe400030f3c4d */
[----:B------:R-:W-:Y:S02]  /*a890*/  LOP3.LUT R0, R0, 0x100, R243, 0xf8, !PT ;  /* 0x0000010000007812 */ /* 0x000fe400078ef8f3 */
[----:B------:R-:W-:Y:S01]  /*a8a0*/  @!P3 LEA.HI.X R3, R76, R3, R77, 0x8, P5 ;  /* 0x000000034c03b211 */ /* 0x000fe200028f444d */
[----:B------:R-:W-:Y:S01]  /*a8b0*/  @!PT LDS RZ, [RZ] ;  /* 0x00000000fffff984 */ /* 0x000fe20000000800 */
[----:B------:R-:W-:Y:S01]  /*a8c0*/  @!PT LDS RZ, [RZ] ;  /* 0x00000000fffff984 */ /* 0x000fe20000000800 */
[----:B------:R-:W-:Y:S01]  /*a8d0*/  @!PT LDS RZ, [RZ] ;  /* 0x00000000fffff984 */ /* 0x000fe20000000800 */
[----:B------:R1:W-:Y:S01]  /*a8e0*/  @!P4 LDGSTS.E.BYPASS.LTC128B.128 [R36+0x6800], desc[UR4][R12.64] ;  /* 0x068000000c24cfae */ /* 0x0003e2000b981a04 */
[----:B------:R-:W-:Y:S01]  /*a8f0*/  LOP3.LUT R0, R0, R244, RZ, 0xfc, !PT ;  /* 0x000000f400007212 */ /* 0x000fe200078efcff */
[----:B------:R-:W-:Y:S02]  /*a900*/  @!P1 IMAD.MOV.U32 R8, RZ, RZ, R6 ;  /* 0x000000ffff089224 */ /* 0x000fe400078e0006 */
[----:B------:R-:W-:Y:S01]  /*a910*/  @P2 STS.128 [R36+0x7000], RZ ;  /* 0x007000ff24002388 */ /* 0x000fe20000000c00 */
[----:B------:R-:W-:-:S03]  /*a920*/  @!P0 IMAD.MOV.U32 R6, RZ, RZ, R10 ;  /* 0x000000ffff068224 */ /* 0x000fc600078e000a */
[----:B------:R-:W-:Y:S01]  /*a930*/  @!PT LDS RZ, [RZ] ;  /* 0x00000000fffff984 */ /* 0x000fe20000000800 */
[----:B------:R-:W-:Y:S01]  /*a940*/  @!PT LDS RZ, [RZ] ;  /* 0x00000000fffff984 */ /* 0x000fe20000000800 */
[----:B------:R-:W-:Y:S01]  /*a950*/  @!PT LDS RZ, [RZ] ;  /* 0x00000000fffff984 */ /* 0x000fe20000000800 */
[----:B------:R-:W-:Y:S01]  /*a960*/  @!P2 LDGSTS.E.BYPASS.LTC128B.128 [R36+0x7000], desc[UR4][R4.64] ;  /* 0x070000000424afae */ /* 0x000fe2000b981a04 */
[--C-:B------:R-:W-:Y:S02]  /*a970*/  IMAD R37, R14, 0x2, R47.reuse ;  /* 0x000000020e257824 */ /* 0x100fe400078e022f */
[----:B------:R-:W-:Y:S01]  /*a980*/  IMAD R211, R0, 0x2, R47 ;  /* 0x0000000200d37824 */ /* 0x000fe200078e022f */
        /* <DEDUP_REMOVED lines=15> */
[----:B-1----:R-:W-:Y:S04]  /*aa80*/  LDSM.16.M88.4 R12, [R37+0x1000] ;  /* 0x00100000250c783b */ /* 0x002fe80000000200 */
[----:B------:R-:W-:Y:S04]  /*aa90*/  LDSM.16.M88.4 R16, [R37+0x1800] ;  /* 0x001800002510783b */ /* 0x000fe80000000200 */
[----:B------:R-:W-:Y:S04]  /*aaa0*/  LDSM.16.M88.4 R24, [R37+0x1c00] ;  /* 0x001c00002518783b */ /* 0x000fe80000000200 */
[----:B------:R-:W-:Y:S04]  /*aab0*/  LDSM.16.M88.4 R40, [R37+0x2000] ;  /* 0x002000002528783b */ /* 0x000fe80000000200 */
[----:B--2---:R-:W1:Y:S04]  /*aac0*/  LDSM.16.M88.4 R8, [R211] ;  /* 0x00000000d308783b */ /* 0x004e680000000200 */
[----:B------:R-:W-:Y:S04]  /*aad0*/  LDSM.16.M88.4 R32, [R37+0x2400] ;  /* 0x002400002520783b */ /* 0x000fe80000000200 */
[----:B---3--:R-:W2:Y:S04]  /*aae0*/  LDSM.16.M88.4 R4, [R37+0x1400] ;  /* 0x001400002504783b */ /* 0x008ea80000000200 */
[----:B------:R-:W3:Y:S04]  /*aaf0*/  LDSM.16.M88.4 R28, [R37+0x2800] ;  /* 0x00280000251c783b */ /* 0x000ee80000000200 */
[----:B------:R-:W3:Y:S04]  /*ab00*/  LDSM.16.M88.4 R20, [R37+0x2c00] ;  /* 0x002c00002514783b */ /* 0x000ee80000000200 */
[----:B------:R-:W-:Y:S01]  /*ab10*/  LDSM.16.M88.4 R48, [R37+0x3c00] ;  /* 0x003c00002530783b */ /* 0x000fe20000000200 */
[----:B------:R-:W-:Y:S01]  /*ab20*/  IMAD.MOV.U32 R209, RZ, RZ, 0x20 ;  /* 0x00000020ffd17424 */ /* 0x000fe200078e00ff */
[----:B------:R-:W-:Y:S01]  /*ab30*/  LOP3.LUT P0, R208, R210, 0x4, RZ, 0xc0, !PT ;  /* 0x00000004d2d07812 */ /* 0x000fe2000780c0ff */
[----:B------:R-:W4:Y:S01]  /*ab40*/  S2R R44, SR_CTAID.X ;  /* 0x00000000002c7919 */ /* 0x000f220000002500 */
[----:B-----5:R-:W-:Y:S01]  /*ab50*/  VIADD R3, R242, 0xffffffff ;  /* 0xfffffffff2037836 */ /* 0x020fe20000000000 */
[----:B------:R-:W0:Y:S01]  /*ab60*/  LDGDEPBAR ;  /* 0x00000000000079af */ /* 0x000e220000000000 */
[C---:B-1----:R-:W-:Y:S08]  /*ab70*/  HMMA.16816.F32 R124, R8.reuse, R12, RZ ;  /* 0x0000000c087c723c */ /* 0x042ff000000018ff */
[C---:B------:R-:W-:Y:S01]  /*ab80*/  HMMA.16816.F32 R120, R8.reuse, R14, RZ ;  /* 0x0000000e0878723c */ /* 0x040fe200000018ff */
[----:B------:R-:W1:Y:S07]  /*ab90*/  LDSM.16.M88.4 R12, [R37+0x3000] ;  /* 0x00300000250c783b */ /* 0x000e6e0000000200 */
[C---:B--2---:R-:W-:Y:S08]  /*aba0*/  HMMA.16816.F32 R56, R8.reuse, R4, RZ ;  /* 0x000000040838723c */ /* 0x044ff000000018ff */
[C---:B------:R-:W-:Y:S01]  /*abb0*/  HMMA.16816.F32 R116, R8.reuse, R6, RZ ;  /* 0x000000060874723c */ /* 0x040fe200000018ff */
[----:B------:R-:W2:Y:S07]  /*abc0*/  LDSM.16.M88.4 R4, [R37+0x3400] ;  /* 0x003400002504783b */ /* 0x000eae0000000200 */
[C---:B------:R-:W-:Y:S08]  /*abd0*/  HMMA.16816.F32 R52, R8.reuse, R16, RZ ;  /* 0x000000100834723c */ /* 0x040ff000000018ff */
[C---:B------:R-:W-:Y:S01]  /*abe0*/  HMMA.16816.F32 R112, R8.reuse, R18, RZ ;  /* 0x000000120870723c */ /* 0x040fe200000018ff */
[----:B------:R-:W5:Y:S07]  /*abf0*/  LDSM.16.M88.4 R16, [R37+0x3800] ;  /* 0x003800002510783b */ /* 0x000f6e0000000200 */
[C---:B------:R-:W-:Y:S08]  /*ac00*/  HMMA.16816.F32 R160, R8.reuse, R24, RZ ;  /* 0x0000001808a0723c */ /* 0x040ff000000018ff */
[C---:B------:R-:W-:Y:S01]  /*ac10*/  HMMA.16816.F32 R172, R8.reuse, R26, RZ ;  /* 0x0000001a08ac723c */ /* 0x040fe200000018ff */
[----:B------:R-:W-:Y:S07]  /*ac20*/  LDSM.16.M88.4 R24, [R37+0x4c00] ;  /* 0x004c00002518783b */ /* 0x000fee0000000200 */
[C---:B------:R-:W-:Y:S08]  /*ac30*/  HMMA.16816.F32 R156, R8.reuse, R40, RZ ;  /* 0x00000028089c723c */ /* 0x040ff000000018ff */
[C---:B------:R-:W-:Y:S01]  /*ac40*/  HMMA.16816.F32 R168, R8.reuse, R42, RZ ;  /* 0x0000002a08a8723c */ /* 0x040fe200000018ff */
[----:B------:R-:W4:Y:S07]  /*ac50*/  LDSM.16.M88.4 R40, [R37+0x4000] ;  /* 0x004000002528783b */ /* 0x000f2e0000000200 */
[C---:B------:R-:W-:Y:S08]  /*ac60*/  HMMA.16816.F32 R188, R8.reuse, R32, RZ ;  /* 0x0000002008bc723c */ /* 0x040ff000000018ff */
[C---:B------:R-:W-:Y:S01]  /*ac70*/  HMMA.16816.F32 R192, R8.reuse, R34, RZ ;  /* 0x0000002208c0723c */ /* 0x040fe200000018ff */
[----:B------:R-:W4:Y:S07]  /*ac80*/  LDSM.16.M88.4 R32, [R37+0x4400] ;  /* 0x004400002520783b */ /* 0x000f2e0000000200 */
[C---:B---3--:R-:W-:Y:S08]  /*ac90*/  HMMA.16816.F32 R184, R8.reuse, R28, RZ ;  /* 0x0000001c08b8723c */ /* 0x048ff000000018ff */
[----:B------:R-:W-:Y:S01]  /*aca0*/  HMMA.16816.F32 R180, R8, R30, RZ ;  /* 0x0000001e08b4723c */ /* 0x000fe200000018ff */
[----:B------:R-:W3:Y:S01]  /*acb0*/  LDSM.16.M88.4 R28, [R37+0x4800] ;  /* 0x00480000251c783b */ /* 0x000ee20000000200 */
        /* <DEDUP_REMOVED lines=9> */
[----:B------:R-:W-:Y:S07]  /*ad50*/  LDSM.16.M88.4 R12, [R0+0x1800] ;  /* 0x00180000000c783b */ /* 0x000fee0000000200 */
[C---:B--2---:R-:W-:Y:S08]  /*ad60*/  HMMA.16816.F32 R144, R8.reuse, R4, RZ ;  /* 0x000000040890723c */ /* 0x044ff000000018ff */
[C---:B------:R-:W-:Y:S01]  /*ad70*/  HMMA.16816.F32 R140, R8.reuse, R6, RZ ;  /* 0x00000006088c723c */ /* 0x040fe200000018ff */
[----:B------:R-:W1:Y:S07]  /*ad80*/  LDSM.16.M88.4 R4, [R2] ;  /* 0x000000000204783b */ /* 0x000e6e0000000200 */
[C---:B-----5:R-:W-:Y:S08]  /*ad90*/  HMMA.16816.F32 R136, R8.reuse, R16, RZ ;  /* 0x000000100888723c */ /* 0x060ff000000018ff */
        /* <DEDUP_REMOVED lines=15> */
[----:B------:R-:W-:Y:S01]  /*ae90*/  HMMA.16816.F32 R64, R8, R26, RZ ;  /* 0x0000001a0840723c */ /* 0x000fe200000018ff */
[----:B------:R-:W3:Y:S04]  /*aea0*/  LDSM.16.M88.4 R8, [R0+0x2000] ;  /* 0x002000000008783b */ /* 0x000ee80000000200 */
[----:B------:R-:W-:Y:S03]  /*aeb0*/  LDSM.16.M88.4 R24, [R0+0x3c00] ;  /* 0x003c00000018783b */ /* 0x000fe60000000200 */
[C---:B-1----:R-:W-:Y:S08]  /*aec0*/  HMMA.16816.F32 R200, R4.reuse, R20, R124 ;  /* 0x0000001404c8723c */ /* 0x042ff0000000187c */
[C---:B--2---:R-:W-:Y:S01]  /*aed0*/  HMMA.16816.F32 R124, R4.reuse, R16, R56 ;  /* 0x00000010047c723c */ /* 0x044fe20000001838 */
[----:B------:R-:W-:Y:S07]  /*aee0*/  LDSM.16.M88.4 R56, [R0+0x2400] ;  /* 0x002400000038783b */ /* 0x000fee0000000200 */
[C---:B------:R-:W-:Y:S01]  /*aef0*/  HMMA.16816.F32 R116, R4.reuse, R18, R116 ;  /* 0x000000120474723c */ /* 0x040fe20000001874 */
[----:B------:R-:W-:Y:S07]  /*af00*/  LDSM.16.M88.4 R16, [R0+0x4c00] ;  /* 0x004c00000010783b */ /* 0x000fee0000000200 */
[C---:B---3--:R-:W-:Y:S08]  /*af10*/  HMMA.16816.F32 R156, R4.reuse, R8, R156 ;  /* 0x00000008049c723c */ /* 0x048ff0000000189c */
[C---:B------:R-:W-:Y:S01]  /*af20*/  HMMA.16816.F32 R168, R4.reuse, R10, R168 ;  /* 0x0000000a04a8723c */ /* 0x040fe200000018a8 */
[----:B------:R-:W1:Y:S07]  /*af30*/  LDSM.16.M88.4 R8, [R0+0x4800] ;  /* 0x004800000008783b */ /* 0x000e6e0000000200 */
[C---:B------:R-:W-:Y:S01]  /*af40*/  HMMA.16816.F32 R120, R4.reuse, R22, R120 ;  /* 0x000000160478723c */ /* 0x040fe20000001878 */
[----:B------:R-:W-:Y:S07]  /*af50*/  LDSM.16.M88.4 R20, [R0+0x4000] ;  /* 0x004000000014783b */ /* 0x000fee0000000200 */
[C---:B------:R-:W-:Y:S01]  /*af60*/  HMMA.16816.F32 R196, R4.reuse, R12, R52 ;  /* 0x0000000c04c4723c */ /* 0x040fe20000001834 */
[----:B------:R-:W2:Y:S07]  /*af70*/  LDSM.16.M88.4 R52, [R0+0x2800] ;  /* 0x002800000034783b */ /* 0x000eae0000000200 */
[----:B------:R-:W-:Y:S01]  /*af80*/  HMMA.16816.F32 R112, R4, R14, R112 ;  /* 0x0000000e0470723c */ /* 0x000fe20000001870 */
[----:B------:R-:W3:Y:S01]  /*af90*/  LDSM.16.M88.4 R12, [R0+0x4400] ;  /* 0x00440000000c783b */ /* 0x000ee20000000200 */
[----:B------:R-:W-:Y:S01]  /*afa0*/  LOP3.LUT R2, R46, 0x1f0, RZ, 0xc0, !PT ;  /* 0x000001f02e027812 */ /* 0x000fe200078ec0ff */
[----:B------:R-:W-:-:S05]  /*afb0*/  DEPBAR.LE SB0, 0x0 ;  /* 0x000080000000791a */ /* 0x000fca0000000000 */
[C---:B-1----:R-:W-:Y:S08]  /*afc0*/  HMMA.16816.F32 R232, R4.reuse, R8, R84 ;  /* 0x0000000804e8723c */ /* 0x042ff00000001854 */
[C---:B------:R-:W-:Y:S08]  /*afd0*/  HMMA.16816.F32 R236, R4.reuse, R10, R80 ;  /* 0x0000000a04ec723c */ /* 0x040ff00000001850 */
[----:B------:R-:W-:-:S15]  /*afe0*/  HMMA.16816.F32 R8, R4, R16, R68 ;  /* 0x000000100408723c */ /* 0x000fde0000001844 */
[----:B------:R-:W-:-:S04]  /*aff0*/  NOP ;  /* 0x0000000000007918 */ /* 0x000fc80000000000 */
[----:B------:R-:W-:Y:S04]  /*b000*/  STL.64 [R1+0x20], R8 ;  /* 0x0000200801007387 */ /* 0x000fe80000100a00 */
[----:B------:R1:W-:Y:S01]  /*b010*/  STL.64 [R1+0x28], R10 ;  /* 0x0000280a01007387 */ /* 0x0003e20000100a00 */
[----:B------:R-:W-:Y:S01]  /*b020*/  LOP3.LUT R2, R2, 0x7, R74, 0xf8, !PT ;  /* 0x0000000702027812 */ /* 0x000fe200078ef84a */
[----:B-1----:R-:W-:Y:S01]  /*b030*/  HMMA.16816.F32 R8, R4, R18, R64 ;  /* 0x000000120408723c */ /* 0x002fe20000001840 */
[----:B------:R-:W-:Y:S01]  /*b040*/  IMAD.MOV.U32 R18, RZ, RZ, R3 ;  /* 0x000000ffff127224 */ /* 0x000fe200078e0003 */
[----:B------:R-:W-:Y:S02]  /*b050*/  ISETP.GT.AND P0, PT, R3, R246, PT ;  /* 0x000000f60300720c */ /* 0x000fe40003f04270 */
[----:B------:R-:W-:Y:S01]  /*b060*/  IMAD R2, R44, 0x40, R2 ;  /* 0x000000402c027824 */ /* 0x000fe200078e0202 */
[----:B------:R-:W-:-:S03]  /*b070*/  IADD3 R0, PT, PT, R38, R132, -R73 ;  /* 0x0000008426007210 */ /* 0x000fc60007ffe849 */
[C---:B------:R-:W-:Y:S11]  /*b080*/  HMMA.16816.F32 R176, R4.reuse, R48, R176 ;  /* 0x0000003004b0723c */ /* 0x040ff600000018b0 */
[----:B------:R1:W-:Y:S04]  /*b090*/  STL.64 [R1+0x38], R8 ;  /* 0x0000380801007387 */ /* 0x0003e80000100a00 */
[----:B------:R1:W-:Y:S04]  /*b0a0*/  STL.64 [R1+0x40], R10 ;  /* 0x0000400a01007387 */ /* 0x0003e80000100a00 */
[----:B------:R1:W-:Y:S01]  /*b0b0*/  STL [R1+0xbc], R18 ;  /* 0x0000bc1201007387 */ /* 0x0003e20000100800 */
[----:B------:R-:W-:Y:S01]  /*b0c0*/  HMMA.16816.F32 R164, R4, R50, R164 ;  /* 0x0000003204a4723c */ /* 0x000fe200000018a4 */
[----:B------:R-:W-:-:S07]  /*b0d0*/  IMAD.IADD R0, R2, 0x1, R0 ;  /* 0x0000000102007824 */ /* 0x000fce00078e0200 */
        /* <DEDUP_REMOVED lines=28> */
[----:B-1----:R-:W-:Y:S05]  /*b2a0*/  @!P0 BRA `(.L_x_5165) ;  /* 0x0000000400b08947 */ /* 0x002fea0003800000 */
        /* <DEDUP_REMOVED lines=14> */
.L_x_5167:
        /* <DEDUP_REMOVED lines=63> */
.L_x_5168:
[----:B------:R-:W-:Y:S05]  /*b780*/  BSYNC.RECONVERGENT B0 ;  /* 0x0000000000007941 */ /* 0x000fea0003800200 */
.L_x_5166:
        /* <DEDUP_REMOVED lines=30> */
.L_x_5165:
[----:B------:R-:W-:Y:S05]  /*b970*/  BSYNC.RECONVERGENT B1 ;  /* 0x0000000000017941 */ /* 0x000fea0003800200 */
.L_x_5164:
[----:B------:R-:W-:Y:S01]  /*b980*/  IMAD.SHL.U32 R0, R210, 0x2, RZ ;  /* 0x00000002d2007824 */ /* 0x000fe200078e00ff */
[----:B------:R-:W2:Y:S04]  /*b990*/  LDL.LU R21, [R1+0x38] ;  /* 0x0000380001157983 */ /* 0x000ea80000300800 */
[----:B------:R-:W-:Y:S01]  /*b9a0*/  LOP3.LUT R245, R0, 0x6, RZ, 0xc0, !PT ;  /* 0x0000000600f57812 */ /* 0x000fe200078ec0ff */
[----:B------:R-:W3:Y:S03]  /*b9b0*/  LDL.LU R31, [R1+0x40] ;  /* 0x00004000011f7983 */ /* 0x000ee60000300800 */
[----:B----4-:R-:W-:Y:S01]  /*b9c0*/  LOP3.LUT R10, R13, R245, RZ, 0xfc, !PT ;  /* 0x000000f50d0a7212 */ /* 0x010fe200078efcff */
[----:B------:R-:W4:Y:S03]  /*b9d0*/  LDL.LU R20, [R1+0x3c] ;  /* 0x00003c0001147983 */ /* 0x000f260000300800 */
[C---:B------:R-:W-:Y:S01]  /*b9e0*/  ISETP.GE.AND P0, PT, R10.reuse, R215, PT ;  /* 0x000000d70a00720c */ /* 0x040fe20003f06270 */
[C---:B------:R-:W-:Y:S01]  /*b9f0*/  VIADD R0, R10.reuse, 0x8 ;  /* 0x000000080a007836 */ /* 0x040fe20000000000 */
[C---:B------:R-:W-:Y:S01]  /*ba00*/  ISETP.GE.AND P5, PT, R10.reuse, R216, PT ;  /* 0x000000d80a00720c */ /* 0x040fe20003fa6270 */
[----:B------:R-:W-:Y:S01]  /*ba10*/  VIADD R2, R10, 0x1 ;  /* 0x000000010a027836 */ /* 0x000fe20000000000 */
[----:B------:R-:W-:Y:S01]  /*ba20*/  FSEL R3, R202, -INF , P0 ;  /* 0xff800000ca037808 */ /* 0x000fe20000000000 */
[----:B------:R-:W-:Y:S01]  /*ba30*/  VIADD R5, R10, 0x10 ;  /* 0x000000100a057836 */ /* 0x000fe20000000000 */
[----:B------:R-:W-:Y:S01]  /*ba40*/  ISETP.GE.AND P6, PT, R0, R214, PT ;  /* 0x000000d60000720c */ /* 0x000fe20003fc6270 */
[----:B------:R-:W5:Y:S01]  /*ba50*/  LDL.LU R19, [R1+0x44] ;  /* 0x0000440001137983 */ /* 0x000f620000300800 */
[----:B------:R-:W-:-:S02]  /*ba60*/  ISETP.GE.AND P2, PT, R2, R213, PT ;  /* 0x000000d50200720c */ /* 0x000fc40003f46270 */
[----:B------:R-:W-:Y:S01]  /*ba70*/  FSEL R24, R3, -INF , !P5 ;  /* 0xff80000003187808 */ /* 0x000fe20006800000 */
[----:B------:R-:W2:Y:S01]  /*ba80*/  LDL.LU R55, [R1+0x28] ;  /* 0x0000280001377983 */ /* 0x000ea20000300800 */
[----:B------:R-:W-:Y:S02]  /*ba90*/  P2R R4, PR, RZ, 0x40 ;  /* 0x00000040ff047803 */ /* 0x000fe40000000000 */
[C---:B------:R-:W-:Y:S01]  /*baa0*/  ISETP.GE.AND P1, PT, R0.reuse, R213, PT ;  /* 0x000000d50000720c */ /* 0x040fe20003f26270 */
[----:B------:R-:W3:Y:S01]  /*bab0*/  LDL.LU R54, [R1+0x24] ;  /* 0x0000240001367983 */ /* 0x000ee20000300800 */
[CC--:B------:R-:W-:Y:S02]  /*bac0*/  ISETP.GE.AND P5, PT, R0.reuse, R215.reuse, PT ;  /* 0x000000d70000720c */ /* 0x0c0fe40003fa6270 */
[----:B------:R-:W-:Y:S01]  /*bad0*/  ISETP.GE.AND P6, PT, R0, R216, PT ;  /* 0x000000d80000720c */ /* 0x000fe20003fc6270 */
[----:B------:R-:W-:Y:S01]  /*bae0*/  VIADD R0, R10, 0x9 ;  /* 0x000000090a007836 */ /* 0x000fe20000000000 */
[C---:B------:R-:W-:Y:S01]  /*baf0*/  ISETP.GE.AND P0, PT, R2.reuse, R215, PT ;  /* 0x000000d70200720c */ /* 0x040fe20003f06270 */
[----:B------:R-:W4:Y:S01]  /*bb00*/  LDL.LU R38, [R1+0x2c] ;  /* 0x00002c0001267983 */ /* 0x000f220000300800 */
[----:B------:R-:W-:-:S02]  /*bb10*/  ISETP.GE.AND P4, PT, R2, R214, PT ;  /* 0x000000d60200720c */ /* 0x000fc40003f86270 */
[----:B------:R-:W-:Y:S01]  /*bb20*/  FSEL R3, R201, -INF , P2 ;  /* 0xff800000c9037808 */ /* 0x000fe20001000000 */
[----:B------:R-:W5:Y:S01]  /*bb30*/  LDL.LU R94, [R1+0x20] ;  /* 0x00002000015e7983 */ /* 0x000f620000300800 */
[----:B------:R-:W-:Y:S01]  /*bb40*/  ISETP.GE.AND P3, PT, R2, R216, PT ;  /* 0x000000d80200720c */ /* 0x000fe20003f66270 */
[C---:B------:R-:W-:Y:S01]  /*bb50*/  VIADD R6, R10.reuse, 0xb0 ;  /* 0x000000b00a067836 */ /* 0x040fe20000000000 */
[----:B------:R-:W-:Y:S01]  /*bb60*/  FSEL R2, R203, -INF , P0 ;  /* 0xff800000cb027808 */ /* 0x000fe20000000000 */
[----:B------:R-:W-:Y:S01]  /*bb70*/  VIADD R7, R10, 0xc8 ;  /* 0x000000c80a077836 */ /* 0x000fe20000000000 */
[----:B------:R-:W-:Y:S01]  /*bb80*/  ISETP.GE.AND P0, PT, R0, R214, PT ;  /* 0x000000d60000720c */ /* 0x000fe20003f06270 */
[----:B------:R-:W-:Y:S01]  /*bb90*/  STL [R1+0x14], R245 ;  /* 0x000014f501007387 */ /* 0x000fe20000100800 */
[----:B------:R-:W-:Y:S02]  /*bba0*/  FSEL R16, R3, -INF , !P4 ;  /* 0xff80000003107808 */ /* 0x000fe40006000000 */
[----:B------:R-:W-:-:S02]  /*bbb0*/  FSEL R3, R120, -INF , P1 ;  /* 0xff80000078037808 */ /* 0x000fc40000800000 */
[----:B------:R-:W-:Y:S02]  /*bbc0*/  ISETP.NE.AND P1, PT, R4, RZ, PT ;  /* 0x000000ff0400720c */ /* 0x000fe40003f25270 */
[----:B------:R-:W-:Y:S02]  /*bbd0*/  P2R R4, PR, RZ, 0x1 ;  /* 0x00000001ff047803 */ /* 0x000fe40000000000 */
[C---:B------:R-:W-:Y:S02]  /*bbe0*/  ISETP.GE.AND P4, PT, R0.reuse, R213, PT ;  /* 0x000000d50000720c */ /* 0x040fe40003f86270 */
[C---:B------:R-:W-:Y:S02]  /*bbf0*/  ISETP.GE.AND P0, PT, R0.reuse, R215, PT ;  /* 0x000000d70000720c */ /* 0x040fe40003f06270 */
[----:B------:R-:W-:Y:S02]  /*bc00*/  ISETP.GE.AND P2, PT, R0, R216, PT ;  /* 0x000000d80000720c */ /* 0x000fe40003f46270 */
[----:B------:R-:W-:-:S02]  /*bc10*/  FSEL R0, R122, -INF , P5 ;  /* 0xff8000007a007808 */ /* 0x000fc40002800000 */
[----:B------:R-:W-:Y:S02]  /*bc20*/  FSEL R29, R2, -INF , !P3 ;  /* 0xff800000021d7808 */ /* 0x000fe40005800000 */
[----:B------:R-:W-:Y:S02]  /*bc30*/  ISETP.GE.AND P3, PT, R5, R214, PT ;  /* 0x000000d60500720c */ /* 0x000fe40003f66270 */
[----:B------:R-:W-:Y:S02]  /*bc40*/  FSEL R14, R3, -INF , !P1 ;  /* 0xff800000030e7808 */ /* 0x000fe40004800000 */
[----:B------:R-:W-:Y:S01]  /*bc50*/  FSEL R27, R0, -INF , !P6 ;  /* 0xff800000001b7808 */ /* 0x000fe20007000000 */
[----:B------:R-:W-:Y:S01]  /*bc60*/  VIADD R0, R10, 0x11 ;  /* 0x000000110a007836 */ /* 0x000fe20000000000 */
[----:B------:R-:W-:Y:S02]  /*bc70*/  ISETP.NE.AND P6, PT, R4, RZ, PT ;  /* 0x000000ff0400720c */ /* 0x000fe40003fc5270 */
[----:B------:R-:W-:-:S02]  /*bc80*/  FSEL R3, R121, -INF , P4 ;  /* 0xff80000079037808 */ /* 0x000fc40002000000 */
[----:B------:R-:W-:Y:S02]  /*bc90*/  FSEL R2, R123, -INF , P0 ;  /* 0xff8000007b027808 */ /* 0x000fe40000000000 */
[C---:B------:R-:W-:Y:S02]  /*bca0*/  ISETP.GE.AND P1, PT, R5.reuse, R213, PT ;  /* 0x000000d50500720c */ /* 0x040fe40003f26270 */
[----:B------:R-:W-:Y:S02]  /*bcb0*/  P2R R4, PR, RZ, 0x8 ;  /* 0x00000008ff047803 */ /* 0x000fe40000000000 */
[C---:B------:R-:W-:Y:S02]  /*bcc0*/  ISETP.GE.AND P3, PT, R5.reuse, R215, PT ;  /* 0x000000d70500720c */ /* 0x040fe40003f66270 */
[----:B------:R-:W-:Y:S01]  /*bcd0*/  ISETP.GE.AND P5, PT, R5, R216, PT ;  /* 0x000000d80500720c */ /* 0x000fe20003fa6270 */
[----:B------:R-:W-:Y:S01]  /*bce0*/  VIADD R5, R10, 0x18 ;  /* 0x000000180a057836 */ /* 0x000fe20000000000 */
[----:B------:R-:W-:-:S02]  /*bcf0*/  FSEL R15, R3, -INF , !P6 ;  /* 0xff800000030f7808 */ /* 0x000fc40007000000 */
[----:B------:R-:W-:Y:S02]  /*bd00*/  FSEL R25, R2, -INF , !P2 ;  /* 0xff80000002197808 */ /* 0x000fe40005000000 */
[C---:B------:R-:W-:Y:S02]  /*bd10*/  ISETP.GE.AND P4, PT, R0.reuse, R213, PT ;  /* 0x000000d50000720c */ /* 0x040fe40003f86270 */
[----:B------:R-:W-:Y:S02]  /*bd20*/  ISETP.GE.AND P6, PT, R0, R214, PT ;  /* 0x000000d60000720c */ /* 0x000fe40003fc6270 */
[----:B------:R-:W-:Y:S02]  /*bd30*/  FSEL R3, R124, -INF , P1 ;  /* 0xff8000007c037808 */ /* 0x000fe40000800000 */
[C---:B------:R-:W-:Y:S02]  /*bd40*/  ISETP.GE.AND P0, PT, R0.reuse, R215, PT ;  /* 0x000000d70000720c */ /* 0x040fe40003f06270 */
[----:B------:R-:W-:-:S02]  /*bd50*/  ISETP.GE.AND P2, PT, R0, R216, PT ;  /* 0x000000d80000720c */ /* 0x000fc40003f46270 */
[----:B------:R-:W-:Y:S02]  /*bd60*/  ISETP.NE.AND P1, PT, R4, RZ, PT ;  /* 0x000000ff0400720c */ /* 0x000fe40003f25270 */
[----:B------:R-:W-:Y:S02]  /*bd70*/  FSEL R0, R126, -INF , P3 ;  /* 0xff8000007e007808 */ /* 0x000fe40001800000 */
[----:B------:R-:W-:Y:S02]  /*bd80*/  ISETP.GE.AND P3, PT, R5, R214, PT ;  /* 0x000000d60500720c */ /* 0x000fe40003f66270 */
[----:B------:R-:W-:Y:S02]  /*bd90*/  FSEL R23, R3, -INF , !P1 ;  /* 0xff80000003177808 */ /* 0x000fe40004800000 */
[----:B------:R-:W-:Y:S01]  /*bda0*/  FSEL R30, R0, -INF , !P5 ;  /* 0xff800000001e7808 */ /* 0x000fe20006800000 */
[----:B------:R-:W-:Y:S01]  /*bdb0*/  VIADD R0, R10, 0x19 ;  /* 0x000000190a007836 */ /* 0x000fe20000000000 */
        /* <DEDUP_REMOVED lines=368> */
[C---:B------:R-:W-:Y:S02]  /*d4c0*/  ISETP.GE.AND P0, PT, R0.reuse, R215, PT ;  /* 0x000000d70000720c */ /* 0x040fe40003f06270 */
[-C--:B------:R-:W-:Y:S02]  /*d4d0*/  ISETP.GE.AND P2, PT, R0, R216.reuse, PT ;  /* 0x000000d80000720c */ /* 0x080fe40003f46270 */
[----:B------:R-:W-:Y:S02]  /*d4e0*/  FSEL R0, R222, -INF , P3 ;  /* 0xff800000de007808 */ /* 0x000fe40001800000 */
[C---:B------:R-:W-:Y:S02]  /*d4f0*/  ISETP.GE.AND P5, PT, R5.reuse, R216, PT ;  /* 0x000000d80500720c */ /* 0x040fe40003fa6270 */
[----:B------:R-:W-:-:S02]  /*d500*/  ISETP.GE.AND P1, PT, R5, R213, PT ;  /* 0x000000d50500720c */ /* 0x000fc40003f26270 */
[----:B------:R-:W-:Y:S02]  /*d510*/  FSEL R172, R0, -INF , !P5 ;  /* 0xff80000000ac7808 */ /* 0x000fe40006800000 */
[----:B------:R-:W4:Y:S01]  /*d520*/  LD.E R0, desc[UR4][R134.64+0xdc] ;  /* 0x0000dc0486007980 */ /* 0x000f22000c101900 */
[----:B------:R-:W-:Y:S02]  /*d530*/  FSEL R3, R220, -INF , P1 ;  /* 0xff800000dc037808 */ /* 0x000fe40000800000 */
[----:B------:R-:W-:Y:S02]  /*d540*/  ISETP.NE.AND P1, PT, R4, RZ, PT ;  /* 0x000000ff0400720c */ /* 0x000fe40003f25270 */
[----:B------:R-:W-:Y:S01]  /*d550*/  ISETP.GE.AND P3, PT, R6, R214, PT ;  /* 0x000000d60600720c */ /* 0x000fe20003f66270 */
[----:B------:R-:W-:Y:S01]  /*d560*/  VIADD R2, R10, 0xb1 ;  /* 0x000000b10a027836 */ /* 0x000fe20000000000 */
[----:B------:R-:W-:Y:S02]  /*d570*/  FSEL R136, R3, -INF , !P1 ;  /* 0xff80000003887808 */ /* 0x000fe40004800000 */
[----:B------:R-:W-:-:S02]  /*d580*/  P2R R5, PR, RZ, 0x8 ;  /* 0x00000008ff057803 */ /* 0x000fc40000000000 */
[----:B------:R-:W-:Y:S02]  /*d590*/  FSEL R4, R221, -INF , P4 ;  /* 0xff800000dd047808 */ /* 0x000fe40002000000 */
[----:B------:R-:W-:Y:S02]  /*d5a0*/  FSEL R3, R223, -INF , P0 ;  /* 0xff800000df037808 */ /* 0x000fe40000000000 */
[C---:B------:R-:W-:Y:S02]  /*d5b0*/  ISETP.GE.AND P1, PT, R6.reuse, R213, PT ;  /* 0x000000d50600720c */ /* 0x040fe40003f26270 */
        /* <DEDUP_REMOVED lines=12> */
[----:B------:R-:W-:Y:S01]  /*d680*/  ISETP.GE.AND P3, PT, R6, R214, PT ;  /* 0x000000d60600720c */ /* 0x000fe20003f66270 */
[----:B------:R-:W-:Y:S01]  /*d690*/  VIADD R5, R10, 0xb9 ;  /* 0x000000b90a057836 */ /* 0x000fe20000000000 */
[----:B------:R-:W-:Y:S02]  /*d6a0*/  FSEL R140, R4, -INF , !P1 ;  /* 0xff800000048c7808 */ /* 0x000fe40004800000 */
[----:B------:R-:W-:Y:S02]  /*d6b0*/  FSEL R3, R109, -INF , P4 ;  /* 0xff8000006d037808 */ /* 0x000fe40002000000 */
[----:B------:R-:W-:-:S02]  /*d6c0*/  P2R R4, PR, RZ, 0x8 ;  /* 0x00000008ff047803 */ /* 0x000fc40000000000 */
[----:B------:R-:W-:Y:S02]  /*d6d0*/  ISETP.GE.AND P1, PT, R6, R213, PT ;  /* 0x000000d50600720c */ /* 0x000fe40003f26270 */
[----:B------:R-:W-:Y:S02]  /*d6e0*/  FSEL R184, R2, -INF , !P5 ;  /* 0xff80000002b87808 */ /* 0x000fe40006800000 */
[----:B------:R-:W-:Y:S02]  /*d6f0*/  FSEL R2, R111, -INF , P0 ;  /* 0xff8000006f027808 */ /* 0x000fe40000000000 */
[----:B------:R-:W-:Y:S02]  /*d700*/  FSEL R175, R3, -INF , !P6 ;  /* 0xff80000003af7808 */ /* 0x000fe40007000000 */
[C---:B------:R-:W-:Y:S02]  /*d710*/  ISETP.GE.AND P3, PT, R6.reuse, R215, PT ;  /* 0x000000d70600720c */ /* 0x040fe40003f66270 */
[----:B------:R-:W-:Y:S01]  /*d720*/  ISETP.GE.AND P5, PT, R6, R216, PT ;  /* 0x000000d80600720c */ /* 0x000fe20003fa6270 */
[----:B------:R-:W-:Y:S01]  /*d730*/  VIADD R6, R10, 0xc0 ;  /* 0x000000c00a067836 */ /* 0x000fe20000000000 */
[----:B------:R-:W-:-:S02]  /*d740*/  ISETP.NE.AND P6, PT, R4, RZ, PT ;  /* 0x000000ff0400720c */ /* 0x000fc40003fc5270 */
[C---:B------:R-:W-:Y:S02]  /*d750*/  ISETP.GE.AND P0, PT, R5.reuse, R214, PT ;  /* 0x000000d60500720c */ /* 0x040fe40003f06270 */
[----:B------:R-:W-:Y:S02]  /*d760*/  FSEL R4, R104, -INF , P1 ;  /* 0xff80000068047808 */ /* 0x000fe40000800000 */
[----:B------:R-:W-:Y:S02]  /*d770*/  FSEL R182, R2, -INF , !P2 ;  /* 0xff80000002b67808 */ /* 0x000fe40005000000 */
[----:B------:R-:W-:Y:S02]  /*d780*/  FSEL R2, R106, -INF , P3 ;  /* 0xff8000006a027808 */ /* 0x000fe40001800000 */
[----:B------:R-:W-:Y:S02]  /*d790*/  P2R R3, PR, RZ, 0x1 ;  /* 0x00000001ff037803 */ /* 0x000fe40000000000 */
[----:B------:R-:W-:Y:S01]  /*d7a0*/  FSEL R139, R4, -INF , !P6 ;  /* 0xff800000048b7808 */ /* 0x000fe20007000000 */
[----:B------:R-:W-:Y:S01]  /*d7b0*/  VIADD R4, R10, 0xc1 ;  /* 0x000000c10a047836 */ /* 0x000fe20000000000 */
[----:B------:R-:W-:-:S02]  /*d7c0*/  ISETP.GE.AND P0, PT, R5, R215, PT ;  /* 0x000000d70500720c */ /* 0x000fc40003f06270 */
[----:B------:R-:W-:Y:S02]  /*d7d0*/  ISETP.GE.AND P3, PT, R6, R214, PT ;  /* 0x000000d60600720c */ /* 0x000fe40003f66270 */
[CC--:B------:R-:W-:Y:S02]  /*d7e0*/  ISETP.GE.AND P4, PT, R5.reuse, R213.reuse, PT ;  /* 0x000000d50500720c */ /* 0x0c0fe40003f86270 */
[----:B------:R-:W-:Y:S02]  /*d7f0*/  FSEL R183, R2, -INF , !P5 ;  /* 0xff80000002b77808 */ /* 0x000fe40006800000 */
[----:B------:R-:W-:Y:S02]  /*d800*/  ISETP.GE.AND P2, PT, R5, R216, PT ;  /* 0x000000d80500720c */ /* 0x000fe40003f46270 */
[----:B------:R-:W-:Y:S02]  /*d810*/  ISETP.GE.AND P1, PT, R6, R213, PT ;  /* 0x000000d50600720c */ /* 0x000fe40003f26270 */
[----:B------:R-:W-:-:S02]  /*d820*/  ISETP.NE.AND P5, PT, R3, RZ, PT ;  /* 0x000000ff0300720c */ /* 0x000fc40003fa5270 */
[----:B------:R-:W-:Y:S02]  /*d830*/  P2R R3, PR, RZ, 0x8 ;  /* 0x00000008ff037803 */ /* 0x000fe40000000000 */
[----:B------:R-:W-:Y:S02]  /*d840*/  FSEL R5, R107, -INF , P0 ;  /* 0xff8000006b057808 */ /* 0x000fe40000000000 */
[----:B------:R-:W-:Y:S02]  /*d850*/  FSEL R2, R105, -INF , P4 ;  /* 0xff80000069027808 */ /* 0x000fe40002000000 */
[----:B------:R-:W-:Y:S02]  /*d860*/  ISETP.GE.AND P0, PT, R4, R214, PT ;  /* 0x000000d60400720c */ /* 0x000fe40003f06270 */
[C---:B------:R-:W-:Y:S02]  /*d870*/  ISETP.GE.AND P3, PT, R6.reuse, R215, PT ;  /* 0x000000d70600720c */ /* 0x040fe40003f66270 */
[----:B------:R-:W-:-:S02]  /*d880*/  ISETP.GE.AND P6, PT, R6, R216, PT ;  /* 0x000000d80600720c */ /* 0x000fc40003fc6270 */
[----:B------:R-:W-:Y:S02]  /*d890*/  FSEL R6, R100, -INF , P1 ;  /* 0xff80000064067808 */ /* 0x000fe40000800000 */
[----:B------:R-:W-:Y:S02]  /*d8a0*/  ISETP.NE.AND P1, PT, R3, RZ, PT ;  /* 0x000000ff0300720c */ /* 0x000fe40003f25270 */
[----:B------:R-:W-:Y:S02]  /*d8b0*/  FSEL R142, R2, -INF , !P5 ;  /* 0xff800000028e7808 */ /* 0x000fe40006800000 */
[----:B------:R-:W-:Y:S02]  /*d8c0*/  P2R R3, PR, RZ, 0x1 ;  /* 0x00000001ff037803 */ /* 0x000fe40000000000 */
[C---:B------:R-:W-:Y:S02]  /*d8d0*/  ISETP.GE.AND P4, PT, R4.reuse, R213, PT ;  /* 0x000000d50400720c */ /* 0x040fe40003f86270 */
[----:B------:R-:W-:-:S02]  /*d8e0*/  ISETP.GE.AND P0, PT, R4, R215, PT ;  /* 0x000000d70400720c */ /* 0x000fc40003f06270 */
[----:B------:R-:W-:Y:S01]  /*d8f0*/  ISETP.GE.AND P5, PT, R4, R216, PT ;  /* 0x000000d80400720c */ /* 0x000fe20003fa6270 */
[----:B------:R-:W-:Y:S01]  /*d900*/  VIADD R4, R10, 0xc9 ;  /* 0x000000c90a047836 */ /* 0x000fe20000000000 */
[----:B------:R-:W-:Y:S02]  /*d910*/  FSEL R2, R102, -INF , P3 ;  /* 0xff80000066027808 */ /* 0x000fe40001800000 */
[----:B------:R-:W-:Y:S02]  /*d920*/  FSEL R181, R5, -INF , !P2 ;  /* 0xff80000005b57808 */ /* 0x000fe40005000000 */
[----:B------:R-:W-:Y:S02]  /*d930*/  FSEL R188, R2, -INF , !P6 ;  /* 0xff80000002bc7808 */ /* 0x000fe40007000000 */
[----:B------:R-:W-:Y:S02]  /*d940*/  ISETP.NE.AND P3, PT, R3, RZ, PT ;  /* 0x000000ff0300720c */ /* 0x000fe40003f65270 */
[----:B------:R-:W-:-:S02]  /*d950*/  FSEL R2, R101, -INF , P4 ;  /* 0xff80000065027808 */ /* 0x000fc40002000000 */
[----:B------:R-:W-:Y:S02]  /*d960*/  FSEL R5, R103, -INF , P0 ;  /* 0xff80000067057808 */ /* 0x000fe40000000000 */
[-C--:B------:R-:W-:Y:S02]  /*d970*/  ISETP.GE.AND P2, PT, R7, R214.reuse, PT ;  /* 0x000000d60700720c */ /* 0x080fe40003f46270 */
[----:B------:R-:W-:Y:S02]  /*d980*/  ISETP.GE.AND P0, PT, R4, R214, PT ;  /* 0x000000d60400720c */ /* 0x000fe40003f06270 */
[----:B------:R-:W-:Y:S02]  /*d990*/  FSEL R150, R2, -INF , !P3 ;  /* 0xff80000002967808 */ /* 0x000fe40005800000 */
[----:B------:R-:W-:Y:S02]  /*d9a0*/  FSEL R151, R6, -INF , !P1 ;  /* 0xff80000006977808 */ /* 0x000fe40004800000 */
[----:B------:R-:W-:-:S02]  /*d9b0*/  P2R R3, PR, RZ, 0x4 ;  /* 0x00000004ff037803 */ /* 0x000fc40000000000 */
[----:B------:R-:W-:Y:S02]  /*d9c0*/  P2R R2, PR, RZ, 0x1 ;  /* 0x00000001ff027803 */ /* 0x000fe40000000000 */
[C---:B------:R-:W-:Y:S02]  /*d9d0*/  ISETP.GE.AND P1, PT, R7.reuse, R213, PT ;  /* 0x000000d50700720c */ /* 0x040fe40003f26270 */
[C---:B------:R-:W-:Y:S02]  /*d9e0*/  ISETP.GE.AND P2, PT, R7.reuse, R215, PT ;  /* 0x000000d70700720c */ /* 0x040fe40003f46270 */
[----:B------:R-:W-:Y:S01]  /*d9f0*/  ISETP.GE.AND P4, PT, R7, R216, PT ;  /* 0x000000d80700720c */ /* 0x000fe20003f86270 */
[----:B------:R-:W-:Y:S01]  /*da00*/  VIADD R7, R10, 0xd0 ;  /* 0x000000d00a077836 */ /* 0x000fe20000000000 */
[----:B------:R-:W-:Y:S02]  /*da10*/  FSEL R187, R5, -INF , !P5 ;  /* 0xff80000005bb7808 */ /* 0x000fe40006800000 */
[----:B------:R-:W-:-:S02]  /*da20*/  ISETP.NE.AND P5, PT, R2, RZ, PT ;  /* 0x000000ff0200720c */ /* 0x000fc40003fa5270 */
[----:B------:R-:W-:Y:S02]  /*da30*/  FSEL R2, R98, -INF , P2 ;  /* 0xff80000062027808 */ /* 0x000fe40001000000 */
[C---:B------:R-:W-:Y:S02]  /*da40*/  ISETP.GE.AND P3, PT, R4.reuse, R213, PT ;  /* 0x000000d50400720c */ /* 0x040fe40003f66270 */
[----:B------:R-:W-:Y:S02]  /*da50*/  ISETP.GE.AND P0, PT, R4, R215, PT ;  /* 0x000000d70400720c */ /* 0x000fe40003f06270 */
[----:B------:R-:W-:Y:S02]  /*da60*/  ISETP.GE.AND P2, PT, R7, R214, PT ;  /* 0x000000d60700720c */ /* 0x000fe40003f46270 */
[----:B------:R-:W-:Y:S02]  /*da70*/  FSEL R6, R96, -INF , P1 ;  /* 0xff80000060067808 */ /* 0x000fe40000800000 */
[----:B------:R-:W-:-:S02]  /*da80*/  ISETP.NE.AND P1, PT, R3, RZ, PT ;  /* 0x000000ff0300720c */ /* 0x000fc40003f25270 */
[----:B------:R-:W-:Y:S02]  /*da90*/  ISETP.GE.AND P6, PT, R4, R216, PT ;  /* 0x000000d80400720c */ /* 0x000fe40003fc6270 */
[----:B------:R-:W-:Y:S01]  /*daa0*/  FSEL R186, R2, -INF , !P4 ;  /* 0xff80000002ba7808 */ /* 0x000fe20006000000 */
[----:B------:R-:W-:Y:S01]  /*dab0*/  VIADD R2, R10, 0xd1 ;  /* 0x000000d10a027836 */ /* 0x000fe20000000000 */
[----:B------:R-:W-:Y:S02]  /*dac0*/  FSEL R4, R97, -INF , P3 ;  /* 0xff80000061047808 */ /* 0x000fe40001800000 */
[----:B------:R-:W-:Y:S02]  /*dad0*/  FSEL R3, R99, -INF , P0 ;  /* 0xff80000063037808 */ /* 0x000fe40000000000 */
[----:B------:R-:W-:Y:S02]  /*dae0*/  P2R R5, PR, RZ, 0x4 ;  /* 0x00000004ff057803 */ /* 0x000fe40000000000 */
[----:B------:R-:W-:-:S02]  /*daf0*/  ISETP.GE.AND P2, PT, R7, R215, PT ;  /* 0x000000d70700720c */ /* 0x000fc40003f46270 */
[----:B------:R-:W-:Y:S02]  /*db00*/  FSEL R148, R4, -INF , !P5 ;  /* 0xff80000004947808 */ /* 0x000fe40006800000 */
[----:B------:R-:W-:Y:S02]  /*db10*/  FSEL R185, R3, -INF , !P6 ;  /* 0xff80000003b97808 */ /* 0x000fe40007000000 */
[C---:B------:R-:W-:Y:S02]  /*db20*/  ISETP.GE.AND P3, PT, R2.reuse, R213, PT ;  /* 0x000000d50200720c */ /* 0x040fe40003f66270 */
[C---:B------:R-:W-:Y:S02]  /*db30*/  ISETP.GE.AND P5, PT, R2.reuse, R214, PT ;  /* 0x000000d60200720c */ /* 0x040fe40003fa6270 */
[C---:B------:R-:W-:Y:S02]  /*db40*/  ISETP.GE.AND P0, PT, R2.reuse, R215, PT ;  /* 0x000000d70200720c */ /* 0x040fe40003f06270 */
[----:B------:R-:W-:-:S02]  /*db50*/  ISETP.GE.AND P6, PT, R2, R216, PT ;  /* 0x000000d80200720c */ /* 0x000fc40003fc6270 */
[C---:B------:R-:W-:Y:S02]  /*db60*/  ISETP.GE.AND P4, PT, R7.reuse, R216, PT ;  /* 0x000000d80700720c */ /* 0x040fe40003f86270 */
[----:B------:R-:W-:Y:S02]  /*db70*/  FSEL R2, R226, -INF , P2 ;  /* 0xff800000e2027808 */ /* 0x000fe40001000000 */
[----:B------:R-:W-:Y:S02]  /*db80*/  FSEL R149, R6, -INF , !P1 ;  /* 0xff80000006957808 */ /* 0x000fe40004800000 */
[----:B------:R-:W-:Y:S01]  /*db90*/  ISETP.GE.AND P1, PT, R7, R213, PT ;  /* 0x000000d50700720c */ /* 0x000fe20003f26270 */
[----:B------:R-:W-:Y:S01]  /*dba0*/  VIADD R6, R10, 0xd8 ;  /* 0x000000d80a067836 */ /* 0x000fe20000000000 */
[----:B------:R-:W-:Y:S01]  /*dbb0*/  FSEL R194, R2, -INF , !P4 ;  /* 0xff80000002c27808 */ /* 0x000fe20006000000 */
[----:B------:R-:W-:Y:S01]  /*dbc0*/  VIADD R2, R10, 0xd9 ;  /* 0x000000d90a027836 */ /* 0x000fe20000000000 */
[----:B------:R-:W-:-:S02]  /*dbd0*/  FSEL R4, R224, -INF , P1 ;  /* 0xff800000e0047808 */ /* 0x000fc40000800000 */
[----:B------:R-:W-:Y:S02]  /*dbe0*/  ISETP.NE.AND P1, PT, R5, RZ, PT ;  /* 0x000000ff0500720c */ /* 0x000fe40003f25270 */
[----:B------:R-:W-:Y:S02]  /*dbf0*/  P2R R7, PR, RZ, 0x40 ;  /* 0x00000040ff077803 */ /* 0x000fe40000000000 */
[----:B------:R-:W-:Y:S02]  /*dc00*/  ISETP.GE.AND P6, PT, R6, R214, PT ;  /* 0x000000d60600720c */ /* 0x000fe40003fc6270 */
[----:B------:R-:W-:Y:S02]  /*dc10*/  FSEL R8, R227, -INF , P0 ;  /* 0xff800000e3087808 */ /* 0x000fe40000000000 */
[----:B------:R-:W-:Y:S02]  /*dc20*/  ISETP.GE.AND P0, PT, R2, R213, PT ;  /* 0x000000d50200720c */ /* 0x000fe40003f06270 */
[----:B------:R-:W-:-:S02]  /*dc30*/  FSEL R164, R4, -INF , !P1 ;  /* 0xff80000004a47808 */ /* 0x000fc40004800000 */
[C---:B------:R-:W-:Y:S02]  /*dc40*/  ISETP.GE.AND P2, PT, R6.reuse, R213, PT ;  /* 0x000000d50600720c */ /* 0x040fe40003f46270 */
[----:B------:R-:W-:Y:S02]  /*dc50*/  FSEL R3, R225, -INF , P3 ;  /* 0xff800000e1037808 */ /* 0x000fe40001800000 */
[C---:B------:R-:W-:Y:S02]  /*dc60*/  ISETP.GE.AND P1, PT, R6.reuse, R215, PT ;  /* 0x000000d70600720c */ /* 0x040fe40003f26270 */
[----:B------:R-:W-:Y:S02]  /*dc70*/  P2R R4, PR, RZ, 0x40 ;  /* 0x00000040ff047803 */ /* 0x000fe40000000000 */
[----:B------:R-:W-:Y:S02]  /*dc80*/  ISETP.GE.AND P6, PT, R6, R216, PT ;  /* 0x000000d80600720c */ /* 0x000fe40003fc6270 */
[----:B------:R-:W-:-:S02]  /*dc90*/  FSEL R9, R229, -INF , P0 ;  /* 0xff800000e5097808 */ /* 0x000fc40000000000 */
[----:B------:R-:W-:Y:S02]  /*dca0*/  FSEL R190, R3, -INF , !P5 ;  /* 0xff80000003be7808 */ /* 0x000fe40006800000 */
[----:B------:R-:W-:Y:S02]  /*dcb0*/  FSEL R6, R228, -INF , P2 ;  /* 0xff800000e4067808 */ /* 0x000fe40001000000 */
[----:B------:R-:W-:Y:S02]  /*dcc0*/  ISETP.NE.AND P0, PT, R7, RZ, PT ;  /* 0x000000ff0700720c */ /* 0x000fe40003f05270 */
[----:B------:R-:W-:Y:S02]  /*dcd0*/  ISETP.GE.AND P3, PT, R10, R213, PT ;  /* 0x000000d50a00720c */ /* 0x000fe40003f66270 */
[----:B------:R-:W-:Y:S02]  /*dce0*/  ISETP.GE.AND P5, PT, R2, R214, PT ;  /* 0x000000d60200720c */ /* 0x000fe40003fa6270 */
[----:B------:R-:W-:-:S02]  /*dcf0*/  FSEL R5, R230, -INF , P1 ;  /* 0xff800000e6057808 */ /* 0x000fc40000800000 */
[C---:B------:R-:W-:Y:S02]  /*dd00*/  ISETP.GE.AND P2, PT, R2.reuse, R215, PT ;  /* 0x000000d70200720c */ /* 0x040fe40003f46270 */
[----:B------:R-:W-:Y:S01]  /*dd10*/  ISETP.GE.AND P4, PT, R2, R216, PT ;  /* 0x000000d80200720c */ /* 0x000fe20003f86270 */
[----:B------:R-:W-:Y:S01]  /*dd20*/  VIADD R2, R10, 0xe0 ;  /* 0x000000e00a027836 */ /* 0x000fe20000000000 */
[----:B------:R-:W-:Y:S02]  /*dd30*/  ISETP.NE.AND P1, PT, R4, RZ, PT ;  /* 0x000000ff0400720c */ /* 0x000fe40003f25270 */
[----:B------:R-:W-:Y:S02]  /*dd40*/  FSEL R167, R8, -INF , !P0 ;  /* 0xff80000008a77808 */ /* 0x000fe40004000000 */
[----:B------:R-:W-:Y:S02]  /*dd50*/  FSEL R3, R200, -INF , P3 ;  /* 0xff800000c8037808 */ /* 0x000fe40001800000 */
[----:B------:R-:W-:-:S02]  /*dd60*/  ISETP.GE.AND P0, PT, R10, R214, PT ;  /* 0x000000d60a00720c */ /* 0x000fc40003f06270 */
[----:B------:R-:W-:Y:S02]  /*dd70*/  FSEL R163, R6, -INF , !P1 ;  /* 0xff80000006a37808 */ /* 0x000fe40004800000 */
[C---:B------:R-:W-:Y:S02]  /*dd80*/  ISETP.GE.AND P1, PT, R2.reuse, R214, PT ;  /* 0x000000d60200720c */ /* 0x040fe40003f26270 */
[----:B------:R-:W-:Y:S02]  /*dd90*/  FSEL R13, R3, -INF , !P0 ;  /* 0xff800000030d7808 */ /* 0x000fe40004000000 */
[----:B------:R-:W-:Y:S02]  /*dda0*/  FSEL R192, R5, -INF , !P6 ;  /* 0xff80000005c07808 */ /* 0x000fe40007000000 */
[----:B------:R-:W-:Y:S02]  /*ddb0*/  P2R R5, PR, RZ, 0x2 ;  /* 0x00000002ff057803 */ /* 0x000fe40000000000 */
[----:B------:R-:W-:-:S02]  /*ddc0*/  ISETP.GE.AND P3, PT, R2, R213, PT ;  /* 0x000000d50200720c */ /* 0x000fc40003f66270 */
[C---:B------:R-:W-:Y:S02]  /*ddd0*/  ISETP.GE.AND P1, PT, R2.reuse, R215, PT ;  /* 0x000000d70200720c */ /* 0x040fe40003f26270 */
[----:B------:R-:W-:Y:S02]  /*dde0*/  ISETP.GE.AND P0, PT, R2, R216, PT ;  /* 0x000000d80200720c */ /* 0x000fe40003f06270 */
        /* <DEDUP_REMOVED lines=24> */
[----:B------:R-:W-:Y:S01]  /*df70*/  FMNMX3.FTZ R2, R2, R75, R89, !PT ;  /* 0x0000004b02027276 */ /* 0x000fe20007810059 */
[----:B------:R-:W-:Y:S01]  /*df80*/  VIADD R6, R10, 0xe1 ;  /* 0x000000e10a067836 */ /* 0x000fe20000000000 */
[----:B------:R-:W-:-:S02]  /*df90*/  P2R R4, PR, RZ, 0x1 ;  /* 0x00000001ff047803 */ /* 0x000fc40000000000 */
[----:B------:R-:W-:Y:S02]  /*dfa0*/  FMNMX3.FTZ R2, R2, R86, R90, !PT ;  /* 0x0000005602027276 */ /* 0x000fe4000781005a */
[----:B------:R-:W-:Y:S02]  /*dfb0*/  FMNMX3.FTZ R3, R3, R91, R74, !PT ;  /* 0x0000005b03037276 */ /* 0x000fe4000781004a */
[----:B------:R-:W-:Y:S02]  /*dfc0*/  FMNMX3.FTZ R2, R2, R88, R92, !PT ;  /* 0x0000005802027276 */ /* 0x000fe4000781005c */
[----:B------:R-:W-:Y:S02]  /*dfd0*/  ISETP.NE.AND P4, PT, R4, RZ, PT ;  /* 0x000000ff0400720c */ /* 0x000fe40003f85270 */
[----:B------:R-:W-:Y:S02]  /*dfe0*/  FMNMX3.FTZ R3, R3, R137, R78, !PT ;  /* 0x0000008903037276 */ /* 0x000fe4000781004e */
[----:B------:R-:W-:-:S02]  /*dff0*/  FSEL R4, R232, -INF , P3 ;  /* 0xff800000e8047808 */ /* 0x000fc40001800000 */
[----:B------:R-:W-:Y:S02]  /*e000*/  FSEL R162, R9, -INF , !P5 ;  /* 0xff80000009a27808 */ /* 0x000fe40006800000 */
[C---:B------:R-:W-:Y:S02]  /*e010*/  ISETP.GE.AND P2, PT, R6.reuse, R213, PT ;  /* 0x000000d50600720c */ /* 0x040fe40003f46270 */
[C---:B------:R-:W-:Y:S02]  /*e020*/  ISETP.GE.AND P6, PT, R6.reuse, R214, PT ;  /* 0x000000d60600720c */ /* 0x040fe40003fc6270 */
[C---:B------:R-:W-:Y:S02]  /*e030*/  ISETP.GE.AND P0, PT, R6.reuse, R215, PT ;  /* 0x000000d70600720c */ /* 0x040fe40003f06270 */
[----:B------:R-:W-:Y:S01]  /*e040*/  ISETP.GE.AND P3, PT, R6, R216, PT ;  /* 0x000000d80600720c */ /* 0x000fe20003f66270 */
[----:B------:R-:W-:Y:S01]  /*e050*/  VIADD R6, R10, 0xe8 ;  /* 0x000000e80a067836 */ /* 0x000fe20000000000 */
[----:B------:R-:W-:-:S02]  /*e060*/  ISETP.NE.AND P5, PT, R5, RZ, PT ;  /* 0x000000ff0500720c */ /* 0x000fc40003fa5270 */
[----:B------:R-:W-:Y:S02]  /*e070*/  FMNMX3.FTZ R2, R2, R93, R132, !PT ;  /* 0x0000005d02027276 */ /* 0x000fe40007810084 */
[----:B------:R-:W-:Y:S02]  /*e080*/  FMNMX3.FTZ R3, R3, R138, R84, !PT ;  /* 0x0000008a03037276 */ /* 0x000fe40007810054 */
[----:B------:R-:W-:Y:S02]  /*e090*/  FSEL R177, R4, -INF , !P5 ;  /* 0xff80000004b17808 */ /* 0x000fe40006800000 */
[----:B------:R-:W-:Y:S02]  /*e0a0*/  FMNMX3.FTZ R2, R2, R131, R146, !PT ;  /* 0x0000008302027276 */ /* 0x000fe40007810092 */
[----:B------:R-:W-:Y:S02]  /*e0b0*/  ISETP.GE.AND P5, PT, R6, R213, PT ;  /* 0x000000d50600720c */ /* 0x000fe40003fa6270 */
[----:B------:R-:W-:-:S02]  /*e0c0*/  FMNMX3.FTZ R3, R3, R147, R85, !PT ;  /* 0x0000009303037276 */ /* 0x000fc40007810055 */
[----:B------:R-:W-:Y:S02]  /*e0d0*/  FSEL R4, R234, -INF , P1 ;  /* 0xff800000ea047808 */ /* 0x000fe40000800000 */
[----:B------:R-:W-:Y:S02]  /*e0e0*/  ISETP.GE.AND P1, PT, R6, R215, PT ;  /* 0x000000d70600720c */ /* 0x000fe40003f26270 */
[----:B------:R-:W-:Y:S02]  /*e0f0*/  FMNMX3.FTZ R2, R2, R145, R144, !PT ;  /* 0x0000009102027276 */ /* 0x000fe40007810090 */
[----:B------:R-:W-:Y:S02]  /*e100*/  P2R R5, PR, RZ, 0x20 ;  /* 0x00000020ff057803 */ /* 0x000fe40000000000 */
[----:B------:R-:W-:Y:S02]  /*e110*/  FMNMX3.FTZ R3, R3, R143, R129, !PT ;  /* 0x0000008f03037276 */ /* 0x000fe40007810081 */
[----:B------:R-:W-:-:S02]  /*e120*/  FSEL R180, R4, -INF , !P4 ;  /* 0xff80000004b47808 */ /* 0x000fc40006000000 */
[----:B------:R-:W-:Y:S02]  /*e130*/  FSEL R4, R233, -INF , P2 ;  /* 0xff800000e9047808 */ /* 0x000fe40001000000 */
[----:B------:R-:W-:Y:S02]  /*e140*/  P2R R7, PR, RZ, 0x2 ;  /* 0x00000002ff077803 */ /* 0x000fe40000000000 */
[----:B------:R-:W-:Y:S02]  /*e150*/  FMNMX3.FTZ R2, R2, R141, R157, !PT ;  /* 0x0000008d02027276 */ /* 0x000fe4000781009d */
[C---:B------:R-:W-:Y:S02]  /*e160*/  ISETP.GE.AND P5, PT, R6.reuse, R214, PT ;  /* 0x000000d60600720c */ /* 0x040fe40003fa6270 */
[----:B------:R-:W-:Y:S02]  /*e170*/  ISETP.NE.AND P2, PT, R5, RZ, PT ;  /* 0x000000ff0500720c */ /* 0x000fe40003f45270 */
[----:B------:R-:W-:Y:S01]  /*e180*/  ISETP.GE.AND P1, PT, R6, R216, PT ;  /* 0x000000d80600720c */ /* 0x000fe20003f26270 */
[----:B------:R-:W-:Y:S01]  /*e190*/  VIADD R6, R10, 0xe9 ;  /* 0x000000e90a067836 */ /* 0x000fe20000000000 */
[----:B------:R-:W-:-:S02]  /*e1a0*/  FMNMX3.FTZ R3, R3, R152, R130, !PT ;  /* 0x0000009803037276 */ /* 0x000fc40007810082 */
[----:B------:R-:W-:Y:S02]  /*e1b0*/  FSEL R5, R235, -INF , P0 ;  /* 0xff800000eb057808 */ /* 0x000fe40000000000 */
[----:B------:R-:W-:Y:S02]  /*e1c0*/  FMNMX3.FTZ R2, R2, R154, R156, !PT ;  /* 0x0000009a02027276 */ /* 0x000fe4000781009c */
[----:B------:R-:W-:Y:S02]  /*e1d0*/  FSEL R195, R4, -INF , !P6 ;  /* 0xff80000004c37808 */ /* 0x000fe40007000000 */
[----:B------:R-:W-:Y:S02]  /*e1e0*/  FMNMX3.FTZ R3, R3, R153, R133, !PT ;  /* 0x0000009903037276 */ /* 0x000fe40007810085 */
[----:B------:R-:W-:Y:S01]  /*e1f0*/  FSEL R200, R5, -INF , !P3 ;  /* 0xff80000005c87808 */ /* 0x000fe20005800000 */
[----:B------:R-:W-:Y:S01]  /*e200*/  VIADD R5, R10, 0xf0 ;  /* 0x000000f00a057836 */ /* 0x000fe20000000000 */
[----:B------:R-:W-:-:S02]  /*e210*/  FSEL R4, R236, -INF , P2 ;  /* 0xff800000ec047808 */ /* 0x000fc40001000000 */
[----:B------:R-:W-:Y:S02]  /*e220*/  ISETP.GE.AND P0, PT, R6, R213, PT ;  /* 0x000000d50600720c */ /* 0x000fe40003f06270 */
[----:B------:R-:W-:Y:S02]  /*e230*/  ISETP.NE.AND P3, PT, R7, RZ, PT ;  /* 0x000000ff0700720c */ /* 0x000fe40003f65270 */
[----:B------:R-:W-:Y:S02]  /*e240*/  FMNMX3.FTZ R2, R2, R155, R160, !PT ;  /* 0x0000009b02027276 */ /* 0x000fe400078100a0 */
[----:B------:R-:W-:Y:S02]  /*e250*/  FMNMX3.FTZ R3, R3, R169, R136, !PT ;  /* 0x000000a903037276 */ /* 0x000fe40007810088 */
[----:B------:R-:W-:Y:S02]  /*e260*/  FSEL R171, R4, -INF , !P5 ;  /* 0xff80000004ab7808 */ /* 0x000fe40006800000 */
[----:B------:R-:W-:-:S02]  /*e270*/  FSEL R11, R238, -INF , P3 ;  /* 0xff800000ee0b7808 */ /* 0x000fc40001800000 */
[----:B------:R-:W-:Y:S02]  /*e280*/  FSEL R4, R237, -INF , P0 ;  /* 0xff800000ed047808 */ /* 0x000fe40000000000 */
[----:B------:R-:W-:Y:S02]  /*e290*/  P2R R12, PR, RZ, 0x2 ;  /* 0x00000002ff0c7803 */ /* 0x000fe40000000000 */
[C---:B------:R-:W-:Y:S02]  /*e2a0*/  ISETP.GE.AND P2, PT, R5.reuse, R213, PT ;  /* 0x000000d50500720c */ /* 0x040fe40003f46270 */
[C---:B------:R-:W-:Y:S02]  /*e2b0*/  ISETP.GE.AND P3, PT, R5.reuse, R214, PT ;  /* 0x000000d60500720c */ /* 0x040fe40003f66270 */
[C---:B------:R-:W-:Y:S02]  /*e2c0*/  ISETP.GE.AND P0, PT, R5.reuse, R215, PT ;  /* 0x000000d70500720c */ /* 0x040fe40003f06270 */
[----:B------:R-:W-:Y:S01]  /*e2d0*/  ISETP.GE.AND P5, PT, R5, R216, PT ;  /* 0x000000d80500720c */ /* 0x000fe20003fa6270 */
[----:B------:R-:W-:Y:S01]  /*e2e0*/  VIADD R5, R10, 0xf1 ;  /* 0x000000f10a057836 */ /* 0x000fe20000000000 */
[----:B------:R-:W-:-:S02]  /*e2f0*/  FMNMX3.FTZ R2, R2, R159, R161, !PT ;  /* 0x0000009f02027276 */ /* 0x000fc400078100a1 */
[C---:B------:R-:W-:Y:S02]  /*e300*/  ISETP.GE.AND P4, PT, R6.reuse, R214, PT ;  /* 0x000000d60600720c */ /* 0x040fe40003f86270 */
[C---:B------:R-:W-:Y:S02]  /*e310*/  ISETP.GE.AND P1, PT, R6.reuse, R215, PT ;  /* 0x000000d70600720c */ /* 0x040fe40003f26270 */
[----:B------:R-:W-:Y:S02]  /*e320*/  FMNMX3.FTZ R3, R3, R168, R140, !PT ;  /* 0x000000a803037276 */ /* 0x000fe4000781008c */
[----:B------:R-:W-:Y:S02]  /*e330*/  ISETP.GE.AND P6, PT, R6, R216, PT ;  /* 0x000000d80600720c */ /* 0x000fe40003fc6270 */
[----:B------:R-:W-:Y:S02]  /*e340*/  FMNMX3.FTZ R2, R2, R158, R174, !PT ;  /* 0x0000009e02027276 */ /* 0x000fe400078100ae */
[----:B------:R-:W-:-:S02]  /*e350*/  FSEL R193, R4, -INF , !P4 ;  /* 0xff80000004c17808 */ /* 0x000fc40006000000 */
[----:B------:R-:W-:Y:S02]  /*e360*/  FSEL R9, R239, -INF , P1 ;  /* 0xff800000ef097808 */ /* 0x000fe40000800000 */
[----:B-----5:R-:W-:Y:S02]  /*e370*/  FSEL R6, R94, -INF , P2 ;  /* 0xff8000005e067808 */ /* 0x020fe40001000000 */
[----:B--2---:R-:W-:Y:S02]  /*e380*/  FSEL R8, R55, -INF , P0 ;  /* 0xff80000037087808 */ /* 0x004fe40000000000 */
        /* <DEDUP_REMOVED lines=8> */
[----:B---3--:R-:W-:Y:S02]  /*e410*/  FSEL R4, R54, -INF , P1 ;  /* 0xff80000036047808 */ /* 0x008fe40000800000 */
[----:B----4-:R-:W-:-:S02]  /*e420*/  FSEL R7, R38, -INF , P0 ;  /* 0xff80000026077808 */ /* 0x010fc40000000000 */
[----:B------:R-:W-:Y:S02]  /*e430*/  ISETP.GE.AND P0, PT, R5, R213, PT ;  /* 0x000000d50500720c */ /* 0x000fe40003f06270 */
[----:B------:R-:W-:Y:S02]  /*e440*/  FMNMX3.FTZ R2, R2, R170, R184, !PT ;  /* 0x000000aa02027276 */ /* 0x000fe400078100b8 */
[----:B------:R-:W-:Y:S02]  /*e450*/  FMNMX3.FTZ R3, R3, R150, R149, !PT ;  /* 0x0000009603037276 */ /* 0x000fe40007810095 */
[----:B------:R-:W-:Y:S02]  /*e460*/  FSEL R179, R4, -INF , !P2 ;  /* 0xff80000004b37808 */ /* 0x000fe40005000000 */
[----:B------:R-:W-:Y:S02]  /*e470*/  FSEL R4, R21, -INF , P0 ;  /* 0xff80000015047808 */ /* 0x000fe40000000000 */
[----:B------:R-:W-:-:S02]  /*e480*/  FMNMX3.FTZ R2, R2, R182, R183, !PT ;  /* 0x000000b602027276 */ /* 0x000fc400078100b7 */
[----:B------:R-:W-:Y:S02]  /*e490*/  FMNMX3.FTZ R21, R3, R148, R164, !PT ;  /* 0x0000009403157276 */ /* 0x000fe400078100a4 */
[----:B------:R-:W-:Y:S02]  /*e4a0*/  FMNMX3.FTZ R2, R2, R181, R188, !PT ;  /* 0x000000b502027276 */ /* 0x000fe400078100bc */
[----:B------:R-:W-:Y:S02]  /*e4b0*/  FMNMX3.FTZ R21, R21, R190, R163, !PT ;  /* 0x000000be15157276 */ /* 0x000fe400078100a3 */
[----:B------:R-:W-:Y:S02]  /*e4c0*/  FSEL R201, R6, -INF , !P3 ;  /* 0xff80000006c97808 */ /* 0x000fe40005800000 */
[C---:B------:R-:W-:Y:S02]  /*e4d0*/  ISETP.GE.AND P1, PT, R5.reuse, R214, PT ;  /* 0x000000d60500720c */ /* 0x040fe40003f26270 */
[----:B------:R-:W-:-:S02]  /*e4e0*/  ISETP.GE.AND P2, PT, R5, R215, PT ;  /* 0x000000d70500720c */ /* 0x000fc40003f46270 */
[----:B------:R-:W-:Y:S01]  /*e4f0*/  ISETP.GE.AND P3, PT, R5, R216, PT ;  /* 0x000000d80500720c */ /* 0x000fe20003f66270 */
[----:B------:R-:W-:Y:S01]  /*e500*/  VIADD R5, R10, 0xf9 ;  /* 0x000000f90a057836 */ /* 0x000fe20000000000 */
[----:B------:R-:W-:Y:S02]  /*e510*/  FMNMX3.FTZ R2, R2, R187, R186, !PT ;  /* 0x000000bb02027276 */ /* 0x000fe400078100ba */
[----:B------:R-:W-:Y:S02]  /*e520*/  FMNMX3.FTZ R21, R21, R162, R177, !PT ;  /* 0x000000a215157276 */ /* 0x000fe400078100b1 */
[----:B------:R-:W-:Y:S02]  /*e530*/  FMNMX3.FTZ R2, R2, R185, R194, !PT ;  /* 0x000000b902027276 */ /* 0x000fe400078100c2 */
[----:B------:R-:W-:Y:S02]  /*e540*/  ISETP.GE.AND P0, PT, R5, R213, PT ;  /* 0x000000d50500720c */ /* 0x000fe40003f06270 */
[----:B------:R-:W-:-:S02]  /*e550*/  FMNMX3.FTZ R21, R21, R195, R171, !PT ;  /* 0x000000c315157276 */ /* 0x000fc400078100ab */
[----:B------:R-:W-:Y:S02]  /*e560*/  FSEL R6, R31, -INF , P2 ;  /* 0xff8000001f067808 */ /* 0x000fe40001000000 */
[----:B------:R-:W-:Y:S02]  /*e570*/  FSEL R178, R4, -INF , !P1 ;  /* 0xff80000004b27808 */ /* 0x000fe40004800000 */
[----:B------:R-:W-:Y:S02]  /*e580*/  ISETP.NE.AND P2, PT, R12, RZ, PT ;  /* 0x000000ff0c00720c */ /* 0x000fe40003f45270 */
[----:B------:R-:W-:Y:S02]  /*e590*/  FMNMX3.FTZ R2, R2, R167, R192, !PT ;  /* 0x000000a702027276 */ /* 0x000fe400078100c0 */
        /* <DEDUP_REMOVED lines=21> */
[----:B------:R-:W2:Y:S01]  /*e6f0*/  SHFL.BFLY PT, R3, R2, 0x2, 0x1f ;  /* 0x0c401f0002037f89 */ /* 0x000ea200000e0000 */
[----:B-1----:R-:W-:-:S05]  /*e700*/  FMNMX.FTZ R21, R21, R4, !PT ;  /* 0x0000000415157209 */ /* 0x002fca0007810000 */
[----:B------:R-:W1:Y:S01]  /*e710*/  SHFL.BFLY PT, R4, R21, 0x1, 0x1f ;  /* 0x0c201f0015047f89 */ /* 0x000e6200000e0000 */
[----:B--2---:R-:W-:-:S05]  /*e720*/  FMNMX.FTZ R2, R2, R3, !PT ;  /* 0x0000000302027209 */ /* 0x004fca0007810000 */
[----:B------:R-:W2:Y:S01]  /*e730*/  SHFL.BFLY PT, R20, R2, 0x1, 0x1f ;  /* 0x0c201f0002147f89 */ /* 0x000ea200000e0000 */
[----:B------:R-:W-:-:S05]  /*e740*/  IMAD.SHL.U32 R3, R17, 0x100, RZ ;  /* 0x0000010011037824 */ /* 0x000fca00078e00ff */
[----:B------:R-:W-:-:S04]  /*e750*/  LOP3.LUT R3, R3, 0x100, RZ, 0xc0, !PT ;  /* 0x0000010003037812 */ /* 0x000fc800078ec0ff */
[----:B------:R-:W-:Y:S02]  /*e760*/  LOP3.LUT R3, R3, 0x20, R243, 0xf8, !PT ;  /* 0x0000002003037812 */ /* 0x000fe400078ef8f3 */
[----:B-1----:R-:W-:Y:S02]  /*e770*/  FMNMX.FTZ R21, R21, R4, !PT ;  /* 0x0000000415157209 */ /* 0x002fe40007810000 */
[----:B------:R-:W-:Y:S02]  /*e780*/  LOP3.LUT R3, R3, R244, RZ, 0xfc, !PT ;  /* 0x000000f403037212 */ /* 0x000fe400078efcff */
[----:B------:R-:W-:Y:S01]  /*e790*/  FSETP.NEU.FTZ.AND P0, PT, R21, -INF , PT ;  /* 0xff8000001500780b */ /* 0x000fe20003f1d000 */
[----:B------:R-:W-:Y:S02]  /*e7a0*/  FMUL.FTZ R5, R0, R21 ;  /* 0x0000001500057220 */ /* 0x000fe40000410000 */
[----:B------:R-:W-:-:S03]  /*e7b0*/  IMAD R47, R3, 0x2, R47 ;  /* 0x00000002032f7824 */ /* 0x000fc600078e022f */
[----:B------:R-:W-:Y:S02]  /*e7c0*/  FSEL R5, R5, RZ, P0 ;  /* 0x000000ff05057208 */ /* 0x000fe40000000000 */
[----:B--2---:R-:W-:Y:S01]  /*e7d0*/  FMNMX.FTZ R20, R2, R20, !PT ;  /* 0x0000001402147209 */ /* 0x004fe20007810000 */
[----:B------:R-:W-:Y:S01]  /*e7e0*/  IMAD.MOV.U32 R226, RZ, RZ, R18 ;  /* 0x000000ffffe27224 */ /* 0x000fe200078e0012 */
[----:B------:R-:W-:Y:S01]  /*e7f0*/  ISETP.NE.AND P2, PT, R208, RZ, PT ;  /* 0x000000ffd000720c */ /* 0x000fe20003f45270 */
[-CC-:B------:R-:W-:Y:S01]  /*e800*/  FFMA.FTZ R2, R16, R0.reuse, -R5.reuse ;  /* 0x0000000010027223 */ /* 0x180fe20000010805 */
[----:B------:R-:W-:Y:S01]  /*e810*/  FFMA.FTZ R4, R13, R0, -R5 ;  /* 0x000000000d047223 */ /* 0x000fe20000010805 */
[----:B------:R-:W-:Y:S01]  /*e820*/  FMUL.FTZ R3, R0, R20 ;  /* 0x0000001400037220 */ /* 0x000fe20000410000 */
[----:B------:R-:W1:Y:S01]  /*e830*/  LDSM.16.MT88.4 R16, [R47+0x5000] ;  /* 0x005000002f10783b */ /* 0x000e620000004200 */
[----:B------:R-:W-:Y:S02]  /*e840*/  FSETP.NEU.FTZ.AND P0, PT, R20, -INF , PT ;  /* 0xff8000001400780b */ /* 0x000fe40003f1d000 */
[----:B------:R-:W-:Y:S01]  /*e850*/  SEL R166, R209, 0xffffffe0, !P2 ;  /* 0xffffffe0d1a67807 */ /* 0x000fe20005000000 */
[----:B------:R2:W-:Y:S01]  /*e860*/  MUFU.EX2 R108, R4 ;  /* 0x00000004006c7308 */ /* 0x0005e20000000800 */
[----:B------:R-:W-:Y:S01]  /*e870*/  FSEL R3, R3, RZ, P0 ;  /* 0x000000ff03037208 */ /* 0x000fe20000000000 */
[----:B------:R-:W-:Y:S02]  /*e880*/  LDSM.16.MT88.4 R32, [R47+0x5400] ;  /* 0x005400002f20783b */ /* 0x000fe40000004200 */
[----:B------:R3:W4:Y:S01]  /*e890*/  MUFU.EX2 R107, R2 ;  /* 0x00000002006b7308 */ /* 0x0007220000000800 */
[----:B------:R-:W-:-:S05]  /*e8a0*/  IMAD.IADD R38, R47, 0x1, R166 ;  /* 0x000000012f267824 */ /* 0x000fca00078e02a6 */
[----:B------:R-:W-:Y:S01]  /*e8b0*/  LDSM.16.MT88.4 R48, [R38+0x5400] ;  /* 0x005400002630783b */ /* 0x000fe20000004200 */
[-CC-:B--2---:R-:W-:Y:S01]  /*e8c0*/  FFMA.FTZ R4, R14, R0.reuse, -R5.reuse ;  /* 0x000000000e047223 */ /* 0x184fe20000010805 */
[----:B---3--:R-:W-:-:S03]  /*e8d0*/  FFMA.FTZ R2, R15, R0, -R5 ;  /* 0x000000000f027223 */ /* 0x008fc60000010805 */
[----:B------:R2:W-:Y:S01]  /*e8e0*/  MUFU.EX2 R217, R4 ;  /* 0x0000000400d97308 */ /* 0x0005e20000000800 */
[----:B------:R-:W3:Y:S03]  /*e8f0*/  LDSM.16.MT88.4 R12, [R38+0x5000] ;  /* 0x00500000260c783b */ /* 0x000ee60000004200 */
[----:B------:R5:W1:Y:S01]  /*e900*/  MUFU.EX2 R220, R2 ;  /* 0x0000000200dc7308 */ /* 0x000a620000000800 */
        /* <DEDUP_REMOVED lines=10> */
[----:B------:R2:W-:Y:S04]  /*e9b0*/  MUFU.EX2 R219, R4 ;  /* 0x0000000400db7308 */ /* 0x0005e80000000800 */
[----:B------:R5:W3:Y:S01]  /*e9c0*/  MUFU.EX2 R118, R2 ;  /* 0x0000000200767308 */ /* 0x000ae20000000800 */
[----:B----4-:R-:W-:Y:S01]  /*e9d0*/  F2FP.F16.F32.PACK_AB R8, R107, R108 ;  /* 0x0000006c6b08723e */ /* 0x010fe200000000ff */
[-CC-:B--2---:R-:W-:Y:S01]  /*e9e0*/  FFMA.FTZ R4, R22, R0.reuse, -R5.reuse ;  /* 0x0000000016047223 */ /* 0x184fe20000010805 */
[----:B-----5:R-:W-:-:S03]  /*e9f0*/  FFMA.FTZ R2, R28, R0, -R5 ;  /* 0x000000001c027223 */ /* 0x020fc60000010805 */
[----:B------:R2:W-:Y:S04]  /*ea00*/  MUFU.EX2 R221, R4 ;  /* 0x0000000400dd7308 */ /* 0x0005e80000000800 */
[----:B------:R4:W5:Y:S01]  /*ea10*/  MUFU.EX2 R128, R2 ;  /* 0x0000000200807308 */ /* 0x0009620000000800 */
[----:B-1----:R-:W-:Y:S02]  /*ea20*/  F2FP.F16.F32.PACK_AB R10, R220, R217 ;  /* 0x000000d9dc0a723e */ /* 0x002fe400000000ff */
[----:B------:R-:W-:Y:S02]  /*ea30*/  F2FP.F16.F32.PACK_AB R9, R7, R103 ;  /* 0x000000670709723e */ /* 0x000fe400000000ff */
[----:B---3--:R-:W-:Y:S01]  /*ea40*/  F2FP.F16.F32.PACK_AB R11, R114, R109 ;  /* 0x0000006d720b723e */ /* 0x008fe200000000ff */
[-CC-:B--2---:R-:W-:Y:S01]  /*ea50*/  FFMA.FTZ R4, R30, R0.reuse, -R3.reuse ;  /* 0x000000001e047223 */ /* 0x184fe20000010803 */
[----:B----4-:R-:W-:-:S03]  /*ea60*/  FFMA.FTZ R2, R43, R0, -R3 ;  /* 0x000000002b027223 */ /* 0x010fc60000010803 */
[----:B------:R1:W-:Y:S04]  /*ea70*/  MUFU.EX2 R111, R4 ;  /* 0x00000004006f7308 */ /* 0x0003e80000000800 */
[----:B------:R2:W3:Y:S01]  /*ea80*/  MUFU.EX2 R113, R2 ;  /* 0x0000000200717308 */ /* 0x0004e20000000800 */
[----:B------:R-:W-:Y:S01]  /*ea90*/  HMMA.16816.F32 R28, R8, R16, RZ ;  /* 0x00000010081c723c */ /* 0x000fe200000018ff */
[-CC-:B-1----:R-:W-:Y:S01]  /*eaa0*/  FFMA.FTZ R4, R42, R0.reuse, -R3.reuse ;  /* 0x000000002a047223 */ /* 0x182fe20000010803 */
[----:B--2---:R-:W-:-:S03]  /*eab0*/  FFMA.FTZ R2, R41, R0, -R3 ;  /* 0x0000000029027223 */ /* 0x004fc60000010803 */
[----:B------:R1:W-:Y:S03]  /*eac0*/  MUFU.EX2 R121, R4 ;  /* 0x0000000400797308 */ /* 0x0003e60000000800 */
[----:B------:R-:W-:Y:S01]  /*ead0*/  HMMA.16816.F32 R24, R8, R18, RZ ;  /* 0x000000120818723c */ /* 0x000fe200000018ff */
[----:B------:R2:W4:Y:S01]  /*eae0*/  MUFU.EX2 R126, R2 ;  /* 0x00000002007e7308 */ /* 0x0005220000000800 */
[-CC-:B-1----:R-:W-:Y:S01]  /*eaf0*/  FFMA.FTZ R4, R53, R0.reuse, -R5.reuse ;  /* 0x0000000035047223 */ /* 0x182fe20000010805 */
[----:B--2---:R-:W-:-:S03]  /*eb00*/  FFMA.FTZ R2, R39, R0, -R5 ;  /* 0x0000000027027223 */ /* 0x004fc60000010805 */
[----:B------:R1:W-:Y:S04]  /*eb10*/  MUFU.EX2 R125, R4 ;  /* 0x00000004007d7308 */ /* 0x0003e80000000800 */
[----:B------:R2:W4:Y:S01]  /*eb20*/  MUFU.EX2 R223, R2 ;  /* 0x0000000200df7308 */ /* 0x0005220000000800 */
[----:B------:R-:W-:Y:S01]  /*eb30*/  HMMA.16816.F32 R16, R8, R12, RZ ;  /* 0x0000000c0810723c */ /* 0x000fe200000018ff */
[-CC-:B-1----:R-:W-:Y:S02]  /*eb40*/  FFMA.FTZ R4, R52, R0.reuse, -R5.reuse ;  /* 0x0000000034047223 */ /* 0x182fe40000010805 */
[----:B------:R-:W1:Y:S01]  /*eb50*/  LDSM.16.MT88.4 R52, [R47+0x5800] ;  /* 0x005800002f34783b */ /* 0x000e620000004200 */
[----:B--2---:R-:W-:-:S04]  /*eb60*/  FFMA.FTZ R2, R40, R0, -R5 ;  /* 0x0000000028027223 */ /* 0x004fc80000010805 */
[----:B------:R-:W-:Y:S01]  /*eb70*/  HMMA.16816.F32 R12, R8, R14, RZ ;  /* 0x0000000e080c723c */ /* 0x000fe200000018ff */
[----:B------:R-:W-:Y:S01]  /*eb80*/  F2FP.F16.F32.PACK_AB R8, R118, R219 ;  /* 0x000000db7608723e */ /* 0x000fe200000000ff */
[----:B------:R2:W-:Y:S01]  /*eb90*/  MUFU.EX2 R225, R2 ;  /* 0x0000000200e17308 */ /* 0x0005e20000000800 */
[----:B-----5:R-:W-:Y:S02]  /*eba0*/  F2FP.F16.F32.PACK_AB R10, R128, R221 ;  /* 0x000000dd800a723e */ /* 0x020fe400000000ff */
[----:B---3--:R-:W-:Y:S02]  /*ebb0*/  F2FP.F16.F32.PACK_AB R9, R113, R111 ;  /* 0x0000006f7109723e */ /* 0x008fe400000000ff */
[----:B----4-:R-:W-:Y:S01]  /*ebc0*/  F2FP.F16.F32.PACK_AB R11, R126, R121 ;  /* 0x000000797e0b723e */ /* 0x010fe200000000ff */
[----:B------:R3:W4:Y:S01]  /*ebd0*/  MUFU.EX2 R127, R4 ;  /* 0x00000004007f7308 */ /* 0x0007220000000800 */
[----:B--2---:R-:W-:-:S05]  /*ebe0*/  FFMA.FTZ R2, R44, R0, -R5 ;  /* 0x000000002c027223 */ /* 0x004fca0000010805 */
[----:B------:R-:W-:Y:S01]  /*ebf0*/  HMMA.16816.F32 R40, R8, R32, R28 ;  /* 0x000000200828723c */ /* 0x000fe2000000181c */
[----:B------:R2:W-:Y:S01]  /*ec00*/  MUFU.EX2 R224, R2 ;  /* 0x0000000200e07308 */ /* 0x0005e20000000800 */
[----:B---3--:R-:W-:-:S06]  /*ec10*/  FFMA.FTZ R4, R59, R0, -R3 ;  /* 0x000000003b047223 */ /* 0x008fcc0000010803 */
[----:B------:R-:W-:Y:S01]  /*ec20*/  HMMA.16816.F32 R24, R8, R34, R24 ;  /* 0x000000220818723c */ /* 0x000fe20000001818 */
[----:B------:R-:W3:Y:S01]  /*ec30*/  LDSM.16.MT88.4 R32, [R38+0x5800] ;  /* 0x005800002620783b */ /* 0x000ee20000004200 */
[----:B------:R5:W-:Y:S01]  /*ec40*/  MUFU.EX2 R117, R4 ;  /* 0x0000000400757308 */ /* 0x000be20000000800 */
[----:B--2---:R-:W-:-:S04]  /*ec50*/  FFMA.FTZ R2, R57, R0, -R3 ;  /* 0x0000000039027223 */ /* 0x004fc80000010803 */
[----:B------:R2:W1:Y:S01]  /*ec60*/  MUFU.EX2 R119, R2 ;  /* 0x0000000200777308 */ /* 0x0004620000000800 */
[----:B-----5:R-:W-:-:S04]  /*ec70*/  FFMA.FTZ R4, R61, R0, -R3 ;  /* 0x000000003d047223 */ /* 0x020fc80000010803 */
[----:B------:R5:W-:Y:S01]  /*ec80*/  MUFU.EX2 R120, R4 ;  /* 0x0000000400787308 */ /* 0x000be20000000800 */
[----:B--2---:R-:W-:-:S04]  /*ec90*/  FFMA.FTZ R2, R58, R0, -R3 ;  /* 0x000000003a027223 */ /* 0x004fc80000010803 */
[----:B------:R2:W3:Y:S01]  /*eca0*/  MUFU.EX2 R122, R2 ;  /* 0x00000002007a7308 */ /* 0x0004e20000000800 */
[-CC-:B-----5:R-:W-:Y:S02]  /*ecb0*/  FFMA.FTZ R4, R56, R0.reuse, -R5.reuse ;  /* 0x0000000038047223 */ /* 0x1a0fe40000010805 */
[----:B------:R-:W5:Y:S01]  /*ecc0*/  LDSM.16.MT88.4 R56, [R47+0x5c00] ;  /* 0x005c00002f38783b */ /* 0x000f620000004200 */
[----:B--2---:R-:W-:-:S04]  /*ecd0*/  FFMA.FTZ R2, R45, R0, -R5 ;  /* 0x000000002d027223 */ /* 0x004fc80000010805 */
[----:B------:R2:W-:Y:S01]  /*ece0*/  MUFU.EX2 R222, R2 ;  /* 0x0000000200de7308 */ /* 0x0005e20000000800 */
[----:B------:R-:W-:Y:S03]  /*ecf0*/  HMMA.16816.F32 R28, R8, R48, R16 ;  /* 0x00000030081c723c */ /* 0x000fe60000001810 */
[----:B------:R4:W5:Y:S01]  /*ed00*/  MUFU.EX2 R123, R4 ;  /* 0x00000004007b7308 */ /* 0x0009620000000800 */
[----:B------:R-:W-:-:S04]  /*ed10*/  FFMA.FTZ R6, R70, R0, -R3 ;  /* 0x0000000046067223 */ /* 0x000fc80000010803 */
[----:B------:R-:W-:Y:S01]  /*ed20*/  HMMA.16816.F32 R12, R8, R50, R12 ;  /* 0x00000032080c723c */ /* 0x000fe2000000180c */
[-C--:B--2---:R-:W-:Y:S01]  /*ed30*/  FFMA.FTZ R2, R62, R0.reuse, -R3 ;  /* 0x000000003e027223 */ /* 0x084fe20000010803 */
[----:B------:R-:W-:Y:S01]  /*ed40*/  F2FP.F16.F32.PACK_AB R8, R125, R223 ;  /* 0x000000df7d08723e */ /* 0x000fe200000000ff */
[----:B----4-:R-:W-:Y:S02]  /*ed50*/  FFMA.FTZ R4, R60, R0, -R5 ;  /* 0x000000003c047223 */ /* 0x010fe40000010805 */
[----:B------:R2:W-:Y:S01]  /*ed60*/  MUFU.EX2 R110, R2 ;  /* 0x00000002006e7308 */ /* 0x0005e20000000800 */
[----:B------:R-:W-:Y:S01]  /*ed70*/  F2FP.F16.F32.PACK_AB R10, R127, R225 ;  /* 0x000000e17f0a723e */ /* 0x000fe200000000ff */
[----:B------:R-:W-:Y:S01]  /*ed80*/  LDSM.16.MT88.4 R48, [R38+0x6000] ;  /* 0x006000002630783b */ /* 0x000fe20000004200 */
[----:B-1----:R-:W-:Y:S02]  /*ed90*/  F2FP.F16.F32.PACK_AB R9, R119, R117 ;  /* 0x000000757709723e */ /* 0x002fe400000000ff */
[----:B---3--:R-:W-:Y:S01]  /*eda0*/  F2FP.F16.F32.PACK_AB R11, R122, R120 ;  /* 0x000000787a0b723e */ /* 0x008fe200000000ff */
[----:B------:R1:W3:Y:S01]  /*edb0*/  MUFU.EX2 R124, R4 ;  /* 0x00000004007c7308 */ /* 0x0002e20000000800 */
[----:B--2---:R-:W-:-:S02]  /*edc0*/  FFMA.FTZ R2, R63, R0, -R3 ;  /* 0x000000003f027223 */ /* 0x004fc40000010803 */
[----:B------:R-:W2:Y:S01]  /*edd0*/  LDSM.16.MT88.4 R60, [R38+0x5c00] ;  /* 0x005c0000263c783b */ /* 0x000ea20000004200 */
[-C--:B-1----:R-:W-:Y:S01]  /*ede0*/  FFMA.FTZ R4, R71, R0.reuse, -R3 ;  /* 0x0000000047047223 */ /* 0x082fe20000010803 */
[----:B------:R-:W1:Y:S01]  /*edf0*/  MUFU.EX2 R112, R6 ;  /* 0x0000000600707308 */ /* 0x000e620000000800 */
[C---:B------:R-:W-:Y:S01]  /*ee00*/  HMMA.16816.F32 R16, R8.reuse, R52, R40 ;  /* 0x000000340810723c */ /* 0x040fe20000001828 */
[----:B------:R-:W4:Y:S02]  /*ee10*/  LDSM.16.MT88.4 R40, [R47+0x6000] ;  /* 0x006000002f28783b */ /* 0x000f240000004200 */
[----:B------:R-:W-:Y:S04]  /*ee20*/  MUFU.EX2 R116, R4 ;  /* 0x0000000400747308 */ /* 0x000fe80000000800 */
[----:B------:R5:W1:Y:S01]  /*ee30*/  MUFU.EX2 R115, R2 ;  /* 0x0000000200737308 */ /* 0x000a620000000800 */
[----:B------:R-:W-:Y:S01]  /*ee40*/  HMMA.16816.F32 R24, R8, R54, R24 ;  /* 0x000000360818723c */ /* 0x000fe20000001818 */
[----:B------:R-:W-:Y:S01]  /*ee50*/  LDSM.16.MT88.4 R52, [R47+0x6400] ;  /* 0x006400002f34783b */ /* 0x000fe20000004200 */
[-CC-:B-----5:R-:W-:Y:S01]  /*ee60*/  FFMA.FTZ R2, R64, R0.reuse, -R5.reuse ;  /* 0x0000000040027223 */ /* 0x1a0fe20000010805 */
[----:B------:R-:W-:-:S03]  /*ee70*/  FFMA.FTZ R4, R72, R0, -R5 ;  /* 0x0000000048047223 */ /* 0x000fc60000010805 */
[----:B------:R5:W-:Y:S02]  /*ee80*/  MUFU.EX2 R209, R2 ;  /* 0x0000000200d17308 */ /* 0x000be40000000800 */
[----:B------:R-:W-:Y:S02]  /*ee90*/  HMMA.16816.F32 R28, R8, R32, R28 ;  /* 0x00000020081c723c */ /* 0x000fe4000000181c */
[----:B------:R3:W4:Y:S01]  /*eea0*/  MUFU.EX2 R105, R4 ;  /* 0x0000000400697308 */ /* 0x0007220000000800 */
[----:B-----5:R-:W-:-:S05]  /*eeb0*/  FFMA.FTZ R2, R65, R0, -R5 ;  /* 0x0000000041027223 */ /* 0x020fca0000010805 */
[----:B------:R-:W-:Y:S01]  /*eec0*/  HMMA.16816.F32 R12, R8, R34, R12 ;  /* 0x00000022080c723c */ /* 0x000fe2000000180c */
[----:B------:R5:W-:Y:S01]  /*eed0*/  MUFU.EX2 R208, R2 ;  /* 0x0000000200d07308 */ /* 0x000be20000000800 */
[----:B---3--:R-:W-:Y:S01]  /*eee0*/  FFMA.FTZ R4, R73, R0, -R5 ;  /* 0x0000000049047223 */ /* 0x008fe20000010805 */
[----:B------:R-:W-:Y:S02]  /*eef0*/  F2FP.F16.F32.PACK_AB R8, R123, R224 ;  /* 0x000000e07b08723e */ /* 0x000fe400000000ff */
[----:B------:R-:W-:Y:S01]  /*ef00*/  F2FP.F16.F32.PACK_AB R10, R124, R222 ;  /* 0x000000de7c0a723e */ /* 0x000fe200000000ff */
[----:B------:R3:W4:Y:S01]  /*ef10*/  MUFU.EX2 R106, R4 ;  /* 0x00000004006a7308 */ /* 0x0007220000000800 */
[----:B-1----:R-:W-:Y:S02]  /*ef20*/  F2FP.F16.F32.PACK_AB R9, R112, R110 ;  /* 0x0000006e7009723e */ /* 0x002fe400000000ff */
[----:B------:R-:W-:Y:S01]  /*ef30*/  F2FP.F16.F32.PACK_AB R11, R115, R116 ;  /* 0x00000074730b723e */ /* 0x000fe200000000ff */
[-CC-:B------:R-:W-:Y:S01]  /*ef40*/  FFMA.FTZ R6, R81, R0.reuse, -R3.reuse ;  /* 0x0000000051067223 */ /* 0x180fe20000010803 */
[----:B-----5:R-:W-:-:S04]  /*ef50*/  FFMA.FTZ R2, R79, R0, -R3 ;  /* 0x000000004f027223 */ /* 0x020fc80000010803 */
[----:B------:R1:W-:Y:S01]  /*ef60*/  MUFU.EX2 R97, R2 ;  /* 0x0000000200617308 */ /* 0x0003e20000000800 */
[-CC-:B---3--:R-:W-:Y:S01]  /*ef70*/  FFMA.FTZ R4, R80, R0.reuse, -R3.reuse ;  /* 0x0000000050047223 */ /* 0x188fe20000010803 */
[C---:B------:R-:W-:Y:S02]  /*ef80*/  HMMA.16816.F32 R32, R8.reuse, R56, R16 ;  /* 0x000000380820723c */ /* 0x040fe40000001810 */
[----:B------:R-:W3:Y:S04]  /*ef90*/  MUFU.EX2 R102, R6 ;  /* 0x0000000600667308 */ /* 0x000ee80000000800 */
[----:B------:R-:W-:Y:S01]  /*efa0*/  MUFU.EX2 R104, R4 ;  /* 0x0000000400687308 */ /* 0x000fe20000000800 */
[-C--:B-1----:R-:W-:Y:S01]  /*efb0*/  FFMA.FTZ R2, R75, R0.reuse, -R3 ;  /* 0x000000004b027223 */ /* 0x082fe20000010803 */
[C---:B------:R-:W-:Y:S01]  /*efc0*/  HMMA.16816.F32 R24, R8.reuse, R58, R24 ;  /* 0x0000003a0818723c */ /* 0x040fe20000001818 */
[----:B------:R-:W-:Y:S02]  /*efd0*/  LDSM.16.MT88.4 R56, [R47+0x6800] ;  /* 0x006800002f38783b */ /* 0x000fe40000004200 */
[----:B------:R1:W5:Y:S05]  /*efe0*/  MUFU.EX2 R101, R2 ;  /* 0x0000000200657308 */ /* 0x00036a0000000800 */
[C---:B--2---:R-:W-:Y:S08]  /*eff0*/  HMMA.16816.F32 R16, R8.reuse, R60, R28 ;  /* 0x0000003c0810723c */ /* 0x044ff0000000181c */
[----:B------:R-:W-:Y:S01]  /*f000*/  HMMA.16816.F32 R12, R8, R62, R12 ;  /* 0x0000003e080c723c */ /* 0x000fe2000000180c */
[----:B----4-:R-:W-:Y:S01]  /*f010*/  F2FP.F16.F32.PACK_AB R8, R105, R209 ;  /* 0x000000d16908723e */ /* 0x010fe200000000ff */
[--C-:B-1----:R-:W-:Y:S01]  /*f020*/  FFMA.FTZ R2, R66, R0, -R5.reuse ;  /* 0x0000000042027223 */ /* 0x102fe20000010805 */
[----:B------:R-:W-:Y:S01]  /*f030*/  F2FP.F16.F32.PACK_AB R10, R106, R208 ;  /* 0x000000d06a0a723e */ /* 0x000fe200000000ff */
[----:B------:R-:W-:Y:S01]  /*f040*/  FFMA.FTZ R4, R83, R0, -R5 ;  /* 0x0000000053047223 */ /* 0x000fe20000010805 */
[----:B---3--:R-:W-:-:S02]  /*f050*/  F2FP.F16.F32.PACK_AB R9, R102, R97 ;  /* 0x000000616609723e */ /* 0x008fc400000000ff */
[----:B-----5:R-:W-:Y:S01]  /*f060*/  F2FP.F16.F32.PACK_AB R11, R101, R104 ;  /* 0x00000068650b723e */ /* 0x020fe200000000ff */
        /* <DEDUP_REMOVED lines=32> */
[----:B--2---:R-:W-:-:S04]  /*f270*/  FFMA.FTZ R4, R91, R0, -R5 ;  /* 0x000000005b047223 */ /* 0x004fc80000010805 */
        /* <DEDUP_REMOVED lines=8> */
[C---:B------:R-:W-:Y:S01]  /*f300*/  HMMA.16816.F32 R12, R8.reuse, R42, R12 ;  /* 0x0000002a080c723c */ /* 0x040fe2000000180c */
[----:B------:R-:W1:Y:S02]  /*f310*/  LDSM.16.MT88.4 R40, [R47+0x6c00] ;  /* 0x006c00002f28783b */ /* 0x000e640000004200 */
[----:B------:R3:W2:Y:S05]  /*f320*/  MUFU.EX2 R91, R2 ;  /* 0x00000002005b7308 */ /* 0x0006aa0000000800 */
[----:B------:R-:W-:Y:S01]  /*f330*/  HMMA.16816.F32 R16, R8, R52, R32 ;  /* 0x000000340810723c */ /* 0x000fe20000001820 */
[----:B-----5:R-:W-:-:S07]  /*f340*/  FFMA.FTZ R4, R137, R0, -R5 ;  /* 0x0000000089047223 */ /* 0x020fce0000010805 */
[----:B------:R-:W-:Y:S01]  /*f350*/  HMMA.16816.F32 R24, R8, R54, R24 ;  /* 0x000000360818723c */ /* 0x000fe20000001818 */
[----:B---3--:R-:W-:Y:S01]  /*f360*/  FFMA.FTZ R2, R74, R0, -R5 ;  /* 0x000000004a027223 */ /* 0x008fe20000010805 */
[----:B------:R-:W-:Y:S01]  /*f370*/  MUFU.EX2 R89, R4 ;  /* 0x0000000400597308 */ /* 0x000fe20000000800 */
[----:B------:R-:W-:Y:S01]  /*f380*/  F2FP.F16.F32.PACK_AB R8, R96, R206 ;  /* 0x000000ce6008723e */ /* 0x000fe200000000ff */
[----:B------:R-:W-:Y:S01]  /*f390*/  FFMA.FTZ R6, R145, R0, -R3 ;  /* 0x0000000091067223 */ /* 0x000fe20000010803 */
[----:B----4-:R-:W-:Y:S01]  /*f3a0*/  F2FP.F16.F32.PACK_AB R10, R98, R204 ;  /* 0x000000cc620a723e */ /* 0x010fe200000000ff */
[----:B------:R3:W4:Y:S01]  /*f3b0*/  MUFU.EX2 R202, R2 ;  /* 0x0000000200ca7308 */ /* 0x0007220000000800 */
[----:B--2---:R-:W-:Y:S01]  /*f3c0*/  F2FP.F16.F32.PACK_AB R9, R92, R39 ;  /* 0x000000275c09723e */ /* 0x004fe200000000ff */
[----:B------:R-:W2:Y:S01]  /*f3d0*/  LDSM.16.MT88.4 R52, [R47+0x7000] ;  /* 0x007000002f34783b */ /* 0x000ea20000004200 */
[----:B------:R-:W-:Y:S01]  /*f3e0*/  F2FP.F16.F32.PACK_AB R11, R91, R93 ;  /* 0x0000005d5b0b723e */ /* 0x000fe200000000ff */
[-CC-:B---3--:R-:W-:Y:S01]  /*f3f0*/  FFMA.FTZ R2, R78, R0.reuse, -R5.reuse ;  /* 0x000000004e027223 */ /* 0x188fe20000010805 */
[----:B------:R-:W-:-:S03]  /*f400*/  FFMA.FTZ R4, R138, R0, -R5 ;  /* 0x000000008a047223 */ /* 0x000fc60000010805 */
[----:B------:R3:W-:Y:S04]  /*f410*/  MUFU.EX2 R203, R2 ;  /* 0x0000000200cb7308 */ /* 0x0007e80000000800 */
[----:B------:R5:W1:Y:S01]  /*f420*/  MUFU.EX2 R90, R4 ;  /* 0x00000004005a7308 */ /* 0x000a620000000800 */
[----:B---3--:R-:W-:-:S04]  /*f430*/  FFMA.FTZ R2, R146, R0, -R3 ;  /* 0x0000000092027223 */ /* 0x008fc80000010803 */
[----:B------:R3:W-:Y:S01]  /*f440*/  MUFU.EX2 R82, R2 ;  /* 0x0000000200527308 */ /* 0x0007e20000000800 */
[-CC-:B-----5:R-:W-:Y:S01]  /*f450*/  FFMA.FTZ R4, R144, R0.reuse, -R3.reuse ;  /* 0x0000000090047223 */ /* 0x1a0fe20000010803 */
[C---:B------:R-:W-:Y:S02]  /*f460*/  HMMA.16816.F32 R32, R8.reuse, R56, R16 ;  /* 0x000000380820723c */ /* 0x040fe40000001810 */
[----:B------:R-:W5:Y:S04]  /*f470*/  MUFU.EX2 R86, R6 ;  /* 0x0000000600567308 */ /* 0x000f680000000800 */
[----:B------:R4:W-:Y:S01]  /*f480*/  MUFU.EX2 R88, R4 ;  /* 0x0000000400587308 */ /* 0x0009e20000000800 */
[-C--:B---3--:R-:W-:Y:S01]  /*f490*/  FFMA.FTZ R2, R141, R0.reuse, -R3 ;  /* 0x000000008d027223 */ /* 0x088fe20000010803 */
[----:B------:R-:W-:Y:S01]  /*f4a0*/  HMMA.16816.F32 R24, R8, R58, R24 ;  /* 0x0000003a0818723c */ /* 0x000fe20000001818 */
[----:B------:R-:W-:Y:S02]  /*f4b0*/  LDSM.16.MT88.4 R56, [R47+0x7400] ;  /* 0x007400002f38783b */ /* 0x000fe40000004200 */
[----:B------:R3:W2:Y:S01]  /*f4c0*/  MUFU.EX2 R87, R2 ;  /* 0x0000000200577308 */ /* 0x0006a20000000800 */
[-CC-:B----4-:R-:W-:Y:S01]  /*f4d0*/  FFMA.FTZ R4, R147, R0.reuse, -R5.reuse ;  /* 0x0000000093047223 */ /* 0x190fe20000010805 */
[----:B---3--:R-:W-:-:S03]  /*f4e0*/  FFMA.FTZ R2, R84, R0, -R5 ;  /* 0x0000000054027223 */ /* 0x008fc60000010805 */
[----:B------:R3:W-:Y:S04]  /*f4f0*/  MUFU.EX2 R83, R4 ;  /* 0x0000000400537308 */ /* 0x0007e80000000800 */
[----:B------:R4:W2:Y:S01]  /*f500*/  MUFU.EX2 R138, R2 ;  /* 0x00000002008a7308 */ /* 0x0008a20000000800 */
[----:B------:R-:W-:Y:S01]  /*f510*/  HMMA.16816.F32 R16, R8, R60, R28 ;  /* 0x0000003c0810723c */ /* 0x000fe2000000181c */
[-CC-:B---3--:R-:W-:Y:S01]  /*f520*/  FFMA.FTZ R4, R143, R0.reuse, -R5.reuse ;  /* 0x000000008f047223 */ /* 0x188fe20000010805 */
[----:B----4-:R-:W-:-:S06]  /*f530*/  FFMA.FTZ R2, R85, R0, -R5 ;  /* 0x0000000055027223 */ /* 0x010fcc0000010805 */
[----:B------:R-:W-:Y:S01]  /*f540*/  HMMA.16816.F32 R12, R8, R62, R12 ;  /* 0x0000003e080c723c */ /* 0x000fe2000000180c */
[----:B------:R3:W-:Y:S01]  /*f550*/  MUFU.EX2 R143, R2 ;  /* 0x00000002008f7308 */ /* 0x0007e20000000800 */
[----:B------:R-:W-:Y:S02]  /*f560*/  F2FP.F16.F32.PACK_AB R8, R89, R202 ;  /* 0x000000ca5908723e */ /* 0x000fe400000000ff */
[----:B-1----:R-:W-:Y:S02]  /*f570*/  F2FP.F16.F32.PACK_AB R10, R90, R203 ;  /* 0x000000cb5a0a723e */ /* 0x002fe400000000ff */
[----:B-----5:R-:W-:Y:S02]  /*f580*/  F2FP.F16.F32.PACK_AB R9, R86, R82 ;  /* 0x000000525609723e */ /* 0x020fe400000000ff */
[----:B--2---:R-:W-:Y:S01]  /*f590*/  F2FP.F16.F32.PACK_AB R11, R87, R88 ;  /* 0x00000058570b723e */ /* 0x004fe200000000ff */
[----:B---3--:R-:W-:-:S04]  /*f5a0*/  FFMA.FTZ R2, R129, R0, -R5 ;  /* 0x0000000081027223 */ /* 0x008fc80000010805 */
[----:B------:R1:W-:Y:S02]  /*f5b0*/  MUFU.EX2 R141, R2 ;  /* 0x00000002008d7308 */ /* 0x0003e40000000800 */
[C---:B------:R-:W-:Y:S02]  /*f5c0*/  HMMA.16816.F32 R28, R8.reuse, R40, R32 ;  /* 0x00000028081c723c */ /* 0x040fe40000001820 */
[----:B------:R2:W3:Y:S06]  /*f5d0*/  MUFU.EX2 R85, R4 ;  /* 0x0000000400557308 */ /* 0x0004ec0000000800 */
        /* <DEDUP_REMOVED lines=109> */
[----:B------:R-:W-:-:S06]  /*fcb0*/  FADD.FTZ R2, R112, R2 ;  /* 0x0000000270027221 */ /* 0x000fcc0000010000 */
        /* <DEDUP_REMOVED lines=28> */
[----:B------:R-:W-:-:S03]  /*fe80*/  FADD.FTZ R4, R207, R4 ;  /* 0x00000004cf047221 */ /* 0x000fc60000010000 */
[----:B------:R-:W-:Y:S01]  /*fe90*/  FADD.FTZ R2, R45, R2 ;  /* 0x000000022d027221 */ /* 0x000fe20000010000 */
[----:B--2---:R-:W-:Y:S01]  /*fea0*/  HMMA.16816.F32 R28, R8, R52, R28 ;  /* 0x00000034081c723c */ /* 0x004fe2000000181c */
[----:B------:R-:W-:Y:S01]  /*feb0*/  FFMA.FTZ R7, R187, R0, -R3 ;  /* 0x00000000bb077223 */ /* 0x000fe20000010803 */
[----:B------:R-:W-:Y:S01]  /*fec0*/  FADD.FTZ R4, R99, R4 ;  /* 0x0000000463047221 */ /* 0x000fe20000010000 */
[----:B------:R-:W-:-:S05]  /*fed0*/  FADD.FTZ R2, R95, R2 ;  /* 0x000000025f027221 */ /* 0x000fca0000010000 */
[----:B------:R-:W-:Y:S01]  /*fee0*/  HMMA.16816.F32 R16, R8, R54, R16 ;  /* 0x000000360810723c */ /* 0x000fe20000001810 */
[----:B------:R-:W-:Y:S02]  /*fef0*/  F2FP.F16.F32.PACK_AB R8, R67, R129 ;  /* 0x000000814308723e */ /* 0x000fe400000000ff */
[----:B------:R-:W-:Y:S02]  /*ff00*/  F2FP.F16.F32.PACK_AB R10, R130, R131 ;  /* 0x00000083820a723e */ /* 0x000fe400000000ff */
[----:B-----5:R-:W-:Y:S02]  /*ff10*/  F2FP.F16.F32.PACK_AB R9, R63, R65 ;  /* 0x000000413f09723e */ /* 0x020fe400000000ff */
[----:B----4-:R-:W-:Y:S01]  /*ff20*/  F2FP.F16.F32.PACK_AB R11, R62, R64 ;  /* 0x000000403e0b723e */ /* 0x010fe200000000ff */
[----:B------:R2:W4:Y:S01]  /*ff30*/  MUFU.EX2 R61, R7 ;  /* 0x00000007003d7308 */ /* 0x0005220000000800 */
[----:B------:R-:W-:Y:S01]  /*ff40*/  FADD.FTZ R4, R206, R4 ;  /* 0x00000004ce047221 */ /* 0x000fe20000010000 */
[----:B------:R-:W-:Y:S01]  /*ff50*/  FFMA.FTZ R6, R186, R0, -R3 ;  /* 0x00000000ba067223 */ /* 0x000fe20000010803 */
[----:B------:R-:W-:-:S02]  /*ff60*/  FADD.FTZ R2, R39, R2 ;  /* 0x0000000227027221 */ /* 0x000fc40000010000 */
[----:B------:R-:W-:Y:S01]  /*ff70*/  FADD.FTZ R4, R96, R4 ;  /* 0x0000000460047221 */ /* 0x000fe20000010000 */
[----:B-1----:R-:W-:Y:S01]  /*ff80*/  HMMA.16816.F32 R24, R8, R58, R24 ;  /* 0x0000003a0818723c */ /* 0x002fe20000001818 */
[----:B------:R-:W-:Y:S01]  /*ff90*/  MUFU.EX2 R58, R6 ;  /* 0x00000006003a7308 */ /* 0x000fe20000000800 */
[----:B------:R-:W-:Y:S01]  /*ffa0*/  FADD.FTZ R2, R92, R2 ;  /* 0x000000025c027221 */ /* 0x000fe20000010000 */
[----:B--2---:R-:W-:-:S05]  /*ffb0*/  FFMA.FTZ R7, R185, R0, -R3 ;  /* 0x00000000b9077223 */ /* 0x004fca0000010803 */
[----:B------:R-:W-:Y:S01]  /*ffc0*/  HMMA.16816.F32 R12, R8, R56, R48 ;  /* 0x00000038080c723c */ /* 0x000fe20000001830 */
        /* <DEDUP_REMOVED lines=10> */
[----:B------:R-:W-:Y:S01]  /*10070*/  F2FP.F16.F32.PACK_AB R8, R103, R109 ;  /* 0x0000006d6708723e */ /* 0x000fe200000000ff */
[----:B------:R-:W-:Y:S01]  /*10080*/  FADD.FTZ R2, R86, R2 ;  /* 0x0000000256027221 */ /* 0x000fe20000010000 */
[----:B------:R-:W-:Y:S01]  /*10090*/  F2FP.F16.F32.PACK_AB R10, R107, R108 ;  /* 0x0000006c6b0a723e */ /* 0x000fe200000000ff */
[----:B------:R-:W-:Y:S01]  /*100a0*/  FADD.FTZ R4, R203, R4 ;  /* 0x00000004cb047221 */ /* 0x000fe20000010000 */
[----:B----4-:R-:W-:Y:S01]  /*100b0*/  F2FP.F16.F32.PACK_AB R9, R61, R60 ;  /* 0x0000003c3d09723e */ /* 0x010fe200000000ff */
[----:B------:R-:W2:Y:S01]  /*100c0*/  LDSM.16.MT88.4 R16, [R38+0x8000] ;  /* 0x008000002610783b */ /* 0x000ea20000004200 */
        /* <DEDUP_REMOVED lines=34> */
[----:B------:R-:W-:Y:S04]  /*102f0*/  MUFU.EX2 R45, R7 ;  /* 0x00000007002d7308 */ /* 0x000fe80000000800 */
[----:B------:R3:W5:Y:S01]  /*10300*/  MUFU.EX2 R39, R6 ;  /* 0x0000000600277308 */ /* 0x0007620000000800 */
[----:B------:R-:W-:Y:S01]  /*10310*/  FADD.FTZ R4, R137, R4 ;  /* 0x0000000489047221 */ /* 0x000fe20000010000 */
[----:B------:R-:W-:-:S03]  /*10320*/  FADD.FTZ R2, R75, R2 ;  /* 0x000000024b027221 */ /* 0x000fc60000010000 */
[----:B------:R-:W-:Y:S01]  /*10330*/  FADD.FTZ R4, R84, R4 ;  /* 0x0000000454047221 */ /* 0x000fe20000010000 */
[----:B------:R-:W-:Y:S01]  /*10340*/  FADD.FTZ R2, R73, R2 ;  /* 0x0000000249027221 */ /* 0x000fe20000010000 */
[----:B---3--:R-:W-:-:S04]  /*10350*/  FFMA.FTZ R6, R177, R0, -R5 ;  /* 0x00000000b1067223 */ /* 0x008fc80000010805 */
[----:B------:R3:W5:Y:S01]  /*10360*/  MUFU.EX2 R82, R6 ;  /* 0x0000000600527308 */ /* 0x0007620000000800 */
[-CC-:B------:R-:W-:Y:S01]  /*10370*/  FFMA.FTZ R7, R171, R0.reuse, -R5.reuse ;  /* 0x00000000ab077223 */ /* 0x180fe20000010805 */
[----:B------:R-:W-:Y:S01]  /*10380*/  FADD.FTZ R4, R132, R4 ;  /* 0x0000000484047221 */ /* 0x000fe20000010000 */
[----:B--2---:R-:W-:Y:S01]  /*10390*/  HMMA.16816.F32 R40, R8, R16, R48 ;  /* 0x000000100828723c */ /* 0x004fe20000001830 */
[----:B------:R-:W-:Y:S01]  /*103a0*/  FADD.FTZ R2, R22, R2 ;  /* 0x0000000216027221 */ /* 0x000fe20000010000 */
[----:B------:R2:W-:Y:S01]  /*103b0*/  MUFU.EX2 R78, R7 ;  /* 0x00000007004e7308 */ /* 0x0005e20000000800 */
[----:B---3--:R-:W-:-:S05]  /*103c0*/  FFMA.FTZ R6, R193, R0, -R5 ;  /* 0x00000000c1067223 */ /* 0x008fca0000010805 */
[----:B------:R-:W-:Y:S01]  /*103d0*/  HMMA.16816.F32 R28, R8, R18, R28 ;  /* 0x00000012081c723c */ /* 0x000fe2000000181c */
[----:B------:R3:W-:Y:S01]  /*103e0*/  MUFU.EX2 R35, R6 ;  /* 0x0000000600237308 */ /* 0x0007e20000000800 */
[----:B----4-:R-:W-:Y:S01]  /*103f0*/  F2FP.F16.F32.PACK_AB R8, R56, R97 ;  /* 0x000000613808723e */ /* 0x010fe200000000ff */
[----:B------:R-:W-:Y:S01]  /*10400*/  FADD.FTZ R4, R70, R4 ;  /* 0x0000000446047221 */ /* 0x000fe20000010000 */
[----:B------:R-:W-:Y:S01]  /*10410*/  F2FP.F16.F32.PACK_AB R10, R57, R101 ;  /* 0x00000065390a723e */ /* 0x000fe200000000ff */
[--C-:B--2---:R-:W-:Y:S01]  /*10420*/  FFMA.FTZ R7, R180, R0, -R3.reuse ;  /* 0x00000000b4077223 */ /* 0x104fe20000010803 */
[----:B-1----:R-:W-:Y:S02]  /*10430*/  F2FP.F16.F32.PACK_AB R9, R94, R44 ;  /* 0x0000002c5e09723e */ /* 0x002fe400000000ff */
[----:B-----5:R-:W-:Y:S01]  /*10440*/  F2FP.F16.F32.PACK_AB R11, R39, R45 ;  /* 0x0000002d270b723e */ /* 0x020fe200000000ff */
[----:B------:R-:W-:Y:S01]  /*10450*/  FADD.FTZ R2, R66, R2 ;  /* 0x0000000242027221 */ /* 0x000fe20000010000 */
[----:B------:R-:W1:Y:S01]  /*10460*/  LDSM.16.MT88.4 R16, [R38+0x8400] ;  /* 0x008400002610783b */ /* 0x000e620000004200 */
[----:B---3--:R-:W-:-:S04]  /*10470*/  FFMA.FTZ R6, R200, R0, -R3 ;  /* 0x00000000c8067223 */ /* 0x008fc80000010803 */
[----:B------:R2:W-:Y:S01]  /*10480*/  MUFU.EX2 R32, R6 ;  /* 0x0000000600207308 */ /* 0x0005e20000000800 */
[----:B------:R-:W-:Y:S01]  /*10490*/  FADD.FTZ R4, R133, R4 ;  /* 0x0000000485047221 */ /* 0x000fe20000010000 */
[----:B------:R-:W-:Y:S01]  /*104a0*/  HMMA.16816.F32 R48, R8, R12, R52 ;  /* 0x0000000c0830723c */ /* 0x000fe20000001834 */
[----:B------:R-:W-:Y:S01]  /*104b0*/  FADD.FTZ R2, R69, R2 ;  /* 0x0000000245027221 */ /* 0x000fe20000010000 */
[----:B------:R3:W-:Y:S01]  /*104c0*/  MUFU.EX2 R33, R7 ;  /* 0x0000000700217308 */ /* 0x0007e20000000800 */
[-C--:B------:R-:W-:Y:S01]  /*104d0*/  FFMA.FTZ R12, R195, R0.reuse, -R5 ;  /* 0x00000000c30c7223 */ /* 0x080fe20000010805 */
[----:B------:R-:W-:Y:S01]  /*104e0*/  FADD.FTZ R4, R71, R4 ;  /* 0x0000000447047221 */ /* 0x000fe20000010000 */
[----:B--2---:R-:W-:-:S04]  /*104f0*/  FFMA.FTZ R6, R189, R0, -R3 ;  /* 0x00000000bd067223 */ /* 0x004fc80000010803 */
[----:B------:R2:W-:Y:S01]  /*10500*/  MUFU.EX2 R23, R6 ;  /* 0x0000000600177308 */ /* 0x0005e20000000800 */
[-C--:B---3--:R-:W-:Y:S01]  /*10510*/  FFMA.FTZ R7, R165, R0.reuse, -R3 ;  /* 0x00000000a5077223 */ /* 0x088fe20000010803 */
[----:B------:R-:W-:Y:S02]  /*10520*/  FADD.FTZ R2, R68, R2 ;  /* 0x0000000244027221 */ /* 0x000fe40000010000 */
[----:B------:R3:W4:Y:S04]  /*10530*/  MUFU.EX2 R34, R12 ;  /* 0x0000000c00227308 */ /* 0x0007280000000800 */
[----:B------:R5:W4:Y:S01]  /*10540*/  MUFU.EX2 R74, R7 ;  /* 0x00000007004a7308 */ /* 0x000b220000000800 */
[----:B--2---:R-:W-:Y:S01]  /*10550*/  FFMA.FTZ R6, R201, R0, -R5 ;  /* 0x00000000c9067223 */ /* 0x004fe20000010805 */
[----:B------:R-:W-:-:S03]  /*10560*/  FADD.FTZ R2, R65, R2 ;  /* 0x0000000241027221 */ /* 0x000fc60000010000 */
[----:B------:R2:W4:Y:S01]  /*10570*/  MUFU.EX2 R22, R6 ;  /* 0x0000000600167308 */ /* 0x0005220000000800 */
[-CC-:B---3--:R-:W-:Y:S01]  /*10580*/  FFMA.FTZ R12, R178, R0.reuse, -R5.reuse ;  /* 0x00000000b20c7223 */ /* 0x188fe20000010805 */
[-CC-:B-----5:R-:W-:Y:S01]  /*10590*/  FFMA.FTZ R7, R179, R0.reuse, -R5.reuse ;  /* 0x00000000b3077223 */ /* 0x1a0fe20000010805 */
[----:B------:R-:W-:Y:S01]  /*105a0*/  FADD.FTZ R2, R63, R2 ;  /* 0x000000023f027221 */ /* 0x000fe20000010000 */
[----:B--2---:R-:W-:Y:S01]  /*105b0*/  FFMA.FTZ R6, R176, R0, -R5 ;  /* 0x00000000b0067223 */ /* 0x004fe20000010805 */
[----:B------:R-:W-:-:S04]  /*105c0*/  FADD.FTZ R5, R129, R4 ;  /* 0x0000000481057221 */ /* 0x000fc80000010000 */
[----:B------:R-:W-:Y:S01]  /*105d0*/  FADD.FTZ R5, R67, R5 ;  /* 0x0000000543057221 */ /* 0x000fe20000010000 */
[-C--:B------:R-:W-:Y:S01]  /*105e0*/  FFMA.FTZ R4, R196, R0.reuse, -R3 ;  /* 0x00000000c4047223 */ /* 0x080fe20000010803 */
[----:B------:R-:W-:Y:S02]  /*105f0*/  FADD.FTZ R2, R64, R2 ;  /* 0x0000000240027221 */ /* 0x000fe40000010000 */
[----:B------:R-:W-:Y:S01]  /*10600*/  FADD.FTZ R5, R131, R5 ;  /* 0x0000000583057221 */ /* 0x000fe20000010000 */
[----:B------:R-:W-:Y:S01]  /*10610*/  HMMA.16816.F32 R52, R8, R14, R24 ;  /* 0x0000000e0834723c */ /* 0x000fe20000001818 */
[----:B------:R-:W-:Y:S01]  /*10620*/  MUFU.EX2 R14, R12 ;  /* 0x0000000c000e7308 */ /* 0x000fe20000000800 */
[----:B------:R-:W2:Y:S01]  /*10630*/  LDSM.16.MT88.4 R24, [R47+0x8800] ;  /* 0x008800002f18783b */ /* 0x000ea20000004200 */
[----:B------:R-:W-:Y:S02]  /*10640*/  FADD.FTZ R5, R130, R5 ;  /* 0x0000000582057221 */ /* 0x000fe40000010000 */
[----:B------:R3:W5:Y:S04]  /*10650*/  MUFU.EX2 R12, R4 ;  /* 0x00000004000c7308 */ /* 0x0007680000000800 */
[----:B------:R1:W5:Y:S04]  /*10660*/  MUFU.EX2 R15, R7 ;  /* 0x00000007000f7308 */ /* 0x0003680000000800 */
[----:B------:R4:W-:Y:S01]  /*10670*/  MUFU.EX2 R13, R6 ;  /* 0x00000006000d7308 */ /* 0x0009e20000000800 */
[----:B---3--:R-:W-:Y:S01]  /*10680*/  FADD.FTZ R4, R62, R2 ;  /* 0x000000023e047221 */ /* 0x008fe20000010000 */
[----:B------:R-:W-:Y:S01]  /*10690*/  FADD.FTZ R2, R109, R5 ;  /* 0x000000056d027221 */ /* 0x000fe20000010000 */
[-CC-:B-1----:R-:W-:Y:S01]  /*106a0*/  FFMA.FTZ R7, R197, R0.reuse, -R3.reuse ;  /* 0x00000000c5077223 */ /* 0x182fe20000010803 */
        /* <DEDUP_REMOVED lines=18> */
[----:B------:R-:W-:-:S03]  /*107d0*/  FADD.FTZ R2, R57, R2 ;  /* 0x0000000239027221 */ /* 0x000fc60000010000 */
[----:B------:R-:W-:Y:S01]  /*107e0*/  FADD.FTZ R0, R39, R0 ;  /* 0x0000000027007221 */ /* 0x000fe20000010000 */
[----:B------:R-:W-:Y:S01]  /*107f0*/  FADD.FTZ R2, R82, R2 ;  /* 0x0000000252027221 */ /* 0x000fe20000010000 */
[----:B------:R-:W-:Y:S02]  /*10800*/  F2FP.F16.F32.PACK_AB R8, R34, R82 ;  /* 0x000000522208723e */ /* 0x000fe400000000ff */
[----:B------:R-:W-:Y:S01]  /*10810*/  FADD.FTZ R0, R33, R0 ;  /* 0x0000000021007221 */ /* 0x000fe20000010000 */
[----:B------:R-:W-:Y:S02]  /*10820*/  F2FP.F16.F32.PACK_AB R10, R35, R78 ;  /* 0x0000004e230a723e */ /* 0x000fe400000000ff */
[----:B------:R-:W-:Y:S02]  /*10830*/  F2FP.F16.F32.PACK_AB R9, R32, R33 ;  /* 0x000000212009723e */ /* 0x000fe400000000ff */
[----:B------:R-:W-:Y:S01]  /*10840*/  F2FP.F16.F32.PACK_AB R11, R23, R74 ;  /* 0x0000004a170b723e */ /* 0x000fe200000000ff */
[----:B------:R-:W-:Y:S01]  /*10850*/  FADD.FTZ R2, R34, R2 ;  /* 0x0000000222027221 */ /* 0x000fe20000010000 */
[----:B------:R-:W-:Y:S01]  /*10860*/  FADD.FTZ R0, R32, R0 ;  /* 0x0000000020007221 */ /* 0x000fe20000010000 */
[----:B------:R-:W3:Y:S02]  /*10870*/  MUFU.EX2 R7, R7 ;  /* 0x0000000700077308 */ /* 0x000ee40000000800 */
[----:B------:R-:W-:Y:S01]  /*10880*/  FADD.FTZ R2, R78, R2 ;  /* 0x000000024e027221 */ /* 0x000fe20000010000 */
[----:B------:R-:W-:Y:S01]  /*10890*/  FADD.FTZ R0, R74, R0 ;  /* 0x000000004a007221 */ /* 0x000fe20000010000 */
[----:B--2---:R-:W-:Y:S01]  /*108a0*/  HMMA.16816.F32 R48, R8, R24, R48 ;  /* 0x000000180830723c */ /* 0x004fe20000001830 */
[----:B------:R-:W2:Y:S01]  /*108b0*/  MUFU.EX2 R6, R6 ;  /* 0x0000000600067308 */ /* 0x000ea20000000800 */
[----:B------:R-:W-:Y:S01]  /*108c0*/  FADD.FTZ R2, R35, R2 ;  /* 0x0000000223027221 */ /* 0x000fe20000010000 */
[----:B------:R-:W-:-:S05]  /*108d0*/  FADD.FTZ R0, R23, R0 ;  /* 0x0000000017007221 */ /* 0x000fca0000010000 */
[----:B------:R-:W-:Y:S01]  /*108e0*/  HMMA.16816.F32 R40, R8, R26, R52 ;  /* 0x0000001a0828723c */ /* 0x000fe20000001834 */
[----:B------:R-:W4:Y:S01]  /*108f0*/  LDSM.16.MT88.4 R24, [R38+0x8c00] ;  /* 0x008c00002618783b */ /* 0x000f220000004200 */
[----:B------:R-:W1:Y:S01]  /*10900*/  MUFU.EX2 R3, R3 ;  /* 0x0000000300037308 */ /* 0x000e620000000800 */
[----:B------:R-:W-:Y:S01]  /*10910*/  FADD.FTZ R2, R22, R2 ;  /* 0x0000000216027221 */ /* 0x000fe20000010000 */
[----:B-----5:R-:W-:-:S03]  /*10920*/  FADD.FTZ R0, R12, R0 ;  /* 0x000000000c007221 */ /* 0x020fc60000010000 */
[----:B------:R-:W-:Y:S01]  /*10930*/  FADD.FTZ R2, R15, R2 ;  /* 0x000000020f027221 */ /* 0x000fe20000010000 */
[----:B---3--:R-:W-:-:S03]  /*10940*/  FADD.FTZ R0, R7, R0 ;  /* 0x0000000007007221 */ /* 0x008fc60000010000 */
[----:B------:R-:W-:Y:S01]  /*10950*/  FADD.FTZ R2, R14, R2 ;  /* 0x000000020e027221 */ /* 0x000fe20000010000 */
[----:B--2---:R-:W-:Y:S01]  /*10960*/  FADD.FTZ R0, R6, R0 ;  /* 0x0000000006007221 */ /* 0x004fe20000010000 */
[----:B-1----:R-:W-:Y:S02]  /*10970*/  HMMA.16816.F32 R144, R8, R16, R144 ;  /* 0x000000100890723c */ /* 0x002fe40000001890 */
[----:B------:R-:W-:Y:S01]  /*10980*/  FADD.FTZ R132, R13, R2 ;  /* 0x000000020d847221 */ /* 0x000fe20000010000 */
[----:B------:R-:W-:-:S05]  /*10990*/  FADD.FTZ R133, R3, R0 ;  /* 0x0000000003857221 */ /* 0x000fca0000010000 */
[----:B------:R-:W-:Y:S01]  /*109a0*/  HMMA.16816.F32 R8, R8, R18, R28 ;  /* 0x000000120808723c */ /* 0x000fe2000000181c */
[----:B------:R1:W-:Y:S04]  /*109b0*/  STL [R1+0x4], R132 ;  /* 0x0000048401007387 */ /* 0x0003e80000100800 */
[----:B------:R1:W-:Y:S01]  /*109c0*/  STL [R1], R133 ;  /* 0x0000008501007387 */ /* 0x0003e20000100800 */
[----:B------:R-:W-:Y:S02]  /*109d0*/  ISETP.GT.AND P0, PT, R226, R246, PT ;  /* 0x000000f6e200720c */ /* 0x000fe40003f04270 */
[----:B------:R-:W-:Y:S02]  /*109e0*/  F2FP.F16.F32.PACK_AB R148, R15, R22 ;  /* 0x000000160f94723e */ /* 0x000fe400000000ff */
[----:B------:R-:W-:-:S02]  /*109f0*/  F2FP.F16.F32.PACK_AB R150, R13, R14 ;  /* 0x0000000e0d96723e */ /* 0x000fc400000000ff */
[----:B------:R-:W-:Y:S02]  /*10a00*/  F2FP.F16.F32.PACK_AB R149, R7, R12 ;  /* 0x0000000c0795723e */ /* 0x000fe400000000ff */
[----:B------:R-:W-:Y:S01]  /*10a10*/  F2FP.F16.F32.PACK_AB R151, R3, R6 ;  /* 0x000000060397723e */ /* 0x000fe200000000ff */
[----:B------:R-:W-:Y:S01]  /*10a20*/  BSSY B2, `(.L_x_5169) ;  /* 0x00006b3000027945 */ /* 0x000fe20003800000 */
[----:B------:R-:W-:-:S05]  /*10a30*/  LOP3.LUT R218, R218, 0xfffffffd, RZ, 0xc0, !PT ;  /* 0xfffffffddada7812 */ /* 0x000fca00078ec0ff */
[----:B------:R-:W-:Y:S01]  /*10a40*/  HMMA.16816.F32 R136, R148, R140, R48 ;  /* 0x0000008c9488723c */ /* 0x000fe20000001830 */
[----:B------:R-:W-:-:S07]  /*10a50*/  @P2 LOP3.LUT R218, R218, 0x2, RZ, 0xfc, !PT ;  /* 0x00000002dada2812 */ /* 0x000fce00078efcff */
[C---:B------:R-:W-:Y:S08]  /*10a60*/  HMMA.16816.F32 R140, R148.reuse, R142, R40 ;  /* 0x0000008e948c723c */ /* 0x040ff00000001828 */
[C---:B----4-:R-:W-:Y:S08]  /*10a70*/  HMMA.16816.F32 R144, R148.reuse, R24, R144 ;  /* 0x000000189490723c */ /* 0x050ff00000001890 */
[----:B------:R-:W-:Y:S01]  /*10a80*/  HMMA.16816.F32 R148, R148, R26, R8 ;  /* 0x0000001a9494723c */ /* 0x000fe20000001808 */
[----:B------:R-:W-:-:S04]  /*10a90*/  NOP ;  /* 0x0000000000007918 */ /* 0x000fc80000000000 */
[----:B-1----:R-:W-:-:S15]  /*10aa0*/  @!P0 BRA `(.L_x_5170) ;  /* 0x0000006800a08947 */ /* 0x002fde0003800000 */
[----:B------:R-:W2:Y:S01]  /*10ab0*/  LDL.64 R226, [R1+0x8] ;  /* 0x0000080001e27983 */ /* 0x000ea20000100a00 */
        /* <DEDUP_REMOVED lines=72> */
.L_x_5172:
        /* <DEDUP_REMOVED lines=8> */
.L_x_5173:
[----:B------:R-:W-:Y:S05]  /*10fc0*/  BSYNC.RECONVERGENT B0 ;  /* 0x0000000000007941 */ /* 0x000fea0003800200 */
.L_x_5171:
[C---:B------:R-:W-:Y:S01]  /*10fd0*/  IMAD.SHL.U32 R12, R76.reuse, 0x40, RZ ;  /* 0x000000404c0c7824 */ /* 0x040fe200078e00ff */
[----:B------:R-:W-:Y:S01]  /*10fe0*/  SHF.L.U64.HI R0, R76, 0x6, R77 ;  /* 0x000000064c007819 */ /* 0x000fe2000001024d */
[--C-:B------:R-:W-:Y:S01]  /*10ff0*/  IMAD.MOV.U32 R5, RZ, RZ, R251.reuse ;  /* 0x000000ffff057224 */ /* 0x100fe200078e00fb */
[-C--:B------:R-:W-:Y:S01]  /*11000*/  MOV R4, R252.reuse ;  /* 0x000000fc00047202 */ /* 0x080fe20000000f00 */
[----:B------:R-:W-:Y:S01]  /*11010*/  BSSY.RECONVERGENT B1, `(.L_x_5174) ;  /* 0x0000109000017945 */ /* 0x000fe20003800200 */
[----:B------:R-:W-:Y:S02]  /*11020*/  IADD3 R2, P0, PT, R12, R252, RZ ;  /* 0x000000fc0c027210 */ /* 0x000fe40007f1e0ff */
[----:B------:R-:W-:Y:S01]  /*11030*/  ISETP.GT.AND P6, PT, R22, R246, PT ;  /* 0x000000f61600720c */ /* 0x000fe20003fc4270 */
[----:B------:R-:W-:Y:S01]  /*11040*/  @!PT LDS RZ, [RZ] ;  /* 0x00000000fffff984 */ /* 0x000fe20000000800 */
[----:B------:R-:W-:Y:S01]  /*11050*/  @!PT LDS RZ, [RZ] ;  /* 0x00000000fffff984 */ /* 0x000fe20000000800 */
[----:B------:R-:W-:Y:S01]  /*11060*/  @!PT LDS RZ, [RZ] ;  /* 0x00000000fffff984 */ /* 0x000fe20000000800 */
[----:B------:R1:W-:Y:S01]  /*11070*/  LDGSTS.E.BYPASS.LTC128B.128 [R36+0x5000], desc[UR4][R4.64] ;  /* 0x0500000004247fae */ /* 0x0003e2000b981a04 */
[----:B------:R-:W-:Y:S01]  /*11080*/  IADD3 R10, P1, PT, R2, R12, RZ ;  /* 0x0000000c020a7210 */ /* 0x000fe20007f3e0ff */
[----:B------:R-:W-:-:S03]  /*11090*/  IMAD.X R3, R0, 0x1, R251, P0 ;  /* 0x0000000100037824 */ /* 0x000fc600000e06fb */
[-C--:B------:R-:W-:Y:S01]  /*110a0*/  IADD3 R8, P0, PT, R10, R12.reuse, RZ ;  /* 0x0000000c0a087210 */ /* 0x080fe20007f1e0ff */
[--C-:B------:R-:W-:Y:S01]  /*110b0*/  IMAD.X R11, R3, 0x1, R0.reuse, P1 ;  /* 0x00000001030b7824 */ /* 0x100fe200008e0600 */
[----:B------:R2:W-:Y:S02]  /*110c0*/  LDGSTS.E.BYPASS.LTC128B.128 [R36+0x5800], desc[UR4][R2.64] ;  /* 0x0580000002247fae */ /* 0x0005e4000b981a04 */
[----:B------:R-:W-:Y:S01]  /*110d0*/  IADD3 R6, P1, PT, R8, R12, RZ ;  /* 0x0000000c08067210 */ /* 0x000fe20007f3e0ff */
[----:B------:R-:W-:Y:S01]  /*110e0*/  IMAD.X R9, R11, 0x1, R0, P0 ;  /* 0x000000010b097824 */ /* 0x000fe200000e0600 */
[----:B------:R3:W-:Y:S04]  /*110f0*/  LDGSTS.E.BYPASS.LTC128B.128 [R36+0x6000], desc[UR4][R10.64] ;  /* 0x060000000a247fae */ /* 0x0007e8000b981a04 */
[----:B------:R-:W-:Y:S01]  /*11100*/  IADD3.X R7, PT, PT, R9, R0, RZ, P1, !PT ;  /* 0x0000000009077210 */ /* 0x000fe20000ffe4ff */
[----:B------:R-:W-:Y:S04]  /*11110*/  LDGSTS.E.BYPASS.LTC128B.128 [R36+0x6800], desc[UR4][R8.64] ;  /* 0x0680000008247fae */ /* 0x000fe8000b981a04 */
[----:B------:R-:W-:Y:S01]  /*11120*/  LDGSTS.E.BYPASS.LTC128B.128 [R36+0x7000], desc[UR4][R6.64] ;  /* 0x0700000006247fae */ /* 0x000fe2000b981a04 */
[----:B-1----:R-:W-:-:S05]  /*11130*/  IADD3 R4, P0, PT, R6, R12, RZ ;  /* 0x0000000c06047210 */ /* 0x002fca0007f1e0ff */
[----:B------:R-:W-:Y:S01]  /*11140*/  IMAD.X R5, R7, 0x1, R0, P0 ;  /* 0x0000000107057824 */ /* 0x000fe200000e0600 */
[----:B--2---:R-:W-:-:S04]  /*11150*/  IADD3 R2, P1, PT, R4, R12, RZ ;  /* 0x0000000c04027210 */ /* 0x004fc80007f3e0ff */
[----:B------:R1:W-:Y:S01]  /*11160*/  LDGSTS.E.BYPASS.LTC128B.128 [R36+0x7800], desc[UR4][R4.64] ;  /* 0x0780000004247fae */ /* 0x0003e2000b981a04 */
[----:B---3--:R-:W-:Y:S01]  /*11170*/  IADD3 R10, P0, PT, R2, R12, RZ ;  /* 0x0000000c020a7210 */ /* 0x008fe20007f1e0ff */
[----:B------:R-:W-:-:S05]  /*11180*/  IMAD.X R3, R5, 0x1, R0, P1 ;  /* 0x0000000105037824 */ /* 0x000fca00008e0600 */
[----:B------:R-:W-:Y:S01]  /*11190*/  IADD3.X R11, PT, PT, R3, R0, RZ, P0, !PT ;  /* 0x00000000030b7210 */ /* 0x000fe200007fe4ff */
[----:B------:R2:W-:Y:S01]  /*111a0*/  LDGSTS.E.BYPASS.LTC128B.128 [R36+0x8000], desc[UR4][R2.64] ;  /* 0x0800000002247fae */ /* 0x0005e2000b981a04 */
[----:B------:R-:W-:-:S03]  /*111b0*/  IADD3 R0, PT, PT, R37, R166, RZ ;  /* 0x000000a625007210 */ /* 0x000fc60007ffe0ff */
[----:B------:R3:W-:Y:S04]  /*111c0*/  LDGSTS.E.BYPASS.LTC128B.128 [R36+0x8800], desc[UR4][R10.64] ;  /* 0x088000000a247fae */ /* 0x0007e8000b981a04 */
[----:B------:R-:W-:Y:S04]  /*111d0*/  LDSM.16.M88.4 R28, [R37+0x1000] ;  /* 0x00100000251c783b */ /* 0x000fe80000000200 */
[----:B------:R-:W-:Y:S04]  /*111e0*/  LDSM.16.M88.4 R24, [R37+0x1400] ;  /* 0x001400002518783b */ /* 0x000fe80000000200 */
[----:B------:R-:W-:Y:S04]  /*111f0*/  LDSM.16.M88.4 R16, [R37+0x1800] ;  /* 0x001800002510783b */ /* 0x000fe80000000200 */
[----:B-1----:R-:W-:Y:S04]  /*11200*/  LDSM.16.M88.4 R4, [R37+0x2000] ;  /* 0x002000002504783b */ /* 0x002fe80000000200 */
[----:B------:R-:W-:Y:S01]  /*11210*/  LDSM.16.M88.4 R12, [R37+0x1c00] ;  /* 0x001c0000250c783b */ /* 0x000fe20000000200 */
[----:B--2---:R-:W-:-:S03]  /*11220*/  IMAD.IADD R2, R211, 0x1, R166 ;  /* 0x00000001d3027824 */ /* 0x004fc600078e02a6 */
[----:B------:R-:W-:Y:S04]  /*11230*/  LDSM.16.M88.4 R68, [R37+0x2400] ;  /* 0x002400002544783b */ /* 0x000fe80000000200 */
[----:B---3--:R-:W1:Y:S04]  /*11240*/  LDSM.16.M88.4 R8, [R211] ;  /* 0x00000000d308783b */ /* 0x008e680000000200 */
[----:B------:R-:W2:Y:S04]  /*11250*/  LDSM.16.M88.4 R64, [R37+0x2800] ;  /* 0x002800002540783b */ /* 0x000ea80000000200 */
[----:B------:R-:W3:Y:S04]  /*11260*/  LDSM.16.M88.4 R60, [R37+0x2c00] ;  /* 0x002c0000253c783b */ /* 0x000ee80000000200 */
[----:B------:R-:W4:Y:S04]  /*11270*/  LDSM.16.M88.4 R56, [R37+0x3000] ;  /* 0x003000002538783b */ /* 0x000f280000000200 */
[----:B------:R-:W5:Y:S04]  /*11280*/  LDSM.16.M88.4 R52, [R37+0x3400] ;  /* 0x003400002534783b */ /* 0x000f680000000200 */
[----:B------:R-:W5:Y:S04]  /*11290*/  LDSM.16.M88.4 R48, [R37+0x3800] ;  /* 0x003800002530783b */ /* 0x000f680000000200 */
[----:B------:R-:W5:Y:S04]  /*112a0*/  LDSM.16.M88.4 R40, [R37+0x3c00] ;  /* 0x003c00002528783b */ /* 0x000f680000000200 */
[----:B------:R-:W-:Y:S04]  /*112b0*/  LDSM.16.M88.4 R80, [R0+0x1400] ;  /* 0x001400000050783b */ /* 0x000fe80000000200 */
[----:B------:R-:W-:Y:S04]  /*112c0*/  LDSM.16.M88.4 R96, [R0+0x1c00] ;  /* 0x001c00000060783b */ /* 0x000fe80000000200 */
[----:B------:R-:W0:Y:S01]  /*112d0*/  LDGDEPBAR ;  /* 0x00000000000079af */ /* 0x000e220000000000 */
[C---:B-1----:R-:W-:Y:S08]  /*112e0*/  HMMA.16816.F32 R32, R8.reuse, R4, RZ ;  /* 0x000000040820723c */ /* 0x042ff000000018ff */
[C---:B------:R-:W-:Y:S08]  /*112f0*/  HMMA.16816.F32 R128, R8.reuse, R28, RZ ;  /* 0x0000001c0880723c */ /* 0x040ff000000018ff */
[----:B------:R-:W-:Y:S01]  /*11300*/  HMMA.16816.F32 R120, R8, R30, RZ ;  /* 0x0000001e0878723c */ /* 0x000fe200000018ff */
[----:B------:R-:W-:Y:S02]  /*11310*/  LDSM.16.M88.4 R28, [R37+0x4400] ;  /* 0x00440000251c783b */ /* 0x000fe40000000200 */
[----:B------:R-:W-:Y:S01]  /*11320*/  IMAD.MOV.U32 R39, RZ, RZ, R32 ;  /* 0x000000ffff277224 */ /* 0x000fe200078e0020 */
[----:B------:R-:W-:Y:S01]  /*11330*/  MOV R23, R34 ;  /* 0x0000002200177202 */ /* 0x000fe20000000f00 */
[----:B------:R-:W-:-:S02]  /*11340*/  IMAD.MOV.U32 R38, RZ, RZ, R33 ;  /* 0x000000ffff267224 */ /* 0x000fc400078e0021 */
[----:B------:R-:W-:Y:S01]  /*11350*/  IMAD.MOV.U32 R3, RZ, RZ, R35 ;  /* 0x000000ffff037224 */ /* 0x000fe200078e0023 */
[C---:B------:R-:W-:Y:S01]  /*11360*/  HMMA.16816.F32 R112, R8.reuse, R24, RZ ;  /* 0x000000180870723c */ /* 0x040fe200000018ff */
[----:B------:R-:W1:Y:S07]  /*11370*/  LDSM.16.M88.4 R32, [R37+0x4000] ;  /* 0x004000002520783b */ /* 0x000e6e0000000200 */
        /* <DEDUP_REMOVED lines=8> */
[C---:B------:R-:W-:Y:S01]  /*11400*/  HMMA.16816.F32 R232, R8.reuse, R6, RZ ;  /* 0x0000000608e8723c */ /* 0x040fe200000018ff */
[----:B------:R-:W1:Y:S07]  /*11410*/  LDSM.16.M88.4 R4, [R2] ;  /* 0x000000000204783b */ /* 0x000e6e0000000200 */
        /* <DEDUP_REMOVED lines=8> */
[----:B------:R-:W2:Y:S07]  /*114a0*/  LDSM.16.M88.4 R60, [R0+0x2400] ;  /* 0x00240000003c783b */ /* 0x000eae0000000200 */
[C---:B----4-:R-:W-:Y:S08]  /*114b0*/  HMMA.16816.F32 R188, R8.reuse, R56, RZ ;  /* 0x0000003808bc723c */ /* 0x050ff000000018ff */
[C---:B------:R-:W-:Y:S01]  /*114c0*/  HMMA.16816.F32 R180, R8.reuse, R58, RZ ;  /* 0x0000003a08b4723c */ /* 0x040fe200000018ff */
[----:B------:R-:W3:Y:S07]  /*114d0*/  LDSM.16.M88.4 R56, [R0+0x2800] ;  /* 0x002800000038783b */ /* 0x000eee0000000200 */
[C---:B-----5:R-:W-:Y:S08]  /*114e0*/  HMMA.16816.F32 R168, R8.reuse, R52, RZ ;  /* 0x0000003408a8723c */ /* 0x060ff000000018ff */
[C---:B------:R-:W-:Y:S01]  /*114f0*/  HMMA.16816.F32 R164, R8.reuse, R54, RZ ;  /* 0x0000003608a4723c */ /* 0x040fe200000018ff */
[----:B------:R-:W-:Y:S07]  /*11500*/  LDSM.16.M88.4 R52, [R0+0x2c00] ;  /* 0x002c00000034783b */ /* 0x000fee0000000200 */
[C---:B------:R-:W-:Y:S08]  /*11510*/  HMMA.16816.F32 R160, R8.reuse, R48, RZ ;  /* 0x0000003008a0723c */ /* 0x040ff000000018ff */
[C---:B------:R-:W-:Y:S01]  /*11520*/  HMMA.16816.F32 R156, R8.reuse, R50, RZ ;  /* 0x00000032089c723c */ /* 0x040fe200000018ff */
[----:B------:R-:W4:Y:S07]  /*11530*/  LDSM.16.M88.4 R48, [R0+0x3000] ;  /* 0x003000000030783b */ /* 0x000f2e0000000200 */
[C---:B------:R-:W-:Y:S08]  /*11540*/  HMMA.16816.F32 R152, R8.reuse, R40, RZ ;  /* 0x000000280898723c */ /* 0x040ff000000018ff */
[C---:B------:R-:W-:Y:S01]  /*11550*/  HMMA.16816.F32 R124, R8.reuse, R42, RZ ;  /* 0x0000002a087c723c */ /* 0x040fe200000018ff */
[----:B------:R-:W5:Y:S07]  /*11560*/  LDSM.16.M88.4 R40, [R0+0x3400] ;  /* 0x003400000028783b */ /* 0x000f6e0000000200 */
[C---:B-1----:R-:W-:Y:S08]  /*11570*/  HMMA.16816.F32 R116, R8.reuse, R32, RZ ;  /* 0x000000200874723c */ /* 0x042ff000000018ff */
        /* <DEDUP_REMOVED lines=9> */
[----:B------:R-:W-:Y:S01]  /*11610*/  HMMA.16816.F32 R72, R8, R18, RZ ;  /* 0x000000120848723c */ /* 0x000fe200000018ff */
[----:B------:R-:W1:Y:S07]  /*11620*/  LDSM.16.M88.4 R16, [R0+0x4400] ;  /* 0x004400000010783b */ /* 0x000e6e0000000200 */
[----:B------:R-:W-:Y:S01]  /*11630*/  HMMA.16816.F32 R8, R4, R12, R128 ;  /* 0x0000000c0408723c */ /* 0x000fe20000001880 */
[----:B------:R-:W-:Y:S01]  /*11640*/  IMAD.MOV.U32 R128, RZ, RZ, R39 ;  /* 0x000000ffff807224 */ /* 0x000fe200078e0027 */
[----:B------:R-:W-:Y:S01]  /*11650*/  MOV R130, R23 ;  /* 0x0000001700827202 */ /* 0x000fe20000000f00 */
[----:B------:R-:W-:-:S02]  /*11660*/  IMAD.MOV.U32 R129, RZ, RZ, R38 ;  /* 0x000000ffff817224 */ /* 0x000fc400078e0026 */
[----:B------:R-:W-:-:S03]  /*11670*/  IMAD.MOV.U32 R131, RZ, RZ, R3 ;  /* 0x000000ffff837224 */ /* 0x000fc600078e0003 */
[C---:B------:R-:W-:Y:S08]  /*11680*/  HMMA.16816.F32 R12, R4.reuse, R14, R120 ;  /* 0x0000000e040c723c */ /* 0x040ff00000001878 */
[C---:B--2---:R-:W-:Y:S03]  /*11690*/  HMMA.16816.F32 R120, R4.reuse, R60, R228 ;  /* 0x0000003c0478723c */ /* 0x044fe600000018e4 */
[----:B------:R-:W-:Y:S04]  /*116a0*/  STL.64 [R1+0x38], R8 ;  /* 0x0000380801007387 */ /* 0x000fe80000100a00 */
[----:B------:R2:W-:Y:S01]  /*116b0*/  STL.64 [R1+0x40], R10 ;  /* 0x0000400a01007387 */ /* 0x0005e20000100a00 */
[C---:B---3--:R-:W-:Y:S03]  /*116c0*/  HMMA.16816.F32 R228, R4.reuse, R58, R204 ;  /* 0x0000003a04e4723c */ /* 0x048fe600000018cc */
[----:B------:R-:W-:Y:S04]  /*116d0*/  STL.64 [R1+0xa8], R12 ;  /* 0x0000a80c01007387 */ /* 0x000fe80000100a00 */
[----:B------:R3:W-:Y:S01]  /*116e0*/  STL.64 [R1+0xb0], R14 ;  /* 0x0000b00e01007387 */ /* 0x0007e20000100a00 */
[C---:B----4-:R-:W-:Y:S08]  /*116f0*/  HMMA.16816.F32 R204, R4.reuse, R48, R188 ;  /* 0x0000003004cc723c */ /* 0x050ff000000018bc */
[C---:B-----5:R-:W-:Y:S08]  /*11700*/  HMMA.16816.F32 R188, R4.reuse, R42, R164 ;  /* 0x0000002a04bc723c */ /* 0x060ff000000018a4 */
[C---:B-1----:R-:W-:Y:S08]  /*11710*/  HMMA.16816.F32 R164, R4.reuse, R28, R152 ;  /* 0x0000001c04a4723c */ /* 0x042ff00000001898 */
[C---:B--2---:R-:W-:Y:S08]  /*11720*/  HMMA.16816.F32 R8, R4.reuse, R80, R112 ;  /* 0x000000500408723c */ /* 0x044ff00000001870 */
[C---:B---3--:R-:W-:Y:S08]  /*11730*/  HMMA.16816.F32 R12, R4.reuse, R68, R184 ;  /* 0x00000044040c723c */ /* 0x048ff000000018b8 */
[C---:B------:R-:W-:Y:S03]  /*11740*/  HMMA.16816.F32 R184, R4.reuse, R32, R160 ;  /* 0x0000002004b8723c */ /* 0x040fe600000018a0 */
[----:B------:R-:W-:Y:S04]  /*11750*/  STL.64 [R1+0x98], R8 ;  /* 0x0000980801007387 */ /* 0x000fe80000100a00 */
[----:B------:R1:W-:Y:S01]  /*11760*/  STL.64 [R1+0xa0], R10 ;  /* 0x0000a00a01007387 */ /* 0x0003e20000100a00 */
[C---:B------:R-:W-:Y:S08]  /*11770*/  HMMA.16816.F32 R116, R4.reuse, R24, R116 ;  /* 0x000000180474723c */ /* 0x040ff00000001874 */
[C---:B------:R-:W-:Y:S08]  /*11780*/  HMMA.16816.F32 R152, R4.reuse, R16, R104 ;  /* 0x000000100498723c */ /* 0x040ff00000001868 */
[C---:B-1----:R-:W-:Y:S08]  /*11790*/  HMMA.16816.F32 R8, R4.reuse, R82, R176 ;  /* 0x000000520408723c */ /* 0x042ff000000018b0 */
[C---:B------:R-:W-:Y:S08]  /*117a0*/  HMMA.16816.F32 R176, R4.reuse, R34, R156 ;  /* 0x0000002204b0723c */ /* 0x040ff0000000189c */
[C---:B------:R-:W-:Y:S03]  /*117b0*/  HMMA.16816.F32 R156, R4.reuse, R18, R100 ;  /* 0x00000012049c723c */ /* 0x040fe60000001864 */
[----:B------:R-:W-:Y:S04]  /*117c0*/  STL.64 [R1+0x88], R8 ;  /* 0x0000880801007387 */ /* 0x000fe80000100a00 */
[----:B------:R1:W-:Y:S04]  /*117d0*/  STL.64 [R1+0x90], R10 ;  /* 0x0000900a01007387 */ /* 0x0003e80000100a00 */
[----:B------:R-:W-:Y:S04]  /*117e0*/  STL.64 [R1+0x78], R12 ;  /* 0x0000780c01007387 */ /* 0x000fe80000100a00 */
[----:B------:R-:W-:Y:S04]  /*117f0*/  STL.64 [R1+0x80], R14 ;  /* 0x0000800e01007387 */ /* 0x000fe80000100a00 */
[----:B------:R-:W2:Y:S01]  /*11800*/  LDSM.16.M88.4 R12, [R0+0x4800] ;  /* 0x00480000000c783b */ /* 0x000ea20000000200 */
        /* <DEDUP_REMOVED lines=15> */
[----:B------:R-:W1:Y:S01]  /*11900*/  LDSM.16.M88.4 R8, [R0+0x4c00] ;  /* 0x004c00000008783b */ /* 0x000e620000000200 */
[----:B------:R-:W-:-:S04]  /*11910*/  DEPBAR.LE SB0, 0x0 ;  /* 0x000080000000791a */ /* 0x000fc80000000000 */
[----:B------:R3:W-:Y:S01]  /*11920*/  STL.64 [R1+0x48], R68 ;  /* 0x0000484401007387 */ /* 0x0007e20000100a00 */
[C---:B------:R-:W-:Y:S03]  /*11930*/  HMMA.16816.F32 R196, R4.reuse, R50, R180 ;  /* 0x0000003204c4723c */ /* 0x040fe600000018b4 */
[----:B------:R3:W-:Y:S04]  /*11940*/  STL.64 [R1+0x50], R70 ;  /* 0x0000504601007387 */ /* 0x0007e80000100a00 */
[----:B------:R3:W-:Y:S01]  /*11950*/  STL.64 [R1+0x20], R64 ;  /* 0x0000204001007387 */ /* 0x0007e20000100a00 */
[C---:B------:R-:W-:Y:S03]  /*11960*/  HMMA.16816.F32 R124, R4.reuse, R26, R108 ;  /* 0x0000001a047c723c */ /* 0x040fe6000000186c */
[----:B------:R3:W-:Y:S05]  /*11970*/  STL.64 [R1+0x28], R66 ;  /* 0x0000284201007387 */ /* 0x0007ea0000100a00 */
[----:B--2---:R-:W-:Y:S01]  /*11980*/  HMMA.16816.F32 R160, R4, R12, R92 ;  /* 0x0000000c04a0723c */ /* 0x004fe2000000185c */
[----:B------:R-:W-:-:S07]  /*11990*/  SHF.L.U32 R13, R242, 0x8, RZ ;  /* 0x00000008f20d7819 */ /* 0x000fce00000006ff */
[C---:B------:R-:W-:Y:S08]  /*119a0*/  HMMA.16816.F32 R168, R4.reuse, R14, R88 ;  /* 0x0000000e04a8723c */ /* 0x040ff00000001858 */
[C---:B-1----:R-:W-:Y:S08]  /*119b0*/  HMMA.16816.F32 R172, R4.reuse, R8, R84 ;  /* 0x0000000804ac723c */ /* 0x042ff00000001854 */
        /* <DEDUP_REMOVED lines=71> */
.L_x_5177:
        /* <DEDUP_REMOVED lines=8> */
.L_x_5178:
[----:B------:R-:W-:Y:S05]  /*11eb0*/  BSYNC.RECONVERGENT B0 ;  /* 0x0000000000007941 */ /* 0x000fea0003800200 */
.L_x_5176:
        /* <DEDUP_REMOVED lines=30> */
.L_x_5175:
[----:B------:R-:W-:Y:S05]  /*120a0*/  BSYNC.RECONVERGENT B1 ;  /* 0x0000000000017941 */ /* 0x000fea0003800200 */
.L_x_5174:
[----:B----4-:R-:W2:Y:S04]  /*120b0*/  LDL.LU R4, [R1+0x38] ;  /* 0x0000380001047983 */ /* 0x010ea80000300800 */
[----:B------:R-:W3:Y:S04]  /*120c0*/  LDL.LU R5, [R1+0x40] ;  /* 0x0000400001057983 */ /* 0x000ee80000300800 */
[----:B------:R-:W4:Y:S04]  /*120d0*/  LDL.LU R34, [R1+0x64] ;  /* 0x0000640001227983 */ /* 0x000f280000300800 */
[----:B------:R-:W5:Y:S04]  /*120e0*/  LDL.LU R33, [R1+0x58] ;  /* 0x0000580001217983 */ /* 0x000f680000300800 */
[----:B------:R-:W2:Y:S04]  /*120f0*/  LDL.LU R32, [R1+0x6c] ;  /* 0x00006c0001207983 */ /* 0x000ea80000300800 */
[----:B------:R-:W3:Y:S04]  /*12100*/  LDL.LU R22, [R1+0x80] ;  /* 0x0000800001167983 */ /* 0x000ee80000300800 */
        /* <DEDUP_REMOVED lines=23> */
[----:B------:R-:W3:Y:S01]  /*12280*/  LDL.LU R2, [R1+0x9c] ;  /* 0x00009c0001027983 */ /* 0x000ee20000300800 */
[----:B------:R-:W-:-:S02]  /*12290*/  LOP3.LUT R0, R13, R245, RZ, 0xfc, !PT ;  /* 0x000000f50d007212 */ /* 0x000fc400078efcff */
[----:B------:R-:W-:Y:S01]  /*122a0*/  LOP3.LUT R218, R218, 0xfffffffe, RZ, 0xc0, !PT ;  /* 0xfffffffedada7812 */ /* 0x000fe200078ec0ff */
[----:B------:R-:W-:Y:S02]  /*122b0*/  IMAD.MOV.U32 R106, RZ, RZ, R244 ;  /* 0x000000ffff6a7224 */ /* 0x000fe400078e00f4 */
[----:B----4-:R-:W-:Y:S02]  /*122c0*/  IMAD.MOV.U32 R45, RZ, RZ, R34 ;  /* 0x000000ffff2d7224 */ /* 0x010fe400078e0022 */
[----:B-----5:R-:W-:Y:S02]  /*122d0*/  IMAD.MOV.U32 R47, RZ, RZ, R33 ;  /* 0x000000ffff2f7224 */ /* 0x020fe400078e0021 */
[----:B--2---:R-:W-:Y:S02]  /*122e0*/  IMAD.MOV.U32 R61, RZ, RZ, R32 ;  /* 0x000000ffff3d7224 */ /* 0x004fe400078e0020 */
[----:B------:R-:W2:Y:S04]  /*122f0*/  LDL.LU R32, [R1+0xa0] ;  /* 0x0000a00001207983 */ /* 0x000ea80000300800 */
[----:B------:R-:W4:Y:S04]  /*12300*/  LDL.LU R56, [R1+0x98] ;  /* 0x0000980001387983 */ /* 0x000f280000300800 */
[----:B------:R-:W5:Y:S04]  /*12310*/  LDL.LU R65, [R1+0xac] ;  /* 0x0000ac0001417983 */ /* 0x000f680000300800 */
[----:B------:R-:W2:Y:S04]  /*12320*/  LDL.LU R58, [R1+0xa8] ;  /* 0x0000a800013a7983 */ /* 0x000ea80000300800 */
[----:B------:R-:W4:Y:S01]  /*12330*/  LDL.LU R66, [R1+0x3c] ;  /* 0x00003c0001427983 */ /* 0x000f220000300800 */
[----:B---3--:R-:W-:-:S02]  /*12340*/  IMAD.MOV.U32 R53, RZ, RZ, R31 ;  /* 0x000000ffff357224 */ /* 0x008fc400078e001f */
        /* <DEDUP_REMOVED lines=13> */
[----:B------:R-:W3:Y:S01]  /*12420*/  LDL.LU R10, [R1+0x44] ;  /* 0x00004400010a7983 */ /* 0x000ee20000300800 */
[----:B------:R-:W-:Y:S02]  /*12430*/  IMAD.MOV.U32 R18, RZ, RZ, R9 ;  /* 0x000000ffff127224 */ /* 0x000fe400078e0009 */
[----:B------:R-:W-:Y:S02]  /*12440*/  IMAD.MOV.U32 R62, RZ, RZ, R7 ;  /* 0x000000ffff3e7224 */ /* 0x000fe400078e0007 */
[----:B------:R-:W-:Y:S02]  /*12450*/  IMAD.MOV.U32 R51, RZ, RZ, R6 ;  /* 0x000000ffff337224 */ /* 0x000fe400078e0006 */
[----:B------:R-:W-:Y:S02]  /*12460*/  IMAD.MOV.U32 R38, RZ, RZ, R3 ;  /* 0x000000ffff267224 */ /* 0x000fe400078e0003 */
[----:B------:R-:W-:-:S02]  /*12470*/  VIADD R3, R0, 0xfffffe00 ;  /* 0xfffffe0000037836 */ /* 0x000fc40000000000 */
[----:B------:R-:W-:Y:S02]  /*12480*/  IMAD.MOV.U32 R64, RZ, RZ, R2 ;  /* 0x000000ffff407224 */ /* 0x000fe400078e0002 */
[----:B------:R-:W-:Y:S01]  /*12490*/  VIADD R2, R0, 0xfffffe01 ;  /* 0xfffffe0100027836 */ /* 0x000fe20000000000 */
[C---:B------:R-:W-:Y:S01]  /*124a0*/  ISETP.GE.AND P2, PT, R3.reuse, R215, PT ;  /* 0x000000d70300720c */ /* 0x040fe20003f46270 */
[----:B------:R-:W-:Y:S01]  /*124b0*/  IMAD.MOV.U32 R16, RZ, RZ, R8 ;  /* 0x000000ffff107224 */ /* 0x000fe200078e0008 */
[C---:B------:R-:W-:Y:S02]  /*124c0*/  ISETP.GE.AND P0, PT, R3.reuse, R213, PT ;  /* 0x000000d50300720c */ /* 0x040fe40003f06270 */
[C---:B------:R-:W-:Y:S02]  /*124d0*/  ISETP.GE.AND P3, PT, R3.reuse, R214, PT ;  /* 0x000000d60300720c */ /* 0x040fe40003f66270 */
[----:B------:R-:W-:Y:S02]  /*124e0*/  ISETP.GE.AND P1, PT, R3, R216, PT ;  /* 0x000000d80300720c */ /* 0x000fe40003f26270 */
[----:B------:R-:W-:-:S02]  /*124f0*/  FSEL R3, R5, -INF , P2 ;  /* 0xff80000005037808 */ /* 0x000fc40001000000 */
[----:B------:R-:W-:Y:S02]  /*12500*/  FSEL R4, R4, -INF , P0 ;  /* 0xff80000004047808 */ /* 0x000fe40000000000 */
[----:B------:R-:W-:Y:S01]  /*12510*/  ISETP.GE.AND P2, PT, R2, R216, PT ;  /* 0x000000d80200720c */ /* 0x000fe20003f46270 */
[----:B------:R-:W-:Y:S01]  /*12520*/  VIADD R5, R0, 0xfffffe09 ;  /* 0xfffffe0900057836 */ /* 0x000fe20000000000 */
[----:B------:R-:W-:Y:S02]  /*12530*/  ISETP.GE.AND P0, PT, R2, R213, PT ;  /* 0x000000d50200720c */ /* 0x000fe40003f06270 */
[----:B------:R-:W-:Y:S01]  /*12540*/  FSEL R67, R4, -INF , !P3 ;  /* 0xff80000004437808 */ /* 0x000fe20005800000 */
[----:B------:R-:W-:Y:S01]  /*12550*/  VIADD R4, R0, 0xfffffe08 ;  /* 0xfffffe0800047836 */ /* 0x000fe20000000000 */
[C---:B------:R-:W-:Y:S02]  /*12560*/  ISETP.GE.AND P4, PT, R2.reuse, R214, PT ;  /* 0x000000d60200720c */ /* 0x040fe40003f86270 */
[----:B------:R-:W-:Y:S01]  /*12570*/  ISETP.GE.AND P5, PT, R2, R215, PT ;  /* 0x000000d70200720c */ /* 0x000fe20003fa6270 */
[C---:B------:R-:W-:Y:S01]  /*12580*/  VIADD R7, R0.reuse, 0xfffffe11 ;  /* 0xfffffe1100077836 */ /* 0x040fe20000000000 */
[----:B------:R-:W-:Y:S01]  /*12590*/  FSEL R86, R3, -INF , !P1 ;  /* 0xff80000003567808 */ /* 0x000fe20004800000 */
[----:B------:R-:W-:Y:S01]  /*125a0*/  VIADD R6, R0, 0xfffffe10 ;  /* 0xfffffe1000067836 */ /* 0x000fe20000000000 */
[----:B------:R-:W-:Y:S01]  /*125b0*/  ISETP.GE.AND P1, PT, R4, R213, PT ;  /* 0x000000d50400720c */ /* 0x000fe20003f26270 */
[----:B------:R-:W-:Y:S01]  /*125c0*/  VIADD R9, R0, 0xfffffe19 ;  /* 0xfffffe1900097836 */ /* 0x000fe20000000000 */
[----:B------:R-:W-:-:S02]  /*125d0*/  @P2 LOP3.LUT R218, R218, 0x1, RZ, 0xfc, !PT ;  /* 0x00000001dada2812 */ /* 0x000fc400078efcff */
[-C--:B------:R-:W-:Y:S01]  /*125e0*/  ISETP.GE.AND P3, PT, R5, R214.reuse, PT ;  /* 0x000000d60500720c */ /* 0x080fe20003f66270 */
[----:B------:R-:W-:Y:S01]  /*125f0*/  VIADD R8, R0, 0xfffffe18 ;  /* 0xfffffe1800087836 */ /* 0x000fe20000000000 */
[----:B------:R-:W-:Y:S01]  /*12600*/  ISETP.GE.AND P2, PT, R4, R214, PT ;  /* 0x000000d60400720c */ /* 0x000fe20003f46270 */
        /* <DEDUP_REMOVED lines=21> */
[----:B------:R-:W-:Y:S02]  /*12760*/  VIADD R43, R0, 0xfffffe88 ;  /* 0xfffffe88002b7836 */ /* 0x000fe40000000000 */
[----:B------:R-:W-:-:S02]  /*12770*/  IMAD.MOV.U32 R101, RZ, RZ, R35 ;  /* 0x000000ffff657224 */ /* 0x000fc400078e0023 */
[C---:B------:R-:W-:Y:S02]  /*12780*/  VIADD R35, R0.reuse, 0xfffffe98 ;  /* 0xfffffe9800237836 */ /* 0x040fe40000000000 */
[----:B------:R-:W-:Y:S02]  /*12790*/  IMAD.MOV.U32 R100, RZ, RZ, R27 ;  /* 0x000000ffff647224 */ /* 0x000fe400078e001b */
[----:B------:R-:W-:Y:S02]  /*127a0*/  IMAD.MOV.U32 R107, RZ, RZ, R30 ;  /* 0x000000ffff6b7224 */ /* 0x000fe400078e001e */
[C---:B------:R-:W-:Y:S02]  /*127b0*/  VIADD R27, R0.reuse, 0xfffffea1 ;  /* 0xfffffea1001b7836 */ /* 0x040fe40000000000 */
[----:B------:R-:W-:Y:S02]  /*127c0*/  VIADD R30, R0, 0xfffffea0 ;  /* 0xfffffea0001e7836 */ /* 0x000fe40000000000 */
[----:B------:R-:W-:-:S02]  /*127d0*/  IMAD.MOV.U32 R87, RZ, RZ, R23 ;  /* 0x000000ffff577224 */ /* 0x000fc400078e0017 */
[----:B------:R-:W-:Y:S02]  /*127e0*/  IMAD.MOV.U32 R89, RZ, RZ, R25 ;  /* 0x000000ffff597224 */ /* 0x000fe400078e0019 */
[C---:B------:R-:W-:Y:S02]  /*127f0*/  VIADD R23, R0.reuse, 0xfffffea9 ;  /* 0xfffffea900177836 */ /* 0x040fe40000000000 */
[C---:B------:R-:W-:Y:S02]  /*12800*/  VIADD R25, R0.reuse, 0xfffffea8 ;  /* 0xfffffea800197836 */ /* 0x040fe40000000000 */
[----:B------:R-:W-:Y:S02]  /*12810*/  IMAD.MOV.U32 R105, RZ, RZ, R18 ;  /* 0x000000ffff697224 */ /* 0x000fe400078e0012 */
[----:B------:R-:W-:Y:S02]  /*12820*/  VIADD R18, R0, 0xfffffeb0 ;  /* 0xfffffeb000127836 */ /* 0x000fe40000000000 */
[----:B------:R-:W-:-:S02]  /*12830*/  IMAD.MOV.U32 R79, RZ, RZ, R11 ;  /* 0x000000ffff4f7224 */ /* 0x000fc400078e000b */
[----:B------:R-:W-:Y:S02]  /*12840*/  IMAD.MOV.U32 R75, RZ, RZ, R14 ;  /* 0x000000ffff4b7224 */ /* 0x000fe400078e000e */
[C---:B------:R-:W-:Y:S02]  /*12850*/  VIADD R11, R0.reuse, 0xfffffeb9 ;  /* 0xfffffeb9000b7836 */ /* 0x040fe40000000000 */
[----:B------:R-:W-:Y:S01]  /*12860*/  VIADD R14, R0, 0xfffffeb8 ;  /* 0xfffffeb8000e7836 */ /* 0x000fe20000000000 */
[----:B----4-:R-:W-:Y:S02]  /*12870*/  FSEL R2, R66, -INF , P0 ;  /* 0xff80000042027808 */ /* 0x010fe40000000000 */
[----:B------:R-:W-:Y:S02]  /*12880*/  ISETP.GE.AND P0, PT, R5, R213, PT ;  /* 0x000000d50500720c */ /* 0x000fe40003f06270 */
[----:B------:R-:W-:Y:S02]  /*12890*/  FSEL R85, R2, -INF , !P4 ;  /* 0xff80000002557808 */ /* 0x000fe40006000000 */
[----:B-----5:R-:W-:-:S02]  /*128a0*/  FSEL R2, R65, -INF , P0 ;  /* 0xff80000041027808 */ /* 0x020fc40000000000 */
[----:B--2---:R-:W-:Y:S02]  /*128b0*/  FSEL R3, R58, -INF , P1 ;  /* 0xff8000003a037808 */ /* 0x004fe40000800000 */
        /* <DEDUP_REMOVED lines=82> */
[----:B------:R-:W-:Y:S01]  /*12de0*/  FSEL R181, R2, -INF , !P3 ;  /* 0xff80000002b57808 */ /* 0x000fe20005800000 */
[----:B------:R-:W-:Y:S01]  /*12df0*/  VIADD R56, R0, 0xfffffe71 ;  /* 0xfffffe7100387836 */ /* 0x000fe20000000000 */
[----:B------:R-:W-:-:S02]  /*12e00*/  FSEL R180, R3, -INF , !P2 ;  /* 0xff80000003b47808 */ /* 0x000fc40005000000 */
[-C--:B------:R-:W-:Y:S02]  /*12e10*/  ISETP.GE.AND P3, PT, R57, R214.reuse, PT ;  /* 0x000000d63900720c */ /* 0x080fe40003f66270 */
[----:B------:R-:W-:Y:S01]  /*12e20*/  FSEL R2, R233, -INF , P0 ;  /* 0xff800000e9027808 */ /* 0x000fe20000000000 */
[----:B------:R-:W-:Y:S01]  /*12e30*/  VIADD R58, R0, 0xfffffe70 ;  /* 0xfffffe70003a7836 */ /* 0x000fe20000000000 */
[----:B------:R-:W-:Y:S02]  /*12e40*/  ISETP.GE.AND P2, PT, R54, R214, PT ;  /* 0x000000d63600720c */ /* 0x000fe40003f46270 */
[----:B------:R-:W-:Y:S02]  /*12e50*/  FSEL R3, R232, -INF , P1 ;  /* 0xff800000e8037808 */ /* 0x000fe40000800000 */
[-C--:B------:R-:W-:Y:S02]  /*12e60*/  ISETP.GE.AND P0, PT, R60, R213.reuse, PT ;  /* 0x000000d53c00720c */ /* 0x080fe40003f06270 */
[----:B------:R-:W-:-:S02]  /*12e70*/  ISETP.GE.AND P1, PT, R59, R213, PT ;  /* 0x000000d53b00720c */ /* 0x000fc40003f26270 */
[----:B------:R-:W-:Y:S01]  /*12e80*/  FSEL R183, R2, -INF , !P3 ;  /* 0xff80000002b77808 */ /* 0x000fe20005800000 */
[----:B------:R-:W-:Y:S01]  /*12e90*/  VIADD R51, R0, 0xfffffe79 ;  /* 0xfffffe7900337836 */ /* 0x000fe20000000000 */
[----:B------:R-:W-:Y:S02]  /*12ea0*/  FSEL R182, R3, -INF , !P2 ;  /* 0xff80000003b67808 */ /* 0x000fe40005000000 */
[-C--:B------:R-:W-:Y:S02]  /*12eb0*/  ISETP.GE.AND P3, PT, R60, R214.reuse, PT ;  /* 0x000000d63c00720c */ /* 0x080fe40003f66270 */
[----:B------:R-:W-:Y:S01]  /*12ec0*/  FSEL R2, R229, -INF , P0 ;  /* 0xff800000e5027808 */ /* 0x000fe20000000000 */
[----:B------:R-:W-:Y:S01]  /*12ed0*/  VIADD R53, R0, 0xfffffe78 ;  /* 0xfffffe7800357836 */ /* 0x000fe20000000000 */
[----:B------:R-:W-:Y:S02]  /*12ee0*/  ISETP.GE.AND P2, PT, R59, R214, PT ;  /* 0x000000d63b00720c */ /* 0x000fe40003f46270 */
[----:B------:R-:W-:-:S02]  /*12ef0*/  FSEL R3, R228, -INF , P1 ;  /* 0xff800000e4037808 */ /* 0x000fc40000800000 */
[-C--:B------:R-:W-:Y:S02]  /*12f00*/  ISETP.GE.AND P0, PT, R56, R213.reuse, PT ;  /* 0x000000d53800720c */ /* 0x080fe40003f06270 */
[----:B------:R-:W-:Y:S02]  /*12f10*/  ISETP.GE.AND P1, PT, R58, R213, PT ;  /* 0x000000d53a00720c */ /* 0x000fe40003f26270 */
[----:B------:R-:W-:Y:S01]  /*12f20*/  FSEL R201, R2, -INF , !P3 ;  /* 0xff80000002c97808 */ /* 0x000fe20005800000 */
[----:B------:R-:W-:Y:S01]  /*12f30*/  VIADD R47, R0, 0xfffffe81 ;  /* 0xfffffe81002f7836 */ /* 0x000fe20000000000 */
[----:B------:R-:W-:Y:S02]  /*12f40*/  FSEL R200, R3, -INF , !P2 ;  /* 0xff80000003c87808 */ /* 0x000fe40005000000 */
[-C--:B------:R-:W-:Y:S02]  /*12f50*/  ISETP.GE.AND P3, PT, R56, R214.reuse, PT ;  /* 0x000000d63800720c */ /* 0x080fe40003f66270 */
[----:B------:R-:W-:Y:S01]  /*12f60*/  FSEL R2, R225, -INF , P0 ;  /* 0xff800000e1027808 */ /* 0x000fe20000000000 */
[----:B------:R-:W-:Y:S01]  /*12f70*/  VIADD R49, R0, 0xfffffe80 ;  /* 0xfffffe8000317836 */ /* 0x000fe20000000000 */
[----:B------:R-:W-:-:S02]  /*12f80*/  ISETP.GE.AND P2, PT, R58, R214, PT ;  /* 0x000000d63a00720c */ /* 0x000fc40003f46270 */
[----:B------:R-:W-:Y:S02]  /*12f90*/  FSEL R3, R224, -INF , P1 ;  /* 0xff800000e0037808 */ /* 0x000fe40000800000 */
[-C--:B------:R-:W-:Y:S02]  /*12fa0*/  ISETP.GE.AND P0, PT, R51, R213.reuse, PT ;  /* 0x000000d53300720c */ /* 0x080fe40003f06270 */
[----:B------:R-:W-:Y:S02]  /*12fb0*/  ISETP.GE.AND P1, PT, R53, R213, PT ;  /* 0x000000d53500720c */ /* 0x000fe40003f26270 */
[----:B------:R-:W-:Y:S01]  /*12fc0*/  FSEL R202, R2, -INF , !P3 ;  /* 0xff80000002ca7808 */ /* 0x000fe20005800000 */
[----:B------:R-:W-:Y:S01]  /*12fd0*/  VIADD R42, R0, 0xfffffe89 ;  /* 0xfffffe89002a7836 */ /* 0x000fe20000000000 */
        /* <DEDUP_REMOVED lines=16> */
[----:B------:R-:W-:Y:S01]  /*130e0*/  ISETP.GE.AND P1, PT, R43, R213, PT ;  /* 0x000000d52b00720c */ /* 0x000fe20003f26270 */
[----:B------:R-:W-:Y:S01]  /*130f0*/  IMAD.MOV.U32 R62, RZ, RZ, R32 ;  /* 0x000000ffff3e7224 */ /* 0x000fe200078e0020 */
[----:B------:R-:W-:Y:S01]  /*13100*/  FSEL R205, R2, -INF , !P3 ;  /* 0xff80000002cd7808 */ /* 0x000fe20005800000 */
[----:B------:R-:W-:Y:S01]  /*13110*/  VIADD R32, R0, 0xfffffe99 ;  /* 0xfffffe9900207836 */ /* 0x000fe20000000000 */
        /* <DEDUP_REMOVED lines=19> */
[-C--:B------:R-:W-:Y:S02]  /*13250*/  ISETP.GE.AND P2, PT, R35, R214.reuse, PT ;  /* 0x000000d62300720c */ /* 0x080fe40003f46270 */
[----:B------:R-:W-:Y:S02]  /*13260*/  FSEL R3, R188, -INF , P1 ;  /* 0xff800000bc037808 */ /* 0x000fe40000800000 */
[-C--:B------:R-:W-:Y:S02]  /*13270*/  ISETP.GE.AND P0, PT, R27, R213.reuse, PT ;  /* 0x000000d51b00720c */ /* 0x080fe40003f06270 */
[----:B------:R-:W-:Y:S01]  /*13280*/  ISETP.GE.AND P1, PT, R30, R213, PT ;  /* 0x000000d51e00720c */ /* 0x000fe20003f26270 */
[----:B------:R-:W-:Y:S01]  /*13290*/  IMAD.MOV.U32 R97, RZ, RZ, R33 ;  /* 0x000000ffff617224 */ /* 0x000fe200078e0021 */
[----:B------:R-:W-:Y:S01]  /*132a0*/  FSEL R217, R2, -INF , !P3 ;  /* 0xff80000002d97808 */ /* 0x000fe20005800000 */
[----:B------:R-:W-:Y:S01]  /*132b0*/  IMAD.MOV.U32 R33, RZ, RZ, R16 ;  /* 0x000000ffff217224 */ /* 0x000fe200078e0010 */
[----:B------:R-:W-:Y:S01]  /*132c0*/  FSEL R189, R3, -INF , !P2 ;  /* 0xff80000003bd7808 */ /* 0x000fe20005000000 */
[----:B------:R-:W-:Y:S01]  /*132d0*/  VIADD R16, R0, 0xfffffeb1 ;  /* 0xfffffeb100107836 */ /* 0x000fe20000000000 */
        /* <DEDUP_REMOVED lines=14> */
[----:B------:R-:W-:Y:S01]  /*133c0*/  FSEL R224, R2, -INF , !P3 ;  /* 0xff80000002e07808 */ /* 0x000fe20005800000 */
[----:B---3--:R-:W-:Y:S01]  /*133d0*/  IMAD.MOV.U32 R188, RZ, RZ, R10 ;  /* 0x000000ffffbc7224 */ /* 0x008fe200078e000a */
[----:B------:R-:W-:Y:S01]  /*133e0*/  FSEL R221, R3, -INF , !P2 ;  /* 0xff80000003dd7808 */ /* 0x000fe20005000000 */
[----:B------:R-:W-:Y:S01]  /*133f0*/  VIADD R13, R0, 0xfffffec1 ;  /* 0xfffffec1000d7836 */ /* 0x000fe20000000000 */
[-C--:B------:R-:W-:Y:S02]  /*13400*/  ISETP.GE.AND P3, PT, R16, R214.reuse, PT ;  /* 0x000000d61000720c */ /* 0x080fe40003f66270 */
[----:B------:R-:W-:Y:S01]  /*13410*/  FSEL R2, R165, -INF , P0 ;  /* 0xff800000a5027808 */ /* 0x000fe20000000000 */
[----:B------:R-:W-:Y:S01]  /*13420*/  VIADD R10, R0, 0xfffffec0 ;  /* 0xfffffec0000a7836 */ /* 0x000fe20000000000 */
[----:B------:R-:W-:-:S02]  /*13430*/  ISETP.GE.AND P2, PT, R18, R214, PT ;  /* 0x000000d61200720c */ /* 0x000fc40003f46270 */
        /* <DEDUP_REMOVED lines=32> */
[----:B------:R-:W-:Y:S01]  /*13640*/  ISETP.GE.AND P0, PT, R37, R213, PT ;  /* 0x000000d52500720c */ /* 0x000fe20003f06270 */
[----:B------:R-:W-:Y:S01]  /*13650*/  IMAD.MOV.U32 R96, RZ, RZ, R242 ;  /* 0x000000ffff607224 */ /* 0x000fe200078e00f2 */
[----:B------:R-:W-:Y:S01]  /*13660*/  FSEL R242, R2, -INF , !P3 ;  /* 0xff80000002f27808 */ /* 0x000fe20005800000 */
[----:B------:R-:W-:Y:S01]  /*13670*/  VIADD R55, R0, 0xfffffed8 ;  /* 0xfffffed800377836 */ /* 0x000fe20000000000 */
[----:B------:R-:W-:-:S02]  /*13680*/  FSEL R236, R3, -INF , !P2 ;  /* 0xff80000003ec7808 */ /* 0x000fc40005000000 */
[-C--:B------:R-:W-:Y:S02]  /*13690*/  ISETP.GE.AND P1, PT, R37, R214.reuse, PT ;  /* 0x000000d62500720c */ /* 0x080fe40003f26270 */
[----:B------:R-:W-:Y:S02]  /*136a0*/  FSEL R2, R152, -INF , P0 ;  /* 0xff80000098027808 */ /* 0x000fe40000000000 */
[C---:B------:R-:W-:Y:S02]  /*136b0*/  ISETP.GE.AND P2, PT, R45.reuse, R213, PT ;  /* 0x000000d52d00720c */ /* 0x040fe40003f46270 */
[----:B------:R-:W-:Y:S01]  /*136c0*/  FSEL R244, R2, -INF , !P1 ;  /* 0xff80000002f47808 */ /* 0x000fe20004800000 */
[----:B------:R-:W-:Y:S01]  /*136d0*/  VIADD R61, R0, 0xfffffed9 ;  /* 0xfffffed9003d7836 */ /* 0x000fe20000000000 */
[----:B------:R-:W-:Y:S02]  /*136e0*/  ISETP.GE.AND P3, PT, R45, R214, PT ;  /* 0x000000d62d00720c */ /* 0x000fe40003f66270 */
[----:B------:R-:W-:-:S02]  /*136f0*/  FSEL R2, R153, -INF , P2 ;  /* 0xff80000099027808 */ /* 0x000fc40001000000 */
[CC--:B------:R-:W-:Y:S02]  /*13700*/  ISETP.GE.AND P0, PT, R55.reuse, R213.reuse, PT ;  /* 0x000000d53700720c */ /* 0x0c0fe40003f06270 */
        /* <DEDUP_REMOVED lines=27> */
[-C--:B------:R-:W-:Y:S02]  /*138c0*/  ISETP.GE.AND P3, PT, R70, R214.reuse, PT ;  /* 0x000000d64600720c */ /* 0x080fe40003f66270 */
[----:B------:R-:W-:Y:S02]  /*138d0*/  FSEL R2, R169, -INF , P2 ;  /* 0xff800000a9027808 */ /* 0x000fe40001000000 */
[C---:B------:R-:W-:Y:S01]  /*138e0*/  ISETP.GE.AND P0, PT, R71.reuse, R213, PT ;  /* 0x000000d54700720c */ /* 0x040fe20003f06270 */
[----:B------:R-:W-:Y:S01]  /*138f0*/  VIADD R73, R0, 0xfffffef1 ;  /* 0xfffffef100497836 */ /* 0x000fe20000000000 */
[----:B------:R-:W-:Y:S01]  /*13900*/  FSEL R117, R2, -INF , !P3 ;  /* 0xff80000002757808 */ /* 0x000fe20005800000 */
[----:B------:R-:W-:Y:S01]  /*13910*/  VIADD R82, R0, 0xfffffef9 ;  /* 0xfffffef900527836 */ /* 0x000fe20000000000 */
[----:B------:R-:W-:-:S02]  /*13920*/  ISETP.GE.AND P1, PT, R71, R214, PT ;  /* 0x000000d64700720c */ /* 0x000fc40003f26270 */
[----:B------:R-:W-:Y:S02]  /*13930*/  FSEL R2, R172, -INF , P0 ;  /* 0xff800000ac027808 */ /* 0x000fe40000000000 */
[-C--:B------:R-:W-:Y:S02]  /*13940*/  ISETP.GE.AND P0, PT, R74, R213.reuse, PT ;  /* 0x000000d54a00720c */ /* 0x080fe40003f06270 */
[----:B------:R-:W-:Y:S02]  /*13950*/  FSEL R184, R2, -INF , !P1 ;  /* 0xff80000002b87808 */ /* 0x000fe40004800000 */
[----:B------:R-:W-:Y:S02]  /*13960*/  ISETP.GE.AND P2, PT, R73, R213, PT ;  /* 0x000000d54900720c */ /* 0x000fe40003f46270 */
[----:B------:R-:W-:Y:S02]  /*13970*/  ISETP.GE.AND P1, PT, R74, R214, PT ;  /* 0x000000d64a00720c */ /* 0x000fe40003f26270 */
[----:B------:R-:W-:-:S02]  /*13980*/  FSEL R0, R112, -INF , P0 ;  /* 0xff80000070007808 */ /* 0x000fc40000000000 */
[----:B------:R-:W-:Y:S02]  /*13990*/  ISETP.GE.AND P0, PT, R82, R213, PT ;  /* 0x000000d55200720c */ /* 0x000fe40003f06270 */
[-C--:B------:R-:W-:Y:S02]  /*139a0*/  ISETP.GE.AND P3, PT, R73, R214.reuse, PT ;  /* 0x000000d64900720c */ /* 0x080fe40003f66270 */
[----:B------:R-:W-:Y:S02]  /*139b0*/  FSEL R2, R173, -INF , P2 ;  /* 0xff800000ad027808 */ /* 0x000fe40001000000 */
[----:B------:R-:W-:Y:S02]  /*139c0*/  FSEL R176, R0, -INF , !P1 ;  /* 0xff80000000b07808 */ /* 0x000fe40004800000 */
[----:B------:R-:W-:Y:S02]  /*139d0*/  FSEL R0, R113, -INF , P0 ;  /* 0xff80000071007808 */ /* 0x000fe40000000000 */
[----:B------:R-:W-:-:S02]  /*139e0*/  ISETP.GE.AND P0, PT, R82, R214, PT ;  /* 0x000000d65200720c */ /* 0x000fc40003f06270 */
[----:B------:R-:W-:Y:S02]  /*139f0*/  FSEL R185, R2, -INF , !P3 ;  /* 0xff80000002b97808 */ /* 0x000fe40005800000 */
[C---:B------:R-:W-:Y:S02]  /*13a00*/  ISETP.GE.AND P3, PT, R4.reuse, R215, PT ;  /* 0x000000d70400720c */ /* 0x040fe40003f66270 */
[----:B------:R-:W-:Y:S02]  /*13a10*/  ISETP.GE.AND P4, PT, R4, R216, PT ;  /* 0x000000d80400720c */ /* 0x000fe40003f86270 */
[----:B------:R-:W-:Y:S02]  /*13a20*/  LOP3.LUT P1, RZ, R218, 0x1, RZ, 0xc0, !PT ;  /* 0x00000001daff7812 */ /* 0x000fe4000782c0ff */
[----:B------:R-:W-:Y:S02]  /*13a30*/  FSEL R2, R188, -INF , P5 ;  /* 0xff800000bc027808 */ /* 0x000fe40002800000 */
[----:B------:R-:W-:-:S02]  /*13a40*/  FSEL R4, R0, -INF , !P0 ;  /* 0xff80000000047808 */ /* 0x000fc40004000000 */
[-C--:B------:R-:W-:Y:S02]  /*13a50*/  ISETP.GE.AND P0, PT, R5, R215.reuse, PT ;  /* 0x000000d70500720c */ /* 0x080fe40003f06270 */
[----:B------:R-:W-:Y:S02]  /*13a60*/  FSEL R0, R33, -INF , P3 ;  /* 0xff80000021007808 */ /* 0x000fe40001800000 */
        /* <DEDUP_REMOVED lines=9> */
[----:B------:R-:W-:Y:S02]  /*13b00*/  FSEL R62, R2, -INF , !P2 ;  /* 0xff800000023e7808 */ /* 0x000fe40005000000 */
        /* <DEDUP_REMOVED lines=19> */
[----:B------:R-:W-:Y:S02]  /*13c40*/  ISETP.GE.AND P3, PT, R12, R216, PT ;  /* 0x000000d80c00720c */ /* 0x000fe40003f66270 */
[----:B------:R-:W-:-:S02]  /*13c50*/  FSEL R78, R2, -INF , !P4 ;  /* 0xff800000024e7808 */ /* 0x000fc40006000000 */
[-C--:B------:R-:W-:Y:S02]  /*13c60*/  ISETP.GE.AND P1, PT, R17, R215.reuse, PT ;  /* 0x000000d71100720c */ /* 0x080fe40003f26270 */
[----:B------:R-:W-:Y:S01]  /*13c70*/  FSEL R2, R105, -INF , P0 ;  /* 0xff80000069027808 */ /* 0x000fe20000000000 */
[----:B------:R-:W-:Y:S01]  /*13c80*/  IMAD.MOV.U32 R105, RZ, RZ, R100 ;  /* 0x000000ffff697224 */ /* 0x000fe200078e0064 */
[-C--:B------:R-:W-:Y:S01]  /*13c90*/  ISETP.GE.AND P2, PT, R15, R216.reuse, PT ;  /* 0x000000d80f00720c */ /* 0x080fe20003f46270 */
[----:B------:R-:W-:Y:S01]  /*13ca0*/  IMAD.MOV.U32 R100, RZ, RZ, R89 ;  /* 0x000000ffff647224 */ /* 0x000fe200078e0059 */
[----:B------:R-:W-:Y:S02]  /*13cb0*/  FSEL R89, R0, -INF , !P3 ;  /* 0xff80000000597808 */ /* 0x000fe40005800000 */
[----:B------:R-:W-:Y:S02]  /*13cc0*/  ISETP.GE.AND P4, PT, R17, R216, PT ;  /* 0x000000d81100720c */ /* 0x000fe40003f86270 */
[----:B------:R-:W-:-:S02]  /*13cd0*/  ISETP.GE.AND P0, PT, R19, R215, PT ;  /* 0x000000d71300720c */ /* 0x000fc40003f06270 */
[----:B------:R-:W-:Y:S02]  /*13ce0*/  FSEL R0, R87, -INF , P1 ;  /* 0xff80000057007808 */ /* 0x000fe40000800000 */
[----:B------:R-:W-:Y:S01]  /*13cf0*/  ISETP.GE.AND P1, PT, R24, R215, PT ;  /* 0x000000d71800720c */ /* 0x000fe20003f26270 */
[----:B------:R-:W-:Y:S01]  /*13d00*/  IMAD.MOV.U32 R188, RZ, RZ, R94 ;  /* 0x000000ffffbc7224 */ /* 0x000fe200078e005e */
[----:B------:R-:W-:Y:S02]  /*13d10*/  FSEL R87, R2, -INF , !P2 ;  /* 0xff80000002577808 */ /* 0x000fe40005000000 */
[----:B------:R-:W-:Y:S02]  /*13d20*/  ISETP.GE.AND P3, PT, R19, R216, PT ;  /* 0x000000d81300720c */ /* 0x000fe40003f66270 */
[----:B------:R-:W-:Y:S02]  /*13d30*/  FSEL R2, R97, -INF , P0 ;  /* 0xff80000061027808 */ /* 0x000fe40000000000 */
[----:B------:R-:W-:-:S02]  /*13d40*/  FSEL R94, R0, -INF , !P4 ;  /* 0xff800000005e7808 */ /* 0x000fc40006000000 */
[-C--:B------:R-:W-:Y:S02]  /*13d50*/  ISETP.GE.AND P2, PT, R24, R216.reuse, PT ;  /* 0x000000d81800720c */ /* 0x080fe40003f46270 */
[-C--:B------:R-:W-:Y:S02]  /*13d60*/  ISETP.GE.AND P0, PT, R26, R215.reuse, PT ;  /* 0x000000d71a00720c */ /* 0x080fe40003f06270 */
[----:B------:R-:W-:Y:S02]  /*13d70*/  FSEL R0, R91, -INF , P1 ;  /* 0xff8000005b007808 */ /* 0x000fe40000800000 */
[----:B------:R-:W-:Y:S01]  /*13d80*/  ISETP.GE.AND P1, PT, R28, R215, PT ;  /* 0x000000d71c00720c */ /* 0x000fe20003f26270 */
[----:B------:R-:W-:Y:S01]  /*13d90*/  IMAD.MOV.U32 R97, RZ, RZ, R96 ;  /* 0x000000ffff617224 */ /* 0x000fe200078e0060 */
[----:B------:R-:W-:Y:S02]  /*13da0*/  FSEL R91, R2, -INF , !P3 ;  /* 0xff800000025b7808 */ /* 0x000fe40005800000 */
[----:B------:R-:W-:-:S02]  /*13db0*/  ISETP.GE.AND P4, PT, R26, R216, PT ;  /* 0x000000d81a00720c */ /* 0x000fc40003f86270 */
[----:B------:R-:W-:Y:S02]  /*13dc0*/  FSEL R2, R101, -INF , P0 ;  /* 0xff80000065027808 */ /* 0x000fe40000000000 */
[----:B------:R-:W-:Y:S02]  /*13dd0*/  FSEL R96, R0, -INF , !P2 ;  /* 0xff80000000607808 */ /* 0x000fe40005000000 */
[----:B------:R-:W-:Y:S02]  /*13de0*/  ISETP.GE.AND P3, PT, R28, R216, PT ;  /* 0x000000d81c00720c */ /* 0x000fe40003f66270 */
[-C--:B------:R-:W-:Y:S02]  /*13df0*/  ISETP.GE.AND P0, PT, R31, R215.reuse, PT ;  /* 0x000000d71f00720c */ /* 0x080fe40003f06270 */
[----:B------:R-:W-:Y:S02]  /*13e00*/  FSEL R0, R98, -INF , P1 ;  /* 0xff80000062007808 */ /* 0x000fe40000800000 */
[----:B------:R-:W-:-:S02]  /*13e10*/  ISETP.GE.AND P1, PT, R34, R215, PT ;  /* 0x000000d72200720c */ /* 0x000fc40003f26270 */
[----:B------:R-:W-:Y:S02]  /*13e20*/  FSEL R98, R2, -INF , !P4 ;  /* 0xff80000002627808 */ /* 0x000fe40006000000 */
[----:B------:R-:W-:Y:S02]  /*13e30*/  FSEL R2, R99, -INF , P0 ;  /* 0xff80000063027808 */ /* 0x000fe40000000000 */
        /* <DEDUP_REMOVED lines=39> */
[-C--:B------:R-:W-:Y:S02]  /*140b0*/  ISETP.GE.AND P4, PT, R57, R216.reuse, PT ;  /* 0x000000d83900720c */ /* 0x080fe40003f86270 */
[----:B------:R-:W-:Y:S02]  /*140c0*/  FSEL R2, R234, -INF , P1 ;  /* 0xff800000ea027808 */ /* 0x000fe40000800000 */
[----:B------:R-:W-:Y:S02]  /*140d0*/  FSEL R57, R3, -INF , !P3 ;  /* 0xff80000003397808 */ /* 0x000fe40005800000 */
[----:B------:R-:W-:Y:S02]  /*140e0*/  ISETP.GE.AND P1, PT, R59, R215, PT ;  /* 0x000000d73b00720c */ /* 0x000fe40003f26270 */
[----:B------:R-:W-:Y:S02]  /*140f0*/  FSEL R3, R235, -INF , P0 ;  /* 0xff800000eb037808 */ /* 0x000fe40000000000 */
[----:B------:R-:W-:-:S02]  /*14100*/  ISETP.GE.AND P3, PT, R59, R216, PT ;  /* 0x000000d83b00720c */ /* 0x000fc40003f66270 */
[-C--:B------:R-:W-:Y:S02]  /*14110*/  ISETP.GE.AND P0, PT, R60, R215.reuse, PT ;  /* 0x000000d73c00720c */ /* 0x080fe40003f06270 */
[----:B------:R-:W-:Y:S02]  /*14120*/  FSEL R59, R2, -INF , !P2 ;  /* 0xff800000023b7808 */ /* 0x000fe40005000000 */
[----:B------:R-:W-:Y:S02]  /*14130*/  FSEL R2, R230, -INF , P1 ;  /* 0xff800000e6027808 */ /* 0x000fe40000800000 */
[----:B------:R-:W-:Y:S02]  /*14140*/  FSEL R164, R3, -INF , !P4 ;  /* 0xff80000003a47808 */ /* 0x000fe40006000000 */
[----:B------:R-:W-:Y:S02]  /*14150*/  ISETP.GE.AND P1, PT, R58, R215, PT ;  /* 0x000000d73a00720c */ /* 0x000fe40003f26270 */
[----:B------:R-:W-:-:S02]  /*14160*/  ISETP.GE.AND P2, PT, R60, R216, PT ;  /* 0x000000d83c00720c */ /* 0x000fc40003f46270 */
[----:B------:R-:W-:Y:S02]  /*14170*/  FSEL R3, R231, -INF , P0 ;  /* 0xff800000e7037808 */ /* 0x000fe40000000000 */
[-C--:B------:R-:W-:Y:S02]  /*14180*/  ISETP.GE.AND P4, PT, R58, R216.reuse, PT ;  /* 0x000000d83a00720c */ /* 0x080fe40003f86270 */
[----:B------:R-:W-:Y:S02]  /*14190*/  ISETP.GE.AND P0, PT, R56, R215, PT ;  /* 0x000000d73800720c */ /* 0x000fe40003f06270 */
[----:B------:R-:W-:Y:S02]  /*141a0*/  FSEL R58, R2, -INF , !P3 ;  /* 0xff800000023a7808 */ /* 0x000fe40005800000 */
[----:B------:R-:W-:Y:S02]  /*141b0*/  ISETP.GE.AND P3, PT, R56, R216, PT ;  /* 0x000000d83800720c */ /* 0x000fe40003f66270 */
[----:B------:R-:W-:-:S02]  /*141c0*/  FSEL R2, R226, -INF , P1 ;  /* 0xff800000e2027808 */ /* 0x000fc40000800000 */
[----:B------:R-:W-:Y:S02]  /*141d0*/  FSEL R56, R3, -INF , !P2 ;  /* 0xff80000003387808 */ /* 0x000fe40005000000 */
        /* <DEDUP_REMOVED lines=42> */
[----:B------:R-:W-:Y:S01]  /*14480*/  ISETP.GE.AND P1, PT, R30, R215, PT ;  /* 0x000000d71e00720c */ /* 0x000fe20003f26270 */
[----:B------:R-:W-:Y:S01]  /*14490*/  IMAD.MOV.U32 R124, RZ, RZ, R188 ;  /* 0x000000ffff7c7224 */ /* 0x000fe200078e00bc */
[----:B------:R-:W-:Y:S02]  /*144a0*/  ISETP.GE.AND P2, PT, R32, R216, PT ;  /* 0x000000d82000720c */ /* 0x000fe40003f46270 */
[----:B------:R-:W-:-:S02]  /*144b0*/  FSEL R3, R191, -INF , P0 ;  /* 0xff800000bf037808 */ /* 0x000fc40000000000 */
[----:B------:R-:W-:Y:S02]  /*144c0*/  ISETP.GE.AND P0, PT, R27, R215, PT ;  /* 0x000000d71b00720c */ /* 0x000fe40003f06270 */
[----:B------:R-:W-:Y:S02]  /*144d0*/  FSEL R188, R2, -INF , !P3 ;  /* 0xff80000002bc7808 */ /* 0x000fe40005800000 */
[----:B------:R-:W-:Y:S02]  /*144e0*/  FSEL R2, R186, -INF , P1 ;  /* 0xff800000ba027808 */ /* 0x000fe40000800000 */
[----:B------:R-:W-:Y:S02]  /*144f0*/  FSEL R186, R3, -INF , !P2 ;  /* 0xff80000003ba7808 */ /* 0x000fe40005000000 */
[----:B------:R-:W-:Y:S02]  /*14500*/  ISETP.GE.AND P4, PT, R30, R216, PT ;  /* 0x000000d81e00720c */ /* 0x000fe40003f86270 */
[----:B------:R-:W-:-:S02]  /*14510*/  FSEL R3, R187, -INF , P0 ;  /* 0xff800000bb037808 */ /* 0x000fc40000000000 */
[-C--:B------:R-:W-:Y:S02]  /*14520*/  ISETP.GE.AND P1, PT, R25, R215.reuse, PT ;  /* 0x000000d71900720c */ /* 0x080fe40003f26270 */
[----:B------:R-:W-:Y:S01]  /*14530*/  ISETP.GE.AND P0, PT, R23, R215, PT ;  /* 0x000000d71700720c */ /* 0x000fe20003f06270 */
[----:B------:R-:W-:Y:S01]  /*14540*/  IMAD.MOV.U32 R239, RZ, RZ, R4 ;  /* 0x000000ffffef7224 */ /* 0x000fe200078e0004 */
[----:B------:R-:W-:Y:S02]  /*14550*/  FSEL R187, R2, -INF , !P4 ;  /* 0xff80000002bb7808 */ /* 0x000fe40006000000 */
[----:B------:R-:W-:Y:S02]  /*14560*/  ISETP.GE.AND P2, PT, R25, R216, PT ;  /* 0x000000d81900720c */ /* 0x000fe40003f46270 */
[----:B------:R-:W-:Y:S02]  /*14570*/  FSEL R2, R178, -INF , P1 ;  /* 0xff800000b2027808 */ /* 0x000fe40000800000 */
[----:B------:R-:W-:-:S02]  /*14580*/  FSEL R4, R179, -INF , P0 ;  /* 0xff800000b3047808 */ /* 0x000fc40000000000 */
[-C--:B------:R-:W-:Y:S02]  /*14590*/  ISETP.GE.AND P0, PT, R16, R215.reuse, PT ;  /* 0x000000d71000720c */ /* 0x080fe40003f06270 */
[-C--:B------:R-:W-:Y:S02]  /*145a0*/  ISETP.GE.AND P3, PT, R27, R216.reuse, PT ;  /* 0x000000d81b00720c */ /* 0x080fe40003f66270 */
        /* <DEDUP_REMOVED lines=10> */
[----:B------:R-:W-:Y:S02]  /*14650*/  FMNMX3.FTZ R2, R21, R67, R85, !PT ;  /* 0x0000004315027276 */ /* 0x000fe40007810055 */
[----:B------:R-:W-:Y:S02]  /*14660*/  FSEL R166, R4, -INF , !P4 ;  /* 0xff80000004a67808 */ /* 0x000fe40006000000 */
[----:B------:R-:W-:Y:S02]  /*14670*/  FSEL R167, R3, -INF , !P3 ;  /* 0xff80000003a77808 */ /* 0x000fe40005800000 */
[----:B------:R-:W-:Y:S02]  /*14680*/  ISETP.GE.AND P4, PT, R14, R216, PT ;  /* 0x000000d80e00720c */ /* 0x000fe40003f86270 */
[----:B------:R-:W-:Y:S02]  /*14690*/  FSEL R3, R130, -INF , P1 ;  /* 0xff80000082037808 */ /* 0x000fe40000800000 */
[----:B------:R-:W-:-:S02]  /*146a0*/  FMNMX3.FTZ R2, R2, R69, R68, !PT ;  /* 0x0000004502027276 */ /* 0x000fc40007810044 */
[----:B------:R-:W-:Y:S02]  /*146b0*/  ISETP.GE.AND P0, PT, R11, R215, PT ;  /* 0x000000d70b00720c */ /* 0x000fe40003f06270 */
        /* <DEDUP_REMOVED lines=36> */
[-C--:B------:R-:W-:Y:S02]  /*14900*/  ISETP.GE.AND P2, PT, R10, R215.reuse, PT ;  /* 0x000000d70a00720c */ /* 0x080fe40003f46270 */
[----:B------:R-:W-:Y:S02]  /*14910*/  FMNMX3.FTZ R4, R4, R192, R193, !PT ;  /* 0x000000c004047276 */ /* 0x000fe400078100c1 */
[----:B------:R-:W-:Y:S02]  /*14920*/  ISETP.GE.AND P0, PT, R13, R215, PT ;  /* 0x000000d70d00720c */ /* 0x000fe40003f06270 */
[----:B------:R-:W-:Y:S02]  /*14930*/  FMNMX3.FTZ R2, R2, R173, R172, !PT ;  /* 0x000000ad02027276 */ /* 0x000fe400078100ac */
        /* <DEDUP_REMOVED lines=9> */
[----:B------:R-:W-:Y:S02]  /*149d0*/  FMNMX3.FTZ R4, R4, R220, R219, !PT ;  /* 0x000000dc04047276 */ /* 0x000fe400078100db */
[----:B------:R-:W-:Y:S02]  /*149e0*/  ISETP.GE.AND P3, PT, R22, R216, PT ;  /* 0x000000d81600720c */ /* 0x000fe40003f66270 */
[----:B------:R-:W-:Y:S02]  /*149f0*/  FSEL R199, R3, -INF , !P5 ;  /* 0xff80000003c77808 */ /* 0x000fe40006800000 */
[----:B------:R-:W-:-:S02]  /*14a00*/  FSEL R5, R126, -INF , P4 ;  /* 0xff8000007e057808 */ /* 0x000fc40002000000 */
[----:B------:R-:W-:Y:S02]  /*14a10*/  ISETP.GE.AND P2, PT, R29, R216, PT ;  /* 0x000000d81d00720c */ /* 0x000fe40003f46270 */
[-C--:B------:R-:W-:Y:S02]  /*14a20*/  ISETP.GE.AND P1, PT, R37, R215.reuse, PT ;  /* 0x000000d72500720c */ /* 0x080fe40003f26270 */
[----:B------:R-:W-:Y:S02]  /*14a30*/  FSEL R3, R127, -INF , P0 ;  /* 0xff8000007f037808 */ /* 0x000fe40000000000 */
[----:B------:R-:W-:Y:S02]  /*14a40*/  ISETP.GE.AND P0, PT, R45, R215, PT ;  /* 0x000000d72d00720c */ /* 0x000fe40003f06270 */
[----:B------:R-:W-:Y:S02]  /*14a50*/  FMNMX3.FTZ R2, R2, R184, R185, !PT ;  /* 0x000000b802027276 */ /* 0x000fe400078100b9 */
[----:B------:R-:W-:-:S02]  /*14a60*/  FMNMX3.FTZ R4, R4, R221, R224, !PT ;  /* 0x000000dd04047276 */ /* 0x000fc400078100e0 */
[----:B------:R-:W-:Y:S02]  /*14a70*/  FSEL R198, R5, -INF , !P3 ;  /* 0xff80000005c67808 */ /* 0x000fe40005800000 */
[-C--:B------:R-:W-:Y:S02]  /*14a80*/  ISETP.GE.AND P5, PT, R37, R216.reuse, PT ;  /* 0x000000d82500720c */ /* 0x080fe40003fa6270 */
[----:B------:R-:W-:Y:S02]  /*14a90*/  FSEL R195, R3, -INF , !P2 ;  /* 0xff80000003c37808 */ /* 0x000fe40005000000 */
[----:B------:R-:W-:Y:S02]  /*14aa0*/  FSEL R5, R154, -INF , P1 ;  /* 0xff8000009a057808 */ /* 0x000fe40000800000 */
[----:B------:R-:W-:Y:S02]  /*14ab0*/  ISETP.GE.AND P4, PT, R45, R216, PT ;  /* 0x000000d82d00720c */ /* 0x000fe40003f86270 */
[----:B------:R-:W-:-:S02]  /*14ac0*/  ISETP.GE.AND P3, PT, R55, R215, PT ;  /* 0x000000d73700720c */ /* 0x000fc40003f66270 */
[----:B------:R-:W-:Y:S02]  /*14ad0*/  FSEL R3, R155, -INF , P0 ;  /* 0xff8000009b037808 */ /* 0x000fe40000000000 */
[----:B------:R-:W-:Y:S02]  /*14ae0*/  FMNMX3.FTZ R2, R2, R188, R186, !PT ;  /* 0x000000bc02027276 */ /* 0x000fe400078100ba */
[----:B------:R-:W-:Y:S02]  /*14af0*/  ISETP.GE.AND P0, PT, R61, R215, PT ;  /* 0x000000d73d00720c */ /* 0x000fe40003f06270 */
[----:B------:R-:W-:Y:S02]  /*14b00*/  FMNMX3.FTZ R4, R4, R225, R229, !PT ;  /* 0x000000e104047276 */ /* 0x000fe400078100e5 */
[----:B------:R-:W-:Y:S02]  /*14b10*/  FSEL R226, R5, -INF , !P5 ;  /* 0xff80000005e27808 */ /* 0x000fe40006800000 */
[----:B------:R-:W-:-:S02]  /*14b20*/  ISETP.GE.AND P2, PT, R55, R216, PT ;  /* 0x000000d83700720c */ /* 0x000fc40003f46270 */
[----:B------:R-:W-:Y:S02]  /*14b30*/  FSEL R223, R3, -INF , !P4 ;  /* 0xff80000003df7808 */ /* 0x000fe40006000000 */
[----:B------:R-:W-:Y:S02]  /*14b40*/  FSEL R5, R158, -INF , P3 ;  /* 0xff8000009e057808 */ /* 0x000fe40001800000 */
[----:B------:R-:W-:Y:S02]  /*14b50*/  FMNMX3.FTZ R2, R2, R187, R190, !PT ;  /* 0x000000bb02027276 */ /* 0x000fe400078100be */
[----:B------:R-:W-:Y:S02]  /*14b60*/  ISETP.GE.AND P5, PT, R61, R216, PT ;  /* 0x000000d83d00720c */ /* 0x000fe40003fa6270 */
[----:B------:R-:W-:Y:S02]  /*14b70*/  ISETP.GE.AND P1, PT, R64, R215, PT ;  /* 0x000000d74000720c */ /* 0x000fe40003f26270 */
[----:B------:R-:W-:-:S02]  /*14b80*/  FSEL R3, R159, -INF , P0 ;  /* 0xff8000009f037808 */ /* 0x000fc40000000000 */
[----:B------:R-:W-:Y:S02]  /*14b90*/  FMNMX3.FTZ R4, R4, R228, R232, !PT ;  /* 0x000000e404047276 */ /* 0x000fe400078100e8 */
[----:B------:R-:W-:Y:S02]  /*14ba0*/  ISETP.GE.AND P0, PT, R65, R215, PT ;  /* 0x000000d74100720c */ /* 0x000fe40003f06270 */
[----:B------:R-:W-:Y:S02]  /*14bb0*/  FSEL R222, R5, -INF , !P2 ;  /* 0xff80000005de7808 */ /* 0x000fe40005000000 */
[----:B------:R-:W-:Y:S02]  /*14bc0*/  FMNMX3.FTZ R2, R2, R178, R166, !PT ;  /* 0x000000b202027276 */ /* 0x000fe400078100a6 */
        /* <DEDUP_REMOVED lines=8> */
[----:B------:R-:W-:Y:S02]  /*14c50*/  FSEL R230, R5, -INF , !P4 ;  /* 0xff80000005e67808 */ /* 0x000fe40006000000 */
[----:B------:R-:W-:Y:S02]  /*14c60*/  FMNMX3.FTZ R4, R4, R236, R242, !PT ;  /* 0x000000ec04047276 */ /* 0x000fe400078100f2 */
[----:B------:R-:W-:Y:S02]  /*14c70*/  FSEL R227, R3, -INF , !P3 ;  /* 0xff80000003e37808 */ /* 0x000fe40005800000 */
[----:B------:R-:W-:Y:S02]  /*14c80*/  FSEL R5, R170, -INF , P5 ;  /* 0xff800000aa057808 */ /* 0x000fe40002800000 */
[C---:B------:R-:W-:Y:S02]  /*14c90*/  ISETP.GE.AND P3, PT, R71.reuse, R215, PT ;  /* 0x000000d74700720c */ /* 0x040fe40003f66270 */
[----:B------:R-:W-:Y:S01]  /*14ca0*/  ISETP.GE.AND P5, PT, R71, R216, PT ;  /* 0x000000d84700720c */ /* 0x000fe20003fa6270 */
[----:B------:R-:W-:Y:S01]  /*14cb0*/  IMAD.MOV.U32 R71, RZ, RZ, R125 ;  /* 0x000000ffff477224 */ /* 0x000fe200078e007d */
[----:B------:R-:W-:-:S02]  /*14cc0*/  FMNMX3.FTZ R2, R2, R191, R194, !PT ;  /* 0x000000bf02027276 */ /* 0x000fc400078100c2 */
[----:B------:R-:W-:Y:S02]  /*14cd0*/  FMNMX3.FTZ R4, R4, R244, R245, !PT ;  /* 0x000000f404047276 */ /* 0x000fe400078100f5 */
[----:B------:R-:W-:Y:S02]  /*14ce0*/  FMNMX3.FTZ R2, R2, R206, R199, !PT ;  /* 0x000000ce02027276 */ /* 0x000fe400078100c7 */
[----:B------:R-:W-:Y:S02]  /*14cf0*/  FMNMX3.FTZ R4, R4, R246, R71, !PT ;  /* 0x000000f604047276 */ /* 0x000fe40007810047 */
[----:B------:R-:W-:Y:S02]  /*14d00*/  ISETP.GE.AND P0, PT, R70, R215, PT ;  /* 0x000000d74600720c */ /* 0x000fe40003f06270 */
[----:B------:R-:W-:Y:S02]  /*14d10*/  FMNMX3.FTZ R2, R2, R198, R195, !PT ;  /* 0x000000c602027276 */ /* 0x000fe400078100c3 */
[----:B------:R-:W-:-:S02]  /*14d20*/  FMNMX3.FTZ R4, R4, R128, R129, !PT ;  /* 0x0000008004047276 */ /* 0x000fc40007810081 */
[----:B------:R-:W-:Y:S02]  /*14d30*/  ISETP.GE.AND P1, PT, R70, R216, PT ;  /* 0x000000d84600720c */ /* 0x000fe40003f26270 */
[----:B------:R-:W-:Y:S02]  /*14d40*/  FSEL R3, R171, -INF , P0 ;  /* 0xff800000ab037808 */ /* 0x000fe40000000000 */
[----:B------:R-:W-:Y:S02]  /*14d50*/  FMNMX3.FTZ R2, R2, R226, R223, !PT ;  /* 0x000000e202027276 */ /* 0x000fe400078100df */
[----:B------:R-:W-:Y:S02]  /*14d60*/  FMNMX3.FTZ R4, R4, R116, R117, !PT ;  /* 0x0000007404047276 */ /* 0x000fe40007810075 */
[----:B------:R-:W-:Y:S02]  /*14d70*/  ISETP.GE.AND P2, PT, R66, R216, PT ;  /* 0x000000d84200720c */ /* 0x000fe40003f46270 */
[----:B------:R-:W-:-:S02]  /*14d80*/  FSEL R162, R3, -INF , !P1 ;  /* 0xff80000003a27808 */ /* 0x000fc40004800000 */
[-C--:B------:R-:W-:Y:S02]  /*14d90*/  ISETP.GE.AND P1, PT, R74, R215.reuse, PT ;  /* 0x000000d74a00720c */ /* 0x080fe40003f26270 */
[----:B------:R-:W-:Y:S02]  /*14da0*/  FMNMX3.FTZ R2, R2, R222, R207, !PT ;  /* 0x000000de02027276 */ /* 0x000fe400078100cf */
[----:B------:R-:W-:Y:S02]  /*14db0*/  ISETP.GE.AND P0, PT, R73, R215, PT ;  /* 0x000000d74900720c */ /* 0x000fe40003f06270 */
[----:B------:R-:W-:Y:S02]  /*14dc0*/  FMNMX3.FTZ R4, R4, R231, R235, !PT ;  /* 0x000000e704047276 */ /* 0x000fe400078100eb */
[----:B------:R-:W-:Y:S02]  /*14dd0*/  FSEL R163, R5, -INF , !P2 ;  /* 0xff80000005a37808 */ /* 0x000fe40005000000 */
[----:B------:R-:W-:-:S02]  /*14de0*/  FSEL R5, R114, -INF , P1 ;  /* 0xff80000072057808 */ /* 0x000fc40000800000 */
[----:B------:R-:W-:Y:S02]  /*14df0*/  FMNMX3.FTZ R3, R2, R230, R227, !PT ;  /* 0x000000e602037276 */ /* 0x000fe400078100e3 */
[----:B------:R-:W-:Y:S02]  /*14e00*/  ISETP.GE.AND P2, PT, R74, R216, PT ;  /* 0x000000d84a00720c */ /* 0x000fe40003f46270 */
[----:B------:R-:W-:Y:S02]  /*14e10*/  FSEL R7, R175, -INF , P0 ;  /* 0xff800000af077808 */ /* 0x000fe40000000000 */
[----:B------:R-:W-:Y:S02]  /*14e20*/  FMNMX3.FTZ R2, R4, R234, R239, !PT ;  /* 0x000000ea04027276 */ /* 0x000fe400078100ef */
[----:B------:R-:W-:Y:S02]  /*14e30*/  ISETP.GE.AND P4, PT, R73, R216, PT ;  /* 0x000000d84900720c */ /* 0x000fe40003f86270 */
[----:B------:R-:W-:-:S02]  /*14e40*/  FSEL R8, R174, -INF , P3 ;  /* 0xff800000ae087808 */ /* 0x000fc40001800000 */
[C---:B------:R-:W-:Y:S02]  /*14e50*/  ISETP.GE.AND P0, PT, R82.reuse, R215, PT ;  /* 0x000000d75200720c */ /* 0x040fe40003f06270 */
[----:B------:R-:W-:Y:S02]  /*14e60*/  FSEL R174, R5, -INF , !P2 ;  /* 0xff80000005ae7808 */ /* 0x000fe40005000000 */
[----:B------:R-:W-:Y:S01]  /*14e70*/  ISETP.GE.AND P1, PT, R82, R216, PT ;  /* 0x000000d85200720c */ /* 0x000fe20003f26270 */
[----:B------:R-:W1:Y:S01]  /*14e80*/  SHFL.BFLY PT, R5, R2, 0x2, 0x1f ;  /* 0x0c401f0002057f89 */ /* 0x000e6200000e0000 */
[----:B------:R-:W-:Y:S02]  /*14e90*/  FSEL R6, R115, -INF , P0 ;  /* 0xff80000073067808 */ /* 0x000fe40000000000 */
[----:B------:R-:W-:Y:S02]  /*14ea0*/  FSEL R170, R8, -INF , !P5 ;  /* 0xff80000008aa7808 */ /* 0x000fe40006800000 */
[----:B------:R-:W-:-:S02]  /*14eb0*/  FSEL R171, R7, -INF , !P4 ;  /* 0xff80000007ab7808 */ /* 0x000fc40006000000 */
[----:B------:R-:W-:Y:S02]  /*14ec0*/  FMNMX3.FTZ R3, R3, R163, R162, !PT ;  /* 0x000000a303037276 */ /* 0x000fe400078100a2 */
[----:B------:R-:W-:Y:S02]  /*14ed0*/  FSEL R175, R6, -INF , !P1 ;  /* 0xff80000006af7808 */ /* 0x000fe40004800000 */
[----:B------:R-:W-:-:S04]  /*14ee0*/  FMNMX3.FTZ R3, R3, R170, R171, !PT ;  /* 0x000000aa03037276 */ /* 0x000fc800078100ab */
[----:B------:R-:W-:-:S05]  /*14ef0*/  FMNMX3.FTZ R3, R3, R174, R175, !PT ;  /* 0x000000ae03037276 */ /* 0x000fca00078100af */
[----:B------:R-:W3:Y:S01]  /*14f00*/  SHFL.BFLY PT, R4, R3, 0x2, 0x1f ;  /* 0x0c401f0003047f89 */ /* 0x000ee200000e0000 */
[----:B-1----:R-:W-:-:S05]  /*14f10*/  FMNMX.FTZ R2, R2, R5, !PT ;  /* 0x0000000502027209 */ /* 0x002fca0007810000 */
[----:B------:R-:W1:Y:S01]  /*14f20*/  SHFL.BFLY PT, R5, R2, 0x1, 0x1f ;  /* 0x0c201f0002057f89 */ /* 0x000e6200000e0000 */
[----:B------:R-:W4:Y:S01]  /*14f30*/  S2UR UR6, SR_CgaCtaId ;  /* 0x00000000000679c3 */ /* 0x000f220000008800 */
[----:B---3--:R-:W-:-:S05]  /*14f40*/  FMNMX.FTZ R3, R3, R4, !PT ;  /* 0x0000000403037209 */ /* 0x008fca0007810000 */
[----:B------:R-:W3:Y:S01]  /*14f50*/  SHFL.BFLY PT, R4, R3, 0x1, 0x1f ;  /* 0x0c201f0003047f89 */ /* 0x000ee200000e0000 */
[----:B-1----:R-:W-:-:S04]  /*14f60*/  FMNMX.FTZ R99, R2, R5, !PT ;  /* 0x0000000502637209 */ /* 0x002fc80007810000 */
[----:B------:R-:W-:Y:S01]  /*14f70*/  FSETP.NEU.FTZ.AND P1, PT, R99, -INF , PT ;  /* 0xff8000006300780b */ /* 0x000fe20003f3d000 */
[----:B--2---:R-:W-:Y:S01]  /*14f80*/  FMUL.FTZ R5, R0, R99 ;  /* 0x0000006300057220 */ /* 0x004fe20000410000 */
[----:B------:R-:W-:-:S04]  /*14f90*/  IMAD.MOV.U32 R125, RZ, RZ, R97 ;  /* 0x000000ffff7d7224 */ /* 0x000fc800078e0061 */
[----:B------:R-:W-:Y:S01]  /*14fa0*/  FSEL R5, R5, RZ, P1 ;  /* 0x000000ff05057208 */ /* 0x000fe20000800000 */
[----:B------:R-:W-:-:S04]  /*14fb0*/  UMOV UR7, 0x400 ;  /* 0x0000040000077882 */ /* 0x000fc80000000000 */
[--C-:B------:R-:W-:Y:S01]  /*14fc0*/  FFMA.FTZ R2, R67, R0, -R5.reuse ;  /* 0x0000000043027223 */ /* 0x100fe20000010805 */
[----:B---3--:R-:W-:Y:S01]  /*14fd0*/  FMNMX.FTZ R97, R3, R4, !PT ;  /* 0x0000000403617209 */ /* 0x008fe20007810000 */
[----:B----4-:R-:W-:Y:S02]  /*14fe0*/  ULEA UR6, UR6, UR7, 0x18 ;  /* 0x0000000706067291 */ /* 0x010fe4000f8ec0ff */
[----:B------:R1:W-:Y:S01]  /*14ff0*/  MUFU.EX2 R66, R2 ;  /* 0x0000000200427308 */ /* 0x0003e20000000800 */
[----:B------:R-:W-:Y:S01]  /*15000*/  FSETP.NEU.FTZ.AND P0, PT, R97, -INF , PT ;  /* 0xff8000006100780b */ /* 0x000fe20003f1d000 */
[----:B------:R-:W-:Y:S01]  /*15010*/  FMUL.FTZ R3, R0, R97 ;  /* 0x0000006100037220 */ /* 0x000fe20000410000 */
[----:B------:R-:W-:-:S04]  /*15020*/  FFMA.FTZ R4, R69, R0, -R5 ;  /* 0x0000000045047223 */ /* 0x000fc80000010805 */
[----:B------:R-:W-:Y:S02]  /*15030*/  FSEL R3, R3, RZ, P0 ;  /* 0x000000ff03037208 */ /* 0x000fe40000000000 */
[----:B-1----:R-:W-:Y:S01]  /*15040*/  LOP3.LUT R2, R125, 0x120, R243, 0xf8, !PT ;  /* 0x000001207d027812 */ /* 0x002fe200078ef8f3 */
[----:B------:R1:W-:Y:S03]  /*15050*/  MUFU.EX2 R158, R4 ;  /* 0x00000004009e7308 */ /* 0x0003e60000000800 */
[----:B------:R-:W-:Y:S01]  /*15060*/  LEA R65, R2, UR6, 0x1 ;  /* 0x0000000602417c11 */ /* 0x000fe2000f8e08ff */
[----:B------:R-:W-:Y:S01]  /*15070*/  FFMA.FTZ R2, R68, R0, -R5 ;  /* 0x0000000044027223 */ /* 0x000fe20000010805 */
[----:B------:R-:W-:-:S03]  /*15080*/  LOP3.LUT P3, RZ, R218, 0x2, RZ, 0xc0, !PT ;  /* 0x00000002daff7812 */ /* 0x000fc6000786c0ff */
[----:B------:R2:W3:Y:S01]  /*15090*/  MUFU.EX2 R159, R2 ;  /* 0x00000002009f7308 */ /* 0x0004e20000000800 */
[----:B------:R-:W-:Y:S01]  /*150a0*/  FSEL R7, R97, RZ, P0 ;  /* 0x000000ff61077208 */ /* 0x000fe20000000000 */
[----:B------:R-:W4:Y:S01]  /*150b0*/  LDSM.16.MT88.4 R12, [R65+0x5000] ;  /* 0x00500000410c783b */ /* 0x000f220000004200 */
[-C--:B-1----:R-:W-:Y:S01]  /*150c0*/  FFMA.FTZ R4, R86, R0.reuse, -R3 ;  /* 0x0000000056047223 */ /* 0x082fe20000010803 */
[-C--:B------:R-:W-:Y:S02]  /*150d0*/  FFMA.FTZ R6, R85, R0.reuse, -R5 ;  /* 0x0000000055067223 */ /* 0x080fe40000010805 */
[----:B------:R-:W-:Y:S01]  /*150e0*/  LDSM.16.MT88.4 R36, [R65+0x5400] ;  /* 0x005400004124783b */ /* 0x000fe20000004200 */
[----:B------:R1:W-:Y:S03]  /*150f0*/  MUFU.EX2 R64, R4 ;  /* 0x0000000400407308 */ /* 0x0003e60000000800 */
[----:B------:R-:W-:Y:S01]  /*15100*/  LDSM.16.MT88.4 R48, [R65+0x5c00] ;  /* 0x005c00004130783b */ /* 0x000fe20000004200 */
[--C-:B--2---:R-:W-:Y:S01]  /*15110*/  FFMA.FTZ R2, R33, R0, -R3.reuse ;  /* 0x0000000021027223 */ /* 0x104fe20000010803 */
[----:B------:R-:W2:Y:S01]  /*15120*/  MUFU.EX2 R157, R6 ;  /* 0x00000006009d7308 */ /* 0x000ea20000000800 */
[----:B---3--:R-:W-:Y:S01]  /*15130*/  F2FP.F16.F32.PACK_AB R10, R159, R158 ;  /* 0x0000009e9f0a723e */ /* 0x008fe200000000ff */
[----:B------:R-:W-:Y:S01]  /*15140*/  LDSM.16.MT88.4 R32, [R65+0x5800] ;  /* 0x005800004120783b */ /* 0x000fe20000004200 */
[----:B-1----:R-:W-:-:S02]  /*15150*/  FFMA.FTZ R4, R63, R0, -R3 ;  /* 0x000000003f047223 */ /* 0x002fc40000010803 */
[----:B------:R1:W3:Y:S04]  /*15160*/  MUFU.EX2 R63, R2 ;  /* 0x00000002003f7308 */ /* 0x0002e80000000800 */
[----:B------:R5:W-:Y:S01]  /*15170*/  MUFU.EX2 R67, R4 ;  /* 0x0000000400437308 */ /* 0x000be20000000800 */
[----:B-1----:R-:W-:-:S04]  /*15180*/  FFMA.FTZ R2, R62, R0, -R3 ;  /* 0x000000003e027223 */ /* 0x002fc80000010803 */
[----:B------:R1:W4:Y:S01]  /*15190*/  MUFU.EX2 R155, R2 ;  /* 0x00000002009b7308 */ /* 0x0003220000000800 */
[----:B-----5:R-:W-:Y:S01]  /*151a0*/  FADD.FTZ R4, R20, -R7 ;  /* 0x8000000714047221 */ /* 0x020fe20000010000 */
[C---:B------:R-:W-:Y:S02]  /*151b0*/  VIADD R20, R65.reuse, 0x5020 ;  /* 0x0000502041147836 */ /* 0x040fe40000000000 */
[----:B-1----:R-:W-:-:S04]  /*151c0*/  VIADD R2, R65, 0x5000 ;  /* 0x0000500041027836 */ /* 0x002fc80000000000 */
[----:B------:R-:W-:-:S05]  /*151d0*/  @P3 VIADD R20, R2, 0xffffffe0 ;  /* 0xffffffe002143836 */ /* 0x000fca0000000000 */
[----:B------:R-:W1:Y:S01]  /*151e0*/  LDSM.16.MT88.4 R16, [R20] ;  /* 0x000000001410783b */ /* 0x000e620000004200 */
[----:B------:R-:W-:Y:S01]  /*151f0*/  FSEL R6, R99, RZ, P1 ;  /* 0x000000ff63067208 */ /* 0x000fe20000800000 */
[----:B------:R-:W-:Y:S01]  /*15200*/  FMUL.FTZ R4, R0, R4 ;  /* 0x0000000400047220 */ /* 0x000fe20000410000 */
[--C-:B------:R-:W-:Y:S01]  /*15210*/  FFMA.FTZ R2, R80, R0, -R5.reuse ;  /* 0x0000000050027223 */ /* 0x100fe20000010805 */
[----:B--2---:R-:W-:Y:S01]  /*15220*/  F2FP.F16.F32.PACK_AB R8, R157, R66 ;  /* 0x000000429d08723e */ /* 0x004fe200000000ff */
[----:B------:R-:W2:Y:S01]  /*15230*/  LDSM.16.MT88.4 R40, [R20+0x400] ;  /* 0x000400001428783b */ /* 0x000ea20000004200 */
[----:B------:R-:W-:Y:S01]  /*15240*/  FADD.FTZ R6, R21, -R6 ;  /* 0x8000000615067221 */ /* 0x000fe20000010000 */
[----:B---3--:R-:W-:Y:S02]  /*15250*/  F2FP.F16.F32.PACK_AB R9, R63, R64 ;  /* 0x000000403f09723e */ /* 0x008fe400000000ff */
[----:B----4-:R-:W-:Y:S01]  /*15260*/  F2FP.F16.F32.PACK_AB R11, R155, R67 ;  /* 0x000000439b0b723e */ /* 0x010fe200000000ff */
[----:B------:R-:W-:Y:S01]  /*15270*/  FMUL.FTZ R6, R0, R6 ;  /* 0x0000000600067220 */ /* 0x000fe20000410000 */
[----:B------:R3:W4:Y:S01]  /*15280*/  MUFU.EX2 R60, R4 ;  /* 0x00000004003c7308 */ /* 0x0007220000000800 */
[----:B------:R-:W-:Y:S03]  /*15290*/  LDSM.16.MT88.4 R52, [R20+0xc00] ;  /* 0x000c00001434783b */ /* 0x000fe60000004200 */
[----:B------:R5:W5:Y:S04]  /*152a0*/  MUFU.EX2 R61, R6 ;  /* 0x00000006003d7308 */ /* 0x000b680000000800 */
[----:B------:R5:W-:Y:S01]  /*152b0*/  MUFU.EX2 R152, R2 ;  /* 0x0000000200987308 */ /* 0x000be20000000800 */
[----:B---3--:R-:W-:Y:S01]  /*152c0*/  FFMA.FTZ R4, R81, R0, -R5 ;  /* 0x0000000051047223 */ /* 0x008fe20000010805 */
[-C--:B----4-:R-:W-:Y:S01]  /*152d0*/  FMUL.FTZ R142, R142, R60.reuse ;  /* 0x0000003c8e8e7220 */ /* 0x090fe20000410000 */
[----:B------:R-:W-:-:S02]  /*152e0*/  FMUL.FTZ R143, R143, R60 ;  /* 0x0000003c8f8f7220 */ /* 0x000fc40000410000 */
[----:B------:R3:W4:Y:S01]  /*152f0*/  MUFU.EX2 R154, R4 ;  /* 0x00000004009a7308 */ /* 0x0007220000000800 */
[-C--:B-----5:R-:W-:Y:S01]  /*15300*/  FFMA.FTZ R6, R83, R0.reuse, -R5 ;  /* 0x0000000053067223 */ /* 0x0a0fe20000010805 */
[-C--:B------:R-:W-:Y:S01]  /*15310*/  FMUL.FTZ R140, R140, R61.reuse ;  /* 0x0000003d8c8c7220 */ /* 0x080fe20000410000 */
[-C--:B------:R-:W-:Y:S01]  /*15320*/  FMUL.FTZ R141, R141, R61.reuse ;  /* 0x0000003d8d8d7220 */ /* 0x080fe20000410000 */
[----:B------:R-:W-:Y:S01]  /*15330*/  FFMA.FTZ R2, R72, R0, -R3 ;  /* 0x0000000048027223 */ /* 0x000fe20000010803 */
[-C--:B------:R-:W-:Y:S01]  /*15340*/  FMUL.FTZ R144, R144, R61.reuse ;  /* 0x0000003d90907220 */ /* 0x080fe20000410000 */
[-C--:B------:R-:W-:Y:S01]  /*15350*/  FMUL.FTZ R145, R145, R61.reuse ;  /* 0x0000003d91917220 */ /* 0x080fe20000410000 */
[-C--:B------:R-:W-:Y:S01]  /*15360*/  FMUL.FTZ R146, R146, R60.reuse ;  /* 0x0000003c92927220 */ /* 0x080fe20000410000 */
[-C--:B------:R-:W-:Y:S01]  /*15370*/  FMUL.FTZ R147, R147, R60.reuse ;  /* 0x0000003c93937220 */ /* 0x080fe20000410000 */
[-C--:B------:R-:W-:Y:S01]  /*15380*/  FMUL.FTZ R136, R136, R61.reuse ;  /* 0x0000003d88887220 */ /* 0x080fe20000410000 */
[----:B------:R-:W-:Y:S01]  /*15390*/  FMUL.FTZ R137, R137, R61 ;  /* 0x0000003d89897220 */ /* 0x000fe20000410000 */
[----:B------:R-:W-:Y:S01]  /*153a0*/  FMUL.FTZ R138, R138, R60 ;  /* 0x0000003c8a8a7220 */ /* 0x000fe20000410000 */
[----:B---3--:R-:W-:Y:S01]  /*153b0*/  FFMA.FTZ R4, R84, R0, -R5 ;  /* 0x0000000054047223 */ /* 0x008fe20000010805 */
[----:B------:R-:W-:Y:S01]  /*153c0*/  FMUL.FTZ R139, R139, R60 ;  /* 0x0000003c8b8b7220 */ /* 0x000fe20000410000 */
[----:B------:R3:W-:Y:S04]  /*153d0*/  MUFU.EX2 R156, R6 ;  /* 0x00000006009c7308 */ /* 0x0007e80000000800 */
[----:B------:R5:W-:Y:S04]  /*153e0*/  MUFU.EX2 R161, R4 ;  /* 0x0000000400a17308 */ /* 0x000be80000000800 */
[----:B------:R4:W-:Y:S01]  /*153f0*/  MUFU.EX2 R62, R2 ;  /* 0x00000002003e7308 */ /* 0x0009e20000000800 */
[----:B------:R-:W-:Y:S01]  /*15400*/  HMMA.16816.F32 R24, R8, R14, R140 ;  /* 0x0000000e0818723c */ /* 0x000fe2000000188c */
[-CC-:B---3--:R-:W-:Y:S01]  /*15410*/  FFMA.FTZ R6, R75, R0.reuse, -R3.reuse ;  /* 0x000000004b067223 */ /* 0x188fe20000010803 */
[----:B-----5:R-:W-:-:S06]  /*15420*/  FFMA.FTZ R4, R79, R0, -R3 ;  /* 0x000000004f047223 */ /* 0x020fcc0000010803 */
[C---:B-1----:R-:W-:Y:S01]  /*15430*/  HMMA.16816.F32 R28, R8.reuse, R16, R144 ;  /* 0x00000010081c723c */ /* 0x042fe20000001890 */
[----:B----4-:R-:W-:Y:S01]  /*15440*/  FFMA.FTZ R2, R78, R0, -R3 ;  /* 0x000000004e027223 */ /* 0x010fe20000010803 */
[----:B------:R-:W1:Y:S04]  /*15450*/  MUFU.EX2 R141, R6 ;  /* 0x00000006008d7308 */ /* 0x000e680000000800 */
[----:B------:R-:W-:Y:S02]  /*15460*/  MUFU.EX2 R153, R4 ;  /* 0x0000000400997308 */ /* 0x000fe40000000800 */
[----:B------:R-:W-:Y:S02]  /*15470*/  HMMA.16816.F32 R136, R8, R12, R136 ;  /* 0x0000000c0888723c */ /* 0x000fe40000001888 */
[----:B------:R-:W3:Y:S01]  /*15480*/  MUFU.EX2 R146, R2 ;  /* 0x0000000200927308 */ /* 0x000ee20000000800 */
[-C--:B------:R-:W-:Y:S01]  /*15490*/  FMUL.FTZ R148, R148, R61.reuse ;  /* 0x0000003d94947220 */ /* 0x080fe20000410000 */
[----:B------:R-:W-:Y:S01]  /*154a0*/  FMUL.FTZ R149, R149, R61 ;  /* 0x0000003d95957220 */ /* 0x000fe20000410000 */
[-C--:B------:R-:W-:Y:S01]  /*154b0*/  FMUL.FTZ R150, R150, R60.reuse ;  /* 0x0000003c96967220 */ /* 0x080fe20000410000 */
[----:B------:R-:W-:-:S07]  /*154c0*/  FMUL.FTZ R151, R151, R60 ;  /* 0x0000003c97977220 */ /* 0x000fce0000410000 */
[----:B------:R-:W-:Y:S01]  /*154d0*/  HMMA.16816.F32 R12, R8, R18, R148 ;  /* 0x00000012080c723c */ /* 0x000fe20000001894 */
[----:B------:R-:W-:Y:S02]  /*154e0*/  F2FP.F16.F32.PACK_AB R8, R152, R154 ;  /* 0x0000009a9808723e */ /* 0x000fe400000000ff */
[----:B-1----:R-:W-:Y:S02]  /*154f0*/  F2FP.F16.F32.PACK_AB R9, R141, R62 ;  /* 0x0000003e8d09723e */ /* 0x002fe400000000ff */
[----:B------:R-:W-:Y:S02]  /*15500*/  F2FP.F16.F32.PACK_AB R10, R161, R156 ;  /* 0x0000009ca10a723e */ /* 0x000fe400000000ff */
[----:B---3--:R-:W-:Y:S01]  /*15510*/  F2FP.F16.F32.PACK_AB R11, R146, R153 ;  /* 0x00000099920b723e */ /* 0x008fe200000000ff */
[-CC-:B------:R-:W-:Y:S01]  /*15520*/  FFMA.FTZ R2, R88, R0.reuse, -R5.reuse ;  /* 0x0000000058027223 */ /* 0x180fe20000010805 */
[----:B------:R-:W-:-:S03]  /*15530*/  FFMA.FTZ R4, R90, R0, -R5 ;  /* 0x000000005a047223 */ /* 0x000fc60000010805 */
[----:B------:R1:W-:Y:S02]  /*15540*/  MUFU.EX2 R140, R2 ;  /* 0x00000002008c7308 */ /* 0x0003e40000000800 */
[C---:B------:R-:W-:Y:S02]  /*15550*/  HMMA.16816.F32 R16, R8.reuse, R36, R136 ;  /* 0x000000240810723c */ /* 0x040fe40000001888 */
[----:B------:R3:W4:Y:S06]  /*15560*/  MUFU.EX2 R143, R4 ;  /* 0x00000004008f7308 */ /* 0x00072c0000000800 */
[----:B------:R-:W-:Y:S01]  /*15570*/  HMMA.16816.F32 R24, R8, R38, R24 ;  /* 0x000000260818723c */ /* 0x000fe20000001818 */
[----:B------:R-:W5:Y:S01]  /*15580*/  LDSM.16.MT88.4 R36, [R20+0x800] ;  /* 0x000800001424783b */ /* 0x000f620000004200 */
[----:B-1----:R-:W-:-:S04]  /*15590*/  FFMA.FTZ R2, R93, R0, -R5 ;  /* 0x000000005d027223 */ /* 0x002fc80000010805 */
[----:B------:R1:W-:Y:S01]  /*155a0*/  MUFU.EX2 R145, R2 ;  /* 0x0000000200917308 */ /* 0x0003e20000000800 */
[----:B---3--:R-:W-:-:S04]  /*155b0*/  FFMA.FTZ R4, R92, R0, -R5 ;  /* 0x000000005c047223 */ /* 0x008fc80000010805 */
[----:B------:R3:W-:Y:S01]  /*155c0*/  MUFU.EX2 R142, R4 ;  /* 0x00000004008e7308 */ /* 0x0007e20000000800 */
[----:B------:R-:W-:Y:S02]  /*155d0*/  IMAD.MOV.U32 R150, RZ, RZ, R132 ;  /* 0x000000ffff967224 */ /* 0x000fe400078e0084 */
[----:B-1----:R-:W-:-:S04]  /*155e0*/  FFMA.FTZ R2, R95, R0, -R5 ;  /* 0x000000005f027223 */ /* 0x002fc80000010805 */
[----:B------:R1:W-:Y:S01]  /*155f0*/  MUFU.EX2 R144, R2 ;  /* 0x0000000200907308 */ /* 0x0003e20000000800 */
[----:B---3--:R-:W-:-:S04]  /*15600*/  FFMA.FTZ R4, R89, R0, -R3 ;  /* 0x0000000059047223 */ /* 0x008fc80000010803 */
[----:B------:R3:W-:Y:S01]  /*15610*/  MUFU.EX2 R132, R4 ;  /* 0x0000000400847308 */ /* 0x0007e20000000800 */
[----:B------:R-:W-:Y:S02]  /*15620*/  IMAD.MOV.U32 R151, RZ, RZ, R133 ;  /* 0x000000ffff977224 */ /* 0x000fe400078e0085 */
[----:B-1----:R-:W-:-:S04]  /*15630*/  FFMA.FTZ R2, R87, R0, -R3 ;  /* 0x0000000057027223 */ /* 0x002fc80000010803 */
[----:B------:R1:W5:Y:S01]  /*15640*/  MUFU.EX2 R131, R2 ;  /* 0x0000000200837308 */ /* 0x0003620000000800 */
[-CC-:B---3--:R-:W-:Y:S01]  /*15650*/  FFMA.FTZ R4, R94, R0.reuse, -R3.reuse ;  /* 0x000000005e047223 */ /* 0x188fe20000010803 */
[----:B--2---:R-:W-:Y:S03]  /*15660*/  HMMA.16816.F32 R28, R8, R40, R28 ;  /* 0x00000028081c723c */ /* 0x004fe6000000181c */
[----:B------:R2:W-:Y:S01]  /*15670*/  MUFU.EX2 R136, R4 ;  /* 0x0000000400887308 */ /* 0x0005e20000000800 */
[----:B-1----:R-:W-:-:S04]  /*15680*/  FFMA.FTZ R2, R91, R0, -R3 ;  /* 0x000000005b027223 */ /* 0x002fc80000010803 */
[----:B------:R-:W-:Y:S01]  /*15690*/  HMMA.16816.F32 R12, R8, R42, R12 ;  /* 0x0000002a080c723c */ /* 0x000fe2000000180c */
[----:B------:R1:W3:Y:S01]  /*156a0*/  MUFU.EX2 R133, R2 ;  /* 0x0000000200857308 */ /* 0x0002e20000000800 */
[----:B--2---:R-:W-:Y:S01]  /*156b0*/  FFMA.FTZ R4, R102, R0, -R5 ;  /* 0x0000000066047223 */ /* 0x004fe20000010805 */
[----:B----4-:R-:W-:Y:S01]  /*156c0*/  F2FP.F16.F32.PACK_AB R8, R143, R140 ;  /* 0x0000008c8f08723e */ /* 0x010fe200000000ff */
[----:B------:R-:W-:Y:S01]  /*156d0*/  FFMA.FTZ R6, R98, R0, -R3 ;  /* 0x0000000062067223 */ /* 0x000fe20000010803 */
[----:B-----5:R-:W-:Y:S01]  /*156e0*/  F2FP.F16.F32.PACK_AB R9, R131, R132 ;  /* 0x000000848309723e */ /* 0x020fe200000000ff */
[----:B------:R2:W4:Y:S01]  /*156f0*/  MUFU.EX2 R138, R4 ;  /* 0x00000004008a7308 */ /* 0x0005220000000800 */
[----:B------:R-:W-:Y:S01]  /*15700*/  F2FP.F16.F32.PACK_AB R10, R142, R145 ;  /* 0x000000918e0a723e */ /* 0x000fe200000000ff */
[----:B------:R-:W-:Y:S01]  /*15710*/  IMAD.MOV.U32 R75, RZ, RZ, R129 ;  /* 0x000000ffff4b7224 */ /* 0x000fe200078e0081 */
[----:B------:R-:W-:Y:S01]  /*15720*/  LDSM.16.MT88.4 R40, [R20+0x1000] ;  /* 0x001000001428783b */ /* 0x000fe20000004200 */
[----:B-1----:R-:W-:Y:S01]  /*15730*/  FFMA.FTZ R2, R103, R0, -R5 ;  /* 0x0000000067027223 */ /* 0x002fe20000010805 */
[----:B---3--:R-:W-:-:S03]  /*15740*/  F2FP.F16.F32.PACK_AB R11, R133, R136 ;  /* 0x00000088850b723e */ /* 0x008fc600000000ff */
        /* <DEDUP_REMOVED lines=11> */
[----:B------:R-:W5:Y:S01]  /*15800*/  LDSM.16.MT88.4 R36, [R65+0x6000] ;  /* 0x006000004124783b */ /* 0x000f620000004200 */
[----:B-1----:R-:W-:-:S04]  /*15810*/  FFMA.FTZ R2, R100, R0, -R3 ;  /* 0x0000000064027223 */ /* 0x002fc80000010803 */
[----:B------:R1:W2:Y:S02]  /*15820*/  MUFU.EX2 R129, R2 ;  /* 0x0000000200817308 */ /* 0x0002a40000000800 */
[----:B------:R-:W-:Y:S01]  /*15830*/  HMMA.16816.F32 R16, R8, R32, R16 ;  /* 0x000000200810723c */ /* 0x000fe20000001810 */
[----:B------:R-:W-:Y:S02]  /*15840*/  IMAD.MOV.U32 R238, RZ, RZ, R124 ;  /* 0x000000ffffee7224 */ /* 0x000fe400078e007c */
[----:B---3--:R-:W-:-:S05]  /*15850*/  FFMA.FTZ R4, R108, R0, -R5 ;  /* 0x000000006c047223 */ /* 0x008fca0000010805 */
        /* <DEDUP_REMOVED lines=36> */
[----:B------:R-:W-:Y:S01]  /*15aa0*/  HMMA.16816.F32 R24, R8, R38, R24 ;  /* 0x000000260818723c */ /* 0x000fe20000001818 */
[-CC-:B--2---:R-:W-:Y:S01]  /*15ab0*/  FFMA.FTZ R2, R180, R0.reuse, -R5.reuse ;  /* 0x00000000b4027223 */ /* 0x184fe20000010805 */
[----:B------:R-:W2:Y:S03]  /*15ac0*/  LDSM.16.MT88.4 R36, [R20+0x1400] ;  /* 0x001400001424783b */ /* 0x000ea60000004200 */
[----:B------:R5:W-:Y:S01]  /*15ad0*/  MUFU.EX2 R121, R2 ;  /* 0x0000000200797308 */ /* 0x000be20000000800 */
[----:B---3--:R-:W-:Y:S01]  /*15ae0*/  FFMA.FTZ R4, R181, R0, -R5 ;  /* 0x00000000b5047223 */ /* 0x008fe20000010805 */
[----:B------:R-:W-:-:S03]  /*15af0*/  IMAD.MOV.U32 R68, RZ, RZ, R116 ;  /* 0x000000ffff447224 */ /* 0x000fc600078e0074 */
        /* <DEDUP_REMOVED lines=12> */
[----:B------:R5:W2:Y:S01]  /*15bc0*/  MUFU.EX2 R110, R2 ;  /* 0x00000002006e7308 */ /* 0x000aa20000000800 */
        /* <DEDUP_REMOVED lines=14> */
[-CC-:B-1----:R-:W-:Y:S01]  /*15cb0*/  FFMA.FTZ R4, R58, R0.reuse, -R3.reuse ;  /* 0x000000003a047223 */ /* 0x182fe20000010803 */
[C---:B------:R-:W-:Y:S02]  /*15cc0*/  HMMA.16816.F32 R16, R8.reuse, R48, R32 ;  /* 0x000000300810723c */ /* 0x040fe40000001820 */
[----:B------:R-:W1:Y:S01]  /*15cd0*/  MUFU.EX2 R105, R6 ;  /* 0x0000000600697308 */ /* 0x000e620000000800 */
[-C--:B--2---:R-:W-:Y:S02]  /*15ce0*/  FFMA.FTZ R2, R56, R0.reuse, -R3 ;  /* 0x0000000038027223 */ /* 0x084fe40000010803 */
[----:B------:R-:W2:Y:S01]  /*15cf0*/  LDSM.16.MT88.4 R56, [R20+0x1800] ;  /* 0x001800001438783b */ /* 0x000ea20000004200 */
[----:B------:R-:W-:Y:S02]  /*15d00*/  MUFU.EX2 R106, R4 ;  /* 0x00000004006a7308 */ /* 0x000fe40000000800 */
[C---:B------:R-:W-:Y:S02]  /*15d10*/  HMMA.16816.F32 R28, R8.reuse, R36, R28 ;  /* 0x00000024081c723c */ /* 0x040fe4000000181c */
[----:B------:R4:W5:Y:S06]  /*15d20*/  MUFU.EX2 R104, R2 ;  /* 0x0000000200687308 */ /* 0x00096c0000000800 */
[C---:B------:R-:W-:Y:S01]  /*15d30*/  HMMA.16816.F32 R12, R8.reuse, R38, R12 ;  /* 0x00000026080c723c */ /* 0x040fe2000000180c */
[----:B------:R-:W2:Y:S07]  /*15d40*/  LDSM.16.MT88.4 R36, [R65+0x6c00] ;  /* 0x006c00004124783b */ /* 0x000eae0000004200 */
[----:B------:R-:W-:Y:S01]  /*15d50*/  HMMA.16816.F32 R24, R8, R50, R24 ;  /* 0x000000320818723c */ /* 0x000fe20000001818 */
[-CC-:B----4-:R-:W-:Y:S01]  /*15d60*/  FFMA.FTZ R2, R203, R0.reuse, -R5.reuse ;  /* 0x00000000cb027223 */ /* 0x190fe20000010805 */
[----:B------:R-:W-:Y:S01]  /*15d70*/  FFMA.FTZ R4, R202, R0, -R5 ;  /* 0x00000000ca047223 */ /* 0x000fe20000010805 */
[----:B---3--:R-:W-:Y:S01]  /*15d80*/  F2FP.F16.F32.PACK_AB R8, R112, R120 ;  /* 0x000000787008723e */ /* 0x008fe200000000ff */
[----:B------:R-:W-:Y:S01]  /*15d90*/  FFMA.FTZ R6, R169, R0, -R3 ;  /* 0x00000000a9067223 */ /* 0x000fe20000010803 */
[----:B------:R3:W-:Y:S01]  /*15da0*/  MUFU.EX2 R98, R2 ;  /* 0x0000000200627308 */ /* 0x0007e20000000800 */
[----:B-1----:R-:W-:Y:S01]  /*15db0*/  F2FP.F16.F32.PACK_AB R9, R105, R103 ;  /* 0x000000676909723e */ /* 0x002fe200000000ff */
[----:B------:R-:W-:Y:S02]  /*15dc0*/  LDSM.16.MT88.4 R48, [R65+0x7000] ;  /* 0x007000004130783b */ /* 0x000fe40000004200 */
[----:B------:R1:W4:Y:S01]  /*15dd0*/  MUFU.EX2 R100, R4 ;  /* 0x0000000400647308 */ /* 0x0003220000000800 */
[----:B------:R-:W-:-:S02]  /*15de0*/  F2FP.F16.F32.PACK_AB R10, R115, R113 ;  /* 0x00000071730a723e */ /* 0x000fc400000000ff */
[----:B-----5:R-:W-:Y:S01]  /*15df0*/  F2FP.F16.F32.PACK_AB R11, R104, R106 ;  /* 0x0000006a680b723e */ /* 0x020fe200000000ff */
[----:B---3--:R-:W-:-:S04]  /*15e00*/  FFMA.FTZ R2, R208, R0, -R5 ;  /* 0x00000000d0027223 */ /* 0x008fc80000010805 */
[----:B------:R3:W-:Y:S01]  /*15e10*/  MUFU.EX2 R101, R2 ;  /* 0x0000000200657308 */ /* 0x0007e20000000800 */
[----:B-1----:R-:W-:-:S04]  /*15e20*/  FFMA.FTZ R4, R209, R0, -R5 ;  /* 0x00000000d1047223 */ /* 0x002fc80000010805 */
[----:B------:R1:W-:Y:S01]  /*15e30*/  MUFU.EX2 R102, R4 ;  /* 0x0000000400667308 */ /* 0x0003e20000000800 */
[----:B---3--:R-:W-:-:S04]  /*15e40*/  FFMA.FTZ R2, R165, R0, -R3 ;  /* 0x00000000a5027223 */ /* 0x008fc80000010803 */
[----:B------:R3:W-:Y:S01]  /*15e50*/  MUFU.EX2 R44, R2 ;  /* 0x00000002002c7308 */ /* 0x0007e20000000800 */
[-CC-:B-1----:R-:W-:Y:S01]  /*15e60*/  FFMA.FTZ R4, R168, R0.reuse, -R3.reuse ;  /* 0x00000000a8047223 */ /* 0x182fe20000010803 */
[C---:B------:R-:W-:Y:S02]  /*15e70*/  HMMA.16816.F32 R32, R8.reuse, R52, R16 ;  /* 0x000000340820723c */ /* 0x040fe40000001810 */
[----:B------:R-:W1:Y:S04]  /*15e80*/  MUFU.EX2 R91, R6 ;  /* 0x00000006005b7308 */ /* 0x000e680000000800 */
[----:B------:R5:W-:Y:S01]  /*15e90*/  MUFU.EX2 R94, R4 ;  /* 0x00000004005e7308 */ /* 0x000be20000000800 */
[-C--:B---3--:R-:W-:Y:S01]  /*15ea0*/  FFMA.FTZ R2, R47, R0.reuse, -R3 ;  /* 0x000000002f027223 */ /* 0x088fe20000010803 */
[----:B------:R-:W-:Y:S01]  /*15eb0*/  HMMA.16816.F32 R16, R8, R54, R24 ;  /* 0x000000360810723c */ /* 0x000fe20000001818 */
[----:B------:R-:W-:Y:S02]  /*15ec0*/  LDSM.16.MT88.4 R52, [R65+0x7400] ;  /* 0x007400004134783b */ /* 0x000fe40000004200 */
[----:B------:R3:W1:Y:S01]  /*15ed0*/  MUFU.EX2 R93, R2 ;  /* 0x00000002005d7308 */ /* 0x0006620000000800 */
[-CC-:B-----5:R-:W-:Y:S01]  /*15ee0*/  FFMA.FTZ R4, R205, R0.reuse, -R5.reuse ;  /* 0x00000000cd047223 */ /* 0x1a0fe20000010805 */
[----:B---3--:R-:W-:-:S04]  /*15ef0*/  FFMA.FTZ R2, R204, R0, -R5 ;  /* 0x00000000cc027223 */ /* 0x008fc80000010805 */
[----:B------:R3:W-:Y:S01]  /*15f00*/  MUFU.EX2 R87, R2 ;  /* 0x0000000200577308 */ /* 0x0007e20000000800 */
[----:B--2---:R-:W-:Y:S03]  /*15f10*/  HMMA.16816.F32 R24, R8, R56, R28 ;  /* 0x000000380818723c */ /* 0x004fe6000000181c */
[----:B------:R2:W5:Y:S01]  /*15f20*/  MUFU.EX2 R88, R4 ;  /* 0x0000000400587308 */ /* 0x0005620000000800 */
[----:B---3--:R-:W-:-:S04]  /*15f30*/  FFMA.FTZ R2, R196, R0, -R5 ;  /* 0x00000000c4027223 */ /* 0x008fc80000010805 */
[----:B------:R-:W-:Y:S01]  /*15f40*/  HMMA.16816.F32 R12, R8, R58, R12 ;  /* 0x0000003a080c723c */ /* 0x000fe2000000180c */
[----:B------:R3:W-:Y:S01]  /*15f50*/  MUFU.EX2 R96, R2 ;  /* 0x0000000200607308 */ /* 0x0007e20000000800 */
[----:B----4-:R-:W-:Y:S01]  /*15f60*/  F2FP.F16.F32.PACK_AB R8, R100, R98 ;  /* 0x000000626408723e */ /* 0x010fe200000000ff */
[----:B--2---:R-:W-:Y:S01]  /*15f70*/  FFMA.FTZ R4, R197, R0, -R5 ;  /* 0x00000000c5047223 */ /* 0x004fe20000010805 */
[----:B-1----:R-:W-:Y:S01]  /*15f80*/  F2FP.F16.F32.PACK_AB R9, R91, R44 ;  /* 0x0000002c5b09723e */ /* 0x002fe200000000ff */
[----:B------:R-:W-:Y:S01]  /*15f90*/  FFMA.FTZ R6, R185, R0, -R3 ;  /* 0x00000000b9067223 */ /* 0x000fe20000010803 */
[----:B------:R-:W-:Y:S02]  /*15fa0*/  F2FP.F16.F32.PACK_AB R10, R102, R101 ;  /* 0x00000065660a723e */ /* 0x000fe400000000ff */
[----:B------:R-:W-:Y:S01]  /*15fb0*/  F2FP.F16.F32.PACK_AB R11, R93, R94 ;  /* 0x0000005e5d0b723e */ /* 0x000fe200000000ff */
[----:B------:R-:W-:Y:S01]  /*15fc0*/  IMAD.MOV.U32 R149, RZ, RZ, R71 ;  /* 0x000000ffff957224 */ /* 0x000fe200078e0047 */
[----:B------:R-:W-:Y:S01]  /*15fd0*/  LDSM.16.MT88.4 R56, [R65+0x7c00] ;  /* 0x007c00004138783b */ /* 0x000fe20000004200 */
[----:B---3--:R-:W-:-:S04]  /*15fe0*/  FFMA.FTZ R2, R192, R0, -R5 ;  /* 0x00000000c0027223 */ /* 0x008fc80000010805 */
[----:B------:R1:W-:Y:S01]  /*15ff0*/  MUFU.EX2 R95, R2 ;  /* 0x00000002005f7308 */ /* 0x0003e20000000800 */
[C---:B------:R-:W-:Y:S03]  /*16000*/  HMMA.16816.F32 R32, R8.reuse, R36, R32 ;  /* 0x000000240820723c */ /* 0x040fe60000001820 */
[----:B------:R2:W-:Y:S05]  /*16010*/  MUFU.EX2 R92, R4 ;  /* 0x00000004005c7308 */ /* 0x0005ea0000000800 */
[----:B------:R-:W-:Y:S01]  /*16020*/  HMMA.16816.F32 R28, R8, R38, R16 ;  /* 0x00000026081c723c */ /* 0x000fe20000001810 */
[----:B------:R-:W3:Y:S01]  /*16030*/  LDSM.16.MT88.4 R36, [R20+0x2000] ;  /* 0x002000001424783b */ /* 0x000ee20000004200 */
[-CC-:B-1----:R-:W-:Y:S01]  /*16040*/  FFMA.FTZ R2, R172, R0.reuse, -R3.reuse ;  /* 0x00000000ac027223 */ /* 0x182fe20000010803 */
[----:B--2---:R-:W-:-:S03]  /*16050*/  FFMA.FTZ R4, R173, R0, -R3 ;  /* 0x00000000ad047223 */ /* 0x004fc60000010803 */
[----:B------:R1:W-:Y:S04]  /*16060*/  MUFU.EX2 R45, R2 ;  /* 0x00000002002d7308 */ /* 0x0003e80000000800 */
[----:B------:R2:W4:Y:S01]  /*16070*/  MUFU.EX2 R47, R4 ;  /* 0x00000004002f7308 */ /* 0x0005220000000800 */
[-CC-:B-1----:R-:W-:Y:S01]  /*16080*/  FFMA.FTZ R2, R176, R0.reuse, -R3.reuse ;  /* 0x00000000b0027223 */ /* 0x182fe20000010803 */
[----:B--2---:R-:W-:-:S03]  /*16090*/  FFMA.FTZ R4, R177, R0, -R3 ;  /* 0x00000000b1047223 */ /* 0x004fc60000010803 */
[----:B------:R1:W-:Y:S04]  /*160a0*/  MUFU.EX2 R86, R2 ;  /* 0x0000000200567308 */ /* 0x0003e80000000800 */
[----:B------:R2:W3:Y:S01]  /*160b0*/  MUFU.EX2 R84, R4 ;  /* 0x0000000400547308 */ /* 0x0004e20000000800 */
[-CC-:B-1----:R-:W-:Y:S01]  /*160c0*/  FFMA.FTZ R2, R189, R0.reuse, -R5.reuse ;  /* 0x00000000bd027223 */ /* 0x182fe20000010805 */
[----:B--2---:R-:W-:-:S03]  /*160d0*/  FFMA.FTZ R4, R193, R0, -R5 ;  /* 0x00000000c1047223 */ /* 0x004fc60000010805 */
[----:B------:R1:W-:Y:S04]  /*160e0*/  MUFU.EX2 R89, R2 ;  /* 0x0000000200597308 */ /* 0x0003e80000000800 */
[----:B------:R2:W3:Y:S01]  /*160f0*/  MUFU.EX2 R85, R4 ;  /* 0x0000000400557308 */ /* 0x0004e20000000800 */
[-C--:B-1----:R-:W-:Y:S01]  /*16100*/  FFMA.FTZ R2, R184, R0.reuse, -R3 ;  /* 0x00000000b8027223 */ /* 0x082fe20000010803 */
[----:B--2---:R-:W-:-:S03]  /*16110*/  FFMA.FTZ R4, R217, R0, -R5 ;  /* 0x00000000d9047223 */ /* 0x004fc60000010805 */
        /* <DEDUP_REMOVED lines=8> */
[----:B------:R2:W-:Y:S01]  /*161a0*/  MUFU.EX2 R83, R4 ;  /* 0x0000000400537308 */ /* 0x0005e20000000800 */
[-CC-:B-1----:R-:W-:Y:S01]  /*161b0*/  FFMA.FTZ R2, R220, R0.reuse, -R5.reuse ;  /* 0x00000000dc027223 */ /* 0x182fe20000010805 */
[----:B--2---:R-:W-:-:S03]  /*161c0*/  FFMA.FTZ R4, R219, R0, -R5 ;  /* 0x00000000db047223 */ /* 0x004fc60000010805 */
[----:B------:R1:W-:Y:S04]  /*161d0*/  MUFU.EX2 R74, R2 ;  /* 0x00000002004a7308 */ /* 0x0003e80000000800 */
[----:B------:R2:W-:Y:S01]  /*161e0*/  MUFU.EX2 R78, R4 ;  /* 0x00000004004e7308 */ /* 0x0005e20000000800 */
[----:B-----5:R-:W-:Y:S01]  /*161f0*/  F2FP.F16.F32.PACK_AB R8, R88, R87 ;  /* 0x000000575808723e */ /* 0x020fe200000000ff */
[-CC-:B-1----:R-:W-:Y:S01]  /*16200*/  FFMA.FTZ R2, R221, R0.reuse, -R5.reuse ;  /* 0x00000000dd027223 */ /* 0x182fe20000010805 */
[----:B--2---:R-:W-:-:S03]  /*16210*/  FFMA.FTZ R4, R224, R0, -R5 ;  /* 0x00000000e0047223 */ /* 0x004fc60000010805 */
[----:B------:R1:W-:Y:S01]  /*16220*/  MUFU.EX2 R79, R2 ;  /* 0x00000002004f7308 */ /* 0x0003e20000000800 */
[----:B----4-:R-:W-:Y:S02]  /*16230*/  F2FP.F16.F32.PACK_AB R9, R45, R47 ;  /* 0x0000002f2d09723e */ /* 0x010fe400000000ff */
[----:B------:R-:W-:Y:S01]  /*16240*/  F2FP.F16.F32.PACK_AB R10, R92, R96 ;  /* 0x000000605c0a723e */ /* 0x000fe200000000ff */
[----:B------:R2:W-:Y:S01]  /*16250*/  MUFU.EX2 R80, R4 ;  /* 0x0000000400507308 */ /* 0x0005e20000000800 */
[----:B---3--:R-:W-:Y:S01]  /*16260*/  F2FP.F16.F32.PACK_AB R11, R86, R84 ;  /* 0x00000054560b723e */ /* 0x008fe200000000ff */
[----:B-1----:R-:W-:-:S04]  /*16270*/  FFMA.FTZ R2, R187, R0, -R3 ;  /* 0x00000000bb027223 */ /* 0x002fc80000010803 */
[----:B------:R1:W-:Y:S01]  /*16280*/  MUFU.EX2 R21, R2 ;  /* 0x0000000200157308 */ /* 0x0003e20000000800 */
[-CC-:B--2---:R-:W-:Y:S01]  /*16290*/  FFMA.FTZ R4, R178, R0.reuse, -R3.reuse ;  /* 0x00000000b2047223 */ /* 0x184fe20000010803 */
[C---:B------:R-:W-:Y:S03]  /*162a0*/  HMMA.16816.F32 R24, R8.reuse, R36, R24 ;  /* 0x000000240818723c */ /* 0x040fe60000001818 */
[----:B------:R2:W-:Y:S04]  /*162b0*/  MUFU.EX2 R73, R4 ;  /* 0x0000000400497308 */ /* 0x0005e80000000800 */
[----:B------:R3:W4:Y:S01]  /*162c0*/  MUFU.EX2 R81, R6 ;  /* 0x0000000600517308 */ /* 0x0007220000000800 */
[-C--:B-1----:R-:W-:Y:S01]  /*162d0*/  FFMA.FTZ R2, R166, R0.reuse, -R3 ;  /* 0x00000000a6027223 */ /* 0x082fe20000010803 */
[----:B------:R-:W-:Y:S01]  /*162e0*/  HMMA.16816.F32 R12, R8, R38, R12 ;  /* 0x00000026080c723c */ /* 0x000fe2000000180c */
[----:B------:R-:W1:Y:S02]  /*162f0*/  LDSM.16.MT88.4 R36, [R65+0x7800] ;  /* 0x007800004124783b */ /* 0x000e640000004200 */
[----:B------:R5:W-:Y:S01]  /*16300*/  MUFU.EX2 R72, R2 ;  /* 0x0000000200487308 */ /* 0x000be20000000800 */
[----:B--2---:R-:W-:-:S04]  /*16310*/  FFMA.FTZ R4, R225, R0, -R5 ;  /* 0x00000000e1047223 */ /* 0x004fc80000010805 */
[C---:B------:R-:W-:Y:S01]  /*16320*/  HMMA.16816.F32 R16, R8.reuse, R48, R32 ;  /* 0x000000300810723c */ /* 0x040fe20000001820 */
[-C--:B---3--:R-:W-:Y:S01]  /*16330*/  FFMA.FTZ R6, R190, R0.reuse, -R3 ;  /* 0x00000000be067223 */ /* 0x088fe20000010803 */
[----:B------:R2:W-:Y:S06]  /*16340*/  MUFU.EX2 R69, R4 ;  /* 0x0000000400457308 */ /* 0x0005ec0000000800 */
[----:B------:R-:W-:Y:S01]  /*16350*/  HMMA.16816.F32 R28, R8, R50, R28 ;  /* 0x00000032081c723c */ /* 0x000fe2000000181c */
[-CC-:B-----5:R-:W-:Y:S01]  /*16360*/  FFMA.FTZ R2, R229, R0.reuse, -R5.reuse ;  /* 0x00000000e5027223 */ /* 0x1a0fe20000010805 */
[----:B------:R3:W5:Y:S01]  /*16370*/  MUFU.EX2 R22, R6 ;  /* 0x0000000600167308 */ /* 0x0007620000000800 */
[----:B------:R-:W1:Y:S03]  /*16380*/  LDSM.16.MT88.4 R48, [R20+0x2800] ;  /* 0x002800001430783b */ /* 0x000e660000004200 */
[----:B------:R4:W1:Y:S01]  /*16390*/  MUFU.EX2 R70, R2 ;  /* 0x0000000200467308 */ /* 0x0008620000000800 */
[----:B--2---:R-:W-:-:S04]  /*163a0*/  FFMA.FTZ R4, R232, R0, -R5 ;  /* 0x00000000e8047223 */ /* 0x004fc80000010805 */
[----:B------:R2:W-:Y:S01]  /*163b0*/  MUFU.EX2 R71, R4 ;  /* 0x0000000400477308 */ /* 0x0005e20000000800 */
[----:B---3--:R-:W-:Y:S01]  /*163c0*/  FFMA.FTZ R6, R151, R60, R64 ;  /* 0x0000003c97067223 */ /* 0x008fe20000010040 */
[----:B----4-:R-:W-:Y:S01]  /*163d0*/  FFMA.FTZ R2, R150, R61, R66 ;  /* 0x0000003d96027223 */ /* 0x010fe20000010042 */
[----:B------:R-:W-:-:S03]  /*163e0*/  F2FP.F16.F32.PACK_AB R8, R85, R95 ;  /* 0x0000005f5508723e */ /* 0x000fc600000000ff */
[----:B--2---:R-:W-:Y:S01]  /*163f0*/  FADD.FTZ R4, R157, R2 ;  /* 0x000000029d047221 */ /* 0x004fe20000010000 */
[----:B------:R-:W-:Y:S01]  /*16400*/  FADD.FTZ R2, R63, R6 ;  /* 0x000000063f027221 */ /* 0x000fe20000010000 */
[----:B------:R-:W-:Y:S01]  /*16410*/  FFMA.FTZ R6, R179, R0, -R3 ;  /* 0x00000000b3067223 */ /* 0x000fe20000010803 */
[----:B------:R-:W-:Y:S01]  /*16420*/  F2FP.F16.F32.PACK_AB R9, R81, R23 ;  /* 0x000000175109723e */ /* 0x000fe200000000ff */
[----:B------:R-:W-:Y:S01]  /*16430*/  FADD.FTZ R4, R158, R4 ;  /* 0x000000049e047221 */ /* 0x000fe20000010000 */
[----:B------:R-:W-:Y:S01]  /*16440*/  F2FP.F16.F32.PACK_AB R10, R90, R89 ;  /* 0x000000595a0a723e */ /* 0x000fe200000000ff */
[----:B------:R-:W-:Y:S01]  /*16450*/  FADD.FTZ R2, R67, R2 ;  /* 0x0000000243027221 */ /* 0x000fe20000010000 */
[----:B------:R-:W-:Y:S01]  /*16460*/  F2FP.F16.F32.PACK_AB R11, R82, R83 ;  /* 0x00000053520b723e */ /* 0x000fe200000000ff */
[----:B------:R2:W-:Y:S01]  /*16470*/  MUFU.EX2 R66, R6 ;  /* 0x0000000600427308 */ /* 0x0005e20000000800 */
[----:B------:R-:W-:Y:S01]  /*16480*/  FADD.FTZ R4, R159, R4 ;  /* 0x000000049f047221 */ /* 0x000fe20000010000 */
[----:B------:R-:W-:-:S03]  /*16490*/  FADD.FTZ R2, R155, R2 ;  /* 0x000000029b027221 */ /* 0x000fc60000010000 */
[----:B------:R-:W-:Y:S01]  /*164a0*/  FADD.FTZ R4, R154, R4 ;  /* 0x000000049a047221 */ /* 0x000fe20000010000 */
[----:B------:R-:W-:Y:S01]  /*164b0*/  HMMA.16816.F32 R32, R8, R52, R16 ;  /* 0x000000340820723c */ /* 0x000fe20000001810 */
[----:B--2---:R-:W-:-:S07]  /*164c0*/  FFMA.FTZ R6, R194, R0, -R3 ;  /* 0x00000000c2067223 */ /* 0x004fce0000010803 */
[C---:B------:R-:W-:Y:S01]  /*164d0*/  HMMA.16816.F32 R28, R8.reuse, R54, R28 ;  /* 0x00000036081c723c */ /* 0x040fe2000000181c */
[-C--:B------:R-:W-:Y:S01]  /*164e0*/  FFMA.FTZ R7, R228, R0.reuse, -R5 ;  /* 0x00000000e4077223 */ /* 0x080fe20000010805 */
[----:B------:R-:W-:Y:S01]  /*164f0*/  IMAD.MOV.U32 R151, RZ, RZ, R75 ;  /* 0x000000ffff977224 */ /* 0x000fe200078e004b */
[----:B------:R2:W-:Y:S01]  /*16500*/  MUFU.EX2 R63, R6 ;  /* 0x00000006003f7308 */ /* 0x0005e20000000800 */
[----:B------:R-:W-:Y:S01]  /*16510*/  IMAD.MOV.U32 R150, RZ, RZ, R147 ;  /* 0x000000ffff967224 */ /* 0x000fe200078e0093 */
[----:B------:R-:W3:Y:S03]  /*16520*/  LDSM.16.MT88.4 R52, [R20+0x2c00] ;  /* 0x002c00001434783b */ /* 0x000ee60000004200 */
[C---:B------:R-:W-:Y:S01]  /*16530*/  HMMA.16816.F32 R16, R8.reuse, R42, R12 ;  /* 0x0000002a0810723c */ /* 0x040fe2000000180c */
[----:B------:R-:W-:Y:S01]  /*16540*/  FADD.FTZ R12, R152, R4 ;  /* 0x00000004980c7221 */ /* 0x000fe20000010000 */
[-CC-:B------:R-:W-:Y:S01]  /*16550*/  FFMA.FTZ R4, R233, R0.reuse, -R5.reuse ;  /* 0x00000000e9047223 */ /* 0x180fe20000010805 */
[----:B--2---:R-:W-:Y:S01]  /*16560*/  FADD.FTZ R6, R62, R2 ;  /* 0x000000023e067221 */ /* 0x004fe20000010000 */
[----:B------:R-:W-:Y:S01]  /*16570*/  FFMA.FTZ R2, R237, R0, -R5 ;  /* 0x00000000ed027223 */ /* 0x000fe20000010805 */
[----:B------:R2:W-:Y:S04]  /*16580*/  MUFU.EX2 R75, R7 ;  /* 0x00000007004b7308 */ /* 0x0005e80000000800 */
[----:B------:R4:W-:Y:S01]  /*16590*/  MUFU.EX2 R62, R2 ;  /* 0x00000002003e7308 */ /* 0x0009e20000000800 */
[----:B------:R-:W-:Y:S03]  /*165a0*/  HMMA.16816.F32 R24, R8, R40, R24 ;  /* 0x000000280818723c */ /* 0x000fe60000001818 */
[----:B------:R1:W-:Y:S01]  /*165b0*/  MUFU.EX2 R60, R4 ;  /* 0x00000004003c7308 */ /* 0x0003e20000000800 */
[----:B------:R-:W-:Y:S01]  /*165c0*/  F2FP.F16.F32.PACK_AB R8, R78, R74 ;  /* 0x0000004a4e08723e */ /* 0x000fe200000000ff */
[----:B------:R-:W-:Y:S01]  /*165d0*/  IMAD.MOV.U32 R147, RZ, RZ, R68 ;  /* 0x000000ffff937224 */ /* 0x000fe200078e0044 */
[----:B-----5:R-:W-:Y:S01]  /*165e0*/  F2FP.F16.F32.PACK_AB R9, R22, R21 ;  /* 0x000000151609723e */ /* 0x020fe200000000ff */
[-C--:B--2---:R-:W-:Y:S01]  /*165f0*/  FFMA.FTZ R7, R167, R0.reuse, -R3 ;  /* 0x00000000a7077223 */ /* 0x084fe20000010803 */
[----:B----4-:R-:W-:Y:S01]  /*16600*/  FADD.FTZ R2, R141, R6 ;  /* 0x000000068d027221 */ /* 0x010fe20000010000 */
[----:B------:R-:W-:Y:S01]  /*16610*/  FADD.FTZ R6, R156, R12 ;  /* 0x0000000c9c067221 */ /* 0x000fe20000010000 */
[----:B-1----:R-:W-:-:S02]  /*16620*/  FFMA.FTZ R4, R242, R0, -R5 ;  /* 0x00000000f2047223 */ /* 0x002fc40000010805 */
[----:B------:R-:W-:Y:S01]  /*16630*/  FADD.FTZ R2, R153, R2 ;  /* 0x0000000299027221 */ /* 0x000fe20000010000 */
[----:B------:R-:W-:Y:S01]  /*16640*/  F2FP.F16.F32.PACK_AB R10, R80, R79 ;  /* 0x0000004f500a723e */ /* 0x000fe200000000ff */
[----:B------:R1:W2:Y:S01]  /*16650*/  MUFU.EX2 R68, R7 ;  /* 0x0000000700447308 */ /* 0x0002a20000000800 */
[----:B------:R-:W-:Y:S01]  /*16660*/  F2FP.F16.F32.PACK_AB R11, R72, R73 ;  /* 0x00000049480b723e */ /* 0x000fe200000000ff */
[----:B------:R-:W-:Y:S02]  /*16670*/  FADD.FTZ R2, R146, R2 ;  /* 0x0000000292027221 */ /* 0x000fe40000010000 */
[----:B------:R4:W-:Y:S02]  /*16680*/  MUFU.EX2 R61, R4 ;  /* 0x00000004003d7308 */ /* 0x0009e40000000800 */
[----:B------:R-:W-:Y:S02]  /*16690*/  FADD.FTZ R2, R132, R2 ;  /* 0x0000000284027221 */ /* 0x000fe40000010000 */
[----:B------:R-:W-:Y:S01]  /*166a0*/  HMMA.16816.F32 R40, R8, R36, R32 ;  /* 0x000000240828723c */ /* 0x000fe20000001820 */
[----:B-1----:R-:W-:Y:S01]  /*166b0*/  FFMA.FTZ R7, R191, R0, -R3 ;  /* 0x00000000bf077223 */ /* 0x002fe20000010803 */
[----:B----4-:R-:W-:-:S03]  /*166c0*/  FADD.FTZ R4, R161, R6 ;  /* 0x00000006a1047221 */ /* 0x010fc60000010000 */
[----:B------:R1:W4:Y:S03]  /*166d0*/  MUFU.EX2 R67, R7 ;  /* 0x0000000700437308 */ /* 0x0003260000000800 */
[----:B------:R-:W-:Y:S01]  /*166e0*/  HMMA.16816.F32 R28, R8, R38, R28 ;  /* 0x00000026081c723c */ /* 0x000fe2000000181c */
[----:B------:R-:W-:Y:S01]  /*166f0*/  FADD.FTZ R2, R131, R2 ;  /* 0x0000000283027221 */ /* 0x000fe20000010000 */
[----:B------:R-:W-:Y:S01]  /*16700*/  FADD.FTZ R4, R140, R4 ;  /* 0x000000048c047221 */ /* 0x000fe20000010000 */
[----:B------:R-:W5:Y:S03]  /*16710*/  LDSM.16.MT88.4 R36, [R65+0x8000] ;  /* 0x008000004124783b */ /* 0x000f660000004200 */
[----:B------:R-:W-:Y:S01]  /*16720*/  FADD.FTZ R4, R143, R4 ;  /* 0x000000048f047221 */ /* 0x000fe20000010000 */
[----:B------:R-:W-:-:S03]  /*16730*/  FADD.FTZ R2, R136, R2 ;  /* 0x0000000288027221 */ /* 0x000fc60000010000 */
[----:B------:R-:W-:Y:S01]  /*16740*/  FADD.FTZ R4, R145, R4 ;  /* 0x0000000491047221 */ /* 0x000fe20000010000 */
[----:B------:R-:W-:Y:S01]  /*16750*/  HMMA.16816.F32 R32, R8, R48, R24 ;  /* 0x000000300820723c */ /* 0x000fe20000001818 */
[----:B------:R-:W-:Y:S01]  /*16760*/  FADD.FTZ R2, R133, R2 ;  /* 0x0000000285027221 */ /* 0x000fe20000010000 */
[----:B-1----:R-:W-:Y:S01]  /*16770*/  FFMA.FTZ R7, R236, R0, -R5 ;  /* 0x00000000ec077223 */ /* 0x002fe20000010805 */
[----:B------:R-:W-:-:S05]  /*16780*/  FADD.FTZ R4, R142, R4 ;  /* 0x000000048e047221 */ /* 0x000fca0000010000 */
[----:B------:R-:W-:Y:S01]  /*16790*/  HMMA.16816.F32 R16, R8, R50, R16 ;  /* 0x000000320810723c */ /* 0x000fe20000001810 */
[----:B------:R-:W-:Y:S01]  /*167a0*/  F2FP.F16.F32.PACK_AB R8, R70, R69 ;  /* 0x000000454608723e */ /* 0x000fe200000000ff */
[----:B------:R1:W-:Y:S01]  /*167b0*/  MUFU.EX2 R64, R7 ;  /* 0x0000000700407308 */ /* 0x0003e20000000800 */
[----:B--2---:R-:W-:Y:S01]  /*167c0*/  F2FP.F16.F32.PACK_AB R9, R66, R68 ;  /* 0x000000444209723e */ /* 0x004fe200000000ff */
[----:B------:R-:W-:Y:S01]  /*167d0*/  FADD.FTZ R2, R127, R2 ;  /* 0x000000027f027221 */ /* 0x000fe20000010000 */
[----:B------:R-:W-:Y:S01]  /*167e0*/  F2FP.F16.F32.PACK_AB R10, R71, R75 ;  /* 0x0000004b470a723e */ /* 0x000fe200000000ff */
[-CC-:B------:R-:W-:Y:S01]  /*167f0*/  FFMA.FTZ R6, R199, R0.reuse, -R3.reuse ;  /* 0x00000000c7067223 */ /* 0x180fe20000010803 */
[----:B----4-:R-:W-:Y:S01]  /*16800*/  F2FP.F16.F32.PACK_AB R11, R63, R67 ;  /* 0x000000433f0b723e */ /* 0x010fe200000000ff */
[----:B------:R-:W-:Y:S01]  /*16810*/  FADD.FTZ R4, R144, R4 ;  /* 0x0000000490047221 */ /* 0x000fe20000010000 */
[----:B------:R-:W-:Y:S01]  /*16820*/  FADD.FTZ R2, R128, R2 ;  /* 0x0000000280027221 */ /* 0x000fe20000010000 */
[----:B------:R-:W-:Y:S02]  /*16830*/  LDSM.16.MT88.4 R140, [R65+0x8c00] ;  /* 0x008c0000418c783b */ /* 0x000fe40000004200 */
[----:B------:R-:W-:Y:S01]  /*16840*/  FADD.FTZ R4, R138, R4 ;  /* 0x000000048a047221 */ /* 0x000fe20000010000 */
[----:B-1----:R-:W-:Y:S01]  /*16850*/  FFMA.FTZ R7, R206, R0, -R3 ;  /* 0x00000000ce077223 */ /* 0x002fe20000010803 */
[----:B------:R-:W-:Y:S02]  /*16860*/  HMMA.16816.F32 R12, R8, R56, R40 ;  /* 0x00000038080c723c */ /* 0x000fe40000001828 */
[----:B------:R-:W-:Y:S01]  /*16870*/  FADD.FTZ R4, R137, R4 ;  /* 0x0000000489047221 */ /* 0x000fe20000010000 */
[----:B------:R1:W-:Y:S01]  /*16880*/  MUFU.EX2 R57, R7 ;  /* 0x0000000700397308 */ /* 0x0003e20000000800 */
[----:B------:R-:W-:-:S04]  /*16890*/  FADD.FTZ R2, R130, R2 ;  /* 0x0000000282027221 */ /* 0x000fc80000010000 */
[----:B------:R-:W-:Y:S01]  /*168a0*/  HMMA.16816.F32 R24, R8, R58, R28 ;  /* 0x0000003a0818723c */ /* 0x000fe2000000181c */
[----:B------:R2:W4:Y:S01]  /*168b0*/  MUFU.EX2 R59, R6 ;  /* 0x00000006003b7308 */ /* 0x0005220000000800 */
[----:B------:R-:W-:Y:S01]  /*168c0*/  FADD.FTZ R4, R139, R4 ;  /* 0x000000048b047221 */ /* 0x000fe20000010000 */
[----:B------:R-:W-:Y:S01]  /*168d0*/  FADD.FTZ R2, R129, R2 ;  /* 0x0000000281027221 */ /* 0x000fe20000010000 */
[-CC-:B-1----:R-:W-:Y:S01]  /*168e0*/  FFMA.FTZ R7, R198, R0.reuse, -R3.reuse ;  /* 0x00000000c6077223 */ /* 0x182fe20000010803 */
[----:B--2---:R-:W-:-:S03]  /*168f0*/  FFMA.FTZ R6, R195, R0, -R3 ;  /* 0x00000000c3067223 */ /* 0x004fc60000010803 */
[----:B------:R-:W-:Y:S04]  /*16900*/  MUFU.EX2 R58, R7 ;  /* 0x00000007003a7308 */ /* 0x000fe80000000800 */
[----:B------:R-:W1:Y:S01]  /*16910*/  MUFU.EX2 R56, R6 ;  /* 0x0000000600387308 */ /* 0x000e620000000800 */
        /* <DEDUP_REMOVED lines=8> */
[----:B------:R-:W-:Y:S01]  /*169a0*/  F2FP.F16.F32.PACK_AB R8, R62, R60 ;  /* 0x0000003c3e08723e */ /* 0x000fe200000000ff */
[----:B------:R-:W-:Y:S01]  /*169b0*/  FADD.FTZ R4, R126, R4 ;  /* 0x000000047e047221 */ /* 0x000fe20000010000 */
[----:B----4-:R-:W-:Y:S01]  /*169c0*/  F2FP.F16.F32.PACK_AB R9, R59, R57 ;  /* 0x000000393b09723e */ /* 0x010fe200000000ff */
[----:B------:R-:W-:Y:S01]  /*169d0*/  FADD.FTZ R2, R118, R2 ;  /* 0x0000000276027221 */ /* 0x000fe20000010000 */
[----:B------:R-:W-:Y:S01]  /*169e0*/  F2FP.F16.F32.PACK_AB R10, R61, R64 ;  /* 0x000000403d0a723e */ /* 0x000fe200000000ff */
[----:B------:R-:W2:Y:S01]  /*169f0*/  LDSM.16.MT88.4 R16, [R20+0x3000] ;  /* 0x003000001410783b */ /* 0x000ea20000004200 */
[----:B-1----:R-:W-:Y:S01]  /*16a00*/  F2FP.F16.F32.PACK_AB R11, R56, R58 ;  /* 0x0000003a380b723e */ /* 0x002fe200000000ff */
[----:B------:R-:W-:Y:S01]  /*16a10*/  FADD.FTZ R4, R111, R4 ;  /* 0x000000046f047221 */ /* 0x000fe20000010000 */
[----:B------:R-:W-:-:S05]  /*16a20*/  FADD.FTZ R2, R109, R2 ;  /* 0x000000026d027221 */ /* 0x000fca0000010000 */
[----:B-----5:R-:W-:Y:S01]  /*16a30*/  HMMA.16816.F32 R40, R8, R36, R12 ;  /* 0x000000240828723c */ /* 0x020fe2000000180c */
        /* <DEDUP_REMOVED lines=31> */
[----:B------:R-:W-:Y:S01]  /*16c30*/  HMMA.16816.F32 R36, R8, R38, R24 ;  /* 0x000000260824723c */ /* 0x000fe20000001818 */
[----:B------:R-:W-:Y:S01]  /*16c40*/  FADD.FTZ R4, R98, R4 ;  /* 0x0000000462047221 */ /* 0x000fe20000010000 */
[----:B------:R-:W-:-:S03]  /*16c50*/  FADD.FTZ R2, R44, R2 ;  /* 0x000000022c027221 */ /* 0x000fc60000010000 */
[----:B------:R-:W-:Y:S01]  /*16c60*/  FADD.FTZ R4, R100, R4 ;  /* 0x0000000464047221 */ /* 0x000fe20000010000 */
[----:B------:R-:W-:Y:S02]  /*16c70*/  FADD.FTZ R2, R91, R2 ;  /* 0x000000025b027221 */ /* 0x000fe40000010000 */
[----:B--2---:R-:W-:Y:S01]  /*16c80*/  HMMA.16816.F32 R28, R8, R16, R28 ;  /* 0x00000010081c723c */ /* 0x004fe2000000181c */
[----:B------:R-:W-:Y:S01]  /*16c90*/  FADD.FTZ R4, R101, R4 ;  /* 0x0000000465047221 */ /* 0x000fe20000010000 */
[----:B------:R-:W-:-:S06]  /*16ca0*/  FADD.FTZ R2, R94, R2 ;  /* 0x000000025e027221 */ /* 0x000fcc0000010000 */
        /* <DEDUP_REMOVED lines=8> */
[----:B------:R-:W-:-:S03]  /*16d30*/  FADD.FTZ R4, R87, R4 ;  /* 0x0000000457047221 */ /* 0x000fc60000010000 */
[----:B------:R-:W-:Y:S02]  /*16d40*/  FADD.FTZ R2, R47, R2 ;  /* 0x000000022f027221 */ /* 0x000fe40000010000 */
[----:B------:R-:W-:Y:S01]  /*16d50*/  HMMA.16816.F32 R32, R8, R12, R40 ;  /* 0x0000000c0820723c */ /* 0x000fe20000001828 */
[-CC-:B------:R-:W-:Y:S01]  /*16d60*/  FFMA.FTZ R12, R151, R0.reuse, -R5.reuse ;  /* 0x00000000970c7223 */ /* 0x180fe20000010805 */
[----:B------:R-:W-:Y:S01]  /*16d70*/  FADD.FTZ R4, R88, R4 ;  /* 0x0000000458047221 */ /* 0x000fe20000010000 */
[----:B------:R-:W-:Y:S01]  /*16d80*/  FADD.FTZ R2, R45, R2 ;  /* 0x000000022d027221 */ /* 0x000fe20000010000 */
[----:B------:R-:W-:-:S04]  /*16d90*/  FFMA.FTZ R6, R150, R0, -R5 ;  /* 0x0000000096067223 */ /* 0x000fc80000010805 */
[----:B------:R-:W-:Y:S01]  /*16da0*/  HMMA.16816.F32 R40, R8, R14, R36 ;  /* 0x0000000e0828723c */ /* 0x000fe20000001824 */
        /* <DEDUP_REMOVED lines=17> */
[----:B------:R3:W-:Y:S04]  /*16ec0*/  MUFU.EX2 R37, R7 ;  /* 0x0000000700257308 */ /* 0x0007e80000000800 */
        /* <DEDUP_REMOVED lines=19> */
[--C-:B---3--:R-:W-:Y:S01]  /*17000*/  FFMA.FTZ R6, R231, R0, -R5.reuse ;  /* 0x00000000e7067223 */ /* 0x108fe20000010805 */
        /* <DEDUP_REMOVED lines=10> */
[----:B------:R4:W5:Y:S01]  /*170b0*/  LDSM.16.MT88.4 R24, [R20+0x3c00] ;  /* 0x003c00001418783b */ /* 0x0009620000004200 */
[----:B-1----:R-:W-:Y:S01]  /*170c0*/  FFMA.FTZ R6, R239, R0, -R5 ;  /* 0x00000000ef067223 */ /* 0x002fe20000010805 */
[----:B------:R-:W-:Y:S01]  /*170d0*/  FADD.FTZ R5, R69, R4 ;  /* 0x0000000445057221 */ /* 0x000fe20000010000 */
[----:B------:R-:W-:-:S03]  /*170e0*/  FADD.FTZ R2, R66, R2 ;  /* 0x0000000242027221 */ /* 0x000fc60000010000 */
[----:B------:R-:W-:Y:S01]  /*170f0*/  FADD.FTZ R5, R70, R5 ;  /* 0x0000000546057221 */ /* 0x000fe20000010000 */
[-C--:B------:R-:W-:Y:S01]  /*17100*/  FFMA.FTZ R4, R170, R0.reuse, -R3 ;  /* 0x00000000aa047223 */ /* 0x080fe20000010803 */
[----:B------:R-:W-:Y:S02]  /*17110*/  FADD.FTZ R2, R67, R2 ;  /* 0x0000000243027221 */ /* 0x000fe40000010000 */
[----:B------:R-:W-:Y:S01]  /*17120*/  FADD.FTZ R5, R75, R5 ;  /* 0x000000054b057221 */ /* 0x000fe20000010000 */
[----:B------:R-:W-:Y:S01]  /*17130*/  HMMA.16816.F32 R32, R8, R14, R40 ;  /* 0x0000000e0820723c */ /* 0x000fe20000001828 */
[----:B------:R-:W-:Y:S02]  /*17140*/  MUFU.EX2 R14, R12 ;  /* 0x0000000c000e7308 */ /* 0x000fe40000000800 */
[----:B------:R-:W-:Y:S02]  /*17150*/  FADD.FTZ R5, R71, R5 ;  /* 0x0000000547057221 */ /* 0x000fe40000010000 */
[----:B------:R1:W4:Y:S04]  /*17160*/  MUFU.EX2 R12, R4 ;  /* 0x00000004000c7308 */ /* 0x0003280000000800 */
[----:B------:R2:W3:Y:S04]  /*17170*/  MUFU.EX2 R21, R7 ;  /* 0x0000000700157308 */ /* 0x0004e80000000800 */
[----:B------:R4:W-:Y:S01]  /*17180*/  MUFU.EX2 R13, R6 ;  /* 0x00000006000d7308 */ /* 0x0009e20000000800 */
[----:B-1----:R-:W-:Y:S01]  /*17190*/  FADD.FTZ R4, R63, R2 ;  /* 0x000000023f047221 */ /* 0x002fe20000010000 */
        /* <DEDUP_REMOVED lines=25> */
[----:B------:R-:W2:Y:S02]  /*17330*/  MUFU.EX2 R6, R6 ;  /* 0x0000000600067308 */ /* 0x000ea40000000800 */
[----:B------:R-:W-:Y:S01]  /*17340*/  FADD.FTZ R0, R38, R0 ;  /* 0x0000000026007221 */ /* 0x000fe20000010000 */
[----:B------:R-:W-:Y:S01]  /*17350*/  FADD.FTZ R2, R45, R2 ;  /* 0x000000022d027221 */ /* 0x000fe20000010000 */
[----:B------:R-:W4:Y:S02]  /*17360*/  MUFU.EX2 R3, R3 ;  /* 0x0000000300037308 */ /* 0x000f240000000800 */
[----:B------:R-:W-:Y:S01]  /*17370*/  FADD.FTZ R0, R23, R0 ;  /* 0x0000000017007221 */ /* 0x000fe20000010000 */
[----:B------:R-:W-:-:S03]  /*17380*/  FADD.FTZ R2, R22, R2 ;  /* 0x0000000216027221 */ /* 0x000fc60000010000 */
[----:B------:R-:W-:Y:S01]  /*17390*/  FADD.FTZ R0, R12, R0 ;  /* 0x000000000c007221 */ /* 0x000fe20000010000 */
[----:B---3--:R-:W-:-:S03]  /*173a0*/  FADD.FTZ R2, R21, R2 ;  /* 0x0000000215027221 */ /* 0x008fc60000010000 */
[----:B-1----:R-:W-:Y:S01]  /*173b0*/  FADD.FTZ R0, R7, R0 ;  /* 0x0000000007007221 */ /* 0x002fe20000010000 */
[----:B------:R-:W-:-:S03]  /*173c0*/  FADD.FTZ R2, R14, R2 ;  /* 0x000000020e027221 */ /* 0x000fc60000010000 */
[----:B--2---:R-:W-:Y:S01]  /*173d0*/  FADD.FTZ R0, R6, R0 ;  /* 0x0000000006007221 */ /* 0x004fe20000010000 */
[----:B------:R-:W-:Y:S01]  /*173e0*/  FADD.FTZ R2, R13, R2 ;  /* 0x000000020d027221 */ /* 0x000fe20000010000 */
[C---:B------:R-:W-:Y:S02]  /*173f0*/  HMMA.16816.F32 R144, R8.reuse, R16, R144 ;  /* 0x000000100890723c */ /* 0x040fe40000001890 */
[----:B----4-:R-:W-:Y:S02]  /*17400*/  FADD.FTZ R0, R3, R0 ;  /* 0x0000000003007221 */ /* 0x010fe40000010000 */
[----:B------:R1:W-:Y:S04]  /*17410*/  STL [R1+0x4], R2 ;  /* 0x0000040201007387 */ /* 0x0003e80000100800 */
[----:B------:R-:W-:Y:S01]  /*17420*/  HMMA.16816.F32 R8, R8, R18, R28 ;  /* 0x000000120808723c */ /* 0x000fe2000000181c */
[----:B------:R1:W-:Y:S01]  /*17430*/  STL [R1], R0 ;  /* 0x0000000001007387 */ /* 0x0003e20000100800 */
[----:B------:R-:W-:-:S02]  /*17440*/  F2FP.F16.F32.PACK_AB R148, R21, R22 ;  /* 0x000000161594723e */ /* 0x000fc400000000ff */
[----:B------:R-:W-:Y:S02]  /*17450*/  F2FP.F16.F32.PACK_AB R149, R7, R12 ;  /* 0x0000000c0795723e */ /* 0x000fe400000000ff */
[----:B------:R-:W-:Y:S02]  /*17460*/  F2FP.F16.F32.PACK_AB R150, R13, R14 ;  /* 0x0000000e0d96723e */ /* 0x000fe400000000ff */
[----:B------:R-:W-:Y:S01]  /*17470*/  F2FP.F16.F32.PACK_AB R151, R3, R6 ;  /* 0x000000060397723e */ /* 0x000fe200000000ff */
[----:B------:R-:W-:Y:S02]  /*17480*/  IMAD.MOV.U32 R20, RZ, RZ, R97 ;  /* 0x000000ffff147224 */ /* 0x000fe400078e0061 */
[----:B------:R-:W-:-:S04]  /*17490*/  IMAD.MOV.U32 R21, RZ, RZ, R99 ;  /* 0x000000ffff157224 */ /* 0x000fc800078e0063 */
[----:B------:R-:W-:Y:S01]  /*174a0*/  HMMA.16816.F32 R136, R148, R140, R136 ;  /* 0x0000008c9488723c */ /* 0x000fe20000001888 */
[----:B------:R-:W-:Y:S02]  /*174b0*/  @P6 IMAD.MOV.U32 R20, RZ, RZ, R97 ;  /* 0x000000ffff146224 */ /* 0x000fe400078e0061 */
[----:B------:R-:W-:-:S05]  /*174c0*/  @P6 IMAD.MOV.U32 R21, RZ, RZ, R99 ;  /* 0x000000ffff156224 */ /* 0x000fca00078e0063 */
[----:B------:R-:W-:Y:S01]  /*174d0*/  HMMA.16816.F32 R140, R148, R142, R32 ;  /* 0x0000008e948c723c */ /* 0x000fe20000001820 */
[----:B------:R-:W-:-:S07]  /*174e0*/  @P6 VIADD R242, R238, 0xfffffffd ;  /* 0xfffffffdeef26836 */ /* 0x000fce0000000000 */
[C---:B-----5:R-:W-:Y:S08]  /*174f0*/  HMMA.16816.F32 R144, R148.reuse, R24, R144 ;  /* 0x000000189490723c */ /* 0x060ff00000001890 */
[----:B------:R-:W-:Y:S01]  /*17500*/  HMMA.16816.F32 R148, R148, R26, R8 ;  /* 0x0000001a9494723c */ /* 0x000fe20000001808 */
[----:B------:R-:W-:-:S04]  /*17510*/  NOP ;  /* 0x0000000000007918 */ /* 0x000fc80000000000 */
[----:B-1----:R-:W-:-:S15]  /*17520*/  @P6 BRA `(.L_x_5179) ;  /* 0x0000000000086947 */ /* 0x002fde0003800000 */
.L_x_5170:
[----:B------:R-:W2:Y:S02]  /*17530*/  LDL.LU R0, [R1+0xbc] ;  /* 0x0000bc0001007983 */ /* 0x000ea40000300800 */
[----:B--2---:R-:W-:-:S07]  /*17540*/  IADD3 R242, PT, PT, R0, -0x1, RZ ;  /* 0xffffffff00f27810 */ /* 0x004fce0007ffe0ff */
.L_x_5179:
[----:B------:R-:W-:Y:S05]  /*17550*/  BSYNC B2 ;  /* 0x0000000000027941 */ /* 0x000fea0003800000 */
.L_x_5169:
[----:B------:R-:W2:Y:S02]  /*17560*/  LDL R0, [R1+0x1c] ;  /* 0x00001c0001007983 */ /* 0x000ea40000100800 */
[----:B--2---:R-:W-:-:S13]  /*17570*/  ISETP.GE.AND P0, PT, R242, R0, PT ;  /* 0x00000000f200720c */ /* 0x004fda0003f06270 */
[----:B------:R-:W-:Y:S05]  /*17580*/  @!P0 BRA `(.L_x_5180) ;  /* 0x00000064005c8947 */ /* 0x000fea0003800000 */
[----:B------:R-:W2:Y:S01]  /*17590*/  LDL.64 R2, [R1+0x8] ;  /* 0x0000080001027983 */ /* 0x000ea20000100a00 */
[----:B------:R-:W-:Y:S01]  /*175a0*/  LOP3.LUT R218, R218, 0xfffffffb, RZ, 0xc0, !PT ;  /* 0xfffffffbdada7812 */ /* 0x000fe200078ec0ff */
[C---:B------:R-:W-:Y:S01]  /*175b0*/  IMAD.SHL.U32 R244, R76.reuse, 0x40, RZ ;  /* 0x000000404cf47824 */ /* 0x040fe200078e00ff */
[----:B------:R-:W-:Y:S01]  /*175c0*/  SHF.L.U64.HI R245, R76, 0x6, R77 ;  /* 0x000000064cf57819 */ /* 0x000fe2000001024d */
[----:B------:R-:W-:Y:S02]  /*175d0*/  IMAD.MOV.U32 R133, RZ, RZ, R20 ;  /* 0x000000ffff857224 */ /* 0x000fe400078e0014 */
[----:B------:R-:W-:Y:S01]  /*175e0*/  IMAD.MOV.U32 R132, RZ, RZ, R21 ;  /* 0x000000ffff847224 */ /* 0x000fe200078e0015 */
[----:B--2---:R-:W-:-:S04]  /*175f0*/  ISETP.NE.U32.AND P0, PT, R2, RZ, PT ;  /* 0x000000ff0200720c */ /* 0x004fc80003f05070 */
[----:B------:R-:W-:-:S13]  /*17600*/  ISETP.NE.AND.EX P0, PT, R3, RZ, PT, P0 ;  /* 0x000000ff0300720c */ /* 0x000fda0003f05300 */
[----:B------:R-:W-:-:S07]  /*17610*/  @P0 LOP3.LUT R218, R218, 0x4, RZ, 0xfc, !PT ;  /* 0x00000004dada0812 */ /* 0x000fce00078efcff */
.L_x_5187:
[----:B------:R-:W-:Y:S04]  /*17620*/  DEPBAR.LE SB0, 0x0 ;  /* 0x000080000000791a */ /* 0x000fe80000000000 */
[----:B------:R-:W-:Y:S05]  /*17630*/  WARPSYNC.ALL ;  /* 0x0000000000007948 */ /* 0x000fea0003800000 */
[----:B------:R-:W-:Y:S01]  /*17640*/  BAR.SYNC.DEFER_BLOCKING 0x0 ;  /* 0x0000000000007b1d */ /* 0x000fe20000010000 */
[----:B------:R-:W-:Y:S01]  /*17650*/  LOP3.LUT P1, RZ, R218, 0x4, RZ, 0xc0, !PT ;  /* 0x00000004daff7812 */ /* 0x000fe2000782c0ff */
[----:B------:R-:W-:Y:S02]  /*17660*/  IMAD.MOV.U32 R12, RZ, RZ, R252 ;  /* 0x000000ffff0c7224 */ /* 0x000fe400078e00fc */
[----:B------:R-:W-:Y:S10]  /*17670*/  IMAD.MOV.U32 R11, RZ, RZ, R251 ;  /* 0x000000ffff0b7224 */ /* 0x000ff400078e00fb */
[----:B-1----:R-:W-:Y:S05]  /*17680*/  @!P1 IMAD.MOV.U32 R0, RZ, RZ, RZ ;  /* 0x000000ffff009224 */ /* 0x002fea00078e00ff */
        /* <DEDUP_REMOVED lines=72> */
.L_x_5182:
[----:B------:R-:W-:Y:S05]  /*17b10*/  BSYNC.RECONVERGENT B0 ;  /* 0x0000000000007941 */ /* 0x000fea0003800200 */
.L_x_5181:
[----:B------:R-:W2:Y:S01]  /*17b20*/  LDL R6, [R1+0x10] ;  /* 0x0000100001067983 */ /* 0x000ea20000100800 */
[----:B------:R-:W1:Y:S01]  /*17b30*/  S2UR UR6, SR_CgaCtaId ;  /* 0x00000000000679c3 */ /* 0x000e620000008800 */
[----:B------:R-:W-:Y:S01]  /*17b40*/  UMOV UR7, 0x400 ;  /* 0x0000040000077882 */ /* 0x000fe20000000000 */
[----:B------:R-:W-:Y:S02]  /*17b50*/  IMAD.MOV.U32 R12, RZ, RZ, R252 ;  /* 0x000000ffff0c7224 */ /* 0x000fe400078e00fc */
[----:B------:R-:W3:Y:S01]  /*17b60*/  LDL R5, [R1+0x30] ;  /* 0x0000300001057983 */ /* 0x000ee20000100800 */
[----:B------:R-:W-:Y:S01]  /*17b70*/  IMAD.MOV.U32 R13, RZ, RZ, R251 ;  /* 0x000000ffff0d7224 */ /* 0x000fe200078e00fb */
[C---:B------:R-:W-:Y:S01]  /*17b80*/  LOP3.LUT P2, RZ, R210.reuse, 0x4, RZ, 0xc0, !PT ;  /* 0x00000004d2ff7812 */ /* 0x040fe2000784c0ff */
[C---:B------:R-:W-:Y:S01]  /*17b90*/  IMAD.SHL.U32 R0, R210.reuse, 0x4, RZ ;  /* 0x00000004d2007824 */ /* 0x040fe200078e00ff */
[----:B------:R-:W-:Y:S01]  /*17ba0*/  BSSY.RECONVERGENT B1, `(.L_x_5183) ;  /* 0x0000109000017945 */ /* 0x000fe20003800200 */
[C---:B------:R-:W-:Y:S02]  /*17bb0*/  IMAD.SHL.U32 R208, R210.reuse, 0x20, RZ ;  /* 0x00000020d2d07824 */ /* 0x040fe400078e00ff */
[----:B------:R-:W-:Y:S01]  /*17bc0*/  IMAD.SHL.U32 R212, R210, 0x10, RZ ;  /* 0x00000010d2d47824 */ /* 0x000fe200078e00ff */
[----:B------:R-:W-:Y:S02]  /*17bd0*/  LOP3.LUT R209, R0, 0x18, RZ, 0xc0, !PT ;  /* 0x0000001800d17812 */ /* 0x000fe400078ec0ff */
[----:B------:R-:W-:Y:S02]  /*17be0*/  LOP3.LUT R152, R208, 0xc0, RZ, 0xc0, !PT ;  /* 0x000000c0d0987812 */ /* 0x000fe400078ec0ff */
[----:B------:R-:W-:Y:S02]  /*17bf0*/  LOP3.LUT R0, R212, 0x100, RZ, 0xc0, !PT ;  /* 0x00000100d4007812 */ /* 0x000fe400078ec0ff */
[----:B------:R-:W-:Y:S02]  /*17c00*/  LOP3.LUT R152, R152, 0x8, R210, 0xf8, !PT ;  /* 0x0000000898987812 */ /* 0x000fe400078ef8d2 */
[----:B------:R-:W-:Y:S04]  /*17c10*/  LOP3.LUT R0, R0, 0x20, R208, 0xf8, !PT ;  /* 0x0000002000007812 */ /* 0x000fe800078ef8d0 */
[----:B------:R-:W-:Y:S01]  /*17c20*/  LOP3.LUT R152, R0, R152, R209, 0xf6, !PT ;  /* 0x0000009800987212 */ /* 0x000fe200078ef6d1 */
[----:B------:R-:W-:Y:S05]  /*17c30*/  IMAD.MOV.U32 R0, RZ, RZ, 0x20 ;  /* 0x00000020ff007424 */ /* 0x000fea00078e00ff */
[----:B------:R-:W-:Y:S05]  /*17c40*/  SEL R0, R0, 0xffffffe0, !P2 ;  /* 0xffffffe000007807 */ /* 0x000fea0005000000 */
[--C-:B------:R-:W-:Y:S01]  /*17c50*/  IMAD.IADD R156, R211, 0x1, R0.reuse ;  /* 0x00000001d39c7824 */ /* 0x100fe200078e0200 */
[----:B-1----:R-:W-:Y:S06]  /*17c60*/  ULEA UR6, UR6, UR7, 0x18 ;  /* 0x0000000706067291 */ /* 0x002fec000f8ec0ff */
[----:B------:R-:W-:Y:S05]  /*17c70*/  LEA R152, R152, UR6, 0x1 ;  /* 0x0000000698987c11 */ /* 0x000fea000f8e08ff */
[----:B------:R-:W-:Y:S01]  /*17c80*/  IMAD.IADD R0, R152, 0x1, R0 ;  /* 0x0000000198007824 */ /* 0x000fe200078e0200 */
[----:B--2---:R-:W-:Y:S04]  /*17c90*/  LOP3.LUT R2, R6, 0xc0, RZ, 0xc0, !PT ;  /* 0x000000c006027812 */ /* 0x004fe800078ec0ff */
[----:B------:R-:W-:Y:S02]  /*17ca0*/  LOP3.LUT R4, R2, 0x18, R210, 0xf8, !PT ;  /* 0x0000001802047812 */ /* 0x000fe400078ef8d2 */
[----:B------:R-:W-:Y:S03]  /*17cb0*/  IADD3 R2, P0, PT, R244, R252, RZ ;  /* 0x000000fcf4027210 */ /* 0x000fe60007f1e0ff */
[----:B------:R1:W-:Y:S02]  /*17cc0*/  STL [R1+0x18], R4 ;  /* 0x0000180401007387 */ /* 0x0003e40000100800 */
[----:B------:R-:W-:Y:S01]  /*17cd0*/  IMAD.X R3, R245, 0x1, R251, P0 ;  /* 0x00000001f5037824 */ /* 0x000fe200000e06fb */
[-C--:B------:R-:W-:Y:S02]  /*17ce0*/  IADD3 R10, P0, PT, R2, R244.reuse, RZ ;  /* 0x000000f4020a7210 */ /* 0x080fe40007f1e0ff */
[----:B------:R-:W2:Y:S03]  /*17cf0*/  LDL R246, [R1+0x1c] ;  /* 0x00001c0001f67983 */ /* 0x000ea60000100800 */
[--C-:B------:R-:W-:Y:S01]  /*17d00*/  IMAD.X R11, R3, 0x1, R245.reuse, P0 ;  /* 0x00000001030b7824 */ /* 0x100fe200000e06f5 */
[-C--:B------:R-:W-:Y:S05]  /*17d10*/  IADD3 R8, P0, PT, R10, R244.reuse, RZ ;  /* 0x000000f40a087210 */ /* 0x080fea0007f1e0ff */
[--C-:B------:R-:W-:Y:S01]  /*17d20*/  IMAD.X R9, R11, 0x1, R245.reuse, P0 ;  /* 0x000000010b097824 */ /* 0x100fe200000e06f5 */
[----:B-1----:R-:W-:Y:S02]  /*17d30*/  LOP3.LUT R4, R4, 0x18, R6, 0x78, !PT ;  /* 0x0000001804047812 */ /* 0x002fe400078e7806 */
[----:B------:R-:W-:Y:S02]  /*17d40*/  IADD3 R6, P0, PT, R8, R244, RZ ;  /* 0x000000f408067210 */ /* 0x000fe40007f1e0ff */
[----:B---3--:R-:W-:Y:S03]  /*17d50*/  LOP3.LUT R4, R5, R4, RZ, 0xfc, !PT ;  /* 0x0000000405047212 */ /* 0x008fe600078efcff */
[--C-:B------:R-:W-:Y:S01]  /*17d60*/  IMAD.X R7, R9, 0x1, R245.reuse, P0 ;  /* 0x0000000109077824 */ /* 0x100fe200000e06f5 */
[----:B------:R-:W-:Y:S02]  /*17d70*/  LEA R217, R4, UR6, 0x1 ;  /* 0x0000000604d97c11 */ /* 0x000fe4000f8e08ff */
[-C--:B------:R-:W-:Y:S03]  /*17d80*/  IADD3 R4, P0, PT, R6, R244.reuse, RZ ;  /* 0x000000f406047210 */ /* 0x080fe60007f1e0ff */
[----:B------:R-:W-:Y:S01]  /*17d90*/  @!PT LDS RZ, [RZ] ;  /* 0x00000000fffff984 */ /* 0x000fe20000000800 */
[----:B------:R-:W-:Y:S01]  /*17da0*/  @!PT LDS RZ, [RZ] ;  /* 0x00000000fffff984 */ /* 0x000fe20000000800 */
[----:B------:R-:W-:Y:S01]  /*17db0*/  @!PT LDS RZ, [RZ] ;  /* 0x00000000fffff984 */ /* 0x000fe20000000800 */
[----:B------:R-:W-:Y:S02]  /*17dc0*/  LDGSTS.E.BYPASS.LTC128B.128 [R217+0x5000], desc[UR4][R12.64] ;  /* 0x050000000cd97fae */ /* 0x000fe4000b981a04 */
[--C-:B------:R-:W-:Y:S03]  /*17dd0*/  IMAD.X R5, R7, 0x1, R245.reuse, P0 ;  /* 0x0000000107057824 */ /* 0x100fe600000e06f5 */
[----:B------:R1:W-:Y:S05]  /*17de0*/  LDGSTS.E.BYPASS.LTC128B.128 [R217+0x5800], desc[UR4][R2.64] ;  /* 0x0580000002d97fae */ /* 0x0003ea000b981a04 */
[----:B------:R3:W-:Y:S05]  /*17df0*/  LDGSTS.E.BYPASS.LTC128B.128 [R217+0x6000], desc[UR4][R10.64] ;  /* 0x060000000ad97fae */ /* 0x0007ea000b981a04 */
[----:B------:R-:W-:Y:S05]  /*17e00*/  LDGSTS.E.BYPASS.LTC128B.128 [R217+0x6800], desc[UR4][R8.64] ;  /* 0x0680000008d97fae */ /* 0x000fea000b981a04 */
[----:B------:R-:W-:Y:S05]  /*17e10*/  LDGSTS.E.BYPASS.LTC128B.128 [R217+0x7000], desc[UR4][R6.64] ;  /* 0x0700000006d97fae */ /* 0x000fea000b981a04 */
[----:B------:R-:W-:Y:S01]  /*17e20*/  LDGSTS.E.BYPASS.LTC128B.128 [R217+0x7800], desc[UR4][R4.64] ;  /* 0x0780000004d97fae */ /* 0x000fe2000b981a04 */
[-C--:B-1----:R-:W-:Y:S05]  /*17e30*/  IADD3 R2, P0, PT, R4, R244.reuse, RZ ;  /* 0x000000f404027210 */ /* 0x082fea0007f1e0ff */
[--C-:B------:R-:W-:Y:S01]  /*17e40*/  IMAD.X R3, R5, 0x1, R245.reuse, P0 ;  /* 0x0000000105037824 */ /* 0x100fe200000e06f5 */
[----:B---3--:R-:W-:Y:S04]  /*17e50*/  IADD3 R10, P0, PT, R2, R244, RZ ;  /* 0x000000f4020a7210 */ /* 0x008fe80007f1e0ff */
[----:B------:R-:W-:Y:S01]  /*17e60*/  LDGSTS.E.BYPASS.LTC128B.128 [R217+0x8000], desc[UR4][R2.64] ;  /* 0x0800000002d97fae */ /* 0x000fe2000b981a04 */
[----:B------:R-:W-:Y:S05]  /*17e70*/  IMAD.X R11, R3, 0x1, R245, P0 ;  /* 0x00000001030b7824 */ /* 0x000fea00000e06f5 */
[----:B------:R1:W-:Y:S05]  /*17e80*/  LDGSTS.E.BYPASS.LTC128B.128 [R217+0x8800], desc[UR4][R10.64] ;  /* 0x088000000ad97fae */ /* 0x0003ea000b981a04 */
[----:B------:R-:W-:Y:S05]  /*17e90*/  LDSM.16.M88.4 R128, [R211] ;  /* 0x00000000d380783b */ /* 0x000fea0000000200 */
[----:B------:R-:W-:Y:S05]  /*17ea0*/  LDSM.16.M88.4 R16, [R152+0x1400] ;  /* 0x001400009810783b */ /* 0x000fea0000000200 */
[----:B------:R-:W-:Y:S05]  /*17eb0*/  LDSM.16.M88.4 R24, [R152+0x1800] ;  /* 0x001800009818783b */ /* 0x000fea0000000200 */
[----:B------:R-:W-:Y:S05]  /*17ec0*/  LDSM.16.M88.4 R32, [R152+0x1c00] ;  /* 0x001c00009820783b */ /* 0x000fea0000000200 */
[----:B------:R-:W0:Y:S05]  /*17ed0*/  LDGDEPBAR ;  /* 0x00000000000079af */ /* 0x000e2a0000000000 */
[----:B-1----:R-:W1:Y:S05]  /*17ee0*/  LDSM.16.M88.4 R8, [R152+0x1000] ;  /* 0x001000009808783b */ /* 0x002e6a0000000200 */
[----:B------:R-:W3:Y:S05]  /*17ef0*/  LDSM.16.M88.4 R40, [R152+0x2000] ;  /* 0x002000009828783b */ /* 0x000eea0000000200 */
[----:B------:R-:W4:Y:S05]  /*17f00*/  LDSM.16.M88.4 R48, [R152+0x2400] ;  /* 0x002400009830783b */ /* 0x000f2a0000000200 */
[----:B------:R-:W5:Y:S05]  /*17f10*/  LDSM.16.M88.4 R56, [R152+0x2800] ;  /* 0x002800009838783b */ /* 0x000f6a0000000200 */
[----:B------:R-:W5:Y:S05]  /*17f20*/  LDSM.16.M88.4 R64, [R152+0x2c00] ;  /* 0x002c00009840783b */ /* 0x000f6a0000000200 */
[----:B------:R-:W5:Y:S05]  /*17f30*/  LDSM.16.M88.4 R72, [R152+0x3000] ;  /* 0x003000009848783b */ /* 0x000f6a0000000200 */
[----:B------:R-:W5:Y:S05]  /*17f40*/  LDSM.16.M88.4 R80, [R152+0x3400] ;  /* 0x003400009850783b */ /* 0x000f6a0000000200 */
        /* <DEDUP_REMOVED lines=33> */
[C---:B------:R-:W-:Y:S08]  /*18160*/  HMMA.16816.F32 R60, R128.reuse, R64, RZ ;  /* 0x00000040803c723c */ /* 0x040ff000000018ff */
[C---:B------:R-:W-:Y:S08]  /*18170*/  HMMA.16816.F32 R64, R128.reuse, R66, RZ ;  /* 0x000000428040723c */ /* 0x040ff000000018ff */
[C---:B------:R-:W-:Y:S08]  /*18180*/  HMMA.16816.F32 R68, R128.reuse, R72, RZ ;  /* 0x000000488044723c */ /* 0x040ff000000018ff */
[C---:B------:R-:W-:Y:S08]  /*18190*/  HMMA.16816.F32 R72, R128.reuse, R74, RZ ;  /* 0x0000004a8048723c */ /* 0x040ff000000018ff */
[C---:B------:R-:W-:Y:S01]  /*181a0*/  HMMA.16816.F32 R76, R128.reuse, R80, RZ ;  /* 0x00000050804c723c */ /* 0x040fe200000018ff */
[----:B--2---:R-:W-:Y:S07]  /*181b0*/  ISETP.GT.AND P0, PT, R242, R246, PT ;  /* 0x000000f6f200720c */ /* 0x004fee0003f04270 */
        /* <DEDUP_REMOVED lines=133> */
.L_x_5186:
[----:B------:R-:W-:Y:S05]  /*18a10*/  BSYNC.RECONVERGENT B0 ;  /* 0x0000000000007941 */ /* 0x000fea0003800200 */
.L_x_5185:
[----:B------:R-:W-:Y:S01]  /*18a20*/  IMAD.MOV.U32 R154, RZ, RZ, R250 ;  /* 0x000000ffff9a7224 */ /* 0x000fe200078e00fa */
[----:B------:R-:W-:Y:S01]  /*18a30*/  IADD3 R152, P0, PT, R3, R250, RZ ;  /* 0x000000fa03987210 */ /* 0x000fe20007f1e0ff */
[----:B------:R-:W-:Y:S01]  /*18a40*/  IMAD.MOV.U32 R155, RZ, RZ, R247 ;  /* 0x000000ffff9b7224 */ /* 0x000fe200078e00f7 */
[----:B------:R-:W-:Y:S01]  /*18a50*/  SHF.L.U64.HI R0, R240, 0x6, R241 ;  /* 0x00000006f0007819 */ /* 0x000fe200000102f1 */
[----:B------:R-:W-:Y:S01]  /*18a60*/  IMAD.SHL.U32 R162, R210, 0x8, RZ ;  /* 0x00000008d2a27824 */ /* 0x000fe200078e00ff */
[-C--:B------:R-:W-:Y:S02]  /*18a70*/  IADD3 R160, P1, PT, R152, R3.reuse, RZ ;  /* 0x0000000398a07210 */ /* 0x080fe40007f3e0ff */
[----:B------:R-:W-:Y:S01]  /*18a80*/  @!PT LDS RZ, [RZ] ;  /* 0x00000000fffff984 */ /* 0x000fe20000000800 */
[----:B------:R-:W-:Y:S01]  /*18a90*/  @!PT LDS RZ, [RZ] ;  /* 0x00000000fffff984 */ /* 0x000fe20000000800 */
[----:B------:R-:W-:Y:S01]  /*18aa0*/  @!PT LDS RZ, [RZ] ;  /* 0x00000000fffff984 */ /* 0x000fe20000000800 */
[----:B------:R1:W-:Y:S01]  /*18ab0*/  LDGSTS.E.BYPASS.LTC128B.128 [R217+0x1000], desc[UR4][R154.64] ;  /* 0x010000009ad97fae */ /* 0x0003e2000b981a04 */
[----:B------:R-:W-:Y:S01]  /*18ac0*/  IMAD.X R153, R0, 0x1, R247, P0 ;  /* 0x0000000100997824 */ /* 0x000fe200000e06f7 */
[-C--:B------:R-:W-:Y:S02]  /*18ad0*/  IADD3 R158, P0, PT, R160, R3.reuse, RZ ;  /* 0x00000003a09e7210 */ /* 0x080fe40007f1e0ff */
[----:B------:R2:W-:Y:S01]  /*18ae0*/  STL [R1+0x10], R162 ;  /* 0x000010a201007387 */ /* 0x0005e20000100800 */
[--C-:B------:R-:W-:Y:S01]  /*18af0*/  IMAD.X R161, R153, 0x1, R0.reuse, P1 ;  /* 0x0000000199a17824 */ /* 0x100fe200008e0600 */
[-C--:B------:R-:W-:Y:S02]  /*18b00*/  IADD3 R156, P1, PT, R158, R3.reuse, RZ ;  /* 0x000000039e9c7210 */ /* 0x080fe40007f3e0ff */
[----:B------:R3:W-:Y:S01]  /*18b10*/  LDGSTS.E.BYPASS.LTC128B.128 [R217+0x1800], desc[UR4][R152.64] ;  /* 0x0180000098d97fae */ /* 0x0007e2000b981a04 */
[--C-:B------:R-:W-:Y:S03]  /*18b20*/  IMAD.X R159, R161, 0x1, R0.reuse, P0 ;  /* 0x00000001a19f7824 */ /* 0x100fe600000e0600 */
[----:B------:R2:W-:Y:S02]  /*18b30*/  LDGSTS.E.BYPASS.LTC128B.128 [R217+0x2000], desc[UR4][R160.64] ;  /* 0x02000000a0d97fae */ /* 0x0005e4000b981a04 */
[-C--:B------:R-:W-:Y:S02]  /*18b40*/  IADD3.X R157, PT, PT, R159, R0.reuse, RZ, P1, !PT ;  /* 0x000000009f9d7210 */ /* 0x080fe40000ffe4ff */
[----:B------:R2:W-:Y:S04]  /*18b50*/  LDGSTS.E.BYPASS.LTC128B.128 [R217+0x2800], desc[UR4][R158.64] ;  /* 0x028000009ed97fae */ /* 0x0005e8000b981a04 */
[----:B------:R2:W-:Y:S01]  /*18b60*/  LDGSTS.E.BYPASS.LTC128B.128 [R217+0x3000], desc[UR4][R156.64] ;  /* 0x030000009cd97fae */ /* 0x0005e2000b981a04 */
[-C--:B-1----:R-:W-:Y:S04]  /*18b70*/  IADD3 R154, P0, PT, R156, R3.reuse, RZ ;  /* 0x000000039c9a7210 */ /* 0x082fe80007f1e0ff */
[-C--:B------:R-:W-:Y:S01]  /*18b80*/  IADD3 R2, P1, PT, R154, R3.reuse, RZ ;  /* 0x000000039a027210 */ /* 0x080fe20007f3e0ff */
[--C-:B------:R-:W-:Y:S03]  /*18b90*/  IMAD.X R155, R157, 0x1, R0.reuse, P0 ;  /* 0x000000019d9b7824 */ /* 0x100fe600000e0600 */
[----:B---3--:R-:W-:Y:S01]  /*18ba0*/  IADD3 R152, P0, PT, R2, R3, RZ ;  /* 0x0000000302987210 */ /* 0x008fe20007f1e0ff */
[----:B------:R-:W-:Y:S01]  /*18bb0*/  IMAD.X R3, R155, 0x1, R0, P1 ;  /* 0x000000019b037824 */ /* 0x000fe200008e0600 */
[----:B------:R2:W-:Y:S04]  /*18bc0*/  LDGSTS.E.BYPASS.LTC128B.128 [R217+0x3800], desc[UR4][R154.64] ;  /* 0x038000009ad97fae */ /* 0x0005e8000b981a04 */
[----:B------:R2:W-:Y:S01]  /*18bd0*/  LDGSTS.E.BYPASS.LTC128B.128 [R217+0x4000], desc[UR4][R2.64] ;  /* 0x0400000002d97fae */ /* 0x0005e2000b981a04 */
[----:B------:R-:W-:Y:S02]  /*18be0*/  IADD3.X R153, PT, PT, R3, R0, RZ, P0, !PT ;  /* 0x0000000003997210 */ /* 0x000fe400007fe4ff */
[----:B------:R-:W-:Y:S03]  /*18bf0*/  LOP3.LUT R0, R162, 0x1f20, RZ, 0xc0, !PT ;  /* 0x00001f20a2007812 */ /* 0x000fe600078ec0ff */
[----:B------:R2:W-:Y:S04]  /*18c00*/  LDGSTS.E.BYPASS.LTC128B.128 [R217+0x4800], desc[UR4][R152.64] ;  /* 0x0480000098d97fae */ /* 0x0005e8000b981a04 */
[----:B------:R-:W0:Y:S04]  /*18c10*/  LDGDEPBAR ;  /* 0x00000000000079af */ /* 0x000e280000000000 */
[----:B------:R2:W-:Y:S02]  /*18c20*/  STL [R1+0x30], R0 ;  /* 0x0000300001007387 */ /* 0x0005e40000100800 */
.L_x_5184:
[----:B------:R-:W-:Y:S05]  /*18c30*/  BSYNC.RECONVERGENT B1 ;  /* 0x0000000000017941 */ /* 0x000fea0003800200 */
.L_x_5183:
[----:B------:R-:W-:Y:S01]  /*18c40*/  LOP3.LUT R218, R218, 0xfffffffd, RZ, 0xc0, !PT ;  /* 0xfffffffddada7812 */ /* 0x000fe200078ec0ff */
[----:B--2---:R-:W1:Y:S01]  /*18c50*/  S2R R0, SR_TID.X ;  /* 0x0000000000007919 */ /* 0x004e620000002100 */
[----:B------:R-:W-:Y:S01]  /*18c60*/  P2R R243, PR, RZ, 0x4 ;  /* 0x00000004fff37803 */ /* 0x000fe20000000000 */
[----:B-1----:R-:W-:Y:S04]  /*18c70*/  IMAD.MOV.U32 R210, RZ, RZ, R0 ;  /* 0x000000ffffd27224 */ /* 0x002fe800078e0000 */
[----:B------:R-:W-:Y:S05]  /*18c80*/  IMAD.SHL.U32 R0, R210, 0x2, RZ ;  /* 0x00000002d2007824 */ /* 0x000fea00078e00ff */
[----:B------:R-:W-:Y:S05]  /*18c90*/  LOP3.LUT R2, R0, 0x6, RZ, 0xc0, !PT ;  /* 0x0000000600027812 */ /* 0x000fea00078ec0ff */
[----:B------:R-:W-:Y:S01]  /*18ca0*/  IMAD R0, R242, 0x100, R2 ;  /* 0x00000100f2007824 */ /* 0x000fe200078e0202 */
[----:B------:R1:W-:Y:S03]  /*18cb0*/  STL [R1+0x14], R2 ;  /* 0x0000140201007387 */ /* 0x0003e60000100800 */
[C---:B------:R-:W-:Y:S01]  /*18cc0*/  VIADD R156, R0.reuse, 0x1 ;  /* 0x00000001009c7836 */ /* 0x040fe20000000000 */
[C---:B------:R-:W-:Y:S01]  /*18cd0*/  ISETP.GE.AND P1, PT, R0.reuse, R215, PT ;  /* 0x000000d70000720c */ /* 0x040fe20003f26270 */
[C---:B------:R-:W-:Y:S01]  /*18ce0*/  VIADD R3, R0.reuse, 0x41 ;  /* 0x0000004100037836 */ /* 0x040fe20000000000 */
[CC--:B------:R-:W-:Y:S01]  /*18cf0*/  ISETP.GE.AND P4, PT, R0.reuse, R213.reuse, PT ;  /* 0x000000d50000720c */ /* 0x0c0fe20003f86270 */
        /* <DEDUP_REMOVED lines=72> */
[----:B-1----:R-:W-:Y:S01]  /*19180*/  VIADD R2, R0, 0xc0 ;  /* 0x000000c000027836 */ /* 0x002fe20000000000 */
        /* <DEDUP_REMOVED lines=8> */
[----:B------:R-:W-:Y:S02]  /*19210*/  FSEL R236, R39, -INF , P0 ;  /* 0xff80000027ec7808 */ /* 0x000fe40000000000 */
[C---:B------:R-:W-:Y:S02]  /*19220*/  ISETP.GE.AND P3, PT, R179.reuse, R213, PT ;  /* 0x000000d5b300720c */ /* 0x040fe40003f66270 */
[----:B------:R-:W-:Y:S02]  /*19230*/  ISETP.GE.AND P0, PT, R179, R215, PT ;  /* 0x000000d7b300720c */ /* 0x000fe40003f06270 */
[----:B------:R-:W-:Y:S01]  /*19240*/  FSEL R207, R8, -INF , P4 ;  /* 0xff80000008cf7808 */ /* 0x000fe20002000000 */
[----:B------:R-:W-:Y:S01]  /*19250*/  VIADD R8, R0, 0xb9 ;  /* 0x000000b900087836 */ /* 0x000fe20000000000 */
[----:B------:R-:W-:Y:S02]  /*19260*/  FSEL R232, R14, -INF , P1 ;  /* 0xff8000000ee87808 */ /* 0x000fe40000800000 */
[----:B------:R-:W-:Y:S02]  /*19270*/  ISETP.GE.AND P4, PT, R158, R213, PT ;  /* 0x000000d59e00720c */ /* 0x000fe40003f86270 */
[----:B------:R-:W-:Y:S02]  /*19280*/  ISETP.GE.AND P1, PT, R185, R215, PT ;  /* 0x000000d7b900720c */ /* 0x000fe40003f26270 */
[----:B------:R-:W-:Y:S02]  /*19290*/  FSEL R201, R41, -INF , P3 ;  /* 0xff80000029c97808 */ /* 0x000fe40001800000 */
[----:B------:R-:W-:Y:S01]  /*192a0*/  FSEL R221, R43, -INF , P0 ;  /* 0xff8000002bdd7808 */ /* 0x000fe20000000000 */
[----:B------:R-:W-:Y:S01]  /*192b0*/  VIADD R43, R0, 0x89 ;  /* 0x00000089002b7836 */ /* 0x000fe20000000000 */
[C---:B------:R-:W-:Y:S02]  /*192c0*/  ISETP.GE.AND P3, PT, R169.reuse, R213, PT ;  /* 0x000000d5a900720c */ /* 0x040fe40003f66270 */
[----:B------:R-:W-:Y:S02]  /*192d0*/  ISETP.GE.AND P0, PT, R169, R215, PT ;  /* 0x000000d7a900720c */ /* 0x000fe40003f06270 */
[----:B------:R-:W-:Y:S01]  /*192e0*/  FSEL R203, R12, -INF , P4 ;  /* 0xff8000000ccb7808 */ /* 0x000fe20002000000 */
[----:B------:R-:W-:Y:S01]  /*192f0*/  VIADD R12, R0, 0xc8 ;  /* 0x000000c8000c7836 */ /* 0x000fe20000000000 */
[----:B------:R-:W-:Y:S02]  /*19300*/  FSEL R230, R18, -INF , P1 ;  /* 0xff80000012e67808 */ /* 0x000fe40000800000 */
[----:B------:R-:W-:Y:S02]  /*19310*/  ISETP.GE.AND P4, PT, R185, R213, PT ;  /* 0x000000d5b900720c */ /* 0x000fe40003f86270 */
[----:B------:R-:W-:Y:S02]  /*19320*/  ISETP.GE.AND P1, PT, R157, R215, PT ;  /* 0x000000d79d00720c */ /* 0x000fe40003f26270 */
[----:B------:R-:W-:Y:S01]  /*19330*/  FSEL R178, R45, -INF , P3 ;  /* 0xff8000002db27808 */ /* 0x000fe20001800000 */
[C---:B------:R-:W-:Y:S01]  /*19340*/  VIADD R45, R0.reuse, 0x81 ;  /* 0x00000081002d7836 */ /* 0x040fe20000000000 */
[----:B------:R-:W-:Y:S01]  /*19350*/  FSEL R204, R47, -INF , P0 ;  /* 0xff8000002fcc7808 */ /* 0x000fe20000000000 */
[----:B------:R-:W-:Y:S01]  /*19360*/  VIADD R47, R0, 0xf1 ;  /* 0x000000f1002f7836 */ /* 0x000fe20000000000 */
[C---:B------:R-:W-:Y:S02]  /*19370*/  ISETP.GE.AND P3, PT, R167.reuse, R213, PT ;  /* 0x000000d5a700720c */ /* 0x040fe40003f66270 */
[----:B------:R-:W-:Y:S02]  /*19380*/  ISETP.GE.AND P0, PT, R167, R215, PT ;  /* 0x000000d7a700720c */ /* 0x000fe40003f06270 */
[----:B------:R-:W-:Y:S02]  /*19390*/  FSEL R200, R16, -INF , P4 ;  /* 0xff80000010c87808 */ /* 0x000fe40002000000 */
[----:B------:R-:W-:Y:S01]  /*193a0*/  FSEL R228, R22, -INF , P1 ;  /* 0xff80000016e47808 */ /* 0x000fe20000800000 */
[C---:B------:R-:W-:Y:S01]  /*193b0*/  VIADD R22, R0.reuse, 0xa8 ;  /* 0x000000a800167836 */ /* 0x040fe20000000000 */
        /* <DEDUP_REMOVED lines=8> */
[----:B------:R-:W-:Y:S01]  /*19440*/  FSEL R199, R20, -INF , P4 ;  /* 0xff80000014c77808 */ /* 0x000fe20002000000 */
[----:B------:R-:W-:Y:S01]  /*19450*/  VIADD R20, R0, 0xc9 ;  /* 0x000000c900147836 */ /* 0x000fe20000000000 */
[----:B------:R-:W-:Y:S01]  /*19460*/  FSEL R226, R26, -INF , P1 ;  /* 0xff8000001ae27808 */ /* 0x000fe20000800000 */
[C---:B------:R-:W-:Y:S01]  /*19470*/  VIADD R26, R0.reuse, 0xd8 ;  /* 0x000000d8001a7836 */ /* 0x040fe20000000000 */
[----:B------:R-:W-:Y:S02]  /*19480*/  ISETP.GE.AND P4, PT, R183, R213, PT ;  /* 0x000000d5b700720c */ /* 0x000fe40003f86270 */
[-C--:B------:R-:W-:Y:S02]  /*19490*/  ISETP.GE.AND P1, PT, R165, R215.reuse, PT ;  /* 0x000000d7a500720c */ /* 0x080fe40003f26270 */
[----:B------:R-:W-:Y:S01]  /*194a0*/  FSEL R163, R53, -INF , P3 ;  /* 0xff80000035a37808 */ /* 0x000fe20001800000 */
[----:B------:R-:W-:Y:S01]  /*194b0*/  VIADD R53, R0, 0x71 ;  /* 0x0000007100357836 */ /* 0x000fe20000000000 */
[----:B------:R-:W-:Y:S02]  /*194c0*/  FSEL R160, R55, -INF , P0 ;  /* 0xff80000037a07808 */ /* 0x000fe40000000000 */
[----:B------:R-:W-:Y:S02]  /*194d0*/  ISETP.GE.AND P0, PT, R152, R215, PT ;  /* 0x000000d79800720c */ /* 0x000fe40003f06270 */
[----:B------:R-:W-:Y:S01]  /*194e0*/  FSEL R197, R24, -INF , P4 ;  /* 0xff80000018c57808 */ /* 0x000fe20002000000 */
[----:B------:R-:W-:Y:S01]  /*194f0*/  VIADD R24, R0, 0xa0 ;  /* 0x000000a000187836 */ /* 0x000fe20000000000 */
[----:B------:R-:W-:Y:S01]  /*19500*/  FSEL R224, R30, -INF , P1 ;  /* 0xff8000001ee07808 */ /* 0x000fe20000800000 */
[----:B------:R-:W-:Y:S01]  /*19510*/  VIADD R30, R0, 0x91 ;  /* 0x00000091001e7836 */ /* 0x000fe20000000000 */
[----:B------:R-:W-:Y:S02]  /*19520*/  ISETP.GE.AND P4, PT, R165, R213, PT ;  /* 0x000000d5a500720c */ /* 0x000fe40003f86270 */
[-C--:B------:R-:W-:Y:S02]  /*19530*/  ISETP.GE.AND P1, PT, R186, R215.reuse, PT ;  /* 0x000000d7ba00720c */ /* 0x080fe40003f26270 */
[----:B------:R-:W-:Y:S02]  /*19540*/  FSEL R59, R59, -INF , P0 ;  /* 0xff8000003b3b7808 */ /* 0x000fe40000000000 */
[----:B------:R-:W-:Y:S02]  /*19550*/  ISETP.GE.AND P0, PT, R53, R215, PT ;  /* 0x000000d73500720c */ /* 0x000fe40003f06270 */
[----:B------:R-:W-:Y:S01]  /*19560*/  FSEL R195, R28, -INF , P4 ;  /* 0xff8000001cc37808 */ /* 0x000fe20002000000 */
[----:B------:R-:W-:Y:S01]  /*19570*/  VIADD R28, R0, 0x99 ;  /* 0x00000099001c7836 */ /* 0x000fe20000000000 */
[----:B------:R-:W-:Y:S02]  /*19580*/  FSEL R239, R34, -INF , P1 ;  /* 0xff80000022ef7808 */ /* 0x000fe40000800000 */
[----:B------:R-:W-:Y:S02]  /*19590*/  ISETP.GE.AND P4, PT, R186, R213, PT ;  /* 0x000000d5ba00720c */ /* 0x000fe40003f86270 */
[-C--:B------:R-:W-:Y:S02]  /*195a0*/  ISETP.GE.AND P1, PT, R177, R215.reuse, PT ;  /* 0x000000d7b100720c */ /* 0x080fe40003f26270 */
[----:B------:R-:W-:Y:S02]  /*195b0*/  FSEL R63, R63, -INF , P0 ;  /* 0xff8000003f3f7808 */ /* 0x000fe40000000000 */
[----:B------:R-:W-:Y:S02]  /*195c0*/  ISETP.GE.AND P0, PT, R51, R215, PT ;  /* 0x000000d73300720c */ /* 0x000fe40003f06270 */
[----:B------:R-:W-:Y:S02]  /*195d0*/  FSEL R193, R32, -INF , P4 ;  /* 0xff80000020c17808 */ /* 0x000fe40002000000 */
[----:B------:R-:W-:Y:S01]  /*195e0*/  FSEL R237, R38, -INF , P1 ;  /* 0xff80000026ed7808 */ /* 0x000fe20000800000 */
[----:B------:R-:W-:Y:S01]  /*195f0*/  VIADD R38, R0, 0xe8 ;  /* 0x000000e800267836 */ /* 0x000fe20000000000 */
[----:B------:R-:W-:Y:S02]  /*19600*/  ISETP.GE.AND P4, PT, R177, R213, PT ;  /* 0x000000d5b100720c */ /* 0x000fe40003f86270 */
[-C--:B------:R-:W-:Y:S02]  /*19610*/  ISETP.GE.AND P1, PT, R180, R215.reuse, PT ;  /* 0x000000d7b400720c */ /* 0x080fe40003f26270 */
[----:B------:R-:W-:Y:S02]  /*19620*/  FSEL R67, R67, -INF , P0 ;  /* 0xff80000043437808 */ /* 0x000fe40000000000 */
[----:B------:R-:W-:Y:S02]  /*19630*/  ISETP.GE.AND P0, PT, R45, R215, PT ;  /* 0x000000d72d00720c */ /* 0x000fe40003f06270 */
[----:B------:R-:W-:Y:S02]  /*19640*/  FSEL R191, R36, -INF , P4 ;  /* 0xff80000024bf7808 */ /* 0x000fe40002000000 */
        /* <DEDUP_REMOVED lines=14> */
[----:B------:R-:W-:Y:S01]  /*19730*/  FSEL R172, R50, -INF , P1 ;  /* 0xff80000032ac7808 */ /* 0x000fe20000800000 */
[----:B------:R-:W-:Y:S01]  /*19740*/  VIADD R50, R0, 0xf9 ;  /* 0x000000f900327836 */ /* 0x000fe20000000000 */
[----:B------:R-:W-:Y:S02]  /*19750*/  ISETP.GE.AND P4, PT, R168, R213, PT ;  /* 0x000000d5a800720c */ /* 0x000fe40003f86270 */
[----:B------:R-:W-:Y:S02]  /*19760*/  ISETP.GE.AND P1, PT, R155, R215, PT ;  /* 0x000000d79b00720c */ /* 0x000fe40003f26270 */
[----:B------:R-:W-:Y:S02]  /*19770*/  ISETP.GE.AND P3, PT, R152, R213, PT ;  /* 0x000000d59800720c */ /* 0x000fe40003f66270 */
[----:B------:R-:W-:Y:S02]  /*19780*/  FSEL R79, R79, -INF , P0 ;  /* 0xff8000004f4f7808 */ /* 0x000fe40000000000 */
[----:B------:R-:W-:Y:S02]  /*19790*/  ISETP.GE.AND P0, PT, R28, R215, PT ;  /* 0x000000d71c00720c */ /* 0x000fe40003f06270 */
[----:B------:R-:W-:Y:S01]  /*197a0*/  FSEL R174, R48, -INF , P4 ;  /* 0xff80000030ae7808 */ /* 0x000fe20002000000 */
[----:B------:R-:W-:Y:S01]  /*197b0*/  VIADD R48, R0, 0xe9 ;  /* 0x000000e900307836 */ /* 0x000fe20000000000 */
[----:B------:R-:W-:Y:S01]  /*197c0*/  FSEL R161, R54, -INF , P1 ;  /* 0xff80000036a17808 */ /* 0x000fe20000800000 */
[----:B------:R-:W-:Y:S01]  /*197d0*/  VIADD R54, R0, 0x70 ;  /* 0x0000007000367836 */ /* 0x000fe20000000000 */
[----:B------:R-:W-:Y:S02]  /*197e0*/  FSEL R57, R57, -INF , P3 ;  /* 0xff80000039397808 */ /* 0x000fe40001800000 */
[----:B------:R-:W-:Y:S02]  /*197f0*/  ISETP.GE.AND P4, PT, R155, R213, PT ;  /* 0x000000d59b00720c */ /* 0x000fe40003f86270 */
[----:B------:R-:W-:Y:S02]  /*19800*/  ISETP.GE.AND P1, PT, R153, R215, PT ;  /* 0x000000d79900720c */ /* 0x000fe40003f26270 */
[----:B------:R-:W-:Y:S02]  /*19810*/  ISETP.GE.AND P3, PT, R53, R213, PT ;  /* 0x000000d53500720c */ /* 0x000fe40003f66270 */
[----:B------:R-:W-:Y:S02]  /*19820*/  FSEL R83, R83, -INF , P0 ;  /* 0xff80000053537808 */ /* 0x000fe40000000000 */
[-C--:B------:R-:W-:Y:S02]  /*19830*/  ISETP.GE.AND P0, PT, R23, R215.reuse, PT ;  /* 0x000000d71700720c */ /* 0x080fe40003f06270 */
[----:B------:R-:W-:Y:S01]  /*19840*/  FSEL R166, R52, -INF , P4 ;  /* 0xff80000034a67808 */ /* 0x000fe20002000000 */
[----:B------:R-:W-:Y:S01]  /*19850*/  VIADD R52, R0, 0x78 ;  /* 0x0000007800347836 */ /* 0x000fe20000000000 */
        /* <DEDUP_REMOVED lines=95> */
[----:B------:R-:W-:Y:S02]  /*19e50*/  @P0 LOP3.LUT R218, R218, 0x2, RZ, 0xfc, !PT ;  /* 0x00000002dada0812 */ /* 0x000fe400078efcff */
[-C--:B------:R-:W-:Y:S02]  /*19e60*/  ISETP.GE.AND P0, PT, R37, R213.reuse, PT ;  /* 0x000000d52500720c */ /* 0x080fe40003f06270 */
        /* <DEDUP_REMOVED lines=23> */
[-C--:B------:R-:W-:Y:S02]  /*19fe0*/  ISETP.GE.AND P0, PT, R176, R214.reuse, PT ;  /* 0x000000d6b000720c */ /* 0x080fe40003f06270 */
[----:B------:R-:W-:Y:S02]  /*19ff0*/  FSEL R112, R112, -INF , P4 ;  /* 0xff80000070707808 */ /* 0x000fe40002000000 */
[----:B------:R-:W-:Y:S02]  /*1a000*/  FSEL R122, R122, -INF , P1 ;  /* 0xff8000007a7a7808 */ /* 0x000fe40000800000 */
[----:B------:R-:W-:Y:S02]  /*1a010*/  FSEL R125, R125, -INF , P3 ;  /* 0xff8000007d7d7808 */ /* 0x000fe40001800000 */
[----:B------:R-:W-:Y:S02]  /*1a020*/  ISETP.GE.AND P4, PT, R25, R213, PT ;  /* 0x000000d51900720c */ /* 0x000fe40003f86270 */
[----:B------:R-:W-:Y:S02]  /*1a030*/  ISETP.GE.AND P1, PT, R37, R215, PT ;  /* 0x000000d72500720c */ /* 0x000fe40003f26270 */
[-C--:B------:R-:W-:Y:S02]  /*1a040*/  ISETP.GE.AND P3, PT, R50, R213.reuse, PT ;  /* 0x000000d53200720c */ /* 0x080fe40003f66270 */
[----:B------:R-:W-:Y:S02]  /*1a050*/  FSEL R14, R207, -INF , !P0 ;  /* 0xff800000cf0e7808 */ /* 0x000fe40004000000 */
[-C--:B------:R-:W-:Y:S02]  /*1a060*/  ISETP.GE.AND P0, PT, R175, R214.reuse, PT ;  /* 0x000000d6af00720c */ /* 0x080fe40003f06270 */
[----:B------:R-:W-:Y:S02]  /*1a070*/  FSEL R116, R116, -INF , P4 ;  /* 0xff80000074747808 */ /* 0x000fe40002000000 */
[----:B------:R-:W-:Y:S02]  /*1a080*/  FSEL R126, R126, -INF , P1 ;  /* 0xff8000007e7e7808 */ /* 0x000fe40000800000 */
[----:B------:R-:W-:Y:S02]  /*1a090*/  FSEL R129, R129, -INF , P3 ;  /* 0xff80000081817808 */ /* 0x000fe40001800000 */
[----:B------:R-:W-:Y:S02]  /*1a0a0*/  ISETP.GE.AND P4, PT, R38, R213, PT ;  /* 0x000000d52600720c */ /* 0x000fe40003f86270 */
[----:B------:R-:W-:Y:S02]  /*1a0b0*/  ISETP.GE.AND P1, PT, R49, R215, PT ;  /* 0x000000d73100720c */ /* 0x000fe40003f26270 */
[----:B------:R-:W-:Y:S02]  /*1a0c0*/  LOP3.LUT P3, RZ, R218, 0x2, RZ, 0xc0, !PT ;  /* 0x00000002daff7812 */ /* 0x000fe4000786c0ff */
[----:B------:R-:W-:Y:S02]  /*1a0d0*/  FSEL R33, R202, -INF , !P0 ;  /* 0xff800000ca217808 */ /* 0x000fe40004000000 */
[-C--:B------:R-:W-:Y:S02]  /*1a0e0*/  ISETP.GE.AND P0, PT, R189, R214.reuse, PT ;  /* 0x000000d6bd00720c */ /* 0x080fe40003f06270 */
[----:B------:R-:W-:Y:S02]  /*1a0f0*/  FSEL R120, R120, -INF , P4 ;  /* 0xff80000078787808 */ /* 0x000fe40002000000 */
[----:B------:R-:W-:Y:S02]  /*1a100*/  FSEL R130, R130, -INF , P1 ;  /* 0xff80000082827808 */ /* 0x000fe40000800000 */
[----:B------:R-:W-:Y:S02]  /*1a110*/  FSEL R13, R217, -INF , !P3 ;  /* 0xff800000d90d7808 */ /* 0x000fe40005800000 */
[----:B------:R-:W-:Y:S02]  /*1a120*/  ISETP.GE.AND P4, PT, R49, R213, PT ;  /* 0x000000d53100720c */ /* 0x000fe40003f86270 */
[-C--:B------:R-:W-:Y:S02]  /*1a130*/  ISETP.GE.AND P3, PT, R190, R214.reuse, PT ;  /* 0x000000d6be00720c */ /* 0x080fe40003f66270 */
[-C--:B------:R-:W-:Y:S02]  /*1a140*/  ISETP.GE.AND P1, PT, R158, R214.reuse, PT ;  /* 0x000000d69e00720c */ /* 0x080fe40003f26270 */
[----:B------:R-:W-:Y:S02]  /*1a150*/  FSEL R40, R17, -INF , !P0 ;  /* 0xff80000011287808 */ /* 0x000fe40004000000 */
[-C--:B------:R-:W-:Y:S02]  /*1a160*/  ISETP.GE.AND P5, PT, R0, R214.reuse, PT ;  /* 0x000000d60000720c */ /* 0x080fe40003fa6270 */
[-C--:B------:R-:W-:Y:S02]  /*1a170*/  ISETP.GE.AND P0, PT, R162, R214.reuse, PT ;  /* 0x000000d6a200720c */ /* 0x080fe40003f06270 */
[----:B------:R-:W-:Y:S02]  /*1a180*/  FSEL R128, R128, -INF , P4 ;  /* 0xff80000080807808 */ /* 0x000fe40002000000 */
[----:B------:R-:W-:Y:S02]  /*1a190*/  FSEL R15, R206, -INF , !P3 ;  /* 0xff800000ce0f7808 */ /* 0x000fe40005800000 */
[----:B------:R-:W-:Y:S02]  /*1a1a0*/  FSEL R32, R203, -INF , !P1 ;  /* 0xff800000cb207808 */ /* 0x000fe40004800000 */
[-C--:B------:R-:W-:Y:S02]  /*1a1b0*/  ISETP.GE.AND P4, PT, R156, R214.reuse, PT ;  /* 0x000000d69c00720c */ /* 0x080fe40003f86270 */
[----:B------:R-:W-:Y:S02]  /*1a1c0*/  ISETP.GE.AND P1, PT, R185, R214, PT ;  /* 0x000000d6b900720c */ /* 0x000fe40003f26270 */
[-C--:B------:R-:W-:Y:S02]  /*1a1d0*/  ISETP.GE.AND P3, PT, R175, R216.reuse, PT ;  /* 0x000000d8af00720c */ /* 0x080fe40003f66270 */
[----:B------:R-:W-:Y:S02]  /*1a1e0*/  FSEL R9, R220, -INF , !P5 ;  /* 0xff800000dc097808 */ /* 0x000fe40006800000 */
        /* <DEDUP_REMOVED lines=27> */
[C---:B------:R-:W-:Y:S02]  /*1a3a0*/  ISETP.GE.AND P1, PT, R165.reuse, R214, PT ;  /* 0x000000d6a500720c */ /* 0x040fe40003f26270 */
[----:B------:R-:W-:Y:S02]  /*1a3b0*/  ISETP.GE.AND P4, PT, R165, R216, PT ;  /* 0x000000d8a500720c */ /* 0x000fe40003f86270 */
[----:B------:R-:W-:Y:S02]  /*1a3c0*/  FSEL R185, R192, -INF , !P0 ;  /* 0xff800000c0b97808 */ /* 0x000fe40004000000 */
[----:B------:R-:W-:Y:S02]  /*1a3d0*/  FSEL R165, R225, -INF , !P5 ;  /* 0xff800000e1a57808 */ /* 0x000fe40006800000 */
[C---:B------:R-:W-:Y:S02]  /*1a3e0*/  ISETP.GE.AND P0, PT, R3.reuse, R214, PT ;  /* 0x000000d60300720c */ /* 0x040fe40003f06270 */
[-C--:B------:R-:W-:Y:S02]  /*1a3f0*/  ISETP.GE.AND P5, PT, R3, R216.reuse, PT ;  /* 0x000000d80300720c */ /* 0x080fe40003fa6270 */
[----:B------:R-:W-:Y:S01]  /*1a400*/  FSEL R17, R234, -INF , !P2 ;  /* 0xff800000ea117808 */ /* 0x000fe20005000000 */
[----:B------:R-:W2:Y:S01]  /*1a410*/  LD.E R3, desc[UR4][R134.64+0xdc] ;  /* 0x0000dc0486037980 */ /* 0x000ea2000c101900 */
[C---:B------:R-:W-:Y:S02]  /*1a420*/  ISETP.GE.AND P2, PT, R186.reuse, R216, PT ;  /* 0x000000d8ba00720c */ /* 0x040fe40003f46270 */
[----:B------:R-:W-:Y:S02]  /*1a430*/  FSEL R175, R195, -INF , !P1 ;  /* 0xff800000c3af7808 */ /* 0x000fe40004800000 */
[----:B------:R-:W-:Y:S02]  /*1a440*/  ISETP.GE.AND P1, PT, R186, R214, PT ;  /* 0x000000d6ba00720c */ /* 0x000fe40003f26270 */
[----:B------:R-:W-:Y:S02]  /*1a450*/  FSEL R41, R230, -INF , !P6 ;  /* 0xff800000e6297808 */ /* 0x000fe40007000000 */
[----:B------:R-:W-:Y:S02]  /*1a460*/  ISETP.GE.AND P6, PT, R183, R216, PT ;  /* 0x000000d8b700720c */ /* 0x000fe40003fc6270 */
[----:B------:R-:W-:Y:S02]  /*1a470*/  LOP3.LUT R218, R218, 0xfffffffe, RZ, 0xc0, !PT ;  /* 0xfffffffedada7812 */ /* 0x000fe400078ec0ff */
[----:B------:R-:W-:Y:S02]  /*1a480*/  FSEL R183, R193, -INF , !P1 ;  /* 0xff800000c1b77808 */ /* 0x000fe40004800000 */
[----:B------:R-:W-:Y:S02]  /*1a490*/  ISETP.GE.AND P1, PT, R177, R214, PT ;  /* 0x000000d6b100720c */ /* 0x000fe40003f26270 */
[----:B------:R-:W-:Y:S02]  /*1a4a0*/  FSEL R157, R227, -INF , !P3 ;  /* 0xff800000e39d7808 */ /* 0x000fe40005800000 */
[----:B------:R-:W-:Y:S02]  /*1a4b0*/  ISETP.GE.AND P3, PT, R164, R216, PT ;  /* 0x000000d8a400720c */ /* 0x000fe40003f66270 */
[----:B------:R-:W-:Y:S02]  /*1a4c0*/  @P2 LOP3.LUT R218, R218, 0x1, RZ, 0xfc, !PT ;  /* 0x00000001dada2812 */ /* 0x000fe400078efcff */
[----:B------:R-:W-:Y:S02]  /*1a4d0*/  FSEL R187, R187, -INF , !P0 ;  /* 0xff800000bbbb7808 */ /* 0x000fe40004000000 */
[----:B------:R-:W-:Y:S02]  /*1a4e0*/  FSEL R164, R226, -INF , !P6 ;  /* 0xff800000e2a47808 */ /* 0x000fe40007000000 */
[----:B------:R-:W-:Y:S02]  /*1a4f0*/  ISETP.GE.AND P0, PT, R179, R214, PT ;  /* 0x000000d6b300720c */ /* 0x000fe40003f06270 */
[----:B------:R-:W-:Y:S02]  /*1a500*/  FSEL R191, R191, -INF , !P1 ;  /* 0xff800000bfbf7808 */ /* 0x000fe40004800000 */
[----:B------:R-:W-:Y:S02]  /*1a510*/  ISETP.GE.AND P6, PT, R182, R216, PT ;  /* 0x000000d8b600720c */ /* 0x000fe40003fc6270 */
[-C--:B------:R-:W-:Y:S02]  /*1a520*/  ISETP.GE.AND P1, PT, R180, R214.reuse, PT ;  /* 0x000000d6b400720c */ /* 0x080fe40003f26270 */
[----:B------:R-:W-:Y:S02]  /*1a530*/  FSEL R182, R224, -INF , !P4 ;  /* 0xff800000e0b67808 */ /* 0x000fe40006000000 */
[----:B------:R-:W-:Y:S02]  /*1a540*/  LOP3.LUT P4, RZ, R218, 0x1, RZ, 0xc0, !PT ;  /* 0x00000001daff7812 */ /* 0x000fe4000788c0ff */
[----:B------:R-:W-:Y:S02]  /*1a550*/  FSEL R201, R201, -INF , !P0 ;  /* 0xff800000c9c97808 */ /* 0x000fe40004000000 */
[----:B------:R-:W-:Y:S02]  /*1a560*/  ISETP.GE.AND P0, PT, R169, R214, PT ;  /* 0x000000d6a900720c */ /* 0x000fe40003f06270 */
[----:B------:R-:W-:Y:S02]  /*1a570*/  FSEL R188, R184, -INF , !P1 ;  /* 0xff800000b8bc7808 */ /* 0x000fe40004800000 */
[----:B------:R-:W-:Y:S02]  /*1a580*/  FSEL R184, R239, -INF , !P4 ;  /* 0xff800000efb87808 */ /* 0x000fe40006000000 */
[----:B------:R-:W-:Y:S02]  /*1a590*/  ISETP.GE.AND P4, PT, R180, R216, PT ;  /* 0x000000d8b400720c */ /* 0x000fe40003f86270 */
        /* <DEDUP_REMOVED lines=61> */
[----:B------:R-:W-:Y:S01]  /*1a970*/  FSEL R226, R84, -INF , !P1 ;  /* 0xff80000054e27808 */ /* 0x000fe20004800000 */
[----:B------:R-:W-:Y:S01]  /*1a980*/  IMAD.MOV.U32 R84, RZ, RZ, R246 ;  /* 0x000000ffff547224 */ /* 0x000fe200078e00f6 */
[----:B------:R-:W-:Y:S02]  /*1a990*/  ISETP.GE.AND P6, PT, R46, R216, PT ;  /* 0x000000d82e00720c */ /* 0x000fe40003fc6270 */
[-C--:B------:R-:W-:Y:S02]  /*1a9a0*/  ISETP.GE.AND P1, PT, R22, R214.reuse, PT ;  /* 0x000000d61600720c */ /* 0x080fe40003f26270 */
[----:B------:R-:W-:Y:S02]  /*1a9b0*/  FSEL R234, R93, -INF , !P0 ;  /* 0xff8000005dea7808 */ /* 0x000fe40004000000 */
[----:B------:R-:W-:Y:S02]  /*1a9c0*/  ISETP.GE.AND P0, PT, R8, R214, PT ;  /* 0x000000d60800720c */ /* 0x000fe40003f06270 */
[----:B------:R-:W-:Y:S02]  /*1a9d0*/  FSEL R195, R70, -INF , !P6 ;  /* 0xff80000046c37808 */ /* 0x000fe40007000000 */
[----:B------:R-:W-:Y:S02]  /*1a9e0*/  FSEL R230, R88, -INF , !P1 ;  /* 0xff80000058e67808 */ /* 0x000fe40004800000 */
[----:B------:R-:W-:Y:S01]  /*1a9f0*/  ISETP.GE.AND P6, PT, R31, R216, PT ;  /* 0x000000d81f00720c */ /* 0x000fe20003fc6270 */
[----:B------:R-:W3:Y:S01]  /*1aa00*/  LDL.LU R88, [R1] ;  /* 0x0000000001587983 */ /* 0x000ee20000300800 */
[-C--:B------:R-:W-:Y:S02]  /*1aa10*/  ISETP.GE.AND P1, PT, R7, R214.reuse, PT ;  /* 0x000000d60700720c */ /* 0x080fe40003f26270 */
[----:B------:R-:W-:Y:S02]  /*1aa20*/  FSEL R236, R97, -INF , !P0 ;  /* 0xff80000061ec7808 */ /* 0x000fe40004000000 */
[----:B------:R-:W-:Y:S02]  /*1aa30*/  ISETP.GE.AND P0, PT, R5, R214, PT ;  /* 0x000000d60500720c */ /* 0x000fe40003f06270 */
[----:B------:R-:W-:Y:S02]  /*1aa40*/  FSEL R206, R78, -INF , !P6 ;  /* 0xff8000004ece7808 */ /* 0x000fe40007000000 */
[----:B------:R-:W-:Y:S02]  /*1aa50*/  FSEL R233, R92, -INF , !P1 ;  /* 0xff8000005ce97808 */ /* 0x000fe40004800000 */
[----:B------:R-:W-:Y:S02]  /*1aa60*/  ISETP.GE.AND P6, PT, R24, R216, PT ;  /* 0x000000d81800720c */ /* 0x000fe40003fc6270 */
[----:B------:R-:W-:Y:S02]  /*1aa70*/  ISETP.GE.AND P1, PT, R4, R214, PT ;  /* 0x000000d60400720c */ /* 0x000fe40003f26270 */
[----:B------:R-:W-:Y:S02]  /*1aa80*/  FSEL R238, R101, -INF , !P0 ;  /* 0xff80000065ee7808 */ /* 0x000fe40004000000 */
[----:B------:R-:W-:Y:S02]  /*1aa90*/  ISETP.GE.AND P0, PT, R2, R216, PT ;  /* 0x000000d80200720c */ /* 0x000fe40003f06270 */
[----:B------:R-:W-:Y:S02]  /*1aaa0*/  FMNMX3.FTZ R0, R132, R9, R10, !PT ;  /* 0x0000000984007276 */ /* 0x000fe4000781000a */
[----:B------:R-:W-:Y:S02]  /*1aab0*/  FSEL R235, R96, -INF , !P1 ;  /* 0xff80000060eb7808 */ /* 0x000fe40004800000 */
[----:B------:R-:W-:Y:S02]  /*1aac0*/  FSEL R224, R86, -INF , !P6 ;  /* 0xff80000056e07808 */ /* 0x000fe40007000000 */
[----:B------:R-:W-:Y:S02]  /*1aad0*/  ISETP.GE.AND P1, PT, R2, R214, PT ;  /* 0x000000d60200720c */ /* 0x000fe40003f26270 */
        /* <DEDUP_REMOVED lines=28> */
[----:B------:R-:W-:Y:S02]  /*1aca0*/  ISETP.GE.AND P3, PT, R167, R216, PT ;  /* 0x000000d8a700720c */ /* 0x000fe40003f66270 */
[----:B------:R-:W-:Y:S02]  /*1acb0*/  FMNMX3.FTZ R0, R0, R169, R170, !PT ;  /* 0x000000a900007276 */ /* 0x000fe400078100aa */
[----:B------:R-:W-:Y:S02]  /*1acc0*/  FMNMX3.FTZ R4, R4, R159, R154, !PT ;  /* 0x0000009f04047276 */ /* 0x000fe4000781009a */
[----:B------:R-:W-:Y:S02]  /*1acd0*/  FSEL R172, R172, -INF , !P4 ;  /* 0xff800000acac7808 */ /* 0x000fe40006000000 */
[----:B------:R-:W-:Y:S02]  /*1ace0*/  FSEL R171, R171, -INF , !P3 ;  /* 0xff800000abab7808 */ /* 0x000fe40005800000 */
[----:B------:R-:W-:Y:S02]  /*1acf0*/  FMNMX3.FTZ R0, R0, R205, R204, !PT ;  /* 0x000000cd00007276 */ /* 0x000fe400078100cc */
[----:B------:R-:W-:Y:S02]  /*1ad00*/  FMNMX3.FTZ R4, R4, R168, R189, !PT ;  /* 0x000000a804047276 */ /* 0x000fe400078100bd */
        /* <DEDUP_REMOVED lines=33> */
[----:B------:R-:W-:Y:S02]  /*1af20*/  ISETP.GE.AND P0, PT, R20, R214, PT ;  /* 0x000000d61400720c */ /* 0x000fe40003f06270 */
[----:B------:R-:W-:Y:S02]  /*1af30*/  FMNMX3.FTZ R0, R0, R199, R200, !PT ;  /* 0x000000c700007276 */ /* 0x000fe400078100c8 */
        /* <DEDUP_REMOVED lines=11> */
[-C--:B------:R-:W-:Y:S01]  /*1aff0*/  ISETP.GE.AND P3, PT, R21, R216.reuse, PT ;  /* 0x000000d81500720c */ /* 0x080fe20003f66270 */
[----:B------:R-:W4:Y:S01]  /*1b000*/  LDL.LU R87, [R1+0x4] ;  /* 0x0000040001577983 */ /* 0x000f220000300800 */
[----:B------:R-:W-:Y:S02]  /*1b010*/  ISETP.GE.AND P4, PT, R22, R216, PT ;  /* 0x000000d81600720c */ /* 0x000fe40003f86270 */
[----:B------:R-:W-:Y:S02]  /*1b020*/  FMNMX3.FTZ R0, R0, R220, R221, !PT ;  /* 0x000000dc00007276 */ /* 0x000fe400078100dd */
[----:B------:R-:W-:Y:S02]  /*1b030*/  FSEL R246, R104, -INF , !P1 ;  /* 0xff80000068f67808 */ /* 0x000fe40004800000 */
[----:B------:R-:W-:Y:S02]  /*1b040*/  FSEL R109, R109, -INF , !P0 ;  /* 0xff8000006d6d7808 */ /* 0x000fe40004000000 */
[-C--:B------:R-:W-:Y:S02]  /*1b050*/  ISETP.GE.AND P1, PT, R11, R214.reuse, PT ;  /* 0x000000d60b00720c */ /* 0x080fe40003f26270 */
        /* <DEDUP_REMOVED lines=16> */
[----:B------:R-:W-:Y:S02]  /*1b160*/  FMNMX3.FTZ R4, R4, R246, R239, !PT ;  /* 0x000000f604047276 */ /* 0x000fe400078100ef */
[----:B------:R-:W-:Y:S02]  /*1b170*/  FSEL R104, R98, -INF , !P2 ;  /* 0xff80000062687808 */ /* 0x000fe40005000000 */
[----:B------:R-:W-:Y:S02]  /*1b180*/  FSEL R105, R99, -INF , !P3 ;  /* 0xff80000063697808 */ /* 0x000fe40005800000 */
[----:B------:R-:W-:Y:S02]  /*1b190*/  ISETP.GE.AND P1, PT, R25, R214, PT ;  /* 0x000000d61900720c */ /* 0x000fe40003f26270 */
[-C--:B------:R-:W-:Y:S02]  /*1b1a0*/  ISETP.GE.AND P4, PT, R5, R216.reuse, PT ;  /* 0x000000d80500720c */ /* 0x080fe40003f86270 */
[----:B------:R-:W-:Y:S02]  /*1b1b0*/  ISETP.GE.AND P0, PT, R25, R216, PT ;  /* 0x000000d81900720c */ /* 0x000fe40003f06270 */
[----:B------:R-:W-:Y:S02]  /*1b1c0*/  FMNMX3.FTZ R0, R0, R101, R232, !PT ;  /* 0x0000006500007276 */ /* 0x000fe400078100e8 */
[----:B------:R-:W-:Y:S02]  /*1b1d0*/  FMNMX3.FTZ R4, R4, R108, R109, !PT ;  /* 0x0000006c04047276 */ /* 0x000fe4000781006d */
[-C--:B------:R-:W-:Y:S02]  /*1b1e0*/  ISETP.GE.AND P5, PT, R12, R216.reuse, PT ;  /* 0x000000d80c00720c */ /* 0x080fe40003fa6270 */
[----:B------:R-:W-:Y:S02]  /*1b1f0*/  FSEL R116, R116, -INF , !P1 ;  /* 0xff80000074747808 */ /* 0x000fe40004800000 */
[----:B------:R-:W-:Y:S02]  /*1b200*/  FSEL R103, R103, -INF , !P4 ;  /* 0xff80000067677808 */ /* 0x000fe40006000000 */
[----:B------:R-:W-:Y:S02]  /*1b210*/  ISETP.GE.AND P3, PT, R20, R216, PT ;  /* 0x000000d81400720c */ /* 0x000fe40003f66270 */
[----:B------:R-:W-:Y:S02]  /*1b220*/  FSEL R102, R102, -INF , !P6 ;  /* 0xff80000066667808 */ /* 0x000fe40007000000 */
[----:B------:R-:W-:Y:S02]  /*1b230*/  P2R R2, PR, RZ, 0x1 ;  /* 0x00000001ff027803 */ /* 0x000fe40000000000 */
        /* <DEDUP_REMOVED lines=13> */
[----:B------:R-:W-:Y:S02]  /*1b310*/  ISETP.GE.AND P3, PT, R27, R216, PT ;  /* 0x000000d81b00720c */ /* 0x000fe40003f66270 */
[----:B------:R-:W-:Y:S02]  /*1b320*/  FMNMX3.FTZ R4, R4, R116, R117, !PT ;  /* 0x0000007404047276 */ /* 0x000fe40007810075 */
        /* <DEDUP_REMOVED lines=12> */
[----:B------:R-:W-:Y:S02]  /*1b3f0*/  ISETP.NE.AND P3, PT, R2, RZ, PT ;  /* 0x000000ff0200720c */ /* 0x000fe40003f65270 */
[----:B------:R-:W-:Y:S02]  /*1b400*/  FMNMX3.FTZ R0, R0, R110, R111, !PT ;  /* 0x0000006e00007276 */ /* 0x000fe4000781006f */
        /* <DEDUP_REMOVED lines=9> */
[-C--:B------:R-:W-:Y:S02]  /*1b4a0*/  ISETP.GE.AND P4, PT, R37, R216.reuse, PT ;  /* 0x000000d82500720c */ /* 0x080fe40003f86270 */
[----:B------:R-:W-:Y:S01]  /*1b4b0*/  FSEL R122, R122, -INF , !P2 ;  /* 0xff8000007a7a7808 */ /* 0x000fe20005000000 */
[----:B------:R-:W1:Y:S01]  /*1b4c0*/  SHFL.BFLY PT, R5, R4, 0x2, 0x1f ;  /* 0x0c401f0004057f89 */ /* 0x000e6200000e0000 */
        /* <DEDUP_REMOVED lines=11> */
[----:B------:R-:W-:Y:S02]  /*1b580*/  SHF.R.U32.HI R46, RZ, 0x1, R210 ;  /* 0x00000001ff2e7819 */ /* 0x000fe400000116d2 */
[----:B------:R-:W-:Y:S02]  /*1b590*/  FMNMX3.FTZ R0, R0, R23, R22, !PT ;  /* 0x0000001700007276 */ /* 0x000fe40007810016 */
[----:B-1----:R-:W-:Y:S02]  /*1b5a0*/  FMNMX.FTZ R4, R4, R5, !PT ;  /* 0x0000000504047209 */ /* 0x002fe40007810000 */
[----:B------:R-:W-:Y:S01]  /*1b5b0*/  ISETP.NE.AND P2, PT, R243, RZ, PT ;  /* 0x000000fff300720c */ /* 0x000fe20003f45270 */
[----:B------:R-:W1:Y:S01]  /*1b5c0*/  SHFL.BFLY PT, R2, R0, 0x2, 0x1f ;  /* 0x0c401f0000027f89 */ /* 0x000e6200000e0000 */
[----:B------:R-:W-:Y:S07]  /*1b5d0*/  IMAD.MOV.U32 R243, RZ, RZ, R84 ;  /* 0x000000fffff37224 */ /* 0x000fee00078e0054 */
[----:B------:R-:W5:Y:S01]  /*1b5e0*/  SHFL.BFLY PT, R21, R4, 0x1, 0x1f ;  /* 0x0c201f0004157f89 */ /* 0x000f6200000e0000 */
[----:B-1----:R-:W-:Y:S02]  /*1b5f0*/  FMNMX.FTZ R0, R0, R2, !PT ;  /* 0x0000000200007209 */ /* 0x002fe40007810000 */
[----:B-----5:R-:W-:Y:S05]  /*1b600*/  FMNMX.FTZ R21, R4, R21, !PT ;  /* 0x0000001504157209 */ /* 0x020fea0007810000 */
[----:B------:R-:W1:Y:S01]  /*1b610*/  SHFL.BFLY PT, R2, R0, 0x1, 0x1f ;  /* 0x0c201f0000027f89 */ /* 0x000e6200000e0000 */
[----:B------:R-:W-:Y:S02]  /*1b620*/  LOP3.LUT R4, R46, 0x8, RZ, 0xc0, !PT ;  /* 0x000000082e047812 */ /* 0x000fe400078ec0ff */
[----:B------:R-:W-:Y:S01]  /*1b630*/  FSETP.NEU.FTZ.AND P1, PT, R21, -INF , PT ;  /* 0xff8000001500780b */ /* 0x000fe20003f3d000 */
[----:B--2---:R-:W-:Y:S05]  /*1b640*/  FMUL.FTZ R50, R3, R21 ;  /* 0x0000001503327220 */ /* 0x004fea0000410000 */
[----:B------:R-:W-:Y:S05]  /*1b650*/  FSEL R50, R50, RZ, P1 ;  /* 0x000000ff32327208 */ /* 0x000fea0000800000 */
[-CC-:B------:R-:W-:Y:S01]  /*1b660*/  FFMA.FTZ R5, R10, R3.reuse, -R50.reuse ;  /* 0x000000030a057223 */ /* 0x180fe20000010832 */
[-CC-:B------:R-:W-:Y:S01]  /*1b670*/  FFMA.FTZ R8, R32, R3.reuse, -R50.reuse ;  /* 0x0000000320087223 */ /* 0x180fe20000010832 */
[-C--:B------:R-:W-:Y:S02]  /*1b680*/  FFMA.FTZ R47, R188, R3.reuse, -R50 ;  /* 0x00000003bc2f7223 */ /* 0x080fe40000010832 */
[----:B------:R2:W-:Y:S10]  /*1b690*/  MUFU.EX2 R82, R5 ;  /* 0x0000000500527308 */ /* 0x0005f40000000800 */
[----:B------:R-:W-:Y:S01]  /*1b6a0*/  MUFU.EX2 R74, R8 ;  /* 0x00000008004a7308 */ /* 0x000fe20000000800 */
[----:B-1----:R-:W-:Y:S09]  /*1b6b0*/  FMNMX.FTZ R20, R0, R2, !PT ;  /* 0x0000000200147209 */ /* 0x002ff20007810000 */
[----:B------:R1:W-:Y:S01]  /*1b6c0*/  MUFU.EX2 R95, R47 ;  /* 0x0000002f005f7308 */ /* 0x0003e20000000800 */
[----:B------:R-:W-:Y:S01]  /*1b6d0*/  LOP3.LUT R0, R4, 0xc0, R208, 0xf8, !PT ;  /* 0x000000c004007812 */ /* 0x000fe200078ef8d0 */
[-CC-:B------:R-:W-:Y:S01]  /*1b6e0*/  FFMA.FTZ R4, R9, R3.reuse, -R50.reuse ;  /* 0x0000000309047223 */ /* 0x180fe20000010832 */
[----:B------:R-:W-:Y:S01]  /*1b6f0*/  LOP3.LUT R2, R208, 0x120, RZ, 0xc0, !PT ;  /* 0x00000120d0027812 */ /* 0x000fe200078ec0ff */
[----:B------:R-:W-:Y:S01]  /*1b700*/  FMUL.FTZ R48, R3, R20 ;  /* 0x0000001403307220 */ /* 0x000fe20000410000 */
[----:B------:R-:W-:Y:S05]  /*1b710*/  FSETP.NEU.FTZ.AND P0, PT, R20, -INF , PT ;  /* 0xff8000001400780b */ /* 0x000fea0003f1d000 */
[----:B------:R5:W3:Y:S01]  /*1b720*/  MUFU.EX2 R71, R4 ;  /* 0x0000000400477308 */ /* 0x000ae20000000800 */
[----:B------:R-:W-:Y:S01]  /*1b730*/  LOP3.LUT R0, R2, R0, R209, 0xf6, !PT ;  /* 0x0000000002007212 */ /* 0x000fe200078ef6d1 */
[-CC-:B------:R-:W-:Y:S01]  /*1b740*/  FFMA.FTZ R2, R14, R3.reuse, -R50.reuse ;  /* 0x000000030e027223 */ /* 0x180fe20000010832 */
[----:B------:R-:W-:Y:S01]  /*1b750*/  FSEL R48, R48, RZ, P0 ;  /* 0x000000ff30307208 */ /* 0x000fe20000000000 */
[-CC-:B------:R-:W-:Y:S01]  /*1b760*/  FFMA.FTZ R9, R33, R3.reuse, -R50.reuse ;  /* 0x0000000321097223 */ /* 0x180fe20000010832 */
[----:B------:R-:W-:Y:S01]  /*1b770*/  LEA R44, R0, UR6, 0x1 ;  /* 0x00000006002c7c11 */ /* 0x000fe2000f8e08ff */
[-C--:B------:R-:W-:Y:S04]  /*1b780*/  FFMA.FTZ R0, R15, R3.reuse, -R50 ;  /* 0x000000030f007223 */ /* 0x080fe80000010832 */
[----:B------:R3:W-:Y:S01]  /*1b790*/  MUFU.EX2 R76, R2 ;  /* 0x00000002004c7308 */ /* 0x0007e20000000800 */
[-CC-:B--2---:R-:W-:Y:S01]  /*1b7a0*/  FFMA.FTZ R5, R13, R3.reuse, -R48.reuse ;  /* 0x000000030d057223 */ /* 0x184fe20000010830 */
[-CC-:B-1----:R-:W-:Y:S01]  /*1b7b0*/  FFMA.FTZ R47, R170, R3.reuse, -R48.reuse ;  /* 0x00000003aa2f7223 */ /* 0x182fe20000010830 */
[----:B------:R-:W1:Y:S07]  /*1b7c0*/  LDSM.16.MT88.4 R12, [R44+0x5000] ;  /* 0x005000002c0c783b */ /* 0x000e6e0000004200 */
[----:B------:R2:W4:Y:S01]  /*1b7d0*/  MUFU.EX2 R83, R0 ;  /* 0x0000000000537308 */ /* 0x0005220000000800 */
[----:B------:R-:W-:Y:S02]  /*1b7e0*/  VIADD R45, R44, 0x5020 ;  /* 0x000050202c2d7836 */ /* 0x000fe40000000000 */
[-CC-:B------:R-:W-:Y:S01]  /*1b7f0*/  FFMA.FTZ R23, R23, R3.reuse, -R48.reuse ;  /* 0x0000000317177223 */ /* 0x180fe20000010830 */
[--C-:B-----5:R-:W-:Y:S06]  /*1b800*/  FFMA.FTZ R4, R16, R3, -R48.reuse ;  /* 0x0000000310047223 */ /* 0x120fec0000010830 */
[----:B------:R5:W-:Y:S01]  /*1b810*/  MUFU.EX2 R75, R5 ;  /* 0x00000005004b7308 */ /* 0x000be20000000800 */
[----:B---3--:R-:W-:Y:S01]  /*1b820*/  F2FP.F16.F32.PACK_AB R24, R82, R71 ;  /* 0x000000475218723e */ /* 0x008fe200000000ff */
[-CC-:B------:R-:W-:Y:S01]  /*1b830*/  FFMA.FTZ R16, R41, R3.reuse, -R48.reuse ;  /* 0x0000000329107223 */ /* 0x180fe20000010830 */
[-C--:B------:R-:W-:Y:S07]  /*1b840*/  FFMA.FTZ R41, R184, R3.reuse, -R48 ;  /* 0x00000003b8297223 */ /* 0x080fee0000010830 */
[----:B------:R3:W1:Y:S01]  /*1b850*/  MUFU.EX2 R65, R4 ;  /* 0x0000000400417308 */ /* 0x0006620000000800 */
[----:B------:R-:W-:Y:S09]  /*1b860*/  FSEL R2, R21, RZ, P1 ;  /* 0x000000ff15027208 */ /* 0x000ff20000800000 */
[----:B------:R-:W-:Y:S01]  /*1b870*/  MUFU.EX2 R63, R9 ;  /* 0x00000009003f7308 */ /* 0x000fe20000000800 */
[----:B--2---:R-:W-:Y:S01]  /*1b880*/  FSEL R0, R20, RZ, P0 ;  /* 0x000000ff14007208 */ /* 0x004fe20000000000 */
[----:B------:R-:W-:Y:S01]  /*1b890*/  FADD.FTZ R2, -R2, R132 ;  /* 0x0000008402027221 */ /* 0x000fe20000010100 */
[----:B----4-:R-:W-:Y:S07]  /*1b8a0*/  F2FP.F16.F32.PACK_AB R26, R83, R76 ;  /* 0x0000004c531a723e */ /* 0x010fee00000000ff */
[----:B------:R-:W-:Y:S01]  /*1b8b0*/  MUFU.EX2 R68, R16 ;  /* 0x0000001000447308 */ /* 0x000fe20000000800 */
[-C--:B-----5:R-:W-:Y:S01]  /*1b8c0*/  FFMA.FTZ R5, R17, R3.reuse, -R48 ;  /* 0x0000000311057223 */ /* 0x0a0fe20000010830 */
[----:B------:R-:W-:Y:S01]  /*1b8d0*/  FADD.FTZ R0, -R0, R133 ;  /* 0x0000008500007221 */ /* 0x000fe20000010100 */
[C---:B------:R-:W-:Y:S01]  /*1b8e0*/  FMUL.FTZ R2, R3.reuse, R2 ;  /* 0x0000000203027220 */ /* 0x040fe20000410000 */
[-C--:B------:R-:W-:Y:S01]  /*1b8f0*/  FFMA.FTZ R17, R40, R3.reuse, -R50 ;  /* 0x0000000328117223 */ /* 0x080fe20000010832 */
[----:B---3--:R-:W-:Y:S01]  /*1b900*/  FFMA.FTZ R4, R18, R3, -R48 ;  /* 0x0000000312047223 */ /* 0x008fe20000010830 */
[----:B------:R-:W-:Y:S04]  /*1b910*/  FMUL.FTZ R0, R3, R0 ;  /* 0x0000000003007220 */ /* 0x000fe80000410000 */
[----:B------:R-:W-:Y:S01]  /*1b920*/  MUFU.EX2 R85, R5 ;  /* 0x0000000500557308 */ /* 0x000fe20000000800 */
[----:B-1----:R-:W-:Y:S01]  /*1b930*/  F2FP.F16.F32.PACK_AB R25, R65, R75 ;  /* 0x0000004b4119723e */ /* 0x002fe200000000ff */
[----:B------:R-:W-:Y:S01]  /*1b940*/  FFMA.FTZ R40, R56, R3, -R50 ;  /* 0x0000000338287223 */ /* 0x000fe20000010832 */
[C---:B------:R-:W-:Y:S07]  /*1b950*/  ISETP.GT.AND P0, PT, R242.reuse, R243, PT ;  /* 0x000000f3f200720c */ /* 0x040fee0003f04270 */
[----:B------:R1:W2:Y:S01]  /*1b960*/  MUFU.EX2 R78, R4 ;  /* 0x00000004004e7308 */ /* 0x0002a20000000800 */
[----:B------:R-:W-:Y:S02]  /*1b970*/  VIADD R242, R242, 0xffffffff ;  /* 0xfffffffff2f27836 */ /* 0x000fe40000000000 */
[----:B------:R-:W-:Y:S07]  /*1b980*/  IMAD.MOV.U32 R133, RZ, RZ, R20 ;  /* 0x000000ffff857224 */ /* 0x000fee00078e0014 */
[----:B------:R-:W3:Y:S01]  /*1b990*/  MUFU.EX2 R2, R2 ;  /* 0x0000000200027308 */ /* 0x000ee20000000800 */
[----:B------:R-:W-:Y:S09]  /*1b9a0*/  IMAD.MOV.U32 R132, RZ, RZ, R21 ;  /* 0x000000ffff847224 */ /* 0x000ff200078e0015 */
[----:B------:R-:W4:Y:S10]  /*1b9b0*/  MUFU.EX2 R0, R0 ;  /* 0x0000000000007308 */ /* 0x000f340000000800 */
[----:B------:R5:W-:Y:S01]  /*1b9c0*/  MUFU.EX2 R79, R17 ;  /* 0x00000011004f7308 */ /* 0x000be20000000800 */
[----:B-1----:R-:W-:Y:S01]  /*1b9d0*/  VIADD R4, R44, 0x5000 ;  /* 0x000050002c047836 */ /* 0x002fe20000000000 */
[----:B--2---:R-:W-:Y:S08]  /*1b9e0*/  F2FP.F16.F32.PACK_AB R27, R78, R85 ;  /* 0x000000554e1b723e */ /* 0x004ff000000000ff */
[----:B------:R-:W-:Y:S01]  /*1b9f0*/  MUFU.EX2 R52, R40 ;  /* 0x0000002800347308 */ /* 0x000fe20000000800 */
[----:B------:R-:W-:Y:S02]  /*1ba00*/  @P2 VIADD R45, R4, 0xffffffe0 ;  /* 0xffffffe0042d2836 */ /* 0x000fe40000000000 */
[C---:B---3--:R-:W-:Y:S01]  /*1ba10*/  FMUL.FTZ R4, R2.reuse, R136 ;  /* 0x0000008802047220 */ /* 0x048fe20000410000 */
[C---:B------:R-:W-:Y:S01]  /*1ba20*/  FMUL.FTZ R5, R2.reuse, R137 ;  /* 0x0000008902057220 */ /* 0x040fe20000410000 */
[----:B------:R-:W-:Y:S01]  /*1ba30*/  FMUL.FTZ R8, R2, R140 ;  /* 0x0000008c02087220 */ /* 0x000fe20000410000 */
[C---:B----4-:R-:W-:Y:S01]  /*1ba40*/  FMUL.FTZ R6, R0.reuse, R138 ;  /* 0x0000008a00067220 */ /* 0x050fe20000410000 */
[----:B------:R-:W-:Y:S01]  /*1ba50*/  FMUL.FTZ R7, R0, R139 ;  /* 0x0000008b00077220 */ /* 0x000fe20000410000 */
[----:B------:R-:W1:Y:S01]  /*1ba60*/  LDSM.16.MT88.4 R28, [R45] ;  /* 0x000000002d1c783b */ /* 0x000e620000004200 */
[----:B------:R-:W-:Y:S01]  /*1ba70*/  FMUL.FTZ R9, R2, R141 ;  /* 0x0000008d02097220 */ /* 0x000fe20000410000 */
[--C-:B-----5:R-:W-:Y:S01]  /*1ba80*/  FFMA.FTZ R17, R42, R3, -R48.reuse ;  /* 0x000000032a117223 */ /* 0x120fe20000010830 */
[C---:B------:R-:W-:Y:S01]  /*1ba90*/  FMUL.FTZ R10, R0.reuse, R142 ;  /* 0x0000008e000a7220 */ /* 0x040fe20000410000 */
[----:B------:R-:W-:Y:S01]  /*1baa0*/  FMUL.FTZ R11, R0, R143 ;  /* 0x0000008f000b7220 */ /* 0x000fe20000410000 */
[----:B------:R-:W-:Y:S01]  /*1bab0*/  FMUL.FTZ R16, R2, R148 ;  /* 0x0000009402107220 */ /* 0x000fe20000410000 */
[C---:B------:R-:W-:Y:S01]  /*1bac0*/  HMMA.16816.F32 R4, R24.reuse, R12, R4 ;  /* 0x0000000c1804723c */ /* 0x040fe20000001804 */
[----:B------:R2:W-:Y:S01]  /*1bad0*/  MUFU.EX2 R60, R17 ;  /* 0x00000011003c7308 */ /* 0x0005e20000000800 */
[----:B------:R-:W-:Y:S03]  /*1bae0*/  LDSM.16.MT88.4 R140, [R44+0x8c00] ;  /* 0x008c00002c8c783b */ /* 0x000fe60000004200 */
[-CC-:B------:R-:W-:Y:S01]  /*1baf0*/  FFMA.FTZ R13, R34, R3.reuse, -R48.reuse ;  /* 0x00000003220d7223 */ /* 0x180fe20000010830 */
[----:B------:R-:W-:Y:S01]  /*1bb00*/  FFMA.FTZ R12, R36, R3, -R48 ;  /* 0x00000003240c7223 */ /* 0x000fe20000010830 */
[C---:B------:R-:W-:Y:S01]  /*1bb10*/  FMUL.FTZ R18, R0.reuse, R150 ;  /* 0x0000009600127220 */ /* 0x040fe20000410000 */
[C---:B------:R-:W-:Y:S03]  /*1bb20*/  HMMA.16816.F32 R8, R24.reuse, R14, R8 ;  /* 0x0000000e1808723c */ /* 0x040fe60000001808 */
[----:B------:R3:W-:Y:S01]  /*1bb30*/  MUFU.EX2 R57, R13 ;  /* 0x0000000d00397308 */ /* 0x0007e20000000800 */
[----:B------:R-:W4:Y:S01]  /*1bb40*/  LDSM.16.MT88.4 R32, [R44+0x5400] ;  /* 0x005400002c20783b */ /* 0x000f220000004200 */
[C---:B------:R-:W-:Y:S01]  /*1bb50*/  FMUL.FTZ R14, R0.reuse, R146 ;  /* 0x00000092000e7220 */ /* 0x040fe20000410000 */
[C---:B------:R-:W-:Y:S07]  /*1bb60*/  FMUL.FTZ R15, R0.reuse, R147 ;  /* 0x00000093000f7220 */ /* 0x040fee0000410000 */
[----:B------:R5:W4:Y:S01]  /*1bb70*/  MUFU.EX2 R69, R12 ;  /* 0x0000000c00457308 */ /* 0x000b220000000800 */
[----:B------:R-:W-:Y:S01]  /*1bb80*/  FMUL.FTZ R19, R0, R151 ;  /* 0x0000009700137220 */ /* 0x000fe20000410000 */
[----:B--2---:R-:W-:Y:S01]  /*1bb90*/  FMUL.FTZ R17, R2, R149 ;  /* 0x0000009502117220 */ /* 0x004fe20000410000 */
[-CC-:B------:R-:W-:Y:S07]  /*1bba0*/  FFMA.FTZ R40, R158, R3.reuse, -R50.reuse ;  /* 0x000000039e287223 */ /* 0x180fee0000010832 */
[----:B------:R-:W-:Y:S10]  /*1bbb0*/  MUFU.EX2 R97, R47 ;  /* 0x0000002f00617308 */ /* 0x000ff40000000800 */
[----:B------:R2:W-:Y:S01]  /*1bbc0*/  MUFU.EX2 R53, R40 ;  /* 0x0000002800357308 */ /* 0x0005e20000000800 */
[-C--:B---3--:R-:W-:Y:S02]  /*1bbd0*/  FFMA.FTZ R13, R39, R3.reuse, -R50 ;  /* 0x00000003270d7223 */ /* 0x088fe40000010832 */
[----:B------:R-:W3:Y:S07]  /*1bbe0*/  LDSM.16.MT88.4 R36, [R45+0x400] ;  /* 0x000400002d24783b */ /* 0x000eee0000004200 */
[----:B------:R-:W-:Y:S01]  /*1bbf0*/  MUFU.EX2 R23, R23 ;  /* 0x0000001700177308 */ /* 0x000fe20000000800 */
[C---:B-----5:R-:W-:Y:S09]  /*1bc00*/  FMUL.FTZ R12, R2.reuse, R144 ;  /* 0x00000090020c7220 */ /* 0x060ff20000410000 */
[----:B------:R5:W4:Y:S01]  /*1bc10*/  MUFU.EX2 R61, R13 ;  /* 0x0000000d003d7308 */ /* 0x000b220000000800 */
[----:B--2---:R-:W-:Y:S09]  /*1bc20*/  FFMA.FTZ R40, R165, R3, -R48 ;  /* 0x00000003a5287223 */ /* 0x004ff20000010830 */
[----:B------:R2:W-:Y:S01]  /*1bc30*/  MUFU.EX2 R58, R40 ;  /* 0x00000028003a7308 */ /* 0x0005e20000000800 */
[----:B-----5:R-:W-:Y:S07]  /*1bc40*/  FMUL.FTZ R13, R2, R145 ;  /* 0x00000091020d7220 */ /* 0x020fee0000410000 */
[C---:B-1----:R-:W-:Y:S03]  /*1bc50*/  HMMA.16816.F32 R12, R24.reuse, R28, R12 ;  /* 0x0000001c180c723c */ /* 0x042fe6000000180c */
[-C--:B------:R-:W-:Y:S01]  /*1bc60*/  FFMA.FTZ R28, R55, R3.reuse, -R50 ;  /* 0x00000003371c7223 */ /* 0x080fe20000010832 */
[----:B--2---:R-:W-:Y:S01]  /*1bc70*/  FFMA.FTZ R40, R177, R3, -R48 ;  /* 0x00000003b1287223 */ /* 0x004fe20000010830 */
[----:B------:R1:W-:Y:S03]  /*1bc80*/  MUFU.EX2 R55, R41 ;  /* 0x0000002900377308 */ /* 0x0003e60000000800 */
[----:B------:R-:W-:Y:S07]  /*1bc90*/  HMMA.16816.F32 R16, R24, R30, R16 ;  /* 0x0000001e1810723c */ /* 0x000fee0000001810 */
[----:B------:R2:W5:Y:S01]  /*1bca0*/  MUFU.EX2 R54, R28 ;  /* 0x0000001c00367308 */ /* 0x0005620000000800 */
[----:B------:R-:W-:Y:S02]  /*1bcb0*/  F2FP.F16.F32.PACK_AB R24, R63, R74 ;  /* 0x0000004a3f18723e */ /* 0x000fe400000000ff */
[----:B----4-:R-:W-:Y:S07]  /*1bcc0*/  F2FP.F16.F32.PACK_AB R25, R69, R57 ;  /* 0x000000394519723e */ /* 0x010fee00000000ff */
[----:B------:R4:W-:Y:S01]  /*1bcd0*/  MUFU.EX2 R64, R40 ;  /* 0x0000002800407308 */ /* 0x0009e20000000800 */
[----:B------:R-:W-:Y:S02]  /*1bce0*/  F2FP.F16.F32.PACK_AB R26, R79, R61 ;  /* 0x0000003d4f1a723e */ /* 0x000fe400000000ff */
[----:B------:R-:W-:Y:S01]  /*1bcf0*/  F2FP.F16.F32.PACK_AB R27, R60, R68 ;  /* 0x000000443c1b723e */ /* 0x000fe200000000ff */
[-C--:B-1----:R-:W-:Y:S01]  /*1bd00*/  FFMA.FTZ R41, R191, R3.reuse, -R50 ;  /* 0x00000003bf297223 */ /* 0x082fe20000010832 */
[----:B--2---:R-:W1:Y:S05]  /*1bd10*/  LDSM.16.MT88.4 R28, [R44+0x5800] ;  /* 0x005800002c1c783b */ /* 0x004e6a0000004200 */
[C---:B------:R-:W-:Y:S01]  /*1bd20*/  HMMA.16816.F32 R4, R24.reuse, R32, R4 ;  /* 0x000000201804723c */ /* 0x040fe20000001804 */
[----:B------:R-:W-:Y:S02]  /*1bd30*/  MUFU.EX2 R81, R41 ;  /* 0x0000002900517308 */ /* 0x000fe40000000800 */
[-CC-:B------:R-:W-:Y:S01]  /*1bd40*/  FFMA.FTZ R33, R156, R3.reuse, -R48.reuse ;  /* 0x000000039c217223 */ /* 0x180fe20000010830 */
[-CC-:B------:R-:W-:Y:S01]  /*1bd50*/  FFMA.FTZ R32, R157, R3.reuse, -R48.reuse ;  /* 0x000000039d207223 */ /* 0x180fe20000010830 */
[-C--:B----4-:R-:W-:Y:S06]  /*1bd60*/  FFMA.FTZ R40, R186, R3.reuse, -R48 ;  /* 0x00000003ba287223 */ /* 0x090fec0000010830 */
[----:B------:R2:W-:Y:S01]  /*1bd70*/  MUFU.EX2 R49, R33 ;  /* 0x0000002100317308 */ /* 0x0005e20000000800 */
[C---:B------:R-:W-:Y:S09]  /*1bd80*/  HMMA.16816.F32 R8, R24.reuse, R34, R8 ;  /* 0x000000221808723c */ /* 0x040ff20000001808 */
[----:B------:R4:W1:Y:S10]  /*1bd90*/  MUFU.EX2 R56, R32 ;  /* 0x0000002000387308 */ /* 0x0008740000000800 */
[----:B------:R1:W-:Y:S01]  /*1bda0*/  MUFU.EX2 R80, R40 ;  /* 0x0000002800507308 */ /* 0x0003e20000000800 */
[C---:B---3--:R-:W-:Y:S03]  /*1bdb0*/  HMMA.16816.F32 R12, R24.reuse, R36, R12 ;  /* 0x00000024180c723c */ /* 0x048fe6000000180c */
[-CC-:B------:R-:W-:Y:S01]  /*1bdc0*/  FFMA.FTZ R36, R175, R3.reuse, -R50.reuse ;  /* 0x00000003af247223 */ /* 0x180fe20000010832 */
[-CC-:B------:R-:W-:Y:S01]  /*1bdd0*/  FFMA.FTZ R37, R176, R3.reuse, -R50.reuse ;  /* 0x00000003b0257223 */ /* 0x180fe20000010832 */
[-C--:B--2---:R-:W-:Y:S04]  /*1bde0*/  FFMA.FTZ R33, R162, R3.reuse, -R50 ;  /* 0x00000003a2217223 */ /* 0x084fe80000010832 */
[----:B------:R2:W-:Y:S01]  /*1bdf0*/  MUFU.EX2 R62, R36 ;  /* 0x00000024003e7308 */ /* 0x0005e20000000800 */
[----:B------:R-:W-:Y:S03]  /*1be00*/  HMMA.16816.F32 R16, R24, R38, R16 ;  /* 0x000000261810723c */ /* 0x000fe60000001810 */
[-C--:B----4-:R-:W-:Y:S06]  /*1be10*/  FFMA.FTZ R32, R164, R3.reuse, -R48 ;  /* 0x00000003a4207223 */ /* 0x090fec0000010830 */
[----:B------:R-:W3:Y:S01]  /*1be20*/  MUFU.EX2 R77, R33 ;  /* 0x00000021004d7308 */ /* 0x000ee20000000800 */
[----:B-----5:R-:W-:Y:S01]  /*1be30*/  F2FP.F16.F32.PACK_AB R24, R52, R54 ;  /* 0x000000363418723e */ /* 0x020fe200000000ff */
[----:B-1----:R-:W-:Y:S01]  /*1be40*/  FFMA.FTZ R40, R187, R3, -R50 ;  /* 0x00000003bb287223 */ /* 0x002fe20000010832 */
[----:B------:R-:W-:Y:S07]  /*1be50*/  F2FP.F16.F32.PACK_AB R25, R56, R49 ;  /* 0x000000313819723e */ /* 0x000fee00000000ff */
[----:B------:R1:W4:Y:S10]  /*1be60*/  MUFU.EX2 R51, R32 ;  /* 0x0000002000337308 */ /* 0x0003340000000800 */
[----:B------:R-:W5:Y:S01]  /*1be70*/  MUFU.EX2 R73, R37 ;  /* 0x0000002500497308 */ /* 0x000f620000000800 */
[----:B--2---:R-:W-:Y:S09]  /*1be80*/  FFMA.FTZ R36, R182, R3, -R48 ;  /* 0x00000003b6247223 */ /* 0x004ff20000010830 */
[----:B------:R2:W-:Y:S01]  /*1be90*/  MUFU.EX2 R94, R40 ;  /* 0x00000028005e7308 */ /* 0x0005e20000000800 */
[----:B---3--:R-:W-:Y:S09]  /*1bea0*/  F2FP.F16.F32.PACK_AB R26, R77, R53 ;  /* 0x000000354d1a723e */ /* 0x008ff200000000ff */
[----:B------:R3:W5:Y:S01]  /*1beb0*/  MUFU.EX2 R59, R36 ;  /* 0x00000024003b7308 */ /* 0x0007620000000800 */
[----:B-1----:R-:W1:Y:S01]  /*1bec0*/  LDSM.16.MT88.4 R32, [R45+0x800] ;  /* 0x000800002d20783b */ /* 0x002e620000004200 */
[----:B----4-:R-:W-:Y:S07]  /*1bed0*/  F2FP.F16.F32.PACK_AB R27, R58, R51 ;  /* 0x000000333a1b723e */ /* 0x010fee00000000ff */
[C---:B------:R-:W-:Y:S01]  /*1bee0*/  HMMA.16816.F32 R4, R24.reuse, R28, R4 ;  /* 0x0000001c1804723c */ /* 0x040fe20000001804 */
[----:B--2---:R-:W-:Y:S02]  /*1bef0*/  LDSM.16.MT88.4 R40, [R44+0x6000] ;  /* 0x006000002c28783b */ /* 0x004fe40000004200 */
[-CC-:B------:R-:W-:Y:S01]  /*1bf00*/  FFMA.FTZ R29, R183, R3.reuse, -R50.reuse ;  /* 0x00000003b71d7223 */ /* 0x180fe20000010832 */
[-C--:B------:R-:W-:Y:S03]  /*1bf10*/  FFMA.FTZ R28, R185, R3.reuse, -R50 ;  /* 0x00000003b91c7223 */ /* 0x080fe60000010832 */
[----:B------:R-:W-:Y:S01]  /*1bf20*/  MUFU.EX2 R72, R29 ;  /* 0x0000001d00487308 */ /* 0x000fe20000000800 */
[C---:B------:R-:W-:Y:S01]  /*1bf30*/  HMMA.16816.F32 R8, R24.reuse, R30, R8 ;  /* 0x0000001e1808723c */ /* 0x040fe20000001808 */
[----:B---3--:R-:W2:Y:S08]  /*1bf40*/  LDSM.16.MT88.4 R36, [R44+0x5c00] ;  /* 0x005c00002c24783b */ /* 0x008eb00000004200 */
[----:B------:R3:W4:Y:S02]  /*1bf50*/  MUFU.EX2 R93, R28 ;  /* 0x0000001c005d7308 */ /* 0x0007240000000800 */
[----:B---3--:R-:W3:Y:S01]  /*1bf60*/  LDSM.16.MT88.4 R28, [R45+0xc00] ;  /* 0x000c00002d1c783b */ /* 0x008ee20000004200 */
[C---:B-1----:R-:W-:Y:S03]  /*1bf70*/  HMMA.16816.F32 R12, R24.reuse, R32, R12 ;  /* 0x00000020180c723c */ /* 0x042fe6000000180c */
        /* <DEDUP_REMOVED lines=9> */
[-C--:B-1----:R-:W-:Y:S06]  /*1c010*/  FFMA.FTZ R33, R201, R3.reuse, -R50 ;  /* 0x00000003c9217223 */ /* 0x082fec0000010832 */
[C---:B--2---:R-:W-:Y:S01]  /*1c020*/  HMMA.16816.F32 R4, R24.reuse, R36, R4 ;  /* 0x000000241804723c */ /* 0x044fe20000001804 */
        /* <DEDUP_REMOVED lines=9> */
[----:B------:R-:W-:Y:S01]  /*1c0c0*/  MUFU.EX2 R89, R38 ;  /* 0x0000002600597308 */ /* 0x000fe20000000800 */
[--C-:B------:R-:W-:Y:S01]  /*1c0d0*/  FFMA.FTZ R28, R181, R3, -R50.reuse ;  /* 0x00000003b51c7223 */ /* 0x100fe20000010832 */
[----:B--2---:R-:W2:Y:S08]  /*1c0e0*/  LDSM.16.MT88.4 R32, [R45+0x1000] ;  /* 0x001000002d20783b */ /* 0x004eb00000004200 */
[----:B------:R3:W-:Y:S01]  /*1c0f0*/  MUFU.EX2 R70, R36 ;  /* 0x0000002400467308 */ /* 0x0007e20000000800 */
[----:B------:R-:W-:Y:S09]  /*1c100*/  HMMA.16816.F32 R16, R24, R30, R16 ;  /* 0x0000001e1810723c */ /* 0x000ff20000001810 */
[----:B------:R3:W2:Y:S01]  /*1c110*/  MUFU.EX2 R47, R28 ;  /* 0x0000001c002f7308 */ /* 0x0006a20000000800 */
[----:B------:R-:W-:Y:S01]  /*1c120*/  F2FP.F16.F32.PACK_AB R24, R94, R81 ;  /* 0x000000515e18723e */ /* 0x000fe200000000ff */
[----:B-----5:R-:W-:Y:S01]  /*1c130*/  FFMA.FTZ R37, R173, R3, -R50 ;  /* 0x00000003ad257223 */ /* 0x020fe20000010832 */
[----:B------:R-:W-:Y:S02]  /*1c140*/  F2FP.F16.F32.PACK_AB R25, R100, R130 ;  /* 0x000000826419723e */ /* 0x000fe400000000ff */
[----:B-1----:R-:W-:Y:S05]  /*1c150*/  F2FP.F16.F32.PACK_AB R26, R99, R95 ;  /* 0x0000005f631a723e */ /* 0x002fea00000000ff */
[----:B------:R-:W-:Y:S01]  /*1c160*/  MUFU.EX2 R98, R37 ;  /* 0x0000002500627308 */ /* 0x000fe20000000800 */
[----:B----4-:R-:W-:Y:S01]  /*1c170*/  F2FP.F16.F32.PACK_AB R27, R97, R96 ;  /* 0x00000060611b723e */ /* 0x010fe200000000ff */
[-CC-:B---3--:R-:W-:Y:S06]  /*1c180*/  FFMA.FTZ R36, R204, R3.reuse, -R48.reuse ;  /* 0x00000003cc247223 */ /* 0x188fec0000010830 */
[C---:B------:R-:W-:Y:S01]  /*1c190*/  HMMA.16816.F32 R4, R24.reuse, R40, R4 ;  /* 0x000000281804723c */ /* 0x040fe20000001804 */
[----:B------:R-:W1:Y:S01]  /*1c1a0*/  LDSM.16.MT88.4 R28, [R44+0x6400] ;  /* 0x006400002c1c783b */ /* 0x000e620000004200 */
[----:B------:R3:W4:Y:S01]  /*1c1b0*/  MUFU.EX2 R67, R36 ;  /* 0x0000002400437308 */ /* 0x0007220000000800 */
[----:B------:R-:W-:Y:S01]  /*1c1c0*/  FFMA.FTZ R40, R171, R3, -R48 ;  /* 0x00000003ab287223 */ /* 0x000fe20000010830 */
[----:B------:R-:W-:Y:S01]  /*1c1d0*/  FFMA.FTZ R41, R2, R87, R71 ;  /* 0x0000005702297223 */ /* 0x000fe20000010047 */
[-C--:B------:R-:W-:Y:S07]  /*1c1e0*/  FFMA.FTZ R2, R159, R3.reuse, -R50 ;  /* 0x000000039f027223 */ /* 0x080fee0000010832 */
[----:B------:R5:W-:Y:S01]  /*1c1f0*/  MUFU.EX2 R92, R40 ;  /* 0x00000028005c7308 */ /* 0x000be20000000800 */
[C---:B------:R-:W-:Y:S09]  /*1c200*/  HMMA.16816.F32 R8, R24.reuse, R42, R8 ;  /* 0x0000002a1808723c */ /* 0x040ff20000001808 */
[----:B------:R4:W-:Y:S01]  /*1c210*/  MUFU.EX2 R90, R2 ;  /* 0x00000002005a7308 */ /* 0x0009e20000000800 */
[-C--:B---3--:R-:W-:Y:S09]  /*1c220*/  FFMA.FTZ R36, R172, R3.reuse, -R48 ;  /* 0x00000003ac247223 */ /* 0x088ff20000010830 */
[----:B------:R3:W1:Y:S01]  /*1c230*/  MUFU.EX2 R43, R36 ;  /* 0x00000024002b7308 */ /* 0x0006620000000800 */
[C---:B--2---:R-:W-:Y:S03]  /*1c240*/  HMMA.16816.F32 R12, R24.reuse, R32, R12 ;  /* 0x00000020180c723c */ /* 0x044fe6000000180c */
[-CC-:B-----5:R-:W-:Y:S01]  /*1c250*/  FFMA.FTZ R40, R166, R3.reuse, -R50.reuse ;  /* 0x00000003a6287223 */ /* 0x1a0fe20000010832 */
[-C--:B------:R-:W-:Y:S01]  /*1c260*/  FFMA.FTZ R33, R163, R3.reuse, -R50 ;  /* 0x00000003a3217223 */ /* 0x080fe20000010832 */
[-CC-:B------:R-:W-:Y:S01]  /*1c270*/  FFMA.FTZ R32, R161, R3.reuse, -R48.reuse ;  /* 0x00000003a1207223 */ /* 0x180fe20000010830 */
[--C-:B----4-:R-:W-:Y:S03]  /*1c280*/  FFMA.FTZ R2, R152, R3, -R48.reuse ;  /* 0x0000000398027223 */ /* 0x110fe60000010830 */
[----:B------:R2:W-:Y:S01]  /*1c290*/  MUFU.EX2 R86, R40 ;  /* 0x0000002800567308 */ /* 0x0005e20000000800 */
[----:B------:R-:W-:Y:S03]  /*1c2a0*/  HMMA.16816.F32 R16, R24, R34, R16 ;  /* 0x000000221810723c */ /* 0x000fe60000001810 */
[----:B------:R-:W-:Y:S06]  /*1c2b0*/  F2FP.F16.F32.PACK_AB R24, R70, R47 ;  /* 0x0000002f4618723e */ /* 0x000fec00000000ff */
[----:B------:R-:W4:Y:S01]  /*1c2c0*/  MUFU.EX2 R91, R33 ;  /* 0x00000021005b7308 */ /* 0x000f220000000800 */
[----:B------:R-:W-:Y:S01]  /*1c2d0*/  F2FP.F16.F32.PACK_AB R25, R67, R66 ;  /* 0x000000424319723e */ /* 0x000fe200000000ff */
[----:B---3--:R-:W3:Y:S01]  /*1c2e0*/  LDSM.16.MT88.4 R36, [R45+0x1400] ;  /* 0x001400002d24783b */ /* 0x008ee20000004200 */
[----:B------:R-:W-:Y:S02]  /*1c2f0*/  F2FP.F16.F32.PACK_AB R26, R98, R89 ;  /* 0x00000059621a723e */ /* 0x000fe400000000ff */
[----:B-1----:R-:W-:Y:S01]  /*1c300*/  F2FP.F16.F32.PACK_AB R27, R92, R43 ;  /* 0x0000002b5c1b723e */ /* 0x002fe200000000ff */
[----:B--2---:R-:W-:Y:S01]  /*1c310*/  FFMA.FTZ R40, R0, R88, R75 ;  /* 0x0000005800287223 */ /* 0x004fe2000001004b */
[-C--:B------:R-:W-:Y:S03]  /*1c320*/  FFMA.FTZ R0, R160, R3.reuse, -R48 ;  /* 0x00000003a0007223 */ /* 0x080fe60000010830 */
[----:B------:R1:W-:Y:S02]  /*1c330*/  MUFU.EX2 R88, R32 ;  /* 0x0000002000587308 */ /* 0x0003e40000000800 */
[C---:B------:R-:W-:Y:S08]  /*1c340*/  HMMA.16816.F32 R4, R24.reuse, R28, R4 ;  /* 0x0000001c1804723c */ /* 0x040ff00000001804 */
[----:B------:R2:W5:Y:S01]  /*1c350*/  MUFU.EX2 R75, R0 ;  /* 0x00000000004b7308 */ /* 0x0005620000000800 */
[----:B------:R-:W-:Y:S01]  /*1c360*/  FADD.FTZ R29, R65, R40 ;  /* 0x00000028411d7221 */ /* 0x000fe20000010000 */
[-C--:B------:R-:W-:Y:S01]  /*1c370*/  FFMA.FTZ R40, R154, R3.reuse, -R50 ;  /* 0x000000039a287223 */ /* 0x080fe20000010832 */
[C---:B------:R-:W-:Y:S07]  /*1c380*/  HMMA.16816.F32 R8, R24.reuse, R30, R8 ;  /* 0x0000001e1808723c */ /* 0x040fee0000001808 */
[----:B------:R4:W5:Y:S01]  /*1c390*/  MUFU.EX2 R84, R40 ;  /* 0x0000002800547308 */ /* 0x0009620000000800 */
[----:B-1----:R-:W1:Y:S01]  /*1c3a0*/  LDSM.16.MT88.4 R32, [R44+0x6800] ;  /* 0x006800002c20783b */ /* 0x002e620000004200 */
[----:B--2---:R-:W-:Y:S01]  /*1c3b0*/  FADD.FTZ R0, R82, R41 ;  /* 0x0000002952007221 */ /* 0x004fe20000010000 */
[-C--:B------:R-:W-:Y:S03]  /*1c3c0*/  FFMA.FTZ R41, R153, R3.reuse, -R48 ;  /* 0x0000000399297223 */ /* 0x080fe60000010830 */
[----:B------:R-:W-:Y:S01]  /*1c3d0*/  FADD.FTZ R28, R76, R0 ;  /* 0x000000004c1c7221 */ /* 0x000fe20000010000 */
[----:B------:R-:W-:Y:S03]  /*1c3e0*/  FADD.FTZ R0, R85, R29 ;  /* 0x0000001d55007221 */ /* 0x000fe60000010000 */
[----:B------:R2:W-:Y:S01]  /*1c3f0*/  MUFU.EX2 R76, R2 ;  /* 0x00000002004c7308 */ /* 0x0005e20000000800 */
[----:B----4-:R-:W-:Y:S09]  /*1c400*/  FADD.FTZ R40, R83, R28 ;  /* 0x0000001c53287221 */ /* 0x010ff20000010000 */
[----:B------:R4:W4:Y:S01]  /*1c410*/  MUFU.EX2 R87, R41 ;  /* 0x0000002900577308 */ /* 0x0009220000000800 */
[----:B------:R-:W1:Y:S01]  /*1c420*/  LDSM.16.MT88.4 R28, [R45+0x1800] ;  /* 0x001800002d1c783b */ /* 0x000e620000004200 */
[C---:B---3--:R-:W-:Y:S03]  /*1c430*/  HMMA.16816.F32 R12, R24.reuse, R36, R12 ;  /* 0x00000024180c723c */ /* 0x048fe6000000180c */
[-C--:B------:R-:W-:Y:S01]  /*1c440*/  FFMA.FTZ R36, R168, R3.reuse, -R50 ;  /* 0x00000003a8247223 */ /* 0x080fe20000010832 */
[----:B--2---:R-:W-:Y:S04]  /*1c450*/  FADD.FTZ R2, R78, R0 ;  /* 0x000000004e027221 */ /* 0x004fe80000010000 */
[----:B------:R-:W-:Y:S01]  /*1c460*/  HMMA.16816.F32 R16, R24, R38, R16 ;  /* 0x000000261810723c */ /* 0x000fe20000001810 */
[----:B------:R2:W-:Y:S02]  /*1c470*/  MUFU.EX2 R65, R36 ;  /* 0x0000002400417308 */ /* 0x0005e40000000800 */
[----:B------:R-:W-:Y:S01]  /*1c480*/  FADD.FTZ R0, R74, R40 ;  /* 0x000000284a007221 */ /* 0x000fe20000010000 */
[----:B------:R-:W-:Y:S01]  /*1c490*/  FADD.FTZ R40, R57, R2 ;  /* 0x0000000239287221 */ /* 0x000fe20000010000 */
[-C--:B------:R-:W-:Y:S01]  /*1c4a0*/  FFMA.FTZ R2, R189, R3.reuse, -R50 ;  /* 0x00000003bd027223 */ /* 0x080fe20000010832 */
[----:B------:R-:W-:Y:S01]  /*1c4b0*/  F2FP.F16.F32.PACK_AB R24, R91, R86 ;  /* 0x000000565b18723e */ /* 0x000fe200000000ff */
[----:B------:R-:W-:Y:S01]  /*1c4c0*/  FADD.FTZ R42, R63, R0 ;  /* 0x000000003f2a7221 */ /* 0x000fe20000010000 */
[-C--:B------:R-:W-:Y:S03]  /*1c4d0*/  FFMA.FTZ R0, R155, R3.reuse, -R48 ;  /* 0x000000039b007223 */ /* 0x080fe60000010830 */
[----:B------:R3:W3:Y:S01]  /*1c4e0*/  MUFU.EX2 R85, R2 ;  /* 0x0000000200557308 */ /* 0x0006e20000000800 */
[----:B------:R-:W-:Y:S01]  /*1c4f0*/  FADD.FTZ R40, R69, R40 ;  /* 0x0000002845287221 */ /* 0x000fe20000010000 */
[----:B-----5:R-:W-:Y:S01]  /*1c500*/  F2FP.F16.F32.PACK_AB R25, R75, R88 ;  /* 0x000000584b19723e */ /* 0x020fe200000000ff */
[----:B------:R-:W-:Y:S07]  /*1c510*/  FADD.FTZ R42, R61, R42 ;  /* 0x0000002a3d2a7221 */ /* 0x000fee0000010000 */
[----:B------:R5:W-:Y:S01]  /*1c520*/  MUFU.EX2 R82, R0 ;  /* 0x0000000000527308 */ /* 0x000be20000000800 */
[----:B------:R-:W-:Y:S01]  /*1c530*/  F2FP.F16.F32.PACK_AB R26, R84, R90 ;  /* 0x0000005a541a723e */ /* 0x000fe200000000ff */
[-C--:B----4-:R-:W-:Y:S01]  /*1c540*/  FFMA.FTZ R41, R167, R3.reuse, -R48 ;  /* 0x00000003a7297223 */ /* 0x090fe20000010830 */
[----:B------:R-:W-:Y:S01]  /*1c550*/  F2FP.F16.F32.PACK_AB R27, R87, R76 ;  /* 0x0000004c571b723e */ /* 0x000fe200000000ff */
[----:B--2---:R-:W2:Y:S06]  /*1c560*/  LDSM.16.MT88.4 R36, [R44+0x6c00] ;  /* 0x006c00002c24783b */ /* 0x004eac0000004200 */
[----:B------:R4:W2:Y:S01]  /*1c570*/  MUFU.EX2 R78, R41 ;  /* 0x00000029004e7308 */ /* 0x0008a20000000800 */
[C---:B-1----:R-:W-:Y:S03]  /*1c580*/  HMMA.16816.F32 R4, R24.reuse, R32, R4 ;  /* 0x000000201804723c */ /* 0x042fe60000001804 */
[-C--:B---3--:R-:W-:Y:S01]  /*1c590*/  FFMA.FTZ R2, R193, R3.reuse, -R50 ;  /* 0x00000003c1027223 */ /* 0x088fe20000010832 */
[----:B-----5:R-:W-:Y:S01]  /*1c5a0*/  FADD.FTZ R0, R68, R40 ;  /* 0x0000002844007221 */ /* 0x020fe20000010000 */
[-C--:B------:R-:W-:Y:S01]  /*1c5b0*/  FFMA.FTZ R40, R194, R3.reuse, -R50 ;  /* 0x00000003c2287223 */ /* 0x080fe20000010832 */
[----:B------:R-:W-:Y:S03]  /*1c5c0*/  FADD.FTZ R33, R79, R42 ;  /* 0x0000002a4f217221 */ /* 0x000fe60000010000 */
[----:B------:R1:W-:Y:S01]  /*1c5d0*/  MUFU.EX2 R83, R2 ;  /* 0x0000000200537308 */ /* 0x0003e20000000800 */
[C---:B------:R-:W-:Y:S09]  /*1c5e0*/  HMMA.16816.F32 R8, R24.reuse, R34, R8 ;  /* 0x000000221808723c */ /* 0x040ff20000001808 */
[----:B------:R3:W5:Y:S01]  /*1c5f0*/  MUFU.EX2 R74, R40 ;  /* 0x00000028004a7308 */ /* 0x0007620000000800 */
[----:B------:R-:W-:Y:S01]  /*1c600*/  FADD.FTZ R32, R60, R0 ;  /* 0x000000003c207221 */ /* 0x000fe20000010000 */
[----:B------:R-:W-:Y:S01]  /*1c610*/  FADD.FTZ R0, R54, R33 ;  /* 0x0000002136007221 */ /* 0x000fe20000010000 */
[-C--:B----4-:R-:W-:Y:S01]  /*1c620*/  FFMA.FTZ R41, R192, R3.reuse, -R48 ;  /* 0x00000003c0297223 */ /* 0x090fe20000010830 */
[C---:B------:R-:W-:Y:S06]  /*1c630*/  HMMA.16816.F32 R12, R24.reuse, R28, R12 ;  /* 0x0000001c180c723c */ /* 0x040fec000000180c */
[----:B------:R4:W-:Y:S01]  /*1c640*/  MUFU.EX2 R69, R41 ;  /* 0x0000002900457308 */ /* 0x0009e20000000800 */
[-C--:B------:R-:W-:Y:S01]  /*1c650*/  FFMA.FTZ R28, R197, R3.reuse, -R50 ;  /* 0x00000003c51c7223 */ /* 0x080fe20000010832 */
[----:B-1----:R-:W-:Y:S08]  /*1c660*/  FFMA.FTZ R2, R190, R3, -R48 ;  /* 0x00000003be027223 */ /* 0x002ff00000010830 */
[----:B------:R1:W-:Y:S01]  /*1c670*/  MUFU.EX2 R60, R28 ;  /* 0x0000001c003c7308 */ /* 0x0003e20000000800 */
[----:B------:R-:W-:Y:S09]  /*1c680*/  HMMA.16816.F32 R16, R24, R30, R16 ;  /* 0x0000001e1810723c */ /* 0x000ff20000001810 */
[----:B------:R1:W1:Y:S01]  /*1c690*/  MUFU.EX2 R61, R2 ;  /* 0x00000002003d7308 */ /* 0x0002620000000800 */
[----:B---3--:R-:W-:Y:S01]  /*1c6a0*/  FADD.FTZ R40, R49, R32 ;  /* 0x0000002031287221 */ /* 0x008fe20000010000 */
[----:B------:R-:W-:Y:S01]  /*1c6b0*/  F2FP.F16.F32.PACK_AB R24, R85, R65 ;  /* 0x000000415518723e */ /* 0x000fe200000000ff */
[----:B------:R-:W3:Y:S01]  /*1c6c0*/  LDSM.16.MT88.4 R32, [R45+0x1c00] ;  /* 0x001c00002d20783b */ /* 0x000ee20000004200 */
[----:B--2---:R-:W-:Y:S01]  /*1c6d0*/  F2FP.F16.F32.PACK_AB R25, R78, R82 ;  /* 0x000000524e19723e */ /* 0x004fe200000000ff */
[----:B----4-:R-:W-:Y:S01]  /*1c6e0*/  FFMA.FTZ R41, R196, R3, -R48 ;  /* 0x00000003c4297223 */ /* 0x010fe20000010830 */
[----:B-----5:R-:W-:Y:S04]  /*1c6f0*/  F2FP.F16.F32.PACK_AB R26, R74, R83 ;  /* 0x000000534a1a723e */ /* 0x020fe800000000ff */
[----:B------:R2:W-:Y:S01]  /*1c700*/  MUFU.EX2 R63, R41 ;  /* 0x00000029003f7308 */ /* 0x0005e20000000800 */
[----:B-1----:R-:W1:Y:S01]  /*1c710*/  LDSM.16.MT88.4 R28, [R44+0x7000] ;  /* 0x007000002c1c783b */ /* 0x002e620000004200 */
[----:B------:R-:W-:Y:S01]  /*1c720*/  FADD.FTZ R2, R52, R0 ;  /* 0x0000000034027221 */ /* 0x000fe20000010000 */
        /* <DEDUP_REMOVED lines=11> */
[----:B------:R2:W1:Y:S01]  /*1c7e0*/  MUFU.EX2 R58, R0 ;  /* 0x00000000003a7308 */ /* 0x0004620000000800 */
[----:B------:R-:W-:Y:S01]  /*1c7f0*/  FADD.FTZ R37, R59, R42 ;  /* 0x0000002a3b257221 */ /* 0x000fe20000010000 */
[C---:B------:R-:W-:Y:S03]  /*1c800*/  HMMA.16816.F32 R8, R24.reuse, R38, R8 ;  /* 0x000000261808723c */ /* 0x040fe60000001808 */
[-C--:B----4-:R-:W-:Y:S05]  /*1c810*/  FFMA.FTZ R2, R202, R3.reuse, -R50 ;  /* 0x00000003ca027223 */ /* 0x090fea0000010832 */
[----:B------:R4:W-:Y:S01]  /*1c820*/  MUFU.EX2 R71, R2 ;  /* 0x0000000200477308 */ /* 0x0009e20000000800 */
[C---:B---3--:R-:W-:Y:S03]  /*1c830*/  HMMA.16816.F32 R12, R24.reuse, R32, R12 ;  /* 0x00000020180c723c */ /* 0x048fe6000000180c */
[----:B--2---:R-:W-:Y:S01]  /*1c840*/  FADD.FTZ R0, R62, R40 ;  /* 0x000000283e007221 */ /* 0x004fe20000010000 */
[-CC-:B------:R-:W-:Y:S01]  /*1c850*/  FFMA.FTZ R40, R203, R3.reuse, -R50.reuse ;  /* 0x00000003cb287223 */ /* 0x180fe20000010832 */
[-C--:B------:R-:W-:Y:S02]  /*1c860*/  FFMA.FTZ R32, R217, R3.reuse, -R50 ;  /* 0x00000003d9207223 */ /* 0x080fe40000010832 */
[----:B------:R-:W-:Y:S01]  /*1c870*/  FADD.FTZ R36, R73, R0 ;  /* 0x0000000049247221 */ /* 0x000fe20000010000 */
[----:B------:R-:W-:Y:S01]  /*1c880*/  HMMA.16816.F32 R16, R24, R34, R16 ;  /* 0x000000221810723c */ /* 0x000fe20000001810 */
[----:B------:R2:W3:Y:S02]  /*1c890*/  MUFU.EX2 R73, R40 ;  /* 0x0000002800497308 */ /* 0x0004e40000000800 */
[----:B------:R-:W-:Y:S01]  /*1c8a0*/  FADD.FTZ R0, R64, R37 ;  /* 0x0000002540007221 */ /* 0x000fe20000010000 */
[----:B-----5:R-:W-:Y:S01]  /*1c8b0*/  F2FP.F16.F32.PACK_AB R24, R68, R60 ;  /* 0x0000003c4418723e */ /* 0x020fe200000000ff */
[----:B----4-:R-:W-:Y:S06]  /*1c8c0*/  FFMA.FTZ R2, R199, R3, -R48 ;  /* 0x00000003c7027223 */ /* 0x010fec0000010830 */
[----:B------:R4:W-:Y:S01]  /*1c8d0*/  MUFU.EX2 R64, R41 ;  /* 0x0000002900407308 */ /* 0x0009e20000000800 */
[----:B-1----:R-:W-:Y:S09]  /*1c8e0*/  F2FP.F16.F32.PACK_AB R25, R63, R58 ;  /* 0x0000003a3f19723e */ /* 0x002ff200000000ff */
[----:B------:R1:W5:Y:S01]  /*1c8f0*/  MUFU.EX2 R62, R2 ;  /* 0x00000002003e7308 */ /* 0x0003620000000800 */
[----:B--2---:R-:W-:Y:S01]  /*1c900*/  FADD.FTZ R40, R72, R36 ;  /* 0x0000002448287221 */ /* 0x004fe20000010000 */
[----:B---3--:R-:W-:Y:S01]  /*1c910*/  F2FP.F16.F32.PACK_AB R26, R73, R71 ;  /* 0x00000047491a723e */ /* 0x008fe200000000ff */
[----:B------:R-:W2:Y:S01]  /*1c920*/  LDSM.16.MT88.4 R36, [R45+0x2000] ;  /* 0x002000002d24783b */ /* 0x000ea20000004200 */
[-C--:B----4-:R-:W-:Y:S01]  /*1c930*/  FFMA.FTZ R41, R207, R3.reuse, -R48 ;  /* 0x00000003cf297223 */ /* 0x090fe20000010830 */
[----:B-1----:R-:W-:Y:S01]  /*1c940*/  FADD.FTZ R2, R55, R0 ;  /* 0x0000000037027221 */ /* 0x002fe20000010000 */
[----:B------:R-:W-:Y:S01]  /*1c950*/  FADD.FTZ R0, R93, R40 ;  /* 0x000000285d007221 */ /* 0x000fe20000010000 */
[----:B-----5:R-:W-:Y:S03]  /*1c960*/  F2FP.F16.F32.PACK_AB R27, R64, R62 ;  /* 0x0000003e401b723e */ /* 0x020fe600000000ff */
        /* <DEDUP_REMOVED lines=9> */
[----:B------:R5:W-:Y:S01]  /*1ca00*/  MUFU.EX2 R52, R0 ;  /* 0x0000000000347308 */ /* 0x000be20000000800 */
[----:B------:R-:W-:Y:S01]  /*1ca10*/  FADD.FTZ R29, R95, R42 ;  /* 0x0000002a5f1d7221 */ /* 0x000fe20000010000 */
[C---:B------:R-:W-:Y:S01]  /*1ca20*/  HMMA.16816.F32 R8, R24.reuse, R30, R8 ;  /* 0x0000001e1808723c */ /* 0x040fe20000001808 */
[----:B-1----:R-:W1:Y:S07]  /*1ca30*/  LDSM.16.MT88.4 R32, [R44+0x7400] ;  /* 0x007400002c20783b */ /* 0x002e6e0000004200 */
[----:B------:R4:W4:Y:S01]  /*1ca40*/  MUFU.EX2 R57, R41 ;  /* 0x0000002900397308 */ /* 0x0009220000000800 */
[-C--:B---3--:R-:W-:Y:S09]  /*1ca50*/  FFMA.FTZ R2, R222, R3.reuse, -R50 ;  /* 0x00000003de027223 */ /* 0x088ff20000010832 */
[----:B------:R3:W-:Y:S01]  /*1ca60*/  MUFU.EX2 R56, R2 ;  /* 0x0000000200387308 */ /* 0x0007e20000000800 */
[----:B-----5:R-:W-:Y:S01]  /*1ca70*/  FADD.FTZ R0, R100, R40 ;  /* 0x0000002864007221 */ /* 0x020fe20000010000 */
[-C--:B------:R-:W-:Y:S01]  /*1ca80*/  FFMA.FTZ R40, R223, R3.reuse, -R50 ;  /* 0x00000003df287223 */ /* 0x080fe20000010832 */
[C---:B--2---:R-:W-:Y:S07]  /*1ca90*/  HMMA.16816.F32 R12, R24.reuse, R36, R12 ;  /* 0x00000024180c723c */ /* 0x044fee000000180c */
[----:B------:R2:W5:Y:S01]  /*1caa0*/  MUFU.EX2 R79, R40 ;  /* 0x00000028004f7308 */ /* 0x0005620000000800 */
[----:B------:R-:W-:Y:S01]  /*1cab0*/  FADD.FTZ R28, R96, R0 ;  /* 0x00000000601c7221 */ /* 0x000fe20000010000 */
[----:B------:R-:W-:Y:S01]  /*1cac0*/  FADD.FTZ R0, R99, R29 ;  /* 0x0000001d63007221 */ /* 0x000fe20000010000 */
[-C--:B----4-:R-:W-:Y:S01]  /*1cad0*/  FFMA.FTZ R41, R221, R3.reuse, -R48 ;  /* 0x00000003dd297223 */ /* 0x090fe20000010830 */
[-C--:B------:R-:W-:Y:S01]  /*1cae0*/  FFMA.FTZ R36, R226, R3.reuse, -R50 ;  /* 0x00000003e2247223 */ /* 0x080fe20000010832 */
[----:B------:R-:W-:Y:S05]  /*1caf0*/  HMMA.16816.F32 R16, R24, R38, R16 ;  /* 0x000000261810723c */ /* 0x000fea0000001810 */
[----:B------:R4:W-:Y:S01]  /*1cb00*/  MUFU.EX2 R80, R41 ;  /* 0x0000002900507308 */ /* 0x0009e20000000800 */
[----:B---3--:R-:W-:Y:S01]  /*1cb10*/  FFMA.FTZ R2, R220, R3, -R48 ;  /* 0x00000003dc027223 */ /* 0x008fe20000010830 */
[----:B------:R-:W-:Y:S08]  /*1cb20*/  F2FP.F16.F32.PACK_AB R24, R81, R55 ;  /* 0x000000375118723e */ /* 0x000ff000000000ff */
[----:B------:R3:W-:Y:S01]  /*1cb30*/  MUFU.EX2 R51, R36 ;  /* 0x0000002400337308 */ /* 0x0007e20000000800 */
[----:B------:R-:W-:Y:S01]  /*1cb40*/  F2FP.F16.F32.PACK_AB R25, R57, R52 ;  /* 0x000000343919723e */ /* 0x000fe200000000ff */
[----:B--2---:R-:W-:Y:S01]  /*1cb50*/  FADD.FTZ R40, R97, R28 ;  /* 0x0000001c61287221 */ /* 0x004fe20000010000 */
[----:B-----5:R-:W-:Y:S07]  /*1cb60*/  F2FP.F16.F32.PACK_AB R26, R79, R56 ;  /* 0x000000384f1a723e */ /* 0x020fee00000000ff */
[----:B------:R2:W5:Y:S01]  /*1cb70*/  MUFU.EX2 R59, R2 ;  /* 0x00000002003b7308 */ /* 0x0005620000000800 */
[----:B------:R-:W1:Y:S01]  /*1cb80*/  LDSM.16.MT88.4 R28, [R45+0x2400] ;  /* 0x002400002d1c783b */ /* 0x000e620000004200 */
[----:B----4-:R-:W-:Y:S07]  /*1cb90*/  FFMA.FTZ R41, R225, R3, -R48 ;  /* 0x00000003e1297223 */ /* 0x010fee0000010830 */
[----:B---3--:R-:W3:Y:S01]  /*1cba0*/  LDSM.16.MT88.4 R36, [R44+0x7800] ;  /* 0x007800002c24783b */ /* 0x008ee20000004200 */
[----:B------:R4:W-:Y:S01]  /*1cbb0*/  MUFU.EX2 R49, R41 ;  /* 0x0000002900317308 */ /* 0x0009e20000000800 */
[----:B--2---:R-:W-:Y:S01]  /*1cbc0*/  FADD.FTZ R2, R47, R0 ;  /* 0x000000002f027221 */ /* 0x004fe20000010000 */
[----:B------:R-:W-:Y:S01]  /*1cbd0*/  FADD.FTZ R0, R66, R40 ;  /* 0x0000002842007221 */ /* 0x000fe20000010000 */
[----:B-----5:R-:W-:Y:S02]  /*1cbe0*/  F2FP.F16.F32.PACK_AB R27, R80, R59 ;  /* 0x0000003b501b723e */ /* 0x020fe400000000ff */
[----:B------:R-:W-:Y:S01]  /*1cbf0*/  FADD.FTZ R40, R70, R2 ;  /* 0x0000000246287221 */ /* 0x000fe20000010000 */
[-C--:B------:R-:W-:Y:S01]  /*1cc00*/  FFMA.FTZ R2, R227, R3.reuse, -R50 ;  /* 0x00000003e3027223 */ /* 0x080fe20000010832 */
[----:B------:R-:W-:Y:S01]  /*1cc10*/  FADD.FTZ R42, R67, R0 ;  /* 0x00000000432a7221 */ /* 0x000fe20000010000 */
[-C--:B------:R-:W-:Y:S01]  /*1cc20*/  FFMA.FTZ R0, R224, R3.reuse, -R48 ;  /* 0x00000003e0007223 */ /* 0x080fe20000010830 */
[----:B------:R-:W-:Y:S01]  /*1cc30*/  FADD.FTZ R40, R89, R40 ;  /* 0x0000002859287221 */ /* 0x000fe20000010000 */
[C---:B-1----:R-:W-:Y:S01]  /*1cc40*/  HMMA.16816.F32 R4, R24.reuse, R32, R4 ;  /* 0x000000201804723c */ /* 0x042fe20000001804 */
[----:B------:R1:W2:Y:S02]  /*1cc50*/  MUFU.EX2 R77, R2 ;  /* 0x00000002004d7308 */ /* 0x0002a40000000800 */
[----:B------:R-:W-:Y:S01]  /*1cc60*/  FADD.FTZ R42, R43, R42 ;  /* 0x0000002a2b2a7221 */ /* 0x000fe20000010000 */
[-C--:B----4-:R-:W-:Y:S07]  /*1cc70*/  FFMA.FTZ R41, R229, R3.reuse, -R48 ;  /* 0x00000003e5297223 */ /* 0x090fee0000010830 */
[----:B------:R4:W5:Y:S01]  /*1cc80*/  MUFU.EX2 R43, R0 ;  /* 0x00000000002b7308 */ /* 0x0009620000000800 */
[----:B------:R-:W-:Y:S01]  /*1cc90*/  FADD.FTZ R33, R92, R42 ;  /* 0x0000002a5c217221 */ /* 0x000fe20000010000 */
[C---:B------:R-:W-:Y:S03]  /*1cca0*/  HMMA.16816.F32 R8, R24.reuse, R34, R8 ;  /* 0x000000221808723c */ /* 0x040fe60000001808 */
[-C--:B-1----:R-:W-:Y:S05]  /*1ccb0*/  FFMA.FTZ R2, R230, R3.reuse, -R50 ;  /* 0x00000003e6027223 */ /* 0x082fea0000010832 */
[C---:B------:R-:W-:Y:S01]  /*1ccc0*/  HMMA.16816.F32 R12, R24.reuse, R28, R12 ;  /* 0x0000001c180c723c */ /* 0x040fe2000000180c */
[----:B------:R1:W-:Y:S02]  /*1ccd0*/  MUFU.EX2 R54, R2 ;  /* 0x0000000200367308 */ /* 0x0003e40000000800 */
[----:B----4-:R-:W-:Y:S01]  /*1cce0*/  FADD.FTZ R0, R98, R40 ;  /* 0x0000002862007221 */ /* 0x010fe20000010000 */
[-CC-:B------:R-:W-:Y:S01]  /*1ccf0*/  FFMA.FTZ R40, R231, R3.reuse, -R50.reuse ;  /* 0x00000003e7287223 */ /* 0x180fe20000010832 */
[----:B------:R-:W-:Y:S02]  /*1cd00*/  FFMA.FTZ R28, R233, R3, -R50 ;  /* 0x00000003e91c7223 */ /* 0x000fe40000010832 */
[----:B------:R-:W-:Y:S01]  /*1cd10*/  FADD.FTZ R32, R86, R0 ;  /* 0x0000000056207221 */ /* 0x000fe20000010000 */
[----:B------:R-:W-:Y:S03]  /*1cd20*/  HMMA.16816.F32 R16, R24, R30, R16 ;  /* 0x0000001e1810723c */ /* 0x000fe60000001810 */
[----:B------:R4:W3:Y:S01]  /*1cd30*/  MUFU.EX2 R53, R40 ;  /* 0x0000002800357308 */ /* 0x0008e20000000800 */
[----:B------:R-:W-:Y:S01]  /*1cd40*/  FADD.FTZ R0, R88, R33 ;  /* 0x0000002158007221 */ /* 0x000fe20000010000 */
[----:B--2---:R-:W-:Y:S08]  /*1cd50*/  F2FP.F16.F32.PACK_AB R24, R77, R51 ;  /* 0x000000334d18723e */ /* 0x004ff000000000ff */
[----:B------:R-:W-:Y:S01]  /*1cd60*/  MUFU.EX2 R67, R28 ;  /* 0x0000001c00437308 */ /* 0x000fe20000000800 */
[----:B-----5:R-:W-:Y:S01]  /*1cd70*/  F2FP.F16.F32.PACK_AB R25, R49, R43 ;  /* 0x0000002b3119723e */ /* 0x020fe200000000ff */
[-C--:B-1----:R-:W-:Y:S08]  /*1cd80*/  FFMA.FTZ R2, R228, R3.reuse, -R48 ;  /* 0x00000003e4027223 */ /* 0x082ff00000010830 */
[----:B------:R1:W-:Y:S01]  /*1cd90*/  MUFU.EX2 R47, R2 ;  /* 0x00000002002f7308 */ /* 0x0003e20000000800 */
[----:B----4-:R-:W-:Y:S01]  /*1cda0*/  FADD.FTZ R40, R91, R32 ;  /* 0x000000205b287221 */ /* 0x010fe20000010000 */
[----:B---3--:R-:W-:Y:S01]  /*1cdb0*/  F2FP.F16.F32.PACK_AB R26, R53, R54 ;  /* 0x00000036351a723e */ /* 0x008fe200000000ff */
        /* <DEDUP_REMOVED lines=27> */
[C---:B------:R-:W-:Y:S08]  /*1cf70*/  HMMA.16816.F32 R12, R24.reuse, R32, R12 ;  /* 0x00000020180c723c */ /* 0x040ff0000000180c */
        /* <DEDUP_REMOVED lines=11> */
[-C--:B-1----:R-:W-:Y:S01]  /*1d030*/  FFMA.FTZ R41, R103, R3.reuse, -R48 ;  /* 0x0000000367297223 */ /* 0x082fe20000010830 */
        /* <DEDUP_REMOVED lines=36> */
[----:B--2---:R-:W-:Y:S07]  /*1d280*/  FFMA.FTZ R41, R111, R3, -R48 ;  /* 0x000000036f297223 */ /* 0x004fee0000010830 */
        /* <DEDUP_REMOVED lines=10> */
[----:B------:R-:W-:Y:S02]  /*1d330*/  MUFU.EX2 R57, R41 ;  /* 0x0000002900397308 */ /* 0x000fe40000000800 */
[----:B------:R-:W-:Y:S08]  /*1d340*/  FADD.FTZ R42, R79, R42 ;  /* 0x0000002a4f2a7221 */ /* 0x000ff00000010000 */
[----:B------:R1:W-:Y:S01]  /*1d350*/  MUFU.EX2 R79, R0 ;  /* 0x00000000004f7308 */ /* 0x0003e20000000800 */
[----:B------:R-:W-:Y:S01]  /*1d360*/  FADD.FTZ R33, R51, R42 ;  /* 0x0000002a33217221 */ /* 0x000fe20000010000 */
[C---:B------:R-:W-:Y:S08]  /*1d370*/  HMMA.16816.F32 R8, R24.reuse, R34, R8 ;  /* 0x000000221808723c */ /* 0x040ff00000001808 */
[----:B------:R3:W5:Y:S01]  /*1d380*/  MUFU.EX2 R62, R2 ;  /* 0x00000002003e7308 */ /* 0x0007620000000800 */
[-C--:B------:R-:W-:Y:S09]  /*1d390*/  FFMA.FTZ R42, R124, R3.reuse, -R50 ;  /* 0x000000037c2a7223 */ /* 0x080ff20000010832 */
[----:B------:R-:W-:Y:S01]  /*1d3a0*/  MUFU.EX2 R42, R42 ;  /* 0x0000002a002a7308 */ /* 0x000fe20000000800 */
[----:B-1----:R-:W-:Y:S01]  /*1d3b0*/  FADD.FTZ R0, R80, R40 ;  /* 0x0000002850007221 */ /* 0x002fe20000010000 */
[C---:B----4-:R-:W-:Y:S03]  /*1d3c0*/  HMMA.16816.F32 R12, R24.reuse, R28, R12 ;  /* 0x0000001c180c723c */ /* 0x050fe6000000180c */
[-C--:B---3--:R-:W-:Y:S01]  /*1d3d0*/  FFMA.FTZ R2, R112, R3.reuse, -R50 ;  /* 0x0000000370027223 */ /* 0x088fe20000010832 */
[----:B------:R-:W-:Y:S01]  /*1d3e0*/  FADD.FTZ R32, R43, R0 ;  /* 0x000000002b207221 */ /* 0x000fe20000010000 */
[-C--:B------:R-:W-:Y:S01]  /*1d3f0*/  FFMA.FTZ R0, R114, R3.reuse, -R48 ;  /* 0x0000000372007223 */ /* 0x080fe20000010830 */
[-C--:B------:R-:W-:Y:S02]  /*1d400*/  FFMA.FTZ R40, R113, R3.reuse, -R50 ;  /* 0x0000000371287223 */ /* 0x080fe40000010832 */
[----:B------:R1:W-:Y:S01]  /*1d410*/  MUFU.EX2 R59, R2 ;  /* 0x00000002003b7308 */ /* 0x0003e20000000800 */
[----:B------:R-:W-:Y:S09]  /*1d420*/  HMMA.16816.F32 R16, R24, R30, R16 ;  /* 0x0000001e1810723c */ /* 0x000ff20000001810 */
[----:B------:R3:W-:Y:S01]  /*1d430*/  MUFU.EX2 R56, R0 ;  /* 0x0000000000387308 */ /* 0x0007e20000000800 */
[----:B------:R-:W-:Y:S01]  /*1d440*/  FADD.FTZ R41, R49, R32 ;  /* 0x0000002031297221 */ /* 0x000fe20000010000 */
[----:B-----5:R-:W-:Y:S01]  /*1d450*/  F2FP.F16.F32.PACK_AB R24, R62, R60 ;  /* 0x0000003c3e18723e */ /* 0x020fe200000000ff */
[--C-:B------:R-:W-:Y:S07]  /*1d460*/  FFMA.FTZ R28, R117, R3, -R50.reuse ;  /* 0x00000003751c7223 */ /* 0x100fee0000010832 */
[----:B------:R4:W5:Y:S01]  /*1d470*/  MUFU.EX2 R58, R40 ;  /* 0x00000028003a7308 */ /* 0x0009620000000800 */
[----:B------:R-:W-:Y:S01]  /*1d480*/  FADD.FTZ R41, R47, R41 ;  /* 0x000000292f297221 */ /* 0x000fe20000010000 */
[----:B------:R-:W-:Y:S08]  /*1d490*/  F2FP.F16.F32.PACK_AB R25, R57, R79 ;  /* 0x0000004f3919723e */ /* 0x000ff000000000ff */
[----:B------:R2:W-:Y:S01]  /*1d4a0*/  MUFU.EX2 R52, R28 ;  /* 0x0000001c00347308 */ /* 0x0005e20000000800 */
[----:B-1----:R-:W-:Y:S02]  /*1d4b0*/  FADD.FTZ R2, R77, R33 ;  /* 0x000000214d027221 */ /* 0x002fe40000010000 */
[----:B------:R-:W1:Y:S01]  /*1d4c0*/  LDSM.16.MT88.4 R32, [R45+0x3400] ;  /* 0x003400002d20783b */ /* 0x000e620000004200 */
[-C--:B---3--:R-:W-:Y:S01]  /*1d4d0*/  FFMA.FTZ R0, R116, R3.reuse, -R50 ;  /* 0x0000000374007223 */ /* 0x088fe20000010832 */
[----:B------:R-:W-:Y:S05]  /*1d4e0*/  FADD.FTZ R2, R54, R2 ;  /* 0x0000000236027221 */ /* 0x000fea0000010000 */
[----:B------:R3:W-:Y:S01]  /*1d4f0*/  MUFU.EX2 R54, R0 ;  /* 0x0000000000367308 */ /* 0x0007e20000000800 */
[--C-:B----4-:R-:W-:Y:S01]  /*1d500*/  FFMA.FTZ R40, R115, R3, -R48.reuse ;  /* 0x0000000373287223 */ /* 0x110fe20000010830 */
[----:B-----5:R-:W-:Y:S01]  /*1d510*/  F2FP.F16.F32.PACK_AB R26, R58, R59 ;  /* 0x0000003b3a1a723e */ /* 0x020fe200000000ff */
[----:B--2---:R-:W2:Y:S07]  /*1d520*/  LDSM.16.MT88.4 R28, [R44+0x8800] ;  /* 0x008800002c1c783b */ /* 0x004eae0000004200 */
[----:B------:R4:W5:Y:S01]  /*1d530*/  MUFU.EX2 R55, R40 ;  /* 0x0000002800377308 */ /* 0x0009620000000800 */
[-C--:B---3--:R-:W-:Y:S09]  /*1d540*/  FFMA.FTZ R0, R118, R3.reuse, -R48 ;  /* 0x0000000376007223 */ /* 0x088ff20000010830 */
[----:B------:R3:W-:Y:S01]  /*1d550*/  MUFU.EX2 R51, R0 ;  /* 0x0000000000337308 */ /* 0x0007e20000000800 */
[----:B----4-:R-:W-:Y:S01]  /*1d560*/  FADD.FTZ R40, R53, R2 ;  /* 0x0000000235287221 */ /* 0x010fe20000010000 */
[-C--:B------:R-:W-:Y:S01]  /*1d570*/  FFMA.FTZ R2, R119, R3.reuse, -R48 ;  /* 0x0000000377027223 */ /* 0x080fe20000010830 */
[----:B-----5:R-:W-:Y:S02]  /*1d580*/  F2FP.F16.F32.PACK_AB R27, R55, R56 ;  /* 0x00000038371b723e */ /* 0x020fe400000000ff */
[----:B------:R-:W-:Y:S05]  /*1d590*/  FADD.FTZ R40, R67, R40 ;  /* 0x0000002843287221 */ /* 0x000fea0000010000 */
[----:B------:R4:W5:Y:S01]  /*1d5a0*/  MUFU.EX2 R53, R2 ;  /* 0x0000000200357308 */ /* 0x0009620000000800 */
[C---:B------:R-:W-:Y:S03]  /*1d5b0*/  HMMA.16816.F32 R4, R24.reuse, R36, R4 ;  /* 0x000000241804723c */ /* 0x040fe60000001804 */
[----:B------:R-:W-:Y:S01]  /*1d5c0*/  FADD.FTZ R36, R76, R40 ;  /* 0x000000284c247221 */ /* 0x000fe20000010000 */
[----:B---3--:R-:W-:Y:S01]  /*1d5d0*/  FADD.FTZ R0, R75, R41 ;  /* 0x000000294b007221 */ /* 0x008fe20000010000 */
[-C--:B------:R-:W-:Y:S01]  /*1d5e0*/  FFMA.FTZ R41, R120, R3.reuse, -R50 ;  /* 0x0000000378297223 */ /* 0x080fe20000010832 */
[-C--:B------:R-:W-:Y:S02]  /*1d5f0*/  FFMA.FTZ R37, R122, R3.reuse, -R48 ;  /* 0x000000037a257223 */ /* 0x080fe40000010830 */
[C---:B------:R-:W-:Y:S01]  /*1d600*/  HMMA.16816.F32 R8, R24.reuse, R38, R8 ;  /* 0x000000261808723c */ /* 0x040fe20000001808 */
[----:B------:R3:W-:Y:S02]  /*1d610*/  MUFU.EX2 R49, R41 ;  /* 0x0000002900317308 */ /* 0x0007e40000000800 */
[----:B------:R-:W-:Y:S01]  /*1d620*/  FADD.FTZ R0, R70, R0 ;  /* 0x0000000046007221 */ /* 0x000fe20000010000 */
[-C--:B----4-:R-:W-:Y:S03]  /*1d630*/  FFMA.FTZ R2, R121, R3.reuse, -R50 ;  /* 0x0000000379027223 */ /* 0x090fe60000010832 */
[----:B------:R-:W-:Y:S01]  /*1d640*/  FADD.FTZ R40, R66, R0 ;  /* 0x0000000042287221 */ /* 0x000fe20000010000 */
[C---:B-1----:R-:W-:Y:S03]  /*1d650*/  HMMA.16816.F32 R12, R24.reuse, R32, R12 ;  /* 0x00000020180c723c */ /* 0x042fe6000000180c */
[----:B------:R1:W4:Y:S01]  /*1d660*/  MUFU.EX2 R47, R2 ;  /* 0x00000002002f7308 */ /* 0x0003220000000800 */
[-CC-:B------:R-:W-:Y:S01]  /*1d670*/  FFMA.FTZ R0, R123, R3.reuse, -R48.reuse ;  /* 0x000000037b007223 */ /* 0x180fe20000010830 */
[----:B------:R-:W-:Y:S08]  /*1d680*/  FFMA.FTZ R32, R126, R3, -R48 ;  /* 0x000000037e207223 */ /* 0x000ff00000010830 */
[----:B------:R2:W-:Y:S01]  /*1d690*/  MUFU.EX2 R66, R37 ;  /* 0x0000002500427308 */ /* 0x0005e20000000800 */
[----:B------:R-:W-:Y:S01]  /*1d6a0*/  FADD.FTZ R40, R82, R40 ;  /* 0x0000002852287221 */ /* 0x000fe20000010000 */
[----:B---3--:R-:W-:Y:S01]  /*1d6b0*/  FADD.FTZ R41, R72, R36 ;  /* 0x0000002448297221 */ /* 0x008fe20000010000 */
[----:B------:R-:W-:Y:S07]  /*1d6c0*/  HMMA.16816.F32 R16, R24, R34, R16 ;  /* 0x000000221810723c */ /* 0x000fee0000001810 */
[----:B------:R3:W3:Y:S01]  /*1d6d0*/  MUFU.EX2 R43, R0 ;  /* 0x00000000002b7308 */ /* 0x0006e20000000800 */
[----:B------:R-:W-:Y:S01]  /*1d6e0*/  FADD.FTZ R40, R65, R40 ;  /* 0x0000002841287221 */ /* 0x000fe20000010000 */
[----:B------:R-:W-:Y:S08]  /*1d6f0*/  F2FP.F16.F32.PACK_AB R24, R52, R54 ;  /* 0x000000363418723e */ /* 0x000ff000000000ff */
[----:B------:R3:W-:Y:S01]  /*1d700*/  MUFU.EX2 R34, R32 ;  /* 0x0000002000227308 */ /* 0x0007e20000000800 */
[----:B-----5:R-:W-:Y:S01]  /*1d710*/  F2FP.F16.F32.PACK_AB R25, R53, R51 ;  /* 0x000000333519723e */ /* 0x020fe200000000ff */
[----:B-1----:R-:W-:Y:S01]  /*1d720*/  FFMA.FTZ R2, R125, R3, -R50 ;  /* 0x000000037d027223 */ /* 0x002fe20000010832 */
[----:B----4-:R-:W-:Y:S01]  /*1d730*/  F2FP.F16.F32.PACK_AB R26, R47, R49 ;  /* 0x000000312f1a723e */ /* 0x010fe200000000ff */
[----:B--2---:R-:W1:Y:S01]  /*1d740*/  LDSM.16.MT88.4 R36, [R45+0x3800] ;  /* 0x003800002d24783b */ /* 0x004e620000004200 */
[----:B---3--:R-:W-:Y:S01]  /*1d750*/  FADD.FTZ R0, R78, R41 ;  /* 0x000000294e007221 */ /* 0x008fe20000010000 */
[----:B------:R-:W-:Y:S04]  /*1d760*/  F2FP.F16.F32.PACK_AB R27, R43, R66 ;  /* 0x000000422b1b723e */ /* 0x000fe800000000ff */
[----:B------:R2:W3:Y:S01]  /*1d770*/  MUFU.EX2 R41, R2 ;  /* 0x0000000200297308 */ /* 0x0004e20000000800 */
[----:B------:R-:W-:Y:S01]  /*1d780*/  FADD.FTZ R33, R61, R0 ;  /* 0x000000003d217221 */ /* 0x000fe20000010000 */
[-CC-:B------:R-:W-:Y:S01]  /*1d790*/  FFMA.FTZ R0, R127, R3.reuse, -R48.reuse ;  /* 0x000000037f007223 */ /* 0x180fe20000010830 */
[-C--:B------:R-:W-:Y:S01]  /*1d7a0*/  FFMA.FTZ R48, R22, R3.reuse, -R48 ;  /* 0x0000000316307223 */ /* 0x080fe20000010830 */
[C---:B------:R-:W-:Y:S06]  /*1d7b0*/  HMMA.16816.F32 R4, R24.reuse, R28, R4 ;  /* 0x0000001c1804723c */ /* 0x040fec0000001804 */
[----:B------:R4:W5:Y:S01]  /*1d7c0*/  MUFU.EX2 R35, R0 ;  /* 0x0000000000237308 */ /* 0x0009620000000800 */
[----:B------:R-:W-:Y:S09]  /*1d7d0*/  FADD.FTZ R32, R74, R33 ;  /* 0x000000214a207221 */ /* 0x000ff20000010000 */
[----:B------:R-:W1:Y:S01]  /*1d7e0*/  MUFU.EX2 R48, R48 ;  /* 0x0000003000307308 */ /* 0x000e620000000800 */
[C---:B------:R-:W-:Y:S01]  /*1d7f0*/  HMMA.16816.F32 R8, R24.reuse, R30, R8 ;  /* 0x0000001e1808723c */ /* 0x040fe20000001808 */
[----:B------:R-:W1:Y:S02]  /*1d800*/  LDSM.16.MT88.4 R28, [R45+0x3c00] ;  /* 0x003c00002d1c783b */ /* 0x000e640000004200 */
[-CC-:B--2---:R-:W-:Y:S01]  /*1d810*/  FFMA.FTZ R2, R128, R3.reuse, -R50.reuse ;  /* 0x0000000380027223 */ /* 0x184fe20000010832 */
[----:B------:R-:W-:Y:S01]  /*1d820*/  FFMA.FTZ R50, R129, R3, -R50 ;  /* 0x0000000381327223 */ /* 0x000fe20000010832 */
[----:B---3--:R-:W-:Y:S04]  /*1d830*/  F2FP.F16.F32.PACK_AB R148, R41, R42 ;  /* 0x0000002a2994723e */ /* 0x008fe800000000ff */
[----:B------:R2:W-:Y:S01]  /*1d840*/  MUFU.EX2 R33, R2 ;  /* 0x0000000200217308 */ /* 0x0005e20000000800 */
[----:B----4-:R-:W-:Y:S01]  /*1d850*/  FADD.FTZ R0, R69, R40 ;  /* 0x0000002845007221 */ /* 0x010fe20000010000 */
[----:B-----5:R-:W-:Y:S08]  /*1d860*/  F2FP.F16.F32.PACK_AB R149, R35, R34 ;  /* 0x000000222395723e */ /* 0x020ff000000000ff */
[----:B------:R-:W3:Y:S01]  /*1d870*/  MUFU.EX2 R50, R50 ;  /* 0x0000003200327308 */ /* 0x000ee20000000800 */
[----:B------:R-:W-:Y:S01]  /*1d880*/  FADD.FTZ R0, R68, R0 ;  /* 0x0000000044007221 */ /* 0x000fe20000010000 */
[----:B-1----:R-:W-:Y:S03]  /*1d890*/  F2FP.F16.F32.PACK_AB R151, R48, R23 ;  /* 0x000000173097723e */ /* 0x002fe600000000ff */
[----:B------:R-:W-:Y:S01]  /*1d8a0*/  FADD.FTZ R0, R63, R0 ;  /* 0x000000003f007221 */ /* 0x000fe20000010000 */
[C---:B------:R-:W-:Y:S03]  /*1d8b0*/  HMMA.16816.F32 R12, R24.reuse, R36, R12 ;  /* 0x00000024180c723c */ /* 0x040fe6000000180c */
[----:B--2---:R-:W-:Y:S01]  /*1d8c0*/  FADD.FTZ R2, R71, R32 ;  /* 0x0000002047027221 */ /* 0x004fe20000010000 */
        /* <DEDUP_REMOVED lines=33> */
[----:B------:R1:W-:Y:S01]  /*1dae0*/  STL [R1], R0 ;  /* 0x0000000001007387 */ /* 0x0003e20000100800 */
[----:B------:R-:W-:Y:S05]  /*1daf0*/  @P0 BRA `(.L_x_5187) ;  /* 0xffffff9800c80947 */ /* 0x000fea000383ffff */
.L_x_5180:
[----:B------:R2:W5:Y:S04]  /*1db00*/  LDL R9, [R1+0x4] ;  /* 0x0000040001097983 */ /* 0x0005680000100800 */
        /* <DEDUP_REMOVED lines=11> */
.L_x_5195:
[----:B------:R-:W2:Y:S04]  /*1dbc0*/  LDL.LU R8, [R1+0x14] ;  /* 0x0000140001087983 */ /* 0x000ea80000300800 */
[----:B------:R-:W2:Y:S01]  /*1dbd0*/  LDL.LU R6, [R1+0x18] ;  /* 0x0000180001067983 */ /* 0x000ea20000300800 */
[----:B------:R-:W-:Y:S01]  /*1dbe0*/  FSETP.NE.FTZ.AND P1, PT, R0, RZ, PT ;  /* 0x000000ff0000720b */ /* 0x000fe20003f35000 */
[----:B------:R-:W3:Y:S01]  /*1dbf0*/  MUFU.RCP R4, R0 ;  /* 0x0000000000047308 */ /* 0x000ee20000001000 */
[----:B----4-:R-:W-:Y:S01]  /*1dc00*/  FADD.FTZ R3, R2, R3 ;  /* 0x0000000302037221 */ /* 0x010fe20000010000 */
        /* <DEDUP_REMOVED lines=31> */
[----:B------:R-:W-:Y:S01]  /*1de00*/  @P0 FFMA.FTZ R28, R7, R20, R2 ;  /* 0x00000014071c0223 */ /* 0x000fe20000010002 */
[----:B--2---:R-:W-:-:S04]  /*1de10*/  LOP3.LUT R212, R8, 0x3e00, R212, 0xf8, !PT ;  /* 0x00003e0008d47812 */ /* 0x004fc800078ef8d4 */
[----:B------:R-:W-:-:S04]  /*1de20*/  LOP3.LUT R3, R212, 0x20, R5, 0xf8, !PT ;  /* 0x00000020d4037812 */ /* 0x000fc800078ef805 */
[----:B------:R-:W-:Y:S01]  /*1de30*/  LOP3.LUT R0, R3, R6, RZ, 0xfc, !PT ;  /* 0x0000000603007212 */ /* 0x000fe200078efcff */
[----:B------:R-:W1:Y:S08]  /*1de40*/  S2UR UR6, SR_CgaCtaId ;  /* 0x00000000000679c3 */ /* 0x000e700000008800 */
[----:B------:R-:W-:Y:S06]  /*1de50*/  BAR.SYNC.DEFER_BLOCKING 0x0 ;  /* 0x0000000000007b1d */ /* 0x000fec0000010000 */
[----:B------:R-:W-:Y:S01]  /*1de60*/  UMOV UR7, 0x400 ;  /* 0x0000040000077882 */ /* 0x000fe20000000000 */
[C---:B------:R-:W-:Y:S01]  /*1de70*/  LOP3.LUT R2, R5.reuse, 0x80, RZ, 0xc0, !PT ;  /* 0x0000008005027812 */ /* 0x040fe200078ec0ff */
[----:B------:R-:W2:Y:S01]  /*1de80*/  LDL R34, [R1+0xc0] ;  /* 0x0000c00001227983 */ /* 0x000ea20000100800 */
        /* <DEDUP_REMOVED lines=15> */
[----:B---3--:R-:W3:Y:S04]  /*1df80*/  LD.E R3, desc[UR4][R134.64+0x60] ;  /* 0x0000600486037980 */ /* 0x008ee8000c101900 */
[----:B------:R-:W3:Y:S04]  /*1df90*/  LD.E R9, desc[UR4][R134.64+0xcc] ;  /* 0x0000cc0486097980 */ /* 0x000ee8000c101900 */
[----:B------:R-:W3:Y:S01]  /*1dfa0*/  LD.E.64 R6, desc[UR4][R134.64+0x78] ;  /* 0x0000780486067980 */ /* 0x000ee2000c101b00 */
[----:B----4-:R-:W4:Y:S01]  /*1dfb0*/  S2R R2, SR_CTAID.Y ;  /* 0x0000000000027919 */ /* 0x010f220000002600 */
[----:B------:R-:W4:Y:S01]  /*1dfc0*/  S2R R8, SR_CTAID.X ;  /* 0x0000000000087919 */ /* 0x000f220000002500 */
[----:B------:R-:W-:Y:S01]  /*1dfd0*/  IMAD.SHL.U32 R30, R32, 0x4, RZ ;  /* 0x00000004201e7824 */ /* 0x000fe200078e00ff */
[----:B------:R2:W5:Y:S01]  /*1dfe0*/  LD.E.64 R10, desc[UR4][R134.64+0xa8] ;  /* 0x0000a804860a7980 */ /* 0x000562000c101b00 */
[----:B------:R-:W-:Y:S03]  /*1dff0*/  BAR.SYNC.DEFER_BLOCKING 0x0 ;  /* 0x0000000000007b1d */ /* 0x000fe60000010000 */
[----:B-1----:R-:W-:-:S02]  /*1e000*/  LOP3.LUT R0, R30, 0xd8, RZ, 0xc0, !PT ;  /* 0x000000d81e007812 */ /* 0x002fc400078ec0ff */
[----:B------:R-:W-:Y:S02]  /*1e010*/  LOP3.LUT P1, RZ, R32, 0x3, RZ, 0xc0, !PT ;  /* 0x0000000320ff7812 */ /* 0x000fe4000782c0ff */
[----:B------:R-:W-:Y:S01]  /*1e020*/  LOP3.LUT R0, R0, 0x18, R46, 0x78, !PT ;  /* 0x0000001800007812 */ /* 0x000fe200078e782e */
[----:B------:R-:W-:Y:S03]  /*1e030*/  BSSY.RECONVERGENT B0, `(.L_x_5189) ;  /* 0x0000027000007945 */ /* 0x000fe60003800200 */
[----:B------:R-:W-:Y:S02]  /*1e040*/  LOP3.LUT R0, R0, 0xf24, R30, 0xf8, !PT ;  /* 0x00000f2400007812 */ /* 0x000fe400078ef81e */
[----:B------:R-:W-:Y:S02]  /*1e050*/  LOP3.LUT R30, R30, 0xffc, RZ, 0xc0, !PT ;  /* 0x00000ffc1e1e7812 */ /* 0x000fe400078ec0ff */
[----:B------:R-:W-:Y:S01]  /*1e060*/  LEA R0, R0, UR6, 0x2 ;  /* 0x0000000600007c11 */ /* 0x000fe2000f8e10ff */
[----:B----4-:R-:W-:-:S04]  /*1e070*/  IMAD.SHL.U32 R31, R8, 0x40, RZ ;  /* 0x00000040081f7824 */ /* 0x010fc800078e00ff */
[----:B------:R-:W1:Y:S04]  /*1e080*/  LDS.128 R24, [R0] ;  /* 0x0000000000187984 */ /* 0x000e680000000c00 */
[----:B------:R-:W4:Y:S04]  /*1e090*/  LDS.128 R20, [R0+0x800] ;  /* 0x0008000000147984 */ /* 0x000f280000000c00 */
[----:B------:R-:W1:Y:S04]  /*1e0a0*/  LDS.128 R16, [R0+0x1000] ;  /* 0x0010000000107984 */ /* 0x000e680000000c00 */
[----:B------:R2:W1:Y:S02]  /*1e0b0*/  LDS.128 R12, [R0+0x1800] ;  /* 0x00180000000c7984 */ /* 0x0004640000000c00 */
[----:B--2---:R-:W-:-:S02]  /*1e0c0*/  IMAD.IADD R0, R34, 0x1, -R31 ;  /* 0x0000000122007824 */ /* 0x004fc400078e0a1f */
[----:B------:R-:W-:-:S04]  /*1e0d0*/  IMAD R2, R4, R2, UR13 ;  /* 0x0000000d04027e24 */ /* 0x000fc8000f8e0202 */
[----:B---3--:R-:W-:Y:S01]  /*1e0e0*/  IMAD R2, R2, R3, UR11 ;  /* 0x0000000b02027e24 */ /* 0x008fe2000f8e0203 */
[----:B------:R-:W-:-:S03]  /*1e0f0*/  SHF.R.U32.HI R3, RZ, 0x3, R32 ;  /* 0x00000003ff037819 */ /* 0x000fc60000011620 */
[----:B------:R-:W-:Y:S01]  /*1e100*/  IMAD R8, R5, R2, R31 ;  /* 0x0000000205087224 */ /* 0x000fe200078e021f */
[CC--:B------:R-:W-:Y:S01]  /*1e110*/  ISETP.GE.AND P6, PT, R3.reuse, R0.reuse, PT ;  /* 0x000000000300720c */ /* 0x0c0fe20003fc6270 */
[C---:B------:R-:W-:Y:S02]  /*1e120*/  VIADD R4, R3.reuse, 0x30 ;  /* 0x0000003003047836 */ /* 0x040fe40000000000 */
[----:B------:R-:W-:Y:S02]  /*1e130*/  IMAD R2, R8, R9, RZ ;  /* 0x0000000908027224 */ /* 0x000fe400078e02ff */
[C---:B------:R-:W-:Y:S01]  /*1e140*/  VIADD R9, R3.reuse, 0x10 ;  /* 0x0000001003097836 */ /* 0x040fe20000000000 */
[----:B------:R-:W-:Y:S01]  /*1e150*/  ISETP.GE.AND P3, PT, R4, R0, PT ;  /* 0x000000000400720c */ /* 0x000fe20003f66270 */
[----:B------:R-:W-:Y:S01]  /*1e160*/  VIADD R5, R3, 0x20 ;  /* 0x0000002003057836 */ /* 0x000fe20000000000 */
[----:B------:R-:W-:Y:S02]  /*1e170*/  IADD3 R3, P0, PT, R2, R30, RZ ;  /* 0x0000001e02037210 */ /* 0x000fe40007f1e0ff */
[----:B------:R-:W-:-:S02]  /*1e180*/  ISETP.GE.AND P5, PT, R9, R0, PT ;  /* 0x000000000900720c */ /* 0x000fc40003fa6270 */
[----:B------:R-:W-:Y:S02]  /*1e190*/  LEA.HI.X.SX32 R4, R2, RZ, 0x1, P0 ;  /* 0x000000ff02047211 */ /* 0x000fe400000f0eff */
[----:B------:R-:W-:Y:S02]  /*1e1a0*/  ISETP.GE.AND P4, PT, R5, R0, PT ;  /* 0x000000000500720c */ /* 0x000fe40003f86270 */
[C---:B------:R-:W-:Y:S02]  /*1e1b0*/  LEA R2, P0, R3.reuse, R6, 0x2 ;  /* 0x0000000603027211 */ /* 0x040fe400078010ff */
[----:B------:R-:W-:Y:S02]  /*1e1c0*/  LOP3.LUT R0, R46, 0x30, RZ, 0xc0, !PT ;  /* 0x000000302e007812 */ /* 0x000fe400078ec0ff */
[----:B------:R-:W-:Y:S02]  /*1e1d0*/  LEA.HI.X R3, R3, R7, R4, 0x2, P0 ;  /* 0x0000000703037211 */ /* 0x000fe400000f1404 */
[----:B------:R-:W-:Y:S01]  /*1e1e0*/  LOP3.LUT R4, R0, 0x7, R33, 0xf8, !PT ;  /* 0x0000000700047812 */ /* 0x000fe200078ef821 */
[----:B-1--4-:R-:W-:Y:S06]  /*1e1f0*/  @P1 BRA `(.L_x_5190) ;  /* 0x0000000000281947 */ /* 0x012fec0003800000 */
        /* <DEDUP_REMOVED lines=10> */
.L_x_5190:
[----:B------:R-:W-:Y:S05]  /*1e2a0*/  BSYNC.RECONVERGENT B0 ;  /* 0x0000000000007941 */ /* 0x000fea0003800200 */
.L_x_5189:
[----:B------:R-:W-:Y:S01]  /*1e2b0*/  MOV R0, 0x1e0 ;  /* 0x000001e000007802 */ /* 0x000fe20000000f00 */
[----:B------:R-:W-:Y:S01]  /*1e2c0*/  @!P6 ST.E.128 desc[UR4][R2.64], R24 ;  /* 0x000000180200e985 */ /* 0x000fe2000c101d04 */
[----:B-1----:R-:W-:-:S03]  /*1e2d0*/  MOV R5, 0x0 ;  /* 0x0000000000057802 */ /* 0x002fc60000000f00 */
[----:B------:R-:W-:Y:S01]  /*1e2e0*/  IMAD.MOV.U32 R4, RZ, RZ, R0 ;  /* 0x000000ffff047224 */ /* 0x000fe200078e0000 */
[----:B------:R-:W-:Y:S04]  /*1e2f0*/  @!P5 ST.E.128 desc[UR4][R2.64+0x800], R20 ;  /* 0x000800140200d985 */ /* 0x000fe8000c101d04 */
[----:B------:R1:W-:Y:S02]  /*1e300*/  @!P4 ST.E.128 desc[UR4][R2.64+0x1000], R16 ;  /* 0x001000100200c985 */ /* 0x0003e4000c101d04 */
[----:B-1---5:R-:W-:Y:S05]  /*1e310*/  @P3 RET.REL.NODEC R4 `(_ZN5flash24flash_fwd_splitkv_kernelI23Flash_fwd_kernel_traitsILi32ELi64ELi256ELi4ELb0ELb0EN7cutlass6half_tE19Flash_kernel_traitsILi32ELi64ELi256ELi4ES3_EELb0ELb1ELb0ELb0ELb1ELb0ELb1ELb1EEEvNS_16Flash_fwd_paramsE) ;  /* 0xfffffe1c04383950 */ /* 0x022fea0003c3ffff */
[----:B------:R1:W-:Y:S02]  /*1e320*/  ST.E.128 desc[UR4][R2.64+0x1800], R12 ;  /* 0x0018000c02007985 */ /* 0x0003e4000c101d04 */
[----:B-1----:R-:W-:Y:S02]  /*1e330*/  MOV R2, R0 ;  /* 0x0000000000027202 */ /* 0x002fe40000000f00 */
[----:B------:R-:W-:-:S04]  /*1e340*/  MOV R3, 0x0 ;  /* 0x0000000000037802 */ /* 0x000fc80000000f00 */
[----:B------:R-:W-:Y:S05]  /*1e350*/  RET.REL.NODEC R2 `(_ZN5flash24flash_fwd_splitkv_kernelI23Flash_fwd_kernel_traitsILi32ELi64ELi256ELi4ELb0ELb0EN7cutlass6half_tE19Flash_kernel_traitsILi32ELi64ELi256ELi4ES3_EELb0ELb1ELb0ELb0ELb1ELb0ELb1ELb1EEEvNS_16Flash_fwd_paramsE) ;  /* 0xfffffe1c02287950 */ /* 0x000fea0003c3ffff */
.L_x_5188:
[----:B-1----:R-:W-:Y:S01]  /*1e360*/  IMAD.MOV.U32 R0, RZ, RZ, 0x2 ;  /* 0x00000002ff007424 */ /* 0x002fe200078e00ff */
[----:B-----5:R-:W-:Y:S01]  /*1e370*/  MOV R2, R9 ;  /* 0x0000000900027202 */ /* 0x020fe20000000f00 */
[----:B------:R-:W-:Y:S01]  /*1e380*/  IMAD.MOV.U32 R4, RZ, RZ, -0x1 ;  /* 0xffffffffff047424 */ /* 0x000fe200078e00ff */
[----:B------:R-:W-:-:S07]  /*1e390*/  MOV R3, 0x1f ;  /* 0x0000001f00037802 */ /* 0x000fce0000000f00 */
[----:B--2---:R-:W-:Y:S05]  /*1e3a0*/  WARPSYNC.COLLECTIVE R4, `(.L_x_5191) ;  /* 0x0000000004087348 */ /* 0x004fea0003c00000 */
[----:B------:R1:W3:Y:S02]  /*1e3b0*/  SHFL.BFLY P0, R0, R2, R0, R3 ;  /* 0x0c00000002007389 */ /* 0x0002e40000000003 */
[----:B-123--:R-:W-:Y:S05]  /*1e3c0*/  ENDCOLLECTIVE ;  /* 0x000000000000791b */ /* 0x00efea0003800000 */
.L_x_5191:
[----:B------:R-:W-:Y:S02]  /*1e3d0*/  MOV R5, R0 ;  /* 0x0000000000057202 */ /* 0x000fe40000000f00 */
[----:B------:R-:W-:-:S03]  /*1e3e0*/  MOV R0, 0x1 ;  /* 0x0000000100007802 */ /* 0x000fc60000000f00 */
[----:B------:R-:W-:-:S04]  /*1e3f0*/  FADD.FTZ R5, R5, R9 ;  /* 0x0000000905057221 */ /* 0x000fc80000010000 */
[----:B------:R-:W-:-:S07]  /*1e400*/  IMAD.MOV.U32 R2, RZ, RZ, R5 ;  /* 0x000000ffff027224 */ /* 0x000fce00078e0005 */
[----:B------:R-:W-:Y:S05]  /*1e410*/  WARPSYNC.COLLECTIVE R4, `(.L_x_5192) ;  /* 0x0000000004087348 */ /* 0x000fea0003c00000 */
[----:B------:R1:W2:Y:S02]  /*1e420*/  SHFL.BFLY P0, R0, R2, R0, R3 ;  /* 0x0c00000002007389 */ /* 0x0002a40000000003 */
[----:B-12---:R-:W-:Y:S05]  /*1e430*/  ENDCOLLECTIVE ;  /* 0x000000000000791b */ /* 0x006fea0003800000 */
.L_x_5192:
[----:B------:R-:W-:Y:S01]  /*1e440*/  IMAD.MOV.U32 R6, RZ, RZ, R0 ;  /* 0x000000ffff067224 */ /* 0x000fe200078e0000 */
[----:B------:R-:W-:Y:S02]  /*1e450*/  MOV R0, 0x2 ;  /* 0x0000000200007802 */ /* 0x000fe40000000f00 */
[----:B------:R-:W-:-:S07]  /*1e460*/  MOV R2, R8 ;  /* 0x0000000800027202 */ /* 0x000fce0000000f00 */
[----:B------:R-:W-:Y:S05]  /*1e470*/  WARPSYNC.COLLECTIVE R4, `(.L_x_5193) ;  /* 0x0000000004087348 */ /* 0x000fea0003c00000 */
[----:B------:R1:W2:Y:S02]  /*1e480*/  SHFL.BFLY P0, R0, R2, R0, R3 ;  /* 0x0c00000002007389 */ /* 0x0002a40000000003 */
[----:B-12---:R-:W-:Y:S05]  /*1e490*/  ENDCOLLECTIVE ;  /* 0x000000000000791b */ /* 0x006fea0003800000 */
.L_x_5193:
[----:B------:R-:W-:Y:S01]  /*1e4a0*/  IMAD.MOV.U32 R2, RZ, RZ, R0 ;  /* 0x000000ffff027224 */ /* 0x000fe200078e0000 */
[----:B------:R-:W-:-:S03]  /*1e4b0*/  MOV R0, 0x1 ;  /* 0x0000000100007802 */ /* 0x000fc60000000f00 */
[----:B------:R-:W-:-:S07]  /*1e4c0*/  FADD.FTZ R2, R2, R8 ;  /* 0x0000000802027221 */ /* 0x000fce0000010000 */
[----:B------:R-:W-:Y:S05]  /*1e4d0*/  WARPSYNC.COLLECTIVE R4, `(.L_x_5194) ;  /* 0x0000000004087348 */ /* 0x000fea0003c00000 */
[----:B------:R1:W2:Y:S02]  /*1e4e0*/  SHFL.BFLY P0, R0, R2, R0, R3 ;  /* 0x0c00000002007389 */ /* 0x0002a40000000003 */
[----:B-12---:R-:W-:Y:S05]  /*1e4f0*/  ENDCOLLECTIVE ;  /* 0x000000000000791b */ /* 0x006fea0003800000 */
.L_x_5194:
[----:B------:R-:W-:Y:S01]  /*1e500*/  MOV R3, R0 ;  /* 0x0000000000037202 */ /* 0x000fe20000000f00 */
[----:B------:R-:W-:Y:S01]  /*1e510*/  FADD.FTZ R0, R5, R6 ;  /* 0x0000000605007221 */ /* 0x000fe20000010000 */
[----:B------:R-:W-:Y:S06]  /*1e520*/  BRA `(.L_x_5195) ;  /* 0xfffffff400a47947 */ /* 0x000fec000383ffff */
.L_x_5196:
        /* <DEDUP_REMOVED lines=13> */
.L_x_10270:


//--------------------- .text._ZN5flash24flash_fwd_splitkv_kernelI23Flash_fwd_kernel_traitsILi32ELi64ELi256ELi4ELb0ELb0EN7cutlass6half_tE19Flash_kernel_traitsILi32ELi64ELi256ELi4ES3_EELb0ELb1ELb0ELb0ELb1ELb1ELb1ELb1EEEvNS_16Flash_fwd_paramsE --------------------------
	.section	.text._ZN5flash24flash_fwd_splitkv_kernelI23Flash_fwd_kernel_traitsILi32ELi64ELi256ELi4ELb0ELb0EN7cutlass6half_tE19Flash_kernel_traitsILi32ELi64ELi256ELi4ES3_EELb0ELb1ELb0ELb0ELb1ELb1ELb1ELb1EEEvNS_16Flash_fwd_paramsE,"ax",@progbits
	.align	128
        .global         _ZN5flash24flash_fwd_splitkv_kernelI23Flash_fwd_kernel_traitsILi32ELi64ELi256ELi4ELb0ELb0EN7cutlass6half_tE19Flash_kernel_traitsILi32ELi64ELi256ELi4ES3_EELb0ELb1ELb0ELb0ELb1ELb1ELb1ELb1EEEvNS_16Flash_fwd_paramsE
        .type           _ZN5flash24flash_fwd_splitkv_kernelI23Flash_fwd_kernel_traitsILi32ELi64ELi256ELi4ELb0ELb0EN7cutlass6half_tE19Flash_kernel_traitsILi32ELi64ELi256ELi4ES3_EELb0ELb1ELb0ELb0ELb1ELb1ELb1ELb1EEEvNS_16Flash_fwd_paramsE,@function
        .size           _ZN5flash24flash_fwd_splitkv_kernelI23Flash_fwd_kernel_traitsILi32ELi64ELi256ELi4ELb0ELb0EN7cutlass6half_tE19Flash_kernel_traitsILi32ELi64ELi256ELi4ES3_EELb0ELb1ELb0ELb0ELb1ELb1ELb1ELb1EEEvNS_16Flash_fwd_paramsE,(.L_x_10271 - _ZN5flash24flash_fwd_splitkv_kernelI23Flash_fwd_kernel_traitsILi32ELi64ELi256ELi4ELb0ELb0EN7cutlass6half_tE19Flash_kernel_traitsILi32ELi64ELi256ELi4ES3_EELb0ELb1ELb0ELb0ELb1ELb1ELb1ELb1EEEvNS_16Flash_fwd_paramsE)
        .other          _ZN5flash24flash_fwd_splitkv_kernelI23Flash_fwd_kernel_traitsILi32ELi64ELi256ELi4ELb0ELb0EN7cutlass6half_tE19Flash_kernel_traitsILi32ELi64ELi256ELi4ES3_EELb0ELb1ELb0ELb0ELb1ELb1ELb1ELb1EEEvNS_16Flash_fwd_paramsE,@"STO_CUDA_ENTRY STV_DEFAULT"
_ZN5flash24flash_fwd_splitkv_kernelI23Flash_fwd_kernel_traitsILi32ELi64ELi256ELi4ELb0ELb0EN7cutlass6half_tE19Flash_kernel_traitsILi32ELi64ELi256ELi4ES3_EELb0ELb1ELb0ELb0ELb1ELb1ELb1ELb1EEEvNS_16Flash_fwd_paramsE:
.text._ZN5flash24flash_fwd_splitkv_kernelI23Flash_fwd_kernel_traitsILi32ELi64ELi256ELi4ELb0ELb0EN7cutlass6half_tE19Flash_kernel_traitsILi32ELi64ELi256ELi4ES3_EELb0ELb1ELb0ELb0ELb1ELb1ELb1ELb1EEEvNS_16Flash_fwd_paramsE:
        /* <DEDUP_REMOVED lines=31> */
[----:B------:R-:W-:Y:S05]  /*01f0*/  CALL.REL.NOINC `($_ZN5flash24flash_fwd_splitkv_kernelI23Flash_fwd_kernel_traitsILi32ELi64ELi256ELi4ELb0ELb0EN7cutlass6half_tE19Flash_kernel_traitsILi32ELi64ELi256ELi4ES3_EELb0ELb1ELb0ELb0ELb1ELb1ELb1ELb1EEEvNS_16Flash_fwd_paramsE$_ZN5flash30compute_attn_1rowblock_splitkvI23Flash_fwd_kernel_traitsILi32ELi64ELi256ELi4ELb0ELb0EN7cutlass6half_tE19Flash_kernel_traitsILi32ELi64ELi256ELi4ES3_EELb0ELb1ELb0ELb0ELb1ELb1ELb1ELb1ENS_16Flash_fwd_paramsEEEvRKT8_iiiii) ;  /* 0x0000000000087944 */ /* 0x000fea0003c00000 */
[----:B------:R-:W-:Y:S05]  /*0200*/  BSYNC.RECONVERGENT B3 ;  /* 0x0000000000037941 */ /* 0x000fea0003800200 */
.L_x_5197:
[----:B------:R-:W-:Y:S05]  /*0210*/  EXIT ;  /* 0x000000000000794d */ /* 0x000fea0003800000 */
        .type           $_ZN5flash24flash_fwd_splitkv_kernelI23Flash_fwd_kernel_traitsILi32ELi64ELi256ELi4ELb0ELb0EN7cutlass6half_tE19Flash_kernel_traitsILi32ELi64ELi256ELi4ES3_EELb0ELb1ELb0ELb0ELb1ELb1ELb1ELb1EEEvNS_16Flash_fwd_paramsE$_ZN5flash30compute_attn_1rowblock_splitkvI23Flash_fwd_kernel_traitsILi32ELi64ELi256ELi4ELb0ELb0EN7cutlass6half_tE19Flash_kernel_traitsILi32ELi64ELi256ELi4ES3_EELb0ELb1ELb0ELb0ELb1ELb1ELb1ELb1ENS_16Flash_fwd_paramsEEEvRKT8_iiiii,@function
        .size           $_ZN5flash24flash_fwd_splitkv_kernelI23Flash_fwd_kernel_traitsILi32ELi64ELi256ELi4ELb0ELb0EN7cutlass6half_tE19Flash_kernel_traitsILi32ELi64ELi256ELi4ES3_EELb0ELb1ELb0ELb0ELb1ELb1ELb1ELb1EEEvNS_16Flash_fwd_paramsE$_ZN5flash30compute_attn_1rowblock_splitkvI23Flash_fwd_kernel_traitsILi32ELi64ELi256ELi4ELb0ELb0EN7cutlass6half_tE19Flash_kernel_traitsILi32ELi64ELi256ELi4ES3_EELb0ELb1ELb0ELb0ELb1ELb1ELb1ELb1ENS_16Flash_fwd_paramsEEEvRKT8_iiiii,(.L_x_10271 - $_ZN5flash24flash_fwd_splitkv_kernelI23Flash_fwd_kernel_traitsILi32ELi64ELi256ELi4ELb0ELb0EN7cutlass6half_tE19Flash_kernel_traitsILi32ELi64ELi256ELi4ES3_EELb0ELb1ELb0ELb0ELb1ELb1ELb1ELb1EEEvNS_16Flash_fwd_paramsE$_ZN5flash30compute_attn_1rowblock_splitkvI23Flash_fwd_kernel_traitsILi32ELi64ELi256ELi4ELb0ELb0EN7cutlass6half_tE19Flash_kernel_traitsILi32ELi64ELi256ELi4ES3_EELb0ELb1ELb0ELb0ELb1ELb1ELb1ELb1ENS_16Flash_fwd_paramsEEEvRKT8_iiiii)
$_ZN5flash24flash_fwd_splitkv_kernelI23Flash_fwd_kernel_traitsILi32ELi64ELi256ELi4ELb0ELb0EN7cutlass6half_tE19Flash_kernel_traitsILi32ELi64ELi256ELi4ES3_EELb0ELb1ELb0ELb0ELb1ELb1ELb1ELb1EEEvNS_16Flash_fwd_paramsE$_ZN5flash30compute_attn_1rowblock_splitkvI23Flash_fwd_kernel_traitsILi32ELi64ELi256ELi4ELb0ELb0EN7cutlass6half_tE19Flash_kernel_traitsILi32ELi64ELi256ELi4ES3_EELb0ELb1ELb0ELb0ELb1ELb1ELb1ELb1ENS_16Flash_fwd_paramsEEEvRKT8_iiiii:
        /* <DEDUP_REMOVED lines=16> */
[----:B------:R-:W-:Y:S01]  /*0320*/  ISETP.NE.AND.EX P1, PT, R11, RZ, PT, P0 ;  /* 0x000000ff0b00720c */ /* 0x000fe20003f25300 */
[----:B------:R-:W1:Y:S01]  /*0330*/  S2R R164, SR_TID.X ;  /* 0x0000000000a47919 */ /* 0x000e620000002100 */
[----:B------:R-:W-:Y:S01]  /*0340*/  IADD3 R26, P0, PT, R8, UR9, RZ ;  /* 0x00000009081a7c10 */ /* 0x000fe2000ff1e0ff */
[----:B------:R-:W-:Y:S02]  /*0350*/  IMAD.WIDE.U32 R10, R0, 0x4, R10 ;  /* 0x00000004000a7825 */ /* 0x000fe400078e000a */
[----:B------:R-:W5:Y:S01]  /*0360*/  @!P3 LD.E R180, desc[UR4][R148.64+0xb4] ;  /* 0x0000b40494b4b980 */ /* 0x000f62000c101900 */
[----:B------:R-:W-:Y:S01]  /*0370*/  IADD3.X R27, PT, PT, R9, UR8, RZ, P0, !PT ;  /* 0x00000008091b7c10 */ /* 0x000fe200087fe4ff */
[----:B------:R-:W-:Y:S02]  /*0380*/  IMAD.MOV.U32 R9, RZ, RZ, RZ ;  /* 0x000000ffff097224 */ /* 0x000fe400078e00ff */
        /* <DEDUP_REMOVED lines=8> */
[----:B------:R-:W-:Y:S02]  /*0410*/  IADD3 R12, P1, PT, R2, UR9, RZ ;  /* 0x00000009020c7c10 */ /* 0x000fe4000ff3e0ff */
[----:B------:R-:W-:Y:S02]  /*0420*/  ISETP.NE.AND.EX P5, PT, R7, RZ, PT, P0 ;  /* 0x000000ff0700720c */ /* 0x000fe40003fa5300 */
[----:B------:R-:W-:Y:S01]  /*0430*/  IADD3.X R13, PT, PT, R3, UR8, RZ, P1, !PT ;  /* 0x00000008030d7c10 */ /* 0x000fe20008ffe4ff */
[----:B--2---:R-:W-:-:S04]  /*0440*/  IMAD.MOV.U32 R10, RZ, RZ, -0x1 ;  /* 0xffffffffff0a7424 */ /* 0x004fc800078e00ff */
[----:B-1----:R-:W-:Y:S06]  /*0450*/  @!P2 BRA `(.L_x_5199) ;  /* 0x000000000010a947 */ /* 0x002fec0003800000 */
[----:B------:R-:W2:Y:S02]  /*0460*/  LD.E.U8 R2, desc[UR4][R148.64+0x1b2] ;  /* 0x0001b20494027980 */ /* 0x000ea4000c101100 */
[----:B--2---:R-:W-:-:S13]  /*0470*/  ISETP.NE.AND P0, PT, R2, RZ, PT ;  /* 0x000000ff0200720c */ /* 0x004fda0003f05270 */
[----:B------:R-:W-:Y:S05]  /*0480*/  @!P0 BRA `(.L_x_5199) ;  /* 0x0000000000048947 */ /* 0x000fea0003800000 */
[----:B------:R1:W5:Y:S02]  /*0490*/  LD.E R10, desc[UR4][R12.64] ;  /* 0x000000040c0a7980 */ /* 0x000364000c101900 */
.L_x_5199:
[----:B------:R-:W-:Y:S05]  /*04a0*/  BSYNC.RECONVERGENT B0 ;  /* 0x0000000000007941 */ /* 0x000fea0003800200 */
.L_x_5198:
[----:B------:R-:W-:Y:S04]  /*04b0*/  BSSY.RECONVERGENT B0, `(.L_x_5200) ;  /* 0x0000007000007945 */ /* 0x000fe80003800200 */
[----:B------:R-:W-:Y:S05]  /*04c0*/  @!P4 BRA `(.L_x_5201) ;  /* 0x000000000014c947 */ /* 0x000fea0003800000 */
[----:B------:R-:W2:Y:S02]  /*04d0*/  LD.E.U8 R2, desc[UR4][R148.64+0x1b2] ;  /* 0x0001b20494027980 */ /* 0x000ea4000c101100 */
[----:B--2---:R-:W-:-:S13]  /*04e0*/  ISETP.NE.AND P0, PT, R2, RZ, PT ;  /* 0x000000ff0200720c */ /* 0x004fda0003f05270 */
[----:B-----5:R-:W2:Y:S02]  /*04f0*/  @P0 LD.E R58, desc[UR4][R12.64+0x4] ;  /* 0x000004040c3a0980 */ /* 0x020ea4000c101900 */
[----:B--2---:R-:W-:-:S06]  /*0500*/  @P0 IADD3 R58, PT, PT, R58, -R10, RZ ;  /* 0x8000000a3a3a0210 */ /* 0x004fcc0007ffe0ff */
[----:B------:R2:W5:Y:S02]  /*0510*/  @!P0 LD.E R58, desc[UR4][R12.64] ;  /* 0x000000040c3a8980 */ /* 0x000564000c101900 */
.L_x_5201:
[----:B------:R-:W-:Y:S05]  /*0520*/  BSYNC.RECONVERGENT B0 ;  /* 0x0000000000007941 */ /* 0x000fea0003800200 */
.L_x_5200:
        /* <DEDUP_REMOVED lines=9> */
.L_x_5203:
[----:B------:R-:W3:Y:S01]  /*05c0*/  LD.E.64 R2, desc[UR4][R148.64+0x108] ;  /* 0x0001080494027980 */ /* 0x000ee2000c101b00 */
[----:B------:R-:W-:Y:S01]  /*05d0*/  BSSY.RECONVERGENT B0, `(.L_x_5205) ;  /* 0x0000006000007945 */ /* 0x000fe20003800200 */
[----:B------:R-:W-:Y:S01]  /*05e0*/  IMAD.MOV.U32 R49, RZ, RZ, RZ ;  /* 0x000000ffff317224 */ /* 0x000fe200078e00ff */
[----:B---3--:R-:W-:-:S04]  /*05f0*/  ISETP.NE.U32.AND P0, PT, R2, RZ, PT ;  /* 0x000000ff0200720c */ /* 0x008fc80003f05070 */
[----:B------:R-:W-:-:S13]  /*0600*/  ISETP.NE.AND.EX P0, PT, R3, RZ, PT, P0 ;  /* 0x000000ff0300720c */ /* 0x000fda0003f05300 */
[----:B------:R-:W-:Y:S05]  /*0610*/  @!P0 BRA `(.L_x_5206) ;  /* 0x0000000000048947 */ /* 0x000fea0003800000 */
[----:B------:R3:W5:Y:S02]  /*0620*/  LD.E R49, desc[UR4][R148.64+0xbc] ;  /* 0x0000bc0494317980 */ /* 0x000764000c101900 */
.L_x_5206:
[----:B------:R-:W-:Y:S05]  /*0630*/  BSYNC.RECONVERGENT B0 ;  /* 0x0000000000007941 */ /* 0x000fea0003800200 */
.L_x_5205:
[----:B-----5:R-:W-:Y:S02]  /*0640*/  IADD3 R49, PT, PT, R58, R49, RZ ;  /* 0x000000313a317210 */ /* 0x020fe40007ffe0ff */
.L_x_5204:
[----:B------:R-:W-:Y:S05]  /*0650*/  BSYNC.RECONVERGENT B1 ;  /* 0x0000000000017941 */ /* 0x000fea0003800200 */
.L_x_5202:
[----:B------:R-:W-:Y:S01]  /*0660*/  IMAD.SHL.U32 R60, R177, 0x40, RZ ;  /* 0x00000040b13c7824 */ /* 0x000fe200078e00ff */
[----:B------:R-:W-:Y:S01]  /*0670*/  MOV R2, R176 ;  /* 0x000000b000027202 */ /* 0x000fe20000000f00 */
[----:B------:R-:W-:-:S03]  /*0680*/  IMAD.MOV.U32 R3, RZ, RZ, 0x0 ;  /* 0x00000000ff037424 */ /* 0x000fc600078e00ff */
[----:B------:R-:W-:-:S13]  /*0690*/  ISETP.GT.AND P0, PT, R180, R60, PT ;  /* 0x0000003cb400720c */ /* 0x000fda0003f04270 */
[----:B-123--:R-:W-:Y:S05]  /*06a0*/  @!P0 RET.REL.NODEC R2 `(_ZN5flash24flash_fwd_splitkv_kernelI23Flash_fwd_kernel_traitsILi32ELi64ELi256ELi4ELb0ELb0EN7cutlass6half_tE19Flash_kernel_traitsILi32ELi64ELi256ELi4ES3_EELb0ELb1ELb0ELb0ELb1ELb1ELb1ELb1EEEvNS_16Flash_fwd_paramsE) ;  /* 0xfffffff802548950 */ /* 0x00efea0003c3ffff */
        /* <DEDUP_REMOVED lines=52> */
[----:B------:R-:W-:Y:S05]  /*09f0*/  @!P0 BRA `(.L_x_5207) ;  /* 0x0000000000c48947 */ /* 0x000fea0003800000 */
[----:B------:R-:W2:Y:S04]  /*0a00*/  LD.E.64 R2, desc[UR4][R148.64+0xb0] ;  /* 0x0000b00494027980 */ /* 0x000ea8000c101b00 */
[----:B------:R-:W3:Y:S04]  /*0a10*/  LD.E R4, desc[UR4][R148.64+0x60] ;  /* 0x0000600494047980 */ /* 0x000ee8000c101900 */
[----:B------:R-:W4:Y:S04]  /*0a20*/  LD.E R0, desc[UR4][R148.64+0xcc] ;  /* 0x0000cc0494007980 */ /* 0x000f28000c101900 */
[----:B------:R-:W5:Y:S04]  /*0a30*/  LD.E.64 R6, desc[UR4][R148.64+0xa8] ;  /* 0x0000a80494067980 */ /* 0x000f68000c101b00 */
[----:B------:R-:W5:Y:S01]  /*0a40*/  LD.E.64 R148, desc[UR4][R148.64+0x78] ;  /* 0x0000780494947980 */ /* 0x000f62000c101b00 */
[----:B------:R-:W2:Y:S02]  /*0a50*/  S2R R5, SR_CTAID.Y ;  /* 0x0000000000057919 */ /* 0x000ea40000002600 */
[----:B--2---:R-:W-:-:S04]  /*0a60*/  IMAD R2, R2, R5, UR13 ;  /* 0x0000000d02027e24 */ /* 0x004fc8000f8e0205 */
[----:B---3--:R-:W-:-:S04]  /*0a70*/  IMAD R2, R2, R4, UR11 ;  /* 0x0000000b02027e24 */ /* 0x008fc8000f8e0204 */
        /* <DEDUP_REMOVED lines=36> */
[----:B---3--:R-:W-:Y:S05]  /*0cc0*/  @P0 RET.REL.NODEC R2 `(_ZN5flash24flash_fwd_splitkv_kernelI23Flash_fwd_kernel_traitsILi32ELi64ELi256ELi4ELb0ELb0EN7cutlass6half_tE19Flash_kernel_traitsILi32ELi64ELi256ELi4ES3_EELb0ELb1ELb0ELb0ELb1ELb1ELb1ELb1EEEvNS_16Flash_fwd_paramsE) ;  /* 0xfffffff002cc0950 */ /* 0x008fea0003c3ffff */
[----:B------:R-:W-:Y:S02]  /*0cd0*/  MOV R0, 0xff800000 ;  /* 0xff80000000007802 */ /* 0x000fe40000000f00 */
[----:B------:R-:W-:-:S03]  /*0ce0*/  MOV R177, 0x0 ;  /* 0x0000000000b17802 */ /* 0x000fc60000000f00 */
[----:B------:R1:W-:Y:S02]  /*0cf0*/  ST.E desc[UR4][R10.64+0xc0], R0 ;  /* 0x0000c0000a007985 */ /* 0x0003e4000c101904 */
[----:B-1----:R-:W-:Y:S05]  /*0d00*/  RET.REL.NODEC R176 `(_ZN5flash24flash_fwd_splitkv_kernelI23Flash_fwd_kernel_traitsILi32ELi64ELi256ELi4ELb0ELb0EN7cutlass6half_tE19Flash_kernel_traitsILi32ELi64ELi256ELi4ES3_EELb0ELb1ELb0ELb0ELb1ELb1ELb1ELb1EEEvNS_16Flash_fwd_paramsE) ;  /* 0xfffffff0b0bc7950 */ /* 0x002fea0003c3ffff */
.L_x_5207:
[----:B------:R-:W2:Y:S04]  /*0d10*/  LD.E.64 R2, desc[UR4][R148.64+0x158] ;  /* 0x0001580494027980 */ /* 0x000ea8000c101b00 */
[----:B------:R-:W3:Y:S01]  /*0d20*/  LD.E.64 R184, desc[UR4][R148.64+0x160] ;  /* 0x0001600494b87980 */ /* 0x000ee2000c101b00 */
[----:B------:R-:W-:Y:S01]  /*0d30*/  IMAD.U32 R8, RZ, RZ, UR13 ;  /* 0x0000000dff087e24 */ /* 0x000fe2000f8e00ff */
[----:B------:R-:W-:Y:S01]  /*0d40*/  BSSY.RECONVERGENT B0, `(.L_x_5208) ;  /* 0x00000b6000007945 */ /* 0x000fe20003800200 */
[----:B--2---:R-:W-:-:S04]  /*0d50*/  ISETP.NE.U32.AND P0, PT, R2, RZ, PT ;  /* 0x000000ff0200720c */ /* 0x004fc80003f05070 */
[----:B------:R-:W-:-:S13]  /*0d60*/  ISETP.NE.AND.EX P0, PT, R3, RZ, PT, P0 ;  /* 0x000000ff0300720c */ /* 0x000fda0003f05300 */
[----:B------:R-:W-:-:S04]  /*0d70*/  @P0 IADD3 R2, P1, PT, R2, UR9, RZ ;  /* 0x0000000902020c10 */ /* 0x000fc8000ff3e0ff */
[----:B------:R-:W-:-:S05]  /*0d80*/  @P0 IADD3.X R3, PT, PT, R3, UR8, RZ, P1, !PT ;  /* 0x0000000803030c10 */ /* 0x000fca0008ffe4ff */
        /* <DEDUP_REMOVED lines=97> */
.L_x_5209:
        /* <DEDUP_REMOVED lines=23> */
[----:B------:R-:W-:Y:S02]  /*1510*/  IMAD R3, R7, R3, R5 ;  /* 0x0000000307037224 */ /* 0x000fe400078e0205 */
[----:B--2---:R-:W-:-:S03]  /*1520*/  @!P0 IMAD R0, R171, R9, RZ ;  /* 0x00000009ab008224 */ /* 0x004fc600078e02ff */
[----:B------:R-:W-:Y:S01]  /*1530*/  ISETP.GT.U32.AND P1, PT, R2, R3, PT ;  /* 0x000000030200720c */ /* 0x000fe20003f24070 */
[----:B------:R-:W-:Y:S02]  /*1540*/  @!P0 IMAD R0, R4, R170, R0 ;  /* 0x000000aa04008224 */ /* 0x000fe400078e0200 */
[----:B------:R-:W-:-:S05]  /*1550*/  @!P0 IMAD.WIDE.U32 R22, R170, R9, RZ ;  /* 0x00000009aa168225 */ /* 0x000fca00078e00ff */
[----:B------:R-:W-:Y:S01]  /*1560*/  @!P0 IADD3 R23, PT, PT, R23, R0, RZ ;  /* 0x0000000017178210 */ /* 0x000fe20007ffe0ff */
[----:B---3-5:R-:W-:Y:S01]  /*1570*/  @!P0 IMAD R5, R13, R8, RZ ;  /* 0x000000080d058224 */ /* 0x028fe200078e02ff */
[----:B------:R-:W-:-:S03]  /*1580*/  @!P0 SHF.R.S32.HI R0, RZ, 0x1f, R8 ;  /* 0x0000001fff008819 */ /* 0x000fc60000011408 */
[----:B------:R-:W-:Y:S01]  /*1590*/  @!P1 IADD3 R3, PT, PT, R3, -R2, RZ ;  /* 0x8000000203039210 */ /* 0x000fe20007ffe0ff */
[----:B------:R-:W-:Y:S02]  /*15a0*/  @P0 IMAD.IADD R4, R9, 0x1, R10 ;  /* 0x0000000109040824 */ /* 0x000fe400078e020a */
[C---:B------:R-:W-:Y:S01]  /*15b0*/  @!P0 IMAD R5, R12.reuse, R0, R5 ;  /* 0x000000000c058224 */ /* 0x040fe200078e0205 */
[----:B------:R-:W-:Y:S01]  /*15c0*/  ISETP.GE.U32.AND P4, PT, R3, R2, PT ;  /* 0x000000020300720c */ /* 0x000fe20003f86070 */
[----:B------:R-:W-:Y:S01]  /*15d0*/  @!P0 IMAD.WIDE.U32 R12, R12, R8, R22 ;  /* 0x000000080c0c8225 */ /* 0x000fe200078e0016 */
[----:B------:R-:W-:-:S03]  /*15e0*/  LOP3.LUT R2, R17, UR11, RZ, 0x3c, !PT ;  /* 0x0000000b11027c12 */ /* 0x000fc6000f8e3cff */
[-C--:B------:R-:W-:Y:S02]  /*15f0*/  @P0 IMAD R0, R171, R4.reuse, RZ ;  /* 0x00000004ab000224 */ /* 0x080fe400078e02ff */
[----:B------:R-:W-:Y:S01]  /*1600*/  @P0 IMAD.WIDE.U32 R22, R170, R4, RZ ;  /* 0x00000004aa160225 */ /* 0x000fe200078e00ff */
[----:B------:R-:W-:Y:S02]  /*1610*/  ISETP.GE.AND P2, PT, R2, RZ, PT ;  /* 0x000000ff0200720c */ /* 0x000fe40003f46270 */
[----:B------:R-:W-:Y:S01]  /*1620*/  ISETP.NE.AND P3, PT, R17, RZ, PT ;  /* 0x000000ff1100720c */ /* 0x000fe20003f65270 */
[----:B------:R-:W-:Y:S01]  /*1630*/  @!P0 IMAD.MOV.U32 R6, RZ, RZ, R12 ;  /* 0x000000ffff068224 */ /* 0x000fe200078e000c */
[----:B------:R-:W-:Y:S01]  /*1640*/  @!P0 IADD3 R5, PT, PT, R13, R5, RZ ;  /* 0x000000050d058210 */ /* 0x000fe20007ffe0ff */
[----:B------:R-:W-:Y:S01]  /*1650*/  @!P1 VIADD R7, R7, 0x1 ;  /* 0x0000000107079836 */ /* 0x000fe20000000000 */
[----:B------:R-:W-:Y:S02]  /*1660*/  LEA R13, R45, 0xffffff00, 0x8 ;  /* 0xffffff002d0d7811 */ /* 0x000fe400078e40ff */
[----:B------:R-:W-:-:S02]  /*1670*/  @P0 IADD3 R5, PT, PT, R23, R0, RZ ;  /* 0x0000000017050210 */ /* 0x000fc40007ffe0ff */
        /* <DEDUP_REMOVED lines=8> */
[----:B------:R-:W-:Y:S02]  /*1700*/  @!P0 IMAD R2, R2, R46, R3 ;  /* 0x0000002e02028224 */ /* 0x000fe400078e0203 */
        /* <DEDUP_REMOVED lines=25> */
.L_x_5210:
[----:B------:R-:W-:Y:S05]  /*18a0*/  BSYNC.RECONVERGENT B0 ;  /* 0x0000000000007941 */ /* 0x000fea0003800200 */
.L_x_5208:
[----:B------:R-:W-:Y:S01]  /*18b0*/  ISETP.NE.AND P0, PT, R18, -0x1, PT ;  /* 0xffffffff1200780c */ /* 0x000fe20003f05270 */
[----:B------:R-:W2:Y:S04]  /*18c0*/  LD.E.64 R20, desc[UR4][R148.64+0x30] ;  /* 0x0000300494147980 */ /* 0x000ea8000c101b00 */
[----:B------:R-:W3:Y:S04]  /*18d0*/  LD.E.64 R22, desc[UR4][R148.64+0x48] ;  /* 0x0000480494167980 */ /* 0x000ee8000c101b00 */
[----:B------:R-:W4:Y:S04]  /*18e0*/  LD.E.64 R8, desc[UR4][R148.64+0x10] ;  /* 0x0000100494087980 */ /* 0x000f28000c101b00 */
[----:B------:R-:W2:Y:S04]  /*18f0*/  @!P0 LD.E.64 R28, desc[UR4][R148.64+0x18] ;  /* 0x00001804941c8980 */ /* 0x000ea8000c101b00 */
        /* <DEDUP_REMOVED lines=11> */
[----:B------:R-:W-:Y:S02]  /*19b0*/  IABS R12, R17 ;  /* 0x00000011000c7213 */ /* 0x000fe40000000000 */
[----:B-1----:R-:W-:-:S05]  /*19c0*/  IADD3 R7, PT, PT, RZ, -R31, RZ ;  /* 0x8000001fff077210 */ /* 0x002fca0007ffe0ff */
[----:B------:R-:W-:Y:S01]  /*19d0*/  IMAD R19, R7, R26, RZ ;  /* 0x0000001a07137224 */ /* 0x000fe200078e02ff */
[----:B------:R-:W-:-:S03]  /*19e0*/  IABS R7, UR11 ;  /* 0x0000000b00077c13 */ /* 0x000fc60008000000 */
[----:B------:R-:W-:-:S04]  /*19f0*/  IMAD.HI.U32 R19, R31, R19, R30 ;  /* 0x000000131f137227 */ /* 0x000fc800078e001e */
[----:B------:R-:W-:Y:S02]  /*1a00*/  IMAD.MOV R12, RZ, RZ, -R12 ;  /* 0x000000ffff0c7224 */ /* 0x000fe400078e0a0c */
[----:B------:R-:W-:-:S04]  /*1a10*/  IMAD.HI.U32 R19, R19, R7, RZ ;  /* 0x0000000713137227 */ /* 0x000fc800078e00ff */
[----:B------:R-:W-:-:S05]  /*1a20*/  IMAD R7, R19, R12, R7 ;  /* 0x0000000c13077224 */ /* 0x000fca00078e0207 */
[----:B------:R-:W-:Y:S01]  /*1a30*/  ISETP.GT.U32.AND P1, PT, R26, R7, PT ;  /* 0x000000071a00720c */ /* 0x000fe20003f24070 */
[----:B------:R-:W-:-:S12]  /*1a40*/  IMAD.SHL.U32 R179, R164, 0x8, RZ ;  /* 0x00000008a4b37824 */ /* 0x000fd800078e00ff */
[----:B------:R-:W-:-:S04]  /*1a50*/  @!P1 IADD3 R7, PT, PT, R7, -R26, RZ ;  /* 0x8000001a07079210 */ /* 0x000fc80007ffe0ff */
[----:B------:R-:W-:Y:S02]  /*1a60*/  ISETP.GE.U32.AND P4, PT, R7, R26, PT ;  /* 0x0000001a0700720c */ /* 0x000fe40003f86070 */
[----:B------:R-:W-:Y:S02]  /*1a70*/  LOP3.LUT R7, R17, UR11, RZ, 0x3c, !PT ;  /* 0x0000000b11077c12 */ /* 0x000fe4000f8e3cff */
[----:B------:R-:W-:Y:S02]  /*1a80*/  LOP3.LUT R12, R179, 0x18, RZ, 0xc0, !PT ;  /* 0x00000018b30c7812 */ /* 0x000fe400078ec0ff */
[----:B------:R-:W-:Y:S01]  /*1a90*/  ISETP.GE.AND P2, PT, R7, RZ, PT ;  /* 0x000000ff0700720c */ /* 0x000fe20003f46270 */
[----:B------:R-:W-:Y:S01]  /*1aa0*/  @!P1 VIADD R19, R19, 0x1 ;  /* 0x0000000113139836 */ /* 0x000fe20000000000 */
[----:B------:R-:W-:Y:S02]  /*1ab0*/  ISETP.NE.AND P3, PT, R17, RZ, PT ;  /* 0x000000ff1100720c */ /* 0x000fe40003f65270 */
[----:B------:R-:W-:-:S03]  /*1ac0*/  IADD3 R26, P1, PT, R12, R16, RZ ;  /* 0x000000100c1a7210 */ /* 0x000fc60007f3e0ff */
[----:B------:R-:W-:Y:S01]  /*1ad0*/  @P4 IADD3 R19, PT, PT, R19, 0x1, RZ ;  /* 0x0000000113134810 */ /* 0x000fe20007ffe0ff */
[----:B-----5:R-:W-:Y:S01]  /*1ae0*/  IMAD R0, R0, R46, RZ ;  /* 0x0000002e00007224 */ /* 0x020fe200078e02ff */
[----:B------:R-:W-:-:S03]  /*1af0*/  IADD3.X R27, PT, PT, RZ, R6, RZ, P1, !PT ;  /* 0x00000006ff1b7210 */ /* 0x000fc60000ffe4ff */
[----:B------:R-:W-:Y:S02]  /*1b00*/  IMAD.MOV.U32 R6, RZ, RZ, R19 ;  /* 0x000000ffff067224 */ /* 0x000fe400078e0013 */
[C---:B------:R-:W-:Y:S02]  /*1b10*/  IMAD R0, R13.reuse, R47, R0 ;  /* 0x0000002f0d007224 */ /* 0x040fe400078e0200 */
[----:B------:R-:W-:Y:S01]  /*1b20*/  @!P2 IMAD.MOV R6, RZ, RZ, -R6 ;  /* 0x000000ffff06a224 */ /* 0x000fe200078e0a06 */
[----:B------:R-:W-:Y:S01]  /*1b30*/  @!P3 LOP3.LUT R6, RZ, R17, RZ, 0x33, !PT ;  /* 0x00000011ff06b212 */ /* 0x000fe200078e33ff */
[----:B------:R-:W-:Y:S01]  /*1b40*/  IMAD.WIDE.U32 R26, R13, R46, R26 ;  /* 0x0000002e0d1a7225 */ /* 0x000fe200078e001a */
[----:B------:R-:W-:-:S03]  /*1b50*/  USHF.R.S32.HI UR6, URZ, 0x1f, UR11 ;  /* 0x0000001fff067899 */ /* 0x000fc6000801140b */
[----:B------:R-:W-:Y:S01]  /*1b60*/  IMAD.IADD R19, R27, 0x1, R0 ;  /* 0x000000011b137824 */ /* 0x000fe200078e0200 */
[----:B------:R-:W-:Y:S01]  /*1b70*/  SHF.R.S32.HI R0, RZ, 0x1f, R6 ;  /* 0x0000001fff007819 */ /* 0x000fe20000011406 */
[----:B------:R-:W1:Y:S01]  /*1b80*/  S2R R32, SR_CgaCtaId ;  /* 0x0000000000207919 */ /* 0x000e620000008800 */
[----:B------:R-:W-:Y:S02]  /*1b90*/  SHF.R.U32.HI R108, RZ, 0x2, R164 ;  /* 0x00000002ff6c7819 */ /* 0x000fe400000116a4 */
[----:B------:R-:W-:-:S03]  /*1ba0*/  MOV R109, RZ ;  /* 0x000000ff006d7202 */ /* 0x000fc60000000f00 */
[----:B------:R-:W-:Y:S01]  /*1bb0*/  IMAD R174, R47, R108, RZ ;  /* 0x0000006c2fae7224 */ /* 0x000fe200078e02ff */
[----:B------:R-:W-:Y:S01]  /*1bc0*/  LOP3.LUT R183, R183, R182, RZ, 0x3c, !PT ;  /* 0x000000b6b7b77212 */ /* 0x000fe200078e3cff */
[----:B------:R-:W-:Y:S01]  /*1bd0*/  IMAD R172, R171, R108, RZ ;  /* 0x0000006cabac7224 */ /* 0x000fe200078e02ff */
[----:B------:R-:W-:Y:S01]  /*1be0*/  SHF.L.U32 R48, R45, 0x8, RZ ;  /* 0x000000082d307819 */ /* 0x000fe200000006ff */
[----:B------:R-:W-:Y:S01]  /*1bf0*/  IMAD.SHL.U32 R50, R164, 0x4, RZ ;  /* 0x00000004a4327824 */ /* 0x000fe200078e00ff */
[----:B------:R-:W-:Y:S01]  /*1c00*/  LOP3.LUT R182, R183, R182, RZ, 0x3c, !PT ;  /* 0x000000b6b7b67212 */ /* 0x000fe200078e3cff */
[----:B------:R-:W-:Y:S01]  /*1c10*/  IMAD.SHL.U32 R44, R170, 0x20, RZ ;  /* 0x00000020aa2c7824 */ /* 0x000fe200078e00ff */
[C---:B------:R-:W-:Y:S02]  /*1c20*/  SHF.L.U64.HI R53, R46.reuse, 0x5, R47 ;  /* 0x000000052e357819 */ /* 0x040fe4000001022f */
[----:B------:R-:W-:Y:S02]  /*1c30*/  SHF.L.U32 R52, R46, 0x5, RZ ;  /* 0x000000052e347819 */ /* 0x000fe400000006ff */
[----:B------:R-:W-:-:S02]  /*1c40*/  SHF.L.U64.HI R51, R170, 0x5, R171 ;  /* 0x00000005aa337819 */ /* 0x000fc400000102ab */
[----:B------:R-:W-:Y:S02]  /*1c50*/  LOP3.LUT R178, R179, 0x1f20, RZ, 0xc0, !PT ;  /* 0x00001f20b3b27812 */ /* 0x000fe400078ec0ff */
[----:B------:R-:W-:Y:S02]  /*1c60*/  IADD3 R55, PT, PT, R48, -0x100, RZ ;  /* 0xffffff0030377810 */ /* 0x000fe40007ffe0ff */
[----:B------:R-:W-:Y:S02]  /*1c70*/  LOP3.LUT R59, R50, 0xc, RZ, 0xc0, !PT ;  /* 0x0000000c323b7812 */ /* 0x000fe400078ec0ff */
[----:B------:R-:W-:Y:S01]  /*1c80*/  LOP3.LUT R183, R183, R182, RZ, 0x3c, !PT ;  /* 0x000000b6b7b77212 */ /* 0x000fe200078e3cff */
[----:B--2---:R-:W-:Y:S02]  /*1c90*/  @!P0 IMAD R7, R29, UR13, RZ ;  /* 0x0000000d1d078c24 */ /* 0x004fe4000f8e02ff */
[----:B------:R-:W-:-:S04]  /*1ca0*/  @!P0 IMAD.WIDE.U32 R28, R28, UR13, RZ ;  /* 0x0000000d1c1c8c25 */ /* 0x000fc8000f8e00ff */
[----:B------:R-:W-:Y:S02]  /*1cb0*/  @!P0 IMAD.IADD R7, R29, 0x1, R7 ;  /* 0x000000011d078824 */ /* 0x000fe400078e0207 */
[----:B------:R-:W-:Y:S02]  /*1cc0*/  @!P0 IMAD.MOV.U32 R16, RZ, RZ, R28 ;  /* 0x000000ffff108224 */ /* 0x000fe400078e001c */
[----:B------:R-:W-:-:S04]  /*1cd0*/  @P0 IMAD.WIDE.U32 R28, R20, R18, RZ ;  /* 0x00000012141c0225 */ /* 0x000fc800078e00ff */
[----:B------:R-:W-:Y:S01]  /*1ce0*/  @P0 IMAD R18, R21, R18, RZ ;  /* 0x0000001215120224 */ /* 0x000fe200078e02ff */
[----:B------:R-:W-:-:S03]  /*1cf0*/  @P0 MOV R16, R28 ;  /* 0x0000001c00100202 */ /* 0x000fc60000000f00 */
[----:B------:R-:W-:Y:S01]  /*1d00*/  @P0 IMAD.IADD R7, R29, 0x1, R18 ;  /* 0x000000011d070824 */ /* 0x000fe200078e0212 */
[----:B------:R-:W-:Y:S01]  /*1d10*/  IADD3 R28, P1, PT, R12, R16, RZ ;  /* 0x000000100c1c7210 */ /* 0x000fe20007f3e0ff */
[----:B---3--:R-:W-:-:S03]  /*1d20*/  IMAD R17, R23, UR11, RZ ;  /* 0x0000000b17117c24 */ /* 0x008fc6000f8e02ff */
[----:B------:R-:W-:Y:S01]  /*1d30*/  IADD3.X R29, PT, PT, RZ, R7, RZ, P1, !PT ;  /* 0x00000007ff1d7210 */ /* 0x000fe20000ffe4ff */
[----:B------:R-:W-:Y:S02]  /*1d40*/  IMAD R16, R25, R6, RZ ;  /* 0x0000000619107224 */ /* 0x000fe400078e02ff */
[----:B------:R-:W-:Y:S02]  /*1d50*/  IMAD.MOV.U32 R18, RZ, RZ, R26 ;  /* 0x000000ffff127224 */ /* 0x000fe400078e001a */
[C---:B------:R-:W-:Y:S02]  /*1d60*/  IMAD R17, R22.reuse, UR6, R17 ;  /* 0x0000000616117c24 */ /* 0x040fe4000f8e0211 */
[----:B------:R-:W-:Y:S01]  /*1d70*/  IMAD.WIDE.U32 R28, R22, UR11, R28 ;  /* 0x0000000b161c7c25 */ /* 0x000fe2000f8e001c */
[-C--:B------:R-:W-:Y:S02]  /*1d80*/  @!P0 MOV R22, R20.reuse ;  /* 0x0000001400168202 */ /* 0x080fe40000000f00 */
[----:B------:R-:W-:Y:S01]  /*1d90*/  @P0 MOV R22, R20 ;  /* 0x0000001400160202 */ /* 0x000fe20000000f00 */
[----:B------:R-:W-:-:S02]  /*1da0*/  @!P0 IMAD.MOV.U32 R23, RZ, RZ, R21 ;  /* 0x000000ffff178224 */ /* 0x000fc400078e0015 */
[----:B------:R-:W-:-:S04]  /*1db0*/  IMAD.WIDE.U32 R18, R6, R24, R18 ;  /* 0x0000001806127225 */ /* 0x000fc800078e0012 */
[----:B------:R-:W-:Y:S02]  /*1dc0*/  IMAD R16, R0, R24, R16 ;  /* 0x0000001800107224 */ /* 0x000fe400078e0210 */
[----:B------:R-:W-:Y:S01]  /*1dd0*/  @P0 IMAD.MOV.U32 R23, RZ, RZ, R21 ;  /* 0x000000ffff170224 */ /* 0x000fe200078e0015 */
[----:B------:R-:W-:Y:S02]  /*1de0*/  IADD3 R20, P0, PT, R12, R5, RZ ;  /* 0x000000050c147210 */ /* 0x000fe40007f1e0ff */
[----:B------:R-:W-:Y:S01]  /*1df0*/  SHF.R.S32.HI R5, RZ, 0x1f, R58 ;  /* 0x0000001fff057819 */ /* 0x000fe2000001143a */
[----:B------:R-:W-:-:S03]  /*1e00*/  IMAD.IADD R19, R19, 0x1, R16 ;  /* 0x0000000113137824 */ /* 0x000fc600078e0210 */
[----:B------:R-:W-:Y:S01]  /*1e10*/  LEA.HI R5, R5, R58, RZ, 0x8 ;  /* 0x0000003a05057211 */ /* 0x000fe200078f40ff */
[----:B------:R-:W-:-:S03]  /*1e20*/  IMAD.WIDE.U32 R18, R108, R46, R18 ;  /* 0x0000002e6c127225 */ /* 0x000fc600078e0012 */
[----:B------:R-:W-:Y:S01]  /*1e30*/  SHF.R.S32.HI R5, RZ, 0x8, R5 ;  /* 0x00000008ff057819 */ /* 0x000fe20000011405 */
[----:B------:R-:W-:Y:S01]  /*1e40*/  IMAD.X R21, RZ, RZ, R4, P0 ;  /* 0x000000ffff157224 */ /* 0x000fe200000e0604 */
[----:B----4-:R-:W-:Y:S01]  /*1e50*/  LEA R175, P0, R18, R8, 0x1 ;  /* 0x0000000812af7211 */ /* 0x010fe200078008ff */
[----:B------:R-:W-:Y:S01]  /*1e60*/  IMAD.IADD R174, R19, 0x1, R174 ;  /* 0x0000000113ae7824 */ /* 0x000fe200078e02ae */
[----:B------:R-:W-:Y:S01]  /*1e70*/  VIMNMX R54, PT, PT, R169, R5, !PT ;  /* 0x00000005a9367248 */ /* 0x000fe20007fe0100 */
[----:B------:R-:W-:-:S03]  /*1e80*/  IMAD.WIDE.U32 R24, R177, 0x40, R108 ;  /* 0x00000040b1187825 */ /* 0x000fc600078e006c */
[----:B------:R-:W-:Y:S02]  /*1e90*/  LEA.HI.X R174, R18, R9, R174, 0x1, P0 ;  /* 0x0000000912ae7211 */ /* 0x000fe400000f0cae */
[----:B------:R-:W-:Y:S01]  /*1ea0*/  ISETP.GT.AND P0, PT, R45, R54, PT ;  /* 0x000000362d00720c */ /* 0x000fe20003f04270 */
[----:B------:R-:W-:Y:S02]  /*1eb0*/  IMAD.IADD R17, R29, 0x1, R17 ;  /* 0x000000011d117824 */ /* 0x000fe400078e0211 */
[----:B------:R-:W-:Y:S02]  /*1ec0*/  IMAD.MOV.U32 R16, RZ, RZ, R28 ;  /* 0x000000ffff107224 */ /* 0x000fe400078e001c */
[----:B------:R-:W-:Y:S02]  /*1ed0*/  IMAD R4, R25, R22, RZ ;  /* 0x0000001619047224 */ /* 0x000fe400078e02ff */
[----:B------:R-:W-:-:S04]  /*1ee0*/  IMAD.WIDE.U32 R20, R108, R170, R20 ;  /* 0x000000aa6c147225 */ /* 0x000fc800078e0014 */
[C---:B------:R-:W-:Y:S02]  /*1ef0*/  IMAD R4, R24.reuse, R23, R4 ;  /* 0x0000001718047224 */ /* 0x040fe400078e0204 */
[----:B------:R-:W-:Y:S01]  /*1f00*/  IMAD.WIDE.U32 R16, R24, R22, R16 ;  /* 0x0000001618107225 */ /* 0x000fe200078e0010 */
[----:B------:R-:W-:Y:S02]  /*1f10*/  MOV R7, 0x400 ;  /* 0x0000040000077802 */ /* 0x000fe40000000f00 */
[----:B------:R-:W-:Y:S01]  /*1f20*/  IADD3 R172, PT, PT, R21, R172, RZ ;  /* 0x000000ac15ac7210 */ /* 0x000fe20007ffe0ff */
[----:B------:R-:W-:Y:S01]  /*1f30*/  IMAD.IADD R4, R17, 0x1, R4 ;  /* 0x0000000111047824 */ /* 0x000fe200078e0204 */
[----:B------:R-:W-:Y:S02]  /*1f40*/  LEA R173, P1, R20, R14, 0x1 ;  /* 0x0000000e14ad7211 */ /* 0x000fe400078208ff */
[----:B------:R-:W-:Y:S01]  /*1f50*/  LEA R110, P2, R16, R2, 0x1 ;  /* 0x00000002106e7211 */ /* 0x000fe200078408ff */
[----:B------:R-:W-:Y:S01]  /*1f60*/  IMAD.SHL.U32 R56, R22, 0x20, RZ ;  /* 0x0000002016387824 */ /* 0x000fe200078e00ff */
[----:B-1----:R-:W-:-:S02]  /*1f70*/  LEA R32, R32, R7, 0x18 ;  /* 0x0000000720207211 */ /* 0x002fc400078ec0ff */
        /* <DEDUP_REMOVED lines=15> */
[----:B------:R-:W-:Y:S01]  /*2070*/  MOV R13, RZ ;  /* 0x000000ff000d7202 */ /* 0x000fe20000000f00 */
[C---:B------:R-:W-:Y:S01]  /*2080*/  VIADD R103, R108.reuse, 0x20 ;  /* 0x000000206c677836 */ /* 0x040fe20000000000 */
        /* <DEDUP_REMOVED lines=14> */
[----:B------:R-:W-:Y:S01]  /*2170*/  IADD3 R98, PT, PT, R108, 0xc0, RZ ;  /* 0x000000c06c627810 */ /* 0x000fe20007ffe0ff */
[C---:B------:R-:W-:Y:S01]  /*2180*/  IMAD R93, R11.reuse, 0xe0, RZ ;  /* 0x000000e00b5d7824 */ /* 0x040fe200078e02ff */
[----:B------:R-:W-:Y:S01]  /*2190*/  IADD3 R90, PT, PT, R58, -R48, RZ ;  /* 0x800000303a5a7210 */ /* 0x000fe20007ffe0ff */
[----:B------:R-:W-:Y:S01]  /*21a0*/  IMAD.SHL.U32 R92, R11, 0x40, RZ ;  /* 0x000000400b5c7824 */ /* 0x000fe200078e00ff */
        /* <DEDUP_REMOVED lines=28> */
[C---:B------:R-:W-:Y:S01]  /*2370*/  SHF.L.U64.HI R78, R114.reuse, 0x5, R115 ;  /* 0x00000005724e7819 */ /* 0x040fe20000010273 */
        /* <DEDUP_REMOVED lines=21> */
[----:B------:R-:W-:Y:S01]  /*24d0*/  IMAD R68, R9, R112, RZ ;  /* 0x0000007009447224 */ /* 0x000fe200078e02ff */
        /* <DEDUP_REMOVED lines=8> */
[----:B------:R-:W-:Y:S01]  /*2560*/  IMAD R9, R115, R6, R9 ;  /* 0x0000000673097224 */ /* 0x000fe200078e0209 */
        /* <DEDUP_REMOVED lines=17> */
[--C-:B------:R-:W-:Y:S01]  /*2680*/  IMAD.X R35, R5, 0x1, R0.reuse, P1 ;  /* 0x0000000105237824 */ /* 0x100fe200008e0600 */
[----:B------:R-:W-:Y:S01]  /*2690*/  IADD3 R73, P2, PT, R2, R73, RZ ;  /* 0x0000004902497210 */ /* 0x000fe20007f5e0ff */
[----:B------:R-:W-:Y:S01]  /*26a0*/  IMAD.IADD R63, R117, 0x1, R63 ;  /* 0x00000001753f7824 */ /* 0x000fe200078e023f */
[-C--:B------:R-:W-:Y:S01]  /*26b0*/  IADD3.X R70, PT, PT, R5, R72.reuse, RZ, P3, !PT ;  /* 0x0000004805467210 */ /* 0x080fe20001ffe4ff */
[C---:B------:R-:W-:Y:S01]  /*26c0*/  IMAD.X R15, R3.reuse, 0x1, R0, P0 ;  /* 0x00000001030f7824 */ /* 0x040fe200000e0600 */
[----:B------:R-:W-:-:S09]  /*26d0*/  IADD3.X R72, PT, PT, R3, R72, RZ, P2, !PT ;  /* 0x0000004803487210 */ /* 0x000fd200017fe4ff */
.L_x_5250:
        /* <DEDUP_REMOVED lines=152> */
.L_x_5213:
        /* <DEDUP_REMOVED lines=68> */
.L_x_5217:
[----:B------:R-:W-:Y:S05]  /*34a0*/  BSYNC.RECONVERGENT B0 ;  /* 0x0000000000007941 */ /* 0x000fea0003800200 */
.L_x_5216:
        /* <DEDUP_REMOVED lines=54> */
.L_x_5219:
[----:B------:R-:W-:Y:S05]  /*3810*/  BSYNC.RECONVERGENT B0 ;  /* 0x0000000000007941 */ /* 0x000fea0003800200 */
.L_x_5218:
        /* <DEDUP_REMOVED lines=58> */
.L_x_5221:
[----:B------:R-:W-:Y:S05]  /*3bc0*/  BSYNC.RECONVERGENT B0 ;  /* 0x0000000000007941 */ /* 0x000fea0003800200 */
.L_x_5220:
        /* <DEDUP_REMOVED lines=57> */
.L_x_5223:
[----:B------:R-:W-:Y:S05]  /*3f60*/  BSYNC.RECONVERGENT B0 ;  /* 0x0000000000007941 */ /* 0x000fea0003800200 */
.L_x_5222:
        /* <DEDUP_REMOVED lines=58> */
.L_x_5225:
[----:B------:R-:W-:Y:S05]  /*4310*/  BSYNC.RECONVERGENT B0 ;  /* 0x0000000000007941 */ /* 0x000fea0003800200 */
.L_x_5224:
        /* <DEDUP_REMOVED lines=59> */
.L_x_5227:
[----:B------:R-:W-:Y:S05]  /*46d0*/  BSYNC.RECONVERGENT B0 ;  /* 0x0000000000007941 */ /* 0x000fea0003800200 */
.L_x_5226:
        /* <DEDUP_REMOVED lines=59> */
.L_x_5229:
[----:B------:R-:W-:Y:S05]  /*4a90*/  BSYNC.RECONVERGENT B0 ;  /* 0x0000000000007941 */ /* 0x000fea0003800200 */
.L_x_5228:
        /* <DEDUP_REMOVED lines=61> */
.L_x_5231:
[----:B------:R-:W-:Y:S05]  /*4e70*/  BSYNC.RECONVERGENT B0 ;  /* 0x0000000000007941 */ /* 0x000fea0003800200 */
.L_x_5230:
[----:B------:R-:W5:Y:S02]  /*4e80*/  LD.E R0, desc[UR4][R148.64+0xd0] ;  /* 0x0000d00494007980 */ /* 0x000f64000c101900 */
[----:B-----5:R-:W-:Y:S05]  /*4e90*/  IMAD.U32 R0, R0, -0x80, RZ ;  /* 0xffffff8000007824 */ /* 0x020fea00078e00ff */
[C---:B------:R-:W-:Y:S02]  /*4ea0*/  LEA R14, P1, R0.reuse, R14, 0x1 ;  /* 0x0000000e000e7211 */ /* 0x040fe400078208ff */
[C---:B------:R-:W-:Y:S02]  /*4eb0*/  LEA R34, P0, R0.reuse, R34, 0x1 ;  /* 0x0000002200227211 */ /* 0x040fe400078008ff */
[C---:B------:R-:W-:Y:S02]  /*4ec0*/  LEA.HI.X.SX32 R15, R0.reuse, R15, 0x1, P1 ;  /* 0x0000000f000f7211 */ /* 0x040fe400008f0eff */
[----:B------:R-:W-:Y:S01]  /*4ed0*/  LEA.HI.X.SX32 R35, R0, R35, 0x1, P0 ;  /* 0x0000002300237211 */ /* 0x000fe200000f0eff */
[----:B------:R-:W-:Y:S05]  /*4ee0*/  BRA `(.L_x_5214) ;  /* 0x00000030002c7947 */ /* 0x000fea0003800000 */
.L_x_5215:
        /* <DEDUP_REMOVED lines=100> */
.L_x_5233:
[----:B------:R-:W-:Y:S05]  /*5530*/  BSYNC.RECONVERGENT B0 ;  /* 0x0000000000007941 */ /* 0x000fea0003800200 */
.L_x_5232:
        /* <DEDUP_REMOVED lines=92> */
.L_x_5235:
[----:B------:R-:W-:Y:S05]  /*5b00*/  BSYNC.RECONVERGENT B0 ;  /* 0x0000000000007941 */ /* 0x000fea0003800200 */
.L_x_5234:
        /* <DEDUP_REMOVED lines=94> */
.L_x_5237:
[----:B------:R-:W-:Y:S05]  /*60f0*/  BSYNC.RECONVERGENT B0 ;  /* 0x0000000000007941 */ /* 0x000fea0003800200 */
.L_x_5236:
        /* <DEDUP_REMOVED lines=94> */
.L_x_5239:
[----:B------:R-:W-:Y:S05]  /*66e0*/  BSYNC.RECONVERGENT B0 ;  /* 0x0000000000007941 */ /* 0x000fea0003800200 */
.L_x_5238:
        /* <DEDUP_REMOVED lines=94> */
.L_x_5241:
[----:B------:R-:W-:Y:S05]  /*6cd0*/  BSYNC.RECONVERGENT B0 ;  /* 0x0000000000007941 */ /* 0x000fea0003800200 */
.L_x_5240:
        /* <DEDUP_REMOVED lines=95> */
.L_x_5243:
[----:B------:R-:W-:Y:S05]  /*72d0*/  BSYNC.RECONVERGENT B0 ;  /* 0x0000000000007941 */ /* 0x000fea0003800200 */
.L_x_5242:
        /* <DEDUP_REMOVED lines=95> */
.L_x_5245:
[----:B------:R-:W-:Y:S05]  /*78d0*/  BSYNC.RECONVERGENT B0 ;  /* 0x0000000000007941 */ /* 0x000fea0003800200 */
.L_x_5244:
        /* <DEDUP_REMOVED lines=97> */
.L_x_5247:
[----:B------:R-:W-:Y:S05]  /*7ef0*/  BSYNC.RECONVERGENT B0 ;  /* 0x0000000000007941 */ /* 0x000fea0003800200 */
.L_x_5246:
        /* <DEDUP_REMOVED lines=10> */
.L_x_5214:
[----:B------:R-:W-:Y:S05]  /*7fa0*/  BSYNC.RECONVERGENT B1 ;  /* 0x0000000000017941 */ /* 0x000fea0003800200 */
.L_x_5212:
        /* <DEDUP_REMOVED lines=101> */
.L_x_5249:
[----:B------:R-:W-:Y:S05]  /*8600*/  BSYNC.RECONVERGENT B0 ;  /* 0x0000000000007941 */ /* 0x000fea0003800200 */
.L_x_5248:
[----:B------:R-:W-:Y:S11]  /*8610*/  ISETP.NE.AND P0, PT, R105, RZ, PT ;  /* 0x000000ff6900720c */ /* 0x000ff60003f05270 */
[----:B------:R-:W-:Y:S02]  /*8620*/  @!UPT UIADD3 URZ, UPT, UPT, URZ, URZ, URZ ;  /* 0x000000fffffff290 */ /* 0x000fe4000fffe0ff */
[----:B------:R-:W-:Y:S05]  /*8630*/  @P0 BRA `(.L_x_5250) ;  /* 0xffffffa000280947 */ /* 0x000fea000383ffff */
.L_x_5211:
[----:B------:R-:W-:Y:S05]  /*8640*/  WARPSYNC.ALL ;  /* 0x0000000000007948 */ /* 0x000fea0003800000 */
[----:B------:R-:W-:Y:S06]  /*8650*/  BAR.SYNC.DEFER_BLOCKING 0x0 ;  /* 0x0000000000007b1d */ /* 0x000fec0000010000 */
[----:B----4-:R-:W2:Y:S01]  /*8660*/  LD.E R20, desc[UR4][R148.64+0xd0] ;  /* 0x0000d00494147980 */ /* 0x010ea2000c101900 */
[C---:B------:R-:W-:Y:S01]  /*8670*/  LOP3.LUT R181, R179.reuse, 0xc0, RZ, 0xc0, !PT ;  /* 0x000000c0b3b57812 */ /* 0x040fe200078ec0ff */
[----:B------:R-:W-:Y:S01]  /*8680*/  BSSY.RECONVERGENT B2, `(.L_x_5251) ;  /* 0x0000174000027945 */ /* 0x000fe20003800200 */
[----:B------:R-:W-:-:S02]  /*8690*/  LOP3.LUT R0, R179, 0x18, RZ, 0xc0, !PT ;  /* 0x00000018b3007812 */ /* 0x000fc400078ec0ff */
[----:B------:R-:W-:-:S04]  /*86a0*/  LOP3.LUT R181, R181, 0x18, R164, 0xf8, !PT ;  /* 0x00000018b5b57812 */ /* 0x000fc800078ef8a4 */
[----:B------:R-:W-:-:S04]  /*86b0*/  LOP3.LUT R40, R181, 0x18, R179, 0x78, !PT ;  /* 0x00000018b5287812 */ /* 0x000fc800078e78b3 */
[----:B------:R-:W-:-:S05]  /*86c0*/  LOP3.LUT R40, R178, R40, RZ, 0xfc, !PT ;  /* 0x00000028b2287212 */ /* 0x000fca00078efcff */
[----:B------:R-:W-:Y:S01]  /*86d0*/  IMAD R40, R40, 0x2, R32 ;  /* 0x0000000228287824 */ /* 0x000fe200078e0220 */
        /* <DEDUP_REMOVED lines=12> */
.L_x_5254:
[----:B------:R-:W-:Y:S05]  /*87a0*/  BSYNC.RECONVERGENT B0 ;  /* 0x0000000000007941 */ /* 0x000fea0003800200 */
.L_x_5253:
        /* <DEDUP_REMOVED lines=8> */
.L_x_5252:
[----:B------:R-:W2:Y:S04]  /*8830*/  LD.E.64 R2, desc[UR4][R148.64+0xf0] ;  /* 0x0000f00494027980 */ /* 0x000ea8000c101b00 */
[----:B------:R1:W5:Y:S04]  /*8840*/  LD.E.64 R22, desc[UR4][R148.64+0x148] ;  /* 0x0001480494167980 */ /* 0x000368000c101b00 */
        /* <DEDUP_REMOVED lines=40> */
[----:B------:R-:W-:Y:S02]  /*8ad0*/  MOV R17, R9 ;  /* 0x0000000900117202 */ /* 0x000fe40000000f00 */
[----:B------:R-:W-:Y:S02]  /*8ae0*/  MOV R9, R11 ;  /* 0x0000000b00097202 */ /* 0x000fe40000000f00 */
[----:B------:R-:W-:Y:S01]  /*8af0*/  MOV R15, R10 ;  /* 0x0000000a000f7202 */ /* 0x000fe20000000f00 */
[----:B------:R-:W-:-:S02]  /*8b00*/  HADD2.F32 R16, -RZ, R17.H0_H0 ;  /* 0x20000011ff107230 */ /* 0x000fc40000004100 */
[----:B------:R-:W-:Y:S02]  /*8b10*/  HADD2.F32 R14, -RZ, R9.H1_H1 ;  /* 0x30000009ff0e7230 */ /* 0x000fe40000004100 */
[----:B------:R-:W-:Y:S02]  /*8b20*/  HADD2.F32 R17, -RZ, R17.H1_H1 ;  /* 0x30000011ff117230 */ /* 0x000fe40000004100 */
[----:B------:R-:W-:Y:S02]  /*8b30*/  HADD2.F32 R19, -RZ, R9.H0_H0 ;  /* 0x20000009ff137230 */ /* 0x000fe40000004100 */
        /* <DEDUP_REMOVED lines=35> */
.L_x_5260:
[----:B------:R-:W-:Y:S05]  /*8d70*/  BSYNC.RECONVERGENT B0 ;  /* 0x0000000000007941 */ /* 0x000fea0003800200 */
.L_x_5259:
[----:B-----5:R1:W-:Y:S02]  /*8d80*/  STS.128 [R40], R8 ;  /* 0x0000000828007388 */ /* 0x0203e40000000c00 */
.L_x_5258:
[----:B------:R-:W-:Y:S05]  /*8d90*/  BSYNC.RECONVERGENT B1 ;  /* 0x0000000000017941 */ /* 0x000fea0003800200 */
.L_x_5257:
        /* <DEDUP_REMOVED lines=63> */
.L_x_5262:
[----:B------:R-:W-:Y:S05]  /*9190*/  BSYNC.RECONVERGENT B0 ;  /* 0x0000000000007941 */ /* 0x000fea0003800200 */
.L_x_5261:
[----:B-----5:R4:W-:Y:S01]  /*91a0*/  STS.128 [R40+0x800], R8 ;  /* 0x0008000828007388 */ /* 0x0209e20000000c00 */
[----:B------:R-:W-:Y:S05]  /*91b0*/  BRA `(.L_x_5255) ;  /* 0x0000000c00007947 */ /* 0x000fea0003800000 */
.L_x_5256:
        /* <DEDUP_REMOVED lines=95> */
.L_x_5266:
[----:B------:R-:W-:Y:S05]  /*97b0*/  BSYNC.RECONVERGENT B0 ;  /* 0x0000000000007941 */ /* 0x000fea0003800200 */
.L_x_5265:
[----:B-----5:R2:W-:Y:S02]  /*97c0*/  STS.128 [R40], R16 ;  /* 0x0000001028007388 */ /* 0x0205e40000000c00 */
.L_x_5264:
[----:B------:R-:W-:Y:S05]  /*97d0*/  BSYNC.RECONVERGENT B1 ;  /* 0x0000000000017941 */ /* 0x000fea0003800200 */
.L_x_5263:
        /* <DEDUP_REMOVED lines=12> */
[--C-:B------:R-:W-:Y:S02]  /*98a0*/  SHF.R.S32.HI R0, RZ, 0x1f, R21.reuse ;  /* 0x0000001fff007819 */ /* 0x100fe40000011415 */
[----:B------:R-:W-:Y:S01]  /*98b0*/  IADD3 R25, P2, P1, R25, R3, R21 ;  /* 0x0000000319197210 */ /* 0x000fe2000795e015 */
[----:B------:R-:W3:Y:S03]  /*98c0*/  LD.E.128 R12, desc[UR4][R12.64] ;  /* 0x000000040c0c7980 */ /* 0x000ee6000c101d00 */
[----:B------:R-:W-:-:S02]  /*98d0*/  IADD3.X R2, PT, PT, R28, R2, R0, P2, P1 ;  /* 0x000000021c027210 */ /* 0x000fc400017e2400 */
        /* <DEDUP_REMOVED lines=76> */
.L_x_5268:
[----:B------:R-:W-:Y:S05]  /*9da0*/  BSYNC.RECONVERGENT B0 ;  /* 0x0000000000007941 */ /* 0x000fea0003800200 */
.L_x_5267:
[----:B-----5:R3:W-:Y:S02]  /*9db0*/  STS.128 [R40+0x800], R16 ;  /* 0x0008001028007388 */ /* 0x0207e40000000c00 */
.L_x_5255:
[----:B------:R-:W-:Y:S05]  /*9dc0*/  BSYNC.RECONVERGENT B2 ;  /* 0x0000000000027941 */ /* 0x000fea0003800200 */
.L_x_5251:
[----:B------:R-:W-:Y:S02]  /*9dd0*/  IADD3 R55, PT, PT, -R55, R49, RZ ;  /* 0x0000003137377210 */ /* 0x000fe40007ffe1ff */
[C---:B--2---:R-:W-:Y:S02]  /*9de0*/  IADD3 R3, PT, PT, R108.reuse, 0x40, RZ ;  /* 0x000000406c037810 */ /* 0x044fe40007ffe0ff */
[-C--:B------:R-:W-:Y:S02]  /*9df0*/  ISETP.GE.AND P6, PT, R108, R55.reuse, PT ;  /* 0x000000376c00720c */ /* 0x080fe40003fc6270 */
[-C--:B------:R-:W-:Y:S02]  /*9e00*/  ISETP.GE.AND P3, PT, R3, R55.reuse, PT ;  /* 0x000000370300720c */ /* 0x080fe40003f66270 */
[----:B------:R-:W-:Y:S02]  /*9e10*/  ISETP.GE.AND P1, PT, R24, R55, PT ;  /* 0x000000371800720c */ /* 0x000fe40003f26270 */
[----:B-1--4-:R-:W-:-:S02]  /*9e20*/  LEA R10, P0, R44, R173, 0x1 ;  /* 0x000000ad2c0a7211 */ /* 0x012fc400078008ff */
[----:B------:R-:W-:Y:S02]  /*9e30*/  IADD3 R9, PT, PT, R108, 0x80, RZ ;  /* 0x000000806c097810 */ /* 0x000fe40007ffe0ff */
[-C--:B------:R-:W-:Y:S02]  /*9e40*/  LEA.HI.X R11, R44, R172.reuse, R51, 0x1, P0 ;  /* 0x000000ac2c0b7211 */ /* 0x080fe400000f0c33 */
[----:B------:R-:W-:Y:S02]  /*9e50*/  IADD3 R2, PT, PT, R108, 0x60, RZ ;  /* 0x000000606c027810 */ /* 0x000fe40007ffe0ff */
[----:B------:R-:W-:Y:S02]  /*9e60*/  @!P6 MOV R4, R173 ;  /* 0x000000ad0004e202 */ /* 0x000fe40000000f00 */
[----:B------:R-:W-:Y:S02]  /*9e70*/  @!P6 MOV R5, R172 ;  /* 0x000000ac0005e202 */ /* 0x000fe40000000f00 */
[----:B------:R-:W-:-:S02]  /*9e80*/  @!P3 LEA R12, P5, R170, R10, 0x6 ;  /* 0x0000000aaa0cb211 */ /* 0x000fc400078a30ff */
[----:B------:R-:W-:Y:S01]  /*9e90*/  IADD3 R7, PT, PT, R108, 0xc0, RZ ;  /* 0x000000c06c077810 */ /* 0x000fe20007ffe0ff */
[----:B------:R-:W-:Y:S01]  /*9ea0*/  @!PT LDS RZ, [RZ] ;  /* 0x00000000fffff984 */ /* 0x000fe20000000800 */
[----:B------:R-:W-:Y:S01]  /*9eb0*/  @!PT LDS RZ, [RZ] ;  /* 0x00000000fffff984 */ /* 0x000fe20000000800 */
[----:B------:R-:W-:Y:S01]  /*9ec0*/  @!PT LDS RZ, [RZ] ;  /* 0x00000000fffff984 */ /* 0x000fe20000000800 */
[----:B------:R1:W-:Y:S01]  /*9ed0*/  @!P6 LDGSTS.E.BYPASS.LTC128B.128 [R40+0x1000], desc[UR4][R4.64] ;  /* 0x010000000428efae */ /* 0x0003e2000b981a04 */
[----:B------:R-:W-:Y:S02]  /*9ee0*/  ISETP.GE.AND P2, PT, R9, R55, PT ;  /* 0x000000370900720c */ /* 0x000fe40003f46270 */
[----:B------:R-:W-:Y:S01]  /*9ef0*/  @!P3 LEA.HI.X R13, R170, R11, R171, 0x6, P5 ;  /* 0x0000000baa0db211 */ /* 0x000fe200028f34ab */
[----:B------:R-:W-:Y:S01]  /*9f00*/  @!P1 LDGSTS.E.BYPASS.LTC128B.128 [R40+0x1800], desc[UR4][R10.64] ;  /* 0x018000000a289fae */ /* 0x000fe2000b981a04 */
[-C--:B------:R-:W-:Y:S02]  /*9f10*/  ISETP.GE.AND P4, PT, R2, R55.reuse, PT ;  /* 0x000000370200720c */ /* 0x080fe40003f86270 */
[----:B------:R-:W-:Y:S01]  /*9f20*/  ISETP.GE.AND P1, PT, R7, R55, PT ;  /* 0x000000370700720c */ /* 0x000fe20003f26270 */
[----:B------:R2:W-:Y:S01]  /*9f30*/  @!P3 LDGSTS.E.BYPASS.LTC128B.128 [R40+0x2000], desc[UR4][R12.64] ;  /* 0x020000000c28bfae */ /* 0x0005e2000b981a04 */
[----:B------:R-:W-:-:S04]  /*9f40*/  IADD3 R0, PT, PT, R108, 0xa0, RZ ;  /* 0x000000a06c007810 */ /* 0x000fc80007ffe0ff */
[----:B------:R-:W-:Y:S01]  /*9f50*/  ISETP.GE.AND P3, PT, R0, R55, PT ;  /* 0x000000370000720c */ /* 0x000fe20003f66270 */
[C---:B------:R-:W-:Y:S01]  /*9f60*/  @!P2 IMAD R8, R171.reuse, 0xc0, RZ ;  /* 0x000000c0ab08a824 */ /* 0x040fe200078e02ff */
[-C--:B---3--:R-:W-:Y:S02]  /*9f70*/  @!P2 MOV R16, R10.reuse ;  /* 0x0000000a0010a202 */ /* 0x088fe40000000f00 */
[-C--:B------:R-:W-:Y:S02]  /*9f80*/  @!P2 MOV R17, R11.reuse ;  /* 0x0000000b0011a202 */ /* 0x080fe40000000f00 */
[CC--:B------:R-:W-:Y:S01]  /*9f90*/  @!P4 LEA R18, P5, R170.reuse, R10.reuse, 0x7 ;  /* 0x0000000aaa12c211 */ /* 0x0c0fe200078a38ff */
[----:B------:R-:W-:Y:S01]  /*9fa0*/  @!P1 IMAD R6, R171, 0x140, RZ ;  /* 0x00000140ab069824 */ /* 0x000fe200078e02ff */
[----:B------:R-:W-:Y:S01]  /*9fb0*/  @!P1 MOV R14, R10 ;  /* 0x0000000a000e9202 */ /* 0x000fe20000000f00 */
[----:B------:R-:W-:Y:S01]  /*9fc0*/  @!P2 IMAD.WIDE.U32 R16, R170, 0xc0, R16 ;  /* 0x000000c0aa10a825 */ /* 0x000fe200078e0010 */
[----:B------:R-:W-:-:S02]  /*9fd0*/  @!P1 MOV R15, R11 ;  /* 0x0000000b000f9202 */ /* 0x000fc40000000f00 */
[----:B------:R-:W-:Y:S02]  /*9fe0*/  @!P4 LEA.HI.X R19, R170, R11, R171, 0x7, P5 ;  /* 0x0000000baa13c211 */ /* 0x000fe400028f3cab */
[----:B-1----:R-:W-:Y:S01]  /*9ff0*/  IADD3 R5, PT, PT, R108, 0xe0, RZ ;  /* 0x000000e06c057810 */ /* 0x002fe20007ffe0ff */
[----:B------:R-:W-:Y:S01]  /*a000*/  @!P1 IMAD.WIDE.U32 R14, R170, 0x140, R14 ;  /* 0x00000140aa0e9825 */ /* 0x000fe200078e000e */
[----:B------:R-:W-:Y:S01]  /*a010*/  @!P2 IADD3 R17, PT, PT, R8, R17, RZ ;  /* 0x000000110811a210 */ /* 0x000fe20007ffe0ff */
[----:B------:R-:W-:Y:S01]  /*a020*/  @!P4 LDGSTS.E.BYPASS.LTC128B.128 [R40+0x2800], desc[UR4][R18.64] ;  /* 0x028000001228cfae */ /* 0x000fe2000b981a04 */
[----:B------:R-:W-:Y:S02]  /*a030*/  ISETP.GE.AND P0, PT, R5, R55, PT ;  /* 0x000000370500720c */ /* 0x000fe40003f06270 */
[----:B------:R-:W-:Y:S01]  /*a040*/  @!P1 IADD3 R15, PT, PT, R6, R15, RZ ;  /* 0x0000000f060f9210 */ /* 0x000fe20007ffe0ff */
[----:B------:R-:W-:Y:S01]  /*a050*/  @!P2 LDGSTS.E.BYPASS.LTC128B.128 [R40+0x3000], desc[UR4][R16.64] ;  /* 0x030000001028afae */ /* 0x000fe2000b981a04 */
[----:B------:R-:W-:-:S09]  /*a060*/  ISETP.GE.AND P2, PT, R9, R55, PT ;  /* 0x000000370900720c */ /* 0x000fd20003f46270 */
[-C--:B--2---:R-:W-:Y:S01]  /*a070*/  @!P0 MOV R12, R10.reuse ;  /* 0x0000000a000c8202 */ /* 0x084fe20000000f00 */
[----:B------:R-:W-:Y:S01]  /*a080*/  @!P0 IMAD R4, R171, 0x180, RZ ;  /* 0x00000180ab048824 */ /* 0x000fe200078e02ff */
[----:B------:R-:W-:Y:S02]  /*a090*/  @!P0 MOV R13, R11 ;  /* 0x0000000b000d8202 */ /* 0x000fe40000000f00 */
[C---:B------:R-:W-:Y:S01]  /*a0a0*/  @!P3 LEA R10, P5, R170.reuse, R10, 0x8 ;  /* 0x0000000aaa0ab211 */ /* 0x040fe200078a40ff */
[----:B------:R-:W-:-:S03]  /*a0b0*/  @!P0 IMAD.WIDE.U32 R12, R170, 0x180, R12 ;  /* 0x00000180aa0c8825 */ /* 0x000fc600078e000c */
[----:B------:R-:W-:Y:S02]  /*a0c0*/  @!P3 LEA.HI.X R11, R170, R11, R171, 0x8, P5 ;  /* 0x0000000baa0bb211 */ /* 0x000fe400028f44ab */
[----:B------:R-:W-:Y:S02]  /*a0d0*/  ISETP.GE.AND P5, PT, R3, R55, PT ;  /* 0x000000370300720c */ /* 0x000fe40003fa6270 */
[----:B------:R-:W-:Y:S01]  /*a0e0*/  @!P0 IADD3 R13, PT, PT, R4, R13, RZ ;  /* 0x0000000d040d8210 */ /* 0x000fe20007ffe0ff */
[----:B------:R1:W-:Y:S01]  /*a0f0*/  @!P3 LDGSTS.E.BYPASS.LTC128B.128 [R40+0x3800], desc[UR4][R10.64] ;  /* 0x038000000a28bfae */ /* 0x0003e2000b981a04 */
[----:B------:R-:W-:-:S03]  /*a100*/  @!P6 MOV R4, R175 ;  /* 0x000000af0004e202 */ /* 0x000fc60000000f00 */
[----:B------:R-:W-:Y:S01]  /*a110*/  @!P1 LDGSTS.E.BYPASS.LTC128B.128 [R40+0x4000], desc[UR4][R14.64] ;  /* 0x040000000e289fae */ /* 0x000fe2000b981a04 */
[----:B------:R-:W-:-:S03]  /*a120*/  ISETP.GE.AND P1, PT, R24, R55, PT ;  /* 0x000000371800720c */ /* 0x000fc60003f26270 */
[----:B------:R2:W-:Y:S01]  /*a130*/  @!P0 LDGSTS.E.BYPASS.LTC128B.128 [R40+0x4800], desc[UR4][R12.64] ;  /* 0x048000000c288fae */ /* 0x0005e2000b981a04 */
[----:B------:R-:W-:Y:S02]  /*a140*/  P2R R3, PR, RZ, 0x2 ;  /* 0x00000002ff037803 */ /* 0x000fe40000000000 */
[----:B------:R-:W-:Y:S01]  /*a150*/  ISETP.GE.AND P1, PT, R7, R55, PT ;  /* 0x000000370700720c */ /* 0x000fe20003f26270 */
[----:B------:R-:W0:Y:S04]  /*a160*/  LDGDEPBAR ;  /* 0x00000000000079af */ /* 0x000e280000000000 */
[----:B------:R-:W3:Y:S04]  /*a170*/  LD.E R73, desc[UR4][R148.64+0x184] ;  /* 0x0001840494497980 */ /* 0x000ee8000c101900 */
[----:B------:R-:W4:Y:S01]  /*a180*/  LD.E R72, desc[UR4][R148.64+0x188] ;  /* 0x0001880494487980 */ /* 0x000f22000c101900 */
[----:B-1----:R-:W-:-:S04]  /*a190*/  LEA R10, P0, R52, R175, 0x1 ;  /* 0x000000af340a7211 */ /* 0x002fc800078008ff */
[-C--:B------:R-:W-:Y:S02]  /*a1a0*/  LEA.HI.X R11, R52, R174.reuse, R53, 0x1, P0 ;  /* 0x000000ae340b7211 */ /* 0x080fe400000f0c35 */
[----:B------:R-:W-:Y:S02]  /*a1b0*/  ISETP.GE.AND P0, PT, R5, R55, PT ;  /* 0x000000370500720c */ /* 0x000fe40003f06270 */
[----:B------:R-:W-:Y:S01]  /*a1c0*/  @!P6 MOV R5, R174 ;  /* 0x000000ae0005e202 */ /* 0x000fe20000000f00 */
[----:B------:R-:W-:-:S04]  /*a1d0*/  DEPBAR.LE SB0, 0x0 ;  /* 0x000080000000791a */ /* 0x000fc80000000000 */
[----:B------:R-:W-:Y:S01]  /*a1e0*/  BAR.SYNC.DEFER_BLOCKING 0x0 ;  /* 0x0000000000007b1d */ /* 0x000fe20000010000 */
[-C--:B------:R-:W-:Y:S02]  /*a1f0*/  ISETP.GE.AND P4, PT, R2, R55.reuse, PT ;  /* 0x000000370200720c */ /* 0x080fe40003f86270 */
[----:B------:R-:W-:-:S03]  /*a200*/  ISETP.GE.AND P3, PT, R0, R55, PT ;  /* 0x000000370000720c */ /* 0x000fc60003f66270 */
[----:B------:R-:W-:Y:S01]  /*a210*/  @!PT LDS RZ, [RZ] ;  /* 0x00000000fffff984 */ /* 0x000fe20000000800 */
[----:B------:R-:W-:Y:S01]  /*a220*/  @!PT LDS RZ, [RZ] ;  /* 0x00000000fffff984 */ /* 0x000fe20000000800 */
[----:B------:R-:W-:Y:S01]  /*a230*/  @!PT LDS RZ, [RZ] ;  /* 0x00000000fffff984 */ /* 0x000fe20000000800 */
[----:B------:R1:W-:Y:S04]  /*a240*/  @!P6 LDGSTS.E.BYPASS.LTC128B.128 [R40+0x5000], desc[UR4][R4.64] ;  /* 0x050000000428efae */ /* 0x0003e8000b981a04 */
[----:B------:R-:W-:Y:S01]  /*a250*/  @P6 STS.128 [R40+0x5000], RZ ;  /* 0x005000ff28006388 */ /* 0x000fe20000000c00 */
[----:B------:R-:W-:Y:S02]  /*a260*/  ISETP.NE.AND P6, PT, R3, RZ, PT ;  /* 0x000000ff0300720c */ /* 0x000fe40003fc5270 */
[----:B------:R-:W-:Y:S02]  /*a270*/  @!P2 MOV R8, R10 ;  /* 0x0000000a0008a202 */ /* 0x000fe40000000f00 */
[----:B------:R-:W-:-:S09]  /*a280*/  @!P2 MOV R9, R11 ;  /* 0x0000000b0009a202 */ /* 0x000fd20000000f00 */
[----:B------:R-:W-:Y:S04]  /*a290*/  @P6 STS.128 [R40+0x5800], RZ ;  /* 0x005800ff28006388 */ /* 0x000fe80000000c00 */
[----:B------:R-:W-:Y:S01]  /*a2a0*/  @!PT LDS RZ, [RZ] ;  /* 0x00000000fffff984 */ /* 0x000fe20000000800 */
[----:B------:R-:W-:Y:S01]  /*a2b0*/  @!PT LDS RZ, [RZ] ;  /* 0x00000000fffff984 */ /* 0x000fe20000000800 */
[----:B------:R-:W-:Y:S01]  /*a2c0*/  @!PT LDS RZ, [RZ] ;  /* 0x00000000fffff984 */ /* 0x000fe20000000800 */
[----:B------:R-:W-:Y:S01]  /*a2d0*/  @!P6 LDGSTS.E.BYPASS.LTC128B.128 [R40+0x5800], desc[UR4][R10.64] ;  /* 0x058000000a28efae */ /* 0x000fe2000b981a04 */
[----:B--2---:R-:W-:-:S04]  /*a2e0*/  @!P5 LEA R12, P6, R46, R10, 0x6 ;  /* 0x0000000a2e0cd211 */ /* 0x004fc800078c30ff */
[CC--:B------:R-:W-:Y:S01]  /*a2f0*/  @!P5 LEA.HI.X R13, R46.reuse, R11.reuse, R47, 0x6, P6 ;  /* 0x0000000b2e0dd211 */ /* 0x0c0fe200030f342f */
[----:B------:R-:W-:Y:S01]  /*a300*/  @P5 STS.128 [R40+0x6000], RZ ;  /* 0x006000ff28005388 */ /* 0x000fe20000000c00 */
[-C--:B------:R-:W-:Y:S02]  /*a310*/  @!P1 MOV R6, R10.reuse ;  /* 0x0000000a00069202 */ /* 0x080fe40000000f00 */
[-C--:B------:R-:W-:Y:S01]  /*a320*/  @!P1 MOV R7, R11.reuse ;  /* 0x0000000b00079202 */ /* 0x080fe20000000f00 */
[----:B------:R-:W-:Y:S01]  /*a330*/  @!PT LDS RZ, [RZ] ;  /* 0x00000000fffff984 */ /* 0x000fe20000000800 */
[----:B------:R-:W-:Y:S01]  /*a340*/  @!PT LDS RZ, [RZ] ;  /* 0x00000000fffff984 */ /* 0x000fe20000000800 */
[----:B------:R-:W-:Y:S01]  /*a350*/  @!PT LDS RZ, [RZ] ;  /* 0x00000000fffff984 */ /* 0x000fe20000000800 */
[----:B------:R2:W-:Y:S01]  /*a360*/  @!P5 LDGSTS.E.BYPASS.LTC128B.128 [R40+0x6000], desc[UR4][R12.64] ;  /* 0x060000000c28dfae */ /* 0x0005e2000b981a04 */
[----:B------:R-:W-:Y:S01]  /*a370*/  @!P2 IMAD R3, R47, 0xc0, RZ ;  /* 0x000000c02f03a824 */ /* 0x000fe200078e02ff */
[----:B-1----:R-:W-:Y:S01]  /*a380*/  @!P0 MOV R4, R10 ;  /* 0x0000000a00048202 */ /* 0x002fe20000000f00 */
[----:B------:R-:W-:Y:S01]  /*a390*/  @!P2 IMAD.WIDE.U32 R8, R46, 0xc0, R8 ;  /* 0x000000c02e08a825 */ /* 0x000fe200078e0008 */
[----:B------:R-:W-:-:S03]  /*a3a0*/  @!P0 MOV R5, R11 ;  /* 0x0000000b00058202 */ /* 0x000fc60000000f00 */
[----:B------:R-:W-:Y:S02]  /*a3b0*/  @!P1 IMAD R2, R47, 0x140, RZ ;  /* 0x000001402f029824 */ /* 0x000fe400078e02ff */
[C---:B------:R-:W-:Y:S01]  /*a3c0*/  @!P1 IMAD.WIDE.U32 R6, R46.reuse, 0x140, R6 ;  /* 0x000001402e069825 */ /* 0x040fe200078e0006 */
[----:B------:R-:W-:Y:S01]  /*a3d0*/  @!P2 IADD3 R9, PT, PT, R3, R9, RZ ;  /* 0x000000090309a210 */ /* 0x000fe20007ffe0ff */
[----:B------:R-:W-:Y:S02]  /*a3e0*/  @P4 STS.128 [R40+0x6800], RZ ;  /* 0x006800ff28004388 */ /* 0x000fe40000000c00 */
[----:B------:R-:W-:Y:S02]  /*a3f0*/  @!P0 IMAD R0, R47, 0x180, RZ ;  /* 0x000001802f008824 */ /* 0x000fe400078e02ff */
[----:B------:R-:W-:Y:S01]  /*a400*/  @!P0 IMAD.WIDE.U32 R4, R46, 0x180, R4 ;  /* 0x000001802e048825 */ /* 0x000fe200078e0004 */
[----:B------:R-:W-:Y:S02]  /*a410*/  @!P1 IADD3 R3, PT, PT, R2, R7, RZ ;  /* 0x0000000702039210 */ /* 0x000fe40007ffe0ff */
[----:B--2---:R-:W-:-:S02]  /*a420*/  @!P4 LEA R12, P6, R46, R10, 0x7 ;  /* 0x0000000a2e0cc211 */ /* 0x004fc400078c38ff */
[C---:B------:R-:W-:Y:S02]  /*a430*/  @!P3 LEA R10, P5, R46.reuse, R10, 0x8 ;  /* 0x0000000a2e0ab211 */ /* 0x040fe400078a40ff */
[CCC-:B------:R-:W-:Y:S02]  /*a440*/  @!P4 LEA.HI.X R13, R46.reuse, R11.reuse, R47.reuse, 0x7, P6 ;  /* 0x0000000b2e0dc211 */ /* 0x1c0fe400030f3c2f */
[----:B------:R-:W-:Y:S02]  /*a450*/  @!P3 LEA.HI.X R11, R46, R11, R47, 0x8, P5 ;  /* 0x0000000b2e0bb211 */ /* 0x000fe400028f442f */
[----:B------:R-:W-:Y:S01]  /*a460*/  @!P1 MOV R2, R6 ;  /* 0x0000000600029202 */ /* 0x000fe20000000f00 */
[----:B------:R-:W-:Y:S01]  /*a470*/  @!PT LDS RZ, [RZ] ;  /* 0x00000000fffff984 */ /* 0x000fe20000000800 */
[----:B------:R-:W-:Y:S01]  /*a480*/  @!PT LDS RZ, [RZ] ;  /* 0x00000000fffff984 */ /* 0x000fe20000000800 */
[----:B------:R-:W-:Y:S01]  /*a490*/  @!PT LDS RZ, [RZ] ;  /* 0x00000000fffff984 */ /* 0x000fe20000000800 */
[----:B------:R-:W-:Y:S01]  /*a4a0*/  @!P4 LDGSTS.E.BYPASS.LTC128B.128 [R40+0x6800], desc[UR4][R12.64] ;  /* 0x068000000c28cfae */ /* 0x000fe2000b981a04 */
[----:B------:R-:W-:-:S03]  /*a4b0*/  @!P0 IADD3 R5, PT, PT, R0, R5, RZ ;  /* 0x0000000500058210 */ /* 0x000fc60007ffe0ff */
        /* <DEDUP_REMOVED lines=19> */
[----:B------:R2:W-:Y:S01]  /*a5f0*/  @!P0 LDGSTS.E.BYPASS.LTC128B.128 [R40+0x8800], desc[UR4][R4.64] ;  /* 0x0880000004288fae */ /* 0x0005e2000b981a04 */
[----:B------:R-:W-:-:S02]  /*a600*/  SHF.R.U32.HI R44, RZ, 0x1, R164 ;  /* 0x00000001ff2c7819 */ /* 0x000fc400000116a4 */
[C---:B------:R-:W-:Y:S01]  /*a610*/  SHF.L.U32 R83, R164.reuse, 0x5, RZ ;  /* 0x00000005a4537819 */ /* 0x040fe200000006ff */
[----:B------:R-:W0:Y:S04]  /*a620*/  LDGDEPBAR ;  /* 0x00000000000079af */ /* 0x000e280000000000 */
[----:B------:R-:W3:Y:S01]  /*a630*/  LD.E R3, desc[UR4][R148.64+0x18c] ;  /* 0x00018c0494037980 */ /* 0x000ee2000c101900 */
[----:B------:R-:W-:Y:S02]  /*a640*/  SHF.L.U32 R166, R164, 0x4, RZ ;  /* 0x00000004a4a67819 */ /* 0x000fe400000006ff */
[----:B------:R-:W-:Y:S02]  /*a650*/  LOP3.LUT R42, R44, 0x8, RZ, 0xc0, !PT ;  /* 0x000000082c2a7812 */ /* 0x000fe400078ec0ff */
[----:B-1----:R-:W-:-:S02]  /*a660*/  LOP3.LUT R2, R166, 0x3e00, RZ, 0xc0, !PT ;  /* 0x00003e00a6027812 */ /* 0x002fc400078ec0ff */
[----:B--2---:R-:W-:Y:S02]  /*a670*/  LOP3.LUT R4, R83, 0xc0, RZ, 0xc0, !PT ;  /* 0x000000c053047812 */ /* 0x004fe400078ec0ff */
[--C-:B------:R-:W-:Y:S02]  /*a680*/  LOP3.LUT R42, R42, 0xc0, R83.reuse, 0xf8, !PT ;  /* 0x000000c02a2a7812 */ /* 0x100fe400078ef853 */
[----:B------:R-:W-:Y:S02]  /*a690*/  LOP3.LUT R4, R4, 0x8, R164, 0xf8, !PT ;  /* 0x0000000804047812 */ /* 0x000fe400078ef8a4 */
[----:B------:R-:W-:Y:S02]  /*a6a0*/  LOP3.LUT R2, R2, 0x20, R83, 0xf8, !PT ;  /* 0x0000002002027812 */ /* 0x000fe400078ef853 */
[----:B------:R-:W-:Y:S02]  /*a6b0*/  LOP3.LUT R0, R166, 0x100, RZ, 0xc0, !PT ;  /* 0x00000100a6007812 */ /* 0x000fe400078ec0ff */
[----:B------:R-:W-:-:S02]  /*a6c0*/  LOP3.LUT R42, R42, 0x18, R50, 0x78, !PT ;  /* 0x000000182a2a7812 */ /* 0x000fc400078e7832 */
[----:B------:R-:W-:Y:S02]  /*a6d0*/  LOP3.LUT R50, R4, 0x18, R50, 0x78, !PT ;  /* 0x0000001804327812 */ /* 0x000fe400078e7832 */
[--C-:B------:R-:W-:Y:S02]  /*a6e0*/  LOP3.LUT R2, R2, 0x100, R83.reuse, 0xf8, !PT ;  /* 0x0000010002027812 */ /* 0x100fe400078ef853 */
[----:B------:R-:W-:Y:S02]  /*a6f0*/  LOP3.LUT R0, R0, 0x20, R83, 0xf8, !PT ;  /* 0x0000002000007812 */ /* 0x000fe400078ef853 */
[----:B------:R-:W-:Y:S02]  /*a700*/  LOP3.LUT R165, R2, R42, RZ, 0xfc, !PT ;  /* 0x0000002a02a57212 */ /* 0x000fe400078efcff */
[----:B------:R-:W-:Y:S02]  /*a710*/  LOP3.LUT R0, R0, R50, RZ, 0xfc, !PT ;  /* 0x0000003200007212 */ /* 0x000fe400078efcff */
[----:B------:R-:W-:-:S02]  /*a720*/  LEA R165, R165, R32, 0x1 ;  /* 0x00000020a5a57211 */ /* 0x000fc400078e08ff */
[----:B------:R-:W-:-:S03]  /*a730*/  LEA R41, R0, R32, 0x1 ;  /* 0x0000002000297211 */ /* 0x000fc600078e08ff */
[----:B-----5:R-:W-:Y:S04]  /*a740*/  LDSM.16.M88.4 R24, [R165] ;  /* 0x00000000a518783b */ /* 0x020fe80000000200 */
[----:B------:R-:W1:Y:S01]  /*a750*/  LDSM.16.M88.4 R8, [R41+0x1000] ;  /* 0x001000002908783b */ /* 0x000e620000000200 */
[----:B------:R-:W-:Y:S02]  /*a760*/  LOP3.LUT P0, R34, R164, 0x4, RZ, 0xc0, !PT ;  /* 0x00000004a4227812 */ /* 0x000fe4000780c0ff */
[----:B------:R-:W-:Y:S01]  /*a770*/  MOV R33, 0x20 ;  /* 0x0000002000217802 */ /* 0x000fe20000000f00 */
[----:B------:R-:W-:Y:S03]  /*a780*/  LDSM.16.M88.4 R4, [R41+0x1400] ;  /* 0x001400002904783b */ /* 0x000fe60000000200 */
[----:B------:R-:W-:Y:S01]  /*a790*/  SEL R77, R33, 0xffffffe0, !P0 ;  /* 0xffffffe0214d7807 */ /* 0x000fe20004000000 */
[----:B------:R-:W-:Y:S03]  /*a7a0*/  LDSM.16.M88.4 R28, [R41+0x1800] ;  /* 0x00180000291c783b */ /* 0x000fe60000000200 */
[----:B------:R-:W-:-:S02]  /*a7b0*/  IADD3 R16, PT, PT, R165, R77, RZ ;  /* 0x0000004da5107210 */ /* 0x000fc40007ffe0ff */
[----:B------:R-:W-:-:S04]  /*a7c0*/  IADD3 R77, PT, PT, R77, R41, RZ ;  /* 0x000000294d4d7210 */ /* 0x000fc80007ffe0ff */
[----:B------:R-:W-:Y:S04]  /*a7d0*/  LDSM.16.M88.4 R16, [R16] ;  /* 0x000000001010783b */ /* 0x000fe80000000200 */
[----:B------:R-:W2:Y:S04]  /*a7e0*/  LDSM.16.M88.4 R12, [R77+0x1000] ;  /* 0x001000004d0c783b */ /* 0x000ea80000000200 */
[----:B------:R-:W2:Y:S04]  /*a7f0*/  LDSM.16.M88.4 R20, [R77+0x1400] ;  /* 0x001400004d14783b */ /* 0x000ea80000000200 */
[----:B------:R-:W4:Y:S01]  /*a800*/  LDSM.16.M88.4 R84, [R77+0x1800] ;  /* 0x001800004d54783b */ /* 0x000f220000000200 */
[C---:B-1----:R-:W-:Y:S08]  /*a810*/  HMMA.16816.F32 R36, R24.reuse, R8, RZ ;  /* 0x000000081824723c */ /* 0x042ff000000018ff */
[----:B------:R-:W-:-:S15]  /*a820*/  HMMA.16816.F32 R8, R24, R10, RZ ;  /* 0x0000000a1808723c */ /* 0x000fde00000018ff */
[----:B------:R-:W-:-:S05]  /*a830*/  NOP ;  /* 0x0000000000007918 */ /* 0x000fca0000000000 */
[C---:B--2---:R-:W-:Y:S08]  /*a840*/  HMMA.16816.F32 R8, R16.reuse, R14, R8 ;  /* 0x0000000e1008723c */ /* 0x044ff00000001808 */
[----:B------:R-:W-:Y:S08]  /*a850*/  HMMA.16816.F32 R36, R16, R12, R36 ;  /* 0x0000000c1024723c */ /* 0x000ff00000001824 */
[C---:B------:R-:W-:Y:S08]  /*a860*/  HMMA.16816.F32 R12, R24.reuse, R4, RZ ;  /* 0x00000004180c723c */ /* 0x040ff000000018ff */
[----:B------:R-:W-:-:S12]  /*a870*/  HMMA.16816.F32 R4, R24, R6, RZ ;  /* 0x000000061804723c */ /* 0x000fd800000018ff */
[C---:B------:R-:W-:Y:S08]  /*a880*/  HMMA.16816.F32 R12, R16.reuse, R20, R12 ;  /* 0x00000014100c723c */ /* 0x040ff0000000180c */
[----:B------:R-:W-:Y:S08]  /*a890*/  HMMA.16816.F32 R4, R16, R22, R4 ;  /* 0x000000161004723c */ /* 0x000ff00000001804 */
[C---:B------:R-:W-:Y:S08]  /*a8a0*/  HMMA.16816.F32 R20, R24.reuse, R28, RZ ;  /* 0x0000001c1814723c */ /* 0x040ff000000018ff */
[----:B------:R-:W-:-:S12]  /*a8b0*/  HMMA.16816.F32 R28, R24, R30, RZ ;  /* 0x0000001e181c723c */ /* 0x000fd800000018ff */
[C---:B----4-:R-:W-:Y:S08]  /*a8c0*/  HMMA.16816.F32 R20, R16.reuse, R84, R20 ;  /* 0x000000541014723c */ /* 0x050ff00000001814 */
[----:B------:R-:W-:Y:S01]  /*a8d0*/  HMMA.16816.F32 R28, R16, R86, R28 ;  /* 0x00000056101c723c */ /* 0x000fe2000000181c */
[-C--:B---3--:R-:W-:Y:S01]  /*a8e0*/  FMUL.FTZ R8, R8, R3.reuse ;  /* 0x0000000308087220 */ /* 0x088fe20000410000 */
[-C--:B------:R-:W-:Y:S01]  /*a8f0*/  FMUL.FTZ R9, R9, R3.reuse ;  /* 0x0000000309097220 */ /* 0x080fe20000410000 */
[-C--:B------:R-:W-:Y:S01]  /*a900*/  FMUL.FTZ R10, R10, R3.reuse ;  /* 0x000000030a0a7220 */ /* 0x080fe20000410000 */
[-C--:B------:R-:W-:Y:S01]  /*a910*/  FMUL.FTZ R11, R11, R3.reuse ;  /* 0x000000030b0b7220 */ /* 0x080fe20000410000 */
[----:B------:R-:W1:Y:S08]  /*a920*/  MUFU.TANH R67, R8 ;  /* 0x0000000800437308 */ /* 0x000e700000002400 */
[----:B------:R-:W2:Y:S08]  /*a930*/  MUFU.TANH R66, R9 ;  /* 0x0000000900427308 */ /* 0x000eb00000002400 */
[----:B------:R-:W3:Y:S08]  /*a940*/  MUFU.TANH R65, R10 ;  /* 0x0000000a00417308 */ /* 0x000ef00000002400 */
[----:B------:R4:W1:Y:S01]  /*a950*/  MUFU.TANH R64, R11 ;  /* 0x0000000b00407308 */ /* 0x0008620000002400 */
[-C--:B------:R-:W-:Y:S01]  /*a960*/  FMUL.FTZ R37, R37, R3.reuse ;  /* 0x0000000325257220 */ /* 0x080fe20000410000 */
[-C--:B------:R-:W-:Y:S01]  /*a970*/  FMUL.FTZ R38, R38, R3.reuse ;  /* 0x0000000326267220 */ /* 0x080fe20000410000 */
[-C--:B------:R-:W-:Y:S01]  /*a980*/  FMUL.FTZ R39, R39, R3.reuse ;  /* 0x0000000327277220 */ /* 0x080fe20000410000 */
[----:B----4-:R-:W4:Y:S01]  /*a990*/  LDSM.16.M88.4 R8, [R41+0x1c00] ;  /* 0x001c00002908783b */ /* 0x010f220000000200 */
[----:B------:R-:W-:-:S03]  /*a9a0*/  FMUL.FTZ R0, R36, R3 ;  /* 0x0000000324007220 */ /* 0x000fc60000410000 */
[----:B------:R-:W1:Y:S08]  /*a9b0*/  MUFU.TANH R70, R37 ;  /* 0x0000002500467308 */ /* 0x000e700000002400 */
[----:B------:R-:W1:Y:S08]  /*a9c0*/  MUFU.TANH R69, R38 ;  /* 0x0000002600457308 */ /* 0x000e700000002400 */
[----:B------:R2:W1:Y:S01]  /*a9d0*/  MUFU.TANH R68, R39 ;  /* 0x0000002700447308 */ /* 0x0004620000002400 */
[-C--:B------:R-:W-:Y:S01]  /*a9e0*/  FMUL.FTZ R12, R12, R3.reuse ;  /* 0x000000030c0c7220 */ /* 0x080fe20000410000 */
[-C--:B------:R-:W-:Y:S01]  /*a9f0*/  FMUL.FTZ R13, R13, R3.reuse ;  /* 0x000000030d0d7220 */ /* 0x080fe20000410000 */
[-C--:B------:R-:W-:Y:S01]  /*aa00*/  FMUL.FTZ R14, R14, R3.reuse ;  /* 0x000000030e0e7220 */ /* 0x080fe20000410000 */
[----:B--2---:R-:W2:Y:S01]  /*aa10*/  LDSM.16.M88.4 R36, [R77+0x1c00] ;  /* 0x001c00004d24783b */ /* 0x004ea20000000200 */
[-C--:B------:R-:W-:Y:S01]  /*aa20*/  FMUL.FTZ R15, R15, R3.reuse ;  /* 0x000000030f0f7220 */ /* 0x080fe20000410000 */
[-C--:B------:R-:W-:Y:S01]  /*aa30*/  FMUL.FTZ R4, R4, R3.reuse ;  /* 0x0000000304047220 */ /* 0x080fe20000410000 */
[-C--:B------:R-:W-:Y:S01]  /*aa40*/  FMUL.FTZ R5, R5, R3.reuse ;  /* 0x0000000305057220 */ /* 0x080fe20000410000 */
[-C--:B------:R-:W-:Y:S01]  /*aa50*/  FMUL.FTZ R6, R6, R3.reuse ;  /* 0x0000000306067220 */ /* 0x080fe20000410000 */
[-C--:B------:R-:W-:Y:S01]  /*aa60*/  FMUL.FTZ R7, R7, R3.reuse ;  /* 0x0000000307077220 */ /* 0x080fe20000410000 */
[----:B------:R-:W1:Y:S08]  /*aa70*/  MUFU.TANH R63, R12 ;  /* 0x0000000c003f7308 */ /* 0x000e700000002400 */
[----:B------:R-:W1:Y:S08]  /*aa80*/  MUFU.TANH R62, R13 ;  /* 0x0000000d003e7308 */ /* 0x000e700000002400 */
[----:B------:R-:W1:Y:S08]  /*aa90*/  MUFU.TANH R61, R14 ;  /* 0x0000000e003d7308 */ /* 0x000e700000002400 */
[----:B------:R4:W1:Y:S08]  /*aaa0*/  MUFU.TANH R60, R15 ;  /* 0x0000000f003c7308 */ /* 0x0008700000002400 */
[----:B------:R-:W1:Y:S08]  /*aab0*/  MUFU.TANH R59, R4 ;  /* 0x00000004003b7308 */ /* 0x000e700000002400 */
[----:B------:R-:W1:Y:S01]  /*aac0*/  MUFU.TANH R58, R5 ;  /* 0x00000005003a7308 */ /* 0x000e620000002400 */
[C---:B----4-:R-:W-:Y:S07]  /*aad0*/  HMMA.16816.F32 R12, R24.reuse, R8, RZ ;  /* 0x00000008180c723c */ /* 0x050fee00000018ff */
[----:B------:R-:W4:Y:S01]  /*aae0*/  MUFU.TANH R57, R6 ;  /* 0x0000000600397308 */ /* 0x000f220000002400 */
[----:B------:R-:W-:Y:S07]  /*aaf0*/  HMMA.16816.F32 R8, R24, R10, RZ ;  /* 0x0000000a1808723c */ /* 0x000fee00000018ff */
[----:B------:R3:W1:Y:S01]  /*ab00*/  MUFU.TANH R56, R7 ;  /* 0x0000000700387308 */ /* 0x0006620000002400 */
[-C--:B------:R-:W-:Y:S01]  /*ab10*/  FMUL.FTZ R20, R20, R3.reuse ;  /* 0x0000000314147220 */ /* 0x080fe20000410000 */
[-C--:B------:R-:W-:Y:S01]  /*ab20*/  FMUL.FTZ R21, R21, R3.reuse ;  /* 0x0000000315157220 */ /* 0x080fe20000410000 */
[-C--:B------:R-:W-:Y:S01]  /*ab30*/  FMUL.FTZ R22, R22, R3.reuse ;  /* 0x0000000316167220 */ /* 0x080fe20000410000 */
[-C--:B------:R-:W-:Y:S01]  /*ab40*/  FMUL.FTZ R23, R23, R3.reuse ;  /* 0x0000000317177220 */ /* 0x080fe20000410000 */
[----:B---3--:R-:W3:Y:S01]  /*ab50*/  LDSM.16.M88.4 R4, [R41+0x2000] ;  /* 0x002000002904783b */ /* 0x008ee20000000200 */
[C---:B--2---:R-:W-:Y:S02]  /*ab60*/  HMMA.16816.F32 R12, R16.reuse, R36, R12 ;  /* 0x00000024100c723c */ /* 0x044fe4000000180c */
[----:B------:R-:W2:Y:S08]  /*ab70*/  MUFU.TANH R55, R20 ;  /* 0x0000001400377308 */ /* 0x000eb00000002400 */
[----:B------:R-:W1:Y:S01]  /*ab80*/  MUFU.TANH R54, R21 ;  /* 0x0000001500367308 */ /* 0x000e620000002400 */
[----:B------:R-:W-:Y:S01]  /*ab90*/  HMMA.16816.F32 R8, R16, R38, R8 ;  /* 0x000000261008723c */ /* 0x000fe20000001808 */
[----:B------:R-:W-:Y:S06]  /*aba0*/  LDSM.16.M88.4 R36, [R41+0x2400] ;  /* 0x002400002924783b */ /* 0x000fec0000000200 */
[----:B------:R-:W1:Y:S08]  /*abb0*/  MUFU.TANH R53, R22 ;  /* 0x0000001600357308 */ /* 0x000e700000002400 */
[----:B------:R4:W1:Y:S01]  /*abc0*/  MUFU.TANH R52, R23 ;  /* 0x0000001700347308 */ /* 0x0008620000002400 */
[-C--:B------:R-:W-:Y:S01]  /*abd0*/  FMUL.FTZ R28, R28, R3.reuse ;  /* 0x000000031c1c7220 */ /* 0x080fe20000410000 */
[-C--:B------:R-:W-:Y:S01]  /*abe0*/  FMUL.FTZ R29, R29, R3.reuse ;  /* 0x000000031d1d7220 */ /* 0x080fe20000410000 */
[-C--:B------:R-:W-:Y:S01]  /*abf0*/  FMUL.FTZ R30, R30, R3.reuse ;  /* 0x000000031e1e7220 */ /* 0x080fe20000410000 */
[----:B----4-:R-:W4:Y:S01]  /*ac00*/  LDSM.16.M88.4 R20, [R77+0x2000] ;  /* 0x002000004d14783b */ /* 0x010f220000000200 */
[-C--:B------:R-:W-:Y:S01]  /*ac10*/  FMUL.FTZ R31, R31, R3.reuse ;  /* 0x000000031f1f7220 */ /* 0x080fe20000410000 */
[-C--:B------:R-:W-:Y:S01]  /*ac20*/  FMUL.FTZ R13, R13, R3.reuse ;  /* 0x000000030d0d7220 */ /* 0x080fe20000410000 */
[-C--:B------:R-:W-:Y:S01]  /*ac30*/  FMUL.FTZ R14, R14, R3.reuse ;  /* 0x000000030e0e7220 */ /* 0x080fe20000410000 */
[-C--:B------:R-:W-:Y:S01]  /*ac40*/  FMUL.FTZ R15, R15, R3.reuse ;  /* 0x000000030f0f7220 */ /* 0x080fe20000410000 */
[----:B------:R-:W1:Y:S01]  /*ac50*/  MUFU.TANH R51, R28 ;  /* 0x0000001c00337308 */ /* 0x000e620000002400 */
[----:B------:R-:W-:-:S07]  /*ac60*/  FMUL.FTZ R2, R12, R3 ;  /* 0x000000030c027220 */ /* 0x000fce0000410000 */
[----:B------:R-:W1:Y:S08]  /*ac70*/  MUFU.TANH R50, R29 ;  /* 0x0000001d00327308 */ /* 0x000e700000002400 */
[----:B------:R-:W1:Y:S08]  /*ac80*/  MUFU.TANH R43, R30 ;  /* 0x0000001e002b7308 */ /* 0x000e700000002400 */
[----:B------:R3:W1:Y:S08]  /*ac90*/  MUFU.TANH R35, R31 ;  /* 0x0000001f00237308 */ /* 0x0006700000002400 */
[----:B------:R-:W1:Y:S08]  /*aca0*/  MUFU.TANH R71, R13 ;  /* 0x0000000d00477308 */ /* 0x000e700000002400 */
[----:B------:R-:W1:Y:S01]  /*acb0*/  MUFU.TANH R74, R14 ;  /* 0x0000000e004a7308 */ /* 0x000e620000002400 */
[C---:B---3--:R-:W-:Y:S07]  /*acc0*/  HMMA.16816.F32 R28, R24.reuse, R4, RZ ;  /* 0x00000004181c723c */ /* 0x048fee00000018ff */
[----:B------:R3:W1:Y:S01]  /*acd0*/  MUFU.TANH R75, R15 ;  /* 0x0000000f004b7308 */ /* 0x0006620000002400 */
[----:B------:R-:W-:Y:S01]  /*ace0*/  HMMA.16816.F32 R4, R24, R6, RZ ;  /* 0x000000061804723c */ /* 0x000fe200000018ff */
[-C--:B------:R-:W-:Y:S01]  /*acf0*/  FMUL.FTZ R8, R8, R3.reuse ;  /* 0x0000000308087220 */ /* 0x080fe20000410000 */
[----:B---3--:R-:W3:Y:S01]  /*ad00*/  LDSM.16.M88.4 R12, [R77+0x2400] ;  /* 0x002400004d0c783b */ /* 0x008ee20000000200 */
[-C--:B------:R-:W-:Y:S01]  /*ad10*/  FMUL.FTZ R9, R9, R3.reuse ;  /* 0x0000000309097220 */ /* 0x080fe20000410000 */
[-C--:B------:R-:W-:Y:S01]  /*ad20*/  FMUL.FTZ R10, R10, R3.reuse ;  /* 0x000000030a0a7220 */ /* 0x080fe20000410000 */
[----:B------:R-:W-:-:S07]  /*ad30*/  FMUL.FTZ R11, R11, R3 ;  /* 0x000000030b0b7220 */ /* 0x000fce0000410000 */
[C---:B----4-:R-:W-:Y:S01]  /*ad40*/  HMMA.16816.F32 R28, R16.reuse, R20, R28 ;  /* 0x00000014101c723c */ /* 0x050fe2000000181c */
[----:B------:R-:W4:Y:S08]  /*ad50*/  MUFU.TANH R76, R8 ;  /* 0x00000008004c7308 */ /* 0x000f300000002400 */
[----:B------:R-:W1:Y:S01]  /*ad60*/  MUFU.TANH R78, R9 ;  /* 0x00000009004e7308 */ /* 0x000e620000002400 */
[----:B------:R-:W-:Y:S01]  /*ad70*/  HMMA.16816.F32 R4, R16, R22, R4 ;  /* 0x000000161004723c */ /* 0x000fe20000001804 */
[----:B------:R-:W2:Y:S06]  /*ad80*/  LDSM.16.M88.4 R20, [R41+0x2800] ;  /* 0x002800002914783b */ /* 0x000eac0000000200 */
[----:B------:R-:W1:Y:S08]  /*ad90*/  MUFU.TANH R79, R10 ;  /* 0x0000000a004f7308 */ /* 0x000e700000002400 */
[----:B------:R4:W1:Y:S01]  /*ada0*/  MUFU.TANH R80, R11 ;  /* 0x0000000b00507308 */ /* 0x0008620000002400 */
[-C--:B------:R-:W-:Y:S01]  /*adb0*/  FMUL.FTZ R28, R28, R3.reuse ;  /* 0x000000031c1c7220 */ /* 0x080fe20000410000 */
[C---:B----4-:R-:W-:Y:S08]  /*adc0*/  HMMA.16816.F32 R8, R24.reuse, R36, RZ ;  /* 0x000000241808723c */ /* 0x050ff000000018ff */
[----:B------:R-:W-:Y:S01]  /*add0*/  HMMA.16816.F32 R36, R24, R38, RZ ;  /* 0x000000261824723c */ /* 0x000fe200000018ff */
[-C--:B------:R-:W-:Y:S01]  /*ade0*/  FMUL.FTZ R29, R29, R3.reuse ;  /* 0x000000031d1d7220 */ /* 0x080fe20000410000 */
[-C--:B------:R-:W-:Y:S01]  /*adf0*/  FMUL.FTZ R30, R30, R3.reuse ;  /* 0x000000031e1e7220 */ /* 0x080fe20000410000 */
[-C--:B------:R-:W-:Y:S01]  /*ae00*/  FMUL.FTZ R31, R31, R3.reuse ;  /* 0x000000031f1f7220 */ /* 0x080fe20000410000 */
[----:B------:R-:W4:Y:S08]  /*ae10*/  MUFU.TANH R81, R28 ;  /* 0x0000001c00517308 */ /* 0x000f300000002400 */
[C---:B---3--:R-:W-:Y:S01]  /*ae20*/  HMMA.16816.F32 R8, R16.reuse, R12, R8 ;  /* 0x0000000c1008723c */ /* 0x048fe20000001808 */
[----:B------:R-:W3:Y:S08]  /*ae30*/  MUFU.TANH R82, R29 ;  /* 0x0000001d00527308 */ /* 0x000ef00000002400 */
[----:B------:R-:W1:Y:S01]  /*ae40*/  MUFU.TANH R84, R30 ;  /* 0x0000001e00547308 */ /* 0x000e620000002400 */
[----:B------:R-:W-:Y:S01]  /*ae50*/  HMMA.16816.F32 R36, R16, R14, R36 ;  /* 0x0000000e1024723c */ /* 0x000fe20000001824 */
[----:B------:R-:W-:Y:S06]  /*ae60*/  LDSM.16.M88.4 R12, [R41+0x2c00] ;  /* 0x002c0000290c783b */ /* 0x000fec0000000200 */
        /* <DEDUP_REMOVED lines=21> */
[----:B---3--:R-:W3:Y:S01]  /*afc0*/  LDSM.16.M88.4 R8, [R77+0x2c00] ;  /* 0x002c00004d08783b */ /* 0x008ee20000000200 */
[-C--:B------:R-:W-:Y:S01]  /*afd0*/  FMUL.FTZ R37, R37, R3.reuse ;  /* 0x0000000325257220 */ /* 0x080fe20000410000 */
[-C--:B------:R-:W-:Y:S01]  /*afe0*/  FMUL.FTZ R38, R38, R3.reuse ;  /* 0x0000000326267220 */ /* 0x080fe20000410000 */
[-C--:B------:R-:W-:Y:S01]  /*aff0*/  FMUL.FTZ R39, R39, R3.reuse ;  /* 0x0000000327277220 */ /* 0x080fe20000410000 */
[C---:B--2---:R-:W-:Y:S02]  /*b000*/  HMMA.16816.F32 R4, R16.reuse, R28, R4 ;  /* 0x0000001c1004723c */ /* 0x044fe40000001804 */
[----:B------:R-:W2:Y:S06]  /*b010*/  MUFU.TANH R94, R36 ;  /* 0x00000024005e7308 */ /* 0x000eac0000002400 */
[----:B------:R-:W-:Y:S02]  /*b020*/  HMMA.16816.F32 R20, R16, R30, R20 ;  /* 0x0000001e1014723c */ /* 0x000fe40000001814 */
[----:B------:R-:W1:Y:S06]  /*b030*/  MUFU.TANH R95, R37 ;  /* 0x00000025005f7308 */ /* 0x000e6c0000002400 */
[----:B------:R-:W-:Y:S02]  /*b040*/  HMMA.16816.F32 R28, R24, R12, RZ ;  /* 0x0000000c181c723c */ /* 0x000fe400000018ff */
[----:B------:R-:W1:Y:S08]  /*b050*/  MUFU.TANH R96, R38 ;  /* 0x0000002600607308 */ /* 0x000e700000002400 */
[----:B------:R4:W1:Y:S01]  /*b060*/  MUFU.TANH R97, R39 ;  /* 0x0000002700617308 */ /* 0x0008620000002400 */
[-C--:B------:R-:W-:Y:S01]  /*b070*/  FMUL.FTZ R4, R4, R3.reuse ;  /* 0x0000000304047220 */ /* 0x080fe20000410000 */
        /* <DEDUP_REMOVED lines=8> */
[----:B---3--:R-:W-:Y:S01]  /*b100*/  HMMA.16816.F32 R28, R16, R8, R28 ;  /* 0x00000008101c723c */ /* 0x008fe2000000181c */
[----:B------:R-:W3:Y:S07]  /*b110*/  MUFU.TANH R98, R4 ;  /* 0x0000000400627308 */ /* 0x000eee0000002400 */
[----:B------:R-:W-:Y:S01]  /*b120*/  HMMA.16816.F32 R12, R24, R14, RZ ;  /* 0x0000000e180c723c */ /* 0x000fe200000018ff */
[----:B------:R-:W1:Y:S08]  /*b130*/  MUFU.TANH R99, R5 ;  /* 0x0000000500637308 */ /* 0x000e700000002400 */
[----:B------:R-:W1:Y:S08]  /*b140*/  MUFU.TANH R101, R6 ;  /* 0x0000000600657308 */ /* 0x000e700000002400 */
[----:B------:R2:W1:Y:S08]  /*b150*/  MUFU.TANH R100, R7 ;  /* 0x0000000700647308 */ /* 0x0004700000002400 */
[----:B------:R-:W1:Y:S08]  /*b160*/  MUFU.TANH R102, R20 ;  /* 0x0000001400667308 */ /* 0x000e700000002400 */
[----:B------:R-:W1:Y:S01]  /*b170*/  MUFU.TANH R103, R21 ;  /* 0x0000001500677308 */ /* 0x000e620000002400 */
[----:B--2---:R-:W2:Y:S07]  /*b180*/  LDSM.16.M88.4 R4, [R77+0x3000] ;  /* 0x003000004d04783b */ /* 0x004eae0000000200 */
[----:B------:R-:W1:Y:S08]  /*b190*/  MUFU.TANH R104, R22 ;  /* 0x0000001600687308 */ /* 0x000e700000002400 */
[----:B------:R3:W1:Y:S01]  /*b1a0*/  MUFU.TANH R106, R23 ;  /* 0x00000017006a7308 */ /* 0x0006620000002400 */
[-C--:B------:R-:W-:Y:S01]  /*b1b0*/  FMUL.FTZ R28, R28, R3.reuse ;  /* 0x000000031c1c7220 */ /* 0x080fe20000410000 */
[-C--:B------:R-:W-:Y:S01]  /*b1c0*/  FMUL.FTZ R29, R29, R3.reuse ;  /* 0x000000031d1d7220 */ /* 0x080fe20000410000 */
[-C--:B------:R-:W-:Y:S01]  /*b1d0*/  FMUL.FTZ R30, R30, R3.reuse ;  /* 0x000000031e1e7220 */ /* 0x080fe20000410000 */
[-C--:B------:R-:W-:Y:S01]  /*b1e0*/  FMUL.FTZ R31, R31, R3.reuse ;  /* 0x000000031f1f7220 */ /* 0x080fe20000410000 */
[----:B---3--:R-:W3:Y:S01]  /*b1f0*/  LDSM.16.M88.4 R20, [R41+0x3400] ;  /* 0x003400002914783b */ /* 0x008ee20000000200 */
[----:B------:R-:W-:Y:S02]  /*b200*/  HMMA.16816.F32 R12, R16, R10, R12 ;  /* 0x0000000a100c723c */ /* 0x000fe4000000180c */
[----:B------:R-:W1:Y:S06]  /*b210*/  MUFU.TANH R109, R28 ;  /* 0x0000001c006d7308 */ /* 0x000e6c0000002400 */
[C---:B----4-:R-:W-:Y:S02]  /*b220*/  HMMA.16816.F32 R8, R24.reuse, R36, RZ ;  /* 0x000000241808723c */ /* 0x050fe400000018ff */
[----:B------:R-:W4:Y:S06]  /*b230*/  MUFU.TANH R105, R29 ;  /* 0x0000001d00697308 */ /* 0x000f2c0000002400 */
[----:B------:R-:W-:Y:S02]  /*b240*/  HMMA.16816.F32 R36, R24, R38, RZ ;  /* 0x000000261824723c */ /* 0x000fe400000018ff */
[----:B------:R-:W1:Y:S08]  /*b250*/  MUFU.TANH R110, R30 ;  /* 0x0000001e006e7308 */ /* 0x000e700000002400 */
[----:B------:R2:W1:Y:S01]  /*b260*/  MUFU.TANH R107, R31 ;  /* 0x0000001f006b7308 */ /* 0x0004620000002400 */
[-C--:B------:R-:W-:Y:S01]  /*b270*/  FMUL.FTZ R12, R12, R3.reuse ;  /* 0x000000030c0c7220 */ /* 0x080fe20000410000 */
[-C--:B------:R-:W-:Y:S01]  /*b280*/  FMUL.FTZ R13, R13, R3.reuse ;  /* 0x000000030d0d7220 */ /* 0x080fe20000410000 */
[-C--:B------:R-:W-:Y:S01]  /*b290*/  FMUL.FTZ R14, R14, R3.reuse ;  /* 0x000000030e0e7220 */ /* 0x080fe20000410000 */
[----:B--2---:R-:W2:Y:S01]  /*b2a0*/  LDSM.16.M88.4 R28, [R77+0x3400] ;  /* 0x003400004d1c783b */ /* 0x004ea20000000200 */
[-C--:B------:R-:W-:Y:S01]  /*b2b0*/  FMUL.FTZ R15, R15, R3.reuse ;  /* 0x000000030f0f7220 */ /* 0x080fe20000410000 */
[C---:B------:R-:W-:Y:S02]  /*b2c0*/  HMMA.16816.F32 R8, R16.reuse, R4, R8 ;  /* 0x000000041008723c */ /* 0x040fe40000001808 */
[----:B------:R-:W1:Y:S06]  /*b2d0*/  MUFU.TANH R112, R12 ;  /* 0x0000000c00707308 */ /* 0x000e6c0000002400 */
[----:B------:R-:W-:Y:S02]  /*b2e0*/  HMMA.16816.F32 R36, R16, R6, R36 ;  /* 0x000000061024723c */ /* 0x000fe40000001824 */
[----:B------:R-:W1:Y:S01]  /*b2f0*/  MUFU.TANH R111, R13 ;  /* 0x0000000d006f7308 */ /* 0x000e620000002400 */
[----:B------:R-:W4:Y:S07]  /*b300*/  LDSM.16.M88.4 R4, [R41+0x3800] ;  /* 0x003800002904783b */ /* 0x000f2e0000000200 */
[----:B------:R-:W1:Y:S08]  /*b310*/  MUFU.TANH R114, R14 ;  /* 0x0000000e00727308 */ /* 0x000e700000002400 */
[----:B------:R3:W1:Y:S01]  /*b320*/  MUFU.TANH R113, R15 ;  /* 0x0000000f00717308 */ /* 0x0006620000002400 */
[-C--:B------:R-:W-:Y:S01]  /*b330*/  FMUL.FTZ R8, R8, R3.reuse ;  /* 0x0000000308087220 */ /* 0x080fe20000410000 */
[C---:B---3--:R-:W-:Y:S01]  /*b340*/  HMMA.16816.F32 R12, R24.reuse, R20, RZ ;  /* 0x00000014180c723c */ /* 0x048fe200000018ff */
        /* <DEDUP_REMOVED lines=8> */
[----:B------:R-:W-:Y:S07]  /*b3d0*/  HMMA.16816.F32 R20, R24, R22, RZ ;  /* 0x000000161814723c */ /* 0x000fee00000018ff */
[----:B------:R-:W1:Y:S04]  /*b3e0*/  MUFU.TANH R116, R9 ;  /* 0x0000000900747308 */ /* 0x000e680000002400 */
[C---:B--2---:R-:W-:Y:S04]  /*b3f0*/  HMMA.16816.F32 R12, R16.reuse, R28, R12 ;  /* 0x0000001c100c723c */ /* 0x044fe8000000180c */
[----:B------:R-:W2:Y:S08]  /*b400*/  MUFU.TANH R118, R10 ;  /* 0x0000000a00767308 */ /* 0x000eb00000002400 */
[----:B------:R4:W1:Y:S08]  /*b410*/  MUFU.TANH R117, R11 ;  /* 0x0000000b00757308 */ /* 0x0008700000002400 */
[----:B------:R-:W1:Y:S08]  /*b420*/  MUFU.TANH R120, R36 ;  /* 0x0000002400787308 */ /* 0x000e700000002400 */
[----:B------:R-:W1:Y:S01]  /*b430*/  MUFU.TANH R119, R37 ;  /* 0x0000002500777308 */ /* 0x000e620000002400 */
[----:B----4-:R-:W4:Y:S07]  /*b440*/  LDSM.16.M88.4 R8, [R77+0x3800] ;  /* 0x003800004d08783b */ /* 0x010f2e0000000200 */
        /* <DEDUP_REMOVED lines=9> */
[C---:B------:R-:W-:Y:S02]  /*b4e0*/  HMMA.16816.F32 R28, R24.reuse, R4, RZ ;  /* 0x00000004181c723c */ /* 0x040fe400000018ff */
[----:B------:R-:W1:Y:S06]  /*b4f0*/  MUFU.TANH R124, R13 ;  /* 0x0000000d007c7308 */ /* 0x000e6c0000002400 */
[----:B------:R-:W-:Y:S02]  /*b500*/  HMMA.16816.F32 R4, R24, R6, RZ ;  /* 0x000000061804723c */ /* 0x000fe400000018ff */
[----:B------:R-:W1:Y:S08]  /*b510*/  MUFU.TANH R126, R14 ;  /* 0x0000000e007e7308 */ /* 0x000e700000002400 */
[----:B------:R2:W1:Y:S01]  /*b520*/  MUFU.TANH R125, R15 ;  /* 0x0000000f007d7308 */ /* 0x0004620000002400 */
[-C--:B------:R-:W-:Y:S01]  /*b530*/  FMUL.FTZ R20, R20, R3.reuse ;  /* 0x0000000314147220 */ /* 0x080fe20000410000 */
[----:B--2---:R-:W2:Y:S01]  /*b540*/  LDSM.16.M88.4 R12, [R77+0x3c00] ;  /* 0x003c00004d0c783b */ /* 0x004ea20000000200 */
[-C--:B------:R-:W-:Y:S01]  /*b550*/  FMUL.FTZ R21, R21, R3.reuse ;  /* 0x0000000315157220 */ /* 0x080fe20000410000 */
[-C--:B------:R-:W-:Y:S01]  /*b560*/  FMUL.FTZ R22, R22, R3.reuse ;  /* 0x0000000316167220 */ /* 0x080fe20000410000 */
[-C--:B------:R-:W-:Y:S01]  /*b570*/  FMUL.FTZ R23, R23, R3.reuse ;  /* 0x0000000317177220 */ /* 0x080fe20000410000 */
[C---:B----4-:R-:W-:Y:S02]  /*b580*/  HMMA.16816.F32 R28, R16.reuse, R8, R28 ;  /* 0x00000008101c723c */ /* 0x050fe4000000181c */
[----:B------:R-:W4:Y:S06]  /*b590*/  MUFU.TANH R127, R20 ;  /* 0x00000014007f7308 */ /* 0x000f2c0000002400 */
[----:B------:R-:W-:Y:S02]  /*b5a0*/  HMMA.16816.F32 R4, R16, R10, R4 ;  /* 0x0000000a1004723c */ /* 0x000fe40000001804 */
[----:B------:R-:W1:Y:S06]  /*b5b0*/  MUFU.TANH R128, R21 ;  /* 0x0000001500807308 */ /* 0x000e6c0000002400 */
[C---:B---3--:R-:W-:Y:S02]  /*b5c0*/  HMMA.16816.F32 R8, R24.reuse, R36, RZ ;  /* 0x000000241808723c */ /* 0x048fe400000018ff */
[----:B------:R-:W3:Y:S08]  /*b5d0*/  MUFU.TANH R129, R22 ;  /* 0x0000001600817308 */ /* 0x000ef00000002400 */
[----:B------:R4:W1:Y:S01]  /*b5e0*/  MUFU.TANH R134, R23 ;  /* 0x0000001700867308 */ /* 0x0008620000002400 */
[----:B------:R-:W-:Y:S01]  /*b5f0*/  HMMA.16816.F32 R36, R24, R38, RZ ;  /* 0x000000261824723c */ /* 0x000fe200000018ff */
[-C--:B------:R-:W-:Y:S01]  /*b600*/  FMUL.FTZ R28, R28, R3.reuse ;  /* 0x000000031c1c7220 */ /* 0x080fe20000410000 */
[-C--:B------:R-:W-:Y:S01]  /*b610*/  FMUL.FTZ R29, R29, R3.reuse ;  /* 0x000000031d1d7220 */ /* 0x080fe20000410000 */
[-C--:B------:R-:W-:Y:S01]  /*b620*/  FMUL.FTZ R30, R30, R3.reuse ;  /* 0x000000031e1e7220 */ /* 0x080fe20000410000 */
[----:B----4-:R-:W4:Y:S01]  /*b630*/  LDSM.16.M88.4 R20, [R41+0x4000] ;  /* 0x004000002914783b */ /* 0x010f220000000200 */
[----:B------:R-:W-:-:S04]  /*b640*/  FMUL.FTZ R31, R31, R3 ;  /* 0x000000031f1f7220 */ /* 0x000fc80000410000 */
[C---:B--2---:R-:W-:Y:S01]  /*b650*/  HMMA.16816.F32 R8, R16.reuse, R12, R8 ;  /* 0x0000000c1008723c */ /* 0x044fe20000001808 */
[----:B------:R-:W2:Y:S08]  /*b660*/  MUFU.TANH R141, R28 ;  /* 0x0000001c008d7308 */ /* 0x000eb00000002400 */
[----:B------:R-:W1:Y:S02]  /*b670*/  MUFU.TANH R135, R29 ;  /* 0x0000001d00877308 */ /* 0x000e640000002400 */
[----:B------:R-:W-:Y:S01]  /*b680*/  HMMA.16816.F32 R36, R16, R14, R36 ;  /* 0x0000000e1024723c */ /* 0x000fe20000001824 */
[----:B------:R-:W-:Y:S05]  /*b690*/  LDSM.16.M88.4 R12, [R41+0x4400] ;  /* 0x00440000290c783b */ /* 0x000fea0000000200 */
[----:B------:R-:W1:Y:S08]  /*b6a0*/  MUFU.TANH R142, R30 ;  /* 0x0000001e008e7308 */ /* 0x000e700000002400 */
[----:B------:R3:W1:Y:S01]  /*b6b0*/  MUFU.TANH R136, R31 ;  /* 0x0000001f00887308 */ /* 0x0006620000002400 */
[-C--:B------:R-:W-:Y:S01]  /*b6c0*/  FMUL.FTZ R4, R4, R3.reuse ;  /* 0x0000000304047220 */ /* 0x080fe20000410000 */
[-C--:B------:R-:W-:Y:S01]  /*b6d0*/  FMUL.FTZ R5, R5, R3.reuse ;  /* 0x0000000305057220 */ /* 0x080fe20000410000 */
[-C--:B------:R-:W-:Y:S01]  /*b6e0*/  FMUL.FTZ R6, R6, R3.reuse ;  /* 0x0000000306067220 */ /* 0x080fe20000410000 */
[----:B---3--:R-:W3:Y:S01]  /*b6f0*/  LDSM.16.M88.4 R28, [R77+0x4000] ;  /* 0x004000004d1c783b */ /* 0x008ee20000000200 */
        /* <DEDUP_REMOVED lines=16> */
[----:B--2---:R-:W2:Y:S01]  /*b800*/  LDSM.16.M88.4 R8, [R77+0x4400] ;  /* 0x004400004d08783b */ /* 0x004ea20000000200 */
[-C--:B------:R-:W-:Y:S01]  /*b810*/  FMUL.FTZ R37, R37, R3.reuse ;  /* 0x0000000325257220 */ /* 0x080fe20000410000 */
[-C--:B------:R-:W-:Y:S01]  /*b820*/  FMUL.FTZ R38, R38, R3.reuse ;  /* 0x0000000326267220 */ /* 0x080fe20000410000 */
[-C--:B------:R-:W-:Y:S01]  /*b830*/  FMUL.FTZ R39, R39, R3.reuse ;  /* 0x0000000327277220 */ /* 0x080fe20000410000 */
[C---:B---3--:R-:W-:Y:S02]  /*b840*/  HMMA.16816.F32 R4, R16.reuse, R28, R4 ;  /* 0x0000001c1004723c */ /* 0x048fe40000001804 */
[----:B------:R-:W3:Y:S06]  /*b850*/  MUFU.TANH R221, R36 ;  /* 0x0000002400dd7308 */ /* 0x000eec0000002400 */
        /* <DEDUP_REMOVED lines=14> */
[----:B--2---:R-:W-:Y:S01]  /*b940*/  HMMA.16816.F32 R28, R16, R8, R28 ;  /* 0x00000008101c723c */ /* 0x004fe2000000181c */
[----:B------:R-:W2:Y:S07]  /*b950*/  MUFU.TANH R222, R4 ;  /* 0x0000000400de7308 */ /* 0x000eae0000002400 */
[----:B------:R-:W-:Y:S01]  /*b960*/  HMMA.16816.F32 R12, R24, R14, RZ ;  /* 0x0000000e180c723c */ /* 0x000fe200000018ff */
[----:B------:R-:W1:Y:S08]  /*b970*/  MUFU.TANH R230, R5 ;  /* 0x0000000500e67308 */ /* 0x000e700000002400 */
[----:B------:R-:W1:Y:S08]  /*b980*/  MUFU.TANH R234, R6 ;  /* 0x0000000600ea7308 */ /* 0x000e700000002400 */
[----:B------:R3:W1:Y:S08]  /*b990*/  MUFU.TANH R232, R7 ;  /* 0x0000000700e87308 */ /* 0x0006700000002400 */
[----:B------:R-:W1:Y:S08]  /*b9a0*/  MUFU.TANH R233, R20 ;  /* 0x0000001400e97308 */ /* 0x000e700000002400 */
[----:B------:R-:W1:Y:S01]  /*b9b0*/  MUFU.TANH R235, R21 ;  /* 0x0000001500eb7308 */ /* 0x000e620000002400 */
[----:B---3--:R-:W3:Y:S07]  /*b9c0*/  LDSM.16.M88.4 R4, [R77+0x4800] ;  /* 0x004800004d04783b */ /* 0x008eee0000000200 */
[----:B------:R-:W1:Y:S08]  /*b9d0*/  MUFU.TANH R236, R22 ;  /* 0x0000001600ec7308 */ /* 0x000e700000002400 */
[----:B------:R2:W1:Y:S01]  /*b9e0*/  MUFU.TANH R237, R23 ;  /* 0x0000001700ed7308 */ /* 0x0004620000002400 */
[-C--:B------:R-:W-:Y:S01]  /*b9f0*/  FMUL.FTZ R28, R28, R3.reuse ;  /* 0x000000031c1c7220 */ /* 0x080fe20000410000 */
[-C--:B------:R-:W-:Y:S01]  /*ba00*/  FMUL.FTZ R29, R29, R3.reuse ;  /* 0x000000031d1d7220 */ /* 0x080fe20000410000 */
[-C--:B------:R-:W-:Y:S01]  /*ba10*/  FMUL.FTZ R30, R30, R3.reuse ;  /* 0x000000031e1e7220 */ /* 0x080fe20000410000 */
[-C--:B------:R-:W-:Y:S01]  /*ba20*/  FMUL.FTZ R31, R31, R3.reuse ;  /* 0x000000031f1f7220 */ /* 0x080fe20000410000 */
[----:B--2---:R-:W2:Y:S01]  /*ba30*/  LDSM.16.M88.4 R20, [R41+0x4c00] ;  /* 0x004c00002914783b */ /* 0x004ea20000000200 */
[----:B------:R-:W-:Y:S02]  /*ba40*/  HMMA.16816.F32 R12, R16, R10, R12 ;  /* 0x0000000a100c723c */ /* 0x000fe4000000180c */
[----:B------:R-:W1:Y:S06]  /*ba50*/  MUFU.TANH R239, R28 ;  /* 0x0000001c00ef7308 */ /* 0x000e6c0000002400 */
[----:B----4-:R-:W-:Y:S02]  /*ba60*/  HMMA.16816.F32 R8, R24, R36, RZ ;  /* 0x000000241808723c */ /* 0x010fe400000018ff */
[----:B------:R-:W4:Y:S08]  /*ba70*/  MUFU.TANH R238, R29 ;  /* 0x0000001d00ee7308 */ /* 0x000f300000002400 */
[----:B------:R-:W1:Y:S08]  /*ba80*/  MUFU.TANH R241, R30 ;  /* 0x0000001e00f17308 */ /* 0x000e700000002400 */
[----:B------:R3:W1:Y:S01]  /*ba90*/  MUFU.TANH R240, R31 ;  /* 0x0000001f00f07308 */ /* 0x0006620000002400 */
[-C--:B------:R-:W-:Y:S01]  /*baa0*/  FMUL.FTZ R13, R13, R3.reuse ;  /* 0x000000030d0d7220 */ /* 0x080fe20000410000 */
[-C--:B------:R-:W-:Y:S01]  /*bab0*/  FMUL.FTZ R14, R14, R3.reuse ;  /* 0x000000030e0e7220 */ /* 0x080fe20000410000 */
[----:B---3--:R-:W3:Y:S01]  /*bac0*/  LDSM.16.M88.4 R28, [R77+0x4c00] ;  /* 0x004c00004d1c783b */ /* 0x008ee20000000200 */
[----:B------:R-:W-:Y:S01]  /*bad0*/  HMMA.16816.F32 R8, R16, R4, R8 ;  /* 0x000000041008723c */ /* 0x000fe20000001808 */
[----:B------:R-:W-:-:S03]  /*bae0*/  FMUL.FTZ R4, R12, R3 ;  /* 0x000000030c047220 */ /* 0x000fc60000410000 */
[----:B------:R-:W1:Y:S01]  /*baf0*/  MUFU.TANH R244, R13 ;  /* 0x0000000d00f47308 */ /* 0x000e620000002400 */
[----:B------:R-:W-:Y:S01]  /*bb00*/  FMUL.FTZ R5, R15, R3 ;  /* 0x000000030f057220 */ /* 0x000fe20000410000 */
[----:B------:R-:W-:Y:S01]  /*bb10*/  IADD3 R72, PT, PT, R72, R49, -R180 ;  /* 0x0000003148487210 */ /* 0x000fe20007ffe8b4 */
[----:B------:R-:W-:-:S05]  /*bb20*/  DEPBAR.LE SB0, 0x0 ;  /* 0x000080000000791a */ /* 0x000fca0000000000 */
[----:B------:R2:W1:Y:S01]  /*bb30*/  MUFU.TANH R245, R14 ;  /* 0x0000000e00f57308 */ /* 0x0004620000002400 */
[C---:B------:R-:W-:Y:S08]  /*bb40*/  HMMA.16816.F32 R36, R24.reuse, R38, RZ ;  /* 0x000000261824723c */ /* 0x040ff000000018ff */
[C---:B--2---:R-:W-:Y:S08]  /*bb50*/  HMMA.16816.F32 R12, R24.reuse, R20, RZ ;  /* 0x00000014180c723c */ /* 0x044ff000000018ff */
[----:B------:R-:W-:Y:S08]  /*bb60*/  HMMA.16816.F32 R20, R24, R22, RZ ;  /* 0x000000161814723c */ /* 0x000ff000000018ff */
[C---:B------:R-:W-:Y:S08]  /*bb70*/  HMMA.16816.F32 R36, R16.reuse, R6, R36 ;  /* 0x000000061024723c */ /* 0x040ff00000001824 */
[C---:B---3--:R-:W-:Y:S08]  /*bb80*/  HMMA.16816.F32 R12, R16.reuse, R28, R12 ;  /* 0x0000001c100c723c */ /* 0x048ff0000000180c */
[----:B------:R-:W-:Y:S01]  /*bb90*/  HMMA.16816.F32 R20, R16, R30, R20 ;  /* 0x0000001e1014723c */ /* 0x000fe20000001814 */
[-C--:B------:R-:W-:Y:S01]  /*bba0*/  FMUL.FTZ R6, R9, R3.reuse ;  /* 0x0000000309067220 */ /* 0x080fe20000410000 */
[-C--:B------:R-:W-:Y:S01]  /*bbb0*/  FMUL.FTZ R9, R10, R3.reuse ;  /* 0x000000030a097220 */ /* 0x080fe20000410000 */
[-C--:B------:R-:W-:Y:S01]  /*bbc0*/  FMUL.FTZ R7, R11, R3.reuse ;  /* 0x000000030b077220 */ /* 0x080fe20000410000 */
[-C--:B------:R-:W-:Y:S01]  /*bbd0*/  FMUL.FTZ R8, R8, R3.reuse ;  /* 0x0000000308087220 */ /* 0x080fe20000410000 */
[-C--:B------:R-:W-:Y:S01]  /*bbe0*/  FMUL.FTZ R10, R36, R3.reuse ;  /* 0x00000003240a7220 */ /* 0x080fe20000410000 */
[-C--:B------:R-:W-:Y:S01]  /*bbf0*/  FMUL.FTZ R11, R37, R3.reuse ;  /* 0x00000003250b7220 */ /* 0x080fe20000410000 */
[-C--:B------:R-:W-:Y:S01]  /*bc00*/  FMUL.FTZ R26, R38, R3.reuse ;  /* 0x00000003261a7220 */ /* 0x080fe20000410000 */
[----:B------:R-:W-:-:S03]  /*bc10*/  FMUL.FTZ R25, R39, R3 ;  /* 0x0000000327197220 */ /* 0x000fc60000410000 */
[-C--:B------:R-:W-:Y:S01]  /*bc20*/  FMUL.FTZ R12, R12, R3.reuse ;  /* 0x000000030c0c7220 */ /* 0x080fe20000410000 */
[-C--:B------:R-:W-:Y:S01]  /*bc30*/  FMUL.FTZ R13, R13, R3.reuse ;  /* 0x000000030d0d7220 */ /* 0x080fe20000410000 */
[-C--:B------:R-:W-:Y:S01]  /*bc40*/  FMUL.FTZ R14, R14, R3.reuse ;  /* 0x000000030e0e7220 */ /* 0x080fe20000410000 */
[-C--:B------:R-:W-:Y:S01]  /*bc50*/  FMUL.FTZ R15, R15, R3.reuse ;  /* 0x000000030f0f7220 */ /* 0x080fe20000410000 */
[----:B------:R2:W3:Y:S04]  /*bc60*/  MUFU.TANH R27, R12 ;  /* 0x0000000c001b7308 */ /* 0x0004e80000002400 */
[-C--:B------:R-:W-:Y:S01]  /*bc70*/  FMUL.FTZ R20, R20, R3.reuse ;  /* 0x0000000314147220 */ /* 0x080fe20000410000 */
[-C--:B------:R-:W-:Y:S01]  /*bc80*/  FMUL.FTZ R21, R21, R3.reuse ;  /* 0x0000000315157220 */ /* 0x080fe20000410000 */
[-C--:B------:R-:W-:Y:S01]  /*bc90*/  FMUL.FTZ R22, R22, R3.reuse ;  /* 0x0000000316167220 */ /* 0x080fe20000410000 */
[----:B------:R-:W-:Y:S01]  /*bca0*/  FMUL.FTZ R23, R23, R3 ;  /* 0x0000000317177220 */ /* 0x000fe20000410000 */
[----:B------:R-:W-:Y:S01]  /*bcb0*/  IADD3 R3, PT, PT, R45, -0x1, RZ ;  /* 0xffffffff2d037810 */ /* 0x000fe20007ffe0ff */
[----:B------:R-:W1:Y:S03]  /*bcc0*/  MUFU.TANH R0, R0 ;  /* 0x0000000000007308 */ /* 0x000e660000002400 */
[----:B------:R-:W-:-:S02]  /*bcd0*/  ISETP.GT.AND P0, PT, R3, R169, PT ;  /* 0x000000a90300720c */ /* 0x000fc40003f04270 */
[----:B--2---:R-:W-:-:S03]  /*bce0*/  LOP3.LUT R12, R44, 0x1f0, RZ, 0xc0, !PT ;  /* 0x000001f02c0c7812 */ /* 0x004fc600078ec0ff */
[----:B------:R-:W2:Y:S01]  /*bcf0*/  MUFU.TANH R2, R2 ;  /* 0x0000000200027308 */ /* 0x000ea20000002400 */
[----:B------:R-:W-:Y:S02]  /*bd00*/  LOP3.LUT R12, R12, 0x7, R108, 0xf8, !PT ;  /* 0x000000070c0c7812 */ /* 0x000fe400078ef86c */
[----:B------:R-:W-:-:S05]  /*bd10*/  IADD3 R73, PT, PT, R49, -R180, -R73 ;  /* 0x800000b431497210 */ /* 0x000fca0007ffe849 */
[----:B------:R-:W1:Y:S01]  /*bd20*/  MUFU.TANH R4, R4 ;  /* 0x0000000400047308 */ /* 0x000e620000002400 */
[----:B------:R-:W-:-:S07]  /*bd30*/  LEA R188, R177, R12, 0x6 ;  /* 0x0000000cb1bc7211 */ /* 0x000fce00078e30ff */
[----:B------:R-:W1:Y:S01]  /*bd40*/  MUFU.TANH R5, R5 ;  /* 0x0000000500057308 */ /* 0x000e620000002400 */
[----:B------:R-:W-:-:S07]  /*bd50*/  IADD3 R187, PT, PT, R188, R72, RZ ;  /* 0x00000048bcbb7210 */ /* 0x000fce0007ffe0ff */
[----:B------:R-:W1:Y:S01]  /*bd60*/  MUFU.TANH R8, R8 ;  /* 0x0000000800087308 */ /* 0x000e620000002400 */
[----:B------:R-:W-:-:S07]  /*bd70*/  IADD3 R188, PT, PT, R188, R73, RZ ;  /* 0x00000049bcbc7210 */ /* 0x000fce0007ffe0ff */
        /* <DEDUP_REMOVED lines=13> */
[----:B------:R-:W-:Y:S01]  /*be50*/  BSSY.RECONVERGENT B1, `(.L_x_5269) ;  /* 0x0000073000017945 */ /* 0x000fe20003800200 */
[----:B------:R-:W-:-:S02]  /*be60*/  VIADDMNMX R186, R187, 0x1, R49, PT ;  /* 0x00000001bbba7846 */ /* 0x000fc40003800131 */
[----:B------:R-:W-:Y:S02]  /*be70*/  VIADDMNMX R187, R187, 0x9, R49, PT ;  /* 0x00000009bbbb7846 */ /* 0x000fe40003800131 */
[----:B------:R-:W-:Y:S02]  /*be80*/  VIMNMX R189, PT, PT, RZ, R188, !PT ;  /* 0x000000bcffbd7248 */ /* 0x000fe40007fe0100 */
[----:B------:R4:W1:Y:S01]  /*be90*/  MUFU.TANH R250, R20 ;  /* 0x0000001400fa7308 */ /* 0x0008620000002400 */
[----:B------:R-:W-:Y:S02]  /*bea0*/  SHF.L.U32 R49, R3, 0x8, RZ ;  /* 0x0000000803317819 */ /* 0x000fe400000006ff */
[----:B------:R-:W-:Y:S02]  /*beb0*/  VIADDMNMX R188, R188, 0x8, RZ, !PT ;  /* 0x00000008bcbc7846 */ /* 0x000fe400078001ff */
[----:B----4-:R-:W-:Y:S01]  /*bec0*/  SHF.R.U32.HI R20, RZ, 0x3, R164 ;  /* 0x00000003ff147819 */ /* 0x010fe200000116a4 */
[----:B------:R-:W-:Y:S06]  /*bed0*/  BAR.SYNC.DEFER_BLOCKING 0x0 ;  /* 0x0000000000007b1d */ /* 0x000fec0000010000 */
[----:B-123--:R-:W-:Y:S05]  /*bee0*/  @!P0 BRA `(.L_x_5270) ;  /* 0x0000000400a48947 */ /* 0x00efea0003800000 */
        /* <DEDUP_REMOVED lines=13> */
.L_x_5272:
        /* <DEDUP_REMOVED lines=30> */
[----:B------:R-:W-:-:S04]  /*c1a0*/  LOP3.LUT R12, R49, R14, RZ, 0x3c, !PT ;  /* 0x0000000e310c7212 */ /* 0x000fc800078e3cff */
[----:B------:R-:W-:Y:S02]  /*c1b0*/  ISETP.GE.AND P5, PT, R12, RZ, PT ;  /* 0x000000ff0c00720c */ /* 0x000fe40003fa6270 */
[----:B------:R-:W-:Y:S02]  /*c1c0*/  @P2 IADD3 R17, PT, PT, R17, 0x1, RZ ;  /* 0x0000000111112810 */ /* 0x000fe40007ffe0ff */
[----:B------:R-:W-:Y:S02]  /*c1d0*/  LOP3.LUT R12, RZ, R14, RZ, 0x33, !PT ;  /* 0x0000000eff0c7212 */ /* 0x000fe400078e33ff */
[----:B------:R-:W-:Y:S01]  /*c1e0*/  MOV R13, R17 ;  /* 0x00000011000d7202 */ /* 0x000fe20000000f00 */
[----:B------:R-:W-:-:S04]  /*c1f0*/  @P3 VIADD R18, R18, 0x1 ;  /* 0x0000000112123836 */ /* 0x000fc80000000000 */
        /* <DEDUP_REMOVED lines=25> */
.L_x_5273:
[----:B------:R-:W-:Y:S05]  /*c390*/  BSYNC.RECONVERGENT B0 ;  /* 0x0000000000007941 */ /* 0x000fea0003800200 */
.L_x_5271:
        /* <DEDUP_REMOVED lines=30> */
.L_x_5270:
[----:B------:R-:W-:Y:S05]  /*c580*/  BSYNC.RECONVERGENT B1 ;  /* 0x0000000000017941 */ /* 0x000fea0003800200 */
.L_x_5269:
[----:B------:R-:W-:-:S05]  /*c590*/  IMAD.SHL.U32 R48, R164, 0x2, RZ ;  /* 0x00000002a4307824 */ /* 0x000fca00078e00ff */
[----:B------:R-:W-:-:S04]  /*c5a0*/  LOP3.LUT R48, R48, 0x6, RZ, 0xc0, !PT ;  /* 0x0000000630307812 */ /* 0x000fc800078ec0ff */
[----:B------:R-:W-:-:S04]  /*c5b0*/  LOP3.LUT R49, R49, R48, RZ, 0xfc, !PT ;  /* 0x0000003031317212 */ /* 0x000fc800078efcff */
[C---:B------:R-:W-:Y:S01]  /*c5c0*/  ISETP.GE.AND P0, PT, R49.reuse, R188, PT ;  /* 0x000000bc3100720c */ /* 0x040fe20003f06270 */
[C---:B------:R-:W-:Y:S01]  /*c5d0*/  VIADD R12, R49.reuse, 0x8 ;  /* 0x00000008310c7836 */ /* 0x040fe20000000000 */
[C---:B------:R-:W-:Y:S01]  /*c5e0*/  ISETP.GE.AND P5, PT, R49.reuse, R187, PT ;  /* 0x000000bb3100720c */ /* 0x040fe20003fa6270 */
[----:B------:R-:W-:Y:S01]  /*c5f0*/  VIADD R13, R49, 0x1 ;  /* 0x00000001310d7836 */ /* 0x000fe20000000000 */
[----:B------:R-:W-:Y:S01]  /*c600*/  FSEL R36, R69, -INF , P0 ;  /* 0xff80000045247808 */ /* 0x000fe20000000000 */
[C---:B----4-:R-:W-:Y:S01]  /*c610*/  VIADD R18, R49.reuse, 0x20 ;  /* 0x0000002031127836 */ /* 0x050fe20000000000 */
[----:B------:R-:W-:Y:S01]  /*c620*/  ISETP.GE.AND P6, PT, R12, R186, PT ;  /* 0x000000ba0c00720c */ /* 0x000fe20003fc6270 */
[----:B------:R-:W-:Y:S01]  /*c630*/  VIADD R29, R49, 0x28 ;  /* 0x00000028311d7836 */ /* 0x000fe20000000000 */
[----:B------:R-:W-:Y:S01]  /*c640*/  ISETP.GE.AND P0, PT, R13, R188, PT ;  /* 0x000000bc0d00720c */ /* 0x000fe20003f06270 */
[----:B------:R-:W-:Y:S01]  /*c650*/  VIADD R30, R49, 0x21 ;  /* 0x00000021311e7836 */ /* 0x000fe20000000000 */
[----:B------:R-:W-:-:S02]  /*c660*/  ISETP.GE.AND P2, PT, R13, R189, PT ;  /* 0x000000bd0d00720c */ /* 0x000fc40003f46270 */
[C---:B------:R-:W-:Y:S02]  /*c670*/  ISETP.GE.AND P4, PT, R13.reuse, R186, PT ;  /* 0x000000ba0d00720c */ /* 0x040fe40003f86270 */
[----:B------:R-:W-:Y:S01]  /*c680*/  ISETP.GE.AND P3, PT, R13, R187, PT ;  /* 0x000000bb0d00720c */ /* 0x000fe20003f66270 */
[----:B------:R-:W-:Y:S01]  /*c690*/  VIADD R13, R49, 0x9 ;  /* 0x00000009310d7836 */ /* 0x000fe20000000000 */
[----:B------:R-:W-:Y:S02]  /*c6a0*/  FSEL R36, R36, -INF , !P5 ;  /* 0xff80000024247808 */ /* 0x000fe40006800000 */
[----:B------:R-:W-:Y:S02]  /*c6b0*/  P2R R14, PR, RZ, 0x40 ;  /* 0x00000040ff0e7803 */ /* 0x000fe40000000000 */
        /* <DEDUP_REMOVED lines=8> */
[----:B------:R-:W-:-:S02]  /*c740*/  ISETP.NE.AND P1, PT, R14, RZ, PT ;  /* 0x000000ff0e00720c */ /* 0x000fc40003f25270 */
[----:B------:R-:W-:Y:S02]  /*c750*/  FSEL R37, R37, -INF , !P3 ;  /* 0xff80000025257808 */ /* 0x000fe40005800000 */
[----:B------:R-:W-:Y:S02]  /*c760*/  ISETP.GE.AND P3, PT, R12, R186, PT ;  /* 0x000000ba0c00720c */ /* 0x000fe40003f66270 */
[----:B------:R-:W-:Y:S02]  /*c770*/  FSEL R21, R21, -INF , !P4 ;  /* 0xff80000015157808 */ /* 0x000fe40006000000 */
[----:B------:R-:W-:Y:S02]  /*c780*/  P2R R14, PR, RZ, 0x1 ;  /* 0x00000001ff0e7803 */ /* 0x000fe40000000000 */
[----:B------:R-:W-:Y:S02]  /*c790*/  FSEL R15, R65, -INF , P5 ;  /* 0xff800000410f7808 */ /* 0x000fe40002800000 */
[----:B------:R-:W-:-:S02]  /*c7a0*/  ISETP.GE.AND P4, PT, R13, R189, PT ;  /* 0x000000bd0d00720c */ /* 0x000fc40003f86270 */
[CC--:B------:R-:W-:Y:S02]  /*c7b0*/  ISETP.GE.AND P0, PT, R13.reuse, R188.reuse, PT ;  /* 0x000000bc0d00720c */ /* 0x0c0fe40003f06270 */
[----:B------:R-:W-:Y:S02]  /*c7c0*/  ISETP.GE.AND P2, PT, R13, R187, PT ;  /* 0x000000bb0d00720c */ /* 0x000fe40003f46270 */
[----:B------:R-:W-:Y:S02]  /*c7d0*/  FSEL R22, R22, -INF , !P1 ;  /* 0xff80000016167808 */ /* 0x000fe40004800000 */
[C---:B------:R-:W-:Y:S02]  /*c7e0*/  ISETP.GE.AND P1, PT, R12.reuse, R189, PT ;  /* 0x000000bd0c00720c */ /* 0x040fe40003f26270 */
[----:B------:R-:W-:Y:S02]  /*c7f0*/  P2R R13, PR, RZ, 0x8 ;  /* 0x00000008ff0d7803 */ /* 0x000fe40000000000 */
[----:B------:R-:W-:-:S02]  /*c800*/  ISETP.GE.AND P3, PT, R12, R188, PT ;  /* 0x000000bc0c00720c */ /* 0x000fc40003f66270 */
[----:B------:R-:W-:Y:S01]  /*c810*/  ISETP.GE.AND P5, PT, R12, R187, PT ;  /* 0x000000bb0c00720c */ /* 0x000fe20003fa6270 */
[----:B------:R-:W-:Y:S01]  /*c820*/  VIADD R12, R49, 0x18 ;  /* 0x00000018310c7836 */ /* 0x000fe20000000000 */
[----:B------:R-:W-:Y:S02]  /*c830*/  FSEL R15, R15, -INF , !P6 ;  /* 0xff8000000f0f7808 */ /* 0x000fe40007000000 */
[----:B------:R-:W-:Y:S01]  /*c840*/  ISETP.NE.AND P6, PT, R14, RZ, PT ;  /* 0x000000ff0e00720c */ /* 0x000fe20003fc5270 */
[----:B------:R-:W-:Y:S01]  /*c850*/  VIADD R14, R49, 0x11 ;  /* 0x00000011310e7836 */ /* 0x000fe20000000000 */
[----:B------:R-:W-:Y:S02]  /*c860*/  FSEL R63, R63, -INF , P1 ;  /* 0xff8000003f3f7808 */ /* 0x000fe40000800000 */
[----:B------:R-:W-:Y:S02]  /*c870*/  ISETP.NE.AND P1, PT, R13, RZ, PT ;  /* 0x000000ff0d00720c */ /* 0x000fe40003f25270 */
[----:B------:R-:W-:-:S02]  /*c880*/  FSEL R19, R61, -INF , P3 ;  /* 0xff8000003d137808 */ /* 0x000fc40001800000 */
[----:B------:R-:W-:Y:S02]  /*c890*/  FSEL R39, R66, -INF , P4 ;  /* 0xff80000042277808 */ /* 0x000fe40002000000 */
[----:B------:R-:W-:Y:S02]  /*c8a0*/  FSEL R38, R64, -INF , P0 ;  /* 0xff80000040267808 */ /* 0x000fe40000000000 */
[----:B------:R-:W-:Y:S02]  /*c8b0*/  ISETP.GE.AND P3, PT, R12, R186, PT ;  /* 0x000000ba0c00720c */ /* 0x000fe40003f66270 */
[C---:B------:R-:W-:Y:S02]  /*c8c0*/  ISETP.GE.AND P4, PT, R14.reuse, R189, PT ;  /* 0x000000bd0e00720c */ /* 0x040fe40003f86270 */
[----:B------:R-:W-:Y:S02]  /*c8d0*/  ISETP.GE.AND P0, PT, R14, R188, PT ;  /* 0x000000bc0e00720c */ /* 0x000fe40003f06270 */
[----:B------:R-:W-:-:S02]  /*c8e0*/  FSEL R13, R63, -INF , !P1 ;  /* 0xff8000003f0d7808 */ /* 0x000fc40004800000 */
[----:B------:R-:W-:Y:S02]  /*c8f0*/  ISETP.GE.AND P1, PT, R12, R189, PT ;  /* 0x000000bd0c00720c */ /* 0x000fe40003f26270 */
[----:B------:R-:W-:Y:S02]  /*c900*/  FSEL R39, R39, -INF , !P6 ;  /* 0xff80000027277808 */ /* 0x000fe40007000000 */
[----:B------:R-:W-:Y:S02]  /*c910*/  FSEL R38, R38, -INF , !P2 ;  /* 0xff80000026267808 */ /* 0x000fe40005000000 */
[----:B------:R-:W-:Y:S02]  /*c920*/  FSEL R19, R19, -INF , !P5 ;  /* 0xff80000013137808 */ /* 0x000fe40006800000 */
[----:B------:R-:W-:Y:S02]  /*c930*/  P2R R16, PR, RZ, 0x8 ;  /* 0x00000008ff107803 */ /* 0x000fe40000000000 */
[----:B------:R-:W-:-:S02]  /*c940*/  ISETP.GE.AND P6, PT, R14, R186, PT ;  /* 0x000000ba0e00720c */ /* 0x000fc40003fc6270 */
[-C--:B------:R-:W-:Y:S02]  /*c950*/  ISETP.GE.AND P2, PT, R14, R187.reuse, PT ;  /* 0x000000bb0e00720c */ /* 0x080fe40003f46270 */
[C---:B------:R-:W-:Y:S02]  /*c960*/  ISETP.GE.AND P3, PT, R12.reuse, R188, PT ;  /* 0x000000bc0c00720c */ /* 0x040fe40003f66270 */
[----:B------:R-:W-:Y:S01]  /*c970*/  ISETP.GE.AND P5, PT, R12, R187, PT ;  /* 0x000000bb0c00720c */ /* 0x000fe20003fa6270 */
[----:B------:R-:W-:Y:S01]  /*c980*/  VIADD R12, R49, 0x19 ;  /* 0x00000019310c7836 */ /* 0x000fe20000000000 */
[----:B------:R-:W-:Y:S02]  /*c990*/  FSEL R14, R62, -INF , P4 ;  /* 0xff8000003e0e7808 */ /* 0x000fe40002000000 */
[----:B------:R-:W-:Y:S02]  /*c9a0*/  FSEL R17, R60, -INF , P0 ;  /* 0xff8000003c117808 */ /* 0x000fe40000000000 */
[----:B------:R-:W-:-:S02]  /*c9b0*/  FSEL R59, R59, -INF , P1 ;  /* 0xff8000003b3b7808 */ /* 0x000fc40000800000 */
[----:B------:R-:W-:Y:S02]  /*c9c0*/  ISETP.NE.AND P1, PT, R16, RZ, PT ;  /* 0x000000ff1000720c */ /* 0x000fe40003f25270 */
[----:B------:R-:W-:Y:S02]  /*c9d0*/  FSEL R16, R57, -INF , P3 ;  /* 0xff80000039107808 */ /* 0x000fe40001800000 */
[----:B------:R-:W-:Y:S02]  /*c9e0*/  FSEL R14, R14, -INF , !P6 ;  /* 0xff8000000e0e7808 */ /* 0x000fe40007000000 */
[----:B------:R-:W-:Y:S02]  /*c9f0*/  FSEL R17, R17, -INF , !P2 ;  /* 0xff80000011117808 */ /* 0x000fe40005000000 */
[----:B------:R-:W-:Y:S02]  /*ca00*/  ISETP.GE.AND P3, PT, R18, R186, PT ;  /* 0x000000ba1200720c */ /* 0x000fe40003f66270 */
[----:B------:R-:W-:-:S02]  /*ca10*/  ISETP.GE.AND P4, PT, R12, R189, PT ;  /* 0x000000bd0c00720c */ /* 0x000fc40003f86270 */
[C---:B------:R-:W-:Y:S02]  /*ca20*/  ISETP.GE.AND P6, PT, R12.reuse, R186, PT ;  /* 0x000000ba0c00720c */ /* 0x040fe40003fc6270 */
[C---:B------:R-:W-:Y:S02]  /*ca30*/  ISETP.GE.AND P0, PT, R12.reuse, R188, PT ;  /* 0x000000bc0c00720c */ /* 0x040fe40003f06270 */
[----:B------:R-:W-:Y:S02]  /*ca40*/  ISETP.GE.AND P2, PT, R12, R187, PT ;  /* 0x000000bb0c00720c */ /* 0x000fe40003f46270 */
[----:B------:R-:W-:Y:S02]  /*ca50*/  FSEL R12, R59, -INF , !P1 ;  /* 0xff8000003b0c7808 */ /* 0x000fe40004800000 */
[----:B------:R-:W-:Y:S02]  /*ca60*/  ISETP.GE.AND P1, PT, R18, R189, PT ;  /* 0x000000bd1200720c */ /* 0x000fe40003f26270 */
[----:B------:R-:W-:-:S02]  /*ca70*/  P2R R28, PR, RZ, 0x8 ;  /* 0x00000008ff1c7803 */ /* 0x000fc40000000000 */
[----:B------:R-:W-:Y:S02]  /*ca80*/  ISETP.GE.AND P3, PT, R18, R188, PT ;  /* 0x000000bc1200720c */ /* 0x000fe40003f66270 */
[----:B------:R-:W-:Y:S02]  /*ca90*/  FSEL R16, R16, -INF , !P5 ;  /* 0xff80000010107808 */ /* 0x000fe40006800000 */
[----:B------:R-:W-:Y:S02]  /*caa0*/  FSEL R55, R55, -INF , P1 ;  /* 0xff80000037377808 */ /* 0x000fe40000800000 */
[----:B------:R-:W-:Y:S02]  /*cab0*/  ISETP.GE.AND P5, PT, R18, R187, PT ;  /* 0x000000bb1200720c */ /* 0x000fe40003fa6270 */
[----:B------:R-:W-:Y:S02]  /*cac0*/  ISETP.NE.AND P1, PT, R28, RZ, PT ;  /* 0x000000ff1c00720c */ /* 0x000fe40003f25270 */
[----:B------:R-:W-:-:S02]  /*cad0*/  FSEL R24, R58, -INF , P4 ;  /* 0xff8000003a187808 */ /* 0x000fc40002000000 */
[----:B------:R-:W-:Y:S02]  /*cae0*/  FSEL R18, R56, -INF , P0 ;  /* 0xff80000038127808 */ /* 0x000fe40000000000 */
[----:B------:R-:W-:Y:S01]  /*caf0*/  FSEL R28, R53, -INF , P3 ;  /* 0xff800000351c7808 */ /* 0x000fe20001800000 */
[----:B------:R-:W-:Y:S01]  /*cb00*/  VIADD R53, R49, 0x29 ;  /* 0x0000002931357836 */ /* 0x000fe20000000000 */
[----:B------:R-:W-:Y:S02]  /*cb10*/  ISETP.GE.AND P3, PT, R29, R186, PT ;  /* 0x000000ba1d00720c */ /* 0x000fe40003f66270 */
[----:B------:R-:W-:Y:S02]  /*cb20*/  FSEL R24, R24, -INF , !P6 ;  /* 0xff80000018187808 */ /* 0x000fe40007000000 */
[----:B------:R-:W-:Y:S02]  /*cb30*/  FSEL R18, R18, -INF , !P2 ;  /* 0xff80000012127808 */ /* 0x000fe40005000000 */
[----:B------:R-:W-:-:S02]  /*cb40*/  FSEL R243, R55, -INF , !P1 ;  /* 0xff80000037f37808 */ /* 0x000fc40004800000 */
[C---:B------:R-:W-:Y:S02]  /*cb50*/  ISETP.GE.AND P4, PT, R30.reuse, R189, PT ;  /* 0x000000bd1e00720c */ /* 0x040fe40003f86270 */
[C---:B------:R-:W-:Y:S02]  /*cb60*/  ISETP.GE.AND P6, PT, R30.reuse, R186, PT ;  /* 0x000000ba1e00720c */ /* 0x040fe40003fc6270 */
[C---:B------:R-:W-:Y:S02]  /*cb70*/  ISETP.GE.AND P0, PT, R30.reuse, R188, PT ;  /* 0x000000bc1e00720c */ /* 0x040fe40003f06270 */
[----:B------:R-:W-:Y:S01]  /*cb80*/  ISETP.GE.AND P2, PT, R30, R187, PT ;  /* 0x000000bb1e00720c */ /* 0x000fe20003f46270 */
[----:B------:R-:W-:Y:S01]  /*cb90*/  VIADD R30, R49, 0x30 ;  /* 0x00000030311e7836 */ /* 0x000fe20000000000 */
[----:B------:R-:W-:Y:S02]  /*cba0*/  ISETP.GE.AND P1, PT, R29, R189, PT ;  /* 0x000000bd1d00720c */ /* 0x000fe40003f26270 */
[----:B------:R-:W-:-:S02]  /*cbb0*/  P2R R31, PR, RZ, 0x8 ;  /* 0x00000008ff1f7803 */ /* 0x000fc40000000000 */
[----:B------:R-:W-:Y:S02]  /*cbc0*/  ISETP.GE.AND P3, PT, R29, R188, PT ;  /* 0x000000bc1d00720c */ /* 0x000fe40003f66270 */
[----:B------:R-:W-:Y:S02]  /*cbd0*/  FSEL R51, R51, -INF , P1 ;  /* 0xff80000033337808 */ /* 0x000fe40000800000 */
[----:B------:R-:W-:Y:S02]  /*cbe0*/  FSEL R28, R28, -INF , !P5 ;  /* 0xff8000001c1c7808 */ /* 0x000fe40006800000 */
[----:B------:R-:W-:Y:S02]  /*cbf0*/  ISETP.NE.AND P1, PT, R31, RZ, PT ;  /* 0x000000ff1f00720c */ /* 0x000fe40003f25270 */
[----:B------:R-:W-:Y:S02]  /*cc00*/  FSEL R43, R43, -INF , P3 ;  /* 0xff8000002b2b7808 */ /* 0x000fe40001800000 */
[----:B------:R-:W-:-:S02]  /*cc10*/  ISETP.GE.AND P5, PT, R29, R187, PT ;  /* 0x000000bb1d00720c */ /* 0x000fc40003fa6270 */
[----:B------:R-:W-:Y:S02]  /*cc20*/  ISETP.GE.AND P3, PT, R30, R186, PT ;  /* 0x000000ba1e00720c */ /* 0x000fe40003f66270 */
[----:B------:R-:W-:Y:S02]  /*cc30*/  FSEL R54, R54, -INF , P4 ;  /* 0xff80000036367808 */ /* 0x000fe40002000000 */
[----:B------:R-:W-:Y:S02]  /*cc40*/  FSEL R29, R52, -INF , P0 ;  /* 0xff800000341d7808 */ /* 0x000fe40000000000 */
[----:B------:R-:W-:Y:S02]  /*cc50*/  FSEL R31, R51, -INF , !P1 ;  /* 0xff800000331f7808 */ /* 0x000fe40004800000 */
[C---:B------:R-:W-:Y:S02]  /*cc60*/  ISETP.GE.AND P4, PT, R53.reuse, R189, PT ;  /* 0x000000bd3500720c */ /* 0x040fe40003f86270 */
[----:B------:R-:W-:-:S02]  /*cc70*/  ISETP.GE.AND P0, PT, R53, R188, PT ;  /* 0x000000bc3500720c */ /* 0x000fc40003f06270 */
[----:B------:R-:W-:Y:S01]  /*cc80*/  FSEL R227, R43, -INF , !P5 ;  /* 0xff8000002be37808 */ /* 0x000fe20006800000 */
[----:B------:R-:W-:Y:S01]  /*cc90*/  VIADD R43, R49, 0x38 ;  /* 0x00000038312b7836 */ /* 0x000fe20000000000 */
[----:B------:R-:W-:Y:S02]  /*cca0*/  P2R R51, PR, RZ, 0x8 ;  /* 0x00000008ff337803 */ /* 0x000fe40000000000 */
[C---:B------:R-:W-:Y:S02]  /*ccb0*/  ISETP.GE.AND P1, PT, R30.reuse, R189, PT ;  /* 0x000000bd1e00720c */ /* 0x040fe40003f26270 */
[----:B------:R-:W-:Y:S02]  /*ccc0*/  ISETP.GE.AND P3, PT, R30, R188, PT ;  /* 0x000000bc1e00720c */ /* 0x000fe40003f66270 */
[----:B------:R-:W-:Y:S02]  /*ccd0*/  FSEL R242, R54, -INF , !P6 ;  /* 0xff80000036f27808 */ /* 0x000fe40007000000 */
[----:B------:R-:W-:-:S02]  /*cce0*/  FSEL R29, R29, -INF , !P2 ;  /* 0xff8000001d1d7808 */ /* 0x000fc40005000000 */
[-C--:B------:R-:W-:Y:S01]  /*ccf0*/  ISETP.GE.AND P5, PT, R30, R187.reuse, PT ;  /* 0x000000bb1e00720c */ /* 0x080fe20003fa6270 */
[----:B------:R-:W-:Y:S01]  /*cd00*/  VIADD R30, R49, 0x31 ;  /* 0x00000031311e7836 */ /* 0x000fe20000000000 */
[C---:B------:R-:W-:Y:S02]  /*cd10*/  ISETP.GE.AND P6, PT, R53.reuse, R186, PT ;  /* 0x000000ba3500720c */ /* 0x040fe40003fc6270 */
[----:B------:R-:W-:Y:S02]  /*cd20*/  ISETP.GE.AND P2, PT, R53, R187, PT ;  /* 0x000000bb3500720c */ /* 0x000fe40003f46270 */
[----:B------:R-:W-:Y:S02]  /*cd30*/  FSEL R50, R50, -INF , P4 ;  /* 0xff80000032327808 */ /* 0x000fe40002000000 */
[----:B------:R-:W-:Y:S02]  /*cd40*/  FSEL R229, R35, -INF , P0 ;  /* 0xff80000023e57808 */ /* 0x000fe40000000000 */
[----:B------:R-:W-:-:S02]  /*cd50*/  FSEL R2, R2, -INF , P1 ;  /* 0xff80000002027808 */ /* 0x000fc40000800000 */
[----:B------:R-:W-:Y:S02]  /*cd60*/  FSEL R74, R74, -INF , P3 ;  /* 0xff8000004a4a7808 */ /* 0x000fe40001800000 */
[----:B------:R-:W-:Y:S02]  /*cd70*/  ISETP.NE.AND P1, PT, R51, RZ, PT ;  /* 0x000000ff3300720c */ /* 0x000fe40003f25270 */
[----:B------:R-:W-:Y:S02]  /*cd80*/  ISETP.GE.AND P3, PT, R43, R186, PT ;  /* 0x000000ba2b00720c */ /* 0x000fe40003f66270 */
[----:B------:R-:W-:Y:S02]  /*cd90*/  FSEL R35, R50, -INF , !P6 ;  /* 0xff80000032237808 */ /* 0x000fe40007000000 */
[----:B------:R-:W-:Y:S02]  /*cda0*/  FSEL R229, R229, -INF , !P2 ;  /* 0xff800000e5e57808 */ /* 0x000fe40005000000 */
[----:B------:R-:W-:-:S02]  /*cdb0*/  ISETP.GE.AND P4, PT, R30, R189, PT ;  /* 0x000000bd1e00720c */ /* 0x000fc40003f86270 */
[C---:B------:R-:W-:Y:S02]  /*cdc0*/  ISETP.GE.AND P6, PT, R30.reuse, R186, PT ;  /* 0x000000ba1e00720c */ /* 0x040fe40003fc6270 */
[C---:B------:R-:W-:Y:S02]  /*cdd0*/  ISETP.GE.AND P0, PT, R30.reuse, R188, PT ;  /* 0x000000bc1e00720c */ /* 0x040fe40003f06270 */
[----:B------:R-:W-:Y:S02]  /*cde0*/  ISETP.GE.AND P2, PT, R30, R187, PT ;  /* 0x000000bb1e00720c */ /* 0x000fe40003f46270 */
[----:B------:R-:W-:Y:S01]  /*cdf0*/  FSEL R30, R2, -INF , !P1 ;  /* 0xff800000021e7808 */ /* 0x000fe20004800000 */
[----:B------:R-:W-:Y:S01]  /*ce00*/  VIADD R2, R49, 0x40 ;  /* 0x0000004031027836 */ /* 0x000fe20000000000 */
[----:B------:R-:W-:Y:S02]  /*ce10*/  P2R R50, PR, RZ, 0x8 ;  /* 0x00000008ff327803 */ /* 0x000fe40000000000 */
[----:B------:R-:W-:-:S02]  /*ce20*/  ISETP.GE.AND P1, PT, R43, R189, PT ;  /* 0x000000bd2b00720c */ /* 0x000fc40003f26270 */
[C---:B------:R-:W-:Y:S02]  /*ce30*/  ISETP.GE.AND P3, PT, R43.reuse, R188, PT ;  /* 0x000000bc2b00720c */ /* 0x040fe40003f66270 */
[----:B------:R-:W-:Y:S02]  /*ce40*/  FSEL R220, R74, -INF , !P5 ;  /* 0xff8000004adc7808 */ /* 0x000fe40006800000 */
[----:B------:R-:W-:Y:S01]  /*ce50*/  ISETP.GE.AND P5, PT, R43, R187, PT ;  /* 0x000000bb2b00720c */ /* 0x000fe20003fa6270 */
[----:B------:R-:W-:Y:S01]  /*ce60*/  VIADD R43, R49, 0x39 ;  /* 0x00000039312b7836 */ /* 0x000fe20000000000 */
[----:B------:R-:W-:Y:S02]  /*ce70*/  FSEL R71, R71, -INF , P4 ;  /* 0xff80000047477808 */ /* 0x000fe40002000000 */
[----:B------:R-:W-:Y:S02]  /*ce80*/  FSEL R75, R75, -INF , P0 ;  /* 0xff8000004b4b7808 */ /* 0x000fe40000000000 */
[----:B------:R-:W-:-:S02]  /*ce90*/  FSEL R76, R76, -INF , P1 ;  /* 0xff8000004c4c7808 */ /* 0x000fc40000800000 */
[----:B------:R-:W-:Y:S02]  /*cea0*/  FSEL R79, R79, -INF , P3 ;  /* 0xff8000004f4f7808 */ /* 0x000fe40001800000 */
[----:B------:R-:W-:Y:S01]  /*ceb0*/  ISETP.NE.AND P1, PT, R50, RZ, PT ;  /* 0x000000ff3200720c */ /* 0x000fe20003f25270 */
[----:B------:R-:W-:Y:S01]  /*cec0*/  VIADD R50, R49, 0x41 ;  /* 0x0000004131327836 */ /* 0x000fe20000000000 */
[----:B------:R-:W-:Y:S02]  /*ced0*/  ISETP.GE.AND P3, PT, R2, R186, PT ;  /* 0x000000ba0200720c */ /* 0x000fe40003f66270 */
[----:B------:R-:W-:Y:S02]  /*cee0*/  FSEL R231, R71, -INF , !P6 ;  /* 0xff80000047e77808 */ /* 0x000fe40007000000 */
[----:B------:R-:W-:Y:S02]  /*cef0*/  FSEL R217, R75, -INF , !P2 ;  /* 0xff8000004bd97808 */ /* 0x000fe40005000000 */
[----:B------:R-:W-:-:S02]  /*cf00*/  ISETP.GE.AND P4, PT, R43, R189, PT ;  /* 0x000000bd2b00720c */ /* 0x000fc40003f86270 */
[C---:B------:R-:W-:Y:S02]  /*cf10*/  ISETP.GE.AND P6, PT, R43.reuse, R186, PT ;  /* 0x000000ba2b00720c */ /* 0x040fe40003fc6270 */
[C---:B------:R-:W-:Y:S02]  /*cf20*/  ISETP.GE.AND P0, PT, R43.reuse, R188, PT ;  /* 0x000000bc2b00720c */ /* 0x040fe40003f06270 */
[----:B------:R-:W-:Y:S02]  /*cf30*/  ISETP.GE.AND P2, PT, R43, R187, PT ;  /* 0x000000bb2b00720c */ /* 0x000fe40003f46270 */
[----:B------:R-:W-:Y:S02]  /*cf40*/  FSEL R228, R76, -INF , !P1 ;  /* 0xff8000004ce47808 */ /* 0x000fe40004800000 */
[----:B------:R-:W-:Y:S02]  /*cf50*/  FSEL R214, R79, -INF , !P5 ;  /* 0xff8000004fd67808 */ /* 0x000fe40006800000 */
[----:B------:R-:W-:-:S02]  /*cf60*/  P2R R43, PR, RZ, 0x8 ;  /* 0x00000008ff2b7803 */ /* 0x000fc40000000000 */
[C---:B------:R-:W-:Y:S02]  /*cf70*/  ISETP.GE.AND P1, PT, R2.reuse, R189, PT ;  /* 0x000000bd0200720c */ /* 0x040fe40003f26270 */
[C---:B------:R-:W-:Y:S02]  /*cf80*/  ISETP.GE.AND P3, PT, R2.reuse, R188, PT ;  /* 0x000000bc0200720c */ /* 0x040fe40003f66270 */
[----:B------:R-:W-:Y:S01]  /*cf90*/  ISETP.GE.AND P5, PT, R2, R187, PT ;  /* 0x000000bb0200720c */ /* 0x000fe20003fa6270 */
[----:B------:R-:W-:Y:S01]  /*cfa0*/  VIADD R2, R49, 0x48 ;  /* 0x0000004831027836 */ /* 0x000fe20000000000 */
[----:B------:R-:W-:Y:S02]  /*cfb0*/  FSEL R81, R81, -INF , P1 ;  /* 0xff80000051517808 */ /* 0x000fe40000800000 */
[----:B------:R-:W-:Y:S02]  /*cfc0*/  FSEL R84, R84, -INF , P3 ;  /* 0xff80000054547808 */ /* 0x000fe40001800000 */
[----:B------:R-:W-:-:S02]  /*cfd0*/  ISETP.NE.AND P1, PT, R43, RZ, PT ;  /* 0x000000ff2b00720c */ /* 0x000fc40003f25270 */
[----:B------:R-:W-:Y:S02]  /*cfe0*/  ISETP.GE.AND P3, PT, R2, R186, PT ;  /* 0x000000ba0200720c */ /* 0x000fe40003f66270 */
[----:B------:R-:W-:Y:S02]  /*cff0*/  FSEL R130, R81, -INF , !P1 ;  /* 0xff80000051827808 */ /* 0x000fe40004800000 */
        /* <DEDUP_REMOVED lines=8> */
[----:B------:R-:W-:Y:S02]  /*d080*/  ISETP.NE.AND P1, PT, R43, RZ, PT ;  /* 0x000000ff2b00720c */ /* 0x000fe40003f25270 */
[----:B------:R-:W-:Y:S02]  /*d090*/  ISETP.GE.AND P3, PT, R2, R186, PT ;  /* 0x000000ba0200720c */ /* 0x000fe40003f66270 */
[----:B------:R-:W-:-:S02]  /*d0a0*/  FSEL R132, R86, -INF , !P1 ;  /* 0xff80000056847808 */ /* 0x000fc40004800000 */
[----:B------:R-:W-:Y:S02]  /*d0b0*/  FSEL R137, R88, -INF , !P5 ;  /* 0xff80000058897808 */ /* 0x000fe40006800000 */
[----:B------:R-:W-:Y:S02]  /*d0c0*/  P2R R43, PR, RZ, 0x8 ;  /* 0x00000008ff2b7803 */ /* 0x000fe40000000000 */
[C---:B------:R-:W-:Y:S02]  /*d0d0*/  ISETP.GE.AND P1, PT, R2.reuse, R189, PT ;  /* 0x000000bd0200720c */ /* 0x040fe40003f26270 */
[C---:B------:R-:W-:Y:S02]  /*d0e0*/  ISETP.GE.AND P3, PT, R2.reuse, R188, PT ;  /* 0x000000bc0200720c */ /* 0x040fe40003f66270 */
[----:B------:R-:W-:Y:S01]  /*d0f0*/  ISETP.GE.AND P5, PT, R2, R187, PT ;  /* 0x000000bb0200720c */ /* 0x000fe20003fa6270 */
[----:B------:R-:W-:Y:S01]  /*d100*/  VIADD R2, R49, 0x58 ;  /* 0x0000005831027836 */ /* 0x000fe20000000000 */
[----:B------:R-:W-:-:S02]  /*d110*/  FSEL R90, R90, -INF , P1 ;  /* 0xff8000005a5a7808 */ /* 0x000fc40000800000 */
[----:B------:R-:W-:Y:S02]  /*d120*/  FSEL R92, R92, -INF , P3 ;  /* 0xff8000005c5c7808 */ /* 0x000fe40001800000 */
[----:B------:R-:W-:Y:S02]  /*d130*/  ISETP.NE.AND P1, PT, R43, RZ, PT ;  /* 0x000000ff2b00720c */ /* 0x000fe40003f25270 */
        /* <DEDUP_REMOVED lines=12> */
[----:B------:R-:W-:Y:S02]  /*d200*/  FSEL R78, R78, -INF , P4 ;  /* 0xff8000004e4e7808 */ /* 0x000fe40002000000 */
[----:B------:R-:W-:Y:S02]  /*d210*/  FSEL R80, R80, -INF , P0 ;  /* 0xff80000050507808 */ /* 0x000fe40000000000 */
[C---:B------:R-:W-:Y:S02]  /*d220*/  ISETP.GE.AND P4, PT, R50.reuse, R189, PT ;  /* 0x000000bd3200720c */ /* 0x040fe40003f86270 */
        /* <DEDUP_REMOVED lines=8> */
[----:B------:R-:W-:-:S02]  /*d2b0*/  FSEL R225, R78, -INF , !P6 ;  /* 0xff8000004ee17808 */ /* 0x000fc40007000000 */
[----:B------:R-:W-:Y:S02]  /*d2c0*/  FSEL R215, R80, -INF , !P2 ;  /* 0xff80000050d77808 */ /* 0x000fe40005000000 */
[C---:B------:R-:W-:Y:S02]  /*d2d0*/  ISETP.GE.AND P6, PT, R50.reuse, R186, PT ;  /* 0x000000ba3200720c */ /* 0x040fe40003fc6270 */
[----:B------:R-:W-:Y:S01]  /*d2e0*/  ISETP.GE.AND P2, PT, R50, R187, PT ;  /* 0x000000bb3200720c */ /* 0x000fe20003f46270 */
[----:B------:R-:W-:Y:S01]  /*d2f0*/  VIADD R50, R49, 0x49 ;  /* 0x0000004931327836 */ /* 0x000fe20000000000 */
        /* <DEDUP_REMOVED lines=22> */
[----:B------:R-:W-:-:S02]  /*d460*/  ISETP.GE.AND P4, PT, R50, R189, PT ;  /* 0x000000bd3200720c */ /* 0x000fc40003f86270 */
[----:B------:R-:W-:Y:S02]  /*d470*/  ISETP.GE.AND P0, PT, R50, R188, PT ;  /* 0x000000bc3200720c */ /* 0x000fe40003f06270 */
[----:B------:R-:W-:Y:S02]  /*d480*/  FSEL R139, R87, -INF , !P6 ;  /* 0xff800000578b7808 */ /* 0x000fe40007000000 */
[----:B------:R-:W-:Y:S02]  /*d490*/  FSEL R140, R89, -INF , !P2 ;  /* 0xff800000598c7808 */ /* 0x000fe40005000000 */
[----:B------:R-:W-:Y:S02]  /*d4a0*/  FSEL R102, R102, -INF , P1 ;  /* 0xff80000066667808 */ /* 0x000fe40000800000 */
[----:B------:R-:W-:Y:S02]  /*d4b0*/  FSEL R104, R104, -INF , P3 ;  /* 0xff80000068687808 */ /* 0x000fe40001800000 */
[----:B------:R-:W-:-:S02]  /*d4c0*/  ISETP.GE.AND P6, PT, R50, R186, PT ;  /* 0x000000ba3200720c */ /* 0x000fc40003fc6270 */
[----:B------:R-:W-:Y:S01]  /*d4d0*/  ISETP.GE.AND P2, PT, R50, R187, PT ;  /* 0x000000bb3200720c */ /* 0x000fe20003f46270 */
[----:B------:R-:W-:Y:S01]  /*d4e0*/  VIADD R50, R49, 0x59 ;  /* 0x0000005931327836 */ /* 0x000fe20000000000 */
[----:B------:R-:W-:Y:S02]  /*d4f0*/  ISETP.NE.AND P1, PT, R43, RZ, PT ;  /* 0x000000ff2b00720c */ /* 0x000fe40003f25270 */
[----:B------:R-:W-:Y:S02]  /*d500*/  ISETP.GE.AND P3, PT, R2, R186, PT ;  /* 0x000000ba0200720c */ /* 0x000fe40003f66270 */
[----:B------:R-:W-:Y:S02]  /*d510*/  FSEL R91, R91, -INF , P4 ;  /* 0xff8000005b5b7808 */ /* 0x000fe40002000000 */
[----:B------:R-:W-:Y:S02]  /*d520*/  FSEL R93, R93, -INF , P0 ;  /* 0xff8000005d5d7808 */ /* 0x000fe40000000000 */
[----:B------:R-:W-:-:S02]  /*d530*/  FSEL R156, R102, -INF , !P1 ;  /* 0xff800000669c7808 */ /* 0x000fc40004800000 */
[----:B------:R-:W-:Y:S02]  /*d540*/  FSEL R161, R104, -INF , !P5 ;  /* 0xff80000068a17808 */ /* 0x000fe40006800000 */
[----:B------:R-:W-:Y:S02]  /*d550*/  P2R R43, PR, RZ, 0x8 ;  /* 0x00000008ff2b7803 */ /* 0x000fe40000000000 */
[----:B------:R-:W-:Y:S02]  /*d560*/  FSEL R144, R91, -INF , !P6 ;  /* 0xff8000005b907808 */ /* 0x000fe40007000000 */
[----:B------:R-:W-:Y:S02]  /*d570*/  FSEL R153, R93, -INF , !P2 ;  /* 0xff8000005d997808 */ /* 0x000fe40005000000 */
[C---:B------:R-:W-:Y:S02]  /*d580*/  ISETP.GE.AND P1, PT, R2.reuse, R189, PT ;  /* 0x000000bd0200720c */ /* 0x040fe40003f26270 */
[----:B------:R-:W-:-:S02]  /*d590*/  ISETP.GE.AND P3, PT, R2, R188, PT ;  /* 0x000000bc0200720c */ /* 0x000fc40003f66270 */
[----:B------:R-:W-:Y:S01]  /*d5a0*/  ISETP.GE.AND P5, PT, R2, R187, PT ;  /* 0x000000bb0200720c */ /* 0x000fe20003fa6270 */
[C---:B------:R-:W-:Y:S01]  /*d5b0*/  VIADD R2, R49.reuse, 0x78 ;  /* 0x0000007831027836 */ /* 0x040fe20000000000 */
[C---:B------:R-:W-:Y:S02]  /*d5c0*/  ISETP.GE.AND P4, PT, R50.reuse, R189, PT ;  /* 0x000000bd3200720c */ /* 0x040fe40003f86270 */
[C---:B------:R-:W-:Y:S02]  /*d5d0*/  ISETP.GE.AND P6, PT, R50.reuse, R186, PT ;  /* 0x000000ba3200720c */ /* 0x040fe40003fc6270 */
[C---:B------:R-:W-:Y:S02]  /*d5e0*/  ISETP.GE.AND P0, PT, R50.reuse, R188, PT ;  /* 0x000000bc3200720c */ /* 0x040fe40003f06270 */
[----:B------:R-:W-:Y:S01]  /*d5f0*/  ISETP.GE.AND P2, PT, R50, R187, PT ;  /* 0x000000bb3200720c */ /* 0x000fe20003f46270 */
[----:B------:R-:W-:Y:S01]  /*d600*/  VIADD R50, R49, 0x61 ;  /* 0x0000006131327836 */ /* 0x000fe20000000000 */
[----:B------:R-:W-:-:S02]  /*d610*/  FSEL R95, R95, -INF , P4 ;  /* 0xff8000005f5f7808 */ /* 0x000fc40002000000 */
[----:B------:R-:W-:Y:S02]  /*d620*/  FSEL R97, R97, -INF , P0 ;  /* 0xff80000061617808 */ /* 0x000fe40000000000 */
[----:B------:R-:W-:Y:S02]  /*d630*/  FSEL R109, R109, -INF , P1 ;  /* 0xff8000006d6d7808 */ /* 0x000fe40000800000 */
[----:B------:R-:W-:Y:S02]  /*d640*/  FSEL R110, R110, -INF , P3 ;  /* 0xff8000006e6e7808 */ /* 0x000fe40001800000 */
[----:B------:R-:W-:Y:S02]  /*d650*/  ISETP.NE.AND P1, PT, R43, RZ, PT ;  /* 0x000000ff2b00720c */ /* 0x000fe40003f25270 */
[----:B------:R-:W-:Y:S02]  /*d660*/  ISETP.GE.AND P3, PT, R2, R186, PT ;  /* 0x000000ba0200720c */ /* 0x000fe40003f66270 */
[----:B------:R-:W-:-:S02]  /*d670*/  ISETP.GE.AND P4, PT, R50, R189, PT ;  /* 0x000000bd3200720c */ /* 0x000fc40003f86270 */
[C---:B------:R-:W-:Y:S02]  /*d680*/  ISETP.GE.AND P0, PT, R50.reuse, R188, PT ;  /* 0x000000bc3200720c */ /* 0x040fe40003f06270 */
[----:B------:R-:W-:Y:S02]  /*d690*/  FSEL R150, R95, -INF , !P6 ;  /* 0xff8000005f967808 */ /* 0x000fe40007000000 */
[----:B------:R-:W-:Y:S02]  /*d6a0*/  FSEL R152, R97, -INF , !P2 ;  /* 0xff80000061987808 */ /* 0x000fe40005000000 */
[C---:B------:R-:W-:Y:S02]  /*d6b0*/  ISETP.GE.AND P6, PT, R50.reuse, R186, PT ;  /* 0x000000ba3200720c */ /* 0x040fe40003fc6270 */
[----:B------:R-:W-:Y:S01]  /*d6c0*/  ISETP.GE.AND P2, PT, R50, R187, PT ;  /* 0x000000bb3200720c */ /* 0x000fe20003f46270 */
[----:B------:R-:W-:Y:S01]  /*d6d0*/  VIADD R50, R49, 0x69 ;  /* 0x0000006931327836 */ /* 0x000fe20000000000 */
[----:B------:R-:W-:-:S02]  /*d6e0*/  FSEL R207, R109, -INF , !P1 ;  /* 0xff8000006dcf7808 */ /* 0x000fc40004800000 */
[----:B------:R-:W-:Y:S02]  /*d6f0*/  FSEL R201, R110, -INF , !P5 ;  /* 0xff8000006ec97808 */ /* 0x000fe40006800000 */
[----:B------:R-:W-:Y:S02]  /*d700*/  P2R R43, PR, RZ, 0x8 ;  /* 0x00000008ff2b7803 */ /* 0x000fe40000000000 */
[----:B------:R-:W-:Y:S02]  /*d710*/  FSEL R99, R99, -INF , P4 ;  /* 0xff80000063637808 */ /* 0x000fe40002000000 */
[----:B------:R-:W-:Y:S02]  /*d720*/  FSEL R100, R100, -INF , P0 ;  /* 0xff80000064647808 */ /* 0x000fe40000000000 */
[C---:B------:R-:W-:Y:S02]  /*d730*/  ISETP.GE.AND P1, PT, R2.reuse, R189, PT ;  /* 0x000000bd0200720c */ /* 0x040fe40003f26270 */
[----:B------:R-:W-:-:S02]  /*d740*/  ISETP.GE.AND P3, PT, R2, R188, PT ;  /* 0x000000bc0200720c */ /* 0x000fc40003f66270 */
[----:B------:R-:W-:Y:S01]  /*d750*/  ISETP.GE.AND P5, PT, R2, R187, PT ;  /* 0x000000bb0200720c */ /* 0x000fe20003fa6270 */
[----:B------:R-:W-:Y:S01]  /*d760*/  VIADD R2, R49, 0x80 ;  /* 0x0000008031027836 */ /* 0x000fe20000000000 */
[----:B------:R-:W-:Y:S02]  /*d770*/  FSEL R168, R99, -INF , !P6 ;  /* 0xff80000063a87808 */ /* 0x000fe40007000000 */
[----:B------:R-:W-:Y:S02]  /*d780*/  FSEL R162, R100, -INF , !P2 ;  /* 0xff80000064a27808 */ /* 0x000fe40005000000 */
[C---:B------:R-:W-:Y:S02]  /*d790*/  ISETP.GE.AND P4, PT, R50.reuse, R189, PT ;  /* 0x000000bd3200720c */ /* 0x040fe40003f86270 */
        /* <DEDUP_REMOVED lines=8> */
[----:B------:R-:W-:-:S02]  /*d820*/  FSEL R103, R103, -INF , P4 ;  /* 0xff80000067677808 */ /* 0x000fc40002000000 */
[----:B------:R-:W-:Y:S02]  /*d830*/  FSEL R106, R106, -INF , P0 ;  /* 0xff8000006a6a7808 */ /* 0x000fe40000000000 */
[----:B------:R-:W-:Y:S02]  /*d840*/  FSEL R203, R112, -INF , !P1 ;  /* 0xff80000070cb7808 */ /* 0x000fe40004800000 */
[----:B------:R-:W-:Y:S02]  /*d850*/  FSEL R205, R114, -INF , !P5 ;  /* 0xff80000072cd7808 */ /* 0x000fe40006800000 */
[----:B------:R-:W-:Y:S02]  /*d860*/  P2R R43, PR, RZ, 0x8 ;  /* 0x00000008ff2b7803 */ /* 0x000fe40000000000 */
[C---:B------:R-:W-:Y:S02]  /*d870*/  ISETP.GE.AND P4, PT, R50.reuse, R189, PT ;  /* 0x000000bd3200720c */ /* 0x040fe40003f86270 */
[----:B------:R-:W-:-:S02]  /*d880*/  ISETP.GE.AND P0, PT, R50, R188, PT ;  /* 0x000000bc3200720c */ /* 0x000fc40003f06270 */
[C---:B------:R-:W-:Y:S02]  /*d890*/  ISETP.GE.AND P1, PT, R2.reuse, R189, PT ;  /* 0x000000bd0200720c */ /* 0x040fe40003f26270 */
[C---:B------:R-:W-:Y:S02]  /*d8a0*/  ISETP.GE.AND P3, PT, R2.reuse, R188, PT ;  /* 0x000000bc0200720c */ /* 0x040fe40003f66270 */
[----:B------:R-:W-:Y:S01]  /*d8b0*/  ISETP.GE.AND P5, PT, R2, R187, PT ;  /* 0x000000bb0200720c */ /* 0x000fe20003fa6270 */
[----:B------:R-:W-:Y:S01]  /*d8c0*/  VIADD R2, R49, 0x88 ;  /* 0x0000008831027836 */ /* 0x000fe20000000000 */
[----:B------:R-:W-:Y:S02]  /*d8d0*/  FSEL R155, R103, -INF , !P6 ;  /* 0xff800000679b7808 */ /* 0x000fe40007000000 */
[----:B------:R-:W-:Y:S02]  /*d8e0*/  FSEL R160, R106, -INF , !P2 ;  /* 0xff8000006aa07808 */ /* 0x000fe40005000000 */
[----:B------:R-:W-:-:S02]  /*d8f0*/  ISETP.GE.AND P6, PT, R50, R186, PT ;  /* 0x000000ba3200720c */ /* 0x000fc40003fc6270 */
[----:B------:R-:W-:Y:S01]  /*d900*/  ISETP.GE.AND P2, PT, R50, R187, PT ;  /* 0x000000bb3200720c */ /* 0x000fe20003f46270 */
[----:B------:R-:W-:Y:S01]  /*d910*/  VIADD R50, R49, 0x79 ;  /* 0x0000007931327836 */ /* 0x000fe20000000000 */
[----:B------:R-:W-:Y:S02]  /*d920*/  FSEL R105, R105, -INF , P4 ;  /* 0xff80000069697808 */ /* 0x000fe40002000000 */
[----:B------:R-:W-:Y:S02]  /*d930*/  FSEL R107, R107, -INF , P0 ;  /* 0xff8000006b6b7808 */ /* 0x000fe40000000000 */
[----:B------:R-:W-:Y:S02]  /*d940*/  FSEL R115, R115, -INF , P1 ;  /* 0xff80000073737808 */ /* 0x000fe40000800000 */
[----:B------:R-:W-:Y:S02]  /*d950*/  FSEL R118, R118, -INF , P3 ;  /* 0xff80000076767808 */ /* 0x000fe40001800000 */
[----:B------:R-:W-:-:S02]  /*d960*/  ISETP.NE.AND P1, PT, R43, RZ, PT ;  /* 0x000000ff2b00720c */ /* 0x000fc40003f25270 */
[-C--:B------:R-:W-:Y:S02]  /*d970*/  ISETP.GE.AND P3, PT, R2, R186.reuse, PT ;  /* 0x000000ba0200720c */ /* 0x080fe40003f66270 */
[----:B------:R-:W-:Y:S02]  /*d980*/  FSEL R198, R105, -INF , !P6 ;  /* 0xff80000069c67808 */ /* 0x000fe40007000000 */
[----:B------:R-:W-:Y:S02]  /*d990*/  FSEL R206, R107, -INF , !P2 ;  /* 0xff8000006bce7808 */ /* 0x000fe40005000000 */
[C---:B------:R-:W-:Y:S02]  /*d9a0*/  ISETP.GE.AND P4, PT, R50.reuse, R189, PT ;  /* 0x000000bd3200720c */ /* 0x040fe40003f86270 */
[C---:B------:R-:W-:Y:S02]  /*d9b0*/  ISETP.GE.AND P6, PT, R50.reuse, R186, PT ;  /* 0x000000ba3200720c */ /* 0x040fe40003fc6270 */
[----:B------:R-:W-:-:S02]  /*d9c0*/  ISETP.GE.AND P0, PT, R50, R188, PT ;  /* 0x000000bc3200720c */ /* 0x000fc40003f06270 */
[----:B------:R-:W-:Y:S01]  /*d9d0*/  ISETP.GE.AND P2, PT, R50, R187, PT ;  /* 0x000000bb3200720c */ /* 0x000fe20003f46270 */
[----:B------:R-:W-:Y:S01]  /*d9e0*/  VIADD R50, R49, 0x81 ;  /* 0x0000008131327836 */ /* 0x000fe20000000000 */
        /* <DEDUP_REMOVED lines=9> */
[C---:B------:R-:W-:Y:S02]  /*da80*/  ISETP.GE.AND P4, PT, R50.reuse, R189, PT ;  /* 0x000000bd3200720c */ /* 0x040fe40003f86270 */
[----:B------:R-:W-:Y:S02]  /*da90*/  ISETP.GE.AND P0, PT, R50, R188, PT ;  /* 0x000000bc3200720c */ /* 0x000fe40003f06270 */
[----:B------:R-:W-:-:S02]  /*daa0*/  FSEL R120, R120, -INF , P1 ;  /* 0xff80000078787808 */ /* 0x000fc40000800000 */
[----:B------:R-:W-:Y:S02]  /*dab0*/  FSEL R123, R123, -INF , P3 ;  /* 0xff8000007b7b7808 */ /* 0x000fe40001800000 */
[----:B------:R-:W-:Y:S02]  /*dac0*/  FSEL R202, R111, -INF , !P6 ;  /* 0xff8000006fca7808 */ /* 0x000fe40007000000 */
[----:B------:R-:W-:Y:S02]  /*dad0*/  FSEL R204, R113, -INF , !P2 ;  /* 0xff80000071cc7808 */ /* 0x000fe40005000000 */
[----:B------:R-:W-:Y:S02]  /*dae0*/  ISETP.NE.AND P1, PT, R43, RZ, PT ;  /* 0x000000ff2b00720c */ /* 0x000fe40003f25270 */
[-C--:B------:R-:W-:Y:S02]  /*daf0*/  ISETP.GE.AND P3, PT, R2, R186.reuse, PT ;  /* 0x000000ba0200720c */ /* 0x080fe40003f66270 */
[----:B------:R-:W-:-:S02]  /*db00*/  ISETP.GE.AND P6, PT, R50, R186, PT ;  /* 0x000000ba3200720c */ /* 0x000fc40003fc6270 */
[----:B------:R-:W-:Y:S01]  /*db10*/  ISETP.GE.AND P2, PT, R50, R187, PT ;  /* 0x000000bb3200720c */ /* 0x000fe20003f46270 */
[----:B------:R-:W-:Y:S01]  /*db20*/  VIADD R50, R49, 0x89 ;  /* 0x0000008931327836 */ /* 0x000fe20000000000 */
[----:B------:R-:W-:Y:S02]  /*db30*/  FSEL R116, R116, -INF , P4 ;  /* 0xff80000074747808 */ /* 0x000fe40002000000 */
[----:B------:R-:W-:Y:S02]  /*db40*/  FSEL R117, R117, -INF , P0 ;  /* 0xff80000075757808 */ /* 0x000fe40000000000 */
[----:B------:R-:W-:Y:S02]  /*db50*/  FSEL R200, R120, -INF , !P1 ;  /* 0xff80000078c87808 */ /* 0x000fe40004800000 */
[----:B------:R-:W-:Y:S02]  /*db60*/  FSEL R193, R123, -INF , !P5 ;  /* 0xff8000007bc17808 */ /* 0x000fe40006800000 */
[----:B------:R-:W-:-:S02]  /*db70*/  P2R R43, PR, RZ, 0x8 ;  /* 0x00000008ff2b7803 */ /* 0x000fc40000000000 */
[C---:B------:R-:W-:Y:S02]  /*db80*/  ISETP.GE.AND P1, PT, R2.reuse, R189, PT ;  /* 0x000000bd0200720c */ /* 0x040fe40003f26270 */
[C---:B------:R-:W-:Y:S02]  /*db90*/  ISETP.GE.AND P3, PT, R2.reuse, R188, PT ;  /* 0x000000bc0200720c */ /* 0x040fe40003f66270 */
[----:B------:R-:W-:Y:S01]  /*dba0*/  ISETP.GE.AND P5, PT, R2, R187, PT ;  /* 0x000000bb0200720c */ /* 0x000fe20003fa6270 */
[----:B------:R-:W-:Y:S01]  /*dbb0*/  VIADD R2, R49, 0x98 ;  /* 0x0000009831027836 */ /* 0x000fe20000000000 */
        /* <DEDUP_REMOVED lines=13> */
[C---:B------:R-:W-:Y:S02]  /*dc90*/  ISETP.GE.AND P4, PT, R50.reuse, R189, PT ;  /* 0x000000bd3200720c */ /* 0x040fe40003f86270 */
[----:B------:R-:W-:Y:S02]  /*dca0*/  ISETP.GE.AND P0, PT, R50, R188, PT ;  /* 0x000000bc3200720c */ /* 0x000fe40003f06270 */
[----:B------:R-:W-:-:S02]  /*dcb0*/  FSEL R199, R119, -INF , !P6 ;  /* 0xff80000077c77808 */ /* 0x000fc40007000000 */
[----:B------:R-:W-:Y:S02]  /*dcc0*/  FSEL R192, R122, -INF , !P2 ;  /* 0xff8000007ac07808 */ /* 0x000fe40005000000 */
[----:B------:R-:W-:Y:S02]  /*dcd0*/  FSEL R197, R121, -INF , !P1 ;  /* 0xff80000079c57808 */ /* 0x000fe40004800000 */
[----:B------:R-:W-:Y:S02]  /*dce0*/  FSEL R163, R126, -INF , !P5 ;  /* 0xff8000007ea37808 */ /* 0x000fe40006800000 */
[----:B------:R-:W-:Y:S02]  /*dcf0*/  P2R R43, PR, RZ, 0x8 ;  /* 0x00000008ff2b7803 */ /* 0x000fe40000000000 */
[C---:B------:R-:W-:Y:S02]  /*dd00*/  ISETP.GE.AND P6, PT, R50.reuse, R186, PT ;  /* 0x000000ba3200720c */ /* 0x040fe40003fc6270 */
[----:B------:R-:W-:Y:S01]  /*dd10*/  ISETP.GE.AND P2, PT, R50, R187, PT ;  /* 0x000000bb3200720c */ /* 0x000fe20003f46270 */
[----:B------:R-:W-:Y:S01]  /*dd20*/  VIADD R50, R49, 0x99 ;  /* 0x0000009931327836 */ /* 0x000fe20000000000 */
[----:B------:R-:W-:-:S02]  /*dd30*/  ISETP.GE.AND P1, PT, R2, R189, PT ;  /* 0x000000bd0200720c */ /* 0x000fc40003f26270 */
[C---:B------:R-:W-:Y:S02]  /*dd40*/  ISETP.GE.AND P3, PT, R2.reuse, R188, PT ;  /* 0x000000bc0200720c */ /* 0x040fe40003f66270 */
[----:B------:R-:W-:Y:S01]  /*dd50*/  ISETP.GE.AND P5, PT, R2, R187, PT ;  /* 0x000000bb0200720c */ /* 0x000fe20003fa6270 */
[----:B------:R-:W-:Y:S01]  /*dd60*/  VIADD R2, R49, 0xa0 ;  /* 0x000000a031027836 */ /* 0x000fe20000000000 */
[----:B------:R-:W-:Y:S02]  /*dd70*/  FSEL R124, R124, -INF , P4 ;  /* 0xff8000007c7c7808 */ /* 0x000fe40002000000 */
[----:B------:R-:W-:Y:S02]  /*dd80*/  FSEL R125, R125, -INF , P0 ;  /* 0xff8000007d7d7808 */ /* 0x000fe40000000000 */
[----:B------:R-:W-:Y:S02]  /*dd90*/  FSEL R194, R124, -INF , !P6 ;  /* 0xff8000007cc27808 */ /* 0x000fe40007000000 */
[----:B------:R-:W-:-:S02]  /*dda0*/  FSEL R127, R127, -INF , P1 ;  /* 0xff8000007f7f7808 */ /* 0x000fc40000800000 */
[----:B------:R-:W-:Y:S02]  /*ddb0*/  FSEL R159, R125, -INF , !P2 ;  /* 0xff8000007d9f7808 */ /* 0x000fe40005000000 */
[----:B------:R-:W-:Y:S02]  /*ddc0*/  FSEL R129, R129, -INF , P3 ;  /* 0xff80000081817808 */ /* 0x000fe40001800000 */
[C---:B------:R-:W-:Y:S02]  /*ddd0*/  ISETP.GE.AND P4, PT, R50.reuse, R189, PT ;  /* 0x000000bd3200720c */ /* 0x040fe40003f86270 */
[C---:B------:R-:W-:Y:S02]  /*dde0*/  ISETP.GE.AND P6, PT, R50.reuse, R186, PT ;  /* 0x000000ba3200720c */ /* 0x040fe40003fc6270 */
[----:B------:R-:W-:Y:S02]  /*ddf0*/  ISETP.NE.AND P1, PT, R43, RZ, PT ;  /* 0x000000ff2b00720c */ /* 0x000fe40003f25270 */
[----:B------:R-:W-:-:S02]  /*de00*/  ISETP.GE.AND P0, PT, R50, R188, PT ;  /* 0x000000bc3200720c */ /* 0x000fc40003f06270 */
[----:B------:R-:W-:Y:S01]  /*de10*/  ISETP.GE.AND P2, PT, R50, R187, PT ;  /* 0x000000bb3200720c */ /* 0x000fe20003f46270 */
[----:B------:R-:W-:Y:S01]  /*de20*/  VIADD R50, R49, 0xa1 ;  /* 0x000000a131327836 */ /* 0x000fe20000000000 */
[----:B------:R-:W-:Y:S02]  /*de30*/  ISETP.GE.AND P3, PT, R2, R186, PT ;  /* 0x000000ba0200720c */ /* 0x000fe40003f66270 */
[----:B------:R-:W-:Y:S02]  /*de40*/  FSEL R191, R127, -INF , !P1 ;  /* 0xff8000007fbf7808 */ /* 0x000fe40004800000 */
[----:B------:R-:W-:Y:S02]  /*de50*/  FSEL R158, R129, -INF , !P5 ;  /* 0xff800000819e7808 */ /* 0x000fe40006800000 */
[----:B------:R-:W-:Y:S02]  /*de60*/  P2R R43, PR, RZ, 0x8 ;  /* 0x00000008ff2b7803 */ /* 0x000fe40000000000 */
[----:B------:R-:W-:-:S02]  /*de70*/  FSEL R128, R128, -INF , P4 ;  /* 0xff80000080807808 */ /* 0x000fc40002000000 */
[C---:B------:R-:W-:Y:S02]  /*de80*/  ISETP.GE.AND P1, PT, R2.reuse, R189, PT ;  /* 0x000000bd0200720c */ /* 0x040fe40003f26270 */
[C---:B------:R-:W-:Y:S02]  /*de90*/  ISETP.GE.AND P3, PT, R2.reuse, R188, PT ;  /* 0x000000bc0200720c */ /* 0x040fe40003f66270 */
[----:B------:R-:W-:Y:S01]  /*dea0*/  ISETP.GE.AND P5, PT, R2, R187, PT ;  /* 0x000000bb0200720c */ /* 0x000fe20003fa6270 */
[----:B------:R-:W-:Y:S01]  /*deb0*/  VIADD R2, R49, 0xa8 ;  /* 0x000000a831027836 */ /* 0x000fe20000000000 */
[----:B------:R-:W-:Y:S02]  /*dec0*/  FSEL R134, R134, -INF , P0 ;  /* 0xff80000086867808 */ /* 0x000fe40000000000 */
[----:B------:R-:W-:Y:S02]  /*ded0*/  ISETP.GE.AND P0, PT, R50, R186, PT ;  /* 0x000000ba3200720c */ /* 0x000fe40003f06270 */
[----:B------:R-:W-:-:S02]  /*dee0*/  FSEL R167, R128, -INF , !P6 ;  /* 0xff80000080a77808 */ /* 0x000fc40007000000 */
[----:B------:R-:W-:Y:S02]  /*def0*/  ISETP.NE.AND P6, PT, R43, RZ, PT ;  /* 0x000000ff2b00720c */ /* 0x000fe40003fc5270 */
[----:B------:R-:W-:Y:S02]  /*df00*/  FSEL R157, R134, -INF , !P2 ;  /* 0xff800000869d7808 */ /* 0x000fe40005000000 */
[----:B------:R-:W-:Y:S02]  /*df10*/  P2R R43, PR, RZ, 0x1 ;  /* 0x00000001ff2b7803 */ /* 0x000fe40000000000 */
[----:B------:R-:W-:Y:S02]  /*df20*/  FSEL R134, R142, -INF , P3 ;  /* 0xff8000008e867808 */ /* 0x000fe40001800000 */
[----:B------:R-:W-:Y:S02]  /*df30*/  ISETP.GE.AND P0, PT, R50, R188, PT ;  /* 0x000000bc3200720c */ /* 0x000fe40003f06270 */
[----:B------:R-:W-:-:S02]  /*df40*/  ISETP.GE.AND P3, PT, R2, R186, PT ;  /* 0x000000ba0200720c */ /* 0x000fc40003f66270 */
[C---:B------:R-:W-:Y:S02]  /*df50*/  ISETP.GE.AND P4, PT, R50.reuse, R189, PT ;  /* 0x000000bd3200720c */ /* 0x040fe40003f86270 */
[----:B------:R-:W-:Y:S02]  /*df60*/  ISETP.GE.AND P2, PT, R50, R187, PT ;  /* 0x000000bb3200720c */ /* 0x000fe40003f46270 */
[----:B------:R-:W-:Y:S02]  /*df70*/  P2R R50, PR, RZ, 0x8 ;  /* 0x00000008ff327803 */ /* 0x000fe40000000000 */
[----:B------:R-:W-:Y:S02]  /*df80*/  FSEL R129, R136, -INF , P0 ;  /* 0xff80000088817808 */ /* 0x000fe40000000000 */
[----:B------:R-:W-:Y:S02]  /*df90*/  FSEL R141, R141, -INF , P1 ;  /* 0xff8000008d8d7808 */ /* 0x000fe40000800000 */
[----:B------:R-:W-:-:S02]  /*dfa0*/  FSEL R129, R129, -INF , !P2 ;  /* 0xff80000081817808 */ /* 0x000fc40005000000 */
[----:B------:R-:W-:Y:S02]  /*dfb0*/  ISETP.NE.AND P2, PT, R50, RZ, PT ;  /* 0x000000ff3200720c */ /* 0x000fe40003f45270 */
[----:B------:R-:W2:Y:S01]  /*dfc0*/  LD.E R50, desc[UR4][R148.64+0xdc] ;  /* 0x0000dc0494327980 */ /* 0x000ea2000c101900 */
[----:B------:R-:W-:Y:S02]  /*dfd0*/  FSEL R142, R141, -INF , !P6 ;  /* 0xff8000008d8e7808 */ /* 0x000fe40007000000 */
[C---:B------:R-:W-:Y:S02]  /*dfe0*/  ISETP.GE.AND P1, PT, R2.reuse, R189, PT ;  /* 0x000000bd0200720c */ /* 0x040fe40003f26270 */
[C---:B------:R-:W-:Y:S02]  /*dff0*/  ISETP.GE.AND P3, PT, R2.reuse, R188, PT ;  /* 0x000000bc0200720c */ /* 0x040fe40003f66270 */
[----:B------:R-:W-:Y:S01]  /*e000*/  ISETP.GE.AND P6, PT, R2, R187, PT ;  /* 0x000000bb0200720c */ /* 0x000fe20003fc6270 */
[----:B------:R-:W-:Y:S01]  /*e010*/  VIADD R2, R49, 0xa9 ;  /* 0x000000a931027836 */ /* 0x000fe20000000000 */
[----:B------:R-:W-:-:S02]  /*e020*/  FSEL R134, R134, -INF , !P5 ;  /* 0xff80000086867808 */ /* 0x000fc40006800000 */
[----:B------:R-:W-:Y:S01]  /*e030*/  ISETP.NE.AND P5, PT, R43, RZ, PT ;  /* 0x000000ff2b00720c */ /* 0x000fe20003fa5270 */
[----:B------:R-:W-:Y:S01]  /*e040*/  VIADD R43, R49, 0xb0 ;  /* 0x000000b0312b7836 */ /* 0x000fe20000000000 */
[----:B------:R-:W-:Y:S02]  /*e050*/  FSEL R136, R210, -INF , P1 ;  /* 0xff800000d2887808 */ /* 0x000fe40000800000 */
[----:B------:R-:W-:Y:S02]  /*e060*/  ISETP.GE.AND P0, PT, R2, R186, PT ;  /* 0x000000ba0200720c */ /* 0x000fe40003f06270 */
[----:B------:R-:W-:Y:S02]  /*e070*/  FSEL R135, R135, -INF , P4 ;  /* 0xff80000087877808 */ /* 0x000fe40002000000 */
[----:B------:R-:W-:Y:S02]  /*e080*/  FSEL R136, R136, -INF , !P2 ;  /* 0xff80000088887808 */ /* 0x000fe40005000000 */
[----:B------:R-:W-:-:S02]  /*e090*/  P2R R51, PR, RZ, 0x1 ;  /* 0x00000001ff337803 */ /* 0x000fc40000000000 */
[----:B------:R-:W-:Y:S02]  /*e0a0*/  ISETP.GE.AND P2, PT, R43, R186, PT ;  /* 0x000000ba2b00720c */ /* 0x000fe40003f46270 */
[----:B------:R-:W-:Y:S02]  /*e0b0*/  FSEL R141, R135, -INF , !P5 ;  /* 0xff800000878d7808 */ /* 0x000fe40006800000 */
[C---:B------:R-:W-:Y:S02]  /*e0c0*/  ISETP.GE.AND P5, PT, R2.reuse, R189, PT ;  /* 0x000000bd0200720c */ /* 0x040fe40003fa6270 */
[C---:B------:R-:W-:Y:S02]  /*e0d0*/  ISETP.GE.AND P0, PT, R2.reuse, R188, PT ;  /* 0x000000bc0200720c */ /* 0x040fe40003f06270 */
[----:B------:R-:W-:Y:S02]  /*e0e0*/  ISETP.GE.AND P4, PT, R2, R187, PT ;  /* 0x000000bb0200720c */ /* 0x000fe40003f86270 */
[----:B------:R-:W-:Y:S01]  /*e0f0*/  ISETP.NE.AND P1, PT, R51, RZ, PT ;  /* 0x000000ff3300720c */ /* 0x000fe20003f25270 */
[----:B------:R-:W-:Y:S01]  /*e100*/  VIADD R51, R49, 0xb8 ;  /* 0x000000b831337836 */ /* 0x000fe20000000000 */
[----:B------:R-:W-:-:S02]  /*e110*/  FSEL R128, R213, -INF , P3 ;  /* 0xff800000d5807808 */ /* 0x000fc40001800000 */
[----:B------:R-:W-:Y:S02]  /*e120*/  P2R R2, PR, RZ, 0x4 ;  /* 0x00000004ff027803 */ /* 0x000fe40000000000 */
[C---:B------:R-:W-:Y:S02]  /*e130*/  ISETP.GE.AND P3, PT, R43.reuse, R189, PT ;  /* 0x000000bd2b00720c */ /* 0x040fe40003f66270 */
[C---:B------:R-:W-:Y:S02]  /*e140*/  ISETP.GE.AND P2, PT, R43.reuse, R188, PT ;  /* 0x000000bc2b00720c */ /* 0x040fe40003f46270 */
[----:B------:R-:W-:Y:S02]  /*e150*/  FSEL R135, R190, -INF , P5 ;  /* 0xff800000be877808 */ /* 0x000fe40002800000 */
[----:B------:R-:W-:Y:S01]  /*e160*/  ISETP.GE.AND P5, PT, R43, R187, PT ;  /* 0x000000bb2b00720c */ /* 0x000fe20003fa6270 */
[----:B------:R-:W-:Y:S01]  /*e170*/  VIADD R43, R49, 0xb1 ;  /* 0x000000b1312b7836 */ /* 0x000fe20000000000 */
[----:B------:R-:W-:-:S02]  /*e180*/  FSEL R127, R211, -INF , P0 ;  /* 0xff800000d37f7808 */ /* 0x000fc40000000000 */
[----:B------:R-:W-:Y:S02]  /*e190*/  FSEL R122, R212, -INF , P3 ;  /* 0xff800000d47a7808 */ /* 0x000fe40001800000 */
[----:B------:R-:W-:Y:S02]  /*e1a0*/  FSEL R109, R219, -INF , P2 ;  /* 0xff800000db6d7808 */ /* 0x000fe40001000000 */
[----:B------:R-:W-:Y:S02]  /*e1b0*/  ISETP.NE.AND P3, PT, R2, RZ, PT ;  /* 0x000000ff0200720c */ /* 0x000fe40003f65270 */
[----:B------:R-:W-:Y:S02]  /*e1c0*/  ISETP.GE.AND P2, PT, R51, R186, PT ;  /* 0x000000ba3300720c */ /* 0x000fe40003f46270 */
[----:B------:R-:W-:Y:S02]  /*e1d0*/  FSEL R128, R128, -INF , !P6 ;  /* 0xff80000080807808 */ /* 0x000fe40007000000 */
[----:B------:R-:W-:-:S02]  /*e1e0*/  FSEL R135, R135, -INF , !P1 ;  /* 0xff80000087877808 */ /* 0x000fc40004800000 */
[----:B------:R-:W-:Y:S02]  /*e1f0*/  FSEL R127, R127, -INF , !P4 ;  /* 0xff8000007f7f7808 */ /* 0x000fe40006000000 */
[C---:B------:R-:W-:Y:S02]  /*e200*/  ISETP.GE.AND P1, PT, R43.reuse, R189, PT ;  /* 0x000000bd2b00720c */ /* 0x040fe40003f26270 */
[C---:B------:R-:W-:Y:S02]  /*e210*/  ISETP.GE.AND P6, PT, R43.reuse, R186, PT ;  /* 0x000000ba2b00720c */ /* 0x040fe40003fc6270 */
        /* <DEDUP_REMOVED lines=10> */
[----:B------:R-:W-:Y:S02]  /*e2c0*/  ISETP.NE.AND P3, PT, R43, RZ, PT ;  /* 0x000000ff2b00720c */ /* 0x000fe40003f65270 */
[----:B------:R-:W-:Y:S02]  /*e2d0*/  FSEL R104, R226, -INF , P2 ;  /* 0xff800000e2687808 */ /* 0x000fe40001000000 */
[----:B------:R-:W-:Y:S01]  /*e2e0*/  ISETP.GE.AND P2, PT, R51, R186, PT ;  /* 0x000000ba3300720c */ /* 0x000fe20003f46270 */
[----:B------:R-:W-:Y:S01]  /*e2f0*/  VIADD R2, R49, 0xb9 ;  /* 0x000000b931027836 */ /* 0x000fe20000000000 */
[----:B------:R-:W-:Y:S02]  /*e300*/  FSEL R120, R120, -INF , !P3 ;  /* 0xff80000078787808 */ /* 0x000fe40005800000 */
[----:B------:R-:W-:Y:S02]  /*e310*/  ISETP.GE.AND P3, PT, R51, R189, PT ;  /* 0x000000bd3300720c */ /* 0x000fe40003f66270 */
[----:B------:R-:W-:-:S02]  /*e320*/  FSEL R104, R104, -INF , !P5 ;  /* 0xff80000068687808 */ /* 0x000fc40006800000 */
[----:B------:R-:W-:Y:S02]  /*e330*/  P2R R43, PR, RZ, 0x4 ;  /* 0x00000004ff2b7803 */ /* 0x000fe40000000000 */
[C---:B------:R-:W-:Y:S02]  /*e340*/  ISETP.GE.AND P2, PT, R51.reuse, R188, PT ;  /* 0x000000bc3300720c */ /* 0x040fe40003f46270 */
[----:B------:R-:W-:Y:S01]  /*e350*/  ISETP.GE.AND P5, PT, R51, R187, PT ;  /* 0x000000bb3300720c */ /* 0x000fe20003fa6270 */
[----:B------:R-:W-:Y:S01]  /*e360*/  VIADD R51, R49, 0xc8 ;  /* 0x000000c831337836 */ /* 0x000fe20000000000 */
[----:B------:R-:W-:Y:S02]  /*e370*/  FSEL R121, R216, -INF , P1 ;  /* 0xff800000d8797808 */ /* 0x000fe40000800000 */
[----:B------:R-:W-:Y:S02]  /*e380*/  FSEL R108, R218, -INF , P0 ;  /* 0xff800000da6c7808 */ /* 0x000fe40000000000 */
[----:B------:R-:W-:-:S02]  /*e390*/  FSEL R94, R222, -INF , P3 ;  /* 0xff800000de5e7808 */ /* 0x000fc40001800000 */
[C---:B------:R-:W-:Y:S02]  /*e3a0*/  ISETP.GE.AND P1, PT, R2.reuse, R189, PT ;  /* 0x000000bd0200720c */ /* 0x040fe40003f26270 */
[----:B------:R-:W-:Y:S02]  /*e3b0*/  ISETP.GE.AND P0, PT, R2, R188, PT ;  /* 0x000000bc0200720c */ /* 0x000fe40003f06270 */
[----:B------:R-:W-:Y:S02]  /*e3c0*/  ISETP.NE.AND P3, PT, R43, RZ, PT ;  /* 0x000000ff2b00720c */ /* 0x000fe40003f65270 */
[----:B------:R-:W-:Y:S02]  /*e3d0*/  FSEL R80, R234, -INF , P2 ;  /* 0xff800000ea507808 */ /* 0x000fe40001000000 */
[----:B------:R-:W-:Y:S02]  /*e3e0*/  FSEL R121, R121, -INF , !P6 ;  /* 0xff80000079797808 */ /* 0x000fe40007000000 */
[----:B------:R-:W-:-:S02]  /*e3f0*/  FSEL R108, R108, -INF , !P4 ;  /* 0xff8000006c6c7808 */ /* 0x000fc40006000000 */
[-C--:B------:R-:W-:Y:S02]  /*e400*/  ISETP.GE.AND P2, PT, R51, R186.reuse, PT ;  /* 0x000000ba3300720c */ /* 0x080fe40003f46270 */
[C---:B------:R-:W-:Y:S02]  /*e410*/  ISETP.GE.AND P6, PT, R2.reuse, R186, PT ;  /* 0x000000ba0200720c */ /* 0x040fe40003fc6270 */
[----:B------:R-:W-:Y:S01]  /*e420*/  ISETP.GE.AND P4, PT, R2, R187, PT ;  /* 0x000000bb0200720c */ /* 0x000fe20003f86270 */
[----:B------:R-:W-:Y:S01]  /*e430*/  VIADD R2, R49, 0xc1 ;  /* 0x000000c131027836 */ /* 0x000fe20000000000 */
[----:B------:R-:W-:Y:S02]  /*e440*/  FSEL R116, R223, -INF , P1 ;  /* 0xff800000df747808 */ /* 0x000fe40000800000 */
[----:B------:R-:W-:Y:S02]  /*e450*/  FSEL R103, R224, -INF , P0 ;  /* 0xff800000e0677808 */ /* 0x000fe40000000000 */
[----:B------:R-:W-:-:S02]  /*e460*/  FSEL R94, R94, -INF , !P3 ;  /* 0xff8000005e5e7808 */ /* 0x000fc40005800000 */
[-C--:B------:R-:W-:Y:S02]  /*e470*/  ISETP.GE.AND P3, PT, R51, R189.reuse, PT ;  /* 0x000000bd3300720c */ /* 0x080fe40003f66270 */
[----:B------:R-:W-:Y:S02]  /*e480*/  P2R R43, PR, RZ, 0x4 ;  /* 0x00000004ff2b7803 */ /* 0x000fe40000000000 */
[----:B------:R-:W-:Y:S02]  /*e490*/  FSEL R116, R116, -INF , !P6 ;  /* 0xff80000074747808 */ /* 0x000fe40007000000 */
[----:B------:R-:W-:Y:S02]  /*e4a0*/  FSEL R103, R103, -INF , !P4 ;  /* 0xff80000067677808 */ /* 0x000fe40006000000 */
[C---:B------:R-:W-:Y:S02]  /*e4b0*/  ISETP.GE.AND P1, PT, R2.reuse, R189, PT ;  /* 0x000000bd0200720c */ /* 0x040fe40003f26270 */
[----:B------:R-:W-:-:S02]  /*e4c0*/  ISETP.GE.AND P6, PT, R2, R186, PT ;  /* 0x000000ba0200720c */ /* 0x000fc40003fc6270 */
[CC--:B------:R-:W-:Y:S02]  /*e4d0*/  ISETP.GE.AND P0, PT, R2.reuse, R188.reuse, PT ;  /* 0x000000bc0200720c */ /* 0x0c0fe40003f06270 */
[----:B------:R-:W-:Y:S01]  /*e4e0*/  ISETP.GE.AND P4, PT, R2, R187, PT ;  /* 0x000000bb0200720c */ /* 0x000fe20003f86270 */
[----:B------:R-:W-:Y:S01]  /*e4f0*/  VIADD R2, R49, 0xc9 ;  /* 0x000000c931027836 */ /* 0x000fe20000000000 */
[----:B------:R-:W-:Y:S02]  /*e500*/  FSEL R91, R233, -INF , P3 ;  /* 0xff800000e95b7808 */ /* 0x000fe40001800000 */
[----:B------:R-:W-:Y:S01]  /*e510*/  ISETP.NE.AND P3, PT, R43, RZ, PT ;  /* 0x000000ff2b00720c */ /* 0x000fe20003f65270 */
[----:B------:R-:W-:Y:S01]  /*e520*/  VIADD R43, R49, 0xd0 ;  /* 0x000000d0312b7836 */ /* 0x000fe20000000000 */
[----:B------:R-:W-:Y:S02]  /*e530*/  ISETP.GE.AND P2, PT, R51, R188, PT ;  /* 0x000000bc3300720c */ /* 0x000fe40003f46270 */
[----:B------:R-:W-:-:S02]  /*e540*/  FSEL R65, R232, -INF , P0 ;  /* 0xff800000e8417808 */ /* 0x000fc40000000000 */
[----:B------:R-:W-:Y:S02]  /*e550*/  ISETP.GE.AND P0, PT, R2, R188, PT ;  /* 0x000000bc0200720c */ /* 0x000fe40003f06270 */
[----:B------:R-:W-:Y:S02]  /*e560*/  FSEL R64, R236, -INF , P2 ;  /* 0xff800000ec407808 */ /* 0x000fe40001000000 */
[----:B------:R-:W-:Y:S02]  /*e570*/  ISETP.GE.AND P2, PT, R43, R186, PT ;  /* 0x000000ba2b00720c */ /* 0x000fe40003f46270 */
[----:B------:R-:W-:Y:S02]  /*e580*/  FSEL R80, R80, -INF , !P5 ;  /* 0xff80000050507808 */ /* 0x000fe40006800000 */
[----:B------:R-:W-:Y:S02]  /*e590*/  ISETP.GE.AND P5, PT, R51, R187, PT ;  /* 0x000000bb3300720c */ /* 0x000fe40003fa6270 */
[----:B------:R-:W-:-:S02]  /*e5a0*/  FSEL R65, R65, -INF , !P4 ;  /* 0xff80000041417808 */ /* 0x000fc40006000000 */
[----:B------:R-:W-:Y:S02]  /*e5b0*/  FSEL R93, R230, -INF , P1 ;  /* 0xff800000e65d7808 */ /* 0x000fe40000800000 */
[----:B------:R-:W-:Y:S02]  /*e5c0*/  ISETP.GE.AND P4, PT, R2, R187, PT ;  /* 0x000000bb0200720c */ /* 0x000fe40003f86270 */
[----:B------:R-:W-:Y:S02]  /*e5d0*/  FSEL R91, R91, -INF , !P3 ;  /* 0xff8000005b5b7808 */ /* 0x000fe40005800000 */
[----:B------:R-:W-:Y:S02]  /*e5e0*/  FSEL R63, R237, -INF , P0 ;  /* 0xff800000ed3f7808 */ /* 0x000fe40000000000 */
[----:B------:R-:W-:Y:S02]  /*e5f0*/  ISETP.GE.AND P3, PT, R43, R189, PT ;  /* 0x000000bd2b00720c */ /* 0x000fe40003f66270 */
[----:B------:R-:W-:-:S02]  /*e600*/  P2R R51, PR, RZ, 0x4 ;  /* 0x00000004ff337803 */ /* 0x000fc40000000000 */
[----:B------:R-:W-:Y:S02]  /*e610*/  ISETP.GE.AND P1, PT, R2, R189, PT ;  /* 0x000000bd0200720c */ /* 0x000fe40003f26270 */
[----:B------:R-:W-:Y:S02]  /*e620*/  FSEL R64, R64, -INF , !P5 ;  /* 0xff80000040407808 */ /* 0x000fe40006800000 */
[----:B------:R-:W-:Y:S02]  /*e630*/  FSEL R93, R93, -INF , !P6 ;  /* 0xff8000005d5d7808 */ /* 0x000fe40007000000 */
[C---:B------:R-:W-:Y:S02]  /*e640*/  ISETP.GE.AND P2, PT, R43.reuse, R188, PT ;  /* 0x000000bc2b00720c */ /* 0x040fe40003f46270 */
[----:B------:R-:W-:Y:S01]  /*e650*/  ISETP.GE.AND P5, PT, R43, R187, PT ;  /* 0x000000bb2b00720c */ /* 0x000fe20003fa6270 */
[----:B------:R-:W-:Y:S01]  /*e660*/  VIADD R43, R49, 0xd8 ;  /* 0x000000d8312b7836 */ /* 0x000fe20000000000 */
[----:B------:R-:W-:-:S02]  /*e670*/  FSEL R63, R63, -INF , !P4 ;  /* 0xff8000003f3f7808 */ /* 0x000fc40006000000 */
[-C--:B------:R-:W-:Y:S01]  /*e680*/  ISETP.GE.AND P6, PT, R2, R186.reuse, PT ;  /* 0x000000ba0200720c */ /* 0x080fe20003fc6270 */
[----:B------:R-:W-:Y:S01]  /*e690*/  VIADD R2, R49, 0xd1 ;  /* 0x000000d131027836 */ /* 0x000fe20000000000 */
[----:B------:R-:W-:Y:S02]  /*e6a0*/  ISETP.NE.AND P4, PT, R51, RZ, PT ;  /* 0x000000ff3300720c */ /* 0x000fe40003f85270 */
[----:B------:R-:W-:Y:S02]  /*e6b0*/  FSEL R77, R239, -INF , P3 ;  /* 0xff800000ef4d7808 */ /* 0x000fe40001800000 */
[----:B------:R-:W-:Y:S02]  /*e6c0*/  FSEL R90, R235, -INF , P1 ;  /* 0xff800000eb5a7808 */ /* 0x000fe40000800000 */
[----:B------:R-:W-:Y:S02]  /*e6d0*/  FSEL R77, R77, -INF , !P4 ;  /* 0xff8000004d4d7808 */ /* 0x000fe40006000000 */
[----:B------:R-:W-:-:S02]  /*e6e0*/  ISETP.GE.AND P4, PT, R43, R186, PT ;  /* 0x000000ba2b00720c */ /* 0x000fc40003f86270 */
[----:B------:R-:W-:Y:S02]  /*e6f0*/  FSEL R90, R90, -INF , !P6 ;  /* 0xff8000005a5a7808 */ /* 0x000fe40007000000 */
[C---:B------:R-:W-:Y:S02]  /*e700*/  ISETP.GE.AND P0, PT, R2.reuse, R189, PT ;  /* 0x000000bd0200720c */ /* 0x040fe40003f06270 */
[C---:B------:R-:W-:Y:S02]  /*e710*/  ISETP.GE.AND P1, PT, R2.reuse, R188, PT ;  /* 0x000000bc0200720c */ /* 0x040fe40003f26270 */
[----:B------:R-:W-:Y:S02]  /*e720*/  FSEL R62, R241, -INF , P2 ;  /* 0xff800000f13e7808 */ /* 0x000fe40001000000 */
[C---:B------:R-:W-:Y:S02]  /*e730*/  ISETP.GE.AND P6, PT, R2.reuse, R186, PT ;  /* 0x000000ba0200720c */ /* 0x040fe40003fc6270 */
[----:B------:R-:W-:Y:S01]  /*e740*/  ISETP.GE.AND P3, PT, R2, R187, PT ;  /* 0x000000bb0200720c */ /* 0x000fe20003f66270 */
[----:B------:R-:W-:Y:S01]  /*e750*/  VIADD R2, R49, 0xd9 ;  /* 0x000000d931027836 */ /* 0x000fe20000000000 */
[----:B------:R-:W-:-:S02]  /*e760*/  ISETP.GE.AND P2, PT, R43, R189, PT ;  /* 0x000000bd2b00720c */ /* 0x000fc40003f46270 */
[----:B------:R-:W-:Y:S02]  /*e770*/  P2R R51, PR, RZ, 0x10 ;  /* 0x00000010ff337803 */ /* 0x000fe40000000000 */
[----:B------:R-:W-:Y:S02]  /*e780*/  FSEL R76, R238, -INF , P0 ;  /* 0xff800000ee4c7808 */ /* 0x000fe40000000000 */
[C---:B------:R-:W-:Y:S02]  /*e790*/  ISETP.GE.AND P4, PT, R43.reuse, R187, PT ;  /* 0x000000bb2b00720c */ /* 0x040fe40003f86270 */
[----:B------:R-:W-:Y:S02]  /*e7a0*/  FSEL R61, R240, -INF , P1 ;  /* 0xff800000f03d7808 */ /* 0x000fe40000800000 */
[----:B------:R-:W-:Y:S02]  /*e7b0*/  ISETP.GE.AND P0, PT, R43, R188, PT ;  /* 0x000000bc2b00720c */ /* 0x000fe40003f06270 */
[----:B------:R-:W-:-:S02]  /*e7c0*/  FSEL R4, R4, -INF , P2 ;  /* 0xff80000004047808 */ /* 0x000fc40001000000 */
[-C--:B------:R-:W-:Y:S02]  /*e7d0*/  ISETP.GE.AND P2, PT, R49, R189.reuse, PT ;  /* 0x000000bd3100720c */ /* 0x080fe40003f46270 */
[----:B------:R-:W-:Y:S02]  /*e7e0*/  ISETP.GE.AND P1, PT, R2, R189, PT ;  /* 0x000000bd0200720c */ /* 0x000fe40003f26270 */
[----:B------:R-:W-:Y:S02]  /*e7f0*/  P2R R43, PR, RZ, 0x10 ;  /* 0x00000010ff2b7803 */ /* 0x000fe40000000000 */
[----:B------:R-:W-:Y:S02]  /*e800*/  FSEL R61, R61, -INF , !P3 ;  /* 0xff8000003d3d7808 */ /* 0x000fe40005800000 */
[----:B------:R-:W-:Y:S02]  /*e810*/  ISETP.NE.AND P3, PT, R51, RZ, PT ;  /* 0x000000ff3300720c */ /* 0x000fe40003f65270 */
[----:B------:R-:W-:-:S02]  /*e820*/  FSEL R60, R245, -INF , P0 ;  /* 0xff800000f53c7808 */ /* 0x000fc40000000000 */
[----:B------:R-:W-:Y:S02]  /*e830*/  FSEL R62, R62, -INF , !P5 ;  /* 0xff8000003e3e7808 */ /* 0x000fe40006800000 */
[----:B------:R-:W-:Y:S02]  /*e840*/  FSEL R76, R76, -INF , !P6 ;  /* 0xff8000004c4c7808 */ /* 0x000fe40007000000 */
[-C--:B------:R-:W-:Y:S02]  /*e850*/  ISETP.GE.AND P0, PT, R49, R186.reuse, PT ;  /* 0x000000ba3100720c */ /* 0x080fe40003f06270 */
[----:B------:R-:W-:Y:S02]  /*e860*/  FSEL R0, R0, -INF , P2 ;  /* 0xff80000000007808 */ /* 0x000fe40001000000 */
[C---:B------:R-:W-:Y:S02]  /*e870*/  ISETP.GE.AND P6, PT, R2.reuse, R186, PT ;  /* 0x000000ba0200720c */ /* 0x040fe40003fc6270 */
[----:B------:R-:W-:-:S02]  /*e880*/  ISETP.GE.AND P4, PT, R2, R188, PT ;  /* 0x000000bc0200720c */ /* 0x000fc40003f86270 */
[----:B------:R-:W-:Y:S01]  /*e890*/  ISETP.GE.AND P5, PT, R2, R187, PT ;  /* 0x000000bb0200720c */ /* 0x000fe20003fa6270 */
[----:B------:R-:W-:Y:S01]  /*e8a0*/  VIADD R2, R49, 0xe0 ;  /* 0x000000e031027836 */ /* 0x000fe20000000000 */
[----:B------:R-:W-:Y:S02]  /*e8b0*/  FSEL R74, R244, -INF , P1 ;  /* 0xff800000f44a7808 */ /* 0x000fe40000800000 */
[----:B------:R-:W-:Y:S02]  /*e8c0*/  ISETP.NE.AND P1, PT, R43, RZ, PT ;  /* 0x000000ff2b00720c */ /* 0x000fe40003f25270 */
[----:B------:R-:W-:Y:S02]  /*e8d0*/  FSEL R75, R4, -INF , !P3 ;  /* 0xff800000044b7808 */ /* 0x000fe40005800000 */
[----:B------:R-:W-:Y:S02]  /*e8e0*/  FSEL R4, R0, -INF , !P0 ;  /* 0xff80000000047808 */ /* 0x000fe40004000000 */
[----:B------:R-:W-:-:S02]  /*e8f0*/  FSEL R60, R60, -INF , !P1 ;  /* 0xff8000003c3c7808 */ /* 0x000fc40004800000 */
[C---:B------:R-:W-:Y:S02]  /*e900*/  ISETP.GE.AND P2, PT, R2.reuse, R189, PT ;  /* 0x000000bd0200720c */ /* 0x040fe40003f46270 */
[C---:B------:R-:W-:Y:S02]  /*e910*/  ISETP.GE.AND P3, PT, R2.reuse, R186, PT ;  /* 0x000000ba0200720c */ /* 0x040fe40003f66270 */
[C---:B------:R-:W-:Y:S02]  /*e920*/  ISETP.GE.AND P0, PT, R2.reuse, R188, PT ;  /* 0x000000bc0200720c */ /* 0x040fe40003f06270 */
[----:B------:R-:W-:Y:S02]  /*e930*/  ISETP.GE.AND P1, PT, R2, R187, PT ;  /* 0x000000bb0200720c */ /* 0x000fe40003f26270 */
[----:B------:R-:W-:Y:S02]  /*e940*/  FMNMX3.FTZ R2, R4, R21, R22, !PT ;  /* 0x0000001504027276 */ /* 0x000fe40007810016 */
[----:B------:R-:W-:-:S02]  /*e950*/  FSEL R5, R5, -INF , P4 ;  /* 0xff80000005057808 */ /* 0x000fc40002000000 */
[----:B------:R-:W-:Y:S02]  /*e960*/  FMNMX3.FTZ R2, R2, R39, R13, !PT ;  /* 0x0000002702027276 */ /* 0x000fe4000781000d */
[----:B------:R-:W-:Y:S02]  /*e970*/  FSEL R59, R5, -INF , !P5 ;  /* 0xff800000053b7808 */ /* 0x000fe40006800000 */
[----:B------:R-:W-:Y:S02]  /*e980*/  FMNMX3.FTZ R5, R2, R14, R12, !PT ;  /* 0x0000000e02057276 */ /* 0x000fe4000781000c */
[----:B------:R-:W-:Y:S02]  /*e990*/  FSEL R73, R8, -INF , P2 ;  /* 0xff80000008497808 */ /* 0x000fe40001000000 */
[----:B------:R-:W-:Y:S02]  /*e9a0*/  FMNMX3.FTZ R8, R5, R24, R243, !PT ;  /* 0x0000001805087276 */ /* 0x000fe400078100f3 */
[----:B------:R-:W-:-:S02]  /*e9b0*/  FMNMX3.FTZ R5, R36, R37, R15, !PT ;  /* 0x0000002524057276 */ /* 0x000fc4000781000f */
[----:B------:R-:W-:Y:S01]  /*e9c0*/  FMNMX3.FTZ R8, R8, R242, R31, !PT ;  /* 0x000000f208087276 */ /* 0x000fe2000781001f */
[----:B------:R-:W-:Y:S01]  /*e9d0*/  VIADD R0, R49, 0xe1 ;  /* 0x000000e131007836 */ /* 0x000fe20000000000 */
[----:B------:R-:W-:Y:S02]  /*e9e0*/  FMNMX3.FTZ R5, R5, R38, R19, !PT ;  /* 0x0000002605057276 */ /* 0x000fe40007810013 */
[----:B------:R-:W-:Y:S02]  /*e9f0*/  FMNMX3.FTZ R8, R8, R35, R30, !PT ;  /* 0x0000002308087276 */ /* 0x000fe4000781001e */
[----:B------:R-:W-:Y:S02]  /*ea00*/  FMNMX3.FTZ R5, R5, R17, R16, !PT ;  /* 0x0000001105057276 */ /* 0x000fe40007810010 */
[----:B------:R-:W-:Y:S02]  /*ea10*/  ISETP.GE.AND P4, PT, R0, R189, PT ;  /* 0x000000bd0000720c */ /* 0x000fe40003f86270 */
[----:B------:R-:W-:-:S02]  /*ea20*/  FMNMX3.FTZ R8, R8, R231, R228, !PT ;  /* 0x000000e708087276 */ /* 0x000fc400078100e4 */
[----:B------:R-:W-:Y:S02]  /*ea30*/  FMNMX3.FTZ R5, R5, R18, R28, !PT ;  /* 0x0000001205057276 */ /* 0x000fe4000781001c */
[----:B------:R-:W-:Y:S02]  /*ea40*/  FSEL R72, R6, -INF , P4 ;  /* 0xff80000006487808 */ /* 0x000fe40002000000 */
        /* <DEDUP_REMOVED lines=20> */
[----:B------:R-:W-:Y:S02]  /*eb90*/  FSEL R74, R74, -INF , !P6 ;  /* 0xff8000004a4a7808 */ /* 0x000fe40007000000 */
[----:B------:R-:W-:-:S02]  /*eba0*/  ISETP.GE.AND P6, PT, R0, R186, PT ;  /* 0x000000ba0000720c */ /* 0x000fc40003fc6270 */
[----:B------:R-:W-:Y:S02]  /*ebb0*/  FMNMX3.FTZ R6, R6, R199, R197, !PT ;  /* 0x000000c706067276 */ /* 0x000fe400078100c5 */
[----:B------:R-:W-:Y:S02]  /*ebc0*/  FMNMX3.FTZ R5, R5, R206, R205, !PT ;  /* 0x000000ce05057276 */ /* 0x000fe400078100cd */
[----:B------:R-:W-:Y:S02]  /*ebd0*/  FSEL R9, R9, -INF , P0 ;  /* 0xff80000009097808 */ /* 0x000fe40000000000 */
[----:B------:R-:W-:Y:S02]  /*ebe0*/  P2R R2, PR, RZ, 0x40 ;  /* 0x00000040ff027803 */ /* 0x000fe40000000000 */
[----:B------:R-:W-:Y:S02]  /*ebf0*/  FMNMX3.FTZ R6, R6, R194, R191, !PT ;  /* 0x000000c206067276 */ /* 0x000fe400078100bf */
[----:B------:R-:W-:-:S02]  /*ec00*/  ISETP.GE.AND P5, PT, R0, R188, PT ;  /* 0x000000bc0000720c */ /* 0x000fc40003fa6270 */
[----:B------:R-:W-:Y:S01]  /*ec10*/  ISETP.GE.AND P2, PT, R0, R187, PT ;  /* 0x000000bb0000720c */ /* 0x000fe20003f46270 */
[----:B------:R-:W-:Y:S01]  /*ec20*/  VIADD R0, R49, 0xe8 ;  /* 0x000000e831007836 */ /* 0x000fe20000000000 */
[----:B------:R-:W-:Y:S02]  /*ec30*/  FMNMX3.FTZ R5, R5, R204, R196, !PT ;  /* 0x000000cc05057276 */ /* 0x000fe400078100c4 */
[----:B------:R-:W-:Y:S02]  /*ec40*/  FSEL R58, R9, -INF , !P1 ;  /* 0xff800000093a7808 */ /* 0x000fe40004800000 */
[----:B------:R-:W-:Y:S01]  /*ec50*/  ISETP.NE.AND P1, PT, R2, RZ, PT ;  /* 0x000000ff0200720c */ /* 0x000fe20003f25270 */
[----:B------:R-:W-:Y:S01]  /*ec60*/  VIADD R2, R49, 0xe9 ;  /* 0x000000e931027836 */ /* 0x000fe20000000000 */
[----:B------:R-:W-:Y:S02]  /*ec70*/  FMNMX3.FTZ R6, R6, R167, R142, !PT ;  /* 0x000000a706067276 */ /* 0x000fe4000781008e */
[----:B------:R-:W-:-:S02]  /*ec80*/  FMNMX3.FTZ R5, R5, R195, R193, !PT ;  /* 0x000000c305057276 */ /* 0x000fc400078100c1 */
[----:B------:R-:W-:Y:S02]  /*ec90*/  ISETP.GE.AND P6, PT, R0, R189, PT ;  /* 0x000000bd0000720c */ /* 0x000fe40003fc6270 */
[----:B------:R-:W-:Y:S02]  /*eca0*/  FSEL R7, R7, -INF , P5 ;  /* 0xff80000007077808 */ /* 0x000fe40002800000 */
[----:B------:R-:W-:Y:S02]  /*ecb0*/  FMNMX3.FTZ R6, R6, R141, R136, !PT ;  /* 0x0000008d06067276 */ /* 0x000fe40007810088 */
[----:B------:R-:W-:Y:S02]  /*ecc0*/  FSEL R72, R72, -INF , !P1 ;  /* 0xff80000048487808 */ /* 0x000fe40004800000 */
[----:B------:R-:W-:Y:S02]  /*ecd0*/  ISETP.GE.AND P1, PT, R2, R189, PT ;  /* 0x000000bd0200720c */ /* 0x000fe40003f26270 */
[----:B------:R-:W-:-:S02]  /*ece0*/  FMNMX3.FTZ R5, R5, R192, R163, !PT ;  /* 0x000000c005057276 */ /* 0x000fc400078100a3 */
[----:B------:R-:W-:Y:S02]  /*ecf0*/  FSEL R57, R7, -INF , !P2 ;  /* 0xff80000007397808 */ /* 0x000fe40005000000 */
[----:B------:R-:W-:Y:S02]  /*ed00*/  FSEL R10, R10, -INF , P6 ;  /* 0xff8000000a0a7808 */ /* 0x000fe40003000000 */
[----:B------:R-:W-:Y:S02]  /*ed10*/  FMNMX3.FTZ R6, R6, R135, R122, !PT ;  /* 0x0000008706067276 */ /* 0x000fe4000781007a */
[----:B------:R-:W-:Y:S02]  /*ed20*/  FSEL R73, R73, -INF , !P3 ;  /* 0xff80000049497808 */ /* 0x000fe40005800000 */
[C---:B------:R-:W-:Y:S02]  /*ed30*/  ISETP.GE.AND P5, PT, R2.reuse, R186, PT ;  /* 0x000000ba0200720c */ /* 0x040fe40003fa6270 */
[----:B------:R-:W-:-:S02]  /*ed40*/  ISETP.GE.AND P2, PT, R2, R188, PT ;  /* 0x000000bc0200720c */ /* 0x000fc40003f46270 */
[-C--:B------:R-:W-:Y:S01]  /*ed50*/  ISETP.GE.AND P6, PT, R2, R187.reuse, PT ;  /* 0x000000bb0200720c */ /* 0x080fe20003fc6270 */
[----:B------:R-:W-:Y:S01]  /*ed60*/  VIADD R2, R49, 0xf0 ;  /* 0x000000f031027836 */ /* 0x000fe20000000000 */
[C---:B------:R-:W-:Y:S02]  /*ed70*/  ISETP.GE.AND P3, PT, R0.reuse, R186, PT ;  /* 0x000000ba0000720c */ /* 0x040fe40003f66270 */
[C---:B------:R-:W-:Y:S02]  /*ed80*/  ISETP.GE.AND P0, PT, R0.reuse, R188, PT ;  /* 0x000000bc0000720c */ /* 0x040fe40003f06270 */
[----:B------:R-:W-:Y:S02]  /*ed90*/  ISETP.GE.AND P4, PT, R0, R187, PT ;  /* 0x000000bb0000720c */ /* 0x000fe40003f86270 */
[----:B------:R-:W-:Y:S02]  /*eda0*/  FSEL R11, R11, -INF , P1 ;  /* 0xff8000000b0b7808 */ /* 0x000fe40000800000 */
[----:B------:R-:W-:-:S02]  /*edb0*/  FMNMX3.FTZ R5, R5, R159, R158, !PT ;  /* 0x0000009f05057276 */ /* 0x000fc4000781009e */
[----:B------:R-:W-:Y:S02]  /*edc0*/  FMNMX3.FTZ R6, R6, R121, R120, !PT ;  /* 0x0000007906067276 */ /* 0x000fe40007810078 */
[----:B------:R-:W-:Y:S02]  /*edd0*/  P2R R0, PR, RZ, 0x10 ;  /* 0x00000010ff007803 */ /* 0x000fe40000000000 */
[----:B------:R-:W-:Y:S02]  /*ede0*/  FSEL R71, R10, -INF , !P3 ;  /* 0xff8000000a477808 */ /* 0x000fe40005800000 */
[----:B------:R-:W-:Y:S02]  /*edf0*/  FSEL R26, R26, -INF , P0 ;  /* 0xff8000001a1a7808 */ /* 0x000fe40000000000 */
[----:B------:R-:W-:Y:S02]  /*ee00*/  FSEL R70, R11, -INF , !P5 ;  /* 0xff8000000b467808 */ /* 0x000fe40006800000 */
[----:B------:R-:W-:-:S02]  /*ee10*/  FMNMX3.FTZ R5, R5, R157, R134, !PT ;  /* 0x0000009d05057276 */ /* 0x000fc40007810086 */
[C---:B------:R-:W-:Y:S02]  /*ee20*/  ISETP.GE.AND P3, PT, R2.reuse, R189, PT ;  /* 0x000000bd0200720c */ /* 0x040fe40003f66270 */
[C---:B------:R-:W-:Y:S02]  /*ee30*/  ISETP.GE.AND P4, PT, R2.reuse, R186, PT ;  /* 0x000000ba0200720c */ /* 0x040fe40003f86270 */
[C---:B------:R-:W-:Y:S02]  /*ee40*/  ISETP.GE.AND P0, PT, R2.reuse, R188, PT ;  /* 0x000000bc0200720c */ /* 0x040fe40003f06270 */
[----:B------:R-:W-:Y:S01]  /*ee50*/  ISETP.GE.AND P5, PT, R2, R187, PT ;  /* 0x000000bb0200720c */ /* 0x000fe20003fa6270 */
[----:B------:R-:W-:Y:S01]  /*ee60*/  VIADD R2, R49, 0xf1 ;  /* 0x000000f131027836 */ /* 0x000fe20000000000 */
[----:B------:R-:W-:Y:S02]  /*ee70*/  FMNMX3.FTZ R6, R6, R116, R94, !PT ;  /* 0x0000007406067276 */ /* 0x000fe4000781005e */
[----:B------:R-:W-:-:S02]  /*ee80*/  FMNMX3.FTZ R5, R5, R129, R128, !PT ;  /* 0x0000008105057276 */ /* 0x000fc40007810080 */
[----:B------:R-:W-:Y:S02]  /*ee90*/  FSEL R27, R27, -INF , P3 ;  /* 0xff8000001b1b7808 */ /* 0x000fe40001800000 */
[----:B------:R-:W-:Y:S02]  /*eea0*/  FMNMX3.FTZ R6, R6, R93, R91, !PT ;  /* 0x0000005d06067276 */ /* 0x000fe4000781005b */
[----:B------:R-:W-:Y:S02]  /*eeb0*/  ISETP.GE.AND P1, PT, R2, R189, PT ;  /* 0x000000bd0200720c */ /* 0x000fe40003f26270 */
[----:B------:R-:W-:Y:S02]  /*eec0*/  FMNMX3.FTZ R5, R5, R127, R109, !PT ;  /* 0x0000007f05057276 */ /* 0x000fe4000781006d */
[----:B------:R-:W-:Y:S02]  /*eed0*/  FSEL R25, R25, -INF , P2 ;  /* 0xff80000019197808 */ /* 0x000fe40001000000 */
[----:B------:R-:W-:-:S02]  /*eee0*/  FSEL R69, R27, -INF , !P4 ;  /* 0xff8000001b457808 */ /* 0x000fc40006000000 */
        /* <DEDUP_REMOVED lines=8> */
[----:B------:R-:W-:Y:S01]  /*ef70*/  FSEL R68, R68, -INF , !P2 ;  /* 0xff80000044447808 */ /* 0x000fe20005000000 */
[----:B------:R-:W-:Y:S01]  /*ef80*/  VIADD R49, R49, 0xf9 ;  /* 0x000000f931317836 */ /* 0x000fe20000000000 */
[----:B------:R-:W-:Y:S02]  /*ef90*/  FSEL R54, R248, -INF , P0 ;  /* 0xff800000f8367808 */ /* 0x000fe40000000000 */
[C---:B------:R-:W-:Y:S02]  /*efa0*/  ISETP.GE.AND P2, PT, R2.reuse, R188, PT ;  /* 0x000000bc0200720c */ /* 0x040fe40003f46270 */
[----:B------:R-:W-:Y:S02]  /*efb0*/  FMNMX3.FTZ R5, R5, R103, R80, !PT ;  /* 0x0000006705057276 */ /* 0x000fe40007810050 */
[----:B------:R-:W-:-:S02]  /*efc0*/  ISETP.GE.AND P0, PT, R2, R189, PT ;  /* 0x000000bd0200720c */ /* 0x000fc40003f06270 */
[----:B------:R-:W-:Y:S02]  /*efd0*/  FSEL R53, R247, -INF , P3 ;  /* 0xff800000f7357808 */ /* 0x000fe40001800000 */
[----:B------:R-:W-:Y:S02]  /*efe0*/  FMNMX3.FTZ R6, R6, R74, R73, !PT ;  /* 0x0000004a06067276 */ /* 0x000fe40007810049 */
[C---:B------:R-:W-:Y:S02]  /*eff0*/  ISETP.GE.AND P1, PT, R2.reuse, R186, PT ;  /* 0x000000ba0200720c */ /* 0x040fe40003f26270 */
[----:B------:R-:W-:Y:S02]  /*f000*/  ISETP.GE.AND P3, PT, R2, R187, PT ;  /* 0x000000bb0200720c */ /* 0x000fe40003f66270 */
[----:B------:R-:W-:Y:S02]  /*f010*/  FSEL R52, R251, -INF , P2 ;  /* 0xff800000fb347808 */ /* 0x000fe40001000000 */
[----:B------:R-:W-:-:S02]  /*f020*/  FMNMX3.FTZ R2, R5, R65, R64, !PT ;  /* 0x0000004105027276 */ /* 0x000fc40007810040 */
[----:B------:R-:W-:Y:S02]  /*f030*/  FSEL R67, R250, -INF , P0 ;  /* 0xff800000fa437808 */ /* 0x000fe40000000000 */
[----:B------:R-:W-:Y:S02]  /*f040*/  ISETP.NE.AND P2, PT, R0, RZ, PT ;  /* 0x000000ff0000720c */ /* 0x000fe40003f45270 */
[----:B------:R-:W-:Y:S02]  /*f050*/  ISETP.GE.AND P0, PT, R49, R189, PT ;  /* 0x000000bd3100720c */ /* 0x000fe40003f06270 */
[----:B------:R-:W-:Y:S02]  /*f060*/  FMNMX3.FTZ R0, R6, R72, R71, !PT ;  /* 0x0000004806007276 */ /* 0x000fe40007810047 */
[----:B------:R-:W-:Y:S02]  /*f070*/  FMNMX3.FTZ R2, R2, R63, R62, !PT ;  /* 0x0000003f02027276 */ /* 0x000fe4000781003e */
[----:B------:R-:W-:-:S02]  /*f080*/  FSEL R67, R67, -INF , !P1 ;  /* 0xff80000043437808 */ /* 0x000fc40004800000 */
[----:B------:R-:W-:Y:S02]  /*f090*/  ISETP.GE.AND P1, PT, R49, R186, PT ;  /* 0x000000ba3100720c */ /* 0x000fe40003f26270 */
[----:B------:R-:W-:Y:S02]  /*f0a0*/  FSEL R66, R249, -INF , P0 ;  /* 0xff800000f9427808 */ /* 0x000fe40000000000 */
[----:B------:R-:W-:Y:S02]  /*f0b0*/  FMNMX3.FTZ R0, R0, R70, R69, !PT ;  /* 0x0000004600007276 */ /* 0x000fe40007810045 */
[----:B------:R-:W-:Y:S02]  /*f0c0*/  FMNMX3.FTZ R2, R2, R61, R60, !PT ;  /* 0x0000003d02027276 */ /* 0x000fe4000781003c */
[----:B------:R-:W-:Y:S02]  /*f0d0*/  FSEL R66, R66, -INF , !P1 ;  /* 0xff80000042427808 */ /* 0x000fe40004800000 */
[----:B------:R-:W-:-:S02]  /*f0e0*/  FMNMX3.FTZ R0, R0, R68, R67, !PT ;  /* 0x0000004400007276 */ /* 0x000fc40007810043 */
[----:B------:R-:W-:Y:S02]  /*f0f0*/  FSEL R56, R26, -INF , !P2 ;  /* 0xff8000001a387808 */ /* 0x000fe40005000000 */
[----:B------:R-:W-:Y:S02]  /*f100*/  FMNMX3.FTZ R2, R2, R59, R58, !PT ;  /* 0x0000003b02027276 */ /* 0x000fe4000781003a */
[----:B------:R-:W-:Y:S02]  /*f110*/  FMNMX.FTZ R0, R66, R0, !PT ;  /* 0x0000000042007209 */ /* 0x000fe40007810000 */
[----:B------:R-:W-:Y:S02]  /*f120*/  ISETP.GE.AND P0, PT, R49, R188, PT ;  /* 0x000000bc3100720c */ /* 0x000fe40003f06270 */
[----:B------:R-:W-:Y:S02]  /*f130*/  FSEL R55, R25, -INF , !P6 ;  /* 0xff80000019377808 */ /* 0x000fe40007000000 */
[----:B------:R-:W-:-:S02]  /*f140*/  FSEL R54, R54, -INF , !P5 ;  /* 0xff80000036367808 */ /* 0x000fc40006800000 */
[----:B------:R-:W-:Y:S01]  /*f150*/  FMNMX3.FTZ R2, R2, R57, R56, !PT ;  /* 0x0000003902027276 */ /* 0x000fe20007810038 */
[----:B------:R-:W1:Y:S01]  /*f160*/  SHFL.BFLY PT, R6, R0, 0x2, 0x1f ;  /* 0x0c401f0000067f89 */ /* 0x000e6200000e0000 */
[----:B------:R-:W-:Y:S02]  /*f170*/  ISETP.GE.AND P1, PT, R49, R187, PT ;  /* 0x000000bb3100720c */ /* 0x000fe40003f26270 */
[----:B------:R-:W-:Y:S02]  /*f180*/  FSEL R23, R23, -INF , P0 ;  /* 0xff80000017177808 */ /* 0x000fe40000000000 */
[----:B------:R-:W-:Y:S02]  /*f190*/  FSEL R53, R53, -INF , !P4 ;  /* 0xff80000035357808 */ /* 0x000fe40006000000 */
[----:B------:R-:W-:Y:S02]  /*f1a0*/  FSEL R52, R52, -INF , !P3 ;  /* 0xff80000034347808 */ /* 0x000fe40005800000 */
[----:B------:R-:W-:-:S02]  /*f1b0*/  FMNMX3.FTZ R2, R2, R55, R54, !PT ;  /* 0x0000003702027276 */ /* 0x000fc40007810036 */
[----:B------:R-:W-:Y:S02]  /*f1c0*/  FSEL R51, R23, -INF , !P1 ;  /* 0xff80000017337808 */ /* 0x000fe40004800000 */
[----:B------:R-:W-:-:S04]  /*f1d0*/  FMNMX3.FTZ R2, R2, R53, R52, !PT ;  /* 0x0000003502027276 */ /* 0x000fc80007810034 */
[----:B------:R-:W-:-:S05]  /*f1e0*/  FMNMX.FTZ R7, R51, R2, !PT ;  /* 0x0000000233077209 */ /* 0x000fca0007810000 */
[----:B------:R-:W3:Y:S01]  /*f1f0*/  SHFL.BFLY PT, R5, R7, 0x2, 0x1f ;  /* 0x0c401f0007057f89 */ /* 0x000ee200000e0000 */
[----:B-1----:R-:W-:-:S05]  /*f200*/  FMNMX.FTZ R6, R0, R6, !PT ;  /* 0x0000000600067209 */ /* 0x002fca0007810000 */
[----:B------:R-:W1:Y:S01]  /*f210*/  SHFL.BFLY PT, R2, R6, 0x1, 0x1f ;  /* 0x0c201f0006027f89 */ /* 0x000e6200000e0000 */
[----:B------:R-:W-:Y:S01]  /*f220*/  IMAD.SHL.U32 R20, R20, 0x100, RZ ;  /* 0x0000010014147824 */ /* 0x000fe200078e00ff */
[----:B---3--:R-:W-:-:S05]  /*f230*/  FMNMX.FTZ R5, R7, R5, !PT ;  /* 0x0000000507057209 */ /* 0x008fca0007810000 */
[----:B------:R-:W3:Y:S01]  /*f240*/  SHFL.BFLY PT, R0, R5, 0x1, 0x1f ;  /* 0x0c201f0005007f89 */ /* 0x000ee200000e0000 */
[----:B------:R-:W-:Y:S02]  /*f250*/  LOP3.LUT R79, R20, 0x100, RZ, 0xc0, !PT ;  /* 0x00000100144f7812 */ /* 0x000fe400078ec0ff */
[----:B-1----:R-:W-:Y:S02]  /*f260*/  FMNMX.FTZ R2, R6, R2, !PT ;  /* 0x0000000206027209 */ /* 0x002fe40007810000 */
[----:B------:R-:W-:Y:S02]  /*f270*/  LOP3.LUT R79, R79, 0x20, R83, 0xf8, !PT ;  /* 0x000000204f4f7812 */ /* 0x000fe400078ef853 */
[----:B------:R-:W-:Y:S01]  /*f280*/  FSETP.NEU.FTZ.AND P0, PT, R2, -INF , PT ;  /* 0xff8000000200780b */ /* 0x000fe20003f1d000 */
[----:B--2---:R-:W-:Y:S01]  /*f290*/  FMUL.FTZ R49, R50, R2 ;  /* 0x0000000232317220 */ /* 0x004fe20000410000 */
[----:B------:R-:W-:-:S04]  /*f2a0*/  LOP3.LUT R79, R79, R42, RZ, 0xfc, !PT ;  /* 0x0000002a4f4f7212 */ /* 0x000fc800078efcff */
[----:B------:R-:W-:Y:S01]  /*f2b0*/  FSEL R49, R49, RZ, P0 ;  /* 0x000000ff31317208 */ /* 0x000fe20000000000 */
[----:B------:R-:W-:Y:S01]  /*f2c0*/  IMAD R79, R79, 0x2, R32 ;  /* 0x000000024f4f7824 */ /* 0x000fe200078e0220 */
[----:B------:R-:W-:-:S03]  /*f2d0*/  ISETP.NE.AND P2, PT, R34, RZ, PT ;  /* 0x000000ff2200720c */ /* 0x000fc60003f45270 */
[-CC-:B------:R-:W-:Y:S01]  /*f2e0*/  FFMA.FTZ R125, R21, R50.reuse, -R49.reuse ;  /* 0x00000032157d7223 */ /* 0x180fe20000010831 */
[--C-:B------:R-:W-:Y:S01]  /*f2f0*/  FFMA.FTZ R118, R22, R50, -R49.reuse ;  /* 0x0000003216767223 */ /* 0x100fe20000010831 */
[----:B---3--:R-:W-:Y:S01]  /*f300*/  FMNMX.FTZ R0, R5, R0, !PT ;  /* 0x0000000005007209 */ /* 0x008fe20007810000 */
        /* <DEDUP_REMOVED lines=14> */
[----:B------:R-:W-:Y:S04]  /*f3f0*/  MUFU.EX2 R126, R126 ;  /* 0x0000007e007e7308 */ /* 0x000fe80000000800 */
[----:B------:R-:W3:Y:S04]  /*f400*/  MUFU.EX2 R125, R125 ;  /* 0x0000007d007d7308 */ /* 0x000ee80000000800 */
[----:B------:R-:W-:Y:S04]  /*f410*/  MUFU.EX2 R118, R118 ;  /* 0x0000007600767308 */ /* 0x000fe80000000800 */
        /* <DEDUP_REMOVED lines=11> */
[----:B------:R-:W2:Y:S01]  /*f4d0*/  LDSM.16.MT88.4 R36, [R78+0x5400] ;  /* 0x005400004e24783b */ /* 0x000ea20000004200 */
[----:B------:R-:W-:Y:S04]  /*f4e0*/  MUFU.EX2 R117, R117 ;  /* 0x0000007500757308 */ /* 0x000fe80000000800 */
[----:B------:R-:W1:Y:S01]  /*f4f0*/  MUFU.EX2 R110, R110 ;  /* 0x0000006e006e7308 */ /* 0x000e620000000800 */
[----:B---3--:R-:W-:-:S02]  /*f500*/  F2FP.F16.F32.PACK_AB R12, R125, R126 ;  /* 0x0000007e7d0c723e */ /* 0x008fc400000000ff */
[----:B----4-:R-:W-:Y:S02]  /*f510*/  F2FP.F16.F32.PACK_AB R14, R112, R118 ;  /* 0x00000076700e723e */ /* 0x010fe400000000ff */
[----:B-----5:R-:W-:Y:S01]  /*f520*/  F2FP.F16.F32.PACK_AB R13, R123, R124 ;  /* 0x0000007c7b0d723e */ /* 0x020fe200000000ff */
        /* <DEDUP_REMOVED lines=14> */
[----:B-1----:R-:W-:Y:S01]  /*f610*/  F2FP.F16.F32.PACK_AB R4, R105, R111 ;  /* 0x0000006f6904723e */ /* 0x002fe200000000ff */
[-CC-:B------:R-:W-:Y:S01]  /*f620*/  FFMA.FTZ R87, R243, R50.reuse, -R49.reuse ;  /* 0x00000032f3577223 */ /* 0x180fe20000010831 */
[-CC-:B------:R-:W-:Y:S01]  /*f630*/  FFMA.FTZ R86, R242, R50.reuse, -R49.reuse ;  /* 0x00000032f2567223 */ /* 0x180fe20000010831 */
[-C--:B------:R-:W-:Y:S01]  /*f640*/  FFMA.FTZ R84, R31, R50.reuse, -R49 ;  /* 0x000000321f547223 */ /* 0x080fe20000010831 */
[----:B----4-:R-:W-:Y:S01]  /*f650*/  F2FP.F16.F32.PACK_AB R5, R106, R107 ;  /* 0x0000006b6a05723e */ /* 0x010fe200000000ff */
[----:B------:R-:W-:-:S02]  /*f660*/  FFMA.FTZ R92, R28, R50, -R81 ;  /* 0x000000321c5c7223 */ /* 0x000fc40000010851 */
[----:B------:R-:W-:Y:S01]  /*f670*/  HMMA.16816.F32 R12, R12, R6, RZ ;  /* 0x000000060c0c723c */ /* 0x000fe200000018ff */
[----:B------:R-:W-:Y:S01]  /*f680*/  F2FP.F16.F32.PACK_AB R6, R85, R99 ;  /* 0x000000635506723e */ /* 0x000fe200000000ff */
[-CC-:B------:R-:W-:Y:S01]  /*f690*/  FFMA.FTZ R97, R29, R50.reuse, -R81.reuse ;  /* 0x000000321d617223 */ /* 0x180fe20000010851 */
[-CC-:B------:R-:W-:Y:S01]  /*f6a0*/  FFMA.FTZ R96, R227, R50.reuse, -R81.reuse ;  /* 0x00000032e3607223 */ /* 0x180fe20000010851 */
[----:B------:R-:W-:Y:S01]  /*f6b0*/  FFMA.FTZ R95, R229, R50, -R81 ;  /* 0x00000032e55f7223 */ /* 0x000fe20000010851 */
[----:B-----5:R-:W-:Y:S01]  /*f6c0*/  F2FP.F16.F32.PACK_AB R7, R82, R98 ;  /* 0x000000625207723e */ /* 0x020fe200000000ff */
[-CC-:B------:R-:W-:Y:S02]  /*f6d0*/  FFMA.FTZ R88, R30, R50.reuse, -R49.reuse ;  /* 0x000000321e587223 */ /* 0x180fe40000010831 */
[----:B------:R-:W1:Y:S01]  /*f6e0*/  LDSM.16.MT88.4 R28, [R78+0x5800] ;  /* 0x005800004e1c783b */ /* 0x000e620000004200 */
[----:B------:R-:W-:Y:S03]  /*f6f0*/  MUFU.EX2 R87, R87 ;  /* 0x0000005700577308 */ /* 0x000fe60000000800 */
[C---:B------:R-:W-:Y:S01]  /*f700*/  HMMA.16816.F32 R24, R4.reuse, R8, R24 ;  /* 0x000000080418723c */ /* 0x040fe20000001818 */
[----:B------:R-:W2:Y:S04]  /*f710*/  MUFU.EX2 R86, R86 ;  /* 0x0000005600567308 */ /* 0x000ea80000000800 */
[----:B------:R-:W-:Y:S03]  /*f720*/  MUFU.EX2 R84, R84 ;  /* 0x0000005400547308 */ /* 0x000fe60000000800 */
[C---:B------:R-:W-:Y:S01]  /*f730*/  HMMA.16816.F32 R20, R4.reuse, R10, R20 ;  /* 0x0000000a0414723c */ /* 0x040fe20000001814 */
[----:B------:R-:W4:Y:S01]  /*f740*/  MUFU.EX2 R89, R89 ;  /* 0x0000005900597308 */ /* 0x000f220000000800 */
[----:B------:R-:W5:Y:S03]  /*f750*/  LDSM.16.MT88.4 R8, [R79+0x5c00] ;  /* 0x005c00004f08783b */ /* 0x000f660000004200 */
[----:B------:R-:W-:Y:S04]  /*f760*/  MUFU.EX2 R92, R92 ;  /* 0x0000005c005c7308 */ /* 0x000fe80000000800 */
[----:B------:R-:W3:Y:S04]  /*f770*/  MUFU.EX2 R97, R97 ;  /* 0x0000006100617308 */ /* 0x000ee80000000800 */
[----:B------:R-:W-:Y:S04]  /*f780*/  MUFU.EX2 R96, R96 ;  /* 0x0000006000607308 */ /* 0x000fe80000000800 */
[----:B------:R-:W1:Y:S01]  /*f790*/  MUFU.EX2 R95, R95 ;  /* 0x0000005f005f7308 */ /* 0x000e620000000800 */
[C---:B------:R-:W-:Y:S01]  /*f7a0*/  HMMA.16816.F32 R16, R4.reuse, R36, R16 ;  /* 0x000000240410723c */ /* 0x040fe20000001810 */
        /* <DEDUP_REMOVED lines=8> */
[----:B----4-:R-:W-:Y:S01]  /*f830*/  F2FP.F16.F32.PACK_AB R38, R89, R84 ;  /* 0x000000545926723e */ /* 0x010fe200000000ff */
[----:B------:R-:W-:Y:S01]  /*f840*/  FFMA.FTZ R119, R215, R50, -R81 ;  /* 0x00000032d7777223 */ /* 0x000fe20000010851 */
[----:B---3--:R-:W-:Y:S01]  /*f850*/  F2FP.F16.F32.PACK_AB R37, R97, R92 ;  /* 0x0000005c6125723e */ /* 0x008fe200000000ff */
        /* <DEDUP_REMOVED lines=16> */
[----:B-----5:R-:W-:-:S07]  /*f960*/  F2FP.F16.F32.PACK_AB R35, R119, R113 ;  /* 0x000000717723723e */ /* 0x020fce00000000ff */
[----:B------:R-:W-:Y:S01]  /*f970*/  HMMA.16816.F32 R28, R36, R30, R12 ;  /* 0x0000001e241c723c */ /* 0x000fe2000000180c */
[----:B------:R-:W2:Y:S07]  /*f980*/  LDSM.16.MT88.4 R12, [R79+0x6000] ;  /* 0x006000004f0c783b */ /* 0x000eae0000004200 */
[----:B------:R-:W-:Y:S01]  /*f990*/  HMMA.16816.F32 R24, R32, R8, R24 ;  /* 0x000000082018723c */ /* 0x000fe20000001818 */
[-C--:B------:R-:W-:Y:S01]  /*f9a0*/  FFMA.FTZ R8, R139, R50.reuse, -R49 ;  /* 0x000000328b087223 */ /* 0x080fe20000010831 */
[----:B------:R-:W-:-:S03]  /*f9b0*/  FFMA.FTZ R139, R131, R50, -R81 ;  /* 0x00000032838b7223 */ /* 0x000fc60000010851 */
[----:B------:R3:W-:Y:S03]  /*f9c0*/  MUFU.EX2 R131, R8 ;  /* 0x0000000800837308 */ /* 0x0007e60000000800 */
[C---:B------:R-:W-:Y:S01]  /*f9d0*/  HMMA.16816.F32 R20, R32.reuse, R10, R20 ;  /* 0x0000000a2014723c */ /* 0x040fe20000001814 */
[-CC-:B------:R-:W-:Y:S01]  /*f9e0*/  FFMA.FTZ R130, R130, R50.reuse, -R49.reuse ;  /* 0x0000003282827223 */ /* 0x180fe20000010831 */
[-CC-:B------:R-:W-:Y:S01]  /*f9f0*/  FFMA.FTZ R133, R133, R50.reuse, -R49.reuse ;  /* 0x0000003285857223 */ /* 0x180fe20000010831 */
[-C--:B------:R-:W-:Y:S01]  /*fa00*/  FFMA.FTZ R132, R132, R50.reuse, -R49 ;  /* 0x0000003284847223 */ /* 0x080fe20000010831 */
[-CC-:B------:R-:W-:Y:S01]  /*fa10*/  FFMA.FTZ R138, R138, R50.reuse, -R81.reuse ;  /* 0x000000328a8a7223 */ /* 0x180fe20000010851 */
[-CC-:B------:R-:W-:Y:S01]  /*fa20*/  FFMA.FTZ R137, R137, R50.reuse, -R81.reuse ;  /* 0x0000003289897223 */ /* 0x180fe20000010851 */
[----:B------:R-:W-:Y:S01]  /*fa30*/  FFMA.FTZ R140, R140, R50, -R81 ;  /* 0x000000328c8c7223 */ /* 0x000fe20000010851 */
[----:B---3--:R-:W3:Y:S01]  /*fa40*/  LDSM.16.MT88.4 R8, [R78+0x6000] ;  /* 0x006000004e08783b */ /* 0x008ee20000004200 */
[----:B------:R-:W-:Y:S04]  /*fa50*/  MUFU.EX2 R130, R130 ;  /* 0x0000008200827308 */ /* 0x000fe80000000800 */
[----:B------:R-:W4:Y:S04]  /*fa60*/  MUFU.EX2 R133, R133 ;  /* 0x0000008500857308 */ /* 0x000f280000000800 */
        /* <DEDUP_REMOVED lines=13> */
[-CC-:B------:R-:W-:Y:S01]  /*fb40*/  FFMA.FTZ R145, R145, R50.reuse, -R49.reuse ;  /* 0x0000003291917223 */ /* 0x180fe20000010831 */
[-CC-:B------:R-:W-:Y:S01]  /*fb50*/  FFMA.FTZ R144, R144, R50.reuse, -R49.reuse ;  /* 0x0000003290907223 */ /* 0x180fe20000010831 */
[-CC-:B------:R-:W-:Y:S01]  /*fb60*/  FFMA.FTZ R143, R143, R50.reuse, -R49.reuse ;  /* 0x000000328f8f7223 */ /* 0x180fe20000010831 */
[-C--:B------:R-:W-:Y:S02]  /*fb70*/  FFMA.FTZ R150, R150, R50.reuse, -R49 ;  /* 0x0000003296967223 */ /* 0x080fe40000010831 */
[----:B------:R-:W-:Y:S01]  /*fb80*/  HMMA.16816.F32 R24, R32, R12, R24 ;  /* 0x0000000c2018723c */ /* 0x000fe20000001818 */
[-CC-:B------:R-:W-:Y:S01]  /*fb90*/  FFMA.FTZ R146, R146, R50.reuse, -R81.reuse ;  /* 0x0000003292927223 */ /* 0x180fe20000010851 */
[-CC-:B------:R-:W-:Y:S01]  /*fba0*/  FFMA.FTZ R153, R153, R50.reuse, -R81.reuse ;  /* 0x0000003299997223 */ /* 0x180fe20000010851 */
[----:B------:R-:W-:-:S05]  /*fbb0*/  FFMA.FTZ R151, R152, R50, -R81 ;  /* 0x0000003298977223 */ /* 0x000fca0000010851 */
[C---:B------:R-:W-:Y:S01]  /*fbc0*/  HMMA.16816.F32 R20, R32.reuse, R14, R20 ;  /* 0x0000000e2014723c */ /* 0x040fe20000001814 */
[----:B------:R-:W2:Y:S01]  /*fbd0*/  LDSM.16.MT88.4 R12, [R78+0x6400] ;  /* 0x006400004e0c783b */ /* 0x000ea20000004200 */
[----:B------:R3:W-:Y:S04]  /*fbe0*/  MUFU.EX2 R152, R36 ;  /* 0x0000002400987308 */ /* 0x0007e80000000800 */
[----:B------:R-:W-:Y:S04]  /*fbf0*/  MUFU.EX2 R145, R145 ;  /* 0x0000009100917308 */ /* 0x000fe80000000800 */
[----:B------:R-:W4:Y:S04]  /*fc00*/  MUFU.EX2 R144, R144 ;  /* 0x0000009000907308 */ /* 0x000f280000000800 */
[----:B------:R-:W-:Y:S01]  /*fc10*/  MUFU.EX2 R143, R143 ;  /* 0x0000008f008f7308 */ /* 0x000fe20000000800 */
[----:B---3--:R-:W-:Y:S01]  /*fc20*/  HMMA.16816.F32 R36, R32, R8, R16 ;  /* 0x000000082024723c */ /* 0x008fe20000001810 */
[----:B------:R-:W3:Y:S02]  /*fc30*/  LDSM.16.MT88.4 R16, [R79+0x6800] ;  /* 0x006800004f10783b */ /* 0x000ee40000004200 */
[----:B------:R-:W5:Y:S04]  /*fc40*/  MUFU.EX2 R150, R150 ;  /* 0x0000009600967308 */ /* 0x000f680000000800 */
[----:B------:R-:W-:Y:S04]  /*fc50*/  MUFU.EX2 R146, R146 ;  /* 0x0000009200927308 */ /* 0x000fe80000000800 */
[----:B------:R-:W1:Y:S04]  /*fc60*/  MUFU.EX2 R153, R153 ;  /* 0x0000009900997308 */ /* 0x000e680000000800 */
[----:B------:R-:W2:Y:S01]  /*fc70*/  MUFU.EX2 R151, R151 ;  /* 0x0000009700977308 */ /* 0x000ea20000000800 */
        /* <DEDUP_REMOVED lines=10> */
[----:B--2---:R-:W-:Y:S01]  /*fd20*/  F2FP.F16.F32.PACK_AB R35, R151, R152 ;  /* 0x000000989723723e */ /* 0x004fe200000000ff */
[----:B------:R-:W-:-:S02]  /*fd30*/  FFMA.FTZ R8, R154, R50, -R81 ;  /* 0x000000329a087223 */ /* 0x000fc40000010851 */
        /* <DEDUP_REMOVED lines=9> */
[----:B------:R4:W5:Y:S01]  /*fdd0*/  MUFU.EX2 R160, R8 ;  /* 0x0000000800a07308 */ /* 0x0009620000000800 */
[----:B------:R-:W-:Y:S01]  /*fde0*/  HMMA.16816.F32 R36, R32, R12, R36 ;  /* 0x0000000c2024723c */ /* 0x000fe20000001824 */
[----:B--2---:R-:W-:-:S07]  /*fdf0*/  F2FP.F16.F32.PACK_AB R12, R156, R147 ;  /* 0x000000939c0c723e */ /* 0x004fce00000000ff */
[----:B------:R-:W-:Y:S01]  /*fe00*/  HMMA.16816.F32 R28, R32, R14, R28 ;  /* 0x0000000e201c723c */ /* 0x000fe2000000181c */
[----:B------:R-:W-:Y:S02]  /*fe10*/  F2FP.F16.F32.PACK_AB R14, R154, R155 ;  /* 0x0000009b9a0e723e */ /* 0x000fe400000000ff */
[----:B-1----:R-:W-:Y:S01]  /*fe20*/  F2FP.F16.F32.PACK_AB R13, R161, R162 ;  /* 0x000000a2a10d723e */ /* 0x002fe200000000ff */
[----:B----4-:R-:W1:Y:S01]  /*fe30*/  LDSM.16.MT88.4 R8, [R78+0x6800] ;  /* 0x006800004e08783b */ /* 0x010e620000004200 */
[----:B-----5:R-:W-:-:S03]  /*fe40*/  F2FP.F16.F32.PACK_AB R15, R168, R160 ;  /* 0x000000a0a80f723e */ /* 0x020fc600000000ff */
[----:B------:R-:W-:Y:S01]  /*fe50*/  HMMA.16816.F32 R20, R32, R6, R20 ;  /* 0x000000062014723c */ /* 0x000fe20000001814 */
[----:B------:R-:W2:Y:S07]  /*fe60*/  LDSM.16.MT88.4 R4, [R79+0x6c00] ;  /* 0x006c00004f04783b */ /* 0x000eae0000004200 */
[----:B---3--:R-:W-:Y:S01]  /*fe70*/  HMMA.16816.F32 R24, R12, R16, R24 ;  /* 0x000000100c18723c */ /* 0x008fe20000001818 */
        /* <DEDUP_REMOVED lines=15> */
[----:B------:R4:W5:Y:S04]  /*ff70*/  MUFU.EX2 R203, R32 ;  /* 0x0000002000cb7308 */ /* 0x0009680000000800 */
[----:B------:R-:W2:Y:S01]  /*ff80*/  MUFU.EX2 R207, R207 ;  /* 0x000000cf00cf7308 */ /* 0x000ea20000000800 */
[----:B---3--:R-:W3:Y:S01]  /*ff90*/  LDSM.16.MT88.4 R16, [R78+0x6c00] ;  /* 0x006c00004e10783b */ /* 0x008ee20000004200 */
[----:B-1----:R-:W-:Y:S01]  /*ffa0*/  HMMA.16816.F32 R36, R12, R8, R36 ;  /* 0x000000080c24723c */ /* 0x002fe20000001824 */
[-CC-:B------:R-:W-:Y:S01]  /*ffb0*/  FFMA.FTZ R9, R208, R50.reuse, -R49.reuse ;  /* 0x00000032d0097223 */ /* 0x180fe20000010831 */
[-CC-:B------:R-:W-:Y:S01]  /*ffc0*/  FFMA.FTZ R8, R200, R50.reuse, -R49.reuse ;  /* 0x00000032c8087223 */ /* 0x180fe20000010831 */
[----:B----4-:R-:W-:-:S02]  /*ffd0*/  FFMA.FTZ R32, R199, R50, -R49 ;  /* 0x00000032c7207223 */ /* 0x010fc40000010831 */
[----:B------:R-:W-:Y:S03]  /*ffe0*/  MUFU.EX2 R200, R9 ;  /* 0x0000000900c87308 */ /* 0x000fe60000000800 */
[----:B------:R-:W-:Y:S01]  /*fff0*/  HMMA.16816.F32 R28, R12, R10, R28 ;  /* 0x0000000a0c1c723c */ /* 0x000fe2000000181c */
[----:B-----5:R-:W-:Y:S02]  /*10000*/  F2FP.F16.F32.PACK_AB R12, R203, R198 ;  /* 0x000000c6cb0c723e */ /* 0x020fe400000000ff */
[----:B------:R-:W-:Y:S02]  /*10010*/  F2FP.F16.F32.PACK_AB R14, R201, R202 ;  /* 0x000000cac90e723e */ /* 0x000fe400000000ff */
[----:B------:R-:W-:Y:S02]  /*10020*/  F2FP.F16.F32.PACK_AB R13, R205, R206 ;  /* 0x000000cecd0d723e */ /* 0x000fe400000000ff */
[----:B--2---:R-:W-:Y:S01]  /*10030*/  F2FP.F16.F32.PACK_AB R15, R207, R204 ;  /* 0x000000cccf0f723e */ /* 0x004fe200000000ff */
[----:B------:R1:W-:Y:S06]  /*10040*/  MUFU.EX2 R199, R8 ;  /* 0x0000000800c77308 */ /* 0x0003ec0000000800 */
[C---:B------:R-:W-:Y:S01]  /*10050*/  HMMA.16816.F32 R24, R12.reuse, R4, R24 ;  /* 0x000000040c18723c */ /* 0x040fe20000001818 */
[-C--:B------:R-:W-:Y:S01]  /*10060*/  FFMA.FTZ R5, R197, R50.reuse, -R49 ;  /* 0x00000032c5057223 */ /* 0x080fe20000010831 */
[-CC-:B------:R-:W-:Y:S01]  /*10070*/  FFMA.FTZ R4, R196, R50.reuse, -R81.reuse ;  /* 0x00000032c4047223 */ /* 0x180fe20000010851 */
[----:B-1----:R-:W1:Y:S01]  /*10080*/  LDSM.16.MT88.4 R8, [R79+0x7000] ;  /* 0x007000004f08783b */ /* 0x002e620000004200 */
[----:B------:R2:W4:Y:S04]  /*10090*/  MUFU.EX2 R197, R32 ;  /* 0x0000002000c57308 */ /* 0x0005280000000800 */
[----:B------:R-:W-:Y:S01]  /*100a0*/  HMMA.16816.F32 R20, R12, R6, R20 ;  /* 0x000000060c14723c */ /* 0x000fe20000001814 */
[-CC-:B------:R-:W-:Y:S01]  /*100b0*/  FFMA.FTZ R34, R193, R50.reuse, -R81.reuse ;  /* 0x00000032c1227223 */ /* 0x180fe20000010851 */
[----:B------:R-:W-:Y:S01]  /*100c0*/  MUFU.EX2 R196, R5 ;  /* 0x0000000500c47308 */ /* 0x000fe20000000800 */
[-C--:B------:R-:W-:Y:S01]  /*100d0*/  FFMA.FTZ R33, R192, R50.reuse, -R81 ;  /* 0x00000032c0217223 */ /* 0x080fe20000010851 */
[-C--:B------:R-:W-:Y:S01]  /*100e0*/  FFMA.FTZ R209, R209, R50.reuse, -R49 ;  /* 0x00000032d1d17223 */ /* 0x080fe20000010831 */
[----:B--2---:R-:W-:-:S02]  /*100f0*/  FFMA.FTZ R32, R195, R50, -R81 ;  /* 0x00000032c3207223 */ /* 0x004fc40000010851 */
[----:B------:R2:W-:Y:S04]  /*10100*/  MUFU.EX2 R195, R4 ;  /* 0x0000000400c37308 */ /* 0x0005e80000000800 */
[----:B------:R5:W-:Y:S01]  /*10110*/  MUFU.EX2 R193, R32 ;  /* 0x0000002000c17308 */ /* 0x000be20000000800 */
[C---:B---3--:R-:W-:Y:S01]  /*10120*/  HMMA.16816.F32 R36, R12.reuse, R16, R36 ;  /* 0x000000100c24723c */ /* 0x048fe20000001824 */
[-CC-:B------:R-:W-:Y:S01]  /*10130*/  FFMA.FTZ R16, R191, R50.reuse, -R49.reuse ;  /* 0x00000032bf107223 */ /* 0x180fe20000010831 */
[----:B--2---:R-:W2:Y:S01]  /*10140*/  LDSM.16.MT88.4 R4, [R78+0x7000] ;  /* 0x007000004e04783b */ /* 0x004ea20000004200 */
        /* <DEDUP_REMOVED lines=10> */
[----:B-----5:R-:W5:Y:S01]  /*101f0*/  LDSM.16.MT88.4 R32, [R79+0x7400] ;  /* 0x007400004f20783b */ /* 0x020f620000004200 */
[-CC-:B------:R-:W-:Y:S01]  /*10200*/  FFMA.FTZ R13, R159, R50.reuse, -R81.reuse ;  /* 0x000000329f0d7223 */ /* 0x180fe20000010851 */
[-CC-:B------:R-:W-:Y:S01]  /*10210*/  FFMA.FTZ R12, R158, R50.reuse, -R81.reuse ;  /* 0x000000329e0c7223 */ /* 0x180fe20000010851 */
[-C--:B----4-:R-:W-:Y:S01]  /*10220*/  FFMA.FTZ R16, R163, R50.reuse, -R81 ;  /* 0x00000032a3107223 */ /* 0x090fe20000010851 */
        /* <DEDUP_REMOVED lines=17> */
[----:B------:R-:W-:Y:S01]  /*10340*/  HMMA.16816.F32 R24, R16, R8, R24 ;  /* 0x000000081018723c */ /* 0x000fe20000001818 */
[----:B------:R-:W-:Y:S01]  /*10350*/  FADD.FTZ R111, R105, R111 ;  /* 0x0000006f696f7221 */ /* 0x000fe20000010000 */
[----:B------:R-:W-:-:S06]  /*10360*/  FADD.FTZ R106, R106, R123 ;  /* 0x0000007b6a6a7221 */ /* 0x000fcc0000010000 */
[C---:B------:R-:W-:Y:S01]  /*10370*/  HMMA.16816.F32 R20, R16.reuse, R10, R20 ;  /* 0x0000000a1014723c */ /* 0x040fe20000001814 */
[----:B------:R-:W-:Y:S01]  /*10380*/  FADD.FTZ R99, R99, R111 ;  /* 0x0000006f63637221 */ /* 0x000fe20000010000 */
[----:B------:R-:W-:Y:S01]  /*10390*/  FADD.FTZ R98, R98, R106 ;  /* 0x0000006a62627221 */ /* 0x000fe20000010000 */
[----:B------:R-:W-:Y:S02]  /*103a0*/  F2FP.F16.F32.PACK_AB R8, R191, R196 ;  /* 0x000000c4bf08723e */ /* 0x000fe400000000ff */
[----:B------:R-:W-:Y:S01]  /*103b0*/  FADD.FTZ R99, R85, R99 ;  /* 0x0000006355637221 */ /* 0x000fe20000010000 */
[----:B------:R-:W-:Y:S02]  /*103c0*/  FADD.FTZ R98, R82, R98 ;  /* 0x0000006252627221 */ /* 0x000fe40000010000 */
[----:B------:R-:W-:Y:S01]  /*103d0*/  HMMA.16816.F32 R36, R16, R4, R36 ;  /* 0x000000041024723c */ /* 0x000fe20000001824 */
[----:B------:R-:W-:Y:S02]  /*103e0*/  F2FP.F16.F32.PACK_AB R10, R163, R167 ;  /* 0x000000a7a30a723e */ /* 0x000fe400000000ff */
[----:B---3--:R-:W-:-:S02]  /*103f0*/  F2FP.F16.F32.PACK_AB R9, R158, R159 ;  /* 0x0000009f9e09723e */ /* 0x008fc400000000ff */
[----:B-1----:R-:W-:-:S03]  /*10400*/  F2FP.F16.F32.PACK_AB R11, R209, R157 ;  /* 0x0000009dd10b723e */ /* 0x002fc600000000ff */
[----:B------:R-:W-:Y:S01]  /*10410*/  HMMA.16816.F32 R28, R16, R6, R28 ;  /* 0x00000006101c723c */ /* 0x000fe2000000181c */
[----:B------:R-:W1:Y:S01]  /*10420*/  LDSM.16.MT88.4 R4, [R79+0x7800] ;  /* 0x007800004f04783b */ /* 0x000e620000004200 */
[----:B------:R-:W-:Y:S01]  /*10430*/  FADD.FTZ R99, R87, R99 ;  /* 0x0000006357637221 */ /* 0x000fe20000010000 */
[----:B------:R-:W-:Y:S01]  /*10440*/  FADD.FTZ R98, R92, R98 ;  /* 0x000000625c627221 */ /* 0x000fe20000010000 */
[-C--:B------:R-:W-:Y:S02]  /*10450*/  FFMA.FTZ R16, R141, R50.reuse, -R49 ;  /* 0x000000328d107223 */ /* 0x080fe40000010831 */
[----:B------:R-:W-:Y:S01]  /*10460*/  FADD.FTZ R86, R86, R99 ;  /* 0x0000006356567221 */ /* 0x000fe20000010000 */
[----:B------:R-:W-:Y:S01]  /*10470*/  FADD.FTZ R98, R97, R98 ;  /* 0x0000006261627221 */ /* 0x000fe20000010000 */
[----:B-----5:R-:W-:Y:S01]  /*10480*/  HMMA.16816.F32 R24, R8, R32, R24 ;  /* 0x000000200818723c */ /* 0x020fe20000001818 */
[----:B------:R3:W-:Y:S01]  /*10490*/  MUFU.EX2 R32, R16 ;  /* 0x0000001000207308 */ /* 0x0007e20000000800 */
[----:B------:R-:W-:Y:S01]  /*104a0*/  FADD.FTZ R86, R84, R86 ;  /* 0x0000005654567221 */ /* 0x000fe20000010000 */
[----:B------:R-:W-:Y:S01]  /*104b0*/  FADD.FTZ R96, R96, R98 ;  /* 0x0000006260607221 */ /* 0x000fe20000010000 */
[-C--:B------:R-:W-:Y:S01]  /*104c0*/  FFMA.FTZ R33, R136, R50.reuse, -R49 ;  /* 0x0000003288217223 */ /* 0x080fe20000010831 */
[----:B------:R-:W-:-:S03]  /*104d0*/  FFMA.FTZ R127, R127, R50, -R81 ;  /* 0x000000327f7f7223 */ /* 0x000fc60000010851 */
[----:B------:R-:W-:Y:S01]  /*104e0*/  HMMA.16816.F32 R20, R8, R34, R20 ;  /* 0x000000220814723c */ /* 0x000fe20000001814 */
[-CC-:B------:R-:W-:Y:S01]  /*104f0*/  FFMA.FTZ R34, R129, R50.reuse, -R81.reuse ;  /* 0x0000003281227223 */ /* 0x180fe20000010851 */
[-CC-:B------:R-:W-:Y:S01]  /*10500*/  FFMA.FTZ R35, R128, R50.reuse, -R81.reuse ;  /* 0x0000003280237223 */ /* 0x180fe20000010851 */
[-C--:B---3--:R-:W-:Y:S01]  /*10510*/  FFMA.FTZ R16, R134, R50.reuse, -R81 ;  /* 0x0000003286107223 */ /* 0x088fe20000010851 */
[-CC-:B------:R-:W-:Y:S01]  /*10520*/  FFMA.FTZ R142, R142, R50.reuse, -R49.reuse ;  /* 0x000000328e8e7223 */ /* 0x180fe20000010831 */
[----:B------:R-:W-:Y:S01]  /*10530*/  FFMA.FTZ R135, R135, R50, -R49 ;  /* 0x0000003287877223 */ /* 0x000fe20000010831 */
[----:B------:R-:W-:Y:S01]  /*10540*/  FADD.FTZ R86, R89, R86 ;  /* 0x0000005659567221 */ /* 0x000fe20000010000 */
[----:B------:R3:W-:Y:S01]  /*10550*/  MUFU.EX2 R129, R16 ;  /* 0x0000001000817308 */ /* 0x0007e20000000800 */
[----:B------:R-:W-:Y:S02]  /*10560*/  FADD.FTZ R96, R95, R96 ;  /* 0x000000605f607221 */ /* 0x000fe40000010000 */
        /* <DEDUP_REMOVED lines=9> */
[----:B--2---:R-:W-:Y:S01]  /*10600*/  HMMA.16816.F32 R36, R8, R12, R36 ;  /* 0x0000000c0824723c */ /* 0x004fe20000001824 */
[----:B------:R-:W-:Y:S01]  /*10610*/  FADD.FTZ R88, R102, R88 ;  /* 0x0000005866587221 */ /* 0x000fe20000010000 */
[----:B------:R-:W-:Y:S01]  /*10620*/  FADD.FTZ R115, R114, R115 ;  /* 0x0000007372737221 */ /* 0x000fe20000010000 */
[----:B------:R-:W-:-:S05]  /*10630*/  FFMA.FTZ R117, R116, R50, -R49 ;  /* 0x0000003274757223 */ /* 0x000fca0000010831 */
[----:B------:R-:W-:Y:S01]  /*10640*/  HMMA.16816.F32 R28, R8, R14, R28 ;  /* 0x0000000e081c723c */ /* 0x000fe2000000181c */
        /* <DEDUP_REMOVED lines=15> */
[----:B------:R-:W-:Y:S01]  /*10740*/  HMMA.16816.F32 R24, R12, R4, R24 ;  /* 0x000000040c18723c */ /* 0x000fe20000001818 */
        /* <DEDUP_REMOVED lines=19> */
[----:B------:R-:W-:Y:S01]  /*10880*/  HMMA.16816.F32 R20, R12, R6, R20 ;  /* 0x000000060c14723c */ /* 0x000fe20000001814 */
[----:B------:R-:W-:Y:S01]  /*10890*/  FFMA.FTZ R94, R94, R50, -R49 ;  /* 0x000000325e5e7223 */ /* 0x000fe20000010831 */
[----:B------:R-:W-:Y:S01]  /*108a0*/  FADD.FTZ R145, R144, R145 ;  /* 0x0000009190917221 */ /* 0x000fe20000010000 */
[----:B------:R-:W-:-:S05]  /*108b0*/  FADD.FTZ R140, R153, R140 ;  /* 0x0000008c998c7221 */ /* 0x000fca0000010000 */
[C---:B---3--:R-:W-:Y:S01]  /*108c0*/  HMMA.16816.F32 R36, R12.reuse, R16, R36 ;  /* 0x000000100c24723c */ /* 0x048fe20000001824 */
[-CC-:B------:R-:W-:Y:S01]  /*108d0*/  FFMA.FTZ R16, R93, R50.reuse, -R49.reuse ;  /* 0x000000325d107223 */ /* 0x180fe20000010831 */
[----:B-----5:R-:W3:Y:S06]  /*108e0*/  LDSM.16.MT88.4 R4, [R78+0x7c00] ;  /* 0x007c00004e04783b */ /* 0x020eec0000004200 */
[----:B------:R-:W-:Y:S01]  /*108f0*/  HMMA.16816.F32 R28, R12, R18, R28 ;  /* 0x000000120c1c723c */ /* 0x000fe2000000181c */
        /* <DEDUP_REMOVED lines=16> */
[C---:B------:R-:W-:Y:S01]  /*10a00*/  HMMA.16816.F32 R24, R16.reuse, R8, R24 ;  /* 0x000000081018723c */ /* 0x040fe20000001818 */
        /* <DEDUP_REMOVED lines=8> */
[----:B------:R-:W-:Y:S01]  /*10a90*/  HMMA.16816.F32 R20, R16, R10, R20 ;  /* 0x0000000a1014723c */ /* 0x000fe20000001814 */
        /* <DEDUP_REMOVED lines=14> */
[----:B---3--:R-:W-:Y:S01]  /*10b80*/  HMMA.16816.F32 R36, R16, R4, R36 ;  /* 0x000000041024723c */ /* 0x008fe20000001824 */
        /* <DEDUP_REMOVED lines=14> */
[C---:B------:R-:W-:Y:S01]  /*10c70*/  HMMA.16816.F32 R20, R4.reuse, R14, R20 ;  /* 0x0000000e0414723c */ /* 0x040fe20000001814 */
[----:B------:R-:W1:Y:S01]  /*10c80*/  LDSM.16.MT88.4 R12, [R79+0x8400] ;  /* 0x008400004f0c783b */ /* 0x000e620000004200 */
        /* <DEDUP_REMOVED lines=11> */
[C---:B--2---:R-:W-:Y:S01]  /*10d40*/  HMMA.16816.F32 R36, R4.reuse, R8, R36 ;  /* 0x000000080424723c */ /* 0x044fe20000001824 */
[----:B------:R-:W-:Y:S01]  /*10d50*/  FADD.FTZ R191, R191, R200 ;  /* 0x000000c8bfbf7221 */ /* 0x000fe20000010000 */
[----:B------:R-:W-:Y:S01]  /*10d60*/  FADD.FTZ R158, R158, R193 ;  /* 0x000000c19e9e7221 */ /* 0x000fe20000010000 */
[----:B------:R-:W-:Y:S05]  /*10d70*/  MUFU.EX2 R19, R19 ;  /* 0x0000001300137308 */ /* 0x000fea0000000800 */
[----:B------:R-:W-:Y:S01]  /*10d80*/  HMMA.16816.F32 R28, R4, R10, R28 ;  /* 0x0000000a041c723c */ /* 0x000fe2000000181c */
        /* <DEDUP_REMOVED lines=45> */
[----:B------:R-:W-:Y:S01]  /*11060*/  FADD.FTZ R33, R109, R33 ;  /* 0x000000216d217221 */ /* 0x000fe20000010000 */
[----:B-1----:R-:W1:Y:S05]  /*11070*/  LDSM.16.MT88.4 R12, [R79+0x8800] ;  /* 0x008800004f0c783b */ /* 0x002e6a0000004200 */
        /* <DEDUP_REMOVED lines=9> */
[-C--:B-----5:R-:W-:Y:S02]  /*11110*/  FFMA.FTZ R74, R56, R50.reuse, -R81 ;  /* 0x00000032384a7223 */ /* 0x0a0fe40000010851 */
        /* <DEDUP_REMOVED lines=35> */
[----:B--2---:R-:W-:Y:S01]  /*11350*/  HMMA.16816.F32 R36, R8, R4, R36 ;  /* 0x000000040824723c */ /* 0x004fe20000001824 */
        /* <DEDUP_REMOVED lines=20> */
[----:B------:R-:W-:Y:S01]  /*114a0*/  FADD.FTZ R73, R32, R73 ;  /* 0x0000004920497221 */ /* 0x000fe20000010000 */
[----:B------:R-:W-:Y:S01]  /*114b0*/  LOP3.LUT R190, R190, 0xfffffffd, RZ, 0xc0, !PT ;  /* 0xfffffffdbebe7812 */ /* 0x000fe200078ec0ff */
[----:B------:R-:W-:Y:S01]  /*114c0*/  BSSY B2, `(.L_x_5274) ;  /* 0x000074b000027945 */ /* 0x000fe20003800000 */
[----:B------:R-:W-:Y:S01]  /*114d0*/  FADD.FTZ R58, R14, R58 ;  /* 0x0000003a0e3a7221 */ /* 0x000fe20000010000 */
[----:B------:R-:W-:Y:S01]  /*114e0*/  FADD.FTZ R73, R33, R73 ;  /* 0x0000004921497221 */ /* 0x000fe20000010000 */
[----:B------:R-:W-:Y:S01]  /*114f0*/  HMMA.16816.F32 R144, R4, R140, R24 ;  /* 0x0000008c0490723c */ /* 0x000fe20000001818 */
[----:B------:R-:W-:Y:S01]  /*11500*/  @P2 LOP3.LUT R190, R190, 0x2, RZ, 0xfc, !PT ;  /* 0x00000002bebe2812 */ /* 0x000fe200078efcff */
[----:B------:R-:W-:Y:S01]  /*11510*/  FADD.FTZ R196, R196, R58 ;  /* 0x0000003ac4c47221 */ /* 0x000fe20000010000 */
[----:B------:R-:W-:-:S05]  /*11520*/  FADD.FTZ R195, R195, R73 ;  /* 0x00000049c3c37221 */ /* 0x000fca0000010000 */
        /* <DEDUP_REMOVED lines=77> */
.L_x_5277:
        /* <DEDUP_REMOVED lines=8> */
.L_x_5278:
[----:B------:R-:W-:Y:S05]  /*11a80*/  BSYNC.RECONVERGENT B0 ;  /* 0x0000000000007941 */ /* 0x000fea0003800200 */
.L_x_5276:
        /* <DEDUP_REMOVED lines=33> */
[----:B----4-:R-:W-:Y:S01]  /*11ca0*/  LDSM.16.M88.4 R8, [R41+0x1400] ;  /* 0x001400002908783b */ /* 0x010fe20000000200 */
[----:B------:R-:W-:-:S02]  /*11cb0*/  ISETP.GT.AND P2, PT, R3, R169, PT ;  /* 0x000000a90300720c */ /* 0x000fc40003f44270 */
[----:B------:R-:W-:Y:S01]  /*11cc0*/  LOP3.LUT R190, R190, 0xfffffffe, RZ, 0xc0, !PT ;  /* 0xfffffffebebe7812 */ /* 0x000fe200078ec0ff */
[----:B------:R-:W-:Y:S04]  /*11cd0*/  LDSM.16.M88.4 R20, [R20] ;  /* 0x000000001414783b */ /* 0x000fe80000000200 */
[----:B------:R-:W-:Y:S04]  /*11ce0*/  LDSM.16.M88.4 R16, [R69+0x1000] ;  /* 0x001000004510783b */ /* 0x000fe80000000200 */
[----:B-1----:R-:W-:Y:S02]  /*11cf0*/  LDSM.16.M88.4 R4, [R165] ;  /* 0x00000000a504783b */ /* 0x002fe40000000200 */
[----:B------:R-:W-:-:S02]  /*11d00*/  @P2 LOP3.LUT R190, R190, 0x1, RZ, 0xfc, !PT ;  /* 0x00000001bebe2812 */ /* 0x000fc400078efcff */
[----:B------:R-:W-:Y:S04]  /*11d10*/  LDSM.16.M88.4 R24, [R69+0x1400] ;  /* 0x001400004518783b */ /* 0x000fe80000000200 */
[----:B--2---:R-:W1:Y:S04]  /*11d20*/  LDSM.16.M88.4 R12, [R41+0x1000] ;  /* 0x00100000290c783b */ /* 0x004e680000000200 */
        /* <DEDUP_REMOVED lines=13> */
[C---:B----4-:R-:W-:Y:S08]  /*11e00*/  HMMA.16816.F32 R24, R20.reuse, R36, R24 ;  /* 0x000000241418723c */ /* 0x050ff00000001818 */
        /* <DEDUP_REMOVED lines=299> */
[----:B------:R-:W-:-:S07]  /*130c0*/  FMUL.FTZ R10, R15, R57 ;  /* 0x000000390f0a7220 */ /* 0x000fce0000410000 */
[----:B------:R-:W1:Y:S08]  /*130d0*/  MUFU.TANH R8, R8 ;  /* 0x0000000800087308 */ /* 0x000e700000002400 */
[----:B------:R-:W1:Y:S01]  /*130e0*/  MUFU.TANH R11, R11 ;  /* 0x0000000b000b7308 */ /* 0x000e620000002400 */
[----:B-----5:R5:W3:Y:S01]  /*130f0*/  LDSM.16.M88.4 R28, [R69+0x4c00] ;  /* 0x004c0000451c783b */ /* 0x020ae20000000200 */
[----:B------:R-:W-:-:S06]  /*13100*/  DEPBAR.LE SB0, 0x0 ;  /* 0x000080000000791a */ /* 0x000fcc0000000000 */
[----:B------:R-:W1:Y:S08]  /*13110*/  MUFU.TANH R10, R10 ;  /* 0x0000000a000a7308 */ /* 0x000e700000002400 */
[----:B-----5:R2:W1:Y:S02]  /*13120*/  MUFU.TANH R69, R17 ;  /* 0x0000001100457308 */ /* 0x0204640000002400 */
[C---:B--2---:R-:W-:Y:S06]  /*13130*/  HMMA.16816.F32 R16, R4.reuse, R24, RZ ;  /* 0x000000180410723c */ /* 0x044fec00000018ff */
[----:B------:R2:W1:Y:S02]  /*13140*/  MUFU.TANH R24, R12 ;  /* 0x0000000c00187308 */ /* 0x0004640000002400 */
[----:B------:R-:W-:Y:S06]  /*13150*/  HMMA.16816.F32 R4, R4, R26, RZ ;  /* 0x0000001a0404723c */ /* 0x000fec00000018ff */
[----:B------:R5:W1:Y:S01]  /*13160*/  MUFU.TANH R25, R13 ;  /* 0x0000000d00197308 */ /* 0x000a620000002400 */
[----:B--2---:R-:W-:-:S05]  /*13170*/  FMUL.FTZ R12, R35, R57 ;  /* 0x00000039230c7220 */ /* 0x004fca0000410000 */
[----:B---3--:R-:W-:Y:S01]  /*13180*/  HMMA.16816.F32 R16, R20, R28, R16 ;  /* 0x0000001c1410723c */ /* 0x008fe20000001810 */
[-C--:B------:R-:W-:Y:S01]  /*13190*/  FMUL.FTZ R28, R32, R57.reuse ;  /* 0x00000039201c7220 */ /* 0x080fe20000410000 */
[-C--:B------:R-:W-:Y:S01]  /*131a0*/  FMUL.FTZ R29, R33, R57.reuse ;  /* 0x00000039211d7220 */ /* 0x080fe20000410000 */
[----:B------:R-:W2:Y:S01]  /*131b0*/  MUFU.TANH R12, R12 ;  /* 0x0000000c000c7308 */ /* 0x000ea20000002400 */
[----:B-----5:R-:W-:-:S04]  /*131c0*/  FMUL.FTZ R13, R34, R57 ;  /* 0x00000039220d7220 */ /* 0x020fc80000410000 */
[----:B------:R-:W-:Y:S03]  /*131d0*/  HMMA.16816.F32 R4, R20, R30, R4 ;  /* 0x0000001e1404723c */ /* 0x000fe60000001804 */
[----:B------:R-:W3:Y:S08]  /*131e0*/  MUFU.TANH R28, R28 ;  /* 0x0000001c001c7308 */ /* 0x000ef00000002400 */
        /* <DEDUP_REMOVED lines=87> */
.L_x_5282:
        /* <DEDUP_REMOVED lines=8> */
.L_x_5283:
[----:B------:R-:W-:Y:S05]  /*137e0*/  BSYNC.RECONVERGENT B0 ;  /* 0x0000000000007941 */ /* 0x000fea0003800200 */
.L_x_5281:
        /* <DEDUP_REMOVED lines=30> */
.L_x_5280:
[----:B------:R-:W-:Y:S05]  /*139d0*/  BSYNC.RECONVERGENT B1 ;  /* 0x0000000000017941 */ /* 0x000fea0003800200 */
.L_x_5279:
        /* <DEDUP_REMOVED lines=8> */
[-C--:B------:R-:W-:Y:S01]  /*13a60*/  ISETP.GE.AND P3, PT, R4, R186.reuse, PT ;  /* 0x000000ba0400720c */ /* 0x080fe20003f66270 */
[C---:B------:R-:W-:Y:S01]  /*13a70*/  VIADD R129, R163.reuse, 0xfffffe11 ;  /* 0xfffffe11a3817836 */ /* 0x040fe20000000000 */
[----:B------:R-:W-:Y:S01]  /*13a80*/  FSEL R6, R66, -INF , P0 ;  /* 0xff80000042067808 */ /* 0x000fe20000000000 */
[C---:B------:R-:W-:Y:S01]  /*13a90*/  VIADD R128, R163.reuse, 0xfffffe18 ;  /* 0xfffffe18a3807836 */ /* 0x040fe20000000000 */
[----:B------:R-:W-:Y:S01]  /*13aa0*/  ISETP.GE.AND P1, PT, R4, R187, PT ;  /* 0x000000bb0400720c */ /* 0x000fe20003f26270 */
[----:B------:R-:W-:Y:S01]  /*13ab0*/  VIADD R154, R163, 0xfffffe19 ;  /* 0xfffffe19a39a7836 */ /* 0x000fe20000000000 */
[-C--:B------:R-:W-:Y:S01]  /*13ac0*/  ISETP.GE.AND P0, PT, R5, R189.reuse, PT ;  /* 0x000000bd0500720c */ /* 0x080fe20003f06270 */
[C---:B------:R-:W-:Y:S01]  /*13ad0*/  VIADD R251, R163.reuse, 0xfffffe20 ;  /* 0xfffffe20a3fb7836 */ /* 0x040fe20000000000 */
[----:B------:R-:W-:Y:S01]  /*13ae0*/  FSEL R4, R64, -INF , P2 ;  /* 0xff80000040047808 */ /* 0x000fe20001000000 */
[----:B------:R-:W-:Y:S01]  /*13af0*/  VIADD R249, R163, 0xfffffe21 ;  /* 0xfffffe21a3f97836 */ /* 0x000fe20000000000 */
[----:B------:R-:W-:Y:S01]  /*13b00*/  FSEL R16, R65, -INF , P0 ;  /* 0xff80000041107808 */ /* 0x000fe20000000000 */
[C---:B------:R-:W-:Y:S01]  /*13b10*/  VIADD R246, R163.reuse, 0xfffffe28 ;  /* 0xfffffe28a3f67836 */ /* 0x040fe20000000000 */
[----:B------:R-:W-:Y:S01]  /*13b20*/  FSEL R4, R4, -INF , !P1 ;  /* 0xff80000004047808 */ /* 0x000fe20004800000 */
[----:B------:R-:W-:Y:S01]  /*13b30*/  VIADD R244, R163, 0xfffffe29 ;  /* 0xfffffe29a3f47836 */ /* 0x000fe20000000000 */
[-C--:B------:R-:W-:Y:S01]  /*13b40*/  ISETP.GE.AND P1, PT, R161, R189.reuse, PT ;  /* 0x000000bda100720c */ /* 0x080fe20003f26270 */
[C---:B------:R-:W-:Y:S01]  /*13b50*/  VIADD R236, R163.reuse, 0xfffffe30 ;  /* 0xfffffe30a3ec7836 */ /* 0x040fe20000000000 */
[----:B------:R-:W-:Y:S01]  /*13b60*/  ISETP.GE.AND P0, PT, R158, R189, PT ;  /* 0x000000bd9e00720c */ /* 0x000fe20003f06270 */
        /* <DEDUP_REMOVED lines=15> */
[-C--:B------:R-:W-:Y:S01]  /*13c60*/  ISETP.GE.AND P0, PT, R129, R189.reuse, PT ;  /* 0x000000bd8100720c */ /* 0x080fe20003f06270 */
[C---:B------:R-:W-:Y:S01]  /*13c70*/  VIADD R66, R163.reuse, 0xfffffe51 ;  /* 0xfffffe51a3427836 */ /* 0x040fe20000000000 */
[----:B------:R-:W-:Y:S01]  /*13c80*/  FSEL R6, R6, -INF , !P3 ;  /* 0xff80000006067808 */ /* 0x000fe20005800000 */
[C---:B------:R-:W-:Y:S01]  /*13c90*/  VIADD R64, R163.reuse, 0xfffffe58 ;  /* 0xfffffe58a3407836 */ /* 0x040fe20000000000 */
[-C--:B------:R-:W-:Y:S01]  /*13ca0*/  ISETP.GE.AND P3, PT, R158, R186.reuse, PT ;  /* 0x000000ba9e00720c */ /* 0x080fe20003f66270 */
[----:B------:R-:W-:Y:S01]  /*13cb0*/  VIADD R57, R163, 0xfffffe59 ;  /* 0xfffffe59a3397836 */ /* 0x000fe20000000000 */
[----:B------:R-:W-:Y:S01]  /*13cc0*/  FSEL R7, R7, -INF , !P2 ;  /* 0xff80000007077808 */ /* 0x000fe20005000000 */
[----:B------:R-:W-:Y:S01]  /*13cd0*/  VIADD R35, R163, 0xfffffe60 ;  /* 0xfffffe60a3237836 */ /* 0x000fe20000000000 */
[-C--:B------:R-:W-:Y:S01]  /*13ce0*/  ISETP.GE.AND P2, PT, R155, R186.reuse, PT ;  /* 0x000000ba9b00720c */ /* 0x080fe20003f46270 */
[----:B----4-:R-:W-:Y:S01]  /*13cf0*/  VIADD R31, R163, 0xfffffe61 ;  /* 0xfffffe61a31f7836 */ /* 0x010fe20000000000 */
[----:B------:R-:W-:Y:S01]  /*13d00*/  FSEL R23, R61, -INF , P1 ;  /* 0xff8000003d177808 */ /* 0x000fe20000800000 */
[C---:B------:R-:W-:Y:S01]  /*13d10*/  VIADD R27, R163.reuse, 0xfffffe68 ;  /* 0xfffffe68a31b7836 */ /* 0x040fe20000000000 */
[----:B------:R-:W-:Y:S01]  /*13d20*/  FSEL R22, R60, -INF , P0 ;  /* 0xff8000003c167808 */ /* 0x000fe20000000000 */
[C---:B------:R-:W-:Y:S01]  /*13d30*/  VIADD R19, R163.reuse, 0xfffffe69 ;  /* 0xfffffe69a3137836 */ /* 0x040fe20000000000 */
[-C--:B------:R-:W-:Y:S01]  /*13d40*/  ISETP.GE.AND P1, PT, R128, R189.reuse, PT ;  /* 0x000000bd8000720c */ /* 0x080fe20003f26270 */
[C---:B------:R-:W-:Y:S01]  /*13d50*/  VIADD R26, R163.reuse, 0xfffffe70 ;  /* 0xfffffe70a31a7836 */ /* 0x040fe20000000000 */
[----:B------:R-:W-:Y:S01]  /*13d60*/  ISETP.GE.AND P0, PT, R154, R189, PT ;  /* 0x000000bd9a00720c */ /* 0x000fe20003f06270 */
[----:B------:R-:W-:Y:S01]  /*13d70*/  VIADD R30, R163, 0xfffffe71 ;  /* 0xfffffe71a31e7836 */ /* 0x000fe20000000000 */
[----:B------:R-:W-:Y:S01]  /*13d80*/  FSEL R5, R5, -INF , !P3 ;  /* 0xff80000005057808 */ /* 0x000fe20005800000 */
[----:B------:R-:W-:Y:S01]  /*13d90*/  VIADD R34, R163, 0xfffffe78 ;  /* 0xfffffe78a3227836 */ /* 0x000fe20000000000 */
[----:B------:R-:W-:Y:S01]  /*13da0*/  ISETP.GE.AND P3, PT, R129, R186, PT ;  /* 0x000000ba8100720c */ /* 0x000fe20003f66270 */
[----:B------:R-:W-:Y:S01]  /*13db0*/  VIADD R40, R163, 0xfffffe79 ;  /* 0xfffffe79a3287836 */ /* 0x000fe20000000000 */
[----:B------:R-:W-:-:S02]  /*13dc0*/  FSEL R23, R23, -INF , !P2 ;  /* 0xff80000017177808 */ /* 0x000fc40005000000 */
[----:B------:R-:W-:Y:S02]  /*13dd0*/  ISETP.GE.AND P2, PT, R128, R186, PT ;  /* 0x000000ba8000720c */ /* 0x000fe40003f46270 */
[----:B------:R-:W-:Y:S02]  /*13de0*/  FSEL R21, R59, -INF , P1 ;  /* 0xff8000003b157808 */ /* 0x000fe40000800000 */
[----:B------:R-:W-:Y:S01]  /*13df0*/  FSEL R20, R58, -INF , P0 ;  /* 0xff8000003a147808 */ /* 0x000fe20000000000 */
[----:B------:R-:W-:Y:S01]  /*13e00*/  VIADD R58, R163, 0xfffffe80 ;  /* 0xfffffe80a33a7836 */ /* 0x000fe20000000000 */
[-C--:B------:R-:W-:Y:S02]  /*13e10*/  ISETP.GE.AND P1, PT, R251, R189.reuse, PT ;  /* 0x000000bdfb00720c */ /* 0x080fe40003f26270 */
[----:B------:R-:W-:Y:S02]  /*13e20*/  ISETP.GE.AND P0, PT, R249, R189, PT ;  /* 0x000000bdf900720c */ /* 0x000fe40003f06270 */
[----:B------:R-:W-:-:S02]  /*13e30*/  FSEL R22, R22, -INF , !P3 ;  /* 0xff80000016167808 */ /* 0x000fc40005800000 */
[-C--:B------:R-:W-:Y:S02]  /*13e40*/  ISETP.GE.AND P3, PT, R154, R186.reuse, PT ;  /* 0x000000ba9a00720c */ /* 0x080fe40003f66270 */
[----:B------:R-:W-:Y:S02]  /*13e50*/  FSEL R21, R21, -INF , !P2 ;  /* 0xff80000015157808 */ /* 0x000fe40005000000 */
        /* <DEDUP_REMOVED lines=8> */
[-C--:B------:R-:W-:Y:S02]  /*13ee0*/  ISETP.GE.AND P3, PT, R249, R186.reuse, PT ;  /* 0x000000baf900720c */ /* 0x080fe40003f66270 */
[----:B------:R-:W-:Y:S02]  /*13ef0*/  FSEL R33, R33, -INF , !P2 ;  /* 0xff80000021217808 */ /* 0x000fe40005000000 */
[----:B------:R-:W-:Y:S02]  /*13f00*/  ISETP.GE.AND P2, PT, R246, R186, PT ;  /* 0x000000baf600720c */ /* 0x000fe40003f46270 */
[----:B------:R-:W-:-:S02]  /*13f10*/  FSEL R70, R70, -INF , P1 ;  /* 0xff80000046467808 */ /* 0x000fc40000800000 */
[----:B------:R-:W-:Y:S02]  /*13f20*/  FSEL R71, R71, -INF , P0 ;  /* 0xff80000047477808 */ /* 0x000fe40000000000 */
[-C--:B------:R-:W-:Y:S02]  /*13f30*/  ISETP.GE.AND P1, PT, R236, R189.reuse, PT ;  /* 0x000000bdec00720c */ /* 0x080fe40003f26270 */
[----:B------:R-:W-:Y:S02]  /*13f40*/  ISETP.GE.AND P0, PT, R235, R189, PT ;  /* 0x000000bdeb00720c */ /* 0x000fe40003f06270 */
[----:B------:R-:W-:Y:S02]  /*13f50*/  FSEL R32, R32, -INF , !P3 ;  /* 0xff80000020207808 */ /* 0x000fe40005800000 */
[-C--:B------:R-:W-:Y:S02]  /*13f60*/  ISETP.GE.AND P3, PT, R244, R186.reuse, PT ;  /* 0x000000baf400720c */ /* 0x080fe40003f66270 */
[----:B------:R-:W-:Y:S01]  /*13f70*/  FSEL R234, R70, -INF , !P2 ;  /* 0xff80000046ea7808 */ /* 0x000fe20005000000 */
[----:B------:R-:W-:Y:S01]  /*13f80*/  IMAD.MOV.U32 R70, RZ, RZ, R163 ;  /* 0x000000ffff467224 */ /* 0x000fe200078e00a3 */
[----:B------:R-:W-:-:S02]  /*13f90*/  ISETP.GE.AND P2, PT, R236, R186, PT ;  /* 0x000000baec00720c */ /* 0x000fc40003f46270 */
[----:B------:R-:W-:Y:S01]  /*13fa0*/  FSEL R72, R72, -INF , P1 ;  /* 0xff80000048487808 */ /* 0x000fe20000800000 */
[C---:B------:R-:W-:Y:S01]  /*13fb0*/  VIADD R59, R70.reuse, 0xfffffe81 ;  /* 0xfffffe81463b7836 */ /* 0x040fe20000000000 */
[----:B------:R-:W-:Y:S01]  /*13fc0*/  FSEL R73, R73, -INF , P0 ;  /* 0xff80000049497808 */ /* 0x000fe20000000000 */
[----:B------:R-:W-:Y:S01]  /*13fd0*/  VIADD R60, R70, 0xfffffe88 ;  /* 0xfffffe88463c7836 */ /* 0x000fe20000000000 */
[-C--:B------:R-:W-:Y:S01]  /*13fe0*/  ISETP.GE.AND P1, PT, R232, R189.reuse, PT ;  /* 0x000000bde800720c */ /* 0x080fe20003f26270 */
[C---:B------:R-:W-:Y:S01]  /*13ff0*/  VIADD R61, R70.reuse, 0xfffffe89 ;  /* 0xfffffe89463d7836 */ /* 0x040fe20000000000 */
        /* <DEDUP_REMOVED lines=12> */
[----:B------:R-:W-:Y:S01]  /*140c0*/  FSEL R75, R75, -INF , P0 ;  /* 0xff8000004b4b7808 */ /* 0x000fe20000000000 */
[----:B------:R-:W-:Y:S01]  /*140d0*/  IMAD.MOV.U32 R72, RZ, RZ, R155 ;  /* 0x000000ffff487224 */ /* 0x000fe200078e009b */
[-C--:B------:R-:W-:Y:S01]  /*140e0*/  ISETP.GE.AND P1, PT, R224, R189.reuse, PT ;  /* 0x000000bde000720c */ /* 0x080fe20003f26270 */
[C---:B------:R-:W-:Y:S01]  /*140f0*/  VIADD R243, R70.reuse, 0xfffffeb0 ;  /* 0xfffffeb046f37836 */ /* 0x040fe20000000000 */
[-C--:B------:R-:W-:Y:S01]  /*14100*/  ISETP.GE.AND P0, PT, R223, R189.reuse, PT ;  /* 0x000000bddf00720c */ /* 0x080fe20003f06270 */
[----:B------:R-:W-:Y:S01]  /*14110*/  VIADD R245, R70, 0xfffffeb1 ;  /* 0xfffffeb146f57836 */ /* 0x000fe20000000000 */
[----:B------:R-:W-:Y:S01]  /*14120*/  FSEL R225, R73, -INF , !P3 ;  /* 0xff80000049e17808 */ /* 0x000fe20005800000 */
[----:B------:R-:W-:Y:S01]  /*14130*/  IMAD.MOV.U32 R73, RZ, RZ, R129 ;  /* 0x000000ffff497224 */ /* 0x000fe200078e0081 */
[----:B------:R-:W-:Y:S01]  /*14140*/  FSEL R129, R74, -INF , !P2 ;  /* 0xff8000004a817808 */ /* 0x000fe20005000000 */
[----:B------:R-:W-:Y:S01]  /*14150*/  IMAD.MOV.U32 R74, RZ, RZ, R128 ;  /* 0x000000ffff4a7224 */ /* 0x000fe200078e0080 */
[----:B------:R-:W-:Y:S01]  /*14160*/  ISETP.GE.AND P2, PT, R224, R186, PT ;  /* 0x000000bae000720c */ /* 0x000fe20003f46270 */
[----:B------:R-:W-:Y:S01]  /*14170*/  VIADD R248, R70, 0xfffffeb8 ;  /* 0xfffffeb846f87836 */ /* 0x000fe20000000000 */
[----:B------:R-:W-:Y:S01]  /*14180*/  FSEL R76, R76, -INF , P1 ;  /* 0xff8000004c4c7808 */ /* 0x000fe20000800000 */
[----:B------:R-:W-:Y:S01]  /*14190*/  VIADD R250, R70, 0xfffffeb9 ;  /* 0xfffffeb946fa7836 */ /* 0x000fe20000000000 */
[----:B------:R-:W-:Y:S01]  /*141a0*/  FSEL R77, R77, -INF , P0 ;  /* 0xff8000004d4d7808 */ /* 0x000fe20000000000 */
[----:B------:R-:W-:Y:S01]  /*141b0*/  IMAD.MOV.U32 R71, RZ, RZ, R158 ;  /* 0x000000ffff477224 */ /* 0x000fe200078e009e */
[----:B------:R-:W-:-:S02]  /*141c0*/  ISETP.GE.AND P1, PT, R222, R189, PT ;  /* 0x000000bdde00720c */ /* 0x000fc40003f26270 */
[----:B------:R-:W-:Y:S02]  /*141d0*/  ISETP.GE.AND P0, PT, R221, R189, PT ;  /* 0x000000bddd00720c */ /* 0x000fe40003f06270 */
[----:B------:R-:W-:Y:S01]  /*141e0*/  FSEL R220, R76, -INF , !P2 ;  /* 0xff8000004cdc7808 */ /* 0x000fe20005000000 */
[----:B------:R-:W-:Y:S01]  /*141f0*/  VIADD R76, R70, 0xfffffec8 ;  /* 0xfffffec8464c7836 */ /* 0x000fe20000000000 */
[-C--:B------:R-:W-:Y:S02]  /*14200*/  ISETP.GE.AND P3, PT, R231, R186.reuse, PT ;  /* 0x000000bae700720c */ /* 0x080fe40003f66270 */
[----:B------:R-:W-:Y:S02]  /*14210*/  ISETP.GE.AND P2, PT, R222, R186, PT ;  /* 0x000000bade00720c */ /* 0x000fe40003f46270 */
[----:B------:R-:W-:Y:S02]  /*14220*/  FSEL R78, R78, -INF , P1 ;  /* 0xff8000004e4e7808 */ /* 0x000fe40000800000 */
[----:B------:R-:W-:-:S02]  /*14230*/  FSEL R79, R79, -INF , P0 ;  /* 0xff8000004f4f7808 */ /* 0x000fc40000000000 */
[-C--:B------:R-:W-:Y:S02]  /*14240*/  ISETP.GE.AND P1, PT, R216, R189.reuse, PT ;  /* 0x000000bdd800720c */ /* 0x080fe40003f26270 */
[----:B------:R-:W-:Y:S02]  /*14250*/  ISETP.GE.AND P0, PT, R66, R189, PT ;  /* 0x000000bd4200720c */ /* 0x000fe40003f06270 */
[----:B------:R-:W-:Y:S01]  /*14260*/  FSEL R128, R75, -INF , !P3 ;  /* 0xff8000004b807808 */ /* 0x000fe20005800000 */
[----:B------:R-:W-:Y:S01]  /*14270*/  IMAD.MOV.U32 R75, RZ, RZ, R154 ;  /* 0x000000ffff4b7224 */ /* 0x000fe200078e009a */
[----:B------:R-:W-:Y:S02]  /*14280*/  FSEL R218, R78, -INF , !P2 ;  /* 0xff8000004eda7808 */ /* 0x000fe40005000000 */
        /* <DEDUP_REMOVED lines=39> */
[----:B------:R-:W-:Y:S01]  /*14500*/  FSEL R204, R113, -INF , !P2 ;  /* 0xff80000071cc7808 */ /* 0x000fe20005000000 */
[----:B------:R-:W-:Y:S01]  /*14510*/  IMAD.MOV.U32 R113, RZ, RZ, R72 ;  /* 0x000000ffff717224 */ /* 0x000fe200078e0048 */
        /* <DEDUP_REMOVED lines=8> */
[----:B------:R-:W-:Y:S01]  /*145a0*/  FSEL R201, R116, -INF , !P2 ;  /* 0xff80000074c97808 */ /* 0x000fe20005000000 */
[----:B------:R-:W-:Y:S01]  /*145b0*/  VIADD R116, R70, 0xfffffea9 ;  /* 0xfffffea946747836 */ /* 0x000fe20000000000 */
[-C--:B------:R-:W-:Y:S02]  /*145c0*/  ISETP.GE.AND P3, PT, R30, R186.reuse, PT ;  /* 0x000000ba1e00720c */ /* 0x080fe40003f66270 */
[----:B------:R-:W-:-:S02]  /*145d0*/  ISETP.GE.AND P2, PT, R58, R186, PT ;  /* 0x000000ba3a00720c */ /* 0x000fc40003f46270 */
[----:B------:R-:W-:Y:S02]  /*145e0*/  FSEL R119, R119, -INF , P1 ;  /* 0xff80000077777808 */ /* 0x000fe40000800000 */
[----:B------:R-:W-:Y:S02]  /*145f0*/  FSEL R122, R122, -INF , P0 ;  /* 0xff8000007a7a7808 */ /* 0x000fe40000000000 */
[-C--:B------:R-:W-:Y:S02]  /*14600*/  ISETP.GE.AND P1, PT, R60, R189.reuse, PT ;  /* 0x000000bd3c00720c */ /* 0x080fe40003f26270 */
[----:B------:R-:W-:Y:S02]  /*14610*/  ISETP.GE.AND P0, PT, R61, R189, PT ;  /* 0x000000bd3d00720c */ /* 0x000fe40003f06270 */
[----:B------:R-:W-:Y:S01]  /*14620*/  FSEL R203, R114, -INF , !P3 ;  /* 0xff80000072cb7808 */ /* 0x000fe20005800000 */
[----:B------:R-:W-:Y:S01]  /*14630*/  VIADD R114, R70, 0xfffffea8 ;  /* 0xfffffea846727836 */ /* 0x000fe20000000000 */
        /* <DEDUP_REMOVED lines=26> */
[----:B------:R-:W-:Y:S01]  /*147e0*/  FSEL R155, R151, -INF , !P2 ;  /* 0xff800000979b7808 */ /* 0x000fe20005000000 */
[----:B------:R-:W-:Y:S01]  /*147f0*/  VIADD R151, R70, 0xfffffed0 ;  /* 0xfffffed046977836 */ /* 0x000fe20000000000 */
[----:B------:R-:W-:-:S02]  /*14800*/  ISETP.GE.AND P2, PT, R241, R186, PT ;  /* 0x000000baf100720c */ /* 0x000fc40003f46270 */
[----:B------:R-:W-:Y:S02]  /*14810*/  FSEL R127, R153, -INF , P1 ;  /* 0xff800000997f7808 */ /* 0x000fe40000800000 */
[----:B------:R-:W-:Y:S01]  /*14820*/  FSEL R126, R156, -INF , P0 ;  /* 0xff8000009c7e7808 */ /* 0x000fe20000000000 */
[----:B------:R-:W-:Y:S01]  /*14830*/  VIADD R156, R70, 0xfffffec1 ;  /* 0xfffffec1469c7836 */ /* 0x000fe20000000000 */
[-C--:B------:R-:W-:Y:S02]  /*14840*/  ISETP.GE.AND P1, PT, R114, R189.reuse, PT ;  /* 0x000000bd7200720c */ /* 0x080fe40003f26270 */
[----:B------:R-:W-:Y:S02]  /*14850*/  ISETP.GE.AND P0, PT, R116, R189, PT ;  /* 0x000000bd7400720c */ /* 0x000fe40003f06270 */
[----:B------:R-:W-:Y:S02]  /*14860*/  FSEL R127, R127, -INF , !P2 ;  /* 0xff8000007f7f7808 */ /* 0x000fe40005000000 */
[----:B------:R-:W-:-:S02]  /*14870*/  ISETP.GE.AND P2, PT, R114, R186, PT ;  /* 0x000000ba7200720c */ /* 0x000fc40003f46270 */
[----:B------:R-:W-:Y:S01]  /*14880*/  FSEL R119, R157, -INF , P1 ;  /* 0xff8000009d777808 */ /* 0x000fe20000800000 */
[----:B------:R-:W-:Y:S01]  /*14890*/  VIADD R157, R70, 0xfffffed1 ;  /* 0xfffffed1469d7836 */ /* 0x000fe20000000000 */
[----:B------:R-:W-:Y:S02]  /*148a0*/  FSEL R118, R159, -INF , P0 ;  /* 0xff8000009f767808 */ /* 0x000fe40000000000 */
[----:B------:R-:W-:Y:S02]  /*148b0*/  ISETP.GE.AND P3, PT, R63, R186, PT ;  /* 0x000000ba3f00720c */ /* 0x000fe40003f66270 */
[-C--:B------:R-:W-:Y:S02]  /*148c0*/  ISETP.GE.AND P1, PT, R243, R189.reuse, PT ;  /* 0x000000bdf300720c */ /* 0x080fe40003f26270 */
[----:B------:R-:W-:Y:S02]  /*148d0*/  ISETP.GE.AND P0, PT, R245, R189, PT ;  /* 0x000000bdf500720c */ /* 0x000fe40003f06270 */
[----:B------:R-:W-:-:S02]  /*148e0*/  FSEL R119, R119, -INF , !P2 ;  /* 0xff80000077777808 */ /* 0x000fc40005000000 */
[----:B------:R-:W-:Y:S01]  /*148f0*/  FSEL R158, R150, -INF , !P3 ;  /* 0xff800000969e7808 */ /* 0x000fe20005800000 */
[----:B------:R-:W-:Y:S01]  /*14900*/  VIADD R150, R70, 0xfffffec0 ;  /* 0xfffffec046967836 */ /* 0x000fe20000000000 */
[----:B------:R-:W-:Y:S02]  /*14910*/  ISETP.GE.AND P2, PT, R243, R186, PT ;  /* 0x000000baf300720c */ /* 0x000fe40003f46270 */
[----:B------:R-:W-:Y:S02]  /*14920*/  FSEL R106, R160, -INF , P1 ;  /* 0xff800000a06a7808 */ /* 0x000fe40000800000 */
[----:B------:R-:W-:Y:S02]  /*14930*/  FSEL R103, R194, -INF , P0 ;  /* 0xff800000c2677808 */ /* 0x000fe40000000000 */
[-C--:B------:R-:W-:Y:S02]  /*14940*/  ISETP.GE.AND P1, PT, R248, R189.reuse, PT ;  /* 0x000000bdf800720c */ /* 0x080fe40003f26270 */
[----:B------:R-:W-:-:S02]  /*14950*/  ISETP.GE.AND P0, PT, R250, R189, PT ;  /* 0x000000bdfa00720c */ /* 0x000fc40003f06270 */
[-C--:B------:R-:W-:Y:S02]  /*14960*/  ISETP.GE.AND P3, PT, R240, R186.reuse, PT ;  /* 0x000000baf000720c */ /* 0x080fe40003f66270 */
[----:B------:R-:W-:Y:S02]  /*14970*/  FSEL R106, R106, -INF , !P2 ;  /* 0xff8000006a6a7808 */ /* 0x000fe40005000000 */
[----:B------:R-:W-:Y:S02]  /*14980*/  ISETP.GE.AND P2, PT, R248, R186, PT ;  /* 0x000000baf800720c */ /* 0x000fe40003f46270 */
[----:B------:R-:W-:Y:S02]  /*14990*/  FSEL R102, R197, -INF , P1 ;  /* 0xff800000c5667808 */ /* 0x000fe40000800000 */
[----:B------:R-:W-:Y:S01]  /*149a0*/  FSEL R98, R198, -INF , P0 ;  /* 0xff800000c6627808 */ /* 0x000fe20000000000 */
[----:B------:R-:W-:Y:S01]  /*149b0*/  IMAD.MOV.U32 R198, RZ, RZ, R76 ;  /* 0x000000ffffc67224 */ /* 0x000fe200078e004c */
[----:B------:R-:W-:-:S02]  /*149c0*/  FSEL R154, R152, -INF , !P3 ;  /* 0xff800000989a7808 */ /* 0x000fc40005800000 */
[----:B------:R-:W-:Y:S02]  /*149d0*/  ISETP.GE.AND P1, PT, R150, R189, PT ;  /* 0x000000bd9600720c */ /* 0x000fe40003f26270 */
[-C--:B------:R-:W-:Y:S02]  /*149e0*/  ISETP.GE.AND P3, PT, R242, R186.reuse, PT ;  /* 0x000000baf200720c */ /* 0x080fe40003f66270 */
[----:B------:R-:W-:Y:S02]  /*149f0*/  FSEL R102, R102, -INF , !P2 ;  /* 0xff80000066667808 */ /* 0x000fe40005000000 */
[----:B------:R-:W-:Y:S02]  /*14a00*/  ISETP.GE.AND P2, PT, R150, R186, PT ;  /* 0x000000ba9600720c */ /* 0x000fe40003f46270 */
[----:B------:R-:W-:Y:S01]  /*14a10*/  FSEL R82, R202, -INF , P1 ;  /* 0xff800000ca527808 */ /* 0x000fe20000800000 */
[----:B------:R-:W-:Y:S01]  /*14a20*/  VIADD R202, R70, 0xfffffed8 ;  /* 0xfffffed846ca7836 */ /* 0x000fe20000000000 */
[----:B------:R-:W-:-:S02]  /*14a30*/  FSEL R126, R126, -INF , !P3 ;  /* 0xff8000007e7e7808 */ /* 0x000fc40005800000 */
[----:B------:R-:W-:Y:S02]  /*14a40*/  ISETP.GE.AND P1, PT, R198, R189, PT ;  /* 0x000000bdc600720c */ /* 0x000fe40003f26270 */
[-C--:B------:R-:W-:Y:S02]  /*14a50*/  ISETP.GE.AND P3, PT, R116, R186.reuse, PT ;  /* 0x000000ba7400720c */ /* 0x080fe40003f66270 */
[----:B------:R-:W-:Y:S02]  /*14a60*/  FSEL R82, R82, -INF , !P2 ;  /* 0xff80000052527808 */ /* 0x000fe40005000000 */
[----:B------:R-:W-:Y:S02]  /*14a70*/  ISETP.GE.AND P2, PT, R198, R186, PT ;  /* 0x000000bac600720c */ /* 0x000fe40003f46270 */
[----:B------:R-:W-:Y:S02]  /*14a80*/  FSEL R80, R206, -INF , P1 ;  /* 0xff800000ce507808 */ /* 0x000fe40000800000 */
        /* <DEDUP_REMOVED lines=8> */
[-C--:B------:R-:W-:Y:S02]  /*14b10*/  ISETP.GE.AND P0, PT, R125, R189.reuse, PT ;  /* 0x000000bd7d00720c */ /* 0x080fe40003f06270 */
[----:B------:R-:W-:Y:S01]  /*14b20*/  FSEL R77, R211, -INF , P2 ;  /* 0xff800000d34d7808 */ /* 0x000fe20001000000 */
[----:B------:R-:W-:Y:S01]  /*14b30*/  IMAD.MOV.U32 R211, RZ, RZ, R70 ;  /* 0x000000ffffd37224 */ /* 0x000fe200078e0046 */
[----:B------:R-:W-:Y:S02]  /*14b40*/  FSEL R98, R98, -INF , !P3 ;  /* 0xff80000062627808 */ /* 0x000fe40005800000 */
[-C--:B------:R-:W-:Y:S01]  /*14b50*/  ISETP.GE.AND P3, PT, R156, R186.reuse, PT ;  /* 0x000000ba9c00720c */ /* 0x080fe20003f66270 */
[----:B------:R-:W-:Y:S01]  /*14b60*/  VIADD R153, R211, 0xfffffed9 ;  /* 0xfffffed9d3997836 */ /* 0x000fe20000000000 */
[----:B------:R-:W-:Y:S01]  /*14b70*/  FSEL R79, R207, -INF , P0 ;  /* 0xff800000cf4f7808 */ /* 0x000fe20000000000 */
[----:B------:R-:W-:Y:S01]  /*14b80*/  VIADD R159, R211, 0xfffffee0 ;  /* 0xfffffee0d39f7836 */ /* 0x000fe20000000000 */
[-C--:B------:R-:W-:Y:S01]  /*14b90*/  ISETP.GE.AND P0, PT, R151, R189.reuse, PT ;  /* 0x000000bd9700720c */ /* 0x080fe20003f06270 */
[----:B------:R-:W-:Y:S01]  /*14ba0*/  VIADD R205, R211, 0xfffffee1 ;  /* 0xfffffee1d3cd7836 */ /* 0x000fe20000000000 */
[----:B------:R-:W-:Y:S01]  /*14bb0*/  FSEL R81, R81, -INF , !P3 ;  /* 0xff80000051517808 */ /* 0x000fe20005800000 */
[----:B------:R-:W-:Y:S01]  /*14bc0*/  VIADD R152, R211, 0xfffffee8 ;  /* 0xfffffee8d3987836 */ /* 0x000fe20000000000 */
[-C--:B------:R-:W-:Y:S01]  /*14bd0*/  ISETP.GE.AND P3, PT, R125, R186.reuse, PT ;  /* 0x000000ba7d00720c */ /* 0x080fe20003f66270 */
[C---:B------:R-:W-:Y:S01]  /*14be0*/  VIADD R194, R211.reuse, 0xfffffee9 ;  /* 0xfffffee9d3c27836 */ /* 0x040fe20000000000 */
[----:B------:R-:W-:Y:S01]  /*14bf0*/  FSEL R78, R208, -INF , P0 ;  /* 0xff800000d04e7808 */ /* 0x000fe20000000000 */
[C---:B------:R-:W-:Y:S01]  /*14c00*/  VIADD R197, R211.reuse, 0xfffffef0 ;  /* 0xfffffef0d3c57836 */ /* 0x040fe20000000000 */
[-C--:B------:R-:W-:Y:S01]  /*14c10*/  ISETP.GE.AND P0, PT, R202, R189.reuse, PT ;  /* 0x000000bdca00720c */ /* 0x080fe20003f06270 */
[----:B------:R-:W-:Y:S01]  /*14c20*/  VIADD R160, R211, 0xfffffef1 ;  /* 0xfffffef1d3a07836 */ /* 0x000fe20000000000 */
[----:B------:R-:W-:Y:S01]  /*14c30*/  ISETP.GE.AND P2, PT, R153, R189, PT ;  /* 0x000000bd9900720c */ /* 0x000fe20003f46270 */
[----:B------:R-:W-:Y:S01]  /*14c40*/  VIADD R206, R211, 0xfffffef8 ;  /* 0xfffffef8d3ce7836 */ /* 0x000fe20000000000 */
[----:B------:R-:W-:Y:S01]  /*14c50*/  FSEL R79, R79, -INF , !P3 ;  /* 0xff8000004f4f7808 */ /* 0x000fe20005800000 */
[----:B------:R-:W-:Y:S01]  /*14c60*/  IMAD.MOV.U32 R208, RZ, RZ, R74 ;  /* 0x000000ffffd07224 */ /* 0x000fe200078e004a */
[----:B------:R-:W-:Y:S01]  /*14c70*/  ISETP.GE.AND P3, PT, R157, R186, PT ;  /* 0x000000ba9d00720c */ /* 0x000fe20003f66270 */
[----:B------:R-:W-:Y:S01]  /*14c80*/  IMAD.MOV.U32 R207, RZ, RZ, R71 ;  /* 0x000000ffffcf7224 */ /* 0x000fe200078e0047 */
[----:B------:R-:W-:-:S02]  /*14c90*/  FSEL R76, R212, -INF , P0 ;  /* 0xff800000d44c7808 */ /* 0x000fc40000000000 */
[----:B------:R-:W-:Y:S02]  /*14ca0*/  FSEL R69, R69, -INF , P2 ;  /* 0xff80000045457808 */ /* 0x000fe40001000000 */
[-C--:B------:R-:W-:Y:S02]  /*14cb0*/  ISETP.GE.AND P0, PT, R159, R189.reuse, PT ;  /* 0x000000bd9f00720c */ /* 0x080fe40003f06270 */
[----:B------:R-:W-:Y:S02]  /*14cc0*/  ISETP.GE.AND P2, PT, R205, R189, PT ;  /* 0x000000bdcd00720c */ /* 0x000fe40003f46270 */
[-C--:B------:R-:W-:Y:S02]  /*14cd0*/  ISETP.GE.AND P1, PT, R151, R186.reuse, PT ;  /* 0x000000ba9700720c */ /* 0x080fe40003f26270 */
[----:B------:R-:W-:Y:S02]  /*14ce0*/  FSEL R77, R77, -INF , !P3 ;  /* 0xff8000004d4d7808 */ /* 0x000fe40005800000 */
[----:B------:R-:W-:-:S02]  /*14cf0*/  ISETP.GE.AND P3, PT, R153, R186, PT ;  /* 0x000000ba9900720c */ /* 0x000fc40003f66270 */
[----:B------:R-:W-:Y:S02]  /*14d00*/  FSEL R24, R24, -INF , P0 ;  /* 0xff80000018187808 */ /* 0x000fe40000000000 */
[----:B------:R-:W-:Y:S02]  /*14d10*/  FSEL R25, R25, -INF , P2 ;  /* 0xff80000019197808 */ /* 0x000fe40001000000 */
[----:B------:R-:W-:Y:S02]  /*14d20*/  FSEL R78, R78, -INF , !P1 ;  /* 0xff8000004e4e7808 */ /* 0x000fe40004800000 */
[-C--:B------:R-:W-:Y:S02]  /*14d30*/  ISETP.GE.AND P0, PT, R152, R189.reuse, PT ;  /* 0x000000bd9800720c */ /* 0x080fe40003f06270 */
[----:B------:R-:W-:Y:S02]  /*14d40*/  ISETP.GE.AND P2, PT, R194, R189, PT ;  /* 0x000000bdc200720c */ /* 0x000fe40003f46270 */
[----:B------:R-:W-:-:S02]  /*14d50*/  ISETP.GE.AND P1, PT, R202, R186, PT ;  /* 0x000000baca00720c */ /* 0x000fc40003f26270 */
[----:B------:R-:W-:Y:S02]  /*14d60*/  FSEL R75, R69, -INF , !P3 ;  /* 0xff800000454b7808 */ /* 0x000fe40005800000 */
[----:B------:R-:W-:Y:S02]  /*14d70*/  ISETP.GE.AND P3, PT, R205, R186, PT ;  /* 0x000000bacd00720c */ /* 0x000fe40003f66270 */
[----:B------:R-:W-:Y:S02]  /*14d80*/  FSEL R28, R28, -INF , P0 ;  /* 0xff8000001c1c7808 */ /* 0x000fe40000000000 */
[----:B------:R-:W-:Y:S02]  /*14d90*/  FSEL R29, R29, -INF , P2 ;  /* 0xff8000001d1d7808 */ /* 0x000fe40001000000 */
[----:B------:R-:W-:Y:S02]  /*14da0*/  FSEL R76, R76, -INF , !P1 ;  /* 0xff8000004c4c7808 */ /* 0x000fe40004800000 */
[----:B------:R-:W-:-:S02]  /*14db0*/  ISETP.GE.AND P0, PT, R197, R189, PT ;  /* 0x000000bdc500720c */ /* 0x000fc40003f06270 */
[----:B------:R-:W-:Y:S02]  /*14dc0*/  ISETP.GE.AND P2, PT, R160, R189, PT ;  /* 0x000000bda000720c */ /* 0x000fe40003f46270 */
[-C--:B------:R-:W-:Y:S02]  /*14dd0*/  ISETP.GE.AND P1, PT, R159, R186.reuse, PT ;  /* 0x000000ba9f00720c */ /* 0x080fe40003f26270 */
[----:B------:R-:W-:Y:S02]  /*14de0*/  FSEL R73, R25, -INF , !P3 ;  /* 0xff80000019497808 */ /* 0x000fe40005800000 */
[----:B------:R-:W-:Y:S02]  /*14df0*/  ISETP.GE.AND P3, PT, R194, R186, PT ;  /* 0x000000bac200720c */ /* 0x000fe40003f66270 */
[----:B------:R-:W-:Y:S02]  /*14e00*/  FSEL R70, R215, -INF , P0 ;  /* 0xff800000d7467808 */ /* 0x000fe40000000000 */
        /* <DEDUP_REMOVED lines=9> */
[----:B------:R-:W-:Y:S02]  /*14ea0*/  ISETP.GE.AND P0, PT, R247, R189, PT ;  /* 0x000000bdf700720c */ /* 0x000fe40003f06270 */
[----:B------:R-:W-:Y:S02]  /*14eb0*/  ISETP.GE.AND P1, PT, R197, R186, PT ;  /* 0x000000bac500720c */ /* 0x000fe40003f26270 */
[----:B------:R-:W-:Y:S02]  /*14ec0*/  FSEL R16, R16, -INF , !P4 ;  /* 0xff80000010107808 */ /* 0x000fe40006000000 */
[----:B------:R-:W-:Y:S02]  /*14ed0*/  FSEL R69, R69, -INF , !P3 ;  /* 0xff80000045457808 */ /* 0x000fe40005800000 */
[C---:B------:R-:W-:Y:S02]  /*14ee0*/  ISETP.GE.AND P3, PT, R67.reuse, R188, PT ;  /* 0x000000bc4300720c */ /* 0x040fe40003f66270 */
[----:B------:R-:W-:-:S02]  /*14ef0*/  ISETP.GE.AND P4, PT, R67, R187, PT ;  /* 0x000000bb4300720c */ /* 0x000fc40003f86270 */
[----:B------:R-:W-:Y:S01]  /*14f00*/  FSEL R67, R252, -INF , P0 ;  /* 0xff800000fc437808 */ /* 0x000fe20000000000 */
[----:B------:R-:W-:Y:S01]  /*14f10*/  IMAD.MOV.U32 R252, RZ, RZ, R206 ;  /* 0x000000fffffc7224 */ /* 0x000fe200078e00ce */
[----:B------:R-:W-:Y:S02]  /*14f20*/  FSEL R70, R70, -INF , !P1 ;  /* 0xff80000046467808 */ /* 0x000fe40004800000 */
[-C--:B------:R-:W-:Y:S02]  /*14f30*/  ISETP.GE.AND P0, PT, R247, R186.reuse, PT ;  /* 0x000000baf700720c */ /* 0x080fe40003f06270 */
[----:B------:R-:W-:Y:S02]  /*14f40*/  ISETP.GE.AND P1, PT, R206, R186, PT ;  /* 0x000000bace00720c */ /* 0x000fe40003f26270 */
[----:B------:R-:W-:Y:S02]  /*14f50*/  FSEL R67, R67, -INF , !P0 ;  /* 0xff80000043437808 */ /* 0x000fe40004000000 */
[----:B------:R-:W-:-:S02]  /*14f60*/  FSEL R68, R68, -INF , !P1 ;  /* 0xff80000044447808 */ /* 0x000fc40004800000 */
[-C--:B------:R-:W-:Y:S02]  /*14f70*/  ISETP.GE.AND P0, PT, R207, R188.reuse, PT ;  /* 0x000000bccf00720c */ /* 0x080fe40003f06270 */
[-C--:B------:R-:W-:Y:S02]  /*14f80*/  ISETP.GE.AND P1, PT, R113, R188.reuse, PT ;  /* 0x000000bc7100720c */ /* 0x080fe40003f26270 */
[----:B------:R-:W-:Y:S02]  /*14f90*/  FSEL R54, R54, -INF , P0 ;  /* 0xff80000036367808 */ /* 0x000fe40000000000 */
[-C--:B------:R-:W-:Y:S02]  /*14fa0*/  ISETP.GE.AND P0, PT, R110, R188.reuse, PT ;  /* 0x000000bc6e00720c */ /* 0x080fe40003f06270 */
[----:B------:R-:W-:Y:S01]  /*14fb0*/  FSEL R25, R53, -INF , P1 ;  /* 0xff80000035197808 */ /* 0x000fe20000800000 */
[----:B------:R-:W-:Y:S01]  /*14fc0*/  IMAD.MOV.U32 R53, RZ, RZ, R194 ;  /* 0x000000ffff357224 */ /* 0x000fe200078e00c2 */
[----:B------:R-:W-:-:S02]  /*14fd0*/  ISETP.GE.AND P1, PT, R208, R188, PT ;  /* 0x000000bcd000720c */ /* 0x000fc40003f26270 */
[-C--:B------:R-:W-:Y:S01]  /*14fe0*/  ISETP.GE.AND P2, PT, R207, R187.reuse, PT ;  /* 0x000000bbcf00720c */ /* 0x080fe20003f46270 */
[----:B------:R-:W-:Y:S01]  /*14ff0*/  IMAD.MOV.U32 R207, RZ, RZ, R125 ;  /* 0x000000ffffcf7224 */ /* 0x000fe200078e007d */
[----:B------:R-:W-:Y:S02]  /*15000*/  FSEL R55, R55, -INF , P3 ;  /* 0xff80000037377808 */ /* 0x000fe40001800000 */
[----:B------:R-:W-:Y:S01]  /*15010*/  FSEL R24, R52, -INF , P0 ;  /* 0xff80000034187808 */ /* 0x000fe20000000000 */
[----:B------:R-:W-:Y:S01]  /*15020*/  IMAD.MOV.U32 R52, RZ, RZ, R205 ;  /* 0x000000ffff347224 */ /* 0x000fe200078e00cd */
[----:B------:R-:W-:Y:S02]  /*15030*/  ISETP.GE.AND P3, PT, R110, R187, PT ;  /* 0x000000bb6e00720c */ /* 0x000fe40003f66270 */
[-C--:B------:R-:W-:Y:S02]  /*15040*/  ISETP.GE.AND P0, PT, R122, R188.reuse, PT ;  /* 0x000000bc7a00720c */ /* 0x080fe40003f06270 */
[----:B------:R-:W-:Y:S01]  /*15050*/  FSEL R29, R51, -INF , P1 ;  /* 0xff800000331d7808 */ /* 0x000fe20000800000 */
[----:B------:R-:W-:Y:S01]  /*15060*/  IMAD.MOV.U32 R51, RZ, RZ, R159 ;  /* 0x000000ffff337224 */ /* 0x000fe200078e009f */
[----:B------:R-:W-:-:S02]  /*15070*/  ISETP.GE.AND P1, PT, R251, R188, PT ;  /* 0x000000bcfb00720c */ /* 0x000fc40003f26270 */
[----:B------:R-:W-:Y:S01]  /*15080*/  FSEL R110, R54, -INF , !P2 ;  /* 0xff800000366e7808 */ /* 0x000fe20005000000 */
[----:B------:R-:W-:Y:S01]  /*15090*/  IMAD.MOV.U32 R54, RZ, RZ, R152 ;  /* 0x000000ffff367224 */ /* 0x000fe200078e0098 */
[-C--:B------:R-:W-:Y:S02]  /*150a0*/  ISETP.GE.AND P2, PT, R208, R187.reuse, PT ;  /* 0x000000bbd000720c */ /* 0x080fe40003f46270 */
[----:B------:R-:W-:Y:S02]  /*150b0*/  FSEL R24, R24, -INF , !P3 ;  /* 0xff80000018187808 */ /* 0x000fe40005800000 */
[----:B------:R-:W-:Y:S01]  /*150c0*/  FSEL R28, R50, -INF , P0 ;  /* 0xff800000321c7808 */ /* 0x000fe20000000000 */
[----:B------:R-:W-:Y:S01]  /*150d0*/  IMAD.MOV.U32 R50, RZ, RZ, R202 ;  /* 0x000000ffff327224 */ /* 0x000fe200078e00ca */
[----:B------:R-:W-:Y:S02]  /*150e0*/  FSEL R56, R56, -INF , P5 ;  /* 0xff80000038387808 */ /* 0x000fe40002800000 */
[----:B------:R-:W-:Y:S01]  /*150f0*/  ISETP.GE.AND P3, PT, R251, R187, PT ;  /* 0x000000bbfb00720c */ /* 0x000fe20003f66270 */
[----:B------:R-:W-:Y:S01]  /*15100*/  IMAD.MOV.U32 R251, RZ, RZ, R153 ;  /* 0x000000fffffb7224 */ /* 0x000fe200078e0099 */
[----:B------:R-:W-:-:S02]  /*15110*/  ISETP.GE.AND P0, PT, R249, R188, PT ;  /* 0x000000bcf900720c */ /* 0x000fc40003f06270 */
[----:B------:R-:W-:Y:S02]  /*15120*/  FSEL R49, R49, -INF , P1 ;  /* 0xff80000031317808 */ /* 0x000fe40000800000 */
[-C--:B------:R-:W-:Y:S02]  /*15130*/  ISETP.GE.AND P5, PT, R113, R187.reuse, PT ;  /* 0x000000bb7100720c */ /* 0x080fe40003fa6270 */
[----:B------:R-:W-:Y:S02]  /*15140*/  ISETP.GE.AND P1, PT, R246, R188, PT ;  /* 0x000000bcf600720c */ /* 0x000fe40003f26270 */
[----:B------:R-:W-:Y:S01]  /*15150*/  FSEL R113, R55, -INF , !P4 ;  /* 0xff80000037717808 */ /* 0x000fe20006000000 */
[----:B------:R-:W-:Y:S01]  /*15160*/  IMAD.MOV.U32 R55, RZ, RZ, R160 ;  /* 0x000000ffff377224 */ /* 0x000fe200078e00a0 */
[----:B------:R-:W-:Y:S02]  /*15170*/  ISETP.GE.AND P4, PT, R122, R187, PT ;  /* 0x000000bb7a00720c */ /* 0x000fe40003f86270 */
[----:B------:R-:W-:-:S02]  /*15180*/  FSEL R29, R29, -INF , !P2 ;  /* 0xff8000001d1d7808 */ /* 0x000fc40005000000 */
[----:B------:R-:W-:Y:S01]  /*15190*/  ISETP.GE.AND P2, PT, R249, R187, PT ;  /* 0x000000bbf900720c */ /* 0x000fe20003f46270 */
[----:B------:R-:W-:Y:S01]  /*151a0*/  IMAD.MOV.U32 R249, RZ, RZ, R157 ;  /* 0x000000fffff97224 */ /* 0x000fe200078e009d */
[----:B------:R-:W-:Y:S02]  /*151b0*/  FSEL R43, R43, -INF , P0 ;  /* 0xff8000002b2b7808 */ /* 0x000fe40000000000 */
[----:B------:R-:W-:Y:S02]  /*151c0*/  FSEL R122, R49, -INF , !P3 ;  /* 0xff800000317a7808 */ /* 0x000fe40005800000 */
[----:B------:R-:W-:Y:S02]  /*151d0*/  FSEL R25, R25, -INF , !P5 ;  /* 0xff80000019197808 */ /* 0x000fe40006800000 */
[----:B------:R-:W-:Y:S02]  /*151e0*/  ISETP.GE.AND P0, PT, R244, R188, PT ;  /* 0x000000bcf400720c */ /* 0x000fe40003f06270 */
[----:B------:R-:W-:-:S02]  /*151f0*/  FSEL R49, R39, -INF , P1 ;  /* 0xff80000027317808 */ /* 0x000fc40000800000 */
[----:B------:R-:W-:Y:S01]  /*15200*/  ISETP.GE.AND P5, PT, R246, R187, PT ;  /* 0x000000bbf600720c */ /* 0x000fe20003fa6270 */
[----:B------:R-:W-:Y:S01]  /*15210*/  IMAD.MOV.U32 R246, RZ, RZ, R151 ;  /* 0x000000fffff67224 */ /* 0x000fe200078e0097 */
[----:B------:R-:W-:Y:S02]  /*15220*/  FSEL R39, R43, -INF , !P2 ;  /* 0xff8000002b277808 */ /* 0x000fe40005000000 */
[----:B------:R-:W-:Y:S02]  /*15230*/  FSEL R43, R38, -INF , P0 ;  /* 0xff800000262b7808 */ /* 0x000fe40000000000 */
[----:B------:R-:W-:Y:S02]  /*15240*/  FSEL R38, R49, -INF , !P5 ;  /* 0xff80000031267808 */ /* 0x000fe40006800000 */
[----:B------:R-:W2:Y:S01]  /*15250*/  LD.E R49, desc[UR4][R148.64+0xdc] ;  /* 0x0000dc0494317980 */ /* 0x000ea2000c101900 */
[-C--:B------:R-:W-:Y:S02]  /*15260*/  ISETP.GE.AND P0, PT, R235, R188.reuse, PT ;  /* 0x000000bceb00720c */ /* 0x080fe40003f06270 */
[----:B------:R-:W-:-:S02]  /*15270*/  ISETP.GE.AND P1, PT, R236, R188, PT ;  /* 0x000000bcec00720c */ /* 0x000fc40003f26270 */
[----:B------:R-:W-:Y:S02]  /*15280*/  FSEL R36, R36, -INF , P0 ;  /* 0xff80000024247808 */ /* 0x000fe40000000000 */
[-C--:B------:R-:W-:Y:S02]  /*15290*/  ISETP.GE.AND P0, PT, R224, R188.reuse, PT ;  /* 0x000000bce000720c */ /* 0x080fe40003f06270 */
[----:B------:R-:W-:Y:S02]  /*152a0*/  ISETP.GE.AND P3, PT, R236, R187, PT ;  /* 0x000000bbec00720c */ /* 0x000fe40003f66270 */
[----:B------:R-:W-:Y:S02]  /*152b0*/  FSEL R236, R37, -INF , P1 ;  /* 0xff80000025ec7808 */ /* 0x000fe40000800000 */
[----:B------:R-:W-:Y:S02]  /*152c0*/  ISETP.GE.AND P1, PT, R231, R188, PT ;  /* 0x000000bce700720c */ /* 0x000fe40003f26270 */
[----:B------:R-:W-:-:S02]  /*152d0*/  FSEL R86, R86, -INF , P0 ;  /* 0xff80000056567808 */ /* 0x000fc40000000000 */
[-C--:B------:R-:W-:Y:S02]  /*152e0*/  ISETP.GE.AND P0, PT, R222, R188.reuse, PT ;  /* 0x000000bcde00720c */ /* 0x080fe40003f06270 */
[----:B------:R-:W-:Y:S02]  /*152f0*/  FSEL R85, R85, -INF , P1 ;  /* 0xff80000055557808 */ /* 0x000fe40000800000 */
[----:B------:R-:W-:Y:S02]  /*15300*/  FSEL R28, R28, -INF , !P4 ;  /* 0xff8000001c1c7808 */ /* 0x000fe40006000000 */
[-C--:B------:R-:W-:Y:S02]  /*15310*/  ISETP.GE.AND P2, PT, R232, R188.reuse, PT ;  /* 0x000000bce800720c */ /* 0x080fe40003f46270 */
[----:B------:R-:W-:Y:S02]  /*15320*/  ISETP.GE.AND P1, PT, R221, R188, PT ;  /* 0x000000bcdd00720c */ /* 0x000fe40003f26270 */
[----:B------:R-:W-:-:S02]  /*15330*/  FSEL R88, R88, -INF , P0 ;  /* 0xff80000058587808 */ /* 0x000fc40000000000 */
[-C--:B------:R-:W-:Y:S01]  /*15340*/  ISETP.GE.AND P4, PT, R244, R187.reuse, PT ;  /* 0x000000bbf400720c */ /* 0x080fe20003f86270 */
[----:B------:R-:W-:Y:S01]  /*15350*/  IMAD.MOV.U32 R244, RZ, RZ, R207 ;  /* 0x000000fffff47224 */ /* 0x000fe200078e00cf */
[----:B------:R-:W-:Y:S02]  /*15360*/  ISETP.GE.AND P0, PT, R216, R188, PT ;  /* 0x000000bcd800720c */ /* 0x000fe40003f06270 */
[----:B------:R-:W-:Y:S02]  /*15370*/  FSEL R84, R84, -INF , P2 ;  /* 0xff80000054547808 */ /* 0x000fe40001000000 */
[----:B------:R-:W-:Y:S02]  /*15380*/  FSEL R89, R89, -INF , P1 ;  /* 0xff80000059597808 */ /* 0x000fe40000800000 */
[----:B------:R-:W-:Y:S01]  /*15390*/  FSEL R37, R43, -INF , !P4 ;  /* 0xff8000002b257808 */ /* 0x000fe20006000000 */
[----:B------:R-:W-:Y:S01]  /*153a0*/  IMAD.MOV.U32 R43, RZ, RZ, R198 ;  /* 0x000000ffff2b7224 */ /* 0x000fe200078e00c6 */
[----:B------:R-:W-:-:S02]  /*153b0*/  ISETP.GE.AND P2, PT, R222, R187, PT ;  /* 0x000000bbde00720c */ /* 0x000fc40003f46270 */
[-C--:B------:R-:W-:Y:S02]  /*153c0*/  ISETP.GE.AND P1, PT, R66, R188.reuse, PT ;  /* 0x000000bc4200720c */ /* 0x080fe40003f26270 */
[----:B------:R-:W-:Y:S02]  /*153d0*/  FSEL R90, R90, -INF , P0 ;  /* 0xff8000005a5a7808 */ /* 0x000fe40000000000 */
[----:B------:R-:W-:Y:S02]  /*153e0*/  ISETP.GE.AND P4, PT, R232, R187, PT ;  /* 0x000000bbe800720c */ /* 0x000fe40003f86270 */
[----:B------:R-:W-:Y:S02]  /*153f0*/  ISETP.GE.AND P0, PT, R64, R188, PT ;  /* 0x000000bc4000720c */ /* 0x000fe40003f06270 */
[----:B------:R-:W-:Y:S02]  /*15400*/  FSEL R222, R88, -INF , !P2 ;  /* 0xff80000058de7808 */ /* 0x000fe40005000000 */
[----:B------:R-:W-:-:S02]  /*15410*/  FSEL R91, R91, -INF , P1 ;  /* 0xff8000005b5b7808 */ /* 0x000fc40000800000 */
[----:B------:R-:W-:Y:S01]  /*15420*/  FSEL R232, R84, -INF , !P4 ;  /* 0xff80000054e87808 */ /* 0x000fe20006000000 */
[----:B------:R-:W-:Y:S01]  /*15430*/  IMAD.MOV.U32 R84, RZ, RZ, R150 ;  /* 0x000000ffff547224 */ /* 0x000fe200078e0096 */
[----:B------:R-:W-:Y:S02]  /*15440*/  ISETP.GE.AND P2, PT, R66, R187, PT ;  /* 0x000000bb4200720c */ /* 0x000fe40003f46270 */
[-C--:B------:R-:W-:Y:S02]  /*15450*/  ISETP.GE.AND P1, PT, R57, R188.reuse, PT ;  /* 0x000000bc3900720c */ /* 0x080fe40003f26270 */
[----:B------:R-:W-:Y:S02]  /*15460*/  FSEL R92, R92, -INF , P0 ;  /* 0xff8000005c5c7808 */ /* 0x000fe40000000000 */
[-C--:B------:R-:W-:Y:S02]  /*15470*/  ISETP.GE.AND P4, PT, R223, R188.reuse, PT ;  /* 0x000000bcdf00720c */ /* 0x080fe40003f86270 */
[----:B------:R-:W-:-:S02]  /*15480*/  ISETP.GE.AND P0, PT, R35, R188, PT ;  /* 0x000000bc2300720c */ /* 0x000fc40003f06270 */
[----:B------:R-:W-:Y:S02]  /*15490*/  FSEL R215, R91, -INF , !P2 ;  /* 0xff8000005bd77808 */ /* 0x000fe40005000000 */
[----:B------:R-:W-:Y:S02]  /*154a0*/  FSEL R93, R93, -INF , P1 ;  /* 0xff8000005d5d7808 */ /* 0x000fe40000800000 */
[----:B------:R-:W-:Y:S02]  /*154b0*/  FSEL R87, R87, -INF , P4 ;  /* 0xff80000057577808 */ /* 0x000fe40002000000 */
[----:B------:R-:W-:Y:S02]  /*154c0*/  ISETP.GE.AND P2, PT, R35, R187, PT ;  /* 0x000000bb2300720c */ /* 0x000fe40003f46270 */
[----:B------:R-:W-:Y:S02]  /*154d0*/  ISETP.GE.AND P1, PT, R31, R188, PT ;  /* 0x000000bc1f00720c */ /* 0x000fe40003f26270 */
[----:B------:R-:W-:-:S02]  /*154e0*/  FSEL R94, R94, -INF , P0 ;  /* 0xff8000005e5e7808 */ /* 0x000fc40000000000 */
[-C--:B------:R-:W-:Y:S02]  /*154f0*/  ISETP.GE.AND P4, PT, R221, R187.reuse, PT ;  /* 0x000000bbdd00720c */ /* 0x080fe40003f86270 */
[----:B------:R-:W-:Y:S02]  /*15500*/  FSEL R95, R95, -INF , P1 ;  /* 0xff8000005f5f7808 */ /* 0x000fe40000800000 */
[----:B------:R-:W-:Y:S02]  /*15510*/  FSEL R202, R94, -INF , !P2 ;  /* 0xff8000005eca7808 */ /* 0x000fe40005000000 */
[----:B------:R-:W-:Y:S02]  /*15520*/  FSEL R221, R89, -INF , !P4 ;  /* 0xff80000059dd7808 */ /* 0x000fe40006000000 */
[C---:B------:R-:W-:Y:S02]  /*15530*/  ISETP.GE.AND P1, PT, R19.reuse, R188, PT ;  /* 0x000000bc1300720c */ /* 0x040fe40003f26270 */
[----:B------:R-:W-:-:S02]  /*15540*/  ISETP.GE.AND P2, PT, R19, R187, PT ;  /* 0x000000bb1300720c */ /* 0x000fc40003f46270 */
[----:B------:R-:W-:Y:S02]  /*15550*/  ISETP.GE.AND P4, PT, R64, R187, PT ;  /* 0x000000bb4000720c */ /* 0x000fe40003f86270 */
[----:B------:R-:W-:Y:S02]  /*15560*/  FMNMX3.FTZ R19, R2, R6, R16, !PT ;  /* 0x0000000602137276 */ /* 0x000fe40007810010 */
[----:B------:R-:W-:Y:S02]  /*15570*/  FSEL R212, R92, -INF , !P4 ;  /* 0xff8000005cd47808 */ /* 0x000fe40006000000 */
[----:B------:R-:W-:Y:S02]  /*15580*/  FMNMX3.FTZ R19, R19, R7, R5, !PT ;  /* 0x0000000713137276 */ /* 0x000fe40007810005 */
[----:B------:R-:W-:Y:S02]  /*15590*/  ISETP.GE.AND P4, PT, R31, R187, PT ;  /* 0x000000bb1f00720c */ /* 0x000fe40003f86270 */
[----:B------:R-:W-:-:S02]  /*155a0*/  ISETP.GE.AND P0, PT, R27, R188, PT ;  /* 0x000000bc1b00720c */ /* 0x000fc40003f06270 */
[----:B------:R-:W-:Y:S01]  /*155b0*/  FSEL R125, R56, -INF , !P6 ;  /* 0xff800000387d7808 */ /* 0x000fe20007000000 */
[----:B------:R-:W-:Y:S01]  /*155c0*/  IMAD.MOV.U32 R56, RZ, RZ, R197 ;  /* 0x000000ffff387224 */ /* 0x000fe200078e00c5 */
[----:B------:R-:W-:Y:S02]  /*155d0*/  FMNMX3.FTZ R19, R19, R23, R22, !PT ;  /* 0x0000001713137276 */ /* 0x000fe40007810016 */
[----:B------:R-:W-:Y:S02]  /*155e0*/  FSEL R96, R96, -INF , P0 ;  /* 0xff80000060607808 */ /* 0x000fe40000000000 */
[----:B------:R-:W-:Y:S02]  /*155f0*/  FSEL R198, R95, -INF , !P4 ;  /* 0xff8000005fc67808 */ /* 0x000fe40006000000 */
[C---:B------:R-:W-:Y:S02]  /*15600*/  ISETP.GE.AND P0, PT, R26.reuse, R188, PT ;  /* 0x000000bc1a00720c */ /* 0x040fe40003f06270 */
        /* <DEDUP_REMOVED lines=12> */
[----:B------:R-:W-:-:S02]  /*156d0*/  FSEL R236, R236, -INF , !P3 ;  /* 0xff800000ecec7808 */ /* 0x000fc40005800000 */
[-C--:B------:R-:W-:Y:S02]  /*156e0*/  ISETP.GE.AND P3, PT, R231, R187.reuse, PT ;  /* 0x000000bbe700720c */ /* 0x080fe40003f66270 */
[----:B------:R-:W-:Y:S01]  /*156f0*/  FSEL R235, R36, -INF , !P5 ;  /* 0xff80000024eb7808 */ /* 0x000fe20006800000 */
[----:B------:R-:W-:Y:S01]  /*15700*/  IMAD.MOV.U32 R36, RZ, RZ, R156 ;  /* 0x000000ffff247224 */ /* 0x000fe200078e009c */
[----:B------:R-:W-:Y:S02]  /*15710*/  FMNMX3.FTZ R26, R26, R38, R37, !PT ;  /* 0x000000261a1a7276 */ /* 0x000fe40007810025 */
[----:B------:R-:W-:Y:S02]  /*15720*/  FMNMX3.FTZ R19, R19, R220, R219, !PT ;  /* 0x000000dc13137276 */ /* 0x000fe400078100db */
[-C--:B------:R-:W-:Y:S02]  /*15730*/  ISETP.GE.AND P6, PT, R224, R187.reuse, PT ;  /* 0x000000bbe000720c */ /* 0x080fe40003fc6270 */
[----:B------:R-:W-:-:S02]  /*15740*/  ISETP.GE.AND P5, PT, R223, R187, PT ;  /* 0x000000bbdf00720c */ /* 0x000fc40003fa6270 */
[----:B------:R-:W-:Y:S02]  /*15750*/  FSEL R231, R85, -INF , !P3 ;  /* 0xff80000055e77808 */ /* 0x000fe40005800000 */
[----:B------:R-:W-:Y:S02]  /*15760*/  FMNMX3.FTZ R26, R26, R236, R235, !PT ;  /* 0x000000ec1a1a7276 */ /* 0x000fe400078100eb */
[----:B------:R-:W-:Y:S02]  /*15770*/  FMNMX3.FTZ R19, R19, R218, R217, !PT ;  /* 0x000000da13137276 */ /* 0x000fe400078100d9 */
[----:B------:R-:W-:Y:S02]  /*15780*/  FSEL R224, R86, -INF , !P6 ;  /* 0xff80000056e07808 */ /* 0x000fe40007000000 */
[----:B------:R-:W-:Y:S02]  /*15790*/  FSEL R223, R87, -INF , !P5 ;  /* 0xff80000057df7808 */ /* 0x000fe40006800000 */
[----:B------:R-:W-:-:S02]  /*157a0*/  FMNMX3.FTZ R26, R26, R232, R231, !PT ;  /* 0x000000e81a1a7276 */ /* 0x000fc400078100e7 */
[----:B------:R-:W-:Y:S02]  /*157b0*/  FMNMX3.FTZ R19, R19, R214, R213, !PT ;  /* 0x000000d613137276 */ /* 0x000fe400078100d5 */
[----:B------:R-:W-:Y:S02]  /*157c0*/  ISETP.GE.AND P3, PT, R216, R187, PT ;  /* 0x000000bbd800720c */ /* 0x000fe40003f66270 */
[----:B------:R-:W-:Y:S02]  /*157d0*/  FSEL R97, R97, -INF , P1 ;  /* 0xff80000061617808 */ /* 0x000fe40000800000 */
[----:B------:R-:W-:Y:S02]  /*157e0*/  FMNMX3.FTZ R26, R26, R224, R223, !PT ;  /* 0x000000e01a1a7276 */ /* 0x000fe400078100df */
[----:B------:R-:W-:Y:S02]  /*157f0*/  ISETP.GE.AND P1, PT, R30, R188, PT ;  /* 0x000000bc1e00720c */ /* 0x000fe40003f26270 */
[----:B------:R-:W-:-:S02]  /*15800*/  FSEL R100, R100, -INF , P0 ;  /* 0xff80000064647808 */ /* 0x000fc40000000000 */
[----:B------:R-:W-:Y:S02]  /*15810*/  FMNMX3.FTZ R19, R19, R210, R209, !PT ;  /* 0x000000d213137276 */ /* 0x000fe400078100d1 */
[----:B------:R-:W-:Y:S02]  /*15820*/  ISETP.GE.AND P0, PT, R34, R188, PT ;  /* 0x000000bc2200720c */ /* 0x000fe40003f06270 */
[----:B------:R-:W-:Y:S02]  /*15830*/  FSEL R216, R90, -INF , !P3 ;  /* 0xff8000005ad87808 */ /* 0x000fe40005800000 */
[----:B------:R-:W-:Y:S02]  /*15840*/  ISETP.GE.AND P3, PT, R57, R187, PT ;  /* 0x000000bb3900720c */ /* 0x000fe40003f66270 */
[----:B------:R-:W-:Y:S02]  /*15850*/  FMNMX3.FTZ R26, R26, R222, R221, !PT ;  /* 0x000000de1a1a7276 */ /* 0x000fe400078100dd */
[----:B------:R-:W-:-:S02]  /*15860*/  FSEL R99, R99, -INF , P1 ;  /* 0xff80000063637808 */ /* 0x000fc40000800000 */
[----:B------:R-:W-:Y:S02]  /*15870*/  FMNMX3.FTZ R19, R19, R162, R192, !PT ;  /* 0x000000a213137276 */ /* 0x000fe400078100c0 */
[-C--:B------:R-:W-:Y:S02]  /*15880*/  ISETP.GE.AND P1, PT, R40, R188.reuse, PT ;  /* 0x000000bc2800720c */ /* 0x080fe40003f26270 */
[----:B------:R-:W-:Y:S02]  /*15890*/  FSEL R104, R104, -INF , P0 ;  /* 0xff80000068687808 */ /* 0x000fe40000000000 */
[----:B------:R-:W-:Y:S02]  /*158a0*/  ISETP.GE.AND P0, PT, R58, R188, PT ;  /* 0x000000bc3a00720c */ /* 0x000fe40003f06270 */
[----:B------:R-:W-:Y:S02]  /*158b0*/  FSEL R211, R93, -INF , !P3 ;  /* 0xff8000005dd37808 */ /* 0x000fe40005800000 */
[----:B------:R-:W-:-:S02]  /*158c0*/  FMNMX3.FTZ R26, R26, R216, R215, !PT ;  /* 0x000000d81a1a7276 */ /* 0x000fc400078100d7 */
[----:B------:R-:W-:Y:S02]  /*158d0*/  FMNMX3.FTZ R19, R19, R191, R168, !PT ;  /* 0x000000bf13137276 */ /* 0x000fe400078100a8 */
[----:B------:R-:W-:Y:S02]  /*158e0*/  FSEL R101, R101, -INF , P1 ;  /* 0xff80000065657808 */ /* 0x000fe40000800000 */
[----:B------:R-:W-:Y:S02]  /*158f0*/  ISETP.GE.AND P3, PT, R27, R187, PT ;  /* 0x000000bb1b00720c */ /* 0x000fe40003f66270 */
[-C--:B------:R-:W-:Y:S02]  /*15900*/  ISETP.GE.AND P1, PT, R59, R188.reuse, PT ;  /* 0x000000bc3b00720c */ /* 0x080fe40003f26270 */
[----:B------:R-:W-:Y:S02]  /*15910*/  FSEL R107, R107, -INF , P0 ;  /* 0xff8000006b6b7808 */ /* 0x000fe40000000000 */
[----:B------:R-:W-:-:S02]  /*15920*/  ISETP.GE.AND P0, PT, R60, R188, PT ;  /* 0x000000bc3c00720c */ /* 0x000fc40003f06270 */
[----:B------:R-:W-:Y:S02]  /*15930*/  FMNMX3.FTZ R26, R26, R212, R211, !PT ;  /* 0x000000d41a1a7276 */ /* 0x000fe400078100d3 */
[----:B------:R-:W-:Y:S02]  /*15940*/  FMNMX3.FTZ R19, R19, R204, R203, !PT ;  /* 0x000000cc13137276 */ /* 0x000fe400078100cb */
[----:B------:R-:W-:Y:S02]  /*15950*/  FSEL R197, R96, -INF , !P3 ;  /* 0xff80000060c57808 */ /* 0x000fe40005800000 */
[----:B------:R-:W-:Y:S02]  /*15960*/  FSEL R194, R97, -INF , !P2 ;  /* 0xff80000061c27808 */ /* 0x000fe40005000000 */
[----:B------:R-:W-:Y:S02]  /*15970*/  FSEL R105, R105, -INF , P1 ;  /* 0xff80000069697808 */ /* 0x000fe40000800000 */
[----:B------:R-:W-:-:S02]  /*15980*/  ISETP.GE.AND P3, PT, R30, R187, PT ;  /* 0x000000bb1e00720c */ /* 0x000fc40003f66270 */
[----:B------:R-:W-:Y:S02]  /*15990*/  ISETP.GE.AND P2, PT, R34, R187, PT ;  /* 0x000000bb2200720c */ /* 0x000fe40003f46270 */
[----:B------:R-:W-:Y:S02]  /*159a0*/  ISETP.GE.AND P1, PT, R61, R188, PT ;  /* 0x000000bc3d00720c */ /* 0x000fe40003f26270 */
[----:B------:R-:W-:Y:S02]  /*159b0*/  FSEL R109, R109, -INF , P0 ;  /* 0xff8000006d6d7808 */ /* 0x000fe40000000000 */
[----:B------:R-:W-:Y:S02]  /*159c0*/  FMNMX3.FTZ R26, R26, R202, R198, !PT ;  /* 0x000000ca1a1a7276 */ /* 0x000fe400078100c6 */
[----:B------:R-:W-:Y:S02]  /*159d0*/  ISETP.GE.AND P0, PT, R62, R188, PT ;  /* 0x000000bc3e00720c */ /* 0x000fe40003f06270 */
[----:B------:R-:W-:-:S02]  /*159e0*/  FMNMX3.FTZ R19, R19, R201, R200, !PT ;  /* 0x000000c913137276 */ /* 0x000fc400078100c8 */
[----:B------:R-:W-:Y:S02]  /*159f0*/  FSEL R208, R100, -INF , !P4 ;  /* 0xff80000064d07808 */ /* 0x000fe40006000000 */
[----:B------:R-:W-:Y:S02]  /*15a00*/  ISETP.GE.AND P4, PT, R40, R187, PT ;  /* 0x000000bb2800720c */ /* 0x000fe40003f86270 */
[----:B------:R-:W-:Y:S02]  /*15a10*/  FSEL R207, R99, -INF , !P3 ;  /* 0xff80000063cf7808 */ /* 0x000fe40005800000 */
[----:B------:R-:W-:Y:S02]  /*15a20*/  FSEL R206, R104, -INF , !P2 ;  /* 0xff80000068ce7808 */ /* 0x000fe40005000000 */
[----:B------:R-:W-:Y:S02]  /*15a30*/  FSEL R108, R108, -INF , P1 ;  /* 0xff8000006c6c7808 */ /* 0x000fe40000800000 */
[----:B------:R-:W-:-:S02]  /*15a40*/  FMNMX3.FTZ R26, R26, R197, R194, !PT ;  /* 0x000000c51a1a7276 */ /* 0x000fc400078100c2 */
[-C--:B------:R-:W-:Y:S02]  /*15a50*/  ISETP.GE.AND P3, PT, R58, R187.reuse, PT ;  /* 0x000000bb3a00720c */ /* 0x080fe40003f66270 */
[----:B------:R-:W-:Y:S02]  /*15a60*/  ISETP.GE.AND P2, PT, R59, R187, PT ;  /* 0x000000bb3b00720c */ /* 0x000fe40003f46270 */
[-C--:B------:R-:W-:Y:S02]  /*15a70*/  ISETP.GE.AND P1, PT, R63, R188.reuse, PT ;  /* 0x000000bc3f00720c */ /* 0x080fe40003f26270 */
[----:B------:R-:W-:Y:S02]  /*15a80*/  FSEL R112, R112, -INF , P0 ;  /* 0xff80000070707808 */ /* 0x000fe40000000000 */
[----:B------:R-:W-:Y:S02]  /*15a90*/  FMNMX3.FTZ R19, R19, R199, R193, !PT ;  /* 0x000000c713137276 */ /* 0x000fe400078100c1 */
[----:B------:R-:W-:-:S02]  /*15aa0*/  ISETP.GE.AND P0, PT, R65, R188, PT ;  /* 0x000000bc4100720c */ /* 0x000fc40003f06270 */
[----:B------:R-:W-:Y:S02]  /*15ab0*/  FSEL R205, R101, -INF , !P4 ;  /* 0xff80000065cd7808 */ /* 0x000fe40006000000 */
[----:B------:R-:W-:Y:S02]  /*15ac0*/  FMNMX3.FTZ R26, R26, R208, R207, !PT ;  /* 0x000000d01a1a7276 */ /* 0x000fe400078100cf */
[----:B------:R-:W-:Y:S02]  /*15ad0*/  FSEL R160, R107, -INF , !P3 ;  /* 0xff8000006ba07808 */ /* 0x000fe40005800000 */
[----:B------:R-:W-:Y:S02]  /*15ae0*/  FSEL R159, R105, -INF , !P2 ;  /* 0xff800000699f7808 */ /* 0x000fe40005000000 */
[----:B------:R-:W-:Y:S02]  /*15af0*/  FSEL R111, R111, -INF , P1 ;  /* 0xff8000006f6f7808 */ /* 0x000fe40000800000 */
[----:B------:R-:W-:-:S02]  /*15b00*/  FMNMX3.FTZ R19, R19, R167, R163, !PT ;  /* 0x000000a713137276 */ /* 0x000fc400078100a3 */
[-C--:B------:R-:W-:Y:S02]  /*15b10*/  ISETP.GE.AND P3, PT, R61, R187.reuse, PT ;  /* 0x000000bb3d00720c */ /* 0x080fe40003f66270 */
[-C--:B------:R-:W-:Y:S02]  /*15b20*/  ISETP.GE.AND P2, PT, R62, R187.reuse, PT ;  /* 0x000000bb3e00720c */ /* 0x080fe40003f46270 */
[-C--:B------:R-:W-:Y:S02]  /*15b30*/  ISETP.GE.AND P1, PT, R240, R188.reuse, PT ;  /* 0x000000bcf000720c */ /* 0x080fe40003f26270 */
[----:B------:R-:W-:Y:S02]  /*15b40*/  FSEL R115, R115, -INF , P0 ;  /* 0xff80000073737808 */ /* 0x000fe40000000000 */
[----:B------:R-:W-:Y:S02]  /*15b50*/  ISETP.GE.AND P4, PT, R60, R187, PT ;  /* 0x000000bb3c00720c */ /* 0x000fe40003f86270 */
[----:B------:R-:W-:-:S02]  /*15b60*/  ISETP.GE.AND P0, PT, R241, R188, PT ;  /* 0x000000bcf100720c */ /* 0x000fc40003f06270 */
[----:B------:R-:W-:Y:S02]  /*15b70*/  FMNMX3.FTZ R26, R26, R206, R205, !PT ;  /* 0x000000ce1a1a7276 */ /* 0x000fe400078100cd */
[----:B------:R-:W-:Y:S02]  /*15b80*/  FMNMX3.FTZ R19, R19, R161, R158, !PT ;  /* 0x000000a113137276 */ /* 0x000fe4000781009e */
[----:B------:R-:W-:Y:S02]  /*15b90*/  FSEL R156, R108, -INF , !P3 ;  /* 0xff8000006c9c7808 */ /* 0x000fe40005800000 */
[----:B------:R-:W-:Y:S02]  /*15ba0*/  FSEL R153, R112, -INF , !P2 ;  /* 0xff80000070997808 */ /* 0x000fe40005000000 */
[----:B------:R-:W-:Y:S02]  /*15bb0*/  FSEL R117, R117, -INF , P1 ;  /* 0xff80000075757808 */ /* 0x000fe40000800000 */
[----:B------:R-:W-:-:S02]  /*15bc0*/  FSEL R157, R109, -INF , !P4 ;  /* 0xff8000006d9d7808 */ /* 0x000fc40006000000 */
        /* <DEDUP_REMOVED lines=12> */
[----:B------:R-:W-:Y:S02]  /*15c90*/  ISETP.GE.AND P2, PT, R114, R187, PT ;  /* 0x000000bb7200720c */ /* 0x000fe40003f46270 */
[----:B------:R-:W-:Y:S02]  /*15ca0*/  ISETP.GE.AND P1, PT, R116, R188, PT ;  /* 0x000000bc7400720c */ /* 0x000fe40003f26270 */
[----:B------:R-:W-:Y:S02]  /*15cb0*/  FSEL R115, R124, -INF , P0 ;  /* 0xff8000007c737808 */ /* 0x000fe40000000000 */
[----:B------:R-:W-:Y:S02]  /*15cc0*/  FMNMX3.FTZ R26, R26, R157, R156, !PT ;  /* 0x0000009d1a1a7276 */ /* 0x000fe4000781009c */
[----:B------:R-:W-:Y:S02]  /*15cd0*/  ISETP.GE.AND P4, PT, R241, R187, PT ;  /* 0x000000bbf100720c */ /* 0x000fe40003f86270 */
[----:B------:R-:W-:-:S02]  /*15ce0*/  FMNMX3.FTZ R19, R19, R127, R126, !PT ;  /* 0x0000007f13137276 */ /* 0x000fc4000781007e */
[----:B------:R-:W-:Y:S02]  /*15cf0*/  ISETP.GE.AND P0, PT, R243, R188, PT ;  /* 0x000000bcf300720c */ /* 0x000fe40003f06270 */
[----:B------:R-:W-:Y:S02]  /*15d00*/  ISETP.GE.AND P3, PT, R242, R187, PT ;  /* 0x000000bbf200720c */ /* 0x000fe40003f66270 */
[----:B------:R-:W-:Y:S02]  /*15d10*/  FSEL R114, R123, -INF , P1 ;  /* 0xff8000007b727808 */ /* 0x000fe40000800000 */
[----:B------:R-:W-:Y:S02]  /*15d20*/  FSEL R115, R115, -INF , !P2 ;  /* 0xff80000073737808 */ /* 0x000fe40005000000 */
[----:B------:R-:W-:Y:S02]  /*15d30*/  FMNMX3.FTZ R26, R26, R153, R152, !PT ;  /* 0x000000991a1a7276 */ /* 0x000fe40007810098 */
[----:B------:R-:W-:-:S02]  /*15d40*/  FSEL R117, R121, -INF , !P4 ;  /* 0xff80000079757808 */ /* 0x000fc40006000000 */
[-C--:B------:R-:W-:Y:S02]  /*15d50*/  ISETP.GE.AND P2, PT, R245, R188.reuse, PT ;  /* 0x000000bcf500720c */ /* 0x080fe40003f46270 */
[----:B------:R-:W-:Y:S02]  /*15d60*/  ISETP.GE.AND P1, PT, R248, R188, PT ;  /* 0x000000bcf800720c */ /* 0x000fe40003f26270 */
[----:B------:R-:W-:Y:S02]  /*15d70*/  FMNMX3.FTZ R19, R19, R119, R118, !PT ;  /* 0x0000007713137276 */ /* 0x000fe40007810076 */
[-C--:B------:R-:W-:Y:S02]  /*15d80*/  ISETP.GE.AND P4, PT, R243, R187.reuse, PT ;  /* 0x000000bbf300720c */ /* 0x080fe40003f86270 */
[----:B------:R-:W-:Y:S02]  /*15d90*/  FSEL R92, R131, -INF , P0 ;  /* 0xff800000835c7808 */ /* 0x000fe40000000000 */
[----:B------:R-:W-:-:S02]  /*15da0*/  ISETP.GE.AND P5, PT, R116, R187, PT ;  /* 0x000000bb7400720c */ /* 0x000fc40003fa6270 */
[----:B------:R-:W-:Y:S02]  /*15db0*/  ISETP.GE.AND P0, PT, R250, R188, PT ;  /* 0x000000bcfa00720c */ /* 0x000fe40003f06270 */
[----:B------:R-:W-:Y:S02]  /*15dc0*/  FSEL R116, R120, -INF , !P3 ;  /* 0xff80000078747808 */ /* 0x000fe40005800000 */
[----:B------:R-:W-:Y:S02]  /*15dd0*/  FMNMX3.FTZ R26, R26, R151, R150, !PT ;  /* 0x000000971a1a7276 */ /* 0x000fe40007810096 */
[----:B------:R-:W-:Y:S02]  /*15de0*/  FSEL R91, R130, -INF , P2 ;  /* 0xff800000825b7808 */ /* 0x000fe40001000000 */
[----:B------:R-:W-:Y:S02]  /*15df0*/  FSEL R85, R226, -INF , P1 ;  /* 0xff800000e2557808 */ /* 0x000fe40000800000 */
[----:B------:R-:W-:-:S02]  /*15e00*/  FMNMX3.FTZ R19, R19, R106, R103, !PT ;  /* 0x0000006a13137276 */ /* 0x000fc40007810067 */
[----:B------:R-:W-:Y:S02]  /*15e10*/  FSEL R92, R92, -INF , !P4 ;  /* 0xff8000005c5c7808 */ /* 0x000fe40006000000 */
[C---:B------:R-:W-:Y:S02]  /*15e20*/  ISETP.GE.AND P2, PT, R84.reuse, R188, PT ;  /* 0x000000bc5400720c */ /* 0x040fe40003f46270 */
[-C--:B------:R-:W-:Y:S02]  /*15e30*/  ISETP.GE.AND P1, PT, R84, R187.reuse, PT ;  /* 0x000000bb5400720c */ /* 0x080fe40003f26270 */
[-C--:B------:R-:W-:Y:S02]  /*15e40*/  ISETP.GE.AND P4, PT, R250, R187.reuse, PT ;  /* 0x000000bbfa00720c */ /* 0x080fe40003f86270 */
[----:B------:R-:W-:Y:S02]  /*15e50*/  FSEL R84, R227, -INF , P0 ;  /* 0xff800000e3547808 */ /* 0x000fe40000000000 */
[----:B------:R-:W-:-:S02]  /*15e60*/  ISETP.GE.AND P3, PT, R245, R187, PT ;  /* 0x000000bbf500720c */ /* 0x000fc40003f66270 */
[----:B------:R-:W-:Y:S02]  /*15e70*/  FSEL R114, R114, -INF , !P5 ;  /* 0xff80000072727808 */ /* 0x000fe40006800000 */
[----:B------:R-:W-:Y:S02]  /*15e80*/  FMNMX3.FTZ R26, R26, R117, R116, !PT ;  /* 0x000000751a1a7276 */ /* 0x000fe40007810074 */
[----:B------:R-:W-:Y:S02]  /*15e90*/  FMNMX3.FTZ R19, R19, R102, R98, !PT ;  /* 0x0000006613137276 */ /* 0x000fe40007810062 */
[----:B------:R-:W-:Y:S02]  /*15ea0*/  ISETP.GE.AND P5, PT, R248, R187, PT ;  /* 0x000000bbf800720c */ /* 0x000fe40003fa6270 */
[----:B------:R-:W-:Y:S02]  /*15eb0*/  FSEL R84, R84, -INF , !P4 ;  /* 0xff80000054547808 */ /* 0x000fe40006000000 */
[----:B------:R-:W-:-:S02]  /*15ec0*/  FSEL R91, R91, -INF , !P3 ;  /* 0xff8000005b5b7808 */ /* 0x000fc40005800000 */
[-C--:B------:R-:W-:Y:S02]  /*15ed0*/  ISETP.GE.AND P0, PT, R36, R188.reuse, PT ;  /* 0x000000bc2400720c */ /* 0x080fe40003f06270 */
[-C--:B------:R-:W-:Y:S02]  /*15ee0*/  ISETP.GE.AND P4, PT, R43, R188.reuse, PT ;  /* 0x000000bc2b00720c */ /* 0x080fe40003f86270 */
[----:B------:R-:W-:Y:S02]  /*15ef0*/  FSEL R66, R230, -INF , P2 ;  /* 0xff800000e6427808 */ /* 0x000fe40001000000 */
[----:B------:R-:W-:Y:S02]  /*15f00*/  FMNMX3.FTZ R26, R26, R115, R114, !PT ;  /* 0x000000731a1a7276 */ /* 0x000fe40007810072 */
[----:B------:R-:W-:Y:S02]  /*15f10*/  ISETP.GE.AND P2, PT, R244, R188, PT ;  /* 0x000000bcf400720c */ /* 0x000fe40003f46270 */
[----:B------:R-:W-:-:S02]  /*15f20*/  FMNMX3.FTZ R19, R19, R82, R81, !PT ;  /* 0x0000005213137276 */ /* 0x000fc40007810051 */
[----:B------:R-:W-:Y:S02]  /*15f30*/  FSEL R85, R85, -INF , !P5 ;  /* 0xff80000055557808 */ /* 0x000fe40006800000 */
[-C--:B------:R-:W-:Y:S02]  /*15f40*/  ISETP.GE.AND P5, PT, R36, R187.reuse, PT ;  /* 0x000000bb2400720c */ /* 0x080fe40003fa6270 */
[----:B------:R-:W-:Y:S02]  /*15f50*/  ISETP.GE.AND P3, PT, R43, R187, PT ;  /* 0x000000bb2b00720c */ /* 0x000fe40003f66270 */
[----:B------:R-:W-:Y:S02]  /*15f60*/  FSEL R66, R66, -INF , !P1 ;  /* 0xff80000042427808 */ /* 0x000fe40004800000 */
[----:B------:R-:W-:Y:S02]  /*15f70*/  FSEL R65, R229, -INF , P0 ;  /* 0xff800000e5417808 */ /* 0x000fe40000000000 */
[----:B------:R-:W-:-:S02]  /*15f80*/  FSEL R64, R237, -INF , P4 ;  /* 0xff800000ed407808 */ /* 0x000fc40002000000 */
[----:B------:R-:W-:Y:S02]  /*15f90*/  FMNMX3.FTZ R26, R26, R92, R91, !PT ;  /* 0x0000005c1a1a7276 */ /* 0x000fe4000781005b */
[----:B------:R-:W-:Y:S02]  /*15fa0*/  ISETP.GE.AND P1, PT, R244, R187, PT ;  /* 0x000000bbf400720c */ /* 0x000fe40003f26270 */
[-C--:B------:R-:W-:Y:S02]  /*15fb0*/  ISETP.GE.AND P0, PT, R246, R188.reuse, PT ;  /* 0x000000bcf600720c */ /* 0x080fe40003f06270 */
[----:B------:R-:W-:Y:S02]  /*15fc0*/  ISETP.GE.AND P4, PT, R249, R188, PT ;  /* 0x000000bcf900720c */ /* 0x000fe40003f86270 */
[----:B------:R-:W-:Y:S02]  /*15fd0*/  FSEL R63, R238, -INF , P2 ;  /* 0xff800000ee3f7808 */ /* 0x000fe40001000000 */
[----:B------:R-:W-:-:S02]  /*15fe0*/  FMNMX3.FTZ R19, R19, R80, R79, !PT ;  /* 0x0000005013137276 */ /* 0x000fc4000781004f */
[----:B------:R-:W-:Y:S02]  /*15ff0*/  ISETP.GE.AND P2, PT, R50, R188, PT ;  /* 0x000000bc3200720c */ /* 0x000fe40003f46270 */
[----:B------:R-:W-:Y:S02]  /*16000*/  FSEL R65, R65, -INF , !P5 ;  /* 0xff80000041417808 */ /* 0x000fe40006800000 */
[----:B------:R-:W-:Y:S02]  /*16010*/  FSEL R64, R64, -INF , !P3 ;  /* 0xff80000040407808 */ /* 0x000fe40005800000 */
[----:B------:R-:W-:Y:S02]  /*16020*/  FMNMX3.FTZ R26, R26, R85, R84, !PT ;  /* 0x000000551a1a7276 */ /* 0x000fe40007810054 */
[----:B------:R-:W-:Y:S02]  /*16030*/  ISETP.GE.AND P3, PT, R249, R187, PT ;  /* 0x000000bbf900720c */ /* 0x000fe40003f66270 */
[----:B------:R-:W-:-:S02]  /*16040*/  FSEL R63, R63, -INF , !P1 ;  /* 0xff8000003f3f7808 */ /* 0x000fc40004800000 */
[----:B------:R-:W-:Y:S02]  /*16050*/  FSEL R62, R239, -INF , P0 ;  /* 0xff800000ef3e7808 */ /* 0x000fe40000000000 */
[----:B------:R-:W-:Y:S02]  /*16060*/  FSEL R41, R41, -INF , P4 ;  /* 0xff80000029297808 */ /* 0x000fe40002000000 */
[----:B------:R-:W-:Y:S02]  /*16070*/  FMNMX3.FTZ R19, R19, R78, R77, !PT ;  /* 0x0000004e13137276 */ /* 0x000fe4000781004d */
[----:B------:R-:W-:Y:S02]  /*16080*/  ISETP.GE.AND P0, PT, R50, R187, PT ;  /* 0x000000bb3200720c */ /* 0x000fe40003f06270 */
[----:B------:R-:W-:Y:S02]  /*16090*/  ISETP.GE.AND P1, PT, R251, R188, PT ;  /* 0x000000bcfb00720c */ /* 0x000fe40003f26270 */
[----:B------:R-:W-:-:S02]  /*160a0*/  FSEL R9, R9, -INF , P2 ;  /* 0xff80000009097808 */ /* 0x000fc40001000000 */
[-C--:B------:R-:W-:Y:S02]  /*160b0*/  ISETP.GE.AND P5, PT, R246, R187.reuse, PT ;  /* 0x000000bbf600720c */ /* 0x080fe40003fa6270 */
[----:B------:R-:W-:Y:S02]  /*160c0*/  FMNMX3.FTZ R26, R26, R66, R65, !PT ;  /* 0x000000421a1a7276 */ /* 0x000fe40007810041 */
[----:B------:R-:W-:Y:S02]  /*160d0*/  FSEL R61, R41, -INF , !P3 ;  /* 0xff800000293d7808 */ /* 0x000fe40005800000 */
[----:B------:R-:W-:Y:S02]  /*160e0*/  FMNMX3.FTZ R19, R19, R76, R75, !PT ;  /* 0x0000004c13137276 */ /* 0x000fe4000781004b */
[----:B------:R-:W-:Y:S02]  /*160f0*/  ISETP.GE.AND P4, PT, R251, R187, PT ;  /* 0x000000bbfb00720c */ /* 0x000fe40003f86270 */
[----:B------:R-:W-:-:S02]  /*16100*/  ISETP.GE.AND P3, PT, R51, R188, PT ;  /* 0x000000bc3300720c */ /* 0x000fc40003f66270 */
[----:B------:R-:W-:Y:S02]  /*16110*/  FSEL R60, R9, -INF , !P0 ;  /* 0xff800000093c7808 */ /* 0x000fe40004000000 */
[----:B------:R-:W-:Y:S02]  /*16120*/  FSEL R8, R8, -INF , P1 ;  /* 0xff80000008087808 */ /* 0x000fe40000800000 */
[----:B------:R-:W-:Y:S02]  /*16130*/  ISETP.GE.AND P0, PT, R52, R188, PT ;  /* 0x000000bc3400720c */ /* 0x000fe40003f06270 */
[----:B------:R-:W-:Y:S02]  /*16140*/  FSEL R62, R62, -INF , !P5 ;  /* 0xff8000003e3e7808 */ /* 0x000fe40006800000 */
[----:B------:R-:W-:Y:S02]  /*16150*/  FMNMX3.FTZ R26, R26, R64, R63, !PT ;  /* 0x000000401a1a7276 */ /* 0x000fe4000781003f */
        /* <DEDUP_REMOVED lines=13> */
[-C--:B------:R-:W-:Y:S02]  /*16230*/  ISETP.GE.AND P0, PT, R55, R188.reuse, PT ;  /* 0x000000bc3700720c */ /* 0x080fe40003f06270 */
[----:B------:R-:W-:Y:S02]  /*16240*/  FSEL R12, R12, -INF , P4 ;  /* 0xff8000000c0c7808 */ /* 0x000fe40002000000 */
[----:B------:R-:W-:Y:S02]  /*16250*/  ISETP.GE.AND P3, PT, R54, R187, PT ;  /* 0x000000bb3600720c */ /* 0x000fe40003f66270 */
[----:B------:R-:W-:Y:S02]  /*16260*/  ISETP.GE.AND P1, PT, R56, R188, PT ;  /* 0x000000bc3800720c */ /* 0x000fe40003f26270 */
[----:B------:R-:W-:Y:S02]  /*16270*/  FSEL R13, R13, -INF , P5 ;  /* 0xff8000000d0d7808 */ /* 0x000fe40002800000 */
[----:B------:R-:W-:-:S02]  /*16280*/  FMNMX3.FTZ R8, R8, R60, R59, !PT ;  /* 0x0000003c08087276 */ /* 0x000fc4000781003b */
[----:B------:R-:W-:Y:S02]  /*16290*/  FMNMX3.FTZ R9, R9, R70, R69, !PT ;  /* 0x0000004609097276 */ /* 0x000fe40007810045 */
[-C--:B------:R-:W-:Y:S02]  /*162a0*/  ISETP.GE.AND P4, PT, R55, R187.reuse, PT ;  /* 0x000000bb3700720c */ /* 0x080fe40003f86270 */
[----:B------:R-:W-:Y:S02]  /*162b0*/  ISETP.GE.AND P5, PT, R56, R187, PT ;  /* 0x000000bb3800720c */ /* 0x000fe40003fa6270 */
[----:B------:R-:W-:Y:S02]  /*162c0*/  FSEL R55, R12, -INF , !P2 ;  /* 0xff8000000c377808 */ /* 0x000fe40005000000 */
[----:B------:R-:W-:Y:S02]  /*162d0*/  FSEL R15, R15, -INF , P0 ;  /* 0xff8000000f0f7808 */ /* 0x000fe40000000000 */
[----:B------:R-:W-:-:S02]  /*162e0*/  FSEL R56, R13, -INF , !P3 ;  /* 0xff8000000d387808 */ /* 0x000fc40005800000 */
[-C--:B------:R-:W-:Y:S02]  /*162f0*/  ISETP.GE.AND P2, PT, R252, R188.reuse, PT ;  /* 0x000000bcfc00720c */ /* 0x080fe40003f46270 */
[----:B------:R-:W-:Y:S02]  /*16300*/  FSEL R14, R14, -INF , P1 ;  /* 0xff8000000e0e7808 */ /* 0x000fe40000800000 */
[----:B------:R-:W-:Y:S02]  /*16310*/  ISETP.GE.AND P0, PT, R247, R188, PT ;  /* 0x000000bcf700720c */ /* 0x000fe40003f06270 */
[----:B------:R-:W-:Y:S02]  /*16320*/  FMNMX3.FTZ R8, R8, R58, R57, !PT ;  /* 0x0000003a08087276 */ /* 0x000fe40007810039 */
[----:B------:R-:W-:Y:S02]  /*16330*/  FMNMX3.FTZ R9, R9, R68, R67, !PT ;  /* 0x0000004409097276 */ /* 0x000fe40007810043 */
[----:B------:R-:W-:-:S02]  /*16340*/  ISETP.GE.AND P3, PT, R252, R187, PT ;  /* 0x000000bbfc00720c */ /* 0x000fc40003f66270 */
[----:B------:R-:W-:Y:S02]  /*16350*/  FSEL R17, R17, -INF , P2 ;  /* 0xff80000011117808 */ /* 0x000fe40001000000 */
        /* <DEDUP_REMOVED lines=8> */
[----:B------:R-:W-:Y:S01]  /*163e0*/  FMNMX3.FTZ R8, R8, R54, R53, !PT ;  /* 0x0000003608087276 */ /* 0x000fe20007810035 */
[----:B------:R-:W3:Y:S01]  /*163f0*/  S2UR UR6, SR_CgaCtaId ;  /* 0x00000000000679c3 */ /* 0x000ee20000008800 */
[----:B------:R-:W-:Y:S01]  /*16400*/  UMOV UR7, 0x400 ;  /* 0x0000040000077882 */ /* 0x000fe20000000000 */
[----:B------:R-:W-:Y:S02]  /*16410*/  LOP3.LUT P6, RZ, R190, 0x2, RZ, 0xc0, !PT ;  /* 0x00000002beff7812 */ /* 0x000fe400078cc0ff */
        /* <DEDUP_REMOVED lines=8> */
[----:B--2---:R-:W-:-:S05]  /*164a0*/  FMUL.FTZ R43, R49, R41 ;  /* 0x00000029312b7220 */ /* 0x004fca0000410000 */
[----:B------:R-:W-:Y:S02]  /*164b0*/  FSEL R43, R43, RZ, P1 ;  /* 0x000000ff2b2b7208 */ /* 0x000fe40000800000 */
[----:B----4-:R-:W-:-:S03]  /*164c0*/  FMNMX.FTZ R40, R8, R40, !PT ;  /* 0x0000002808287209 */ /* 0x010fc60007810000 */
[----:B------:R-:W-:Y:S01]  /*164d0*/  FFMA.FTZ R97, R6, R49, -R43 ;  /* 0x0000003106617223 */ /* 0x000fe2000001082b */
[----:B------:R-:W-:Y:S01]  /*164e0*/  FSETP.NEU.FTZ.AND P0, PT, R40, -INF , PT ;  /* 0xff8000002800780b */ /* 0x000fe20003f1d000 */
[----:B------:R-:W-:Y:S01]  /*164f0*/  FMUL.FTZ R6, R49, R40 ;  /* 0x0000002831067220 */ /* 0x000fe20000410000 */
[----:B------:R-:W-:-:S04]  /*16500*/  LOP3.LUT R50, R42, 0x120, R83, 0xf8, !PT ;  /* 0x000001202a327812 */ /* 0x000fc800078ef853 */
[----:B------:R-:W-:Y:S01]  /*16510*/  FSEL R42, R6, RZ, P0 ;  /* 0x000000ff062a7208 */ /* 0x000fe20000000000 */
[----:B---3--:R-:W-:-:S04]  /*16520*/  ULEA UR6, UR6, UR7, 0x18 ;  /* 0x0000000706067291 */ /* 0x008fc8000f8ec0ff */
[-C--:B------:R-:W-:Y:S01]  /*16530*/  FFMA.FTZ R96, R4, R49.reuse, -R42 ;  /* 0x0000003104607223 */ /* 0x080fe2000001082a */
[----:B------:R-:W-:Y:S01]  /*16540*/  FSEL R4, R40, RZ, P0 ;  /* 0x000000ff28047208 */ /* 0x000fe20000000000 */
[----:B------:R-:W-:Y:S01]  /*16550*/  FFMA.FTZ R83, R5, R49, -R43 ;  /* 0x0000003105537223 */ /* 0x000fe2000001082b */
[----:B------:R-:W-:Y:S02]  /*16560*/  FSEL R5, R41, RZ, P1 ;  /* 0x000000ff29057208 */ /* 0x000fe40000800000 */
[----:B------:R-:W-:Y:S01]  /*16570*/  LEA R50, R50, UR6, 0x1 ;  /* 0x0000000632327c11 */ /* 0x000fe2000f8e08ff */
[----:B------:R-:W-:Y:S02]  /*16580*/  FADD.FTZ R4, R0, -R4 ;  /* 0x8000000400047221 */ /* 0x000fe40000010000 */
[----:B------:R-:W-:Y:S02]  /*16590*/  FADD.FTZ R5, R2, -R5 ;  /* 0x8000000502057221 */ /* 0x000fe40000010000 */
[----:B------:R-:W-:Y:S01]  /*165a0*/  FMUL.FTZ R100, R49, R4 ;  /* 0x0000000431647220 */ /* 0x000fe20000410000 */
[----:B------:R-:W-:-:S02]  /*165b0*/  VIADD R4, R50, 0x5000 ;  /* 0x0000500032047836 */ /* 0x000fc40000000000 */
[--C-:B------:R-:W-:Y:S01]  /*165c0*/  FFMA.FTZ R90, R16, R49, -R43.reuse ;  /* 0x00000031105a7223 */ /* 0x100fe2000001082b */
[----:B------:R-:W-:Y:S01]  /*165d0*/  FMUL.FTZ R5, R49, R5 ;  /* 0x0000000531057220 */ /* 0x000fe20000410000 */
[----:B------:R-:W1:Y:S01]  /*165e0*/  LDSM.16.MT88.4 R16, [R50+0x5000] ;  /* 0x005000003210783b */ /* 0x000e620000004200 */
[----:B------:R-:W-:Y:S02]  /*165f0*/  VIADD R0, R50, 0x5020 ;  /* 0x0000502032007836 */ /* 0x000fe40000000000 */
[----:B------:R-:W-:Y:S02]  /*16600*/  @P6 VIADD R0, R4, 0xffffffe0 ;  /* 0xffffffe004006836 */ /* 0x000fe40000000000 */
[-CC-:B------:R-:W-:Y:S01]  /*16610*/  FFMA.FTZ R89, R7, R49.reuse, -R43.reuse ;  /* 0x0000003107597223 */ /* 0x180fe2000001082b */
[----:B------:R2:W-:Y:S01]  /*16620*/  MUFU.EX2 R101, R5 ;  /* 0x0000000500657308 */ /* 0x0005e20000000800 */
        /* <DEDUP_REMOVED lines=29> */
[-CC-:B------:R-:W-:Y:S01]  /*16800*/  FFMA.FTZ R99, R25, R49.reuse, -R42.reuse ;  /* 0x0000003119637223 */ /* 0x180fe2000001082a */
        /* <DEDUP_REMOVED lines=37> */
[-CC-:B------:R-:W-:Y:S01]  /*16a60*/  FFMA.FTZ R120, R37, R49.reuse, -R42.reuse ;  /* 0x0000003125787223 */ /* 0x180fe2000001082a */
[C---:B------:R-:W-:Y:S01]  /*16a70*/  HMMA.16816.F32 R12, R32.reuse, R20, R12 ;  /* 0x00000014200c723c */ /* 0x040fe2000000180c */
[----:B------:R-:W-:Y:S07]  /*16a80*/  MUFU.EX2 R110, R110 ;  /* 0x0000006e006e7308 */ /* 0x000fee0000000800 */
[C---:B------:R-:W-:Y:S01]  /*16a90*/  HMMA.16816.F32 R16, R32.reuse, R22, R16 ;  /* 0x000000162010723c */ /* 0x040fe20000001810 */
[----:B------:R-:W1:Y:S01]  /*16aa0*/  LDSM.16.MT88.4 R20, [R0+0x800] ;  /* 0x000800000014783b */ /* 0x000e620000004200 */
[----:B------:R-:W2:Y:S04]  /*16ab0*/  MUFU.EX2 R109, R109 ;  /* 0x0000006d006d7308 */ /* 0x000ea80000000800 */
        /* <DEDUP_REMOVED lines=8> */
[----:B------:R-:W-:Y:S01]  /*16b40*/  HMMA.16816.F32 R28, R32, R30, R8 ;  /* 0x0000001e201c723c */ /* 0x000fe20000001808 */
        /* <DEDUP_REMOVED lines=24> */
[C---:B-1----:R-:W-:Y:S01]  /*16cd0*/  HMMA.16816.F32 R36, R32.reuse, R20, R36 ;  /* 0x000000142024723c */ /* 0x042fe20000001824 */
[----:B----4-:R-:W-:Y:S01]  /*16ce0*/  F2FP.F16.F32.PACK_AB R20, R125, R112 ;  /* 0x000000707d14723e */ /* 0x010fe200000000ff */
[-CC-:B------:R-:W-:Y:S01]  /*16cf0*/  FFMA.FTZ R132, R220, R49.reuse, -R43.reuse ;  /* 0x00000031dc847223 */ /* 0x180fe2000001082b */
[-CC-:B------:R-:W-:Y:S01]  /*16d00*/  FFMA.FTZ R135, R219, R49.reuse, -R43.reuse ;  /* 0x00000031db877223 */ /* 0x180fe2000001082b */
[-CC-:B------:R-:W-:Y:S01]  /*16d10*/  FFMA.FTZ R134, R218, R49.reuse, -R43.reuse ;  /* 0x00000031da867223 */ /* 0x180fe2000001082b */
[----:B---3--:R-:W-:Y:S01]  /*16d20*/  F2FP.F16.F32.PACK_AB R21, R129, R130 ;  /* 0x000000828115723e */ /* 0x008fe200000000ff */
[-CC-:B------:R-:W-:Y:S01]  /*16d30*/  FFMA.FTZ R133, R217, R49.reuse, -R43.reuse ;  /* 0x00000031d9857223 */ /* 0x180fe2000001082b */
[-CC-:B------:R-:W-:Y:S01]  /*16d40*/  FFMA.FTZ R138, R224, R49.reuse, -R42.reuse ;  /* 0x00000031e08a7223 */ /* 0x180fe2000001082a */
[----:B------:R-:W-:Y:S01]  /*16d50*/  HMMA.16816.F32 R28, R32, R22, R28 ;  /* 0x00000016201c723c */ /* 0x000fe2000000181c */
        /* <DEDUP_REMOVED lines=115> */
[-CC-:B------:R-:W-:Y:S02]  /*17490*/  FFMA.FTZ R33, R156, R49.reuse, -R42.reuse ;  /* 0x000000319c217223 */ /* 0x180fe4000001082a */
        /* <DEDUP_REMOVED lines=23> */
[----:B------:R-:W-:Y:S01]  /*17610*/  FFMA.FTZ R100, R195, R100, R96 ;  /* 0x00000064c3647223 */ /* 0x000fe20000010060 */
[----:B------:R-:W3:Y:S01]  /*17620*/  MUFU.EX2 R151, R21 ;  /* 0x0000001500977308 */ /* 0x000ee20000000800 */
[----:B----4-:R-:W-:Y:S02]  /*17630*/  F2FP.F16.F32.PACK_AB R25, R157, R159 ;  /* 0x0000009f9d19723e */ /* 0x010fe400000000ff */
[----:B-1----:R-:W-:Y:S01]  /*17640*/  F2FP.F16.F32.PACK_AB R24, R167, R193 ;  /* 0x000000c1a718723e */ /* 0x002fe200000000ff */
[----:B------:R1:W-:Y:S01]  /*17650*/  MUFU.EX2 R150, R20 ;  /* 0x0000001400967308 */ /* 0x0003e20000000800 */
[----:B------:R-:W-:Y:S01]  /*17660*/  FADD.FTZ R97, R90, R97 ;  /* 0x000000615a617221 */ /* 0x000fe20000010000 */
[----:B------:R-:W-:-:S02]  /*17670*/  FADD.FTZ R100, R88, R100 ;  /* 0x0000006458647221 */ /* 0x000fc40000010000 */
[----:B------:R-:W4:Y:S02]  /*17680*/  MUFU.EX2 R199, R199 ;  /* 0x000000c700c77308 */ /* 0x000f240000000800 */
[C---:B--2---:R-:W-:Y:S01]  /*17690*/  HMMA.16816.F32 R12, R24.reuse, R8, R12 ;  /* 0x00000008180c723c */ /* 0x044fe2000000180c */
[----:B------:R-:W-:Y:S01]  /*176a0*/  FADD.FTZ R89, R89, R97 ;  /* 0x0000006159597221 */ /* 0x000fe20000010000 */
[----:B------:R-:W-:Y:S01]  /*176b0*/  FADD.FTZ R100, R86, R100 ;  /* 0x0000006456647221 */ /* 0x000fe20000010000 */
[----:B-1----:R-:W1:Y:S05]  /*176c0*/  LDSM.16.MT88.4 R20, [R0+0x2400] ;  /* 0x002400000014783b */ /* 0x002e6a0000004200 */
[----:B------:R-:W-:Y:S01]  /*176d0*/  HMMA.16816.F32 R16, R24, R10, R16 ;  /* 0x0000000a1810723c */ /* 0x000fe20000001810 */
[----:B------:R-:W-:Y:S01]  /*176e0*/  FFMA.FTZ R86, R84, R49, -R42 ;  /* 0x0000003154567223 */ /* 0x000fe2000001082a */
[----:B------:R-:W-:Y:S01]  /*176f0*/  FADD.FTZ R89, R83, R89 ;  /* 0x0000005953597221 */ /* 0x000fe20000010000 */
[----:B------:R-:W-:-:S05]  /*17700*/  FADD.FTZ R84, R2, R100 ;  /* 0x0000006402547221 */ /* 0x000fca0000010000 */
        /* <DEDUP_REMOVED lines=293> */
.L_x_5275:
[----:B------:R-:W-:-:S07]  /*18960*/  IADD3 R192, PT, PT, R3, -0x1, RZ ;  /* 0xffffffff03c07810 */ /* 0x000fce0007ffe0ff */
.L_x_5284:
[----:B------:R-:W-:Y:S05]  /*18970*/  BSYNC B2 ;  /* 0x0000000000027941 */ /* 0x000fea0003800000 */
.L_x_5274:
        /* <DEDUP_REMOVED lines=11> */
.L_x_5292:
[----:B------:R-:W-:Y:S04]  /*18a30*/  DEPBAR.LE SB0, 0x0 ;  /* 0x000080000000791a */ /* 0x000fe80000000000 */
[----:B------:R-:W-:Y:S05]  /*18a40*/  WARPSYNC.ALL ;  /* 0x0000000000007948 */ /* 0x000fea0003800000 */
[----:B------:R-:W-:Y:S01]  /*18a50*/  BAR.SYNC.DEFER_BLOCKING 0x0 ;  /* 0x0000000000007b1d */ /* 0x000fe20000010000 */
[----:B------:R-:W-:Y:S01]  /*18a60*/  LOP3.LUT P1, RZ, R190, 0x4, RZ, 0xc0, !PT ;  /* 0x00000004beff7812 */ /* 0x000fe2000782c0ff */
[----:B-----5:R-:W-:Y:S11]  /*18a70*/  IMAD.MOV.U32 R2, RZ, RZ, R175 ;  /* 0x000000ffff027224 */ /* 0x020ff600078e00af */
        /* <DEDUP_REMOVED lines=75> */
.L_x_5287:
[----:B------:R-:W-:Y:S05]  /*18f30*/  BSYNC.RECONVERGENT B0 ;  /* 0x0000000000007941 */ /* 0x000fea0003800200 */
.L_x_5286:
[-C--:B------:R-:W-:Y:S01]  /*18f40*/  MOV R12, R175.reuse ;  /* 0x000000af000c7202 */ /* 0x080fe20000000f00 */
[----:B------:R-:W2:Y:S01]  /*18f50*/  S2UR UR6, SR_CgaCtaId ;  /* 0x00000000000679c3 */ /* 0x000ea20000008800 */
[-C--:B------:R-:W-:Y:S01]  /*18f60*/  MOV R13, R174.reuse ;  /* 0x000000ae000d7202 */ /* 0x080fe20000000f00 */
[----:B------:R-:W-:Y:S01]  /*18f70*/  UMOV UR7, 0x400 ;  /* 0x0000040000077882 */ /* 0x000fe20000000000 */
[----:B------:R-:W-:Y:S01]  /*18f80*/  IADD3 R8, P0, PT, R194, R175, RZ ;  /* 0x000000afc2087210 */ /* 0x000fe20007f1e0ff */
[----:B------:R-:W-:Y:S01]  /*18f90*/  BSSY.RECONVERGENT B1, `(.L_x_5288) ;  /* 0x0000205000017945 */ /* 0x000fe20003800200 */
[----:B------:R-:W-:Y:S02]  /*18fa0*/  SHF.L.U32 R168, R164, 0x5, RZ ;  /* 0x00000005a4a87819 */ /* 0x000fe400000006ff */
[----:B------:R-:W-:Y:S02]  /*18fb0*/  IADD3.X R9, PT, PT, R193, R174, RZ, P0, !PT ;  /* 0x000000aec1097210 */ /* 0x000fe400007fe4ff */
[-C--:B------:R-:W-:Y:S02]  /*18fc0*/  IADD3 R6, P0, PT, R8, R194.reuse, RZ ;  /* 0x000000c208067210 */ /* 0x080fe40007f1e0ff */
[----:B------:R-:W-:Y:S02]  /*18fd0*/  LOP3.LUT P2, RZ, R164, 0x4, RZ, 0xc0, !PT ;  /* 0x00000004a4ff7812 */ /* 0x000fe4000784c0ff */
        /* <DEDUP_REMOVED lines=9> */
[----:B------:R-:W-:Y:S02]  /*19070*/  LOP3.LUT R2, R2, 0x20, R168, 0xf8, !PT ;  /* 0x0000002002027812 */ /* 0x000fe400078ef8a8 */
[----:B------:R-:W-:Y:S02]  /*19080*/  IADD3.X R15, PT, PT, R11, R193, RZ, P0, !PT ;  /* 0x000000c10b0f7210 */ /* 0x000fe400007fe4ff */
[----:B------:R-:W-:Y:S02]  /*19090*/  SHF.L.U32 R167, R164, 0x2, RZ ;  /* 0x00000002a4a77819 */ /* 0x000fe400000006ff */
[----:B------:R-:W-:Y:S02]  /*190a0*/  LOP3.LUT R0, R168, 0xc0, RZ, 0xc0, !PT ;  /* 0x000000c0a8007812 */ /* 0x000fe400078ec0ff */
[----:B------:R-:W-:Y:S02]  /*190b0*/  LOP3.LUT R167, R167, 0x18, RZ, 0xc0, !PT ;  /* 0x00000018a7a77812 */ /* 0x000fe400078ec0ff */
[--C-:B------:R-:W-:Y:S02]  /*190c0*/  LOP3.LUT R0, R0, 0x8, R164.reuse, 0xf8, !PT ;  /* 0x0000000800007812 */ /* 0x100fe400078ef8a4 */
[----:B------:R-:W-:Y:S02]  /*190d0*/  LOP3.LUT R181, R179, 0xc0, RZ, 0xc0, !PT ;  /* 0x000000c0b3b57812 */ /* 0x000fe400078ec0ff */
[----:B------:R-:W-:Y:S02]  /*190e0*/  LOP3.LUT R0, R2, R0, R167, 0xf6, !PT ;  /* 0x0000000002007212 */ /* 0x000fe400078ef6a7 */
[----:B------:R-:W-:Y:S02]  /*190f0*/  LOP3.LUT R181, R181, 0x18, R164, 0xf8, !PT ;  /* 0x00000018b5b57812 */ /* 0x000fe400078ef8a4 */
[----:B------:R-:W-:Y:S02]  /*19100*/  LEA R152, R0, UR6, 0x1 ;  /* 0x0000000600987c11 */ /* 0x000fe4000f8e08ff */
[----:B------:R-:W-:Y:S02]  /*19110*/  MOV R0, 0x20 ;  /* 0x0000002000007802 */ /* 0x000fe40000000f00 */
[----:B------:R-:W-:Y:S02]  /*19120*/  LOP3.LUT R3, R181, 0x18, R179, 0x78, !PT ;  /* 0x00000018b5037812 */ /* 0x000fe400078e78b3 */
[----:B------:R-:W-:Y:S02]  /*19130*/  SEL R0, R0, 0xffffffe0, !P2 ;  /* 0xffffffe000007807 */ /* 0x000fe40005000000 */
[----:B------:R-:W-:Y:S02]  /*19140*/  LOP3.LUT R3, R178, R3, RZ, 0xfc, !PT ;  /* 0x00000003b2037212 */ /* 0x000fe400078efcff */
[-C--:B------:R-:W-:Y:S02]  /*19150*/  IADD3 R156, PT, PT, R165, R0.reuse, RZ ;  /* 0x00000000a59c7210 */ /* 0x080fe40007ffe0ff */
[----:B------:R-:W-:Y:S02]  /*19160*/  IADD3 R0, PT, PT, R152, R0, RZ ;  /* 0x0000000098007210 */ /* 0x000fe40007ffe0ff */
        /* <DEDUP_REMOVED lines=10> */
[----:B------:R2:W-:Y:S08]  /*19210*/  LDGSTS.E.BYPASS.LTC128B.128 [R3+0x7000], desc[UR4][R10.64] ;  /* 0x070000000a037fae */ /* 0x0005f0000b981a04 */
[----:B------:R-:W-:Y:S01]  /*19220*/  LDGSTS.E.BYPASS.LTC128B.128 [R3+0x7800], desc[UR4][R14.64] ;  /* 0x078000000e037fae */ /* 0x000fe2000b981a04 */
[----:B---3--:R-:W-:Y:S04]  /*19230*/  IADD3 R6, P0, PT, R12, R194, RZ ;  /* 0x000000c20c067210 */ /* 0x008fe80007f1e0ff */
[----:B------:R-:W-:Y:S03]  /*19240*/  IADD3.X R7, PT, PT, R13, R193, RZ, P0, !PT ;  /* 0x000000c10d077210 */ /* 0x000fe600007fe4ff */
[----:B------:R-:W-:Y:S01]  /*19250*/  LDGSTS.E.BYPASS.LTC128B.128 [R3+0x8000], desc[UR4][R12.64] ;  /* 0x080000000c037fae */ /* 0x000fe2000b981a04 */
[----:B------:R-:W-:Y:S07]  /*19260*/  ISETP.GT.AND P0, PT, R192, R169, PT ;  /* 0x000000a9c000720c */ /* 0x000fee0003f04270 */
[----:B------:R3:W-:Y:S08]  /*19270*/  LDGSTS.E.BYPASS.LTC128B.128 [R3+0x8800], desc[UR4][R6.64] ;  /* 0x0880000006037fae */ /* 0x0007f0000b981a04 */
[----:B------:R-:W-:Y:S08]  /*19280*/  LDSM.16.M88.4 R128, [R165] ;  /* 0x00000000a580783b */ /* 0x000ff00000000200 */
[----:B------:R-:W0:Y:S08]  /*19290*/  LDGDEPBAR ;  /* 0x00000000000079af */ /* 0x000e300000000000 */
[----:B--2---:R-:W3:Y:S08]  /*192a0*/  LDSM.16.M88.4 R8, [R152+0x1000] ;  /* 0x001000009808783b */ /* 0x004ef00000000200 */
[----:B------:R-:W2:Y:S04]  /*192b0*/  LD.E R197, desc[UR4][R148.64+0x18c] ;  /* 0x00018c0494c57980 */ /* 0x000ea8000c101900 */
[----:B------:R-:W4:Y:S08]  /*192c0*/  LDSM.16.M88.4 R16, [R152+0x1400] ;  /* 0x001400009810783b */ /* 0x000f300000000200 */
[----:B------:R-:W5:Y:S08]  /*192d0*/  LDSM.16.M88.4 R24, [R152+0x1800] ;  /* 0x001800009818783b */ /* 0x000f700000000200 */
[----:B------:R-:W1:Y:S08]  /*192e0*/  LDSM.16.M88.4 R32, [R152+0x1c00] ;  /* 0x001c00009820783b */ /* 0x000e700000000200 */
        /* <DEDUP_REMOVED lines=24> */
[----:B------:R-:W-:Y:S01]  /*19470*/  LDSM.16.M88.4 R156, [R156] ;  /* 0x000000009c9c783b */ /* 0x000fe20000000200 */
[C---:B------:R-:W-:Y:S07]  /*19480*/  HMMA.16816.F32 R52, R128.reuse, R56, RZ ;  /* 0x000000388034723c */ /* 0x040fee00000018ff */
[----:B------:R-:W3:Y:S01]  /*19490*/  LDSM.16.M88.4 R160, [R0+0x1000] ;  /* 0x0010000000a0783b */ /* 0x000ee20000000200 */
        /* <DEDUP_REMOVED lines=380> */
[----:B------:R-:W-:Y:S02]  /*1ac60*/  SEL R10, R4, R10, !P1 ;  /* 0x0000000a040a7207 */ /* 0x000fe40004800000 */
        /* <DEDUP_REMOVED lines=23> */
.L_x_5291:
[----:B------:R-:W-:Y:S05]  /*1ade0*/  BSYNC.RECONVERGENT B0 ;  /* 0x0000000000007941 */ /* 0x000fea0003800200 */
.L_x_5290:
[----:B------:R-:W-:Y:S01]  /*1adf0*/  IADD3 R6, P0, PT, R0, R173, RZ ;  /* 0x000000ad00067210 */ /* 0x000fe20007f1e0ff */
[----:B------:R-:W-:Y:S01]  /*1ae00*/  IMAD.MOV.U32 R10, RZ, RZ, R173 ;  /* 0x000000ffff0a7224 */ /* 0x000fe200078e00ad */
[----:B------:R-:W-:Y:S01]  /*1ae10*/  SHF.L.U64.HI R4, R170, 0x6, R171 ;  /* 0x00000006aa047819 */ /* 0x000fe200000102ab */
[--C-:B------:R-:W-:Y:S01]  /*1ae20*/  IMAD.MOV.U32 R11, RZ, RZ, R172.reuse ;  /* 0x000000ffff0b7224 */ /* 0x100fe200078e00ac */
[-C--:B-1----:R-:W-:Y:S01]  /*1ae30*/  IADD3 R110, P1, PT, R6, R0.reuse, RZ ;  /* 0x00000000066e7210 */ /* 0x082fe20007f3e0ff */
[----:B------:R-:W-:Y:S02]  /*1ae40*/  IMAD.SHL.U32 R179, R164, 0x8, RZ ;  /* 0x00000008a4b37824 */ /* 0x000fe400078e00ff */
[----:B------:R-:W-:Y:S01]  /*1ae50*/  IMAD.X R7, R4, 0x1, R172, P0 ;  /* 0x0000000104077824 */ /* 0x000fe200000e06ac */
[----:B------:R-:W-:Y:S01]  /*1ae60*/  @!PT LDS RZ, [RZ] ;  /* 0x00000000fffff984 */ /* 0x000fe20000000800 */
[----:B------:R-:W-:Y:S01]  /*1ae70*/  @!PT LDS RZ, [RZ] ;  /* 0x00000000fffff984 */ /* 0x000fe20000000800 */
[----:B------:R-:W-:Y:S01]  /*1ae80*/  @!PT LDS RZ, [RZ] ;  /* 0x00000000fffff984 */ /* 0x000fe20000000800 */
[----:B------:R1:W-:Y:S01]  /*1ae90*/  LDGSTS.E.BYPASS.LTC128B.128 [R3+0x1000], desc[UR4][R10.64] ;  /* 0x010000000a037fae */ /* 0x0003e2000b981a04 */
[-C--:B------:R-:W-:Y:S02]  /*1aea0*/  IADD3 R108, P0, PT, R110, R0.reuse, RZ ;  /* 0x000000006e6c7210 */ /* 0x080fe40007f1e0ff */
[--C-:B------:R-:W-:Y:S01]  /*1aeb0*/  IMAD.X R111, R7, 0x1, R4.reuse, P1 ;  /* 0x00000001076f7824 */ /* 0x100fe200008e0604 */
[----:B------:R2:W-:Y:S01]  /*1aec0*/  LDGSTS.E.BYPASS.LTC128B.128 [R3+0x1800], desc[UR4][R6.64] ;  /* 0x0180000006037fae */ /* 0x0005e2000b981a04 */
[----:B------:R-:W-:Y:S02]  /*1aed0*/  IADD3 R104, P1, PT, R108, R0, RZ ;  /* 0x000000006c687210 */ /* 0x000fe40007f3e0ff */
[--C-:B------:R-:W-:Y:S01]  /*1aee0*/  IMAD.X R109, R111, 0x1, R4.reuse, P0 ;  /* 0x000000016f6d7824 */ /* 0x100fe200000e0604 */
[----:B------:R3:W-:Y:S01]  /*1aef0*/  LDGSTS.E.BYPASS.LTC128B.128 [R3+0x2000], desc[UR4][R110.64] ;  /* 0x020000006e037fae */ /* 0x0007e2000b981a04 */
[----:B------:R-:W-:Y:S03]  /*1af00*/  LOP3.LUT R178, R179, 0x1f20, RZ, 0xc0, !PT ;  /* 0x00001f20b3b27812 */ /* 0x000fe600078ec0ff */
[----:B------:R4:W-:Y:S01]  /*1af10*/  LDGSTS.E.BYPASS.LTC128B.128 [R3+0x2800], desc[UR4][R108.64] ;  /* 0x028000006c037fae */ /* 0x0009e2000b981a04 */
[----:B------:R-:W-:Y:S05]  /*1af20*/  IADD3.X R105, PT, PT, R109, R4, RZ, P1, !PT ;  /* 0x000000046d697210 */ /* 0x000fea0000ffe4ff */
[----:B------:R4:W-:Y:S01]  /*1af30*/  LDGSTS.E.BYPASS.LTC128B.128 [R3+0x3000], desc[UR4][R104.64] ;  /* 0x0300000068037fae */ /* 0x0009e2000b981a04 */
[-C--:B-1----:R-:W-:Y:S04]  /*1af40*/  IADD3 R10, P0, PT, R104, R0.reuse, RZ ;  /* 0x00000000680a7210 */ /* 0x082fe80007f1e0ff */
[-C--:B--2---:R-:W-:Y:S01]  /*1af50*/  IADD3 R6, P1, PT, R10, R0.reuse, RZ ;  /* 0x000000000a067210 */ /* 0x084fe20007f3e0ff */
[--C-:B------:R-:W-:Y:S03]  /*1af60*/  IMAD.X R11, R105, 0x1, R4.reuse, P0 ;  /* 0x00000001690b7824 */ /* 0x100fe600000e0604 */
[----:B---3--:R-:W-:Y:S01]  /*1af70*/  IADD3 R110, P0, PT, R6, R0, RZ ;  /* 0x00000000066e7210 */ /* 0x008fe20007f1e0ff */
[----:B------:R-:W-:Y:S01]  /*1af80*/  IMAD.X R7, R11, 0x1, R4, P1 ;  /* 0x000000010b077824 */ /* 0x000fe200008e0604 */
[----:B------:R4:W-:Y:S04]  /*1af90*/  LDGSTS.E.BYPASS.LTC128B.128 [R3+0x3800], desc[UR4][R10.64] ;  /* 0x038000000a037fae */ /* 0x0009e8000b981a04 */
[----:B------:R4:W-:Y:S01]  /*1afa0*/  LDGSTS.E.BYPASS.LTC128B.128 [R3+0x4000], desc[UR4][R6.64] ;  /* 0x0400000006037fae */ /* 0x0009e2000b981a04 */
[----:B------:R-:W-:Y:S05]  /*1afb0*/  IADD3.X R111, PT, PT, R7, R4, RZ, P0, !PT ;  /* 0x00000004076f7210 */ /* 0x000fea00007fe4ff */
[----:B------:R4:W-:Y:S04]  /*1afc0*/  LDGSTS.E.BYPASS.LTC128B.128 [R3+0x4800], desc[UR4][R110.64] ;  /* 0x048000006e037fae */ /* 0x0009e8000b981a04 */
[----:B------:R-:W0:Y:S02]  /*1afd0*/  LDGDEPBAR ;  /* 0x00000000000079af */ /* 0x000e240000000000 */
.L_x_5289:
[----:B------:R-:W-:Y:S05]  /*1afe0*/  BSYNC.RECONVERGENT B1 ;  /* 0x0000000000017941 */ /* 0x000fea0003800200 */
.L_x_5288:
[----:B------:R-:W-:Y:S01]  /*1aff0*/  LOP3.LUT R190, R190, 0xfffffffe, RZ, 0xc0, !PT ;  /* 0xfffffffebebe7812 */ /* 0x000fe200078ec0ff */
[----:B------:R-:W-:Y:S01]  /*1b000*/  IMAD.MOV.U32 R164, RZ, RZ, R191 ;  /* 0x000000ffffa47224 */ /* 0x000fe200078e00bf */
[----:B------:R-:W-:Y:S01]  /*1b010*/  P2R R0, PR, RZ, 0x4 ;  /* 0x00000004ff007803 */ /* 0x000fe20000000000 */
[----:B------:R2:W-:Y:S02]  /*1b020*/  STL [R1+0x24], R179 ;  /* 0x000024b301007387 */ /* 0x0005e40000100800 */
[----:B-1----:R-:W-:Y:S02]  /*1b030*/  IMAD.SHL.U32 R48, R164, 0x2, RZ ;  /* 0x00000002a4307824 */ /* 0x002fe400078e00ff */
[----:B------:R1:W-:Y:S03]  /*1b040*/  STL [R1+0x20], R178 ;  /* 0x000020b201007387 */ /* 0x0003e60000100800 */
[----:B------:R-:W-:Y:S01]  /*1b050*/  LOP3.LUT R48, R48, 0x6, RZ, 0xc0, !PT ;  /* 0x0000000630307812 */ /* 0x000fe200078ec0ff */
[----:B------:R-:W-:Y:S04]  /*1b060*/  STL [R1+0x1c], R175 ;  /* 0x00001caf01007387 */ /* 0x000fe80000100800 */
[----:B------:R-:W-:Y:S01]  /*1b070*/  IMAD R228, R192, 0x100, R48 ;  /* 0x00000100c0e47824 */ /* 0x000fe200078e0230 */
[----:B------:R3:W-:Y:S03]  /*1b080*/  STL [R1+0x18], R174 ;  /* 0x000018ae01007387 */ /* 0x0007e60000100800 */
[C---:B----4-:R-:W-:Y:S01]  /*1b090*/  VIADD R3, R228.reuse, 0x1 ;  /* 0x00000001e4037836 */ /* 0x050fe20000000000 */
[CC--:B------:R-:W-:Y:S01]  /*1b0a0*/  ISETP.GE.AND P0, PT, R228.reuse, R189.reuse, PT ;  /* 0x000000bde400720c */ /* 0x0c0fe20003f06270 */
[----:B------:R-:W-:Y:S01]  /*1b0b0*/  STL [R1+0x14], R173 ;  /* 0x000014ad01007387 */ /* 0x000fe20000100800 */
[----:B------:R-:W-:Y:S02]  /*1b0c0*/  VIADD R129, R228, 0x31 ;  /* 0x00000031e4817836 */ /* 0x000fe40000000000 */
[C---:B------:R-:W-:Y:S01]  /*1b0d0*/  ISETP.GE.AND P3, PT, R3.reuse, R186, PT ;  /* 0x000000ba0300720c */ /* 0x040fe20003f66270 */
[----:B------:R-:W-:Y:S01]  /*1b0e0*/  STL [R1+0x10], R172 ;  /* 0x000010ac01007387 */ /* 0x000fe20000100800 */
[----:B------:R-:W-:Y:S01]  /*1b0f0*/  FSEL R229, R2, -INF , P0 ;  /* 0xff80000002e57808 */ /* 0x000fe20000000000 */
[C---:B------:R-:W-:Y:S01]  /*1b100*/  VIADD R127, R228.reuse, 0x39 ;  /* 0x00000039e47f7836 */ /* 0x040fe20000000000 */
[CC--:B------:R-:W-:Y:S01]  /*1b110*/  ISETP.GE.AND P0, PT, R228.reuse, R188.reuse, PT ;  /* 0x000000bce400720c */ /* 0x0c0fe20003f06270 */
[C---:B------:R-:W-:Y:S01]  /*1b120*/  VIADD R176, R228.reuse, 0x8 ;  /* 0x00000008e4b07836 */ /* 0x040fe20000000000 */
[-C--:B------:R-:W-:Y:S01]  /*1b130*/  ISETP.GE.AND P1, PT, R3, R189.reuse, PT ;  /* 0x000000bd0300720c */ /* 0x080fe20003f26270 */
[----:B------:R-:W-:Y:S01]  /*1b140*/  STL [R1+0xc], R171 ;  /* 0x00000cab01007387 */ /* 0x000fe20000100800 */
[----:B------:R-:W-:Y:S01]  /*1b150*/  FSEL R227, R161, -INF , P0 ;  /* 0xff800000a1e37808 */ /* 0x000fe20000000000 */
[----:B------:R-:W-:Y:S01]  /*1b160*/  VIADD R220, R228, 0x9 ;  /* 0x00000009e4dc7836 */ /* 0x000fe20000000000 */
[-C--:B------:R-:W-:Y:S01]  /*1b170*/  ISETP.GE.AND P0, PT, R176, R189.reuse, PT ;  /* 0x000000bdb000720c */ /* 0x080fe20003f06270 */
[----:B------:R-:W-:Y:S01]  /*1b180*/  VIADD R219, R228, 0x10 ;  /* 0x00000010e4db7836 */ /* 0x000fe20000000000 */
[----:B------:R-:W-:Y:S01]  /*1b190*/  FSEL R241, R160, -INF , P1 ;  /* 0xff800000a0f17808 */ /* 0x000fe20000800000 */
[----:B------:R-:W-:Y:S01]  /*1b1a0*/  VIADD R217, R228, 0x11 ;  /* 0x00000011e4d97836 */ /* 0x000fe20000000000 */
[----:B------:R-:W-:Y:S01]  /*1b1b0*/  @P3 LOP3.LUT R190, R190, 0x1, RZ, 0xfc, !PT ;  /* 0x00000001bebe3812 */ /* 0x000fe200078efcff */
[----:B------:R-:W-:Y:S01]  /*1b1c0*/  VIADD R197, R228, 0x18 ;  /* 0x00000018e4c57836 */ /* 0x000fe20000000000 */
[-C--:B------:R-:W-:Y:S01]  /*1b1d0*/  ISETP.GE.AND P3, PT, R220, R189.reuse, PT ;  /* 0x000000bddc00720c */ /* 0x080fe20003f66270 */
[----:B------:R4:W-:Y:S01]  /*1b1e0*/  STL [R1+0x8], R170 ;  /* 0x000008aa01007387 */ /* 0x0009e20000100800 */
[----:B------:R-:W-:Y:S01]  /*1b1f0*/  FSEL R152, R152, -INF , P0 ;  /* 0xff80000098987808 */ /* 0x000fe20000000000 */
[C---:B------:R-:W-:Y:S01]  /*1b200*/  VIADD R2, R228.reuse, 0xb0 ;  /* 0x000000b0e4027836 */ /* 0x040fe20000000000 */
[-C--:B------:R-:W-:Y:S01]  /*1b210*/  ISETP.GE.AND P1, PT, R219, R189.reuse, PT ;  /* 0x000000bddb00720c */ /* 0x080fe20003f26270 */
[C---:B------:R-:W-:Y:S01]  /*1b220*/  VIADD R159, R228.reuse, 0x19 ;  /* 0x00000019e49f7836 */ /* 0x040fe20000000000 */
[-C--:B------:R-:W-:Y:S01]  /*1b230*/  ISETP.GE.AND P0, PT, R217, R189.reuse, PT ;  /* 0x000000bdd900720c */ /* 0x080fe20003f06270 */
[----:B------:R4:W-:Y:S01]  /*1b240*/  STL [R1+0x4], R166 ;  /* 0x000004a601007387 */ /* 0x0009e20000100800 */
[----:B------:R-:W-:Y:S01]  /*1b250*/  FSEL R242, R153, -INF , P3 ;  /* 0xff80000099f27808 */ /* 0x000fe20001800000 */
[----:B------:R-:W-:Y:S01]  /*1b260*/  VIADD R158, R228, 0x20 ;  /* 0x00000020e49e7836 */ /* 0x000fe20000000000 */
[----:B------:R-:W-:Y:S01]  /*1b270*/  FSEL R224, R12, -INF , P1 ;  /* 0xff8000000ce07808 */ /* 0x000fe20000800000 */
[----:B------:R4:W-:Y:S01]  /*1b280*/  STL [R1], R165 ;  /* 0x000000a501007387 */ /* 0x0009e20000100800 */
[-C--:B------:R-:W-:Y:S01]  /*1b290*/  ISETP.GE.AND P4, PT, R197, R189.reuse, PT ;  /* 0x000000bdc500720c */ /* 0x080fe20003f86270 */
[C---:B------:R-:W-:Y:S01]  /*1b2a0*/  VIADD R157, R228.reuse, 0x21 ;  /* 0x00000021e49d7836 */ /* 0x040fe20000000000 */
[----:B------:R-:W-:Y:S01]  /*1b2b0*/  FSEL R243, R13, -INF , P0 ;  /* 0xff8000000df37808 */ /* 0x000fe20000000000 */
[C---:B------:R-:W-:Y:S01]  /*1b2c0*/  VIADD R131, R228.reuse, 0x29 ;  /* 0x00000029e4837836 */ /* 0x040fe20000000000 */
[-C--:B------:R-:W-:Y:S01]  /*1b2d0*/  ISETP.GE.AND P3, PT, R159, R189.reuse, PT ;  /* 0x000000bd9f00720c */ /* 0x080fe20003f66270 */
        /* <DEDUP_REMOVED lines=37> */
[----:B--2---:R-:W-:Y:S01]  /*1b530*/  FSEL R179, R25, -INF , P3 ;  /* 0xff80000019b37808 */ /* 0x004fe20001800000 */
[----:B------:R-:W-:Y:S01]  /*1b540*/  VIADD R112, R228, 0x81 ;  /* 0x00000081e4707836 */ /* 0x000fe20000000000 */
[----:B------:R-:W-:Y:S01]  /*1b550*/  FSEL R17, R18, -INF , P1 ;  /* 0xff80000012117808 */ /* 0x000fe20000800000 */
[----:B------:R-:W-:Y:S01]  /*1b560*/  IMAD.MOV.U32 R18, RZ, RZ, R14 ;  /* 0x000000ffff127224 */ /* 0x000fe200078e000e */
[----:B------:R-:W-:Y:S01]  /*1b570*/  ISETP.GE.AND P3, PT, R129, R189, PT ;  /* 0x000000bd8100720c */ /* 0x000fe20003f66270 */
[C---:B------:R-:W-:Y:S01]  /*1b580*/  VIADD R14, R228.reuse, 0xf8 ;  /* 0x000000f8e40e7836 */ /* 0x040fe20000000000 */
[----:B------:R-:W-:Y:S01]  /*1b590*/  FSEL R16, R19, -INF , P0 ;  /* 0xff80000013107808 */ /* 0x000fe20000000000 */
[----:B------:R-:W-:Y:S01]  /*1b5a0*/  VIADD R113, R228, 0x80 ;  /* 0x00000080e4717836 */ /* 0x000fe20000000000 */
[-C--:B------:R-:W-:Y:S01]  /*1b5b0*/  ISETP.GE.AND P1, PT, R158, R188.reuse, PT ;  /* 0x000000bc9e00720c */ /* 0x080fe20003f26270 */
[C---:B------:R-:W-:Y:S01]  /*1b5c0*/  VIADD R108, R228.reuse, 0x89 ;  /* 0x00000089e46c7836 */ /* 0x040fe20000000000 */
[-C--:B------:R-:W-:Y:S01]  /*1b5d0*/  ISETP.GE.AND P0, PT, R157, R188.reuse, PT ;  /* 0x000000bc9d00720c */ /* 0x080fe20003f06270 */
[----:B------:R-:W-:Y:S01]  /*1b5e0*/  VIADD R109, R228, 0x88 ;  /* 0x00000088e46d7836 */ /* 0x000fe20000000000 */
[----:B------:R-:W-:Y:S01]  /*1b5f0*/  FSEL R235, R24, -INF , P4 ;  /* 0xff80000018eb7808 */ /* 0x000fe20002000000 */
[C---:B------:R-:W-:Y:S01]  /*1b600*/  VIADD R104, R228.reuse, 0x91 ;  /* 0x00000091e4687836 */ /* 0x040fe20000000000 */
[CC--:B------:R-:W-:Y:S01]  /*1b610*/  ISETP.GE.AND P5, PT, R3.reuse, R188.reuse, PT ;  /* 0x000000bc0300720c */ /* 0x0c0fe20003fa6270 */
        /* <DEDUP_REMOVED lines=16> */
[----:B------:R-:W-:Y:S01]  /*1b720*/  VIADD R4, R228, 0xb1 ;  /* 0x000000b1e4047836 */ /* 0x000fe20000000000 */
[----:B-1----:R-:W-:Y:S01]  /*1b730*/  FSEL R178, R28, -INF , P4 ;  /* 0xff8000001cb27808 */ /* 0x002fe20002000000 */
[----:B------:R-:W-:Y:S01]  /*1b740*/  VIADD R28, R228, 0xe8 ;  /* 0x000000e8e41c7836 */ /* 0x000fe20000000000 */
[-C--:B------:R-:W-:Y:S01]  /*1b750*/  ISETP.GE.AND P4, PT, R128, R189.reuse, PT ;  /* 0x000000bd8000720c */ /* 0x080fe20003f86270 */
[----:B------:R-:W-:Y:S01]  /*1b760*/  VIADD R9, R228, 0xa0 ;  /* 0x000000a0e4097836 */ /* 0x000fe20000000000 */
[----:B---3--:R-:W-:Y:S01]  /*1b770*/  FSEL R174, R33, -INF , P3 ;  /* 0xff80000021ae7808 */ /* 0x008fe20001800000 */
[----:B------:R-:W-:Y:S01]  /*1b780*/  IMAD.MOV.U32 R33, RZ, RZ, R243 ;  /* 0x000000ffff217224 */ /* 0x000fe200078e00f3 */
[----:B----4-:R-:W-:Y:S01]  /*1b790*/  FSEL R170, R26, -INF , P1 ;  /* 0xff8000001aaa7808 */ /* 0x010fe20000800000 */
[----:B------:R-:W-:Y:S01]  /*1b7a0*/  IMAD.MOV.U32 R26, RZ, RZ, R152 ;  /* 0x000000ffff1a7224 */ /* 0x000fe200078e0098 */
[-C--:B------:R-:W-:Y:S01]  /*1b7b0*/  ISETP.GE.AND P3, PT, R3, R189.reuse, PT ;  /* 0x000000bd0300720c */ /* 0x080fe20003f66270 */
[----:B------:R-:W-:Y:S01]  /*1b7c0*/  IMAD.MOV.U32 R25, RZ, RZ, R242 ;  /* 0x000000ffff197224 */ /* 0x000fe200078e00f2 */
[----:B------:R-:W-:Y:S01]  /*1b7d0*/  FSEL R177, R27, -INF , P0 ;  /* 0xff8000001bb17808 */ /* 0x000fe20000000000 */
[----:B------:R-:W-:Y:S01]  /*1b7e0*/  VIADD R27, R228, 0xe9 ;  /* 0x000000e9e41b7836 */ /* 0x000fe20000000000 */
[-C--:B------:R-:W-:Y:S01]  /*1b7f0*/  ISETP.GE.AND P1, PT, R130, R188.reuse, PT ;  /* 0x000000bc8200720c */ /* 0x080fe20003f26270 */
[----:B------:R-:W-:Y:S01]  /*1b800*/  IMAD.MOV.U32 R22, RZ, RZ, R239 ;  /* 0x000000ffff167224 */ /* 0x000fe200078e00ef */
        /* <DEDUP_REMOVED lines=8> */
[----:B------:R-:W-:Y:S02]  /*1b890*/  FSEL R31, R31, -INF , P0 ;  /* 0xff8000001f1f7808 */ /* 0x000fe40000000000 */
[-C--:B------:R-:W-:Y:S02]  /*1b8a0*/  ISETP.GE.AND P1, PT, R128, R188.reuse, PT ;  /* 0x000000bc8000720c */ /* 0x080fe40003f26270 */
[-C--:B------:R-:W-:Y:S02]  /*1b8b0*/  ISETP.GE.AND P0, PT, R127, R188.reuse, PT ;  /* 0x000000bc7f00720c */ /* 0x080fe40003f06270 */
[----:B------:R-:W-:Y:S02]  /*1b8c0*/  FSEL R225, R162, -INF , P5 ;  /* 0xff800000a2e17808 */ /* 0x000fe40002800000 */
[----:B------:R-:W-:Y:S01]  /*1b8d0*/  FSEL R237, R36, -INF , P4 ;  /* 0xff80000024ed7808 */ /* 0x000fe20002000000 */
[----:B------:R-:W-:Y:S01]  /*1b8e0*/  VIADD R36, R228, 0xd8 ;  /* 0x000000d8e4247836 */ /* 0x000fe20000000000 */
[-C--:B------:R-:W-:Y:S01]  /*1b8f0*/  ISETP.GE.AND P4, PT, R125, R189.reuse, PT ;  /* 0x000000bd7d00720c */ /* 0x080fe20003f86270 */
[----:B------:R-:W-:Y:S01]  /*1b900*/  IMAD.MOV.U32 R24, RZ, RZ, R225 ;  /* 0x000000ffff187224 */ /* 0x000fe200078e00e1 */
[----:B------:R-:W-:Y:S02]  /*1b910*/  FSEL R166, R41, -INF , P3 ;  /* 0xff80000029a67808 */ /* 0x000fe40001800000 */
[----:B------:R-:W-:Y:S01]  /*1b920*/  FSEL R162, R34, -INF , P1 ;  /* 0xff80000022a27808 */ /* 0x000fe20000800000 */
[----:B------:R-:W-:Y:S01]  /*1b930*/  IMAD.MOV.U32 R34, RZ, RZ, R224 ;  /* 0x000000ffff227224 */ /* 0x000fe200078e00e0 */
[----:B------:R-:W-:Y:S01]  /*1b940*/  FSEL R41, R35, -INF , P0 ;  /* 0xff80000023297808 */ /* 0x000fe20000000000 */
[----:B------:R-:W-:Y:S01]  /*1b950*/  IMAD.MOV.U32 R35, RZ, RZ, R241 ;  /* 0x000000ffff237224 */ /* 0x000fe200078e00f1 */
[-C--:B------:R-:W-:Y:S02]  /*1b960*/  ISETP.GE.AND P1, PT, R126, R188.reuse, PT ;  /* 0x000000bc7e00720c */ /* 0x080fe40003f26270 */
[-C--:B------:R-:W-:Y:S02]  /*1b970*/  ISETP.GE.AND P0, PT, R3, R188.reuse, PT ;  /* 0x000000bc0300720c */ /* 0x080fe40003f06270 */
[----:B------:R-:W-:Y:S02]  /*1b980*/  FSEL R13, R40, -INF , P4 ;  /* 0xff800000280d7808 */ /* 0x000fe40002000000 */
[----:B------:R-:W-:Y:S01]  /*1b990*/  FSEL R40, R38, -INF , P1 ;  /* 0xff80000026287808 */ /* 0x000fe20000800000 */
[----:B------:R-:W-:Y:S01]  /*1b9a0*/  VIADD R38, R228, 0xd0 ;  /* 0x000000d0e4267836 */ /* 0x000fe20000000000 */
[-C--:B------:R-:W-:Y:S02]  /*1b9b0*/  ISETP.GE.AND P3, PT, R122, R189.reuse, PT ;  /* 0x000000bd7a00720c */ /* 0x080fe40003f66270 */
        /* <DEDUP_REMOVED lines=20> */
[----:B------:R-:W-:Y:S02]  /*1bb00*/  FSEL R191, R53, -INF , P3 ;  /* 0xff80000035bf7808 */ /* 0x000fe40001800000 */
[----:B------:R-:W-:Y:S01]  /*1bb10*/  FSEL R225, R50, -INF , P1 ;  /* 0xff80000032e17808 */ /* 0x000fe20000800000 */
[----:B------:R-:W-:Y:S01]  /*1bb20*/  IMAD.MOV.U32 R50, RZ, RZ, R23 ;  /* 0x000000ffff327224 */ /* 0x000fe200078e0017 */
[-C--:B------:R-:W-:Y:S01]  /*1bb30*/  ISETP.GE.AND P3, PT, R116, R189.reuse, PT ;  /* 0x000000bd7400720c */ /* 0x080fe20003f66270 */
[----:B------:R-:W-:Y:S01]  /*1bb40*/  IMAD.MOV.U32 R23, RZ, RZ, R12 ;  /* 0x000000ffff177224 */ /* 0x000fe200078e000c */
[----:B------:R-:W-:Y:S02]  /*1bb50*/  FSEL R224, R51, -INF , P0 ;  /* 0xff80000033e07808 */ /* 0x000fe40000000000 */
[-C--:B------:R-:W-:Y:S02]  /*1bb60*/  ISETP.GE.AND P1, PT, R119, R188.reuse, PT ;  /* 0x000000bc7700720c */ /* 0x080fe40003f26270 */
[-C--:B------:R-:W-:Y:S02]  /*1bb70*/  ISETP.GE.AND P0, PT, R118, R188.reuse, PT ;  /* 0x000000bc7600720c */ /* 0x080fe40003f06270 */
[----:B------:R-:W-:Y:S01]  /*1bb80*/  FSEL R240, R57, -INF , P3 ;  /* 0xff80000039f07808 */ /* 0x000fe20001800000 */
[----:B------:R-:W-:Y:S01]  /*1bb90*/  IMAD.MOV.U32 R57, RZ, RZ, R49 ;  /* 0x000000ffff397224 */ /* 0x000fe200078e0031 */
[----:B------:R-:W-:Y:S01]  /*1bba0*/  FSEL R152, R54, -INF , P1 ;  /* 0xff80000036987808 */ /* 0x000fe20000800000 */
[----:B------:R-:W-:Y:S01]  /*1bbb0*/  VIADD R49, R228, 0xb8 ;  /* 0x000000b8e4317836 */ /* 0x000fe20000000000 */
[-C--:B------:R-:W-:Y:S01]  /*1bbc0*/  ISETP.GE.AND P3, PT, R114, R189.reuse, PT ;  /* 0x000000bd7200720c */ /* 0x080fe20003f66270 */
[----:B------:R-:W-:Y:S01]  /*1bbd0*/  IMAD.MOV.U32 R54, RZ, RZ, R230 ;  /* 0x000000ffff367224 */ /* 0x000fe200078e00e6 */
[----:B------:R-:W-:Y:S02]  /*1bbe0*/  FSEL R55, R55, -INF , P0 ;  /* 0xff80000037377808 */ /* 0x000fe40000000000 */
[-C--:B------:R-:W-:Y:S02]  /*1bbf0*/  ISETP.GE.AND P1, PT, R117, R188.reuse, PT ;  /* 0x000000bc7500720c */ /* 0x080fe40003f26270 */
[-C--:B------:R-:W-:Y:S02]  /*1bc00*/  ISETP.GE.AND P0, PT, R116, R188.reuse, PT ;  /* 0x000000bc7400720c */ /* 0x080fe40003f06270 */
[----:B------:R-:W-:Y:S01]  /*1bc10*/  FSEL R51, R61, -INF , P3 ;  /* 0xff8000003d337808 */ /* 0x000fe20001800000 */
[----:B------:R-:W-:Y:S01]  /*1bc20*/  IMAD.MOV.U32 R61, RZ, RZ, R13 ;  /* 0x000000ffff3d7224 */ /* 0x000fe200078e000d */
        /* <DEDUP_REMOVED lines=86> */
[----:B------:R-:W-:Y:S01]  /*1c190*/  FSEL R238, R101, -INF , P3 ;  /* 0xff80000065ee7808 */ /* 0x000fe20001800000 */
[----:B------:R-:W-:Y:S01]  /*1c1a0*/  IMAD.MOV.U32 R101, RZ, RZ, R20 ;  /* 0x000000ffff657224 */ /* 0x000fe200078e0014 */
[-C--:B------:R-:W-:Y:S01]  /*1c1b0*/  ISETP.GE.AND P4, PT, R105, R189.reuse, PT ;  /* 0x000000bd6900720c */ /* 0x080fe20003f86270 */
[----:B------:R-:W-:Y:S01]  /*1c1c0*/  VIADD R20, R228, 0xf9 ;  /* 0x000000f9e4147836 */ /* 0x000fe20000000000 */
        /* <DEDUP_REMOVED lines=17> */
[----:B------:R-:W-:Y:S02]  /*1c2e0*/  ISETP.GE.AND P0, PT, R4, R188, PT ;  /* 0x000000bc0400720c */ /* 0x000fe40003f06270 */
[----:B------:R-:W-:Y:S02]  /*1c2f0*/  FSEL R83, R83, -INF , P4 ;  /* 0xff80000053537808 */ /* 0x000fe40002000000 */
[----:B------:R-:W-:Y:S02]  /*1c300*/  FSEL R230, R209, -INF , P3 ;  /* 0xff800000d1e67808 */ /* 0x000fe40001800000 */
[----:B------:R-:W-:Y:S02]  /*1c310*/  ISETP.GE.AND P4, PT, R228, R186, PT ;  /* 0x000000bae400720c */ /* 0x000fe40003f86270 */
[-C--:B------:R-:W-:Y:S02]  /*1c320*/  ISETP.GE.AND P1, PT, R2, R188.reuse, PT ;  /* 0x000000bc0200720c */ /* 0x080fe40003f26270 */
[----:B------:R-:W-:Y:S01]  /*1c330*/  FSEL R84, R95, -INF , P0 ;  /* 0xff8000005f547808 */ /* 0x000fe20000000000 */
[----:B------:R-:W-:Y:S01]  /*1c340*/  IMAD.MOV.U32 R95, RZ, RZ, R235 ;  /* 0x000000ffff5f7224 */ /* 0x000fe200078e00eb */
[----:B------:R-:W-:Y:S02]  /*1c350*/  ISETP.GE.AND P3, PT, R27, R189, PT ;  /* 0x000000bd1b00720c */ /* 0x000fe40003f66270 */
        /* <DEDUP_REMOVED lines=33> */
[----:B------:R-:W-:Y:S01]  /*1c570*/  IMAD R103, R192, 0x100, R48 ;  /* 0x00000100c0677824 */ /* 0x000fe200078e0230 */
        /* <DEDUP_REMOVED lines=11> */
[----:B------:R-:W-:Y:S01]  /*1c630*/  VIADD R103, R103, 0x8 ;  /* 0x0000000867677836 */ /* 0x000fe20000000000 */
[-C--:B------:R-:W-:Y:S01]  /*1c640*/  ISETP.GE.AND P1, PT, R44, R188.reuse, PT ;  /* 0x000000bc2c00720c */ /* 0x080fe20003f26270 */
[----:B------:R-:W-:Y:S01]  /*1c650*/  IMAD.MOV.U32 R94, RZ, RZ, R101 ;  /* 0x000000ffff5e7224 */ /* 0x000fe200078e0065 */
[----:B------:R-:W-:Y:S01]  /*1c660*/  ISETP.GE.AND P0, PT, R39, R188, PT ;  /* 0x000000bc2700720c */ /* 0x000fe20003f06270 */
[----:B------:R-:W-:Y:S01]  /*1c670*/  IMAD.MOV.U32 R101, RZ, RZ, R90 ;  /* 0x000000ffff657224 */ /* 0x000fe200078e005a */
[C---:B------:R-:W-:Y:S01]  /*1c680*/  ISETP.GE.AND P6, PT, R103.reuse, R187, PT ;  /* 0x000000bb6700720c */ /* 0x040fe20003fc6270 */
        /* <DEDUP_REMOVED lines=68> */
[----:B------:R-:W-:Y:S01]  /*1cad0*/  IMAD.MOV.U32 R201, RZ, RZ, R99 ;  /* 0x000000ffffc97224 */ /* 0x000fe200078e0063 */
[----:B------:R-:W-:Y:S01]  /*1cae0*/  ISETP.GE.AND P5, PT, R27, R188, PT ;  /* 0x000000bc1b00720c */ /* 0x000fe20003fa6270 */
[----:B------:R-:W-:Y:S01]  /*1caf0*/  IMAD.MOV.U32 R106, RZ, RZ, R205 ;  /* 0x000000ffff6a7224 */ /* 0x000fe200078e00cd */
[----:B------:R-:W-:Y:S01]  /*1cb00*/  FSEL R18, R18, -INF , !P0 ;  /* 0xff80000012127808 */ /* 0x000fe20004000000 */
[----:B------:R-:W-:Y:S01]  /*1cb10*/  IMAD.MOV.U32 R99, RZ, RZ, R98 ;  /* 0x000000ffff637224 */ /* 0x000fe200078e0062 */
[-C--:B------:R-:W-:Y:S01]  /*1cb20*/  ISETP.GE.AND P0, PT, R157, R186.reuse, PT ;  /* 0x000000ba9d00720c */ /* 0x080fe20003f06270 */
[----:B------:R-:W-:Y:S01]  /*1cb30*/  IMAD.MOV.U32 R205, RZ, RZ, R204 ;  /* 0x000000ffffcd7224 */ /* 0x000fe200078e00cc */
[----:B------:R-:W-:Y:S01]  /*1cb40*/  FSEL R56, R214, -INF , P5 ;  /* 0xff800000d6387808 */ /* 0x000fe20002800000 */
[----:B------:R-:W-:Y:S01]  /*1cb50*/  IMAD.MOV.U32 R98, RZ, RZ, R199 ;  /* 0x000000ffff627224 */ /* 0x000fe200078e00c7 */
[----:B------:R-:W-:Y:S01]  /*1cb60*/  LOP3.LUT P5, RZ, R190, 0x1, RZ, 0xc0, !PT ;  /* 0x00000001beff7812 */ /* 0x000fe200078ac0ff */
        /* <DEDUP_REMOVED lines=29> */
[----:B------:R-:W-:Y:S01]  /*1cd40*/  LOP3.LUT R190, R190, 0xfffffffe, RZ, 0xc0, !PT ;  /* 0xfffffffebebe7812 */ /* 0x000fe200078ec0ff */
        /* <DEDUP_REMOVED lines=11> */
[----:B------:R-:W-:Y:S01]  /*1ce00*/  @P2 LOP3.LUT R190, R190, 0x1, RZ, 0xfc, !PT ;  /* 0x00000001bebe2812 */ /* 0x000fe200078efcff */
        /* <DEDUP_REMOVED lines=33> */
[----:B------:R-:W-:Y:S01]  /*1d020*/  ISETP.NE.AND P2, PT, R0, RZ, PT ;  /* 0x000000ff0000720c */ /* 0x000fe20003f45270 */
[----:B------:R-:W-:Y:S01]  /*1d030*/  IMAD.MOV.U32 R201, RZ, RZ, R99 ;  /* 0x000000ffffc97224 */ /* 0x000fe200078e0063 */
[----:B------:R2:W5:Y:S01]  /*1d040*/  LDL.LU R174, [R1+0x18] ;  /* 0x0000180001ae7983 */ /* 0x0005620000300800 */
[----:B------:R-:W-:Y:S02]  /*1d050*/  IMAD.MOV.U32 R107, RZ, RZ, R106 ;  /* 0x000000ffff6b7224 */ /* 0x000fe400078e006a */
[----:B------:R-:W-:Y:S01]  /*1d060*/  IMAD.MOV.U32 R99, RZ, RZ, R98 ;  /* 0x000000ffff637224 */ /* 0x000fe200078e0062 */
[----:B------:R2:W5:Y:S01]  /*1d070*/  LDL.LU R173, [R1+0x14] ;  /* 0x0000140001ad7983 */ /* 0x0005620000300800 */
        /* <DEDUP_REMOVED lines=92> */
[----:B------:R-:W-:Y:S01]  /*1d640*/  LOP3.LUT P4, RZ, R190, 0x1, RZ, 0xc0, !PT ;  /* 0x00000001beff7812 */ /* 0x000fe2000788c0ff */
[----:B------:R2:W5:Y:S01]  /*1d650*/  LDL.LU R170, [R1+0x8] ;  /* 0x0000080001aa7983 */ /* 0x0005620000300800 */
[----:B------:R-:W-:Y:S01]  /*1d660*/  FSEL R199, R199, -INF , !P0 ;  /* 0xff800000c7c77808 */ /* 0x000fe20004000000 */
[----:B------:R-:W-:Y:S01]  /*1d670*/  IMAD.MOV.U32 R95, RZ, RZ, R191 ;  /* 0x000000ffff5f7224 */ /* 0x000fe200078e00bf */
[-C--:B------:R-:W-:Y:S01]  /*1d680*/  ISETP.GE.AND P0, PT, R122, R186.reuse, PT ;  /* 0x000000ba7a00720c */ /* 0x080fe20003f06270 */
[----:B------:R2:W5:Y:S01]  /*1d690*/  LDL.LU R166, [R1+0x4] ;  /* 0x0000040001a67983 */ /* 0x0005620000300800 */
[----:B------:R-:W-:Y:S02]  /*1d6a0*/  FSEL R202, R162, -INF , !P4 ;  /* 0xff800000a2ca7808 */ /* 0x000fe40006000000 */
[----:B------:R-:W-:Y:S01]  /*1d6b0*/  FSEL R204, R204, -INF , !P1 ;  /* 0xff800000cccc7808 */ /* 0x000fe20004800000 */
[----:B------:R2:W5:Y:S01]  /*1d6c0*/  LDL.LU R165, [R1] ;  /* 0x0000000001a57983 */ /* 0x0005620000300800 */
[-C--:B------:R-:W-:Y:S02]  /*1d6d0*/  ISETP.GE.AND P3, PT, R129, R187.reuse, PT ;  /* 0x000000bb8100720c */ /* 0x080fe40003f66270 */
[----:B------:R-:W-:Y:S01]  /*1d6e0*/  FSEL R162, R200, -INF , !P0 ;  /* 0xff800000c8a27808 */ /* 0x000fe20004000000 */
[----:B------:R-:W4:Y:S01]  /*1d6f0*/  S2R R191, SR_TID.X ;  /* 0x0000000000bf7919 */ /* 0x000f220000002100 */
[-C--:B------:R-:W-:Y:S02]  /*1d700*/  ISETP.GE.AND P1, PT, R126, R186.reuse, PT ;  /* 0x000000ba7e00720c */ /* 0x080fe40003f26270 */
[-C--:B------:R-:W-:Y:S01]  /*1d710*/  ISETP.GE.AND P0, PT, R120, R186.reuse, PT ;  /* 0x000000ba7800720c */ /* 0x080fe20003f06270 */
[----:B------:R-:W1:Y:S01]  /*1d720*/  S2R R177, SR_CTAID.X ;  /* 0x0000000000b17919 */ /* 0x000e620000002500 */
        /* <DEDUP_REMOVED lines=107> */
[----:B------:R-:W-:Y:S02]  /*1dde0*/  FSEL R92, R92, -INF , !P5 ;  /* 0xff8000005c5c7808 */ /* 0x000fe40006800000 */
        /* <DEDUP_REMOVED lines=43> */
[----:B------:R-:W-:Y:S02]  /*1e0a0*/  FSEL R87, R243, -INF , !P1 ;  /* 0xff800000f3577808 */ /* 0x000fe40004800000 */
[----:B------:R-:W-:Y:S02]  /*1e0b0*/  FMNMX3.FTZ R4, R4, R103, R102, !PT ;  /* 0x0000006704047276 */ /* 0x000fe40007810066 */
[-C--:B------:R-:W-:Y:S02]  /*1e0c0*/  ISETP.GE.AND P1, PT, R49, R186.reuse, PT ;  /* 0x000000ba3100720c */ /* 0x080fe40003f26270 */
[----:B------:R-:W-:Y:S02]  /*1e0d0*/  FMNMX3.FTZ R5, R5, R101, R100, !PT ;  /* 0x0000006505057276 */ /* 0x000fe40007810064 */
[----:B------:R-:W-:Y:S02]  /*1e0e0*/  FMNMX3.FTZ R4, R4, R99, R98, !PT ;  /* 0x0000006304047276 */ /* 0x000fe40007810062 */
[----:B------:R-:W-:Y:S02]  /*1e0f0*/  FSEL R83, R241, -INF , !P1 ;  /* 0xff800000f1537808 */ /* 0x000fe40004800000 */
[-C--:B------:R-:W-:Y:S02]  /*1e100*/  ISETP.GE.AND P0, PT, R39, R186.reuse, PT ;  /* 0x000000ba2700720c */ /* 0x080fe40003f06270 */
[-C--:B------:R-:W-:Y:S02]  /*1e110*/  ISETP.GE.AND P1, PT, R46, R186.reuse, PT ;  /* 0x000000ba2e00720c */ /* 0x080fe40003f26270 */
[----:B------:R-:W-:Y:S02]  /*1e120*/  FMNMX3.FTZ R5, R5, R97, R96, !PT ;  /* 0x0000006105057276 */ /* 0x000fe40007810060 */
[----:B------:R-:W-:Y:S02]  /*1e130*/  ISETP.GE.AND P4, PT, R6, R187, PT ;  /* 0x000000bb0600720c */ /* 0x000fe40003f86270 */
[----:B------:R-:W-:Y:S02]  /*1e140*/  FMNMX3.FTZ R4, R4, R95, R94, !PT ;  /* 0x0000005f04047276 */ /* 0x000fe4000781005e */
[----:B------:R-:W-:Y:S02]  /*1e150*/  FSEL R74, R236, -INF , !P0 ;  /* 0xff800000ec4a7808 */ /* 0x000fe40004000000 */
[----:B------:R-:W-:Y:S02]  /*1e160*/  FSEL R89, R89, -INF , !P4 ;  /* 0xff80000059597808 */ /* 0x000fe40006000000 */
[----:B------:R-:W-:Y:S02]  /*1e170*/  FSEL R88, R88, -INF , !P3 ;  /* 0xff80000058587808 */ /* 0x000fe40005800000 */
[----:B------:R-:W-:Y:S02]  /*1e180*/  FSEL R79, R239, -INF , !P1 ;  /* 0xff800000ef4f7808 */ /* 0x000fe40004800000 */
[----:B------:R-:W-:Y:S02]  /*1e190*/  FMNMX3.FTZ R5, R5, R93, R92, !PT ;  /* 0x0000005d05057276 */ /* 0x000fe4000781005c */
        /* <DEDUP_REMOVED lines=24> */
[----:B------:R-:W-:Y:S02]  /*1e320*/  FMNMX3.FTZ R4, R4, R79, R78, !PT ;  /* 0x0000004f04047276 */ /* 0x000fe4000781004e */
[----:B------:R-:W-:Y:S02]  /*1e330*/  FSEL R67, R233, -INF , !P1 ;  /* 0xff800000e9437808 */ /* 0x000fe40004800000 */
[----:B------:R-:W-:Y:S02]  /*1e340*/  FSEL R62, R230, -INF , !P0 ;  /* 0xff800000e63e7808 */ /* 0x000fe40004000000 */
[-C--:B------:R-:W-:Y:S02]  /*1e350*/  ISETP.GE.AND P4, PT, R37, R187.reuse, PT ;  /* 0x000000bb2500720c */ /* 0x080fe40003f86270 */
[CC--:B------:R-:W-:Y:S02]  /*1e360*/  ISETP.GE.AND P1, PT, R30.reuse, R186.reuse, PT ;  /* 0x000000ba1e00720c */ /* 0x0c0fe40003f26270 */
        /* <DEDUP_REMOVED lines=8> */
[----:B------:R-:W-:Y:S02]  /*1e3f0*/  FSEL R68, R68, -INF , !P4 ;  /* 0xff80000044447808 */ /* 0x000fe40006000000 */
[----:B------:R-:W-:Y:S02]  /*1e400*/  FMNMX3.FTZ R5, R5, R73, R72, !PT ;  /* 0x0000004905057276 */ /* 0x000fe40007810048 */
[----:B------:R-:W-:Y:S02]  /*1e410*/  P2R R2, PR, RZ, 0x1 ;  /* 0x00000001ff027803 */ /* 0x000fe40000000000 */
[-C--:B------:R-:W-:Y:S02]  /*1e420*/  ISETP.GE.AND P1, PT, R28, R186.reuse, PT ;  /* 0x000000ba1c00720c */ /* 0x080fe40003f26270 */
[-C--:B------:R-:W-:Y:S02]  /*1e430*/  ISETP.GE.AND P0, PT, R27, R186.reuse, PT ;  /* 0x000000ba1b00720c */ /* 0x080fe40003f06270 */
[----:B------:R-:W-:Y:S02]  /*1e440*/  FMNMX3.FTZ R4, R4, R71, R70, !PT ;  /* 0x0000004704047276 */ /* 0x000fe40007810046 */
[----:B------:R-:W-:Y:S02]  /*1e450*/  FSEL R64, R64, -INF , !P3 ;  /* 0xff80000040407808 */ /* 0x000fe40005800000 */
[----:B------:R-:W-:Y:S02]  /*1e460*/  ISETP.GE.AND P5, PT, R29, R187, PT ;  /* 0x000000bb1d00720c */ /* 0x000fe40003fa6270 */
[----:B------:R-:W-:Y:S02]  /*1e470*/  FSEL R65, R65, -INF , !P6 ;  /* 0xff80000041417808 */ /* 0x000fe40007000000 */
[----:B------:R-:W-:Y:S02]  /*1e480*/  ISETP.NE.AND P3, PT, R2, RZ, PT ;  /* 0x000000ff0200720c */ /* 0x000fe40003f65270 */
        /* <DEDUP_REMOVED lines=8> */
[----:B------:R-:W-:Y:S02]  /*1e510*/  ISETP.GE.AND P6, PT, R27, R187, PT ;  /* 0x000000bb1b00720c */ /* 0x000fe40003fc6270 */
[----:B------:R-:W-:Y:S02]  /*1e520*/  FMNMX3.FTZ R0, R5, R65, R64, !PT ;  /* 0x0000004105007276 */ /* 0x000fe40007810040 */
[----:B------:R-:W-:Y:S02]  /*1e530*/  FSEL R55, R227, -INF , !P1 ;  /* 0xff800000e3377808 */ /* 0x000fe40004800000 */
[----:B------:R-:W-:Y:S02]  /*1e540*/  FSEL R54, R54, -INF , !P0 ;  /* 0xff80000036367808 */ /* 0x000fe40004000000 */
[----:B------:R-:W-:Y:S02]  /*1e550*/  FMNMX3.FTZ R4, R4, R63, R62, !PT ;  /* 0x0000003f04047276 */ /* 0x000fe4000781003e */
[-C--:B------:R-:W-:Y:S02]  /*1e560*/  ISETP.GE.AND P1, PT, R14, R186.reuse, PT ;  /* 0x000000ba0e00720c */ /* 0x080fe40003f26270 */
[----:B------:R-:W-:Y:S02]  /*1e570*/  ISETP.GE.AND P0, PT, R20, R186, PT ;  /* 0x000000ba1400720c */ /* 0x000fe40003f06270 */
        /* <DEDUP_REMOVED lines=18> */
[----:B------:R-:W-:Y:S01]  /*1e6a0*/  SHF.R.U32.HI R44, RZ, 0x1, R164 ;  /* 0x00000001ff2c7819 */ /* 0x000fe200000116a4 */
[----:B------:R-:W-:Y:S01]  /*1e6b0*/  SHFL.BFLY PT, R5, R2, 0x2, 0x1f ;  /* 0x0c401f0002057f89 */ /* 0x000fe200000e0000 */
[----:B------:R-:W-:Y:S07]  /*1e6c0*/  MOV R176, 0x200 ;  /* 0x0000020000b07802 */ /* 0x000fee0000000f00 */
[----:B------:R-:W2:Y:S02]  /*1e6d0*/  SHFL.BFLY PT, R4, R0, 0x2, 0x1f ;  /* 0x0c401f0000047f89 */ /* 0x000ea400000e0000 */
[----:B--2---:R-:W-:Y:S02]  /*1e6e0*/  FMNMX.FTZ R4, R0, R4, !PT ;  /* 0x0000000400047209 */ /* 0x004fe40007810000 */
[----:B------:R-:W-:Y:S04]  /*1e6f0*/  FMNMX.FTZ R5, R2, R5, !PT ;  /* 0x0000000502057209 */ /* 0x000fe80007810000 */
[----:B------:R-:W2:Y:S08]  /*1e700*/  SHFL.BFLY PT, R0, R4, 0x1, 0x1f ;  /* 0x0c201f0004007f89 */ /* 0x000eb000000e0000 */
[----:B------:R-:W4:Y:S01]  /*1e710*/  SHFL.BFLY PT, R2, R5, 0x1, 0x1f ;  /* 0x0c201f0005027f89 */ /* 0x000f2200000e0000 */
[----:B--2---:R-:W-:Y:S02]  /*1e720*/  FMNMX.FTZ R0, R4, R0, !PT ;  /* 0x0000000004007209 */ /* 0x004fe40007810000 */
[----:B----4-:R-:W-:Y:S03]  /*1e730*/  FMNMX.FTZ R2, R5, R2, !PT ;  /* 0x0000000205027209 */ /* 0x010fe60007810000 */
[C---:B---3--:R-:W-:Y:S01]  /*1e740*/  FMUL.FTZ R52, R3.reuse, R0 ;  /* 0x0000000003347220 */ /* 0x048fe20000410000 */
[----:B------:R-:W-:Y:S02]  /*1e750*/  LOP3.LUT R5, R44, 0x8, RZ, 0xc0, !PT ;  /* 0x000000082c057812 */ /* 0x000fe400078ec0ff */
[----:B------:R-:W-:Y:S01]  /*1e760*/  FSETP.NEU.FTZ.AND P1, PT, R2, -INF , PT ;  /* 0xff8000000200780b */ /* 0x000fe20003f3d000 */
[----:B------:R-:W-:Y:S01]  /*1e770*/  FMUL.FTZ R50, R3, R2 ;  /* 0x0000000203327220 */ /* 0x000fe20000410000 */
[----:B------:R-:W-:Y:S02]  /*1e780*/  LOP3.LUT R5, R5, 0xc0, R168, 0xf8, !PT ;  /* 0x000000c005057812 */ /* 0x000fe400078ef8a8 */
[----:B------:R-:W-:Y:S02]  /*1e790*/  LOP3.LUT R168, R168, 0x120, RZ, 0xc0, !PT ;  /* 0x00000120a8a87812 */ /* 0x000fe400078ec0ff */
[----:B------:R-:W-:Y:S02]  /*1e7a0*/  FSETP.NEU.FTZ.AND P0, PT, R0, -INF , PT ;  /* 0xff8000000000780b */ /* 0x000fe40003f1d000 */
[----:B------:R-:W-:Y:S02]  /*1e7b0*/  LOP3.LUT R5, R168, R5, R167, 0xf6, !PT ;  /* 0x00000005a8057212 */ /* 0x000fe400078ef6a7 */
[----:B------:R-:W-:Y:S02]  /*1e7c0*/  FSEL R50, R50, RZ, P1 ;  /* 0x000000ff32327208 */ /* 0x000fe40000800000 */
[----:B------:R-:W-:Y:S02]  /*1e7d0*/  FSEL R52, R52, RZ, P0 ;  /* 0x000000ff34347208 */ /* 0x000fe40000000000 */
[----:B------:R-:W-:Y:S01]  /*1e7e0*/  LEA R46, R5, UR6, 0x1 ;  /* 0x00000006052e7c11 */ /* 0x000fe2000f8e08ff */
[-C--:B------:R-:W-:Y:S01]  /*1e7f0*/  FFMA.FTZ R154, R13, R3.reuse, -R50 ;  /* 0x000000030d9a7223 */ /* 0x080fe20000010832 */
[----:B------:R-:W-:Y:S01]  /*1e800*/  FSEL R5, R2, RZ, P1 ;  /* 0x000000ff02057208 */ /* 0x000fe20000800000 */
[-CC-:B------:R-:W-:Y:S01]  /*1e810*/  FFMA.FTZ R167, R12, R3.reuse, -R52.reuse ;  /* 0x000000030ca77223 */ /* 0x180fe20000010834 */
[----:B------:R-:W-:Y:S01]  /*1e820*/  FSEL R4, R0, RZ, P0 ;  /* 0x000000ff00047208 */ /* 0x000fe20000000000 */
[----:B------:R-:W2:Y:S01]  /*1e830*/  LDSM.16.MT88.4 R12, [R46+0x5000] ;  /* 0x005000002e0c783b */ /* 0x000ea20000004200 */
[-C--:B------:R-:W-:Y:S01]  /*1e840*/  FFMA.FTZ R126, R23, R3.reuse, -R52 ;  /* 0x00000003177e7223 */ /* 0x080fe20000010834 */
[----:B------:R-:W-:Y:S01]  /*1e850*/  MUFU.EX2 R154, R154 ;  /* 0x0000009a009a7308 */ /* 0x000fe20000000800 */
[----:B------:R-:W-:Y:S01]  /*1e860*/  FADD.FTZ R5, -R5, R150 ;  /* 0x0000009605057221 */ /* 0x000fe20000010100 */
[----:B------:R-:W-:Y:S01]  /*1e870*/  FADD.FTZ R4, -R4, R151 ;  /* 0x0000009704047221 */ /* 0x000fe20000010100 */
[--C-:B------:R-:W-:Y:S07]  /*1e880*/  FFMA.FTZ R127, R35, R3, -R50.reuse ;  /* 0x00000003237f7223 */ /* 0x100fee0000010832 */
[----:B------:R-:W-:Y:S01]  /*1e890*/  MUFU.EX2 R167, R167 ;  /* 0x000000a700a77308 */ /* 0x000fe20000000800 */
[----:B------:R-:W-:Y:S01]  /*1e8a0*/  FMUL.FTZ R5, R3, R5 ;  /* 0x0000000503057220 */ /* 0x000fe20000410000 */
[-C--:B------:R-:W-:Y:S01]  /*1e8b0*/  FFMA.FTZ R129, R34, R3.reuse, -R50 ;  /* 0x0000000322817223 */ /* 0x080fe20000010832 */
[-C--:B------:R-:W-:Y:S07]  /*1e8c0*/  FFMA.FTZ R21, R21, R3.reuse, -R52 ;  /* 0x0000000315157223 */ /* 0x080fee0000010834 */
[----:B------:R-:W-:Y:S01]  /*1e8d0*/  MUFU.EX2 R126, R126 ;  /* 0x0000007e007e7308 */ /* 0x000fe20000000800 */
[-CC-:B------:R-:W-:Y:S01]  /*1e8e0*/  FFMA.FTZ R130, R26, R3.reuse, -R50.reuse ;  /* 0x000000031a827223 */ /* 0x180fe20000010832 */
[-C--:B------:R-:W-:Y:S01]  /*1e8f0*/  FFMA.FTZ R124, R25, R3.reuse, -R50 ;  /* 0x00000003197c7223 */ /* 0x080fe20000010832 */
[-CC-:B------:R-:W-:Y:S07]  /*1e900*/  FFMA.FTZ R128, R24, R3.reuse, -R52.reuse ;  /* 0x0000000318807223 */ /* 0x180fee0000010834 */
[----:B------:R3:W4:Y:S01]  /*1e910*/  MUFU.EX2 R23, R5 ;  /* 0x0000000500177308 */ /* 0x0007220000000800 */
[-C--:B------:R-:W-:Y:S01]  /*1e920*/  FFMA.FTZ R131, R22, R3.reuse, -R52 ;  /* 0x0000000316837223 */ /* 0x080fe20000010834 */
[----:B------:R-:W-:Y:S01]  /*1e930*/  FMUL.FTZ R4, R3, R4 ;  /* 0x0000000403047220 */ /* 0x000fe20000410000 */
[----:B------:R-:W-:Y:S07]  /*1e940*/  VIADD R45, R46, 0x5020 ;  /* 0x000050202e2d7836 */ /* 0x000fee0000000000 */
[----:B------:R-:W1:Y:S01]  /*1e950*/  MUFU.EX2 R127, R127 ;  /* 0x0000007f007f7308 */ /* 0x000e620000000800 */
[-CC-:B------:R-:W-:Y:S01]  /*1e960*/  FFMA.FTZ R18, R18, R3.reuse, -R50.reuse ;  /* 0x0000000312127223 */ /* 0x180fe20000010832 */
[-C--:B------:R-:W-:Y:S01]  /*1e970*/  FFMA.FTZ R150, R208, R3.reuse, -R50 ;  /* 0x00000003d0967223 */ /* 0x080fe20000010832 */
[-CC-:B------:R-:W-:Y:S07]  /*1e980*/  FFMA.FTZ R206, R206, R3.reuse, -R52.reuse ;  /* 0x00000003cece7223 */ /* 0x180fee0000010834 */
[----:B------:R2:W2:Y:S01]  /*1e990*/  MUFU.EX2 R22, R4 ;  /* 0x0000000400167308 */ /* 0x0004a20000000800 */
[-CC-:B------:R-:W-:Y:S01]  /*1e9a0*/  FFMA.FTZ R208, R202, R3.reuse, -R52.reuse ;  /* 0x00000003cad07223 */ /* 0x180fe20000010834 */
[-C--:B------:R-:W-:Y:S01]  /*1e9b0*/  FFMA.FTZ R202, R41, R3.reuse, -R52 ;  /* 0x0000000329ca7223 */ /* 0x080fe20000010834 */
[-C--:B------:R-:W-:Y:S07]  /*1e9c0*/  FFMA.FTZ R168, R207, R3.reuse, -R50 ;  /* 0x00000003cfa87223 */ /* 0x080fee0000010832 */
[----:B------:R-:W-:Y:S01]  /*1e9d0*/  MUFU.EX2 R130, R130 ;  /* 0x0000008200827308 */ /* 0x000fe20000000800 */
[----:B------:R-:W-:Y:S01]  /*1e9e0*/  FFMA.FTZ R151, R200, R3, -R52 ;  /* 0x00000003c8977223 */ /* 0x000fe20000010834 */
[----:B---3--:R-:W-:Y:S02]  /*1e9f0*/  VIADD R5, R46, 0x5000 ;  /* 0x000050002e057836 */ /* 0x008fe40000000000 */
[----:B----4-:R-:W-:Y:S06]  /*1ea00*/  FMUL.FTZ R9, R23, R141 ;  /* 0x0000008d17097220 */ /* 0x010fec0000410000 */
[----:B------:R-:W3:Y:S01]  /*1ea10*/  MUFU.EX2 R124, R124 ;  /* 0x0000007c007c7308 */ /* 0x000ee20000000800 */
[--C-:B------:R-:W-:Y:S01]  /*1ea20*/  FFMA.FTZ R201, R201, R3, -R50.reuse ;  /* 0x00000003c9c97223 */ /* 0x100fe20000010832 */
[----:B------:R-:W-:Y:S01]  /*1ea30*/  @P2 VIADD R45, R5, 0xffffffe0 ;  /* 0xffffffe0052d2836 */ /* 0x000fe20000000000 */
[----:B-1----:R-:W-:Y:S07]  /*1ea40*/  F2FP.F16.F32.PACK_AB R24, R127, R154 ;  /* 0x0000009a7f18723e */ /* 0x002fee00000000ff */
[----:B------:R-:W1:Y:S01]  /*1ea50*/  MUFU.EX2 R128, R128 ;  /* 0x0000008000807308 */ /* 0x000e620000000800 */
[C---:B------:R-:W-:Y:S01]  /*1ea60*/  FMUL.FTZ R5, R23.reuse, R145 ;  /* 0x0000009117057220 */ /* 0x040fe20000410000 */
[----:B--2---:R-:W-:Y:S01]  /*1ea70*/  FMUL.FTZ R4, R23, R144 ;  /* 0x0000009017047220 */ /* 0x004fe20000410000 */
[C---:B------:R-:W-:Y:S07]  /*1ea80*/  FMUL.FTZ R6, R22.reuse, R146 ;  /* 0x0000009216067220 */ /* 0x040fee0000410000 */
[----:B------:R-:W2:Y:S01]  /*1ea90*/  MUFU.EX2 R131, R131 ;  /* 0x0000008300837308 */ /* 0x000ea20000000800 */
[C---:B------:R-:W-:Y:S01]  /*1eaa0*/  FMUL.FTZ R7, R22.reuse, R147 ;  /* 0x0000009316077220 */ /* 0x040fe20000410000 */
[----:B------:R-:W4:Y:S01]  /*1eab0*/  LDSM.16.MT88.4 R28, [R45] ;  /* 0x000000002d1c783b */ /* 0x000f220000004200 */
[--C-:B------:R-:W-:Y:S01]  /*1eac0*/  FFMA.FTZ R144, R33, R3, -R50.reuse ;  /* 0x0000000321907223 */ /* 0x100fe20000010832 */
[C---:B------:R-:W-:Y:S01]  /*1ead0*/  FMUL.FTZ R10, R22.reuse, R142 ;  /* 0x0000008e160a7220 */ /* 0x040fe20000410000 */
[----:B------:R-:W-:Y:S01]  /*1eae0*/  FMUL.FTZ R11, R22, R143 ;  /* 0x0000008f160b7220 */ /* 0x000fe20000410000 */
[----:B---3--:R-:W-:Y:S01]  /*1eaf0*/  F2FP.F16.F32.PACK_AB R26, R124, R130 ;  /* 0x000000827c1a723e */ /* 0x008fe200000000ff */
[--C-:B------:R-:W-:Y:S03]  /*1eb00*/  FFMA.FTZ R142, R19, R3, -R50.reuse ;  /* 0x00000003138e7223 */ /* 0x100fe60000010832 */
[----:B------:R-:W-:Y:S01]  /*1eb10*/  MUFU.EX2 R129, R129 ;  /* 0x0000008100817308 */ /* 0x000fe20000000800 */
[----:B------:R-:W-:Y:S01]  /*1eb20*/  FMUL.FTZ R19, R22, R135 ;  /* 0x0000008716137220 */ /* 0x000fe20000410000 */
[----:B-1----:R-:W-:Y:S01]  /*1eb30*/  F2FP.F16.F32.PACK_AB R25, R128, R167 ;  /* 0x000000a78019723e */ /* 0x002fe200000000ff */
[----:B------:R-:W-:Y:S07]  /*1eb40*/  LDSM.16.MT88.4 R36, [R45+0x400] ;  /* 0x000400002d24783b */ /* 0x000fee0000004200 */
[----:B------:R-:W-:Y:S01]  /*1eb50*/  MUFU.EX2 R144, R144 ;  /* 0x0000009000907308 */ /* 0x000fe20000000800 */
[-CC-:B------:R-:W-:Y:S01]  /*1eb60*/  FFMA.FTZ R135, R215, R3.reuse, -R50.reuse ;  /* 0x00000003d7877223 */ /* 0x180fe20000010832 */
[----:B--2---:R-:W-:Y:S01]  /*1eb70*/  F2FP.F16.F32.PACK_AB R27, R131, R126 ;  /* 0x0000007e831b723e */ /* 0x004fe200000000ff */
[-C--:B------:R-:W-:Y:S07]  /*1eb80*/  FFMA.FTZ R207, R43, R3.reuse, -R50 ;  /* 0x000000032bcf7223 */ /* 0x080fee0000010832 */
[----:B------:R-:W-:Y:S01]  /*1eb90*/  MUFU.EX2 R142, R142 ;  /* 0x0000008e008e7308 */ /* 0x000fe20000000800 */
[-C--:B------:R-:W-:Y:S01]  /*1eba0*/  FFMA.FTZ R143, R213, R3.reuse, -R52 ;  /* 0x00000003d58f7223 */ /* 0x080fe20000010834 */
[-C--:B------:R-:W-:Y:S01]  /*1ebb0*/  FFMA.FTZ R145, R214, R3.reuse, -R50 ;  /* 0x00000003d6917223 */ /* 0x080fe20000010832 */
[-CC-:B------:R-:W-:Y:S01]  /*1ebc0*/  FFMA.FTZ R146, R210, R3.reuse, -R52.reuse ;  /* 0x00000003d2927223 */ /* 0x180fe20000010834 */
[-CC-:B------:R-:W-:Y:S01]  /*1ebd0*/  FFMA.FTZ R147, R205, R3.reuse, -R52.reuse ;  /* 0x00000003cd937223 */ /* 0x180fe20000010834 */
[C---:B------:R-:W-:Y:S05]  /*1ebe0*/  HMMA.16816.F32 R4, R24.reuse, R12, R4 ;  /* 0x0000000c1804723c */ /* 0x040fea0000001804 */
        /* <DEDUP_REMOVED lines=22> */
[-CC-:B------:R-:W-:Y:S01]  /*1ed50*/  FFMA.FTZ R163, R163, R3.reuse, -R50.reuse ;  /* 0x00000003a3a37223 */ /* 0x180fe20000010832 */
[-C--:B------:R-:W-:Y:S01]  /*1ed60*/  FFMA.FTZ R161, R161, R3.reuse, -R50 ;  /* 0x00000003a1a17223 */ /* 0x080fe20000010832 */
[----:B------:R-:W-:Y:S07]  /*1ed70*/  FFMA.FTZ R157, R157, R3, -R52 ;  /* 0x000000039d9d7223 */ /* 0x000fee0000010834 */
[----:B------:R2:W1:Y:S01]  /*1ed80*/  MUFU.EX2 R136, R18 ;  /* 0x0000001200887308 */ /* 0x0004620000000800 */
[----:B------:R-:W-:Y:S01]  /*1ed90*/  FFMA.FTZ R167, R22, R195, R167 ;  /* 0x000000c316a77223 */ /* 0x000fe200000100a7 */
[C---:B----4-:R-:W-:Y:S08]  /*1eda0*/  HMMA.16816.F32 R12, R24.reuse, R28, R12 ;  /* 0x0000001c180c723c */ /* 0x050ff0000000180c */
[----:B------:R-:W4:Y:S01]  /*1edb0*/  MUFU.EX2 R133, R133 ;  /* 0x0000008500857308 */ /* 0x000f220000000800 */
[-CC-:B------:R-:W-:Y:S01]  /*1edc0*/  FFMA.FTZ R122, R122, R3.reuse, -R50.reuse ;  /* 0x000000037a7a7223 */ /* 0x180fe20000010832 */
[-C--:B------:R-:W-:Y:S01]  /*1edd0*/  FFMA.FTZ R119, R119, R3.reuse, -R50 ;  /* 0x0000000377777223 */ /* 0x080fe20000010832 */
[----:B------:R-:W-:Y:S07]  /*1ede0*/  FFMA.FTZ R154, R23, R196, R154 ;  /* 0x000000c4179a7223 */ /* 0x000fee000001009a */
[----:B------:R-:W4:Y:S01]  /*1edf0*/  MUFU.EX2 R132, R132 ;  /* 0x0000008400847308 */ /* 0x000f220000000800 */
[-C--:B------:R-:W-:Y:S01]  /*1ee00*/  FFMA.FTZ R23, R123, R3.reuse, -R50 ;  /* 0x000000037b177223 */ /* 0x080fe20000010832 */
[-C--:B------:R-:W-:Y:S01]  /*1ee10*/  FFMA.FTZ R120, R120, R3.reuse, -R52 ;  /* 0x0000000378787223 */ /* 0x080fe20000010834 */
[-C--:B------:R-:W-:Y:S07]  /*1ee20*/  FFMA.FTZ R155, R155, R3.reuse, -R50 ;  /* 0x000000039b9b7223 */ /* 0x080fee0000010832 */
[----:B------:R-:W-:Y:S01]  /*1ee30*/  MUFU.EX2 R145, R145 ;  /* 0x0000009100917308 */ /* 0x000fe20000000800 */
[-C--:B------:R-:W-:Y:S01]  /*1ee40*/  FFMA.FTZ R125, R125, R3.reuse, -R52 ;  /* 0x000000037d7d7223 */ /* 0x080fe20000010834 */
[----:B--2---:R-:W-:Y:S01]  /*1ee50*/  FMUL.FTZ R18, R22, R134 ;  /* 0x0000008616127220 */ /* 0x004fe20000410000 */
[-C--:B------:R-:W-:Y:S07]  /*1ee60*/  FFMA.FTZ R134, R211, R3.reuse, -R50 ;  /* 0x00000003d3867223 */ /* 0x080fee0000010832 */
[----:B------:R2:W-:Y:S01]  /*1ee70*/  MUFU.EX2 R205, R206 ;  /* 0x000000ce00cd7308 */ /* 0x0005e20000000800 */
[-C--:B------:R-:W-:Y:S01]  /*1ee80*/  FFMA.FTZ R112, R112, R3.reuse, -R52 ;  /* 0x0000000370707223 */ /* 0x080fe20000010834 */
[-CC-:B------:R-:W-:Y:S01]  /*1ee90*/  FFMA.FTZ R111, R111, R3.reuse, -R50.reuse ;  /* 0x000000036f6f7223 */ /* 0x180fe20000010832 */
[-C--:B------:R-:W-:Y:S01]  /*1eea0*/  FFMA.FTZ R103, R103, R3.reuse, -R50 ;  /* 0x0000000367677223 */ /* 0x080fe20000010832 */
[----:B------:R-:W-:Y:S01]  /*1eeb0*/  FFMA.FTZ R96, R96, R3, -R52 ;  /* 0x0000000360607223 */ /* 0x000fe20000010834 */
[----:B------:R-:W-:Y:S01]  /*1eec0*/  HMMA.16816.F32 R16, R24, R30, R16 ;  /* 0x0000001e1810723c */ /* 0x000fe20000001810 */
[----:B------:R-:W4:Y:S04]  /*1eed0*/  LDSM.16.MT88.4 R28, [R46+0x5800] ;  /* 0x005800002e1c783b */ /* 0x000f280000004200 */
[----:B------:R-:W4:Y:S01]  /*1eee0*/  MUFU.EX2 R134, R134 ;  /* 0x0000008600867308 */ /* 0x000f220000000800 */
[----:B---3--:R-:W-:Y:S01]  /*1eef0*/  F2FP.F16.F32.PACK_AB R25, R140, R141 ;  /* 0x0000008d8c19723e */ /* 0x008fe200000000ff */
[----:B------:R-:W-:Y:S01]  /*1ef00*/  FFMA.FTZ R95, R95, R3, -R50 ;  /* 0x000000035f5f7223 */ /* 0x000fe20000010832 */
[----:B-1----:R-:W-:Y:S07]  /*1ef10*/  F2FP.F16.F32.PACK_AB R26, R136, R142 ;  /* 0x0000008e881a723e */ /* 0x002fee00000000ff */
[----:B------:R-:W-:Y:S01]  /*1ef20*/  MUFU.EX2 R146, R146 ;  /* 0x0000009200927308 */ /* 0x000fe20000000800 */
[----:B------:R-:W-:Y:S01]  /*1ef30*/  F2FP.F16.F32.PACK_AB R24, R144, R129 ;  /* 0x000000819018723e */ /* 0x000fe200000000ff */
[----:B------:R-:W-:Y:S01]  /*1ef40*/  FFMA.FTZ R92, R92, R3, -R52 ;  /* 0x000000035c5c7223 */ /* 0x000fe20000010834 */
[----:B------:R-:W-:Y:S01]  /*1ef50*/  F2FP.F16.F32.PACK_AB R27, R138, R137 ;  /* 0x000000898a1b723e */ /* 0x000fe200000000ff */
[-C--:B--2---:R-:W-:Y:S01]  /*1ef60*/  FFMA.FTZ R206, R42, R3.reuse, -R50 ;  /* 0x000000032ace7223 */ /* 0x084fe20000010832 */
[-C--:B------:R-:W-:Y:S01]  /*1ef70*/  FFMA.FTZ R89, R89, R3.reuse, -R52 ;  /* 0x0000000359597223 */ /* 0x080fe20000010834 */
[-CC-:B------:R-:W-:Y:S01]  /*1ef80*/  FFMA.FTZ R87, R87, R3.reuse, -R50.reuse ;  /* 0x0000000357577223 */ /* 0x180fe20000010832 */
[-CC-:B------:R-:W-:Y:S01]  /*1ef90*/  FFMA.FTZ R79, R79, R3.reuse, -R50.reuse ;  /* 0x000000034f4f7223 */ /* 0x180fe20000010832 */
[-C--:B------:R-:W-:Y:S01]  /*1efa0*/  FFMA.FTZ R71, R71, R3.reuse, -R50 ;  /* 0x0000000347477223 */ /* 0x080fe20000010832 */
[-CC-:B------:R-:W-:Y:S01]  /*1efb0*/  FFMA.FTZ R72, R72, R3.reuse, -R52.reuse ;  /* 0x0000000348487223 */ /* 0x180fe20000010834 */
[C---:B------:R-:W-:Y:S01]  /*1efc0*/  HMMA.16816.F32 R4, R24.reuse, R32, R4 ;  /* 0x000000201804723c */ /* 0x040fe20000001804 */
[----:B------:R-:W1:Y:S02]  /*1efd0*/  MUFU.EX2 R139, R139 ;  /* 0x0000008b008b7308 */ /* 0x000e640000000800 */
[-C--:B------:R-:W-:Y:S01]  /*1efe0*/  FFMA.FTZ R53, R53, R3.reuse, -R52 ;  /* 0x0000000335357223 */ /* 0x080fe20000010834 */
[----:B------:R-:W-:Y:S07]  /*1eff0*/  FFMA.FTZ R49, R49, R3, -R50 ;  /* 0x0000000331317223 */ /* 0x000fee0000010832 */
[----:B------:R-:W-:Y:S01]  /*1f000*/  MUFU.EX2 R150, R150 ;  /* 0x0000009600967308 */ /* 0x000fe20000000800 */
[----:B------:R-:W-:Y:S01]  /*1f010*/  FADD.FTZ R167, R128, R167 ;  /* 0x000000a780a77221 */ /* 0x000fe20000010000 */
[----:B------:R-:W-:Y:S01]  /*1f020*/  FADD.FTZ R154, R127, R154 ;  /* 0x0000009a7f9a7221 */ /* 0x000fe20000010000 */
[C---:B------:R-:W-:Y:S01]  /*1f030*/  HMMA.16816.F32 R8, R24.reuse, R34, R8 ;  /* 0x000000221808723c */ /* 0x040fe20000001808 */
[----:B------:R-:W2:Y:S06]  /*1f040*/  LDSM.16.MT88.4 R32, [R45+0x800] ;  /* 0x000800002d20783b */ /* 0x000eac0000004200 */
[----:B------:R-:W3:Y:S01]  /*1f050*/  MUFU.EX2 R168, R168 ;  /* 0x000000a800a87308 */ /* 0x000ee20000000800 */
[----:B------:R-:W-:Y:S01]  /*1f060*/  FADD.FTZ R167, R126, R167 ;  /* 0x000000a77ea77221 */ /* 0x000fe20000010000 */
[----:B------:R-:W-:Y:S01]  /*1f070*/  FADD.FTZ R130, R130, R154 ;  /* 0x0000009a82827221 */ /* 0x000fe20000010000 */
[----:B------:R-:W-:Y:S07]  /*1f080*/  ISETP.GT.AND P0, PT, R192, R169, PT ;  /* 0x000000a9c000720c */ /* 0x000fee0003f04270 */
[----:B------:R-:W-:Y:S01]  /*1f090*/  MUFU.EX2 R208, R208 ;  /* 0x000000d000d07308 */ /* 0x000fe20000000800 */
[----:B------:R-:W-:Y:S01]  /*1f0a0*/  FADD.FTZ R131, R131, R167 ;  /* 0x000000a783837221 */ /* 0x000fe20000010000 */
[C---:B------:R-:W-:Y:S08]  /*1f0b0*/  HMMA.16816.F32 R12, R24.reuse, R36, R12 ;  /* 0x00000024180c723c */ /* 0x040ff0000000180c */
[----:B------:R-:W-:Y:S01]  /*1f0c0*/  MUFU.EX2 R202, R202 ;  /* 0x000000ca00ca7308 */ /* 0x000fe20000000800 */
        /* <DEDUP_REMOVED lines=8> */
[----:B----4-:R-:W-:Y:S01]  /*1f150*/  F2FP.F16.F32.PACK_AB R25, R133, R143 ;  /* 0x0000008f8519723e */ /* 0x010fe200000000ff */
[----:B------:R-:W-:Y:S01]  /*1f160*/  FADD.FTZ R141, R137, R141 ;  /* 0x0000008d898d7221 */ /* 0x000fe20000010000 */
[----:B------:R-:W-:Y:S07]  /*1f170*/  F2FP.F16.F32.PACK_AB R24, R135, R132 ;  /* 0x000000848718723e */ /* 0x000fee00000000ff */
[----:B------:R-:W-:Y:S01]  /*1f180*/  MUFU.EX2 R151, R151 ;  /* 0x0000009700977308 */ /* 0x000fe20000000800 */
[----:B------:R-:W-:Y:S01]  /*1f190*/  F2FP.F16.F32.PACK_AB R26, R134, R145 ;  /* 0x00000091861a723e */ /* 0x000fe200000000ff */
        /* <DEDUP_REMOVED lines=12> */
[----:B------:R1:W4:Y:S01]  /*1f260*/  MUFU.EX2 R204, R147 ;  /* 0x0000009300cc7308 */ /* 0x0003220000000800 */
[----:B------:R-:W-:Y:S01]  /*1f270*/  LDSM.16.MT88.4 R140, [R46+0x8c00] ;  /* 0x008c00002e8c783b */ /* 0x000fe20000004200 */
[C---:B------:R-:W-:Y:S08]  /*1f280*/  HMMA.16816.F32 R8, R24.reuse, R30, R8 ;  /* 0x0000001e1808723c */ /* 0x040ff00000001808 */
[----:B------:R-:W-:Y:S01]  /*1f290*/  MUFU.EX2 R112, R112 ;  /* 0x0000007000707308 */ /* 0x000fe20000000800 */
[----:B------:R-:W-:Y:S01]  /*1f2a0*/  FADD.FTZ R144, R136, R144 ;  /* 0x0000009088907221 */ /* 0x000fe20000010000 */
[----:B------:R-:W-:Y:S08]  /*1f2b0*/  FADD.FTZ R146, R146, R138 ;  /* 0x0000008a92927221 */ /* 0x000ff00000010000 */
[----:B------:R-:W-:Y:S01]  /*1f2c0*/  MUFU.EX2 R96, R96 ;  /* 0x0000006000607308 */ /* 0x000fe20000000800 */
[----:B------:R-:W-:Y:S01]  /*1f2d0*/  FADD.FTZ R144, R132, R144 ;  /* 0x0000009084907221 */ /* 0x000fe20000010000 */
[C---:B--2---:R-:W-:Y:S08]  /*1f2e0*/  HMMA.16816.F32 R12, R24.reuse, R32, R12 ;  /* 0x00000020180c723c */ /* 0x044ff0000000180c */
[----:B------:R-:W-:Y:S01]  /*1f2f0*/  MUFU.EX2 R72, R72 ;  /* 0x0000004800487308 */ /* 0x000fe20000000800 */
[-C--:B------:R-:W-:Y:S01]  /*1f300*/  FFMA.FTZ R32, R40, R3.reuse, -R52 ;  /* 0x0000000328207223 */ /* 0x080fe20000010834 */
[-CC-:B-1----:R-:W-:Y:S01]  /*1f310*/  FFMA.FTZ R147, R203, R3.reuse, -R50.reuse ;  /* 0x00000003cb937223 */ /* 0x182fe20000010832 */
[----:B------:R-:W-:Y:S07]  /*1f320*/  FFMA.FTZ R33, R199, R3, -R50 ;  /* 0x00000003c7217223 */ /* 0x000fee0000010832 */
[----:B------:R1:W-:Y:S01]  /*1f330*/  MUFU.EX2 R203, R28 ;  /* 0x0000001c00cb7308 */ /* 0x0003e20000000800 */
[----:B------:R-:W-:Y:S01]  /*1f340*/  LDSM.16.MT88.4 R40, [R46+0x6000] ;  /* 0x006000002e28783b */ /* 0x000fe20000004200 */
[----:B------:R-:W-:Y:S08]  /*1f350*/  HMMA.16816.F32 R16, R24, R34, R16 ;  /* 0x000000221810723c */ /* 0x000ff00000001810 */
[----:B------:R-:W2:Y:S01]  /*1f360*/  MUFU.EX2 R147, R147 ;  /* 0x0000009300937308 */ /* 0x000ea20000000800 */
[----:B---3--:R-:W-:Y:S01]  /*1f370*/  F2FP.F16.F32.PACK_AB R24, R168, R150 ;  /* 0x00000096a818723e */ /* 0x008fe200000000ff */
[----:B------:R-:W-:Y:S01]  /*1f380*/  FADD.FTZ R135, R135, R144 ;  /* 0x0000009087877221 */ /* 0x000fe20000010000 */
[----:B----4-:R-:W-:Y:S07]  /*1f390*/  F2FP.F16.F32.PACK_AB R25, R204, R205 ;  /* 0x000000cdcc19723e */ /* 0x010fee00000000ff */
[----:B------:R3:W4:Y:S01]  /*1f3a0*/  MUFU.EX2 R200, R32 ;  /* 0x0000002000c87308 */ /* 0x0007220000000800 */
[----:B------:R-:W-:Y:S01]  /*1f3b0*/  F2FP.F16.F32.PACK_AB R27, R202, R208 ;  /* 0x000000d0ca1b723e */ /* 0x000fe200000000ff */
[----:B------:R-:W-:Y:S01]  /*1f3c0*/  FADD.FTZ R145, R145, R135 ;  /* 0x0000008791917221 */ /* 0x000fe20000010000 */
[----:B------:R-:W-:Y:S07]  /*1f3d0*/  FADD.FTZ R146, R139, R146 ;  /* 0x000000928b927221 */ /* 0x000fee0000010000 */
[----:B------:R4:W-:Y:S01]  /*1f3e0*/  MUFU.EX2 R199, R201 ;  /* 0x000000c900c77308 */ /* 0x0009e20000000800 */
[----:B-1----:R-:W1:Y:S01]  /*1f3f0*/  LDSM.16.MT88.4 R28, [R45+0xc00] ;  /* 0x000c00002d1c783b */ /* 0x002e620000004200 */
[----:B------:R-:W-:Y:S01]  /*1f400*/  FADD.FTZ R145, R134, R145 ;  /* 0x0000009186917221 */ /* 0x000fe20000010000 */
[----:B------:R-:W-:Y:S01]  /*1f410*/  FADD.FTZ R146, R205, R146 ;  /* 0x00000092cd927221 */ /* 0x000fe20000010000 */
[----:B--2---:R-:W-:Y:S02]  /*1f420*/  F2FP.F16.F32.PACK_AB R26, R147, R203 ;  /* 0x000000cb931a723e */ /* 0x004fe400000000ff */
[----:B------:R-:W-:Y:S01]  /*1f430*/  FADD.FTZ R145, R150, R145 ;  /* 0x0000009196917221 */ /* 0x000fe20000010000 */
[----:B------:R-:W-:Y:S01]  /*1f440*/  FADD.FTZ R146, R204, R146 ;  /* 0x00000092cc927221 */ /* 0x000fe20000010000 */
[----:B------:R-:W-:Y:S02]  /*1f450*/  IMAD.MOV.U32 R150, RZ, RZ, R2 ;  /* 0x000000ffff967224 */ /* 0x000fe400078e0002 */
[-CC-:B---3--:R-:W-:Y:S01]  /*1f460*/  FFMA.FTZ R32, R198, R3.reuse, -R52.reuse ;  /* 0x00000003c6207223 */ /* 0x188fe20000010834 */
[----:B------:R-:W-:Y:S01]  /*1f470*/  FADD.FTZ R168, R168, R145 ;  /* 0x00000091a8a87221 */ /* 0x000fe20000010000 */
        /* <DEDUP_REMOVED lines=376> */
.L_x_5285:
        /* <DEDUP_REMOVED lines=11> */
.L_x_5300:
[----:B----4-:R-:W-:Y:S01]  /*20cb0*/  FADD.FTZ R6, R195, R6 ;  /* 0x00000006c3067221 */ /* 0x010fe20000010000 */
[----:B------:R-:W2:Y:S01]  /*20cc0*/  S2R R3, SR_TID.X ;  /* 0x0000000000037919 */ /* 0x000ea20000002100 */
[----:B------:R-:W-:Y:S01]  /*20cd0*/  FSETP.NE.FTZ.AND P1, PT, R8, RZ, PT ;  /* 0x000000ff0800720b */ /* 0x000fe20003f35000 */
[----:B------:R-:W4:Y:S01]  /*20ce0*/  MUFU.RCP R7, R8 ;  /* 0x0000000800077308 */ /* 0x000f220000001000 */
[----:B-----5:R-:W-:Y:S01]  /*20cf0*/  LOP3.LUT R48, R48, 0x3e00, R166, 0xf8, !PT ;  /* 0x00003e0030307812 */ /* 0x020fe200078ef8a6 */
        /* <DEDUP_REMOVED lines=18> */
[----:B------:R-:W-:Y:S01]  /*20e20*/  LOP3.LUT R48, R48, 0x20, R7, 0xf8, !PT ;  /* 0x0000002030307812 */ /* 0x000fe200078ef807 */
[----:B------:R-:W-:Y:S01]  /*20e30*/  @P1 FFMA.FTZ R20, R4, R2, R8 ;  /* 0x0000000204141223 */ /* 0x000fe20000010008 */
[----:B------:R-:W-:Y:S01]  /*20e40*/  MOV R2, 0xff800000 ;  /* 0xff80000000027802 */ /* 0x000fe20000000f00 */
[C---:B------:R-:W-:Y:S01]  /*20e50*/  FMUL.FTZ R146, R5.reuse, R146 ;  /* 0x0000009205927220 */ /* 0x040fe20000410000 */
[C---:B------:R-:W-:Y:S01]  /*20e60*/  FMUL.FTZ R147, R5.reuse, R147 ;  /* 0x0000009305937220 */ /* 0x040fe20000410000 */
[----:B----4-:R-:W-:Y:S01]  /*20e70*/  @P0 FMUL.FTZ R6, R6, 0.69314718246459960938 ;  /* 0x3f31721806060820 */ /* 0x010fe20000410000 */
[C---:B------:R-:W-:Y:S01]  /*20e80*/  FMUL.FTZ R142, R5.reuse, R142 ;  /* 0x0000008e058e7220 */ /* 0x040fe20000410000 */
[C---:B------:R-:W-:Y:S01]  /*20e90*/  FMUL.FTZ R143, R5.reuse, R143 ;  /* 0x0000008f058f7220 */ /* 0x040fe20000410000 */
[C---:B------:R-:W-:Y:S01]  /*20ea0*/  FMUL.FTZ R138, R5.reuse, R138 ;  /* 0x0000008a058a7220 */ /* 0x040fe20000410000 */
[----:B------:R-:W-:Y:S01]  /*20eb0*/  @P0 FFMA.FTZ R2, R4, R0, R6 ;  /* 0x0000000004020223 */ /* 0x000fe20000010006 */
        /* <DEDUP_REMOVED lines=13> */
[----:B------:R1:W-:Y:S01]  /*20f90*/  STS.64 [R48], R144 ;  /* 0x0000009030007388 */ /* 0x0003e20000000a00 */
[--C-:B------:R-:W-:Y:S02]  /*20fa0*/  IMAD.IADD R5, R48, 0x1, -R7.reuse ;  /* 0x0000000130057824 */ /* 0x100fe400078e0a07 */
[----:B------:R-:W-:Y:S01]  /*20fb0*/  IMAD.IADD R7, R4, 0x1, -R7 ;  /* 0x0000000104077824 */ /* 0x000fe200078e0a07 */
        /* <DEDUP_REMOVED lines=8> */
[----:B------:R-:W4:Y:S04]  /*21040*/  LD.E R16, desc[UR4][R148.64+0x60] ;  /* 0x0000600494107980 */ /* 0x000f28000c101900 */
[----:B------:R-:W3:Y:S04]  /*21050*/  LD.E R21, desc[UR4][R148.64+0xcc] ;  /* 0x0000cc0494157980 */ /* 0x000ee8000c101900 */
[----:B------:R-:W3:Y:S01]  /*21060*/  LD.E.64 R26, desc[UR4][R148.64+0x78] ;  /* 0x00007804941a7980 */ /* 0x000ee2000c101b00 */
[----:B------:R-:W2:Y:S01]  /*21070*/  S2R R18, SR_CTAID.Y ;  /* 0x0000000000127919 */ /* 0x000ea20000002600 */
[----:B------:R-:W-:-:S05]  /*21080*/  IMAD.SHL.U32 R24, R3, 0x4, RZ ;  /* 0x0000000403187824 */ /* 0x000fca00078e00ff */
[----:B------:R-:W-:Y:S01]  /*21090*/  LOP3.LUT R17, R24, 0xd8, RZ, 0xc0, !PT ;  /* 0x000000d818117812 */ /* 0x000fe200078ec0ff */
[----:B------:R-:W5:Y:S03]  /*210a0*/  LD.E.64 R148, desc[UR4][R148.64+0xa8] ;  /* 0x0000a80494947980 */ /* 0x000f66000c101b00 */
[----:B------:R-:W-:Y:S01]  /*210b0*/  LOP3.LUT R17, R17, 0x18, R44, 0x78, !PT ;  /* 0x0000001811117812 */ /* 0x000fe200078e782c */
[----:B------:R-:W-:Y:S01]  /*210c0*/  IMAD.SHL.U32 R177, R177, 0x40, RZ ;  /* 0x00000040b1b17824 */ /* 0x000fe200078e00ff */
[----:B------:R-:W-:Y:S02]  /*210d0*/  BAR.SYNC.DEFER_BLOCKING 0x0 ;  /* 0x0000000000007b1d */ /* 0x000fe40000010000 */
[----:B------:R-:W-:Y:S02]  /*210e0*/  LOP3.LUT R17, R17, 0xf24, R24, 0xf8, !PT ;  /* 0x00000f2411117812 */ /* 0x000fe400078ef818 */
[----:B------:R-:W-:-:S02]  /*210f0*/  LOP3.LUT P1, RZ, R3, 0x3, RZ, 0xc0, !PT ;  /* 0x0000000303ff7812 */ /* 0x000fc4000782c0ff */
[----:B------:R-:W-:Y:S01]  /*21100*/  LEA R17, R17, UR6, 0x2 ;  /* 0x0000000611117c11 */ /* 0x000fe2000f8e10ff */
[----:B------:R-:W-:Y:S01]  /*21110*/  BSSY.RECONVERGENT B0, `(.L_x_5294) ;  /* 0x0000024000007945 */ /* 0x000fe20003800200 */
[----:B------:R-:W-:Y:S02]  /*21120*/  LOP3.LUT R24, R24, 0xffc, RZ, 0xc0, !PT ;  /* 0x00000ffc18187812 */ /* 0x000fe400078ec0ff */
[----:B------:R-:W-:Y:S02]  /*21130*/  SHF.R.U32.HI R3, RZ, 0x3, R3 ;  /* 0x00000003ff037819 */ /* 0x000fe40000011603 */
[----:B------:R-:W-:-:S03]  /*21140*/  LOP3.LUT R44, R44, 0x30, RZ, 0xc0, !PT ;  /* 0x000000302c2c7812 */ /* 0x000fc600078ec0ff */
[----:B------:R-:W-:Y:S01]  /*21150*/  VIADD R25, R3, 0x10 ;  /* 0x0000001003197836 */ /* 0x000fe20000000000 */
[----:B------:R-:W-:Y:S01]  /*21160*/  LOP3.LUT R0, R44, 0x7, R0, 0xf8, !PT ;  /* 0x000000072c007812 */ /* 0x000fe200078ef800 */
[----:B------:R1:W1:Y:S04]  /*21170*/  LDS.128 R12, [R17] ;  /* 0x00000000110c7984 */ /* 0x0002680000000c00 */
[----:B------:R1:W1:Y:S04]  /*21180*/  LDS.128 R8, [R17+0x800] ;  /* 0x0008000011087984 */ /* 0x0002680000000c00 */
[----:B------:R1:W1:Y:S01]  /*21190*/  LDS.128 R4, [R17+0x1000] ;  /* 0x0010000011047984 */ /* 0x0002620000000c00 */
[----:B--2---:R-:W-:-:S04]  /*211a0*/  IMAD R22, R22, R18, UR13 ;  /* 0x0000000d16167e24 */ /* 0x004fc8000f8e0212 */
[----:B----4-:R-:W-:Y:S02]  /*211b0*/  IMAD R22, R22, R16, UR11 ;  /* 0x0000000b16167e24 */ /* 0x010fe4000f8e0210 */
[----:B------:R-:W2:Y:S02]  /*211c0*/  LDS.128 R16, [R17+0x1800] ;  /* 0x0018000011107984 */ /* 0x000ea40000000c00 */
[--C-:B------:R-:W-:Y:S02]  /*211d0*/  IMAD R23, R23, R22, R177.reuse ;  /* 0x0000001617177224 */ /* 0x100fe400078e02b1 */
[----:B------:R-:W-:Y:S02]  /*211e0*/  IMAD.IADD R22, R180, 0x1, -R177 ;  /* 0x00000001b4167824 */ /* 0x000fe400078e0ab1 */
[----:B---3--:R-:W-:Y:S02]  /*211f0*/  IMAD R28, R23, R21, RZ ;  /* 0x00000015171c7224 */ /* 0x008fe400078e02ff */
[C---:B------:R-:W-:Y:S01]  /*21200*/  VIADD R21, R3.reuse, 0x20 ;  /* 0x0000002003157836 */ /* 0x040fe20000000000 */
[C---:B------:R-:W-:Y:S01]  /*21210*/  ISETP.GE.AND P6, PT, R3.reuse, R22, PT ;  /* 0x000000160300720c */ /* 0x040fe20003fc6270 */
[----:B------:R-:W-:Y:S01]  /*21220*/  VIADD R3, R3, 0x30 ;  /* 0x0000003003037836 */ /* 0x000fe20000000000 */
[----:B------:R-:W-:-:S02]  /*21230*/  IADD3 R24, P0, PT, R28, R24, RZ ;  /* 0x000000181c187210 */ /* 0x000fc40007f1e0ff */
[----:B------:R-:W-:Y:S02]  /*21240*/  ISETP.GE.AND P5, PT, R25, R22, PT ;  /* 0x000000161900720c */ /* 0x000fe40003fa6270 */
[----:B------:R-:W-:Y:S02]  /*21250*/  LEA.HI.X.SX32 R28, R28, RZ, 0x1, P0 ;  /* 0x000000ff1c1c7211 */ /* 0x000fe400000f0eff */
[C---:B------:R-:W-:Y:S02]  /*21260*/  LEA R26, P0, R24.reuse, R26, 0x2 ;  /* 0x0000001a181a7211 */ /* 0x040fe400078010ff */
[-C--:B------:R-:W-:Y:S02]  /*21270*/  ISETP.GE.AND P4, PT, R21, R22.reuse, PT ;  /* 0x000000161500720c */ /* 0x080fe40003f86270 */
[----:B------:R-:W-:Y:S02]  /*21280*/  ISETP.GE.AND P3, PT, R3, R22, PT ;  /* 0x000000160300720c */ /* 0x000fe40003f66270 */
[----:B------:R-:W-:Y:S01]  /*21290*/  LEA.HI.X R27, R24, R27, R28, 0x2, P0 ;  /* 0x0000001b181b7211 */ /* 0x000fe200000f141c */
[----:B-1----:R-:W-:Y:S10]  /*212a0*/  @P1 BRA `(.L_x_5295) ;  /* 0x0000000000281947 */ /* 0x002ff40003800000 */
        /* <DEDUP_REMOVED lines=10> */
.L_x_5295:
[----:B------:R-:W-:Y:S05]  /*21350*/  BSYNC.RECONVERGENT B0 ;  /* 0x0000000000007941 */ /* 0x000fea0003800200 */
.L_x_5294:
[----:B-1----:R-:W-:Y:S01]  /*21360*/  MOV R2, R176 ;  /* 0x000000b000027202 */ /* 0x002fe20000000f00 */
[----:B------:R-:W-:Y:S01]  /*21370*/  @!P6 ST.E.128 desc[UR4][R26.64], R12 ;  /* 0x0000000c1a00e985 */ /* 0x000fe2000c101d04 */
[----:B------:R-:W-:-:S03]  /*21380*/  MOV R3, 0x0 ;  /* 0x0000000000037802 */ /* 0x000fc60000000f00 */
[----:B------:R-:W-:Y:S04]  /*21390*/  @!P5 ST.E.128 desc[UR4][R26.64+0x800], R8 ;  /* 0x000800081a00d985 */ /* 0x000fe8000c101d04 */
[----:B------:R2:W-:Y:S02]  /*213a0*/  @!P4 ST.E.128 desc[UR4][R26.64+0x1000], R4 ;  /* 0x001000041a00c985 */ /* 0x0005e4000c101d04 */
[----:B--2--5:R-:W-:Y:S05]  /*213b0*/  @P3 RET.REL.NODEC R2 `(_ZN5flash24flash_fwd_splitkv_kernelI23Flash_fwd_kernel_traitsILi32ELi64ELi256ELi4ELb0ELb0EN7cutlass6half_tE19Flash_kernel_traitsILi32ELi64ELi256ELi4ES3_EELb0ELb1ELb0ELb0ELb1ELb1ELb1ELb1EEEvNS_16Flash_fwd_paramsE) ;  /* 0xfffffdec02103950 */ /* 0x024fea0003c3ffff */
[----:B------:R-:W-:Y:S01]  /*213c0*/  MOV R177, 0x0 ;  /* 0x0000000000b17802 */ /* 0x000fe20000000f00 */
[----:B------:R1:W-:Y:S03]  /*213d0*/  ST.E.128 desc[UR4][R26.64+0x1800], R16 ;  /* 0x001800101a007985 */ /* 0x0003e6000c101d04 */
[----:B-1----:R-:W-:Y:S05]  /*213e0*/  RET.REL.NODEC R176 `(_ZN5flash24flash_fwd_splitkv_kernelI23Flash_fwd_kernel_traitsILi32ELi64ELi256ELi4ELb0ELb0EN7cutlass6half_tE19Flash_kernel_traitsILi32ELi64ELi256ELi4ES3_EELb0ELb1ELb0ELb0ELb1ELb1ELb1ELb1EEEvNS_16Flash_fwd_paramsE) ;  /* 0xfffffdecb0047950 */ /* 0x002fea0003c3ffff */
.L_x_5293:
[----:B------:R-:W-:Y:S01]  /*213f0*/  MOV R3, 0x1f ;  /* 0x0000001f00037802 */ /* 0x000fe20000000f00 */
[----:B------:R-:W-:Y:S01]  /*21400*/  IMAD.MOV.U32 R5, RZ, RZ, 0x2 ;  /* 0x00000002ff057424 */ /* 0x000fe200078e00ff */
[----:B------:R-:W-:Y:S01]  /*21410*/  MOV R7, R196 ;  /* 0x000000c400077202 */ /* 0x000fe20000000f00 */
[----:B------:R-:W-:-:S07]  /*21420*/  IMAD.MOV.U32 R6, RZ, RZ, -0x1 ;  /* 0xffffffffff067424 */ /* 0x000fce00078e00ff */
[----:B-1---5:R-:W-:Y:S05]  /*21430*/  WARPSYNC.COLLECTIVE R6, `(.L_x_5296) ;  /* 0x0000000006087348 */ /* 0x022fea0003c00000 */
[----:B------:R2:W3:Y:S02]  /*21440*/  SHFL.BFLY P0, R3, R7, R5, R3 ;  /* 0x0c00000507037389 */ /* 0x0004e40000000003 */
[----:B-123-5:R-:W-:Y:S05]  /*21450*/  ENDCOLLECTIVE ;  /* 0x000000000000791b */ /* 0x02efea0003800000 */
.L_x_5296:
        /* <DEDUP_REMOVED lines=8> */
.L_x_5297:
        /* <DEDUP_REMOVED lines=8> */
.L_x_5298:
[----:B------:R-:W-:Y:S01]  /*21560*/  FADD.FTZ R195, R3, R195 ;  /* 0x000000c303c37221 */ /* 0x000fe20000010000 */
[----:B------:R-:W-:Y:S01]  /*21570*/  MOV R3, 0x1f ;  /* 0x0000001f00037802 */ /* 0x000fe20000000f00 */
[----:B------:R-:W-:-:S03]  /*21580*/  IMAD.MOV.U32 R5, RZ, RZ, 0x1 ;  /* 0x00000001ff057424 */ /* 0x000fc600078e00ff */
[----:B------:R-:W-:-:S07]  /*21590*/  MOV R7, R195 ;  /* 0x000000c300077202 */ /* 0x000fce0000000f00 */
[----:B------:R-:W-:Y:S05]  /*215a0*/  WARPSYNC.COLLECTIVE R6, `(.L_x_5299) ;  /* 0x0000000006087348 */ /* 0x000fea0003c00000 */
[----:B------:R1:W2:Y:S02]  /*215b0*/  SHFL.BFLY P0, R3, R7, R5, R3 ;  /* 0x0c00000507037389 */ /* 0x0002a40000000003 */
[----:B-12---:R-:W-:Y:S05]  /*215c0*/  ENDCOLLECTIVE ;  /* 0x000000000000791b */ /* 0x006fea0003800000 */
.L_x_5299:
[----:B------:R-:W-:Y:S01]  /*215d0*/  MOV R6, R3 ;  /* 0x0000000300067202 */ /* 0x000fe20000000f00 */
[----:B------:R-:W-:Y:S06]  /*215e0*/  BRA `(.L_x_5300) ;  /* 0xfffffff400b07947 */ /* 0x000fec000383ffff */
.L_x_5301:
        /* <DEDUP_REMOVED lines=9> */
.L_x_10271:


//--------------------- .text._ZN5flash24flash_fwd_splitkv_kernelI23Flash_fwd_kernel_traitsILi32ELi64ELi256ELi4ELb0ELb0EN7cutlass6half_tE19Flash_kernel_traitsILi32ELi64ELi256ELi4ES3_EELb0ELb1ELb1ELb0ELb0ELb0ELb1ELb1EEEvNS_16Flash_fwd_paramsE --------------------------
	.section	.text._ZN5flash24flash_fwd_splitkv_kernelI23Flash_fwd_kernel_traitsILi32ELi64ELi256ELi4ELb0ELb0EN7cutlass6half_tE19Flash_kernel_traitsILi32ELi64ELi256ELi4ES3_EELb0ELb1ELb1ELb0ELb0ELb0ELb1ELb1EEEvNS_16Flash_fwd_paramsE,"ax",@progbits
	.align	128
        .global         _ZN5flash24flash_fwd_splitkv_kernelI23Flash_fwd_kernel_traitsILi32ELi64ELi256ELi4ELb0ELb0EN7cutlass6half_tE19Flash_kernel_traitsILi32ELi64ELi256ELi4ES3_EELb0ELb1ELb1ELb0ELb0ELb0ELb1ELb1EEEvNS_16Flash_fwd_paramsE
        .type           _ZN5flash24flash_fwd_splitkv_kernelI23Flash_fwd_kernel_traitsILi32ELi64ELi256ELi4ELb0ELb0EN7cutlass6half_tE19Flash_kernel_traitsILi32ELi64ELi256ELi4ES3_EELb0ELb1ELb1ELb0ELb0ELb0ELb1ELb1EEEvNS_16Flash_fwd_paramsE,@function
        .size           _ZN5flash24flash_fwd_splitkv_kernelI23Flash_fwd_kernel_traitsILi32ELi64ELi256ELi4ELb0ELb0EN7cutlass6half_tE19Flash_kernel_traitsILi32ELi64ELi256ELi4ES3_EELb0ELb1ELb1ELb0ELb0ELb0ELb1ELb1EEEvNS_16Flash_fwd_paramsE,(.L_x_10272 - _ZN5flash24flash_fwd_splitkv_kernelI23Flash_fwd_kernel_traitsILi32ELi64ELi256ELi4ELb0ELb0EN7cutlass6half_tE19Flash_kernel_traitsILi32ELi64ELi256ELi4ES3_EELb0ELb1ELb1ELb0ELb0ELb0ELb1ELb1EEEvNS_16Flash_fwd_paramsE)
        .other          _ZN5flash24flash_fwd_splitkv_kernelI23Flash_fwd_kernel_traitsILi32ELi64ELi256ELi4ELb0ELb0EN7cutlass6half_tE19Flash_kernel_traitsILi32ELi64ELi256ELi4ES3_EELb0ELb1ELb1ELb0ELb0ELb0ELb1ELb1EEEvNS_16Flash_fwd_paramsE,@"STO_CUDA_ENTRY STV_DEFAULT"
_ZN5flash24flash_fwd_splitkv_kernelI23Flash_fwd_kernel_traitsILi32ELi64ELi256ELi4ELb0ELb0EN7cutlass6half_tE19Flash_kernel_traitsILi32ELi64ELi256ELi4ES3_EELb0ELb1ELb1ELb0ELb0ELb0ELb1ELb1EEEvNS_16Flash_fwd_paramsE:
.text._ZN5flash24flash_fwd_splitkv_kernelI23Flash_fwd_kernel_traitsILi32ELi64ELi256ELi4ELb0ELb0EN7cutlass6half_tE19Flash_kernel_traitsILi32ELi64ELi256ELi4ES3_EELb0ELb1ELb1ELb0ELb0ELb0ELb1ELb1EEEvNS_16Flash_fwd_paramsE:
        /* <DEDUP_REMOVED lines=30> */
[----:B------:R-:W-:Y:S05]  /*01e0*/  CALL.REL.NOINC `($_ZN5flash24flash_fwd_splitkv_kernelI23Flash_fwd_kernel_traitsILi32ELi64ELi256ELi4ELb0ELb0EN7cutlass6half_tE19Flash_kernel_traitsILi32ELi64ELi256ELi4ES3_EELb0ELb1ELb1ELb0ELb0ELb0ELb1ELb1EEEvNS_16Flash_fwd_paramsE$_ZN5flash30compute_attn_1rowblock_splitkvI23Flash_fwd_kernel_traitsILi32ELi64ELi256ELi4ELb0ELb0EN7cutlass6half_tE19Flash_kernel_traitsILi32ELi64ELi256ELi4ES3_EELb0ELb1ELb1ELb0ELb0ELb0ELb1ELb1ENS_16Flash_fwd_paramsEEEvRKT8_iiiii) ;  /* 0x0000000000087944 */ /* 0x000fea0003c00000 */
[----:B------:R-:W-:Y:S05]  /*01f0*/  BSYNC.RECONVERGENT B3 ;  /* 0x0000000000037941 */ /* 0x000fea0003800200 */
.L_x_5302:
[----:B------:R-:W-:Y:S05]  /*0200*/  EXIT ;  /* 0x000000000000794d */ /* 0x000fea0003800000 */
        .type           $_ZN5flash24flash_fwd_splitkv_kernelI23Flash_fwd_kernel_traitsILi32ELi64ELi256ELi4ELb0ELb0EN7cutlass6half_tE19Flash_kernel_traitsILi32ELi64ELi256ELi4ES3_EELb0ELb1ELb1ELb0ELb0ELb0ELb1ELb1EEEvNS_16Flash_fwd_paramsE$_ZN5flash30compute_attn_1rowblock_splitkvI23Flash_fwd_kernel_traitsILi32ELi64ELi256ELi4ELb0ELb0EN7cutlass6half_tE19Flash_kernel_traitsILi32ELi64ELi256ELi4ES3_EELb0ELb1ELb1ELb0ELb0ELb0ELb1ELb1ENS_16Flash_fwd_paramsEEEvRKT8_iiiii,@function
        .size           $_ZN5flash24flash_fwd_splitkv_kernelI23Flash_fwd_kernel_traitsILi32ELi64ELi256ELi4ELb0ELb0EN7cutlass6half_tE19Flash_kernel_traitsILi32ELi64ELi256ELi4ES3_EELb0ELb1ELb1ELb0ELb0ELb0ELb1ELb1EEEvNS_16Flash_fwd_paramsE$_ZN5flash30compute_attn_1rowblock_splitkvI23Flash_fwd_kernel_traitsILi32ELi64ELi256ELi4ELb0ELb0EN7cutlass6half_tE19Flash_kernel_traitsILi32ELi64ELi256ELi4ES3_EELb0ELb1ELb1ELb0ELb0ELb0ELb1ELb1ENS_16Flash_fwd_paramsEEEvRKT8_iiiii,(.L_x_10272 - $_ZN5flash24flash_fwd_splitkv_kernelI23Flash_fwd_kernel_traitsILi32ELi64ELi256ELi4ELb0ELb0EN7cutlass6half_tE19Flash_kernel_traitsILi32ELi64ELi256ELi4ES3_EELb0ELb1ELb1ELb0ELb0ELb0ELb1ELb1EEEvNS_16Flash_fwd_paramsE$_ZN5flash30compute_attn_1rowblock_splitkvI23Flash_fwd_kernel_traitsILi32ELi64ELi256ELi4ELb0ELb0EN7cutlass6half_tE19Flash_kernel_traitsILi32ELi64ELi256ELi4ES3_EELb0ELb1ELb1ELb0ELb0ELb0ELb1ELb1ENS_16Flash_fwd_paramsEEEvRKT8_iiiii)
$_ZN5flash24flash_fwd_splitkv_kernelI23Flash_fwd_kernel_traitsILi32ELi64ELi256ELi4ELb0ELb0EN7cutlass6half_tE19Flash_kernel_traitsILi32ELi64ELi256ELi4ES3_EELb0ELb1ELb1ELb0ELb0ELb0ELb1ELb1EEEvNS_16Flash_fwd_paramsE$_ZN5flash30compute_attn_1rowblock_splitkvI23Flash_fwd_kernel_traitsILi32ELi64ELi256ELi4ELb0ELb0EN7cutlass6half_tE19Flash_kernel_traitsILi32ELi64ELi256ELi4ES3_EELb0ELb1ELb1ELb0ELb0ELb0ELb1ELb1ENS_16Flash_fwd_paramsEEEvRKT8_iiiii:
        /* <DEDUP_REMOVED lines=16> */
[----:B------:R-:W-:Y:S01]  /*0310*/  IADD3 R20, P0, PT, R10, UR9, RZ ;  /* 0x000000090a147c10 */ /* 0x000fe2000ff1e0ff */
[----:B------:R-:W-:Y:S01]  /*0320*/  IMAD.MOV.U32 R10, RZ, RZ, RZ ;  /* 0x000000ffff0a7224 */ /* 0x000fe200078e00ff */
[----:B------:R-:W-:Y:S02]  /*0330*/  ISETP.NE.U32.AND P2, PT, R2, RZ, PT ;  /* 0x000000ff0200720c */ /* 0x000fe40003f45070 */
[----:B------:R-:W-:Y:S01]  /*0340*/  IADD3.X R21, PT, PT, R11, UR8, RZ, P0, !PT ;  /* 0x000000080b157c10 */ /* 0x000fe200087fe4ff */
        /* <DEDUP_REMOVED lines=10> */
[----:B------:R-:W-:Y:S01]  /*03f0*/  ISETP.NE.AND.EX P0, PT, R9, RZ, PT, P0 ;  /* 0x000000ff0900720c */ /* 0x000fe20003f05300 */
[----:B------:R-:W-:Y:S01]  /*0400*/  IMAD.MOV.U32 R11, RZ, RZ, -0x1 ;  /* 0xffffffffff0b7424 */ /* 0x000fe200078e00ff */
[----:B-1----:R-:W-:-:S04]  /*0410*/  IADD3 R12, P1, PT, R2, UR9, RZ ;  /* 0x00000009020c7c10 */ /* 0x002fc8000ff3e0ff */
[----:B------:R-:W-:Y:S01]  /*0420*/  IADD3.X R13, PT, PT, R3, UR8, RZ, P1, !PT ;  /* 0x00000008030d7c10 */ /* 0x000fe20008ffe4ff */
[----:B------:R-:W-:Y:S08]  /*0430*/  @!P2 BRA `(.L_x_5304) ;  /* 0x000000000010a947 */ /* 0x000ff00003800000 */
[----:B------:R-:W2:Y:S02]  /*0440*/  LD.E.U8 R2, desc[UR4][R148.64+0x1b2] ;  /* 0x0001b20494027980 */ /* 0x000ea4000c101100 */
[----:B--2---:R-:W-:-:S13]  /*0450*/  ISETP.NE.AND P1, PT, R2, RZ, PT ;  /* 0x000000ff0200720c */ /* 0x004fda0003f25270 */
[----:B------:R-:W-:Y:S05]  /*0460*/  @!P1 BRA `(.L_x_5304) ;  /* 0x0000000000049947 */ /* 0x000fea0003800000 */
[----:B------:R1:W5:Y:S02]  /*0470*/  LD.E R11, desc[UR4][R12.64] ;  /* 0x000000040c0b7980 */ /* 0x000364000c101900 */
.L_x_5304:
[----:B------:R-:W-:Y:S05]  /*0480*/  BSYNC.RECONVERGENT B0 ;  /* 0x0000000000007941 */ /* 0x000fea0003800200 */
.L_x_5303:
[----:B------:R-:W-:Y:S04]  /*0490*/  BSSY.RECONVERGENT B0, `(.L_x_5305) ;  /* 0x0000007000007945 */ /* 0x000fe80003800200 */
[----:B------:R-:W-:Y:S05]  /*04a0*/  @!P3 BRA `(.L_x_5306) ;  /* 0x000000000014b947 */ /* 0x000fea0003800000 */
[----:B------:R-:W2:Y:S02]  /*04b0*/  LD.E.U8 R2, desc[UR4][R148.64+0x1b2] ;  /* 0x0001b20494027980 */ /* 0x000ea4000c101100 */
[----:B--2---:R-:W-:-:S13]  /*04c0*/  ISETP.NE.AND P1, PT, R2, RZ, PT ;  /* 0x000000ff0200720c */ /* 0x004fda0003f25270 */
[----:B-----5:R-:W2:Y:S02]  /*04d0*/  @P1 LD.E R59, desc[UR4][R12.64+0x4] ;  /* 0x000004040c3b1980 */ /* 0x020ea4000c101900 */
[----:B--2---:R-:W-:-:S06]  /*04e0*/  @P1 IADD3 R59, PT, PT, R59, -R11, RZ ;  /* 0x8000000b3b3b1210 */ /* 0x004fcc0007ffe0ff */
[----:B------:R2:W5:Y:S02]  /*04f0*/  @!P1 LD.E R59, desc[UR4][R12.64] ;  /* 0x000000040c3b9980 */ /* 0x000564000c101900 */
.L_x_5306:
[----:B------:R-:W-:Y:S05]  /*0500*/  BSYNC.RECONVERGENT B0 ;  /* 0x0000000000007941 */ /* 0x000fea0003800200 */
.L_x_5305:
        /* <DEDUP_REMOVED lines=9> */
.L_x_5308:
[----:B------:R-:W3:Y:S01]  /*05a0*/  LD.E.64 R2, desc[UR4][R148.64+0x108] ;  /* 0x0001080494027980 */ /* 0x000ee2000c101b00 */
[----:B------:R-:W-:Y:S01]  /*05b0*/  BSSY.RECONVERGENT B0, `(.L_x_5310) ;  /* 0x0000006000007945 */ /* 0x000fe20003800200 */
[----:B------:R-:W-:Y:S01]  /*05c0*/  IMAD.MOV.U32 R50, RZ, RZ, RZ ;  /* 0x000000ffff327224 */ /* 0x000fe200078e00ff */
[----:B---3--:R-:W-:-:S04]  /*05d0*/  ISETP.NE.U32.AND P0, PT, R2, RZ, PT ;  /* 0x000000ff0200720c */ /* 0x008fc80003f05070 */
[----:B------:R-:W-:-:S13]  /*05e0*/  ISETP.NE.AND.EX P0, PT, R3, RZ, PT, P0 ;  /* 0x000000ff0300720c */ /* 0x000fda0003f05300 */
[----:B------:R-:W-:Y:S05]  /*05f0*/  @!P0 BRA `(.L_x_5311) ;  /* 0x0000000000048947 */ /* 0x000fea0003800000 */
[----:B------:R3:W5:Y:S02]  /*0600*/  LD.E R50, desc[UR4][R148.64+0xbc] ;  /* 0x0000bc0494327980 */ /* 0x000764000c101900 */
.L_x_5311:
[----:B------:R-:W-:Y:S05]  /*0610*/  BSYNC.RECONVERGENT B0 ;  /* 0x0000000000007941 */ /* 0x000fea0003800200 */
.L_x_5310:
[----:B-----5:R-:W-:Y:S02]  /*0620*/  IADD3 R50, PT, PT, R59, R50, RZ ;  /* 0x000000323b327210 */ /* 0x020fe40007ffe0ff */
.L_x_5309:
[----:B------:R-:W-:Y:S05]  /*0630*/  BSYNC.RECONVERGENT B1 ;  /* 0x0000000000017941 */ /* 0x000fea0003800200 */
.L_x_5307:
[----:B------:R-:W-:Y:S01]  /*0640*/  IMAD.SHL.U32 R61, R225, 0x40, RZ ;  /* 0x00000040e13d7824 */ /* 0x000fe200078e00ff */
[----:B------:R-:W-:Y:S01]  /*0650*/  MOV R2, R224 ;  /* 0x000000e000027202 */ /* 0x000fe20000000f00 */
[----:B------:R-:W-:-:S03]  /*0660*/  IMAD.MOV.U32 R3, RZ, RZ, 0x0 ;  /* 0x00000000ff037424 */ /* 0x000fc600078e00ff */
[----:B------:R-:W-:-:S13]  /*0670*/  ISETP.GT.AND P0, PT, R227, R61, PT ;  /* 0x0000003de300720c */ /* 0x000fda0003f04270 */
[----:B-123--:R-:W-:Y:S05]  /*0680*/  @!P0 RET.REL.NODEC R2 `(_ZN5flash24flash_fwd_splitkv_kernelI23Flash_fwd_kernel_traitsILi32ELi64ELi256ELi4ELb0ELb0EN7cutlass6half_tE19Flash_kernel_traitsILi32ELi64ELi256ELi4ES3_EELb0ELb1ELb1ELb0ELb0ELb0ELb1ELb1EEEvNS_16Flash_fwd_paramsE) ;  /* 0xfffffff8025c8950 */ /* 0x00efea0003c3ffff */
        /* <DEDUP_REMOVED lines=103> */
[----:B---3--:R-:W-:Y:S05]  /*0d00*/  @P4 RET.REL.NODEC R2 `(_ZN5flash24flash_fwd_splitkv_kernelI23Flash_fwd_kernel_traitsILi32ELi64ELi256ELi4ELb0ELb0EN7cutlass6half_tE19Flash_kernel_traitsILi32ELi64ELi256ELi4ES3_EELb0ELb1ELb1ELb0ELb0ELb0ELb1ELb1EEEvNS_16Flash_fwd_paramsE) ;  /* 0xfffffff002bc4950 */ /* 0x008fea0003c3ffff */
[----:B------:R-:W-:Y:S02]  /*0d10*/  MOV R0, 0xff800000 ;  /* 0xff80000000007802 */ /* 0x000fe40000000f00 */
[----:B------:R-:W-:-:S03]  /*0d20*/  MOV R225, 0x0 ;  /* 0x0000000000e17802 */ /* 0x000fc60000000f00 */
[----:B------:R1:W-:Y:S02]  /*0d30*/  ST.E desc[UR4][R8.64+0xc0], R0 ;  /* 0x0000c00008007985 */ /* 0x0003e4000c101904 */
[----:B-1----:R-:W-:Y:S05]  /*0d40*/  RET.REL.NODEC R224 `(_ZN5flash24flash_fwd_splitkv_kernelI23Flash_fwd_kernel_traitsILi32ELi64ELi256ELi4ELb0ELb0EN7cutlass6half_tE19Flash_kernel_traitsILi32ELi64ELi256ELi4ES3_EELb0ELb1ELb1ELb0ELb0ELb0ELb1ELb1EEEvNS_16Flash_fwd_paramsE) ;  /* 0xfffffff0e0ac7950 */ /* 0x002fea0003c3ffff */
.L_x_5312:
        /* <DEDUP_REMOVED lines=105> */
.L_x_5314:
        /* <DEDUP_REMOVED lines=29> */
[-C--:B---3-5:R-:W-:Y:S02]  /*15b0*/  @!P2 IMAD R5, R13, R9.reuse, RZ ;  /* 0x000000090d05a224 */ /* 0x0a8fe400078e02ff */
[----:B------:R-:W-:Y:S02]  /*15c0*/  @!P2 IMAD.IADD R17, R17, 0x1, R2 ;  /* 0x000000011111a824 */ /* 0x000fe400078e0202 */
[----:B------:R-:W-:Y:S01]  /*15d0*/  @!P1 IMAD.IADD R4, R4, 0x1, -R3 ;  /* 0x0000000104049824 */ /* 0x000fe200078e0a03 */
[----:B------:R-:W-:Y:S01]  /*15e0*/  @!P2 SHF.R.S32.HI R2, RZ, 0x1f, R9 ;  /* 0x0000001fff02a819 */ /* 0x000fe20000011409 */
[----:B------:R-:W-:-:S03]  /*15f0*/  @!P2 IMAD.WIDE.U32 R16, R12, R9, R16 ;  /* 0x000000090c10a225 */ /* 0x000fc600078e0010 */
[----:B------:R-:W-:Y:S02]  /*1600*/  ISETP.GE.U32.AND P5, PT, R4, R3, PT ;  /* 0x000000030400720c */ /* 0x000fe40003fa6070 */
[----:B------:R-:W-:Y:S01]  /*1610*/  LOP3.LUT R3, R0, UR11, RZ, 0x3c, !PT ;  /* 0x0000000b00037c12 */ /* 0x000fe2000f8e3cff */
[----:B------:R-:W-:Y:S01]  /*1620*/  @!P2 IMAD R5, R12, R2, R5 ;  /* 0x000000020c05a224 */ /* 0x000fe200078e0205 */
[----:B------:R-:W-:Y:S01]  /*1630*/  ISETP.NE.AND P3, PT, R0, RZ, PT ;  /* 0x000000ff0000720c */ /* 0x000fe20003f65270 */
[-C--:B------:R-:W-:Y:S01]  /*1640*/  @P2 IMAD R2, R215, R6.reuse, RZ ;  /* 0x00000006d7022224 */ /* 0x080fe200078e02ff */
[----:B------:R-:W-:Y:S01]  /*1650*/  ISETP.GE.AND P0, PT, R3, RZ, PT ;  /* 0x000000ff0300720c */ /* 0x000fe20003f06270 */
[----:B------:R-:W-:Y:S01]  /*1660*/  @P2 IMAD.WIDE.U32 R12, R214, R6, RZ ;  /* 0x00000006d60c2225 */ /* 0x000fe200078e00ff */
[----:B------:R-:W-:Y:S02]  /*1670*/  @!P2 IADD3 R5, PT, PT, R17, R5, RZ ;  /* 0x000000051105a210 */ /* 0x000fe40007ffe0ff */
[----:B------:R-:W-:Y:S01]  /*1680*/  @!P2 MOV R6, R16 ;  /* 0x000000100006a202 */ /* 0x000fe20000000f00 */
[----:B------:R-:W-:Y:S01]  /*1690*/  @P2 IMAD.IADD R5, R13, 0x1, R2 ;  /* 0x000000010d052824 */ /* 0x000fe200078e0202 */
[----:B------:R-:W-:-:S02]  /*16a0*/  LEA R16, R44, 0xffffff00, 0x8 ;  /* 0xffffff002c107811 */ /* 0x000fc400078e40ff */
[----:B------:R-:W-:Y:S02]  /*16b0*/  @P2 MOV R6, R12 ;  /* 0x0000000c00062202 */ /* 0x000fe40000000f00 */
        /* <DEDUP_REMOVED lines=8> */
[----:B------:R-:W-:-:S02]  /*1740*/  @!P2 IMAD R2, R2, R216, R3 ;  /* 0x000000d80202a224 */ /* 0x000fc400078e0203 */
[----:B------:R-:W-:Y:S01]  /*1750*/  @!P2 IMAD.WIDE.U32 R24, R216, R10, RZ ;  /* 0x0000000ad818a225 */ /* 0x000fe200078e00ff */
[----:B------:R-:W-:Y:S02]  /*1760*/  @!P0 IADD3 R8, PT, PT, -R8, RZ, RZ ;  /* 0x000000ff08088210 */ /* 0x000fe40007ffe1ff */
[----:B------:R-:W-:Y:S01]  /*1770*/  @!P3 LOP3.LUT R8, RZ, R0, RZ, 0x33, !PT ;  /* 0x00000000ff08b212 */ /* 0x000fe200078e33ff */
[----:B------:R-:W-:Y:S02]  /*1780*/  IMAD R4, R13, R214, R4 ;  /* 0x000000d60d047224 */ /* 0x000fe400078e0204 */
[----:B------:R-:W-:Y:S01]  /*1790*/  IMAD.WIDE.U32 R22, R214, R16, R22 ;  /* 0x00000010d6167225 */ /* 0x000fe200078e0016 */
[----:B------:R-:W-:-:S03]  /*17a0*/  SHF.R.S32.HI R5, RZ, 0x1f, R8 ;  /* 0x0000001fff057819 */ /* 0x000fc60000011408 */
[----:B------:R-:W-:Y:S01]  /*17b0*/  @!P2 IMAD.IADD R25, R25, 0x1, R2 ;  /* 0x000000011919a824 */ /* 0x000fe200078e0202 */
[----:B------:R-:W-:Y:S01]  /*17c0*/  @!P2 SHF.R.S32.HI R2, RZ, 0x1f, R9 ;  /* 0x0000001fff02a819 */ /* 0x000fe20000011409 */
[----:B------:R-:W-:Y:S01]  /*17d0*/  IMAD.IADD R23, R23, 0x1, R4 ;  /* 0x0000000117177824 */ /* 0x000fe200078e0204 */
[----:B------:R-:W-:Y:S01]  /*17e0*/  @P2 IADD3 R10, PT, PT, R10, R11, RZ ;  /* 0x0000000b0a0a2210 */ /* 0x000fe20007ffe0ff */
[----:B----4-:R-:W-:Y:S02]  /*17f0*/  @!P2 IMAD R3, R19, R9, RZ ;  /* 0x000000091303a224 */ /* 0x010fe400078e02ff */
[----:B------:R-:W-:Y:S02]  /*1800*/  IMAD R4, R15, R8, RZ ;  /* 0x000000080f047224 */ /* 0x000fe400078e02ff */
[----:B------:R-:W-:Y:S02]  /*1810*/  @!P2 IMAD R2, R18, R2, R3 ;  /* 0x000000021202a224 */ /* 0x000fe400078e0203 */
[----:B------:R-:W-:-:S02]  /*1820*/  IMAD R5, R14, R5, R4 ;  /* 0x000000050e057224 */ /* 0x000fc400078e0204 */
[----:B------:R-:W-:-:S04]  /*1830*/  @!P2 IMAD.WIDE.U32 R18, R18, R9, R24 ;  /* 0x000000091212a225 */ /* 0x000fc800078e0018 */
        /* <DEDUP_REMOVED lines=8> */
.L_x_5315:
[----:B------:R-:W-:Y:S05]  /*18c0*/  BSYNC.RECONVERGENT B0 ;  /* 0x0000000000007941 */ /* 0x000fea0003800200 */
.L_x_5313:
        /* <DEDUP_REMOVED lines=16> */
[----:B------:R-:W1:Y:S01]  /*19d0*/  F2I.FTZ.U32.TRUNC.NTZ R31, R12 ;  /* 0x0000000c001f7305 */ /* 0x000e62000021f000 */
        /* <DEDUP_REMOVED lines=13> */
[----:B------:R-:W-:Y:S01]  /*1ab0*/  ISETP.GE.U32.AND P3, PT, R19, R6, PT ;  /* 0x000000061300720c */ /* 0x000fe20003f66070 */
[-C--:B-----5:R-:W-:Y:S01]  /*1ac0*/  IMAD R18, R13, R216.reuse, RZ ;  /* 0x000000d80d127224 */ /* 0x0a0fe200078e02ff */
[----:B------:R-:W-:Y:S01]  /*1ad0*/  IADD3.X R31, PT, PT, RZ, R17, RZ, P1, !PT ;  /* 0x00000011ff1f7210 */ /* 0x000fe20000ffe4ff */
[----:B------:R-:W-:Y:S01]  /*1ae0*/  @!P2 VIADD R20, R20, 0x1 ;  /* 0x000000011414a836 */ /* 0x000fe20000000000 */
[----:B------:R-:W-:Y:S01]  /*1af0*/  LOP3.LUT R6, R0, UR11, RZ, 0x3c, !PT ;  /* 0x0000000b00067c12 */ /* 0x000fe2000f8e3cff */
[----:B------:R-:W-:Y:S01]  /*1b00*/  IMAD R18, R16, R217, R18 ;  /* 0x000000d910127224 */ /* 0x000fe200078e0212 */
[----:B------:R-:W-:Y:S01]  /*1b10*/  ISETP.NE.AND P2, PT, R0, RZ, PT ;  /* 0x000000ff0000720c */ /* 0x000fe20003f45270 */
[----:B------:R-:W-:Y:S01]  /*1b20*/  IMAD.WIDE.U32 R30, R16, R216, R30 ;  /* 0x000000d8101e7225 */ /* 0x000fe200078e001e */
[----:B------:R-:W-:-:S05]  /*1b30*/  ISETP.GE.AND P1, PT, R6, RZ, PT ;  /* 0x000000ff0600720c */ /* 0x000fca0003f26270 */
[----:B------:R-:W-:Y:S02]  /*1b40*/  @P3 VIADD R20, R20, 0x1 ;  /* 0x0000000114143836 */ /* 0x000fe40000000000 */
[----:B------:R-:W-:-:S03]  /*1b50*/  IMAD.IADD R31, R31, 0x1, R18 ;  /* 0x000000011f1f7824 */ /* 0x000fc600078e0212 */
[----:B------:R-:W-:-:S05]  /*1b60*/  MOV R6, R20 ;  /* 0x0000001400067202 */ /* 0x000fca0000000f00 */
[----:B------:R-:W-:Y:S01]  /*1b70*/  @!P1 IMAD.MOV R6, RZ, RZ, -R6 ;  /* 0x000000ffff069224 */ /* 0x000fe200078e0a06 */
[----:B------:R-:W-:-:S04]  /*1b80*/  @!P2 LOP3.LUT R6, RZ, R0, RZ, 0x33, !PT ;  /* 0x00000000ff06a212 */ /* 0x000fc800078e33ff */
[----:B------:R-:W-:Y:S01]  /*1b90*/  SHF.R.S32.HI R0, RZ, 0x1f, R6 ;  /* 0x0000001fff007819 */ /* 0x000fe20000011406 */
[----:B------:R-:W-:Y:S01]  /*1ba0*/  IMAD.WIDE.U32 R30, R6, R26, R30 ;  /* 0x0000001a061e7225 */ /* 0x000fe200078e001e */
[----:B------:R-:W1:Y:S01]  /*1bb0*/  S2R R49, SR_CgaCtaId ;  /* 0x0000000000317919 */ /* 0x000e620000008800 */
[----:B------:R-:W-:Y:S02]  /*1bc0*/  MOV R110, UR11 ;  /* 0x0000000b006e7c02 */ /* 0x000fe40008000f00 */
[----:B------:R-:W-:Y:S02]  /*1bd0*/  SHF.R.U32.HI R108, RZ, 0x2, R47 ;  /* 0x00000002ff6c7819 */ /* 0x000fe4000001162f */
[----:B------:R-:W-:-:S03]  /*1be0*/  SHF.R.S32.HI R111, RZ, 0x1f, R110 ;  /* 0x0000001fff6f7819 */ /* 0x000fc6000001146e */
[----:B------:R-:W-:Y:S02]  /*1bf0*/  IMAD R222, R217, R108, RZ ;  /* 0x0000006cd9de7224 */ /* 0x000fe400078e02ff */
[----:B------:R-:W-:Y:S01]  /*1c00*/  IMAD.MOV.U32 R109, RZ, RZ, RZ ;  /* 0x000000ffff6d7224 */ /* 0x000fe200078e00ff */
        /* <DEDUP_REMOVED lines=13> */
[----:B------:R-:W-:Y:S02]  /*1ce0*/  @P0 IMAD R17, R23, R7, RZ ;  /* 0x0000000717110224 */ /* 0x000fe400078e02ff */
[----:B---3--:R-:W-:-:S04]  /*1cf0*/  @!P0 IMAD.WIDE.U32 R18, R28, UR13, RZ ;  /* 0x0000000d1c128c25 */ /* 0x008fc8000f8e00ff */
[----:B------:R-:W-:Y:S02]  /*1d00*/  @!P0 IMAD R28, R29, UR13, RZ ;  /* 0x0000000d1d1c8c24 */ /* 0x000fe4000f8e02ff */
[----:B------:R-:W-:Y:S02]  /*1d10*/  @!P0 IMAD.MOV.U32 R16, RZ, RZ, R18 ;  /* 0x000000ffff108224 */ /* 0x000fe400078e0012 */
[----:B------:R-:W-:Y:S02]  /*1d20*/  @P0 IMAD.MOV.U32 R16, RZ, RZ, R20 ;  /* 0x000000ffff100224 */ /* 0x000fe400078e0014 */
[----:B------:R-:W-:Y:S02]  /*1d30*/  @!P0 IMAD.IADD R7, R19, 0x1, R28 ;  /* 0x0000000113078824 */ /* 0x000fe400078e021c */
[----:B------:R-:W-:Y:S01]  /*1d40*/  @P0 IMAD.IADD R7, R21, 0x1, R17 ;  /* 0x0000000115070824 */ /* 0x000fe200078e0211 */
[----:B------:R-:W-:Y:S01]  /*1d50*/  IADD3 R20, P1, PT, R12, R16, RZ ;  /* 0x000000100c147210 */ /* 0x000fe20007f3e0ff */
[----:B------:R-:W-:Y:S01]  /*1d60*/  IMAD R16, R27, R6, RZ ;  /* 0x000000061b107224 */ /* 0x000fe200078e02ff */
[----:B------:R-:W-:-:S02]  /*1d70*/  LOP3.LUT R18, R48, 0xc0, RZ, 0xc0, !PT ;  /* 0x000000c030127812 */ /* 0x000fc400078ec0ff */
[----:B------:R-:W-:Y:S01]  /*1d80*/  IADD3.X R21, PT, PT, RZ, R7, RZ, P1, !PT ;  /* 0x00000007ff157210 */ /* 0x000fe20000ffe4ff */
[----:B------:R-:W-:Y:S01]  /*1d90*/  IMAD R16, R0, R26, R16 ;  /* 0x0000001a00107224 */ /* 0x000fe200078e0210 */
[----:B------:R-:W-:Y:S01]  /*1da0*/  LOP3.LUT R18, R18, 0x18, R47, 0xf8, !PT ;  /* 0x0000001812127812 */ /* 0x000fe200078ef82f */
[----:B------:R-:W-:-:S03]  /*1db0*/  IMAD.WIDE.U32 R20, R24, UR11, R20 ;  /* 0x0000000b18147c25 */ /* 0x000fc6000f8e0014 */
[----:B------:R-:W-:Y:S01]  /*1dc0*/  LOP3.LUT R18, R18, 0x18, R48, 0x78, !PT ;  /* 0x0000001812127812 */ /* 0x000fe200078e7830 */
[----:B------:R-:W-:Y:S02]  /*1dd0*/  IMAD.IADD R19, R31, 0x1, R16 ;  /* 0x000000011f137824 */ /* 0x000fe400078e0210 */
[----:B------:R-:W-:Y:S01]  /*1de0*/  IMAD.MOV.U32 R16, RZ, RZ, R20 ;  /* 0x000000ffff107224 */ /* 0x000fe200078e0014 */
[----:B------:R-:W-:Y:S01]  /*1df0*/  IADD3 R20, P0, PT, R12, R3, RZ ;  /* 0x000000030c147210 */ /* 0x000fe20007f1e0ff */
[----:B------:R-:W-:Y:S01]  /*1e00*/  IMAD R17, R25, UR11, RZ ;  /* 0x0000000b19117c24 */ /* 0x000fe2000f8e02ff */
[----:B------:R-:W-:Y:S02]  /*1e10*/  LOP3.LUT R48, R18, 0x1f20, R48, 0xf8, !PT ;  /* 0x00001f2012307812 */ /* 0x000fe400078ef830 */
[----:B------:R-:W-:Y:S02]  /*1e20*/  SHF.R.S32.HI R3, RZ, 0x1f, R59 ;  /* 0x0000001fff037819 */ /* 0x000fe4000001143b */
[----:B------:R-:W-:Y:S01]  /*1e30*/  MOV R18, R30 ;  /* 0x0000001e00127202 */ /* 0x000fe20000000f00 */
[----:B------:R-:W-:Y:S01]  /*1e40*/  IMAD R17, R24, R111, R17 ;  /* 0x0000006f18117224 */ /* 0x000fe200078e0211 */
[----:B------:R-:W-:-:S03]  /*1e50*/  LEA.HI R3, R3, R59, RZ, 0x8 ;  /* 0x0000003b03037211 */ /* 0x000fc600078f40ff */
[----:B------:R-:W-:Y:S01]  /*1e60*/  IMAD.WIDE.U32 R18, R108, R216, R18 ;  /* 0x000000d86c127225 */ /* 0x000fe200078e0012 */
[----:B------:R-:W-:-:S03]  /*1e70*/  SHF.R.S32.HI R3, RZ, 0x8, R3 ;  /* 0x00000008ff037819 */ /* 0x000fc60000011403 */
[----:B------:R-:W-:Y:S01]  /*1e80*/  IMAD.IADD R17, R21, 0x1, R17 ;  /* 0x0000000115117824 */ /* 0x000fe200078e0211 */
[----:B------:R-:W-:Y:S01]  /*1e90*/  IADD3.X R21, PT, PT, RZ, R2, RZ, P0, !PT ;  /* 0x00000002ff157210 */ /* 0x000fe200007fe4ff */
[----:B------:R-:W-:Y:S01]  /*1ea0*/  IMAD.IADD R222, R19, 0x1, R222 ;  /* 0x0000000113de7824 */ /* 0x000fe200078e02de */
[----:B----4-:R-:W-:Y:S02]  /*1eb0*/  LEA R223, P0, R18, R8, 0x1 ;  /* 0x0000000812df7211 */ /* 0x010fe400078008ff */
[----:B------:R-:W-:Y:S01]  /*1ec0*/  VIMNMX R55, PT, PT, R218, R3, !PT ;  /* 0x00000003da377248 */ /* 0x000fe20007fe0100 */
[----:B------:R-:W-:Y:S01]  /*1ed0*/  IMAD.WIDE.U32 R24, R225, 0x40, R108 ;  /* 0x00000040e1187825 */ /* 0x000fe200078e006c */
[----:B------:R-:W-:Y:S02]  /*1ee0*/  LEA.HI.X R222, R18, R9, R222, 0x1, P0 ;  /* 0x0000000912de7211 */ /* 0x000fe400000f0cde */
[----:B------:R-:W-:Y:S01]  /*1ef0*/  ISETP.GT.AND P0, PT, R44, R55, PT ;  /* 0x000000372c00720c */ /* 0x000fe20003f04270 */
        /* <DEDUP_REMOVED lines=28> */
[----:B------:R-:W-:Y:S01]  /*20c0*/  VIADD R105, R108, 0x20 ;  /* 0x000000206c697836 */ /* 0x000fe20000000000 */
        /* <DEDUP_REMOVED lines=16> */
[----:B------:R-:W-:Y:S01]  /*21d0*/  MOV R90, R56 ;  /* 0x00000038005a7202 */ /* 0x000fe20000000f00 */
[----:B------:R-:W-:Y:S01]  /*21e0*/  IMAD.SHL.U32 R94, R11, 0x40, RZ ;  /* 0x000000400b5e7824 */ /* 0x000fe200078e00ff */
        /* <DEDUP_REMOVED lines=84> */
.L_x_5355:
        /* <DEDUP_REMOVED lines=159> */
.L_x_5318:
        /* <DEDUP_REMOVED lines=76> */
.L_x_5322:
[----:B------:R-:W-:Y:S05]  /*35e0*/  BSYNC.RECONVERGENT B0 ;  /* 0x0000000000007941 */ /* 0x000fea0003800200 */
.L_x_5321:
        /* <DEDUP_REMOVED lines=57> */
.L_x_5324:
[----:B------:R-:W-:Y:S05]  /*3980*/  BSYNC.RECONVERGENT B0 ;  /* 0x0000000000007941 */ /* 0x000fea0003800200 */
.L_x_5323:
        /* <DEDUP_REMOVED lines=57> */
.L_x_5326:
[----:B------:R-:W-:Y:S05]  /*3d20*/  BSYNC.RECONVERGENT B0 ;  /* 0x0000000000007941 */ /* 0x000fea0003800200 */
.L_x_5325:
        /* <DEDUP_REMOVED lines=58> */
.L_x_5328:
[----:B------:R-:W-:Y:S05]  /*40d0*/  BSYNC.RECONVERGENT B0 ;  /* 0x0000000000007941 */ /* 0x000fea0003800200 */
.L_x_5327:
        /* <DEDUP_REMOVED lines=64> */
.L_x_5330:
[----:B------:R-:W-:Y:S05]  /*44e0*/  BSYNC.RECONVERGENT B0 ;  /* 0x0000000000007941 */ /* 0x000fea0003800200 */
.L_x_5329:
        /* <DEDUP_REMOVED lines=57> */
.L_x_5332:
[----:B------:R-:W-:Y:S05]  /*4880*/  BSYNC.RECONVERGENT B0 ;  /* 0x0000000000007941 */ /* 0x000fea0003800200 */
.L_x_5331:
        /* <DEDUP_REMOVED lines=59> */
.L_x_5334:
[----:B------:R-:W-:Y:S05]  /*4c40*/  BSYNC.RECONVERGENT B0 ;  /* 0x0000000000007941 */ /* 0x000fea0003800200 */
.L_x_5333:
        /* <DEDUP_REMOVED lines=59> */
.L_x_5336:
[----:B------:R-:W-:Y:S05]  /*5000*/  BSYNC.RECONVERGENT B0 ;  /* 0x0000000000007941 */ /* 0x000fea0003800200 */
.L_x_5335:
[----:B------:R-:W5:Y:S02]  /*5010*/  LD.E R0, desc[UR4][R148.64+0xd0] ;  /* 0x0000d00494007980 */ /* 0x000f64000c101900 */
[----:B-----5:R-:W-:Y:S05]  /*5020*/  IMAD.U32 R0, R0, -0x80, RZ ;  /* 0xffffff8000007824 */ /* 0x020fea00078e00ff */
[C---:B------:R-:W-:Y:S02]  /*5030*/  LEA R14, P1, R0.reuse, R14, 0x1 ;  /* 0x0000000e000e7211 */ /* 0x040fe400078208ff */
[C---:B------:R-:W-:Y:S02]  /*5040*/  LEA R32, P0, R0.reuse, R32, 0x1 ;  /* 0x0000002000207211 */ /* 0x040fe400078008ff */
[C---:B------:R-:W-:Y:S02]  /*5050*/  LEA.HI.X.SX32 R15, R0.reuse, R15, 0x1, P1 ;  /* 0x0000000f000f7211 */ /* 0x040fe400008f0eff */
[----:B------:R-:W-:Y:S01]  /*5060*/  LEA.HI.X.SX32 R33, R0, R33, 0x1, P0 ;  /* 0x0000002100217211 */ /* 0x000fe200000f0eff */
[----:B------:R-:W-:Y:S05]  /*5070*/  BRA `(.L_x_5319) ;  /* 0x00000030005c7947 */ /* 0x000fea0003800000 */
.L_x_5320:
        /* <DEDUP_REMOVED lines=101> */
.L_x_5338:
[----:B------:R-:W-:Y:S05]  /*56d0*/  BSYNC.RECONVERGENT B0 ;  /* 0x0000000000007941 */ /* 0x000fea0003800200 */
.L_x_5337:
        /* <DEDUP_REMOVED lines=96> */
.L_x_5340:
[----:B------:R-:W-:Y:S05]  /*5ce0*/  BSYNC.RECONVERGENT B0 ;  /* 0x0000000000007941 */ /* 0x000fea0003800200 */
.L_x_5339:
        /* <DEDUP_REMOVED lines=97> */
.L_x_5342:
[----:B------:R-:W-:Y:S05]  /*6300*/  BSYNC.RECONVERGENT B0 ;  /* 0x0000000000007941 */ /* 0x000fea0003800200 */
.L_x_5341:
        /* <DEDUP_REMOVED lines=96> */
.L_x_5344:
[----:B------:R-:W-:Y:S05]  /*6910*/  BSYNC.RECONVERGENT B0 ;  /* 0x0000000000007941 */ /* 0x000fea0003800200 */
.L_x_5343:
        /* <DEDUP_REMOVED lines=94> */
.L_x_5346:
[----:B------:R-:W-:Y:S05]  /*6f00*/  BSYNC.RECONVERGENT B0 ;  /* 0x0000000000007941 */ /* 0x000fea0003800200 */
.L_x_5345:
        /* <DEDUP_REMOVED lines=99> */
.L_x_5348:
[----:B------:R-:W-:Y:S05]  /*7540*/  BSYNC.RECONVERGENT B0 ;  /* 0x0000000000007941 */ /* 0x000fea0003800200 */
.L_x_5347:
        /* <DEDUP_REMOVED lines=95> */
.L_x_5350:
[----:B------:R-:W-:Y:S05]  /*7b40*/  BSYNC.RECONVERGENT B0 ;  /* 0x0000000000007941 */ /* 0x000fea0003800200 */
.L_x_5349:
        /* <DEDUP_REMOVED lines=95> */
.L_x_5352:
[----:B------:R-:W-:Y:S05]  /*8140*/  BSYNC.RECONVERGENT B0 ;  /* 0x0000000000007941 */ /* 0x000fea0003800200 */
.L_x_5351:
        /* <DEDUP_REMOVED lines=10> */
.L_x_5319:
[----:B------:R-:W-:Y:S05]  /*81f0*/  BSYNC.RECONVERGENT B1 ;  /* 0x0000000000017941 */ /* 0x000fea0003800200 */
.L_x_5317:
        /* <DEDUP_REMOVED lines=101> */
.L_x_5354:
[----:B------:R-:W-:Y:S05]  /*8850*/  BSYNC.RECONVERGENT B0 ;  /* 0x0000000000007941 */ /* 0x000fea0003800200 */
.L_x_5353:
[----:B------:R-:W-:Y:S05]  /*8860*/  @P2 BRA `(.L_x_5355) ;  /* 0xffffff9c00b02947 */ /* 0x000fea000383ffff */
.L_x_5316:
        /* <DEDUP_REMOVED lines=17> */
.L_x_5360:
[----:B------:R2:W-:Y:S02]  /*8980*/  STS.128 [R48], RZ ;  /* 0x000000ff30007388 */ /* 0x0005e40000000c00 */
.L_x_5359:
[----:B------:R-:W-:Y:S05]  /*8990*/  BSYNC.RECONVERGENT B0 ;  /* 0x0000000000007941 */ /* 0x000fea0003800200 */
.L_x_5358:
        /* <DEDUP_REMOVED lines=13> */
.L_x_5357:
        /* <DEDUP_REMOVED lines=47> */
[--C-:B------:R-:W-:Y:S02]  /*8d60*/  HADD2.F32 R20, -RZ, R21.reuse.H0_H0 ;  /* 0x20000015ff147230 */ /* 0x100fe40000004100 */
[----:B------:R-:W-:Y:S02]  /*8d70*/  HADD2.F32 R21, -RZ, R21.H1_H1 ;  /* 0x30000015ff157230 */ /* 0x000fe40000004100 */
[--C-:B------:R-:W-:Y:S01]  /*8d80*/  HADD2.F32 R23, -RZ, R9.reuse.H0_H0 ;  /* 0x20000009ff177230 */ /* 0x100fe20000004100 */
[----:B---3--:R-:W-:Y:S01]  /*8d90*/  MOV R19, R10 ;  /* 0x0000000a00137202 */ /* 0x008fe20000000f00 */
[----:B------:R-:W-:Y:S02]  /*8da0*/  HADD2.F32 R18, -RZ, R9.H1_H1 ;  /* 0x30000009ff127230 */ /* 0x000fe40000004100 */
[----:B--2---:R-:W-:Y:S02]  /*8db0*/  HADD2.F32 R15, -RZ, R5.H1_H1 ;  /* 0x30000005ff0f7230 */ /* 0x004fe40000004100 */
[----:B----4-:R-:W-:-:S02]  /*8dc0*/  HADD2.F32 R10, -RZ, R3.H1_H1 ;  /* 0x30000003ff0a7230 */ /* 0x010fc40000004100 */
[----:B------:R-:W-:Y:S02]  /*8dd0*/  HADD2.F32 R11, -RZ, R2.H1_H1 ;  /* 0x30000002ff0b7230 */ /* 0x000fe40000004100 */
[--C-:B------:R-:W-:Y:S02]  /*8de0*/  HADD2.F32 R17, -RZ, R4.reuse.H1_H1 ;  /* 0x30000004ff117230 */ /* 0x100fe40000004100 */
[CC--:B------:R-:W-:Y:S01]  /*8df0*/  FMUL.FTZ R9, R18.reuse, R10.reuse ;  /* 0x0000000a12097220 */ /* 0x0c0fe20000410000 */
[----:B------:R-:W-:Y:S01]  /*8e00*/  FMUL.FTZ R18, R18, R15 ;  /* 0x0000000f12127220 */ /* 0x000fe20000410000 */
[C---:B------:R-:W-:Y:S01]  /*8e10*/  FMUL.FTZ R22, R21.reuse, R11 ;  /* 0x0000000b15167220 */ /* 0x040fe20000410000 */
[----:B------:R-:W-:Y:S02]  /*8e20*/  FMUL.FTZ R21, R21, R17 ;  /* 0x0000001115157220 */ /* 0x000fe40000410000 */
[----:B------:R-:W-:Y:S01]  /*8e30*/  FFMA.FTZ R18, R23, R10, R18 ;  /* 0x0000000a17127223 */ /* 0x000fe20000010012 */
[----:B------:R-:W-:-:S02]  /*8e40*/  HADD2.F32 R4, -RZ, R4.H0_H0 ;  /* 0x20000004ff047230 */ /* 0x000fc40000004100 */
[----:B------:R-:W-:Y:S02]  /*8e50*/  HADD2.F32 R10, -RZ, R8.H1_H1 ;  /* 0x30000008ff0a7230 */ /* 0x000fe40000004100 */
[C---:B------:R-:W-:Y:S01]  /*8e60*/  FFMA.FTZ R21, R20.reuse, R11, R21 ;  /* 0x0000000b14157223 */ /* 0x040fe20000010015 */
[----:B------:R-:W-:Y:S02]  /*8e70*/  HADD2.F32 R2, -RZ, R2.H0_H0 ;  /* 0x20000002ff027230 */ /* 0x000fe40000004100 */
[----:B------:R-:W-:Y:S02]  /*8e80*/  HADD2.F32 R3, -RZ, R3.H0_H0 ;  /* 0x20000003ff037230 */ /* 0x000fe40000004100 */
[----:B------:R-:W-:Y:S02]  /*8e90*/  HADD2.F32 R11, -RZ, R19.H1_H1 ;  /* 0x30000013ff0b7230 */ /* 0x000fe40000004100 */
[----:B------:R-:W-:Y:S01]  /*8ea0*/  FFMA.FTZ R22, R20, R17, -R22 ;  /* 0x0000001114167223 */ /* 0x000fe20000010816 */
[----:B------:R-:W-:-:S02]  /*8eb0*/  HADD2.F32 R5, -RZ, R5.H0_H0 ;  /* 0x20000005ff057230 */ /* 0x000fc40000004100 */
        /* <DEDUP_REMOVED lines=18> */
.L_x_5367:
[----:B------:R-:W-:Y:S05]  /*8fe0*/  BSYNC.RECONVERGENT B0 ;  /* 0x0000000000007941 */ /* 0x000fea0003800200 */
.L_x_5366:
[----:B-----5:R3:W-:Y:S01]  /*8ff0*/  STS.128 [R48], R8 ;  /* 0x0000000830007388 */ /* 0x0207e20000000c00 */
[----:B------:R-:W-:Y:S05]  /*9000*/  BRA `(.L_x_5364) ;  /* 0x0000000000047947 */ /* 0x000fea0003800000 */
.L_x_5365:
[----:B------:R2:W-:Y:S02]  /*9010*/  STS.128 [R48], RZ ;  /* 0x000000ff30007388 */ /* 0x0005e40000000c00 */
.L_x_5364:
[----:B------:R-:W-:Y:S05]  /*9020*/  BSYNC.RECONVERGENT B1 ;  /* 0x0000000000017941 */ /* 0x000fea0003800200 */
.L_x_5363:
        /* <DEDUP_REMOVED lines=23> */
[----:B------:R-:W-:Y:S02]  /*91a0*/  MOV R6, R8 ;  /* 0x0000000800067202 */ /* 0x000fe40000000f00 */
        /* <DEDUP_REMOVED lines=13> */
[C---:B------:R-:W-:Y:S01]  /*9280*/  FFMA.FTZ R6, R11.reuse, R8, -R6 ;  /* 0x000000080b067223 */ /* 0x040fe20000010806 */
[-C--:B------:R-:W-:Y:S01]  /*9290*/  FMUL.FTZ R14, R14, R4.reuse ;  /* 0x000000040e0e7220 */ /* 0x080fe20000410000 */
[C---:B------:R-:W-:Y:S01]  /*92a0*/  FFMA.FTZ R17, R16.reuse, R4, -R17 ;  /* 0x0000000410117223 */ /* 0x040fe20000010811 */
        /* <DEDUP_REMOVED lines=26> */
.L_x_5369:
[----:B------:R-:W-:Y:S05]  /*9450*/  BSYNC.RECONVERGENT B0 ;  /* 0x0000000000007941 */ /* 0x000fea0003800200 */
.L_x_5368:
[----:B-----5:R3:W-:Y:S01]  /*9460*/  STS.128 [R48+0x800], R8 ;  /* 0x0008000830007388 */ /* 0x0207e20000000c00 */
[----:B------:R-:W-:Y:S05]  /*9470*/  BRA `(.L_x_5361) ;  /* 0x0000000c00247947 */ /* 0x000fea0003800000 */
.L_x_5362:
        /* <DEDUP_REMOVED lines=99> */
.L_x_5374:
[----:B------:R-:W-:Y:S05]  /*9ab0*/  BSYNC.RECONVERGENT B0 ;  /* 0x0000000000007941 */ /* 0x000fea0003800200 */
.L_x_5373:
[----:B-----5:R3:W-:Y:S01]  /*9ac0*/  STS.128 [R48], R20 ;  /* 0x0000001430007388 */ /* 0x0207e20000000c00 */
[----:B------:R-:W-:Y:S05]  /*9ad0*/  BRA `(.L_x_5371) ;  /* 0x0000000000047947 */ /* 0x000fea0003800000 */
.L_x_5372:
[----:B------:R4:W-:Y:S02]  /*9ae0*/  STS.128 [R48], RZ ;  /* 0x000000ff30007388 */ /* 0x0009e40000000c00 */
.L_x_5371:
[----:B------:R-:W-:Y:S05]  /*9af0*/  BSYNC.RECONVERGENT B1 ;  /* 0x0000000000017941 */ /* 0x000fea0003800200 */
.L_x_5370:
        /* <DEDUP_REMOVED lines=95> */
.L_x_5376:
[----:B------:R-:W-:Y:S05]  /*a0f0*/  BSYNC.RECONVERGENT B0 ;  /* 0x0000000000007941 */ /* 0x000fea0003800200 */
.L_x_5375:
[----:B-----5:R1:W-:Y:S02]  /*a100*/  STS.128 [R48+0x800], R20 ;  /* 0x0008001430007388 */ /* 0x0203e40000000c00 */
.L_x_5361:
[----:B------:R-:W-:Y:S05]  /*a110*/  BSYNC.RECONVERGENT B2 ;  /* 0x0000000000027941 */ /* 0x000fea0003800200 */
.L_x_5356:
        /* <DEDUP_REMOVED lines=13> */
.L_x_5379:
[----:B------:R1:W-:Y:S02]  /*a1f0*/  STS.128 [R48+0x1000], RZ ;  /* 0x001000ff30007388 */ /* 0x0003e40000000c00 */
.L_x_5378:
[----:B------:R-:W-:Y:S05]  /*a200*/  BSYNC.RECONVERGENT B0 ;  /* 0x0000000000007941 */ /* 0x000fea0003800200 */
.L_x_5377:
        /* <DEDUP_REMOVED lines=12> */
.L_x_5382:
[----:B------:R3:W-:Y:S02]  /*a2d0*/  STS.128 [R48+0x1800], RZ ;  /* 0x001800ff30007388 */ /* 0x0007e40000000c00 */
.L_x_5381:
[----:B------:R-:W-:Y:S05]  /*a2e0*/  BSYNC.RECONVERGENT B0 ;  /* 0x0000000000007941 */ /* 0x000fea0003800200 */
.L_x_5380:
        /* <DEDUP_REMOVED lines=13> */
.L_x_5385:
[----:B------:R1:W-:Y:S02]  /*a3c0*/  STS.128 [R48+0x2000], RZ ;  /* 0x002000ff30007388 */ /* 0x0003e40000000c00 */
.L_x_5384:
[----:B------:R-:W-:Y:S05]  /*a3d0*/  BSYNC.RECONVERGENT B0 ;  /* 0x0000000000007941 */ /* 0x000fea0003800200 */
.L_x_5383:
        /* <DEDUP_REMOVED lines=13> */
.L_x_5388:
[----:B------:R1:W-:Y:S02]  /*a4b0*/  STS.128 [R48+0x2800], RZ ;  /* 0x002800ff30007388 */ /* 0x0003e40000000c00 */
.L_x_5387:
[----:B------:R-:W-:Y:S05]  /*a4c0*/  BSYNC.RECONVERGENT B0 ;  /* 0x0000000000007941 */ /* 0x000fea0003800200 */
.L_x_5386:
        /* <DEDUP_REMOVED lines=16> */
.L_x_5391:
[----:B------:R1:W-:Y:S02]  /*a5d0*/  STS.128 [R48+0x3000], RZ ;  /* 0x003000ff30007388 */ /* 0x0003e40000000c00 */
.L_x_5390:
[----:B------:R-:W-:Y:S05]  /*a5e0*/  BSYNC.RECONVERGENT B0 ;  /* 0x0000000000007941 */ /* 0x000fea0003800200 */
.L_x_5389:
        /* <DEDUP_REMOVED lines=13> */
.L_x_5394:
[----:B------:R1:W-:Y:S02]  /*a6c0*/  STS.128 [R48+0x3800], RZ ;  /* 0x003800ff30007388 */ /* 0x0003e40000000c00 */
.L_x_5393:
[----:B------:R-:W-:Y:S05]  /*a6d0*/  BSYNC.RECONVERGENT B0 ;  /* 0x0000000000007941 */ /* 0x000fea0003800200 */
.L_x_5392:
        /* <DEDUP_REMOVED lines=16> */
.L_x_5397:
[----:B------:R1:W-:Y:S02]  /*a7e0*/  STS.128 [R48+0x4000], RZ ;  /* 0x004000ff30007388 */ /* 0x0003e40000000c00 */
.L_x_5396:
[----:B------:R-:W-:Y:S05]  /*a7f0*/  BSYNC.RECONVERGENT B0 ;  /* 0x0000000000007941 */ /* 0x000fea0003800200 */
.L_x_5395:
[----:B-1----:R-:W-:Y:S01]  /*a800*/  IADD3 R3, PT, PT, R108, 0xe0, RZ ;  /* 0x000000e06c037810 */ /* 0x002fe20007ffe0ff */
        /* <DEDUP_REMOVED lines=13> */
.L_x_5400:
[----:B------:R1:W-:Y:S02]  /*a8e0*/  STS.128 [R48+0x4800], RZ ;  /* 0x004800ff30007388 */ /* 0x0003e40000000c00 */
.L_x_5399:
[----:B------:R-:W-:Y:S05]  /*a8f0*/  BSYNC.RECONVERGENT B0 ;  /* 0x0000000000007941 */ /* 0x000fea0003800200 */
.L_x_5398:
[----:B--2--5:R-:W2:Y:S04]  /*a900*/  LD.E.64 R16, desc[UR4][R148.64+0x1c0] ;  /* 0x0001c00494107980 */ /* 0x024ea8000c101b00 */
[----:B-1-3--:R-:W3:Y:S01]  /*a910*/  LD.E.64 R10, desc[UR4][R148.64+0x1b8] ;  /* 0x0001b804940a7980 */ /* 0x00aee2000c101b00 */
[----:B------:R-:W-:-:S03]  /*a920*/  MOV R110, UR11 ;  /* 0x0000000b006e7c02 */ /* 0x000fc60008000f00 */
[----:B------:R-:W4:Y:S04]  /*a930*/  LD.E R9, desc[UR4][R148.64+0xd8] ;  /* 0x0000d80494097980 */ /* 0x000f28000c101900 */
[----:B------:R-:W0:Y:S04]  /*a940*/  LDGDEPBAR ;  /* 0x00000000000079af */ /* 0x000e280000000000 */
[----:B------:R1:W5:Y:S01]  /*a950*/  LD.E R2, desc[UR4][R148.64+0x188] ;  /* 0x0001880494027980 */ /* 0x000362000c101900 */
[----:B--2---:R-:W-:Y:S02]  /*a960*/  IMAD R0, R17, UR13, RZ ;  /* 0x0000000d11007c24 */ /* 0x004fe4000f8e02ff */
[----:B------:R-:W-:-:S05]  /*a970*/  IMAD.WIDE.U32 R110, R16, UR13, R110 ;  /* 0x0000000d106e7c25 */ /* 0x000fca000f8e006e */
[----:B------:R-:W-:Y:S02]  /*a980*/  IADD3 R0, PT, PT, R111, R0, RZ ;  /* 0x000000006f007210 */ /* 0x000fe40007ffe0ff */
[----:B---3--:R-:W-:-:S04]  /*a990*/  LEA R10, P0, R110, R10, 0x2 ;  /* 0x0000000a6e0a7211 */ /* 0x008fc800078010ff */
[----:B------:R-:W-:Y:S01]  /*a9a0*/  LEA.HI.X R11, R110, R11, R0, 0x2, P0 ;  /* 0x0000000b6e0b7211 */ /* 0x000fe200000f1400 */
[----:B----4-:R-:W2:Y:S01]  /*a9b0*/  MUFU.RCP R9, R9 ;  /* 0x0000000900097308 */ /* 0x010ea20000001000 */
        /* <DEDUP_REMOVED lines=16> */
.L_x_5403:
[----:B------:R2:W-:Y:S01]  /*aac0*/  STS.128 [R48+0x5000], RZ ;  /* 0x005000ff30007388 */ /* 0x0005e20000000c00 */
[----:B------:R-:W-:Y:S05]  /*aad0*/  BRA `(.L_x_5404) ;  /* 0x0000000000047947 */ /* 0x000fea0003800000 */
.L_x_5402:
[----:B------:R1:W-:Y:S02]  /*aae0*/  STS.128 [R48+0x5000], RZ ;  /* 0x005000ff30007388 */ /* 0x0003e40000000c00 */
.L_x_5404:
[----:B------:R-:W-:Y:S05]  /*aaf0*/  BSYNC.RECONVERGENT B0 ;  /* 0x0000000000007941 */ /* 0x000fea0003800200 */
.L_x_5401:
        /* <DEDUP_REMOVED lines=13> */
.L_x_5407:
[----:B------:R4:W-:Y:S02]  /*abd0*/  STS.128 [R48+0x5800], RZ ;  /* 0x005800ff30007388 */ /* 0x0009e40000000c00 */
.L_x_5406:
[----:B------:R-:W-:Y:S05]  /*abe0*/  BSYNC.RECONVERGENT B0 ;  /* 0x0000000000007941 */ /* 0x000fea0003800200 */
.L_x_5405:
        /* <DEDUP_REMOVED lines=13> */
.L_x_5410:
[----:B------:R1:W-:Y:S02]  /*acc0*/  STS.128 [R48+0x6000], RZ ;  /* 0x006000ff30007388 */ /* 0x0003e40000000c00 */
.L_x_5409:
[----:B------:R-:W-:Y:S05]  /*acd0*/  BSYNC.RECONVERGENT B0 ;  /* 0x0000000000007941 */ /* 0x000fea0003800200 */
.L_x_5408:
        /* <DEDUP_REMOVED lines=13> */
.L_x_5413:
[----:B------:R1:W-:Y:S02]  /*adb0*/  STS.128 [R48+0x6800], RZ ;  /* 0x006800ff30007388 */ /* 0x0003e40000000c00 */
.L_x_5412:
[----:B------:R-:W-:Y:S05]  /*adc0*/  BSYNC.RECONVERGENT B0 ;  /* 0x0000000000007941 */ /* 0x000fea0003800200 */
.L_x_5411:
        /* <DEDUP_REMOVED lines=17> */
.L_x_5416:
[----:B------:R1:W-:Y:S02]  /*aee0*/  STS.128 [R48+0x7000], RZ ;  /* 0x007000ff30007388 */ /* 0x0003e40000000c00 */
.L_x_5415:
[----:B------:R-:W-:Y:S05]  /*aef0*/  BSYNC.RECONVERGENT B0 ;  /* 0x0000000000007941 */ /* 0x000fea0003800200 */
.L_x_5414:
        /* <DEDUP_REMOVED lines=13> */
.L_x_5419:
[----:B------:R1:W-:Y:S02]  /*afd0*/  STS.128 [R48+0x7800], RZ ;  /* 0x007800ff30007388 */ /* 0x0003e40000000c00 */
.L_x_5418:
[----:B------:R-:W-:Y:S05]  /*afe0*/  BSYNC.RECONVERGENT B0 ;  /* 0x0000000000007941 */ /* 0x000fea0003800200 */
.L_x_5417:
        /* <DEDUP_REMOVED lines=17> */
.L_x_5422:
[----:B------:R1:W-:Y:S02]  /*b100*/  STS.128 [R48+0x8000], RZ ;  /* 0x008000ff30007388 */ /* 0x0003e40000000c00 */
.L_x_5421:
[----:B------:R-:W-:Y:S05]  /*b110*/  BSYNC.RECONVERGENT B0 ;  /* 0x0000000000007941 */ /* 0x000fea0003800200 */
.L_x_5420:
[----:B------:R-:W-:Y:S01]  /*b120*/  ISETP.GE.AND P0, PT, R3, R56, PT ;  /* 0x000000380300720c */ /* 0x000fe20003f06270 */
[----:B------:R-:W-:-:S12]  /*b130*/  BSSY.RECONVERGENT B0, `(.L_x_5423) ;  /* 0x000000e000007945 */ /* 0x000fd80003800200 */
[----:B------:R1:W-:Y:S01]  /*b140*/  @P0 STS.128 [R48+0x8800], RZ ;  /* 0x008800ff30000388 */ /* 0x0003e20000000c00 */
[----:B------:R-:W-:Y:S05]  /*b150*/  @P0 BRA `(.L_x_5424) ;  /* 0x00000000002c0947 */ /* 0x000fea0003800000 */
[----:B------:R-:W-:-:S13]  /*b160*/  ISETP.GE.AND P0, PT, R12, R226, PT ;  /* 0x000000e20c00720c */ /* 0x000fda0003f06270 */
[----:B------:R-:W-:Y:S05]  /*b170*/  @P0 BRA `(.L_x_5425) ;  /* 0x0000000000200947 */ /* 0x000fea0003800000 */
[----:B------:R-:W-:Y:S02]  /*b180*/  IMAD R3, R217, 0x180, RZ ;  /* 0x00000180d9037824 */ /* 0x000fe400078e02ff */
[----:B----4-:R-:W-:-:S05]  /*b190*/  IMAD.WIDE.U32 R10, R216, 0x180, R10 ;  /* 0x00000180d80a7825 */ /* 0x010fca00078e000a */
[----:B------:R-:W-:-:S05]  /*b1a0*/  IADD3 R11, PT, PT, R3, R11, RZ ;  /* 0x0000000b030b7210 */ /* 0x000fca0007ffe0ff */
[----:B------:R-:W-:Y:S01]  /*b1b0*/  @!PT LDS RZ, [RZ] ;  /* 0x00000000fffff984 */ /* 0x000fe20000000800 */
[----:B------:R-:W-:Y:S01]  /*b1c0*/  @!PT LDS RZ, [RZ] ;  /* 0x00000000fffff984 */ /* 0x000fe20000000800 */
[----:B------:R-:W-:Y:S01]  /*b1d0*/  @!PT LDS RZ, [RZ] ;  /* 0x00000000fffff984 */ /* 0x000fe20000000800 */
[----:B------:R4:W-:Y:S01]  /*b1e0*/  LDGSTS.E.BYPASS.LTC128B.128 [R48+0x8800], desc[UR4][R10.64] ;  /* 0x088000000a307fae */ /* 0x0009e2000b981a04 */
[----:B------:R-:W-:Y:S05]  /*b1f0*/  BRA `(.L_x_5424) ;  /* 0x0000000000047947 */ /* 0x000fea0003800000 */
.L_x_5425:
[----:B------:R1:W-:Y:S02]  /*b200*/  STS.128 [R48+0x8800], RZ ;  /* 0x008800ff30007388 */ /* 0x0003e40000000c00 */
.L_x_5424:
[----:B------:R-:W-:Y:S05]  /*b210*/  BSYNC.RECONVERGENT B0 ;  /* 0x0000000000007941 */ /* 0x000fea0003800200 */
.L_x_5423:
[C---:B------:R-:W-:Y:S01]  /*b220*/  IMAD.SHL.U32 R51, R47.reuse, 0x20, RZ ;  /* 0x000000202f337824 */ /* 0x040fe200078e00ff */
[----:B------:R-:W-:Y:S01]  /*b230*/  SHF.R.U32.HI R208, RZ, 0x1, R47 ;  /* 0x00000001ffd07819 */ /* 0x000fe2000001162f */
[C---:B-1----:R-:W-:Y:S01]  /*b240*/  IMAD.SHL.U32 R5, R47.reuse, 0x10, RZ ;  /* 0x000000102f057824 */ /* 0x042fe200078e00ff */
[----:B------:R-:W-:Y:S01]  /*b250*/  LOP3.LUT P0, RZ, R47, 0x4, RZ, 0xc0, !PT ;  /* 0x000000042fff7812 */ /* 0x000fe2000780c0ff */
[----:B------:R-:W0:Y:S01]  /*b260*/  LDGDEPBAR ;  /* 0x00000000000079af */ /* 0x000e220000000000 */
[----:B------:R-:W-:Y:S01]  /*b270*/  LOP3.LUT R3, R208, 0x8, RZ, 0xc0, !PT ;  /* 0x00000008d0037812 */ /* 0x000fe200078ec0ff */
[----:B------:R-:W-:Y:S01]  /*b280*/  IMAD R232, R225, 0x40, R50 ;  /* 0x00000040e1e87824 */ /* 0x000fe200078e0232 */
[----:B------:R-:W-:Y:S01]  /*b290*/  LOP3.LUT R4, R51, 0xc0, RZ, 0xc0, !PT ;  /* 0x000000c033047812 */ /* 0x000fe200078ec0ff */
[----:B------:R-:W-:Y:S01]  /*b2a0*/  BSSY.RECONVERGENT B1, `(.L_x_5426) ;  /* 0x000010e000017945 */ /* 0x000fe20003800200 */
[----:B------:R-:W-:Y:S02]  /*b2b0*/  LOP3.LUT R209, R5, 0x3e00, RZ, 0xc0, !PT ;  /* 0x00003e0005d17812 */ /* 0x000fe400078ec0ff */
[----:B------:R-:W-:-:S02]  /*b2c0*/  LOP3.LUT R3, R3, 0xc0, R51, 0xf8, !PT ;  /* 0x000000c003037812 */ /* 0x000fc400078ef833 */
[----:B------:R-:W-:Y:S02]  /*b2d0*/  LOP3.LUT R4, R4, 0x8, R47, 0xf8, !PT ;  /* 0x0000000804047812 */ /* 0x000fe400078ef82f */
[----:B------:R-:W-:Y:S02]  /*b2e0*/  LOP3.LUT R6, R209, 0x20, R51, 0xf8, !PT ;  /* 0x00000020d1067812 */ /* 0x000fe400078ef833 */
[----:B------:R-:W-:Y:S02]  /*b2f0*/  LOP3.LUT R5, R5, 0x100, RZ, 0xc0, !PT ;  /* 0x0000010005057812 */ /* 0x000fe400078ec0ff */
[--C-:B------:R-:W-:Y:S02]  /*b300*/  LOP3.LUT R3, R3, 0x18, R45.reuse, 0x78, !PT ;  /* 0x0000001803037812 */ /* 0x100fe400078e782d */
[----:B------:R-:W-:Y:S01]  /*b310*/  LOP3.LUT R4, R4, 0x18, R45, 0x78, !PT ;  /* 0x0000001804047812 */ /* 0x000fe200078e782d */
[----:B------:R-:W-:Y:S01]  /*b320*/  IMAD.MOV.U32 R45, RZ, RZ, 0x20 ;  /* 0x00000020ff2d7424 */ /* 0x000fe200078e00ff */
[----:B------:R-:W-:-:S02]  /*b330*/  LOP3.LUT R6, R6, 0x100, R51, 0xf8, !PT ;  /* 0x0000010006067812 */ /* 0x000fc400078ef833 */
[----:B------:R-:W-:Y:S02]  /*b340*/  LOP3.LUT R5, R5, 0x20, R51, 0xf8, !PT ;  /* 0x0000002005057812 */ /* 0x000fe400078ef833 */
[----:B------:R-:W-:Y:S02]  /*b350*/  LOP3.LUT R6, R6, R3, RZ, 0xfc, !PT ;  /* 0x0000000306067212 */ /* 0x000fe400078efcff */
[----:B------:R-:W-:Y:S02]  /*b360*/  LOP3.LUT R4, R5, R4, RZ, 0xfc, !PT ;  /* 0x0000000405047212 */ /* 0x000fe400078efcff */
[----:B------:R-:W-:Y:S01]  /*b370*/  SEL R47, R45, 0xffffffe0, !P0 ;  /* 0xffffffe02d2f7807 */ /* 0x000fe20004000000 */
[----:B------:R-:W-:Y:S01]  /*b380*/  IMAD R15, R6, 0x2, R49 ;  /* 0x00000002060f7824 */ /* 0x000fe200078e0231 */
[----:B-----5:R-:W-:Y:S01]  /*b390*/  IADD3 R2, PT, PT, R2, R50, -R227 ;  /* 0x0000003202027210 */ /* 0x020fe20007ffe8e3 */
[----:B------:R-:W-:Y:S01]  /*b3a0*/  IMAD R14, R4, 0x2, R49 ;  /* 0x00000002040e7824 */ /* 0x000fe200078e0231 */
[----:B------:R-:W-:Y:S01]  /*b3b0*/  IADD3 R0, PT, PT, R50, -R227, -R0 ;  /* 0x800000e332007210 */ /* 0x000fe20007ffe800 */
[----:B------:R-:W-:Y:S01]  /*b3c0*/  IMAD.IADD R200, R15, 0x1, R47 ;  /* 0x000000010fc87824 */ /* 0x000fe200078e022f */
[----:B------:R-:W-:Y:S01]  /*b3d0*/  LDSM.16.M88.4 R60, [R15] ;  /* 0x000000000f3c783b */ /* 0x000fe20000000200 */
[----:B------:R-:W-:-:S03]  /*b3e0*/  IMAD.IADD R47, R47, 0x1, R14 ;  /* 0x000000012f2f7824 */ /* 0x000fc600078e020e */
[----:B------:R-:W1:Y:S04]  /*b3f0*/  LDSM.16.M88.4 R32, [R14+0x1000] ;  /* 0x001000000e20783b */ /* 0x000e680000000200 */
        /* <DEDUP_REMOVED lines=69> */
[----:B------:R4:W3:Y:S01]  /*b850*/  LDSM.16.M88.4 R152, [R47+0x4c00] ;  /* 0x004c00002f98783b */ /* 0x0008e20000000200 */
[----:B------:R-:W-:-:S06]  /*b860*/  DEPBAR.LE SB0, 0x0 ;  /* 0x000080000000791a */ /* 0x000fcc0000000000 */
[C---:B------:R-:W-:Y:S08]  /*b870*/  HMMA.16816.F32 R8, R200.reuse, R204, R8 ;  /* 0x000000ccc808723c */ /* 0x040ff00000001808 */
[----:B------:R-:W-:Y:S03]  /*b880*/  HMMA.16816.F32 R4, R200, R206, R4 ;  /* 0x000000cec804723c */ /* 0x000fe60000001804 */
[----:B----4-:R-:W-:-:S05]  /*b890*/  LOP3.LUT R47, R208, 0x1f0, RZ, 0xc0, !PT ;  /* 0x000001f0d02f7812 */ /* 0x010fca00078ec0ff */
[----:B------:R-:W-:Y:S03]  /*b8a0*/  HMMA.16816.F32 R56, R200, R196, R56 ;  /* 0x000000c4c838723c */ /* 0x000fe60000001838 */
[----:B------:R-:W-:Y:S01]  /*b8b0*/  LOP3.LUT R108, R47, 0x7, R108, 0xf8, !PT ;  /* 0x000000072f6c7812 */ /* 0x000fe200078ef86c */
[----:B------:R-:W-:-:S04]  /*b8c0*/  VIADD R47, R44, 0xffffffff ;  /* 0xffffffff2c2f7836 */ /* 0x000fc80000000000 */
[----:B------:R-:W-:Y:S01]  /*b8d0*/  IMAD R236, R225, 0x40, R108 ;  /* 0x00000040e1ec7824 */ /* 0x000fe200078e026c */
[----:B------:R-:W-:Y:S01]  /*b8e0*/  ISETP.GT.AND P0, PT, R47, R218, PT ;  /* 0x000000da2f00720c */ /* 0x000fe20003f04270 */
[C---:B------:R-:W-:Y:S03]  /*b8f0*/  HMMA.16816.F32 R52, R200.reuse, R198, R52 ;  /* 0x000000c6c834723c */ /* 0x040fe60000001834 */
[----:B------:R-:W-:Y:S02]  /*b900*/  IMAD.IADD R232, R108, 0x1, R232 ;  /* 0x000000016ce87824 */ /* 0x000fe400078e02e8 */
[C---:B------:R-:W-:Y:S02]  /*b910*/  IMAD.IADD R235, R236.reuse, 0x1, R2 ;  /* 0x00000001eceb7824 */ /* 0x040fe400078e0202 */
[----:B------:R-:W-:Y:S01]  /*b920*/  IMAD.IADD R236, R236, 0x1, R0 ;  /* 0x00000001ecec7824 */ /* 0x000fe200078e0200 */
[----:B------:R-:W-:Y:S03]  /*b930*/  HMMA.16816.F32 R40, R200, R192, R40 ;  /* 0x000000c0c828723c */ /* 0x000fe60000001828 */
[----:B------:R-:W-:-:S02]  /*b940*/  VIADDMNMX R234, R235, 0x1, R50, PT ;  /* 0x00000001ebea7846 */ /* 0x000fc40003800132 */
[----:B------:R-:W-:Y:S02]  /*b950*/  VIMNMX R237, PT, PT, RZ, R236, !PT ;  /* 0x000000ecffed7248 */ /* 0x000fe40007fe0100 */
[----:B------:R-:W-:Y:S02]  /*b960*/  VIADDMNMX R235, R235, 0x9, R50, PT ;  /* 0x00000009ebeb7846 */ /* 0x000fe40003800132 */
[----:B------:R-:W-:Y:S01]  /*b970*/  VIADDMNMX R236, R236, 0x8, RZ, !PT ;  /* 0x00000008ecec7846 */ /* 0x000fe200078001ff */
        /* <DEDUP_REMOVED lines=21> */
[----:B------:R-:W-:Y:S07]  /*bad0*/  BAR.SYNC.DEFER_BLOCKING 0x0 ;  /* 0x0000000000007b1d */ /* 0x000fee0000010000 */
[----:B------:R-:W-:-:S12]  /*bae0*/  @!P0 BRA `(.L_x_5427) ;  /* 0x0000000800248947 */ /* 0x000fd80003800000 */
[----:B------:R-:W-:Y:S01]  /*baf0*/  ISETP.NE.U32.AND P0, PT, R230, RZ, PT ;  /* 0x000000ffe600720c */ /* 0x000fe20003f05070 */
[----:B------:R-:W-:Y:S01]  /*bb00*/  BSSY.RECONVERGENT B0, `(.L_x_5428) ;  /* 0x000004b000007945 */ /* 0x000fe20003800200 */
[----:B------:R-:W-:Y:S02]  /*bb10*/  VIADD R0, R46, 0xffffff00 ;  /* 0xffffff002e007836 */ /* 0x000fe40000000000 */
        /* <DEDUP_REMOVED lines=11> */
.L_x_5429:
        /* <DEDUP_REMOVED lines=62> */
.L_x_5430:
[----:B------:R-:W-:Y:S05]  /*bfb0*/  BSYNC.RECONVERGENT B0 ;  /* 0x0000000000007941 */ /* 0x000fea0003800200 */
.L_x_5428:
        /* <DEDUP_REMOVED lines=60> */
.L_x_5427:
[----:B------:R-:W-:Y:S05]  /*c380*/  BSYNC.RECONVERGENT B1 ;  /* 0x0000000000017941 */ /* 0x000fea0003800200 */
.L_x_5426:
[----:B------:R-:W2:Y:S01]  /*c390*/  S2R R211, SR_TID.X ;  /* 0x0000000000d37919 */ /* 0x000ea20000002100 */
[----:B------:R-:W-:Y:S02]  /*c3a0*/  VIADD R0, R232, 0x8 ;  /* 0x00000008e8007836 */ /* 0x000fe40000000000 */
[----:B--2---:R-:W-:-:S05]  /*c3b0*/  IMAD.SHL.U32 R152, R211, 0x2, RZ ;  /* 0x00000002d3987824 */ /* 0x004fca00078e00ff */
[----:B------:R-:W-:-:S05]  /*c3c0*/  LOP3.LUT R152, R152, 0x6, RZ, 0xc0, !PT ;  /* 0x0000000698987812 */ /* 0x000fca00078ec0ff */
[----:B------:R-:W-:-:S04]  /*c3d0*/  IMAD R2, R47, 0x100, R152 ;  /* 0x000001002f027824 */ /* 0x000fc800078e0298 */
[C---:B------:R-:W-:Y:S01]  /*c3e0*/  IMAD.IADD R201, R2.reuse, 0x1, R227 ;  /* 0x0000000102c97824 */ /* 0x040fe200078e02e3 */
[C---:B------:R-:W-:Y:S01]  /*c3f0*/  ISETP.GE.AND P3, PT, R2.reuse, R236, PT ;  /* 0x000000ec0200720c */ /* 0x040fe20003f66270 */
[C---:B------:R-:W-:Y:S01]  /*c400*/  VIADD R13, R2.reuse, 0x1 ;  /* 0x00000001020d7836 */ /* 0x040fe20000000000 */
[----:B------:R-:W-:Y:S01]  /*c410*/  ISETP.GE.AND P1, PT, R2, R235, PT ;  /* 0x000000eb0200720c */ /* 0x000fe20003f26270 */
[--C-:B------:R-:W-:Y:S01]  /*c420*/  IMAD.IADD R199, R0, 0x1, -R201.reuse ;  /* 0x0000000100c77824 */ /* 0x100fe200078e0ac9 */
[----:B------:R-:W-:Y:S01]  /*c430*/  IADD3 R12, PT, PT, R232, -0x1, -R201 ;  /* 0xffffffffe80c7810 */ /* 0x000fe20007ffe8c9 */
[----:B------:R-:W-:Y:S01]  /*c440*/  VIADD R46, R2, 0x8 ;  /* 0x00000008022e7836 */ /* 0x000fe20000000000 */
[----:B------:R-:W-:Y:S02]  /*c450*/  ISETP.GE.AND P6, PT, R13, R237, PT ;  /* 0x000000ed0d00720c */ /* 0x000fe40003fc6270 */
[----:B------:R-:W-:Y:S02]  /*c460*/  IABS R12, R12 ;  /* 0x0000000c000c7213 */ /* 0x000fe40000000000 */
[----:B------:R-:W-:-:S02]  /*c470*/  IABS R199, R199 ;  /* 0x000000c700c77213 */ /* 0x000fc40000000000 */
[----:B------:R-:W-:Y:S02]  /*c480*/  I2FP.F32.S32 R12, R12 ;  /* 0x0000000c000c7245 */ /* 0x000fe40000201400 */
[----:B------:R-:W-:Y:S02]  /*c490*/  I2FP.F32.S32 R199, R199 ;  /* 0x000000c700c77245 */ /* 0x000fe40000201400 */
[----:B------:R-:W-:Y:S01]  /*c4a0*/  ISETP.GE.AND P2, PT, R13, R234, PT ;  /* 0x000000ea0d00720c */ /* 0x000fe20003f46270 */
[----:B------:R-:W-:Y:S01]  /*c4b0*/  FFMA.FTZ R37, -R233, R12, R37 ;  /* 0x0000000ce9257223 */ /* 0x000fe20000010125 */
[----:B------:R-:W-:Y:S01]  /*c4c0*/  ISETP.GE.AND P4, PT, R13, R236, PT ;  /* 0x000000ec0d00720c */ /* 0x000fe20003f86270 */
[----:B------:R-:W-:Y:S01]  /*c4d0*/  FFMA.FTZ R199, -R233, R199, R38 ;  /* 0x000000c7e9c77223 */ /* 0x000fe20000010126 */
[----:B------:R-:W-:Y:S01]  /*c4e0*/  ISETP.GE.AND P0, PT, R13, R235, PT ;  /* 0x000000eb0d00720c */ /* 0x000fe20003f06270 */
[--C-:B------:R-:W-:Y:S01]  /*c4f0*/  IMAD.IADD R13, R232, 0x1, -R201.reuse ;  /* 0x00000001e80d7824 */ /* 0x100fe200078e0ac9 */
[----:B------:R-:W-:-:S02]  /*c500*/  IADD3 R12, PT, PT, R0, -0x1, -R201 ;  /* 0xffffffff000c7810 */ /* 0x000fc40007ffe8c9 */
[----:B------:R-:W-:Y:S01]  /*c510*/  ISETP.GE.AND P5, PT, R46, R237, PT ;  /* 0x000000ed2e00720c */ /* 0x000fe20003fa6270 */
[----:B------:R-:W-:Y:S01]  /*c520*/  VIADD R38, R13, 0xfffffff8 ;  /* 0xfffffff80d267836 */ /* 0x000fe20000000000 */
[----:B------:R-:W-:Y:S02]  /*c530*/  IABS R12, R12 ;  /* 0x0000000c000c7213 */ /* 0x000fe40000000000 */
[----:B------:R-:W-:Y:S02]  /*c540*/  FSEL R37, R37, -INF , P6 ;  /* 0xff80000025257808 */ /* 0x000fe40003000000 */
[----:B------:R-:W-:Y:S02]  /*c550*/  IABS R38, R38 ;  /* 0x0000002600267213 */ /* 0x000fe40000000000 */
[----:B------:R-:W-:Y:S02]  /*c560*/  I2FP.F32.S32 R12, R12 ;  /* 0x0000000c000c7245 */ /* 0x000fe40000201400 */
[----:B------:R-:W-:-:S02]  /*c570*/  I2FP.F32.S32 R38, R38 ;  /* 0x0000002600267245 */ /* 0x000fc40000201400 */
[----:B------:R-:W-:Y:S01]  /*c580*/  FSEL R37, R37, -INF , !P2 ;  /* 0xff80000025257808 */ /* 0x000fe20005000000 */
[C---:B------:R-:W-:Y:S01]  /*c590*/  FFMA.FTZ R39, -R233.reuse, R12, R39 ;  /* 0x0000000ce9277223 */ /* 0x040fe20000010127 */
[----:B------:R-:W-:Y:S02]  /*c5a0*/  VIADD R12, R2, 0x9 ;  /* 0x00000009020c7836 */ /* 0x000fe40000000000 */
[----:B------:R-:W-:Y:S01]  /*c5b0*/  FFMA.FTZ R32, -R233, R38, R32 ;  /* 0x00000026e9207223 */ /* 0x000fe20000010120 */
[----:B------:R-:W-:Y:S02]  /*c5c0*/  IADD3 R38, PT, PT, R232, -0x9, -R201 ;  /* 0xfffffff7e8267810 */ /* 0x000fe40007ffe8c9 */
[----:B------:R-:W-:Y:S02]  /*c5d0*/  FSEL R39, R39, -INF , P4 ;  /* 0xff80000027277808 */ /* 0x000fe40002000000 */
[----:B------:R-:W-:Y:S02]  /*c5e0*/  FSEL R202, R32, -INF , P5 ;  /* 0xff80000020ca7808 */ /* 0x000fe40002800000 */
[----:B------:R-:W-:-:S02]  /*c5f0*/  FSEL R200, R39, -INF , !P0 ;  /* 0xff80000027c87808 */ /* 0x000fc40004000000 */
[C---:B------:R-:W-:Y:S02]  /*c600*/  ISETP.GE.AND P2, PT, R12.reuse, R237, PT ;  /* 0x000000ed0c00720c */ /* 0x040fe40003f46270 */
[C---:B------:R-:W-:Y:S02]  /*c610*/  ISETP.GE.AND P4, PT, R12.reuse, R234, PT ;  /* 0x000000ea0c00720c */ /* 0x040fe40003f86270 */
[C---:B------:R-:W-:Y:S02]  /*c620*/  ISETP.GE.AND P0, PT, R12.reuse, R236, PT ;  /* 0x000000ec0c00720c */ /* 0x040fe40003f06270 */
[----:B------:R-:W-:Y:S02]  /*c630*/  ISETP.GE.AND P5, PT, R12, R235, PT ;  /* 0x000000eb0c00720c */ /* 0x000fe40003fa6270 */
[----:B------:R-:W-:Y:S02]  /*c640*/  IADD3 R12, PT, PT, R0, -0x9, -R201 ;  /* 0xfffffff7000c7810 */ /* 0x000fe40007ffe8c9 */
[----:B------:R-:W-:-:S02]  /*c650*/  IABS R203, R13 ;  /* 0x0000000d00cb7213 */ /* 0x000fc40000000000 */
[----:B------:R-:W-:Y:S02]  /*c660*/  IABS R12, R12 ;  /* 0x0000000c000c7213 */ /* 0x000fe40000000000 */
[----:B------:R-:W-:Y:S02]  /*c670*/  IABS R13, R38 ;  /* 0x00000026000d7213 */ /* 0x000fe40000000000 */
[----:B------:R-:W-:Y:S02]  /*c680*/  I2FP.F32.S32 R12, R12 ;  /* 0x0000000c000c7245 */ /* 0x000fe40000201400 */
[----:B------:R-:W-:Y:S02]  /*c690*/  I2FP.F32.S32 R203, R203 ;  /* 0x000000cb00cb7245 */ /* 0x000fe40000201400 */
[----:B------:R-:W-:Y:S01]  /*c6a0*/  I2FP.F32.S32 R13, R13 ;  /* 0x0000000d000d7245 */ /* 0x000fe20000201400 */
[----:B------:R-:W-:Y:S01]  /*c6b0*/  FFMA.FTZ R35, -R233, R12, R35 ;  /* 0x0000000ce9237223 */ /* 0x000fe20000010123 */
[----:B------:R-:W-:Y:S01]  /*c6c0*/  FSEL R199, R199, -INF , P3 ;  /* 0xff800000c7c77808 */ /* 0x000fe20001800000 */
[C---:B------:R-:W-:Y:S01]  /*c6d0*/  FFMA.FTZ R34, -R233.reuse, R203, R34 ;  /* 0x000000cbe9227223 */ /* 0x040fe20000010122 */
[----:B------:R-:W-:Y:S01]  /*c6e0*/  IADD3 R12, PT, PT, R0, -0x10, -R201 ;  /* 0xfffffff0000c7810 */ /* 0x000fe20007ffe8c9 */
[----:B------:R-:W-:Y:S01]  /*c6f0*/  FFMA.FTZ R33, -R233, R13, R33 ;  /* 0x0000000de9217223 */ /* 0x000fe20000010121 */
[----:B------:R-:W-:Y:S01]  /*c700*/  FSEL R199, R199, -INF , !P1 ;  /* 0xff800000c7c77808 */ /* 0x000fe20004800000 */
[----:B------:R-:W-:Y:S01]  /*c710*/  VIADD R13, R2, 0x10 ;  /* 0x00000010020d7836 */ /* 0x000fe20000000000 */
[----:B------:R-:W-:-:S02]  /*c720*/  ISETP.GE.AND P1, PT, R46, R236, PT ;  /* 0x000000ec2e00720c */ /* 0x000fc40003f26270 */
[----:B------:R-:W-:Y:S02]  /*c730*/  IABS R12, R12 ;  /* 0x0000000c000c7213 */ /* 0x000fe40000000000 */
[----:B------:R-:W-:Y:S02]  /*c740*/  ISETP.GE.AND P6, PT, R46, R235, PT ;  /* 0x000000eb2e00720c */ /* 0x000fe40003fc6270 */
[----:B------:R-:W-:Y:S02]  /*c750*/  FSEL R34, R34, -INF , P1 ;  /* 0xff80000022227808 */ /* 0x000fe40000800000 */
[----:B------:R-:W-:Y:S02]  /*c760*/  FSEL R33, R33, -INF , P2 ;  /* 0xff80000021217808 */ /* 0x000fe40001000000 */
[----:B------:R-:W-:Y:S02]  /*c770*/  IADD3 R32, PT, PT, R232, -0x10, -R201 ;  /* 0xfffffff0e8207810 */ /* 0x000fe40007ffe8c9 */
[----:B------:R-:W-:-:S02]  /*c780*/  I2FP.F32.S32 R12, R12 ;  /* 0x0000000c000c7245 */ /* 0x000fc40000201400 */
[----:B------:R-:W-:Y:S02]  /*c790*/  FSEL R38, R34, -INF , !P6 ;  /* 0xff80000022267808 */ /* 0x000fe40007000000 */
[----:B------:R-:W-:Y:S01]  /*c7a0*/  FSEL R33, R33, -INF , !P4 ;  /* 0xff80000021217808 */ /* 0x000fe20006000000 */
[----:B------:R-:W-:Y:S01]  /*c7b0*/  FFMA.FTZ R30, -R233, R12, R30 ;  /* 0x0000000ce91e7223 */ /* 0x000fe2000001011e */
[C---:B------:R-:W-:Y:S02]  /*c7c0*/  ISETP.GE.AND P1, PT, R13.reuse, R237, PT ;  /* 0x000000ed0d00720c */ /* 0x040fe40003f26270 */
[----:B------:R-:W-:Y:S02]  /*c7d0*/  IABS R32, R32 ;  /* 0x0000002000207213 */ /* 0x000fe40000000000 */
[C---:B------:R-:W-:Y:S02]  /*c7e0*/  ISETP.GE.AND P6, PT, R13.reuse, R234, PT ;  /* 0x000000ea0d00720c */ /* 0x040fe40003fc6270 */
[----:B------:R-:W-:-:S02]  /*c7f0*/  ISETP.GE.AND P2, PT, R13, R236, PT ;  /* 0x000000ec0d00720c */ /* 0x000fc40003f46270 */
[----:B------:R-:W-:Y:S02]  /*c800*/  ISETP.GE.AND P4, PT, R13, R235, PT ;  /* 0x000000eb0d00720c */ /* 0x000fe40003f86270 */
[--C-:B------:R-:W-:Y:S02]  /*c810*/  IADD3 R13, PT, PT, R232, -0x11, -R201.reuse ;  /* 0xffffffefe80d7810 */ /* 0x100fe40007ffe8c9 */
[----:B------:R-:W-:Y:S02]  /*c820*/  IADD3 R12, PT, PT, R0, -0x11, -R201 ;  /* 0xffffffef000c7810 */ /* 0x000fe40007ffe8c9 */
[----:B------:R-:W-:Y:S02]  /*c830*/  I2FP.F32.S32 R32, R32 ;  /* 0x0000002000207245 */ /* 0x000fe40000201400 */
[----:B------:R-:W-:Y:S02]  /*c840*/  IABS R13, R13 ;  /* 0x0000000d000d7213 */ /* 0x000fe40000000000 */
[----:B------:R-:W-:Y:S01]  /*c850*/  IABS R12, R12 ;  /* 0x0000000c000c7213 */ /* 0x000fe20000000000 */
[----:B------:R-:W-:Y:S01]  /*c860*/  FFMA.FTZ R32, -R233, R32, R28 ;  /* 0x00000020e9207223 */ /* 0x000fe2000001011c */
[----:B------:R-:W-:Y:S01]  /*c870*/  I2FP.F32.S32 R13, R13 ;  /* 0x0000000d000d7245 */ /* 0x000fe20000201400 */
[----:B------:R-:W-:Y:S01]  /*c880*/  VIADD R28, R2, 0x11 ;  /* 0x00000011021c7836 */ /* 0x000fe20000000000 */
[----:B------:R-:W-:-:S02]  /*c890*/  I2FP.F32.S32 R12, R12 ;  /* 0x0000000c000c7245 */ /* 0x000fc40000201400 */
[----:B------:R-:W-:Y:S01]  /*c8a0*/  FSEL R39, R35, -INF , P0 ;  /* 0xff80000023277808 */ /* 0x000fe20000000000 */
[C---:B------:R-:W-:Y:S01]  /*c8b0*/  FFMA.FTZ R29, -R233.reuse, R13, R29 ;  /* 0x0000000de91d7223 */ /* 0x040fe2000001011d */
[----:B------:R-:W-:Y:S01]  /*c8c0*/  FSEL R32, R32, -INF , P1 ;  /* 0xff80000020207808 */ /* 0x000fe20000800000 */
[----:B------:R-:W-:Y:S01]  /*c8d0*/  FFMA.FTZ R31, -R233, R12, R31 ;  /* 0x0000000ce91f7223 */ /* 0x000fe2000001011f */
[----:B------:R-:W-:Y:S01]  /*c8e0*/  ISETP.GE.AND P0, PT, R28, R237, PT ;  /* 0x000000ed1c00720c */ /* 0x000fe20003f06270 */
[----:B------:R-:W-:Y:S01]  /*c8f0*/  VIADD R13, R2, 0x18 ;  /* 0x00000018020d7836 */ /* 0x000fe20000000000 */
[----:B------:R-:W-:Y:S02]  /*c900*/  IADD3 R12, PT, PT, R0, -0x18, -R201 ;  /* 0xffffffe8000c7810 */ /* 0x000fe40007ffe8c9 */
[----:B------:R-:W-:Y:S02]  /*c910*/  FSEL R39, R39, -INF , !P5 ;  /* 0xff80000027277808 */ /* 0x000fe40006800000 */
[----:B------:R-:W-:-:S02]  /*c920*/  FSEL R32, R32, -INF , !P6 ;  /* 0xff80000020207808 */ /* 0x000fc40007000000 */
[C---:B------:R-:W-:Y:S02]  /*c930*/  ISETP.GE.AND P5, PT, R28.reuse, R234, PT ;  /* 0x000000ea1c00720c */ /* 0x040fe40003fa6270 */
[C---:B------:R-:W-:Y:S02]  /*c940*/  ISETP.GE.AND P1, PT, R28.reuse, R236, PT ;  /* 0x000000ec1c00720c */ /* 0x040fe40003f26270 */
[----:B------:R-:W-:Y:S02]  /*c950*/  ISETP.GE.AND P6, PT, R28, R235, PT ;  /* 0x000000eb1c00720c */ /* 0x000fe40003fc6270 */
[----:B------:R-:W-:Y:S02]  /*c960*/  FSEL R35, R30, -INF , P2 ;  /* 0xff8000001e237808 */ /* 0x000fe40001000000 */
[----:B------:R-:W-:Y:S02]  /*c970*/  FSEL R29, R29, -INF , P0 ;  /* 0xff8000001d1d7808 */ /* 0x000fe40000000000 */
[----:B------:R-:W-:-:S02]  /*c980*/  IADD3 R28, PT, PT, R232, -0x18, -R201 ;  /* 0xffffffe8e81c7810 */ /* 0x000fc40007ffe8c9 */
[----:B------:R-:W-:Y:S02]  /*c990*/  IABS R12, R12 ;  /* 0x0000000c000c7213 */ /* 0x000fe40000000000 */
[----:B------:R-:W-:Y:S02]  /*c9a0*/  FSEL R35, R35, -INF , !P4 ;  /* 0xff80000023237808 */ /* 0x000fe40006000000 */
[----:B------:R-:W-:Y:S02]  /*c9b0*/  FSEL R29, R29, -INF , !P5 ;  /* 0xff8000001d1d7808 */ /* 0x000fe40006800000 */
[C---:B------:R-:W-:Y:S02]  /*c9c0*/  ISETP.GE.AND P2, PT, R13.reuse, R237, PT ;  /* 0x000000ed0d00720c */ /* 0x040fe40003f46270 */
[----:B------:R-:W-:Y:S02]  /*c9d0*/  IABS R30, R28 ;  /* 0x0000001c001e7213 */ /* 0x000fe40000000000 */
[----:B------:R-:W-:-:S02]  /*c9e0*/  ISETP.GE.AND P4, PT, R13, R234, PT ;  /* 0x000000ea0d00720c */ /* 0x000fc40003f86270 */
[C---:B------:R-:W-:Y:S02]  /*c9f0*/  ISETP.GE.AND P0, PT, R13.reuse, R236, PT ;  /* 0x000000ec0d00720c */ /* 0x040fe40003f06270 */
[----:B------:R-:W-:Y:S02]  /*ca00*/  ISETP.GE.AND P5, PT, R13, R235, PT ;  /* 0x000000eb0d00720c */ /* 0x000fe40003fa6270 */
[--C-:B------:R-:W-:Y:S02]  /*ca10*/  IADD3 R13, PT, PT, R232, -0x19, -R201.reuse ;  /* 0xffffffe7e80d7810 */ /* 0x100fe40007ffe8c9 */
[----:B------:R-:W-:Y:S02]  /*ca20*/  I2FP.F32.S32 R12, R12 ;  /* 0x0000000c000c7245 */ /* 0x000fe40000201400 */
[----:B------:R-:W-:Y:S02]  /*ca30*/  I2FP.F32.S32 R30, R30 ;  /* 0x0000001e001e7245 */ /* 0x000fe40000201400 */
[----:B------:R-:W-:Y:S01]  /*ca40*/  IABS R13, R13 ;  /* 0x0000000d000d7213 */ /* 0x000fe20000000000 */
[C---:B------:R-:W-:Y:S01]  /*ca50*/  FFMA.FTZ R26, -R233.reuse, R12, R26 ;  /* 0x0000000ce91a7223 */ /* 0x040fe2000001011a */
[----:B------:R-:W-:Y:S01]  /*ca60*/  IADD3 R12, PT, PT, R0, -0x19, -R201 ;  /* 0xffffffe7000c7810 */ /* 0x000fe20007ffe8c9 */
[----:B------:R-:W-:Y:S01]  /*ca70*/  FFMA.FTZ R30, -R233, R30, R24 ;  /* 0x0000001ee91e7223 */ /* 0x000fe20000010118 */
[----:B------:R-:W-:Y:S01]  /*ca80*/  I2FP.F32.S32 R13, R13 ;  /* 0x0000000d000d7245 */ /* 0x000fe20000201400 */
[----:B------:R-:W-:Y:S01]  /*ca90*/  VIADD R24, R2, 0x19 ;  /* 0x0000001902187836 */ /* 0x000fe20000000000 */
[----:B------:R-:W-:-:S02]  /*caa0*/  IABS R12, R12 ;  /* 0x0000000c000c7213 */ /* 0x000fc40000000000 */
[----:B------:R-:W-:Y:S01]  /*cab0*/  FSEL R34, R31, -INF , P1 ;  /* 0xff8000001f227808 */ /* 0x000fe20000800000 */
[C---:B------:R-:W-:Y:S01]  /*cac0*/  FFMA.FTZ R25, -R233.reuse, R13, R25 ;  /* 0x0000000de9197223 */ /* 0x040fe20000010119 */
[----:B------:R-:W-:Y:S01]  /*cad0*/  ISETP.GE.AND P1, PT, R24, R237, PT ;  /* 0x000000ed1800720c */ /* 0x000fe20003f26270 */
[----:B------:R-:W-:Y:S01]  /*cae0*/  VIADD R13, R2, 0x20 ;  /* 0x00000020020d7836 */ /* 0x000fe20000000000 */
[----:B------:R-:W-:Y:S02]  /*caf0*/  I2FP.F32.S32 R12, R12 ;  /* 0x0000000c000c7245 */ /* 0x000fe40000201400 */
[----:B------:R-:W-:Y:S02]  /*cb00*/  FSEL R34, R34, -INF , !P6 ;  /* 0xff80000022227808 */ /* 0x000fe40007000000 */
[----:B------:R-:W-:Y:S01]  /*cb10*/  ISETP.GE.AND P6, PT, R24, R234, PT ;  /* 0x000000ea1800720c */ /* 0x000fe20003fc6270 */
[----:B------:R-:W-:Y:S01]  /*cb20*/  FFMA.FTZ R27, -R233, R12, R27 ;  /* 0x0000000ce91b7223 */ /* 0x000fe2000001011b */
[----:B------:R-:W-:-:S02]  /*cb30*/  FSEL R31, R26, -INF , P0 ;  /* 0xff8000001a1f7808 */ /* 0x000fc40000000000 */
[----:B------:R-:W-:Y:S02]  /*cb40*/  FSEL R28, R25, -INF , P1 ;  /* 0xff800000191c7808 */ /* 0x000fe40000800000 */
[--C-:B------:R-:W-:Y:S02]  /*cb50*/  IADD3 R12, PT, PT, R0, -0x20, -R201.reuse ;  /* 0xffffffe0000c7810 */ /* 0x100fe40007ffe8c9 */
[----:B------:R-:W-:Y:S02]  /*cb60*/  FSEL R31, R31, -INF , !P5 ;  /* 0xff8000001f1f7808 */ /* 0x000fe40006800000 */
[----:B------:R-:W-:Y:S02]  /*cb70*/  FSEL R28, R28, -INF , !P6 ;  /* 0xff8000001c1c7808 */ /* 0x000fe40007000000 */
[----:B------:R-:W-:Y:S02]  /*cb80*/  IADD3 R111, PT, PT, R232, -0x20, -R201 ;  /* 0xffffffe0e86f7810 */ /* 0x000fe40007ffe8c9 */
[----:B------:R-:W-:-:S02]  /*cb90*/  ISETP.GE.AND P0, PT, R13, R237, PT ;  /* 0x000000ed0d00720c */ /* 0x000fc40003f06270 */
[C---:B------:R-:W-:Y:S02]  /*cba0*/  ISETP.GE.AND P5, PT, R13.reuse, R234, PT ;  /* 0x000000ea0d00720c */ /* 0x040fe40003fa6270 */
[C---:B------:R-:W-:Y:S02]  /*cbb0*/  ISETP.GE.AND P1, PT, R13.reuse, R236, PT ;  /* 0x000000ec0d00720c */ /* 0x040fe40003f26270 */
[----:B------:R-:W-:Y:S02]  /*cbc0*/  ISETP.GE.AND P6, PT, R13, R235, PT ;  /* 0x000000eb0d00720c */ /* 0x000fe40003fc6270 */
[----:B------:R-:W-:Y:S02]  /*cbd0*/  IADD3 R13, PT, PT, R232, -0x21, -R201 ;  /* 0xffffffdfe80d7810 */ /* 0x000fe40007ffe8c9 */
[----:B------:R-:W-:Y:S02]  /*cbe0*/  IABS R12, R12 ;  /* 0x0000000c000c7213 */ /* 0x000fe40000000000 */
[----:B------:R-:W-:-:S02]  /*cbf0*/  FSEL R30, R30, -INF , P2 ;  /* 0xff8000001e1e7808 */ /* 0x000fc40001000000 */
[----:B------:R-:W-:Y:S02]  /*cc00*/  IABS R111, R111 ;  /* 0x0000006f006f7213 */ /* 0x000fe40000000000 */
[----:B------:R-:W-:Y:S02]  /*cc10*/  IABS R13, R13 ;  /* 0x0000000d000d7213 */ /* 0x000fe40000000000 */
[----:B------:R-:W-:Y:S02]  /*cc20*/  I2FP.F32.S32 R12, R12 ;  /* 0x0000000c000c7245 */ /* 0x000fe40000201400 */
[----:B------:R-:W-:Y:S02]  /*cc30*/  FSEL R30, R30, -INF , !P4 ;  /* 0xff8000001e1e7808 */ /* 0x000fe40006000000 */
[----:B------:R-:W-:Y:S01]  /*cc40*/  I2FP.F32.S32 R111, R111 ;  /* 0x0000006f006f7245 */ /* 0x000fe20000201400 */
[----:B------:R-:W-:Y:S01]  /*cc50*/  FFMA.FTZ R22, -R233, R12, R22 ;  /* 0x0000000ce9167223 */ /* 0x000fe20000010116 */
[----:B------:R-:W-:-:S02]  /*cc60*/  ISETP.GE.AND P2, PT, R24, R236, PT ;  /* 0x000000ec1800720c */ /* 0x000fc40003f46270 */
[----:B------:R-:W-:Y:S01]  /*cc70*/  ISETP.GE.AND P4, PT, R24, R235, PT ;  /* 0x000000eb1800720c */ /* 0x000fe20003f86270 */
[----:B------:R-:W-:Y:S01]  /*cc80*/  VIADD R24, R2, 0x21 ;  /* 0x0000002102187836 */ /* 0x000fe20000000000 */
[----:B------:R-:W-:Y:S01]  /*cc90*/  I2FP.F32.S32 R13, R13 ;  /* 0x0000000d000d7245 */ /* 0x000fe20000201400 */
[----:B------:R-:W-:Y:S01]  /*cca0*/  FFMA.FTZ R111, -R233, R111, R20 ;  /* 0x0000006fe96f7223 */ /* 0x000fe20000010114 */
[----:B------:R-:W-:Y:S02]  /*ccb0*/  IADD3 R12, PT, PT, R0, -0x21, -R201 ;  /* 0xffffffdf000c7810 */ /* 0x000fe40007ffe8c9 */
[----:B------:R-:W-:Y:S01]  /*ccc0*/  FSEL R20, R27, -INF , P2 ;  /* 0xff8000001b147808 */ /* 0x000fe20001000000 */
[----:B------:R-:W-:Y:S01]  /*ccd0*/  FFMA.FTZ R21, -R233, R13, R21 ;  /* 0x0000000de9157223 */ /* 0x000fe20000010115 */
[----:B------:R-:W-:Y:S01]  /*cce0*/  ISETP.GE.AND P2, PT, R24, R237, PT ;  /* 0x000000ed1800720c */ /* 0x000fe20003f46270 */
[----:B------:R-:W-:Y:S01]  /*ccf0*/  VIADD R13, R2, 0x28 ;  /* 0x00000028020d7836 */ /* 0x000fe20000000000 */
[----:B------:R-:W-:-:S02]  /*cd00*/  IABS R12, R12 ;  /* 0x0000000c000c7213 */ /* 0x000fc40000000000 */
[----:B------:R-:W-:Y:S02]  /*cd10*/  FSEL R20, R20, -INF , !P4 ;  /* 0xff80000014147808 */ /* 0x000fe40006000000 */
[----:B------:R-:W-:Y:S02]  /*cd20*/  ISETP.GE.AND P4, PT, R24, R234, PT ;  /* 0x000000ea1800720c */ /* 0x000fe40003f86270 */
[----:B------:R-:W-:Y:S02]  /*cd30*/  FSEL R197, R22, -INF , P1 ;  /* 0xff80000016c57808 */ /* 0x000fe40000800000 */
[----:B------:R-:W-:Y:S02]  /*cd40*/  FSEL R109, R21, -INF , P2 ;  /* 0xff800000156d7808 */ /* 0x000fe40001000000 */
[----:B------:R-:W-:Y:S02]  /*cd50*/  I2FP.F32.S32 R12, R12 ;  /* 0x0000000c000c7245 */ /* 0x000fe40000201400 */
[----:B------:R-:W-:-:S02]  /*cd60*/  IADD3 R110, PT, PT, R232, -0x28, -R201 ;  /* 0xffffffd8e86e7810 */ /* 0x000fc40007ffe8c9 */
[----:B------:R-:W-:Y:S01]  /*cd70*/  FSEL R197, R197, -INF , !P6 ;  /* 0xff800000c5c57808 */ /* 0x000fe20007000000 */
[----:B------:R-:W-:Y:S01]  /*cd80*/  FFMA.FTZ R23, -R233, R12, R23 ;  /* 0x0000000ce9177223 */ /* 0x000fe20000010117 */
[----:B------:R-:W-:Y:S02]  /*cd90*/  FSEL R109, R109, -INF , !P4 ;  /* 0xff8000006d6d7808 */ /* 0x000fe40006000000 */
        /* <DEDUP_REMOVED lines=11> */
[----:B------:R-:W-:Y:S01]  /*ce50*/  FSEL R111, R111, -INF , P0 ;  /* 0xff8000006f6f7808 */ /* 0x000fe20000000000 */
[----:B------:R-:W-:Y:S01]  /*ce60*/  VIADD R16, R2, 0x29 ;  /* 0x0000002902107836 */ /* 0x000fe20000000000 */
[----:B------:R-:W-:-:S02]  /*ce70*/  I2FP.F32.S32 R12, R12 ;  /* 0x0000000c000c7245 */ /* 0x000fc40000201400 */
[----:B------:R-:W-:Y:S02]  /*ce80*/  I2FP.F32.S32 R13, R13 ;  /* 0x0000000d000d7245 */ /* 0x000fe40000201400 */
[C---:B------:R-:W-:Y:S01]  /*ce90*/  ISETP.GE.AND P0, PT, R24.reuse, R236, PT ;  /* 0x000000ec1800720c */ /* 0x040fe20003f06270 */
[----:B------:R-:W-:Y:S01]  /*cea0*/  FFMA.FTZ R18, -R233, R12, R18 ;  /* 0x0000000ce9127223 */ /* 0x000fe20000010112 */
[----:B------:R-:W-:Y:S01]  /*ceb0*/  FSEL R111, R111, -INF , !P5 ;  /* 0xff8000006f6f7808 */ /* 0x000fe20006800000 */
[----:B------:R-:W-:Y:S01]  /*cec0*/  FFMA.FTZ R17, -R233, R13, R17 ;  /* 0x0000000de9117223 */ /* 0x000fe20000010111 */
[----:B------:R-:W-:Y:S01]  /*ced0*/  ISETP.GE.AND P5, PT, R24, R235, PT ;  /* 0x000000eb1800720c */ /* 0x000fe20003fa6270 */
[----:B------:R-:W-:Y:S01]  /*cee0*/  VIADD R13, R2, 0x30 ;  /* 0x00000030020d7836 */ /* 0x000fe20000000000 */
[----:B------:R-:W-:Y:S02]  /*cef0*/  FSEL R198, R23, -INF , P0 ;  /* 0xff80000017c67808 */ /* 0x000fe40000000000 */
[----:B------:R-:W-:-:S02]  /*cf00*/  ISETP.GE.AND P0, PT, R16, R237, PT ;  /* 0x000000ed1000720c */ /* 0x000fc40003f06270 */
[----:B------:R-:W-:Y:S02]  /*cf10*/  IADD3 R187, PT, PT, R232, -0x30, -R201 ;  /* 0xffffffd0e8bb7810 */ /* 0x000fe40007ffe8c9 */
[----:B------:R-:W-:Y:S02]  /*cf20*/  FSEL R198, R198, -INF , !P5 ;  /* 0xff800000c6c67808 */ /* 0x000fe40006800000 */
[----:B------:R-:W-:Y:S02]  /*cf30*/  ISETP.GE.AND P5, PT, R16, R234, PT ;  /* 0x000000ea1000720c */ /* 0x000fe40003fa6270 */
[----:B------:R-:W-:Y:S02]  /*cf40*/  FSEL R195, R18, -INF , P2 ;  /* 0xff80000012c37808 */ /* 0x000fe40001000000 */
[----:B------:R-:W-:Y:S02]  /*cf50*/  IABS R187, R187 ;  /* 0x000000bb00bb7213 */ /* 0x000fe40000000000 */
[----:B------:R-:W-:-:S02]  /*cf60*/  FSEL R194, R17, -INF , P0 ;  /* 0xff80000011c27808 */ /* 0x000fc40000000000 */
[----:B------:R-:W-:Y:S02]  /*cf70*/  FSEL R195, R195, -INF , !P4 ;  /* 0xff800000c3c37808 */ /* 0x000fe40006000000 */
[----:B------:R-:W-:Y:S02]  /*cf80*/  I2FP.F32.S32 R187, R187 ;  /* 0x000000bb00bb7245 */ /* 0x000fe40000201400 */
[----:B------:R-:W-:Y:S02]  /*cf90*/  FSEL R194, R194, -INF , !P5 ;  /* 0xff800000c2c27808 */ /* 0x000fe40006800000 */
[----:B------:R-:W-:Y:S01]  /*cfa0*/  ISETP.GE.AND P2, PT, R13, R237, PT ;  /* 0x000000ed0d00720c */ /* 0x000fe20003f46270 */
[----:B------:R-:W-:Y:S01]  /*cfb0*/  FFMA.FTZ R187, -R233, R187, R8 ;  /* 0x000000bbe9bb7223 */ /* 0x000fe20000010108 */
[C---:B------:R-:W-:Y:S02]  /*cfc0*/  ISETP.GE.AND P4, PT, R13.reuse, R234, PT ;  /* 0x000000ea0d00720c */ /* 0x040fe40003f86270 */
[----:B------:R-:W-:-:S02]  /*cfd0*/  ISETP.GE.AND P0, PT, R13, R236, PT ;  /* 0x000000ec0d00720c */ /* 0x000fc40003f06270 */
[----:B------:R-:W-:Y:S02]  /*cfe0*/  ISETP.GE.AND P5, PT, R13, R235, PT ;  /* 0x000000eb0d00720c */ /* 0x000fe40003fa6270 */
[C-C-:B------:R-:W-:Y:S02]  /*cff0*/  IADD3 R13, PT, PT, R0.reuse, -0x30, -R201.reuse ;  /* 0xffffffd0000d7810 */ /* 0x140fe40007ffe8c9 */
[--C-:B------:R-:W-:Y:S02]  /*d000*/  IADD3 R12, PT, PT, R0, -0x29, -R201.reuse ;  /* 0xffffffd7000c7810 */ /* 0x100fe40007ffe8c9 */
[----:B------:R-:W-:Y:S02]  /*d010*/  IABS R8, R13 ;  /* 0x0000000d00087213 */ /* 0x000fe40000000000 */
[----:B------:R-:W-:Y:S02]  /*d020*/  IADD3 R188, PT, PT, R232, -0x31, -R201 ;  /* 0xffffffcfe8bc7810 */ /* 0x000fe40007ffe8c9 */
[----:B------:R-:W-:-:S02]  /*d030*/  I2FP.F32.S32 R8, R8 ;  /* 0x0000000800087245 */ /* 0x000fc40000201400 */
[----:B------:R-:W-:Y:S02]  /*d040*/  IABS R12, R12 ;  /* 0x0000000c000c7213 */ /* 0x000fe40000000000 */
[----:B------:R-:W-:Y:S01]  /*d050*/  IABS R188, R188 ;  /* 0x000000bc00bc7213 */ /* 0x000fe20000000000 */
[----:B------:R-:W-:Y:S01]  /*d060*/  FFMA.FTZ R10, -R233, R8, R10 ;  /* 0x00000008e90a7223 */ /* 0x000fe2000001010a */
[--C-:B------:R-:W-:Y:S02]  /*d070*/  IADD3 R8, PT, PT, R0, -0x31, -R201.reuse ;  /* 0xffffffcf00087810 */ /* 0x100fe40007ffe8c9 */
[----:B------:R-:W-:Y:S02]  /*d080*/  IADD3 R183, PT, PT, R232, -0x38, -R201 ;  /* 0xffffffc8e8b77810 */ /* 0x000fe40007ffe8c9 */
[----:B------:R-:W-:Y:S02]  /*d090*/  I2FP.F32.S32 R12, R12 ;  /* 0x0000000c000c7245 */ /* 0x000fe40000201400 */
[----:B------:R-:W-:-:S02]  /*d0a0*/  I2FP.F32.S32 R188, R188 ;  /* 0x000000bc00bc7245 */ /* 0x000fc40000201400 */
        /* <DEDUP_REMOVED lines=8> */
[----:B------:R-:W-:Y:S01]  /*d130*/  FSEL R187, R187, -INF , P2 ;  /* 0xff800000bbbb7808 */ /* 0x000fe20001000000 */
[C---:B------:R-:W-:Y:S01]  /*d140*/  FFMA.FTZ R11, -R233.reuse, R8, R11 ;  /* 0x00000008e90b7223 */ /* 0x040fe2000001010b */
[----:B------:R-:W-:Y:S01]  /*d150*/  FSEL R193, R10, -INF , P0 ;  /* 0xff8000000ac17808 */ /* 0x000fe20000000000 */
[----:B------:R-:W-:Y:S01]  /*d160*/  FFMA.FTZ R183, -R233, R183, R4 ;  /* 0x000000b7e9b77223 */ /* 0x000fe20000010104 */
[----:B------:R-:W-:Y:S01]  /*d170*/  ISETP.GE.AND P2, PT, R12, R236, PT ;  /* 0x000000ec0c00720c */ /* 0x000fe20003f46270 */
[----:B------:R-:W-:Y:S01]  /*d180*/  VIADD R4, R2, 0x39 ;  /* 0x0000003902047836 */ /* 0x000fe20000000000 */
[----:B------:R-:W-:-:S02]  /*d190*/  ISETP.GE.AND P0, PT, R9, R237, PT ;  /* 0x000000ed0900720c */ /* 0x000fc40003f06270 */
[----:B------:R-:W-:Y:S02]  /*d1a0*/  IADD3 R184, PT, PT, R232, -0x39, -R201 ;  /* 0xffffffc7e8b87810 */ /* 0x000fe40007ffe8c9 */
[----:B------:R-:W-:Y:S02]  /*d1b0*/  FSEL R187, R187, -INF , !P4 ;  /* 0xff800000bbbb7808 */ /* 0x000fe40006000000 */
[----:B------:R-:W-:Y:S02]  /*d1c0*/  FSEL R193, R193, -INF , !P5 ;  /* 0xff800000c1c17808 */ /* 0x000fe40006800000 */
[----:B------:R-:W-:Y:S02]  /*d1d0*/  ISETP.GE.AND P4, PT, R12, R235, PT ;  /* 0x000000eb0c00720c */ /* 0x000fe40003f86270 */
[----:B------:R-:W-:Y:S02]  /*d1e0*/  ISETP.GE.AND P5, PT, R9, R234, PT ;  /* 0x000000ea0900720c */ /* 0x000fe40003fa6270 */
[----:B------:R-:W-:-:S02]  /*d1f0*/  FSEL R192, R11, -INF , P2 ;  /* 0xff8000000bc07808 */ /* 0x000fc40001000000 */
[----:B------:R-:W-:Y:S02]  /*d200*/  FSEL R183, R183, -INF , P0 ;  /* 0xff800000b7b77808 */ /* 0x000fe40000000000 */
[----:B------:R-:W-:Y:S02]  /*d210*/  IABS R184, R184 ;  /* 0x000000b800b87213 */ /* 0x000fe40000000000 */
[----:B------:R-:W-:Y:S02]  /*d220*/  FSEL R192, R192, -INF , !P4 ;  /* 0xff800000c0c07808 */ /* 0x000fe40006000000 */
[----:B------:R-:W-:Y:S02]  /*d230*/  FSEL R183, R183, -INF , !P5 ;  /* 0xff800000b7b77808 */ /* 0x000fe40006800000 */
[C---:B------:R-:W-:Y:S02]  /*d240*/  ISETP.GE.AND P2, PT, R4.reuse, R237, PT ;  /* 0x000000ed0400720c */ /* 0x040fe40003f46270 */
[----:B------:R-:W-:-:S02]  /*d250*/  ISETP.GE.AND P4, PT, R4, R234, PT ;  /* 0x000000ea0400720c */ /* 0x000fc40003f86270 */
[C---:B------:R-:W-:Y:S02]  /*d260*/  ISETP.GE.AND P0, PT, R4.reuse, R236, PT ;  /* 0x000000ec0400720c */ /* 0x040fe40003f06270 */
[----:B------:R-:W-:Y:S02]  /*d270*/  I2FP.F32.S32 R184, R184 ;  /* 0x000000b800b87245 */ /* 0x000fe40000201400 */
[----:B------:R-:W-:Y:S02]  /*d280*/  ISETP.GE.AND P5, PT, R4, R235, PT ;  /* 0x000000eb0400720c */ /* 0x000fe40003fa6270 */
[----:B------:R-:W-:Y:S01]  /*d290*/  IADD3 R4, PT, PT, R232, -0x40, -R201 ;  /* 0xffffffc0e8047810 */ /* 0x000fe20007ffe8c9 */
[----:B------:R-:W-:Y:S01]  /*d2a0*/  FFMA.FTZ R184, -R233, R184, R5 ;  /* 0x000000b8e9b87223 */ /* 0x000fe20000010105 */
[----:B------:R-:W-:Y:S02]  /*d2b0*/  IADD3 R8, PT, PT, R0, -0x39, -R201 ;  /* 0xffffffc700087810 */ /* 0x000fe40007ffe8c9 */
[----:B------:R-:W-:-:S02]  /*d2c0*/  IABS R4, R4 ;  /* 0x0000000400047213 */ /* 0x000fc40000000000 */
[----:B------:R-:W-:Y:S02]  /*d2d0*/  IABS R5, R8 ;  /* 0x0000000800057213 */ /* 0x000fe40000000000 */
[----:B------:R-:W-:Y:S02]  /*d2e0*/  I2FP.F32.S32 R4, R4 ;  /* 0x0000000400047245 */ /* 0x000fe40000201400 */
[----:B------:R-:W-:Y:S02]  /*d2f0*/  I2FP.F32.S32 R5, R5 ;  /* 0x0000000500057245 */ /* 0x000fe40000201400 */
[--C-:B------:R-:W-:Y:S01]  /*d300*/  IADD3 R190, PT, PT, R0, -0x38, -R201.reuse ;  /* 0xffffffc800be7810 */ /* 0x100fe20007ffe8c9 */
        /* <DEDUP_REMOVED lines=111> */
[----:B------:R-:W-:Y:S01]  /*da00*/  FSEL R188, R188, -INF , !P6 ;  /* 0xff800000bcbc7808 */ /* 0x000fe20007000000 */
[----:B------:R-:W-:Y:S01]  /*da10*/  FFMA.FTZ R139, -R233, R5, R139 ;  /* 0x00000005e98b7223 */ /* 0x000fe2000001018b */
[----:B------:R-:W-:-:S02]  /*da20*/  IADD3 R4, PT, PT, R232, -0x71, -R201 ;  /* 0xffffff8fe8047810 */ /* 0x000fc40007ffe8c9 */
[----:B------:R-:W-:Y:S02]  /*da30*/  ISETP.GE.AND P6, PT, R9, R235, PT ;  /* 0x000000eb0900720c */ /* 0x000fe40003fc6270 */
[----:B------:R-:W-:Y:S02]  /*da40*/  FSEL R190, R190, -INF , P1 ;  /* 0xff800000bebe7808 */ /* 0x000fe40000800000 */
[----:B------:R-:W-:Y:S02]  /*da50*/  FSEL R184, R184, -INF , P2 ;  /* 0xff800000b8b87808 */ /* 0x000fe40001000000 */
[----:B------:R-:W-:Y:S02]  /*da60*/  IADD3 R5, PT, PT, R0, -0x70, -R201 ;  /* 0xffffff9000057810 */ /* 0x000fe40007ffe8c9 */
[----:B------:R-:W-:Y:S02]  /*da70*/  ISETP.GE.AND P1, PT, R6, R237, PT ;  /* 0x000000ed0600720c */ /* 0x000fe40003f26270 */
[----:B------:R-:W-:-:S02]  /*da80*/  IABS R4, R4 ;  /* 0x0000000400047213 */ /* 0x000fc40000000000 */
[----:B------:R-:W-:Y:S02]  /*da90*/  FSEL R190, R190, -INF , !P6 ;  /* 0xff800000bebe7808 */ /* 0x000fe40007000000 */
[----:B------:R-:W-:Y:S02]  /*daa0*/  FSEL R184, R184, -INF , !P4 ;  /* 0xff800000b8b87808 */ /* 0x000fe40006000000 */
[----:B------:R-:W-:Y:S02]  /*dab0*/  IABS R5, R5 ;  /* 0x0000000500057213 */ /* 0x000fe40000000000 */
[C---:B------:R-:W-:Y:S02]  /*dac0*/  ISETP.GE.AND P6, PT, R6.reuse, R234, PT ;  /* 0x000000ea0600720c */ /* 0x040fe40003fc6270 */
[C---:B------:R-:W-:Y:S02]  /*dad0*/  ISETP.GE.AND P2, PT, R6.reuse, R236, PT ;  /* 0x000000ec0600720c */ /* 0x040fe40003f46270 */
[----:B------:R-:W-:Y:S01]  /*dae0*/  ISETP.GE.AND P4, PT, R6, R235, PT ;  /* 0x000000eb0600720c */ /* 0x000fe20003f86270 */
[----:B------:R-:W-:Y:S01]  /*daf0*/  VIADD R6, R2, 0x41 ;  /* 0x0000004102067836 */ /* 0x000fe20000000000 */
[----:B------:R-:W-:-:S02]  /*db00*/  FSEL R191, R7, -INF , P0 ;  /* 0xff80000007bf7808 */ /* 0x000fc40000000000 */
[----:B------:R-:W-:Y:S02]  /*db10*/  FSEL R156, R56, -INF , P1 ;  /* 0xff800000389c7808 */ /* 0x000fe40000800000 */
[----:B------:R-:W-:Y:S02]  /*db20*/  I2FP.F32.S32 R4, R4 ;  /* 0x0000000400047245 */ /* 0x000fe40000201400 */
[----:B------:R-:W-:Y:S02]  /*db30*/  I2FP.F32.S32 R5, R5 ;  /* 0x0000000500057245 */ /* 0x000fe40000201400 */
[----:B------:R-:W-:Y:S01]  /*db40*/  FSEL R191, R191, -INF , !P5 ;  /* 0xff800000bfbf7808 */ /* 0x000fe20006800000 */
[C---:B------:R-:W-:Y:S01]  /*db50*/  FFMA.FTZ R133, -R233.reuse, R4, R133 ;  /* 0x00000004e9857223 */ /* 0x040fe20000010185 */
[----:B------:R-:W-:Y:S01]  /*db60*/  FSEL R156, R156, -INF , !P6 ;  /* 0xff8000009c9c7808 */ /* 0x000fe20007000000 */
[----:B------:R-:W-:Y:S01]  /*db70*/  FFMA.FTZ R134, -R233, R5, R134 ;  /* 0x00000005e9867223 */ /* 0x000fe20000010186 */
[----:B------:R-:W-:-:S02]  /*db80*/  ISETP.GE.AND P0, PT, R6, R237, PT ;  /* 0x000000ed0600720c */ /* 0x000fc40003f06270 */
[C---:B------:R-:W-:Y:S02]  /*db90*/  ISETP.GE.AND P5, PT, R6.reuse, R234, PT ;  /* 0x000000ea0600720c */ /* 0x040fe40003fa6270 */
[C---:B------:R-:W-:Y:S02]  /*dba0*/  ISETP.GE.AND P1, PT, R6.reuse, R236, PT ;  /* 0x000000ec0600720c */ /* 0x040fe40003f26270 */
[----:B------:R-:W-:Y:S01]  /*dbb0*/  ISETP.GE.AND P6, PT, R6, R235, PT ;  /* 0x000000eb0600720c */ /* 0x000fe20003fc6270 */
[----:B------:R-:W-:Y:S01]  /*dbc0*/  VIADD R6, R2, 0x48 ;  /* 0x0000004802067836 */ /* 0x000fe20000000000 */
[--C-:B------:R-:W-:Y:S02]  /*dbd0*/  IADD3 R4, PT, PT, R232, -0x78, -R201.reuse ;  /* 0xffffff88e8047810 */ /* 0x100fe40007ffe8c9 */
[----:B------:R-:W-:Y:S02]  /*dbe0*/  IADD3 R5, PT, PT, R0, -0x71, -R201 ;  /* 0xffffff8f00057810 */ /* 0x000fe40007ffe8c9 */
[----:B------:R-:W-:-:S02]  /*dbf0*/  FSEL R189, R58, -INF , P2 ;  /* 0xff8000003abd7808 */ /* 0x000fc40001000000 */
[----:B------:R-:W-:Y:S02]  /*dc00*/  FSEL R155, R57, -INF , P0 ;  /* 0xff800000399b7808 */ /* 0x000fe40000000000 */
[----:B------:R-:W-:Y:S02]  /*dc10*/  ISETP.GE.AND P2, PT, R6, R237, PT ;  /* 0x000000ed0600720c */ /* 0x000fe40003f46270 */
[----:B------:R-:W-:Y:S02]  /*dc20*/  IABS R4, R4 ;  /* 0x0000000400047213 */ /* 0x000fe40000000000 */
[----:B------:R-:W-:Y:S02]  /*dc30*/  IABS R5, R5 ;  /* 0x0000000500057213 */ /* 0x000fe40000000000 */
        /* <DEDUP_REMOVED lines=8> */
[----:B------:R-:W-:-:S02]  /*dcc0*/  I2FP.F32.S32 R4, R4 ;  /* 0x0000000400047245 */ /* 0x000fc40000201400 */
[----:B------:R-:W-:Y:S02]  /*dcd0*/  I2FP.F32.S32 R5, R5 ;  /* 0x0000000500057245 */ /* 0x000fe40000201400 */
[----:B------:R-:W-:Y:S01]  /*dce0*/  FSEL R186, R186, -INF , !P6 ;  /* 0xff800000baba7808 */ /* 0x000fe20007000000 */
[C---:B------:R-:W-:Y:S01]  /*dcf0*/  FFMA.FTZ R128, -R233.reuse, R4, R128 ;  /* 0x00000004e9807223 */ /* 0x040fe20000010180 */
[----:B------:R-:W-:Y:S01]  /*dd00*/  FSEL R154, R154, -INF , !P4 ;  /* 0xff8000009a9a7808 */ /* 0x000fe20006000000 */
[----:B------:R-:W-:Y:S01]  /*dd10*/  FFMA.FTZ R135, -R233, R5, R135 ;  /* 0x00000005e9877223 */ /* 0x000fe20000010187 */
[C---:B------:R-:W-:Y:S02]  /*dd20*/  ISETP.GE.AND P1, PT, R6.reuse, R237, PT ;  /* 0x000000ed0600720c */ /* 0x040fe40003f26270 */
[C---:B------:R-:W-:Y:S02]  /*dd30*/  ISETP.GE.AND P6, PT, R6.reuse, R234, PT ;  /* 0x000000ea0600720c */ /* 0x040fe40003fc6270 */
[----:B------:R-:W-:-:S02]  /*dd40*/  ISETP.GE.AND P2, PT, R6, R236, PT ;  /* 0x000000ec0600720c */ /* 0x000fc40003f46270 */
[----:B------:R-:W-:Y:S01]  /*dd50*/  ISETP.GE.AND P4, PT, R6, R235, PT ;  /* 0x000000eb0600720c */ /* 0x000fe20003f86270 */
[----:B------:R-:W-:Y:S01]  /*dd60*/  VIADD R6, R2, 0x50 ;  /* 0x0000005002067836 */ /* 0x000fe20000000000 */
[--C-:B------:R-:W-:Y:S02]  /*dd70*/  IADD3 R4, PT, PT, R232, -0x79, -R201.reuse ;  /* 0xffffff87e8047810 */ /* 0x100fe40007ffe8c9 */
[----:B------:R-:W-:Y:S02]  /*dd80*/  IADD3 R5, PT, PT, R0, -0x78, -R201 ;  /* 0xffffff8800057810 */ /* 0x000fe40007ffe8c9 */
[----:B------:R-:W-:Y:S02]  /*dd90*/  FSEL R185, R54, -INF , P0 ;  /* 0xff80000036b97808 */ /* 0x000fe40000000000 */
[----:B------:R-:W-:Y:S02]  /*dda0*/  FSEL R157, R53, -INF , P1 ;  /* 0xff800000359d7808 */ /* 0x000fe40000800000 */
[----:B------:R-:W-:-:S02]  /*ddb0*/  IABS R4, R4 ;  /* 0x0000000400047213 */ /* 0x000fc40000000000 */
[C---:B------:R-:W-:Y:S02]  /*ddc0*/  ISETP.GE.AND P0, PT, R6.reuse, R237, PT ;  /* 0x000000ed0600720c */ /* 0x040fe40003f06270 */
[----:B------:R-:W-:Y:S02]  /*ddd0*/  IABS R5, R5 ;  /* 0x0000000500057213 */ /* 0x000fe40000000000 */
[----:B------:R-:W-:Y:S02]  /*dde0*/  FSEL R185, R185, -INF , !P5 ;  /* 0xff800000b9b97808 */ /* 0x000fe40006800000 */
[----:B------:R-:W-:Y:S02]  /*ddf0*/  FSEL R157, R157, -INF , !P6 ;  /* 0xff8000009d9d7808 */ /* 0x000fe40007000000 */
[C---:B------:R-:W-:Y:S02]  /*de00*/  ISETP.GE.AND P5, PT, R6.reuse, R234, PT ;  /* 0x000000ea0600720c */ /* 0x040fe40003fa6270 */
[----:B------:R-:W-:-:S02]  /*de10*/  ISETP.GE.AND P1, PT, R6, R236, PT ;  /* 0x000000ec0600720c */ /* 0x000fc40003f26270 */
[----:B------:R-:W-:Y:S01]  /*de20*/  ISETP.GE.AND P6, PT, R6, R235, PT ;  /* 0x000000eb0600720c */ /* 0x000fe20003fc6270 */
[----:B------:R-:W-:Y:S01]  /*de30*/  VIADD R6, R2, 0x51 ;  /* 0x0000005102067836 */ /* 0x000fe20000000000 */
[----:B------:R-:W-:Y:S02]  /*de40*/  I2FP.F32.S32 R4, R4 ;  /* 0x0000000400047245 */ /* 0x000fe40000201400 */
[----:B------:R-:W-:Y:S02]  /*de50*/  FSEL R182, R55, -INF , P2 ;  /* 0xff80000037b67808 */ /* 0x000fe40001000000 */
[----:B------:R-:W-:Y:S01]  /*de60*/  FSEL R162, R40, -INF , P0 ;  /* 0xff80000028a27808 */ /* 0x000fe20000000000 */
[----:B------:R-:W-:Y:S01]  /*de70*/  FFMA.FTZ R129, -R233, R4, R129 ;  /* 0x00000004e9817223 */ /* 0x000fe20000010181 */
[----:B------:R-:W-:Y:S02]  /*de80*/  I2FP.F32.S32 R5, R5 ;  /* 0x0000000500057245 */ /* 0x000fe40000201400 */
[----:B------:R-:W-:-:S02]  /*de90*/  FSEL R182, R182, -INF , !P4 ;  /* 0xff800000b6b67808 */ /* 0x000fc40006000000 */
[----:B------:R-:W-:Y:S01]  /*dea0*/  FSEL R162, R162, -INF , !P5 ;  /* 0xff800000a2a27808 */ /* 0x000fe20006800000 */
[----:B------:R-:W-:Y:S01]  /*deb0*/  FFMA.FTZ R130, -R233, R5, R130 ;  /* 0x00000005e9827223 */ /* 0x000fe20000010182 */
[C---:B------:R-:W-:Y:S02]  /*dec0*/  ISETP.GE.AND P2, PT, R6.reuse, R237, PT ;  /* 0x000000ed0600720c */ /* 0x040fe40003f46270 */
[C---:B------:R-:W-:Y:S02]  /*ded0*/  ISETP.GE.AND P4, PT, R6.reuse, R234, PT ;  /* 0x000000ea0600720c */ /* 0x040fe40003f86270 */
[C---:B------:R-:W-:Y:S02]  /*dee0*/  ISETP.GE.AND P0, PT, R6.reuse, R236, PT ;  /* 0x000000ec0600720c */ /* 0x040fe40003f06270 */
[----:B------:R-:W-:Y:S01]  /*def0*/  ISETP.GE.AND P5, PT, R6, R235, PT ;  /* 0x000000eb0600720c */ /* 0x000fe20003fa6270 */
[----:B------:R-:W-:Y:S01]  /*df00*/  VIADD R6, R2, 0x58 ;  /* 0x0000005802067836 */ /* 0x000fe20000000000 */
[----:B------:R-:W-:-:S02]  /*df10*/  IADD3 R4, PT, PT, R232, -0x80, -R201 ;  /* 0xffffff80e8047810 */ /* 0x000fc40007ffe8c9 */
[----:B------:R-:W-:Y:S02]  /*df20*/  IADD3 R5, PT, PT, R0, -0x79, -R201 ;  /* 0xffffff8700057810 */ /* 0x000fe40007ffe8c9 */
[----:B------:R-:W-:Y:S02]  /*df30*/  FSEL R158, R42, -INF , P1 ;  /* 0xff8000002a9e7808 */ /* 0x000fe40000800000 */
[----:B------:R-:W-:Y:S02]  /*df40*/  FSEL R167, R41, -INF , P2 ;  /* 0xff80000029a77808 */ /* 0x000fe40001000000 */
[----:B------:R-:W-:Y:S02]  /*df50*/  IABS R4, R4 ;  /* 0x0000000400047213 */ /* 0x000fe40000000000 */
[----:B------:R-:W-:Y:S02]  /*df60*/  IABS R5, R5 ;  /* 0x0000000500057213 */ /* 0x000fe40000000000 */
[----:B------:R-:W-:-:S02]  /*df70*/  ISETP.GE.AND P1, PT, R6, R237, PT ;  /* 0x000000ed0600720c */ /* 0x000fc40003f26270 */
[----:B------:R-:W-:Y:S02]  /*df80*/  FSEL R158, R158, -INF , !P6 ;  /* 0xff8000009e9e7808 */ /* 0x000fe40007000000 */
[----:B------:R-:W-:Y:S02]  /*df90*/  FSEL R167, R167, -INF , !P4 ;  /* 0xff800000a7a77808 */ /* 0x000fe40006000000 */
[----:B------:R-:W-:Y:S02]  /*dfa0*/  I2FP.F32.S32 R4, R4 ;  /* 0x0000000400047245 */ /* 0x000fe40000201400 */
[C---:B------:R-:W-:Y:S02]  /*dfb0*/  ISETP.GE.AND P6, PT, R6.reuse, R234, PT ;  /* 0x000000ea0600720c */ /* 0x040fe40003fc6270 */
[C---:B------:R-:W-:Y:S01]  /*dfc0*/  ISETP.GE.AND P2, PT, R6.reuse, R236, PT ;  /* 0x000000ec0600720c */ /* 0x040fe20003f46270 */
[----:B------:R-:W-:Y:S01]  /*dfd0*/  FFMA.FTZ R124, -R233, R4, R124 ;  /* 0x00000004e97c7223 */ /* 0x000fe2000001017c */
[----:B------:R-:W-:Y:S01]  /*dfe0*/  ISETP.GE.AND P4, PT, R6, R235, PT ;  /* 0x000000eb0600720c */ /* 0x000fe20003f86270 */
[----:B------:R-:W-:Y:S01]  /*dff0*/  VIADD R6, R2, 0x59 ;  /* 0x0000005902067836 */ /* 0x000fe20000000000 */
[----:B------:R-:W-:-:S02]  /*e000*/  I2FP.F32.S32 R5, R5 ;  /* 0x0000000500057245 */ /* 0x000fc40000201400 */
[----:B------:R-:W-:Y:S02]  /*e010*/  FSEL R164, R43, -INF , P0 ;  /* 0xff8000002ba47808 */ /* 0x000fe40000000000 */
[----:B------:R-:W-:Y:S01]  /*e020*/  FSEL R168, R144, -INF , P1 ;  /* 0xff80000090a87808 */ /* 0x000fe20000800000 */
[----:B------:R-:W-:Y:S01]  /*e030*/  FFMA.FTZ R131, -R233, R5, R131 ;  /* 0x00000005e9837223 */ /* 0x000fe20000010183 */
[----:B------:R-:W-:Y:S02]  /*e040*/  FSEL R164, R164, -INF , !P5 ;  /* 0xff800000a4a47808 */ /* 0x000fe40006800000 */
[----:B------:R-:W-:Y:S02]  /*e050*/  FSEL R168, R168, -INF , !P6 ;  /* 0xff800000a8a87808 */ /* 0x000fe40007000000 */
[----:B------:R-:W-:Y:S02]  /*e060*/  IADD3 R4, PT, PT, R232, -0x81, -R201 ;  /* 0xffffff7fe8047810 */ /* 0x000fe40007ffe8c9 */
[----:B------:R-:W-:-:S02]  /*e070*/  ISETP.GE.AND P0, PT, R6, R237, PT ;  /* 0x000000ed0600720c */ /* 0x000fc40003f06270 */
[C---:B------:R-:W-:Y:S02]  /*e080*/  ISETP.GE.AND P5, PT, R6.reuse, R234, PT ;  /* 0x000000ea0600720c */ /* 0x040fe40003fa6270 */
[C---:B------:R-:W-:Y:S02]  /*e090*/  ISETP.GE.AND P1, PT, R6.reuse, R236, PT ;  /* 0x000000ec0600720c */ /* 0x040fe40003f26270 */
[----:B------:R-:W-:Y:S01]  /*e0a0*/  ISETP.GE.AND P6, PT, R6, R235, PT ;  /* 0x000000eb0600720c */ /* 0x000fe20003fc6270 */
[----:B------:R-:W-:Y:S01]  /*e0b0*/  VIADD R6, R2, 0x60 ;  /* 0x0000006002067836 */ /* 0x000fe20000000000 */
[----:B------:R-:W-:Y:S02]  /*e0c0*/  IADD3 R5, PT, PT, R0, -0x80, -R201 ;  /* 0xffffff8000057810 */ /* 0x000fe40007ffe8c9 */
[----:B------:R-:W-:Y:S02]  /*e0d0*/  IABS R4, R4 ;  /* 0x0000000400047213 */ /* 0x000fe40000000000 */
[----:B------:R-:W-:-:S02]  /*e0e0*/  FSEL R163, R146, -INF , P2 ;  /* 0xff80000092a37808 */ /* 0x000fc40001000000 */
[----:B------:R-:W-:Y:S02]  /*e0f0*/  FSEL R171, R145, -INF , P0 ;  /* 0xff80000091ab7808 */ /* 0x000fe40000000000 */
[----:B------:R-:W-:Y:S02]  /*e100*/  IABS R5, R5 ;  /* 0x0000000500057213 */ /* 0x000fe40000000000 */
[----:B------:R-:W-:Y:S02]  /*e110*/  ISETP.GE.AND P2, PT, R6, R237, PT ;  /* 0x000000ed0600720c */ /* 0x000fe40003f46270 */
[----:B------:R-:W-:Y:S02]  /*e120*/  I2FP.F32.S32 R4, R4 ;  /* 0x0000000400047245 */ /* 0x000fe40000201400 */
[----:B------:R-:W-:Y:S02]  /*e130*/  FSEL R163, R163, -INF , !P4 ;  /* 0xff800000a3a37808 */ /* 0x000fe40006000000 */
[----:B------:R-:W-:Y:S01]  /*e140*/  FSEL R171, R171, -INF , !P5 ;  /* 0xff800000abab7808 */ /* 0x000fe20006800000 */
[----:B------:R-:W-:Y:S01]  /*e150*/  FFMA.FTZ R125, -R233, R4, R125 ;  /* 0x00000004e97d7223 */ /* 0x000fe2000001017d */
[----:B------:R-:W-:-:S02]  /*e160*/  I2FP.F32.S32 R5, R5 ;  /* 0x0000000500057245 */ /* 0x000fc40000201400 */
[C---:B------:R-:W-:Y:S02]  /*e170*/  ISETP.GE.AND P4, PT, R6.reuse, R234, PT ;  /* 0x000000ea0600720c */ /* 0x040fe40003f86270 */
[C---:B------:R-:W-:Y:S01]  /*e180*/  ISETP.GE.AND P0, PT, R6.reuse, R236, PT ;  /* 0x000000ec0600720c */ /* 0x040fe20003f06270 */
[----:B------:R-:W-:Y:S01]  /*e190*/  FFMA.FTZ R126, -R233, R5, R126 ;  /* 0x00000005e97e7223 */ /* 0x000fe2000001017e */
[----:B------:R-:W-:Y:S01]  /*e1a0*/  ISETP.GE.AND P5, PT, R6, R235, PT ;  /* 0x000000eb0600720c */ /* 0x000fe20003fa6270 */
[----:B------:R-:W-:Y:S01]  /*e1b0*/  VIADD R6, R2, 0x61 ;  /* 0x0000006102067836 */ /* 0x000fe20000000000 */
[----:B------:R-:W-:Y:S02]  /*e1c0*/  FSEL R169, R147, -INF , P1 ;  /* 0xff80000093a97808 */ /* 0x000fe40000800000 */
[----:B------:R-:W-:Y:S02]  /*e1d0*/  FSEL R173, R140, -INF , P2 ;  /* 0xff8000008cad7808 */ /* 0x000fe40001000000 */
[----:B------:R-:W-:-:S02]  /*e1e0*/  IADD3 R4, PT, PT, R232, -0x88, -R201 ;  /* 0xffffff78e8047810 */ /* 0x000fc40007ffe8c9 */
[----:B------:R-:W-:Y:S02]  /*e1f0*/  FSEL R169, R169, -INF , !P6 ;  /* 0xff800000a9a97808 */ /* 0x000fe40007000000 */
[----:B------:R-:W-:Y:S02]  /*e200*/  FSEL R173, R173, -INF , !P4 ;  /* 0xff800000adad7808 */ /* 0x000fe40006000000 */
[----:B------:R-:W-:Y:S02]  /*e210*/  IADD3 R5, PT, PT, R0, -0x81, -R201 ;  /* 0xffffff7f00057810 */ /* 0x000fe40007ffe8c9 */
[C---:B------:R-:W-:Y:S02]  /*e220*/  ISETP.GE.AND P1, PT, R6.reuse, R237, PT ;  /* 0x000000ed0600720c */ /* 0x040fe40003f26270 */
[C---:B------:R-:W-:Y:S02]  /*e230*/  ISETP.GE.AND P6, PT, R6.reuse, R234, PT ;  /* 0x000000ea0600720c */ /* 0x040fe40003fc6270 */
[----:B------:R-:W-:-:S02]  /*e240*/  ISETP.GE.AND P2, PT, R6, R236, PT ;  /* 0x000000ec0600720c */ /* 0x000fc40003f46270 */
[----:B------:R-:W-:Y:S01]  /*e250*/  ISETP.GE.AND P4, PT, R6, R235, PT ;  /* 0x000000eb0600720c */ /* 0x000fe20003f86270 */
[----:B------:R-:W-:Y:S01]  /*e260*/  VIADD R6, R2, 0x68 ;  /* 0x0000006802067836 */ /* 0x000fe20000000000 */
[----:B------:R-:W-:Y:S02]  /*e270*/  IABS R4, R4 ;  /* 0x0000000400047213 */ /* 0x000fe40000000000 */
[----:B------:R-:W-:Y:S02]  /*e280*/  IABS R5, R5 ;  /* 0x0000000500057213 */ /* 0x000fe40000000000 */
[----:B------:R-:W-:Y:S02]  /*e290*/  FSEL R179, R142, -INF , P0 ;  /* 0xff8000008eb37808 */ /* 0x000fe40000000000 */
[----:B------:R-:W-:Y:S02]  /*e2a0*/  FSEL R175, R141, -INF , P1 ;  /* 0xff8000008daf7808 */ /* 0x000fe40000800000 */
[----:B------:R-:W-:-:S02]  /*e2b0*/  ISETP.GE.AND P0, PT, R6, R237, PT ;  /* 0x000000ed0600720c */ /* 0x000fc40003f06270 */
[----:B------:R-:W-:Y:S02]  /*e2c0*/  I2FP.F32.S32 R4, R4 ;  /* 0x0000000400047245 */ /* 0x000fe40000201400 */
[----:B------:R-:W-:Y:S02]  /*e2d0*/  I2FP.F32.S32 R5, R5 ;  /* 0x0000000500057245 */ /* 0x000fe40000201400 */
[----:B------:R-:W-:Y:S01]  /*e2e0*/  FSEL R179, R179, -INF , !P5 ;  /* 0xff800000b3b37808 */ /* 0x000fe20006800000 */
[----:B------:R-:W-:Y:S01]  /*e2f0*/  FFMA.FTZ R120, -R233, R4, R120 ;  /* 0x00000004e9787223 */ /* 0x000fe20000010178 */
[----:B------:R-:W-:Y:S01]  /*e300*/  FSEL R175, R175, -INF , !P6 ;  /* 0xff800000afaf7808 */ /* 0x000fe20007000000 */
[----:B------:R-:W-:Y:S01]  /*e310*/  FFMA.FTZ R127, -R233, R5, R127 ;  /* 0x00000005e97f7223 */ /* 0x000fe2000001017f */
[C---:B------:R-:W-:Y:S02]  /*e320*/  ISETP.GE.AND P5, PT, R6.reuse, R234, PT ;  /* 0x000000ea0600720c */ /* 0x040fe40003fa6270 */
[----:B------:R-:W-:-:S02]  /*e330*/  ISETP.GE.AND P1, PT, R6, R236, PT ;  /* 0x000000ec0600720c */ /* 0x000fc40003f26270 */
[----:B------:R-:W-:Y:S01]  /*e340*/  ISETP.GE.AND P6, PT, R6, R235, PT ;  /* 0x000000eb0600720c */ /* 0x000fe20003fc6270 */
[----:B------:R-:W-:Y:S01]  /*e350*/  VIADD R6, R2, 0x69 ;  /* 0x0000006902067836 */ /* 0x000fe20000000000 */
[----:B------:R-:W-:Y:S02]  /*e360*/  FSEL R178, R143, -INF , P2 ;  /* 0xff8000008fb27808 */ /* 0x000fe40001000000 */
[----:B------:R-:W-:Y:S02]  /*e370*/  FSEL R166, R136, -INF , P0 ;  /* 0xff80000088a67808 */ /* 0x000fe40000000000 */
[--C-:B------:R-:W-:Y:S02]  /*e380*/  IADD3 R4, PT, PT, R232, -0x89, -R201.reuse ;  /* 0xffffff77e8047810 */ /* 0x100fe40007ffe8c9 */
[----:B------:R-:W-:Y:S02]  /*e390*/  IADD3 R5, PT, PT, R0, -0x88, -R201 ;  /* 0xffffff7800057810 */ /* 0x000fe40007ffe8c9 */
[----:B------:R-:W-:-:S02]  /*e3a0*/  FSEL R178, R178, -INF , !P4 ;  /* 0xff800000b2b27808 */ /* 0x000fc40006000000 */
[----:B------:R-:W-:Y:S02]  /*e3b0*/  FSEL R166, R166, -INF , !P5 ;  /* 0xff800000a6a67808 */ /* 0x000fe40006800000 */
[C---:B------:R-:W-:Y:S02]  /*e3c0*/  ISETP.GE.AND P2, PT, R6.reuse, R237, PT ;  /* 0x000000ed0600720c */ /* 0x040fe40003f46270 */
[C---:B------:R-:W-:Y:S02]  /*e3d0*/  ISETP.GE.AND P4, PT, R6.reuse, R234, PT ;  /* 0x000000ea0600720c */ /* 0x040fe40003f86270 */
[C---:B------:R-:W-:Y:S02]  /*e3e0*/  ISETP.GE.AND P0, PT, R6.reuse, R236, PT ;  /* 0x000000ec0600720c */ /* 0x040fe40003f06270 */
[----:B------:R-:W-:Y:S01]  /*e3f0*/  ISETP.GE.AND P5, PT, R6, R235, PT ;  /* 0x000000eb0600720c */ /* 0x000fe20003fa6270 */
[----:B------:R-:W-:Y:S01]  /*e400*/  VIADD R6, R2, 0x70 ;  /* 0x0000007002067836 */ /* 0x000fe20000000000 */
[----:B------:R-:W-:-:S02]  /*e410*/  IABS R4, R4 ;  /* 0x0000000400047213 */ /* 0x000fc40000000000 */
[----:B------:R-:W-:Y:S02]  /*e420*/  IABS R5, R5 ;  /* 0x0000000500057213 */ /* 0x000fe40000000000 */
[----:B------:R-:W-:Y:S02]  /*e430*/  FSEL R177, R138, -INF , P1 ;  /* 0xff8000008ab17808 */ /* 0x000fe40000800000 */
[----:B------:R-:W-:Y:S02]  /*e440*/  FSEL R170, R137, -INF , P2 ;  /* 0xff80000089aa7808 */ /* 0x000fe40001000000 */
[----:B------:R-:W-:Y:S02]  /*e450*/  I2FP.F32.S32 R4, R4 ;  /* 0x0000000400047245 */ /* 0x000fe40000201400 */
[----:B------:R-:W-:Y:S02]  /*e460*/  ISETP.GE.AND P1, PT, R6, R237, PT ;  /* 0x000000ed0600720c */ /* 0x000fe40003f26270 */
[----:B------:R-:W-:Y:S01]  /*e470*/  I2FP.F32.S32 R5, R5 ;  /* 0x0000000500057245 */ /* 0x000fe20000201400 */
[----:B------:R-:W-:Y:S01]  /*e480*/  FFMA.FTZ R121, -R233, R4, R121 ;  /* 0x00000004e9797223 */ /* 0x000fe20000010179 */
[----:B------:R-:W-:-:S02]  /*e490*/  FSEL R177, R177, -INF , !P6 ;  /* 0xff800000b1b17808 */ /* 0x000fc40007000000 */
[----:B------:R-:W-:Y:S01]  /*e4a0*/  FSEL R170, R170, -INF , !P4 ;  /* 0xff800000aaaa7808 */ /* 0x000fe20006000000 */
[----:B------:R-:W-:Y:S01]  /*e4b0*/  FFMA.FTZ R122, -R233, R5, R122 ;  /* 0x00000005e97a7223 */ /* 0x000fe2000001017a */
[C---:B------:R-:W-:Y:S02]  /*e4c0*/  ISETP.GE.AND P6, PT, R6.reuse, R234, PT ;  /* 0x000000ea0600720c */ /* 0x040fe40003fc6270 */
[C---:B------:R-:W-:Y:S02]  /*e4d0*/  ISETP.GE.AND P2, PT, R6.reuse, R236, PT ;  /* 0x000000ec0600720c */ /* 0x040fe40003f46270 */
[----:B------:R-:W-:Y:S01]  /*e4e0*/  ISETP.GE.AND P4, PT, R6, R235, PT ;  /* 0x000000eb0600720c */ /* 0x000fe20003f86270 */
[----:B------:R-:W-:Y:S01]  /*e4f0*/  VIADD R6, R2, 0x71 ;  /* 0x0000007102067836 */ /* 0x000fe20000000000 */
[----:B------:R-:W-:Y:S02]  /*e500*/  FSEL R181, R139, -INF , P0 ;  /* 0xff8000008bb57808 */ /* 0x000fe40000000000 */
[----:B------:R-:W-:-:S02]  /*e510*/  FSEL R165, R132, -INF , P1 ;  /* 0xff80000084a57808 */ /* 0x000fc40000800000 */
[--C-:B------:R-:W-:Y:S02]  /*e520*/  IADD3 R4, PT, PT, R232, -0x90, -R201.reuse ;  /* 0xffffff70e8047810 */ /* 0x100fe40007ffe8c9 */
[----:B------:R-:W-:Y:S02]  /*e530*/  IADD3 R5, PT, PT, R0, -0x89, -R201 ;  /* 0xffffff7700057810 */ /* 0x000fe40007ffe8c9 */
[----:B------:R-:W-:Y:S02]  /*e540*/  FSEL R181, R181, -INF , !P5 ;  /* 0xff800000b5b57808 */ /* 0x000fe40006800000 */
[----:B------:R-:W-:Y:S02]  /*e550*/  FSEL R165, R165, -INF , !P6 ;  /* 0xff800000a5a57808 */ /* 0x000fe40007000000 */
[C---:B------:R-:W-:Y:S02]  /*e560*/  ISETP.GE.AND P0, PT, R6.reuse, R237, PT ;  /* 0x000000ed0600720c */ /* 0x040fe40003f06270 */
[----:B------:R-:W-:-:S02]  /*e570*/  ISETP.GE.AND P5, PT, R6, R234, PT ;  /* 0x000000ea0600720c */ /* 0x000fc40003fa6270 */
[C---:B------:R-:W-:Y:S02]  /*e580*/  ISETP.GE.AND P1, PT, R6.reuse, R236, PT ;  /* 0x000000ec0600720c */ /* 0x040fe40003f26270 */
[----:B------:R-:W-:Y:S01]  /*e590*/  ISETP.GE.AND P6, PT, R6, R235, PT ;  /* 0x000000eb0600720c */ /* 0x000fe20003fc6270 */
[----:B------:R-:W-:Y:S01]  /*e5a0*/  VIADD R6, R2, 0x78 ;  /* 0x0000007802067836 */ /* 0x000fe20000000000 */
[----:B------:R-:W-:Y:S02]  /*e5b0*/  IABS R4, R4 ;  /* 0x0000000400047213 */ /* 0x000fe40000000000 */
[----:B------:R-:W-:Y:S02]  /*e5c0*/  IABS R5, R5 ;  /* 0x0000000500057213 */ /* 0x000fe40000000000 */
[----:B------:R-:W-:Y:S02]  /*e5d0*/  FSEL R180, R134, -INF , P2 ;  /* 0xff80000086b47808 */ /* 0x000fe40001000000 */
[----:B------:R-:W-:-:S02]  /*e5e0*/  FSEL R161, R133, -INF , P0 ;  /* 0xff80000085a17808 */ /* 0x000fc40000000000 */
[----:B------:R-:W-:Y:S02]  /*e5f0*/  I2FP.F32.S32 R4, R4 ;  /* 0x0000000400047245 */ /* 0x000fe40000201400 */
[----:B------:R-:W-:Y:S02]  /*e600*/  I2FP.F32.S32 R5, R5 ;  /* 0x0000000500057245 */ /* 0x000fe40000201400 */
[----:B------:R-:W-:Y:S01]  /*e610*/  ISETP.GE.AND P2, PT, R6, R237, PT ;  /* 0x000000ed0600720c */ /* 0x000fe20003f46270 */
[C---:B------:R-:W-:Y:S01]  /*e620*/  FFMA.FTZ R116, -R233.reuse, R4, R116 ;  /* 0x00000004e9747223 */ /* 0x040fe20000010174 */
[----:B------:R-:W-:Y:S01]  /*e630*/  FSEL R180, R180, -INF , !P4 ;  /* 0xff800000b4b47808 */ /* 0x000fe20006000000 */
[----:B------:R-:W-:Y:S01]  /*e640*/  FFMA.FTZ R123, -R233, R5, R123 ;  /* 0x00000005e97b7223 */ /* 0x000fe2000001017b */
[----:B------:R-:W-:Y:S02]  /*e650*/  FSEL R161, R161, -INF , !P5 ;  /* 0xff800000a1a17808 */ /* 0x000fe40006800000 */
[----:B------:R-:W-:-:S02]  /*e660*/  ISETP.GE.AND P4, PT, R6, R234, PT ;  /* 0x000000ea0600720c */ /* 0x000fc40003f86270 */
[C---:B------:R-:W-:Y:S02]  /*e670*/  ISETP.GE.AND P0, PT, R6.reuse, R236, PT ;  /* 0x000000ec0600720c */ /* 0x040fe40003f06270 */
[----:B------:R-:W-:Y:S01]  /*e680*/  ISETP.GE.AND P5, PT, R6, R235, PT ;  /* 0x000000eb0600720c */ /* 0x000fe20003fa6270 */
[----:B------:R-:W-:Y:S01]  /*e690*/  VIADD R6, R2, 0x79 ;  /* 0x0000007902067836 */ /* 0x000fe20000000000 */
[----:B------:R-:W-:Y:S02]  /*e6a0*/  FSEL R176, R135, -INF , P1 ;  /* 0xff80000087b07808 */ /* 0x000fe40000800000 */
[----:B------:R-:W-:Y:S02]  /*e6b0*/  FSEL R159, R128, -INF , P2 ;  /* 0xff800000809f7808 */ /* 0x000fe40001000000 */
[--C-:B------:R-:W-:Y:S02]  /*e6c0*/  IADD3 R4, PT, PT, R232, -0x91, -R201.reuse ;  /* 0xffffff6fe8047810 */ /* 0x100fe40007ffe8c9 */
[----:B------:R-:W-:-:S02]  /*e6d0*/  IADD3 R5, PT, PT, R0, -0x90, -R201 ;  /* 0xffffff7000057810 */ /* 0x000fc40007ffe8c9 */
[----:B------:R-:W-:Y:S02]  /*e6e0*/  FSEL R176, R176, -INF , !P6 ;  /* 0xff800000b0b07808 */ /* 0x000fe40007000000 */
[----:B------:R-:W-:Y:S02]  /*e6f0*/  FSEL R159, R159, -INF , !P4 ;  /* 0xff8000009f9f7808 */ /* 0x000fe40006000000 */
[----:B------:R-:W-:Y:S02]  /*e700*/  IABS R4, R4 ;  /* 0x0000000400047213 */ /* 0x000fe40000000000 */
[C---:B------:R-:W-:Y:S02]  /*e710*/  ISETP.GE.AND P1, PT, R6.reuse, R237, PT ;  /* 0x000000ed0600720c */ /* 0x040fe40003f26270 */
[C---:B------:R-:W-:Y:S02]  /*e720*/  ISETP.GE.AND P6, PT, R6.reuse, R234, PT ;  /* 0x000000ea0600720c */ /* 0x040fe40003fc6270 */
[----:B------:R-:W-:-:S02]  /*e730*/  ISETP.GE.AND P2, PT, R6, R236, PT ;  /* 0x000000ec0600720c */ /* 0x000fc40003f46270 */
[----:B------:R-:W-:Y:S01]  /*e740*/  ISETP.GE.AND P4, PT, R6, R235, PT ;  /* 0x000000eb0600720c */ /* 0x000fe20003f86270 */
[----:B------:R-:W-:Y:S01]  /*e750*/  VIADD R6, R2, 0x80 ;  /* 0x0000008002067836 */ /* 0x000fe20000000000 */
[----:B------:R-:W-:Y:S02]  /*e760*/  IABS R5, R5 ;  /* 0x0000000500057213 */ /* 0x000fe40000000000 */
[----:B------:R-:W-:Y:S02]  /*e770*/  I2FP.F32.S32 R4, R4 ;  /* 0x0000000400047245 */ /* 0x000fe40000201400 */
[----:B------:R-:W-:Y:S02]  /*e780*/  FSEL R174, R130, -INF , P0 ;  /* 0xff80000082ae7808 */ /* 0x000fe40000000000 */
[----:B------:R-:W-:Y:S01]  /*e790*/  FSEL R160, R129, -INF , P1 ;  /* 0xff80000081a07808 */ /* 0x000fe20000800000 */
[----:B------:R-:W-:Y:S01]  /*e7a0*/  FFMA.FTZ R117, -R233, R4, R117 ;  /* 0x00000004e9757223 */ /* 0x000fe20000010175 */
[----:B------:R-:W-:-:S02]  /*e7b0*/  I2FP.F32.S32 R5, R5 ;  /* 0x0000000500057245 */ /* 0x000fc40000201400 */
[----:B------:R-:W-:Y:S02]  /*e7c0*/  ISETP.GE.AND P0, PT, R6, R237, PT ;  /* 0x000000ed0600720c */ /* 0x000fe40003f06270 */
[----:B------:R-:W-:Y:S01]  /*e7d0*/  FSEL R174, R174, -INF , !P5 ;  /* 0xff800000aeae7808 */ /* 0x000fe20006800000 */
[----:B------:R-:W-:Y:S01]  /*e7e0*/  FFMA.FTZ R118, -R233, R5, R118 ;  /* 0x00000005e9767223 */ /* 0x000fe20000010176 */
[----:B------:R-:W-:Y:S02]  /*e7f0*/  FSEL R160, R160, -INF , !P6 ;  /* 0xff800000a0a07808 */ /* 0x000fe40007000000 */
[C---:B------:R-:W-:Y:S02]  /*e800*/  ISETP.GE.AND P5, PT, R6.reuse, R234, PT ;  /* 0x000000ea0600720c */ /* 0x040fe40003fa6270 */
[C---:B------:R-:W-:Y:S02]  /*e810*/  ISETP.GE.AND P1, PT, R6.reuse, R236, PT ;  /* 0x000000ec0600720c */ /* 0x040fe40003f26270 */
[----:B------:R-:W-:Y:S01]  /*e820*/  ISETP.GE.AND P6, PT, R6, R235, PT ;  /* 0x000000eb0600720c */ /* 0x000fe20003fc6270 */
[----:B------:R-:W-:Y:S01]  /*e830*/  VIADD R6, R2, 0x81 ;  /* 0x0000008102067836 */ /* 0x000fe20000000000 */
[----:B------:R-:W-:-:S02]  /*e840*/  IADD3 R4, PT, PT, R232, -0x98, -R201 ;  /* 0xffffff68e8047810 */ /* 0x000fc40007ffe8c9 */
[----:B------:R-:W-:Y:S02]  /*e850*/  FSEL R172, R131, -INF , P2 ;  /* 0xff80000083ac7808 */ /* 0x000fe40001000000 */
[----:B------:R-:W-:Y:S02]  /*e860*/  FSEL R138, R124, -INF , P0 ;  /* 0xff8000007c8a7808 */ /* 0x000fe40000000000 */
[----:B------:R-:W-:Y:S02]  /*e870*/  IADD3 R5, PT, PT, R0, -0x91, -R201 ;  /* 0xffffff6f00057810 */ /* 0x000fe40007ffe8c9 */
[----:B------:R-:W-:Y:S02]  /*e880*/  IABS R4, R4 ;  /* 0x0000000400047213 */ /* 0x000fe40000000000 */
[----:B------:R-:W-:Y:S02]  /*e890*/  FSEL R172, R172, -INF , !P4 ;  /* 0xff800000acac7808 */ /* 0x000fe40006000000 */
[----:B------:R-:W-:-:S02]  /*e8a0*/  FSEL R138, R138, -INF , !P5 ;  /* 0xff8000008a8a7808 */ /* 0x000fc40006800000 */
[----:B------:R-:W-:Y:S02]  /*e8b0*/  IABS R5, R5 ;  /* 0x0000000500057213 */ /* 0x000fe40000000000 */
[C---:B------:R-:W-:Y:S02]  /*e8c0*/  ISETP.GE.AND P2, PT, R6.reuse, R237, PT ;  /* 0x000000ed0600720c */ /* 0x040fe40003f46270 */
        /* <DEDUP_REMOVED lines=8> */
[----:B------:R-:W-:Y:S01]  /*e950*/  FSEL R135, R125, -INF , P2 ;  /* 0xff8000007d877808 */ /* 0x000fe20001000000 */
[----:B------:R-:W-:Y:S01]  /*e960*/  FFMA.FTZ R119, -R233, R5, R119 ;  /* 0x00000005e9777223 */ /* 0x000fe20000010177 */
[----:B------:R-:W-:Y:S02]  /*e970*/  ISETP.GE.AND P1, PT, R6, R237, PT ;  /* 0x000000ed0600720c */ /* 0x000fe40003f26270 */
[----:B------:R-:W-:Y:S02]  /*e980*/  FSEL R151, R151, -INF , !P6 ;  /* 0xff80000097977808 */ /* 0x000fe40007000000 */
[----:B------:R-:W-:-:S02]  /*e990*/  FSEL R135, R135, -INF , !P4 ;  /* 0xff80000087877808 */ /* 0x000fc40006000000 */
[--C-:B------:R-:W-:Y:S02]  /*e9a0*/  IADD3 R4, PT, PT, R232, -0x99, -R201.reuse ;  /* 0xffffff67e8047810 */ /* 0x100fe40007ffe8c9 */
[C---:B------:R-:W-:Y:S02]  /*e9b0*/  ISETP.GE.AND P6, PT, R6.reuse, R234, PT ;  /* 0x000000ea0600720c */ /* 0x040fe40003fc6270 */
[C---:B------:R-:W-:Y:S02]  /*e9c0*/  ISETP.GE.AND P2, PT, R6.reuse, R236, PT ;  /* 0x000000ec0600720c */ /* 0x040fe40003f46270 */
[----:B------:R-:W-:Y:S01]  /*e9d0*/  ISETP.GE.AND P4, PT, R6, R235, PT ;  /* 0x000000eb0600720c */ /* 0x000fe20003f86270 */
[----:B------:R-:W-:Y:S01]  /*e9e0*/  VIADD R6, R2, 0x89 ;  /* 0x0000008902067836 */ /* 0x000fe20000000000 */
[----:B------:R-:W-:Y:S02]  /*e9f0*/  IADD3 R5, PT, PT, R0, -0x98, -R201 ;  /* 0xffffff6800057810 */ /* 0x000fe40007ffe8c9 */
[----:B------:R-:W-:-:S02]  /*ea00*/  FSEL R153, R127, -INF , P0 ;  /* 0xff8000007f997808 */ /* 0x000fc40000000000 */
[----:B------:R-:W-:Y:S02]  /*ea10*/  FSEL R137, R120, -INF , P1 ;  /* 0xff80000078897808 */ /* 0x000fe40000800000 */
[----:B------:R-:W-:Y:S02]  /*ea20*/  IABS R4, R4 ;  /* 0x0000000400047213 */ /* 0x000fe40000000000 */
[----:B------:R-:W-:Y:S02]  /*ea30*/  IABS R5, R5 ;  /* 0x0000000500057213 */ /* 0x000fe40000000000 */
[----:B------:R-:W-:Y:S02]  /*ea40*/  FSEL R153, R153, -INF , !P5 ;  /* 0xff80000099997808 */ /* 0x000fe40006800000 */
[----:B------:R-:W-:Y:S02]  /*ea50*/  FSEL R137, R137, -INF , !P6 ;  /* 0xff80000089897808 */ /* 0x000fe40007000000 */
[----:B------:R-:W-:-:S02]  /*ea60*/  ISETP.GE.AND P0, PT, R6, R237, PT ;  /* 0x000000ed0600720c */ /* 0x000fc40003f06270 */
        /* <DEDUP_REMOVED lines=8> */
[----:B------:R-:W-:Y:S01]  /*eaf0*/  FSEL R143, R121, -INF , P0 ;  /* 0xff800000798f7808 */ /* 0x000fe20000000000 */
[----:B------:R-:W-:Y:S01]  /*eb00*/  FFMA.FTZ R114, -R233, R5, R114 ;  /* 0x00000005e9727223 */ /* 0x000fe20000010172 */
[----:B------:R-:W-:-:S02]  /*eb10*/  ISETP.GE.AND P2, PT, R6, R237, PT ;  /* 0x000000ed0600720c */ /* 0x000fc40003f46270 */
[--C-:B------:R-:W-:Y:S02]  /*eb20*/  IADD3 R4, PT, PT, R232, -0xa0, -R201.reuse ;  /* 0xffffff60e8047810 */ /* 0x100fe40007ffe8c9 */
[----:B------:R-:W-:Y:S02]  /*eb30*/  FSEL R147, R147, -INF , !P4 ;  /* 0xff80000093937808 */ /* 0x000fe40006000000 */
[----:B------:R-:W-:Y:S02]  /*eb40*/  FSEL R143, R143, -INF , !P5 ;  /* 0xff8000008f8f7808 */ /* 0x000fe40006800000 */
[----:B------:R-:W-:Y:S02]  /*eb50*/  IADD3 R5, PT, PT, R0, -0x99, -R201 ;  /* 0xffffff6700057810 */ /* 0x000fe40007ffe8c9 */
[C---:B------:R-:W-:Y:S02]  /*eb60*/  ISETP.GE.AND P4, PT, R6.reuse, R234, PT ;  /* 0x000000ea0600720c */ /* 0x040fe40003f86270 */
[----:B------:R-:W-:-:S02]  /*eb70*/  ISETP.GE.AND P0, PT, R6, R236, PT ;  /* 0x000000ec0600720c */ /* 0x000fc40003f06270 */
[----:B------:R-:W-:Y:S01]  /*eb80*/  ISETP.GE.AND P5, PT, R6, R235, PT ;  /* 0x000000eb0600720c */ /* 0x000fe20003fa6270 */
[----:B------:R-:W-:Y:S01]  /*eb90*/  VIADD R6, R2, 0x91 ;  /* 0x0000009102067836 */ /* 0x000fe20000000000 */
[----:B------:R-:W-:Y:S02]  /*eba0*/  FSEL R150, R123, -INF , P1 ;  /* 0xff8000007b967808 */ /* 0x000fe40000800000 */
[----:B------:R-:W-:Y:S02]  /*ebb0*/  FSEL R120, R116, -INF , P2 ;  /* 0xff80000074787808 */ /* 0x000fe40001000000 */
[----:B------:R-:W-:Y:S02]  /*ebc0*/  IABS R4, R4 ;  /* 0x0000000400047213 */ /* 0x000fe40000000000 */
[----:B------:R-:W-:Y:S02]  /*ebd0*/  IABS R5, R5 ;  /* 0x0000000500057213 */ /* 0x000fe40000000000 */
[----:B------:R-:W-:-:S02]  /*ebe0*/  FSEL R150, R150, -INF , !P6 ;  /* 0xff80000096967808 */ /* 0x000fc40007000000 */
[----:B------:R-:W-:Y:S02]  /*ebf0*/  FSEL R120, R120, -INF , !P4 ;  /* 0xff80000078787808 */ /* 0x000fe40006000000 */
        /* <DEDUP_REMOVED lines=12> */
[--C-:B------:R-:W-:Y:S02]  /*ecc0*/  IADD3 R4, PT, PT, R232, -0xa1, -R201.reuse ;  /* 0xffffff5fe8047810 */ /* 0x100fe40007ffe8c9 */
[----:B------:R-:W-:-:S02]  /*ecd0*/  IADD3 R5, PT, PT, R0, -0xa0, -R201 ;  /* 0xffffff6000057810 */ /* 0x000fc40007ffe8c9 */
        /* <DEDUP_REMOVED lines=8> */
[----:B------:R-:W-:Y:S02]  /*ed60*/  IABS R4, R4 ;  /* 0x0000000400047213 */ /* 0x000fe40000000000 */
[----:B------:R-:W-:Y:S02]  /*ed70*/  IABS R5, R5 ;  /* 0x0000000500057213 */ /* 0x000fe40000000000 */
[----:B------:R-:W-:Y:S02]  /*ed80*/  FSEL R136, R136, -INF , !P4 ;  /* 0xff80000088887808 */ /* 0x000fe40006000000 */
[----:B------:R-:W-:Y:S02]  /*ed90*/  FSEL R118, R118, -INF , !P5 ;  /* 0xff80000076767808 */ /* 0x000fe40006800000 */
[----:B------:R-:W-:-:S02]  /*eda0*/  I2FP.F32.S32 R4, R4 ;  /* 0x0000000400047245 */ /* 0x000fc40000201400 */
[C---:B------:R-:W-:Y:S02]  /*edb0*/  ISETP.GE.AND P2, PT, R6.reuse, R237, PT ;  /* 0x000000ed0600720c */ /* 0x040fe40003f46270 */
[C---:B------:R-:W-:Y:S01]  /*edc0*/  ISETP.GE.AND P4, PT, R6.reuse, R234, PT ;  /* 0x000000ea0600720c */ /* 0x040fe20003f86270 */
[----:B------:R-:W-:Y:S01]  /*edd0*/  FFMA.FTZ R105, -R233, R4, R105 ;  /* 0x00000004e9697223 */ /* 0x000fe20000010169 */
[C---:B------:R-:W-:Y:S02]  /*ede0*/  ISETP.GE.AND P0, PT, R6.reuse, R236, PT ;  /* 0x000000ec0600720c */ /* 0x040fe40003f06270 */
[----:B------:R-:W-:Y:S01]  /*edf0*/  ISETP.GE.AND P5, PT, R6, R235, PT ;  /* 0x000000eb0600720c */ /* 0x000fe20003fa6270 */
[----:B------:R-:W-:Y:S01]  /*ee00*/  VIADD R6, R2, 0xa0 ;  /* 0x000000a002067836 */ /* 0x000fe20000000000 */
[----:B------:R-:W-:Y:S02]  /*ee10*/  I2FP.F32.S32 R5, R5 ;  /* 0x0000000500057245 */ /* 0x000fe40000201400 */
[----:B------:R-:W-:-:S02]  /*ee20*/  FSEL R119, R113, -INF , P2 ;  /* 0xff80000071777808 */ /* 0x000fc40001000000 */
[--C-:B------:R-:W-:Y:S01]  /*ee30*/  IADD3 R4, PT, PT, R232, -0xa8, -R201.reuse ;  /* 0xffffff58e8047810 */ /* 0x100fe20007ffe8c9 */
[----:B------:R-:W-:Y:S01]  /*ee40*/  FFMA.FTZ R106, -R233, R5, R106 ;  /* 0x00000005e96a7223 */ /* 0x000fe2000001016a */
[----:B------:R-:W-:Y:S02]  /*ee50*/  ISETP.GE.AND P2, PT, R6, R236, PT ;  /* 0x000000ec0600720c */ /* 0x000fe40003f46270 */
[----:B------:R-:W-:Y:S02]  /*ee60*/  FSEL R142, R114, -INF , P1 ;  /* 0xff800000728e7808 */ /* 0x000fe40000800000 */
[----:B------:R-:W-:Y:S02]  /*ee70*/  ISETP.GE.AND P1, PT, R6, R237, PT ;  /* 0x000000ed0600720c */ /* 0x000fe40003f26270 */
[----:B------:R-:W-:Y:S02]  /*ee80*/  IABS R4, R4 ;  /* 0x0000000400047213 */ /* 0x000fe40000000000 */
[----:B------:R-:W-:-:S02]  /*ee90*/  IADD3 R5, PT, PT, R0, -0xa1, -R201 ;  /* 0xffffff5f00057810 */ /* 0x000fc40007ffe8c9 */
[----:B------:R-:W-:Y:S02]  /*eea0*/  FSEL R108, R106, -INF , P2 ;  /* 0xff8000006a6c7808 */ /* 0x000fe40001000000 */
[----:B------:R-:W-:Y:S02]  /*eeb0*/  FSEL R142, R142, -INF , !P6 ;  /* 0xff8000008e8e7808 */ /* 0x000fe40007000000 */
[----:B------:R-:W-:Y:S02]  /*eec0*/  FSEL R119, R119, -INF , !P4 ;  /* 0xff80000077777808 */ /* 0x000fe40006000000 */
[----:B------:R-:W-:Y:S02]  /*eed0*/  IADD3 R106, PT, PT, R0, -0xa8, -R201 ;  /* 0xffffff58006a7810 */ /* 0x000fe40007ffe8c9 */
[C---:B------:R-:W-:Y:S02]  /*eee0*/  ISETP.GE.AND P6, PT, R6.reuse, R234, PT ;  /* 0x000000ea0600720c */ /* 0x040fe40003fc6270 */
[----:B------:R-:W-:Y:S01]  /*eef0*/  ISETP.GE.AND P4, PT, R6, R235, PT ;  /* 0x000000eb0600720c */ /* 0x000fe20003f86270 */
[----:B------:R-:W-:Y:S01]  /*ef00*/  VIADD R6, R2, 0xa1 ;  /* 0x000000a102067836 */ /* 0x000fe20000000000 */
[----:B------:R-:W-:-:S02]  /*ef10*/  FSEL R131, R115, -INF , P0 ;  /* 0xff80000073837808 */ /* 0x000fc40000000000 */
[----:B------:R-:W-:Y:S02]  /*ef20*/  FSEL R104, R104, -INF , P1 ;  /* 0xff80000068687808 */ /* 0x000fe40000800000 */
[----:B------:R-:W-:Y:S02]  /*ef30*/  I2FP.F32.S32 R4, R4 ;  /* 0x0000000400047245 */ /* 0x000fe40000201400 */
[----:B------:R-:W-:Y:S02]  /*ef40*/  IABS R5, R5 ;  /* 0x0000000500057213 */ /* 0x000fe40000000000 */
[----:B------:R-:W-:Y:S01]  /*ef50*/  IABS R106, R106 ;  /* 0x0000006a006a7213 */ /* 0x000fe20000000000 */
[----:B------:R-:W-:Y:S01]  /*ef60*/  FFMA.FTZ R100, -R233, R4, R100 ;  /* 0x00000004e9647223 */ /* 0x000fe20000010164 */
[----:B------:R-:W-:Y:S02]  /*ef70*/  FSEL R131, R131, -INF , !P5 ;  /* 0xff80000083837808 */ /* 0x000fe40006800000 */
[----:B------:R-:W-:-:S02]  /*ef80*/  FSEL R104, R104, -INF , !P6 ;  /* 0xff80000068687808 */ /* 0x000fc40007000000 */
[C---:B------:R-:W-:Y:S02]  /*ef90*/  ISETP.GE.AND P0, PT, R6.reuse, R237, PT ;  /* 0x000000ed0600720c */ /* 0x040fe40003f06270 */
[C---:B------:R-:W-:Y:S02]  /*efa0*/  ISETP.GE.AND P5, PT, R6.reuse, R234, PT ;  /* 0x000000ea0600720c */ /* 0x040fe40003fa6270 */
[C---:B------:R-:W-:Y:S02]  /*efb0*/  ISETP.GE.AND P1, PT, R6.reuse, R236, PT ;  /* 0x000000ec0600720c */ /* 0x040fe40003f26270 */
[----:B------:R-:W-:Y:S01]  /*efc0*/  ISETP.GE.AND P6, PT, R6, R235, PT ;  /* 0x000000eb0600720c */ /* 0x000fe20003fc6270 */
[----:B------:R-:W-:Y:S01]  /*efd0*/  VIADD R6, R2, 0xa8 ;  /* 0x000000a802067836 */ /* 0x000fe20000000000 */
[----:B------:R-:W-:Y:S02]  /*efe0*/  I2FP.F32.S32 R5, R5 ;  /* 0x0000000500057245 */ /* 0x000fe40000201400 */
[----:B------:R-:W-:-:S02]  /*eff0*/  IADD3 R4, PT, PT, R232, -0xa9, -R201 ;  /* 0xffffff57e8047810 */ /* 0x000fc40007ffe8c9 */
[----:B------:R-:W-:Y:S01]  /*f000*/  I2FP.F32.S32 R106, R106 ;  /* 0x0000006a006a7245 */ /* 0x000fe20000201400 */
[C---:B------:R-:W-:Y:S01]  /*f010*/  FFMA.FTZ R107, -R233.reuse, R5, R107 ;  /* 0x00000005e96b7223 */ /* 0x040fe2000001016b */
[----:B------:R-:W-:Y:S01]  /*f020*/  IABS R4, R4 ;  /* 0x0000000400047213 */ /* 0x000fe20000000000 */
[----:B------:R-:W-:Y:S01]  /*f030*/  VIADD R5, R2, 0xa9 ;  /* 0x000000a902057836 */ /* 0x000fe20000000000 */
[----:B------:R-:W-:Y:S01]  /*f040*/  ISETP.GE.AND P2, PT, R6, R237, PT ;  /* 0x000000ed0600720c */ /* 0x000fe20003f46270 */
[----:B------:R-:W-:Y:S01]  /*f050*/  FFMA.FTZ R106, -R233, R106, R102 ;  /* 0x0000006ae96a7223 */ /* 0x000fe20000010166 */
[--C-:B------:R-:W-:Y:S02]  /*f060*/  IADD3 R12, PT, PT, R232, -0xb0, -R201.reuse ;  /* 0xffffff50e80c7810 */ /* 0x100fe40007ffe8c9 */
[----:B------:R-:W-:Y:S02]  /*f070*/  IADD3 R102, PT, PT, R0, -0xa9, -R201 ;  /* 0xffffff5700667810 */ /* 0x000fe40007ffe8c9 */
[----:B------:R-:W-:-:S02]  /*f080*/  FSEL R108, R108, -INF , !P4 ;  /* 0xff8000006c6c7808 */ /* 0x000fc40006000000 */
[----:B------:R-:W-:Y:S02]  /*f090*/  I2FP.F32.S32 R4, R4 ;  /* 0x0000000400047245 */ /* 0x000fe40000201400 */
[----:B------:R-:W-:Y:S02]  /*f0a0*/  ISETP.GE.AND P4, PT, R6, R234, PT ;  /* 0x000000ea0600720c */ /* 0x000fe40003f86270 */
[----:B------:R-:W-:Y:S01]  /*f0b0*/  FSEL R107, R107, -INF , P1 ;  /* 0xff8000006b6b7808 */ /* 0x000fe20000800000 */
[----:B------:R-:W-:Y:S01]  /*f0c0*/  FFMA.FTZ R101, -R233, R4, R101 ;  /* 0x00000004e9657223 */ /* 0x000fe20000010165 */
[----:B------:R-:W-:Y:S01]  /*f0d0*/  FSEL R100, R100, -INF , P2 ;  /* 0xff80000064647808 */ /* 0x000fe20001000000 */
[----:B------:R-:W-:Y:S01]  /*f0e0*/  VIADD R4, R2, 0xb0 ;  /* 0x000000b002047836 */ /* 0x000fe20000000000 */
[----:B------:R-:W-:Y:S02]  /*f0f0*/  IABS R12, R12 ;  /* 0x0000000c000c7213 */ /* 0x000fe40000000000 */
[----:B------:R-:W-:-:S02]  /*f100*/  IABS R102, R102 ;  /* 0x0000006600667213 */ /* 0x000fc40000000000 */
[----:B------:R-:W-:Y:S02]  /*f110*/  FSEL R105, R105, -INF , P0 ;  /* 0xff80000069697808 */ /* 0x000fe40000000000 */
[----:B------:R-:W-:Y:S02]  /*f120*/  FSEL R107, R107, -INF , !P6 ;  /* 0xff8000006b6b7808 */ /* 0x000fe40007000000 */
[----:B------:R-:W-:Y:S02]  /*f130*/  FSEL R100, R100, -INF , !P4 ;  /* 0xff80000064647808 */ /* 0x000fe40006000000 */
[----:B------:R-:W-:Y:S02]  /*f140*/  I2FP.F32.S32 R12, R12 ;  /* 0x0000000c000c7245 */ /* 0x000fe40000201400 */
[----:B------:R-:W-:Y:S02]  /*f150*/  ISETP.GE.AND P0, PT, R6, R236, PT ;  /* 0x000000ec0600720c */ /* 0x000fe40003f06270 */
[----:B------:R-:W-:Y:S01]  /*f160*/  ISETP.GE.AND P1, PT, R5, R237, PT ;  /* 0x000000ed0500720c */ /* 0x000fe20003f26270 */
[----:B------:R-:W-:Y:S01]  /*f170*/  FFMA.FTZ R12, -R233, R12, R96 ;  /* 0x0000000ce90c7223 */ /* 0x000fe20000010160 */
[----:B------:R-:W-:-:S02]  /*f180*/  ISETP.GE.AND P6, PT, R5, R234, PT ;  /* 0x000000ea0500720c */ /* 0x000fc40003fc6270 */
[C---:B------:R-:W-:Y:S02]  /*f190*/  ISETP.GE.AND P2, PT, R5.reuse, R236, PT ;  /* 0x000000ec0500720c */ /* 0x040fe40003f46270 */
[----:B------:R-:W-:Y:S02]  /*f1a0*/  ISETP.GE.AND P4, PT, R5, R235, PT ;  /* 0x000000eb0500720c */ /* 0x000fe40003f86270 */
[----:B------:R-:W-:Y:S02]  /*f1b0*/  I2FP.F32.S32 R102, R102 ;  /* 0x0000006600667245 */ /* 0x000fe40000201400 */
[--C-:B------:R-:W-:Y:S02]  /*f1c0*/  IADD3 R5, PT, PT, R0, -0xb0, -R201.reuse ;  /* 0xffffff5000057810 */ /* 0x100fe40007ffe8c9 */
[----:B------:R-:W-:Y:S01]  /*f1d0*/  IADD3 R13, PT, PT, R232, -0xb1, -R201 ;  /* 0xffffff4fe80d7810 */ /* 0x000fe20007ffe8c9 */
[----:B------:R-:W-:Y:S01]  /*f1e0*/  FFMA.FTZ R102, -R233, R102, R103 ;  /* 0x00000066e9667223 */ /* 0x000fe20000010167 */
[----:B------:R-:W-:-:S02]  /*f1f0*/  FSEL R105, R105, -INF , !P5 ;  /* 0xff80000069697808 */ /* 0x000fc40006800000 */
[----:B------:R-:W-:Y:S02]  /*f200*/  ISETP.GE.AND P5, PT, R6, R235, PT ;  /* 0x000000eb0600720c */ /* 0x000fe40003fa6270 */
[----:B------:R-:W-:Y:S02]  /*f210*/  FSEL R106, R106, -INF , P0 ;  /* 0xff8000006a6a7808 */ /* 0x000fe40000000000 */
[----:B------:R-:W-:Y:S02]  /*f220*/  FSEL R101, R101, -INF , P1 ;  /* 0xff80000065657808 */ /* 0x000fe40000800000 */
[----:B------:R-:W-:Y:S02]  /*f230*/  IABS R96, R5 ;  /* 0x0000000500607213 */ /* 0x000fe40000000000 */
[----:B------:R-:W-:Y:S02]  /*f240*/  IABS R13, R13 ;  /* 0x0000000d000d7213 */ /* 0x000fe40000000000 */
[----:B------:R-:W-:-:S02]  /*f250*/  ISETP.GE.AND P3, PT, R46, R234, PT ;  /* 0x000000ea2e00720c */ /* 0x000fc40003f66270 */
[----:B------:R-:W-:Y:S02]  /*f260*/  ISETP.GE.AND P0, PT, R4, R237, PT ;  /* 0x000000ed0400720c */ /* 0x000fe40003f06270 */
[--C-:B------:R-:W-:Y:S02]  /*f270*/  IADD3 R48, PT, PT, R232, -0xb8, -R201.reuse ;  /* 0xffffff48e8307810 */ /* 0x100fe40007ffe8c9 */
[----:B------:R-:W-:Y:S02]  /*f280*/  IADD3 R46, PT, PT, R0, -0xb1, -R201 ;  /* 0xffffff4f002e7810 */ /* 0x000fe40007ffe8c9 */
[----:B------:R-:W-:Y:S02]  /*f290*/  FSEL R106, R106, -INF , !P5 ;  /* 0xff8000006a6a7808 */ /* 0x000fe40006800000 */
[----:B------:R-:W-:Y:S02]  /*f2a0*/  FSEL R101, R101, -INF , !P6 ;  /* 0xff80000065657808 */ /* 0x000fe40007000000 */
[----:B------:R-:W-:-:S02]  /*f2b0*/  ISETP.GE.AND P5, PT, R4, R234, PT ;  /* 0x000000ea0400720c */ /* 0x000fc40003fa6270 */
[C---:B------:R-:W-:Y:S02]  /*f2c0*/  ISETP.GE.AND P1, PT, R4.reuse, R236, PT ;  /* 0x000000ec0400720c */ /* 0x040fe40003f26270 */
[----:B------:R-:W-:Y:S01]  /*f2d0*/  ISETP.GE.AND P6, PT, R4, R235, PT ;  /* 0x000000eb0400720c */ /* 0x000fe20003fc6270 */
[----:B------:R-:W-:Y:S01]  /*f2e0*/  VIADD R4, R2, 0xb1 ;  /* 0x000000b102047836 */ /* 0x000fe20000000000 */
[----:B------:R-:W-:Y:S02]  /*f2f0*/  I2FP.F32.S32 R96, R96 ;  /* 0x0000006000607245 */ /* 0x000fe40000201400 */
[----:B------:R-:W-:Y:S02]  /*f300*/  I2FP.F32.S32 R13, R13 ;  /* 0x0000000d000d7245 */ /* 0x000fe40000201400 */
[----:B------:R-:W-:Y:S01]  /*f310*/  FSEL R102, R102, -INF , P2 ;  /* 0xff80000066667808 */ /* 0x000fe20001000000 */
[C---:B------:R-:W-:Y:S01]  /*f320*/  FFMA.FTZ R96, -R233.reuse, R96, R98 ;  /* 0x00000060e9607223 */ /* 0x040fe20000010162 */
[----:B------:R-:W-:Y:S01]  /*f330*/  FSEL R12, R12, -INF , P0 ;  /* 0xff8000000c0c7808 */ /* 0x000fe20000000000 */
[----:B------:R-:W-:Y:S01]  /*f340*/  FFMA.FTZ R13, -R233, R13, R97 ;  /* 0x0000000de90d7223 */ /* 0x000fe20000010161 */
[----:B------:R-:W-:-:S02]  /*f350*/  IABS R48, R48 ;  /* 0x0000003000307213 */ /* 0x000fc40000000000 */
[----:B------:R-:W-:Y:S02]  /*f360*/  IABS R46, R46 ;  /* 0x0000002e002e7213 */ /* 0x000fe40000000000 */
[----:B------:R-:W-:Y:S02]  /*f370*/  FSEL R102, R102, -INF , !P4 ;  /* 0xff80000066667808 */ /* 0x000fe40006000000 */
[----:B------:R-:W-:Y:S02]  /*f380*/  FSEL R12, R12, -INF , !P5 ;  /* 0xff8000000c0c7808 */ /* 0x000fe40006800000 */
[----:B------:R-:W-:Y:S02]  /*f390*/  I2FP.F32.S32 R48, R48 ;  /* 0x0000003000307245 */ /* 0x000fe40000201400 */
[C---:B------:R-:W-:Y:S02]  /*f3a0*/  ISETP.GE.AND P2, PT, R4.reuse, R237, PT ;  /* 0x000000ed0400720c */ /* 0x040fe40003f46270 */
[C---:B------:R-:W-:Y:S01]  /*f3b0*/  ISETP.GE.AND P4, PT, R4.reuse, R234, PT ;  /* 0x000000ea0400720c */ /* 0x040fe20003f86270 */
[----:B------:R-:W-:Y:S01]  /*f3c0*/  FFMA.FTZ R48, -R233, R48, R92 ;  /* 0x00000030e9307223 */ /* 0x000fe2000001015c */
[----:B------:R-:W-:-:S02]  /*f3d0*/  ISETP.GE.AND P0, PT, R4, R236, PT ;  /* 0x000000ec0400720c */ /* 0x000fc40003f06270 */
[----:B------:R-:W-:Y:S01]  /*f3e0*/  ISETP.GE.AND P5, PT, R4, R235, PT ;  /* 0x000000eb0400720c */ /* 0x000fe20003fa6270 */
[----:B------:R-:W-:Y:S01]  /*f3f0*/  VIADD R4, R2, 0xb8 ;  /* 0x000000b802047836 */ /* 0x000fe20000000000 */
[----:B------:R-:W-:Y:S02]  /*f400*/  I2FP.F32.S32 R46, R46 ;  /* 0x0000002e002e7245 */ /* 0x000fe40000201400 */
[--C-:B------:R-:W-:Y:S02]  /*f410*/  IADD3 R5, PT, PT, R0, -0xb8, -R201.reuse ;  /* 0xffffff4800057810 */ /* 0x100fe40007ffe8c9 */
[----:B------:R-:W-:Y:S01]  /*f420*/  IADD3 R49, PT, PT, R232, -0xb9, -R201 ;  /* 0xffffff47e8317810 */ /* 0x000fe20007ffe8c9 */
[----:B------:R-:W-:Y:S01]  /*f430*/  FFMA.FTZ R46, -R233, R46, R99 ;  /* 0x0000002ee92e7223 */ /* 0x000fe20000010163 */
[----:B------:R-:W-:Y:S02]  /*f440*/  FSEL R96, R96, -INF , P1 ;  /* 0xff80000060607808 */ /* 0x000fe40000800000 */
[----:B------:R-:W-:-:S02]  /*f450*/  FSEL R13, R13, -INF , P2 ;  /* 0xff8000000d0d7808 */ /* 0x000fc40001000000 */
[----:B------:R-:W-:Y:S01]  /*f460*/  IABS R92, R5 ;  /* 0x00000005005c7213 */ /* 0x000fe20000000000 */
[----:B------:R-:W-:Y:S01]  /*f470*/  VIADD R5, R2, 0xd0 ;  /* 0x000000d002057836 */ /* 0x000fe20000000000 */
[----:B------:R-:W-:Y:S02]  /*f480*/  IABS R49, R49 ;  /* 0x0000003100317213 */ /* 0x000fe40000000000 */
[----:B------:R-:W-:Y:S02]  /*f490*/  ISETP.GE.AND P1, PT, R4, R237, PT ;  /* 0x000000ed0400720c */ /* 0x000fe40003f26270 */
[--C-:B------:R-:W-:Y:S02]  /*f4a0*/  IADD3 R50, PT, PT, R0, -0xb9, -R201.reuse ;  /* 0xffffff4700327810 */ /* 0x100fe40007ffe8c9 */
[----:B------:R-:W-:Y:S02]  /*f4b0*/  IADD3 R52, PT, PT, R232, -0xc0, -R201 ;  /* 0xffffff40e8347810 */ /* 0x000fe40007ffe8c9 */
[----:B------:R-:W-:-:S02]  /*f4c0*/  FSEL R96, R96, -INF , !P6 ;  /* 0xff80000060607808 */ /* 0x000fc40007000000 */
[----:B------:R-:W-:Y:S02]  /*f4d0*/  FSEL R13, R13, -INF , !P4 ;  /* 0xff8000000d0d7808 */ /* 0x000fe40006000000 */
        /* <DEDUP_REMOVED lines=8> */
[----:B------:R-:W-:Y:S01]  /*f560*/  FSEL R48, R48, -INF , P1 ;  /* 0xff80000030307808 */ /* 0x000fe20000800000 */
[----:B------:R-:W-:Y:S01]  /*f570*/  FFMA.FTZ R49, -R233, R49, R93 ;  /* 0x00000031e9317223 */ /* 0x000fe2000001015d */
[----:B------:R-:W-:Y:S02]  /*f580*/  IABS R50, R50 ;  /* 0x0000003200327213 */ /* 0x000fe40000000000 */
[----:B------:R-:W-:Y:S02]  /*f590*/  IABS R52, R52 ;  /* 0x0000003400347213 */ /* 0x000fe40000000000 */
        /* <DEDUP_REMOVED lines=8> */
[----:B------:R-:W-:-:S02]  /*f620*/  I2FP.F32.S32 R52, R52 ;  /* 0x0000003400347245 */ /* 0x000fc40000201400 */
[----:B------:R-:W-:Y:S01]  /*f630*/  IADD3 R53, PT, PT, R0, -0xc0, -R201 ;  /* 0xffffff4000357810 */ /* 0x000fe20007ffe8c9 */
[C---:B------:R-:W-:Y:S01]  /*f640*/  FFMA.FTZ R50, -R233.reuse, R50, R95 ;  /* 0x00000032e9327223 */ /* 0x040fe2000001015f */
[----:B------:R-:W-:Y:S01]  /*f650*/  IADD3 R54, PT, PT, R232, -0xc1, -R201 ;  /* 0xffffff3fe8367810 */ /* 0x000fe20007ffe8c9 */
[----:B------:R-:W-:Y:S01]  /*f660*/  FFMA.FTZ R52, -R233, R52, R88 ;  /* 0x00000034e9347223 */ /* 0x000fe20000010158 */
[----:B------:R-:W-:Y:S02]  /*f670*/  FSEL R92, R92, -INF , P2 ;  /* 0xff8000005c5c7808 */ /* 0x000fe40001000000 */
[----:B------:R-:W-:Y:S02]  /*f680*/  FSEL R49, R49, -INF , P0 ;  /* 0xff80000031317808 */ /* 0x000fe40000000000 */
[----:B------:R-:W-:Y:S02]  /*f690*/  IABS R53, R53 ;  /* 0x0000003500357213 */ /* 0x000fe40000000000 */
[----:B------:R-:W-:-:S02]  /*f6a0*/  IABS R54, R54 ;  /* 0x0000003600367213 */ /* 0x000fc40000000000 */
        /* <DEDUP_REMOVED lines=27> */
[----:B------:R-:W-:Y:S02]  /*f860*/  FSEL R53, R53, -INF , P0 ;  /* 0xff80000035357808 */ /* 0x000fe40000000000 */
[----:B------:R-:W-:Y:S01]  /*f870*/  FSEL R54, R54, -INF , P1 ;  /* 0xff80000036367808 */ /* 0x000fe20000800000 */
[----:B------:R-:W-:Y:S01]  /*f880*/  FFMA.FTZ R55, -R233, R55, R91 ;  /* 0x00000037e9377223 */ /* 0x000fe2000001015b */
[--C-:B------:R-:W-:Y:S02]  /*f890*/  IADD3 R57, PT, PT, R0, -0xc8, -R201.reuse ;  /* 0xffffff3800397810 */ /* 0x100fe40007ffe8c9 */
[----:B------:R-:W-:-:S02]  /*f8a0*/  IADD3 R58, PT, PT, R232, -0xc9, -R201 ;  /* 0xffffff37e83a7810 */ /* 0x000fc40007ffe8c9 */
[----:B------:R-:W-:Y:S02]  /*f8b0*/  IADD3 R84, PT, PT, R232, -0xd8, -R201 ;  /* 0xffffff28e8547810 */ /* 0x000fe40007ffe8c9 */
[----:B------:R-:W-:Y:S02]  /*f8c0*/  ISETP.GE.AND P0, PT, R4, R237, PT ;  /* 0x000000ed0400720c */ /* 0x000fe40003f06270 */
[----:B------:R-:W-:Y:S02]  /*f8d0*/  FSEL R53, R53, -INF , !P5 ;  /* 0xff80000035357808 */ /* 0x000fe40006800000 */
[----:B------:R-:W-:Y:S02]  /*f8e0*/  FSEL R54, R54, -INF , !P6 ;  /* 0xff80000036367808 */ /* 0x000fe40007000000 */
[C---:B------:R-:W-:Y:S02]  /*f8f0*/  ISETP.GE.AND P5, PT, R4.reuse, R234, PT ;  /* 0x000000ea0400720c */ /* 0x040fe40003fa6270 */
[----:B------:R-:W-:-:S02]  /*f900*/  ISETP.GE.AND P1, PT, R4, R236, PT ;  /* 0x000000ec0400720c */ /* 0x000fc40003f26270 */
[----:B------:R-:W-:Y:S01]  /*f910*/  ISETP.GE.AND P6, PT, R4, R235, PT ;  /* 0x000000eb0400720c */ /* 0x000fe20003fc6270 */
[----:B------:R-:W-:Y:S01]  /*f920*/  VIADD R4, R2, 0xc9 ;  /* 0x000000c902047836 */ /* 0x000fe20000000000 */
[----:B------:R-:W-:Y:S02]  /*f930*/  IABS R57, R57 ;  /* 0x0000003900397213 */ /* 0x000fe40000000000 */
[----:B------:R-:W-:Y:S02]  /*f940*/  IABS R58, R58 ;  /* 0x0000003a003a7213 */ /* 0x000fe40000000000 */
[----:B------:R-:W-:Y:S02]  /*f950*/  IABS R84, R84 ;  /* 0x0000005400547213 */ /* 0x000fe40000000000 */
[----:B------:R-:W-:Y:S02]  /*f960*/  FSEL R55, R55, -INF , P2 ;  /* 0xff80000037377808 */ /* 0x000fe40001000000 */
[----:B------:R-:W-:-:S02]  /*f970*/  FSEL R56, R56, -INF , P0 ;  /* 0xff80000038387808 */ /* 0x000fc40000000000 */
        /* <DEDUP_REMOVED lines=8> */
[C---:B------:R-:W-:Y:S01]  /*fa00*/  ISETP.GE.AND P2, PT, R4.reuse, R237, PT ;  /* 0x000000ed0400720c */ /* 0x040fe20003f46270 */
[----:B------:R-:W2:Y:S01]  /*fa10*/  LD.E R76, desc[UR4][R148.64+0xdc] ;  /* 0x0000dc04944c7980 */ /* 0x000ea2000c101900 */
[----:B------:R-:W-:-:S02]  /*fa20*/  ISETP.GE.AND P4, PT, R4, R234, PT ;  /* 0x000000ea0400720c */ /* 0x000fc40003f86270 */
[C---:B------:R-:W-:Y:S02]  /*fa30*/  ISETP.GE.AND P0, PT, R4.reuse, R236, PT ;  /* 0x000000ec0400720c */ /* 0x040fe40003f06270 */
[----:B------:R-:W-:Y:S02]  /*fa40*/  ISETP.GE.AND P5, PT, R4, R235, PT ;  /* 0x000000eb0400720c */ /* 0x000fe40003fa6270 */
[--C-:B------:R-:W-:Y:S02]  /*fa50*/  IADD3 R59, PT, PT, R0, -0xc9, -R201.reuse ;  /* 0xffffff37003b7810 */ /* 0x100fe40007ffe8c9 */
[----:B------:R-:W-:Y:S02]  /*fa60*/  IADD3 R4, PT, PT, R232, -0xd0, -R201 ;  /* 0xffffff30e8047810 */ /* 0x000fe40007ffe8c9 */
[----:B------:R-:W-:Y:S02]  /*fa70*/  IABS R59, R59 ;  /* 0x0000003b003b7213 */ /* 0x000fe40000000000 */
[----:B------:R-:W-:-:S02]  /*fa80*/  IABS R4, R4 ;  /* 0x0000000400047213 */ /* 0x000fc40000000000 */
[----:B------:R-:W-:Y:S02]  /*fa90*/  FSEL R57, R57, -INF , P1 ;  /* 0xff80000039397808 */ /* 0x000fe40000800000 */
[----:B------:R-:W-:Y:S02]  /*faa0*/  FSEL R58, R58, -INF , P2 ;  /* 0xff8000003a3a7808 */ /* 0x000fe40001000000 */
[----:B------:R-:W-:Y:S02]  /*fab0*/  I2FP.F32.S32 R59, R59 ;  /* 0x0000003b003b7245 */ /* 0x000fe40000201400 */
[----:B------:R-:W-:Y:S02]  /*fac0*/  I2FP.F32.S32 R4, R4 ;  /* 0x0000000400047245 */ /* 0x000fe40000201400 */
[----:B------:R-:W-:Y:S01]  /*fad0*/  FSEL R57, R57, -INF , !P6 ;  /* 0xff80000039397808 */ /* 0x000fe20007000000 */
[C---:B------:R-:W-:Y:S01]  /*fae0*/  FFMA.FTZ R59, -R233.reuse, R59, R87 ;  /* 0x0000003be93b7223 */ /* 0x040fe20000010157 */
[----:B------:R-:W-:Y:S01]  /*faf0*/  FSEL R58, R58, -INF , !P4 ;  /* 0xff8000003a3a7808 */ /* 0x000fe20006000000 */
[----:B------:R-:W-:Y:S01]  /*fb00*/  FFMA.FTZ R80, -R233, R4, R80 ;  /* 0x00000004e9507223 */ /* 0x000fe20000010150 */
[C---:B------:R-:W-:Y:S01]  /*fb10*/  ISETP.GE.AND P1, PT, R5.reuse, R237, PT ;  /* 0x000000ed0500720c */ /* 0x040fe20003f26270 */
        /* <DEDUP_REMOVED lines=18> */
[----:B------:R-:W-:-:S02]  /*fc40*/  ISETP.GE.AND P5, PT, R4, R234, PT ;  /* 0x000000ea0400720c */ /* 0x000fc40003fa6270 */
[C---:B------:R-:W-:Y:S02]  /*fc50*/  ISETP.GE.AND P1, PT, R4.reuse, R236, PT ;  /* 0x000000ec0400720c */ /* 0x040fe40003f26270 */
[----:B------:R-:W-:Y:S02]  /*fc60*/  ISETP.GE.AND P6, PT, R4, R235, PT ;  /* 0x000000eb0400720c */ /* 0x000fe40003fc6270 */
[----:B------:R-:W-:Y:S02]  /*fc70*/  IADD3 R4, PT, PT, R0, -0xd1, -R201 ;  /* 0xffffff2f00047810 */ /* 0x000fe40007ffe8c9 */
[----:B------:R-:W-:Y:S02]  /*fc80*/  FSEL R81, R6, -INF , P2 ;  /* 0xff80000006517808 */ /* 0x000fe40001000000 */
[----:B------:R-:W-:Y:S02]  /*fc90*/  IABS R4, R4 ;  /* 0x0000000400047213 */ /* 0x000fe40000000000 */
[----:B------:R-:W-:-:S02]  /*fca0*/  FSEL R82, R82, -INF , P0 ;  /* 0xff80000052527808 */ /* 0x000fc40000000000 */
[----:B------:R-:W-:Y:S02]  /*fcb0*/  I2FP.F32.S32 R4, R4 ;  /* 0x0000000400047245 */ /* 0x000fe40000201400 */
[----:B------:R-:W-:Y:S02]  /*fcc0*/  FSEL R81, R81, -INF , !P4 ;  /* 0xff80000051517808 */ /* 0x000fe40006000000 */
[----:B------:R-:W-:Y:S01]  /*fcd0*/  FSEL R82, R82, -INF , !P5 ;  /* 0xff80000052527808 */ /* 0x000fe20006800000 */
[----:B------:R-:W-:Y:S01]  /*fce0*/  FFMA.FTZ R83, -R233, R4, R83 ;  /* 0x00000004e9537223 */ /* 0x000fe20000010153 */
        /* <DEDUP_REMOVED lines=8> */
[----:B------:R-:W-:Y:S01]  /*fd70*/  I2FP.F32.S32 R5, R5 ;  /* 0x0000000500057245 */ /* 0x000fe20000201400 */
[----:B------:R-:W-:Y:S01]  /*fd80*/  VIADD R6, R2, 0xd9 ;  /* 0x000000d902067836 */ /* 0x000fe20000000000 */
[----:B------:R-:W-:-:S02]  /*fd90*/  I2FP.F32.S32 R4, R4 ;  /* 0x0000000400047245 */ /* 0x000fc40000201400 */
[----:B------:R-:W-:Y:S01]  /*fda0*/  FSEL R83, R83, -INF , P1 ;  /* 0xff80000053537808 */ /* 0x000fe20000800000 */
[C---:B------:R-:W-:Y:S01]  /*fdb0*/  FFMA.FTZ R5, -R233.reuse, R5, R78 ;  /* 0x00000005e9057223 */ /* 0x040fe2000001014e */
[----:B------:R-:W-:Y:S01]  /*fdc0*/  ISETP.GE.AND P1, PT, R6, R237, PT ;  /* 0x000000ed0600720c */ /* 0x000fe20003f26270 */
[----:B------:R-:W-:Y:S01]  /*fdd0*/  FFMA.FTZ R78, -R233, R4, R77 ;  /* 0x00000004e94e7223 */ /* 0x000fe2000001014d */
[----:B------:R-:W-:Y:S01]  /*fde0*/  FSEL R84, R84, -INF , P2 ;  /* 0xff80000054547808 */ /* 0x000fe20001000000 */
[----:B------:R-:W-:Y:S01]  /*fdf0*/  VIADD R4, R2, 0xe0 ;  /* 0x000000e002047836 */ /* 0x000fe20000000000 */
[----:B------:R-:W-:Y:S02]  /*fe00*/  FSEL R83, R83, -INF , !P6 ;  /* 0xff80000053537808 */ /* 0x000fe40007000000 */
[----:B------:R-:W-:Y:S02]  /*fe10*/  ISETP.GE.AND P6, PT, R6, R234, PT ;  /* 0x000000ea0600720c */ /* 0x000fe40003fc6270 */
[----:B------:R-:W-:-:S02]  /*fe20*/  IADD3 R7, PT, PT, R232, -0xe0, -R201 ;  /* 0xffffff20e8077810 */ /* 0x000fc40007ffe8c9 */
[----:B------:R-:W-:Y:S02]  /*fe30*/  FSEL R77, R5, -INF , P0 ;  /* 0xff800000054d7808 */ /* 0x000fe40000000000 */
[----:B------:R-:W-:Y:S02]  /*fe40*/  FSEL R78, R78, -INF , P1 ;  /* 0xff8000004e4e7808 */ /* 0x000fe40000800000 */
[----:B------:R-:W-:Y:S02]  /*fe50*/  FSEL R84, R84, -INF , !P4 ;  /* 0xff80000054547808 */ /* 0x000fe40006000000 */
[C---:B------:R-:W-:Y:S02]  /*fe60*/  ISETP.GE.AND P2, PT, R6.reuse, R236, PT ;  /* 0x000000ec0600720c */ /* 0x040fe40003f46270 */
[----:B------:R-:W-:Y:S02]  /*fe70*/  ISETP.GE.AND P4, PT, R6, R235, PT ;  /* 0x000000eb0600720c */ /* 0x000fe40003f86270 */
[----:B------:R-:W-:-:S02]  /*fe80*/  IADD3 R6, PT, PT, R0, -0xd9, -R201 ;  /* 0xffffff2700067810 */ /* 0x000fc40007ffe8c9 */
[----:B------:R-:W-:Y:S02]  /*fe90*/  IABS R5, R7 ;  /* 0x0000000700057213 */ /* 0x000fe40000000000 */
[----:B------:R-:W-:Y:S02]  /*fea0*/  FSEL R77, R77, -INF , !P5 ;  /* 0xff8000004d4d7808 */ /* 0x000fe40006800000 */
[----:B------:R-:W-:Y:S02]  /*feb0*/  FSEL R78, R78, -INF , !P6 ;  /* 0xff8000004e4e7808 */ /* 0x000fe40007000000 */
        /* <DEDUP_REMOVED lines=8> */
[----:B------:R-:W-:-:S02]  /*ff40*/  IABS R4, R4 ;  /* 0x0000000400047213 */ /* 0x000fc40000000000 */
[----:B------:R-:W-:Y:S02]  /*ff50*/  I2FP.F32.S32 R6, R6 ;  /* 0x0000000600067245 */ /* 0x000fe40000201400 */
[----:B------:R-:W-:Y:S02]  /*ff60*/  I2FP.F32.S32 R5, R5 ;  /* 0x0000000500057245 */ /* 0x000fe40000201400 */
[----:B------:R-:W-:Y:S02]  /*ff70*/  I2FP.F32.S32 R7, R7 ;  /* 0x0000000700077245 */ /* 0x000fe40000201400 */
[----:B------:R-:W-:Y:S01]  /*ff80*/  I2FP.F32.S32 R4, R4 ;  /* 0x0000000400047245 */ /* 0x000fe20000201400 */
[C---:B------:R-:W-:Y:S01]  /*ff90*/  FFMA.FTZ R6, -R233.reuse, R6, R79 ;  /* 0x00000006e9067223 */ /* 0x040fe2000001014f */
[C---:B------:R-:W-:Y:S01]  /*ffa0*/  FFMA.FTZ R79, -R233.reuse, R5, R72 ;  /* 0x00000005e94f7223 */ /* 0x040fe20000010148 */
[C---:B------:R-:W-:Y:S02]  /*ffb0*/  FFMA.FTZ R7, -R233.reuse, R7, R74 ;  /* 0x00000007e9077223 */ /* 0x040fe4000001014a */
[----:B------:R-:W-:Y:S01]  /*ffc0*/  FFMA.FTZ R74, -R233, R4, R73 ;  /* 0x00000004e94a7223 */ /* 0x000fe20000010149 */
[----:B------:R-:W-:Y:S01]  /*ffd0*/  IADD3 R4, PT, PT, R0, -0xe8, -R201 ;  /* 0xffffff1800047810 */ /* 0x000fe20007ffe8c9 */
[----:B------:R-:W-:Y:S01]  /*ffe0*/  VIADD R5, R2, 0xe1 ;  /* 0x000000e102057836 */ /* 0x000fe20000000000 */
        /* <DEDUP_REMOVED lines=8> */
[----:B------:R-:W-:Y:S02]  /*10070*/  ISETP.GE.AND P5, PT, R5, R235, PT ;  /* 0x000000eb0500720c */ /* 0x000fe40003fa6270 */
[--C-:B------:R-:W-:Y:S02]  /*10080*/  IADD3 R5, PT, PT, R0, -0xe1, -R201.reuse ;  /* 0xffffff1f00057810 */ /* 0x100fe40007ffe8c9 */
[----:B------:R-:W-:Y:S02]  /*10090*/  I2FP.F32.S32 R4, R4 ;  /* 0x0000000400047245 */ /* 0x000fe40000201400 */
[----:B------:R-:W-:Y:S01]  /*100a0*/  IADD3 R85, PT, PT, R232, -0xe8, -R201 ;  /* 0xffffff18e8557810 */ /* 0x000fe20007ffe8c9 */
[----:B------:R-:W-:Y:S01]  /*100b0*/  VIADD R6, R2, 0xe8 ;  /* 0x000000e802067836 */ /* 0x000fe20000000000 */
[----:B------:R-:W-:Y:S01]  /*100c0*/  FSEL R73, R7, -INF , P1 ;  /* 0xff80000007497808 */ /* 0x000fe20000800000 */
[----:B------:R-:W-:Y:S01]  /*100d0*/  FFMA.FTZ R70, -R233, R4, R70 ;  /* 0x00000004e9467223 */ /* 0x000fe20000010146 */
[----:B------:R-:W-:-:S02]  /*100e0*/  IABS R5, R5 ;  /* 0x0000000500057213 */ /* 0x000fc40000000000 */
[----:B------:R-:W-:Y:S02]  /*100f0*/  FSEL R74, R74, -INF , P2 ;  /* 0xff8000004a4a7808 */ /* 0x000fe40001000000 */
[----:B------:R-:W-:Y:S02]  /*10100*/  IABS R85, R85 ;  /* 0x0000005500557213 */ /* 0x000fe40000000000 */
[----:B------:R-:W-:Y:S02]  /*10110*/  IADD3 R4, PT, PT, R0, -0xe9, -R201 ;  /* 0xffffff1700047810 */ /* 0x000fe40007ffe8c9 */
[----:B------:R-:W-:Y:S02]  /*10120*/  FSEL R73, R73, -INF , !P6 ;  /* 0xff80000049497808 */ /* 0x000fe40007000000 */
[----:B------:R-:W-:Y:S02]  /*10130*/  I2FP.F32.S32 R5, R5 ;  /* 0x0000000500057245 */ /* 0x000fe40000201400 */
[----:B------:R-:W-:-:S02]  /*10140*/  FSEL R74, R74, -INF , !P4 ;  /* 0xff8000004a4a7808 */ /* 0x000fc40006000000 */
[C---:B------:R-:W-:Y:S02]  /*10150*/  ISETP.GE.AND P1, PT, R6.reuse, R237, PT ;  /* 0x000000ed0600720c */ /* 0x040fe40003f26270 */
[C---:B------:R-:W-:Y:S02]  /*10160*/  ISETP.GE.AND P6, PT, R6.reuse, R234, PT ;  /* 0x000000ea0600720c */ /* 0x040fe40003fc6270 */
[C---:B------:R-:W-:Y:S02]  /*10170*/  ISETP.GE.AND P2, PT, R6.reuse, R236, PT ;  /* 0x000000ec0600720c */ /* 0x040fe40003f46270 */
[----:B------:R-:W-:Y:S02]  /*10180*/  I2FP.F32.S32 R85, R85 ;  /* 0x0000005500557245 */ /* 0x000fe40000201400 */
[----:B------:R-:W-:Y:S02]  /*10190*/  ISETP.GE.AND P4, PT, R6, R235, PT ;  /* 0x000000eb0600720c */ /* 0x000fe40003f86270 */
[----:B------:R-:W-:-:S02]  /*101a0*/  IADD3 R6, PT, PT, R232, -0xe9, -R201 ;  /* 0xffffff17e8067810 */ /* 0x000fc40007ffe8c9 */
[----:B------:R-:W-:Y:S01]  /*101b0*/  IABS R4, R4 ;  /* 0x0000000400047213 */ /* 0x000fe20000000000 */
[C---:B------:R-:W-:Y:S01]  /*101c0*/  FFMA.FTZ R75, -R233.reuse, R5, R75 ;  /* 0x00000005e94b7223 */ /* 0x040fe2000001014b */
[C---:B------:R-:W-:Y:S01]  /*101d0*/  FFMA.FTZ R85, -R233.reuse, R85, R68 ;  /* 0x00000055e9557223 */ /* 0x040fe20000010144 */
[----:B------:R-:W-:Y:S01]  /*101e0*/  IADD3 R5, PT, PT, R232, -0xf0, -R201 ;  /* 0xffffff10e8057810 */ /* 0x000fe20007ffe8c9 */
[----:B------:R-:W-:Y:S01]  /*101f0*/  VIADD R7, R2, 0xe9 ;  /* 0x000000e902077836 */ /* 0x000fe20000000000 */
[----:B------:R-:W-:Y:S02]  /*10200*/  IABS R6, R6 ;  /* 0x0000000600067213 */ /* 0x000fe40000000000 */
[----:B------:R-:W-:Y:S02]  /*10210*/  I2FP.F32.S32 R4, R4 ;  /* 0x0000000400047245 */ /* 0x000fe40000201400 */
[----:B------:R-:W-:Y:S02]  /*10220*/  IABS R5, R5 ;  /* 0x0000000500057213 */ /* 0x000fe40000000000 */
[----:B------:R-:W-:Y:S01]  /*10230*/  I2FP.F32.S32 R6, R6 ;  /* 0x0000000600067245 */ /* 0x000fe20000201400 */
[----:B------:R-:W-:Y:S01]  /*10240*/  FFMA.FTZ R4, -R233, R4, R71 ;  /* 0x00000004e9047223 */ /* 0x000fe20000010147 */
[----:B------:R-:W-:-:S02]  /*10250*/  FSEL R85, R85, -INF , P1 ;  /* 0xff80000055557808 */ /* 0x000fc40000800000 */
[----:B------:R-:W-:Y:S01]  /*10260*/  ISETP.GE.AND P1, PT, R7, R236, PT ;  /* 0x000000ec0700720c */ /* 0x000fe20003f26270 */
[----:B------:R-:W-:Y:S01]  /*10270*/  FFMA.FTZ R6, -R233, R6, R69 ;  /* 0x00000006e9067223 */ /* 0x000fe20000010145 */
[----:B------:R-:W-:Y:S02]  /*10280*/  I2FP.F32.S32 R5, R5 ;  /* 0x0000000500057245 */ /* 0x000fe40000201400 */
[----:B------:R-:W-:Y:S02]  /*10290*/  FSEL R68, R75, -INF , P0 ;  /* 0xff8000004b447808 */ /* 0x000fe40000000000 */
[----:B------:R-:W-:Y:S02]  /*102a0*/  FSEL R70, R70, -INF , P2 ;  /* 0xff80000046467808 */ /* 0x000fe40001000000 */
[C---:B------:R-:W-:Y:S02]  /*102b0*/  ISETP.GE.AND P0, PT, R7.reuse, R237, PT ;  /* 0x000000ed0700720c */ /* 0x040fe40003f06270 */
[----:B------:R-:W-:-:S02]  /*102c0*/  ISETP.GE.AND P2, PT, R7, R235, PT ;  /* 0x000000eb0700720c */ /* 0x000fc40003f46270 */
[----:B------:R-:W-:Y:S01]  /*102d0*/  FSEL R4, R4, -INF , P1 ;  /* 0xff80000004047808 */ /* 0x000fe20000800000 */
[C---:B------:R-:W-:Y:S01]  /*102e0*/  FFMA.FTZ R5, -R233.reuse, R5, R64 ;  /* 0x00000005e9057223 */ /* 0x040fe20000010140 */
[----:B------:R-:W-:Y:S01]  /*102f0*/  FFMA.FTZ R36, -R233, R203, R36 ;  /* 0x000000cbe9247223 */ /* 0x000fe20000010124 */
[----:B------:R-:W-:Y:S02]  /*10300*/  FSEL R75, R6, -INF , P0 ;  /* 0xff800000064b7808 */ /* 0x000fe40000000000 */
[----:B------:R-:W-:Y:S02]  /*10310*/  FSEL R64, R4, -INF , !P2 ;  /* 0xff80000004407808 */ /* 0x000fe40005000000 */
[----:B------:R-:W-:Y:S02]  /*10320*/  ISETP.GE.AND P0, PT, R2, R237, PT ;  /* 0x000000ed0200720c */ /* 0x000fe40003f06270 */
[----:B------:R-:W-:Y:S02]  /*10330*/  FMNMX3.FTZ R4, R199, R200, R38, !PT ;  /* 0x000000c8c7047276 */ /* 0x000fe40007810026 */
[----:B------:R-:W-:-:S02]  /*10340*/  FSEL R36, R36, -INF , P0 ;  /* 0xff80000024247808 */ /* 0x000fc40000000000 */
[----:B------:R-:W-:Y:S02]  /*10350*/  FMNMX3.FTZ R4, R4, R39, R35, !PT ;  /* 0x0000002704047276 */ /* 0x000fe40007810023 */
[----:B------:R-:W-:Y:S02]  /*10360*/  ISETP.GE.AND P0, PT, R2, R234, PT ;  /* 0x000000ea0200720c */ /* 0x000fe40003f06270 */
[----:B------:R-:W-:Y:S02]  /*10370*/  FMNMX3.FTZ R8, R4, R34, R31, !PT ;  /* 0x0000002204087276 */ /* 0x000fe4000781001f */
        /* <DEDUP_REMOVED lines=14> */
[----:B------:R-:W-:-:S02]  /*10460*/  FSEL R68, R68, -INF , !P5 ;  /* 0xff80000044447808 */ /* 0x000fc40006800000 */
[----:B------:R-:W-:Y:S02]  /*10470*/  FMNMX3.FTZ R9, R9, R188, R183, !PT ;  /* 0x000000bc09097276 */ /* 0x000fe400078100b7 */
[----:B------:R-:W-:Y:S02]  /*10480*/  ISETP.GE.AND P5, PT, R7, R234, PT ;  /* 0x000000ea0700720c */ /* 0x000fe40003fa6270 */
[----:B------:R-:W-:Y:S02]  /*10490*/  IADD3 R7, PT, PT, R0, -0xf0, -R201 ;  /* 0xffffff1000077810 */ /* 0x000fe40007ffe8c9 */
[----:B------:R-:W-:Y:S02]  /*104a0*/  FMNMX3.FTZ R8, R8, R182, R158, !PT ;  /* 0x000000b608087276 */ /* 0x000fe4000781009e */
[----:B------:R-:W-:Y:S02]  /*104b0*/  FMNMX3.FTZ R9, R9, R184, R156, !PT ;  /* 0x000000b809097276 */ /* 0x000fe4000781009c */
[----:B------:R-:W-:-:S02]  /*104c0*/  IABS R7, R7 ;  /* 0x0000000700077213 */ /* 0x000fc40000000000 */
[----:B------:R-:W-:Y:S02]  /*104d0*/  FMNMX3.FTZ R8, R8, R164, R163, !PT ;  /* 0x000000a408087276 */ /* 0x000fe400078100a3 */
[----:B------:R-:W-:Y:S01]  /*104e0*/  FMNMX3.FTZ R9, R9, R155, R154, !PT ;  /* 0x0000009b09097276 */ /* 0x000fe2000781009a */
[----:B------:R-:W-:Y:S01]  /*104f0*/  VIADD R6, R2, 0xf0 ;  /* 0x000000f002067836 */ /* 0x000fe20000000000 */
[----:B------:R-:W-:Y:S02]  /*10500*/  I2FP.F32.S32 R7, R7 ;  /* 0x0000000700077245 */ /* 0x000fe40000201400 */
[----:B------:R-:W-:Y:S02]  /*10510*/  FMNMX3.FTZ R8, R8, R169, R179, !PT ;  /* 0x000000a908087276 */ /* 0x000fe400078100b3 */
[----:B------:R-:W-:Y:S01]  /*10520*/  FMNMX3.FTZ R9, R9, R157, R162, !PT ;  /* 0x0000009d09097276 */ /* 0x000fe200078100a2 */
[----:B------:R-:W-:Y:S01]  /*10530*/  FFMA.FTZ R66, -R233, R7, R66 ;  /* 0x00000007e9427223 */ /* 0x000fe20000010142 */
[----:B------:R-:W-:-:S02]  /*10540*/  FMNMX3.FTZ R8, R8, R178, R177, !PT ;  /* 0x000000b208087276 */ /* 0x000fc400078100b1 */
[C---:B------:R-:W-:Y:S02]  /*10550*/  ISETP.GE.AND P1, PT, R6.reuse, R237, PT ;  /* 0x000000ed0600720c */ /* 0x040fe40003f26270 */
[----:B------:R-:W-:Y:S02]  /*10560*/  ISETP.GE.AND P2, PT, R6, R236, PT ;  /* 0x000000ec0600720c */ /* 0x000fe40003f46270 */
[----:B------:R-:W-:Y:S02]  /*10570*/  FMNMX3.FTZ R9, R9, R167, R168, !PT ;  /* 0x000000a709097276 */ /* 0x000fe400078100a8 */
[----:B------:R-:W-:Y:S02]  /*10580*/  FMNMX3.FTZ R10, R8, R181, R180, !PT ;  /* 0x000000b5080a7276 */ /* 0x000fe400078100b4 */
[----:B------:R-:W-:Y:S01]  /*10590*/  FSEL R71, R5, -INF , P1 ;  /* 0xff80000005477808 */ /* 0x000fe20000800000 */
[----:B------:R-:W-:Y:S01]  /*105a0*/  VIADD R5, R2, 0xf1 ;  /* 0x000000f102057836 */ /* 0x000fe20000000000 */
[----:B------:R-:W-:-:S02]  /*105b0*/  ISETP.GE.AND P1, PT, R6, R235, PT ;  /* 0x000000eb0600720c */ /* 0x000fc40003f26270 */
[----:B------:R-:W-:Y:S02]  /*105c0*/  FSEL R66, R66, -INF , P2 ;  /* 0xff80000042427808 */ /* 0x000fe40001000000 */
[----:B------:R-:W-:Y:S02]  /*105d0*/  FMNMX3.FTZ R9, R9, R171, R173, !PT ;  /* 0x000000ab09097276 */ /* 0x000fe400078100ad */
[----:B------:R-:W-:Y:S02]  /*105e0*/  FMNMX3.FTZ R10, R10, R176, R174, !PT ;  /* 0x000000b00a0a7276 */ /* 0x000fe400078100ae */
[----:B------:R-:W-:Y:S02]  /*105f0*/  FSEL R66, R66, -INF , !P1 ;  /* 0xff80000042427808 */ /* 0x000fe40004800000 */
[----:B------:R-:W-:Y:S02]  /*10600*/  FMNMX3.FTZ R9, R9, R175, R166, !PT ;  /* 0x000000af09097276 */ /* 0x000fe400078100a6 */
[----:B------:R-:W-:-:S02]  /*10610*/  ISETP.GE.AND P0, PT, R5, R237, PT ;  /* 0x000000ed0500720c */ /* 0x000fc40003f06270 */
[C---:B------:R-:W-:Y:S02]  /*10620*/  ISETP.GE.AND P3, PT, R5.reuse, R234, PT ;  /* 0x000000ea0500720c */ /* 0x040fe40003f66270 */
[C---:B------:R-:W-:Y:S02]  /*10630*/  ISETP.GE.AND P2, PT, R5.reuse, R236, PT ;  /* 0x000000ec0500720c */ /* 0x040fe40003f46270 */
[----:B------:R-:W-:Y:S02]  /*10640*/  ISETP.GE.AND P1, PT, R5, R235, PT ;  /* 0x000000eb0500720c */ /* 0x000fe40003f26270 */
[----:B------:R-:W-:Y:S02]  /*10650*/  IADD3 R5, PT, PT, R0, -0xf1, -R201 ;  /* 0xffffff0f00057810 */ /* 0x000fe40007ffe8c9 */
[----:B------:R-:W-:Y:S02]  /*10660*/  FMNMX3.FTZ R10, R10, R172, R151, !PT ;  /* 0x000000ac0a0a7276 */ /* 0x000fe40007810097 */
[----:B------:R-:W-:-:S02]  /*10670*/  FMNMX3.FTZ R9, R9, R170, R165, !PT ;  /* 0x000000aa09097276 */ /* 0x000fc400078100a5 */
[----:B------:R-:W-:Y:S02]  /*10680*/  IABS R5, R5 ;  /* 0x0000000500057213 */ /* 0x000fe40000000000 */
[----:B------:R-:W-:Y:S02]  /*10690*/  FMNMX3.FTZ R10, R10, R153, R147, !PT ;  /* 0x000000990a0a7276 */ /* 0x000fe40007810093 */
[----:B------:R-:W-:Y:S02]  /*106a0*/  FSEL R69, R70, -INF , !P4 ;  /* 0xff80000046457808 */ /* 0x000fe40006000000 */
[----:B------:R-:W-:Y:S02]  /*106b0*/  FMNMX3.FTZ R9, R9, R161, R159, !PT ;  /* 0x000000a109097276 */ /* 0x000fe4000781009f */
[----:B------:R-:W-:Y:S02]  /*106c0*/  ISETP.GE.AND P4, PT, R6, R234, PT ;  /* 0x000000ea0600720c */ /* 0x000fe40003f86270 */
[----:B------:R-:W-:-:S02]  /*106d0*/  IADD3 R6, PT, PT, R232, -0xf8, -R201 ;  /* 0xffffff08e8067810 */ /* 0x000fc40007ffe8c9 */
[----:B------:R-:W-:Y:S02]  /*106e0*/  I2FP.F32.S32 R5, R5 ;  /* 0x0000000500057245 */ /* 0x000fe40000201400 */
[----:B------:R-:W-:Y:S02]  /*106f0*/  FMNMX3.FTZ R10, R10, R150, R134, !PT ;  /* 0x000000960a0a7276 */ /* 0x000fe40007810086 */
[----:B------:R-:W-:Y:S01]  /*10700*/  FMNMX3.FTZ R9, R9, R160, R138, !PT ;  /* 0x000000a009097276 */ /* 0x000fe2000781008a */
[----:B------:R-:W-:Y:S01]  /*10710*/  FFMA.FTZ R5, -R233, R5, R67 ;  /* 0x00000005e9057223 */ /* 0x000fe20000010143 */
[----:B------:R-:W-:Y:S02]  /*10720*/  IABS R6, R6 ;  /* 0x0000000600067213 */ /* 0x000fe40000000000 */
[----:B------:R-:W-:Y:S02]  /*10730*/  FMNMX3.FTZ R10, R10, R136, R142, !PT ;  /* 0x000000880a0a7276 */ /* 0x000fe4000781008e */
[----:B------:R-:W-:-:S02]  /*10740*/  FMNMX3.FTZ R9, R9, R135, R137, !PT ;  /* 0x0000008709097276 */ /* 0x000fc40007810089 */
[----:B------:R-:W-:Y:S02]  /*10750*/  I2FP.F32.S32 R6, R6 ;  /* 0x0000000600067245 */ /* 0x000fe40000201400 */
[----:B------:R-:W-:Y:S02]  /*10760*/  FMNMX3.FTZ R10, R10, R131, R108, !PT ;  /* 0x000000830a0a7276 */ /* 0x000fe4000781006c */
[----:B------:R-:W-:Y:S02]  /*10770*/  FSEL R5, R5, -INF , P2 ;  /* 0xff80000005057808 */ /* 0x000fe40001000000 */
[----:B------:R-:W-:Y:S02]  /*10780*/  FMNMX3.FTZ R9, R9, R143, R120, !PT ;  /* 0x0000008f09097276 */ /* 0x000fe40007810078 */
[----:B------:R-:W-:Y:S01]  /*10790*/  IADD3 R7, PT, PT, R232, -0xf1, -R201 ;  /* 0xffffff0fe8077810 */ /* 0x000fe20007ffe8c9 */
[----:B------:R-:W-:Y:S01]  /*107a0*/  FFMA.FTZ R6, -R233, R6, R60 ;  /* 0x00000006e9067223 */ /* 0x000fe2000001013c */
[----:B------:R-:W-:-:S02]  /*107b0*/  FMNMX3.FTZ R10, R10, R107, R106, !PT ;  /* 0x0000006b0a0a7276 */ /* 0x000fc4000781006a */
[----:B------:R-:W-:Y:S02]  /*107c0*/  FSEL R60, R5, -INF , !P1 ;  /* 0xff800000053c7808 */ /* 0x000fe40004800000 */
[----:B------:R-:W-:Y:S02]  /*107d0*/  FMNMX3.FTZ R9, R9, R121, R118, !PT ;  /* 0x0000007909097276 */ /* 0x000fe40007810076 */
[----:B------:R-:W-:Y:S02]  /*107e0*/  IABS R7, R7 ;  /* 0x0000000700077213 */ /* 0x000fe40000000000 */
[----:B------:R-:W-:Y:S02]  /*107f0*/  IADD3 R5, PT, PT, R0, -0xf8, -R201 ;  /* 0xffffff0800057810 */ /* 0x000fe40007ffe8c9 */
[----:B------:R-:W-:Y:S02]  /*10800*/  FMNMX3.FTZ R10, R10, R102, R96, !PT ;  /* 0x000000660a0a7276 */ /* 0x000fe40007810060 */
[----:B------:R-:W-:-:S02]  /*10810*/  FMNMX3.FTZ R9, R9, R119, R104, !PT ;  /* 0x0000007709097276 */ /* 0x000fc40007810068 */
[----:B------:R-:W-:Y:S02]  /*10820*/  I2FP.F32.S32 R7, R7 ;  /* 0x0000000700077245 */ /* 0x000fe40000201400 */
[----:B------:R-:W-:Y:S02]  /*10830*/  IADD3 R0, PT, PT, R0, -0xf9, -R201 ;  /* 0xffffff0700007810 */ /* 0x000fe40007ffe8c9 */
[----:B------:R-:W-:Y:S02]  /*10840*/  IABS R5, R5 ;  /* 0x0000000500057213 */ /* 0x000fe40000000000 */
[----:B------:R-:W-:Y:S02]  /*10850*/  FMNMX3.FTZ R10, R10, R46, R92, !PT ;  /* 0x0000002e0a0a7276 */ /* 0x000fe4000781005c */
[----:B------:R-:W-:Y:S01]  /*10860*/  FMNMX3.FTZ R9, R9, R105, R100, !PT ;  /* 0x0000006909097276 */ /* 0x000fe20007810064 */
[----:B------:R-:W-:Y:S01]  /*10870*/  FFMA.FTZ R7, -R233, R7, R65 ;  /* 0x00000007e9077223 */ /* 0x000fe20000010141 */
[----:B------:R-:W-:Y:S01]  /*10880*/  IABS R0, R0 ;  /* 0x0000000000007213 */ /* 0x000fe20000000000 */
[----:B------:R-:W-:Y:S01]  /*10890*/  VIADD R8, R2, 0xf8 ;  /* 0x000000f802087836 */ /* 0x000fe20000000000 */
[----:B------:R-:W-:-:S02]  /*108a0*/  I2FP.F32.S32 R5, R5 ;  /* 0x0000000500057245 */ /* 0x000fc40000201400 */
[----:B------:R-:W-:Y:S02]  /*108b0*/  FMNMX3.FTZ R10, R10, R50, R53, !PT ;  /* 0x000000320a0a7276 */ /* 0x000fe40007810035 */
[----:B------:R-:W-:Y:S02]  /*108c0*/  IADD3 R201, PT, PT, R232, -0xf9, -R201 ;  /* 0xffffff07e8c97810 */ /* 0x000fe40007ffe8c9 */
[----:B------:R-:W-:Y:S01]  /*108d0*/  FMNMX3.FTZ R9, R9, R101, R12, !PT ;  /* 0x0000006509097276 */ /* 0x000fe2000781000c */
[----:B------:R-:W-:Y:S01]  /*108e0*/  FFMA.FTZ R5, -R233, R5, R62 ;  /* 0x00000005e9057223 */ /* 0x000fe2000001013e */
[----:B------:R-:W-:Y:S02]  /*108f0*/  I2FP.F32.S32 R0, R0 ;  /* 0x0000000000007245 */ /* 0x000fe40000201400 */
[----:B------:R-:W-:Y:S02]  /*10900*/  FMNMX3.FTZ R10, R10, R55, R57, !PT ;  /* 0x000000370a0a7276 */ /* 0x000fe40007810039 */
[----:B------:R-:W-:-:S02]  /*10910*/  FSEL R70, R7, -INF , P0 ;  /* 0xff80000007467808 */ /* 0x000fc40000000000 */
[C---:B------:R-:W-:Y:S02]  /*10920*/  ISETP.GE.AND P1, PT, R8.reuse, R236, PT ;  /* 0x000000ec0800720c */ /* 0x040fe40003f26270 */
[----:B------:R-:W-:Y:S02]  /*10930*/  ISETP.GE.AND P0, PT, R8, R237, PT ;  /* 0x000000ed0800720c */ /* 0x000fe40003f06270 */
[----:B------:R-:W-:Y:S02]  /*10940*/  IABS R201, R201 ;  /* 0x000000c900c97213 */ /* 0x000fe40000000000 */
[----:B------:R-:W-:Y:S01]  /*10950*/  FMNMX3.FTZ R9, R9, R13, R48, !PT ;  /* 0x0000000d09097276 */ /* 0x000fe20007810030 */
[----:B------:R-:W-:Y:S01]  /*10960*/  FFMA.FTZ R0, -R233, R0, R63 ;  /* 0x00000000e9007223 */ /* 0x000fe2000001013f */
[----:B------:R-:W-:Y:S02]  /*10970*/  FMNMX3.FTZ R10, R10, R59, R81, !PT ;  /* 0x0000003b0a0a7276 */ /* 0x000fe40007810051 */
[----:B------:R-:W-:Y:S01]  /*10980*/  FSEL R63, R5, -INF , P1 ;  /* 0xff800000053f7808 */ /* 0x000fe20000800000 */
[----:B------:R-:W-:Y:S01]  /*10990*/  VIADD R2, R2, 0xf9 ;  /* 0x000000f902027836 */ /* 0x000fe20000000000 */
[----:B------:R-:W-:-:S02]  /*109a0*/  FSEL R67, R6, -INF , P0 ;  /* 0xff80000006437808 */ /* 0x000fc40000000000 */
[----:B------:R-:W-:Y:S02]  /*109b0*/  I2FP.F32.S32 R201, R201 ;  /* 0x000000c900c97245 */ /* 0x000fe40000201400 */
[----:B------:R-:W-:Y:S02]  /*109c0*/  FMNMX3.FTZ R5, R9, R49, R52, !PT ;  /* 0x0000003109057276 */ /* 0x000fe40007810034 */
[----:B------:R-:W-:Y:S02]  /*109d0*/  ISETP.GE.AND P0, PT, R8, R235, PT ;  /* 0x000000eb0800720c */ /* 0x000fe40003f06270 */
[----:B------:R-:W-:Y:S01]  /*109e0*/  FMNMX3.FTZ R6, R10, R83, R77, !PT ;  /* 0x000000530a067276 */ /* 0x000fe2000781004d */
[----:B------:R-:W-:Y:S01]  /*109f0*/  FFMA.FTZ R61, -R233, R201, R61 ;  /* 0x000000c9e93d7223 */ /* 0x000fe2000001013d */
[----:B------:R-:W-:Y:S02]  /*10a00*/  FMNMX3.FTZ R5, R5, R54, R56, !PT ;  /* 0x0000003605057276 */ /* 0x000fe40007810038 */
[----:B------:R-:W-:-:S02]  /*10a10*/  FSEL R63, R63, -INF , !P0 ;  /* 0xff8000003f3f7808 */ /* 0x000fc40004000000 */
[----:B------:R-:W-:Y:S02]  /*10a20*/  ISETP.GE.AND P1, PT, R2, R237, PT ;  /* 0x000000ed0200720c */ /* 0x000fe40003f26270 */
[----:B------:R-:W-:Y:S02]  /*10a30*/  FMNMX3.FTZ R6, R6, R72, R73, !PT ;  /* 0x0000004806067276 */ /* 0x000fe40007810049 */
[----:B------:R-:W-:Y:S02]  /*10a40*/  ISETP.GE.AND P0, PT, R2, R236, PT ;  /* 0x000000ec0200720c */ /* 0x000fe40003f06270 */
[----:B------:R-:W-:Y:S02]  /*10a50*/  FMNMX3.FTZ R5, R5, R58, R80, !PT ;  /* 0x0000003a05057276 */ /* 0x000fe40007810050 */
[----:B------:R-:W-:Y:S02]  /*10a60*/  FSEL R65, R61, -INF , P1 ;  /* 0xff8000003d417808 */ /* 0x000fe40000800000 */
[----:B------:R-:W-:-:S02]  /*10a70*/  FMNMX3.FTZ R6, R6, R68, R69, !PT ;  /* 0x0000004406067276 */ /* 0x000fc40007810045 */
[----:B------:R-:W-:Y:S02]  /*10a80*/  FSEL R62, R0, -INF , P0 ;  /* 0xff800000003e7808 */ /* 0x000fe40000000000 */
[C---:B------:R-:W-:Y:S02]  /*10a90*/  ISETP.GE.AND P1, PT, R2.reuse, R235, PT ;  /* 0x000000eb0200720c */ /* 0x040fe40003f26270 */
[----:B------:R-:W-:Y:S02]  /*10aa0*/  ISETP.GE.AND P0, PT, R2, R234, PT ;  /* 0x000000ea0200720c */ /* 0x000fe40003f06270 */
[----:B------:R-:W-:Y:S02]  /*10ab0*/  FMNMX3.FTZ R2, R5, R82, R84, !PT ;  /* 0x0000005205027276 */ /* 0x000fe40007810054 */
[----:B------:R-:W-:Y:S02]  /*10ac0*/  FMNMX3.FTZ R0, R6, R64, R66, !PT ;  /* 0x0000004006007276 */ /* 0x000fe40007810042 */
        /* <DEDUP_REMOVED lines=10> */
[----:B------:R-:W-:Y:S02]  /*10b70*/  FSEL R67, R67, -INF , !P2 ;  /* 0xff80000043437808 */ /* 0x000fe40005000000 */
[----:B------:R-:W-:Y:S01]  /*10b80*/  FMNMX3.FTZ R2, R2, R75, R71, !PT ;  /* 0x0000004b02027276 */ /* 0x000fe20007810047 */
[----:B------:R-:W1:Y:S01]  /*10b90*/  SHFL.BFLY PT, R6, R0, 0x2, 0x1f ;  /* 0x0c401f0000067f89 */ /* 0x000e6200000e0000 */
[----:B------:R-:W-:-:S02]  /*10ba0*/  FSEL R65, R65, -INF , !P0 ;  /* 0xff80000041417808 */ /* 0x000fc40004000000 */
[----:B------:R-:W-:-:S04]  /*10bb0*/  FMNMX3.FTZ R2, R2, R70, R67, !PT ;  /* 0x0000004602027276 */ /* 0x000fc80007810043 */
[----:B------:R-:W-:-:S05]  /*10bc0*/  FMNMX.FTZ R2, R65, R2, !PT ;  /* 0x0000000241027209 */ /* 0x000fca0007810000 */
[----:B------:R-:W3:Y:S01]  /*10bd0*/  SHFL.BFLY PT, R5, R2, 0x2, 0x1f ;  /* 0x0c401f0002057f89 */ /* 0x000ee200000e0000 */
[----:B------:R-:W4:Y:S01]  /*10be0*/  S2UR UR6, SR_CgaCtaId ;  /* 0x00000000000679c3 */ /* 0x000f220000008800 */
[----:B-1----:R-:W-:-:S05]  /*10bf0*/  FMNMX.FTZ R6, R0, R6, !PT ;  /* 0x0000000600067209 */ /* 0x002fca0007810000 */
[----:B------:R-:W1:Y:S01]  /*10c00*/  SHFL.BFLY PT, R0, R6, 0x1, 0x1f ;  /* 0x0c201f0006007f89 */ /* 0x000e6200000e0000 */
[----:B---3--:R-:W-:-:S05]  /*10c10*/  FMNMX.FTZ R5, R2, R5, !PT ;  /* 0x0000000502057209 */ /* 0x008fca0007810000 */
[----:B------:R-:W3:Y:S01]  /*10c20*/  SHFL.BFLY PT, R2, R5, 0x1, 0x1f ;  /* 0x0c201f0005027f89 */ /* 0x000ee200000e0000 */
[----:B------:R-:W-:Y:S02]  /*10c30*/  UMOV UR7, 0x400 ;  /* 0x0000040000077882 */ /* 0x000fe40000000000 */
[----:B----4-:R-:W-:Y:S01]  /*10c40*/  ULEA UR6, UR6, UR7, 0x18 ;  /* 0x0000000706067291 */ /* 0x010fe2000f8ec0ff */
[----:B------:R-:W-:Y:S02]  /*10c50*/  LOP3.LUT R86, R3, 0x120, R51, 0xf8, !PT ;  /* 0x0000012003567812 */ /* 0x000fe400078ef833 */
[----:B-1----:R-:W-:-:S04]  /*10c60*/  FMNMX.FTZ R0, R6, R0, !PT ;  /* 0x0000000006007209 */ /* 0x002fc80007810000 */
[----:B------:R-:W-:Y:S01]  /*10c70*/  FSETP.NEU.FTZ.AND P0, PT, R0, -INF , PT ;  /* 0xff8000000000780b */ /* 0x000fe20003f1d000 */
[----:B--2---:R-:W-:Y:S01]  /*10c80*/  FMUL.FTZ R61, R76, R0 ;  /* 0x000000004c3d7220 */ /* 0x004fe20000410000 */
[----:B------:R-:W-:-:S04]  /*10c90*/  LEA R86, R86, UR6, 0x1 ;  /* 0x0000000656567c11 */ /* 0x000fc8000f8e08ff */
[----:B------:R-:W-:Y:S01]  /*10ca0*/  FSEL R61, R61, RZ, P0 ;  /* 0x000000ff3d3d7208 */ /* 0x000fe20000000000 */
[----:B------:R-:W1:Y:S01]  /*10cb0*/  LDSM.16.MT88.4 R24, [R86+0x5000] ;  /* 0x005000005618783b */ /* 0x000e620000004200 */
[----:B---3--:R-:W-:Y:S02]  /*10cc0*/  FMNMX.FTZ R2, R5, R2, !PT ;  /* 0x0000000205027209 */ /* 0x008fe40007810000 */
[----:B------:R-:W-:Y:S01]  /*10cd0*/  LOP3.LUT P0, R115, R211, 0x4, RZ, 0xc0, !PT ;  /* 0x00000004d3737812 */ /* 0x000fe2000780c0ff */
[----:B------:R-:W-:Y:S02]  /*10ce0*/  LDSM.16.MT88.4 R8, [R86+0x5800] ;  /* 0x005800005608783b */ /* 0x000fe40000004200 */
[----:B------:R-:W-:Y:S01]  /*10cf0*/  FMUL.FTZ R89, R76, R2 ;  /* 0x000000024c597220 */ /* 0x000fe20000410000 */
[----:B------:R-:W-:Y:S02]  /*10d00*/  SEL R51, R45, 0xffffffe0, !P0 ;  /* 0xffffffe02d337807 */ /* 0x000fe40004000000 */
[----:B------:R-:W-:-:S03]  /*10d10*/  FSETP.NEU.FTZ.AND P0, PT, R2, -INF , PT ;  /* 0xff8000000200780b */ /* 0x000fc60003f1d000 */
[----:B------:R-:W-:Y:S01]  /*10d20*/  IMAD.IADD R45, R86, 0x1, R51 ;  /* 0x00000001562d7824 */ /* 0x000fe200078e0233 */
[----:B------:R-:W-:Y:S01]  /*10d30*/  FSEL R89, R89, RZ, P0 ;  /* 0x000000ff59597208 */ /* 0x000fe20000000000 */
[-CC-:B------:R-:W-:Y:S01]  /*10d40*/  FFMA.FTZ R132, R199, R76.reuse, -R61.reuse ;  /* 0x0000004cc7847223 */ /* 0x180fe2000001083d */
[-CC-:B------:R-:W-:Y:S01]  /*10d50*/  FFMA.FTZ R133, R200, R76.reuse, -R61.reuse ;  /* 0x0000004cc8857223 */ /* 0x180fe2000001083d */
[-CC-:B------:R-:W-:Y:S01]  /*10d60*/  FFMA.FTZ R125, R38, R76.reuse, -R61.reuse ;  /* 0x0000004c267d7223 */ /* 0x180fe2000001083d */
[-C--:B------:R-:W-:Y:S01]  /*10d70*/  FFMA.FTZ R113, R39, R76.reuse, -R61 ;  /* 0x0000004c27717223 */ /* 0x080fe2000001083d */
[-C--:B------:R-:W-:Y:S01]  /*10d80*/  FFMA.FTZ R127, R4, R76.reuse, -R89 ;  /* 0x0000004c047f7223 */ /* 0x080fe20000010859 */
[-C--:B------:R-:W-:Y:S01]  /*10d90*/  FFMA.FTZ R103, R35, R76.reuse, -R61 ;  /* 0x0000004c23677223 */ /* 0x080fe2000001083d */
[----:B------:R-:W2:Y:S01]  /*10da0*/  LDSM.16.MT88.4 R4, [R45+0x5000] ;  /* 0x005000002d04783b */ /* 0x000ea20000004200 */
[-CC-:B------:R-:W-:Y:S01]  /*10db0*/  FFMA.FTZ R126, R37, R76.reuse, -R89.reuse ;  /* 0x0000004c257e7223 */ /* 0x180fe20000010859 */
[-CC-:B------:R-:W-:Y:S01]  /*10dc0*/  FFMA.FTZ R116, R202, R76.reuse, -R89.reuse ;  /* 0x0000004cca747223 */ /* 0x180fe20000010859 */
[-C--:B------:R-:W-:Y:S01]  /*10dd0*/  FFMA.FTZ R114, R33, R76.reuse, -R89 ;  /* 0x0000004c21727223 */ /* 0x080fe20000010859 */
[----:B------:R-:W-:Y:S01]  /*10de0*/  MUFU.EX2 R132, R132 ;  /* 0x0000008400847308 */ /* 0x000fe20000000800 */
[----:B------:R-:W3:Y:S03]  /*10df0*/  LDSM.16.MT88.4 R36, [R86+0x5400] ;  /* 0x005400005624783b */ /* 0x000ee60000004200 */
[----:B------:R-:W4:Y:S01]  /*10e00*/  MUFU.EX2 R133, R133 ;  /* 0x0000008500857308 */ /* 0x000f220000000800 */
[-CC-:B------:R-:W-:Y:S01]  /*10e10*/  FFMA.FTZ R99, R34, R76.reuse, -R61.reuse ;  /* 0x0000004c22637223 */ /* 0x180fe2000001083d */
[-CC-:B------:R-:W-:Y:S01]  /*10e20*/  FFMA.FTZ R91, R31, R76.reuse, -R61.reuse ;  /* 0x0000004c1f5b7223 */ /* 0x180fe2000001083d */
[-CC-:B------:R-:W-:Y:S01]  /*10e30*/  FFMA.FTZ R88, R20, R76.reuse, -R61.reuse ;  /* 0x0000004c14587223 */ /* 0x180fe2000001083d */
[----:B------:R-:W-:Y:S01]  /*10e40*/  MUFU.EX2 R125, R125 ;  /* 0x0000007d007d7308 */ /* 0x000fe20000000800 */
[-CC-:B------:R-:W-:Y:S01]  /*10e50*/  FFMA.FTZ R90, R197, R76.reuse, -R61.reuse ;  /* 0x0000004cc55a7223 */ /* 0x180fe2000001083d */
[-CC-:B------:R-:W-:Y:S01]  /*10e60*/  FFMA.FTZ R98, R198, R76.reuse, -R61.reuse ;  /* 0x0000004cc6627223 */ /* 0x180fe2000001083d */
[-CC-:B------:R-:W-:Y:S01]  /*10e70*/  FFMA.FTZ R97, R195, R76.reuse, -R61.reuse ;  /* 0x0000004cc3617223 */ /* 0x180fe2000001083d */
[----:B------:R-:W5:Y:S01]  /*10e80*/  MUFU.EX2 R113, R113 ;  /* 0x0000007100717308 */ /* 0x000f620000000800 */
[-C--:B------:R-:W-:Y:S01]  /*10e90*/  FFMA.FTZ R95, R196, R76.reuse, -R61 ;  /* 0x0000004cc45f7223 */ /* 0x080fe2000001083d */
[----:B------:R-:W-:Y:S02]  /*10ea0*/  LDSM.16.MT88.4 R40, [R45+0x5800] ;  /* 0x005800002d28783b */ /* 0x000fe40000004200 */
[----:B------:R-:W-:Y:S04]  /*10eb0*/  MUFU.EX2 R127, R127 ;  /* 0x0000007f007f7308 */ /* 0x000fe80000000800 */
[----:B------:R-:W1:Y:S04]  /*10ec0*/  MUFU.EX2 R126, R126 ;  /* 0x0000007e007e7308 */ /* 0x000e680000000800 */
[----:B------:R-:W-:Y:S04]  /*10ed0*/  MUFU.EX2 R116, R116 ;  /* 0x0000007400747308 */ /* 0x000fe80000000800 */
[----:B------:R-:W2:Y:S01]  /*10ee0*/  MUFU.EX2 R114, R114 ;  /* 0x0000007200727308 */ /* 0x000ea20000000800 */
[-CC-:B------:R-:W-:Y:S01]  /*10ef0*/  FFMA.FTZ R112, R32, R76.reuse, -R89.reuse ;  /* 0x0000004c20707223 */ /* 0x180fe20000010859 */
[-CC-:B------:R-:W-:Y:S01]  /*10f00*/  FFMA.FTZ R94, R29, R76.reuse, -R89.reuse ;  /* 0x0000004c1d5e7223 */ /* 0x180fe20000010859 */
[--C-:B------:R-:W-:Y:S01]  /*10f10*/  FFMA.FTZ R93, R30, R76, -R89.reuse ;  /* 0x0000004c1e5d7223 */ /* 0x100fe20000010859 */
[----:B----4-:R-:W-:Y:S01]  /*10f20*/  F2FP.F16.F32.PACK_AB R17, R133, R132 ;  /* 0x000000848511723e */ /* 0x010fe200000000ff */
[----:B------:R-:W-:Y:S01]  /*10f30*/  FFMA.FTZ R87, R28, R76, -R89 ;  /* 0x0000004c1c577223 */ /* 0x000fe20000010859 */
[----:B-----5:R-:W-:-:S02]  /*10f40*/  F2FP.F16.F32.PACK_AB R19, R113, R125 ;  /* 0x0000007d7113723e */ /* 0x020fc400000000ff */
[----:B-1----:R-:W-:Y:S02]  /*10f50*/  F2FP.F16.F32.PACK_AB R16, R126, R127 ;  /* 0x0000007f7e10723e */ /* 0x002fe400000000ff */
[----:B--2---:R-:W-:Y:S01]  /*10f60*/  F2FP.F16.F32.PACK_AB R18, R114, R116 ;  /* 0x000000747212723e */ /* 0x004fe200000000ff */
[----:B------:R-:W-:Y:S01]  /*10f70*/  MUFU.EX2 R103, R103 ;  /* 0x0000006700677308 */ /* 0x000fe20000000800 */
[----:B------:R-:W1:Y:S03]  /*10f80*/  LDSM.16.MT88.4 R32, [R45+0x5400] ;  /* 0x005400002d20783b */ /* 0x000e660000004200 */
[----:B------:R-:W2:Y:S02]  /*10f90*/  MUFU.EX2 R99, R99 ;  /* 0x0000006300637308 */ /* 0x000ea40000000800 */
[C---:B------:R-:W-:Y:S02]  /*10fa0*/  HMMA.16816.F32 R28, R16.reuse, R24, RZ ;  /* 0x00000018101c723c */ /* 0x040fe400000018ff */
[----:B------:R-:W-:Y:S04]  /*10fb0*/  MUFU.EX2 R91, R91 ;  /* 0x0000005b005b7308 */ /* 0x000fe80000000800 */
[----:B------:R-:W-:Y:S04]  /*10fc0*/  MUFU.EX2 R88, R88 ;  /* 0x0000005800587308 */ /* 0x000fe80000000800 */
[----:B------:R-:W-:Y:S04]  /*10fd0*/  MUFU.EX2 R112, R112 ;  /* 0x0000007000707308 */ /* 0x000fe80000000800 */
[----:B------:R-:W4:Y:S04]  /*10fe0*/  MUFU.EX2 R94, R94 ;  /* 0x0000005e005e7308 */ /* 0x000f280000000800 */
[----:B------:R-:W-:Y:S04]  /*10ff0*/  MUFU.EX2 R93, R93 ;  /* 0x0000005d005d7308 */ /* 0x000fe80000000800 */
[----:B------:R-:W5:Y:S01]  /*11000*/  MUFU.EX2 R87, R87 ;  /* 0x0000005700577308 */ /* 0x000f620000000800 */
[C---:B------:R-:W-:Y:S08]  /*11010*/  HMMA.16816.F32 R24, R16.reuse, R26, RZ ;  /* 0x0000001a1018723c */ /* 0x040ff000000018ff */
[----:B------:R-:W-:Y:S01]  /*11020*/  HMMA.16816.F32 R20, R16, R4, RZ ;  /* 0x000000041014723c */ /* 0x000fe200000018ff */
[----:B--2---:R-:W-:-:S02]  /*11030*/  F2FP.F16.F32.PACK_AB R5, R99, R103 ;  /* 0x000000676305723e */ /* 0x004fc400000000ff */
[----:B----4-:R-:W-:-:S05]  /*11040*/  F2FP.F16.F32.PACK_AB R4, R94, R112 ;  /* 0x000000705e04723e */ /* 0x010fca00000000ff */
[----:B------:R-:W-:Y:S01]  /*11050*/  HMMA.16816.F32 R16, R16, R6, RZ ;  /* 0x000000061010723c */ /* 0x000fe200000018ff */
[----:B------:R-:W-:Y:S02]  /*11060*/  F2FP.F16.F32.PACK_AB R7, R88, R91 ;  /* 0x0000005b5807723e */ /* 0x000fe400000000ff */
[----:B-----5:R-:W-:Y:S01]  /*11070*/  F2FP.F16.F32.PACK_AB R6, R87, R93 ;  /* 0x0000005d5706723e */ /* 0x020fe200000000ff */
[-CC-:B------:R-:W-:Y:S01]  /*11080*/  FFMA.FTZ R111, R111, R76.reuse, -R89.reuse ;  /* 0x0000004c6f6f7223 */ /* 0x180fe20000010859 */
[----:B------:R-:W-:-:S05]  /*11090*/  FFMA.FTZ R117, R194, R76, -R89 ;  /* 0x0000004cc2757223 */ /* 0x000fca0000010859 */
[C---:B---3--:R-:W-:Y:S05]  /*110a0*/  HMMA.16816.F32 R28, R4.reuse, R36, R28 ;  /* 0x00000024041c723c */ /* 0x048fea000000181c */
[-CC-:B------:R-:W-:Y:S01]  /*110b0*/  FFMA.FTZ R36, R109, R76.reuse, -R89.reuse ;  /* 0x0000004c6d247223 */ /* 0x180fe20000010859 */
[-C--:B------:R-:W-:Y:S01]  /*110c0*/  FFMA.FTZ R109, R110, R76.reuse, -R89 ;  /* 0x0000004c6e6d7223 */ /* 0x080fe20000010859 */
[----:B------:R-:W-:Y:S04]  /*110d0*/  MUFU.EX2 R90, R90 ;  /* 0x0000005a005a7308 */ /* 0x000fe80000000800 */
[----:B------:R-:W2:Y:S01]  /*110e0*/  MUFU.EX2 R98, R98 ;  /* 0x0000006200627308 */ /* 0x000ea20000000800 */
[C---:B------:R-:W-:Y:S03]  /*110f0*/  HMMA.16816.F32 R24, R4.reuse, R38, R24 ;  /* 0x000000260418723c */ /* 0x040fe60000001818 */
[----:B------:R-:W-:Y:S04]  /*11100*/  MUFU.EX2 R97, R97 ;  /* 0x0000006100617308 */ /* 0x000fe80000000800 */
[----:B------:R-:W3:Y:S04]  /*11110*/  MUFU.EX2 R95, R95 ;  /* 0x0000005f005f7308 */ /* 0x000ee80000000800 */
[----:B------:R-:W-:Y:S04]  /*11120*/  MUFU.EX2 R111, R111 ;  /* 0x0000006f006f7308 */ /* 0x000fe80000000800 */
[----:B------:R4:W5:Y:S04]  /*11130*/  MUFU.EX2 R110, R36 ;  /* 0x00000024006e7308 */ /* 0x0009680000000800 */
[----:B------:R-:W-:Y:S04]  /*11140*/  MUFU.EX2 R109, R109 ;  /* 0x0000006d006d7308 */ /* 0x000fe80000000800 */
[----:B------:R-:W5:Y:S01]  /*11150*/  MUFU.EX2 R117, R117 ;  /* 0x0000007500757308 */ /* 0x000f620000000800 */
[----:B----4-:R-:W4:Y:S01]  /*11160*/  LDSM.16.MT88.4 R36, [R86+0x5c00] ;  /* 0x005c00005624783b */ /* 0x010f220000004200 */
[C---:B-1----:R-:W-:Y:S03]  /*11170*/  HMMA.16816.F32 R20, R4.reuse, R32, R20 ;  /* 0x000000200414723c */ /* 0x042fe60000001814 */
[-CC-:B------:R-:W-:Y:S01]  /*11180*/  FFMA.FTZ R124, R193, R76.reuse, -R61.reuse ;  /* 0x0000004cc17c7223 */ /* 0x180fe2000001083d */
[-CC-:B------:R-:W-:Y:S01]  /*11190*/  FFMA.FTZ R123, R192, R76.reuse, -R61.reuse ;  /* 0x0000004cc07b7223 */ /* 0x180fe2000001083d */
[-CC-:B------:R-:W-:Y:S01]  /*111a0*/  FFMA.FTZ R122, R190, R76.reuse, -R61.reuse ;  /* 0x0000004cbe7a7223 */ /* 0x180fe2000001083d */
[-C--:B------:R-:W-:Y:S01]  /*111b0*/  FFMA.FTZ R129, R191, R76.reuse, -R61 ;  /* 0x0000004cbf817223 */ /* 0x080fe2000001083d */
[-CC-:B------:R-:W-:Y:S01]  /*111c0*/  FFMA.FTZ R130, R187, R76.reuse, -R89.reuse ;  /* 0x0000004cbb827223 */ /* 0x180fe20000010859 */
[--C-:B------:R-:W-:Y:S01]  /*111d0*/  FFMA.FTZ R141, R188, R76, -R89.reuse ;  /* 0x0000004cbc8d7223 */ /* 0x100fe20000010859 */
[----:B------:R-:W-:Y:S03]  /*111e0*/  HMMA.16816.F32 R16, R4, R34, R16 ;  /* 0x000000220410723c */ /* 0x000fe60000001810 */
[----:B--2---:R-:W-:Y:S01]  /*111f0*/  F2FP.F16.F32.PACK_AB R5, R98, R90 ;  /* 0x0000005a6205723e */ /* 0x004fe200000000ff */
[-CC-:B------:R-:W-:Y:S01]  /*11200*/  FFMA.FTZ R140, R183, R76.reuse, -R89.reuse ;  /* 0x0000004cb78c7223 */ /* 0x180fe20000010859 */
[----:B---3--:R-:W-:Y:S01]  /*11210*/  F2FP.F16.F32.PACK_AB R7, R95, R97 ;  /* 0x000000615f07723e */ /* 0x008fe200000000ff */
[-C--:B------:R-:W-:Y:S01]  /*11220*/  FFMA.FTZ R139, R184, R76.reuse, -R89 ;  /* 0x0000004cb88b7223 */ /* 0x080fe20000010859 */
[----:B-----5:R-:W-:Y:S01]  /*11230*/  F2FP.F16.F32.PACK_AB R4, R110, R111 ;  /* 0x0000006f6e04723e */ /* 0x020fe200000000ff */
        /* <DEDUP_REMOVED lines=8> */
[C---:B------:R-:W-:Y:S01]  /*112c0*/  HMMA.16816.F32 R24, R4.reuse, R10, R24 ;  /* 0x0000000a0418723c */ /* 0x040fe20000001818 */
[----:B------:R-:W5:Y:S02]  /*112d0*/  LDSM.16.MT88.4 R8, [R86+0x6000] ;  /* 0x006000005608783b */ /* 0x000f640000004200 */
[----:B------:R-:W4:Y:S04]  /*112e0*/  MUFU.EX2 R141, R141 ;  /* 0x0000008d008d7308 */ /* 0x000f280000000800 */
[----:B------:R-:W-:Y:S04]  /*112f0*/  MUFU.EX2 R140, R140 ;  /* 0x0000008c008c7308 */ /* 0x000fe80000000800 */
[----:B------:R-:W1:Y:S01]  /*11300*/  MUFU.EX2 R139, R139 ;  /* 0x0000008b008b7308 */ /* 0x000e620000000800 */
[C---:B------:R-:W-:Y:S03]  /*11310*/  HMMA.16816.F32 R20, R4.reuse, R40, R20 ;  /* 0x000000280414723c */ /* 0x040fe60000001814 */
[-CC-:B------:R-:W-:Y:S01]  /*11320*/  FFMA.FTZ R128, R189, R76.reuse, -R61.reuse ;  /* 0x0000004cbd807223 */ /* 0x180fe2000001083d */
[-CC-:B------:R-:W-:Y:S01]  /*11330*/  FFMA.FTZ R146, R186, R76.reuse, -R61.reuse ;  /* 0x0000004cba927223 */ /* 0x180fe2000001083d */
[-CC-:B------:R-:W-:Y:S01]  /*11340*/  FFMA.FTZ R145, R185, R76.reuse, -R61.reuse ;  /* 0x0000004cb9917223 */ /* 0x180fe2000001083d */
[-C--:B------:R-:W-:Y:S01]  /*11350*/  FFMA.FTZ R144, R182, R76.reuse, -R61 ;  /* 0x0000004cb6907223 */ /* 0x080fe2000001083d */
[-CC-:B------:R-:W-:Y:S01]  /*11360*/  FFMA.FTZ R156, R156, R76.reuse, -R89.reuse ;  /* 0x0000004c9c9c7223 */ /* 0x180fe20000010859 */
[--C-:B------:R-:W-:Y:S01]  /*11370*/  FFMA.FTZ R155, R155, R76, -R89.reuse ;  /* 0x0000004c9b9b7223 */ /* 0x100fe20000010859 */
[----:B--2---:R-:W-:Y:S01]  /*11380*/  F2FP.F16.F32.PACK_AB R41, R123, R124 ;  /* 0x0000007c7b29723e */ /* 0x004fe200000000ff */
[----:B------:R-:W-:Y:S03]  /*11390*/  HMMA.16816.F32 R16, R4, R42, R16 ;  /* 0x0000002a0410723c */ /* 0x000fe60000001810 */
[----:B---3--:R-:W-:Y:S01]  /*113a0*/  F2FP.F16.F32.PACK_AB R43, R129, R122 ;  /* 0x0000007a812b723e */ /* 0x008fe200000000ff */
[--C-:B------:R-:W-:Y:S01]  /*113b0*/  FFMA.FTZ R154, R154, R76, -R89.reuse ;  /* 0x0000004c9a9a7223 */ /* 0x100fe20000010859 */
[----:B----4-:R-:W-:Y:S01]  /*113c0*/  F2FP.F16.F32.PACK_AB R40, R141, R130 ;  /* 0x000000828d28723e */ /* 0x010fe200000000ff */
[----:B------:R-:W-:Y:S01]  /*113d0*/  FFMA.FTZ R157, R157, R76, -R89 ;  /* 0x0000004c9d9d7223 */ /* 0x000fe20000010859 */
[----:B-1----:R-:W-:Y:S01]  /*113e0*/  F2FP.F16.F32.PACK_AB R42, R139, R140 ;  /* 0x0000008c8b2a723e */ /* 0x002fe200000000ff */
[----:B------:R-:W-:Y:S01]  /*113f0*/  MUFU.EX2 R128, R128 ;  /* 0x0000008000807308 */ /* 0x000fe20000000800 */
[----:B------:R-:W1:Y:S03]  /*11400*/  LDSM.16.MT88.4 R4, [R45+0x6000] ;  /* 0x006000002d04783b */ /* 0x000e660000004200 */
[----:B------:R-:W2:Y:S02]  /*11410*/  MUFU.EX2 R146, R146 ;  /* 0x0000009200927308 */ /* 0x000ea40000000800 */
[C---:B------:R-:W-:Y:S02]  /*11420*/  HMMA.16816.F32 R28, R40.reuse, R36, R28 ;  /* 0x00000024281c723c */ /* 0x040fe4000000181c */
[----:B------:R-:W-:Y:S04]  /*11430*/  MUFU.EX2 R145, R145 ;  /* 0x0000009100917308 */ /* 0x000fe80000000800 */
[----:B------:R-:W3:Y:S04]  /*11440*/  MUFU.EX2 R144, R144 ;  /* 0x0000009000907308 */ /* 0x000ee80000000800 */
[----:B------:R-:W-:Y:S04]  /*11450*/  MUFU.EX2 R156, R156 ;  /* 0x0000009c009c7308 */ /* 0x000fe80000000800 */
[----:B------:R-:W4:Y:S04]  /*11460*/  MUFU.EX2 R155, R155 ;  /* 0x0000009b009b7308 */ /* 0x000f280000000800 */
[----:B------:R-:W-:Y:S04]  /*11470*/  MUFU.EX2 R154, R154 ;  /* 0x0000009a009a7308 */ /* 0x000fe80000000800 */
[----:B------:R-:W5:Y:S01]  /*11480*/  MUFU.EX2 R157, R157 ;  /* 0x0000009d009d7308 */ /* 0x000f620000000800 */
[----:B------:R-:W-:Y:S03]  /*11490*/  HMMA.16816.F32 R24, R40, R38, R24 ;  /* 0x000000262818723c */ /* 0x000fe60000001818 */
[----:B--2---:R-:W-:-:S02]  /*114a0*/  F2FP.F16.F32.PACK_AB R37, R146, R128 ;  /* 0x000000809225723e */ /* 0x004fc400000000ff */
[----:B---3--:R-:W-:Y:S02]  /*114b0*/  F2FP.F16.F32.PACK_AB R39, R144, R145 ;  /* 0x000000919027723e */ /* 0x008fe400000000ff */
[----:B----4-:R-:W-:Y:S02]  /*114c0*/  F2FP.F16.F32.PACK_AB R36, R155, R156 ;  /* 0x0000009c9b24723e */ /* 0x010fe400000000ff */
[----:B-----5:R-:W-:Y:S01]  /*114d0*/  F2FP.F16.F32.PACK_AB R38, R157, R154 ;  /* 0x0000009a9d26723e */ /* 0x020fe200000000ff */
[----:B------:R-:W-:Y:S08]  /*114e0*/  HMMA.16816.F32 R20, R40, R32, R20 ;  /* 0x000000202814723c */ /* 0x000ff00000001814 */
[----:B------:R-:W-:Y:S05]  /*114f0*/  HMMA.16816.F32 R28, R36, R8, R28 ;  /* 0x00000008241c723c */ /* 0x000fea000000181c */
[-C--:B------:R-:W-:Y:S01]  /*11500*/  FFMA.FTZ R8, R169, R76.reuse, -R61 ;  /* 0x0000004ca9087223 */ /* 0x080fe2000001083d */
[----:B------:R-:W-:-:S02]  /*11510*/  FFMA.FTZ R169, R162, R76, -R89 ;  /* 0x0000004ca2a97223 */ /* 0x000fc40000010859 */
[----:B------:R-:W-:Y:S01]  /*11520*/  HMMA.16816.F32 R32, R40, R34, R16 ;  /* 0x000000222820723c */ /* 0x000fe20000001810 */
[----:B------:R-:W2:Y:S01]  /*11530*/  LDSM.16.MT88.4 R16, [R86+0x6400] ;  /* 0x006400005610783b */ /* 0x000ea20000004200 */
[----:B------:R3:W-:Y:S03]  /*11540*/  MUFU.EX2 R162, R8 ;  /* 0x0000000800a27308 */ /* 0x0007e60000000800 */
[-CC-:B------:R-:W-:Y:S01]  /*11550*/  FFMA.FTZ R158, R158, R76.reuse, -R61.reuse ;  /* 0x0000004c9e9e7223 */ /* 0x180fe2000001083d */
[-C--:B------:R-:W-:Y:S02]  /*11560*/  FFMA.FTZ R164, R164, R76.reuse, -R61 ;  /* 0x0000004ca4a47223 */ /* 0x080fe4000001083d */
[----:B------:R-:W-:Y:S05]  /*11570*/  HMMA.16816.F32 R24, R36, R10, R24 ;  /* 0x0000000a2418723c */ /* 0x000fea0000001818 */
[-CC-:B---3--:R-:W-:Y:S01]  /*11580*/  FFMA.FTZ R8, R167, R76.reuse, -R89.reuse ;  /* 0x0000004ca7087223 */ /* 0x188fe20000010859 */
[----:B------:R-:W-:-:S03]  /*11590*/  FFMA.FTZ R167, R168, R76, -R89 ;  /* 0x0000004ca8a77223 */ /* 0x000fc60000010859 */
[----:B------:R3:W-:Y:S01]  /*115a0*/  MUFU.EX2 R168, R8 ;  /* 0x0000000800a87308 */ /* 0x0007e20000000800 */
[-C--:B------:R-:W-:Y:S01]  /*115b0*/  FFMA.FTZ R163, R163, R76.reuse, -R61 ;  /* 0x0000004ca3a37223 */ /* 0x080fe2000001083d */
[----:B------:R-:W-:Y:S02]  /*115c0*/  FFMA.FTZ R171, R171, R76, -R89 ;  /* 0x0000004cabab7223 */ /* 0x000fe40000010859 */
[----:B------:R-:W-:Y:S01]  /*115d0*/  MUFU.EX2 R158, R158 ;  /* 0x0000009e009e7308 */ /* 0x000fe20000000800 */
[----:B---3--:R-:W3:Y:S03]  /*115e0*/  LDSM.16.MT88.4 R8, [R45+0x6400] ;  /* 0x006400002d08783b */ /* 0x008ee60000004200 */
[----:B------:R-:W4:Y:S04]  /*115f0*/  MUFU.EX2 R164, R164 ;  /* 0x000000a400a47308 */ /* 0x000f280000000800 */
[----:B------:R-:W5:Y:S04]  /*11600*/  MUFU.EX2 R163, R163 ;  /* 0x000000a300a37308 */ /* 0x000f680000000800 */
[----:B------:R-:W2:Y:S04]  /*11610*/  MUFU.EX2 R169, R169 ;  /* 0x000000a900a97308 */ /* 0x000ea80000000800 */
[----:B------:R-:W-:Y:S04]  /*11620*/  MUFU.EX2 R167, R167 ;  /* 0x000000a700a77308 */ /* 0x000fe80000000800 */
[----:B------:R-:W2:Y:S01]  /*11630*/  MUFU.EX2 R171, R171 ;  /* 0x000000ab00ab7308 */ /* 0x000ea20000000800 */
[C---:B-1----:R-:W-:Y:S08]  /*11640*/  HMMA.16816.F32 R20, R36.reuse, R4, R20 ;  /* 0x000000042414723c */ /* 0x042ff00000001814 */
[----:B------:R-:W-:Y:S03]  /*11650*/  HMMA.16816.F32 R32, R36, R6, R32 ;  /* 0x000000062420723c */ /* 0x000fe60000001820 */
[----:B----4-:R-:W-:Y:S01]  /*11660*/  F2FP.F16.F32.PACK_AB R37, R164, R158 ;  /* 0x0000009ea425723e */ /* 0x010fe200000000ff */
[----:B------:R-:W1:Y:S01]  /*11670*/  LDSM.16.MT88.4 R4, [R86+0x6800] ;  /* 0x006800005604783b */ /* 0x000e620000004200 */
[----:B-----5:R-:W-:-:S02]  /*11680*/  F2FP.F16.F32.PACK_AB R39, R162, R163 ;  /* 0x000000a3a227723e */ /* 0x020fc400000000ff */
[----:B--2---:R-:W-:Y:S02]  /*11690*/  F2FP.F16.F32.PACK_AB R36, R168, R169 ;  /* 0x000000a9a824723e */ /* 0x004fe400000000ff */
[----:B------:R-:W-:Y:S01]  /*116a0*/  F2FP.F16.F32.PACK_AB R38, R171, R167 ;  /* 0x000000a7ab26723e */ /* 0x000fe200000000ff */
[-C--:B------:R-:W-:Y:S01]  /*116b0*/  FFMA.FTZ R40, R175, R76.reuse, -R89 ;  /* 0x0000004caf287223 */ /* 0x080fe20000010859 */
[-C--:B------:R-:W-:Y:S01]  /*116c0*/  FFMA.FTZ R181, R181, R76.reuse, -R61 ;  /* 0x0000004cb5b57223 */ /* 0x080fe2000001083d */
[----:B------:R-:W-:-:S04]  /*116d0*/  FFMA.FTZ R41, R166, R76, -R89 ;  /* 0x0000004ca6297223 */ /* 0x000fc80000010859 */
[C---:B------:R-:W-:Y:S03]  /*116e0*/  HMMA.16816.F32 R28, R36.reuse, R16, R28 ;  /* 0x00000010241c723c */ /* 0x040fe6000000181c */
[-C--:B------:R-:W-:Y:S01]  /*116f0*/  FFMA.FTZ R16, R180, R76.reuse, -R61 ;  /* 0x0000004cb4107223 */ /* 0x080fe2000001083d */
[-C--:B------:R-:W-:Y:S01]  /*11700*/  FFMA.FTZ R17, R173, R76.reuse, -R89 ;  /* 0x0000004cad117223 */ /* 0x080fe20000010859 */
[----:B------:R2:W-:Y:S01]  /*11710*/  MUFU.EX2 R166, R40 ;  /* 0x0000002800a67308 */ /* 0x0005e20000000800 */
[-CC-:B------:R-:W-:Y:S01]  /*11720*/  FFMA.FTZ R179, R179, R76.reuse, -R61.reuse ;  /* 0x0000004cb3b37223 */ /* 0x180fe2000001083d */
[-CC-:B------:R-:W-:Y:S01]  /*11730*/  FFMA.FTZ R178, R178, R76.reuse, -R61.reuse ;  /* 0x0000004cb2b27223 */ /* 0x180fe2000001083d */
[-C--:B------:R-:W-:Y:S01]  /*11740*/  FFMA.FTZ R177, R177, R76.reuse, -R61 ;  /* 0x0000004cb1b17223 */ /* 0x080fe2000001083d */
[----:B------:R-:W-:Y:S01]  /*11750*/  MUFU.EX2 R173, R16 ;  /* 0x0000001000ad7308 */ /* 0x000fe20000000800 */
[----:B------:R-:W-:Y:S03]  /*11760*/  HMMA.16816.F32 R24, R36, R18, R24 ;  /* 0x000000122418723c */ /* 0x000fe60000001818 */
[----:B------:R4:W-:Y:S04]  /*11770*/  MUFU.EX2 R175, R17 ;  /* 0x0000001100af7308 */ /* 0x0009e80000000800 */
[----:B------:R5:W-:Y:S01]  /*11780*/  MUFU.EX2 R180, R181 ;  /* 0x000000b500b47308 */ /* 0x000be20000000800 */
[----:B--2---:R-:W-:-:S03]  /*11790*/  FFMA.FTZ R40, R170, R76, -R89 ;  /* 0x0000004caa287223 */ /* 0x004fc60000010859 */
[----:B------:R-:W-:Y:S01]  /*117a0*/  MUFU.EX2 R170, R41 ;  /* 0x0000002900aa7308 */ /* 0x000fe20000000800 */
[----:B----4-:R-:W2:Y:S01]  /*117b0*/  LDSM.16.MT88.4 R16, [R45+0x6800] ;  /* 0x006800002d10783b */ /* 0x010ea20000004200 */
[-CC-:B-----5:R-:W-:Y:S02]  /*117c0*/  FFMA.FTZ R181, R176, R76.reuse, -R61.reuse ;  /* 0x0000004cb0b57223 */ /* 0x1a0fe4000001083d */
[----:B------:R3:W-:Y:S04]  /*117d0*/  MUFU.EX2 R176, R40 ;  /* 0x0000002800b07308 */ /* 0x0007e80000000800 */
[----:B------:R-:W-:Y:S04]  /*117e0*/  MUFU.EX2 R179, R179 ;  /* 0x000000b300b37308 */ /* 0x000fe80000000800 */
[----:B------:R-:W4:Y:S01]  /*117f0*/  MUFU.EX2 R178, R178 ;  /* 0x000000b200b27308 */ /* 0x000f220000000800 */
[----:B---3--:R-:W-:Y:S03]  /*11800*/  HMMA.16816.F32 R40, R36, R8, R20 ;  /* 0x000000082428723c */ /* 0x008fe60000001814 */
[-CC-:B------:R-:W-:Y:S01]  /*11810*/  FFMA.FTZ R8, R174, R76.reuse, -R61.reuse ;  /* 0x0000004cae087223 */ /* 0x180fe2000001083d */
[----:B------:R-:W3:Y:S01]  /*11820*/  MUFU.EX2 R177, R177 ;  /* 0x000000b100b17308 */ /* 0x000ee20000000800 */
[----:B------:R-:W5:Y:S01]  /*11830*/  LDSM.16.MT88.4 R20, [R86+0x6c00] ;  /* 0x006c00005614783b */ /* 0x000f620000004200 */
[----:B------:R-:W-:-:S02]  /*11840*/  FFMA.FTZ R9, R172, R76, -R61 ;  /* 0x0000004cac097223 */ /* 0x000fc4000001083d */
[----:B------:R1:W-:Y:S01]  /*11850*/  MUFU.EX2 R172, R8 ;  /* 0x0000000800ac7308 */ /* 0x0003e20000000800 */
[----:B------:R-:W-:Y:S03]  /*11860*/  HMMA.16816.F32 R32, R36, R10, R32 ;  /* 0x0000000a2420723c */ /* 0x000fe60000001820 */
[----:B------:R4:W2:Y:S01]  /*11870*/  MUFU.EX2 R174, R181 ;  /* 0x000000b500ae7308 */ /* 0x0008a20000000800 */
[----:B-1----:R-:W-:-:S03]  /*11880*/  FFMA.FTZ R8, R165, R76, -R89 ;  /* 0x0000004ca5087223 */ /* 0x002fc60000010859 */
[----:B------:R1:W2:Y:S01]  /*11890*/  MUFU.EX2 R165, R9 ;  /* 0x0000000900a57308 */ /* 0x0002a20000000800 */
[-CC-:B----4-:R-:W-:Y:S01]  /*118a0*/  FFMA.FTZ R181, R160, R76.reuse, -R89.reuse ;  /* 0x0000004ca0b57223 */ /* 0x190fe20000010859 */
[----:B------:R-:W-:Y:S02]  /*118b0*/  F2FP.F16.F32.PACK_AB R37, R178, R179 ;  /* 0x000000b3b225723e */ /* 0x000fe400000000ff */
[----:B---3--:R-:W-:Y:S01]  /*118c0*/  F2FP.F16.F32.PACK_AB R39, R180, R177 ;  /* 0x000000b1b427723e */ /* 0x008fe200000000ff */
[--C-:B-1----:R-:W-:Y:S02]  /*118d0*/  FFMA.FTZ R9, R161, R76, -R89.reuse ;  /* 0x0000004ca1097223 */ /* 0x102fe40000010859 */
[----:B------:R1:W-:Y:S01]  /*118e0*/  MUFU.EX2 R161, R8 ;  /* 0x0000000800a17308 */ /* 0x0003e20000000800 */
[----:B------:R-:W-:Y:S02]  /*118f0*/  F2FP.F16.F32.PACK_AB R36, R166, R175 ;  /* 0x000000afa624723e */ /* 0x000fe400000000ff */
[----:B------:R-:W-:Y:S01]  /*11900*/  F2FP.F16.F32.PACK_AB R38, R176, R170 ;  /* 0x000000aab026723e */ /* 0x000fe200000000ff */
[----:B-1----:R-:W-:-:S02]  /*11910*/  FFMA.FTZ R8, R159, R76, -R89 ;  /* 0x0000004c9f087223 */ /* 0x002fc40000010859 */
[----:B------:R-:W1:Y:S04]  /*11920*/  MUFU.EX2 R159, R9 ;  /* 0x00000009009f7308 */ /* 0x000e680000000800 */
[----:B------:R3:W-:Y:S01]  /*11930*/  MUFU.EX2 R160, R8 ;  /* 0x0000000800a07308 */ /* 0x0007e20000000800 */
[C---:B------:R-:W-:Y:S03]  /*11940*/  HMMA.16816.F32 R28, R36.reuse, R4, R28 ;  /* 0x00000004241c723c */ /* 0x040fe6000000181c */
[----:B------:R-:W4:Y:S01]  /*11950*/  MUFU.EX2 R181, R181 ;  /* 0x000000b500b57308 */ /* 0x000f220000000800 */
[----:B---3--:R-:W3:Y:S04]  /*11960*/  LDSM.16.MT88.4 R8, [R45+0x6c00] ;  /* 0x006c00002d08783b */ /* 0x008ee80000004200 */
[----:B------:R-:W-:Y:S03]  /*11970*/  HMMA.16816.F32 R24, R36, R6, R24 ;  /* 0x000000062418723c */ /* 0x000fe60000001818 */
[----:B--2---:R-:W-:-:S02]  /*11980*/  F2FP.F16.F32.PACK_AB R5, R174, R173 ;  /* 0x000000adae05723e */ /* 0x004fc400000000ff */
[----:B------:R-:W-:Y:S02]  /*11990*/  F2FP.F16.F32.PACK_AB R7, R165, R172 ;  /* 0x000000aca507723e */ /* 0x000fe400000000ff */
[----:B-1----:R-:W-:Y:S02]  /*119a0*/  F2FP.F16.F32.PACK_AB R4, R159, R161 ;  /* 0x000000a19f04723e */ /* 0x002fe400000000ff */
[----:B----4-:R-:W-:Y:S01]  /*119b0*/  F2FP.F16.F32.PACK_AB R6, R181, R160 ;  /* 0x000000a0b506723e */ /* 0x010fe200000000ff */
[C---:B------:R-:W-:Y:S08]  /*119c0*/  HMMA.16816.F32 R40, R36.reuse, R16, R40 ;  /* 0x000000102428723c */ /* 0x040ff00000001828 */
[----:B------:R-:W-:Y:S01]  /*119d0*/  HMMA.16816.F32 R32, R36, R18, R32 ;  /* 0x000000122420723c */ /* 0x000fe20000001820 */
[----:B------:R-:W1:Y:S07]  /*119e0*/  LDSM.16.MT88.4 R16, [R86+0x7000] ;  /* 0x007000005610783b */ /* 0x000e6e0000004200 */
[----:B-----5:R-:W-:Y:S05]  /*119f0*/  HMMA.16816.F32 R28, R4, R20, R28 ;  /* 0x00000014041c723c */ /* 0x020fea000000181c */
[-CC-:B------:R-:W-:Y:S01]  /*11a00*/  FFMA.FTZ R20, R147, R76.reuse, -R61.reuse ;  /* 0x0000004c93147223 */ /* 0x180fe2000001083d */
[----:B------:R-:W-:-:S03]  /*11a10*/  FFMA.FTZ R21, R150, R76, -R61 ;  /* 0x0000004c96157223 */ /* 0x000fc6000001083d */
[----:B------:R2:W-:Y:S01]  /*11a20*/  MUFU.EX2 R150, R20 ;  /* 0x0000001400967308 */ /* 0x0005e20000000800 */
[-CC-:B------:R-:W-:Y:S01]  /*11a30*/  FFMA.FTZ R151, R151, R76.reuse, -R61.reuse ;  /* 0x0000004c97977223 */ /* 0x180fe2000001083d */
[-C--:B------:R-:W-:Y:S01]  /*11a40*/  FFMA.FTZ R153, R153, R76.reuse, -R61 ;  /* 0x0000004c99997223 */ /* 0x080fe2000001083d */
[-CC-:B------:R-:W-:Y:S01]  /*11a50*/  FFMA.FTZ R36, R143, R76.reuse, -R89.reuse ;  /* 0x0000004c8f247223 */ /* 0x180fe20000010859 */
[-C--:B--2---:R-:W-:Y:S02]  /*11a60*/  FFMA.FTZ R20, R138, R76.reuse, -R89 ;  /* 0x0000004c8a147223 */ /* 0x084fe40000010859 */
[----:B------:R2:W4:Y:S01]  /*11a70*/  MUFU.EX2 R138, R21 ;  /* 0x00000015008a7308 */ /* 0x0005220000000800 */
[----:B---3--:R-:W-:Y:S03]  /*11a80*/  HMMA.16816.F32 R40, R4, R8, R40 ;  /* 0x000000080428723c */ /* 0x008fe60000001828 */
[-C--:B------:R-:W-:Y:S01]  /*11a90*/  FFMA.FTZ R8, R134, R76.reuse, -R61 ;  /* 0x0000004c86087223 */ /* 0x080fe2000001083d */
[----:B------:R-:W-:Y:S04]  /*11aa0*/  MUFU.EX2 R151, R151 ;  /* 0x0000009700977308 */ /* 0x000fe80000000800 */
[----:B------:R-:W-:Y:S01]  /*11ab0*/  MUFU.EX2 R147, R153 ;  /* 0x0000009900937308 */ /* 0x000fe20000000800 */
[----:B--2---:R-:W-:-:S03]  /*11ac0*/  FFMA.FTZ R21, R135, R76, -R89 ;  /* 0x0000004c87157223 */ /* 0x004fc60000010859 */
[----:B------:R2:W-:Y:S01]  /*11ad0*/  MUFU.EX2 R135, R20 ;  /* 0x0000001400877308 */ /* 0x0005e20000000800 */
[----:B------:R-:W-:Y:S03]  /*11ae0*/  HMMA.16816.F32 R24, R4, R22, R24 ;  /* 0x000000160418723c */ /* 0x000fe60000001818 */
[----:B------:R3:W-:Y:S01]  /*11af0*/  MUFU.EX2 R134, R36 ;  /* 0x0000002400867308 */ /* 0x0007e20000000800 */
[----:B--2---:R-:W-:-:S03]  /*11b00*/  FFMA.FTZ R20, R137, R76, -R89 ;  /* 0x0000004c89147223 */ /* 0x004fc60000010859 */
[----:B------:R-:W-:Y:S04]  /*11b10*/  MUFU.EX2 R137, R21 ;  /* 0x0000001500897308 */ /* 0x000fe80000000800 */
[----:B------:R2:W5:Y:S01]  /*11b20*/  MUFU.EX2 R143, R20 ;  /* 0x00000014008f7308 */ /* 0x0005620000000800 */
[----:B------:R-:W-:-:S03]  /*11b30*/  FFMA.FTZ R9, R136, R76, -R61 ;  /* 0x0000004c88097223 */ /* 0x000fc6000001083d */
[----:B------:R1:W-:Y:S01]  /*11b40*/  MUFU.EX2 R136, R8 ;  /* 0x0000000800887308 */ /* 0x0003e20000000800 */
[-CC-:B---3--:R-:W-:Y:S01]  /*11b50*/  FFMA.FTZ R36, R131, R76.reuse, -R61.reuse ;  /* 0x0000004c83247223 */ /* 0x188fe2000001083d */
[----:B--2---:R-:W2:Y:S01]  /*11b60*/  LDSM.16.MT88.4 R20, [R45+0x7000] ;  /* 0x007000002d14783b */ /* 0x004ea20000004200 */
[----:B-1----:R-:W-:Y:S01]  /*11b70*/  FFMA.FTZ R8, R142, R76, -R61 ;  /* 0x0000004c8e087223 */ /* 0x002fe2000001083d */
[----:B------:R-:W-:Y:S01]  /*11b80*/  HMMA.16816.F32 R32, R4, R10, R32 ;  /* 0x0000000a0420723c */ /* 0x000fe20000001820 */
[----:B------:R1:W3:Y:S02]  /*11b90*/  MUFU.EX2 R142, R9 ;  /* 0x00000009008e7308 */ /* 0x0002e40000000800 */
[----:B----4-:R-:W-:Y:S01]  /*11ba0*/  F2FP.F16.F32.PACK_AB R11, R138, R150 ;  /* 0x000000968a0b723e */ /* 0x010fe200000000ff */
[----:B------:R-:W-:Y:S01]  /*11bb0*/  FFMA.FTZ R37, R120, R76, -R89 ;  /* 0x0000004c78257223 */ /* 0x000fe20000010859 */
[----:B-----5:R-:W-:Y:S01]  /*11bc0*/  F2FP.F16.F32.PACK_AB R10, R134, R143 ;  /* 0x0000008f860a723e */ /* 0x020fe200000000ff */
[----:B------:R4:W-:Y:S01]  /*11bd0*/  MUFU.EX2 R131, R8 ;  /* 0x0000000800837308 */ /* 0x0009e20000000800 */
[----:B------:R-:W5:Y:S03]  /*11be0*/  LDSM.16.MT88.4 R4, [R86+0x7400] ;  /* 0x007400005604783b */ /* 0x000f660000004200 */
[----:B------:R3:W2:Y:S01]  /*11bf0*/  MUFU.EX2 R120, R36 ;  /* 0x0000002400787308 */ /* 0x0006a20000000800 */
[----:B-1----:R-:W-:-:S02]  /*11c00*/  F2FP.F16.F32.PACK_AB R9, R147, R151 ;  /* 0x000000979309723e */ /* 0x002fc400000000ff */
[----:B----4-:R-:W-:Y:S01]  /*11c10*/  F2FP.F16.F32.PACK_AB R8, R137, R135 ;  /* 0x000000878908723e */ /* 0x010fe200000000ff */
[----:B---3--:R-:W-:-:S06]  /*11c20*/  FFMA.FTZ R36, R121, R76, -R89 ;  /* 0x0000004c79247223 */ /* 0x008fcc0000010859 */
[C---:B------:R-:W-:Y:S05]  /*11c30*/  HMMA.16816.F32 R28, R8.reuse, R16, R28 ;  /* 0x00000010081c723c */ /* 0x040fea000000181c */
[-C--:B------:R-:W-:Y:S01]  /*11c40*/  FFMA.FTZ R16, R118, R76.reuse, -R89 ;  /* 0x0000004c76107223 */ /* 0x080fe20000010859 */
[----:B------:R-:W-:Y:S04]  /*11c50*/  MUFU.EX2 R121, R37 ;  /* 0x0000002500797308 */ /* 0x000fe80000000800 */
[----:B------:R1:W3:Y:S01]  /*11c60*/  MUFU.EX2 R118, R36 ;  /* 0x0000002400767308 */ /* 0x0002e20000000800 */
[----:B------:R-:W-:Y:S01]  /*11c70*/  FADD.FTZ R132, R132, R133 ;  /* 0x0000008584847221 */ /* 0x000fe20000010000 */
[----:B------:R-:W-:Y:S01]  /*11c80*/  FADD.FTZ R126, R127, R126 ;  /* 0x0000007e7f7e7221 */ /* 0x000fe20000010000 */
[----:B------:R-:W-:Y:S01]  /*11c90*/  FFMA.FTZ R153, R119, R76, -R89 ;  /* 0x0000004c77997223 */ /* 0x000fe20000010859 */
[----:B-1----:R-:W1:Y:S01]  /*11ca0*/  LDSM.16.MT88.4 R36, [R45+0x7400] ;  /* 0x007400002d24783b */ /* 0x002e620000004200 */
[----:B------:R-:W-:Y:S01]  /*11cb0*/  FADD.FTZ R132, R125, R132 ;  /* 0x000000847d847221 */ /* 0x000fe20000010000 */
[----:B------:R-:W-:Y:S01]  /*11cc0*/  FADD.FTZ R126, R116, R126 ;  /* 0x0000007e747e7221 */ /* 0x000fe20000010000 */
[----:B------:R3:W-:Y:S02]  /*11cd0*/  MUFU.EX2 R119, R16 ;  /* 0x0000001000777308 */ /* 0x0007e40000000800 */
[----:B------:R-:W-:Y:S01]  /*11ce0*/  FADD.FTZ R132, R113, R132 ;  /* 0x0000008471847221 */ /* 0x000fe20000010000 */
[----:B------:R-:W-:Y:S01]  /*11cf0*/  FADD.FTZ R114, R114, R126 ;  /* 0x0000007e72727221 */ /* 0x000fe20000010000 */
[----:B------:R-:W4:Y:S01]  /*11d00*/  MUFU.EX2 R153, R153 ;  /* 0x0000009900997308 */ /* 0x000f220000000800 */
[----:B--2---:R-:W-:Y:S03]  /*11d10*/  HMMA.16816.F32 R40, R8, R20, R40 ;  /* 0x000000140828723c */ /* 0x004fe60000001828 */
[----:B------:R-:W-:Y:S01]  /*11d20*/  FADD.FTZ R132, R103, R132 ;  /* 0x0000008467847221 */ /* 0x000fe20000010000 */
[----:B------:R-:W-:-:S03]  /*11d30*/  FADD.FTZ R114, R112, R114 ;  /* 0x0000007270727221 */ /* 0x000fc60000010000 */
[----:B------:R-:W-:Y:S01]  /*11d40*/  FADD.FTZ R99, R99, R132 ;  /* 0x0000008463637221 */ /* 0x000fe20000010000 */
[----:B------:R-:W-:Y:S03]  /*11d50*/  HMMA.16816.F32 R24, R8, R18, R24 ;  /* 0x000000120818723c */ /* 0x000fe60000001818 */
[----:B------:R-:W-:-:S05]  /*11d60*/  FADD.FTZ R114, R94, R114 ;  /* 0x000000725e727221 */ /* 0x000fca0000010000 */
[----:B------:R-:W-:Y:S01]  /*11d70*/  HMMA.16816.F32 R32, R8, R22, R32 ;  /* 0x000000160820723c */ /* 0x000fe20000001820 */
[----:B------:R-:W2:Y:S02]  /*11d80*/  LDSM.16.MT88.4 R8, [R86+0x7800] ;  /* 0x007800005608783b */ /* 0x000ea40000004200 */
[----:B------:R-:W-:Y:S01]  /*11d90*/  FADD.FTZ R91, R91, R99 ;  /* 0x000000635b5b7221 */ /* 0x000fe20000010000 */
[----:B------:R-:W-:Y:S01]  /*11da0*/  FADD.FTZ R93, R93, R114 ;  /* 0x000000725d5d7221 */ /* 0x000fe20000010000 */
[----:B------:R-:W-:Y:S01]  /*11db0*/  F2FP.F16.F32.PACK_AB R17, R142, R136 ;  /* 0x000000888e11723e */ /* 0x000fe200000000ff */
[-C--:B------:R-:W-:Y:S01]  /*11dc0*/  FFMA.FTZ R108, R108, R76.reuse, -R61 ;  /* 0x0000004c6c6c7223 */ /* 0x080fe2000001083d */
[----:B------:R-:W-:Y:S02]  /*11dd0*/  F2FP.F16.F32.PACK_AB R19, R120, R131 ;  /* 0x000000837813723e */ /* 0x000fe400000000ff */
[----:B---3--:R-:W-:Y:S02]  /*11de0*/  F2FP.F16.F32.PACK_AB R16, R118, R121 ;  /* 0x000000797610723e */ /* 0x008fe400000000ff */
[----:B----4-:R-:W-:Y:S01]  /*11df0*/  F2FP.F16.F32.PACK_AB R18, R153, R119 ;  /* 0x000000779912723e */ /* 0x010fe200000000ff */
[----:B------:R-:W-:Y:S01]  /*11e00*/  FADD.FTZ R91, R88, R91 ;  /* 0x0000005b585b7221 */ /* 0x000fe20000010000 */
[----:B------:R-:W-:Y:S01]  /*11e10*/  FADD.FTZ R93, R87, R93 ;  /* 0x0000005d575d7221 */ /* 0x000fe20000010000 */
[-C--:B------:R-:W-:Y:S01]  /*11e20*/  FFMA.FTZ R21, R107, R76.reuse, -R61 ;  /* 0x0000004c6b157223 */ /* 0x080fe2000001083d */
[-C--:B------:R-:W-:Y:S01]  /*11e30*/  FFMA.FTZ R100, R100, R76.reuse, -R89 ;  /* 0x0000004c64647223 */ /* 0x080fe20000010859 */
[----:B------:R3:W-:Y:S01]  /*11e40*/  MUFU.EX2 R107, R108 ;  /* 0x0000006c006b7308 */ /* 0x0007e20000000800 */
[----:B------:R-:W-:Y:S01]  /*11e50*/  FADD.FTZ R91, R90, R91 ;  /* 0x0000005b5a5b7221 */ /* 0x000fe20000010000 */
[C---:B-----5:R-:W-:Y:S05]  /*11e60*/  HMMA.16816.F32 R28, R16.reuse, R4, R28 ;  /* 0x00000004101c723c */ /* 0x060fea000000181c */
[----:B------:R-:W-:Y:S01]  /*11e70*/  FADD.FTZ R93, R111, R93 ;  /* 0x0000005d6f5d7221 */ /* 0x000fe20000010000 */
[-CC-:B------:R-:W-:Y:S01]  /*11e80*/  FFMA.FTZ R20, R106, R76.reuse, -R61.reuse ;  /* 0x0000004c6a147223 */ /* 0x180fe2000001083d */
[-C--:B------:R-:W-:Y:S01]  /*11e90*/  FFMA.FTZ R4, R102, R76.reuse, -R61 ;  /* 0x0000004c66047223 */ /* 0x080fe2000001083d */
[-CC-:B------:R-:W-:Y:S01]  /*11ea0*/  FFMA.FTZ R5, R104, R76.reuse, -R89.reuse ;  /* 0x0000004c68057223 */ /* 0x180fe20000010859 */
[-C--:B------:R-:W-:Y:S01]  /*11eb0*/  FFMA.FTZ R101, R101, R76.reuse, -R89 ;  /* 0x0000004c65657223 */ /* 0x080fe20000010859 */
[----:B------:R-:W-:Y:S01]  /*11ec0*/  FADD.FTZ R98, R98, R91 ;  /* 0x0000005b62627221 */ /* 0x000fe20000010000 */
[----:B------:R-:W-:Y:S01]  /*11ed0*/  FADD.FTZ R93, R110, R93 ;  /* 0x0000005d6e5d7221 */ /* 0x000fe20000010000 */
[----:B---3--:R-:W-:Y:S01]  /*11ee0*/  FFMA.FTZ R108, R105, R76, -R89 ;  /* 0x0000004c696c7223 */ /* 0x008fe20000010859 */
[----:B-1----:R-:W-:Y:S01]  /*11ef0*/  HMMA.16816.F32 R40, R16, R36, R40 ;  /* 0x000000241028723c */ /* 0x002fe20000001828 */
[----:B------:R-:W1:Y:S02]  /*11f00*/  MUFU.EX2 R106, R21 ;  /* 0x00000015006a7308 */ /* 0x000e640000000800 */
[----:B------:R-:W-:-:S02]  /*11f10*/  FADD.FTZ R98, R97, R98 ;  /* 0x0000006261627221 */ /* 0x000fc40000010000 */
[----:B------:R-:W-:Y:S01]  /*11f20*/  MUFU.EX2 R102, R20 ;  /* 0x0000001400667308 */ /* 0x000fe20000000800 */
[----:B------:R-:W-:-:S03]  /*11f30*/  FADD.FTZ R109, R109, R93 ;  /* 0x0000005d6d6d7221 */ /* 0x000fc60000010000 */
[----:B------:R-:W3:Y:S04]  /*11f40*/  MUFU.EX2 R104, R4 ;  /* 0x0000000400687308 */ /* 0x000ee80000000800 */
[----:B------:R4:W-:Y:S04]  /*11f50*/  MUFU.EX2 R105, R5 ;  /* 0x0000000500697308 */ /* 0x0009e80000000800 */
[----:B------:R-:W5:Y:S04]  /*11f60*/  MUFU.EX2 R108, R108 ;  /* 0x0000006c006c7308 */ /* 0x000f680000000800 */
[----:B------:R-:W-:Y:S04]  /*11f70*/  MUFU.EX2 R100, R100 ;  /* 0x0000006400647308 */ /* 0x000fe80000000800 */
[----:B------:R-:W2:Y:S01]  /*11f80*/  MUFU.EX2 R36, R101 ;  /* 0x0000006500247308 */ /* 0x000ea20000000800 */
[C---:B------:R-:W-:Y:S03]  /*11f90*/  HMMA.16816.F32 R24, R16.reuse, R6, R24 ;  /* 0x000000061018723c */ /* 0x040fe60000001818 */
[----:B------:R-:W-:Y:S01]  /*11fa0*/  FADD.FTZ R95, R95, R98 ;  /* 0x000000625f5f7221 */ /* 0x000fe20000010000 */
[----:B------:R-:W-:Y:S01]  /*11fb0*/  FADD.FTZ R109, R117, R109 ;  /* 0x0000006d756d7221 */ /* 0x000fe20000010000 */
[----:B----4-:R-:W4:Y:S02]  /*11fc0*/  LDSM.16.MT88.4 R4, [R45+0x7800] ;  /* 0x007800002d04783b */ /* 0x010f240000004200 */
[----:B------:R-:W-:Y:S01]  /*11fd0*/  FADD.FTZ R95, R124, R95 ;  /* 0x0000005f7c5f7221 */ /* 0x000fe20000010000 */
[----:B------:R-:W-:Y:S01]  /*11fe0*/  FADD.FTZ R130, R130, R109 ;  /* 0x0000006d82827221 */ /* 0x000fe20000010000 */
[----:B------:R-:W4:Y:S01]  /*11ff0*/  LDSM.16.MT88.4 R20, [R86+0x7c00] ;  /* 0x007c00005614783b */ /* 0x000f220000004200 */
[----:B------:R-:W-:Y:S03]  /*12000*/  HMMA.16816.F32 R32, R16, R38, R32 ;  /* 0x000000261020723c */ /* 0x000fe60000001820 */
[----:B-1----:R-:W-:Y:S01]  /*12010*/  F2FP.F16.F32.PACK_AB R17, R106, R107 ;  /* 0x0000006b6a11723e */ /* 0x002fe200000000ff */
[----:B------:R-:W-:Y:S01]  /*12020*/  FADD.FTZ R123, R123, R95 ;  /* 0x0000005f7b7b7221 */ /* 0x000fe20000010000 */
[----:B---3--:R-:W-:Y:S01]  /*12030*/  F2FP.F16.F32.PACK_AB R19, R104, R102 ;  /* 0x000000666813723e */ /* 0x008fe200000000ff */
[----:B------:R-:W-:Y:S01]  /*12040*/  FADD.FTZ R130, R141, R130 ;  /* 0x000000828d827221 */ /* 0x000fe20000010000 */
[----:B-----5:R-:W-:-:S02]  /*12050*/  F2FP.F16.F32.PACK_AB R16, R108, R105 ;  /* 0x000000696c10723e */ /* 0x020fc400000000ff */
[----:B--2---:R-:W-:Y:S01]  /*12060*/  F2FP.F16.F32.PACK_AB R18, R36, R100 ;  /* 0x000000642412723e */ /* 0x004fe200000000ff */
[----:B------:R-:W-:Y:S01]  /*12070*/  FADD.FTZ R123, R122, R123 ;  /* 0x0000007b7a7b7221 */ /* 0x000fe20000010000 */
[----:B------:R-:W-:Y:S01]  /*12080*/  FADD.FTZ R140, R140, R130 ;  /* 0x000000828c8c7221 */ /* 0x000fe20000010000 */
[-C--:B------:R-:W-:Y:S02]  /*12090*/  FFMA.FTZ R38, R46, R76.reuse, -R61 ;  /* 0x0000004c2e267223 */ /* 0x080fe4000001083d */
[----:B------:R-:W-:Y:S02]  /*120a0*/  FADD.FTZ R129, R129, R123 ;  /* 0x0000007b81817221 */ /* 0x000fe40000010000 */
[C---:B------:R-:W-:Y:S03]  /*120b0*/  HMMA.16816.F32 R28, R16.reuse, R8, R28 ;  /* 0x00000008101c723c */ /* 0x040fe6000000181c */
[-CC-:B------:R-:W-:Y:S01]  /*120c0*/  FFMA.FTZ R8, R12, R76.reuse, -R89.reuse ;  /* 0x0000004c0c087223 */ /* 0x180fe20000010859 */
[-CC-:B------:R-:W-:Y:S01]  /*120d0*/  FFMA.FTZ R9, R13, R76.reuse, -R89.reuse ;  /* 0x0000004c0d097223 */ /* 0x180fe20000010859 */
[----:B------:R-:W-:Y:S01]  /*120e0*/  FADD.FTZ R140, R139, R140 ;  /* 0x0000008c8b8c7221 */ /* 0x000fe20000010000 */
[----:B------:R-:W-:Y:S01]  /*120f0*/  FFMA.FTZ R46, R48, R76, -R89 ;  /* 0x0000004c302e7223 */ /* 0x000fe20000010859 */
[----:B------:R-:W-:Y:S01]  /*12100*/  MUFU.EX2 R13, R8 ;  /* 0x00000008000d7308 */ /* 0x000fe20000000800 */
[----:B------:R-:W-:Y:S01]  /*12110*/  FADD.FTZ R129, R128, R129 ;  /* 0x0000008180817221 */ /* 0x000fe20000010000 */
[----:B------:R-:W-:Y:S01]  /*12120*/  FADD.FTZ R140, R156, R140 ;  /* 0x0000008c9c8c7221 */ /* 0x000fe20000010000 */
[----:B------:R-:W-:Y:S01]  /*12130*/  HMMA.16816.F32 R24, R16, R10, R24 ;  /* 0x0000000a1018723c */ /* 0x000fe20000001818 */
[----:B------:R1:W-:Y:S02]  /*12140*/  MUFU.EX2 R48, R9 ;  /* 0x0000000900307308 */ /* 0x0003e40000000800 */
[----:B------:R-:W-:Y:S01]  /*12150*/  FADD.FTZ R129, R146, R129 ;  /* 0x0000008192817221 */ /* 0x000fe20000010000 */
[----:B------:R-:W-:-:S03]  /*12160*/  FADD.FTZ R155, R155, R140 ;  /* 0x0000008c9b9b7221 */ /* 0x000fc60000010000 */
[----:B------:R-:W-:Y:S01]  /*12170*/  FADD.FTZ R145, R145, R129 ;  /* 0x0000008191917221 */ /* 0x000fe20000010000 */
[----:B------:R-:W-:Y:S01]  /*12180*/  FADD.FTZ R155, R154, R155 ;  /* 0x0000009b9a9b7221 */ /* 0x000fe20000010000 */
[----:B-1----:R-:W1:Y:S02]  /*12190*/  LDSM.16.MT88.4 R8, [R45+0x7c00] ;  /* 0x007c00002d08783b */ /* 0x002e640000004200 */
[----:B------:R-:W-:Y:S01]  /*121a0*/  FADD.FTZ R145, R144, R145 ;  /* 0x0000009190917221 */ /* 0x000fe20000010000 */
[----:B------:R-:W-:Y:S01]  /*121b0*/  FADD.FTZ R155, R157, R155 ;  /* 0x0000009b9d9b7221 */ /* 0x000fe20000010000 */
[-C--:B------:R-:W-:Y:S01]  /*121c0*/  FFMA.FTZ R37, R92, R76.reuse, -R61 ;  /* 0x0000004c5c257223 */ /* 0x080fe2000001083d */
[-C--:B------:R-:W-:Y:S01]  /*121d0*/  FFMA.FTZ R49, R49, R76.reuse, -R89 ;  /* 0x0000004c31317223 */ /* 0x080fe20000010859 */
[-CC-:B------:R-:W-:Y:S01]  /*121e0*/  FFMA.FTZ R96, R96, R76.reuse, -R61.reuse ;  /* 0x0000004c60607223 */ /* 0x180fe2000001083d */
[----:B------:R-:W-:Y:S01]  /*121f0*/  FFMA.FTZ R50, R50, R76, -R61 ;  /* 0x0000004c32327223 */ /* 0x000fe2000001083d */
[----:B------:R-:W-:Y:S01]  /*12200*/  FADD.FTZ R145, R158, R145 ;  /* 0x000000919e917221 */ /* 0x000fe20000010000 */
[----:B------:R-:W-:Y:S01]  /*12210*/  FADD.FTZ R169, R169, R155 ;  /* 0x0000009ba9a97221 */ /* 0x000fe20000010000 */
[----:B------:R-:W-:Y:S01]  /*12220*/  MUFU.EX2 R39, R96 ;  /* 0x0000006000277308 */ /* 0x000fe20000000800 */
[C---:B----4-:R-:W-:Y:S03]  /*12230*/  HMMA.16816.F32 R40, R16.reuse, R4, R40 ;  /* 0x000000041028723c */ /* 0x050fe60000001828 */
[----:B------:R-:W-:Y:S01]  /*12240*/  FADD.FTZ R164, R164, R145 ;  /* 0x00000091a4a47221 */ /* 0x000fe20000010000 */
[----:B------:R-:W-:Y:S01]  /*12250*/  FADD.FTZ R169, R168, R169 ;  /* 0x000000a9a8a97221 */ /* 0x000fe20000010000 */
[----:B------:R-:W2:Y:S04]  /*12260*/  MUFU.EX2 R38, R38 ;  /* 0x0000002600267308 */ /* 0x000ea80000000800 */
[----:B------:R-:W-:Y:S01]  /*12270*/  MUFU.EX2 R37, R37 ;  /* 0x0000002500257308 */ /* 0x000fe20000000800 */
[----:B------:R-:W-:Y:S03]  /*12280*/  HMMA.16816.F32 R32, R16, R6, R32 ;  /* 0x000000061020723c */ /* 0x000fe60000001820 */
[----:B------:R-:W3:Y:S04]  /*12290*/  MUFU.EX2 R12, R50 ;  /* 0x00000032000c7308 */ /* 0x000ee80000000800 */
[----:B------:R-:W-:Y:S04]  /*122a0*/  MUFU.EX2 R46, R46 ;  /* 0x0000002e002e7308 */ /* 0x000fe80000000800 */
        /* <DEDUP_REMOVED lines=9> */
[--C-:B------:R-:W-:Y:S01]  /*12340*/  FFMA.FTZ R53, R53, R76, -R61.reuse ;  /* 0x0000004c35357223 */ /* 0x100fe2000001083d */
[----:B------:R-:W-:Y:S02]  /*12350*/  F2FP.F16.F32.PACK_AB R16, R48, R13 ;  /* 0x0000000d3010723e */ /* 0x000fe400000000ff */
[----:B----4-:R-:W-:Y:S01]  /*12360*/  F2FP.F16.F32.PACK_AB R18, R49, R46 ;  /* 0x0000002e3112723e */ /* 0x010fe200000000ff */
[----:B------:R-:W-:Y:S01]  /*12370*/  FFMA.FTZ R4, R55, R76, -R61 ;  /* 0x0000004c37047223 */ /* 0x000fe2000001083d */
[----:B------:R-:W-:Y:S01]  /*12380*/  FADD.FTZ R178, R178, R164 ;  /* 0x000000a4b2b27221 */ /* 0x000fe20000010000 */
[----:B------:R-:W-:Y:S01]  /*12390*/  FADD.FTZ R166, R166, R169 ;  /* 0x000000a9a6a67221 */ /* 0x000fe20000010000 */
[----:B------:R-:W-:Y:S02]  /*123a0*/  MUFU.EX2 R55, R53 ;  /* 0x0000003500377308 */ /* 0x000fe40000000800 */
[----:B------:R-:W-:Y:S01]  /*123b0*/  FADD.FTZ R178, R177, R178 ;  /* 0x000000b2b1b27221 */ /* 0x000fe20000010000 */
[----:B------:R-:W-:Y:S01]  /*123c0*/  FADD.FTZ R166, R170, R166 ;  /* 0x000000a6aaa67221 */ /* 0x000fe20000010000 */
[----:B------:R2:W3:Y:S01]  /*123d0*/  MUFU.EX2 R53, R4 ;  /* 0x0000000400357308 */ /* 0x0004e20000000800 */
[----:B------:R-:W-:Y:S03]  /*123e0*/  HMMA.16816.F32 R28, R16, R20, R28 ;  /* 0x00000014101c723c */ /* 0x000fe6000000181c */
[----:B------:R-:W-:Y:S01]  /*123f0*/  FADD.FTZ R180, R180, R178 ;  /* 0x000000b2b4b47221 */ /* 0x000fe20000010000 */
[----:B------:R-:W-:-:S04]  /*12400*/  FADD.FTZ R176, R176, R166 ;  /* 0x000000a6b0b07221 */ /* 0x000fc80000010000 */
[C---:B------:R-:W-:Y:S01]  /*12410*/  HMMA.16816.F32 R24, R16.reuse, R22, R24 ;  /* 0x000000161018723c */ /* 0x040fe20000001818 */
[----:B--2---:R-:W2:Y:S07]  /*12420*/  LDSM.16.MT88.4 R4, [R86+0x8000] ;  /* 0x008000005604783b */ /* 0x004eae0000004200 */
[----:B-1----:R-:W-:Y:S03]  /*12430*/  HMMA.16816.F32 R40, R16, R8, R40 ;  /* 0x000000081028723c */ /* 0x002fe60000001828 */
[----:B------:R-:W-:-:S05]  /*12440*/  FADD.FTZ R180, R173, R180 ;  /* 0x000000b4adb47221 */ /* 0x000fca0000010000 */
[----:B------:R-:W-:Y:S01]  /*12450*/  HMMA.16816.F32 R32, R16, R10, R32 ;  /* 0x0000000a1020723c */ /* 0x000fe20000001820 */
[----:B------:R-:W1:Y:S02]  /*12460*/  LDSM.16.MT88.4 R16, [R45+0x8000] ;  /* 0x008000002d10783b */ /* 0x000e640000004200 */
[----:B------:R-:W-:Y:S01]  /*12470*/  FADD.FTZ R176, R161, R176 ;  /* 0x000000b0a1b07221 */ /* 0x000fe20000010000 */
[----:B------:R-:W-:Y:S01]  /*12480*/  FADD.FTZ R174, R174, R180 ;  /* 0x000000b4aeae7221 */ /* 0x000fe20000010000 */
[-C--:B------:R-:W-:Y:S02]  /*12490*/  FFMA.FTZ R21, R52, R76.reuse, -R89 ;  /* 0x0000004c34157223 */ /* 0x080fe40000010859 */
[----:B------:R-:W-:Y:S01]  /*124a0*/  FADD.FTZ R159, R159, R176 ;  /* 0x000000b09f9f7221 */ /* 0x000fe20000010000 */
[-C--:B------:R-:W-:Y:S01]  /*124b0*/  FFMA.FTZ R50, R57, R76.reuse, -R61 ;  /* 0x0000004c39327223 */ /* 0x080fe2000001083d */
[-CC-:B------:R-:W-:Y:S01]  /*124c0*/  FFMA.FTZ R52, R54, R76.reuse, -R89.reuse ;  /* 0x0000004c36347223 */ /* 0x180fe20000010859 */
        /* <DEDUP_REMOVED lines=8> */
[----:B------:R-:W4:Y:S01]  /*12550*/  MUFU.EX2 R20, R59 ;  /* 0x0000003b00147308 */ /* 0x000f220000000800 */
[----:B------:R-:W-:-:S03]  /*12560*/  FADD.FTZ R165, R151, R165 ;  /* 0x000000a597a57221 */ /* 0x000fc60000010000 */
[----:B------:R-:W-:Y:S01]  /*12570*/  MUFU.EX2 R21, R21 ;  /* 0x0000001500157308 */ /* 0x000fe20000000800 */
[----:B------:R-:W-:-:S03]  /*12580*/  FADD.FTZ R181, R135, R181 ;  /* 0x000000b587b57221 */ /* 0x000fc60000010000 */
        /* <DEDUP_REMOVED lines=15> */
[-CC-:B------:R-:W-:Y:S01]  /*12680*/  FFMA.FTZ R56, R77, R76.reuse, -R61.reuse ;  /* 0x0000004c4d387223 */ /* 0x180fe2000001083d */
[-CC-:B------:R-:W-:Y:S01]  /*12690*/  FFMA.FTZ R54, R72, R76.reuse, -R61.reuse ;  /* 0x0000004c48367223 */ /* 0x180fe2000001083d */
[----:B------:R-:W-:Y:S01]  /*126a0*/  FADD.FTZ R150, R142, R150 ;  /* 0x000000968e967221 */ /* 0x000fe20000010000 */
[-C--:B------:R-:W-:Y:S01]  /*126b0*/  FFMA.FTZ R58, R81, R76.reuse, -R61 ;  /* 0x0000004c513a7223 */ /* 0x080fe2000001083d */
[C---:B------:R-:W-:Y:S05]  /*126c0*/  HMMA.16816.F32 R28, R8.reuse, R4, R28 ;  /* 0x00000004081c723c */ /* 0x040fea000000181c */
[----:B------:R-:W-:Y:S01]  /*126d0*/  FADD.FTZ R143, R118, R143 ;  /* 0x0000008f768f7221 */ /* 0x000fe20000010000 */
[----:B------:R-:W-:Y:S01]  /*126e0*/  FADD.FTZ R131, R131, R150 ;  /* 0x0000009683837221 */ /* 0x000fe20000010000 */
[-C--:B------:R-:W-:Y:S01]  /*126f0*/  FFMA.FTZ R57, R83, R76.reuse, -R61 ;  /* 0x0000004c53397223 */ /* 0x080fe2000001083d */
[-CC-:B------:R-:W-:Y:S01]  /*12700*/  FFMA.FTZ R59, R82, R76.reuse, -R89.reuse ;  /* 0x0000004c523b7223 */ /* 0x180fe20000010859 */
[-C--:B------:R-:W-:Y:S01]  /*12710*/  FFMA.FTZ R78, R78, R76.reuse, -R89 ;  /* 0x0000004c4e4e7223 */ /* 0x080fe20000010859 */
[-CC-:B------:R-:W-:Y:S01]  /*12720*/  FFMA.FTZ R73, R73, R76.reuse, -R61.reuse ;  /* 0x0000004c49497223 */ /* 0x180fe2000001083d */
[-C--:B------:R-:W-:Y:S01]  /*12730*/  FFMA.FTZ R68, R68, R76.reuse, -R61 ;  /* 0x0000004c44447223 */ /* 0x080fe2000001083d */
[C---:B------:R-:W-:Y:S01]  /*12740*/  HMMA.16816.F32 R24, R8.reuse, R6, R24 ;  /* 0x000000060818723c */ /* 0x040fe20000001818 */
[----:B------:R-:W2:Y:S02]  /*12750*/  LDSM.16.MT88.4 R4, [R86+0x8400] ;  /* 0x008400005604783b */ /* 0x000ea40000004200 */
[----:B------:R-:W-:Y:S01]  /*12760*/  FADD.FTZ R119, R119, R143 ;  /* 0x0000008f77777221 */ /* 0x000fe20000010000 */
[-CC-:B------:R-:W-:Y:S01]  /*12770*/  FFMA.FTZ R69, R69, R76.reuse, -R61.reuse ;  /* 0x0000004c45457223 */ /* 0x180fe2000001083d */
[-C--:B------:R-:W-:Y:S01]  /*12780*/  FFMA.FTZ R64, R64, R76.reuse, -R61 ;  /* 0x0000004c40407223 */ /* 0x080fe2000001083d */
[-CC-:B------:R-:W-:Y:S01]  /*12790*/  FFMA.FTZ R79, R79, R76.reuse, -R89.reuse ;  /* 0x0000004c4f4f7223 */ /* 0x180fe20000010859 */
[-CC-:B------:R-:W-:Y:S01]  /*127a0*/  FFMA.FTZ R74, R74, R76.reuse, -R89.reuse ;  /* 0x0000004c4a4a7223 */ /* 0x180fe20000010859 */
[-C--:B------:R-:W-:Y:S01]  /*127b0*/  FFMA.FTZ R85, R85, R76.reuse, -R89 ;  /* 0x0000004c55557223 */ /* 0x080fe20000010859 */
[C---:B-1----:R-:W-:Y:S01]  /*127c0*/  HMMA.16816.F32 R40, R8.reuse, R16, R40 ;  /* 0x000000100828723c */ /* 0x042fe20000001828 */
[----:B------:R-:W-:Y:S07]  /*127d0*/  LDSM.16.MT88.4 R132, [R45+0x8c00] ;  /* 0x008c00002d84783b */ /* 0x000fee0000004200 */
[----:B------:R-:W-:Y:S01]  /*127e0*/  HMMA.16816.F32 R32, R8, R18, R32 ;  /* 0x000000120820723c */ /* 0x000fe20000001820 */
[----:B------:R-:W1:Y:S02]  /*127f0*/  LDSM.16.MT88.4 R16, [R45+0x8400] ;  /* 0x008400002d10783b */ /* 0x000e640000004200 */
[----:B------:R-:W-:Y:S01]  /*12800*/  FADD.FTZ R131, R120, R131 ;  /* 0x0000008378837221 */ /* 0x000fe20000010000 */
[----:B------:R-:W-:Y:S01]  /*12810*/  FADD.FTZ R119, R153, R119 ;  /* 0x0000007799777221 */ /* 0x000fe20000010000 */
[-CC-:B------:R-:W-:Y:S01]  /*12820*/  FFMA.FTZ R72, R80, R76.reuse, -R89.reuse ;  /* 0x0000004c50487223 */ /* 0x180fe20000010859 */
[----:B------:R-:W-:Y:S01]  /*12830*/  FFMA.FTZ R77, R84, R76, -R89 ;  /* 0x0000004c544d7223 */ /* 0x000fe20000010859 */
[----:B------:R-:W-:Y:S01]  /*12840*/  FADD.FTZ R107, R107, R131 ;  /* 0x000000836b6b7221 */ /* 0x000fe20000010000 */
[----:B------:R-:W-:Y:S01]  /*12850*/  FADD.FTZ R105, R105, R119 ;  /* 0x0000007769697221 */ /* 0x000fe20000010000 */
[----:B------:R-:W-:Y:S01]  /*12860*/  MUFU.EX2 R58, R58 ;  /* 0x0000003a003a7308 */ /* 0x000fe20000000800 */
[----:B------:R-:W-:Y:S01]  /*12870*/  LDSM.16.MT88.4 R140, [R86+0x8c00] ;  /* 0x008c0000568c783b */ /* 0x000fe20000004200 */
[----:B------:R-:W-:Y:S01]  /*12880*/  FADD.FTZ R107, R106, R107 ;  /* 0x0000006b6a6b7221 */ /* 0x000fe20000010000 */
[----:B------:R-:W-:Y:S01]  /*12890*/  FADD.FTZ R105, R108, R105 ;  /* 0x000000696c697221 */ /* 0x000fe20000010000 */
[----:B------:R-:W3:Y:S02]  /*128a0*/  MUFU.EX2 R57, R57 ;  /* 0x0000003900397308 */ /* 0x000ee40000000800 */
[----:B------:R-:W-:-:S02]  /*128b0*/  FADD.FTZ R107, R102, R107 ;  /* 0x0000006b666b7221 */ /* 0x000fc40000010000 */
[----:B------:R-:W-:Y:S01]  /*128c0*/  MUFU.EX2 R56, R56 ;  /* 0x0000003800387308 */ /* 0x000fe20000000800 */
[----:B------:R-:W-:-:S03]  /*128d0*/  FADD.FTZ R100, R100, R105 ;  /* 0x0000006964647221 */ /* 0x000fc60000010000 */
[----:B------:R-:W4:Y:S04]  /*128e0*/  MUFU.EX2 R54, R54 ;  /* 0x0000003600367308 */ /* 0x000f280000000800 */
        /* <DEDUP_REMOVED lines=15> */
[----:B------:R-:W-:-:S02]  /*129e0*/  FADD.FTZ R100, R46, R100 ;  /* 0x000000642e647221 */ /* 0x000fc40000010000 */
[----:B------:R-:W-:Y:S02]  /*129f0*/  FADD.FTZ R104, R12, R104 ;  /* 0x000000680c687221 */ /* 0x000fe40000010000 */
[----:B------:R-:W-:Y:S01]  /*12a00*/  FADD.FTZ R100, R49, R100 ;  /* 0x0000006431647221 */ /* 0x000fe20000010000 */
[----:B------:R-:W-:Y:S03]  /*12a10*/  HMMA.16816.F32 R28, R8, R4, R28 ;  /* 0x00000004081c723c */ /* 0x000fe6000000181c */
[----:B------:R-:W-:Y:S01]  /*12a20*/  FADD.FTZ R104, R55, R104 ;  /* 0x0000006837687221 */ /* 0x000fe20000010000 */
[----:B------:R-:W-:-:S04]  /*12a30*/  FADD.FTZ R100, R21, R100 ;  /* 0x0000006415647221 */ /* 0x000fc80000010000 */
[C---:B------:R-:W-:Y:S01]  /*12a40*/  HMMA.16816.F32 R24, R8.reuse, R6, R24 ;  /* 0x000000060818723c */ /* 0x040fe20000001818 */
[----:B------:R-:W2:Y:S07]  /*12a50*/  LDSM.16.MT88.4 R4, [R86+0x8800] ;  /* 0x008800005604783b */ /* 0x000eae0000004200 */
[C---:B-1----:R-:W-:Y:S08]  /*12a60*/  HMMA.16816.F32 R40, R8.reuse, R16, R40 ;  /* 0x000000100828723c */ /* 0x042ff00000001828 */
[----:B------:R-:W-:Y:S01]  /*12a70*/  HMMA.16816.F32 R32, R8, R18, R32 ;  /* 0x000000120820723c */ /* 0x000fe20000001820 */
[----:B------:R-:W1:Y:S02]  /*12a80*/  LDSM.16.MT88.4 R8, [R45+0x8800] ;  /* 0x008800002d08783b */ /* 0x000e640000004200 */
[----:B------:R-:W-:Y:S01]  /*12a90*/  FADD.FTZ R104, R53, R104 ;  /* 0x0000006835687221 */ /* 0x000fe20000010000 */
[----:B------:R-:W-:Y:S01]  /*12aa0*/  FADD.FTZ R52, R52, R100 ;  /* 0x0000006434347221 */ /* 0x000fe20000010000 */
[----:B------:R-:W-:-:S02]  /*12ab0*/  FFMA.FTZ R80, R75, R76, -R89 ;  /* 0x0000004c4b507223 */ /* 0x000fc40000010859 */
[----:B------:R-:W-:Y:S01]  /*12ac0*/  FADD.FTZ R50, R50, R104 ;  /* 0x0000006832327221 */ /* 0x000fe20000010000 */
[----:B------:R-:W-:-:S03]  /*12ad0*/  FADD.FTZ R52, R22, R52 ;  /* 0x0000003416347221 */ /* 0x000fc60000010000 */
        /* <DEDUP_REMOVED lines=16> */
[-C--:B------:R-:W-:Y:S01]  /*12be0*/  FFMA.FTZ R36, R66, R76.reuse, -R61 ;  /* 0x0000004c42247223 */ /* 0x080fe2000001083d */
[-CC-:B------:R-:W-:Y:S01]  /*12bf0*/  FFMA.FTZ R38, R71, R76.reuse, -R89.reuse ;  /* 0x0000004c47267223 */ /* 0x180fe20000010859 */
[-C--:B------:R-:W-:Y:S01]  /*12c00*/  FFMA.FTZ R12, R70, R76.reuse, -R89 ;  /* 0x0000004c460c7223 */ /* 0x080fe20000010859 */
[----:B------:R-:W-:Y:S01]  /*12c10*/  FADD.FTZ R56, R54, R56 ;  /* 0x0000003836387221 */ /* 0x000fe20000010000 */
[----:B------:R-:W-:Y:S01]  /*12c20*/  FADD.FTZ R77, R78, R77 ;  /* 0x0000004d4e4d7221 */ /* 0x000fe20000010000 */
[----:B---3--:R-:W-:Y:S01]  /*12c30*/  F2FP.F16.F32.PACK_AB R17, R68, R73 ;  /* 0x000000494411723e */ /* 0x008fe200000000ff */
[-CC-:B------:R-:W-:Y:S01]  /*12c40*/  FFMA.FTZ R60, R60, R76.reuse, -R61.reuse ;  /* 0x0000004c3c3c7223 */ /* 0x180fe2000001083d */
[----:B----4-:R-:W-:Y:S01]  /*12c50*/  F2FP.F16.F32.PACK_AB R19, R64, R69 ;  /* 0x000000454013723e */ /* 0x010fe200000000ff */
[-C--:B------:R-:W-:Y:S01]  /*12c60*/  FFMA.FTZ R241, R62, R76.reuse, -R61 ;  /* 0x0000004c3ef17223 */ /* 0x080fe2000001083d */
[----:B-----5:R-:W-:Y:S01]  /*12c70*/  F2FP.F16.F32.PACK_AB R16, R74, R79 ;  /* 0x0000004f4a10723e */ /* 0x020fe200000000ff */
[-CC-:B------:R-:W-:Y:S01]  /*12c80*/  FFMA.FTZ R21, R67, R76.reuse, -R89.reuse ;  /* 0x0000004c43157223 */ /* 0x180fe20000010859 */
[----:B--2---:R-:W-:Y:S01]  /*12c90*/  F2FP.F16.F32.PACK_AB R18, R80, R75 ;  /* 0x0000004b5012723e */ /* 0x004fe200000000ff */
[-C--:B------:R-:W-:Y:S01]  /*12ca0*/  FFMA.FTZ R242, R65, R76.reuse, -R89 ;  /* 0x0000004c41f27223 */ /* 0x080fe20000010859 */
[----:B------:R-:W-:Y:S01]  /*12cb0*/  FFMA.FTZ R63, R63, R76, -R61 ;  /* 0x0000004c3f3f7223 */ /* 0x000fe2000001083d */
[----:B------:R-:W-:Y:S01]  /*12cc0*/  FADD.FTZ R73, R73, R56 ;  /* 0x0000003849497221 */ /* 0x000fe20000010000 */
[----:B------:R-:W-:Y:S01]  /*12cd0*/  FADD.FTZ R79, R79, R77 ;  /* 0x0000004d4f4f7221 */ /* 0x000fe20000010000 */
[----:B------:R-:W-:Y:S04]  /*12ce0*/  MUFU.EX2 R36, R36 ;  /* 0x0000002400247308 */ /* 0x000fe80000000800 */
[----:B------:R-:W2:Y:S01]  /*12cf0*/  MUFU.EX2 R13, R60 ;  /* 0x0000003c000d7308 */ /* 0x000ea20000000800 */
[----:B------:R-:W-:Y:S03]  /*12d00*/  HMMA.16816.F32 R28, R16, R4, R28 ;  /* 0x00000004101c723c */ /* 0x000fe6000000181c */
[----:B------:R-:W-:Y:S02]  /*12d10*/  MUFU.EX2 R38, R38 ;  /* 0x0000002600267308 */ /* 0x000fe40000000800 */
[----:B------:R-:W-:-:S02]  /*12d20*/  FADD.FTZ R73, R68, R73 ;  /* 0x0000004944497221 */ /* 0x000fc40000010000 */
[----:B------:R-:W3:Y:S01]  /*12d30*/  MUFU.EX2 R12, R12 ;  /* 0x0000000c000c7308 */ /* 0x000ee20000000800 */
[C---:B-1----:R-:W-:Y:S03]  /*12d40*/  HMMA.16816.F32 R40, R16.reuse, R8, R40 ;  /* 0x000000081028723c */ /* 0x042fe60000001828 */
[----:B------:R-:W-:Y:S01]  /*12d50*/  FADD.FTZ R79, R74, R79 ;  /* 0x0000004f4a4f7221 */ /* 0x000fe20000010000 */
[----:B------:R-:W-:Y:S04]  /*12d60*/  MUFU.EX2 R37, R63 ;  /* 0x0000003f00257308 */ /* 0x000fe80000000800 */
[----:B------:R-:W1:Y:S01]  /*12d70*/  MUFU.EX2 R241, R241 ;  /* 0x000000f100f17308 */ /* 0x000e620000000800 */
[C---:B------:R-:W-:Y:S03]  /*12d80*/  HMMA.16816.F32 R24, R16.reuse, R6, R24 ;  /* 0x000000061018723c */ /* 0x040fe60000001818 */
[----:B------:R-:W-:Y:S04]  /*12d90*/  MUFU.EX2 R21, R21 ;  /* 0x0000001500157308 */ /* 0x000fe80000000800 */
[----:B------:R-:W4:Y:S01]  /*12da0*/  MUFU.EX2 R242, R242 ;  /* 0x000000f200f27308 */ /* 0x000f220000000800 */
[----:B------:R-:W-:Y:S03]  /*12db0*/  HMMA.16816.F32 R32, R16, R10, R32 ;  /* 0x0000000a1020723c */ /* 0x000fe60000001820 */
[----:B------:R-:W-:Y:S01]  /*12dc0*/  FADD.FTZ R69, R69, R73 ;  /* 0x0000004945457221 */ /* 0x000fe20000010000 */
[----:B------:R-:W-:Y:S01]  /*12dd0*/  FADD.FTZ R75, R75, R79 ;  /* 0x0000004f4b4b7221 */ /* 0x000fe20000010000 */
[----:B------:R-:W-:-:S02]  /*12de0*/  ISETP.GT.AND P0, PT, R47, R218, PT ;  /* 0x000000da2f00720c */ /* 0x000fc40003f04270 */
[----:B------:R-:W-:Y:S01]  /*12df0*/  FADD.FTZ R69, R64, R69 ;  /* 0x0000004540457221 */ /* 0x000fe20000010000 */
[----:B------:R-:W-:Y:S01]  /*12e00*/  FADD.FTZ R75, R80, R75 ;  /* 0x0000004b504b7221 */ /* 0x000fe20000010000 */
[----:B--2---:R-:W-:Y:S02]  /*12e10*/  F2FP.F16.F32.PACK_AB R5, R13, R36 ;  /* 0x000000240d05723e */ /* 0x004fe400000000ff */
[----:B---3--:R-:W-:Y:S01]  /*12e20*/  F2FP.F16.F32.PACK_AB R4, R12, R38 ;  /* 0x000000260c04723e */ /* 0x008fe200000000ff */
[----:B------:R-:W-:Y:S01]  /*12e30*/  FADD.FTZ R36, R36, R69 ;  /* 0x0000004524247221 */ /* 0x000fe20000010000 */
[----:B------:R-:W-:Y:S01]  /*12e40*/  FADD.FTZ R38, R38, R75 ;  /* 0x0000004b26267221 */ /* 0x000fe20000010000 */
[----:B-1----:R-:W-:Y:S02]  /*12e50*/  F2FP.F16.F32.PACK_AB R7, R241, R37 ;  /* 0x00000025f107723e */ /* 0x002fe400000000ff */
[----:B----4-:R-:W-:Y:S01]  /*12e60*/  F2FP.F16.F32.PACK_AB R6, R242, R21 ;  /* 0x00000015f206723e */ /* 0x010fe200000000ff */
[----:B------:R-:W-:Y:S01]  /*12e70*/  FADD.FTZ R36, R13, R36 ;  /* 0x000000240d247221 */ /* 0x000fe20000010000 */
[----:B------:R-:W-:Y:S01]  /*12e80*/  FADD.FTZ R38, R12, R38 ;  /* 0x000000260c267221 */ /* 0x000fe20000010000 */
[----:B------:R-:W-:Y:S02]  /*12e90*/  BSSY B2, `(.L_x_5431) ;  /* 0x0000874000027945 */ /* 0x000fe40003800000 */
[----:B------:R-:W-:Y:S01]  /*12ea0*/  FADD.FTZ R36, R37, R36 ;  /* 0x0000002425247221 */ /* 0x000fe20000010000 */
[----:B------:R-:W-:Y:S01]  /*12eb0*/  FADD.FTZ R38, R21, R38 ;  /* 0x0000002615267221 */ /* 0x000fe20000010000 */
[----:B------:R-:W-:Y:S05]  /*12ec0*/  HMMA.16816.F32 R144, R4, R140, R28 ;  /* 0x0000008c0490723c */ /* 0x000fea000000181c */
[----:B------:R-:W-:-:S02]  /*12ed0*/  IMAD.MOV.U32 R45, RZ, RZ, R47 ;  /* 0x000000ffff2d7224 */ /* 0x000fc400078e002f */
[----:B------:R-:W-:Y:S01]  /*12ee0*/  FADD.FTZ R241, R241, R36 ;  /* 0x00000024f1f17221 */ /* 0x000fe20000010000 */
[----:B------:R-:W-:Y:S01]  /*12ef0*/  FADD.FTZ R242, R242, R38 ;  /* 0x00000026f2f27221 */ /* 0x000fe20000010000 */
[----:B------:R-:W-:Y:S01]  /*12f00*/  IMAD.SHL.U32 R210, R211, 0x4, RZ ;  /* 0x00000004d3d27824 */ /* 0x000fe200078e00ff */
        /* <DEDUP_REMOVED lines=77> */
.L_x_5434:
        /* <DEDUP_REMOVED lines=8> */
.L_x_5435:
[----:B------:R-:W-:Y:S05]  /*13460*/  BSYNC.RECONVERGENT B0 ;  /* 0x0000000000007941 */ /* 0x000fea0003800200 */
.L_x_5433:
[C---:B------:R-:W-:Y:S01]  /*13470*/  IMAD.SHL.U32 R4, R216.reuse, 0x40, RZ ;  /* 0x00000040d8047824 */ /* 0x040fe200078e00ff */
[----:B------:R-:W-:Y:S01]  /*13480*/  SHF.L.U64.HI R5, R216, 0x6, R217 ;  /* 0x00000006d8057819 */ /* 0x000fe200000102d9 */
[----:B------:R-:W-:Y:S01]  /*13490*/  IMAD.SHL.U32 R8, R211, 0x8, RZ ;  /* 0x00000008d3087824 */ /* 0x000fe200078e00ff */
[----:B------:R-:W-:Y:S01]  /*134a0*/  BSSY.RECONVERGENT B1, `(.L_x_5436) ;  /* 0x0000578000017945 */ /* 0x000fe20003800200 */
[--C-:B------:R-:W-:Y:S01]  /*134b0*/  IMAD.IADD R20, R15, 0x1, R51.reuse ;  /* 0x000000010f147824 */ /* 0x100fe200078e0233 */
[----:B------:R-:W-:Y:S01]  /*134c0*/  IADD3 R10, P0, PT, R4, R223, RZ ;  /* 0x000000df040a7210 */ /* 0x000fe20007f1e0ff */
[----:B------:R-:W-:Y:S01]  /*134d0*/  IMAD.IADD R87, R14, 0x1, R51 ;  /* 0x000000010e577824 */ /* 0x000fe200078e0233 */
[----:B------:R-:W-:Y:S01]  /*134e0*/  LOP3.LUT R6, R8, 0x18, RZ, 0xc0, !PT ;  /* 0x0000001808067812 */ /* 0x000fe200078ec0ff */
[----:B------:R-:W-:Y:S01]  /*134f0*/  IMAD.SHL.U32 R104, R44, 0x100, RZ ;  /* 0x000001002c687824 */ /* 0x000fe200078e00ff */
[----:B------:R-:W-:Y:S01]  /*13500*/  LOP3.LUT R7, R8, 0xc0, RZ, 0xc0, !PT ;  /* 0x000000c008077812 */ /* 0x000fe200078ec0ff */
[----:B------:R-:W-:Y:S01]  /*13510*/  IMAD.X R11, R5, 0x1, R222, P0 ;  /* 0x00000001050b7824 */ /* 0x000fe200000e06de */
[----:B------:R-:W-:Y:S01]  /*13520*/  IADD3 R12, P2, PT, R10, R4, RZ ;  /* 0x000000040a0c7210 */ /* 0x000fe20007f5e0ff */
[----:B------:R-:W-:Y:S01]  /*13530*/  VIADD R102, R232, 0x8 ;  /* 0x00000008e8667836 */ /* 0x000fe20000000000 */
[----:B------:R-:W-:-:S02]  /*13540*/  ISETP.GE.AND P0, PT, R6, R226, PT ;  /* 0x000000e20600720c */ /* 0x000fc40003f06270 */
[----:B------:R-:W-:Y:S01]  /*13550*/  LOP3.LUT R7, R7, 0x18, R211, 0xf8, !PT ;  /* 0x0000001807077812 */ /* 0x000fe200078ef8d3 */
[--C-:B------:R-:W-:Y:S01]  /*13560*/  IMAD.X R13, R11, 0x1, R5.reuse, P2 ;  /* 0x000000010b0d7824 */ /* 0x100fe200010e0605 */
[----:B------:R-:W-:Y:S02]  /*13570*/  IADD3 R16, P2, PT, R12, R4, RZ ;  /* 0x000000040c107210 */ /* 0x000fe40007f5e0ff */
[--C-:B------:R-:W-:Y:S02]  /*13580*/  LOP3.LUT R7, R7, 0x18, R8.reuse, 0x78, !PT ;  /* 0x0000001807077812 */ /* 0x100fe400078e7808 */
[----:B------:R-:W-:Y:S01]  /*13590*/  LOP3.LUT R104, R104, R152, RZ, 0xfc, !PT ;  /* 0x0000009868687212 */ /* 0x000fe200078efcff */
[----:B------:R-:W-:Y:S01]  /*135a0*/  IMAD.X R17, R13, 0x1, R5, P2 ;  /* 0x000000010d117824 */ /* 0x000fe200010e0605 */
[----:B------:R-:W-:Y:S02]  /*135b0*/  LOP3.LUT R7, R7, 0x1f20, R8, 0xf8, !PT ;  /* 0x00001f2007077812 */ /* 0x000fe400078ef808 */
[----:B------:R-:W-:Y:S01]  /*135c0*/  IADD3 R6, P2, PT, R16, R4, RZ ;  /* 0x0000000410067210 */ /* 0x000fe20007f5e0ff */
[----:B------:R-:W-:Y:S01]  /*135d0*/  @!P0 IMAD.MOV.U32 R8, RZ, RZ, R223 ;  /* 0x000000ffff088224 */ /* 0x000fe200078e00df */
[----:B------:R-:W-:Y:S01]  /*135e0*/  LEA R108, R7, UR6, 0x1 ;  /* 0x00000006076c7c11 */ /* 0x000fe2000f8e08ff */
[----:B------:R-:W-:-:S02]  /*135f0*/  @!P0 IMAD.MOV.U32 R9, RZ, RZ, R222 ;  /* 0x000000ffff098224 */ /* 0x000fc400078e00de */
[----:B------:R-:W-:Y:S01]  /*13600*/  IMAD.X R7, R17, 0x1, R5, P2 ;  /* 0x0000000111077824 */ /* 0x000fe200010e0605 */
[----:B------:R-:W-:Y:S01]  /*13610*/  IADD3 R18, P2, PT, R6, R4, RZ ;  /* 0x0000000406127210 */ /* 0x000fe20007f5e0ff */
[----:B------:R-:W-:Y:S01]  /*13620*/  IMAD.IADD R103, R104, 0x1, R227 ;  /* 0x0000000168677824 */ /* 0x000fe200078e02e3 */
[----:B------:R-:W-:Y:S01]  /*13630*/  @!PT LDS RZ, [RZ] ;  /* 0x00000000fffff984 */ /* 0x000fe20000000800 */
[----:B------:R-:W-:Y:S01]  /*13640*/  @!PT LDS RZ, [RZ] ;  /* 0x00000000fffff984 */ /* 0x000fe20000000800 */
[----:B------:R-:W-:Y:S01]  /*13650*/  @!PT LDS RZ, [RZ] ;  /* 0x00000000fffff984 */ /* 0x000fe20000000800 */
[----:B------:R1:W-:Y:S03]  /*13660*/  @!P0 LDGSTS.E.BYPASS.LTC128B.128 [R108+0x5000], desc[UR4][R8.64] ;  /* 0x05000000086c8fae */ /* 0x0003e6000b981a04 */
[----:B------:R-:W-:Y:S01]  /*13670*/  IMAD.X R19, R7, 0x1, R5, P2 ;  /* 0x0000000107137824 */ /* 0x000fe200010e0605 */
[----:B------:R-:W-:Y:S01]  /*13680*/  @P0 STS.128 [R108+0x5000], RZ ;  /* 0x005000ff6c000388 */ /* 0x000fe20000000c00 */
[--C-:B------:R-:W-:Y:S02]  /*13690*/  IADD3 R83, PT, PT, R102, 0x138, -R103.reuse ;  /* 0x0000013866537810 */ /* 0x100fe40007ffe867 */
[----:B------:R-:W-:Y:S01]  /*136a0*/  IADD3 R82, PT, PT, R232, 0x138, -R103 ;  /* 0x00000138e8527810 */ /* 0x000fe20007ffe867 */
[----:B------:R-:W-:Y:S01]  /*136b0*/  @!PT LDS RZ, [RZ] ;  /* 0x00000000fffff984 */ /* 0x000fe20000000800 */
[----:B------:R-:W-:Y:S01]  /*136c0*/  @!PT LDS RZ, [RZ] ;  /* 0x00000000fffff984 */ /* 0x000fe20000000800 */
[----:B------:R-:W-:Y:S01]  /*136d0*/  @!PT LDS RZ, [RZ] ;  /* 0x00000000fffff984 */ /* 0x000fe20000000800 */
[----:B------:R-:W-:Y:S01]  /*136e0*/  @!P0 LDGSTS.E.BYPASS.LTC128B.128 [R108+0x5800], desc[UR4][R10.64] ;  /* 0x058000000a6c8fae */ /* 0x000fe2000b981a04 */
[----:B------:R-:W-:-:S02]  /*136f0*/  IABS R83, R83 ;  /* 0x0000005300537213 */ /* 0x000fc40000000000 */
[----:B------:R-:W-:Y:S01]  /*13700*/  IABS R82, R82 ;  /* 0x0000005200527213 */ /* 0x000fe20000000000 */
[----:B------:R-:W-:Y:S01]  /*13710*/  @P0 STS.128 [R108+0x5800], RZ ;  /* 0x005800ff6c000388 */ /* 0x000fe20000000c00 */
[----:B------:R-:W-:Y:S02]  /*13720*/  I2FP.F32.S32 R83, R83 ;  /* 0x0000005300537245 */ /* 0x000fe40000201400 */
[----:B------:R-:W-:Y:S01]  /*13730*/  I2FP.F32.S32 R82, R82 ;  /* 0x0000005200527245 */ /* 0x000fe20000201400 */
[----:B------:R-:W-:Y:S01]  /*13740*/  @!PT LDS RZ, [RZ] ;  /* 0x00000000fffff984 */ /* 0x000fe20000000800 */
[----:B------:R-:W-:Y:S01]  /*13750*/  @!PT LDS RZ, [RZ] ;  /* 0x00000000fffff984 */ /* 0x000fe20000000800 */
[----:B------:R-:W-:Y:S01]  /*13760*/  @!PT LDS RZ, [RZ] ;  /* 0x00000000fffff984 */ /* 0x000fe20000000800 */
[----:B------:R2:W-:Y:S01]  /*13770*/  @!P0 LDGSTS.E.BYPASS.LTC128B.128 [R108+0x6000], desc[UR4][R12.64] ;  /* 0x060000000c6c8fae */ /* 0x0005e2000b981a04 */
[C-C-:B------:R-:W-:Y:S02]  /*13780*/  IADD3 R88, PT, PT, R232.reuse, 0x12f, -R103.reuse ;  /* 0x0000012fe8587810 */ /* 0x140fe40007ffe867 */
[----:B------:R-:W-:Y:S01]  /*13790*/  IADD3 R90, PT, PT, R232, 0x128, -R103 ;  /* 0x00000128e85a7810 */ /* 0x000fe20007ffe867 */
[----:B------:R-:W-:Y:S01]  /*137a0*/  @P0 STS.128 [R108+0x6000], RZ ;  /* 0x006000ff6c000388 */ /* 0x000fe20000000c00 */
[----:B------:R-:W-:-:S02]  /*137b0*/  IABS R88, R88 ;  /* 0x0000005800587213 */ /* 0x000fc40000000000 */
[----:B------:R-:W-:Y:S01]  /*137c0*/  IABS R90, R90 ;  /* 0x0000005a005a7213 */ /* 0x000fe20000000000 */
[----:B------:R-:W-:Y:S01]  /*137d0*/  @!PT LDS RZ, [RZ] ;  /* 0x00000000fffff984 */ /* 0x000fe20000000800 */
[----:B------:R-:W-:Y:S01]  /*137e0*/  @!PT LDS RZ, [RZ] ;  /* 0x00000000fffff984 */ /* 0x000fe20000000800 */
[----:B------:R-:W-:Y:S01]  /*137f0*/  @!PT LDS RZ, [RZ] ;  /* 0x00000000fffff984 */ /* 0x000fe20000000800 */
[----:B------:R-:W-:Y:S01]  /*13800*/  @!P0 LDGSTS.E.BYPASS.LTC128B.128 [R108+0x6800], desc[UR4][R16.64] ;  /* 0x06800000106c8fae */ /* 0x000fe2000b981a04 */
[----:B------:R-:W-:Y:S02]  /*13810*/  I2FP.F32.S32 R88, R88 ;  /* 0x0000005800587245 */ /* 0x000fe40000201400 */
[----:B-1----:R-:W-:Y:S01]  /*13820*/  IADD3 R8, P3, PT, R18, R4, RZ ;  /* 0x0000000412087210 */ /* 0x002fe20007f7e0ff */
[----:B------:R-:W-:Y:S01]  /*13830*/  @P0 STS.128 [R108+0x6800], RZ ;  /* 0x006800ff6c000388 */ /* 0x000fe20000000c00 */
[----:B------:R-:W-:Y:S02]  /*13840*/  I2FP.F32.S32 R90, R90 ;  /* 0x0000005a005a7245 */ /* 0x000fe40000201400 */
[----:B------:R-:W-:Y:S01]  /*13850*/  @!P0 IADD3 R4, P2, PT, R8, R4, RZ ;  /* 0x0000000408048210 */ /* 0x000fe20007f5e0ff */
[----:B------:R-:W-:Y:S01]  /*13860*/  IMAD.X R9, R19, 0x1, R5, P3 ;  /* 0x0000000113097824 */ /* 0x000fe200018e0605 */
[----:B------:R-:W-:Y:S01]  /*13870*/  @!PT LDS RZ, [RZ] ;  /* 0x00000000fffff984 */ /* 0x000fe20000000800 */
[----:B------:R-:W-:Y:S01]  /*13880*/  @!PT LDS RZ, [RZ] ;  /* 0x00000000fffff984 */ /* 0x000fe20000000800 */
[----:B------:R-:W-:Y:S01]  /*13890*/  @!PT LDS RZ, [RZ] ;  /* 0x00000000fffff984 */ /* 0x000fe20000000800 */
[----:B------:R-:W-:Y:S01]  /*138a0*/  @!P0 LDGSTS.E.BYPASS.LTC128B.128 [R108+0x7000], desc[UR4][R6.64] ;  /* 0x07000000066c8fae */ /* 0x000fe2000b981a04 */
[----:B------:R-:W-:-:S02]  /*138b0*/  IADD3 R94, PT, PT, R232, 0x120, -R103 ;  /* 0x00000120e85e7810 */ /* 0x000fc40007ffe867 */
[----:B------:R-:W-:Y:S01]  /*138c0*/  @!P0 IMAD.X R5, R9, 0x1, R5, P2 ;  /* 0x0000000109058824 */ /* 0x000fe200010e0605 */
[----:B------:R-:W-:Y:S01]  /*138d0*/  @P0 STS.128 [R108+0x7000], RZ ;  /* 0x007000ff6c000388 */ /* 0x000fe20000000c00 */
[----:B------:R-:W-:-:S03]  /*138e0*/  IABS R94, R94 ;  /* 0x0000005e005e7213 */ /* 0x000fc60000000000 */
[----:B------:R-:W-:Y:S01]  /*138f0*/  @!PT LDS RZ, [RZ] ;  /* 0x00000000fffff984 */ /* 0x000fe20000000800 */
[----:B------:R-:W-:Y:S01]  /*13900*/  @!PT LDS RZ, [RZ] ;  /* 0x00000000fffff984 */ /* 0x000fe20000000800 */
[----:B------:R-:W-:Y:S01]  /*13910*/  @!PT LDS RZ, [RZ] ;  /* 0x00000000fffff984 */ /* 0x000fe20000000800 */
[----:B------:R-:W-:Y:S01]  /*13920*/  @!P0 LDGSTS.E.BYPASS.LTC128B.128 [R108+0x7800], desc[UR4][R18.64] ;  /* 0x07800000126c8fae */ /* 0x000fe2000b981a04 */
[----:B------:R-:W-:Y:S01]  /*13930*/  I2FP.F32.S32 R94, R94 ;  /* 0x0000005e005e7245 */ /* 0x000fe20000201400 */
[----:B--2---:R-:W-:Y:S02]  /*13940*/  VIADD R12, R104, 0xfffffef9 ;  /* 0xfffffef9680c7836 */ /* 0x004fe40000000000 */
[----:B------:R-:W-:Y:S03]  /*13950*/  @P0 STS.128 [R108+0x7800], RZ ;  /* 0x007800ff6c000388 */ /* 0x000fe60000000c00 */
[C---:B------:R-:W-:Y:S01]  /*13960*/  ISETP.GE.AND P5, PT, R12.reuse, R237, PT ;  /* 0x000000ed0c00720c */ /* 0x040fe20003fa6270 */
[----:B------:R-:W-:Y:S01]  /*13970*/  @!PT LDS RZ, [RZ] ;  /* 0x00000000fffff984 */ /* 0x000fe20000000800 */
[----:B------:R-:W-:Y:S01]  /*13980*/  @!PT LDS RZ, [RZ] ;  /* 0x00000000fffff984 */ /* 0x000fe20000000800 */
[----:B------:R-:W-:Y:S01]  /*13990*/  @!PT LDS RZ, [RZ] ;  /* 0x00000000fffff984 */ /* 0x000fe20000000800 */
[----:B------:R-:W-:Y:S01]  /*139a0*/  @!P0 LDGSTS.E.BYPASS.LTC128B.128 [R108+0x8000], desc[UR4][R8.64] ;  /* 0x08000000086c8fae */ /* 0x000fe2000b981a04 */
[C---:B------:R-:W-:Y:S02]  /*139b0*/  ISETP.GE.AND P6, PT, R12.reuse, R234, PT ;  /* 0x000000ea0c00720c */ /* 0x040fe40003fc6270 */
[C---:B------:R-:W-:Y:S01]  /*139c0*/  ISETP.GE.AND P2, PT, R12.reuse, R236, PT ;  /* 0x000000ec0c00720c */ /* 0x040fe20003f46270 */
[----:B------:R-:W-:Y:S01]  /*139d0*/  @P0 STS.128 [R108+0x8000], RZ ;  /* 0x008000ff6c000388 */ /* 0x000fe20000000c00 */
[----:B------:R-:W-:-:S02]  /*139e0*/  ISETP.GE.AND P4, PT, R12, R235, PT ;  /* 0x000000eb0c00720c */ /* 0x000fc40003f86270 */
[----:B------:R-:W-:Y:S01]  /*139f0*/  IADD3 R12, PT, PT, R102, 0x200, -R103 ;  /* 0x00000200660c7810 */ /* 0x000fe20007ffe867 */
[----:B------:R-:W-:Y:S01]  /*13a00*/  @!PT LDS RZ, [RZ] ;  /* 0x00000000fffff984 */ /* 0x000fe20000000800 */
[----:B------:R-:W-:Y:S01]  /*13a10*/  @!PT LDS RZ, [RZ] ;  /* 0x00000000fffff984 */ /* 0x000fe20000000800 */
[----:B------:R-:W-:Y:S01]  /*13a20*/  @!PT LDS RZ, [RZ] ;  /* 0x00000000fffff984 */ /* 0x000fe20000000800 */
[----:B------:R1:W-:Y:S03]  /*13a30*/  @!P0 LDGSTS.E.BYPASS.LTC128B.128 [R108+0x8800], desc[UR4][R4.64] ;  /* 0x08800000046c8fae */ /* 0x0003e6000b981a04 */
[----:B------:R-:W-:Y:S01]  /*13a40*/  IABS R12, R12 ;  /* 0x0000000c000c7213 */ /* 0x000fe20000000000 */
[----:B------:R-:W-:Y:S03]  /*13a50*/  @P0 STS.128 [R108+0x8800], RZ ;  /* 0x008800ff6c000388 */ /* 0x000fe60000000c00 */
[----:B------:R-:W-:Y:S01]  /*13a60*/  I2FP.F32.S32 R114, R12 ;  /* 0x0000000c00727245 */ /* 0x000fe20000201400 */
[----:B------:R2:W-:Y:S01]  /*13a70*/  LDSM.16.M88.4 R24, [R15] ;  /* 0x000000000f18783b */ /* 0x0005e20000000200 */
[----:B------:R-:W-:-:S03]  /*13a80*/  VIADD R12, R104, 0xfffffe01 ;  /* 0xfffffe01680c7836 */ /* 0x000fc60000000000 */
[----:B------:R-:W3:Y:S04]  /*13a90*/  LDSM.16.M88.4 R36, [R14+0x4c00] ;  /* 0x004c00000e24783b */ /* 0x000ee80000000200 */
[----:B------:R-:W-:Y:S04]  /*13aa0*/  LDSM.16.M88.4 R20, [R20] ;  /* 0x000000001414783b */ /* 0x000fe80000000200 */
[----:B------:R-:W-:Y:S04]  /*13ab0*/  LDSM.16.M88.4 R32, [R87+0x4c00] ;  /* 0x004c00005720783b */ /* 0x000fe80000000200 */
[----:B------:R-:W-:Y:S04]  /*13ac0*/  LDSM.16.M88.4 R28, [R87+0x1000] ;  /* 0x00100000571c783b */ /* 0x000fe80000000200 */
[----:B-1----:R-:W1:Y:S01]  /*13ad0*/  LDSM.16.M88.4 R4, [R14+0x1000] ;  /* 0x001000000e04783b */ /* 0x002e620000000200 */
[----:B--2---:R-:W-:-:S03]  /*13ae0*/  IADD3 R15, PT, PT, R232, 0x200, -R103 ;  /* 0x00000200e80f7810 */ /* 0x004fc60007ffe867 */
[----:B------:R-:W2:Y:S01]  /*13af0*/  LDSM.16.M88.4 R16, [R14+0x1400] ;  /* 0x001400000e10783b */ /* 0x000ea20000000200 */
[----:B------:R-:W-:-:S03]  /*13b00*/  IABS R15, R15 ;  /* 0x0000000f000f7213 */ /* 0x000fc60000000000 */
[----:B------:R-:W0:Y:S01]  /*13b10*/  LDGDEPBAR ;  /* 0x00000000000079af */ /* 0x000e220000000000 */
[----:B------:R-:W-:Y:S01]  /*13b20*/  I2FP.F32.S32 R123, R15 ;  /* 0x0000000f007b7245 */ /* 0x000fe20000201400 */
[----:B------:R-:W-:Y:S01]  /*13b30*/  VIADD R15, R104, 0xfffffe09 ;  /* 0xfffffe09680f7836 */ /* 0x000fe20000000000 */
[C---:B---3--:R-:W-:Y:S08]  /*13b40*/  HMMA.16816.F32 R40, R24.reuse, R38, RZ ;  /* 0x000000261828723c */ /* 0x048ff000000018ff */
[----:B-1----:R-:W-:Y:S01]  /*13b50*/  HMMA.16816.F32 R8, R24, R4, RZ ;  /* 0x000000041808723c */ /* 0x002fe200000018ff */
[----:B------:R-:W-:-:S02]  /*13b60*/  IADD3 R5, PT, PT, R232, 0x107, -R103 ;  /* 0x00000107e8057810 */ /* 0x000fc40007ffe867 */
[----:B------:R-:W-:Y:S02]  /*13b70*/  IADD3 R4, PT, PT, R102, 0x107, -R103 ;  /* 0x0000010766047810 */ /* 0x000fe40007ffe867 */
[----:B------:R-:W-:Y:S02]  /*13b80*/  IABS R5, R5 ;  /* 0x0000000500057213 */ /* 0x000fe40000000000 */
[----:B------:R-:W-:-:S05]  /*13b90*/  IABS R4, R4 ;  /* 0x0000000400047213 */ /* 0x000fca0000000000 */
[----:B------:R-:W-:Y:S05]  /*13ba0*/  HMMA.16816.F32 R40, R20, R34, R40 ;  /* 0x000000221428723c */ /* 0x000fea0000001828 */
[----:B------:R-:W-:Y:S02]  /*13bb0*/  I2FP.F32.S32 R5, R5 ;  /* 0x0000000500057245 */ /* 0x000fe40000201400 */
[----:B------:R-:W-:Y:S01]  /*13bc0*/  I2FP.F32.S32 R13, R4 ;  /* 0x00000004000d7245 */ /* 0x000fe20000201400 */
[----:B------:R-:W-:-:S05]  /*13bd0*/  VIADD R4, R104, 0xfffffe00 ;  /* 0xfffffe0068047836 */ /* 0x000fca0000000000 */
[----:B------:R-:W-:Y:S01]  /*13be0*/  ISETP.GE.AND P3, PT, R4, R237, PT ;  /* 0x000000ed0400720c */ /* 0x000fe20003f66270 */
[----:B------:R-:W-:Y:S05]  /*13bf0*/  HMMA.16816.F32 R8, R20, R28, R8 ;  /* 0x0000001c1408723c */ /* 0x000fea0000001808 */
[C---:B------:R-:W-:Y:S01]  /*13c00*/  FFMA.FTZ R5, -R233.reuse, R5, R41 ;  /* 0x00000005e9057223 */ /* 0x040fe20000010129 */
[----:B------:R-:W-:-:S04]  /*13c10*/  FFMA.FTZ R13, -R233, R13, R43 ;  /* 0x0000000de90d7223 */ /* 0x000fc8000001012b */
[----:B------:R-:W-:Y:S02]  /*13c20*/  FSEL R5, R5, -INF , P5 ;  /* 0xff80000005057808 */ /* 0x000fe40002800000 */
[----:B------:R-:W-:Y:S02]  /*13c30*/  FSEL R41, R13, -INF , P2 ;  /* 0xff8000000d297808 */ /* 0x000fe40001000000 */
[----:B------:R-:W-:Y:S02]  /*13c40*/  FSEL R58, R5, -INF , !P6 ;  /* 0xff800000053a7808 */ /* 0x000fe40007000000 */
[----:B------:R-:W-:-:S03]  /*13c50*/  ISETP.GE.AND P5, PT, R4, R234, PT ;  /* 0x000000ea0400720c */ /* 0x000fc60003fa6270 */
[C---:B------:R-:W-:Y:S01]  /*13c60*/  FFMA.FTZ R114, -R233.reuse, R114, R10 ;  /* 0x00000072e9727223 */ /* 0x040fe2000001010a */
[C---:B------:R-:W-:Y:S01]  /*13c70*/  ISETP.GE.AND P6, PT, R4.reuse, R235, PT ;  /* 0x000000eb0400720c */ /* 0x040fe20003fc6270 */
[----:B------:R-:W-:Y:S01]  /*13c80*/  FFMA.FTZ R123, -R233, R123, R8 ;  /* 0x0000007be97b7223 */ /* 0x000fe20000010108 */
[----:B------:R-:W-:Y:S02]  /*13c90*/  ISETP.GE.AND P2, PT, R4, R236, PT ;  /* 0x000000ec0400720c */ /* 0x000fe40003f46270 */
[----:B------:R-:W-:Y:S03]  /*13ca0*/  HMMA.16816.F32 R4, R24, R6, RZ ;  /* 0x000000061804723c */ /* 0x000fe600000018ff */
        /* <DEDUP_REMOVED lines=10> */
[----:B------:R-:W-:Y:S01]  /*13d50*/  IADD3 R13, PT, PT, R102, 0x1f8, -R103 ;  /* 0x000001f8660d7810 */ /* 0x000fe20007ffe867 */
[----:B------:R-:W-:Y:S01]  /*13d60*/  VIADD R9, R104, 0xfffffe08 ;  /* 0xfffffe0868097836 */ /* 0x000fe20000000000 */
[----:B------:R-:W-:Y:S01]  /*13d70*/  FSEL R123, R123, -INF , P3 ;  /* 0xff8000007b7b7808 */ /* 0x000fe20001800000 */
[----:B------:R-:W-:Y:S01]  /*13d80*/  HMMA.16816.F32 R28, R20, R30, R4 ;  /* 0x0000001e141c723c */ /* 0x000fe20000001804 */
[----:B------:R-:W1:Y:S04]  /*13d90*/  LDSM.16.M88.4 R4, [R87+0x1400] ;  /* 0x001400005704783b */ /* 0x000e680000000200 */
[----:B------:R-:W-:-:S02]  /*13da0*/  FSEL R114, R114, -INF , P2 ;  /* 0xff80000072727808 */ /* 0x000fc40001000000 */
[C---:B------:R-:W-:Y:S02]  /*13db0*/  ISETP.GE.AND P3, PT, R12.reuse, R234, PT ;  /* 0x000000ea0c00720c */ /* 0x040fe40003f66270 */
[----:B------:R-:W-:Y:S02]  /*13dc0*/  ISETP.GE.AND P2, PT, R12, R236, PT ;  /* 0x000000ec0c00720c */ /* 0x000fe40003f46270 */
[----:B------:R-:W-:Y:S02]  /*13dd0*/  FSEL R121, R10, -INF , P4 ;  /* 0xff8000000a797808 */ /* 0x000fe40002000000 */
[----:B------:R-:W-:Y:S02]  /*13de0*/  IABS R13, R13 ;  /* 0x0000000d000d7213 */ /* 0x000fe40000000000 */
[----:B------:R-:W-:Y:S02]  /*13df0*/  FSEL R114, R114, -INF , !P6 ;  /* 0xff80000072727808 */ /* 0x000fe40007000000 */
[----:B------:R-:W-:-:S02]  /*13e00*/  FSEL R121, R121, -INF , !P3 ;  /* 0xff80000079797808 */ /* 0x000fc40005800000 */
[----:B------:R-:W-:Y:S02]  /*13e10*/  FSEL R113, R8, -INF , P2 ;  /* 0xff80000008717808 */ /* 0x000fe40001000000 */
[C---:B------:R-:W-:Y:S02]  /*13e20*/  ISETP.GE.AND P6, PT, R9.reuse, R237, PT ;  /* 0x000000ed0900720c */ /* 0x040fe40003fc6270 */
[C---:B------:R-:W-:Y:S02]  /*13e30*/  ISETP.GE.AND P4, PT, R9.reuse, R234, PT ;  /* 0x000000ea0900720c */ /* 0x040fe40003f86270 */
[C---:B------:R-:W-:Y:S02]  /*13e40*/  ISETP.GE.AND P3, PT, R9.reuse, R235, PT ;  /* 0x000000eb0900720c */ /* 0x040fe40003f66270 */
[----:B------:R-:W-:Y:S02]  /*13e50*/  ISETP.GE.AND P2, PT, R9, R236, PT ;  /* 0x000000ec0900720c */ /* 0x000fe40003f46270 */
[----:B------:R-:W-:Y:S01]  /*13e60*/  FSEL R123, R123, -INF , !P5 ;  /* 0xff8000007b7b7808 */ /* 0x000fe20006800000 */
[----:B--2---:R-:W-:Y:S03]  /*13e70*/  HMMA.16816.F32 R8, R24, R16, RZ ;  /* 0x000000101808723c */ /* 0x004fe600000018ff */
[----:B------:R-:W-:-:S02]  /*13e80*/  I2FP.F32.S32 R13, R13 ;  /* 0x0000000d000d7245 */ /* 0x000fc40000201400 */
[----:B------:R-:W-:Y:S02]  /*13e90*/  ISETP.GE.AND P5, PT, R12, R235, PT ;  /* 0x000000eb0c00720c */ /* 0x000fe40003fa6270 */
[C-C-:B------:R-:W-:Y:S01]  /*13ea0*/  IADD3 R12, PT, PT, R232.reuse, 0x1f8, -R103.reuse ;  /* 0x000001f8e80c7810 */ /* 0x140fe20007ffe867 */
[----:B------:R-:W-:Y:S01]  /*13eb0*/  FFMA.FTZ R30, -R233, R13, R30 ;  /* 0x0000000de91e7223 */ /* 0x000fe2000001011e */
[----:B------:R-:W-:Y:S01]  /*13ec0*/  IADD3 R13, PT, PT, R232, 0x1f7, -R103 ;  /* 0x000001f7e80d7810 */ /* 0x000fe20007ffe867 */
[----:B------:R-:W-:Y:S01]  /*13ed0*/  HMMA.16816.F32 R16, R24, R18, RZ ;  /* 0x000000121810723c */ /* 0x000fe200000018ff */
[----:B------:R-:W-:Y:S02]  /*13ee0*/  IABS R12, R12 ;  /* 0x0000000c000c7213 */ /* 0x000fe40000000000 */
[----:B------:R-:W-:Y:S02]  /*13ef0*/  IABS R13, R13 ;  /* 0x0000000d000d7213 */ /* 0x000fe40000000000 */
[----:B------:R-:W-:-:S02]  /*13f00*/  I2FP.F32.S32 R12, R12 ;  /* 0x0000000c000c7245 */ /* 0x000fc40000201400 */
[----:B------:R-:W-:Y:S02]  /*13f10*/  I2FP.F32.S32 R13, R13 ;  /* 0x0000000d000d7245 */ /* 0x000fe40000201400 */
[----:B------:R-:W-:Y:S01]  /*13f20*/  FSEL R113, R113, -INF , !P5 ;  /* 0xff80000071717808 */ /* 0x000fe20006800000 */
[C---:B------:R-:W-:Y:S01]  /*13f30*/  FFMA.FTZ R28, -R233.reuse, R12, R28 ;  /* 0x0000000ce91c7223 */ /* 0x040fe2000001011c */
[----:B------:R-:W-:Y:S01]  /*13f40*/  IADD3 R12, PT, PT, R102, 0x1f7, -R103 ;  /* 0x000001f7660c7810 */ /* 0x000fe20007ffe867 */
[----:B------:R-:W-:Y:S01]  /*13f50*/  FFMA.FTZ R29, -R233, R13, R29 ;  /* 0x0000000de91d7223 */ /* 0x000fe2000001011d */
[----:B------:R-:W-:Y:S01]  /*13f60*/  ISETP.GE.AND P5, PT, R15, R237, PT ;  /* 0x000000ed0f00720c */ /* 0x000fe20003fa6270 */
[----:B-1----:R-:W-:Y:S05]  /*13f70*/  HMMA.16816.F32 R8, R20, R4, R8 ;  /* 0x000000041408723c */ /* 0x002fea0000001808 */
[----:B------:R-:W-:Y:S01]  /*13f80*/  IABS R12, R12 ;  /* 0x0000000c000c7213 */ /* 0x000fe20000000000 */
[----:B------:R-:W-:Y:S01]  /*13f90*/  VIADD R4, R104, 0xfffffe10 ;  /* 0xfffffe1068047836 */ /* 0x000fe20000000000 */
[----:B------:R-:W-:-:S02]  /*13fa0*/  FSEL R112, R28, -INF , P6 ;  /* 0xff8000001c707808 */ /* 0x000fc40003000000 */
[----:B------:R-:W-:Y:S02]  /*13fb0*/  I2FP.F32.S32 R12, R12 ;  /* 0x0000000c000c7245 */ /* 0x000fe40000201400 */
[----:B------:R-:W-:Y:S01]  /*13fc0*/  FSEL R29, R29, -INF , P5 ;  /* 0xff8000001d1d7808 */ /* 0x000fe20002800000 */
[----:B------:R-:W-:Y:S03]  /*13fd0*/  HMMA.16816.F32 R16, R20, R6, R16 ;  /* 0x000000061410723c */ /* 0x000fe60000001810 */
[----:B------:R-:W-:Y:S01]  /*13fe0*/  ISETP.GE.AND P6, PT, R15, R234, PT ;  /* 0x000000ea0f00720c */ /* 0x000fe20003fc6270 */
[----:B------:R-:W-:Y:S01]  /*13ff0*/  FFMA.FTZ R12, -R233, R12, R31 ;  /* 0x0000000ce90c7223 */ /* 0x000fe2000001011f */
[----:B------:R-:W-:Y:S02]  /*14000*/  IADD3 R13, PT, PT, R232, 0x1f0, -R103 ;  /* 0x000001f0e80d7810 */ /* 0x000fe40007ffe867 */
[----:B------:R-:W-:-:S02]  /*14010*/  FSEL R111, R30, -INF , P2 ;  /* 0xff8000001e6f7808 */ /* 0x000fc40001000000 */
[----:B------:R-:W-:Y:S02]  /*14020*/  FSEL R122, R29, -INF , !P6 ;  /* 0xff8000001d7a7808 */ /* 0x000fe40007000000 */
[----:B------:R-:W-:Y:S01]  /*14030*/  IADD3 R5, PT, PT, R102, 0x1f0, -R103 ;  /* 0x000001f066057810 */ /* 0x000fe20007ffe867 */
[----:B------:R-:W1:Y:S01]  /*14040*/  LDSM.16.M88.4 R28, [R14+0x1800] ;  /* 0x001800000e1c783b */ /* 0x000e620000000200 */
[----:B------:R-:W-:Y:S02]  /*14050*/  IABS R13, R13 ;  /* 0x0000000d000d7213 */ /* 0x000fe40000000000 */
[----:B------:R-:W-:Y:S02]  /*14060*/  IABS R5, R5 ;  /* 0x0000000500057213 */ /* 0x000fe40000000000 */
[----:B------:R-:W-:Y:S02]  /*14070*/  I2FP.F32.S32 R130, R13 ;  /* 0x0000000d00827245 */ /* 0x000fe40000201400 */
[----:B------:R-:W-:-:S02]  /*14080*/  ISETP.GE.AND P2, PT, R15, R236, PT ;  /* 0x000000ec0f00720c */ /* 0x000fc40003f46270 */
[----:B------:R-:W-:Y:S01]  /*14090*/  I2FP.F32.S32 R190, R5 ;  /* 0x0000000500be7245 */ /* 0x000fe20000201400 */
[----:B------:R-:W-:Y:S01]  /*140a0*/  FFMA.FTZ R130, -R233, R130, R8 ;  /* 0x00000082e9827223 */ /* 0x000fe20000010108 */
[----:B------:R-:W-:Y:S02]  /*140b0*/  FSEL R111, R111, -INF , !P3 ;  /* 0xff8000006f6f7808 */ /* 0x000fe40005800000 */
[----:B------:R-:W-:Y:S01]  /*140c0*/  ISETP.GE.AND P3, PT, R4, R237, PT ;  /* 0x000000ed0400720c */ /* 0x000fe20003f66270 */
[----:B------:R-:W-:Y:S01]  /*140d0*/  FFMA.FTZ R190, -R233, R190, R10 ;  /* 0x000000bee9be7223 */ /* 0x000fe2000001010a */
[----:B------:R-:W-:Y:S02]  /*140e0*/  FSEL R110, R12, -INF , P2 ;  /* 0xff8000000c6e7808 */ /* 0x000fe40001000000 */
[----:B------:R-:W-:Y:S02]  /*140f0*/  FSEL R112, R112, -INF , !P4 ;  /* 0xff80000070707808 */ /* 0x000fe40006000000 */
[----:B------:R-:W-:-:S02]  /*14100*/  ISETP.GE.AND P5, PT, R4, R234, PT ;  /* 0x000000ea0400720c */ /* 0x000fc40003fa6270 */
[CC--:B------:R-:W-:Y:S02]  /*14110*/  ISETP.GE.AND P6, PT, R4.reuse, R235.reuse, PT ;  /* 0x000000eb0400720c */ /* 0x0c0fe40003fc6270 */
[----:B------:R-:W-:Y:S01]  /*14120*/  ISETP.GE.AND P2, PT, R4, R236, PT ;  /* 0x000000ec0400720c */ /* 0x000fe20003f46270 */
[C---:B------:R-:W-:Y:S01]  /*14130*/  VIADD R4, R104.reuse, 0xfffffe11 ;  /* 0xfffffe1168047836 */ /* 0x040fe20000000000 */
[----:B------:R-:W-:Y:S01]  /*14140*/  ISETP.GE.AND P4, PT, R15, R235, PT ;  /* 0x000000eb0f00720c */ /* 0x000fe20003f86270 */
[----:B------:R-:W-:Y:S01]  /*14150*/  VIADD R15, R104, 0xfffffe19 ;  /* 0xfffffe19680f7836 */ /* 0x000fe20000000000 */
[----:B------:R-:W-:Y:S02]  /*14160*/  FSEL R130, R130, -INF , P3 ;  /* 0xff80000082827808 */ /* 0x000fe40001800000 */
[----:B------:R-:W-:Y:S02]  /*14170*/  IADD3 R10, PT, PT, R232, 0x1ef, -R103 ;  /* 0x000001efe80a7810 */ /* 0x000fe40007ffe867 */
[----:B------:R-:W-:-:S02]  /*14180*/  FSEL R110, R110, -INF , !P4 ;  /* 0xff8000006e6e7808 */ /* 0x000fc40006000000 */
[----:B------:R-:W-:Y:S02]  /*14190*/  FSEL R130, R130, -INF , !P5 ;  /* 0xff80000082827808 */ /* 0x000fe40006800000 */
[----:B------:R-:W-:Y:S02]  /*141a0*/  FSEL R190, R190, -INF , P2 ;  /* 0xff800000bebe7808 */ /* 0x000fe40001000000 */
[C---:B------:R-:W-:Y:S02]  /*141b0*/  ISETP.GE.AND P4, PT, R4.reuse, R237, PT ;  /* 0x000000ed0400720c */ /* 0x040fe40003f86270 */
[C---:B------:R-:W-:Y:S02]  /*141c0*/  ISETP.GE.AND P3, PT, R4.reuse, R234, PT ;  /* 0x000000ea0400720c */ /* 0x040fe40003f66270 */
[C---:B------:R-:W-:Y:S02]  /*141d0*/  ISETP.GE.AND P5, PT, R4.reuse, R235, PT ;  /* 0x000000eb0400720c */ /* 0x040fe40003fa6270 */
[----:B------:R-:W-:-:S02]  /*141e0*/  ISETP.GE.AND P2, PT, R4, R236, PT ;  /* 0x000000ec0400720c */ /* 0x000fc40003f46270 */
[C-C-:B------:R-:W-:Y:S01]  /*141f0*/  IADD3 R8, PT, PT, R102.reuse, 0x1ef, -R103.reuse ;  /* 0x000001ef66087810 */ /* 0x140fe20007ffe867 */
[----:B------:R-:W2:Y:S01]  /*14200*/  LDSM.16.M88.4 R4, [R87+0x1800] ;  /* 0x001800005704783b */ /* 0x000ea20000000200 */
[----:B------:R-:W-:Y:S02]  /*14210*/  IABS R10, R10 ;  /* 0x0000000a000a7213 */ /* 0x000fe40000000000 */
[----:B------:R-:W-:Y:S02]  /*14220*/  IABS R8, R8 ;  /* 0x0000000800087213 */ /* 0x000fe40000000000 */
[----:B------:R-:W-:Y:S02]  /*14230*/  I2FP.F32.S32 R10, R10 ;  /* 0x0000000a000a7245 */ /* 0x000fe40000201400 */
[----:B------:R-:W-:Y:S02]  /*14240*/  I2FP.F32.S32 R8, R8 ;  /* 0x0000000800087245 */ /* 0x000fe40000201400 */
[----:B------:R-:W-:Y:S01]  /*14250*/  IADD3 R13, PT, PT, R102, 0x1e8, -R103 ;  /* 0x000001e8660d7810 */ /* 0x000fe20007ffe867 */
[----:B------:R-:W-:Y:S01]  /*14260*/  FFMA.FTZ R10, -R233, R10, R9 ;  /* 0x0000000ae90a7223 */ /* 0x000fe20000010109 */
[----:B------:R-:W-:-:S02]  /*14270*/  VIADD R9, R104, 0xfffffe18 ;  /* 0xfffffe1868097836 */ /* 0x000fc40000000000 */
[----:B------:R-:W-:Y:S01]  /*14280*/  FFMA.FTZ R8, -R233, R8, R11 ;  /* 0x00000008e9087223 */ /* 0x000fe2000001010b */
[----:B------:R-:W-:Y:S02]  /*14290*/  IABS R13, R13 ;  /* 0x0000000d000d7213 */ /* 0x000fe40000000000 */
[----:B------:R-:W-:Y:S02]  /*142a0*/  FSEL R189, R10, -INF , P4 ;  /* 0xff8000000abd7808 */ /* 0x000fe40002000000 */
[----:B------:R-:W-:Y:S02]  /*142b0*/  FSEL R190, R190, -INF , !P6 ;  /* 0xff800000bebe7808 */ /* 0x000fe40007000000 */
[----:B------:R-:W-:Y:S02]  /*142c0*/  FSEL R189, R189, -INF , !P3 ;  /* 0xff800000bdbd7808 */ /* 0x000fe40005800000 */
[----:B------:R-:W-:Y:S02]  /*142d0*/  FSEL R116, R8, -INF , P2 ;  /* 0xff80000008747808 */ /* 0x000fe40001000000 */
[----:B------:R-:W-:-:S02]  /*142e0*/  ISETP.GE.AND P6, PT, R9, R237, PT ;  /* 0x000000ed0900720c */ /* 0x000fc40003fc6270 */
[C---:B------:R-:W-:Y:S02]  /*142f0*/  ISETP.GE.AND P4, PT, R9.reuse, R234, PT ;  /* 0x000000ea0900720c */ /* 0x040fe40003f86270 */
[C---:B------:R-:W-:Y:S02]  /*14300*/  ISETP.GE.AND P3, PT, R9.reuse, R235, PT ;  /* 0x000000eb0900720c */ /* 0x040fe40003f66270 */
[----:B------:R-:W-:Y:S02]  /*14310*/  ISETP.GE.AND P2, PT, R9, R236, PT ;  /* 0x000000ec0900720c */ /* 0x000fe40003f46270 */
[----:B------:R-:W-:Y:S01]  /*14320*/  I2FP.F32.S32 R13, R13 ;  /* 0x0000000d000d7245 */ /* 0x000fe20000201400 */
[----:B-1----:R-:W-:Y:S03]  /*14330*/  HMMA.16816.F32 R8, R24, R28, RZ ;  /* 0x0000001c1808723c */ /* 0x002fe600000018ff */
[----:B------:R-:W-:-:S02]  /*14340*/  IADD3 R12, PT, PT, R232, 0x1e8, -R103 ;  /* 0x000001e8e80c7810 */ /* 0x000fc40007ffe867 */
[----:B------:R-:W-:Y:S01]  /*14350*/  FSEL R116, R116, -INF , !P5 ;  /* 0xff80000074747808 */ /* 0x000fe20006800000 */
[----:B------:R-:W-:Y:S01]  /*14360*/  FFMA.FTZ R18, -R233, R13, R18 ;  /* 0x0000000de9127223 */ /* 0x000fe20000010112 */
[----:B------:R-:W-:Y:S02]  /*14370*/  IABS R12, R12 ;  /* 0x0000000c000c7213 */ /* 0x000fe40000000000 */
[----:B------:R-:W-:Y:S01]  /*14380*/  IADD3 R13, PT, PT, R232, 0x1e7, -R103 ;  /* 0x000001e7e80d7810 */ /* 0x000fe20007ffe867 */
[----:B------:R-:W-:Y:S01]  /*14390*/  HMMA.16816.F32 R28, R24, R30, RZ ;  /* 0x0000001e181c723c */ /* 0x000fe200000018ff */
[----:B------:R-:W-:Y:S02]  /*143a0*/  I2FP.F32.S32 R12, R12 ;  /* 0x0000000c000c7245 */ /* 0x000fe40000201400 */
[----:B------:R-:W-:Y:S02]  /*143b0*/  IABS R13, R13 ;  /* 0x0000000d000d7213 */ /* 0x000fe40000000000 */
[----:B------:R-:W-:Y:S01]  /*143c0*/  ISETP.GE.AND P5, PT, R15, R237, PT ;  /* 0x000000ed0f00720c */ /* 0x000fe20003fa6270 */
[----:B------:R-:W-:Y:S01]  /*143d0*/  FFMA.FTZ R16, -R233, R12, R16 ;  /* 0x0000000ce9107223 */ /* 0x000fe20000010110 */
[----:B------:R-:W-:-:S02]  /*143e0*/  I2FP.F32.S32 R13, R13 ;  /* 0x0000000d000d7245 */ /* 0x000fc40000201400 */
[----:B------:R-:W-:Y:S02]  /*143f0*/  IADD3 R12, PT, PT, R102, 0x1e7, -R103 ;  /* 0x000001e7660c7810 */ /* 0x000fe40007ffe867 */
[----:B------:R-:W-:Y:S01]  /*14400*/  FSEL R188, R16, -INF , P6 ;  /* 0xff80000010bc7808 */ /* 0x000fe20003000000 */
[----:B------:R-:W-:Y:S01]  /*14410*/  FFMA.FTZ R17, -R233, R13, R17 ;  /* 0x0000000de9117223 */ /* 0x000fe20000010111 */
[----:B------:R-:W-:Y:S01]  /*14420*/  IABS R12, R12 ;  /* 0x0000000c000c7213 */ /* 0x000fe20000000000 */
[----:B--2---:R-:W-:Y:S05]  /*14430*/  HMMA.16816.F32 R8, R20, R4, R8 ;  /* 0x000000041408723c */ /* 0x004fea0000001808 */
[----:B------:R-:W-:Y:S01]  /*14440*/  ISETP.GE.AND P6, PT, R15, R234, PT ;  /* 0x000000ea0f00720c */ /* 0x000fe20003fc6270 */
[----:B------:R-:W-:Y:S01]  /*14450*/  VIADD R4, R104, 0xfffffe20 ;  /* 0xfffffe2068047836 */ /* 0x000fe20000000000 */
[----:B------:R-:W-:-:S02]  /*14460*/  I2FP.F32.S32 R12, R12 ;  /* 0x0000000c000c7245 */ /* 0x000fc40000201400 */
[----:B------:R-:W-:Y:S02]  /*14470*/  FSEL R17, R17, -INF , P5 ;  /* 0xff80000011117808 */ /* 0x000fe40002800000 */
[----:B------:R-:W-:Y:S01]  /*14480*/  IADD3 R13, PT, PT, R232, 0x1e0, -R103 ;  /* 0x000001e0e80d7810 */ /* 0x000fe20007ffe867 */
[----:B------:R-:W-:Y:S01]  /*14490*/  FFMA.FTZ R12, -R233, R12, R19 ;  /* 0x0000000ce90c7223 */ /* 0x000fe20000010113 */
[----:B------:R-:W-:Y:S01]  /*144a0*/  FSEL R129, R18, -INF , P2 ;  /* 0xff80000012817808 */ /* 0x000fe20001000000 */
[----:B------:R-:W-:Y:S03]  /*144b0*/  HMMA.16816.F32 R28, R20, R6, R28 ;  /* 0x00000006141c723c */ /* 0x000fe6000000181c */
[----:B------:R-:W-:Y:S02]  /*144c0*/  FSEL R187, R17, -INF , !P6 ;  /* 0xff80000011bb7808 */ /* 0x000fe40007000000 */
[----:B------:R-:W-:Y:S01]  /*144d0*/  IADD3 R5, PT, PT, R102, 0x1e0, -R103 ;  /* 0x000001e066057810 */ /* 0x000fe20007ffe867 */
[----:B------:R-:W1:Y:S01]  /*144e0*/  LDSM.16.M88.4 R16, [R14+0x1c00] ;  /* 0x001c00000e10783b */ /* 0x000e620000000200 */
[----:B------:R-:W-:-:S02]  /*144f0*/  IABS R13, R13 ;  /* 0x0000000d000d7213 */ /* 0x000fc40000000000 */
[----:B------:R-:W-:Y:S02]  /*14500*/  IABS R5, R5 ;  /* 0x0000000500057213 */ /* 0x000fe40000000000 */
[----:B------:R-:W-:Y:S02]  /*14510*/  I2FP.F32.S32 R184, R13 ;  /* 0x0000000d00b87245 */ /* 0x000fe40000201400 */
[----:B------:R-:W-:Y:S02]  /*14520*/  ISETP.GE.AND P2, PT, R15, R236, PT ;  /* 0x000000ec0f00720c */ /* 0x000fe40003f46270 */
[----:B------:R-:W-:Y:S01]  /*14530*/  I2FP.F32.S32 R35, R5 ;  /* 0x0000000500237245 */ /* 0x000fe20000201400 */
[----:B------:R-:W-:Y:S01]  /*14540*/  FFMA.FTZ R184, -R233, R184, R8 ;  /* 0x000000b8e9b87223 */ /* 0x000fe20000010108 */
[----:B------:R-:W-:Y:S02]  /*14550*/  FSEL R129, R129, -INF , !P3 ;  /* 0xff80000081817808 */ /* 0x000fe40005800000 */
[----:B------:R-:W-:Y:S01]  /*14560*/  ISETP.GE.AND P3, PT, R4, R237, PT ;  /* 0x000000ed0400720c */ /* 0x000fe20003f66270 */
[----:B------:R-:W-:Y:S01]  /*14570*/  FFMA.FTZ R35, -R233, R35, R10 ;  /* 0x00000023e9237223 */ /* 0x000fe2000001010a */
[----:B------:R-:W-:-:S02]  /*14580*/  FSEL R131, R12, -INF , P2 ;  /* 0xff8000000c837808 */ /* 0x000fc40001000000 */
[----:B------:R-:W-:Y:S02]  /*14590*/  FSEL R188, R188, -INF , !P4 ;  /* 0xff800000bcbc7808 */ /* 0x000fe40006000000 */
[C---:B------:R-:W-:Y:S02]  /*145a0*/  ISETP.GE.AND P5, PT, R4.reuse, R234, PT ;  /* 0x000000ea0400720c */ /* 0x040fe40003fa6270 */
[CC--:B------:R-:W-:Y:S02]  /*145b0*/  ISETP.GE.AND P6, PT, R4.reuse, R235.reuse, PT ;  /* 0x000000eb0400720c */ /* 0x0c0fe40003fc6270 */
[----:B------:R-:W-:Y:S01]  /*145c0*/  ISETP.GE.AND P2, PT, R4, R236, PT ;  /* 0x000000ec0400720c */ /* 0x000fe20003f46270 */
[C---:B------:R-:W-:Y:S01]  /*145d0*/  VIADD R4, R104.reuse, 0xfffffe21 ;  /* 0xfffffe2168047836 */ /* 0x040fe20000000000 */
        /* <DEDUP_REMOVED lines=21> */
[----:B------:R-:W-:Y:S02]  /*14730*/  IABS R13, R13 ;  /* 0x0000000d000d7213 */ /* 0x000fe40000000000 */
[----:B------:R-:W-:Y:S02]  /*14740*/  FSEL R183, R10, -INF , P4 ;  /* 0xff8000000ab77808 */ /* 0x000fe40002000000 */
[----:B------:R-:W-:-:S02]  /*14750*/  FSEL R35, R35, -INF , !P6 ;  /* 0xff80000023237808 */ /* 0x000fc40007000000 */
[----:B------:R-:W-:Y:S02]  /*14760*/  FSEL R183, R183, -INF , !P3 ;  /* 0xff800000b7b77808 */ /* 0x000fe40005800000 */
[----:B------:R-:W-:Y:S02]  /*14770*/  FSEL R34, R8, -INF , P2 ;  /* 0xff80000008227808 */ /* 0x000fe40001000000 */
[C---:B------:R-:W-:Y:S02]  /*14780*/  ISETP.GE.AND P6, PT, R9.reuse, R237, PT ;  /* 0x000000ed0900720c */ /* 0x040fe40003fc6270 */
[C---:B------:R-:W-:Y:S02]  /*14790*/  ISETP.GE.AND P4, PT, R9.reuse, R234, PT ;  /* 0x000000ea0900720c */ /* 0x040fe40003f86270 */
[C---:B------:R-:W-:Y:S02]  /*147a0*/  ISETP.GE.AND P3, PT, R9.reuse, R235, PT ;  /* 0x000000eb0900720c */ /* 0x040fe40003f66270 */
[----:B------:R-:W-:-:S02]  /*147b0*/  ISETP.GE.AND P2, PT, R9, R236, PT ;  /* 0x000000ec0900720c */ /* 0x000fc40003f46270 */
[----:B------:R-:W-:Y:S01]  /*147c0*/  I2FP.F32.S32 R13, R13 ;  /* 0x0000000d000d7245 */ /* 0x000fe20000201400 */
[C---:B-1----:R-:W-:Y:S03]  /*147d0*/  HMMA.16816.F32 R8, R24.reuse, R16, RZ ;  /* 0x000000101808723c */ /* 0x042fe600000018ff */
[--C-:B------:R-:W-:Y:S02]  /*147e0*/  IADD3 R12, PT, PT, R232, 0x1d8, -R103.reuse ;  /* 0x000001d8e80c7810 */ /* 0x100fe40007ffe867 */
[----:B------:R-:W-:Y:S01]  /*147f0*/  FSEL R34, R34, -INF , !P5 ;  /* 0xff80000022227808 */ /* 0x000fe20006800000 */
[----:B------:R-:W-:Y:S01]  /*14800*/  FFMA.FTZ R30, -R233, R13, R30 ;  /* 0x0000000de91e7223 */ /* 0x000fe2000001011e */
[----:B------:R-:W-:Y:S02]  /*14810*/  IABS R12, R12 ;  /* 0x0000000c000c7213 */ /* 0x000fe40000000000 */
[----:B------:R-:W-:Y:S01]  /*14820*/  IADD3 R13, PT, PT, R232, 0x1d7, -R103 ;  /* 0x000001d7e80d7810 */ /* 0x000fe20007ffe867 */
[----:B------:R-:W-:Y:S01]  /*14830*/  HMMA.16816.F32 R16, R24, R18, RZ ;  /* 0x000000121810723c */ /* 0x000fe200000018ff */
[----:B------:R-:W-:-:S02]  /*14840*/  I2FP.F32.S32 R12, R12 ;  /* 0x0000000c000c7245 */ /* 0x000fc40000201400 */
[----:B------:R-:W-:Y:S02]  /*14850*/  IABS R13, R13 ;  /* 0x0000000d000d7213 */ /* 0x000fe40000000000 */
[----:B------:R-:W-:Y:S01]  /*14860*/  ISETP.GE.AND P5, PT, R15, R237, PT ;  /* 0x000000ed0f00720c */ /* 0x000fe20003fa6270 */
[C---:B------:R-:W-:Y:S01]  /*14870*/  FFMA.FTZ R28, -R233.reuse, R12, R28 ;  /* 0x0000000ce91c7223 */ /* 0x040fe2000001011c */
[----:B------:R-:W-:Y:S02]  /*14880*/  I2FP.F32.S32 R13, R13 ;  /* 0x0000000d000d7245 */ /* 0x000fe40000201400 */
        /* <DEDUP_REMOVED lines=21> */
[C---:B------:R-:W-:Y:S01]  /*149e0*/  FFMA.FTZ R179, -R233.reuse, R179, R8 ;  /* 0x000000b3e9b37223 */ /* 0x040fe20000010108 */
        /* <DEDUP_REMOVED lines=115> */
[C-C-:B------:R-:W-:Y:S02]  /*15120*/  IADD3 R12, PT, PT, R232.reuse, 0x1b8, -R103.reuse ;  /* 0x000001b8e80c7810 */ /* 0x140fe40007ffe867 */
        /* <DEDUP_REMOVED lines=515> */
[----:B-1----:R-:W-:Y:S03]  /*17160*/  HMMA.16816.F32 R8, R24, R28, RZ ;  /* 0x0000001c1808723c */ /* 0x002fe600000018ff */
[----:B------:R-:W-:Y:S02]  /*17170*/  I2FP.F32.S32 R13, R13 ;  /* 0x0000000d000d7245 */ /* 0x000fe40000201400 */
[C-C-:B------:R-:W-:Y:S02]  /*17180*/  IADD3 R12, PT, PT, R232.reuse, 0x148, -R103.reuse ;  /* 0x00000148e80c7810 */ /* 0x140fe40007ffe867 */
[----:B------:R-:W-:Y:S01]  /*17190*/  FSEL R73, R73, -INF , !P5 ;  /* 0xff80000049497808 */ /* 0x000fe20006800000 */
[----:B------:R-:W-:Y:S01]  /*171a0*/  FFMA.FTZ R18, -R233, R13, R18 ;  /* 0x0000000de9127223 */ /* 0x000fe20000010112 */
[----:B------:R-:W-:Y:S02]  /*171b0*/  IABS R12, R12 ;  /* 0x0000000c000c7213 */ /* 0x000fe40000000000 */
[----:B------:R-:W-:-:S02]  /*171c0*/  IADD3 R13, PT, PT, R232, 0x147, -R103 ;  /* 0x00000147e80d7810 */ /* 0x000fc40007ffe867 */
[----:B------:R-:W-:Y:S02]  /*171d0*/  I2FP.F32.S32 R12, R12 ;  /* 0x0000000c000c7245 */ /* 0x000fe40000201400 */
[----:B------:R-:W-:Y:S02]  /*171e0*/  IABS R13, R13 ;  /* 0x0000000d000d7213 */ /* 0x000fe40000000000 */
[----:B------:R-:W-:Y:S01]  /*171f0*/  ISETP.GE.AND P5, PT, R15, R237, PT ;  /* 0x000000ed0f00720c */ /* 0x000fe20003fa6270 */
[C---:B------:R-:W-:Y:S01]  /*17200*/  FFMA.FTZ R16, -R233.reuse, R12, R16 ;  /* 0x0000000ce9107223 */ /* 0x040fe20000010110 */
[----:B------:R-:W-:Y:S02]  /*17210*/  I2FP.F32.S32 R13, R13 ;  /* 0x0000000d000d7245 */ /* 0x000fe40000201400 */
[----:B------:R-:W-:Y:S01]  /*17220*/  IADD3 R12, PT, PT, R102, 0x147, -R103 ;  /* 0x00000147660c7810 */ /* 0x000fe20007ffe867 */
[----:B--2---:R-:W-:Y:S05]  /*17230*/  HMMA.16816.F32 R8, R20, R4, R8 ;  /* 0x000000041408723c */ /* 0x004fea0000001808 */
[----:B------:R-:W-:Y:S01]  /*17240*/  FSEL R74, R16, -INF , P6 ;  /* 0xff800000104a7808 */ /* 0x000fe20003000000 */
[----:B------:R-:W-:Y:S01]  /*17250*/  FFMA.FTZ R17, -R233, R13, R17 ;  /* 0x0000000de9117223 */ /* 0x000fe20000010111 */
[----:B------:R-:W-:Y:S01]  /*17260*/  IABS R12, R12 ;  /* 0x0000000c000c7213 */ /* 0x000fe20000000000 */
[----:B------:R-:W-:Y:S01]  /*17270*/  VIADD R4, R104, 0xfffffec0 ;  /* 0xfffffec068047836 */ /* 0x000fe20000000000 */
[----:B------:R-:W-:-:S02]  /*17280*/  ISETP.GE.AND P6, PT, R15, R234, PT ;  /* 0x000000ea0f00720c */ /* 0x000fc40003fc6270 */
[----:B------:R-:W-:Y:S02]  /*17290*/  I2FP.F32.S32 R12, R12 ;  /* 0x0000000c000c7245 */ /* 0x000fe40000201400 */
[----:B------:R-:W-:Y:S02]  /*172a0*/  FSEL R17, R17, -INF , P5 ;  /* 0xff80000011117808 */ /* 0x000fe40002800000 */
[----:B------:R-:W-:Y:S01]  /*172b0*/  IADD3 R13, PT, PT, R232, 0x140, -R103 ;  /* 0x00000140e80d7810 */ /* 0x000fe20007ffe867 */
[----:B------:R-:W-:Y:S01]  /*172c0*/  FFMA.FTZ R12, -R233, R12, R19 ;  /* 0x0000000ce90c7223 */ /* 0x000fe20000010113 */
[----:B------:R-:W-:Y:S02]  /*172d0*/  FSEL R75, R18, -INF , P2 ;  /* 0xff800000124b7808 */ /* 0x000fe40001000000 */
[----:B------:R-:W-:Y:S02]  /*172e0*/  FSEL R76, R17, -INF , !P6 ;  /* 0xff800000114c7808 */ /* 0x000fe40007000000 */
[----:B------:R-:W-:Y:S01]  /*172f0*/  IADD3 R5, PT, PT, R102, 0x140, -R103 ;  /* 0x0000014066057810 */ /* 0x000fe20007ffe867 */
[----:B------:R-:W-:Y:S03]  /*17300*/  HMMA.16816.F32 R16, R24, R30, RZ ;  /* 0x0000001e1810723c */ /* 0x000fe600000018ff */
[----:B------:R-:W-:Y:S01]  /*17310*/  IABS R13, R13 ;  /* 0x0000000d000d7213 */ /* 0x000fe20000000000 */
[----:B------:R-:W1:Y:S01]  /*17320*/  LDSM.16.M88.4 R28, [R14+0x4400] ;  /* 0x004400000e1c783b */ /* 0x000e620000000200 */
[----:B------:R-:W-:-:S02]  /*17330*/  IABS R5, R5 ;  /* 0x0000000500057213 */ /* 0x000fc40000000000 */
[----:B------:R-:W-:Y:S02]  /*17340*/  I2FP.F32.S32 R78, R13 ;  /* 0x0000000d004e7245 */ /* 0x000fe40000201400 */
[----:B------:R-:W-:Y:S02]  /*17350*/  ISETP.GE.AND P2, PT, R15, R236, PT ;  /* 0x000000ec0f00720c */ /* 0x000fe40003f46270 */
[----:B------:R-:W-:Y:S01]  /*17360*/  I2FP.F32.S32 R79, R5 ;  /* 0x00000005004f7245 */ /* 0x000fe20000201400 */
[----:B------:R-:W-:Y:S01]  /*17370*/  FFMA.FTZ R78, -R233, R78, R8 ;  /* 0x0000004ee94e7223 */ /* 0x000fe20000010108 */
[----:B------:R-:W-:Y:S02]  /*17380*/  FSEL R75, R75, -INF , !P3 ;  /* 0xff8000004b4b7808 */ /* 0x000fe40005800000 */
[----:B------:R-:W-:Y:S01]  /*17390*/  ISETP.GE.AND P3, PT, R4, R237, PT ;  /* 0x000000ed0400720c */ /* 0x000fe20003f66270 */
[----:B------:R-:W-:Y:S01]  /*173a0*/  FFMA.FTZ R79, -R233, R79, R10 ;  /* 0x0000004fe94f7223 */ /* 0x000fe2000001010a */
[----:B------:R-:W-:Y:S01]  /*173b0*/  FSEL R77, R12, -INF , P2 ;  /* 0xff8000000c4d7808 */ /* 0x000fe20001000000 */
[----:B------:R-:W-:Y:S01]  /*173c0*/  VIADD R12, R104, 0xfffffec9 ;  /* 0xfffffec9680c7836 */ /* 0x000fe20000000000 */
[----:B------:R-:W-:-:S02]  /*173d0*/  FSEL R74, R74, -INF , !P4 ;  /* 0xff8000004a4a7808 */ /* 0x000fc40006000000 */
[C---:B------:R-:W-:Y:S02]  /*173e0*/  ISETP.GE.AND P5, PT, R4.reuse, R234, PT ;  /* 0x000000ea0400720c */ /* 0x040fe40003fa6270 */
[CC--:B------:R-:W-:Y:S02]  /*173f0*/  ISETP.GE.AND P6, PT, R4.reuse, R235.reuse, PT ;  /* 0x000000eb0400720c */ /* 0x0c0fe40003fc6270 */
[----:B------:R-:W-:Y:S01]  /*17400*/  ISETP.GE.AND P2, PT, R4, R236, PT ;  /* 0x000000ec0400720c */ /* 0x000fe20003f46270 */
[----:B------:R-:W-:Y:S01]  /*17410*/  VIADD R4, R104, 0xfffffec1 ;  /* 0xfffffec168047836 */ /* 0x000fe20000000000 */
[----:B------:R-:W-:Y:S02]  /*17420*/  ISETP.GE.AND P4, PT, R15, R235, PT ;  /* 0x000000eb0f00720c */ /* 0x000fe40003f86270 */
[----:B------:R-:W-:Y:S02]  /*17430*/  FSEL R78, R78, -INF , P3 ;  /* 0xff8000004e4e7808 */ /* 0x000fe40001800000 */
        /* <DEDUP_REMOVED lines=8> */
[----:B------:R-:W-:Y:S05]  /*174c0*/  HMMA.16816.F32 R4, R20, R6, R16 ;  /* 0x000000061404723c */ /* 0x000fea0000001810 */
[----:B------:R-:W-:Y:S01]  /*174d0*/  IADD3 R8, PT, PT, R102, 0x13f, -R103 ;  /* 0x0000013f66087810 */ /* 0x000fe20007ffe867 */
[----:B------:R-:W2:Y:S01]  /*174e0*/  LDSM.16.M88.4 R16, [R87+0x4400] ;  /* 0x004400005710783b */ /* 0x000ea20000000200 */
[----:B------:R-:W-:Y:S02]  /*174f0*/  IABS R10, R10 ;  /* 0x0000000a000a7213 */ /* 0x000fe40000000000 */
[----:B------:R-:W-:-:S02]  /*17500*/  IABS R8, R8 ;  /* 0x0000000800087213 */ /* 0x000fc40000000000 */
[----:B------:R-:W-:Y:S02]  /*17510*/  I2FP.F32.S32 R10, R10 ;  /* 0x0000000a000a7245 */ /* 0x000fe40000201400 */
[----:B------:R-:W-:Y:S02]  /*17520*/  I2FP.F32.S32 R8, R8 ;  /* 0x0000000800087245 */ /* 0x000fe40000201400 */
[----:B------:R-:W-:Y:S01]  /*17530*/  FSEL R79, R79, -INF , !P6 ;  /* 0xff8000004f4f7808 */ /* 0x000fe20007000000 */
[C---:B------:R-:W-:Y:S01]  /*17540*/  FFMA.FTZ R10, -R233.reuse, R10, R9 ;  /* 0x0000000ae90a7223 */ /* 0x040fe20000010109 */
[----:B------:R-:W-:Y:S02]  /*17550*/  VIADD R9, R104, 0xfffffec8 ;  /* 0xfffffec868097836 */ /* 0x000fe40000000000 */
[----:B------:R-:W-:Y:S02]  /*17560*/  FFMA.FTZ R8, -R233, R8, R11 ;  /* 0x00000008e9087223 */ /* 0x000fe4000001010b */
[----:B------:R-:W-:-:S03]  /*17570*/  FSEL R80, R10, -INF , P4 ;  /* 0xff8000000a507808 */ /* 0x000fc60002000000 */
[----:B------:R-:W-:Y:S01]  /*17580*/  FSEL R81, R8, -INF , P2 ;  /* 0xff80000008517808 */ /* 0x000fe20001000000 */
[C---:B------:R-:W-:Y:S01]  /*17590*/  FFMA.FTZ R83, -R233.reuse, R83, R6 ;  /* 0x00000053e9537223 */ /* 0x040fe20000010106 */
[----:B------:R-:W-:Y:S01]  /*175a0*/  FSEL R80, R80, -INF , !P3 ;  /* 0xff80000050507808 */ /* 0x000fe20005800000 */
[----:B------:R-:W-:Y:S01]  /*175b0*/  FFMA.FTZ R82, -R233, R82, R4 ;  /* 0x00000052e9527223 */ /* 0x000fe20000010104 */
[C---:B------:R-:W-:Y:S02]  /*175c0*/  ISETP.GE.AND P6, PT, R9.reuse, R237, PT ;  /* 0x000000ed0900720c */ /* 0x040fe40003fc6270 */
[C---:B------:R-:W-:Y:S02]  /*175d0*/  ISETP.GE.AND P4, PT, R9.reuse, R234, PT ;  /* 0x000000ea0900720c */ /* 0x040fe40003f86270 */
[C---:B------:R-:W-:Y:S02]  /*175e0*/  ISETP.GE.AND P3, PT, R9.reuse, R235, PT ;  /* 0x000000eb0900720c */ /* 0x040fe40003f66270 */
[----:B------:R-:W-:-:S02]  /*175f0*/  ISETP.GE.AND P2, PT, R9, R236, PT ;  /* 0x000000ec0900720c */ /* 0x000fc40003f46270 */
[C---:B-1----:R-:W-:Y:S03]  /*17600*/  HMMA.16816.F32 R8, R24.reuse, R28, RZ ;  /* 0x0000001c1808723c */ /* 0x042fe600000018ff */
[--C-:B------:R-:W-:Y:S02]  /*17610*/  IADD3 R6, PT, PT, R232, 0x137, -R103.reuse ;  /* 0x00000137e8067810 */ /* 0x100fe40007ffe867 */
[----:B------:R-:W-:Y:S02]  /*17620*/  IADD3 R4, PT, PT, R102, 0x137, -R103 ;  /* 0x0000013766047810 */ /* 0x000fe40007ffe867 */
[----:B------:R-:W-:Y:S02]  /*17630*/  IABS R6, R6 ;  /* 0x0000000600067213 */ /* 0x000fe40000000000 */
[----:B------:R-:W-:Y:S01]  /*17640*/  FSEL R82, R82, -INF , P6 ;  /* 0xff80000052527808 */ /* 0x000fe20003000000 */
[----:B------:R-:W-:Y:S01]  /*17650*/  HMMA.16816.F32 R28, R24, R30, RZ ;  /* 0x0000001e181c723c */ /* 0x000fe200000018ff */
[----:B------:R-:W-:-:S02]  /*17660*/  I2FP.F32.S32 R6, R6 ;  /* 0x0000000600067245 */ /* 0x000fc40000201400 */
[----:B------:R-:W-:Y:S02]  /*17670*/  IABS R4, R4 ;  /* 0x0000000400047213 */ /* 0x000fe40000000000 */
[----:B------:R-:W-:Y:S02]  /*17680*/  FSEL R81, R81, -INF , !P5 ;  /* 0xff80000051517808 */ /* 0x000fe40006800000 */
[----:B------:R-:W-:Y:S02]  /*17690*/  FSEL R82, R82, -INF , !P4 ;  /* 0xff80000052527808 */ /* 0x000fe40006000000 */
[----:B------:R-:W-:Y:S02]  /*176a0*/  FSEL R83, R83, -INF , P2 ;  /* 0xff80000053537808 */ /* 0x000fe40001000000 */
[C---:B------:R-:W-:Y:S01]  /*176b0*/  ISETP.GE.AND P5, PT, R12.reuse, R237, PT ;  /* 0x000000ed0c00720c */ /* 0x040fe20003fa6270 */
[----:B--2---:R-:W-:Y:S05]  /*176c0*/  HMMA.16816.F32 R8, R20, R16, R8 ;  /* 0x000000101408723c */ /* 0x004fea0000001808 */
[----:B------:R-:W-:-:S02]  /*176d0*/  ISETP.GE.AND P6, PT, R12, R234, PT ;  /* 0x000000ea0c00720c */ /* 0x000fc40003fc6270 */
[C---:B------:R-:W-:Y:S02]  /*176e0*/  ISETP.GE.AND P4, PT, R12.reuse, R235, PT ;  /* 0x000000eb0c00720c */ /* 0x040fe40003f86270 */
[----:B------:R-:W-:Y:S01]  /*176f0*/  ISETP.GE.AND P2, PT, R12, R236, PT ;  /* 0x000000ec0c00720c */ /* 0x000fe20003f46270 */
[C---:B------:R-:W-:Y:S01]  /*17700*/  FFMA.FTZ R12, -R233.reuse, R6, R5 ;  /* 0x00000006e90c7223 */ /* 0x040fe20000010105 */
[----:B------:R-:W-:Y:S01]  /*17710*/  I2FP.F32.S32 R4, R4 ;  /* 0x0000000400047245 */ /* 0x000fe20000201400 */
[----:B------:R-:W-:Y:S01]  /*17720*/  VIADD R5, R104, 0xfffffed0 ;  /* 0xfffffed068057836 */ /* 0x000fe20000000000 */
[----:B------:R-:W-:Y:S01]  /*17730*/  IADD3 R6, PT, PT, R232, 0x130, -R103 ;  /* 0x00000130e8067810 */ /* 0x000fe20007ffe867 */
[----:B------:R-:W-:Y:S03]  /*17740*/  HMMA.16816.F32 R16, R20, R18, R28 ;  /* 0x000000121410723c */ /* 0x000fe6000000181c */
[----:B------:R-:W-:Y:S01]  /*17750*/  FSEL R84, R12, -INF , P5 ;  /* 0xff8000000c547808 */ /* 0x000fe20002800000 */
[----:B------:R-:W-:Y:S01]  /*17760*/  FFMA.FTZ R7, -R233, R4, R7 ;  /* 0x00000004e9077223 */ /* 0x000fe20000010107 */
[----:B------:R-:W-:-:S02]  /*17770*/  IABS R6, R6 ;  /* 0x0000000600067213 */ /* 0x000fc40000000000 */
[----:B------:R-:W-:Y:S02]  /*17780*/  IADD3 R4, PT, PT, R102, 0x130, -R103 ;  /* 0x0000013066047810 */ /* 0x000fe40007ffe867 */
[----:B------:R-:W-:Y:S01]  /*17790*/  FSEL R83, R83, -INF , !P3 ;  /* 0xff80000053537808 */ /* 0x000fe20005800000 */
[----:B------:R-:W-:Y:S01]  /*177a0*/  IMAD.MOV.U32 R12, RZ, RZ, R6 ;  /* 0x000000ffff0c7224 */ /* 0x000fe200078e0006 */
[----:B------:R-:W-:Y:S01]  /*177b0*/  IABS R4, R4 ;  /* 0x0000000400047213 */ /* 0x000fe20000000000 */
[----:B------:R-:W-:Y:S01]  /*177c0*/  FFMA.FTZ R88, -R233, R88, R9 ;  /* 0x00000058e9587223 */ /* 0x000fe20000010109 */
[----:B------:R-:W-:Y:S01]  /*177d0*/  ISETP.GE.AND P3, PT, R5, R237, PT ;  /* 0x000000ed0500720c */ /* 0x000fe20003f66270 */
[----:B------:R-:W-:Y:S01]  /*177e0*/  VIADD R9, R104, 0xfffffed8 ;  /* 0xfffffed868097836 */ /* 0x000fe20000000000 */
[----:B------:R-:W-:Y:S02]  /*177f0*/  I2FP.F32.S32 R6, R4 ;  /* 0x0000000400067245 */ /* 0x000fe40000201400 */
[----:B------:R-:W-:-:S02]  /*17800*/  I2FP.F32.S32 R4, R12 ;  /* 0x0000000c00047245 */ /* 0x000fc40000201400 */
[----:B------:R-:W1:Y:S01]  /*17810*/  LDSM.16.M88.4 R12, [R14+0x4800] ;  /* 0x004800000e0c783b */ /* 0x000e620000000200 */
[----:B------:R-:W-:Y:S01]  /*17820*/  FSEL R85, R7, -INF , P2 ;  /* 0xff80000007557808 */ /* 0x000fe20001000000 */
[C---:B------:R-:W-:Y:S01]  /*17830*/  FFMA.FTZ R10, -R233.reuse, R6, R10 ;  /* 0x00000006e90a7223 */ /* 0x040fe2000001010a */
[----:B------:R-:W-:Y:S01]  /*17840*/  FFMA.FTZ R86, -R233, R4, R8 ;  /* 0x00000004e9567223 */ /* 0x000fe20000010108 */
[C---:B------:R-:W-:Y:S01]  /*17850*/  ISETP.GE.AND P5, PT, R5.reuse, R234, PT ;  /* 0x000000ea0500720c */ /* 0x040fe20003fa6270 */
[----:B------:R-:W-:Y:S01]  /*17860*/  VIADD R4, R104, 0xfffffed1 ;  /* 0xfffffed168047836 */ /* 0x000fe20000000000 */
[----:B------:R-:W-:Y:S01]  /*17870*/  ISETP.GE.AND P2, PT, R5, R236, PT ;  /* 0x000000ec0500720c */ /* 0x000fe20003f46270 */
[----:B------:R-:W-:Y:S01]  /*17880*/  FFMA.FTZ R90, -R233, R90, R16 ;  /* 0x0000005ae95a7223 */ /* 0x000fe20000010110 */
[----:B------:R-:W-:Y:S01]  /*17890*/  FSEL R86, R86, -INF , P3 ;  /* 0xff80000056567808 */ /* 0x000fe20001800000 */
[----:B------:R-:W-:Y:S01]  /*178a0*/  VIADD R16, R104, 0xfffffed9 ;  /* 0xfffffed968107836 */ /* 0x000fe20000000000 */
[----:B------:R-:W-:-:S02]  /*178b0*/  FSEL R84, R84, -INF , !P6 ;  /* 0xff80000054547808 */ /* 0x000fc40007000000 */
        /* <DEDUP_REMOVED lines=8> */
[----:B------:R-:W-:Y:S01]  /*17940*/  IADD3 R8, PT, PT, R102, 0x12f, -R103 ;  /* 0x0000012f66087810 */ /* 0x000fe20007ffe867 */
[----:B------:R2:W3:Y:S01]  /*17950*/  LDSM.16.M88.4 R4, [R87+0x4800] ;  /* 0x004800005704783b */ /* 0x0004e20000000200 */
[----:B------:R-:W-:Y:S01]  /*17960*/  FSEL R88, R88, -INF , P4 ;  /* 0xff80000058587808 */ /* 0x000fe20002000000 */
[----:B------:R-:W-:-:S04]  /*17970*/  DEPBAR.LE SB0, 0x0 ;  /* 0x000080000000791a */ /* 0x000fc80000000000 */
[----:B------:R-:W-:Y:S02]  /*17980*/  IABS R8, R8 ;  /* 0x0000000800087213 */ /* 0x000fe40000000000 */
[----:B------:R-:W-:Y:S02]  /*17990*/  FSEL R88, R88, -INF , !P3 ;  /* 0xff80000058587808 */ /* 0x000fe40005800000 */
[----:B------:R-:W-:Y:S01]  /*179a0*/  I2FP.F32.S32 R8, R8 ;  /* 0x0000000800087245 */ /* 0x000fe20000201400 */
[----:B------:R-:W-:Y:S01]  /*179b0*/  BAR.SYNC.DEFER_BLOCKING 0x0 ;  /* 0x0000000000007b1d */ /* 0x000fe20000010000 */
[C---:B------:R-:W-:Y:S02]  /*179c0*/  ISETP.GE.AND P4, PT, R9.reuse, R234, PT ;  /* 0x000000ea0900720c */ /* 0x040fe40003f86270 */
[----:B------:R-:W-:Y:S01]  /*179d0*/  ISETP.GE.AND P3, PT, R9, R235, PT ;  /* 0x000000eb0900720c */ /* 0x000fe20003f66270 */
[----:B------:R-:W-:Y:S01]  /*179e0*/  FFMA.FTZ R8, -R233, R8, R11 ;  /* 0x00000008e9087223 */ /* 0x000fe2000001010b */
[----:B------:R-:W-:-:S04]  /*179f0*/  IADD3 R28, PT, PT, R102, 0x128, -R103 ;  /* 0x00000128661c7810 */ /* 0x000fc80007ffe867 */
[----:B------:R-:W-:Y:S02]  /*17a00*/  FSEL R89, R8, -INF , P2 ;  /* 0xff80000008597808 */ /* 0x000fe40001000000 */
[C---:B------:R-:W-:Y:S02]  /*17a10*/  ISETP.GE.AND P2, PT, R9.reuse, R236, PT ;  /* 0x000000ec0900720c */ /* 0x040fe40003f46270 */
[----:B--2---:R-:W-:Y:S02]  /*17a20*/  FSEL R87, R10, -INF , !P6 ;  /* 0xff8000000a577808 */ /* 0x004fe40007000000 */
[----:B------:R-:W-:Y:S02]  /*17a30*/  ISETP.GE.AND P6, PT, R9, R237, PT ;  /* 0x000000ed0900720c */ /* 0x000fe40003fc6270 */
[----:B-1----:R-:W-:Y:S03]  /*17a40*/  HMMA.16816.F32 R8, R24, R12, RZ ;  /* 0x0000000c1808723c */ /* 0x002fe600000018ff */
[----:B------:R-:W-:-:S02]  /*17a50*/  IABS R28, R28 ;  /* 0x0000001c001c7213 */ /* 0x000fc40000000000 */
[--C-:B------:R-:W-:Y:S02]  /*17a60*/  IADD3 R12, PT, PT, R102, 0x127, -R103.reuse ;  /* 0x00000127660c7810 */ /* 0x100fe40007ffe867 */
[----:B------:R-:W-:Y:S02]  /*17a70*/  IADD3 R13, PT, PT, R232, 0x127, -R103 ;  /* 0x00000127e80d7810 */ /* 0x000fe40007ffe867 */
[----:B------:R-:W-:Y:S02]  /*17a80*/  I2FP.F32.S32 R28, R28 ;  /* 0x0000001c001c7245 */ /* 0x000fe40000201400 */
[----:B------:R-:W-:Y:S02]  /*17a90*/  IABS R12, R12 ;  /* 0x0000000c000c7213 */ /* 0x000fe40000000000 */
[----:B------:R-:W-:Y:S01]  /*17aa0*/  IABS R13, R13 ;  /* 0x0000000d000d7213 */ /* 0x000fe20000000000 */
[----:B------:R-:W-:Y:S01]  /*17ab0*/  FFMA.FTZ R18, -R233, R28, R18 ;  /* 0x0000001ce9127223 */ /* 0x000fe20000010112 */
[----:B------:R-:W-:-:S02]  /*17ac0*/  I2FP.F32.S32 R12, R12 ;  /* 0x0000000c000c7245 */ /* 0x000fc40000201400 */
[----:B------:R-:W-:Y:S02]  /*17ad0*/  I2FP.F32.S32 R13, R13 ;  /* 0x0000000d000d7245 */ /* 0x000fe40000201400 */
[----:B------:R-:W-:Y:S01]  /*17ae0*/  FSEL R89, R89, -INF , !P5 ;  /* 0xff80000059597808 */ /* 0x000fe20006800000 */
[C---:B------:R-:W-:Y:S01]  /*17af0*/  FFMA.FTZ R12, -R233.reuse, R12, R19 ;  /* 0x0000000ce90c7223 */ /* 0x040fe20000010113 */
[----:B------:R-:W-:Y:S01]  /*17b00*/  FSEL R91, R18, -INF , P2 ;  /* 0xff800000125b7808 */ /* 0x000fe20001000000 */
[----:B---3--:R-:W-:Y:S05]  /*17b10*/  HMMA.16816.F32 R8, R20, R4, R8 ;  /* 0x000000041408723c */ /* 0x008fea0000001808 */
[----:B------:R-:W-:Y:S01]  /*17b20*/  FFMA.FTZ R13, -R233, R13, R17 ;  /* 0x0000000de90d7223 */ /* 0x000fe20000010111 */
[----:B------:R-:W-:Y:S01]  /*17b30*/  ISETP.GE.AND P5, PT, R16, R237, PT ;  /* 0x000000ed1000720c */ /* 0x000fe20003fa6270 */
[----:B------:R-:W-:Y:S01]  /*17b40*/  VIADD R5, R104, 0xfffffee0 ;  /* 0xfffffee068057836 */ /* 0x000fe20000000000 */
[----:B------:R-:W-:-:S02]  /*17b50*/  ISETP.GE.AND P2, PT, R16, R236, PT ;  /* 0x000000ec1000720c */ /* 0x000fc40003f46270 */
[----:B------:R-:W-:Y:S02]  /*17b60*/  IADD3 R4, PT, PT, R102, 0x120, -R103 ;  /* 0x0000012066047810 */ /* 0x000fe40007ffe867 */
[----:B------:R-:W-:Y:S02]  /*17b70*/  FSEL R92, R13, -INF , P5 ;  /* 0xff8000000d5c7808 */ /* 0x000fe40002800000 */
[----:B------:R-:W-:Y:S02]  /*17b80*/  FSEL R93, R12, -INF , P2 ;  /* 0xff8000000c5d7808 */ /* 0x000fe40001000000 */
[----:B------:R-:W-:Y:S03]  /*17b90*/  HMMA.16816.F32 R12, R24, R14, RZ ;  /* 0x0000000e180c723c */ /* 0x000fe600000018ff */
[----:B------:R-:W-:Y:S02]  /*17ba0*/  IABS R4, R4 ;  /* 0x0000000400047213 */ /* 0x000fe40000000000 */
[----:B------:R-:W-:-:S02]  /*17bb0*/  FSEL R90, R90, -INF , P6 ;  /* 0xff8000005a5a7808 */ /* 0x000fc40003000000 */
[----:B------:R-:W-:Y:S02]  /*17bc0*/  I2FP.F32.S32 R4, R4 ;  /* 0x0000000400047245 */ /* 0x000fe40000201400 */
[----:B------:R-:W-:Y:S01]  /*17bd0*/  ISETP.GE.AND P6, PT, R16, R234, PT ;  /* 0x000000ea1000720c */ /* 0x000fe20003fc6270 */
[----:B------:R-:W-:Y:S01]  /*17be0*/  HMMA.16816.F32 R24, R24, R36, RZ ;  /* 0x000000241818723c */ /* 0x000fe200000018ff */
[----:B------:R-:W-:Y:S01]  /*17bf0*/  FSEL R91, R91, -INF , !P3 ;  /* 0xff8000005b5b7808 */ /* 0x000fe20005800000 */
[C---:B------:R-:W-:Y:S01]  /*17c00*/  FFMA.FTZ R10, -R233.reuse, R4, R10 ;  /* 0x00000004e90a7223 */ /* 0x040fe2000001010a */
[----:B------:R-:W-:Y:S01]  /*17c10*/  IADD3 R4, PT, PT, R102, 0x11f, -R103 ;  /* 0x0000011f66047810 */ /* 0x000fe20007ffe867 */
[----:B------:R-:W-:Y:S01]  /*17c20*/  FFMA.FTZ R94, -R233, R94, R8 ;  /* 0x0000005ee95e7223 */ /* 0x000fe20000010108 */
[----:B------:R-:W-:Y:S01]  /*17c30*/  FSEL R92, R92, -INF , !P6 ;  /* 0xff8000005c5c7808 */ /* 0x000fe20007000000 */
[----:B------:R-:W-:Y:S01]  /*17c40*/  VIADD R8, R104, 0xfffffee1 ;  /* 0xfffffee168087836 */ /* 0x000fe20000000000 */
[----:B------:R-:W-:-:S02]  /*17c50*/  ISETP.GE.AND P3, PT, R5, R237, PT ;  /* 0x000000ed0500720c */ /* 0x000fc40003f66270 */
[C---:B------:R-:W-:Y:S02]  /*17c60*/  ISETP.GE.AND P5, PT, R5.reuse, R234, PT ;  /* 0x000000ea0500720c */ /* 0x040fe40003fa6270 */
[C---:B------:R-:W-:Y:S01]  /*17c70*/  ISETP.GE.AND P6, PT, R5.reuse, R235, PT ;  /* 0x000000eb0500720c */ /* 0x040fe20003fc6270 */
[----:B------:R-:W-:Y:S05]  /*17c80*/  HMMA.16816.F32 R12, R20, R6, R12 ;  /* 0x00000006140c723c */ /* 0x000fea000000180c */
[----:B------:R-:W-:Y:S01]  /*17c90*/  ISETP.GE.AND P2, PT, R5, R236, PT ;  /* 0x000000ec0500720c */ /* 0x000fe20003f46270 */
[----:B------:R-:W-:Y:S01]  /*17ca0*/  VIADD R6, R104, 0xfffffee8 ;  /* 0xfffffee868067836 */ /* 0x000fe20000000000 */
[----:B------:R-:W-:-:S02]  /*17cb0*/  IADD3 R5, PT, PT, R232, 0x11f, -R103 ;  /* 0x0000011fe8057810 */ /* 0x000fc40007ffe867 */
[----:B------:R-:W-:Y:S02]  /*17cc0*/  IABS R4, R4 ;  /* 0x0000000400047213 */ /* 0x000fe40000000000 */
[----:B------:R-:W-:Y:S01]  /*17cd0*/  IABS R5, R5 ;  /* 0x0000000500057213 */ /* 0x000fe20000000000 */
[----:B------:R-:W-:Y:S03]  /*17ce0*/  HMMA.16816.F32 R24, R20, R32, R24 ;  /* 0x000000201418723c */ /* 0x000fe60000001818 */
[----:B------:R-:W-:Y:S02]  /*17cf0*/  I2FP.F32.S32 R4, R4 ;  /* 0x0000000400047245 */ /* 0x000fe40000201400 */
[----:B------:R-:W-:Y:S02]  /*17d00*/  I2FP.F32.S32 R5, R5 ;  /* 0x0000000500057245 */ /* 0x000fe40000201400 */
[----:B------:R-:W-:Y:S01]  /*17d10*/  FSEL R90, R90, -INF , !P4 ;  /* 0xff8000005a5a7808 */ /* 0x000fe20006000000 */
[C---:B------:R-:W-:Y:S01]  /*17d20*/  FFMA.FTZ R11, -R233.reuse, R4, R11 ;  /* 0x00000004e90b7223 */ /* 0x040fe2000001010b */
[----:B------:R-:W-:Y:S01]  /*17d30*/  IADD3 R4, PT, PT, R102, 0x118, -R103 ;  /* 0x0000011866047810 */ /* 0x000fe20007ffe867 */
[----:B------:R-:W-:Y:S01]  /*17d40*/  FFMA.FTZ R9, -R233, R5, R9 ;  /* 0x00000005e9097223 */ /* 0x000fe20000010109 */
[----:B------:R-:W-:-:S02]  /*17d50*/  IADD3 R5, PT, PT, R232, 0x118, -R103 ;  /* 0x00000118e8057810 */ /* 0x000fc40007ffe867 */
[----:B------:R-:W-:Y:S02]  /*17d60*/  IABS R4, R4 ;  /* 0x0000000400047213 */ /* 0x000fe40000000000 */
[----:B------:R-:W-:Y:S02]  /*17d70*/  IABS R5, R5 ;  /* 0x0000000500057213 */ /* 0x000fe40000000000 */
[----:B------:R-:W-:Y:S02]  /*17d80*/  ISETP.GE.AND P4, PT, R16, R235, PT ;  /* 0x000000eb1000720c */ /* 0x000fe40003f86270 */
        /* <DEDUP_REMOVED lines=8> */
[----:B------:R-:W-:Y:S02]  /*17e10*/  FSEL R95, R10, -INF , P2 ;  /* 0xff8000000a5f7808 */ /* 0x000fe40001000000 */
[C---:B------:R-:W-:Y:S02]  /*17e20*/  ISETP.GE.AND P3, PT, R8.reuse, R234, PT ;  /* 0x000000ea0800720c */ /* 0x040fe40003f66270 */
[----:B------:R-:W-:Y:S02]  /*17e30*/  ISETP.GE.AND P2, PT, R8, R236, PT ;  /* 0x000000ec0800720c */ /* 0x000fe40003f46270 */
[----:B------:R-:W-:Y:S02]  /*17e40*/  FSEL R96, R9, -INF , P4 ;  /* 0xff80000009607808 */ /* 0x000fe40002000000 */
[----:B------:R-:W-:-:S02]  /*17e50*/  IADD3 R5, PT, PT, R232, 0x117, -R103 ;  /* 0x00000117e8057810 */ /* 0x000fc40007ffe867 */
[----:B------:R-:W-:Y:S02]  /*17e60*/  IABS R4, R4 ;  /* 0x0000000400047213 */ /* 0x000fe40000000000 */
[----:B------:R-:W-:Y:S02]  /*17e70*/  FSEL R95, R95, -INF , !P6 ;  /* 0xff8000005f5f7808 */ /* 0x000fe40007000000 */
[----:B------:R-:W-:Y:S02]  /*17e80*/  FSEL R96, R96, -INF , !P3 ;  /* 0xff80000060607808 */ /* 0x000fe40005800000 */
[----:B------:R-:W-:Y:S02]  /*17e90*/  FSEL R97, R11, -INF , P2 ;  /* 0xff8000000b617808 */ /* 0x000fe40001000000 */
[----:B------:R-:W-:Y:S02]  /*17ea0*/  IABS R5, R5 ;  /* 0x0000000500057213 */ /* 0x000fe40000000000 */
[----:B------:R-:W-:-:S02]  /*17eb0*/  ISETP.GE.AND P6, PT, R6, R237, PT ;  /* 0x000000ed0600720c */ /* 0x000fc40003fc6270 */
[C---:B------:R-:W-:Y:S02]  /*17ec0*/  ISETP.GE.AND P4, PT, R6.reuse, R234, PT ;  /* 0x000000ea0600720c */ /* 0x040fe40003f86270 */
[C---:B------:R-:W-:Y:S02]  /*17ed0*/  ISETP.GE.AND P3, PT, R6.reuse, R235, PT ;  /* 0x000000eb0600720c */ /* 0x040fe40003f66270 */
[----:B------:R-:W-:Y:S01]  /*17ee0*/  ISETP.GE.AND P2, PT, R6, R236, PT ;  /* 0x000000ec0600720c */ /* 0x000fe20003f46270 */
[----:B------:R-:W-:Y:S01]  /*17ef0*/  VIADD R6, R104, 0xfffffee9 ;  /* 0xfffffee968067836 */ /* 0x000fe20000000000 */
[----:B------:R-:W-:Y:S02]  /*17f00*/  I2FP.F32.S32 R4, R4 ;  /* 0x0000000400047245 */ /* 0x000fe40000201400 */
[----:B------:R-:W-:Y:S02]  /*17f10*/  FSEL R94, R94, -INF , !P5 ;  /* 0xff8000005e5e7808 */ /* 0x000fe40006800000 */
[----:B------:R-:W-:Y:S01]  /*17f20*/  I2FP.F32.S32 R5, R5 ;  /* 0x0000000500057245 */ /* 0x000fe20000201400 */
[----:B------:R-:W-:Y:S01]  /*17f30*/  FFMA.FTZ R4, -R233, R4, R15 ;  /* 0x00000004e9047223 */ /* 0x000fe2000001010f */
[----:B------:R-:W-:-:S02]  /*17f40*/  ISETP.GE.AND P5, PT, R8, R235, PT ;  /* 0x000000eb0800720c */ /* 0x000fc40003fa6270 */
[----:B------:R-:W-:Y:S01]  /*17f50*/  FSEL R98, R12, -INF , P6 ;  /* 0xff8000000c627808 */ /* 0x000fe20003000000 */
[----:B------:R-:W-:Y:S01]  /*17f60*/  FFMA.FTZ R13, -R233, R5, R13 ;  /* 0x00000005e90d7223 */ /* 0x000fe2000001010d */
[----:B------:R-:W-:Y:S01]  /*17f70*/  FSEL R99, R14, -INF , P2 ;  /* 0xff8000000e637808 */ /* 0x000fe20001000000 */
[----:B------:R-:W-:Y:S01]  /*17f80*/  VIADD R5, R104, 0xfffffef0 ;  /* 0xfffffef068057836 */ /* 0x000fe20000000000 */
[C---:B------:R-:W-:Y:S02]  /*17f90*/  ISETP.GE.AND P2, PT, R6.reuse, R236, PT ;  /* 0x000000ec0600720c */ /* 0x040fe40003f46270 */
[----:B------:R-:W-:Y:S02]  /*17fa0*/  FSEL R97, R97, -INF , !P5 ;  /* 0xff80000061617808 */ /* 0x000fe40006800000 */
[----:B------:R-:W-:Y:S02]  /*17fb0*/  ISETP.GE.AND P5, PT, R6, R237, PT ;  /* 0x000000ed0600720c */ /* 0x000fe40003fa6270 */
[----:B------:R-:W-:-:S02]  /*17fc0*/  FSEL R98, R98, -INF , !P4 ;  /* 0xff80000062627808 */ /* 0x000fc40006000000 */
[----:B------:R-:W-:Y:S02]  /*17fd0*/  ISETP.GE.AND P4, PT, R6, R235, PT ;  /* 0x000000eb0600720c */ /* 0x000fe40003f86270 */
[----:B------:R-:W-:Y:S02]  /*17fe0*/  IADD3 R7, PT, PT, R232, 0x110, -R103 ;  /* 0x00000110e8077810 */ /* 0x000fe40007ffe867 */
[----:B------:R-:W-:Y:S02]  /*17ff0*/  FSEL R4, R4, -INF , P2 ;  /* 0xff80000004047808 */ /* 0x000fe40001000000 */
[----:B------:R-:W-:Y:S02]  /*18000*/  ISETP.GE.AND P6, PT, R6, R234, PT ;  /* 0x000000ea0600720c */ /* 0x000fe40003fc6270 */
[----:B------:R-:W-:Y:S02]  /*18010*/  FSEL R13, R13, -INF , P5 ;  /* 0xff8000000d0d7808 */ /* 0x000fe40002800000 */
[----:B------:R-:W-:-:S02]  /*18020*/  IABS R7, R7 ;  /* 0x0000000700077213 */ /* 0x000fc40000000000 */
[----:B------:R-:W-:Y:S02]  /*18030*/  FSEL R101, R4, -INF , !P4 ;  /* 0xff80000004657808 */ /* 0x000fe40006000000 */
[----:B------:R-:W-:Y:S02]  /*18040*/  IADD3 R4, PT, PT, R232, 0x10f, -R103 ;  /* 0x0000010fe8047810 */ /* 0x000fe40007ffe867 */
[----:B------:R-:W-:Y:S02]  /*18050*/  FSEL R99, R99, -INF , !P3 ;  /* 0xff80000063637808 */ /* 0x000fe40005800000 */
[----:B------:R-:W-:Y:S02]  /*18060*/  FSEL R100, R13, -INF , !P6 ;  /* 0xff8000000d647808 */ /* 0x000fe40007000000 */
[C---:B------:R-:W-:Y:S02]  /*18070*/  ISETP.GE.AND P3, PT, R5.reuse, R237, PT ;  /* 0x000000ed0500720c */ /* 0x040fe40003f66270 */
[----:B------:R-:W-:-:S02]  /*18080*/  ISETP.GE.AND P5, PT, R5, R234, PT ;  /* 0x000000ea0500720c */ /* 0x000fc40003fa6270 */
[----:B------:R-:W-:Y:S02]  /*18090*/  I2FP.F32.S32 R7, R7 ;  /* 0x0000000700077245 */ /* 0x000fe40000201400 */
[C---:B------:R-:W-:Y:S02]  /*180a0*/  ISETP.GE.AND P6, PT, R5.reuse, R235, PT ;  /* 0x000000eb0500720c */ /* 0x040fe40003fc6270 */
[----:B------:R-:W-:Y:S01]  /*180b0*/  ISETP.GE.AND P2, PT, R5, R236, PT ;  /* 0x000000ec0500720c */ /* 0x000fe20003f46270 */
[----:B------:R-:W-:Y:S01]  /*180c0*/  FFMA.FTZ R24, -R233, R7, R24 ;  /* 0x00000007e9187223 */ /* 0x000fe20000010118 */
[--C-:B------:R-:W-:Y:S01]  /*180d0*/  IADD3 R6, PT, PT, R102, 0x110, -R103.reuse ;  /* 0x0000011066067810 */ /* 0x100fe20007ffe867 */
[----:B------:R-:W-:Y:S01]  /*180e0*/  VIADD R7, R104, 0xfffffef1 ;  /* 0xfffffef168077836 */ /* 0x000fe20000000000 */
[--C-:B------:R-:W-:Y:S01]  /*180f0*/  IADD3 R5, PT, PT, R102, 0x10f, -R103.reuse ;  /* 0x0000010f66057810 */ /* 0x100fe20007ffe867 */
[----:B------:R-:W-:Y:S01]  /*18100*/  VIADD R104, R104, 0xfffffef8 ;  /* 0xfffffef868687836 */ /* 0x000fe20000000000 */
[----:B------:R-:W-:-:S02]  /*18110*/  IADD3 R8, PT, PT, R102, 0x108, -R103 ;  /* 0x0000010866087810 */ /* 0x000fc40007ffe867 */
[----:B------:R-:W-:Y:S02]  /*18120*/  IABS R4, R4 ;  /* 0x0000000400047213 */ /* 0x000fe40000000000 */
[----:B------:R-:W-:Y:S02]  /*18130*/  IADD3 R103, PT, PT, R232, 0x108, -R103 ;  /* 0x00000108e8677810 */ /* 0x000fe40007ffe867 */
        /* <DEDUP_REMOVED lines=32> */
[----:B------:R-:W-:Y:S02]  /*18340*/  SHF.R.U32.HI R4, RZ, 0x3, R211 ;  /* 0x00000003ff047819 */ /* 0x000fe400000116d3 */
[----:B------:R-:W-:-:S02]  /*18350*/  FSEL R104, R5, -INF , !P5 ;  /* 0xff80000005687808 */ /* 0x000fc40006800000 */
        /* <DEDUP_REMOVED lines=70> */
.L_x_5439:
        /* <DEDUP_REMOVED lines=8> */
.L_x_5440:
[----:B------:R-:W-:Y:S05]  /*18840*/  BSYNC.RECONVERGENT B0 ;  /* 0x0000000000007941 */ /* 0x000fea0003800200 */
.L_x_5438:
[C---:B------:R-:W-:Y:S01]  /*18850*/  IMAD.SHL.U32 R6, R214.reuse, 0x20, RZ ;  /* 0x00000020d6067824 */ /* 0x040fe200078e00ff */
[C---:B------:R-:W-:Y:S01]  /*18860*/  SHF.L.U64.HI R7, R214.reuse, 0x5, R215 ;  /* 0x00000005d6077819 */ /* 0x040fe200000102d7 */
[----:B------:R-:W-:Y:S02]  /*18870*/  IMAD.SHL.U32 R5, R214, 0x40, RZ ;  /* 0x00000040d6057824 */ /* 0x000fe400078e00ff */
[----:B------:R-:W-:Y:S01]  /*18880*/  @!P0 IMAD.MOV.U32 R10, RZ, RZ, R220 ;  /* 0x000000ffff0a8224 */ /* 0x000fe200078e00dc */
[----:B------:R-:W-:Y:S01]  /*18890*/  LEA R8, P1, R6, R220, 0x1 ;  /* 0x000000dc06087211 */ /* 0x000fe200078208ff */
[----:B------:R-:W-:-:S03]  /*188a0*/  @!P0 IMAD.MOV.U32 R11, RZ, RZ, R219 ;  /* 0x000000ffff0b8224 */ /* 0x000fc600078e00db */
[----:B------:R-:W-:Y:S02]  /*188b0*/  LEA.HI.X R9, R6, R219, R7, 0x1, P1 ;  /* 0x000000db06097211 */ /* 0x000fe400008f0c07 */
[CC--:B------:R-:W-:Y:S01]  /*188c0*/  IADD3 R14, P3, P2, R5.reuse, R8.reuse, R5 ;  /* 0x00000008050e7210 */ /* 0x0c0fe20007a7e005 */
[----:B------:R-:W-:Y:S01]  /*188d0*/  @!PT LDS RZ, [RZ] ;  /* 0x00000000fffff984 */ /* 0x000fe20000000800 */
[----:B------:R-:W-:Y:S01]  /*188e0*/  @!PT LDS RZ, [RZ] ;  /* 0x00000000fffff984 */ /* 0x000fe20000000800 */
[----:B------:R-:W-:Y:S01]  /*188f0*/  @!PT LDS RZ, [RZ] ;  /* 0x00000000fffff984 */ /* 0x000fe20000000800 */
[----:B------:R1:W-:Y:S01]  /*18900*/  @!P0 LDGSTS.E.BYPASS.LTC128B.128 [R108+0x1000], desc[UR4][R10.64] ;  /* 0x010000000a6c8fae */ /* 0x0003e2000b981a04 */
[----:B------:R-:W-:Y:S02]  /*18910*/  SHF.L.U64.HI R6, R214, 0x6, R215 ;  /* 0x00000006d6067819 */ /* 0x000fe400000102d7 */
[----:B------:R-:W-:Y:S01]  /*18920*/  IADD3 R12, P1, PT, R14, R5, RZ ;  /* 0x000000050e0c7210 */ /* 0x000fe20007f3e0ff */
[----:B------:R2:W-:Y:S01]  /*18930*/  @P0 STS.128 [R108+0x1000], RZ ;  /* 0x001000ff6c000388 */ /* 0x0005e20000000c00 */
[--C-:B------:R-:W-:Y:S02]  /*18940*/  IADD3.X R15, PT, PT, R6, R9, R6.reuse, P3, P2 ;  /* 0x00000009060f7210 */ /* 0x100fe40001fe4406 */
[----:B------:R-:W-:Y:S01]  /*18950*/  @!P0 IADD3 R16, P5, PT, R5, R8, RZ ;  /* 0x0000000805108210 */ /* 0x000fe20007fbe0ff */
[----:B------:R-:W-:Y:S01]  /*18960*/  @!PT LDS RZ, [RZ] ;  /* 0x00000000fffff984 */ /* 0x000fe20000000800 */
[----:B------:R-:W-:Y:S01]  /*18970*/  @!PT LDS RZ, [RZ] ;  /* 0x00000000fffff984 */ /* 0x000fe20000000800 */
[----:B------:R-:W-:Y:S01]  /*18980*/  @!PT LDS RZ, [RZ] ;  /* 0x00000000fffff984 */ /* 0x000fe20000000800 */
[----:B------:R3:W-:Y:S02]  /*18990*/  @!P0 LDGSTS.E.BYPASS.LTC128B.128 [R108+0x1800], desc[UR4][R8.64] ;  /* 0x01800000086c8fae */ /* 0x0007e4000b981a04 */
[----:B------:R-:W-:-:S02]  /*189a0*/  IMAD.X R13, R15, 0x1, R6, P1 ;  /* 0x000000010f0d7824 */ /* 0x000fc400008e0606 */
        /* <DEDUP_REMOVED lines=39> */
.L_x_5437:
[----:B------:R-:W-:Y:S05]  /*18c20*/  BSYNC.RECONVERGENT B1 ;  /* 0x0000000000017941 */ /* 0x000fea0003800200 */
.L_x_5436:
[----:B------:R-:W3:Y:S01]  /*18c30*/  LD.E R109, desc[UR4][R148.64+0xdc] ;  /* 0x0000dc04946d7980 */ /* 0x000ee2000c101900 */
[----:B------:R-:W-:Y:S02]  /*18c40*/  FMNMX3.FTZ R7, R0, R114, R113, !PT ;  /* 0x0000007200077276 */ /* 0x000fe40007810071 */
        /* <DEDUP_REMOVED lines=65> */
[----:B------:R-:W-:-:S03]  /*19060*/  @P4 IADD3 R240, PT, PT, R44, -0x3, RZ ;  /* 0xfffffffd2cf04810 */ /* 0x000fc60007ffe0ff */
[----:B------:R-:W2:Y:S01]  /*19070*/  SHFL.BFLY PT, R5, R8, 0x2, 0x1f ;  /* 0x0c401f0008057f89 */ /* 0x000ea200000e0000 */
[----:B-1----:R-:W-:Y:S02]  /*19080*/  FMNMX.FTZ R6, R7, R6, !PT ;  /* 0x0000000607067209 */ /* 0x002fe40007810000 */
[----:B------:R-:W1:Y:S01]  /*19090*/  S2R R7, SR_TID.X ;  /* 0x0000000000077919 */ /* 0x000e620000002100 */
[----:B--2---:R-:W-:Y:S02]  /*190a0*/  FMNMX.FTZ R5, R8, R5, !PT ;  /* 0x0000000508057209 */ /* 0x004fe40007810000 */
[----:B------:R-:W2:Y:S04]  /*190b0*/  SHFL.BFLY PT, R40, R6, 0x1, 0x1f ;  /* 0x0c201f0006287f89 */ /* 0x000ea800000e0000 */
[----:B------:R-:W4:Y:S01]  /*190c0*/  SHFL.BFLY PT, R42, R5, 0x1, 0x1f ;  /* 0x0c201f00052a7f89 */ /* 0x000f2200000e0000 */
[----:B--2---:R-:W-:-:S02]  /*190d0*/  FMNMX.FTZ R40, R6, R40, !PT ;  /* 0x0000002806287209 */ /* 0x004fc40007810000 */
[----:B------:R-:W-:Y:S02]  /*190e0*/  LOP3.LUT R6, R4, 0x100, RZ, 0xc0, !PT ;  /* 0x0000010004067812 */ /* 0x000fe400078ec0ff */
[----:B------:R-:W-:Y:S02]  /*190f0*/  FSETP.NEU.FTZ.AND P0, PT, R40, -INF , PT ;  /* 0xff8000002800780b */ /* 0x000fe40003f1d000 */
[----:B-1----:R-:W-:Y:S02]  /*19100*/  SHF.L.U32 R4, R7, 0x5, RZ ;  /* 0x0000000507047819 */ /* 0x002fe400000006ff */
[----:B----4-:R-:W-:Y:S02]  /*19110*/  FMNMX.FTZ R42, R5, R42, !PT ;  /* 0x0000002a052a7209 */ /* 0x010fe40007810000 */
[----:B------:R-:W-:Y:S02]  /*19120*/  LOP3.LUT R4, R6, 0x20, R4, 0xf8, !PT ;  /* 0x0000002006047812 */ /* 0x000fe400078ef804 */
[----:B------:R-:W-:-:S02]  /*19130*/  FSETP.NEU.FTZ.AND P1, PT, R42, -INF , PT ;  /* 0xff8000002a00780b */ /* 0x000fc40003f3d000 */
[----:B------:R-:W-:Y:S02]  /*19140*/  LOP3.LUT R4, R4, R3, RZ, 0xfc, !PT ;  /* 0x0000000304047212 */ /* 0x000fe400078efcff */
[----:B------:R-:W-:-:S05]  /*19150*/  FSEL R5, R40, RZ, P0 ;  /* 0x000000ff28057208 */ /* 0x000fca0000000000 */
[----:B------:R-:W-:Y:S01]  /*19160*/  FADD.FTZ R5, R0, -R5 ;  /* 0x8000000500057221 */ /* 0x000fe20000010000 */
[----:B---3--:R-:W-:-:S03]  /*19170*/  FMUL.FTZ R108, R109, R40 ;  /* 0x000000286d6c7220 */ /* 0x008fc60000410000 */
[----:B------:R-:W-:Y:S02]  /*19180*/  FMUL.FTZ R5, R109, R5 ;  /* 0x000000056d057220 */ /* 0x000fe40000410000 */
[----:B------:R-:W-:Y:S02]  /*19190*/  FSEL R108, R108, RZ, P0 ;  /* 0x000000ff6c6c7208 */ /* 0x000fe40000000000 */
[----:B------:R-:W-:-:S03]  /*191a0*/  ISETP.NE.AND P0, PT, R115, RZ, PT ;  /* 0x000000ff7300720c */ /* 0x000fc60003f05270 */
[-CC-:B------:R-:W-:Y:S01]  /*191b0*/  FFMA.FTZ R113, R113, R109.reuse, -R108.reuse ;  /* 0x0000006d71717223 */ /* 0x180fe2000001086c */
[-CC-:B------:R-:W-:Y:S01]  /*191c0*/  FFMA.FTZ R3, R111, R109.reuse, -R108.reuse ;  /* 0x0000006d6f037223 */ /* 0x180fe2000001086c */
[-CC-:B------:R-:W-:Y:S01]  /*191d0*/  FFMA.FTZ R117, R114, R109.reuse, -R108.reuse ;  /* 0x0000006d72757223 */ /* 0x180fe2000001086c */
[----:B------:R-:W-:Y:S01]  /*191e0*/  FMUL.FTZ R114, R109, R42 ;  /* 0x0000002a6d727220 */ /* 0x000fe20000410000 */
[----:B------:R1:W-:Y:S01]  /*191f0*/  MUFU.EX2 R111, R113 ;  /* 0x00000071006f7308 */ /* 0x0003e20000000800 */
[-CC-:B------:R-:W-:Y:S01]  /*19200*/  FFMA.FTZ R20, R116, R109.reuse, -R108.reuse ;  /* 0x0000006d74147223 */ /* 0x180fe2000001086c */
[-CC-:B------:R-:W-:Y:S01]  /*19210*/  FFMA.FTZ R190, R190, R109.reuse, -R108.reuse ;  /* 0x0000006dbebe7223 */ /* 0x180fe2000001086c */
[-CC-:B------:R-:W-:Y:S01]  /*19220*/  FFMA.FTZ R35, R35, R109.reuse, -R108.reuse ;  /* 0x0000006d23237223 */ /* 0x180fe2000001086c */
[----:B------:R-:W-:Y:S01]  /*19230*/  FSEL R114, R114, RZ, P1 ;  /* 0x000000ff72727208 */ /* 0x000fe20000800000 */
[----:B------:R-:W2:Y:S01]  /*19240*/  MUFU.EX2 R117, R117 ;  /* 0x0000007500757308 */ /* 0x000ea20000000800 */
        /* <DEDUP_REMOVED lines=8> */
[----:B-1----:R-:W-:Y:S01]  /*192d0*/  LEA R113, R4, UR6, 0x1 ;  /* 0x0000000604717c11 */ /* 0x002fe2000f8e08ff */
[-C--:B------:R-:W-:Y:S01]  /*192e0*/  FFMA.FTZ R4, R110, R109.reuse, -R108 ;  /* 0x0000006d6e047223 */ /* 0x080fe2000001086c */
[--C-:B------:R-:W-:Y:S01]  /*192f0*/  FFMA.FTZ R24, R130, R109, -R114.reuse ;  /* 0x0000006d82187223 */ /* 0x100fe20000010872 */
[----:B------:R-:W-:Y:S01]  /*19300*/  MUFU.EX2 R110, R3 ;  /* 0x00000003006e7308 */ /* 0x000fe20000000800 */
[----:B------:R-:W-:Y:S01]  /*19310*/  IADD3 R115, PT, PT, R113, 0x5020, RZ ;  /* 0x0000502071737810 */ /* 0x000fe20007ffe0ff */
[----:B------:R-:W1:Y:S01]  /*19320*/  LDSM.16.MT88.4 R16, [R113+0x5000] ;  /* 0x005000007110783b */ /* 0x000e620000004200 */
[----:B--2---:R-:W-:Y:S01]  /*19330*/  F2FP.F16.F32.PACK_AB R9, R111, R117 ;  /* 0x000000756f09723e */ /* 0x004fe200000000ff */
[----:B------:R2:W3:Y:S01]  /*19340*/  MUFU.EX2 R3, R4 ;  /* 0x0000000400037308 */ /* 0x0004e20000000800 */
[-CC-:B------:R-:W-:Y:S01]  /*19350*/  FFMA.FTZ R189, R189, R109.reuse, -R114.reuse ;  /* 0x0000006dbdbd7223 */ /* 0x180fe20000010872 */
[-C--:B------:R-:W-:Y:S01]  /*19360*/  FFMA.FTZ R178, R178, R109.reuse, -R114 ;  /* 0x0000006db2b27223 */ /* 0x080fe20000010872 */
[-C--:B------:R-:W-:Y:S01]  /*19370*/  FFMA.FTZ R57, R57, R109.reuse, -R108 ;  /* 0x0000006d39397223 */ /* 0x080fe2000001086c */
[----:B------:R-:W4:Y:S01]  /*19380*/  MUFU.EX2 R112, R7 ;  /* 0x0000000700707308 */ /* 0x000f220000000800 */
[-C--:B------:R-:W-:Y:S01]  /*19390*/  FFMA.FTZ R72, R72, R109.reuse, -R114 ;  /* 0x0000006d48487223 */ /* 0x080fe20000010872 */
[-C--:B------:R-:W-:Y:S01]  /*193a0*/  FFMA.FTZ R49, R49, R109.reuse, -R108 ;  /* 0x0000006d31317223 */ /* 0x080fe2000001086c */
[-CC-:B------:R-:W-:Y:S01]  /*193b0*/  FFMA.FTZ R63, R63, R109.reuse, -R114.reuse ;  /* 0x0000006d3f3f7223 */ /* 0x180fe20000010872 */
[----:B------:R-:W-:Y:S01]  /*193c0*/  MUFU.EX2 R0, R6 ;  /* 0x0000000600007308 */ /* 0x000fe20000000800 */
[-C--:B------:R-:W-:Y:S01]  /*193d0*/  FFMA.FTZ R61, R61, R109.reuse, -R114 ;  /* 0x0000006d3d3d7223 */ /* 0x080fe20000010872 */
[-C--:B------:R-:W-:Y:S01]  /*193e0*/  FFMA.FTZ R75, R75, R109.reuse, -R108 ;  /* 0x0000006d4b4b7223 */ /* 0x080fe2000001086c */
[-C--:B------:R-:W-:Y:S01]  /*193f0*/  FFMA.FTZ R76, R76, R109.reuse, -R114 ;  /* 0x0000006d4c4c7223 */ /* 0x080fe20000010872 */
[----:B------:R-:W-:Y:S01]  /*19400*/  MUFU.EX2 R116, R190 ;  /* 0x000000be00747308 */ /* 0x000fe20000000800 */
[-C--:B------:R-:W-:Y:S01]  /*19410*/  FFMA.FTZ R77, R77, R109.reuse, -R108 ;  /* 0x0000006d4d4d7223 */ /* 0x080fe2000001086c */
[----:B--2---:R-:W-:Y:S01]  /*19420*/  FSEL R4, R42, RZ, P1 ;  /* 0x000000ff2a047208 */ /* 0x004fe20000800000 */
[-CC-:B------:R-:W-:Y:S01]  /*19430*/  FFMA.FTZ R78, R78, R109.reuse, -R114.reuse ;  /* 0x0000006d4e4e7223 */ /* 0x180fe20000010872 */
[----:B---3--:R-:W-:Y:S01]  /*19440*/  F2FP.F16.F32.PACK_AB R11, R3, R110 ;  /* 0x0000006e030b723e */ /* 0x008fe200000000ff */
[----:B------:R-:W-:Y:S01]  /*19450*/  FFMA.FTZ R82, R82, R109, -R114 ;  /* 0x0000006d52527223 */ /* 0x000fe20000010872 */
[----:B----4-:R-:W-:Y:S01]  /*19460*/  F2FP.F16.F32.PACK_AB R8, R112, R121 ;  /* 0x000000797008723e */ /* 0x010fe200000000ff */
[----:B------:R-:W-:Y:S01]  /*19470*/  FADD.FTZ R4, R2, -R4 ;  /* 0x8000000402047221 */ /* 0x000fe20000010000 */
[-CC-:B------:R-:W-:Y:S01]  /*19480*/  FFMA.FTZ R97, R97, R109.reuse, -R108.reuse ;  /* 0x0000006d61617223 */ /* 0x180fe2000001086c */
[----:B------:R-:W2:Y:S01]  /*19490*/  MUFU.EX2 R2, R122 ;  /* 0x0000007a00027308 */ /* 0x000ea20000000800 */
[-C--:B------:R-:W-:Y:S01]  /*194a0*/  FFMA.FTZ R99, R99, R109.reuse, -R108 ;  /* 0x0000006d63637223 */ /* 0x080fe2000001086c */
[----:B------:R-:W-:Y:S01]  /*194b0*/  FMUL.FTZ R123, R109, R4 ;  /* 0x000000046d7b7220 */ /* 0x000fe20000410000 */
[----:B------:R-:W-:Y:S01]  /*194c0*/  IADD3 R4, PT, PT, R113, 0x5000, RZ ;  /* 0x0000500071047810 */ /* 0x000fe20007ffe0ff */
[----:B------:R3:W4:Y:S01]  /*194d0*/  MUFU.EX2 R122, R5 ;  /* 0x00000005007a7308 */ /* 0x0007220000000800 */
[-CC-:B------:R-:W-:Y:S01]  /*194e0*/  FFMA.FTZ R94, R94, R109.reuse, -R114.reuse ;  /* 0x0000006d5e5e7223 */ /* 0x180fe20000010872 */
[-CC-:B------:R-:W-:Y:S01]  /*194f0*/  FFMA.FTZ R96, R96, R109.reuse, -R114.reuse ;  /* 0x0000006d60607223 */ /* 0x180fe20000010872 */
[----:B------:R-:W-:Y:S01]  /*19500*/  @P0 IADD3 R115, PT, PT, R4, -0x20, RZ ;  /* 0xffffffe004730810 */ /* 0x000fe20007ffe0ff */
[----:B------:R-:W5:Y:S01]  /*19510*/  MUFU.EX2 R123, R123 ;  /* 0x0000007b007b7308 */ /* 0x000f620000000800 */
[-CC-:B------:R-:W-:Y:S01]  /*19520*/  FFMA.FTZ R98, R98, R109.reuse, -R114.reuse ;  /* 0x0000006d62627223 */ /* 0x180fe20000010872 */
[-C--:B------:R-:W-:Y:S01]  /*19530*/  FFMA.FTZ R100, R100, R109.reuse, -R114 ;  /* 0x0000006d64647223 */ /* 0x080fe20000010872 */
[-C--:B------:R-:W-:Y:S01]  /*19540*/  FFMA.FTZ R101, R101, R109.reuse, -R108 ;  /* 0x0000006d65657223 */ /* 0x080fe2000001086c */
[----:B------:R-:W-:Y:S01]  /*19550*/  LDSM.16.MT88.4 R28, [R115+0x400] ;  /* 0x00040000731c783b */ /* 0x000fe20000004200 */
[----:B------:R-:W-:Y:S01]  /*19560*/  FFMA.FTZ R106, R106, R109, -R114 ;  /* 0x0000006d6a6a7223 */ /* 0x000fe20000010872 */
[----:B--2---:R-:W-:-:S02]  /*19570*/  F2FP.F16.F32.PACK_AB R10, R2, R0 ;  /* 0x00000000020a723e */ /* 0x004fc400000000ff */
[----:B---3--:R-:W2:Y:S01]  /*19580*/  LDSM.16.MT88.4 R4, [R115] ;  /* 0x000000007304783b */ /* 0x008ea20000004200 */
[-C--:B----4-:R-:W-:Y:S01]  /*19590*/  FMUL.FTZ R14, R146, R122.reuse ;  /* 0x0000007a920e7220 */ /* 0x090fe20000410000 */
[-C--:B------:R-:W-:Y:S01]  /*195a0*/  FMUL.FTZ R15, R147, R122.reuse ;  /* 0x0000007a930f7220 */ /* 0x080fe20000410000 */
[-C--:B------:R-:W-:Y:S01]  /*195b0*/  FMUL.FTZ R142, R142, R122.reuse ;  /* 0x0000007a8e8e7220 */ /* 0x080fe20000410000 */
[-C--:B-----5:R-:W-:Y:S01]  /*195c0*/  FMUL.FTZ R12, R144, R123.reuse ;  /* 0x0000007b900c7220 */ /* 0x0a0fe20000410000 */
[-C--:B------:R-:W-:Y:S01]  /*195d0*/  FMUL.FTZ R13, R145, R123.reuse ;  /* 0x0000007b910d7220 */ /* 0x080fe20000410000 */
[-C--:B------:R-:W-:Y:S01]  /*195e0*/  FMUL.FTZ R143, R143, R122.reuse ;  /* 0x0000007a8f8f7220 */ /* 0x080fe20000410000 */
[-C--:B------:R-:W-:Y:S01]  /*195f0*/  FMUL.FTZ R140, R140, R123.reuse ;  /* 0x0000007b8c8c7220 */ /* 0x080fe20000410000 */
[----:B------:R-:W-:Y:S01]  /*19600*/  FMUL.FTZ R141, R141, R123 ;  /* 0x0000007b8d8d7220 */ /* 0x000fe20000410000 */
[-C--:B------:R-:W-:Y:S01]  /*19610*/  FMUL.FTZ R26, R138, R122.reuse ;  /* 0x0000007a8a1a7220 */ /* 0x080fe20000410000 */
[----:B------:R-:W-:Y:S01]  /*19620*/  FFMA.FTZ R138, R187, R109, -R114 ;  /* 0x0000006dbb8a7223 */ /* 0x000fe20000010872 */
[----:B------:R-:W-:Y:S01]  /*19630*/  FMUL.FTZ R25, R137, R123 ;  /* 0x0000007b89197220 */ /* 0x000fe20000410000 */
[C---:B-1----:R-:W-:Y:S05]  /*19640*/  HMMA.16816.F32 R12, R8.reuse, R16, R12 ;  /* 0x00000010080c723c */ /* 0x042fea000000180c */
[-CC-:B------:R-:W-:Y:S01]  /*19650*/  FFMA.FTZ R16, R129, R109.reuse, -R108.reuse ;  /* 0x0000006d81107223 */ /* 0x180fe2000001086c */
[----:B------:R-:W-:Y:S01]  /*19660*/  FFMA.FTZ R17, R131, R109, -R108 ;  /* 0x0000006d83117223 */ /* 0x000fe2000001086c */
[----:B------:R1:W3:Y:S01]  /*19670*/  MUFU.EX2 R129, R20 ;  /* 0x0000001400817308 */ /* 0x0002e20000000800 */
[-C--:B------:R-:W-:Y:S01]  /*19680*/  FMUL.FTZ R27, R139, R122.reuse ;  /* 0x0000007a8b1b7220 */ /* 0x080fe20000410000 */
[-C--:B------:R-:W-:Y:S01]  /*19690*/  FMUL.FTZ R134, R134, R122.reuse ;  /* 0x0000007a86867220 */ /* 0x080fe20000410000 */
[----:B------:R-:W-:Y:S01]  /*196a0*/  FMUL.FTZ R135, R135, R122 ;  /* 0x0000007a87877220 */ /* 0x000fe20000410000 */
[----:B------:R-:W-:Y:S01]  /*196b0*/  MUFU.EX2 R131, R16 ;  /* 0x0000001000837308 */ /* 0x000fe20000000800 */
[-C--:B------:R-:W-:Y:S01]  /*196c0*/  FMUL.FTZ R132, R132, R123.reuse ;  /* 0x0000007b84847220 */ /* 0x080fe20000410000 */
[----:B------:R-:W-:Y:S01]  /*196d0*/  FMUL.FTZ R133, R133, R123 ;  /* 0x0000007b85857220 */ /* 0x000fe20000410000 */
[-C--:B------:R-:W-:Y:S01]  /*196e0*/  FFMA.FTZ R144, R39, R109.reuse, -R114 ;  /* 0x0000006d27907223 */ /* 0x080fe20000010872 */
[----:B------:R4:W-:Y:S01]  /*196f0*/  MUFU.EX2 R130, R17 ;  /* 0x0000001100827308 */ /* 0x0009e20000000800 */
[-CC-:B------:R-:W-:Y:S01]  /*19700*/  FFMA.FTZ R145, R38, R109.reuse, -R108.reuse ;  /* 0x0000006d26917223 */ /* 0x180fe2000001086c */
[-CC-:B------:R-:W-:Y:S01]  /*19710*/  FFMA.FTZ R139, R182, R109.reuse, -R108.reuse ;  /* 0x0000006db68b7223 */ /* 0x180fe2000001086c */
[-C--:B------:R-:W-:Y:S01]  /*19720*/  FFMA.FTZ R146, R180, R109.reuse, -R108 ;  /* 0x0000006db4927223 */ /* 0x080fe2000001086c */
[----:B------:R-:W-:Y:S01]  /*19730*/  MUFU.EX2 R137, R189 ;  /* 0x000000bd00897308 */ /* 0x000fe20000000800 */
[--C-:B------:R-:W-:Y:S01]  /*19740*/  FFMA.FTZ R147, R179, R109, -R114.reuse ;  /* 0x0000006db3937223 */ /* 0x100fe20000010872 */
[----:B-1----:R-:W1:Y:S01]  /*19750*/  LDSM.16.MT88.4 R20, [R113+0x5400] ;  /* 0x005400007114783b */ /* 0x002e620000004200 */
[----:B---3--:R-:W-:Y:S01]  /*19760*/  F2FP.F16.F32.PACK_AB R33, R129, R116 ;  /* 0x000000748121723e */ /* 0x008fe200000000ff */
[----:B------:R-:W-:Y:S01]  /*19770*/  MUFU.EX2 R138, R138 ;  /* 0x0000008a008a7308 */ /* 0x000fe20000000800 */
[----:B------:R-:W-:Y:S01]  /*19780*/  FFMA.FTZ R117, R241, R122, R117 ;  /* 0x0000007af1757223 */ /* 0x000fe20000010075 */
[----:B------:R-:W-:Y:S01]  /*19790*/  FFMA.FTZ R121, R242, R123, R121 ;  /* 0x0000007bf2797223 */ /* 0x000fe20000010079 */
[-CC-:B------:R-:W-:Y:S01]  /*197a0*/  FFMA.FTZ R242, R58, R109.reuse, -R114.reuse ;  /* 0x0000006d3af27223 */ /* 0x180fe20000010872 */
[----:B------:R-:W-:Y:S01]  /*197b0*/  MUFU.EX2 R144, R144 ;  /* 0x0000009000907308 */ /* 0x000fe20000000800 */
[----:B------:R-:W-:Y:S01]  /*197c0*/  FADD.FTZ R117, R111, R117 ;  /* 0x000000756f757221 */ /* 0x000fe20000010000 */
[----:B----4-:R-:W-:Y:S03]  /*197d0*/  HMMA.16816.F32 R16, R8, R18, R140 ;  /* 0x000000120810723c */ /* 0x010fe6000000188c */
[-CC-:B------:R-:W-:Y:S01]  /*197e0*/  FFMA.FTZ R141, R184, R109.reuse, -R114.reuse ;  /* 0x0000006db88d7223 */ /* 0x180fe20000010872 */
[----:B------:R3:W4:Y:S01]  /*197f0*/  MUFU.EX2 R140, R24 ;  /* 0x00000018008c7308 */ /* 0x0007220000000800 */
[-CC-:B------:R-:W-:Y:S01]  /*19800*/  FFMA.FTZ R142, R183, R109.reuse, -R114.reuse ;  /* 0x0000006db78e7223 */ /* 0x180fe20000010872 */
[-C--:B------:R-:W-:Y:S01]  /*19810*/  FFMA.FTZ R143, R181, R109.reuse, -R114 ;  /* 0x0000006db58f7223 */ /* 0x080fe20000010872 */
[----:B------:R-:W-:Y:S01]  /*19820*/  FADD.FTZ R121, R112, R121 ;  /* 0x0000007970797221 */ /* 0x000fe20000010000 */
[----:B------:R-:W-:Y:S01]  /*19830*/  MUFU.EX2 R139, R139 ;  /* 0x0000008b008b7308 */ /* 0x000fe20000000800 */
[----:B------:R-:W-:Y:S01]  /*19840*/  FADD.FTZ R110, R110, R117 ;  /* 0x000000756e6e7221 */ /* 0x000fe20000010000 */
[----:B------:R-:W-:Y:S01]  /*19850*/  FFMA.FTZ R241, R41, R109, -R108 ;  /* 0x0000006d29f17223 */ /* 0x000fe2000001086c */
[----:B------:R-:W-:Y:S01]  /*19860*/  FADD.FTZ R121, R0, R121 ;  /* 0x0000007900797221 */ /* 0x000fe20000010000 */
[----:B------:R-:W-:Y:S01]  /*19870*/  MUFU.EX2 R141, R141 ;  /* 0x0000008d008d7308 */ /* 0x000fe20000000800 */
[----:B------:R-:W-:-:S02]  /*19880*/  FADD.FTZ R110, R3, R110 ;  /* 0x0000006e036e7221 */ /* 0x000fc40000010000 */
[----:B------:R-:W-:Y:S01]  /*19890*/  FADD.FTZ R3, R2, R121 ;  /* 0x0000007902037221 */ /* 0x000fe20000010000 */
[----:B------:R-:W-:Y:S01]  /*198a0*/  MUFU.EX2 R142, R142 ;  /* 0x0000008e008e7308 */ /* 0x000fe20000000800 */
[----:B------:R-:W-:Y:S01]  /*198b0*/  FADD.FTZ R110, R116, R110 ;  /* 0x0000006e746e7221 */ /* 0x000fe20000010000 */
[----:B---3--:R-:W-:Y:S01]  /*198c0*/  FMUL.FTZ R24, R136, R123 ;  /* 0x0000007b88187220 */ /* 0x008fe20000410000 */
[-C--:B------:R-:W-:Y:S01]  /*198d0*/  FFMA.FTZ R136, R188, R109.reuse, -R114 ;  /* 0x0000006dbc887223 */ /* 0x080fe20000010872 */
[----:B----4-:R-:W-:Y:S01]  /*198e0*/  F2FP.F16.F32.PACK_AB R32, R137, R140 ;  /* 0x0000008c8920723e */ /* 0x010fe200000000ff */
[----:B------:R-:W-:Y:S01]  /*198f0*/  MUFU.EX2 R143, R143 ;  /* 0x0000008f008f7308 */ /* 0x000fe20000000800 */
[----:B------:R-:W-:Y:S01]  /*19900*/  FADD.FTZ R140, R140, R3 ;  /* 0x000000038c8c7221 */ /* 0x000fe20000010000 */
[----:B------:R-:W-:Y:S01]  /*19910*/  FADD.FTZ R129, R129, R110 ;  /* 0x0000006e81817221 */ /* 0x000fe20000010000 */
[-C--:B------:R-:W-:Y:S01]  /*19920*/  FFMA.FTZ R3, R83, R109.reuse, -R108 ;  /* 0x0000006d53037223 */ /* 0x080fe2000001086c */
[----:B------:R-:W3:Y:S01]  /*19930*/  MUFU.EX2 R136, R136 ;  /* 0x0000008800887308 */ /* 0x000ee20000000800 */
[----:B--2---:R-:W-:Y:S03]  /*19940*/  HMMA.16816.F32 R24, R8, R4, R24 ;  /* 0x000000040818723c */ /* 0x004fe60000001818 */
[----:B------:R-:W-:Y:S01]  /*19950*/  FADD.FTZ R140, R137, R140 ;  /* 0x0000008c898c7221 */ /* 0x000fe20000010000 */
[----:B------:R-:W-:Y:S01]  /*19960*/  FADD.FTZ R129, R131, R129 ;  /* 0x0000008183817221 */ /* 0x000fe20000010000 */
[----:B------:R-:W-:Y:S01]  /*19970*/  MUFU.EX2 R145, R145 ;  /* 0x0000009100917308 */ /* 0x000fe20000000800 */
[----:B------:R-:W-:-:S02]  /*19980*/  FFMA.FTZ R83, R95, R109, -R108 ;  /* 0x0000006d5f537223 */ /* 0x000fc4000001086c */
[----:B------:R-:W-:Y:S01]  /*19990*/  FADD.FTZ R129, R130, R129 ;  /* 0x0000008182817221 */ /* 0x000fe20000010000 */
[----:B------:R-:W-:Y:S01]  /*199a0*/  MUFU.EX2 R146, R146 ;  /* 0x0000009200927308 */ /* 0x000fe20000000800 */
[----:B------:R-:W-:Y:S01]  /*199b0*/  HMMA.16816.F32 R8, R8, R6, R132 ;  /* 0x000000060808723c */ /* 0x000fe20000001884 */
[----:B------:R-:W2:Y:S02]  /*199c0*/  LDSM.16.MT88.4 R4, [R113+0x5800] ;  /* 0x005800007104783b */ /* 0x000ea40000004200 */
[-CC-:B------:R-:W-:Y:S01]  /*199d0*/  FFMA.FTZ R133, R34, R109.reuse, -R108.reuse ;  /* 0x0000006d22857223 */ /* 0x180fe2000001086c */
[----:B------:R4:W5:Y:S01]  /*199e0*/  MUFU.EX2 R132, R35 ;  /* 0x0000002300847308 */ /* 0x0009620000000800 */
[-CC-:B------:R-:W-:Y:S01]  /*199f0*/  FFMA.FTZ R134, R186, R109.reuse, -R108.reuse ;  /* 0x0000006dba867223 */ /* 0x180fe2000001086c */
[----:B---3--:R-:W-:Y:S01]  /*19a00*/  F2FP.F16.F32.PACK_AB R34, R138, R136 ;  /* 0x000000888a22723e */ /* 0x008fe200000000ff */
[----:B------:R-:W-:Y:S01]  /*19a10*/  FFMA.FTZ R135, R185, R109, -R108 ;  /* 0x0000006db9877223 */ /* 0x000fe2000001086c */
[----:B------:R-:W-:Y:S01]  /*19a20*/  MUFU.EX2 R147, R147 ;  /* 0x0000009300937308 */ /* 0x000fe20000000800 */
[----:B------:R-:W-:-:S03]  /*19a30*/  FADD.FTZ R140, R136, R140 ;  /* 0x0000008c888c7221 */ /* 0x000fc60000010000 */
[----:B------:R-:W3:Y:S01]  /*19a40*/  MUFU.EX2 R133, R133 ;  /* 0x0000008500857308 */ /* 0x000ee20000000800 */
[----:B------:R-:W-:-:S03]  /*19a50*/  FADD.FTZ R138, R138, R140 ;  /* 0x0000008c8a8a7221 */ /* 0x000fc60000010000 */
[----:B------:R-:W-:Y:S01]  /*19a60*/  MUFU.EX2 R134, R134 ;  /* 0x0000008600867308 */ /* 0x000fe20000000800 */
[----:B------:R-:W-:Y:S01]  /*19a70*/  FADD.FTZ R138, R141, R138 ;  /* 0x0000008a8d8a7221 */ /* 0x000fe20000010000 */
[----:B----4-:R-:W-:Y:S01]  /*19a80*/  F2FP.F16.F32.PACK_AB R35, R130, R131 ;  /* 0x000000838223723e */ /* 0x010fe200000000ff */
[----:B-----5:R-:W-:Y:S01]  /*19a90*/  FADD.FTZ R129, R132, R129 ;  /* 0x0000008184817221 */ /* 0x020fe20000010000 */
[----:B------:R-:W4:Y:S04]  /*19aa0*/  MUFU.EX2 R135, R135 ;  /* 0x0000008700877308 */ /* 0x000f280000000800 */
[----:B------:R5:W-:Y:S01]  /*19ab0*/  MUFU.EX2 R0, R76 ;  /* 0x0000004c00007308 */ /* 0x000be20000000800 */
[C---:B-1----:R-:W-:Y:S03]  /*19ac0*/  HMMA.16816.F32 R12, R32.reuse, R20, R12 ;  /* 0x00000014200c723c */ /* 0x042fe6000000180c */
[----:B------:R1:W-:Y:S04]  /*19ad0*/  MUFU.EX2 R2, R77 ;  /* 0x0000004d00027308 */ /* 0x0003e80000000800 */
[----:B------:R-:W-:Y:S01]  /*19ae0*/  MUFU.EX2 R3, R3 ;  /* 0x0000000300037308 */ /* 0x000fe20000000800 */
[----:B------:R-:W-:Y:S01]  /*19af0*/  HMMA.16816.F32 R16, R32, R22, R16 ;  /* 0x000000162010723c */ /* 0x000fe20000001810 */
[----:B------:R-:W2:Y:S02]  /*19b00*/  LDSM.16.MT88.4 R20, [R115+0x800] ;  /* 0x000800007314783b */ /* 0x000ea40000004200 */
[----:B------:R-:W-:Y:S01]  /*19b10*/  MUFU.EX2 R83, R83 ;  /* 0x0000005300537308 */ /* 0x000fe20000000800 */
[----:B-----5:R-:W-:-:S03]  /*19b20*/  FFMA.FTZ R76, R89, R109, -R108 ;  /* 0x0000006d594c7223 */ /* 0x020fc6000001086c */
[----:B------:R-:W-:Y:S01]  /*19b30*/  MUFU.EX2 R242, R242 ;  /* 0x000000f200f27308 */ /* 0x000fe20000000800 */
[C---:B------:R-:W-:Y:S01]  /*19b40*/  HMMA.16816.F32 R36, R32.reuse, R28, R24 ;  /* 0x0000001c2024723c */ /* 0x040fe20000001818 */
[----:B------:R-:W5:Y:S02]  /*19b50*/  LDSM.16.MT88.4 R24, [R113+0x5c00] ;  /* 0x005c00007118783b */ /* 0x000f640000004200 */
[-C--:B-1----:R-:W-:Y:S01]  /*19b60*/  FFMA.FTZ R77, R87, R109.reuse, -R108 ;  /* 0x0000006d574d7223 */ /* 0x082fe2000001086c */
[----:B------:R-:W-:Y:S04]  /*19b70*/  MUFU.EX2 R76, R76 ;  /* 0x0000004c004c7308 */ /* 0x000fe80000000800 */
[----:B------:R-:W-:Y:S01]  /*19b80*/  MUFU.EX2 R241, R241 ;  /* 0x000000f100f17308 */ /* 0x000fe20000000800 */
[----:B------:R-:W-:Y:S03]  /*19b90*/  HMMA.16816.F32 R28, R32, R30, R8 ;  /* 0x0000001e201c723c */ /* 0x000fe60000001808 */
[--C-:B------:R-:W-:Y:S01]  /*19ba0*/  FFMA.FTZ R9, R177, R109, -R114.reuse ;  /* 0x0000006db1097223 */ /* 0x100fe20000010872 */
[----:B------:R-:W-:Y:S01]  /*19bb0*/  F2FP.F16.F32.PACK_AB R32, R142, R141 ;  /* 0x0000008d8e20723e */ /* 0x000fe200000000ff */
[----:B------:R1:W5:Y:S01]  /*19bc0*/  MUFU.EX2 R177, R178 ;  /* 0x000000b200b17308 */ /* 0x0003620000000800 */
[----:B---3--:R-:W-:Y:S01]  /*19bd0*/  F2FP.F16.F32.PACK_AB R33, R133, R132 ;  /* 0x000000848521723e */ /* 0x008fe200000000ff */
[----:B------:R-:W-:Y:S01]  /*19be0*/  FFMA.FTZ R8, R176, R109, -R114 ;  /* 0x0000006db0087223 */ /* 0x000fe20000010872 */
[----:B------:R-:W-:Y:S01]  /*19bf0*/  F2FP.F16.F32.PACK_AB R34, R144, R143 ;  /* 0x0000008f9022723e */ /* 0x000fe200000000ff */
[----:B------:R-:W3:Y:S01]  /*19c00*/  MUFU.EX2 R176, R9 ;  /* 0x0000000900b07308 */ /* 0x000ee20000000800 */
[----:B----4-:R-:W-:Y:S01]  /*19c10*/  F2FP.F16.F32.PACK_AB R35, R135, R134 ;  /* 0x000000868723723e */ /* 0x010fe200000000ff */
[----:B------:R-:W-:Y:S01]  /*19c20*/  FADD.FTZ R133, R133, R129 ;  /* 0x0000008185857221 */ /* 0x000fe20000010000 */
[----:B------:R-:W-:Y:S01]  /*19c30*/  FADD.FTZ R142, R142, R138 ;  /* 0x0000008a8e8e7221 */ /* 0x000fe20000010000 */
[----:B------:R-:W-:Y:S02]  /*19c40*/  MUFU.EX2 R77, R77 ;  /* 0x0000004d004d7308 */ /* 0x000fe40000000800 */
[----:B------:R-:W-:Y:S01]  /*19c50*/  FADD.FTZ R133, R134, R133 ;  /* 0x0000008586857221 */ /* 0x000fe20000010000 */
[----:B------:R-:W-:Y:S01]  /*19c60*/  FADD.FTZ R142, R143, R142 ;  /* 0x0000008e8f8e7221 */ /* 0x000fe20000010000 */
[----:B--2---:R-:W-:Y:S03]  /*19c70*/  HMMA.16816.F32 R12, R32, R4, R12 ;  /* 0x00000004200c723c */ /* 0x004fe6000000180c */
[----:B-1----:R-:W-:Y:S01]  /*19c80*/  FFMA.FTZ R178, R175, R109, -R108 ;  /* 0x0000006dafb27223 */ /* 0x002fe2000001086c */
[----:B------:R-:W-:Y:S01]  /*19c90*/  FADD.FTZ R135, R135, R133 ;  /* 0x0000008587877221 */ /* 0x000fe20000010000 */
[----:B------:R1:W2:Y:S01]  /*19ca0*/  MUFU.EX2 R175, R8 ;  /* 0x0000000800af7308 */ /* 0x0002a20000000800 */
[----:B------:R-:W-:-:S02]  /*19cb0*/  FADD.FTZ R144, R144, R142 ;  /* 0x0000008e90907221 */ /* 0x000fc40000010000 */
[----:B------:R-:W-:Y:S01]  /*19cc0*/  FADD.FTZ R135, R139, R135 ;  /* 0x000000878b877221 */ /* 0x000fe20000010000 */
[----:B------:R-:W4:Y:S01]  /*19cd0*/  MUFU.EX2 R178, R178 ;  /* 0x000000b200b27308 */ /* 0x000f220000000800 */
[C---:B------:R-:W-:Y:S01]  /*19ce0*/  HMMA.16816.F32 R16, R32.reuse, R6, R16 ;  /* 0x000000062010723c */ /* 0x040fe20000001810 */
[----:B------:R-:W-:Y:S02]  /*19cf0*/  LDSM.16.MT88.4 R4, [R113+0x6000] ;  /* 0x006000007104783b */ /* 0x000fe40000004200 */
[----:B------:R-:W-:Y:S01]  /*19d00*/  FADD.FTZ R144, R147, R144 ;  /* 0x0000009093907221 */ /* 0x000fe20000010000 */
[----:B------:R-:W-:Y:S01]  /*19d10*/  FADD.FTZ R135, R145, R135 ;  /* 0x0000008791877221 */ /* 0x000fe20000010000 */
[----:B------:R-:W-:Y:S03]  /*19d20*/  LDSM.16.MT88.4 R140, [R113+0x8c00] ;  /* 0x008c0000718c783b */ /* 0x000fe60000004200 */
[----:B------:R-:W-:Y:S01]  /*19d30*/  HMMA.16816.F32 R36, R32, R20, R36 ;  /* 0x000000142024723c */ /* 0x000fe20000001824 */
[----:B-1----:R-:W1:Y:S02]  /*19d40*/  LDSM.16.MT88.4 R8, [R115+0xc00] ;  /* 0x000c00007308783b */ /* 0x002e640000004200 */
[C---:B-----5:R-:W-:Y:S01]  /*19d50*/  F2FP.F16.F32.PACK_AB R20, R177.reuse, R147 ;  /* 0x00000093b114723e */ /* 0x060fe200000000ff */
[----:B------:R-:W-:Y:S01]  /*19d60*/  FADD.FTZ R177, R177, R144 ;  /* 0x00000090b1b17221 */ /* 0x000fe20000010000 */
[----:B------:R-:W-:-:S03]  /*19d70*/  F2FP.F16.F32.PACK_AB R21, R145, R139 ;  /* 0x0000008b9115723e */ /* 0x000fc600000000ff */
[----:B---3--:R-:W-:Y:S01]  /*19d80*/  FADD.FTZ R177, R176, R177 ;  /* 0x000000b1b0b17221 */ /* 0x008fe20000010000 */
[----:B------:R-:W-:Y:S03]  /*19d90*/  HMMA.16816.F32 R28, R32, R22, R28 ;  /* 0x00000016201c723c */ /* 0x000fe6000000181c */
[----:B--2---:R-:W-:Y:S01]  /*19da0*/  F2FP.F16.F32.PACK_AB R22, R175, R176 ;  /* 0x000000b0af16723e */ /* 0x004fe200000000ff */
[-C--:B------:R-:W-:Y:S01]  /*19db0*/  FFMA.FTZ R32, R173, R109.reuse, -R108 ;  /* 0x0000006dad207223 */ /* 0x080fe2000001086c */
[----:B----4-:R-:W-:Y:S01]  /*19dc0*/  F2FP.F16.F32.PACK_AB R23, R178, R146 ;  /* 0x00000092b217723e */ /* 0x010fe200000000ff */
[----:B------:R2:W3:Y:S01]  /*19dd0*/  MUFU.EX2 R173, R174 ;  /* 0x000000ae00ad7308 */ /* 0x0004e20000000800 */
[-CC-:B------:R-:W-:Y:S01]  /*19de0*/  FFMA.FTZ R34, R159, R109.reuse, -R114.reuse ;  /* 0x0000006d9f227223 */ /* 0x180fe20000010872 */
[-C--:B------:R-:W-:Y:S01]  /*19df0*/  FFMA.FTZ R33, R158, R109.reuse, -R114 ;  /* 0x0000006d9e217223 */ /* 0x080fe20000010872 */
[----:B------:R-:W-:Y:S01]  /*19e00*/  FADD.FTZ R146, R146, R135 ;  /* 0x0000008792927221 */ /* 0x000fe20000010000 */
[----:B------:R-:W-:Y:S01]  /*19e10*/  FADD.FTZ R177, R175, R177 ;  /* 0x000000b1afb17221 */ /* 0x000fe20000010000 */
[----:B------:R-:W-:Y:S01]  /*19e20*/  MUFU.EX2 R158, R34 ;  /* 0x00000022009e7308 */ /* 0x000fe20000000800 */
[C---:B------:R-:W-:Y:S05]  /*19e30*/  HMMA.16816.F32 R12, R20.reuse, R24, R12 ;  /* 0x00000018140c723c */ /* 0x040fea000000180c */
[-C--:B------:R-:W-:Y:S01]  /*19e40*/  FFMA.FTZ R24, R170, R109.reuse, -R108 ;  /* 0x0000006daa187223 */ /* 0x080fe2000001086c */
[-C--:B------:R-:W-:Y:S01]  /*19e50*/  FFMA.FTZ R25, R172, R109.reuse, -R114 ;  /* 0x0000006dac197223 */ /* 0x080fe20000010872 */
[----:B------:R4:W5:Y:S01]  /*19e60*/  MUFU.EX2 R170, R32 ;  /* 0x0000002000aa7308 */ /* 0x0009620000000800 */
[----:B------:R-:W-:Y:S01]  /*19e70*/  FADD.FTZ R146, R178, R146 ;  /* 0x00000092b2927221 */ /* 0x000fe20000010000 */
[----:B------:R-:W-:Y:S02]  /*19e80*/  LDSM.16.MT88.4 R132, [R115+0x3c00] ;  /* 0x003c00007384783b */ /* 0x000fe40000004200 */
[----:B------:R1:W-:Y:S01]  /*19e90*/  MUFU.EX2 R172, R24 ;  /* 0x0000001800ac7308 */ /* 0x0003e20000000800 */
[----:B--2---:R-:W-:Y:S01]  /*19ea0*/  FFMA.FTZ R174, R167, R109, -R108 ;  /* 0x0000006da7ae7223 */ /* 0x004fe2000001086c */
[----:B------:R-:W-:Y:S03]  /*19eb0*/  HMMA.16816.F32 R16, R20, R26, R16 ;  /* 0x0000001a1410723c */ /* 0x000fe60000001810 */
[----:B---3--:R-:W-:-:S02]  /*19ec0*/  FADD.FTZ R146, R173, R146 ;  /* 0x00000092ad927221 */ /* 0x008fc40000010000 */
        /* <DEDUP_REMOVED lines=23> */
[----:B------:R-:W1:Y:S01]  /*1a040*/  MUFU.EX2 R168, R25 ;  /* 0x0000001900a87308 */ /* 0x000e620000000800 */
[----:B------:R-:W-:-:S03]  /*1a050*/  FADD.FTZ R171, R171, R177 ;  /* 0x000000b1abab7221 */ /* 0x000fc60000010000 */
[----:B------:R2:W3:Y:S01]  /*1a060*/  MUFU.EX2 R167, R24 ;  /* 0x0000001800a77308 */ /* 0x0004e20000000800 */
[----:B------:R-:W-:-:S04]  /*1a070*/  FADD.FTZ R171, R169, R171 ;  /* 0x000000aba9ab7221 */ /* 0x000fc80000010000 */
[----:B-1----:R-:W-:Y:S01]  /*1a080*/  FADD.FTZ R171, R168, R171 ;  /* 0x000000aba8ab7221 */ /* 0x002fe20000010000 */
[----:B--2---:R-:W1:Y:S01]  /*1a090*/  LDSM.16.MT88.4 R24, [R115+0x1000] ;  /* 0x001000007318783b */ /* 0x004e620000004200 */
[C---:B---3--:R-:W-:Y:S02]  /*1a0a0*/  F2FP.F16.F32.PACK_AB R22, R167.reuse, R168 ;  /* 0x000000a8a716723e */ /* 0x048fe400000000ff */
[----:B------:R-:W-:-:S05]  /*1a0b0*/  FADD.FTZ R167, R167, R171 ;  /* 0x000000aba7a77221 */ /* 0x000fca0000010000 */
        /* <DEDUP_REMOVED lines=8> */
[----:B------:R4:W5:Y:S01]  /*1a140*/  MUFU.EX2 R159, R32 ;  /* 0x00000020009f7308 */ /* 0x0009620000000800 */
        /* <DEDUP_REMOVED lines=29> */
[----:B------:R-:W-:Y:S05]  /*1a320*/  HMMA.16816.F32 R12, R24, R8, R12 ;  /* 0x00000008180c723c */ /* 0x000fea000000180c */
[----:B-----5:R-:W-:Y:S01]  /*1a330*/  F2FP.F16.F32.PACK_AB R8, R153, R154 ;  /* 0x0000009a9908723e */ /* 0x020fe200000000ff */
[----:B------:R-:W-:Y:S01]  /*1a340*/  FADD.FTZ R165, R160, R165 ;  /* 0x000000a5a0a57221 */ /* 0x000fe20000010000 */
[----:B------:R-:W-:Y:S01]  /*1a350*/  F2FP.F16.F32.PACK_AB R9, R156, R162 ;  /* 0x000000a29c09723e */ /* 0x000fe200000000ff */
[----:B------:R-:W-:-:S02]  /*1a360*/  FADD.FTZ R154, R154, R167 ;  /* 0x000000a79a9a7221 */ /* 0x000fc40000010000 */
[----:B------:R-:W-:Y:S01]  /*1a370*/  FADD.FTZ R162, R162, R165 ;  /* 0x000000a5a2a27221 */ /* 0x000fe20000010000 */
[C---:B------:R-:W-:Y:S03]  /*1a380*/  HMMA.16816.F32 R16, R24.reuse, R10, R16 ;  /* 0x0000000a1810723c */ /* 0x040fe60000001810 */
[----:B------:R-:W-:Y:S01]  /*1a390*/  F2FP.F16.F32.PACK_AB R10, R150, R151 ;  /* 0x00000097960a723e */ /* 0x000fe200000000ff */
[----:B------:R-:W-:Y:S01]  /*1a3a0*/  FADD.FTZ R162, R156, R162 ;  /* 0x000000a29ca27221 */ /* 0x000fe20000010000 */
[C---:B------:R-:W-:Y:S01]  /*1a3b0*/  F2FP.F16.F32.PACK_AB R11, R166.reuse, R155 ;  /* 0x0000009ba60b723e */ /* 0x040fe200000000ff */
[----:B------:R-:W-:Y:S02]  /*1a3c0*/  FADD.FTZ R154, R153, R154 ;  /* 0x0000009a999a7221 */ /* 0x000fe40000010000 */
[----:B------:R-:W-:Y:S01]  /*1a3d0*/  FADD.FTZ R155, R155, R162 ;  /* 0x000000a29b9b7221 */ /* 0x000fe20000010000 */
[----:B------:R-:W-:Y:S03]  /*1a3e0*/  HMMA.16816.F32 R36, R24, R4, R36 ;  /* 0x000000041824723c */ /* 0x000fe60000001824 */
[----:B------:R-:W-:Y:S01]  /*1a3f0*/  FADD.FTZ R151, R151, R154 ;  /* 0x0000009a97977221 */ /* 0x000fe20000010000 */
[----:B------:R-:W-:-:S03]  /*1a400*/  FADD.FTZ R155, R166, R155 ;  /* 0x0000009ba69b7221 */ /* 0x000fc60000010000 */
[----:B------:R-:W-:Y:S01]  /*1a410*/  FADD.FTZ R151, R150, R151 ;  /* 0x0000009796977221 */ /* 0x000fe20000010000 */
[----:B------:R-:W-:Y:S03]  /*1a420*/  HMMA.16816.F32 R28, R24, R6, R28 ;  /* 0x00000006181c723c */ /* 0x000fe6000000181c */
[-CC-:B------:R-:W-:Y:S01]  /*1a430*/  FFMA.FTZ R24, R127, R109.reuse, -R108.reuse ;  /* 0x0000006d7f187223 */ /* 0x180fe2000001086c */
[-C--:B------:R-:W-:Y:S01]  /*1a440*/  FFMA.FTZ R25, R124, R109.reuse, -R108 ;  /* 0x0000006d7c197223 */ /* 0x080fe2000001086c */
[----:B------:R-:W2:Y:S01]  /*1a450*/  LDSM.16.MT88.4 R4, [R113+0x6c00] ;  /* 0x006c00007104783b */ /* 0x000ea20000004200 */
[-C--:B------:R-:W-:Y:S01]  /*1a460*/  FFMA.FTZ R26, R126, R109.reuse, -R114 ;  /* 0x0000006d7e1a7223 */ /* 0x080fe20000010872 */
[----:B------:R3:W-:Y:S01]  /*1a470*/  MUFU.EX2 R124, R24 ;  /* 0x00000018007c7308 */ /* 0x0007e20000000800 */
[C---:B----4-:R-:W-:Y:S03]  /*1a480*/  HMMA.16816.F32 R12, R8.reuse, R32, R12 ;  /* 0x00000020080c723c */ /* 0x050fe6000000180c */
[----:B------:R4:W-:Y:S02]  /*1a490*/  MUFU.EX2 R126, R25 ;  /* 0x00000019007e7308 */ /* 0x0009e40000000800 */
[-C--:B------:R-:W-:Y:S01]  /*1a4a0*/  FFMA.FTZ R32, R54, R109.reuse, -R108 ;  /* 0x0000006d36207223 */ /* 0x080fe2000001086c */
[-CC-:B------:R-:W-:Y:S01]  /*1a4b0*/  FFMA.FTZ R33, R69, R109.reuse, -R114.reuse ;  /* 0x0000006d45217223 */ /* 0x180fe20000010872 */
[----:B------:R5:W5:Y:S01]  /*1a4c0*/  MUFU.EX2 R127, R128 ;  /* 0x00000080007f7308 */ /* 0x000b620000000800 */
[----:B------:R-:W-:Y:S03]  /*1a4d0*/  HMMA.16816.F32 R16, R8, R34, R16 ;  /* 0x000000220810723c */ /* 0x000fe60000001810 */
[-CC-:B------:R-:W-:Y:S01]  /*1a4e0*/  FFMA.FTZ R34, R70, R109.reuse, -R114.reuse ;  /* 0x0000006d46227223 */ /* 0x180fe20000010872 */
[----:B---3--:R-:W-:-:S02]  /*1a4f0*/  FFMA.FTZ R24, R125, R109, -R114 ;  /* 0x0000006d7d187223 */ /* 0x008fc40000010872 */
[----:B------:R-:W-:Y:S01]  /*1a500*/  MUFU.EX2 R125, R26 ;  /* 0x0000001a007d7308 */ /* 0x000fe20000000800 */
[-C--:B----4-:R-:W-:Y:S01]  /*1a510*/  FFMA.FTZ R25, R120, R109.reuse, -R114 ;  /* 0x0000006d78197223 */ /* 0x090fe20000010872 */
[C---:B-1----:R-:W-:Y:S02]  /*1a520*/  HMMA.16816.F32 R36, R8.reuse, R20, R36 ;  /* 0x000000140824723c */ /* 0x042fe40000001824 */
[----:B------:R1:W3:Y:S01]  /*1a530*/  MUFU.EX2 R120, R24 ;  /* 0x0000001800787308 */ /* 0x0002e20000000800 */
[-CC-:B------:R-:W-:Y:S01]  /*1a540*/  FFMA.FTZ R21, R56, R109.reuse, -R108.reuse ;  /* 0x0000006d38157223 */ /* 0x180fe2000001086c */
[-CC-:B-----5:R-:W-:Y:S01]  /*1a550*/  FFMA.FTZ R128, R118, R109.reuse, -R108.reuse ;  /* 0x0000006d76807223 */ /* 0x1a0fe2000001086c */
[----:B------:R-:W-:Y:S01]  /*1a560*/  FFMA.FTZ R20, R55, R109, -R108 ;  /* 0x0000006d37147223 */ /* 0x000fe2000001086c */
[----:B------:R4:W-:Y:S02]  /*1a570*/  MUFU.EX2 R56, R57 ;  /* 0x0000003900387308 */ /* 0x0009e40000000800 */
[----:B------:R-:W-:Y:S02]  /*1a580*/  HMMA.16816.F32 R28, R8, R22, R28 ;  /* 0x00000016081c723c */ /* 0x000fe4000000181c */
[----:B------:R-:W5:Y:S01]  /*1a590*/  MUFU.EX2 R128, R128 ;  /* 0x0000008000807308 */ /* 0x000f620000000800 */
[----:B------:R-:W-:Y:S01]  /*1a5a0*/  F2FP.F16.F32.PACK_AB R9, R124, R127 ;  /* 0x0000007f7c09723e */ /* 0x000fe200000000ff */
[----:B------:R-:W-:-:S02]  /*1a5b0*/  FADD.FTZ R127, R127, R155 ;  /* 0x0000009b7f7f7221 */ /* 0x000fc40000010000 */
[----:B------:R-:W-:Y:S01]  /*1a5c0*/  MUFU.EX2 R55, R21 ;  /* 0x0000001500377308 */ /* 0x000fe20000000800 */
[----:B-1----:R-:W-:Y:S01]  /*1a5d0*/  FFMA.FTZ R24, R119, R109, -R114 ;  /* 0x0000006d77187223 */ /* 0x002fe20000010872 */
        /* <DEDUP_REMOVED lines=9> */
[----:B------:R4:W-:Y:S03]  /*1a670*/  MUFU.EX2 R54, R20 ;  /* 0x0000001400367308 */ /* 0x0009e60000000800 */
[----:B------:R-:W-:Y:S01]  /*1a680*/  FADD.FTZ R126, R128, R126 ;  /* 0x0000007e807e7221 */ /* 0x000fe20000010000 */
[----:B------:R5:W-:Y:S03]  /*1a690*/  MUFU.EX2 R53, R32 ;  /* 0x0000002000357308 */ /* 0x000be60000000800 */
[----:B------:R-:W-:Y:S01]  /*1a6a0*/  FADD.FTZ R126, R56, R126 ;  /* 0x0000007e387e7221 */ /* 0x000fe20000010000 */
[----:B------:R-:W-:Y:S01]  /*1a6b0*/  MUFU.EX2 R69, R34 ;  /* 0x0000002200457308 */ /* 0x000fe20000000800 */
[----:B-1----:R-:W1:Y:S01]  /*1a6c0*/  LDSM.16.MT88.4 R24, [R115+0x1c00] ;  /* 0x001c00007318783b */ /* 0x002e620000004200 */
[----:B---3--:R-:W-:-:S02]  /*1a6d0*/  F2FP.F16.F32.PACK_AB R10, R118, R119 ;  /* 0x00000077760a723e */ /* 0x008fc400000000ff */
[----:B------:R-:W-:Y:S01]  /*1a6e0*/  MUFU.EX2 R57, R57 ;  /* 0x0000003900397308 */ /* 0x000fe20000000800 */
[----:B------:R-:W-:Y:S01]  /*1a6f0*/  FADD.FTZ R119, R119, R125 ;  /* 0x0000007d77777221 */ /* 0x000fe20000010000 */
[----:B----4-:R-:W3:Y:S03]  /*1a700*/  LDSM.16.MT88.4 R20, [R113+0x7000] ;  /* 0x007000007114783b */ /* 0x010ee60000004200 */
[----:B------:R-:W-:Y:S01]  /*1a710*/  FADD.FTZ R119, R118, R119 ;  /* 0x0000007776777221 */ /* 0x000fe20000010000 */
[C---:B--2---:R-:W-:Y:S03]  /*1a720*/  HMMA.16816.F32 R12, R8.reuse, R4, R12 ;  /* 0x00000004080c723c */ /* 0x044fe6000000180c */
[-C--:B-----5:R-:W-:Y:S02]  /*1a730*/  FFMA.FTZ R32, R71, R109.reuse, -R114 ;  /* 0x0000006d47207223 */ /* 0x0a0fe40000010872 */
[----:B------:R2:W4:Y:S04]  /*1a740*/  MUFU.EX2 R71, R72 ;  /* 0x0000004800477308 */ /* 0x0005280000000800 */
[----:B------:R5:W1:Y:S01]  /*1a750*/  MUFU.EX2 R70, R32 ;  /* 0x0000002000467308 */ /* 0x000a620000000800 */
[----:B------:R-:W-:Y:S01]  /*1a760*/  HMMA.16816.F32 R16, R8, R6, R16 ;  /* 0x000000060810723c */ /* 0x000fe20000001810 */
[----:B------:R-:W3:Y:S02]  /*1a770*/  LDSM.16.MT88.4 R4, [R115+0x2000] ;  /* 0x002000007304783b */ /* 0x000ee40000004200 */
[-CC-:B--2---:R-:W-:Y:S01]  /*1a780*/  FFMA.FTZ R72, R50, R109.reuse, -R108.reuse ;  /* 0x0000006d32487223 */ /* 0x184fe2000001086c */
[----:B----4-:R-:W-:Y:S01]  /*1a790*/  FADD.FTZ R119, R71, R119 ;  /* 0x0000007747777221 */ /* 0x010fe20000010000 */
[----:B-----5:R-:W-:-:S02]  /*1a7a0*/  FFMA.FTZ R32, R52, R109, -R108 ;  /* 0x0000006d34207223 */ /* 0x020fc4000001086c */
[----:B------:R-:W2:Y:S04]  /*1a7b0*/  MUFU.EX2 R52, R33 ;  /* 0x0000002100347308 */ /* 0x000ea80000000800 */
[----:B------:R-:W-:Y:S01]  /*1a7c0*/  MUFU.EX2 R72, R72 ;  /* 0x0000004800487308 */ /* 0x000fe20000000800 */
[C---:B-1----:R-:W-:Y:S03]  /*1a7d0*/  HMMA.16816.F32 R36, R8.reuse, R24, R36 ;  /* 0x000000180824723c */ /* 0x042fe60000001824 */
[-C--:B------:R-:W-:Y:S01]  /*1a7e0*/  FFMA.FTZ R24, R51, R109.reuse, -R108 ;  /* 0x0000006d33187223 */ /* 0x080fe2000001086c */
[----:B------:R-:W-:Y:S01]  /*1a7f0*/  FFMA.FTZ R25, R68, R109, -R114 ;  /* 0x0000006d44197223 */ /* 0x000fe20000010872 */
[----:B------:R1:W4:Y:S04]  /*1a800*/  MUFU.EX2 R51, R32 ;  /* 0x0000002000337308 */ /* 0x0003280000000800 */
[----:B------:R5:W-:Y:S01]  /*1a810*/  MUFU.EX2 R68, R24 ;  /* 0x0000001800447308 */ /* 0x000be20000000800 */
[----:B------:R-:W-:Y:S03]  /*1a820*/  HMMA.16816.F32 R28, R8, R26, R28 ;  /* 0x0000001a081c723c */ /* 0x000fe6000000181c */
[C---:B------:R-:W-:Y:S01]  /*1a830*/  F2FP.F16.F32.PACK_AB R8, R70.reuse, R71 ;  /* 0x000000474608723e */ /* 0x040fe200000000ff */
[C---:B------:R-:W-:Y:S01]  /*1a840*/  FADD.FTZ R71, R55.reuse, R126 ;  /* 0x0000007e37477221 */ /* 0x040fe20000010000 */
[----:B------:R-:W-:Y:S01]  /*1a850*/  F2FP.F16.F32.PACK_AB R9, R55, R56 ;  /* 0x000000383709723e */ /* 0x000fe200000000ff */
[----:B------:R-:W-:Y:S01]  /*1a860*/  FADD.FTZ R70, R70, R119 ;  /* 0x0000007746467221 */ /* 0x000fe20000010000 */
[----:B--2---:R-:W-:Y:S01]  /*1a870*/  F2FP.F16.F32.PACK_AB R10, R52, R69 ;  /* 0x00000045340a723e */ /* 0x004fe200000000ff */
[----:B------:R-:W-:Y:S01]  /*1a880*/  FADD.FTZ R71, R54, R71 ;  /* 0x0000004736477221 */ /* 0x000fe20000010000 */
[----:B------:R-:W-:Y:S01]  /*1a890*/  F2FP.F16.F32.PACK_AB R11, R53, R54 ;  /* 0x00000036350b723e */ /* 0x000fe200000000ff */
[----:B------:R-:W-:Y:S01]  /*1a8a0*/  FADD.FTZ R70, R69, R70 ;  /* 0x0000004645467221 */ /* 0x000fe20000010000 */
[----:B-1----:R-:W1:Y:S01]  /*1a8b0*/  LDSM.16.MT88.4 R32, [R113+0x7400] ;  /* 0x007400007120783b */ /* 0x002e620000004200 */
[----:B------:R-:W-:Y:S01]  /*1a8c0*/  FADD.FTZ R71, R53, R71 ;  /* 0x0000004735477221 */ /* 0x000fe20000010000 */
[----:B------:R-:W-:Y:S01]  /*1a8d0*/  MUFU.EX2 R56, R97 ;  /* 0x0000006100387308 */ /* 0x000fe20000000800 */
[----:B------:R-:W-:Y:S01]  /*1a8e0*/  FADD.FTZ R70, R52, R70 ;  /* 0x0000004634467221 */ /* 0x000fe20000010000 */
[-C--:B-----5:R-:W-:Y:S01]  /*1a8f0*/  FFMA.FTZ R24, R67, R109.reuse, -R114 ;  /* 0x0000006d43187223 */ /* 0x0a0fe20000010872 */
[----:B---3--:R-:W-:Y:S01]  /*1a900*/  HMMA.16816.F32 R12, R8, R20, R12 ;  /* 0x00000014080c723c */ /* 0x008fe2000000180c */
[----:B------:R2:W3:Y:S02]  /*1a910*/  MUFU.EX2 R67, R25 ;  /* 0x0000001900437308 */ /* 0x0004e40000000800 */
[----:B------:R-:W-:-:S02]  /*1a920*/  FFMA.FTZ R20, R48, R109, -R108 ;  /* 0x0000006d30147223 */ /* 0x000fc4000001086c */
[----:B------:R5:W-:Y:S03]  /*1a930*/  MUFU.EX2 R48, R49 ;  /* 0x0000003100307308 */ /* 0x000be60000000800 */
[C---:B------:R-:W-:Y:S01]  /*1a940*/  HMMA.16816.F32 R16, R8.reuse, R22, R16 ;  /* 0x000000160810723c */ /* 0x040fe20000001810 */
[----:B------:R-:W-:Y:S04]  /*1a950*/  MUFU.EX2 R55, R99 ;  /* 0x0000006300377308 */ /* 0x000fe80000000800 */
[----:B------:R-:W-:Y:S01]  /*1a960*/  MUFU.EX2 R54, R94 ;  /* 0x0000005e00367308 */ /* 0x000fe20000000800 */
[----:B--2---:R-:W-:Y:S02]  /*1a970*/  FFMA.FTZ R25, R66, R109, -R114 ;  /* 0x0000006d42197223 */ /* 0x004fe40000010872 */
[C---:B------:R-:W-:Y:S01]  /*1a980*/  HMMA.16816.F32 R36, R8.reuse, R4, R36 ;  /* 0x000000040824723c */ /* 0x040fe20000001824 */
[----:B------:R2:W2:Y:S02]  /*1a990*/  MUFU.EX2 R66, R24 ;  /* 0x0000001800427308 */ /* 0x0004a40000000800 */
[----:B----4-:R-:W-:Y:S01]  /*1a9a0*/  F2FP.F16.F32.PACK_AB R5, R51, R57 ;  /* 0x000000393305723e */ /* 0x010fe200000000ff */
[-C--:B-----5:R-:W-:Y:S01]  /*1a9b0*/  FFMA.FTZ R49, R46, R109.reuse, -R108 ;  /* 0x0000006d2e317223 */ /* 0x0a0fe2000001086c */
[----:B------:R-:W-:Y:S01]  /*1a9c0*/  FADD.FTZ R57, R57, R71 ;  /* 0x0000004739397221 */ /* 0x000fe20000010000 */
[----:B------:R4:W-:Y:S01]  /*1a9d0*/  MUFU.EX2 R46, R61 ;  /* 0x0000003d002e7308 */ /* 0x0009e20000000800 */
[----:B---3--:R-:W-:Y:S01]  /*1a9e0*/  FADD.FTZ R70, R67, R70 ;  /* 0x0000004643467221 */ /* 0x008fe20000010000 */
[----:B------:R-:W-:Y:S01]  /*1a9f0*/  HMMA.16816.F32 R28, R8, R6, R28 ;  /* 0x00000006081c723c */ /* 0x000fe2000000181c */
[----:B------:R-:W-:Y:S02]  /*1aa00*/  LDSM.16.MT88.4 R8, [R113+0x7800] ;  /* 0x007800007108783b */ /* 0x000fe40000004200 */
[----:B------:R-:W-:Y:S01]  /*1aa10*/  F2FP.F16.F32.PACK_AB R7, R72, R68 ;  /* 0x000000444807723e */ /* 0x000fe200000000ff */
[----:B------:R-:W-:Y:S01]  /*1aa20*/  MUFU.EX2 R49, R49 ;  /* 0x0000003100317308 */ /* 0x000fe20000000800 */
[----:B------:R-:W-:Y:S01]  /*1aa30*/  FADD.FTZ R57, R51, R57 ;  /* 0x0000003933397221 */ /* 0x000fe20000010000 */
[----:B--2---:R-:W-:Y:S01]  /*1aa40*/  FFMA.FTZ R24, R65, R109, -R114 ;  /* 0x0000006d41187223 */ /* 0x004fe20000010872 */
[C---:B------:R-:W-:Y:S01]  /*1aa50*/  F2FP.F16.F32.PACK_AB R4, R66.reuse, R67 ;  /* 0x000000434204723e */ /* 0x040fe200000000ff */
[----:B------:R-:W2:Y:S01]  /*1aa60*/  MUFU.EX2 R65, R25 ;  /* 0x0000001900417308 */ /* 0x000ea20000000800 */
[----:B------:R-:W-:Y:S01]  /*1aa70*/  FADD.FTZ R66, R66, R70 ;  /* 0x0000004642427221 */ /* 0x000fe20000010000 */
[-CC-:B----4-:R-:W-:Y:S01]  /*1aa80*/  FFMA.FTZ R61, R43, R109.reuse, -R108.reuse ;  /* 0x0000006d2b3d7223 */ /* 0x190fe2000001086c */
[-CC-:B------:R-:W-:Y:S01]  /*1aa90*/  FFMA.FTZ R43, R73, R109.reuse, -R108.reuse ;  /* 0x0000006d492b7223 */ /* 0x180fe2000001086c */
[----:B------:R3:W4:Y:S01]  /*1aaa0*/  MUFU.EX2 R50, R24 ;  /* 0x0000001800327308 */ /* 0x0007220000000800 */
[-C--:B------:R-:W-:Y:S01]  /*1aab0*/  FFMA.FTZ R73, R79, R109.reuse, -R108 ;  /* 0x0000006d4f497223 */ /* 0x080fe2000001086c */
[----:B------:R-:W-:Y:S01]  /*1aac0*/  FFMA.FTZ R79, R90, R109, -R114 ;  /* 0x0000006d5a4f7223 */ /* 0x000fe20000010872 */
[----:B------:R-:W-:Y:S01]  /*1aad0*/  FADD.FTZ R68, R68, R57 ;  /* 0x0000003944447221 */ /* 0x000fe20000010000 */
[----:B------:R-:W-:Y:S03]  /*1aae0*/  MUFU.EX2 R61, R61 ;  /* 0x0000003d003d7308 */ /* 0x000fe60000000800 */
[----:B------:R-:W-:Y:S01]  /*1aaf0*/  FADD.FTZ R72, R72, R68 ;  /* 0x0000004448487221 */ /* 0x000fe20000010000 */
[----:B------:R-:W-:Y:S01]  /*1ab00*/  MUFU.EX2 R43, R43 ;  /* 0x0000002b002b7308 */ /* 0x000fe20000000800 */
[----:B--2---:R-:W-:-:S02]  /*1ab10*/  FADD.FTZ R66, R65, R66 ;  /* 0x0000004241427221 */ /* 0x004fc40000010000 */
[----:B------:R-:W-:Y:S01]  /*1ab20*/  FADD.FTZ R72, R48, R72 ;  /* 0x0000004830487221 */ /* 0x000fe20000010000 */
[----:B------:R-:W-:Y:S01]  /*1ab30*/  MUFU.EX2 R73, R73 ;  /* 0x0000004900497308 */ /* 0x000fe20000000800 */
[----:B---3--:R-:W2:Y:S01]  /*1ab40*/  LDSM.16.MT88.4 R24, [R115+0x2400] ;  /* 0x002400007318783b */ /* 0x008ea20000004200 */
[C---:B----4-:R-:W-:Y:S01]  /*1ab50*/  F2FP.F16.F32.PACK_AB R6, R50.reuse, R65 ;  /* 0x000000413206723e */ /* 0x050fe200000000ff */
[----:B------:R-:W-:Y:S01]  /*1ab60*/  FADD.FTZ R50, R50, R66 ;  /* 0x0000004232327221 */ /* 0x000fe20000010000 */
[----:B------:R-:W-:Y:S04]  /*1ab70*/  MUFU.EX2 R79, R79 ;  /* 0x0000004f004f7308 */ /* 0x000fe80000000800 */
[----:B------:R-:W-:Y:S01]  /*1ab80*/  MUFU.EX2 R53, R96 ;  /* 0x0000006000357308 */ /* 0x000fe20000000800 */
[----:B-1----:R-:W-:Y:S05]  /*1ab90*/  HMMA.16816.F32 R12, R4, R32, R12 ;  /* 0x00000020040c723c */ /* 0x002fea000000180c */
[-C--:B------:R-:W-:Y:S01]  /*1aba0*/  FFMA.FTZ R33, R47, R109.reuse, -R108 ;  /* 0x0000006d2f217223 */ /* 0x080fe2000001086c */
[-C--:B------:R-:W-:Y:S01]  /*1abb0*/  FFMA.FTZ R47, R64, R109.reuse, -R114 ;  /* 0x0000006d402f7223 */ /* 0x080fe20000010872 */
[----:B------:R1:W3:Y:S01]  /*1abc0*/  MUFU.EX2 R32, R20 ;  /* 0x0000001400207308 */ /* 0x0002e20000000800 */
[-C--:B------:R-:W-:Y:S01]  /*1abd0*/  FFMA.FTZ R64, R81, R109.reuse, -R108 ;  /* 0x0000006d51407223 */ /* 0x080fe2000001086c */
[----:B------:R-:W-:-:S02]  /*1abe0*/  FFMA.FTZ R81, R92, R109, -R114 ;  /* 0x0000006d5c517223 */ /* 0x000fc40000010872 */
[----:B------:R-:W-:Y:S01]  /*1abf0*/  MUFU.EX2 R33, R33 ;  /* 0x0000002100217308 */ /* 0x000fe20000000800 */
[----:B------:R-:W-:Y:S03]  /*1ac00*/  HMMA.16816.F32 R16, R4, R34, R16 ;  /* 0x000000220410723c */ /* 0x000fe60000001810 */
[-CC-:B------:R-:W-:Y:S01]  /*1ac10*/  FFMA.FTZ R35, R62, R109.reuse, -R114.reuse ;  /* 0x0000006d3e237223 */ /* 0x180fe20000010872 */
[----:B------:R-:W-:Y:S01]  /*1ac20*/  FFMA.FTZ R62, R60, R109, -R114 ;  /* 0x0000006d3c3e7223 */ /* 0x000fe20000010872 */
[----:B------:R-:W4:Y:S04]  /*1ac30*/  MUFU.EX2 R47, R47 ;  /* 0x0000002f002f7308 */ /* 0x000f280000000800 */
[----:B------:R5:W2:Y:S01]  /*1ac40*/  MUFU.EX2 R34, R63 ;  /* 0x0000003f00227308 */ /* 0x000aa20000000800 */
[----:B-1----:R-:W1:Y:S01]  /*1ac50*/  LDSM.16.MT88.4 R20, [R115+0x2800] ;  /* 0x002800007314783b */ /* 0x002e620000004200 */
[----:B---3--:R-:W-:-:S02]  /*1ac60*/  FADD.FTZ R72, R32, R72 ;  /* 0x0000004820487221 */ /* 0x008fc40000010000 */
[----:B------:R-:W3:Y:S04]  /*1ac70*/  MUFU.EX2 R35, R35 ;  /* 0x0000002300237308 */ /* 0x000ee80000000800 */
[----:B------:R3:W-:Y:S01]  /*1ac80*/  MUFU.EX2 R60, R75 ;  /* 0x0000004b003c7308 */ /* 0x0007e20000000800 */
[----:B----4-:R-:W-:-:S03]  /*1ac90*/  FADD.FTZ R50, R47, R50 ;  /* 0x000000322f327221 */ /* 0x010fc60000010000 */
[----:B------:R-:W-:Y:S01]  /*1aca0*/  MUFU.EX2 R64, R64 ;  /* 0x0000004000407308 */ /* 0x000fe20000000800 */
[-C--:B-----5:R-:W-:Y:S01]  /*1acb0*/  FFMA.FTZ R63, R74, R109.reuse, -R114 ;  /* 0x0000006d4a3f7223 */ /* 0x0a0fe20000010872 */
[-C--:B------:R-:W-:Y:S02]  /*1acc0*/  FFMA.FTZ R74, R85, R109.reuse, -R108 ;  /* 0x0000006d554a7223 */ /* 0x080fe4000001086c */
[----:B------:R-:W-:Y:S01]  /*1acd0*/  MUFU.EX2 R81, R81 ;  /* 0x0000005100517308 */ /* 0x000fe20000000800 */
[----:B--2---:R-:W-:Y:S03]  /*1ace0*/  HMMA.16816.F32 R36, R4, R24, R36 ;  /* 0x000000180424723c */ /* 0x004fe60000001824 */
[----:B------:R-:W-:Y:S01]  /*1acf0*/  FADD.FTZ R50, R34, R50 ;  /* 0x0000003222327221 */ /* 0x000fe20000010000 */
[----:B------:R-:W-:Y:S01]  /*1ad00*/  MUFU.EX2 R63, R63 ;  /* 0x0000003f003f7308 */ /* 0x000fe20000000800 */
[----:B---3--:R-:W-:-:S03]  /*1ad10*/  FFMA.FTZ R75, R91, R109, -R108 ;  /* 0x0000006d5b4b7223 */ /* 0x008fc6000001086c */
[----:B------:R-:W-:Y:S01]  /*1ad20*/  MUFU.EX2 R74, R74 ;  /* 0x0000004a004a7308 */ /* 0x000fe20000000800 */
[----:B------:R-:W-:Y:S03]  /*1ad30*/  HMMA.16816.F32 R28, R4, R26, R28 ;  /* 0x0000001a041c723c */ /* 0x000fe6000000181c */
[----:B------:R-:W-:Y:S01]  /*1ad40*/  F2FP.F16.F32.PACK_AB R4, R34, R47 ;  /* 0x0000002f2204723e */ /* 0x000fe200000000ff */
[----:B------:R-:W2:Y:S01]  /*1ad50*/  LDSM.16.MT88.4 R24, [R113+0x7c00] ;  /* 0x007c00007118783b */ /* 0x000ea20000004200 */
[----:B------:R-:W-:Y:S01]  /*1ad60*/  F2FP.F16.F32.PACK_AB R5, R32, R48 ;  /* 0x000000302005723e */ /* 0x000fe200000000ff */
[----:B------:R-:W-:Y:S01]  /*1ad70*/  MUFU.EX2 R75, R75 ;  /* 0x0000004b004b7308 */ /* 0x000fe20000000800 */
[C---:B------:R-:W-:Y:S01]  /*1ad80*/  F2FP.F16.F32.PACK_AB R6, R46.reuse, R35 ;  /* 0x000000232e06723e */ /* 0x040fe200000000ff */
[----:B------:R-:W-:Y:S01]  /*1ad90*/  FADD.FTZ R35, R35, R50 ;  /* 0x0000003223237221 */ /* 0x000fe20000010000 */
[----:B------:R-:W-:Y:S01]  /*1ada0*/  F2FP.F16.F32.PACK_AB R7, R49, R33 ;  /* 0x000000213107723e */ /* 0x000fe200000000ff */
[----:B------:R-:W-:Y:S01]  /*1adb0*/  FADD.FTZ R33, R33, R72 ;  /* 0x0000004821217221 */ /* 0x000fe20000010000 */
[----:B------:R-:W-:Y:S01]  /*1adc0*/  MUFU.EX2 R52, R98 ;  /* 0x0000006200347308 */ /* 0x000fe20000000800 */
[----:B------:R-:W-:Y:S01]  /*1add0*/  FADD.FTZ R35, R46, R35 ;  /* 0x000000232e237221 */ /* 0x000fe20000010000 */
[-C--:B------:R-:W-:Y:S01]  /*1ade0*/  FFMA.FTZ R32, R103, R109.reuse, -R108 ;  /* 0x0000006d67207223 */ /* 0x080fe2000001086c */
[----:B------:R-:W-:Y:S01]  /*1adf0*/  FADD.FTZ R33, R49, R33 ;  /* 0x0000002131217221 */ /* 0x000fe20000010000 */
[----:B------:R-:W-:Y:S01]  /*1ae00*/  MUFU.EX2 R51, R100 ;  /* 0x0000006400337308 */ /* 0x000fe20000000800 */
[----:B------:R-:W-:Y:S03]  /*1ae10*/  HMMA.16816.F32 R12, R4, R8, R12 ;  /* 0x00000008040c723c */ /* 0x000fe6000000180c */
[-CC-:B------:R-:W-:Y:S01]  /*1ae20*/  FFMA.FTZ R8, R59, R109.reuse, -R114.reuse ;  /* 0x0000006d3b087223 */ /* 0x180fe20000010872 */
[----:B------:R-:W-:Y:S01]  /*1ae30*/  FADD.FTZ R33, R61, R33 ;  /* 0x000000213d217221 */ /* 0x000fe20000010000 */
[----:B------:R-:W3:Y:S01]  /*1ae40*/  MUFU.EX2 R59, R62 ;  /* 0x0000003e003b7308 */ /* 0x000ee20000000800 */
[----:B------:R-:W-:-:S03]  /*1ae50*/  FFMA.FTZ R34, R107, R109, -R114 ;  /* 0x0000006d6b227223 */ /* 0x000fc60000010872 */
[----:B------:R4:W5:Y:S01]  /*1ae60*/  MUFU.EX2 R62, R8 ;  /* 0x00000008003e7308 */ /* 0x0009620000000800 */
[C---:B------:R-:W-:Y:S03]  /*1ae70*/  HMMA.16816.F32 R16, R4.reuse, R10, R16 ;  /* 0x0000000a0410723c */ /* 0x040fe60000001810 */
[----:B------:R-:W-:Y:S04]  /*1ae80*/  MUFU.EX2 R57, R101 ;  /* 0x0000006500397308 */ /* 0x000fe80000000800 */
[----:B------:R-:W-:Y:S01]  /*1ae90*/  MUFU.EX2 R32, R32 ;  /* 0x0000002000207308 */ /* 0x000fe20000000800 */
[C---:B-1----:R-:W-:Y:S03]  /*1aea0*/  HMMA.16816.F32 R36, R4.reuse, R20, R36 ;  /* 0x000000140424723c */ /* 0x042fe60000001824 */
[----:B---3--:R-:W-:Y:S01]  /*1aeb0*/  FADD.FTZ R35, R59, R35 ;  /* 0x000000233b237221 */ /* 0x008fe20000010000 */
[----:B------:R-:W-:Y:S01]  /*1aec0*/  MUFU.EX2 R34, R34 ;  /* 0x0000002200227308 */ /* 0x000fe20000000800 */
[----:B----4-:R-:W1:Y:S03]  /*1aed0*/  LDSM.16.MT88.4 R8, [R115+0x2c00] ;  /* 0x002c00007308783b */ /* 0x010e660000004200 */
[----:B------:R-:W-:Y:S01]  /*1aee0*/  HMMA.16816.F32 R28, R4, R22, R28 ;  /* 0x00000016041c723c */ /* 0x000fe2000000181c */
[----:B------:R-:W3:Y:S02]  /*1aef0*/  LDSM.16.MT88.4 R20, [R113+0x8000] ;  /* 0x008000007114783b */ /* 0x000ee40000004200 */
[C---:B-----5:R-:W-:Y:S01]  /*1af00*/  F2FP.F16.F32.PACK_AB R4, R62.reuse, R59 ;  /* 0x0000003b3e04723e */ /* 0x060fe200000000ff */
[----:B------:R-:W-:Y:S01]  /*1af10*/  FADD.FTZ R62, R62, R35 ;  /* 0x000000233e3e7221 */ /* 0x000fe20000010000 */
[C---:B------:R-:W-:Y:S01]  /*1af20*/  F2FP.F16.F32.PACK_AB R5, R43.reuse, R61 ;  /* 0x0000003d2b05723e */ /* 0x040fe200000000ff */
[----:B------:R-:W-:Y:S01]  /*1af30*/  FADD.FTZ R43, R43, R33 ;  /* 0x000000212b2b7221 */ /* 0x000fe20000010000 */
[----:B------:R-:W-:Y:S01]  /*1af40*/  F2FP.F16.F32.PACK_AB R6, R0, R63 ;  /* 0x0000003f0006723e */ /* 0x000fe200000000ff */
[----:B------:R-:W-:Y:S01]  /*1af50*/  FADD.FTZ R62, R63, R62 ;  /* 0x0000003e3f3e7221 */ /* 0x000fe20000010000 */
[----:B------:R-:W-:Y:S01]  /*1af60*/  F2FP.F16.F32.PACK_AB R7, R2, R60 ;  /* 0x0000003c0207723e */ /* 0x000fe200000000ff */
[----:B------:R-:W-:Y:S01]  /*1af70*/  FADD.FTZ R43, R60, R43 ;  /* 0x0000002b3c2b7221 */ /* 0x000fe20000010000 */
[-C--:B------:R-:W-:Y:S01]  /*1af80*/  FFMA.FTZ R33, R102, R109.reuse, -R114 ;  /* 0x0000006d66217223 */ /* 0x080fe20000010872 */
[----:B------:R-:W-:Y:S01]  /*1af90*/  FADD.FTZ R62, R0, R62 ;  /* 0x0000003e003e7221 */ /* 0x000fe20000010000 */
[----:B------:R-:W-:Y:S01]  /*1afa0*/  MOV R0, R40 ;  /* 0x0000002800007202 */ /* 0x000fe20000000f00 */
[----:B------:R-:W-:Y:S01]  /*1afb0*/  FADD.FTZ R43, R2, R43 ;  /* 0x0000002b022b7221 */ /* 0x000fe20000010000 */
[----:B------:R-:W-:Y:S01]  /*1afc0*/  MOV R2, R42 ;  /* 0x0000002a00027202 */ /* 0x000fe20000000f00 */
[C---:B--2---:R-:W-:Y:S03]  /*1afd0*/  HMMA.16816.F32 R12, R4.reuse, R24, R12 ;  /* 0x00000018040c723c */ /* 0x044fe6000000180c */
[-CC-:B------:R-:W-:Y:S01]  /*1afe0*/  FFMA.FTZ R24, R80, R109.reuse, -R114.reuse ;  /* 0x0000006d50187223 */ /* 0x180fe20000010872 */
[----:B------:R2:W-:Y:S01]  /*1aff0*/  MUFU.EX2 R25, R78 ;  /* 0x0000004e00197308 */ /* 0x0005e20000000800 */
[-CC-:B------:R-:W-:Y:S01]  /*1b000*/  FFMA.FTZ R80, R88, R109.reuse, -R114.reuse ;  /* 0x0000006d58507223 */ /* 0x180fe20000010872 */
[----:B------:R-:W-:Y:S01]  /*1b010*/  FADD.FTZ R43, R73, R43 ;  /* 0x0000002b492b7221 */ /* 0x000fe20000010000 */
[----:B------:R-:W-:Y:S01]  /*1b020*/  @P4 MOV R0, R40 ;  /* 0x0000002800004202 */ /* 0x000fe20000000f00 */
[----:B------:R-:W-:Y:S01]  /*1b030*/  MUFU.EX2 R33, R33 ;  /* 0x0000002100217308 */ /* 0x000fe20000000800 */
[----:B------:R-:W-:Y:S01]  /*1b040*/  @P4 MOV R2, R42 ;  /* 0x0000002a00024202 */ /* 0x000fe20000000f00 */
[----:B------:R-:W-:Y:S03]  /*1b050*/  HMMA.16816.F32 R16, R4, R26, R16 ;  /* 0x0000001a0410723c */ /* 0x000fe60000001810 */
[-CC-:B------:R-:W-:Y:S01]  /*1b060*/  FFMA.FTZ R26, R84, R109.reuse, -R114.reuse ;  /* 0x0000006d541a7223 */ /* 0x180fe20000010872 */
[----:B------:R-:W4:Y:S04]  /*1b070*/  MUFU.EX2 R24, R24 ;  /* 0x0000001800187308 */ /* 0x000f280000000800 */
[----:B------:R5:W-:Y:S01]  /*1b080*/  MUFU.EX2 R27, R82 ;  /* 0x00000052001b7308 */ /* 0x000be20000000800 */
[----:B--2---:R-:W-:-:S03]  /*1b090*/  FFMA.FTZ R78, R86, R109, -R114 ;  /* 0x0000006d564e7223 */ /* 0x004fc60000010872 */
[----:B------:R-:W2:Y:S01]  /*1b0a0*/  MUFU.EX2 R26, R26 ;  /* 0x0000001a001a7308 */ /* 0x000ea20000000800 */
[C---:B-1----:R-:W-:Y:S03]  /*1b0b0*/  HMMA.16816.F32 R36, R4.reuse, R8, R36 ;  /* 0x000000080424723c */ /* 0x042fe60000001824 */
[----:B------:R-:W1:Y:S04]  /*1b0c0*/  MUFU.EX2 R78, R78 ;  /* 0x0000004e004e7308 */ /* 0x000e680000000800 */
[----:B------:R-:W1:Y:S01]  /*1b0d0*/  MUFU.EX2 R80, R80 ;  /* 0x0000005000507308 */ /* 0x000e620000000800 */
[----:B-----5:R-:W-:Y:S01]  /*1b0e0*/  FFMA.FTZ R82, R93, R109, -R108 ;  /* 0x0000006d5d527223 */ /* 0x020fe2000001086c */
[----:B------:R-:W-:Y:S01]  /*1b0f0*/  HMMA.16816.F32 R28, R4, R10, R28 ;  /* 0x0000000a041c723c */ /* 0x000fe2000000181c */
[----:B------:R-:W5:Y:S02]  /*1b100*/  LDSM.16.MT88.4 R8, [R115+0x3000] ;  /* 0x003000007308783b */ /* 0x000f640000004200 */
[----:B----4-:R-:W-:Y:S01]  /*1b110*/  F2FP.F16.F32.PACK_AB R4, R24, R25 ;  /* 0x000000191804723e */ /* 0x010fe200000000ff */
[----:B------:R-:W-:Y:S01]  /*1b120*/  FADD.FTZ R25, R25, R62 ;  /* 0x0000003e19197221 */ /* 0x000fe20000010000 */
[----:B------:R-:W-:Y:S01]  /*1b130*/  F2FP.F16.F32.PACK_AB R5, R64, R73 ;  /* 0x000000494005723e */ /* 0x000fe200000000ff */
[----:B------:R-:W4:Y:S01]  /*1b140*/  MUFU.EX2 R82, R82 ;  /* 0x0000005200527308 */ /* 0x000f220000000800 */
[----:B--2---:R-:W-:Y:S01]  /*1b150*/  F2FP.F16.F32.PACK_AB R6, R26, R27 ;  /* 0x0000001b1a06723e */ /* 0x004fe200000000ff */
[----:B------:R-:W-:Y:S01]  /*1b160*/  FADD.FTZ R64, R64, R43 ;  /* 0x0000002b40407221 */ /* 0x000fe20000010000 */
[----:B------:R-:W-:Y:S01]  /*1b170*/  F2FP.F16.F32.PACK_AB R7, R74, R3 ;  /* 0x000000034a07723e */ /* 0x000fe200000000ff */
[----:B------:R-:W-:-:S02]  /*1b180*/  FADD.FTZ R25, R24, R25 ;  /* 0x0000001918197221 */ /* 0x000fc40000010000 */
[----:B------:R-:W-:Y:S02]  /*1b190*/  FADD.FTZ R64, R3, R64 ;  /* 0x0000004003407221 */ /* 0x000fe40000010000 */
[----:B------:R-:W-:Y:S02]  /*1b1a0*/  FADD.FTZ R27, R27, R25 ;  /* 0x000000191b1b7221 */ /* 0x000fe40000010000 */
[----:B---3--:R-:W-:Y:S03]  /*1b1b0*/  HMMA.16816.F32 R12, R4, R20, R12 ;  /* 0x00000014040c723c */ /* 0x008fe6000000180c */
[----:B------:R-:W-:Y:S01]  /*1b1c0*/  FADD.FTZ R74, R74, R64 ;  /* 0x000000404a4a7221 */ /* 0x000fe20000010000 */
[----:B------:R-:W-:-:S03]  /*1b1d0*/  FADD.FTZ R27, R26, R27 ;  /* 0x0000001b1a1b7221 */ /* 0x000fc60000010000 */
[----:B------:R-:W-:Y:S01]  /*1b1e0*/  FADD.FTZ R74, R77, R74 ;  /* 0x0000004a4d4a7221 */ /* 0x000fe20000010000 */
[----:B-1----:R-:W-:Y:S01]  /*1b1f0*/  FADD.FTZ R27, R78, R27 ;  /* 0x0000001b4e1b7221 */ /* 0x002fe20000010000 */
[C---:B------:R-:W-:Y:S01]  /*1b200*/  HMMA.16816.F32 R16, R4.reuse, R22, R16 ;  /* 0x000000160410723c */ /* 0x040fe20000001810 */
[----:B------:R-:W1:Y:S07]  /*1b210*/  LDSM.16.MT88.4 R20, [R113+0x8400] ;  /* 0x008400007114783b */ /* 0x000e6e0000004200 */
[C---:B-----5:R-:W-:Y:S08]  /*1b220*/  HMMA.16816.F32 R36, R4.reuse, R8, R36 ;  /* 0x000000080424723c */ /* 0x060ff00000001824 */
        /* <DEDUP_REMOVED lines=8> */
[----:B----4-:R-:W-:Y:S01]  /*1b2b0*/  F2FP.F16.F32.PACK_AB R7, R82, R75 ;  /* 0x0000004b5207723e */ /* 0x010fe200000000ff */
[----:B------:R-:W-:-:S02]  /*1b2c0*/  FADD.FTZ R76, R75, R76 ;  /* 0x0000004c4b4c7221 */ /* 0x000fc40000010000 */
[----:B------:R-:W-:Y:S02]  /*1b2d0*/  FADD.FTZ R81, R81, R80 ;  /* 0x0000005051517221 */ /* 0x000fe40000010000 */
[----:B------:R-:W-:Y:S02]  /*1b2e0*/  FADD.FTZ R82, R82, R76 ;  /* 0x0000004c52527221 */ /* 0x000fe40000010000 */
[----:B-1----:R-:W-:Y:S03]  /*1b2f0*/  HMMA.16816.F32 R12, R4, R20, R12 ;  /* 0x00000014040c723c */ /* 0x002fe6000000180c */
[----:B------:R-:W-:Y:S01]  /*1b300*/  FADD.FTZ R81, R54, R81 ;  /* 0x0000005136517221 */ /* 0x000fe20000010000 */
[----:B------:R-:W-:-:S04]  /*1b310*/  FADD.FTZ R82, R83, R82 ;  /* 0x0000005253527221 */ /* 0x000fc80000010000 */
[C---:B------:R-:W-:Y:S01]  /*1b320*/  HMMA.16816.F32 R16, R4.reuse, R22, R16 ;  /* 0x000000160410723c */ /* 0x040fe20000001810 */
[----:B------:R-:W1:Y:S07]  /*1b330*/  LDSM.16.MT88.4 R20, [R113+0x8800] ;  /* 0x008800007114783b */ /* 0x000e6e0000004200 */
[----:B--2---:R-:W-:Y:S03]  /*1b340*/  HMMA.16816.F32 R36, R4, R8, R36 ;  /* 0x000000080424723c */ /* 0x004fe60000001824 */
[C---:B------:R-:W-:Y:S01]  /*1b350*/  F2FP.F16.F32.PACK_AB R8, R53.reuse, R54 ;  /* 0x000000363508723e */ /* 0x040fe200000000ff */
[----:B------:R-:W-:Y:S01]  /*1b360*/  FADD.FTZ R53, R53, R81 ;  /* 0x0000005135357221 */ /* 0x000fe20000010000 */
[C---:B------:R-:W-:Y:S01]  /*1b370*/  F2FP.F16.F32.PACK_AB R9, R56.reuse, R83 ;  /* 0x000000533809723e */ /* 0x040fe200000000ff */
[----:B------:R-:W-:-:S02]  /*1b380*/  FADD.FTZ R56, R56, R82 ;  /* 0x0000005238387221 */ /* 0x000fc40000010000 */
[----:B------:R-:W-:Y:S01]  /*1b390*/  FADD.FTZ R53, R52, R53 ;  /* 0x0000003534357221 */ /* 0x000fe20000010000 */
[----:B------:R-:W-:Y:S01]  /*1b3a0*/  HMMA.16816.F32 R28, R4, R10, R28 ;  /* 0x0000000a041c723c */ /* 0x000fe2000000181c */
[----:B------:R-:W2:Y:S02]  /*1b3b0*/  LDSM.16.MT88.4 R4, [R115+0x3800] ;  /* 0x003800007304783b */ /* 0x000ea40000004200 */
[----:B------:R-:W-:Y:S01]  /*1b3c0*/  F2FP.F16.F32.PACK_AB R10, R51, R52 ;  /* 0x00000034330a723e */ /* 0x000fe200000000ff */
[----:B------:R-:W-:Y:S01]  /*1b3d0*/  FADD.FTZ R56, R55, R56 ;  /* 0x0000003837387221 */ /* 0x000fe20000010000 */
[----:B------:R-:W-:Y:S01]  /*1b3e0*/  F2FP.F16.F32.PACK_AB R11, R57, R55 ;  /* 0x00000037390b723e */ /* 0x000fe200000000ff */
[----:B------:R-:W-:Y:S02]  /*1b3f0*/  FADD.FTZ R51, R51, R53 ;  /* 0x0000003533337221 */ /* 0x000fe40000010000 */
[----:B------:R-:W-:Y:S02]  /*1b400*/  FADD.FTZ R57, R57, R56 ;  /* 0x0000003839397221 */ /* 0x000fe40000010000 */
[----:B------:R-:W-:-:S04]  /*1b410*/  FADD.FTZ R51, R33, R51 ;  /* 0x0000003321337221 */ /* 0x000fc80000010000 */
[----:B------:R-:W-:Y:S01]  /*1b420*/  FADD.FTZ R51, R34, R51 ;  /* 0x0000003322337221 */ /* 0x000fe20000010000 */
[----:B-1----:R-:W-:Y:S05]  /*1b430*/  HMMA.16816.F32 R12, R8, R20, R12 ;  /* 0x00000014080c723c */ /* 0x002fea000000180c */
        /* <DEDUP_REMOVED lines=8> */
[C---:B--2---:R-:W-:Y:S03]  /*1b4c0*/  HMMA.16816.F32 R36, R8.reuse, R4, R36 ;  /* 0x000000040824723c */ /* 0x044fe60000001824 */
[----:B------:R-:W-:Y:S02]  /*1b4d0*/  F2FP.F16.F32.PACK_AB R4, R34, R33 ;  /* 0x000000212204723e */ /* 0x000fe400000000ff */
[----:B------:R-:W-:Y:S01]  /*1b4e0*/  F2FP.F16.F32.PACK_AB R5, R21, R20 ;  /* 0x000000141505723e */ /* 0x000fe200000000ff */
[----:B------:R-:W-:Y:S01]  /*1b4f0*/  FADD.FTZ R57, R32, R57 ;  /* 0x0000003920397221 */ /* 0x000fe20000010000 */
[----:B----4-:R-:W-:Y:S01]  /*1b500*/  FADD.FTZ R51, R22, R51 ;  /* 0x0000003316337221 */ /* 0x010fe20000010000 */
[----:B------:R-:W-:Y:S03]  /*1b510*/  HMMA.16816.F32 R28, R8, R6, R28 ;  /* 0x00000006081c723c */ /* 0x000fe6000000181c */
        /* <DEDUP_REMOVED lines=9> */
[----:B------:R-:W-:-:S15]  /*1b5b0*/  @P4 BRA `(.L_x_5441) ;  /* 0x0000000000044947 */ /* 0x000fde0003800000 */
.L_x_5432:
[----:B------:R-:W-:-:S07]  /*1b5c0*/  IADD3 R240, PT, PT, R45, -0x1, RZ ;  /* 0xffffffff2df07810 */ /* 0x000fce0007ffe0ff */
.L_x_5441:
[----:B------:R-:W-:Y:S05]  /*1b5d0*/  BSYNC B2 ;  /* 0x0000000000027941 */ /* 0x000fea0003800000 */
.L_x_5431:
[----:B------:R-:W-:-:S13]  /*1b5e0*/  ISETP.GE.AND P0, PT, R240, R218, PT ;  /* 0x000000daf000720c */ /* 0x000fda0003f06270 */
[----:B------:R-:W-:Y:S05]  /*1b5f0*/  @!P0 BRA `(.L_x_5442) ;  /* 0x0000008c00a88947 */ /* 0x000fea0003800000 */
[C---:B------:R-:W-:Y:S01]  /*1b600*/  IMAD.SHL.U32 R3, R211.reuse, 0x8, RZ ;  /* 0x00000008d3037824 */ /* 0x040fe200078e00ff */
[----:B------:R-:W-:Y:S01]  /*1b610*/  LOP3.LUT R221, R211, 0x18, RZ, 0xc0, !PT ;  /* 0x00000018d3dd7812 */ /* 0x000fe200078ec0ff */
[----:B------:R-:W-:Y:S01]  /*1b620*/  IMAD.MOV.U32 R151, RZ, RZ, R0 ;  /* 0x000000ffff977224 */ /* 0x000fe200078e0000 */
[----:B------:R-:W-:Y:S01]  /*1b630*/  ISETP.NE.U32.AND P3, PT, R230, RZ, PT ;  /* 0x000000ffe600720c */ /* 0x000fe20003f65070 */
[----:B------:R-:W-:Y:S01]  /*1b640*/  IMAD.MOV.U32 R150, RZ, RZ, R2 ;  /* 0x000000ffff967224 */ /* 0x000fe200078e0002 */
[----:B------:R-:W-:Y:S02]  /*1b650*/  LOP3.LUT R238, R221, 0xc0, R3, 0xf8, !PT ;  /* 0x000000c0ddee7812 */ /* 0x000fe400078ef803 */
[----:B------:R-:W-:Y:S02]  /*1b660*/  LOP3.LUT R239, R3, 0x18, RZ, 0xc0, !PT ;  /* 0x0000001803ef7812 */ /* 0x000fe400078ec0ff */
[----:B------:R-:W-:Y:S02]  /*1b670*/  ISETP.NE.AND.EX P3, PT, R231, RZ, PT, P3 ;  /* 0x000000ffe700720c */ /* 0x000fe40003f65330 */
[----:B------:R-:W-:-:S04]  /*1b680*/  LOP3.LUT R238, R238, R239, RZ, 0x3c, !PT ;  /* 0x000000efeeee7212 */ /* 0x000fc800078e3cff */
[----:B------:R-:W-:-:S04]  /*1b690*/  LOP3.LUT R238, R238, 0x1f20, R3, 0xf8, !PT ;  /* 0x00001f20eeee7812 */ /* 0x000fc800078ef803 */
[----:B------:R-:W-:-:S07]  /*1b6a0*/  LEA R238, R238, UR6, 0x1 ;  /* 0x00000006eeee7c11 */ /* 0x000fce000f8e08ff */
.L_x_5449:
[----:B------:R-:W-:Y:S01]  /*1b6b0*/  ISETP.GE.AND P0, PT, R239, R226, PT ;  /* 0x000000e2ef00720c */ /* 0x000fe20003f06270 */
[----:B------:R-:W-:Y:S04]  /*1b6c0*/  DEPBAR.LE SB0, 0x0 ;  /* 0x000080000000791a */ /* 0x000fe80000000000 */
[----:B------:R-:W-:Y:S05]  /*1b6d0*/  WARPSYNC.ALL ;  /* 0x0000000000007948 */ /* 0x000fea0003800000 */
[----:B------:R-:W-:Y:S01]  /*1b6e0*/  BAR.SYNC.DEFER_BLOCKING 0x0 ;  /* 0x0000000000007b1d */ /* 0x000fe20000010000 */
[----:B------:R-:W-:Y:S02]  /*1b6f0*/  IMAD.SHL.U32 R5, R211, 0x8, RZ ;  /* 0x00000008d3057824 */ /* 0x000fe400078e00ff */
[----:B------:R-:W-:Y:S03]  /*1b700*/  @!P3 IMAD.MOV.U32 R4, RZ, RZ, RZ ;  /* 0x000000ffff04b224 */ /* 0x000fe600078e00ff */
[--C-:B------:R-:W-:Y:S02]  /*1b710*/  LOP3.LUT R3, R221, 0xc0, R5.reuse, 0xf8, !PT ;  /* 0x000000c0dd037812 */ /* 0x100fe400078ef805 */
[----:B------:R-:W-:Y:S02]  /*1b720*/  @!P3 IADD3 R4, P1, PT, RZ, -R4, RZ ;  /* 0x80000004ff04b210 */ /* 0x000fe40007f3e0ff */
[----:B------:R-:W-:Y:S04]  /*1b730*/  LOP3.LUT R239, R5, 0x18, RZ, 0xc0, !PT ;  /* 0x0000001805ef7812 */ /* 0x000fe800078ec0ff */
[----:B------:R-:W-:Y:S04]  /*1b740*/  LOP3.LUT R3, R3, R239, RZ, 0x3c, !PT ;  /* 0x000000ef03037212 */ /* 0x000fe800078e3cff */
[----:B------:R-:W-:Y:S01]  /*1b750*/  LOP3.LUT R3, R3, 0x1f20, R5, 0xf8, !PT ;  /* 0x00001f2003037812 */ /* 0x000fe200078ef805 */
[----:B------:R-:W-:Y:S01]  /*1b760*/  IMAD.MOV.U32 R5, RZ, RZ, R223 ;  /* 0x000000ffff057224 */ /* 0x000fe200078e00df */
[----:B------:R-:W2:Y:S01]  /*1b770*/  @!P3 LD.E R6, desc[UR4][R148.64+0x40] ;  /* 0x000040049406b980 */ /* 0x000ea2000c101900 */
[----:B------:R-:W-:Y:S01]  /*1b780*/  BSSY.RECONVERGENT B0, `(.L_x_5443) ;  /* 0x0000053000007945 */ /* 0x000fe20003800200 */
[----:B------:R-:W1:Y:S02]  /*1b790*/  S2R R211, SR_TID.X ;  /* 0x0000000000d37919 */ /* 0x000e640000002100 */
[C---:B-1----:R-:W-:Y:S01]  /*1b7a0*/  LOP3.LUT R152, R211.reuse, 0x8, RZ, 0xc0, !PT ;  /* 0x00000008d3987812 */ /* 0x042fe200078ec0ff */
[C---:B------:R-:W-:Y:S01]  /*1b7b0*/  IMAD.SHL.U32 R209, R211.reuse, 0x10, RZ ;  /* 0x00000010d3d17824 */ /* 0x040fe200078e00ff */
[----:B------:R-:W-:Y:S01]  /*1b7c0*/  SHF.R.U32.HI R208, RZ, 0x1, R211 ;  /* 0x00000001ffd07819 */ /* 0x000fe200000116d3 */
[C---:B------:R-:W-:Y:S02]  /*1b7d0*/  IMAD.SHL.U32 R213, R211.reuse, 0x20, RZ ;  /* 0x00000020d3d57824 */ /* 0x040fe400078e00ff */
[----:B------:R-:W-:Y:S01]  /*1b7e0*/  IMAD.SHL.U32 R210, R211, 0x4, RZ ;  /* 0x00000004d3d27824 */ /* 0x000fe200078e00ff */
[----:B------:R-:W-:Y:S02]  /*1b7f0*/  LOP3.LUT R2, R209, 0x100, RZ, 0xc0, !PT ;  /* 0x00000100d1027812 */ /* 0x000fe400078ec0ff */
[--C-:B------:R-:W-:Y:S02]  /*1b800*/  LOP3.LUT R152, R152, 0xc0, R213.reuse, 0xf8, !PT ;  /* 0x000000c098987812 */ /* 0x100fe400078ef8d5 */
[----:B------:R-:W-:Y:S02]  /*1b810*/  LOP3.LUT R0, R210, 0x18, RZ, 0xc0, !PT ;  /* 0x00000018d2007812 */ /* 0x000fe400078ec0ff */
[----:B------:R-:W-:Y:S04]  /*1b820*/  LOP3.LUT R2, R2, 0x20, R213, 0xf8, !PT ;  /* 0x0000002002027812 */ /* 0x000fe800078ef8d5 */
[----:B------:R-:W-:Y:S01]  /*1b830*/  LOP3.LUT R152, R2, R152, R0, 0xf6, !PT ;  /* 0x0000009802987212 */ /* 0x000fe200078ef600 */
[----:B------:R-:W-:Y:S02]  /*1b840*/  IMAD.SHL.U32 R2, R216, 0x40, RZ ;  /* 0x00000040d8027824 */ /* 0x000fe400078e00ff */
        /* <DEDUP_REMOVED lines=17> */
[-C--:B------:R-:W-:Y:S04]  /*1b960*/  LOP3.LUT R6, R6, R13.reuse, RZ, 0x3c, !PT ;  /* 0x0000000d06067212 */ /* 0x080fe800078e3cff */
        /* <DEDUP_REMOVED lines=20> */
[----:B------:R-:W3:Y:S01]  /*1bab0*/  LD.E.64 R14, desc[UR4][R148.64+0x40] ;  /* 0x00004004940e7980 */ /* 0x000ee2000c101b00 */
[-C--:B------:R-:W-:Y:S01]  /*1bac0*/  @!P4 IADD3 R9, PT, PT, R9, -R10.reuse, RZ ;  /* 0x8000000a0909c210 */ /* 0x080fe20007ffe0ff */
[----:B------:R-:W-:Y:S01]  /*1bad0*/  @!P4 VIADD R12, R12, 0x1 ;  /* 0x000000010c0cc836 */ /* 0x000fe20000000000 */
[----:B------:R-:W-:Y:S02]  /*1bae0*/  ISETP.NE.AND P4, PT, R13, RZ, PT ;  /* 0x000000ff0d00720c */ /* 0x000fe40003f85270 */
        /* <DEDUP_REMOVED lines=28> */
.L_x_5444:
[----:B------:R-:W-:Y:S05]  /*1bcb0*/  BSYNC.RECONVERGENT B0 ;  /* 0x0000000000007941 */ /* 0x000fea0003800200 */
.L_x_5443:
[----:B------:R-:W-:Y:S01]  /*1bcc0*/  @!P0 IMAD.MOV.U32 R6, RZ, RZ, R223 ;  /* 0x000000ffff068224 */ /* 0x000fe200078e00df */
[----:B------:R-:W-:Y:S01]  /*1bcd0*/  IADD3 R8, P1, PT, R2, R223, RZ ;  /* 0x000000df02087210 */ /* 0x000fe20007f3e0ff */
[--C-:B------:R-:W-:Y:S01]  /*1bce0*/  @!P0 IMAD.MOV.U32 R7, RZ, RZ, R222.reuse ;  /* 0x000000ffff078224 */ /* 0x100fe200078e00de */
[----:B------:R-:W-:Y:S01]  /*1bcf0*/  SHF.L.U64.HI R4, R216, 0x6, R217 ;  /* 0x00000006d8047819 */ /* 0x000fe200000102d9 */
[----:B------:R-:W-:Y:S01]  /*1bd00*/  BSSY.RECONVERGENT B1, `(.L_x_5445) ;  /* 0x0000137000017945 */ /* 0x000fe20003800200 */
[----:B------:R-:W-:Y:S02]  /*1bd10*/  LOP3.LUT R212, R208, 0x8, RZ, 0xc0, !PT ;  /* 0x00000008d0d47812 */ /* 0x000fe400078ec0ff */
[----:B------:R-:W-:Y:S01]  /*1bd20*/  @!PT LDS RZ, [RZ] ;  /* 0x00000000fffff984 */ /* 0x000fe20000000800 */
[----:B------:R-:W-:Y:S01]  /*1bd30*/  @!PT LDS RZ, [RZ] ;  /* 0x00000000fffff984 */ /* 0x000fe20000000800 */
[----:B------:R-:W-:Y:S01]  /*1bd40*/  @!PT LDS RZ, [RZ] ;  /* 0x00000000fffff984 */ /* 0x000fe20000000800 */
[----:B------:R1:W-:Y:S01]  /*1bd50*/  @!P0 LDGSTS.E.BYPASS.LTC128B.128 [R238+0x5000], desc[UR4][R6.64] ;  /* 0x0500000006ee8fae */ /* 0x0003e2000b981a04 */
[----:B------:R-:W-:Y:S01]  /*1bd60*/  IMAD.X R9, R4, 0x1, R222, P1 ;  /* 0x0000000104097824 */ /* 0x000fe200008e06de */
[--C-:B------:R-:W-:Y:S03]  /*1bd70*/  LOP3.LUT R212, R212, 0xc0, R213.reuse, 0xf8, !PT ;  /* 0x000000c0d4d47812 */ /* 0x100fe600078ef8d5 */
[----:B------:R1:W-:Y:S01]  /*1bd80*/  @P0 STS.128 [R238+0x5000], RZ ;  /* 0x005000ffee000388 */ /* 0x0003e20000000c00 */
[----:B------:R-:W-:Y:S02]  /*1bd90*/  LOP3.LUT R209, R209, 0x3e00, RZ, 0xc0, !PT ;  /* 0x00003e00d1d17812 */ /* 0x000fe400078ec0ff */
[----:B------:R-:W-:Y:S02]  /*1bda0*/  LOP3.LUT R212, R212, R0, RZ, 0x3c, !PT ;  /* 0x00000000d4d47212 */ /* 0x000fe400078e3cff */
[--C-:B------:R-:W-:Y:S02]  /*1bdb0*/  LOP3.LUT R0, R209, 0x20, R213.reuse, 0xf8, !PT ;  /* 0x00000020d1007812 */ /* 0x100fe400078ef8d5 */
[----:B------:R-:W-:Y:S02]  /*1bdc0*/  LEA R152, R152, UR6, 0x1 ;  /* 0x0000000698987c11 */ /* 0x000fe4000f8e08ff */
[----:B------:R-:W-:Y:S02]  /*1bdd0*/  LOP3.LUT R0, R0, 0x100, R213, 0xf8, !PT ;  /* 0x0000010000007812 */ /* 0x000fe400078ef8d5 */
[----:B------:R-:W-:Y:S02]  /*1bde0*/  LOP3.LUT P2, RZ, R211, 0x4, RZ, 0xc0, !PT ;  /* 0x00000004d3ff7812 */ /* 0x000fe4000784c0ff */
[----:B------:R-:W-:Y:S04]  /*1bdf0*/  LOP3.LUT R0, R0, R212, RZ, 0xfc, !PT ;  /* 0x000000d400007212 */ /* 0x000fe800078efcff */
[----:B------:R-:W-:Y:S02]  /*1be00*/  LEA R0, R0, UR6, 0x1 ;  /* 0x0000000600007c11 */ /* 0x000fe4000f8e08ff */
[----:B-1----:R-:W-:Y:S02]  /*1be10*/  LEA R238, R3, UR6, 0x1 ;  /* 0x0000000603ee7c11 */ /* 0x002fe4000f8e08ff */
[-C--:B------:R-:W-:Y:S03]  /*1be20*/  IADD3 R6, P1, PT, R8, R2.reuse, RZ ;  /* 0x0000000208067210 */ /* 0x080fe60007f3e0ff */
[----:B------:R-:W-:Y:S01]  /*1be30*/  @!PT LDS RZ, [RZ] ;  /* 0x00000000fffff984 */ /* 0x000fe20000000800 */
[----:B------:R-:W-:Y:S01]  /*1be40*/  @!PT LDS RZ, [RZ] ;  /* 0x00000000fffff984 */ /* 0x000fe20000000800 */
[----:B------:R-:W-:Y:S01]  /*1be50*/  @!PT LDS RZ, [RZ] ;  /* 0x00000000fffff984 */ /* 0x000fe20000000800 */
[----:B------:R1:W-:Y:S02]  /*1be60*/  @!P0 LDGSTS.E.BYPASS.LTC128B.128 [R238+0x5800], desc[UR4][R8.64] ;  /* 0x0580000008ee8fae */ /* 0x0003e4000b981a04 */
[--C-:B------:R-:W-:Y:S01]  /*1be70*/  IMAD.X R7, R9, 0x1, R4.reuse, P1 ;  /* 0x0000000109077824 */ /* 0x100fe200008e0604 */
[-C--:B------:R-:W-:Y:S02]  /*1be80*/  IADD3 R12, P1, PT, R6, R2.reuse, RZ ;  /* 0x00000002060c7210 */ /* 0x080fe40007f3e0ff */
[----:B------:R-:W-:Y:S05]  /*1be90*/  @P0 STS.128 [R238+0x5800], RZ ;  /* 0x005800ffee000388 */ /* 0x000fea0000000c00 */
[----:B------:R-:W-:Y:S01]  /*1bea0*/  @!PT LDS RZ, [RZ] ;  /* 0x00000000fffff984 */ /* 0x000fe20000000800 */
[----:B------:R-:W-:Y:S01]  /*1beb0*/  @!PT LDS RZ, [RZ] ;  /* 0x00000000fffff984 */ /* 0x000fe20000000800 */
[----:B------:R-:W-:Y:S01]  /*1bec0*/  @!PT LDS RZ, [RZ] ;  /* 0x00000000fffff984 */ /* 0x000fe20000000800 */
[----:B------:R2:W-:Y:S01]  /*1bed0*/  @!P0 LDGSTS.E.BYPASS.LTC128B.128 [R238+0x6000], desc[UR4][R6.64] ;  /* 0x0600000006ee8fae */ /* 0x0005e2000b981a04 */
[--C-:B------:R-:W-:Y:S01]  /*1bee0*/  IMAD.X R13, R7, 0x1, R4.reuse, P1 ;  /* 0x00000001070d7824 */ /* 0x100fe200008e0604 */
[-C--:B------:R-:W-:Y:S03]  /*1bef0*/  IADD3 R10, P1, PT, R12, R2.reuse, RZ ;  /* 0x000000020c0a7210 */ /* 0x080fe60007f3e0ff */
[----:B------:R-:W-:Y:S02]  /*1bf00*/  @P0 STS.128 [R238+0x6000], RZ ;  /* 0x006000ffee000388 */ /* 0x000fe40000000c00 */
[--C-:B------:R-:W-:Y:S03]  /*1bf10*/  IMAD.X R11, R13, 0x1, R4.reuse, P1 ;  /* 0x000000010d0b7824 */ /* 0x100fe600008e0604 */
        /* <DEDUP_REMOVED lines=8> */
[----:B------:R-:W-:Y:S01]  /*1bfa0*/  @!P0 LDGSTS.E.BYPASS.LTC128B.128 [R238+0x7000], desc[UR4][R10.64] ;  /* 0x070000000aee8fae */ /* 0x000fe2000b981a04 */
[-C--:B-1----:R-:W-:Y:S04]  /*1bfb0*/  IADD3 R8, P1, PT, R10, R2.reuse, RZ ;  /* 0x000000020a087210 */ /* 0x082fe80007f3e0ff */
[----:B------:R-:W-:Y:S01]  /*1bfc0*/  @P0 STS.128 [R238+0x7000], RZ ;  /* 0x007000ffee000388 */ /* 0x000fe20000000c00 */
        /* <DEDUP_REMOVED lines=8> */
[----:B------:R-:W-:Y:S04]  /*1c050*/  @!P0 IADD3 R2, P1, PT, R6, R2, RZ ;  /* 0x0000000206028210 */ /* 0x000fe80007f3e0ff */
[----:B------:R-:W-:Y:S01]  /*1c060*/  @!PT LDS RZ, [RZ] ;  /* 0x00000000fffff984 */ /* 0x000fe20000000800 */
[----:B------:R-:W-:Y:S01]  /*1c070*/  @!PT LDS RZ, [RZ] ;  /* 0x00000000fffff984 */ /* 0x000fe20000000800 */
[----:B------:R-:W-:Y:S01]  /*1c080*/  @!PT LDS RZ, [RZ] ;  /* 0x00000000fffff984 */ /* 0x000fe20000000800 */
[----:B------:R-:W-:Y:S01]  /*1c090*/  @!P0 LDGSTS.E.BYPASS.LTC128B.128 [R238+0x8000], desc[UR4][R6.64] ;  /* 0x0800000006ee8fae */ /* 0x000fe2000b981a04 */
[----:B------:R-:W-:Y:S01]  /*1c0a0*/  @!P0 IMAD.X R3, R7, 0x1, R4, P1 ;  /* 0x0000000107038824 */ /* 0x000fe200008e0604 */
[----:B------:R-:W-:Y:S03]  /*1c0b0*/  ISETP.GT.AND P1, PT, R240, R218, PT ;  /* 0x000000daf000720c */ /* 0x000fe60003f24270 */
[----:B------:R-:W-:Y:S05]  /*1c0c0*/  @P0 STS.128 [R238+0x8000], RZ ;  /* 0x008000ffee000388 */ /* 0x000fea0000000c00 */
[----:B------:R-:W-:Y:S01]  /*1c0d0*/  @!PT LDS RZ, [RZ] ;  /* 0x00000000fffff984 */ /* 0x000fe20000000800 */
[----:B------:R-:W-:Y:S01]  /*1c0e0*/  @!PT LDS RZ, [RZ] ;  /* 0x00000000fffff984 */ /* 0x000fe20000000800 */
[----:B------:R-:W-:Y:S01]  /*1c0f0*/  @!PT LDS RZ, [RZ] ;  /* 0x00000000fffff984 */ /* 0x000fe20000000800 */
[----:B------:R2:W-:Y:S05]  /*1c100*/  @!P0 LDGSTS.E.BYPASS.LTC128B.128 [R238+0x8800], desc[UR4][R2.64] ;  /* 0x0880000002ee8fae */ /* 0x0005ea000b981a04 */
[----:B------:R-:W-:Y:S05]  /*1c110*/  @P0 STS.128 [R238+0x8800], RZ ;  /* 0x008800ffee000388 */ /* 0x000fea0000000c00 */
[----:B------:R3:W-:Y:S05]  /*1c120*/  LDSM.16.M88.4 R128, [R0] ;  /* 0x000000000080783b */ /* 0x0007ea0000000200 */
[----:B-1----:R-:W1:Y:S05]  /*1c130*/  LDSM.16.M88.4 R8, [R152+0x1000] ;  /* 0x001000009808783b */ /* 0x002e6a0000000200 */
[----:B------:R-:W4:Y:S05]  /*1c140*/  LDSM.16.M88.4 R16, [R152+0x1400] ;  /* 0x001400009810783b */ /* 0x000f2a0000000200 */
[----:B------:R-:W5:Y:S01]  /*1c150*/  LDSM.16.M88.4 R24, [R152+0x1800] ;  /* 0x001800009818783b */ /* 0x000f620000000200 */
[----:B--2---:R-:W-:Y:S04]  /*1c160*/  IMAD.MOV.U32 R2, RZ, RZ, 0x20 ;  /* 0x00000020ff027424 */ /* 0x004fe800078e00ff */
[----:B------:R-:W0:Y:S05]  /*1c170*/  LDGDEPBAR ;  /* 0x00000000000079af */ /* 0x000e2a0000000000 */
[----:B------:R-:W2:Y:S01]  /*1c180*/  LDSM.16.M88.4 R32, [R152+0x1c00] ;  /* 0x001c00009820783b */ /* 0x000ea20000000200 */
[----:B------:R-:W-:Y:S04]  /*1c190*/  SEL R2, R2, 0xffffffe0, !P2 ;  /* 0xffffffe002027807 */ /* 0x000fe80005000000 */
[----:B------:R-:W2:Y:S01]  /*1c1a0*/  LDSM.16.M88.4 R40, [R152+0x2000] ;  /* 0x002000009828783b */ /* 0x000ea20000000200 */
[----:B------:R-:W-:Y:S02]  /*1c1b0*/  IMAD.IADD R156, R0, 0x1, R2 ;  /* 0x00000001009c7824 */ /* 0x000fe400078e0202 */
[----:B---3--:R-:W-:Y:S02]  /*1c1c0*/  IMAD.IADD R0, R2, 0x1, R152 ;  /* 0x0000000102007824 */ /* 0x008fe400078e0298 */
[----:B------:R-:W3:Y:S05]  /*1c1d0*/  LDSM.16.M88.4 R48, [R152+0x2400] ;  /* 0x002400009830783b */ /* 0x000eea0000000200 */
[----:B------:R-:W3:Y:S05]  /*1c1e0*/  LDSM.16.M88.4 R56, [R152+0x2800] ;  /* 0x002800009838783b */ /* 0x000eea0000000200 */
[----:B------:R-:W3:Y:S01]  /*1c1f0*/  LDSM.16.M88.4 R64, [R152+0x2c00] ;  /* 0x002c00009840783b */ /* 0x000ee20000000200 */
[C---:B-1----:R-:W-:Y:S04]  /*1c200*/  HMMA.16816.F32 R4, R128.reuse, R8, RZ ;  /* 0x000000088004723c */ /* 0x042fe800000018ff */
[----:B------:R-:W1:Y:S04]  /*1c210*/  LDSM.16.M88.4 R72, [R152+0x3000] ;  /* 0x003000009848783b */ /* 0x000e680000000200 */
[C---:B------:R-:W-:Y:S01]  /*1c220*/  HMMA.16816.F32 R8, R128.reuse, R10, RZ ;  /* 0x0000000a8008723c */ /* 0x040fe200000018ff */
[----:B------:R-:W1:Y:S05]  /*1c230*/  LDSM.16.M88.4 R80, [R152+0x3400] ;  /* 0x003400009850783b */ /* 0x000e6a0000000200 */
[----:B------:R-:W1:Y:S02]  /*1c240*/  LDSM.16.M88.4 R88, [R152+0x3800] ;  /* 0x003800009858783b */ /* 0x000e640000000200 */
[C---:B----4-:R-:W-:Y:S03]  /*1c250*/  HMMA.16816.F32 R12, R128.reuse, R16, RZ ;  /* 0x00000010800c723c */ /* 0x050fe600000018ff */
[----:B------:R-:W4:Y:S05]  /*1c260*/  LDSM.16.M88.4 R96, [R152+0x3c00] ;  /* 0x003c00009860783b */ /* 0x000f2a0000000200 */
[C---:B------:R-:W-:Y:S01]  /*1c270*/  HMMA.16816.F32 R16, R128.reuse, R18, RZ ;  /* 0x000000128010723c */ /* 0x040fe200000018ff */
[----:B------:R-:W4:Y:S05]  /*1c280*/  LDSM.16.M88.4 R104, [R152+0x4000] ;  /* 0x004000009868783b */ /* 0x000f2a0000000200 */
[----:B------:R-:W4:Y:S02]  /*1c290*/  LDSM.16.M88.4 R112, [R152+0x4400] ;  /* 0x004400009870783b */ /* 0x000f240000000200 */
        /* <DEDUP_REMOVED lines=161> */
.L_x_5448:
[----:B------:R-:W-:Y:S05]  /*1ccb0*/  BSYNC.RECONVERGENT B0 ;  /* 0x0000000000007941 */ /* 0x000fea0003800200 */
.L_x_5447:
[----:B------:R-:W-:Y:S01]  /*1ccc0*/  @!P0 IMAD.MOV.U32 R221, RZ, RZ, R219 ;  /* 0x000000ffffdd8224 */ /* 0x000fe200078e00db */
[----:B------:R-:W-:Y:S02]  /*1ccd0*/  LEA R156, P1, R2, R220, 0x1 ;  /* 0x000000dc029c7211 */ /* 0x000fe400078208ff */
[--C-:B------:R-:W-:Y:S02]  /*1cce0*/  SHF.L.U64.HI R152, R214, 0x5, R215.reuse ;  /* 0x00000005d6987819 */ /* 0x100fe400000102d7 */
        /* <DEDUP_REMOVED lines=56> */
.L_x_5446:
[----:B------:R-:W-:Y:S05]  /*1d070*/  BSYNC.RECONVERGENT B1 ;  /* 0x0000000000017941 */ /* 0x000fea0003800200 */
.L_x_5445:
        /* <DEDUP_REMOVED lines=41> */
[C---:B------:R-:W-:Y:S01]  /*1d310*/  VIADD R174, R0.reuse, 0x20 ;  /* 0x0000002000ae7836 */ /* 0x040fe20000000000 */
[----:B------:R-:W-:Y:S01]  /*1d320*/  IABS R154, R154 ;  /* 0x0000009a009a7213 */ /* 0x000fe20000000000 */
[C---:B------:R-:W-:Y:S01]  /*1d330*/  VIADD R168, R0.reuse, 0x28 ;  /* 0x0000002800a87836 */ /* 0x040fe20000000000 */
[----:B------:R-:W-:Y:S01]  /*1d340*/  I2FP.F32.S32 R153, R153 ;  /* 0x0000009900997245 */ /* 0x000fe20000201400 */
[----:B------:R-:W-:Y:S01]  /*1d350*/  VIADD R224, R0, 0x51 ;  /* 0x0000005100e07836 */ /* 0x000fe20000000000 */
[----:B------:R-:W-:Y:S01]  /*1d360*/  IADD3 R157, PT, PT, R232, -0x10, -R3 ;  /* 0xfffffff0e89d7810 */ /* 0x000fe20007ffe803 */
[----:B------:R-:W-:Y:S01]  /*1d370*/  VIADD R251, R0, 0x68 ;  /* 0x0000006800fb7836 */ /* 0x000fe20000000000 */
[----:B------:R-:W-:Y:S01]  /*1d380*/  I2FP.F32.S32 R154, R154 ;  /* 0x0000009a009a7245 */ /* 0x000fe20000201400 */
[C---:B------:R-:W-:Y:S01]  /*1d390*/  FFMA.FTZ R9, -R233.reuse, R153, R9 ;  /* 0x00000099e9097223 */ /* 0x040fe20000010109 */
[----:B------:R-:W-:Y:S01]  /*1d3a0*/  IADD3 R153, PT, PT, R232, -0x18, -R3 ;  /* 0xffffffe8e8997810 */ /* 0x000fe20007ffe803 */
[C---:B------:R-:W-:Y:S01]  /*1d3b0*/  VIADD R252, R0.reuse, 0x70 ;  /* 0x0000007000fc7836 */ /* 0x040fe20000000000 */
[----:B------:R-:W-:Y:S01]  /*1d3c0*/  IABS R157, R157 ;  /* 0x0000009d009d7213 */ /* 0x000fe20000000000 */
[C---:B------:R-:W-:Y:S01]  /*1d3d0*/  FFMA.FTZ R5, -R233.reuse, R154, R5 ;  /* 0x0000009ae9057223 */ /* 0x040fe20000010105 */
[----:B------:R-:W-:Y:S01]  /*1d3e0*/  IABS R153, R153 ;  /* 0x0000009900997213 */ /* 0x000fe20000000000 */
[----:B------:R-:W-:Y:S01]  /*1d3f0*/  VIADD R250, R0, 0x71 ;  /* 0x0000007100fa7836 */ /* 0x000fe20000000000 */
[--C-:B------:R-:W-:Y:S01]  /*1d400*/  IADD3 R156, PT, PT, R232, -0x11, -R3.reuse ;  /* 0xffffffefe89c7810 */ /* 0x100fe20007ffe803 */
[C---:B------:R-:W-:Y:S01]  /*1d410*/  VIADD R198, R0.reuse, 0xa1 ;  /* 0x000000a100c67836 */ /* 0x040fe20000000000 */
[----:B------:R-:W-:Y:S01]  /*1d420*/  I2FP.F32.S32 R153, R153 ;  /* 0x0000009900997245 */ /* 0x000fe20000201400 */
[----:B------:R-:W-:Y:S01]  /*1d430*/  VIADD R197, R0, 0xa8 ;  /* 0x000000a800c57836 */ /* 0x000fe20000000000 */
[--C-:B------:R-:W-:Y:S01]  /*1d440*/  IADD3 R155, PT, PT, R2, -0x1, -R3.reuse ;  /* 0xffffffff029b7810 */ /* 0x100fe20007ffe803 */
[C---:B------:R-:W-:Y:S01]  /*1d450*/  VIADD R196, R0.reuse, 0xa9 ;  /* 0x000000a900c47836 */ /* 0x040fe20000000000 */
[----:B------:R-:W-:Y:S01]  /*1d460*/  I2FP.F32.S32 R157, R157 ;  /* 0x0000009d009d7245 */ /* 0x000fe20000201400 */
[C---:B------:R-:W-:Y:S01]  /*1d470*/  VIADD R194, R0.reuse, 0xb0 ;  /* 0x000000b000c27836 */ /* 0x040fe20000000000 */
[----:B------:R-:W-:Y:S01]  /*1d480*/  IABS R156, R156 ;  /* 0x0000009c009c7213 */ /* 0x000fe20000000000 */
[C---:B------:R-:W-:Y:S01]  /*1d490*/  VIADD R193, R0.reuse, 0xb1 ;  /* 0x000000b100c17836 */ /* 0x040fe20000000000 */
[----:B------:R-:W-:Y:S01]  /*1d4a0*/  IABS R155, R155 ;  /* 0x0000009b009b7213 */ /* 0x000fe20000000000 */
[C---:B------:R-:W-:Y:S01]  /*1d4b0*/  FFMA.FTZ R12, -R233.reuse, R157, R12 ;  /* 0x0000009de90c7223 */ /* 0x040fe2000001010c */
[----:B------:R-:W-:Y:S01]  /*1d4c0*/  I2FP.F32.S32 R156, R156 ;  /* 0x0000009c009c7245 */ /* 0x000fe20000201400 */
[C---:B------:R-:W-:Y:S01]  /*1d4d0*/  VIADD R192, R0.reuse, 0xb8 ;  /* 0x000000b800c07836 */ /* 0x040fe20000000000 */
[----:B------:R-:W-:Y:S01]  /*1d4e0*/  I2FP.F32.S32 R155, R155 ;  /* 0x0000009b009b7245 */ /* 0x000fe20000201400 */
[----:B------:R-:W-:Y:S01]  /*1d4f0*/  VIADD R191, R0, 0xb9 ;  /* 0x000000b900bf7836 */ /* 0x000fe20000000000 */
[----:B------:R-:W-:Y:S01]  /*1d500*/  IADD3 R158, PT, PT, R232, -0x19, -R3 ;  /* 0xffffffe7e89e7810 */ /* 0x000fe20007ffe803 */
[----:B------:R-:W-:Y:S01]  /*1d510*/  VIADD R190, R0, 0xc0 ;  /* 0x000000c000be7836 */ /* 0x000fe20000000000 */
[----:B------:R-:W-:Y:S01]  /*1d520*/  ISETP.GE.AND P4, PT, R170, R237, PT ;  /* 0x000000edaa00720c */ /* 0x000fe20003f86270 */
        /* <DEDUP_REMOVED lines=10> */
[C---:B------:R-:W-:Y:S01]  /*1d5d0*/  VIADD R185, R0.reuse, 0xd1 ;  /* 0x000000d100b97836 */ /* 0x040fe20000000000 */
[----:B------:R-:W-:Y:S01]  /*1d5e0*/  FSEL R245, R5, -INF , P4 ;  /* 0xff80000005f57808 */ /* 0x000fe20002000000 */
[----:B------:R-:W-:Y:S01]  /*1d5f0*/  VIADD R184, R0, 0xd8 ;  /* 0x000000d800b87836 */ /* 0x000fe20000000000 */
[----:B------:R-:W-:Y:S01]  /*1d600*/  ISETP.GE.AND P4, PT, R169, R237, PT ;  /* 0x000000eda900720c */ /* 0x000fe20003f86270 */
[C---:B------:R-:W-:Y:S01]  /*1d610*/  FFMA.FTZ R20, -R233.reuse, R155, R20 ;  /* 0x0000009be9147223 */ /* 0x040fe20000010114 */
[--C-:B------:R-:W-:Y:S01]  /*1d620*/  IADD3 R155, PT, PT, R232, -0x29, -R3.reuse ;  /* 0xffffffd7e89b7810 */ /* 0x100fe20007ffe803 */
[----:B------:R-:W-:Y:S01]  /*1d630*/  VIADD R183, R0, 0xd9 ;  /* 0x000000d900b77836 */ /* 0x000fe20000000000 */
[--C-:B------:R-:W-:Y:S01]  /*1d640*/  IADD3 R160, PT, PT, R2, -0xe1, -R3.reuse ;  /* 0xffffff1f02a07810 */ /* 0x100fe20007ffe803 */
[C---:B------:R-:W-:Y:S01]  /*1d650*/  VIADD R182, R0.reuse, 0xe0 ;  /* 0x000000e000b67836 */ /* 0x040fe20000000000 */
[----:B------:R-:W-:Y:S01]  /*1d660*/  IABS R155, R155 ;  /* 0x0000009b009b7213 */ /* 0x000fe20000000000 */
[----:B------:R-:W-:Y:S01]  /*1d670*/  VIADD R181, R0, 0xe1 ;  /* 0x000000e100b57836 */ /* 0x000fe20000000000 */
[--C-:B------:R-:W-:Y:S01]  /*1d680*/  IADD3 R162, PT, PT, R2, -0xe0, -R3.reuse ;  /* 0xffffff2002a27810 */ /* 0x100fe20007ffe803 */
[C---:B------:R-:W-:Y:S01]  /*1d690*/  FFMA.FTZ R16, -R233.reuse, R153, R16 ;  /* 0x00000099e9107223 */ /* 0x040fe20000010110 */
[----:B------:R-:W-:Y:S01]  /*1d6a0*/  I2FP.F32.S32 R155, R155 ;  /* 0x0000009b009b7245 */ /* 0x000fe20000201400 */
[--C-:B------:R-:W-:Y:S01]  /*1d6b0*/  IMAD.IADD R153, R232, 0x1, -R3.reuse ;  /* 0x00000001e8997824 */ /* 0x100fe200078e0a03 */
[----:B------:R-:W-:Y:S01]  /*1d6c0*/  IABS R160, R160 ;  /* 0x000000a000a07213 */ /* 0x000fe20000000000 */
[C-C-:B------:R-:W-:Y:S01]  /*1d6d0*/  IMAD.IADD R154, R2.reuse, 0x1, -R3.reuse ;  /* 0x00000001029a7824 */ /* 0x140fe200078e0a03 */
[C---:B------:R-:W-:Y:S01]  /*1d6e0*/  IADD3 R161, PT, PT, R2.reuse, -0xe9, -R3 ;  /* 0xffffff1702a17810 */ /* 0x040fe20007ffe803 */
[C---:B------:R-:W-:Y:S01]  /*1d6f0*/  FFMA.FTZ R25, -R233.reuse, R155, R25 ;  /* 0x0000009be9197223 */ /* 0x040fe20000010119 */
[----:B------:R-:W-:Y:S01]  /*1d700*/  IABS R157, R153 ;  /* 0x00000099009d7213 */ /* 0x000fe20000000000 */
[C---:B------:R-:W-:Y:S01]  /*1d710*/  FFMA.FTZ R13, -R233.reuse, R156, R13 ;  /* 0x0000009ce90d7223 */ /* 0x040fe2000001010d */
[----:B------:R-:W-:Y:S01]  /*1d720*/  IABS R154, R154 ;  /* 0x0000009a009a7213 */ /* 0x000fe20000000000 */
[C---:B------:R-:W-:Y:S01]  /*1d730*/  FFMA.FTZ R17, -R233.reuse, R158, R17 ;  /* 0x0000009ee9117223 */ /* 0x040fe20000010111 */
[----:B------:R-:W-:Y:S02]  /*1d740*/  I2FP.F32.S32 R157, R157 ;  /* 0x0000009d009d7245 */ /* 0x000fe40000201400 */
[----:B------:R-:W-:Y:S02]  /*1d750*/  I2FP.F32.S32 R154, R154 ;  /* 0x0000009a009a7245 */ /* 0x000fe40000201400 */
[C-C-:B------:R-:W-:Y:S01]  /*1d760*/  IADD3 R156, PT, PT, R2.reuse, -0x9, -R3.reuse ;  /* 0xfffffff7029c7810 */ /* 0x140fe20007ffe803 */
[CC--:B------:R-:W-:Y:S01]  /*1d770*/  FFMA.FTZ R4, -R233.reuse, R157.reuse, R4 ;  /* 0x0000009de9047223 */ /* 0x0c0fe20000010104 */
[C-C-:B------:R-:W-:Y:S01]  /*1d780*/  IADD3 R158, PT, PT, R2.reuse, -0x10, -R3.reuse ;  /* 0xfffffff0029e7810 */ /* 0x140fe20007ffe803 */
[C---:B------:R-:W-:Y:S01]  /*1d790*/  FFMA.FTZ R10, -R233.reuse, R157, R10 ;  /* 0x0000009de90a7223 */ /* 0x040fe2000001010a */
[----:B------:R-:W-:Y:S01]  /*1d7a0*/  IABS R156, R156 ;  /* 0x0000009c009c7213 */ /* 0x000fe20000000000 */
[C---:B------:R-:W-:Y:S01]  /*1d7b0*/  FFMA.FTZ R6, -R233.reuse, R154, R6 ;  /* 0x0000009ae9067223 */ /* 0x040fe20000010106 */
[--C-:B------:R-:W-:Y:S02]  /*1d7c0*/  IADD3 R157, PT, PT, R2, -0x11, -R3.reuse ;  /* 0xffffffef029d7810 */ /* 0x100fe40007ffe803 */
[C---:B------:R-:W-:Y:S02]  /*1d7d0*/  IADD3 R154, PT, PT, R232.reuse, -0x21, -R3 ;  /* 0xffffffdfe89a7810 */ /* 0x040fe40007ffe803 */
[----:B------:R-:W-:Y:S02]  /*1d7e0*/  I2FP.F32.S32 R156, R156 ;  /* 0x0000009c009c7245 */ /* 0x000fe40000201400 */
[----:B------:R-:W-:Y:S02]  /*1d7f0*/  IABS R157, R157 ;  /* 0x0000009d009d7213 */ /* 0x000fe40000000000 */
[----:B------:R-:W-:Y:S01]  /*1d800*/  IABS R154, R154 ;  /* 0x0000009a009a7213 */ /* 0x000fe20000000000 */
[C---:B------:R-:W-:Y:S01]  /*1d810*/  FFMA.FTZ R11, -R233.reuse, R156, R11 ;  /* 0x0000009ce90b7223 */ /* 0x040fe2000001010b */
[----:B------:R-:W-:Y:S02]  /*1d820*/  I2FP.F32.S32 R157, R157 ;  /* 0x0000009d009d7245 */ /* 0x000fe40000201400 */
[----:B------:R-:W-:Y:S02]  /*1d830*/  I2FP.F32.S32 R154, R154 ;  /* 0x0000009a009a7245 */ /* 0x000fe40000201400 */
[C---:B------:R-:W-:Y:S01]  /*1d840*/  IADD3 R156, PT, PT, R232.reuse, -0x28, -R3 ;  /* 0xffffffd8e89c7810 */ /* 0x040fe20007ffe803 */
[C---:B------:R-:W-:Y:S01]  /*1d850*/  FFMA.FTZ R15, -R233.reuse, R157, R15 ;  /* 0x0000009de90f7223 */ /* 0x040fe2000001010f */
[----:B------:R-:W-:Y:S01]  /*1d860*/  IADD3 R157, PT, PT, R232, -0x30, -R3 ;  /* 0xffffffd0e89d7810 */ /* 0x000fe20007ffe803 */
[C---:B------:R-:W-:Y:S01]  /*1d870*/  FFMA.FTZ R21, -R233.reuse, R154, R21 ;  /* 0x0000009ae9157223 */ /* 0x040fe20000010115 */
[----:B------:R-:W-:Y:S02]  /*1d880*/  IABS R156, R156 ;  /* 0x0000009c009c7213 */ /* 0x000fe40000000000 */
[--C-:B------:R-:W-:Y:S02]  /*1d890*/  IADD3 R154, PT, PT, R2, -0x18, -R3.reuse ;  /* 0xffffffe8029a7810 */ /* 0x100fe40007ffe803 */
[----:B------:R-:W-:Y:S02]  /*1d8a0*/  I2FP.F32.S32 R156, R156 ;  /* 0x0000009c009c7245 */ /* 0x000fe40000201400 */
[----:B------:R-:W-:Y:S02]  /*1d8b0*/  IABS R157, R157 ;  /* 0x0000009d009d7213 */ /* 0x000fe40000000000 */
[----:B------:R-:W-:Y:S01]  /*1d8c0*/  IABS R154, R154 ;  /* 0x0000009a009a7213 */ /* 0x000fe20000000000 */
[C---:B------:R-:W-:Y:S01]  /*1d8d0*/  FFMA.FTZ R24, -R233.reuse, R156, R24 ;  /* 0x0000009ce9187223 */ /* 0x040fe20000010118 */
[----:B------:R-:W-:Y:S02]  /*1d8e0*/  IABS R158, R158 ;  /* 0x0000009e009e7213 */ /* 0x000fe40000000000 */
        /* <DEDUP_REMOVED lines=8> */
[--C-:B------:R-:W-:Y:S01]  /*1d970*/  IADD3 R157, PT, PT, R232, -0x39, -R3.reuse ;  /* 0xffffffc7e89d7810 */ /* 0x100fe20007ffe803 */
[C---:B------:R-:W-:Y:S01]  /*1d980*/  FFMA.FTZ R14, -R233.reuse, R158, R14 ;  /* 0x0000009ee90e7223 */ /* 0x040fe2000001010e */
[C-C-:B------:R-:W-:Y:S02]  /*1d990*/  IADD3 R154, PT, PT, R2.reuse, -0x21, -R3.reuse ;  /* 0xffffffdf029a7810 */ /* 0x140fe40007ffe803 */
[----:B------:R-:W-:Y:S02]  /*1d9a0*/  IABS R155, R155 ;  /* 0x0000009b009b7213 */ /* 0x000fe40000000000 */
[C---:B------:R-:W-:Y:S02]  /*1d9b0*/  IADD3 R158, PT, PT, R2.reuse, -0x19, -R3 ;  /* 0xffffffe7029e7810 */ /* 0x040fe40007ffe803 */
[----:B------:R-:W-:Y:S02]  /*1d9c0*/  I2FP.F32.S32 R156, R156 ;  /* 0x0000009c009c7245 */ /* 0x000fe40000201400 */
[----:B------:R-:W-:Y:S02]  /*1d9d0*/  IABS R157, R157 ;  /* 0x0000009d009d7213 */ /* 0x000fe40000000000 */
[----:B------:R-:W-:Y:S01]  /*1d9e0*/  IABS R154, R154 ;  /* 0x0000009a009a7213 */ /* 0x000fe20000000000 */
[C---:B------:R-:W-:Y:S01]  /*1d9f0*/  FFMA.FTZ R29, -R233.reuse, R156, R29 ;  /* 0x0000009ce91d7223 */ /* 0x040fe2000001011d */
[----:B------:R-:W-:Y:S02]  /*1da00*/  I2FP.F32.S32 R155, R155 ;  /* 0x0000009b009b7245 */ /* 0x000fe40000201400 */
[----:B------:R-:W-:Y:S02]  /*1da10*/  IABS R158, R158 ;  /* 0x0000009e009e7213 */ /* 0x000fe40000000000 */
[----:B------:R-:W-:Y:S01]  /*1da20*/  I2FP.F32.S32 R157, R157 ;  /* 0x0000009d009d7245 */ /* 0x000fe20000201400 */
[C---:B------:R-:W-:Y:S01]  /*1da30*/  FFMA.FTZ R22, -R233.reuse, R155, R22 ;  /* 0x0000009be9167223 */ /* 0x040fe20000010116 */
[----:B------:R-:W-:Y:S02]  /*1da40*/  I2FP.F32.S32 R154, R154 ;  /* 0x0000009a009a7245 */ /* 0x000fe40000201400 */
[C---:B------:R-:W-:Y:S01]  /*1da50*/  IADD3 R156, PT, PT, R2.reuse, -0x28, -R3 ;  /* 0xffffffd8029c7810 */ /* 0x040fe20007ffe803 */
[C---:B------:R-:W-:Y:S01]  /*1da60*/  FFMA.FTZ R33, -R233.reuse, R157, R33 ;  /* 0x0000009de9217223 */ /* 0x040fe20000010121 */
[C---:B------:R-:W-:Y:S01]  /*1da70*/  IADD3 R155, PT, PT, R2.reuse, -0x29, -R3 ;  /* 0xffffffd7029b7810 */ /* 0x040fe20007ffe803 */
[C---:B------:R-:W-:Y:S01]  /*1da80*/  FFMA.FTZ R23, -R233.reuse, R154, R23 ;  /* 0x0000009ae9177223 */ /* 0x040fe20000010117 */
[----:B------:R-:W-:Y:S02]  /*1da90*/  I2FP.F32.S32 R158, R158 ;  /* 0x0000009e009e7245 */ /* 0x000fe40000201400 */
[----:B------:R-:W-:Y:S02]  /*1daa0*/  IABS R156, R156 ;  /* 0x0000009c009c7213 */ /* 0x000fe40000000000 */
[----:B------:R-:W-:Y:S01]  /*1dab0*/  IADD3 R157, PT, PT, R2, -0x30, -R3 ;  /* 0xffffffd0029d7810 */ /* 0x000fe20007ffe803 */
[C---:B------:R-:W-:Y:S01]  /*1dac0*/  FFMA.FTZ R19, -R233.reuse, R158, R19 ;  /* 0x0000009ee9137223 */ /* 0x040fe20000010113 */
[C-C-:B------:R-:W-:Y:S02]  /*1dad0*/  IADD3 R154, PT, PT, R232.reuse, -0x40, -R3.reuse ;  /* 0xffffffc0e89a7810 */ /* 0x140fe40007ffe803 */
[----:B------:R-:W-:Y:S02]  /*1dae0*/  IABS R155, R155 ;  /* 0x0000009b009b7213 */ /* 0x000fe40000000000 */
[----:B------:R-:W-:Y:S02]  /*1daf0*/  IADD3 R158, PT, PT, R232, -0x38, -R3 ;  /* 0xffffffc8e89e7810 */ /* 0x000fe40007ffe803 */
        /* <DEDUP_REMOVED lines=353> */
[----:B------:R-:W-:Y:S02]  /*1f110*/  I2FP.F32.S32 R158, R158 ;  /* 0x0000009e009e7245 */ /* 0x000fe40000201400 */
[----:B------:R-:W-:Y:S02]  /*1f120*/  IABS R156, R156 ;  /* 0x0000009c009c7213 */ /* 0x000fe40000000000 */
[----:B------:R-:W-:Y:S01]  /*1f130*/  IADD3 R157, PT, PT, R2, -0xe8, -R3 ;  /* 0xffffff18029d7810 */ /* 0x000fe20007ffe803 */
[C---:B------:R-:W-:Y:S01]  /*1f140*/  FFMA.FTZ R117, -R233.reuse, R158, R117 ;  /* 0x0000009ee9757223 */ /* 0x040fe20000010175 */
[C-C-:B------:R-:W-:Y:S02]  /*1f150*/  IADD3 R154, PT, PT, R232.reuse, -0xf1, -R3.reuse ;  /* 0xffffff0fe89a7810 */ /* 0x140fe40007ffe803 */
[----:B------:R-:W-:Y:S02]  /*1f160*/  IABS R155, R155 ;  /* 0x0000009b009b7213 */ /* 0x000fe40000000000 */
[----:B------:R-:W-:Y:S02]  /*1f170*/  I2FP.F32.S32 R156, R156 ;  /* 0x0000009c009c7245 */ /* 0x000fe40000201400 */
[----:B------:R-:W-:Y:S02]  /*1f180*/  IADD3 R158, PT, PT, R232, -0xf9, -R3 ;  /* 0xffffff07e89e7810 */ /* 0x000fe40007ffe803 */
[----:B------:R-:W-:Y:S01]  /*1f190*/  IABS R157, R157 ;  /* 0x0000009d009d7213 */ /* 0x000fe20000000000 */
[C---:B------:R-:W-:Y:S01]  /*1f1a0*/  FFMA.FTZ R115, -R233.reuse, R156, R115 ;  /* 0x0000009ce9737223 */ /* 0x040fe20000010173 */
[----:B------:R-:W-:Y:S02]  /*1f1b0*/  IABS R154, R154 ;  /* 0x0000009a009a7213 */ /* 0x000fe40000000000 */
[----:B------:R-:W-:Y:S02]  /*1f1c0*/  I2FP.F32.S32 R155, R155 ;  /* 0x0000009b009b7245 */ /* 0x000fe40000201400 */
[----:B------:R-:W-:Y:S02]  /*1f1d0*/  IABS R158, R158 ;  /* 0x0000009e009e7213 */ /* 0x000fe40000000000 */
[----:B------:R-:W-:Y:S01]  /*1f1e0*/  I2FP.F32.S32 R157, R157 ;  /* 0x0000009d009d7245 */ /* 0x000fe20000201400 */
[C---:B------:R-:W-:Y:S01]  /*1f1f0*/  FFMA.FTZ R124, -R233.reuse, R155, R124 ;  /* 0x0000009be97c7223 */ /* 0x040fe2000001017c */
[----:B------:R-:W-:Y:S02]  /*1f200*/  I2FP.F32.S32 R154, R154 ;  /* 0x0000009a009a7245 */ /* 0x000fe40000201400 */
[C-C-:B------:R-:W-:Y:S01]  /*1f210*/  IADD3 R156, PT, PT, R2.reuse, -0xf0, -R3.reuse ;  /* 0xffffff10029c7810 */ /* 0x140fe20007ffe803 */
[C---:B------:R-:W-:Y:S01]  /*1f220*/  FFMA.FTZ R122, -R233.reuse, R157, R122 ;  /* 0x0000009de97a7223 */ /* 0x040fe2000001017a */
[C---:B------:R-:W-:Y:S01]  /*1f230*/  IADD3 R155, PT, PT, R2.reuse, -0xf1, -R3 ;  /* 0xffffff0f029b7810 */ /* 0x040fe20007ffe803 */
[C---:B------:R-:W-:Y:S01]  /*1f240*/  FFMA.FTZ R125, -R233.reuse, R154, R125 ;  /* 0x0000009ae97d7223 */ /* 0x040fe2000001017d */
[----:B------:R-:W-:Y:S02]  /*1f250*/  I2FP.F32.S32 R158, R158 ;  /* 0x0000009e009e7245 */ /* 0x000fe40000201400 */
[----:B------:R-:W-:Y:S02]  /*1f260*/  IABS R157, R156 ;  /* 0x0000009c009d7213 */ /* 0x000fe40000000000 */
[----:B------:R-:W-:Y:S01]  /*1f270*/  IADD3 R154, PT, PT, R2, -0xf8, -R3 ;  /* 0xffffff08029a7810 */ /* 0x000fe20007ffe803 */
[----:B------:R-:W-:Y:S01]  /*1f280*/  FFMA.FTZ R129, -R233, R158, R129 ;  /* 0x0000009ee9817223 */ /* 0x000fe20000010181 */
[----:B------:R-:W-:Y:S01]  /*1f290*/  IABS R156, R155 ;  /* 0x0000009b009c7213 */ /* 0x000fe20000000000 */
[----:B------:R-:W-:Y:S01]  /*1f2a0*/  VIADD R158, R153, 0xfffffff8 ;  /* 0xfffffff8999e7836 */ /* 0x000fe20000000000 */
[----:B------:R-:W-:Y:S01]  /*1f2b0*/  IABS R153, R154 ;  /* 0x0000009a00997213 */ /* 0x000fe20000000000 */
[----:B------:R-:W-:Y:S01]  /*1f2c0*/  IMAD.MOV.U32 R155, RZ, RZ, R157 ;  /* 0x000000ffff9b7224 */ /* 0x000fe200078e009d */
[----:B------:R-:W-:Y:S01]  /*1f2d0*/  FSEL R5, R6, -INF , P0 ;  /* 0xff80000006057808 */ /* 0x000fe20000000000 */
[----:B------:R-:W-:Y:S01]  /*1f2e0*/  IMAD.MOV.U32 R154, RZ, RZ, R156 ;  /* 0x000000ffff9a7224 */ /* 0x000fe200078e009c */
[----:B------:R-:W-:Y:S02]  /*1f2f0*/  FSEL R156, R9, -INF , P4 ;  /* 0xff800000099c7808 */ /* 0x000fe40002000000 */
[----:B------:R-:W-:Y:S02]  /*1f300*/  I2FP.F32.S32 R155, R155 ;  /* 0x0000009b009b7245 */ /* 0x000fe40000201400 */
[----:B------:R-:W-:Y:S02]  /*1f310*/  I2FP.F32.S32 R154, R154 ;  /* 0x0000009a009a7245 */ /* 0x000fe40000201400 */
[----:B------:R-:W-:Y:S01]  /*1f320*/  ISETP.GE.AND P4, PT, R165, R237, PT ;  /* 0x000000eda500720c */ /* 0x000fe20003f86270 */
[----:B------:R-:W-:Y:S01]  /*1f330*/  FFMA.FTZ R126, -R233, R155, R126 ;  /* 0x0000009be97e7223 */ /* 0x000fe2000001017e */
[----:B------:R-:W-:Y:S01]  /*1f340*/  ISETP.GE.AND P0, PT, R195, R236, PT ;  /* 0x000000ecc300720c */ /* 0x000fe20003f06270 */
[----:B------:R-:W-:Y:S01]  /*1f350*/  FFMA.FTZ R127, -R233, R154, R127 ;  /* 0x0000009ae97f7223 */ /* 0x000fe2000001017f */
        /* <DEDUP_REMOVED lines=19> */
[----:B------:R-:W-:Y:S02]  /*1f490*/  ISETP.GE.AND P1, PT, R165, R236, PT ;  /* 0x000000eca500720c */ /* 0x000fe40003f26270 */
[----:B------:R-:W-:Y:S02]  /*1f4a0*/  FSEL R247, R21, -INF , P0 ;  /* 0xff80000015f77808 */ /* 0x000fe40000000000 */
[----:B------:R-:W-:Y:S02]  /*1f4b0*/  IABS R162, R162 ;  /* 0x000000a200a27213 */ /* 0x000fe40000000000 */
[----:B------:R-:W-:Y:S02]  /*1f4c0*/  ISETP.GE.AND P0, PT, R168, R237, PT ;  /* 0x000000eda800720c */ /* 0x000fe40003f06270 */
[--C-:B------:R-:W-:Y:S02]  /*1f4d0*/  IADD3 R2, PT, PT, R2, -0xf9, -R3.reuse ;  /* 0xffffff0702027810 */ /* 0x100fe40007ffe803 */
[----:B------:R-:W-:Y:S02]  /*1f4e0*/  IADD3 R159, PT, PT, R232, -0xf8, -R3 ;  /* 0xffffff08e89f7810 */ /* 0x000fe40007ffe803 */
[----:B------:R-:W-:Y:S02]  /*1f4f0*/  I2FP.F32.S32 R160, R160 ;  /* 0x000000a000a07245 */ /* 0x000fe40000201400 */
[----:B------:R-:W-:Y:S01]  /*1f500*/  FSEL R4, R14, -INF , P4 ;  /* 0xff8000000e047808 */ /* 0x000fe20002000000 */
[----:B------:R-:W-:Y:S01]  /*1f510*/  IMAD.MOV.U32 R14, RZ, RZ, R154 ;  /* 0x000000ffff0e7224 */ /* 0x000fe200078e009a */
[----:B------:R-:W-:Y:S01]  /*1f520*/  FSEL R249, R15, -INF , P1 ;  /* 0xff8000000ff97808 */ /* 0x000fe20000800000 */
[----:B------:R-:W-:Y:S01]  /*1f530*/  FFMA.FTZ R119, -R233, R160, R119 ;  /* 0x000000a0e9777223 */ /* 0x000fe20000010177 */
[----:B------:R-:W-:Y:S01]  /*1f540*/  IABS R3, R161 ;  /* 0x000000a100037213 */ /* 0x000fe20000000000 */
[C---:B------:R-:W-:Y:S01]  /*1f550*/  VIADD R160, R0.reuse, 0x38 ;  /* 0x0000003800a07836 */ /* 0x040fe20000000000 */
[----:B------:R-:W-:Y:S01]  /*1f560*/  ISETP.GE.AND P4, PT, R167, R237, PT ;  /* 0x000000eda700720c */ /* 0x000fe20003f86270 */
[----:B------:R-:W-:Y:S01]  /*1f570*/  VIADD R161, R0, 0x40 ;  /* 0x0000004000a17836 */ /* 0x000fe20000000000 */
[----:B------:R-:W-:Y:S01]  /*1f580*/  ISETP.GE.AND P1, PT, R176, R236, PT ;  /* 0x000000ecb000720c */ /* 0x000fe20003f26270 */
[----:B------:R-:W-:Y:S01]  /*1f590*/  IMAD R15, R240, 0x100, R152 ;  /* 0x00000100f00f7824 */ /* 0x000fe200078e0298 */
[----:B------:R-:W-:Y:S02]  /*1f5a0*/  I2FP.F32.S32 R162, R162 ;  /* 0x000000a200a27245 */ /* 0x000fe40000201400 */
[----:B------:R-:W-:Y:S01]  /*1f5b0*/  FSEL R20, R24, -INF , P0 ;  /* 0xff80000018147808 */ /* 0x000fe20000000000 */
[----:B------:R-:W-:Y:S01]  /*1f5c0*/  VIADD R15, R15, 0x60 ;  /* 0x000000600f0f7836 */ /* 0x000fe20000000000 */
[----:B------:R-:W-:Y:S01]  /*1f5d0*/  ISETP.GE.AND P0, PT, R175, R236, PT ;  /* 0x000000ecaf00720c */ /* 0x000fe20003f06270 */
[----:B------:R-:W-:Y:S01]  /*1f5e0*/  FFMA.FTZ R118, -R233, R162, R118 ;  /* 0x000000a2e9767223 */ /* 0x000fe20000010176 */
[----:B------:R-:W-:Y:S01]  /*1f5f0*/  I2FP.F32.S32 R3, R3 ;  /* 0x0000000300037245 */ /* 0x000fe20000201400 */
[----:B------:R-:W-:Y:S01]  /*1f600*/  VIADD R162, R0, 0x39 ;  /* 0x0000003900a27836 */ /* 0x000fe20000000000 */
[----:B------:R-:W-:Y:S01]  /*1f610*/  FSEL R213, R25, -INF , P4 ;  /* 0xff80000019d57808 */ /* 0x000fe20002000000 */
[----:B------:R-:W-:Y:S01]  /*1f620*/  IMAD.MOV.U32 R25, RZ, RZ, R10 ;  /* 0x000000ffff197224 */ /* 0x000fe200078e000a */
[----:B------:R-:W-:Y:S01]  /*1f630*/  FSEL R17, R18, -INF , P1 ;  /* 0xff80000012117808 */ /* 0x000fe20000800000 */
[----:B------:R-:W-:Y:S01]  /*1f640*/  FFMA.FTZ R123, -R233, R3, R123 ;  /* 0x00000003e97b7223 */ /* 0x000fe2000001017b */
[----:B------:R-:W-:Y:S01]  /*1f650*/  IABS R159, R159 ;  /* 0x0000009f009f7213 */ /* 0x000fe20000000000 */
[----:B------:R-:W-:Y:S01]  /*1f660*/  IMAD.MOV.U32 R10, RZ, RZ, R155 ;  /* 0x000000ffff0a7224 */ /* 0x000fe200078e009b */
[-C--:B------:R-:W-:Y:S01]  /*1f670*/  ISETP.GE.AND P4, PT, R164, R237.reuse, PT ;  /* 0x000000eda400720c */ /* 0x080fe20003f86270 */
[----:B------:R-:W-:Y:S01]  /*1f680*/  IMAD.MOV.U32 R18, RZ, RZ, R13 ;  /* 0x000000ffff127224 */ /* 0x000fe200078e000d */
[----:B------:R-:W-:Y:S02]  /*1f690*/  ISETP.GE.AND P1, PT, R163, R237, PT ;  /* 0x000000eda300720c */ /* 0x000fe40003f26270 */
[----:B------:R-:W-:Y:S01]  /*1f6a0*/  FSEL R16, R19, -INF , P0 ;  /* 0xff80000013107808 */ /* 0x000fe20000000000 */
[--C-:B------:R-:W-:Y:S01]  /*1f6b0*/  IMAD R19, R240, 0x100, R152.reuse ;  /* 0x00000100f0137824 */ /* 0x100fe200078e0298 */
[----:B------:R-:W-:Y:S02]  /*1f6c0*/  ISETP.GE.AND P0, PT, R174, R236, PT ;  /* 0x000000ecae00720c */ /* 0x000fe40003f06270 */
[----:B------:R-:W-:Y:S01]  /*1f6d0*/  I2FP.F32.S32 R159, R159 ;  /* 0x0000009f009f7245 */ /* 0x000fe20000201400 */
[----:B------:R-:W-:Y:S01]  /*1f6e0*/  VIADD R19, R19, 0x59 ;  /* 0x0000005913137836 */ /* 0x000fe20000000000 */
[----:B------:R-:W-:Y:S01]  /*1f6f0*/  FSEL R248, R28, -INF , P4 ;  /* 0xff8000001cf87808 */ /* 0x000fe20002000000 */
[----:B------:R-:W-:Y:S01]  /*1f700*/  IMAD R28, R240, 0x100, R152 ;  /* 0x00000100f01c7824 */ /* 0x000fe200078e0298 */
[----:B------:R-:W-:Y:S01]  /*1f710*/  FSEL R29, R29, -INF , P1 ;  /* 0xff8000001d1d7808 */ /* 0x000fe20000800000 */
[----:B------:R-:W-:Y:S01]  /*1f720*/  FFMA.FTZ R128, -R233, R159, R128 ;  /* 0x0000009fe9807223 */ /* 0x000fe20000010180 */
[----:B------:R-:W-:Y:S01]  /*1f730*/  IABS R3, R2 ;  /* 0x0000000200037213 */ /* 0x000fe20000000000 */
[----:B------:R-:W-:Y:S01]  /*1f740*/  VIADD R159, R0, 0x41 ;  /* 0x00000041009f7836 */ /* 0x000fe20000000000 */
[-C--:B------:R-:W-:Y:S01]  /*1f750*/  ISETP.GE.AND P4, PT, R171, R236.reuse, PT ;  /* 0x000000ecab00720c */ /* 0x080fe20003f86270 */
[----:B------:R-:W-:Y:S01]  /*1f760*/  VIADD R28, R28, 0x58 ;  /* 0x000000581c1c7836 */ /* 0x000fe20000000000 */
[-C--:B------:R-:W-:Y:S02]  /*1f770*/  ISETP.GE.AND P1, PT, R160, R237.reuse, PT ;  /* 0x000000eda000720c */ /* 0x080fe40003f26270 */
[----:B------:R-:W-:Y:S01]  /*1f780*/  FSEL R173, R22, -INF , P0 ;  /* 0xff80000016ad7808 */ /* 0x000fe20000000000 */
[----:B------:R-:W-:Y:S01]  /*1f790*/  IMAD R22, R240, 0x100, R152 ;  /* 0x00000100f0167824 */ /* 0x000fe200078e0298 */
[----:B------:R-:W-:Y:S02]  /*1f7a0*/  ISETP.GE.AND P0, PT, R162, R237, PT ;  /* 0x000000eda200720c */ /* 0x000fe40003f06270 */
[----:B------:R-:W-:Y:S01]  /*1f7b0*/  I2FP.F32.S32 R3, R3 ;  /* 0x0000000300037245 */ /* 0x000fe20000201400 */
[----:B------:R-:W-:Y:S01]  /*1f7c0*/  VIADD R22, R22, 0x61 ;  /* 0x0000006116167836 */ /* 0x000fe20000000000 */
[----:B------:R-:W-:Y:S02]  /*1f7d0*/  FSEL R172, R23, -INF , P4 ;  /* 0xff80000017ac7808 */ /* 0x000fe40002000000 */
[----:B------:R-:W-:Y:S01]  /*1f7e0*/  FSEL R243, R32, -INF , P1 ;  /* 0xff80000020f37808 */ /* 0x000fe20000800000 */
[----:B------:R-:W-:Y:S01]  /*1f7f0*/  FFMA.FTZ R131, -R233, R3, R131 ;  /* 0x00000003e9837223 */ /* 0x000fe20000010183 */
[-C--:B------:R-:W-:Y:S01]  /*1f800*/  ISETP.GE.AND P4, PT, R168, R236.reuse, PT ;  /* 0x000000eca800720c */ /* 0x080fe20003f86270 */
[C---:B------:R-:W-:Y:S01]  /*1f810*/  VIADD R3, R0.reuse, 0x48 ;  /* 0x0000004800037836 */ /* 0x040fe20000000000 */
[----:B------:R-:W-:Y:S01]  /*1f820*/  ISETP.GE.AND P1, PT, R167, R236, PT ;  /* 0x000000eca700720c */ /* 0x000fe20003f26270 */
[----:B------:R-:W-:Y:S01]  /*1f830*/  IMAD.MOV.U32 R32, RZ, RZ, R4 ;  /* 0x000000ffff207224 */ /* 0x000fe200078e0004 */
[----:B------:R-:W-:Y:S02]  /*1f840*/  FSEL R33, R33, -INF , P0 ;  /* 0xff80000021217808 */ /* 0x000fe40000000000 */
[----:B------:R-:W-:Y:S02]  /*1f850*/  ISETP.GE.AND P0, PT, R161, R237, PT ;  /* 0x000000eda100720c */ /* 0x000fe40003f06270 */
[----:B------:R-:W-:Y:S01]  /*1f860*/  IABS R2, R158 ;  /* 0x0000009e00027213 */ /* 0x000fe20000000000 */
[----:B------:R-:W-:Y:S01]  /*1f870*/  VIADD R158, R0, 0x49 ;  /* 0x00000049009e7836 */ /* 0x000fe20000000000 */
[----:B------:R-:W-:Y:S02]  /*1f880*/  I2FP.F32.S32 R153, R153 ;  /* 0x0000009900997245 */ /* 0x000fe40000201400 */
[----:B------:R-:W-:Y:S02]  /*1f890*/  FSEL R170, R26, -INF , P4 ;  /* 0xff8000001aaa7808 */ /* 0x000fe40002000000 */
[----:B------:R-:W-:Y:S01]  /*1f8a0*/  FSEL R169, R27, -INF , P1 ;  /* 0xff8000001ba97808 */ /* 0x000fe20000800000 */
[----:B------:R-:W-:Y:S01]  /*1f8b0*/  FFMA.FTZ R130, -R233, R153, R130 ;  /* 0x00000099e9827223 */ /* 0x000fe20000010182 */
[-C--:B------:R-:W-:Y:S01]  /*1f8c0*/  ISETP.GE.AND P4, PT, R159, R237.reuse, PT ;  /* 0x000000ed9f00720c */ /* 0x080fe20003f86270 */
[----:B------:R-:W-:Y:S01]  /*1f8d0*/  VIADD R153, R0, 0x50 ;  /* 0x0000005000997836 */ /* 0x000fe20000000000 */
[-C--:B------:R-:W-:Y:S02]  /*1f8e0*/  ISETP.GE.AND P1, PT, R164, R236.reuse, PT ;  /* 0x000000eca400720c */ /* 0x080fe40003f26270 */
[----:B------:R-:W-:Y:S02]  /*1f8f0*/  FSEL R36, R36, -INF , P0 ;  /* 0xff80000024247808 */ /* 0x000fe40000000000 */
[-C--:B------:R-:W-:Y:S02]  /*1f900*/  ISETP.GE.AND P0, PT, R163, R236.reuse, PT ;  /* 0x000000eca300720c */ /* 0x080fe40003f06270 */
[----:B------:R-:W-:Y:S02]  /*1f910*/  FSEL R37, R37, -INF , P4 ;  /* 0xff80000025257808 */ /* 0x000fe40002000000 */
[----:B------:R-:W-:Y:S01]  /*1f920*/  FSEL R166, R30, -INF , P1 ;  /* 0xff8000001ea67808 */ /* 0x000fe20000800000 */
[----:B------:R-:W-:Y:S01]  /*1f930*/  IMAD R30, R240, 0x100, R152 ;  /* 0x00000100f01e7824 */ /* 0x000fe200078e0298 */
        /* <DEDUP_REMOVED lines=201> */
[C-C-:B------:R-:W-:Y:S01]  /*205d0*/  IMAD R116, R240.reuse, 0x100, R152.reuse ;  /* 0x00000100f0747824 */ /* 0x140fe200078e0298 */
[----:B------:R-:W-:Y:S01]  /*205e0*/  FSEL R60, R117, -INF , P0 ;  /* 0xff800000753c7808 */ /* 0x000fe20000000000 */
[--C-:B------:R-:W-:Y:S01]  /*205f0*/  IMAD R117, R240, 0x100, R152.reuse ;  /* 0x00000100f0757824 */ /* 0x100fe200078e0298 */
[----:B------:R-:W-:Y:S01]  /*20600*/  ISETP.GE.AND P1, PT, R185, R236, PT ;  /* 0x000000ecb900720c */ /* 0x000fe20003f26270 */
[----:B------:R-:W-:Y:S01]  /*20610*/  VIADD R116, R116, 0x11 ;  /* 0x0000001174747836 */ /* 0x000fe20000000000 */
[-C--:B------:R-:W-:Y:S01]  /*20620*/  ISETP.GE.AND P0, PT, R180, R237.reuse, PT ;  /* 0x000000edb400720c */ /* 0x080fe20003f06270 */
[----:B------:R-:W-:Y:S01]  /*20630*/  VIADD R117, R117, 0x10 ;  /* 0x0000001075757836 */ /* 0x000fe20000000000 */
[----:B------:R-:W-:Y:S01]  /*20640*/  FSEL R67, R110, -INF , P4 ;  /* 0xff8000006e437808 */ /* 0x000fe20002000000 */
[----:B------:R-:W-:Y:S01]  /*20650*/  IMAD R110, R240, 0x100, R152 ;  /* 0x00000100f06e7824 */ /* 0x000fe200078e0298 */
[----:B------:R-:W-:Y:S02]  /*20660*/  I2FP.F32.S32 R2, R2 ;  /* 0x0000000200027245 */ /* 0x000fe40000201400 */
[-C--:B------:R-:W-:Y:S01]  /*20670*/  ISETP.GE.AND P4, PT, R179, R237.reuse, PT ;  /* 0x000000edb300720c */ /* 0x080fe20003f86270 */
        /* <DEDUP_REMOVED lines=70> */
[----:B------:R-:W-:Y:S01]  /*20ae0*/  IMAD.MOV.U32 R91, RZ, RZ, R225 ;  /* 0x000000ffff5b7224 */ /* 0x000fe200078e00e1 */
[----:B------:R-:W-:Y:S01]  /*20af0*/  FSEL R7, R7, -INF , !P5 ;  /* 0xff80000007077808 */ /* 0x000fe20006800000 */
[----:B------:R-:W1:Y:S01]  /*20b00*/  S2R R225, SR_CTAID.X ;  /* 0x0000000000e17919 */ /* 0x000e620000002500 */
        /* <DEDUP_REMOVED lines=61> */
[----:B------:R-:W-:Y:S01]  /*20ee0*/  VIADD R104, R104, 0x50 ;  /* 0x0000005068687836 */ /* 0x000fe20000000000 */
[----:B------:R-:W-:Y:S01]  /*20ef0*/  FSEL R41, R41, -INF , !P6 ;  /* 0xff80000029297808 */ /* 0x000fe20007000000 */
[----:B------:R-:W-:Y:S01]  /*20f00*/  IMAD.MOV.U32 R108, RZ, RZ, R94 ;  /* 0x000000ffff6c7224 */ /* 0x000fe200078e005e */
[----:B------:R-:W-:Y:S01]  /*20f10*/  FSEL R162, R162, -INF , !P1 ;  /* 0xff800000a2a27808 */ /* 0x000fe20004800000 */
[----:B------:R-:W-:Y:S01]  /*20f20*/  IMAD R94, R240, 0x100, R152 ;  /* 0x00000100f05e7824 */ /* 0x000fe200078e0298 */
[-C--:B------:R-:W-:Y:S02]  /*20f30*/  ISETP.GE.AND P1, PT, R104, R234.reuse, PT ;  /* 0x000000ea6800720c */ /* 0x080fe40003f26270 */
[----:B------:R-:W-:Y:S01]  /*20f40*/  FSEL R160, R160, -INF , !P0 ;  /* 0xff800000a0a07808 */ /* 0x000fe20004000000 */
[----:B------:R-:W-:Y:S01]  /*20f50*/  VIADD R94, R94, 0x51 ;  /* 0x000000515e5e7836 */ /* 0x000fe20000000000 */
[----:B------:R-:W-:Y:S02]  /*20f60*/  FSEL R156, R156, -INF , !P1 ;  /* 0xff8000009c9c7808 */ /* 0x000fe40004800000 */
[-C--:B------:R-:W-:Y:S01]  /*20f70*/  ISETP.GE.AND P1, PT, R98, R235.reuse, PT ;  /* 0x000000eb6200720c */ /* 0x080fe20003f26270 */
[----:B------:R-:W-:Y:S01]  /*20f80*/  IMAD.MOV.U32 R98, RZ, RZ, R105 ;  /* 0x000000ffff627224 */ /* 0x000fe200078e0069 */
[-C--:B------:R-:W-:Y:S01]  /*20f90*/  ISETP.GE.AND P6, PT, R94, R234.reuse, PT ;  /* 0x000000ea5e00720c */ /* 0x080fe20003fc6270 */
[----:B------:R-:W-:Y:S01]  /*20fa0*/  IMAD.MOV.U32 R105, RZ, RZ, R100 ;  /* 0x000000ffff697224 */ /* 0x000fe200078e0064 */
[-C--:B------:R-:W-:Y:S01]  /*20fb0*/  ISETP.GE.AND P0, PT, R104, R235.reuse, PT ;  /* 0x000000eb6800720c */ /* 0x080fe20003f06270 */
[----:B------:R-:W-:Y:S01]  /*20fc0*/  IMAD.MOV.U32 R100, RZ, RZ, R96 ;  /* 0x000000ffff647224 */ /* 0x000fe200078e0060 */
[----:B------:R-:W-:Y:S01]  /*20fd0*/  FSEL R155, R155, -INF , !P6 ;  /* 0xff8000009b9b7808 */ /* 0x000fe20007000000 */
[C-C-:B------:R-:W-:Y:S01]  /*20fe0*/  IMAD R96, R240.reuse, 0x100, R152.reuse ;  /* 0x00000100f0607824 */ /* 0x140fe200078e0298 */
[-C--:B------:R-:W-:Y:S01]  /*20ff0*/  ISETP.GE.AND P6, PT, R99, R234.reuse, PT ;  /* 0x000000ea6300720c */ /* 0x080fe20003fc6270 */
[--C-:B------:R-:W-:Y:S01]  /*21000*/  IMAD R104, R240, 0x100, R152.reuse ;  /* 0x00000100f0687824 */ /* 0x100fe200078e0298 */
[----:B------:R-:W-:Y:S01]  /*21010*/  FSEL R40, R40, -INF , !P4 ;  /* 0xff80000028287808 */ /* 0x000fe20006000000 */
[----:B------:R-:W-:Y:S01]  /*21020*/  VIADD R96, R96, 0x59 ;  /* 0x0000005960607836 */ /* 0x000fe20000000000 */
[----:B------:R-:W-:Y:S01]  /*21030*/  FSEL R154, R154, -INF , !P6 ;  /* 0xff8000009a9a7808 */ /* 0x000fe20007000000 */
[----:B------:R-:W-:Y:S01]  /*21040*/  VIADD R104, R104, 0x60 ;  /* 0x0000006068687836 */ /* 0x000fe20000000000 */
[-C--:B------:R-:W-:Y:S01]  /*21050*/  ISETP.GE.AND P6, PT, R94, R235.reuse, PT ;  /* 0x000000eb5e00720c */ /* 0x080fe20003fc6270 */
[--C-:B------:R-:W-:Y:S01]  /*21060*/  IMAD R94, R240, 0x100, R152.reuse ;  /* 0x00000100f05e7824 */ /* 0x100fe200078e0298 */
[-C--:B------:R-:W-:Y:S02]  /*21070*/  ISETP.GE.AND P4, PT, R96, R234.reuse, PT ;  /* 0x000000ea6000720c */ /* 0x080fe40003f86270 */
[----:B------:R-:W-:Y:S01]  /*21080*/  FSEL R131, R105, -INF , !P6 ;  /* 0xff80000069837808 */ /* 0x000fe20007000000 */
[----:B------:R-:W-:Y:S01]  /*21090*/  VIADD R94, R94, 0x61 ;  /* 0x000000615e5e7836 */ /* 0x000fe20000000000 */
[----:B------:R-:W-:Y:S02]  /*210a0*/  FSEL R130, R108, -INF , !P4 ;  /* 0xff8000006c827808 */ /* 0x000fe40006000000 */
[CC--:B------:R-:W-:Y:S02]  /*210b0*/  ISETP.GE.AND P4, PT, R104.reuse, R234.reuse, PT ;  /* 0x000000ea6800720c */ /* 0x0c0fe40003f86270 */
[-C--:B------:R-:W-:Y:S02]  /*210c0*/  ISETP.GE.AND P6, PT, R104, R235.reuse, PT ;  /* 0x000000eb6800720c */ /* 0x080fe40003fc6270 */
        /* <DEDUP_REMOVED lines=86> */
[----:B------:R-:W-:Y:S02]  /*21630*/  ISETP.GE.AND P1, PT, R250, R235, PT ;  /* 0x000000ebfa00720c */ /* 0x000fe40003f26270 */
        /* <DEDUP_REMOVED lines=23> */
[-C--:B------:R-:W-:Y:S02]  /*217b0*/  ISETP.GE.AND P1, PT, R199, R234.reuse, PT ;  /* 0x000000eac700720c */ /* 0x080fe40003f26270 */
[----:B------:R-:W-:Y:S02]  /*217c0*/  FSEL R99, R26, -INF , !P4 ;  /* 0xff8000001a637808 */ /* 0x000fe40006000000 */
[----:B------:R-:W-:Y:S02]  /*217d0*/  ISETP.GE.AND P5, PT, R201, R235, PT ;  /* 0x000000ebc900720c */ /* 0x000fe40003fa6270 */
[----:B------:R-:W-:Y:S02]  /*217e0*/  FMNMX3.FTZ R4, R4, R107, R106, !PT ;  /* 0x0000006b04047276 */ /* 0x000fe4000781006a */
[----:B------:R-:W-:Y:S02]  /*217f0*/  FMNMX3.FTZ R15, R15, R109, R108, !PT ;  /* 0x0000006d0f0f7276 */ /* 0x000fe4000781006c */
[-C--:B------:R-:W-:Y:S02]  /*21800*/  ISETP.GE.AND P4, PT, R196, R234.reuse, PT ;  /* 0x000000eac400720c */ /* 0x080fe40003f86270 */
[----:B------:R-:W-:Y:S02]  /*21810*/  FSEL R93, R28, -INF , !P1 ;  /* 0xff8000001c5d7808 */ /* 0x000fe40004800000 */
[----:B------:R-:W-:Y:S02]  /*21820*/  FSEL R95, R23, -INF , !P5 ;  /* 0xff800000175f7808 */ /* 0x000fe40006800000 */
[----:B------:R-:W-:Y:S02]  /*21830*/  FMNMX3.FTZ R4, R4, R103, R102, !PT ;  /* 0x0000006704047276 */ /* 0x000fe40007810066 */
[----:B------:R-:W-:Y:S02]  /*21840*/  FSEL R88, R88, -INF , !P4 ;  /* 0xff80000058587808 */ /* 0x000fe40006000000 */
[----:B------:R-:W-:Y:S02]  /*21850*/  FMNMX3.FTZ R15, R15, R105, R104, !PT ;  /* 0x000000690f0f7276 */ /* 0x000fe40007810068 */
[----:B------:R-:W-:Y:S02]  /*21860*/  ISETP.GE.AND P1, PT, R200, R235, PT ;  /* 0x000000ebc800720c */ /* 0x000fe40003f26270 */
[-C--:B------:R-:W-:Y:S02]  /*21870*/  ISETP.GE.AND P5, PT, R193, R234.reuse, PT ;  /* 0x000000eac100720c */ /* 0x080fe40003fa6270 */
[-C--:B------:R-:W-:Y:S02]  /*21880*/  ISETP.GE.AND P4, PT, R194, R234.reuse, PT ;  /* 0x000000eac200720c */ /* 0x080fe40003f86270 */
[----:B------:R-:W-:Y:S02]  /*21890*/  FMNMX3.FTZ R4, R4, R99, R98, !PT ;  /* 0x0000006304047276 */ /* 0x000fe40007810062 */
[----:B------:R-:W-:Y:S02]  /*218a0*/  FSEL R94, R22, -INF , !P1 ;  /* 0xff800000165e7808 */ /* 0x000fe40004800000 */
[----:B------:R-:W-:Y:S02]  /*218b0*/  FSEL R84, R84, -INF , !P5 ;  /* 0xff80000054547808 */ /* 0x000fe40006800000 */
[----:B------:R-:W-:Y:S02]  /*218c0*/  FMNMX3.FTZ R15, R15, R101, R100, !PT ;  /* 0x000000650f0f7276 */ /* 0x000fe40007810064 */
[----:B------:R-:W-:Y:S02]  /*218d0*/  FSEL R85, R85, -INF , !P4 ;  /* 0xff80000055557808 */ /* 0x000fe40006000000 */
[-C--:B------:R-:W-:Y:S02]  /*218e0*/  ISETP.GE.AND P5, PT, R192, R234.reuse, PT ;  /* 0x000000eac000720c */ /* 0x080fe40003fa6270 */
[----:B------:R-:W-:Y:S02]  /*218f0*/  ISETP.GE.AND P4, PT, R196, R235, PT ;  /* 0x000000ebc400720c */ /* 0x000fe40003f86270 */
[-C--:B------:R-:W-:Y:S02]  /*21900*/  ISETP.GE.AND P0, PT, R191, R234.reuse, PT ;  /* 0x000000eabf00720c */ /* 0x080fe40003f06270 */
[----:B------:R-:W-:Y:S02]  /*21910*/  FMNMX3.FTZ R15, R15, R97, R96, !PT ;  /* 0x000000610f0f7276 */ /* 0x000fe40007810060 */
[----:B------:R-:W-:Y:S02]  /*21920*/  FMNMX3.FTZ R4, R4, R95, R94, !PT ;  /* 0x0000005f04047276 */ /* 0x000fe4000781005e */
[-C--:B------:R-:W-:Y:S02]  /*21930*/  ISETP.GE.AND P1, PT, R197, R235.reuse, PT ;  /* 0x000000ebc500720c */ /* 0x080fe40003f26270 */
        /* <DEDUP_REMOVED lines=79> */
[----:B------:R-:W-:Y:S02]  /*21e30*/  ISETP.GE.AND P6, PT, R0, R235, PT ;  /* 0x000000eb0000720c */ /* 0x000fe40003fc6270 */
[----:B------:R-:W-:Y:S02]  /*21e40*/  FSEL R52, R52, -INF , !P0 ;  /* 0xff80000034347808 */ /* 0x000fe40004000000 */
[----:B------:R-:W-:Y:S02]  /*21e50*/  ISETP.GE.AND P4, PT, R0, R234, PT ;  /* 0x000000ea0000720c */ /* 0x000fe40003f86270 */
[----:B------:R-:W-:Y:S02]  /*21e60*/  FSEL R47, R47, -INF , !P1 ;  /* 0xff8000002f2f7808 */ /* 0x000fe40004800000 */
[----:B------:R-:W-:Y:S02]  /*21e70*/  FSEL R54, R54, -INF , !P5 ;  /* 0xff80000036367808 */ /* 0x000fe40006800000 */
[----:B------:R-:W-:Y:S02]  /*21e80*/  FMNMX3.FTZ R0, R4, R59, R58, !PT ;  /* 0x0000003b04007276 */ /* 0x000fe4000781003a */
        /* <DEDUP_REMOVED lines=16> */
[----:B------:R-:W3:Y:S01]  /*21f90*/  SHFL.BFLY PT, R15, R2, 0x2, 0x1f ;  /* 0x0c401f00020f7f89 */ /* 0x000ee200000e0000 */
[----:B------:R-:W-:Y:S02]  /*21fa0*/  MOV R224, 0x1f0 ;  /* 0x000001f000e07802 */ /* 0x000fe40000000f00 */
[----:B------:R-:W-:Y:S05]  /*21fb0*/  LEA R45, R45, UR6, 0x1 ;  /* 0x000000062d2d7c11 */ /* 0x000fea000f8e08ff */
[----:B------:R-:W4:Y:S01]  /*21fc0*/  SHFL.BFLY PT, R4, R0, 0x2, 0x1f ;  /* 0x0c401f0000047f89 */ /* 0x000f2200000e0000 */
[----:B------:R-:W-:Y:S01]  /*21fd0*/  VIADD R44, R45, 0x5020 ;  /* 0x000050202d2c7836 */ /* 0x000fe20000000000 */
[----:B---3--:R-:W-:Y:S02]  /*21fe0*/  FMNMX.FTZ R15, R2, R15, !PT ;  /* 0x0000000f020f7209 */ /* 0x008fe40007810000 */
[----:B----4-:R-:W-:Y:S04]  /*21ff0*/  FMNMX.FTZ R4, R0, R4, !PT ;  /* 0x0000000400047209 */ /* 0x010fe80007810000 */
        /* <DEDUP_REMOVED lines=15> */
[-CC-:B------:R-:W-:Y:S01]  /*220f0*/  FFMA.FTZ R180, R5, R3.reuse, -R48.reuse ;  /* 0x0000000305b47223 */ /* 0x180fe20000010830 */
[----:B------:R-:W-:Y:S01]  /*22100*/  FSEL R5, R2, RZ, P1 ;  /* 0x000000ff02057208 */ /* 0x000fe20000800000 */
[----:B------:R-:W-:Y:S01]  /*22110*/  MUFU.EX2 R177, R177 ;  /* 0x000000b100b17308 */ /* 0x000fe20000000800 */
[----:B------:R-:W2:Y:S01]  /*22120*/  LDSM.16.MT88.4 R12, [R45+0x5000] ;  /* 0x005000002d0c783b */ /* 0x000ea20000004200 */
[----:B------:R-:W-:Y:S01]  /*22130*/  FADD.FTZ R4, -R4, R151 ;  /* 0x0000009704047221 */ /* 0x000fe20000010100 */
[-C--:B------:R-:W-:Y:S07]  /*22140*/  FFMA.FTZ R178, R11, R3.reuse, -R48 ;  /* 0x000000030bb27223 */ /* 0x080fee0000010830 */
[----:B------:R-:W-:Y:S01]  /*22150*/  MUFU.EX2 R179, R179 ;  /* 0x000000b300b37308 */ /* 0x000fe20000000800 */
[----:B------:R-:W-:Y:S01]  /*22160*/  FADD.FTZ R5, -R5, R150 ;  /* 0x0000009605057221 */ /* 0x000fe20000010100 */
[-CC-:B------:R-:W-:Y:S01]  /*22170*/  FFMA.FTZ R7, R7, R3.reuse, -R48.reuse ;  /* 0x0000000307077223 */ /* 0x180fe20000010830 */
[----:B------:R-:W-:Y:S07]  /*22180*/  FFMA.FTZ R6, R6, R3, -R48 ;  /* 0x0000000306067223 */ /* 0x000fee0000010830 */
[----:B------:R-:W3:Y:S01]  /*22190*/  MUFU.EX2 R123, R123 ;  /* 0x0000007b007b7308 */ /* 0x000ee20000000800 */
[C---:B------:R-:W-:Y:S01]  /*221a0*/  FMUL.FTZ R5, R3.reuse, R5 ;  /* 0x0000000503057220 */ /* 0x040fe20000410000 */
[----:B------:R-:W-:Y:S01]  /*221b0*/  FMUL.FTZ R4, R3, R4 ;  /* 0x0000000403047220 */ /* 0x000fe20000410000 */
[-CC-:B------:R-:W-:Y:S07]  /*221c0*/  FFMA.FTZ R18, R18, R3.reuse, -R50.reuse ;  /* 0x0000000312127223 */ /* 0x180fee0000010832 */
[----:B------:R-:W4:Y:S01]  /*221d0*/  MUFU.EX2 R122, R122 ;  /* 0x0000007a007a7308 */ /* 0x000f220000000800 */
[-CC-:B------:R-:W-:Y:S01]  /*221e0*/  FFMA.FTZ R168, R168, R3.reuse, -R50.reuse ;  /* 0x00000003a8a87223 */ /* 0x180fe20000010832 */
[-C--:B------:R-:W-:Y:S01]  /*221f0*/  FFMA.FTZ R161, R161, R3.reuse, -R50 ;  /* 0x00000003a1a17223 */ /* 0x080fe20000010832 */
[-C--:B------:R-:W-:Y:S07]  /*22200*/  FFMA.FTZ R160, R160, R3.reuse, -R48 ;  /* 0x00000003a0a07223 */ /* 0x080fee0000010830 */
[----:B------:R5:W1:Y:S01]  /*22210*/  MUFU.EX2 R23, R5 ;  /* 0x0000000500177308 */ /* 0x000a620000000800 */
[-CC-:B------:R-:W-:Y:S01]  /*22220*/  FFMA.FTZ R156, R156, R3.reuse, -R50.reuse ;  /* 0x000000039c9c7223 */ /* 0x180fe20000010832 */
[-C--:B------:R-:W-:Y:S01]  /*22230*/  FFMA.FTZ R154, R154, R3.reuse, -R50 ;  /* 0x000000039a9a7223 */ /* 0x080fe20000010832 */
[-CC-:B------:R-:W-:Y:S07]  /*22240*/  FFMA.FTZ R129, R129, R3.reuse, -R48.reuse ;  /* 0x0000000381817223 */ /* 0x180fee0000010830 */
[----:B------:R1:W-:Y:S01]  /*22250*/  MUFU.EX2 R22, R4 ;  /* 0x0000000400167308 */ /* 0x0003e20000000800 */
[----:B------:R-:W-:Y:S01]  /*22260*/  FFMA.FTZ R21, R21, R3, -R48 ;  /* 0x0000000315157223 */ /* 0x000fe20000010830 */
[----:B---3--:R-:W-:Y:S01]  /*22270*/  F2FP.F16.F32.PACK_AB R24, R123, R179 ;  /* 0x000000b37b18723e */ /* 0x008fe200000000ff */
[-CC-:B------:R-:W-:Y:S07]  /*22280*/  FFMA.FTZ R120, R120, R3.reuse, -R50.reuse ;  /* 0x0000000378787223 */ /* 0x180fee0000010832 */
[----:B------:R-:W-:Y:S01]  /*22290*/  MUFU.EX2 R180, R180 ;  /* 0x000000b400b47308 */ /* 0x000fe20000000800 */
[----:B------:R-:W-:Y:S01]  /*222a0*/  FFMA.FTZ R117, R117, R3, -R50 ;  /* 0x0000000375757223 */ /* 0x000fe20000010832 */
[----:B----4-:R-:W-:Y:S01]  /*222b0*/  F2FP.F16.F32.PACK_AB R26, R122, R177 ;  /* 0x000000b17a1a723e */ /* 0x010fe200000000ff */
[-C--:B------:R-:W-:Y:S07]  /*222c0*/  FFMA.FTZ R118, R118, R3.reuse, -R48 ;  /* 0x0000000376767223 */ /* 0x080fee0000010830 */
[----:B------:R-:W3:Y:S01]  /*222d0*/  MUFU.EX2 R178, R178 ;  /* 0x000000b200b27308 */ /* 0x000ee20000000800 */
[-C--:B------:R-:W-:Y:S01]  /*222e0*/  FFMA.FTZ R127, R127, R3.reuse, -R50 ;  /* 0x000000037f7f7223 */ /* 0x080fe20000010832 */
[----:B-----5:R-:W-:Y:S02]  /*222f0*/  VIADD R5, R45, 0x5000 ;  /* 0x000050002d057836 */ /* 0x020fe40000000000 */
[-CC-:B------:R-:W-:Y:S06]  /*22300*/  FFMA.FTZ R124, R124, R3.reuse, -R48.reuse ;  /* 0x000000037c7c7223 */ /* 0x180fec0000010830 */
[----:B------:R4:W-:Y:S01]  /*22310*/  MUFU.EX2 R150, R7 ;  /* 0x0000000700967308 */ /* 0x0009e20000000800 */
[----:B------:R-:W-:Y:S01]  /*22320*/  FFMA.FTZ R110, R110, R3, -R48 ;  /* 0x000000036e6e7223 */ /* 0x000fe20000010830 */
[----:B------:R-:W-:Y:S02]  /*22330*/  @P2 VIADD R44, R5, 0xffffffe0 ;  /* 0xffffffe0052c2836 */ /* 0x000fe40000000000 */
[C---:B-1----:R-:W-:Y:S06]  /*22340*/  FMUL.FTZ R4, R23.reuse, R144 ;  /* 0x0000009017047220 */ /* 0x042fec0000410000 */
[----:B------:R-:W1:Y:S01]  /*22350*/  MUFU.EX2 R151, R6 ;  /* 0x0000000600977308 */ /* 0x000e620000000800 */
[----:B------:R-:W-:Y:S01]  /*22360*/  FMUL.FTZ R5, R23, R145 ;  /* 0x0000009117057220 */ /* 0x000fe20000410000 */
[--C-:B------:R-:W-:Y:S01]  /*22370*/  FFMA.FTZ R145, R9, R3, -R50.reuse ;  /* 0x0000000309917223 */ /* 0x100fe20000010832 */
[----:B------:R-:W5:Y:S01]  /*22380*/  LDSM.16.MT88.4 R28, [R44] ;  /* 0x000000002c1c783b */ /* 0x000f620000004200 */
[----:B------:R-:W-:Y:S01]  /*22390*/  FMUL.FTZ R9, R23, R141 ;  /* 0x0000008d17097220 */ /* 0x000fe20000410000 */
[--C-:B------:R-:W-:Y:S01]  /*223a0*/  FFMA.FTZ R144, R10, R3, -R50.reuse ;  /* 0x000000030a907223 */ /* 0x100fe20000010832 */
[----:B---3--:R-:W-:Y:S01]  /*223b0*/  F2FP.F16.F32.PACK_AB R25, R178, R180 ;  /* 0x000000b4b219723e */ /* 0x008fe200000000ff */
[C---:B------:R-:W-:Y:S01]  /*223c0*/  FMUL.FTZ R10, R22.reuse, R142 ;  /* 0x0000008e160a7220 */ /* 0x040fe20000410000 */
[C---:B------:R-:W-:Y:S01]  /*223d0*/  FMUL.FTZ R11, R22.reuse, R143 ;  /* 0x0000008f160b7220 */ /* 0x040fe20000410000 */
[--C-:B------:R-:W-:Y:S01]  /*223e0*/  FFMA.FTZ R142, R19, R3, -R50.reuse ;  /* 0x00000003138e7223 */ /* 0x100fe20000010832 */
[C---:B----4-:R-:W-:Y:S01]  /*223f0*/  FMUL.FTZ R7, R22.reuse, R147 ;  /* 0x0000009316077220 */ /* 0x050fe20000410000 */
[----:B------:R-:W-:Y:S01]  /*22400*/  LDSM.16.MT88.4 R36, [R44+0x400] ;  /* 0x000400002c24783b */ /* 0x000fe20000004200 */
[----:B------:R-:W-:Y:S01]  /*22410*/  MUFU.EX2 R144, R144 ;  /* 0x0000009000907308 */ /* 0x000fe20000000800 */
[C---:B------:R-:W-:Y:S01]  /*22420*/  FMUL.FTZ R19, R22.reuse, R135 ;  /* 0x0000008716137220 */ /* 0x040fe20000410000 */
[----:B-1----:R-:W-:Y:S01]  /*22430*/  F2FP.F16.F32.PACK_AB R27, R151, R150 ;  /* 0x00000096971b723e */ /* 0x002fe200000000ff */
[----:B------:R-:W-:Y:S07]  /*22440*/  FMUL.FTZ R6, R22, R146 ;  /* 0x0000009216067220 */ /* 0x000fee0000410000 */
[----:B------:R-:W-:Y:S01]  /*22450*/  MUFU.EX2 R142, R142 ;  /* 0x0000008e008e7308 */ /* 0x000fe20000000800 */
[-C--:B------:R-:W-:Y:S01]  /*22460*/  FFMA.FTZ R135, R175, R3.reuse, -R50 ;  /* 0x00000003af877223 */ /* 0x080fe20000010832 */
[-C--:B------:R-:W-:Y:S01]  /*22470*/  FFMA.FTZ R143, R173, R3.reuse, -R48 ;  /* 0x00000003ad8f7223 */ /* 0x080fe20000010830 */
[-C--:B------:R-:W-:Y:S01]  /*22480*/  FFMA.FTZ R146, R174, R3.reuse, -R50 ;  /* 0x00000003ae927223 */ /* 0x080fe20000010832 */
[-CC-:B------:R-:W-:Y:S01]  /*22490*/  FFMA.FTZ R147, R170, R3.reuse, -R48.reuse ;  /* 0x00000003aa937223 */ /* 0x180fe20000010830 */
[-CC-:B------:R-:W-:Y:S01]  /*224a0*/  FFMA.FTZ R170, R40, R3.reuse, -R48.reuse ;  /* 0x0000000328aa7223 */ /* 0x180fe20000010830 */
[C---:B--2---:R-:W-:Y:S04]  /*224b0*/  HMMA.16816.F32 R4, R24.reuse, R12, R4 ;  /* 0x0000000c1804723c */ /* 0x044fe80000001804 */
        /* <DEDUP_REMOVED lines=23> */
[----:B------:R-:W-:Y:S01]  /*22630*/  FFMA.FTZ R172, R162, R3, -R48 ;  /* 0x00000003a2ac7223 */ /* 0x000fe20000010830 */
[----:B------:R-:W-:Y:S07]  /*22640*/  FFMA.FTZ R180, R22, R241, R180 ;  /* 0x000000f116b47223 */ /* 0x000fee00000100b4 */
[----:B------:R2:W4:Y:S01]  /*22650*/  MUFU.EX2 R136, R18 ;  /* 0x0000001200887308 */ /* 0x0005220000000800 */
[-CC-:B------:R-:W-:Y:S01]  /*22660*/  FFMA.FTZ R109, R109, R3.reuse, -R50.reuse ;  /* 0x000000036d6d7223 */ /* 0x180fe20000010832 */
        /* <DEDUP_REMOVED lines=483> */
.L_x_5442:
        /* <DEDUP_REMOVED lines=11> */
.L_x_5457:
[----:B------:R-:W-:Y:S01]  /*24550*/  FSETP.NE.FTZ.AND P1, PT, R8, RZ, PT ;  /* 0x000000ff0800720b */ /* 0x000fe20003f35000 */
[----:B----4-:R-:W-:Y:S01]  /*24560*/  FADD.FTZ R6, R241, R6 ;  /* 0x00000006f1067221 */ /* 0x010fe20000010000 */
[----:B------:R-:W2:Y:S01]  /*24570*/  MUFU.RCP R7, R8 ;  /* 0x0000000800077308 */ /* 0x000ea20000001000 */
[----:B------:R-:W-:Y:S01]  /*24580*/  MOV R3, 0xff800000 ;  /* 0xff80000000037802 */ /* 0x000fe20000000f00 */
[----:B------:R-:W-:Y:S05]  /*24590*/  WARPSYNC.ALL ;  /* 0x0000000000007948 */ /* 0x000fea0003800000 */
[----:B------:R-:W-:Y:S01]  /*245a0*/  FSETP.NE.FTZ.AND P0, PT, R6, RZ, PT ;  /* 0x000000ff0600720b */ /* 0x000fe20003f15000 */
[----:B------:R-:W-:Y:S01]  /*245b0*/  MUFU.RCP R5, R6 ;  /* 0x0000000600057308 */ /* 0x000fe20000001000 */
[----:B------:R-:W-:-:S02]  /*245c0*/  LOP3.LUT R152, R152, R209, RZ, 0xfc, !PT ;  /* 0x000000d198987212 */ /* 0x000fc400078efcff */
[----:B------:R-:W-:-:S05]  /*245d0*/  SHF.R.U32.HI R22, RZ, 0x2, R211 ;  /* 0x00000002ff167819 */ /* 0x000fca00000116d3 */
[----:B------:R-:W4:Y:S01]  /*245e0*/  @P1 MUFU.LG2 R8, R8 ;  /* 0x0000000800081308 */ /* 0x000f220000000c00 */
[----:B--2---:R-:W-:-:S05]  /*245f0*/  FSEL R7, R7, 1, P1 ;  /* 0x3f80000007077808 */ /* 0x004fca0000800000 */
[C---:B------:R-:W-:Y:S02]  /*24600*/  FMUL.FTZ R144, R7.reuse, R144 ;  /* 0x0000009007907220 */ /* 0x040fe40000410000 */
[----:B------:R-:W2:Y:S01]  /*24610*/  @P0 MUFU.LG2 R6, R6 ;  /* 0x0000000600060308 */ /* 0x000ea20000000c00 */
[C---:B------:R-:W-:Y:S01]  /*24620*/  FMUL.FTZ R145, R7.reuse, R145 ;  /* 0x0000009107917220 */ /* 0x040fe20000410000 */
[C---:B------:R-:W-:Y:S01]  /*24630*/  FMUL.FTZ R140, R7.reuse, R140 ;  /* 0x0000008c078c7220 */ /* 0x040fe20000410000 */
[C---:B------:R-:W-:Y:S01]  /*24640*/  FMUL.FTZ R141, R7.reuse, R141 ;  /* 0x0000008d078d7220 */ /* 0x040fe20000410000 */
[C---:B------:R-:W-:Y:S01]  /*24650*/  FMUL.FTZ R136, R7.reuse, R136 ;  /* 0x0000008807887220 */ /* 0x040fe20000410000 */
[C---:B------:R-:W-:Y:S01]  /*24660*/  FMUL.FTZ R137, R7.reuse, R137 ;  /* 0x0000008907897220 */ /* 0x040fe20000410000 */
[C---:B------:R-:W-:Y:S01]  /*24670*/  FMUL.FTZ R132, R7.reuse, R132 ;  /* 0x0000008407847220 */ /* 0x040fe20000410000 */
[----:B------:R-:W-:Y:S01]  /*24680*/  FMUL.FTZ R133, R7, R133 ;  /* 0x0000008507857220 */ /* 0x000fe20000410000 */
[----:B------:R-:W-:Y:S01]  /*24690*/  SHF.L.U32 R7, R211, 0x3, RZ ;  /* 0x00000003d3077819 */ /* 0x000fe200000006ff */
[----:B----4-:R-:W-:Y:S01]  /*246a0*/  @P1 FMUL.FTZ R8, R8, 0.69314718246459960938 ;  /* 0x3f31721808081820 */ /* 0x010fe20000410000 */
[----:B------:R-:W-:-:S02]  /*246b0*/  FSEL R5, R5, 1, P0 ;  /* 0x3f80000005057808 */ /* 0x000fc40000000000 */
[----:B------:R-:W-:Y:S01]  /*246c0*/  LOP3.LUT R152, R152, 0x20, R7, 0xf8, !PT ;  /* 0x0000002098987812 */ /* 0x000fe200078ef807 */
[----:B-----5:R-:W-:Y:S01]  /*246d0*/  @P1 FFMA.FTZ R3, R4, R2, R8 ;  /* 0x0000000204031223 */ /* 0x020fe20000010008 */
[----:B------:R-:W-:Y:S01]  /*246e0*/  LOP3.LUT R8, R7, 0xc0, RZ, 0xc0, !PT ;  /* 0x000000c007087812 */ /* 0x000fe200078ec0ff */
[C---:B------:R-:W-:Y:S01]  /*246f0*/  FMUL.FTZ R146, R5.reuse, R146 ;  /* 0x0000009205927220 */ /* 0x040fe20000410000 */
[----:B------:R-:W-:Y:S01]  /*24700*/  MOV R2, 0xff800000 ;  /* 0xff80000000027802 */ /* 0x000fe20000000f00 */
[----:B--2---:R-:W-:Y:S01]  /*24710*/  @P0 FMUL.FTZ R6, R6, 0.69314718246459960938 ;  /* 0x3f31721806060820 */ /* 0x004fe20000410000 */
[----:B------:R-:W-:Y:S01]  /*24720*/  LOP3.LUT R8, R8, 0x18, R211, 0xf8, !PT ;  /* 0x0000001808087812 */ /* 0x000fe200078ef8d3 */
[C---:B------:R-:W-:Y:S01]  /*24730*/  FMUL.FTZ R147, R5.reuse, R147 ;  /* 0x0000009305937220 */ /* 0x040fe20000410000 */
[C---:B------:R-:W-:Y:S01]  /*24740*/  FMUL.FTZ R142, R5.reuse, R142 ;  /* 0x0000008e058e7220 */ /* 0x040fe20000410000 */
[C---:B------:R-:W-:Y:S01]  /*24750*/  FMUL.FTZ R143, R5.reuse, R143 ;  /* 0x0000008f058f7220 */ /* 0x040fe20000410000 */
[C---:B------:R-:W-:Y:S01]  /*24760*/  FMUL.FTZ R138, R5.reuse, R138 ;  /* 0x0000008a058a7220 */ /* 0x040fe20000410000 */
[C---:B------:R-:W-:Y:S01]  /*24770*/  FMUL.FTZ R139, R5.reuse, R139 ;  /* 0x0000008b058b7220 */ /* 0x040fe20000410000 */
[C---:B------:R-:W-:Y:S01]  /*24780*/  FMUL.FTZ R134, R5.reuse, R134 ;  /* 0x0000008605867220 */ /* 0x040fe20000410000 */
[----:B------:R-:W-:Y:S01]  /*24790*/  FMUL.FTZ R135, R5, R135 ;  /* 0x0000008705877220 */ /* 0x000fe20000410000 */
[----:B------:R-:W-:Y:S01]  /*247a0*/  LOP3.LUT R8, R152, R8, RZ, 0xfc, !PT ;  /* 0x0000000898087212 */ /* 0x000fe200078efcff */
[----:B------:R-:W-:Y:S01]  /*247b0*/  @P0 FFMA.FTZ R2, R4, R0, R6 ;  /* 0x0000000004020223 */ /* 0x000fe20000010006 */
[----:B------:R-:W-:Y:S02]  /*247c0*/  BAR.SYNC.DEFER_BLOCKING 0x0 ;  /* 0x0000000000007b1d */ /* 0x000fe40000010000 */
[----:B------:R-:W-:-:S02]  /*247d0*/  LEA R8, R8, UR6, 0x2 ;  /* 0x0000000608087c11 */ /* 0x000fc4000f8e10ff */
        /* <DEDUP_REMOVED lines=13> */
[----:B------:R-:W3:Y:S04]  /*248b0*/  LD.E R6, desc[UR4][R148.64+0x60] ;  /* 0x0000600494067980 */ /* 0x000ee8000c101900 */
[----:B------:R1:W5:Y:S04]  /*248c0*/  LD.E R23, desc[UR4][R148.64+0xcc] ;  /* 0x0000cc0494177980 */ /* 0x000368000c101900 */
[----:B--2---:R-:W2:Y:S04]  /*248d0*/  LD.E.64 R4, desc[UR4][R148.64+0xb0] ;  /* 0x0000b00494047980 */ /* 0x004ea8000c101b00 */
[----:B------:R1:W5:Y:S04]  /*248e0*/  LD.E.64 R28, desc[UR4][R148.64+0x78] ;  /* 0x00007804941c7980 */ /* 0x000368000c101b00 */
[----:B------:R1:W5:Y:S01]  /*248f0*/  LD.E.64 R26, desc[UR4][R148.64+0xa8] ;  /* 0x0000a804941a7980 */ /* 0x000362000c101b00 */
[----:B----4-:R-:W2:Y:S01]  /*24900*/  S2R R7, SR_CTAID.Y ;  /* 0x0000000000077919 */ /* 0x010ea20000002600 */
[----:B------:R-:W-:Y:S01]  /*24910*/  LOP3.LUT R0, R210, 0xd8, RZ, 0xc0, !PT ;  /* 0x000000d8d2007812 */ /* 0x000fe200078ec0ff */
[----:B------:R-:W-:-:S03]  /*24920*/  IMAD.SHL.U32 R225, R225, 0x40, RZ ;  /* 0x00000040e1e17824 */ /* 0x000fc600078e00ff */
[----:B------:R-:W-:-:S04]  /*24930*/  LOP3.LUT R0, R0, 0x18, R208, 0x78, !PT ;  /* 0x0000001800007812 */ /* 0x000fc800078e78d0 */
[----:B------:R-:W-:Y:S01]  /*24940*/  LOP3.LUT R0, R0, 0xf24, R210, 0xf8, !PT ;  /* 0x00000f2400007812 */ /* 0x000fe200078ef8d2 */
[----:B------:R-:W-:Y:S01]  /*24950*/  BAR.SYNC.DEFER_BLOCKING 0x0 ;  /* 0x0000000000007b1d */ /* 0x000fe20000010000 */
[----:B------:R-:W-:Y:S02]  /*24960*/  LOP3.LUT P0, RZ, R211, 0x3, RZ, 0xc0, !PT ;  /* 0x00000003d3ff7812 */ /* 0x000fe4000780c0ff */
[----:B------:R-:W-:-:S03]  /*24970*/  LOP3.LUT R208, R208, 0x30, RZ, 0xc0, !PT ;  /* 0x00000030d0d07812 */ /* 0x000fc600078ec0ff */
[----:B------:R-:W-:Y:S01]  /*24980*/  BSSY.RECONVERGENT B0, `(.L_x_5451) ;  /* 0x0000015000007945 */ /* 0x000fe20003800200 */
[----:B------:R-:W-:Y:S01]  /*24990*/  LOP3.LUT R22, R208, 0x7, R22, 0xf8, !PT ;  /* 0x00000007d0167812 */ /* 0x000fe200078ef816 */
[----:B--2---:R-:W-:-:S04]  /*249a0*/  IMAD R4, R4, R7, UR13 ;  /* 0x0000000d04047e24 */ /* 0x004fc8000f8e0207 */
[----:B---3--:R-:W-:-:S04]  /*249b0*/  IMAD R4, R4, R6, UR11 ;  /* 0x0000000b04047e24 */ /* 0x008fc8000f8e0206 */
[----:B------:R-:W-:Y:S01]  /*249c0*/  IMAD R24, R5, R4, R225 ;  /* 0x0000000405187224 */ /* 0x000fe200078e02e1 */
[----:B------:R-:W-:-:S05]  /*249d0*/  LEA R4, R0, UR6, 0x2 ;  /* 0x0000000600047c11 */ /* 0x000fca000f8e10ff */
[----:B------:R1:W2:Y:S04]  /*249e0*/  LDS.128 R16, [R4] ;  /* 0x0000000004107984 */ /* 0x0002a80000000c00 */
[----:B------:R1:W3:Y:S04]  /*249f0*/  LDS.128 R12, [R4+0x800] ;  /* 0x00080000040c7984 */ /* 0x0002e80000000c00 */
        /* <DEDUP_REMOVED lines=13> */
.L_x_5452:
[----:B------:R-:W-:Y:S05]  /*24ad0*/  BSYNC.RECONVERGENT B0 ;  /* 0x0000000000007941 */ /* 0x000fea0003800200 */
.L_x_5451:
[----:B-1----:R-:W2:Y:S01]  /*24ae0*/  LD.E R148, desc[UR4][R148.64+0xc0] ;  /* 0x0000c00494947980 */ /* 0x002ea2000c101900 */
[----:B------:R-:W-:Y:S01]  /*24af0*/  LOP3.LUT R0, R210, 0x1c, RZ, 0xc0, !PT ;  /* 0x0000001cd2007812 */ /* 0x000fe200078ec0ff */
[----:B------:R-:W-:Y:S01]  /*24b00*/  IMAD.IADD R225, R227, 0x1, -R225 ;  /* 0x00000001e3e17824 */ /* 0x000fe200078e0ae1 */
[----:B------:R-:W-:Y:S01]  /*24b10*/  SHF.R.U32.HI R211, RZ, 0x3, R211 ;  /* 0x00000003ffd37819 */ /* 0x000fe200000116d3 */
[----:B-----5:R-:W-:Y:S01]  /*24b20*/  IMAD R23, R24, R23, RZ ;  /* 0x0000001718177224 */ /* 0x020fe200078e02ff */
[----:B------:R-:W-:-:S03]  /*24b30*/  LOP3.LUT R210, R0, 0xfe0, R210, 0xf8, !PT ;  /* 0x00000fe000d27812 */ /* 0x000fc600078ef8d2 */
[----:B------:R-:W-:Y:S01]  /*24b40*/  VIADD R2, R211, 0x10 ;  /* 0x00000010d3027836 */ /* 0x000fe20000000000 */
[----:B------:R-:W-:-:S04]  /*24b50*/  IADD3 R210, P0, PT, R23, R210, RZ ;  /* 0x000000d217d27210 */ /* 0x000fc80007f1e0ff */
[----:B------:R-:W-:Y:S02]  /*24b60*/  LEA.HI.X.SX32 R23, R23, RZ, 0x1, P0 ;  /* 0x000000ff17177211 */ /* 0x000fe400000f0eff */
[----:B--2---:R-:W-:Y:S01]  /*24b70*/  ISETP.GE.AND P4, PT, R0, R148, PT ;  /* 0x000000940000720c */ /* 0x004fe20003f86270 */
        /* <DEDUP_REMOVED lines=8> */
[----:B----4-:R1:W-:Y:S04]  /*24c00*/  @!P1 ST.E.128 desc[UR4][R2.64+0x1000], R8 ;  /* 0x0010000802009985 */ /* 0x0103e8000c101d04 */
[----:B------:R-:W-:Y:S04]  /*24c10*/  @!P3 ST.E.128 desc[UR4][R2.64], R16 ;  /* 0x000000100200b985 */ /* 0x000fe8000c101d04 */
[----:B---3--:R2:W-:Y:S01]  /*24c20*/  @!P2 ST.E.128 desc[UR4][R2.64+0x800], R12 ;  /* 0x0008000c0200a985 */ /* 0x0085e2000c101d04 */
[----:B-1----:R-:W-:Y:S02]  /*24c30*/  IMAD.MOV.U32 R8, RZ, RZ, R224 ;  /* 0x000000ffff087224 */ /* 0x002fe400078e00e0 */
[----:B------:R-:W-:-:S04]  /*24c40*/  IMAD.MOV.U32 R9, RZ, RZ, 0x0 ;  /* 0x00000000ff097424 */ /* 0x000fc800078e00ff */
[----:B--2---:R-:W-:Y:S05]  /*24c50*/  @P4 RET.REL.NODEC R8 `(_ZN5flash24flash_fwd_splitkv_kernelI23Flash_fwd_kernel_traitsILi32ELi64ELi256ELi4ELb0ELb0EN7cutlass6half_tE19Flash_kernel_traitsILi32ELi64ELi256ELi4ES3_EELb0ELb1ELb1ELb0ELb0ELb0ELb1ELb1EEEvNS_16Flash_fwd_paramsE) ;  /* 0xfffffdb008e84950 */ /* 0x004fea0003c3ffff */
[----:B------:R-:W-:Y:S01]  /*24c60*/  MOV R225, 0x0 ;  /* 0x0000000000e17802 */ /* 0x000fe20000000f00 */
[----:B------:R1:W-:Y:S03]  /*24c70*/  ST.E.128 desc[UR4][R2.64+0x1800], R4 ;  /* 0x0018000402007985 */ /* 0x0003e6000c101d04 */
[----:B-1----:R-:W-:Y:S05]  /*24c80*/  RET.REL.NODEC R224 `(_ZN5flash24flash_fwd_splitkv_kernelI23Flash_fwd_kernel_traitsILi32ELi64ELi256ELi4ELb0ELb0EN7cutlass6half_tE19Flash_kernel_traitsILi32ELi64ELi256ELi4ES3_EELb0ELb1ELb1ELb0ELb0ELb0ELb1ELb1EEEvNS_16Flash_fwd_paramsE) ;  /* 0xfffffdb0e0dc7950 */ /* 0x002fea0003c3ffff */
.L_x_5450:
[----:B------:R-:W-:Y:S01]  /*24c90*/  MOV R3, 0x1f ;  /* 0x0000001f00037802 */ /* 0x000fe20000000f00 */
[----:B------:R-:W-:Y:S01]  /*24ca0*/  IMAD.MOV.U32 R5, RZ, RZ, 0x2 ;  /* 0x00000002ff057424 */ /* 0x000fe200078e00ff */
[----:B------:R-:W-:Y:S01]  /*24cb0*/  MOV R7, R242 ;  /* 0x000000f200077202 */ /* 0x000fe20000000f00 */
[----:B------:R-:W-:-:S07]  /*24cc0*/  IMAD.MOV.U32 R6, RZ, RZ, -0x1 ;  /* 0xffffffffff067424 */ /* 0x000fce00078e00ff */
[----:B-1---5:R-:W-:Y:S05]  /*24cd0*/  WARPSYNC.COLLECTIVE R6, `(.L_x_5453) ;  /* 0x0000000006087348 */ /* 0x022fea0003c00000 */
[----:B------:R2:W3:Y:S02]  /*24ce0*/  SHFL.BFLY P0, R3, R7, R5, R3 ;  /* 0x0c00000507037389 */ /* 0x0004e40000000003 */
[----:B-123-5:R-:W-:Y:S05]  /*24cf0*/  ENDCOLLECTIVE ;  /* 0x000000000000791b */ /* 0x02efea0003800000 */
.L_x_5453:
        /* <DEDUP_REMOVED lines=8> */
.L_x_5454:
        /* <DEDUP_REMOVED lines=8> */
.L_x_5455:
[----:B------:R-:W-:Y:S01]  /*24e00*/  FADD.FTZ R241, R3, R241 ;  /* 0x000000f103f17221 */ /* 0x000fe20000010000 */
[----:B------:R-:W-:Y:S01]  /*24e10*/  MOV R3, 0x1f ;  /* 0x0000001f00037802 */ /* 0x000fe20000000f00 */
[----:B------:R-:W-:-:S03]  /*24e20*/  IMAD.MOV.U32 R5, RZ, RZ, 0x1 ;  /* 0x00000001ff057424 */ /* 0x000fc600078e00ff */
[----:B------:R-:W-:-:S07]  /*24e30*/  MOV R7, R241 ;  /* 0x000000f100077202 */ /* 0x000fce0000000f00 */
[----:B------:R-:W-:Y:S05]  /*24e40*/  WARPSYNC.COLLECTIVE R6, `(.L_x_5456) ;  /* 0x0000000006087348 */ /* 0x000fea0003c00000 */
[----:B------:R1:W2:Y:S02]  /*24e50*/  SHFL.BFLY P0, R3, R7, R5, R3 ;  /* 0x0c00000507037389 */ /* 0x0002a40000000003 */
[----:B-12---:R-:W-:Y:S05]  /*24e60*/  ENDCOLLECTIVE ;  /* 0x000000000000791b */ /* 0x006fea0003800000 */
.L_x_5456:
[----:B------:R-:W-:Y:S01]  /*24e70*/  MOV R6, R3 ;  /* 0x0000000300067202 */ /* 0x000fe20000000f00 */
[----:B------:R-:W-:Y:S06]  /*24e80*/  BRA `(.L_x_5457) ;  /* 0xfffffff400b07947 */ /* 0x000fec000383ffff */
.L_x_5458:
        /* <DEDUP_REMOVED lines=15> */
.L_x_10272:


//--------------------- .text._ZN5flash24flash_fwd_splitkv_kernelI23Flash_fwd_kernel_traitsILi32ELi64ELi256ELi4ELb0ELb0EN7cutlass6half_tE19Flash_kernel_traitsILi32ELi64ELi256ELi4ES3_EELb0ELb1ELb1ELb0ELb0ELb1ELb1ELb1EEEvNS_16Flash_fwd_paramsE --------------------------
	.section	.text._ZN5flash24flash_fwd_splitkv_kernelI23Flash_fwd_kernel_traitsILi32ELi64ELi256ELi4ELb0ELb0EN7cutlass6half_tE19Flash_kernel_traitsILi32ELi64ELi256ELi4ES3_EELb0ELb1ELb1ELb0ELb0ELb1ELb1ELb1EEEvNS_16Flash_fwd_paramsE,"ax",@progbits
	.align	128
        .global         _ZN5flash24flash_fwd_splitkv_kernelI23Flash_fwd_kernel_traitsILi32ELi64ELi256ELi4ELb0ELb0EN7cutlass6half_tE19Flash_kernel_traitsILi32ELi64ELi256ELi4ES3_EELb0ELb1ELb1ELb0ELb0ELb1ELb1ELb1EEEvNS_16Flash_fwd_paramsE
        .type           _ZN5flash24flash_fwd_splitkv_kernelI23Flash_fwd_kernel_traitsILi32ELi64ELi256ELi4ELb0ELb0EN7cutlass6half_tE19Flash_kernel_traitsILi32ELi64ELi256ELi4ES3_EELb0ELb1ELb1ELb0ELb0ELb1ELb1ELb1EEEvNS_16Flash_fwd_paramsE,@function
        .size           _ZN5flash24flash_fwd_splitkv_kernelI23Flash_fwd_kernel_traitsILi32ELi64ELi256ELi4ELb0ELb0EN7cutlass6half_tE19Flash_kernel_traitsILi32ELi64ELi256ELi4ES3_EELb0ELb1ELb1ELb0ELb0ELb1ELb1ELb1EEEvNS_16Flash_fwd_paramsE,(.L_x_10273 - _ZN5flash24flash_fwd_splitkv_kernelI23Flash_fwd_kernel_traitsILi32ELi64ELi256ELi4ELb0ELb0EN7cutlass6half_tE19Flash_kernel_traitsILi32ELi64ELi256ELi4ES3_EELb0ELb1ELb1ELb0ELb0ELb1ELb1ELb1EEEvNS_16Flash_fwd_paramsE)
        .other          _ZN5flash24flash_fwd_splitkv_kernelI23Flash_fwd_kernel_traitsILi32ELi64ELi256ELi4ELb0ELb0EN7cutlass6half_tE19Flash_kernel_traitsILi32ELi64ELi256ELi4ES3_EELb0ELb1ELb1ELb0ELb0ELb1ELb1ELb1EEEvNS_16Flash_fwd_paramsE,@"STO_CUDA_ENTRY STV_DEFAULT"
_ZN5flash24flash_fwd_splitkv_kernelI23Flash_fwd_kernel_traitsILi32ELi64ELi256ELi4ELb0ELb0EN7cutlass6half_tE19Flash_kernel_traitsILi32ELi64ELi256ELi4ES3_EELb0ELb1ELb1ELb0ELb0ELb1ELb1ELb1EEEvNS_16Flash_fwd_paramsE:
.text._ZN5flash24flash_fwd_splitkv_kernelI23Flash_fwd_kernel_traitsILi32ELi64ELi256ELi4ELb0ELb0EN7cutlass6half_tE19Flash_kernel_traitsILi32ELi64ELi256ELi4ES3_EELb0ELb1ELb1ELb0ELb0ELb1ELb1ELb1EEEvNS_16Flash_fwd_paramsE:
        /* <DEDUP_REMOVED lines=31> */
[----:B------:R-:W-:Y:S05]  /*01f0*/  CALL.REL.NOINC `($_ZN5flash24flash_fwd_splitkv_kernelI23Flash_fwd_kernel_traitsILi32ELi64ELi256ELi4ELb0ELb0EN7cutlass6half_tE19Flash_kernel_traitsILi32ELi64ELi256ELi4ES3_EELb0ELb1ELb1ELb0ELb0ELb1ELb1ELb1EEEvNS_16Flash_fwd_paramsE$_ZN5flash30compute_attn_1rowblock_splitkvI23Flash_fwd_kernel_traitsILi32ELi64ELi256ELi4ELb0ELb0EN7cutlass6half_tE19Flash_kernel_traitsILi32ELi64ELi256ELi4ES3_EELb0ELb1ELb1ELb0ELb0ELb1ELb1ELb1ENS_16Flash_fwd_paramsEEEvRKT8_iiiii) ;  /* 0x0000000000087944 */ /* 0x000fea0003c00000 */
[----:B------:R-:W-:Y:S05]  /*0200*/  BSYNC.RECONVERGENT B3 ;  /* 0x0000000000037941 */ /* 0x000fea0003800200 */
.L_x_5459:
[----:B------:R-:W-:Y:S05]  /*0210*/  EXIT ;  /* 0x000000000000794d */ /* 0x000fea0003800000 */
        .type           $_ZN5flash24flash_fwd_splitkv_kernelI23Flash_fwd_kernel_traitsILi32ELi64ELi256ELi4ELb0ELb0EN7cutlass6half_tE19Flash_kernel_traitsILi32ELi64ELi256ELi4ES3_EELb0ELb1ELb1ELb0ELb0ELb1ELb1ELb1EEEvNS_16Flash_fwd_paramsE$_ZN5flash30compute_attn_1rowblock_splitkvI23Flash_fwd_kernel_traitsILi32ELi64ELi256ELi4ELb0ELb0EN7cutlass6half_tE19Flash_kernel_traitsILi32ELi64ELi256ELi4ES3_EELb0ELb1ELb1ELb0ELb0ELb1ELb1ELb1ENS_16Flash_fwd_paramsEEEvRKT8_iiiii,@function
        .size           $_ZN5flash24flash_fwd_splitkv_kernelI23Flash_fwd_kernel_traitsILi32ELi64ELi256ELi4ELb0ELb0EN7cutlass6half_tE19Flash_kernel_traitsILi32ELi64ELi256ELi4ES3_EELb0ELb1ELb1ELb0ELb0ELb1ELb1ELb1EEEvNS_16Flash_fwd_paramsE$_ZN5flash30compute_attn_1rowblock_splitkvI23Flash_fwd_kernel_traitsILi32ELi64ELi256ELi4ELb0ELb0EN7cutlass6half_tE19Flash_kernel_traitsILi32ELi64ELi256ELi4ES3_EELb0ELb1ELb1ELb0ELb0ELb1ELb1ELb1ENS_16Flash_fwd_paramsEEEvRKT8_iiiii,(.L_x_10273 - $_ZN5flash24flash_fwd_splitkv_kernelI23Flash_fwd_kernel_traitsILi32ELi64ELi256ELi4ELb0ELb0EN7cutlass6half_tE19Flash_kernel_traitsILi32ELi64ELi256ELi4ES3_EELb0ELb1ELb1ELb0ELb0ELb1ELb1ELb1EEEvNS_16Flash_fwd_paramsE$_ZN5flash30compute_attn_1rowblock_splitkvI23Flash_fwd_kernel_traitsILi32ELi64ELi256ELi4ELb0ELb0EN7cutlass6half_tE19Flash_kernel_traitsILi32ELi64ELi256ELi4ES3_EELb0ELb1ELb1ELb0ELb0ELb1ELb1ELb1ENS_16Flash_fwd_paramsEEEvRKT8_iiiii)
$_ZN5flash24flash_fwd_splitkv_kernelI23Flash_fwd_kernel_traitsILi32ELi64ELi256ELi4ELb0ELb0EN7cutlass6half_tE19Flash_kernel_traitsILi32ELi64ELi256ELi4ES3_EELb0ELb1ELb1ELb0ELb0ELb1ELb1ELb1EEEvNS_16Flash_fwd_paramsE$_ZN5flash30compute_attn_1rowblock_splitkvI23Flash_fwd_kernel_traitsILi32ELi64ELi256ELi4ELb0ELb0EN7cutlass6half_tE19Flash_kernel_traitsILi32ELi64ELi256ELi4ES3_EELb0ELb1ELb1ELb0ELb0ELb1ELb1ELb1ENS_16Flash_fwd_paramsEEEvRKT8_iiiii:
        /* <DEDUP_REMOVED lines=12> */
[----:B---3--:R-:W-:Y:S02]  /*02e0*/  ISETP.NE.U32.AND P3, PT, R10, RZ, PT ;  /* 0x000000ff0a00720c */ /* 0x008fe40003f65070 */
[----:B------:R-:W-:Y:S02]  /*02f0*/  ISETP.NE.AND.EX P5, PT, R15, RZ, PT, P5 ;  /* 0x000000ff0f00720c */ /* 0x000fe40003fa5350 */
[----:B----4-:R-:W-:Y:S02]  /*0300*/  ISETP.NE.U32.AND P4, PT, R6, RZ, PT ;  /* 0x000000ff0600720c */ /* 0x010fe40003f85070 */
[----:B------:R-:W-:-:S02]  /*0310*/  ISETP.NE.AND.EX P3, PT, R11, RZ, PT, P3 ;  /* 0x000000ff0b00720c */ /* 0x000fc40003f65330 */
[----:B------:R-:W-:Y:S02]  /*0320*/  ISETP.NE.AND.EX P4, PT, R7, RZ, PT, P4 ;  /* 0x000000ff0700720c */ /* 0x000fe40003f85340 */
[----:B------:R-:W-:Y:S02]  /*0330*/  IADD3 R34, P0, PT, R6, UR9, RZ ;  /* 0x0000000906227c10 */ /* 0x000fe4000ff1e0ff */
[----:B------:R-:W-:Y:S01]  /*0340*/  ISETP.NE.AND.EX P1, PT, R15, RZ, PT, P1 ;  /* 0x000000ff0f00720c */ /* 0x000fe20003f25310 */
[----:B------:R-:W-:Y:S01]  /*0350*/  IMAD.WIDE.U32 R14, R0, 0x4, R14 ;  /* 0x00000004000e7825 */ /* 0x000fe200078e000e */
[----:B------:R-:W-:Y:S01]  /*0360*/  IADD3.X R35, PT, PT, R7, UR8, RZ, P0, !PT ;  /* 0x0000000807237c10 */ /* 0x000fe200087fe4ff */
[----:B------:R1:W5:Y:S04]  /*0370*/  @!P5 LD.E R182, desc[UR4][R148.64+0xb4] ;  /* 0x0000b40494b6d980 */ /* 0x000368000c101900 */
[----:B------:R1:W5:Y:S04]  /*0380*/  @P5 LD.E R0, desc[UR4][R14.64+0x4] ;  /* 0x000004040e005980 */ /* 0x000368000c101900 */
[----:B------:R1:W5:Y:S04]  /*0390*/  @!P3 LD.E R7, desc[UR4][R148.64+0xb8] ;  /* 0x0000b8049407b980 */ /* 0x000368000c101900 */
[----:B------:R1:W5:Y:S01]  /*03a0*/  @P4 LD.E R12, desc[UR4][R34.64] ;  /* 0x00000004220c4980 */ /* 0x000362000c101900 */
[----:B------:R-:W-:Y:S01]  /*03b0*/  ISETP.NE.U32.AND P2, PT, R10, RZ, PT ;  /* 0x000000ff0a00720c */ /* 0x000fe20003f45070 */
[----:B------:R-:W-:Y:S02]  /*03c0*/  BSSY.RECONVERGENT B0, `(.L_x_5460) ;  /* 0x000000d000007945 */ /* 0x000fe40003800200 */
[----:B------:R1:W5:Y:S01]  /*03d0*/  @P1 LD.E R3, desc[UR4][R14.64] ;  /* 0x000000040e031980 */ /* 0x000362000c101900 */
[----:B------:R-:W-:-:S02]  /*03e0*/  ISETP.NE.AND.EX P2, PT, R11, RZ, PT, P2 ;  /* 0x000000ff0b00720c */ /* 0x000fc40003f45320 */
[----:B------:R-:W-:Y:S02]  /*03f0*/  ISETP.NE.U32.AND P0, PT, R8, RZ, PT ;  /* 0x000000ff0800720c */ /* 0x000fe40003f05070 */
[----:B------:R-:W-:Y:S01]  /*0400*/  IADD3 R10, P1, PT, R10, UR9, RZ ;  /* 0x000000090a0a7c10 */ /* 0x000fe2000ff3e0ff */
[----:B------:R-:W-:Y:S01]  /*0410*/  IMAD.MOV.U32 R13, RZ, RZ, -0x1 ;  /* 0xffffffffff0d7424 */ /* 0x000fe200078e00ff */
[----:B------:R-:W-:Y:S02]  /*0420*/  ISETP.NE.AND.EX P0, PT, R9, RZ, PT, P0 ;  /* 0x000000ff0900720c */ /* 0x000fe40003f05300 */
[----:B------:R-:W-:-:S05]  /*0430*/  IADD3.X R11, PT, PT, R11, UR8, RZ, P1, !PT ;  /* 0x000000080b0b7c10 */ /* 0x000fca0008ffe4ff */
[----:B------:R-:W-:Y:S06]  /*0440*/  @!P2 BRA `(.L_x_5461) ;  /* 0x000000000010a947 */ /* 0x000fec0003800000 */
[----:B------:R-:W2:Y:S02]  /*0450*/  LD.E.U8 R2, desc[UR4][R148.64+0x1b2] ;  /* 0x0001b20494027980 */ /* 0x000ea4000c101100 */
[----:B--2---:R-:W-:-:S13]  /*0460*/  ISETP.NE.AND P1, PT, R2, RZ, PT ;  /* 0x000000ff0200720c */ /* 0x004fda0003f25270 */
[----:B------:R-:W-:Y:S05]  /*0470*/  @!P1 BRA `(.L_x_5461) ;  /* 0x0000000000049947 */ /* 0x000fea0003800000 */
[----:B------:R2:W5:Y:S02]  /*0480*/  LD.E R13, desc[UR4][R10.64] ;  /* 0x000000040a0d7980 */ /* 0x000564000c101900 */
.L_x_5461:
[----:B------:R-:W-:Y:S05]  /*0490*/  BSYNC.RECONVERGENT B0 ;  /* 0x0000000000007941 */ /* 0x000fea0003800200 */
.L_x_5460:
[----:B------:R-:W-:Y:S04]  /*04a0*/  BSSY.RECONVERGENT B0, `(.L_x_5462) ;  /* 0x0000007000007945 */ /* 0x000fe80003800200 */
[----:B------:R-:W-:Y:S05]  /*04b0*/  @!P3 BRA `(.L_x_5463) ;  /* 0x000000000014b947 */ /* 0x000fea0003800000 */
[----:B------:R-:W3:Y:S02]  /*04c0*/  LD.E.U8 R2, desc[UR4][R148.64+0x1b2] ;  /* 0x0001b20494027980 */ /* 0x000ee4000c101100 */
[----:B---3--:R-:W-:-:S13]  /*04d0*/  ISETP.NE.AND P1, PT, R2, RZ, PT ;  /* 0x000000ff0200720c */ /* 0x008fda0003f25270 */
[----:B------:R-:W3:Y:S02]  /*04e0*/  @P1 LD.E R2, desc[UR4][R10.64+0x4] ;  /* 0x000004040a021980 */ /* 0x000ee4000c101900 */
[----:B---3-5:R-:W-:-:S06]  /*04f0*/  @P1 IADD3 R7, PT, PT, R2, -R13, RZ ;  /* 0x8000000d02071210 */ /* 0x028fcc0007ffe0ff */
[----:B------:R3:W5:Y:S02]  /*0500*/  @!P1 LD.E R7, desc[UR4][R10.64] ;  /* 0x000000040a079980 */ /* 0x000764000c101900 */
.L_x_5463:
[----:B------:R-:W-:Y:S05]  /*0510*/  BSYNC.RECONVERGENT B0 ;  /* 0x0000000000007941 */ /* 0x000fea0003800200 */
.L_x_5462:
[----:B------:R-:W-:Y:S01]  /*0520*/  BSSY.RECONVERGENT B1, `(.L_x_5464) ;  /* 0x0000012000017945 */ /* 0x000fe20003800200 */
[----:B-----5:R-:W-:Y:S02]  /*0530*/  @P5 IADD3 R182, PT, PT, R0, -R3, RZ ;  /* 0x8000000300b65210 */ /* 0x020fe40007ffe0ff */
[----:B------:R-:W-:Y:S01]  /*0540*/  IADD3 R74, PT, PT, R7, -R12, RZ ;  /* 0x8000000c074a7210 */ /* 0x000fe20007ffe0ff */
[----:B------:R-:W-:Y:S06]  /*0550*/  @!P0 BRA `(.L_x_5465) ;  /* 0x0000000000148947 */ /* 0x000fec0003800000 */
[----:B------:R-:W-:-:S04]  /*0560*/  IADD3 R6, P0, PT, R8, UR9, RZ ;  /* 0x0000000908067c10 */ /* 0x000fc8000ff1e0ff */
[----:B------:R-:W-:-:S05]  /*0570*/  IADD3.X R7, PT, PT, R9, UR8, RZ, P0, !PT ;  /* 0x0000000809077c10 */ /* 0x000fca00087fe4ff */
[----:B------:R-:W4:Y:S02]  /*0580*/  LD.E R63, desc[UR4][R6.64] ;  /* 0x00000004063f7980 */ /* 0x000f24000c101900 */
[----:B----4-:R-:W-:Y:S01]  /*0590*/  IMAD.IADD R63, R63, 0x1, -R12 ;  /* 0x000000013f3f7824 */ /* 0x010fe200078e0a0c */
[----:B------:R-:W-:Y:S05]  /*05a0*/  BRA `(.L_x_5466) ;  /* 0x0000000000247947 */ /* 0x000fea0003800000 */
.L_x_5465:
[----:B------:R-:W4:Y:S01]  /*05b0*/  LD.E.64 R6, desc[UR4][R148.64+0x108] ;  /* 0x0001080494067980 */ /* 0x000f22000c101b00 */
[----:B------:R-:W-:Y:S01]  /*05c0*/  BSSY.RECONVERGENT B0, `(.L_x_5467) ;  /* 0x0000006000007945 */ /* 0x000fe20003800200 */
[----:B------:R-:W-:Y:S01]  /*05d0*/  IMAD.MOV.U32 R63, RZ, RZ, RZ ;  /* 0x000000ffff3f7224 */ /* 0x000fe200078e00ff */
[----:B----4-:R-:W-:-:S04]  /*05e0*/  ISETP.NE.U32.AND P0, PT, R6, RZ, PT ;  /* 0x000000ff0600720c */ /* 0x010fc80003f05070 */
[----:B------:R-:W-:-:S13]  /*05f0*/  ISETP.NE.AND.EX P0, PT, R7, RZ, PT, P0 ;  /* 0x000000ff0700720c */ /* 0x000fda0003f05300 */
[----:B------:R-:W-:Y:S05]  /*0600*/  @!P0 BRA `(.L_x_5468) ;  /* 0x0000000000048947 */ /* 0x000fea0003800000 */
[----:B------:R4:W5:Y:S02]  /*0610*/  LD.E R63, desc[UR4][R148.64+0xbc] ;  /* 0x0000bc04943f7980 */ /* 0x000964000c101900 */
.L_x_5468:
[----:B------:R-:W-:Y:S05]  /*0620*/  BSYNC.RECONVERGENT B0 ;  /* 0x0000000000007941 */ /* 0x000fea0003800200 */
.L_x_5467:
[----:B-----5:R-:W-:Y:S02]  /*0630*/  IADD3 R63, PT, PT, R74, R63, RZ ;  /* 0x0000003f4a3f7210 */ /* 0x020fe40007ffe0ff */
.L_x_5466:
[----:B------:R-:W-:Y:S05]  /*0640*/  BSYNC.RECONVERGENT B1 ;  /* 0x0000000000017941 */ /* 0x000fea0003800200 */
.L_x_5464:
[----:B------:R-:W-:Y:S01]  /*0650*/  IMAD.SHL.U32 R71, R181, 0x40, RZ ;  /* 0x00000040b5477824 */ /* 0x000fe200078e00ff */
[----:B------:R-:W-:Y:S01]  /*0660*/  MOV R6, R180 ;  /* 0x000000b400067202 */ /* 0x000fe20000000f00 */
[----:B------:R-:W-:-:S03]  /*0670*/  IMAD.MOV.U32 R7, RZ, RZ, 0x0 ;  /* 0x00000000ff077424 */ /* 0x000fc600078e00ff */
[----:B------:R-:W-:-:S13]  /*0680*/  ISETP.GT.AND P0, PT, R182, R71, PT ;  /* 0x00000047b600720c */ /* 0x000fda0003f04270 */
[----:B-1234-:R-:W-:Y:S05]  /*0690*/  @!P0 RET.REL.NODEC R6 `(_ZN5flash24flash_fwd_splitkv_kernelI23Flash_fwd_kernel_traitsILi32ELi64ELi256ELi4ELb0ELb0EN7cutlass6half_tE19Flash_kernel_traitsILi32ELi64ELi256ELi4ES3_EELb0ELb1ELb1ELb0ELb0ELb1ELb1ELb1EEEvNS_16Flash_fwd_paramsE) ;  /* 0xfffffff806588950 */ /* 0x01efea0003c3ffff */
[----:B------:R-:W2:Y:S04]  /*06a0*/  LD.E R9, desc[UR4][R148.64+0xb8] ;  /* 0x0000b80494097980 */ /* 0x000ea8000c101900 */
[----:B------:R-:W3:Y:S04]  /*06b0*/  LD.E R6, desc[UR4][R148.64+0x188] ;  /* 0x0001880494067980 */ /* 0x000ee8000c101900 */
[----:B------:R-:W4:Y:S01]  /*06c0*/  LD.E R7, desc[UR4][R148.64+0x184] ;  /* 0x0001840494077980 */ /* 0x000f22000c101900 */
[----:B------:R-:W-:-:S04]  /*06d0*/  IABS R4, R5 ;  /* 0x0000000500047213 */ /* 0x000fc80000000000 */
[----:B------:R-:W1:Y:S08]  /*06e0*/  I2F.RP R0, R4 ;  /* 0x0000000400007306 */ /* 0x000e700000209400 */
[----:B-1----:R-:W1:Y:S02]  /*06f0*/  MUFU.RCP R14, R0 ;  /* 0x00000000000e7308 */ /* 0x002e640000001000 */
[----:B-1----:R-:W-:-:S06]  /*0700*/  VIADD R14, R14, 0xffffffe ;  /* 0x0ffffffe0e0e7836 */ /* 0x002fcc0000000000 */
[----:B------:R1:W5:Y:S01]  /*0710*/  F2I.FTZ.U32.TRUNC.NTZ R15, R14 ;  /* 0x0000000e000f7305 */ /* 0x000362000021f000 */
[----:B------:R-:W-:Y:S01]  /*0720*/  IABS R0, R5 ;  /* 0x0000000500007213 */ /* 0x000fe20000000000 */
[----:B-1----:R-:W-:-:S04]  /*0730*/  IMAD.MOV.U32 R14, RZ, RZ, RZ ;  /* 0x000000ffff0e7224 */ /* 0x002fc800078e00ff */
[----:B------:R-:W-:Y:S01]  /*0740*/  IMAD.MOV R0, RZ, RZ, -R0 ;  /* 0x000000ffff007224 */ /* 0x000fe200078e0a00 */
[----:B------:R-:W1:Y:S01]  /*0750*/  S2R R60, SR_TID.X ;  /* 0x00000000003c7919 */ /* 0x000e620000002100 */
        /* <DEDUP_REMOVED lines=8> */
[----:B------:R-:W-:-:S05]  /*07e0*/  IABS R2, R10 ;  /* 0x0000000a00027213 */ /* 0x000fca0000000000 */
        /* <DEDUP_REMOVED lines=39> */
[----:B------:R-:W-:Y:S01]  /*0a60*/  IMAD.MOV.U32 R181, RZ, RZ, 0x0 ;  /* 0x00000000ffb57424 */ /* 0x000fe200078e00ff */
        /* <DEDUP_REMOVED lines=15> */
[----:B------:R-:W-:Y:S02]  /*0b60*/  ISETP.GE.OR P0, PT, R0, R71, P5 ;  /* 0x000000470000720c */ /* 0x000fe40002f06670 */
[----:B------:R-:W-:Y:S02]  /*0b70*/  LEA.HI.X.SX32 R4, R4, RZ, 0x1, P1 ;  /* 0x000000ff04047211 */ /* 0x000fe400008f0eff */
[----:B------:R-:W-:Y:S02]  /*0b80*/  LEA R6, P1, R7, R8, 0x2 ;  /* 0x0000000807067211 */ /* 0x000fe400078210ff */
[----:B------:R-:W-:Y:S02]  /*0b90*/  ISETP.NE.AND P4, PT, R5, RZ, PT ;  /* 0x000000ff0500720c */ /* 0x000fe40003f85270 */
[----:B------:R-:W-:-:S02]  /*0ba0*/  LEA.HI.X R7, R7, R9, R4, 0x2, P1 ;  /* 0x0000000907077211 */ /* 0x000fc400008f1404 */
[-C--:B------:R-:W-:Y:S01]  /*0bb0*/  ISETP.GE.OR P2, PT, R0, R71.reuse, P4 ;  /* 0x000000470000720c */ /* 0x080fe20002746670 */
[C---:B------:R-:W-:Y:S01]  /*0bc0*/  VIADD R0, R60.reuse, 0x30 ;  /* 0x000000303c007836 */ /* 0x040fe20000000000 */
[-C--:B------:R-:W-:Y:S01]  /*0bd0*/  ISETP.GE.OR P3, PT, R60, R71.reuse, P4 ;  /* 0x000000473c00720c */ /* 0x080fe20002766670 */
[----:B------:R-:W-:Y:S01]  /*0be0*/  @!P6 ST.E.128 desc[UR4][R6.64], RZ ;  /* 0x000000ff0600e985 */ /* 0x000fe2000c101d04 */
[CC--:B------:R-:W-:Y:S02]  /*0bf0*/  ISETP.GE.OR P1, PT, R2.reuse, R71.reuse, P4 ;  /* 0x000000470200720c */ /* 0x0c0fe40002726670 */
        /* <DEDUP_REMOVED lines=8> */
[----:B------:R-:W-:Y:S02]  /*0c80*/  @!P1 IMAD.MOV.U32 R2, RZ, RZ, -0x800000 ;  /* 0xff800000ff029424 */ /* 0x000fe400078e00ff */
[----:B------:R-:W-:Y:S01]  /*0c90*/  @!P6 ST.E.128 desc[UR4][R6.64+0x1000], RZ ;  /* 0x001000ff0600e985 */ /* 0x000fe2000c101d04 */
[----:B------:R-:W-:Y:S01]  /*0ca0*/  LEA.HI.X R9, R5, R11, R3, 0x2, P0 ;  /* 0x0000000b05097211 */ /* 0x000fe200000f1403 */
[----:B------:R-:W-:Y:S02]  /*0cb0*/  @!P2 IMAD.MOV.U32 R3, RZ, RZ, -0x800000 ;  /* 0xff800000ff03a424 */ /* 0x000fe400078e00ff */
[----:B------:R-:W-:Y:S04]  /*0cc0*/  @!P5 ST.E.128 desc[UR4][R6.64+0x1800], RZ ;  /* 0x001800ff0600d985 */ /* 0x000fe8000c101d04 */
[----:B------:R-:W-:Y:S04]  /*0cd0*/  @!P3 ST.E desc[UR4][R8.64], R4 ;  /* 0x000000040800b985 */ /* 0x000fe8000c101904 */
[----:B------:R-:W-:Y:S04]  /*0ce0*/  @!P2 ST.E desc[UR4][R8.64+0x40], R3 ;  /* 0x000040030800a985 */ /* 0x000fe8000c101904 */
[----:B------:R1:W-:Y:S02]  /*0cf0*/  @!P1 ST.E desc[UR4][R8.64+0x80], R2 ;  /* 0x0000800208009985 */ /* 0x0003e4000c101904 */
[----:B-1----:R-:W-:Y:S05]  /*0d00*/  @P4 RET.REL.NODEC R180 `(_ZN5flash24flash_fwd_splitkv_kernelI23Flash_fwd_kernel_traitsILi32ELi64ELi256ELi4ELb0ELb0EN7cutlass6half_tE19Flash_kernel_traitsILi32ELi64ELi256ELi4ES3_EELb0ELb1ELb1ELb0ELb0ELb1ELb1ELb1EEEvNS_16Flash_fwd_paramsE) ;  /* 0xfffffff0b4bc4950 */ /* 0x002fea0003c3ffff */
[----:B------:R-:W-:Y:S02]  /*0d10*/  MOV R3, 0xff800000 ;  /* 0xff80000000037802 */ /* 0x000fe40000000f00 */
[----:B------:R-:W-:-:S03]  /*0d20*/  MOV R181, 0x0 ;  /* 0x0000000000b57802 */ /* 0x000fc60000000f00 */
[----:B------:R1:W-:Y:S02]  /*0d30*/  ST.E desc[UR4][R8.64+0xc0], R3 ;  /* 0x0000c00308007985 */ /* 0x0003e4000c101904 */
[----:B-1----:R-:W-:Y:S05]  /*0d40*/  RET.REL.NODEC R180 `(_ZN5flash24flash_fwd_splitkv_kernelI23Flash_fwd_kernel_traitsILi32ELi64ELi256ELi4ELb0ELb0EN7cutlass6half_tE19Flash_kernel_traitsILi32ELi64ELi256ELi4ES3_EELb0ELb1ELb1ELb0ELb0ELb1ELb1ELb1EEEvNS_16Flash_fwd_paramsE) ;  /* 0xfffffff0b4ac7950 */ /* 0x002fea0003c3ffff */
.L_x_5469:
        /* <DEDUP_REMOVED lines=43> */
[----:B---3--:R-:W-:Y:S02]  /*1000*/  IMAD R2, R9, UR13, RZ ;  /* 0x0000000d09027c24 */ /* 0x008fe4000f8e02ff */
[----:B------:R-:W-:-:S04]  /*1010*/  IMAD.WIDE.U32 R4, R8, UR13, RZ ;  /* 0x0000000d08047c25 */ /* 0x000fc8000f8e00ff */
        /* <DEDUP_REMOVED lines=15> */
[----:B------:R-:W-:Y:S02]  /*1110*/  IABS R7, UR11 ;  /* 0x0000000b00077c13 */ /* 0x000fe40008000000 */
        /* <DEDUP_REMOVED lines=10> */
[----:B------:R-:W-:Y:S01]  /*11c0*/  LOP3.LUT R8, R0, UR11, RZ, 0x3c, !PT ;  /* 0x0000000b00087c12 */ /* 0x000fe2000f8e3cff */
        /* <DEDUP_REMOVED lines=9> */
[----:B------:R-:W-:-:S04]  /*1260*/  @!P1 LOP3.LUT R9, RZ, R0, RZ, 0x33, !PT ;  /* 0x00000000ff099212 */ /* 0x000fc800078e33ff */
[----:B------:R-:W-:Y:S01]  /*1270*/  SHF.R.S32.HI R8, RZ, 0x1f, R9 ;  /* 0x0000001fff087819 */ /* 0x000fe20000011409 */
[----:B------:R-:W-:-:S04]  /*1280*/  IMAD R11, R15, R9, RZ ;  /* 0x000000090f0b7224 */ /* 0x000fc800078e02ff */
[----:B------:R-:W-:Y:S01]  /*1290*/  IMAD R8, R14, R8, R11 ;  /* 0x000000080e087224 */ /* 0x000fe200078e020b */
[----:B---3--:R-:W-:Y:S01]  /*12a0*/  SHF.R.S32.HI R5, RZ, 0x1f, R2 ;  /* 0x0000001fff057819 */ /* 0x008fe20000011402 */
[----:B------:R-:W-:-:S04]  /*12b0*/  IMAD R7, R17, R2, RZ ;  /* 0x0000000211077224 */ /* 0x000fc800078e02ff */
[C---:B------:R-:W-:Y:S02]  /*12c0*/  IMAD R7, R16.reuse, R5, R7 ;  /* 0x0000000510077224 */ /* 0x040fe400078e0207 */
[----:B------:R-:W-:-:S04]  /*12d0*/  IMAD.WIDE.U32 R16, R16, R2, RZ ;  /* 0x0000000210107225 */ /* 0x000fc800078e00ff */
[----:B------:R-:W-:Y:S01]  /*12e0*/  IMAD.IADD R17, R17, 0x1, R7 ;  /* 0x0000000111117824 */ /* 0x000fe200078e0207 */
[----:B------:R-:W-:Y:S01]  /*12f0*/  SHF.R.S32.HI R7, RZ, 0x1f, R6 ;  /* 0x0000001fff077819 */ /* 0x000fe20000011406 */
[----:B------:R-:W-:-:S04]  /*1300*/  IMAD.WIDE.U32 R16, R6, R170, R16 ;  /* 0x000000aa06107225 */ /* 0x000fc800078e0010 */
[----:B------:R-:W-:-:S05]  /*1310*/  IMAD R4, R170, R7, R4 ;  /* 0x00000007aa047224 */ /* 0x000fca00078e0204 */
[----:B------:R-:W-:Y:S01]  /*1320*/  IADD3 R17, PT, PT, R17, R4, RZ ;  /* 0x0000000411117210 */ /* 0x000fe20007ffe0ff */
[----:B--2---:R-:W-:Y:S02]  /*1330*/  IMAD R4, R13, R2, RZ ;  /* 0x000000020d047224 */ /* 0x004fe400078e02ff */
[----:B------:R-:W-:-:S04]  /*1340*/  IMAD.WIDE.U32 R16, R9, R14, R16 ;  /* 0x0000000e09107225 */ /* 0x000fc800078e0010 */
[----:B------:R-:W-:-:S04]  /*1350*/  IMAD.WIDE.U32 R14, R12, R2, RZ ;  /* 0x000000020c0e7225 */ /* 0x000fc800078e00ff */
[----:B------:R-:W-:Y:S01]  /*1360*/  IMAD R5, R12, R5, R4 ;  /* 0x000000050c057224 */ /* 0x000fe200078e0204 */
[----:B------:R-:W-:Y:S01]  /*1370*/  MOV R4, R16 ;  /* 0x0000001000047202 */ /* 0x000fe20000000f00 */
[----:B------:R-:W-:Y:S02]  /*1380*/  IMAD.IADD R2, R17, 0x1, R8 ;  /* 0x0000000111027824 */ /* 0x000fe400078e0208 */
[----:B------:R-:W-:Y:S01]  /*1390*/  IMAD.IADD R10, R15, 0x1, R5 ;  /* 0x000000010f0a7824 */ /* 0x000fe200078e0205 */
[----:B------:R-:W-:Y:S05]  /*13a0*/  BRA `(.L_x_5472) ;  /* 0x0000000400387947 */ /* 0x000fea0003800000 */
.L_x_5471:
        /* <DEDUP_REMOVED lines=27> */
[----:B------:R-:W-:Y:S01]  /*1560*/  @!P2 IMAD R2, R2, R170, R7 ;  /* 0x000000aa0202a224 */ /* 0x000fe200078e0207 */
[----:B------:R-:W-:-:S05]  /*1570*/  @P2 IADD3 R6, PT, PT, R12, R13, RZ ;  /* 0x0000000d0c062210 */ /* 0x000fca0007ffe0ff */
[----:B------:R-:W-:Y:S02]  /*1580*/  @!P1 IMAD.IADD R5, R5, 0x1, -R4 ;  /* 0x0000000105059824 */ /* 0x000fe400078e0a04 */
[----:B------:R-:W-:Y:S01]  /*1590*/  @!P2 IMAD.IADD R19, R19, 0x1, R2 ;  /* 0x000000011313a824 */ /* 0x000fe200078e0202 */
[----:B-----5:R-:W-:Y:S01]  /*15a0*/  @!P2 SHF.R.S32.HI R2, RZ, 0x1f, R11 ;  /* 0x0000001fff02a819 */ /* 0x020fe2000001140b */
[-C--:B---3--:R-:W-:Y:S01]  /*15b0*/  @!P2 IMAD R9, R9, R11.reuse, RZ ;  /* 0x0000000b0909a224 */ /* 0x088fe200078e02ff */
[----:B------:R-:W-:Y:S02]  /*15c0*/  ISETP.GE.U32.AND P5, PT, R5, R4, PT ;  /* 0x000000040500720c */ /* 0x000fe40003fa6070 */
[----:B------:R-:W-:Y:S01]  /*15d0*/  LOP3.LUT R4, R0, UR11, RZ, 0x3c, !PT ;  /* 0x0000000b00047c12 */ /* 0x000fe2000f8e3cff */
[----:B------:R-:W-:Y:S01]  /*15e0*/  @!P2 IMAD.WIDE.U32 R20, R8, R11, R18 ;  /* 0x0000000b0814a225 */ /* 0x000fe200078e0012 */
[----:B------:R-:W-:Y:S02]  /*15f0*/  ISETP.NE.AND P3, PT, R0, RZ, PT ;  /* 0x000000ff0000720c */ /* 0x000fe40003f65270 */
[----:B------:R-:W-:Y:S01]  /*1600*/  ISETP.GE.AND P0, PT, R4, RZ, PT ;  /* 0x000000ff0400720c */ /* 0x000fe20003f06270 */
[----:B------:R-:W-:-:S02]  /*1610*/  @!P2 IMAD R9, R8, R2, R9 ;  /* 0x000000020809a224 */ /* 0x000fc400078e0209 */
[----:B------:R-:W-:Y:S01]  /*1620*/  @P2 IMAD.WIDE.U32 R18, R170, R6, RZ ;  /* 0x00000006aa122225 */ /* 0x000fe200078e00ff */
[----:B------:R-:W-:-:S03]  /*1630*/  @!P2 MOV R8, R20 ;  /* 0x000000140008a202 */ /* 0x000fc60000000f00 */
[----:B------:R-:W-:Y:S01]  /*1640*/  @P2 IMAD R2, R171, R6, RZ ;  /* 0x00000006ab022224 */ /* 0x000fe200078e02ff */
        /* <DEDUP_REMOVED lines=36> */
.L_x_5472:
[----:B------:R-:W-:Y:S05]  /*1890*/  BSYNC.RECONVERGENT B0 ;  /* 0x0000000000007941 */ /* 0x000fea0003800200 */
.L_x_5470:
        /* <DEDUP_REMOVED lines=16> */
[----:B------:R-:W-:Y:S01]  /*19a0*/  IMAD.MOV.U32 R32, RZ, RZ, RZ ;  /* 0x000000ffff207224 */ /* 0x000fe200078e00ff */
[----:B------:R-:W-:Y:S02]  /*19b0*/  IABS R20, UR11 ;  /* 0x0000000b00147c13 */ /* 0x000fe40008000000 */
[----:B-1----:R-:W-:-:S05]  /*19c0*/  IADD3 R12, PT, PT, RZ, -R33, RZ ;  /* 0x80000021ff0c7210 */ /* 0x002fca0007ffe0ff */
[----:B------:R-:W-:Y:S01]  /*19d0*/  IMAD R21, R12, R5, RZ ;  /* 0x000000050c157224 */ /* 0x000fe200078e02ff */
[----:B------:R-:W-:-:S03]  /*19e0*/  IABS R12, R0 ;  /* 0x00000000000c7213 */ /* 0x000fc60000000000 */
[----:B------:R-:W-:-:S04]  /*19f0*/  IMAD.HI.U32 R21, R33, R21, R32 ;  /* 0x0000001521157227 */ /* 0x000fc800078e0020 */
[----:B------:R-:W-:Y:S02]  /*1a00*/  IMAD.MOV R12, RZ, RZ, -R12 ;  /* 0x000000ffff0c7224 */ /* 0x000fe400078e0a0c */
[----:B------:R-:W-:-:S04]  /*1a10*/  IMAD.HI.U32 R21, R21, R20, RZ ;  /* 0x0000001415157227 */ /* 0x000fc800078e00ff */
[----:B------:R-:W-:-:S05]  /*1a20*/  IMAD R20, R21, R12, R20 ;  /* 0x0000000c15147224 */ /* 0x000fca00078e0214 */
[----:B------:R-:W-:Y:S02]  /*1a30*/  ISETP.GT.U32.AND P2, PT, R5, R20, PT ;  /* 0x000000140500720c */ /* 0x000fe40003f44070 */
[----:B------:R-:W-:-:S04]  /*1a40*/  SHF.L.U32 R61, R60, 0x3, RZ ;  /* 0x000000033c3d7819 */ /* 0x000fc800000006ff */
[----:B------:R-:W-:-:S07]  /*1a50*/  LOP3.LUT R12, R61, 0x18, RZ, 0xc0, !PT ;  /* 0x000000183d0c7812 */ /* 0x000fce00078ec0ff */
[----:B------:R-:W-:Y:S01]  /*1a60*/  @!P2 IMAD.IADD R20, R20, 0x1, -R5 ;  /* 0x000000011414a824 */ /* 0x000fe200078e0a05 */
[----:B------:R-:W-:-:S04]  /*1a70*/  IADD3 R30, P1, PT, R12, R14, RZ ;  /* 0x0000000e0c1e7210 */ /* 0x000fc80007f3e0ff */
[----:B------:R-:W-:Y:S02]  /*1a80*/  ISETP.GE.U32.AND P3, PT, R20, R5, PT ;  /* 0x000000051400720c */ /* 0x000fe40003f66070 */
[C---:B------:R-:W-:Y:S01]  /*1a90*/  LOP3.LUT R5, R0.reuse, UR11, RZ, 0x3c, !PT ;  /* 0x0000000b00057c12 */ /* 0x040fe2000f8e3cff */
[----:B------:R-:W-:Y:S01]  /*1aa0*/  IMAD.X R31, RZ, RZ, R10, P1 ;  /* 0x000000ffff1f7224 */ /* 0x000fe200008e060a */
[----:B------:R-:W-:Y:S01]  /*1ab0*/  @!P2 IADD3 R21, PT, PT, R21, 0x1, RZ ;  /* 0x000000011515a810 */ /* 0x000fe20007ffe0ff */
[----:B------:R-:W1:Y:S01]  /*1ac0*/  S2R R62, SR_CgaCtaId ;  /* 0x00000000003e7919 */ /* 0x000e620000008800 */
[----:B------:R-:W-:Y:S02]  /*1ad0*/  ISETP.GE.AND P1, PT, R5, RZ, PT ;  /* 0x000000ff0500720c */ /* 0x000fe40003f26270 */
[----:B------:R-:W-:Y:S01]  /*1ae0*/  ISETP.NE.AND P2, PT, R0, RZ, PT ;  /* 0x000000ff0000720c */ /* 0x000fe20003f45270 */
[----:B-----5:R-:W-:-:S04]  /*1af0*/  IMAD R7, R7, R172, RZ ;  /* 0x000000ac07077224 */ /* 0x020fc800078e02ff */
[----:B------:R-:W-:Y:S02]  /*1b00*/  @P3 VIADD R21, R21, 0x1 ;  /* 0x0000000115153836 */ /* 0x000fe40000000000 */
[C---:B------:R-:W-:Y:S02]  /*1b10*/  IMAD R7, R6.reuse, R173, R7 ;  /* 0x000000ad06077224 */ /* 0x040fe400078e0207 */
[----:B------:R-:W-:Y:S01]  /*1b20*/  IMAD.WIDE.U32 R30, R6, R172, R30 ;  /* 0x000000ac061e7225 */ /* 0x000fe200078e001e */
[----:B------:R-:W-:-:S03]  /*1b30*/  MOV R6, R21 ;  /* 0x0000001500067202 */ /* 0x000fc60000000f00 */
[----:B------:R-:W-:Y:S02]  /*1b40*/  IMAD.IADD R31, R31, 0x1, R7 ;  /* 0x000000011f1f7824 */ /* 0x000fe400078e0207 */
[----:B------:R-:W-:Y:S01]  /*1b50*/  @!P1 IMAD.MOV R6, RZ, RZ, -R6 ;  /* 0x000000ffff069224 */ /* 0x000fe200078e0a06 */
[----:B------:R-:W-:Y:S01]  /*1b60*/  @!P2 LOP3.LUT R6, RZ, R0, RZ, 0x33, !PT ;  /* 0x00000000ff06a212 */ /* 0x000fe200078e33ff */
[----:B------:R-:W-:-:S03]  /*1b70*/  IMAD.U32 R122, RZ, RZ, UR11 ;  /* 0x0000000bff7a7e24 */ /* 0x000fc6000f8e00ff */
[----:B------:R-:W-:Y:S01]  /*1b80*/  SHF.R.S32.HI R0, RZ, 0x1f, R6 ;  /* 0x0000001fff007819 */ /* 0x000fe20000011406 */
[----:B------:R-:W-:Y:S01]  /*1b90*/  IMAD.WIDE.U32 R30, R6, R26, R30 ;  /* 0x0000001a061e7225 */ /* 0x000fe200078e001e */
[----:B------:R-:W-:Y:S02]  /*1ba0*/  SHF.R.S32.HI R123, RZ, 0x1f, R122 ;  /* 0x0000001fff7b7819 */ /* 0x000fe4000001147a */
[----:B------:R-:W-:Y:S01]  /*1bb0*/  SHF.R.U32.HI R120, RZ, 0x2, R60 ;  /* 0x00000002ff787819 */ /* 0x000fe2000001163c */
[----:B------:R-:W-:-:S04]  /*1bc0*/  IMAD.MOV.U32 R121, RZ, RZ, RZ ;  /* 0x000000ffff797224 */ /* 0x000fc800078e00ff */
        /* <DEDUP_REMOVED lines=8> */
[----:B------:R-:W-:Y:S02]  /*1c50*/  SHF.L.U32 R64, R170, 0x5, RZ ;  /* 0x00000005aa407819 */ /* 0x000fe400000006ff */
[----:B------:R-:W-:Y:S01]  /*1c60*/  LOP3.LUT R76, R58, 0xc, RZ, 0xc0, !PT ;  /* 0x0000000c3a4c7812 */ /* 0x000fe200078ec0ff */
[----:B--2---:R-:W-:-:S04]  /*1c70*/  @P0 IMAD.WIDE.U32 R20, R22, R3, RZ ;  /* 0x0000000316140225 */ /* 0x004fc800078e00ff */
[----:B------:R-:W-:Y:S02]  /*1c80*/  @P0 IMAD R7, R23, R3, RZ ;  /* 0x0000000317070224 */ /* 0x000fe400078e02ff */
[----:B---3--:R-:W-:-:S04]  /*1c90*/  @!P0 IMAD.WIDE.U32 R32, R28, UR13, RZ ;  /* 0x0000000d1c208c25 */ /* 0x008fc8000f8e00ff */
[----:B------:R-:W-:Y:S02]  /*1ca0*/  @!P0 IMAD R28, R29, UR13, RZ ;  /* 0x0000000d1d1c8c24 */ /* 0x000fe4000f8e02ff */
[----:B------:R-:W-:Y:S02]  /*1cb0*/  @!P0 IMAD.MOV.U32 R5, RZ, RZ, R32 ;  /* 0x000000ffff058224 */ /* 0x000fe400078e0020 */
[----:B------:R-:W-:Y:S01]  /*1cc0*/  @P0 IMAD.MOV.U32 R5, RZ, RZ, R20 ;  /* 0x000000ffff050224 */ /* 0x000fe200078e0014 */
[----:B------:R-:W-:Y:S02]  /*1cd0*/  @!P0 IADD3 R3, PT, PT, R33, R28, RZ ;  /* 0x0000001c21038210 */ /* 0x000fe40007ffe0ff */
[----:B------:R-:W-:Y:S02]  /*1ce0*/  @P0 IADD3 R3, PT, PT, R21, R7, RZ ;  /* 0x0000000715030210 */ /* 0x000fe40007ffe0ff */
[----:B------:R-:W-:Y:S01]  /*1cf0*/  IADD3 R28, P1, PT, R12, R5, RZ ;  /* 0x000000050c1c7210 */ /* 0x000fe20007f3e0ff */
[----:B------:R-:W-:Y:S01]  /*1d00*/  IMAD R5, R27, R6, RZ ;  /* 0x000000061b057224 */ /* 0x000fe200078e02ff */
[----:B------:R-:W-:Y:S01]  /*1d10*/  LOP3.LUT R21, R61, 0xc0, RZ, 0xc0, !PT ;  /* 0x000000c03d157812 */ /* 0x000fe200078ec0ff */
[----:B------:R-:W-:-:S02]  /*1d20*/  IMAD R7, R25, UR11, RZ ;  /* 0x0000000b19077c24 */ /* 0x000fc4000f8e02ff */
[----:B------:R-:W-:Y:S01]  /*1d30*/  IMAD R5, R0, R26, R5 ;  /* 0x0000001a00057224 */ /* 0x000fe200078e0205 */
[----:B------:R-:W-:Y:S01]  /*1d40*/  LOP3.LUT R10, R21, 0x18, R60, 0xf8, !PT ;  /* 0x00000018150a7812 */ /* 0x000fe200078ef83c */
[----:B------:R-:W-:Y:S01]  /*1d50*/  IMAD.X R29, RZ, RZ, R3, P1 ;  /* 0x000000ffff1d7224 */ /* 0x000fe200008e0603 */
[-C--:B------:R-:W-:Y:S01]  /*1d60*/  @!P0 MOV R20, R22.reuse ;  /* 0x0000001600148202 */ /* 0x080fe20000000f00 */
[--C-:B------:R-:W-:Y:S01]  /*1d70*/  @!P0 IMAD.MOV.U32 R21, RZ, RZ, R23.reuse ;  /* 0x000000ffff158224 */ /* 0x100fe200078e0017 */
[----:B------:R-:W-:Y:S01]  /*1d80*/  @P0 MOV R20, R22 ;  /* 0x0000001600140202 */ /* 0x000fe20000000f00 */
[----:B------:R-:W-:Y:S01]  /*1d90*/  @P0 IMAD.MOV.U32 R21, RZ, RZ, R23 ;  /* 0x000000ffff150224 */ /* 0x000fe200078e0017 */
[----:B------:R-:W-:Y:S01]  /*1da0*/  MOV R3, 0x400 ;  /* 0x0000040000037802 */ /* 0x000fe20000000f00 */
[----:B------:R-:W-:Y:S01]  /*1db0*/  IMAD.IADD R31, R31, 0x1, R5 ;  /* 0x000000011f1f7824 */ /* 0x000fe200078e0205 */
[----:B------:R-:W-:Y:S01]  /*1dc0*/  IADD3 R22, P0, PT, R12, R4, RZ ;  /* 0x000000040c167210 */ /* 0x000fe20007f1e0ff */
[----:B------:R-:W-:-:S02]  /*1dd0*/  IMAD R7, R24, R123, R7 ;  /* 0x0000007b18077224 */ /* 0x000fc400078e0207 */
[----:B------:R-:W-:Y:S01]  /*1de0*/  IMAD.WIDE.U32 R4, R181, 0x40, R120 ;  /* 0x00000040b5047825 */ /* 0x000fe200078e0078 */
[----:B-1----:R-:W-:-:S03]  /*1df0*/  LEA R62, R62, R3, 0x18 ;  /* 0x000000033e3e7211 */ /* 0x002fc600078ec0ff */
[----:B------:R-:W-:-:S04]  /*1e00*/  IMAD.WIDE.U32 R24, R24, UR11, R28 ;  /* 0x0000000b18187c25 */ /* 0x000fc8000f8e001c */
[----:B------:R-:W-:Y:S02]  /*1e10*/  IMAD R3, R5, R20, RZ ;  /* 0x0000001405037224 */ /* 0x000fe400078e02ff */
[----:B------:R-:W-:Y:S01]  /*1e20*/  IMAD.IADD R25, R25, 0x1, R7 ;  /* 0x0000000119197824 */ /* 0x000fe200078e0207 */
[----:B------:R-:W-:Y:S01]  /*1e30*/  SHF.R.S32.HI R7, RZ, 0x1f, R74 ;  /* 0x0000001fff077819 */ /* 0x000fe2000001144a */
[C---:B------:R-:W-:Y:S01]  /*1e40*/  IMAD R3, R4.reuse, R21, R3 ;  /* 0x0000001504037224 */ /* 0x040fe200078e0203 */
[----:B------:R-:W-:Y:S01]  /*1e50*/  IADD3.X R23, PT, PT, RZ, R2, RZ, P0, !PT ;  /* 0x00000002ff177210 */ /* 0x000fe200007fe4ff */
[----:B------:R-:W-:Y:S01]  /*1e60*/  IMAD.WIDE.U32 R4, R4, R20, R24 ;  /* 0x0000001404047225 */ /* 0x000fe200078e0018 */
[----:B------:R-:W-:Y:S02]  /*1e70*/  LEA.HI R2, R7, R74, RZ, 0x8 ;  /* 0x0000004a07027211 */ /* 0x000fe400078f40ff */
[C---:B------:R-:W-:Y:S01]  /*1e80*/  SHF.L.U64.HI R72, R20.reuse, 0x5, R21 ;  /* 0x0000000514487819 */ /* 0x040fe20000010215 */
[----:B------:R-:W-:Y:S01]  /*1e90*/  IMAD.SHL.U32 R69, R20, 0x20, RZ ;  /* 0x0000002014457824 */ /* 0x000fe200078e00ff */
[----:B------:R-:W-:Y:S01]  /*1ea0*/  IADD3 R3, PT, PT, R5, R3, RZ ;  /* 0x0000000305037210 */ /* 0x000fe20007ffe0ff */
[----:B------:R-:W-:Y:S01]  /*1eb0*/  IMAD.WIDE.U32 R20, R120, R172, R30 ;  /* 0x000000ac78147225 */ /* 0x000fe200078e001e */
[----:B------:R-:W-:-:S03]  /*1ec0*/  SHF.R.S32.HI R5, RZ, 0x8, R2 ;  /* 0x00000008ff057819 */ /* 0x000fc60000011402 */
[----:B------:R-:W-:Y:S01]  /*1ed0*/  IMAD.IADD R179, R21, 0x1, R179 ;  /* 0x0000000115b37824 */ /* 0x000fe200078e02b3 */
[----:B----4-:R-:W-:Y:S02]  /*1ee0*/  LEA R178, P0, R20, R16, 0x1 ;  /* 0x0000001014b27211 */ /* 0x010fe400078008ff */
[----:B------:R-:W-:Y:S02]  /*1ef0*/  VIMNMX R68, PT, PT, R174, R5, !PT ;  /* 0x00000005ae447248 */ /* 0x000fe40007fe0100 */
[----:B------:R-:W-:Y:S02]  /*1f00*/  LEA.HI.X R179, R20, R17, R179, 0x1, P0 ;  /* 0x0000001114b37211 */ /* 0x000fe400000f0cb3 */
[----:B------:R-:W-:Y:S01]  /*1f10*/  ISETP.GT.AND P0, PT, R57, R68, PT ;  /* 0x000000443900720c */ /* 0x000fe20003f04270 */
[----:B------:R-:W-:Y:S01]  /*1f20*/  IMAD.WIDE.U32 R22, R120, R170, R22 ;  /* 0x000000aa78167225 */ /* 0x000fe200078e0016 */
[----:B------:R-:W-:Y:S02]  /*1f30*/  LOP3.LUT R10, R10, 0x18, R61, 0x78, !PT ;  /* 0x000000180a0a7812 */ /* 0x000fe400078e783d */
[----:B------:R-:W-:Y:S01]  /*1f40*/  LEA R124, P2, R4, R8, 0x1 ;  /* 0x00000008047c7211 */ /* 0x000fe200078408ff */
[----:B------:R-:W-:Y:S01]  /*1f50*/  IMAD.IADD R175, R23, 0x1, R175 ;  /* 0x0000000117af7824 */ /* 0x000fe200078e02af */
[----:B------:R-:W-:-:S02]  /*1f60*/  LOP3.LUT R61, R10, 0x1f20, R61, 0xf8, !PT ;  /* 0x00001f200a3d7812 */ /* 0x000fc400078ef83d */
[----:B------:R-:W-:Y:S02]  /*1f70*/  LEA R176, P1, R22, R18, 0x1 ;  /* 0x0000001216b07211 */ /* 0x000fe400078208ff */
[----:B------:R-:W-:Y:S02]  /*1f80*/  LEA.HI.X R125, R4, R9, R3, 0x1, P2 ;  /* 0x00000009047d7211 */ /* 0x000fe400010f0c03 */
        /* <DEDUP_REMOVED lines=8> */
[----:B------:R-:W4:Y:S04]  /*2010*/  LD.E.64 R18, desc[UR4][R148.64+0x140] ;  /* 0x0001400494127980 */ /* 0x000f28000c101b00 */
[----:B------:R-:W4:Y:S04]  /*2020*/  LD.E.64 R22, desc[UR4][R148.64+0x138] ;  /* 0x0001380494167980 */ /* 0x000f28000c101b00 */
[----:B------:R-:W4:Y:S04]  /*2030*/  LD.E.64 R20, desc[UR4][R148.64+0x110] ;  /* 0x0001100494147980 */ /* 0x000f28000c101b00 */
[----:B------:R-:W4:Y:S04]  /*2040*/  LD.E.64 R16, desc[UR4][R148.64+0x108] ;  /* 0x0001080494107980 */ /* 0x000f28000c101b00 */
[----:B------:R-:W4:Y:S04]  /*2050*/  LD.E.64 R4, desc[UR4][R148.64+0x150] ;  /* 0x0001500494047980 */ /* 0x000f28000c101b00 */
[----:B------:R-:W4:Y:S01]  /*2060*/  LD.E.64 R2, desc[UR4][R148.64+0x148] ;  /* 0x0001480494027980 */ /* 0x000f22000c101b00 */
[----:B------:R-:W-:-:S02]  /*2070*/  MOV R13, RZ ;  /* 0x000000ff000d7202 */ /* 0x000fc40000000f00 */
[----:B------:R-:W-:-:S04]  /*2080*/  SHF.R.S32.HI R11, RZ, 0x1, R11 ;  /* 0x00000001ff0b7819 */ /* 0x000fc8000001140b */
        /* <DEDUP_REMOVED lines=31> */
[----:B------:R-:W-:Y:S02]  /*2280*/  IMAD.IADD R27, R27, 0x1, R7 ;  /* 0x000000011b1b7824 */ /* 0x000fe400078e0207 */
[----:B---3--:R-:W-:-:S04]  /*2290*/  IMAD.WIDE.U32 R24, R8, UR13, R12 ;  /* 0x0000000d08187c25 */ /* 0x008fc8000f8e000c */
[----:B------:R-:W-:Y:S01]  /*22a0*/  IMAD R7, R9, UR13, RZ ;  /* 0x0000000d09077c24 */ /* 0x000fe2000f8e02ff */
[----:B------:R-:W-:Y:S01]  /*22b0*/  SHF.R.S32.HI R8, RZ, 0x1f, R70 ;  /* 0x0000001fff087819 */ /* 0x000fe20000011446 */
[----:B-----5:R-:W-:-:S03]  /*22c0*/  IMAD R9, R127, R70, RZ ;  /* 0x000000467f097224 */ /* 0x020fc600078e02ff */
[----:B------:R-:W-:Y:S01]  /*22d0*/  IADD3 R25, PT, PT, R25, R7, RZ ;  /* 0x0000000719197210 */ /* 0x000fe20007ffe0ff */
[----:B----4-:R-:W-:Y:S02]  /*22e0*/  IMAD R7, R129, R70, RZ ;  /* 0x0000004681077224 */ /* 0x010fe400078e02ff */
[-C--:B------:R-:W-:Y:S02]  /*22f0*/  IMAD R9, R126, R8.reuse, R9 ;  /* 0x000000087e097224 */ /* 0x080fe400078e0209 */
[----:B------:R-:W-:Y:S02]  /*2300*/  IMAD R7, R128, R8, R7 ;  /* 0x0000000880077224 */ /* 0x000fe400078e0207 */
[----:B------:R-:W-:-:S04]  /*2310*/  IMAD.WIDE.U32 R24, R70, R128, R24 ;  /* 0x0000008046187225 */ /* 0x000fc800078e0018 */
[----:B------:R-:W-:Y:S01]  /*2320*/  IMAD.WIDE.U32 R26, R70, R126, R26 ;  /* 0x0000007e461a7225 */ /* 0x000fe200078e001a */
[----:B------:R-:W-:-:S03]  /*2330*/  IADD3 R25, PT, PT, R25, R7, RZ ;  /* 0x0000000719197210 */ /* 0x000fc60007ffe0ff */
[----:B------:R-:W-:Y:S02]  /*2340*/  IMAD R19, R19, R6, RZ ;  /* 0x0000000613137224 */ /* 0x000fe400078e02ff */
[----:B------:R-:W-:Y:S02]  /*2350*/  IMAD.IADD R27, R27, 0x1, R9 ;  /* 0x000000011b1b7824 */ /* 0x000fe400078e0209 */
[----:B------:R-:W-:Y:S02]  /*2360*/  IMAD R7, R18, R0, R19 ;  /* 0x0000000012077224 */ /* 0x000fe400078e0213 */
[----:B------:R-:W-:-:S04]  /*2370*/  IMAD.WIDE.U32 R18, R6, R18, R26 ;  /* 0x0000001206127225 */ /* 0x000fc800078e001a */
[----:B------:R-:W-:Y:S02]  /*2380*/  IMAD R9, R23, R6, RZ ;  /* 0x0000000617097224 */ /* 0x000fe400078e02ff */
[----:B------:R-:W-:Y:S01]  /*2390*/  IMAD.WIDE.U32 R24, R6, R22, R24 ;  /* 0x0000001606187225 */ /* 0x000fe200078e0018 */
[----:B------:R-:W-:-:S03]  /*23a0*/  IADD3 R23, PT, PT, R19, R7, RZ ;  /* 0x0000000713177210 */ /* 0x000fc60007ffe0ff */
[----:B------:R-:W-:Y:S01]  /*23b0*/  IMAD.IADD R6, R70, 0x1, R15 ;  /* 0x0000000146067824 */ /* 0x000fe200078e020f */
[----:B------:R-:W-:Y:S01]  /*23c0*/  IADD3 R15, P0, PT, -R74, R120, RZ ;  /* 0x000000784a0f7210 */ /* 0x000fe20007f1e1ff */
[----:B------:R-:W-:Y:S01]  /*23d0*/  IMAD R0, R22, R0, R9 ;  /* 0x0000000016007224 */ /* 0x000fe200078e0209 */
[----:B------:R-:W-:Y:S01]  /*23e0*/  SHF.R.S32.HI R9, RZ, 0x1f, R74 ;  /* 0x0000001fff097819 */ /* 0x000fe2000001144a */
[-C--:B------:R-:W-:Y:S02]  /*23f0*/  IMAD R19, R6, R11.reuse, RZ ;  /* 0x0000000b06137224 */ /* 0x080fe400078e02ff */
[----:B------:R-:W-:Y:S02]  /*2400*/  IMAD R6, R120, R11, R76 ;  /* 0x0000000b78067224 */ /* 0x000fe400078e024c */
[----:B------:R-:W-:Y:S01]  /*2410*/  IMAD.X R9, RZ, RZ, ~R9, P0 ;  /* 0x000000ffff097224 */ /* 0x000fe200000e0e09 */
[----:B------:R-:W-:Y:S01]  /*2420*/  SHF.R.S32.HI R89, RZ, 0x1f, R19 ;  /* 0x0000001fff597819 */ /* 0x000fe20000011413 */
[----:B------:R-:W-:Y:S01]  /*2430*/  IMAD.IADD R25, R25, 0x1, R0 ;  /* 0x0000000119197824 */ /* 0x000fe200078e0200 */
[----:B------:R-:W-:-:S02]  /*2440*/  IADD3 R14, P0, PT, R19, R6, RZ ;  /* 0x00000006130e7210 */ /* 0x000fc40007f1e0ff */
[----:B------:R-:W-:Y:S01]  /*2450*/  IADD3 R0, PT, PT, R76, R6, RZ ;  /* 0x000000064c007210 */ /* 0x000fe20007ffe0ff */
[C---:B------:R-:W-:Y:S01]  /*2460*/  IMAD R78, R9.reuse, R126, RZ ;  /* 0x0000007e094e7224 */ /* 0x040fe200078e02ff */
[----:B------:R-:W-:Y:S01]  /*2470*/  MOV R22, R18 ;  /* 0x0000001200167202 */ /* 0x000fe20000000f00 */
[----:B------:R-:W-:Y:S01]  /*2480*/  IMAD R9, R9, R128, RZ ;  /* 0x0000008009097224 */ /* 0x000fe200078e02ff */
[----:B------:R-:W-:Y:S02]  /*2490*/  LEA.HI.X.SX32 R7, R6, R89, 0x1, P0 ;  /* 0x0000005906077211 */ /* 0x000fe400000f0eff */
[----:B------:R-:W-:Y:S01]  /*24a0*/  IADD3 R88, P0, PT, R19, R0, RZ ;  /* 0x0000000013587210 */ /* 0x000fe20007f1e0ff */
[-C--:B------:R-:W-:Y:S02]  /*24b0*/  IMAD R78, R127, R15.reuse, R78 ;  /* 0x0000000f7f4e7224 */ /* 0x080fe400078e024e */
        /* <DEDUP_REMOVED lines=9> */
[----:B------:R-:W-:Y:S02]  /*2550*/  LEA R10, P0, R18, R16, 0x1 ;  /* 0x00000010120a7211 */ /* 0x000fe400078008ff */
[----:B------:R-:W-:-:S02]  /*2560*/  SHF.L.U64.HI R89, R88, 0x1, R89 ;  /* 0x0000000158597819 */ /* 0x000fc40000010259 */
[----:B------:R-:W-:Y:S02]  /*2570*/  SHF.L.U32 R88, R88, 0x1, RZ ;  /* 0x0000000158587819 */ /* 0x000fe400000006ff */
[----:B------:R-:W-:Y:S01]  /*2580*/  LEA.HI.X R78, R22, R21, R78, 0x1, P1 ;  /* 0x00000015164e7211 */ /* 0x000fe200008f0c4e */
[----:B------:R-:W-:Y:S01]  /*2590*/  IMAD R77, R129, 0xc0, RZ ;  /* 0x000000c0814d7824 */ /* 0x000fe200078e02ff */
[----:B------:R-:W-:Y:S01]  /*25a0*/  LEA.HI.X R9, R18, R17, R9, 0x1, P0 ;  /* 0x0000001112097211 */ /* 0x000fe200000f0c09 */
[----:B------:R-:W-:Y:S01]  /*25b0*/  IMAD.WIDE.U32 R130, R128, 0xc0, RZ ;  /* 0x000000c080827825 */ /* 0x000fe200078e00ff */
[C---:B------:R-:W-:Y:S02]  /*25c0*/  IADD3 R50, P1, PT, R4.reuse, R14, RZ ;  /* 0x0000000e04327210 */ /* 0x040fe40007f3e0ff */
[----:B------:R-:W-:Y:S02]  /*25d0*/  IADD3 R86, P3, PT, R4, R88, RZ ;  /* 0x0000005804567210 */ /* 0x000fe40007f7e0ff */
[----:B------:R-:W-:-:S02]  /*25e0*/  IADD3 R14, P0, PT, R2, R14, RZ ;  /* 0x0000000e020e7210 */ /* 0x000fc40007f1e0ff */
[----:B------:R-:W-:Y:S01]  /*25f0*/  IADD3 R88, P2, PT, R2, R88, RZ ;  /* 0x0000005802587210 */ /* 0x000fe20007f5e0ff */
[C-C-:B------:R-:W-:Y:S01]  /*2600*/  IMAD.X R51, R5.reuse, 0x1, R0.reuse, P1 ;  /* 0x0000000105337824 */ /* 0x140fe200008e0600 */
[-C--:B------:R-:W-:Y:S01]  /*2610*/  IADD3.X R87, PT, PT, R5, R89.reuse, RZ, P3, !PT ;  /* 0x0000005905577210 */ /* 0x080fe20001ffe4ff */
[C---:B------:R-:W-:Y:S01]  /*2620*/  IMAD.X R15, R3.reuse, 0x1, R0, P0 ;  /* 0x00000001030f7824 */ /* 0x040fe200000e0600 */
[----:B------:R-:W-:Y:S01]  /*2630*/  IADD3.X R89, PT, PT, R3, R89, RZ, P2, !PT ;  /* 0x0000005903597210 */ /* 0x000fe200017fe4ff */
[----:B------:R-:W-:Y:S01]  /*2640*/  IMAD.SHL.U32 R75, R126, 0x40, RZ ;  /* 0x000000407e4b7824 */ /* 0x000fe200078e00ff */
[----:B------:R-:W-:Y:S01]  /*2650*/  ISETP.GE.AND P3, PT, R12, R183, PT ;  /* 0x000000b70c00720c */ /* 0x000fe20003f66270 */
[----:B------:R-:W-:Y:S01]  /*2660*/  IMAD.SHL.U32 R85, R128, 0x80, RZ ;  /* 0x0000008080557824 */ /* 0x000fe200078e00ff */
[----:B------:R-:W-:Y:S02]  /*2670*/  SHF.L.U64.HI R73, R126, 0x6, R127 ;  /* 0x000000067e497819 */ /* 0x000fe4000001027f */
[----:B------:R-:W-:-:S02]  /*2680*/  SHF.L.U64.HI R79, R128, 0x6, R129 ;  /* 0x00000006804f7819 */ /* 0x000fc40000010281 */
[C---:B------:R-:W-:Y:S02]  /*2690*/  SHF.L.U32 R81, R128.reuse, 0x6, RZ ;  /* 0x0000000680517819 */ /* 0x040fe400000006ff */
[C-C-:B------:R-:W-:Y:S02]  /*26a0*/  SHF.L.U64.HI R83, R128.reuse, 0x7, R129.reuse ;  /* 0x0000000780537819 */ /* 0x140fe40000010281 */
[C---:B------:R-:W-:Y:S02]  /*26b0*/  SHF.L.U64.HI R82, R128.reuse, 0x5, R129 ;  /* 0x0000000580527819 */ /* 0x040fe40000010281 */
[----:B------:R-:W-:Y:S02]  /*26c0*/  SHF.L.U32 R95, R128, 0x5, RZ ;  /* 0x00000005805f7819 */ /* 0x000fe400000006ff */
[----:B------:R-:W-:-:S07]  /*26d0*/  IADD3 R77, PT, PT, R131, R77, RZ ;  /* 0x0000004d834d7210 */ /* 0x000fce0007ffe0ff */
.L_x_5512:
[----:B------:R-:W-:Y:S01]  /*26e0*/  LEA R28, P1, R66, R92, 0x1 ;  /* 0x0000005c421c7211 */ /* 0x000fe200078208ff */
        /* <DEDUP_REMOVED lines=9> */
[-C--:B------:R-:W-:Y:S01]  /*2780*/  ISETP.LT.OR P5, PT, R120, R104.reuse, P5 ;  /* 0x000000687800720c */ /* 0x080fe20002fa1670 */
[----:B------:R-:W-:Y:S01]  /*2790*/  VIADD R102, R102, 0xffffff00 ;  /* 0xffffff0066667836 */ /* 0x000fe20000000000 */
[C---:B------:R-:W-:Y:S04]  /*27a0*/  ISETP.GE.OR P0, PT, R117.reuse, R103, P3 ;  /* 0x000000677500720c */ /* 0x040fe80001f06670 */
[-C--:B------:R-:W-:Y:S02]  /*27b0*/  ISETP.LT.OR P2, PT, R117, R104.reuse, P0 ;  /* 0x000000687500720c */ /* 0x080fe40000741670 */
[----:B------:R-:W-:Y:S02]  /*27c0*/  IADD3 R30, P0, PT, R80, R75, RZ ;  /* 0x0000004b501e7210 */ /* 0x000fe40007f1e0ff */
        /* <DEDUP_REMOVED lines=74> */
[----:B--2---:R-:W-:Y:S04]  /*2c70*/  SHF.R.S64 R21, R16, 0x1f, R19 ;  /* 0x0000001f10157819 */ /* 0x004fe80000001013 */
[----:B------:R-:W-:Y:S04]  /*2c80*/  IADD3 R80, P2, PT, R80, R21, RZ ;  /* 0x0000001550507210 */ /* 0x000fe80007f5e0ff */
[----:B------:R-:W-:Y:S02]  /*2c90*/  LEA.HI.X.SX32 R78, R19, R78, 0x1, P2 ;  /* 0x0000004e134e7211 */ /* 0x000fe400010f0eff */
[----:B------:R-:W-:Y:S01]  /*2ca0*/  ISETP.GT.AND P2, PT, R101, R68, PT ;  /* 0x000000446500720c */ /* 0x000fe20003f44270 */
[----:B------:R-:W-:Y:S01]  /*2cb0*/  @!UPT UIADD3 URZ, UPT, UPT, URZ, URZ, URZ ;  /* 0x000000fffffff290 */ /* 0x000fe2000fffe0ff */
[----:B-1----:R-:W-:Y:S11]  /*2cc0*/  @P6 BRA `(.L_x_5475) ;  /* 0x0000000000f46947 */ /* 0x002ff60003800000 */
        /* <DEDUP_REMOVED lines=61> */
.L_x_5475:
        /* <DEDUP_REMOVED lines=74> */
.L_x_5479:
[----:B------:R-:W-:Y:S05]  /*3540*/  BSYNC.RECONVERGENT B0 ;  /* 0x0000000000007941 */ /* 0x000fea0003800200 */
.L_x_5478:
        /* <DEDUP_REMOVED lines=57> */
.L_x_5481:
[----:B------:R-:W-:Y:S05]  /*38e0*/  BSYNC.RECONVERGENT B0 ;  /* 0x0000000000007941 */ /* 0x000fea0003800200 */
.L_x_5480:
        /* <DEDUP_REMOVED lines=57> */
.L_x_5483:
[----:B------:R-:W-:Y:S05]  /*3c80*/  BSYNC.RECONVERGENT B0 ;  /* 0x0000000000007941 */ /* 0x000fea0003800200 */
.L_x_5482:
        /* <DEDUP_REMOVED lines=58> */
.L_x_5485:
[----:B------:R-:W-:Y:S05]  /*4030*/  BSYNC.RECONVERGENT B0 ;  /* 0x0000000000007941 */ /* 0x000fea0003800200 */
.L_x_5484:
        /* <DEDUP_REMOVED lines=64> */
.L_x_5487:
[----:B------:R-:W-:Y:S05]  /*4440*/  BSYNC.RECONVERGENT B0 ;  /* 0x0000000000007941 */ /* 0x000fea0003800200 */
.L_x_5486:
        /* <DEDUP_REMOVED lines=57> */
.L_x_5489:
[----:B------:R-:W-:Y:S05]  /*47e0*/  BSYNC.RECONVERGENT B0 ;  /* 0x0000000000007941 */ /* 0x000fea0003800200 */
.L_x_5488:
        /* <DEDUP_REMOVED lines=59> */
.L_x_5491:
[----:B------:R-:W-:Y:S05]  /*4ba0*/  BSYNC.RECONVERGENT B0 ;  /* 0x0000000000007941 */ /* 0x000fea0003800200 */
.L_x_5490:
        /* <DEDUP_REMOVED lines=59> */
.L_x_5493:
[----:B------:R-:W-:Y:S05]  /*4f60*/  BSYNC.RECONVERGENT B0 ;  /* 0x0000000000007941 */ /* 0x000fea0003800200 */
.L_x_5492:
[----:B------:R-:W5:Y:S02]  /*4f70*/  LD.E R3, desc[UR4][R148.64+0xd0] ;  /* 0x0000d00494037980 */ /* 0x000f64000c101900 */
[----:B-----5:R-:W-:Y:S05]  /*4f80*/  IMAD.U32 R3, R3, -0x80, RZ ;  /* 0xffffff8003037824 */ /* 0x020fea00078e00ff */
[C---:B------:R-:W-:Y:S02]  /*4f90*/  LEA R14, P1, R3.reuse, R14, 0x1 ;  /* 0x0000000e030e7211 */ /* 0x040fe400078208ff */
[C---:B------:R-:W-:Y:S02]  /*4fa0*/  LEA R50, P0, R3.reuse, R50, 0x1 ;  /* 0x0000003203327211 */ /* 0x040fe400078008ff */
[C---:B------:R-:W-:Y:S02]  /*4fb0*/  LEA.HI.X.SX32 R15, R3.reuse, R15, 0x1, P1 ;  /* 0x0000000f030f7211 */ /* 0x040fe400008f0eff */
[----:B------:R-:W-:Y:S01]  /*4fc0*/  LEA.HI.X.SX32 R51, R3, R51, 0x1, P0 ;  /* 0x0000003303337211 */ /* 0x000fe200000f0eff */
[----:B------:R-:W-:Y:S05]  /*4fd0*/  BRA `(.L_x_5476) ;  /* 0x0000003000447947 */ /* 0x000fea0003800000 */
.L_x_5477:
        /* <DEDUP_REMOVED lines=99> */
.L_x_5495:
[----:B------:R-:W-:Y:S05]  /*5610*/  BSYNC.RECONVERGENT B0 ;  /* 0x0000000000007941 */ /* 0x000fea0003800200 */
.L_x_5494:
        /* <DEDUP_REMOVED lines=96> */
.L_x_5497:
[----:B------:R-:W-:Y:S05]  /*5c20*/  BSYNC.RECONVERGENT B0 ;  /* 0x0000000000007941 */ /* 0x000fea0003800200 */
.L_x_5496:
[CC--:B------:R-:W-:Y:S01]  /*5c30*/  ISETP.GE.OR P0, PT, R116.reuse, R103.reuse, P4 ;  /* 0x000000677400720c */ /* 0x0c0fe20002706670 */
        /* <DEDUP_REMOVED lines=96> */
.L_x_5499:
[----:B------:R-:W-:Y:S05]  /*6240*/  BSYNC.RECONVERGENT B0 ;  /* 0x0000000000007941 */ /* 0x000fea0003800200 */
.L_x_5498:
[-C--:B------:R-:W-:Y:S01]  /*6250*/  ISETP.LT.OR P5, PT, R115, R104.reuse, P6 ;  /* 0x000000687300720c */ /* 0x080fe200037a1670 */
        /* <DEDUP_REMOVED lines=95> */
.L_x_5501:
[----:B------:R-:W-:Y:S05]  /*6850*/  BSYNC.RECONVERGENT B0 ;  /* 0x0000000000007941 */ /* 0x000fea0003800200 */
.L_x_5500:
        /* <DEDUP_REMOVED lines=94> */
.L_x_5503:
[----:B------:R-:W-:Y:S05]  /*6e40*/  BSYNC.RECONVERGENT B0 ;  /* 0x0000000000007941 */ /* 0x000fea0003800200 */
.L_x_5502:
        /* <DEDUP_REMOVED lines=99> */
.L_x_5505:
[----:B------:R-:W-:Y:S05]  /*7480*/  BSYNC.RECONVERGENT B0 ;  /* 0x0000000000007941 */ /* 0x000fea0003800200 */
.L_x_5504:
        /* <DEDUP_REMOVED lines=95> */
.L_x_5507:
[----:B------:R-:W-:Y:S05]  /*7a80*/  BSYNC.RECONVERGENT B0 ;  /* 0x0000000000007941 */ /* 0x000fea0003800200 */
.L_x_5506:
        /* <DEDUP_REMOVED lines=61> */
[--C-:B------:R-:W-:Y:S02]  /*7e60*/  @!P0 HADD2.F32 R17, -RZ, R19.reuse.H0_H0 ;  /* 0x20000013ff118230 */ /* 0x100fe40000004100 */
[----:B------:R-:W-:Y:S01]  /*7e70*/  @!P4 FADD.FTZ R23, -R23, -RZ ;  /* 0x800000ff1717c221 */ /* 0x000fe20000010100 */
[----:B------:R-:W-:Y:S01]  /*7e80*/  @!P0 HADD2.F32 R19, -RZ, R19.H1_H1 ;  /* 0x30000013ff138230 */ /* 0x000fe20000004100 */
[----:B------:R-:W-:Y:S01]  /*7e90*/  @!P0 F2FP.F16.F32.PACK_AB R52, R2, R0 ;  /* 0x000000000234823e */ /* 0x000fe200000000ff */
[--C-:B------:R-:W-:Y:S02]  /*7ea0*/  @!P0 HADD2.F32 R40, -RZ, R42.reuse.H0_H0 ;  /* 0x2000002aff288230 */ /* 0x100fe40000004100 */
[----:B------:R-:W-:Y:S01]  /*7eb0*/  @!P4 FADD.FTZ R18, -R18, -RZ ;  /* 0x800000ff1212c221 */ /* 0x000fe20000010100 */
[--C-:B------:R-:W-:Y:S01]  /*7ec0*/  @!P0 HADD2.F32 R36, -RZ, R49.reuse.H0_H0 ;  /* 0x20000031ff248230 */ /* 0x100fe20000004100 */
[----:B------:R-:W-:Y:S01]  /*7ed0*/  @!P0 MOV R44, R52 ;  /* 0x00000034002c8202 */ /* 0x000fe20000000f00 */
        /* <DEDUP_REMOVED lines=26> */
.L_x_5509:
[----:B------:R-:W-:Y:S05]  /*8080*/  BSYNC.RECONVERGENT B0 ;  /* 0x0000000000007941 */ /* 0x000fea0003800200 */
.L_x_5508:
[----:B------:R-:W5:Y:S02]  /*8090*/  LD.E R3, desc[UR4][R148.64+0xd0] ;  /* 0x0000d00494037980 */ /* 0x000f64000c101900 */
[----:B-----5:R-:W-:Y:S05]  /*80a0*/  IMAD.U32 R3, R3, -0x80, RZ ;  /* 0xffffff8003037824 */ /* 0x020fea00078e00ff */
[C---:B------:R-:W-:Y:S02]  /*80b0*/  LEA R88, P1, R3.reuse, R88, 0x1 ;  /* 0x0000005803587211 */ /* 0x040fe400078208ff */
[C---:B------:R-:W-:Y:S02]  /*80c0*/  LEA R86, P0, R3.reuse, R86, 0x1 ;  /* 0x0000005603567211 */ /* 0x040fe400078008ff */
[C---:B------:R-:W-:Y:S02]  /*80d0*/  LEA.HI.X.SX32 R89, R3.reuse, R89, 0x1, P1 ;  /* 0x0000005903597211 */ /* 0x040fe400008f0eff */
[----:B------:R-:W-:Y:S09]  /*80e0*/  LEA.HI.X.SX32 R87, R3, R87, 0x1, P0 ;  /* 0x0000005703577211 */ /* 0x000ff200000f0eff */
.L_x_5476:
[----:B------:R-:W-:Y:S05]  /*80f0*/  BSYNC.RECONVERGENT B1 ;  /* 0x0000000000017941 */ /* 0x000fea0003800200 */
.L_x_5474:
        /* <DEDUP_REMOVED lines=101> */
.L_x_5511:
[----:B------:R-:W-:Y:S05]  /*8750*/  BSYNC.RECONVERGENT B0 ;  /* 0x0000000000007941 */ /* 0x000fea0003800200 */
.L_x_5510:
[----:B------:R-:W-:Y:S05]  /*8760*/  @P2 BRA `(.L_x_5512) ;  /* 0xffffff9c00dc2947 */ /* 0x000fea000383ffff */
.L_x_5473:
        /* <DEDUP_REMOVED lines=17> */
.L_x_5517:
[----:B------:R2:W-:Y:S02]  /*8880*/  STS.128 [R61], RZ ;  /* 0x000000ff3d007388 */ /* 0x0005e40000000c00 */
.L_x_5516:
[----:B------:R-:W-:Y:S05]  /*8890*/  BSYNC.RECONVERGENT B0 ;  /* 0x0000000000007941 */ /* 0x000fea0003800200 */
.L_x_5515:
        /* <DEDUP_REMOVED lines=13> */
.L_x_5514:
[----:B------:R-:W2:Y:S01]  /*8970*/  LD.E.64 R2, desc[UR4][R148.64+0xf0] ;  /* 0x0000f00494027980 */ /* 0x000ea2000c101b00 */
[----:B------:R-:W-:-:S03]  /*8980*/  IMAD.MOV.U32 R0, RZ, RZ, RZ ;  /* 0x000000ffff007224 */ /* 0x000fc600078e00ff */
[----:B------:R1:W5:Y:S04]  /*8990*/  LD.E.64 R24, desc[UR4][R148.64+0x148] ;  /* 0x0001480494187980 */ /* 0x000368000c101b00 */
[----:B------:R1:W5:Y:S01]  /*89a0*/  LD.E.64 R26, desc[UR4][R148.64+0x150] ;  /* 0x00015004941a7980 */ /* 0x000362000c101b00 */
[----:B--2---:R-:W-:-:S04]  /*89b0*/  ISETP.NE.U32.AND P1, PT, R2, RZ, PT ;  /* 0x000000ff0200720c */ /* 0x004fc80003f25070 */
[----:B------:R-:W-:-:S13]  /*89c0*/  ISETP.NE.AND.EX P1, PT, R3, RZ, PT, P1 ;  /* 0x000000ff0300720c */ /* 0x000fda0003f25310 */
[----:B------:R-:W-:Y:S02]  /*89d0*/  @P1 IADD3 R10, P0, PT, R2, UR9, RZ ;  /* 0x00000009020a1c10 */ /* 0x000fe4000ff1e0ff */
[----:B------:R-:W2:Y:S02]  /*89e0*/  LD.E.U8 R2, desc[UR4][R148.64+0x1b3] ;  /* 0x0001b30494027980 */ /* 0x000ea4000c101100 */
[----:B------:R-:W-:-:S05]  /*89f0*/  @P1 IADD3.X R11, PT, PT, R3, UR8, RZ, P0, !PT ;  /* 0x00000008030b1c10 */ /* 0x000fca00087fe4ff */
        /* <DEDUP_REMOVED lines=36> */
[--C-:B----45:R-:W-:Y:S01]  /*8c40*/  HADD2.F32 R21, -RZ, R9.reuse.H0_H0 ;  /* 0x20000009ff157230 */ /* 0x130fe20000004100 */
[----:B------:R-:W-:Y:S01]  /*8c50*/  MOV R19, R10 ;  /* 0x0000000a00137202 */ /* 0x000fe20000000f00 */
[----:B------:R-:W-:Y:S02]  /*8c60*/  HADD2.F32 R23, -RZ, R9.H1_H1 ;  /* 0x30000009ff177230 */ /* 0x000fe40000004100 */
[--C-:B------:R-:W-:Y:S02]  /*8c70*/  HADD2.F32 R18, -RZ, R11.reuse.H1_H1 ;  /* 0x3000000bff127230 */ /* 0x100fe40000004100 */
[----:B------:R-:W-:-:S02]  /*8c80*/  HADD2.F32 R22, -RZ, R11.H0_H0 ;  /* 0x2000000bff167230 */ /* 0x000fc40000004100 */
[----:B--2---:R-:W-:Y:S02]  /*8c90*/  HADD2.F32 R14, -RZ, R5.H1_H1 ;  /* 0x30000005ff0e7230 */ /* 0x004fe40000004100 */
[----:B------:R-:W-:Y:S02]  /*8ca0*/  HADD2.F32 R16, -RZ, R4.H1_H1 ;  /* 0x30000004ff107230 */ /* 0x000fe40000004100 */
[----:B---3--:R-:W-:Y:S02]  /*8cb0*/  HADD2.F32 R9, -RZ, R3.H1_H1 ;  /* 0x30000003ff097230 */ /* 0x008fe40000004100 */
[----:B------:R-:W-:-:S03]  /*8cc0*/  HADD2.F32 R10, -RZ, R2.H1_H1 ;  /* 0x30000002ff0a7230 */ /* 0x000fc60000004100 */
[CC--:B------:R-:W-:Y:S01]  /*8cd0*/  FMUL.FTZ R11, R18.reuse, R9.reuse ;  /* 0x00000009120b7220 */ /* 0x0c0fe20000410000 */
[----:B------:R-:W-:Y:S01]  /*8ce0*/  FMUL.FTZ R18, R18, R14 ;  /* 0x0000000e12127220 */ /* 0x000fe20000410000 */
[C---:B------:R-:W-:Y:S01]  /*8cf0*/  FMUL.FTZ R20, R23.reuse, R10 ;  /* 0x0000000a17147220 */ /* 0x040fe20000410000 */
[----:B------:R-:W-:Y:S01]  /*8d00*/  FMUL.FTZ R23, R23, R16 ;  /* 0x0000001017177220 */ /* 0x000fe20000410000 */
[----:B------:R-:W-:Y:S02]  /*8d10*/  HADD2.F32 R4, -RZ, R4.H0_H0 ;  /* 0x20000004ff047230 */ /* 0x000fe40000004100 */
[----:B------:R-:W-:Y:S01]  /*8d20*/  FFMA.FTZ R18, R22, R9, R18 ;  /* 0x0000000916127223 */ /* 0x000fe20000010012 */
[----:B------:R-:W-:Y:S02]  /*8d30*/  HADD2.F32 R9, -RZ, R8.H1_H1 ;  /* 0x30000008ff097230 */ /* 0x000fe40000004100 */
[----:B------:R-:W-:Y:S01]  /*8d40*/  FFMA.FTZ R23, R21, R10, R23 ;  /* 0x0000000a15177223 */ /* 0x000fe20000010017 */
[----:B------:R-:W-:-:S02]  /*8d50*/  HADD2.F32 R2, -RZ, R2.H0_H0 ;  /* 0x20000002ff027230 */ /* 0x000fc40000004100 */
[----:B------:R-:W-:Y:S02]  /*8d60*/  HADD2.F32 R3, -RZ, R3.H0_H0 ;  /* 0x20000003ff037230 */ /* 0x000fe40000004100 */
[----:B------:R-:W-:Y:S02]  /*8d70*/  HADD2.F32 R10, -RZ, R19.H1_H1 ;  /* 0x30000013ff0a7230 */ /* 0x000fe40000004100 */
[----:B------:R-:W-:Y:S01]  /*8d80*/  FFMA.FTZ R20, R21, R16, -R20 ;  /* 0x0000001015147223 */ /* 0x000fe20000010814 */
[----:B------:R-:W-:Y:S02]  /*8d90*/  HADD2.F32 R5, -RZ, R5.H0_H0 ;  /* 0x20000005ff057230 */ /* 0x000fe40000004100 */
[----:B------:R-:W-:Y:S01]  /*8da0*/  FFMA.FTZ R11, R22, R14, -R11 ;  /* 0x0000000e160b7223 */ /* 0x000fe2000001080b */
        /* <DEDUP_REMOVED lines=14> */
[----:B------:R-:W-:Y:S02]  /*8e90*/  MOV R9, R20 ;  /* 0x0000001400097202 */ /* 0x000fe40000000f00 */
.L_x_5524:
[----:B------:R-:W-:Y:S05]  /*8ea0*/  BSYNC.RECONVERGENT B0 ;  /* 0x0000000000007941 */ /* 0x000fea0003800200 */
.L_x_5523:
[----:B-----5:R3:W-:Y:S01]  /*8eb0*/  STS.128 [R61], R8 ;  /* 0x000000083d007388 */ /* 0x0207e20000000c00 */
[----:B------:R-:W-:Y:S05]  /*8ec0*/  BRA `(.L_x_5521) ;  /* 0x0000000000047947 */ /* 0x000fea0003800000 */
.L_x_5522:
[----:B------:R2:W-:Y:S02]  /*8ed0*/  STS.128 [R61], RZ ;  /* 0x000000ff3d007388 */ /* 0x0005e40000000c00 */
.L_x_5521:
[----:B------:R-:W-:Y:S05]  /*8ee0*/  BSYNC.RECONVERGENT B1 ;  /* 0x0000000000017941 */ /* 0x000fea0003800200 */
.L_x_5520:
        /* <DEDUP_REMOVED lines=22> */
[----:B-----5:R-:W-:Y:S01]  /*9050*/  MOV R7, R9 ;  /* 0x0000000900077202 */ /* 0x020fe20000000f00 */
[--C-:B------:R-:W-:Y:S02]  /*9060*/  HADD2.F32 R15, -RZ, R8.reuse.H1_H1 ;  /* 0x30000008ff0f7230 */ /* 0x100fe40000004100 */
[----:B------:R-:W-:Y:S02]  /*9070*/  HADD2.F32 R17, -RZ, R8.H0_H0 ;  /* 0x20000008ff117230 */ /* 0x000fe40000004100 */
[----:B------:R-:W-:-:S02]  /*9080*/  HADD2.F32 R9, -RZ, R7.H0_H0 ;  /* 0x20000007ff097230 */ /* 0x000fc40000004100 */
[----:B------:R-:W-:Y:S02]  /*9090*/  HADD2.F32 R7, -RZ, R7.H1_H1 ;  /* 0x30000007ff077230 */ /* 0x000fe40000004100 */
        /* <DEDUP_REMOVED lines=19> */
[----:B------:R-:W-:-:S02]  /*91d0*/  HADD2.F32 R5, -RZ, R5.H1_H1 ;  /* 0x30000005ff057230 */ /* 0x000fc40000004100 */
[----:B------:R-:W-:Y:S02]  /*91e0*/  HADD2.F32 R6, -RZ, R11.H0_H0 ;  /* 0x2000000bff067230 */ /* 0x000fe40000004100 */
[----:B------:R-:W-:Y:S01]  /*91f0*/  FMUL.FTZ R11, R9, R2 ;  /* 0x00000002090b7220 */ /* 0x000fe20000410000 */
[----:B------:R-:W-:Y:S02]  /*9200*/  HADD2.F32 R10, -RZ, R10.H0_H0 ;  /* 0x2000000aff0a7230 */ /* 0x000fe40000004100 */
[C---:B------:R-:W-:Y:S01]  /*9210*/  FMUL.FTZ R9, R4.reuse, R3 ;  /* 0x0000000304097220 */ /* 0x040fe20000410000 */
[-C--:B------:R-:W-:Y:S02]  /*9220*/  FMUL.FTZ R4, R4, R5.reuse ;  /* 0x0000000504047220 */ /* 0x080fe40000410000 */
        /* <DEDUP_REMOVED lines=8> */
[----:B------:R-:W-:Y:S02]  /*92b0*/  MOV R9, R0 ;  /* 0x0000000000097202 */ /* 0x000fe40000000f00 */
.L_x_5526:
[----:B------:R-:W-:Y:S05]  /*92c0*/  BSYNC.RECONVERGENT B0 ;  /* 0x0000000000007941 */ /* 0x000fea0003800200 */
.L_x_5525:
[----:B-----5:R3:W-:Y:S01]  /*92d0*/  STS.128 [R61+0x800], R8 ;  /* 0x000800083d007388 */ /* 0x0207e20000000c00 */
[----:B------:R-:W-:Y:S05]  /*92e0*/  BRA `(.L_x_5518) ;  /* 0x0000000800e47947 */ /* 0x000fea0003800000 */
.L_x_5519:
        /* <DEDUP_REMOVED lines=91> */
.L_x_5531:
[----:B------:R-:W-:Y:S05]  /*98a0*/  BSYNC.RECONVERGENT B0 ;  /* 0x0000000000007941 */ /* 0x000fea0003800200 */
.L_x_5530:
[----:B-----5:R3:W-:Y:S01]  /*98b0*/  STS.128 [R61], R20 ;  /* 0x000000143d007388 */ /* 0x0207e20000000c00 */
[----:B------:R-:W-:Y:S05]  /*98c0*/  BRA `(.L_x_5528) ;  /* 0x0000000000047947 */ /* 0x000fea0003800000 */
.L_x_5529:
[----:B------:R2:W-:Y:S02]  /*98d0*/  STS.128 [R61], RZ ;  /* 0x000000ff3d007388 */ /* 0x0005e40000000c00 */
.L_x_5528:
[----:B------:R-:W-:Y:S05]  /*98e0*/  BSYNC.RECONVERGENT B1 ;  /* 0x0000000000017941 */ /* 0x000fea0003800200 */
.L_x_5527:
        /* <DEDUP_REMOVED lines=87> */
.L_x_5533:
[----:B------:R-:W-:Y:S05]  /*9e60*/  BSYNC.RECONVERGENT B0 ;  /* 0x0000000000007941 */ /* 0x000fea0003800200 */
.L_x_5532:
[----:B-----5:R4:W-:Y:S02]  /*9e70*/  STS.128 [R61+0x800], R20 ;  /* 0x000800143d007388 */ /* 0x0209e40000000c00 */
.L_x_5518:
[----:B------:R-:W-:Y:S05]  /*9e80*/  BSYNC.RECONVERGENT B2 ;  /* 0x0000000000027941 */ /* 0x000fea0003800200 */
.L_x_5513:
[----:B-1----:R-:W-:Y:S01]  /*9e90*/  IADD3 R3, PT, PT, -R70, R63, RZ ;  /* 0x0000003f46037210 */ /* 0x002fe20007ffe1ff */
        /* <DEDUP_REMOVED lines=11> */
.L_x_5536:
[----:B------:R1:W-:Y:S02]  /*9f50*/  STS.128 [R61+0x1000], RZ ;  /* 0x001000ff3d007388 */ /* 0x0003e40000000c00 */
.L_x_5535:
[----:B------:R-:W-:Y:S05]  /*9f60*/  BSYNC.RECONVERGENT B0 ;  /* 0x0000000000007941 */ /* 0x000fea0003800200 */
.L_x_5534:
[----:B------:R-:W-:Y:S01]  /*9f70*/  ISETP.GE.AND P1, PT, R14, R3, PT ;  /* 0x000000030e00720c */ /* 0x000fe20003f26270 */
[----:B------:R-:W-:Y:S01]  /*9f80*/  BSSY.RECONVERGENT B0, `(.L_x_5537) ;  /* 0x000000c000007945 */ /* 0x000fe20003800200 */
[----:B---34-:R-:W-:-:S04]  /*9f90*/  LEA R20, P0, R64, R176, 0x1 ;  /* 0x000000b040147211 */ /* 0x018fc800078008ff */
        /* <DEDUP_REMOVED lines=9> */
.L_x_5539:
[----:B------:R4:W-:Y:S02]  /*a030*/  STS.128 [R61+0x1800], RZ ;  /* 0x001800ff3d007388 */ /* 0x0009e40000000c00 */
.L_x_5538:
[----:B------:R-:W-:Y:S05]  /*a040*/  BSYNC.RECONVERGENT B0 ;  /* 0x0000000000007941 */ /* 0x000fea0003800200 */
.L_x_5537:
        /* <DEDUP_REMOVED lines=13> */
.L_x_5542:
[----:B------:R1:W-:Y:S02]  /*a120*/  STS.128 [R61+0x2000], RZ ;  /* 0x002000ff3d007388 */ /* 0x0003e40000000c00 */
.L_x_5541:
[----:B------:R-:W-:Y:S05]  /*a130*/  BSYNC.RECONVERGENT B0 ;  /* 0x0000000000007941 */ /* 0x000fea0003800200 */
.L_x_5540:
[----:B--2---:R-:W-:Y:S01]  /*a140*/  IADD3 R16, PT, PT, R120, 0x60, RZ ;  /* 0x0000006078107810 */ /* 0x004fe20007ffe0ff */
        /* <DEDUP_REMOVED lines=12> */
.L_x_5545:
[----:B------:R2:W-:Y:S02]  /*a210*/  STS.128 [R61+0x2800], RZ ;  /* 0x002800ff3d007388 */ /* 0x0005e40000000c00 */
.L_x_5544:
[----:B------:R-:W-:Y:S05]  /*a220*/  BSYNC.RECONVERGENT B0 ;  /* 0x0000000000007941 */ /* 0x000fea0003800200 */
.L_x_5543:
[----:B------:R-:W-:Y:S01]  /*a230*/  IADD3 R10, PT, PT, R120, 0x80, RZ ;  /* 0x00000080780a7810 */ /* 0x000fe20007ffe0ff */
[----:B------:R-:W-:Y:S03]  /*a240*/  BSSY.RECONVERGENT B0, `(.L_x_5546) ;  /* 0x0000010000007945 */ /* 0x000fe60003800200 */
[----:B------:R-:W-:-:S13]  /*a250*/  ISETP.GE.AND P0, PT, R10, R3, PT ;  /* 0x000000030a00720c */ /* 0x000fda0003f06270 */
[----:B------:R-:W-:Y:S05]  /*a260*/  @P0 BRA `(.L_x_5547) ;  /* 0x0000000000340947 */ /* 0x000fea0003800000 */
[----:B------:R-:W-:-:S13]  /*a270*/  ISETP.GE.AND P0, PT, R12, R183, PT ;  /* 0x000000b70c00720c */ /* 0x000fda0003f06270 */
[----:B------:R-:W-:Y:S05]  /*a280*/  @P0 BRA `(.L_x_5548) ;  /* 0x0000000000280947 */ /* 0x000fea0003800000 */
[----:B-12---:R-:W-:Y:S01]  /*a290*/  MOV R4, R20 ;  /* 0x0000001400047202 */ /* 0x006fe20000000f00 */
        /* <DEDUP_REMOVED lines=9> */
.L_x_5548:
[----:B------:R1:W-:Y:S02]  /*a330*/  STS.128 [R61+0x3000], RZ ;  /* 0x003000ff3d007388 */ /* 0x0003e40000000c00 */
.L_x_5547:
[----:B------:R-:W-:Y:S05]  /*a340*/  BSYNC.RECONVERGENT B0 ;  /* 0x0000000000007941 */ /* 0x000fea0003800200 */
.L_x_5546:
[----:B------:R-:W-:Y:S01]  /*a350*/  IADD3 R8, PT, PT, R120, 0xa0, RZ ;  /* 0x000000a078087810 */ /* 0x000fe20007ffe0ff */
[----:B------:R-:W-:Y:S03]  /*a360*/  BSSY.RECONVERGENT B0, `(.L_x_5549) ;  /* 0x000000d000007945 */ /* 0x000fe60003800200 */
[----:B------:R-:W-:-:S13]  /*a370*/  ISETP.GE.AND P0, PT, R8, R3, PT ;  /* 0x000000030800720c */ /* 0x000fda0003f06270 */
[----:B------:R-:W-:Y:S05]  /*a380*/  @P0 BRA `(.L_x_5550) ;  /* 0x0000000000280947 */ /* 0x000fea0003800000 */
[----:B------:R-:W-:-:S13]  /*a390*/  ISETP.GE.AND P0, PT, R12, R183, PT ;  /* 0x000000b70c00720c */ /* 0x000fda0003f06270 */
[----:B------:R-:W-:Y:S05]  /*a3a0*/  @P0 BRA `(.L_x_5551) ;  /* 0x00000000001c0947 */ /* 0x000fea0003800000 */
[----:B-12---:R-:W-:-:S04]  /*a3b0*/  LEA R4, P0, R170, R20, 0x8 ;  /* 0x00000014aa047211 */ /* 0x006fc800078040ff */
[----:B------:R-:W-:-:S05]  /*a3c0*/  LEA.HI.X R5, R170, R21, R171, 0x8, P0 ;  /* 0x00000015aa057211 */ /* 0x000fca00000f44ab */
[----:B------:R-:W-:Y:S01]  /*a3d0*/  @!PT LDS RZ, [RZ] ;  /* 0x00000000fffff984 */ /* 0x000fe20000000800 */
[----:B------:R-:W-:Y:S01]  /*a3e0*/  @!PT LDS RZ, [RZ] ;  /* 0x00000000fffff984 */ /* 0x000fe20000000800 */
[----:B------:R-:W-:Y:S01]  /*a3f0*/  @!PT LDS RZ, [RZ] ;  /* 0x00000000fffff984 */ /* 0x000fe20000000800 */
[----:B------:R1:W-:Y:S01]  /*a400*/  LDGSTS.E.BYPASS.LTC128B.128 [R61+0x3800], desc[UR4][R4.64] ;  /* 0x03800000043d7fae */ /* 0x0003e2000b981a04 */
[----:B------:R-:W-:Y:S05]  /*a410*/  BRA `(.L_x_5550) ;  /* 0x0000000000047947 */ /* 0x000fea0003800000 */
.L_x_5551:
[----:B------:R1:W-:Y:S02]  /*a420*/  STS.128 [R61+0x3800], RZ ;  /* 0x003800ff3d007388 */ /* 0x0003e40000000c00 */
.L_x_5550:
[----:B------:R-:W-:Y:S05]  /*a430*/  BSYNC.RECONVERGENT B0 ;  /* 0x0000000000007941 */ /* 0x000fea0003800200 */
.L_x_5549:
        /* <DEDUP_REMOVED lines=16> */
.L_x_5554:
[----:B------:R1:W-:Y:S02]  /*a540*/  STS.128 [R61+0x4000], RZ ;  /* 0x004000ff3d007388 */ /* 0x0003e40000000c00 */
.L_x_5553:
[----:B------:R-:W-:Y:S05]  /*a550*/  BSYNC.RECONVERGENT B0 ;  /* 0x0000000000007941 */ /* 0x000fea0003800200 */
.L_x_5552:
[----:B-12---:R-:W-:Y:S01]  /*a560*/  IADD3 R4, PT, PT, R120, 0xe0, RZ ;  /* 0x000000e078047810 */ /* 0x006fe20007ffe0ff */
        /* <DEDUP_REMOVED lines=13> */
.L_x_5557:
[----:B------:R2:W-:Y:S02]  /*a640*/  STS.128 [R61+0x4800], RZ ;  /* 0x004800ff3d007388 */ /* 0x0005e40000000c00 */
.L_x_5556:
[----:B------:R-:W-:Y:S05]  /*a650*/  BSYNC.RECONVERGENT B0 ;  /* 0x0000000000007941 */ /* 0x000fea0003800200 */
.L_x_5555:
[----:B------:R-:W4:Y:S04]  /*a660*/  LD.E.64 R22, desc[UR4][R148.64+0x1c0] ;  /* 0x0001c00494167980 */ /* 0x000f28000c101b00 */
[----:B-1-3--:R-:W3:Y:S01]  /*a670*/  LD.E.64 R20, desc[UR4][R148.64+0x1b8] ;  /* 0x0001b80494147980 */ /* 0x00aee2000c101b00 */
[----:B------:R-:W-:-:S03]  /*a680*/  MOV R122, UR11 ;  /* 0x0000000b007a7c02 */ /* 0x000fc60008000f00 */
[----:B------:R-:W2:Y:S04]  /*a690*/  LD.E R5, desc[UR4][R148.64+0xd8] ;  /* 0x0000d80494057980 */ /* 0x000ea8000c101900 */
[----:B------:R-:W0:Y:S04]  /*a6a0*/  LDGDEPBAR ;  /* 0x00000000000079af */ /* 0x000e280000000000 */
[----:B------:R1:W5:Y:S01]  /*a6b0*/  LD.E R2, desc[UR4][R148.64+0x188] ;  /* 0x0001880494027980 */ /* 0x000362000c101900 */
[----:B----4-:R-:W-:Y:S02]  /*a6c0*/  IMAD R0, R23, UR13, RZ ;  /* 0x0000000d17007c24 */ /* 0x010fe4000f8e02ff */
[----:B------:R-:W-:-:S05]  /*a6d0*/  IMAD.WIDE.U32 R122, R22, UR13, R122 ;  /* 0x0000000d167a7c25 */ /* 0x000fca000f8e007a */
[----:B------:R-:W-:Y:S02]  /*a6e0*/  IADD3 R0, PT, PT, R123, R0, RZ ;  /* 0x000000007b007210 */ /* 0x000fe40007ffe0ff */
[----:B---3--:R-:W-:-:S04]  /*a6f0*/  LEA R20, P0, R122, R20, 0x2 ;  /* 0x000000147a147211 */ /* 0x008fc800078010ff */
        /* <DEDUP_REMOVED lines=16> */
.L_x_5560:
[----:B------:R2:W-:Y:S01]  /*a800*/  STS.128 [R61+0x5000], RZ ;  /* 0x005000ff3d007388 */ /* 0x0005e20000000c00 */
[----:B------:R-:W-:Y:S05]  /*a810*/  BRA `(.L_x_5561) ;  /* 0x0000000000047947 */ /* 0x000fea0003800000 */
.L_x_5559:
[----:B------:R1:W-:Y:S02]  /*a820*/  STS.128 [R61+0x5000], RZ ;  /* 0x005000ff3d007388 */ /* 0x0003e40000000c00 */
.L_x_5561:
[----:B------:R-:W-:Y:S05]  /*a830*/  BSYNC.RECONVERGENT B0 ;  /* 0x0000000000007941 */ /* 0x000fea0003800200 */
.L_x_5558:
        /* <DEDUP_REMOVED lines=13> */
.L_x_5564:
[----:B------:R1:W-:Y:S02]  /*a910*/  STS.128 [R61+0x5800], RZ ;  /* 0x005800ff3d007388 */ /* 0x0003e40000000c00 */
.L_x_5563:
[----:B------:R-:W-:Y:S05]  /*a920*/  BSYNC.RECONVERGENT B0 ;  /* 0x0000000000007941 */ /* 0x000fea0003800200 */
.L_x_5562:
        /* <DEDUP_REMOVED lines=13> */
.L_x_5567:
[----:B------:R1:W-:Y:S02]  /*aa00*/  STS.128 [R61+0x6000], RZ ;  /* 0x006000ff3d007388 */ /* 0x0003e40000000c00 */
.L_x_5566:
[----:B------:R-:W-:Y:S05]  /*aa10*/  BSYNC.RECONVERGENT B0 ;  /* 0x0000000000007941 */ /* 0x000fea0003800200 */
.L_x_5565:
[----:B------:R-:W-:Y:S01]  /*aa20*/  ISETP.GE.AND P0, PT, R16, R3, PT ;  /* 0x000000031000720c */ /* 0x000fe20003f06270 */
[----:B------:R-:W-:-:S12]  /*aa30*/  BSSY.RECONVERGENT B0, `(.L_x_5568) ;  /* 0x000000d000007945 */ /* 0x000fd80003800200 */
[----:B------:R1:W-:Y:S01]  /*aa40*/  @P0 STS.128 [R61+0x6800], RZ ;  /* 0x006800ff3d000388 */ /* 0x0003e20000000c00 */
[----:B------:R-:W-:Y:S05]  /*aa50*/  @P0 BRA `(.L_x_5569) ;  /* 0x0000000000280947 */ /* 0x000fea0003800000 */
[----:B------:R-:W-:-:S13]  /*aa60*/  ISETP.GE.AND P0, PT, R12, R183, PT ;  /* 0x000000b70c00720c */ /* 0x000fda0003f06270 */
[----:B------:R-:W-:Y:S05]  /*aa70*/  @P0 BRA `(.L_x_5570) ;  /* 0x00000000001c0947 */ /* 0x000fea0003800000 */
[----:B------:R-:W-:-:S04]  /*aa80*/  LEA R16, P0, R172, R14, 0x7 ;  /* 0x0000000eac107211 */ /* 0x000fc800078038ff */
[----:B-----5:R-:W-:-:S05]  /*aa90*/  LEA.HI.X R17, R172, R15, R173, 0x7, P0 ;  /* 0x0000000fac117211 */ /* 0x020fca00000f3cad */
[----:B------:R-:W-:Y:S01]  /*aaa0*/  @!PT LDS RZ, [RZ] ;  /* 0x00000000fffff984 */ /* 0x000fe20000000800 */
[----:B------:R-:W-:Y:S01]  /*aab0*/  @!PT LDS RZ, [RZ] ;  /* 0x00000000fffff984 */ /* 0x000fe20000000800 */
[----:B------:R-:W-:Y:S01]  /*aac0*/  @!PT LDS RZ, [RZ] ;  /* 0x00000000fffff984 */ /* 0x000fe20000000800 */
[----:B------:R1:W-:Y:S01]  /*aad0*/  LDGSTS.E.BYPASS.LTC128B.128 [R61+0x6800], desc[UR4][R16.64] ;  /* 0x06800000103d7fae */ /* 0x0003e2000b981a04 */
[----:B------:R-:W-:Y:S05]  /*aae0*/  BRA `(.L_x_5569) ;  /* 0x0000000000047947 */ /* 0x000fea0003800000 */
.L_x_5570:
[----:B------:R1:W-:Y:S02]  /*aaf0*/  STS.128 [R61+0x6800], RZ ;  /* 0x006800ff3d007388 */ /* 0x0003e40000000c00 */
.L_x_5569:
[----:B------:R-:W-:Y:S05]  /*ab00*/  BSYNC.RECONVERGENT B0 ;  /* 0x0000000000007941 */ /* 0x000fea0003800200 */
.L_x_5568:
        /* <DEDUP_REMOVED lines=16> */
.L_x_5573:
[----:B------:R1:W-:Y:S02]  /*ac10*/  STS.128 [R61+0x7000], RZ ;  /* 0x007000ff3d007388 */ /* 0x0003e40000000c00 */
.L_x_5572:
[----:B------:R-:W-:Y:S05]  /*ac20*/  BSYNC.RECONVERGENT B0 ;  /* 0x0000000000007941 */ /* 0x000fea0003800200 */
.L_x_5571:
        /* <DEDUP_REMOVED lines=13> */
.L_x_5576:
[----:B------:R1:W-:Y:S02]  /*ad00*/  STS.128 [R61+0x7800], RZ ;  /* 0x007800ff3d007388 */ /* 0x0003e40000000c00 */
.L_x_5575:
[----:B------:R-:W-:Y:S05]  /*ad10*/  BSYNC.RECONVERGENT B0 ;  /* 0x0000000000007941 */ /* 0x000fea0003800200 */
.L_x_5574:
        /* <DEDUP_REMOVED lines=16> */
.L_x_5579:
[----:B------:R1:W-:Y:S02]  /*ae20*/  STS.128 [R61+0x8000], RZ ;  /* 0x008000ff3d007388 */ /* 0x0003e40000000c00 */
.L_x_5578:
[----:B------:R-:W-:Y:S05]  /*ae30*/  BSYNC.RECONVERGENT B0 ;  /* 0x0000000000007941 */ /* 0x000fea0003800200 */
.L_x_5577:
        /* <DEDUP_REMOVED lines=14> */
.L_x_5582:
[----:B------:R1:W-:Y:S02]  /*af20*/  STS.128 [R61+0x8800], RZ ;  /* 0x008800ff3d007388 */ /* 0x0003e40000000c00 */
.L_x_5581:
[----:B------:R-:W-:Y:S05]  /*af30*/  BSYNC.RECONVERGENT B0 ;  /* 0x0000000000007941 */ /* 0x000fea0003800200 */
.L_x_5580:
        /* <DEDUP_REMOVED lines=24> */
[----:B------:R-:W-:Y:S01]  /*b0c0*/  LEA R189, R181, R63, 0x6 ;  /* 0x0000003fb5bd7211 */ /* 0x000fe200078e30ff */
[----:B-----5:R-:W1:Y:S01]  /*b0d0*/  LDSM.16.M88.4 R16, [R48+0x1000] ;  /* 0x001000003010783b */ /* 0x020e620000000200 */
[----:B------:R-:W-:-:S03]  /*b0e0*/  SEL R9, R14, 0xffffffe0, !P0 ;  /* 0xffffffe00e097807 */ /* 0x000fc60004000000 */
[----:B------:R-:W-:Y:S01]  /*b0f0*/  LDSM.16.M88.4 R32, [R48+0x1800] ;  /* 0x001800003020783b */ /* 0x000fe20000000200 */
[----:B------:R-:W-:Y:S02]  /*b100*/  IADD3 R24, PT, PT, R42, R9, RZ ;  /* 0x000000092a187210 */ /* 0x000fe40007ffe0ff */
[----:B------:R-:W-:Y:S02]  /*b110*/  IADD3 R40, PT, PT, R9, R48, RZ ;  /* 0x0000003009287210 */ /* 0x000fe40007ffe0ff */
[----:B------:R-:W-:Y:S04]  /*b120*/  LDSM.16.M88.4 R8, [R48+0x1400] ;  /* 0x001400003008783b */ /* 0x000fe80000000200 */
[----:B------:R-:W-:Y:S04]  /*b130*/  LDSM.16.M88.4 R24, [R24] ;  /* 0x000000001818783b */ /* 0x000fe80000000200 */
        /* <DEDUP_REMOVED lines=14> */
[----:B------:R-:W-:Y:S03]  /*b220*/  HMMA.16816.F32 R32, R24, R46, R32 ;  /* 0x0000002e1820723c */ /* 0x000fe60000001820 */
        /* <DEDUP_REMOVED lines=71> */
[----:B------:R-:W2:Y:S04]  /*b6a0*/  LDSM.16.M88.4 R28, [R48+0x2800] ;  /* 0x00280000301c783b */ /* 0x000ea80000000200 */
[-C--:B------:R-:W-:Y:S01]  /*b6b0*/  FMUL.FTZ R32, R32, R3.reuse ;  /* 0x0000000320207220 */ /* 0x080fe20000410000 */
[-C--:B------:R-:W-:Y:S01]  /*b6c0*/  FMUL.FTZ R115, R33, R3.reuse ;  /* 0x0000000321737220 */ /* 0x080fe20000410000 */
[-C--:B------:R-:W-:Y:S01]  /*b6d0*/  FMUL.FTZ R117, R34, R3.reuse ;  /* 0x0000000322757220 */ /* 0x080fe20000410000 */
[-C--:B------:R-:W-:Y:S01]  /*b6e0*/  FMUL.FTZ R119, R35, R3.reuse ;  /* 0x0000000323777220 */ /* 0x080fe20000410000 */
[----:B------:R4:W1:Y:S01]  /*b6f0*/  MUFU.TANH R113, R32 ;  /* 0x0000002000717308 */ /* 0x0008620000002400 */
[----:B------:R-:W-:Y:S07]  /*b700*/  HMMA.16816.F32 R36, R4, R38, RZ ;  /* 0x000000260424723c */ /* 0x000fee00000018ff */
[----:B------:R-:W1:Y:S01]  /*b710*/  MUFU.TANH R55, R55 ;  /* 0x0000003700377308 */ /* 0x000e620000002400 */
[C---:B---3--:R-:W-:Y:S05]  /*b720*/  HMMA.16816.F32 R16, R24.reuse, R20, R16 ;  /* 0x000000141810723c */ /* 0x048fea0000001810 */
[-C--:B------:R-:W-:Y:S01]  /*b730*/  FMUL.FTZ R121, R8, R3.reuse ;  /* 0x0000000308797220 */ /* 0x080fe20000410000 */
[-C--:B------:R-:W-:Y:S01]  /*b740*/  FMUL.FTZ R123, R9, R3.reuse ;  /* 0x00000003097b7220 */ /* 0x080fe20000410000 */
[-C--:B------:R-:W-:Y:S01]  /*b750*/  FMUL.FTZ R125, R10, R3.reuse ;  /* 0x000000030a7d7220 */ /* 0x080fe20000410000 */
[-C--:B------:R-:W-:Y:S01]  /*b760*/  FMUL.FTZ R127, R11, R3.reuse ;  /* 0x000000030b7f7220 */ /* 0x080fe20000410000 */
[----:B------:R-:W3:Y:S01]  /*b770*/  MUFU.TANH R49, R49 ;  /* 0x0000003100317308 */ /* 0x000ee20000002400 */
[----:B----4-:R-:W4:Y:S02]  /*b780*/  LDSM.16.M88.4 R32, [R40+0x2800] ;  /* 0x002800002820783b */ /* 0x010f240000000200 */
[----:B------:R-:W-:Y:S02]  /*b790*/  HMMA.16816.F32 R36, R24, R22, R36 ;  /* 0x000000161824723c */ /* 0x000fe40000001824 */
[----:B------:R-:W1:Y:S03]  /*b7a0*/  LDSM.16.M88.4 R20, [R48+0x2c00] ;  /* 0x002c00003014783b */ /* 0x000e660000000200 */
[----:B------:R-:W1:Y:S02]  /*b7b0*/  MUFU.TANH R47, R47 ;  /* 0x0000002f002f7308 */ /* 0x000e640000002400 */
[-C--:B------:R-:W-:Y:S01]  /*b7c0*/  FMUL.FTZ R16, R16, R3.reuse ;  /* 0x0000000310107220 */ /* 0x080fe20000410000 */
[-C--:B------:R-:W-:Y:S01]  /*b7d0*/  FMUL.FTZ R17, R17, R3.reuse ;  /* 0x0000000311117220 */ /* 0x080fe20000410000 */
[-C--:B------:R-:W-:Y:S01]  /*b7e0*/  FMUL.FTZ R18, R18, R3.reuse ;  /* 0x0000000312127220 */ /* 0x080fe20000410000 */
[----:B------:R-:W-:-:S03]  /*b7f0*/  FMUL.FTZ R135, R19, R3 ;  /* 0x0000000313877220 */ /* 0x000fc60000410000 */
        /* <DEDUP_REMOVED lines=15> */
[C---:B-1----:R-:W-:Y:S03]  /*b8f0*/  HMMA.16816.F32 R32, R4.reuse, R20, RZ ;  /* 0x000000140420723c */ /* 0x042fe600000018ff */
[-C--:B------:R-:W-:Y:S01]  /*b900*/  FMUL.FTZ R8, R8, R3.reuse ;  /* 0x0000000308087220 */ /* 0x080fe20000410000 */
[-C--:B------:R-:W-:Y:S01]  /*b910*/  FMUL.FTZ R9, R9, R3.reuse ;  /* 0x0000000309097220 */ /* 0x080fe20000410000 */
[-C--:B------:R-:W-:Y:S01]  /*b920*/  FMUL.FTZ R153, R10, R3.reuse ;  /* 0x000000030a997220 */ /* 0x080fe20000410000 */
[-C--:B------:R-:W-:Y:S01]  /*b930*/  FMUL.FTZ R151, R11, R3.reuse ;  /* 0x000000030b977220 */ /* 0x080fe20000410000 */
[----:B------:R-:W1:Y:S01]  /*b940*/  MUFU.TANH R145, R8 ;  /* 0x0000000800917308 */ /* 0x000e620000002400 */
[----:B----4-:R-:W4:Y:S01]  /*b950*/  LDSM.16.M88.4 R36, [R48+0x3000] ;  /* 0x003000003024783b */ /* 0x010f220000000200 */
[----:B------:R-:W-:Y:S02]  /*b960*/  HMMA.16816.F32 R20, R4, R22, RZ ;  /* 0x000000160414723c */ /* 0x000fe400000018ff */
[-C--:B------:R-:W-:Y:S01]  /*b970*/  FMUL.FTZ R28, R28, R3.reuse ;  /* 0x000000031c1c7220 */ /* 0x080fe20000410000 */
[-C--:B------:R-:W-:Y:S01]  /*b980*/  FMUL.FTZ R157, R29, R3.reuse ;  /* 0x000000031d9d7220 */ /* 0x080fe20000410000 */
[----:B------:R-:W-:-:S02]  /*b990*/  FMUL.FTZ R159, R30, R3 ;  /* 0x000000031e9f7220 */ /* 0x000fc40000410000 */
        /* <DEDUP_REMOVED lines=29> */
[----:B------:R-:W3:Y:S04]  /*bb70*/  LDSM.16.M88.4 R8, [R48+0x3800] ;  /* 0x003800003008783b */ /* 0x000ee80000000200 */
[-C--:B------:R-:W-:Y:S01]  /*bb80*/  FMUL.FTZ R16, R16, R3.reuse ;  /* 0x0000000310107220 */ /* 0x080fe20000410000 */
[-C--:B------:R-:W-:Y:S01]  /*bb90*/  FMUL.FTZ R17, R17, R3.reuse ;  /* 0x0000000311117220 */ /* 0x080fe20000410000 */
[-C--:B------:R-:W-:Y:S01]  /*bba0*/  FMUL.FTZ R18, R18, R3.reuse ;  /* 0x0000000312127220 */ /* 0x080fe20000410000 */
[-C--:B------:R-:W-:Y:S01]  /*bbb0*/  FMUL.FTZ R207, R19, R3.reuse ;  /* 0x0000000313cf7220 */ /* 0x080fe20000410000 */
[----:B------:R-:W1:Y:S01]  /*bbc0*/  MUFU.TANH R205, R16 ;  /* 0x0000001000cd7308 */ /* 0x000e620000002400 */
[----:B------:R-:W-:Y:S07]  /*bbd0*/  HMMA.16816.F32 R28, R4, R30, RZ ;  /* 0x0000001e041c723c */ /* 0x000fee00000018ff */
[----:B------:R-:W1:Y:S02]  /*bbe0*/  MUFU.TANH R209, R17 ;  /* 0x0000001100d17308 */ /* 0x000e640000002400 */
[-C--:B------:R-:W-:Y:S01]  /*bbf0*/  FMUL.FTZ R36, R36, R3.reuse ;  /* 0x0000000324247220 */ /* 0x080fe20000410000 */
[-C--:B------:R-:W-:Y:S01]  /*bc00*/  FMUL.FTZ R37, R37, R3.reuse ;  /* 0x0000000325257220 */ /* 0x080fe20000410000 */
[-C--:B------:R-:W-:Y:S01]  /*bc10*/  FMUL.FTZ R221, R38, R3.reuse ;  /* 0x0000000326dd7220 */ /* 0x080fe20000410000 */
[-C--:B------:R-:W-:Y:S01]  /*bc20*/  FMUL.FTZ R215, R39, R3.reuse ;  /* 0x0000000327d77220 */ /* 0x080fe20000410000 */
[C---:B----4-:R-:W-:Y:S02]  /*bc30*/  HMMA.16816.F32 R20, R24.reuse, R32, R20 ;  /* 0x000000201814723c */ /* 0x050fe40000001814 */
[----:B------:R4:W1:Y:S06]  /*bc40*/  MUFU.TANH R211, R18 ;  /* 0x0000001200d37308 */ /* 0x00086c0000002400 */
[----:B------:R-:W-:Y:S02]  /*bc50*/  HMMA.16816.F32 R28, R24, R34, R28 ;  /* 0x00000022181c723c */ /* 0x000fe4000000181c */
[----:B------:R-:W1:Y:S08]  /*bc60*/  MUFU.TANH R213, R36 ;  /* 0x0000002400d57308 */ /* 0x000e700000002400 */
[----:B------:R2:W1:Y:S01]  /*bc70*/  MUFU.TANH R217, R37 ;  /* 0x0000002500d97308 */ /* 0x0004620000002400 */
[C---:B---3--:R-:W-:Y:S01]  /*bc80*/  HMMA.16816.F32 R32, R4.reuse, R8, RZ ;  /* 0x000000080420723c */ /* 0x048fe200000018ff */
[----:B----4-:R-:W3:Y:S02]  /*bc90*/  LDSM.16.M88.4 R16, [R40+0x3800] ;  /* 0x003800002810783b */ /* 0x010ee40000000200 */
[-C--:B------:R-:W-:Y:S01]  /*bca0*/  FMUL.FTZ R20, R20, R3.reuse ;  /* 0x0000000314147220 */ /* 0x080fe20000410000 */
[-C--:B------:R-:W-:Y:S01]  /*bcb0*/  FMUL.FTZ R21, R21, R3.reuse ;  /* 0x0000000315157220 */ /* 0x080fe20000410000 */
[-C--:B------:R-:W-:Y:S01]  /*bcc0*/  FMUL.FTZ R227, R22, R3.reuse ;  /* 0x0000000316e37220 */ /* 0x080fe20000410000 */
[-C--:B------:R-:W-:Y:S01]  /*bcd0*/  FMUL.FTZ R225, R23, R3.reuse ;  /* 0x0000000317e17220 */ /* 0x080fe20000410000 */
        /* <DEDUP_REMOVED lines=75> */
[C---:B-1----:R-:W-:Y:S03]  /*c190*/  HMMA.16816.F32 R16, R4.reuse, R36, RZ ;  /* 0x000000240410723c */ /* 0x042fe600000018ff */
        /* <DEDUP_REMOVED lines=8> */
[----:B------:R-:W-:-:S02]  /*c220*/  FMUL.FTZ R90, R23, R3 ;  /* 0x00000003175a7220 */ /* 0x000fc40000410000 */
[----:B------:R-:W2:Y:S08]  /*c230*/  MUFU.TANH R161, R161 ;  /* 0x000000a100a17308 */ /* 0x000eb00000002400 */
[----:B------:R-:W4:Y:S01]  /*c240*/  MUFU.TANH R169, R169 ;  /* 0x000000a900a97308 */ /* 0x000f220000002400 */
[----:B-1----:R-:W1:Y:S01]  /*c250*/  LDSM.16.M88.4 R32, [R40+0x4c00] ;  /* 0x004c00002820783b */ /* 0x002e620000000200 */
[----:B---3--:R-:W-:Y:S05]  /*c260*/  HMMA.16816.F32 R16, R24, R8, R16 ;  /* 0x000000081810723c */ /* 0x008fea0000001810 */
[----:B------:R-:W-:-:S03]  /*c270*/  FMUL.FTZ R9, R20, R3 ;  /* 0x0000000314097220 */ /* 0x000fc60000410000 */
[----:B------:R-:W-:-:S04]  /*c280*/  DEPBAR.LE SB0, 0x0 ;  /* 0x000080000000791a */ /* 0x000fc80000000000 */
[----:B------:R-:W3:Y:S01]  /*c290*/  MUFU.TANH R177, R177 ;  /* 0x000000b100b17308 */ /* 0x000ee20000002400 */
[C---:B--2---:R-:W-:Y:S07]  /*c2a0*/  HMMA.16816.F32 R20, R4.reuse, R28, RZ ;  /* 0x0000001c0414723c */ /* 0x044fee00000018ff */
[----:B------:R-:W2:Y:S01]  /*c2b0*/  MUFU.TANH R163, R163 ;  /* 0x000000a300a37308 */ /* 0x000ea20000002400 */
[----:B------:R-:W-:Y:S01]  /*c2c0*/  HMMA.16816.F32 R4, R4, R30, RZ ;  /* 0x0000001e0404723c */ /* 0x000fe200000018ff */
[-C--:B------:R-:W-:Y:S01]  /*c2d0*/  FMUL.FTZ R29, R16, R3.reuse ;  /* 0x00000003101d7220 */ /* 0x080fe20000410000 */
[-C--:B------:R-:W-:Y:S01]  /*c2e0*/  FMUL.FTZ R17, R17, R3.reuse ;  /* 0x0000000311117220 */ /* 0x080fe20000410000 */
[----:B------:R-:W-:-:S04]  /*c2f0*/  FMUL.FTZ R16, R18, R3 ;  /* 0x0000000312107220 */ /* 0x000fc80000410000 */
[----:B------:R-:W2:Y:S01]  /*c300*/  MUFU.TANH R197, R197 ;  /* 0x000000c500c57308 */ /* 0x000ea20000002400 */
[C---:B------:R-:W-:Y:S05]  /*c310*/  HMMA.16816.F32 R36, R24.reuse, R10, R36 ;  /* 0x0000000a1824723c */ /* 0x040fea0000001824 */
[-C--:B------:R-:W-:Y:S02]  /*c320*/  FMUL.FTZ R11, R19, R3.reuse ;  /* 0x00000003130b7220 */ /* 0x080fe40000410000 */
[----:B------:R-:W2:Y:S08]  /*c330*/  MUFU.TANH R201, R201 ;  /* 0x000000c900c97308 */ /* 0x000eb00000002400 */
[----:B------:R-:W2:Y:S01]  /*c340*/  MUFU.TANH R203, R203 ;  /* 0x000000cb00cb7308 */ /* 0x000ea20000002400 */
[----:B-1----:R-:W-:Y:S03]  /*c350*/  HMMA.16816.F32 R4, R24, R34, R4 ;  /* 0x000000221804723c */ /* 0x002fe60000001804 */
[-C--:B------:R-:W-:Y:S01]  /*c360*/  FMUL.FTZ R19, R36, R3.reuse ;  /* 0x0000000324137220 */ /* 0x080fe20000410000 */
[----:B------:R-:W-:Y:S01]  /*c370*/  FMUL.FTZ R31, R37, R3 ;  /* 0x00000003251f7220 */ /* 0x000fe20000410000 */
[----:B------:R-:W-:-:S02]  /*c380*/  LOP3.LUT R37, R164, 0x1f0, RZ, 0xc0, !PT ;  /* 0x000001f0a4257812 */ /* 0x000fc400078ec0ff */
[----:B------:R-:W1:Y:S01]  /*c390*/  MUFU.TANH R199, R199 ;  /* 0x000000c700c77308 */ /* 0x000e620000002400 */
[----:B------:R-:W-:Y:S03]  /*c3a0*/  HMMA.16816.F32 R20, R24, R32, R20 ;  /* 0x000000201814723c */ /* 0x000fe60000001814 */
[-C--:B------:R-:W-:Y:S01]  /*c3b0*/  FMUL.FTZ R32, R38, R3.reuse ;  /* 0x0000000326207220 */ /* 0x080fe20000410000 */
[----:B------:R-:W-:Y:S01]  /*c3c0*/  FMUL.FTZ R33, R39, R3 ;  /* 0x0000000327217220 */ /* 0x000fe20000410000 */
[----:B------:R-:W-:Y:S02]  /*c3d0*/  LOP3.LUT R120, R37, 0x7, R120, 0xf8, !PT ;  /* 0x0000000725787812 */ /* 0x000fe400078ef878 */
[----:B------:R-:W-:Y:S01]  /*c3e0*/  IADD3 R37, PT, PT, R63, -R182, -R0 ;  /* 0x800000b63f257210 */ /* 0x000fe20007ffe800 */
[----:B------:R-:W1:Y:S01]  /*c3f0*/  MUFU.TANH R207, R207 ;  /* 0x000000cf00cf7308 */ /* 0x000e620000002400 */
[----:B------:R-:W-:-:S02]  /*c400*/  LEA R192, R181, R120, 0x6 ;  /* 0x00000078b5c07211 */ /* 0x000fc400078e30ff */
[----:B------:R-:W-:Y:S01]  /*c410*/  IADD3 R189, PT, PT, R120, R189, RZ ;  /* 0x000000bd78bd7210 */ /* 0x000fe20007ffe0ff */
[-C--:B------:R-:W-:Y:S01]  /*c420*/  FMUL.FTZ R27, R4, R3.reuse ;  /* 0x00000003041b7220 */ /* 0x080fe20000410000 */
[-C--:B------:R-:W-:Y:S01]  /*c430*/  FMUL.FTZ R5, R5, R3.reuse ;  /* 0x0000000305057220 */ /* 0x080fe20000410000 */
[-C--:B------:R-:W-:Y:S01]  /*c440*/  FMUL.FTZ R6, R6, R3.reuse ;  /* 0x0000000306067220 */ /* 0x080fe20000410000 */
[----:B------:R-:W-:Y:S01]  /*c450*/  FMUL.FTZ R4, R7, R3 ;  /* 0x0000000307047220 */ /* 0x000fe20000410000 */
[----:B------:R-:W-:Y:S01]  /*c460*/  IADD3 R7, PT, PT, R2, R63, -R182 ;  /* 0x0000003f02077210 */ /* 0x000fe20007ffe8b6 */
[----:B------:R-:W1:Y:S02]  /*c470*/  MUFU.TANH R221, R221 ;  /* 0x000000dd00dd7308 */ /* 0x000e640000002400 */
[-C--:B------:R-:W-:Y:S01]  /*c480*/  FMUL.FTZ R20, R20, R3.reuse ;  /* 0x0000000314147220 */ /* 0x080fe20000410000 */
[-C--:B------:R-:W-:Y:S01]  /*c490*/  FMUL.FTZ R21, R21, R3.reuse ;  /* 0x0000000315157220 */ /* 0x080fe20000410000 */
[-C--:B------:R-:W-:Y:S01]  /*c4a0*/  FMUL.FTZ R22, R22, R3.reuse ;  /* 0x0000000316167220 */ /* 0x080fe20000410000 */
[----:B------:R-:W-:Y:S01]  /*c4b0*/  FMUL.FTZ R23, R23, R3 ;  /* 0x0000000317177220 */ /* 0x000fe20000410000 */
[----:B------:R-:W-:-:S02]  /*c4c0*/  IADD3 R3, PT, PT, R57, -0x1, RZ ;  /* 0xffffffff39037810 */ /* 0x000fc40007ffe0ff */
[----:B------:R-:W1:Y:S01]  /*c4d0*/  MUFU.TANH R215, R215 ;  /* 0x000000d700d77308 */ /* 0x000e620000002400 */
[C---:B------:R-:W-:Y:S02]  /*c4e0*/  IADD3 R0, PT, PT, R192.reuse, R7, RZ ;  /* 0x00000007c0007210 */ /* 0x040fe40007ffe0ff */
[----:B------:R-:W-:Y:S02]  /*c4f0*/  ISETP.GT.AND P0, PT, R3, R174, PT ;  /* 0x000000ae0300720c */ /* 0x000fe40003f04270 */
[----:B------:R-:W-:Y:S02]  /*c500*/  IADD3 R192, PT, PT, R192, R37, RZ ;  /* 0x00000025c0c07210 */ /* 0x000fe40007ffe0ff */
[C-C-:B------:R-:W-:Y:S01]  /*c510*/  VIADDMNMX R190, R0.reuse, 0x1, R63.reuse, PT ;  /* 0x0000000100be7846 */ /* 0x140fe2000380013f */
[----:B------:R-:W1:Y:S01]  /*c520*/  MUFU.TANH R227, R227 ;  /* 0x000000e300e37308 */ /* 0x000e620000002400 */
[----:B------:R-:W-:Y:S02]  /*c530*/  VIMNMX R193, PT, PT, RZ, R192, !PT ;  /* 0x000000c0ffc17248 */ /* 0x000fe40007fe0100 */
[----:B------:R-:W-:-:S02]  /*c540*/  VIADDMNMX R191, R0, 0x9, R63, PT ;  /* 0x0000000900bf7846 */ /* 0x000fc4000380013f */
[----:B------:R-:W-:-:S03]  /*c550*/  VIADDMNMX R192, R192, 0x8, RZ, !PT ;  /* 0x00000008c0c07846 */ /* 0x000fc600078001ff */
        /* <DEDUP_REMOVED lines=34> */
[----:B------:R1:W1:Y:S08]  /*c780*/  MUFU.TANH R39, R20 ;  /* 0x0000001400277308 */ /* 0x0002700000002400 */
[----:B------:R-:W1:Y:S08]  /*c790*/  MUFU.TANH R21, R21 ;  /* 0x0000001500157308 */ /* 0x000e700000002400 */
[----:B------:R1:W1:Y:S08]  /*c7a0*/  MUFU.TANH R25, R22 ;  /* 0x0000001600197308 */ /* 0x0002700000002400 */
[----:B------:R-:W1:Y:S08]  /*c7b0*/  MUFU.TANH R23, R23 ;  /* 0x0000001700177308 */ /* 0x000e700000002400 */
[----:B------:R-:W1:Y:S08]  /*c7c0*/  MUFU.TANH R27, R27 ;  /* 0x0000001b001b7308 */ /* 0x000e700000002400 */
[----:B------:R-:W1:Y:S08]  /*c7d0*/  MUFU.TANH R5, R5 ;  /* 0x0000000500057308 */ /* 0x000e700000002400 */
[----:B------:R1:W1:Y:S08]  /*c7e0*/  MUFU.TANH R35, R6 ;  /* 0x0000000600237308 */ /* 0x0002700000002400 */
[----:B------:R1:W1:Y:S01]  /*c7f0*/  MUFU.TANH R2, R4 ;  /* 0x0000000400027308 */ /* 0x0002620000002400 */
[----:B------:R-:W-:Y:S06]  /*c800*/  BAR.SYNC.DEFER_BLOCKING 0x0 ;  /* 0x0000000000007b1d */ /* 0x000fec0000010000 */
[----:B--234-:R-:W-:Y:S05]  /*c810*/  @!P0 BRA `(.L_x_5584) ;  /* 0x0000000800588947 */ /* 0x01cfea0003800000 */
        /* <DEDUP_REMOVED lines=14> */
.L_x_5586:
[----:B------:R-:W2:Y:S01]  /*c900*/  LD.E R7, desc[UR4][R148.64+0x170] ;  /* 0x0001700494077980 */ /* 0x000ea2000c101900 */
[----:B------:R-:W-:Y:S02]  /*c910*/  IADD3 R18, PT, PT, R59, -0x200, RZ ;  /* 0xfffffe003b127810 */ /* 0x000fe40007ffe0ff */
[----:B------:R-:W-:Y:S01]  /*c920*/  IABS R8, R0 ;  /* 0x0000000000087213 */ /* 0x000fe20000000000 */
[----:B------:R-:W-:Y:S01]  /*c930*/  STL.64 [R1+0x8], R12 ;  /* 0x0000080c01007387 */ /* 0x000fe20000100a00 */
[----:B-1----:R-:W-:-:S03]  /*c940*/  IABS R6, R18 ;  /* 0x0000001200067213 */ /* 0x002fc60000000000 */
[----:B------:R1:W-:Y:S04]  /*c950*/  STL.64 [R1], R2 ;  /* 0x0000000201007387 */ /* 0x0003e80000100a00 */
[----:B-1----:R-:W3:Y:S01]  /*c960*/  LD.E.64 R2, desc[UR4][R148.64+0x20] ;  /* 0x0000200494027980 */ /* 0x002ee2000c101b00 */
[----:B--2---:R-:W-:-:S04]  /*c970*/  IABS R4, R7 ;  /* 0x0000000700047213 */ /* 0x004fc80000000000 */
[----:B------:R-:W1:Y:S08]  /*c980*/  I2F.RP R10, R4 ;  /* 0x00000004000a7306 */ /* 0x000e700000209400 */
[----:B-1----:R-:W1:Y:S02]  /*c990*/  MUFU.RCP R166, R10 ;  /* 0x0000000a00a67308 */ /* 0x002e640000001000 */
[----:B-1----:R-:W-:-:S06]  /*c9a0*/  VIADD R166, R166, 0xffffffe ;  /* 0x0ffffffea6a67836 */ /* 0x002fcc0000000000 */
[----:B------:R-:W1:Y:S02]  /*c9b0*/  F2I.FTZ.U32.TRUNC.NTZ R167, R166 ;  /* 0x000000a600a77305 */ /* 0x000e64000021f000 */
[----:B-1----:R-:W-:Y:S02]  /*c9c0*/  IMAD.MOV R37, RZ, RZ, -R167 ;  /* 0x000000ffff257224 */ /* 0x002fe400078e0aa7 */
[----:B------:R-:W-:Y:S02]  /*c9d0*/  IMAD.MOV.U32 R166, RZ, RZ, RZ ;  /* 0x000000ffffa67224 */ /* 0x000fe400078e00ff */
[----:B------:R-:W-:Y:S01]  /*c9e0*/  IMAD R59, R37, R4, RZ ;  /* 0x00000004253b7224 */ /* 0x000fe200078e02ff */
[----:B------:R-:W-:-:S03]  /*c9f0*/  IABS R37, R7 ;  /* 0x0000000700257213 */ /* 0x000fc60000000000 */
[----:B------:R-:W-:Y:S01]  /*ca00*/  IMAD.HI.U32 R59, R167, R59, R166 ;  /* 0x0000003ba73b7227 */ /* 0x000fe200078e00a6 */
[----:B------:R-:W-:Y:S01]  /*ca10*/  LOP3.LUT R0, R0, R7, RZ, 0x3c, !PT ;  /* 0x0000000700007212 */ /* 0x000fe200078e3cff */
[----:B------:R-:W2:Y:S02]  /*ca20*/  LD.E.64 R166, desc[UR4][R148.64+0x38] ;  /* 0x0000380494a67980 */ /* 0x000ea4000c101b00 */
[----:B------:R-:W-:Y:S02]  /*ca30*/  IMAD.MOV R37, RZ, RZ, -R37 ;  /* 0x000000ffff257224 */ /* 0x000fe400078e0a25 */
[----:B------:R-:W-:-:S04]  /*ca40*/  IMAD.HI.U32 R10, R59, R6, RZ ;  /* 0x000000063b0a7227 */ /* 0x000fc800078e00ff */
[----:B------:R-:W-:-:S04]  /*ca50*/  IMAD.HI.U32 R20, R59, R8, RZ ;  /* 0x000000083b147227 */ /* 0x000fc800078e00ff */
[-C--:B------:R-:W-:Y:S02]  /*ca60*/  IMAD R59, R10, R37.reuse, R6 ;  /* 0x000000250a3b7224 */ /* 0x080fe400078e0206 */
[----:B------:R-:W-:-:S03]  /*ca70*/  IMAD R37, R20, R37, R8 ;  /* 0x0000002514257224 */ /* 0x000fc600078e0208 */
[C---:B------:R-:W-:Y:S02]  /*ca80*/  ISETP.GT.U32.AND P1, PT, R4.reuse, R59, PT ;  /* 0x0000003b0400720c */ /* 0x040fe40003f24070 */
[----:B------:R-:W-:Y:S02]  /*ca90*/  ISETP.GT.U32.AND P3, PT, R4, R37, PT ;  /* 0x000000250400720c */ /* 0x000fe40003f64070 */
[----:B------:R-:W-:-:S09]  /*caa0*/  LOP3.LUT R18, R18, R7, RZ, 0x3c, !PT ;  /* 0x0000000712127212 */ /* 0x000fd200078e3cff */
[-C--:B------:R-:W-:Y:S02]  /*cab0*/  @!P1 IADD3 R59, PT, PT, R59, -R4.reuse, RZ ;  /* 0x800000043b3b9210 */ /* 0x080fe40007ffe0ff */
[----:B------:R-:W-:Y:S02]  /*cac0*/  @!P3 IMAD.IADD R37, R37, 0x1, -R4 ;  /* 0x000000012525b824 */ /* 0x000fe400078e0a04 */
[----:B------:R-:W-:-:S03]  /*cad0*/  ISETP.GE.U32.AND P4, PT, R59, R4, PT ;  /* 0x000000043b00720c */ /* 0x000fc60003f86070 */
[----:B------:R-:W-:Y:S02]  /*cae0*/  ISETP.GE.U32.AND P5, PT, R37, R4, PT ;  /* 0x000000042500720c */ /* 0x000fe40003fa6070 */
[----:B------:R-:W-:Y:S02]  /*caf0*/  ISETP.GE.AND P2, PT, R0, RZ, PT ;  /* 0x000000ff0000720c */ /* 0x000fe40003f46270 */
[----:B------:R-:W-:Y:S01]  /*cb00*/  ISETP.GE.AND P0, PT, R18, RZ, PT ;  /* 0x000000ff1200720c */ /* 0x000fe20003f06270 */
[----:B------:R-:W-:Y:S01]  /*cb10*/  @!P3 VIADD R20, R20, 0x1 ;  /* 0x000000011414b836 */ /* 0x000fe20000000000 */
[----:B------:R-:W-:-:S04]  /*cb20*/  @!P1 IADD3 R10, PT, PT, R10, 0x1, RZ ;  /* 0x000000010a0a9810 */ /* 0x000fc80007ffe0ff */
[----:B------:R-:W-:-:S03]  /*cb30*/  @P4 IADD3 R10, PT, PT, R10, 0x1, RZ ;  /* 0x000000010a0a4810 */ /* 0x000fc60007ffe0ff */
[----:B------:R-:W-:Y:S01]  /*cb40*/  @P5 VIADD R20, R20, 0x1 ;  /* 0x0000000114145836 */ /* 0x000fe20000000000 */
[----:B------:R-:W-:Y:S02]  /*cb50*/  ISETP.NE.AND P1, PT, R7, RZ, PT ;  /* 0x000000ff0700720c */ /* 0x000fe40003f25270 */
[----:B------:R-:W-:Y:S01]  /*cb60*/  LOP3.LUT R59, RZ, R7, RZ, 0x33, !PT ;  /* 0x00000007ff3b7212 */ /* 0x000fe200078e33ff */
[----:B------:R-:W-:Y:S01]  /*cb70*/  @!P2 IMAD.MOV R20, RZ, RZ, -R20 ;  /* 0x000000ffff14a224 */ /* 0x000fe200078e0a14 */
[----:B------:R-:W-:-:S04]  /*cb80*/  @!P0 IADD3 R10, PT, PT, -R10, RZ, RZ ;  /* 0x000000ff0a0a8210 */ /* 0x000fc80007ffe1ff */
[C---:B------:R-:W-:Y:S02]  /*cb90*/  SEL R4, R59.reuse, R10, !P1 ;  /* 0x0000000a3b047207 */ /* 0x040fe40004800000 */
[----:B------:R-:W-:-:S03]  /*cba0*/  SEL R59, R59, R20, !P1 ;  /* 0x000000143b3b7207 */ /* 0x000fc60004800000 */
[----:B------:R-:W-:-:S04]  /*cbb0*/  IMAD.WIDE R36, R4, 0x4, R184 ;  /* 0x0000000404247825 */ /* 0x000fc800078e02b8 */
[C---:B------:R-:W-:Y:S02]  /*cbc0*/  IMAD.WIDE R12, R59.reuse, 0x4, R184 ;  /* 0x000000043b0c7825 */ /* 0x040fe400078e02b8 */
[----:B------:R-:W4:Y:S04]  /*cbd0*/  LD.E R37, desc[UR4][R36.64] ;  /* 0x0000000424257980 */ /* 0x000f28000c101900 */
[----:B------:R1:W4:Y:S01]  /*cbe0*/  LD.E R0, desc[UR4][R12.64] ;  /* 0x000000040c007980 */ /* 0x000322000c101900 */
[----:B------:R-:W-:-:S05]  /*cbf0*/  IADD3 R6, PT, PT, R59, -R4, RZ ;  /* 0x800000043b067210 */ /* 0x000fca0007ffe0ff */
[----:B------:R-:W-:-:S05]  /*cc00*/  IMAD R6, R7, R6, -0x100 ;  /* 0xffffff0007067424 */ /* 0x000fca00078e0206 */
[----:B------:R-:W-:Y:S01]  /*cc10*/  SHF.R.S32.HI R7, RZ, 0x1f, R6 ;  /* 0x0000001fff077819 */ /* 0x000fe20000011406 */
[-C--:B--2---:R-:W-:Y:S02]  /*cc20*/  IMAD R4, R167, R6.reuse, RZ ;  /* 0x00000006a7047224 */ /* 0x084fe400078e02ff */
[----:B-1----:R-:W-:-:S04]  /*cc30*/  IMAD.WIDE.U32 R12, R166, R6, RZ ;  /* 0x00000006a60c7225 */ /* 0x002fc800078e00ff */
[----:B------:R-:W-:Y:S01]  /*cc40*/  IMAD R4, R166, R7, R4 ;  /* 0x00000007a6047224 */ /* 0x000fe200078e0204 */
[----:B------:R-:W-:Y:S01]  /*cc50*/  MOV R7, R13 ;  /* 0x0000000d00077202 */ /* 0x000fe20000000f00 */
[----:B------:R-:W-:Y:S02]  /*cc60*/  IMAD.MOV.U32 R6, RZ, RZ, R12 ;  /* 0x000000ffff067224 */ /* 0x000fe400078e000c */
[----:B------:R2:W5:Y:S03]  /*cc70*/  LDL.LU.64 R12, [R1+0x8] ;  /* 0x00000800010c7983 */ /* 0x0005660000300a00 */
[----:B------:R-:W-:-:S05]  /*cc80*/  MOV R36, R6 ;  /* 0x0000000600247202 */ /* 0x000fca0000000f00 */
[----:B------:R-:W-:Y:S02]  /*cc90*/  IMAD.MOV.U32 R166, RZ, RZ, R36 ;  /* 0x000000ffffa67224 */ /* 0x000fe400078e0024 */
[----:B----4-:R-:W-:Y:S02]  /*cca0*/  IMAD.IADD R0, R37, 0x1, -R0 ;  /* 0x0000000125007824 */ /* 0x010fe400078e0a00 */
[----:B------:R-:W-:-:S03]  /*ccb0*/  IMAD.MOV.U32 R37, RZ, RZ, R7 ;  /* 0x000000ffff257224 */ /* 0x000fc600078e0007 */
[----:B------:R-:W-:Y:S02]  /*ccc0*/  SHF.R.S32.HI R7, RZ, 0x1f, R0 ;  /* 0x0000001fff077819 */ /* 0x000fe40000011400 */
[----:B------:R-:W-:Y:S01]  /*ccd0*/  IADD3 R167, PT, PT, R37, R4, RZ ;  /* 0x0000000425a77210 */ /* 0x000fe20007ffe0ff */
[----:B---3--:R-:W-:Y:S02]  /*cce0*/  IMAD R4, R3, R0, RZ ;  /* 0x0000000003047224 */ /* 0x008fe400078e02ff */
[----:B------:R-:W-:-:S04]  /*ccf0*/  IMAD.WIDE.U32 R36, R0, R2, R166 ;  /* 0x0000000200247225 */ /* 0x000fc800078e00a6 */
[----:B------:R-:W-:Y:S02]  /*cd00*/  IMAD R4, R2, R7, R4 ;  /* 0x0000000702047224 */ /* 0x000fe400078e0204 */
[----:B------:R2:W5:Y:S01]  /*cd10*/  LDL.LU.64 R2, [R1] ;  /* 0x0000000001027983 */ /* 0x0005620000300a00 */
[----:B------:R-:W-:Y:S02]  /*cd20*/  LEA R176, P0, R36, R176, 0x1 ;  /* 0x000000b024b07211 */ /* 0x000fe400078008ff */
[----:B------:R-:W-:-:S04]  /*cd30*/  IADD3 R4, PT, PT, R37, R4, RZ ;  /* 0x0000000425047210 */ /* 0x000fc80007ffe0ff */
[----:B------:R-:W-:Y:S02]  /*cd40*/  LEA.HI.X R175, R36, R175, R4, 0x1, P0 ;  /* 0x000000af24af7211 */ /* 0x000fe400000f0c04 */
.L_x_5587:
[----:B------:R-:W-:Y:S05]  /*cd50*/  BSYNC.RECONVERGENT B0 ;  /* 0x0000000000007941 */ /* 0x000fea0003800200 */
.L_x_5585:
[----:B-----5:R-:W-:Y:S01]  /*cd60*/  ISETP.GE.AND P0, PT, R12, R183, PT ;  /* 0x000000b70c00720c */ /* 0x020fe20003f06270 */
[C---:B------:R-:W-:Y:S01]  /*cd70*/  IMAD.SHL.U32 R7, R170.reuse, 0x40, RZ ;  /* 0x00000040aa077824 */ /* 0x040fe200078e00ff */
[----:B------:R-:W-:Y:S01]  /*cd80*/  SHF.L.U64.HI R0, R170, 0x6, R171 ;  /* 0x00000006aa007819 */ /* 0x000fe200000102ab */
[----:B-1----:R1:W-:Y:S03]  /*cd90*/  STL [R1+0x8], R5 ;  /* 0x0000080501007387 */ /* 0x0023e60000100800 */
[----:B------:R-:W-:Y:S01]  /*cda0*/  IADD3 R12, P1, PT, R7, R176, RZ ;  /* 0x000000b0070c7210 */ /* 0x000fe20007f3e0ff */
[----:B------:R3:W-:Y:S03]  /*cdb0*/  STL.64 [R1], R2 ;  /* 0x0000000201007387 */ /* 0x0007e60000100a00 */
[----:B------:R-:W-:Y:S01]  /*cdc0*/  IADD3 R4, P2, PT, R12, R7, RZ ;  /* 0x000000070c047210 */ /* 0x000fe20007f5e0ff */
[----:B------:R-:W-:-:S02]  /*cdd0*/  IMAD.X R13, R0, 0x1, R175, P1 ;  /* 0x00000001000d7824 */ /* 0x000fc400008e06af */
[----:B------:R-:W-:Y:S01]  /*cde0*/  @!P0 IMAD.MOV.U32 R36, RZ, RZ, R176 ;  /* 0x000000ffff248224 */ /* 0x000fe200078e00b0 */
[----:B------:R-:W-:Y:S01]  /*cdf0*/  IADD3 R166, P1, PT, R4, R7, RZ ;  /* 0x0000000704a67210 */ /* 0x000fe20007f3e0ff */
[----:B------:R-:W-:-:S05]  /*ce00*/  @!P0 IMAD.MOV.U32 R37, RZ, RZ, R175 ;  /* 0x000000ffff258224 */ /* 0x000fca00078e00af */
[----:B------:R-:W-:Y:S01]  /*ce10*/  @!PT LDS RZ, [RZ] ;  /* 0x00000000fffff984 */ /* 0x000fe20000000800 */
[----:B------:R-:W-:Y:S01]  /*ce20*/  @!PT LDS RZ, [RZ] ;  /* 0x00000000fffff984 */ /* 0x000fe20000000800 */
[----:B------:R-:W-:Y:S01]  /*ce30*/  @!PT LDS RZ, [RZ] ;  /* 0x00000000fffff984 */ /* 0x000fe20000000800 */
[----:B------:R4:W-:Y:S04]  /*ce40*/  @!P0 LDGSTS.E.BYPASS.LTC128B.128 [R61+0x1000], desc[UR4][R36.64] ;  /* 0x01000000243d8fae */ /* 0x0009e8000b981a04 */
[----:B------:R2:W-:Y:S01]  /*ce50*/  @P0 STS.128 [R61+0x1000], RZ ;  /* 0x001000ff3d000388 */ /* 0x0005e20000000c00 */
[----:B-1----:R-:W-:-:S03]  /*ce60*/  IADD3.X R5, PT, PT, R13, R0, RZ, P2, !PT ;  /* 0x000000000d057210 */ /* 0x002fc600017fe4ff */
[----:B------:R-:W-:Y:S01]  /*ce70*/  @!PT LDS RZ, [RZ] ;  /* 0x00000000fffff984 */ /* 0x000fe20000000800 */
[----:B------:R-:W-:Y:S01]  /*ce80*/  @!PT LDS RZ, [RZ] ;  /* 0x00000000fffff984 */ /* 0x000fe20000000800 */
[----:B------:R-:W-:Y:S01]  /*ce90*/  @!PT LDS RZ, [RZ] ;  /* 0x00000000fffff984 */ /* 0x000fe20000000800 */
[----:B------:R1:W-:Y:S02]  /*cea0*/  @!P0 LDGSTS.E.BYPASS.LTC128B.128 [R61+0x1800], desc[UR4][R12.64] ;  /* 0x018000000c3d8fae */ /* 0x0003e4000b981a04 */
[----:B------:R-:W-:Y:S02]  /*ceb0*/  IMAD.X R167, R5, 0x1, R0, P1 ;  /* 0x0000000105a77824 */ /* 0x000fe400008e0600 */
[----:B------:R2:W-:Y:S04]  /*cec0*/  @P0 STS.128 [R61+0x1800], RZ ;  /* 0x001800ff3d000388 */ /* 0x0005e80000000c00 */
[----:B------:R-:W-:Y:S01]  /*ced0*/  @!PT LDS RZ, [RZ] ;  /* 0x00000000fffff984 */ /* 0x000fe20000000800 */
[----:B------:R-:W-:Y:S01]  /*cee0*/  @!PT LDS RZ, [RZ] ;  /* 0x00000000fffff984 */ /* 0x000fe20000000800 */
[----:B------:R-:W-:Y:S01]  /*cef0*/  @!PT LDS RZ, [RZ] ;  /* 0x00000000fffff984 */ /* 0x000fe20000000800 */
[----:B------:R-:W-:Y:S01]  /*cf00*/  @!P0 LDGSTS.E.BYPASS.LTC128B.128 [R61+0x2000], desc[UR4][R4.64] ;  /* 0x02000000043d8fae */ /* 0x000fe2000b981a04 */
[----:B----4-:R-:W-:-:S05]  /*cf10*/  IADD3 R36, P2, PT, R166, R7, RZ ;  /* 0x00000007a6247210 */ /* 0x010fca0007f5e0ff */
[----:B------:R-:W-:Y:S01]  /*cf20*/  IMAD.X R37, R167, 0x1, R0, P2 ;  /* 0x00000001a7257824 */ /* 0x000fe200010e0600 */
[----:B-1----:R-:W-:-:S04]  /*cf30*/  IADD3 R12, P1, PT, R36, R7, RZ ;  /* 0x00000007240c7210 */ /* 0x002fc80007f3e0ff */
[-C--:B------:R-:W-:Y:S02]  /*cf40*/  IADD3 R6, P2, PT, R12, R7.reuse, RZ ;  /* 0x000000070c067210 */ /* 0x080fe40007f5e0ff */
[----:B------:R-:W-:Y:S02]  /*cf50*/  IADD3.X R13, PT, PT, R37, R0, RZ, P1, !PT ;  /* 0x00000000250d7210 */ /* 0x000fe40000ffe4ff */
[----:B---3--:R-:W-:Y:S01]  /*cf60*/  @!P0 IADD3 R2, P1, PT, R6, R7, RZ ;  /* 0x0000000706028210 */ /* 0x008fe20007f3e0ff */
[----:B------:R2:W-:Y:S04]  /*cf70*/  @P0 STS.128 [R61+0x2000], RZ ;  /* 0x002000ff3d000388 */ /* 0x0005e80000000c00 */
[----:B------:R-:W-:Y:S01]  /*cf80*/  @!PT LDS RZ, [RZ] ;  /* 0x00000000fffff984 */ /* 0x000fe20000000800 */
[----:B------:R-:W-:Y:S01]  /*cf90*/  @!PT LDS RZ, [RZ] ;  /* 0x00000000fffff984 */ /* 0x000fe20000000800 */
[----:B------:R-:W-:Y:S01]  /*cfa0*/  @!PT LDS RZ, [RZ] ;  /* 0x00000000fffff984 */ /* 0x000fe20000000800 */
[----:B------:R1:W-:Y:S04]  /*cfb0*/  @!P0 LDGSTS.E.BYPASS.LTC128B.128 [R61+0x2800], desc[UR4][R166.64] ;  /* 0x02800000a63d8fae */ /* 0x0003e8000b981a04 */
[----:B------:R2:W5:Y:S01]  /*cfc0*/  LDL.LU R5, [R1+0x8] ;  /* 0x0000080001057983 */ /* 0x0005620000300800 */
[----:B------:R-:W-:-:S02]  /*cfd0*/  IMAD.X R7, R13, 0x1, R0, P2 ;  /* 0x000000010d077824 */ /* 0x000fc400010e0600 */
[----:B-1----:R-:W-:Y:S01]  /*cfe0*/  IMAD.MOV.U32 R166, RZ, RZ, R2 ;  /* 0x000000ffffa67224 */ /* 0x002fe200078e0002 */
[----:B------:R-:W-:Y:S02]  /*cff0*/  MOV R167, R3 ;  /* 0x0000000300a77202 */ /* 0x000fe40000000f00 */
[----:B------:R2:W5:Y:S01]  /*d000*/  LDL.LU.64 R2, [R1] ;  /* 0x0000000001027983 */ /* 0x0005620000300a00 */
        /* <DEDUP_REMOVED lines=23> */
.L_x_5584:
[----:B------:R-:W-:Y:S05]  /*d180*/  BSYNC.RECONVERGENT B1 ;  /* 0x0000000000017941 */ /* 0x000fea0003800200 */
.L_x_5583:
[----:B--2---:R-:W2:Y:S01]  /*d190*/  S2R R167, SR_TID.X ;  /* 0x0000000000a77919 */ /* 0x004ea20000002100 */
[----:B------:R-:W-:Y:S02]  /*d1a0*/  VIADD R0, R189, 0x8 ;  /* 0x00000008bd007836 */ /* 0x000fe40000000000 */
[----:B--2---:R-:W-:-:S05]  /*d1b0*/  IMAD.SHL.U32 R46, R167, 0x2, RZ ;  /* 0x00000002a72e7824 */ /* 0x004fca00078e00ff */
[----:B------:R-:W-:-:S05]  /*d1c0*/  LOP3.LUT R46, R46, 0x6, RZ, 0xc0, !PT ;  /* 0x000000062e2e7812 */ /* 0x000fca00078ec0ff */
[----:B-----5:R-:W-:-:S04]  /*d1d0*/  IMAD R59, R3, 0x100, R46 ;  /* 0x00000100033b7824 */ /* 0x020fc800078e022e */
[C---:B------:R-:W-:Y:S01]  /*d1e0*/  IMAD.IADD R13, R59.reuse, 0x1, R182 ;  /* 0x000000013b0d7824 */ /* 0x040fe200078e02b6 */
[C---:B------:R-:W-:Y:S01]  /*d1f0*/  ISETP.GE.AND P3, PT, R59.reuse, R192, PT ;  /* 0x000000c03b00720c */ /* 0x040fe20003f66270 */
[C---:B-1----:R-:W-:Y:S01]  /*d200*/  VIADD R4, R59.reuse, 0x1 ;  /* 0x000000013b047836 */ /* 0x042fe20000000000 */
[----:B------:R-:W-:Y:S01]  /*d210*/  ISETP.GE.AND P1, PT, R59, R191, PT ;  /* 0x000000bf3b00720c */ /* 0x000fe20003f26270 */
[--C-:B------:R-:W-:Y:S01]  /*d220*/  IMAD.IADD R22, R0, 0x1, -R13.reuse ;  /* 0x0000000100167824 */ /* 0x100fe200078e0a0d */
[C-C-:B------:R-:W-:Y:S01]  /*d230*/  IADD3 R30, PT, PT, R189.reuse, -0x1, -R13.reuse ;  /* 0xffffffffbd1e7810 */ /* 0x140fe20007ffe80d */
[----:B------:R-:W-:Y:S01]  /*d240*/  IMAD.IADD R6, R189, 0x1, -R13 ;  /* 0x00000001bd067824 */ /* 0x000fe200078e0a0d */
[----:B------:R-:W-:Y:S01]  /*d250*/  ISETP.GE.AND P6, PT, R4, R193, PT ;  /* 0x000000c10400720c */ /* 0x000fe20003fc6270 */
[C---:B------:R-:W-:Y:S01]  /*d260*/  VIADD R7, R59.reuse, 0x8 ;  /* 0x000000083b077836 */ /* 0x040fe20000000000 */
[----:B------:R-:W-:Y:S01]  /*d270*/  IABS R22, R22 ;  /* 0x0000001600167213 */ /* 0x000fe20000000000 */
[----:B------:R-:W-:Y:S01]  /*d280*/  VIADD R8, R6, 0xfffffff8 ;  /* 0xfffffff806087836 */ /* 0x000fe20000000000 */
[----:B------:R-:W-:Y:S01]  /*d290*/  IABS R30, R30 ;  /* 0x0000001e001e7213 */ /* 0x000fe20000000000 */
[C---:B------:R-:W-:Y:S01]  /*d2a0*/  VIADD R36, R59.reuse, 0x20 ;  /* 0x000000203b247836 */ /* 0x040fe20000000000 */
[----:B------:R-:W-:Y:S01]  /*d2b0*/  I2FP.F32.S32 R22, R22 ;  /* 0x0000001600167245 */ /* 0x000fe20000201400 */
[----:B------:R-:W-:Y:S01]  /*d2c0*/  VIADD R37, R59, 0x28 ;  /* 0x000000283b257836 */ /* 0x000fe20000000000 */
[----:B------:R-:W-:-:S02]  /*d2d0*/  ISETP.GE.AND P2, PT, R4, R190, PT ;  /* 0x000000be0400720c */ /* 0x000fc40003f46270 */
[----:B------:R-:W-:Y:S01]  /*d2e0*/  ISETP.GE.AND P4, PT, R4, R192, PT ;  /* 0x000000c00400720c */ /* 0x000fe20003f86270 */
[----:B------:R-:W-:Y:S01]  /*d2f0*/  FFMA.FTZ R22, -R188, R22, R97 ;  /* 0x00000016bc167223 */ /* 0x000fe20000010161 */
[----:B------:R-:W-:Y:S02]  /*d300*/  ISETP.GE.AND P0, PT, R4, R191, PT ;  /* 0x000000bf0400720c */ /* 0x000fe40003f06270 */
[----:B------:R-:W-:Y:S02]  /*d310*/  IADD3 R4, PT, PT, R0, -0x1, -R13 ;  /* 0xffffffff00047810 */ /* 0x000fe40007ffe80d */
[----:B------:R-:W-:Y:S02]  /*d320*/  I2FP.F32.S32 R30, R30 ;  /* 0x0000001e001e7245 */ /* 0x000fe40000201400 */
[----:B------:R-:W-:Y:S02]  /*d330*/  IABS R4, R4 ;  /* 0x0000000400047213 */ /* 0x000fe40000000000 */
[----:B------:R-:W-:Y:S01]  /*d340*/  FSEL R22, R22, -INF , P3 ;  /* 0xff80000016167808 */ /* 0x000fe20001800000 */
[----:B------:R-:W-:Y:S01]  /*d350*/  FFMA.FTZ R30, -R188, R30, R99 ;  /* 0x0000001ebc1e7223 */ /* 0x000fe20000010163 */
[----:B------:R-:W-:-:S02]  /*d360*/  IABS R8, R8 ;  /* 0x0000000800087213 */ /* 0x000fc40000000000 */
[----:B------:R-:W-:Y:S02]  /*d370*/  I2FP.F32.S32 R4, R4 ;  /* 0x0000000400047245 */ /* 0x000fe40000201400 */
[----:B------:R-:W-:Y:S02]  /*d380*/  FSEL R22, R22, -INF , !P1 ;  /* 0xff80000016167808 */ /* 0x000fe40004800000 */
[----:B------:R-:W-:Y:S01]  /*d390*/  FSEL R30, R30, -INF , P6 ;  /* 0xff8000001e1e7808 */ /* 0x000fe20003000000 */
[----:B------:R-:W-:Y:S01]  /*d3a0*/  FFMA.FTZ R95, -R188, R4, R95 ;  /* 0x00000004bc5f7223 */ /* 0x000fe2000001015f */
[----:B------:R-:W-:Y:S01]  /*d3b0*/  ISETP.GE.AND P5, PT, R7, R193, PT ;  /* 0x000000c10700720c */ /* 0x000fe20003fa6270 */
[----:B------:R-:W-:Y:S01]  /*d3c0*/  VIADD R4, R59, 0x9 ;  /* 0x000000093b047836 */ /* 0x000fe20000000000 */
[C---:B------:R-:W-:Y:S02]  /*d3d0*/  ISETP.GE.AND P3, PT, R7.reuse, R190, PT ;  /* 0x000000be0700720c */ /* 0x040fe40003f66270 */
[----:B------:R-:W-:-:S02]  /*d3e0*/  ISETP.GE.AND P1, PT, R7, R192, PT ;  /* 0x000000c00700720c */ /* 0x000fc40003f26270 */
[----:B------:R-:W-:Y:S02]  /*d3f0*/  I2FP.F32.S32 R8, R8 ;  /* 0x0000000800087245 */ /* 0x000fe40000201400 */
[----:B------:R-:W-:Y:S02]  /*d400*/  ISETP.GE.AND P6, PT, R7, R191, PT ;  /* 0x000000bf0700720c */ /* 0x000fe40003fc6270 */
[C---:B------:R-:W-:Y:S01]  /*d410*/  IADD3 R7, PT, PT, R189.reuse, -0x9, -R13 ;  /* 0xfffffff7bd077810 */ /* 0x040fe20007ffe80d */
[----:B------:R-:W-:Y:S01]  /*d420*/  FFMA.FTZ R61, -R188, R8, R93 ;  /* 0x00000008bc3d7223 */ /* 0x000fe2000001015d */
[----:B------:R-:W-:Y:S02]  /*d430*/  IABS R120, R6 ;  /* 0x0000000600787213 */ /* 0x000fe40000000000 */
[----:B------:R-:W-:Y:S02]  /*d440*/  IADD3 R96, PT, PT, R189, -0x29, -R13 ;  /* 0xffffffd7bd607810 */ /* 0x000fe40007ffe80d */
[----:B------:R-:W-:-:S02]  /*d450*/  IABS R6, R7 ;  /* 0x0000000700067213 */ /* 0x000fc40000000000 */
[----:B------:R-:W-:Y:S02]  /*d460*/  FSEL R7, R95, -INF , P4 ;  /* 0xff8000005f077808 */ /* 0x000fe40002000000 */
[----:B------:R-:W-:Y:S02]  /*d470*/  IABS R96, R96 ;  /* 0x0000006000607213 */ /* 0x000fe40000000000 */
[----:B------:R-:W-:Y:S02]  /*d480*/  FSEL R30, R30, -INF , !P2 ;  /* 0xff8000001e1e7808 */ /* 0x000fe40005000000 */
[----:B------:R-:W-:Y:S02]  /*d490*/  FSEL R7, R7, -INF , !P0 ;  /* 0xff80000007077808 */ /* 0x000fe40004000000 */
[----:B------:R-:W-:Y:S02]  /*d4a0*/  FSEL R61, R61, -INF , P5 ;  /* 0xff8000003d3d7808 */ /* 0x000fe40002800000 */
[----:B------:R-:W-:-:S02]  /*d4b0*/  ISETP.GE.AND P2, PT, R4, R193, PT ;  /* 0x000000c10400720c */ /* 0x000fc40003f46270 */
[C---:B------:R-:W-:Y:S02]  /*d4c0*/  ISETP.GE.AND P4, PT, R4.reuse, R190, PT ;  /* 0x000000be0400720c */ /* 0x040fe40003f86270 */
[C---:B------:R-:W-:Y:S02]  /*d4d0*/  ISETP.GE.AND P0, PT, R4.reuse, R192, PT ;  /* 0x000000c00400720c */ /* 0x040fe40003f06270 */
[----:B------:R-:W-:Y:S02]  /*d4e0*/  ISETP.GE.AND P5, PT, R4, R191, PT ;  /* 0x000000bf0400720c */ /* 0x000fe40003fa6270 */
[--C-:B------:R-:W-:Y:S02]  /*d4f0*/  IADD3 R4, PT, PT, R0, -0x9, -R13.reuse ;  /* 0xfffffff700047810 */ /* 0x100fe40007ffe80d */
[----:B------:R-:W-:Y:S02]  /*d500*/  IADD3 R8, PT, PT, R189, -0x10, -R13 ;  /* 0xfffffff0bd087810 */ /* 0x000fe40007ffe80d */
[----:B------:R-:W-:-:S02]  /*d510*/  I2FP.F32.S32 R96, R96 ;  /* 0x0000006000607245 */ /* 0x000fc40000201400 */
[----:B------:R-:W-:Y:S02]  /*d520*/  I2FP.F32.S32 R120, R120 ;  /* 0x0000007800787245 */ /* 0x000fe40000201400 */
[----:B------:R-:W-:Y:S01]  /*d530*/  I2FP.F32.S32 R6, R6 ;  /* 0x0000000600067245 */ /* 0x000fe20000201400 */
[C---:B------:R-:W-:Y:S01]  /*d540*/  FFMA.FTZ R51, -R188.reuse, R96, R51 ;  /* 0x00000060bc337223 */ /* 0x040fe20000010133 */
[----:B------:R-:W-:Y:S01]  /*d550*/  IABS R4, R4 ;  /* 0x0000000400047213 */ /* 0x000fe20000000000 */
[C---:B------:R-:W-:Y:S01]  /*d560*/  FFMA.FTZ R89, -R188.reuse, R120, R89 ;  /* 0x00000078bc597223 */ /* 0x040fe20000010159 */
[----:B------:R-:W-:Y:S01]  /*d570*/  IABS R8, R8 ;  /* 0x0000000800087213 */ /* 0x000fe20000000000 */
[----:B------:R-:W-:Y:S01]  /*d580*/  FFMA.FTZ R91, -R188, R6, R91 ;  /* 0x00000006bc5b7223 */ /* 0x000fe2000001015b */
[--C-:B------:R-:W-:Y:S01]  /*d590*/  IADD3 R26, PT, PT, R189, -0x18, -R13.reuse ;  /* 0xffffffe8bd1a7810 */ /* 0x100fe20007ffe80d */
[----:B------:R-:W-:Y:S01]  /*d5a0*/  VIADD R6, R59, 0x10 ;  /* 0x000000103b067836 */ /* 0x000fe20000000000 */
[----:B------:R-:W-:-:S02]  /*d5b0*/  IADD3 R96, PT, PT, R189, -0x31, -R13 ;  /* 0xffffffcfbd607810 */ /* 0x000fc40007ffe80d */
[----:B------:R-:W-:Y:S02]  /*d5c0*/  I2FP.F32.S32 R4, R4 ;  /* 0x0000000400047245 */ /* 0x000fe40000201400 */
[----:B------:R-:W-:Y:S01]  /*d5d0*/  I2FP.F32.S32 R12, R8 ;  /* 0x00000008000c7245 */ /* 0x000fe20000201400 */
[----:B------:R-:W-:Y:S01]  /*d5e0*/  VIADD R8, R59, 0x18 ;  /* 0x000000183b087836 */ /* 0x000fe20000000000 */
[----:B------:R-:W-:Y:S01]  /*d5f0*/  IABS R26, R26 ;  /* 0x0000001a001a7213 */ /* 0x000fe20000000000 */
[C---:B------:R-:W-:Y:S01]  /*d600*/  FFMA.FTZ R40, -R188.reuse, R4, R87 ;  /* 0x00000004bc287223 */ /* 0x040fe20000010157 */
[----:B------:R-:W-:Y:S01]  /*d610*/  IABS R96, R96 ;  /* 0x0000006000607213 */ /* 0x000fe20000000000 */
[----:B------:R-:W-:Y:S01]  /*d620*/  FFMA.FTZ R12, -R188, R12, R85 ;  /* 0x0000000cbc0c7223 */ /* 0x000fe20000010155 */
[----:B------:R-:W-:Y:S01]  /*d630*/  FSEL R20, R89, -INF , P1 ;  /* 0xff80000059147808 */ /* 0x000fe20000800000 */
[----:B------:R-:W-:Y:S01]  /*d640*/  VIADD R4, R59, 0x11 ;  /* 0x000000113b047836 */ /* 0x000fe20000000000 */
[----:B------:R-:W-:-:S02]  /*d650*/  FSEL R28, R91, -INF , P2 ;  /* 0xff8000005b1c7808 */ /* 0x000fc40001000000 */
[----:B------:R-:W-:Y:S02]  /*d660*/  I2FP.F32.S32 R26, R26 ;  /* 0x0000001a001a7245 */ /* 0x000fe40000201400 */
[----:B------:R-:W-:Y:S02]  /*d670*/  ISETP.GE.AND P1, PT, R6, R193, PT ;  /* 0x000000c10600720c */ /* 0x000fe40003f26270 */
[----:B------:R-:W-:Y:S01]  /*d680*/  I2FP.F32.S32 R96, R96 ;  /* 0x0000006000607245 */ /* 0x000fe20000201400 */
[----:B------:R-:W-:Y:S01]  /*d690*/  FFMA.FTZ R26, -R188, R26, R77 ;  /* 0x0000001abc1a7223 */ /* 0x000fe2000001014d */
[----:B------:R-:W-:Y:S02]  /*d6a0*/  FSEL R20, R20, -INF , !P6 ;  /* 0xff80000014147808 */ /* 0x000fe40007000000 */
[----:B------:R-:W-:Y:S01]  /*d6b0*/  FSEL R28, R28, -INF , !P4 ;  /* 0xff8000001c1c7808 */ /* 0x000fe20006000000 */
[----:B------:R-:W-:Y:S01]  /*d6c0*/  FFMA.FTZ R77, -R188, R96, R43 ;  /* 0x00000060bc4d7223 */ /* 0x000fe2000001012b */
[----:B------:R-:W-:-:S02]  /*d6d0*/  ISETP.GE.AND P6, PT, R6, R190, PT ;  /* 0x000000be0600720c */ /* 0x000fc40003fc6270 */
[C---:B------:R-:W-:Y:S02]  /*d6e0*/  ISETP.GE.AND P2, PT, R6.reuse, R192, PT ;  /* 0x000000c00600720c */ /* 0x040fe40003f46270 */
[----:B------:R-:W-:Y:S02]  /*d6f0*/  ISETP.GE.AND P4, PT, R6, R191, PT ;  /* 0x000000bf0600720c */ /* 0x000fe40003f86270 */
[--C-:B------:R-:W-:Y:S02]  /*d700*/  IADD3 R6, PT, PT, R0, -0x10, -R13.reuse ;  /* 0xfffffff000067810 */ /* 0x100fe40007ffe80d */
[----:B------:R-:W-:Y:S02]  /*d710*/  IADD3 R24, PT, PT, R189, -0x11, -R13 ;  /* 0xffffffefbd187810 */ /* 0x000fe40007ffe80d */
[----:B------:R-:W-:Y:S02]  /*d720*/  FSEL R40, R40, -INF , P0 ;  /* 0xff80000028287808 */ /* 0x000fe40000000000 */
[----:B------:R-:W-:-:S02]  /*d730*/  FSEL R12, R12, -INF , P1 ;  /* 0xff8000000c0c7808 */ /* 0x000fc40000800000 */
[----:B------:R-:W-:Y:S02]  /*d740*/  IADD3 R96, PT, PT, R189, -0x38, -R13 ;  /* 0xffffffc8bd607810 */ /* 0x000fe40007ffe80d */
[----:B------:R-:W-:Y:S02]  /*d750*/  IABS R6, R6 ;  /* 0x0000000600067213 */ /* 0x000fe40000000000 */
[----:B------:R-:W-:Y:S02]  /*d760*/  IABS R24, R24 ;  /* 0x0000001800187213 */ /* 0x000fe40000000000 */
[----:B------:R-:W-:Y:S02]  /*d770*/  FSEL R40, R40, -INF , !P5 ;  /* 0xff80000028287808 */ /* 0x000fe40006800000 */
[----:B------:R-:W-:Y:S02]  /*d780*/  FSEL R12, R12, -INF , !P6 ;  /* 0xff8000000c0c7808 */ /* 0x000fe40007000000 */
[----:B------:R-:W-:-:S02]  /*d790*/  ISETP.GE.AND P0, PT, R4, R193, PT ;  /* 0x000000c10400720c */ /* 0x000fc40003f06270 */
[C---:B------:R-:W-:Y:S02]  /*d7a0*/  ISETP.GE.AND P5, PT, R4.reuse, R190, PT ;  /* 0x000000be0400720c */ /* 0x040fe40003fa6270 */
[C---:B------:R-:W-:Y:S02]  /*d7b0*/  ISETP.GE.AND P1, PT, R4.reuse, R192, PT ;  /* 0x000000c00400720c */ /* 0x040fe40003f26270 */
[----:B------:R-:W-:Y:S02]  /*d7c0*/  ISETP.GE.AND P6, PT, R4, R191, PT ;  /* 0x000000bf0400720c */ /* 0x000fe40003fc6270 */
[----:B------:R-:W-:Y:S02]  /*d7d0*/  IADD3 R4, PT, PT, R0, -0x11, -R13 ;  /* 0xffffffef00047810 */ /* 0x000fe40007ffe80d */
[----:B------:R-:W-:Y:S02]  /*d7e0*/  IABS R96, R96 ;  /* 0x0000006000607213 */ /* 0x000fe40000000000 */
[----:B------:R-:W-:-:S02]  /*d7f0*/  I2FP.F32.S32 R6, R6 ;  /* 0x0000000600067245 */ /* 0x000fc40000201400 */
[----:B------:R-:W-:Y:S02]  /*d800*/  I2FP.F32.S32 R24, R24 ;  /* 0x0000001800187245 */ /* 0x000fe40000201400 */
[----:B------:R-:W-:Y:S01]  /*d810*/  IABS R4, R4 ;  /* 0x0000000400047213 */ /* 0x000fe20000000000 */
[C---:B------:R-:W-:Y:S01]  /*d820*/  FFMA.FTZ R6, -R188.reuse, R6, R81 ;  /* 0x00000006bc067223 */ /* 0x040fe20000010151 */
[----:B------:R-:W-:Y:S01]  /*d830*/  I2FP.F32.S32 R96, R96 ;  /* 0x0000006000607245 */ /* 0x000fe20000201400 */
[----:B------:R-:W-:Y:S01]  /*d840*/  FFMA.FTZ R24, -R188, R24, R83 ;  /* 0x00000018bc187223 */ /* 0x000fe20000010153 */
[----:B------:R-:W-:Y:S02]  /*d850*/  I2FP.F32.S32 R4, R4 ;  /* 0x0000000400047245 */ /* 0x000fe40000201400 */
[----:B------:R-:W-:Y:S01]  /*d860*/  FSEL R6, R6, -INF , P2 ;  /* 0xff80000006067808 */ /* 0x000fe20001000000 */
[C---:B------:R-:W-:Y:S01]  /*d870*/  FFMA.FTZ R105, -R188.reuse, R96, R105 ;  /* 0x00000060bc697223 */ /* 0x040fe20000010169 */
[----:B------:R-:W-:Y:S01]  /*d880*/  IADD3 R96, PT, PT, R189, -0x39, -R13 ;  /* 0xffffffc7bd607810 */ /* 0x000fe20007ffe80d */
[----:B------:R-:W-:Y:S01]  /*d890*/  FFMA.FTZ R4, -R188, R4, R79 ;  /* 0x00000004bc047223 */ /* 0x000fe2000001014f */
[----:B------:R-:W-:-:S02]  /*d8a0*/  FSEL R24, R24, -INF , P0 ;  /* 0xff80000018187808 */ /* 0x000fc40000000000 */
[----:B------:R-:W-:Y:S02]  /*d8b0*/  ISETP.GE.AND P2, PT, R8, R193, PT ;  /* 0x000000c10800720c */ /* 0x000fe40003f46270 */
[----:B------:R-:W-:Y:S02]  /*d8c0*/  IABS R96, R96 ;  /* 0x0000006000607213 */ /* 0x000fe40000000000 */
[----:B------:R-:W-:Y:S02]  /*d8d0*/  FSEL R6, R6, -INF , !P4 ;  /* 0xff80000006067808 */ /* 0x000fe40006000000 */
[----:B------:R-:W-:Y:S02]  /*d8e0*/  FSEL R24, R24, -INF , !P5 ;  /* 0xff80000018187808 */ /* 0x000fe40006800000 */
        /* <DEDUP_REMOVED lines=8> */
[----:B------:R-:W-:-:S02]  /*d970*/  I2FP.F32.S32 R96, R96 ;  /* 0x0000006000607245 */ /* 0x000fc40000201400 */
[----:B------:R-:W-:Y:S02]  /*d980*/  IABS R34, R34 ;  /* 0x0000002200227213 */ /* 0x000fe40000000000 */
[----:B------:R-:W-:Y:S01]  /*d990*/  IABS R18, R18 ;  /* 0x0000001200127213 */ /* 0x000fe20000000000 */
[----:B------:R-:W-:Y:S01]  /*d9a0*/  FFMA.FTZ R107, -R188, R96, R107 ;  /* 0x00000060bc6b7223 */ /* 0x000fe2000001016b */
[----:B------:R-:W-:Y:S02]  /*d9b0*/  FSEL R4, R4, -INF , !P6 ;  /* 0xff80000004047808 */ /* 0x000fe40007000000 */
[----:B------:R-:W-:Y:S02]  /*d9c0*/  FSEL R26, R26, -INF , !P4 ;  /* 0xff8000001a1a7808 */ /* 0x000fe40006000000 */
[C---:B------:R-:W-:Y:S02]  /*d9d0*/  ISETP.GE.AND P1, PT, R8.reuse, R193, PT ;  /* 0x000000c10800720c */ /* 0x040fe40003f26270 */
[----:B------:R-:W-:-:S02]  /*d9e0*/  ISETP.GE.AND P6, PT, R8, R190, PT ;  /* 0x000000be0800720c */ /* 0x000fc40003fc6270 */
[C---:B------:R-:W-:Y:S02]  /*d9f0*/  ISETP.GE.AND P2, PT, R8.reuse, R192, PT ;  /* 0x000000c00800720c */ /* 0x040fe40003f46270 */
[----:B------:R-:W-:Y:S02]  /*da00*/  ISETP.GE.AND P4, PT, R8, R191, PT ;  /* 0x000000bf0800720c */ /* 0x000fe40003f86270 */
[--C-:B------:R-:W-:Y:S02]  /*da10*/  IADD3 R8, PT, PT, R0, -0x19, -R13.reuse ;  /* 0xffffffe700087810 */ /* 0x100fe40007ffe80d */
[C-C-:B------:R-:W-:Y:S02]  /*da20*/  IADD3 R10, PT, PT, R189.reuse, -0x20, -R13.reuse ;  /* 0xffffffe0bd0a7810 */ /* 0x140fe40007ffe80d */
[----:B------:R-:W-:Y:S02]  /*da30*/  IADD3 R96, PT, PT, R189, -0x40, -R13 ;  /* 0xffffffc0bd607810 */ /* 0x000fe40007ffe80d */
[----:B------:R-:W-:-:S02]  /*da40*/  I2FP.F32.S32 R34, R34 ;  /* 0x0000002200227245 */ /* 0x000fc40000201400 */
[----:B------:R-:W-:Y:S02]  /*da50*/  I2FP.F32.S32 R18, R18 ;  /* 0x0000001200127245 */ /* 0x000fe40000201400 */
[----:B------:R-:W-:Y:S01]  /*da60*/  IABS R8, R8 ;  /* 0x0000000800087213 */ /* 0x000fe20000000000 */
[C---:B------:R-:W-:Y:S01]  /*da70*/  FFMA.FTZ R34, -R188.reuse, R34, R73 ;  /* 0x00000022bc227223 */ /* 0x040fe20000010149 */
[----:B------:R-:W-:Y:S01]  /*da80*/  IABS R10, R10 ;  /* 0x0000000a000a7213 */ /* 0x000fe20000000000 */
[----:B------:R-:W-:Y:S01]  /*da90*/  FFMA.FTZ R18, -R188, R18, R75 ;  /* 0x00000012bc127223 */ /* 0x000fe2000001014b */
[----:B------:R-:W-:Y:S02]  /*daa0*/  IABS R96, R96 ;  /* 0x0000006000607213 */ /* 0x000fe40000000000 */
[----:B------:R-:W-:Y:S02]  /*dab0*/  I2FP.F32.S32 R8, R8 ;  /* 0x0000000800087245 */ /* 0x000fe40000201400 */
[----:B------:R-:W-:-:S02]  /*dac0*/  I2FP.F32.S32 R10, R10 ;  /* 0x0000000a000a7245 */ /* 0x000fc40000201400 */
[----:B------:R-:W-:Y:S01]  /*dad0*/  I2FP.F32.S32 R96, R96 ;  /* 0x0000006000607245 */ /* 0x000fe20000201400 */
[----:B------:R-:W-:Y:S01]  /*dae0*/  FFMA.FTZ R71, -R188, R8, R71 ;  /* 0x00000008bc477223 */ /* 0x000fe20000010147 */
[----:B------:R-:W-:Y:S01]  /*daf0*/  FSEL R34, R34, -INF , P0 ;  /* 0xff80000022227808 */ /* 0x000fe20000000000 */
[----:B------:R-:W-:Y:S01]  /*db00*/  FFMA.FTZ R69, -R188, R10, R69 ;  /* 0x0000000abc457223 */ /* 0x000fe20000010145 */
[----:B------:R-:W-:Y:S01]  /*db10*/  FSEL R18, R18, -INF , P1 ;  /* 0xff80000012127808 */ /* 0x000fe20000800000 */
[----:B------:R-:W-:Y:S01]  /*db20*/  FFMA.FTZ R83, -R188, R96, R113 ;  /* 0x00000060bc537223 */ /* 0x000fe20000010171 */
[----:B------:R-:W-:Y:S01]  /*db30*/  ISETP.GE.AND P0, PT, R36, R193, PT ;  /* 0x000000c12400720c */ /* 0x000fe20003f06270 */
[----:B------:R-:W-:Y:S01]  /*db40*/  VIADD R10, R59, 0x21 ;  /* 0x000000213b0a7836 */ /* 0x000fe20000000000 */
[----:B------:R-:W-:Y:S02]  /*db50*/  IADD3 R96, PT, PT, R189, -0x41, -R13 ;  /* 0xffffffbfbd607810 */ /* 0x000fe40007ffe80d */
[----:B------:R-:W-:-:S02]  /*db60*/  FSEL R34, R34, -INF , !P5 ;  /* 0xff80000022227808 */ /* 0x000fc40006800000 */
[----:B------:R-:W-:Y:S02]  /*db70*/  FSEL R18, R18, -INF , !P6 ;  /* 0xff80000012127808 */ /* 0x000fe40007000000 */
[C---:B------:R-:W-:Y:S02]  /*db80*/  ISETP.GE.AND P5, PT, R36.reuse, R190, PT ;  /* 0x000000be2400720c */ /* 0x040fe40003fa6270 */
[C---:B------:R-:W-:Y:S02]  /*db90*/  ISETP.GE.AND P1, PT, R36.reuse, R192, PT ;  /* 0x000000c02400720c */ /* 0x040fe40003f26270 */
[----:B------:R-:W-:Y:S02]  /*dba0*/  ISETP.GE.AND P6, PT, R36, R191, PT ;  /* 0x000000bf2400720c */ /* 0x000fe40003fc6270 */
[--C-:B------:R-:W-:Y:S02]  /*dbb0*/  IADD3 R8, PT, PT, R0, -0x20, -R13.reuse ;  /* 0xffffffe000087810 */ /* 0x100fe40007ffe80d */
[----:B------:R-:W-:-:S02]  /*dbc0*/  IADD3 R36, PT, PT, R189, -0x21, -R13 ;  /* 0xffffffdfbd247810 */ /* 0x000fc40007ffe80d */
[----:B------:R-:W-:Y:S02]  /*dbd0*/  FSEL R118, R71, -INF , P2 ;  /* 0xff80000047767808 */ /* 0x000fe40001000000 */
[----:B------:R-:W-:Y:S02]  /*dbe0*/  FSEL R128, R69, -INF , P0 ;  /* 0xff80000045807808 */ /* 0x000fe40000000000 */
[----:B------:R-:W-:Y:S02]  /*dbf0*/  IABS R96, R96 ;  /* 0x0000006000607213 */ /* 0x000fe40000000000 */
[----:B------:R-:W-:Y:S02]  /*dc00*/  IABS R8, R8 ;  /* 0x0000000800087213 */ /* 0x000fe40000000000 */
[----:B------:R-:W-:Y:S02]  /*dc10*/  IABS R36, R36 ;  /* 0x0000002400247213 */ /* 0x000fe40000000000 */
[----:B------:R-:W-:-:S02]  /*dc20*/  FSEL R118, R118, -INF , !P4 ;  /* 0xff80000076767808 */ /* 0x000fc40006000000 */
[----:B------:R-:W-:Y:S02]  /*dc30*/  FSEL R128, R128, -INF , !P5 ;  /* 0xff80000080807808 */ /* 0x000fe40006800000 */
[----:B------:R-:W-:Y:S02]  /*dc40*/  I2FP.F32.S32 R96, R96 ;  /* 0x0000006000607245 */ /* 0x000fe40000201400 */
[C---:B------:R-:W-:Y:S02]  /*dc50*/  ISETP.GE.AND P2, PT, R10.reuse, R193, PT ;  /* 0x000000c10a00720c */ /* 0x040fe40003f46270 */
[----:B------:R-:W-:Y:S01]  /*dc60*/  ISETP.GE.AND P4, PT, R10, R190, PT ;  /* 0x000000be0a00720c */ /* 0x000fe20003f86270 */
[----:B------:R-:W-:Y:S01]  /*dc70*/  FFMA.FTZ R115, -R188, R96, R115 ;  /* 0x00000060bc737223 */ /* 0x000fe20000010173 */
[C---:B------:R-:W-:Y:S02]  /*dc80*/  ISETP.GE.AND P0, PT, R10.reuse, R192, PT ;  /* 0x000000c00a00720c */ /* 0x040fe40003f06270 */
[----:B------:R-:W-:-:S02]  /*dc90*/  ISETP.GE.AND P5, PT, R10, R191, PT ;  /* 0x000000bf0a00720c */ /* 0x000fc40003fa6270 */
[--C-:B------:R-:W-:Y:S02]  /*dca0*/  IADD3 R10, PT, PT, R0, -0x21, -R13.reuse ;  /* 0xffffffdf000a7810 */ /* 0x100fe40007ffe80d */
[C---:B------:R-:W-:Y:S02]  /*dcb0*/  IADD3 R38, PT, PT, R189.reuse, -0x28, -R13 ;  /* 0xffffffd8bd267810 */ /* 0x040fe40007ffe80d */
[----:B------:R-:W-:Y:S02]  /*dcc0*/  I2FP.F32.S32 R8, R8 ;  /* 0x0000000800087245 */ /* 0x000fe40000201400 */
[----:B------:R-:W-:Y:S02]  /*dcd0*/  I2FP.F32.S32 R36, R36 ;  /* 0x0000002400247245 */ /* 0x000fe40000201400 */
[----:B------:R-:W-:Y:S01]  /*dce0*/  IABS R10, R10 ;  /* 0x0000000a000a7213 */ /* 0x000fe20000000000 */
[C---:B------:R-:W-:Y:S01]  /*dcf0*/  FFMA.FTZ R8, -R188.reuse, R8, R65 ;  /* 0x00000008bc087223 */ /* 0x040fe20000010141 */
[----:B------:R-:W-:Y:S01]  /*dd00*/  IABS R38, R38 ;  /* 0x0000002600267213 */ /* 0x000fe20000000000 */
[----:B------:R-:W-:Y:S01]  /*dd10*/  FFMA.FTZ R36, -R188, R36, R67 ;  /* 0x00000024bc247223 */ /* 0x000fe20000010143 */
[----:B------:R-:W-:-:S02]  /*dd20*/  IADD3 R96, PT, PT, R189, -0x48, -R13 ;  /* 0xffffffb8bd607810 */ /* 0x000fc40007ffe80d */
[----:B------:R-:W-:Y:S02]  /*dd30*/  I2FP.F32.S32 R10, R10 ;  /* 0x0000000a000a7245 */ /* 0x000fe40000201400 */
[----:B------:R-:W-:Y:S02]  /*dd40*/  I2FP.F32.S32 R38, R38 ;  /* 0x0000002600267245 */ /* 0x000fe40000201400 */
[----:B------:R-:W-:Y:S01]  /*dd50*/  IABS R96, R96 ;  /* 0x0000006000607213 */ /* 0x000fe20000000000 */
[----:B------:R-:W-:Y:S01]  /*dd60*/  FFMA.FTZ R10, -R188, R10, R55 ;  /* 0x0000000abc0a7223 */ /* 0x000fe20000010137 */
[----:B------:R-:W-:Y:S01]  /*dd70*/  FSEL R8, R8, -INF , P1 ;  /* 0xff80000008087808 */ /* 0x000fe20000800000 */
[----:B------:R-:W-:Y:S01]  /*dd80*/  FFMA.FTZ R38, -R188, R38, R53 ;  /* 0x00000026bc267223 */ /* 0x000fe20000010135 */
[----:B------:R-:W-:Y:S02]  /*dd90*/  FSEL R36, R36, -INF , P2 ;  /* 0xff80000024247808 */ /* 0x000fe40001000000 */
[----:B------:R-:W-:-:S02]  /*dda0*/  I2FP.F32.S32 R96, R96 ;  /* 0x0000006000607245 */ /* 0x000fc40000201400 */
[C---:B------:R-:W-:Y:S02]  /*ddb0*/  ISETP.GE.AND P1, PT, R37.reuse, R193, PT ;  /* 0x000000c12500720c */ /* 0x040fe40003f26270 */
[----:B------:R-:W-:Y:S01]  /*ddc0*/  FSEL R8, R8, -INF , !P6 ;  /* 0xff80000008087808 */ /* 0x000fe20007000000 */
[----:B------:R-:W-:Y:S01]  /*ddd0*/  FFMA.FTZ R121, -R188, R96, R121 ;  /* 0x00000060bc797223 */ /* 0x000fe20000010179 */
[----:B------:R-:W-:Y:S02]  /*dde0*/  FSEL R36, R36, -INF , !P4 ;  /* 0xff80000024247808 */ /* 0x000fe40006000000 */
[C---:B------:R-:W-:Y:S02]  /*ddf0*/  ISETP.GE.AND P6, PT, R37.reuse, R190, PT ;  /* 0x000000be2500720c */ /* 0x040fe40003fc6270 */
[C---:B------:R-:W-:Y:S02]  /*de00*/  ISETP.GE.AND P2, PT, R37.reuse, R192, PT ;  /* 0x000000c02500720c */ /* 0x040fe40003f46270 */
[----:B------:R-:W-:Y:S01]  /*de10*/  ISETP.GE.AND P4, PT, R37, R191, PT ;  /* 0x000000bf2500720c */ /* 0x000fe20003f86270 */
[----:B------:R-:W-:Y:S01]  /*de20*/  VIADD R37, R59, 0x29 ;  /* 0x000000293b257836 */ /* 0x000fe20000000000 */
[----:B------:R-:W-:-:S02]  /*de30*/  FSEL R10, R10, -INF , P0 ;  /* 0xff8000000a0a7808 */ /* 0x000fc40000000000 */
[----:B------:R-:W-:Y:S02]  /*de40*/  FSEL R38, R38, -INF , P1 ;  /* 0xff80000026267808 */ /* 0x000fe40000800000 */
[--C-:B------:R-:W-:Y:S02]  /*de50*/  IADD3 R96, PT, PT, R189, -0x49, -R13.reuse ;  /* 0xffffffb7bd607810 */ /* 0x100fe40007ffe80d */
[----:B------:R-:W-:Y:S02]  /*de60*/  IADD3 R112, PT, PT, R0, -0x28, -R13 ;  /* 0xffffffd800707810 */ /* 0x000fe40007ffe80d */
[----:B------:R-:W-:Y:S02]  /*de70*/  FSEL R10, R10, -INF , !P5 ;  /* 0xff8000000a0a7808 */ /* 0x000fe40006800000 */
[----:B------:R-:W-:Y:S02]  /*de80*/  FSEL R38, R38, -INF , !P6 ;  /* 0xff80000026267808 */ /* 0x000fe40007000000 */
[----:B------:R-:W-:-:S02]  /*de90*/  IABS R96, R96 ;  /* 0x0000006000607213 */ /* 0x000fc40000000000 */
[----:B------:R-:W-:Y:S02]  /*dea0*/  IABS R112, R112 ;  /* 0x0000007000707213 */ /* 0x000fe40000000000 */
[C---:B------:R-:W-:Y:S02]  /*deb0*/  ISETP.GE.AND P0, PT, R37.reuse, R193, PT ;  /* 0x000000c12500720c */ /* 0x040fe40003f06270 */
[C---:B------:R-:W-:Y:S02]  /*dec0*/  ISETP.GE.AND P5, PT, R37.reuse, R190, PT ;  /* 0x000000be2500720c */ /* 0x040fe40003fa6270 */
[C---:B------:R-:W-:Y:S02]  /*ded0*/  ISETP.GE.AND P1, PT, R37.reuse, R192, PT ;  /* 0x000000c02500720c */ /* 0x040fe40003f26270 */
[----:B------:R-:W-:Y:S02]  /*dee0*/  ISETP.GE.AND P6, PT, R37, R191, PT ;  /* 0x000000bf2500720c */ /* 0x000fe40003fc6270 */
[----:B------:R-:W-:-:S02]  /*def0*/  IADD3 R37, PT, PT, R0, -0x29, -R13 ;  /* 0xffffffd700257810 */ /* 0x000fc40007ffe80d */
[----:B------:R-:W-:Y:S02]  /*df00*/  IADD3 R166, PT, PT, R189, -0x30, -R13 ;  /* 0xffffffd0bda67810 */ /* 0x000fe40007ffe80d */
        /* <DEDUP_REMOVED lines=9> */
[----:B------:R-:W-:Y:S01]  /*dfa0*/  IADD3 R96, PT, PT, R189, -0x50, -R13 ;  /* 0xffffffb0bd607810 */ /* 0x000fe20007ffe80d */
[----:B------:R-:W-:Y:S01]  /*dfb0*/  FFMA.FTZ R37, -R188, R37, R47 ;  /* 0x00000025bc257223 */ /* 0x000fe2000001012f */
[----:B------:R-:W-:Y:S01]  /*dfc0*/  IADD3 R71, PT, PT, R0, -0x30, -R13 ;  /* 0xffffffd000477810 */ /* 0x000fe20007ffe80d */
[----:B------:R-:W-:Y:S01]  /*dfd0*/  FFMA.FTZ R166, -R188, R166, R45 ;  /* 0x000000a6bca67223 */ /* 0x000fe2000001012d */
[----:B------:R-:W-:Y:S01]  /*dfe0*/  IABS R96, R96 ;  /* 0x0000006000607213 */ /* 0x000fe20000000000 */
[----:B------:R-:W-:Y:S01]  /*dff0*/  VIADD R45, R59, 0x31 ;  /* 0x000000313b2d7836 */ /* 0x000fe20000000000 */
[----:B------:R-:W-:Y:S02]  /*e000*/  FSEL R112, R112, -INF , P2 ;  /* 0xff80000070707808 */ /* 0x000fe40001000000 */
[----:B------:R-:W-:Y:S02]  /*e010*/  ISETP.GE.AND P2, PT, R49, R193, PT ;  /* 0x000000c13100720c */ /* 0x000fe40003f46270 */
[----:B------:R-:W-:-:S02]  /*e020*/  IABS R71, R71 ;  /* 0x0000004700477213 */ /* 0x000fc40000000000 */
[----:B------:R-:W-:Y:S02]  /*e030*/  IADD3 R47, PT, PT, R0, -0x31, -R13 ;  /* 0xffffffcf002f7810 */ /* 0x000fe40007ffe80d */
[----:B------:R-:W-:Y:S02]  /*e040*/  I2FP.F32.S32 R96, R96 ;  /* 0x0000006000607245 */ /* 0x000fe40000201400 */
[----:B------:R-:W-:Y:S02]  /*e050*/  FSEL R112, R112, -INF , !P4 ;  /* 0xff80000070707808 */ /* 0x000fe40006000000 */
[----:B------:R-:W-:Y:S01]  /*e060*/  ISETP.GE.AND P4, PT, R49, R190, PT ;  /* 0x000000be3100720c */ /* 0x000fe20003f86270 */
[----:B------:R-:W-:Y:S01]  /*e070*/  FFMA.FTZ R93, -R188, R96, R129 ;  /* 0x00000060bc5d7223 */ /* 0x000fe20000010181 */
[----:B------:R-:W-:Y:S02]  /*e080*/  FSEL R37, R37, -INF , P1 ;  /* 0xff80000025257808 */ /* 0x000fe40000800000 */
[----:B------:R-:W-:-:S02]  /*e090*/  FSEL R166, R166, -INF , P2 ;  /* 0xff800000a6a67808 */ /* 0x000fc40001000000 */
[----:B------:R-:W-:Y:S02]  /*e0a0*/  I2FP.F32.S32 R71, R71 ;  /* 0x0000004700477245 */ /* 0x000fe40000201400 */
[----:B------:R-:W-:Y:S02]  /*e0b0*/  IABS R43, R47 ;  /* 0x0000002f002b7213 */ /* 0x000fe40000000000 */
[----:B------:R-:W-:Y:S01]  /*e0c0*/  IADD3 R69, PT, PT, R0, -0x38, -R13 ;  /* 0xffffffc800457810 */ /* 0x000fe20007ffe80d */
[----:B------:R-:W-:Y:S01]  /*e0d0*/  FFMA.FTZ R71, -R188, R71, R101 ;  /* 0x00000047bc477223 */ /* 0x000fe20000010165 */
[----:B------:R-:W-:Y:S02]  /*e0e0*/  FSEL R37, R37, -INF , !P6 ;  /* 0xff80000025257808 */ /* 0x000fe40007000000 */
[----:B------:R-:W-:Y:S02]  /*e0f0*/  FSEL R166, R166, -INF , !P4 ;  /* 0xff800000a6a67808 */ /* 0x000fe40006000000 */
[----:B------:R-:W-:-:S02]  /*e100*/  IADD3 R96, PT, PT, R189, -0x51, -R13 ;  /* 0xffffffafbd607810 */ /* 0x000fc40007ffe80d */
[----:B------:R-:W-:Y:S02]  /*e110*/  FSEL R136, R51, -INF , P0 ;  /* 0xff80000033887808 */ /* 0x000fe40000000000 */
[C---:B------:R-:W-:Y:S02]  /*e120*/  ISETP.GE.AND P1, PT, R45.reuse, R193, PT ;  /* 0x000000c12d00720c */ /* 0x040fe40003f26270 */
[C---:B------:R-:W-:Y:S02]  /*e130*/  ISETP.GE.AND P6, PT, R45.reuse, R190, PT ;  /* 0x000000be2d00720c */ /* 0x040fe40003fc6270 */
[C---:B------:R-:W-:Y:S02]  /*e140*/  ISETP.GE.AND P2, PT, R45.reuse, R192, PT ;  /* 0x000000c02d00720c */ /* 0x040fe40003f46270 */
[----:B------:R-:W-:Y:S01]  /*e150*/  ISETP.GE.AND P4, PT, R45, R191, PT ;  /* 0x000000bf2d00720c */ /* 0x000fe20003f86270 */
[----:B------:R-:W-:Y:S01]  /*e160*/  VIADD R45, R59, 0x38 ;  /* 0x000000383b2d7836 */ /* 0x000fe20000000000 */
[----:B------:R-:W-:-:S02]  /*e170*/  I2FP.F32.S32 R43, R43 ;  /* 0x0000002b002b7245 */ /* 0x000fc40000201400 */
[----:B------:R-:W-:Y:S02]  /*e180*/  ISETP.GE.AND P0, PT, R49, R192, PT ;  /* 0x000000c03100720c */ /* 0x000fe40003f06270 */
[----:B------:R-:W-:Y:S01]  /*e190*/  IABS R69, R69 ;  /* 0x0000004500457213 */ /* 0x000fe20000000000 */
[----:B------:R-:W-:Y:S01]  /*e1a0*/  FFMA.FTZ R103, -R188, R43, R103 ;  /* 0x0000002bbc677223 */ /* 0x000fe20000010167 */
[----:B------:R-:W-:Y:S01]  /*e1b0*/  IABS R96, R96 ;  /* 0x0000006000607213 */ /* 0x000fe20000000000 */
[----:B------:R-:W-:Y:S01]  /*e1c0*/  VIADD R43, R59, 0x39 ;  /* 0x000000393b2b7836 */ /* 0x000fe20000000000 */
[----:B------:R-:W-:Y:S02]  /*e1d0*/  FSEL R136, R136, -INF , !P5 ;  /* 0xff80000088887808 */ /* 0x000fe40006800000 */
[----:B------:R-:W-:Y:S02]  /*e1e0*/  ISETP.GE.AND P5, PT, R49, R191, PT ;  /* 0x000000bf3100720c */ /* 0x000fe40003fa6270 */
[----:B------:R-:W-:-:S02]  /*e1f0*/  FSEL R71, R71, -INF , P0 ;  /* 0xff80000047477808 */ /* 0x000fc40000000000 */
[----:B------:R-:W-:Y:S02]  /*e200*/  ISETP.GE.AND P0, PT, R45, R193, PT ;  /* 0x000000c12d00720c */ /* 0x000fe40003f06270 */
[----:B------:R-:W-:Y:S02]  /*e210*/  I2FP.F32.S32 R69, R69 ;  /* 0x0000004500457245 */ /* 0x000fe40000201400 */
[----:B------:R-:W-:Y:S02]  /*e220*/  I2FP.F32.S32 R96, R96 ;  /* 0x0000006000607245 */ /* 0x000fe40000201400 */
[----:B------:R-:W-:Y:S01]  /*e230*/  FSEL R71, R71, -INF , !P5 ;  /* 0xff80000047477808 */ /* 0x000fe20006800000 */
[C---:B------:R-:W-:Y:S01]  /*e240*/  FFMA.FTZ R69, -R188.reuse, R69, R109 ;  /* 0x00000045bc457223 */ /* 0x040fe2000001016d */
[----:B------:R-:W-:Y:S01]  /*e250*/  ISETP.GE.AND P5, PT, R45, R190, PT ;  /* 0x000000be2d00720c */ /* 0x000fe20003fa6270 */
[----:B------:R-:W-:Y:S01]  /*e260*/  FFMA.FTZ R131, -R188, R96, R131 ;  /* 0x00000060bc837223 */ /* 0x000fe20000010183 */
[----:B------:R-:W-:-:S02]  /*e270*/  FSEL R144, R103, -INF , P2 ;  /* 0xff80000067907808 */ /* 0x000fc40001000000 */
[----:B------:R-:W-:Y:S02]  /*e280*/  FSEL R162, R105, -INF , P0 ;  /* 0xff80000069a27808 */ /* 0x000fe40000000000 */
[----:B------:R-:W-:Y:S02]  /*e290*/  FSEL R77, R77, -INF , P1 ;  /* 0xff8000004d4d7808 */ /* 0x000fe40000800000 */
[----:B------:R-:W-:Y:S02]  /*e2a0*/  ISETP.GE.AND P1, PT, R45, R192, PT ;  /* 0x000000c02d00720c */ /* 0x000fe40003f26270 */
[----:B------:R-:W-:Y:S02]  /*e2b0*/  ISETP.GE.AND P2, PT, R43, R193, PT ;  /* 0x000000c12b00720c */ /* 0x000fe40003f46270 */
[----:B------:R-:W-:Y:S02]  /*e2c0*/  IADD3 R96, PT, PT, R189, -0x58, -R13 ;  /* 0xffffffa8bd607810 */ /* 0x000fe40007ffe80d */
[----:B------:R-:W-:-:S02]  /*e2d0*/  FSEL R144, R144, -INF , !P4 ;  /* 0xff80000090907808 */ /* 0x000fc40006000000 */
[----:B------:R-:W-:Y:S02]  /*e2e0*/  FSEL R162, R162, -INF , !P5 ;  /* 0xff800000a2a27808 */ /* 0x000fe40006800000 */
[----:B------:R-:W-:Y:S02]  /*e2f0*/  FSEL R77, R77, -INF , !P6 ;  /* 0xff8000004d4d7808 */ /* 0x000fe40007000000 */
[C---:B------:R-:W-:Y:S02]  /*e300*/  ISETP.GE.AND P4, PT, R43.reuse, R190, PT ;  /* 0x000000be2b00720c */ /* 0x040fe40003f86270 */
[C---:B------:R-:W-:Y:S02]  /*e310*/  ISETP.GE.AND P0, PT, R43.reuse, R192, PT ;  /* 0x000000c02b00720c */ /* 0x040fe40003f06270 */
[-C--:B------:R-:W-:Y:S01]  /*e320*/  ISETP.GE.AND P5, PT, R43, R191.reuse, PT ;  /* 0x000000bf2b00720c */ /* 0x080fe20003fa6270 */
[----:B------:R-:W-:Y:S01]  /*e330*/  VIADD R43, R59, 0x40 ;  /* 0x000000403b2b7836 */ /* 0x000fe20000000000 */
[----:B------:R-:W-:Y:S01]  /*e340*/  ISETP.GE.AND P6, PT, R45, R191, PT ;  /* 0x000000bf2d00720c */ /* 0x000fe20003fc6270 */
[----:B------:R-:W-:Y:S01]  /*e350*/  VIADD R45, R59, 0x41 ;  /* 0x000000413b2d7836 */ /* 0x000fe20000000000 */
[----:B------:R-:W-:-:S02]  /*e360*/  FSEL R69, R69, -INF , P1 ;  /* 0xff80000045457808 */ /* 0x000fc40000800000 */
[----:B------:R-:W-:Y:S02]  /*e370*/  FSEL R196, R107, -INF , P2 ;  /* 0xff8000006bc47808 */ /* 0x000fe40001000000 */
[----:B------:R-:W-:Y:S02]  /*e380*/  IADD3 R75, PT, PT, R0, -0x39, -R13 ;  /* 0xffffffc7004b7810 */ /* 0x000fe40007ffe80d */
[----:B------:R-:W-:Y:S02]  /*e390*/  IABS R96, R96 ;  /* 0x0000006000607213 */ /* 0x000fe40000000000 */
[----:B------:R-:W-:Y:S02]  /*e3a0*/  FSEL R69, R69, -INF , !P6 ;  /* 0xff80000045457808 */ /* 0x000fe40007000000 */
[----:B------:R-:W-:Y:S02]  /*e3b0*/  FSEL R196, R196, -INF , !P4 ;  /* 0xff800000c4c47808 */ /* 0x000fe40006000000 */
[----:B------:R-:W-:-:S02]  /*e3c0*/  IABS R75, R75 ;  /* 0x0000004b004b7213 */ /* 0x000fc40000000000 */
[C---:B------:R-:W-:Y:S02]  /*e3d0*/  ISETP.GE.AND P1, PT, R43.reuse, R193, PT ;  /* 0x000000c12b00720c */ /* 0x040fe40003f26270 */
[C---:B------:R-:W-:Y:S02]  /*e3e0*/  ISETP.GE.AND P6, PT, R43.reuse, R190, PT ;  /* 0x000000be2b00720c */ /* 0x040fe40003fc6270 */
[C---:B------:R-:W-:Y:S02]  /*e3f0*/  ISETP.GE.AND P2, PT, R43.reuse, R192, PT ;  /* 0x000000c02b00720c */ /* 0x040fe40003f46270 */
[----:B------:R-:W-:Y:S02]  /*e400*/  ISETP.GE.AND P4, PT, R43, R191, PT ;  /* 0x000000bf2b00720c */ /* 0x000fe40003f86270 */
[----:B------:R-:W-:Y:S02]  /*e410*/  I2FP.F32.S32 R96, R96 ;  /* 0x0000006000607245 */ /* 0x000fe40000201400 */
[----:B------:R-:W-:-:S02]  /*e420*/  IADD3 R43, PT, PT, R0, -0x40, -R13 ;  /* 0xffffffc0002b7810 */ /* 0x000fc40007ffe80d */
[----:B------:R-:W-:Y:S01]  /*e430*/  I2FP.F32.S32 R75, R75 ;  /* 0x0000004b004b7245 */ /* 0x000fe20000201400 */
[C---:B------:R-:W-:Y:S01]  /*e440*/  FFMA.FTZ R137, -R188.reuse, R96, R137 ;  /* 0x00000060bc897223 */ /* 0x040fe20000010189 */
[----:B------:R-:W-:Y:S02]  /*e450*/  IABS R43, R43 ;  /* 0x0000002b002b7213 */ /* 0x000fe40000000000 */
[----:B------:R-:W-:Y:S01]  /*e460*/  IADD3 R96, PT, PT, R189, -0x59, -R13 ;  /* 0xffffffa7bd607810 */ /* 0x000fe20007ffe80d */
[----:B------:R-:W-:Y:S01]  /*e470*/  FFMA.FTZ R75, -R188, R75, R111 ;  /* 0x0000004bbc4b7223 */ /* 0x000fe2000001016f */
[----:B------:R-:W-:Y:S02]  /*e480*/  IADD3 R81, PT, PT, R0, -0x41, -R13 ;  /* 0xffffffbf00517810 */ /* 0x000fe40007ffe80d */
[----:B------:R-:W-:Y:S02]  /*e490*/  I2FP.F32.S32 R43, R43 ;  /* 0x0000002b002b7245 */ /* 0x000fe40000201400 */
[----:B------:R-:W-:-:S02]  /*e4a0*/  IABS R96, R96 ;  /* 0x0000006000607213 */ /* 0x000fc40000000000 */
[----:B------:R-:W-:Y:S01]  /*e4b0*/  IABS R81, R81 ;  /* 0x0000005100517213 */ /* 0x000fe20000000000 */
[C---:B------:R-:W-:Y:S01]  /*e4c0*/  FFMA.FTZ R117, -R188.reuse, R43, R117 ;  /* 0x0000002bbc757223 */ /* 0x040fe20000010175 */
[----:B------:R-:W-:Y:S01]  /*e4d0*/  FSEL R75, R75, -INF , P0 ;  /* 0xff8000004b4b7808 */ /* 0x000fe20000000000 */
[----:B------:R-:W-:Y:S01]  /*e4e0*/  VIADD R43, R59, 0x48 ;  /* 0x000000483b2b7836 */ /* 0x000fe20000000000 */
[----:B------:R-:W-:Y:S02]  /*e4f0*/  I2FP.F32.S32 R96, R96 ;  /* 0x0000006000607245 */ /* 0x000fe40000201400 */
[----:B------:R-:W-:Y:S02]  /*e500*/  ISETP.GE.AND P0, PT, R45, R193, PT ;  /* 0x000000c12d00720c */ /* 0x000fe40003f06270 */
[----:B------:R-:W-:Y:S01]  /*e510*/  I2FP.F32.S32 R81, R81 ;  /* 0x0000005100517245 */ /* 0x000fe20000201400 */
[----:B------:R-:W-:Y:S01]  /*e520*/  FFMA.FTZ R95, -R188, R96, R139 ;  /* 0x00000060bc5f7223 */ /* 0x000fe2000001018b */
[----:B------:R-:W-:-:S02]  /*e530*/  FSEL R75, R75, -INF , !P5 ;  /* 0xff8000004b4b7808 */ /* 0x000fc40006800000 */
[----:B------:R-:W-:Y:S01]  /*e540*/  ISETP.GE.AND P5, PT, R45, R190, PT ;  /* 0x000000be2d00720c */ /* 0x000fe20003fa6270 */
[----:B------:R-:W-:Y:S01]  /*e550*/  FFMA.FTZ R81, -R188, R81, R119 ;  /* 0x00000051bc517223 */ /* 0x000fe20000010177 */
[----:B------:R-:W-:Y:S02]  /*e560*/  FSEL R154, R117, -INF , P2 ;  /* 0xff800000759a7808 */ /* 0x000fe40001000000 */
[----:B------:R-:W-:Y:S02]  /*e570*/  FSEL R198, R115, -INF , P0 ;  /* 0xff80000073c67808 */ /* 0x000fe40000000000 */
[----:B------:R-:W-:Y:S02]  /*e580*/  FSEL R83, R83, -INF , P1 ;  /* 0xff80000053537808 */ /* 0x000fe40000800000 */
[----:B------:R-:W-:Y:S02]  /*e590*/  IADD3 R96, PT, PT, R189, -0x60, -R13 ;  /* 0xffffffa0bd607810 */ /* 0x000fe40007ffe80d */
[----:B------:R-:W-:-:S02]  /*e5a0*/  ISETP.GE.AND P1, PT, R45, R192, PT ;  /* 0x000000c02d00720c */ /* 0x000fc40003f26270 */
[----:B------:R-:W-:Y:S02]  /*e5b0*/  ISETP.GE.AND P2, PT, R43, R193, PT ;  /* 0x000000c12b00720c */ /* 0x000fe40003f46270 */
[----:B------:R-:W-:Y:S02]  /*e5c0*/  FSEL R154, R154, -INF , !P4 ;  /* 0xff8000009a9a7808 */ /* 0x000fe40006000000 */
[----:B------:R-:W-:Y:S02]  /*e5d0*/  FSEL R198, R198, -INF , !P5 ;  /* 0xff800000c6c67808 */ /* 0x000fe40006800000 */
[----:B------:R-:W-:Y:S02]  /*e5e0*/  FSEL R83, R83, -INF , !P6 ;  /* 0xff80000053537808 */ /* 0x000fe40007000000 */
[C---:B------:R-:W-:Y:S02]  /*e5f0*/  ISETP.GE.AND P4, PT, R43.reuse, R190, PT ;  /* 0x000000be2b00720c */ /* 0x040fe40003f86270 */
[----:B------:R-:W-:-:S02]  /*e600*/  ISETP.GE.AND P0, PT, R43, R192, PT ;  /* 0x000000c02b00720c */ /* 0x000fc40003f06270 */
[-C--:B------:R-:W-:Y:S01]  /*e610*/  ISETP.GE.AND P5, PT, R43, R191.reuse, PT ;  /* 0x000000bf2b00720c */ /* 0x080fe20003fa6270 */
[----:B------:R-:W-:Y:S01]  /*e620*/  VIADD R43, R59, 0x49 ;  /* 0x000000493b2b7836 */ /* 0x000fe20000000000 */
[----:B------:R-:W-:Y:S02]  /*e630*/  IABS R96, R96 ;  /* 0x0000006000607213 */ /* 0x000fe40000000000 */
[----:B------:R-:W-:Y:S01]  /*e640*/  ISETP.GE.AND P6, PT, R45, R191, PT ;  /* 0x000000bf2d00720c */ /* 0x000fe20003fc6270 */
[----:B------:R-:W-:Y:S01]  /*e650*/  VIADD R45, R59, 0x50 ;  /* 0x000000503b2d7836 */ /* 0x000fe20000000000 */
[----:B------:R-:W-:Y:S02]  /*e660*/  FSEL R81, R81, -INF , P1 ;  /* 0xff80000051517808 */ /* 0x000fe40000800000 */
[----:B------:R-:W-:Y:S02]  /*e670*/  FSEL R204, R121, -INF , P2 ;  /* 0xff80000079cc7808 */ /* 0x000fe40001000000 */
[----:B------:R-:W-:-:S02]  /*e680*/  I2FP.F32.S32 R96, R96 ;  /* 0x0000006000607245 */ /* 0x000fc40000201400 */
[----:B------:R-:W-:Y:S02]  /*e690*/  FSEL R81, R81, -INF , !P6 ;  /* 0xff80000051517808 */ /* 0x000fe40007000000 */
[----:B------:R-:W-:Y:S01]  /*e6a0*/  FSEL R204, R204, -INF , !P4 ;  /* 0xff800000cccc7808 */ /* 0x000fe20006000000 */
[----:B------:R-:W-:Y:S01]  /*e6b0*/  FFMA.FTZ R103, -R188, R96, R145 ;  /* 0x00000060bc677223 */ /* 0x000fe20000010191 */
[----:B------:R-:W-:Y:S02]  /*e6c0*/  IADD3 R87, PT, PT, R0, -0x48, -R13 ;  /* 0xffffffb800577810 */ /* 0x000fe40007ffe80d */
[C---:B------:R-:W-:Y:S02]  /*e6d0*/  ISETP.GE.AND P1, PT, R43.reuse, R193, PT ;  /* 0x000000c12b00720c */ /* 0x040fe40003f26270 */
[C---:B------:R-:W-:Y:S02]  /*e6e0*/  ISETP.GE.AND P6, PT, R43.reuse, R190, PT ;  /* 0x000000be2b00720c */ /* 0x040fe40003fc6270 */
[----:B------:R-:W-:-:S02]  /*e6f0*/  ISETP.GE.AND P2, PT, R43, R192, PT ;  /* 0x000000c02b00720c */ /* 0x000fc40003f46270 */
[----:B------:R-:W-:Y:S02]  /*e700*/  ISETP.GE.AND P4, PT, R43, R191, PT ;  /* 0x000000bf2b00720c */ /* 0x000fe40003f86270 */
[--C-:B------:R-:W-:Y:S02]  /*e710*/  IADD3 R43, PT, PT, R0, -0x49, -R13.reuse ;  /* 0xffffffb7002b7810 */ /* 0x100fe40007ffe80d */
[----:B------:R-:W-:Y:S02]  /*e720*/  IABS R87, R87 ;  /* 0x0000005700577213 */ /* 0x000fe40000000000 */
[----:B------:R-:W-:Y:S02]  /*e730*/  IADD3 R96, PT, PT, R189, -0x61, -R13 ;  /* 0xffffff9fbd607810 */ /* 0x000fe40007ffe80d */
[----:B------:R-:W-:Y:S02]  /*e740*/  IABS R43, R43 ;  /* 0x0000002b002b7213 */ /* 0x000fe40000000000 */
[----:B------:R-:W-:-:S02]  /*e750*/  I2FP.F32.S32 R87, R87 ;  /* 0x0000005700577245 */ /* 0x000fc40000201400 */
[----:B------:R-:W-:Y:S02]  /*e760*/  IABS R96, R96 ;  /* 0x0000006000607213 */ /* 0x000fe40000000000 */
[----:B------:R-:W-:Y:S01]  /*e770*/  I2FP.F32.S32 R43, R43 ;  /* 0x0000002b002b7245 */ /* 0x000fe20000201400 */
[C---:B------:R-:W-:Y:S01]  /*e780*/  FFMA.FTZ R87, -R188.reuse, R87, R125 ;  /* 0x00000057bc577223 */ /* 0x040fe2000001017d */
[----:B------:R-:W-:Y:S02]  /*e790*/  I2FP.F32.S32 R96, R96 ;  /* 0x0000006000607245 */ /* 0x000fe40000201400 */
[----:B------:R-:W-:Y:S01]  /*e7a0*/  FSEL R85, R85, -INF , P1 ;  /* 0xff80000055557808 */ /* 0x000fe20000800000 */
[----:B------:R-:W-:Y:S01]  /*e7b0*/  FFMA.FTZ R127, -R188, R43, R127 ;  /* 0x0000002bbc7f7223 */ /* 0x000fe2000001017f */
[----:B------:R-:W-:Y:S01]  /*e7c0*/  IADD3 R43, PT, PT, R0, -0x50, -R13 ;  /* 0xffffffb0002b7810 */ /* 0x000fe20007ffe80d */
[----:B------:R-:W-:Y:S01]  /*e7d0*/  FFMA.FTZ R105, -R188, R96, R147 ;  /* 0x00000060bc697223 */ /* 0x000fe20000010193 */
[----:B------:R-:W-:-:S02]  /*e7e0*/  FSEL R87, R87, -INF , P0 ;  /* 0xff80000057577808 */ /* 0x000fc40000000000 */
[----:B------:R-:W-:Y:S02]  /*e7f0*/  IADD3 R96, PT, PT, R189, -0x68, -R13 ;  /* 0xffffff98bd607810 */ /* 0x000fe40007ffe80d */
[----:B------:R-:W-:Y:S02]  /*e800*/  IABS R43, R43 ;  /* 0x0000002b002b7213 */ /* 0x000fe40000000000 */
[----:B------:R-:W-:Y:S02]  /*e810*/  FSEL R87, R87, -INF , !P5 ;  /* 0xff80000057577808 */ /* 0x000fe40006800000 */
[----:B------:R-:W-:Y:S02]  /*e820*/  FSEL R85, R85, -INF , !P6 ;  /* 0xff80000055557808 */ /* 0x000fe40007000000 */
[----:B------:R-:W-:Y:S02]  /*e830*/  IABS R96, R96 ;  /* 0x0000006000607213 */ /* 0x000fe40000000000 */
        /* <DEDUP_REMOVED lines=8> */
[C---:B------:R-:W-:Y:S01]  /*e8c0*/  FFMA.FTZ R133, -R188.reuse, R43, R133 ;  /* 0x0000002bbc857223 */ /* 0x040fe20000010185 */
[----:B------:R-:W-:Y:S01]  /*e8d0*/  ISETP.GE.AND P2, PT, R45, R193, PT ;  /* 0x000000c12d00720c */ /* 0x000fe20003f46270 */
[----:B------:R-:W-:Y:S01]  /*e8e0*/  FFMA.FTZ R155, -R188, R96, R155 ;  /* 0x00000060bc9b7223 */ /* 0x000fe2000001019b */
[----:B------:R-:W-:Y:S01]  /*e8f0*/  FSEL R194, R194, -INF , !P4 ;  /* 0xff800000c2c27808 */ /* 0x000fe20006000000 */
[----:B------:R-:W-:Y:S01]  /*e900*/  VIADD R43, R59, 0x58 ;  /* 0x000000583b2b7836 */ /* 0x000fe20000000000 */
[----:B------:R-:W-:-:S02]  /*e910*/  IADD3 R96, PT, PT, R189, -0x69, -R13 ;  /* 0xffffff97bd607810 */ /* 0x000fc40007ffe80d */
[----:B------:R-:W-:Y:S02]  /*e920*/  ISETP.GE.AND P4, PT, R45, R190, PT ;  /* 0x000000be2d00720c */ /* 0x000fe40003f86270 */
[----:B------:R-:W-:Y:S02]  /*e930*/  FSEL R220, R133, -INF , P1 ;  /* 0xff80000085dc7808 */ /* 0x000fe40000800000 */
[----:B------:R-:W-:Y:S02]  /*e940*/  FSEL R222, R131, -INF , P2 ;  /* 0xff80000083de7808 */ /* 0x000fe40001000000 */
[----:B------:R-:W-:Y:S02]  /*e950*/  IADD3 R91, PT, PT, R0, -0x51, -R13 ;  /* 0xffffffaf005b7810 */ /* 0x000fe40007ffe80d */
[----:B------:R-:W-:Y:S02]  /*e960*/  IABS R96, R96 ;  /* 0x0000006000607213 */ /* 0x000fe40000000000 */
[----:B------:R-:W-:-:S02]  /*e970*/  FSEL R220, R220, -INF , !P6 ;  /* 0xff800000dcdc7808 */ /* 0x000fc40007000000 */
[----:B------:R-:W-:Y:S02]  /*e980*/  FSEL R222, R222, -INF , !P4 ;  /* 0xff800000dede7808 */ /* 0x000fe40006000000 */
[----:B------:R-:W-:Y:S02]  /*e990*/  IABS R91, R91 ;  /* 0x0000005b005b7213 */ /* 0x000fe40000000000 */
[C---:B------:R-:W-:Y:S02]  /*e9a0*/  ISETP.GE.AND P1, PT, R43.reuse, R193, PT ;  /* 0x000000c12b00720c */ /* 0x040fe40003f26270 */
[C---:B------:R-:W-:Y:S02]  /*e9b0*/  ISETP.GE.AND P6, PT, R43.reuse, R190, PT ;  /* 0x000000be2b00720c */ /* 0x040fe40003fc6270 */
[C---:B------:R-:W-:Y:S02]  /*e9c0*/  ISETP.GE.AND P2, PT, R43.reuse, R192, PT ;  /* 0x000000c02b00720c */ /* 0x040fe40003f46270 */
[----:B------:R-:W-:-:S02]  /*e9d0*/  ISETP.GE.AND P4, PT, R43, R191, PT ;  /* 0x000000bf2b00720c */ /* 0x000fc40003f86270 */
[----:B------:R-:W-:Y:S02]  /*e9e0*/  IADD3 R43, PT, PT, R0, -0x58, -R13 ;  /* 0xffffffa8002b7810 */ /* 0x000fe40007ffe80d */
[----:B------:R-:W-:Y:S02]  /*e9f0*/  I2FP.F32.S32 R96, R96 ;  /* 0x0000006000607245 */ /* 0x000fe40000201400 */
[----:B------:R-:W-:Y:S02]  /*ea00*/  FSEL R93, R93, -INF , P0 ;  /* 0xff8000005d5d7808 */ /* 0x000fe40000000000 */
[----:B------:R-:W-:Y:S01]  /*ea10*/  I2FP.F32.S32 R91, R91 ;  /* 0x0000005b005b7245 */ /* 0x000fe20000201400 */
[----:B------:R-:W-:Y:S01]  /*ea20*/  FFMA.FTZ R157, -R188, R96, R157 ;  /* 0x00000060bc9d7223 */ /* 0x000fe2000001019d */
[----:B------:R-:W-:Y:S02]  /*ea30*/  IABS R43, R43 ;  /* 0x0000002b002b7213 */ /* 0x000fe40000000000 */
[----:B------:R-:W-:Y:S01]  /*ea40*/  IADD3 R97, PT, PT, R0, -0x59, -R13 ;  /* 0xffffffa700617810 */ /* 0x000fe20007ffe80d */
[----:B------:R-:W-:Y:S01]  /*ea50*/  FFMA.FTZ R91, -R188, R91, R135 ;  /* 0x0000005bbc5b7223 */ /* 0x000fe20000010187 */
[----:B------:R-:W-:-:S02]  /*ea60*/  FSEL R93, R93, -INF , !P5 ;  /* 0xff8000005d5d7808 */ /* 0x000fc40006800000 */
[----:B------:R-:W-:Y:S02]  /*ea70*/  IADD3 R96, PT, PT, R189, -0x70, -R13 ;  /* 0xffffff90bd607810 */ /* 0x000fe40007ffe80d */
[C---:B------:R-:W-:Y:S02]  /*ea80*/  ISETP.GE.AND P0, PT, R45.reuse, R192, PT ;  /* 0x000000c02d00720c */ /* 0x040fe40003f06270 */
[----:B------:R-:W-:Y:S01]  /*ea90*/  ISETP.GE.AND P5, PT, R45, R191, PT ;  /* 0x000000bf2d00720c */ /* 0x000fe20003fa6270 */
[----:B------:R-:W-:Y:S01]  /*eaa0*/  VIADD R45, R59, 0x59 ;  /* 0x000000593b2d7836 */ /* 0x000fe20000000000 */
[----:B------:R-:W-:Y:S02]  /*eab0*/  I2FP.F32.S32 R43, R43 ;  /* 0x0000002b002b7245 */ /* 0x000fe40000201400 */
[----:B------:R-:W-:Y:S02]  /*eac0*/  IABS R97, R97 ;  /* 0x0000006100617213 */ /* 0x000fe40000000000 */
[----:B------:R-:W-:Y:S01]  /*ead0*/  IABS R96, R96 ;  /* 0x0000006000607213 */ /* 0x000fe20000000000 */
[----:B------:R-:W-:Y:S01]  /*eae0*/  FFMA.FTZ R141, -R188, R43, R141 ;  /* 0x0000002bbc8d7223 */ /* 0x000fe2000001018d */
[----:B------:R-:W-:Y:S01]  /*eaf0*/  FSEL R91, R91, -INF , P0 ;  /* 0xff8000005b5b7808 */ /* 0x000fe20000000000 */
[----:B------:R-:W-:Y:S01]  /*eb00*/  VIADD R43, R59, 0x60 ;  /* 0x000000603b2b7836 */ /* 0x000fe20000000000 */
[----:B------:R-:W-:-:S02]  /*eb10*/  ISETP.GE.AND P0, PT, R45, R193, PT ;  /* 0x000000c12d00720c */ /* 0x000fc40003f06270 */
[----:B------:R-:W-:Y:S02]  /*eb20*/  I2FP.F32.S32 R97, R97 ;  /* 0x0000006100617245 */ /* 0x000fe40000201400 */
[----:B------:R-:W-:Y:S02]  /*eb30*/  I2FP.F32.S32 R96, R96 ;  /* 0x0000006000607245 */ /* 0x000fe40000201400 */
[----:B------:R-:W-:Y:S01]  /*eb40*/  FSEL R91, R91, -INF , !P5 ;  /* 0xff8000005b5b7808 */ /* 0x000fe20006800000 */
[C---:B------:R-:W-:Y:S01]  /*eb50*/  FFMA.FTZ R97, -R188.reuse, R97, R143 ;  /* 0x00000061bc617223 */ /* 0x040fe2000001018f */
[----:B------:R-:W-:Y:S01]  /*eb60*/  ISETP.GE.AND P5, PT, R45, R190, PT ;  /* 0x000000be2d00720c */ /* 0x000fe20003fa6270 */
[----:B------:R-:W-:Y:S01]  /*eb70*/  FFMA.FTZ R111, -R188, R96, R195 ;  /* 0x00000060bc6f7223 */ /* 0x000fe200000101c3 */
[----:B------:R-:W-:Y:S02]  /*eb80*/  FSEL R218, R141, -INF , P2 ;  /* 0xff8000008dda7808 */ /* 0x000fe40001000000 */
[----:B------:R-:W-:-:S02]  /*eb90*/  FSEL R95, R95, -INF , P0 ;  /* 0xff8000005f5f7808 */ /* 0x000fc40000000000 */
[----:B------:R-:W-:Y:S02]  /*eba0*/  FSEL R228, R137, -INF , P1 ;  /* 0xff80000089e47808 */ /* 0x000fe40000800000 */
[----:B------:R-:W-:Y:S02]  /*ebb0*/  ISETP.GE.AND P1, PT, R45, R192, PT ;  /* 0x000000c02d00720c */ /* 0x000fe40003f26270 */
[----:B------:R-:W-:Y:S02]  /*ebc0*/  ISETP.GE.AND P2, PT, R43, R193, PT ;  /* 0x000000c12b00720c */ /* 0x000fe40003f46270 */
[----:B------:R-:W-:Y:S02]  /*ebd0*/  IADD3 R96, PT, PT, R189, -0x71, -R13 ;  /* 0xffffff8fbd607810 */ /* 0x000fe40007ffe80d */
[----:B------:R-:W-:Y:S02]  /*ebe0*/  FSEL R218, R218, -INF , !P4 ;  /* 0xff800000dada7808 */ /* 0x000fe40006000000 */
[----:B------:R-:W-:-:S02]  /*ebf0*/  FSEL R95, R95, -INF , !P5 ;  /* 0xff8000005f5f7808 */ /* 0x000fc40006800000 */
        /* <DEDUP_REMOVED lines=57> */
[----:B------:R-:W-:-:S02]  /*ef90*/  IADD3 R99, PT, PT, R0, -0x69, -R13 ;  /* 0xffffff9700637810 */ /* 0x000fc40007ffe80d */
[----:B------:R-:W-:Y:S02]  /*efa0*/  I2FP.F32.S32 R96, R96 ;  /* 0x0000006000607245 */ /* 0x000fe40000201400 */
[----:B------:R-:W-:Y:S02]  /*efb0*/  FSEL R101, R101, -INF , !P6 ;  /* 0xff80000065657808 */ /* 0x000fe40007000000 */
[----:B------:R-:W-:Y:S01]  /*efc0*/  FSEL R246, R246, -INF , !P4 ;  /* 0xff800000f6f67808 */ /* 0x000fe20006000000 */
[----:B------:R-:W-:Y:S01]  /*efd0*/  FFMA.FTZ R123, -R188, R96, R201 ;  /* 0x00000060bc7b7223 */ /* 0x000fe200000101c9 */
[----:B------:R-:W-:Y:S02]  /*efe0*/  IABS R99, R99 ;  /* 0x0000006300637213 */ /* 0x000fe40000000000 */
[C---:B------:R-:W-:Y:S02]  /*eff0*/  ISETP.GE.AND P1, PT, R43.reuse, R193, PT ;  /* 0x000000c12b00720c */ /* 0x040fe40003f26270 */
[----:B------:R-:W-:-:S02]  /*f000*/  ISETP.GE.AND P6, PT, R43, R190, PT ;  /* 0x000000be2b00720c */ /* 0x000fc40003fc6270 */
[C---:B------:R-:W-:Y:S02]  /*f010*/  ISETP.GE.AND P2, PT, R43.reuse, R192, PT ;  /* 0x000000c02b00720c */ /* 0x040fe40003f46270 */
[----:B------:R-:W-:Y:S02]  /*f020*/  ISETP.GE.AND P4, PT, R43, R191, PT ;  /* 0x000000bf2b00720c */ /* 0x000fe40003f86270 */
[--C-:B------:R-:W-:Y:S02]  /*f030*/  IADD3 R43, PT, PT, R0, -0x70, -R13.reuse ;  /* 0xffffff90002b7810 */ /* 0x100fe40007ffe80d */
[----:B------:R-:W-:Y:S02]  /*f040*/  I2FP.F32.S32 R99, R99 ;  /* 0x0000006300637245 */ /* 0x000fe40000201400 */
[----:B------:R-:W-:Y:S02]  /*f050*/  IADD3 R96, PT, PT, R189, -0x80, -R13 ;  /* 0xffffff80bd607810 */ /* 0x000fe40007ffe80d */
[----:B------:R-:W-:Y:S01]  /*f060*/  IABS R43, R43 ;  /* 0x0000002b002b7213 */ /* 0x000fe20000000000 */
[----:B------:R-:W-:Y:S01]  /*f070*/  FFMA.FTZ R99, -R188, R99, R161 ;  /* 0x00000063bc637223 */ /* 0x000fe200000101a1 */
[----:B------:R-:W-:-:S02]  /*f080*/  IABS R96, R96 ;  /* 0x0000006000607213 */ /* 0x000fc40000000000 */
[----:B------:R-:W-:Y:S02]  /*f090*/  I2FP.F32.S32 R43, R43 ;  /* 0x0000002b002b7245 */ /* 0x000fe40000201400 */
[----:B------:R-:W-:Y:S02]  /*f0a0*/  IADD3 R107, PT, PT, R0, -0x71, -R13 ;  /* 0xffffff8f006b7810 */ /* 0x000fe40007ffe80d */
[----:B------:R-:W-:Y:S01]  /*f0b0*/  I2FP.F32.S32 R96, R96 ;  /* 0x0000006000607245 */ /* 0x000fe20000201400 */
[C---:B------:R-:W-:Y:S01]  /*f0c0*/  FFMA.FTZ R177, -R188.reuse, R43, R177 ;  /* 0x0000002bbcb17223 */ /* 0x040fe200000101b1 */
[----:B------:R-:W-:Y:S01]  /*f0d0*/  FSEL R99, R99, -INF , P0 ;  /* 0xff80000063637808 */ /* 0x000fe20000000000 */
[----:B------:R-:W-:Y:S01]  /*f0e0*/  VIADD R43, R59, 0x78 ;  /* 0x000000783b2b7836 */ /* 0x000fe20000000000 */
[----:B------:R-:W-:Y:S01]  /*f0f0*/  IABS R107, R107 ;  /* 0x0000006b006b7213 */ /* 0x000fe20000000000 */
[----:B------:R-:W-:Y:S01]  /*f100*/  FFMA.FTZ R121, -R188, R96, R205 ;  /* 0x00000060bc797223 */ /* 0x000fe200000101cd */
[----:B------:R-:W-:-:S02]  /*f110*/  ISETP.GE.AND P0, PT, R45, R193, PT ;  /* 0x000000c12d00720c */ /* 0x000fc40003f06270 */
[--C-:B------:R-:W-:Y:S02]  /*f120*/  IADD3 R115, PT, PT, R0, -0x78, -R13.reuse ;  /* 0xffffff8800737810 */ /* 0x100fe40007ffe80d */
[----:B------:R-:W-:Y:S02]  /*f130*/  FSEL R99, R99, -INF , !P5 ;  /* 0xff80000063637808 */ /* 0x000fe40006800000 */
[----:B------:R-:W-:Y:S02]  /*f140*/  I2FP.F32.S32 R107, R107 ;  /* 0x0000006b006b7245 */ /* 0x000fe40000201400 */
[----:B------:R-:W-:Y:S02]  /*f150*/  IADD3 R96, PT, PT, R189, -0x81, -R13 ;  /* 0xffffff7fbd607810 */ /* 0x000fe40007ffe80d */
[----:B------:R-:W-:Y:S01]  /*f160*/  ISETP.GE.AND P5, PT, R45, R190, PT ;  /* 0x000000be2d00720c */ /* 0x000fe20003fa6270 */
[----:B------:R-:W-:Y:S01]  /*f170*/  FFMA.FTZ R107, -R188, R107, R163 ;  /* 0x0000006bbc6b7223 */ /* 0x000fe200000101a3 */
[----:B------:R-:W-:-:S02]  /*f180*/  FSEL R238, R177, -INF , P2 ;  /* 0xff800000b1ee7808 */ /* 0x000fc40001000000 */
[----:B------:R-:W-:Y:S02]  /*f190*/  FSEL R127, R127, -INF , P0 ;  /* 0xff8000007f7f7808 */ /* 0x000fe40000000000 */
[----:B------:R-:W-:Y:S02]  /*f1a0*/  IABS R115, R115 ;  /* 0x0000007300737213 */ /* 0x000fe40000000000 */
[----:B------:R-:W-:Y:S02]  /*f1b0*/  IABS R96, R96 ;  /* 0x0000006000607213 */ /* 0x000fe40000000000 */
[----:B------:R-:W-:Y:S02]  /*f1c0*/  FSEL R111, R111, -INF , P1 ;  /* 0xff8000006f6f7808 */ /* 0x000fe40000800000 */
[----:B------:R-:W-:Y:S02]  /*f1d0*/  FSEL R238, R238, -INF , !P4 ;  /* 0xff800000eeee7808 */ /* 0x000fe40006000000 */
[----:B------:R-:W-:-:S02]  /*f1e0*/  FSEL R127, R127, -INF , !P5 ;  /* 0xff8000007f7f7808 */ /* 0x000fc40006800000 */
[----:B------:R-:W-:Y:S02]  /*f1f0*/  ISETP.GE.AND P1, PT, R45, R192, PT ;  /* 0x000000c02d00720c */ /* 0x000fe40003f26270 */
[C---:B------:R-:W-:Y:S02]  /*f200*/  ISETP.GE.AND P2, PT, R43.reuse, R193, PT ;  /* 0x000000c12b00720c */ /* 0x040fe40003f46270 */
[C---:B------:R-:W-:Y:S02]  /*f210*/  ISETP.GE.AND P4, PT, R43.reuse, R190, PT ;  /* 0x000000be2b00720c */ /* 0x040fe40003f86270 */
[C---:B------:R-:W-:Y:S02]  /*f220*/  ISETP.GE.AND P0, PT, R43.reuse, R192, PT ;  /* 0x000000c02b00720c */ /* 0x040fe40003f06270 */
[----:B------:R-:W-:Y:S01]  /*f230*/  ISETP.GE.AND P5, PT, R43, R191, PT ;  /* 0x000000bf2b00720c */ /* 0x000fe20003fa6270 */
[----:B------:R-:W-:Y:S01]  /*f240*/  VIADD R43, R59, 0x79 ;  /* 0x000000793b2b7836 */ /* 0x000fe20000000000 */
[----:B------:R-:W-:-:S02]  /*f250*/  I2FP.F32.S32 R115, R115 ;  /* 0x0000007300737245 */ /* 0x000fc40000201400 */
[----:B------:R-:W-:Y:S02]  /*f260*/  IADD3 R113, PT, PT, R0, -0x79, -R13 ;  /* 0xffffff8700717810 */ /* 0x000fe40007ffe80d */
[----:B------:R-:W-:Y:S01]  /*f270*/  I2FP.F32.S32 R96, R96 ;  /* 0x0000006000607245 */ /* 0x000fe20000201400 */
[C---:B------:R-:W-:Y:S01]  /*f280*/  FFMA.FTZ R115, -R188.reuse, R115, R203 ;  /* 0x00000073bc737223 */ /* 0x040fe200000101cb */
[----:B------:R-:W-:Y:S02]  /*f290*/  FSEL R111, R111, -INF , !P6 ;  /* 0xff8000006f6f7808 */ /* 0x000fe40007000000 */
[----:B------:R-:W-:Y:S01]  /*f2a0*/  ISETP.GE.AND P6, PT, R45, R191, PT ;  /* 0x000000bf2d00720c */ /* 0x000fe20003fc6270 */
[----:B------:R-:W-:Y:S01]  /*f2b0*/  FFMA.FTZ R109, -R188, R96, R209 ;  /* 0x00000060bc6d7223 */ /* 0x000fe200000101d1 */
[----:B------:R-:W-:Y:S01]  /*f2c0*/  FSEL R107, R107, -INF , P1 ;  /* 0xff8000006b6b7808 */ /* 0x000fe20000800000 */
[----:B------:R-:W-:Y:S01]  /*f2d0*/  VIADD R45, R59, 0x91 ;  /* 0x000000913b2d7836 */ /* 0x000fe20000000000 */
[----:B------:R-:W-:-:S02]  /*f2e0*/  FSEL R125, R125, -INF , P2 ;  /* 0xff8000007d7d7808 */ /* 0x000fc40001000000 */
[----:B------:R-:W-:Y:S02]  /*f2f0*/  IABS R113, R113 ;  /* 0x0000007100717213 */ /* 0x000fe40000000000 */
[----:B------:R-:W-:Y:S02]  /*f300*/  ISETP.GE.AND P1, PT, R43, R193, PT ;  /* 0x000000c12b00720c */ /* 0x000fe40003f26270 */
[--C-:B------:R-:W-:Y:S02]  /*f310*/  IADD3 R131, PT, PT, R0, -0x80, -R13.reuse ;  /* 0xffffff8000837810 */ /* 0x100fe40007ffe80d */
[----:B------:R-:W-:Y:S02]  /*f320*/  FSEL R107, R107, -INF , !P6 ;  /* 0xff8000006b6b7808 */ /* 0x000fe40007000000 */
[----:B------:R-:W-:Y:S02]  /*f330*/  FSEL R125, R125, -INF , !P4 ;  /* 0xff8000007d7d7808 */ /* 0x000fe40006000000 */
[----:B------:R-:W-:-:S02]  /*f340*/  IADD3 R96, PT, PT, R189, -0x88, -R13 ;  /* 0xffffff78bd607810 */ /* 0x000fc40007ffe80d */
[C---:B------:R-:W-:Y:S02]  /*f350*/  ISETP.GE.AND P6, PT, R43.reuse, R190, PT ;  /* 0x000000be2b00720c */ /* 0x040fe40003fc6270 */
[C---:B------:R-:W-:Y:S02]  /*f360*/  ISETP.GE.AND P2, PT, R43.reuse, R192, PT ;  /* 0x000000c02b00720c */ /* 0x040fe40003f46270 */
[----:B------:R-:W-:Y:S01]  /*f370*/  ISETP.GE.AND P4, PT, R43, R191, PT ;  /* 0x000000bf2b00720c */ /* 0x000fe20003f86270 */
[----:B------:R-:W-:Y:S01]  /*f380*/  VIADD R43, R59, 0x80 ;  /* 0x000000803b2b7836 */ /* 0x000fe20000000000 */
[----:B------:R-:W-:Y:S02]  /*f390*/  I2FP.F32.S32 R113, R113 ;  /* 0x0000007100717245 */ /* 0x000fe40000201400 */
[----:B------:R-:W-:Y:S02]  /*f3a0*/  FSEL R115, R115, -INF , P0 ;  /* 0xff80000073737808 */ /* 0x000fe40000000000 */
[----:B------:R-:W-:Y:S01]  /*f3b0*/  FSEL R123, R123, -INF , P1 ;  /* 0xff8000007b7b7808 */ /* 0x000fe20000800000 */
[----:B------:R-:W-:Y:S01]  /*f3c0*/  FFMA.FTZ R113, -R188, R113, R199 ;  /* 0x00000071bc717223 */ /* 0x000fe200000101c7 */
[----:B------:R-:W-:-:S02]  /*f3d0*/  IABS R131, R131 ;  /* 0x0000008300837213 */ /* 0x000fc40000000000 */
[----:B------:R-:W-:Y:S02]  /*f3e0*/  IABS R96, R96 ;  /* 0x0000006000607213 */ /* 0x000fe40000000000 */
[----:B------:R-:W-:Y:S02]  /*f3f0*/  FSEL R115, R115, -INF , !P5 ;  /* 0xff80000073737808 */ /* 0x000fe40006800000 */
[----:B------:R-:W-:Y:S02]  /*f400*/  FSEL R123, R123, -INF , !P6 ;  /* 0xff8000007b7b7808 */ /* 0x000fe40007000000 */
[C---:B------:R-:W-:Y:S02]  /*f410*/  ISETP.GE.AND P0, PT, R43.reuse, R193, PT ;  /* 0x000000c12b00720c */ /* 0x040fe40003f06270 */
[C---:B------:R-:W-:Y:S02]  /*f420*/  ISETP.GE.AND P5, PT, R43.reuse, R190, PT ;  /* 0x000000be2b00720c */ /* 0x040fe40003fa6270 */
[----:B------:R-:W-:-:S02]  /*f430*/  ISETP.GE.AND P1, PT, R43, R192, PT ;  /* 0x000000c02b00720c */ /* 0x000fc40003f26270 */
[----:B------:R-:W-:Y:S01]  /*f440*/  ISETP.GE.AND P6, PT, R43, R191, PT ;  /* 0x000000bf2b00720c */ /* 0x000fe20003fc6270 */
[----:B------:R-:W-:Y:S01]  /*f450*/  VIADD R43, R59, 0x81 ;  /* 0x000000813b2b7836 */ /* 0x000fe20000000000 */
[----:B------:R-:W-:Y:S02]  /*f460*/  I2FP.F32.S32 R131, R131 ;  /* 0x0000008300837245 */ /* 0x000fe40000201400 */
[----:B------:R-:W-:Y:S02]  /*f470*/  IADD3 R129, PT, PT, R0, -0x81, -R13 ;  /* 0xffffff7f00817810 */ /* 0x000fe40007ffe80d */
[----:B------:R-:W-:Y:S01]  /*f480*/  I2FP.F32.S32 R96, R96 ;  /* 0x0000006000607245 */ /* 0x000fe20000201400 */
[C---:B------:R-:W-:Y:S01]  /*f490*/  FFMA.FTZ R131, -R188.reuse, R131, R211 ;  /* 0x00000083bc837223 */ /* 0x040fe200000101d3 */
[----:B------:R-:W-:Y:S02]  /*f4a0*/  FSEL R113, R113, -INF , P2 ;  /* 0xff80000071717808 */ /* 0x000fe40001000000 */
[----:B------:R-:W-:Y:S01]  /*f4b0*/  FSEL R121, R121, -INF , P0 ;  /* 0xff80000079797808 */ /* 0x000fe20000000000 */
[----:B------:R-:W-:Y:S01]  /*f4c0*/  FFMA.FTZ R213, -R188, R96, R213 ;  /* 0x00000060bcd57223 */ /* 0x000fe200000101d5 */
        /* <DEDUP_REMOVED lines=49> */
[----:B------:R-:W-:Y:S02]  /*f7e0*/  IADD3 R117, PT, PT, R0, -0x89, -R13 ;  /* 0xffffff7700757810 */ /* 0x000fe40007ffe80d */
[----:B------:R-:W-:Y:S01]  /*f7f0*/  I2FP.F32.S32 R96, R96 ;  /* 0x0000006000607245 */ /* 0x000fe20000201400 */
[----:B------:R-:W-:Y:S01]  /*f800*/  FFMA.FTZ R227, -R188, R43, R227 ;  /* 0x0000002bbce37223 */ /* 0x000fe200000101e3 */
[----:B------:R-:W-:Y:S02]  /*f810*/  IADD3 R43, PT, PT, R0, -0x91, -R13 ;  /* 0xffffff6f002b7810 */ /* 0x000fe40007ffe80d */
[----:B------:R-:W-:Y:S01]  /*f820*/  IABS R117, R117 ;  /* 0x0000007500757213 */ /* 0x000fe20000000000 */
[----:B------:R-:W-:Y:S01]  /*f830*/  FFMA.FTZ R219, -R188, R96, R219 ;  /* 0x00000060bcdb7223 */ /* 0x000fe200000101db */
[----:B------:R-:W-:Y:S02]  /*f840*/  IABS R43, R43 ;  /* 0x0000002b002b7213 */ /* 0x000fe40000000000 */
[----:B------:R-:W-:-:S02]  /*f850*/  I2FP.F32.S32 R117, R117 ;  /* 0x0000007500757245 */ /* 0x000fc40000201400 */
[C---:B------:R-:W-:Y:S02]  /*f860*/  IADD3 R96, PT, PT, R189.reuse, -0x91, -R13 ;  /* 0xffffff6fbd607810 */ /* 0x040fe40007ffe80d */
[----:B------:R-:W-:Y:S01]  /*f870*/  I2FP.F32.S32 R43, R43 ;  /* 0x0000002b002b7245 */ /* 0x000fe20000201400 */
[C---:B------:R-:W-:Y:S01]  /*f880*/  FFMA.FTZ R117, -R188.reuse, R117, R215 ;  /* 0x00000075bc757223 */ /* 0x040fe200000101d7 */
[----:B------:R-:W-:Y:S02]  /*f890*/  IABS R96, R96 ;  /* 0x0000006000607213 */ /* 0x000fe40000000000 */
[----:B------:R-:W-:Y:S01]  /*f8a0*/  IADD3 R226, PT, PT, R189, -0x98, -R13 ;  /* 0xffffff68bde27810 */ /* 0x000fe20007ffe80d */
[----:B------:R-:W-:Y:S01]  /*f8b0*/  FFMA.FTZ R225, -R188, R43, R225 ;  /* 0x0000002bbce17223 */ /* 0x000fe200000101e1 */
[----:B------:R-:W-:Y:S02]  /*f8c0*/  IADD3 R43, PT, PT, R0, -0x98, -R13 ;  /* 0xffffff68002b7810 */ /* 0x000fe40007ffe80d */
[----:B------:R-:W-:-:S02]  /*f8d0*/  I2FP.F32.S32 R96, R96 ;  /* 0x0000006000607245 */ /* 0x000fc40000201400 */
[----:B------:R-:W-:Y:S02]  /*f8e0*/  FSEL R117, R117, -INF , P1 ;  /* 0xff80000075757808 */ /* 0x000fe40000800000 */
        /* <DEDUP_REMOVED lines=17> */
[----:B------:R-:W-:Y:S02]  /*fa00*/  ISETP.GE.AND P0, PT, R45, R193, PT ;  /* 0x000000c12d00720c */ /* 0x000fe40003f06270 */
[--C-:B------:R-:W-:Y:S02]  /*fa10*/  IADD3 R43, PT, PT, R0, -0x99, -R13.reuse ;  /* 0xffffff67002b7810 */ /* 0x100fe40007ffe80d */
[----:B------:R-:W-:Y:S02]  /*fa20*/  IADD3 R210, PT, PT, R189, -0xa0, -R13 ;  /* 0xffffff60bdd27810 */ /* 0x000fe40007ffe80d */
[----:B------:R-:W-:-:S02]  /*fa30*/  FSEL R244, R244, -INF , !P5 ;  /* 0xff800000f4f47808 */ /* 0x000fc40006800000 */
[----:B------:R-:W-:Y:S02]  /*fa40*/  FSEL R230, R230, -INF , !P6 ;  /* 0xff800000e6e67808 */ /* 0x000fe40007000000 */
[----:B------:R-:W-:Y:S02]  /*fa50*/  IADD3 R224, PT, PT, R189, -0x99, -R13 ;  /* 0xffffff67bde07810 */ /* 0x000fe40007ffe80d */
        /* <DEDUP_REMOVED lines=8> */
[----:B------:R-:W-:Y:S02]  /*fae0*/  IABS R224, R224 ;  /* 0x000000e000e07213 */ /* 0x000fe40000000000 */
[--C-:B------:R-:W-:Y:S02]  /*faf0*/  IADD3 R216, PT, PT, R0, -0xa0, -R13.reuse ;  /* 0xffffff6000d87810 */ /* 0x100fe40007ffe80d */
[----:B------:R-:W-:-:S02]  /*fb00*/  IADD3 R208, PT, PT, R189, -0xa1, -R13 ;  /* 0xffffff5fbdd07810 */ /* 0x000fc40007ffe80d */
[----:B------:R-:W-:Y:S02]  /*fb10*/  FSEL R242, R242, -INF , !P4 ;  /* 0xff800000f2f27808 */ /* 0x000fe40006000000 */
        /* <DEDUP_REMOVED lines=14> */
[----:B------:R-:W-:Y:S01]  /*fc00*/  FSEL R240, R233, -INF , P1 ;  /* 0xff800000e9f07808 */ /* 0x000fe20000800000 */
[----:B------:R-:W-:Y:S01]  /*fc10*/  VIADD R43, R59, 0xa1 ;  /* 0x000000a13b2b7836 */ /* 0x000fe20000000000 */
[----:B------:R-:W-:-:S02]  /*fc20*/  ISETP.GE.AND P1, PT, R45, R193, PT ;  /* 0x000000c12d00720c */ /* 0x000fc40003f26270 */
[----:B------:R-:W-:Y:S02]  /*fc30*/  I2FP.F32.S32 R216, R216 ;  /* 0x000000d800d87245 */ /* 0x000fe40000201400 */
[----:B------:R-:W-:Y:S02]  /*fc40*/  I2FP.F32.S32 R208, R208 ;  /* 0x000000d000d07245 */ /* 0x000fe40000201400 */
[----:B------:R-:W-:Y:S01]  /*fc50*/  IADD3 R214, PT, PT, R0, -0xa1, -R13 ;  /* 0xffffff5f00d67810 */ /* 0x000fe20007ffe80d */
[C---:B------:R-:W-:Y:S01]  /*fc60*/  FFMA.FTZ R216, -R188.reuse, R216, R241 ;  /* 0x000000d8bcd87223 */ /* 0x040fe200000101f1 */
[----:B------:R-:W-:Y:S01]  /*fc70*/  IADD3 R202, PT, PT, R189, -0xa8, -R13 ;  /* 0xffffff58bdca7810 */ /* 0x000fe20007ffe80d */
[----:B------:R-:W-:Y:S01]  /*fc80*/  FFMA.FTZ R208, -R188, R208, R239 ;  /* 0x000000d0bcd07223 */ /* 0x000fe200000101ef */
[----:B------:R-:W-:Y:S02]  /*fc90*/  FSEL R240, R240, -INF , !P6 ;  /* 0xff800000f0f07808 */ /* 0x000fe40007000000 */
[----:B------:R-:W-:-:S02]  /*fca0*/  ISETP.GE.AND P6, PT, R45, R190, PT ;  /* 0x000000be2d00720c */ /* 0x000fc40003fc6270 */
[----:B------:R-:W-:Y:S02]  /*fcb0*/  FSEL R236, R235, -INF , P0 ;  /* 0xff800000ebec7808 */ /* 0x000fe40000000000 */
        /* <DEDUP_REMOVED lines=10> */
[----:B------:R-:W-:-:S02]  /*fd60*/  FSEL R224, R224, -INF , !P4 ;  /* 0xff800000e0e07808 */ /* 0x000fc40006000000 */
[C---:B------:R-:W-:Y:S02]  /*fd70*/  ISETP.GE.AND P5, PT, R43.reuse, R190, PT ;  /* 0x000000be2b00720c */ /* 0x040fe40003fa6270 */
[C---:B------:R-:W-:Y:S02]  /*fd80*/  ISETP.GE.AND P1, PT, R43.reuse, R192, PT ;  /* 0x000000c02b00720c */ /* 0x040fe40003f26270 */
[-C--:B------:R-:W-:Y:S01]  /*fd90*/  ISETP.GE.AND P6, PT, R43, R191.reuse, PT ;  /* 0x000000bf2b00720c */ /* 0x080fe20003fc6270 */
[----:B------:R-:W-:Y:S01]  /*fda0*/  VIADD R43, R59, 0xa8 ;  /* 0x000000a83b2b7836 */ /* 0x000fe20000000000 */
[----:B------:R-:W-:Y:S02]  /*fdb0*/  I2FP.F32.S32 R214, R214 ;  /* 0x000000d600d67245 */ /* 0x000fe40000201400 */
[----:B------:R-:W-:Y:S02]  /*fdc0*/  I2FP.F32.S32 R202, R202 ;  /* 0x000000ca00ca7245 */ /* 0x000fe40000201400 */
[----:B------:R-:W-:Y:S01]  /*fdd0*/  ISETP.GE.AND P4, PT, R45, R191, PT ;  /* 0x000000bf2d00720c */ /* 0x000fe20003f86270 */
[----:B------:R-:W-:Y:S01]  /*fde0*/  FFMA.FTZ R214, -R188, R214, R237 ;  /* 0x000000d6bcd67223 */ /* 0x000fe200000101ed */
[----:B------:R-:W-:Y:S01]  /*fdf0*/  FSEL R216, R216, -INF , P2 ;  /* 0xff800000d8d87808 */ /* 0x000fe20001000000 */
[----:B------:R-:W-:Y:S01]  /*fe00*/  FFMA.FTZ R202, -R188, R202, R245 ;  /* 0x000000cabcca7223 */ /* 0x000fe200000101f5 */
[----:B------:R-:W-:-:S02]  /*fe10*/  FSEL R208, R208, -INF , P0 ;  /* 0xff800000d0d07808 */ /* 0x000fc40000000000 */
[----:B------:R-:W-:Y:S02]  /*fe20*/  IABS R212, R212 ;  /* 0x000000d400d47213 */ /* 0x000fe40000000000 */
[----:B------:R-:W-:Y:S02]  /*fe30*/  IABS R200, R200 ;  /* 0x000000c800c87213 */ /* 0x000fe40000000000 */
[----:B------:R-:W-:Y:S02]  /*fe40*/  FSEL R216, R216, -INF , !P4 ;  /* 0xff800000d8d87808 */ /* 0x000fe40006000000 */
[----:B------:R-:W-:Y:S02]  /*fe50*/  FSEL R208, R208, -INF , !P5 ;  /* 0xff800000d0d07808 */ /* 0x000fe40006800000 */
[C---:B------:R-:W-:Y:S02]  /*fe60*/  ISETP.GE.AND P2, PT, R43.reuse, R193, PT ;  /* 0x000000c12b00720c */ /* 0x040fe40003f46270 */
[----:B------:R-:W-:-:S02]  /*fe70*/  ISETP.GE.AND P4, PT, R43, R190, PT ;  /* 0x000000be2b00720c */ /* 0x000fc40003f86270 */
        /* <DEDUP_REMOVED lines=30> */
[--C-:B------:R-:W-:Y:S01]  /*10060*/  IADD3 R206, PT, PT, R0, -0xa9, -R13.reuse ;  /* 0xffffff5700ce7810 */ /* 0x100fe20007ffe80d */
[----:B------:R-:W-:Y:S01]  /*10070*/  FFMA.FTZ R54, -R188, R43, R54 ;  /* 0x0000002bbc367223 */ /* 0x000fe20000010136 */
[--C-:B------:R-:W-:Y:S01]  /*10080*/  IADD3 R43, PT, PT, R0, -0xb1, -R13.reuse ;  /* 0xffffff4f002b7810 */ /* 0x100fe20007ffe80d */
[----:B------:R-:W-:Y:S01]  /*10090*/  FFMA.FTZ R142, -R188, R45, R44 ;  /* 0x0000002dbc8e7223 */ /* 0x000fe2000001012c */
[----:B------:R-:W-:Y:S01]  /*100a0*/  IADD3 R45, PT, PT, R189, -0xb1, -R13 ;  /* 0xffffff4fbd2d7810 */ /* 0x000fe20007ffe80d */
[----:B------:R-:W-:Y:S01]  /*100b0*/  VIADD R44, R59, 0xb1 ;  /* 0x000000b13b2c7836 */ /* 0x000fe20000000000 */
[----:B------:R-:W-:Y:S02]  /*100c0*/  IABS R43, R43 ;  /* 0x0000002b002b7213 */ /* 0x000fe40000000000 */
[----:B------:R-:W-:-:S02]  /*100d0*/  IABS R45, R45 ;  /* 0x0000002d002d7213 */ /* 0x000fc40000000000 */
[----:B------:R-:W-:Y:S02]  /*100e0*/  I2FP.F32.S32 R43, R43 ;  /* 0x0000002b002b7245 */ /* 0x000fe40000201400 */
[----:B------:R-:W-:Y:S02]  /*100f0*/  I2FP.F32.S32 R45, R45 ;  /* 0x0000002d002d7245 */ /* 0x000fe40000201400 */
[----:B------:R-:W-:Y:S01]  /*10100*/  IABS R206, R206 ;  /* 0x000000ce00ce7213 */ /* 0x000fe20000000000 */
[----:B------:R-:W-:Y:S01]  /*10110*/  FFMA.FTZ R50, -R188, R43, R50 ;  /* 0x0000002bbc327223 */ /* 0x000fe20000010132 */
[--C-:B------:R-:W-:Y:S01]  /*10120*/  IADD3 R43, PT, PT, R0, -0xb8, -R13.reuse ;  /* 0xffffff48002b7810 */ /* 0x100fe20007ffe80d */
[----:B------:R-:W-:Y:S01]  /*10130*/  FFMA.FTZ R52, -R188, R45, R52 ;  /* 0x0000002dbc347223 */ /* 0x000fe20000010134 */
[----:B------:R-:W-:Y:S02]  /*10140*/  IADD3 R45, PT, PT, R189, -0xb8, -R13 ;  /* 0xffffff48bd2d7810 */ /* 0x000fe40007ffe80d */
[----:B------:R-:W-:-:S02]  /*10150*/  IABS R43, R43 ;  /* 0x0000002b002b7213 */ /* 0x000fc40000000000 */
[----:B------:R-:W-:Y:S02]  /*10160*/  IABS R45, R45 ;  /* 0x0000002d002d7213 */ /* 0x000fe40000000000 */
[----:B------:R-:W-:Y:S02]  /*10170*/  I2FP.F32.S32 R43, R43 ;  /* 0x0000002b002b7245 */ /* 0x000fe40000201400 */
[----:B------:R-:W-:Y:S02]  /*10180*/  I2FP.F32.S32 R45, R45 ;  /* 0x0000002d002d7245 */ /* 0x000fe40000201400 */
[----:B------:R-:W-:Y:S01]  /*10190*/  I2FP.F32.S32 R206, R206 ;  /* 0x000000ce00ce7245 */ /* 0x000fe20000201400 */
[----:B------:R-:W-:Y:S01]  /*101a0*/  FFMA.FTZ R64, -R188, R43, R64 ;  /* 0x0000002bbc407223 */ /* 0x000fe20000010140 */
[--C-:B------:R-:W-:Y:S01]  /*101b0*/  IADD3 R43, PT, PT, R0, -0xb9, -R13.reuse ;  /* 0xffffff47002b7810 */ /* 0x100fe20007ffe80d */
[C---:B------:R-:W-:Y:S01]  /*101c0*/  FFMA.FTZ R56, -R188.reuse, R45, R56 ;  /* 0x0000002dbc387223 */ /* 0x040fe20000010138 */
[----:B------:R-:W-:Y:S01]  /*101d0*/  IADD3 R45, PT, PT, R189, -0xb9, -R13 ;  /* 0xffffff47bd2d7810 */ /* 0x000fe20007ffe80d */
[----:B------:R-:W-:Y:S01]  /*101e0*/  FFMA.FTZ R206, -R188, R206, R247 ;  /* 0x000000cebcce7223 */ /* 0x000fe200000101f7 */
[----:B------:R-:W-:-:S02]  /*101f0*/  IABS R43, R43 ;  /* 0x0000002b002b7213 */ /* 0x000fc40000000000 */
[----:B------:R-:W-:Y:S02]  /*10200*/  IABS R45, R45 ;  /* 0x0000002d002d7213 */ /* 0x000fe40000000000 */
[----:B------:R-:W-:Y:S02]  /*10210*/  I2FP.F32.S32 R43, R43 ;  /* 0x0000002b002b7245 */ /* 0x000fe40000201400 */
[----:B------:R-:W-:Y:S02]  /*10220*/  I2FP.F32.S32 R45, R45 ;  /* 0x0000002d002d7245 */ /* 0x000fe40000201400 */
[----:B------:R-:W-:Y:S01]  /*10230*/  FSEL R206, R206, -INF , P2 ;  /* 0xff800000cece7808 */ /* 0x000fe20001000000 */
[----:B------:R-:W-:Y:S01]  /*10240*/  FFMA.FTZ R58, -R188, R43, R58 ;  /* 0x0000002bbc3a7223 */ /* 0x000fe2000001013a */
        /* <DEDUP_REMOVED lines=8> */
[----:B------:R-:W-:Y:S01]  /*102d0*/  FFMA.FTZ R70, -R188, R43, R70 ;  /* 0x0000002bbc467223 */ /* 0x000fe20000010146 */
[----:B------:R-:W-:Y:S01]  /*102e0*/  IADD3 R43, PT, PT, R0, -0xc1, -R13 ;  /* 0xffffff3f002b7810 */ /* 0x000fe20007ffe80d */
[----:B------:R-:W-:Y:S01]  /*102f0*/  FFMA.FTZ R62, -R188, R45, R62 ;  /* 0x0000002dbc3e7223 */ /* 0x000fe2000001013e */
[----:B------:R-:W-:-:S02]  /*10300*/  ISETP.GE.AND P2, PT, R44, R193, PT ;  /* 0x000000c12c00720c */ /* 0x000fc40003f46270 */
[----:B------:R-:W-:Y:S02]  /*10310*/  IABS R43, R43 ;  /* 0x0000002b002b7213 */ /* 0x000fe40000000000 */
[----:B------:R-:W-:Y:S02]  /*10320*/  ISETP.GE.AND P0, PT, R44, R192, PT ;  /* 0x000000c02c00720c */ /* 0x000fe40003f06270 */
[----:B------:R-:W-:Y:S02]  /*10330*/  FSEL R206, R206, -INF , !P4 ;  /* 0xff800000cece7808 */ /* 0x000fe40006000000 */
[----:B------:R-:W-:Y:S02]  /*10340*/  FSEL R142, R142, -INF , !P5 ;  /* 0xff8000008e8e7808 */ /* 0x000fe40006800000 */
[C---:B------:R-:W-:Y:S02]  /*10350*/  ISETP.GE.AND P4, PT, R44.reuse, R190, PT ;  /* 0x000000be2c00720c */ /* 0x040fe40003f86270 */
[----:B------:R-:W-:Y:S01]  /*10360*/  ISETP.GE.AND P5, PT, R44, R191, PT ;  /* 0x000000bf2c00720c */ /* 0x000fe20003fa6270 */
[----:B------:R-:W-:Y:S01]  /*10370*/  VIADD R44, R59, 0xb8 ;  /* 0x000000b83b2c7836 */ /* 0x000fe20000000000 */
[----:B------:R-:W-:-:S02]  /*10380*/  IADD3 R45, PT, PT, R189, -0xc1, -R13 ;  /* 0xffffff3fbd2d7810 */ /* 0x000fc40007ffe80d */
[----:B------:R-:W-:Y:S02]  /*10390*/  I2FP.F32.S32 R43, R43 ;  /* 0x0000002b002b7245 */ /* 0x000fe40000201400 */
[----:B------:R-:W-:Y:S02]  /*103a0*/  FSEL R168, R54, -INF , P1 ;  /* 0xff80000036a87808 */ /* 0x000fe40000800000 */
[----:B------:R-:W-:Y:S01]  /*103b0*/  FSEL R140, R52, -INF , P2 ;  /* 0xff800000348c7808 */ /* 0x000fe20001000000 */
[----:B------:R-:W-:Y:S01]  /*103c0*/  FFMA.FTZ R68, -R188, R43, R68 ;  /* 0x0000002bbc447223 */ /* 0x000fe20000010144 */
[----:B------:R-:W-:Y:S02]  /*103d0*/  FSEL R158, R50, -INF , P0 ;  /* 0xff800000329e7808 */ /* 0x000fe40000000000 */
[----:B------:R-:W2:Y:S01]  /*103e0*/  LD.E R50, desc[UR4][R148.64+0xdc] ;  /* 0x0000dc0494327980 */ /* 0x000ea2000c101900 */
        /* <DEDUP_REMOVED lines=13> */
[----:B------:R-:W-:Y:S02]  /*104c0*/  ISETP.GE.AND P0, PT, R44, R193, PT ;  /* 0x000000c12c00720c */ /* 0x000fe40003f06270 */
[----:B------:R-:W-:Y:S02]  /*104d0*/  FSEL R158, R158, -INF , !P5 ;  /* 0xff8000009e9e7808 */ /* 0x000fe40006800000 */
[----:B------:R-:W-:-:S02]  /*104e0*/  FSEL R134, R134, -INF , !P6 ;  /* 0xff80000086867808 */ /* 0x000fc40007000000 */
[----:B------:R-:W-:Y:S02]  /*104f0*/  IADD3 R45, PT, PT, R189, -0xc8, -R13 ;  /* 0xffffff38bd2d7810 */ /* 0x000fe40007ffe80d */
[----:B------:R-:W-:Y:S02]  /*10500*/  I2FP.F32.S32 R43, R43 ;  /* 0x0000002b002b7245 */ /* 0x000fe40000201400 */
[C---:B------:R-:W-:Y:S02]  /*10510*/  ISETP.GE.AND P5, PT, R44.reuse, R190, PT ;  /* 0x000000be2c00720c */ /* 0x040fe40003fa6270 */
[----:B------:R-:W-:Y:S01]  /*10520*/  ISETP.GE.AND P1, PT, R44, R192, PT ;  /* 0x000000c02c00720c */ /* 0x000fe20003f26270 */
[----:B------:R-:W-:Y:S01]  /*10530*/  FFMA.FTZ R76, -R188, R43, R76 ;  /* 0x0000002bbc4c7223 */ /* 0x000fe2000001014c */
[----:B------:R-:W-:Y:S01]  /*10540*/  ISETP.GE.AND P6, PT, R44, R191, PT ;  /* 0x000000bf2c00720c */ /* 0x000fe20003fc6270 */
[----:B------:R-:W-:Y:S01]  /*10550*/  VIADD R44, R59, 0xc0 ;  /* 0x000000c03b2c7836 */ /* 0x000fe20000000000 */
[----:B------:R-:W-:-:S02]  /*10560*/  FSEL R156, R64, -INF , P2 ;  /* 0xff800000409c7808 */ /* 0x000fc40001000000 */
[----:B------:R-:W-:Y:S02]  /*10570*/  FSEL R132, R60, -INF , P0 ;  /* 0xff8000003c847808 */ /* 0x000fe40000000000 */
[----:B------:R-:W-:Y:S02]  /*10580*/  IABS R45, R45 ;  /* 0x0000002d002d7213 */ /* 0x000fe40000000000 */
        /* <DEDUP_REMOVED lines=8> */
[----:B------:R-:W-:Y:S02]  /*10610*/  I2FP.F32.S32 R45, R45 ;  /* 0x0000002d002d7245 */ /* 0x000fe40000201400 */
[----:B------:R-:W-:Y:S02]  /*10620*/  IABS R43, R43 ;  /* 0x0000002b002b7213 */ /* 0x000fe40000000000 */
[----:B------:R-:W-:Y:S01]  /*10630*/  FSEL R152, R58, -INF , P1 ;  /* 0xff8000003a987808 */ /* 0x000fe20000800000 */
[----:B------:R-:W-:Y:S01]  /*10640*/  FFMA.FTZ R72, -R188, R45, R72 ;  /* 0x0000002dbc487223 */ /* 0x000fe20000010148 */
[----:B------:R-:W-:-:S02]  /*10650*/  FSEL R108, R62, -INF , P2 ;  /* 0xff8000003e6c7808 */ /* 0x000fc40001000000 */
[C-C-:B------:R-:W-:Y:S02]  /*10660*/  IADD3 R96, PT, PT, R189.reuse, -0xd8, -R13.reuse ;  /* 0xffffff28bd607810 */ /* 0x140fe40007ffe80d */
[----:B------:R-:W-:Y:S02]  /*10670*/  ISETP.GE.AND P1, PT, R44, R193, PT ;  /* 0x000000c12c00720c */ /* 0x000fe40003f26270 */
[----:B------:R-:W-:Y:S02]  /*10680*/  IADD3 R45, PT, PT, R189, -0xc9, -R13 ;  /* 0xffffff37bd2d7810 */ /* 0x000fe40007ffe80d */
[----:B------:R-:W-:Y:S02]  /*10690*/  I2FP.F32.S32 R43, R43 ;  /* 0x0000002b002b7245 */ /* 0x000fe40000201400 */
[----:B------:R-:W-:Y:S02]  /*106a0*/  FSEL R152, R152, -INF , !P6 ;  /* 0xff80000098987808 */ /* 0x000fe40007000000 */
[----:B------:R-:W-:Y:S01]  /*106b0*/  FSEL R108, R108, -INF , !P4 ;  /* 0xff8000006c6c7808 */ /* 0x000fe20006000000 */
[----:B------:R-:W-:Y:S01]  /*106c0*/  FFMA.FTZ R78, -R188, R43, R78 ;  /* 0x0000002bbc4e7223 */ /* 0x000fe2000001014e */
[----:B------:R-:W-:-:S02]  /*106d0*/  ISETP.GE.AND P6, PT, R44, R190, PT ;  /* 0x000000be2c00720c */ /* 0x000fc40003fc6270 */
[C---:B------:R-:W-:Y:S02]  /*106e0*/  ISETP.GE.AND P2, PT, R44.reuse, R192, PT ;  /* 0x000000c02c00720c */ /* 0x040fe40003f46270 */
[----:B------:R-:W-:Y:S01]  /*106f0*/  ISETP.GE.AND P4, PT, R44, R191, PT ;  /* 0x000000bf2c00720c */ /* 0x000fe20003f86270 */
[----:B------:R-:W-:Y:S01]  /*10700*/  VIADD R44, R59, 0xc8 ;  /* 0x000000c83b2c7836 */ /* 0x000fe20000000000 */
[----:B------:R-:W-:Y:S02]  /*10710*/  IABS R96, R96 ;  /* 0x0000006000607213 */ /* 0x000fe40000000000 */
[----:B------:R-:W-:Y:S02]  /*10720*/  FSEL R122, R70, -INF , P0 ;  /* 0xff800000467a7808 */ /* 0x000fe40000000000 */
[----:B------:R-:W-:Y:S02]  /*10730*/  FSEL R106, R66, -INF , P1 ;  /* 0xff800000426a7808 */ /* 0x000fe40000800000 */
[----:B------:R-:W-:-:S02]  /*10740*/  IABS R45, R45 ;  /* 0x0000002d002d7213 */ /* 0x000fc40000000000 */
[----:B------:R-:W-:Y:S02]  /*10750*/  IADD3 R43, PT, PT, R0, -0xd0, -R13 ;  /* 0xffffff30002b7810 */ /* 0x000fe40007ffe80d */
[----:B------:R-:W-:Y:S02]  /*10760*/  I2FP.F32.S32 R96, R96 ;  /* 0x0000006000607245 */ /* 0x000fe40000201400 */
[----:B------:R-:W-:Y:S02]  /*10770*/  FSEL R122, R122, -INF , !P5 ;  /* 0xff8000007a7a7808 */ /* 0x000fe40006800000 */
[----:B------:R-:W-:Y:S01]  /*10780*/  FSEL R106, R106, -INF , !P6 ;  /* 0xff8000006a6a7808 */ /* 0x000fe20007000000 */
[----:B------:R-:W-:Y:S01]  /*10790*/  FFMA.FTZ R96, -R188, R96, R9 ;  /* 0x00000060bc607223 */ /* 0x000fe20000010109 */
[C---:B------:R-:W-:Y:S02]  /*107a0*/  ISETP.GE.AND P0, PT, R44.reuse, R193, PT ;  /* 0x000000c12c00720c */ /* 0x040fe40003f06270 */
[----:B------:R-:W-:-:S02]  /*107b0*/  ISETP.GE.AND P5, PT, R44, R190, PT ;  /* 0x000000be2c00720c */ /* 0x000fc40003fa6270 */
[C---:B------:R-:W-:Y:S02]  /*107c0*/  ISETP.GE.AND P1, PT, R44.reuse, R192, PT ;  /* 0x000000c02c00720c */ /* 0x040fe40003f26270 */
[----:B------:R-:W-:Y:S01]  /*107d0*/  ISETP.GE.AND P6, PT, R44, R191, PT ;  /* 0x000000bf2c00720c */ /* 0x000fe20003fc6270 */
[----:B------:R-:W-:Y:S01]  /*107e0*/  VIADD R44, R59, 0xc9 ;  /* 0x000000c93b2c7836 */ /* 0x000fe20000000000 */
[----:B------:R-:W-:Y:S02]  /*107f0*/  I2FP.F32.S32 R45, R45 ;  /* 0x0000002d002d7245 */ /* 0x000fe40000201400 */
[----:B------:R-:W-:Y:S02]  /*10800*/  IABS R43, R43 ;  /* 0x0000002b002b7213 */ /* 0x000fe40000000000 */
[----:B------:R-:W-:Y:S01]  /*10810*/  IADD3 R9, PT, PT, R0, -0xd8, -R13 ;  /* 0xffffff2800097810 */ /* 0x000fe20007ffe80d */
[----:B------:R-:W-:Y:S01]  /*10820*/  FFMA.FTZ R74, -R188, R45, R74 ;  /* 0x0000002dbc4a7223 */ /* 0x000fe2000001014a */
[----:B------:R-:W-:-:S02]  /*10830*/  FSEL R116, R68, -INF , P2 ;  /* 0xff80000044747808 */ /* 0x000fc40001000000 */
[----:B------:R-:W-:Y:S02]  /*10840*/  ISETP.GE.AND P2, PT, R44, R193, PT ;  /* 0x000000c12c00720c */ /* 0x000fe40003f46270 */
[----:B------:R-:W-:Y:S02]  /*10850*/  I2FP.F32.S32 R43, R43 ;  /* 0x0000002b002b7245 */ /* 0x000fe40000201400 */
[----:B------:R-:W-:Y:S02]  /*10860*/  IABS R9, R9 ;  /* 0x0000000900097213 */ /* 0x000fe40000000000 */
[----:B------:R-:W-:Y:S01]  /*10870*/  FSEL R102, R74, -INF , P2 ;  /* 0xff8000004a667808 */ /* 0x000fe20001000000 */
[----:B------:R-:W-:Y:S01]  /*10880*/  FFMA.FTZ R74, -R188, R43, R86 ;  /* 0x0000002bbc4a7223 */ /* 0x000fe20000010156 */
[--C-:B------:R-:W-:Y:S02]  /*10890*/  IADD3 R45, PT, PT, R189, -0xd0, -R13.reuse ;  /* 0xffffff30bd2d7810 */ /* 0x100fe40007ffe80d */
[----:B------:R-:W-:-:S02]  /*108a0*/  IADD3 R43, PT, PT, R0, -0xd1, -R13 ;  /* 0xffffff2f002b7810 */ /* 0x000fc40007ffe80d */
[----:B------:R-:W-:Y:S02]  /*108b0*/  I2FP.F32.S32 R9, R9 ;  /* 0x0000000900097245 */ /* 0x000fe40000201400 */
[----:B------:R-:W-:Y:S02]  /*108c0*/  IABS R45, R45 ;  /* 0x0000002d002d7213 */ /* 0x000fe40000000000 */
[----:B------:R-:W-:Y:S01]  /*108d0*/  IABS R43, R43 ;  /* 0x0000002b002b7213 */ /* 0x000fe20000000000 */
[----:B------:R-:W-:Y:S01]  /*108e0*/  FFMA.FTZ R70, -R188, R9, R94 ;  /* 0x00000009bc467223 */ /* 0x000fe2000001015e */
[----:B------:R-:W-:Y:S02]  /*108f0*/  IADD3 R9, PT, PT, R0, -0xd9, -R13 ;  /* 0xffffff2700097810 */ /* 0x000fe40007ffe80d */
[----:B------:R-:W-:Y:S02]  /*10900*/  I2FP.F32.S32 R45, R45 ;  /* 0x0000002d002d7245 */ /* 0x000fe40000201400 */
[----:B------:R-:W-:-:S02]  /*10910*/  I2FP.F32.S32 R43, R43 ;  /* 0x0000002b002b7245 */ /* 0x000fc40000201400 */
[----:B------:R-:W-:Y:S01]  /*10920*/  FSEL R104, R72, -INF , P0 ;  /* 0xff80000048687808 */ /* 0x000fe20000000000 */
[C---:B------:R-:W-:Y:S01]  /*10930*/  FFMA.FTZ R88, -R188.reuse, R45, R88 ;  /* 0x0000002dbc587223 */ /* 0x040fe20000010158 */
[----:B------:R-:W-:Y:S01]  /*10940*/  IABS R9, R9 ;  /* 0x0000000900097213 */ /* 0x000fe20000000000 */
[----:B------:R-:W-:Y:S01]  /*10950*/  FFMA.FTZ R72, -R188, R43, R82 ;  /* 0x0000002bbc487223 */ /* 0x000fe20000010152 */
[C-C-:B------:R-:W-:Y:S02]  /*10960*/  IADD3 R45, PT, PT, R189.reuse, -0xd1, -R13.reuse ;  /* 0xffffff2fbd2d7810 */ /* 0x140fe40007ffe80d */
[----:B------:R-:W-:Y:S02]  /*10970*/  FSEL R116, R116, -INF , !P4 ;  /* 0xff80000074747808 */ /* 0x000fe40006000000 */
[----:B------:R-:W-:Y:S02]  /*10980*/  FSEL R104, R104, -INF , !P5 ;  /* 0xff80000068687808 */ /* 0x000fe40006800000 */
[----:B------:R-:W-:-:S02]  /*10990*/  IADD3 R43, PT, PT, R189, -0xd9, -R13 ;  /* 0xffffff27bd2b7810 */ /* 0x000fc40007ffe80d */
[----:B------:R-:W-:Y:S02]  /*109a0*/  I2FP.F32.S32 R9, R9 ;  /* 0x0000000900097245 */ /* 0x000fe40000201400 */
[C---:B------:R-:W-:Y:S02]  /*109b0*/  ISETP.GE.AND P4, PT, R44.reuse, R190, PT ;  /* 0x000000be2c00720c */ /* 0x040fe40003f86270 */
[C---:B------:R-:W-:Y:S02]  /*109c0*/  ISETP.GE.AND P0, PT, R44.reuse, R192, PT ;  /* 0x000000c02c00720c */ /* 0x040fe40003f06270 */
[----:B------:R-:W-:Y:S01]  /*109d0*/  ISETP.GE.AND P5, PT, R44, R191, PT ;  /* 0x000000bf2c00720c */ /* 0x000fe20003fa6270 */
[----:B------:R-:W-:Y:S01]  /*109e0*/  VIADD R44, R59, 0xd0 ;  /* 0x000000d03b2c7836 */ /* 0x000fe20000000000 */
[----:B------:R-:W-:Y:S02]  /*109f0*/  FSEL R114, R76, -INF , P1 ;  /* 0xff8000004c727808 */ /* 0x000fe40000800000 */
[----:B------:R-:W-:Y:S01]  /*10a00*/  IABS R45, R45 ;  /* 0x0000002d002d7213 */ /* 0x000fe20000000000 */
[----:B------:R-:W-:Y:S01]  /*10a10*/  FFMA.FTZ R68, -R188, R9, R90 ;  /* 0x00000009bc447223 */ /* 0x000fe2000001015a */
[----:B------:R-:W-:-:S02]  /*10a20*/  IABS R43, R43 ;  /* 0x0000002b002b7213 */ /* 0x000fc40000000000 */
        /* <DEDUP_REMOVED lines=8> */
[----:B------:R-:W-:Y:S02]  /*10ab0*/  I2FP.F32.S32 R45, R45 ;  /* 0x0000002d002d7245 */ /* 0x000fe40000201400 */
[----:B------:R-:W-:Y:S02]  /*10ac0*/  I2FP.F32.S32 R43, R43 ;  /* 0x0000002b002b7245 */ /* 0x000fe40000201400 */
[----:B------:R-:W-:Y:S01]  /*10ad0*/  IABS R9, R9 ;  /* 0x0000000900097213 */ /* 0x000fe20000000000 */
[----:B------:R-:W-:Y:S01]  /*10ae0*/  FFMA.FTZ R84, -R188, R45, R84 ;  /* 0x0000002dbc547223 */ /* 0x000fe20000010154 */
[----:B------:R-:W-:Y:S02]  /*10af0*/  FSEL R110, R78, -INF , P0 ;  /* 0xff8000004e6e7808 */ /* 0x000fe40000000000 */
[----:B------:R-:W-:Y:S01]  /*10b00*/  FSEL R100, R88, -INF , P1 ;  /* 0xff80000058647808 */ /* 0x000fe20000800000 */
[----:B------:R-:W-:Y:S01]  /*10b10*/  FFMA.FTZ R94, -R188, R43, R92 ;  /* 0x0000002bbc5e7223 */ /* 0x000fe2000001015c */
[----:B------:R-:W-:-:S02]  /*10b20*/  ISETP.GE.AND P0, PT, R44, R193, PT ;  /* 0x000000c12c00720c */ /* 0x000fc40003f06270 */
[----:B------:R-:W-:Y:S02]  /*10b30*/  IADD3 R92, PT, PT, R189, -0xe0, -R13 ;  /* 0xffffff20bd5c7810 */ /* 0x000fe40007ffe80d */
[----:B------:R-:W-:Y:S02]  /*10b40*/  I2FP.F32.S32 R9, R9 ;  /* 0x0000000900097245 */ /* 0x000fe40000201400 */
[----:B------:R-:W-:Y:S02]  /*10b50*/  FSEL R110, R110, -INF , !P5 ;  /* 0xff8000006e6e7808 */ /* 0x000fe40006800000 */
[----:B------:R-:W-:Y:S02]  /*10b60*/  FSEL R100, R100, -INF , !P6 ;  /* 0xff80000064647808 */ /* 0x000fe40007000000 */
[C---:B------:R-:W-:Y:S02]  /*10b70*/  ISETP.GE.AND P5, PT, R44.reuse, R190, PT ;  /* 0x000000be2c00720c */ /* 0x040fe40003fa6270 */
[----:B------:R-:W-:-:S02]  /*10b80*/  ISETP.GE.AND P1, PT, R44, R192, PT ;  /* 0x000000c02c00720c */ /* 0x000fc40003f26270 */
[----:B------:R-:W-:Y:S01]  /*10b90*/  ISETP.GE.AND P6, PT, R44, R191, PT ;  /* 0x000000bf2c00720c */ /* 0x000fe20003fc6270 */
[----:B------:R-:W-:Y:S01]  /*10ba0*/  VIADD R44, R59, 0xd8 ;  /* 0x000000d83b2c7836 */ /* 0x000fe20000000000 */
[----:B------:R-:W-:Y:S02]  /*10bb0*/  FSEL R74, R74, -INF , P2 ;  /* 0xff8000004a4a7808 */ /* 0x000fe40001000000 */
[----:B------:R-:W-:Y:S01]  /*10bc0*/  FSEL R98, R84, -INF , P0 ;  /* 0xff80000054627808 */ /* 0x000fe20000000000 */
[----:B------:R-:W-:Y:S01]  /*10bd0*/  FFMA.FTZ R66, -R188, R9, R16 ;  /* 0x00000009bc427223 */ /* 0x000fe20000010110 */
[----:B------:R-:W-:Y:S02]  /*10be0*/  IABS R92, R92 ;  /* 0x0000005c005c7213 */ /* 0x000fe40000000000 */
[--C-:B------:R-:W-:Y:S02]  /*10bf0*/  IADD3 R90, PT, PT, R189, -0xe1, -R13.reuse ;  /* 0xffffff1fbd5a7810 */ /* 0x100fe40007ffe80d */
[----:B------:R-:W-:-:S02]  /*10c00*/  IADD3 R9, PT, PT, R0, -0xe8, -R13 ;  /* 0xffffff1800097810 */ /* 0x000fc40007ffe80d */
[----:B------:R-:W-:Y:S02]  /*10c10*/  IADD3 R16, PT, PT, R189, -0xe8, -R13 ;  /* 0xffffff18bd107810 */ /* 0x000fe40007ffe80d */
[----:B------:R-:W-:Y:S02]  /*10c20*/  FSEL R74, R74, -INF , !P4 ;  /* 0xff8000004a4a7808 */ /* 0x000fe40006000000 */
[----:B------:R-:W-:Y:S02]  /*10c30*/  FSEL R98, R98, -INF , !P5 ;  /* 0xff80000062627808 */ /* 0x000fe40006800000 */
[C---:B------:R-:W-:Y:S02]  /*10c40*/  ISETP.GE.AND P2, PT, R44.reuse, R193, PT ;  /* 0x000000c12c00720c */ /* 0x040fe40003f46270 */
[C---:B------:R-:W-:Y:S02]  /*10c50*/  ISETP.GE.AND P4, PT, R44.reuse, R190, PT ;  /* 0x000000be2c00720c */ /* 0x040fe40003f86270 */
[----:B------:R-:W-:-:S02]  /*10c60*/  ISETP.GE.AND P0, PT, R44, R192, PT ;  /* 0x000000c02c00720c */ /* 0x000fc40003f06270 */
[----:B------:R-:W-:Y:S01]  /*10c70*/  ISETP.GE.AND P5, PT, R44, R191, PT ;  /* 0x000000bf2c00720c */ /* 0x000fe20003fa6270 */
[C---:B------:R-:W-:Y:S01]  /*10c80*/  VIADD R44, R59.reuse, 0xd9 ;  /* 0x000000d93b2c7836 */ /* 0x040fe20000000000 */
[----:B------:R-:W-:Y:S02]  /*10c90*/  I2FP.F32.S32 R92, R92 ;  /* 0x0000005c005c7245 */ /* 0x000fe40000201400 */
[----:B------:R-:W-:Y:S02]  /*10ca0*/  IADD3 R64, PT, PT, R0, -0xe1, -R13 ;  /* 0xffffff1f00407810 */ /* 0x000fe40007ffe80d */
[----:B------:R-:W-:Y:S02]  /*10cb0*/  IABS R90, R90 ;  /* 0x0000005a005a7213 */ /* 0x000fe40000000000 */
[----:B------:R-:W-:Y:S02]  /*10cc0*/  IABS R9, R9 ;  /* 0x0000000900097213 */ /* 0x000fe40000000000 */
[----:B------:R-:W-:Y:S01]  /*10cd0*/  IABS R16, R16 ;  /* 0x0000001000107213 */ /* 0x000fe20000000000 */
[----:B------:R-:W-:Y:S01]  /*10ce0*/  FFMA.FTZ R92, -R188, R92, R29 ;  /* 0x0000005cbc5c7223 */ /* 0x000fe2000001011d */
[----:B------:R-:W-:Y:S01]  /*10cf0*/  IABS R64, R64 ;  /* 0x0000004000407213 */ /* 0x000fe20000000000 */
[C---:B------:R-:W-:Y:S01]  /*10d00*/  VIADD R43, R59.reuse, 0xe0 ;  /* 0x000000e03b2b7836 */ /* 0x040fe20000000000 */
[----:B------:R-:W-:Y:S01]  /*10d10*/  FSEL R72, R72, -INF , P1 ;  /* 0xff80000048487808 */ /* 0x000fe20000800000 */
[----:B------:R-:W-:Y:S01]  /*10d20*/  VIADD R29, R59, 0xe1 ;  /* 0x000000e13b1d7836 */ /* 0x000fe20000000000 */
[----:B------:R-:W-:-:S02]  /*10d30*/  FSEL R96, R96, -INF , P2 ;  /* 0xff80000060607808 */ /* 0x000fc40001000000 */
[----:B------:R-:W-:Y:S02]  /*10d40*/  I2FP.F32.S32 R90, R90 ;  /* 0x0000005a005a7245 */ /* 0x000fe40000201400 */
[C---:B------:R-:W-:Y:S02]  /*10d50*/  ISETP.GE.AND P1, PT, R44.reuse, R193, PT ;  /* 0x000000c12c00720c */ /* 0x040fe40003f26270 */
[----:B------:R-:W-:Y:S02]  /*10d60*/  ISETP.GE.AND P2, PT, R44, R192, PT ;  /* 0x000000c02c00720c */ /* 0x000fe40003f46270 */
[----:B------:R-:W-:Y:S02]  /*10d70*/  I2FP.F32.S32 R9, R9 ;  /* 0x0000000900097245 */ /* 0x000fe40000201400 */
[----:B------:R-:W-:Y:S02]  /*10d80*/  I2FP.F32.S32 R16, R16 ;  /* 0x0000001000107245 */ /* 0x000fe40000201400 */
[----:B------:R-:W-:Y:S01]  /*10d90*/  I2FP.F32.S32 R64, R64 ;  /* 0x0000004000407245 */ /* 0x000fe20000201400 */
[----:B------:R-:W-:Y:S01]  /*10da0*/  FFMA.FTZ R90, -R188, R90, R17 ;  /* 0x0000005abc5a7223 */ /* 0x000fe20000010111 */
[----:B------:R-:W-:-:S02]  /*10db0*/  FSEL R72, R72, -INF , !P6 ;  /* 0xff80000048487808 */ /* 0x000fc40007000000 */
[----:B------:R-:W-:Y:S01]  /*10dc0*/  FSEL R96, R96, -INF , !P4 ;  /* 0xff80000060607808 */ /* 0x000fe20006000000 */
[----:B------:R-:W-:Y:S01]  /*10dd0*/  FFMA.FTZ R32, -R188, R9, R32 ;  /* 0x00000009bc207223 */ /* 0x000fe20000010120 */
[----:B------:R-:W-:Y:S01]  /*10de0*/  ISETP.GE.AND P6, PT, R44, R190, PT ;  /* 0x000000be2c00720c */ /* 0x000fe20003fc6270 */
[----:B------:R-:W-:Y:S01]  /*10df0*/  FFMA.FTZ R19, -R188, R16, R19 ;  /* 0x00000010bc137223 */ /* 0x000fe20000010113 */
[----:B------:R-:W-:Y:S02]  /*10e00*/  ISETP.GE.AND P4, PT, R44, R191, PT ;  /* 0x000000bf2c00720c */ /* 0x000fe40003f86270 */
[----:B------:R-:W-:Y:S02]  /*10e10*/  FSEL R94, R94, -INF , P1 ;  /* 0xff8000005e5e7808 */ /* 0x000fe40000800000 */
[----:B------:R-:W-:Y:S02]  /*10e20*/  FSEL R68, R68, -INF , P2 ;  /* 0xff80000044447808 */ /* 0x000fe40001000000 */
[----:B------:R-:W-:-:S02]  /*10e30*/  ISETP.GE.AND P1, PT, R43, R192, PT ;  /* 0x000000c02b00720c */ /* 0x000fc40003f26270 */
[----:B------:R-:W-:Y:S01]  /*10e40*/  ISETP.GE.AND P2, PT, R29, R193, PT ;  /* 0x000000c11d00720c */ /* 0x000fe20003f46270 */
[----:B------:R-:W-:Y:S01]  /*10e50*/  FFMA.FTZ R64, -R188, R64, R11 ;  /* 0x00000040bc407223 */ /* 0x000fe2000001010b */
[--C-:B------:R-:W-:Y:S02]  /*10e60*/  IADD3 R9, PT, PT, R0, -0xe9, -R13.reuse ;  /* 0xffffff1700097810 */ /* 0x100fe40007ffe80d */
[--C-:B------:R-:W-:Y:S01]  /*10e70*/  IADD3 R16, PT, PT, R189, -0xe9, -R13.reuse ;  /* 0xffffff17bd107810 */ /* 0x100fe20007ffe80d */
[----:B------:R-:W-:Y:S01]  /*10e80*/  VIADD R17, R59, 0xe8 ;  /* 0x000000e83b117836 */ /* 0x000fe20000000000 */
[----:B------:R-:W-:Y:S02]  /*10e90*/  FSEL R94, R94, -INF , !P6 ;  /* 0xff8000005e5e7808 */ /* 0x000fe40007000000 */
[----:B------:R-:W-:Y:S02]  /*10ea0*/  FSEL R68, R68, -INF , !P4 ;  /* 0xff80000044447808 */ /* 0x000fe40006000000 */
[----:B------:R-:W-:-:S02]  /*10eb0*/  IADD3 R11, PT, PT, R189, -0xf0, -R13 ;  /* 0xffffff10bd0b7810 */ /* 0x000fc40007ffe80d */
[----:B------:R-:W-:Y:S02]  /*10ec0*/  FSEL R70, R70, -INF , P0 ;  /* 0xff80000046467808 */ /* 0x000fe40000000000 */
[----:B------:R-:W-:Y:S02]  /*10ed0*/  ISETP.GE.AND P6, PT, R43, R191, PT ;  /* 0x000000bf2b00720c */ /* 0x000fe40003fc6270 */
[----:B------:R-:W-:Y:S02]  /*10ee0*/  ISETP.GE.AND P4, PT, R29, R190, PT ;  /* 0x000000be1d00720c */ /* 0x000fe40003f86270 */
[----:B------:R-:W-:Y:S02]  /*10ef0*/  FSEL R66, R66, -INF , P1 ;  /* 0xff80000042427808 */ /* 0x000fe40000800000 */
[----:B------:R-:W-:Y:S02]  /*10f00*/  FSEL R90, R90, -INF , P2 ;  /* 0xff8000005a5a7808 */ /* 0x000fe40001000000 */
[----:B------:R-:W-:-:S02]  /*10f10*/  ISETP.GE.AND P0, PT, R43, R193, PT ;  /* 0x000000c12b00720c */ /* 0x000fc40003f06270 */
[----:B------:R-:W-:Y:S02]  /*10f20*/  IABS R9, R9 ;  /* 0x0000000900097213 */ /* 0x000fe40000000000 */
[----:B------:R-:W-:Y:S02]  /*10f30*/  IABS R16, R16 ;  /* 0x0000001000107213 */ /* 0x000fe40000000000 */
[----:B------:R-:W-:Y:S02]  /*10f40*/  IABS R11, R11 ;  /* 0x0000000b000b7213 */ /* 0x000fe40000000000 */
        /* <DEDUP_REMOVED lines=8> */
[----:B------:R-:W-:Y:S02]  /*10fd0*/  I2FP.F32.S32 R16, R16 ;  /* 0x0000001000107245 */ /* 0x000fe40000201400 */
[----:B------:R-:W-:-:S02]  /*10fe0*/  I2FP.F32.S32 R44, R9 ;  /* 0x00000009002c7245 */ /* 0x000fc40000201400 */
[----:B------:R-:W-:Y:S02]  /*10ff0*/  ISETP.GE.AND P0, PT, R29, R192, PT ;  /* 0x000000c01d00720c */ /* 0x000fe40003f06270 */
[----:B------:R-:W-:Y:S02]  /*11000*/  I2FP.F32.S32 R52, R11 ;  /* 0x0000000b00347245 */ /* 0x000fe40000201400 */
[----:B------:R-:W-:Y:S01]  /*11010*/  IADD3 R11, PT, PT, R0, -0xf0, -R13 ;  /* 0xffffff10000b7810 */ /* 0x000fe20007ffe80d */
[----:B------:R-:W-:Y:S01]  /*11020*/  FFMA.FTZ R16, -R188, R16, R31 ;  /* 0x00000010bc107223 */ /* 0x000fe2000001011f */
[----:B------:R-:W-:Y:S01]  /*11030*/  FSEL R70, R70, -INF , !P5 ;  /* 0xff80000046467808 */ /* 0x000fe20006800000 */
[----:B------:R-:W-:Y:S01]  /*11040*/  FFMA.FTZ R33, -R188, R44, R33 ;  /* 0x0000002cbc217223 */ /* 0x000fe20000010121 */
[----:B------:R-:W-:Y:S01]  /*11050*/  ISETP.GE.AND P5, PT, R43, R190, PT ;  /* 0x000000be2b00720c */ /* 0x000fe20003fa6270 */
[----:B------:R-:W-:Y:S01]  /*11060*/  VIADD R9, R59, 0xf0 ;  /* 0x000000f03b097836 */ /* 0x000fe20000000000 */
[----:B------:R-:W-:-:S02]  /*11070*/  FSEL R64, R64, -INF , P0 ;  /* 0xff80000040407808 */ /* 0x000fc40000000000 */
[----:B------:R-:W-:Y:S02]  /*11080*/  FSEL R88, R19, -INF , P1 ;  /* 0xff80000013587808 */ /* 0x000fe40000800000 */
[C---:B------:R-:W-:Y:S02]  /*11090*/  ISETP.GE.AND P0, PT, R17.reuse, R193, PT ;  /* 0x000000c11100720c */ /* 0x040fe40003f06270 */
[----:B------:R-:W-:Y:S02]  /*110a0*/  ISETP.GE.AND P1, PT, R17, R192, PT ;  /* 0x000000c01100720c */ /* 0x000fe40003f26270 */
[----:B------:R-:W-:Y:S01]  /*110b0*/  IABS R11, R11 ;  /* 0x0000000b000b7213 */ /* 0x000fe20000000000 */
[----:B------:R-:W-:Y:S01]  /*110c0*/  FFMA.FTZ R39, -R188, R52, R39 ;  /* 0x00000034bc277223 */ /* 0x000fe20000010127 */
[----:B------:R-:W-:Y:S02]  /*110d0*/  FSEL R92, R92, -INF , !P5 ;  /* 0xff8000005c5c7808 */ /* 0x000fe40006800000 */
[----:B------:R-:W-:-:S02]  /*110e0*/  ISETP.GE.AND P5, PT, R29, R191, PT ;  /* 0x000000bf1d00720c */ /* 0x000fc40003fa6270 */
[----:B------:R-:W-:Y:S02]  /*110f0*/  FSEL R32, R32, -INF , P2 ;  /* 0xff80000020207808 */ /* 0x000fe40001000000 */
[----:B------:R-:W-:Y:S02]  /*11100*/  FSEL R86, R16, -INF , P0 ;  /* 0xff80000010567808 */ /* 0x000fe40000000000 */
[----:B------:R-:W-:Y:S01]  /*11110*/  FSEL R33, R33, -INF , P1 ;  /* 0xff80000021217808 */ /* 0x000fe20000800000 */
[----:B------:R-:W-:Y:S01]  /*11120*/  FFMA.FTZ R41, -R188, R120, R41 ;  /* 0x00000078bc297223 */ /* 0x000fe20000010129 */
[----:B------:R-:W-:Y:S02]  /*11130*/  ISETP.GE.AND P2, PT, R17, R191, PT ;  /* 0x000000bf1100720c */ /* 0x000fe40003f46270 */
[----:B------:R-:W-:Y:S02]  /*11140*/  ISETP.GE.AND P1, PT, R9, R193, PT ;  /* 0x000000c10900720c */ /* 0x000fe40003f26270 */
[----:B------:R-:W-:-:S02]  /*11150*/  I2FP.F32.S32 R16, R11 ;  /* 0x0000000b00107245 */ /* 0x000fc40000201400 */
[----:B------:R-:W-:Y:S02]  /*11160*/  FMNMX3.FTZ R11, R22, R7, R20, !PT ;  /* 0x00000007160b7276 */ /* 0x000fe40007810014 */
[----:B------:R-:W-:Y:S02]  /*11170*/  ISETP.GE.AND P0, PT, R59, R193, PT ;  /* 0x000000c13b00720c */ /* 0x000fe40003f06270 */
[----:B------:R-:W-:Y:S02]  /*11180*/  FSEL R64, R64, -INF , !P5 ;  /* 0xff80000040407808 */ /* 0x000fe40006800000 */
[----:B------:R-:W-:Y:S02]  /*11190*/  ISETP.GE.AND P5, PT, R17, R190, PT ;  /* 0x000000be1100720c */ /* 0x000fe40003fa6270 */
[----:B------:R-:W-:Y:S02]  /*111a0*/  FSEL R62, R32, -INF , !P4 ;  /* 0xff800000203e7808 */ /* 0x000fe40006000000 */
[----:B------:R-:W-:-:S02]  /*111b0*/  FSEL R60, R33, -INF , !P2 ;  /* 0xff800000213c7808 */ /* 0x000fc40005000000 */
[----:B------:R-:W-:Y:S02]  /*111c0*/  FSEL R84, R39, -INF , P1 ;  /* 0xff80000027547808 */ /* 0x000fe40000800000 */
[C---:B------:R-:W-:Y:S02]  /*111d0*/  ISETP.GE.AND P4, PT, R9.reuse, R190, PT ;  /* 0x000000be0900720c */ /* 0x040fe40003f86270 */
[C---:B------:R-:W-:Y:S02]  /*111e0*/  ISETP.GE.AND P2, PT, R9.reuse, R192, PT ;  /* 0x000000c00900720c */ /* 0x040fe40003f46270 */
[----:B------:R-:W-:Y:S02]  /*111f0*/  ISETP.GE.AND P1, PT, R9, R191, PT ;  /* 0x000000bf0900720c */ /* 0x000fe40003f26270 */
[----:B------:R-:W-:Y:S02]  /*11200*/  FMNMX3.FTZ R17, R11, R40, R6, !PT ;  /* 0x000000280b117276 */ /* 0x000fe40007810006 */
[----:B------:R-:W-:-:S02]  /*11210*/  FSEL R9, R41, -INF , P0 ;  /* 0xff80000029097808 */ /* 0x000fc40000000000 */
[----:B------:R-:W-:Y:S01]  /*11220*/  ISETP.GE.AND P0, PT, R59, R190, PT ;  /* 0x000000be3b00720c */ /* 0x000fe20003f06270 */
[----:B------:R-:W-:Y:S01]  /*11230*/  FFMA.FTZ R25, -R188, R16, R25 ;  /* 0x00000010bc197223 */ /* 0x000fe20000010119 */
[----:B------:R-:W-:Y:S02]  /*11240*/  FMNMX3.FTZ R17, R17, R4, R34, !PT ;  /* 0x0000000411117276 */ /* 0x000fe40007810022 */
[----:B------:R-:W-:Y:S02]  /*11250*/  FSEL R9, R9, -INF , !P0 ;  /* 0xff80000009097808 */ /* 0x000fe40004000000 */
        /* <DEDUP_REMOVED lines=11> */
[----:B------:R-:W-:Y:S02]  /*11310*/  FSEL R58, R25, -INF , P2 ;  /* 0xff800000193a7808 */ /* 0x000fe40001000000 */
[----:B------:R-:W-:Y:S02]  /*11320*/  FMNMX3.FTZ R25, R32, R81, R87, !PT ;  /* 0x0000005120197276 */ /* 0x000fe40007810057 */
[----:B------:R-:W-:Y:S02]  /*11330*/  FMNMX3.FTZ R29, R29, R136, R166, !PT ;  /* 0x000000881d1d7276 */ /* 0x000fe400078100a6 */
[----:B------:R-:W-:Y:S01]  /*11340*/  FMNMX3.FTZ R25, R25, R194, R220, !PT ;  /* 0x000000c219197276 */ /* 0x000fe200078100dc */
[----:B------:R-:W-:Y:S01]  /*11350*/  VIADD R11, R59, 0xf1 ;  /* 0x000000f13b0b7836 */ /* 0x000fe20000000000 */
[----:B------:R-:W-:-:S02]  /*11360*/  FMNMX3.FTZ R29, R29, R77, R162, !PT ;  /* 0x0000004d1d1d7276 */ /* 0x000fc400078100a2 */
[--C-:B------:R-:W-:Y:S02]  /*11370*/  IADD3 R19, PT, PT, R189, -0xf1, -R13.reuse ;  /* 0xffffff0fbd137810 */ /* 0x100fe40007ffe80d */
[----:B------:R-:W-:Y:S02]  /*11380*/  FMNMX3.FTZ R32, R25, R91, R218, !PT ;  /* 0x0000005b19207276 */ /* 0x000fe400078100da */
[----:B------:R-:W-:Y:S02]  /*11390*/  IADD3 R17, PT, PT, R189, -0xf8, -R13 ;  /* 0xffffff08bd117810 */ /* 0x000fe40007ffe80d */
[----:B------:R-:W-:Y:S02]  /*113a0*/  FMNMX3.FTZ R29, R29, R196, R83, !PT ;  /* 0x000000c41d1d7276 */ /* 0x000fe40007810053 */
[----:B------:R-:W-:Y:S02]  /*113b0*/  FSEL R58, R58, -INF , !P1 ;  /* 0xff8000003a3a7808 */ /* 0x000fe40004800000 */
[----:B------:R-:W-:-:S02]  /*113c0*/  ISETP.GE.AND P0, PT, R11, R193, PT ;  /* 0x000000c10b00720c */ /* 0x000fc40003f06270 */
[C---:B------:R-:W-:Y:S02]  /*113d0*/  ISETP.GE.AND P3, PT, R11.reuse, R190, PT ;  /* 0x000000be0b00720c */ /* 0x040fe40003f66270 */
[C---:B------:R-:W-:Y:S02]  /*113e0*/  ISETP.GE.AND P2, PT, R11.reuse, R192, PT ;  /* 0x000000c00b00720c */ /* 0x040fe40003f46270 */
[----:B------:R-:W-:Y:S02]  /*113f0*/  ISETP.GE.AND P1, PT, R11, R191, PT ;  /* 0x000000bf0b00720c */ /* 0x000fe40003f26270 */
[----:B------:R-:W-:Y:S02]  /*11400*/  IABS R19, R19 ;  /* 0x0000001300137213 */ /* 0x000fe40000000000 */
[----:B------:R-:W-:Y:S02]  /*11410*/  FMNMX3.FTZ R32, R32, R97, R133, !PT ;  /* 0x0000006120207276 */ /* 0x000fe40007810085 */
[----:B------:R-:W-:-:S02]  /*11420*/  IADD3 R11, PT, PT, R0, -0xf1, -R13 ;  /* 0xffffff0f000b7810 */ /* 0x000fc40007ffe80d */
[----:B------:R-:W-:Y:S02]  /*11430*/  IABS R17, R17 ;  /* 0x0000001100117213 */ /* 0x000fe40000000000 */
[----:B------:R-:W-:Y:S02]  /*11440*/  FMNMX3.FTZ R54, R29, R198, R204, !PT ;  /* 0x000000c61d367276 */ /* 0x000fe400078100cc */
[----:B------:R-:W-:Y:S02]  /*11450*/  I2FP.F32.S32 R44, R19 ;  /* 0x00000013002c7245 */ /* 0x000fe40000201400 */
[----:B------:R-:W-:Y:S02]  /*11460*/  FMNMX3.FTZ R32, R32, R234, R101, !PT ;  /* 0x000000ea20207276 */ /* 0x000fe40007810065 */
[----:B------:R-:W-:Y:S02]  /*11470*/  IABS R11, R11 ;  /* 0x0000000b000b7213 */ /* 0x000fe40000000000 */
[----:B------:R-:W-:-:S02]  /*11480*/  I2FP.F32.S32 R52, R17 ;  /* 0x0000001100347245 */ /* 0x000fc40000201400 */
[----:B------:R-:W-:Y:S01]  /*11490*/  FMNMX3.FTZ R17, R54, R85, R93, !PT ;  /* 0x0000005536117276 */ /* 0x000fe2000781005d */
[----:B------:R-:W-:Y:S01]  /*114a0*/  FFMA.FTZ R21, -R188, R44, R21 ;  /* 0x0000002cbc157223 */ /* 0x000fe20000010115 */
[----:B------:R-:W-:Y:S02]  /*114b0*/  FMNMX3.FTZ R32, R32, R99, R238, !PT ;  /* 0x0000006320207276 */ /* 0x000fe400078100ee */
[----:B------:R-:W-:Y:S02]  /*114c0*/  I2FP.F32.S32 R11, R11 ;  /* 0x0000000b000b7245 */ /* 0x000fe40000201400 */
[----:B------:R-:W-:Y:S02]  /*114d0*/  FMNMX3.FTZ R44, R17, R222, R228, !PT ;  /* 0x000000de112c7276 */ /* 0x000fe400078100e4 */
[----:B------:R-:W-:Y:S01]  /*114e0*/  FMNMX3.FTZ R32, R32, R107, R115, !PT ;  /* 0x0000006b20207276 */ /* 0x000fe20007810073 */
[----:B------:R-:W-:Y:S01]  /*114f0*/  FFMA.FTZ R11, -R188, R11, R23 ;  /* 0x0000000bbc0b7223 */ /* 0x000fe20000010117 */
[----:B------:R-:W-:-:S02]  /*11500*/  FMNMX3.FTZ R44, R44, R95, R103, !PT ;  /* 0x0000005f2c2c7276 */ /* 0x000fc40007810067 */
[----:B------:R-:W-:Y:S02]  /*11510*/  FMNMX3.FTZ R32, R32, R113, R131, !PT ;  /* 0x0000007120207276 */ /* 0x000fe40007810083 */
[----:B------:R-:W-:Y:S02]  /*11520*/  FMNMX3.FTZ R44, R44, R105, R248, !PT ;  /* 0x000000692c2c7276 */ /* 0x000fe400078100f8 */
[----:B------:R-:W-:Y:S02]  /*11530*/  FSEL R11, R11, -INF , P2 ;  /* 0xff8000000b0b7808 */ /* 0x000fe40001000000 */
[----:B------:R-:W-:Y:S01]  /*11540*/  FMNMX3.FTZ R32, R32, R129, R119, !PT ;  /* 0x0000008120207276 */ /* 0x000fe20007810077 */
[----:B------:R-:W-:Y:S01]  /*11550*/  VIADD R19, R59, 0xf8 ;  /* 0x000000f83b137836 */ /* 0x000fe20000000000 */
[----:B------:R-:W-:Y:S02]  /*11560*/  FMNMX3.FTZ R44, R44, R246, R111, !PT ;  /* 0x000000f62c2c7276 */ /* 0x000fe4000781006f */
[----:B------:R-:W-:-:S02]  /*11570*/  FSEL R56, R11, -INF , !P1 ;  /* 0xff8000000b387808 */ /* 0x000fc40004800000 */
[----:B------:R-:W-:Y:S01]  /*11580*/  FMNMX3.FTZ R11, R32, R117, R244, !PT ;  /* 0x00000075200b7276 */ /* 0x000fe200078100f4 */
[----:B------:R-:W-:Y:S01]  /*11590*/  FFMA.FTZ R27, -R188, R52, R27 ;  /* 0x00000034bc1b7223 */ /* 0x000fe2000001011b */
[----:B------:R-:W-:Y:S02]  /*115a0*/  FMNMX3.FTZ R44, R44, R127, R125, !PT ;  /* 0x0000007f2c2c7276 */ /* 0x000fe4000781007d */
[----:B------:R-:W-:Y:S02]  /*115b0*/  FSEL R82, R21, -INF , P0 ;  /* 0xff80000015527808 */ /* 0x000fe40000000000 */
[----:B------:R-:W-:Y:S02]  /*115c0*/  ISETP.GE.AND P0, PT, R19, R193, PT ;  /* 0x000000c11300720c */ /* 0x000fe40003f06270 */
[----:B------:R-:W-:Y:S02]  /*115d0*/  FMNMX3.FTZ R11, R11, R242, R240, !PT ;  /* 0x000000f20b0b7276 */ /* 0x000fe400078100f0 */
[----:B------:R-:W-:-:S02]  /*115e0*/  FMNMX3.FTZ R44, R44, R123, R121, !PT ;  /* 0x0000007b2c2c7276 */ /* 0x000fc40007810079 */
[----:B------:R-:W-:Y:S02]  /*115f0*/  FSEL R78, R27, -INF , P0 ;  /* 0xff8000001b4e7808 */ /* 0x000fe40000000000 */
[----:B------:R-:W-:Y:S02]  /*11600*/  FMNMX3.FTZ R11, R11, R236, R216, !PT ;  /* 0x000000ec0b0b7276 */ /* 0x000fe400078100d8 */
[C---:B------:R-:W-:Y:S02]  /*11610*/  ISETP.GE.AND P2, PT, R19.reuse, R190, PT ;  /* 0x000000be1300720c */ /* 0x040fe40003f46270 */
[C---:B------:R-:W-:Y:S02]  /*11620*/  ISETP.GE.AND P1, PT, R19.reuse, R192, PT ;  /* 0x000000c01300720c */ /* 0x040fe40003f26270 */
[----:B------:R-:W-:Y:S02]  /*11630*/  ISETP.GE.AND P0, PT, R19, R191, PT ;  /* 0x000000bf1300720c */ /* 0x000fe40003f06270 */
[----:B------:R-:W-:-:S02]  /*11640*/  FMNMX3.FTZ R19, R44, R109, R252, !PT ;  /* 0x0000006d2c137276 */ /* 0x000fc400078100fc */
[----:B------:R-:W-:Y:S02]  /*11650*/  FMNMX3.FTZ R11, R11, R214, R212, !PT ;  /* 0x000000d60b0b7276 */ /* 0x000fe400078100d4 */
[----:B------:R-:W-:Y:S02]  /*11660*/  FMNMX3.FTZ R19, R19, R250, R232, !PT ;  /* 0x000000fa13137276 */ /* 0x000fe400078100e8 */
[----:B------:R-:W-:Y:S02]  /*11670*/  FMNMX3.FTZ R11, R11, R206, R168, !PT ;  /* 0x000000ce0b0b7276 */ /* 0x000fe400078100a8 */
[C-C-:B------:R-:W-:Y:S02]  /*11680*/  IADD3 R17, PT, PT, R0.reuse, -0xf8, -R13.reuse ;  /* 0xffffff0800117810 */ /* 0x140fe40007ffe80d */
[----:B------:R-:W-:Y:S02]  /*11690*/  FMNMX3.FTZ R19, R19, R230, R226, !PT ;  /* 0x000000e613137276 */ /* 0x000fe400078100e2 */
[----:B------:R-:W-:-:S02]  /*116a0*/  IADD3 R0, PT, PT, R0, -0xf9, -R13 ;  /* 0xffffff0700007810 */ /* 0x000fc40007ffe80d */
[----:B------:R-:W-:Y:S02]  /*116b0*/  IADD3 R13, PT, PT, R189, -0xf9, -R13 ;  /* 0xffffff07bd0d7810 */ /* 0x000fe40007ffe80d */
[----:B------:R-:W-:Y:S02]  /*116c0*/  FMNMX3.FTZ R11, R11, R158, R156, !PT ;  /* 0x0000009e0b0b7276 */ /* 0x000fe4000781009c */
[----:B------:R-:W-:Y:S02]  /*116d0*/  FMNMX3.FTZ R19, R19, R224, R210, !PT ;  /* 0x000000e013137276 */ /* 0x000fe400078100d2 */
[----:B------:R-:W-:Y:S02]  /*116e0*/  IABS R0, R0 ;  /* 0x0000000000007213 */ /* 0x000fe40000000000 */
[----:B------:R-:W-:Y:S02]  /*116f0*/  IABS R13, R13 ;  /* 0x0000000d000d7213 */ /* 0x000fe40000000000 */
[----:B------:R-:W-:-:S02]  /*11700*/  FMNMX3.FTZ R11, R11, R152, R122, !PT ;  /* 0x000000980b0b7276 */ /* 0x000fc4000781007a */
[----:B------:R-:W-:Y:S02]  /*11710*/  IABS R17, R17 ;  /* 0x0000001100117213 */ /* 0x000fe40000000000 */
[----:B------:R-:W-:Y:S02]  /*11720*/  FMNMX3.FTZ R19, R19, R208, R202, !PT ;  /* 0x000000d013137276 */ /* 0x000fe400078100ca */
[----:B------:R-:W-:Y:S02]  /*11730*/  I2FP.F32.S32 R21, R0 ;  /* 0x0000000000157245 */ /* 0x000fe40000201400 */
[----:B------:R-:W-:Y:S02]  /*11740*/  I2FP.F32.S32 R0, R13 ;  /* 0x0000000d00007245 */ /* 0x000fe40000201400 */
[----:B------:R-:W-:Y:S02]  /*11750*/  FMNMX3.FTZ R11, R11, R116, R114, !PT ;  /* 0x000000740b0b7276 */ /* 0x000fe40007810072 */
[----:B------:R-:W-:-:S02]  /*11760*/  I2FP.F32.S32 R17, R17 ;  /* 0x0000001100117245 */ /* 0x000fc40000201400 */
[----:B------:R-:W-:Y:S01]  /*11770*/  FMNMX3.FTZ R19, R19, R200, R142, !PT ;  /* 0x000000c813137276 */ /* 0x000fe2000781008e */
[C---:B------:R-:W-:Y:S01]  /*11780*/  FFMA.FTZ R0, -R188.reuse, R0, R5 ;  /* 0x00000000bc007223 */ /* 0x040fe20000010105 */
[----:B------:R-:W-:Y:S01]  /*11790*/  FMNMX3.FTZ R11, R11, R110, R74, !PT ;  /* 0x0000006e0b0b7276 */ /* 0x000fe2000781004a */
[----:B------:R-:W-:Y:S01]  /*117a0*/  FFMA.FTZ R17, -R188, R17, R35 ;  /* 0x00000011bc117223 */ /* 0x000fe20000010123 */
[----:B------:R-:W-:Y:S02]  /*117b0*/  FMNMX3.FTZ R5, R19, R140, R134, !PT ;  /* 0x0000008c13057276 */ /* 0x000fe40007810086 */
[----:B------:R-:W-:Y:S01]  /*117c0*/  FMNMX3.FTZ R11, R11, R72, R70, !PT ;  /* 0x000000480b0b7276 */ /* 0x000fe20007810046 */
[----:B------:R-:W-:Y:S01]  /*117d0*/  VIADD R59, R59, 0xf9 ;  /* 0x000000f93b3b7836 */ /* 0x000fe20000000000 */
[----:B------:R-:W-:Y:S02]  /*117e0*/  FMNMX3.FTZ R5, R5, R132, R108, !PT ;  /* 0x0000008405057276 */ /* 0x000fe4000781006c */
[----:B------:R-:W-:-:S02]  /*117f0*/  FSEL R17, R17, -INF , P1 ;  /* 0xff80000011117808 */ /* 0x000fc40000800000 */
[----:B------:R-:W-:Y:S01]  /*11800*/  FMNMX3.FTZ R11, R11, R68, R66, !PT ;  /* 0x000000440b0b7276 */ /* 0x000fe20007810042 */
[----:B------:R-:W-:Y:S01]  /*11810*/  FFMA.FTZ R2, -R188, R21, R2 ;  /* 0x00000015bc027223 */ /* 0x000fe20000010102 */
[----:B------:R-:W-:Y:S02]  /*11820*/  FMNMX3.FTZ R5, R5, R106, R104, !PT ;  /* 0x0000006a05057276 */ /* 0x000fe40007810068 */
[----:B------:R-:W-:Y:S02]  /*11830*/  ISETP.GE.AND P1, PT, R59, R193, PT ;  /* 0x000000c13b00720c */ /* 0x000fe40003f26270 */
[----:B------:R-:W-:Y:S02]  /*11840*/  FSEL R54, R17, -INF , !P0 ;  /* 0xff80000011367808 */ /* 0x000fe40004000000 */
[----:B------:R-:W-:Y:S02]  /*11850*/  ISETP.GE.AND P0, PT, R59, R192, PT ;  /* 0x000000c03b00720c */ /* 0x000fe40003f06270 */
[----:B------:R-:W-:-:S02]  /*11860*/  FMNMX3.FTZ R11, R11, R64, R62, !PT ;  /* 0x000000400b0b7276 */ /* 0x000fc4000781003e */
[----:B------:R-:W-:Y:S02]  /*11870*/  FMNMX3.FTZ R5, R5, R102, R100, !PT ;  /* 0x0000006605057276 */ /* 0x000fe40007810064 */
[----:B------:R-:W-:Y:S02]  /*11880*/  FSEL R76, R0, -INF , P1 ;  /* 0xff800000004c7808 */ /* 0x000fe40000800000 */
[----:B------:R-:W-:Y:S02]  /*11890*/  ISETP.GE.AND P1, PT, R59, R191, PT ;  /* 0x000000bf3b00720c */ /* 0x000fe40003f26270 */
[----:B------:R-:W-:Y:S02]  /*118a0*/  FSEL R2, R2, -INF , P0 ;  /* 0xff80000002027808 */ /* 0x000fe40000000000 */
[----:B------:R-:W-:Y:S02]  /*118b0*/  FMNMX3.FTZ R11, R11, R60, R58, !PT ;  /* 0x0000003c0b0b7276 */ /* 0x000fe4000781003a */
[----:B------:R-:W-:-:S02]  /*118c0*/  FMNMX3.FTZ R5, R5, R98, R96, !PT ;  /* 0x0000006205057276 */ /* 0x000fc40007810060 */
[----:B------:R-:W-:Y:S02]  /*118d0*/  FSEL R52, R2, -INF , !P1 ;  /* 0xff80000002347808 */ /* 0x000fe40004800000 */
[----:B------:R-:W-:Y:S02]  /*118e0*/  FMNMX3.FTZ R11, R11, R56, R54, !PT ;  /* 0x000000380b0b7276 */ /* 0x000fe40007810036 */
[----:B------:R-:W-:Y:S02]  /*118f0*/  FSEL R88, R88, -INF , !P6 ;  /* 0xff80000058587808 */ /* 0x000fe40007000000 */
[----:B------:R-:W-:Y:S02]  /*11900*/  FMNMX3.FTZ R5, R5, R94, R92, !PT ;  /* 0x0000005e05057276 */ /* 0x000fe4000781005c */
[----:B------:R-:W-:Y:S02]  /*11910*/  FMNMX.FTZ R0, R52, R11, !PT ;  /* 0x0000000b34007209 */ /* 0x000fe40007810000 */
[----:B------:R-:W-:-:S02]  /*11920*/  FSEL R86, R86, -INF , !P5 ;  /* 0xff80000056567808 */ /* 0x000fc40006800000 */
[----:B------:R-:W-:Y:S02]  /*11930*/  FSEL R84, R84, -INF , !P4 ;  /* 0xff80000054547808 */ /* 0x000fe40006000000 */
[----:B------:R-:W-:Y:S01]  /*11940*/  FMNMX3.FTZ R5, R5, R90, R88, !PT ;  /* 0x0000005a05057276 */ /* 0x000fe20007810058 */
[----:B------:R-:W1:Y:S01]  /*11950*/  SHFL.BFLY PT, R11, R0, 0x2, 0x1f ;  /* 0x0c401f00000b7f89 */ /* 0x000e6200000e0000 */
[----:B------:R-:W-:Y:S02]  /*11960*/  ISETP.GE.AND P0, PT, R59, R190, PT ;  /* 0x000000be3b00720c */ /* 0x000fe40003f06270 */
        /* <DEDUP_REMOVED lines=9> */
[----:B------:R-:W4:Y:S01]  /*11a00*/  S2UR UR6, SR_CgaCtaId ;  /* 0x00000000000679c3 */ /* 0x000f220000008800 */
[----:B---3--:R-:W-:-:S05]  /*11a10*/  FMNMX.FTZ R5, R44, R5, !PT ;  /* 0x000000052c057209 */ /* 0x008fca0007810000 */
[----:B------:R-:W3:Y:S01]  /*11a20*/  SHFL.BFLY PT, R2, R5, 0x1, 0x1f ;  /* 0x0c201f0005027f89 */ /* 0x000ee200000e0000 */
[----:B------:R-:W-:Y:S01]  /*11a30*/  UMOV UR7, 0x400 ;  /* 0x0000040000077882 */ /* 0x000fe20000000000 */
[----:B-1----:R-:W-:Y:S01]  /*11a40*/  FMNMX.FTZ R0, R32, R11, !PT ;  /* 0x0000000b20007209 */ /* 0x002fe20007810000 */
[----:B----4-:R-:W-:Y:S01]  /*11a50*/  ULEA UR6, UR6, UR7, 0x18 ;  /* 0x0000000706067291 */ /* 0x010fe2000f8ec0ff */
[----:B------:R-:W-:Y:S02]  /*11a60*/  LOP3.LUT R44, R80, 0x120, R15, 0xf8, !PT ;  /* 0x00000120502c7812 */ /* 0x000fe400078ef80f */
[----:B------:R-:W-:Y:S01]  /*11a70*/  FSETP.NEU.FTZ.AND P0, PT, R0, -INF , PT ;  /* 0xff8000000000780b */ /* 0x000fe20003f1d000 */
[----:B--2---:R-:W-:Y:S02]  /*11a80*/  FMUL.FTZ R41, R50, R0 ;  /* 0x0000000032297220 */ /* 0x004fe40000410000 */
[----:B------:R-:W-:-:S03]  /*11a90*/  LEA R44, R44, UR6, 0x1 ;  /* 0x000000062c2c7c11 */ /* 0x000fc6000f8e08ff */
[----:B------:R-:W-:Y:S02]  /*11aa0*/  FSEL R41, R41, RZ, P0 ;  /* 0x000000ff29297208 */ /* 0x000fe40000000000 */
[----:B------:R-:W-:-:S03]  /*11ab0*/  LOP3.LUT P0, R89, R167, 0x4, RZ, 0xc0, !PT ;  /* 0x00000004a7597812 */ /* 0x000fc6000780c0ff */
[-CC-:B------:R-:W-:Y:S01]  /*11ac0*/  FFMA.FTZ R160, R22, R50.reuse, -R41.reuse ;  /* 0x0000003216a07223 */ /* 0x180fe20000010829 */
[--C-:B------:R-:W-:Y:S01]  /*11ad0*/  FFMA.FTZ R146, R20, R50, -R41.reuse ;  /* 0x0000003214927223 */ /* 0x100fe20000010829 */
[----:B------:R-:W-:Y:S01]  /*11ae0*/  SEL R43, R14, 0xffffffe0, !P0 ;  /* 0xffffffe00e2b7807 */ /* 0x000fe20004000000 */
[----:B------:R-:W1:Y:S01]  /*11af0*/  LDSM.16.MT88.4 R20, [R44+0x5000] ;  /* 0x005000002c14783b */ /* 0x000e620000004200 */
[----:B---3--:R-:W-:Y:S01]  /*11b00*/  FMNMX.FTZ R2, R5, R2, !PT ;  /* 0x0000000205027209 */ /* 0x008fe20007810000 */
[----:B------:R-:W-:Y:S02]  /*11b10*/  FFMA.FTZ R65, R40, R50, -R41 ;  /* 0x0000003228417223 */ /* 0x000fe40000010829 */
[----:B------:R-:W-:Y:S01]  /*11b20*/  IMAD.IADD R40, R44, 0x1, R43 ;  /* 0x000000012c287824 */ /* 0x000fe200078e022b */
[----:B------:R-:W-:Y:S01]  /*11b30*/  FSETP.NEU.FTZ.AND P0, PT, R2, -INF , PT ;  /* 0xff8000000200780b */ /* 0x000fe20003f1d000 */
[----:B------:R-:W-:Y:S01]  /*11b40*/  FMUL.FTZ R45, R50, R2 ;  /* 0x00000002322d7220 */ /* 0x000fe20000410000 */
[-CC-:B------:R-:W-:Y:S01]  /*11b50*/  FFMA.FTZ R79, R7, R50.reuse, -R41.reuse ;  /* 0x00000032074f7223 */ /* 0x180fe20000010829 */
[-CC-:B------:R-:W-:Y:S01]  /*11b60*/  FFMA.FTZ R126, R6, R50.reuse, -R41.reuse ;  /* 0x00000032067e7223 */ /* 0x180fe20000010829 */
[----:B------:R-:W-:-:S02]  /*11b70*/  FFMA.FTZ R63, R4, R50, -R41 ;  /* 0x00000032043f7223 */ /* 0x000fc40000010829 */
[----:B------:R-:W-:Y:S01]  /*11b80*/  FSEL R45, R45, RZ, P0 ;  /* 0x000000ff2d2d7208 */ /* 0x000fe20000000000 */
[----:B------:R-:W2:Y:S04]  /*11b90*/  LDSM.16.MT88.4 R4, [R40+0x5000] ;  /* 0x005000002804783b */ /* 0x000ea80000004200 */
[-CC-:B------:R-:W-:Y:S01]  /*11ba0*/  FFMA.FTZ R150, R9, R50.reuse, -R45.reuse ;  /* 0x0000003209967223 */ /* 0x180fe2000001082d */
[-CC-:B------:R-:W-:Y:S01]  /*11bb0*/  FFMA.FTZ R73, R30, R50.reuse, -R45.reuse ;  /* 0x000000321e497223 */ /* 0x180fe2000001082d */
[-CC-:B------:R-:W-:Y:S01]  /*11bc0*/  FFMA.FTZ R138, R16, R50.reuse, -R45.reuse ;  /* 0x00000032108a7223 */ /* 0x180fe2000001082d */
[-C--:B------:R-:W-:Y:S01]  /*11bd0*/  FFMA.FTZ R67, R28, R50.reuse, -R45 ;  /* 0x000000321c437223 */ /* 0x080fe2000001082d */
[----:B------:R-:W-:Y:S01]  /*11be0*/  MUFU.EX2 R160, R160 ;  /* 0x000000a000a07308 */ /* 0x000fe20000000800 */
[----:B------:R-:W-:-:S03]  /*11bf0*/  FFMA.FTZ R9, R34, R50, -R41 ;  /* 0x0000003222097223 */ /* 0x000fc60000010829 */
[----:B------:R-:W3:Y:S01]  /*11c00*/  MUFU.EX2 R79, R79 ;  /* 0x0000004f004f7308 */ /* 0x000ee20000000800 */
[----:B------:R-:W4:Y:S03]  /*11c10*/  LDSM.16.MT88.4 R32, [R44+0x5400] ;  /* 0x005400002c20783b */ /* 0x000f260000004200 */
[----:B------:R-:W-:Y:S04]  /*11c20*/  MUFU.EX2 R146, R146 ;  /* 0x0000009200927308 */ /* 0x000fe80000000800 */
[----:B------:R-:W1:Y:S01]  /*11c30*/  MUFU.EX2 R65, R65 ;  /* 0x0000004100417308 */ /* 0x000e620000000800 */
[-C--:B------:R-:W-:Y:S01]  /*11c40*/  FFMA.FTZ R130, R12, R50.reuse, -R45 ;  /* 0x000000320c827223 */ /* 0x080fe2000001082d */
[----:B------:R-:W4:Y:S02]  /*11c50*/  LDSM.16.MT88.4 R28, [R40+0x5400] ;  /* 0x00540000281c783b */ /* 0x000f240000004200 */
[----:B------:R-:W-:Y:S04]  /*11c60*/  MUFU.EX2 R150, R150 ;  /* 0x0000009600967308 */ /* 0x000fe80000000800 */
[----:B------:R-:W2:Y:S04]  /*11c70*/  MUFU.EX2 R73, R73 ;  /* 0x0000004900497308 */ /* 0x000ea80000000800 */
[----:B------:R-:W-:Y:S04]  /*11c80*/  MUFU.EX2 R138, R138 ;  /* 0x0000008a008a7308 */ /* 0x000fe80000000800 */
[----:B------:R-:W2:Y:S01]  /*11c90*/  MUFU.EX2 R67, R67 ;  /* 0x0000004300437308 */ /* 0x000ea20000000800 */
[-C--:B------:R-:W-:Y:S01]  /*11ca0*/  FFMA.FTZ R51, R118, R50.reuse, -R41 ;  /* 0x0000003276337223 */ /* 0x080fe20000010829 */
[-CC-:B------:R-:W-:Y:S01]  /*11cb0*/  FFMA.FTZ R55, R24, R50.reuse, -R45.reuse ;  /* 0x0000003218377223 */ /* 0x180fe2000001082d */
[--C-:B------:R-:W-:Y:S01]  /*11cc0*/  FFMA.FTZ R120, R26, R50, -R45.reuse ;  /* 0x000000321a787223 */ /* 0x100fe2000001082d */
[----:B---3--:R-:W-:Y:S01]  /*11cd0*/  F2FP.F16.F32.PACK_AB R13, R79, R160 ;  /* 0x000000a04f0d723e */ /* 0x008fe200000000ff */
[----:B------:R-:W-:Y:S01]  /*11ce0*/  FFMA.FTZ R47, R18, R50, -R45 ;  /* 0x00000032122f7223 */ /* 0x000fe2000001082d */
[----:B-1----:R-:W-:-:S02]  /*11cf0*/  F2FP.F16.F32.PACK_AB R15, R65, R146 ;  /* 0x00000092410f723e */ /* 0x002fc400000000ff */
[----:B--2---:R-:W-:Y:S02]  /*11d00*/  F2FP.F16.F32.PACK_AB R12, R73, R150 ;  /* 0x00000096490c723e */ /* 0x004fe400000000ff */
[----:B------:R-:W-:Y:S01]  /*11d10*/  F2FP.F16.F32.PACK_AB R14, R67, R138 ;  /* 0x0000008a430e723e */ /* 0x000fe200000000ff */
[----:B------:R-:W-:Y:S01]  /*11d20*/  MUFU.EX2 R126, R126 ;  /* 0x0000007e007e7308 */ /* 0x000fe20000000800 */
[-CC-:B------:R-:W-:Y:S01]  /*11d30*/  FFMA.FTZ R49, R8, R50.reuse, -R41.reuse ;  /* 0x0000003208317223 */ /* 0x180fe20000010829 */
[-CC-:B------:R-:W-:Y:S02]  /*11d40*/  FFMA.FTZ R124, R10, R50.reuse, -R41.reuse ;  /* 0x000000320a7c7223 */ /* 0x180fe40000010829 */
[----:B------:R-:W1:Y:S02]  /*11d50*/  MUFU.EX2 R63, R63 ;  /* 0x0000003f003f7308 */ /* 0x000e640000000800 */
[C---:B------:R-:W-:Y:S02]  /*11d60*/  HMMA.16816.F32 R24, R12.reuse, R20, RZ ;  /* 0x000000140c18723c */ /* 0x040fe400000018ff */
[----:B------:R2:W-:Y:S04]  /*11d70*/  MUFU.EX2 R118, R9 ;  /* 0x0000000900767308 */ /* 0x0005e80000000800 */
[----:B------:R-:W-:Y:S04]  /*11d80*/  MUFU.EX2 R51, R51 ;  /* 0x0000003300337308 */ /* 0x000fe80000000800 */
[----:B------:R-:W-:Y:S04]  /*11d90*/  MUFU.EX2 R130, R130 ;  /* 0x0000008200827308 */ /* 0x000fe80000000800 */
[----:B------:R-:W3:Y:S01]  /*11da0*/  MUFU.EX2 R55, R55 ;  /* 0x0000003700377308 */ /* 0x000ee20000000800 */
[----:B--2---:R-:W2:Y:S03]  /*11db0*/  LDSM.16.MT88.4 R8, [R44+0x5800] ;  /* 0x005800002c08783b */ /* 0x004ea60000004200 */
[----:B------:R-:W-:Y:S04]  /*11dc0*/  MUFU.EX2 R120, R120 ;  /* 0x0000007800787308 */ /* 0x000fe80000000800 */
[----:B------:R-:W4:Y:S01]  /*11dd0*/  MUFU.EX2 R47, R47 ;  /* 0x0000002f002f7308 */ /* 0x000f220000000800 */
[----:B------:R-:W-:Y:S01]  /*11de0*/  HMMA.16816.F32 R20, R12, R22, RZ ;  /* 0x000000160c14723c */ /* 0x000fe200000018ff */
[-CC-:B------:R-:W-:Y:S01]  /*11df0*/  FFMA.FTZ R112, R112, R50.reuse, -R41.reuse ;  /* 0x0000003270707223 */ /* 0x180fe20000010829 */
[-C--:B------:R-:W-:Y:S01]  /*11e00*/  FFMA.FTZ R53, R37, R50.reuse, -R41 ;  /* 0x0000003225357223 */ /* 0x080fe20000010829 */
[-CC-:B------:R-:W-:Y:S01]  /*11e10*/  FFMA.FTZ R128, R128, R50.reuse, -R45.reuse ;  /* 0x0000003280807223 */ /* 0x180fe2000001082d */
[-CC-:B------:R-:W-:Y:S01]  /*11e20*/  FFMA.FTZ R61, R36, R50.reuse, -R45.reuse ;  /* 0x00000032243d7223 */ /* 0x180fe2000001082d */
[-CC-:B------:R-:W-:Y:S01]  /*11e30*/  FFMA.FTZ R59, R38, R50.reuse, -R45.reuse ;  /* 0x00000032263b7223 */ /* 0x180fe2000001082d */
[----:B------:R-:W-:-:S02]  /*11e40*/  FFMA.FTZ R136, R136, R50, -R45 ;  /* 0x0000003288887223 */ /* 0x000fc4000001082d */
[C---:B------:R-:W-:Y:S01]  /*11e50*/  HMMA.16816.F32 R16, R12.reuse, R4, RZ ;  /* 0x000000040c10723c */ /* 0x040fe200000018ff */
[----:B-1----:R-:W-:Y:S01]  /*11e60*/  F2FP.F16.F32.PACK_AB R5, R63, R126 ;  /* 0x0000007e3f05723e */ /* 0x002fe200000000ff */
[----:B------:R-:W-:Y:S01]  /*11e70*/  MUFU.EX2 R49, R49 ;  /* 0x0000003100317308 */ /* 0x000fe20000000800 */
[----:B---3--:R-:W-:Y:S01]  /*11e80*/  F2FP.F16.F32.PACK_AB R4, R55, R130 ;  /* 0x000000823704723e */ /* 0x008fe200000000ff */
[----:B------:R-:W1:Y:S04]  /*11e90*/  LDSM.16.MT88.4 R36, [R40+0x5800] ;  /* 0x005800002824783b */ /* 0x000e680000004200 */
[----:B------:R-:W-:Y:S01]  /*11ea0*/  HMMA.16816.F32 R12, R12, R6, RZ ;  /* 0x000000060c0c723c */ /* 0x000fe200000018ff */
[----:B------:R-:W-:Y:S02]  /*11eb0*/  F2FP.F16.F32.PACK_AB R7, R51, R118 ;  /* 0x000000763307723e */ /* 0x000fe400000000ff */
[----:B----4-:R-:W-:Y:S01]  /*11ec0*/  F2FP.F16.F32.PACK_AB R6, R47, R120 ;  /* 0x000000782f06723e */ /* 0x010fe200000000ff */
[----:B------:R-:W3:Y:S04]  /*11ed0*/  MUFU.EX2 R124, R124 ;  /* 0x0000007c007c7308 */ /* 0x000ee80000000800 */
[----:B------:R-:W-:Y:S02]  /*11ee0*/  MUFU.EX2 R112, R112 ;  /* 0x0000007000707308 */ /* 0x000fe40000000800 */
[C---:B------:R-:W-:Y:S02]  /*11ef0*/  HMMA.16816.F32 R24, R4.reuse, R32, R24 ;  /* 0x000000200418723c */ /* 0x040fe40000001818 */
[----:B------:R-:W4:Y:S04]  /*11f00*/  MUFU.EX2 R53, R53 ;  /* 0x0000003500357308 */ /* 0x000f280000000800 */
[----:B------:R-:W-:Y:S04]  /*11f10*/  MUFU.EX2 R128, R128 ;  /* 0x0000008000807308 */ /* 0x000fe80000000800 */
[----:B------:R-:W2:Y:S04]  /*11f20*/  MUFU.EX2 R61, R61 ;  /* 0x0000003d003d7308 */ /* 0x000ea80000000800 */
[----:B------:R-:W-:Y:S04]  /*11f30*/  MUFU.EX2 R59, R59 ;  /* 0x0000003b003b7308 */ /* 0x000fe80000000800 */
[----:B------:R-:W1:Y:S01]  /*11f40*/  MUFU.EX2 R136, R136 ;  /* 0x0000008800887308 */ /* 0x000e620000000800 */
[C---:B------:R-:W-:Y:S01]  /*11f50*/  HMMA.16816.F32 R20, R4.reuse, R34, R20 ;  /* 0x000000220414723c */ /* 0x040fe20000001814 */
[----:B------:R-:W1:Y:S07]  /*11f60*/  LDSM.16.MT88.4 R32, [R44+0x5c00] ;  /* 0x005c00002c20783b */ /* 0x000e6e0000004200 */
[C---:B------:R-:W-:Y:S08]  /*11f70*/  HMMA.16816.F32 R16, R4.reuse, R28, R16 ;  /* 0x0000001c0410723c */ /* 0x040ff00000001810 */
[----:B------:R-:W-:Y:S03]  /*11f80*/  HMMA.16816.F32 R12, R4, R30, R12 ;  /* 0x0000001e040c723c */ /* 0x000fe6000000180c */
[----:B---3--:R-:W-:-:S02]  /*11f90*/  F2FP.F16.F32.PACK_AB R5, R124, R49 ;  /* 0x000000317c05723e */ /* 0x008fc400000000ff */
[----:B----4-:R-:W-:Y:S02]  /*11fa0*/  F2FP.F16.F32.PACK_AB R7, R53, R112 ;  /* 0x000000703507723e */ /* 0x010fe400000000ff */
[----:B--2---:R-:W-:Y:S02]  /*11fb0*/  F2FP.F16.F32.PACK_AB R4, R61, R128 ;  /* 0x000000803d04723e */ /* 0x004fe400000000ff */
[----:B-1----:R-:W-:Y:S01]  /*11fc0*/  F2FP.F16.F32.PACK_AB R6, R136, R59 ;  /* 0x0000003b8806723e */ /* 0x002fe200000000ff */
[-CC-:B------:R-:W-:Y:S01]  /*11fd0*/  FFMA.FTZ R28, R71, R50.reuse, -R41.reuse ;  /* 0x00000032471c7223 */ /* 0x180fe20000010829 */
[-CC-:B------:R-:W-:Y:S01]  /*11fe0*/  FFMA.FTZ R71, R144, R50.reuse, -R41.reuse ;  /* 0x0000003290477223 */ /* 0x180fe20000010829 */
[-C--:B------:R-:W-:Y:S01]  /*11ff0*/  FFMA.FTZ R69, R69, R50.reuse, -R41 ;  /* 0x0000003245457223 */ /* 0x080fe20000010829 */
[----:B------:R-:W-:-:S03]  /*12000*/  FFMA.FTZ R162, R162, R50, -R45 ;  /* 0x00000032a2a27223 */ /* 0x000fc6000001082d */
[C---:B------:R-:W-:Y:S03]  /*12010*/  HMMA.16816.F32 R24, R4.reuse, R8, R24 ;  /* 0x000000080418723c */ /* 0x040fe60000001818 */
[-CC-:B------:R-:W-:Y:S01]  /*12020*/  FFMA.FTZ R8, R166, R50.reuse, -R45.reuse ;  /* 0x00000032a6087223 */ /* 0x180fe2000001082d */
[-C--:B------:R-:W-:Y:S01]  /*12030*/  FFMA.FTZ R166, R77, R50.reuse, -R45 ;  /* 0x000000324da67223 */ /* 0x080fe2000001082d */
[-C--:B------:R-:W-:Y:S01]  /*12040*/  FFMA.FTZ R135, R75, R50.reuse, -R41 ;  /* 0x000000324b877223 */ /* 0x080fe20000010829 */
[-C--:B------:R-:W-:Y:S01]  /*12050*/  FFMA.FTZ R139, R196, R50.reuse, -R45 ;  /* 0x00000032c48b7223 */ /* 0x080fe2000001082d */
[-CC-:B------:R-:W-:Y:S01]  /*12060*/  FFMA.FTZ R75, R154, R50.reuse, -R41.reuse ;  /* 0x000000329a4b7223 */ /* 0x180fe20000010829 */
[-CC-:B------:R-:W-:Y:S01]  /*12070*/  FFMA.FTZ R196, R81, R50.reuse, -R41.reuse ;  /* 0x0000003251c47223 */ /* 0x180fe20000010829 */
[----:B------:R1:W-:Y:S01]  /*12080*/  MUFU.EX2 R144, R28 ;  /* 0x0000001c00907308 */ /* 0x0003e20000000800 */
[C---:B------:R-:W-:Y:S03]  /*12090*/  HMMA.16816.F32 R20, R4.reuse, R10, R20 ;  /* 0x0000000a0414723c */ /* 0x040fe60000001814 */
[----:B------:R-:W2:Y:S04]  /*120a0*/  MUFU.EX2 R71, R71 ;  /* 0x0000004700477308 */ /* 0x000ea80000000800 */
[----:B------:R-:W-:Y:S04]  /*120b0*/  MUFU.EX2 R69, R69 ;  /* 0x0000004500457308 */ /* 0x000fe80000000800 */
[----:B------:R-:W-:Y:S01]  /*120c0*/  MUFU.EX2 R154, R135 ;  /* 0x00000087009a7308 */ /* 0x000fe20000000800 */
[----:B-1----:R-:W1:Y:S03]  /*120d0*/  LDSM.16.MT88.4 R28, [R40+0x5c00] ;  /* 0x005c0000281c783b */ /* 0x002e660000004200 */
[----:B------:R3:W-:Y:S04]  /*120e0*/  MUFU.EX2 R77, R8 ;  /* 0x00000008004d7308 */ /* 0x0007e80000000800 */
[----:B------:R-:W4:Y:S04]  /*120f0*/  MUFU.EX2 R166, R166 ;  /* 0x000000a600a67308 */ /* 0x000f280000000800 */
[----:B------:R-:W-:Y:S04]  /*12100*/  MUFU.EX2 R162, R162 ;  /* 0x000000a200a27308 */ /* 0x000fe80000000800 */
[----:B------:R4:W4:Y:S01]  /*12110*/  MUFU.EX2 R81, R139 ;  /* 0x0000008b00517308 */ /* 0x0009220000000800 */
[----:B---3--:R-:W3:Y:S01]  /*12120*/  LDSM.16.MT88.4 R8, [R44+0x6000] ;  /* 0x006000002c08783b */ /* 0x008ee20000004200 */
[----:B------:R-:W-:Y:S03]  /*12130*/  HMMA.16816.F32 R16, R4, R36, R16 ;  /* 0x000000240410723c */ /* 0x000fe60000001810 */
[----:B------:R-:W-:Y:S01]  /*12140*/  FFMA.FTZ R87, R87, R50, -R41 ;  /* 0x0000003257577223 */ /* 0x000fe20000010829 */
[----:B--2---:R-:W-:-:S02]  /*12150*/  F2FP.F16.F32.PACK_AB R37, R71, R144 ;  /* 0x000000904725723e */ /* 0x004fc400000000ff */
[----:B----4-:R-:W-:Y:S01]  /*12160*/  F2FP.F16.F32.PACK_AB R36, R166, R77 ;  /* 0x0000004da624723e */ /* 0x010fe200000000ff */
[-C--:B------:R-:W-:Y:S01]  /*12170*/  FFMA.FTZ R137, R194, R50.reuse, -R41 ;  /* 0x00000032c2897223 */ /* 0x080fe20000010829 */
[----:B------:R-:W-:Y:S03]  /*12180*/  HMMA.16816.F32 R12, R4, R38, R12 ;  /* 0x00000026040c723c */ /* 0x000fe6000000180c */
[----:B------:R-:W-:Y:S01]  /*12190*/  F2FP.F16.F32.PACK_AB R39, R154, R69 ;  /* 0x000000459a27723e */ /* 0x000fe200000000ff */
[--C-:B------:R-:W-:Y:S01]  /*121a0*/  FFMA.FTZ R139, R204, R50, -R45.reuse ;  /* 0x00000032cc8b7223 */ /* 0x100fe2000001082d */
[----:B------:R-:W-:Y:S01]  /*121b0*/  F2FP.F16.F32.PACK_AB R38, R81, R162 ;  /* 0x000000a25126723e */ /* 0x000fe200000000ff */
[-CC-:B------:R-:W-:Y:S01]  /*121c0*/  FFMA.FTZ R204, R85, R50.reuse, -R45.reuse ;  /* 0x0000003255cc7223 */ /* 0x180fe2000001082d */
[-CC-:B------:R-:W-:Y:S01]  /*121d0*/  FFMA.FTZ R135, R83, R50.reuse, -R45.reuse ;  /* 0x0000003253877223 */ /* 0x180fe2000001082d */
[----:B------:R-:W-:Y:S01]  /*121e0*/  FFMA.FTZ R141, R198, R50, -R45 ;  /* 0x00000032c68d7223 */ /* 0x000fe2000001082d */
[----:B------:R-:W-:Y:S01]  /*121f0*/  MUFU.EX2 R194, R87 ;  /* 0x0000005700c27308 */ /* 0x000fe20000000800 */
[----:B------:R-:W2:Y:S02]  /*12200*/  LDSM.16.MT88.4 R4, [R40+0x6000] ;  /* 0x006000002804783b */ /* 0x000ea40000004200 */
[C---:B------:R-:W-:Y:S01]  /*12210*/  HMMA.16816.F32 R24, R36.reuse, R32, R24 ;  /* 0x000000202418723c */ /* 0x040fe20000001818 */
[----:B------:R-:W-:Y:S04]  /*12220*/  MUFU.EX2 R75, R75 ;  /* 0x0000004b004b7308 */ /* 0x000fe80000000800 */
[----:B------:R-:W4:Y:S03]  /*12230*/  MUFU.EX2 R196, R196 ;  /* 0x000000c400c47308 */ /* 0x000f260000000800 */
[----:B------:R-:W-:Y:S01]  /*12240*/  HMMA.16816.F32 R20, R36, R34, R20 ;  /* 0x000000222414723c */ /* 0x000fe20000001814 */
[----:B------:R-:W1:Y:S04]  /*12250*/  MUFU.EX2 R83, R137 ;  /* 0x0000008900537308 */ /* 0x000e680000000800 */
[----:B------:R-:W-:Y:S04]  /*12260*/  MUFU.EX2 R198, R135 ;  /* 0x0000008700c67308 */ /* 0x000fe80000000800 */
[----:B------:R-:W3:Y:S04]  /*12270*/  MUFU.EX2 R87, R141 ;  /* 0x0000008d00577308 */ /* 0x000ee80000000800 */
[----:B------:R-:W-:Y:S04]  /*12280*/  MUFU.EX2 R85, R139 ;  /* 0x0000008b00557308 */ /* 0x000fe80000000800 */
[----:B------:R-:W2:Y:S01]  /*12290*/  MUFU.EX2 R204, R204 ;  /* 0x000000cc00cc7308 */ /* 0x000ea20000000800 */
[----:B----4-:R-:W-:-:S02]  /*122a0*/  F2FP.F16.F32.PACK_AB R33, R196, R75 ;  /* 0x0000004bc421723e */ /* 0x010fc400000000ff */
[----:B-1----:R-:W-:Y:S02]  /*122b0*/  F2FP.F16.F32.PACK_AB R35, R83, R194 ;  /* 0x000000c25323723e */ /* 0x002fe400000000ff */
[----:B---3--:R-:W-:Y:S01]  /*122c0*/  F2FP.F16.F32.PACK_AB R32, R87, R198 ;  /* 0x000000c65720723e */ /* 0x008fe200000000ff */
[----:B------:R-:W-:Y:S03]  /*122d0*/  HMMA.16816.F32 R16, R36, R28, R16 ;  /* 0x0000001c2410723c */ /* 0x000fe60000001810 */
[----:B--2---:R-:W-:-:S05]  /*122e0*/  F2FP.F16.F32.PACK_AB R34, R204, R85 ;  /* 0x00000055cc22723e */ /* 0x004fca00000000ff */
[----:B------:R-:W-:Y:S01]  /*122f0*/  HMMA.16816.F32 R28, R36, R30, R12 ;  /* 0x0000001e241c723c */ /* 0x000fe2000000180c */
[----:B------:R-:W1:Y:S07]  /*12300*/  LDSM.16.MT88.4 R12, [R44+0x6400] ;  /* 0x006400002c0c783b */ /* 0x000e6e0000004200 */
[C---:B------:R-:W-:Y:S08]  /*12310*/  HMMA.16816.F32 R24, R32.reuse, R8, R24 ;  /* 0x000000082018723c */ /* 0x040ff00000001818 */
[----:B------:R-:W-:Y:S01]  /*12320*/  HMMA.16816.F32 R20, R32, R10, R20 ;  /* 0x0000000a2014723c */ /* 0x000fe20000001814 */
[----:B------:R-:W2:Y:S02]  /*12330*/  LDSM.16.MT88.4 R8, [R40+0x6400] ;  /* 0x006400002808783b */ /* 0x000ea40000004200 */
[-CC-:B------:R-:W-:Y:S01]  /*12340*/  FFMA.FTZ R38, R220, R50.reuse, -R41.reuse ;  /* 0x00000032dc267223 */ /* 0x180fe20000010829 */
[-CC-:B------:R-:W-:Y:S01]  /*12350*/  FFMA.FTZ R220, R91, R50.reuse, -R41.reuse ;  /* 0x000000325bdc7223 */ /* 0x180fe20000010829 */
[----:B------:R-:W-:-:S02]  /*12360*/  FFMA.FTZ R37, R97, R50, -R41 ;  /* 0x0000003261257223 */ /* 0x000fc40000010829 */
[----:B------:R3:W-:Y:S01]  /*12370*/  MUFU.EX2 R91, R38 ;  /* 0x00000026005b7308 */ /* 0x0007e20000000800 */
[-C--:B------:R-:W-:Y:S01]  /*12380*/  FFMA.FTZ R218, R218, R50.reuse, -R41 ;  /* 0x00000032dada7223 */ /* 0x080fe20000010829 */
[-CC-:B------:R-:W-:Y:S01]  /*12390*/  FFMA.FTZ R97, R222, R50.reuse, -R45.reuse ;  /* 0x00000032de617223 */ /* 0x180fe2000001082d */
[-CC-:B------:R-:W-:Y:S01]  /*123a0*/  FFMA.FTZ R36, R93, R50.reuse, -R45.reuse ;  /* 0x000000325d247223 */ /* 0x180fe2000001082d */
[----:B------:R-:W4:Y:S01]  /*123b0*/  MUFU.EX2 R220, R220 ;  /* 0x000000dc00dc7308 */ /* 0x000f220000000800 */
[C---:B------:R-:W-:Y:S03]  /*123c0*/  HMMA.16816.F32 R16, R32.reuse, R4, R16 ;  /* 0x000000042010723c */ /* 0x040fe60000001810 */
[-CC-:B---3--:R-:W-:Y:S01]  /*123d0*/  FFMA.FTZ R38, R228, R50.reuse, -R45.reuse ;  /* 0x00000032e4267223 */ /* 0x188fe2000001082d */
[-C--:B------:R-:W-:Y:S01]  /*123e0*/  FFMA.FTZ R228, R95, R50.reuse, -R45 ;  /* 0x000000325fe47223 */ /* 0x080fe2000001082d */
[----:B------:R-:W-:Y:S03]  /*123f0*/  MUFU.EX2 R218, R218 ;  /* 0x000000da00da7308 */ /* 0x000fe60000000800 */
[----:B------:R-:W-:Y:S01]  /*12400*/  HMMA.16816.F32 R28, R32, R6, R28 ;  /* 0x00000006201c723c */ /* 0x000fe2000000181c */
[----:B------:R-:W3:Y:S01]  /*12410*/  LDSM.16.MT88.4 R4, [R44+0x6800] ;  /* 0x006800002c04783b */ /* 0x000ee20000004200 */
[----:B------:R-:W1:Y:S04]  /*12420*/  MUFU.EX2 R93, R37 ;  /* 0x00000025005d7308 */ /* 0x000e680000000800 */
[----:B------:R-:W-:Y:S04]  /*12430*/  MUFU.EX2 R222, R36 ;  /* 0x0000002400de7308 */ /* 0x000fe80000000800 */
[----:B------:R-:W2:Y:S04]  /*12440*/  MUFU.EX2 R97, R97 ;  /* 0x0000006100617308 */ /* 0x000ea80000000800 */
[----:B------:R2:W-:Y:S04]  /*12450*/  MUFU.EX2 R95, R38 ;  /* 0x00000026005f7308 */ /* 0x0005e80000000800 */
[----:B------:R-:W2:Y:S01]  /*12460*/  MUFU.EX2 R228, R228 ;  /* 0x000000e400e47308 */ /* 0x000ea20000000800 */
[-CC-:B------:R-:W-:Y:S01]  /*12470*/  FFMA.FTZ R133, R133, R50.reuse, -R41.reuse ;  /* 0x0000003285857223 */ /* 0x180fe20000010829 */
[----:B----4-:R-:W-:Y:S01]  /*12480*/  F2FP.F16.F32.PACK_AB R33, R220, R91 ;  /* 0x0000005bdc21723e */ /* 0x010fe200000000ff */
[----:B------:R-:W-:Y:S01]  /*12490*/  FFMA.FTZ R39, R234, R50, -R41 ;  /* 0x00000032ea277223 */ /* 0x000fe20000010829 */
[----:B-1----:R-:W-:-:S02]  /*124a0*/  F2FP.F16.F32.PACK_AB R35, R93, R218 ;  /* 0x000000da5d23723e */ /* 0x002fc400000000ff */
[----:B--2---:R-:W-:Y:S01]  /*124b0*/  F2FP.F16.F32.PACK_AB R32, R97, R222 ;  /* 0x000000de6120723e */ /* 0x004fe200000000ff */
[----:B------:R1:W-:Y:S01]  /*124c0*/  MUFU.EX2 R234, R133 ;  /* 0x0000008500ea7308 */ /* 0x0003e20000000800 */
[-CC-:B------:R-:W-:Y:S01]  /*124d0*/  FFMA.FTZ R36, R99, R50.reuse, -R41.reuse ;  /* 0x0000003263247223 */ /* 0x180fe20000010829 */
[-CC-:B------:R-:W-:Y:S01]  /*124e0*/  FFMA.FTZ R37, R238, R50.reuse, -R41.reuse ;  /* 0x00000032ee257223 */ /* 0x180fe20000010829 */
[-C--:B------:R-:W-:Y:S01]  /*124f0*/  FFMA.FTZ R38, R101, R50.reuse, -R41 ;  /* 0x0000003265267223 */ /* 0x080fe20000010829 */
[-CC-:B------:R-:W-:Y:S01]  /*12500*/  FFMA.FTZ R135, R103, R50.reuse, -R45.reuse ;  /* 0x0000003267877223 */ /* 0x180fe2000001082d */
[----:B------:R-:W-:Y:S01]  /*12510*/  F2FP.F16.F32.PACK_AB R34, R228, R95 ;  /* 0x0000005fe422723e */ /* 0x000fe200000000ff */
[-CC-:B------:R-:W-:Y:S01]  /*12520*/  FFMA.FTZ R139, R248, R50.reuse, -R45.reuse ;  /* 0x00000032f88b7223 */ /* 0x180fe2000001082d */
[-C--:B------:R-:W-:Y:S01]  /*12530*/  FFMA.FTZ R141, R246, R50.reuse, -R45 ;  /* 0x00000032f68d7223 */ /* 0x080fe2000001082d */
[----:B------:R-:W2:Y:S01]  /*12540*/  MUFU.EX2 R101, R39 ;  /* 0x0000002700657308 */ /* 0x000ea20000000800 */
[-C--:B------:R-:W-:Y:S01]  /*12550*/  FFMA.FTZ R137, R107, R50.reuse, -R41 ;  /* 0x000000326b897223 */ /* 0x080fe20000010829 */
[----:B-1----:R-:W-:-:S02]  /*12560*/  FFMA.FTZ R133, R105, R50, -R45 ;  /* 0x0000003269857223 */ /* 0x002fc4000001082d */
[----:B------:R-:W-:Y:S01]  /*12570*/  MUFU.EX2 R99, R38 ;  /* 0x0000002600637308 */ /* 0x000fe20000000800 */
[C---:B------:R-:W-:Y:S03]  /*12580*/  HMMA.16816.F32 R24, R32.reuse, R12, R24 ;  /* 0x0000000c2018723c */ /* 0x040fe60000001818 */
[----:B------:R-:W1:Y:S04]  /*12590*/  MUFU.EX2 R238, R36 ;  /* 0x0000002400ee7308 */ /* 0x000e680000000800 */
[----:B------:R4:W-:Y:S04]  /*125a0*/  MUFU.EX2 R103, R37 ;  /* 0x0000002500677308 */ /* 0x0009e80000000800 */
[----:B------:R-:W-:Y:S04]  /*125b0*/  MUFU.EX2 R105, R135 ;  /* 0x0000008700697308 */ /* 0x000fe80000000800 */
[----:B------:R3:W1:Y:S04]  /*125c0*/  MUFU.EX2 R248, R133 ;  /* 0x0000008500f87308 */ /* 0x0006680000000800 */
[----:B------:R-:W-:Y:S01]  /*125d0*/  MUFU.EX2 R246, R139 ;  /* 0x0000008b00f67308 */ /* 0x000fe20000000800 */
[C---:B----4-:R-:W-:Y:S01]  /*125e0*/  HMMA.16816.F32 R36, R32.reuse, R8, R16 ;  /* 0x000000082024723c */ /* 0x050fe20000001810 */
[----:B------:R-:W-:Y:S02]  /*125f0*/  LDSM.16.MT88.4 R16, [R44+0x6c00] ;  /* 0x006c00002c10783b */ /* 0x000fe40000004200 */
[----:B------:R-:W4:Y:S05]  /*12600*/  MUFU.EX2 R107, R141 ;  /* 0x0000008d006b7308 */ /* 0x000f2a0000000800 */
[----:B------:R-:W-:Y:S01]  /*12610*/  HMMA.16816.F32 R20, R32, R14, R20 ;  /* 0x0000000e2014723c */ /* 0x000fe20000001814 */
[----:B------:R-:W4:Y:S02]  /*12620*/  LDSM.16.MT88.4 R12, [R40+0x6800] ;  /* 0x00680000280c783b */ /* 0x000f240000004200 */
[-C--:B------:R-:W-:Y:S01]  /*12630*/  FFMA.FTZ R9, R115, R50.reuse, -R41 ;  /* 0x0000003273097223 */ /* 0x080fe20000010829 */
[-C--:B---3--:R-:W-:Y:S01]  /*12640*/  FFMA.FTZ R133, R123, R50.reuse, -R45 ;  /* 0x000000327b857223 */ /* 0x088fe2000001082d */
[----:B------:R3:W3:Y:S01]  /*12650*/  MUFU.EX2 R115, R137 ;  /* 0x0000008900737308 */ /* 0x0006e20000000800 */
[----:B------:R-:W-:-:S02]  /*12660*/  FFMA.FTZ R8, R113, R50, -R41 ;  /* 0x0000003271087223 */ /* 0x000fc40000010829 */
[----:B------:R-:W-:Y:S03]  /*12670*/  HMMA.16816.F32 R28, R32, R10, R28 ;  /* 0x0000000a201c723c */ /* 0x000fe6000000181c */
[----:B--2---:R-:W-:Y:S02]  /*12680*/  F2FP.F16.F32.PACK_AB R33, R101, R234 ;  /* 0x000000ea6521723e */ /* 0x004fe400000000ff */
[----:B-1----:R-:W-:Y:S02]  /*12690*/  F2FP.F16.F32.PACK_AB R35, R238, R99 ;  /* 0x00000063ee23723e */ /* 0x002fe400000000ff */
[----:B------:R-:W-:Y:S02]  /*126a0*/  F2FP.F16.F32.PACK_AB R32, R248, R105 ;  /* 0x00000069f820723e */ /* 0x000fe400000000ff */
[----:B----4-:R-:W-:Y:S01]  /*126b0*/  F2FP.F16.F32.PACK_AB R34, R107, R246 ;  /* 0x000000f66b22723e */ /* 0x010fe200000000ff */
[-CC-:B------:R-:W-:Y:S01]  /*126c0*/  FFMA.FTZ R135, R111, R50.reuse, -R45.reuse ;  /* 0x000000326f877223 */ /* 0x180fe2000001082d */
[-CC-:B------:R-:W-:Y:S01]  /*126d0*/  FFMA.FTZ R139, R127, R50.reuse, -R45.reuse ;  /* 0x000000327f8b7223 */ /* 0x180fe2000001082d */
[----:B---3--:R-:W-:Y:S01]  /*126e0*/  FFMA.FTZ R137, R125, R50, -R45 ;  /* 0x000000327d897223 */ /* 0x008fe2000001082d */
[----:B------:R-:W-:Y:S03]  /*126f0*/  MUFU.EX2 R113, R9 ;  /* 0x0000000900717308 */ /* 0x000fe60000000800 */
[C---:B------:R-:W-:Y:S01]  /*12700*/  HMMA.16816.F32 R24, R32.reuse, R4, R24 ;  /* 0x000000042018723c */ /* 0x040fe20000001818 */
[----:B------:R1:W2:Y:S04]  /*12710*/  MUFU.EX2 R111, R8 ;  /* 0x00000008006f7308 */ /* 0x0002a80000000800 */
[----:B------:R-:W-:Y:S04]  /*12720*/  MUFU.EX2 R127, R135 ;  /* 0x00000087007f7308 */ /* 0x000fe80000000800 */
[----:B------:R-:W3:Y:S04]  /*12730*/  MUFU.EX2 R125, R139 ;  /* 0x0000008b007d7308 */ /* 0x000ee80000000800 */
[----:B------:R-:W-:Y:S04]  /*12740*/  MUFU.EX2 R123, R137 ;  /* 0x00000089007b7308 */ /* 0x000fe80000000800 */
[----:B------:R-:W4:Y:S01]  /*12750*/  MUFU.EX2 R133, R133 ;  /* 0x0000008500857308 */ /* 0x000f220000000800 */
[----:B------:R-:W-:Y:S01]  /*12760*/  HMMA.16816.F32 R20, R32, R6, R20 ;  /* 0x000000062014723c */ /* 0x000fe20000001814 */
[----:B-1----:R-:W1:Y:S02]  /*12770*/  LDSM.16.MT88.4 R8, [R40+0x6c00] ;  /* 0x006c00002808783b */ /* 0x002e640000004200 */
[----:B------:R-:W-:-:S02]  /*12780*/  F2FP.F16.F32.PACK_AB R5, R115, R103 ;  /* 0x000000677305723e */ /* 0x000fc400000000ff */
[----:B--2---:R-:W-:Y:S02]  /*12790*/  F2FP.F16.F32.PACK_AB R7, R111, R113 ;  /* 0x000000716f07723e */ /* 0x004fe400000000ff */
[----:B---3--:R-:W-:Y:S02]  /*127a0*/  F2FP.F16.F32.PACK_AB R4, R125, R127 ;  /* 0x0000007f7d04723e */ /* 0x008fe400000000ff */
[----:B----4-:R-:W-:Y:S01]  /*127b0*/  F2FP.F16.F32.PACK_AB R6, R133, R123 ;  /* 0x0000007b8506723e */ /* 0x010fe200000000ff */
[----:B------:R-:W-:Y:S08]  /*127c0*/  HMMA.16816.F32 R36, R32, R12, R36 ;  /* 0x0000000c2024723c */ /* 0x000ff00000001824 */
[----:B------:R-:W-:Y:S05]  /*127d0*/  HMMA.16816.F32 R24, R4, R16, R24 ;  /* 0x000000100418723c */ /* 0x000fea0000001818 */
[----:B------:R-:W-:-:S03]  /*127e0*/  FFMA.FTZ R16, R119, R50, -R41 ;  /* 0x0000003277107223 */ /* 0x000fc60000010829 */
[----:B------:R-:W-:Y:S05]  /*127f0*/  HMMA.16816.F32 R28, R32, R14, R28 ;  /* 0x0000000e201c723c */ /* 0x000fea000000181c */
[-CC-:B------:R-:W-:Y:S01]  /*12800*/  FFMA.FTZ R34, R117, R50.reuse, -R41.reuse ;  /* 0x0000003275227223 */ /* 0x180fe20000010829 */
[----:B------:R-:W-:Y:S01]  /*12810*/  LDSM.16.MT88.4 R12, [R44+0x7000] ;  /* 0x007000002c0c783b */ /* 0x000fe20000004200 */
[----:B------:R2:W-:Y:S01]  /*12820*/  MUFU.EX2 R117, R16 ;  /* 0x0000001000757308 */ /* 0x0005e20000000800 */
[----:B------:R-:W-:Y:S05]  /*12830*/  HMMA.16816.F32 R20, R4, R18, R20 ;  /* 0x000000120414723c */ /* 0x000fea0000001814 */
[-CC-:B------:R-:W-:Y:S01]  /*12840*/  FFMA.FTZ R131, R131, R50.reuse, -R41.reuse ;  /* 0x0000003283837223 */ /* 0x180fe20000010829 */
[----:B--2---:R-:W2:Y:S01]  /*12850*/  LDSM.16.MT88.4 R16, [R40+0x7000] ;  /* 0x007000002810783b */ /* 0x004ea20000004200 */
[----:B------:R-:W-:-:S02]  /*12860*/  FFMA.FTZ R32, R129, R50, -R41 ;  /* 0x0000003281207223 */ /* 0x000fc40000010829 */
[----:B------:R3:W-:Y:S01]  /*12870*/  MUFU.EX2 R129, R131 ;  /* 0x0000008300817308 */ /* 0x0007e20000000800 */
[-CC-:B------:R-:W-:Y:S01]  /*12880*/  FFMA.FTZ R33, R121, R50.reuse, -R45.reuse ;  /* 0x0000003279217223 */ /* 0x180fe2000001082d */
[-CC-:B------:R-:W-:Y:S01]  /*12890*/  FFMA.FTZ R35, R109, R50.reuse, -R45.reuse ;  /* 0x000000326d237223 */ /* 0x180fe2000001082d */
[-C--:B------:R-:W-:Y:S01]  /*128a0*/  FFMA.FTZ R250, R250, R50.reuse, -R45 ;  /* 0x00000032fafa7223 */ /* 0x080fe2000001082d */
[-C--:B------:R-:W-:Y:S01]  /*128b0*/  FFMA.FTZ R135, R244, R50.reuse, -R41 ;  /* 0x00000032f4877223 */ /* 0x080fe20000010829 */
[----:B------:R-:W4:Y:S01]  /*128c0*/  MUFU.EX2 R119, R32 ;  /* 0x0000002000777308 */ /* 0x000f220000000800 */
[C---:B-1----:R-:W-:Y:S03]  /*128d0*/  HMMA.16816.F32 R36, R4.reuse, R8, R36 ;  /* 0x000000080424723c */ /* 0x042fe60000001824 */
[-C--:B---3--:R-:W-:Y:S01]  /*128e0*/  FFMA.FTZ R131, R252, R50.reuse, -R45 ;  /* 0x00000032fc837223 */ /* 0x088fe2000001082d */
[----:B------:R-:W1:Y:S04]  /*128f0*/  MUFU.EX2 R121, R34 ;  /* 0x0000002200797308 */ /* 0x000e680000000800 */
[----:B------:R-:W-:Y:S01]  /*12900*/  HMMA.16816.F32 R28, R4, R10, R28 ;  /* 0x0000000a041c723c */ /* 0x000fe2000000181c */
[----:B------:R-:W-:Y:S01]  /*12910*/  LDSM.16.MT88.4 R4, [R44+0x7400] ;  /* 0x007400002c04783b */ /* 0x000fe20000004200 */
[----:B------:R-:W-:Y:S04]  /*12920*/  MUFU.EX2 R109, R33 ;  /* 0x00000021006d7308 */ /* 0x000fe80000000800 */
[----:B------:R3:W2:Y:S04]  /*12930*/  MUFU.EX2 R252, R35 ;  /* 0x0000002300fc7308 */ /* 0x0006a80000000800 */
[----:B------:R-:W-:Y:S04]  /*12940*/  MUFU.EX2 R131, R131 ;  /* 0x0000008300837308 */ /* 0x000fe80000000800 */
[----:B------:R-:W2:Y:S01]  /*12950*/  MUFU.EX2 R244, R250 ;  /* 0x000000fa00f47308 */ /* 0x000ea20000000800 */
[----:B---3--:R-:W3:Y:S01]  /*12960*/  LDSM.16.MT88.4 R32, [R40+0x7400] ;  /* 0x007400002820783b */ /* 0x008ee20000004200 */
[-C--:B------:R-:W-:Y:S01]  /*12970*/  FFMA.FTZ R137, R240, R50.reuse, -R41 ;  /* 0x00000032f0897223 */ /* 0x080fe20000010829 */
[----:B----4-:R-:W-:Y:S01]  /*12980*/  F2FP.F16.F32.PACK_AB R9, R119, R129 ;  /* 0x000000817709723e */ /* 0x010fe200000000ff */
[-CC-:B------:R-:W-:Y:S01]  /*12990*/  FFMA.FTZ R139, R232, R50.reuse, -R45.reuse ;  /* 0x00000032e88b7223 */ /* 0x180fe2000001082d */
[----:B-1----:R-:W-:Y:S01]  /*129a0*/  F2FP.F16.F32.PACK_AB R11, R121, R117 ;  /* 0x00000075790b723e */ /* 0x002fe200000000ff */
[-CC-:B------:R-:W-:Y:S01]  /*129b0*/  FFMA.FTZ R141, R226, R50.reuse, -R45.reuse ;  /* 0x00000032e28d7223 */ /* 0x180fe2000001082d */
[----:B--2---:R-:W-:Y:S01]  /*129c0*/  F2FP.F16.F32.PACK_AB R8, R252, R109 ;  /* 0x0000006dfc08723e */ /* 0x004fe200000000ff */
[-C--:B------:R-:W-:Y:S01]  /*129d0*/  FFMA.FTZ R224, R224, R50.reuse, -R45 ;  /* 0x00000032e0e07223 */ /* 0x080fe2000001082d */
[----:B------:R-:W-:Y:S01]  /*129e0*/  F2FP.F16.F32.PACK_AB R10, R244, R131 ;  /* 0x00000083f40a723e */ /* 0x000fe200000000ff */
[-CC-:B------:R-:W-:Y:S01]  /*129f0*/  FFMA.FTZ R242, R242, R50.reuse, -R41.reuse ;  /* 0x00000032f2f27223 */ /* 0x180fe20000010829 */
[-C--:B------:R-:W-:Y:S01]  /*12a00*/  FFMA.FTZ R236, R236, R50.reuse, -R41 ;  /* 0x00000032ecec7223 */ /* 0x080fe20000010829 */
[----:B------:R-:W-:Y:S01]  /*12a10*/  FFMA.FTZ R230, R230, R50, -R45 ;  /* 0x00000032e6e67223 */ /* 0x000fe2000001082d */
[----:B------:R-:W-:Y:S03]  /*12a20*/  MUFU.EX2 R135, R135 ;  /* 0x0000008700877308 */ /* 0x000fe60000000800 */
[C---:B------:R-:W-:Y:S01]  /*12a30*/  HMMA.16816.F32 R36, R8.reuse, R16, R36 ;  /* 0x000000100824723c */ /* 0x040fe20000001824 */
[----:B------:R-:W1:Y:S04]  /*12a40*/  MUFU.EX2 R240, R242 ;  /* 0x000000f200f07308 */ /* 0x000e680000000800 */
[----:B------:R-:W-:Y:S04]  /*12a50*/  MUFU.EX2 R137, R137 ;  /* 0x0000008900897308 */ /* 0x000fe80000000800 */
[----:B------:R-:W2:Y:S01]  /*12a60*/  MUFU.EX2 R232, R236 ;  /* 0x000000ec00e87308 */ /* 0x000ea20000000800 */
[C---:B------:R-:W-:Y:S03]  /*12a70*/  HMMA.16816.F32 R24, R8.reuse, R12, R24 ;  /* 0x0000000c0818723c */ /* 0x040fe60000001818 */
[----:B------:R-:W-:Y:S04]  /*12a80*/  MUFU.EX2 R139, R139 ;  /* 0x0000008b008b7308 */ /* 0x000fe80000000800 */
[----:B------:R-:W4:Y:S01]  /*12a90*/  MUFU.EX2 R226, R230 ;  /* 0x000000e600e27308 */ /* 0x000f220000000800 */
[C---:B------:R-:W-:Y:S03]  /*12aa0*/  HMMA.16816.F32 R20, R8.reuse, R14, R20 ;  /* 0x0000000e0814723c */ /* 0x040fe60000001814 */
[----:B------:R-:W-:Y:S04]  /*12ab0*/  MUFU.EX2 R141, R141 ;  /* 0x0000008d008d7308 */ /* 0x000fe80000000800 */
[----:B------:R-:W3:Y:S01]  /*12ac0*/  MUFU.EX2 R224, R224 ;  /* 0x000000e000e07308 */ /* 0x000ee20000000800 */
[----:B------:R-:W-:Y:S01]  /*12ad0*/  HMMA.16816.F32 R28, R8, R18, R28 ;  /* 0x00000012081c723c */ /* 0x000fe2000000181c */
[----:B------:R-:W3:Y:S02]  /*12ae0*/  LDSM.16.MT88.4 R8, [R44+0x7800] ;  /* 0x007800002c08783b */ /* 0x000ee40000004200 */
[----:B-1----:R-:W-:-:S02]  /*12af0*/  F2FP.F16.F32.PACK_AB R13, R240, R135 ;  /* 0x00000087f00d723e */ /* 0x002fc400000000ff */
[----:B--2---:R-:W-:Y:S02]  /*12b00*/  F2FP.F16.F32.PACK_AB R15, R232, R137 ;  /* 0x00000089e80f723e */ /* 0x004fe400000000ff */
[----:B----4-:R-:W-:Y:S01]  /*12b10*/  F2FP.F16.F32.PACK_AB R12, R226, R139 ;  /* 0x0000008be20c723e */ /* 0x010fe200000000ff */
[-CC-:B------:R-:W-:Y:S01]  /*12b20*/  FFMA.FTZ R143, R216, R50.reuse, -R41.reuse ;  /* 0x00000032d88f7223 */ /* 0x180fe20000010829 */
[-CC-:B------:R-:W-:Y:S01]  /*12b30*/  FFMA.FTZ R145, R212, R50.reuse, -R41.reuse ;  /* 0x00000032d4917223 */ /* 0x180fe20000010829 */
[-C--:B------:R-:W-:Y:S01]  /*12b40*/  FFMA.FTZ R206, R206, R50.reuse, -R41 ;  /* 0x00000032cece7223 */ /* 0x080fe20000010829 */
[-CC-:B------:R-:W-:Y:S01]  /*12b50*/  FFMA.FTZ R151, R210, R50.reuse, -R45.reuse ;  /* 0x00000032d2977223 */ /* 0x180fe2000001082d */
[-C--:B------:R-:W-:Y:S01]  /*12b60*/  FFMA.FTZ R147, R202, R50.reuse, -R45 ;  /* 0x00000032ca937223 */ /* 0x080fe2000001082d */
[----:B---3--:R-:W-:Y:S01]  /*12b70*/  F2FP.F16.F32.PACK_AB R14, R224, R141 ;  /* 0x0000008de00e723e */ /* 0x008fe200000000ff */
        /* <DEDUP_REMOVED lines=8> */
[----:B------:R-:W2:Y:S04]  /*12c00*/  MUFU.EX2 R206, R206 ;  /* 0x000000ce00ce7308 */ /* 0x000ea80000000800 */
[----:B------:R-:W-:Y:S04]  /*12c10*/  MUFU.EX2 R151, R151 ;  /* 0x0000009700977308 */ /* 0x000fe80000000800 */
[----:B------:R-:W3:Y:S04]  /*12c20*/  MUFU.EX2 R202, R208 ;  /* 0x000000d000ca7308 */ /* 0x000ee80000000800 */
[----:B------:R-:W-:Y:S04]  /*12c30*/  MUFU.EX2 R147, R147 ;  /* 0x0000009300937308 */ /* 0x000fe80000000800 */
[----:B------:R-:W4:Y:S01]  /*12c40*/  MUFU.EX2 R32, R200 ;  /* 0x000000c800207308 */ /* 0x000f220000000800 */
[----:B------:R-:W-:Y:S01]  /*12c50*/  HMMA.16816.F32 R20, R12, R6, R20 ;  /* 0x000000060c14723c */ /* 0x000fe20000001814 */
[----:B------:R-:W4:Y:S02]  /*12c60*/  LDSM.16.MT88.4 R4, [R40+0x7800] ;  /* 0x007800002804783b */ /* 0x000f240000004200 */
[----:B------:R-:W-:Y:S01]  /*12c70*/  FADD.FTZ R79, R160, R79 ;  /* 0x0000004fa04f7221 */ /* 0x000fe20000010000 */
[----:B-1----:R-:W-:-:S02]  /*12c80*/  F2FP.F16.F32.PACK_AB R17, R212, R143 ;  /* 0x0000008fd411723e */ /* 0x002fc400000000ff */
[----:B--2---:R-:W-:Y:S02]  /*12c90*/  F2FP.F16.F32.PACK_AB R19, R206, R145 ;  /* 0x00000091ce13723e */ /* 0x004fe400000000ff */
[----:B---3--:R-:W-:Y:S01]  /*12ca0*/  F2FP.F16.F32.PACK_AB R16, R202, R151 ;  /* 0x00000097ca10723e */ /* 0x008fe200000000ff */
[----:B------:R-:W-:Y:S01]  /*12cb0*/  HMMA.16816.F32 R28, R12, R34, R28 ;  /* 0x000000220c1c723c */ /* 0x000fe2000000181c */
[----:B------:R-:W1:Y:S02]  /*12cc0*/  LDSM.16.MT88.4 R12, [R44+0x7c00] ;  /* 0x007c00002c0c783b */ /* 0x000e640000004200 */
[----:B------:R-:W-:Y:S01]  /*12cd0*/  FADD.FTZ R73, R150, R73 ;  /* 0x0000004996497221 */ /* 0x000fe20000010000 */
[----:B----4-:R-:W-:Y:S01]  /*12ce0*/  F2FP.F16.F32.PACK_AB R18, R32, R147 ;  /* 0x000000932012723e */ /* 0x010fe200000000ff */
[----:B------:R-:W-:Y:S02]  /*12cf0*/  FADD.FTZ R150, R146, R79 ;  /* 0x0000004f92967221 */ /* 0x000fe40000010000 */
[----:B------:R-:W-:-:S04]  /*12d00*/  FADD.FTZ R138, R138, R73 ;  /* 0x000000498a8a7221 */ /* 0x000fc80000010000 */
[C---:B------:R-:W-:Y:S05]  /*12d10*/  HMMA.16816.F32 R24, R16.reuse, R8, R24 ;  /* 0x000000081018723c */ /* 0x040fea0000001818 */
[----:B------:R-:W-:Y:S01]  /*12d20*/  FADD.FTZ R9, R65, R150 ;  /* 0x0000009641097221 */ /* 0x000fe20000010000 */
[-CC-:B------:R-:W-:Y:S01]  /*12d30*/  FFMA.FTZ R34, R158, R50.reuse, -R41.reuse ;  /* 0x000000329e227223 */ /* 0x180fe20000010829 */
[-CC-:B------:R-:W-:Y:S01]  /*12d40*/  FFMA.FTZ R33, R156, R50.reuse, -R41.reuse ;  /* 0x000000329c217223 */ /* 0x180fe20000010829 */
[-C--:B------:R-:W-:Y:S01]  /*12d50*/  FFMA.FTZ R146, R152, R50.reuse, -R41 ;  /* 0x0000003298927223 */ /* 0x080fe20000010829 */
        /* <DEDUP_REMOVED lines=11> */
[----:B------:R-:W3:Y:S04]  /*12e10*/  MUFU.EX2 R146, R146 ;  /* 0x0000009200927308 */ /* 0x000ee80000000800 */
[----:B------:R-:W-:Y:S04]  /*12e20*/  MUFU.EX2 R65, R142 ;  /* 0x0000008e00417308 */ /* 0x000fe80000000800 */
[----:B------:R-:W4:Y:S04]  /*12e30*/  MUFU.EX2 R134, R140 ;  /* 0x0000008c00867308 */ /* 0x000f280000000800 */
[----:B------:R-:W-:Y:S04]  /*12e40*/  MUFU.EX2 R67, R73 ;  /* 0x0000004900437308 */ /* 0x000fe80000000800 */
[----:B------:R-:W1:Y:S01]  /*12e50*/  MUFU.EX2 R126, R126 ;  /* 0x0000007e007e7308 */ /* 0x000e620000000800 */
[----:B------:R-:W-:Y:S03]  /*12e60*/  HMMA.16816.F32 R20, R16, R10, R20 ;  /* 0x0000000a1014723c */ /* 0x000fe60000001814 */
[----:B------:R-:W-:-:S02]  /*12e70*/  FADD.FTZ R63, R63, R8 ;  /* 0x000000083f3f7221 */ /* 0x000fc40000010000 */
[----:B------:R-:W1:Y:S01]  /*12e80*/  LDSM.16.MT88.4 R8, [R40+0x7c00] ;  /* 0x007c00002808783b */ /* 0x000e620000004200 */
[----:B------:R-:W-:Y:S01]  /*12e90*/  FADD.FTZ R55, R55, R130 ;  /* 0x0000008237377221 */ /* 0x000fe20000010000 */
[----:B------:R-:W-:Y:S01]  /*12ea0*/  FADD.FTZ R118, R118, R63 ;  /* 0x0000003f76767221 */ /* 0x000fe20000010000 */
[----:B------:R-:W-:Y:S03]  /*12eb0*/  HMMA.16816.F32 R36, R16, R4, R36 ;  /* 0x000000041024723c */ /* 0x000fe60000001824 */
[----:B------:R-:W-:Y:S01]  /*12ec0*/  FADD.FTZ R120, R120, R55 ;  /* 0x0000003778787221 */ /* 0x000fe20000010000 */
[----:B------:R-:W-:-:S04]  /*12ed0*/  FADD.FTZ R118, R51, R118 ;  /* 0x0000007633767221 */ /* 0x000fc80000010000 */
[----:B------:R-:W-:Y:S03]  /*12ee0*/  HMMA.16816.F32 R28, R16, R6, R28 ;  /* 0x00000006101c723c */ /* 0x000fe6000000181c */
[----:B--2---:R-:W-:Y:S01]  /*12ef0*/  F2FP.F16.F32.PACK_AB R17, R34, R35 ;  /* 0x000000232211723e */ /* 0x004fe200000000ff */
[----:B------:R-:W2:Y:S01]  /*12f00*/  LDSM.16.MT88.4 R4, [R44+0x8000] ;  /* 0x008000002c04783b */ /* 0x000ea20000004200 */
[----:B---3--:R-:W-:Y:S02]  /*12f10*/  F2FP.F16.F32.PACK_AB R19, R146, R33 ;  /* 0x000000219213723e */ /* 0x008fe400000000ff */
[----:B----4-:R-:W-:Y:S02]  /*12f20*/  F2FP.F16.F32.PACK_AB R16, R134, R65 ;  /* 0x000000418610723e */ /* 0x010fe400000000ff */
[----:B-1----:R-:W-:Y:S01]  /*12f30*/  F2FP.F16.F32.PACK_AB R18, R126, R67 ;  /* 0x000000437e12723e */ /* 0x002fe200000000ff */
[----:B------:R-:W-:-:S06]  /*12f40*/  FADD.FTZ R47, R47, R120 ;  /* 0x000000782f2f7221 */ /* 0x000fcc0000010000 */
[----:B------:R-:W-:Y:S03]  /*12f50*/  HMMA.16816.F32 R24, R16, R12, R24 ;  /* 0x0000000c1018723c */ /* 0x000fe60000001818 */
[----:B------:R-:W-:Y:S01]  /*12f60*/  FADD.FTZ R13, R49, R118 ;  /* 0x00000076310d7221 */ /* 0x000fe20000010000 */
[----:B------:R-:W-:-:S03]  /*12f70*/  FADD.FTZ R128, R128, R47 ;  /* 0x0000002f80807221 */ /* 0x000fc60000010000 */
[----:B------:R-:W-:Y:S01]  /*12f80*/  FADD.FTZ R13, R124, R13 ;  /* 0x0000000d7c0d7221 */ /* 0x000fe20000010000 */
[-C--:B------:R-:W-:Y:S01]  /*12f90*/  FFMA.FTZ R55, R116, R50.reuse, -R41 ;  /* 0x0000003274377223 */ /* 0x080fe20000010829 */
[-CC-:B------:R-:W-:Y:S01]  /*12fa0*/  FFMA.FTZ R49, R104, R50.reuse, -R45.reuse ;  /* 0x0000003268317223 */ /* 0x180fe2000001082d */
[----:B------:R-:W-:Y:S01]  /*12fb0*/  FADD.FTZ R128, R61, R128 ;  /* 0x000000803d807221 */ /* 0x000fe20000010000 */
[-C--:B------:R-:W-:Y:S01]  /*12fc0*/  FFMA.FTZ R102, R102, R50.reuse, -R45 ;  /* 0x0000003266667223 */ /* 0x080fe2000001082d */
        /* <DEDUP_REMOVED lines=8> */
[----:B------:R-:W-:Y:S02]  /*13050*/  MUFU.EX2 R114, R122 ;  /* 0x0000007a00727308 */ /* 0x000fe40000000800 */
[----:B------:R-:W-:-:S02]  /*13060*/  FADD.FTZ R136, R136, R59 ;  /* 0x0000003b88887221 */ /* 0x000fc40000010000 */
[----:B------:R-:W1:Y:S04]  /*13070*/  MUFU.EX2 R55, R55 ;  /* 0x0000003700377308 */ /* 0x000e680000000800 */
[----:B------:R-:W-:Y:S04]  /*13080*/  MUFU.EX2 R51, R63 ;  /* 0x0000003f00337308 */ /* 0x000fe80000000800 */
[----:B------:R-:W-:Y:S04]  /*13090*/  MUFU.EX2 R108, R110 ;  /* 0x0000006e006c7308 */ /* 0x000fe80000000800 */
[----:B------:R3:W-:Y:S04]  /*130a0*/  MUFU.EX2 R47, R12 ;  /* 0x0000000c002f7308 */ /* 0x0007e80000000800 */
[----:B------:R-:W4:Y:S04]  /*130b0*/  MUFU.EX2 R104, R106 ;  /* 0x0000006a00687308 */ /* 0x000f280000000800 */
[----:B------:R-:W-:Y:S04]  /*130c0*/  MUFU.EX2 R49, R49 ;  /* 0x0000003100317308 */ /* 0x000fe80000000800 */
[----:B------:R-:W2:Y:S01]  /*130d0*/  MUFU.EX2 R102, R102 ;  /* 0x0000006600667308 */ /* 0x000ea20000000800 */
[----:B---3--:R-:W-:Y:S01]  /*130e0*/  FADD.FTZ R12, R144, R53 ;  /* 0x00000035900c7221 */ /* 0x008fe20000010000 */
[----:B------:R-:W-:-:S03]  /*130f0*/  FADD.FTZ R77, R77, R136 ;  /* 0x000000884d4d7221 */ /* 0x000fc60000010000 */
[----:B------:R-:W-:Y:S01]  /*13100*/  FADD.FTZ R12, R71, R12 ;  /* 0x0000000c470c7221 */ /* 0x000fe20000010000 */
[----:B------:R-:W-:Y:S01]  /*13110*/  FADD.FTZ R77, R166, R77 ;  /* 0x0000004da64d7221 */ /* 0x000fe20000010000 */
[C---:B------:R-:W-:Y:S03]  /*13120*/  HMMA.16816.F32 R20, R16.reuse, R14, R20 ;  /* 0x0000000e1014723c */ /* 0x040fe60000001814 */
[----:B------:R-:W-:Y:S01]  /*13130*/  FADD.FTZ R69, R69, R12 ;  /* 0x0000000c45457221 */ /* 0x000fe20000010000 */
[----:B------:R-:W-:Y:S01]  /*13140*/  FADD.FTZ R162, R162, R77 ;  /* 0x0000004da2a27221 */ /* 0x000fe20000010000 */
[----:B------:R-:W3:Y:S02]  /*13150*/  LDSM.16.MT88.4 R12, [R40+0x8000] ;  /* 0x00800000280c783b */ /* 0x000ee40000004200 */
[----:B------:R-:W-:Y:S01]  /*13160*/  FADD.FTZ R154, R154, R69 ;  /* 0x000000459a9a7221 */ /* 0x000fe20000010000 */
[----:B------:R-:W-:Y:S03]  /*13170*/  HMMA.16816.F32 R36, R16, R8, R36 ;  /* 0x000000081024723c */ /* 0x000fe60000001824 */
[----:B-1----:R-:W-:-:S02]  /*13180*/  F2FP.F16.F32.PACK_AB R9, R55, R114 ;  /* 0x000000723709723e */ /* 0x002fc400000000ff */
[----:B----4-:R-:W-:-:S03]  /*13190*/  F2FP.F16.F32.PACK_AB R8, R104, R47 ;  /* 0x0000002f6808723e */ /* 0x010fc600000000ff */
[----:B------:R-:W-:Y:S03]  /*131a0*/  HMMA.16816.F32 R28, R16, R10, R28 ;  /* 0x0000000a101c723c */ /* 0x000fe6000000181c */
[----:B------:R-:W-:Y:S02]  /*131b0*/  F2FP.F16.F32.PACK_AB R11, R108, R51 ;  /* 0x000000336c0b723e */ /* 0x000fe400000000ff */
[----:B--2---:R-:W-:Y:S01]  /*131c0*/  F2FP.F16.F32.PACK_AB R10, R102, R49 ;  /* 0x00000031660a723e */ /* 0x004fe200000000ff */
[----:B------:R-:W-:Y:S01]  /*131d0*/  FADD.FTZ R81, R81, R162 ;  /* 0x000000a251517221 */ /* 0x000fe20000010000 */
[----:B------:R-:W-:-:S05]  /*131e0*/  FADD.FTZ R75, R75, R154 ;  /* 0x0000009a4b4b7221 */ /* 0x000fca0000010000 */
[----:B------:R-:W-:Y:S05]  /*131f0*/  HMMA.16816.F32 R24, R8, R4, R24 ;  /* 0x000000040818723c */ /* 0x000fea0000001818 */
[----:B------:R-:W-:Y:S01]  /*13200*/  FADD.FTZ R4, R198, R81 ;  /* 0x00000051c6047221 */ /* 0x000fe20000010000 */
[----:B------:R-:W-:-:S03]  /*13210*/  FADD.FTZ R75, R196, R75 ;  /* 0x0000004bc44b7221 */ /* 0x000fc60000010000 */
[----:B------:R-:W-:Y:S01]  /*13220*/  FADD.FTZ R4, R87, R4 ;  /* 0x0000000457047221 */ /* 0x000fe20000010000 */
[----:B------:R-:W-:-:S03]  /*13230*/  FADD.FTZ R194, R194, R75 ;  /* 0x0000004bc2c27221 */ /* 0x000fc60000010000 */
[----:B------:R-:W-:Y:S01]  /*13240*/  FADD.FTZ R85, R85, R4 ;  /* 0x0000000455557221 */ /* 0x000fe20000010000 */
[----:B------:R-:W-:Y:S01]  /*13250*/  FADD.FTZ R194, R83, R194 ;  /* 0x000000c253c27221 */ /* 0x000fe20000010000 */
[----:B------:R-:W-:Y:S01]  /*13260*/  HMMA.16816.F32 R20, R8, R6, R20 ;  /* 0x000000060814723c */ /* 0x000fe20000001814 */
[----:B------:R-:W1:Y:S02]  /*13270*/  LDSM.16.MT88.4 R4, [R44+0x8400] ;  /* 0x008400002c04783b */ /* 0x000e640000004200 */
        /* <DEDUP_REMOVED lines=8> */
[----:B------:R-:W-:Y:S01]  /*13300*/  FADD.FTZ R95, R95, R222 ;  /* 0x000000de5f5f7221 */ /* 0x000fe20000010000 */
[-CC-:B------:R-:W-:Y:S01]  /*13310*/  FFMA.FTZ R19, R74, R50.reuse, -R41.reuse ;  /* 0x000000324a137223 */ /* 0x180fe20000010829 */
[-C--:B------:R-:W-:Y:S01]  /*13320*/  FFMA.FTZ R18, R72, R50.reuse, -R41 ;  /* 0x0000003248127223 */ /* 0x080fe20000010829 */
[-CC-:B------:R-:W-:Y:S01]  /*13330*/  FFMA.FTZ R68, R100, R50.reuse, -R45.reuse ;  /* 0x0000003264447223 */ /* 0x180fe2000001082d */
[-CC-:B------:R-:W-:Y:S01]  /*13340*/  FFMA.FTZ R53, R98, R50.reuse, -R45.reuse ;  /* 0x0000003262357223 */ /* 0x180fe2000001082d */
[----:B------:R-:W-:Y:S01]  /*13350*/  FADD.FTZ R93, R93, R218 ;  /* 0x000000da5d5d7221 */ /* 0x000fe20000010000 */
[-CC-:B------:R-:W-:Y:S01]  /*13360*/  FFMA.FTZ R59, R96, R50.reuse, -R45.reuse ;  /* 0x00000032603b7223 */ /* 0x180fe2000001082d */
[----:B------:R-:W-:Y:S01]  /*13370*/  FFMA.FTZ R70, R94, R50, -R45 ;  /* 0x000000325e467223 */ /* 0x000fe2000001082d */
[----:B------:R-:W-:Y:S01]  /*13380*/  FADD.FTZ R228, R228, R95 ;  /* 0x0000005fe4e47221 */ /* 0x000fe20000010000 */
[----:B------:R-:W-:Y:S01]  /*13390*/  FADD.FTZ R72, R234, R93 ;  /* 0x0000005dea487221 */ /* 0x000fe20000010000 */
[----:B------:R-:W-:Y:S02]  /*133a0*/  MUFU.EX2 R19, R19 ;  /* 0x0000001300137308 */ /* 0x000fe40000000800 */
[----:B------:R-:W-:-:S02]  /*133b0*/  FADD.FTZ R61, R105, R228 ;  /* 0x000000e4693d7221 */ /* 0x000fc40000010000 */
[----:B------:R-:W2:Y:S01]  /*133c0*/  MUFU.EX2 R18, R18 ;  /* 0x0000001200127308 */ /* 0x000ea20000000800 */
[----:B------:R-:W-:-:S03]  /*133d0*/  FADD.FTZ R72, R101, R72 ;  /* 0x0000004865487221 */ /* 0x000fc60000010000 */
[----:B------:R-:W-:Y:S04]  /*133e0*/  MUFU.EX2 R17, R17 ;  /* 0x0000001100117308 */ /* 0x000fe80000000800 */
[----:B------:R-:W4:Y:S04]  /*133f0*/  MUFU.EX2 R16, R16 ;  /* 0x0000001000107308 */ /* 0x000f280000000800 */
[----:B------:R-:W-:Y:S04]  /*13400*/  MUFU.EX2 R68, R68 ;  /* 0x0000004400447308 */ /* 0x000fe80000000800 */
[----:B------:R-:W1:Y:S04]  /*13410*/  MUFU.EX2 R53, R53 ;  /* 0x0000003500357308 */ /* 0x000e680000000800 */
[----:B------:R-:W-:Y:S04]  /*13420*/  MUFU.EX2 R59, R59 ;  /* 0x0000003b003b7308 */ /* 0x000fe80000000800 */
[----:B------:R-:W1:Y:S01]  /*13430*/  MUFU.EX2 R70, R70 ;  /* 0x0000004600467308 */ /* 0x000e620000000800 */
[----:B------:R-:W-:Y:S01]  /*13440*/  FADD.FTZ R61, R248, R61 ;  /* 0x0000003df83d7221 */ /* 0x000fe20000010000 */
[----:B------:R-:W-:Y:S01]  /*13450*/  FADD.FTZ R99, R99, R72 ;  /* 0x0000004863637221 */ /* 0x000fe20000010000 */
[----:B---3--:R-:W-:Y:S03]  /*13460*/  HMMA.16816.F32 R36, R8, R12, R36 ;  /* 0x0000000c0824723c */ /* 0x008fe60000001824 */
[----:B------:R-:W-:Y:S01]  /*13470*/  FADD.FTZ R12, R246, R61 ;  /* 0x0000003df60c7221 */ /* 0x000fe20000010000 */
[----:B------:R-:W-:-:S03]  /*13480*/  FADD.FTZ R238, R238, R99 ;  /* 0x00000063eeee7221 */ /* 0x000fc60000010000 */
[----:B------:R-:W-:Y:S01]  /*13490*/  FADD.FTZ R12, R107, R12 ;  /* 0x0000000c6b0c7221 */ /* 0x000fe20000010000 */
[----:B------:R-:W-:Y:S01]  /*134a0*/  FADD.FTZ R72, R103, R238 ;  /* 0x000000ee67487221 */ /* 0x000fe20000010000 */
[----:B------:R-:W-:Y:S03]  /*134b0*/  HMMA.16816.F32 R28, R8, R14, R28 ;  /* 0x0000000e081c723c */ /* 0x000fe6000000181c */
[----:B--2---:R-:W-:Y:S02]  /*134c0*/  F2FP.F16.F32.PACK_AB R9, R18, R19 ;  /* 0x000000131209723e */ /* 0x004fe400000000ff */
[----:B----4-:R-:W-:Y:S02]  /*134d0*/  F2FP.F16.F32.PACK_AB R11, R16, R17 ;  /* 0x00000011100b723e */ /* 0x010fe400000000ff */
[----:B-1----:R-:W-:Y:S02]  /*134e0*/  F2FP.F16.F32.PACK_AB R8, R53, R68 ;  /* 0x000000443508723e */ /* 0x002fe400000000ff */
[----:B------:R-:W-:Y:S01]  /*134f0*/  F2FP.F16.F32.PACK_AB R10, R70, R59 ;  /* 0x0000003b460a723e */ /* 0x000fe200000000ff */
[----:B------:R-:W-:Y:S01]  /*13500*/  FADD.FTZ R12, R127, R12 ;  /* 0x0000000c7f0c7221 */ /* 0x000fe20000010000 */
[----:B------:R-:W-:-:S03]  /*13510*/  FADD.FTZ R72, R115, R72 ;  /* 0x0000004873487221 */ /* 0x000fc60000010000 */
[----:B------:R-:W-:Y:S02]  /*13520*/  FADD.FTZ R74, R125, R12 ;  /* 0x0000000c7d4a7221 */ /* 0x000fe40000010000 */
[----:B------:R-:W-:Y:S03]  /*13530*/  HMMA.16816.F32 R24, R8, R4, R24 ;  /* 0x000000040818723c */ /* 0x000fe60000001818 */
        /* <DEDUP_REMOVED lines=8> */
[----:B------:R-:W-:Y:S01]  /*135c0*/  FADD.FTZ R252, R252, R109 ;  /* 0x0000006dfcfc7221 */ /* 0x000fe20000010000 */
[-C--:B------:R-:W-:Y:S01]  /*135d0*/  FFMA.FTZ R63, R62, R50.reuse, -R41 ;  /* 0x000000323e3f7223 */ /* 0x080fe20000010829 */
[----:B------:R-:W-:Y:S03]  /*135e0*/  HMMA.16816.F32 R20, R8, R6, R20 ;  /* 0x000000060814723c */ /* 0x000fe60000001814 */
[----:B------:R-:W-:Y:S01]  /*135f0*/  FADD.FTZ R62, R117, R4 ;  /* 0x00000004753e7221 */ /* 0x000fe20000010000 */
[----:B------:R-:W-:Y:S01]  /*13600*/  FADD.FTZ R131, R131, R252 ;  /* 0x000000fc83837221 */ /* 0x000fe20000010000 */
[----:B------:R-:W2:Y:S02]  /*13610*/  LDSM.16.MT88.4 R4, [R44+0x8800] ;  /* 0x008800002c04783b */ /* 0x000ea40000004200 */
[----:B------:R-:W-:Y:S01]  /*13620*/  FADD.FTZ R62, R121, R62 ;  /* 0x0000003e793e7221 */ /* 0x000fe20000010000 */
[----:B------:R-:W-:Y:S01]  /*13630*/  FADD.FTZ R244, R244, R131 ;  /* 0x00000083f4f47221 */ /* 0x000fe20000010000 */
[----:B------:R-:W-:-:S02]  /*13640*/  FFMA.FTZ R66, R66, R50, -R41 ;  /* 0x0000003242427223 */ /* 0x000fc40000010829 */
[----:B------:R-:W-:Y:S01]  /*13650*/  FADD.FTZ R135, R135, R62 ;  /* 0x0000003e87877221 */ /* 0x000fe20000010000 */
[----:B------:R-:W-:Y:S01]  /*13660*/  FADD.FTZ R139, R139, R244 ;  /* 0x000000f48b8b7221 */ /* 0x000fe20000010000 */
[-CC-:B------:R-:W-:Y:S01]  /*13670*/  FFMA.FTZ R61, R64, R50.reuse, -R41.reuse ;  /* 0x00000032403d7223 */ /* 0x180fe20000010829 */
[-C--:B------:R-:W-:Y:S01]  /*13680*/  FFMA.FTZ R60, R60, R50.reuse, -R41 ;  /* 0x000000323c3c7223 */ /* 0x080fe20000010829 */
[----:B------:R3:W-:Y:S01]  /*13690*/  MUFU.EX2 R64, R66 ;  /* 0x0000004200407308 */ /* 0x0007e20000000800 */
[-CC-:B------:R-:W-:Y:S01]  /*136a0*/  FFMA.FTZ R69, R92, R50.reuse, -R45.reuse ;  /* 0x000000325c457223 */ /* 0x180fe2000001082d */
[-C--:B------:R-:W-:Y:S01]  /*136b0*/  FFMA.FTZ R62, R90, R50.reuse, -R45 ;  /* 0x000000325a3e7223 */ /* 0x080fe2000001082d */
[----:B------:R-:W-:Y:S01]  /*136c0*/  FADD.FTZ R240, R240, R135 ;  /* 0x00000087f0f07221 */ /* 0x000fe20000010000 */
[----:B------:R-:W-:Y:S01]  /*136d0*/  FADD.FTZ R226, R226, R139 ;  /* 0x0000008be2e27221 */ /* 0x000fe20000010000 */
[-CC-:B------:R-:W-:Y:S02]  /*136e0*/  FFMA.FTZ R71, R86, R50.reuse, -R45.reuse ;  /* 0x0000003256477223 */ /* 0x180fe4000001082d */
[----:B------:R-:W-:Y:S01]  /*136f0*/  FADD.FTZ R137, R137, R240 ;  /* 0x000000f089897221 */ /* 0x000fe20000010000 */
[----:B------:R-:W-:Y:S01]  /*13700*/  FADD.FTZ R141, R141, R226 ;  /* 0x000000e28d8d7221 */ /* 0x000fe20000010000 */
[----:B---3--:R-:W-:Y:S01]  /*13710*/  FFMA.FTZ R66, R88, R50, -R45 ;  /* 0x0000003258427223 */ /* 0x008fe2000001082d */
[----:B------:R-:W3:Y:S01]  /*13720*/  MUFU.EX2 R61, R61 ;  /* 0x0000003d003d7308 */ /* 0x000ee20000000800 */
[----:B------:R-:W-:Y:S01]  /*13730*/  FADD.FTZ R232, R232, R137 ;  /* 0x00000089e8e87221 */ /* 0x000fe20000010000 */
[----:B------:R-:W-:-:S02]  /*13740*/  FADD.FTZ R224, R224, R141 ;  /* 0x0000008de0e07221 */ /* 0x000fc40000010000 */
[----:B------:R-:W-:Y:S04]  /*13750*/  MUFU.EX2 R63, R63 ;  /* 0x0000003f003f7308 */ /* 0x000fe80000000800 */
[----:B------:R-:W-:Y:S04]  /*13760*/  MUFU.EX2 R60, R60 ;  /* 0x0000003c003c7308 */ /* 0x000fe80000000800 */
[----:B------:R-:W-:Y:S04]  /*13770*/  MUFU.EX2 R69, R69 ;  /* 0x0000004500457308 */ /* 0x000fe80000000800 */
[----:B------:R-:W4:Y:S04]  /*13780*/  MUFU.EX2 R62, R62 ;  /* 0x0000003e003e7308 */ /* 0x000f280000000800 */
[----:B------:R-:W-:Y:S04]  /*13790*/  MUFU.EX2 R66, R66 ;  /* 0x0000004200427308 */ /* 0x000fe80000000800 */
[----:B------:R-:W2:Y:S01]  /*137a0*/  MUFU.EX2 R71, R71 ;  /* 0x0000004700477308 */ /* 0x000ea20000000800 */
[----:B------:R-:W-:Y:S01]  /*137b0*/  FADD.FTZ R143, R143, R232 ;  /* 0x000000e88f8f7221 */ /* 0x000fe20000010000 */
[----:B------:R-:W-:-:S03]  /*137c0*/  FADD.FTZ R151, R151, R224 ;  /* 0x000000e097977221 */ /* 0x000fc60000010000 */
[----:B------:R-:W-:Y:S01]  /*137d0*/  FADD.FTZ R212, R212, R143 ;  /* 0x0000008fd4d47221 */ /* 0x000fe20000010000 */
[----:B------:R-:W-:Y:S01]  /*137e0*/  FADD.FTZ R202, R202, R151 ;  /* 0x00000097caca7221 */ /* 0x000fe20000010000 */
[C---:B-1----:R-:W-:Y:S03]  /*137f0*/  HMMA.16816.F32 R36, R8.reuse, R12, R36 ;  /* 0x0000000c0824723c */ /* 0x042fe60000001824 */
[----:B---3--:R-:W-:Y:S01]  /*13800*/  F2FP.F16.F32.PACK_AB R13, R61, R64 ;  /* 0x000000403d0d723e */ /* 0x008fe200000000ff */
[----:B------:R-:W-:Y:S01]  /*13810*/  FADD.FTZ R145, R145, R212 ;  /* 0x000000d491917221 */ /* 0x000fe20000010000 */
[----:B----4-:R-:W-:Y:S01]  /*13820*/  F2FP.F16.F32.PACK_AB R12, R62, R69 ;  /* 0x000000453e0c723e */ /* 0x010fe200000000ff */
[----:B------:R-:W-:Y:S01]  /*13830*/  FADD.FTZ R147, R147, R202 ;  /* 0x000000ca93937221 */ /* 0x000fe20000010000 */
[----:B------:R-:W-:Y:S01]  /*13840*/  LDSM.16.MT88.4 R140, [R44+0x8c00] ;  /* 0x008c00002c8c783b */ /* 0x000fe20000004200 */
[----:B------:R-:W-:Y:S03]  /*13850*/  HMMA.16816.F32 R28, R8, R14, R28 ;  /* 0x0000000e081c723c */ /* 0x000fe6000000181c */
[----:B------:R-:W-:Y:S01]  /*13860*/  F2FP.F16.F32.PACK_AB R15, R60, R63 ;  /* 0x0000003f3c0f723e */ /* 0x000fe200000000ff */
[----:B------:R-:W-:Y:S01]  /*13870*/  FADD.FTZ R206, R206, R145 ;  /* 0x00000091cece7221 */ /* 0x000fe20000010000 */
[----:B--2---:R-:W-:Y:S01]  /*13880*/  F2FP.F16.F32.PACK_AB R14, R71, R66 ;  /* 0x00000042470e723e */ /* 0x004fe200000000ff */
[----:B------:R-:W-:Y:S01]  /*13890*/  FADD.FTZ R32, R32, R147 ;  /* 0x0000009320207221 */ /* 0x000fe20000010000 */
[----:B------:R-:W1:Y:S03]  /*138a0*/  LDSM.16.MT88.4 R8, [R40+0x8800] ;  /* 0x008800002808783b */ /* 0x000e660000004200 */
[----:B------:R-:W-:-:S02]  /*138b0*/  FADD.FTZ R65, R65, R32 ;  /* 0x0000002041417221 */ /* 0x000fc40000010000 */
[----:B------:R-:W-:Y:S05]  /*138c0*/  HMMA.16816.F32 R24, R12, R4, R24 ;  /* 0x000000040c18723c */ /* 0x000fea0000001818 */
[----:B------:R-:W-:Y:S01]  /*138d0*/  FADD.FTZ R5, R35, R206 ;  /* 0x000000ce23057221 */ /* 0x000fe20000010000 */
[----:B------:R-:W-:-:S03]  /*138e0*/  FADD.FTZ R134, R134, R65 ;  /* 0x0000004186867221 */ /* 0x000fc60000010000 */
[----:B------:R-:W-:Y:S01]  /*138f0*/  FADD.FTZ R34, R34, R5 ;  /* 0x0000000522227221 */ /* 0x000fe20000010000 */
[----:B------:R-:W-:Y:S02]  /*13900*/  FADD.FTZ R67, R67, R134 ;  /* 0x0000008643437221 */ /* 0x000fe40000010000 */
        /* <DEDUP_REMOVED lines=17> */
[-CC-:B------:R-:W-:Y:S02]  /*13a20*/  FFMA.FTZ R58, R58, R50.reuse, -R41.reuse ;  /* 0x000000323a3a7223 */ /* 0x180fe40000010829 */
[----:B------:R-:W-:Y:S01]  /*13a30*/  FADD.FTZ R17, R17, R18 ;  /* 0x0000001211117221 */ /* 0x000fe20000010000 */
[-CC-:B------:R-:W-:Y:S01]  /*13a40*/  FFMA.FTZ R56, R56, R50.reuse, -R41.reuse ;  /* 0x0000003238387223 */ /* 0x180fe20000010829 */
[-CC-:B------:R-:W-:Y:S01]  /*13a50*/  FFMA.FTZ R54, R54, R50.reuse, -R41.reuse ;  /* 0x0000003236367223 */ /* 0x180fe20000010829 */
[-C--:B------:R-:W-:Y:S01]  /*13a60*/  FFMA.FTZ R4, R52, R50.reuse, -R41 ;  /* 0x0000003234047223 */ /* 0x080fe20000010829 */
        /* <DEDUP_REMOVED lines=9> */
[----:B-1----:R-:W-:Y:S03]  /*13b00*/  HMMA.16816.F32 R36, R12, R8, R36 ;  /* 0x000000080c24723c */ /* 0x002fe60000001824 */
[----:B------:R-:W1:Y:S01]  /*13b10*/  MUFU.EX2 R32, R56 ;  /* 0x0000003800207308 */ /* 0x000e620000000800 */
[----:B------:R-:W-:-:S03]  /*13b20*/  FADD.FTZ R64, R61, R64 ;  /* 0x000000403d407221 */ /* 0x000fc60000010000 */
[----:B------:R-:W-:Y:S01]  /*13b30*/  MUFU.EX2 R52, R52 ;  /* 0x0000003400347308 */ /* 0x000fe20000000800 */
[----:B------:R-:W-:-:S03]  /*13b40*/  FADD.FTZ R69, R62, R69 ;  /* 0x000000453e457221 */ /* 0x000fc60000010000 */
[----:B------:R-:W3:Y:S01]  /*13b50*/  MUFU.EX2 R41, R41 ;  /* 0x0000002900297308 */ /* 0x000ee20000000800 */
[C---:B------:R-:W-:Y:S03]  /*13b60*/  HMMA.16816.F32 R20, R12.reuse, R6, R20 ;  /* 0x000000060c14723c */ /* 0x040fe60000001814 */
[----:B------:R-:W-:Y:S04]  /*13b70*/  MUFU.EX2 R33, R54 ;  /* 0x0000003600217308 */ /* 0x000fe80000000800 */
[----:B------:R3:W4:Y:S01]  /*13b80*/  MUFU.EX2 R34, R4 ;  /* 0x0000000400227308 */ /* 0x0007220000000800 */
[----:B------:R-:W-:Y:S03]  /*13b90*/  HMMA.16816.F32 R28, R12, R10, R28 ;  /* 0x0000000a0c1c723c */ /* 0x000fe6000000181c */
[----:B------:R-:W-:Y:S04]  /*13ba0*/  MUFU.EX2 R44, R78 ;  /* 0x0000004e002c7308 */ /* 0x000fe80000000800 */
[----:B------:R-:W2:Y:S01]  /*13bb0*/  MUFU.EX2 R9, R45 ;  /* 0x0000002d00097308 */ /* 0x000ea20000000800 */
[----:B------:R-:W-:Y:S01]  /*13bc0*/  FADD.FTZ R63, R63, R64 ;  /* 0x000000403f3f7221 */ /* 0x000fe20000010000 */
[----:B------:R-:W-:Y:S01]  /*13bd0*/  FADD.FTZ R66, R66, R69 ;  /* 0x0000004542427221 */ /* 0x000fe20000010000 */
[----:B------:R-:W-:-:S02]  /*13be0*/  ISETP.GT.AND P0, PT, R3, R174, PT ;  /* 0x000000ae0300720c */ /* 0x000fc40003f04270 */
[----:B------:R-:W-:Y:S01]  /*13bf0*/  FADD.FTZ R60, R60, R63 ;  /* 0x0000003f3c3c7221 */ /* 0x000fe20000010000 */
[----:B------:R-:W-:Y:S01]  /*13c00*/  FADD.FTZ R71, R71, R66 ;  /* 0x0000004247477221 */ /* 0x000fe20000010000 */
[----:B-1----:R-:W-:Y:S02]  /*13c10*/  F2FP.F16.F32.PACK_AB R5, R32, R35 ;  /* 0x000000232005723e */ /* 0x002fe400000000ff */
[----:B---3--:R-:W-:Y:S01]  /*13c20*/  F2FP.F16.F32.PACK_AB R4, R41, R52 ;  /* 0x000000342904723e */ /* 0x008fe200000000ff */
[----:B------:R-:W-:Y:S01]  /*13c30*/  FADD.FTZ R35, R35, R60 ;  /* 0x0000003c23237221 */ /* 0x000fe20000010000 */
[----:B------:R-:W-:Y:S01]  /*13c40*/  FADD.FTZ R52, R52, R71 ;  /* 0x0000004734347221 */ /* 0x000fe20000010000 */
[----:B----4-:R-:W-:Y:S02]  /*13c50*/  F2FP.F16.F32.PACK_AB R7, R34, R33 ;  /* 0x000000212207723e */ /* 0x010fe400000000ff */
[----:B--2---:R-:W-:Y:S01]  /*13c60*/  F2FP.F16.F32.PACK_AB R6, R9, R44 ;  /* 0x0000002c0906723e */ /* 0x004fe200000000ff */
[----:B------:R-:W-:Y:S01]  /*13c70*/  FADD.FTZ R32, R32, R35 ;  /* 0x0000002320207221 */ /* 0x000fe20000010000 */
[----:B------:R-:W-:Y:S01]  /*13c80*/  FADD.FTZ R41, R41, R52 ;  /* 0x0000003429297221 */ /* 0x000fe20000010000 */
[----:B------:R-:W-:Y:S02]  /*13c90*/  BSSY B2, `(.L_x_5588) ;  /* 0x000096e000027945 */ /* 0x000fe40003800000 */
[----:B------:R-:W-:Y:S01]  /*13ca0*/  FADD.FTZ R33, R33, R32 ;  /* 0x0000002021217221 */ /* 0x000fe20000010000 */
[----:B------:R-:W-:Y:S01]  /*13cb0*/  FADD.FTZ R44, R44, R41 ;  /* 0x000000292c2c7221 */ /* 0x000fe20000010000 */
[----:B------:R-:W-:Y:S05]  /*13cc0*/  HMMA.16816.F32 R144, R4, R140, R24 ;  /* 0x0000008c0490723c */ /* 0x000fea0000001818 */
[----:B------:R-:W-:-:S02]  /*13cd0*/  IMAD.SHL.U32 R166, R167, 0x4, RZ ;  /* 0x00000004a7a67824 */ /* 0x000fc400078e00ff */
[----:B------:R-:W-:Y:S01]  /*13ce0*/  FADD.FTZ R199, R34, R33 ;  /* 0x0000002122c77221 */ /* 0x000fe20000010000 */
[----:B------:R-:W-:Y:S01]  /*13cf0*/  FADD.FTZ R196, R9, R44 ;  /* 0x0000002c09c47221 */ /* 0x000fe20000010000 */
        /* <DEDUP_REMOVED lines=75> */
.L_x_5591:
        /* <DEDUP_REMOVED lines=8> */
.L_x_5592:
[----:B------:R-:W-:Y:S05]  /*14230*/  BSYNC.RECONVERGENT B0 ;  /* 0x0000000000007941 */ /* 0x000fea0003800200 */
.L_x_5590:
[----:B------:R-:W-:Y:S01]  /*14240*/  IMAD.SHL.U32 R8, R167, 0x8, RZ ;  /* 0x00000008a7087824 */ /* 0x000fe200078e00ff */
[C---:B------:R-:W-:Y:S01]  /*14250*/  SHF.L.U64.HI R4, R172.reuse, 0x6, R173 ;  /* 0x00000006ac047819 */ /* 0x040fe200000102ad */
[----:B------:R-:W-:-:S03]  /*14260*/  IMAD.SHL.U32 R5, R172, 0x40, RZ ;  /* 0x00000040ac057824 */ /* 0x000fc600078e00ff */
[----:B------:R-:W-:Y:S02]  /*14270*/  LOP3.LUT R10, R8, 0xc0, RZ, 0xc0, !PT ;  /* 0x000000c0080a7812 */ /* 0x000fe400078ec0ff */
[----:B------:R-:W-:Y:S02]  /*14280*/  IADD3 R12, P0, PT, R5, R178, RZ ;  /* 0x000000b2050c7210 */ /* 0x000fe40007f1e0ff */
[----:B------:R-:W-:Y:S02]  /*14290*/  LOP3.LUT R7, R10, 0x18, R167, 0xf8, !PT ;  /* 0x000000180a077812 */ /* 0x000fe400078ef8a7 */
[-C--:B------:R-:W-:Y:S01]  /*142a0*/  IADD3 R10, P2, PT, R12, R5.reuse, RZ ;  /* 0x000000050c0a7210 */ /* 0x080fe20007f5e0ff */
[----:B------:R-:W-:Y:S01]  /*142b0*/  IMAD.X R13, R4, 0x1, R179, P0 ;  /* 0x00000001040d7824 */ /* 0x000fe200000e06b3 */
[----:B------:R-:W-:Y:S02]  /*142c0*/  LOP3.LUT R6, R8, 0x18, RZ, 0xc0, !PT ;  /* 0x0000001808067812 */ /* 0x000fe400078ec0ff */
[----:B------:R-:W-:Y:S01]  /*142d0*/  LOP3.LUT R7, R7, 0x18, R8, 0x78, !PT ;  /* 0x0000001807077812 */ /* 0x000fe200078e7808 */
[----:B------:R-:W-:Y:S01]  /*142e0*/  IMAD.X R11, R13, 0x1, R4, P2 ;  /* 0x000000010d0b7824 */ /* 0x000fe200010e0604 */
[----:B------:R-:W-:-:S02]  /*142f0*/  IADD3 R14, P2, PT, R10, R5, RZ ;  /* 0x000000050a0e7210 */ /* 0x000fc40007f5e0ff */
[----:B------:R-:W-:Y:S02]  /*14300*/  ISETP.GE.AND P0, PT, R6, R183, PT ;  /* 0x000000b70600720c */ /* 0x000fe40003f06270 */
[----:B------:R-:W-:Y:S01]  /*14310*/  LOP3.LUT R7, R7, 0x1f20, R8, 0xf8, !PT ;  /* 0x00001f2007077812 */ /* 0x000fe200078ef808 */
[----:B------:R-:W-:Y:S01]  /*14320*/  IMAD.X R15, R11, 0x1, R4, P2 ;  /* 0x000000010b0f7824 */ /* 0x000fe200010e0604 */
[----:B------:R-:W-:Y:S02]  /*14330*/  IADD3 R6, P2, PT, R14, R5, RZ ;  /* 0x000000050e067210 */ /* 0x000fe40007f5e0ff */
[----:B------:R-:W-:-:S03]  /*14340*/  LEA R40, R7, UR6, 0x1 ;  /* 0x0000000607287c11 */ /* 0x000fc6000f8e08ff */
[----:B------:R-:W-:Y:S01]  /*14350*/  IMAD.X R7, R15, 0x1, R4, P2 ;  /* 0x000000010f077824 */ /* 0x000fe200010e0604 */
[----:B------:R-:W-:-:S03]  /*14360*/  IADD3 R16, P2, PT, R6, R5, RZ ;  /* 0x0000000506107210 */ /* 0x000fc60007f5e0ff */
[----:B------:R-:W-:Y:S01]  /*14370*/  @!PT LDS RZ, [RZ] ;  /* 0x00000000fffff984 */ /* 0x000fe20000000800 */
[----:B------:R-:W-:Y:S01]  /*14380*/  @!PT LDS RZ, [RZ] ;  /* 0x00000000fffff984 */ /* 0x000fe20000000800 */
[----:B------:R-:W-:Y:S01]  /*14390*/  @!PT LDS RZ, [RZ] ;  /* 0x00000000fffff984 */ /* 0x000fe20000000800 */
[----:B------:R-:W-:Y:S01]  /*143a0*/  @!P0 LDGSTS.E.BYPASS.LTC128B.128 [R40+0x5000], desc[UR4][R178.64] ;  /* 0x05000000b2288fae */ /* 0x000fe2000b981a04 */
[-C--:B------:R-:W-:Y:S01]  /*143b0*/  IADD3 R18, P3, PT, R16, R5.reuse, RZ ;  /* 0x0000000510127210 */ /* 0x080fe20007f7e0ff */
[--C-:B------:R-:W-:Y:S02]  /*143c0*/  IMAD.X R17, R7, 0x1, R4.reuse, P2 ;  /* 0x0000000107117824 */ /* 0x100fe400010e0604 */
[----:B------:R-:W-:Y:S01]  /*143d0*/  @P0 STS.128 [R40+0x5000], RZ ;  /* 0x005000ff28000388 */ /* 0x000fe20000000c00 */
[----:B------:R-:W-:Y:S01]  /*143e0*/  @!P0 IADD3 R20, P2, PT, R18, R5, RZ ;  /* 0x0000000512148210 */ /* 0x000fe20007f5e0ff */
[--C-:B------:R-:W-:Y:S02]  /*143f0*/  IMAD.X R19, R17, 0x1, R4.reuse, P3 ;  /* 0x0000000111137824 */ /* 0x100fe400018e0604 */
[----:B------:R-:W-:Y:S01]  /*14400*/  @!PT LDS RZ, [RZ] ;  /* 0x00000000fffff984 */ /* 0x000fe20000000800 */
[----:B------:R-:W-:Y:S01]  /*14410*/  @!PT LDS RZ, [RZ] ;  /* 0x00000000fffff984 */ /* 0x000fe20000000800 */
[----:B------:R-:W-:Y:S01]  /*14420*/  @!PT LDS RZ, [RZ] ;  /* 0x00000000fffff984 */ /* 0x000fe20000000800 */
[----:B------:R-:W-:Y:S02]  /*14430*/  @!P0 LDGSTS.E.BYPASS.LTC128B.128 [R40+0x5800], desc[UR4][R12.64] ;  /* 0x058000000c288fae */ /* 0x000fe4000b981a04 */
[----:B------:R-:W-:-:S02]  /*14440*/  @!P0 IMAD.X R21, R19, 0x1, R4, P2 ;  /* 0x0000000113158824 */ /* 0x000fc400010e0604 */
        /* <DEDUP_REMOVED lines=31> */
[----:B------:R-:W4:Y:S01]  /*14640*/  LD.E R41, desc[UR4][R148.64+0x18c] ;  /* 0x00018c0494297980 */ /* 0x000f22000c101900 */
[--C-:B------:R-:W-:Y:S01]  /*14650*/  IMAD.IADD R4, R42, 0x1, R43.reuse ;  /* 0x000000012a047824 */ /* 0x100fe200078e022b */
[----:B------:R-:W-:Y:S01]  /*14660*/  BSSY.RECONVERGENT B1, `(.L_x_5593) ;  /* 0x0000637000017945 */ /* 0x000fe20003800200 */
[----:B------:R-:W-:Y:S01]  /*14670*/  IMAD.IADD R47, R48, 0x1, R43 ;  /* 0x00000001302f7824 */ /* 0x000fe200078e022b */
[----:B-1----:R1:W-:Y:S01]  /*14680*/  LDSM.16.M88.4 R8, [R42] ;  /* 0x000000002a08783b */ /* 0x0023e20000000200 */
[----:B------:R-:W-:-:S02]  /*14690*/  IMAD.SHL.U32 R43, R57, 0x100, RZ ;  /* 0x00000100392b7824 */ /* 0x000fc400078e00ff */
[----:B------:R-:W-:Y:S01]  /*146a0*/  VIADD R45, R189, 0x8 ;  /* 0x00000008bd2d7836 */ /* 0x000fe20000000000 */
[----:B------:R-:W5:Y:S02]  /*146b0*/  LDSM.16.M88.4 R36, [R48+0x4c00] ;  /* 0x004c00003024783b */ /* 0x000f640000000200 */
[----:B------:R-:W-:Y:S02]  /*146c0*/  LOP3.LUT R43, R43, R46, RZ, 0xfc, !PT ;  /* 0x0000002e2b2b7212 */ /* 0x000fe400078efcff */
[----:B--2---:R-:W3:Y:S03]  /*146d0*/  LDSM.16.M88.4 R16, [R48+0x1000] ;  /* 0x001000003010783b */ /* 0x004ee60000000200 */
[----:B------:R-:W-:Y:S01]  /*146e0*/  IMAD.IADD R44, R43, 0x1, R182 ;  /* 0x000000012b2c7824 */ /* 0x000fe200078e02b6 */
[----:B------:R-:W-:Y:S04]  /*146f0*/  LDSM.16.M88.4 R4, [R4] ;  /* 0x000000000404783b */ /* 0x000fe80000000200 */
[----:B------:R-:W2:Y:S01]  /*14700*/  LDSM.16.M88.4 R32, [R47+0x4c00] ;  /* 0x004c00002f20783b */ /* 0x000ea20000000200 */
[----:B------:R-:W-:-:S02]  /*14710*/  IADD3 R90, PT, PT, R45, 0x200, -R44 ;  /* 0x000002002d5a7810 */ /* 0x000fc40007ffe82c */
[C-C-:B------:R-:W-:Y:S01]  /*14720*/  IADD3 R86, PT, PT, R45.reuse, 0x1ff, -R44.reuse ;  /* 0x000001ff2d567810 */ /* 0x140fe20007ffe82c */
[----:B------:R-:W2:Y:S01]  /*14730*/  LDSM.16.M88.4 R12, [R47+0x1000] ;  /* 0x001000002f0c783b */ /* 0x000ea20000000200 */
[----:B------:R-:W-:Y:S02]  /*14740*/  IABS R90, R90 ;  /* 0x0000005a005a7213 */ /* 0x000fe40000000000 */
[----:B-1----:R-:W-:Y:S01]  /*14750*/  IADD3 R42, PT, PT, R45, 0x107, -R44 ;  /* 0x000001072d2a7810 */ /* 0x002fe20007ffe82c */
[----:B------:R-:W1:Y:S01]  /*14760*/  LDSM.16.M88.4 R24, [R48+0x1400] ;  /* 0x001400003018783b */ /* 0x000e620000000200 */
[----:B------:R-:W-:Y:S02]  /*14770*/  I2FP.F32.S32 R90, R90 ;  /* 0x0000005a005a7245 */ /* 0x000fe40000201400 */
[----:B------:R-:W-:Y:S01]  /*14780*/  IABS R42, R42 ;  /* 0x0000002a002a7213 */ /* 0x000fe20000000000 */
[----:B------:R-:W0:Y:S01]  /*14790*/  LDGDEPBAR ;  /* 0x00000000000079af */ /* 0x000e220000000000 */
[----:B------:R-:W-:-:S02]  /*147a0*/  IABS R86, R86 ;  /* 0x0000005600567213 */ /* 0x000fc40000000000 */
[----:B------:R-:W-:Y:S02]  /*147b0*/  I2FP.F32.S32 R42, R42 ;  /* 0x0000002a002a7245 */ /* 0x000fe40000201400 */
[----:B------:R-:W-:Y:S02]  /*147c0*/  I2FP.F32.S32 R86, R86 ;  /* 0x0000005600567245 */ /* 0x000fe40000201400 */
[C-C-:B------:R-:W-:Y:S02]  /*147d0*/  IADD3 R222, PT, PT, R45.reuse, 0x1f0, -R44.reuse ;  /* 0x000001f02dde7810 */ /* 0x140fe40007ffe82c */
[----:B------:R-:W-:Y:S02]  /*147e0*/  IADD3 R88, PT, PT, R45, 0x1ef, -R44 ;  /* 0x000001ef2d587810 */ /* 0x000fe40007ffe82c */
[----:B------:R-:W-:Y:S02]  /*147f0*/  IABS R222, R222 ;  /* 0x000000de00de7213 */ /* 0x000fe40000000000 */
[----:B------:R-:W-:-:S02]  /*14800*/  IABS R88, R88 ;  /* 0x0000005800587213 */ /* 0x000fc40000000000 */
[----:B------:R-:W-:Y:S01]  /*14810*/  I2FP.F32.S32 R222, R222 ;  /* 0x000000de00de7245 */ /* 0x000fe20000201400 */
[C---:B-----5:R-:W-:Y:S03]  /*14820*/  HMMA.16816.F32 R28, R8.reuse, R38, RZ ;  /* 0x00000026081c723c */ /* 0x060fe600000018ff */
[----:B------:R-:W-:Y:S01]  /*14830*/  I2FP.F32.S32 R88, R88 ;  /* 0x0000005800587245 */ /* 0x000fe20000201400 */
[----:B------:R-:W-:Y:S01]  /*14840*/  VIADD R38, R43, 0xfffffe28 ;  /* 0xfffffe282b267836 */ /* 0x000fe20000000000 */
[C-C-:B------:R-:W-:Y:S02]  /*14850*/  IADD3 R218, PT, PT, R45.reuse, 0x1e0, -R44.reuse ;  /* 0x000001e02dda7810 */ /* 0x140fe40007ffe82c */
[----:B------:R-:W-:Y:S02]  /*14860*/  IADD3 R212, PT, PT, R45, 0x1d0, -R44 ;  /* 0x000001d02dd47810 */ /* 0x000fe40007ffe82c */
[----:B------:R-:W-:Y:S01]  /*14870*/  IABS R218, R218 ;  /* 0x000000da00da7213 */ /* 0x000fe20000000000 */
[----:B---3--:R-:W-:Y:S01]  /*14880*/  HMMA.16816.F32 R20, R8, R16, RZ ;  /* 0x000000100814723c */ /* 0x008fe200000018ff */
[----:B------:R-:W-:Y:S01]  /*14890*/  VIADD R16, R43, 0xfffffef9 ;  /* 0xfffffef92b107836 */ /* 0x000fe20000000000 */
[----:B------:R-:W-:-:S02]  /*148a0*/  IABS R212, R212 ;  /* 0x000000d400d47213 */ /* 0x000fc40000000000 */
[----:B------:R-:W-:Y:S02]  /*148b0*/  I2FP.F32.S32 R218, R218 ;  /* 0x000000da00da7245 */ /* 0x000fe40000201400 */
[C---:B------:R-:W-:Y:S02]  /*148c0*/  ISETP.GE.AND P6, PT, R16.reuse, R190, PT ;  /* 0x000000be1000720c */ /* 0x040fe40003fc6270 */
[C---:B------:R-:W-:Y:S02]  /*148d0*/  ISETP.GE.AND P5, PT, R16.reuse, R193, PT ;  /* 0x000000c11000720c */ /* 0x040fe40003fa6270 */
[C---:B------:R-:W-:Y:S01]  /*148e0*/  ISETP.GE.AND P4, PT, R16.reuse, R191, PT ;  /* 0x000000bf1000720c */ /* 0x040fe20003f86270 */
[----:B--2---:R-:W-:Y:S05]  /*148f0*/  HMMA.16816.F32 R28, R4, R34, R28 ;  /* 0x00000022041c723c */ /* 0x004fea000000181c */
[----:B------:R-:W-:-:S02]  /*14900*/  ISETP.GE.AND P2, PT, R16, R192, PT ;  /* 0x000000c01000720c */ /* 0x000fc40003f46270 */
[C-C-:B------:R-:W-:Y:S02]  /*14910*/  IADD3 R34, PT, PT, R189.reuse, 0x1ff, -R44.reuse ;  /* 0x000001ffbd227810 */ /* 0x140fe40007ffe82c */
[C-C-:B------:R-:W-:Y:S02]  /*14920*/  IADD3 R52, PT, PT, R189.reuse, 0x1cf, -R44.reuse ;  /* 0x000001cfbd347810 */ /* 0x140fe40007ffe82c */
[----:B------:R-:W-:Y:S01]  /*14930*/  IABS R34, R34 ;  /* 0x0000002200227213 */ /* 0x000fe20000000000 */
[----:B------:R-:W-:Y:S03]  /*14940*/  HMMA.16816.F32 R20, R4, R12, R20 ;  /* 0x0000000c0414723c */ /* 0x000fe60000001814 */
[----:B------:R-:W-:Y:S02]  /*14950*/  IADD3 R12, PT, PT, R189, 0x107, -R44 ;  /* 0x00000107bd0c7810 */ /* 0x000fe40007ffe82c */
[----:B------:R-:W-:-:S02]  /*14960*/  I2FP.F32.S32 R34, R34 ;  /* 0x0000002200227245 */ /* 0x000fc40000201400 */
[----:B------:R-:W-:Y:S02]  /*14970*/  IABS R12, R12 ;  /* 0x0000000c000c7213 */ /* 0x000fe40000000000 */
[----:B------:R-:W-:Y:S01]  /*14980*/  I2FP.F32.S32 R212, R212 ;  /* 0x000000d400d47245 */ /* 0x000fe20000201400 */
[----:B------:R-:W-:Y:S03]  /*14990*/  HMMA.16816.F32 R16, R8, R18, RZ ;  /* 0x000000120810723c */ /* 0x000fe600000018ff */
[----:B------:R-:W-:Y:S02]  /*149a0*/  I2FP.F32.S32 R12, R12 ;  /* 0x0000000c000c7245 */ /* 0x000fe40000201400 */
[----:B------:R-:W-:Y:S02]  /*149b0*/  IABS R52, R52 ;  /* 0x0000003400347213 */ /* 0x000fe40000000000 */
[----:B------:R-:W-:-:S02]  /*149c0*/  IADD3 R50, PT, PT, R45, 0x1c8, -R44 ;  /* 0x000001c82d327810 */ /* 0x000fc40007ffe82c */
[----:B------:R-:W-:Y:S02]  /*149d0*/  I2FP.F32.S32 R52, R52 ;  /* 0x0000003400347245 */ /* 0x000fe40000201400 */
[C-C-:B------:R-:W-:Y:S02]  /*149e0*/  IADD3 R206, PT, PT, R45.reuse, 0x1c0, -R44.reuse ;  /* 0x000001c02dce7810 */ /* 0x140fe40007ffe82c */
[----:B------:R-:W-:Y:S02]  /*149f0*/  IADD3 R204, PT, PT, R45, 0x1bf, -R44 ;  /* 0x000001bf2dcc7810 */ /* 0x000fe40007ffe82c */
[----:B------:R-:W-:Y:S02]  /*14a00*/  IABS R206, R206 ;  /* 0x000000ce00ce7213 */ /* 0x000fe40000000000 */
[----:B------:R-:W-:Y:S02]  /*14a10*/  IABS R204, R204 ;  /* 0x000000cc00cc7213 */ /* 0x000fe40000000000 */
[----:B------:R-:W-:-:S02]  /*14a20*/  I2FP.F32.S32 R206, R206 ;  /* 0x000000ce00ce7245 */ /* 0x000fc40000201400 */
        /* <DEDUP_REMOVED lines=43> */
[--C-:B------:R-:W-:Y:S02]  /*14ce0*/  IADD3 R76, PT, PT, R189, 0x140, -R44.reuse ;  /* 0x00000140bd4c7810 */ /* 0x100fe40007ffe82c */
[----:B------:R-:W-:Y:S02]  /*14cf0*/  IADD3 R58, PT, PT, R45, 0x13f, -R44 ;  /* 0x0000013f2d3a7810 */ /* 0x000fe40007ffe82c */
[----:B------:R-:W-:Y:S02]  /*14d00*/  IABS R76, R76 ;  /* 0x0000004c004c7213 */ /* 0x000fe40000000000 */
[----:B------:R-:W-:Y:S02]  /*14d10*/  IABS R58, R58 ;  /* 0x0000003a003a7213 */ /* 0x000fe40000000000 */
[----:B------:R-:W-:-:S02]  /*14d20*/  I2FP.F32.S32 R76, R76 ;  /* 0x0000004c004c7245 */ /* 0x000fc40000201400 */
[----:B------:R-:W-:Y:S01]  /*14d30*/  I2FP.F32.S32 R58, R58 ;  /* 0x0000003a003a7245 */ /* 0x000fe20000201400 */
[-C--:B----4-:R-:W-:Y:S01]  /*14d40*/  FMUL.FTZ R29, R29, R41.reuse ;  /* 0x000000291d1d7220 */ /* 0x090fe20000410000 */
[-C--:B------:R-:W-:Y:S01]  /*14d50*/  FMUL.FTZ R13, R31, R41.reuse ;  /* 0x000000291f0d7220 */ /* 0x080fe20000410000 */
[-C--:B------:R-:W-:Y:S01]  /*14d60*/  FMUL.FTZ R31, R20, R41.reuse ;  /* 0x00000029141f7220 */ /* 0x080fe20000410000 */
[----:B------:R-:W-:Y:S01]  /*14d70*/  IADD3 R20, PT, PT, R189, 0x200, -R44 ;  /* 0x00000200bd147810 */ /* 0x000fe20007ffe82c */
[----:B------:R-:W2:Y:S01]  /*14d80*/  MUFU.TANH R61, R29 ;  /* 0x0000001d003d7308 */ /* 0x000ea20000002400 */
[-C--:B------:R-:W-:Y:S01]  /*14d90*/  FMUL.FTZ R22, R22, R41.reuse ;  /* 0x0000002916167220 */ /* 0x080fe20000410000 */
[-C--:B------:R-:W-:Y:S01]  /*14da0*/  FMUL.FTZ R28, R28, R41.reuse ;  /* 0x000000291c1c7220 */ /* 0x080fe20000410000 */
[----:B------:R-:W-:Y:S01]  /*14db0*/  IABS R20, R20 ;  /* 0x0000001400147213 */ /* 0x000fe20000000000 */
[----:B------:R-:W-:-:S03]  /*14dc0*/  FMUL.FTZ R30, R30, R41 ;  /* 0x000000291e1e7220 */ /* 0x000fc60000410000 */
[----:B------:R-:W-:Y:S01]  /*14dd0*/  I2FP.F32.S32 R20, R20 ;  /* 0x0000001400147245 */ /* 0x000fe20000201400 */
[----:B------:R-:W3:Y:S08]  /*14de0*/  MUFU.TANH R13, R13 ;  /* 0x0000000d000d7308 */ /* 0x000ef00000002400 */
[----:B------:R-:W4:Y:S01]  /*14df0*/  MUFU.TANH R31, R31 ;  /* 0x0000001f001f7308 */ /* 0x000f220000002400 */
[----:B--2---:R-:W-:Y:S01]  /*14e00*/  FFMA.FTZ R61, -R188, R12, R61 ;  /* 0x0000000cbc3d7223 */ /* 0x004fe2000001013d */
[----:B------:R-:W-:-:S02]  /*14e10*/  VIADD R12, R43, 0xfffffe00 ;  /* 0xfffffe002b0c7836 */ /* 0x000fc40000000000 */
[----:B------:R-:W-:Y:S02]  /*14e20*/  FMUL.FTZ R29, R23, R41 ;  /* 0x00000029171d7220 */ /* 0x000fe40000410000 */
[----:B------:R-:W-:Y:S02]  /*14e30*/  FSEL R61, R61, -INF , P5 ;  /* 0xff8000003d3d7808 */ /* 0x000fe40002800000 */
[----:B------:R2:W5:Y:S01]  /*14e40*/  MUFU.TANH R35, R22 ;  /* 0x0000001600237308 */ /* 0x0005620000002400 */
[----:B------:R-:W-:Y:S01]  /*14e50*/  ISETP.GE.AND P3, PT, R12, R193, PT ;  /* 0x000000c10c00720c */ /* 0x000fe20003f66270 */
[----:B---3--:R-:W-:Y:S01]  /*14e60*/  FFMA.FTZ R42, -R188, R42, R13 ;  /* 0x0000002abc2a7223 */ /* 0x008fe2000001010d */
[----:B------:R-:W-:Y:S02]  /*14e70*/  FSEL R61, R61, -INF , !P6 ;  /* 0xff8000003d3d7808 */ /* 0x000fe40007000000 */
[----:B------:R-:W-:Y:S02]  /*14e80*/  ISETP.GE.AND P5, PT, R12, R190, PT ;  /* 0x000000be0c00720c */ /* 0x000fe40003fa6270 */
[----:B------:R-:W-:Y:S01]  /*14e90*/  FSEL R42, R42, -INF , P2 ;  /* 0xff8000002a2a7808 */ /* 0x000fe20001000000 */
[----:B------:R-:W3:Y:S01]  /*14ea0*/  MUFU.TANH R29, R29 ;  /* 0x0000001d001d7308 */ /* 0x000ee20000002400 */
[----:B------:R-:W-:Y:S01]  /*14eb0*/  ISETP.GE.AND P6, PT, R12, R191, PT ;  /* 0x000000bf0c00720c */ /* 0x000fe20003fc6270 */
[----:B----4-:R-:W-:Y:S01]  /*14ec0*/  FFMA.FTZ R31, -R188, R20, R31 ;  /* 0x00000014bc1f7223 */ /* 0x010fe2000001011f */
[----:B------:R-:W-:-:S02]  /*14ed0*/  ISETP.GE.AND P2, PT, R12, R192, PT ;  /* 0x000000c00c00720c */ /* 0x000fc40003f46270 */
[----:B------:R-:W-:Y:S05]  /*14ee0*/  HMMA.16816.F32 R12, R4, R14, R16 ;  /* 0x0000000e040c723c */ /* 0x000fea0000001810 */
[----:B------:R-:W-:Y:S01]  /*14ef0*/  FMUL.FTZ R17, R21, R41 ;  /* 0x0000002915117220 */ /* 0x000fe20000410000 */
[----:B------:R-:W-:Y:S01]  /*14f00*/  VIADD R16, R43, 0xfffffe01 ;  /* 0xfffffe012b107836 */ /* 0x000fe20000000000 */
[----:B------:R-:W-:Y:S01]  /*14f10*/  FSEL R217, R31, -INF , P3 ;  /* 0xff8000001fd97808 */ /* 0x000fe20001800000 */
[----:B------:R-:W-:Y:S01]  /*14f20*/  VIADD R31, R43, 0xfffffe08 ;  /* 0xfffffe082b1f7836 */ /* 0x000fe20000000000 */
[----:B--2---:R-:W2:Y:S01]  /*14f30*/  LDSM.16.M88.4 R20, [R47+0x1400] ;  /* 0x001400002f14783b */ /* 0x004ea20000000200 */
[----:B-----5:R-:W-:Y:S01]  /*14f40*/  FFMA.FTZ R90, -R188, R90, R35 ;  /* 0x0000005abc5a7223 */ /* 0x020fe20000010123 */
[----:B------:R-:W4:Y:S01]  /*14f50*/  MUFU.TANH R17, R17 ;  /* 0x0000001100117308 */ /* 0x000f220000002400 */
[----:B------:R-:W-:-:S02]  /*14f60*/  FSEL R42, R42, -INF , !P4 ;  /* 0xff8000002a2a7808 */ /* 0x000fc40006000000 */
[----:B------:R-:W-:Y:S02]  /*14f70*/  FSEL R217, R217, -INF , !P5 ;  /* 0xff800000d9d97808 */ /* 0x000fe40006800000 */
[----:B------:R-:W-:Y:S01]  /*14f80*/  FSEL R90, R90, -INF , P2 ;  /* 0xff8000005a5a7808 */ /* 0x000fe20001000000 */
[----:B---3--:R-:W-:Y:S01]  /*14f90*/  FFMA.FTZ R86, -R188, R86, R29 ;  /* 0x00000056bc567223 */ /* 0x008fe2000001011d */
[C---:B------:R-:W-:Y:S02]  /*14fa0*/  ISETP.GE.AND P4, PT, R16.reuse, R193, PT ;  /* 0x000000c11000720c */ /* 0x040fe40003f86270 */
[C---:B------:R-:W-:Y:S02]  /*14fb0*/  ISETP.GE.AND P3, PT, R16.reuse, R190, PT ;  /* 0x000000be1000720c */ /* 0x040fe40003f66270 */
[----:B------:R-:W-:Y:S01]  /*14fc0*/  ISETP.GE.AND P5, PT, R16, R191, PT ;  /* 0x000000bf1000720c */ /* 0x000fe20003fa6270 */
[-C--:B------:R-:W-:Y:S01]  /*14fd0*/  FMUL.FTZ R35, R14, R41.reuse ;  /* 0x000000290e237220 */ /* 0x080fe20000410000 */
[----:B------:R-:W-:Y:S01]  /*14fe0*/  ISETP.GE.AND P2, PT, R16, R192, PT ;  /* 0x000000c01000720c */ /* 0x000fe20003f46270 */
[-C--:B------:R-:W-:Y:S01]  /*14ff0*/  FMUL.FTZ R15, R15, R41.reuse ;  /* 0x000000290f0f7220 */ /* 0x080fe20000410000 */
[--C-:B------:R-:W-:Y:S01]  /*15000*/  IADD3 R14, PT, PT, R45, 0x1f8, -R44.reuse ;  /* 0x000001f82d0e7810 */ /* 0x100fe20007ffe82c */
[----:B------:R-:W3:Y:S01]  /*15010*/  MUFU.TANH R29, R35 ;  /* 0x00000023001d7308 */ /* 0x000ee20000002400 */
[-C--:B------:R-:W-:Y:S01]  /*15020*/  FMUL.FTZ R119, R13, R41.reuse ;  /* 0x000000290d777220 */ /* 0x080fe20000410000 */
[----:B----4-:R-:W-:Y:S01]  /*15030*/  FFMA.FTZ R34, -R188, R34, R17 ;  /* 0x00000022bc227223 */ /* 0x010fe20000010111 */
[----:B------:R-:W-:Y:S01]  /*15040*/  FSEL R90, R90, -INF , !P6 ;  /* 0xff8000005a5a7808 */ /* 0x000fe20007000000 */
[----:B-1----:R-:W-:Y:S03]  /*15050*/  HMMA.16816.F32 R16, R8, R24, RZ ;  /* 0x000000180810723c */ /* 0x002fe600000018ff */
[----:B------:R-:W-:Y:S01]  /*15060*/  FMUL.FTZ R25, R12, R41 ;  /* 0x000000290c197220 */ /* 0x000fe20000410000 */
[----:B------:R-:W-:Y:S01]  /*15070*/  IADD3 R24, PT, PT, R189, 0x1f8, -R44 ;  /* 0x000001f8bd187810 */ /* 0x000fe20007ffe82c */
[----:B------:R-:W-:Y:S01]  /*15080*/  VIADD R13, R43, 0xfffffe09 ;  /* 0xfffffe092b0d7836 */ /* 0x000fe20000000000 */
[----:B------:R-:W-:Y:S01]  /*15090*/  IABS R12, R14 ;  /* 0x0000000e000c7213 */ /* 0x000fe20000000000 */
[----:B------:R-:W-:Y:S01]  /*150a0*/  MUFU.TANH R15, R15 ;  /* 0x0000000f000f7308 */ /* 0x000fe20000002400 */
[----:B------:R-:W-:-:S02]  /*150b0*/  IABS R14, R24 ;  /* 0x00000018000e7213 */ /* 0x000fc40000000000 */
[----:B------:R-:W-:Y:S02]  /*150c0*/  I2FP.F32.S32 R12, R12 ;  /* 0x0000000c000c7245 */ /* 0x000fe40000201400 */
[----:B------:R-:W-:Y:S02]  /*150d0*/  I2FP.F32.S32 R14, R14 ;  /* 0x0000000e000e7245 */ /* 0x000fe40000201400 */
[C---:B------:R-:W-:Y:S01]  /*150e0*/  ISETP.GE.AND P6, PT, R31.reuse, R193, PT ;  /* 0x000000c11f00720c */ /* 0x040fe20003fc6270 */
[----:B------:R-:W1:Y:S01]  /*150f0*/  MUFU.TANH R25, R25 ;  /* 0x0000001900197308 */ /* 0x000e620000002400 */
[----:B------:R-:W-:Y:S01]  /*15100*/  FSEL R34, R34, -INF , P4 ;  /* 0xff80000022227808 */ /* 0x000fe20002000000 */
[----:B---3--:R-:W-:Y:S01]  /*15110*/  FFMA.FTZ R12, -R188, R12, R29 ;  /* 0x0000000cbc0c7223 */ /* 0x008fe2000001011d */
[----:B------:R-:W-:Y:S02]  /*15120*/  FSEL R86, R86, -INF , P2 ;  /* 0xff80000056567808 */ /* 0x000fe40001000000 */
[----:B------:R-:W-:Y:S01]  /*15130*/  ISETP.GE.AND P4, PT, R31, R190, PT ;  /* 0x000000be1f00720c */ /* 0x000fe20003f86270 */
[----:B--2---:R-:W-:Y:S02]  /*15140*/  HMMA.16816.F32 R16, R4, R20, R16 ;  /* 0x000000140410723c */ /* 0x004fe40000001810 */
[----:B------:R-:W2:Y:S03]  /*15150*/  MUFU.TANH R119, R119 ;  /* 0x0000007700777308 */ /* 0x000ea60000002400 */
[----:B------:R-:W-:-:S02]  /*15160*/  IADD3 R20, PT, PT, R189, 0x1f7, -R44 ;  /* 0x000001f7bd147810 */ /* 0x000fc40007ffe82c */
[----:B------:R-:W-:Y:S02]  /*15170*/  ISETP.GE.AND P2, PT, R31, R192, PT ;  /* 0x000000c01f00720c */ /* 0x000fe40003f46270 */
[----:B------:R-:W-:Y:S02]  /*15180*/  IABS R20, R20 ;  /* 0x0000001400147213 */ /* 0x000fe40000000000 */
[----:B------:R-:W-:Y:S02]  /*15190*/  FSEL R86, R86, -INF , !P5 ;  /* 0xff80000056567808 */ /* 0x000fe40006800000 */
[----:B------:R-:W-:Y:S01]  /*151a0*/  FSEL R82, R12, -INF , P2 ;  /* 0xff8000000c527808 */ /* 0x000fe20001000000 */
[----:B-1----:R-:W-:Y:S01]  /*151b0*/  FFMA.FTZ R25, -R188, R14, R25 ;  /* 0x0000000ebc197223 */ /* 0x002fe20000010119 */
[----:B------:R-:W-:Y:S02]  /*151c0*/  IADD3 R14, PT, PT, R45, 0x1f7, -R44 ;  /* 0x000001f72d0e7810 */ /* 0x000fe40007ffe82c */
[----:B------:R-:W-:-:S02]  /*151d0*/  ISETP.GE.AND P5, PT, R13, R193, PT ;  /* 0x000000c10d00720c */ /* 0x000fc40003fa6270 */
[----:B------:R-:W-:Y:S02]  /*151e0*/  IABS R14, R14 ;  /* 0x0000000e000e7213 */ /* 0x000fe40000000000 */
[----:B------:R-:W-:Y:S01]  /*151f0*/  FSEL R25, R25, -INF , P6 ;  /* 0xff80000019197808 */ /* 0x000fe20003000000 */
[-C--:B------:R-:W-:Y:S01]  /*15200*/  FMUL.FTZ R21, R16, R41.reuse ;  /* 0x0000002910157220 */ /* 0x080fe20000410000 */
[----:B------:R-:W-:Y:S01]  /*15210*/  I2FP.F32.S32 R84, R14 ;  /* 0x0000000e00547245 */ /* 0x000fe20000201400 */
[----:B------:R-:W-:Y:S01]  /*15220*/  FMUL.FTZ R29, R18, R41 ;  /* 0x00000029121d7220 */ /* 0x000fe20000410000 */
[----:B------:R-:W-:Y:S01]  /*15230*/  I2FP.F32.S32 R14, R20 ;  /* 0x00000014000e7245 */ /* 0x000fe20000201400 */
[----:B------:R-:W-:Y:S01]  /*15240*/  VIADD R16, R43, 0xfffffe10 ;  /* 0xfffffe102b107836 */ /* 0x000fe20000000000 */
[----:B------:R-:W-:Y:S01]  /*15250*/  FSEL R131, R25, -INF , !P4 ;  /* 0xff80000019837808 */ /* 0x000fe20006000000 */
[C---:B------:R-:W-:Y:S01]  /*15260*/  FFMA.FTZ R84, -R188.reuse, R84, R15 ;  /* 0x00000054bc547223 */ /* 0x040fe2000001010f */
[C---:B------:R-:W-:Y:S01]  /*15270*/  ISETP.GE.AND P6, PT, R13.reuse, R190, PT ;  /* 0x000000be0d00720c */ /* 0x040fe20003fc6270 */
[----:B--2---:R-:W-:Y:S01]  /*15280*/  FFMA.FTZ R119, -R188, R14, R119 ;  /* 0x0000000ebc777223 */ /* 0x004fe20000010177 */
[C---:B------:R-:W-:Y:S01]  /*15290*/  ISETP.GE.AND P4, PT, R13.reuse, R191, PT ;  /* 0x000000bf0d00720c */ /* 0x040fe20003f86270 */
[----:B------:R-:W-:Y:S03]  /*152a0*/  HMMA.16816.F32 R24, R8, R26, RZ ;  /* 0x0000001a0818723c */ /* 0x000fe600000018ff */
[----:B------:R-:W-:Y:S01]  /*152b0*/  ISETP.GE.AND P2, PT, R13, R192, PT ;  /* 0x000000c00d00720c */ /* 0x000fe20003f46270 */
[----:B------:R-:W-:Y:S01]  /*152c0*/  MUFU.TANH R21, R21 ;  /* 0x0000001500157308 */ /* 0x000fe20000002400 */
[----:B------:R-:W1:Y:S01]  /*152d0*/  LDSM.16.M88.4 R12, [R48+0x1800] ;  /* 0x00180000300c783b */ /* 0x000e620000000200 */
[----:B------:R-:W-:Y:S01]  /*152e0*/  IADD3 R18, PT, PT, R189, 0x1f0, -R44 ;  /* 0x000001f0bd127810 */ /* 0x000fe20007ffe82c */
[-C--:B------:R-:W-:Y:S01]  /*152f0*/  FMUL.FTZ R19, R19, R41.reuse ;  /* 0x0000002913137220 */ /* 0x080fe20000410000 */
[----:B------:R-:W-:Y:S01]  /*15300*/  FSEL R93, R34, -INF , !P3 ;  /* 0xff800000225d7808 */ /* 0x000fe20005800000 */
[----:B------:R-:W-:Y:S01]  /*15310*/  FMUL.FTZ R35, R17, R41 ;  /* 0x0000002911237220 */ /* 0x000fe20000410000 */
[----:B------:R-:W-:Y:S01]  /*15320*/  ISETP.GE.AND P3, PT, R31, R191, PT ;  /* 0x000000bf1f00720c */ /* 0x000fe20003f66270 */
[----:B------:R-:W-:Y:S01]  /*15330*/  VIADD R17, R43, 0xfffffe11 ;  /* 0xfffffe112b117836 */ /* 0x000fe20000000000 */
[----:B------:R-:W-:Y:S01]  /*15340*/  FSEL R119, R119, -INF , P5 ;  /* 0xff80000077777808 */ /* 0x000fe20002800000 */
[----:B------:R-:W2:Y:S01]  /*15350*/  MUFU.TANH R29, R29 ;  /* 0x0000001d001d7308 */ /* 0x000ea20000002400 */
[----:B------:R-:W-:-:S02]  /*15360*/  IABS R18, R18 ;  /* 0x0000001200127213 */ /* 0x000fc40000000000 */
[----:B------:R-:W-:Y:S02]  /*15370*/  FSEL R82, R82, -INF , !P3 ;  /* 0xff80000052527808 */ /* 0x000fe40005800000 */
[----:B------:R-:W-:Y:S02]  /*15380*/  FSEL R119, R119, -INF , !P6 ;  /* 0xff80000077777808 */ /* 0x000fe40007000000 */
[----:B------:R-:W-:Y:S01]  /*15390*/  FSEL R84, R84, -INF , P2 ;  /* 0xff80000054547808 */ /* 0x000fe20001000000 */
[----:B------:R-:W3:Y:S01]  /*153a0*/  MUFU.TANH R19, R19 ;  /* 0x0000001300137308 */ /* 0x000ee20000002400 */
[C---:B------:R-:W-:Y:S01]  /*153b0*/  ISETP.GE.AND P3, PT, R16.reuse, R193, PT ;  /* 0x000000c11000720c */ /* 0x040fe20003f66270 */
[----:B------:R-:W-:Y:S05]  /*153c0*/  HMMA.16816.F32 R24, R4, R22, R24 ;  /* 0x000000160418723c */ /* 0x000fea0000001818 */
[----:B------:R-:W-:-:S02]  /*153d0*/  ISETP.GE.AND P5, PT, R16, R190, PT ;  /* 0x000000be1000720c */ /* 0x000fc40003fa6270 */
[C---:B------:R-:W-:Y:S02]  /*153e0*/  ISETP.GE.AND P6, PT, R16.reuse, R191, PT ;  /* 0x000000bf1000720c */ /* 0x040fe40003fc6270 */
[----:B------:R-:W-:Y:S01]  /*153f0*/  ISETP.GE.AND P2, PT, R16, R192, PT ;  /* 0x000000c01000720c */ /* 0x000fe20003f46270 */
[----:B------:R-:W4:Y:S01]  /*15400*/  MUFU.TANH R35, R35 ;  /* 0x0000002300237308 */ /* 0x000f220000002400 */
[----:B------:R-:W-:Y:S01]  /*15410*/  I2FP.F32.S32 R16, R18 ;  /* 0x0000001200107245 */ /* 0x000fe20000201400 */
[----:B--2---:R-:W-:Y:S01]  /*15420*/  FFMA.FTZ R222, -R188, R222, R29 ;  /* 0x000000debcde7223 */ /* 0x004fe2000001011d */
[----:B------:R-:W-:Y:S02]  /*15430*/  FSEL R84, R84, -INF , !P4 ;  /* 0xff80000054547808 */ /* 0x000fe40006000000 */
[----:B------:R-:W-:Y:S01]  /*15440*/  ISETP.GE.AND P4, PT, R17, R193, PT ;  /* 0x000000c11100720c */ /* 0x000fe20003f86270 */
[----:B------:R-:W-:Y:S01]  /*15450*/  FFMA.FTZ R129, -R188, R16, R21 ;  /* 0x00000010bc817223 */ /* 0x000fe20000010115 */
[----:B------:R-:W-:Y:S01]  /*15460*/  IADD3 R16, PT, PT, R189, 0x1ef, -R44 ;  /* 0x000001efbd107810 */ /* 0x000fe20007ffe82c */
[----:B------:R-:W2:Y:S01]  /*15470*/  LDSM.16.M88.4 R20, [R47+0x1800] ;  /* 0x001800002f14783b */ /* 0x000ea20000000200 */
[----:B------:R-:W-:Y:S01]  /*15480*/  FSEL R222, R222, -INF , P2 ;  /* 0xff800000dede7808 */ /* 0x000fe20001000000 */
[----:B---3--:R-:W-:Y:S01]  /*15490*/  FFMA.FTZ R88, -R188, R88, R19 ;  /* 0x00000058bc587223 */ /* 0x008fe20000010113 */
[----:B------:R-:W-:-:S02]  /*154a0*/  IABS R16, R16 ;  /* 0x0000001000107213 */ /* 0x000fc40000000000 */
[----:B------:R-:W-:Y:S01]  /*154b0*/  FSEL R129, R129, -INF , P3 ;  /* 0xff80000081817808 */ /* 0x000fe20001800000 */
[-C--:B------:R-:W-:Y:S01]  /*154c0*/  FMUL.FTZ R29, R26, R41.reuse ;  /* 0x000000291a1d7220 */ /* 0x080fe20000410000 */
[----:B------:R-:W-:Y:S01]  /*154d0*/  I2FP.F32.S32 R16, R16 ;  /* 0x0000001000107245 */ /* 0x000fe20000201400 */
[----:B------:R-:W-:Y:S01]  /*154e0*/  FMUL.FTZ R31, R24, R41 ;  /* 0x00000029181f7220 */ /* 0x000fe20000410000 */
[----:B------:R-:W-:Y:S01]  /*154f0*/  FSEL R129, R129, -INF , !P5 ;  /* 0xff80000081817808 */ /* 0x000fe20006800000 */
[----:B------:R-:W-:Y:S01]  /*15500*/  VIADD R26, R43, 0xfffffe18 ;  /* 0xfffffe182b1a7836 */ /* 0x000fe20000000000 */
[C---:B------:R-:W-:Y:S01]  /*15510*/  ISETP.GE.AND P3, PT, R17.reuse, R190, PT ;  /* 0x000000be1100720c */ /* 0x040fe20003f66270 */
[----:B----4-:R-:W-:Y:S01]  /*15520*/  FFMA.FTZ R35, -R188, R16, R35 ;  /* 0x00000010bc237223 */ /* 0x010fe20000010123 */
[C---:B------:R-:W-:Y:S01]  /*15530*/  ISETP.GE.AND P5, PT, R17.reuse, R191, PT ;  /* 0x000000bf1100720c */ /* 0x040fe20003fa6270 */
[----:B------:R-:W3:Y:S01]  /*15540*/  MUFU.TANH R29, R29 ;  /* 0x0000001d001d7308 */ /* 0x000ee20000002400 */
[----:B------:R-:W-:Y:S01]  /*15550*/  ISETP.GE.AND P2, PT, R17, R192, PT ;  /* 0x000000c01100720c */ /* 0x000fe20003f46270 */
[-C--:B------:R-:W-:Y:S01]  /*15560*/  FMUL.FTZ R25, R25, R41.reuse ;  /* 0x0000002919197220 */ /* 0x080fe20000410000 */
[----:B-1----:R-:W-:Y:S03]  /*15570*/  HMMA.16816.F32 R16, R8, R12, RZ ;  /* 0x0000000c0810723c */ /* 0x002fe600000018ff */
[--C-:B------:R-:W-:Y:S01]  /*15580*/  IADD3 R34, PT, PT, R45, 0x1e8, -R44.reuse ;  /* 0x000001e82d227810 */ /* 0x100fe20007ffe82c */
[----:B------:R-:W-:Y:S01]  /*15590*/  FMUL.FTZ R13, R27, R41 ;  /* 0x000000291b0d7220 */ /* 0x000fe20000410000 */
[----:B------:R-:W-:Y:S01]  /*155a0*/  IADD3 R24, PT, PT, R189, 0x1e8, -R44 ;  /* 0x000001e8bd187810 */ /* 0x000fe20007ffe82c */
[----:B------:R-:W1:Y:S01]  /*155b0*/  MUFU.TANH R31, R31 ;  /* 0x0000001f001f7308 */ /* 0x000e620000002400 */
[----:B------:R-:W-:-:S02]  /*155c0*/  IABS R12, R34 ;  /* 0x00000022000c7213 */ /* 0x000fc40000000000 */
[----:B------:R-:W-:Y:S02]  /*155d0*/  IABS R24, R24 ;  /* 0x0000001800187213 */ /* 0x000fe40000000000 */
[----:B------:R-:W-:Y:S02]  /*155e0*/  I2FP.F32.S32 R12, R12 ;  /* 0x0000000c000c7245 */ /* 0x000fe40000201400 */
[----:B------:R-:W-:Y:S01]  /*155f0*/  I2FP.F32.S32 R24, R24 ;  /* 0x0000001800187245 */ /* 0x000fe20000201400 */
[----:B------:R-:W4:Y:S01]  /*15600*/  MUFU.TANH R13, R13 ;  /* 0x0000000d000d7308 */ /* 0x000f220000002400 */
[----:B------:R-:W-:Y:S01]  /*15610*/  FSEL R222, R222, -INF , !P6 ;  /* 0xff800000dede7808 */ /* 0x000fe20007000000 */
[----:B---3--:R-:W-:Y:S01]  /*15620*/  FFMA.FTZ R12, -R188, R12, R29 ;  /* 0x0000000cbc0c7223 */ /* 0x008fe2000001011d */
[----:B------:R-:W-:Y:S02]  /*15630*/  FSEL R35, R35, -INF , P4 ;  /* 0xff80000023237808 */ /* 0x000fe40002000000 */
[----:B------:R-:W-:-:S02]  /*15640*/  ISETP.GE.AND P6, PT, R26, R193, PT ;  /* 0x000000c11a00720c */ /* 0x000fc40003fc6270 */
[----:B------:R-:W-:Y:S01]  /*15650*/  FSEL R35, R35, -INF , !P3 ;  /* 0xff80000023237808 */ /* 0x000fe20005800000 */
[----:B------:R-:W3:Y:S01]  /*15660*/  MUFU.TANH R29, R25 ;  /* 0x00000019001d7308 */ /* 0x000ee20000002400 */
[----:B------:R-:W-:Y:S01]  /*15670*/  FSEL R88, R88, -INF , P2 ;  /* 0xff80000058587808 */ /* 0x000fe20001000000 */
[----:B--2---:R-:W-:Y:S05]  /*15680*/  HMMA.16816.F32 R16, R4, R20, R16 ;  /* 0x000000140410723c */ /* 0x004fea0000001810 */
[----:B-1----:R-:W-:Y:S01]  /*15690*/  FFMA.FTZ R24, -R188, R24, R31 ;  /* 0x00000018bc187223 */ /* 0x002fe2000001011f */
[----:B------:R-:W-:Y:S01]  /*156a0*/  IADD3 R20, PT, PT, R45, 0x1e7, -R44 ;  /* 0x000001e72d147810 */ /* 0x000fe20007ffe82c */
[----:B------:R-:W-:Y:S01]  /*156b0*/  VIADD R21, R43, 0xfffffe19 ;  /* 0xfffffe192b157836 */ /* 0x000fe20000000000 */
[----:B------:R-:W-:-:S02]  /*156c0*/  ISETP.GE.AND P4, PT, R26, R190, PT ;  /* 0x000000be1a00720c */ /* 0x000fc40003f86270 */
[C---:B------:R-:W-:Y:S02]  /*156d0*/  ISETP.GE.AND P3, PT, R26.reuse, R191, PT ;  /* 0x000000bf1a00720c */ /* 0x040fe40003f66270 */
[----:B------:R-:W-:Y:S02]  /*156e0*/  ISETP.GE.AND P2, PT, R26, R192, PT ;  /* 0x000000c01a00720c */ /* 0x000fe40003f46270 */
[----:B------:R-:W-:Y:S02]  /*156f0*/  IABS R20, R20 ;  /* 0x0000001400147213 */ /* 0x000fe40000000000 */
[----:B------:R-:W-:Y:S02]  /*15700*/  FSEL R24, R24, -INF , P6 ;  /* 0xff80000018187808 */ /* 0x000fe40003000000 */
[----:B------:R-:W-:Y:S02]  /*15710*/  IADD3 R26, PT, PT, R189, 0x1e7, -R44 ;  /* 0x000001e7bd1a7810 */ /* 0x000fe40007ffe82c */
[----:B------:R-:W-:-:S02]  /*15720*/  FSEL R31, R24, -INF , !P4 ;  /* 0xff800000181f7808 */ /* 0x000fc40006000000 */
[----:B------:R-:W-:Y:S01]  /*15730*/  I2FP.F32.S32 R130, R20 ;  /* 0x0000001400827245 */ /* 0x000fe20000201400 */
[-C--:B------:R-:W-:Y:S01]  /*15740*/  FMUL.FTZ R24, R16, R41.reuse ;  /* 0x0000002910187220 */ /* 0x080fe20000410000 */
[----:B------:R-:W-:Y:S01]  /*15750*/  IABS R26, R26 ;  /* 0x0000001a001a7213 */ /* 0x000fe20000000000 */
[----:B------:R-:W-:Y:S01]  /*15760*/  FMUL.FTZ R39, R18, R41 ;  /* 0x0000002912277220 */ /* 0x000fe20000410000 */
[----:B------:R-:W-:Y:S01]  /*15770*/  FSEL R88, R88, -INF , !P5 ;  /* 0xff80000058587808 */ /* 0x000fe20006800000 */
[----:B----4-:R-:W-:Y:S01]  /*15780*/  FFMA.FTZ R130, -R188, R130, R13 ;  /* 0x00000082bc827223 */ /* 0x010fe2000001010d */
[----:B------:R-:W-:Y:S01]  /*15790*/  FSEL R220, R12, -INF , P2 ;  /* 0xff8000000cdc7808 */ /* 0x000fe20001000000 */
[----:B------:R-:W-:Y:S01]  /*157a0*/  VIADD R16, R43, 0xfffffe20 ;  /* 0xfffffe202b107836 */ /* 0x000fe20000000000 */
[C---:B------:R-:W-:Y:S01]  /*157b0*/  ISETP.GE.AND P5, PT, R21.reuse, R193, PT ;  /* 0x000000c11500720c */ /* 0x040fe20003fa6270 */
[----:B------:R-:W-:Y:S03]  /*157c0*/  HMMA.16816.F32 R12, R8, R14, RZ ;  /* 0x0000000e080c723c */ /* 0x000fe600000018ff */
[C---:B------:R-:W-:Y:S01]  /*157d0*/  ISETP.GE.AND P6, PT, R21.reuse, R190, PT ;  /* 0x000000be1500720c */ /* 0x040fe20003fc6270 */
[----:B------:R-:W1:Y:S01]  /*157e0*/  MUFU.TANH R39, R39 ;  /* 0x0000002700277308 */ /* 0x000e620000002400 */
[----:B------:R-:W-:Y:S01]  /*157f0*/  ISETP.GE.AND P4, PT, R21, R191, PT ;  /* 0x000000bf1500720c */ /* 0x000fe20003f86270 */
[-C--:B------:R-:W-:Y:S01]  /*15800*/  FMUL.FTZ R19, R19, R41.reuse ;  /* 0x0000002913137220 */ /* 0x080fe20000410000 */
[----:B------:R-:W-:Y:S01]  /*15810*/  I2FP.F32.S32 R20, R26 ;  /* 0x0000001a00147245 */ /* 0x000fe20000201400 */
[----:B------:R-:W-:Y:S01]  /*15820*/  FMUL.FTZ R49, R17, R41 ;  /* 0x0000002911317220 */ /* 0x000fe20000410000 */
[----:B------:R-:W-:Y:S01]  /*15830*/  ISETP.GE.AND P2, PT, R21, R192, PT ;  /* 0x000000c01500720c */ /* 0x000fe20003f46270 */
[----:B------:R-:W-:Y:S01]  /*15840*/  VIADD R17, R43, 0xfffffe21 ;  /* 0xfffffe212b117836 */ /* 0x000fe20000000000 */
[----:B------:R-:W-:Y:S01]  /*15850*/  IADD3 R18, PT, PT, R189, 0x1e0, -R44 ;  /* 0x000001e0bd127810 */ /* 0x000fe20007ffe82c */
[----:B------:R2:W4:Y:S01]  /*15860*/  MUFU.TANH R21, R24 ;  /* 0x0000001800157308 */ /* 0x0005220000002400 */
[----:B---3--:R-:W-:Y:S01]  /*15870*/  FFMA.FTZ R29, -R188, R20, R29 ;  /* 0x00000014bc1d7223 */ /* 0x008fe2000001011d */
[----:B------:R-:W-:-:S02]  /*15880*/  FSEL R220, R220, -INF , !P3 ;  /* 0xff800000dcdc7808 */ /* 0x000fc40005800000 */
[----:B------:R-:W-:Y:S02]  /*15890*/  IABS R18, R18 ;  /* 0x0000001200127213 */ /* 0x000fe40000000000 */
[----:B------:R-:W-:Y:S02]  /*158a0*/  FSEL R29, R29, -INF , P5 ;  /* 0xff8000001d1d7808 */ /* 0x000fe40002800000 */
[----:B------:R-:W-:Y:S01]  /*158b0*/  FSEL R130, R130, -INF , P2 ;  /* 0xff80000082827808 */ /* 0x000fe20001000000 */
[----:B------:R-:W3:Y:S01]  /*158c0*/  MUFU.TANH R19, R19 ;  /* 0x0000001300137308 */ /* 0x000ee20000002400 */
[----:B------:R-:W-:Y:S01]  /*158d0*/  FSEL R29, R29, -INF , !P6 ;  /* 0xff8000001d1d7808 */ /* 0x000fe20007000000 */
[----:B------:R-:W-:Y:S05]  /*158e0*/  HMMA.16816.F32 R12, R4, R22, R12 ;  /* 0x00000016040c723c */ /* 0x000fea000000180c */
[----:B------:R-:W-:Y:S01]  /*158f0*/  ISETP.GE.AND P3, PT, R16, R193, PT ;  /* 0x000000c11000720c */ /* 0x000fe20003f66270 */
[----:B-1----:R-:W-:Y:S01]  /*15900*/  FFMA.FTZ R218, -R188, R218, R39 ;  /* 0x000000dabcda7223 */ /* 0x002fe20000010127 */
[----:B------:R-:W-:-:S02]  /*15910*/  ISETP.GE.AND P5, PT, R16, R190, PT ;  /* 0x000000be1000720c */ /* 0x000fc40003fa6270 */
[C---:B------:R-:W-:Y:S01]  /*15920*/  ISETP.GE.AND P6, PT, R16.reuse, R191, PT ;  /* 0x000000bf1000720c */ /* 0x040fe20003fc6270 */
[----:B------:R-:W1:Y:S01]  /*15930*/  MUFU.TANH R49, R49 ;  /* 0x0000003100317308 */ /* 0x000e620000002400 */
[----:B--2---:R-:W2:Y:S01]  /*15940*/  LDSM.16.M88.4 R24, [R48+0x1c00] ;  /* 0x001c00003018783b */ /* 0x004ea20000000200 */
[----:B------:R-:W-:Y:S02]  /*15950*/  ISETP.GE.AND P2, PT, R16, R192, PT ;  /* 0x000000c01000720c */ /* 0x000fe40003f46270 */
[----:B------:R-:W-:Y:S02]  /*15960*/  I2FP.F32.S32 R16, R18 ;  /* 0x0000001200107245 */ /* 0x000fe40000201400 */
[--C-:B------:R-:W-:Y:S02]  /*15970*/  IADD3 R34, PT, PT, R45, 0x1df, -R44.reuse ;  /* 0x000001df2d227810 */ /* 0x100fe40007ffe82c */
[----:B------:R-:W-:Y:S01]  /*15980*/  FSEL R130, R130, -INF , !P4 ;  /* 0xff80000082827808 */ /* 0x000fe20006000000 */
[----:B----4-:R-:W-:Y:S01]  /*15990*/  FFMA.FTZ R215, -R188, R16, R21 ;  /* 0x00000010bcd77223 */ /* 0x010fe20000010115 */
[----:B------:R-:W-:Y:S01]  /*159a0*/  IADD3 R16, PT, PT, R189, 0x1df, -R44 ;  /* 0x000001dfbd107810 */ /* 0x000fe20007ffe82c */
[----:B------:R-:W4:Y:S01]  /*159b0*/  LDSM.16.M88.4 R20, [R47+0x1c00] ;  /* 0x001c00002f14783b */ /* 0x000f220000000200 */
[----:B------:R-:W-:Y:S01]  /*159c0*/  IABS R34, R34 ;  /* 0x0000002200227213 */ /* 0x000fe20000000000 */
[-C--:B------:R-:W-:Y:S01]  /*159d0*/  FMUL.FTZ R39, R14, R41.reuse ;  /* 0x000000290e277220 */ /* 0x080fe20000410000 */
[----:B------:R-:W-:Y:S01]  /*159e0*/  IABS R16, R16 ;  /* 0x0000001000107213 */ /* 0x000fe20000000000 */
[----:B------:R-:W-:Y:S01]  /*159f0*/  FMUL.FTZ R15, R15, R41 ;  /* 0x000000290f0f7220 */ /* 0x000fe20000410000 */
[----:B------:R-:W-:-:S02]  /*15a00*/  FSEL R215, R215, -INF , P3 ;  /* 0xff800000d7d77808 */ /* 0x000fc40001800000 */
[----:B------:R-:W-:Y:S01]  /*15a10*/  I2FP.F32.S32 R34, R34 ;  /* 0x0000002200227245 */ /* 0x000fe20000201400 */
[----:B------:R-:W5:Y:S01]  /*15a20*/  MUFU.TANH R39, R39 ;  /* 0x0000002700277308 */ /* 0x000f620000002400 */
[----:B------:R-:W-:Y:S02]  /*15a30*/  I2FP.F32.S32 R16, R16 ;  /* 0x0000001000107245 */ /* 0x000fe40000201400 */
[----:B------:R-:W-:Y:S01]  /*15a40*/  FSEL R215, R215, -INF , !P5 ;  /* 0xff800000d7d77808 */ /* 0x000fe20006800000 */
[----:B---3--:R-:W-:Y:S01]  /*15a50*/  FFMA.FTZ R34, -R188, R34, R19 ;  /* 0x00000022bc227223 */ /* 0x008fe20000010113 */
[----:B------:R-:W-:Y:S01]  /*15a60*/  FSEL R218, R218, -INF , P2 ;  /* 0xff800000dada7808 */ /* 0x000fe20001000000 */
[----:B-1----:R-:W-:Y:S01]  /*15a70*/  FFMA.FTZ R49, -R188, R16, R49 ;  /* 0x00000010bc317223 */ /* 0x002fe20000010131 */
[C---:B------:R-:W-:Y:S01]  /*15a80*/  ISETP.GE.AND P4, PT, R17.reuse, R193, PT ;  /* 0x000000c11100720c */ /* 0x040fe20003f86270 */
[----:B------:R-:W-:Y:S01]  /*15a90*/  MUFU.TANH R15, R15 ;  /* 0x0000000f000f7308 */ /* 0x000fe20000002400 */
[----:B------:R-:W-:-:S02]  /*15aa0*/  ISETP.GE.AND P3, PT, R17, R190, PT ;  /* 0x000000be1100720c */ /* 0x000fc40003f66270 */
[C---:B------:R-:W-:Y:S02]  /*15ab0*/  ISETP.GE.AND P5, PT, R17.reuse, R191, PT ;  /* 0x000000bf1100720c */ /* 0x040fe40003fa6270 */
[----:B------:R-:W-:Y:S02]  /*15ac0*/  ISETP.GE.AND P2, PT, R17, R192, PT ;  /* 0x000000c01100720c */ /* 0x000fe40003f46270 */
[--C-:B------:R-:W-:Y:S02]  /*15ad0*/  IADD3 R14, PT, PT, R45, 0x1d8, -R44.reuse ;  /* 0x000001d82d0e7810 */ /* 0x100fe40007ffe82c */
[----:B------:R-:W-:Y:S02]  /*15ae0*/  FSEL R218, R218, -INF , !P6 ;  /* 0xff800000dada7808 */ /* 0x000fe40007000000 */
[----:B------:R-:W-:Y:S02]  /*15af0*/  ISETP.GE.AND P6, PT, R38, R193, PT ;  /* 0x000000c12600720c */ /* 0x000fe40003fc6270 */
[----:B------:R-:W-:Y:S01]  /*15b00*/  FSEL R49, R49, -INF , P4 ;  /* 0xff80000031317808 */ /* 0x000fe20002000000 */
[----:B--2---:R-:W-:Y:S03]  /*15b10*/  HMMA.16816.F32 R16, R8, R24, RZ ;  /* 0x000000180810723c */ /* 0x004fe600000018ff */
[----:B------:R-:W-:Y:S01]  /*15b20*/  FMUL.FTZ R25, R12, R41 ;  /* 0x000000290c197220 */ /* 0x000fe20000410000 */
[----:B------:R-:W-:-:S02]  /*15b30*/  IADD3 R24, PT, PT, R189, 0x1d8, -R44 ;  /* 0x000001d8bd187810 */ /* 0x000fc40007ffe82c */
[----:B------:R-:W-:Y:S02]  /*15b40*/  IABS R12, R14 ;  /* 0x0000000e000c7213 */ /* 0x000fe40000000000 */
[----:B------:R-:W-:Y:S01]  /*15b50*/  IABS R14, R24 ;  /* 0x00000018000e7213 */ /* 0x000fe20000000000 */
[----:B------:R-:W1:Y:S01]  /*15b60*/  MUFU.TANH R25, R25 ;  /* 0x0000001900197308 */ /* 0x000e620000002400 */
[----:B------:R-:W-:Y:S02]  /*15b70*/  I2FP.F32.S32 R12, R12 ;  /* 0x0000000c000c7245 */ /* 0x000fe40000201400 */
[----:B------:R-:W-:Y:S02]  /*15b80*/  I2FP.F32.S32 R14, R14 ;  /* 0x0000000e000e7245 */ /* 0x000fe40000201400 */
[----:B------:R-:W-:Y:S01]  /*15b90*/  FSEL R34, R34, -INF , P2 ;  /* 0xff80000022227808 */ /* 0x000fe20001000000 */
[----:B-----5:R-:W-:Y:S01]  /*15ba0*/  FFMA.FTZ R12, -R188, R12, R39 ;  /* 0x0000000cbc0c7223 */ /* 0x020fe20000010127 */
[----:B------:R-:W-:-:S02]  /*15bb0*/  ISETP.GE.AND P4, PT, R38, R190, PT ;  /* 0x000000be2600720c */ /* 0x000fc40003f86270 */
[----:B------:R-:W-:Y:S02]  /*15bc0*/  ISETP.GE.AND P2, PT, R38, R192, PT ;  /* 0x000000c02600720c */ /* 0x000fe40003f46270 */
[----:B------:R-:W-:Y:S01]  /*15bd0*/  FSEL R34, R34, -INF , !P5 ;  /* 0xff80000022227808 */ /* 0x000fe20006800000 */
[----:B----4-:R-:W-:Y:S05]  /*15be0*/  HMMA.16816.F32 R16, R4, R20, R16 ;  /* 0x000000140410723c */ /* 0x010fea0000001810 */
[----:B------:R-:W-:Y:S01]  /*15bf0*/  FMUL.FTZ R20, R13, R41 ;  /* 0x000000290d147220 */ /* 0x000fe20000410000 */
[--C-:B------:R-:W-:Y:S01]  /*15c00*/  IADD3 R21, PT, PT, R189, 0x1d7, -R44.reuse ;  /* 0x000001d7bd157810 */ /* 0x100fe20007ffe82c */
[----:B------:R-:W-:Y:S01]  /*15c10*/  VIADD R13, R43, 0xfffffe29 ;  /* 0xfffffe292b0d7836 */ /* 0x000fe20000000000 */
[----:B------:R-:W-:Y:S01]  /*15c20*/  FSEL R216, R12, -INF , P2 ;  /* 0xff8000000cd87808 */ /* 0x000fe20001000000 */
[----:B------:R-:W2:Y:S01]  /*15c30*/  MUFU.TANH R39, R20 ;  /* 0x0000001400277308 */ /* 0x000ea20000002400 */
[----:B-1----:R-:W-:Y:S01]  /*15c40*/  FFMA.FTZ R25, -R188, R14, R25 ;  /* 0x0000000ebc197223 */ /* 0x002fe20000010119 */
[----:B------:R-:W-:-:S02]  /*15c50*/  IADD3 R14, PT, PT, R45, 0x1d7, -R44 ;  /* 0x000001d72d0e7810 */ /* 0x000fc40007ffe82c */
[----:B------:R-:W-:Y:S02]  /*15c60*/  IABS R21, R21 ;  /* 0x0000001500157213 */ /* 0x000fe40000000000 */
[----:B------:R-:W-:Y:S02]  /*15c70*/  IABS R14, R14 ;  /* 0x0000000e000e7213 */ /* 0x000fe40000000000 */
[----:B------:R-:W-:Y:S02]  /*15c80*/  FSEL R25, R25, -INF , P6 ;  /* 0xff80000019197808 */ /* 0x000fe40003000000 */
[----:B------:R-:W-:Y:S02]  /*15c90*/  I2FP.F32.S32 R214, R14 ;  /* 0x0000000e00d67245 */ /* 0x000fe40000201400 */
[----:B------:R-:W-:Y:S01]  /*15ca0*/  I2FP.F32.S32 R14, R21 ;  /* 0x00000015000e7245 */ /* 0x000fe20000201400 */
[----:B------:R-:W-:Y:S01]  /*15cb0*/  FMUL.FTZ R21, R16, R41 ;  /* 0x0000002910157220 */ /* 0x000fe20000410000 */
[----:B------:R-:W-:Y:S01]  /*15cc0*/  FSEL R211, R25, -INF , !P4 ;  /* 0xff80000019d37808 */ /* 0x000fe20006000000 */
[C---:B------:R-:W-:Y:S01]  /*15cd0*/  FFMA.FTZ R214, -R188.reuse, R214, R15 ;  /* 0x000000d6bcd67223 */ /* 0x040fe2000001010f */
[C---:B------:R-:W-:Y:S01]  /*15ce0*/  ISETP.GE.AND P5, PT, R13.reuse, R193, PT ;  /* 0x000000c10d00720c */ /* 0x040fe20003fa6270 */
[----:B--2---:R-:W-:Y:S01]  /*15cf0*/  FFMA.FTZ R39, -R188, R14, R39 ;  /* 0x0000000ebc277223 */ /* 0x004fe20000010127 */
[C---:B------:R-:W-:Y:S01]  /*15d00*/  ISETP.GE.AND P6, PT, R13.reuse, R190, PT ;  /* 0x000000be0d00720c */ /* 0x040fe20003fc6270 */
[----:B------:R-:W-:Y:S03]  /*15d10*/  HMMA.16816.F32 R24, R8, R26, RZ ;  /* 0x0000001a0818723c */ /* 0x000fe600000018ff */
[C---:B------:R-:W-:Y:S01]  /*15d20*/  ISETP.GE.AND P4, PT, R13.reuse, R191, PT ;  /* 0x000000bf0d00720c */ /* 0x040fe20003f86270 */
[----:B------:R-:W-:Y:S01]  /*15d30*/  MUFU.TANH R21, R21 ;  /* 0x0000001500157308 */ /* 0x000fe20000002400 */
[----:B------:R-:W-:Y:S01]  /*15d40*/  ISETP.GE.AND P2, PT, R13, R192, PT ;  /* 0x000000c00d00720c */ /* 0x000fe20003f46270 */
[----:B------:R-:W-:Y:S01]  /*15d50*/  VIADD R16, R43, 0xfffffe30 ;  /* 0xfffffe302b107836 */ /* 0x000fe20000000000 */
[----:B------:R-:W1:Y:S01]  /*15d60*/  LDSM.16.M88.4 R12, [R48+0x2000] ;  /* 0x00200000300c783b */ /* 0x000e620000000200 */
[----:B------:R-:W-:Y:S01]  /*15d70*/  FSEL R213, R49, -INF , !P3 ;  /* 0xff80000031d57808 */ /* 0x000fe20005800000 */
[-C--:B------:R-:W-:Y:S01]  /*15d80*/  FMUL.FTZ R49, R18, R41.reuse ;  /* 0x0000002912317220 */ /* 0x080fe20000410000 */
[----:B------:R-:W-:Y:S01]  /*15d90*/  IADD3 R18, PT, PT, R189, 0x1d0, -R44 ;  /* 0x000001d0bd127810 */ /* 0x000fe20007ffe82c */
[----:B------:R-:W-:Y:S01]  /*15da0*/  FMUL.FTZ R19, R19, R41 ;  /* 0x0000002913137220 */ /* 0x000fe20000410000 */
[----:B------:R-:W-:Y:S01]  /*15db0*/  ISETP.GE.AND P3, PT, R38, R191, PT ;  /* 0x000000bf2600720c */ /* 0x000fe20003f66270 */
[----:B------:R-:W-:Y:S01]  /*15dc0*/  FMUL.FTZ R17, R17, R41 ;  /* 0x0000002911117220 */ /* 0x000fe20000410000 */
[----:B------:R-:W-:Y:S01]  /*15dd0*/  FSEL R39, R39, -INF , P5 ;  /* 0xff80000027277808 */ /* 0x000fe20002800000 */
[----:B------:R-:W2:Y:S01]  /*15de0*/  MUFU.TANH R49, R49 ;  /* 0x0000003100317308 */ /* 0x000ea20000002400 */
[----:B------:R-:W-:-:S02]  /*15df0*/  IABS R18, R18 ;  /* 0x0000001200127213 */ /* 0x000fc40000000000 */
[----:B------:R-:W-:Y:S02]  /*15e00*/  FSEL R216, R216, -INF , !P3 ;  /* 0xff800000d8d87808 */ /* 0x000fe40005800000 */
[----:B------:R-:W-:Y:S02]  /*15e10*/  FSEL R39, R39, -INF , !P6 ;  /* 0xff80000027277808 */ /* 0x000fe40007000000 */
[----:B------:R-:W-:Y:S01]  /*15e20*/  FSEL R214, R214, -INF , P2 ;  /* 0xff800000d6d67808 */ /* 0x000fe20001000000 */
[----:B------:R-:W-:Y:S05]  /*15e30*/  HMMA.16816.F32 R24, R4, R22, R24 ;  /* 0x000000160418723c */ /* 0x000fea0000001818 */
[C---:B------:R-:W-:Y:S01]  /*15e40*/  ISETP.GE.AND P3, PT, R16.reuse, R193, PT ;  /* 0x000000c11000720c */ /* 0x040fe20003f66270 */
[----:B------:R-:W3:Y:S01]  /*15e50*/  MUFU.TANH R19, R19 ;  /* 0x0000001300137308 */ /* 0x000ee20000002400 */
[----:B------:R-:W-:-:S02]  /*15e60*/  ISETP.GE.AND P5, PT, R16, R190, PT ;  /* 0x000000be1000720c */ /* 0x000fc40003fa6270 */
[C---:B------:R-:W-:Y:S02]  /*15e70*/  ISETP.GE.AND P6, PT, R16.reuse, R191, PT ;  /* 0x000000bf1000720c */ /* 0x040fe40003fc6270 */
[----:B------:R-:W-:Y:S02]  /*15e80*/  ISETP.GE.AND P2, PT, R16, R192, PT ;  /* 0x000000c01000720c */ /* 0x000fe40003f46270 */
[----:B------:R-:W-:Y:S01]  /*15e90*/  I2FP.F32.S32 R16, R18 ;  /* 0x0000001200107245 */ /* 0x000fe20000201400 */
[----:B------:R-:W4:Y:S01]  /*15ea0*/  MUFU.TANH R17, R17 ;  /* 0x0000001100117308 */ /* 0x000f220000002400 */
[--C-:B------:R-:W-:Y:S01]  /*15eb0*/  IADD3 R38, PT, PT, R45, 0x1cf, -R44.reuse ;  /* 0x000001cf2d267810 */ /* 0x100fe20007ffe82c */
[----:B--2---:R-:W-:Y:S01]  /*15ec0*/  FFMA.FTZ R212, -R188, R212, R49 ;  /* 0x000000d4bcd47223 */ /* 0x004fe20000010131 */
[----:B------:R-:W-:Y:S01]  /*15ed0*/  FSEL R214, R214, -INF , !P4 ;  /* 0xff800000d6d67808 */ /* 0x000fe20006000000 */
[----:B------:R-:W-:Y:S01]  /*15ee0*/  FFMA.FTZ R209, -R188, R16, R21 ;  /* 0x00000010bcd17223 */ /* 0x000fe20000010115 */
[----:B------:R-:W-:Y:S01]  /*15ef0*/  IABS R38, R38 ;  /* 0x0000002600267213 */ /* 0x000fe20000000000 */
[----:B------:R-:W2:Y:S01]  /*15f00*/  LDSM.16.M88.4 R20, [R47+0x2000] ;  /* 0x002000002f14783b */ /* 0x000ea20000000200 */
[----:B------:R-:W-:Y:S01]  /*15f10*/  VIADD R16, R43, 0xfffffe31 ;  /* 0xfffffe312b107836 */ /* 0x000fe20000000000 */
[----:B------:R-:W-:Y:S01]  /*15f20*/  FSEL R212, R212, -INF , P2 ;  /* 0xff800000d4d47808 */ /* 0x000fe20001000000 */
[-C--:B------:R-:W-:Y:S01]  /*15f30*/  FMUL.FTZ R51, R24, R41.reuse ;  /* 0x0000002918337220 */ /* 0x080fe20000410000 */
[----:B------:R-:W-:Y:S01]  /*15f40*/  FSEL R209, R209, -INF , P3 ;  /* 0xff800000d1d17808 */ /* 0x000fe20001800000 */
[----:B------:R-:W-:Y:S01]  /*15f50*/  FMUL.FTZ R49, R26, R41 ;  /* 0x000000291a317220 */ /* 0x000fe20000410000 */
[----:B------:R-:W-:Y:S01]  /*15f60*/  I2FP.F32.S32 R38, R38 ;  /* 0x0000002600267245 */ /* 0x000fe20000201400 */
[----:B------:R-:W-:Y:S01]  /*15f70*/  VIADD R26, R43, 0xfffffe38 ;  /* 0xfffffe382b1a7836 */ /* 0x000fe20000000000 */
[----:B------:R-:W-:Y:S01]  /*15f80*/  FSEL R209, R209, -INF , !P5 ;  /* 0xff800000d1d17808 */ /* 0x000fe20006800000 */
[----:B------:R-:W5:Y:S01]  /*15f90*/  MUFU.TANH R51, R51 ;  /* 0x0000003300337308 */ /* 0x000f620000002400 */
[----:B------:R-:W-:Y:S01]  /*15fa0*/  ISETP.GE.AND P4, PT, R16, R193, PT ;  /* 0x000000c11000720c */ /* 0x000fe20003f86270 */
[----:B---3--:R-:W-:Y:S01]  /*15fb0*/  FFMA.FTZ R38, -R188, R38, R19 ;  /* 0x00000026bc267223 */ /* 0x008fe20000010113 */
[----:B------:R-:W-:Y:S01]  /*15fc0*/  ISETP.GE.AND P3, PT, R16, R190, PT ;  /* 0x000000be1000720c */ /* 0x000fe20003f66270 */
[----:B----4-:R-:W-:Y:S01]  /*15fd0*/  FFMA.FTZ R52, -R188, R52, R17 ;  /* 0x00000034bc347223 */ /* 0x010fe20000010111 */
[C---:B------:R-:W-:Y:S01]  /*15fe0*/  ISETP.GE.AND P5, PT, R16.reuse, R191, PT ;  /* 0x000000bf1000720c */ /* 0x040fe20003fa6270 */
[-C--:B------:R-:W-:Y:S01]  /*15ff0*/  FMUL.FTZ R25, R25, R41.reuse ;  /* 0x0000002919197220 */ /* 0x080fe20000410000 */
[----:B------:R-:W-:Y:S01]  /*16000*/  ISETP.GE.AND P2, PT, R16, R192, PT ;  /* 0x000000c01000720c */ /* 0x000fe20003f46270 */
[----:B------:R-:W3:Y:S01]  /*16010*/  MUFU.TANH R49, R49 ;  /* 0x0000003100317308 */ /* 0x000ee20000002400 */
[----:B-1----:R-:W-:Y:S03]  /*16020*/  HMMA.16816.F32 R16, R8, R12, RZ ;  /* 0x0000000c0810723c */ /* 0x002fe600000018ff */
[----:B------:R-:W-:Y:S01]  /*16030*/  IADD3 R24, PT, PT, R189, 0x1c8, -R44 ;  /* 0x000001c8bd187810 */ /* 0x000fe20007ffe82c */
[----:B------:R-:W-:Y:S01]  /*16040*/  FMUL.FTZ R13, R27, R41 ;  /* 0x000000291b0d7220 */ /* 0x000fe20000410000 */
[----:B------:R-:W-:Y:S01]  /*16050*/  IABS R12, R50 ;  /* 0x00000032000c7213 */ /* 0x000fe20000000000 */
[----:B------:R-:W-:Y:S01]  /*16060*/  VIADD R50, R43, 0xfffffe48 ;  /* 0xfffffe482b327836 */ /* 0x000fe20000000000 */
[----:B------:R-:W-:-:S02]  /*16070*/  IABS R24, R24 ;  /* 0x0000001800187213 */ /* 0x000fc40000000000 */
[----:B------:R-:W-:Y:S01]  /*16080*/  FSEL R212, R212, -INF , !P6 ;  /* 0xff800000d4d47808 */ /* 0x000fe20007000000 */
[----:B------:R-:W1:Y:S01]  /*16090*/  MUFU.TANH R13, R13 ;  /* 0x0000000d000d7308 */ /* 0x000e620000002400 */
[----:B------:R-:W-:Y:S02]  /*160a0*/  I2FP.F32.S32 R24, R24 ;  /* 0x0000001800187245 */ /* 0x000fe40000201400 */
[----:B------:R-:W-:Y:S02]  /*160b0*/  FSEL R52, R52, -INF , P4 ;  /* 0xff80000034347808 */ /* 0x000fe40002000000 */
[----:B------:R-:W-:Y:S01]  /*160c0*/  ISETP.GE.AND P6, PT, R26, R193, PT ;  /* 0x000000c11a00720c */ /* 0x000fe20003fc6270 */
[----:B-----5:R-:W-:Y:S01]  /*160d0*/  FFMA.FTZ R24, -R188, R24, R51 ;  /* 0x00000018bc187223 */ /* 0x020fe20000010133 */
[----:B------:R-:W-:Y:S01]  /*160e0*/  I2FP.F32.S32 R12, R12 ;  /* 0x0000000c000c7245 */ /* 0x000fe20000201400 */
[----:B------:R-:W4:Y:S01]  /*160f0*/  MUFU.TANH R203, R25 ;  /* 0x0000001900cb7308 */ /* 0x000f220000002400 */
[----:B------:R-:W-:-:S02]  /*16100*/  FSEL R207, R52, -INF , !P3 ;  /* 0xff80000034cf7808 */ /* 0x000fc40005800000 */
[----:B------:R-:W-:Y:S01]  /*16110*/  FSEL R38, R38, -INF , P2 ;  /* 0xff80000026267808 */ /* 0x000fe20001000000 */
[----:B---3--:R-:W-:Y:S01]  /*16120*/  FFMA.FTZ R12, -R188, R12, R49 ;  /* 0x0000000cbc0c7223 */ /* 0x008fe20000010131 */
[C---:B------:R-:W-:Y:S01]  /*16130*/  ISETP.GE.AND P4, PT, R26.reuse, R190, PT ;  /* 0x000000be1a00720c */ /* 0x040fe20003f86270 */
[----:B--2---:R-:W-:Y:S05]  /*16140*/  HMMA.16816.F32 R16, R4, R20, R16 ;  /* 0x000000140410723c */ /* 0x004fea0000001810 */
[----:B------:R-:W-:Y:S01]  /*16150*/  IADD3 R20, PT, PT, R45, 0x1c7, -R44 ;  /* 0x000001c72d147810 */ /* 0x000fe20007ffe82c */
[----:B------:R-:W-:Y:S01]  /*16160*/  VIADD R21, R43, 0xfffffe39 ;  /* 0xfffffe392b157836 */ /* 0x000fe20000000000 */
[----:B------:R-:W-:-:S02]  /*16170*/  ISETP.GE.AND P3, PT, R26, R191, PT ;  /* 0x000000bf1a00720c */ /* 0x000fc40003f66270 */
[----:B------:R-:W-:Y:S02]  /*16180*/  ISETP.GE.AND P2, PT, R26, R192, PT ;  /* 0x000000c01a00720c */ /* 0x000fe40003f46270 */
[----:B------:R-:W-:Y:S02]  /*16190*/  IABS R20, R20 ;  /* 0x0000001400147213 */ /* 0x000fe40000000000 */
[----:B------:R-:W-:Y:S02]  /*161a0*/  FSEL R24, R24, -INF , P6 ;  /* 0xff80000018187808 */ /* 0x000fe40003000000 */
[----:B------:R-:W-:Y:S02]  /*161b0*/  IADD3 R26, PT, PT, R189, 0x1c7, -R44 ;  /* 0x000001c7bd1a7810 */ /* 0x000fe40007ffe82c */
[----:B------:R-:W-:Y:S02]  /*161c0*/  FSEL R205, R24, -INF , !P4 ;  /* 0xff80000018cd7808 */ /* 0x000fe40006000000 */
[----:B------:R-:W-:-:S02]  /*161d0*/  I2FP.F32.S32 R208, R20 ;  /* 0x0000001400d07245 */ /* 0x000fc40000201400 */
[----:B------:R-:W-:Y:S01]  /*161e0*/  IABS R26, R26 ;  /* 0x0000001a001a7213 */ /* 0x000fe20000000000 */
[-C--:B------:R-:W-:Y:S01]  /*161f0*/  FMUL.FTZ R24, R16, R41.reuse ;  /* 0x0000002910187220 */ /* 0x080fe20000410000 */
[----:B------:R-:W-:Y:S01]  /*16200*/  FSEL R38, R38, -INF , !P5 ;  /* 0xff80000026267808 */ /* 0x000fe20006800000 */
[----:B-1----:R-:W-:Y:S01]  /*16210*/  FFMA.FTZ R208, -R188, R208, R13 ;  /* 0x000000d0bcd07223 */ /* 0x002fe2000001010d */
[----:B------:R-:W-:Y:S01]  /*16220*/  FSEL R210, R12, -INF , P2 ;  /* 0xff8000000cd27808 */ /* 0x000fe20001000000 */
[----:B------:R-:W-:Y:S01]  /*16230*/  FMUL.FTZ R49, R18, R41 ;  /* 0x0000002912317220 */ /* 0x000fe20000410000 */
[C---:B------:R-:W-:Y:S01]  /*16240*/  ISETP.GE.AND P5, PT, R21.reuse, R193, PT ;  /* 0x000000c11500720c */ /* 0x040fe20003fa6270 */
[----:B------:R-:W-:Y:S03]  /*16250*/  HMMA.16816.F32 R12, R8, R14, RZ ;  /* 0x0000000e080c723c */ /* 0x000fe600000018ff */
[----:B------:R-:W-:Y:S01]  /*16260*/  ISETP.GE.AND P6, PT, R21, R190, PT ;  /* 0x000000be1500720c */ /* 0x000fe20003fc6270 */
[----:B------:R-:W-:Y:S01]  /*16270*/  VIADD R16, R43, 0xfffffe40 ;  /* 0xfffffe402b107836 */ /* 0x000fe20000000000 */
[----:B------:R-:W-:Y:S01]  /*16280*/  ISETP.GE.AND P4, PT, R21, R191, PT ;  /* 0x000000bf1500720c */ /* 0x000fe20003f86270 */
[----:B------:R-:W1:Y:S01]  /*16290*/  MUFU.TANH R49, R49 ;  /* 0x0000003100317308 */ /* 0x000e620000002400 */
[----:B------:R-:W-:Y:S01]  /*162a0*/  I2FP.F32.S32 R20, R26 ;  /* 0x0000001a00147245 */ /* 0x000fe20000201400 */
[-C--:B------:R-:W-:Y:S01]  /*162b0*/  FMUL.FTZ R19, R19, R41.reuse ;  /* 0x0000002913137220 */ /* 0x080fe20000410000 */
[----:B------:R-:W-:Y:S01]  /*162c0*/  ISETP.GE.AND P2, PT, R21, R192, PT ;  /* 0x000000c01500720c */ /* 0x000fe20003f46270 */
[----:B------:R-:W-:Y:S01]  /*162d0*/  FMUL.FTZ R51, R17, R41 ;  /* 0x0000002911337220 */ /* 0x000fe20000410000 */
[----:B------:R-:W-:Y:S01]  /*162e0*/  IADD3 R18, PT, PT, R189, 0x1c0, -R44 ;  /* 0x000001c0bd127810 */ /* 0x000fe20007ffe82c */
[----:B----4-:R-:W-:Y:S01]  /*162f0*/  FFMA.FTZ R203, -R188, R20, R203 ;  /* 0x00000014bccb7223 */ /* 0x010fe200000101cb */
[----:B------:R-:W-:Y:S01]  /*16300*/  FSEL R210, R210, -INF , !P3 ;  /* 0xff800000d2d27808 */ /* 0x000fe20005800000 */
[----:B------:R2:W3:Y:S01]  /*16310*/  MUFU.TANH R21, R24 ;  /* 0x0000001800157308 */ /* 0x0004e20000002400 */
[----:B------:R-:W-:Y:S01]  /*16320*/  IABS R18, R18 ;  /* 0x0000001200127213 */ /* 0x000fe20000000000 */
[----:B------:R-:W-:Y:S01]  /*16330*/  VIADD R17, R43, 0xfffffe41 ;  /* 0xfffffe412b117836 */ /* 0x000fe20000000000 */
[----:B------:R-:W-:-:S02]  /*16340*/  FSEL R203, R203, -INF , P5 ;  /* 0xff800000cbcb7808 */ /* 0x000fc40002800000 */
[----:B------:R-:W-:Y:S02]  /*16350*/  FSEL R208, R208, -INF , P2 ;  /* 0xff800000d0d07808 */ /* 0x000fe40001000000 */
[----:B------:R-:W-:Y:S01]  /*16360*/  FSEL R203, R203, -INF , !P6 ;  /* 0xff800000cbcb7808 */ /* 0x000fe20007000000 */
[----:B------:R-:W-:Y:S05]  /*16370*/  HMMA.16816.F32 R12, R4, R22, R12 ;  /* 0x00000016040c723c */ /* 0x000fea000000180c */
[C---:B------:R-:W-:Y:S01]  /*16380*/  ISETP.GE.AND P3, PT, R16.reuse, R193, PT ;  /* 0x000000c11000720c */ /* 0x040fe20003f66270 */
[----:B------:R-:W4:Y:S01]  /*16390*/  MUFU.TANH R19, R19 ;  /* 0x0000001300137308 */ /* 0x000f220000002400 */
[----:B------:R-:W-:Y:S01]  /*163a0*/  ISETP.GE.AND P5, PT, R16, R190, PT ;  /* 0x000000be1000720c */ /* 0x000fe20003fa6270 */
[----:B-1----:R-:W-:Y:S01]  /*163b0*/  FFMA.FTZ R206, -R188, R206, R49 ;  /* 0x000000cebcce7223 */ /* 0x002fe20000010131 */
[----:B------:R-:W-:-:S02]  /*163c0*/  ISETP.GE.AND P6, PT, R16, R191, PT ;  /* 0x000000bf1000720c */ /* 0x000fc40003fc6270 */
[----:B------:R-:W-:Y:S02]  /*163d0*/  ISETP.GE.AND P2, PT, R16, R192, PT ;  /* 0x000000c01000720c */ /* 0x000fe40003f46270 */
[----:B------:R-:W-:Y:S01]  /*163e0*/  I2FP.F32.S32 R16, R18 ;  /* 0x0000001200107245 */ /* 0x000fe20000201400 */
[----:B--2---:R-:W1:Y:S01]  /*163f0*/  LDSM.16.M88.4 R24, [R48+0x2400] ;  /* 0x002400003018783b */ /* 0x004e620000000200 */
[----:B------:R-:W2:Y:S01]  /*16400*/  MUFU.TANH R51, R51 ;  /* 0x0000003300337308 */ /* 0x000ea20000002400 */
[----:B------:R-:W-:Y:S02]  /*16410*/  FSEL R208, R208, -INF , !P4 ;  /* 0xff800000d0d07808 */ /* 0x000fe40006000000 */
[----:B---3--:R-:W-:Y:S01]  /*16420*/  FFMA.FTZ R201, -R188, R16, R21 ;  /* 0x00000010bcc97223 */ /* 0x008fe20000010115 */
[----:B------:R-:W-:Y:S01]  /*16430*/  IADD3 R16, PT, PT, R189, 0x1bf, -R44 ;  /* 0x000001bfbd107810 */ /* 0x000fe20007ffe82c */
[----:B------:R-:W3:Y:S01]  /*16440*/  LDSM.16.M88.4 R20, [R47+0x2400] ;  /* 0x002400002f14783b */ /* 0x000ee20000000200 */
[----:B------:R-:W-:-:S02]  /*16450*/  FSEL R206, R206, -INF , P2 ;  /* 0xff800000cece7808 */ /* 0x000fc40001000000 */
[----:B------:R-:W-:Y:S01]  /*16460*/  IABS R16, R16 ;  /* 0x0000001000107213 */ /* 0x000fe20000000000 */
[----:B----4-:R-:W-:Y:S01]  /*16470*/  FFMA.FTZ R204, -R188, R204, R19 ;  /* 0x000000ccbccc7223 */ /* 0x010fe20000010113 */
[----:B------:R-:W-:Y:S01]  /*16480*/  FSEL R201, R201, -INF , P3 ;  /* 0xff800000c9c97808 */ /* 0x000fe20001800000 */
[-C--:B------:R-:W-:Y:S01]  /*16490*/  FMUL.FTZ R49, R14, R41.reuse ;  /* 0x000000290e317220 */ /* 0x080fe20000410000 */
[----:B------:R-:W-:Y:S01]  /*164a0*/  I2FP.F32.S32 R16, R16 ;  /* 0x0000001000107245 */ /* 0x000fe20000201400 */
[-C--:B------:R-:W-:Y:S01]  /*164b0*/  FMUL.FTZ R15, R15, R41.reuse ;  /* 0x000000290f0f7220 */ /* 0x080fe20000410000 */
[----:B------:R-:W-:Y:S01]  /*164c0*/  FSEL R201, R201, -INF , !P5 ;  /* 0xff800000c9c97808 */ /* 0x000fe20006800000 */
[----:B------:R-:W-:Y:S01]  /*164d0*/  FMUL.FTZ R177, R13, R41 ;  /* 0x000000290db17220 */ /* 0x000fe20000410000 */
[C---:B------:R-:W-:Y:S01]  /*164e0*/  ISETP.GE.AND P4, PT, R17.reuse, R193, PT ;  /* 0x000000c11100720c */ /* 0x040fe20003f86270 */
[----:B------:R-:W4:Y:S01]  /*164f0*/  MUFU.TANH R49, R49 ;  /* 0x0000003100317308 */ /* 0x000f220000002400 */
[C---:B------:R-:W-:Y:S01]  /*16500*/  ISETP.GE.AND P3, PT, R17.reuse, R190, PT ;  /* 0x000000be1100720c */ /* 0x040fe20003f66270 */
[----:B--2---:R-:W-:Y:S01]  /*16510*/  FFMA.FTZ R51, -R188, R16, R51 ;  /* 0x00000010bc337223 */ /* 0x004fe20000010133 */
[----:B------:R-:W-:Y:S01]  /*16520*/  ISETP.GE.AND P5, PT, R17, R191, PT ;  /* 0x000000bf1100720c */ /* 0x000fe20003fa6270 */
[----:B------:R-:W-:Y:S01]  /*16530*/  VIADD R13, R43, 0xfffffe49 ;  /* 0xfffffe492b0d7836 */ /* 0x000fe20000000000 */
[----:B------:R-:W-:-:S02]  /*16540*/  ISETP.GE.AND P2, PT, R17, R192, PT ;  /* 0x000000c01100720c */ /* 0x000fc40003f46270 */
[----:B------:R-:W-:Y:S01]  /*16550*/  IADD3 R14, PT, PT, R45, 0x1b8, -R44 ;  /* 0x000001b82d0e7810 */ /* 0x000fe20007ffe82c */
[----:B------:R-:W-:Y:S01]  /*16560*/  MUFU.TANH R15, R15 ;  /* 0x0000000f000f7308 */ /* 0x000fe20000002400 */
[----:B------:R-:W-:Y:S02]  /*16570*/  FSEL R206, R206, -INF , !P6 ;  /* 0xff800000cece7808 */ /* 0x000fe40007000000 */
[----:B------:R-:W-:Y:S02]  /*16580*/  ISETP.GE.AND P6, PT, R50, R193, PT ;  /* 0x000000c13200720c */ /* 0x000fe40003fc6270 */
[----:B------:R-:W-:Y:S02]  /*16590*/  FSEL R51, R51, -INF , P4 ;  /* 0xff80000033337808 */ /* 0x000fe40002000000 */
[----:B------:R-:W-:Y:S01]  /*165a0*/  FSEL R204, R204, -INF , P2 ;  /* 0xff800000cccc7808 */ /* 0x000fe20001000000 */
[----:B------:R-:W-:Y:S01]  /*165b0*/  MUFU.TANH R177, R177 ;  /* 0x000000b100b17308 */ /* 0x000fe20000002400 */
[----:B------:R-:W-:-:S02]  /*165c0*/  ISETP.GE.AND P4, PT, R50, R190, PT ;  /* 0x000000be3200720c */ /* 0x000fc40003f86270 */
[----:B------:R-:W-:Y:S02]  /*165d0*/  ISETP.GE.AND P2, PT, R50, R192, PT ;  /* 0x000000c03200720c */ /* 0x000fe40003f46270 */
[----:B------:R-:W-:Y:S01]  /*165e0*/  FSEL R204, R204, -INF , !P5 ;  /* 0xff800000cccc7808 */ /* 0x000fe20006800000 */
[----:B-1----:R-:W-:Y:S03]  /*165f0*/  HMMA.16816.F32 R16, R8, R24, RZ ;  /* 0x000000180810723c */ /* 0x002fe600000018ff */
[----:B------:R-:W-:Y:S01]  /*16600*/  FMUL.FTZ R25, R12, R41 ;  /* 0x000000290c197220 */ /* 0x000fe20000410000 */
[----:B------:R-:W-:Y:S02]  /*16610*/  IADD3 R24, PT, PT, R189, 0x1b8, -R44 ;  /* 0x000001b8bd187810 */ /* 0x000fe40007ffe82c */
[----:B------:R-:W-:Y:S02]  /*16620*/  IABS R12, R14 ;  /* 0x0000000e000c7213 */ /* 0x000fe40000000000 */
[----:B------:R-:W-:Y:S01]  /*16630*/  IABS R14, R24 ;  /* 0x00000018000e7213 */ /* 0x000fe20000000000 */
[----:B------:R-:W1:Y:S01]  /*16640*/  MUFU.TANH R25, R25 ;  /* 0x0000001900197308 */ /* 0x000e620000002400 */
[----:B------:R-:W-:-:S02]  /*16650*/  I2FP.F32.S32 R12, R12 ;  /* 0x0000000c000c7245 */ /* 0x000fc40000201400 */
[----:B------:R-:W-:Y:S02]  /*16660*/  I2FP.F32.S32 R14, R14 ;  /* 0x0000000e000e7245 */ /* 0x000fe40000201400 */
[----:B------:R-:W-:Y:S01]  /*16670*/  ISETP.GE.AND P5, PT, R13, R193, PT ;  /* 0x000000c10d00720c */ /* 0x000fe20003fa6270 */
[----:B----4-:R-:W-:Y:S01]  /*16680*/  FFMA.FTZ R12, -R188, R12, R49 ;  /* 0x0000000cbc0c7223 */ /* 0x010fe20000010131 */
[----:B------:R-:W-:Y:S02]  /*16690*/  FSEL R197, R51, -INF , !P3 ;  /* 0xff80000033c57808 */ /* 0x000fe40005800000 */
[----:B------:R-:W-:Y:S02]  /*166a0*/  ISETP.GE.AND P3, PT, R50, R191, PT ;  /* 0x000000bf3200720c */ /* 0x000fe40003f66270 */
[----:B------:R-:W-:Y:S01]  /*166b0*/  FSEL R202, R12, -INF , P2 ;  /* 0xff8000000cca7808 */ /* 0x000fe20001000000 */
[----:B---3--:R-:W-:Y:S05]  /*166c0*/  HMMA.16816.F32 R16, R4, R20, R16 ;  /* 0x000000140410723c */ /* 0x008fea0000001810 */
[----:B------:R-:W-:-:S02]  /*166d0*/  IADD3 R20, PT, PT, R189, 0x1b7, -R44 ;  /* 0x000001b7bd147810 */ /* 0x000fc40007ffe82c */
[----:B------:R-:W-:Y:S01]  /*166e0*/  ISETP.GE.AND P2, PT, R13, R192, PT ;  /* 0x000000c00d00720c */ /* 0x000fe20003f46270 */
[----:B-1----:R-:W-:Y:S01]  /*166f0*/  FFMA.FTZ R25, -R188, R14, R25 ;  /* 0x0000000ebc197223 */ /* 0x002fe20000010119 */
[----:B------:R-:W-:Y:S02]  /*16700*/  IADD3 R14, PT, PT, R45, 0x1b7, -R44 ;  /* 0x000001b72d0e7810 */ /* 0x000fe40007ffe82c */
[----:B------:R-:W-:Y:S02]  /*16710*/  IABS R20, R20 ;  /* 0x0000001400147213 */ /* 0x000fe40000000000 */
[----:B------:R-:W-:Y:S02]  /*16720*/  IABS R14, R14 ;  /* 0x0000000e000e7213 */ /* 0x000fe40000000000 */
[----:B------:R-:W-:Y:S02]  /*16730*/  FSEL R25, R25, -INF , P6 ;  /* 0xff80000019197808 */ /* 0x000fe40003000000 */
[----:B------:R-:W-:-:S02]  /*16740*/  I2FP.F32.S32 R200, R14 ;  /* 0x0000000e00c87245 */ /* 0x000fc40000201400 */
[----:B------:R-:W-:Y:S02]  /*16750*/  I2FP.F32.S32 R14, R20 ;  /* 0x00000014000e7245 */ /* 0x000fe40000201400 */
[----:B------:R-:W-:Y:S01]  /*16760*/  FSEL R195, R25, -INF , !P4 ;  /* 0xff80000019c37808 */ /* 0x000fe20006000000 */
[----:B------:R-:W-:Y:S01]  /*16770*/  FMUL.FTZ R21, R16, R41 ;  /* 0x0000002910157220 */ /* 0x000fe20000410000 */
[C---:B------:R-:W-:Y:S01]  /*16780*/  ISETP.GE.AND P6, PT, R13.reuse, R190, PT ;  /* 0x000000be0d00720c */ /* 0x040fe20003fc6270 */
[C---:B------:R-:W-:Y:S01]  /*16790*/  FFMA.FTZ R200, -R188.reuse, R200, R15 ;  /* 0x000000c8bcc87223 */ /* 0x040fe2000001010f */
[----:B------:R-:W-:Y:S01]  /*167a0*/  ISETP.GE.AND P4, PT, R13, R191, PT ;  /* 0x000000bf0d00720c */ /* 0x000fe20003f86270 */
[----:B------:R-:W-:Y:S01]  /*167b0*/  FFMA.FTZ R177, -R188, R14, R177 ;  /* 0x0000000ebcb17223 */ /* 0x000fe200000101b1 */
[----:B------:R-:W-:Y:S01]  /*167c0*/  HMMA.16816.F32 R24, R8, R26, RZ ;  /* 0x0000001a0818723c */ /* 0x000fe200000018ff */
[----:B------:R-:W1:Y:S01]  /*167d0*/  LDSM.16.M88.4 R12, [R48+0x2800] ;  /* 0x00280000300c783b */ /* 0x000e620000000200 */
[----:B------:R-:W2:Y:S01]  /*167e0*/  MUFU.TANH R21, R21 ;  /* 0x0000001500157308 */ /* 0x000ea20000002400 */
[-C--:B------:R-:W-:Y:S01]  /*167f0*/  FMUL.FTZ R49, R18, R41.reuse ;  /* 0x0000002912317220 */ /* 0x080fe20000410000 */
[----:B------:R-:W-:Y:S01]  /*16800*/  IADD3 R18, PT, PT, R189, 0x1b0, -R44 ;  /* 0x000001b0bd127810 */ /* 0x000fe20007ffe82c */
[----:B------:R-:W-:Y:S01]  /*16810*/  VIADD R16, R43, 0xfffffe50 ;  /* 0xfffffe502b107836 */ /* 0x000fe20000000000 */
[----:B------:R-:W-:Y:S01]  /*16820*/  FSEL R177, R177, -INF , P5 ;  /* 0xff800000b1b17808 */ /* 0x000fe20002800000 */
[-C--:B------:R-:W-:Y:S01]  /*16830*/  FMUL.FTZ R19, R19, R41.reuse ;  /* 0x0000002913137220 */ /* 0x080fe20000410000 */
[----:B------:R-:W-:Y:S01]  /*16840*/  IABS R18, R18 ;  /* 0x0000001200127213 */ /* 0x000fe20000000000 */
[----:B------:R-:W-:Y:S01]  /*16850*/  FMUL.FTZ R17, R17, R41 ;  /* 0x0000002911117220 */ /* 0x000fe20000410000 */
[----:B------:R-:W-:Y:S01]  /*16860*/  FSEL R202, R202, -INF , !P3 ;  /* 0xff800000caca7808 */ /* 0x000fe20005800000 */
[----:B------:R-:W3:Y:S01]  /*16870*/  MUFU.TANH R49, R49 ;  /* 0x0000003100317308 */ /* 0x000ee20000002400 */
[----:B------:R-:W-:-:S02]  /*16880*/  FSEL R177, R177, -INF , !P6 ;  /* 0xff800000b1b17808 */ /* 0x000fc40007000000 */
[----:B------:R-:W-:Y:S02]  /*16890*/  FSEL R200, R200, -INF , P2 ;  /* 0xff800000c8c87808 */ /* 0x000fe40001000000 */
[C---:B------:R-:W-:Y:S02]  /*168a0*/  ISETP.GE.AND P3, PT, R16.reuse, R193, PT ;  /* 0x000000c11000720c */ /* 0x040fe40003f66270 */
[C---:B------:R-:W-:Y:S01]  /*168b0*/  ISETP.GE.AND P5, PT, R16.reuse, R190, PT ;  /* 0x000000be1000720c */ /* 0x040fe20003fa6270 */
[----:B------:R-:W4:Y:S01]  /*168c0*/  MUFU.TANH R19, R19 ;  /* 0x0000001300137308 */ /* 0x000f220000002400 */
[C---:B------:R-:W-:Y:S01]  /*168d0*/  ISETP.GE.AND P6, PT, R16.reuse, R191, PT ;  /* 0x000000bf1000720c */ /* 0x040fe20003fc6270 */
[----:B------:R-:W-:Y:S05]  /*168e0*/  HMMA.16816.F32 R24, R4, R22, R24 ;  /* 0x000000160418723c */ /* 0x000fea0000001818 */
[----:B------:R-:W-:-:S02]  /*168f0*/  ISETP.GE.AND P2, PT, R16, R192, PT ;  /* 0x000000c01000720c */ /* 0x000fc40003f46270 */
[----:B------:R-:W-:Y:S02]  /*16900*/  I2FP.F32.S32 R16, R18 ;  /* 0x0000001200107245 */ /* 0x000fe40000201400 */
[----:B------:R-:W-:Y:S01]  /*16910*/  IADD3 R52, PT, PT, R189, 0x1af, -R44 ;  /* 0x000001afbd347810 */ /* 0x000fe20007ffe82c */
[----:B------:R-:W5:Y:S01]  /*16920*/  MUFU.TANH R17, R17 ;  /* 0x0000001100117308 */ /* 0x000f620000002400 */
[----:B------:R-:W-:Y:S01]  /*16930*/  FSEL R200, R200, -INF , !P4 ;  /* 0xff800000c8c87808 */ /* 0x000fe20006000000 */
[C---:B--2---:R-:W-:Y:S01]  /*16940*/  FFMA.FTZ R169, -R188.reuse, R16, R21 ;  /* 0x00000010bca97223 */ /* 0x044fe20000010115 */
[----:B------:R-:W-:Y:S01]  /*16950*/  IABS R52, R52 ;  /* 0x0000003400347213 */ /* 0x000fe20000000000 */
[----:B------:R-:W2:Y:S01]  /*16960*/  LDSM.16.M88.4 R20, [R47+0x2800] ;  /* 0x002800002f14783b */ /* 0x000ea20000000200 */
[----:B---3--:R-:W-:Y:S01]  /*16970*/  FFMA.FTZ R198, -R188, R198, R49 ;  /* 0x000000c6bcc67223 */ /* 0x008fe20000010131 */
[----:B------:R-:W-:Y:S01]  /*16980*/  VIADD R16, R43, 0xfffffe51 ;  /* 0xfffffe512b107836 */ /* 0x000fe20000000000 */
[----:B------:R-:W-:-:S02]  /*16990*/  FSEL R169, R169, -INF , P3 ;  /* 0xff800000a9a97808 */ /* 0x000fc40001800000 */
[----:B------:R-:W-:Y:S01]  /*169a0*/  I2FP.F32.S32 R52, R52 ;  /* 0x0000003400347245 */ /* 0x000fe20000201400 */
[----:B----4-:R-:W-:Y:S01]  /*169b0*/  FFMA.FTZ R194, -R188, R194, R19 ;  /* 0x000000c2bcc27223 */ /* 0x010fe20000010113 */
[----:B------:R-:W-:Y:S02]  /*169c0*/  FSEL R169, R169, -INF , !P5 ;  /* 0xff800000a9a97808 */ /* 0x000fe40006800000 */
[----:B------:R-:W-:Y:S01]  /*169d0*/  FSEL R198, R198, -INF , P2 ;  /* 0xff800000c6c67808 */ /* 0x000fe20001000000 */
[----:B------:R-:W-:Y:S01]  /*169e0*/  FMUL.FTZ R51, R24, R41 ;  /* 0x0000002918337220 */ /* 0x000fe20000410000 */
[----:B------:R-:W-:Y:S01]  /*169f0*/  ISETP.GE.AND P4, PT, R16, R193, PT ;  /* 0x000000c11000720c */ /* 0x000fe20003f86270 */
[----:B------:R-:W-:Y:S01]  /*16a00*/  FMUL.FTZ R49, R26, R41 ;  /* 0x000000291a317220 */ /* 0x000fe20000410000 */
[----:B------:R-:W-:Y:S01]  /*16a10*/  ISETP.GE.AND P3, PT, R16, R190, PT ;  /* 0x000000be1000720c */ /* 0x000fe20003f66270 */
[----:B-----5:R-:W-:Y:S01]  /*16a20*/  FFMA.FTZ R52, -R188, R52, R17 ;  /* 0x00000034bc347223 */ /* 0x020fe20000010111 */
[C---:B------:R-:W-:Y:S01]  /*16a30*/  ISETP.GE.AND P5, PT, R16.reuse, R191, PT ;  /* 0x000000bf1000720c */ /* 0x040fe20003fa6270 */
[----:B------:R-:W3:Y:S01]  /*16a40*/  MUFU.TANH R51, R51 ;  /* 0x0000003300337308 */ /* 0x000ee20000002400 */
[----:B------:R-:W-:Y:S01]  /*16a50*/  ISETP.GE.AND P2, PT, R16, R192, PT ;  /* 0x000000c01000720c */ /* 0x000fe20003f46270 */
[----:B------:R-:W-:Y:S01]  /*16a60*/  VIADD R26, R43, 0xfffffe58 ;  /* 0xfffffe582b1a7836 */ /* 0x000fe20000000000 */
[----:B-1----:R-:W-:Y:S03]  /*16a70*/  HMMA.16816.F32 R16, R8, R12, RZ ;  /* 0x0000000c0810723c */ /* 0x002fe600000018ff */
[--C-:B------:R-:W-:Y:S01]  /*16a80*/  IADD3 R24, PT, PT, R189, 0x1a8, -R44.reuse ;  /* 0x000001a8bd187810 */ /* 0x100fe20007ffe82c */
[-C--:B------:R-:W-:Y:S01]  /*16a90*/  FMUL.FTZ R13, R27, R41.reuse ;  /* 0x000000291b0d7220 */ /* 0x080fe20000410000 */
[----:B------:R-:W-:Y:S01]  /*16aa0*/  IADD3 R50, PT, PT, R45, 0x1a8, -R44 ;  /* 0x000001a82d327810 */ /* 0x000fe20007ffe82c */
[----:B------:R-:W-:Y:S01]  /*16ab0*/  FMUL.FTZ R25, R25, R41 ;  /* 0x0000002919197220 */ /* 0x000fe20000410000 */
[----:B------:R-:W1:Y:S01]  /*16ac0*/  MUFU.TANH R49, R49 ;  /* 0x0000003100317308 */ /* 0x000e620000002400 */
[----:B------:R-:W-:-:S02]  /*16ad0*/  IABS R24, R24 ;  /* 0x0000001800187213 */ /* 0x000fc40000000000 */
[----:B------:R-:W-:Y:S01]  /*16ae0*/  IABS R12, R50 ;  /* 0x00000032000c7213 */ /* 0x000fe20000000000 */
[----:B------:R-:W-:Y:S01]  /*16af0*/  VIADD R50, R43, 0xfffffe68 ;  /* 0xfffffe682b327836 */ /* 0x000fe20000000000 */
[----:B------:R-:W-:Y:S02]  /*16b00*/  I2FP.F32.S32 R24, R24 ;  /* 0x0000001800187245 */ /* 0x000fe40000201400 */
[----:B------:R-:W-:Y:S01]  /*16b10*/  FSEL R198, R198, -INF , !P6 ;  /* 0xff800000c6c67808 */ /* 0x000fe20007000000 */
[----:B------:R-:W4:Y:S01]  /*16b20*/  MUFU.TANH R13, R13 ;  /* 0x0000000d000d7308 */ /* 0x000f220000002400 */
[----:B------:R-:W-:Y:S01]  /*16b30*/  FSEL R52, R52, -INF , P4 ;  /* 0xff80000034347808 */ /* 0x000fe20002000000 */
[----:B---3--:R-:W-:Y:S01]  /*16b40*/  FFMA.FTZ R24, -R188, R24, R51 ;  /* 0x00000018bc187223 */ /* 0x008fe20000010133 */
[----:B------:R-:W-:Y:S02]  /*16b50*/  ISETP.GE.AND P6, PT, R26, R193, PT ;  /* 0x000000c11a00720c */ /* 0x000fe40003fc6270 */
[----:B------:R-:W-:-:S02]  /*16b60*/  I2FP.F32.S32 R12, R12 ;  /* 0x0000000c000c7245 */ /* 0x000fc40000201400 */
[----:B------:R-:W-:Y:S01]  /*16b70*/  FSEL R163, R52, -INF , !P3 ;  /* 0xff80000034a37808 */ /* 0x000fe20005800000 */
[----:B--2---:R-:W-:Y:S05]  /*16b80*/  HMMA.16816.F32 R16, R4, R20, R16 ;  /* 0x000000140410723c */ /* 0x004fea0000001810 */
[----:B------:R-:W-:Y:S01]  /*16b90*/  IADD3 R20, PT, PT, R45, 0x1a7, -R44 ;  /* 0x000001a72d147810 */ /* 0x000fe20007ffe82c */
[----:B------:R-:W2:Y:S01]  /*16ba0*/  MUFU.TANH R159, R25 ;  /* 0x00000019009f7308 */ /* 0x000ea20000002400 */
[----:B------:R-:W-:Y:S01]  /*16bb0*/  FSEL R194, R194, -INF , P2 ;  /* 0xff800000c2c27808 */ /* 0x000fe20001000000 */
[----:B-1----:R-:W-:Y:S01]  /*16bc0*/  FFMA.FTZ R12, -R188, R12, R49 ;  /* 0x0000000cbc0c7223 */ /* 0x002fe20000010131 */
[C---:B------:R-:W-:Y:S01]  /*16bd0*/  ISETP.GE.AND P4, PT, R26.reuse, R190, PT ;  /* 0x000000be1a00720c */ /* 0x040fe20003f86270 */
[----:B------:R-:W-:Y:S01]  /*16be0*/  VIADD R21, R43, 0xfffffe59 ;  /* 0xfffffe592b157836 */ /* 0x000fe20000000000 */
[----:B------:R-:W-:-:S02]  /*16bf0*/  ISETP.GE.AND P3, PT, R26, R191, PT ;  /* 0x000000bf1a00720c */ /* 0x000fc40003f66270 */
[----:B------:R-:W-:Y:S02]  /*16c00*/  ISETP.GE.AND P2, PT, R26, R192, PT ;  /* 0x000000c01a00720c */ /* 0x000fe40003f46270 */
[----:B------:R-:W-:Y:S02]  /*16c10*/  IABS R20, R20 ;  /* 0x0000001400147213 */ /* 0x000fe40000000000 */
[----:B------:R-:W-:Y:S02]  /*16c20*/  FSEL R24, R24, -INF , P6 ;  /* 0xff80000018187808 */ /* 0x000fe40003000000 */
[--C-:B------:R-:W-:Y:S02]  /*16c30*/  IADD3 R26, PT, PT, R189, 0x1a7, -R44.reuse ;  /* 0x000001a7bd1a7810 */ /* 0x100fe40007ffe82c */
[----:B------:R-:W-:Y:S02]  /*16c40*/  FSEL R161, R24, -INF , !P4 ;  /* 0xff80000018a17808 */ /* 0x000fe40006000000 */
        /* <DEDUP_REMOVED lines=20> */
[----:B--2---:R-:W-:Y:S01]  /*16d90*/  FFMA.FTZ R159, -R188, R20, R159 ;  /* 0x00000014bc9f7223 */ /* 0x004fe2000001019f */
[----:B------:R-:W-:-:S02]  /*16da0*/  FSEL R168, R168, -INF , !P3 ;  /* 0xff800000a8a87808 */ /* 0x000fc40005800000 */
[----:B------:R-:W-:Y:S02]  /*16db0*/  IABS R18, R18 ;  /* 0x0000001200127213 */ /* 0x000fe40000000000 */
[----:B------:R-:W-:Y:S02]  /*16dc0*/  FSEL R159, R159, -INF , P5 ;  /* 0xff8000009f9f7808 */ /* 0x000fe40002800000 */
[----:B------:R-:W-:Y:S01]  /*16dd0*/  FSEL R162, R162, -INF , P2 ;  /* 0xff800000a2a27808 */ /* 0x000fe20001000000 */
[----:B------:R-:W2:Y:S01]  /*16de0*/  MUFU.TANH R19, R19 ;  /* 0x0000001300137308 */ /* 0x000ea20000002400 */
[----:B------:R-:W-:Y:S01]  /*16df0*/  FSEL R159, R159, -INF , !P6 ;  /* 0xff8000009f9f7808 */ /* 0x000fe20007000000 */
[----:B------:R-:W-:Y:S05]  /*16e00*/  HMMA.16816.F32 R12, R4, R22, R12 ;  /* 0x00000016040c723c */ /* 0x000fea000000180c */
[----:B------:R-:W-:Y:S01]  /*16e10*/  ISETP.GE.AND P3, PT, R16, R193, PT ;  /* 0x000000c11000720c */ /* 0x000fe20003f66270 */
[----:B-1----:R-:W-:Y:S01]  /*16e20*/  FFMA.FTZ R160, -R188, R160, R49 ;  /* 0x000000a0bca07223 */ /* 0x002fe20000010131 */
[----:B------:R-:W-:-:S02]  /*16e30*/  ISETP.GE.AND P5, PT, R16, R190, PT ;  /* 0x000000be1000720c */ /* 0x000fc40003fa6270 */
[C---:B------:R-:W-:Y:S01]  /*16e40*/  ISETP.GE.AND P6, PT, R16.reuse, R191, PT ;  /* 0x000000bf1000720c */ /* 0x040fe20003fc6270 */
[----:B------:R-:W1:Y:S01]  /*16e50*/  MUFU.TANH R51, R51 ;  /* 0x0000003300337308 */ /* 0x000e620000002400 */
[----:B---3--:R-:W3:Y:S01]  /*16e60*/  LDSM.16.M88.4 R24, [R48+0x2c00] ;  /* 0x002c00003018783b */ /* 0x008ee20000000200 */
[----:B------:R-:W-:Y:S02]  /*16e70*/  ISETP.GE.AND P2, PT, R16, R192, PT ;  /* 0x000000c01000720c */ /* 0x000fe40003f46270 */
[----:B------:R-:W-:Y:S02]  /*16e80*/  I2FP.F32.S32 R16, R18 ;  /* 0x0000001200107245 */ /* 0x000fe40000201400 */
[----:B------:R-:W-:Y:S02]  /*16e90*/  FSEL R162, R162, -INF , !P4 ;  /* 0xff800000a2a27808 */ /* 0x000fe40006000000 */
[----:B------:R-:W-:Y:S01]  /*16ea0*/  FSEL R160, R160, -INF , P2 ;  /* 0xff800000a0a07808 */ /* 0x000fe20001000000 */
[C---:B----4-:R-:W-:Y:S01]  /*16eb0*/  FFMA.FTZ R157, -R188.reuse, R16, R21 ;  /* 0x00000010bc9d7223 */ /* 0x050fe20000010115 */
[----:B------:R-:W-:Y:S01]  /*16ec0*/  IADD3 R16, PT, PT, R189, 0x19f, -R44 ;  /* 0x0000019fbd107810 */ /* 0x000fe20007ffe82c */
[----:B------:R-:W4:Y:S01]  /*16ed0*/  LDSM.16.M88.4 R20, [R47+0x2c00] ;  /* 0x002c00002f14783b */ /* 0x000f220000000200 */
[----:B------:R-:W-:Y:S01]  /*16ee0*/  ISETP.GE.AND P4, PT, R17, R193, PT ;  /* 0x000000c11100720c */ /* 0x000fe20003f86270 */
[----:B--2---:R-:W-:Y:S01]  /*16ef0*/  FFMA.FTZ R158, -R188, R158, R19 ;  /* 0x0000009ebc9e7223 */ /* 0x004fe20000010113 */
[----:B------:R-:W-:Y:S01]  /*16f00*/  IABS R16, R16 ;  /* 0x0000001000107213 */ /* 0x000fe20000000000 */
[-C--:B------:R-:W-:Y:S01]  /*16f10*/  FMUL.FTZ R49, R14, R41.reuse ;  /* 0x000000290e317220 */ /* 0x080fe20000410000 */
[----:B------:R-:W-:Y:S01]  /*16f20*/  FSEL R157, R157, -INF , P3 ;  /* 0xff8000009d9d7808 */ /* 0x000fe20001800000 */
[-C--:B------:R-:W-:Y:S01]  /*16f30*/  FMUL.FTZ R15, R15, R41.reuse ;  /* 0x000000290f0f7220 */ /* 0x080fe20000410000 */
[----:B------:R-:W-:Y:S01]  /*16f40*/  I2FP.F32.S32 R16, R16 ;  /* 0x0000001000107245 */ /* 0x000fe20000201400 */
[----:B------:R-:W-:Y:S01]  /*16f50*/  FMUL.FTZ R151, R13, R41 ;  /* 0x000000290d977220 */ /* 0x000fe20000410000 */
[----:B------:R-:W-:Y:S01]  /*16f60*/  FSEL R157, R157, -INF , !P5 ;  /* 0xff8000009d9d7808 */ /* 0x000fe20006800000 */
[----:B------:R-:W2:Y:S01]  /*16f70*/  MUFU.TANH R49, R49 ;  /* 0x0000003100317308 */ /* 0x000ea20000002400 */
[C---:B------:R-:W-:Y:S01]  /*16f80*/  ISETP.GE.AND P3, PT, R17.reuse, R190, PT ;  /* 0x000000be1100720c */ /* 0x040fe20003f66270 */
[----:B-1----:R-:W-:Y:S01]  /*16f90*/  FFMA.FTZ R51, -R188, R16, R51 ;  /* 0x00000010bc337223 */ /* 0x002fe20000010133 */
        /* <DEDUP_REMOVED lines=11> */
[----:B------:R-:W-:Y:S01]  /*17050*/  ISETP.GE.AND P2, PT, R50, R192, PT ;  /* 0x000000c03200720c */ /* 0x000fe20003f46270 */
[----:B---3--:R-:W-:Y:S03]  /*17060*/  HMMA.16816.F32 R16, R8, R24, RZ ;  /* 0x000000180810723c */ /* 0x008fe600000018ff */
[----:B------:R-:W-:Y:S01]  /*17070*/  FMUL.FTZ R25, R12, R41 ;  /* 0x000000290c197220 */ /* 0x000fe20000410000 */
[----:B------:R-:W-:Y:S02]  /*17080*/  IADD3 R24, PT, PT, R189, 0x198, -R44 ;  /* 0x00000198bd187810 */ /* 0x000fe40007ffe82c */
[----:B------:R-:W-:Y:S02]  /*17090*/  IABS R12, R14 ;  /* 0x0000000e000c7213 */ /* 0x000fe40000000000 */
[----:B------:R-:W-:Y:S01]  /*170a0*/  IABS R14, R24 ;  /* 0x00000018000e7213 */ /* 0x000fe20000000000 */
[----:B------:R-:W1:Y:S01]  /*170b0*/  MUFU.TANH R25, R25 ;  /* 0x0000001900197308 */ /* 0x000e620000002400 */
[----:B------:R-:W-:-:S02]  /*170c0*/  I2FP.F32.S32 R12, R12 ;  /* 0x0000000c000c7245 */ /* 0x000fc40000201400 */
[----:B------:R-:W-:Y:S02]  /*170d0*/  I2FP.F32.S32 R14, R14 ;  /* 0x0000000e000e7245 */ /* 0x000fe40000201400 */
[----:B------:R-:W-:Y:S01]  /*170e0*/  FSEL R158, R158, -INF , !P5 ;  /* 0xff8000009e9e7808 */ /* 0x000fe20006800000 */
[----:B--2---:R-:W-:Y:S01]  /*170f0*/  FFMA.FTZ R12, -R188, R12, R49 ;  /* 0x0000000cbc0c7223 */ /* 0x004fe20000010131 */
[----:B------:R-:W-:Y:S02]  /*17100*/  ISETP.GE.AND P5, PT, R13, R193, PT ;  /* 0x000000c10d00720c */ /* 0x000fe40003fa6270 */
[----:B------:R-:W-:Y:S02]  /*17110*/  FSEL R155, R51, -INF , !P3 ;  /* 0xff800000339b7808 */ /* 0x000fe40005800000 */
[----:B------:R-:W-:Y:S01]  /*17120*/  FSEL R156, R12, -INF , P2 ;  /* 0xff8000000c9c7808 */ /* 0x000fe20001000000 */
[----:B----4-:R-:W-:Y:S05]  /*17130*/  HMMA.16816.F32 R16, R4, R20, R16 ;  /* 0x000000140410723c */ /* 0x010fea0000001810 */
        /* <DEDUP_REMOVED lines=17> */
[----:B------:R-:W-:Y:S01]  /*17250*/  MUFU.TANH R21, R21 ;  /* 0x0000001500157308 */ /* 0x000fe20000002400 */
[----:B------:R-:W-:Y:S01]  /*17260*/  FMUL.FTZ R49, R18, R41 ;  /* 0x0000002912317220 */ /* 0x000fe20000410000 */
[----:B------:R-:W-:Y:S01]  /*17270*/  IADD3 R18, PT, PT, R189, 0x190, -R44 ;  /* 0x00000190bd127810 */ /* 0x000fe20007ffe82c */
[----:B------:R-:W-:Y:S01]  /*17280*/  VIADD R16, R43, 0xfffffe70 ;  /* 0xfffffe702b107836 */ /* 0x000fe20000000000 */
[----:B------:R-:W-:Y:S01]  /*17290*/  ISETP.GE.AND P3, PT, R50, R191, PT ;  /* 0x000000bf3200720c */ /* 0x000fe20003f66270 */
[-C--:B------:R-:W-:Y:S01]  /*172a0*/  FMUL.FTZ R19, R19, R41.reuse ;  /* 0x0000002913137220 */ /* 0x080fe20000410000 */
[----:B------:R-:W-:Y:S01]  /*172b0*/  FSEL R151, R151, -INF , P5 ;  /* 0xff80000097977808 */ /* 0x000fe20002800000 */
[----:B------:R-:W-:Y:S01]  /*172c0*/  FMUL.FTZ R17, R17, R41 ;  /* 0x0000002911117220 */ /* 0x000fe20000410000 */
[----:B------:R-:W-:Y:S01]  /*172d0*/  IABS R18, R18 ;  /* 0x0000001200127213 */ /* 0x000fe20000000000 */
[----:B------:R-:W2:Y:S01]  /*172e0*/  MUFU.TANH R49, R49 ;  /* 0x0000003100317308 */ /* 0x000ea20000002400 */
[----:B------:R-:W-:-:S02]  /*172f0*/  FSEL R156, R156, -INF , !P3 ;  /* 0xff8000009c9c7808 */ /* 0x000fc40005800000 */
[----:B------:R-:W-:Y:S02]  /*17300*/  FSEL R151, R151, -INF , !P6 ;  /* 0xff80000097977808 */ /* 0x000fe40007000000 */
[----:B------:R-:W-:Y:S02]  /*17310*/  FSEL R154, R154, -INF , P2 ;  /* 0xff8000009a9a7808 */ /* 0x000fe40001000000 */
[C---:B------:R-:W-:Y:S01]  /*17320*/  ISETP.GE.AND P3, PT, R16.reuse, R193, PT ;  /* 0x000000c11000720c */ /* 0x040fe20003f66270 */
[----:B------:R-:W3:Y:S01]  /*17330*/  MUFU.TANH R19, R19 ;  /* 0x0000001300137308 */ /* 0x000ee20000002400 */
[C---:B------:R-:W-:Y:S01]  /*17340*/  ISETP.GE.AND P5, PT, R16.reuse, R190, PT ;  /* 0x000000be1000720c */ /* 0x040fe20003fa6270 */
[----:B------:R-:W-:Y:S05]  /*17350*/  HMMA.16816.F32 R24, R4, R22, R24 ;  /* 0x000000160418723c */ /* 0x000fea0000001818 */
[----:B------:R-:W-:-:S02]  /*17360*/  ISETP.GE.AND P6, PT, R16, R191, PT ;  /* 0x000000bf1000720c */ /* 0x000fc40003fc6270 */
[----:B------:R-:W-:Y:S02]  /*17370*/  ISETP.GE.AND P2, PT, R16, R192, PT ;  /* 0x000000c01000720c */ /* 0x000fe40003f46270 */
[----:B------:R-:W-:Y:S01]  /*17380*/  I2FP.F32.S32 R16, R18 ;  /* 0x0000001200107245 */ /* 0x000fe20000201400 */
[----:B------:R-:W4:Y:S01]  /*17390*/  MUFU.TANH R17, R17 ;  /* 0x0000001100117308 */ /* 0x000f220000002400 */
[----:B------:R-:W-:Y:S01]  /*173a0*/  IADD3 R52, PT, PT, R189, 0x18f, -R44 ;  /* 0x0000018fbd347810 */ /* 0x000fe20007ffe82c */
[----:B--2---:R-:W-:Y:S01]  /*173b0*/  FFMA.FTZ R152, -R188, R152, R49 ;  /* 0x00000098bc987223 */ /* 0x004fe20000010131 */
[----:B------:R-:W-:Y:S01]  /*173c0*/  FSEL R154, R154, -INF , !P4 ;  /* 0xff8000009a9a7808 */ /* 0x000fe20006000000 */
[----:B------:R-:W-:Y:S01]  /*173d0*/  FFMA.FTZ R127, -R188, R16, R21 ;  /* 0x00000010bc7f7223 */ /* 0x000fe20000010115 */
[----:B------:R-:W-:Y:S01]  /*173e0*/  IABS R52, R52 ;  /* 0x0000003400347213 */ /* 0x000fe20000000000 */
[----:B------:R-:W2:Y:S01]  /*173f0*/  LDSM.16.M88.4 R20, [R47+0x3000] ;  /* 0x003000002f14783b */ /* 0x000ea20000000200 */
[----:B------:R-:W-:Y:S01]  /*17400*/  VIADD R16, R43, 0xfffffe71 ;  /* 0xfffffe712b107836 */ /* 0x000fe20000000000 */
[----:B------:R-:W-:-:S02]  /*17410*/  FSEL R152, R152, -INF , P2 ;  /* 0xff80000098987808 */ /* 0x000fc40001000000 */
[----:B------:R-:W-:Y:S01]  /*17420*/  FSEL R127, R127, -INF , P3 ;  /* 0xff8000007f7f7808 */ /* 0x000fe20001800000 */
[----:B---3--:R-:W-:Y:S01]  /*17430*/  FFMA.FTZ R150, -R188, R150, R19 ;  /* 0x00000096bc967223 */ /* 0x008fe20000010113 */
[----:B------:R-:W-:Y:S01]  /*17440*/  I2FP.F32.S32 R52, R52 ;  /* 0x0000003400347245 */ /* 0x000fe20000201400 */
[-C--:B------:R-:W-:Y:S01]  /*17450*/  FMUL.FTZ R51, R24, R41.reuse ;  /* 0x0000002918337220 */ /* 0x080fe20000410000 */
[----:B------:R-:W-:Y:S01]  /*17460*/  FSEL R127, R127, -INF , !P5 ;  /* 0xff8000007f7f7808 */ /* 0x000fe20006800000 */
[----:B------:R-:W-:Y:S01]  /*17470*/  FMUL.FTZ R49, R26, R41 ;  /* 0x000000291a317220 */ /* 0x000fe20000410000 */
[C---:B------:R-:W-:Y:S01]  /*17480*/  ISETP.GE.AND P4, PT, R16.reuse, R193, PT ;  /* 0x000000c11000720c */ /* 0x040fe20003f86270 */
[----:B------:R-:W-:Y:S01]  /*17490*/  VIADD R26, R43, 0xfffffe78 ;  /* 0xfffffe782b1a7836 */ /* 0x000fe20000000000 */
[----:B------:R-:W-:Y:S01]  /*174a0*/  ISETP.GE.AND P3, PT, R16, R190, PT ;  /* 0x000000be1000720c */ /* 0x000fe20003f66270 */
        /* <DEDUP_REMOVED lines=21> */
[----:B------:R-:W3:Y:S01]  /*17600*/  MUFU.TANH R121, R25 ;  /* 0x0000001900797308 */ /* 0x000ee20000002400 */
[----:B--2---:R-:W-:Y:S05]  /*17610*/  HMMA.16816.F32 R16, R4, R20, R16 ;  /* 0x000000140410723c */ /* 0x004fea0000001810 */
[----:B------:R-:W-:Y:S01]  /*17620*/  IADD3 R20, PT, PT, R45, 0x187, -R44 ;  /* 0x000001872d147810 */ /* 0x000fe20007ffe82c */
[----:B-1----:R-:W-:Y:S01]  /*17630*/  FFMA.FTZ R12, -R188, R12, R49 ;  /* 0x0000000cbc0c7223 */ /* 0x002fe20000010131 */
[----:B------:R-:W-:Y:S01]  /*17640*/  FSEL R150, R150, -INF , P2 ;  /* 0xff80000096967808 */ /* 0x000fe20001000000 */
        /* <DEDUP_REMOVED lines=50> */
[----:B---3--:R-:W-:Y:S01]  /*17970*/  FFMA.FTZ R122, -R188, R122, R19 ;  /* 0x0000007abc7a7223 */ /* 0x008fe20000010113 */
[----:B------:R-:W-:Y:S01]  /*17980*/  IABS R16, R16 ;  /* 0x0000001000107213 */ /* 0x000fe20000000000 */
[-C--:B------:R-:W-:Y:S01]  /*17990*/  FMUL.FTZ R49, R14, R41.reuse ;  /* 0x000000290e317220 */ /* 0x080fe20000410000 */
[----:B------:R-:W-:Y:S01]  /*179a0*/  FSEL R117, R117, -INF , P3 ;  /* 0xff80000075757808 */ /* 0x000fe20001800000 */
[-C--:B------:R-:W-:Y:S01]  /*179b0*/  FMUL.FTZ R15, R15, R41.reuse ;  /* 0x000000290f0f7220 */ /* 0x080fe20000410000 */
[----:B------:R-:W-:Y:S01]  /*179c0*/  I2FP.F32.S32 R16, R16 ;  /* 0x0000001000107245 */ /* 0x000fe20000201400 */
[----:B------:R-:W-:Y:S01]  /*179d0*/  FMUL.FTZ R111, R13, R41 ;  /* 0x000000290d6f7220 */ /* 0x000fe20000410000 */
[----:B------:R-:W-:Y:S01]  /*179e0*/  FSEL R117, R117, -INF , !P5 ;  /* 0xff80000075757808 */ /* 0x000fe20006800000 */
[----:B------:R-:W3:Y:S01]  /*179f0*/  MUFU.TANH R49, R49 ;  /* 0x0000003100317308 */ /* 0x000ee20000002400 */
        /* <DEDUP_REMOVED lines=14> */
[----:B--2---:R-:W-:Y:S03]  /*17ae0*/  HMMA.16816.F32 R16, R8, R24, RZ ;  /* 0x000000180810723c */ /* 0x004fe600000018ff */
        /* <DEDUP_REMOVED lines=8> */
[----:B---3--:R-:W-:Y:S01]  /*17b70*/  FFMA.FTZ R12, -R188, R12, R49 ;  /* 0x0000000cbc0c7223 */ /* 0x008fe20000010131 */
        /* <DEDUP_REMOVED lines=272> */
[----:B------:R-:W-:Y:S01]  /*18c80*/  MUFU.TANH R59, R59 ;  /* 0x0000003b003b7308 */ /* 0x000fe20000002400 */
[----:B------:R-:W-:Y:S01]  /*18c90*/  ISETP.GE.AND P4, PT, R21, R191, PT ;  /* 0x000000bf1500720c */ /* 0x000fe20003f86270 */
[-C--:B------:R-:W-:Y:S01]  /*18ca0*/  FMUL.FTZ R19, R19, R41.reuse ;  /* 0x0000002913137220 */ /* 0x080fe20000410000 */
[----:B------:R-:W-:Y:S01]  /*18cb0*/  ISETP.GE.AND P2, PT, R21, R192, PT ;  /* 0x000000c01500720c */ /* 0x000fe20003f46270 */
[----:B------:R-:W-:Y:S01]  /*18cc0*/  FMUL.FTZ R51, R17, R41 ;  /* 0x0000002911337220 */ /* 0x000fe20000410000 */
[----:B------:R-:W-:Y:S01]  /*18cd0*/  I2FP.F32.S32 R20, R26 ;  /* 0x0000001a00147245 */ /* 0x000fe20000201400 */
[----:B------:R-:W-:Y:S01]  /*18ce0*/  VIADD R17, R43, 0xfffffec1 ;  /* 0xfffffec12b117836 */ /* 0x000fe20000000000 */
[----:B------:R-:W-:Y:S01]  /*18cf0*/  IADD3 R18, PT, PT, R45, 0x140, -R44 ;  /* 0x000001402d127810 */ /* 0x000fe20007ffe82c */
[----:B------:R1:W2:Y:S01]  /*18d00*/  MUFU.TANH R21, R24 ;  /* 0x0000001800157308 */ /* 0x0002a20000002400 */
[----:B------:R-:W-:Y:S01]  /*18d10*/  FSEL R96, R96, -INF , !P3 ;  /* 0xff80000060607808 */ /* 0x000fe20005800000 */
[----:B---3--:R-:W-:Y:S01]  /*18d20*/  FFMA.FTZ R77, -R188, R20, R77 ;  /* 0x00000014bc4d7223 */ /* 0x008fe2000001014d */
[----:B------:R-:W-:-:S02]  /*18d30*/  IABS R18, R18 ;  /* 0x0000001200127213 */ /* 0x000fc40000000000 */
[----:B------:R-:W-:Y:S02]  /*18d40*/  FSEL R60, R60, -INF , P2 ;  /* 0xff8000003c3c7808 */ /* 0x000fe40001000000 */
[----:B------:R-:W-:Y:S01]  /*18d50*/  FSEL R77, R77, -INF , P5 ;  /* 0xff8000004d4d7808 */ /* 0x000fe20002800000 */
[----:B------:R-:W3:Y:S01]  /*18d60*/  MUFU.TANH R19, R19 ;  /* 0x0000001300137308 */ /* 0x000ee20000002400 */
[----:B------:R-:W-:Y:S01]  /*18d70*/  ISETP.GE.AND P3, PT, R16, R193, PT ;  /* 0x000000c11000720c */ /* 0x000fe20003f66270 */
[----:B------:R-:W-:Y:S05]  /*18d80*/  HMMA.16816.F32 R12, R4, R22, R12 ;  /* 0x00000016040c723c */ /* 0x000fea000000180c */
[----:B------:R-:W-:-:S02]  /*18d90*/  FSEL R77, R77, -INF , !P6 ;  /* 0xff8000004d4d7808 */ /* 0x000fc40007000000 */
[C---:B------:R-:W-:Y:S02]  /*18da0*/  ISETP.GE.AND P5, PT, R16.reuse, R190, PT ;  /* 0x000000be1000720c */ /* 0x040fe40003fa6270 */
[C---:B------:R-:W-:Y:S01]  /*18db0*/  ISETP.GE.AND P6, PT, R16.reuse, R191, PT ;  /* 0x000000bf1000720c */ /* 0x040fe20003fc6270 */
[----:B------:R-:W4:Y:S01]  /*18dc0*/  MUFU.TANH R51, R51 ;  /* 0x0000003300337308 */ /* 0x000f220000002400 */
[----:B------:R-:W-:Y:S01]  /*18dd0*/  ISETP.GE.AND P2, PT, R16, R192, PT ;  /* 0x000000c01000720c */ /* 0x000fe20003f46270 */
[----:B-1----:R-:W1:Y:S01]  /*18de0*/  LDSM.16.M88.4 R24, [R48+0x4400] ;  /* 0x004400003018783b */ /* 0x002e620000000200 */
[----:B--2---:R-:W-:Y:S01]  /*18df0*/  FFMA.FTZ R76, -R188, R76, R21 ;  /* 0x0000004cbc4c7223 */ /* 0x004fe20000010115 */
[----:B------:R-:W-:Y:S02]  /*18e00*/  I2FP.F32.S32 R16, R18 ;  /* 0x0000001200107245 */ /* 0x000fe40000201400 */
[----:B------:R-:W2:Y:S01]  /*18e10*/  LDSM.16.M88.4 R20, [R47+0x4400] ;  /* 0x004400002f14783b */ /* 0x000ea20000000200 */
[----:B------:R-:W-:-:S02]  /*18e20*/  FSEL R60, R60, -INF , !P4 ;  /* 0xff8000003c3c7808 */ /* 0x000fc40006000000 */
[C---:B------:R-:W-:Y:S01]  /*18e30*/  FFMA.FTZ R59, -R188.reuse, R16, R59 ;  /* 0x00000010bc3b7223 */ /* 0x040fe2000001013b */
[----:B------:R-:W-:Y:S01]  /*18e40*/  IADD3 R16, PT, PT, R189, 0x13f, -R44 ;  /* 0x0000013fbd107810 */ /* 0x000fe20007ffe82c */
[----:B---3--:R-:W-:Y:S01]  /*18e50*/  FFMA.FTZ R58, -R188, R58, R19 ;  /* 0x0000003abc3a7223 */ /* 0x008fe20000010113 */
[----:B------:R-:W-:Y:S01]  /*18e60*/  FSEL R76, R76, -INF , P3 ;  /* 0xff8000004c4c7808 */ /* 0x000fe20001800000 */
[-C--:B------:R-:W-:Y:S01]  /*18e70*/  FMUL.FTZ R49, R14, R41.reuse ;  /* 0x000000290e317220 */ /* 0x080fe20000410000 */
[----:B------:R-:W-:Y:S01]  /*18e80*/  IABS R16, R16 ;  /* 0x0000001000107213 */ /* 0x000fe20000000000 */
[-C--:B------:R-:W-:Y:S01]  /*18e90*/  FMUL.FTZ R13, R13, R41.reuse ;  /* 0x000000290d0d7220 */ /* 0x080fe20000410000 */
[----:B------:R-:W-:Y:S01]  /*18ea0*/  FSEL R76, R76, -INF , !P5 ;  /* 0xff8000004c4c7808 */ /* 0x000fe20006800000 */
[----:B------:R-:W-:Y:S01]  /*18eb0*/  FMUL.FTZ R15, R15, R41 ;  /* 0x000000290f0f7220 */ /* 0x000fe20000410000 */
[----:B------:R-:W-:Y:S01]  /*18ec0*/  I2FP.F32.S32 R16, R16 ;  /* 0x0000001000107245 */ /* 0x000fe20000201400 */
[----:B------:R-:W3:Y:S01]  /*18ed0*/  MUFU.TANH R49, R49 ;  /* 0x0000003100317308 */ /* 0x000ee20000002400 */
[----:B------:R-:W-:-:S02]  /*18ee0*/  FSEL R59, R59, -INF , P2 ;  /* 0xff8000003b3b7808 */ /* 0x000fc40001000000 */
[C---:B------:R-:W-:Y:S01]  /*18ef0*/  ISETP.GE.AND P4, PT, R17.reuse, R193, PT ;  /* 0x000000c11100720c */ /* 0x040fe20003f86270 */
[----:B----4-:R-:W-:Y:S01]  /*18f00*/  FFMA.FTZ R51, -R188, R16, R51 ;  /* 0x00000010bc337223 */ /* 0x010fe20000010133 */
[C---:B------:R-:W-:Y:S02]  /*18f10*/  ISETP.GE.AND P3, PT, R17.reuse, R190, PT ;  /* 0x000000be1100720c */ /* 0x040fe40003f66270 */
[C---:B------:R-:W-:Y:S01]  /*18f20*/  ISETP.GE.AND P5, PT, R17.reuse, R191, PT ;  /* 0x000000bf1100720c */ /* 0x040fe20003fa6270 */
[----:B------:R-:W-:Y:S01]  /*18f30*/  MUFU.TANH R55, R15 ;  /* 0x0000000f00377308 */ /* 0x000fe20000002400 */
[----:B------:R-:W-:Y:S02]  /*18f40*/  ISETP.GE.AND P2, PT, R17, R192, PT ;  /* 0x000000c01100720c */ /* 0x000fe40003f46270 */
[----:B------:R-:W-:Y:S02]  /*18f50*/  IADD3 R14, PT, PT, R45, 0x138, -R44 ;  /* 0x000001382d0e7810 */ /* 0x000fe40007ffe82c */
[----:B------:R-:W-:-:S02]  /*18f60*/  FSEL R59, R59, -INF , !P6 ;  /* 0xff8000003b3b7808 */ /* 0x000fc40007000000 */
[----:B------:R-:W-:Y:S01]  /*18f70*/  ISETP.GE.AND P6, PT, R50, R193, PT ;  /* 0x000000c13200720c */ /* 0x000fe20003fc6270 */
[----:B------:R-:W-:Y:S01]  /*18f80*/  MUFU.TANH R13, R13 ;  /* 0x0000000d000d7308 */ /* 0x000fe20000002400 */
[----:B------:R-:W-:Y:S02]  /*18f90*/  FSEL R51, R51, -INF , P4 ;  /* 0xff80000033337808 */ /* 0x000fe40002000000 */
[----:B------:R-:W-:Y:S02]  /*18fa0*/  FSEL R58, R58, -INF , P2 ;  /* 0xff8000003a3a7808 */ /* 0x000fe40001000000 */
[----:B------:R-:W-:Y:S01]  /*18fb0*/  ISETP.GE.AND P4, PT, R50, R190, PT ;  /* 0x000000be3200720c */ /* 0x000fe20003f86270 */
[----:B-1----:R-:W-:Y:S03]  /*18fc0*/  HMMA.16816.F32 R16, R8, R24, RZ ;  /* 0x000000180810723c */ /* 0x002fe600000018ff */
[----:B------:R-:W-:Y:S01]  /*18fd0*/  FMUL.FTZ R25, R12, R41 ;  /* 0x000000290c197220 */ /* 0x000fe20000410000 */
[----:B------:R-:W-:-:S02]  /*18fe0*/  IADD3 R24, PT, PT, R189, 0x138, -R44 ;  /* 0x00000138bd187810 */ /* 0x000fc40007ffe82c */
[----:B------:R-:W-:Y:S02]  /*18ff0*/  IABS R12, R14 ;  /* 0x0000000e000c7213 */ /* 0x000fe40000000000 */
[----:B------:R-:W-:Y:S01]  /*19000*/  IABS R14, R24 ;  /* 0x00000018000e7213 */ /* 0x000fe20000000000 */
[----:B------:R-:W1:Y:S01]  /*19010*/  MUFU.TANH R25, R25 ;  /* 0x0000001900197308 */ /* 0x000e620000002400 */
[----:B------:R-:W-:Y:S02]  /*19020*/  I2FP.F32.S32 R12, R12 ;  /* 0x0000000c000c7245 */ /* 0x000fe40000201400 */
[----:B------:R-:W-:Y:S02]  /*19030*/  I2FP.F32.S32 R14, R14 ;  /* 0x0000000e000e7245 */ /* 0x000fe40000201400 */
[----:B------:R-:W-:Y:S01]  /*19040*/  ISETP.GE.AND P2, PT, R50, R192, PT ;  /* 0x000000c03200720c */ /* 0x000fe20003f46270 */
[----:B---3--:R-:W-:Y:S01]  /*19050*/  FFMA.FTZ R12, -R188, R12, R49 ;  /* 0x0000000cbc0c7223 */ /* 0x008fe20000010131 */
[----:B------:R-:W-:-:S02]  /*19060*/  FSEL R58, R58, -INF , !P5 ;  /* 0xff8000003a3a7808 */ /* 0x000fc40006800000 */
[----:B------:R-:W-:Y:S02]  /*19070*/  FSEL R75, R51, -INF , !P3 ;  /* 0xff800000334b7808 */ /* 0x000fe40005800000 */
[----:B------:R-:W-:Y:S01]  /*19080*/  FSEL R56, R12, -INF , P2 ;  /* 0xff8000000c387808 */ /* 0x000fe20001000000 */
[----:B--2---:R-:W-:Y:S05]  /*19090*/  HMMA.16816.F32 R16, R4, R20, R16 ;  /* 0x000000140410723c */ /* 0x004fea0000001810 */
[--C-:B------:R-:W-:Y:S02]  /*190a0*/  IADD3 R20, PT, PT, R45, 0x137, -R44.reuse ;  /* 0x000001372d147810 */ /* 0x100fe40007ffe82c */
[----:B------:R-:W-:Y:S01]  /*190b0*/  IADD3 R21, PT, PT, R189, 0x137, -R44 ;  /* 0x00000137bd157810 */ /* 0x000fe20007ffe82c */
[----:B-1----:R-:W-:Y:S01]  /*190c0*/  FFMA.FTZ R25, -R188, R14, R25 ;  /* 0x0000000ebc197223 */ /* 0x002fe20000010119 */
[----:B------:R-:W-:Y:S01]  /*190d0*/  IABS R20, R20 ;  /* 0x0000001400147213 */ /* 0x000fe20000000000 */
[----:B------:R-:W-:Y:S01]  /*190e0*/  VIADD R14, R43, 0xfffffec9 ;  /* 0xfffffec92b0e7836 */ /* 0x000fe20000000000 */
[----:B------:R-:W-:-:S02]  /*190f0*/  IABS R21, R21 ;  /* 0x0000001500157213 */ /* 0x000fc40000000000 */
[----:B------:R-:W-:Y:S02]  /*19100*/  I2FP.F32.S32 R15, R20 ;  /* 0x00000014000f7245 */ /* 0x000fe40000201400 */
[----:B------:R-:W-:Y:S02]  /*19110*/  FSEL R25, R25, -INF , P6 ;  /* 0xff80000019197808 */ /* 0x000fe40003000000 */
[----:B------:R-:W-:Y:S01]  /*19120*/  I2FP.F32.S32 R20, R21 ;  /* 0x0000001500147245 */ /* 0x000fe20000201400 */
[----:B------:R-:W-:Y:S01]  /*19130*/  FFMA.FTZ R55, -R188, R15, R55 ;  /* 0x0000000fbc377223 */ /* 0x000fe20000010137 */
[----:B------:R-:W-:Y:S02]  /*19140*/  FSEL R74, R25, -INF , !P4 ;  /* 0xff800000194a7808 */ /* 0x000fe40006000000 */
[----:B------:R-:W-:Y:S01]  /*19150*/  ISETP.GE.AND P5, PT, R14, R193, PT ;  /* 0x000000c10e00720c */ /* 0x000fe20003fa6270 */
[----:B------:R-:W-:Y:S01]  /*19160*/  FMUL.FTZ R21, R18, R41 ;  /* 0x0000002912157220 */ /* 0x000fe20000410000 */
[----:B------:R-:W-:Y:S01]  /*19170*/  ISETP.GE.AND P6, PT, R14, R190, PT ;  /* 0x000000be0e00720c */ /* 0x000fe20003fc6270 */
[----:B------:R-:W-:Y:S01]  /*19180*/  FFMA.FTZ R20, -R188, R20, R13 ;  /* 0x00000014bc147223 */ /* 0x000fe2000001010d */
[C---:B------:R-:W-:Y:S01]  /*19190*/  ISETP.GE.AND P4, PT, R14.reuse, R191, PT ;  /* 0x000000bf0e00720c */ /* 0x040fe20003f86270 */
[----:B------:R-:W-:Y:S03]  /*191a0*/  HMMA.16816.F32 R24, R8, R26, RZ ;  /* 0x0000001a0818723c */ /* 0x000fe600000018ff */
[----:B------:R-:W-:Y:S01]  /*191b0*/  ISETP.GE.AND P2, PT, R14, R192, PT ;  /* 0x000000c00e00720c */ /* 0x000fe20003f46270 */
[----:B------:R-:W-:Y:S01]  /*191c0*/  FMUL.FTZ R16, R16, R41 ;  /* 0x0000002910107220 */ /* 0x000fe20000410000 */
[----:B------:R1:W2:Y:S01]  /*191d0*/  LDSM.16.M88.4 R12, [R48+0x4800] ;  /* 0x00480000300c783b */ /* 0x0002a20000000200 */
[----:B------:R-:W3:Y:S01]  /*191e0*/  MUFU.TANH R21, R21 ;  /* 0x0000001500157308 */ /* 0x000ee20000002400 */
[----:B------:R-:W-:Y:S01]  /*191f0*/  ISETP.GE.AND P3, PT, R50, R191, PT ;  /* 0x000000bf3200720c */ /* 0x000fe20003f66270 */
[----:B------:R-:W-:Y:S01]  /*19200*/  VIADD R18, R43, 0xfffffed0 ;  /* 0xfffffed02b127836 */ /* 0x000fe20000000000 */
[--C-:B------:R-:W-:Y:S01]  /*19210*/  IADD3 R50, PT, PT, R45, 0x130, -R44.reuse ;  /* 0x000001302d327810 */ /* 0x100fe20007ffe82c */
[-C--:B------:R-:W-:Y:S01]  /*19220*/  FMUL.FTZ R19, R19, R41.reuse ;  /* 0x0000002913137220 */ /* 0x080fe20000410000 */
[----:B------:R-:W-:Y:S01]  /*19230*/  FSEL R73, R20, -INF , P5 ;  /* 0xff80000014497808 */ /* 0x000fe20002800000 */
[----:B------:R-:W-:Y:S01]  /*19240*/  FMUL.FTZ R17, R17, R41 ;  /* 0x0000002911117220 */ /* 0x000fe20000410000 */
[----:B------:R-:W-:Y:S01]  /*19250*/  IADD3 R49, PT, PT, R189, 0x130, -R44 ;  /* 0x00000130bd317810 */ /* 0x000fe20007ffe82c */
[----:B------:R-:W4:Y:S01]  /*19260*/  MUFU.TANH R16, R16 ;  /* 0x0000001000107308 */ /* 0x000f220000002400 */
[----:B------:R-:W-:-:S02]  /*19270*/  IABS R20, R50 ;  /* 0x0000003200147213 */ /* 0x000fc40000000000 */
[----:B------:R-:W-:Y:S02]  /*19280*/  FSEL R56, R56, -INF , !P3 ;  /* 0xff80000038387808 */ /* 0x000fe40005800000 */
[----:B------:R-:W-:Y:S02]  /*19290*/  FSEL R73, R73, -INF , !P6 ;  /* 0xff80000049497808 */ /* 0x000fe40007000000 */
[----:B------:R-:W-:Y:S01]  /*192a0*/  FSEL R55, R55, -INF , P2 ;  /* 0xff80000037377808 */ /* 0x000fe20001000000 */
[----:B------:R-:W-:Y:S05]  /*192b0*/  HMMA.16816.F32 R24, R4, R22, R24 ;  /* 0x000000160418723c */ /* 0x000fea0000001818 */
[C---:B------:R-:W-:Y:S01]  /*192c0*/  ISETP.GE.AND P3, PT, R18.reuse, R193, PT ;  /* 0x000000c11200720c */ /* 0x040fe20003f66270 */
[----:B------:R5:W2:Y:S01]  /*192d0*/  MUFU.TANH R53, R19 ;  /* 0x0000001300357308 */ /* 0x000aa20000002400 */
[----:B------:R-:W-:-:S02]  /*192e0*/  ISETP.GE.AND P5, PT, R18, R190, PT ;  /* 0x000000be1200720c */ /* 0x000fc40003fa6270 */
[C---:B------:R-:W-:Y:S02]  /*192f0*/  ISETP.GE.AND P6, PT, R18.reuse, R191, PT ;  /* 0x000000bf1200720c */ /* 0x040fe40003fc6270 */
[----:B------:R-:W-:Y:S02]  /*19300*/  ISETP.GE.AND P2, PT, R18, R192, PT ;  /* 0x000000c01200720c */ /* 0x000fe40003f46270 */
[----:B------:R-:W-:Y:S02]  /*19310*/  IABS R49, R49 ;  /* 0x0000003100317213 */ /* 0x000fe40000000000 */
[----:B------:R-:W-:Y:S02]  /*19320*/  I2FP.F32.S32 R18, R20 ;  /* 0x0000001400127245 */ /* 0x000fe40000201400 */
[----:B------:R-:W-:Y:S02]  /*19330*/  I2FP.F32.S32 R49, R49 ;  /* 0x0000003100317245 */ /* 0x000fe40000201400 */
[--C-:B-1----:R-:W-:Y:S01]  /*19340*/  IADD3 R48, PT, PT, R45, 0x12f, -R44.reuse ;  /* 0x0000012f2d307810 */ /* 0x102fe20007ffe82c */
[C---:B---3--:R-:W-:Y:S01]  /*19350*/  FFMA.FTZ R18, -R188.reuse, R18, R21 ;  /* 0x00000012bc127223 */ /* 0x048fe20000010115 */
[----:B------:R-:W-:Y:S01]  /*19360*/  IADD3 R51, PT, PT, R189, 0x12f, -R44 ;  /* 0x0000012fbd337810 */ /* 0x000fe20007ffe82c */
[----:B------:R1:W3:Y:S01]  /*19370*/  LDSM.16.M88.4 R20, [R47+0x4800] ;  /* 0x004800002f14783b */ /* 0x0002e20000000200 */
[----:B----4-:R-:W-:Y:S01]  /*19380*/  FFMA.FTZ R50, -R188, R49, R16 ;  /* 0x00000031bc327223 */ /* 0x010fe20000010110 */
[----:B------:R-:W-:Y:S01]  /*19390*/  IABS R48, R48 ;  /* 0x0000003000307213 */ /* 0x000fe20000000000 */
[----:B------:R4:W4:Y:S01]  /*193a0*/  MUFU.TANH R49, R17 ;  /* 0x0000001100317308 */ /* 0x0009220000002400 */
[----:B------:R-:W-:Y:S01]  /*193b0*/  VIADD R16, R43, 0xfffffed1 ;  /* 0xfffffed12b107836 */ /* 0x000fe20000000000 */
[----:B------:R-:W-:Y:S01]  /*193c0*/  FSEL R55, R55, -INF , !P4 ;  /* 0xff80000037377808 */ /* 0x000fe20006000000 */
[-C--:B------:R-:W-:Y:S01]  /*193d0*/  FMUL.FTZ R25, R25, R41.reuse ;  /* 0x0000002919197220 */ /* 0x080fe20000410000 */
[----:B------:R-:W-:Y:S01]  /*193e0*/  FSEL R50, R50, -INF , P3 ;  /* 0xff80000032327808 */ /* 0x000fe20001800000 */
[-C--:B------:R-:W-:Y:S01]  /*193f0*/  FMUL.FTZ R27, R27, R41.reuse ;  /* 0x000000291b1b7220 */ /* 0x080fe20000410000 */
[----:B-----5:R-:W-:Y:S01]  /*19400*/  I2FP.F32.S32 R19, R48 ;  /* 0x0000003000137245 */ /* 0x020fe20000201400 */
[----:B------:R-:W-:Y:S01]  /*19410*/  FMUL.FTZ R48, R26, R41 ;  /* 0x000000291a307220 */ /* 0x000fe20000410000 */
[----:B------:R-:W-:Y:S01]  /*19420*/  FSEL R72, R50, -INF , !P5 ;  /* 0xff80000032487808 */ /* 0x000fe20006800000 */
[----:B------:R-:W-:Y:S01]  /*19430*/  VIADD R26, R43, 0xfffffed8 ;  /* 0xfffffed82b1a7836 */ /* 0x000fe20000000000 */
[----:B------:R-:W-:Y:S01]  /*19440*/  FSEL R54, R18, -INF , P2 ;  /* 0xff80000012367808 */ /* 0x000fe20001000000 */
[----:B--2---:R-:W-:Y:S01]  /*19450*/  FFMA.FTZ R53, -R188, R19, R53 ;  /* 0x00000013bc357223 */ /* 0x004fe20000010135 */
[C---:B------:R-:W-:Y:S01]  /*19460*/  ISETP.GE.AND P4, PT, R16.reuse, R193, PT ;  /* 0x000000c11000720c */ /* 0x040fe20003f86270 */
[----:B------:R-:W-:Y:S01]  /*19470*/  MUFU.TANH R27, R27 ;  /* 0x0000001b001b7308 */ /* 0x000fe20000002400 */
[----:B------:R-:W-:Y:S01]  /*19480*/  ISETP.GE.AND P3, PT, R16, R190, PT ;  /* 0x000000be1000720c */ /* 0x000fe20003f66270 */
[----:B------:R-:W-:-:S04]  /*19490*/  DEPBAR.LE SB0, 0x0 ;  /* 0x000080000000791a */ /* 0x000fc80000000000 */
[----:B------:R-:W-:Y:S01]  /*194a0*/  BAR.SYNC.DEFER_BLOCKING 0x0 ;  /* 0x0000000000007b1d */ /* 0x000fe20000010000 */
[----:B-1----:R-:W-:Y:S02]  /*194b0*/  IABS R47, R51 ;  /* 0x00000033002f7213 */ /* 0x002fe40000000000 */
[C---:B------:R-:W-:Y:S02]  /*194c0*/  ISETP.GE.AND P5, PT, R16.reuse, R191, PT ;  /* 0x000000bf1000720c */ /* 0x040fe40003fa6270 */
[----:B------:R-:W-:Y:S02]  /*194d0*/  I2FP.F32.S32 R47, R47 ;  /* 0x0000002f002f7245 */ /* 0x000fe40000201400 */
[----:B------:R-:W-:Y:S02]  /*194e0*/  ISETP.GE.AND P2, PT, R16, R192, PT ;  /* 0x000000c01000720c */ /* 0x000fe40003f46270 */
[----:B----4-:R-:W-:Y:S03]  /*194f0*/  HMMA.16816.F32 R16, R8, R12, RZ ;  /* 0x0000000c0810723c */ /* 0x010fe600000018ff */
[----:B------:R-:W-:Y:S01]  /*19500*/  FFMA.FTZ R47, -R188, R47, R49 ;  /* 0x0000002fbc2f7223 */ /* 0x000fe20000010131 */
[----:B------:R-:W-:Y:S01]  /*19510*/  FMUL.FTZ R49, R24, R41 ;  /* 0x0000002918317220 */ /* 0x000fe20000410000 */
[----:B------:R-:W1:Y:S01]  /*19520*/  MUFU.TANH R13, R48 ;  /* 0x00000030000d7308 */ /* 0x000e620000002400 */
[----:B------:R-:W-:-:S02]  /*19530*/  IADD3 R12, PT, PT, R189, 0x128, -R44 ;  /* 0x00000128bd0c7810 */ /* 0x000fc40007ffe82c */
[----:B------:R-:W-:Y:S02]  /*19540*/  FSEL R71, R47, -INF , P4 ;  /* 0xff8000002f477808 */ /* 0x000fe40002000000 */
[----:B------:R-:W-:Y:S02]  /*19550*/  IADD3 R24, PT, PT, R45, 0x128, -R44 ;  /* 0x000001282d187810 */ /* 0x000fe40007ffe82c */
[----:B------:R-:W-:Y:S01]  /*19560*/  IABS R12, R12 ;  /* 0x0000000c000c7213 */ /* 0x000fe20000000000 */
[----:B------:R-:W2:Y:S01]  /*19570*/  MUFU.TANH R47, R49 ;  /* 0x00000031002f7308 */ /* 0x000ea20000002400 */
[----:B------:R-:W-:Y:S02]  /*19580*/  IABS R24, R24 ;  /* 0x0000001800187213 */ /* 0x000fe40000000000 */
[----:B------:R-:W-:Y:S02]  /*19590*/  FSEL R54, R54, -INF , !P6 ;  /* 0xff80000036367808 */ /* 0x000fe40007000000 */
[----:B------:R-:W-:-:S02]  /*195a0*/  I2FP.F32.S32 R24, R24 ;  /* 0x0000001800187245 */ /* 0x000fc40000201400 */
[----:B------:R-:W-:Y:S01]  /*195b0*/  ISETP.GE.AND P6, PT, R26, R193, PT ;  /* 0x000000c11a00720c */ /* 0x000fe20003fc6270 */
[----:B---3--:R-:W-:Y:S05]  /*195c0*/  HMMA.16816.F32 R16, R4, R20, R16 ;  /* 0x000000140410723c */ /* 0x008fea0000001810 */
[----:B------:R-:W-:Y:S01]  /*195d0*/  I2FP.F32.S32 R20, R12 ;  /* 0x0000000c00147245 */ /* 0x000fe20000201400 */
[----:B-1----:R-:W-:Y:S01]  /*195e0*/  FFMA.FTZ R13, -R188, R24, R13 ;  /* 0x00000018bc0d7223 */ /* 0x002fe2000001010d */
[----:B------:R-:W-:Y:S01]  /*195f0*/  IADD3 R24, PT, PT, R189, 0x127, -R44 ;  /* 0x00000127bd187810 */ /* 0x000fe20007ffe82c */
[----:B------:R-:W-:Y:S01]  /*19600*/  VIADD R12, R43, 0xfffffed9 ;  /* 0xfffffed92b0c7836 */ /* 0x000fe20000000000 */
[----:B------:R-:W-:-:S02]  /*19610*/  FSEL R53, R53, -INF , P2 ;  /* 0xff80000035357808 */ /* 0x000fc40001000000 */
[----:B------:R-:W-:Y:S01]  /*19620*/  IABS R24, R24 ;  /* 0x0000001800187213 */ /* 0x000fe20000000000 */
[----:B--2---:R-:W-:Y:S01]  /*19630*/  FFMA.FTZ R21, -R188, R20, R47 ;  /* 0x00000014bc157223 */ /* 0x004fe2000001012f */
[----:B------:R-:W-:Y:S01]  /*19640*/  IADD3 R20, PT, PT, R45, 0x127, -R44 ;  /* 0x000001272d147810 */ /* 0x000fe20007ffe82c */
[----:B------:R1:W2:Y:S01]  /*19650*/  MUFU.TANH R47, R25 ;  /* 0x00000019002f7308 */ /* 0x0002a20000002400 */
[C---:B------:R-:W-:Y:S02]  /*19660*/  ISETP.GE.AND P4, PT, R26.reuse, R190, PT ;  /* 0x000000be1a00720c */ /* 0x040fe40003f86270 */
[----:B------:R-:W-:Y:S02]  /*19670*/  IABS R20, R20 ;  /* 0x0000001400147213 */ /* 0x000fe40000000000 */
[----:B------:R-:W-:Y:S02]  /*19680*/  ISETP.GE.AND P2, PT, R26, R192, PT ;  /* 0x000000c01a00720c */ /* 0x000fe40003f46270 */
[----:B------:R-:W-:Y:S01]  /*19690*/  FSEL R21, R21, -INF , P6 ;  /* 0xff80000015157808 */ /* 0x000fe20003000000 */
[----:B------:R-:W-:Y:S01]  /*196a0*/  IMAD.MOV.U32 R51, RZ, RZ, R20 ;  /* 0x000000ffff337224 */ /* 0x000fe200078e0014 */
[----:B------:R-:W-:Y:S01]  /*196b0*/  FSEL R53, R53, -INF , !P5 ;  /* 0xff80000035357808 */ /* 0x000fe20006800000 */
[----:B------:R-:W-:Y:S01]  /*196c0*/  IMAD.MOV.U32 R20, RZ, RZ, R24 ;  /* 0x000000ffff147224 */ /* 0x000fe200078e0018 */
[----:B------:R-:W-:Y:S01]  /*196d0*/  FSEL R70, R21, -INF , !P4 ;  /* 0xff80000015467808 */ /* 0x000fe20006000000 */
[-C--:B------:R-:W-:Y:S01]  /*196e0*/  FMUL.FTZ R24, R16, R41.reuse ;  /* 0x0000002910187220 */ /* 0x080fe20000410000 */
[----:B------:R-:W-:Y:S01]  /*196f0*/  FSEL R52, R13, -INF , P2 ;  /* 0xff8000000d347808 */ /* 0x000fe20001000000 */
[----:B------:R-:W-:Y:S01]  /*19700*/  FMUL.FTZ R21, R18, R41 ;  /* 0x0000002912157220 */ /* 0x000fe20000410000 */
[C---:B------:R-:W-:Y:S01]  /*19710*/  ISETP.GE.AND P5, PT, R12.reuse, R193, PT ;  /* 0x000000c10c00720c */ /* 0x040fe20003fa6270 */
[----:B------:R-:W-:Y:S01]  /*19720*/  VIADD R18, R43, 0xfffffee0 ;  /* 0xfffffee02b127836 */ /* 0x000fe20000000000 */
[C---:B------:R-:W-:Y:S01]  /*19730*/  ISETP.GE.AND P6, PT, R12.reuse, R190, PT ;  /* 0x000000be0c00720c */ /* 0x040fe20003fc6270 */
[----:B------:R-:W-:Y:S01]  /*19740*/  FMUL.FTZ R17, R17, R41 ;  /* 0x0000002911117220 */ /* 0x000fe20000410000 */
[C---:B------:R-:W-:Y:S01]  /*19750*/  ISETP.GE.AND P4, PT, R12.reuse, R191, PT ;  /* 0x000000bf0c00720c */ /* 0x040fe20003f86270 */
[----:B------:R-:W-:Y:S01]  /*19760*/  MUFU.TANH R21, R21 ;  /* 0x0000001500157308 */ /* 0x000fe20000002400 */
[----:B------:R-:W-:Y:S01]  /*19770*/  ISETP.GE.AND P2, PT, R12, R192, PT ;  /* 0x000000c00c00720c */ /* 0x000fe20003f46270 */
[----:B------:R-:W-:Y:S01]  /*19780*/  FMUL.FTZ R19, R19, R41 ;  /* 0x0000002913137220 */ /* 0x000fe20000410000 */
[----:B-1----:R-:W-:Y:S01]  /*19790*/  I2FP.F32.S32 R25, R20 ;  /* 0x0000001400197245 */ /* 0x002fe20000201400 */
[----:B------:R-:W-:Y:S03]  /*197a0*/  HMMA.16816.F32 R12, R8, R14, RZ ;  /* 0x0000000e080c723c */ /* 0x000fe600000018ff */
[----:B------:R-:W-:-:S02]  /*197b0*/  I2FP.F32.S32 R51, R51 ;  /* 0x0000003300337245 */ /* 0x000fc40000201400 */
[--C-:B------:R-:W-:Y:S01]  /*197c0*/  IADD3 R16, PT, PT, R189, 0x120, -R44.reuse ;  /* 0x00000120bd107810 */ /* 0x100fe20007ffe82c */
[C---:B--2---:R-:W-:Y:S01]  /*197d0*/  FFMA.FTZ R25, -R188.reuse, R25, R47 ;  /* 0x00000019bc197223 */ /* 0x044fe2000001012f */
[----:B------:R-:W-:Y:S01]  /*197e0*/  IADD3 R20, PT, PT, R45, 0x120, -R44 ;  /* 0x000001202d147810 */ /* 0x000fe20007ffe82c */
[----:B------:R-:W-:Y:S01]  /*197f0*/  FFMA.FTZ R51, -R188, R51, R27 ;  /* 0x00000033bc337223 */ /* 0x000fe2000001011b */
[----:B------:R-:W-:Y:S01]  /*19800*/  IABS R16, R16 ;  /* 0x0000001000107213 */ /* 0x000fe20000000000 */
[----:B------:R-:W-:Y:S01]  /*19810*/  MUFU.TANH R17, R17 ;  /* 0x0000001100117308 */ /* 0x000fe20000002400 */
[----:B------:R-:W-:Y:S01]  /*19820*/  FSEL R69, R25, -INF , P5 ;  /* 0xff80000019457808 */ /* 0x000fe20002800000 */
[----:B------:R-:W-:Y:S01]  /*19830*/  HMMA.16816.F32 R8, R8, R36, RZ ;  /* 0x000000240808723c */ /* 0x000fe200000018ff */
[----:B------:R-:W-:Y:S02]  /*19840*/  FSEL R71, R71, -INF , !P3 ;  /* 0xff80000047477808 */ /* 0x000fe40005800000 */
[----:B------:R-:W-:-:S02]  /*19850*/  ISETP.GE.AND P3, PT, R26, R191, PT ;  /* 0x000000bf1a00720c */ /* 0x000fc40003f66270 */
[----:B------:R-:W-:Y:S01]  /*19860*/  IABS R20, R20 ;  /* 0x0000001400147213 */ /* 0x000fe20000000000 */
[----:B------:R-:W1:Y:S01]  /*19870*/  MUFU.TANH R25, R24 ;  /* 0x0000001800197308 */ /* 0x000e620000002400 */
[----:B------:R-:W-:Y:S02]  /*19880*/  I2FP.F32.S32 R16, R16 ;  /* 0x0000001000107245 */ /* 0x000fe40000201400 */
[----:B------:R-:W-:Y:S01]  /*19890*/  FSEL R52, R52, -INF , !P3 ;  /* 0xff80000034347808 */ /* 0x000fe20005800000 */
[----:B------:R-:W-:Y:S05]  /*198a0*/  HMMA.16816.F32 R12, R4, R22, R12 ;  /* 0x00000016040c723c */ /* 0x000fea000000180c */
[----:B------:R-:W-:-:S02]  /*198b0*/  FSEL R69, R69, -INF , !P6 ;  /* 0xff80000045457808 */ /* 0x000fc40007000000 */
[----:B------:R-:W-:Y:S01]  /*198c0*/  FSEL R51, R51, -INF , P2 ;  /* 0xff80000033337808 */ /* 0x000fe20001000000 */
[----:B------:R-:W2:Y:S01]  /*198d0*/  MUFU.TANH R19, R19 ;  /* 0x0000001300137308 */ /* 0x000ea20000002400 */
[C---:B------:R-:W-:Y:S02]  /*198e0*/  ISETP.GE.AND P3, PT, R18.reuse, R193, PT ;  /* 0x000000c11200720c */ /* 0x040fe40003f66270 */
[C---:B------:R-:W-:Y:S02]  /*198f0*/  ISETP.GE.AND P5, PT, R18.reuse, R190, PT ;  /* 0x000000be1200720c */ /* 0x040fe40003fa6270 */
[C---:B------:R-:W-:Y:S01]  /*19900*/  ISETP.GE.AND P6, PT, R18.reuse, R191, PT ;  /* 0x000000bf1200720c */ /* 0x040fe20003fc6270 */
[----:B------:R-:W-:Y:S03]  /*19910*/  HMMA.16816.F32 R8, R4, R32, R8 ;  /* 0x000000200408723c */ /* 0x000fe60000001808 */
[----:B------:R-:W-:Y:S01]  /*19920*/  ISETP.GE.AND P2, PT, R18, R192, PT ;  /* 0x000000c01200720c */ /* 0x000fe20003f46270 */
[----:B------:R-:W-:Y:S01]  /*19930*/  VIADD R4, R43, 0xfffffee9 ;  /* 0xfffffee92b047836 */ /* 0x000fe20000000000 */
[----:B------:R-:W-:Y:S01]  /*19940*/  I2FP.F32.S32 R18, R20 ;  /* 0x0000001400127245 */ /* 0x000fe20000201400 */
[----:B-1----:R-:W-:Y:S01]  /*19950*/  FFMA.FTZ R25, -R188, R16, R25 ;  /* 0x00000010bc197223 */ /* 0x002fe20000010119 */
[----:B------:R-:W-:-:S02]  /*19960*/  IADD3 R20, PT, PT, R189, 0x11f, -R44 ;  /* 0x0000011fbd147810 */ /* 0x000fc40007ffe82c */
[----:B------:R-:W-:Y:S01]  /*19970*/  FSEL R51, R51, -INF , !P4 ;  /* 0xff80000033337808 */ /* 0x000fe20006000000 */
[----:B------:R-:W-:Y:S01]  /*19980*/  FFMA.FTZ R21, -R188, R18, R21 ;  /* 0x00000012bc157223 */ /* 0x000fe20000010115 */
[----:B------:R-:W-:Y:S01]  /*19990*/  VIADD R18, R43, 0xfffffee1 ;  /* 0xfffffee12b127836 */ /* 0x000fe20000000000 */
[----:B------:R-:W-:Y:S01]  /*199a0*/  FSEL R25, R25, -INF , P3 ;  /* 0xff80000019197808 */ /* 0x000fe20001800000 */
[-C--:B------:R-:W-:Y:S01]  /*199b0*/  FMUL.FTZ R13, R13, R41.reuse ;  /* 0x000000290d0d7220 */ /* 0x080fe20000410000 */
[----:B------:R-:W-:Y:S01]  /*199c0*/  IABS R20, R20 ;  /* 0x0000001400147213 */ /* 0x000fe20000000000 */
[----:B------:R-:W-:Y:S01]  /*199d0*/  FMUL.FTZ R15, R15, R41 ;  /* 0x000000290f0f7220 */ /* 0x000fe20000410000 */
[----:B------:R-:W-:Y:S02]  /*199e0*/  FSEL R68, R25, -INF , !P5 ;  /* 0xff80000019447808 */ /* 0x000fe40006800000 */
[----:B------:R-:W-:Y:S01]  /*199f0*/  FSEL R50, R21, -INF , P2 ;  /* 0xff80000015327808 */ /* 0x000fe20001000000 */
[----:B------:R-:W-:Y:S01]  /*19a00*/  MUFU.TANH R13, R13 ;  /* 0x0000000d000d7308 */ /* 0x000fe20000002400 */
[----:B------:R-:W-:Y:S01]  /*19a10*/  ISETP.GE.AND P4, PT, R18, R193, PT ;  /* 0x000000c11200720c */ /* 0x000fe20003f86270 */
[-C--:B------:R-:W-:Y:S01]  /*19a20*/  FMUL.FTZ R8, R8, R41.reuse ;  /* 0x0000002908087220 */ /* 0x080fe20000410000 */
[----:B------:R-:W-:Y:S01]  /*19a30*/  ISETP.GE.AND P3, PT, R18, R190, PT ;  /* 0x000000be1200720c */ /* 0x000fe20003f66270 */
[----:B------:R-:W-:Y:S01]  /*19a40*/  FMUL.FTZ R10, R10, R41 ;  /* 0x000000290a0a7220 */ /* 0x000fe20000410000 */
[C---:B------:R-:W-:Y:S01]  /*19a50*/  ISETP.GE.AND P5, PT, R18.reuse, R191, PT ;  /* 0x000000bf1200720c */ /* 0x040fe20003fa6270 */
[-C--:B------:R-:W-:Y:S01]  /*19a60*/  FMUL.FTZ R9, R9, R41.reuse ;  /* 0x0000002909097220 */ /* 0x080fe20000410000 */
[----:B------:R-:W-:Y:S01]  /*19a70*/  ISETP.GE.AND P2, PT, R18, R192, PT ;  /* 0x000000c01200720c */ /* 0x000fe20003f46270 */
[-C--:B------:R-:W-:Y:S01]  /*19a80*/  FMUL.FTZ R18, R14, R41.reuse ;  /* 0x000000290e127220 */ /* 0x080fe20000410000 */
[----:B------:R-:W-:Y:S01]  /*19a90*/  I2FP.F32.S32 R14, R20 ;  /* 0x00000014000e7245 */ /* 0x000fe20000201400 */
[----:B------:R-:W-:Y:S01]  /*19aa0*/  VIADD R20, R43, 0xfffffee8 ;  /* 0xfffffee82b147836 */ /* 0x000fe20000000000 */
[--C-:B------:R-:W-:Y:S01]  /*19ab0*/  IADD3 R16, PT, PT, R45, 0x11f, -R44.reuse ;  /* 0x0000011f2d107810 */ /* 0x100fe20007ffe82c */
[----:B------:R-:W-:Y:S01]  /*19ac0*/  MUFU.TANH R15, R15 ;  /* 0x0000000f000f7308 */ /* 0x000fe20000002400 */
[--C-:B------:R-:W-:Y:S01]  /*19ad0*/  IADD3 R6, PT, PT, R189, 0x117, -R44.reuse ;  /* 0x00000117bd067810 */ /* 0x100fe20007ffe82c */
[----:B------:R-:W-:Y:S01]  /*19ae0*/  FFMA.FTZ R67, -R188, R14, R17 ;  /* 0x0000000ebc437223 */ /* 0x000fe20000010111 */
[-C--:B------:R-:W-:Y:S01]  /*19af0*/  FMUL.FTZ R17, R12, R41.reuse ;  /* 0x000000290c117220 */ /* 0x080fe20000410000 */
[----:B------:R-:W-:Y:S01]  /*19b00*/  IABS R16, R16 ;  /* 0x0000001000107213 */ /* 0x000fe20000000000 */
[----:B------:R-:W-:Y:S01]  /*19b10*/  FMUL.FTZ R11, R11, R41 ;  /* 0x000000290b0b7220 */ /* 0x000fe20000410000 */
[----:B------:R-:W-:-:S02]  /*19b20*/  IADD3 R14, PT, PT, R189, 0x118, -R44 ;  /* 0x00000118bd0e7810 */ /* 0x000fc40007ffe82c */
[----:B------:R-:W-:Y:S01]  /*19b30*/  I2FP.F32.S32 R16, R16 ;  /* 0x0000001000107245 */ /* 0x000fe20000201400 */
[----:B------:R-:W1:Y:S01]  /*19b40*/  MUFU.TANH R17, R17 ;  /* 0x0000001100117308 */ /* 0x000e620000002400 */
[----:B------:R-:W-:Y:S02]  /*19b50*/  IABS R14, R14 ;  /* 0x0000000e000e7213 */ /* 0x000fe40000000000 */
[----:B------:R-:W-:Y:S01]  /*19b60*/  IADD3 R12, PT, PT, R45, 0x118, -R44 ;  /* 0x000001182d0c7810 */ /* 0x000fe20007ffe82c */
[----:B--2---:R-:W-:Y:S01]  /*19b70*/  FFMA.FTZ R16, -R188, R16, R19 ;  /* 0x00000010bc107223 */ /* 0x004fe20000010113 */
[----:B------:R-:W-:Y:S02]  /*19b80*/  I2FP.F32.S32 R14, R14 ;  /* 0x0000000e000e7245 */ /* 0x000fe40000201400 */
[----:B------:R-:W-:Y:S01]  /*19b90*/  IABS R6, R6 ;  /* 0x0000000600067213 */ /* 0x000fe20000000000 */
[----:B------:R-:W2:Y:S01]  /*19ba0*/  MUFU.TANH R19, R18 ;  /* 0x0000001200137308 */ /* 0x000ea20000002400 */
[----:B------:R-:W-:-:S02]  /*19bb0*/  FSEL R50, R50, -INF , !P6 ;  /* 0xff80000032327808 */ /* 0x000fc40007000000 */
[----:B------:R-:W-:Y:S02]  /*19bc0*/  IABS R12, R12 ;  /* 0x0000000c000c7213 */ /* 0x000fe40000000000 */
[----:B------:R-:W-:Y:S02]  /*19bd0*/  ISETP.GE.AND P6, PT, R20, R193, PT ;  /* 0x000000c11400720c */ /* 0x000fe40003fc6270 */
[----:B------:R-:W-:Y:S01]  /*19be0*/  IADD3 R5, PT, PT, R45, 0x117, -R44 ;  /* 0x000001172d057810 */ /* 0x000fe20007ffe82c */
[----:B------:R-:W-:Y:S01]  /*19bf0*/  MUFU.TANH R9, R9 ;  /* 0x0000000900097308 */ /* 0x000fe20000002400 */
[----:B------:R-:W-:Y:S01]  /*19c00*/  I2FP.F32.S32 R6, R6 ;  /* 0x0000000600067245 */ /* 0x000fe20000201400 */
[C---:B-1----:R-:W-:Y:S01]  /*19c10*/  FFMA.FTZ R14, -R188.reuse, R14, R17 ;  /* 0x0000000ebc0e7223 */ /* 0x042fe20000010111 */
[----:B------:R-:W-:Y:S02]  /*19c20*/  FSEL R67, R67, -INF , P4 ;  /* 0xff80000043437808 */ /* 0x000fe40002000000 */
[----:B------:R-:W-:Y:S01]  /*19c30*/  I2FP.F32.S32 R12, R12 ;  /* 0x0000000c000c7245 */ /* 0x000fe20000201400 */
[----:B------:R-:W-:Y:S01]  /*19c40*/  FFMA.FTZ R6, -R188, R6, R13 ;  /* 0x00000006bc067223 */ /* 0x000fe2000001010d */
[----:B------:R-:W-:Y:S01]  /*19c50*/  ISETP.GE.AND P4, PT, R20, R190, PT ;  /* 0x000000be1400720c */ /* 0x000fe20003f86270 */
[----:B------:R1:W3:Y:S01]  /*19c60*/  MUFU.TANH R13, R8 ;  /* 0x00000008000d7308 */ /* 0x0002e20000002400 */
[----:B------:R-:W-:Y:S01]  /*19c70*/  FSEL R14, R14, -INF , P6 ;  /* 0xff8000000e0e7808 */ /* 0x000fe20003000000 */
[----:B--2---:R-:W-:Y:S01]  /*19c80*/  FFMA.FTZ R12, -R188, R12, R19 ;  /* 0x0000000cbc0c7223 */ /* 0x004fe20000010113 */
[----:B------:R-:W-:-:S02]  /*19c90*/  IABS R5, R5 ;  /* 0x0000000500057213 */ /* 0x000fc40000000000 */
[----:B------:R-:W-:Y:S02]  /*19ca0*/  FSEL R49, R16, -INF , P2 ;  /* 0xff80000010317808 */ /* 0x000fe40001000000 */
[----:B------:R-:W-:Y:S01]  /*19cb0*/  FSEL R66, R14, -INF , !P4 ;  /* 0xff8000000e427808 */ /* 0x000fe20006000000 */
[----:B------:R-:W-:Y:S01]  /*19cc0*/  MUFU.TANH R11, R11 ;  /* 0x0000000b000b7308 */ /* 0x000fe20000002400 */
[----:B------:R-:W-:Y:S02]  /*19cd0*/  ISETP.GE.AND P2, PT, R20, R192, PT ;  /* 0x000000c01400720c */ /* 0x000fe40003f46270 */
[----:B------:R-:W-:Y:S02]  /*19ce0*/  I2FP.F32.S32 R14, R5 ;  /* 0x00000005000e7245 */ /* 0x000fe40000201400 */
[----:B------:R-:W-:Y:S02]  /*19cf0*/  FSEL R49, R49, -INF , !P5 ;  /* 0xff80000031317808 */ /* 0x000fe40006800000 */
[----:B------:R-:W-:Y:S01]  /*19d00*/  ISETP.GE.AND P5, PT, R4, R193, PT ;  /* 0x000000c10400720c */ /* 0x000fe20003fa6270 */
[----:B------:R-:W-:Y:S01]  /*19d10*/  FFMA.FTZ R14, -R188, R14, R15 ;  /* 0x0000000ebc0e7223 */ /* 0x000fe2000001010f */
[----:B------:R-:W-:Y:S01]  /*19d20*/  FSEL R12, R12, -INF , P2 ;  /* 0xff8000000c0c7808 */ /* 0x000fe20001000000 */
[----:B------:R-:W2:Y:S01]  /*19d30*/  MUFU.TANH R5, R10 ;  /* 0x0000000a00057308 */ /* 0x000ea20000002400 */
[----:B------:R-:W-:-:S02]  /*19d40*/  IADD3 R7, PT, PT, R189, 0x110, -R44 ;  /* 0x00000110bd077810 */ /* 0x000fc40007ffe82c */
[----:B------:R-:W-:Y:S02]  /*19d50*/  FSEL R67, R67, -INF , !P3 ;  /* 0xff80000043437808 */ /* 0x000fe40005800000 */
[C---:B------:R-:W-:Y:S02]  /*19d60*/  ISETP.GE.AND P6, PT, R4.reuse, R190, PT ;  /* 0x000000be0400720c */ /* 0x040fe40003fc6270 */
[CC--:B------:R-:W-:Y:S02]  /*19d70*/  ISETP.GE.AND P4, PT, R4.reuse, R191.reuse, PT ;  /* 0x000000bf0400720c */ /* 0x0c0fe40003f86270 */
[----:B------:R-:W-:Y:S01]  /*19d80*/  ISETP.GE.AND P2, PT, R4, R192, PT ;  /* 0x000000c00400720c */ /* 0x000fe20003f46270 */
[----:B------:R-:W-:Y:S01]  /*19d90*/  VIADD R4, R43, 0xfffffef0 ;  /* 0xfffffef02b047836 */ /* 0x000fe20000000000 */
[----:B------:R-:W-:Y:S02]  /*19da0*/  ISETP.GE.AND P3, PT, R20, R191, PT ;  /* 0x000000bf1400720c */ /* 0x000fe40003f66270 */
[----:B------:R-:W-:-:S02]  /*19db0*/  FSEL R65, R6, -INF , P5 ;  /* 0xff80000006417808 */ /* 0x000fc40002800000 */
[----:B------:R-:W-:Y:S02]  /*19dc0*/  IABS R7, R7 ;  /* 0x0000000700077213 */ /* 0x000fe40000000000 */
[----:B------:R-:W-:Y:S02]  /*19dd0*/  FSEL R48, R12, -INF , !P3 ;  /* 0xff8000000c307808 */ /* 0x000fe40005800000 */
[----:B------:R-:W-:Y:S02]  /*19de0*/  FSEL R65, R65, -INF , !P6 ;  /* 0xff80000041417808 */ /* 0x000fe40007000000 */
[----:B------:R-:W-:Y:S02]  /*19df0*/  FSEL R14, R14, -INF , P2 ;  /* 0xff8000000e0e7808 */ /* 0x000fe40001000000 */
[C---:B------:R-:W-:Y:S02]  /*19e00*/  ISETP.GE.AND P3, PT, R4.reuse, R193, PT ;  /* 0x000000c10400720c */ /* 0x040fe40003f66270 */
[----:B------:R-:W-:-:S02]  /*19e10*/  ISETP.GE.AND P5, PT, R4, R190, PT ;  /* 0x000000be0400720c */ /* 0x000fc40003fa6270 */
[C---:B------:R-:W-:Y:S02]  /*19e20*/  ISETP.GE.AND P6, PT, R4.reuse, R191, PT ;  /* 0x000000bf0400720c */ /* 0x040fe40003fc6270 */
[----:B------:R-:W-:Y:S02]  /*19e30*/  ISETP.GE.AND P2, PT, R4, R192, PT ;  /* 0x000000c00400720c */ /* 0x000fe40003f46270 */
[----:B------:R-:W-:Y:S02]  /*19e40*/  I2FP.F32.S32 R4, R7 ;  /* 0x0000000700047245 */ /* 0x000fe40000201400 */
[--C-:B------:R-:W-:Y:S01]  /*19e50*/  IADD3 R6, PT, PT, R45, 0x110, -R44.reuse ;  /* 0x000001102d067810 */ /* 0x100fe20007ffe82c */
[----:B------:R-:W-:Y:S01]  /*19e60*/  MUFU.TANH R7, R30 ;  /* 0x0000001e00077308 */ /* 0x000fe20000002400 */
[----:B-1----:R-:W-:Y:S01]  /*19e70*/  IADD3 R8, PT, PT, R189, 0x10f, -R44 ;  /* 0x0000010fbd087810 */ /* 0x002fe20007ffe82c */
[----:B---3--:R-:W-:Y:S01]  /*19e80*/  FFMA.FTZ R13, -R188, R4, R13 ;  /* 0x00000004bc0d7223 */ /* 0x008fe2000001010d */
[----:B------:R-:W-:-:S02]  /*19e90*/  IABS R6, R6 ;  /* 0x0000000600067213 */ /* 0x000fc40000000000 */
[--C-:B------:R-:W-:Y:S02]  /*19ea0*/  IADD3 R4, PT, PT, R45, 0x10f, -R44.reuse ;  /* 0x0000010f2d047810 */ /* 0x100fe40007ffe82c */
[----:B------:R-:W-:Y:S02]  /*19eb0*/  FSEL R13, R13, -INF , P3 ;  /* 0xff8000000d0d7808 */ /* 0x000fe40001800000 */
[----:B------:R-:W-:Y:S02]  /*19ec0*/  I2FP.F32.S32 R6, R6 ;  /* 0x0000000600067245 */ /* 0x000fe40000201400 */
[----:B------:R-:W-:Y:S02]  /*19ed0*/  FSEL R64, R13, -INF , !P5 ;  /* 0xff8000000d407808 */ /* 0x000fe40006800000 */
[----:B------:R-:W1:Y:S01]  /*19ee0*/  MUFU.TANH R13, R28 ;  /* 0x0000001c000d7308 */ /* 0x000e620000002400 */
[--C-:B------:R-:W-:Y:S01]  /*19ef0*/  IADD3 R45, PT, PT, R45, 0x108, -R44.reuse ;  /* 0x000001082d2d7810 */ /* 0x100fe20007ffe82c */
[----:B--2---:R-:W-:Y:S01]  /*19f00*/  FFMA.FTZ R5, -R188, R6, R5 ;  /* 0x00000006bc057223 */ /* 0x004fe20000010105 */
[----:B------:R-:W-:Y:S01]  /*19f10*/  IABS R8, R8 ;  /* 0x0000000800087213 */ /* 0x000fe20000000000 */
[----:B------:R-:W-:Y:S01]  /*19f20*/  VIADD R6, R43, 0xfffffef1 ;  /* 0xfffffef12b067836 */ /* 0x000fe20000000000 */
[----:B------:R-:W-:Y:S01]  /*19f30*/  IADD3 R44, PT, PT, R189, 0x108, -R44 ;  /* 0x00000108bd2c7810 */ /* 0x000fe20007ffe82c */
[----:B------:R-:W-:Y:S01]  /*19f40*/  VIADD R43, R43, 0xfffffef8 ;  /* 0xfffffef82b2b7836 */ /* 0x000fe20000000000 */
[----:B------:R-:W-:-:S02]  /*19f50*/  I2FP.F32.S32 R8, R8 ;  /* 0x0000000800087245 */ /* 0x000fc40000201400 */
[----:B------:R-:W-:Y:S02]  /*19f60*/  IABS R44, R44 ;  /* 0x0000002c002c7213 */ /* 0x000fe40000000000 */
[----:B------:R-:W-:Y:S01]  /*19f70*/  FSEL R47, R14, -INF , !P4 ;  /* 0xff8000000e2f7808 */ /* 0x000fe20006000000 */
[----:B------:R-:W-:Y:S01]  /*19f80*/  FFMA.FTZ R8, -R188, R8, R9 ;  /* 0x00000008bc087223 */ /* 0x000fe20000010109 */
[----:B------:R-:W-:Y:S02]  /*19f90*/  I2FP.F32.S32 R44, R44 ;  /* 0x0000002c002c7245 */ /* 0x000fe40000201400 */
[----:B------:R-:W-:Y:S02]  /*19fa0*/  ISETP.GE.AND P4, PT, R6, R193, PT ;  /* 0x000000c10600720c */ /* 0x000fe40003f86270 */
[----:B------:R-:W-:Y:S01]  /*19fb0*/  IABS R4, R4 ;  /* 0x0000000400047213 */ /* 0x000fe20000000000 */
[----:B-1----:R-:W-:Y:S01]  /*19fc0*/  FFMA.FTZ R13, -R188, R44, R13 ;  /* 0x0000002cbc0d7223 */ /* 0x002fe2000001010d */
[----:B------:R-:W-:-:S02]  /*19fd0*/  FSEL R8, R8, -INF , P4 ;  /* 0xff80000008087808 */ /* 0x000fc40002000000 */
[----:B------:R-:W-:Y:S02]  /*19fe0*/  ISETP.GE.AND P4, PT, R43, R193, PT ;  /* 0x000000c12b00720c */ /* 0x000fe40003f86270 */
[----:B------:R-:W-:Y:S02]  /*19ff0*/  I2FP.F32.S32 R4, R4 ;  /* 0x0000000400047245 */ /* 0x000fe40000201400 */
[----:B------:R-:W-:Y:S02]  /*1a000*/  IABS R45, R45 ;  /* 0x0000002d002d7213 */ /* 0x000fe40000000000 */
[----:B------:R-:W-:Y:S01]  /*1a010*/  FSEL R13, R13, -INF , P4 ;  /* 0xff8000000d0d7808 */ /* 0x000fe20002000000 */
[----:B------:R-:W-:Y:S01]  /*1a020*/  FFMA.FTZ R4, -R188, R4, R11 ;  /* 0x00000004bc047223 */ /* 0x000fe2000001010b */
[----:B------:R-:W-:Y:S02]  /*1a030*/  ISETP.GT.AND P4, PT, R3, R174, PT ;  /* 0x000000ae0300720c */ /* 0x000fe40003f84270 */
[----:B------:R-:W-:-:S02]  /*1a040*/  I2FP.F32.S32 R10, R45 ;  /* 0x0000002d000a7245 */ /* 0x000fc40000201400 */
[----:B------:R-:W-:Y:S02]  /*1a050*/  FSEL R5, R5, -INF , P2 ;  /* 0xff80000005057808 */ /* 0x000fe40001000000 */
[----:B------:R-:W-:Y:S01]  /*1a060*/  ISETP.GE.AND P2, PT, R6, R192, PT ;  /* 0x000000c00600720c */ /* 0x000fe20003f46270 */
[----:B------:R-:W-:Y:S01]  /*1a070*/  FFMA.FTZ R7, -R188, R10, R7 ;  /* 0x0000000abc077223 */ /* 0x000fe20000010107 */
[----:B------:R-:W-:Y:S02]  /*1a080*/  ISETP.GE.AND P3, PT, R6, R190, PT ;  /* 0x000000be0600720c */ /* 0x000fe40003f66270 */
[----:B------:R-:W-:Y:S02]  /*1a090*/  FSEL R44, R4, -INF , P2 ;  /* 0xff800000042c7808 */ /* 0x000fe40001000000 */
[----:B------:R-:W-:Y:S02]  /*1a0a0*/  ISETP.GE.AND P2, PT, R43, R192, PT ;  /* 0x000000c02b00720c */ /* 0x000fe40003f46270 */
[----:B------:R-:W-:-:S02]  /*1a0b0*/  FSEL R45, R5, -INF , !P6 ;  /* 0xff800000052d7808 */ /* 0x000fc40007000000 */
[----:B------:R-:W-:Y:S02]  /*1a0c0*/  FSEL R63, R8, -INF , !P3 ;  /* 0xff800000083f7808 */ /* 0x000fe40005800000 */
[-C--:B------:R-:W-:Y:S02]  /*1a0d0*/  ISETP.GE.AND P5, PT, R6, R191.reuse, PT ;  /* 0x000000bf0600720c */ /* 0x080fe40003fa6270 */
[C---:B------:R-:W-:Y:S02]  /*1a0e0*/  ISETP.GE.AND P6, PT, R43.reuse, R190, PT ;  /* 0x000000be2b00720c */ /* 0x040fe40003fc6270 */
[----:B------:R-:W-:Y:S02]  /*1a0f0*/  ISETP.GE.AND P3, PT, R43, R191, PT ;  /* 0x000000bf2b00720c */ /* 0x000fe40003f66270 */
[----:B------:R-:W-:Y:S02]  /*1a100*/  FSEL R7, R7, -INF , P2 ;  /* 0xff80000007077808 */ /* 0x000fe40001000000 */
[----:B------:R-:W-:-:S02]  /*1a110*/  SHF.R.U32.HI R4, RZ, 0x3, R167 ;  /* 0x00000003ff047819 */ /* 0x000fc400000116a7 */
        /* <DEDUP_REMOVED lines=18> */
[----:B-1----:R-:W-:Y:S01]  /*1a240*/  VIADD R14, R14, 0xffffffe ;  /* 0x0ffffffe0e0e7836 */ /* 0x002fe20000000000 */
[----:B------:R-:W-:Y:S02]  /*1a250*/  IABS R7, R11 ;  /* 0x0000000b00077213 */ /* 0x000fe40000000000 */
[----:B------:R-:W-:-:S03]  /*1a260*/  LOP3.LUT R11, R11, R13, RZ, 0x3c, !PT ;  /* 0x0000000d0b0b7212 */ /* 0x000fc600078e3cff */
[----:B------:R-:W1:Y:S02]  /*1a270*/  F2I.FTZ.U32.TRUNC.NTZ R15, R14 ;  /* 0x0000000e000f7305 */ /* 0x000e64000021f000 */
[----:B-1----:R-:W-:Y:S01]  /*1a280*/  IMAD.MOV R12, RZ, RZ, -R15 ;  /* 0x000000ffff0c7224 */ /* 0x002fe200078e0a0f */
[----:B------:R-:W-:-:S03]  /*1a290*/  MOV R14, RZ ;  /* 0x000000ff000e7202 */ /* 0x000fc60000000f00 */
[----:B------:R-:W-:-:S04]  /*1a2a0*/  IMAD R12, R12, R9, RZ ;  /* 0x000000090c0c7224 */ /* 0x000fc800078e02ff */
[----:B------:R-:W-:-:S06]  /*1a2b0*/  IMAD.HI.U32 R12, R15, R12, R14 ;  /* 0x0000000c0f0c7227 */ /* 0x000fcc00078e000e */
[----:B------:R-:W-:-:S04]  /*1a2c0*/  IMAD.HI.U32 R10, R12, R7, RZ ;  /* 0x000000070c0a7227 */ /* 0x000fc800078e00ff */
[----:B------:R-:W-:-:S04]  /*1a2d0*/  IMAD.HI.U32 R12, R12, R5, RZ ;  /* 0x000000050c0c7227 */ /* 0x000fc800078e00ff */
[-C--:B------:R-:W-:Y:S01]  /*1a2e0*/  IMAD R14, R10, R8.reuse, R7 ;  /* 0x000000080a0e7224 */ /* 0x080fe200078e0207 */
[----:B------:R-:W-:Y:S01]  /*1a2f0*/  LOP3.LUT R7, RZ, R13, RZ, 0x33, !PT ;  /* 0x0000000dff077212 */ /* 0x000fe200078e33ff */
        /* <DEDUP_REMOVED lines=8> */
[----:B------:R-:W-:Y:S01]  /*1a380*/  ISETP.GE.U32.AND P6, PT, R8, R9, PT ;  /* 0x000000090800720c */ /* 0x000fe20003fc6070 */
[----:B------:R-:W2:Y:S01]  /*1a390*/  LD.E.64 R14, desc[UR4][R148.64+0x20] ;  /* 0x00002004940e7980 */ /* 0x000ea2000c101b00 */
        /* <DEDUP_REMOVED lines=29> */
.L_x_5596:
        /* <DEDUP_REMOVED lines=8> */
.L_x_5597:
[----:B------:R-:W-:Y:S05]  /*1a5f0*/  BSYNC.RECONVERGENT B0 ;  /* 0x0000000000007941 */ /* 0x000fea0003800200 */
.L_x_5595:
        /* <DEDUP_REMOVED lines=20> */
[----:B------:R2:W-:Y:S01]  /*1a740*/  @!P0 LDGSTS.E.BYPASS.LTC128B.128 [R40+0x1800], desc[UR4][R8.64] ;  /* 0x0180000008288fae */ /* 0x0005e2000b981a04 */
[----:B------:R-:W-:Y:S01]  /*1a750*/  IADD3 R10, P2, PT, R12, R5, RZ ;  /* 0x000000050c0a7210 */ /* 0x000fe20007f5e0ff */
[----:B------:R-:W-:-:S02]  /*1a760*/  IMAD.X R13, R15, 0x1, R6, P1 ;  /* 0x000000010f0d7824 */ /* 0x000fc400008e0606 */
[----:B------:R-:W-:Y:S01]  /*1a770*/  @!P0 IMAD.X R17, R6, 0x1, R9, P5 ;  /* 0x0000000106118824 */ /* 0x000fe200028e0609 */
[----:B------:R2:W-:Y:S01]  /*1a780*/  @P0 STS.128 [R40+0x1800], RZ ;  /* 0x001800ff28000388 */ /* 0x0005e20000000c00 */
[----:B------:R-:W-:-:S03]  /*1a790*/  IMAD.X R11, R13, 0x1, R6, P2 ;  /* 0x000000010d0b7824 */ /* 0x000fc600010e0606 */
        /* <DEDUP_REMOVED lines=35> */
.L_x_5594:
[----:B------:R-:W-:Y:S05]  /*1a9d0*/  BSYNC.RECONVERGENT B1 ;  /* 0x0000000000017941 */ /* 0x000fea0003800200 */
.L_x_5593:
[----:B------:R-:W3:Y:S01]  /*1a9e0*/  LD.E R85, desc[UR4][R148.64+0xdc] ;  /* 0x0000dc0494557980 */ /* 0x000ee2000c101900 */
[----:B------:R-:W-:Y:S02]  /*1a9f0*/  FMNMX3.FTZ R5, R0, R90, R86, !PT ;  /* 0x0000005a00057276 */ /* 0x000fe40007810056 */
[----:B------:R-:W-:Y:S01]  /*1aa00*/  FMNMX3.FTZ R6, R2, R217, R93, !PT ;  /* 0x000000d902067276 */ /* 0x000fe2000781005d */
[----:B------:R-:W1:Y:S01]  /*1aa10*/  S2R R7, SR_TID.X ;  /* 0x0000000000077919 */ /* 0x000e620000002100 */
        /* <DEDUP_REMOVED lines=43> */
[----:B--2---:R-:W-:Y:S02]  /*1acd0*/  FMNMX3.FTZ R11, R6, R91, R79, !PT ;  /* 0x0000005b060b7276 */ /* 0x004fe4000781004f */
        /* <DEDUP_REMOVED lines=19> */
[----:B------:R-:W2:Y:S03]  /*1ae10*/  SHFL.BFLY PT, R9, R8, 0x2, 0x1f ;  /* 0x0c401f0008097f89 */ /* 0x000ea600000e0000 */
[----:B------:R-:W-:Y:S01]  /*1ae20*/  LOP3.LUT R5, R4, 0x100, RZ, 0xc0, !PT ;  /* 0x0000010004057812 */ /* 0x000fe200078ec0ff */
[----:B------:R-:W4:Y:S01]  /*1ae30*/  SHFL.BFLY PT, R6, R11, 0x2, 0x1f ;  /* 0x0c401f000b067f89 */ /* 0x000f2200000e0000 */
[----:B-1----:R-:W-:-:S04]  /*1ae40*/  SHF.L.U32 R4, R7, 0x5, RZ ;  /* 0x0000000507047819 */ /* 0x002fc800000006ff */
[----:B------:R-:W-:-:S04]  /*1ae50*/  LOP3.LUT R5, R5, 0x20, R4, 0xf8, !PT ;  /* 0x0000002005057812 */ /* 0x000fc800078ef804 */
[----:B------:R-:W-:-:S04]  /*1ae60*/  LOP3.LUT R5, R5, R80, RZ, 0xfc, !PT ;  /* 0x0000005005057212 */ /* 0x000fc800078efcff */
[----:B------:R-:W-:-:S05]  /*1ae70*/  LEA R87, R5, UR6, 0x1 ;  /* 0x0000000605577c11 */ /* 0x000fca000f8e08ff */
[----:B------:R-:W-:Y:S01]  /*1ae80*/  LDSM.16.MT88.4 R16, [R87+0x5000] ;  /* 0x005000005710783b */ /* 0x000fe20000004200 */
[----:B--2---:R-:W-:-:S03]  /*1ae90*/  FMNMX.FTZ R9, R8, R9, !PT ;  /* 0x0000000908097209 */ /* 0x004fc60007810000 */
[----:B------:R-:W-:Y:S01]  /*1aea0*/  LDSM.16.MT88.4 R20, [R87+0x5400] ;  /* 0x005400005714783b */ /* 0x000fe20000004200 */
[----:B----4-:R-:W-:-:S03]  /*1aeb0*/  FMNMX.FTZ R6, R11, R6, !PT ;  /* 0x000000060b067209 */ /* 0x010fc60007810000 */
[----:B------:R-:W1:Y:S04]  /*1aec0*/  SHFL.BFLY PT, R40, R9, 0x1, 0x1f ;  /* 0x0c201f0009287f89 */ /* 0x000e6800000e0000 */
[----:B------:R-:W2:Y:S01]  /*1aed0*/  SHFL.BFLY PT, R41, R6, 0x1, 0x1f ;  /* 0x0c201f0006297f89 */ /* 0x000ea200000e0000 */
[----:B-1----:R-:W-:-:S04]  /*1aee0*/  FMNMX.FTZ R40, R9, R40, !PT ;  /* 0x0000002809287209 */ /* 0x002fc80007810000 */
[----:B------:R-:W-:Y:S02]  /*1aef0*/  FSETP.NEU.FTZ.AND P0, PT, R40, -INF , PT ;  /* 0xff8000002800780b */ /* 0x000fe40003f1d000 */
[----:B--2---:R-:W-:Y:S02]  /*1af00*/  FMNMX.FTZ R41, R6, R41, !PT ;  /* 0x0000002906297209 */ /* 0x004fe40007810000 */
[----:B------:R-:W-:Y:S02]  /*1af10*/  FSEL R7, R40, RZ, P0 ;  /* 0x000000ff28077208 */ /* 0x000fe40000000000 */
[----:B------:R-:W-:-:S04]  /*1af20*/  FSETP.NEU.FTZ.AND P1, PT, R41, -INF , PT ;  /* 0xff8000002900780b */ /* 0x000fc80003f3d000 */
[----:B------:R-:W-:-:S05]  /*1af30*/  FSEL R5, R41, RZ, P1 ;  /* 0x000000ff29057208 */ /* 0x000fca0000800000 */
[----:B------:R-:W-:Y:S01]  /*1af40*/  FADD.FTZ R94, R2, -R5 ;  /* 0x80000005025e7221 */ /* 0x000fe20000010000 */
[----:B------:R-:W-:Y:S01]  /*1af50*/  IADD3 R2, PT, PT, R87, 0x5020, RZ ;  /* 0x0000502057027810 */ /* 0x000fe20007ffe0ff */
[C---:B---3--:R-:W-:Y:S01]  /*1af60*/  FMUL.FTZ R83, R85.reuse, R40 ;  /* 0x0000002855537220 */ /* 0x048fe20000410000 */
[C---:B------:R-:W-:Y:S01]  /*1af70*/  FMUL.FTZ R6, R85.reuse, R41 ;  /* 0x0000002955067220 */ /* 0x040fe20000410000 */
[----:B------:R-:W-:-:S03]  /*1af80*/  FMUL.FTZ R94, R85, R94 ;  /* 0x0000005e555e7220 */ /* 0x000fc60000410000 */
[----:B------:R-:W-:Y:S02]  /*1af90*/  FSEL R83, R83, RZ, P0 ;  /* 0x000000ff53537208 */ /* 0x000fe40000000000 */
[----:B------:R-:W-:Y:S01]  /*1afa0*/  ISETP.NE.AND P0, PT, R89, RZ, PT ;  /* 0x000000ff5900720c */ /* 0x000fe20003f05270 */
[----:B------:R-:W1:Y:S02]  /*1afb0*/  MUFU.EX2 R94, R94 ;  /* 0x0000005e005e7308 */ /* 0x000e640000000800 */
[-CC-:B------:R-:W-:Y:S01]  /*1afc0*/  FFMA.FTZ R4, R86, R85.reuse, -R83.reuse ;  /* 0x0000005556047223 */ /* 0x180fe20000010853 */
[-CC-:B------:R-:W-:Y:S01]  /*1afd0*/  FFMA.FTZ R81, R82, R85.reuse, -R83.reuse ;  /* 0x0000005552517223 */ /* 0x180fe20000010853 */
[----:B------:R-:W-:Y:S01]  /*1afe0*/  FSEL R86, R6, RZ, P1 ;  /* 0x000000ff06567208 */ /* 0x000fe20000800000 */
[-CC-:B------:R-:W-:Y:S01]  /*1aff0*/  FFMA.FTZ R80, R84, R85.reuse, -R83.reuse ;  /* 0x0000005554507223 */ /* 0x180fe20000010853 */
[----:B------:R2:W-:Y:S01]  /*1b000*/  MUFU.EX2 R82, R4 ;  /* 0x0000000400527308 */ /* 0x0005e20000000800 */
[-CC-:B------:R-:W-:Y:S01]  /*1b010*/  FFMA.FTZ R90, R90, R85.reuse, -R83.reuse ;  /* 0x000000555a5a7223 */ /* 0x180fe20000010853 */
[-C--:B------:R-:W-:Y:S01]  /*1b020*/  FFMA.FTZ R28, R130, R85.reuse, -R83 ;  /* 0x00000055821c7223 */ /* 0x080fe20000010853 */
[-CC-:B------:R-:W-:Y:S01]  /*1b030*/  FFMA.FTZ R84, R93, R85.reuse, -R86.reuse ;  /* 0x000000555d547223 */ /* 0x180fe20000010856 */
[-CC-:B------:R-:W-:Y:S01]  /*1b040*/  FFMA.FTZ R89, R119, R85.reuse, -R86.reuse ;  /* 0x0000005577597223 */ /* 0x180fe20000010856 */
[-CC-:B------:R-:W-:Y:S01]  /*1b050*/  FFMA.FTZ R217, R217, R85.reuse, -R86.reuse ;  /* 0x00000055d9d97223 */ /* 0x180fe20000010856 */
[-CC-:B------:R-:W-:Y:S01]  /*1b060*/  FFMA.FTZ R131, R131, R85.reuse, -R86.reuse ;  /* 0x0000005583837223 */ /* 0x180fe20000010856 */
[----:B------:R-:W3:Y:S01]  /*1b070*/  MUFU.EX2 R90, R90 ;  /* 0x0000005a005a7308 */ /* 0x000ee20000000800 */
[-C--:B-1----:R-:W-:Y:S01]  /*1b080*/  FMUL.FTZ R24, R136, R94.reuse ;  /* 0x0000005e88187220 */ /* 0x082fe20000410000 */
[-C--:B------:R-:W-:Y:S01]  /*1b090*/  FMUL.FTZ R25, R137, R94.reuse ;  /* 0x0000005e89197220 */ /* 0x080fe20000410000 */
[-CC-:B------:R-:W-:Y:S01]  /*1b0a0*/  FFMA.FTZ R136, R31, R85.reuse, -R86.reuse ;  /* 0x000000551f887223 */ /* 0x180fe20000010856 */
[----:B------:R-:W-:Y:S01]  /*1b0b0*/  MUFU.EX2 R81, R81 ;  /* 0x0000005100517308 */ /* 0x000fe20000000800 */
[-CC-:B------:R-:W-:Y:S01]  /*1b0c0*/  FFMA.FTZ R137, R29, R85.reuse, -R86.reuse ;  /* 0x000000551d897223 */ /* 0x180fe20000010856 */
[-C--:B------:R-:W-:Y:S01]  /*1b0d0*/  FMUL.FTZ R12, R144, R94.reuse ;  /* 0x0000005e900c7220 */ /* 0x080fe20000410000 */
[----:B--2---:R-:W-:Y:S01]  /*1b0e0*/  FADD.FTZ R4, R0, -R7 ;  /* 0x8000000700047221 */ /* 0x004fe20000010000 */
[----:B------:R-:W1:Y:S01]  /*1b0f0*/  MUFU.EX2 R80, R80 ;  /* 0x0000005000507308 */ /* 0x000e620000000800 */
[----:B------:R-:W-:Y:S01]  /*1b100*/  FMUL.FTZ R13, R145, R94 ;  /* 0x0000005e910d7220 */ /* 0x000fe20000410000 */
[-CC-:B------:R-:W-:Y:S01]  /*1b110*/  FFMA.FTZ R119, R88, R85.reuse, -R83.reuse ;  /* 0x0000005558777223 */ /* 0x180fe20000010853 */
[----:B------:R-:W-:Y:S01]  /*1b120*/  FMUL.FTZ R92, R85, R4 ;  /* 0x00000004555c7220 */ /* 0x000fe20000410000 */
[----:B------:R-:W-:Y:S01]  /*1b130*/  IADD3 R4, PT, PT, R87, 0x5000, RZ ;  /* 0x0000500057047810 */ /* 0x000fe20007ffe0ff */
[----:B------:R-:W-:Y:S01]  /*1b140*/  MUFU.EX2 R93, R217 ;  /* 0x000000d9005d7308 */ /* 0x000fe20000000800 */
[----:B---3--:R-:W-:Y:S01]  /*1b150*/  F2FP.F16.F32.PACK_AB R9, R82, R90 ;  /* 0x0000005a5209723e */ /* 0x008fe200000000ff */
[-C--:B------:R-:W-:Y:S01]  /*1b160*/  FMUL.FTZ R140, R140, R94.reuse ;  /* 0x0000005e8c8c7220 */ /* 0x080fe20000410000 */
[----:B------:R-:W-:Y:S01]  /*1b170*/  @P0 IADD3 R2, PT, PT, R4, -0x20, RZ ;  /* 0xffffffe004020810 */ /* 0x000fe20007ffe0ff */
[----:B------:R-:W2:Y:S01]  /*1b180*/  MUFU.EX2 R84, R84 ;  /* 0x0000005400547308 */ /* 0x000ea20000000800 */
[-C--:B------:R-:W-:Y:S01]  /*1b190*/  FMUL.FTZ R141, R141, R94.reuse ;  /* 0x0000005e8d8d7220 */ /* 0x080fe20000410000 */
[-CC-:B------:R-:W-:Y:S01]  /*1b1a0*/  FFMA.FTZ R222, R222, R85.reuse, -R83.reuse ;  /* 0x00000055dede7223 */ /* 0x180fe20000010853 */
[--C-:B------:R-:W-:Y:S01]  /*1b1b0*/  FFMA.FTZ R220, R220, R85, -R83.reuse ;  /* 0x00000055dcdc7223 */ /* 0x100fe20000010853 */
[----:B------:R-:W3:Y:S01]  /*1b1c0*/  LDSM.16.MT88.4 R4, [R2] ;  /* 0x000000000204783b */ /* 0x000ee20000004200 */
[----:B------:R4:W-:Y:S01]  /*1b1d0*/  MUFU.EX2 R0, R131 ;  /* 0x0000008300007308 */ /* 0x0009e20000000800 */
[----:B-1----:R-:W-:Y:S01]  /*1b1e0*/  F2FP.F16.F32.PACK_AB R11, R80, R81 ;  /* 0x00000051500b723e */ /* 0x002fe200000000ff */
[-CC-:B------:R-:W-:Y:S01]  /*1b1f0*/  FFMA.FTZ R35, R35, R85.reuse, -R86.reuse ;  /* 0x0000005523237223 */ /* 0x180fe20000010856 */
[-C--:B------:R-:W-:Y:S01]  /*1b200*/  FMUL.FTZ R132, R132, R94.reuse ;  /* 0x0000005e84847220 */ /* 0x080fe20000410000 */
[----:B------:R-:W1:Y:S01]  /*1b210*/  MUFU.EX2 R89, R89 ;  /* 0x0000005900597308 */ /* 0x000e620000000800 */
[----:B------:R-:W-:Y:S01]  /*1b220*/  FMUL.FTZ R133, R133, R94 ;  /* 0x0000005e85857220 */ /* 0x000fe20000410000 */
[-CC-:B------:R-:W-:Y:S01]  /*1b230*/  FFMA.FTZ R218, R218, R85.reuse, -R83.reuse ;  /* 0x00000055dada7223 */ /* 0x180fe20000010853 */
[--C-:B------:R-:W-:Y:S01]  /*1b240*/  FFMA.FTZ R144, R38, R85, -R83.reuse ;  /* 0x0000005526907223 */ /* 0x100fe20000010853 */
[----:B------:R-:W5:Y:S01]  /*1b250*/  MUFU.EX2 R92, R92 ;  /* 0x0000005c005c7308 */ /* 0x000f620000000800 */
[----:B--2---:R-:W-:Y:S01]  /*1b260*/  F2FP.F16.F32.PACK_AB R8, R84, R93 ;  /* 0x0000005d5408723e */ /* 0x004fe200000000ff */
[-CC-:B------:R-:W-:Y:S01]  /*1b270*/  FFMA.FTZ R145, R210, R85.reuse, -R83.reuse ;  /* 0x00000055d2917223 */ /* 0x180fe20000010853 */
[-CC-:B------:R-:W-:Y:S01]  /*1b280*/  FFMA.FTZ R210, R208, R85.reuse, -R83.reuse ;  /* 0x00000055d0d27223 */ /* 0x180fe20000010853 */
[----:B------:R-:W-:Y:S01]  /*1b290*/  MUFU.EX2 R88, R222 ;  /* 0x000000de00587308 */ /* 0x000fe20000000800 */
[-CC-:B------:R-:W-:Y:S01]  /*1b2a0*/  FFMA.FTZ R206, R206, R85.reuse, -R83.reuse ;  /* 0x00000055cece7223 */ /* 0x180fe20000010853 */
[-CC-:B----4-:R-:W-:Y:S01]  /*1b2b0*/  FFMA.FTZ R131, R129, R85.reuse, -R86.reuse ;  /* 0x0000005581837223 */ /* 0x190fe20000010856 */
[-CC-:B------:R-:W-:Y:S01]  /*1b2c0*/  FFMA.FTZ R198, R198, R85.reuse, -R83.reuse ;  /* 0x00000055c6c67223 */ /* 0x180fe20000010853 */
[----:B------:R2:W-:Y:S01]  /*1b2d0*/  MUFU.EX2 R129, R28 ;  /* 0x0000001c00817308 */ /* 0x0005e20000000800 */
[-CC-:B------:R-:W-:Y:S01]  /*1b2e0*/  FFMA.FTZ R160, R160, R85.reuse, -R83.reuse ;  /* 0x00000055a0a07223 */ /* 0x180fe20000010853 */
[----:B-1----:R-:W-:Y:S01]  /*1b2f0*/  F2FP.F16.F32.PACK_AB R10, R89, R0 ;  /* 0x00000000590a723e */ /* 0x002fe200000000ff */
[-CC-:B------:R-:W-:Y:S01]  /*1b300*/  FFMA.FTZ R156, R156, R85.reuse, -R83.reuse ;  /* 0x000000559c9c7223 */ /* 0x180fe20000010853 */
[----:B------:R-:W1:Y:S01]  /*1b310*/  MUFU.EX2 R119, R119 ;  /* 0x0000007700777308 */ /* 0x000e620000000800 */
[-CC-:B------:R-:W-:Y:S01]  /*1b320*/  FFMA.FTZ R157, R157, R85.reuse, -R86.reuse ;  /* 0x000000559d9d7223 */ /* 0x180fe20000010856 */
[-C--:B-----5:R-:W-:Y:S01]  /*1b330*/  FMUL.FTZ R14, R146, R92.reuse ;  /* 0x0000005c920e7220 */ /* 0x0a0fe20000410000 */
[-C--:B------:R-:W-:Y:S01]  /*1b340*/  FMUL.FTZ R15, R147, R92.reuse ;  /* 0x0000005c930f7220 */ /* 0x080fe20000410000 */
[-C--:B------:R-:W-:Y:S01]  /*1b350*/  FMUL.FTZ R142, R142, R92.reuse ;  /* 0x0000005c8e8e7220 */ /* 0x080fe20000410000 */
[-C--:B------:R-:W-:Y:S01]  /*1b360*/  FMUL.FTZ R143, R143, R92.reuse ;  /* 0x0000005c8f8f7220 */ /* 0x080fe20000410000 */
[-C--:B------:R-:W-:Y:S01]  /*1b370*/  FMUL.FTZ R26, R138, R92.reuse ;  /* 0x0000005c8a1a7220 */ /* 0x080fe20000410000 */
[----:B------:R-:W-:Y:S01]  /*1b380*/  MUFU.EX2 R130, R220 ;  /* 0x000000dc00827308 */ /* 0x000fe20000000800 */
[-C--:B------:R-:W-:Y:S01]  /*1b390*/  FMUL.FTZ R27, R139, R92.reuse ;  /* 0x0000005c8b1b7220 */ /* 0x080fe20000410000 */
[-C--:B------:R-:W-:Y:S01]  /*1b3a0*/  FMUL.FTZ R134, R134, R92.reuse ;  /* 0x0000005c86867220 */ /* 0x080fe20000410000 */
[----:B--2---:R-:W2:Y:S01]  /*1b3b0*/  LDSM.16.MT88.4 R28, [R2+0x400] ;  /* 0x00040000021c783b */ /* 0x004ea20000004200 */
[C---:B------:R-:W-:Y:S01]  /*1b3c0*/  HMMA.16816.F32 R12, R8.reuse, R16, R12 ;  /* 0x00000010080c723c */ /* 0x040fe2000000180c */
[----:B------:R-:W-:Y:S04]  /*1b3d0*/  MUFU.EX2 R131, R131 ;  /* 0x0000008300837308 */ /* 0x000fe80000000800 */
[----:B------:R-:W-:Y:S01]  /*1b3e0*/  FMUL.FTZ R135, R135, R92 ;  /* 0x0000005c87877220 */ /* 0x000fe20000410000 */
[----:B-1----:R-:W-:Y:S01]  /*1b3f0*/  F2FP.F16.F32.PACK_AB R33, R119, R88 ;  /* 0x000000587721723e */ /* 0x002fe200000000ff */
[-CC-:B------:R-:W-:Y:S01]  /*1b400*/  FFMA.FTZ R139, R214, R85.reuse, -R83.reuse ;  /* 0x00000055d68b7223 */ /* 0x180fe20000010853 */
[----:B------:R-:W1:Y:S01]  /*1b410*/  MUFU.EX2 R138, R35 ;  /* 0x00000023008a7308 */ /* 0x000e620000000800 */
[-CC-:B------:R-:W-:Y:S01]  /*1b420*/  FFMA.FTZ R146, R209, R85.reuse, -R86.reuse ;  /* 0x00000055d1927223 */ /* 0x180fe20000010856 */
[-CC-:B------:R-:W-:Y:S01]  /*1b430*/  FFMA.FTZ R147, R207, R85.reuse, -R86.reuse ;  /* 0x00000055cf937223 */ /* 0x180fe20000010856 */
[C---:B------:R-:W-:Y:S01]  /*1b440*/  HMMA.16816.F32 R16, R8.reuse, R18, R140 ;  /* 0x000000120810723c */ /* 0x040fe2000000188c */
[----:B------:R-:W-:Y:S02]  /*1b450*/  MUFU.EX2 R136, R136 ;  /* 0x0000008800887308 */ /* 0x000fe40000000800 */
[-CC-:B------:R-:W-:Y:S01]  /*1b460*/  FFMA.FTZ R140, R215, R85.reuse, -R86.reuse ;  /* 0x00000055d78c7223 */ /* 0x180fe20000010856 */
[-CC-:B------:R-:W-:Y:S01]  /*1b470*/  FFMA.FTZ R141, R213, R85.reuse, -R86.reuse ;  /* 0x00000055d58d7223 */ /* 0x180fe20000010856 */
[-CC-:B------:R-:W-:Y:S01]  /*1b480*/  FFMA.FTZ R142, R211, R85.reuse, -R86.reuse ;  /* 0x00000055d38e7223 */ /* 0x180fe20000010856 */
[----:B------:R-:W4:Y:S01]  /*1b490*/  MUFU.EX2 R137, R137 ;  /* 0x0000008900897308 */ /* 0x000f220000000800 */
[-CC-:B------:R-:W-:Y:S01]  /*1b4a0*/  FFMA.FTZ R143, R39, R85.reuse, -R86.reuse ;  /* 0x00000055278f7223 */ /* 0x180fe20000010856 */
[-CC-:B------:R-:W-:Y:S01]  /*1b4b0*/  FFMA.FTZ R207, R205, R85.reuse, -R86.reuse ;  /* 0x00000055cdcf7223 */ /* 0x180fe20000010856 */
[C---:B---3--:R-:W-:Y:S01]  /*1b4c0*/  HMMA.16816.F32 R24, R8.reuse, R4, R24 ;  /* 0x000000040818723c */ /* 0x048fe20000001818 */
[----:B------:R-:W-:Y:S02]  /*1b4d0*/  MUFU.EX2 R139, R139 ;  /* 0x0000008b008b7308 */ /* 0x000fe40000000800 */
[--C-:B------:R-:W-:Y:S01]  /*1b4e0*/  FFMA.FTZ R205, R203, R85, -R86.reuse ;  /* 0x00000055cbcd7223 */ /* 0x100fe20000010856 */
[----:B-1----:R-:W-:Y:S01]  /*1b4f0*/  F2FP.F16.F32.PACK_AB R32, R138, R131 ;  /* 0x000000838a20723e */ /* 0x002fe200000000ff */
[-CC-:B------:R-:W-:Y:S01]  /*1b500*/  FFMA.FTZ R209, R161, R85.reuse, -R86.reuse ;  /* 0x00000055a1d17223 */ /* 0x180fe20000010856 */
[----:B------:R-:W-:Y:S01]  /*1b510*/  F2FP.F16.F32.PACK_AB R35, R129, R130 ;  /* 0x000000828123723e */ /* 0x000fe200000000ff */
[----:B------:R-:W-:Y:S01]  /*1b520*/  MUFU.EX2 R140, R140 ;  /* 0x0000008c008c7308 */ /* 0x000fe20000000800 */
[-CC-:B------:R-:W-:Y:S01]  /*1b530*/  FFMA.FTZ R161, R158, R85.reuse, -R83.reuse ;  /* 0x000000559ea17223 */ /* 0x180fe20000010853 */
[----:B------:R-:W-:Y:S01]  /*1b540*/  HMMA.16816.F32 R8, R8, R6, R132 ;  /* 0x000000060808723c */ /* 0x000fe20000001884 */
[----:B------:R-:W1:Y:S02]  /*1b550*/  LDSM.16.MT88.4 R4, [R87+0x5800] ;  /* 0x005800005704783b */ /* 0x000e640000004200 */
[-CC-:B------:R-:W-:Y:S01]  /*1b560*/  FFMA.FTZ R133, R34, R85.reuse, -R83.reuse ;  /* 0x0000005522857223 */ /* 0x180fe20000010853 */
[----:B----4-:R-:W-:Y:S01]  /*1b570*/  F2FP.F16.F32.PACK_AB R34, R137, R136 ;  /* 0x000000888922723e */ /* 0x010fe200000000ff */
[-CC-:B------:R-:W-:Y:S01]  /*1b580*/  FFMA.FTZ R132, R216, R85.reuse, -R83.reuse ;  /* 0x00000055d8847223 */ /* 0x180fe20000010853 */
[----:B------:R-:W-:Y:S01]  /*1b590*/  MUFU.EX2 R134, R218 ;  /* 0x000000da00867308 */ /* 0x000fe20000000800 */
[-CC-:B------:R-:W-:Y:S01]  /*1b5a0*/  FFMA.FTZ R135, R212, R85.reuse, -R83.reuse ;  /* 0x00000055d4877223 */ /* 0x180fe20000010853 */
[-CC-:B------:R-:W-:Y:S01]  /*1b5b0*/  FFMA.FTZ R152, R152, R85.reuse, -R83.reuse ;  /* 0x0000005598987223 */ /* 0x180fe20000010853 */
[-CC-:B------:R-:W-:Y:S01]  /*1b5c0*/  FFMA.FTZ R124, R124, R85.reuse, -R83.reuse ;  /* 0x000000557c7c7223 */ /* 0x180fe20000010853 */
[----:B------:R-:W-:Y:S01]  /*1b5d0*/  MUFU.EX2 R133, R133 ;  /* 0x0000008500857308 */ /* 0x000fe20000000800 */
[C---:B------:R-:W-:Y:S05]  /*1b5e0*/  HMMA.16816.F32 R12, R32.reuse, R20, R12 ;  /* 0x00000014200c723c */ /* 0x040fea000000180c */
[-C--:B------:R-:W-:Y:S01]  /*1b5f0*/  FFMA.FTZ R211, R113, R85.reuse, -R86 ;  /* 0x0000005571d37223 */ /* 0x080fe20000010856 */
[-CC-:B------:R-:W-:Y:S01]  /*1b600*/  FFMA.FTZ R113, R114, R85.reuse, -R83.reuse ;  /* 0x0000005572717223 */ /* 0x180fe20000010853 */
[----:B------:R-:W-:Y:S01]  /*1b610*/  MUFU.EX2 R132, R132 ;  /* 0x0000008400847308 */ /* 0x000fe20000000800 */
[-CC-:B------:R-:W-:Y:S01]  /*1b620*/  FFMA.FTZ R116, R116, R85.reuse, -R83.reuse ;  /* 0x0000005574747223 */ /* 0x180fe20000010853 */
[-C--:B------:R-:W-:Y:S01]  /*1b630*/  FFMA.FTZ R106, R106, R85.reuse, -R83 ;  /* 0x000000556a6a7223 */ /* 0x080fe20000010853 */
[----:B------:R-:W-:Y:S01]  /*1b640*/  FFMA.FTZ R199, R199, R92, R90 ;  /* 0x0000005cc7c77223 */ /* 0x000fe2000001005a */
[----:B------:R-:W3:Y:S01]  /*1b650*/  MUFU.EX2 R141, R141 ;  /* 0x0000008d008d7308 */ /* 0x000ee20000000800 */
[C---:B------:R-:W-:Y:S01]  /*1b660*/  HMMA.16816.F32 R16, R32.reuse, R22, R16 ;  /* 0x000000162010723c */ /* 0x040fe20000001810 */
[----:B------:R-:W4:Y:S02]  /*1b670*/  LDSM.16.MT88.4 R20, [R2+0x800] ;  /* 0x000800000214783b */ /* 0x000f240000004200 */
[----:B------:R-:W-:Y:S01]  /*1b680*/  FFMA.FTZ R93, R196, R94, R93 ;  /* 0x0000005ec45d7223 */ /* 0x000fe2000001005d */
[----:B------:R-:W-:Y:S01]  /*1b690*/  MUFU.EX2 R142, R142 ;  /* 0x0000008e008e7308 */ /* 0x000fe20000000800 */
[-C--:B------:R-:W-:Y:S01]  /*1b6a0*/  FFMA.FTZ R100, R100, R85.reuse, -R83 ;  /* 0x0000005564647223 */ /* 0x080fe20000010853 */
[-CC-:B------:R-:W-:Y:S01]  /*1b6b0*/  FFMA.FTZ R91, R91, R85.reuse, -R86.reuse ;  /* 0x000000555b5b7223 */ /* 0x180fe20000010856 */
[----:B------:R-:W-:Y:S01]  /*1b6c0*/  FADD.FTZ R93, R84, R93 ;  /* 0x0000005d545d7221 */ /* 0x000fe20000010000 */
[----:B------:R-:W5:Y:S01]  /*1b6d0*/  MUFU.EX2 R143, R143 ;  /* 0x0000008f008f7308 */ /* 0x000f620000000800 */
[C---:B--2---:R-:W-:Y:S01]  /*1b6e0*/  HMMA.16816.F32 R36, R32.reuse, R28, R24 ;  /* 0x0000001c2024723c */ /* 0x044fe20000001818 */
[----:B------:R-:W2:Y:S02]  /*1b6f0*/  LDSM.16.MT88.4 R24, [R87+0x5c00] ;  /* 0x005c00005718783b */ /* 0x000ea40000004200 */
[-CC-:B------:R-:W-:Y:S01]  /*1b700*/  FFMA.FTZ R92, R79, R85.reuse, -R86.reuse ;  /* 0x000000554f5c7223 */ /* 0x180fe20000010856 */
[----:B------:R-:W-:Y:S01]  /*1b710*/  MUFU.EX2 R135, R135 ;  /* 0x0000008700877308 */ /* 0x000fe20000000800 */
[-CC-:B------:R-:W-:Y:S01]  /*1b720*/  FFMA.FTZ R84, R77, R85.reuse, -R86.reuse ;  /* 0x000000554d547223 */ /* 0x180fe20000010856 */
[-CC-:B------:R-:W-:Y:S01]  /*1b730*/  FFMA.FTZ R59, R59, R85.reuse, -R83.reuse ;  /* 0x000000553b3b7223 */ /* 0x180fe20000010853 */
[-CC-:B------:R-:W-:Y:S01]  /*1b740*/  FFMA.FTZ R58, R58, R85.reuse, -R83.reuse ;  /* 0x000000553a3a7223 */ /* 0x180fe20000010853 */
[----:B------:R-:W-:Y:S01]  /*1b750*/  MUFU.EX2 R144, R144 ;  /* 0x0000009000907308 */ /* 0x000fe20000000800 */
[----:B------:R-:W-:Y:S03]  /*1b760*/  HMMA.16816.F32 R28, R32, R30, R8 ;  /* 0x0000001e201c723c */ /* 0x000fe60000001808 */
[----:B---3--:R-:W-:Y:S01]  /*1b770*/  F2FP.F16.F32.PACK_AB R32, R141, R140 ;  /* 0x0000008c8d20723e */ /* 0x008fe200000000ff */
[----:B------:R-:W3:Y:S01]  /*1b780*/  LDSM.16.MT88.4 R8, [R2+0xc00] ;  /* 0x000c00000208783b */ /* 0x000ee20000004200 */
[----:B------:R-:W-:Y:S01]  /*1b790*/  F2FP.F16.F32.PACK_AB R33, R133, R134 ;  /* 0x000000868521723e */ /* 0x000fe200000000ff */
[----:B------:R-:W-:Y:S01]  /*1b7a0*/  MUFU.EX2 R145, R145 ;  /* 0x0000009100917308 */ /* 0x000fe20000000800 */
[----:B-----5:R-:W-:Y:S01]  /*1b7b0*/  F2FP.F16.F32.PACK_AB R34, R143, R142 ;  /* 0x0000008e8f22723e */ /* 0x020fe200000000ff */
[-CC-:B------:R-:W-:Y:S01]  /*1b7c0*/  FFMA.FTZ R56, R56, R85.reuse, -R83.reuse ;  /* 0x0000005538387223 */ /* 0x180fe20000010853 */
[----:B------:R-:W-:Y:S01]  /*1b7d0*/  F2FP.F16.F32.PACK_AB R35, R139, R132 ;  /* 0x000000848b23723e */ /* 0x000fe200000000ff */
[----:B------:R-:W-:Y:S01]  /*1b7e0*/  MUFU.EX2 R146, R146 ;  /* 0x0000009200927308 */ /* 0x000fe20000000800 */
[-CC-:B------:R-:W-:Y:S01]  /*1b7f0*/  FFMA.FTZ R74, R74, R85.reuse, -R86.reuse ;  /* 0x000000554a4a7223 */ /* 0x180fe20000010856 */
[-CC-:B------:R-:W-:Y:S01]  /*1b800*/  FFMA.FTZ R76, R76, R85.reuse, -R86.reuse ;  /* 0x000000554c4c7223 */ /* 0x180fe20000010856 */
[-CC-:B------:R-:W-:Y:S01]  /*1b810*/  FFMA.FTZ R69, R69, R85.reuse, -R86.reuse ;  /* 0x0000005545457223 */ /* 0x180fe20000010856 */
[----:B------:R-:W5:Y:S01]  /*1b820*/  MUFU.EX2 R147, R147 ;  /* 0x0000009300937308 */ /* 0x000f620000000800 */
[-CC-:B------:R-:W-:Y:S01]  /*1b830*/  FFMA.FTZ R48, R48, R85.reuse, -R83.reuse ;  /* 0x0000005530307223 */ /* 0x180fe20000010853 */
[C---:B-1----:R-:W-:Y:S03]  /*1b840*/  HMMA.16816.F32 R12, R32.reuse, R4, R12 ;  /* 0x00000004200c723c */ /* 0x042fe6000000180c */
[-CC-:B------:R-:W-:Y:S01]  /*1b850*/  FFMA.FTZ R68, R68, R85.reuse, -R86.reuse ;  /* 0x0000005544447223 */ /* 0x180fe20000010856 */
[----:B------:R1:W-:Y:S01]  /*1b860*/  MUFU.EX2 R203, R207 ;  /* 0x000000cf00cb7308 */ /* 0x0003e20000000800 */
[-CC-:B------:R-:W-:Y:S01]  /*1b870*/  FFMA.FTZ R47, R47, R85.reuse, -R83.reuse ;  /* 0x000000552f2f7223 */ /* 0x180fe20000010853 */
[-CC-:B------:R-:W-:Y:S01]  /*1b880*/  FFMA.FTZ R62, R62, R85.reuse, -R86.reuse ;  /* 0x000000553e3e7223 */ /* 0x180fe20000010856 */
[-CC-:B------:R-:W-:Y:S01]  /*1b890*/  FFMA.FTZ R61, R61, R85.reuse, -R86.reuse ;  /* 0x000000553d3d7223 */ /* 0x180fe20000010856 */
[----:B------:R2:W3:Y:S01]  /*1b8a0*/  MUFU.EX2 R208, R205 ;  /* 0x000000cd00d07308 */ /* 0x0004e20000000800 */
[C---:B------:R-:W-:Y:S01]  /*1b8b0*/  HMMA.16816.F32 R16, R32.reuse, R6, R16 ;  /* 0x000000062010723c */ /* 0x040fe20000001810 */
[----:B------:R-:W3:Y:S02]  /*1b8c0*/  LDSM.16.MT88.4 R4, [R87+0x6000] ;  /* 0x006000005704783b */ /* 0x000ee40000004200 */
[----:B------:R-:W3:Y:S04]  /*1b8d0*/  MUFU.EX2 R210, R210 ;  /* 0x000000d200d27308 */ /* 0x000ee80000000800 */
[----:B------:R-:W-:Y:S01]  /*1b8e0*/  MUFU.EX2 R160, R160 ;  /* 0x000000a000a07308 */ /* 0x000fe20000000800 */
[C---:B----4-:R-:W-:Y:S03]  /*1b8f0*/  HMMA.16816.F32 R36, R32.reuse, R20, R36 ;  /* 0x000000142024723c */ /* 0x050fe60000001824 */
[----:B-----5:R-:W-:Y:S01]  /*1b900*/  F2FP.F16.F32.PACK_AB R20, R147, R146 ;  /* 0x000000929314723e */ /* 0x020fe200000000ff */
[--C-:B-1----:R-:W-:Y:S01]  /*1b910*/  FFMA.FTZ R207, R162, R85, -R83.reuse ;  /* 0x00000055a2cf7223 */ /* 0x102fe20000010853 */
[----:B------:R-:W-:Y:S01]  /*1b920*/  F2FP.F16.F32.PACK_AB R21, R144, R135 ;  /* 0x000000879015723e */ /* 0x000fe200000000ff */
[-CC-:B--2---:R-:W-:Y:S01]  /*1b930*/  FFMA.FTZ R205, R204, R85.reuse, -R83.reuse ;  /* 0x00000055cccd7223 */ /* 0x184fe20000010853 */
[----:B------:R-:W-:Y:S01]  /*1b940*/  MUFU.EX2 R161, R161 ;  /* 0x000000a100a17308 */ /* 0x000fe20000000800 */
[----:B------:R-:W-:Y:S03]  /*1b950*/  HMMA.16816.F32 R28, R32, R22, R28 ;  /* 0x00000016201c723c */ /* 0x000fe6000000181c */
[----:B------:R1:W-:Y:S01]  /*1b960*/  MUFU.EX2 R204, R206 ;  /* 0x000000ce00cc7308 */ /* 0x0003e20000000800 */
[--C-:B------:R-:W-:Y:S01]  /*1b970*/  FFMA.FTZ R32, R202, R85, -R83.reuse ;  /* 0x00000055ca207223 */ /* 0x100fe20000010853 */
[----:B---3--:R-:W-:Y:S01]  /*1b980*/  F2FP.F16.F32.PACK_AB R22, R208, R203 ;  /* 0x000000cbd016723e */ /* 0x008fe200000000ff */
[--C-:B------:R-:W-:Y:S01]  /*1b990*/  FFMA.FTZ R202, R197, R85, -R86.reuse ;  /* 0x00000055c5ca7223 */ /* 0x100fe20000010856 */
[----:B------:R-:W-:Y:S01]  /*1b9a0*/  F2FP.F16.F32.PACK_AB R23, R210, R145 ;  /* 0x00000091d217723e */ /* 0x000fe200000000ff */
[-CC-:B------:R-:W-:Y:S01]  /*1b9b0*/  FFMA.FTZ R33, R201, R85.reuse, -R86.reuse ;  /* 0x00000055c9217223 */ /* 0x180fe20000010856 */
[-CC-:B------:R-:W-:Y:S01]  /*1b9c0*/  FFMA.FTZ R35, R195, R85.reuse, -R86.reuse ;  /* 0x00000055c3237223 */ /* 0x180fe20000010856 */
[-C--:B------:R-:W-:Y:S01]  /*1b9d0*/  FFMA.FTZ R34, R177, R85.reuse, -R86 ;  /* 0x00000055b1227223 */ /* 0x080fe20000010856 */
[----:B------:R-:W-:Y:S01]  /*1b9e0*/  MUFU.EX2 R205, R205 ;  /* 0x000000cd00cd7308 */ /* 0x000fe20000000800 */
[----:B------:R-:W-:-:S02]  /*1b9f0*/  FFMA.FTZ R195, R194, R85, -R83 ;  /* 0x00000055c2c37223 */ /* 0x000fc40000010853 */
[C---:B------:R-:W-:Y:S01]  /*1ba00*/  HMMA.16816.F32 R12, R20.reuse, R24, R12 ;  /* 0x00000018140c723c */ /* 0x040fe2000000180c */
[----:B------:R2:W-:Y:S04]  /*1ba10*/  MUFU.EX2 R201, R32 ;  /* 0x0000002000c97308 */ /* 0x0005e80000000800 */
[-CC-:B-1----:R-:W-:Y:S01]  /*1ba20*/  FFMA.FTZ R206, R200, R85.reuse, -R83.reuse ;  /* 0x00000055c8ce7223 */ /* 0x182fe20000010853 */
[----:B------:R1:W-:Y:S02]  /*1ba30*/  MUFU.EX2 R197, R33 ;  /* 0x0000002100c57308 */ /* 0x0003e40000000800 */
[C---:B------:R-:W-:Y:S02]  /*1ba40*/  HMMA.16816.F32 R16, R20.reuse, R26, R16 ;  /* 0x0000001a1410723c */ /* 0x040fe40000001810 */
[----:B------:R-:W3:Y:S01]  /*1ba50*/  MUFU.EX2 R202, R202 ;  /* 0x000000ca00ca7308 */ /* 0x000ee20000000800 */
[----:B------:R-:W4:Y:S03]  /*1ba60*/  LDSM.16.MT88.4 R24, [R2+0x1000] ;  /* 0x001000000218783b */ /* 0x000f260000004200 */
[----:B------:R-:W-:Y:S01]  /*1ba70*/  MUFU.EX2 R177, R35 ;  /* 0x0000002300b17308 */ /* 0x000fe20000000800 */
[-CC-:B--2---:R-:W-:Y:S01]  /*1ba80*/  FFMA.FTZ R32, R169, R85.reuse, -R86.reuse ;  /* 0x00000055a9207223 */ /* 0x184fe20000010856 */
[C---:B------:R-:W-:Y:S02]  /*1ba90*/  HMMA.16816.F32 R36, R20.reuse, R8, R36 ;  /* 0x000000081424723c */ /* 0x040fe40000001824 */
[----:B------:R-:W2:Y:S01]  /*1baa0*/  MUFU.EX2 R200, R34 ;  /* 0x0000002200c87308 */ /* 0x000ea20000000800 */
[-CC-:B------:R-:W-:Y:S01]  /*1bab0*/  FFMA.FTZ R169, R159, R85.reuse, -R86.reuse ;  /* 0x000000559fa97223 */ /* 0x180fe20000010856 */
[-C--:B-1----:R-:W-:Y:S01]  /*1bac0*/  FFMA.FTZ R33, R168, R85.reuse, -R83 ;  /* 0x00000055a8217223 */ /* 0x082fe20000010853 */
[----:B------:R-:W-:Y:S01]  /*1bad0*/  FFMA.FTZ R168, R163, R85, -R86 ;  /* 0x00000055a3a87223 */ /* 0x000fe20000010856 */
[----:B------:R-:W1:Y:S02]  /*1bae0*/  MUFU.EX2 R206, R206 ;  /* 0x000000ce00ce7308 */ /* 0x000e640000000800 */
[----:B------:R-:W-:Y:S03]  /*1baf0*/  HMMA.16816.F32 R28, R20, R10, R28 ;  /* 0x0000000a141c723c */ /* 0x000fe6000000181c */
[----:B---3--:R-:W-:Y:S01]  /*1bb00*/  F2FP.F16.F32.PACK_AB R20, R202, R197 ;  /* 0x000000c5ca14723e */ /* 0x008fe200000000ff */
[----:B------:R-:W3:Y:S01]  /*1bb10*/  LDSM.16.MT88.4 R8, [R87+0x6400] ;  /* 0x006400005708783b */ /* 0x000ee20000004200 */
[----:B------:R-:W-:Y:S01]  /*1bb20*/  F2FP.F16.F32.PACK_AB R21, R205, R204 ;  /* 0x000000cccd15723e */ /* 0x000fe200000000ff */
[----:B------:R5:W-:Y:S01]  /*1bb30*/  MUFU.EX2 R194, R198 ;  /* 0x000000c600c27308 */ /* 0x000be20000000800 */
[----:B--2---:R-:W-:-:S03]  /*1bb40*/  F2FP.F16.F32.PACK_AB R22, R200, R177 ;  /* 0x000000b1c816723e */ /* 0x004fc600000000ff */
[----:B------:R-:W2:Y:S01]  /*1bb50*/  MUFU.EX2 R195, R195 ;  /* 0x000000c300c37308 */ /* 0x000ea20000000800 */
[----:B-1----:R-:W-:-:S03]  /*1bb60*/  F2FP.F16.F32.PACK_AB R23, R206, R201 ;  /* 0x000000c9ce17723e */ /* 0x002fc600000000ff */
[----:B------:R-:W-:Y:S04]  /*1bb70*/  MUFU.EX2 R162, R33 ;  /* 0x0000002100a27308 */ /* 0x000fe80000000800 */
[----:B------:R-:W-:Y:S01]  /*1bb80*/  MUFU.EX2 R207, R207 ;  /* 0x000000cf00cf7308 */ /* 0x000fe20000000800 */
[C---:B------:R-:W-:Y:S03]  /*1bb90*/  HMMA.16816.F32 R12, R20.reuse, R4, R12 ;  /* 0x00000004140c723c */ /* 0x040fe6000000180c */
[----:B-----5:R-:W-:Y:S01]  /*1bba0*/  FFMA.FTZ R198, R155, R85, -R86 ;  /* 0x000000559bc67223 */ /* 0x020fe20000010856 */
[----:B------:R1:W-:Y:S04]  /*1bbb0*/  MUFU.EX2 R163, R32 ;  /* 0x0000002000a37308 */ /* 0x0003e80000000800 */
[----:B------:R-:W5:Y:S01]  /*1bbc0*/  MUFU.EX2 R168, R168 ;  /* 0x000000a800a87308 */ /* 0x000f620000000800 */
[C---:B------:R-:W-:Y:S01]  /*1bbd0*/  HMMA.16816.F32 R16, R20.reuse, R6, R16 ;  /* 0x000000061410723c */ /* 0x040fe20000001810 */
[----:B------:R-:W3:Y:S02]  /*1bbe0*/  LDSM.16.MT88.4 R4, [R2+0x1400] ;  /* 0x001400000204783b */ /* 0x000ee40000004200 */
[----:B------:R5:W-:Y:S04]  /*1bbf0*/  MUFU.EX2 R159, R209 ;  /* 0x000000d1009f7308 */ /* 0x000be80000000800 */
[----:B------:R-:W5:Y:S01]  /*1bc00*/  MUFU.EX2 R158, R169 ;  /* 0x000000a9009e7308 */ /* 0x000f620000000800 */
[----:B-1----:R-:W1:Y:S01]  /*1bc10*/  LDSM.16.MT88.4 R32, [R87+0x6800] ;  /* 0x006800005720783b */ /* 0x002e620000004200 */
[----:B----4-:R-:W-:Y:S03]  /*1bc20*/  HMMA.16816.F32 R36, R20, R24, R36 ;  /* 0x000000181424723c */ /* 0x010fe60000001824 */
[----:B--2---:R-:W-:Y:S01]  /*1bc30*/  F2FP.F16.F32.PACK_AB R25, R195, R194 ;  /* 0x000000c2c319723e */ /* 0x004fe200000000ff */
[----:B------:R-:W-:Y:S01]  /*1bc40*/  MUFU.EX2 R156, R156 ;  /* 0x0000009c009c7308 */ /* 0x000fe20000000800 */
[----:B-----5:R-:W-:-:S03]  /*1bc50*/  F2FP.F16.F32.PACK_AB R24, R168, R163 ;  /* 0x000000a3a818723e */ /* 0x020fc600000000ff */
[----:B------:R2:W-:Y:S01]  /*1bc60*/  MUFU.EX2 R155, R157 ;  /* 0x0000009d009b7308 */ /* 0x0005e20000000800 */
[-CC-:B------:R-:W-:Y:S01]  /*1bc70*/  FFMA.FTZ R209, R153, R85.reuse, -R86.reuse ;  /* 0x0000005599d17223 */ /* 0x180fe20000010856 */
[----:B------:R-:W-:Y:S03]  /*1bc80*/  HMMA.16816.F32 R28, R20, R26, R28 ;  /* 0x0000001a141c723c */ /* 0x000fe6000000181c */
[----:B------:R-:W-:Y:S01]  /*1bc90*/  F2FP.F16.F32.PACK_AB R27, R207, R162 ;  /* 0x000000a2cf1b723e */ /* 0x000fe200000000ff */
[--C-:B------:R-:W-:Y:S01]  /*1bca0*/  FFMA.FTZ R153, R154, R85, -R83.reuse ;  /* 0x000000559a997223 */ /* 0x100fe20000010853 */
[----:B------:R-:W-:Y:S01]  /*1bcb0*/  F2FP.F16.F32.PACK_AB R26, R158, R159 ;  /* 0x0000009f9e1a723e */ /* 0x000fe200000000ff */
[-CC-:B------:R-:W-:Y:S01]  /*1bcc0*/  FFMA.FTZ R169, R151, R85.reuse, -R86.reuse ;  /* 0x0000005597a97223 */ /* 0x180fe20000010856 */
[----:B------:R-:W4:Y:S01]  /*1bcd0*/  MUFU.EX2 R198, R198 ;  /* 0x000000c600c67308 */ /* 0x000f220000000800 */
[----:B------:R-:W5:Y:S03]  /*1bce0*/  LDSM.16.MT88.4 R20, [R2+0x1800] ;  /* 0x001800000214783b */ /* 0x000f660000004200 */
[----:B------:R4:W-:Y:S01]  /*1bcf0*/  MUFU.EX2 R151, R209 ;  /* 0x000000d100977308 */ /* 0x0009e20000000800 */
[C---:B---3--:R-:W-:Y:S05]  /*1bd00*/  HMMA.16816.F32 R12, R24.reuse, R8, R12 ;  /* 0x00000008180c723c */ /* 0x048fea000000180c */
[----:B------:R-:W-:Y:S01]  /*1bd10*/  F2FP.F16.F32.PACK_AB R9, R161, R160 ;  /* 0x000000a0a109723e */ /* 0x000fe200000000ff */
[----:B--2---:R-:W-:Y:S01]  /*1bd20*/  FFMA.FTZ R157, R150, R85, -R83 ;  /* 0x00000055969d7223 */ /* 0x004fe20000010853 */
[----:B------:R-:W2:Y:S04]  /*1bd30*/  MUFU.EX2 R154, R169 ;  /* 0x000000a9009a7308 */ /* 0x000ea80000000800 */
[----:B------:R-:W3:Y:S01]  /*1bd40*/  MUFU.EX2 R153, R153 ;  /* 0x0000009900997308 */ /* 0x000ee20000000800 */
[----:B------:R-:W-:Y:S03]  /*1bd50*/  HMMA.16816.F32 R16, R24, R10, R16 ;  /* 0x0000000a1810723c */ /* 0x000fe60000001810 */
[----:B----4-:R-:W-:Y:S01]  /*1bd60*/  F2FP.F16.F32.PACK_AB R8, R198, R155 ;  /* 0x0000009bc608723e */ /* 0x010fe200000000ff */
[----:B------:R4:W-:Y:S01]  /*1bd70*/  MUFU.EX2 R150, R152 ;  /* 0x0000009800967308 */ /* 0x0009e20000000800 */
[----:B------:R-:W-:-:S03]  /*1bd80*/  FFMA.FTZ R209, R109, R85, -R86 ;  /* 0x000000556dd17223 */ /* 0x000fc60000010856 */
[----:B------:R-:W5:Y:S01]  /*1bd90*/  MUFU.EX2 R157, R157 ;  /* 0x0000009d009d7308 */ /* 0x000f620000000800 */
[----:B------:R-:W-:Y:S03]  /*1bda0*/  HMMA.16816.F32 R36, R24, R4, R36 ;  /* 0x000000041824723c */ /* 0x000fe60000001824 */
[----:B--2---:R-:W-:Y:S01]  /*1bdb0*/  F2FP.F16.F32.PACK_AB R10, R154, R151 ;  /* 0x000000979a0a723e */ /* 0x004fe200000000ff */
[----:B------:R-:W-:Y:S01]  /*1bdc0*/  FFMA.FTZ R169, R118, R85, -R83 ;  /* 0x0000005576a97223 */ /* 0x000fe20000010853 */
[----:B------:R-:W-:Y:S01]  /*1bdd0*/  MUFU.EX2 R116, R116 ;  /* 0x0000007400747308 */ /* 0x000fe20000000800 */
[----:B---3--:R-:W-:-:S03]  /*1bde0*/  F2FP.F16.F32.PACK_AB R11, R153, R156 ;  /* 0x0000009c990b723e */ /* 0x008fc600000000ff */
[----:B------:R-:W-:Y:S01]  /*1bdf0*/  MUFU.EX2 R113, R113 ;  /* 0x0000007100717308 */ /* 0x000fe20000000800 */
[----:B------:R-:W-:Y:S01]  /*1be00*/  HMMA.16816.F32 R28, R24, R6, R28 ;  /* 0x00000006181c723c */ /* 0x000fe2000000181c */
[----:B------:R-:W2:Y:S02]  /*1be10*/  LDSM.16.MT88.4 R4, [R87+0x6c00] ;  /* 0x006c00005704783b */ /* 0x000ea40000004200 */
[-CC-:B----4-:R-:W-:Y:S01]  /*1be20*/  FFMA.FTZ R152, R126, R85.reuse, -R83.reuse ;  /* 0x000000557e987223 */ /* 0x190fe20000010853 */
[----:B------:R-:W-:Y:S01]  /*1be30*/  MUFU.EX2 R169, R169 ;  /* 0x000000a900a97308 */ /* 0x000fe20000000800 */
[----:B------:R-:W3:Y:S03]  /*1be40*/  LDSM.16.MT88.4 R24, [R2+0x1c00] ;  /* 0x001c00000218783b */ /* 0x000ee60000004200 */
[----:B------:R-:W-:Y:S01]  /*1be50*/  MUFU.EX2 R79, R91 ;  /* 0x0000005b004f7308 */ /* 0x000fe20000000800 */
[C---:B-1----:R-:W-:Y:S05]  /*1be60*/  HMMA.16816.F32 R12, R8.reuse, R32, R12 ;  /* 0x00000020080c723c */ /* 0x042fea000000180c */
[-CC-:B------:R-:W-:Y:S01]  /*1be70*/  FFMA.FTZ R32, R128, R85.reuse, -R83.reuse ;  /* 0x0000005580207223 */ /* 0x180fe20000010853 */
[-CC-:B------:R-:W-:Y:S01]  /*1be80*/  FFMA.FTZ R128, R125, R85.reuse, -R86.reuse ;  /* 0x000000557d807223 */ /* 0x180fe20000010856 */
[-CC-:B------:R-:W-:Y:S01]  /*1be90*/  FFMA.FTZ R33, R127, R85.reuse, -R86.reuse ;  /* 0x000000557f217223 */ /* 0x180fe20000010856 */
[----:B------:R-:W-:Y:S01]  /*1bea0*/  MUFU.EX2 R152, R152 ;  /* 0x0000009800987308 */ /* 0x000fe20000000800 */
[----:B------:R-:W-:Y:S03]  /*1beb0*/  HMMA.16816.F32 R16, R8, R34, R16 ;  /* 0x000000220810723c */ /* 0x000fe60000001810 */
[-CC-:B------:R-:W-:Y:S01]  /*1bec0*/  FFMA.FTZ R35, R123, R85.reuse, -R86.reuse ;  /* 0x000000557b237223 */ /* 0x180fe20000010856 */
[-C--:B------:R-:W-:Y:S01]  /*1bed0*/  FFMA.FTZ R34, R121, R85.reuse, -R86 ;  /* 0x0000005579227223 */ /* 0x080fe20000010856 */
[----:B------:R-:W1:Y:S01]  /*1bee0*/  MUFU.EX2 R127, R32 ;  /* 0x00000020007f7308 */ /* 0x000e620000000800 */
[----:B------:R-:W-:-:S03]  /*1bef0*/  FFMA.FTZ R123, R122, R85, -R83 ;  /* 0x000000557a7b7223 */ /* 0x000fc60000010853 */
[----:B------:R4:W-:Y:S01]  /*1bf00*/  MUFU.EX2 R125, R33 ;  /* 0x00000021007d7308 */ /* 0x0009e20000000800 */
[C---:B-----5:R-:W-:Y:S03]  /*1bf10*/  HMMA.16816.F32 R36, R8.reuse, R20, R36 ;  /* 0x000000140824723c */ /* 0x060fe60000001824 */
[----:B------:R-:W-:Y:S01]  /*1bf20*/  F2FP.F16.F32.PACK_AB R21, R157, R150 ;  /* 0x000000969d15723e */ /* 0x000fe200000000ff */
[----:B------:R-:W5:Y:S04]  /*1bf30*/  MUFU.EX2 R128, R128 ;  /* 0x0000008000807308 */ /* 0x000f680000000800 */
[----:B------:R-:W-:Y:S01]  /*1bf40*/  MUFU.EX2 R121, R35 ;  /* 0x0000002300797308 */ /* 0x000fe20000000800 */
[----:B------:R-:W-:Y:S03]  /*1bf50*/  HMMA.16816.F32 R28, R8, R22, R28 ;  /* 0x00000016081c723c */ /* 0x000fe6000000181c */
[----:B-1----:R-:W-:Y:S01]  /*1bf60*/  F2FP.F16.F32.PACK_AB R23, R152, R127 ;  /* 0x0000007f9817723e */ /* 0x002fe200000000ff */
[----:B------:R-:W1:Y:S01]  /*1bf70*/  LDSM.16.MT88.4 R8, [R87+0x7000] ;  /* 0x007000005708783b */ /* 0x000e620000004200 */
[----:B------:R-:W2:Y:S01]  /*1bf80*/  MUFU.EX2 R126, R34 ;  /* 0x00000022007e7308 */ /* 0x000ea20000000800 */
[-CC-:B------:R-:W-:Y:S01]  /*1bf90*/  FFMA.FTZ R32, R117, R85.reuse, -R86.reuse ;  /* 0x0000005575207223 */ /* 0x180fe20000010856 */
[-CC-:B----4-:R-:W-:Y:S01]  /*1bfa0*/  FFMA.FTZ R33, R120, R85.reuse, -R83.reuse ;  /* 0x0000005578217223 */ /* 0x190fe20000010853 */
[-CC-:B------:R-:W-:Y:S01]  /*1bfb0*/  FFMA.FTZ R120, R115, R85.reuse, -R86.reuse ;  /* 0x0000005573787223 */ /* 0x180fe20000010856 */
[----:B------:R4:W-:Y:S01]  /*1bfc0*/  MUFU.EX2 R122, R124 ;  /* 0x0000007c007a7308 */ /* 0x0009e20000000800 */
[----:B------:R-:W-:Y:S01]  /*1bfd0*/  FFMA.FTZ R117, R112, R85, -R83 ;  /* 0x0000005570757223 */ /* 0x000fe20000010853 */
[----:B-----5:R-:W-:Y:S01]  /*1bfe0*/  F2FP.F16.F32.PACK_AB R20, R128, R125 ;  /* 0x0000007d8014723e */ /* 0x020fe200000000ff */
[----:B------:R-:W-:Y:S01]  /*1bff0*/  FFMA.FTZ R112, R107, R85, -R86 ;  /* 0x000000556b707223 */ /* 0x000fe20000010856 */
[----:B------:R-:W-:Y:S04]  /*1c000*/  MUFU.EX2 R123, R123 ;  /* 0x0000007b007b7308 */ /* 0x000fe80000000800 */
[----:B------:R-:W-:Y:S01]  /*1c010*/  MUFU.EX2 R118, R33 ;  /* 0x0000002100767308 */ /* 0x000fe20000000800 */
[----:B--2---:R-:W-:-:S03]  /*1c020*/  F2FP.F16.F32.PACK_AB R22, R126, R121 ;  /* 0x000000797e16723e */ /* 0x004fc600000000ff */
[----:B------:R2:W-:Y:S01]  /*1c030*/  MUFU.EX2 R115, R32 ;  /* 0x0000002000737308 */ /* 0x0005e20000000800 */
[----:B----4-:R-:W-:-:S03]  /*1c040*/  FFMA.FTZ R124, R111, R85, -R86 ;  /* 0x000000556f7c7223 */ /* 0x010fc60000010856 */
[----:B------:R-:W4:Y:S01]  /*1c050*/  MUFU.EX2 R120, R120 ;  /* 0x0000007800787308 */ /* 0x000f220000000800 */
[C---:B------:R-:W-:Y:S03]  /*1c060*/  HMMA.16816.F32 R12, R20.reuse, R4, R12 ;  /* 0x00000004140c723c */ /* 0x040fe6000000180c */
[----:B------:R5:W-:Y:S04]  /*1c070*/  MUFU.EX2 R111, R211 ;  /* 0x000000d3006f7308 */ /* 0x000be80000000800 */
[----:B------:R1:W1:Y:S01]  /*1c080*/  MUFU.EX2 R114, R124 ;  /* 0x0000007c00727308 */ /* 0x0002620000000800 */
[C---:B------:R-:W-:Y:S01]  /*1c090*/  HMMA.16816.F32 R16, R20.reuse, R6, R16 ;  /* 0x000000061410723c */ /* 0x040fe20000001810 */
[----:B------:R-:W1:Y:S02]  /*1c0a0*/  LDSM.16.MT88.4 R4, [R2+0x2000] ;  /* 0x002000000204783b */ /* 0x000e640000004200 */
[----:B------:R1:W-:Y:S02]  /*1c0b0*/  MUFU.EX2 R109, R117 ;  /* 0x00000075006d7308 */ /* 0x0003e40000000800 */
[----:B--2---:R-:W2:Y:S02]  /*1c0c0*/  LDSM.16.MT88.4 R32, [R87+0x7400] ;  /* 0x007400005720783b */ /* 0x004ea40000004200 */
[----:B------:R-:W-:Y:S01]  /*1c0d0*/  MUFU.EX2 R107, R209 ;  /* 0x000000d1006b7308 */ /* 0x000fe20000000800 */
[C---:B---3--:R-:W-:Y:S03]  /*1c0e0*/  HMMA.16816.F32 R36, R20.reuse, R24, R36 ;  /* 0x000000181424723c */ /* 0x048fe60000001824 */
[----:B----4-:R-:W-:Y:S01]  /*1c0f0*/  F2FP.F16.F32.PACK_AB R24, R120, R115 ;  /* 0x000000737818723e */ /* 0x010fe200000000ff */
[-CC-:B-----5:R-:W-:Y:S01]  /*1c100*/  FFMA.FTZ R211, R105, R85.reuse, -R86.reuse ;  /* 0x0000005569d37223 */ /* 0x1a0fe20000010856 */
[----:B------:R-:W-:Y:S01]  /*1c110*/  F2FP.F16.F32.PACK_AB R25, R123, R122 ;  /* 0x0000007a7b19723e */ /* 0x000fe200000000ff */
[-CC-:B------:R-:W-:Y:S01]  /*1c120*/  FFMA.FTZ R105, R103, R85.reuse, -R86.reuse ;  /* 0x0000005567697223 */ /* 0x180fe20000010856 */
[--C-:B-1----:R-:W-:Y:S01]  /*1c130*/  FFMA.FTZ R124, R110, R85, -R83.reuse ;  /* 0x000000556e7c7223 */ /* 0x102fe20000010853 */
[----:B------:R-:W1:Y:S01]  /*1c140*/  MUFU.EX2 R112, R112 ;  /* 0x0000007000707308 */ /* 0x000e620000000800 */
[----:B------:R-:W-:Y:S03]  /*1c150*/  HMMA.16816.F32 R28, R20, R26, R28 ;  /* 0x0000001a141c723c */ /* 0x000fe6000000181c */
[----:B------:R-:W-:Y:S01]  /*1c160*/  F2FP.F16.F32.PACK_AB R26, R114, R111 ;  /* 0x0000006f721a723e */ /* 0x000fe200000000ff */
[----:B------:R-:W-:Y:S01]  /*1c170*/  MUFU.EX2 R103, R211 ;  /* 0x000000d300677308 */ /* 0x000fe20000000800 */
[----:B------:R-:W-:Y:S01]  /*1c180*/  F2FP.F16.F32.PACK_AB R27, R169, R118 ;  /* 0x00000076a91b723e */ /* 0x000fe200000000ff */
[----:B------:R-:W3:Y:S01]  /*1c190*/  LDSM.16.MT88.4 R20, [R2+0x2400] ;  /* 0x002400000214783b */ /* 0x000ee20000004200 */
[-C--:B------:R-:W-:Y:S01]  /*1c1a0*/  FFMA.FTZ R117, R95, R85.reuse, -R86 ;  /* 0x000000555f757223 */ /* 0x080fe20000010856 */
[----:B------:R-:W4:Y:S01]  /*1c1b0*/  MUFU.EX2 R110, R105 ;  /* 0x00000069006e7308 */ /* 0x000f220000000800 */
[----:B------:R-:W-:-:S03]  /*1c1c0*/  FFMA.FTZ R95, R98, R85, -R83 ;  /* 0x00000055625f7223 */ /* 0x000fc60000010853 */
[----:B------:R-:W5:Y:S01]  /*1c1d0*/  MUFU.EX2 R124, R124 ;  /* 0x0000007c007c7308 */ /* 0x000f620000000800 */
[C---:B------:R-:W-:Y:S05]  /*1c1e0*/  HMMA.16816.F32 R12, R24.reuse, R8, R12 ;  /* 0x00000008180c723c */ /* 0x040fea000000180c */
[----:B-1----:R-:W-:Y:S02]  /*1c1f0*/  F2FP.F16.F32.PACK_AB R8, R112, R107 ;  /* 0x0000006b7008723e */ /* 0x002fe400000000ff */
[----:B------:R-:W-:Y:S01]  /*1c200*/  F2FP.F16.F32.PACK_AB R9, R113, R116 ;  /* 0x000000747109723e */ /* 0x000fe200000000ff */
[----:B------:R-:W-:Y:S01]  /*1c210*/  MUFU.EX2 R95, R95 ;  /* 0x0000005f005f7308 */ /* 0x000fe20000000800 */
[C---:B------:R-:W-:Y:S03]  /*1c220*/  HMMA.16816.F32 R16, R24.reuse, R10, R16 ;  /* 0x0000000a1810723c */ /* 0x040fe60000001810 */
[----:B----4-:R-:W-:Y:S01]  /*1c230*/  F2FP.F16.F32.PACK_AB R10, R110, R103 ;  /* 0x000000676e0a723e */ /* 0x010fe200000000ff */
[-CC-:B------:R-:W-:Y:S01]  /*1c240*/  FFMA.FTZ R105, R108, R85.reuse, -R83.reuse ;  /* 0x000000556c697223 */ /* 0x180fe20000010853 */
[-CC-:B------:R-:W-:Y:S01]  /*1c250*/  FFMA.FTZ R108, R101, R85.reuse, -R86.reuse ;  /* 0x00000055656c7223 */ /* 0x180fe20000010856 */
[--C-:B------:R-:W-:Y:S01]  /*1c260*/  FFMA.FTZ R101, R99, R85, -R86.reuse ;  /* 0x0000005563657223 */ /* 0x100fe20000010856 */
[----:B-----5:R-:W-:Y:S01]  /*1c270*/  F2FP.F16.F32.PACK_AB R11, R124, R109 ;  /* 0x0000006d7c0b723e */ /* 0x020fe200000000ff */
[----:B------:R-:W-:Y:S01]  /*1c280*/  MUFU.EX2 R59, R59 ;  /* 0x0000003b003b7308 */ /* 0x000fe20000000800 */
[C---:B------:R-:W-:Y:S03]  /*1c290*/  HMMA.16816.F32 R36, R24.reuse, R4, R36 ;  /* 0x000000041824723c */ /* 0x040fe60000001824 */
[----:B------:R-:W-:Y:S04]  /*1c2a0*/  MUFU.EX2 R105, R105 ;  /* 0x0000006900697308 */ /* 0x000fe80000000800 */
[----:B------:R-:W-:Y:S01]  /*1c2b0*/  MUFU.EX2 R99, R108 ;  /* 0x0000006c00637308 */ /* 0x000fe20000000800 */
[----:B------:R-:W-:Y:S01]  /*1c2c0*/  HMMA.16816.F32 R28, R24, R6, R28 ;  /* 0x00000006181c723c */ /* 0x000fe2000000181c */
[----:B------:R-:W1:Y:S02]  /*1c2d0*/  LDSM.16.MT88.4 R4, [R87+0x7800] ;  /* 0x007800005704783b */ /* 0x000e640000004200 */
[----:B------:R-:W-:Y:S02]  /*1c2e0*/  MUFU.EX2 R58, R58 ;  /* 0x0000003a003a7308 */ /* 0x000fe40000000800 */
[----:B------:R-:W4:Y:S02]  /*1c2f0*/  LDSM.16.MT88.4 R24, [R2+0x2800] ;  /* 0x002800000218783b */ /* 0x000f240000004200 */
[----:B------:R-:W-:Y:S01]  /*1c300*/  MUFU.EX2 R56, R56 ;  /* 0x0000003800387308 */ /* 0x000fe20000000800 */
[C---:B--2---:R-:W-:Y:S05]  /*1c310*/  HMMA.16816.F32 R12, R8.reuse, R32, R12 ;  /* 0x00000020080c723c */ /* 0x044fea000000180c */
[-CC-:B------:R-:W-:Y:S01]  /*1c320*/  FFMA.FTZ R33, R104, R85.reuse, -R83.reuse ;  /* 0x0000005568217223 */ /* 0x180fe20000010853 */
[-CC-:B------:R-:W-:Y:S01]  /*1c330*/  FFMA.FTZ R104, R102, R85.reuse, -R83.reuse ;  /* 0x0000005566687223 */ /* 0x180fe20000010853 */
[----:B------:R-:W-:Y:S04]  /*1c340*/  MUFU.EX2 R32, R106 ;  /* 0x0000006a00207308 */ /* 0x000fe80000000800 */
[----:B------:R-:W-:Y:S01]  /*1c350*/  MUFU.EX2 R33, R33 ;  /* 0x0000002100217308 */ /* 0x000fe20000000800 */
[C---:B------:R-:W-:Y:S03]  /*1c360*/  HMMA.16816.F32 R16, R8.reuse, R34, R16 ;  /* 0x000000220810723c */ /* 0x040fe60000001810 */
[-C--:B------:R-:W-:Y:S01]  /*1c370*/  FFMA.FTZ R35, R97, R85.reuse, -R86 ;  /* 0x0000005561237223 */ /* 0x080fe20000010856 */
[----:B------:R-:W-:Y:S01]  /*1c380*/  FFMA.FTZ R97, R96, R85, -R83 ;  /* 0x0000005560617223 */ /* 0x000fe20000010853 */
[----:B------:R-:W2:Y:S04]  /*1c390*/  MUFU.EX2 R34, R101 ;  /* 0x0000006500227308 */ /* 0x000ea80000000800 */
[----:B------:R-:W-:Y:S01]  /*1c3a0*/  MUFU.EX2 R35, R35 ;  /* 0x0000002300237308 */ /* 0x000fe20000000800 */
[C---:B---3--:R-:W-:Y:S03]  /*1c3b0*/  HMMA.16816.F32 R36, R8.reuse, R20, R36 ;  /* 0x000000140824723c */ /* 0x048fe60000001824 */
[----:B------:R-:W3:Y:S04]  /*1c3c0*/  MUFU.EX2 R102, R117 ;  /* 0x0000007500667308 */ /* 0x000ee80000000800 */
[----:B------:R-:W5:Y:S01]  /*1c3d0*/  MUFU.EX2 R104, R104 ;  /* 0x0000006800687308 */ /* 0x000f620000000800 */
[----:B------:R-:W-:Y:S03]  /*1c3e0*/  HMMA.16816.F32 R28, R8, R22, R28 ;  /* 0x00000016081c723c */ /* 0x000fe6000000181c */
[----:B--2---:R-:W-:Y:S01]  /*1c3f0*/  F2FP.F16.F32.PACK_AB R8, R34, R99 ;  /* 0x000000632208723e */ /* 0x004fe200000000ff */
[----:B------:R-:W2:Y:S01]  /*1c400*/  LDSM.16.MT88.4 R20, [R87+0x7c00] ;  /* 0x007c00005714783b */ /* 0x000ea20000004200 */
[----:B------:R-:W-:Y:S01]  /*1c410*/  F2FP.F16.F32.PACK_AB R9, R32, R105 ;  /* 0x000000692009723e */ /* 0x000fe200000000ff */
[----:B------:R-:W-:Y:S04]  /*1c420*/  MUFU.EX2 R96, R100 ;  /* 0x0000006400607308 */ /* 0x000fe80000000800 */
[----:B------:R-:W-:Y:S01]  /*1c430*/  MUFU.EX2 R90, R97 ;  /* 0x00000061005a7308 */ /* 0x000fe20000000800 */
[----:B---3--:R-:W-:-:S03]  /*1c440*/  F2FP.F16.F32.PACK_AB R10, R102, R35 ;  /* 0x00000023660a723e */ /* 0x008fc600000000ff */
[----:B------:R-:W-:Y:S01]  /*1c450*/  MUFU.EX2 R74, R74 ;  /* 0x0000004a004a7308 */ /* 0x000fe20000000800 */
[----:B-----5:R-:W-:-:S03]  /*1c460*/  F2FP.F16.F32.PACK_AB R11, R104, R33 ;  /* 0x00000021680b723e */ /* 0x020fc600000000ff */
[----:B------:R-:W-:Y:S04]  /*1c470*/  MUFU.EX2 R48, R48 ;  /* 0x0000003000307308 */ /* 0x000fe80000000800 */
[C---:B-1----:R-:W-:Y:S03]  /*1c480*/  HMMA.16816.F32 R12, R8.reuse, R4, R12 ;  /* 0x00000004080c723c */ /* 0x042fe6000000180c */
[----:B------:R-:W-:Y:S01]  /*1c490*/  FADD.FTZ R4, R82, R199 ;  /* 0x000000c752047221 */ /* 0x000fe20000010000 */
[-C--:B------:R-:W-:Y:S01]  /*1c4a0*/  FFMA.FTZ R82, R78, R85.reuse, -R86 ;  /* 0x000000554e527223 */ /* 0x080fe20000010856 */
[----:B------:R-:W-:Y:S01]  /*1c4b0*/  MUFU.EX2 R47, R47 ;  /* 0x0000002f002f7308 */ /* 0x000fe20000000800 */
[-C--:B------:R-:W-:Y:S01]  /*1c4c0*/  FFMA.FTZ R199, R42, R85.reuse, -R83 ;  /* 0x000000552ac77223 */ /* 0x080fe20000010853 */
[----:B------:R-:W-:Y:S01]  /*1c4d0*/  FADD.FTZ R81, R81, R4 ;  /* 0x0000000451517221 */ /* 0x000fe20000010000 */
[----:B------:R-:W-:Y:S01]  /*1c4e0*/  FADD.FTZ R4, R0, R93 ;  /* 0x0000005d00047221 */ /* 0x000fe20000010000 */
[----:B------:R-:W1:Y:S01]  /*1c4f0*/  MUFU.EX2 R78, R92 ;  /* 0x0000005c004e7308 */ /* 0x000e620000000800 */
[C---:B------:R-:W-:Y:S03]  /*1c500*/  HMMA.16816.F32 R16, R8.reuse, R6, R16 ;  /* 0x000000060810723c */ /* 0x040fe60000001810 */
[----:B------:R-:W-:Y:S01]  /*1c510*/  FADD.FTZ R93, R80, R81 ;  /* 0x00000051505d7221 */ /* 0x000fe20000010000 */
[-C--:B------:R-:W-:Y:S01]  /*1c520*/  FFMA.FTZ R81, R60, R85.reuse, -R83 ;  /* 0x000000553c517223 */ /* 0x080fe20000010853 */
[----:B------:R-:W-:Y:S01]  /*1c530*/  FADD.FTZ R60, R89, R4 ;  /* 0x00000004593c7221 */ /* 0x000fe20000010000 */
[----:B------:R-:W-:Y:S01]  /*1c540*/  MUFU.EX2 R77, R82 ;  /* 0x00000052004d7308 */ /* 0x000fe20000000800 */
[----:B------:R-:W3:Y:S01]  /*1c550*/  LDSM.16.MT88.4 R4, [R2+0x2c00] ;  /* 0x002c00000204783b */ /* 0x000ee20000004200 */
[----:B------:R-:W-:Y:S01]  /*1c560*/  FADD.FTZ R88, R88, R93 ;  /* 0x0000005d58587221 */ /* 0x000fe20000010000 */
[----:B------:R-:W-:Y:S01]  /*1c570*/  FADD.FTZ R131, R131, R60 ;  /* 0x0000003c83837221 */ /* 0x000fe20000010000 */
[----:B------:R-:W5:Y:S01]  /*1c580*/  MUFU.EX2 R0, R84 ;  /* 0x0000005400007308 */ /* 0x000f620000000800 */
[C---:B----4-:R-:W-:Y:S03]  /*1c590*/  HMMA.16816.F32 R36, R8.reuse, R24, R36 ;  /* 0x000000180824723c */ /* 0x050fe60000001824 */
[----:B------:R-:W-:Y:S01]  /*1c5a0*/  FADD.FTZ R119, R119, R88 ;  /* 0x0000005877777221 */ /* 0x000fe20000010000 */
[----:B------:R-:W-:Y:S01]  /*1c5b0*/  FADD.FTZ R131, R138, R131 ;  /* 0x000000838a837221 */ /* 0x000fe20000010000 */
[----:B------:R-:W4:Y:S01]  /*1c5c0*/  MUFU.EX2 R81, R81 ;  /* 0x0000005100517308 */ /* 0x000f220000000800 */
[----:B------:R-:W-:Y:S01]  /*1c5d0*/  FFMA.FTZ R60, R75, R85, -R86 ;  /* 0x000000554b3c7223 */ /* 0x000fe20000010856 */
[----:B------:R-:W-:Y:S01]  /*1c5e0*/  FADD.FTZ R130, R130, R119 ;  /* 0x0000007782827221 */ /* 0x000fe20000010000 */
[----:B------:R-:W-:Y:S01]  /*1c5f0*/  FADD.FTZ R136, R136, R131 ;  /* 0x0000008388887221 */ /* 0x000fe20000010000 */
[----:B------:R-:W-:Y:S01]  /*1c600*/  MUFU.EX2 R75, R76 ;  /* 0x0000004c004b7308 */ /* 0x000fe20000000800 */
        /* <DEDUP_REMOVED lines=8> */
[----:B------:R-:W-:Y:S01]  /*1c690*/  FADD.FTZ R140, R140, R137 ;  /* 0x000000898c8c7221 */ /* 0x000fe20000010000 */
[----:B----4-:R-:W-:Y:S01]  /*1c6a0*/  F2FP.F16.F32.PACK_AB R11, R81, R90 ;  /* 0x0000005a510b723e */ /* 0x010fe200000000ff */
[----:B------:R-:W-:Y:S01]  /*1c6b0*/  FADD.FTZ R133, R133, R134 ;  /* 0x0000008685857221 */ /* 0x000fe20000010000 */
[----:B------:R-:W4:Y:S01]  /*1c6c0*/  MUFU.EX2 R60, R60 ;  /* 0x0000003c003c7308 */ /* 0x000f220000000800 */
[----:B------:R-:W-:-:S03]  /*1c6d0*/  FADD.FTZ R141, R141, R140 ;  /* 0x0000008c8d8d7221 */ /* 0x000fc60000010000 */
[----:B------:R-:W-:Y:S01]  /*1c6e0*/  MUFU.EX2 R199, R199 ;  /* 0x000000c700c77308 */ /* 0x000fe20000000800 */
[----:B------:R-:W-:Y:S01]  /*1c6f0*/  FADD.FTZ R142, R142, R141 ;  /* 0x0000008d8e8e7221 */ /* 0x000fe20000010000 */
[C---:B--2---:R-:W-:Y:S03]  /*1c700*/  HMMA.16816.F32 R12, R8.reuse, R20, R12 ;  /* 0x00000014080c723c */ /* 0x044fe6000000180c */
[-C--:B------:R-:W-:Y:S01]  /*1c710*/  FFMA.FTZ R20, R73, R85.reuse, -R86 ;  /* 0x0000005549147223 */ /* 0x080fe20000010856 */
[----:B------:R-:W-:Y:S01]  /*1c720*/  FFMA.FTZ R73, R55, R85, -R83 ;  /* 0x0000005537497223 */ /* 0x000fe20000010853 */
[----:B------:R-:W-:Y:S02]  /*1c730*/  FADD.FTZ R143, R143, R142 ;  /* 0x0000008e8f8f7221 */ /* 0x000fe40000010000 */
[----:B------:R-:W2:Y:S01]  /*1c740*/  MUFU.EX2 R55, R20 ;  /* 0x0000001400377308 */ /* 0x000ea20000000800 */
[C---:B------:R-:W-:Y:S03]  /*1c750*/  HMMA.16816.F32 R16, R8.reuse, R22, R16 ;  /* 0x000000160810723c */ /* 0x040fe60000001810 */
[----:B------:R-:W5:Y:S05]  /*1c760*/  MUFU.EX2 R73, R73 ;  /* 0x0000004900497308 */ /* 0x000f6a0000000800 */
[----:B---3--:R-:W-:Y:S03]  /*1c770*/  HMMA.16816.F32 R36, R8, R4, R36 ;  /* 0x000000040824723c */ /* 0x008fe60000001824 */
[----:B------:R-:W-:Y:S01]  /*1c780*/  FADD.FTZ R4, R132, R133 ;  /* 0x0000008584047221 */ /* 0x000fe20000010000 */
[----:B------:R-:W-:-:S03]  /*1c790*/  F2FP.F16.F32.PACK_AB R5, R58, R59 ;  /* 0x0000003b3a05723e */ /* 0x000fc600000000ff */
[----:B------:R-:W-:Y:S01]  /*1c7a0*/  FADD.FTZ R4, R139, R4 ;  /* 0x000000048b047221 */ /* 0x000fe20000010000 */
[----:B------:R-:W-:Y:S03]  /*1c7b0*/  HMMA.16816.F32 R28, R8, R6, R28 ;  /* 0x00000006081c723c */ /* 0x000fe6000000181c */
[----:B------:R-:W-:Y:S01]  /*1c7c0*/  FADD.FTZ R135, R135, R4 ;  /* 0x0000000487877221 */ /* 0x000fe20000010000 */
[----:B------:R-:W-:Y:S01]  /*1c7d0*/  FADD.FTZ R8, R146, R143 ;  /* 0x0000008f92087221 */ /* 0x000fe20000010000 */
[----:B----4-:R-:W-:Y:S01]  /*1c7e0*/  F2FP.F16.F32.PACK_AB R4, R60, R75 ;  /* 0x0000004b3c04723e */ /* 0x010fe200000000ff */
[----:B------:R-:W-:Y:S01]  /*1c7f0*/  LDSM.16.MT88.4 R140, [R87+0x8c00] ;  /* 0x008c0000578c783b */ /* 0x000fe20000004200 */
[----:B------:R-:W-:Y:S01]  /*1c800*/  FADD.FTZ R144, R144, R135 ;  /* 0x0000008790907221 */ /* 0x000fe20000010000 */
[----:B------:R-:W-:Y:S01]  /*1c810*/  FADD.FTZ R8, R147, R8 ;  /* 0x0000000893087221 */ /* 0x000fe20000010000 */
[----:B--2---:R-:W-:Y:S01]  /*1c820*/  F2FP.F16.F32.PACK_AB R6, R55, R74 ;  /* 0x0000004a3706723e */ /* 0x004fe200000000ff */
[----:B------:R-:W-:Y:S01]  /*1c830*/  LDSM.16.MT88.4 R132, [R2+0x3c00] ;  /* 0x003c00000284783b */ /* 0x000fe20000004200 */
[----:B------:R-:W-:Y:S01]  /*1c840*/  FADD.FTZ R145, R145, R144 ;  /* 0x0000009091917221 */ /* 0x000fe20000010000 */
[----:B------:R-:W-:Y:S01]  /*1c850*/  FADD.FTZ R203, R203, R8 ;  /* 0x00000008cbcb7221 */ /* 0x000fe20000010000 */
[----:B-----5:R-:W-:Y:S01]  /*1c860*/  F2FP.F16.F32.PACK_AB R7, R73, R56 ;  /* 0x000000384907723e */ /* 0x020fe200000000ff */
[----:B------:R-:W2:Y:S01]  /*1c870*/  LDSM.16.MT88.4 R8, [R2+0x3000] ;  /* 0x003000000208783b */ /* 0x000ea20000004200 */
[----:B------:R-:W-:Y:S01]  /*1c880*/  FADD.FTZ R145, R210, R145 ;  /* 0x00000091d2917221 */ /* 0x000fe20000010000 */
[----:B------:R-:W-:-:S03]  /*1c890*/  FADD.FTZ R208, R208, R203 ;  /* 0x000000cbd0d07221 */ /* 0x000fc60000010000 */
[----:B------:R-:W-:Y:S01]  /*1c8a0*/  FADD.FTZ R20, R204, R145 ;  /* 0x00000091cc147221 */ /* 0x000fe20000010000 */
[----:B------:R-:W-:Y:S01]  /*1c8b0*/  FADD.FTZ R197, R197, R208 ;  /* 0x000000d0c5c57221 */ /* 0x000fe20000010000 */
[C---:B-1----:R-:W-:Y:S05]  /*1c8c0*/  HMMA.16816.F32 R12, R4.reuse, R24, R12 ;  /* 0x00000018040c723c */ /* 0x042fea000000180c */
[-C--:B------:R-:W-:Y:S01]  /*1c8d0*/  FFMA.FTZ R25, R53, R85.reuse, -R83 ;  /* 0x0000005535197223 */ /* 0x080fe20000010853 */
[----:B------:R-:W-:Y:S01]  /*1c8e0*/  FADD.FTZ R20, R205, R20 ;  /* 0x00000014cd147221 */ /* 0x000fe20000010000 */
[----:B------:R-:W-:Y:S01]  /*1c8f0*/  FADD.FTZ R202, R202, R197 ;  /* 0x000000c5caca7221 */ /* 0x000fe20000010000 */
[-C--:B------:R-:W-:Y:S01]  /*1c900*/  FFMA.FTZ R24, R52, R85.reuse, -R83 ;  /* 0x0000005534187223 */ /* 0x080fe20000010853 */
[-C--:B------:R-:W-:Y:S01]  /*1c910*/  FFMA.FTZ R52, R70, R85.reuse, -R86 ;  /* 0x0000005546347223 */ /* 0x080fe20000010856 */
[----:B------:R-:W-:Y:S01]  /*1c920*/  FADD.FTZ R201, R201, R20 ;  /* 0x00000014c9c97221 */ /* 0x000fe20000010000 */
[----:B------:R-:W-:Y:S01]  /*1c930*/  FADD.FTZ R177, R177, R202 ;  /* 0x000000cab1b17221 */ /* 0x000fe20000010000 */
[----:B------:R-:W1:Y:S01]  /*1c940*/  LDSM.16.MT88.4 R20, [R87+0x8400] ;  /* 0x008400005714783b */ /* 0x000e620000004200 */
[C---:B------:R-:W-:Y:S03]  /*1c950*/  HMMA.16816.F32 R16, R4.reuse, R26, R16 ;  /* 0x0000001a0410723c */ /* 0x040fe60000001810 */
[----:B------:R-:W-:Y:S01]  /*1c960*/  FADD.FTZ R201, R206, R201 ;  /* 0x000000c9cec97221 */ /* 0x000fe20000010000 */
[----:B------:R-:W-:Y:S01]  /*1c970*/  FADD.FTZ R200, R200, R177 ;  /* 0x000000b1c8c87221 */ /* 0x000fe20000010000 */
[-C--:B------:R-:W-:Y:S01]  /*1c980*/  FFMA.FTZ R26, R54, R85.reuse, -R83 ;  /* 0x00000055361a7223 */ /* 0x080fe20000010853 */
        /* <DEDUP_REMOVED lines=12> */
[----:B------:R-:W-:Y:S01]  /*1ca50*/  FFMA.FTZ R71, R65, R85, -R86 ;  /* 0x0000005541477223 */ /* 0x000fe20000010856 */
[----:B------:R-:W-:Y:S01]  /*1ca60*/  FADD.FTZ R207, R207, R162 ;  /* 0x000000a2cfcf7221 */ /* 0x000fe20000010000 */
[----:B------:R-:W-:Y:S01]  /*1ca70*/  FADD.FTZ R158, R158, R159 ;  /* 0x0000009f9e9e7221 */ /* 0x000fe20000010000 */
[----:B------:R-:W-:Y:S01]  /*1ca80*/  MUFU.EX2 R24, R24 ;  /* 0x0000001800187308 */ /* 0x000fe20000000800 */
[----:B------:R-:W-:Y:S01]  /*1ca90*/  @P4 IADD3 R197, PT, PT, R57, -0x3, RZ ;  /* 0xfffffffd39c54810 */ /* 0x000fe20007ffe0ff */
[----:B------:R-:W-:Y:S01]  /*1caa0*/  FADD.FTZ R160, R160, R207 ;  /* 0x000000cfa0a07221 */ /* 0x000fe20000010000 */
[----:B------:R-:W-:Y:S01]  /*1cab0*/  FADD.FTZ R155, R155, R158 ;  /* 0x0000009e9b9b7221 */ /* 0x000fe20000010000 */
[----:B------:R-:W-:Y:S01]  /*1cac0*/  MUFU.EX2 R27, R27 ;  /* 0x0000001b001b7308 */ /* 0x000fe20000000800 */
[C---:B--2---:R-:W-:Y:S03]  /*1cad0*/  HMMA.16816.F32 R36, R4.reuse, R8, R36 ;  /* 0x000000080424723c */ /* 0x044fe60000001824 */
[----:B------:R-:W-:Y:S01]  /*1cae0*/  FADD.FTZ R161, R161, R160 ;  /* 0x000000a0a1a17221 */ /* 0x000fe20000010000 */
[----:B------:R-:W-:Y:S01]  /*1caf0*/  FADD.FTZ R198, R198, R155 ;  /* 0x0000009bc6c67221 */ /* 0x000fe20000010000 */
[----:B------:R-:W2:Y:S02]  /*1cb00*/  MUFU.EX2 R54, R54 ;  /* 0x0000003600367308 */ /* 0x000ea40000000800 */
        /* <DEDUP_REMOVED lines=17> */
[----:B------:R-:W-:-:S03]  /*1cc20*/  FADD.FTZ R121, R121, R128 ;  /* 0x0000008079797221 */ /* 0x000fc60000010000 */
[----:B------:R-:W-:Y:S01]  /*1cc30*/  FADD.FTZ R127, R152, R127 ;  /* 0x0000007f987f7221 */ /* 0x000fe20000010000 */
[----:B------:R-:W-:Y:S01]  /*1cc40*/  FADD.FTZ R126, R126, R121 ;  /* 0x000000797e7e7221 */ /* 0x000fe20000010000 */
[----:B-----5:R-:W-:Y:S01]  /*1cc50*/  F2FP.F16.F32.PACK_AB R6, R51, R52 ;  /* 0x000000343306723e */ /* 0x020fe200000000ff */
[-C--:B------:R-:W-:Y:S01]  /*1cc60*/  FFMA.FTZ R69, R50, R85.reuse, -R83 ;  /* 0x0000005532457223 */ /* 0x080fe20000010853 */
[----:B------:R-:W-:Y:S01]  /*1cc70*/  FADD.FTZ R122, R122, R127 ;  /* 0x0000007f7a7a7221 */ /* 0x000fe20000010000 */
[----:B------:R-:W-:Y:S01]  /*1cc80*/  FADD.FTZ R115, R115, R126 ;  /* 0x0000007e73737221 */ /* 0x000fe20000010000 */
[----:B---3--:R-:W-:Y:S01]  /*1cc90*/  F2FP.F16.F32.PACK_AB R7, R53, R24 ;  /* 0x000000183507723e */ /* 0x008fe200000000ff */
[----:B------:R-:W-:Y:S01]  /*1cca0*/  FFMA.FTZ R50, R49, R85, -R83 ;  /* 0x0000005531327223 */ /* 0x000fe20000010853 */
[----:B------:R-:W-:Y:S01]  /*1ccb0*/  FADD.FTZ R123, R123, R122 ;  /* 0x0000007a7b7b7221 */ /* 0x000fe20000010000 */
[----:B------:R-:W-:Y:S01]  /*1ccc0*/  FADD.FTZ R120, R120, R115 ;  /* 0x0000007378787221 */ /* 0x000fe20000010000 */
[----:B------:R2:W-:Y:S02]  /*1ccd0*/  MUFU.EX2 R49, R69 ;  /* 0x0000004500317308 */ /* 0x0005e40000000800 */
        /* <DEDUP_REMOVED lines=12> */
[----:B--2---:R-:W-:Y:S02]  /*1cda0*/  FFMA.FTZ R69, R67, R85, -R86 ;  /* 0x0000005543457223 */ /* 0x004fe40000010856 */
[----:B------:R-:W-:Y:S01]  /*1cdb0*/  FADD.FTZ R109, R109, R72 ;  /* 0x000000486d6d7221 */ /* 0x000fe20000010000 */
[----:B------:R-:W-:Y:S01]  /*1cdc0*/  FADD.FTZ R103, R103, R112 ;  /* 0x0000007067677221 */ /* 0x000fe20000010000 */
[C---:B----4-:R-:W-:Y:S01]  /*1cdd0*/  HMMA.16816.F32 R36, R4.reuse, R8, R36 ;  /* 0x000000080424723c */ /* 0x050fe20000001824 */
[----:B------:R-:W-:Y:S02]  /*1cde0*/  MUFU.EX2 R67, R68 ;  /* 0x0000004400437308 */ /* 0x000fe40000000800 */
[----:B------:R-:W-:Y:S01]  /*1cdf0*/  FADD.FTZ R124, R124, R109 ;  /* 0x0000006d7c7c7221 */ /* 0x000fe20000010000 */
[----:B------:R-:W-:Y:S01]  /*1ce00*/  FADD.FTZ R110, R110, R103 ;  /* 0x000000676e6e7221 */ /* 0x000fe20000010000 */
[----:B-1----:R-:W-:Y:S01]  /*1ce10*/  F2FP.F16.F32.PACK_AB R9, R50, R49 ;  /* 0x000000313209723e */ /* 0x002fe200000000ff */
[----:B------:R-:W1:Y:S01]  /*1ce20*/  MUFU.EX2 R66, R69 ;  /* 0x0000004500427308 */ /* 0x000e620000000800 */
[----:B------:R-:W-:Y:S01]  /*1ce30*/  FADD.FTZ R105, R105, R124 ;  /* 0x0000007c69697221 */ /* 0x000fe20000010000 */
[----:B------:R-:W-:Y:S01]  /*1ce40*/  FADD.FTZ R99, R99, R110 ;  /* 0x0000006e63637221 */ /* 0x000fe20000010000 */
[----:B------:R-:W-:Y:S01]  /*1ce50*/  HMMA.16816.F32 R28, R4, R10, R28 ;  /* 0x0000000a041c723c */ /* 0x000fe2000000181c */
[----:B------:R-:W2:Y:S02]  /*1ce60*/  LDSM.16.MT88.4 R4, [R2+0x3800] ;  /* 0x003800000204783b */ /* 0x000ea40000004200 */
[----:B------:R-:W-:Y:S01]  /*1ce70*/  FADD.FTZ R32, R32, R105 ;  /* 0x0000006920207221 */ /* 0x000fe20000010000 */
[----:B------:R-:W-:Y:S01]  /*1ce80*/  FADD.FTZ R34, R34, R99 ;  /* 0x0000006322227221 */ /* 0x000fe20000010000 */
[----:B------:R-:W4:Y:S01]  /*1ce90*/  MUFU.EX2 R68, R71 ;  /* 0x0000004700447308 */ /* 0x000f220000000800 */
[----:B------:R-:W-:Y:S01]  /*1cea0*/  F2FP.F16.F32.PACK_AB R11, R47, R48 ;  /* 0x000000302f0b723e */ /* 0x000fe200000000ff */
[----:B------:R-:W-:Y:S01]  /*1ceb0*/  FADD.FTZ R33, R33, R32 ;  /* 0x0000002021217221 */ /* 0x000fe20000010000 */
[----:B------:R-:W-:Y:S01]  /*1cec0*/  FADD.FTZ R35, R35, R34 ;  /* 0x0000002223237221 */ /* 0x000fe20000010000 */
[-C--:B------:R-:W-:Y:S01]  /*1ced0*/  FFMA.FTZ R34, R63, R85.reuse, -R86 ;  /* 0x000000553f227223 */ /* 0x080fe20000010856 */
[----:B------:R-:W-:Y:S01]  /*1cee0*/  FFMA.FTZ R32, R43, R85, -R83 ;  /* 0x000000552b207223 */ /* 0x000fe20000010853 */
[----:B------:R-:W-:Y:S01]  /*1cef0*/  FADD.FTZ R33, R104, R33 ;  /* 0x0000002168217221 */ /* 0x000fe20000010000 */
[----:B------:R-:W-:Y:S01]  /*1cf00*/  FADD.FTZ R102, R102, R35 ;  /* 0x0000002366667221 */ /* 0x000fe20000010000 */
[----:B-1----:R-:W-:-:S02]  /*1cf10*/  F2FP.F16.F32.PACK_AB R8, R66, R67 ;  /* 0x000000434208723e */ /* 0x002fc400000000ff */
[----:B------:R-:W-:Y:S01]  /*1cf20*/  FADD.FTZ R96, R96, R33 ;  /* 0x0000002160607221 */ /* 0x000fe20000010000 */
[----:B------:R-:W-:Y:S01]  /*1cf30*/  FADD.FTZ R79, R79, R102 ;  /* 0x000000664f4f7221 */ /* 0x000fe20000010000 */
[----:B------:R-:W-:Y:S01]  /*1cf40*/  FFMA.FTZ R33, R64, R85, -R86 ;  /* 0x0000005540217223 */ /* 0x000fe20000010856 */
[----:B------:R-:W-:Y:S01]  /*1cf50*/  MUFU.EX2 R34, R34 ;  /* 0x0000002200227308 */ /* 0x000fe20000000800 */
[----:B------:R-:W-:Y:S01]  /*1cf60*/  FADD.FTZ R95, R95, R96 ;  /* 0x000000605f5f7221 */ /* 0x000fe20000010000 */
[----:B------:R-:W-:Y:S01]  /*1cf70*/  FADD.FTZ R78, R78, R79 ;  /* 0x0000004f4e4e7221 */ /* 0x000fe20000010000 */
[----:B----4-:R-:W-:Y:S01]  /*1cf80*/  F2FP.F16.F32.PACK_AB R10, R68, R65 ;  /* 0x00000041440a723e */ /* 0x010fe200000000ff */
[----:B------:R-:W-:Y:S01]  /*1cf90*/  MUFU.EX2 R32, R32 ;  /* 0x0000002000207308 */ /* 0x000fe20000000800 */
[----:B------:R-:W-:Y:S01]  /*1cfa0*/  FADD.FTZ R90, R90, R95 ;  /* 0x0000005f5a5a7221 */ /* 0x000fe20000010000 */
[----:B------:R-:W-:Y:S02]  /*1cfb0*/  FADD.FTZ R77, R77, R78 ;  /* 0x0000004e4d4d7221 */ /* 0x000fe40000010000 */
[----:B------:R-:W1:Y:S01]  /*1cfc0*/  MUFU.EX2 R33, R33 ;  /* 0x0000002100217308 */ /* 0x000e620000000800 */
[----:B------:R-:W-:Y:S01]  /*1cfd0*/  FADD.FTZ R90, R81, R90 ;  /* 0x0000005a515a7221 */ /* 0x000fe20000010000 */
[----:B------:R-:W-:Y:S01]  /*1cfe0*/  FADD.FTZ R0, R0, R77 ;  /* 0x0000004d00007221 */ /* 0x000fe20000010000 */
[----:B---3--:R-:W-:Y:S05]  /*1cff0*/  HMMA.16816.F32 R12, R8, R20, R12 ;  /* 0x00000014080c723c */ /* 0x008fea000000180c */
[-CC-:B------:R-:W-:Y:S01]  /*1d000*/  FFMA.FTZ R20, R45, R85.reuse, -R83.reuse ;  /* 0x000000552d147223 */ /* 0x180fe20000010853 */
[----:B------:R-:W-:Y:S01]  /*1d010*/  FADD.FTZ R35, R59, R90 ;  /* 0x0000005a3b237221 */ /* 0x000fe20000010000 */
[----:B------:R-:W-:Y:S01]  /*1d020*/  FADD.FTZ R75, R75, R0 ;  /* 0x000000004b4b7221 */ /* 0x000fe20000010000 */
[----:B------:R-:W-:-:S02]  /*1d030*/  FFMA.FTZ R21, R44, R85, -R83 ;  /* 0x000000552c157223 */ /* 0x000fc40000010853 */
[----:B------:R-:W-:Y:S01]  /*1d040*/  FADD.FTZ R35, R58, R35 ;  /* 0x000000233a237221 */ /* 0x000fe20000010000 */
[----:B------:R-:W-:Y:S01]  /*1d050*/  FADD.FTZ R75, R60, R75 ;  /* 0x0000004b3c4b7221 */ /* 0x000fe20000010000 */
[C---:B------:R-:W-:Y:S01]  /*1d060*/  HMMA.16816.F32 R16, R8.reuse, R22, R16 ;  /* 0x000000160810723c */ /* 0x040fe20000001810 */
[----:B------:R-:W-:Y:S02]  /*1d070*/  MUFU.EX2 R20, R20 ;  /* 0x0000001400147308 */ /* 0x000fe40000000800 */
[----:B------:R-:W-:Y:S01]  /*1d080*/  FADD.FTZ R56, R56, R35 ;  /* 0x0000002338387221 */ /* 0x000fe20000010000 */
[----:B------:R-:W-:Y:S01]  /*1d090*/  FADD.FTZ R74, R74, R75 ;  /* 0x0000004b4a4a7221 */ /* 0x000fe20000010000 */
[----:B------:R-:W3:Y:S02]  /*1d0a0*/  MUFU.EX2 R21, R21 ;  /* 0x0000001500157308 */ /* 0x000ee40000000800 */
[----:B------:R-:W-:Y:S01]  /*1d0b0*/  FADD.FTZ R73, R73, R56 ;  /* 0x0000003849497221 */ /* 0x000fe20000010000 */
[----:B------:R-:W-:Y:S01]  /*1d0c0*/  FADD.FTZ R74, R55, R74 ;  /* 0x0000004a374a7221 */ /* 0x000fe20000010000 */
[C---:B--2---:R-:W-:Y:S01]  /*1d0d0*/  HMMA.16816.F32 R36, R8.reuse, R4, R36 ;  /* 0x000000040824723c */ /* 0x044fe20000001824 */
[----:B------:R-:W-:Y:S02]  /*1d0e0*/  MUFU.EX2 R22, R62 ;  /* 0x0000003e00167308 */ /* 0x000fe40000000800 */
[----:B------:R-:W-:Y:S01]  /*1d0f0*/  FADD.FTZ R26, R26, R73 ;  /* 0x000000491a1a7221 */ /* 0x000fe20000010000 */
[----:B-1----:R-:W-:Y:S01]  /*1d100*/  F2FP.F16.F32.PACK_AB R4, R34, R33 ;  /* 0x000000212204723e */ /* 0x002fe200000000ff */
[----:B------:R-:W1:Y:S02]  /*1d110*/  MUFU.EX2 R23, R61 ;  /* 0x0000003d00177308 */ /* 0x000e640000000800 */
[----:B------:R-:W-:Y:S01]  /*1d120*/  FADD.FTZ R25, R25, R26 ;  /* 0x0000001a19197221 */ /* 0x000fe20000010000 */
[----:B------:R-:W-:Y:S03]  /*1d130*/  HMMA.16816.F32 R28, R8, R6, R28 ;  /* 0x00000006081c723c */ /* 0x000fe6000000181c */
        /* <DEDUP_REMOVED lines=10> */
[----:B------:R-:W-:Y:S01]  /*1d1e0*/  FADD.FTZ R9, R50, R9 ;  /* 0x0000000932097221 */ /* 0x000fe20000010000 */
[----:B------:R-:W-:-:S02]  /*1d1f0*/  MOV R0, R40 ;  /* 0x0000002800007202 */ /* 0x000fc40000000f00 */
[----:B------:R-:W-:Y:S01]  /*1d200*/  FADD.FTZ R67, R67, R2 ;  /* 0x0000000243437221 */ /* 0x000fe20000010000 */
[----:B------:R-:W-:Y:S01]  /*1d210*/  FADD.FTZ R48, R48, R9 ;  /* 0x0000000930307221 */ /* 0x000fe20000010000 */
[----:B------:R-:W-:Y:S05]  /*1d220*/  HMMA.16816.F32 R144, R4, R140, R12 ;  /* 0x0000008c0490723c */ /* 0x000fea000000180c */
[----:B------:R-:W-:Y:S01]  /*1d230*/  MOV R2, R41 ;  /* 0x0000002900027202 */ /* 0x000fe20000000f00 */
[----:B------:R-:W-:Y:S01]  /*1d240*/  FADD.FTZ R66, R66, R67 ;  /* 0x0000004342427221 */ /* 0x000fe20000010000 */
[----:B------:R-:W-:Y:S01]  /*1d250*/  FADD.FTZ R47, R47, R48 ;  /* 0x000000302f2f7221 */ /* 0x000fe20000010000 */
[----:B------:R-:W-:-:S02]  /*1d260*/  @P4 MOV R0, R40 ;  /* 0x0000002800004202 */ /* 0x000fc40000000f00 */
        /* <DEDUP_REMOVED lines=12> */
[----:B------:R-:W-:Y:S03]  /*1d330*/  HMMA.16816.F32 R132, R4, R134, R28 ;  /* 0x000000860484723c */ /* 0x000fe6000000181c */
[----:B------:R-:W-:-:S05]  /*1d340*/  FADD.FTZ R196, R23, R22 ;  /* 0x0000001617c47221 */ /* 0x000fca0000010000 */
[----:B------:R-:W-:-:S12]  /*1d350*/  @P4 BRA `(.L_x_5598) ;  /* 0x0000000000044947 */ /* 0x000fd80003800000 */
.L_x_5589:
[----:B------:R-:W-:-:S07]  /*1d360*/  IADD3 R197, PT, PT, R3, -0x1, RZ ;  /* 0xffffffff03c57810 */ /* 0x000fce0007ffe0ff */
.L_x_5598:
[----:B------:R-:W-:Y:S05]  /*1d370*/  BSYNC B2 ;  /* 0x0000000000027941 */ /* 0x000fea0003800000 */
.L_x_5588:
        /* <DEDUP_REMOVED lines=13> */
.L_x_5606:
[----:B------:R-:W-:Y:S04]  /*1d450*/  DEPBAR.LE SB0, 0x0 ;  /* 0x000080000000791a */ /* 0x000fe80000000000 */
[----:B------:R-:W-:Y:S05]  /*1d460*/  WARPSYNC.ALL ;  /* 0x0000000000007948 */ /* 0x000fea0003800000 */
[----:B------:R-:W-:Y:S01]  /*1d470*/  BAR.SYNC.DEFER_BLOCKING 0x0 ;  /* 0x0000000000007b1d */ /* 0x000fe20000010000 */
[----:B------:R-:W-:Y:S02]  /*1d480*/  @!P3 IMAD.MOV.U32 R3, RZ, RZ, RZ ;  /* 0x000000ffff03b224 */ /* 0x000fe400078e00ff */
[----:B------:R-:W-:Y:S02]  /*1d490*/  IMAD.SHL.U32 R4, R167, 0x8, RZ ;  /* 0x00000008a7047824 */ /* 0x000fe400078e00ff */
[----:B------:R-:W-:Y:S01]  /*1d4a0*/  IMAD.MOV.U32 R2, RZ, RZ, R178 ;  /* 0x000000ffff027224 */ /* 0x000fe200078e00b2 */
[----:B------:R-:W-:Y:S01]  /*1d4b0*/  @!P3 IADD3 R3, P0, PT, RZ, -R3, RZ ;  /* 0x80000003ff03b210 */ /* 0x000fe20007f1e0ff */
[----:B------:R-:W-:Y:S01]  /*1d4c0*/  IMAD.MOV.U32 R0, RZ, RZ, R179 ;  /* 0x000000ffff007224 */ /* 0x000fe200078e00b3 */
[----:B------:R-:W-:Y:S01]  /*1d4d0*/  LOP3.LUT R7, R177, 0xc0, R4, 0xf8, !PT ;  /* 0x000000c0b1077812 */ /* 0x000fe200078ef804 */
[----:B------:R-:W-:Y:S01]  /*1d4e0*/  IMAD.SHL.U32 R5, R172, 0x40, RZ ;  /* 0x00000040ac057824 */ /* 0x000fe200078e00ff */
[----:B------:R-:W2:Y:S01]  /*1d4f0*/  @!P3 LD.E R6, desc[UR4][R148.64+0x40] ;  /* 0x000040049406b980 */ /* 0x000ea2000c101900 */
[----:B------:R-:W-:Y:S01]  /*1d500*/  BSSY.RECONVERGENT B0, `(.L_x_5600) ;  /* 0x0000048000007945 */ /* 0x000fe20003800200 */
[----:B--2---:R-:W-:Y:S04]  /*1d510*/  @!P3 IMAD.SHL.U32 R6, R6, 0x100, RZ ;  /* 0x000001000606b824 */ /* 0x004fe800078e00ff */
[----:B------:R-:W-:Y:S01]  /*1d520*/  @!P3 IMAD.X R6, RZ, RZ, ~R6, P0 ;  /* 0x000000ffff06b224 */ /* 0x000fe200000e0e06 */
[----:B------:R-:W-:Y:S02]  /*1d530*/  ISETP.GE.AND P0, PT, R194, R183, PT ;  /* 0x000000b7c200720c */ /* 0x000fe40003f06270 */
[----:B------:R-:W-:Y:S02]  /*1d540*/  LOP3.LUT R194, R4, 0x18, RZ, 0xc0, !PT ;  /* 0x0000001804c27812 */ /* 0x000fe400078ec0ff */
[----:B------:R-:W-:Y:S04]  /*1d550*/  @!P3 SHF.R.S64 R3, R3, 0x1f, R6 ;  /* 0x0000001f0303b819 */ /* 0x000fe80000001006 */
[----:B------:R-:W-:Y:S04]  /*1d560*/  @!P3 IADD3 R178, P1, PT, R178, R3, RZ ;  /* 0x00000003b2b2b210 */ /* 0x000fe80007f3e0ff */
[----:B------:R-:W-:Y:S01]  /*1d570*/  @!P3 LEA.HI.X.SX32 R179, R6, R179, 0x1, P1 ;  /* 0x000000b306b3b211 */ /* 0x000fe200008f0eff */
[----:B------:R-:W-:Y:S08]  /*1d580*/  @!P3 BRA `(.L_x_5601) ;  /* 0x0000000000fcb947 */ /* 0x000ff00003800000 */
[----:B------:R-:W2:Y:S02]  /*1d590*/  LD.E R14, desc[UR4][R148.64+0x170] ;  /* 0x00017004940e7980 */ /* 0x000ea4000c101900 */
        /* <DEDUP_REMOVED lines=11> */
[----:B------:R-:W-:Y:S01]  /*1d650*/  ISETP.GE.AND P1, PT, R3, RZ, PT ;  /* 0x000000ff0300720c */ /* 0x000fe20003f26270 */
        /* <DEDUP_REMOVED lines=50> */
.L_x_5601:
[----:B------:R-:W-:Y:S05]  /*1d980*/  BSYNC.RECONVERGENT B0 ;  /* 0x0000000000007941 */ /* 0x000fea0003800200 */
.L_x_5600:
[----:B------:R-:W-:Y:S01]  /*1d990*/  @!PT LDS RZ, [RZ] ;  /* 0x00000000fffff984 */ /* 0x000fe20000000800 */
[----:B------:R-:W-:Y:S01]  /*1d9a0*/  @!PT LDS RZ, [RZ] ;  /* 0x00000000fffff984 */ /* 0x000fe20000000800 */
[----:B------:R-:W-:Y:S01]  /*1d9b0*/  @!PT LDS RZ, [RZ] ;  /* 0x00000000fffff984 */ /* 0x000fe20000000800 */
[----:B------:R1:W-:Y:S01]  /*1d9c0*/  @!P0 LDGSTS.E.BYPASS.LTC128B.128 [R195+0x5000], desc[UR4][R178.64] ;  /* 0x05000000b2c38fae */ /* 0x0003e2000b981a04 */
[----:B------:R-:W-:Y:S01]  /*1d9d0*/  IADD3 R8, P1, PT, R5, R178, RZ ;  /* 0x000000b205087210 */ /* 0x000fe20007f3e0ff */
[----:B------:R-:W-:Y:S01]  /*1d9e0*/  BSSY.RECONVERGENT B1, `(.L_x_5602) ;  /* 0x0000241000017945 */ /* 0x000fe20003800200 */
[----:B------:R-:W-:Y:S02]  /*1d9f0*/  SHF.L.U64.HI R6, R172, 0x6, R173 ;  /* 0x00000006ac067819 */ /* 0x000fe400000102ad */
[----:B------:R-:W-:Y:S02]  /*1da00*/  IADD3 R10, P2, PT, R8, R5, RZ ;  /* 0x00000005080a7210 */ /* 0x000fe40007f5e0ff */
[----:B------:R-:W-:Y:S01]  /*1da10*/  IADD3.X R9, PT, PT, R6, R179, RZ, P1, !PT ;  /* 0x000000b306097210 */ /* 0x000fe20000ffe4ff */
[----:B------:R1:W-:Y:S01]  /*1da20*/  @P0 STS.128 [R195+0x5000], RZ ;  /* 0x005000ffc3000388 */ /* 0x0003e20000000c00 */
[-C--:B------:R-:W-:Y:S02]  /*1da30*/  IADD3 R12, P1, PT, R10, R5.reuse, RZ ;  /* 0x000000050a0c7210 */ /* 0x080fe40007f3e0ff */
[-C--:B------:R-:W-:Y:S02]  /*1da40*/  IADD3.X R11, PT, PT, R9, R6.reuse, RZ, P2, !PT ;  /* 0x00000006090b7210 */ /* 0x080fe400017fe4ff */
[-C--:B------:R-:W-:Y:S02]  /*1da50*/  IADD3 R14, P2, PT, R12, R5.reuse, RZ ;  /* 0x000000050c0e7210 */ /* 0x080fe40007f5e0ff */
[-C--:B------:R-:W-:Y:S01]  /*1da60*/  IADD3.X R13, PT, PT, R11, R6.reuse, RZ, P1, !PT ;  /* 0x000000060b0d7210 */ /* 0x080fe20000ffe4ff */
[----:B------:R-:W2:Y:S01]  /*1da70*/  S2R R167, SR_TID.X ;  /* 0x0000000000a77919 */ /* 0x000ea20000002100 */
[-C--:B------:R-:W-:Y:S02]  /*1da80*/  IADD3 R16, P1, PT, R14, R5.reuse, RZ ;  /* 0x000000050e107210 */ /* 0x080fe40007f3e0ff */
[----:B------:R-:W-:Y:S02]  /*1da90*/  IADD3.X R15, PT, PT, R13, R6, RZ, P2, !PT ;  /* 0x000000060d0f7210 */ /* 0x000fe400017fe4ff */
[----:B------:R-:W-:Y:S02]  /*1daa0*/  LOP3.LUT R7, R7, R194, RZ, 0x3c, !PT ;  /* 0x000000c207077212 */ /* 0x000fe400078e3cff */
[-C--:B------:R-:W-:Y:S02]  /*1dab0*/  IADD3.X R17, PT, PT, R15, R6.reuse, RZ, P1, !PT ;  /* 0x000000060f117210 */ /* 0x080fe40000ffe4ff */
[----:B------:R-:W-:Y:S02]  /*1dac0*/  LOP3.LUT R7, R7, 0x1f20, R4, 0xf8, !PT ;  /* 0x00001f2007077812 */ /* 0x000fe400078ef804 */
[-C--:B------:R-:W-:Y:S02]  /*1dad0*/  IADD3 R4, P2, PT, R16, R5.reuse, RZ ;  /* 0x0000000510047210 */ /* 0x080fe40007f5e0ff */
[----:B-1----:R-:W-:Y:S02]  /*1dae0*/  LEA R195, R7, UR6, 0x1 ;  /* 0x0000000607c37c11 */ /* 0x002fe4000f8e08ff */
[----:B------:R-:W-:Y:S02]  /*1daf0*/  @!P0 IADD3 R18, P1, PT, R4, R5, RZ ;  /* 0x0000000504128210 */ /* 0x000fe40007f3e0ff */
[-C--:B------:R-:W-:Y:S01]  /*1db00*/  IADD3.X R5, PT, PT, R17, R6.reuse, RZ, P2, !PT ;  /* 0x0000000611057210 */ /* 0x080fe200017fe4ff */
[----:B------:R-:W-:Y:S01]  /*1db10*/  @!PT LDS RZ, [RZ] ;  /* 0x00000000fffff984 */ /* 0x000fe20000000800 */
[----:B------:R-:W-:Y:S01]  /*1db20*/  @!PT LDS RZ, [RZ] ;  /* 0x00000000fffff984 */ /* 0x000fe20000000800 */
[----:B------:R-:W-:Y:S01]  /*1db30*/  @!PT LDS RZ, [RZ] ;  /* 0x00000000fffff984 */ /* 0x000fe20000000800 */
[----:B------:R-:W-:Y:S03]  /*1db40*/  @!P0 LDGSTS.E.BYPASS.LTC128B.128 [R195+0x5800], desc[UR4][R8.64] ;  /* 0x0580000008c38fae */ /* 0x000fe6000b981a04 */
[----:B------:R-:W-:Y:S02]  /*1db50*/  @!P0 IADD3.X R19, PT, PT, R5, R6, RZ, P1, !PT ;  /* 0x0000000605138210 */ /* 0x000fe40000ffe4ff */
[----:B------:R-:W-:Y:S03]  /*1db60*/  ISETP.GT.AND P1, PT, R197, R174, PT ;  /* 0x000000aec500720c */ /* 0x000fe60003f24270 */
[----:B------:R-:W-:Y:S01]  /*1db70*/  @P0 STS.128 [R195+0x5800], RZ ;  /* 0x005800ffc3000388 */ /* 0x000fe20000000c00 */
[C---:B--2---:R-:W-:Y:S02]  /*1db80*/  LOP3.LUT R154, R167.reuse, 0x8, RZ, 0xc0, !PT ;  /* 0x00000008a79a7812 */ /* 0x044fe400078ec0ff */
[C---:B------:R-:W-:Y:S05]  /*1db90*/  SHF.L.U32 R169, R167.reuse, 0x5, RZ ;  /* 0x00000005a7a97819 */ /* 0x040fea00000006ff */
[----:B------:R-:W-:Y:S01]  /*1dba0*/  @!PT LDS RZ, [RZ] ;  /* 0x00000000fffff984 */ /* 0x000fe20000000800 */
[----:B------:R-:W-:Y:S01]  /*1dbb0*/  @!PT LDS RZ, [RZ] ;  /* 0x00000000fffff984 */ /* 0x000fe20000000800 */
[----:B------:R-:W-:Y:S01]  /*1dbc0*/  @!PT LDS RZ, [RZ] ;  /* 0x00000000fffff984 */ /* 0x000fe20000000800 */
[----:B------:R1:W-:Y:S01]  /*1dbd0*/  @!P0 LDGSTS.E.BYPASS.LTC128B.128 [R195+0x6000], desc[UR4][R10.64] ;  /* 0x060000000ac38fae */ /* 0x0003e2000b981a04 */
[C---:B------:R-:W-:Y:S02]  /*1dbe0*/  SHF.L.U32 R152, R167.reuse, 0x4, RZ ;  /* 0x00000004a7987819 */ /* 0x040fe400000006ff */
[--C-:B------:R-:W-:Y:S02]  /*1dbf0*/  LOP3.LUT R3, R154, 0xc0, R169.reuse, 0xf8, !PT ;  /* 0x000000c09a037812 */ /* 0x100fe400078ef8a9 */
[C---:B------:R-:W-:Y:S02]  /*1dc00*/  SHF.L.U32 R166, R167.reuse, 0x2, RZ ;  /* 0x00000002a7a67819 */ /* 0x040fe400000006ff */
[----:B------:R-:W-:Y:S01]  /*1dc10*/  LOP3.LUT R165, R152, 0x3e00, RZ, 0xc0, !PT ;  /* 0x00003e0098a57812 */ /* 0x000fe200078ec0ff */
[----:B------:R-:W-:Y:S01]  /*1dc20*/  @P0 STS.128 [R195+0x6000], RZ ;  /* 0x006000ffc3000388 */ /* 0x000fe20000000c00 */
[----:B------:R-:W-:Y:S02]  /*1dc30*/  LOP3.LUT R2, R166, 0x18, RZ, 0xc0, !PT ;  /* 0x00000018a6027812 */ /* 0x000fe400078ec0ff */
[----:B------:R-:W-:Y:S02]  /*1dc40*/  LOP3.LUT R152, R152, 0x100, RZ, 0xc0, !PT ;  /* 0x0000010098987812 */ /* 0x000fe400078ec0ff */
[----:B------:R-:W-:Y:S02]  /*1dc50*/  LOP3.LUT P2, RZ, R167, 0x4, RZ, 0xc0, !PT ;  /* 0x00000004a7ff7812 */ /* 0x000fe4000784c0ff */
[----:B------:R-:W-:Y:S01]  /*1dc60*/  LOP3.LUT R152, R152, 0x20, R169, 0xf8, !PT ;  /* 0x0000002098987812 */ /* 0x000fe200078ef8a9 */
[----:B------:R-:W-:Y:S01]  /*1dc70*/  @!PT LDS RZ, [RZ] ;  /* 0x00000000fffff984 */ /* 0x000fe20000000800 */
[----:B------:R-:W-:Y:S01]  /*1dc80*/  @!PT LDS RZ, [RZ] ;  /* 0x00000000fffff984 */ /* 0x000fe20000000800 */
[----:B------:R-:W-:Y:S01]  /*1dc90*/  @!PT LDS RZ, [RZ] ;  /* 0x00000000fffff984 */ /* 0x000fe20000000800 */
[----:B------:R-:W-:Y:S01]  /*1dca0*/  @!P0 LDGSTS.E.BYPASS.LTC128B.128 [R195+0x6800], desc[UR4][R12.64] ;  /* 0x068000000cc38fae */ /* 0x000fe2000b981a04 */
[----:B------:R-:W-:Y:S02]  /*1dcb0*/  SHF.R.U32.HI R164, RZ, 0x1, R167 ;  /* 0x00000001ffa47819 */ /* 0x000fe400000116a7 */
[----:B------:R-:W-:Y:S02]  /*1dcc0*/  LOP3.LUT R3, R152, R3, R2, 0xf6, !PT ;  /* 0x0000000398037212 */ /* 0x000fe400078ef602 */
[----:B------:R-:W-:Y:S03]  /*1dcd0*/  LOP3.LUT R0, R164, 0x8, RZ, 0xc0, !PT ;  /* 0x00000008a4007812 */ /* 0x000fe600078ec0ff */
[----:B------:R-:W-:Y:S01]  /*1dce0*/  @P0 STS.128 [R195+0x6800], RZ ;  /* 0x006800ffc3000388 */ /* 0x000fe20000000c00 */
[--C-:B------:R-:W-:Y:S02]  /*1dcf0*/  LOP3.LUT R153, R0, 0xc0, R169.reuse, 0xf8, !PT ;  /* 0x000000c000997812 */ /* 0x100fe400078ef8a9 */
[--C-:B------:R-:W-:Y:S02]  /*1dd00*/  LOP3.LUT R0, R165, 0x20, R169.reuse, 0xf8, !PT ;  /* 0x00000020a5007812 */ /* 0x100fe400078ef8a9 */
[----:B------:R-:W-:Y:S02]  /*1dd10*/  LOP3.LUT R168, R153, R2, RZ, 0x3c, !PT ;  /* 0x0000000299a87212 */ /* 0x000fe400078e3cff */
[----:B------:R-:W-:Y:S01]  /*1dd20*/  LOP3.LUT R153, R0, 0x100, R169, 0xf8, !PT ;  /* 0x0000010000997812 */ /* 0x000fe200078ef8a9 */
[----:B------:R-:W-:Y:S01]  /*1dd30*/  @!PT LDS RZ, [RZ] ;  /* 0x00000000fffff984 */ /* 0x000fe20000000800 */
[----:B------:R-:W-:Y:S01]  /*1dd40*/  @!PT LDS RZ, [RZ] ;  /* 0x00000000fffff984 */ /* 0x000fe20000000800 */
[----:B------:R-:W-:Y:S01]  /*1dd50*/  @!PT LDS RZ, [RZ] ;  /* 0x00000000fffff984 */ /* 0x000fe20000000800 */
[----:B------:R-:W-:Y:S01]  /*1dd60*/  @!P0 LDGSTS.E.BYPASS.LTC128B.128 [R195+0x7000], desc[UR4][R14.64] ;  /* 0x070000000ec38fae */ /* 0x000fe2000b981a04 */
[----:B------:R-:W-:Y:S02]  /*1dd70*/  LEA R2, R3, UR6, 0x1 ;  /* 0x0000000603027c11 */ /* 0x000fe4000f8e08ff */
[----:B------:R-:W-:Y:S02]  /*1dd80*/  LOP3.LUT R0, R153, R168, RZ, 0xfc, !PT ;  /* 0x000000a899007212 */ /* 0x000fe400078efcff */
[----:B------:R-:W-:Y:S02]  /*1dd90*/  MOV R3, 0x20 ;  /* 0x0000002000037802 */ /* 0x000fe40000000f00 */
[----:B------:R-:W-:Y:S01]  /*1dda0*/  LEA R156, R0, UR6, 0x1 ;  /* 0x00000006009c7c11 */ /* 0x000fe2000f8e08ff */
[----:B------:R-:W-:Y:S01]  /*1ddb0*/  @P0 STS.128 [R195+0x7000], RZ ;  /* 0x007000ffc3000388 */ /* 0x000fe20000000c00 */
[----:B------:R-:W-:Y:S04]  /*1ddc0*/  SEL R3, R3, 0xffffffe0, !P2 ;  /* 0xffffffe003037807 */ /* 0x000fe80005000000 */
        /* <DEDUP_REMOVED lines=101> */
[----:B------:R4:W1:Y:S01]  /*1e420*/  MUFU.TANH R219, R18 ;  /* 0x0000001200db7308 */ /* 0x0008620000002400 */
        /* <DEDUP_REMOVED lines=11> */
[----:B------:R1:W1:Y:S10]  /*1e4e0*/  MUFU.TANH R221, R20 ;  /* 0x0000001400dd7308 */ /* 0x0002740000002400 */
[----:B------:R1:W1:Y:S01]  /*1e4f0*/  MUFU.TANH R227, R26 ;  /* 0x0000001a00e37308 */ /* 0x0002620000002400 */
        /* <DEDUP_REMOVED lines=28> */
[C---:B-----5:R-:W-:Y:S08]  /*1e6c0*/  HMMA.16816.F32 R44, R156.reuse, R8, R44 ;  /* 0x000000089c2c723c */ /* 0x060ff0000000182c */
[----:B------:R5:W1:Y:S01]  /*1e6d0*/  MUFU.TANH R237, R36 ;  /* 0x0000002400ed7308 */ /* 0x000a620000002400 */
[C---:B------:R-:W-:Y:S01]  /*1e6e0*/  HMMA.16816.F32 R48, R156.reuse, R10, R48 ;  /* 0x0000000a9c30723c */ /* 0x040fe20000001830 */
[----:B------:R-:W4:Y:S08]  /*1e6f0*/  LDSM.16.M88.4 R8, [R0+0x2c00] ;  /* 0x002c00000008783b */ /* 0x000f300000000200 */
[----:B------:R5:W1:Y:S01]  /*1e700*/  MUFU.TANH R239, R38 ;  /* 0x0000002600ef7308 */ /* 0x000a620000002400 */
        /* <DEDUP_REMOVED lines=23> */
[C---:B----4-:R-:W-:Y:S07]  /*1e880*/  HMMA.16816.F32 R60, R156.reuse, R8, R60 ;  /* 0x000000089c3c723c */ /* 0x050fee000000183c */
[----:B------:R-:W4:Y:S01]  /*1e890*/  MUFU.TANH R13, R13 ;  /* 0x0000000d000d7308 */ /* 0x000f220000002400 */
[C---:B------:R-:W-:Y:S01]  /*1e8a0*/  HMMA.16816.F32 R64, R156.reuse, R10, R64 ;  /* 0x0000000a9c40723c */ /* 0x040fe20000001840 */
[----:B------:R-:W5:Y:S08]  /*1e8b0*/  LDSM.16.M88.4 R8, [R0+0x3400] ;  /* 0x003400000008783b */ /* 0x000f700000000200 */
[----:B------:R-:W2:Y:S01]  /*1e8c0*/  MUFU.TANH R15, R15 ;  /* 0x0000000f000f7308 */ /* 0x000ea20000002400 */
[C---:B---3--:R-:W-:Y:S03]  /*1e8d0*/  HMMA.16816.F32 R68, R156.reuse, R4, R68 ;  /* 0x000000049c44723c */ /* 0x048fe60000001844 */
[-C--:B------:R-:W-:Y:S06]  /*1e8e0*/  FMUL.FTZ R18, R60, R198.reuse ;  /* 0x000000c63c127220 */ /* 0x080fec0000410000 */
[----:B------:R-:W3:Y:S01]  /*1e8f0*/  MUFU.TANH R217, R217 ;  /* 0x000000d900d97308 */ /* 0x000ee20000002400 */
[-C--:B-1----:R-:W-:Y:S01]  /*1e900*/  FMUL.FTZ R20, R62, R198.reuse ;  /* 0x000000c63e147220 */ /* 0x082fe20000410000 */
[-C--:B------:R-:W-:Y:S01]  /*1e910*/  FMUL.FTZ R61, R61, R198.reuse ;  /* 0x000000c63d3d7220 */ /* 0x080fe20000410000 */
[-C--:B------:R-:W-:Y:S01]  /*1e920*/  FMUL.FTZ R63, R63, R198.reuse ;  /* 0x000000c63f3f7220 */ /* 0x080fe20000410000 */
[C---:B------:R-:W-:Y:S01]  /*1e930*/  HMMA.16816.F32 R72, R156.reuse, R6, R72 ;  /* 0x000000069c48723c */ /* 0x040fe20000001848 */
[----:B------:R-:W1:Y:S02]  /*1e940*/  LDSM.16.M88.4 R4, [R0+0x3800] ;  /* 0x003800000004783b */ /* 0x000e640000000200 */
        /* <DEDUP_REMOVED lines=16> */
[----:B------:R-:W2:Y:S02]  /*1ea50*/  MUFU.TANH R23, R23 ;  /* 0x0000001700177308 */ /* 0x000ea40000002400 */
[C---:B------:R-:W-:Y:S01]  /*1ea60*/  HMMA.16816.F32 R80, R156.reuse, R10, R80 ;  /* 0x0000000a9c50723c */ /* 0x040fe20000001850 */
[----:B------:R-:W5:Y:S07]  /*1ea70*/  LDSM.16.M88.4 R8, [R0+0x3c00] ;  /* 0x003c00000008783b */ /* 0x000f6e0000000200 */
[----:B------:R-:W2:Y:S01]  /*1ea80*/  MUFU.TANH R225, R225 ;  /* 0x000000e100e17308 */ /* 0x000ea20000002400 */
[C---:B-1----:R-:W-:Y:S09]  /*1ea90*/  HMMA.16816.F32 R84, R156.reuse, R4, R84 ;  /* 0x000000049c54723c */ /* 0x042ff20000001854 */
[----:B------:R-:W1:Y:S01]  /*1eaa0*/  MUFU.TANH R25, R25 ;  /* 0x0000001900197308 */ /* 0x000e620000002400 */
        /* <DEDUP_REMOVED lines=54> */
[----:B------:R-:W-:Y:S04]  /*1ee10*/  DEPBAR.LE SB0, 0x0 ;  /* 0x000080000000791a */ /* 0x000fe80000000000 */
[C---:B---3--:R-:W-:Y:S04]  /*1ee20*/  HMMA.16816.F32 R116, R156.reuse, R4, R116 ;  /* 0x000000049c74723c */ /* 0x048fe80000001874 */
[----:B------:R-:W3:Y:S01]  /*1ee30*/  MUFU.TANH R43, R43 ;  /* 0x0000002b002b7308 */ /* 0x000ee20000002400 */
[----:B------:R-:W-:Y:S01]  /*1ee40*/  BAR.SYNC.DEFER_BLOCKING 0x0 ;  /* 0x0000000000007b1d */ /* 0x000fe20000010000 */
[-C--:B------:R-:W-:Y:S01]  /*1ee50*/  FMUL.FTZ R87, R108, R198.reuse ;  /* 0x000000c66c577220 */ /* 0x080fe20000410000 */
[-C--:B--2---:R-:W-:Y:S01]  /*1ee60*/  FMUL.FTZ R85, R109, R198.reuse ;  /* 0x000000c66d557220 */ /* 0x084fe20000410000 */
[-C--:B------:R-:W-:Y:S01]  /*1ee70*/  FMUL.FTZ R80, R110, R198.reuse ;  /* 0x000000c66e507220 */ /* 0x080fe20000410000 */
[C---:B------:R-:W-:Y:S05]  /*1ee80*/  HMMA.16816.F32 R120, R156.reuse, R6, R120 ;  /* 0x000000069c78723c */ /* 0x040fea0000001878 */
[----:B------:R-:W2:Y:S01]  /*1ee90*/  MUFU.TANH R45, R45 ;  /* 0x0000002d002d7308 */ /* 0x000ea20000002400 */
[-C--:B------:R-:W-:Y:S01]  /*1eea0*/  FMUL.FTZ R78, R111, R198.reuse ;  /* 0x000000c66f4e7220 */ /* 0x080fe20000410000 */
[-C--:B------:R-:W-:Y:S01]  /*1eeb0*/  FMUL.FTZ R84, R112, R198.reuse ;  /* 0x000000c670547220 */ /* 0x080fe20000410000 */
[-C--:B------:R-:W-:Y:S01]  /*1eec0*/  FMUL.FTZ R82, R113, R198.reuse ;  /* 0x000000c671527220 */ /* 0x080fe20000410000 */
[-C--:B------:R-:W-:Y:S01]  /*1eed0*/  FMUL.FTZ R4, R114, R198.reuse ;  /* 0x000000c672047220 */ /* 0x080fe20000410000 */
[-C--:B------:R-:W-:Y:S05]  /*1eee0*/  FMUL.FTZ R5, R115, R198.reuse ;  /* 0x000000c673057220 */ /* 0x080fea0000410000 */
        /* <DEDUP_REMOVED lines=108> */
[----:B-1----:R-:W2:Y:S01]  /*1f5b0*/  @!P3 LD.E R46, desc[UR4][R148.64+0x38] ;  /* 0x00003804942eb980 */ /* 0x002ea2000c101900 */
        /* <DEDUP_REMOVED lines=42> */
[----:B------:R-:W-:Y:S09]  /*1f860*/  ISETP.GE.AND P1, PT, R106, RZ, PT ;  /* 0x000000ff6a00720c */ /* 0x000ff20003f26270 */
        /* <DEDUP_REMOVED lines=28> */
.L_x_5605:
[----:B------:R-:W-:Y:S05]  /*1fa30*/  BSYNC.RECONVERGENT B0 ;  /* 0x0000000000007941 */ /* 0x000fea0003800200 */
.L_x_5604:
[----:B------:R-:W-:Y:S01]  /*1fa40*/  @!P0 IMAD.MOV.U32 R177, RZ, RZ, R175 ;  /* 0x000000ffffb18224 */ /* 0x000fe200078e00af */
[----:B------:R-:W-:Y:S02]  /*1fa50*/  LEA R106, P1, R2, R176, 0x1 ;  /* 0x000000b0026a7211 */ /* 0x000fe400078208ff */
        /* <DEDUP_REMOVED lines=33> */
[----:B-1----:R-:W-:Y:S01]  /*1fc70*/  LOP3.LUT R177, R167, 0x18, RZ, 0xc0, !PT ;  /* 0x00000018a7b17812 */ /* 0x002fe200078ec0ff */
        /* <DEDUP_REMOVED lines=23> */
.L_x_5603:
[----:B------:R-:W-:Y:S05]  /*1fdf0*/  BSYNC.RECONVERGENT B1 ;  /* 0x0000000000017941 */ /* 0x000fea0003800200 */
.L_x_5602:
[----:B------:R-:W-:Y:S01]  /*1fe00*/  LOP3.LUT R168, R168, 0x120, R169, 0xf8, !PT ;  /* 0x00000120a8a87812 */ /* 0x000fe200078ef8a9 */
[----:B------:R-:W3:Y:S01]  /*1fe10*/  S2UR UR7, SR_CgaCtaId ;  /* 0x00000000000779c3 */ /* 0x000ee20000008800 */
[----:B------:R-:W-:Y:S01]  /*1fe20*/  UMOV UR12, 0x400 ;  /* 0x00000400000c7882 */ /* 0x000fe20000000000 */
[----:B-1----:R-:W-:Y:S02]  /*1fe30*/  IMAD.SHL.U32 R46, R167, 0x2, RZ ;  /* 0x00000002a72e7824 */ /* 0x002fe400078e00ff */
        /* <DEDUP_REMOVED lines=11> */
[----:B---3--:R-:W-:Y:S01]  /*1fef0*/  ULEA UR6, UR7, UR12, 0x18 ;  /* 0x0000000c07067291 */ /* 0x008fe2000f8ec0ff */
[C---:B------:R-:W-:Y:S02]  /*1ff00*/  VIADD R128, R9.reuse, 0x49 ;  /* 0x0000004909807836 */ /* 0x040fe40000000000 */
[C---:B------:R-:W-:Y:S02]  /*1ff10*/  VIADD R212, R9.reuse, 0x80 ;  /* 0x0000008009d47836 */ /* 0x040fe40000000000 */
[C---:B------:R-:W-:Y:S02]  /*1ff20*/  VIADD R208, R9.reuse, 0x88 ;  /* 0x0000008809d07836 */ /* 0x040fe40000000000 */
[C---:B------:R-:W-:Y:S02]  /*1ff30*/  VIADD R204, R9.reuse, 0x90 ;  /* 0x0000009009cc7836 */ /* 0x040fe40000000000 */
[C---:B------:R-:W-:Y:S02]  /*1ff40*/  VIADD R200, R9.reuse, 0x98 ;  /* 0x0000009809c87836 */ /* 0x040fe40000000000 */
[C---:B--2---:R-:W-:Y:S02]  /*1ff50*/  IMAD.IADD R2, R9.reuse, 0x1, R182 ;  /* 0x0000000109027824 */ /* 0x044fe400078e02b6 */
[----:B------:R-:W-:Y:S02]  /*1ff60*/  VIADD R126, R9, 0x10 ;  /* 0x00000010097e7836 */ /* 0x000fe40000000000 */
[--C-:B------:R-:W-:Y:S01]  /*1ff70*/  IMAD.IADD R106, R0, 0x1, -R2.reuse ;  /* 0x00000001006a7824 */ /* 0x100fe200078e0a02 */
        /* <DEDUP_REMOVED lines=15> */
[C---:B------:R-:W-:Y:S01]  /*20070*/  FFMA.FTZ R207, -R188.reuse, R104, R207 ;  /* 0x00000068bccf7223 */ /* 0x040fe200000101cf */
        /* <DEDUP_REMOVED lines=12> */
[--C-:B------:R-:W-:Y:S01]  /*20140*/  IADD3 R108, PT, PT, R0, -0x1, -R2.reuse ;  /* 0xffffffff006c7810 */ /* 0x100fe20007ffe802 */
[C-C-:B------:R-:W-:Y:S01]  /*20150*/  IMAD.IADD R3, R189.reuse, 0x1, -R2.reuse ;  /* 0x00000001bd037824 */ /* 0x140fe200078e0a02 */
        /* <DEDUP_REMOVED lines=10> */
[----:B------:R-:W-:Y:S01]  /*20200*/  IABS R105, R105 ;  /* 0x0000006900697213 */ /* 0x000fe20000000000 */
[----:B------:R-:W-:Y:S01]  /*20210*/  FFMA.FTZ R203, -R188, R108, R203 ;  /* 0x0000006cbccb7223 */ /* 0x000fe200000101cb */
[--C-:B------:R-:W-:Y:S01]  /*20220*/  IADD3 R108, PT, PT, R0, -0x9, -R2.reuse ;  /* 0xfffffff7006c7810 */ /* 0x100fe20007ffe802 */
[C---:B------:R-:W-:Y:S01]  /*20230*/  FFMA.FTZ R209, -R188.reuse, R103, R209 ;  /* 0x00000067bcd17223 */ /* 0x040fe200000101d1 */
[----:B------:R-:W-:Y:S01]  /*20240*/  I2FP.F32.S32 R105, R105 ;  /* 0x0000006900697245 */ /* 0x000fe20000201400 */
[----:B------:R-:W-:Y:S01]  /*20250*/  FFMA.FTZ R161, -R188, R103, R161 ;  /* 0x00000067bca17223 */ /* 0x000fe200000101a1 */
        /* <DEDUP_REMOVED lines=26> */
[--C-:B------:R-:W-:Y:S01]  /*20400*/  IADD3 R108, PT, PT, R189, -0x31, -R2.reuse ;  /* 0xffffffcfbd6c7810 */ /* 0x100fe20007ffe802 */
[C---:B------:R-:W-:Y:S01]  /*20410*/  VIADD R158, R9.reuse, 0xa8 ;  /* 0x000000a8099e7836 */ /* 0x040fe20000000000 */
[----:B------:R-:W-:Y:S01]  /*20420*/  IABS R105, R105 ;  /* 0x0000006900697213 */ /* 0x000fe20000000000 */
[----:B------:R-:W-:Y:S01]  /*20430*/  VIADD R156, R9, 0xa9 ;  /* 0x000000a9099c7836 */ /* 0x000fe20000000000 */
[----:B------:R-:W-:Y:S01]  /*20440*/  IABS R108, R108 ;  /* 0x0000006c006c7213 */ /* 0x000fe20000000000 */
[C---:B------:R-:W-:Y:S01]  /*20450*/  FFMA.FTZ R217, -R188.reuse, R104, R217 ;  /* 0x00000068bcd97223 */ /* 0x040fe200000101d9 */
[C-C-:B------:R-:W-:Y:S01]  /*20460*/  IADD3 R104, PT, PT, R189.reuse, -0x21, -R2.reuse ;  /* 0xffffffdfbd687810 */ /* 0x140fe20007ffe802 */
[C---:B------:R-:W-:Y:S01]  /*20470*/  FFMA.FTZ R19, -R188.reuse, R103, R19 ;  /* 0x00000067bc137223 */ /* 0x040fe20000010113 */
[C-C-:B------:R-:W-:Y:S01]  /*20480*/  IADD3 R103, PT, PT, R189.reuse, -0x38, -R2.reuse ;  /* 0xffffffc8bd677810 */ /* 0x140fe20007ffe802 */
[C---:B------:R-:W-:Y:S01]  /*20490*/  FFMA.FTZ R201, -R188.reuse, R106, R201 ;  /* 0x0000006abcc97223 */ /* 0x040fe200000101c9 */
[----:B------:R-:W-:Y:S02]  /*204a0*/  IABS R104, R104 ;  /* 0x0000006800687213 */ /* 0x000fe40000000000 */
[C-C-:B------:R-:W-:Y:S02]  /*204b0*/  IADD3 R106, PT, PT, R189.reuse, -0x20, -R2.reuse ;  /* 0xffffffe0bd6a7810 */ /* 0x140fe40007ffe802 */
[----:B------:R-:W-:Y:S02]  /*204c0*/  I2FP.F32.S32 R104, R104 ;  /* 0x0000006800687245 */ /* 0x000fe40000201400 */
[----:B------:R-:W-:Y:S02]  /*204d0*/  IABS R103, R103 ;  /* 0x0000006700677213 */ /* 0x000fe40000000000 */
[----:B------:R-:W-:Y:S01]  /*204e0*/  IABS R106, R106 ;  /* 0x0000006a006a7213 */ /* 0x000fe20000000000 */
[----:B------:R-:W-:Y:S01]  /*204f0*/  FFMA.FTZ R21, -R188, R104, R21 ;  /* 0x00000068bc157223 */ /* 0x000fe20000010115 */
[--C-:B------:R-:W-:Y:S02]  /*20500*/  IADD3 R104, PT, PT, R0, -0x18, -R2.reuse ;  /* 0xffffffe800687810 */ /* 0x100fe40007ffe802 */
[----:B------:R-:W-:Y:S02]  /*20510*/  I2FP.F32.S32 R103, R103 ;  /* 0x0000006700677245 */ /* 0x000fe40000201400 */
[----:B------:R-:W-:Y:S02]  /*20520*/  IABS R104, R104 ;  /* 0x0000006800687213 */ /* 0x000fe40000000000 */
[----:B------:R-:W-:Y:S01]  /*20530*/  I2FP.F32.S32 R106, R106 ;  /* 0x0000006a006a7245 */ /* 0x000fe20000201400 */
[C---:B------:R-:W-:Y:S01]  /*20540*/  FFMA.FTZ R233, -R188.reuse, R103, R233 ;  /* 0x00000067bce97223 */ /* 0x040fe200000101e9 */
[----:B------:R-:W-:Y:S02]  /*20550*/  I2FP.F32.S32 R104, R104 ;  /* 0x0000006800687245 */ /* 0x000fe40000201400 */
[C-C-:B------:R-:W-:Y:S01]  /*20560*/  IADD3 R103, PT, PT, R189.reuse, -0x41, -R2.reuse ;  /* 0xffffffbfbd677810 */ /* 0x140fe20007ffe802 */
[C---:B------:R-:W-:Y:S01]  /*20570*/  FFMA.FTZ R221, -R188.reuse, R106, R221 ;  /* 0x0000006abcdd7223 */ /* 0x040fe200000101dd */
[C-C-:B------:R-:W-:Y:S01]  /*20580*/  IADD3 R106, PT, PT, R189.reuse, -0x29, -R2.reuse ;  /* 0xffffffd7bd6a7810 */ /* 0x140fe20007ffe802 */
[----:B------:R-:W-:Y:S01]  /*20590*/  FFMA.FTZ R219, -R188, R104, R219 ;  /* 0x00000068bcdb7223 */ /* 0x000fe200000101db */
[--C-:B------:R-:W-:Y:S02]  /*205a0*/  IADD3 R104, PT, PT, R0, -0x21, -R2.reuse ;  /* 0xffffffdf00687810 */ /* 0x100fe40007ffe802 */
[----:B------:R-:W-:Y:S02]  /*205b0*/  IABS R103, R103 ;  /* 0x0000006700677213 */ /* 0x000fe40000000000 */
[----:B------:R-:W-:Y:S02]  /*205c0*/  IABS R104, R104 ;  /* 0x0000006800687213 */ /* 0x000fe40000000000 */
[----:B------:R-:W-:Y:S02]  /*205d0*/  IABS R106, R106 ;  /* 0x0000006a006a7213 */ /* 0x000fe40000000000 */
[----:B------:R-:W-:Y:S02]  /*205e0*/  I2FP.F32.S32 R104, R104 ;  /* 0x0000006800687245 */ /* 0x000fe40000201400 */
[----:B------:R-:W-:Y:S02]  /*205f0*/  I2FP.F32.S32 R103, R103 ;  /* 0x0000006700677245 */ /* 0x000fe40000201400 */
[----:B------:R-:W-:Y:S01]  /*20600*/  I2FP.F32.S32 R106, R106 ;  /* 0x0000006a006a7245 */ /* 0x000fe20000201400 */
[C---:B------:R-:W-:Y:S01]  /*20610*/  FFMA.FTZ R23, -R188.reuse, R104, R23 ;  /* 0x00000068bc177223 */ /* 0x040fe20000010117 */
[C-C-:B------:R-:W-:Y:S01]  /*20620*/  IADD3 R104, PT, PT, R189.reuse, -0x40, -R2.reuse ;  /* 0xffffffc0bd687810 */ /* 0x140fe20007ffe802 */
[----:B------:R-:W-:Y:S01]  /*20630*/  FFMA.FTZ R37, -R188, R103, R37 ;  /* 0x00000067bc257223 */ /* 0x000fe20000010125 */
[--C-:B------:R-:W-:Y:S01]  /*20640*/  IADD3 R103, PT, PT, R0, -0x38, -R2.reuse ;  /* 0xffffffc800677810 */ /* 0x100fe20007ffe802 */
[----:B------:R-:W-:Y:S01]  /*20650*/  FFMA.FTZ R25, -R188, R106, R25 ;  /* 0x0000006abc197223 */ /* 0x000fe20000010119 */
        /* <DEDUP_REMOVED lines=10> */
[----:B------:R-:W-:Y:S01]  /*20700*/  FFMA.FTZ R235, -R188, R103, R235 ;  /* 0x00000067bceb7223 */ /* 0x000fe200000101eb */
[----:B------:R-:W-:Y:S02]  /*20710*/  I2FP.F32.S32 R104, R104 ;  /* 0x0000006800687245 */ /* 0x000fe40000201400 */
[--C-:B------:R-:W-:Y:S01]  /*20720*/  IADD3 R103, PT, PT, R0, -0x41, -R2.reuse ;  /* 0xffffffbf00677810 */ /* 0x100fe20007ffe802 */
[----:B------:R-:W-:Y:S01]  /*20730*/  FFMA.FTZ R223, -R188, R106, R223 ;  /* 0x0000006abcdf7223 */ /* 0x000fe200000101df */
[--C-:B------:R-:W-:Y:S01]  /*20740*/  IADD3 R106, PT, PT, R0, -0x29, -R2.reuse ;  /* 0xffffffd7006a7810 */ /* 0x100fe20007ffe802 */
        /* <DEDUP_REMOVED lines=8> */
[----:B------:R-:W-:Y:S01]  /*207d0*/  FFMA.FTZ R239, -R188, R104, R239 ;  /* 0x00000068bcef7223 */ /* 0x000fe200000101ef */
[--C-:B------:R-:W-:Y:S01]  /*207e0*/  IADD3 R104, PT, PT, R0, -0x49, -R2.reuse ;  /* 0xffffffb700687810 */ /* 0x100fe20007ffe802 */
[C---:B------:R-:W-:Y:S01]  /*207f0*/  FFMA.FTZ R39, -R188.reuse, R103, R39 ;  /* 0x00000067bc277223 */ /* 0x040fe20000010127 */
[C-C-:B------:R-:W-:Y:S01]  /*20800*/  IADD3 R103, PT, PT, R189.reuse, -0x68, -R2.reuse ;  /* 0xffffff98bd677810 */ /* 0x140fe20007ffe802 */
        /* <DEDUP_REMOVED lines=10> */
[----:B------:R-:W-:Y:S01]  /*208b0*/  FFMA.FTZ R43, -R188, R104, R43 ;  /* 0x00000068bc2b7223 */ /* 0x000fe2000001012b */
[----:B------:R-:W-:Y:S01]  /*208c0*/  IADD3 R108, PT, PT, R0, -0x28, -R2 ;  /* 0xffffffd8006c7810 */ /* 0x000fe20007ffe802 */
[----:B------:R-:W-:Y:S01]  /*208d0*/  FFMA.FTZ R14, -R188, R103, R14 ;  /* 0x00000067bc0e7223 */ /* 0x000fe2000001010e */
[--C-:B------:R-:W-:Y:S01]  /*208e0*/  IADD3 R104, PT, PT, R0, -0x51, -R2.reuse ;  /* 0xffffffaf00687810 */ /* 0x100fe20007ffe802 */
[C---:B------:R-:W-:Y:S01]  /*208f0*/  FFMA.FTZ R241, -R188.reuse, R106, R241 ;  /* 0x0000006abcf17223 */ /* 0x040fe200000101f1 */
[C-C-:B------:R-:W-:Y:S02]  /*20900*/  IADD3 R103, PT, PT, R189.reuse, -0x70, -R2.reuse ;  /* 0xffffff90bd677810 */ /* 0x140fe40007ffe802 */
[C-C-:B------:R-:W-:Y:S02]  /*20910*/  IADD3 R106, PT, PT, R189.reuse, -0x51, -R2.reuse ;  /* 0xffffffafbd6a7810 */ /* 0x140fe40007ffe802 */
        /* <DEDUP_REMOVED lines=11> */
[C---:B------:R-:W-:Y:S01]  /*209d0*/  FFMA.FTZ R18, -R188.reuse, R103, R18 ;  /* 0x00000067bc127223 */ /* 0x040fe20000010112 */
[C-C-:B------:R-:W-:Y:S01]  /*209e0*/  IADD3 R104, PT, PT, R189.reuse, -0x71, -R2.reuse ;  /* 0xffffff8fbd687810 */ /* 0x140fe20007ffe802 */
        /* <DEDUP_REMOVED lines=92> */
[C-C-:B------:R-:W-:Y:S01]  /*20fb0*/  IADD3 R108, PT, PT, R189.reuse, -0x61, -R2.reuse ;  /* 0xffffff9fbd6c7810 */ /* 0x140fe20007ffe802 */
[----:B------:R-:W-:Y:S01]  /*20fc0*/  FFMA.FTZ R95, -R188, R44, R95 ;  /* 0x0000002cbc5f7223 */ /* 0x000fe2000001015f */
[C-C-:B------:R-:W-:Y:S02]  /*20fd0*/  IADD3 R104, PT, PT, R0.reuse, -0x79, -R2.reuse ;  /* 0xffffff8700687810 */ /* 0x140fe40007ffe802 */
        /* <DEDUP_REMOVED lines=45> */
[--C-:B------:R-:W-:Y:S01]  /*212b0*/  IADD3 R108, PT, PT, R0, -0x58, -R2.reuse ;  /* 0xffffffa8006c7810 */ /* 0x100fe20007ffe802 */
        /* <DEDUP_REMOVED lines=86> */
[----:B------:R-:W-:Y:S01]  /*21820*/  IMAD.MOV.U32 R80, RZ, RZ, R116 ;  /* 0x000000ffff507224 */ /* 0x000fe200078e0074 */
[----:B------:R-:W-:Y:S01]  /*21830*/  I2FP.F32.S32 R44, R44 ;  /* 0x0000002c002c7245 */ /* 0x000fe20000201400 */
[C---:B------:R-:W-:Y:S01]  /*21840*/  FFMA.FTZ R114, -R188.reuse, R50, R78 ;  /* 0x00000032bc727223 */ /* 0x040fe2000001014e */
[C---:B------:R-:W-:Y:S01]  /*21850*/  IADD3 R54, PT, PT, R189.reuse, -0xe1, -R2 ;  /* 0xffffff1fbd367810 */ /* 0x040fe20007ffe802 */
[----:B------:R-:W-:Y:S01]  /*21860*/  FFMA.FTZ R130, -R188, R42, R94 ;  /* 0x0000002abc827223 */ /* 0x000fe2000001015e */
[--C-:B------:R-:W-:Y:S01]  /*21870*/  IADD3 R104, PT, PT, R0, -0x91, -R2.reuse ;  /* 0xffffff6f00687810 */ /* 0x100fe20007ffe802 */
        /* <DEDUP_REMOVED lines=71> */
[----:B------:R-:W-:Y:S02]  /*21cf0*/  IADD3 R44, PT, PT, R189, -0xf9, -R2 ;  /* 0xffffff07bd2c7810 */ /* 0x000fe40007ffe802 */
[----:B------:R-:W-:Y:S01]  /*21d00*/  IABS R2, R54 ;  /* 0x0000003600027213 */ /* 0x000fe20000000000 */
[C---:B------:R-:W-:Y:S01]  /*21d10*/  VIADD R54, R9.reuse, 0xd1 ;  /* 0x000000d109367836 */ /* 0x040fe20000000000 */
[----:B------:R-:W-:Y:S02]  /*21d20*/  IABS R58, R58 ;  /* 0x0000003a003a7213 */ /* 0x000fe40000000000 */
[----:B------:R-:W-:Y:S02]  /*21d30*/  I2FP.F32.S32 R2, R2 ;  /* 0x0000000200027245 */ /* 0x000fe40000201400 */
[----:B------:R-:W-:Y:S02]  /*21d40*/  I2FP.F32.S32 R58, R58 ;  /* 0x0000003a003a7245 */ /* 0x000fe40000201400 */
[----:B------:R-:W-:Y:S01]  /*21d50*/  IABS R42, R42 ;  /* 0x0000002a002a7213 */ /* 0x000fe20000000000 */
[C---:B------:R-:W-:Y:S01]  /*21d60*/  FFMA.FTZ R118, -R188.reuse, R2, R8 ;  /* 0x00000002bc767223 */ /* 0x040fe20000010108 */
[----:B------:R-:W-:Y:S01]  /*21d70*/  IABS R2, R5 ;  /* 0x0000000500027213 */ /* 0x000fe20000000000 */
[C---:B------:R-:W-:Y:S01]  /*21d80*/  FFMA.FTZ R92, -R188.reuse, R58, R6 ;  /* 0x0000003abc5c7223 */ /* 0x040fe20000010106 */
[----:B------:R-:W-:Y:S01]  /*21d90*/  IABS R5, R4 ;  /* 0x0000000400057213 */ /* 0x000fe20000000000 */
[C---:B------:R-:W-:Y:S01]  /*21da0*/  VIADD R58, R9.reuse, 0xc9 ;  /* 0x000000c9093a7836 */ /* 0x040fe20000000000 */
[----:B------:R-:W-:Y:S01]  /*21db0*/  IABS R106, R106 ;  /* 0x0000006a006a7213 */ /* 0x000fe20000000000 */
[C---:B------:R-:W-:Y:S01]  /*21dc0*/  VIADD R8, R9.reuse, 0xe8 ;  /* 0x000000e809087836 */ /* 0x040fe20000000000 */
[----:B------:R-:W-:Y:S01]  /*21dd0*/  IABS R6, R56 ;  /* 0x0000003800067213 */ /* 0x000fe20000000000 */
[----:B------:R-:W-:Y:S01]  /*21de0*/  VIADD R56, R9, 0xd0 ;  /* 0x000000d009387836 */ /* 0x000fe20000000000 */
[----:B------:R-:W-:Y:S01]  /*21df0*/  I2FP.F32.S32 R106, R106 ;  /* 0x0000006a006a7245 */ /* 0x000fe20000201400 */
[----:B------:R-:W-:Y:S01]  /*21e00*/  IMAD.MOV.U32 R4, RZ, RZ, R42 ;  /* 0x000000ffff047224 */ /* 0x000fe200078e002a */
[----:B------:R-:W-:Y:S02]  /*21e10*/  I2FP.F32.S32 R6, R6 ;  /* 0x0000000600067245 */ /* 0x000fe40000201400 */
[----:B------:R-:W-:Y:S01]  /*21e20*/  IABS R50, R50 ;  /* 0x0000003200327213 */ /* 0x000fe20000000000 */
[C---:B------:R-:W-:Y:S01]  /*21e30*/  FFMA.FTZ R75, -R188.reuse, R106, R75 ;  /* 0x0000006abc4b7223 */ /* 0x040fe2000001014b */
[----:B------:R-:W-:Y:S01]  /*21e40*/  I2FP.F32.S32 R4, R4 ;  /* 0x0000000400047245 */ /* 0x000fe20000201400 */
[C---:B------:R-:W-:Y:S01]  /*21e50*/  FFMA.FTZ R88, -R188.reuse, R6, R86 ;  /* 0x00000006bc587223 */ /* 0x040fe20000010156 */
[----:B------:R-:W-:Y:S01]  /*21e60*/  IABS R119, R119 ;  /* 0x0000007700777213 */ /* 0x000fe20000000000 */
[----:B------:R-:W-:Y:S01]  /*21e70*/  VIADD R6, R3, 0xfffffff8 ;  /* 0xfffffff803067836 */ /* 0x000fe20000000000 */
[----:B------:R-:W-:Y:S01]  /*21e80*/  IABS R3, R0 ;  /* 0x0000000000037213 */ /* 0x000fe20000000000 */
[----:B------:R-:W-:Y:S01]  /*21e90*/  FFMA.FTZ R106, -R188, R4, R159 ;  /* 0x00000004bc6a7223 */ /* 0x000fe2000001019f */
[----:B------:R-:W-:Y:S01]  /*21ea0*/  I2FP.F32.S32 R50, R50 ;  /* 0x0000003200327245 */ /* 0x000fe20000201400 */
[----:B------:R-:W-:Y:S01]  /*21eb0*/  VIADD R4, R9, 0x1 ;  /* 0x0000000109047836 */ /* 0x000fe20000000000 */
[----:B------:R-:W-:Y:S01]  /*21ec0*/  I2FP.F32.S32 R3, R3 ;  /* 0x0000000300037245 */ /* 0x000fe20000201400 */
[----:B------:R-:W-:Y:S01]  /*21ed0*/  IMAD.MOV.U32 R159, RZ, RZ, R102 ;  /* 0x000000ffff9f7224 */ /* 0x000fe200078e0066 */
[----:B------:R-:W-:Y:S01]  /*21ee0*/  FSEL R42, R161, -INF , P1 ;  /* 0xff800000a12a7808 */ /* 0x000fe20000800000 */
[C---:B------:R-:W-:Y:S01]  /*21ef0*/  VIADD R102, R9.reuse, 0x9 ;  /* 0x0000000909667836 */ /* 0x040fe20000000000 */
[----:B------:R-:W-:Y:S01]  /*21f00*/  ISETP.GE.AND P4, PT, R4, R193, PT ;  /* 0x000000c10400720c */ /* 0x000fe20003f86270 */
[----:B------:R-:W-:Y:S01]  /*21f10*/  FFMA.FTZ R116, -R188, R3, R98 ;  /* 0x00000003bc747223 */ /* 0x000fe20000010162 */
[----:B------:R-:W-:Y:S01]  /*21f20*/  I2FP.F32.S32 R119, R119 ;  /* 0x0000007700777245 */ /* 0x000fe20000201400 */
[----:B------:R-:W-:Y:S01]  /*21f30*/  VIADD R3, R9, 0x48 ;  /* 0x0000004809037836 */ /* 0x000fe20000000000 */
[----:B------:R-:W-:Y:S01]  /*21f40*/  FSEL R163, R163, -INF , P4 ;  /* 0xff800000a3a37808 */ /* 0x000fe20002000000 */
[C---:B------:R-:W-:Y:S01]  /*21f50*/  VIADD R98, R9.reuse, 0x11 ;  /* 0x0000001109627836 */ /* 0x040fe20000000000 */
[-C--:B------:R-:W-:Y:S01]  /*21f60*/  ISETP.GE.AND P4, PT, R102, R193.reuse, PT ;  /* 0x000000c16600720c */ /* 0x080fe20003f86270 */
[----:B------:R-:W-:Y:S01]  /*21f70*/  FFMA.FTZ R94, -R188, R50, R100 ;  /* 0x00000032bc5e7223 */ /* 0x000fe20000010164 */
[----:B------:R-:W-:Y:S01]  /*21f80*/  ISETP.GE.AND P1, PT, R126, R193, PT ;  /* 0x000000c17e00720c */ /* 0x000fe20003f26270 */
[----:B------:R-:W-:Y:S01]  /*21f90*/  VIADD R50, R9, 0xd9 ;  /* 0x000000d909327836 */ /* 0x000fe20000000000 */
[----:B------:R-:W-:Y:S01]  /*21fa0*/  I2FP.F32.S32 R2, R2 ;  /* 0x0000000200027245 */ /* 0x000fe20000201400 */
[----:B------:R-:W-:Y:S01]  /*21fb0*/  FFMA.FTZ R119, -R188, R119, R70 ;  /* 0x00000077bc777223 */ /* 0x000fe20000010146 */
[----:B------:R-:W-:Y:S01]  /*21fc0*/  FSEL R100, R207, -INF , P4 ;  /* 0xff800000cf647808 */ /* 0x000fe20002000000 */
[----:B------:R-:W-:Y:S01]  /*21fd0*/  IMAD R207, R197, 0x100, R46 ;  /* 0x00000100c5cf7824 */ /* 0x000fe200078e022e */
[-C--:B------:R-:W-:Y:S01]  /*21fe0*/  ISETP.GE.AND P4, PT, R98, R193.reuse, PT ;  /* 0x000000c16200720c */ /* 0x080fe20003f86270 */
[----:B------:R-:W-:Y:S01]  /*21ff0*/  FFMA.FTZ R70, -R188, R2, R11 ;  /* 0x00000002bc467223 */ /* 0x000fe2000001010b */
[----:B------:R-:W-:Y:S01]  /*22000*/  FSEL R86, R213, -INF , P1 ;  /* 0xff800000d5567808 */ /* 0x000fe20000800000 */
[----:B------:R-:W-:Y:S01]  /*22010*/  VIADD R207, R207, 0x20 ;  /* 0x00000020cfcf7836 */ /* 0x000fe20000000000 */
[-C--:B------:R-:W-:Y:S01]  /*22020*/  ISETP.GE.AND P1, PT, R4, R192.reuse, PT ;  /* 0x000000c00400720c */ /* 0x080fe20003f26270 */
[----:B------:R-:W-:Y:S01]  /*22030*/  VIADD R2, R9, 0xf8 ;  /* 0x000000f809027836 */ /* 0x000fe20000000000 */
[----:B------:R-:W-:Y:S01]  /*22040*/  FSEL R11, R13, -INF , P4 ;  /* 0xff8000000d0b7808 */ /* 0x000fe20002000000 */
[----:B------:R-:W-:Y:S01]  /*22050*/  IMAD.MOV.U32 R213, RZ, RZ, R159 ;  /* 0x000000ffffd57224 */ /* 0x000fe200078e009f */
[-C--:B------:R-:W-:Y:S01]  /*22060*/  ISETP.GE.AND P4, PT, R122, R193.reuse, PT ;  /* 0x000000c17a00720c */ /* 0x080fe20003f86270 */
[----:B------:R-:W-:Y:S01]  /*22070*/  IMAD.MOV.U32 R159, RZ, RZ, R124 ;  /* 0x000000ffff9f7224 */ /* 0x000fe200078e007c */
[----:B------:R-:W-:Y:S01]  /*22080*/  FSEL R78, R203, -INF , P1 ;  /* 0xff800000cb4e7808 */ /* 0x000fe20000800000 */
[----:B------:R-:W-:Y:S01]  /*22090*/  IMAD R161, R197, 0x100, R46 ;  /* 0x00000100c5a17824 */ /* 0x000fe200078e022e */
[-C--:B------:R-:W-:Y:S02]  /*220a0*/  ISETP.GE.AND P1, PT, R120, R193.reuse, PT ;  /* 0x000000c17800720c */ /* 0x080fe40003f26270 */
[----:B------:R-:W-:Y:S01]  /*220b0*/  FSEL R4, R201, -INF , P0 ;  /* 0xff800000c9047808 */ /* 0x000fe20000000000 */
[----:B------:R-:W-:Y:S01]  /*220c0*/  IMAD.MOV.U32 R201, RZ, RZ, R116 ;  /* 0x000000ffffc97224 */ /* 0x000fe200078e0074 */
[----:B------:R-:W-:Y:S01]  /*220d0*/  FSEL R82, R217, -INF , P4 ;  /* 0xff800000d9527808 */ /* 0x000fe20002000000 */
[----:B------:R-:W-:Y:S01]  /*220e0*/  IMAD.MOV.U32 R217, RZ, RZ, R114 ;  /* 0x000000ffffd97224 */ /* 0x000fe200078e0072 */
[-C--:B------:R-:W-:Y:S01]  /*220f0*/  ISETP.GE.AND P0, PT, R154, R192.reuse, PT ;  /* 0x000000c09a00720c */ /* 0x080fe20003f06270 */
[----:B------:R-:W-:Y:S01]  /*22100*/  VIADD R161, R161, 0x21 ;  /* 0x00000021a1a17836 */ /* 0x000fe20000000000 */
[----:B------:R-:W-:Y:S02]  /*22110*/  ISETP.GE.AND P4, PT, R102, R192, PT ;  /* 0x000000c06600720c */ /* 0x000fe40003f86270 */
[----:B------:R-:W-:Y:S02]  /*22120*/  FSEL R102, R17, -INF , P1 ;  /* 0xff80000011667808 */ /* 0x000fe40000800000 */
[-C--:B------:R-:W-:Y:S02]  /*22130*/  ISETP.GE.AND P1, PT, R207, R193.reuse, PT ;  /* 0x000000c1cf00720c */ /* 0x080fe40003f26270 */
[----:B------:R-:W-:Y:S01]  /*22140*/  FSEL R207, R209, -INF , P0 ;  /* 0xff800000d1cf7808 */ /* 0x000fe20000000000 */
[----:B------:R-:W-:Y:S01]  /*22150*/  IMAD.MOV.U32 R209, RZ, RZ, R76 ;  /* 0x000000ffffd17224 */ /* 0x000fe200078e004c */
[----:B------:R-:W-:Y:S02]  /*22160*/  FSEL R211, R211, -INF , P4 ;  /* 0xff800000d3d37808 */ /* 0x000fe40002000000 */
[----:B------:R-:W-:Y:S02]  /*22170*/  IABS R110, R110 ;  /* 0x0000006e006e7213 */ /* 0x000fe40000000000 */
[----:B------:R-:W-:Y:S01]  /*22180*/  ISETP.GE.AND P0, PT, R161, R193, PT ;  /* 0x000000c1a100720c */ /* 0x000fe20003f06270 */
[----:B------:R-:W-:Y:S01]  /*22190*/  IMAD.MOV.U32 R161, RZ, RZ, R88 ;  /* 0x000000ffffa17224 */ /* 0x000fe200078e0058 */
[----:B------:R-:W-:Y:S02]  /*221a0*/  ISETP.GE.AND P4, PT, R126, R192, PT ;  /* 0x000000c07e00720c */ /* 0x000fe40003f86270 */
[----:B------:R-:W-:Y:S01]  /*221b0*/  IABS R127, R127 ;  /* 0x0000007f007f7213 */ /* 0x000fe20000000000 */
[----:B------:R-:W-:Y:S01]  /*221c0*/  IMAD.MOV.U32 R13, RZ, RZ, R161 ;  /* 0x000000ffff0d7224 */ /* 0x000fe200078e00a1 */
[----:B------:R-:W-:Y:S01]  /*221d0*/  IABS R125, R125 ;  /* 0x0000007d007d7213 */ /* 0x000fe20000000000 */
[----:B------:R-:W-:Y:S01]  /*221e0*/  IMAD.MOV.U32 R161, RZ, RZ, R159 ;  /* 0x000000ffffa17224 */ /* 0x000fe200078e009f */
[----:B------:R-:W-:Y:S01]  /*221f0*/  IABS R117, R117 ;  /* 0x0000007500757213 */ /* 0x000fe20000000000 */
[----:B------:R-:W-:Y:S01]  /*22200*/  IMAD.MOV.U32 R159, RZ, RZ, R80 ;  /* 0x000000ffff9f7224 */ /* 0x000fe200078e0050 */
[----:B------:R-:W-:Y:S02]  /*22210*/  IABS R111, R111 ;  /* 0x0000006f006f7213 */ /* 0x000fe40000000000 */
[----:B------:R-:W-:Y:S02]  /*22220*/  IABS R109, R109 ;  /* 0x0000006d006d7213 */ /* 0x000fe40000000000 */
[----:B------:R-:W-:Y:S02]  /*22230*/  IABS R107, R107 ;  /* 0x0000006b006b7213 */ /* 0x000fe40000000000 */
[----:B------:R-:W-:Y:S02]  /*22240*/  IABS R105, R105 ;  /* 0x0000006900697213 */ /* 0x000fe40000000000 */
[----:B------:R-:W-:Y:S02]  /*22250*/  IABS R52, R52 ;  /* 0x0000003400347213 */ /* 0x000fe40000000000 */
[----:B------:R-:W-:Y:S02]  /*22260*/  IABS R44, R44 ;  /* 0x0000002c002c7213 */ /* 0x000fe40000000000 */
[----:B------:R-:W-:Y:S01]  /*22270*/  IABS R0, R6 ;  /* 0x0000000600007213 */ /* 0x000fe20000000000 */
[----:B------:R-:W-:Y:S01]  /*22280*/  VIADD R6, R9, 0xf0 ;  /* 0x000000f009067836 */ /* 0x000fe20000000000 */
[----:B------:R-:W-:Y:S01]  /*22290*/  FSEL R126, R221, -INF , P1 ;  /* 0xff800000dd7e7808 */ /* 0x000fe20000800000 */
[----:B------:R-:W-:Y:S01]  /*222a0*/  IMAD.MOV.U32 R221, RZ, RZ, R70 ;  /* 0x000000ffffdd7224 */ /* 0x000fe200078e0046 */
[----:B------:R-:W-:Y:S01]  /*222b0*/  ISETP.GE.AND P1, PT, R98, R192, PT ;  /* 0x000000c06200720c */ /* 0x000fe20003f26270 */
[----:B------:R-:W-:Y:S01]  /*222c0*/  IMAD.MOV.U32 R98, RZ, RZ, R94 ;  /* 0x000000ffff627224 */ /* 0x000fe200078e005e */
[----:B------:R-:W-:Y:S02]  /*222d0*/  I2FP.F32.S32 R110, R110 ;  /* 0x0000006e006e7245 */ /* 0x000fe40000201400 */
[----:B------:R-:W-:Y:S01]  /*222e0*/  FSEL R94, R21, -INF , P0 ;  /* 0xff800000155e7808 */ /* 0x000fe20000000000 */
[----:B------:R-:W-:Y:S01]  /*222f0*/  IMAD.MOV.U32 R21, RZ, RZ, R106 ;  /* 0x000000ffff157224 */ /* 0x000fe200078e006a */
[----:B------:R-:W-:Y:S01]  /*22300*/  I2FP.F32.S32 R127, R127 ;  /* 0x0000007f007f7245 */ /* 0x000fe20000201400 */
[C---:B------:R-:W-:Y:S01]  /*22310*/  FFMA.FTZ R249, -R188.reuse, R110, R249 ;  /* 0x0000006ebcf97223 */ /* 0x040fe200000101f9 */
[----:B------:R-:W-:Y:S02]  /*22320*/  I2FP.F32.S32 R125, R125 ;  /* 0x0000007d007d7245 */ /* 0x000fe40000201400 */
[----:B------:R-:W-:Y:S01]  /*22330*/  I2FP.F32.S32 R117, R117 ;  /* 0x0000007500757245 */ /* 0x000fe20000201400 */
[C---:B------:R-:W-:Y:S01]  /*22340*/  FFMA.FTZ R127, -R188.reuse, R127, R62 ;  /* 0x0000007fbc7f7223 */ /* 0x040fe2000001013e */
[----:B------:R-:W-:Y:S01]  /*22350*/  I2FP.F32.S32 R111, R111 ;  /* 0x0000006f006f7245 */ /* 0x000fe20000201400 */
[C---:B------:R-:W-:Y:S01]  /*22360*/  VIADD R62, R9.reuse, 0xc1 ;  /* 0x000000c1093e7836 */ /* 0x040fe20000000000 */
        /* <DEDUP_REMOVED lines=13> */
[----:B------:R-:W-:Y:S01]  /*22440*/  FFMA.FTZ R110, -R188, R52, R7 ;  /* 0x00000034bc6e7223 */ /* 0x000fe20000010107 */
[----:B------:R-:W-:Y:S01]  /*22450*/  ISETP.GE.AND P0, PT, R252, R193, PT ;  /* 0x000000c1fc00720c */ /* 0x000fe20003f06270 */
[----:B------:R-:W-:Y:S01]  /*22460*/  VIADD R7, R9, 0xe9 ;  /* 0x000000e909077836 */ /* 0x000fe20000000000 */
[----:B------:R-:W-:Y:S01]  /*22470*/  FSEL R203, R15, -INF , P1 ;  /* 0xff8000000fcb7808 */ /* 0x000fe20000800000 */
[----:B------:R-:W-:Y:S01]  /*22480*/  IMAD.MOV.U32 R15, RZ, RZ, R163 ;  /* 0x000000ffff0f7224 */ /* 0x000fe200078e00a3 */
        /* <DEDUP_REMOVED lines=8> */
[----:B------:R-:W-:Y:S01]  /*22510*/  FSEL R219, R219, -INF , P1 ;  /* 0xff800000dbdb7808 */ /* 0x000fe20000800000 */
[----:B------:R-:W-:Y:S01]  /*22520*/  IMAD.MOV.U32 R225, RZ, RZ, R152 ;  /* 0x000000ffffe17224 */ /* 0x000fe200078e0098 */
[----:B------:R-:W-:Y:S01]  /*22530*/  ISETP.GE.AND P1, PT, R246, R193, PT ;  /* 0x000000c1f600720c */ /* 0x000fe20003f26270 */
[----:B------:R-:W-:Y:S01]  /*22540*/  FFMA.FTZ R125, -R188, R125, R60 ;  /* 0x0000007dbc7d7223 */ /* 0x000fe2000001013c */
[----:B------:R-:W-:Y:S01]  /*22550*/  FSEL R4, R4, -INF , !P5 ;  /* 0xff80000004047808 */ /* 0x000fe20006800000 */
[----:B------:R-:W-:Y:S01]  /*22560*/  VIADD R60, R9, 0xc8 ;  /* 0x000000c8093c7836 */ /* 0x000fe20000000000 */
[----:B------:R-:W-:Y:S01]  /*22570*/  FSEL R114, R29, -INF , P1 ;  /* 0xff8000001d727808 */ /* 0x000fe20000800000 */
[----:B------:R-:W-:Y:S01]  /*22580*/  IMAD.MOV.U32 R29, RZ, RZ, R42 ;  /* 0x000000ffff1d7224 */ /* 0x000fe200078e002a */
[----:B------:R-:W-:Y:S01]  /*22590*/  ISETP.GE.AND P1, PT, R244, R193, PT ;  /* 0x000000c1f400720c */ /* 0x000fe20003f26270 */
[----:B------:R-:W-:Y:S01]  /*225a0*/  FFMA.FTZ R111, -R188, R111, R74 ;  /* 0x0000006fbc6f7223 */ /* 0x000fe2000001014a */
[----:B------:R-:W-:Y:S01]  /*225b0*/  ISETP.GE.AND P5, PT, R154, R191, PT ;  /* 0x000000bf9a00720c */ /* 0x000fe20003fa6270 */
[----:B------:R-:W-:Y:S01]  /*225c0*/  VIADD R74, R9, 0xb0 ;  /* 0x000000b0094a7836 */ /* 0x000fe20000000000 */
[----:B------:R-:W-:Y:S01]  /*225d0*/  FSEL R29, R29, -INF , !P6 ;  /* 0xff8000001d1d7808 */ /* 0x000fe20007000000 */
[C---:B------:R-:W-:Y:S01]  /*225e0*/  FFMA.FTZ R107, -R188.reuse, R107, R66 ;  /* 0x0000006bbc6b7223 */ /* 0x040fe20000010142 */
[C---:B------:R-:W-:Y:S02]  /*225f0*/  VIADD R66, R9.reuse, 0xb9 ;  /* 0x000000b909427836 */ /* 0x040fe40000000000 */
[----:B------:R-:W-:Y:S01]  /*22600*/  FFMA.FTZ R48, -R188, R44, R48 ;  /* 0x0000002cbc307223 */ /* 0x000fe20000010130 */
[C---:B------:R-:W-:Y:S02]  /*22610*/  VIADD R44, R9.reuse, 0xe0 ;  /* 0x000000e0092c7836 */ /* 0x040fe40000000000 */
[C---:B------:R-:W-:Y:S02]  /*22620*/  VIADD R52, R9.reuse, 0xd8 ;  /* 0x000000d809347836 */ /* 0x040fe40000000000 */
[----:B------:R-:W-:Y:S01]  /*22630*/  VIADD R5, R9, 0xf1 ;  /* 0x000000f109057836 */ /* 0x000fe20000000000 */
[----:B------:R-:W-:Y:S01]  /*22640*/  FSEL R9, R215, -INF , P4 ;  /* 0xff800000d7097808 */ /* 0x000fe20002000000 */
[C-C-:B------:R-:W-:Y:S01]  /*22650*/  IMAD R215, R197.reuse, 0x100, R46.reuse ;  /* 0x00000100c5d77824 */ /* 0x140fe200078e022e */
[-C--:B------:R-:W-:Y:S01]  /*22660*/  ISETP.GE.AND P4, PT, R250, R193.reuse, PT ;  /* 0x000000c1fa00720c */ /* 0x080fe20003f86270 */
[----:B------:R-:W-:Y:S02]  /*22670*/  IMAD R19, R197, 0x100, R46 ;  /* 0x00000100c5137824 */ /* 0x000fe400078e022e */
[----:B------:R-:W-:Y:S01]  /*22680*/  VIADD R215, R215, 0x21 ;  /* 0x00000021d7d77836 */ /* 0x000fe20000000000 */
[----:B------:R-:W-:Y:S01]  /*22690*/  FSEL R116, R25, -INF , P4 ;  /* 0xff80000019747808 */ /* 0x000fe20002000000 */
[----:B------:R-:W-:Y:S01]  /*226a0*/  IMAD.MOV.U32 R25, RZ, RZ, R102 ;  /* 0x000000ffff197224 */ /* 0x000fe200078e0066 */
[-C--:B------:R-:W-:Y:S01]  /*226b0*/  ISETP.GE.AND P4, PT, R248, R193.reuse, PT ;  /* 0x000000c1f800720c */ /* 0x080fe20003f86270 */
[----:B------:R-:W-:Y:S03]  /*226c0*/  VIADD R19, R19, 0x20 ;  /* 0x0000002013137836 */ /* 0x000fe60000000000 */
[----:B------:R-:W-:Y:S01]  /*226d0*/  FSEL R120, R229, -INF , P4 ;  /* 0xff800000e5787808 */ /* 0x000fe20002000000 */
[----:B------:R-:W-:Y:S01]  /*226e0*/  IMAD.MOV.U32 R229, RZ, RZ, R112 ;  /* 0x000000ffffe57224 */ /* 0x000fe200078e0070 */
[-C--:B------:R-:W-:Y:S02]  /*226f0*/  ISETP.GE.AND P4, PT, R215, R192.reuse, PT ;  /* 0x000000c0d700720c */ /* 0x080fe40003f86270 */
[-C--:B------:R-:W-:Y:S02]  /*22700*/  ISETP.GE.AND P0, PT, R19, R192.reuse, PT ;  /* 0x000000c01300720c */ /* 0x080fe40003f06270 */
        /* <DEDUP_REMOVED lines=240> */
[----:B------:R-:W-:Y:S02]  /*23610*/  FSEL R61, R57, -INF , P4 ;  /* 0xff800000393d7808 */ /* 0x000fe40002000000 */
[----:B------:R-:W-:Y:S01]  /*23620*/  ISETP.GE.AND P4, PT, R6, R193, PT ;  /* 0x000000c10600720c */ /* 0x000fe20003f86270 */
[----:B------:R-:W-:Y:S01]  /*23630*/  VIADD R223, R223, 0x1 ;  /* 0x00000001dfdf7836 */ /* 0x000fe20000000000 */
[----:B------:R-:W-:Y:S02]  /*23640*/  FSEL R57, R231, -INF , P1 ;  /* 0xff800000e7397808 */ /* 0x000fe40000800000 */
[-C--:B------:R-:W-:Y:S02]  /*23650*/  ISETP.GE.AND P1, PT, R2, R192.reuse, PT ;  /* 0x000000c00200720c */ /* 0x080fe40003f26270 */
[-C--:B------:R-:W-:Y:S02]  /*23660*/  ISETP.GE.AND P0, PT, R0, R192.reuse, PT ;  /* 0x000000c00000720c */ /* 0x080fe40003f06270 */
[----:B------:R-:W-:Y:S02]  /*23670*/  FSEL R55, R43, -INF , P4 ;  /* 0xff8000002b377808 */ /* 0x000fe40002000000 */
[----:B------:R-:W-:Y:S02]  /*23680*/  ISETP.GE.AND P4, PT, R10, R192, PT ;  /* 0x000000c00a00720c */ /* 0x000fe40003f86270 */
[----:B------:R-:W-:Y:S02]  /*23690*/  FSEL R21, R21, -INF , P1 ;  /* 0xff80000015157808 */ /* 0x000fe40000800000 */
[----:B------:R-:W-:Y:S01]  /*236a0*/  FSEL R20, R23, -INF , P0 ;  /* 0xff80000017147808 */ /* 0x000fe20000000000 */
[--C-:B------:R-:W-:Y:S01]  /*236b0*/  IMAD R23, R197, 0x100, R46.reuse ;  /* 0x00000100c5177824 */ /* 0x100fe200078e022e */
[C---:B------:R-:W-:Y:S02]  /*236c0*/  ISETP.GE.AND P1, PT, R223.reuse, R190, PT ;  /* 0x000000bedf00720c */ /* 0x040fe40003f26270 */
[-C--:B------:R-:W-:Y:S01]  /*236d0*/  ISETP.GE.AND P0, PT, R223, R191.reuse, PT ;  /* 0x000000bfdf00720c */ /* 0x080fe20003f06270 */
[--C-:B------:R-:W-:Y:S01]  /*236e0*/  IMAD R223, R197, 0x100, R46.reuse ;  /* 0x00000100c5df7824 */ /* 0x100fe200078e022e */
[----:B------:R-:W-:Y:S01]  /*236f0*/  FSEL R65, R39, -INF , P4 ;  /* 0xff80000027417808 */ /* 0x000fe20002000000 */
[----:B------:R-:W-:Y:S01]  /*23700*/  VIADD R23, R23, 0x11 ;  /* 0x0000001117177836 */ /* 0x000fe20000000000 */
[-C--:B------:R-:W-:Y:S01]  /*23710*/  ISETP.GE.AND P4, PT, R8, R192.reuse, PT ;  /* 0x000000c00800720c */ /* 0x080fe20003f86270 */
[----:B------:R-:W-:Y:S01]  /*23720*/  VIADD R223, R223, 0x10 ;  /* 0x00000010dfdf7836 */ /* 0x000fe20000000000 */
[----:B------:R-:W-:Y:S02]  /*23730*/  FSEL R15, R15, -INF , !P1 ;  /* 0xff8000000f0f7808 */ /* 0x000fe40004800000 */
[----:B------:R-:W-:Y:S02]  /*23740*/  FSEL R59, R35, -INF , P4 ;  /* 0xff800000233b7808 */ /* 0x000fe40002000000 */
[----:B------:R-:W-:Y:S02]  /*23750*/  ISETP.GE.AND P4, PT, R5, R192, PT ;  /* 0x000000c00500720c */ /* 0x000fe40003f86270 */
[-C--:B------:R-:W-:Y:S02]  /*23760*/  ISETP.GE.AND P1, PT, R223, R190.reuse, PT ;  /* 0x000000bedf00720c */ /* 0x080fe40003f26270 */
[----:B------:R-:W-:Y:S01]  /*23770*/  FSEL R49, R37, -INF , P4 ;  /* 0xff80000025317808 */ /* 0x000fe20002000000 */
[--C-:B------:R-:W-:Y:S01]  /*23780*/  IMAD R37, R197, 0x100, R46.reuse ;  /* 0x00000100c5257824 */ /* 0x100fe200078e022e */
[----:B------:R-:W-:Y:S01]  /*23790*/  FSEL R35, R33, -INF , !P1 ;  /* 0xff80000021237808 */ /* 0x000fe20004800000 */
[--C-:B------:R-:W-:Y:S01]  /*237a0*/  IMAD R33, R197, 0x100, R46.reuse ;  /* 0x00000100c5217824 */ /* 0x100fe200078e022e */
[----:B------:R-:W-:Y:S01]  /*237b0*/  ISETP.GE.AND P1, PT, R223, R191, PT ;  /* 0x000000bfdf00720c */ /* 0x000fe20003f26270 */
[----:B------:R-:W-:Y:S01]  /*237c0*/  IMAD R223, R197, 0x100, R46 ;  /* 0x00000100c5df7824 */ /* 0x000fe200078e022e */
[----:B------:R-:W-:Y:S01]  /*237d0*/  ISETP.GE.AND P4, PT, R154, R193, PT ;  /* 0x000000c19a00720c */ /* 0x000fe20003f86270 */
[----:B------:R-:W-:Y:S01]  /*237e0*/  VIADD R37, R37, 0x9 ;  /* 0x0000000925257836 */ /* 0x000fe20000000000 */
[----:B------:R-:W-:Y:S01]  /*237f0*/  FSEL R27, R27, -INF , !P0 ;  /* 0xff8000001b1b7808 */ /* 0x000fe20004000000 */
[----:B------:R-:W-:Y:S01]  /*23800*/  VIADD R223, R223, 0x19 ;  /* 0x00000019dfdf7836 */ /* 0x000fe20000000000 */
[----:B------:R-:W-:Y:S01]  /*23810*/  FSEL R12, R205, -INF , P4 ;  /* 0xff800000cd0c7808 */ /* 0x000fe20002000000 */
[----:B------:R-:W-:Y:S01]  /*23820*/  VIADD R33, R33, 0x18 ;  /* 0x0000001821217836 */ /* 0x000fe20000000000 */
        /* <DEDUP_REMOVED lines=26> */
[-C--:B------:R-:W-:Y:S01]  /*239d0*/  ISETP.GE.AND P6, PT, R23, R190.reuse, PT ;  /* 0x000000be1700720c */ /* 0x080fe20003fc6270 */
[----:B------:R-:W2:Y:S01]  /*239e0*/  LD.E R3, desc[UR4][R148.64+0xdc] ;  /* 0x0000dc0494037980 */ /* 0x000ea2000c101900 */
        /* <DEDUP_REMOVED lines=95> */
[----:B------:R-:W-:Y:S02]  /*23fe0*/  ISETP.GE.AND P5, PT, R226, R190, PT ;  /* 0x000000bee200720c */ /* 0x000fe40003fa6270 */
[----:B------:R-:W-:Y:S02]  /*23ff0*/  FMNMX3.FTZ R12, R12, R90, R42, !PT ;  /* 0x0000005a0c0c7276 */ /* 0x000fe4000781002a */
        /* <DEDUP_REMOVED lines=26> */
[----:B------:R-:W-:Y:S02]  /*241a0*/  FSEL R231, R22, -INF , !P1 ;  /* 0xff80000016e77808 */ /* 0x000fe40004800000 */
[----:B------:R-:W-:Y:S02]  /*241b0*/  FSEL R235, R235, -INF , !P5 ;  /* 0xff800000ebeb7808 */ /* 0x000fe40006800000 */
[----:B------:R-:W-:Y:S02]  /*241c0*/  ISETP.GE.AND P1, PT, R218, R191, PT ;  /* 0x000000bfda00720c */ /* 0x000fe40003f26270 */
[----:B------:R-:W-:Y:S02]  /*241d0*/  FSEL R221, R221, -INF , !P4 ;  /* 0xff800000dddd7808 */ /* 0x000fe40006000000 */
[-C--:B------:R-:W-:Y:S02]  /*241e0*/  ISETP.GE.AND P5, PT, R206, R190.reuse, PT ;  /* 0x000000bece00720c */ /* 0x080fe40003fa6270 */
        /* <DEDUP_REMOVED lines=27> */
[----:B------:R-:W-:Y:S02]  /*243a0*/  FMNMX3.FTZ R12, R12, R219, R217, !PT ;  /* 0x000000db0c0c7276 */ /* 0x000fe400078100d9 */
[----:B------:R-:W-:Y:S02]  /*243b0*/  ISETP.GE.AND P0, PT, R202, R191, PT ;  /* 0x000000bfca00720c */ /* 0x000fe40003f06270 */
[-C--:B------:R-:W-:Y:S02]  /*243c0*/  ISETP.GE.AND P4, PT, R156, R190.reuse, PT ;  /* 0x000000be9c00720c */ /* 0x080fe40003f86270 */
[----:B------:R-:W-:Y:S02]  /*243d0*/  FMNMX3.FTZ R14, R14, R223, R221, !PT ;  /* 0x000000df0e0e7276 */ /* 0x000fe400078100dd */
        /* <DEDUP_REMOVED lines=8> */
[----:B------:R-:W-:Y:S02]  /*24460*/  FMNMX3.FTZ R14, R14, R215, R213, !PT ;  /* 0x000000d70e0e7276 */ /* 0x000fe400078100d5 */
[----:B------:R-:W-:Y:S02]  /*24470*/  ISETP.GE.AND P0, PT, R162, R191, PT ;  /* 0x000000bfa200720c */ /* 0x000fe40003f06270 */
[----:B------:R-:W-:Y:S02]  /*24480*/  FSEL R157, R157, -INF , !P1 ;  /* 0xff8000009d9d7808 */ /* 0x000fe40004800000 */
[----:B------:R-:W-:Y:S02]  /*24490*/  FSEL R117, R117, -INF , !P5 ;  /* 0xff80000075757808 */ /* 0x000fe40006800000 */
        /* <DEDUP_REMOVED lines=81> */
[----:B------:R-:W-:Y:S02]  /*249b0*/  FSEL R55, R55, -INF , !P5 ;  /* 0xff80000037377808 */ /* 0x000fe40006800000 */
[-C--:B------:R-:W-:Y:S02]  /*249c0*/  ISETP.GE.AND P0, PT, R5, R190.reuse, PT ;  /* 0x000000be0500720c */ /* 0x080fe40003f06270 */
[-C--:B------:R-:W-:Y:S02]  /*249d0*/  ISETP.GE.AND P1, PT, R2, R190.reuse, PT ;  /* 0x000000be0200720c */ /* 0x080fe40003f26270 */
[----:B------:R-:W-:Y:S02]  /*249e0*/  FMNMX3.FTZ R12, R12, R75, R73, !PT ;  /* 0x0000004b0c0c7276 */ /* 0x000fe40007810049 */
[----:B------:R-:W-:Y:S02]  /*249f0*/  ISETP.GE.AND P5, PT, R7, R191, PT ;  /* 0x000000bf0700720c */ /* 0x000fe40003fa6270 */
[----:B------:R-:W-:Y:S02]  /*24a00*/  FSEL R65, R65, -INF , !P4 ;  /* 0xff80000041417808 */ /* 0x000fe40006000000 */
[----:B------:R-:W-:Y:S02]  /*24a10*/  FSEL R59, R59, -INF , !P6 ;  /* 0xff8000003b3b7808 */ /* 0x000fe40007000000 */
[----:B------:R-:W-:Y:S02]  /*24a20*/  FMNMX3.FTZ R14, R14, R79, R77, !PT ;  /* 0x0000004f0e0e7276 */ /* 0x000fe4000781004d */
[----:B------:R-:W-:Y:S02]  /*24a30*/  FSEL R53, R53, -INF , !P0 ;  /* 0xff80000035357808 */ /* 0x000fe40004000000 */
[C---:B------:R-:W-:Y:S02]  /*24a40*/  ISETP.GE.AND P4, PT, R0.reuse, R190, PT ;  /* 0x000000be0000720c */ /* 0x040fe40003f86270 */
[----:B------:R-:W-:Y:S02]  /*24a50*/  FSEL R47, R47, -INF , !P1 ;  /* 0xff8000002f2f7808 */ /* 0x000fe40004800000 */
[----:B------:R-:W-:Y:S02]  /*24a60*/  ISETP.GE.AND P6, PT, R0, R191, PT ;  /* 0x000000bf0000720c */ /* 0x000fe40003fc6270 */
[----:B------:R-:W-:Y:S02]  /*24a70*/  FMNMX3.FTZ R0, R12, R67, R65, !PT ;  /* 0x000000430c007276 */ /* 0x000fe40007810041 */
[-C--:B------:R-:W-:Y:S02]  /*24a80*/  ISETP.GE.AND P0, PT, R6, R191.reuse, PT ;  /* 0x000000bf0600720c */ /* 0x080fe40003f06270 */
[----:B------:R-:W-:Y:S02]  /*24a90*/  FSEL R57, R57, -INF , !P5 ;  /* 0xff80000039397808 */ /* 0x000fe40006800000 */
[----:B------:R-:W-:Y:S02]  /*24aa0*/  ISETP.GE.AND P1, PT, R5, R191, PT ;  /* 0x000000bf0500720c */ /* 0x000fe40003f26270 */
        /* <DEDUP_REMOVED lines=26> */
[----:B------:R-:W-:Y:S02]  /*24c50*/  LEA R45, R168, UR6, 0x1 ;  /* 0x00000006a82d7c11 */ /* 0x000fe4000f8e08ff */
[----:B------:R-:W-:Y:S01]  /*24c60*/  FSEL R52, R52, RZ, P1 ;  /* 0x000000ff34347208 */ /* 0x000fe20000800000 */
[-C--:B------:R-:W-:Y:S01]  /*24c70*/  FFMA.FTZ R74, R4, R3.reuse, -R50 ;  /* 0x00000003044a7223 */ /* 0x080fe20000010832 */
[----:B------:R-:W-:Y:S01]  /*24c80*/  FSEL R4, R0, RZ, P0 ;  /* 0x000000ff00047208 */ /* 0x000fe20000000000 */
[----:B------:R-:W-:Y:S01]  /*24c90*/  VIADD R44, R45, 0x5020 ;  /* 0x000050202d2c7836 */ /* 0x000fe20000000000 */
[----:B------:R-:W-:Y:S01]  /*24ca0*/  FSEL R5, R2, RZ, P1 ;  /* 0x000000ff02057208 */ /* 0x000fe20000800000 */
[-CC-:B------:R-:W-:Y:S01]  /*24cb0*/  FFMA.FTZ R58, R15, R3.reuse, -R52.reuse ;  /* 0x000000030f3a7223 */ /* 0x180fe20000010834 */
[-C--:B------:R-:W-:Y:S01]  /*24cc0*/  FFMA.FTZ R54, R13, R3.reuse, -R52 ;  /* 0x000000030d367223 */ /* 0x080fe20000010834 */
[----:B------:R-:W-:Y:S01]  /*24cd0*/  MUFU.EX2 R74, R74 ;  /* 0x0000004a004a7308 */ /* 0x000fe20000000800 */
[----:B------:R-:W1:Y:S01]  /*24ce0*/  LDSM.16.MT88.4 R12, [R45+0x5000] ;  /* 0x005000002d0c783b */ /* 0x000e620000004200 */
[----:B------:R-:W-:Y:S01]  /*24cf0*/  FADD.FTZ R4, -R4, R151 ;  /* 0x0000009704047221 */ /* 0x000fe20000010100 */
[----:B------:R-:W-:Y:S07]  /*24d00*/  FADD.FTZ R6, -R5, R150 ;  /* 0x0000009605067221 */ /* 0x000fee0000010100 */
[----:B------:R-:W-:Y:S01]  /*24d10*/  MUFU.EX2 R58, R58 ;  /* 0x0000003a003a7308 */ /* 0x000fe20000000800 */
[-CC-:B------:R-:W-:Y:S01]  /*24d20*/  FFMA.FTZ R72, R29, R3.reuse, -R52.reuse ;  /* 0x000000031d487223 */ /* 0x180fe20000010834 */
[----:B------:R-:W-:Y:S01]  /*24d30*/  FMUL.FTZ R8, R3, R4 ;  /* 0x0000000403087220 */ /* 0x000fe20000410000 */
[----:B------:R-:W-:Y:S07]  /*24d40*/  VIADD R4, R45, 0x5000 ;  /* 0x000050002d047836 */ /* 0x000fee0000000000 */
[----:B------:R-:W-:Y:S01]  /*24d50*/  MUFU.EX2 R54, R54 ;  /* 0x0000003600367308 */ /* 0x000fe20000000800 */
[-C--:B------:R-:W-:Y:S01]  /*24d60*/  FFMA.FTZ R169, R31, R3.reuse, -R52 ;  /* 0x000000031fa97223 */ /* 0x080fe20000010834 */
[-CC-:B------:R-:W-:Y:S01]  /*24d70*/  FFMA.FTZ R60, R27, R3.reuse, -R50.reuse ;  /* 0x000000031b3c7223 */ /* 0x180fe20000010832 */
[----:B------:R-:W-:Y:S02]  /*24d80*/  @P2 VIADD R44, R4, 0xffffffe0 ;  /* 0xffffffe0042c2836 */ /* 0x000fe40000000000 */
[-CC-:B------:R-:W-:Y:S01]  /*24d90*/  FFMA.FTZ R56, R25, R3.reuse, -R50.reuse ;  /* 0x0000000319387223 */ /* 0x180fe20000010832 */
[-C--:B------:R-:W-:Y:S01]  /*24da0*/  FFMA.FTZ R7, R23, R3.reuse, -R50 ;  /* 0x0000000317077223 */ /* 0x080fe20000010832 */
[----:B------:R-:W-:Y:S03]  /*24db0*/  FMUL.FTZ R5, R3, R6 ;  /* 0x0000000603057220 */ /* 0x000fe60000410000 */
[----:B------:R-:W2:Y:S01]  /*24dc0*/  MUFU.EX2 R22, R8 ;  /* 0x0000000800167308 */ /* 0x000ea20000000800 */
[----:B------:R-:W3:Y:S01]  /*24dd0*/  LDSM.16.MT88.4 R28, [R44] ;  /* 0x000000002c1c783b */ /* 0x000ee20000004200 */
[-C--:B------:R-:W-:Y:S01]  /*24de0*/  FFMA.FTZ R62, R35, R3.reuse, -R52 ;  /* 0x00000003233e7223 */ /* 0x080fe20000010834 */
[-CC-:B------:R-:W-:Y:S07]  /*24df0*/  FFMA.FTZ R64, R33, R3.reuse, -R50.reuse ;  /* 0x0000000321407223 */ /* 0x180fee0000010832 */
[----:B------:R-:W4:Y:S01]  /*24e00*/  MUFU.EX2 R60, R60 ;  /* 0x0000003c003c7308 */ /* 0x000f220000000800 */
[-C--:B------:R-:W-:Y:S01]  /*24e10*/  FFMA.FTZ R16, R9, R3.reuse, -R50 ;  /* 0x0000000309107223 */ /* 0x080fe20000010832 */
[-C--:B------:R-:W-:Y:S01]  /*24e20*/  FFMA.FTZ R68, R37, R3.reuse, -R52 ;  /* 0x0000000325447223 */ /* 0x080fe20000010834 */
[-CC-:B------:R-:W-:Y:S07]  /*24e30*/  FFMA.FTZ R66, R19, R3.reuse, -R50.reuse ;  /* 0x0000000313427223 */ /* 0x180fee0000010832 */
[----:B------:R-:W-:Y:S01]  /*24e40*/  MUFU.EX2 R56, R56 ;  /* 0x0000003800387308 */ /* 0x000fe20000000800 */
[----:B------:R-:W5:Y:S01]  /*24e50*/  LDSM.16.MT88.4 R32, [R45+0x5400] ;  /* 0x005400002d20783b */ /* 0x000f620000004200 */
[-CC-:B------:R-:W-:Y:S01]  /*24e60*/  FFMA.FTZ R102, R102, R3.reuse, -R50.reuse ;  /* 0x0000000366667223 */ /* 0x180fe20000010832 */
[-CC-:B------:R-:W-:Y:S07]  /*24e70*/  FFMA.FTZ R152, R152, R3.reuse, -R50.reuse ;  /* 0x0000000398987223 */ /* 0x180fee0000010832 */
[----:B------:R-:W1:Y:S01]  /*24e80*/  MUFU.EX2 R151, R7 ;  /* 0x0000000700977308 */ /* 0x000e620000000800 */
[----:B------:R-:W-:Y:S01]  /*24e90*/  FFMA.FTZ R209, R209, R3, -R50 ;  /* 0x00000003d1d17223 */ /* 0x000fe20000010832 */
[C---:B--2---:R-:W-:Y:S01]  /*24ea0*/  FMUL.FTZ R6, R22.reuse, R146 ;  /* 0x0000009216067220 */ /* 0x044fe20000410000 */
[C---:B------:R-:W-:Y:S07]  /*24eb0*/  FMUL.FTZ R10, R22.reuse, R142 ;  /* 0x0000008e160a7220 */ /* 0x040fee0000410000 */
[----:B------:R-:W2:Y:S01]  /*24ec0*/  MUFU.EX2 R23, R5 ;  /* 0x0000000500177308 */ /* 0x000ea20000000800 */
[----:B------:R-:W-:Y:S01]  /*24ed0*/  FMUL.FTZ R18, R22, R134 ;  /* 0x0000008616127220 */ /* 0x000fe20000410000 */
[----:B----4-:R-:W-:Y:S01]  /*24ee0*/  F2FP.F16.F32.PACK_AB R25, R60, R74 ;  /* 0x0000004a3c19723e */ /* 0x010fe200000000ff */
[----:B------:R-:W-:Y:S07]  /*24ef0*/  FMUL.FTZ R19, R22, R135 ;  /* 0x0000008716137220 */ /* 0x000fee0000410000 */
[----:B------:R-:W4:Y:S01]  /*24f00*/  MUFU.EX2 R72, R72 ;  /* 0x0000004800487308 */ /* 0x000f220000000800 */
[-CC-:B------:R-:W-:Y:S01]  /*24f10*/  FFMA.FTZ R135, R126, R3.reuse, -R52.reuse ;  /* 0x000000037e877223 */ /* 0x180fe20000010834 */
[-CC-:B------:R-:W-:Y:S01]  /*24f20*/  FFMA.FTZ R126, R94, R3.reuse, -R52.reuse ;  /* 0x000000035e7e7223 */ /* 0x180fe20000010834 */
[----:B------:R-:W-:Y:S07]  /*24f30*/  FFMA.FTZ R134, R116, R3, -R52 ;  /* 0x0000000374867223 */ /* 0x000fee0000010834 */
[----:B------:R-:W3:Y:S01]  /*24f40*/  MUFU.EX2 R169, R169 ;  /* 0x000000a900a97308 */ /* 0x000ee20000000800 */
[C---:B------:R-:W-:Y:S01]  /*24f50*/  FFMA.FTZ R74, R22.reuse, R199, R74 ;  /* 0x000000c7164a7223 */ /* 0x040fe2000001004a */
[----:B-1----:R-:W-:Y:S01]  /*24f60*/  F2FP.F16.F32.PACK_AB R27, R151, R56 ;  /* 0x00000038971b723e */ /* 0x002fe200000000ff */
[----:B------:R-:W-:Y:S07]  /*24f70*/  FMUL.FTZ R7, R22, R147 ;  /* 0x0000009316077220 */ /* 0x000fee0000410000 */
[----:B------:R-:W-:Y:S01]  /*24f80*/  MUFU.EX2 R64, R64 ;  /* 0x0000004000407308 */ /* 0x000fe20000000800 */
[--C-:B------:R-:W-:Y:S01]  /*24f90*/  FFMA.FTZ R147, R40, R3, -R52.reuse ;  /* 0x0000000328937223 */ /* 0x100fe20000010834 */
[C---:B--2---:R-:W-:Y:S01]  /*24fa0*/  FMUL.FTZ R4, R23.reuse, R144 ;  /* 0x0000009017047220 */ /* 0x044fe20000410000 */
[----:B------:R-:W-:Y:S01]  /*24fb0*/  FMUL.FTZ R5, R23, R145 ;  /* 0x0000009117057220 */ /* 0x000fe20000410000 */
[--C-:B------:R-:W-:Y:S01]  /*24fc0*/  FFMA.FTZ R145, R11, R3, -R52.reuse ;  /* 0x000000030b917223 */ /* 0x100fe20000010834 */
[C---:B------:R-:W-:Y:S01]  /*24fd0*/  FMUL.FTZ R8, R23.reuse, R140 ;  /* 0x0000008c17087220 */ /* 0x040fe20000410000 */
[----:B----4-:R-:W-:Y:S01]  /*24fe0*/  F2FP.F16.F32.PACK_AB R24, R58, R72 ;  /* 0x000000483a18723e */ /* 0x010fe200000000ff */
[----:B------:R-:W-:Y:S01]  /*24ff0*/  FMUL.FTZ R9, R23, R141 ;  /* 0x0000008d17097220 */ /* 0x000fe20000410000 */
[----:B------:R-:W-:Y:S01]  /*25000*/  FMUL.FTZ R11, R22, R143 ;  /* 0x0000008f160b7220 */ /* 0x000fe20000410000 */
[----:B------:R-:W-:Y:S01]  /*25010*/  FFMA.FTZ R141, R39, R3, -R52 ;  /* 0x00000003278d7223 */ /* 0x000fe20000010834 */
[----:B---3--:R-:W-:Y:S01]  /*25020*/  F2FP.F16.F32.PACK_AB R26, R54, R169 ;  /* 0x000000a9361a723e */ /* 0x008fe200000000ff */
[----:B------:R-:W1:Y:S01]  /*25030*/  LDSM.16.MT88.4 R36, [R44+0x400] ;  /* 0x000400002c24783b */ /* 0x000e620000004200 */
[----:B------:R2:W-:Y:S01]  /*25040*/  MUFU.EX2 R143, R16 ;  /* 0x00000010008f7308 */ /* 0x0005e20000000800 */
[-CC-:B------:R-:W-:Y:S01]  /*25050*/  FFMA.FTZ R199, R249, R3.reuse, -R50.reuse ;  /* 0x00000003f9c77223 */ /* 0x180fe20000010832 */
[-CC-:B------:R-:W-:Y:S01]  /*25060*/  FFMA.FTZ R159, R159, R3.reuse, -R50.reuse ;  /* 0x000000039f9f7223 */ /* 0x180fe20000010832 */
[--C-:B------:R-:W-:Y:S07]  /*25070*/  FFMA.FTZ R105, R105, R3, -R50.reuse ;  /* 0x0000000369697223 */ /* 0x100fee0000010832 */
[----:B------:R-:W-:Y:S01]  /*25080*/  MUFU.EX2 R145, R145 ;  /* 0x0000009100917308 */ /* 0x000fe20000000800 */
[C---:B------:R-:W-:Y:S09]  /*25090*/  HMMA.16816.F32 R4, R24.reuse, R12, R4 ;  /* 0x0000000c1804723c */ /* 0x040ff20000001804 */
[----:B------:R-:W-:Y:S01]  /*250a0*/  MUFU.EX2 R141, R141 ;  /* 0x0000008d008d7308 */ /* 0x000fe20000000800 */
[----:B------:R-:W-:Y:S01]  /*250b0*/  FMUL.FTZ R13, R23, R137 ;  /* 0x00000089170d7220 */ /* 0x000fe20000410000 */
[--C-:B------:R-:W-:Y:S01]  /*250c0*/  FFMA.FTZ R137, R17, R3, -R50.reuse ;  /* 0x0000000311897223 */ /* 0x100fe20000010832 */
[C---:B------:R-:W-:Y:S01]  /*250d0*/  FMUL.FTZ R12, R23.reuse, R136 ;  /* 0x00000088170c7220 */ /* 0x040fe20000410000 */
[C---:B------:R-:W-:Y:S06]  /*250e0*/  HMMA.16816.F32 R8, R24.reuse, R14, R8 ;  /* 0x0000000e1808723c */ /* 0x040fec0000001808 */
[----:B------:R-:W3:Y:S01]  /*250f0*/  MUFU.EX2 R62, R62 ;  /* 0x0000003e003e7308 */ /* 0x000ee20000000800 */
[C---:B------:R-:W-:Y:S01]  /*25100*/  FMUL.FTZ R14, R22.reuse, R138 ;  /* 0x0000008a160e7220 */ /* 0x040fe20000410000 */
[----:B------:R-:W-:Y:S08]  /*25110*/  FMUL.FTZ R15, R22, R139 ;  /* 0x0000008b160f7220 */ /* 0x000ff00000410000 */
[----:B------:R-:W-:Y:S01]  /*25120*/  MUFU.EX2 R137, R137 ;  /* 0x0000008900897308 */ /* 0x000fe20000000800 */
[C---:B--2---:R-:W-:Y:S01]  /*25130*/  FMUL.FTZ R16, R23.reuse, R132 ;  /* 0x0000008417107220 */ /* 0x044fe20000410000 */
[----:B------:R-:W-:Y:S01]  /*25140*/  FMUL.FTZ R17, R23, R133 ;  /* 0x0000008517117220 */ /* 0x000fe20000410000 */
[-CC-:B------:R-:W-:Y:S07]  /*25150*/  FFMA.FTZ R133, R124, R3.reuse, -R50.reuse ;  /* 0x000000037c857223 */ /* 0x180fee0000010832 */
[----:B------:R-:W2:Y:S01]  /*25160*/  MUFU.EX2 R68, R68 ;  /* 0x0000004400447308 */ /* 0x000ea20000000800 */
[-CC-:B------:R-:W-:Y:S01]  /*25170*/  FFMA.FTZ R124, R122, R3.reuse, -R50.reuse ;  /* 0x000000037a7c7223 */ /* 0x180fe20000010832 */
[C---:B------:R-:W-:Y:S08]  /*25180*/  HMMA.16816.F32 R12, R24.reuse, R28, R12 ;  /* 0x0000001c180c723c */ /* 0x040ff0000000180c */
[----:B------:R-:W4:Y:S01]  /*25190*/  MUFU.EX2 R66, R66 ;  /* 0x0000004200427308 */ /* 0x000f220000000800 */
[-CC-:B------:R-:W-:Y:S01]  /*251a0*/  FFMA.FTZ R113, R113, R3.reuse, -R50.reuse ;  /* 0x0000000371717223 */ /* 0x180fe20000010832 */
[-CC-:B------:R-:W-:Y:S01]  /*251b0*/  FFMA.FTZ R97, R97, R3.reuse, -R50.reuse ;  /* 0x0000000361617223 */ /* 0x180fe20000010832 */
[-CC-:B------:R-:W-:Y:S07]  /*251c0*/  FFMA.FTZ R91, R91, R3.reuse, -R50.reuse ;  /* 0x000000035b5b7223 */ /* 0x180fee0000010832 */
[----:B------:R5:W-:Y:S01]  /*251d0*/  MUFU.EX2 R94, R135 ;  /* 0x00000087005e7308 */ /* 0x000be20000000800 */
[-C--:B------:R-:W-:Y:S01]  /*251e0*/  FFMA.FTZ R81, R81, R3.reuse, -R50 ;  /* 0x0000000351517223 */ /* 0x080fe20000010832 */
[----:B------:R-:W-:Y:S01]  /*251f0*/  HMMA.16816.F32 R16, R24, R30, R16 ;  /* 0x0000001e1810723c */ /* 0x000fe20000001810 */
[----:B------:R-:W1:Y:S07]  /*25200*/  LDSM.16.MT88.4 R28, [R45+0x5800] ;  /* 0x005800002d1c783b */ /* 0x000e6e0000004200 */
[----:B------:R-:W1:Y:S01]  /*25210*/  MUFU.EX2 R126, R126 ;  /* 0x0000007e007e7308 */ /* 0x000e620000000800 */
[----:B---3--:R-:W-:Y:S01]  /*25220*/  F2FP.F16.F32.PACK_AB R24, R145, R62 ;  /* 0x0000003e9118723e */ /* 0x008fe200000000ff */
[--C-:B------:R-:W-:Y:S01]  /*25230*/  FFMA.FTZ R132, R88, R3, -R52.reuse ;  /* 0x0000000358847223 */ /* 0x100fe20000010834 */
[----:B------:R-:W-:Y:S07]  /*25240*/  F2FP.F16.F32.PACK_AB R25, R64, R143 ;  /* 0x0000008f4019723e */ /* 0x000fee00000000ff */
[----:B------:R3:W-:Y:S01]  /*25250*/  MUFU.EX2 R88, R124 ;  /* 0x0000007c00587308 */ /* 0x0007e20000000800 */
[----:B--2---:R-:W-:Y:S01]  /*25260*/  F2FP.F16.F32.PACK_AB R26, R68, R141 ;  /* 0x0000008d441a723e */ /* 0x004fe200000000ff */
[-C--:B------:R-:W-:Y:S01]  /*25270*/  FFMA.FTZ R136, R114, R3.reuse, -R52 ;  /* 0x0000000372887223 */ /* 0x080fe20000010834 */
[----:B----4-:R-:W-:Y:S07]  /*25280*/  F2FP.F16.F32.PACK_AB R27, R137, R66 ;  /* 0x00000042891b723e */ /* 0x010fee00000000ff */
[----:B------:R2:W4:Y:S01]  /*25290*/  MUFU.EX2 R122, R133 ;  /* 0x00000085007a7308 */ /* 0x0005220000000800 */
[-CC-:B------:R-:W-:Y:S01]  /*252a0*/  FFMA.FTZ R73, R73, R3.reuse, -R50.reuse ;  /* 0x0000000349497223 */ /* 0x180fe20000010832 */
[-CC-:B-----5:R-:W-:Y:S01]  /*252b0*/  FFMA.FTZ R135, R80, R3.reuse, -R50.reuse ;  /* 0x0000000350877223 */ /* 0x1a0fe20000010832 */
[-CC-:B------:R-:W-:Y:S07]  /*252c0*/  FFMA.FTZ R65, R65, R3.reuse, -R50.reuse ;  /* 0x0000000341417223 */ /* 0x180fee0000010832 */
[----:B------:R5:W-:Y:S01]  /*252d0*/  MUFU.EX2 R116, R132 ;  /* 0x0000008400747308 */ /* 0x000be20000000800 */
[-C--:B------:R-:W-:Y:S01]  /*252e0*/  FFMA.FTZ R51, R51, R3.reuse, -R50 ;  /* 0x0000000333337223 */ /* 0x080fe20000010832 */
[C---:B------:R-:W-:Y:S08]  /*252f0*/  HMMA.16816.F32 R4, R24.reuse, R32, R4 ;  /* 0x000000201804723c */ /* 0x040ff00000001804 */
[----:B------:R4:W4:Y:S01]  /*25300*/  MUFU.EX2 R80, R134 ;  /* 0x0000008600507308 */ /* 0x0009220000000800 */
[-CC-:B------:R-:W-:Y:S01]  /*25310*/  FFMA.FTZ R100, R100, R3.reuse, -R52.reuse ;  /* 0x0000000364647223 */ /* 0x180fe20000010834 */
[-C--:B---3--:R-:W-:Y:S01]  /*25320*/  FFMA.FTZ R124, R120, R3.reuse, -R52 ;  /* 0x00000003787c7223 */ /* 0x088fe20000010834 */
[-C--:B------:R-:W-:Y:S07]  /*25330*/  FFMA.FTZ R120, R110, R3.reuse, -R50 ;  /* 0x000000036e787223 */ /* 0x080fee0000010832 */
[----:B------:R-:W-:Y:S01]  /*25340*/  MUFU.EX2 R147, R147 ;  /* 0x0000009300937308 */ /* 0x000fe20000000800 */
[-C--:B------:R-:W-:Y:S01]  /*25350*/  FFMA.FTZ R76, R76, R3.reuse, -R52 ;  /* 0x000000034c4c7223 */ /* 0x080fe20000010834 */
[C---:B------:R-:W-:Y:S01]  /*25360*/  HMMA.16816.F32 R8, R24.reuse, R34, R8 ;  /* 0x000000221808723c */ /* 0x040fe20000001808 */
[----:B------:R-:W3:Y:S07]  /*25370*/  LDSM.16.MT88.4 R32, [R44+0x800] ;  /* 0x000800002c20783b */ /* 0x000eee0000004200 */
[----:B------:R-:W-:Y:S01]  /*25380*/  MUFU.EX2 R135, R135 ;  /* 0x0000008700877308 */ /* 0x000fe20000000800 */
[-CC-:B--2---:R-:W-:Y:S01]  /*25390*/  FFMA.FTZ R133, R112, R3.reuse, -R50.reuse ;  /* 0x0000000370857223 */ /* 0x184fe20000010832 */
[-C--:B-----5:R-:W-:Y:S01]  /*253a0*/  FFMA.FTZ R132, R90, R3.reuse, -R50 ;  /* 0x000000035a847223 */ /* 0x0a0fe20000010832 */
[-CC-:B------:R-:W-:Y:S07]  /*253b0*/  FFMA.FTZ R213, R213, R3.reuse, -R52.reuse ;  /* 0x00000003d5d57223 */ /* 0x180fee0000010834 */
[----:B------:R-:W2:Y:S01]  /*253c0*/  MUFU.EX2 R102, R102 ;  /* 0x0000006600667308 */ /* 0x000ea20000000800 */
[-CC-:B------:R-:W-:Y:S01]  /*253d0*/  FFMA.FTZ R139, R78, R3.reuse, -R52.reuse ;  /* 0x000000034e8b7223 */ /* 0x180fe20000010834 */
[C---:B-1----:R-:W-:Y:S08]  /*253e0*/  HMMA.16816.F32 R12, R24.reuse, R36, R12 ;  /* 0x00000024180c723c */ /* 0x042ff0000000180c */
[----:B------:R1:W-:Y:S01]  /*253f0*/  MUFU.EX2 R114, R124 ;  /* 0x0000007c00727308 */ /* 0x0003e20000000800 */
[-CC-:B----4-:R-:W-:Y:S01]  /*25400*/  FFMA.FTZ R134, R104, R3.reuse, -R52.reuse ;  /* 0x0000000368867223 */ /* 0x190fe20000010834 */
[-C--:B------:R-:W-:Y:S01]  /*25410*/  FFMA.FTZ R104, R43, R3.reuse, -R52 ;  /* 0x000000032b687223 */ /* 0x080fe20000010834 */
[----:B------:R-:W-:Y:S07]  /*25420*/  FFMA.FTZ R72, R23, R196, R72 ;  /* 0x000000c417487223 */ /* 0x000fee0000010048 */
[----:B------:R4:W-:Y:S01]  /*25430*/  MUFU.EX2 R110, R133 ;  /* 0x00000085006e7308 */ /* 0x0009e20000000800 */
[-C--:B------:R-:W-:Y:S01]  /*25440*/  FFMA.FTZ R70, R70, R3.reuse, -R52 ;  /* 0x0000000346467223 */ /* 0x080fe20000010834 */
[----:B------:R-:W-:Y:S01]  /*25450*/  HMMA.16816.F32 R16, R24, R38, R16 ;  /* 0x000000261810723c */ /* 0x000fe20000001810 */
[----:B------:R-:W5:Y:S07]  /*25460*/  LDSM.16.MT88.4 R36, [R45+0x5c00] ;  /* 0x005c00002d24783b */ /* 0x000f6e0000004200 */
[----:B------:R3:W5:Y:S01]  /*25470*/  MUFU.EX2 R112, R136 ;  /* 0x0000008800707308 */ /* 0x0007620000000800 */
[----:B------:R-:W-:Y:S01]  /*25480*/  F2FP.F16.F32.PACK_AB R24, R126, R94 ;  /* 0x0000005e7e18723e */ /* 0x000fe200000000ff */
[----:B------:R-:W-:Y:S01]  /*25490*/  FADD.FTZ R72, R58, R72 ;  /* 0x000000483a487221 */ /* 0x000fe20000010000 */
[----:B------:R-:W-:Y:S07]  /*254a0*/  F2FP.F16.F32.PACK_AB R25, R88, R122 ;  /* 0x0000007a5819723e */ /* 0x000fee00000000ff */
[----:B------:R-:W5:Y:S01]  /*254b0*/  MUFU.EX2 R120, R120 ;  /* 0x0000007800787308 */ /* 0x000f620000000800 */
[----:B------:R-:W-:Y:S01]  /*254c0*/  F2FP.F16.F32.PACK_AB R26, R80, R116 ;  /* 0x00000074501a723e */ /* 0x000fe200000000ff */
[----:B-1----:R-:W-:Y:S01]  /*254d0*/  FFMA.FTZ R124, R108, R3, -R52 ;  /* 0x000000036c7c7223 */ /* 0x002fe20000010834 */
[----:B--2---:R-:W-:Y:S01]  /*254e0*/  F2FP.F16.F32.PACK_AB R27, R102, R135 ;  /* 0x00000087661b723e */ /* 0x004fe200000000ff */
[-CC-:B------:R-:W-:Y:S06]  /*254f0*/  FFMA.FTZ R108, R42, R3.reuse, -R50.reuse ;  /* 0x000000032a6c7223 */ /* 0x180fec0000010832 */
[----:B------:R-:W-:Y:S01]  /*25500*/  MUFU.EX2 R104, R104 ;  /* 0x0000006800687308 */ /* 0x000fe20000000800 */
[-C--:B----4-:R-:W-:Y:S01]  /*25510*/  FFMA.FTZ R133, R41, R3.reuse, -R50 ;  /* 0x0000000329857223 */ /* 0x090fe20000010832 */
[----:B------:R-:W-:Y:S01]  /*25520*/  FADD.FTZ R169, R169, R72 ;  /* 0x00000048a9a97221 */ /* 0x000fe20000010000 */
[----:B------:R-:W-:Y:S07]  /*25530*/  LDSM.16.MT88.4 R40, [R45+0x6000] ;  /* 0x006000002d28783b */ /* 0x000fee0000004200 */
[----:B------:R-:W-:Y:S01]  /*25540*/  MUFU.EX2 R124, R124 ;  /* 0x0000007c007c7308 */ /* 0x000fe20000000800 */
[C---:B------:R-:W-:Y:S03]  /*25550*/  HMMA.16816.F32 R4, R24.reuse, R28, R4 ;  /* 0x0000001c1804723c */ /* 0x040fe60000001804 */
[-C--:B------:R-:W-:Y:S06]  /*25560*/  FFMA.FTZ R72, R217, R3.reuse, -R50 ;  /* 0x00000003d9487223 */ /* 0x080fec0000010832 */
[----:B------:R1:W2:Y:S01]  /*25570*/  MUFU.EX2 R90, R134 ;  /* 0x00000086005a7308 */ /* 0x0002a20000000800 */
[-C--:B---3--:R-:W-:Y:S01]  /*25580*/  FFMA.FTZ R136, R118, R3.reuse, -R52 ;  /* 0x0000000376887223 */ /* 0x088fe20000010834 */
[-C--:B------:R-:W-:Y:S01]  /*25590*/  FFMA.FTZ R118, R106, R3.reuse, -R50 ;  /* 0x000000036a767223 */ /* 0x080fe20000010832 */
[-CC-:B------:R-:W-:Y:S01]  /*255a0*/  FFMA.FTZ R58, R245, R3.reuse, -R52.reuse ;  /* 0x00000003f53a7223 */ /* 0x180fe20000010834 */
[C---:B------:R-:W-:Y:S01]  /*255b0*/  HMMA.16816.F32 R8, R24.reuse, R30, R8 ;  /* 0x0000001e1808723c */ /* 0x040fe20000001808 */
[----:B------:R-:W3:Y:S05]  /*255c0*/  LDSM.16.MT88.4 R28, [R44+0xc00] ;  /* 0x000c00002c1c783b */ /* 0x000eea0000004200 */
[----:B------:R-:W-:Y:S01]  /*255d0*/  MUFU.EX2 R132, R132 ;  /* 0x0000008400847308 */ /* 0x000fe20000000800 */
[-CC-:B------:R-:W-:Y:S01]  /*255e0*/  FFMA.FTZ R23, R247, R3.reuse, -R52.reuse ;  /* 0x00000003f7177223 */ /* 0x180fe20000010834 */
[-CC-:B------:R-:W-:Y:S01]  /*255f0*/  FFMA.FTZ R229, R229, R3.reuse, -R52.reuse ;  /* 0x00000003e5e57223 */ /* 0x180fe20000010834 */
[-CC-:B------:R-:W-:Y:S07]  /*25600*/  FFMA.FTZ R163, R163, R3.reuse, -R52.reuse ;  /* 0x00000003a3a37223 */ /* 0x180fee0000010834 */
[----:B------:R-:W4:Y:S01]  /*25610*/  MUFU.EX2 R108, R108 ;  /* 0x0000006c006c7308 */ /* 0x000f220000000800 */
[-C--:B------:R-:W-:Y:S01]  /*25620*/  FFMA.FTZ R127, R127, R3.reuse, -R52 ;  /* 0x000000037f7f7223 */ /* 0x080fe20000010834 */
[C---:B------:R-:W-:Y:S08]  /*25630*/  HMMA.16816.F32 R12, R24.reuse, R32, R12 ;  /* 0x00000020180c723c */ /* 0x040ff0000000180c */
[----:B------:R-:W-:Y:S01]  /*25640*/  MUFU.EX2 R58, R58 ;  /* 0x0000003a003a7308 */ /* 0x000fe20000000800 */
[-C--:B-1----:R-:W-:Y:S01]  /*25650*/  FFMA.FTZ R134, R92, R3.reuse, -R50 ;  /* 0x000000035c867223 */ /* 0x082fe20000010832 */
[-CC-:B------:R-:W-:Y:S01]  /*25660*/  FFMA.FTZ R125, R125, R3.reuse, -R52.reuse ;  /* 0x000000037d7d7223 */ /* 0x180fe20000010834 */
[-CC-:B------:R-:W-:Y:S07]  /*25670*/  FFMA.FTZ R103, R103, R3.reuse, -R52.reuse ;  /* 0x0000000367677223 */ /* 0x180fee0000010834 */
[----:B------:R-:W-:Y:S01]  /*25680*/  MUFU.EX2 R92, R136 ;  /* 0x00000088005c7308 */ /* 0x000fe20000000800 */
[-CC-:B------:R-:W-:Y:S01]  /*25690*/  FFMA.FTZ R87, R87, R3.reuse, -R52.reuse ;  /* 0x0000000357577223 */ /* 0x180fe20000010834 */
[----:B------:R-:W-:Y:S01]  /*256a0*/  HMMA.16816.F32 R16, R24, R34, R16 ;  /* 0x000000221810723c */ /* 0x000fe20000001810 */
[----:B------:R-:W1:Y:S07]  /*256b0*/  LDSM.16.MT88.4 R32, [R44+0x1000] ;  /* 0x001000002c20783b */ /* 0x000e6e0000004200 */
[----:B------:R-:W-:Y:S01]  /*256c0*/  MUFU.EX2 R133, R133 ;  /* 0x0000008500857308 */ /* 0x000fe20000000800 */
[----:B-----5:R-:W-:Y:S01]  /*256d0*/  F2FP.F16.F32.PACK_AB R24, R112, R114 ;  /* 0x000000727018723e */ /* 0x020fe200000000ff */
[-CC-:B------:R-:W-:Y:S01]  /*256e0*/  FFMA.FTZ R85, R85, R3.reuse, -R52.reuse ;  /* 0x0000000355557223 */ /* 0x180fe20000010834 */
[----:B------:R-:W-:Y:S07]  /*256f0*/  F2FP.F16.F32.PACK_AB R25, R120, R110 ;  /* 0x0000006e7819723e */ /* 0x000fee00000000ff */
[----:B------:R-:W5:Y:S01]  /*25700*/  MUFU.EX2 R78, R152 ;  /* 0x00000098004e7308 */ /* 0x000f620000000800 */
[----:B--2---:R-:W-:Y:S01]  /*25710*/  F2FP.F16.F32.PACK_AB R26, R90, R124 ;  /* 0x0000007c5a1a723e */ /* 0x004fe200000000ff */
[-CC-:B------:R-:W-:Y:S01]  /*25720*/  FFMA.FTZ R77, R77, R3.reuse, -R52.reuse ;  /* 0x000000034d4d7223 */ /* 0x180fe20000010834 */
[----:B----4-:R-:W-:Y:S07]  /*25730*/  F2FP.F16.F32.PACK_AB R27, R108, R132 ;  /* 0x000000846c1b723e */ /* 0x010fee00000000ff */
[----:B------:R-:W2:Y:S01]  /*25740*/  MUFU.EX2 R139, R139 ;  /* 0x0000008b008b7308 */ /* 0x000ea20000000800 */
[-CC-:B------:R-:W-:Y:S01]  /*25750*/  FFMA.FTZ R61, R61, R3.reuse, -R52.reuse ;  /* 0x000000033d3d7223 */ /* 0x180fe20000010834 */
[-CC-:B------:R-:W-:Y:S01]  /*25760*/  FFMA.FTZ R55, R55, R3.reuse, -R52.reuse ;  /* 0x0000000337377223 */ /* 0x180fe20000010834 */
[C---:B------:R-:W-:Y:S07]  /*25770*/  ISETP.GT.AND P0, PT, R197.reuse, R174, PT ;  /* 0x000000aec500720c */ /* 0x040fee0003f04270 */
[----:B------:R-:W-:Y:S01]  /*25780*/  MUFU.EX2 R106, R134 ;  /* 0x00000086006a7308 */ /* 0x000fe20000000800 */
[----:B------:R-:W-:Y:S01]  /*25790*/  VIADD R197, R197, 0xffffffff ;  /* 0xffffffffc5c57836 */ /* 0x000fe20000000000 */
[C---:B------:R-:W-:Y:S08]  /*257a0*/  HMMA.16816.F32 R4, R24.reuse, R36, R4 ;  /* 0x000000241804723c */ /* 0x040ff00000001804 */
[----:B------:R-:W4:Y:S01]  /*257b0*/  MUFU.EX2 R118, R118 ;  /* 0x0000007600767308 */ /* 0x000f220000000800 */
        /* <DEDUP_REMOVED lines=8> */
[----:B------:R-:W-:Y:S08]  /*25840*/  IMAD.MOV.U32 R150, RZ, RZ, R2 ;  /* 0x000000ffff967224 */ /* 0x000ff000078e0002 */
[----:B------:R-:W-:Y:S01]  /*25850*/  MUFU.EX2 R98, R98 ;  /* 0x0000006200627308 */ /* 0x000fe20000000800 */
[C---:B---3--:R-:W-:Y:S09]  /*25860*/  HMMA.16816.F32 R12, R24.reuse, R28, R12 ;  /* 0x0000001c180c723c */ /* 0x048ff2000000180c */
[----:B------:R-:W-:Y:S10]  /*25870*/  MUFU.EX2 R70, R70 ;  /* 0x0000004600467308 */ /* 0x000ff40000000800 */
[----:B------:R-:W-:Y:S01]  /*25880*/  MUFU.EX2 R199, R199 ;  /* 0x000000c700c77308 */ /* 0x000fe20000000800 */
[----:B------:R-:W-:Y:S01]  /*25890*/  HMMA.16816.F32 R16, R24, R30, R16 ;  /* 0x0000001e1810723c */ /* 0x000fe20000001810 */
[----:B------:R-:W3:Y:S02]  /*258a0*/  LDSM.16.MT88.4 R28, [R45+0x6400] ;  /* 0x006400002d1c783b */ /* 0x000ee40000004200 */
[----:B------:R-:W-:Y:S06]  /*258b0*/  F2FP.F16.F32.PACK_AB R24, R104, R147 ;  /* 0x000000936818723e */ /* 0x000fec00000000ff */
[----:B------:R-:W-:Y:S01]  /*258c0*/  MUFU.EX2 R23, R23 ;  /* 0x0000001700177308 */ /* 0x000fe20000000800 */
[----:B-----5:R-:W-:Y:S02]  /*258d0*/  F2FP.F16.F32.PACK_AB R25, R78, R133 ;  /* 0x000000854e19723e */ /* 0x020fe400000000ff */
[----:B--2---:R-:W-:Y:S07]  /*258e0*/  F2FP.F16.F32.PACK_AB R26, R92, R139 ;  /* 0x0000008b5c1a723e */ /* 0x004fee00000000ff */
[----:B------:R-:W-:Y:S01]  /*258f0*/  MUFU.EX2 R72, R72 ;  /* 0x0000004800487308 */ /* 0x000fe20000000800 */
[----:B----4-:R-:W-:Y:S09]  /*25900*/  F2FP.F16.F32.PACK_AB R27, R118, R106 ;  /* 0x0000006a761b723e */ /* 0x010ff200000000ff */
[----:B------:R-:W-:Y:S01]  /*25910*/  MUFU.EX2 R209, R209 ;  /* 0x000000d100d17308 */ /* 0x000fe20000000800 */
[C---:B------:R-:W-:Y:S09]  /*25920*/  HMMA.16816.F32 R4, R24.reuse, R40, R4 ;  /* 0x000000281804723c */ /* 0x040ff20000001804 */
[----:B------:R2:W4:Y:S01]  /*25930*/  MUFU.EX2 R41, R36 ;  /* 0x0000002400297308 */ /* 0x0005220000000800 */
        /* <DEDUP_REMOVED lines=11> */
[----:B------:R-:W3:Y:S01]  /*259f0*/  MUFU.EX2 R42, R42 ;  /* 0x0000002a002a7308 */ /* 0x000ee20000000800 */
[----:B------:R-:W-:Y:S01]  /*25a00*/  HMMA.16816.F32 R16, R24, R34, R16 ;  /* 0x000000221810723c */ /* 0x000fe20000001810 */
[----:B------:R-:W2:Y:S08]  /*25a10*/  LDSM.16.MT88.4 R32, [R45+0x6800] ;  /* 0x006800002d20783b */ /* 0x000eb00000004200 */
[----:B------:R3:W2:Y:S01]  /*25a20*/  MUFU.EX2 R251, R76 ;  /* 0x0000004c00fb7308 */ /* 0x0006a20000000800 */
[----:B----4-:R-:W-:Y:S02]  /*25a30*/  F2FP.F16.F32.PACK_AB R24, R41, R128 ;  /* 0x000000802918723e */ /* 0x010fe400000000ff */
[----:B------:R-:W-:Y:S07]  /*25a40*/  F2FP.F16.F32.PACK_AB R25, R98, R96 ;  /* 0x000000606219723e */ /* 0x000fee00000000ff */
[----:B------:R4:W2:Y:S01]  /*25a50*/  MUFU.EX2 R22, R84 ;  /* 0x0000005400167308 */ /* 0x0008a20000000800 */
[----:B-----5:R-:W-:Y:S01]  /*25a60*/  F2FP.F16.F32.PACK_AB R26, R40, R43 ;  /* 0x0000002b281a723e */ /* 0x020fe200000000ff */
[-CC-:B-1----:R-:W-:Y:S01]  /*25a70*/  FFMA.FTZ R86, R155, R3.reuse, -R52.reuse ;  /* 0x000000039b567223 */ /* 0x182fe20000010834 */
[----:B---3--:R-:W-:Y:S07]  /*25a80*/  F2FP.F16.F32.PACK_AB R27, R42, R82 ;  /* 0x000000522a1b723e */ /* 0x008fee00000000ff */
        /* <DEDUP_REMOVED lines=13> */
[----:B------:R-:W3:Y:S01]  /*25b60*/  MUFU.EX2 R54, R54 ;  /* 0x0000003600367308 */ /* 0x000ee20000000800 */
[-C--:B----4-:R-:W-:Y:S01]  /*25b70*/  FFMA.FTZ R84, R203, R3.reuse, -R50 ;  /* 0x00000003cb547223 */ /* 0x090fe20000010832 */
        /* <DEDUP_REMOVED lines=14> */
[----:B---3--:R-:W-:Y:S01]  /*25c60*/  F2FP.F16.F32.PACK_AB R27, R54, R169 ;  /* 0x000000a9361b723e */ /* 0x008fe200000000ff */
        /* <DEDUP_REMOVED lines=320> */
.L_x_5599:
        /* <DEDUP_REMOVED lines=10> */
.L_x_5614:
[----:B------:R-:W-:Y:S01]  /*27110*/  FSETP.NE.FTZ.AND P1, PT, R11, RZ, PT ;  /* 0x000000ff0b00720b */ /* 0x000fe20003f35000 */
[----:B---34-:R-:W-:Y:S01]  /*27120*/  FADD.FTZ R9, R9, R10 ;  /* 0x0000000a09097221 */ /* 0x018fe20000010000 */
[----:B------:R-:W2:Y:S01]  /*27130*/  MUFU.RCP R7, R11 ;  /* 0x0000000b00077308 */ /* 0x000ea20000001000 */
[----:B------:R-:W-:Y:S01]  /*27140*/  MOV R3, 0xff800000 ;  /* 0xff80000000037802 */ /* 0x000fe20000000f00 */
[----:B------:R-:W-:Y:S05]  /*27150*/  WARPSYNC.ALL ;  /* 0x0000000000007948 */ /* 0x000fea0003800000 */
[----:B------:R-:W-:Y:S01]  /*27160*/  FSETP.NE.FTZ.AND P0, PT, R9, RZ, PT ;  /* 0x000000ff0900720b */ /* 0x000fe20003f15000 */
[----:B------:R-:W3:Y:S01]  /*27170*/  MUFU.RCP R4, R9 ;  /* 0x0000000900047308 */ /* 0x000ee20000001000 */
[----:B------:R-:W-:-:S02]  /*27180*/  LOP3.LUT R46, R46, R165, RZ, 0xfc, !PT ;  /* 0x000000a52e2e7212 */ /* 0x000fc400078efcff */
[----:B------:R-:W-:-:S05]  /*27190*/  SHF.R.U32.HI R23, RZ, 0x2, R167 ;  /* 0x00000002ff177819 */ /* 0x000fca00000116a7 */
[----:B------:R-:W4:Y:S01]  /*271a0*/  @P1 MUFU.LG2 R6, R11 ;  /* 0x0000000b00061308 */ /* 0x000f220000000c00 */
        /* <DEDUP_REMOVED lines=10> */
[----:B---3--:R-:W-:Y:S01]  /*27250*/  FSEL R4, R4, 1, P0 ;  /* 0x3f80000004047808 */ /* 0x008fe20000000000 */
[----:B----4-:R-:W-:Y:S01]  /*27260*/  @P1 FMUL.FTZ R6, R6, 0.69314718246459960938 ;  /* 0x3f31721806061820 */ /* 0x010fe20000410000 */
[----:B------:R-:W-:-:S02]  /*27270*/  LOP3.LUT R8, R7, 0xc0, RZ, 0xc0, !PT ;  /* 0x000000c007087812 */ /* 0x000fc400078ec0ff */
[----:B------:R-:W-:Y:S01]  /*27280*/  LOP3.LUT R46, R46, 0x20, R7, 0xf8, !PT ;  /* 0x000000202e2e7812 */ /* 0x000fe200078ef807 */
[----:B-----5:R-:W-:Y:S01]  /*27290*/  @P1 FFMA.FTZ R3, R5, R2, R6 ;  /* 0x0000000205031223 */ /* 0x020fe20000010006 */
[----:B------:R-:W-:Y:S01]  /*272a0*/  MOV R2, 0xff800000 ;  /* 0xff80000000027802 */ /* 0x000fe20000000f00 */
[----:B------:R2:W3:Y:S01]  /*272b0*/  @P0 MUFU.LG2 R6, R9 ;  /* 0x0000000900060308 */ /* 0x0004e20000000c00 */
        /* <DEDUP_REMOVED lines=8> */
[----:B--2---:R-:W-:Y:S01]  /*27340*/  LOP3.LUT R9, R8, 0x18, R167, 0xf8, !PT ;  /* 0x0000001808097812 */ /* 0x004fe200078ef8a7 */
[----:B---3--:R-:W-:-:S03]  /*27350*/  @P0 FMUL.FTZ R6, R6, 0.69314718246459960938 ;  /* 0x3f31721806060820 */ /* 0x008fc60000410000 */
[----:B------:R-:W-:Y:S01]  /*27360*/  LOP3.LUT R9, R46, R9, RZ, 0xfc, !PT ;  /* 0x000000092e097212 */ /* 0x000fe200078efcff */
[----:B------:R-:W-:Y:S01]  /*27370*/  @P0 FFMA.FTZ R2, R5, R0, R6 ;  /* 0x0000000005020223 */ /* 0x000fe20000010006 */
[----:B------:R-:W-:Y:S02]  /*27380*/  BAR.SYNC.DEFER_BLOCKING 0x0 ;  /* 0x0000000000007b1d */ /* 0x000fe40000010000 */
        /* <DEDUP_REMOVED lines=8> */
[----:B------:R-:W-:Y:S04]  /*27410*/  STS.64 [R0+0x20], R140 ;  /* 0x0000208c00007388 */ /* 0x000fe80000000a00 */
[----:B------:R3:W-:Y:S04]  /*27420*/  STS.64 [R0+0x420], R142 ;  /* 0x0004208e00007388 */ /* 0x0007e80000000a00 */
[----:B------:R4:W-:Y:S04]  /*27430*/  STS.64 [R5+0x40], R136 ;  /* 0x0000408805007388 */ /* 0x0009e80000000a00 */
[----:B------:R4:W-:Y:S04]  /*27440*/  STS.64 [R5+0x440], R138 ;  /* 0x0004408a05007388 */ /* 0x0009e80000000a00 */
[----:B------:R4:W-:Y:S04]  /*27450*/  STS.64 [R4+0x60], R132 ;  /* 0x0000608404007388 */ /* 0x0009e80000000a00 */
[----:B------:R4:W-:Y:S04]  /*27460*/  STS.64 [R4+0x460], R134 ;  /* 0x0004608604007388 */ /* 0x0009e80000000a00 */
[----:B------:R-:W4:Y:S04]  /*27470*/  LD.E.64 R6, desc[UR4][R148.64+0xb0] ;  /* 0x0000b00494067980 */ /* 0x000f28000c101b00 */
[----:B------:R-:W4:Y:S01]  /*27480*/  LD.E R8, desc[UR4][R148.64+0x60] ;  /* 0x0000600494087980 */ /* 0x000f22000c101900 */
[----:B--2---:R-:W-:Y:S01]  /*27490*/  LOP3.LUT R9, R166, 0xd8, RZ, 0xc0, !PT ;  /* 0x000000d8a6097812 */ /* 0x004fe200078ec0ff */
[----:B------:R-:W-:Y:S01]  /*274a0*/  IMAD.SHL.U32 R181, R181, 0x40, RZ ;  /* 0x00000040b5b57824 */ /* 0x000fe200078e00ff */
[----:B------:R-:W-:Y:S01]  /*274b0*/  LOP3.LUT P0, RZ, R167, 0x3, RZ, 0xc0, !PT ;  /* 0x00000003a7ff7812 */ /* 0x000fe2000780c0ff */
[----:B------:R-:W4:Y:S01]  /*274c0*/  S2R R11, SR_CTAID.Y ;  /* 0x00000000000b7919 */ /* 0x000f220000002600 */
[----:B------:R-:W-:Y:S01]  /*274d0*/  LOP3.LUT R9, R9, 0x18, R164, 0x78, !PT ;  /* 0x0000001809097812 */ /* 0x000fe200078e78a4 */
[----:B------:R-:W-:Y:S01]  /*274e0*/  BSSY.RECONVERGENT B0, `(.L_x_5608) ;  /* 0x000001b000007945 */ /* 0x000fe20003800200 */
[----:B------:R-:W-:Y:S01]  /*274f0*/  LOP3.LUT R164, R164, 0x30, RZ, 0xc0, !PT ;  /* 0x00000030a4a47812 */ /* 0x000fe200078ec0ff */
[----:B------:R2:W5:Y:S01]  /*27500*/  LD.E R22, desc[UR4][R148.64+0xcc] ;  /* 0x0000cc0494167980 */ /* 0x000562000c101900 */
[----:B---3--:R-:W-:-:S02]  /*27510*/  LOP3.LUT R0, R9, 0xf24, R166, 0xf8, !PT ;  /* 0x00000f2409007812 */ /* 0x008fc400078ef8a6 */
[----:B------:R-:W-:Y:S01]  /*27520*/  LOP3.LUT R23, R164, 0x7, R23, 0xf8, !PT ;  /* 0x00000007a4177812 */ /* 0x000fe200078ef817 */
[----:B------:R2:W5:Y:S01]  /*27530*/  LD.E.64 R28, desc[UR4][R148.64+0x78] ;  /* 0x00007804941c7980 */ /* 0x000562000c101b00 */
[----:B------:R-:W-:-:S03]  /*27540*/  LEA R0, R0, UR6, 0x2 ;  /* 0x0000000600007c11 */ /* 0x000fc6000f8e10ff */
[----:B------:R2:W5:Y:S01]  /*27550*/  LD.E.64 R26, desc[UR4][R148.64+0xa8] ;  /* 0x0000a804941a7980 */ /* 0x000562000c101b00 */
[----:B------:R-:W-:Y:S06]  /*27560*/  BAR.SYNC.DEFER_BLOCKING 0x0 ;  /* 0x0000000000007b1d */ /* 0x000fec0000010000 */
[----:B------:R2:W3:Y:S04]  /*27570*/  LDS.128 R16, [R0] ;  /* 0x0000000000107984 */ /* 0x0004e80000000c00 */
[----:B------:R2:W1:Y:S01]  /*27580*/  LDS.128 R12, [R0+0x800] ;  /* 0x00080000000c7984 */ /* 0x0004620000000c00 */
[----:B----4-:R-:W-:-:S04]  /*27590*/  IMAD R11, R6, R11, UR13 ;  /* 0x0000000d060b7e24 */ /* 0x010fc8000f8e020b */
[----:B------:R-:W-:-:S04]  /*275a0*/  IMAD R8, R11, R8, UR11 ;  /* 0x0000000b0b087e24 */ /* 0x000fc8000f8e0208 */
[----:B------:R-:W-:Y:S02]  /*275b0*/  IMAD R24, R7, R8, R181 ;  /* 0x0000000807187224 */ /* 0x000fe400078e02b5 */
[----:B------:R2:W4:Y:S04]  /*275c0*/  LDS.128 R8, [R0+0x1000] ;  /* 0x0010000000087984 */ /* 0x0005280000000c00 */
[----:B------:R2:W1:Y:S01]  /*275d0*/  LDS.128 R4, [R0+0x1800] ;  /* 0x0018000000047984 */ /* 0x0004620000000c00 */
[----:B---3--:R-:W-:Y:S05]  /*275e0*/  @P0 BRA `(.L_x_5609) ;  /* 0x0000000000280947 */ /* 0x008fea0003800000 */
[----:B--2---:R-:W-:Y:S01]  /*275f0*/  IMAD.IADD R0, R182, 0x1, -R181 ;  /* 0x00000001b6007824 */ /* 0x004fe200078e0ab5 */
        /* <DEDUP_REMOVED lines=9> */
.L_x_5609:
[----:B------:R-:W-:Y:S05]  /*27690*/  BSYNC.RECONVERGENT B0 ;  /* 0x0000000000007941 */ /* 0x000fea0003800200 */
.L_x_5608:
[----:B-12---:R-:W2:Y:S01]  /*276a0*/  LD.E R148, desc[UR4][R148.64+0xc0] ;  /* 0x0000c00494947980 */ /* 0x006ea2000c101900 */
[----:B---3--:R-:W-:Y:S01]  /*276b0*/  LOP3.LUT R3, R166, 0x1c, RZ, 0xc0, !PT ;  /* 0x0000001ca6037812 */ /* 0x008fe200078ec0ff */
[----:B------:R-:W-:Y:S01]  /*276c0*/  IMAD.IADD R181, R182, 0x1, -R181 ;  /* 0x00000001b6b57824 */ /* 0x000fe200078e0ab5 */
[----:B------:R-:W-:Y:S01]  /*276d0*/  SHF.R.U32.HI R0, RZ, 0x3, R167 ;  /* 0x00000003ff007819 */ /* 0x000fe200000116a7 */
[----:B-----5:R-:W-:Y:S01]  /*276e0*/  IMAD R22, R24, R22, RZ ;  /* 0x0000001618167224 */ /* 0x020fe200078e02ff */
[----:B------:R-:W-:-:S03]  /*276f0*/  LOP3.LUT R21, R3, 0xfe0, R166, 0xf8, !PT ;  /* 0x00000fe003157812 */ /* 0x000fc600078ef8a6 */
[----:B------:R-:W-:Y:S01]  /*27700*/  VIADD R20, R0, 0x10 ;  /* 0x0000001000147836 */ /* 0x000fe20000000000 */
[----:B------:R-:W-:Y:S01]  /*27710*/  IADD3 R21, P0, PT, R22, R21, RZ ;  /* 0x0000001516157210 */ /* 0x000fe20007f1e0ff */
[----:B------:R-:W-:-:S03]  /*27720*/  VIADD R2, R0, 0x20 ;  /* 0x0000002000027836 */ /* 0x000fc60000000000 */
        /* <DEDUP_REMOVED lines=13> */
[----:B-1----:R-:W-:Y:S05]  /*27800*/  @P4 RET.REL.NODEC R180 `(_ZN5flash24flash_fwd_splitkv_kernelI23Flash_fwd_kernel_traitsILi32ELi64ELi256ELi4ELb0ELb0EN7cutlass6half_tE19Flash_kernel_traitsILi32ELi64ELi256ELi4ES3_EELb0ELb1ELb1ELb0ELb0ELb1ELb1ELb1EEEvNS_16Flash_fwd_paramsE) ;  /* 0xfffffd84b4fc4950 */ /* 0x002fea0003c3ffff */
[----:B------:R-:W-:Y:S01]  /*27810*/  MOV R181, 0x0 ;  /* 0x0000000000b57802 */ /* 0x000fe20000000f00 */
[----:B------:R1:W-:Y:S03]  /*27820*/  ST.E.128 desc[UR4][R2.64+0x1800], R4 ;  /* 0x0018000402007985 */ /* 0x0003e6000c101d04 */
[----:B-1----:R-:W-:Y:S05]  /*27830*/  RET.REL.NODEC R180 `(_ZN5flash24flash_fwd_splitkv_kernelI23Flash_fwd_kernel_traitsILi32ELi64ELi256ELi4ELb0ELb0EN7cutlass6half_tE19Flash_kernel_traitsILi32ELi64ELi256ELi4ES3_EELb0ELb1ELb1ELb0ELb0ELb1ELb1ELb1EEEvNS_16Flash_fwd_paramsE) ;  /* 0xfffffd84b4f07950 */ /* 0x002fea0003c3ffff */
.L_x_5607:
[----:B------:R-:W-:Y:S01]  /*27840*/  MOV R4, 0x2 ;  /* 0x0000000200047802 */ /* 0x000fe20000000f00 */
[----:B------:R-:W-:Y:S01]  /*27850*/  IMAD.MOV.U32 R3, RZ, RZ, 0x1f ;  /* 0x0000001fff037424 */ /* 0x000fe200078e00ff */
[----:B------:R-:W-:-:S07]  /*27860*/  MOV R6, 0xffffffff ;  /* 0xffffffff00067802 */ /* 0x000fce0000000f00 */
[----:B-1---5:R-:W-:Y:S05]  /*27870*/  WARPSYNC.COLLECTIVE R6, `(.L_x_5610) ;  /* 0x0000000006087348 */ /* 0x022fea0003c00000 */
[----:B------:R2:W3:Y:S02]  /*27880*/  SHFL.BFLY P0, R10, R196, R4, R3 ;  /* 0x0c000004c40a7389 */ /* 0x0004e40000000003 */
[----:B-123-5:R-:W-:Y:S05]  /*27890*/  ENDCOLLECTIVE ;  /* 0x000000000000791b */ /* 0x02efea0003800000 */
.L_x_5610:
[----:B------:R-:W-:Y:S02]  /*278a0*/  IMAD.MOV.U32 R7, RZ, RZ, R10 ;  /* 0x000000ffff077224 */ /* 0x000fe400078e000a */
[----:B------:R-:W-:Y:S02]  /*278b0*/  IMAD.MOV.U32 R4, RZ, RZ, 0x1 ;  /* 0x00000001ff047424 */ /* 0x000fe400078e00ff */
[----:B------:R-:W-:-:S05]  /*278c0*/  FADD.FTZ R8, R7, R196 ;  /* 0x000000c407087221 */ /* 0x000fca0000010000 */
[----:B------:R-:W-:-:S07]  /*278d0*/  MOV R196, R8 ;  /* 0x0000000800c47202 */ /* 0x000fce0000000f00 */
[----:B------:R-:W-:Y:S05]  /*278e0*/  WARPSYNC.COLLECTIVE R6, `(.L_x_5611) ;  /* 0x0000000006087348 */ /* 0x000fea0003c00000 */
[----:B------:R1:W2:Y:S02]  /*278f0*/  SHFL.BFLY P0, R10, R196, R4, R3 ;  /* 0x0c000004c40a7389 */ /* 0x0002a40000000003 */
[----:B-12---:R-:W-:Y:S05]  /*27900*/  ENDCOLLECTIVE ;  /* 0x000000000000791b */ /* 0x006fea0003800000 */
.L_x_5611:
[----:B------:R-:W-:Y:S01]  /*27910*/  MOV R196, R199 ;  /* 0x000000c700c47202 */ /* 0x000fe20000000f00 */
[----:B------:R-:W-:Y:S01]  /*27920*/  IMAD.MOV.U32 R4, RZ, RZ, 0x2 ;  /* 0x00000002ff047424 */ /* 0x000fe200078e00ff */
[----:B------:R-:W-:-:S07]  /*27930*/  MOV R7, R10 ;  /* 0x0000000a00077202 */ /* 0x000fce0000000f00 */
[----:B------:R-:W-:Y:S05]  /*27940*/  WARPSYNC.COLLECTIVE R6, `(.L_x_5612) ;  /* 0x0000000006087348 */ /* 0x000fea0003c00000 */
[----:B------:R1:W2:Y:S02]  /*27950*/  SHFL.BFLY P0, R10, R196, R4, R3 ;  /* 0x0c000004c40a7389 */ /* 0x0002a40000000003 */
[----:B-12---:R-:W-:Y:S05]  /*27960*/  ENDCOLLECTIVE ;  /* 0x000000000000791b */ /* 0x006fea0003800000 */
.L_x_5612:
[----:B------:R-:W-:Y:S01]  /*27970*/  FADD.FTZ R11, R8, R7 ;  /* 0x00000007080b7221 */ /* 0x000fe20000010000 */
[----:B------:R-:W-:Y:S01]  /*27980*/  FADD.FTZ R9, R10, R199 ;  /* 0x000000c70a097221 */ /* 0x000fe20000010000 */
[----:B------:R-:W-:-:S04]  /*27990*/  MOV R4, 0x1 ;  /* 0x0000000100047802 */ /* 0x000fc80000000f00 */
[----:B------:R-:W-:-:S07]  /*279a0*/  MOV R196, R9 ;  /* 0x0000000900c47202 */ /* 0x000fce0000000f00 */
[----:B------:R-:W-:Y:S05]  /*279b0*/  WARPSYNC.COLLECTIVE R6, `(.L_x_5613) ;  /* 0x0000000006087348 */ /* 0x000fea0003c00000 */
[----:B------:R1:W2:Y:S02]  /*279c0*/  SHFL.BFLY P0, R10, R196, R4, R3 ;  /* 0x0c000004c40a7389 */ /* 0x0002a40000000003 */
[----:B-12---:R-:W-:Y:S05]  /*279d0*/  ENDCOLLECTIVE ;  /* 0x000000000000791b */ /* 0x006fea0003800000 */
.L_x_5613:
[----:B------:R-:W-:Y:S05]  /*279e0*/  BRA `(.L_x_5614) ;  /* 0xfffffff400c87947 */ /* 0x000fea000383ffff */
.L_x_5615:
        /* <DEDUP_REMOVED lines=9> */
.L_x_10273:


//--------------------- .text._ZN5flash32flash_fwd_splitkv_combine_kernelI23Flash_fwd_kernel_traitsILi32ELi64ELi128ELi4ELb0ELb0EN7cutlass6half_tE19Flash_kernel_traitsILi32ELi64ELi128ELi4ES3_EELi16ELi7ELb0EEEvNS_16Flash_fwd_paramsE --------------------------
	.section	.text._ZN5flash32flash_fwd_splitkv_combine_kernelI23Flash_fwd_kernel_traitsILi32ELi64ELi128ELi4ELb0ELb0EN7cutlass6half_tE19Flash_kernel_traitsILi32ELi64ELi128ELi4ES3_EELi16ELi7ELb0EEEvNS_16Flash_fwd_paramsE,"ax",@progbits
	.align	128
        .global         _ZN5flash32flash_fwd_splitkv_combine_kernelI23Flash_fwd_kernel_traitsILi32ELi64ELi128ELi4ELb0ELb0EN7cutlass6half_tE19Flash_kernel_traitsILi32ELi64ELi128ELi4ES3_EELi16ELi7ELb0EEEvNS_16Flash_fwd_paramsE
        .type           _ZN5flash32flash_fwd_splitkv_combine_kernelI23Flash_fwd_kernel_traitsILi32ELi64ELi128ELi4ELb0ELb0EN7cutlass6half_tE19Flash_kernel_traitsILi32ELi64ELi128ELi4ES3_EELi16ELi7ELb0EEEvNS_16Flash_fwd_paramsE,@function
        .size           _ZN5flash32flash_fwd_splitkv_combine_kernelI23Flash_fwd_kernel_traitsILi32ELi64ELi128ELi4ELb0ELb0EN7cutlass6half_tE19Flash_kernel_traitsILi32ELi64ELi128ELi4ES3_EELi16ELi7ELb0EEEvNS_16Flash_fwd_paramsE,(.L_x_10274 - _ZN5flash32flash_fwd_splitkv_combine_kernelI23Flash_fwd_kernel_traitsILi32ELi64ELi128ELi4ELb0ELb0EN7cutlass6half_tE19Flash_kernel_traitsILi32ELi64ELi128ELi4ES3_EELi16ELi7ELb0EEEvNS_16Flash_fwd_paramsE)
        .other          _ZN5flash32flash_fwd_splitkv_combine_kernelI23Flash_fwd_kernel_traitsILi32ELi64ELi128ELi4ELb0ELb0EN7cutlass6half_tE19Flash_kernel_traitsILi32ELi64ELi128ELi4ES3_EELi16ELi7ELb0EEEvNS_16Flash_fwd_paramsE,@"STO_CUDA_ENTRY STV_DEFAULT"
_ZN5flash32flash_fwd_splitkv_combine_kernelI23Flash_fwd_kernel_traitsILi32ELi64ELi128ELi4ELb0ELb0EN7cutlass6half_tE19Flash_kernel_traitsILi32ELi64ELi128ELi4ES3_EELi16ELi7ELb0EEEvNS_16Flash_fwd_paramsE:
.text._ZN5flash32flash_fwd_splitkv_combine_kernelI23Flash_fwd_kernel_traitsILi32ELi64ELi128ELi4ELb0ELb0EN7cutlass6half_tE19Flash_kernel_traitsILi32ELi64ELi128ELi4ES3_EELi16ELi7ELb0EEEvNS_16Flash_fwd_paramsE:
        /* <DEDUP_REMOVED lines=38> */
.L_x_5616:
[----:B------:R-:W-:Y:S01]  /*0260*/  IMAD.U32 R39, RZ, RZ, UR20 ;  /* 0x00000014ff277e24 */ /* 0x000fe2000f8e00ff */
[----:B------:R-:W-:Y:S01]  /*0270*/  MOV R18, UR18 ;  /* 0x0000001200127c02 */ /* 0x000fe20008000f00 */
[----:B------:R-:W-:Y:S01]  /*0280*/  IMAD.U32 R17, RZ, RZ, UR14 ;  /* 0x0000000eff117e24 */ /* 0x000fe2000f8e00ff */
[----:B------:R-:W-:Y:S02]  /*0290*/  MOV R15, UR5 ;  /* 0x00000005000f7c02 */ /* 0x000fe40008000f00 */
[----:B------:R-:W-:Y:S02]  /*02a0*/  MOV R16, 0x2c0 ;  /* 0x000002c000107802 */ /* 0x000fe40000000f00 */
[----:B------:R-:W-:Y:S05]  /*02b0*/  CALL.REL.NOINC `($__internal_14_$__cuda_sm20_div_s64) ;  /* 0x0000005400487944 */ /* 0x000fea0003c00000 */
[----:B------:R-:W-:-:S07]  /*02c0*/  MOV R10, R0 ;  /* 0x00000000000a7202 */ /* 0x000fce0000000f00 */
.L_x_5617:
        /* <DEDUP_REMOVED lines=30> */
.L_x_5619:
[----:B------:R-:W-:Y:S01]  /*04b0*/  IMAD.MOV.U32 R39, RZ, RZ, R10 ;  /* 0x000000ffff277224 */ /* 0x000fe200078e000a */
[----:B------:R-:W-:Y:S02]  /*04c0*/  MOV R17, R11 ;  /* 0x0000000b00117202 */ /* 0x000fe40000000f00 */
[----:B------:R-:W-:Y:S02]  /*04d0*/  MOV R16, 0x4f0 ;  /* 0x000004f000107802 */ /* 0x000fe40000000f00 */
[----:B------:R-:W-:Y:S05]  /*04e0*/  CALL.REL.NOINC `($__internal_14_$__cuda_sm20_div_s64) ;  /* 0x0000005000bc7944 */ /* 0x000fea0003c00000 */
[----:B------:R-:W-:Y:S02]  /*04f0*/  MOV R6, R0 ;  /* 0x0000000000067202 */ /* 0x000fe40000000f00 */
[----:B------:R-:W-:Y:S02]  /*0500*/  MOV R7, R11 ;  /* 0x0000000b00077202 */ /* 0x000fe40000000f00 */
.L_x_5620:
[----:B------:R-:W-:Y:S05]  /*0510*/  BSYNC.RECONVERGENT B0 ;  /* 0x0000000000007941 */ /* 0x000fea0003800200 */
.L_x_5618:
        /* <DEDUP_REMOVED lines=58> */
.L_x_5622:
[----:B------:R-:W-:Y:S01]  /*08c0*/  IMAD.MOV.U32 R39, RZ, RZ, R18 ;  /* 0x000000ffff277224 */ /* 0x000fe200078e0012 */
[----:B------:R-:W-:Y:S01]  /*08d0*/  MOV R18, R10 ;  /* 0x0000000a00127202 */ /* 0x000fe20000000f00 */
[----:B------:R-:W-:Y:S01]  /*08e0*/  IMAD.MOV.U32 R17, RZ, RZ, R15 ;  /* 0x000000ffff117224 */ /* 0x000fe200078e000f */
[----:B------:R-:W-:Y:S02]  /*08f0*/  MOV R15, R2 ;  /* 0x00000002000f7202 */ /* 0x000fe40000000f00 */
[----:B------:R-:W-:Y:S02]  /*0900*/  MOV R16, 0x920 ;  /* 0x0000092000107802 */ /* 0x000fe40000000f00 */
[----:B------:R-:W-:Y:S05]  /*0910*/  CALL.REL.NOINC `($__internal_14_$__cuda_sm20_div_s64) ;  /* 0x0000004c00b07944 */ /* 0x000fea0003c00000 */
[----:B------:R-:W-:Y:S02]  /*0920*/  MOV R16, R0 ;  /* 0x0000000000107202 */ /* 0x000fe40000000f00 */
[----:B------:R-:W-:Y:S02]  /*0930*/  MOV R17, R11 ;  /* 0x0000000b00117202 */ /* 0x000fe40000000f00 */
.L_x_5623:
[----:B------:R-:W-:Y:S05]  /*0940*/  BSYNC.RECONVERGENT B0 ;  /* 0x0000000000007941 */ /* 0x000fea0003800200 */
.L_x_5621:
        /* <DEDUP_REMOVED lines=125> */
.L_x_5625:
[----:B------:R-:W-:Y:S01]  /*1120*/  IMAD.MOV.U32 R39, RZ, RZ, R16 ;  /* 0x000000ffff277224 */ /* 0x000fe200078e0010 */
[----:B------:R-:W-:Y:S01]  /*1130*/  MOV R18, R9 ;  /* 0x0000000900127202 */ /* 0x000fe20000000f00 */
[----:B------:R-:W-:Y:S01]  /*1140*/  IMAD.MOV.U32 R15, RZ, RZ, R3 ;  /* 0x000000ffff0f7224 */ /* 0x000fe200078e0003 */
[----:B------:R-:W-:Y:S02]  /*1150*/  MOV R16, 0x1170 ;  /* 0x0000117000107802 */ /* 0x000fe40000000f00 */
[----:B------:R-:W-:Y:S05]  /*1160*/  CALL.REL.NOINC `($__internal_14_$__cuda_sm20_div_s64) ;  /* 0x00000044009c7944 */ /* 0x000fea0003c00000 */
[----:B------:R-:W-:Y:S02]  /*1170*/  MOV R44, R0 ;  /* 0x00000000002c7202 */ /* 0x000fe40000000f00 */
[----:B------:R-:W-:Y:S02]  /*1180*/  MOV R45, R11 ;  /* 0x0000000b002d7202 */ /* 0x000fe40000000f00 */
.L_x_5626:
[----:B------:R-:W-:Y:S05]  /*1190*/  BSYNC.RECONVERGENT B0 ;  /* 0x0000000000007941 */ /* 0x000fea0003800200 */
.L_x_5624:
        /* <DEDUP_REMOVED lines=57> */
.L_x_5628:
[----:B------:R-:W-:Y:S01]  /*1530*/  IMAD.MOV.U32 R39, RZ, RZ, R6 ;  /* 0x000000ffff277224 */ /* 0x000fe200078e0006 */
[----:B------:R-:W-:Y:S01]  /*1540*/  MOV R17, R7 ;  /* 0x0000000700117202 */ /* 0x000fe20000000f00 */
[----:B------:R-:W-:Y:S01]  /*1550*/  IMAD.MOV.U32 R18, RZ, RZ, R8 ;  /* 0x000000ffff127224 */ /* 0x000fe200078e0008 */
[----:B------:R-:W-:Y:S02]  /*1560*/  MOV R16, 0x1580 ;  /* 0x0000158000107802 */ /* 0x000fe40000000f00 */
[----:B------:R-:W-:Y:S05]  /*1570*/  CALL.REL.NOINC `($__internal_14_$__cuda_sm20_div_s64) ;  /* 0x0000004000987944 */ /* 0x000fea0003c00000 */
[----:B------:R-:W-:Y:S02]  /*1580*/  MOV R16, R0 ;  /* 0x0000000000107202 */ /* 0x000fe40000000f00 */
[----:B------:R-:W-:Y:S02]  /*1590*/  MOV R17, R11 ;  /* 0x0000000b00117202 */ /* 0x000fe40000000f00 */
.L_x_5629:
[----:B------:R-:W-:Y:S05]  /*15a0*/  BSYNC.RECONVERGENT B0 ;  /* 0x0000000000007941 */ /* 0x000fea0003800200 */
.L_x_5627:
        /* <DEDUP_REMOVED lines=484> */
.L_x_5633:
[----:B------:R-:W0:Y:S01]  /*33f0*/  S2R R0, SR_CTAID.X ;  /* 0x0000000000007919 */ /* 0x000e220000002500 */
[----:B------:R-:W-:Y:S01]  /*3400*/  MOV R17, RZ ;  /* 0x000000ff00117202 */ /* 0x000fe20000000f00 */
[----:B------:R-:W-:Y:S01]  /*3410*/  IMAD.MOV.U32 R18, RZ, RZ, R42 ;  /* 0x000000ffff127224 */ /* 0x000fe200078e002a */
[----:B------:R-:W-:Y:S01]  /*3420*/  MOV R16, 0x3450 ;  /* 0x0000345000107802 */ /* 0x000fe20000000f00 */
[----:B0-----:R-:W-:Y:S02]  /*3430*/  IMAD R39, R0, 0x10, R13 ;  /* 0x0000001000277824 */ /* 0x001fe400078e020d */
[----:B------:R-:W-:Y:S05]  /*3440*/  CALL.REL.NOINC `($__internal_14_$__cuda_sm20_div_s64) ;  /* 0x0000002000e47944 */ /* 0x000fea0003c00000 */
[----:B------:R-:W-:Y:S02]  /*3450*/  IADD3 R12, PT, PT, -R0, RZ, RZ ;  /* 0x000000ff000c7210 */ /* 0x000fe40007ffe1ff */
[----:B------:R-:W-:-:S03]  /*3460*/  MOV R43, R11 ;  /* 0x0000000b002b7202 */ /* 0x000fc60000000f00 */
[----:B------:R-:W-:Y:S01]  /*3470*/  IMAD R39, R42, R12, R39 ;  /* 0x0000000c2a277224 */ /* 0x000fe200078e0227 */
[----:B------:R-:W-:-:S07]  /*3480*/  MOV R42, R0 ;  /* 0x00000000002a7202 */ /* 0x000fce0000000f00 */
.L_x_5634:
        /* <DEDUP_REMOVED lines=60> */
.L_x_5636:
[----:B------:R-:W-:Y:S01]  /*3850*/  IMAD.MOV.U32 R39, RZ, RZ, R42 ;  /* 0x000000ffff277224 */ /* 0x000fe200078e002a */
[----:B------:R-:W-:Y:S01]  /*3860*/  MOV R17, R43 ;  /* 0x0000002b00117202 */ /* 0x000fe20000000f00 */
[----:B------:R-:W-:Y:S01]  /*3870*/  IMAD.MOV.U32 R18, RZ, RZ, R46 ;  /* 0x000000ffff127224 */ /* 0x000fe200078e002e */
[----:B------:R-:W-:Y:S02]  /*3880*/  MOV R16, 0x38a0 ;  /* 0x000038a000107802 */ /* 0x000fe40000000f00 */
[----:B------:R-:W-:Y:S05]  /*3890*/  CALL.REL.NOINC `($__internal_14_$__cuda_sm20_div_s64) ;  /* 0x0000001c00d07944 */ /* 0x000fea0003c00000 */
[----:B------:R-:W-:-:S05]  /*38a0*/  IADD3 R43, PT, PT, -R0, RZ, RZ ;  /* 0x000000ff002b7210 */ /* 0x000fca0007ffe1ff */
[----:B------:R-:W-:Y:S02]  /*38b0*/  IMAD R43, R43, R46, R42 ;  /* 0x0000002e2b2b7224 */ /* 0x000fe400078e022a */
.L_x_5637:
[----:B------:R-:W-:Y:S05]  /*38c0*/  BSYNC.RECONVERGENT B0 ;  /* 0x0000000000007941 */ /* 0x000fea0003800200 */
.L_x_5635:
        /* <DEDUP_REMOVED lines=163> */
.L_x_5632:
[----:B------:R-:W0:Y:S01]  /*4300*/  LDC.64 R2, c[0x0][0x420] ;  /* 0x00010800ff027b82 */ /* 0x000e220000000a00 */
[----:B------:R-:W-:-:S05]  /*4310*/  IADD3 R0, PT, PT, R13, UR19, RZ ;  /* 0x000000130d007c10 */ /* 0x000fca000fffe0ff */
[----:B0-----:R-:W-:-:S05]  /*4320*/  IMAD.WIDE.U32 R2, R0, 0x4, R2 ;  /* 0x0000000400027825 */ /* 0x001fca00078e0002 */
[----:B------:R1:W-:Y:S02]  /*4330*/  STG.E desc[UR8][R2.64], R21 ;  /* 0x0000001502007986 */ /* 0x0003e4000c101908 */
.L_x_5631:
[----:B------:R-:W-:Y:S05]  /*4340*/  BSYNC.RECONVERGENT B1 ;  /* 0x0000000000017941 */ /* 0x000fea0003800200 */
.L_x_5630:
        /* <DEDUP_REMOVED lines=159> */
.L_x_5648:
        /* <DEDUP_REMOVED lines=9> */
.L_x_5641:
[----:B0-----:R-:W-:Y:S05]  /*4dd0*/  BSYNC.RECONVERGENT B0 ;  /* 0x0000000000007941 */ /* 0x001fea0003800200 */
.L_x_5640:
        /* <DEDUP_REMOVED lines=13> */
.L_x_5643:
[----:B------:R-:W-:Y:S05]  /*4eb0*/  BSYNC.RECONVERGENT B0 ;  /* 0x0000000000007941 */ /* 0x000fea0003800200 */
.L_x_5642:
        /* <DEDUP_REMOVED lines=12> */
.L_x_5645:
[----:B------:R-:W-:Y:S05]  /*4f80*/  BSYNC.RECONVERGENT B0 ;  /* 0x0000000000007941 */ /* 0x000fea0003800200 */
.L_x_5644:
        /* <DEDUP_REMOVED lines=12> */
.L_x_5647:
[----:B------:R-:W-:Y:S05]  /*5050*/  BSYNC.RECONVERGENT B0 ;  /* 0x0000000000007941 */ /* 0x000fea0003800200 */
.L_x_5646:
        /* <DEDUP_REMOVED lines=11> */
.L_x_5639:
        /* <DEDUP_REMOVED lines=8> */
.L_x_5651:
        /* <DEDUP_REMOVED lines=8> */
.L_x_5650:
[----:B-1----:R-:W-:Y:S05]  /*5210*/  BSYNC.RECONVERGENT B0 ;  /* 0x0000000000007941 */ /* 0x002fea0003800200 */
.L_x_5649:
        /* <DEDUP_REMOVED lines=9> */
.L_x_5638:
        /* <DEDUP_REMOVED lines=83> */
        .weak           $__internal_14_$__cuda_sm20_div_s64
        .type           $__internal_14_$__cuda_sm20_div_s64,@function
        .size           $__internal_14_$__cuda_sm20_div_s64,(.L_x_10274 - $__internal_14_$__cuda_sm20_div_s64)
$__internal_14_$__cuda_sm20_div_s64:
        /* <DEDUP_REMOVED lines=85> */
[----:B------:R-:W-:Y:S06]  /*5d30*/  RET.REL.NODEC R16 `(_ZN5flash32flash_fwd_splitkv_combine_kernelI23Flash_fwd_kernel_traitsILi32ELi64ELi128ELi4ELb0ELb0EN7cutlass6half_tE19Flash_kernel_traitsILi32ELi64ELi128ELi4ES3_EELi16ELi7ELb0EEEvNS_16Flash_fwd_paramsE) ;  /* 0xffffffa010b07950 */ /* 0x000fec0003c3ffff */
.L_x_5652:
        /* <DEDUP_REMOVED lines=12> */
.L_x_10274:


//--------------------- .text._ZN5flash32flash_fwd_splitkv_combine_kernelI23Flash_fwd_kernel_traitsILi32ELi64ELi128ELi4ELb0ELb0EN7cutlass6half_tE19Flash_kernel_traitsILi32ELi64ELi128ELi4ES3_EELi16ELi6ELb0EEEvNS_16Flash_fwd_paramsE --------------------------
	.section	.text._ZN5flash32flash_fwd_splitkv_combine_kernelI23Flash_fwd_kernel_traitsILi32ELi64ELi128ELi4ELb0ELb0EN7cutlass6half_tE19Flash_kernel_traitsILi32ELi64ELi128ELi4ES3_EELi16ELi6ELb0EEEvNS_16Flash_fwd_paramsE,"ax",@progbits
	.align	128
        .global         _ZN5flash32flash_fwd_splitkv_combine_kernelI23Flash_fwd_kernel_traitsILi32ELi64ELi128ELi4ELb0ELb0EN7cutlass6half_tE19Flash_kernel_traitsILi32ELi64ELi128ELi4ES3_EELi16ELi6ELb0EEEvNS_16Flash_fwd_paramsE
        .type           _ZN5flash32flash_fwd_splitkv_combine_kernelI23Flash_fwd_kernel_traitsILi32ELi64ELi128ELi4ELb0ELb0EN7cutlass6half_tE19Flash_kernel_traitsILi32ELi64ELi128ELi4ES3_EELi16ELi6ELb0EEEvNS_16Flash_fwd_paramsE,@function
        .size           _ZN5flash32flash_fwd_splitkv_combine_kernelI23Flash_fwd_kernel_traitsILi32ELi64ELi128ELi4ELb0ELb0EN7cutlass6half_tE19Flash_kernel_traitsILi32ELi64ELi128ELi4ES3_EELi16ELi6ELb0EEEvNS_16Flash_fwd_paramsE,(.L_x_10275 - _ZN5flash32flash_fwd_splitkv_combine_kernelI23Flash_fwd_kernel_traitsILi32ELi64ELi128ELi4ELb0ELb0EN7cutlass6half_tE19Flash_kernel_traitsILi32ELi64ELi128ELi4ES3_EELi16ELi6ELb0EEEvNS_16Flash_fwd_paramsE)
        .other          _ZN5flash32flash_fwd_splitkv_combine_kernelI23Flash_fwd_kernel_traitsILi32ELi64ELi128ELi4ELb0ELb0EN7cutlass6half_tE19Flash_kernel_traitsILi32ELi64ELi128ELi4ES3_EELi16ELi6ELb0EEEvNS_16Flash_fwd_paramsE,@"STO_CUDA_ENTRY STV_DEFAULT"
_ZN5flash32flash_fwd_splitkv_combine_kernelI23Flash_fwd_kernel_traitsILi32ELi64ELi128ELi4ELb0ELb0EN7cutlass6half_tE19Flash_kernel_traitsILi32ELi64ELi128ELi4ES3_EELi16ELi6ELb0EEEvNS_16Flash_fwd_paramsE:
.text._ZN5flash32flash_fwd_splitkv_combine_kernelI23Flash_fwd_kernel_traitsILi32ELi64ELi128ELi4ELb0ELb0EN7cutlass6half_tE19Flash_kernel_traitsILi32ELi64ELi128ELi4ES3_EELi16ELi6ELb0EEEvNS_16Flash_fwd_paramsE:
        /* <DEDUP_REMOVED lines=38> */
.L_x_5653:
[----:B------:R-:W-:Y:S01]  /*0260*/  IMAD.U32 R22, RZ, RZ, UR21 ;  /* 0x00000015ff167e24 */ /* 0x000fe2000f8e00ff */
[----:B------:R-:W-:Y:S01]  /*0270*/  MOV R20, UR19 ;  /* 0x0000001300147c02 */ /* 0x000fe20008000f00 */
[----:B------:R-:W-:Y:S01]  /*0280*/  IMAD.U32 R21, RZ, RZ, UR15 ;  /* 0x0000000fff157e24 */ /* 0x000fe2000f8e00ff */
[----:B------:R-:W-:Y:S02]  /*0290*/  MOV R19, UR14 ;  /* 0x0000000e00137c02 */ /* 0x000fe40008000f00 */
[----:B------:R-:W-:Y:S02]  /*02a0*/  MOV R18, 0x2c0 ;  /* 0x000002c000127802 */ /* 0x000fe40000000f00 */
[----:B------:R-:W-:Y:S05]  /*02b0*/  CALL.REL.NOINC `($__internal_15_$__cuda_sm20_div_s64) ;  /* 0x0000004400e07944 */ /* 0x000fea0003c00000 */
[----:B------:R-:W-:-:S07]  /*02c0*/  MOV R13, R11 ;  /* 0x0000000b000d7202 */ /* 0x000fce0000000f00 */
.L_x_5654:
        /* <DEDUP_REMOVED lines=30> */
.L_x_5656:
[----:B------:R-:W-:Y:S01]  /*04b0*/  IMAD.MOV.U32 R22, RZ, RZ, R12 ;  /* 0x000000ffff167224 */ /* 0x000fe200078e000c */
[----:B------:R-:W-:Y:S02]  /*04c0*/  MOV R21, R13 ;  /* 0x0000000d00157202 */ /* 0x000fe40000000f00 */
[----:B------:R-:W-:Y:S02]  /*04d0*/  MOV R18, 0x4f0 ;  /* 0x000004f000127802 */ /* 0x000fe40000000f00 */
[----:B------:R-:W-:Y:S05]  /*04e0*/  CALL.REL.NOINC `($__internal_15_$__cuda_sm20_div_s64) ;  /* 0x0000004400547944 */ /* 0x000fea0003c00000 */
[----:B------:R-:W-:Y:S02]  /*04f0*/  MOV R4, R12 ;  /* 0x0000000c00047202 */ /* 0x000fe40000000f00 */
[----:B------:R-:W-:Y:S02]  /*0500*/  MOV R5, R11 ;  /* 0x0000000b00057202 */ /* 0x000fe40000000f00 */
.L_x_5657:
[----:B------:R-:W-:Y:S05]  /*0510*/  BSYNC.RECONVERGENT B0 ;  /* 0x0000000000007941 */ /* 0x000fea0003800200 */
.L_x_5655:
        /* <DEDUP_REMOVED lines=58> */
.L_x_5659:
[----:B------:R-:W-:Y:S01]  /*08c0*/  IMAD.MOV.U32 R22, RZ, RZ, R20 ;  /* 0x000000ffff167224 */ /* 0x000fe200078e0014 */
[----:B------:R-:W-:Y:S01]  /*08d0*/  MOV R20, R10 ;  /* 0x0000000a00147202 */ /* 0x000fe20000000f00 */
[----:B------:R-:W-:Y:S01]  /*08e0*/  IMAD.MOV.U32 R21, RZ, RZ, R19 ;  /* 0x000000ffff157224 */ /* 0x000fe200078e0013 */
[----:B------:R-:W-:Y:S02]  /*08f0*/  MOV R19, R0 ;  /* 0x0000000000137202 */ /* 0x000fe40000000f00 */
[----:B------:R-:W-:Y:S02]  /*0900*/  MOV R18, 0x920 ;  /* 0x0000092000127802 */ /* 0x000fe40000000f00 */
[----:B------:R-:W-:Y:S05]  /*0910*/  CALL.REL.NOINC `($__internal_15_$__cuda_sm20_div_s64) ;  /* 0x0000004000487944 */ /* 0x000fea0003c00000 */
[----:B------:R-:W-:Y:S02]  /*0920*/  MOV R13, R11 ;  /* 0x0000000b000d7202 */ /* 0x000fe40000000f00 */
.L_x_5660:
[----:B------:R-:W-:Y:S05]  /*0930*/  BSYNC.RECONVERGENT B0 ;  /* 0x0000000000007941 */ /* 0x000fea0003800200 */
.L_x_5658:
        /* <DEDUP_REMOVED lines=124> */
.L_x_5662:
[----:B------:R-:W-:Y:S01]  /*1100*/  IMAD.MOV.U32 R22, RZ, RZ, R12 ;  /* 0x000000ffff167224 */ /* 0x000fe200078e000c */
[----:B------:R-:W-:Y:S01]  /*1110*/  MOV R20, R9 ;  /* 0x0000000900147202 */ /* 0x000fe20000000f00 */
[----:B------:R-:W-:Y:S01]  /*1120*/  IMAD.MOV.U32 R21, RZ, RZ, R13 ;  /* 0x000000ffff157224 */ /* 0x000fe200078e000d */
[----:B------:R-:W-:Y:S02]  /*1130*/  MOV R19, R37 ;  /* 0x0000002500137202 */ /* 0x000fe40000000f00 */
[----:B------:R-:W-:Y:S02]  /*1140*/  MOV R18, 0x1160 ;  /* 0x0000116000127802 */ /* 0x000fe40000000f00 */
[----:B------:R-:W-:Y:S05]  /*1150*/  CALL.REL.NOINC `($__internal_15_$__cuda_sm20_div_s64) ;  /* 0x0000003800387944 */ /* 0x000fea0003c00000 */
[----:B------:R-:W-:Y:S02]  /*1160*/  MOV R42, R12 ;  /* 0x0000000c002a7202 */ /* 0x000fe40000000f00 */
[----:B------:R-:W-:Y:S02]  /*1170*/  MOV R43, R11 ;  /* 0x0000000b002b7202 */ /* 0x000fe40000000f00 */
.L_x_5663:
[----:B------:R-:W-:Y:S05]  /*1180*/  BSYNC.RECONVERGENT B0 ;  /* 0x0000000000007941 */ /* 0x000fea0003800200 */
.L_x_5661:
        /* <DEDUP_REMOVED lines=57> */
.L_x_5665:
[----:B------:R-:W-:Y:S01]  /*1520*/  IMAD.MOV.U32 R22, RZ, RZ, R4 ;  /* 0x000000ffff167224 */ /* 0x000fe200078e0004 */
[----:B------:R-:W-:Y:S01]  /*1530*/  MOV R21, R5 ;  /* 0x0000000500157202 */ /* 0x000fe20000000f00 */
[----:B------:R-:W-:Y:S01]  /*1540*/  IMAD.MOV.U32 R20, RZ, RZ, R8 ;  /* 0x000000ffff147224 */ /* 0x000fe200078e0008 */
[----:B------:R-:W-:Y:S02]  /*1550*/  MOV R18, 0x1570 ;  /* 0x0000157000127802 */ /* 0x000fe40000000f00 */
[----:B------:R-:W-:Y:S05]  /*1560*/  CALL.REL.NOINC `($__internal_15_$__cuda_sm20_div_s64) ;  /* 0x0000003400347944 */ /* 0x000fea0003c00000 */
[----:B------:R-:W-:Y:S02]  /*1570*/  MOV R18, R12 ;  /* 0x0000000c00127202 */ /* 0x000fe40000000f00 */
[----:B------:R-:W-:Y:S02]  /*1580*/  MOV R19, R11 ;  /* 0x0000000b00137202 */ /* 0x000fe40000000f00 */
.L_x_5666:
[----:B------:R-:W-:Y:S05]  /*1590*/  BSYNC.RECONVERGENT B0 ;  /* 0x0000000000007941 */ /* 0x000fea0003800200 */
.L_x_5664:
        /* <DEDUP_REMOVED lines=331> */
.L_x_5670:
[----:B------:R-:W-:Y:S01]  /*2a50*/  IMAD.MOV.U32 R22, RZ, RZ, R2 ;  /* 0x000000ffff167224 */ /* 0x000fe200078e0002 */
[----:B------:R-:W-:Y:S01]  /*2a60*/  MOV R21, RZ ;  /* 0x000000ff00157202 */ /* 0x000fe20000000f00 */
[----:B------:R-:W-:Y:S01]  /*2a70*/  IMAD.MOV.U32 R20, RZ, RZ, R40 ;  /* 0x000000ffff147224 */ /* 0x000fe200078e0028 */
[----:B------:R-:W-:Y:S02]  /*2a80*/  MOV R18, 0x2aa0 ;  /* 0x00002aa000127802 */ /* 0x000fe40000000f00 */
[----:B------:R-:W-:Y:S05]  /*2a90*/  CALL.REL.NOINC `($__internal_15_$__cuda_sm20_div_s64) ;  /* 0x0000001c00e87944 */ /* 0x000fea0003c00000 */
[----:B------:R-:W-:Y:S02]  /*2aa0*/  IADD3 R15, PT, PT, -R12, RZ, RZ ;  /* 0x000000ff0c0f7210 */ /* 0x000fe40007ffe1ff */
[----:B------:R-:W-:-:S03]  /*2ab0*/  MOV R41, R11 ;  /* 0x0000000b00297202 */ /* 0x000fc60000000f00 */
[----:B------:R-:W-:Y:S01]  /*2ac0*/  IMAD R14, R40, R15, R2 ;  /* 0x0000000f280e7224 */ /* 0x000fe200078e0202 */
[----:B------:R-:W-:-:S07]  /*2ad0*/  MOV R40, R12 ;  /* 0x0000000c00287202 */ /* 0x000fce0000000f00 */
.L_x_5671:
        /* <DEDUP_REMOVED lines=59> */
.L_x_5673:
[----:B------:R-:W-:Y:S01]  /*2e90*/  IMAD.MOV.U32 R22, RZ, RZ, R40 ;  /* 0x000000ffff167224 */ /* 0x000fe200078e0028 */
[----:B------:R-:W-:Y:S01]  /*2ea0*/  MOV R21, R41 ;  /* 0x0000002900157202 */ /* 0x000fe20000000f00 */
[----:B------:R-:W-:Y:S01]  /*2eb0*/  IMAD.MOV.U32 R20, RZ, RZ, R36 ;  /* 0x000000ffff147224 */ /* 0x000fe200078e0024 */
[----:B------:R-:W-:Y:S02]  /*2ec0*/  MOV R18, 0x2ee0 ;  /* 0x00002ee000127802 */ /* 0x000fe40000000f00 */
[----:B------:R-:W-:Y:S05]  /*2ed0*/  CALL.REL.NOINC `($__internal_15_$__cuda_sm20_div_s64) ;  /* 0x0000001800d87944 */ /* 0x000fea0003c00000 */
[----:B------:R-:W-:-:S05]  /*2ee0*/  IADD3 R37, PT, PT, -R12, RZ, RZ ;  /* 0x000000ff0c257210 */ /* 0x000fca0007ffe1ff */
[----:B------:R-:W-:Y:S02]  /*2ef0*/  IMAD R37, R37, R36, R40 ;  /* 0x0000002425257224 */ /* 0x000fe400078e0228 */
.L_x_5674:
[----:B------:R-:W-:Y:S05]  /*2f00*/  BSYNC.RECONVERGENT B0 ;  /* 0x0000000000007941 */ /* 0x000fea0003800200 */
.L_x_5672:
        /* <DEDUP_REMOVED lines=160> */
.L_x_5669:
[----:B------:R-:W0:Y:S01]  /*3910*/  LDC.64 R2, c[0x0][0x420] ;  /* 0x00010800ff027b82 */ /* 0x000e220000000a00 */
[----:B------:R-:W-:-:S05]  /*3920*/  IADD3 R0, PT, PT, R13, UR20, RZ ;  /* 0x000000140d007c10 */ /* 0x000fca000fffe0ff */
[----:B0-----:R-:W-:-:S05]  /*3930*/  IMAD.WIDE.U32 R2, R0, 0x4, R2 ;  /* 0x0000000400027825 */ /* 0x001fca00078e0002 */
[----:B------:R1:W-:Y:S02]  /*3940*/  STG.E desc[UR10][R2.64], R24 ;  /* 0x0000001802007986 */ /* 0x0003e4000c10190a */
.L_x_5668:
[----:B------:R-:W-:Y:S05]  /*3950*/  BSYNC.RECONVERGENT B1 ;  /* 0x0000000000017941 */ /* 0x000fea0003800200 */
.L_x_5667:
        /* <DEDUP_REMOVED lines=98> */
.L_x_5685:
        /* <DEDUP_REMOVED lines=9> */
.L_x_5678:
[----:B------:R-:W-:Y:S05]  /*4010*/  BSYNC.RECONVERGENT B0 ;  /* 0x0000000000007941 */ /* 0x000fea0003800200 */
.L_x_5677:
        /* <DEDUP_REMOVED lines=12> */
.L_x_5680:
[----:B------:R-:W-:Y:S05]  /*40e0*/  BSYNC.RECONVERGENT B0 ;  /* 0x0000000000007941 */ /* 0x000fea0003800200 */
.L_x_5679:
        /* <DEDUP_REMOVED lines=12> */
.L_x_5682:
[----:B------:R-:W-:Y:S05]  /*41b0*/  BSYNC.RECONVERGENT B0 ;  /* 0x0000000000007941 */ /* 0x000fea0003800200 */
.L_x_5681:
        /* <DEDUP_REMOVED lines=12> */
.L_x_5684:
[----:B------:R-:W-:Y:S05]  /*4280*/  BSYNC.RECONVERGENT B0 ;  /* 0x0000000000007941 */ /* 0x000fea0003800200 */
.L_x_5683:
        /* <DEDUP_REMOVED lines=11> */
.L_x_5676:
        /* <DEDUP_REMOVED lines=11> */
.L_x_5688:
        /* <DEDUP_REMOVED lines=8> */
.L_x_5687:
[----:B------:R-:W-:Y:S05]  /*4470*/  BSYNC.RECONVERGENT B0 ;  /* 0x0000000000007941 */ /* 0x000fea0003800200 */
.L_x_5686:
        /* <DEDUP_REMOVED lines=9> */
.L_x_5675:
        /* <DEDUP_REMOVED lines=83> */
        .weak           $__internal_15_$__cuda_sm20_div_s64
        .type           $__internal_15_$__cuda_sm20_div_s64,@function
        .size           $__internal_15_$__cuda_sm20_div_s64,(.L_x_10275 - $__internal_15_$__cuda_sm20_div_s64)
$__internal_15_$__cuda_sm20_div_s64:
        /* <DEDUP_REMOVED lines=86> */
[----:B------:R-:W-:Y:S05]  /*4fa0*/  RET.REL.NODEC R14 `(_ZN5flash32flash_fwd_splitkv_combine_kernelI23Flash_fwd_kernel_traitsILi32ELi64ELi128ELi4ELb0ELb0EN7cutlass6half_tE19Flash_kernel_traitsILi32ELi64ELi128ELi4ES3_EELi16ELi6ELb0EEEvNS_16Flash_fwd_paramsE) ;  /* 0xffffffb00e147950 */ /* 0x000fea0003c3ffff */
.L_x_5689:
        /* <DEDUP_REMOVED lines=13> */
.L_x_10275:


//--------------------- .text._ZN5flash32flash_fwd_splitkv_combine_kernelI23Flash_fwd_kernel_traitsILi32ELi64ELi128ELi4ELb0ELb0EN7cutlass6half_tE19Flash_kernel_traitsILi32ELi64ELi128ELi4ES3_EELi16ELi5ELb0EEEvNS_16Flash_fwd_paramsE --------------------------
	.section	.text._ZN5flash32flash_fwd_splitkv_combine_kernelI23Flash_fwd_kernel_traitsILi32ELi64ELi128ELi4ELb0ELb0EN7cutlass6half_tE19Flash_kernel_traitsILi32ELi64ELi128ELi4ES3_EELi16ELi5ELb0EEEvNS_16Flash_fwd_paramsE,"ax",@progbits
	.align	128
        .global         _ZN5flash32flash_fwd_splitkv_combine_kernelI23Flash_fwd_kernel_traitsILi32ELi64ELi128ELi4ELb0ELb0EN7cutlass6half_tE19Flash_kernel_traitsILi32ELi64ELi128ELi4ES3_EELi16ELi5ELb0EEEvNS_16Flash_fwd_paramsE
        .type           _ZN5flash32flash_fwd_splitkv_combine_kernelI23Flash_fwd_kernel_traitsILi32ELi64ELi128ELi4ELb0ELb0EN7cutlass6half_tE19Flash_kernel_traitsILi32ELi64ELi128ELi4ES3_EELi16ELi5ELb0EEEvNS_16Flash_fwd_paramsE,@function
        .size           _ZN5flash32flash_fwd_splitkv_combine_kernelI23Flash_fwd_kernel_traitsILi32ELi64ELi128ELi4ELb0ELb0EN7cutlass6half_tE19Flash_kernel_traitsILi32ELi64ELi128ELi4ES3_EELi16ELi5ELb0EEEvNS_16Flash_fwd_paramsE,(.L_x_10276 - _ZN5flash32flash_fwd_splitkv_combine_kernelI23Flash_fwd_kernel_traitsILi32ELi64ELi128ELi4ELb0ELb0EN7cutlass6half_tE19Flash_kernel_traitsILi32ELi64ELi128ELi4ES3_EELi16ELi5ELb0EEEvNS_16Flash_fwd_paramsE)
        .other          _ZN5flash32flash_fwd_splitkv_combine_kernelI23Flash_fwd_kernel_traitsILi32ELi64ELi128ELi4ELb0ELb0EN7cutlass6half_tE19Flash_kernel_traitsILi32ELi64ELi128ELi4ES3_EELi16ELi5ELb0EEEvNS_16Flash_fwd_paramsE,@"STO_CUDA_ENTRY STV_DEFAULT"
_ZN5flash32flash_fwd_splitkv_combine_kernelI23Flash_fwd_kernel_traitsILi32ELi64ELi128ELi4ELb0ELb0EN7cutlass6half_tE19Flash_kernel_traitsILi32ELi64ELi128ELi4ES3_EELi16ELi5ELb0EEEvNS_16Flash_fwd_paramsE:
.text._ZN5flash32flash_fwd_splitkv_combine_kernelI23Flash_fwd_kernel_traitsILi32ELi64ELi128ELi4ELb0ELb0EN7cutlass6half_tE19Flash_kernel_traitsILi32ELi64ELi128ELi4ES3_EELi16ELi5ELb0EEEvNS_16Flash_fwd_paramsE:
        /* <DEDUP_REMOVED lines=38> */
.L_x_5690:
[----:B------:R-:W-:Y:S01]  /*0260*/  IMAD.U32 R26, RZ, RZ, UR21 ;  /* 0x00000015ff1a7e24 */ /* 0x000fe2000f8e00ff */
[----:B------:R-:W-:Y:S01]  /*0270*/  MOV R18, UR19 ;  /* 0x0000001300127c02 */ /* 0x000fe20008000f00 */
[----:B------:R-:W-:Y:S01]  /*0280*/  IMAD.U32 R19, RZ, RZ, UR15 ;  /* 0x0000000fff137e24 */ /* 0x000fe2000f8e00ff */
[----:B------:R-:W-:Y:S02]  /*0290*/  MOV R16, UR14 ;  /* 0x0000000e00107c02 */ /* 0x000fe40008000f00 */
[----:B------:R-:W-:Y:S02]  /*02a0*/  MOV R14, 0x2c0 ;  /* 0x000002c0000e7802 */ /* 0x000fe40000000f00 */
[----:B------:R-:W-:Y:S05]  /*02b0*/  CALL.REL.NOINC `($__internal_16_$__cuda_sm20_div_s64) ;  /* 0x0000004000b07944 */ /* 0x000fea0003c00000 */
[----:B------:R-:W-:-:S07]  /*02c0*/  MOV R13, R11 ;  /* 0x0000000b000d7202 */ /* 0x000fce0000000f00 */
.L_x_5691:
        /* <DEDUP_REMOVED lines=30> */
.L_x_5693:
[----:B------:R-:W-:Y:S01]  /*04b0*/  IMAD.MOV.U32 R26, RZ, RZ, R12 ;  /* 0x000000ffff1a7224 */ /* 0x000fe200078e000c */
[----:B------:R-:W-:Y:S02]  /*04c0*/  MOV R19, R13 ;  /* 0x0000000d00137202 */ /* 0x000fe40000000f00 */
[----:B------:R-:W-:Y:S02]  /*04d0*/  MOV R14, 0x4f0 ;  /* 0x000004f0000e7802 */ /* 0x000fe40000000f00 */
[----:B------:R-:W-:Y:S05]  /*04e0*/  CALL.REL.NOINC `($__internal_16_$__cuda_sm20_div_s64) ;  /* 0x0000004000247944 */ /* 0x000fea0003c00000 */
[----:B------:R-:W-:Y:S02]  /*04f0*/  MOV R4, R12 ;  /* 0x0000000c00047202 */ /* 0x000fe40000000f00 */
[----:B------:R-:W-:Y:S02]  /*0500*/  MOV R5, R11 ;  /* 0x0000000b00057202 */ /* 0x000fe40000000f00 */
.L_x_5694:
[----:B------:R-:W-:Y:S05]  /*0510*/  BSYNC.RECONVERGENT B0 ;  /* 0x0000000000007941 */ /* 0x000fea0003800200 */
.L_x_5692:
        /* <DEDUP_REMOVED lines=58> */
.L_x_5696:
[----:B------:R-:W-:Y:S01]  /*08c0*/  IMAD.MOV.U32 R26, RZ, RZ, R18 ;  /* 0x000000ffff1a7224 */ /* 0x000fe200078e0012 */
[----:B------:R-:W-:Y:S01]  /*08d0*/  MOV R18, R10 ;  /* 0x0000000a00127202 */ /* 0x000fe20000000f00 */
[----:B------:R-:W-:Y:S01]  /*08e0*/  IMAD.MOV.U32 R19, RZ, RZ, R16 ;  /* 0x000000ffff137224 */ /* 0x000fe200078e0010 */
[----:B------:R-:W-:Y:S02]  /*08f0*/  MOV R16, R0 ;  /* 0x0000000000107202 */ /* 0x000fe40000000f00 */
[----:B------:R-:W-:Y:S02]  /*0900*/  MOV R14, 0x920 ;  /* 0x00000920000e7802 */ /* 0x000fe40000000f00 */
[----:B------:R-:W-:Y:S05]  /*0910*/  CALL.REL.NOINC `($__internal_16_$__cuda_sm20_div_s64) ;  /* 0x0000003c00187944 */ /* 0x000fea0003c00000 */
[----:B------:R-:W-:Y:S02]  /*0920*/  MOV R13, R11 ;  /* 0x0000000b000d7202 */ /* 0x000fe40000000f00 */
.L_x_5697:
[----:B------:R-:W-:Y:S05]  /*0930*/  BSYNC.RECONVERGENT B0 ;  /* 0x0000000000007941 */ /* 0x000fea0003800200 */
.L_x_5695:
        /* <DEDUP_REMOVED lines=124> */
.L_x_5699:
[----:B------:R-:W-:Y:S01]  /*1100*/  IMAD.MOV.U32 R26, RZ, RZ, R12 ;  /* 0x000000ffff1a7224 */ /* 0x000fe200078e000c */
[----:B------:R-:W-:Y:S01]  /*1110*/  MOV R18, R9 ;  /* 0x0000000900127202 */ /* 0x000fe20000000f00 */
[----:B------:R-:W-:Y:S01]  /*1120*/  IMAD.MOV.U32 R19, RZ, RZ, R13 ;  /* 0x000000ffff137224 */ /* 0x000fe200078e000d */
[----:B------:R-:W-:Y:S02]  /*1130*/  MOV R16, R31 ;  /* 0x0000001f00107202 */ /* 0x000fe40000000f00 */
[----:B------:R-:W-:Y:S02]  /*1140*/  MOV R14, 0x1160 ;  /* 0x00001160000e7802 */ /* 0x000fe40000000f00 */
[----:B------:R-:W-:Y:S05]  /*1150*/  CALL.REL.NOINC `($__internal_16_$__cuda_sm20_div_s64) ;  /* 0x0000003400087944 */ /* 0x000fea0003c00000 */
[----:B------:R-:W-:Y:S02]  /*1160*/  MOV R34, R12 ;  /* 0x0000000c00227202 */ /* 0x000fe40000000f00 */
[----:B------:R-:W-:Y:S02]  /*1170*/  MOV R35, R11 ;  /* 0x0000000b00237202 */ /* 0x000fe40000000f00 */
.L_x_5700:
[----:B------:R-:W-:Y:S05]  /*1180*/  BSYNC.RECONVERGENT B0 ;  /* 0x0000000000007941 */ /* 0x000fea0003800200 */
.L_x_5698:
        /* <DEDUP_REMOVED lines=57> */
.L_x_5702:
[----:B------:R-:W-:Y:S01]  /*1520*/  IMAD.MOV.U32 R26, RZ, RZ, R4 ;  /* 0x000000ffff1a7224 */ /* 0x000fe200078e0004 */
[----:B------:R-:W-:Y:S01]  /*1530*/  MOV R19, R5 ;  /* 0x0000000500137202 */ /* 0x000fe20000000f00 */
[----:B------:R-:W-:Y:S01]  /*1540*/  IMAD.MOV.U32 R18, RZ, RZ, R8 ;  /* 0x000000ffff127224 */ /* 0x000fe200078e0008 */
[----:B------:R-:W-:Y:S02]  /*1550*/  MOV R14, 0x1570 ;  /* 0x00001570000e7802 */ /* 0x000fe40000000f00 */
[----:B------:R-:W-:Y:S05]  /*1560*/  CALL.REL.NOINC `($__internal_16_$__cuda_sm20_div_s64) ;  /* 0x0000003000047944 */ /* 0x000fea0003c00000 */
[----:B------:R-:W-:Y:S02]  /*1570*/  MOV R18, R12 ;  /* 0x0000000c00127202 */ /* 0x000fe40000000f00 */
[----:B------:R-:W-:Y:S02]  /*1580*/  MOV R19, R11 ;  /* 0x0000000b00137202 */ /* 0x000fe40000000f00 */
.L_x_5703:
[----:B------:R-:W-:Y:S05]  /*1590*/  BSYNC.RECONVERGENT B0 ;  /* 0x0000000000007941 */ /* 0x000fea0003800200 */
.L_x_5701:
        /* <DEDUP_REMOVED lines=281> */
.L_x_5707:
[----:B------:R-:W-:Y:S01]  /*2730*/  IMAD.MOV.U32 R26, RZ, RZ, R2 ;  /* 0x000000ffff1a7224 */ /* 0x000fe200078e0002 */
[----:B------:R-:W-:Y:S01]  /*2740*/  MOV R19, RZ ;  /* 0x000000ff00137202 */ /* 0x000fe20000000f00 */
[----:B------:R-:W-:Y:S01]  /*2750*/  IMAD.MOV.U32 R18, RZ, RZ, R32 ;  /* 0x000000ffff127224 */ /* 0x000fe200078e0020 */
[----:B------:R-:W-:Y:S02]  /*2760*/  MOV R14, 0x2780 ;  /* 0x00002780000e7802 */ /* 0x000fe40000000f00 */
[----:B------:R-:W-:Y:S05]  /*2770*/  CALL.REL.NOINC `($__internal_16_$__cuda_sm20_div_s64) ;  /* 0x0000001c00807944 */ /* 0x000fea0003c00000 */
[----:B------:R-:W-:Y:S02]  /*2780*/  IADD3 R15, PT, PT, -R12, RZ, RZ ;  /* 0x000000ff0c0f7210 */ /* 0x000fe40007ffe1ff */
[----:B------:R-:W-:-:S03]  /*2790*/  MOV R33, R11 ;  /* 0x0000000b00217202 */ /* 0x000fc60000000f00 */
[----:B------:R-:W-:Y:S01]  /*27a0*/  IMAD R14, R32, R15, R2 ;  /* 0x0000000f200e7224 */ /* 0x000fe200078e0202 */
[----:B------:R-:W-:-:S07]  /*27b0*/  MOV R32, R12 ;  /* 0x0000000c00207202 */ /* 0x000fce0000000f00 */
.L_x_5708:
        /* <DEDUP_REMOVED lines=59> */
.L_x_5710:
[----:B------:R-:W-:Y:S01]  /*2b70*/  IMAD.MOV.U32 R26, RZ, RZ, R32 ;  /* 0x000000ffff1a7224 */ /* 0x000fe200078e0020 */
[----:B------:R-:W-:Y:S01]  /*2b80*/  MOV R19, R33 ;  /* 0x0000002100137202 */ /* 0x000fe20000000f00 */
[----:B------:R-:W-:Y:S01]  /*2b90*/  IMAD.MOV.U32 R18, RZ, RZ, R30 ;  /* 0x000000ffff127224 */ /* 0x000fe200078e001e */
[----:B------:R-:W-:Y:S02]  /*2ba0*/  MOV R14, 0x2bc0 ;  /* 0x00002bc0000e7802 */ /* 0x000fe40000000f00 */
[----:B------:R-:W-:Y:S05]  /*2bb0*/  CALL.REL.NOINC `($__internal_16_$__cuda_sm20_div_s64) ;  /* 0x0000001800707944 */ /* 0x000fea0003c00000 */
[----:B------:R-:W-:-:S05]  /*2bc0*/  IADD3 R31, PT, PT, -R12, RZ, RZ ;  /* 0x000000ff0c1f7210 */ /* 0x000fca0007ffe1ff */
[----:B------:R-:W-:Y:S02]  /*2bd0*/  IMAD R31, R31, R30, R32 ;  /* 0x0000001e1f1f7224 */ /* 0x000fe400078e0220 */
.L_x_5711:
[----:B------:R-:W-:Y:S05]  /*2be0*/  BSYNC.RECONVERGENT B0 ;  /* 0x0000000000007941 */ /* 0x000fea0003800200 */
.L_x_5709:
        /* <DEDUP_REMOVED lines=161> */
.L_x_5706:
[----:B------:R-:W0:Y:S01]  /*3600*/  LDC.64 R2, c[0x0][0x420] ;  /* 0x00010800ff027b82 */ /* 0x000e220000000a00 */
[----:B------:R-:W-:-:S05]  /*3610*/  IADD3 R0, PT, PT, R13, UR20, RZ ;  /* 0x000000140d007c10 */ /* 0x000fca000fffe0ff */
[----:B0-----:R-:W-:-:S05]  /*3620*/  IMAD.WIDE.U32 R2, R0, 0x4, R2 ;  /* 0x0000000400027825 */ /* 0x001fca00078e0002 */
[----:B------:R1:W-:Y:S02]  /*3630*/  STG.E desc[UR8][R2.64], R22 ;  /* 0x0000001602007986 */ /* 0x0003e4000c101908 */
.L_x_5705:
[----:B------:R-:W-:Y:S05]  /*3640*/  BSYNC.RECONVERGENT B1 ;  /* 0x0000000000017941 */ /* 0x000fea0003800200 */
.L_x_5704:
        /* <DEDUP_REMOVED lines=74> */
.L_x_5722:
        /* <DEDUP_REMOVED lines=9> */
.L_x_5715:
[----:B0-----:R-:W-:Y:S05]  /*3b80*/  BSYNC.RECONVERGENT B0 ;  /* 0x0000000000007941 */ /* 0x001fea0003800200 */
.L_x_5714:
        /* <DEDUP_REMOVED lines=12> */
.L_x_5717:
[----:B------:R-:W-:Y:S05]  /*3c50*/  BSYNC.RECONVERGENT B0 ;  /* 0x0000000000007941 */ /* 0x000fea0003800200 */
.L_x_5716:
        /* <DEDUP_REMOVED lines=12> */
.L_x_5719:
[----:B------:R-:W-:Y:S05]  /*3d20*/  BSYNC.RECONVERGENT B0 ;  /* 0x0000000000007941 */ /* 0x000fea0003800200 */
.L_x_5718:
        /* <DEDUP_REMOVED lines=12> */
.L_x_5721:
[----:B------:R-:W-:Y:S05]  /*3df0*/  BSYNC.RECONVERGENT B0 ;  /* 0x0000000000007941 */ /* 0x000fea0003800200 */
.L_x_5720:
        /* <DEDUP_REMOVED lines=11> */
.L_x_5713:
        /* <DEDUP_REMOVED lines=8> */
.L_x_5725:
        /* <DEDUP_REMOVED lines=8> */
.L_x_5724:
[----:B-1----:R-:W-:Y:S05]  /*3fb0*/  BSYNC.RECONVERGENT B0 ;  /* 0x0000000000007941 */ /* 0x002fea0003800200 */
.L_x_5723:
        /* <DEDUP_REMOVED lines=9> */
.L_x_5712:
        /* <DEDUP_REMOVED lines=83> */
        .weak           $__internal_16_$__cuda_sm20_div_s64
        .type           $__internal_16_$__cuda_sm20_div_s64,@function
        .size           $__internal_16_$__cuda_sm20_div_s64,(.L_x_10276 - $__internal_16_$__cuda_sm20_div_s64)
$__internal_16_$__cuda_sm20_div_s64:
        /* <DEDUP_REMOVED lines=85> */
[----:B------:R-:W-:Y:S06]  /*4ad0*/  RET.REL.NODEC R14 `(_ZN5flash32flash_fwd_splitkv_combine_kernelI23Flash_fwd_kernel_traitsILi32ELi64ELi128ELi4ELb0ELb0EN7cutlass6half_tE19Flash_kernel_traitsILi32ELi64ELi128ELi4ES3_EELi16ELi5ELb0EEEvNS_16Flash_fwd_paramsE) ;  /* 0xffffffb40e487950 */ /* 0x000fec0003c3ffff */
.L_x_5726:
        /* <DEDUP_REMOVED lines=10> */
.L_x_10276:


//--------------------- .text._ZN5flash32flash_fwd_splitkv_combine_kernelI23Flash_fwd_kernel_traitsILi32ELi64ELi128ELi4ELb0ELb0EN7cutlass6half_tE19Flash_kernel_traitsILi32ELi64ELi128ELi4ES3_EELi16ELi4ELb0EEEvNS_16Flash_fwd_paramsE --------------------------
	.section	.text._ZN5flash32flash_fwd_splitkv_combine_kernelI23Flash_fwd_kernel_traitsILi32ELi64ELi128ELi4ELb0ELb0EN7cutlass6half_tE19Flash_kernel_traitsILi32ELi64ELi128ELi4ES3_EELi16ELi4ELb0EEEvNS_16Flash_fwd_paramsE,"ax",@progbits
	.align	128
        .global         _ZN5flash32flash_fwd_splitkv_combine_kernelI23Flash_fwd_kernel_traitsILi32ELi64ELi128ELi4ELb0ELb0EN7cutlass6half_tE19Flash_kernel_traitsILi32ELi64ELi128ELi4ES3_EELi16ELi4ELb0EEEvNS_16Flash_fwd_paramsE
        .type           _ZN5flash32flash_fwd_splitkv_combine_kernelI23Flash_fwd_kernel_traitsILi32ELi64ELi128ELi4ELb0ELb0EN7cutlass6half_tE19Flash_kernel_traitsILi32ELi64ELi128ELi4ES3_EELi16ELi4ELb0EEEvNS_16Flash_fwd_paramsE,@function
        .size           _ZN5flash32flash_fwd_splitkv_combine_kernelI23Flash_fwd_kernel_traitsILi32ELi64ELi128ELi4ELb0ELb0EN7cutlass6half_tE19Flash_kernel_traitsILi32ELi64ELi128ELi4ES3_EELi16ELi4ELb0EEEvNS_16Flash_fwd_paramsE,(.L_x_10277 - _ZN5flash32flash_fwd_splitkv_combine_kernelI23Flash_fwd_kernel_traitsILi32ELi64ELi128ELi4ELb0ELb0EN7cutlass6half_tE19Flash_kernel_traitsILi32ELi64ELi128ELi4ES3_EELi16ELi4ELb0EEEvNS_16Flash_fwd_paramsE)
        .other          _ZN5flash32flash_fwd_splitkv_combine_kernelI23Flash_fwd_kernel_traitsILi32ELi64ELi128ELi4ELb0ELb0EN7cutlass6half_tE19Flash_kernel_traitsILi32ELi64ELi128ELi4ES3_EELi16ELi4ELb0EEEvNS_16Flash_fwd_paramsE,@"STO_CUDA_ENTRY STV_DEFAULT"
_ZN5flash32flash_fwd_splitkv_combine_kernelI23Flash_fwd_kernel_traitsILi32ELi64ELi128ELi4ELb0ELb0EN7cutlass6half_tE19Flash_kernel_traitsILi32ELi64ELi128ELi4ES3_EELi16ELi4ELb0EEEvNS_16Flash_fwd_paramsE:
.text._ZN5flash32flash_fwd_splitkv_combine_kernelI23Flash_fwd_kernel_traitsILi32ELi64ELi128ELi4ELb0ELb0EN7cutlass6half_tE19Flash_kernel_traitsILi32ELi64ELi128ELi4ES3_EELi16ELi4ELb0EEEvNS_16Flash_fwd_paramsE:
        /* <DEDUP_REMOVED lines=38> */
.L_x_5727:
[----:B------:R-:W-:Y:S01]  /*0260*/  IMAD.U32 R14, RZ, RZ, UR21 ;  /* 0x00000015ff0e7e24 */ /* 0x000fe2000f8e00ff */
[----:B------:R-:W-:Y:S01]  /*0270*/  MOV R20, UR19 ;  /* 0x0000001300147c02 */ /* 0x000fe20008000f00 */
[----:B------:R-:W-:Y:S01]  /*0280*/  IMAD.U32 R19, RZ, RZ, UR15 ;  /* 0x0000000fff137e24 */ /* 0x000fe2000f8e00ff */
[----:B------:R-:W-:Y:S02]  /*0290*/  MOV R18, UR14 ;  /* 0x0000000e00127c02 */ /* 0x000fe40008000f00 */
[----:B------:R-:W-:Y:S02]  /*02a0*/  MOV R16, 0x2c0 ;  /* 0x000002c000107802 */ /* 0x000fe40000000f00 */
[----:B------:R-:W-:Y:S05]  /*02b0*/  CALL.REL.NOINC `($__internal_17_$__cuda_sm20_div_s64) ;  /* 0x0000003c00a47944 */ /* 0x000fea0003c00000 */
[----:B------:R-:W-:-:S07]  /*02c0*/  MOV R13, R11 ;  /* 0x0000000b000d7202 */ /* 0x000fce0000000f00 */
.L_x_5728:
        /* <DEDUP_REMOVED lines=30> */
.L_x_5730:
[----:B------:R-:W-:Y:S01]  /*04b0*/  IMAD.MOV.U32 R14, RZ, RZ, R12 ;  /* 0x000000ffff0e7224 */ /* 0x000fe200078e000c */
[----:B------:R-:W-:Y:S02]  /*04c0*/  MOV R19, R13 ;  /* 0x0000000d00137202 */ /* 0x000fe40000000f00 */
[----:B------:R-:W-:Y:S02]  /*04d0*/  MOV R16, 0x4f0 ;  /* 0x000004f000107802 */ /* 0x000fe40000000f00 */
[----:B------:R-:W-:Y:S05]  /*04e0*/  CALL.REL.NOINC `($__internal_17_$__cuda_sm20_div_s64) ;  /* 0x0000003c00187944 */ /* 0x000fea0003c00000 */
[----:B------:R-:W-:Y:S02]  /*04f0*/  MOV R4, R12 ;  /* 0x0000000c00047202 */ /* 0x000fe40000000f00 */
[----:B------:R-:W-:Y:S02]  /*0500*/  MOV R5, R11 ;  /* 0x0000000b00057202 */ /* 0x000fe40000000f00 */
.L_x_5731:
[----:B------:R-:W-:Y:S05]  /*0510*/  BSYNC.RECONVERGENT B0 ;  /* 0x0000000000007941 */ /* 0x000fea0003800200 */
.L_x_5729:
        /* <DEDUP_REMOVED lines=57> */
.L_x_5733:
[----:B------:R-:W-:Y:S01]  /*08b0*/  IMAD.MOV.U32 R14, RZ, RZ, R20 ;  /* 0x000000ffff0e7224 */ /* 0x000fe200078e0014 */
[----:B------:R-:W-:Y:S01]  /*08c0*/  MOV R20, R9 ;  /* 0x0000000900147202 */ /* 0x000fe20000000f00 */
[----:B------:R-:W-:Y:S01]  /*08d0*/  IMAD.MOV.U32 R19, RZ, RZ, R18 ;  /* 0x000000ffff137224 */ /* 0x000fe200078e0012 */
[----:B------:R-:W-:Y:S02]  /*08e0*/  MOV R18, R29 ;  /* 0x0000001d00127202 */ /* 0x000fe40000000f00 */
[----:B------:R-:W-:Y:S02]  /*08f0*/  MOV R16, 0x910 ;  /* 0x0000091000107802 */ /* 0x000fe40000000f00 */
[----:B------:R-:W-:Y:S05]  /*0900*/  CALL.REL.NOINC `($__internal_17_$__cuda_sm20_div_s64) ;  /* 0x0000003800107944 */ /* 0x000fea0003c00000 */
[----:B------:R-:W-:Y:S02]  /*0910*/  MOV R10, R12 ;  /* 0x0000000c000a7202 */ /* 0x000fe40000000f00 */
.L_x_5734:
[----:B------:R-:W-:Y:S05]  /*0920*/  BSYNC.RECONVERGENT B0 ;  /* 0x0000000000007941 */ /* 0x000fea0003800200 */
.L_x_5732:
        /* <DEDUP_REMOVED lines=124> */
.L_x_5736:
[----:B------:R-:W-:Y:S01]  /*10f0*/  IMAD.MOV.U32 R14, RZ, RZ, R10 ;  /* 0x000000ffff0e7224 */ /* 0x000fe200078e000a */
[----:B------:R-:W-:Y:S01]  /*1100*/  MOV R20, R8 ;  /* 0x0000000800147202 */ /* 0x000fe20000000f00 */
[----:B------:R-:W-:Y:S01]  /*1110*/  IMAD.MOV.U32 R19, RZ, RZ, R11 ;  /* 0x000000ffff137224 */ /* 0x000fe200078e000b */
[----:B------:R-:W-:Y:S02]  /*1120*/  MOV R18, R0 ;  /* 0x0000000000127202 */ /* 0x000fe40000000f00 */
[----:B------:R-:W-:Y:S02]  /*1130*/  MOV R16, 0x1150 ;  /* 0x0000115000107802 */ /* 0x000fe40000000f00 */
[----:B------:R-:W-:Y:S05]  /*1140*/  CALL.REL.NOINC `($__internal_17_$__cuda_sm20_div_s64) ;  /* 0x0000003000007944 */ /* 0x000fea0003c00000 */
[----:B------:R-:W-:Y:S02]  /*1150*/  MOV R32, R12 ;  /* 0x0000000c00207202 */ /* 0x000fe40000000f00 */
[----:B------:R-:W-:Y:S02]  /*1160*/  MOV R33, R11 ;  /* 0x0000000b00217202 */ /* 0x000fe40000000f00 */
.L_x_5737:
[----:B------:R-:W-:Y:S05]  /*1170*/  BSYNC.RECONVERGENT B0 ;  /* 0x0000000000007941 */ /* 0x000fea0003800200 */
.L_x_5735:
        /* <DEDUP_REMOVED lines=57> */
.L_x_5739:
[----:B------:R-:W-:Y:S01]  /*1510*/  IMAD.MOV.U32 R14, RZ, RZ, R4 ;  /* 0x000000ffff0e7224 */ /* 0x000fe200078e0004 */
[----:B------:R-:W-:Y:S01]  /*1520*/  MOV R19, R5 ;  /* 0x0000000500137202 */ /* 0x000fe20000000f00 */
[----:B------:R-:W-:Y:S01]  /*1530*/  IMAD.MOV.U32 R20, RZ, RZ, R7 ;  /* 0x000000ffff147224 */ /* 0x000fe200078e0007 */
[----:B------:R-:W-:Y:S02]  /*1540*/  MOV R16, 0x1560 ;  /* 0x0000156000107802 */ /* 0x000fe40000000f00 */
[----:B------:R-:W-:Y:S05]  /*1550*/  CALL.REL.NOINC `($__internal_17_$__cuda_sm20_div_s64) ;  /* 0x0000002800fc7944 */ /* 0x000fea0003c00000 */
[----:B------:R-:W-:Y:S02]  /*1560*/  MOV R14, R12 ;  /* 0x0000000c000e7202 */ /* 0x000fe40000000f00 */
[----:B------:R-:W-:Y:S02]  /*1570*/  MOV R15, R11 ;  /* 0x0000000b000f7202 */ /* 0x000fe40000000f00 */
.L_x_5740:
[----:B------:R-:W-:Y:S05]  /*1580*/  BSYNC.RECONVERGENT B0 ;  /* 0x0000000000007941 */ /* 0x000fea0003800200 */
.L_x_5738:
        /* <DEDUP_REMOVED lines=229> */
.L_x_5744:
[----:B------:R-:W-:Y:S01]  /*23e0*/  IMAD.MOV.U32 R14, RZ, RZ, R2 ;  /* 0x000000ffff0e7224 */ /* 0x000fe200078e0002 */
[----:B------:R-:W-:Y:S01]  /*23f0*/  MOV R19, RZ ;  /* 0x000000ff00137202 */ /* 0x000fe20000000f00 */
[----:B------:R-:W-:Y:S01]  /*2400*/  IMAD.MOV.U32 R20, RZ, RZ, R30 ;  /* 0x000000ffff147224 */ /* 0x000fe200078e001e */
[----:B------:R-:W-:Y:S02]  /*2410*/  MOV R16, 0x2430 ;  /* 0x0000243000107802 */ /* 0x000fe40000000f00 */
[----:B------:R-:W-:Y:S05]  /*2420*/  CALL.REL.NOINC `($__internal_17_$__cuda_sm20_div_s64) ;  /* 0x0000001c00487944 */ /* 0x000fea0003c00000 */
[----:B------:R-:W-:Y:S02]  /*2430*/  IADD3 R15, PT, PT, -R12, RZ, RZ ;  /* 0x000000ff0c0f7210 */ /* 0x000fe40007ffe1ff */
[----:B------:R-:W-:-:S03]  /*2440*/  MOV R31, R11 ;  /* 0x0000000b001f7202 */ /* 0x000fc60000000f00 */
[----:B------:R-:W-:Y:S01]  /*2450*/  IMAD R10, R30, R15, R2 ;  /* 0x0000000f1e0a7224 */ /* 0x000fe200078e0202 */
[----:B------:R-:W-:-:S07]  /*2460*/  MOV R30, R12 ;  /* 0x0000000c001e7202 */ /* 0x000fce0000000f00 */
.L_x_5745:
        /* <DEDUP_REMOVED lines=59> */
.L_x_5747:
[----:B------:R-:W-:Y:S01]  /*2820*/  IMAD.MOV.U32 R14, RZ, RZ, R30 ;  /* 0x000000ffff0e7224 */ /* 0x000fe200078e001e */
[----:B------:R-:W-:Y:S01]  /*2830*/  MOV R19, R31 ;  /* 0x0000001f00137202 */ /* 0x000fe20000000f00 */
[----:B------:R-:W-:Y:S01]  /*2840*/  IMAD.MOV.U32 R20, RZ, RZ, R28 ;  /* 0x000000ffff147224 */ /* 0x000fe200078e001c */
[----:B------:R-:W-:Y:S02]  /*2850*/  MOV R16, 0x2870 ;  /* 0x0000287000107802 */ /* 0x000fe40000000f00 */
[----:B------:R-:W-:Y:S05]  /*2860*/  CALL.REL.NOINC `($__internal_17_$__cuda_sm20_div_s64) ;  /* 0x0000001800387944 */ /* 0x000fea0003c00000 */
[----:B------:R-:W-:-:S05]  /*2870*/  IADD3 R11, PT, PT, -R12, RZ, RZ ;  /* 0x000000ff0c0b7210 */ /* 0x000fca0007ffe1ff */
[----:B------:R-:W-:Y:S02]  /*2880*/  IMAD R28, R11, R28, R30 ;  /* 0x0000001c0b1c7224 */ /* 0x000fe400078e021e */
.L_x_5748:
[----:B------:R-:W-:Y:S05]  /*2890*/  BSYNC.RECONVERGENT B0 ;  /* 0x0000000000007941 */ /* 0x000fea0003800200 */
.L_x_5746:
        /* <DEDUP_REMOVED lines=160> */
.L_x_5743:
[----:B------:R-:W0:Y:S01]  /*32a0*/  LDC.64 R2, c[0x0][0x420] ;  /* 0x00010800ff027b82 */ /* 0x000e220000000a00 */
[----:B------:R-:W-:-:S05]  /*32b0*/  IADD3 R0, PT, PT, R13, UR20, RZ ;  /* 0x000000140d007c10 */ /* 0x000fca000fffe0ff */
[----:B0-----:R-:W-:-:S05]  /*32c0*/  IMAD.WIDE.U32 R2, R0, 0x4, R2 ;  /* 0x0000000400027825 */ /* 0x001fca00078e0002 */
[----:B------:R1:W-:Y:S02]  /*32d0*/  STG.E desc[UR10][R2.64], R22 ;  /* 0x0000001602007986 */ /* 0x0003e4000c10190a */
.L_x_5742:
[----:B------:R-:W-:Y:S05]  /*32e0*/  BSYNC.RECONVERGENT B1 ;  /* 0x0000000000017941 */ /* 0x000fea0003800200 */
.L_x_5741:
        /* <DEDUP_REMOVED lines=61> */
.L_x_5759:
        /* <DEDUP_REMOVED lines=9> */
.L_x_5752:
[----:B0-----:R-:W-:Y:S05]  /*3750*/  BSYNC.RECONVERGENT B0 ;  /* 0x0000000000007941 */ /* 0x001fea0003800200 */
.L_x_5751:
        /* <DEDUP_REMOVED lines=12> */
.L_x_5754:
[----:B------:R-:W-:Y:S05]  /*3820*/  BSYNC.RECONVERGENT B0 ;  /* 0x0000000000007941 */ /* 0x000fea0003800200 */
.L_x_5753:
        /* <DEDUP_REMOVED lines=12> */
.L_x_5756:
[----:B------:R-:W-:Y:S05]  /*38f0*/  BSYNC.RECONVERGENT B0 ;  /* 0x0000000000007941 */ /* 0x000fea0003800200 */
.L_x_5755:
        /* <DEDUP_REMOVED lines=12> */
.L_x_5758:
[----:B------:R-:W-:Y:S05]  /*39c0*/  BSYNC.RECONVERGENT B0 ;  /* 0x0000000000007941 */ /* 0x000fea0003800200 */
.L_x_5757:
        /* <DEDUP_REMOVED lines=11> */
.L_x_5750:
        /* <DEDUP_REMOVED lines=8> */
.L_x_5762:
        /* <DEDUP_REMOVED lines=8> */
.L_x_5761:
[----:B-1----:R-:W-:Y:S05]  /*3b80*/  BSYNC.RECONVERGENT B0 ;  /* 0x0000000000007941 */ /* 0x002fea0003800200 */
.L_x_5760:
        /* <DEDUP_REMOVED lines=9> */
.L_x_5749:
        /* <DEDUP_REMOVED lines=83> */
        .weak           $__internal_17_$__cuda_sm20_div_s64
        .type           $__internal_17_$__cuda_sm20_div_s64,@function
        .size           $__internal_17_$__cuda_sm20_div_s64,(.L_x_10277 - $__internal_17_$__cuda_sm20_div_s64)
$__internal_17_$__cuda_sm20_div_s64:
        /* <DEDUP_REMOVED lines=86> */
[----:B------:R-:W-:Y:S06]  /*46b0*/  RET.REL.NODEC R14 `(_ZN5flash32flash_fwd_splitkv_combine_kernelI23Flash_fwd_kernel_traitsILi32ELi64ELi128ELi4ELb0ELb0EN7cutlass6half_tE19Flash_kernel_traitsILi32ELi64ELi128ELi4ES3_EELi16ELi4ELb0EEEvNS_16Flash_fwd_paramsE) ;  /* 0xffffffb80e507950 */ /* 0x000fec0003c3ffff */
.L_x_5763:
        /* <DEDUP_REMOVED lines=12> */
.L_x_10277:


//--------------------- .text._ZN5flash32flash_fwd_splitkv_combine_kernelI23Flash_fwd_kernel_traitsILi32ELi64ELi128ELi4ELb0ELb0EN7cutlass6half_tE19Flash_kernel_traitsILi32ELi64ELi128ELi4ES3_EELi16ELi3ELb0EEEvNS_16Flash_fwd_paramsE --------------------------
	.section	.text._ZN5flash32flash_fwd_splitkv_combine_kernelI23Flash_fwd_kernel_traitsILi32ELi64ELi128ELi4ELb0ELb0EN7cutlass6half_tE19Flash_kernel_traitsILi32ELi64ELi128ELi4ES3_EELi16ELi3ELb0EEEvNS_16Flash_fwd_paramsE,"ax",@progbits
	.align	128
        .global         _ZN5flash32flash_fwd_splitkv_combine_kernelI23Flash_fwd_kernel_traitsILi32ELi64ELi128ELi4ELb0ELb0EN7cutlass6half_tE19Flash_kernel_traitsILi32ELi64ELi128ELi4ES3_EELi16ELi3ELb0EEEvNS_16Flash_fwd_paramsE
        .type           _ZN5flash32flash_fwd_splitkv_combine_kernelI23Flash_fwd_kernel_traitsILi32ELi64ELi128ELi4ELb0ELb0EN7cutlass6half_tE19Flash_kernel_traitsILi32ELi64ELi128ELi4ES3_EELi16ELi3ELb0EEEvNS_16Flash_fwd_paramsE,@function
        .size           _ZN5flash32flash_fwd_splitkv_combine_kernelI23Flash_fwd_kernel_traitsILi32ELi64ELi128ELi4ELb0ELb0EN7cutlass6half_tE19Flash_kernel_traitsILi32ELi64ELi128ELi4ES3_EELi16ELi3ELb0EEEvNS_16Flash_fwd_paramsE,(.L_x_10278 - _ZN5flash32flash_fwd_splitkv_combine_kernelI23Flash_fwd_kernel_traitsILi32ELi64ELi128ELi4ELb0ELb0EN7cutlass6half_tE19Flash_kernel_traitsILi32ELi64ELi128ELi4ES3_EELi16ELi3ELb0EEEvNS_16Flash_fwd_paramsE)
        .other          _ZN5flash32flash_fwd_splitkv_combine_kernelI23Flash_fwd_kernel_traitsILi32ELi64ELi128ELi4ELb0ELb0EN7cutlass6half_tE19Flash_kernel_traitsILi32ELi64ELi128ELi4ES3_EELi16ELi3ELb0EEEvNS_16Flash_fwd_paramsE,@"STO_CUDA_ENTRY STV_DEFAULT"
_ZN5flash32flash_fwd_splitkv_combine_kernelI23Flash_fwd_kernel_traitsILi32ELi64ELi128ELi4ELb0ELb0EN7cutlass6half_tE19Flash_kernel_traitsILi32ELi64ELi128ELi4ES3_EELi16ELi3ELb0EEEvNS_16Flash_fwd_paramsE:
.text._ZN5flash32flash_fwd_splitkv_combine_kernelI23Flash_fwd_kernel_traitsILi32ELi64ELi128ELi4ELb0ELb0EN7cutlass6half_tE19Flash_kernel_traitsILi32ELi64ELi128ELi4ES3_EELi16ELi3ELb0EEEvNS_16Flash_fwd_paramsE:
        /* <DEDUP_REMOVED lines=38> */
.L_x_5764:
[----:B------:R-:W-:Y:S01]  /*0260*/  IMAD.U32 R22, RZ, RZ, UR13 ;  /* 0x0000000dff167e24 */ /* 0x000fe2000f8e00ff */
[----:B------:R-:W-:Y:S01]  /*0270*/  MOV R20, UR11 ;  /* 0x0000000b00147c02 */ /* 0x000fe20008000f00 */
[----:B------:R-:W-:Y:S01]  /*0280*/  IMAD.U32 R21, RZ, RZ, UR15 ;  /* 0x0000000fff157e24 */ /* 0x000fe2000f8e00ff */
[----:B------:R-:W-:Y:S02]  /*0290*/  MOV R19, UR7 ;  /* 0x0000000700137c02 */ /* 0x000fe40008000f00 */
[----:B------:R-:W-:Y:S02]  /*02a0*/  MOV R18, 0x2c0 ;  /* 0x000002c000127802 */ /* 0x000fe40000000f00 */
[----:B------:R-:W-:Y:S05]  /*02b0*/  CALL.REL.NOINC `($__internal_18_$__cuda_sm20_div_s64) ;  /* 0x0000003c00507944 */ /* 0x000fea0003c00000 */
[----:B------:R-:W-:-:S07]  /*02c0*/  MOV R13, R11 ;  /* 0x0000000b000d7202 */ /* 0x000fce0000000f00 */
.L_x_5765:
        /* <DEDUP_REMOVED lines=30> */
.L_x_5767:
[----:B------:R-:W-:Y:S01]  /*04b0*/  IMAD.MOV.U32 R22, RZ, RZ, R12 ;  /* 0x000000ffff167224 */ /* 0x000fe200078e000c */
[----:B------:R-:W-:Y:S02]  /*04c0*/  MOV R21, R13 ;  /* 0x0000000d00157202 */ /* 0x000fe40000000f00 */
[----:B------:R-:W-:Y:S02]  /*04d0*/  MOV R18, 0x4f0 ;  /* 0x000004f000127802 */ /* 0x000fe40000000f00 */
[----:B------:R-:W-:Y:S05]  /*04e0*/  CALL.REL.NOINC `($__internal_18_$__cuda_sm20_div_s64) ;  /* 0x0000003800c47944 */ /* 0x000fea0003c00000 */
[----:B------:R-:W-:Y:S02]  /*04f0*/  MOV R4, R12 ;  /* 0x0000000c00047202 */ /* 0x000fe40000000f00 */
[----:B------:R-:W-:Y:S02]  /*0500*/  MOV R5, R11 ;  /* 0x0000000b00057202 */ /* 0x000fe40000000f00 */
.L_x_5768:
[----:B------:R-:W-:Y:S05]  /*0510*/  BSYNC.RECONVERGENT B0 ;  /* 0x0000000000007941 */ /* 0x000fea0003800200 */
.L_x_5766:
        /* <DEDUP_REMOVED lines=58> */
.L_x_5770:
[----:B------:R-:W-:Y:S01]  /*08c0*/  IMAD.MOV.U32 R22, RZ, RZ, R20 ;  /* 0x000000ffff167224 */ /* 0x000fe200078e0014 */
[----:B------:R-:W-:Y:S01]  /*08d0*/  MOV R20, R10 ;  /* 0x0000000a00147202 */ /* 0x000fe20000000f00 */
[----:B------:R-:W-:Y:S01]  /*08e0*/  IMAD.MOV.U32 R21, RZ, RZ, R19 ;  /* 0x000000ffff157224 */ /* 0x000fe200078e0013 */
[----:B------:R-:W-:Y:S02]  /*08f0*/  MOV R19, R0 ;  /* 0x0000000000137202 */ /* 0x000fe40000000f00 */
[----:B------:R-:W-:Y:S02]  /*0900*/  MOV R18, 0x920 ;  /* 0x0000092000127802 */ /* 0x000fe40000000f00 */
[----:B------:R-:W-:Y:S05]  /*0910*/  CALL.REL.NOINC `($__internal_18_$__cuda_sm20_div_s64) ;  /* 0x0000003400b87944 */ /* 0x000fea0003c00000 */
[----:B------:R-:W-:Y:S02]  /*0920*/  MOV R13, R11 ;  /* 0x0000000b000d7202 */ /* 0x000fe40000000f00 */
.L_x_5771:
[----:B------:R-:W-:Y:S05]  /*0930*/  BSYNC.RECONVERGENT B0 ;  /* 0x0000000000007941 */ /* 0x000fea0003800200 */
.L_x_5769:
        /* <DEDUP_REMOVED lines=124> */
.L_x_5773:
[----:B------:R-:W-:Y:S01]  /*1100*/  IMAD.MOV.U32 R22, RZ, RZ, R12 ;  /* 0x000000ffff167224 */ /* 0x000fe200078e000c */
[----:B------:R-:W-:Y:S01]  /*1110*/  MOV R20, R9 ;  /* 0x0000000900147202 */ /* 0x000fe20000000f00 */
[----:B------:R-:W-:Y:S01]  /*1120*/  IMAD.MOV.U32 R21, RZ, RZ, R13 ;  /* 0x000000ffff157224 */ /* 0x000fe200078e000d */
[----:B------:R-:W-:Y:S02]  /*1130*/  MOV R19, R29 ;  /* 0x0000001d00137202 */ /* 0x000fe40000000f00 */
[----:B------:R-:W-:Y:S02]  /*1140*/  MOV R18, 0x1160 ;  /* 0x0000116000127802 */ /* 0x000fe40000000f00 */
[----:B------:R-:W-:Y:S05]  /*1150*/  CALL.REL.NOINC `($__internal_18_$__cuda_sm20_div_s64) ;  /* 0x0000002c00a87944 */ /* 0x000fea0003c00000 */
[----:B------:R-:W-:Y:S02]  /*1160*/  MOV R34, R12 ;  /* 0x0000000c00227202 */ /* 0x000fe40000000f00 */
[----:B------:R-:W-:Y:S02]  /*1170*/  MOV R35, R11 ;  /* 0x0000000b00237202 */ /* 0x000fe40000000f00 */
.L_x_5774:
[----:B------:R-:W-:Y:S05]  /*1180*/  BSYNC.RECONVERGENT B0 ;  /* 0x0000000000007941 */ /* 0x000fea0003800200 */
.L_x_5772:
        /* <DEDUP_REMOVED lines=57> */
.L_x_5776:
[----:B------:R-:W-:Y:S01]  /*1520*/  IMAD.MOV.U32 R22, RZ, RZ, R4 ;  /* 0x000000ffff167224 */ /* 0x000fe200078e0004 */
[----:B------:R-:W-:Y:S01]  /*1530*/  MOV R21, R5 ;  /* 0x0000000500157202 */ /* 0x000fe20000000f00 */
[----:B------:R-:W-:Y:S01]  /*1540*/  IMAD.MOV.U32 R20, RZ, RZ, R8 ;  /* 0x000000ffff147224 */ /* 0x000fe200078e0008 */
[----:B------:R-:W-:Y:S02]  /*1550*/  MOV R18, 0x1570 ;  /* 0x0000157000127802 */ /* 0x000fe40000000f00 */
[----:B------:R-:W-:Y:S05]  /*1560*/  CALL.REL.NOINC `($__internal_18_$__cuda_sm20_div_s64) ;  /* 0x0000002800a47944 */ /* 0x000fea0003c00000 */
[----:B------:R-:W-:Y:S02]  /*1570*/  MOV R14, R12 ;  /* 0x0000000c000e7202 */ /* 0x000fe40000000f00 */
[----:B------:R-:W-:Y:S02]  /*1580*/  MOV R15, R11 ;  /* 0x0000000b000f7202 */ /* 0x000fe40000000f00 */
.L_x_5777:
[----:B------:R-:W-:Y:S05]  /*1590*/  BSYNC.RECONVERGENT B0 ;  /* 0x0000000000007941 */ /* 0x000fea0003800200 */
.L_x_5775:
        /* <DEDUP_REMOVED lines=70> */
.L_x_5779:
[----:B0-----:R-:W-:Y:S05]  /*1a00*/  BSYNC.RECONVERGENT B0 ;  /* 0x0000000000007941 */ /* 0x001fea0003800200 */
.L_x_5778:
        /* <DEDUP_REMOVED lines=136> */
.L_x_5783:
[----:B------:R-:W-:Y:S01]  /*2290*/  IMAD.MOV.U32 R22, RZ, RZ, R2 ;  /* 0x000000ffff167224 */ /* 0x000fe200078e0002 */
[----:B------:R-:W-:Y:S01]  /*22a0*/  MOV R21, RZ ;  /* 0x000000ff00157202 */ /* 0x000fe20000000f00 */
[----:B------:R-:W-:Y:S01]  /*22b0*/  IMAD.MOV.U32 R20, RZ, RZ, R32 ;  /* 0x000000ffff147224 */ /* 0x000fe200078e0020 */
[----:B------:R-:W-:Y:S02]  /*22c0*/  MOV R18, 0x22e0 ;  /* 0x000022e000127802 */ /* 0x000fe40000000f00 */
[----:B------:R-:W-:Y:S05]  /*22d0*/  CALL.REL.NOINC `($__internal_18_$__cuda_sm20_div_s64) ;  /* 0x0000001c00487944 */ /* 0x000fea0003c00000 */
[----:B------:R-:W-:Y:S02]  /*22e0*/  IADD3 R15, PT, PT, -R12, RZ, RZ ;  /* 0x000000ff0c0f7210 */ /* 0x000fe40007ffe1ff */
[----:B------:R-:W-:-:S03]  /*22f0*/  MOV R33, R11 ;  /* 0x0000000b00217202 */ /* 0x000fc60000000f00 */
[----:B------:R-:W-:Y:S01]  /*2300*/  IMAD R14, R32, R15, R2 ;  /* 0x0000000f200e7224 */ /* 0x000fe200078e0202 */
[----:B------:R-:W-:-:S07]  /*2310*/  MOV R32, R12 ;  /* 0x0000000c00207202 */ /* 0x000fce0000000f00 */
.L_x_5784:
        /* <DEDUP_REMOVED lines=59> */
.L_x_5786:
[----:B------:R-:W-:Y:S01]  /*26d0*/  IMAD.MOV.U32 R22, RZ, RZ, R32 ;  /* 0x000000ffff167224 */ /* 0x000fe200078e0020 */
[----:B------:R-:W-:Y:S01]  /*26e0*/  MOV R21, R33 ;  /* 0x0000002100157202 */ /* 0x000fe20000000f00 */
[----:B------:R-:W-:Y:S01]  /*26f0*/  IMAD.MOV.U32 R20, RZ, RZ, R28 ;  /* 0x000000ffff147224 */ /* 0x000fe200078e001c */
[----:B------:R-:W-:Y:S02]  /*2700*/  MOV R18, 0x2720 ;  /* 0x0000272000127802 */ /* 0x000fe40000000f00 */
[----:B------:R-:W-:Y:S05]  /*2710*/  CALL.REL.NOINC `($__internal_18_$__cuda_sm20_div_s64) ;  /* 0x0000001800387944 */ /* 0x000fea0003c00000 */
[----:B------:R-:W-:-:S05]  /*2720*/  IADD3 R29, PT, PT, -R12, RZ, RZ ;  /* 0x000000ff0c1d7210 */ /* 0x000fca0007ffe1ff */
[----:B------:R-:W-:Y:S02]  /*2730*/  IMAD R29, R29, R28, R32 ;  /* 0x0000001c1d1d7224 */ /* 0x000fe400078e0220 */
.L_x_5787:
[----:B------:R-:W-:Y:S05]  /*2740*/  BSYNC.RECONVERGENT B0 ;  /* 0x0000000000007941 */ /* 0x000fea0003800200 */
.L_x_5785:
        /* <DEDUP_REMOVED lines=160> */
.L_x_5782:
[----:B------:R-:W0:Y:S01]  /*3150*/  LDC.64 R2, c[0x0][0x420] ;  /* 0x00010800ff027b82 */ /* 0x000e220000000a00 */
[----:B------:R-:W-:-:S05]  /*3160*/  IADD3 R0, PT, PT, R13, UR12, RZ ;  /* 0x0000000c0d007c10 */ /* 0x000fca000fffe0ff */
[----:B0-----:R-:W-:-:S05]  /*3170*/  IMAD.WIDE.U32 R2, R0, 0x4, R2 ;  /* 0x0000000400027825 */ /* 0x001fca00078e0002 */
[----:B------:R1:W-:Y:S02]  /*3180*/  STG.E desc[UR8][R2.64], R24 ;  /* 0x0000001802007986 */ /* 0x0003e4000c101908 */
.L_x_5781:
[----:B------:R-:W-:Y:S05]  /*3190*/  BSYNC.RECONVERGENT B1 ;  /* 0x0000000000017941 */ /* 0x000fea0003800200 */
.L_x_5780:
        /* <DEDUP_REMOVED lines=14> */
.L_x_5789:
[----:B------:R-:W-:Y:S05]  /*3280*/  BSYNC.RECONVERGENT B0 ;  /* 0x0000000000007941 */ /* 0x000fea0003800200 */
.L_x_5788:
        /* <DEDUP_REMOVED lines=43> */
.L_x_5800:
        /* <DEDUP_REMOVED lines=9> */
.L_x_5793:
[----:B------:R-:W-:Y:S05]  /*35d0*/  BSYNC.RECONVERGENT B0 ;  /* 0x0000000000007941 */ /* 0x000fea0003800200 */
.L_x_5792:
        /* <DEDUP_REMOVED lines=12> */
.L_x_5795:
[----:B------:R-:W-:Y:S05]  /*36a0*/  BSYNC.RECONVERGENT B0 ;  /* 0x0000000000007941 */ /* 0x000fea0003800200 */
.L_x_5794:
        /* <DEDUP_REMOVED lines=12> */
.L_x_5797:
[----:B------:R-:W-:Y:S05]  /*3770*/  BSYNC.RECONVERGENT B0 ;  /* 0x0000000000007941 */ /* 0x000fea0003800200 */
.L_x_5796:
        /* <DEDUP_REMOVED lines=12> */
.L_x_5799:
[----:B------:R-:W-:Y:S05]  /*3840*/  BSYNC.RECONVERGENT B0 ;  /* 0x0000000000007941 */ /* 0x000fea0003800200 */
.L_x_5798:
        /* <DEDUP_REMOVED lines=11> */
.L_x_5791:
        /* <DEDUP_REMOVED lines=11> */
.L_x_5803:
        /* <DEDUP_REMOVED lines=8> */
.L_x_5802:
[----:B------:R-:W-:Y:S05]  /*3a30*/  BSYNC.RECONVERGENT B0 ;  /* 0x0000000000007941 */ /* 0x000fea0003800200 */
.L_x_5801:
        /* <DEDUP_REMOVED lines=9> */
.L_x_5790:
        /* <DEDUP_REMOVED lines=83> */
        .weak           $__internal_18_$__cuda_sm20_div_s64
        .type           $__internal_18_$__cuda_sm20_div_s64,@function
        .size           $__internal_18_$__cuda_sm20_div_s64,(.L_x_10278 - $__internal_18_$__cuda_sm20_div_s64)
$__internal_18_$__cuda_sm20_div_s64:
        /* <DEDUP_REMOVED lines=86> */
[----:B------:R-:W-:Y:S05]  /*4560*/  RET.REL.NODEC R14 `(_ZN5flash32flash_fwd_splitkv_combine_kernelI23Flash_fwd_kernel_traitsILi32ELi64ELi128ELi4ELb0ELb0EN7cutlass6half_tE19Flash_kernel_traitsILi32ELi64ELi128ELi4ES3_EELi16ELi3ELb0EEEvNS_16Flash_fwd_paramsE) ;  /* 0xffffffb80ea47950 */ /* 0x000fea0003c3ffff */
.L_x_5804:
        /* <DEDUP_REMOVED lines=9> */
.L_x_10278:


//--------------------- .text._ZN5flash32flash_fwd_splitkv_combine_kernelI23Flash_fwd_kernel_traitsILi32ELi64ELi128ELi4ELb0ELb0EN7cutlass6half_tE19Flash_kernel_traitsILi32ELi64ELi128ELi4ES3_EELi16ELi2ELb0EEEvNS_16Flash_fwd_paramsE --------------------------
	.section	.text._ZN5flash32flash_fwd_splitkv_combine_kernelI23Flash_fwd_kernel_traitsILi32ELi64ELi128ELi4ELb0ELb0EN7cutlass6half_tE19Flash_kernel_traitsILi32ELi64ELi128ELi4ES3_EELi16ELi2ELb0EEEvNS_16Flash_fwd_paramsE,"ax",@progbits
	.align	128
        .global         _ZN5flash32flash_fwd_splitkv_combine_kernelI23Flash_fwd_kernel_traitsILi32ELi64ELi128ELi4ELb0ELb0EN7cutlass6half_tE19Flash_kernel_traitsILi32ELi64ELi128ELi4ES3_EELi16ELi2ELb0EEEvNS_16Flash_fwd_paramsE
        .type           _ZN5flash32flash_fwd_splitkv_combine_kernelI23Flash_fwd_kernel_traitsILi32ELi64ELi128ELi4ELb0ELb0EN7cutlass6half_tE19Flash_kernel_traitsILi32ELi64ELi128ELi4ES3_EELi16ELi2ELb0EEEvNS_16Flash_fwd_paramsE,@function
        .size           _ZN5flash32flash_fwd_splitkv_combine_kernelI23Flash_fwd_kernel_traitsILi32ELi64ELi128ELi4ELb0ELb0EN7cutlass6half_tE19Flash_kernel_traitsILi32ELi64ELi128ELi4ES3_EELi16ELi2ELb0EEEvNS_16Flash_fwd_paramsE,(.L_x_10279 - _ZN5flash32flash_fwd_splitkv_combine_kernelI23Flash_fwd_kernel_traitsILi32ELi64ELi128ELi4ELb0ELb0EN7cutlass6half_tE19Flash_kernel_traitsILi32ELi64ELi128ELi4ES3_EELi16ELi2ELb0EEEvNS_16Flash_fwd_paramsE)
        .other          _ZN5flash32flash_fwd_splitkv_combine_kernelI23Flash_fwd_kernel_traitsILi32ELi64ELi128ELi4ELb0ELb0EN7cutlass6half_tE19Flash_kernel_traitsILi32ELi64ELi128ELi4ES3_EELi16ELi2ELb0EEEvNS_16Flash_fwd_paramsE,@"STO_CUDA_ENTRY STV_DEFAULT"
_ZN5flash32flash_fwd_splitkv_combine_kernelI23Flash_fwd_kernel_traitsILi32ELi64ELi128ELi4ELb0ELb0EN7cutlass6half_tE19Flash_kernel_traitsILi32ELi64ELi128ELi4ES3_EELi16ELi2ELb0EEEvNS_16Flash_fwd_paramsE:
.text._ZN5flash32flash_fwd_splitkv_combine_kernelI23Flash_fwd_kernel_traitsILi32ELi64ELi128ELi4ELb0ELb0EN7cutlass6half_tE19Flash_kernel_traitsILi32ELi64ELi128ELi4ES3_EELi16ELi2ELb0EEEvNS_16Flash_fwd_paramsE:
        /* <DEDUP_REMOVED lines=38> */
.L_x_5805:
[----:B------:R-:W-:Y:S01]  /*0260*/  IMAD.U32 R22, RZ, RZ, UR15 ;  /* 0x0000000fff167e24 */ /* 0x000fe2000f8e00ff */
[----:B------:R-:W-:Y:S01]  /*0270*/  MOV R18, UR13 ;  /* 0x0000000d00127c02 */ /* 0x000fe20008000f00 */
[----:B------:R-:W-:Y:S01]  /*0280*/  IMAD.U32 R17, RZ, RZ, UR17 ;  /* 0x00000011ff117e24 */ /* 0x000fe2000f8e00ff */
[----:B------:R-:W-:Y:S02]  /*0290*/  MOV R16, UR10 ;  /* 0x0000000a00107c02 */ /* 0x000fe40008000f00 */
[----:B------:R-:W-:Y:S02]  /*02a0*/  MOV R14, 0x2c0 ;  /* 0x000002c0000e7802 */ /* 0x000fe40000000f00 */
[----:B------:R-:W-:Y:S05]  /*02b0*/  CALL.REL.NOINC `($__internal_19_$__cuda_sm20_div_s64) ;  /* 0x0000003c003c7944 */ /* 0x000fea0003c00000 */
.L_x_5806:
        /* <DEDUP_REMOVED lines=30> */
.L_x_5808:
[----:B------:R-:W-:Y:S01]  /*04a0*/  IMAD.MOV.U32 R22, RZ, RZ, R10 ;  /* 0x000000ffff167224 */ /* 0x000fe200078e000a */
[----:B------:R-:W-:Y:S02]  /*04b0*/  MOV R17, R11 ;  /* 0x0000000b00117202 */ /* 0x000fe40000000f00 */
[----:B------:R-:W-:Y:S02]  /*04c0*/  MOV R14, 0x4e0 ;  /* 0x000004e0000e7802 */ /* 0x000fe40000000f00 */
[----:B------:R-:W-:Y:S05]  /*04d0*/  CALL.REL.NOINC `($__internal_19_$__cuda_sm20_div_s64) ;  /* 0x0000003800b47944 */ /* 0x000fea0003c00000 */
[----:B------:R-:W-:Y:S02]  /*04e0*/  MOV R4, R10 ;  /* 0x0000000a00047202 */ /* 0x000fe40000000f00 */
[----:B------:R-:W-:Y:S02]  /*04f0*/  MOV R5, R11 ;  /* 0x0000000b00057202 */ /* 0x000fe40000000f00 */
.L_x_5809:
[----:B------:R-:W-:Y:S05]  /*0500*/  BSYNC.RECONVERGENT B0 ;  /* 0x0000000000007941 */ /* 0x000fea0003800200 */
.L_x_5807:
        /* <DEDUP_REMOVED lines=58> */
.L_x_5811:
[----:B------:R-:W-:Y:S01]  /*08b0*/  IMAD.MOV.U32 R22, RZ, RZ, R18 ;  /* 0x000000ffff167224 */ /* 0x000fe200078e0012 */
[----:B------:R-:W-:Y:S01]  /*08c0*/  MOV R18, R8 ;  /* 0x0000000800127202 */ /* 0x000fe20000000f00 */
[----:B------:R-:W-:Y:S01]  /*08d0*/  IMAD.MOV.U32 R17, RZ, RZ, R16 ;  /* 0x000000ffff117224 */ /* 0x000fe200078e0010 */
[----:B------:R-:W-:Y:S02]  /*08e0*/  MOV R16, R0 ;  /* 0x0000000000107202 */ /* 0x000fe40000000f00 */
[----:B------:R-:W-:Y:S02]  /*08f0*/  MOV R14, 0x910 ;  /* 0x00000910000e7802 */ /* 0x000fe40000000f00 */
[----:B------:R-:W-:Y:S05]  /*0900*/  CALL.REL.NOINC `($__internal_19_$__cuda_sm20_div_s64) ;  /* 0x0000003400a87944 */ /* 0x000fea0003c00000 */
.L_x_5812:
[----:B------:R-:W-:Y:S05]  /*0910*/  BSYNC.RECONVERGENT B0 ;  /* 0x0000000000007941 */ /* 0x000fea0003800200 */
.L_x_5810:
        /* <DEDUP_REMOVED lines=124> */
.L_x_5814:
[----:B------:R-:W-:Y:S01]  /*10e0*/  IMAD.MOV.U32 R22, RZ, RZ, R10 ;  /* 0x000000ffff167224 */ /* 0x000fe200078e000a */
[----:B------:R-:W-:Y:S01]  /*10f0*/  MOV R18, R7 ;  /* 0x0000000700127202 */ /* 0x000fe20000000f00 */
[----:B------:R-:W-:Y:S01]  /*1100*/  IMAD.MOV.U32 R17, RZ, RZ, R11 ;  /* 0x000000ffff117224 */ /* 0x000fe200078e000b */
[----:B------:R-:W-:Y:S02]  /*1110*/  MOV R16, R25 ;  /* 0x0000001900107202 */ /* 0x000fe40000000f00 */
[----:B------:R-:W-:Y:S02]  /*1120*/  MOV R14, 0x1140 ;  /* 0x00001140000e7802 */ /* 0x000fe40000000f00 */
[----:B------:R-:W-:Y:S05]  /*1130*/  CALL.REL.NOINC `($__internal_19_$__cuda_sm20_div_s64) ;  /* 0x0000002c009c7944 */ /* 0x000fea0003c00000 */
[----:B------:R-:W-:Y:S02]  /*1140*/  MOV R32, R10 ;  /* 0x0000000a00207202 */ /* 0x000fe40000000f00 */
[----:B------:R-:W-:Y:S02]  /*1150*/  MOV R33, R11 ;  /* 0x0000000b00217202 */ /* 0x000fe40000000f00 */
.L_x_5815:
[----:B------:R-:W-:Y:S05]  /*1160*/  BSYNC.RECONVERGENT B0 ;  /* 0x0000000000007941 */ /* 0x000fea0003800200 */
.L_x_5813:
        /* <DEDUP_REMOVED lines=57> */
.L_x_5817:
[----:B------:R-:W-:Y:S01]  /*1500*/  IMAD.MOV.U32 R22, RZ, RZ, R4 ;  /* 0x000000ffff167224 */ /* 0x000fe200078e0004 */
[----:B------:R-:W-:Y:S01]  /*1510*/  MOV R17, R5 ;  /* 0x0000000500117202 */ /* 0x000fe20000000f00 */
[----:B------:R-:W-:Y:S01]  /*1520*/  IMAD.MOV.U32 R18, RZ, RZ, R6 ;  /* 0x000000ffff127224 */ /* 0x000fe200078e0006 */
[----:B------:R-:W-:Y:S02]  /*1530*/  MOV R14, 0x1550 ;  /* 0x00001550000e7802 */ /* 0x000fe40000000f00 */
[----:B------:R-:W-:Y:S05]  /*1540*/  CALL.REL.NOINC `($__internal_19_$__cuda_sm20_div_s64) ;  /* 0x0000002800987944 */ /* 0x000fea0003c00000 */
[----:B------:R-:W-:Y:S02]  /*1550*/  MOV R26, R10 ;  /* 0x0000000a001a7202 */ /* 0x000fe40000000f00 */
[----:B------:R-:W-:Y:S02]  /*1560*/  MOV R27, R11 ;  /* 0x0000000b001b7202 */ /* 0x000fe40000000f00 */
.L_x_5818:
[----:B------:R-:W-:Y:S05]  /*1570*/  BSYNC.RECONVERGENT B0 ;  /* 0x0000000000007941 */ /* 0x000fea0003800200 */
.L_x_5816:
        /* <DEDUP_REMOVED lines=71> */
.L_x_5820:
[----:B0-----:R-:W-:Y:S05]  /*19f0*/  BSYNC.RECONVERGENT B0 ;  /* 0x0000000000007941 */ /* 0x001fea0003800200 */
.L_x_5819:
        /* <DEDUP_REMOVED lines=132> */
.L_x_5824:
[----:B------:R-:W-:Y:S01]  /*2240*/  LEA.HI R2, R19, UR14, RZ, 0x1e ;  /* 0x0000000e13027c11 */ /* 0x000fe2000f8ff0ff */
[----:B------:R-:W-:Y:S01]  /*2250*/  IMAD.MOV.U32 R17, RZ, RZ, RZ ;  /* 0x000000ffff117224 */ /* 0x000fe200078e00ff */
[----:B------:R-:W-:Y:S02]  /*2260*/  MOV R18, R30 ;  /* 0x0000001e00127202 */ /* 0x000fe40000000f00 */
[----:B------:R-:W-:Y:S01]  /*2270*/  MOV R14, 0x22a0 ;  /* 0x000022a0000e7802 */ /* 0x000fe20000000f00 */
[----:B------:R-:W-:Y:S02]  /*2280*/  IMAD.MOV.U32 R22, RZ, RZ, R2 ;  /* 0x000000ffff167224 */ /* 0x000fe400078e0002 */
[----:B------:R-:W-:Y:S05]  /*2290*/  CALL.REL.NOINC `($__internal_19_$__cuda_sm20_div_s64) ;  /* 0x0000001c00447944 */ /* 0x000fea0003c00000 */
[----:B------:R-:W-:Y:S02]  /*22a0*/  IADD3 R9, PT, PT, -R10, RZ, RZ ;  /* 0x000000ff0a097210 */ /* 0x000fe40007ffe1ff */
[----:B------:R-:W-:-:S03]  /*22b0*/  MOV R31, R11 ;  /* 0x0000000b001f7202 */ /* 0x000fc60000000f00 */
[----:B------:R-:W-:Y:S01]  /*22c0*/  IMAD R9, R30, R9, R2 ;  /* 0x000000091e097224 */ /* 0x000fe200078e0202 */
[----:B------:R-:W-:-:S07]  /*22d0*/  MOV R30, R10 ;  /* 0x0000000a001e7202 */ /* 0x000fce0000000f00 */
.L_x_5825:
        /* <DEDUP_REMOVED lines=59> */
.L_x_5827:
[----:B------:R-:W-:Y:S01]  /*2690*/  IMAD.MOV.U32 R22, RZ, RZ, R30 ;  /* 0x000000ffff167224 */ /* 0x000fe200078e001e */
[----:B------:R-:W-:Y:S01]  /*26a0*/  MOV R17, R31 ;  /* 0x0000001f00117202 */ /* 0x000fe20000000f00 */
[----:B------:R-:W-:Y:S01]  /*26b0*/  IMAD.MOV.U32 R18, RZ, RZ, R34 ;  /* 0x000000ffff127224 */ /* 0x000fe200078e0022 */
[----:B------:R-:W-:Y:S02]  /*26c0*/  MOV R14, 0x26e0 ;  /* 0x000026e0000e7802 */ /* 0x000fe40000000f00 */
[----:B------:R-:W-:Y:S05]  /*26d0*/  CALL.REL.NOINC `($__internal_19_$__cuda_sm20_div_s64) ;  /* 0x0000001800347944 */ /* 0x000fea0003c00000 */
[----:B------:R-:W-:-:S05]  /*26e0*/  IADD3 R31, PT, PT, -R10, RZ, RZ ;  /* 0x000000ff0a1f7210 */ /* 0x000fca0007ffe1ff */
[----:B------:R-:W-:Y:S02]  /*26f0*/  IMAD R31, R31, R34, R30 ;  /* 0x000000221f1f7224 */ /* 0x000fe400078e021e */
.L_x_5828:
[----:B------:R-:W-:Y:S05]  /*2700*/  BSYNC.RECONVERGENT B0 ;  /* 0x0000000000007941 */ /* 0x000fea0003800200 */
.L_x_5826:
        /* <DEDUP_REMOVED lines=157> */
.L_x_5823:
[----:B------:R-:W0:Y:S01]  /*30e0*/  LDC.64 R4, c[0x0][0x420] ;  /* 0x00010800ff047b82 */ /* 0x000e220000000a00 */
[----:B------:R-:W-:-:S05]  /*30f0*/  IADD3 R2, PT, PT, R2, UR14, RZ ;  /* 0x0000000e02027c10 */ /* 0x000fca000fffe0ff */
[----:B0-----:R-:W-:-:S05]  /*3100*/  IMAD.WIDE.U32 R2, R2, 0x4, R4 ;  /* 0x0000000402027825 */ /* 0x001fca00078e0004 */
[----:B------:R1:W-:Y:S02]  /*3110*/  STG.E desc[UR8][R2.64], R21 ;  /* 0x0000001502007986 */ /* 0x0003e4000c101908 */
.L_x_5822:
[----:B------:R-:W-:Y:S05]  /*3120*/  BSYNC.RECONVERGENT B1 ;  /* 0x0000000000017941 */ /* 0x000fea0003800200 */
.L_x_5821:
        /* <DEDUP_REMOVED lines=16> */
.L_x_5830:
[----:B------:R-:W-:Y:S05]  /*3230*/  BSYNC.RECONVERGENT B0 ;  /* 0x0000000000007941 */ /* 0x000fea0003800200 */
.L_x_5829:
        /* <DEDUP_REMOVED lines=43> */
.L_x_5841:
        /* <DEDUP_REMOVED lines=9> */
.L_x_5834:
[----:B------:R-:W-:Y:S05]  /*3580*/  BSYNC.RECONVERGENT B0 ;  /* 0x0000000000007941 */ /* 0x000fea0003800200 */
.L_x_5833:
        /* <DEDUP_REMOVED lines=12> */
.L_x_5836:
[----:B------:R-:W-:Y:S05]  /*3650*/  BSYNC.RECONVERGENT B0 ;  /* 0x0000000000007941 */ /* 0x000fea0003800200 */
.L_x_5835:
        /* <DEDUP_REMOVED lines=12> */
.L_x_5838:
[----:B------:R-:W-:Y:S05]  /*3720*/  BSYNC.RECONVERGENT B0 ;  /* 0x0000000000007941 */ /* 0x000fea0003800200 */
.L_x_5837:
        /* <DEDUP_REMOVED lines=12> */
.L_x_5840:
[----:B------:R-:W-:Y:S05]  /*37f0*/  BSYNC.RECONVERGENT B0 ;  /* 0x0000000000007941 */ /* 0x000fea0003800200 */
.L_x_5839:
        /* <DEDUP_REMOVED lines=11> */
.L_x_5832:
        /* <DEDUP_REMOVED lines=11> */
.L_x_5844:
        /* <DEDUP_REMOVED lines=8> */
.L_x_5843:
[----:B------:R-:W-:Y:S05]  /*39e0*/  BSYNC.RECONVERGENT B0 ;  /* 0x0000000000007941 */ /* 0x000fea0003800200 */
.L_x_5842:
        /* <DEDUP_REMOVED lines=9> */
.L_x_5831:
        /* <DEDUP_REMOVED lines=83> */
        .weak           $__internal_19_$__cuda_sm20_div_s64
        .type           $__internal_19_$__cuda_sm20_div_s64,@function
        .size           $__internal_19_$__cuda_sm20_div_s64,(.L_x_10279 - $__internal_19_$__cuda_sm20_div_s64)
$__internal_19_$__cuda_sm20_div_s64:
        /* <DEDUP_REMOVED lines=86> */
[----:B------:R-:W-:Y:S06]  /*4510*/  RET.REL.NODEC R12 `(_ZN5flash32flash_fwd_splitkv_combine_kernelI23Flash_fwd_kernel_traitsILi32ELi64ELi128ELi4ELb0ELb0EN7cutlass6half_tE19Flash_kernel_traitsILi32ELi64ELi128ELi4ES3_EELi16ELi2ELb0EEEvNS_16Flash_fwd_paramsE) ;  /* 0xffffffb80cb87950 */ /* 0x000fec0003c3ffff */
.L_x_5845:
        /* <DEDUP_REMOVED lines=14> */
.L_x_10279:


//--------------------- .text._ZN5flash32flash_fwd_splitkv_combine_kernelI23Flash_fwd_kernel_traitsILi32ELi64ELi128ELi4ELb0ELb0EN7cutlass6half_tE19Flash_kernel_traitsILi32ELi64ELi128ELi4ES3_EELi16ELi1ELb0EEEvNS_16Flash_fwd_paramsE --------------------------
	.section	.text._ZN5flash32flash_fwd_splitkv_combine_kernelI23Flash_fwd_kernel_traitsILi32ELi64ELi128ELi4ELb0ELb0EN7cutlass6half_tE19Flash_kernel_traitsILi32ELi64ELi128ELi4ES3_EELi16ELi1ELb0EEEvNS_16Flash_fwd_paramsE,"ax",@progbits
	.align	128
        .global         _ZN5flash32flash_fwd_splitkv_combine_kernelI23Flash_fwd_kernel_traitsILi32ELi64ELi128ELi4ELb0ELb0EN7cutlass6half_tE19Flash_kernel_traitsILi32ELi64ELi128ELi4ES3_EELi16ELi1ELb0EEEvNS_16Flash_fwd_paramsE
        .type           _ZN5flash32flash_fwd_splitkv_combine_kernelI23Flash_fwd_kernel_traitsILi32ELi64ELi128ELi4ELb0ELb0EN7cutlass6half_tE19Flash_kernel_traitsILi32ELi64ELi128ELi4ES3_EELi16ELi1ELb0EEEvNS_16Flash_fwd_paramsE,@function
        .size           _ZN5flash32flash_fwd_splitkv_combine_kernelI23Flash_fwd_kernel_traitsILi32ELi64ELi128ELi4ELb0ELb0EN7cutlass6half_tE19Flash_kernel_traitsILi32ELi64ELi128ELi4ES3_EELi16ELi1ELb0EEEvNS_16Flash_fwd_paramsE,(.L_x_10280 - _ZN5flash32flash_fwd_splitkv_combine_kernelI23Flash_fwd_kernel_traitsILi32ELi64ELi128ELi4ELb0ELb0EN7cutlass6half_tE19Flash_kernel_traitsILi32ELi64ELi128ELi4ES3_EELi16ELi1ELb0EEEvNS_16Flash_fwd_paramsE)
        .other          _ZN5flash32flash_fwd_splitkv_combine_kernelI23Flash_fwd_kernel_traitsILi32ELi64ELi128ELi4ELb0ELb0EN7cutlass6half_tE19Flash_kernel_traitsILi32ELi64ELi128ELi4ES3_EELi16ELi1ELb0EEEvNS_16Flash_fwd_paramsE,@"STO_CUDA_ENTRY STV_DEFAULT"
_ZN5flash32flash_fwd_splitkv_combine_kernelI23Flash_fwd_kernel_traitsILi32ELi64ELi128ELi4ELb0ELb0EN7cutlass6half_tE19Flash_kernel_traitsILi32ELi64ELi128ELi4ES3_EELi16ELi1ELb0EEEvNS_16Flash_fwd_paramsE:
.text._ZN5flash32flash_fwd_splitkv_combine_kernelI23Flash_fwd_kernel_traitsILi32ELi64ELi128ELi4ELb0ELb0EN7cutlass6half_tE19Flash_kernel_traitsILi32ELi64ELi128ELi4ES3_EELi16ELi1ELb0EEEvNS_16Flash_fwd_paramsE:
        /* <DEDUP_REMOVED lines=38> */
.L_x_5846:
[----:B------:R-:W-:Y:S01]  /*0260*/  IMAD.U32 R22, RZ, RZ, UR15 ;  /* 0x0000000fff167e24 */ /* 0x000fe2000f8e00ff */
[----:B------:R-:W-:Y:S01]  /*0270*/  MOV R18, UR13 ;  /* 0x0000000d00127c02 */ /* 0x000fe20008000f00 */
[----:B------:R-:W-:Y:S01]  /*0280*/  IMAD.U32 R17, RZ, RZ, UR17 ;  /* 0x00000011ff117e24 */ /* 0x000fe2000f8e00ff */
[----:B------:R-:W-:Y:S02]  /*0290*/  MOV R16, UR10 ;  /* 0x0000000a00107c02 */ /* 0x000fe40008000f00 */
[----:B------:R-:W-:Y:S02]  /*02a0*/  MOV R14, 0x2c0 ;  /* 0x000002c0000e7802 */ /* 0x000fe40000000f00 */
[----:B------:R-:W-:Y:S05]  /*02b0*/  CALL.REL.NOINC `($__internal_20_$__cuda_sm20_div_s64) ;  /* 0x0000003c00307944 */ /* 0x000fea0003c00000 */
.L_x_5847:
        /* <DEDUP_REMOVED lines=30> */
.L_x_5849:
[----:B------:R-:W-:Y:S01]  /*04a0*/  IMAD.MOV.U32 R22, RZ, RZ, R10 ;  /* 0x000000ffff167224 */ /* 0x000fe200078e000a */
[----:B------:R-:W-:Y:S02]  /*04b0*/  MOV R17, R11 ;  /* 0x0000000b00117202 */ /* 0x000fe40000000f00 */
[----:B------:R-:W-:Y:S02]  /*04c0*/  MOV R14, 0x4e0 ;  /* 0x000004e0000e7802 */ /* 0x000fe40000000f00 */
[----:B------:R-:W-:Y:S05]  /*04d0*/  CALL.REL.NOINC `($__internal_20_$__cuda_sm20_div_s64) ;  /* 0x0000003800a87944 */ /* 0x000fea0003c00000 */
[----:B------:R-:W-:Y:S02]  /*04e0*/  MOV R4, R10 ;  /* 0x0000000a00047202 */ /* 0x000fe40000000f00 */
[----:B------:R-:W-:Y:S02]  /*04f0*/  MOV R5, R11 ;  /* 0x0000000b00057202 */ /* 0x000fe40000000f00 */
.L_x_5850:
[----:B------:R-:W-:Y:S05]  /*0500*/  BSYNC.RECONVERGENT B0 ;  /* 0x0000000000007941 */ /* 0x000fea0003800200 */
.L_x_5848:
        /* <DEDUP_REMOVED lines=58> */
.L_x_5852:
[----:B------:R-:W-:Y:S01]  /*08b0*/  IMAD.MOV.U32 R22, RZ, RZ, R18 ;  /* 0x000000ffff167224 */ /* 0x000fe200078e0012 */
[----:B------:R-:W-:Y:S01]  /*08c0*/  MOV R18, R8 ;  /* 0x0000000800127202 */ /* 0x000fe20000000f00 */
[----:B------:R-:W-:Y:S01]  /*08d0*/  IMAD.MOV.U32 R17, RZ, RZ, R16 ;  /* 0x000000ffff117224 */ /* 0x000fe200078e0010 */
[----:B------:R-:W-:Y:S02]  /*08e0*/  MOV R16, R0 ;  /* 0x0000000000107202 */ /* 0x000fe40000000f00 */
[----:B------:R-:W-:Y:S02]  /*08f0*/  MOV R14, 0x910 ;  /* 0x00000910000e7802 */ /* 0x000fe40000000f00 */
[----:B------:R-:W-:Y:S05]  /*0900*/  CALL.REL.NOINC `($__internal_20_$__cuda_sm20_div_s64) ;  /* 0x00000034009c7944 */ /* 0x000fea0003c00000 */
.L_x_5853:
[----:B------:R-:W-:Y:S05]  /*0910*/  BSYNC.RECONVERGENT B0 ;  /* 0x0000000000007941 */ /* 0x000fea0003800200 */
.L_x_5851:
        /* <DEDUP_REMOVED lines=124> */
.L_x_5855:
[----:B------:R-:W-:Y:S01]  /*10e0*/  IMAD.MOV.U32 R22, RZ, RZ, R10 ;  /* 0x000000ffff167224 */ /* 0x000fe200078e000a */
[----:B------:R-:W-:Y:S01]  /*10f0*/  MOV R18, R7 ;  /* 0x0000000700127202 */ /* 0x000fe20000000f00 */
[----:B------:R-:W-:Y:S01]  /*1100*/  IMAD.MOV.U32 R17, RZ, RZ, R11 ;  /* 0x000000ffff117224 */ /* 0x000fe200078e000b */
[----:B------:R-:W-:Y:S02]  /*1110*/  MOV R16, R25 ;  /* 0x0000001900107202 */ /* 0x000fe40000000f00 */
[----:B------:R-:W-:Y:S02]  /*1120*/  MOV R14, 0x1140 ;  /* 0x00001140000e7802 */ /* 0x000fe40000000f00 */
[----:B------:R-:W-:Y:S05]  /*1130*/  CALL.REL.NOINC `($__internal_20_$__cuda_sm20_div_s64) ;  /* 0x0000002c00907944 */ /* 0x000fea0003c00000 */
[----:B------:R-:W-:Y:S02]  /*1140*/  MOV R32, R10 ;  /* 0x0000000a00207202 */ /* 0x000fe40000000f00 */
[----:B------:R-:W-:Y:S02]  /*1150*/  MOV R33, R11 ;  /* 0x0000000b00217202 */ /* 0x000fe40000000f00 */
.L_x_5856:
[----:B------:R-:W-:Y:S05]  /*1160*/  BSYNC.RECONVERGENT B0 ;  /* 0x0000000000007941 */ /* 0x000fea0003800200 */
.L_x_5854:
        /* <DEDUP_REMOVED lines=57> */
.L_x_5858:
[----:B------:R-:W-:Y:S01]  /*1500*/  IMAD.MOV.U32 R22, RZ, RZ, R4 ;  /* 0x000000ffff167224 */ /* 0x000fe200078e0004 */
[----:B------:R-:W-:Y:S01]  /*1510*/  MOV R17, R5 ;  /* 0x0000000500117202 */ /* 0x000fe20000000f00 */
[----:B------:R-:W-:Y:S01]  /*1520*/  IMAD.MOV.U32 R18, RZ, RZ, R6 ;  /* 0x000000ffff127224 */ /* 0x000fe200078e0006 */
[----:B------:R-:W-:Y:S02]  /*1530*/  MOV R14, 0x1550 ;  /* 0x00001550000e7802 */ /* 0x000fe40000000f00 */
[----:B------:R-:W-:Y:S05]  /*1540*/  CALL.REL.NOINC `($__internal_20_$__cuda_sm20_div_s64) ;  /* 0x00000028008c7944 */ /* 0x000fea0003c00000 */
[----:B------:R-:W-:Y:S02]  /*1550*/  MOV R20, R10 ;  /* 0x0000000a00147202 */ /* 0x000fe40000000f00 */
[----:B------:R-:W-:Y:S02]  /*1560*/  MOV R21, R11 ;  /* 0x0000000b00157202 */ /* 0x000fe40000000f00 */
.L_x_5859:
[----:B------:R-:W-:Y:S05]  /*1570*/  BSYNC.RECONVERGENT B0 ;  /* 0x0000000000007941 */ /* 0x000fea0003800200 */
.L_x_5857:
        /* <DEDUP_REMOVED lines=73> */
.L_x_5861:
[----:B0-----:R-:W-:Y:S05]  /*1a10*/  BSYNC.RECONVERGENT B0 ;  /* 0x0000000000007941 */ /* 0x001fea0003800200 */
.L_x_5860:
        /* <DEDUP_REMOVED lines=126> */
.L_x_5865:
[----:B------:R-:W-:Y:S01]  /*2200*/  LEA.HI R2, R19, UR14, RZ, 0x1f ;  /* 0x0000000e13027c11 */ /* 0x000fe2000f8ff8ff */
[----:B------:R-:W-:Y:S01]  /*2210*/  IMAD.MOV.U32 R17, RZ, RZ, RZ ;  /* 0x000000ffff117224 */ /* 0x000fe200078e00ff */
[----:B------:R-:W-:Y:S02]  /*2220*/  MOV R18, R30 ;  /* 0x0000001e00127202 */ /* 0x000fe40000000f00 */
[----:B------:R-:W-:Y:S01]  /*2230*/  MOV R14, 0x2260 ;  /* 0x00002260000e7802 */ /* 0x000fe20000000f00 */
[----:B------:R-:W-:Y:S02]  /*2240*/  IMAD.MOV.U32 R22, RZ, RZ, R2 ;  /* 0x000000ffff167224 */ /* 0x000fe400078e0002 */
[----:B------:R-:W-:Y:S05]  /*2250*/  CALL.REL.NOINC `($__internal_20_$__cuda_sm20_div_s64) ;  /* 0x0000001c00487944 */ /* 0x000fea0003c00000 */
[----:B------:R-:W-:Y:S02]  /*2260*/  IADD3 R9, PT, PT, -R10, RZ, RZ ;  /* 0x000000ff0a097210 */ /* 0x000fe40007ffe1ff */
[----:B------:R-:W-:-:S03]  /*2270*/  MOV R31, R11 ;  /* 0x0000000b001f7202 */ /* 0x000fc60000000f00 */
[----:B------:R-:W-:Y:S01]  /*2280*/  IMAD R9, R30, R9, R2 ;  /* 0x000000091e097224 */ /* 0x000fe200078e0202 */
[----:B------:R-:W-:-:S07]  /*2290*/  MOV R30, R10 ;  /* 0x0000000a001e7202 */ /* 0x000fce0000000f00 */
.L_x_5866:
        /* <DEDUP_REMOVED lines=59> */
.L_x_5868:
[----:B------:R-:W-:Y:S01]  /*2650*/  IMAD.MOV.U32 R22, RZ, RZ, R30 ;  /* 0x000000ffff167224 */ /* 0x000fe200078e001e */
[----:B------:R-:W-:Y:S01]  /*2660*/  MOV R17, R31 ;  /* 0x0000001f00117202 */ /* 0x000fe20000000f00 */
[----:B------:R-:W-:Y:S01]  /*2670*/  IMAD.MOV.U32 R18, RZ, RZ, R34 ;  /* 0x000000ffff127224 */ /* 0x000fe200078e0022 */
[----:B------:R-:W-:Y:S02]  /*2680*/  MOV R14, 0x26a0 ;  /* 0x000026a0000e7802 */ /* 0x000fe40000000f00 */
[----:B------:R-:W-:Y:S05]  /*2690*/  CALL.REL.NOINC `($__internal_20_$__cuda_sm20_div_s64) ;  /* 0x0000001800387944 */ /* 0x000fea0003c00000 */
[----:B------:R-:W-:-:S05]  /*26a0*/  IADD3 R31, PT, PT, -R10, RZ, RZ ;  /* 0x000000ff0a1f7210 */ /* 0x000fca0007ffe1ff */
[----:B------:R-:W-:Y:S02]  /*26b0*/  IMAD R31, R31, R34, R30 ;  /* 0x000000221f1f7224 */ /* 0x000fe400078e021e */
.L_x_5869:
[----:B------:R-:W-:Y:S05]  /*26c0*/  BSYNC.RECONVERGENT B0 ;  /* 0x0000000000007941 */ /* 0x000fea0003800200 */
.L_x_5867:
        /* <DEDUP_REMOVED lines=157> */
.L_x_5864:
[----:B------:R-:W0:Y:S01]  /*30a0*/  LDC.64 R4, c[0x0][0x420] ;  /* 0x00010800ff047b82 */ /* 0x000e220000000a00 */
[----:B------:R-:W-:-:S05]  /*30b0*/  IADD3 R2, PT, PT, R2, UR14, RZ ;  /* 0x0000000e02027c10 */ /* 0x000fca000fffe0ff */
[----:B0-----:R-:W-:-:S05]  /*30c0*/  IMAD.WIDE.U32 R2, R2, 0x4, R4 ;  /* 0x0000000402027825 */ /* 0x001fca00078e0004 */
[----:B------:R1:W-:Y:S02]  /*30d0*/  STG.E desc[UR8][R2.64], R21 ;  /* 0x0000001502007986 */ /* 0x0003e4000c101908 */
.L_x_5863:
[----:B------:R-:W-:Y:S05]  /*30e0*/  BSYNC.RECONVERGENT B1 ;  /* 0x0000000000017941 */ /* 0x000fea0003800200 */
.L_x_5862:
        /* <DEDUP_REMOVED lines=17> */
.L_x_5871:
[----:B------:R-:W-:Y:S05]  /*3200*/  BSYNC.RECONVERGENT B0 ;  /* 0x0000000000007941 */ /* 0x000fea0003800200 */
.L_x_5870:
        /* <DEDUP_REMOVED lines=43> */
.L_x_5882:
        /* <DEDUP_REMOVED lines=9> */
.L_x_5875:
[----:B------:R-:W-:Y:S05]  /*3550*/  BSYNC.RECONVERGENT B0 ;  /* 0x0000000000007941 */ /* 0x000fea0003800200 */
.L_x_5874:
        /* <DEDUP_REMOVED lines=12> */
.L_x_5877:
[----:B------:R-:W-:Y:S05]  /*3620*/  BSYNC.RECONVERGENT B0 ;  /* 0x0000000000007941 */ /* 0x000fea0003800200 */
.L_x_5876:
        /* <DEDUP_REMOVED lines=12> */
.L_x_5879:
[----:B------:R-:W-:Y:S05]  /*36f0*/  BSYNC.RECONVERGENT B0 ;  /* 0x0000000000007941 */ /* 0x000fea0003800200 */
.L_x_5878:
        /* <DEDUP_REMOVED lines=12> */
.L_x_5881:
[----:B------:R-:W-:Y:S05]  /*37c0*/  BSYNC.RECONVERGENT B0 ;  /* 0x0000000000007941 */ /* 0x000fea0003800200 */
.L_x_5880:
        /* <DEDUP_REMOVED lines=11> */
.L_x_5873:
        /* <DEDUP_REMOVED lines=11> */
.L_x_5885:
        /* <DEDUP_REMOVED lines=8> */
.L_x_5884:
[----:B------:R-:W-:Y:S05]  /*39b0*/  BSYNC.RECONVERGENT B0 ;  /* 0x0000000000007941 */ /* 0x000fea0003800200 */
.L_x_5883:
        /* <DEDUP_REMOVED lines=9> */
.L_x_5872:
        /* <DEDUP_REMOVED lines=83> */
        .weak           $__internal_20_$__cuda_sm20_div_s64
        .type           $__internal_20_$__cuda_sm20_div_s64,@function
        .size           $__internal_20_$__cuda_sm20_div_s64,(.L_x_10280 - $__internal_20_$__cuda_sm20_div_s64)
$__internal_20_$__cuda_sm20_div_s64:
        /* <DEDUP_REMOVED lines=86> */
[----:B------:R-:W-:Y:S06]  /*44e0*/  RET.REL.NODEC R12 `(_ZN5flash32flash_fwd_splitkv_combine_kernelI23Flash_fwd_kernel_traitsILi32ELi64ELi128ELi4ELb0ELb0EN7cutlass6half_tE19Flash_kernel_traitsILi32ELi64ELi128ELi4ES3_EELi16ELi1ELb0EEEvNS_16Flash_fwd_paramsE) ;  /* 0xffffffb80cc47950 */ /* 0x000fec0003c3ffff */
.L_x_5886:
        /* <DEDUP_REMOVED lines=9> */
.L_x_10280:


//--------------------- .text._ZN5flash32flash_fwd_splitkv_combine_kernelI23Flash_fwd_kernel_traitsILi32ELi64ELi128ELi4ELb0ELb0EN7cutlass6half_tE19Flash_kernel_traitsILi32ELi64ELi128ELi4ES3_EELi16ELi7ELb1EEEvNS_16Flash_fwd_paramsE --------------------------
	.section	.text._ZN5flash32flash_fwd_splitkv_combine_kernelI23Flash_fwd_kernel_traitsILi32ELi64ELi128ELi4ELb0ELb0EN7cutlass6half_tE19Flash_kernel_traitsILi32ELi64ELi128ELi4ES3_EELi16ELi7ELb1EEEvNS_16Flash_fwd_paramsE,"ax",@progbits
	.align	128
        .global         _ZN5flash32flash_fwd_splitkv_combine_kernelI23Flash_fwd_kernel_traitsILi32ELi64ELi128ELi4ELb0ELb0EN7cutlass6half_tE19Flash_kernel_traitsILi32ELi64ELi128ELi4ES3_EELi16ELi7ELb1EEEvNS_16Flash_fwd_paramsE
        .type           _ZN5flash32flash_fwd_splitkv_combine_kernelI23Flash_fwd_kernel_traitsILi32ELi64ELi128ELi4ELb0ELb0EN7cutlass6half_tE19Flash_kernel_traitsILi32ELi64ELi128ELi4ES3_EELi16ELi7ELb1EEEvNS_16Flash_fwd_paramsE,@function
        .size           _ZN5flash32flash_fwd_splitkv_combine_kernelI23Flash_fwd_kernel_traitsILi32ELi64ELi128ELi4ELb0ELb0EN7cutlass6half_tE19Flash_kernel_traitsILi32ELi64ELi128ELi4ES3_EELi16ELi7ELb1EEEvNS_16Flash_fwd_paramsE,(.L_x_10281 - _ZN5flash32flash_fwd_splitkv_combine_kernelI23Flash_fwd_kernel_traitsILi32ELi64ELi128ELi4ELb0ELb0EN7cutlass6half_tE19Flash_kernel_traitsILi32ELi64ELi128ELi4ES3_EELi16ELi7ELb1EEEvNS_16Flash_fwd_paramsE)
        .other          _ZN5flash32flash_fwd_splitkv_combine_kernelI23Flash_fwd_kernel_traitsILi32ELi64ELi128ELi4ELb0ELb0EN7cutlass6half_tE19Flash_kernel_traitsILi32ELi64ELi128ELi4ES3_EELi16ELi7ELb1EEEvNS_16Flash_fwd_paramsE,@"STO_CUDA_ENTRY STV_DEFAULT"
_ZN5flash32flash_fwd_splitkv_combine_kernelI23Flash_fwd_kernel_traitsILi32ELi64ELi128ELi4ELb0ELb0EN7cutlass6half_tE19Flash_kernel_traitsILi32ELi64ELi128ELi4ES3_EELi16ELi7ELb1EEEvNS_16Flash_fwd_paramsE:
.text._ZN5flash32flash_fwd_splitkv_combine_kernelI23Flash_fwd_kernel_traitsILi32ELi64ELi128ELi4ELb0ELb0EN7cutlass6half_tE19Flash_kernel_traitsILi32ELi64ELi128ELi4ES3_EELi16ELi7ELb1EEEvNS_16Flash_fwd_paramsE:
        /* <DEDUP_REMOVED lines=38> */
.L_x_5887:
[----:B------:R-:W-:Y:S01]  /*0260*/  IMAD.U32 R40, RZ, RZ, UR20 ;  /* 0x00000014ff287e24 */ /* 0x000fe2000f8e00ff */
[----:B------:R-:W-:Y:S01]  /*0270*/  MOV R34, UR18 ;  /* 0x0000001200227c02 */ /* 0x000fe20008000f00 */
[----:B------:R-:W-:Y:S01]  /*0280*/  IMAD.U32 R33, RZ, RZ, UR14 ;  /* 0x0000000eff217e24 */ /* 0x000fe2000f8e00ff */
[----:B------:R-:W-:Y:S02]  /*0290*/  MOV R32, UR5 ;  /* 0x0000000500207c02 */ /* 0x000fe40008000f00 */
[----:B------:R-:W-:Y:S02]  /*02a0*/  MOV R30, 0x2c0 ;  /* 0x000002c0001e7802 */ /* 0x000fe40000000f00 */
[----:B------:R-:W-:Y:S05]  /*02b0*/  CALL.REL.NOINC `($__internal_21_$__cuda_sm20_div_s64) ;  /* 0x00000060002c7944 */ /* 0x000fea0003c00000 */
[----:B------:R-:W-:-:S07]  /*02c0*/  MOV R15, R29 ;  /* 0x0000001d000f7202 */ /* 0x000fce0000000f00 */
.L_x_5888:
        /* <DEDUP_REMOVED lines=30> */
.L_x_5890:
[----:B------:R-:W-:Y:S01]  /*04b0*/  IMAD.MOV.U32 R40, RZ, RZ, R14 ;  /* 0x000000ffff287224 */ /* 0x000fe200078e000e */
[----:B------:R-:W-:Y:S02]  /*04c0*/  MOV R33, R15 ;  /* 0x0000000f00217202 */ /* 0x000fe40000000f00 */
[----:B------:R-:W-:Y:S02]  /*04d0*/  MOV R30, 0x4f0 ;  /* 0x000004f0001e7802 */ /* 0x000fe40000000f00 */
[----:B------:R-:W-:Y:S05]  /*04e0*/  CALL.REL.NOINC `($__internal_21_$__cuda_sm20_div_s64) ;  /* 0x0000005c00a07944 */ /* 0x000fea0003c00000 */
[----:B------:R-:W-:Y:S02]  /*04f0*/  MOV R2, R14 ;  /* 0x0000000e00027202 */ /* 0x000fe40000000f00 */
[----:B------:R-:W-:Y:S02]  /*0500*/  MOV R3, R29 ;  /* 0x0000001d00037202 */ /* 0x000fe40000000f00 */
.L_x_5891:
[----:B------:R-:W-:Y:S05]  /*0510*/  BSYNC.RECONVERGENT B0 ;  /* 0x0000000000007941 */ /* 0x000fea0003800200 */
.L_x_5889:
        /* <DEDUP_REMOVED lines=57> */
.L_x_5893:
[----:B------:R-:W-:Y:S01]  /*08b0*/  IMAD.MOV.U32 R40, RZ, RZ, R34 ;  /* 0x000000ffff287224 */ /* 0x000fe200078e0022 */
[----:B------:R-:W-:Y:S01]  /*08c0*/  MOV R34, R27 ;  /* 0x0000001b00227202 */ /* 0x000fe20000000f00 */
[----:B------:R-:W-:Y:S01]  /*08d0*/  IMAD.MOV.U32 R33, RZ, RZ, R32 ;  /* 0x000000ffff217224 */ /* 0x000fe200078e0020 */
[----:B------:R-:W-:Y:S02]  /*08e0*/  MOV R32, R17 ;  /* 0x0000001100207202 */ /* 0x000fe40000000f00 */
[----:B------:R-:W-:Y:S02]  /*08f0*/  MOV R30, 0x910 ;  /* 0x00000910001e7802 */ /* 0x000fe40000000f00 */
[----:B------:R-:W-:Y:S05]  /*0900*/  CALL.REL.NOINC `($__internal_21_$__cuda_sm20_div_s64) ;  /* 0x0000005800987944 */ /* 0x000fea0003c00000 */
[----:B------:R-:W-:Y:S02]  /*0910*/  MOV R15, R29 ;  /* 0x0000001d000f7202 */ /* 0x000fe40000000f00 */
.L_x_5894:
[----:B------:R-:W-:Y:S05]  /*0920*/  BSYNC.RECONVERGENT B0 ;  /* 0x0000000000007941 */ /* 0x000fea0003800200 */
.L_x_5892:
        /* <DEDUP_REMOVED lines=125> */
.L_x_5896:
[----:B------:R-:W-:Y:S01]  /*1100*/  IMAD.MOV.U32 R40, RZ, RZ, R14 ;  /* 0x000000ffff287224 */ /* 0x000fe200078e000e */
[----:B------:R-:W-:Y:S01]  /*1110*/  MOV R34, R26 ;  /* 0x0000001a00227202 */ /* 0x000fe20000000f00 */
[----:B------:R-:W-:Y:S01]  /*1120*/  IMAD.MOV.U32 R33, RZ, RZ, R15 ;  /* 0x000000ffff217224 */ /* 0x000fe200078e000f */
[----:B------:R-:W-:Y:S02]  /*1130*/  MOV R32, R20 ;  /* 0x0000001400207202 */ /* 0x000fe40000000f00 */
[----:B------:R-:W-:Y:S02]  /*1140*/  MOV R30, 0x1160 ;  /* 0x00001160001e7802 */ /* 0x000fe40000000f00 */
[----:B------:R-:W-:Y:S05]  /*1150*/  CALL.REL.NOINC `($__internal_21_$__cuda_sm20_div_s64) ;  /* 0x0000005000847944 */ /* 0x000fea0003c00000 */
[----:B------:R-:W-:Y:S02]  /*1160*/  MOV R44, R14 ;  /* 0x0000000e002c7202 */ /* 0x000fe40000000f00 */
[----:B------:R-:W-:Y:S02]  /*1170*/  MOV R45, R29 ;  /* 0x0000001d002d7202 */ /* 0x000fe40000000f00 */
.L_x_5897:
[----:B------:R-:W-:Y:S05]  /*1180*/  BSYNC.RECONVERGENT B0 ;  /* 0x0000000000007941 */ /* 0x000fea0003800200 */
.L_x_5895:
        /* <DEDUP_REMOVED lines=57> */
.L_x_5899:
[----:B------:R-:W-:Y:S01]  /*1520*/  IMAD.MOV.U32 R40, RZ, RZ, R2 ;  /* 0x000000ffff287224 */ /* 0x000fe200078e0002 */
[----:B------:R-:W-:Y:S01]  /*1530*/  MOV R33, R3 ;  /* 0x0000000300217202 */ /* 0x000fe20000000f00 */
[----:B------:R-:W-:Y:S01]  /*1540*/  IMAD.MOV.U32 R34, RZ, RZ, R25 ;  /* 0x000000ffff227224 */ /* 0x000fe200078e0019 */
[----:B------:R-:W-:Y:S02]  /*1550*/  MOV R30, 0x1570 ;  /* 0x00001570001e7802 */ /* 0x000fe40000000f00 */
[----:B------:R-:W-:Y:S05]  /*1560*/  CALL.REL.NOINC `($__internal_21_$__cuda_sm20_div_s64) ;  /* 0x0000004c00807944 */ /* 0x000fea0003c00000 */
[----:B------:R-:W-:Y:S02]  /*1570*/  MOV R28, R14 ;  /* 0x0000000e001c7202 */ /* 0x000fe40000000f00 */
.L_x_5900:
[----:B------:R-:W-:Y:S05]  /*1580*/  BSYNC.RECONVERGENT B0 ;  /* 0x0000000000007941 */ /* 0x000fea0003800200 */
.L_x_5898:
        /* <DEDUP_REMOVED lines=483> */
.L_x_5904:
[----:B------:R-:W0:Y:S01]  /*33c0*/  S2R R29, SR_CTAID.X ;  /* 0x00000000001d7919 */ /* 0x000e220000002500 */
[----:B------:R-:W-:Y:S01]  /*33d0*/  MOV R33, RZ ;  /* 0x000000ff00217202 */ /* 0x000fe20000000f00 */
[----:B------:R-:W-:Y:S01]  /*33e0*/  IMAD.MOV.U32 R34, RZ, RZ, R42 ;  /* 0x000000ffff227224 */ /* 0x000fe200078e002a */
[----:B------:R-:W-:Y:S01]  /*33f0*/  MOV R30, 0x3420 ;  /* 0x00003420001e7802 */ /* 0x000fe20000000f00 */
[----:B0-----:R-:W-:Y:S02]  /*3400*/  IMAD R40, R29, 0x10, R12 ;  /* 0x000000101d287824 */ /* 0x001fe400078e020c */
[----:B------:R-:W-:Y:S05]  /*3410*/  CALL.REL.NOINC `($__internal_21_$__cuda_sm20_div_s64) ;  /* 0x0000002c00d47944 */ /* 0x000fea0003c00000 */
[----:B------:R-:W-:Y:S02]  /*3420*/  IADD3 R33, PT, PT, -R14, RZ, RZ ;  /* 0x000000ff0e217210 */ /* 0x000fe40007ffe1ff */
[----:B------:R-:W-:-:S03]  /*3430*/  MOV R43, R29 ;  /* 0x0000001d002b7202 */ /* 0x000fc60000000f00 */
[----:B------:R-:W-:Y:S01]  /*3440*/  IMAD R40, R42, R33, R40 ;  /* 0x000000212a287224 */ /* 0x000fe200078e0228 */
[----:B------:R-:W-:-:S07]  /*3450*/  MOV R42, R14 ;  /* 0x0000000e002a7202 */ /* 0x000fce0000000f00 */
.L_x_5905:
        /* <DEDUP_REMOVED lines=60> */
.L_x_5907:
[----:B------:R-:W-:Y:S01]  /*3820*/  IMAD.MOV.U32 R40, RZ, RZ, R42 ;  /* 0x000000ffff287224 */ /* 0x000fe200078e002a */
[----:B------:R-:W-:Y:S01]  /*3830*/  MOV R33, R43 ;  /* 0x0000002b00217202 */ /* 0x000fe20000000f00 */
[----:B------:R-:W-:Y:S01]  /*3840*/  IMAD.MOV.U32 R34, RZ, RZ, R46 ;  /* 0x000000ffff227224 */ /* 0x000fe200078e002e */
[----:B------:R-:W-:Y:S02]  /*3850*/  MOV R30, 0x3870 ;  /* 0x00003870001e7802 */ /* 0x000fe40000000f00 */
[----:B------:R-:W-:Y:S05]  /*3860*/  CALL.REL.NOINC `($__internal_21_$__cuda_sm20_div_s64) ;  /* 0x0000002800c07944 */ /* 0x000fea0003c00000 */
[----:B------:R-:W-:-:S05]  /*3870*/  IADD3 R29, PT, PT, -R14, RZ, RZ ;  /* 0x000000ff0e1d7210 */ /* 0x000fca0007ffe1ff */
[----:B------:R-:W-:Y:S02]  /*3880*/  IMAD R42, R29, R46, R42 ;  /* 0x0000002e1d2a7224 */ /* 0x000fe400078e022a */
.L_x_5908:
[----:B------:R-:W-:Y:S05]  /*3890*/  BSYNC.RECONVERGENT B0 ;  /* 0x0000000000007941 */ /* 0x000fea0003800200 */
.L_x_5906:
        /* <DEDUP_REMOVED lines=162> */
.L_x_5903:
[----:B------:R-:W0:Y:S01]  /*42c0*/  LDC.64 R22, c[0x0][0x420] ;  /* 0x00010800ff167b82 */ /* 0x000e220000000a00 */
[----:B------:R-:W-:-:S05]  /*42d0*/  IADD3 R14, PT, PT, R12, UR19, RZ ;  /* 0x000000130c0e7c10 */ /* 0x000fca000fffe0ff */
[----:B0-----:R-:W-:-:S05]  /*42e0*/  IMAD.WIDE.U32 R22, R14, 0x4, R22 ;  /* 0x000000040e167825 */ /* 0x001fca00078e0016 */
[----:B------:R1:W-:Y:S02]  /*42f0*/  STG.E desc[UR10][R22.64], R0 ;  /* 0x0000000016007986 */ /* 0x0003e4000c10190a */
.L_x_5902:
[----:B------:R-:W-:Y:S05]  /*4300*/  BSYNC.RECONVERGENT B1 ;  /* 0x0000000000017941 */ /* 0x000fea0003800200 */
.L_x_5901:
        /* <DEDUP_REMOVED lines=165> */
.L_x_5913:
        /* <DEDUP_REMOVED lines=135> */
.L_x_5912:
        /* <DEDUP_REMOVED lines=74> */
.L_x_5914:
[----:B------:R-:W-:-:S09]  /*5a70*/  UISETP.NE.OR UP1, UPT, UR7, URZ, UP1 ;  /* 0x000000ff0700728c */ /* 0x000fd20008f25670 */
[----:B------:R-:W-:Y:S05]  /*5a80*/  BRA.U !UP1, `(.L_x_5910) ;  /* 0x0000000109a47547 */ /* 0x000fea000b800000 */
.L_x_5911:
[C---:B------:R-:W-:Y:S02]  /*5a90*/  ISETP.GE.AND P1, PT, R12.reuse, UR8, PT ;  /* 0x000000080c007c0c */ /* 0x040fe4000bf26270 */
[----:B------:R-:W-:-:S13]  /*5aa0*/  ISETP.GE.AND P0, PT, R12, UR8, PT ;  /* 0x000000080c007c0c */ /* 0x000fda000bf06270 */
.L_x_5915:
        /* <DEDUP_REMOVED lines=39> */
.L_x_5910:
[----:B------:R-:W-:-:S09]  /*5d20*/  UISETP.NE.AND UP0, UPT, UR4, URZ, UPT ;  /* 0x000000ff0400728c */ /* 0x000fd2000bf05270 */
[----:B------:R-:W-:Y:S05]  /*5d30*/  BRA.U !UP0, `(.L_x_5909) ;  /* 0x0000000108487547 */ /* 0x000fea000b800000 */
[----:B------:R-:W-:Y:S01]  /*5d40*/  IMAD R15, R15, 0x44, R17 ;  /* 0x000000440f0f7824 */ /* 0x000fe200078e0211 */
[----:B------:R-:W-:Y:S01]  /*5d50*/  ISETP.GE.AND P0, PT, R12, UR8, PT ;  /* 0x000000080c007c0c */ /* 0x000fe2000bf06270 */
[----:B------:R-:W-:-:S03]  /*5d60*/  UIADD3 UR4, UPT, UPT, -UR4, URZ, URZ ;  /* 0x000000ff04047290 */ /* 0x000fc6000fffe1ff */
[----:B------:R-:W-:Y:S01]  /*5d70*/  IADD3 R6, PT, PT, R14, R15, RZ ;  /* 0x0000000f0e067210 */ /* 0x000fe20007ffe0ff */
[----:B------:R-:W-:-:S08]  /*5d80*/  IMAD.WIDE R14, R13, 0x4, RZ ;  /* 0x000000040d0e7825 */ /* 0x000fd000078e02ff */
.L_x_5916:
        /* <DEDUP_REMOVED lines=13> */
.L_x_5909:
        /* <DEDUP_REMOVED lines=81> */
        .weak           $__internal_21_$__cuda_sm20_div_s64
        .type           $__internal_21_$__cuda_sm20_div_s64,@function
        .size           $__internal_21_$__cuda_sm20_div_s64,(.L_x_10281 - $__internal_21_$__cuda_sm20_div_s64)
$__internal_21_$__cuda_sm20_div_s64:
        /* <DEDUP_REMOVED lines=86> */
[----:B------:R-:W-:Y:S06]  /*68d0*/  RET.REL.NODEC R38 `(_ZN5flash32flash_fwd_splitkv_combine_kernelI23Flash_fwd_kernel_traitsILi32ELi64ELi128ELi4ELb0ELb0EN7cutlass6half_tE19Flash_kernel_traitsILi32ELi64ELi128ELi4ES3_EELi16ELi7ELb1EEEvNS_16Flash_fwd_paramsE) ;  /* 0xffffff9426c87950 */ /* 0x000fec0003c3ffff */
.L_x_5917:
        /* <DEDUP_REMOVED lines=10> */
.L_x_10281:


//--------------------- .text._ZN5flash32flash_fwd_splitkv_combine_kernelI23Flash_fwd_kernel_traitsILi32ELi64ELi128ELi4ELb0ELb0EN7cutlass6half_tE19Flash_kernel_traitsILi32ELi64ELi128ELi4ES3_EELi16ELi6ELb1EEEvNS_16Flash_fwd_paramsE --------------------------
	.section	.text._ZN5flash32flash_fwd_splitkv_combine_kernelI23Flash_fwd_kernel_traitsILi32ELi64ELi128ELi4ELb0ELb0EN7cutlass6half_tE19Flash_kernel_traitsILi32ELi64ELi128ELi4ES3_EELi16ELi6ELb1EEEvNS_16Flash_fwd_paramsE,"ax",@progbits
	.align	128
        .global         _ZN5flash32flash_fwd_splitkv_combine_kernelI23Flash_fwd_kernel_traitsILi32ELi64ELi128ELi4ELb0ELb0EN7cutlass6half_tE19Flash_kernel_traitsILi32ELi64ELi128ELi4ES3_EELi16ELi6ELb1EEEvNS_16Flash_fwd_paramsE
        .type           _ZN5flash32flash_fwd_splitkv_combine_kernelI23Flash_fwd_kernel_traitsILi32ELi64ELi128ELi4ELb0ELb0EN7cutlass6half_tE19Flash_kernel_traitsILi32ELi64ELi128ELi4ES3_EELi16ELi6ELb1EEEvNS_16Flash_fwd_paramsE,@function
        .size           _ZN5flash32flash_fwd_splitkv_combine_kernelI23Flash_fwd_kernel_traitsILi32ELi64ELi128ELi4ELb0ELb0EN7cutlass6half_tE19Flash_kernel_traitsILi32ELi64ELi128ELi4ES3_EELi16ELi6ELb1EEEvNS_16Flash_fwd_paramsE,(.L_x_10282 - _ZN5flash32flash_fwd_splitkv_combine_kernelI23Flash_fwd_kernel_traitsILi32ELi64ELi128ELi4ELb0ELb0EN7cutlass6half_tE19Flash_kernel_traitsILi32ELi64ELi128ELi4ES3_EELi16ELi6ELb1EEEvNS_16Flash_fwd_paramsE)
        .other          _ZN5flash32flash_fwd_splitkv_combine_kernelI23Flash_fwd_kernel_traitsILi32ELi64ELi128ELi4ELb0ELb0EN7cutlass6half_tE19Flash_kernel_traitsILi32ELi64ELi128ELi4ES3_EELi16ELi6ELb1EEEvNS_16Flash_fwd_paramsE,@"STO_CUDA_ENTRY STV_DEFAULT"
_ZN5flash32flash_fwd_splitkv_combine_kernelI23Flash_fwd_kernel_traitsILi32ELi64ELi128ELi4ELb0ELb0EN7cutlass6half_tE19Flash_kernel_traitsILi32ELi64ELi128ELi4ES3_EELi16ELi6ELb1EEEvNS_16Flash_fwd_paramsE:
.text._ZN5flash32flash_fwd_splitkv_combine_kernelI23Flash_fwd_kernel_traitsILi32ELi64ELi128ELi4ELb0ELb0EN7cutlass6half_tE19Flash_kernel_traitsILi32ELi64ELi128ELi4ES3_EELi16ELi6ELb1EEEvNS_16Flash_fwd_paramsE:
        /* <DEDUP_REMOVED lines=38> */
.L_x_5918:
[----:B------:R-:W-:Y:S01]  /*0260*/  IMAD.U32 R16, RZ, RZ, UR21 ;  /* 0x00000015ff107e24 */ /* 0x000fe2000f8e00ff */
[----:B------:R-:W-:Y:S01]  /*0270*/  MOV R20, UR19 ;  /* 0x0000001300147c02 */ /* 0x000fe20008000f00 */
[----:B------:R-:W-:Y:S01]  /*0280*/  IMAD.U32 R21, RZ, RZ, UR15 ;  /* 0x0000000fff157e24 */ /* 0x000fe2000f8e00ff */
[----:B------:R-:W-:Y:S02]  /*0290*/  MOV R19, UR14 ;  /* 0x0000000e00137c02 */ /* 0x000fe40008000f00 */
[----:B------:R-:W-:Y:S02]  /*02a0*/  MOV R18, 0x2c0 ;  /* 0x000002c000127802 */ /* 0x000fe40000000f00 */
[----:B------:R-:W-:Y:S05]  /*02b0*/  CALL.REL.NOINC `($__internal_22_$__cuda_sm20_div_s64) ;  /* 0x0000005000e87944 */ /* 0x000fea0003c00000 */
[----:B------:R-:W-:-:S07]  /*02c0*/  MOV R11, R13 ;  /* 0x0000000d000b7202 */ /* 0x000fce0000000f00 */
.L_x_5919:
        /* <DEDUP_REMOVED lines=30> */
.L_x_5921:
[----:B------:R-:W-:Y:S01]  /*04b0*/  IMAD.MOV.U32 R16, RZ, RZ, R10 ;  /* 0x000000ffff107224 */ /* 0x000fe200078e000a */
[----:B------:R-:W-:Y:S02]  /*04c0*/  MOV R21, R11 ;  /* 0x0000000b00157202 */ /* 0x000fe40000000f00 */
[----:B------:R-:W-:Y:S02]  /*04d0*/  MOV R18, 0x4f0 ;  /* 0x000004f000127802 */ /* 0x000fe40000000f00 */
[----:B------:R-:W-:Y:S05]  /*04e0*/  CALL.REL.NOINC `($__internal_22_$__cuda_sm20_div_s64) ;  /* 0x00000050005c7944 */ /* 0x000fea0003c00000 */
[----:B------:R-:W-:Y:S02]  /*04f0*/  MOV R4, R10 ;  /* 0x0000000a00047202 */ /* 0x000fe40000000f00 */
[----:B------:R-:W-:Y:S02]  /*0500*/  MOV R5, R13 ;  /* 0x0000000d00057202 */ /* 0x000fe40000000f00 */
.L_x_5922:
[----:B------:R-:W-:Y:S05]  /*0510*/  BSYNC.RECONVERGENT B0 ;  /* 0x0000000000007941 */ /* 0x000fea0003800200 */
.L_x_5920:
        /* <DEDUP_REMOVED lines=57> */
.L_x_5924:
[----:B------:R-:W-:Y:S01]  /*08b0*/  IMAD.MOV.U32 R16, RZ, RZ, R20 ;  /* 0x000000ffff107224 */ /* 0x000fe200078e0014 */
[----:B------:R-:W-:Y:S01]  /*08c0*/  MOV R20, R11 ;  /* 0x0000000b00147202 */ /* 0x000fe20000000f00 */
[----:B------:R-:W-:Y:S01]  /*08d0*/  IMAD.MOV.U32 R21, RZ, RZ, R19 ;  /* 0x000000ffff157224 */ /* 0x000fe200078e0013 */
[----:B------:R-:W-:Y:S02]  /*08e0*/  MOV R19, R37 ;  /* 0x0000002500137202 */ /* 0x000fe40000000f00 */
[----:B------:R-:W-:Y:S02]  /*08f0*/  MOV R18, 0x910 ;  /* 0x0000091000127802 */ /* 0x000fe40000000f00 */
[----:B------:R-:W-:Y:S05]  /*0900*/  CALL.REL.NOINC `($__internal_22_$__cuda_sm20_div_s64) ;  /* 0x0000004c00547944 */ /* 0x000fea0003c00000 */
[----:B------:R-:W-:Y:S02]  /*0910*/  MOV R12, R10 ;  /* 0x0000000a000c7202 */ /* 0x000fe40000000f00 */
.L_x_5925:
[----:B------:R-:W-:Y:S05]  /*0920*/  BSYNC.RECONVERGENT B0 ;  /* 0x0000000000007941 */ /* 0x000fea0003800200 */
.L_x_5923:
        /* <DEDUP_REMOVED lines=124> */
.L_x_5927:
[----:B------:R-:W-:Y:S01]  /*10f0*/  IMAD.MOV.U32 R16, RZ, RZ, R12 ;  /* 0x000000ffff107224 */ /* 0x000fe200078e000c */
[----:B------:R-:W-:Y:S01]  /*1100*/  MOV R20, R8 ;  /* 0x0000000800147202 */ /* 0x000fe20000000f00 */
[----:B------:R-:W-:Y:S01]  /*1110*/  IMAD.MOV.U32 R21, RZ, RZ, R13 ;  /* 0x000000ffff157224 */ /* 0x000fe200078e000d */
[----:B------:R-:W-:Y:S02]  /*1120*/  MOV R19, R0 ;  /* 0x0000000000137202 */ /* 0x000fe40000000f00 */
[----:B------:R-:W-:Y:S02]  /*1130*/  MOV R18, 0x1150 ;  /* 0x0000115000127802 */ /* 0x000fe40000000f00 */
[----:B------:R-:W-:Y:S05]  /*1140*/  CALL.REL.NOINC `($__internal_22_$__cuda_sm20_div_s64) ;  /* 0x0000004400447944 */ /* 0x000fea0003c00000 */
[----:B------:R-:W-:Y:S02]  /*1150*/  MOV R42, R10 ;  /* 0x0000000a002a7202 */ /* 0x000fe40000000f00 */
[----:B------:R-:W-:Y:S02]  /*1160*/  MOV R43, R13 ;  /* 0x0000000d002b7202 */ /* 0x000fe40000000f00 */
.L_x_5928:
[----:B------:R-:W-:Y:S05]  /*1170*/  BSYNC.RECONVERGENT B0 ;  /* 0x0000000000007941 */ /* 0x000fea0003800200 */
.L_x_5926:
        /* <DEDUP_REMOVED lines=57> */
.L_x_5930:
[----:B------:R-:W-:Y:S01]  /*1510*/  IMAD.MOV.U32 R16, RZ, RZ, R4 ;  /* 0x000000ffff107224 */ /* 0x000fe200078e0004 */
[----:B------:R-:W-:Y:S01]  /*1520*/  MOV R21, R5 ;  /* 0x0000000500157202 */ /* 0x000fe20000000f00 */
[----:B------:R-:W-:Y:S01]  /*1530*/  IMAD.MOV.U32 R20, RZ, RZ, R7 ;  /* 0x000000ffff147224 */ /* 0x000fe200078e0007 */
[----:B------:R-:W-:Y:S02]  /*1540*/  MOV R18, 0x1560 ;  /* 0x0000156000127802 */ /* 0x000fe40000000f00 */
[----:B------:R-:W-:Y:S05]  /*1550*/  CALL.REL.NOINC `($__internal_22_$__cuda_sm20_div_s64) ;  /* 0x0000004000407944 */ /* 0x000fea0003c00000 */
[----:B------:R-:W-:Y:S02]  /*1560*/  MOV R20, R10 ;  /* 0x0000000a00147202 */ /* 0x000fe40000000f00 */
[----:B------:R-:W-:Y:S02]  /*1570*/  MOV R21, R13 ;  /* 0x0000000d00157202 */ /* 0x000fe40000000f00 */
.L_x_5931:
[----:B------:R-:W-:Y:S05]  /*1580*/  BSYNC.RECONVERGENT B0 ;  /* 0x0000000000007941 */ /* 0x000fea0003800200 */
.L_x_5929:
        /* <DEDUP_REMOVED lines=330> */
.L_x_5935:
[----:B------:R-:W-:Y:S01]  /*2a30*/  IMAD.MOV.U32 R16, RZ, RZ, R2 ;  /* 0x000000ffff107224 */ /* 0x000fe200078e0002 */
[----:B------:R-:W-:Y:S01]  /*2a40*/  MOV R21, RZ ;  /* 0x000000ff00157202 */ /* 0x000fe20000000f00 */
[----:B------:R-:W-:Y:S01]  /*2a50*/  IMAD.MOV.U32 R20, RZ, RZ, R40 ;  /* 0x000000ffff147224 */ /* 0x000fe200078e0028 */
[----:B------:R-:W-:Y:S02]  /*2a60*/  MOV R18, 0x2a80 ;  /* 0x00002a8000127802 */ /* 0x000fe40000000f00 */
[----:B------:R-:W-:Y:S05]  /*2a70*/  CALL.REL.NOINC `($__internal_22_$__cuda_sm20_div_s64) ;  /* 0x0000002800f87944 */ /* 0x000fea0003c00000 */
[----:B------:R-:W-:Y:S02]  /*2a80*/  IADD3 R15, PT, PT, -R10, RZ, RZ ;  /* 0x000000ff0a0f7210 */ /* 0x000fe40007ffe1ff */
[----:B------:R-:W-:-:S03]  /*2a90*/  MOV R41, R13 ;  /* 0x0000000d00297202 */ /* 0x000fc60000000f00 */
[----:B------:R-:W-:Y:S01]  /*2aa0*/  IMAD R14, R40, R15, R2 ;  /* 0x0000000f280e7224 */ /* 0x000fe200078e0202 */
[----:B------:R-:W-:-:S07]  /*2ab0*/  MOV R40, R10 ;  /* 0x0000000a00287202 */ /* 0x000fce0000000f00 */
.L_x_5936:
        /* <DEDUP_REMOVED lines=59> */
.L_x_5938:
[----:B------:R-:W-:Y:S01]  /*2e70*/  IMAD.MOV.U32 R16, RZ, RZ, R40 ;  /* 0x000000ffff107224 */ /* 0x000fe200078e0028 */
[----:B------:R-:W-:Y:S01]  /*2e80*/  MOV R21, R41 ;  /* 0x0000002900157202 */ /* 0x000fe20000000f00 */
[----:B------:R-:W-:Y:S01]  /*2e90*/  IMAD.MOV.U32 R20, RZ, RZ, R36 ;  /* 0x000000ffff147224 */ /* 0x000fe200078e0024 */
[----:B------:R-:W-:Y:S02]  /*2ea0*/  MOV R18, 0x2ec0 ;  /* 0x00002ec000127802 */ /* 0x000fe40000000f00 */
[----:B------:R-:W-:Y:S05]  /*2eb0*/  CALL.REL.NOINC `($__internal_22_$__cuda_sm20_div_s64) ;  /* 0x0000002400e87944 */ /* 0x000fea0003c00000 */
[----:B------:R-:W-:-:S05]  /*2ec0*/  IADD3 R13, PT, PT, -R10, RZ, RZ ;  /* 0x000000ff0a0d7210 */ /* 0x000fca0007ffe1ff */
[----:B------:R-:W-:Y:S02]  /*2ed0*/  IMAD R36, R13, R36, R40 ;  /* 0x000000240d247224 */ /* 0x000fe400078e0228 */
.L_x_5939:
[----:B------:R-:W-:Y:S05]  /*2ee0*/  BSYNC.RECONVERGENT B0 ;  /* 0x0000000000007941 */ /* 0x000fea0003800200 */
.L_x_5937:
        /* <DEDUP_REMOVED lines=160> */
.L_x_5934:
[----:B------:R-:W0:Y:S01]  /*38f0*/  LDC.64 R2, c[0x0][0x420] ;  /* 0x00010800ff027b82 */ /* 0x000e220000000a00 */
[----:B------:R-:W-:-:S05]  /*3900*/  IADD3 R0, PT, PT, R12, UR20, RZ ;  /* 0x000000140c007c10 */ /* 0x000fca000fffe0ff */
[----:B0-----:R-:W-:-:S05]  /*3910*/  IMAD.WIDE.U32 R2, R0, 0x4, R2 ;  /* 0x0000000400027825 */ /* 0x001fca00078e0002 */
[----:B------:R1:W-:Y:S02]  /*3920*/  STG.E desc[UR10][R2.64], R24 ;  /* 0x0000001802007986 */ /* 0x0003e4000c10190a */
.L_x_5933:
[----:B------:R-:W-:Y:S05]  /*3930*/  BSYNC.RECONVERGENT B1 ;  /* 0x0000000000017941 */ /* 0x000fea0003800200 */
.L_x_5932:
        /* <DEDUP_REMOVED lines=104> */
.L_x_5944:
        /* <DEDUP_REMOVED lines=144> */
.L_x_5943:
        /* <DEDUP_REMOVED lines=74> */
.L_x_5945:
[----:B------:R-:W-:-:S09]  /*4d60*/  UISETP.NE.OR UP1, UPT, UR6, URZ, UP1 ;  /* 0x000000ff0600728c */ /* 0x000fd20008f25670 */
[----:B------:R-:W-:Y:S05]  /*4d70*/  BRA.U !UP1, `(.L_x_5941) ;  /* 0x0000000109987547 */ /* 0x000fea000b800000 */
.L_x_5942:
[----:B------:R-:W-:-:S13]  /*4d80*/  ISETP.GE.AND P0, PT, R12, UR7, PT ;  /* 0x000000070c007c0c */ /* 0x000fda000bf06270 */
.L_x_5946:
        /* <DEDUP_REMOVED lines=37> */
.L_x_5941:
        /* <DEDUP_REMOVED lines=10> */
.L_x_5947:
        /* <DEDUP_REMOVED lines=13> */
.L_x_5940:
        /* <DEDUP_REMOVED lines=81> */
        .weak           $__internal_22_$__cuda_sm20_div_s64
        .type           $__internal_22_$__cuda_sm20_div_s64,@function
        .size           $__internal_22_$__cuda_sm20_div_s64,(.L_x_10282 - $__internal_22_$__cuda_sm20_div_s64)
$__internal_22_$__cuda_sm20_div_s64:
        /* <DEDUP_REMOVED lines=86> */
[----:B------:R-:W-:Y:S05]  /*5bc0*/  RET.REL.NODEC R14 `(_ZN5flash32flash_fwd_splitkv_combine_kernelI23Flash_fwd_kernel_traitsILi32ELi64ELi128ELi4ELb0ELb0EN7cutlass6half_tE19Flash_kernel_traitsILi32ELi64ELi128ELi4ES3_EELi16ELi6ELb1EEEvNS_16Flash_fwd_paramsE) ;  /* 0xffffffa40e0c7950 */ /* 0x000fea0003c3ffff */
.L_x_5948:
        /* <DEDUP_REMOVED lines=11> */
.L_x_10282:


//--------------------- .text._ZN5flash32flash_fwd_splitkv_combine_kernelI23Flash_fwd_kernel_traitsILi32ELi64ELi128ELi4ELb0ELb0EN7cutlass6half_tE19Flash_kernel_traitsILi32ELi64ELi128ELi4ES3_EELi16ELi5ELb1EEEvNS_16Flash_fwd_paramsE --------------------------
	.section	.text._ZN5flash32flash_fwd_splitkv_combine_kernelI23Flash_fwd_kernel_traitsILi32ELi64ELi128ELi4ELb0ELb0EN7cutlass6half_tE19Flash_kernel_traitsILi32ELi64ELi128ELi4ES3_EELi16ELi5ELb1EEEvNS_16Flash_fwd_paramsE,"ax",@progbits
	.align	128
        .global         _ZN5flash32flash_fwd_splitkv_combine_kernelI23Flash_fwd_kernel_traitsILi32ELi64ELi128ELi4ELb0ELb0EN7cutlass6half_tE19Flash_kernel_traitsILi32ELi64ELi128ELi4ES3_EELi16ELi5ELb1EEEvNS_16Flash_fwd_paramsE
        .type           _ZN5flash32flash_fwd_splitkv_combine_kernelI23Flash_fwd_kernel_traitsILi32ELi64ELi128ELi4ELb0ELb0EN7cutlass6half_tE19Flash_kernel_traitsILi32ELi64ELi128ELi4ES3_EELi16ELi5ELb1EEEvNS_16Flash_fwd_paramsE,@function
        .size           _ZN5flash32flash_fwd_splitkv_combine_kernelI23Flash_fwd_kernel_traitsILi32ELi64ELi128ELi4ELb0ELb0EN7cutlass6half_tE19Flash_kernel_traitsILi32ELi64ELi128ELi4ES3_EELi16ELi5ELb1EEEvNS_16Flash_fwd_paramsE,(.L_x_10283 - _ZN5flash32flash_fwd_splitkv_combine_kernelI23Flash_fwd_kernel_traitsILi32ELi64ELi128ELi4ELb0ELb0EN7cutlass6half_tE19Flash_kernel_traitsILi32ELi64ELi128ELi4ES3_EELi16ELi5ELb1EEEvNS_16Flash_fwd_paramsE)
        .other          _ZN5flash32flash_fwd_splitkv_combine_kernelI23Flash_fwd_kernel_traitsILi32ELi64ELi128ELi4ELb0ELb0EN7cutlass6half_tE19Flash_kernel_traitsILi32ELi64ELi128ELi4ES3_EELi16ELi5ELb1EEEvNS_16Flash_fwd_paramsE,@"STO_CUDA_ENTRY STV_DEFAULT"
_ZN5flash32flash_fwd_splitkv_combine_kernelI23Flash_fwd_kernel_traitsILi32ELi64ELi128ELi4ELb0ELb0EN7cutlass6half_tE19Flash_kernel_traitsILi32ELi64ELi128ELi4ES3_EELi16ELi5ELb1EEEvNS_16Flash_fwd_paramsE:
.text._ZN5flash32flash_fwd_splitkv_combine_kernelI23Flash_fwd_kernel_traitsILi32ELi64ELi128ELi4ELb0ELb0EN7cutlass6half_tE19Flash_kernel_traitsILi32ELi64ELi128ELi4ES3_EELi16ELi5ELb1EEEvNS_16Flash_fwd_paramsE:
        /* <DEDUP_REMOVED lines=38> */
.L_x_5949:
[----:B------:R-:W-:Y:S01]  /*0260*/  IMAD.U32 R20, RZ, RZ, UR21 ;  /* 0x00000015ff147e24 */ /* 0x000fe2000f8e00ff */
[----:B------:R-:W-:Y:S01]  /*0270*/  MOV R18, UR19 ;  /* 0x0000001300127c02 */ /* 0x000fe20008000f00 */
[----:B------:R-:W-:Y:S01]  /*0280*/  IMAD.U32 R19, RZ, RZ, UR15 ;  /* 0x0000000fff137e24 */ /* 0x000fe2000f8e00ff */
[----:B------:R-:W-:Y:S02]  /*0290*/  MOV R17, UR14 ;  /* 0x0000000e00117c02 */ /* 0x000fe40008000f00 */
[----:B------:R-:W-:Y:S02]  /*02a0*/  MOV R16, 0x2c0 ;  /* 0x000002c000107802 */ /* 0x000fe40000000f00 */
[----:B------:R-:W-:Y:S05]  /*02b0*/  CALL.REL.NOINC `($__internal_23_$__cuda_sm20_div_s64) ;  /* 0x0000004c00607944 */ /* 0x000fea0003c00000 */
[----:B------:R-:W-:-:S07]  /*02c0*/  MOV R11, R13 ;  /* 0x0000000d000b7202 */ /* 0x000fce0000000f00 */
.L_x_5950:
        /* <DEDUP_REMOVED lines=30> */
.L_x_5952:
[----:B------:R-:W-:Y:S01]  /*04b0*/  IMAD.MOV.U32 R20, RZ, RZ, R10 ;  /* 0x000000ffff147224 */ /* 0x000fe200078e000a */
[----:B------:R-:W-:Y:S02]  /*04c0*/  MOV R19, R11 ;  /* 0x0000000b00137202 */ /* 0x000fe40000000f00 */
[----:B------:R-:W-:Y:S02]  /*04d0*/  MOV R16, 0x4f0 ;  /* 0x000004f000107802 */ /* 0x000fe40000000f00 */
[----:B------:R-:W-:Y:S05]  /*04e0*/  CALL.REL.NOINC `($__internal_23_$__cuda_sm20_div_s64) ;  /* 0x0000004800d47944 */ /* 0x000fea0003c00000 */
[----:B------:R-:W-:Y:S02]  /*04f0*/  MOV R4, R10 ;  /* 0x0000000a00047202 */ /* 0x000fe40000000f00 */
[----:B------:R-:W-:Y:S02]  /*0500*/  MOV R5, R13 ;  /* 0x0000000d00057202 */ /* 0x000fe40000000f00 */
.L_x_5953:
[----:B------:R-:W-:Y:S05]  /*0510*/  BSYNC.RECONVERGENT B0 ;  /* 0x0000000000007941 */ /* 0x000fea0003800200 */
.L_x_5951:
        /* <DEDUP_REMOVED lines=57> */
.L_x_5955:
[----:B------:R-:W-:Y:S01]  /*08b0*/  IMAD.MOV.U32 R20, RZ, RZ, R18 ;  /* 0x000000ffff147224 */ /* 0x000fe200078e0012 */
[----:B------:R-:W-:Y:S01]  /*08c0*/  MOV R18, R11 ;  /* 0x0000000b00127202 */ /* 0x000fe20000000f00 */
[----:B------:R-:W-:Y:S01]  /*08d0*/  IMAD.MOV.U32 R19, RZ, RZ, R17 ;  /* 0x000000ffff137224 */ /* 0x000fe200078e0011 */
[----:B------:R-:W-:Y:S02]  /*08e0*/  MOV R17, R31 ;  /* 0x0000001f00117202 */ /* 0x000fe40000000f00 */
[----:B------:R-:W-:Y:S02]  /*08f0*/  MOV R16, 0x910 ;  /* 0x0000091000107802 */ /* 0x000fe40000000f00 */
[----:B------:R-:W-:Y:S05]  /*0900*/  CALL.REL.NOINC `($__internal_23_$__cuda_sm20_div_s64) ;  /* 0x0000004400cc7944 */ /* 0x000fea0003c00000 */
[----:B------:R-:W-:Y:S02]  /*0910*/  MOV R12, R10 ;  /* 0x0000000a000c7202 */ /* 0x000fe40000000f00 */
.L_x_5956:
[----:B------:R-:W-:Y:S05]  /*0920*/  BSYNC.RECONVERGENT B0 ;  /* 0x0000000000007941 */ /* 0x000fea0003800200 */
.L_x_5954:
        /* <DEDUP_REMOVED lines=124> */
.L_x_5958:
[----:B------:R-:W-:Y:S01]  /*10f0*/  IMAD.MOV.U32 R20, RZ, RZ, R12 ;  /* 0x000000ffff147224 */ /* 0x000fe200078e000c */
[----:B------:R-:W-:Y:S01]  /*1100*/  MOV R18, R8 ;  /* 0x0000000800127202 */ /* 0x000fe20000000f00 */
[----:B------:R-:W-:Y:S01]  /*1110*/  IMAD.MOV.U32 R19, RZ, RZ, R13 ;  /* 0x000000ffff137224 */ /* 0x000fe200078e000d */
[----:B------:R-:W-:Y:S02]  /*1120*/  MOV R17, R0 ;  /* 0x0000000000117202 */ /* 0x000fe40000000f00 */
[----:B------:R-:W-:Y:S02]  /*1130*/  MOV R16, 0x1150 ;  /* 0x0000115000107802 */ /* 0x000fe40000000f00 */
[----:B------:R-:W-:Y:S05]  /*1140*/  CALL.REL.NOINC `($__internal_23_$__cuda_sm20_div_s64) ;  /* 0x0000003c00bc7944 */ /* 0x000fea0003c00000 */
[----:B------:R-:W-:Y:S02]  /*1150*/  MOV R34, R10 ;  /* 0x0000000a00227202 */ /* 0x000fe40000000f00 */
[----:B------:R-:W-:Y:S02]  /*1160*/  MOV R35, R13 ;  /* 0x0000000d00237202 */ /* 0x000fe40000000f00 */
.L_x_5959:
[----:B------:R-:W-:Y:S05]  /*1170*/  BSYNC.RECONVERGENT B0 ;  /* 0x0000000000007941 */ /* 0x000fea0003800200 */
.L_x_5957:
        /* <DEDUP_REMOVED lines=57> */
.L_x_5961:
[----:B------:R-:W-:Y:S01]  /*1510*/  IMAD.MOV.U32 R20, RZ, RZ, R4 ;  /* 0x000000ffff147224 */ /* 0x000fe200078e0004 */
[----:B------:R-:W-:Y:S01]  /*1520*/  MOV R19, R5 ;  /* 0x0000000500137202 */ /* 0x000fe20000000f00 */
[----:B------:R-:W-:Y:S01]  /*1530*/  IMAD.MOV.U32 R18, RZ, RZ, R7 ;  /* 0x000000ffff127224 */ /* 0x000fe200078e0007 */
[----:B------:R-:W-:Y:S02]  /*1540*/  MOV R16, 0x1560 ;  /* 0x0000156000107802 */ /* 0x000fe40000000f00 */
[----:B------:R-:W-:Y:S05]  /*1550*/  CALL.REL.NOINC `($__internal_23_$__cuda_sm20_div_s64) ;  /* 0x0000003800b87944 */ /* 0x000fea0003c00000 */
[----:B------:R-:W-:Y:S02]  /*1560*/  MOV R20, R10 ;  /* 0x0000000a00147202 */ /* 0x000fe40000000f00 */
[----:B------:R-:W-:Y:S02]  /*1570*/  MOV R21, R13 ;  /* 0x0000000d00157202 */ /* 0x000fe40000000f00 */
.L_x_5962:
[----:B------:R-:W-:Y:S05]  /*1580*/  BSYNC.RECONVERGENT B0 ;  /* 0x0000000000007941 */ /* 0x000fea0003800200 */
.L_x_5960:
        /* <DEDUP_REMOVED lines=271> */
.L_x_5966:
[----:B------:R-:W-:Y:S01]  /*2680*/  IMAD.MOV.U32 R20, RZ, RZ, R2 ;  /* 0x000000ffff147224 */ /* 0x000fe200078e0002 */
[----:B------:R-:W-:Y:S01]  /*2690*/  MOV R19, RZ ;  /* 0x000000ff00137202 */ /* 0x000fe20000000f00 */
[----:B------:R-:W-:Y:S01]  /*26a0*/  IMAD.MOV.U32 R18, RZ, RZ, R32 ;  /* 0x000000ffff127224 */ /* 0x000fe200078e0020 */
[----:B------:R-:W-:Y:S02]  /*26b0*/  MOV R16, 0x26d0 ;  /* 0x000026d000107802 */ /* 0x000fe40000000f00 */
[----:B------:R-:W-:Y:S05]  /*26c0*/  CALL.REL.NOINC `($__internal_23_$__cuda_sm20_div_s64) ;  /* 0x00000028005c7944 */ /* 0x000fea0003c00000 */
[----:B------:R-:W-:Y:S02]  /*26d0*/  IADD3 R17, PT, PT, -R10, RZ, RZ ;  /* 0x000000ff0a117210 */ /* 0x000fe40007ffe1ff */
[----:B------:R-:W-:-:S03]  /*26e0*/  MOV R33, R13 ;  /* 0x0000000d00217202 */ /* 0x000fc60000000f00 */
[----:B------:R-:W-:Y:S01]  /*26f0*/  IMAD R14, R32, R17, R2 ;  /* 0x00000011200e7224 */ /* 0x000fe200078e0202 */
[----:B------:R-:W-:-:S07]  /*2700*/  MOV R32, R10 ;  /* 0x0000000a00207202 */ /* 0x000fce0000000f00 */
.L_x_5967:
        /* <DEDUP_REMOVED lines=59> */
.L_x_5969:
[----:B------:R-:W-:Y:S01]  /*2ac0*/  IMAD.MOV.U32 R20, RZ, RZ, R32 ;  /* 0x000000ffff147224 */ /* 0x000fe200078e0020 */
[----:B------:R-:W-:Y:S01]  /*2ad0*/  MOV R19, R33 ;  /* 0x0000002100137202 */ /* 0x000fe20000000f00 */
[----:B------:R-:W-:Y:S01]  /*2ae0*/  IMAD.MOV.U32 R18, RZ, RZ, R30 ;  /* 0x000000ffff127224 */ /* 0x000fe200078e001e */
[----:B------:R-:W-:Y:S02]  /*2af0*/  MOV R16, 0x2b10 ;  /* 0x00002b1000107802 */ /* 0x000fe40000000f00 */
[----:B------:R-:W-:Y:S05]  /*2b00*/  CALL.REL.NOINC `($__internal_23_$__cuda_sm20_div_s64) ;  /* 0x00000024004c7944 */ /* 0x000fea0003c00000 */
[----:B------:R-:W-:-:S05]  /*2b10*/  IADD3 R13, PT, PT, -R10, RZ, RZ ;  /* 0x000000ff0a0d7210 */ /* 0x000fca0007ffe1ff */
[----:B------:R-:W-:Y:S02]  /*2b20*/  IMAD R30, R13, R30, R32 ;  /* 0x0000001e0d1e7224 */ /* 0x000fe400078e0220 */
.L_x_5970:
[----:B------:R-:W-:Y:S05]  /*2b30*/  BSYNC.RECONVERGENT B0 ;  /* 0x0000000000007941 */ /* 0x000fea0003800200 */
.L_x_5968:
        /* <DEDUP_REMOVED lines=162> */
.L_x_5965:
[----:B------:R-:W0:Y:S01]  /*3560*/  LDC.64 R2, c[0x0][0x420] ;  /* 0x00010800ff027b82 */ /* 0x000e220000000a00 */
[----:B------:R-:W-:-:S05]  /*3570*/  IADD3 R0, PT, PT, R12, UR20, RZ ;  /* 0x000000140c007c10 */ /* 0x000fca000fffe0ff */
[----:B0-----:R-:W-:-:S05]  /*3580*/  IMAD.WIDE.U32 R2, R0, 0x4, R2 ;  /* 0x0000000400027825 */ /* 0x001fca00078e0002 */
[----:B------:R1:W-:Y:S02]  /*3590*/  STG.E desc[UR8][R2.64], R22 ;  /* 0x0000001602007986 */ /* 0x0003e4000c101908 */
.L_x_5964:
[----:B------:R-:W-:Y:S05]  /*35a0*/  BSYNC.RECONVERGENT B1 ;  /* 0x0000000000017941 */ /* 0x000fea0003800200 */
.L_x_5963:
        /* <DEDUP_REMOVED lines=80> */
.L_x_5975:
        /* <DEDUP_REMOVED lines=133> */
.L_x_5974:
        /* <DEDUP_REMOVED lines=73> */
.L_x_5976:
[----:B------:R-:W-:-:S09]  /*4790*/  UISETP.NE.OR UP1, UPT, UR10, URZ, UP1 ;  /* 0x000000ff0a00728c */ /* 0x000fd20008f25670 */
[----:B------:R-:W-:Y:S05]  /*47a0*/  BRA.U !UP1, `(.L_x_5972) ;  /* 0x0000000109947547 */ /* 0x000fea000b800000 */
.L_x_5973:
[----:B------:R-:W-:-:S13]  /*47b0*/  ISETP.GE.AND P0, PT, R12, UR7, PT ;  /* 0x000000070c007c0c */ /* 0x000fda000bf06270 */
.L_x_5977:
        /* <DEDUP_REMOVED lines=36> */
.L_x_5972:
[----:B------:R-:W-:-:S09]  /*4a00*/  UISETP.NE.AND UP0, UPT, UR4, URZ, UPT ;  /* 0x000000ff0400728c */ /* 0x000fd2000bf05270 */
[----:B------:R-:W-:Y:S05]  /*4a10*/  BRA.U !UP0, `(.L_x_5971) ;  /* 0x0000000108447547 */ /* 0x000fea000b800000 */
[----:B------:R-:W-:Y:S01]  /*4a20*/  IMAD R13, R13, 0x44, R14 ;  /* 0x000000440d0d7824 */ /* 0x000fe200078e020e */
[----:B------:R-:W-:Y:S01]  /*4a30*/  ISETP.GE.AND P0, PT, R12, UR7, PT ;  /* 0x000000070c007c0c */ /* 0x000fe2000bf06270 */
[----:B------:R-:W-:Y:S02]  /*4a40*/  UIMAD.WIDE UR10, UR11, 0x4, URZ ;  /* 0x000000040b0a78a5 */ /* 0x000fe4000f8e02ff */
[----:B------:R-:W-:Y:S01]  /*4a50*/  UIADD3 UR4, UPT, UPT, -UR4, URZ, URZ ;  /* 0x000000ff04047290 */ /* 0x000fe2000fffe1ff */
[----:B------:R-:W-:-:S11]  /*4a60*/  IADD3 R6, PT, PT, R13, UR6, RZ ;  /* 0x000000060d067c10 */ /* 0x000fd6000fffe0ff */
.L_x_5978:
        /* <DEDUP_REMOVED lines=12> */
.L_x_5971:
        /* <DEDUP_REMOVED lines=81> */
        .weak           $__internal_23_$__cuda_sm20_div_s64
        .type           $__internal_23_$__cuda_sm20_div_s64,@function
        .size           $__internal_23_$__cuda_sm20_div_s64,(.L_x_10283 - $__internal_23_$__cuda_sm20_div_s64)
$__internal_23_$__cuda_sm20_div_s64:
        /* <DEDUP_REMOVED lines=86> */
[----:B------:R-:W-:Y:S06]  /*55a0*/  RET.REL.NODEC R20 `(_ZN5flash32flash_fwd_splitkv_combine_kernelI23Flash_fwd_kernel_traitsILi32ELi64ELi128ELi4ELb0ELb0EN7cutlass6half_tE19Flash_kernel_traitsILi32ELi64ELi128ELi4ES3_EELi16ELi5ELb1EEEvNS_16Flash_fwd_paramsE) ;  /* 0xffffffa814947950 */ /* 0x000fec0003c3ffff */
.L_x_5979:
        /* <DEDUP_REMOVED lines=13> */
.L_x_10283:


//--------------------- .text._ZN5flash32flash_fwd_splitkv_combine_kernelI23Flash_fwd_kernel_traitsILi32ELi64ELi128ELi4ELb0ELb0EN7cutlass6half_tE19Flash_kernel_traitsILi32ELi64ELi128ELi4ES3_EELi16ELi4ELb1EEEvNS_16Flash_fwd_paramsE --------------------------
	.section	.text._ZN5flash32flash_fwd_splitkv_combine_kernelI23Flash_fwd_kernel_traitsILi32ELi64ELi128ELi4ELb0ELb0EN7cutlass6half_tE19Flash_kernel_traitsILi32ELi64ELi128ELi4ES3_EELi16ELi4ELb1EEEvNS_16Flash_fwd_paramsE,"ax",@progbits
	.align	128
        .global         _ZN5flash32flash_fwd_splitkv_combine_kernelI23Flash_fwd_kernel_traitsILi32ELi64ELi128ELi4ELb0ELb0EN7cutlass6half_tE19Flash_kernel_traitsILi32ELi64ELi128ELi4ES3_EELi16ELi4ELb1EEEvNS_16Flash_fwd_paramsE
        .type           _ZN5flash32flash_fwd_splitkv_combine_kernelI23Flash_fwd_kernel_traitsILi32ELi64ELi128ELi4ELb0ELb0EN7cutlass6half_tE19Flash_kernel_traitsILi32ELi64ELi128ELi4ES3_EELi16ELi4ELb1EEEvNS_16Flash_fwd_paramsE,@function
        .size           _ZN5flash32flash_fwd_splitkv_combine_kernelI23Flash_fwd_kernel_traitsILi32ELi64ELi128ELi4ELb0ELb0EN7cutlass6half_tE19Flash_kernel_traitsILi32ELi64ELi128ELi4ES3_EELi16ELi4ELb1EEEvNS_16Flash_fwd_paramsE,(.L_x_10284 - _ZN5flash32flash_fwd_splitkv_combine_kernelI23Flash_fwd_kernel_traitsILi32ELi64ELi128ELi4ELb0ELb0EN7cutlass6half_tE19Flash_kernel_traitsILi32ELi64ELi128ELi4ES3_EELi16ELi4ELb1EEEvNS_16Flash_fwd_paramsE)
        .other          _ZN5flash32flash_fwd_splitkv_combine_kernelI23Flash_fwd_kernel_traitsILi32ELi64ELi128ELi4ELb0ELb0EN7cutlass6half_tE19Flash_kernel_traitsILi32ELi64ELi128ELi4ES3_EELi16ELi4ELb1EEEvNS_16Flash_fwd_paramsE,@"STO_CUDA_ENTRY STV_DEFAULT"
_ZN5flash32flash_fwd_splitkv_combine_kernelI23Flash_fwd_kernel_traitsILi32ELi64ELi128ELi4ELb0ELb0EN7cutlass6half_tE19Flash_kernel_traitsILi32ELi64ELi128ELi4ES3_EELi16ELi4ELb1EEEvNS_16Flash_fwd_paramsE:
.text._ZN5flash32flash_fwd_splitkv_combine_kernelI23Flash_fwd_kernel_traitsILi32ELi64ELi128ELi4ELb0ELb0EN7cutlass6half_tE19Flash_kernel_traitsILi32ELi64ELi128ELi4ES3_EELi16ELi4ELb1EEEvNS_16Flash_fwd_paramsE:
        /* <DEDUP_REMOVED lines=38> */
.L_x_5980:
[----:B------:R-:W-:Y:S01]  /*0260*/  IMAD.U32 R22, RZ, RZ, UR21 ;  /* 0x00000015ff167e24 */ /* 0x000fe2000f8e00ff */
[----:B------:R-:W-:Y:S01]  /*0270*/  MOV R20, UR19 ;  /* 0x0000001300147c02 */ /* 0x000fe20008000f00 */
[----:B------:R-:W-:Y:S01]  /*0280*/  IMAD.U32 R19, RZ, RZ, UR15 ;  /* 0x0000000fff137e24 */ /* 0x000fe2000f8e00ff */
[----:B------:R-:W-:Y:S02]  /*0290*/  MOV R18, UR14 ;  /* 0x0000000e00127c02 */ /* 0x000fe40008000f00 */
[----:B------:R-:W-:Y:S02]  /*02a0*/  MOV R16, 0x2c0 ;  /* 0x000002c000107802 */ /* 0x000fe40000000f00 */
[----:B------:R-:W-:Y:S05]  /*02b0*/  CALL.REL.NOINC `($__internal_24_$__cuda_sm20_div_s64) ;  /* 0x0000004800787944 */ /* 0x000fea0003c00000 */
.L_x_5981:
        /* <DEDUP_REMOVED lines=30> */
.L_x_5983:
[----:B------:R-:W-:Y:S01]  /*04a0*/  IMAD.MOV.U32 R22, RZ, RZ, R10 ;  /* 0x000000ffff167224 */ /* 0x000fe200078e000a */
[----:B------:R-:W-:Y:S02]  /*04b0*/  MOV R19, R11 ;  /* 0x0000000b00137202 */ /* 0x000fe40000000f00 */
[----:B------:R-:W-:Y:S02]  /*04c0*/  MOV R16, 0x4e0 ;  /* 0x000004e000107802 */ /* 0x000fe40000000f00 */
[----:B------:R-:W-:Y:S05]  /*04d0*/  CALL.REL.NOINC `($__internal_24_$__cuda_sm20_div_s64) ;  /* 0x0000004400f07944 */ /* 0x000fea0003c00000 */
[----:B------:R-:W-:Y:S02]  /*04e0*/  MOV R4, R10 ;  /* 0x0000000a00047202 */ /* 0x000fe40000000f00 */
[----:B------:R-:W-:Y:S02]  /*04f0*/  MOV R5, R11 ;  /* 0x0000000b00057202 */ /* 0x000fe40000000f00 */
.L_x_5984:
[----:B------:R-:W-:Y:S05]  /*0500*/  BSYNC.RECONVERGENT B0 ;  /* 0x0000000000007941 */ /* 0x000fea0003800200 */
.L_x_5982:
        /* <DEDUP_REMOVED lines=57> */
.L_x_5986:
[----:B------:R-:W-:Y:S01]  /*08a0*/  IMAD.MOV.U32 R22, RZ, RZ, R20 ;  /* 0x000000ffff167224 */ /* 0x000fe200078e0014 */
[----:B------:R-:W-:Y:S01]  /*08b0*/  MOV R20, R9 ;  /* 0x0000000900147202 */ /* 0x000fe20000000f00 */
[----:B------:R-:W-:Y:S01]  /*08c0*/  IMAD.MOV.U32 R19, RZ, RZ, R18 ;  /* 0x000000ffff137224 */ /* 0x000fe200078e0012 */
[----:B------:R-:W-:Y:S02]  /*08d0*/  MOV R18, R29 ;  /* 0x0000001d00127202 */ /* 0x000fe40000000f00 */
[----:B------:R-:W-:Y:S02]  /*08e0*/  MOV R16, 0x900 ;  /* 0x0000090000107802 */ /* 0x000fe40000000f00 */
[----:B------:R-:W-:Y:S05]  /*08f0*/  CALL.REL.NOINC `($__internal_24_$__cuda_sm20_div_s64) ;  /* 0x0000004000e87944 */ /* 0x000fea0003c00000 */
.L_x_5987:
[----:B------:R-:W-:Y:S05]  /*0900*/  BSYNC.RECONVERGENT B0 ;  /* 0x0000000000007941 */ /* 0x000fea0003800200 */
.L_x_5985:
        /* <DEDUP_REMOVED lines=124> */
.L_x_5989:
[----:B------:R-:W-:Y:S01]  /*10d0*/  IMAD.MOV.U32 R22, RZ, RZ, R10 ;  /* 0x000000ffff167224 */ /* 0x000fe200078e000a */
[----:B------:R-:W-:Y:S01]  /*10e0*/  MOV R20, R8 ;  /* 0x0000000800147202 */ /* 0x000fe20000000f00 */
[----:B------:R-:W-:Y:S01]  /*10f0*/  IMAD.MOV.U32 R19, RZ, RZ, R11 ;  /* 0x000000ffff137224 */ /* 0x000fe200078e000b */
[----:B------:R-:W-:Y:S02]  /*1100*/  MOV R18, R0 ;  /* 0x0000000000127202 */ /* 0x000fe40000000f00 */
[----:B------:R-:W-:Y:S02]  /*1110*/  MOV R16, 0x1130 ;  /* 0x0000113000107802 */ /* 0x000fe40000000f00 */
[----:B------:R-:W-:Y:S05]  /*1120*/  CALL.REL.NOINC `($__internal_24_$__cuda_sm20_div_s64) ;  /* 0x0000003800dc7944 */ /* 0x000fea0003c00000 */
[----:B------:R-:W-:Y:S02]  /*1130*/  MOV R32, R10 ;  /* 0x0000000a00207202 */ /* 0x000fe40000000f00 */
[----:B------:R-:W-:Y:S02]  /*1140*/  MOV R33, R11 ;  /* 0x0000000b00217202 */ /* 0x000fe40000000f00 */
.L_x_5990:
[----:B------:R-:W-:Y:S05]  /*1150*/  BSYNC.RECONVERGENT B0 ;  /* 0x0000000000007941 */ /* 0x000fea0003800200 */
.L_x_5988:
        /* <DEDUP_REMOVED lines=57> */
.L_x_5992:
[----:B------:R-:W-:Y:S01]  /*14f0*/  IMAD.MOV.U32 R22, RZ, RZ, R4 ;  /* 0x000000ffff167224 */ /* 0x000fe200078e0004 */
[----:B------:R-:W-:Y:S01]  /*1500*/  MOV R19, R5 ;  /* 0x0000000500137202 */ /* 0x000fe20000000f00 */
[----:B------:R-:W-:Y:S01]  /*1510*/  IMAD.MOV.U32 R20, RZ, RZ, R7 ;  /* 0x000000ffff147224 */ /* 0x000fe200078e0007 */
[----:B------:R-:W-:Y:S02]  /*1520*/  MOV R16, 0x1540 ;  /* 0x0000154000107802 */ /* 0x000fe40000000f00 */
[----:B------:R-:W-:Y:S05]  /*1530*/  CALL.REL.NOINC `($__internal_24_$__cuda_sm20_div_s64) ;  /* 0x0000003400d87944 */ /* 0x000fea0003c00000 */
[----:B------:R-:W-:Y:S02]  /*1540*/  MOV R14, R10 ;  /* 0x0000000a000e7202 */ /* 0x000fe40000000f00 */
[----:B------:R-:W-:Y:S02]  /*1550*/  MOV R15, R11 ;  /* 0x0000000b000f7202 */ /* 0x000fe40000000f00 */
.L_x_5993:
[----:B------:R-:W-:Y:S05]  /*1560*/  BSYNC.RECONVERGENT B0 ;  /* 0x0000000000007941 */ /* 0x000fea0003800200 */
.L_x_5991:
        /* <DEDUP_REMOVED lines=230> */
.L_x_5997:
[----:B------:R-:W-:Y:S01]  /*23d0*/  IMAD.MOV.U32 R22, RZ, RZ, R2 ;  /* 0x000000ffff167224 */ /* 0x000fe200078e0002 */
[----:B------:R-:W-:Y:S01]  /*23e0*/  MOV R19, RZ ;  /* 0x000000ff00137202 */ /* 0x000fe20000000f00 */
[----:B------:R-:W-:Y:S01]  /*23f0*/  IMAD.MOV.U32 R20, RZ, RZ, R30 ;  /* 0x000000ffff147224 */ /* 0x000fe200078e001e */
[----:B------:R-:W-:Y:S02]  /*2400*/  MOV R16, 0x2420 ;  /* 0x0000242000107802 */ /* 0x000fe40000000f00 */
[----:B------:R-:W-:Y:S05]  /*2410*/  CALL.REL.NOINC `($__internal_24_$__cuda_sm20_div_s64) ;  /* 0x0000002800207944 */ /* 0x000fea0003c00000 */
[----:B------:R-:W-:Y:S02]  /*2420*/  IADD3 R13, PT, PT, -R10, RZ, RZ ;  /* 0x000000ff0a0d7210 */ /* 0x000fe40007ffe1ff */
[----:B------:R-:W-:-:S03]  /*2430*/  MOV R31, R11 ;  /* 0x0000000b001f7202 */ /* 0x000fc60000000f00 */
[----:B------:R-:W-:Y:S01]  /*2440*/  IMAD R13, R30, R13, R2 ;  /* 0x0000000d1e0d7224 */ /* 0x000fe200078e0202 */
[----:B------:R-:W-:-:S07]  /*2450*/  MOV R30, R10 ;  /* 0x0000000a001e7202 */ /* 0x000fce0000000f00 */
.L_x_5998:
        /* <DEDUP_REMOVED lines=59> */
.L_x_6000:
[----:B------:R-:W-:Y:S01]  /*2810*/  IMAD.MOV.U32 R22, RZ, RZ, R30 ;  /* 0x000000ffff167224 */ /* 0x000fe200078e001e */
[----:B------:R-:W-:Y:S01]  /*2820*/  MOV R19, R31 ;  /* 0x0000001f00137202 */ /* 0x000fe20000000f00 */
[----:B------:R-:W-:Y:S01]  /*2830*/  IMAD.MOV.U32 R20, RZ, RZ, R28 ;  /* 0x000000ffff147224 */ /* 0x000fe200078e001c */
[----:B------:R-:W-:Y:S02]  /*2840*/  MOV R16, 0x2860 ;  /* 0x0000286000107802 */ /* 0x000fe40000000f00 */
[----:B------:R-:W-:Y:S05]  /*2850*/  CALL.REL.NOINC `($__internal_24_$__cuda_sm20_div_s64) ;  /* 0x0000002400107944 */ /* 0x000fea0003c00000 */
[----:B------:R-:W-:-:S05]  /*2860*/  IADD3 R11, PT, PT, -R10, RZ, RZ ;  /* 0x000000ff0a0b7210 */ /* 0x000fca0007ffe1ff */
[----:B------:R-:W-:Y:S02]  /*2870*/  IMAD R28, R11, R28, R30 ;  /* 0x0000001c0b1c7224 */ /* 0x000fe400078e021e */
.L_x_6001:
[----:B------:R-:W-:Y:S05]  /*2880*/  BSYNC.RECONVERGENT B0 ;  /* 0x0000000000007941 */ /* 0x000fea0003800200 */
.L_x_5999:
        /* <DEDUP_REMOVED lines=160> */
.L_x_5996:
[----:B------:R-:W0:Y:S01]  /*3290*/  LDC.64 R2, c[0x0][0x420] ;  /* 0x00010800ff027b82 */ /* 0x000e220000000a00 */
[----:B------:R-:W-:-:S05]  /*32a0*/  IADD3 R0, PT, PT, R12, UR20, RZ ;  /* 0x000000140c007c10 */ /* 0x000fca000fffe0ff */
[----:B0-----:R-:W-:-:S05]  /*32b0*/  IMAD.WIDE.U32 R2, R0, 0x4, R2 ;  /* 0x0000000400027825 */ /* 0x001fca00078e0002 */
[----:B------:R0:W-:Y:S02]  /*32c0*/  STG.E desc[UR10][R2.64], R23 ;  /* 0x0000001702007986 */ /* 0x0001e4000c10190a */
.L_x_5995:
[----:B------:R-:W-:Y:S05]  /*32d0*/  BSYNC.RECONVERGENT B1 ;  /* 0x0000000000017941 */ /* 0x000fea0003800200 */
.L_x_5994:
        /* <DEDUP_REMOVED lines=67> */
.L_x_6006:
        /* <DEDUP_REMOVED lines=133> */
.L_x_6005:
        /* <DEDUP_REMOVED lines=73> */
.L_x_6007:
[----:B------:R-:W-:-:S09]  /*43f0*/  UISETP.NE.OR UP1, UPT, UR8, URZ, UP1 ;  /* 0x000000ff0800728c */ /* 0x000fd20008f25670 */
[----:B------:R-:W-:Y:S05]  /*4400*/  BRA.U !UP1, `(.L_x_6003) ;  /* 0x0000000109947547 */ /* 0x000fea000b800000 */
.L_x_6004:
[----:B------:R-:W-:-:S13]  /*4410*/  ISETP.GE.AND P0, PT, R12, UR7, PT ;  /* 0x000000070c007c0c */ /* 0x000fda000bf06270 */
.L_x_6008:
        /* <DEDUP_REMOVED lines=36> */
.L_x_6003:
[----:B------:R-:W-:-:S09]  /*4660*/  UISETP.NE.AND UP0, UPT, UR4, URZ, UPT ;  /* 0x000000ff0400728c */ /* 0x000fd2000bf05270 */
[----:B------:R-:W-:Y:S05]  /*4670*/  BRA.U !UP0, `(.L_x_6002) ;  /* 0x0000000108447547 */ /* 0x000fea000b800000 */
[----:B------:R-:W-:Y:S01]  /*4680*/  IMAD R13, R13, 0x44, R14 ;  /* 0x000000440d0d7824 */ /* 0x000fe200078e020e */
[----:B------:R-:W-:Y:S01]  /*4690*/  ISETP.GE.AND P0, PT, R12, UR7, PT ;  /* 0x000000070c007c0c */ /* 0x000fe2000bf06270 */
[----:B------:R-:W-:Y:S02]  /*46a0*/  UIMAD.WIDE UR8, UR9, 0x4, URZ ;  /* 0x00000004090878a5 */ /* 0x000fe4000f8e02ff */
[----:B------:R-:W-:Y:S01]  /*46b0*/  UIADD3 UR4, UPT, UPT, -UR4, URZ, URZ ;  /* 0x000000ff04047290 */ /* 0x000fe2000fffe1ff */
[----:B------:R-:W-:-:S11]  /*46c0*/  IADD3 R6, PT, PT, R13, UR6, RZ ;  /* 0x000000060d067c10 */ /* 0x000fd6000fffe0ff */
.L_x_6009:
        /* <DEDUP_REMOVED lines=12> */
.L_x_6002:
        /* <DEDUP_REMOVED lines=81> */
        .weak           $__internal_24_$__cuda_sm20_div_s64
        .type           $__internal_24_$__cuda_sm20_div_s64,@function
        .size           $__internal_24_$__cuda_sm20_div_s64,(.L_x_10284 - $__internal_24_$__cuda_sm20_div_s64)
$__internal_24_$__cuda_sm20_div_s64:
        /* <DEDUP_REMOVED lines=86> */
[----:B------:R-:W-:Y:S06]  /*5200*/  RET.REL.NODEC R14 `(_ZN5flash32flash_fwd_splitkv_combine_kernelI23Flash_fwd_kernel_traitsILi32ELi64ELi128ELi4ELb0ELb0EN7cutlass6half_tE19Flash_kernel_traitsILi32ELi64ELi128ELi4ES3_EELi16ELi4ELb1EEEvNS_16Flash_fwd_paramsE) ;  /* 0xffffffac0e7c7950 */ /* 0x000fec0003c3ffff */
.L_x_6010:
        /* <DEDUP_REMOVED lines=15> */
.L_x_10284:


//--------------------- .text._ZN5flash32flash_fwd_splitkv_combine_kernelI23Flash_fwd_kernel_traitsILi32ELi64ELi128ELi4ELb0ELb0EN7cutlass6half_tE19Flash_kernel_traitsILi32ELi64ELi128ELi4ES3_EELi16ELi3ELb1EEEvNS_16Flash_fwd_paramsE --------------------------
	.section	.text._ZN5flash32flash_fwd_splitkv_combine_kernelI23Flash_fwd_kernel_traitsILi32ELi64ELi128ELi4ELb0ELb0EN7cutlass6half_tE19Flash_kernel_traitsILi32ELi64ELi128ELi4ES3_EELi16ELi3ELb1EEEvNS_16Flash_fwd_paramsE,"ax",@progbits
	.align	128
        .global         _ZN5flash32flash_fwd_splitkv_combine_kernelI23Flash_fwd_kernel_traitsILi32ELi64ELi128ELi4ELb0ELb0EN7cutlass6half_tE19Flash_kernel_traitsILi32ELi64ELi128ELi4ES3_EELi16ELi3ELb1EEEvNS_16Flash_fwd_paramsE
        .type           _ZN5flash32flash_fwd_splitkv_combine_kernelI23Flash_fwd_kernel_traitsILi32ELi64ELi128ELi4ELb0ELb0EN7cutlass6half_tE19Flash_kernel_traitsILi32ELi64ELi128ELi4ES3_EELi16ELi3ELb1EEEvNS_16Flash_fwd_paramsE,@function
        .size           _ZN5flash32flash_fwd_splitkv_combine_kernelI23Flash_fwd_kernel_traitsILi32ELi64ELi128ELi4ELb0ELb0EN7cutlass6half_tE19Flash_kernel_traitsILi32ELi64ELi128ELi4ES3_EELi16ELi3ELb1EEEvNS_16Flash_fwd_paramsE,(.L_x_10285 - _ZN5flash32flash_fwd_splitkv_combine_kernelI23Flash_fwd_kernel_traitsILi32ELi64ELi128ELi4ELb0ELb0EN7cutlass6half_tE19Flash_kernel_traitsILi32ELi64ELi128ELi4ES3_EELi16ELi3ELb1EEEvNS_16Flash_fwd_paramsE)
        .other          _ZN5flash32flash_fwd_splitkv_combine_kernelI23Flash_fwd_kernel_traitsILi32ELi64ELi128ELi4ELb0ELb0EN7cutlass6half_tE19Flash_kernel_traitsILi32ELi64ELi128ELi4ES3_EELi16ELi3ELb1EEEvNS_16Flash_fwd_paramsE,@"STO_CUDA_ENTRY STV_DEFAULT"
_ZN5flash32flash_fwd_splitkv_combine_kernelI23Flash_fwd_kernel_traitsILi32ELi64ELi128ELi4ELb0ELb0EN7cutlass6half_tE19Flash_kernel_traitsILi32ELi64ELi128ELi4ES3_EELi16ELi3ELb1EEEvNS_16Flash_fwd_paramsE:
.text._ZN5flash32flash_fwd_splitkv_combine_kernelI23Flash_fwd_kernel_traitsILi32ELi64ELi128ELi4ELb0ELb0EN7cutlass6half_tE19Flash_kernel_traitsILi32ELi64ELi128ELi4ES3_EELi16ELi3ELb1EEEvNS_16Flash_fwd_paramsE:
        /* <DEDUP_REMOVED lines=38> */
.L_x_6011:
[----:B------:R-:W-:Y:S01]  /*0260*/  IMAD.U32 R16, RZ, RZ, UR14 ;  /* 0x0000000eff107e24 */ /* 0x000fe2000f8e00ff */
[----:B------:R-:W-:Y:S01]  /*0270*/  MOV R20, UR12 ;  /* 0x0000000c00147c02 */ /* 0x000fe20008000f00 */
[----:B------:R-:W-:Y:S01]  /*0280*/  IMAD.U32 R21, RZ, RZ, UR15 ;  /* 0x0000000fff157e24 */ /* 0x000fe2000f8e00ff */
[----:B------:R-:W-:Y:S02]  /*0290*/  MOV R19, UR7 ;  /* 0x0000000700137c02 */ /* 0x000fe40008000f00 */
[----:B------:R-:W-:Y:S02]  /*02a0*/  MOV R18, 0x2c0 ;  /* 0x000002c000127802 */ /* 0x000fe40000000f00 */
[----:B------:R-:W-:Y:S05]  /*02b0*/  CALL.REL.NOINC `($__internal_25_$__cuda_sm20_div_s64) ;  /* 0x0000004800207944 */ /* 0x000fea0003c00000 */
[----:B------:R-:W-:-:S07]  /*02c0*/  MOV R11, R13 ;  /* 0x0000000d000b7202 */ /* 0x000fce0000000f00 */
.L_x_6012:
        /* <DEDUP_REMOVED lines=30> */
.L_x_6014:
[----:B------:R-:W-:Y:S01]  /*04b0*/  IMAD.MOV.U32 R16, RZ, RZ, R10 ;  /* 0x000000ffff107224 */ /* 0x000fe200078e000a */
[----:B------:R-:W-:Y:S02]  /*04c0*/  MOV R21, R11 ;  /* 0x0000000b00157202 */ /* 0x000fe40000000f00 */
[----:B------:R-:W-:Y:S02]  /*04d0*/  MOV R18, 0x4f0 ;  /* 0x000004f000127802 */ /* 0x000fe40000000f00 */
[----:B------:R-:W-:Y:S05]  /*04e0*/  CALL.REL.NOINC `($__internal_25_$__cuda_sm20_div_s64) ;  /* 0x0000004400947944 */ /* 0x000fea0003c00000 */
[----:B------:R-:W-:Y:S02]  /*04f0*/  MOV R4, R10 ;  /* 0x0000000a00047202 */ /* 0x000fe40000000f00 */
[----:B------:R-:W-:Y:S02]  /*0500*/  MOV R5, R13 ;  /* 0x0000000d00057202 */ /* 0x000fe40000000f00 */
.L_x_6015:
[----:B------:R-:W-:Y:S05]  /*0510*/  BSYNC.RECONVERGENT B0 ;  /* 0x0000000000007941 */ /* 0x000fea0003800200 */
.L_x_6013:
        /* <DEDUP_REMOVED lines=57> */
.L_x_6017:
[----:B------:R-:W-:Y:S01]  /*08b0*/  IMAD.MOV.U32 R16, RZ, RZ, R20 ;  /* 0x000000ffff107224 */ /* 0x000fe200078e0014 */
[----:B------:R-:W-:Y:S01]  /*08c0*/  MOV R20, R11 ;  /* 0x0000000b00147202 */ /* 0x000fe20000000f00 */
[----:B------:R-:W-:Y:S01]  /*08d0*/  IMAD.MOV.U32 R21, RZ, RZ, R19 ;  /* 0x000000ffff157224 */ /* 0x000fe200078e0013 */
[----:B------:R-:W-:Y:S02]  /*08e0*/  MOV R19, R29 ;  /* 0x0000001d00137202 */ /* 0x000fe40000000f00 */
[----:B------:R-:W-:Y:S02]  /*08f0*/  MOV R18, 0x910 ;  /* 0x0000091000127802 */ /* 0x000fe40000000f00 */
[----:B------:R-:W-:Y:S05]  /*0900*/  CALL.REL.NOINC `($__internal_25_$__cuda_sm20_div_s64) ;  /* 0x00000040008c7944 */ /* 0x000fea0003c00000 */
[----:B------:R-:W-:Y:S02]  /*0910*/  MOV R12, R10 ;  /* 0x0000000a000c7202 */ /* 0x000fe40000000f00 */
.L_x_6018:
[----:B------:R-:W-:Y:S05]  /*0920*/  BSYNC.RECONVERGENT B0 ;  /* 0x0000000000007941 */ /* 0x000fea0003800200 */
.L_x_6016:
        /* <DEDUP_REMOVED lines=124> */
.L_x_6020:
[----:B------:R-:W-:Y:S01]  /*10f0*/  IMAD.MOV.U32 R16, RZ, RZ, R12 ;  /* 0x000000ffff107224 */ /* 0x000fe200078e000c */
[----:B------:R-:W-:Y:S01]  /*1100*/  MOV R20, R8 ;  /* 0x0000000800147202 */ /* 0x000fe20000000f00 */
[----:B------:R-:W-:Y:S01]  /*1110*/  IMAD.MOV.U32 R21, RZ, RZ, R13 ;  /* 0x000000ffff157224 */ /* 0x000fe200078e000d */
[----:B------:R-:W-:Y:S02]  /*1120*/  MOV R19, R0 ;  /* 0x0000000000137202 */ /* 0x000fe40000000f00 */
[----:B------:R-:W-:Y:S02]  /*1130*/  MOV R18, 0x1150 ;  /* 0x0000115000127802 */ /* 0x000fe40000000f00 */
[----:B------:R-:W-:Y:S05]  /*1140*/  CALL.REL.NOINC `($__internal_25_$__cuda_sm20_div_s64) ;  /* 0x00000038007c7944 */ /* 0x000fea0003c00000 */
[----:B------:R-:W-:Y:S02]  /*1150*/  MOV R34, R10 ;  /* 0x0000000a00227202 */ /* 0x000fe40000000f00 */
[----:B------:R-:W-:Y:S02]  /*1160*/  MOV R35, R13 ;  /* 0x0000000d00237202 */ /* 0x000fe40000000f00 */
.L_x_6021:
[----:B------:R-:W-:Y:S05]  /*1170*/  BSYNC.RECONVERGENT B0 ;  /* 0x0000000000007941 */ /* 0x000fea0003800200 */
.L_x_6019:
        /* <DEDUP_REMOVED lines=57> */
.L_x_6023:
[----:B------:R-:W-:Y:S01]  /*1510*/  IMAD.MOV.U32 R16, RZ, RZ, R4 ;  /* 0x000000ffff107224 */ /* 0x000fe200078e0004 */
[----:B------:R-:W-:Y:S01]  /*1520*/  MOV R21, R5 ;  /* 0x0000000500157202 */ /* 0x000fe20000000f00 */
[----:B------:R-:W-:Y:S01]  /*1530*/  IMAD.MOV.U32 R20, RZ, RZ, R7 ;  /* 0x000000ffff147224 */ /* 0x000fe200078e0007 */
[----:B------:R-:W-:Y:S02]  /*1540*/  MOV R18, 0x1560 ;  /* 0x0000156000127802 */ /* 0x000fe40000000f00 */
[----:B------:R-:W-:Y:S05]  /*1550*/  CALL.REL.NOINC `($__internal_25_$__cuda_sm20_div_s64) ;  /* 0x0000003400787944 */ /* 0x000fea0003c00000 */
[----:B------:R-:W-:Y:S02]  /*1560*/  MOV R14, R10 ;  /* 0x0000000a000e7202 */ /* 0x000fe40000000f00 */
[----:B------:R-:W-:Y:S02]  /*1570*/  MOV R15, R13 ;  /* 0x0000000d000f7202 */ /* 0x000fe40000000f00 */
.L_x_6024:
[----:B------:R-:W-:Y:S05]  /*1580*/  BSYNC.RECONVERGENT B0 ;  /* 0x0000000000007941 */ /* 0x000fea0003800200 */
.L_x_6022:
        /* <DEDUP_REMOVED lines=70> */
.L_x_6026:
[----:B0-----:R-:W-:Y:S05]  /*19f0*/  BSYNC.RECONVERGENT B0 ;  /* 0x0000000000007941 */ /* 0x001fea0003800200 */
.L_x_6025:
        /* <DEDUP_REMOVED lines=135> */
.L_x_6030:
[----:B------:R-:W-:Y:S01]  /*2270*/  IMAD.MOV.U32 R16, RZ, RZ, R2 ;  /* 0x000000ffff107224 */ /* 0x000fe200078e0002 */
[----:B------:R-:W-:Y:S01]  /*2280*/  MOV R21, RZ ;  /* 0x000000ff00157202 */ /* 0x000fe20000000f00 */
[----:B------:R-:W-:Y:S01]  /*2290*/  IMAD.MOV.U32 R20, RZ, RZ, R32 ;  /* 0x000000ffff147224 */ /* 0x000fe200078e0020 */
[----:B------:R-:W-:Y:S02]  /*22a0*/  MOV R18, 0x22c0 ;  /* 0x000022c000127802 */ /* 0x000fe40000000f00 */
[----:B------:R-:W-:Y:S05]  /*22b0*/  CALL.REL.NOINC `($__internal_25_$__cuda_sm20_div_s64) ;  /* 0x0000002800207944 */ /* 0x000fea0003c00000 */
[----:B------:R-:W-:Y:S02]  /*22c0*/  IADD3 R15, PT, PT, -R10, RZ, RZ ;  /* 0x000000ff0a0f7210 */ /* 0x000fe40007ffe1ff */
[----:B------:R-:W-:-:S03]  /*22d0*/  MOV R33, R13 ;  /* 0x0000000d00217202 */ /* 0x000fc60000000f00 */
[----:B------:R-:W-:Y:S01]  /*22e0*/  IMAD R14, R32, R15, R2 ;  /* 0x0000000f200e7224 */ /* 0x000fe200078e0202 */
[----:B------:R-:W-:-:S07]  /*22f0*/  MOV R32, R10 ;  /* 0x0000000a00207202 */ /* 0x000fce0000000f00 */
.L_x_6031:
        /* <DEDUP_REMOVED lines=59> */
.L_x_6033:
[----:B------:R-:W-:Y:S01]  /*26b0*/  IMAD.MOV.U32 R16, RZ, RZ, R32 ;  /* 0x000000ffff107224 */ /* 0x000fe200078e0020 */
[----:B------:R-:W-:Y:S01]  /*26c0*/  MOV R21, R33 ;  /* 0x0000002100157202 */ /* 0x000fe20000000f00 */
[----:B------:R-:W-:Y:S01]  /*26d0*/  IMAD.MOV.U32 R20, RZ, RZ, R28 ;  /* 0x000000ffff147224 */ /* 0x000fe200078e001c */
[----:B------:R-:W-:Y:S02]  /*26e0*/  MOV R18, 0x2700 ;  /* 0x0000270000127802 */ /* 0x000fe40000000f00 */
[----:B------:R-:W-:Y:S05]  /*26f0*/  CALL.REL.NOINC `($__internal_25_$__cuda_sm20_div_s64) ;  /* 0x0000002400107944 */ /* 0x000fea0003c00000 */
[----:B------:R-:W-:-:S05]  /*2700*/  IADD3 R13, PT, PT, -R10, RZ, RZ ;  /* 0x000000ff0a0d7210 */ /* 0x000fca0007ffe1ff */
[----:B------:R-:W-:Y:S02]  /*2710*/  IMAD R28, R13, R28, R32 ;  /* 0x0000001c0d1c7224 */ /* 0x000fe400078e0220 */
.L_x_6034:
[----:B------:R-:W-:Y:S05]  /*2720*/  BSYNC.RECONVERGENT B0 ;  /* 0x0000000000007941 */ /* 0x000fea0003800200 */
.L_x_6032:
        /* <DEDUP_REMOVED lines=160> */
.L_x_6029:
[----:B------:R-:W0:Y:S01]  /*3130*/  LDC.64 R2, c[0x0][0x420] ;  /* 0x00010800ff027b82 */ /* 0x000e220000000a00 */
[----:B------:R-:W-:-:S05]  /*3140*/  IADD3 R0, PT, PT, R12, UR13, RZ ;  /* 0x0000000d0c007c10 */ /* 0x000fca000fffe0ff */
[----:B0-----:R-:W-:-:S05]  /*3150*/  IMAD.WIDE.U32 R2, R0, 0x4, R2 ;  /* 0x0000000400027825 */ /* 0x001fca00078e0002 */
[----:B------:R1:W-:Y:S02]  /*3160*/  STG.E desc[UR10][R2.64], R24 ;  /* 0x0000001802007986 */ /* 0x0003e4000c10190a */
.L_x_6028:
[----:B------:R-:W-:Y:S05]  /*3170*/  BSYNC.RECONVERGENT B1 ;  /* 0x0000000000017941 */ /* 0x000fea0003800200 */
.L_x_6027:
        /* <DEDUP_REMOVED lines=14> */
.L_x_6036:
[----:B------:R-:W-:Y:S05]  /*3260*/  BSYNC.RECONVERGENT B0 ;  /* 0x0000000000007941 */ /* 0x000fea0003800200 */
.L_x_6035:
        /* <DEDUP_REMOVED lines=49> */
.L_x_6041:
        /* <DEDUP_REMOVED lines=133> */
.L_x_6040:
        /* <DEDUP_REMOVED lines=73> */
.L_x_6042:
[----:B------:R-:W-:-:S09]  /*4260*/  UISETP.NE.OR UP1, UPT, UR5, URZ, UP1 ;  /* 0x000000ff0500728c */ /* 0x000fd20008f25670 */
[----:B------:R-:W-:Y:S05]  /*4270*/  BRA.U !UP1, `(.L_x_6038) ;  /* 0x0000000109947547 */ /* 0x000fea000b800000 */
.L_x_6039:
[----:B------:R-:W-:-:S13]  /*4280*/  ISETP.GE.AND P0, PT, R12, UR15, PT ;  /* 0x0000000f0c007c0c */ /* 0x000fda000bf06270 */
.L_x_6043:
        /* <DEDUP_REMOVED lines=36> */
.L_x_6038:
        /* <DEDUP_REMOVED lines=10> */
.L_x_6044:
        /* <DEDUP_REMOVED lines=12> */
.L_x_6037:
        /* <DEDUP_REMOVED lines=81> */
        .weak           $__internal_25_$__cuda_sm20_div_s64
        .type           $__internal_25_$__cuda_sm20_div_s64,@function
        .size           $__internal_25_$__cuda_sm20_div_s64,(.L_x_10285 - $__internal_25_$__cuda_sm20_div_s64)
$__internal_25_$__cuda_sm20_div_s64:
        /* <DEDUP_REMOVED lines=86> */
[----:B------:R-:W-:Y:S05]  /*50a0*/  RET.REL.NODEC R14 `(_ZN5flash32flash_fwd_splitkv_combine_kernelI23Flash_fwd_kernel_traitsILi32ELi64ELi128ELi4ELb0ELb0EN7cutlass6half_tE19Flash_kernel_traitsILi32ELi64ELi128ELi4ES3_EELi16ELi3ELb1EEEvNS_16Flash_fwd_paramsE) ;  /* 0xffffffac0ed47950 */ /* 0x000fea0003c3ffff */
.L_x_6045:
        /* <DEDUP_REMOVED lines=13> */
.L_x_10285:


//--------------------- .text._ZN5flash32flash_fwd_splitkv_combine_kernelI23Flash_fwd_kernel_traitsILi32ELi64ELi128ELi4ELb0ELb0EN7cutlass6half_tE19Flash_kernel_traitsILi32ELi64ELi128ELi4ES3_EELi16ELi2ELb1EEEvNS_16Flash_fwd_paramsE --------------------------
	.section	.text._ZN5flash32flash_fwd_splitkv_combine_kernelI23Flash_fwd_kernel_traitsILi32ELi64ELi128ELi4ELb0ELb0EN7cutlass6half_tE19Flash_kernel_traitsILi32ELi64ELi128ELi4ES3_EELi16ELi2ELb1EEEvNS_16Flash_fwd_paramsE,"ax",@progbits
	.align	128
        .global         _ZN5flash32flash_fwd_splitkv_combine_kernelI23Flash_fwd_kernel_traitsILi32ELi64ELi128ELi4ELb0ELb0EN7cutlass6half_tE19Flash_kernel_traitsILi32ELi64ELi128ELi4ES3_EELi16ELi2ELb1EEEvNS_16Flash_fwd_paramsE
        .type           _ZN5flash32flash_fwd_splitkv_combine_kernelI23Flash_fwd_kernel_traitsILi32ELi64ELi128ELi4ELb0ELb0EN7cutlass6half_tE19Flash_kernel_traitsILi32ELi64ELi128ELi4ES3_EELi16ELi2ELb1EEEvNS_16Flash_fwd_paramsE,@function
        .size           _ZN5flash32flash_fwd_splitkv_combine_kernelI23Flash_fwd_kernel_traitsILi32ELi64ELi128ELi4ELb0ELb0EN7cutlass6half_tE19Flash_kernel_traitsILi32ELi64ELi128ELi4ES3_EELi16ELi2ELb1EEEvNS_16Flash_fwd_paramsE,(.L_x_10286 - _ZN5flash32flash_fwd_splitkv_combine_kernelI23Flash_fwd_kernel_traitsILi32ELi64ELi128ELi4ELb0ELb0EN7cutlass6half_tE19Flash_kernel_traitsILi32ELi64ELi128ELi4ES3_EELi16ELi2ELb1EEEvNS_16Flash_fwd_paramsE)
        .other          _ZN5flash32flash_fwd_splitkv_combine_kernelI23Flash_fwd_kernel_traitsILi32ELi64ELi128ELi4ELb0ELb0EN7cutlass6half_tE19Flash_kernel_traitsILi32ELi64ELi128ELi4ES3_EELi16ELi2ELb1EEEvNS_16Flash_fwd_paramsE,@"STO_CUDA_ENTRY STV_DEFAULT"
_ZN5flash32flash_fwd_splitkv_combine_kernelI23Flash_fwd_kernel_traitsILi32ELi64ELi128ELi4ELb0ELb0EN7cutlass6half_tE19Flash_kernel_traitsILi32ELi64ELi128ELi4ES3_EELi16ELi2ELb1EEEvNS_16Flash_fwd_paramsE:
.text._ZN5flash32flash_fwd_splitkv_combine_kernelI23Flash_fwd_kernel_traitsILi32ELi64ELi128ELi4ELb0ELb0EN7cutlass6half_tE19Flash_kernel_traitsILi32ELi64ELi128ELi4ES3_EELi16ELi2ELb1EEEvNS_16Flash_fwd_paramsE:
        /* <DEDUP_REMOVED lines=38> */
.L_x_6046:
[----:B------:R-:W-:Y:S01]  /*0260*/  IMAD.U32 R14, RZ, RZ, UR16 ;  /* 0x00000010ff0e7e24 */ /* 0x000fe2000f8e00ff */
[----:B------:R-:W-:Y:S01]  /*0270*/  MOV R18, UR14 ;  /* 0x0000000e00127c02 */ /* 0x000fe20008000f00 */
[----:B------:R-:W-:Y:S01]  /*0280*/  IMAD.U32 R19, RZ, RZ, UR17 ;  /* 0x00000011ff137e24 */ /* 0x000fe2000f8e00ff */
[----:B------:R-:W-:Y:S02]  /*0290*/  MOV R17, UR9 ;  /* 0x0000000900117c02 */ /* 0x000fe40008000f00 */
[----:B------:R-:W-:Y:S02]  /*02a0*/  MOV R16, 0x2c0 ;  /* 0x000002c000107802 */ /* 0x000fe40000000f00 */
[----:B------:R-:W-:Y:S05]  /*02b0*/  CALL.REL.NOINC `($__internal_26_$__cuda_sm20_div_s64) ;  /* 0x00000048001c7944 */ /* 0x000fea0003c00000 */
.L_x_6047:
        /* <DEDUP_REMOVED lines=30> */
.L_x_6049:
[----:B------:R-:W-:Y:S01]  /*04a0*/  IMAD.MOV.U32 R14, RZ, RZ, R10 ;  /* 0x000000ffff0e7224 */ /* 0x000fe200078e000a */
[----:B------:R-:W-:Y:S02]  /*04b0*/  MOV R19, R11 ;  /* 0x0000000b00137202 */ /* 0x000fe40000000f00 */
[----:B------:R-:W-:Y:S02]  /*04c0*/  MOV R16, 0x4e0 ;  /* 0x000004e000107802 */ /* 0x000fe40000000f00 */
[----:B------:R-:W-:Y:S05]  /*04d0*/  CALL.REL.NOINC `($__internal_26_$__cuda_sm20_div_s64) ;  /* 0x0000004400947944 */ /* 0x000fea0003c00000 */
[----:B------:R-:W-:Y:S02]  /*04e0*/  MOV R4, R10 ;  /* 0x0000000a00047202 */ /* 0x000fe40000000f00 */
[----:B------:R-:W-:Y:S02]  /*04f0*/  MOV R5, R11 ;  /* 0x0000000b00057202 */ /* 0x000fe40000000f00 */
.L_x_6050:
[----:B------:R-:W-:Y:S05]  /*0500*/  BSYNC.RECONVERGENT B0 ;  /* 0x0000000000007941 */ /* 0x000fea0003800200 */
.L_x_6048:
        /* <DEDUP_REMOVED lines=57> */
.L_x_6052:
[----:B------:R-:W-:Y:S01]  /*08a0*/  IMAD.MOV.U32 R14, RZ, RZ, R18 ;  /* 0x000000ffff0e7224 */ /* 0x000fe200078e0012 */
[----:B------:R-:W-:Y:S01]  /*08b0*/  MOV R18, R9 ;  /* 0x0000000900127202 */ /* 0x000fe20000000f00 */
[----:B------:R-:W-:Y:S01]  /*08c0*/  IMAD.MOV.U32 R19, RZ, RZ, R17 ;  /* 0x000000ffff137224 */ /* 0x000fe200078e0011 */
[----:B------:R-:W-:Y:S02]  /*08d0*/  MOV R17, R25 ;  /* 0x0000001900117202 */ /* 0x000fe40000000f00 */
[----:B------:R-:W-:Y:S02]  /*08e0*/  MOV R16, 0x900 ;  /* 0x0000090000107802 */ /* 0x000fe40000000f00 */
[----:B------:R-:W-:Y:S05]  /*08f0*/  CALL.REL.NOINC `($__internal_26_$__cuda_sm20_div_s64) ;  /* 0x00000040008c7944 */ /* 0x000fea0003c00000 */
.L_x_6053:
[----:B------:R-:W-:Y:S05]  /*0900*/  BSYNC.RECONVERGENT B0 ;  /* 0x0000000000007941 */ /* 0x000fea0003800200 */
.L_x_6051:
        /* <DEDUP_REMOVED lines=123> */
.L_x_6055:
[----:B------:R-:W-:Y:S01]  /*10c0*/  IMAD.MOV.U32 R14, RZ, RZ, R10 ;  /* 0x000000ffff0e7224 */ /* 0x000fe200078e000a */
[----:B------:R-:W-:Y:S01]  /*10d0*/  MOV R18, R8 ;  /* 0x0000000800127202 */ /* 0x000fe20000000f00 */
[----:B------:R-:W-:Y:S01]  /*10e0*/  IMAD.MOV.U32 R19, RZ, RZ, R11 ;  /* 0x000000ffff137224 */ /* 0x000fe200078e000b */
[----:B------:R-:W-:Y:S02]  /*10f0*/  MOV R17, R0 ;  /* 0x0000000000117202 */ /* 0x000fe40000000f00 */
[----:B------:R-:W-:Y:S02]  /*1100*/  MOV R16, 0x1120 ;  /* 0x0000112000107802 */ /* 0x000fe40000000f00 */
[----:B------:R-:W-:Y:S05]  /*1110*/  CALL.REL.NOINC `($__internal_26_$__cuda_sm20_div_s64) ;  /* 0x0000003800847944 */ /* 0x000fea0003c00000 */
[----:B------:R-:W-:Y:S02]  /*1120*/  MOV R32, R10 ;  /* 0x0000000a00207202 */ /* 0x000fe40000000f00 */
[----:B------:R-:W-:Y:S02]  /*1130*/  MOV R33, R11 ;  /* 0x0000000b00217202 */ /* 0x000fe40000000f00 */
.L_x_6056:
[----:B------:R-:W-:Y:S05]  /*1140*/  BSYNC.RECONVERGENT B0 ;  /* 0x0000000000007941 */ /* 0x000fea0003800200 */
.L_x_6054:
        /* <DEDUP_REMOVED lines=57> */
.L_x_6058:
[----:B------:R-:W-:Y:S01]  /*14e0*/  IMAD.MOV.U32 R14, RZ, RZ, R4 ;  /* 0x000000ffff0e7224 */ /* 0x000fe200078e0004 */
[----:B------:R-:W-:Y:S01]  /*14f0*/  MOV R19, R5 ;  /* 0x0000000500137202 */ /* 0x000fe20000000f00 */
[----:B------:R-:W-:Y:S01]  /*1500*/  IMAD.MOV.U32 R18, RZ, RZ, R6 ;  /* 0x000000ffff127224 */ /* 0x000fe200078e0006 */
[----:B------:R-:W-:Y:S02]  /*1510*/  MOV R16, 0x1530 ;  /* 0x0000153000107802 */ /* 0x000fe40000000f00 */
[----:B------:R-:W-:Y:S05]  /*1520*/  CALL.REL.NOINC `($__internal_26_$__cuda_sm20_div_s64) ;  /* 0x0000003400807944 */ /* 0x000fea0003c00000 */
[----:B------:R-:W-:Y:S02]  /*1530*/  MOV R20, R10 ;  /* 0x0000000a00147202 */ /* 0x000fe40000000f00 */
[----:B------:R-:W-:Y:S02]  /*1540*/  MOV R21, R11 ;  /* 0x0000000b00157202 */ /* 0x000fe40000000f00 */
.L_x_6059:
[----:B------:R-:W-:Y:S05]  /*1550*/  BSYNC.RECONVERGENT B0 ;  /* 0x0000000000007941 */ /* 0x000fea0003800200 */
.L_x_6057:
        /* <DEDUP_REMOVED lines=72> */
.L_x_6061:
[----:B0-----:R-:W-:Y:S05]  /*19e0*/  BSYNC.RECONVERGENT B0 ;  /* 0x0000000000007941 */ /* 0x001fea0003800200 */
.L_x_6060:
        /* <DEDUP_REMOVED lines=133> */
.L_x_6065:
[----:B------:R-:W-:Y:S01]  /*2240*/  LEA.HI R2, R7, UR15, RZ, 0x1e ;  /* 0x0000000f07027c11 */ /* 0x000fe2000f8ff0ff */
[----:B------:R-:W-:Y:S01]  /*2250*/  IMAD.MOV.U32 R19, RZ, RZ, RZ ;  /* 0x000000ffff137224 */ /* 0x000fe200078e00ff */
[----:B------:R-:W-:Y:S02]  /*2260*/  MOV R18, R30 ;  /* 0x0000001e00127202 */ /* 0x000fe40000000f00 */
[----:B------:R-:W-:Y:S01]  /*2270*/  MOV R16, 0x22a0 ;  /* 0x000022a000107802 */ /* 0x000fe20000000f00 */
[----:B------:R-:W-:Y:S02]  /*2280*/  IMAD.MOV.U32 R14, RZ, RZ, R2 ;  /* 0x000000ffff0e7224 */ /* 0x000fe400078e0002 */
[----:B------:R-:W-:Y:S05]  /*2290*/  CALL.REL.NOINC `($__internal_26_$__cuda_sm20_div_s64) ;  /* 0x0000002800247944 */ /* 0x000fea0003c00000 */
[----:B------:R-:W-:Y:S02]  /*22a0*/  IADD3 R13, PT, PT, -R10, RZ, RZ ;  /* 0x000000ff0a0d7210 */ /* 0x000fe40007ffe1ff */
[----:B------:R-:W-:-:S03]  /*22b0*/  MOV R31, R11 ;  /* 0x0000000b001f7202 */ /* 0x000fc60000000f00 */
[----:B------:R-:W-:Y:S01]  /*22c0*/  IMAD R12, R30, R13, R2 ;  /* 0x0000000d1e0c7224 */ /* 0x000fe200078e0202 */
[----:B------:R-:W-:-:S07]  /*22d0*/  MOV R30, R10 ;  /* 0x0000000a001e7202 */ /* 0x000fce0000000f00 */
.L_x_6066:
        /* <DEDUP_REMOVED lines=59> */
.L_x_6068:
[----:B------:R-:W-:Y:S01]  /*2690*/  IMAD.MOV.U32 R14, RZ, RZ, R30 ;  /* 0x000000ffff0e7224 */ /* 0x000fe200078e001e */
[----:B------:R-:W-:Y:S01]  /*26a0*/  MOV R19, R31 ;  /* 0x0000001f00137202 */ /* 0x000fe20000000f00 */
[----:B------:R-:W-:Y:S01]  /*26b0*/  IMAD.MOV.U32 R18, RZ, RZ, R34 ;  /* 0x000000ffff127224 */ /* 0x000fe200078e0022 */
[----:B------:R-:W-:Y:S02]  /*26c0*/  MOV R16, 0x26e0 ;  /* 0x000026e000107802 */ /* 0x000fe40000000f00 */
[----:B------:R-:W-:Y:S05]  /*26d0*/  CALL.REL.NOINC `($__internal_26_$__cuda_sm20_div_s64) ;  /* 0x0000002400147944 */ /* 0x000fea0003c00000 */
[----:B------:R-:W-:-:S05]  /*26e0*/  IADD3 R11, PT, PT, -R10, RZ, RZ ;  /* 0x000000ff0a0b7210 */ /* 0x000fca0007ffe1ff */
[----:B------:R-:W-:Y:S02]  /*26f0*/  IMAD R30, R11, R34, R30 ;  /* 0x000000220b1e7224 */ /* 0x000fe400078e021e */
.L_x_6069:
[----:B------:R-:W-:Y:S05]  /*2700*/  BSYNC.RECONVERGENT B0 ;  /* 0x0000000000007941 */ /* 0x000fea0003800200 */
.L_x_6067:
        /* <DEDUP_REMOVED lines=159> */
.L_x_6064:
[----:B------:R-:W0:Y:S01]  /*3100*/  LDC.64 R4, c[0x0][0x420] ;  /* 0x00010800ff047b82 */ /* 0x000e220000000a00 */
[----:B------:R-:W-:-:S05]  /*3110*/  IADD3 R2, PT, PT, R2, UR15, RZ ;  /* 0x0000000f02027c10 */ /* 0x000fca000fffe0ff */
[----:B0-----:R-:W-:-:S05]  /*3120*/  IMAD.WIDE.U32 R2, R2, 0x4, R4 ;  /* 0x0000000402027825 */ /* 0x001fca00078e0004 */
[----:B------:R1:W-:Y:S02]  /*3130*/  STG.E desc[UR10][R2.64], R22 ;  /* 0x0000001602007986 */ /* 0x0003e4000c10190a */
.L_x_6063:
[----:B------:R-:W-:Y:S05]  /*3140*/  BSYNC.RECONVERGENT B1 ;  /* 0x0000000000017941 */ /* 0x000fea0003800200 */
.L_x_6062:
        /* <DEDUP_REMOVED lines=16> */
.L_x_6071:
[----:B------:R-:W-:Y:S05]  /*3250*/  BSYNC.RECONVERGENT B0 ;  /* 0x0000000000007941 */ /* 0x000fea0003800200 */
.L_x_6070:
        /* <DEDUP_REMOVED lines=49> */
.L_x_6076:
        /* <DEDUP_REMOVED lines=133> */
.L_x_6075:
        /* <DEDUP_REMOVED lines=73> */
.L_x_6077:
[----:B------:R-:W-:-:S09]  /*4250*/  UISETP.NE.OR UP1, UPT, UR5, URZ, UP1 ;  /* 0x000000ff0500728c */ /* 0x000fd20008f25670 */
[----:B------:R-:W-:Y:S05]  /*4260*/  BRA.U !UP1, `(.L_x_6073) ;  /* 0x0000000109947547 */ /* 0x000fea000b800000 */
.L_x_6074:
[----:B------:R-:W-:-:S13]  /*4270*/  ISETP.GE.AND P0, PT, R12, UR13, PT ;  /* 0x0000000d0c007c0c */ /* 0x000fda000bf06270 */
.L_x_6078:
        /* <DEDUP_REMOVED lines=36> */
.L_x_6073:
        /* <DEDUP_REMOVED lines=10> */
.L_x_6079:
        /* <DEDUP_REMOVED lines=12> */
.L_x_6072:
        /* <DEDUP_REMOVED lines=81> */
        .weak           $__internal_26_$__cuda_sm20_div_s64
        .type           $__internal_26_$__cuda_sm20_div_s64,@function
        .size           $__internal_26_$__cuda_sm20_div_s64,(.L_x_10286 - $__internal_26_$__cuda_sm20_div_s64)
$__internal_26_$__cuda_sm20_div_s64:
        /* <DEDUP_REMOVED lines=86> */
[----:B------:R-:W-:Y:S05]  /*5090*/  RET.REL.NODEC R12 `(_ZN5flash32flash_fwd_splitkv_combine_kernelI23Flash_fwd_kernel_traitsILi32ELi64ELi128ELi4ELb0ELb0EN7cutlass6half_tE19Flash_kernel_traitsILi32ELi64ELi128ELi4ES3_EELi16ELi2ELb1EEEvNS_16Flash_fwd_paramsE) ;  /* 0xffffffac0cd87950 */ /* 0x000fea0003c3ffff */
.L_x_6080:
        /* <DEDUP_REMOVED lines=14> */
.L_x_10286:


//--------------------- .text._ZN5flash32flash_fwd_splitkv_combine_kernelI23Flash_fwd_kernel_traitsILi32ELi64ELi128ELi4ELb0ELb0EN7cutlass6half_tE19Flash_kernel_traitsILi32ELi64ELi128ELi4ES3_EELi16ELi1ELb1EEEvNS_16Flash_fwd_paramsE --------------------------
	.section	.text._ZN5flash32flash_fwd_splitkv_combine_kernelI23Flash_fwd_kernel_traitsILi32ELi64ELi128ELi4ELb0ELb0EN7cutlass6half_tE19Flash_kernel_traitsILi32ELi64ELi128ELi4ES3_EELi16ELi1ELb1EEEvNS_16Flash_fwd_paramsE,"ax",@progbits
	.align	128
        .global         _ZN5flash32flash_fwd_splitkv_combine_kernelI23Flash_fwd_kernel_traitsILi32ELi64ELi128ELi4ELb0ELb0EN7cutlass6half_tE19Flash_kernel_traitsILi32ELi64ELi128ELi4ES3_EELi16ELi1ELb1EEEvNS_16Flash_fwd_paramsE
        .type           _ZN5flash32flash_fwd_splitkv_combine_kernelI23Flash_fwd_kernel_traitsILi32ELi64ELi128ELi4ELb0ELb0EN7cutlass6half_tE19Flash_kernel_traitsILi32ELi64ELi128ELi4ES3_EELi16ELi1ELb1EEEvNS_16Flash_fwd_paramsE,@function
        .size           _ZN5flash32flash_fwd_splitkv_combine_kernelI23Flash_fwd_kernel_traitsILi32ELi64ELi128ELi4ELb0ELb0EN7cutlass6half_tE19Flash_kernel_traitsILi32ELi64ELi128ELi4ES3_EELi16ELi1ELb1EEEvNS_16Flash_fwd_paramsE,(.L_x_10287 - _ZN5flash32flash_fwd_splitkv_combine_kernelI23Flash_fwd_kernel_traitsILi32ELi64ELi128ELi4ELb0ELb0EN7cutlass6half_tE19Flash_kernel_traitsILi32ELi64ELi128ELi4ES3_EELi16ELi1ELb1EEEvNS_16Flash_fwd_paramsE)
        .other          _ZN5flash32flash_fwd_splitkv_combine_kernelI23Flash_fwd_kernel_traitsILi32ELi64ELi128ELi4ELb0ELb0EN7cutlass6half_tE19Flash_kernel_traitsILi32ELi64ELi128ELi4ES3_EELi16ELi1ELb1EEEvNS_16Flash_fwd_paramsE,@"STO_CUDA_ENTRY STV_DEFAULT"
_ZN5flash32flash_fwd_splitkv_combine_kernelI23Flash_fwd_kernel_traitsILi32ELi64ELi128ELi4ELb0ELb0EN7cutlass6half_tE19Flash_kernel_traitsILi32ELi64ELi128ELi4ES3_EELi16ELi1ELb1EEEvNS_16Flash_fwd_paramsE:
.text._ZN5flash32flash_fwd_splitkv_combine_kernelI23Flash_fwd_kernel_traitsILi32ELi64ELi128ELi4ELb0ELb0EN7cutlass6half_tE19Flash_kernel_traitsILi32ELi64ELi128ELi4ES3_EELi16ELi1ELb1EEEvNS_16Flash_fwd_paramsE:
        /* <DEDUP_REMOVED lines=38> */
.L_x_6081:
[----:B------:R-:W-:Y:S01]  /*0260*/  IMAD.U32 R14, RZ, RZ, UR16 ;  /* 0x00000010ff0e7e24 */ /* 0x000fe2000f8e00ff */
[----:B------:R-:W-:Y:S01]  /*0270*/  MOV R18, UR14 ;  /* 0x0000000e00127c02 */ /* 0x000fe20008000f00 */
[----:B------:R-:W-:Y:S01]  /*0280*/  IMAD.U32 R19, RZ, RZ, UR17 ;  /* 0x00000011ff137e24 */ /* 0x000fe2000f8e00ff */
[----:B------:R-:W-:Y:S02]  /*0290*/  MOV R17, UR9 ;  /* 0x0000000900117c02 */ /* 0x000fe40008000f00 */
[----:B------:R-:W-:Y:S02]  /*02a0*/  MOV R16, 0x2c0 ;  /* 0x000002c000107802 */ /* 0x000fe40000000f00 */
[----:B------:R-:W-:Y:S05]  /*02b0*/  CALL.REL.NOINC `($__internal_27_$__cuda_sm20_div_s64) ;  /* 0x0000004800087944 */ /* 0x000fea0003c00000 */
.L_x_6082:
        /* <DEDUP_REMOVED lines=30> */
.L_x_6084:
[----:B------:R-:W-:Y:S01]  /*04a0*/  IMAD.MOV.U32 R14, RZ, RZ, R10 ;  /* 0x000000ffff0e7224 */ /* 0x000fe200078e000a */
[----:B------:R-:W-:Y:S02]  /*04b0*/  MOV R19, R11 ;  /* 0x0000000b00137202 */ /* 0x000fe40000000f00 */
[----:B------:R-:W-:Y:S02]  /*04c0*/  MOV R16, 0x4e0 ;  /* 0x000004e000107802 */ /* 0x000fe40000000f00 */
[----:B------:R-:W-:Y:S05]  /*04d0*/  CALL.REL.NOINC `($__internal_27_$__cuda_sm20_div_s64) ;  /* 0x0000004400807944 */ /* 0x000fea0003c00000 */
[----:B------:R-:W-:Y:S02]  /*04e0*/  MOV R4, R10 ;  /* 0x0000000a00047202 */ /* 0x000fe40000000f00 */
[----:B------:R-:W-:Y:S02]  /*04f0*/  MOV R5, R11 ;  /* 0x0000000b00057202 */ /* 0x000fe40000000f00 */
.L_x_6085:
[----:B------:R-:W-:Y:S05]  /*0500*/  BSYNC.RECONVERGENT B0 ;  /* 0x0000000000007941 */ /* 0x000fea0003800200 */
.L_x_6083:
        /* <DEDUP_REMOVED lines=57> */
.L_x_6087:
[----:B------:R-:W-:Y:S01]  /*08a0*/  IMAD.MOV.U32 R14, RZ, RZ, R18 ;  /* 0x000000ffff0e7224 */ /* 0x000fe200078e0012 */
[----:B------:R-:W-:Y:S01]  /*08b0*/  MOV R18, R9 ;  /* 0x0000000900127202 */ /* 0x000fe20000000f00 */
[----:B------:R-:W-:Y:S01]  /*08c0*/  IMAD.MOV.U32 R19, RZ, RZ, R17 ;  /* 0x000000ffff137224 */ /* 0x000fe200078e0011 */
[----:B------:R-:W-:Y:S02]  /*08d0*/  MOV R17, R25 ;  /* 0x0000001900117202 */ /* 0x000fe40000000f00 */
[----:B------:R-:W-:Y:S02]  /*08e0*/  MOV R16, 0x900 ;  /* 0x0000090000107802 */ /* 0x000fe40000000f00 */
[----:B------:R-:W-:Y:S05]  /*08f0*/  CALL.REL.NOINC `($__internal_27_$__cuda_sm20_div_s64) ;  /* 0x0000004000787944 */ /* 0x000fea0003c00000 */
.L_x_6088:
[----:B------:R-:W-:Y:S05]  /*0900*/  BSYNC.RECONVERGENT B0 ;  /* 0x0000000000007941 */ /* 0x000fea0003800200 */
.L_x_6086:
        /* <DEDUP_REMOVED lines=123> */
.L_x_6090:
[----:B------:R-:W-:Y:S01]  /*10c0*/  IMAD.MOV.U32 R14, RZ, RZ, R10 ;  /* 0x000000ffff0e7224 */ /* 0x000fe200078e000a */
[----:B------:R-:W-:Y:S01]  /*10d0*/  MOV R18, R8 ;  /* 0x0000000800127202 */ /* 0x000fe20000000f00 */
[----:B------:R-:W-:Y:S01]  /*10e0*/  IMAD.MOV.U32 R19, RZ, RZ, R11 ;  /* 0x000000ffff137224 */ /* 0x000fe200078e000b */
[----:B------:R-:W-:Y:S02]  /*10f0*/  MOV R17, R0 ;  /* 0x0000000000117202 */ /* 0x000fe40000000f00 */
[----:B------:R-:W-:Y:S02]  /*1100*/  MOV R16, 0x1120 ;  /* 0x0000112000107802 */ /* 0x000fe40000000f00 */
[----:B------:R-:W-:Y:S05]  /*1110*/  CALL.REL.NOINC `($__internal_27_$__cuda_sm20_div_s64) ;  /* 0x0000003800707944 */ /* 0x000fea0003c00000 */
[----:B------:R-:W-:Y:S02]  /*1120*/  MOV R32, R10 ;  /* 0x0000000a00207202 */ /* 0x000fe40000000f00 */
[----:B------:R-:W-:Y:S02]  /*1130*/  MOV R33, R11 ;  /* 0x0000000b00217202 */ /* 0x000fe40000000f00 */
.L_x_6091:
[----:B------:R-:W-:Y:S05]  /*1140*/  BSYNC.RECONVERGENT B0 ;  /* 0x0000000000007941 */ /* 0x000fea0003800200 */
.L_x_6089:
        /* <DEDUP_REMOVED lines=57> */
.L_x_6093:
[----:B------:R-:W-:Y:S01]  /*14e0*/  IMAD.MOV.U32 R14, RZ, RZ, R4 ;  /* 0x000000ffff0e7224 */ /* 0x000fe200078e0004 */
[----:B------:R-:W-:Y:S01]  /*14f0*/  MOV R19, R5 ;  /* 0x0000000500137202 */ /* 0x000fe20000000f00 */
[----:B------:R-:W-:Y:S01]  /*1500*/  IMAD.MOV.U32 R18, RZ, RZ, R6 ;  /* 0x000000ffff127224 */ /* 0x000fe200078e0006 */
[----:B------:R-:W-:Y:S02]  /*1510*/  MOV R16, 0x1530 ;  /* 0x0000153000107802 */ /* 0x000fe40000000f00 */
[----:B------:R-:W-:Y:S05]  /*1520*/  CALL.REL.NOINC `($__internal_27_$__cuda_sm20_div_s64) ;  /* 0x00000034006c7944 */ /* 0x000fea0003c00000 */
[----:B------:R-:W-:Y:S02]  /*1530*/  MOV R20, R10 ;  /* 0x0000000a00147202 */ /* 0x000fe40000000f00 */
[----:B------:R-:W-:Y:S02]  /*1540*/  MOV R21, R11 ;  /* 0x0000000b00157202 */ /* 0x000fe40000000f00 */
.L_x_6094:
[----:B------:R-:W-:Y:S05]  /*1550*/  BSYNC.RECONVERGENT B0 ;  /* 0x0000000000007941 */ /* 0x000fea0003800200 */
.L_x_6092:
        /* <DEDUP_REMOVED lines=73> */
.L_x_6096:
[----:B0-----:R-:W-:Y:S05]  /*19f0*/  BSYNC.RECONVERGENT B0 ;  /* 0x0000000000007941 */ /* 0x001fea0003800200 */
.L_x_6095:
        /* <DEDUP_REMOVED lines=126> */
.L_x_6100:
[----:B------:R-:W-:Y:S01]  /*21e0*/  LEA.HI R2, R7, UR15, RZ, 0x1f ;  /* 0x0000000f07027c11 */ /* 0x000fe2000f8ff8ff */
[----:B------:R-:W-:Y:S01]  /*21f0*/  IMAD.MOV.U32 R19, RZ, RZ, RZ ;  /* 0x000000ffff137224 */ /* 0x000fe200078e00ff */
[----:B------:R-:W-:Y:S02]  /*2200*/  MOV R18, R30 ;  /* 0x0000001e00127202 */ /* 0x000fe40000000f00 */
[----:B------:R-:W-:Y:S01]  /*2210*/  MOV R16, 0x2240 ;  /* 0x0000224000107802 */ /* 0x000fe20000000f00 */
[----:B------:R-:W-:Y:S02]  /*2220*/  IMAD.MOV.U32 R14, RZ, RZ, R2 ;  /* 0x000000ffff0e7224 */ /* 0x000fe400078e0002 */
[----:B------:R-:W-:Y:S05]  /*2230*/  CALL.REL.NOINC `($__internal_27_$__cuda_sm20_div_s64) ;  /* 0x0000002800287944 */ /* 0x000fea0003c00000 */
[----:B------:R-:W-:Y:S02]  /*2240*/  IADD3 R13, PT, PT, -R10, RZ, RZ ;  /* 0x000000ff0a0d7210 */ /* 0x000fe40007ffe1ff */
[----:B------:R-:W-:-:S03]  /*2250*/  MOV R31, R11 ;  /* 0x0000000b001f7202 */ /* 0x000fc60000000f00 */
[----:B------:R-:W-:Y:S01]  /*2260*/  IMAD R12, R30, R13, R2 ;  /* 0x0000000d1e0c7224 */ /* 0x000fe200078e0202 */
[----:B------:R-:W-:-:S07]  /*2270*/  MOV R30, R10 ;  /* 0x0000000a001e7202 */ /* 0x000fce0000000f00 */
.L_x_6101:
        /* <DEDUP_REMOVED lines=59> */
.L_x_6103:
[----:B------:R-:W-:Y:S01]  /*2630*/  IMAD.MOV.U32 R14, RZ, RZ, R30 ;  /* 0x000000ffff0e7224 */ /* 0x000fe200078e001e */
[----:B------:R-:W-:Y:S01]  /*2640*/  MOV R19, R31 ;  /* 0x0000001f00137202 */ /* 0x000fe20000000f00 */
[----:B------:R-:W-:Y:S01]  /*2650*/  IMAD.MOV.U32 R18, RZ, RZ, R34 ;  /* 0x000000ffff127224 */ /* 0x000fe200078e0022 */
[----:B------:R-:W-:Y:S02]  /*2660*/  MOV R16, 0x2680 ;  /* 0x0000268000107802 */ /* 0x000fe40000000f00 */
[----:B------:R-:W-:Y:S05]  /*2670*/  CALL.REL.NOINC `($__internal_27_$__cuda_sm20_div_s64) ;  /* 0x0000002400187944 */ /* 0x000fea0003c00000 */
[----:B------:R-:W-:-:S05]  /*2680*/  IADD3 R11, PT, PT, -R10, RZ, RZ ;  /* 0x000000ff0a0b7210 */ /* 0x000fca0007ffe1ff */
[----:B------:R-:W-:Y:S02]  /*2690*/  IMAD R30, R11, R34, R30 ;  /* 0x000000220b1e7224 */ /* 0x000fe400078e021e */
.L_x_6104:
[----:B------:R-:W-:Y:S05]  /*26a0*/  BSYNC.RECONVERGENT B0 ;  /* 0x0000000000007941 */ /* 0x000fea0003800200 */
.L_x_6102:
        /* <DEDUP_REMOVED lines=159> */
.L_x_6099:
[----:B------:R-:W0:Y:S01]  /*30a0*/  LDC.64 R4, c[0x0][0x420] ;  /* 0x00010800ff047b82 */ /* 0x000e220000000a00 */
[----:B------:R-:W-:-:S05]  /*30b0*/  IADD3 R2, PT, PT, R2, UR15, RZ ;  /* 0x0000000f02027c10 */ /* 0x000fca000fffe0ff */
[----:B0-----:R-:W-:-:S05]  /*30c0*/  IMAD.WIDE.U32 R2, R2, 0x4, R4 ;  /* 0x0000000402027825 */ /* 0x001fca00078e0004 */
[----:B------:R1:W-:Y:S02]  /*30d0*/  STG.E desc[UR10][R2.64], R22 ;  /* 0x0000001602007986 */ /* 0x0003e4000c10190a */
.L_x_6098:
[----:B------:R-:W-:Y:S05]  /*30e0*/  BSYNC.RECONVERGENT B1 ;  /* 0x0000000000017941 */ /* 0x000fea0003800200 */
.L_x_6097:
        /* <DEDUP_REMOVED lines=17> */
.L_x_6106:
[----:B------:R-:W-:Y:S05]  /*3200*/  BSYNC.RECONVERGENT B0 ;  /* 0x0000000000007941 */ /* 0x000fea0003800200 */
.L_x_6105:
        /* <DEDUP_REMOVED lines=49> */
.L_x_6111:
        /* <DEDUP_REMOVED lines=133> */
.L_x_6110:
        /* <DEDUP_REMOVED lines=73> */
.L_x_6112:
[----:B------:R-:W-:-:S09]  /*4200*/  UISETP.NE.OR UP1, UPT, UR5, URZ, UP1 ;  /* 0x000000ff0500728c */ /* 0x000fd20008f25670 */
[----:B------:R-:W-:Y:S05]  /*4210*/  BRA.U !UP1, `(.L_x_6108) ;  /* 0x0000000109947547 */ /* 0x000fea000b800000 */
.L_x_6109:
[----:B------:R-:W-:-:S13]  /*4220*/  ISETP.GE.AND P0, PT, R12, UR13, PT ;  /* 0x0000000d0c007c0c */ /* 0x000fda000bf06270 */
.L_x_6113:
        /* <DEDUP_REMOVED lines=36> */
.L_x_6108:
        /* <DEDUP_REMOVED lines=10> */
.L_x_6114:
        /* <DEDUP_REMOVED lines=12> */
.L_x_6107:
        /* <DEDUP_REMOVED lines=81> */
        .weak           $__internal_27_$__cuda_sm20_div_s64
        .type           $__internal_27_$__cuda_sm20_div_s64,@function
        .size           $__internal_27_$__cuda_sm20_div_s64,(.L_x_10287 - $__internal_27_$__cuda_sm20_div_s64)
$__internal_27_$__cuda_sm20_div_s64:
        /* <DEDUP_REMOVED lines=86> */
[----:B------:R-:W-:Y:S05]  /*5040*/  RET.REL.NODEC R12 `(_ZN5flash32flash_fwd_splitkv_combine_kernelI23Flash_fwd_kernel_traitsILi32ELi64ELi128ELi4ELb0ELb0EN7cutlass6half_tE19Flash_kernel_traitsILi32ELi64ELi128ELi4ES3_EELi16ELi1ELb1EEEvNS_16Flash_fwd_paramsE) ;  /* 0xffffffac0cec7950 */ /* 0x000fea0003c3ffff */
.L_x_6115:
        /* <DEDUP_REMOVED lines=11> */
.L_x_10287:


//--------------------- .text._ZN5flash24flash_fwd_splitkv_kernelI23Flash_fwd_kernel_traitsILi32ELi64ELi128ELi4ELb0ELb0EN7cutlass6half_tE19Flash_kernel_traitsILi32ELi64ELi128ELi4ES3_EELb0ELb0ELb0ELb0ELb1ELb0ELb0ELb0EEEvNS_16Flash_fwd_paramsE --------------------------
	.section	.text._ZN5flash24flash_fwd_splitkv_kernelI23Flash_fwd_kernel_traitsILi32ELi64ELi128ELi4ELb0ELb0EN7cutlass6half_tE19Flash_kernel_traitsILi32ELi64ELi128ELi4ES3_EELb0ELb0ELb0ELb0ELb1ELb0ELb0ELb0EEEvNS_16Flash_fwd_paramsE,"ax",@progbits
	.align	128
        .global         _ZN5flash24flash_fwd_splitkv_kernelI23Flash_fwd_kernel_traitsILi32ELi64ELi128ELi4ELb0ELb0EN7cutlass6half_tE19Flash_kernel_traitsILi32ELi64ELi128ELi4ES3_EELb0ELb0ELb0ELb0ELb1ELb0ELb0ELb0EEEvNS_16Flash_fwd_paramsE
        .type           _ZN5flash24flash_fwd_splitkv_kernelI23Flash_fwd_kernel_traitsILi32ELi64ELi128ELi4ELb0ELb0EN7cutlass6half_tE19Flash_kernel_traitsILi32ELi64ELi128ELi4ES3_EELb0ELb0ELb0ELb0ELb1ELb0ELb0ELb0EEEvNS_16Flash_fwd_paramsE,@function
        .size           _ZN5flash24flash_fwd_splitkv_kernelI23Flash_fwd_kernel_traitsILi32ELi64ELi128ELi4ELb0ELb0EN7cutlass6half_tE19Flash_kernel_traitsILi32ELi64ELi128ELi4ES3_EELb0ELb0ELb0ELb0ELb1ELb0ELb0ELb0EEEvNS_16Flash_fwd_paramsE,(.L_x_10288 - _ZN5flash24flash_fwd_splitkv_kernelI23Flash_fwd_kernel_traitsILi32ELi64ELi128ELi4ELb0ELb0EN7cutlass6half_tE19Flash_kernel_traitsILi32ELi64ELi128ELi4ES3_EELb0ELb0ELb0ELb0ELb1ELb0ELb0ELb0EEEvNS_16Flash_fwd_paramsE)
        .other          _ZN5flash24flash_fwd_splitkv_kernelI23Flash_fwd_kernel_traitsILi32ELi64ELi128ELi4ELb0ELb0EN7cutlass6half_tE19Flash_kernel_traitsILi32ELi64ELi128ELi4ES3_EELb0ELb0ELb0ELb0ELb1ELb0ELb0ELb0EEEvNS_16Flash_fwd_paramsE,@"STO_CUDA_ENTRY STV_DEFAULT"
_ZN5flash24flash_fwd_splitkv_kernelI23Flash_fwd_kernel_traitsILi32ELi64ELi128ELi4ELb0ELb0EN7cutlass6half_tE19Flash_kernel_traitsILi32ELi64ELi128ELi4ES3_EELb0ELb0ELb0ELb0ELb1ELb0ELb0ELb0EEEvNS_16Flash_fwd_paramsE:
.text._ZN5flash24flash_fwd_splitkv_kernelI23Flash_fwd_kernel_traitsILi32ELi64ELi128ELi4ELb0ELb0EN7cutlass6half_tE19Flash_kernel_traitsILi32ELi64ELi128ELi4ES3_EELb0ELb0ELb0ELb0ELb1ELb0ELb0ELb0EEEvNS_16Flash_fwd_paramsE:
[----:B------:R-:W-:Y:S01]  /*0000*/  LDC R1, c[0x0][0x37c] ;  /* 0x0000df00ff017b82 */ /* 0x000fe20000000800 */
[----:B------:R-:W1:Y:S07]  /*0010*/  S2R R149, SR_CTAID.X ;  /* 0x0000000000957919 */ /* 0x000e6e0000002500 */
[----:B------:R-:W2:Y:S01]  /*0020*/  LDC.64 R2, c[0x0][0x348] ;  /* 0x0000d200ff027b82 */ /* 0x000ea20000000a00 */
[----:B------:R-:W-:Y:S01]  /*0030*/  BSSY.RECONVERGENT B2, `(.L_x_6116) ;  /* 0x0000005000027945 */ /* 0x000fe20003800200 */
[----:B------:R-:W-:Y:S01]  /*0040*/  MOV R146, 0x80 ;  /* 0x0000008000927802 */ /* 0x000fe20000000f00 */
[----:B------:R-:W3:Y:S01]  /*0050*/  S2R R148, SR_CTAID.Y ;  /* 0x0000000000947919 */ /* 0x000ee20000002600 */
[----:B------:R-:W4:Y:S05]  /*0060*/  S2R R147, SR_CTAID.Z ;  /* 0x0000000000937919 */ /* 0x000f2a0000002700 */
[----:B-1234-:R-:W-:Y:S05]  /*0070*/  CALL.REL.NOINC `($_ZN5flash24flash_fwd_splitkv_kernelI23Flash_fwd_kernel_traitsILi32ELi64ELi128ELi4ELb0ELb0EN7cutlass6half_tE19Flash_kernel_traitsILi32ELi64ELi128ELi4ES3_EELb0ELb0ELb0ELb0ELb1ELb0ELb0ELb0EEEvNS_16Flash_fwd_paramsE$_ZN5flash30compute_attn_1rowblock_splitkvI23Flash_fwd_kernel_traitsILi32ELi64ELi128ELi4ELb0ELb0EN7cutlass6half_tE19Flash_kernel_traitsILi32ELi64ELi128ELi4ES3_EELb0ELb0ELb0ELb0ELb1ELb0ELb0ELb0ENS_16Flash_fwd_paramsEEEvRKT8_iiiii) ;  /* 0x0000000000087944 */ /* 0x01efea0003c00000 */
[----:B------:R-:W-:Y:S05]  /*0080*/  BSYNC.RECONVERGENT B2 ;  /* 0x0000000000027941 */ /* 0x000fea0003800200 */
.L_x_6116:
[----:B------:R-:W-:Y:S05]  /*0090*/  EXIT ;  /* 0x000000000000794d */ /* 0x000fea0003800000 */
        .type           $_ZN5flash24flash_fwd_splitkv_kernelI23Flash_fwd_kernel_traitsILi32ELi64ELi128ELi4ELb0ELb0EN7cutlass6half_tE19Flash_kernel_traitsILi32ELi64ELi128ELi4ES3_EELb0ELb0ELb0ELb0ELb1ELb0ELb0ELb0EEEvNS_16Flash_fwd_paramsE$_ZN5flash30compute_attn_1rowblock_splitkvI23Flash_fwd_kernel_traitsILi32ELi64ELi128ELi4ELb0ELb0EN7cutlass6half_tE19Flash_kernel_traitsILi32ELi64ELi128ELi4ES3_EELb0ELb0ELb0ELb0ELb1ELb0ELb0ELb0ENS_16Flash_fwd_paramsEEEvRKT8_iiiii,@function
        .size           $_ZN5flash24flash_fwd_splitkv_kernelI23Flash_fwd_kernel_traitsILi32ELi64ELi128ELi4ELb0ELb0EN7cutlass6half_tE19Flash_kernel_traitsILi32ELi64ELi128ELi4ES3_EELb0ELb0ELb0ELb0ELb1ELb0ELb0ELb0EEEvNS_16Flash_fwd_paramsE$_ZN5flash30compute_attn_1rowblock_splitkvI23Flash_fwd_kernel_traitsILi32ELi64ELi128ELi4ELb0ELb0EN7cutlass6half_tE19Flash_kernel_traitsILi32ELi64ELi128ELi4ES3_EELb0ELb0ELb0ELb0ELb1ELb0ELb0ELb0ENS_16Flash_fwd_paramsEEEvRKT8_iiiii,(.L_x_10288 - $_ZN5flash24flash_fwd_splitkv_kernelI23Flash_fwd_kernel_traitsILi32ELi64ELi128ELi4ELb0ELb0EN7cutlass6half_tE19Flash_kernel_traitsILi32ELi64ELi128ELi4ES3_EELb0ELb0ELb0ELb0ELb1ELb0ELb0ELb0EEEvNS_16Flash_fwd_paramsE$_ZN5flash30compute_attn_1rowblock_splitkvI23Flash_fwd_kernel_traitsILi32ELi64ELi128ELi4ELb0ELb0EN7cutlass6half_tE19Flash_kernel_traitsILi32ELi64ELi128ELi4ES3_EELb0ELb0ELb0ELb0ELb1ELb0ELb0ELb0ENS_16Flash_fwd_paramsEEEvRKT8_iiiii)
$_ZN5flash24flash_fwd_splitkv_kernelI23Flash_fwd_kernel_traitsILi32ELi64ELi128ELi4ELb0ELb0EN7cutlass6half_tE19Flash_kernel_traitsILi32ELi64ELi128ELi4ES3_EELb0ELb0ELb0ELb0ELb1ELb0ELb0ELb0EEEvNS_16Flash_fwd_paramsE$_ZN5flash30compute_attn_1rowblock_splitkvI23Flash_fwd_kernel_traitsILi32ELi64ELi128ELi4ELb0ELb0EN7cutlass6half_tE19Flash_kernel_traitsILi32ELi64ELi128ELi4ES3_EELb0ELb0ELb0ELb0ELb1ELb0ELb0ELb0ENS_16Flash_fwd_paramsEEEvRKT8_iiiii:
        /* <DEDUP_REMOVED lines=14> */
[----:B------:R-:W5:Y:S04]  /*0180*/  @P4 LD.E R5, desc[UR4][R14.64+0x4] ;  /* 0x000004040e054980 */ /* 0x000f68000c101900 */
[----:B------:R-:W5:Y:S04]  /*0190*/  @!P3 LD.E R92, desc[UR4][R2.64+0xb8] ;  /* 0x0000b804025cb980 */ /* 0x000f68000c101900 */
[----:B------:R-:W5:Y:S01]  /*01a0*/  @!P4 LD.E R14, desc[UR4][R2.64+0xb4] ;  /* 0x0000b404020ec980 */ /* 0x000f62000c101900 */
[----:B----4-:R-:W-:-:S04]  /*01b0*/  ISETP.NE.U32.AND P1, PT, R10, RZ, PT ;  /* 0x000000ff0a00720c */ /* 0x010fc80003f25070 */
[----:B------:R-:W-:Y:S01]  /*01c0*/  ISETP.NE.AND.EX P1, PT, R11, RZ, PT, P1 ;  /* 0x000000ff0b00720c */ /* 0x000fe20003f25310 */
[----:B------:R-:W-:Y:S01]  /*01d0*/  IMAD.SHL.U32 R4, R148, 0x4, RZ ;  /* 0x0000000494047824 */ /* 0x000fe200078e00ff */
[----:B------:R-:W-:Y:S02]  /*01e0*/  ISETP.NE.U32.AND P2, PT, R6, RZ, PT ;  /* 0x000000ff0600720c */ /* 0x000fe40003f45070 */
[----:B------:R-:W-:Y:S02]  /*01f0*/  SHF.R.U32.HI R0, RZ, 0x1e, R148 ;  /* 0x0000001eff007819 */ /* 0x000fe40000011694 */
[----:B------:R-:W-:-:S07]  /*0200*/  ISETP.NE.AND.EX P2, PT, R7, RZ, PT, P2 ;  /* 0x000000ff0700720c */ /* 0x000fce0003f45320 */
[----:B------:R-:W-:-:S05]  /*0210*/  @P1 IADD3 R12, P0, PT, R10, R4, RZ ;  /* 0x000000040a0c1210 */ /* 0x000fca0007f1e0ff */
[----:B------:R-:W-:Y:S02]  /*0220*/  @P1 IMAD.X R13, R11, 0x1, R0, P0 ;  /* 0x000000010b0d1824 */ /* 0x000fe400000e0600 */
[----:B------:R-:W-:Y:S01]  /*0230*/  IMAD.MOV.U32 R11, RZ, RZ, RZ ;  /* 0x000000ffff0b7224 */ /* 0x000fe200078e00ff */
[----:B------:R-:W-:Y:S01]  /*0240*/  ISETP.NE.U32.AND P0, PT, R8, RZ, PT ;  /* 0x000000ff0800720c */ /* 0x000fe20003f05070 */
[----:B------:R-:W-:Y:S04]  /*0250*/  BSSY.RECONVERGENT B0, `(.L_x_6117) ;  /* 0x000000b000007945 */ /* 0x000fe80003800200 */
[----:B------:R1:W5:Y:S01]  /*0260*/  @P1 LD.E R11, desc[UR4][R12.64] ;  /* 0x000000040c0b1980 */ /* 0x000362000c101900 */
[----:B------:R-:W-:Y:S02]  /*0270*/  IADD3 R16, P1, PT, R6, R4, RZ ;  /* 0x0000000406107210 */ /* 0x000fe40007f3e0ff */
[----:B------:R-:W-:-:S03]  /*0280*/  ISETP.NE.AND.EX P0, PT, R9, RZ, PT, P0 ;  /* 0x000000ff0900720c */ /* 0x000fc60003f05300 */
[----:B------:R-:W-:Y:S02]  /*0290*/  IMAD.X R17, R7, 0x1, R0, P1 ;  /* 0x0000000107117824 */ /* 0x000fe400008e0600 */
[----:B-1----:R-:W-:Y:S01]  /*02a0*/  IMAD.MOV.U32 R12, RZ, RZ, -0x1 ;  /* 0xffffffffff0c7424 */ /* 0x002fe200078e00ff */
[----:B------:R-:W-:Y:S07]  /*02b0*/  @!P2 BRA `(.L_x_6118) ;  /* 0x000000000010a947 */ /* 0x000fee0003800000 */
[----:B------:R-:W2:Y:S02]  /*02c0*/  LD.E.U8 R6, desc[UR4][R2.64+0x1b2] ;  /* 0x0001b20402067980 */ /* 0x000ea4000c101100 */
[----:B--2---:R-:W-:-:S13]  /*02d0*/  ISETP.NE.AND P1, PT, R6, RZ, PT ;  /* 0x000000ff0600720c */ /* 0x004fda0003f25270 */
[----:B------:R-:W-:Y:S05]  /*02e0*/  @!P1 BRA `(.L_x_6118) ;  /* 0x0000000000049947 */ /* 0x000fea0003800000 */
[----:B------:R1:W5:Y:S02]  /*02f0*/  LD.E R12, desc[UR4][R16.64] ;  /* 0x00000004100c7980 */ /* 0x000364000c101900 */
.L_x_6118:
[----:B------:R-:W-:Y:S05]  /*0300*/  BSYNC.RECONVERGENT B0 ;  /* 0x0000000000007941 */ /* 0x000fea0003800200 */
.L_x_6117:
[----:B------:R-:W-:Y:S04]  /*0310*/  BSSY.RECONVERGENT B0, `(.L_x_6119) ;  /* 0x0000007000007945 */ /* 0x000fe80003800200 */
[----:B------:R-:W-:Y:S05]  /*0320*/  @!P3 BRA `(.L_x_6120) ;  /* 0x000000000014b947 */ /* 0x000fea0003800000 */
[----:B------:R-:W2:Y:S02]  /*0330*/  LD.E.U8 R6, desc[UR4][R2.64+0x1b2] ;  /* 0x0001b20402067980 */ /* 0x000ea4000c101100 */
[----:B--2---:R-:W-:-:S13]  /*0340*/  ISETP.NE.AND P1, PT, R6, RZ, PT ;  /* 0x000000ff0600720c */ /* 0x004fda0003f25270 */
[----:B-----5:R-:W2:Y:S02]  /*0350*/  @P1 LD.E R92, desc[UR4][R16.64+0x4] ;  /* 0x00000404105c1980 */ /* 0x020ea4000c101900 */
[----:B--2---:R-:W-:-:S06]  /*0360*/  @P1 IADD3 R92, PT, PT, R92, -R12, RZ ;  /* 0x8000000c5c5c1210 */ /* 0x004fcc0007ffe0ff */
[----:B------:R2:W5:Y:S02]  /*0370*/  @!P1 LD.E R92, desc[UR4][R16.64] ;  /* 0x00000004105c9980 */ /* 0x000564000c101900 */
.L_x_6120:
[----:B------:R-:W-:Y:S05]  /*0380*/  BSYNC.RECONVERGENT B0 ;  /* 0x0000000000007941 */ /* 0x000fea0003800200 */
.L_x_6119:
        /* <DEDUP_REMOVED lines=8> */
.L_x_6122:
[----:B------:R-:W3:Y:S01]  /*0410*/  LD.E.64 R6, desc[UR4][R2.64+0x108] ;  /* 0x0001080402067980 */ /* 0x000ee2000c101b00 */
[----:B------:R-:W-:Y:S01]  /*0420*/  BSSY.RECONVERGENT B0, `(.L_x_6124) ;  /* 0x0000006000007945 */ /* 0x000fe20003800200 */
[----:B------:R-:W-:Y:S01]  /*0430*/  IMAD.MOV.U32 R5, RZ, RZ, RZ ;  /* 0x000000ffff057224 */ /* 0x000fe200078e00ff */
[----:B---3--:R-:W-:-:S04]  /*0440*/  ISETP.NE.U32.AND P0, PT, R6, RZ, PT ;  /* 0x000000ff0600720c */ /* 0x008fc80003f05070 */
[----:B------:R-:W-:-:S13]  /*0450*/  ISETP.NE.AND.EX P0, PT, R7, RZ, PT, P0 ;  /* 0x000000ff0700720c */ /* 0x000fda0003f05300 */
[----:B------:R-:W-:Y:S05]  /*0460*/  @!P0 BRA `(.L_x_6125) ;  /* 0x0000000000048947 */ /* 0x000fea0003800000 */
[----:B------:R3:W5:Y:S02]  /*0470*/  LD.E R5, desc[UR4][R2.64+0xbc] ;  /* 0x0000bc0402057980 */ /* 0x000764000c101900 */
.L_x_6125:
[----:B------:R-:W-:Y:S05]  /*0480*/  BSYNC.RECONVERGENT B0 ;  /* 0x0000000000007941 */ /* 0x000fea0003800200 */
.L_x_6124:
[----:B-----5:R-:W-:Y:S02]  /*0490*/  IADD3 R92, PT, PT, R5, R92, -R11 ;  /* 0x0000005c055c7210 */ /* 0x020fe40007ffe80b */
.L_x_6123:
[----:B------:R-:W-:Y:S05]  /*04a0*/  BSYNC.RECONVERGENT B1 ;  /* 0x0000000000017941 */ /* 0x000fea0003800200 */
.L_x_6121:
[----:B------:R-:W-:Y:S01]  /*04b0*/  IMAD.SHL.U32 R135, R149, 0x40, RZ ;  /* 0x0000004095877824 */ /* 0x000fe200078e00ff */
[----:B------:R-:W-:Y:S01]  /*04c0*/  MOV R6, R146 ;  /* 0x0000009200067202 */ /* 0x000fe20000000f00 */
[----:B------:R-:W-:-:S03]  /*04d0*/  IMAD.MOV.U32 R7, RZ, RZ, 0x0 ;  /* 0x00000000ff077424 */ /* 0x000fc600078e00ff */
[----:B------:R-:W-:-:S13]  /*04e0*/  ISETP.GT.AND P0, PT, R14, R135, PT ;  /* 0x000000870e00720c */ /* 0x000fda0003f04270 */
[----:B-123--:R-:W-:Y:S05]  /*04f0*/  @!P0 RET.REL.NODEC R6 `(_ZN5flash24flash_fwd_splitkv_kernelI23Flash_fwd_kernel_traitsILi32ELi64ELi128ELi4ELb0ELb0EN7cutlass6half_tE19Flash_kernel_traitsILi32ELi64ELi128ELi4ES3_EELb0ELb0ELb0ELb0ELb1ELb0ELb0ELb0EEEvNS_16Flash_fwd_paramsE) ;  /* 0xfffffff806c08950 */ /* 0x00efea0003c3ffff */
        /* <DEDUP_REMOVED lines=41> */
[----:B------:R-:W-:-:S04]  /*0790*/  IMAD.WIDE.U32 R16, R8, R147, R16 ;  /* 0x0000009308107225 */ /* 0x000fc800078e0010 */
[----:B----4-:R-:W-:Y:S01]  /*07a0*/  IMAD R4, R4, R148, R147 ;  /* 0x0000009404047224 */ /* 0x010fe200078e0293 */
[----:B------:R-:W-:-:S03]  /*07b0*/  IADD3 R9, PT, PT, R17, R2, RZ ;  /* 0x0000000211097210 */ /* 0x000fc60007ffe0ff */
[----:B------:R-:W-:Y:S01]  /*07c0*/  @!P3 MOV R8, R16 ;  /* 0x000000100008b202 */ /* 0x000fe20000000f00 */
[----:B------:R-:W-:Y:S01]  /*07d0*/  IMAD R0, R0, R4, R135 ;  /* 0x0000000400007224 */ /* 0x000fe200078e0287 */
[----:B------:R-:W-:Y:S01]  /*07e0*/  LOP3.LUT P5, R128, R128, 0x3, RZ, 0xc0, !PT ;  /* 0x0000000380807812 */ /* 0x000fe200078ac0ff */
[----:B------:R-:W-:Y:S02]  /*07f0*/  VIADD R4, R3, 0x20 ;  /* 0x0000002003047836 */ /* 0x000fe40000000000 */
[-C--:B------:R-:W-:Y:S02]  /*0800*/  @!P3 IMAD R2, R11, R3.reuse, RZ ;  /* 0x000000030b02b224 */ /* 0x080fe400078e02ff */
[----:B------:R-:W-:Y:S01]  /*0810*/  @!P3 IMAD.WIDE.U32 R18, R10, R3, R8 ;  /* 0x000000030a12b225 */ /* 0x000fe200078e0008 */
[-C--:B------:R-:W-:Y:S02]  /*0820*/  ISETP.GE.OR P5, PT, R3, R14.reuse, P5 ;  /* 0x0000000e0300720c */ /* 0x080fe40002fa6670 */
[----:B------:R-:W-:Y:S01]  /*0830*/  ISETP.GE.AND P2, PT, R4, R14, PT ;  /* 0x0000000e0400720c */ /* 0x000fe20003f46270 */
        /* <DEDUP_REMOVED lines=22> */
.L_x_6128:
[----:B------:R-:W-:Y:S05]  /*09a0*/  BSYNC.RECONVERGENT B0 ;  /* 0x0000000000007941 */ /* 0x000fea0003800200 */
.L_x_6127:
[----:B------:R-:W-:Y:S01]  /*09b0*/  MOV R2, R146 ;  /* 0x0000009200027202 */ /* 0x000fe20000000f00 */
[----:B------:R1:W-:Y:S01]  /*09c0*/  @!P5 ST.E desc[UR4][R12.64], R0 ;  /* 0x000000000c00d985 */ /* 0x0003e2000c101904 */
[----:B------:R-:W-:-:S04]  /*09d0*/  MOV R3, 0x0 ;  /* 0x0000000000037802 */ /* 0x000fc80000000f00 */
[----:B-12---:R-:W-:Y:S05]  /*09e0*/  @P4 RET.REL.NODEC R2 `(_ZN5flash24flash_fwd_splitkv_kernelI23Flash_fwd_kernel_traitsILi32ELi64ELi128ELi4ELb0ELb0EN7cutlass6half_tE19Flash_kernel_traitsILi32ELi64ELi128ELi4ES3_EELb0ELb0ELb0ELb0ELb1ELb0ELb0ELb0EEEvNS_16Flash_fwd_paramsE) ;  /* 0xfffffff402844950 */ /* 0x006fea0003c3ffff */
[----:B------:R-:W-:Y:S02]  /*09f0*/  MOV R0, 0x7f800000 ;  /* 0x7f80000000007802 */ /* 0x000fe40000000f00 */
[----:B------:R-:W-:-:S03]  /*0a00*/  MOV R147, 0x0 ;  /* 0x0000000000937802 */ /* 0x000fc60000000f00 */
[----:B------:R1:W-:Y:S02]  /*0a10*/  ST.E desc[UR4][R12.64+0x80], R0 ;  /* 0x000080000c007985 */ /* 0x0003e4000c101904 */
[----:B-1----:R-:W-:Y:S05]  /*0a20*/  RET.REL.NODEC R146 `(_ZN5flash24flash_fwd_splitkv_kernelI23Flash_fwd_kernel_traitsILi32ELi64ELi128ELi4ELb0ELb0EN7cutlass6half_tE19Flash_kernel_traitsILi32ELi64ELi128ELi4ES3_EELb0ELb0ELb0ELb0ELb1ELb0ELb0ELb0EEEvNS_16Flash_fwd_paramsE) ;  /* 0xfffffff492747950 */ /* 0x002fea0003c3ffff */
.L_x_6126:
        /* <DEDUP_REMOVED lines=105> */
.L_x_6130:
        /* <DEDUP_REMOVED lines=9> */
[----:B------:R-:W-:Y:S01]  /*1150*/  LEA R91, R85, 0xffffff80, 0x7 ;  /* 0xffffff80555b7811 */ /* 0x000fe200078e38ff */
[----:B------:R-:W-:-:S03]  /*1160*/  IMAD.MOV.U32 R90, RZ, RZ, RZ ;  /* 0x000000ffff5a7224 */ /* 0x000fc600078e00ff */
[----:B------:R-:W-:Y:S02]  /*1170*/  MOV R15, R91 ;  /* 0x0000005b000f7202 */ /* 0x000fe40000000f00 */
        /* <DEDUP_REMOVED lines=43> */
[----:B------:R-:W-:Y:S02]  /*1430*/  @!P2 IMAD.WIDE.U32 R20, R86, R11, RZ ;  /* 0x0000000b5614a225 */ /* 0x000fe400078e00ff */
[----:B------:R-:W-:Y:S02]  /*1440*/  @!P0 IADD3 R8, PT, PT, -R8, RZ, RZ ;  /* 0x000000ff08088210 */ /* 0x000fe40007ffe1ff */
[----:B------:R-:W-:Y:S01]  /*1450*/  IMAD.WIDE.U32 R6, R136, R91, R6 ;  /* 0x0000005b88067225 */ /* 0x000fe200078e0006 */
[----:B------:R-:W-:-:S03]  /*1460*/  @!P1 LOP3.LUT R8, RZ, R9, RZ, 0x33, !PT ;  /* 0x00000009ff089212 */ /* 0x000fc600078e33ff */
[----:B------:R-:W-:Y:S01]  /*1470*/  IMAD R5, R137, R91, RZ ;  /* 0x0000005b89057224 */ /* 0x000fe200078e02ff */
[----:B------:R-:W-:Y:S01]  /*1480*/  @P2 IADD3 R11, PT, PT, R11, R12, RZ ;  /* 0x0000000c0b0b2210 */ /* 0x000fe20007ffe0ff */
[----:B------:R-:W-:Y:S01]  /*1490*/  @!P2 IMAD.IADD R21, R21, 0x1, R0 ;  /* 0x000000011515a824 */ /* 0x000fe200078e0200 */
[----:B------:R-:W-:Y:S01]  /*14a0*/  @!P2 SHF.R.S32.HI R0, RZ, 0x1f, R10 ;  /* 0x0000001fff00a819 */ /* 0x000fe2000001140a */
[----:B------:R-:W-:Y:S01]  /*14b0*/  @!P2 IMAD R4, R19, R10, RZ ;  /* 0x0000000a1304a224 */ /* 0x000fe200078e02ff */
[----:B------:R-:W-:Y:S01]  /*14c0*/  MOV R12, R6 ;  /* 0x00000006000c7202 */ /* 0x000fe20000000f00 */
[----:B------:R-:W-:Y:S01]  /*14d0*/  IMAD.IADD R13, R7, 0x1, R5 ;  /* 0x00000001070d7824 */ /* 0x000fe200078e0205 */
[----:B------:R-:W-:Y:S01]  /*14e0*/  SHF.R.S32.HI R6, RZ, 0x1f, R8 ;  /* 0x0000001fff067819 */ /* 0x000fe20000011408 */
[----:B------:R-:W-:Y:S02]  /*14f0*/  IMAD R5, R17, R8, RZ ;  /* 0x0000000811057224 */ /* 0x000fe400078e02ff */
[----:B------:R-:W-:-:S02]  /*1500*/  @!P2 IMAD R0, R18, R0, R4 ;  /* 0x000000001200a224 */ /* 0x000fc400078e0204 */
[----:B------:R-:W-:-:S04]  /*1510*/  @!P2 IMAD.WIDE.U32 R18, R18, R10, R20 ;  /* 0x0000000a1212a225 */ /* 0x000fc800078e0014 */
[----:B------:R-:W-:-:S04]  /*1520*/  IMAD.WIDE.U32 R20, R16, R8, R12 ;  /* 0x0000000810147225 */ /* 0x000fc800078e000c */
[----:B------:R-:W-:Y:S02]  /*1530*/  IMAD R6, R16, R6, R5 ;  /* 0x0000000610067224 */ /* 0x000fe400078e0205 */
[-C--:B------:R-:W-:Y:S02]  /*1540*/  @P2 IMAD R4, R87, R11.reuse, RZ ;  /* 0x0000000b57042224 */ /* 0x080fe400078e02ff */
[----:B------:R-:W-:Y:S01]  /*1550*/  @P2 IMAD.WIDE.U32 R10, R86, R11, RZ ;  /* 0x0000000b560a2225 */ /* 0x000fe200078e00ff */
[----:B------:R-:W-:Y:S02]  /*1560*/  @!P2 IADD3 R8, PT, PT, R19, R0, RZ ;  /* 0x000000001308a210 */ /* 0x000fe40007ffe0ff */
[----:B------:R-:W-:Y:S01]  /*1570*/  IADD3 R6, PT, PT, R21, R6, RZ ;  /* 0x0000000615067210 */ /* 0x000fe20007ffe0ff */
[----:B------:R-:W-:Y:S01]  /*1580*/  @!P2 IMAD.MOV.U32 R12, RZ, RZ, R18 ;  /* 0x000000ffff0ca224 */ /* 0x000fe200078e0012 */
[----:B------:R-:W-:Y:S01]  /*1590*/  MOV R7, R20 ;  /* 0x0000001400077202 */ /* 0x000fe20000000f00 */
[----:B------:R-:W-:Y:S01]  /*15a0*/  @P2 IMAD.IADD R8, R11, 0x1, R4 ;  /* 0x000000010b082824 */ /* 0x000fe200078e0204 */
[----:B------:R-:W-:-:S02]  /*15b0*/  @P2 MOV R12, R10 ;  /* 0x0000000a000c2202 */ /* 0x000fc40000000f00 */
[----:B------:R-:W-:Y:S02]  /*15c0*/  MOV R21, RZ ;  /* 0x000000ff00157202 */ /* 0x000fe40000000f00 */
[----:B------:R-:W-:Y:S02]  /*15d0*/  MOV R0, RZ ;  /* 0x000000ff00007202 */ /* 0x000fe40000000f00 */
.L_x_6131:
[----:B------:R-:W-:Y:S05]  /*15e0*/  BSYNC.RECONVERGENT B0 ;  /* 0x0000000000007941 */ /* 0x000fea0003800200 */
.L_x_6129:
        /* <DEDUP_REMOVED lines=27> */
[----:B------:R-:W-:Y:S02]  /*17a0*/  @!P2 VIADD R13, R13, 0x1 ;  /* 0x000000010d0da836 */ /* 0x000fe40000000000 */
[----:B------:R-:W-:Y:S02]  /*17b0*/  IMAD.SHL.U32 R138, R128, 0x8, RZ ;  /* 0x00000008808a7824 */ /* 0x000fe400078e00ff */
[-C--:B-----5:R-:W-:Y:S02]  /*17c0*/  IMAD R18, R21, R86.reuse, RZ ;  /* 0x0000005615127224 */ /* 0x0a0fe400078e02ff */
[----:B------:R-:W-:Y:S01]  /*17d0*/  @P1 VIADD R13, R13, 0x1 ;  /* 0x000000010d0d1836 */ /* 0x000fe20000000000 */
[----:B------:R-:W-:Y:S01]  /*17e0*/  LOP3.LUT R155, R138, 0x18, RZ, 0xc0, !PT ;  /* 0x000000188a9b7812 */ /* 0x000fe200078ec0ff */
[----:B------:R-:W-:-:S04]  /*17f0*/  IMAD.WIDE.U32 R20, R15, R86, RZ ;  /* 0x000000560f147225 */ /* 0x000fc800078e00ff */
[----:B------:R-:W-:Y:S01]  /*1800*/  IMAD R18, R15, R87, R18 ;  /* 0x000000570f127224 */ /* 0x000fe200078e0212 */
[----:B------:R-:W-:Y:S01]  /*1810*/  IADD3 R12, P2, P1, R20, R12, R155 ;  /* 0x0000000c140c7210 */ /* 0x000fe2000795e09b */
[----:B------:R-:W-:Y:S01]  /*1820*/  @!P3 IMAD.MOV R13, RZ, RZ, -R13 ;  /* 0x000000ffff0db224 */ /* 0x000fe200078e0a0d */
[----:B------:R-:W-:Y:S01]  /*1830*/  @!P4 LOP3.LUT R13, RZ, R9, RZ, 0x33, !PT ;  /* 0x00000009ff0dc212 */ /* 0x000fe200078e33ff */
[----:B------:R-:W-:Y:S01]  /*1840*/  IMAD.IADD R18, R21, 0x1, R18 ;  /* 0x0000000115127824 */ /* 0x000fe200078e0212 */
[----:B------:R-:W-:Y:S01]  /*1850*/  LOP3.LUT R153, R138, 0xc0, RZ, 0xc0, !PT ;  /* 0x000000c08a997812 */ /* 0x000fe200078ec0ff */
[----:B------:R-:W-:Y:S02]  /*1860*/  IMAD.IADD R135, R14, 0x1, -R135 ;  /* 0x000000010e877824 */ /* 0x000fe400078e0a87 */
[----:B------:R-:W-:Y:S01]  /*1870*/  IMAD R15, R29, R13, RZ ;  /* 0x0000000d1d0f7224 */ /* 0x000fe200078e02ff */
[----:B------:R-:W-:Y:S02]  /*1880*/  IADD3.X R8, PT, PT, R18, R8, RZ, P2, P1 ;  /* 0x0000000812087210 */ /* 0x000fe400017e24ff */
[----:B------:R-:W-:-:S02]  /*1890*/  SHF.R.S32.HI R18, RZ, 0x1f, R13 ;  /* 0x0000001fff127819 */ /* 0x000fc4000001140d */
[----:B------:R-:W-:-:S03]  /*18a0*/  LOP3.LUT R153, R153, 0x18, R128, 0xf8, !PT ;  /* 0x0000001899997812 */ /* 0x000fc600078ef880 */
[----:B------:R-:W-:Y:S01]  /*18b0*/  IMAD R15, R18, R28, R15 ;  /* 0x0000001c120f7224 */ /* 0x000fe200078e020f */
[----:B------:R-:W-:Y:S01]  /*18c0*/  LOP3.LUT R18, R138, 0x1f20, RZ, 0xc0, !PT ;  /* 0x00001f208a127812 */ /* 0x000fe200078ec0ff */
[----:B------:R-:W1:Y:S01]  /*18d0*/  S2UR UR6, SR_CgaCtaId ;  /* 0x00000000000679c3 */ /* 0x000e620000008800 */
[----:B------:R-:W-:Y:S02]  /*18e0*/  UMOV UR7, 0x400 ;  /* 0x0000040000077882 */ /* 0x000fe40000000000 */
[----:B-1----:R-:W-:-:S06]  /*18f0*/  ULEA UR6, UR6, UR7, 0x18 ;  /* 0x0000000706067291 */ /* 0x002fcc000f8ec0ff */
[----:B------:R-:W-:Y:S02]  /*1900*/  IMAD.U32 R132, RZ, RZ, UR6 ;  /* 0x00000006ff847e24 */ /* 0x000fe4000f8e00ff */
[C---:B------:R-:W-:Y:S02]  /*1910*/  IMAD.SHL.U32 R131, R128.reuse, 0x10, RZ ;  /* 0x0000001080837824 */ /* 0x040fe400078e00ff */
[C---:B------:R-:W-:Y:S01]  /*1920*/  IMAD.SHL.U32 R89, R128.reuse, 0x20, RZ ;  /* 0x0000002080597824 */ /* 0x040fe200078e00ff */
[----:B------:R-:W-:Y:S01]  /*1930*/  SHF.R.U32.HI R130, RZ, 0x1, R128 ;  /* 0x00000001ff827819 */ /* 0x000fe20000011680 */
[----:B------:R-:W-:Y:S02]  /*1940*/  IMAD.SHL.U32 R129, R128, 0x4, RZ ;  /* 0x0000000480817824 */ /* 0x000fe400078e00ff */
[-C--:B--2---:R-:W-:Y:S02]  /*1950*/  @!P0 IMAD R9, R27, R148.reuse, RZ ;  /* 0x000000941b098224 */ /* 0x084fe400078e02ff */
[----:B------:R-:W-:-:S04]  /*1960*/  @!P0 IMAD.WIDE.U32 R20, R26, R148, RZ ;  /* 0x000000941a148225 */ /* 0x000fc800078e00ff */
[----:B------:R-:W-:-:S04]  /*1970*/  @P0 IMAD.WIDE.U32 R26, R24, R154, RZ ;  /* 0x0000009a181a0225 */ /* 0x000fc800078e00ff */
[----:B------:R-:W-:Y:S02]  /*1980*/  @!P0 IMAD.MOV.U32 R19, RZ, RZ, R20 ;  /* 0x000000ffff138224 */ /* 0x000fe400078e0014 */
[----:B------:R-:W-:Y:S01]  /*1990*/  @P0 IMAD.MOV.U32 R19, RZ, RZ, R26 ;  /* 0x000000ffff130224 */ /* 0x000fe200078e001a */
[----:B------:R-:W-:Y:S01]  /*19a0*/  SHF.R.U32.HI R26, RZ, 0x2, R128 ;  /* 0x00000002ff1a7819 */ /* 0x000fe20000011680 */
[----:B------:R-:W-:Y:S02]  /*19b0*/  @!P0 IMAD.IADD R9, R21, 0x1, R9 ;  /* 0x0000000115098824 */ /* 0x000fe400078e0209 */
[----:B------:R-:W-:-:S04]  /*19c0*/  IMAD.WIDE.U32 R20, R28, R13, RZ ;  /* 0x0000000d1c147225 */ /* 0x000fc800078e00ff */
[C---:B------:R-:W-:Y:S02]  /*19d0*/  VIADD R13, R26.reuse, 0x20 ;  /* 0x000000201a0d7836 */ /* 0x040fe40000000000 */
[----:B------:R-:W-:Y:S01]  /*19e0*/  @P0 IMAD R14, R25, R154, RZ ;  /* 0x0000009a190e0224 */ /* 0x000fe200078e02ff */
[----:B------:R-:W-:Y:S02]  /*19f0*/  IADD3 R28, P1, PT, R155, R19, RZ ;  /* 0x000000139b1c7210 */ /* 0x000fe40007f3e0ff */
[----:B------:R-:W-:Y:S01]  /*1a00*/  ISETP.GE.AND P2, PT, R13, R135, PT ;  /* 0x000000870d00720c */ /* 0x000fe20003f46270 */
[----:B------:R-:W-:Y:S01]  /*1a10*/  @P0 IMAD.IADD R9, R27, 0x1, R14 ;  /* 0x000000011b090824 */ /* 0x000fe200078e020e */
[----:B------:R-:W-:Y:S01]  /*1a20*/  LOP3.LUT R14, R153, R155, RZ, 0x3c, !PT ;  /* 0x0000009b990e7212 */ /* 0x000fe200078e3cff */
[----:B------:R-:W-:Y:S01]  /*1a30*/  IMAD.MOV.U32 R27, RZ, RZ, RZ ;  /* 0x000000ffff1b7224 */ /* 0x000fe200078e00ff */
[----:B------:R-:W-:Y:S01]  /*1a40*/  ISETP.GE.AND P3, PT, R26, R135, PT ;  /* 0x000000871a00720c */ /* 0x000fe20003f66270 */
[----:B------:R-:W-:Y:S01]  /*1a50*/  IMAD.X R29, RZ, RZ, R9, P1 ;  /* 0x000000ffff1d7224 */ /* 0x000fe200008e0609 */
[----:B------:R-:W-:Y:S01]  /*1a60*/  IADD3 R20, P1, PT, R12, R20, RZ ;  /* 0x000000140c147210 */ /* 0x000fe20007f3e0ff */
[----:B------:R-:W-:Y:S01]  /*1a70*/  IMAD.IADD R15, R21, 0x1, R15 ;  /* 0x00000001150f7824 */ /* 0x000fe200078e020f */
[----:B------:R-:W-:Y:S01]  /*1a80*/  LOP3.LUT R14, R18, R14, RZ, 0xfc, !PT ;  /* 0x0000000e120e7212 */ /* 0x000fe200078efcff */
[----:B------:R-:W-:-:S04]  /*1a90*/  IMAD.WIDE.U32 R18, R149, 0x40, R26 ;  /* 0x0000004095127825 */ /* 0x000fc800078e001a */
[----:B---3--:R-:W-:-:S04]  /*1aa0*/  IMAD.WIDE.U32 R28, R22, R147, R28 ;  /* 0x00000093161c7225 */ /* 0x008fc800078e001c */
[----:B------:R-:W-:Y:S02]  /*1ab0*/  IMAD R9, R23, R147, RZ ;  /* 0x0000009317097224 */ /* 0x000fe400078e02ff */
[--C-:B------:R-:W-:Y:S02]  /*1ac0*/  @!P0 IMAD.MOV.U32 R22, RZ, RZ, R24.reuse ;  /* 0x000000ffff168224 */ /* 0x100fe400078e0018 */
[----:B------:R-:W-:Y:S02]  /*1ad0*/  @!P0 IMAD.MOV.U32 R23, RZ, RZ, R25 ;  /* 0x000000ffff178224 */ /* 0x000fe400078e0019 */
[----:B------:R-:W-:Y:S02]  /*1ae0*/  IMAD.X R21, R8, 0x1, R15, P1 ;  /* 0x0000000108157824 */ /* 0x000fe400008e060f */
[----:B------:R-:W-:Y:S01]  /*1af0*/  @P0 IMAD.MOV.U32 R22, RZ, RZ, R24 ;  /* 0x000000ffff160224 */ /* 0x000fe200078e0018 */
[----:B------:R-:W-:Y:S01]  /*1b00*/  IADD3 R24, P1, PT, R155, R7, RZ ;  /* 0x000000079b187210 */ /* 0x000fe20007f3e0ff */
[----:B------:R-:W-:Y:S01]  /*1b10*/  @P0 IMAD.MOV.U32 R23, RZ, RZ, R25 ;  /* 0x000000ffff170224 */ /* 0x000fe200078e0019 */
[----:B------:R-:W-:Y:S01]  /*1b20*/  @!P2 IADD3 R7, P0, PT, R18, 0x20, RZ ;  /* 0x000000201207a810 */ /* 0x000fe20007f1e0ff */
[----:B------:R-:W-:-:S02]  /*1b30*/  IMAD.IADD R31, R29, 0x1, R9 ;  /* 0x000000011d1f7824 */ /* 0x000fc400078e0209 */
[----:B------:R-:W-:Y:S02]  /*1b40*/  @!P3 IMAD.MOV.U32 R30, RZ, RZ, R28 ;  /* 0x000000ffff1eb224 */ /* 0x000fe400078e001c */
[----:B------:R-:W-:Y:S02]  /*1b50*/  @!P3 IMAD R8, R19, R22, RZ ;  /* 0x000000161308b224 */ /* 0x000fe400078e02ff */
[----:B------:R-:W-:Y:S02]  /*1b60*/  IMAD.X R25, RZ, RZ, R6, P1 ;  /* 0x000000ffff197224 */ /* 0x000fe400008e0606 */
[----:B------:R-:W-:Y:S02]  /*1b70*/  @!P2 IMAD.X R6, RZ, RZ, R19, P0 ;  /* 0x000000ffff06a224 */ /* 0x000fe400000e0613 */
[----:B------:R-:W-:Y:S02]  /*1b80*/  @!P2 IMAD.MOV.U32 R29, RZ, RZ, R31 ;  /* 0x000000ffff1da224 */ /* 0x000fe400078e001f */
[----:B------:R-:W-:-:S02]  /*1b90*/  @!P3 IMAD R8, R18, R23, R8 ;  /* 0x000000171208b224 */ /* 0x000fc400078e0208 */
[----:B------:R-:W-:-:S04]  /*1ba0*/  @!P3 IMAD.WIDE.U32 R30, R18, R22, R30 ;  /* 0x00000016121eb225 */ /* 0x000fc800078e001e */
[----:B------:R-:W-:Y:S01]  /*1bb0*/  @!P2 IMAD R6, R6, R22, RZ ;  /* 0x000000160606a224 */ /* 0x000fe200078e02ff */
[----:B----4-:R-:W-:Y:S01]  /*1bc0*/  @!P3 LEA R18, P0, R30, R10, 0x1 ;  /* 0x0000000a1e12b211 */ /* 0x010fe200078008ff */
[----:B------:R-:W-:Y:S02]  /*1bd0*/  @!P3 IMAD.IADD R8, R31, 0x1, R8 ;  /* 0x000000011f08b824 */ /* 0x000fe400078e0208 */
[-C--:B------:R-:W-:Y:S02]  /*1be0*/  @!P2 IMAD R6, R23, R7.reuse, R6 ;  /* 0x000000071706a224 */ /* 0x080fe400078e0206 */
[----:B------:R-:W-:Y:S01]  /*1bf0*/  @!P2 IMAD.WIDE.U32 R28, R22, R7, R28 ;  /* 0x00000007161ca225 */ /* 0x000fe200078e001c */
[----:B------:R-:W-:-:S03]  /*1c00*/  @!P3 LEA.HI.X R19, R30, R11, R8, 0x1, P0 ;  /* 0x0000000b1e13b211 */ /* 0x000fc600000f0c08 */
[----:B------:R-:W-:Y:S01]  /*1c10*/  IMAD R7, R85, -0x80, R92 ;  /* 0xffffff8055077824 */ /* 0x000fe200078e025c */
[----:B------:R-:W-:Y:S01]  /*1c20*/  @!P2 LEA R10, P0, R28, R10, 0x1 ;  /* 0x0000000a1c0aa211 */ /* 0x000fe200078008ff */
[----:B------:R-:W-:Y:S02]  /*1c30*/  @!P2 IMAD.IADD R6, R29, 0x1, R6 ;  /* 0x000000011d06a824 */ /* 0x000fe400078e0206 */
[----:B------:R-:W-:Y:S02]  /*1c40*/  VIADD R8, R7, 0x80 ;  /* 0x0000008007087836 */ /* 0x000fe40000000000 */
[----:B------:R-:W-:Y:S02]  /*1c50*/  IMAD R141, R137, R26, RZ ;  /* 0x0000001a898d7224 */ /* 0x000fe400078e02ff */
[C---:B------:R-:W-:Y:S01]  /*1c60*/  IMAD.WIDE.U32 R24, R26.reuse, R136, R24 ;  /* 0x000000881a187225 */ /* 0x040fe200078e0018 */
[----:B------:R-:W-:Y:S02]  /*1c70*/  ISETP.GE.AND P6, PT, R26, R8, PT ;  /* 0x000000081a00720c */ /* 0x000fe40003fc6270 */
[----:B------:R-:W-:Y:S01]  /*1c80*/  @!P2 LEA.HI.X R11, R28, R11, R6, 0x1, P0 ;  /* 0x0000000b1c0ba211 */ /* 0x000fe200000f0c06 */
[----:B------:R-:W-:Y:S01]  /*1c90*/  VIADD R12, R26, 0x40 ;  /* 0x000000401a0c7836 */ /* 0x000fe20000000000 */
[----:B------:R-:W-:Y:S01]  /*1ca0*/  LEA R142, P1, R24, R16, 0x1 ;  /* 0x00000010188e7211 */ /* 0x000fe200078208ff */
[----:B------:R-:W-:-:S02]  /*1cb0*/  IMAD.IADD R141, R25, 0x1, R141 ;  /* 0x00000001198d7824 */ /* 0x000fc400078e028d */
[----:B------:R-:W-:Y:S02]  /*1cc0*/  VIADD R9, R26, 0x60 ;  /* 0x000000601a097836 */ /* 0x000fe40000000000 */
[----:B------:R-:W-:Y:S01]  /*1cd0*/  IMAD.SHL.U32 R6, R136, 0x20, RZ ;  /* 0x0000002088067824 */ /* 0x000fe200078e00ff */
[-C--:B------:R-:W-:Y:S01]  /*1ce0*/  ISETP.GE.AND P5, PT, R12, R8.reuse, PT ;  /* 0x000000080c00720c */ /* 0x080fe20003fa6270 */
[----:B------:R-:W-:Y:S01]  /*1cf0*/  IMAD R160, R14, 0x2, R132 ;  /* 0x000000020ea07824 */ /* 0x000fe200078e0284 */
[-C--:B------:R-:W-:Y:S02]  /*1d00*/  ISETP.GE.AND P0, PT, R13, R8.reuse, PT ;  /* 0x000000080d00720c */ /* 0x080fe40003f06270 */
[----:B------:R-:W-:Y:S02]  /*1d10*/  LEA.HI.X R141, R24, R17, R141, 0x1, P1 ;  /* 0x00000011188d7211 */ /* 0x000fe400008f0c8d */
[----:B------:R-:W-:Y:S01]  /*1d20*/  ISETP.GE.AND P4, PT, R9, R8, PT ;  /* 0x000000080900720c */ /* 0x000fe20003f86270 */
[----:B------:R-:W-:Y:S01]  /*1d30*/  @!PT LDS RZ, [RZ] ;  /* 0x00000000fffff984 */ /* 0x000fe20000000800 */
[----:B------:R-:W-:Y:S01]  /*1d40*/  @!PT LDS RZ, [RZ] ;  /* 0x00000000fffff984 */ /* 0x000fe20000000800 */
[----:B------:R-:W-:Y:S01]  /*1d50*/  @!PT LDS RZ, [RZ] ;  /* 0x00000000fffff984 */ /* 0x000fe20000000800 */
[----:B------:R-:W-:Y:S01]  /*1d60*/  @!P3 LDGSTS.E.BYPASS.LTC128B.128 [R160], desc[UR4][R18.64] ;  /* 0x0000000012a0bfae */ /* 0x000fe2000b981a04 */
[----:B------:R-:W-:-:S02]  /*1d70*/  SHF.L.U64.HI R7, R136, 0x5, R137 ;  /* 0x0000000588077819 */ /* 0x000fc40000010289 */
[C---:B------:R-:W-:Y:S01]  /*1d80*/  LEA R14, P1, R6.reuse, R142, 0x1 ;  /* 0x0000008e060e7211 */ /* 0x040fe200078208ff */
[----:B------:R1:W-:Y:S03]  /*1d90*/  @!P2 LDGSTS.E.BYPASS.LTC128B.128 [R160+0x800], desc[UR4][R10.64] ;  /* 0x008000000aa0afae */ /* 0x0003e6000b981a04 */
[----:B------:R-:W-:Y:S01]  /*1da0*/  LEA.HI.X R15, R6, R141, R7, 0x1, P1 ;  /* 0x0000008d060f7211 */ /* 0x000fe200008f0c07 */
[----:B------:R-:W-:Y:S02]  /*1db0*/  @!P6 IMAD.MOV.U32 R6, RZ, RZ, R142 ;  /* 0x000000ffff06e224 */ /* 0x000fe400078e008e */
[----:B------:R-:W-:-:S05]  /*1dc0*/  @!P6 IMAD.MOV.U32 R7, RZ, RZ, R141 ;  /* 0x000000ffff07e224 */ /* 0x000fca00078e008d */
[----:B------:R2:W-:Y:S04]  /*1dd0*/  @!P6 LDGSTS.E.BYPASS.LTC128B.128 [R160+0x1000], desc[UR4][R6.64] ;  /* 0x0100000006a0efae */ /* 0x0005e8000b981a04 */
[----:B------:R3:W-:Y:S01]  /*1de0*/  @!P0 LDGSTS.E.BYPASS.LTC128B.128 [R160+0x1800], desc[UR4][R14.64] ;  /* 0x018000000ea08fae */ /* 0x0007e2000b981a04 */
[----:B-1----:R-:W-:-:S04]  /*1df0*/  @!P5 LEA R10, P1, R136, R14, 0x6 ;  /* 0x0000000e880ad211 */ /* 0x002fc800078230ff */
[----:B------:R-:W-:-:S05]  /*1e00*/  @!P5 LEA.HI.X R11, R136, R15, R137, 0x6, P1 ;  /* 0x0000000f880bd211 */ /* 0x000fca00008f3489 */
[----:B------:R3:W-:Y:S01]  /*1e10*/  @!P5 LDGSTS.E.BYPASS.LTC128B.128 [R160+0x2000], desc[UR4][R10.64] ;  /* 0x020000000aa0dfae */ /* 0x0007e2000b981a04 */
[----:B--2---:R-:W-:-:S04]  /*1e20*/  @!P4 LEA R6, P0, R136, R14, 0x7 ;  /* 0x0000000e8806c211 */ /* 0x004fc800078038ff */
[----:B------:R-:W-:-:S05]  /*1e30*/  @!P4 LEA.HI.X R7, R136, R15, R137, 0x7, P0 ;  /* 0x0000000f8807c211 */ /* 0x000fca00000f3c89 */
[----:B------:R3:W-:Y:S04]  /*1e40*/  @!P4 LDGSTS.E.BYPASS.LTC128B.128 [R160+0x2800], desc[UR4][R6.64] ;  /* 0x0280000006a0cfae */ /* 0x0007e8000b981a04 */
[----:B------:R-:W0:Y:S01]  /*1e50*/  LDGDEPBAR ;  /* 0x00000000000079af */ /* 0x000e220000000000 */
[----:B------:R-:W-:-:S04]  /*1e60*/  IMAD.WIDE.U32 R20, R26, R86, R20 ;  /* 0x000000561a147225 */ /* 0x000fc800078e0014 */
[----:B------:R-:W-:Y:S01]  /*1e70*/  IMAD R26, R87, R26, RZ ;  /* 0x0000001a571a7224 */ /* 0x000fe200078e02ff */
[----:B------:R-:W-:Y:S01]  /*1e80*/  LEA R145, P0, R20, R4, 0x1 ;  /* 0x0000000414917211 */ /* 0x000fe200078008ff */
[----:B------:R-:W-:Y:S02]  /*1e90*/  IMAD.SHL.U32 R4, R86, 0x20, RZ ;  /* 0x0000002056047824 */ /* 0x000fe400078e00ff */
[----:B------:R-:W-:Y:S01]  /*1ea0*/  IMAD.IADD R26, R21, 0x1, R26 ;  /* 0x00000001151a7824 */ /* 0x000fe200078e021a */
[----:B------:R-:W-:Y:S01]  /*1eb0*/  ISETP.GE.AND P2, PT, R12, R8, PT ;  /* 0x000000080c00720c */ /* 0x000fe20003f46270 */
[----:B------:R-:W-:-:S12]  /*1ec0*/  DEPBAR.LE SB0, 0x0 ;  /* 0x000080000000791a */ /* 0x000fd80000000000 */
[----:B------:R-:W-:Y:S05]  /*1ed0*/  WARPSYNC.ALL ;  /* 0x0000000000007948 */ /* 0x000fea0003800000 */
[-C--:B------:R-:W-:Y:S02]  /*1ee0*/  ISETP.GE.AND P1, PT, R9, R8.reuse, PT ;  /* 0x000000080900720c */ /* 0x080fe40003f26270 */
[----:B---3--:R-:W-:Y:S02]  /*1ef0*/  LOP3.LUT R7, R131, 0x100, RZ, 0xc0, !PT ;  /* 0x0000010083077812 */ /* 0x008fe400078ec0ff */
[----:B------:R-:W-:Y:S02]  /*1f00*/  LOP3.LUT R93, R89, 0xc0, RZ, 0xc0, !PT ;  /* 0x000000c0595d7812 */ /* 0x000fe400078ec0ff */
[----:B------:R-:W-:-:S02]  /*1f10*/  ISETP.GE.AND P3, PT, R13, R8, PT ;  /* 0x000000080d00720c */ /* 0x000fc40003f66270 */
[----:B------:R-:W-:Y:S02]  /*1f20*/  LEA.HI.X R144, R20, R5, R26, 0x1, P0 ;  /* 0x0000000514907211 */ /* 0x000fe400000f0c1a */
[----:B------:R-:W-:Y:S02]  /*1f30*/  LOP3.LUT R6, R130, 0x8, RZ, 0xc0, !PT ;  /* 0x0000000882067812 */ /* 0x000fe400078ec0ff */
[----:B------:R-:W-:Y:S02]  /*1f40*/  LOP3.LUT R131, R131, 0x3e00, RZ, 0xc0, !PT ;  /* 0x00003e0083837812 */ /* 0x000fe400078ec0ff */
[----:B------:R-:W-:Y:S02]  /*1f50*/  SHF.L.U64.HI R5, R86, 0x5, R87 ;  /* 0x0000000556057819 */ /* 0x000fe40000010257 */
[----:B------:R-:W-:Y:S02]  /*1f60*/  LEA R8, P0, R4, R145, 0x1 ;  /* 0x0000009104087211 */ /* 0x000fe400078008ff */
[----:B------:R-:W-:-:S02]  /*1f70*/  LOP3.LUT R84, R129, 0x18, RZ, 0xc0, !PT ;  /* 0x0000001881547812 */ /* 0x000fc400078ec0ff */
[--C-:B------:R-:W-:Y:S02]  /*1f80*/  LOP3.LUT R7, R7, 0x20, R89.reuse, 0xf8, !PT ;  /* 0x0000002007077812 */ /* 0x100fe400078ef859 */
[----:B------:R-:W-:Y:S02]  /*1f90*/  LOP3.LUT R93, R93, 0x8, R128, 0xf8, !PT ;  /* 0x000000085d5d7812 */ /* 0x000fe400078ef880 */
[--C-:B------:R-:W-:Y:S02]  /*1fa0*/  LOP3.LUT R6, R6, 0xc0, R89.reuse, 0xf8, !PT ;  /* 0x000000c006067812 */ /* 0x100fe400078ef859 */
[----:B------:R-:W-:Y:S02]  /*1fb0*/  LOP3.LUT R80, R131, 0x20, R89, 0xf8, !PT ;  /* 0x0000002083507812 */ /* 0x000fe400078ef859 */
[----:B------:R-:W-:Y:S01]  /*1fc0*/  LEA.HI.X R9, R4, R144, R5, 0x1, P0 ;  /* 0x0000009004097211 */ /* 0x000fe200000f0c05 */
[----:B------:R-:W-:Y:S01]  /*1fd0*/  @!P6 IMAD.MOV.U32 R4, RZ, RZ, R145 ;  /* 0x000000ffff04e224 */ /* 0x000fe200078e0091 */
[----:B------:R-:W-:Y:S01]  /*1fe0*/  LOP3.LUT R93, R7, R93, R84, 0xf6, !PT ;  /* 0x0000005d075d7212 */ /* 0x000fe200078ef654 */
[----:B------:R-:W-:Y:S01]  /*1ff0*/  @!P6 IMAD.MOV.U32 R5, RZ, RZ, R144 ;  /* 0x000000ffff05e224 */ /* 0x000fe200078e0090 */
[----:B------:R-:W-:Y:S01]  /*2000*/  BAR.SYNC.DEFER_BLOCKING 0x0 ;  /* 0x0000000000007b1d */ /* 0x000fe20000010000 */
[----:B------:R-:W-:-:S02]  /*2010*/  LOP3.LUT R84, R6, R84, RZ, 0x3c, !PT ;  /* 0x0000005406547212 */ /* 0x000fc400078e3cff */
[----:B------:R-:W-:Y:S02]  /*2020*/  LOP3.LUT R80, R80, 0x100, R89, 0xf8, !PT ;  /* 0x0000010050507812 */ /* 0x000fe400078ef859 */
[----:B------:R-:W-:Y:S02]  /*2030*/  @!P2 LEA R6, P4, R86, R8, 0x6 ;  /* 0x000000085606a211 */ /* 0x000fe400078830ff */
[----:B------:R-:W-:Y:S02]  /*2040*/  LOP3.LUT R80, R80, R84, RZ, 0xfc, !PT ;  /* 0x0000005450507212 */ /* 0x000fe400078efcff */
[----:B------:R-:W-:Y:S01]  /*2050*/  @!P2 LEA.HI.X R7, R86, R9, R87, 0x6, P4 ;  /* 0x000000095607a211 */ /* 0x000fe200020f3457 */
[--C-:B------:R-:W-:Y:S02]  /*2060*/  IMAD R93, R93, 0x2, R132.reuse ;  /* 0x000000025d5d7824 */ /* 0x100fe400078e0284 */
[----:B------:R-:W-:Y:S01]  /*2070*/  IMAD R80, R80, 0x2, R132 ;  /* 0x0000000250507824 */ /* 0x000fe200078e0284 */
        /* <DEDUP_REMOVED lines=14> */
[----:B------:R-:W-:Y:S01]  /*2160*/  @!P2 LDGSTS.E.BYPASS.LTC128B.128 [R160+0x4000], desc[UR4][R6.64] ;  /* 0x0400000006a0afae */ /* 0x000fe2000b981a04 */
[----:B-1----:R-:W-:-:S04]  /*2170*/  @!P1 LEA R4, P0, R86, R8, 0x7 ;  /* 0x0000000856049211 */ /* 0x002fc800078038ff */
[----:B------:R-:W-:Y:S01]  /*2180*/  @!P1 LEA.HI.X R5, R86, R9, R87, 0x7, P0 ;  /* 0x0000000956059211 */ /* 0x000fe200000f3c57 */
[----:B------:R-:W-:Y:S04]  /*2190*/  @P1 STS.128 [R160+0x4800], RZ ;  /* 0x004800ffa0001388 */ /* 0x000fe80000000c00 */
[----:B------:R-:W-:Y:S01]  /*21a0*/  @!PT LDS RZ, [RZ] ;  /* 0x00000000fffff984 */ /* 0x000fe20000000800 */
[----:B------:R-:W-:Y:S01]  /*21b0*/  @!PT LDS RZ, [RZ] ;  /* 0x00000000fffff984 */ /* 0x000fe20000000800 */
[----:B------:R-:W-:Y:S01]  /*21c0*/  @!PT LDS RZ, [RZ] ;  /* 0x00000000fffff984 */ /* 0x000fe20000000800 */
[----:B------:R1:W-:Y:S04]  /*21d0*/  @!P1 LDGSTS.E.BYPASS.LTC128B.128 [R160+0x4800], desc[UR4][R4.64] ;  /* 0x0480000004a09fae */ /* 0x0003e8000b981a04 */
[----:B------:R-:W-:Y:S01]  /*21e0*/  LDSM.16.M88.4 R60, [R93+0x1000] ;  /* 0x001000005d3c783b */ /* 0x000fe20000000200 */
[----:B------:R-:W-:Y:S01]  /*21f0*/  IMAD.MOV.U32 R88, RZ, RZ, 0x20 ;  /* 0x00000020ff587424 */ /* 0x000fe200078e00ff */
[----:B------:R-:W-:-:S02]  /*2200*/  LOP3.LUT P0, RZ, R128, 0x4, RZ, 0xc0, !PT ;  /* 0x0000000480ff7812 */ /* 0x000fc4000780c0ff */
[----:B------:R-:W-:Y:S02]  /*2210*/  LDSM.16.M88.4 R52, [R93+0x1400] ;  /* 0x001400005d34783b */ /* 0x000fe40000000200 */
[----:B------:R-:W-:Y:S02]  /*2220*/  SEL R88, R88, 0xffffffe0, !P0 ;  /* 0xffffffe058587807 */ /* 0x000fe40004000000 */
[----:B------:R-:W-:Y:S04]  /*2230*/  LDSM.16.M88.4 R44, [R93+0x1800] ;  /* 0x001800005d2c783b */ /* 0x000fe80000000200 */
[----:B------:R-:W-:Y:S04]  /*2240*/  LDSM.16.M88.4 R36, [R93+0x1c00] ;  /* 0x001c00005d24783b */ /* 0x000fe80000000200 */
[----:B------:R-:W-:Y:S04]  /*2250*/  LDSM.16.M88.4 R28, [R93+0x2000] ;  /* 0x002000005d1c783b */ /* 0x000fe80000000200 */
[----:B------:R-:W-:Y:S04]  /*2260*/  LDSM.16.M88.4 R20, [R93+0x2400] ;  /* 0x002400005d14783b */ /* 0x000fe80000000200 */
[----:B-1----:R1:W2:Y:S04]  /*2270*/  LDSM.16.M88.4 R4, [R80] ;  /* 0x000000005004783b */ /* 0x0022a80000000200 */
[----:B------:R-:W3:Y:S04]  /*2280*/  LDSM.16.M88.4 R12, [R93+0x2800] ;  /* 0x002800005d0c783b */ /* 0x000ee80000000200 */
[----:B------:R4:W5:Y:S01]  /*2290*/  LDSM.16.M88.4 R68, [R93+0x2c00] ;  /* 0x002c00005d44783b */ /* 0x0009620000000200 */
[----:B------:R-:W-:-:S03]  /*22a0*/  IMAD.SHL.U32 R101, R128, 0x2, RZ ;  /* 0x0000000280657824 */ /* 0x000fc600078e00ff */
[----:B------:R-:W0:Y:S01]  /*22b0*/  LDGDEPBAR ;  /* 0x00000000000079af */ /* 0x000e220000000000 */
[----:B-1----:R-:W-:-:S06]  /*22c0*/  IMAD.IADD R80, R80, 0x1, R88 ;  /* 0x0000000150507824 */ /* 0x002fcc00078e0258 */
[----:B------:R-:W-:Y:S01]  /*22d0*/  LDSM.16.M88.4 R80, [R80] ;  /* 0x000000005050783b */ /* 0x000fe20000000200 */
[----:B----4-:R-:W-:-:S05]  /*22e0*/  IMAD.IADD R93, R93, 0x1, R88 ;  /* 0x000000015d5d7824 */ /* 0x010fca00078e0258 */
[----:B------:R-:W1:Y:S01]  /*22f0*/  LDSM.16.M88.4 R76, [R93+0x1000] ;  /* 0x001000005d4c783b */ /* 0x000e620000000200 */
[C---:B--2---:R-:W-:Y:S03]  /*2300*/  HMMA.16816.F32 R64, R4.reuse, R60, RZ ;  /* 0x0000003c0440723c */ /* 0x044fe600000018ff */
[----:B------:R-:W2:Y:S05]  /*2310*/  LDSM.16.M88.4 R72, [R93+0x1400] ;  /* 0x001400005d48783b */ /* 0x000eaa0000000200 */
        /* <DEDUP_REMOVED lines=13> */
[----:B-----5:R-:W-:Y:S01]  /*23f0*/  HMMA.16816.F32 R8, R4, R68, RZ ;  /* 0x000000440408723c */ /* 0x020fe200000018ff */
[----:B------:R-:W-:-:S07]  /*2400*/  LOP3.LUT R101, R91, 0x6, R101, 0xf8, !PT ;  /* 0x000000065b657812 */ /* 0x000fce00078ef865 */
[----:B------:R-:W-:Y:S01]  /*2410*/  HMMA.16816.F32 R4, R4, R70, RZ ;  /* 0x000000460404723c */ /* 0x000fe200000018ff */
[----:B------:R-:W3:Y:S07]  /*2420*/  LDSM.16.M88.4 R68, [R93+0x1800] ;  /* 0x001800005d44783b */ /* 0x000eee0000000200 */
[----:B-1----:R-:W-:Y:S01]  /*2430*/  HMMA.16816.F32 R64, R80, R76, R64 ;  /* 0x0000004c5040723c */ /* 0x002fe20000001840 */
[C---:B------:R-:W-:Y:S02]  /*2440*/  LOP3.LUT R77, R101.reuse, 0x1, RZ, 0xfc, !PT ;  /* 0x00000001654d7812 */ /* 0x040fe400078efcff */
[----:B------:R-:W-:-:S02]  /*2450*/  LOP3.LUT R76, R101, 0x8, RZ, 0xfc, !PT ;  /* 0x00000008654c7812 */ /* 0x000fc400078efcff */
[-C--:B------:R-:W-:Y:S02]  /*2460*/  ISETP.GE.AND P2, PT, R77, R92.reuse, PT ;  /* 0x0000005c4d00720c */ /* 0x080fe40003f46270 */
[----:B------:R-:W-:Y:S01]  /*2470*/  ISETP.GE.AND P1, PT, R76, R92, PT ;  /* 0x0000005c4c00720c */ /* 0x000fe20003f26270 */
[----:B------:R-:W-:Y:S01]  /*2480*/  HMMA.16816.F32 R60, R80, R78, R60 ;  /* 0x0000004e503c723c */ /* 0x000fe2000000183c */
[----:B------:R-:W1:Y:S01]  /*2490*/  LDSM.16.M88.4 R76, [R93+0x1c00] ;  /* 0x001c00005d4c783b */ /* 0x000e620000000200 */
[----:B------:R-:W-:-:S06]  /*24a0*/  LOP3.LUT R94, R101, 0x9, RZ, 0xfc, !PT ;  /* 0x00000009655e7812 */ /* 0x000fcc00078efcff */
[C---:B--2---:R-:W-:Y:S08]  /*24b0*/  HMMA.16816.F32 R52, R80.reuse, R74, R52 ;  /* 0x0000004a5034723c */ /* 0x044ff00000001834 */
[----:B------:R-:W-:Y:S01]  /*24c0*/  HMMA.16816.F32 R56, R80, R72, R56 ;  /* 0x000000485038723c */ /* 0x000fe20000001838 */
[C---:B------:R-:W-:Y:S02]  /*24d0*/  LOP3.LUT R72, R101.reuse, 0x11, RZ, 0xfc, !PT ;  /* 0x0000001165487812 */ /* 0x040fe400078efcff */
[----:B------:R-:W-:-:S05]  /*24e0*/  LOP3.LUT R73, R101, 0x10, RZ, 0xfc, !PT ;  /* 0x0000001065497812 */ /* 0x000fca00078efcff */
[----:B---3--:R-:W-:Y:S01]  /*24f0*/  HMMA.16816.F32 R48, R80, R68, R48 ;  /* 0x000000445030723c */ /* 0x008fe20000001830 */
[-C--:B------:R-:W-:Y:S02]  /*2500*/  ISETP.GE.AND P0, PT, R94, R92.reuse, PT ;  /* 0x0000005c5e00720c */ /* 0x080fe40003f06270 */
[-C--:B------:R-:W-:Y:S02]  /*2510*/  ISETP.GE.AND P5, PT, R72, R92.reuse, PT ;  /* 0x0000005c4800720c */ /* 0x080fe40003fa6270 */
[CC--:B------:R-:W-:Y:S02]  /*2520*/  ISETP.GE.AND P3, PT, R101.reuse, R92.reuse, PT ;  /* 0x0000005c6500720c */ /* 0x0c0fe40003f66270 */
[C---:B------:R-:W-:Y:S02]  /*2530*/  LOP3.LUT R94, R101.reuse, 0x18, RZ, 0xfc, !PT ;  /* 0x00000018655e7812 */ /* 0x040fe400078efcff */
[----:B------:R-:W-:Y:S02]  /*2540*/  LOP3.LUT R72, R101, 0x19, RZ, 0xfc, !PT ;  /* 0x0000001965487812 */ /* 0x000fe400078efcff */
[----:B------:R-:W-:-:S02]  /*2550*/  ISETP.GE.AND P6, PT, R73, R92, PT ;  /* 0x0000005c4900720c */ /* 0x000fc40003fc6270 */
[C---:B------:R-:W-:Y:S02]  /*2560*/  LOP3.LUT R69, R101.reuse, 0x21, RZ, 0xfc, !PT ;  /* 0x0000002165457812 */ /* 0x040fe400078efcff */
[----:B------:R-:W-:Y:S02]  /*2570*/  FSEL R75, R66, -INF , !P3 ;  /* 0xff800000424b7808 */ /* 0x000fe40005800000 */
[----:B------:R-:W-:Y:S01]  /*2580*/  FSEL R73, R64, -INF , !P3 ;  /* 0xff80000040497808 */ /* 0x000fe20005800000 */
[----:B------:R-:W-:Y:S01]  /*2590*/  HMMA.16816.F32 R44, R80, R70, R44 ;  /* 0x00000046502c723c */ /* 0x000fe2000000182c */
[-C--:B------:R-:W-:Y:S02]  /*25a0*/  ISETP.GE.AND P4, PT, R94, R92.reuse, PT ;  /* 0x0000005c5e00720c */ /* 0x080fe40003f86270 */
[----:B------:R-:W-:Y:S02]  /*25b0*/  ISETP.GE.AND P3, PT, R72, R92, PT ;  /* 0x0000005c4800720c */ /* 0x000fe40003f66270 */
[----:B------:R-:W-:-:S02]  /*25c0*/  LOP3.LUT R74, R101, 0x20, RZ, 0xfc, !PT ;  /* 0x00000020654a7812 */ /* 0x000fc400078efcff */
[----:B------:R-:W-:Y:S02]  /*25d0*/  FSEL R100, R67, -INF , !P2 ;  /* 0xff80000043647808 */ /* 0x000fe40005000000 */
[----:B------:R-:W-:Y:S02]  /*25e0*/  FSEL R72, R65, -INF , !P2 ;  /* 0xff80000041487808 */ /* 0x000fe40005000000 */
[----:B------:R-:W-:Y:S01]  /*25f0*/  FSEL R110, R62, -INF , !P1 ;  /* 0xff8000003e6e7808 */ /* 0x000fe20004800000 */
[----:B------:R-:W2:Y:S01]  /*2600*/  LDSM.16.M88.4 R64, [R93+0x2000] ;  /* 0x002000005d40783b */ /* 0x000ea20000000200 */
[----:B------:R-:W-:Y:S02]  /*2610*/  FSEL R68, R60, -INF , !P1 ;  /* 0xff8000003c447808 */ /* 0x000fe40004800000 */
[----:B------:R-:W-:Y:S02]  /*2620*/  ISETP.GE.AND P1, PT, R69, R92, PT ;  /* 0x0000005c4500720c */ /* 0x000fe40003f26270 */
[----:B------:R-:W-:-:S02]  /*2630*/  FSEL R69, R61, -INF , !P0 ;  /* 0xff8000003d457808 */ /* 0x000fc40004000000 */
[----:B------:R-:W-:Y:S02]  /*2640*/  ISETP.GE.AND P2, PT, R74, R92, PT ;  /* 0x0000005c4a00720c */ /* 0x000fe40003f46270 */
[C---:B------:R-:W-:Y:S02]  /*2650*/  LOP3.LUT R61, R101.reuse, 0x31, RZ, 0xfc, !PT ;  /* 0x00000031653d7812 */ /* 0x040fe400078efcff */
[----:B------:R-:W-:Y:S01]  /*2660*/  FSEL R119, R52, -INF , !P4 ;  /* 0xff80000034777808 */ /* 0x000fe20006000000 */
[----:B-1----:R-:W-:Y:S01]  /*2670*/  HMMA.16816.F32 R40, R80, R76, R40 ;  /* 0x0000004c5028723c */ /* 0x002fe20000001828 */
[----:B------:R-:W-:Y:S02]  /*2680*/  LOP3.LUT R74, R101, 0x28, RZ, 0xfc, !PT ;  /* 0x00000028654a7812 */ /* 0x000fe400078efcff */
[----:B------:R-:W-:Y:S02]  /*2690*/  FSEL R122, R58, -INF , !P6 ;  /* 0xff8000003a7a7808 */ /* 0x000fe40007000000 */
[----:B------:R-:W-:-:S02]  /*26a0*/  FSEL R70, R56, -INF , !P6 ;  /* 0xff80000038467808 */ /* 0x000fc40007000000 */
[----:B------:R-:W-:Y:S02]  /*26b0*/  FSEL R116, R59, -INF , !P5 ;  /* 0xff8000003b747808 */ /* 0x000fe40006800000 */
[----:B------:R-:W-:Y:S02]  /*26c0*/  FSEL R71, R57, -INF , !P5 ;  /* 0xff80000039477808 */ /* 0x000fe40006800000 */
[----:B------:R-:W-:Y:S01]  /*26d0*/  LOP3.LUT R52, R101, 0x39, RZ, 0xfc, !PT ;  /* 0x0000003965347812 */ /* 0x000fe200078efcff */
[----:B------:R-:W1:Y:S01]  /*26e0*/  LDSM.16.M88.4 R56, [R93+0x2400] ;  /* 0x002400005d38783b */ /* 0x000e620000000200 */
[----:B------:R-:W-:Y:S02]  /*26f0*/  FSEL R121, R54, -INF , !P4 ;  /* 0xff80000036797808 */ /* 0x000fe40006000000 */
[----:B------:R-:W-:Y:S02]  /*2700*/  FSEL R115, R63, -INF , !P0 ;  /* 0xff8000003f737808 */ /* 0x000fe40004000000 */
[----:B------:R-:W-:-:S02]  /*2710*/  ISETP.GE.AND P4, PT, R61, R92, PT ;  /* 0x0000005c3d00720c */ /* 0x000fc40003f86270 */
[----:B------:R-:W-:Y:S02]  /*2720*/  ISETP.GE.AND P0, PT, R74, R92, PT ;  /* 0x0000005c4a00720c */ /* 0x000fe40003f06270 */
[----:B------:R-:W-:Y:S02]  /*2730*/  FSEL R61, R50, -INF , !P2 ;  /* 0xff800000323d7808 */ /* 0x000fe40005000000 */
[----:B------:R-:W-:Y:S02]  /*2740*/  FSEL R98, R48, -INF , !P2 ;  /* 0xff80000030627808 */ /* 0x000fe40005000000 */
[----:B------:R-:W-:Y:S02]  /*2750*/  LOP3.LUT R60, R101, 0x29, RZ, 0xfc, !PT ;  /* 0x00000029653c7812 */ /* 0x000fe400078efcff */
[----:B------:R-:W-:Y:S02]  /*2760*/  FSEL R74, R55, -INF , !P3 ;  /* 0xff800000374a7808 */ /* 0x000fe40005800000 */
[----:B------:R-:W-:-:S02]  /*2770*/  FSEL R120, R53, -INF , !P3 ;  /* 0xff80000035787808 */ /* 0x000fc40005800000 */
[-C--:B------:R-:W-:Y:S02]  /*2780*/  ISETP.GE.AND P2, PT, R52, R92.reuse, PT ;  /* 0x0000005c3400720c */ /* 0x080fe40003f46270 */
[----:B------:R-:W3:Y:S01]  /*2790*/  LDSM.16.M88.4 R52, [R93+0x2800] ;  /* 0x002800005d34783b */ /* 0x000ee20000000200 */
[-C--:B------:R-:W-:Y:S02]  /*27a0*/  ISETP.GE.AND P6, PT, R60, R92.reuse, PT ;  /* 0x0000005c3c00720c */ /* 0x080fe40003fc6270 */
[C---:B------:R-:W-:Y:S02]  /*27b0*/  LOP3.LUT R60, R101.reuse, 0x30, RZ, 0xfc, !PT ;  /* 0x00000030653c7812 */ /* 0x040fe400078efcff */
[----:B------:R-:W-:Y:S02]  /*27c0*/  FSEL R109, R44, -INF , !P0 ;  /* 0xff8000002c6d7808 */ /* 0x000fe40004000000 */
[----:B------:R-:W-:Y:S02]  /*27d0*/  ISETP.GE.AND P5, PT, R60, R92, PT ;  /* 0x0000005c3c00720c */ /* 0x000fe40003fa6270 */
[----:B------:R-:W-:-:S02]  /*27e0*/  LOP3.LUT R60, R101, 0x38, RZ, 0xfc, !PT ;  /* 0x00000038653c7812 */ /* 0x000fc400078efcff */
[----:B------:R-:W-:Y:S02]  /*27f0*/  LOP3.LUT R44, R101, 0x49, RZ, 0xfc, !PT ;  /* 0x00000049652c7812 */ /* 0x000fe400078efcff */
[----:B------:R-:W-:Y:S02]  /*2800*/  ISETP.GE.AND P3, PT, R60, R92, PT ;  /* 0x0000005c3c00720c */ /* 0x000fe40003f66270 */
[----:B------:R-:W-:Y:S02]  /*2810*/  FSEL R104, R42, -INF , !P5 ;  /* 0xff8000002a687808 */ /* 0x000fe40006800000 */
[----:B------:R-:W-:Y:S02]  /*2820*/  FSEL R60, R40, -INF , !P5 ;  /* 0xff800000283c7808 */ /* 0x000fe40006800000 */
[----:B------:R-:W-:Y:S02]  /*2830*/  FSEL R117, R46, -INF , !P0 ;  /* 0xff8000002e757808 */ /* 0x000fe40004000000 */
[----:B------:R-:W-:-:S02]  /*2840*/  FSEL R108, R47, -INF , !P6 ;  /* 0xff8000002f6c7808 */ /* 0x000fc40007000000 */
[----:B------:R-:W-:Y:S02]  /*2850*/  FSEL R114, R45, -INF , !P6 ;  /* 0xff8000002d727808 */ /* 0x000fe40007000000 */
[----:B------:R-:W-:Y:S02]  /*2860*/  ISETP.GE.AND P5, PT, R44, R92, PT ;  /* 0x0000005c2c00720c */ /* 0x000fe40003fa6270 */
[----:B------:R-:W4:Y:S01]  /*2870*/  LDSM.16.M88.4 R44, [R93+0x2c00] ;  /* 0x002c00005d2c783b */ /* 0x000f220000000200 */
[C---:B--2---:R-:W-:Y:S08]  /*2880*/  HMMA.16816.F32 R28, R80.reuse, R66, R28 ;  /* 0x00000042501c723c */ /* 0x044ff0000000181c */
[C---:B------:R-:W-:Y:S08]  /*2890*/  HMMA.16816.F32 R36, R80.reuse, R78, R36 ;  /* 0x0000004e5024723c */ /* 0x040ff00000001824 */
[----:B-1----:R-:W-:Y:S01]  /*28a0*/  HMMA.16816.F32 R24, R80, R56, R24 ;  /* 0x000000385018723c */ /* 0x002fe20000001818 */
[----:B------:R-:W-:Y:S01]  /*28b0*/  LOP3.LUT R48, R101, 0x40, RZ, 0xfc, !PT ;  /* 0x0000004065307812 */ /* 0x000fe200078efcff */
[----:B------:R-:W-:-:S06]  /*28c0*/  DEPBAR.LE SB0, 0x0 ;  /* 0x000080000000791a */ /* 0x000fcc0000000000 */
[----:B------:R-:W-:Y:S01]  /*28d0*/  HMMA.16816.F32 R32, R80, R64, R32 ;  /* 0x000000405020723c */ /* 0x000fe20000001820 */
[----:B------:R-:W-:-:S07]  /*28e0*/  LOP3.LUT R40, R101, 0x50, RZ, 0xfc, !PT ;  /* 0x0000005065287812 */ /* 0x000fce00078efcff */
[----:B---3--:R-:W-:Y:S01]  /*28f0*/  HMMA.16816.F32 R12, R80, R54, R12 ;  /* 0x00000036500c723c */ /* 0x008fe2000000180c */
[----:B------:R-:W-:Y:S02]  /*2900*/  FSEL R118, R51, -INF , !P1 ;  /* 0xff80000033767808 */ /* 0x000fe40004800000 */
[----:B------:R-:W-:Y:S02]  /*2910*/  FSEL R105, R49, -INF , !P1 ;  /* 0xff80000031697808 */ /* 0x000fe40004800000 */
[----:B------:R-:W-:Y:S02]  /*2920*/  ISETP.GE.AND P1, PT, R48, R92, PT ;  /* 0x0000005c3000720c */ /* 0x000fe40003f26270 */
[C---:B------:R-:W-:Y:S02]  /*2930*/  LOP3.LUT R49, R101.reuse, 0x41, RZ, 0xfc, !PT ;  /* 0x0000004165317812 */ /* 0x040fe400078efcff */
[----:B------:R-:W-:Y:S02]  /*2940*/  LOP3.LUT R48, R101, 0x48, RZ, 0xfc, !PT ;  /* 0x0000004865307812 */ /* 0x000fe400078efcff */
[----:B------:R-:W-:-:S02]  /*2950*/  FSEL R103, R43, -INF , !P4 ;  /* 0xff8000002b677808 */ /* 0x000fc40006000000 */
[----:B------:R-:W-:Y:S01]  /*2960*/  FSEL R63, R41, -INF , !P4 ;  /* 0xff800000293f7808 */ /* 0x000fe20006000000 */
[----:B------:R-:W-:Y:S01]  /*2970*/  HMMA.16816.F32 R20, R80, R58, R20 ;  /* 0x0000003a5014723c */ /* 0x000fe20000001814 */
[----:B------:R-:W-:Y:S02]  /*2980*/  ISETP.GE.AND P4, PT, R40, R92, PT ;  /* 0x0000005c2800720c */ /* 0x000fe40003f86270 */
[----:B------:R-:W-:Y:S02]  /*2990*/  FSEL R97, R29, -INF , !P5 ;  /* 0xff8000001d617808 */ /* 0x000fe40006800000 */
[----:B------:R-:W-:-:S03]  /*29a0*/  LOP3.LUT R29, R101, 0x69, RZ, 0xfc, !PT ;  /* 0x00000069651d7812 */ /* 0x000fc600078efcff */
[----:B------:R-:W-:Y:S01]  /*29b0*/  HMMA.16816.F32 R16, R80, R52, R16 ;  /* 0x000000345010723c */ /* 0x000fe20000001810 */
[-C--:B------:R-:W-:Y:S02]  /*29c0*/  ISETP.GE.AND P0, PT, R49, R92.reuse, PT ;  /* 0x0000005c3100720c */ /* 0x080fe40003f06270 */
[----:B------:R-:W-:Y:S02]  /*29d0*/  ISETP.GE.AND P6, PT, R48, R92, PT ;  /* 0x0000005c3000720c */ /* 0x000fe40003fc6270 */
[----:B------:R-:W-:Y:S02]  /*29e0*/  FSEL R62, R36, -INF , !P3 ;  /* 0xff800000243e7808 */ /* 0x000fe40005800000 */
[----:B------:R-:W-:Y:S02]  /*29f0*/  FSEL R113, R39, -INF , !P2 ;  /* 0xff80000027717808 */ /* 0x000fe40005000000 */
[----:B------:R-:W-:Y:S02]  /*2a00*/  FSEL R94, R37, -INF , !P2 ;  /* 0xff800000255e7808 */ /* 0x000fe40005000000 */
[----:B------:R-:W-:-:S02]  /*2a10*/  LOP3.LUT R37, R101, 0x59, RZ, 0xfc, !PT ;  /* 0x0000005965257812 */ /* 0x000fc400078efcff */
[----:B------:R-:W-:Y:S02]  /*2a20*/  LOP3.LUT R36, R101, 0x60, RZ, 0xfc, !PT ;  /* 0x0000006065247812 */ /* 0x000fe400078efcff */
[----:B------:R-:W-:Y:S02]  /*2a30*/  FSEL R48, R26, -INF , !P4 ;  /* 0xff8000001a307808 */ /* 0x000fe40006000000 */
[----:B------:R-:W-:Y:S01]  /*2a40*/  FSEL R39, R24, -INF , !P4 ;  /* 0xff80000018277808 */ /* 0x000fe20006000000 */
[----:B----4-:R-:W-:Y:S01]  /*2a50*/  HMMA.16816.F32 R8, R80, R44, R8 ;  /* 0x0000002c5008723c */ /* 0x010fe20000001808 */
[----:B------:R-:W-:Y:S02]  /*2a60*/  ISETP.GE.AND P4, PT, R29, R92, PT ;  /* 0x0000005c1d00720c */ /* 0x000fe40003f86270 */
[----:B------:R-:W-:Y:S02]  /*2a70*/  LOP3.LUT R41, R101, 0x51, RZ, 0xfc, !PT ;  /* 0x0000005165297812 */ /* 0x000fe400078efcff */
[----:B------:R-:W-:-:S02]  /*2a80*/  FSEL R112, R34, -INF , !P1 ;  /* 0xff80000022707808 */ /* 0x000fc40004800000 */
[----:B------:R-:W-:Y:S01]  /*2a90*/  FSEL R93, R32, -INF , !P1 ;  /* 0xff800000205d7808 */ /* 0x000fe20004800000 */
[----:B------:R-:W-:Y:S01]  /*2aa0*/  HMMA.16816.F32 R4, R80, R46, R4 ;  /* 0x0000002e5004723c */ /* 0x000fe20000001804 */
[----:B------:R-:W-:Y:S02]  /*2ab0*/  FSEL R102, R35, -INF , !P0 ;  /* 0xff80000023667808 */ /* 0x000fe40004000000 */
[----:B------:R-:W-:Y:S02]  /*2ac0*/  FSEL R95, R33, -INF , !P0 ;  /* 0xff800000215f7808 */ /* 0x000fe40004000000 */
[-C--:B------:R-:W-:Y:S02]  /*2ad0*/  ISETP.GE.AND P1, PT, R37, R92.reuse, PT ;  /* 0x0000005c2500720c */ /* 0x080fe40003f26270 */
[----:B------:R-:W-:Y:S02]  /*2ae0*/  ISETP.GE.AND P0, PT, R36, R92, PT ;  /* 0x0000005c2400720c */ /* 0x000fe40003f06270 */
[----:B------:R-:W-:-:S02]  /*2af0*/  FSEL R36, R15, -INF , !P4 ;  /* 0xff8000000f247808 */ /* 0x000fc40006000000 */
[----:B------:R-:W-:Y:S02]  /*2b00*/  FSEL R37, R13, -INF , !P4 ;  /* 0xff8000000d257808 */ /* 0x000fe40006000000 */
[----:B------:R-:W-:Y:S02]  /*2b10*/  FSEL R107, R38, -INF , !P3 ;  /* 0xff800000266b7808 */ /* 0x000fe40005800000 */
[----:B------:R-:W-:Y:S02]  /*2b20*/  ISETP.NE.AND P4, PT, R85, 0x1, PT ;  /* 0x000000015500780c */ /* 0x000fe40003f85270 */
[----:B------:R-:W-:Y:S02]  /*2b30*/  ISETP.GE.AND P3, PT, R41, R92, PT ;  /* 0x0000005c2900720c */ /* 0x000fe40003f66270 */
[----:B------:R-:W-:Y:S02]  /*2b40*/  LOP3.LUT R40, R101, 0x58, RZ, 0xfc, !PT ;  /* 0x0000005865287812 */ /* 0x000fe400078efcff */
[----:B------:R-:W-:-:S02]  /*2b50*/  FSEL R99, R28, -INF , !P6 ;  /* 0xff8000001c637808 */ /* 0x000fc40007000000 */
[----:B------:R-:W-:Y:S02]  /*2b60*/  FSEL R41, R25, -INF , !P3 ;  /* 0xff80000019297808 */ /* 0x000fe40005800000 */
[----:B------:R-:W-:Y:S02]  /*2b70*/  ISETP.GE.AND P2, PT, R40, R92, PT ;  /* 0x0000005c2800720c */ /* 0x000fe40003f46270 */
[C---:B------:R-:W-:Y:S02]  /*2b80*/  LOP3.LUT R33, R101.reuse, 0x61, RZ, 0xfc, !PT ;  /* 0x0000006165217812 */ /* 0x040fe400078efcff */
[C---:B------:R-:W-:Y:S02]  /*2b90*/  LOP3.LUT R32, R101.reuse, 0x68, RZ, 0xfc, !PT ;  /* 0x0000006865207812 */ /* 0x040fe400078efcff */
[C---:B------:R-:W-:Y:S02]  /*2ba0*/  LOP3.LUT R28, R101.reuse, 0x70, RZ, 0xfc, !PT ;  /* 0x00000070651c7812 */ /* 0x040fe400078efcff */
[----:B------:R-:W-:-:S02]  /*2bb0*/  LOP3.LUT R25, R101, 0x71, RZ, 0xfc, !PT ;  /* 0x0000007165197812 */ /* 0x000fc400078efcff */
[C---:B------:R-:W-:Y:S02]  /*2bc0*/  LOP3.LUT R24, R101.reuse, 0x78, RZ, 0xfc, !PT ;  /* 0x0000007865187812 */ /* 0x040fe400078efcff */
[----:B------:R-:W-:Y:S02]  /*2bd0*/  LOP3.LUT R101, R101, 0x79, RZ, 0xfc, !PT ;  /* 0x0000007965657812 */ /* 0x000fe400078efcff */
        /* <DEDUP_REMOVED lines=8> */
[----:B------:R-:W-:Y:S01]  /*2c60*/  FSEL R42, R16, -INF , !P0 ;  /* 0xff800000102a7808 */ /* 0x000fe20004000000 */
[----:B------:R-:W-:Y:S01]  /*2c70*/  BSSY.RECONVERGENT B1, `(.L_x_6132) ;  /* 0x0000076000017945 */ /* 0x000fe20003800200 */
[----:B------:R-:W-:-:S02]  /*2c80*/  ISETP.GE.AND P6, PT, R33, R92, PT ;  /* 0x0000005c2100720c */ /* 0x000fc40003fc6270 */
[-C--:B------:R-:W-:Y:S02]  /*2c90*/  ISETP.GE.AND P5, PT, R32, R92.reuse, PT ;  /* 0x0000005c2000720c */ /* 0x080fe40003fa6270 */
[-C--:B------:R-:W-:Y:S02]  /*2ca0*/  ISETP.GE.AND P3, PT, R28, R92.reuse, PT ;  /* 0x0000005c1c00720c */ /* 0x080fe40003f66270 */
[-C--:B------:R-:W-:Y:S02]  /*2cb0*/  ISETP.GE.AND P2, PT, R25, R92.reuse, PT ;  /* 0x0000005c1900720c */ /* 0x080fe40003f46270 */
[-C--:B------:R-:W-:Y:S02]  /*2cc0*/  ISETP.GE.AND P1, PT, R24, R92.reuse, PT ;  /* 0x0000005c1800720c */ /* 0x080fe40003f26270 */
[----:B------:R-:W-:Y:S01]  /*2cd0*/  ISETP.GE.AND P0, PT, R101, R92, PT ;  /* 0x0000005c6500720c */ /* 0x000fe20003f06270 */
[----:B------:R-:W-:Y:S01]  /*2ce0*/  IMAD.MOV.U32 R152, RZ, RZ, R91 ;  /* 0x000000ffff987224 */ /* 0x000fe200078e005b */
[----:B------:R-:W-:Y:S01]  /*2cf0*/  FSEL R46, R19, -INF , !P6 ;  /* 0xff800000132e7808 */ /* 0x000fe20007000000 */
[----:B------:R-:W-:Y:S01]  /*2d00*/  IMAD.MOV.U32 R156, RZ, RZ, R90 ;  /* 0x000000ffff9c7224 */ /* 0x000fe200078e005a */
[----:B------:R-:W-:Y:S01]  /*2d10*/  FSEL R38, R17, -INF , !P6 ;  /* 0xff80000011267808 */ /* 0x000fe20007000000 */
[----:B------:R-:W-:Y:S01]  /*2d20*/  IMAD.MOV.U32 R157, RZ, RZ, R0 ;  /* 0x000000ffff9d7224 */ /* 0x000fe200078e0000 */
        /* <DEDUP_REMOVED lines=25> */
.L_x_6135:
        /* <DEDUP_REMOVED lines=62> */
.L_x_6136:
[----:B------:R-:W-:Y:S05]  /*32a0*/  BSYNC.RECONVERGENT B0 ;  /* 0x0000000000007941 */ /* 0x000fea0003800200 */
.L_x_6134:
[C---:B------:R-:W-:Y:S01]  /*32b0*/  IMAD.SHL.U32 R4, R136.reuse, 0x40, RZ ;  /* 0x0000004088047824 */ /* 0x040fe200078e00ff */
[----:B------:R-:W-:Y:S01]  /*32c0*/  SHF.L.U64.HI R0, R136, 0x6, R137 ;  /* 0x0000000688007819 */ /* 0x000fe20000010289 */
[----:B------:R-:W-:-:S03]  /*32d0*/  IMAD.MOV.U32 R5, RZ, RZ, R141 ;  /* 0x000000ffff057224 */ /* 0x000fc600078e008d */
[----:B------:R-:W-:-:S04]  /*32e0*/  IADD3 R8, P0, PT, R4, R142, RZ ;  /* 0x0000008e04087210 */ /* 0x000fc80007f1e0ff */
[----:B------:R-:W-:Y:S01]  /*32f0*/  IADD3 R6, P1, PT, R8, R4, RZ ;  /* 0x0000000408067210 */ /* 0x000fe20007f3e0ff */
[----:B------:R-:W-:-:S03]  /*3300*/  IMAD.X R9, R0, 0x1, R141, P0 ;  /* 0x0000000100097824 */ /* 0x000fc600000e068d */
[----:B------:R-:W-:Y:S01]  /*3310*/  IADD3 R10, P0, PT, R6, R4, RZ ;  /* 0x00000004060a7210 */ /* 0x000fe20007f1e0ff */
[----:B------:R-:W-:Y:S01]  /*3320*/  IMAD.X R7, R9, 0x1, R0, P1 ;  /* 0x0000000109077824 */ /* 0x000fe200008e0600 */
[----:B------:R-:W-:-:S04]  /*3330*/  MOV R4, R142 ;  /* 0x0000008e00047202 */ /* 0x000fc80000000f00 */
[----:B------:R-:W-:Y:S01]  /*3340*/  IADD3.X R11, PT, PT, R7, R0, RZ, P0, !PT ;  /* 0x00000000070b7210 */ /* 0x000fe200007fe4ff */
[----:B------:R-:W-:Y:S01]  /*3350*/  @!PT LDS RZ, [RZ] ;  /* 0x00000000fffff984 */ /* 0x000fe20000000800 */
[----:B------:R-:W-:Y:S01]  /*3360*/  @!PT LDS RZ, [RZ] ;  /* 0x00000000fffff984 */ /* 0x000fe20000000800 */
[----:B------:R-:W-:Y:S01]  /*3370*/  @!PT LDS RZ, [RZ] ;  /* 0x00000000fffff984 */ /* 0x000fe20000000800 */
[----:B------:R1:W-:Y:S04]  /*3380*/  LDGSTS.E.BYPASS.LTC128B.128 [R160+0x1000], desc[UR4][R4.64] ;  /* 0x0100000004a07fae */ /* 0x0003e8000b981a04 */
[----:B------:R1:W-:Y:S04]  /*3390*/  LDGSTS.E.BYPASS.LTC128B.128 [R160+0x1800], desc[UR4][R8.64] ;  /* 0x0180000008a07fae */ /* 0x0003e8000b981a04 */
[----:B------:R1:W-:Y:S04]  /*33a0*/  LDGSTS.E.BYPASS.LTC128B.128 [R160+0x2000], desc[UR4][R6.64] ;  /* 0x0200000006a07fae */ /* 0x0003e8000b981a04 */
[----:B------:R1:W-:Y:S04]  /*33b0*/  LDGSTS.E.BYPASS.LTC128B.128 [R160+0x2800], desc[UR4][R10.64] ;  /* 0x028000000aa07fae */ /* 0x0003e8000b981a04 */
[----:B------:R-:W0:Y:S02]  /*33c0*/  LDGDEPBAR ;  /* 0x00000000000079af */ /* 0x000e240000000000 */
.L_x_6133:
[----:B------:R-:W-:Y:S05]  /*33d0*/  BSYNC.RECONVERGENT B1 ;  /* 0x0000000000017941 */ /* 0x000fea0003800200 */
.L_x_6132:
[----:B------:R-:W2:Y:S01]  /*33e0*/  LD.E R26, desc[UR4][R2.64+0xdc] ;  /* 0x0000dc04021a7980 */ /* 0x000ea2000c101900 */
[----:B------:R-:W-:Y:S02]  /*33f0*/  FMNMX3.FTZ R0, R75, R100, R110, !PT ;  /* 0x000000644b007276 */ /* 0x000fe4000781006e */
[----:B-1----:R-:W-:Y:S02]  /*3400*/  FMNMX3.FTZ R4, R73, R72, R68, !PT ;  /* 0x0000004849047276 */ /* 0x002fe40007810044 */
        /* <DEDUP_REMOVED lines=37> */
[----:B------:R-:W-:Y:S04]  /*3660*/  LDSM.16.MT88.4 R16, [R88+0x3400] ;  /* 0x003400005810783b */ /* 0x000fe80000004200 */
        /* <DEDUP_REMOVED lines=31> */
[----:B-1----:R-:W1:Y:S01]  /*3860*/  LDSM.16.MT88.4 R4, [R88+0x3000] ;  /* 0x003000005804783b */ /* 0x002e620000004200 */
[----:B------:R-:W3:Y:S01]  /*3870*/  MUFU.EX2 R64, R64 ;  /* 0x0000004000407308 */ /* 0x000ee20000000800 */
        /* <DEDUP_REMOVED lines=9> */
[----:B--2---:R-:W-:Y:S01]  /*3910*/  F2FP.F16.F32.PACK_AB R69, R110, R111 ;  /* 0x0000006f6e45723e */ /* 0x004fe200000000ff */
[-CC-:B------:R-:W-:Y:S01]  /*3920*/  FFMA.FTZ R90, R109, R26.reuse, -R34.reuse ;  /* 0x0000001a6d5a7223 */ /* 0x180fe20000010822 */
[----:B------:R-:W-:Y:S01]  /*3930*/  MUFU.EX2 R101, R101 ;  /* 0x0000006500657308 */ /* 0x000fe20000000800 */
[--C-:B------:R-:W-:Y:S01]  /*3940*/  FFMA.FTZ R67, R114, R26, -R34.reuse ;  /* 0x0000001a72437223 */ /* 0x100fe20000010822 */
[----:B---3--:R-:W-:Y:S01]  /*3950*/  F2FP.F16.F32.PACK_AB R71, R64, R100 ;  /* 0x000000644047723e */ /* 0x008fe200000000ff */
[-CC-:B------:R-:W-:Y:S01]  /*3960*/  FFMA.FTZ R92, R108, R26.reuse, -R25.reuse ;  /* 0x0000001a6c5c7223 */ /* 0x180fe20000010819 */
[----:B------:R-:W2:Y:S01]  /*3970*/  MUFU.EX2 R89, R89 ;  /* 0x0000005900597308 */ /* 0x000ea20000000800 */
[-CC-:B------:R-:W-:Y:S01]  /*3980*/  FFMA.FTZ R104, R104, R26.reuse, -R25.reuse ;  /* 0x0000001a68687223 */ /* 0x180fe20000010819 */
[-CC-:B------:R-:W-:Y:S01]  /*3990*/  FFMA.FTZ R105, R113, R26.reuse, -R25.reuse ;  /* 0x0000001a71697223 */ /* 0x180fe20000010819 */
[-CC-:B------:R-:W-:Y:S01]  /*39a0*/  FFMA.FTZ R109, R63, R26.reuse, -R34.reuse ;  /* 0x0000001a3f6d7223 */ /* 0x180fe20000010822 */
[----:B------:R-:W-:Y:S01]  /*39b0*/  MUFU.EX2 R66, R66 ;  /* 0x0000004200427308 */ /* 0x000fe20000000800 */
[--C-:B------:R-:W-:Y:S01]  /*39c0*/  FFMA.FTZ R108, R62, R26, -R34.reuse ;  /* 0x0000001a3e6c7223 */ /* 0x100fe20000010822 */
[----:B----4-:R-:W-:Y:S01]  /*39d0*/  F2FP.F16.F32.PACK_AB R68, R115, R116 ;  /* 0x000000747344723e */ /* 0x010fe200000000ff */
[-CC-:B------:R-:W-:Y:S01]  /*39e0*/  FFMA.FTZ R94, R94, R26.reuse, -R34.reuse ;  /* 0x0000001a5e5e7223 */ /* 0x180fe20000010822 */
        /* <DEDUP_REMOVED lines=8> */
[----:B------:R-:W2:Y:S01]  /*3a70*/  MUFU.EX2 R58, R58 ;  /* 0x0000003a003a7308 */ /* 0x000ea20000000800 */
[-C--:B------:R-:W-:Y:S01]  /*3a80*/  FFMA.FTZ R96, R96, R26.reuse, -R25 ;  /* 0x0000001a60607223 */ /* 0x080fe20000010819 */
[----:B------:R-:W-:Y:S01]  /*3a90*/  FADD.FTZ R110, R111, R110 ;  /* 0x0000006e6f6e7221 */ /* 0x000fe20000010000 */
[----:B------:R-:W-:Y:S01]  /*3aa0*/  FADD.FTZ R115, R116, R115 ;  /* 0x0000007374737221 */ /* 0x000fe20000010000 */
[----:B------:R-:W3:Y:S01]  /*3ab0*/  MUFU.EX2 R57, R57 ;  /* 0x0000003900397308 */ /* 0x000ee20000000800 */
[C---:B------:R-:W-:Y:S01]  /*3ac0*/  HMMA.16816.F32 R80, R68.reuse, R76, RZ ;  /* 0x0000004c4450723c */ /* 0x040fe200000018ff */
[----:B------:R-:W-:Y:S01]  /*3ad0*/  FADD.FTZ R110, R100, R110 ;  /* 0x0000006e646e7221 */ /* 0x000fe20000010000 */
[----:B------:R-:W-:Y:S01]  /*3ae0*/  FADD.FTZ R115, R101, R115 ;  /* 0x0000007365737221 */ /* 0x000fe20000010000 */
[----:B------:R-:W4:Y:S01]  /*3af0*/  MUFU.EX2 R53, R53 ;  /* 0x0000003500357308 */ /* 0x000f220000000800 */
[-C--:B------:R-:W-:Y:S01]  /*3b00*/  FFMA.FTZ R39, R39, R26.reuse, -R34 ;  /* 0x0000001a27277223 */ /* 0x080fe20000010822 */
[----:B------:R-:W-:Y:S01]  /*3b10*/  FADD.FTZ R110, R64, R110 ;  /* 0x0000006e406e7221 */ /* 0x000fe20000010000 */
[----:B------:R-:W-:Y:S01]  /*3b20*/  FADD.FTZ R115, R89, R115 ;  /* 0x0000007359737221 */ /* 0x000fe20000010000 */
[----:B------:R-:W5:Y:S01]  /*3b30*/  MUFU.EX2 R52, R52 ;  /* 0x0000003400347308 */ /* 0x000f620000000800 */
[C---:B------:R-:W-:Y:S01]  /*3b40*/  HMMA.16816.F32 R76, R68.reuse, R78, RZ ;  /* 0x0000004e444c723c */ /* 0x040fe200000018ff */
[-C--:B------:R-:W-:Y:S01]  /*3b50*/  FFMA.FTZ R44, R44, R26.reuse, -R25 ;  /* 0x0000001a2c2c7223 */ /* 0x080fe20000010819 */
[----:B--2---:R-:W-:Y:S01]  /*3b60*/  FADD.FTZ R115, R58, R115 ;  /* 0x000000733a737221 */ /* 0x004fe20000010000 */
[----:B------:R-:W2:Y:S01]  /*3b70*/  MUFU.EX2 R51, R51 ;  /* 0x0000003300337308 */ /* 0x000ea20000000800 */
[-CC-:B------:R-:W-:Y:S01]  /*3b80*/  FFMA.FTZ R47, R47, R26.reuse, -R25.reuse ;  /* 0x0000001a2f2f7223 */ /* 0x180fe20000010819 */
[-C--:B------:R-:W-:Y:S01]  /*3b90*/  FFMA.FTZ R54, R54, R26.reuse, -R25 ;  /* 0x0000001a36367223 */ /* 0x080fe20000010819 */
[----:B------:R-:W-:Y:S01]  /*3ba0*/  FFMA.FTZ R161, R27, R26, -R34 ;  /* 0x0000001a1ba17223 */ /* 0x000fe20000010822 */
[----:B------:R-:W2:Y:S01]  /*3bb0*/  MUFU.EX2 R65, R65 ;  /* 0x0000004100417308 */ /* 0x000ea20000000800 */
[C---:B-1----:R-:W-:Y:S01]  /*3bc0*/  HMMA.16816.F32 R72, R68.reuse, R4, RZ ;  /* 0x000000044448723c */ /* 0x042fe200000018ff */
[C---:B---3--:R-:W-:Y:S01]  /*3bd0*/  F2FP.F16.F32.PACK_AB R4, R57.reuse, R58 ;  /* 0x0000003a3904723e */ /* 0x048fe200000000ff */
[----:B------:R-:W-:Y:S01]  /*3be0*/  FADD.FTZ R57, R57, R115 ;  /* 0x0000007339397221 */ /* 0x000fe20000010000 */
[----:B------:R-:W-:Y:S01]  /*3bf0*/  F2FP.F16.F32.PACK_AB R5, R56, R66 ;  /* 0x000000423805723e */ /* 0x000fe200000000ff */
[----:B------:R-:W-:Y:S01]  /*3c00*/  MUFU.EX2 R61, R61 ;  /* 0x0000003d003d7308 */ /* 0x000fe20000000800 */
[----:B------:R-:W-:Y:S01]  /*3c10*/  FADD.FTZ R66, R66, R110 ;  /* 0x0000006e42427221 */ /* 0x000fe20000010000 */
[----:B----4-:R-:W-:Y:S01]  /*3c20*/  FADD.FTZ R57, R53, R57 ;  /* 0x0000003935397221 */ /* 0x010fe20000010000 */
[-C--:B------:R-:W-:Y:S01]  /*3c30*/  FFMA.FTZ R30, R30, R26.reuse, -R25 ;  /* 0x0000001a1e1e7223 */ /* 0x080fe20000010819 */
[----:B------:R-:W-:Y:S01]  /*3c40*/  HMMA.16816.F32 R68, R68, R6, RZ ;  /* 0x000000064444723c */ /* 0x000fe200000018ff */
[----:B-----5:R-:W-:Y:S01]  /*3c50*/  F2FP.F16.F32.PACK_AB R6, R52, R53 ;  /* 0x000000353406723e */ /* 0x020fe200000000ff */
[----:B------:R-:W-:Y:S01]  /*3c60*/  MUFU.EX2 R59, R59 ;  /* 0x0000003b003b7308 */ /* 0x000fe20000000800 */
[----:B--2---:R-:W-:Y:S01]  /*3c70*/  F2FP.F16.F32.PACK_AB R7, R51, R55 ;  /* 0x000000373307723e */ /* 0x004fe200000000ff */
[----:B------:R-:W-:Y:S01]  /*3c80*/  FADD.FTZ R66, R56, R66 ;  /* 0x0000004238427221 */ /* 0x000fe20000010000 */
[----:B------:R-:W-:Y:S01]  /*3c90*/  FADD.FTZ R52, R52, R57 ;  /* 0x0000003934347221 */ /* 0x000fe20000010000 */
[----:B------:R-:W1:Y:S01]  /*3ca0*/  MUFU.EX2 R98, R98 ;  /* 0x0000006200627308 */ /* 0x000e620000000800 */
[-CC-:B------:R-:W-:Y:S01]  /*3cb0*/  FFMA.FTZ R32, R32, R26.reuse, -R25.reuse ;  /* 0x0000001a20207223 */ /* 0x180fe20000010819 */
[----:B------:R-:W-:Y:S01]  /*3cc0*/  FADD.FTZ R55, R55, R66 ;  /* 0x0000004237377221 */ /* 0x000fe20000010000 */
[-C--:B------:R-:W-:Y:S01]  /*3cd0*/  FFMA.FTZ R162, R24, R26.reuse, -R25 ;  /* 0x0000001a18a27223 */ /* 0x080fe20000010819 */
[----:B------:R-:W-:Y:S01]  /*3ce0*/  HMMA.16816.F32 R80, R4, R8, R80 ;  /* 0x000000080450723c */ /* 0x000fe20000001850 */
[----:B------:R-:W2:Y:S01]  /*3cf0*/  MUFU.EX2 R91, R91 ;  /* 0x0000005b005b7308 */ /* 0x000ea20000000800 */
[----:B------:R-:W-:Y:S01]  /*3d00*/  FADD.FTZ R55, R51, R55 ;  /* 0x0000003733377221 */ /* 0x000fe20000010000 */
[----:B------:R-:W-:-:S02]  /*3d10*/  FFMA.FTZ R33, R33, R26, -R25 ;  /* 0x0000001a21217223 */ /* 0x000fc40000010819 */
[----:B------:R-:W-:Y:S01]  /*3d20*/  MUFU.EX2 R90, R90 ;  /* 0x0000005a005a7308 */ /* 0x000fe20000000800 */
[----:B------:R-:W-:Y:S02]  /*3d30*/  FADD.FTZ R55, R65, R55 ;  /* 0x0000003741377221 */ /* 0x000fe40000010000 */
[C---:B------:R-:W-:Y:S01]  /*3d40*/  HMMA.16816.F32 R76, R4.reuse, R10, R76 ;  /* 0x0000000a044c723c */ /* 0x040fe2000000184c */
[----:B------:R-:W3:Y:S01]  /*3d50*/  LDSM.16.MT88.4 R8, [R88+0x3800] ;  /* 0x003800005808783b */ /* 0x000ee20000004200 */
[----:B------:R-:W4:Y:S01]  /*3d60*/  MUFU.EX2 R67, R67 ;  /* 0x0000004300437308 */ /* 0x000f220000000800 */
[----:B-1----:R-:W-:Y:S01]  /*3d70*/  FADD.FTZ R52, R98, R52 ;  /* 0x0000003462347221 */ /* 0x002fe20000010000 */
[----:B------:R-:W-:Y:S02]  /*3d80*/  FADD.FTZ R55, R61, R55 ;  /* 0x000000373d377221 */ /* 0x000fe40000010000 */
[----:B------:R-:W1:Y:S01]  /*3d90*/  MUFU.EX2 R92, R92 ;  /* 0x0000005c005c7308 */ /* 0x000e620000000800 */
[----:B--2---:R-:W-:Y:S01]  /*3da0*/  FADD.FTZ R52, R91, R52 ;  /* 0x000000345b347221 */ /* 0x004fe20000010000 */
[C---:B------:R-:W-:Y:S01]  /*3db0*/  HMMA.16816.F32 R72, R4.reuse, R16, R72 ;  /* 0x000000100448723c */ /* 0x040fe20000001848 */
[-CC-:B------:R-:W-:Y:S01]  /*3dc0*/  FFMA.FTZ R16, R103, R26.reuse, -R25.reuse ;  /* 0x0000001a67107223 */ /* 0x180fe20000010819 */
[----:B------:R-:W-:Y:S01]  /*3dd0*/  FFMA.FTZ R103, R107, R26, -R25 ;  /* 0x0000001a6b677223 */ /* 0x000fe20000010819 */
[----:B------:R-:W2:Y:S04]  /*3de0*/  MUFU.EX2 R104, R104 ;  /* 0x0000006800687308 */ /* 0x000ea80000000800 */
[----:B------:R5:W-:Y:S01]  /*3df0*/  MUFU.EX2 R107, R16 ;  /* 0x00000010006b7308 */ /* 0x000be20000000800 */
[----:B------:R-:W-:Y:S01]  /*3e00*/  HMMA.16816.F32 R68, R4, R18, R68 ;  /* 0x000000120444723c */ /* 0x000fe20000001844 */
[----:B------:R-:W-:-:S02]  /*3e10*/  F2FP.F16.F32.PACK_AB R4, R91, R98 ;  /* 0x000000625b04723e */ /* 0x000fc400000000ff */
[----:B------:R-:W-:Y:S01]  /*3e20*/  F2FP.F16.F32.PACK_AB R5, R61, R65 ;  /* 0x000000413d05723e */ /* 0x000fe200000000ff */
[----:B------:R-:W-:Y:S01]  /*3e30*/  MUFU.EX2 R103, R103 ;  /* 0x0000006700677308 */ /* 0x000fe20000000800 */
[----:B----4-:R-:W-:Y:S01]  /*3e40*/  F2FP.F16.F32.PACK_AB R6, R67, R90 ;  /* 0x0000005a4306723e */ /* 0x010fe200000000ff */
[----:B------:R-:W-:Y:S01]  /*3e50*/  FADD.FTZ R90, R90, R52 ;  /* 0x000000345a5a7221 */ /* 0x000fe20000010000 */
[----:B-1----:R-:W-:Y:S01]  /*3e60*/  F2FP.F16.F32.PACK_AB R7, R92, R59 ;  /* 0x0000003b5c07723e */ /* 0x002fe200000000ff */
[----:B------:R-:W-:Y:S01]  /*3e70*/  MUFU.EX2 R105, R105 ;  /* 0x0000006900697308 */ /* 0x000fe20000000800 */
[----:B------:R-:W-:Y:S01]  /*3e80*/  FADD.FTZ R59, R59, R55 ;  /* 0x000000373b3b7221 */ /* 0x000fe20000010000 */
[----:B------:R-:W-:Y:S02]  /*3e90*/  FADD.FTZ R90, R67, R90 ;  /* 0x0000005a435a7221 */ /* 0x000fe40000010000 */
[----:B------:R-:W-:Y:S01]  /*3ea0*/  MUFU.EX2 R109, R109 ;  /* 0x0000006d006d7308 */ /* 0x000fe20000000800 */
[----:B-----5:R-:W1:Y:S01]  /*3eb0*/  LDSM.16.MT88.4 R16, [R88+0x3c00] ;  /* 0x003c00005810783b */ /* 0x020e620000004200 */
[----:B------:R-:W-:Y:S01]  /*3ec0*/  HMMA.16816.F32 R80, R4, R12, R80 ;  /* 0x0000000c0450723c */ /* 0x000fe20000001850 */
[----:B------:R-:W-:Y:S01]  /*3ed0*/  FFMA.FTZ R12, R60, R26, -R34 ;  /* 0x0000001a3c0c7223 */ /* 0x000fe20000010822 */
[----:B------:R-:W-:Y:S01]  /*3ee0*/  MUFU.EX2 R108, R108 ;  /* 0x0000006c006c7308 */ /* 0x000fe20000000800 */
[----:B------:R-:W-:-:S03]  /*3ef0*/  FADD.FTZ R59, R92, R59 ;  /* 0x0000003b5c3b7221 */ /* 0x000fc60000010000 */
[----:B------:R4:W5:Y:S01]  /*3f00*/  MUFU.EX2 R63, R12 ;  /* 0x0000000c003f7308 */ /* 0x0009620000000800 */
[----:B--2---:R-:W-:Y:S01]  /*3f10*/  FADD.FTZ R59, R104, R59 ;  /* 0x0000003b683b7221 */ /* 0x004fe20000010000 */
[C---:B------:R-:W-:Y:S02]  /*3f20*/  HMMA.16816.F32 R76, R4.reuse, R14, R76 ;  /* 0x0000000e044c723c */ /* 0x040fe4000000184c */
[----:B------:R-:W2:Y:S04]  /*3f30*/  MUFU.EX2 R94, R94 ;  /* 0x0000005e005e7308 */ /* 0x000ea80000000800 */
[----:B------:R-:W1:Y:S02]  /*3f40*/  MUFU.EX2 R60, R112 ;  /* 0x00000070003c7308 */ /* 0x000e640000000800 */
[----:B---3--:R-:W-:Y:S01]  /*3f50*/  HMMA.16816.F32 R72, R4, R8, R72 ;  /* 0x000000080448723c */ /* 0x008fe20000001848 */
[----:B------:R-:W-:Y:S01]  /*3f60*/  FFMA.FTZ R8, R99, R26, -R34 ;  /* 0x0000001a63087223 */ /* 0x000fe20000010822 */
[----:B------:R-:W-:Y:S01]  /*3f70*/  MUFU.EX2 R102, R102 ;  /* 0x0000006600667308 */ /* 0x000fe20000000800 */
[----:B----4-:R-:W3:Y:S01]  /*3f80*/  LDSM.16.MT88.4 R12, [R35+0x4000] ;  /* 0x00400000230c783b */ /* 0x010ee20000004200 */
[----:B-----5:R-:W-:-:S02]  /*3f90*/  FADD.FTZ R90, R63, R90 ;  /* 0x0000005a3f5a7221 */ /* 0x020fc40000010000 */
[----:B------:R4:W-:Y:S02]  /*3fa0*/  MUFU.EX2 R99, R95 ;  /* 0x0000005f00637308 */ /* 0x0009e40000000800 */
[----:B------:R-:W-:Y:S01]  /*3fb0*/  HMMA.16816.F32 R68, R4, R10, R68 ;  /* 0x0000000a0444723c */ /* 0x000fe20000001844 */
[----:B------:R-:W-:Y:S01]  /*3fc0*/  F2FP.F16.F32.PACK_AB R4, R109, R63 ;  /* 0x0000003f6d04723e */ /* 0x000fe200000000ff */
[----:B------:R-:W-:Y:S01]  /*3fd0*/  MUFU.EX2 R62, R62 ;  /* 0x0000003e003e7308 */ /* 0x000fe20000000800 */
[C---:B------:R-:W-:Y:S01]  /*3fe0*/  F2FP.F16.F32.PACK_AB R5, R107.reuse, R104 ;  /* 0x000000686b05723e */ /* 0x040fe200000000ff */
[----:B------:R-:W-:Y:S01]  /*3ff0*/  FADD.FTZ R107, R107, R59 ;  /* 0x0000003b6b6b7221 */ /* 0x000fe20000010000 */
[----:B--2---:R-:W-:Y:S01]  /*4000*/  F2FP.F16.F32.PACK_AB R6, R94, R108 ;  /* 0x0000006c5e06723e */ /* 0x004fe200000000ff */
[----:B------:R-:W2:Y:S01]  /*4010*/  MUFU.EX2 R93, R93 ;  /* 0x0000005d005d7308 */ /* 0x000ea20000000800 */
[----:B------:R-:W-:Y:S01]  /*4020*/  F2FP.F16.F32.PACK_AB R7, R105, R103 ;  /* 0x000000676907723e */ /* 0x000fe200000000ff */
[----:B------:R-:W-:Y:S01]  /*4030*/  FADD.FTZ R109, R109, R90 ;  /* 0x0000005a6d6d7221 */ /* 0x000fe20000010000 */
[----:B------:R-:W-:Y:S01]  /*4040*/  FADD.FTZ R107, R103, R107 ;  /* 0x0000006b676b7221 */ /* 0x000fe20000010000 */
[----:B------:R-:W-:Y:S01]  /*4050*/  MUFU.EX2 R39, R39 ;  /* 0x0000002700277308 */ /* 0x000fe20000000800 */
[----:B----4-:R-:W-:Y:S01]  /*4060*/  FFMA.FTZ R95, R97, R26, -R34 ;  /* 0x0000001a615f7223 */ /* 0x010fe20000010822 */
[----:B------:R-:W-:-:S02]  /*4070*/  FADD.FTZ R109, R108, R109 ;  /* 0x0000006d6c6d7221 */ /* 0x000fc40000010000 */
[----:B------:R4:W-:Y:S01]  /*4080*/  MUFU.EX2 R97, R8 ;  /* 0x0000000800617308 */ /* 0x0009e20000000800 */
[C---:B------:R-:W-:Y:S01]  /*4090*/  HMMA.16816.F32 R80, R4.reuse, R20, R80 ;  /* 0x000000140450723c */ /* 0x040fe20000001850 */
[-C--:B------:R-:W-:Y:S01]  /*40a0*/  FFMA.FTZ R21, R49, R26.reuse, -R25 ;  /* 0x0000001a31157223 */ /* 0x080fe20000010819 */
[----:B------:R-:W-:Y:S01]  /*40b0*/  FADD.FTZ R107, R105, R107 ;  /* 0x0000006b696b7221 */ /* 0x000fe20000010000 */
[----:B------:R-:W5:Y:S01]  /*40c0*/  MUFU.EX2 R95, R95 ;  /* 0x0000005f005f7308 */ /* 0x000f620000000800 */
[----:B------:R-:W-:Y:S02]  /*40d0*/  FADD.FTZ R109, R94, R109 ;  /* 0x0000006d5e6d7221 */ /* 0x000fe40000010000 */
[----:B-1----:R-:W-:Y:S01]  /*40e0*/  FADD.FTZ R107, R60, R107 ;  /* 0x0000006b3c6b7221 */ /* 0x002fe20000010000 */
[----:B------:R-:W1:Y:S01]  /*40f0*/  MUFU.EX2 R20, R96 ;  /* 0x0000006000147308 */ /* 0x000e620000000800 */
[C---:B------:R-:W-:Y:S03]  /*4100*/  HMMA.16816.F32 R72, R4.reuse, R16, R72 ;  /* 0x000000100448723c */ /* 0x040fe60000001848 */
[----:B------:R-:W-:Y:S01]  /*4110*/  MUFU.EX2 R21, R21 ;  /* 0x0000001500157308 */ /* 0x000fe20000000800 */
[----:B----4-:R-:W4:Y:S03]  /*4120*/  LDSM.16.MT88.4 R8, [R88+0x4000] ;  /* 0x004000005808783b */ /* 0x010f260000004200 */
[----:B------:R-:W-:Y:S01]  /*4130*/  MUFU.EX2 R44, R44 ;  /* 0x0000002c002c7308 */ /* 0x000fe20000000800 */
[C---:B------:R-:W-:Y:S01]  /*4140*/  HMMA.16816.F32 R68, R4.reuse, R18, R68 ;  /* 0x000000120444723c */ /* 0x040fe20000001844 */
[----:B------:R-:W4:Y:S02]  /*4150*/  LDSM.16.MT88.4 R16, [R35+0x4400] ;  /* 0x004400002310783b */ /* 0x000f240000004200 */
[----:B------:R-:W-:Y:S04]  /*4160*/  MUFU.EX2 R30, R30 ;  /* 0x0000001e001e7308 */ /* 0x000fe80000000800 */
[----:B------:R-:W-:Y:S01]  /*4170*/  MUFU.EX2 R32, R32 ;  /* 0x0000002000207308 */ /* 0x000fe20000000800 */
[----:B------:R-:W-:Y:S01]  /*4180*/  HMMA.16816.F32 R76, R4, R22, R76 ;  /* 0x00000016044c723c */ /* 0x000fe2000000184c */
[-CC-:B------:R-:W-:Y:S01]  /*4190*/  FFMA.FTZ R22, R48, R26.reuse, -R25.reuse ;  /* 0x0000001a30167223 */ /* 0x180fe20000010819 */
[-CC-:B------:R-:W-:Y:S01]  /*41a0*/  FFMA.FTZ R48, R41, R26.reuse, -R34.reuse ;  /* 0x0000001a29307223 */ /* 0x180fe20000010822 */
[-CC-:B------:R-:W-:Y:S01]  /*41b0*/  FFMA.FTZ R41, R43, R26.reuse, -R34.reuse ;  /* 0x0000001a2b297223 */ /* 0x180fe20000010822 */
[----:B--2---:R-:W-:Y:S01]  /*41c0*/  F2FP.F16.F32.PACK_AB R4, R99, R93 ;  /* 0x0000005d6304723e */ /* 0x004fe200000000ff */
[--C-:B------:R-:W-:Y:S01]  /*41d0*/  FFMA.FTZ R23, R50, R26, -R25.reuse ;  /* 0x0000001a32177223 */ /* 0x100fe20000010819 */
[----:B------:R-:W-:Y:S01]  /*41e0*/  F2FP.F16.F32.PACK_AB R5, R102, R60 ;  /* 0x0000003c6605723e */ /* 0x000fe200000000ff */
[----:B------:R-:W-:Y:S01]  /*41f0*/  FFMA.FTZ R43, R45, R26, -R34 ;  /* 0x0000001a2d2b7223 */ /* 0x000fe20000010822 */
[----:B-----5:R-:W-:Y:S01]  /*4200*/  F2FP.F16.F32.PACK_AB R6, R95, R97 ;  /* 0x000000615f06723e */ /* 0x020fe200000000ff */
[----:B------:R-:W2:Y:S01]  /*4210*/  MUFU.EX2 R22, R22 ;  /* 0x0000001600167308 */ /* 0x000ea20000000800 */
[----:B-1----:R-:W-:Y:S01]  /*4220*/  F2FP.F16.F32.PACK_AB R7, R20, R62 ;  /* 0x0000003e1407723e */ /* 0x002fe200000000ff */
[----:B------:R-:W-:Y:S01]  /*4230*/  FFMA.FTZ R45, R46, R26, -R25 ;  /* 0x0000001a2e2d7223 */ /* 0x000fe20000010819 */
[----:B------:R-:W-:Y:S01]  /*4240*/  FADD.FTZ R93, R93, R109 ;  /* 0x0000006d5d5d7221 */ /* 0x000fe20000010000 */
[----:B------:R-:W-:Y:S01]  /*4250*/  MUFU.EX2 R23, R23 ;  /* 0x0000001700177308 */ /* 0x000fe20000000800 */
[----:B------:R-:W-:-:S02]  /*4260*/  FADD.FTZ R102, R102, R107 ;  /* 0x0000006b66667221 */ /* 0x000fc40000010000 */
[----:B------:R-:W-:Y:S01]  /*4270*/  FADD.FTZ R93, R99, R93 ;  /* 0x0000005d635d7221 */ /* 0x000fe20000010000 */
[----:B------:R-:W1:Y:S01]  /*4280*/  MUFU.EX2 R48, R48 ;  /* 0x0000003000307308 */ /* 0x000e620000000800 */
[C---:B---3--:R-:W-:Y:S01]  /*4290*/  HMMA.16816.F32 R80, R4.reuse, R12, R80 ;  /* 0x0000000c0450723c */ /* 0x048fe20000001850 */
[----:B------:R-:W-:Y:S01]  /*42a0*/  FADD.FTZ R102, R62, R102 ;  /* 0x000000663e667221 */ /* 0x000fe20000010000 */
[----:B------:R-:W-:Y:S01]  /*42b0*/  FADD.FTZ R97, R97, R93 ;  /* 0x0000005d61617221 */ /* 0x000fe20000010000 */
[----:B------:R-:W-:Y:S02]  /*42c0*/  MUFU.EX2 R41, R41 ;  /* 0x0000002900297308 */ /* 0x000fe40000000800 */
[----:B------:R-:W-:Y:S01]  /*42d0*/  FADD.FTZ R20, R20, R102 ;  /* 0x0000006614147221 */ /* 0x000fe20000010000 */
[----:B------:R-:W-:Y:S01]  /*42e0*/  FADD.FTZ R97, R95, R97 ;  /* 0x000000615f617221 */ /* 0x000fe20000010000 */
[----:B------:R-:W3:Y:S01]  /*42f0*/  MUFU.EX2 R43, R43 ;  /* 0x0000002b002b7308 */ /* 0x000ee20000000800 */
[----:B------:R-:W-:Y:S01]  /*4300*/  HMMA.16816.F32 R76, R4, R14, R76 ;  /* 0x0000000e044c723c */ /* 0x000fe2000000184c */
[----:B------:R-:W5:Y:S01]  /*4310*/  LDSM.16.MT88.4 R12, [R88+0x4400] ;  /* 0x00440000580c783b */ /* 0x000f620000004200 */
[----:B--2---:R-:W-:Y:S01]  /*4320*/  FADD.FTZ R20, R22, R20 ;  /* 0x0000001416147221 */ /* 0x004fe20000010000 */
[----:B------:R2:W3:Y:S01]  /*4330*/  MUFU.EX2 R46, R47 ;  /* 0x0000002f002e7308 */ /* 0x0004e20000000800 */
[----:B------:R-:W-:-:S03]  /*4340*/  FADD.FTZ R97, R39, R97 ;  /* 0x0000006127617221 */ /* 0x000fc60000010000 */
[----:B------:R-:W-:Y:S01]  /*4350*/  MUFU.EX2 R45, R45 ;  /* 0x0000002d002d7308 */ /* 0x000fe20000000800 */
[C---:B----4-:R-:W-:Y:S03]  /*4360*/  HMMA.16816.F32 R72, R4.reuse, R8, R72 ;  /* 0x000000080448723c */ /* 0x050fe60000001848 */
[----:B------:R-:W-:Y:S04]  /*4370*/  MUFU.EX2 R161, R161 ;  /* 0x000000a100a17308 */ /* 0x000fe80000000800 */
[----:B------:R-:W-:Y:S01]  /*4380*/  MUFU.EX2 R162, R162 ;  /* 0x000000a200a27308 */ /* 0x000fe20000000800 */
[----:B------:R-:W-:Y:S01]  /*4390*/  HMMA.16816.F32 R68, R4, R10, R68 ;  /* 0x0000000a0444723c */ /* 0x000fe20000001844 */
[----:B------:R-:W4:Y:S01]  /*43a0*/  LDSM.16.MT88.4 R8, [R35+0x4800] ;  /* 0x004800002308783b */ /* 0x000f220000004200 */
[----:B-1----:R-:W-:Y:S01]  /*43b0*/  F2FP.F16.F32.PACK_AB R4, R48, R39 ;  /* 0x000000273004723e */ /* 0x002fe200000000ff */
[----:B--2---:R-:W-:Y:S01]  /*43c0*/  FFMA.FTZ R47, R42, R26, -R34 ;  /* 0x0000001a2a2f7223 */ /* 0x004fe20000010822 */
[----:B------:R-:W-:Y:S01]  /*43d0*/  F2FP.F16.F32.PACK_AB R5, R23, R22 ;  /* 0x000000161705723e */ /* 0x000fe200000000ff */
[----:B------:R-:W-:Y:S01]  /*43e0*/  MUFU.EX2 R42, R54 ;  /* 0x00000036002a7308 */ /* 0x000fe20000000800 */
[----:B---3--:R-:W-:Y:S01]  /*43f0*/  F2FP.F16.F32.PACK_AB R6, R43, R41 ;  /* 0x000000292b06723e */ /* 0x008fe200000000ff */
[----:B------:R-:W-:Y:S01]  /*4400*/  FADD.FTZ R23, R23, R20 ;  /* 0x0000001417177221 */ /* 0x000fe20000010000 */
[----:B------:R-:W-:Y:S01]  /*4410*/  F2FP.F16.F32.PACK_AB R7, R44, R21 ;  /* 0x000000152c07723e */ /* 0x000fe200000000ff */
[----:B------:R-:W-:-:S02]  /*4420*/  FADD.FTZ R48, R48, R97 ;  /* 0x0000006130307221 */ /* 0x000fc40000010000 */
[----:B------:R-:W-:Y:S02]  /*4430*/  FADD.FTZ R23, R21, R23 ;  /* 0x0000001715177221 */ /* 0x000fe40000010000 */
[----:B------:R-:W-:Y:S02]  /*4440*/  FADD.FTZ R48, R41, R48 ;  /* 0x0000003029307221 */ /* 0x000fe40000010000 */
[C---:B------:R-:W-:Y:S01]  /*4450*/  HMMA.16816.F32 R80, R4.reuse, R16, R80 ;  /* 0x000000100450723c */ /* 0x040fe20000001850 */
[-CC-:B------:R-:W-:Y:S01]  /*4460*/  FFMA.FTZ R16, R38, R26.reuse, -R34.reuse ;  /* 0x0000001a26107223 */ /* 0x180fe20000010822 */
[----:B------:R-:W-:Y:S01]  /*4470*/  FFMA.FTZ R17, R40, R26, -R34 ;  /* 0x0000001a28117223 */ /* 0x000fe20000010822 */
[----:B------:R1:W2:Y:S01]  /*4480*/  MUFU.EX2 R38, R47 ;  /* 0x0000002f00267308 */ /* 0x0002a20000000800 */
[----:B------:R-:W-:Y:S01]  /*4490*/  FADD.FTZ R44, R44, R23 ;  /* 0x000000172c2c7221 */ /* 0x000fe20000010000 */
[----:B------:R-:W-:Y:S02]  /*44a0*/  FADD.FTZ R43, R43, R48 ;  /* 0x000000302b2b7221 */ /* 0x000fe40000010000 */
[----:B------:R3:W4:Y:S01]  /*44b0*/  MUFU.EX2 R40, R16 ;  /* 0x0000001000287308 */ /* 0x0007220000000800 */
[----:B------:R-:W-:Y:S01]  /*44c0*/  HMMA.16816.F32 R76, R4, R18, R76 ;  /* 0x00000012044c723c */ /* 0x000fe2000000184c */
[----:B------:R-:W-:-:S07]  /*44d0*/  FADD.FTZ R44, R46, R44 ;  /* 0x0000002c2e2c7221 */ /* 0x000fce0000010000 */
[C---:B-----5:R-:W-:Y:S01]  /*44e0*/  HMMA.16816.F32 R72, R4.reuse, R12, R72 ;  /* 0x0000000c0448723c */ /* 0x060fe20000001848 */
[-C--:B-1----:R-:W-:Y:S01]  /*44f0*/  FFMA.FTZ R47, R36, R26.reuse, -R25 ;  /* 0x0000001a242f7223 */ /* 0x082fe20000010819 */
[----:B--2---:R-:W-:Y:S01]  /*4500*/  FADD.FTZ R43, R38, R43 ;  /* 0x0000002b262b7221 */ /* 0x004fe20000010000 */
[----:B---3--:R-:W-:Y:S02]  /*4510*/  FFMA.FTZ R16, R37, R26, -R34 ;  /* 0x0000001a25107223 */ /* 0x008fe40000010822 */
[----:B------:R-:W1:Y:S03]  /*4520*/  MUFU.EX2 R37, R17 ;  /* 0x0000001100257308 */ /* 0x000e660000000800 */
[----:B------:R-:W-:Y:S01]  /*4530*/  HMMA.16816.F32 R68, R4, R14, R68 ;  /* 0x0000000e0444723c */ /* 0x000fe20000001844 */
[C---:B----4-:R-:W-:Y:S01]  /*4540*/  F2FP.F16.F32.PACK_AB R4, R40.reuse, R38 ;  /* 0x000000262804723e */ /* 0x050fe200000000ff */
[----:B------:R-:W-:Y:S01]  /*4550*/  LDSM.16.MT88.4 R12, [R35+0x4c00] ;  /* 0x004c0000230c783b */ /* 0x000fe20000004200 */
[----:B------:R2:W3:Y:S01]  /*4560*/  MUFU.EX2 R36, R16 ;  /* 0x0000001000247308 */ /* 0x0004e20000000800 */
[C---:B------:R-:W-:Y:S01]  /*4570*/  F2FP.F16.F32.PACK_AB R5, R45.reuse, R46 ;  /* 0x0000002e2d05723e */ /* 0x040fe200000000ff */
[----:B------:R-:W-:Y:S01]  /*4580*/  FADD.FTZ R45, R45, R44 ;  /* 0x0000002c2d2d7221 */ /* 0x000fe20000010000 */
[----:B------:R-:W-:Y:S01]  /*4590*/  FADD.FTZ R40, R40, R43 ;  /* 0x0000002b28287221 */ /* 0x000fe20000010000 */
[----:B------:R-:W4:Y:S02]  /*45a0*/  MUFU.EX2 R47, R47 ;  /* 0x0000002f002f7308 */ /* 0x000f240000000800 */
[----:B------:R-:W-:Y:S01]  /*45b0*/  FADD.FTZ R45, R42, R45 ;  /* 0x0000002d2a2d7221 */ /* 0x000fe20000010000 */
[----:B-1----:R-:W-:Y:S01]  /*45c0*/  FADD.FTZ R40, R37, R40 ;  /* 0x0000002825287221 */ /* 0x002fe20000010000 */
[----:B--2---:R-:W1:Y:S01]  /*45d0*/  LDSM.16.MT88.4 R16, [R88+0x4800] ;  /* 0x004800005810783b */ /* 0x004e620000004200 */
[----:B---3--:R-:W-:-:S02]  /*45e0*/  F2FP.F16.F32.PACK_AB R6, R36, R37 ;  /* 0x000000252406723e */ /* 0x008fc400000000ff */
[----:B------:R-:W-:Y:S01]  /*45f0*/  FADD.FTZ R36, R36, R40 ;  /* 0x0000002824247221 */ /* 0x000fe20000010000 */
[C---:B----4-:R-:W-:Y:S01]  /*4600*/  F2FP.F16.F32.PACK_AB R7, R47.reuse, R42 ;  /* 0x0000002a2f07723e */ /* 0x050fe200000000ff */
[----:B------:R-:W-:-:S04]  /*4610*/  FADD.FTZ R47, R47, R45 ;  /* 0x0000002d2f2f7221 */ /* 0x000fc80000010000 */
[----:B------:R-:W-:Y:S02]  /*4620*/  FADD.FTZ R47, R30, R47 ;  /* 0x0000002f1e2f7221 */ /* 0x000fe40000010000 */
[----:B------:R-:W-:Y:S01]  /*4630*/  HMMA.16816.F32 R80, R4, R8, R80 ;  /* 0x000000080450723c */ /* 0x000fe20000001850 */
[-CC-:B------:R-:W-:Y:S01]  /*4640*/  FFMA.FTZ R9, R31, R26.reuse, -R34.reuse ;  /* 0x0000001a1f097223 */ /* 0x180fe20000010822 */
[-CC-:B------:R-:W-:Y:S01]  /*4650*/  FFMA.FTZ R8, R29, R26.reuse, -R34.reuse ;  /* 0x0000001a1d087223 */ /* 0x180fe20000010822 */
[----:B------:R-:W-:Y:S01]  /*4660*/  FFMA.FTZ R29, R28, R26, -R34 ;  /* 0x0000001a1c1d7223 */ /* 0x000fe20000010822 */
[----:B------:R-:W2:Y:S01]  /*4670*/  MUFU.EX2 R31, R33 ;  /* 0x00000021001f7308 */ /* 0x000ea20000000800 */
[----:B------:R-:W-:-:S03]  /*4680*/  FADD.FTZ R47, R32, R47 ;  /* 0x0000002f202f7221 */ /* 0x000fc60000010000 */
[----:B------:R-:W3:Y:S01]  /*4690*/  MUFU.EX2 R28, R9 ;  /* 0x00000009001c7308 */ /* 0x000ee20000000800 */
[C---:B------:R-:W-:Y:S03]  /*46a0*/  HMMA.16816.F32 R76, R4.reuse, R10, R76 ;  /* 0x0000000a044c723c */ /* 0x040fe6000000184c */
[----:B------:R4:W5:Y:S04]  /*46b0*/  MUFU.EX2 R27, R8 ;  /* 0x00000008001b7308 */ /* 0x0009680000000800 */
[----:B------:R-:W1:Y:S01]  /*46c0*/  MUFU.EX2 R29, R29 ;  /* 0x0000001d001d7308 */ /* 0x000e620000000800 */
[----:B--2---:R-:W-:Y:S01]  /*46d0*/  FADD.FTZ R47, R31, R47 ;  /* 0x0000002f1f2f7221 */ /* 0x004fe20000010000 */
[----:B---3--:R-:W-:Y:S01]  /*46e0*/  FADD.FTZ R36, R28, R36 ;  /* 0x000000241c247221 */ /* 0x008fe20000010000 */
[----:B----4-:R-:W2:Y:S03]  /*46f0*/  LDSM.16.MT88.4 R8, [R88+0x4c00] ;  /* 0x004c00005808783b */ /* 0x010ea60000004200 */
[----:B-----5:R-:W-:Y:S01]  /*4700*/  FADD.FTZ R36, R27, R36 ;  /* 0x000000241b247221 */ /* 0x020fe20000010000 */
[----:B-1----:R-:W-:Y:S03]  /*4710*/  HMMA.16816.F32 R72, R4, R16, R72 ;  /* 0x000000100448723c */ /* 0x002fe60000001848 */
[----:B------:R-:W-:-:S05]  /*4720*/  FADD.FTZ R36, R29, R36 ;  /* 0x000000241d247221 */ /* 0x000fca0000010000 */
[----:B------:R-:W-:Y:S01]  /*4730*/  HMMA.16816.F32 R68, R4, R18, R68 ;  /* 0x000000120444723c */ /* 0x000fe20000001844 */
[----:B------:R-:W-:Y:S02]  /*4740*/  F2FP.F16.F32.PACK_AB R4, R27, R28 ;  /* 0x0000001c1b04723e */ /* 0x000fe400000000ff */
[----:B------:R-:W-:Y:S02]  /*4750*/  F2FP.F16.F32.PACK_AB R5, R32, R30 ;  /* 0x0000001e2005723e */ /* 0x000fe400000000ff */
[C---:B------:R-:W-:Y:S01]  /*4760*/  F2FP.F16.F32.PACK_AB R6, R161.reuse, R29 ;  /* 0x0000001da106723e */ /* 0x040fe200000000ff */
[----:B------:R-:W-:Y:S01]  /*4770*/  FADD.FTZ R161, R161, R36 ;  /* 0x00000024a1a17221 */ /* 0x000fe20000010000 */
[C---:B------:R-:W-:Y:S01]  /*4780*/  F2FP.F16.F32.PACK_AB R7, R162.reuse, R31 ;  /* 0x0000001fa207723e */ /* 0x040fe200000000ff */
[----:B------:R-:W-:-:S06]  /*4790*/  FADD.FTZ R162, R162, R47 ;  /* 0x0000002fa2a27221 */ /* 0x000fcc0000010000 */
[C---:B------:R-:W-:Y:S08]  /*47a0*/  HMMA.16816.F32 R80, R4.reuse, R12, R80 ;  /* 0x0000000c0450723c */ /* 0x040ff00000001850 */
[C---:B------:R-:W-:Y:S08]  /*47b0*/  HMMA.16816.F32 R76, R4.reuse, R14, R76 ;  /* 0x0000000e044c723c */ /* 0x040ff0000000184c */
[C---:B--2---:R-:W-:Y:S08]  /*47c0*/  HMMA.16816.F32 R72, R4.reuse, R8, R72 ;  /* 0x000000080448723c */ /* 0x044ff00000001848 */
        /* <DEDUP_REMOVED lines=11> */
.L_x_6144:
        /* <DEDUP_REMOVED lines=78> */
.L_x_6139:
[----:B------:R-:W-:Y:S05]  /*4d60*/  BSYNC.RECONVERGENT B0 ;  /* 0x0000000000007941 */ /* 0x000fea0003800200 */
.L_x_6138:
[----:B------:R-:W1:Y:S01]  /*4d70*/  S2UR UR6, SR_CgaCtaId ;  /* 0x00000000000679c3 */ /* 0x000e620000008800 */
[C---:B------:R-:W-:Y:S01]  /*4d80*/  IMAD.SHL.U32 R138, R128.reuse, 0x8, RZ ;  /* 0x00000008808a7824 */ /* 0x040fe200078e00ff */
[C---:B------:R-:W-:Y:S01]  /*4d90*/  LOP3.LUT R153, R128.reuse, 0x18, RZ, 0xc0, !PT ;  /* 0x0000001880997812 */ /* 0x040fe200078ec0ff */
[----:B------:R-:W-:Y:S01]  /*4da0*/  UMOV UR7, 0x400 ;  /* 0x0000040000077882 */ /* 0x000fe20000000000 */
[----:B------:R-:W-:Y:S01]  /*4db0*/  IMAD.MOV.U32 R8, RZ, RZ, R145 ;  /* 0x000000ffff087224 */ /* 0x000fe200078e0091 */
[----:B------:R-:W-:Y:S01]  /*4dc0*/  LOP3.LUT R88, R128, 0x8, RZ, 0xc0, !PT ;  /* 0x0000000880587812 */ /* 0x000fe200078ec0ff */
[----:B------:R-:W-:Y:S01]  /*4dd0*/  IMAD.MOV.U32 R9, RZ, RZ, R144 ;  /* 0x000000ffff097224 */ /* 0x000fe200078e0090 */
[----:B------:R-:W-:Y:S01]  /*4de0*/  LOP3.LUT R0, R138, 0xc0, RZ, 0xc0, !PT ;  /* 0x000000c08a007812 */ /* 0x000fe200078ec0ff */
[----:B------:R-:W-:Y:S01]  /*4df0*/  IMAD.SHL.U32 R131, R128, 0x10, RZ ;  /* 0x0000001080837824 */ /* 0x000fe200078e00ff */
[----:B------:R-:W-:Y:S01]  /*4e00*/  LOP3.LUT R155, R138, 0x18, RZ, 0xc0, !PT ;  /* 0x000000188a9b7812 */ /* 0x000fe200078ec0ff */
[----:B------:R-:W-:Y:S01]  /*4e10*/  IMAD.SHL.U32 R134, R128, 0x20, RZ ;  /* 0x0000002080867824 */ /* 0x000fe200078e00ff */
[----:B------:R-:W-:Y:S01]  /*4e20*/  LOP3.LUT R153, R0, R153, RZ, 0xfc, !PT ;  /* 0x0000009900997212 */ /* 0x000fe200078efcff */
[----:B------:R-:W-:Y:S01]  /*4e30*/  IMAD.SHL.U32 R129, R128, 0x4, RZ ;  /* 0x0000000480817824 */ /* 0x000fe200078e00ff */
[----:B------:R-:W-:Y:S01]  /*4e40*/  LOP3.LUT R160, R138, 0x1f20, RZ, 0xc0, !PT ;  /* 0x00001f208aa07812 */ /* 0x000fe200078ec0ff */
[----:B------:R-:W-:Y:S01]  /*4e50*/  IMAD.MOV.U32 R124, RZ, RZ, 0x20 ;  /* 0x00000020ff7c7424 */ /* 0x000fe200078e00ff */
[----:B------:R-:W-:Y:S01]  /*4e60*/  LOP3.LUT R5, R153, R155, RZ, 0x3c, !PT ;  /* 0x0000009b99057212 */ /* 0x000fe200078e3cff */
[----:B------:R-:W-:Y:S01]  /*4e70*/  VIADD R150, R150, 0x1 ;  /* 0x0000000196967836 */ /* 0x000fe20000000000 */
[----:B------:R-:W-:Y:S01]  /*4e80*/  LOP3.LUT R4, R131, 0x100, RZ, 0xc0, !PT ;  /* 0x0000010083047812 */ /* 0x000fe200078ec0ff */
[----:B------:R-:W-:Y:S01]  /*4e90*/  BSSY.RECONVERGENT B1, `(.L_x_6140) ;  /* 0x00000ba000017945 */ /* 0x000fe20003800200 */
[----:B------:R-:W-:Y:S02]  /*4ea0*/  LOP3.LUT R160, R160, R5, RZ, 0xfc, !PT ;  /* 0x00000005a0a07212 */ /* 0x000fe400078efcff */
[--C-:B------:R-:W-:Y:S02]  /*4eb0*/  LOP3.LUT R4, R4, 0x20, R134.reuse, 0xf8, !PT ;  /* 0x0000002004047812 */ /* 0x100fe400078ef886 */
[----:B------:R-:W-:Y:S01]  /*4ec0*/  LOP3.LUT R88, R88, 0xc0, R134, 0xf8, !PT ;  /* 0x000000c058587812 */ /* 0x000fe200078ef886 */
[----:B-1----:R-:W-:Y:S01]  /*4ed0*/  ULEA UR6, UR6, UR7, 0x18 ;  /* 0x0000000706067291 */ /* 0x002fe2000f8ec0ff */
[----:B------:R-:W-:Y:S02]  /*4ee0*/  LOP3.LUT R0, R129, 0x18, RZ, 0xc0, !PT ;  /* 0x0000001881007812 */ /* 0x000fe400078ec0ff */
[----:B------:R-:W-:Y:S02]  /*4ef0*/  SHF.R.U32.HI R130, RZ, 0x1, R128 ;  /* 0x00000001ff827819 */ /* 0x000fe40000011680 */
[----:B------:R-:W-:Y:S01]  /*4f00*/  LOP3.LUT R88, R4, R88, R0, 0xf6, !PT ;  /* 0x0000005804587212 */ /* 0x000fe200078ef600 */
[----:B------:R-:W-:Y:S01]  /*4f10*/  IMAD.U32 R132, RZ, RZ, UR6 ;  /* 0x00000006ff847e24 */ /* 0x000fe2000f8e00ff */
[----:B------:R-:W-:Y:S02]  /*4f20*/  IADD3 R4, P0, PT, R139, R145, RZ ;  /* 0x000000918b047210 */ /* 0x000fe40007f1e0ff */
[----:B------:R-:W-:Y:S01]  /*4f30*/  LOP3.LUT R133, R130, 0x8, RZ, 0xc0, !PT ;  /* 0x0000000882857812 */ /* 0x000fe200078ec0ff */
[----:B------:R-:W-:Y:S01]  /*4f40*/  IMAD R160, R160, 0x2, R132 ;  /* 0x00000002a0a07824 */ /* 0x000fe200078e0284 */
[----:B------:R-:W-:Y:S01]  /*4f50*/  LOP3.LUT R131, R131, 0x3e00, RZ, 0xc0, !PT ;  /* 0x00003e0083837812 */ /* 0x000fe200078ec0ff */
[----:B------:R-:W-:Y:S01]  /*4f60*/  IMAD.X R5, R140, 0x1, R144, P0 ;  /* 0x000000018c057824 */ /* 0x000fe200000e0690 */
[----:B------:R-:W-:Y:S01]  /*4f70*/  IADD3 R6, P0, PT, R4, R139, RZ ;  /* 0x0000008b04067210 */ /* 0x000fe20007f1e0ff */
[----:B------:R-:W-:Y:S01]  /*4f80*/  IMAD R88, R88, 0x2, R132 ;  /* 0x0000000258587824 */ /* 0x000fe200078e0284 */
[----:B------:R-:W-:Y:S01]  /*4f90*/  @!PT LDS RZ, [RZ] ;  /* 0x00000000fffff984 */ /* 0x000fe20000000800 */
[----:B------:R-:W-:Y:S01]  /*4fa0*/  @!PT LDS RZ, [RZ] ;  /* 0x00000000fffff984 */ /* 0x000fe20000000800 */
[----:B------:R-:W-:Y:S01]  /*4fb0*/  @!PT LDS RZ, [RZ] ;  /* 0x00000000fffff984 */ /* 0x000fe20000000800 */
[----:B------:R1:W-:Y:S01]  /*4fc0*/  LDGSTS.E.BYPASS.LTC128B.128 [R160+0x3000], desc[UR4][R8.64] ;  /* 0x0300000008a07fae */ /* 0x0003e2000b981a04 */
[----:B------:R-:W-:Y:S02]  /*4fd0*/  LOP3.LUT R133, R133, 0xc0, R134, 0xf8, !PT ;  /* 0x000000c085857812 */ /* 0x000fe400078ef886 */
[----:B------:R-:W-:Y:S03]  /*4fe0*/  IMAD.X R7, R5, 0x1, R140, P0 ;  /* 0x0000000105077824 */ /* 0x000fe600000e068c */
[----:B------:R-:W-:Y:S01]  /*4ff0*/  LDGSTS.E.BYPASS.LTC128B.128 [R160+0x3800], desc[UR4][R4.64] ;  /* 0x0380000004a07fae */ /* 0x000fe2000b981a04 */
[--C-:B------:R-:W-:Y:S02]  /*5000*/  LOP3.LUT R92, R131, 0x20, R134.reuse, 0xf8, !PT ;  /* 0x00000020835c7812 */ /* 0x100fe400078ef886 */
[----:B------:R-:W-:Y:S03]  /*5010*/  LOP3.LUT R133, R133, R0, RZ, 0x3c, !PT ;  /* 0x0000000085857212 */ /* 0x000fe600078e3cff */
[----:B------:R-:W-:Y:S01]  /*5020*/  LDGSTS.E.BYPASS.LTC128B.128 [R160+0x4000], desc[UR4][R6.64] ;  /* 0x0400000006a07fae */ /* 0x000fe2000b981a04 */
[----:B------:R-:W-:Y:S02]  /*5030*/  LOP3.LUT R92, R92, 0x100, R134, 0xf8, !PT ;  /* 0x000001005c5c7812 */ /* 0x000fe400078ef886 */
[----:B------:R-:W-:Y:S02]  /*5040*/  ISETP.NE.AND P2, PT, R150, RZ, PT ;  /* 0x000000ff9600720c */ /* 0x000fe40003f45270 */
[----:B------:R-:W-:Y:S05]  /*5050*/  LOP3.LUT R92, R92, R133, RZ, 0xfc, !PT ;  /* 0x000000855c5c7212 */ /* 0x000fea00078efcff */
[----:B------:R-:W-:Y:S01]  /*5060*/  IMAD R92, R92, 0x2, R132 ;  /* 0x000000025c5c7824 */ /* 0x000fe200078e0284 */
[----:B-1----:R-:W-:Y:S05]  /*5070*/  IADD3 R8, P0, PT, R6, R139, RZ ;  /* 0x0000008b06087210 */ /* 0x002fea0007f1e0ff */
[----:B------:R-:W-:Y:S01]  /*5080*/  IMAD.X R9, R7, 0x1, R140, P0 ;  /* 0x0000000107097824 */ /* 0x000fe200000e068c */
[----:B------:R-:W-:Y:S04]  /*5090*/  LOP3.LUT P0, RZ, R128, 0x4, RZ, 0xc0, !PT ;  /* 0x0000000480ff7812 */ /* 0x000fe8000780c0ff */
[----:B------:R1:W-:Y:S01]  /*50a0*/  LDGSTS.E.BYPASS.LTC128B.128 [R160+0x4800], desc[UR4][R8.64] ;  /* 0x0480000008a07fae */ /* 0x0003e2000b981a04 */
[----:B------:R-:W-:Y:S05]  /*50b0*/  SEL R124, R124, 0xffffffe0, !P0 ;  /* 0xffffffe07c7c7807 */ /* 0x000fea0004000000 */
[----:B------:R2:W-:Y:S06]  /*50c0*/  LDSM.16.M88.4 R64, [R92] ;  /* 0x000000005c40783b */ /* 0x0005ec0000000200 */
[----:B------:R-:W-:Y:S06]  /*50d0*/  LDSM.16.M88.4 R16, [R88+0x1400] ;  /* 0x001400005810783b */ /* 0x000fec0000000200 */
[----:B------:R-:W-:Y:S06]  /*50e0*/  LDSM.16.M88.4 R24, [R88+0x1800] ;  /* 0x001800005818783b */ /* 0x000fec0000000200 */
[----:B------:R-:W-:Y:S01]  /*50f0*/  LDSM.16.M88.4 R32, [R88+0x1c00] ;  /* 0x001c00005820783b */ /* 0x000fe20000000200 */
[--C-:B--2---:R-:W-:Y:S05]  /*5100*/  IMAD.IADD R92, R92, 0x1, R124.reuse ;  /* 0x000000015c5c7824 */ /* 0x104fea00078e027c */
[----:B-1----:R-:W1:Y:S01]  /*5110*/  LDSM.16.M88.4 R8, [R88+0x1000] ;  /* 0x001000005808783b */ /* 0x002e620000000200 */
[----:B------:R-:W-:Y:S05]  /*5120*/  IMAD.IADD R124, R88, 0x1, R124 ;  /* 0x00000001587c7824 */ /* 0x000fea00078e027c */
[----:B------:R-:W0:Y:S06]  /*5130*/  LDGDEPBAR ;  /* 0x00000000000079af */ /* 0x000e2c0000000000 */
[----:B------:R-:W2:Y:S06]  /*5140*/  LDSM.16.M88.4 R40, [R88+0x2000] ;  /* 0x002000005828783b */ /* 0x000eac0000000200 */
[----:B------:R-:W3:Y:S06]  /*5150*/  LDSM.16.M88.4 R48, [R88+0x2400] ;  /* 0x002400005830783b */ /* 0x000eec0000000200 */
[----:B------:R-:W4:Y:S06]  /*5160*/  LDSM.16.M88.4 R56, [R88+0x2800] ;  /* 0x002800005838783b */ /* 0x000f2c0000000200 */
[----:B------:R-:W5:Y:S06]  /*5170*/  LDSM.16.M88.4 R88, [R88+0x2c00] ;  /* 0x002c00005858783b */ /* 0x000f6c0000000200 */
[----:B------:R-:W-:Y:S01]  /*5180*/  LDSM.16.M88.4 R92, [R92] ;  /* 0x000000005c5c783b */ /* 0x000fe20000000200 */
[C---:B-1----:R-:W-:Y:S05]  /*5190*/  HMMA.16816.F32 R4, R64.reuse, R8, RZ ;  /* 0x000000084004723c */ /* 0x042fea00000018ff */
[----:B------:R-:W1:Y:S06]  /*51a0*/  LDSM.16.M88.4 R96, [R124+0x1000] ;  /* 0x001000007c60783b */ /* 0x000e6c0000000200 */
[----:B------:R-:W1:Y:S01]  /*51b0*/  LDSM.16.M88.4 R100, [R124+0x1400] ;  /* 0x001400007c64783b */ /* 0x000e620000000200 */
[C---:B------:R-:W-:Y:S05]  /*51c0*/  HMMA.16816.F32 R8, R64.reuse, R10, RZ ;  /* 0x0000000a4008723c */ /* 0x040fea00000018ff */
[----:B------:R-:W1:Y:S03]  /*51d0*/  LDSM.16.M88.4 R104, [R124+0x1800] ;  /* 0x001800007c68783b */ /* 0x000e660000000200 */
[C---:B------:R-:W-:Y:S03]  /*51e0*/  HMMA.16816.F32 R12, R64.reuse, R16, RZ ;  /* 0x00000010400c723c */ /* 0x040fe600000018ff */
[----:B------:R-:W1:Y:S05]  /*51f0*/  LDSM.16.M88.4 R108, [R124+0x1c00] ;  /* 0x001c00007c6c783b */ /* 0x000e6a0000000200 */
[C---:B------:R-:W-:Y:S01]  /*5200*/  HMMA.16816.F32 R16, R64.reuse, R18, RZ ;  /* 0x000000124010723c */ /* 0x040fe200000018ff */
[----:B------:R-:W1:Y:S06]  /*5210*/  LDSM.16.M88.4 R112, [R124+0x2000] ;  /* 0x002000007c70783b */ /* 0x000e6c0000000200 */
[----:B------:R-:W1:Y:S01]  /*5220*/  LDSM.16.M88.4 R116, [R124+0x2400] ;  /* 0x002400007c74783b */ /* 0x000e620000000200 */
[C---:B------:R-:W-:Y:S05]  /*5230*/  HMMA.16816.F32 R20, R64.reuse, R24, RZ ;  /* 0x000000184014723c */ /* 0x040fea00000018ff */
[----:B------:R-:W1:Y:S03]  /*5240*/  LDSM.16.M88.4 R120, [R124+0x2800] ;  /* 0x002800007c78783b */ /* 0x000e660000000200 */
[C---:B------:R-:W-:Y:S03]  /*5250*/  HMMA.16816.F32 R24, R64.reuse, R26, RZ ;  /* 0x0000001a4018723c */ /* 0x040fe600000018ff */
[----:B------:R-:W1:Y:S01]  /*5260*/  LDSM.16.M88.4 R124, [R124+0x2c00] ;  /* 0x002c00007c7c783b */ /* 0x000e620000000200 */
[----:B------:R-:W-:Y:S04]  /*5270*/  DEPBAR.LE SB0, 0x0 ;  /* 0x000080000000791a */ /* 0x000fe80000000000 */
[C---:B------:R-:W-:Y:S01]  /*5280*/  HMMA.16816.F32 R28, R64.reuse, R32, RZ ;  /* 0x00000020401c723c */ /* 0x040fe200000018ff */
[----:B------:R-:W-:Y:S07]  /*5290*/  BAR.SYNC.DEFER_BLOCKING 0x0 ;  /* 0x0000000000007b1d */ /* 0x000fee0000010000 */
[C---:B------:R-:W-:Y:S08]  /*52a0*/  HMMA.16816.F32 R32, R64.reuse, R34, RZ ;  /* 0x000000224020723c */ /* 0x040ff000000018ff */
[C---:B--2---:R-:W-:Y:S08]  /*52b0*/  HMMA.16816.F32 R36, R64.reuse, R40, RZ ;  /* 0x000000284024723c */ /* 0x044ff000000018ff */
[C---:B------:R-:W-:Y:S08]  /*52c0*/  HMMA.16816.F32 R40, R64.reuse, R42, RZ ;  /* 0x0000002a4028723c */ /* 0x040ff000000018ff */
[C---:B---3--:R-:W-:Y:S08]  /*52d0*/  HMMA.16816.F32 R44, R64.reuse, R48, RZ ;  /* 0x00000030402c723c */ /* 0x048ff000000018ff */
[C---:B------:R-:W-:Y:S08]  /*52e0*/  HMMA.16816.F32 R48, R64.reuse, R50, RZ ;  /* 0x000000324030723c */ /* 0x040ff000000018ff */
[C---:B----4-:R-:W-:Y:S08]  /*52f0*/  HMMA.16816.F32 R52, R64.reuse, R56, RZ ;  /* 0x000000384034723c */ /* 0x050ff000000018ff */
[C---:B------:R-:W-:Y:S08]  /*5300*/  HMMA.16816.F32 R56, R64.reuse, R58, RZ ;  /* 0x0000003a4038723c */ /* 0x040ff000000018ff */
[C---:B-----5:R-:W-:Y:S08]  /*5310*/  HMMA.16816.F32 R60, R64.reuse, R88, RZ ;  /* 0x00000058403c723c */ /* 0x060ff000000018ff */
[----:B------:R-:W-:Y:S08]  /*5320*/  HMMA.16816.F32 R64, R64, R90, RZ ;  /* 0x0000005a4040723c */ /* 0x000ff000000018ff */
        /* <DEDUP_REMOVED lines=95> */
.L_x_6143:
[----:B------:R-:W-:Y:S05]  /*5920*/  BSYNC.RECONVERGENT B0 ;  /* 0x0000000000007941 */ /* 0x000fea0003800200 */
.L_x_6142:
        /* <DEDUP_REMOVED lines=9> */
[----:B------:R-:W-:Y:S03]  /*59c0*/  IADD3 R92, P2, PT, R88, R0, RZ ;  /* 0x00000000585c7210 */ /* 0x000fe60007f5e0ff */
[--C-:B------:R-:W-:Y:S01]  /*59d0*/  IMAD.X R89, R91, 0x1, R84.reuse, P3 ;  /* 0x000000015b597824 */ /* 0x100fe200018e0654 */
[----:B------:R1:W-:Y:S03]  /*59e0*/  LDGSTS.E.BYPASS.LTC128B.128 [R160+0x1800], desc[UR4][R90.64] ;  /* 0x018000005aa07fae */ /* 0x0003e6000b981a04 */
[----:B------:R-:W-:Y:S01]  /*59f0*/  IMAD.X R93, R89, 0x1, R84, P2 ;  /* 0x00000001595d7824 */ /* 0x000fe200010e0654 */
[----:B------:R1:W-:Y:S04]  /*5a00*/  LDGSTS.E.BYPASS.LTC128B.128 [R160+0x2000], desc[UR4][R88.64] ;  /* 0x0200000058a07fae */ /* 0x0003e8000b981a04 */
[----:B------:R1:W-:Y:S04]  /*5a10*/  LDGSTS.E.BYPASS.LTC128B.128 [R160+0x2800], desc[UR4][R92.64] ;  /* 0x028000005ca07fae */ /* 0x0003e8000b981a04 */
[----:B------:R-:W0:Y:S02]  /*5a20*/  LDGDEPBAR ;  /* 0x00000000000079af */ /* 0x000e240000000000 */
.L_x_6141:
[----:B------:R-:W-:Y:S05]  /*5a30*/  BSYNC.RECONVERGENT B1 ;  /* 0x0000000000017941 */ /* 0x000fea0003800200 */
.L_x_6140:
[----:B------:R-:W2:Y:S01]  /*5a40*/  LD.E R85, desc[UR4][R2.64+0xdc] ;  /* 0x0000dc0402557980 */ /* 0x000ea2000c101900 */
        /* <DEDUP_REMOVED lines=45> */
[----:B------:R-:W-:Y:S02]  /*5d20*/  FADD.FTZ R87, -R0, R87 ;  /* 0x0000005700577221 */ /* 0x000fe40000010100 */
[----:B------:R-:W1:Y:S01]  /*5d30*/  LDSM.16.MT88.4 R88, [R97+0x3000] ;  /* 0x003000006158783b */ /* 0x000e620000004200 */
[C---:B------:R-:W-:Y:S01]  /*5d40*/  FSETP.NEU.FTZ.AND P2, PT, R84.reuse, -INF , PT ;  /* 0xff8000005400780b */ /* 0x040fe20003f5d000 */
[----:B------:R-:W-:Y:S01]  /*5d50*/  FADD.FTZ R86, -R84, R86 ;  /* 0x0000005654567221 */ /* 0x000fe20000010100 */
[C---:B--2---:R-:W-:Y:S01]  /*5d60*/  FMUL.FTZ R98, R85.reuse, R84 ;  /* 0x0000005455627220 */ /* 0x044fe20000410000 */
[C---:B------:R-:W-:Y:S01]  /*5d70*/  FMUL.FTZ R100, R85.reuse, R0 ;  /* 0x0000000055647220 */ /* 0x040fe20000410000 */
[C---:B------:R-:W-:Y:S01]  /*5d80*/  FMUL.FTZ R87, R85.reuse, R87 ;  /* 0x0000005755577220 */ /* 0x040fe20000410000 */
[----:B------:R-:W-:Y:S02]  /*5d90*/  FMUL.FTZ R86, R85, R86 ;  /* 0x0000005655567220 */ /* 0x000fe40000410000 */
[----:B------:R-:W-:Y:S02]  /*5da0*/  FSEL R98, R98, RZ, P2 ;  /* 0x000000ff62627208 */ /* 0x000fe40001000000 */
[----:B------:R-:W-:Y:S01]  /*5db0*/  FSETP.NEU.FTZ.AND P2, PT, R0, -INF , PT ;  /* 0xff8000000000780b */ /* 0x000fe20003f5d000 */
[----:B------:R-:W2:Y:S02]  /*5dc0*/  MUFU.EX2 R87, R87 ;  /* 0x0000005700577308 */ /* 0x000ea40000000800 */
[-CC-:B------:R-:W-:Y:S01]  /*5dd0*/  FFMA.FTZ R106, R4, R85.reuse, -R98.reuse ;  /* 0x00000055046a7223 */ /* 0x180fe20000010862 */
[----:B------:R-:W-:Y:S07]  /*5de0*/  FSEL R100, R100, RZ, P2 ;  /* 0x000000ff64647208 */ /* 0x000fee0001000000 */
[----:B------:R-:W3:Y:S01]  /*5df0*/  MUFU.EX2 R86, R86 ;  /* 0x0000005600567308 */ /* 0x000ee20000000800 */
[----:B------:R-:W-:Y:S01]  /*5e00*/  IADD3 R4, PT, PT, R97, 0x3000, RZ ;  /* 0x0000300061047810 */ /* 0x000fe20007ffe0ff */
[-CC-:B------:R-:W-:Y:S01]  /*5e10*/  FFMA.FTZ R101, R8, R85.reuse, -R98.reuse ;  /* 0x0000005508657223 */ /* 0x180fe20000010862 */
[-C--:B------:R-:W-:Y:S07]  /*5e20*/  FFMA.FTZ R99, R9, R85.reuse, -R98 ;  /* 0x0000005509637223 */ /* 0x080fee0000010862 */
[----:B------:R-:W-:Y:S01]  /*5e30*/  MUFU.EX2 R106, R106 ;  /* 0x0000006a006a7308 */ /* 0x000fe20000000800 */
[-CC-:B------:R-:W-:Y:S01]  /*5e40*/  FFMA.FTZ R104, R10, R85.reuse, -R100.reuse ;  /* 0x000000550a687223 */ /* 0x180fe20000010864 */
[-C--:B------:R-:W-:Y:S01]  /*5e50*/  FFMA.FTZ R102, R11, R85.reuse, -R100 ;  /* 0x000000550b667223 */ /* 0x080fe20000010864 */
[-C--:B------:R-:W-:Y:S01]  /*5e60*/  FFMA.FTZ R103, R5, R85.reuse, -R98 ;  /* 0x0000005505677223 */ /* 0x080fe20000010862 */
[-CC-:B------:R-:W-:Y:S01]  /*5e70*/  FFMA.FTZ R109, R6, R85.reuse, -R100.reuse ;  /* 0x00000055066d7223 */ /* 0x180fe20000010864 */
[----:B------:R-:W-:Y:S01]  /*5e80*/  FFMA.FTZ R107, R7, R85, -R100 ;  /* 0x00000055076b7223 */ /* 0x000fe20000010864 */
[----:B------:R-:W-:Y:S04]  /*5e90*/  @P0 IADD3 R96, PT, PT, R4, -0x20, RZ ;  /* 0xffffffe004600810 */ /* 0x000fe80007ffe0ff */
[----:B------:R-:W-:Y:S01]  /*5ea0*/  MUFU.EX2 R101, R101 ;  /* 0x0000006500657308 */ /* 0x000fe20000000800 */
[C---:B--2---:R-:W-:Y:S01]  /*5eb0*/  FMUL.FTZ R6, R87.reuse, R82 ;  /* 0x0000005257067220 */ /* 0x044fe20000410000 */
[C---:B------:R-:W-:Y:S01]  /*5ec0*/  FMUL.FTZ R7, R87.reuse, R83 ;  /* 0x0000005357077220 */ /* 0x040fe20000410000 */
[C---:B---3--:R-:W-:Y:S07]  /*5ed0*/  FMUL.FTZ R4, R86.reuse, R80 ;  /* 0x0000005056047220 */ /* 0x048fee0000410000 */
[----:B------:R-:W2:Y:S01]  /*5ee0*/  MUFU.EX2 R103, R103 ;  /* 0x0000006700677308 */ /* 0x000ea20000000800 */
[----:B------:R-:W3:Y:S01]  /*5ef0*/  LDSM.16.MT88.4 R92, [R96] ;  /* 0x00000000605c783b */ /* 0x000ee20000004200 */
[C---:B------:R-:W-:Y:S01]  /*5f00*/  FMUL.FTZ R5, R86.reuse, R81 ;  /* 0x0000005156057220 */ /* 0x040fe20000410000 */
[C---:B------:R-:W-:Y:S07]  /*5f10*/  FMUL.FTZ R10, R87.reuse, R78 ;  /* 0x0000004e570a7220 */ /* 0x040fee0000410000 */
[----:B------:R-:W-:Y:S01]  /*5f20*/  MUFU.EX2 R109, R109 ;  /* 0x0000006d006d7308 */ /* 0x000fe20000000800 */
[----:B------:R-:W-:Y:S01]  /*5f30*/  FMUL.FTZ R11, R87, R79 ;  /* 0x0000004f570b7220 */ /* 0x000fe20000410000 */
[C---:B------:R-:W-:Y:S01]  /*5f40*/  FMUL.FTZ R8, R86.reuse, R76 ;  /* 0x0000004c56087220 */ /* 0x040fe20000410000 */
[----:B------:R-:W-:Y:S07]  /*5f50*/  FMUL.FTZ R9, R86, R77 ;  /* 0x0000004d56097220 */ /* 0x000fee0000410000 */
[----:B------:R-:W4:Y:S01]  /*5f60*/  MUFU.EX2 R107, R107 ;  /* 0x0000006b006b7308 */ /* 0x000f220000000800 */
[----:B------:R-:W5:Y:S01]  /*5f70*/  LDSM.16.MT88.4 R76, [R97+0x3400] ;  /* 0x00340000614c783b */ /* 0x000f620000004200 */
[-C--:B------:R-:W-:Y:S01]  /*5f80*/  FFMA.FTZ R105, R12, R85.reuse, -R98 ;  /* 0x000000550c697223 */ /* 0x080fe20000010862 */
[-CC-:B------:R-:W-:Y:S07]  /*5f90*/  FFMA.FTZ R108, R14, R85.reuse, -R100.reuse ;  /* 0x000000550e6c7223 */ /* 0x180fee0000010864 */
[----:B------:R-:W1:Y:S01]  /*5fa0*/  MUFU.EX2 R99, R99 ;  /* 0x0000006300637308 */ /* 0x000e620000000800 */
[-CC-:B------:R-:W-:Y:S01]  /*5fb0*/  FFMA.FTZ R110, R15, R85.reuse, -R100.reuse ;  /* 0x000000550f6e7223 */ /* 0x180fe20000010864 */
[----:B--2---:R-:W-:Y:S01]  /*5fc0*/  F2FP.F16.F32.PACK_AB R80, R103, R106 ;  /* 0x0000006a6750723e */ /* 0x004fe200000000ff */
[----:B------:R-:W-:Y:S07]  /*5fd0*/  FFMA.FTZ R111, R18, R85, -R100 ;  /* 0x00000055126f7223 */ /* 0x000fee0000010864 */
[----:B------:R-:W-:Y:S01]  /*5fe0*/  MUFU.EX2 R104, R104 ;  /* 0x0000006800687308 */ /* 0x000fe20000000800 */
[C---:B------:R-:W-:Y:S01]  /*5ff0*/  FMUL.FTZ R14, R87.reuse, R74 ;  /* 0x0000004a570e7220 */ /* 0x040fe20000410000 */
[C---:B------:R-:W-:Y:S01]  /*6000*/  FMUL.FTZ R15, R87.reuse, R75 ;  /* 0x0000004b570f7220 */ /* 0x040fe20000410000 */
[----:B------:R-:W-:Y:S07]  /*6010*/  FMUL.FTZ R12, R86, R72 ;  /* 0x00000048560c7220 */ /* 0x000fee0000410000 */
[----:B------:R-:W2:Y:S01]  /*6020*/  MUFU.EX2 R102, R102 ;  /* 0x0000006600667308 */ /* 0x000ea20000000800 */
[----:B------:R-:W-:Y:S01]  /*6030*/  FMUL.FTZ R18, R87, R70 ;  /* 0x0000004657127220 */ /* 0x000fe20000410000 */
[----:B----4-:R-:W-:Y:S01]  /*6040*/  F2FP.F16.F32.PACK_AB R81, R107, R109 ;  /* 0x0000006d6b51723e */ /* 0x010fe200000000ff */
[-C--:B------:R-:W-:Y:S07]  /*6050*/  FFMA.FTZ R28, R28, R85.reuse, -R98 ;  /* 0x000000551c1c7223 */ /* 0x080fee0000010862 */
[----:B------:R-:W-:Y:S01]  /*6060*/  MUFU.EX2 R105, R105 ;  /* 0x0000006900697308 */ /* 0x000fe20000000800 */
[--C-:B------:R-:W-:Y:S01]  /*6070*/  FFMA.FTZ R31, R31, R85, -R100.reuse ;  /* 0x000000551f1f7223 */ /* 0x100fe20000010864 */
[----:B-1----:R-:W-:Y:S01]  /*6080*/  F2FP.F16.F32.PACK_AB R82, R99, R101 ;  /* 0x000000656352723e */ /* 0x002fe200000000ff */
[-CC-:B------:R-:W-:Y:S07]  /*6090*/  FFMA.FTZ R112, R30, R85.reuse, -R100.reuse ;  /* 0x000000551e707223 */ /* 0x180fee0000010864 */
[----:B------:R-:W-:Y:S01]  /*60a0*/  MUFU.EX2 R108, R108 ;  /* 0x0000006c006c7308 */ /* 0x000fe20000000800 */
[-C--:B------:R-:W-:Y:S01]  /*60b0*/  FFMA.FTZ R34, R34, R85.reuse, -R100 ;  /* 0x0000005522227223 */ /* 0x080fe20000010864 */
[-CC-:B------:R-:W-:Y:S01]  /*60c0*/  FFMA.FTZ R36, R36, R85.reuse, -R98.reuse ;  /* 0x0000005524247223 */ /* 0x180fe20000010862 */
[-C--:B------:R-:W-:Y:S07]  /*60d0*/  FFMA.FTZ R37, R37, R85.reuse, -R98 ;  /* 0x0000005525257223 */ /* 0x080fee0000010862 */
[----:B------:R-:W1:Y:S01]  /*60e0*/  MUFU.EX2 R110, R110 ;  /* 0x0000006e006e7308 */ /* 0x000e620000000800 */
[-C--:B------:R-:W-:Y:S01]  /*60f0*/  FFMA.FTZ R39, R39, R85.reuse, -R100 ;  /* 0x0000005527277223 */ /* 0x080fe20000010864 */
[----:B--2---:R-:W-:Y:S01]  /*6100*/  F2FP.F16.F32.PACK_AB R83, R102, R104 ;  /* 0x000000686653723e */ /* 0x004fe200000000ff */
[-C--:B------:R-:W-:Y:S07]  /*6110*/  FFMA.FTZ R40, R40, R85.reuse, -R98 ;  /* 0x0000005528287223 */ /* 0x080fee0000010862 */
[----:B------:R-:W-:Y:S01]  /*6120*/  MUFU.EX2 R111, R111 ;  /* 0x0000006f006f7308 */ /* 0x000fe20000000800 */
[-CC-:B------:R-:W-:Y:S01]  /*6130*/  FFMA.FTZ R42, R42, R85.reuse, -R100.reuse ;  /* 0x000000552a2a7223 */ /* 0x180fe20000010864 */
[-C--:B------:R-:W-:Y:S01]  /*6140*/  FFMA.FTZ R47, R47, R85.reuse, -R100 ;  /* 0x000000552f2f7223 */ /* 0x080fe20000010864 */
[-CC-:B------:R-:W-:Y:S07]  /*6150*/  FFMA.FTZ R48, R48, R85.reuse, -R98.reuse ;  /* 0x0000005530307223 */ /* 0x180fee0000010862 */
[----:B------:R-:W-:Y:S01]  /*6160*/  MUFU.EX2 R112, R112 ;  /* 0x0000007000707308 */ /* 0x000fe20000000800 */
[C---:B------:R-:W-:Y:S09]  /*6170*/  HMMA.16816.F32 R4, R80.reuse, R88, R4 ;  /* 0x000000585004723c */ /* 0x040ff20000001804 */
[----:B------:R-:W-:Y:S01]  /*6180*/  MUFU.EX2 R36, R36 ;  /* 0x0000002400247308 */ /* 0x000fe20000000800 */
[--C-:B------:R-:W-:Y:S01]  /*6190*/  FFMA.FTZ R89, R13, R85, -R98.reuse ;  /* 0x000000550d597223 */ /* 0x100fe20000010862 */
[----:B------:R-:W-:Y:S01]  /*61a0*/  FMUL.FTZ R13, R86, R73 ;  /* 0x00000049560d7220 */ /* 0x000fe20000410000 */
[-CC-:B------:R-:W-:Y:S01]  /*61b0*/  FFMA.FTZ R88, R17, R85.reuse, -R98.reuse ;  /* 0x0000005511587223 */ /* 0x180fe20000010862 */
[C---:B------:R-:W-:Y:S01]  /*61c0*/  HMMA.16816.F32 R8, R80.reuse, R90, R8 ;  /* 0x0000005a5008723c */ /* 0x040fe20000001808 */
[----:B------:R-:W2:Y:S05]  /*61d0*/  LDSM.16.MT88.4 R72, [R96+0x400] ;  /* 0x000400006048783b */ /* 0x000eaa0000004200 */
[----:B------:R-:W-:Y:S01]  /*61e0*/  MUFU.EX2 R37, R37 ;  /* 0x0000002500257308 */ /* 0x000fe20000000800 */
[-C--:B------:R-:W-:Y:S01]  /*61f0*/  FFMA.FTZ R90, R16, R85.reuse, -R98 ;  /* 0x00000055105a7223 */ /* 0x080fe20000010862 */
[----:B------:R-:W-:Y:S01]  /*6200*/  FFMA.FTZ R91, R19, R85, -R100 ;  /* 0x00000055135b7223 */ /* 0x000fe20000010864 */
[----:B------:R-:W-:Y:S07]  /*6210*/  FMUL.FTZ R19, R87, R71 ;  /* 0x0000004757137220 */ /* 0x000fee0000410000 */
[----:B------:R-:W4:Y:S01]  /*6220*/  MUFU.EX2 R89, R89 ;  /* 0x0000005900597308 */ /* 0x000f220000000800 */
[C---:B------:R-:W-:Y:S01]  /*6230*/  FMUL.FTZ R16, R86.reuse, R68 ;  /* 0x0000004456107220 */ /* 0x040fe20000410000 */
[C---:B---3--:R-:W-:Y:S08]  /*6240*/  HMMA.16816.F32 R12, R80.reuse, R92, R12 ;  /* 0x0000005c500c723c */ /* 0x048ff0000000180c */
[----:B------:R-:W-:Y:S01]  /*6250*/  MUFU.EX2 R90, R90 ;  /* 0x0000005a005a7308 */ /* 0x000fe20000000800 */
[----:B------:R-:W-:Y:S01]  /*6260*/  FMUL.FTZ R17, R86, R69 ;  /* 0x0000004556117220 */ /* 0x000fe20000410000 */
[----:B-1----:R-:W-:Y:S01]  /*6270*/  F2FP.F16.F32.PACK_AB R69, R110, R108 ;  /* 0x0000006c6e45723e */ /* 0x002fe200000000ff */
[-CC-:B------:R-:W-:Y:S07]  /*6280*/  FFMA.FTZ R93, R20, R85.reuse, -R98.reuse ;  /* 0x00000055145d7223 */ /* 0x180fee0000010862 */
[----:B------:R-:W1:Y:S01]  /*6290*/  MUFU.EX2 R88, R88 ;  /* 0x0000005800587308 */ /* 0x000e620000000800 */
[----:B------:R-:W-:Y:S01]  /*62a0*/  FFMA.FTZ R92, R21, R85, -R98 ;  /* 0x00000055155c7223 */ /* 0x000fe20000010862 */
[----:B------:R-:W-:Y:S01]  /*62b0*/  FFMA.FTZ R109, R87, R162, R109 ;  /* 0x000000a2576d7223 */ /* 0x000fe2000001006d */
[----:B------:R-:W-:Y:S01]  /*62c0*/  FFMA.FTZ R106, R86, R161, R106 ;  /* 0x000000a1566a7223 */ /* 0x000fe2000001006a */
[----:B------:R-:W-:Y:S06]  /*62d0*/  HMMA.16816.F32 R16, R80, R94, R16 ;  /* 0x0000005e5010723c */ /* 0x000fec0000001810 */
[----:B------:R-:W3:Y:S01]  /*62e0*/  MUFU.EX2 R91, R91 ;  /* 0x0000005b005b7308 */ /* 0x000ee20000000800 */
[----:B------:R-:W2:Y:S01]  /*62f0*/  LDSM.16.MT88.4 R80, [R97+0x3800] ;  /* 0x003800006150783b */ /* 0x000ea20000004200 */
[----:B----4-:R-:W-:Y:S01]  /*6300*/  F2FP.F16.F32.PACK_AB R68, R89, R105 ;  /* 0x000000695944723e */ /* 0x010fe200000000ff */
[-CC-:B------:R-:W-:Y:S01]  /*6310*/  FFMA.FTZ R95, R22, R85.reuse, -R100.reuse ;  /* 0x00000055165f7223 */ /* 0x180fe20000010864 */
[-C--:B------:R-:W-:Y:S06]  /*6320*/  FFMA.FTZ R94, R23, R85.reuse, -R100 ;  /* 0x00000055175e7223 */ /* 0x080fec0000010864 */
[----:B------:R-:W-:Y:S01]  /*6330*/  MUFU.EX2 R93, R93 ;  /* 0x0000005d005d7308 */ /* 0x000fe20000000800 */
[----:B------:R-:W-:Y:S01]  /*6340*/  FADD.FTZ R109, R107, R109 ;  /* 0x0000006d6b6d7221 */ /* 0x000fe20000010000 */
[----:B------:R-:W-:Y:S01]  /*6350*/  FADD.FTZ R106, R103, R106 ;  /* 0x0000006a676a7221 */ /* 0x000fe20000010000 */
[-C--:B------:R-:W-:Y:S01]  /*6360*/  FFMA.FTZ R56, R56, R85.reuse, -R98 ;  /* 0x0000005538387223 */ /* 0x080fe20000010862 */
[----:B-1----:R-:W-:Y:S06]  /*6370*/  F2FP.F16.F32.PACK_AB R70, R88, R90 ;  /* 0x0000005a5846723e */ /* 0x002fec00000000ff */
[----:B------:R-:W1:Y:S01]  /*6380*/  MUFU.EX2 R92, R92 ;  /* 0x0000005c005c7308 */ /* 0x000e620000000800 */
[----:B------:R-:W-:Y:S01]  /*6390*/  FADD.FTZ R109, R104, R109 ;  /* 0x0000006d686d7221 */ /* 0x000fe20000010000 */
[----:B------:R-:W-:Y:S01]  /*63a0*/  FADD.FTZ R106, R101, R106 ;  /* 0x0000006a656a7221 */ /* 0x000fe20000010000 */
[----:B------:R-:W-:Y:S01]  /*63b0*/  FFMA.FTZ R60, R60, R85, -R98 ;  /* 0x000000553c3c7223 */ /* 0x000fe20000010862 */
[----:B---3--:R-:W-:Y:S06]  /*63c0*/  F2FP.F16.F32.PACK_AB R71, R91, R111 ;  /* 0x0000006f5b47723e */ /* 0x008fec00000000ff */
[----:B------:R-:W-:Y:S01]  /*63d0*/  MUFU.EX2 R95, R95 ;  /* 0x0000005f005f7308 */ /* 0x000fe20000000800 */
[----:B------:R-:W-:Y:S01]  /*63e0*/  FADD.FTZ R109, R102, R109 ;  /* 0x0000006d666d7221 */ /* 0x000fe20000010000 */
[----:B------:R-:W-:Y:S01]  /*63f0*/  FADD.FTZ R106, R99, R106 ;  /* 0x0000006a636a7221 */ /* 0x000fe20000010000 */
[-CC-:B------:R-:W-:Y:S07]  /*6400*/  FFMA.FTZ R64, R64, R85.reuse, -R98.reuse ;  /* 0x0000005540407223 */ /* 0x180fee0000010862 */
[----:B------:R-:W3:Y:S01]  /*6410*/  MUFU.EX2 R94, R94 ;  /* 0x0000005e005e7308 */ /* 0x000ee20000000800 */
[----:B------:R-:W-:Y:S01]  /*6420*/  FADD.FTZ R109, R108, R109 ;  /* 0x0000006d6c6d7221 */ /* 0x000fe20000010000 */
[C---:B-----5:R-:W-:Y:S08]  /*6430*/  HMMA.16816.F32 R4, R68.reuse, R76, R4 ;  /* 0x0000004c4404723c */ /* 0x060ff00000001804 */
[----:B------:R-:W-:Y:S01]  /*6440*/  MUFU.EX2 R39, R39 ;  /* 0x0000002700277308 */ /* 0x000fe20000000800 */
[-CC-:B------:R-:W-:Y:S01]  /*6450*/  FFMA.FTZ R77, R24, R85.reuse, -R98.reuse ;  /* 0x00000055184d7223 */ /* 0x180fe20000010862 */
[----:B------:R-:W-:Y:S01]  /*6460*/  FFMA.FTZ R76, R25, R85, -R98 ;  /* 0x00000055194c7223 */ /* 0x000fe20000010862 */
[----:B-1----:R-:W-:Y:S01]  /*6470*/  F2FP.F16.F32.PACK_AB R20, R92, R93 ;  /* 0x0000005d5c14723e */ /* 0x002fe200000000ff */
[C---:B------:R-:W-:Y:S06]  /*6480*/  HMMA.16816.F32 R8, R68.reuse, R78, R8 ;  /* 0x0000004e4408723c */ /* 0x040fec0000001808 */
[----:B------:R-:W-:Y:S01]  /*6490*/  MUFU.EX2 R40, R40 ;  /* 0x0000002800287308 */ /* 0x000fe20000000800 */
[-CC-:B------:R-:W-:Y:S01]  /*64a0*/  FFMA.FTZ R78, R26, R85.reuse, -R100.reuse ;  /* 0x000000551a4e7223 */ /* 0x180fe20000010864 */
[----:B------:R-:W-:Y:S08]  /*64b0*/  FFMA.FTZ R79, R27, R85, -R100 ;  /* 0x000000551b4f7223 */ /* 0x000ff00000010864 */
[----:B------:R-:W-:Y:S01]  /*64c0*/  MUFU.EX2 R77, R77 ;  /* 0x0000004d004d7308 */ /* 0x000fe20000000800 */
[----:B------:R-:W1:Y:S01]  /*64d0*/  LDSM.16.MT88.4 R24, [R96+0x800] ;  /* 0x000800006018783b */ /* 0x000e620000004200 */
[----:B---3--:R-:W-:Y:S01]  /*64e0*/  F2FP.F16.F32.PACK_AB R21, R94, R95 ;  /* 0x0000005f5e15723e */ /* 0x008fe200000000ff */
[C---:B--2---:R-:W-:Y:S07]  /*64f0*/  HMMA.16816.F32 R12, R68.reuse, R72, R12 ;  /* 0x00000048440c723c */ /* 0x044fee000000180c */
[----:B------:R-:W2:Y:S01]  /*6500*/  MUFU.EX2 R76, R76 ;  /* 0x0000004c004c7308 */ /* 0x000ea20000000800 */
[-CC-:B------:R-:W-:Y:S01]  /*6510*/  FFMA.FTZ R72, R29, R85.reuse, -R98.reuse ;  /* 0x000000551d487223 */ /* 0x180fe20000010862 */
[-C--:B------:R-:W-:Y:S08]  /*6520*/  FFMA.FTZ R73, R33, R85.reuse, -R98 ;  /* 0x0000005521497223 */ /* 0x080ff00000010862 */
[----:B------:R-:W-:Y:S01]  /*6530*/  MUFU.EX2 R78, R78 ;  /* 0x0000004e004e7308 */ /* 0x000fe20000000800 */
[----:B------:R-:W-:Y:S01]  /*6540*/  FADD.FTZ R110, R110, R109 ;  /* 0x0000006d6e6e7221 */ /* 0x000fe20000010000 */
[----:B------:R-:W-:Y:S01]  /*6550*/  FADD.FTZ R105, R105, R106 ;  /* 0x0000006a69697221 */ /* 0x000fe20000010000 */
[----:B------:R-:W-:Y:S07]  /*6560*/  HMMA.16816.F32 R16, R68, R74, R16 ;  /* 0x0000004a4410723c */ /* 0x000fee0000001810 */
[----:B------:R-:W3:Y:S01]  /*6570*/  MUFU.EX2 R79, R79 ;  /* 0x0000004f004f7308 */ /* 0x000ee20000000800 */
[----:B------:R-:W4:Y:S01]  /*6580*/  LDSM.16.MT88.4 R68, [R97+0x3c00] ;  /* 0x003c00006144783b */ /* 0x000f220000004200 */
[----:B------:R-:W-:Y:S01]  /*6590*/  FFMA.FTZ R75, R32, R85, -R98 ;  /* 0x00000055204b7223 */ /* 0x000fe20000010862 */
[----:B------:R-:W-:Y:S07]  /*65a0*/  FADD.FTZ R111, R111, R110 ;  /* 0x0000006e6f6f7221 */ /* 0x000fee0000010000 */
[----:B------:R-:W-:Y:S01]  /*65b0*/  MUFU.EX2 R74, R28 ;  /* 0x0000001c004a7308 */ /* 0x000fe20000000800 */
[----:B------:R-:W-:Y:S01]  /*65c0*/  FADD.FTZ R105, R89, R105 ;  /* 0x0000006959697221 */ /* 0x000fe20000010000 */
[----:B--2---:R-:W-:Y:S01]  /*65d0*/  F2FP.F16.F32.PACK_AB R22, R76, R77 ;  /* 0x0000004d4c16723e */ /* 0x004fe200000000ff */
[----:B------:R-:W-:Y:S07]  /*65e0*/  FADD.FTZ R111, R91, R111 ;  /* 0x0000006f5b6f7221 */ /* 0x000fee0000010000 */
[----:B------:R-:W-:Y:S01]  /*65f0*/  MUFU.EX2 R72, R72 ;  /* 0x0000004800487308 */ /* 0x000fe20000000800 */
[----:B------:R-:W-:Y:S01]  /*6600*/  FADD.FTZ R105, R90, R105 ;  /* 0x000000695a697221 */ /* 0x000fe20000010000 */
[----:B------:R-:W-:Y:S01]  /*6610*/  ISETP.NE.AND P0, PT, R151, -0x1, PT ;  /* 0xffffffff9700780c */ /* 0x000fe20003f05270 */
[----:B------:R-:W-:Y:S07]  /*6620*/  FADD.FTZ R111, R95, R111 ;  /* 0x0000006f5f6f7221 */ /* 0x000fee0000010000 */
[----:B------:R-:W-:Y:S01]  /*6630*/  MUFU.EX2 R75, R75 ;  /* 0x0000004b004b7308 */ /* 0x000fe20000000800 */
[----:B------:R-:W-:Y:S01]  /*6640*/  FADD.FTZ R105, R88, R105 ;  /* 0x0000006958697221 */ /* 0x000fe20000010000 */
[----:B---3--:R-:W-:Y:S01]  /*6650*/  F2FP.F16.F32.PACK_AB R23, R79, R78 ;  /* 0x0000004e4f17723e */ /* 0x008fe200000000ff */
[----:B------:R-:W-:Y:S07]  /*6660*/  FADD.FTZ R111, R94, R111 ;  /* 0x0000006f5e6f7221 */ /* 0x000fee0000010000 */
[----:B------:R-:W-:Y:S01]  /*6670*/  MUFU.EX2 R73, R73 ;  /* 0x0000004900497308 */ /* 0x000fe20000000800 */
[----:B------:R-:W-:Y:S01]  /*6680*/  FADD.FTZ R105, R93, R105 ;  /* 0x000000695d697221 */ /* 0x000fe20000010000 */
[----:B------:R-:W-:Y:S01]  /*6690*/  MOV R87, R0 ;  /* 0x0000000000577202 */ /* 0x000fe20000000f00 */
[----:B------:R-:W-:Y:S07]  /*66a0*/  FADD.FTZ R78, R78, R111 ;  /* 0x0000006f4e4e7221 */ /* 0x000fee0000010000 */
[----:B------:R-:W-:Y:S01]  /*66b0*/  MUFU.EX2 R42, R42 ;  /* 0x0000002a002a7308 */ /* 0x000fe20000000800 */
[C---:B------:R-:W-:Y:S09]  /*66c0*/  HMMA.16816.F32 R4, R20.reuse, R80, R4 ;  /* 0x000000501404723c */ /* 0x040ff20000001804 */
[----:B------:R2:W3:Y:S01]  /*66d0*/  MUFU.EX2 R81, R31 ;  /* 0x0000001f00517308 */ /* 0x0004e20000000800 */
[-C--:B------:R-:W-:Y:S01]  /*66e0*/  FFMA.FTZ R80, R35, R85.reuse, -R100 ;  /* 0x0000005523507223 */ /* 0x080fe20000010864 */
[----:B------:R-:W-:Y:S01]  /*66f0*/  FADD.FTZ R79, R79, R78 ;  /* 0x0000004e4f4f7221 */ /* 0x000fe20000010000 */
[----:B------:R-:W-:Y:S01]  /*6700*/  FADD.FTZ R92, R92, R105 ;  /* 0x000000695c5c7221 */ /* 0x000fe20000010000 */
[C---:B------:R-:W-:Y:S06]  /*6710*/  HMMA.16816.F32 R8, R20.reuse, R82, R8 ;  /* 0x000000521408723c */ /* 0x040fec0000001808 */
[----:B------:R-:W-:Y:S01]  /*6720*/  MUFU.EX2 R82, R34 ;  /* 0x0000002200527308 */ /* 0x000fe20000000800 */
[----:B------:R-:W-:Y:S01]  /*6730*/  FADD.FTZ R92, R77, R92 ;  /* 0x0000005c4d5c7221 */ /* 0x000fe20000010000 */
[----:B------:R-:W-:Y:S08]  /*6740*/  FADD.FTZ R79, R112, R79 ;  /* 0x0000004f704f7221 */ /* 0x000ff00000010000 */
[----:B------:R-:W5:Y:S01]  /*6750*/  MUFU.EX2 R80, R80 ;  /* 0x0000005000507308 */ /* 0x000f620000000800 */
[-C--:B------:R-:W-:Y:S01]  /*6760*/  FFMA.FTZ R83, R38, R85.reuse, -R100 ;  /* 0x0000005526537223 */ /* 0x080fe20000010864 */
[----:B------:R-:W-:Y:S01]  /*6770*/  FADD.FTZ R92, R76, R92 ;  /* 0x0000005c4c5c7221 */ /* 0x000fe20000010000 */
[C---:B-1----:R-:W-:Y:S01]  /*6780*/  HMMA.16816.F32 R12, R20.reuse, R24, R12 ;  /* 0x00000018140c723c */ /* 0x042fe2000000180c */
[----:B--2---:R-:W1:Y:S06]  /*6790*/  LDSM.16.MT88.4 R28, [R96+0xc00] ;  /* 0x000c0000601c783b */ /* 0x004e6c0000004200 */
[----:B------:R-:W-:Y:S01]  /*67a0*/  MUFU.EX2 R47, R47 ;  /* 0x0000002f002f7308 */ /* 0x000fe20000000800 */
[----:B---3--:R-:W-:Y:S01]  /*67b0*/  FADD.FTZ R79, R81, R79 ;  /* 0x0000004f514f7221 */ /* 0x008fe20000010000 */
[-C--:B------:R-:W-:Y:S01]  /*67c0*/  FFMA.FTZ R38, R41, R85.reuse, -R98 ;  /* 0x0000005529267223 */ /* 0x080fe20000010862 */
[-C--:B------:R-:W-:Y:S07]  /*67d0*/  FFMA.FTZ R41, R43, R85.reuse, -R100 ;  /* 0x000000552b297223 */ /* 0x080fee0000010864 */
[----:B------:R-:W2:Y:S01]  /*67e0*/  MUFU.EX2 R83, R83 ;  /* 0x0000005300537308 */ /* 0x000ea20000000800 */
[-CC-:B------:R-:W-:Y:S01]  /*67f0*/  FFMA.FTZ R43, R44, R85.reuse, -R98.reuse ;  /* 0x000000552c2b7223 */ /* 0x180fe20000010862 */
[----:B------:R-:W-:Y:S01]  /*6800*/  HMMA.16816.F32 R16, R20, R26, R16 ;  /* 0x0000001a1410723c */ /* 0x000fe20000001810 */
[----:B------:R-:W3:Y:S07]  /*6810*/  LDSM.16.MT88.4 R24, [R97+0x4000] ;  /* 0x004000006118783b */ /* 0x000eee0000004200 */
[----:B------:R-:W2:Y:S01]  /*6820*/  MUFU.EX2 R38, R38 ;  /* 0x0000002600267308 */ /* 0x000ea20000000800 */
[----:B------:R-:W-:Y:S01]  /*6830*/  F2FP.F16.F32.PACK_AB R20, R72, R74 ;  /* 0x0000004a4814723e */ /* 0x000fe200000000ff */
[----:B------:R-:W-:Y:S01]  /*6840*/  FFMA.FTZ R44, R45, R85, -R98 ;  /* 0x000000552d2c7223 */ /* 0x000fe20000010862 */
[----:B------:R-:W-:Y:S07]  /*6850*/  F2FP.F16.F32.PACK_AB R21, R81, R112 ;  /* 0x000000705115723e */ /* 0x000fee00000000ff */
[----:B------:R-:W3:Y:S01]  /*6860*/  MUFU.EX2 R41, R41 ;  /* 0x0000002900297308 */ /* 0x000ee20000000800 */
[----:B------:R-:W-:Y:S01]  /*6870*/  F2FP.F16.F32.PACK_AB R22, R73, R75 ;  /* 0x0000004b4916723e */ /* 0x000fe200000000ff */
[-C--:B------:R-:W-:Y:S01]  /*6880*/  FFMA.FTZ R45, R46, R85.reuse, -R100 ;  /* 0x000000552e2d7223 */ /* 0x080fe20000010864 */
[----:B-----5:R-:W-:Y:S01]  /*6890*/  F2FP.F16.F32.PACK_AB R23, R80, R82 ;  /* 0x000000525017723e */ /* 0x020fe200000000ff */
[----:B------:R-:W5:Y:S01]  /*68a0*/  LDSM.16.MT88.4 R32, [R96+0x1000] ;  /* 0x001000006020783b */ /* 0x000f620000004200 */
[----:B------:R-:W-:Y:S05]  /*68b0*/  FADD.FTZ R82, R82, R79 ;  /* 0x0000004f52527221 */ /* 0x000fea0000010000 */
[----:B------:R-:W-:Y:S01]  /*68c0*/  MUFU.EX2 R43, R43 ;  /* 0x0000002b002b7308 */ /* 0x000fe20000000800 */
[-C--:B------:R-:W-:Y:S01]  /*68d0*/  FFMA.FTZ R46, R49, R85.reuse, -R98 ;  /* 0x00000055312e7223 */ /* 0x080fe20000010862 */
[-CC-:B------:R-:W-:Y:S01]  /*68e0*/  FFMA.FTZ R49, R50, R85.reuse, -R100.reuse ;  /* 0x0000005532317223 */ /* 0x180fe20000010864 */
[-C--:B------:R-:W-:Y:S01]  /*68f0*/  FFMA.FTZ R50, R51, R85.reuse, -R100 ;  /* 0x0000005533327223 */ /* 0x080fe20000010864 */
[C---:B----4-:R-:W-:Y:S06]  /*6900*/  HMMA.16816.F32 R4, R20.reuse, R68, R4 ;  /* 0x000000441404723c */ /* 0x050fec0000001804 */
[----:B------:R-:W-:Y:S01]  /*6910*/  MUFU.EX2 R44, R44 ;  /* 0x0000002c002c7308 */ /* 0x000fe20000000800 */
[----:B------:R-:W-:Y:S01]  /*6920*/  LDSM.16.MT88.4 R76, [R97+0x4c00] ;  /* 0x004c0000614c783b */ /* 0x000fe20000004200 */
[-CC-:B------:R-:W-:Y:S01]  /*6930*/  FFMA.FTZ R51, R52, R85.reuse, -R98.reuse ;  /* 0x0000005534337223 */ /* 0x180fe20000010862 */
[----:B------:R-:W-:Y:S07]  /*6940*/  MOV R86, R84 ;  /* 0x0000005400567202 */ /* 0x000fee0000000f00 */
[----:B------:R-:W4:Y:S01]  /*6950*/  MUFU.EX2 R45, R45 ;  /* 0x0000002d002d7308 */ /* 0x000f220000000800 */
[-C--:B------:R-:W-:Y:S01]  /*6960*/  FFMA.FTZ R52, R53, R85.reuse, -R98 ;  /* 0x0000005535347223 */ /* 0x080fe20000010862 */
[-CC-:B------:R-:W-:Y:S01]  /*6970*/  FFMA.FTZ R53, R54, R85.reuse, -R100.reuse ;  /* 0x0000005536357223 */ /* 0x180fe20000010864 */
[C---:B------:R-:W-:Y:S07]  /*6980*/  HMMA.16816.F32 R8, R20.reuse, R70, R8 ;  /* 0x000000461408723c */ /* 0x040fee0000001808 */
[----:B------:R-:W-:Y:S01]  /*6990*/  MUFU.EX2 R48, R48 ;  /* 0x0000003000307308 */ /* 0x000fe20000000800 */
[-C--:B------:R-:W-:Y:S01]  /*69a0*/  FFMA.FTZ R54, R55, R85.reuse, -R100 ;  /* 0x0000005537367223 */ /* 0x080fe20000010864 */
[-C--:B------:R-:W-:Y:S08]  /*69b0*/  FFMA.FTZ R55, R57, R85.reuse, -R98 ;  /* 0x0000005539377223 */ /* 0x080ff00000010862 */
[----:B------:R-:W4:Y:S01]  /*69c0*/  MUFU.EX2 R46, R46 ;  /* 0x0000002e002e7308 */ /* 0x000f220000000800 */
[-CC-:B------:R-:W-:Y:S01]  /*69d0*/  FFMA.FTZ R57, R58, R85.reuse, -R100.reuse ;  /* 0x000000553a397223 */ /* 0x180fe20000010864 */
[-C--:B------:R-:W-:Y:S01]  /*69e0*/  FFMA.FTZ R58, R59, R85.reuse, -R100 ;  /* 0x000000553b3a7223 */ /* 0x080fe20000010864 */
[----:B------:R-:W-:Y:S01]  /*69f0*/  FADD.FTZ R92, R74, R92 ;  /* 0x0000005c4a5c7221 */ /* 0x000fe20000010000 */
[C---:B-1----:R-:W-:Y:S06]  /*6a00*/  HMMA.16816.F32 R12, R20.reuse, R28, R12 ;  /* 0x0000001c140c723c */ /* 0x042fec000000180c */
[----:B------:R-:W-:Y:S01]  /*6a10*/  MUFU.EX2 R49, R49 ;  /* 0x0000003100317308 */ /* 0x000fe20000000800 */
[----:B------:R-:W-:Y:S01]  /*6a20*/  FADD.FTZ R92, R72, R92 ;  /* 0x0000005c485c7221 */ /* 0x000fe20000010000 */
[-C--:B------:R-:W-:Y:S08]  /*6a30*/  FFMA.FTZ R59, R61, R85.reuse, -R98 ;  /* 0x000000553d3b7223 */ /* 0x080ff00000010862 */
[----:B------:R-:W1:Y:S01]  /*6a40*/  MUFU.EX2 R50, R50 ;  /* 0x0000003200327308 */ /* 0x000e620000000800 */
[-CC-:B------:R-:W-:Y:S01]  /*6a50*/  FFMA.FTZ R61, R62, R85.reuse, -R100.reuse ;  /* 0x000000553e3d7223 */ /* 0x180fe20000010864 */
[-C--:B------:R-:W-:Y:S01]  /*6a60*/  FFMA.FTZ R62, R63, R85.reuse, -R100 ;  /* 0x000000553f3e7223 */ /* 0x080fe20000010864 */
[----:B------:R-:W-:Y:S01]  /*6a70*/  HMMA.16816.F32 R16, R20, R30, R16 ;  /* 0x0000001e1410723c */ /* 0x000fe20000001810 */
[----:B------:R-:W1:Y:S06]  /*6a80*/  LDSM.16.MT88.4 R28, [R97+0x4400] ;  /* 0x00440000611c783b */ /* 0x000e6c0000004200 */
[----:B------:R-:W-:Y:S01]  /*6a90*/  MUFU.EX2 R51, R51 ;  /* 0x0000003300337308 */ /* 0x000fe20000000800 */
[----:B------:R-:W-:Y:S01]  /*6aa0*/  F2FP.F16.F32.PACK_AB R20, R37, R36 ;  /* 0x000000242514723e */ /* 0x000fe200000000ff */
[----:B------:R-:W-:Y:S01]  /*6ab0*/  FFMA.FTZ R98, R65, R85, -R98 ;  /* 0x0000005541627223 */ /* 0x000fe20000010862 */
[----:B--2---:R-:W-:Y:S07]  /*6ac0*/  F2FP.F16.F32.PACK_AB R21, R39, R83 ;  /* 0x000000532715723e */ /* 0x004fee00000000ff */
[----:B------:R-:W-:Y:S01]  /*6ad0*/  MUFU.EX2 R52, R52 ;  /* 0x0000003400347308 */ /* 0x000fe20000000800 */
[----:B------:R-:W-:Y:S01]  /*6ae0*/  F2FP.F16.F32.PACK_AB R22, R38, R40 ;  /* 0x000000282616723e */ /* 0x000fe200000000ff */
[----:B------:R-:W-:Y:S01]  /*6af0*/  FADD.FTZ R75, R75, R92 ;  /* 0x0000005c4b4b7221 */ /* 0x000fe20000010000 */
[----:B---3--:R-:W-:Y:S07]  /*6b00*/  F2FP.F16.F32.PACK_AB R23, R41, R42 ;  /* 0x0000002a2917723e */ /* 0x008fee00000000ff */
        /* <DEDUP_REMOVED lines=8> */
[----:B------:R-:W-:Y:S08]  /*6b90*/  FADD.FTZ R83, R39, R83 ;  /* 0x0000005327537221 */ /* 0x000ff00000010000 */
[----:B------:R-:W-:Y:S01]  /*6ba0*/  MUFU.EX2 R55, R55 ;  /* 0x0000003700377308 */ /* 0x000fe20000000800 */
[----:B------:R-:W-:Y:S01]  /*6bb0*/  FADD.FTZ R73, R37, R73 ;  /* 0x0000004925497221 */ /* 0x000fe20000010000 */
[C---:B------:R-:W-:Y:S01]  /*6bc0*/  HMMA.16816.F32 R8, R20.reuse, R26, R8 ;  /* 0x0000001a1408723c */ /* 0x040fe20000001808 */
[----:B------:R-:W2:Y:S07]  /*6bd0*/  LDSM.16.MT88.4 R24, [R96+0x1400] ;  /* 0x001400006018783b */ /* 0x000eae0000004200 */
[----:B------:R-:W-:Y:S01]  /*6be0*/  MUFU.EX2 R57, R57 ;  /* 0x0000003900397308 */ /* 0x000fe20000000800 */
[----:B------:R-:W-:Y:S01]  /*6bf0*/  FADD.FTZ R83, R42, R83 ;  /* 0x000000532a537221 */ /* 0x000fe20000010000 */
[----:B------:R-:W-:Y:S08]  /*6c00*/  FADD.FTZ R40, R40, R73 ;  /* 0x0000004928287221 */ /* 0x000ff00000010000 */
[----:B------:R-:W-:Y:S01]  /*6c10*/  MUFU.EX2 R58, R58 ;  /* 0x0000003a003a7308 */ /* 0x000fe20000000800 */
[----:B------:R-:W-:Y:S01]  /*6c20*/  FADD.FTZ R83, R41, R83 ;  /* 0x0000005329537221 */ /* 0x000fe20000010000 */
[C---:B-----5:R-:W-:Y:S08]  /*6c30*/  HMMA.16816.F32 R12, R20.reuse, R32, R12 ;  /* 0x00000020140c723c */ /* 0x060ff0000000180c */
[----:B------:R-:W-:Y:S01]  /*6c40*/  MUFU.EX2 R60, R60 ;  /* 0x0000003c003c7308 */ /* 0x000fe20000000800 */
[----:B------:R-:W-:Y:S01]  /*6c50*/  FADD.FTZ R40, R38, R40 ;  /* 0x0000002826287221 */ /* 0x000fe20000010000 */
[----:B----4-:R-:W-:Y:S08]  /*6c60*/  FADD.FTZ R83, R45, R83 ;  /* 0x000000532d537221 */ /* 0x010ff00000010000 */
[----:B------:R-:W3:Y:S01]  /*6c70*/  MUFU.EX2 R59, R59 ;  /* 0x0000003b003b7308 */ /* 0x000ee20000000800 */
[----:B------:R-:W-:Y:S01]  /*6c80*/  FADD.FTZ R40, R43, R40 ;  /* 0x000000282b287221 */ /* 0x000fe20000010000 */
[----:B------:R-:W-:Y:S01]  /*6c90*/  HMMA.16816.F32 R16, R20, R34, R16 ;  /* 0x000000221410723c */ /* 0x000fe20000001810 */
[----:B------:R-:W4:Y:S07]  /*6ca0*/  LDSM.16.MT88.4 R32, [R97+0x4800] ;  /* 0x004800006120783b */ /* 0x000f2e0000004200 */
[----:B------:R-:W-:Y:S01]  /*6cb0*/  MUFU.EX2 R61, R61 ;  /* 0x0000003d003d7308 */ /* 0x000fe20000000800 */
[C---:B------:R-:W-:Y:S01]  /*6cc0*/  F2FP.F16.F32.PACK_AB R20, R44.reuse, R43 ;  /* 0x0000002b2c14723e */ /* 0x040fe200000000ff */
[----:B------:R-:W-:Y:S01]  /*6cd0*/  FADD.FTZ R44, R44, R40 ;  /* 0x000000282c2c7221 */ /* 0x000fe20000010000 */
[C---:B------:R-:W-:Y:S07]  /*6ce0*/  F2FP.F16.F32.PACK_AB R21, R47.reuse, R45 ;  /* 0x0000002d2f15723e */ /* 0x040fee00000000ff */
[----:B------:R-:W5:Y:S01]  /*6cf0*/  MUFU.EX2 R62, R62 ;  /* 0x0000003e003e7308 */ /* 0x000f620000000800 */
[----:B------:R-:W-:Y:S01]  /*6d00*/  F2FP.F16.F32.PACK_AB R22, R46, R48 ;  /* 0x000000302e16723e */ /* 0x000fe200000000ff */
[----:B------:R-:W-:Y:S01]  /*6d10*/  FADD.FTZ R47, R47, R83 ;  /* 0x000000532f2f7221 */ /* 0x000fe20000010000 */
[----:B-1----:R-:W-:Y:S07]  /*6d20*/  F2FP.F16.F32.PACK_AB R23, R50, R49 ;  /* 0x000000313217723e */ /* 0x002fee00000000ff */
[----:B------:R-:W-:Y:S01]  /*6d30*/  MUFU.EX2 R98, R98 ;  /* 0x0000006200627308 */ /* 0x000fe20000000800 */
[----:B------:R-:W-:Y:S01]  /*6d40*/  FADD.FTZ R44, R48, R44 ;  /* 0x0000002c302c7221 */ /* 0x000fe20000010000 */
[----:B---3--:R-:W-:Y:S01]  /*6d50*/  F2FP.F16.F32.PACK_AB R68, R59, R60 ;  /* 0x0000003c3b44723e */ /* 0x008fe200000000ff */
[----:B------:R-:W-:Y:S02]  /*6d60*/  FADD.FTZ R47, R49, R47 ;  /* 0x0000002f312f7221 */ /* 0x000fe40000010000 */
[----:B------:R-:W-:Y:S01]  /*6d70*/  FADD.FTZ R44, R46, R44 ;  /* 0x0000002c2e2c7221 */ /* 0x000fe20000010000 */
[C---:B------:R-:W-:Y:S03]  /*6d80*/  HMMA.16816.F32 R4, R20.reuse, R28, R4 ;  /* 0x0000001c1404723c */ /* 0x040fe60000001804 */
[----:B------:R-:W-:Y:S01]  /*6d90*/  FADD.FTZ R50, R50, R47 ;  /* 0x0000002f32327221 */ /* 0x000fe20000010000 */
[----:B-----5:R-:W-:Y:S03]  /*6da0*/  F2FP.F16.F32.PACK_AB R69, R62, R61 ;  /* 0x0000003d3e45723e */ /* 0x020fe600000000ff */
[----:B------:R-:W-:Y:S01]  /*6db0*/  FADD.FTZ R50, R53, R50 ;  /* 0x0000003235327221 */ /* 0x000fe20000010000 */
[C---:B------:R-:W-:Y:S01]  /*6dc0*/  HMMA.16816.F32 R8, R20.reuse, R30, R8 ;  /* 0x0000001e1408723c */ /* 0x040fe20000001808 */
[----:B------:R-:W1:Y:S07]  /*6dd0*/  LDSM.16.MT88.4 R28, [R96+0x1800] ;  /* 0x00180000601c783b */ /* 0x000e6e0000004200 */
[C---:B--2---:R-:W-:Y:S08]  /*6de0*/  HMMA.16816.F32 R12, R20.reuse, R24, R12 ;  /* 0x00000018140c723c */ /* 0x044ff0000000180c */
[----:B------:R-:W-:Y:S01]  /*6df0*/  HMMA.16816.F32 R16, R20, R26, R16 ;  /* 0x0000001a1410723c */ /* 0x000fe20000001810 */
[----:B------:R-:W2:Y:S02]  /*6e00*/  LDSM.16.MT88.4 R24, [R96+0x1c00] ;  /* 0x001c00006018783b */ /* 0x000ea40000004200 */
        /* <DEDUP_REMOVED lines=10> */
[C---:B----4-:R-:W-:Y:S01]  /*6eb0*/  HMMA.16816.F32 R4, R20.reuse, R32, R4 ;  /* 0x000000201404723c */ /* 0x050fe20000001804 */
[----:B------:R-:W3:Y:S02]  /*6ec0*/  MUFU.EX2 R32, R64 ;  /* 0x0000004000207308 */ /* 0x000ee40000000800 */
[-CC-:B------:R-:W-:Y:S01]  /*6ed0*/  FFMA.FTZ R33, R66, R85.reuse, -R100.reuse ;  /* 0x0000005542217223 */ /* 0x180fe20000010864 */
[----:B------:R-:W-:Y:S01]  /*6ee0*/  FFMA.FTZ R100, R67, R85, -R100 ;  /* 0x0000005543647223 */ /* 0x000fe20000010864 */
[----:B------:R-:W-:Y:S01]  /*6ef0*/  FADD.FTZ R56, R55, R56 ;  /* 0x0000003837387221 */ /* 0x000fe20000010000 */
[----:B------:R-:W-:Y:S02]  /*6f00*/  FADD.FTZ R58, R61, R58 ;  /* 0x0000003a3d3a7221 */ /* 0x000fe40000010000 */
[C---:B------:R-:W-:Y:S03]  /*6f10*/  HMMA.16816.F32 R8, R20.reuse, R34, R8 ;  /* 0x000000221408723c */ /* 0x040fe60000001808 */
[----:B------:R-:W4:Y:S01]  /*6f20*/  MUFU.EX2 R33, R33 ;  /* 0x0000002100217308 */ /* 0x000f220000000800 */
[----:B------:R-:W-:Y:S01]  /*6f30*/  FADD.FTZ R60, R60, R56 ;  /* 0x000000383c3c7221 */ /* 0x000fe20000010000 */
[----:B------:R-:W-:Y:S08]  /*6f40*/  FADD.FTZ R62, R62, R58 ;  /* 0x0000003a3e3e7221 */ /* 0x000ff00000010000 */
[----:B------:R-:W5:Y:S01]  /*6f50*/  MUFU.EX2 R100, R100 ;  /* 0x0000006400647308 */ /* 0x000f620000000800 */
[----:B---3--:R-:W-:Y:S01]  /*6f60*/  F2FP.F16.F32.PACK_AB R70, R98, R32 ;  /* 0x000000206246723e */ /* 0x008fe200000000ff */
[C---:B-1----:R-:W-:Y:S03]  /*6f70*/  HMMA.16816.F32 R12, R20.reuse, R28, R12 ;  /* 0x0000001c140c723c */ /* 0x042fe6000000180c */
[----:B------:R-:W-:Y:S01]  /*6f80*/  FADD.FTZ R60, R59, R60 ;  /* 0x0000003c3b3c7221 */ /* 0x000fe20000010000 */
[----:B----4-:R-:W-:Y:S04]  /*6f90*/  FADD.FTZ R62, R33, R62 ;  /* 0x0000003e213e7221 */ /* 0x010fe80000010000 */
[----:B------:R-:W-:Y:S03]  /*6fa0*/  HMMA.16816.F32 R16, R20, R30, R16 ;  /* 0x0000001e1410723c */ /* 0x000fe60000001810 */
[----:B-----5:R-:W-:Y:S01]  /*6fb0*/  F2FP.F16.F32.PACK_AB R71, R100, R33 ;  /* 0x000000216447723e */ /* 0x020fe200000000ff */
[----:B------:R-:W-:Y:S01]  /*6fc0*/  FADD.FTZ R60, R32, R60 ;  /* 0x0000003c203c7221 */ /* 0x000fe20000010000 */
[----:B------:R-:W-:Y:S03]  /*6fd0*/  FADD.FTZ R162, R100, R62 ;  /* 0x0000003e64a27221 */ /* 0x000fe60000010000 */
[----:B------:R-:W-:Y:S02]  /*6fe0*/  FADD.FTZ R161, R98, R60 ;  /* 0x0000003c62a17221 */ /* 0x000fe40000010000 */
[C---:B------:R-:W-:Y:S08]  /*6ff0*/  HMMA.16816.F32 R80, R68.reuse, R76, R4 ;  /* 0x0000004c4450723c */ /* 0x040ff00000001804 */
[C---:B------:R-:W-:Y:S08]  /*7000*/  HMMA.16816.F32 R76, R68.reuse, R78, R8 ;  /* 0x0000004e444c723c */ /* 0x040ff00000001808 */
[C---:B--2---:R-:W-:Y:S08]  /*7010*/  HMMA.16816.F32 R72, R68.reuse, R24, R12 ;  /* 0x000000184448723c */ /* 0x044ff0000000180c */
[----:B------:R-:W-:Y:S01]  /*7020*/  HMMA.16816.F32 R68, R68, R26, R16 ;  /* 0x0000001a4444723c */ /* 0x000fe20000001810 */
[----:B------:R-:W-:Y:S08]  /*7030*/  @!UPT UIADD3 URZ, UPT, UPT, URZ, URZ, URZ ;  /* 0x000000fffffff290 */ /* 0x000ff0000fffe0ff */
[----:B------:R-:W-:Y:S11]  /*7040*/  @P0 BRA `(.L_x_6144) ;  /* 0xffffffd8000c0947 */ /* 0x000ff6000383ffff */
.L_x_6137:
        /* <DEDUP_REMOVED lines=11> */
.L_x_6153:
        /* <DEDUP_REMOVED lines=46> */
[----:B------:R4:W-:Y:S04]  /*73e0*/  STS [R4+0x220], R74 ;  /* 0x0002204a04007388 */ /* 0x0009e80000000800 */
[----:B------:R-:W-:Y:S04]  /*73f0*/  STS [R129+0x30], R5 ;  /* 0x0000300581007388 */ /* 0x000fe80000000800 */
[----:B------:R1:W-:Y:S01]  /*7400*/  STS [R129+0x230], R8 ;  /* 0x0002300881007388 */ /* 0x0003e20000000800 */
[----:B------:R-:W-:-:S03]  /*7410*/  ISETP.NE.AND P0, PT, R154, -0x1, PT ;  /* 0xffffffff9a00780c */ /* 0x000fc60003f05270 */
[----:B------:R-:W3:Y:S04]  /*7420*/  LD.E.64 R22, desc[UR4][R2.64+0x88] ;  /* 0x0000880402167980 */ /* 0x000ee8000c101b00 */
[----:B------:R1:W5:Y:S04]  /*7430*/  LD.E.64 R20, desc[UR4][R2.64+0x90] ;  /* 0x0000900402147980 */ /* 0x000368000c101b00 */
[----:B------:R1:W5:Y:S04]  /*7440*/  LD.E.64 R18, desc[UR4][R2.64+0x70] ;  /* 0x0000700402127980 */ /* 0x000368000c101b00 */
[----:B--2---:R-:W2:Y:S04]  /*7450*/  @!P0 LD.E.64 R10, desc[UR4][R2.64+0x80] ;  /* 0x00008004020a8980 */ /* 0x004ea8000c101b00 */
[----:B----4-:R-:W4:Y:S04]  /*7460*/  LD.E.U8 R4, desc[UR4][R2.64+0x1c8] ;  /* 0x0001c80402047980 */ /* 0x010f28000c101100 */
[----:B------:R1:W5:Y:S01]  /*7470*/  LD.E.64 R16, desc[UR4][R2.64+0xa0] ;  /* 0x0000a00402107980 */ /* 0x000362000c101b00 */
[----:B----4-:R-:W-:-:S13]  /*7480*/  ISETP.NE.AND P1, PT, R4, RZ, PT ;  /* 0x000000ff0400720c */ /* 0x010fda0003f25270 */
[----:B-1----:R-:W4:Y:S04]  /*7490*/  @!P1 LD.E R8, desc[UR4][R2.64+0x60] ;  /* 0x0000600402089980 */ /* 0x002f28000c101900 */
[----:B------:R-:W4:Y:S01]  /*74a0*/  @!P1 LD.E R12, desc[UR4][R2.64+0xb4] ;  /* 0x0000b404020c9980 */ /* 0x000f22000c101900 */
[-C--:B--2---:R-:W-:Y:S02]  /*74b0*/  @!P0 IMAD R4, R11, R148.reuse, RZ ;  /* 0x000000940b048224 */ /* 0x084fe400078e02ff */
[----:B------:R-:W-:Y:S01]  /*74c0*/  @!P0 IMAD.WIDE.U32 R10, R10, R148, RZ ;  /* 0x000000940a0a8225 */ /* 0x000fe200078e00ff */
[----:B------:R-:W-:-:S03]  /*74d0*/  SHF.L.U32 R13, R149, 0x6, RZ ;  /* 0x00000006950d7819 */ /* 0x000fc600000006ff */
[----:B------:R-:W-:Y:S01]  /*74e0*/  @!P0 IMAD.IADD R4, R11, 0x1, R4 ;  /* 0x000000010b048824 */ /* 0x000fe200078e0204 */
[----:B------:R-:W-:Y:S01]  /*74f0*/  @!P0 MOV R5, R10 ;  /* 0x0000000a00058202 */ /* 0x000fe20000000f00 */
        /* <DEDUP_REMOVED lines=10> */
.L_x_6146:
[----:B------:R-:W-:Y:S05]  /*75a0*/  WARPSYNC.ALL ;  /* 0x0000000000007948 */ /* 0x000fea0003800000 */
[----:B------:R-:W-:Y:S01]  /*75b0*/  BAR.SYNC.DEFER_BLOCKING 0x0 ;  /* 0x0000000000007b1d */ /* 0x000fe20000010000 */
[----:B------:R-:W-:Y:S01]  /*75c0*/  MOV R28, R155 ;  /* 0x0000009b001c7202 */ /* 0x000fe20000000f00 */
[----:B------:R-:W-:Y:S01]  /*75d0*/  IMAD.MOV.U32 R29, RZ, RZ, RZ ;  /* 0x000000ffff1d7224 */ /* 0x000fe200078e00ff */
[----:B------:R-:W-:Y:S01]  /*75e0*/  SHF.R.U32.HI R2, RZ, 0x2, R128 ;  /* 0x00000002ff027819 */ /* 0x000fe20000011680 */
[----:B-----5:R-:W-:Y:S01]  /*75f0*/  IMAD R15, R21, R147, RZ ;  /* 0x00000093150f7224 */ /* 0x020fe200078e02ff */
[----:B------:R-:W-:Y:S01]  /*7600*/  @P0 MOV R5, R26 ;  /* 0x0000001a00050202 */ /* 0x000fe20000000f00 */
[----:B------:R1:W2:Y:S01]  /*7610*/  @P4 MUFU.LG2 R24, R9 ;  /* 0x0000000900184308 */ /* 0x0002a20000000c00 */
[----:B------:R-:W-:Y:S01]  /*7620*/  IMAD.WIDE.U32 R28, R13, R22, R28 ;  /* 0x000000160d1c7225 */ /* 0x000fe200078e001c */
[----:B------:R-:W-:Y:S01]  /*7630*/  ISETP.GE.AND P1, PT, R2, R135, PT ;  /* 0x000000870200720c */ /* 0x000fe20003f26270 */
[----:B------:R-:W-:Y:S01]  /*7640*/  BSSY.RECONVERGENT B0, `(.L_x_6147) ;  /* 0x0000026000007945 */ /* 0x000fe20003800200 */
[----:B------:R-:W-:Y:S01]  /*7650*/  LOP3.LUT P5, RZ, R128, 0x3, RZ, 0xc0, !PT ;  /* 0x0000000380ff7812 */ /* 0x000fe200078ac0ff */
[----:B------:R-:W-:-:S02]  /*7660*/  IMAD R3, R23, R13, RZ ;  /* 0x0000000d17037224 */ /* 0x000fc400078e02ff */
[----:B------:R-:W-:Y:S01]  /*7670*/  IMAD.WIDE.U32 R20, R20, R147, RZ ;  /* 0x0000009314147225 */ /* 0x000fe200078e00ff */
[----:B------:R-:W3:Y:S02]  /*7680*/  @P3 MUFU.LG2 R6, R6 ;  /* 0x0000000600063308 */ /* 0x000ee40000000c00 */
[----:B------:R-:W-:Y:S01]  /*7690*/  IADD3 R3, PT, PT, R29, R3, RZ ;  /* 0x000000031d037210 */ /* 0x000fe20007ffe0ff */
[----:B------:R-:W-:Y:S01]  /*76a0*/  @P0 IMAD.IADD R4, R27, 0x1, R14 ;  /* 0x000000011b040824 */ /* 0x000fe200078e020e */
[----:B------:R-:W-:Y:S01]  /*76b0*/  IADD3 R20, P2, P0, R20, R28, R5 ;  /* 0x0000001c14147210 */ /* 0x000fe2000785e005 */
[----:B------:R-:W-:Y:S01]  /*76c0*/  IMAD.IADD R15, R21, 0x1, R15 ;  /* 0x00000001150f7824 */ /* 0x000fe200078e020f */
[----:B-1----:R1:W4:Y:S04]  /*76d0*/  LDS.128 R8, [R160] ;  /* 0x00000000a0087984 */ /* 0x0023280000000c00 */
[----:B------:R-:W-:Y:S01]  /*76e0*/  IADD3.X R21, PT, PT, R15, R3, R4, P2, P0 ;  /* 0x000000030f157210 */ /* 0x000fe200017e0404 */
[----:B------:R-:W-:Y:S01]  /*76f0*/  @!P1 IMAD R3, R23, R2, RZ ;  /* 0x0000000217039224 */ /* 0x000fe200078e02ff */
[----:B------:R-:W-:Y:S01]  /*7700*/  IADD3 R4, PT, PT, R2, 0x20, RZ ;  /* 0x0000002002047810 */ /* 0x000fe20007ffe0ff */
[----:B------:R-:W1:Y:S01]  /*7710*/  LDS.128 R160, [R160+0x800] ;  /* 0x00080000a0a07984 */ /* 0x000e620000000c00 */
[----:B--2---:R-:W-:Y:S01]  /*7720*/  @P4 FMUL.FTZ R24, R24, 0.69314718246459960938 ;  /* 0x3f31721818184820 */ /* 0x004fe20000410000 */
[----:B------:R-:W-:Y:S01]  /*7730*/  @!P1 IMAD.WIDE.U32 R14, R2, R22, R20 ;  /* 0x00000016020e9225 */ /* 0x000fe200078e0014 */
[----:B------:R-:W-:-:S03]  /*7740*/  ISETP.GE.AND P0, PT, R4, R135, PT ;  /* 0x000000870400720c */ /* 0x000fc60003f06270 */
[----:B---3--:R-:W-:Y:S01]  /*7750*/  @P3 FMUL.FTZ R6, R6, 0.69314718246459960938 ;  /* 0x3f31721806063820 */ /* 0x008fe20000410000 */
[----:B------:R-:W-:Y:S01]  /*7760*/  IMAD.MOV.U32 R4, RZ, RZ, 0x7f800000 ;  /* 0x7f800000ff047424 */ /* 0x000fe200078e00ff */
[----:B------:R-:W-:Y:S01]  /*7770*/  @!P1 IADD3 R5, PT, PT, R15, R3, RZ ;  /* 0x000000030f059210 */ /* 0x000fe20007ffe0ff */
[C---:B------:R-:W-:Y:S01]  /*7780*/  @P4 FFMA.FTZ R4, R7.reuse, R84, R24 ;  /* 0x0000005407044223 */ /* 0x040fe20000010018 */
[C---:B------:R-:W-:Y:S02]  /*7790*/  @!P1 LEA R26, P2, R14.reuse, R18, 0x1 ;  /* 0x000000120e1a9211 */ /* 0x040fe400078408ff */
[----:B------:R-:W-:Y:S01]  /*77a0*/  MOV R3, 0x7f800000 ;  /* 0x7f80000000037802 */ /* 0x000fe20000000f00 */
[----:B------:R-:W-:Y:S01]  /*77b0*/  @P3 FFMA.FTZ R3, R7, R0, R6 ;  /* 0x0000000007033223 */ /* 0x000fe20000010006 */
[----:B------:R-:W-:Y:S01]  /*77c0*/  @!P1 LEA.HI.X R27, R14, R19, R5, 0x1, P2 ;  /* 0x000000130e1b9211 */ /* 0x000fe200010f0c05 */
[----:B------:R-:W-:Y:S08]  /*77d0*/  @P5 BRA `(.L_x_6148) ;  /* 0x0000000000305947 */ /* 0x000ff00003800000 */
        /* <DEDUP_REMOVED lines=12> */
.L_x_6148:
[----:B------:R-:W-:Y:S05]  /*78a0*/  BSYNC.RECONVERGENT B0 ;  /* 0x0000000000007941 */ /* 0x000fea0003800200 */
.L_x_6147:
[----:B--2---:R-:W-:Y:S01]  /*78b0*/  MOV R4, R146 ;  /* 0x0000009200047202 */ /* 0x004fe20000000f00 */
[----:B----4-:R1:W-:Y:S01]  /*78c0*/  @!P1 ST.E.128 desc[UR4][R26.64], R8 ;  /* 0x000000081a009985 */ /* 0x0103e2000c101d04 */
[----:B------:R-:W-:-:S04]  /*78d0*/  MOV R5, 0x0 ;  /* 0x0000000000057802 */ /* 0x000fc80000000f00 */
[----:B-1----:R-:W-:Y:S05]  /*78e0*/  @P0 RET.REL.NODEC R4 `(_ZN5flash24flash_fwd_splitkv_kernelI23Flash_fwd_kernel_traitsILi32ELi64ELi128ELi4ELb0ELb0EN7cutlass6half_tE19Flash_kernel_traitsILi32ELi64ELi128ELi4ES3_EELb0ELb0ELb0ELb0ELb1ELb0ELb0ELb0EEEvNS_16Flash_fwd_paramsE) ;  /* 0xffffff8404c40950 */ /* 0x002fea0003c3ffff */
        /* <DEDUP_REMOVED lines=12> */
[----:B-1----:R-:W-:Y:S05]  /*79b0*/  RET.REL.NODEC R146 `(_ZN5flash24flash_fwd_splitkv_kernelI23Flash_fwd_kernel_traitsILi32ELi64ELi128ELi4ELb0ELb0EN7cutlass6half_tE19Flash_kernel_traitsILi32ELi64ELi128ELi4ES3_EELb0ELb0ELb0ELb0ELb1ELb0ELb0ELb0EEEvNS_16Flash_fwd_paramsE) ;  /* 0xffffff8492907950 */ /* 0x002fea0003c3ffff */
.L_x_6145:
[----:B------:R-:W-:Y:S01]  /*79c0*/  MOV R4, 0x1f ;  /* 0x0000001f00047802 */ /* 0x000fe20000000f00 */
[----:B------:R-:W-:Y:S01]  /*79d0*/  IMAD.MOV.U32 R5, RZ, RZ, 0x2 ;  /* 0x00000002ff057424 */ /* 0x000fe200078e00ff */
[----:B------:R-:W-:Y:S01]  /*79e0*/  MOV R8, R161 ;  /* 0x000000a100087202 */ /* 0x000fe20000000f00 */
[----:B------:R-:W-:-:S07]  /*79f0*/  IMAD.MOV.U32 R6, RZ, RZ, -0x1 ;  /* 0xffffffffff067424 */ /* 0x000fce00078e00ff */
[----:B-1---5:R-:W-:Y:S05]  /*7a00*/  WARPSYNC.COLLECTIVE R6, `(.L_x_6149) ;  /* 0x0000000006087348 */ /* 0x022fea0003c00000 */
[----:B------:R2:W3:Y:S02]  /*7a10*/  SHFL.BFLY P0, R4, R8, R5, R4 ;  /* 0x0c00000508047389 */ /* 0x0004e40000000004 */
[----:B-123-5:R-:W-:Y:S05]  /*7a20*/  ENDCOLLECTIVE ;  /* 0x000000000000791b */ /* 0x02efea0003800000 */
.L_x_6149:
        /* <DEDUP_REMOVED lines=8> */
.L_x_6150:
        /* <DEDUP_REMOVED lines=8> */
.L_x_6151:
[----:B------:R-:W-:Y:S01]  /*7b30*/  FADD.FTZ R162, R4, R162 ;  /* 0x000000a204a27221 */ /* 0x000fe20000010000 */
[----:B------:R-:W-:Y:S02]  /*7b40*/  MOV R4, 0x1f ;  /* 0x0000001f00047802 */ /* 0x000fe40000000f00 */
[----:B------:R-:W-:Y:S01]  /*7b50*/  MOV R5, 0x1 ;  /* 0x0000000100057802 */ /* 0x000fe20000000f00 */
[----:B------:R-:W-:-:S07]  /*7b60*/  IMAD.MOV.U32 R8, RZ, RZ, R162 ;  /* 0x000000ffff087224 */ /* 0x000fce00078e00a2 */
[----:B------:R-:W-:Y:S05]  /*7b70*/  WARPSYNC.COLLECTIVE R6, `(.L_x_6152) ;  /* 0x0000000006087348 */ /* 0x000fea0003c00000 */
[----:B------:R1:W2:Y:S02]  /*7b80*/  SHFL.BFLY P0, R4, R8, R5, R4 ;  /* 0x0c00000508047389 */ /* 0x0002a40000000004 */
[----:B-12---:R-:W-:Y:S05]  /*7b90*/  ENDCOLLECTIVE ;  /* 0x000000000000791b */ /* 0x006fea0003800000 */
.L_x_6152:
[----:B------:R-:W-:Y:S05]  /*7ba0*/  BRA `(.L_x_6153) ;  /* 0xfffffff400547947 */ /* 0x000fea000383ffff */
.L_x_6154:
        /* <DEDUP_REMOVED lines=13> */
.L_x_10288:


//--------------------- .text._ZN5flash24flash_fwd_splitkv_kernelI23Flash_fwd_kernel_traitsILi32ELi64ELi128ELi4ELb0ELb0EN7cutlass6half_tE19Flash_kernel_traitsILi32ELi64ELi128ELi4ES3_EELb0ELb0ELb0ELb0ELb1ELb1ELb0ELb0EEEvNS_16Flash_fwd_paramsE --------------------------
	.section	.text._ZN5flash24flash_fwd_splitkv_kernelI23Flash_fwd_kernel_traitsILi32ELi64ELi128ELi4ELb0ELb0EN7cutlass6half_tE19Flash_kernel_traitsILi32ELi64ELi128ELi4ES3_EELb0ELb0ELb0ELb0ELb1ELb1ELb0ELb0EEEvNS_16Flash_fwd_paramsE,"ax",@progbits
	.align	128
        .global         _ZN5flash24flash_fwd_splitkv_kernelI23Flash_fwd_kernel_traitsILi32ELi64ELi128ELi4ELb0ELb0EN7cutlass6half_tE19Flash_kernel_traitsILi32ELi64ELi128ELi4ES3_EELb0ELb0ELb0ELb0ELb1ELb1ELb0ELb0EEEvNS_16Flash_fwd_paramsE
        .type           _ZN5flash24flash_fwd_splitkv_kernelI23Flash_fwd_kernel_traitsILi32ELi64ELi128ELi4ELb0ELb0EN7cutlass6half_tE19Flash_kernel_traitsILi32ELi64ELi128ELi4ES3_EELb0ELb0ELb0ELb0ELb1ELb1ELb0ELb0EEEvNS_16Flash_fwd_paramsE,@function
        .size           _ZN5flash24flash_fwd_splitkv_kernelI23Flash_fwd_kernel_traitsILi32ELi64ELi128ELi4ELb0ELb0EN7cutlass6half_tE19Flash_kernel_traitsILi32ELi64ELi128ELi4ES3_EELb0ELb0ELb0ELb0ELb1ELb1ELb0ELb0EEEvNS_16Flash_fwd_paramsE,(.L_x_10289 - _ZN5flash24flash_fwd_splitkv_kernelI23Flash_fwd_kernel_traitsILi32ELi64ELi128ELi4ELb0ELb0EN7cutlass6half_tE19Flash_kernel_traitsILi32ELi64ELi128ELi4ES3_EELb0ELb0ELb0ELb0ELb1ELb1ELb0ELb0EEEvNS_16Flash_fwd_paramsE)
        .other          _ZN5flash24flash_fwd_splitkv_kernelI23Flash_fwd_kernel_traitsILi32ELi64ELi128ELi4ELb0ELb0EN7cutlass6half_tE19Flash_kernel_traitsILi32ELi64ELi128ELi4ES3_EELb0ELb0ELb0ELb0ELb1ELb1ELb0ELb0EEEvNS_16Flash_fwd_paramsE,@"STO_CUDA_ENTRY STV_DEFAULT"
_ZN5flash24flash_fwd_splitkv_kernelI23Flash_fwd_kernel_traitsILi32ELi64ELi128ELi4ELb0ELb0EN7cutlass6half_tE19Flash_kernel_traitsILi32ELi64ELi128ELi4ES3_EELb0ELb0ELb0ELb0ELb1ELb1ELb0ELb0EEEvNS_16Flash_fwd_paramsE:
.text._ZN5flash24flash_fwd_splitkv_kernelI23Flash_fwd_kernel_traitsILi32ELi64ELi128ELi4ELb0ELb0EN7cutlass6half_tE19Flash_kernel_traitsILi32ELi64ELi128ELi4ES3_EELb0ELb0ELb0ELb0ELb1ELb1ELb0ELb0EEEvNS_16Flash_fwd_paramsE:
[----:B------:R-:W-:Y:S01]  /*0000*/  LDC R1, c[0x0][0x37c] ;  /* 0x0000df00ff017b82 */ /* 0x000fe20000000800 */
[----:B------:R-:W1:Y:S07]  /*0010*/  S2R R157, SR_CTAID.X ;  /* 0x00000000009d7919 */ /* 0x000e6e0000002500 */
[----:B------:R-:W2:Y:S01]  /*0020*/  LDC.64 R2, c[0x0][0x348] ;  /* 0x0000d200ff027b82 */ /* 0x000ea20000000a00 */
[----:B------:R-:W-:Y:S01]  /*0030*/  BSSY.RECONVERGENT B2, `(.L_x_6155) ;  /* 0x0000005000027945 */ /* 0x000fe20003800200 */
[----:B------:R-:W-:Y:S01]  /*0040*/  MOV R154, 0x80 ;  /* 0x00000080009a7802 */ /* 0x000fe20000000f00 */
[----:B------:R-:W3:Y:S01]  /*0050*/  S2R R156, SR_CTAID.Y ;  /* 0x00000000009c7919 */ /* 0x000ee20000002600 */
[----:B------:R-:W4:Y:S05]  /*0060*/  S2R R155, SR_CTAID.Z ;  /* 0x00000000009b7919 */ /* 0x000f2a0000002700 */
[----:B-1234-:R-:W-:Y:S05]  /*0070*/  CALL.REL.NOINC `($_ZN5flash24flash_fwd_splitkv_kernelI23Flash_fwd_kernel_traitsILi32ELi64ELi128ELi4ELb0ELb0EN7cutlass6half_tE19Flash_kernel_traitsILi32ELi64ELi128ELi4ES3_EELb0ELb0ELb0ELb0ELb1ELb1ELb0ELb0EEEvNS_16Flash_fwd_paramsE$_ZN5flash30compute_attn_1rowblock_splitkvI23Flash_fwd_kernel_traitsILi32ELi64ELi128ELi4ELb0ELb0EN7cutlass6half_tE19Flash_kernel_traitsILi32ELi64ELi128ELi4ES3_EELb0ELb0ELb0ELb0ELb1ELb1ELb0ELb0ENS_16Flash_fwd_paramsEEEvRKT8_iiiii) ;  /* 0x0000000000087944 */ /* 0x01efea0003c00000 */
[----:B------:R-:W-:Y:S05]  /*0080*/  BSYNC.RECONVERGENT B2 ;  /* 0x0000000000027941 */ /* 0x000fea0003800200 */
.L_x_6155:
[----:B------:R-:W-:Y:S05]  /*0090*/  EXIT ;  /* 0x000000000000794d */ /* 0x000fea0003800000 */
        .type           $_ZN5flash24flash_fwd_splitkv_kernelI23Flash_fwd_kernel_traitsILi32ELi64ELi128ELi4ELb0ELb0EN7cutlass6half_tE19Flash_kernel_traitsILi32ELi64ELi128ELi4ES3_EELb0ELb0ELb0ELb0ELb1ELb1ELb0ELb0EEEvNS_16Flash_fwd_paramsE$_ZN5flash30compute_attn_1rowblock_splitkvI23Flash_fwd_kernel_traitsILi32ELi64ELi128ELi4ELb0ELb0EN7cutlass6half_tE19Flash_kernel_traitsILi32ELi64ELi128ELi4ES3_EELb0ELb0ELb0ELb0ELb1ELb1ELb0ELb0ENS_16Flash_fwd_paramsEEEvRKT8_iiiii,@function
        .size           $_ZN5flash24flash_fwd_splitkv_kernelI23Flash_fwd_kernel_traitsILi32ELi64ELi128ELi4ELb0ELb0EN7cutlass6half_tE19Flash_kernel_traitsILi32ELi64ELi128ELi4ES3_EELb0ELb0ELb0ELb0ELb1ELb1ELb0ELb0EEEvNS_16Flash_fwd_paramsE$_ZN5flash30compute_attn_1rowblock_splitkvI23Flash_fwd_kernel_traitsILi32ELi64ELi128ELi4ELb0ELb0EN7cutlass6half_tE19Flash_kernel_traitsILi32ELi64ELi128ELi4ES3_EELb0ELb0ELb0ELb0ELb1ELb1ELb0ELb0ENS_16Flash_fwd_paramsEEEvRKT8_iiiii,(.L_x_10289 - $_ZN5flash24flash_fwd_splitkv_kernelI23Flash_fwd_kernel_traitsILi32ELi64ELi128ELi4ELb0ELb0EN7cutlass6half_tE19Flash_kernel_traitsILi32ELi64ELi128ELi4ES3_EELb0ELb0ELb0ELb0ELb1ELb1ELb0ELb0EEEvNS_16Flash_fwd_paramsE$_ZN5flash30compute_attn_1rowblock_splitkvI23Flash_fwd_kernel_traitsILi32ELi64ELi128ELi4ELb0ELb0EN7cutlass6half_tE19Flash_kernel_traitsILi32ELi64ELi128ELi4ES3_EELb0ELb0ELb0ELb0ELb1ELb1ELb0ELb0ENS_16Flash_fwd_paramsEEEvRKT8_iiiii)
$_ZN5flash24flash_fwd_splitkv_kernelI23Flash_fwd_kernel_traitsILi32ELi64ELi128ELi4ELb0ELb0EN7cutlass6half_tE19Flash_kernel_traitsILi32ELi64ELi128ELi4ES3_EELb0ELb0ELb0ELb0ELb1ELb1ELb0ELb0EEEvNS_16Flash_fwd_paramsE$_ZN5flash30compute_attn_1rowblock_splitkvI23Flash_fwd_kernel_traitsILi32ELi64ELi128ELi4ELb0ELb0EN7cutlass6half_tE19Flash_kernel_traitsILi32ELi64ELi128ELi4ES3_EELb0ELb0ELb0ELb0ELb1ELb1ELb0ELb0ENS_16Flash_fwd_paramsEEEvRKT8_iiiii:
        /* <DEDUP_REMOVED lines=38> */
.L_x_6157:
[----:B------:R-:W-:Y:S05]  /*0300*/  BSYNC.RECONVERGENT B0 ;  /* 0x0000000000007941 */ /* 0x000fea0003800200 */
.L_x_6156:
[----:B------:R-:W-:Y:S04]  /*0310*/  BSSY.RECONVERGENT B0, `(.L_x_6158) ;  /* 0x0000007000007945 */ /* 0x000fe80003800200 */
[----:B------:R-:W-:Y:S05]  /*0320*/  @!P3 BRA `(.L_x_6159) ;  /* 0x000000000014b947 */ /* 0x000fea0003800000 */
[----:B------:R-:W3:Y:S02]  /*0330*/  LD.E.U8 R0, desc[UR4][R2.64+0x1b2] ;  /* 0x0001b20402007980 */ /* 0x000ee4000c101100 */
[----:B---3--:R-:W-:-:S13]  /*0340*/  ISETP.NE.AND P1, PT, R0, RZ, PT ;  /* 0x000000ff0000720c */ /* 0x008fda0003f25270 */
[----:B------:R-:W3:Y:S02]  /*0350*/  @P1 LD.E R0, desc[UR4][R14.64+0x4] ;  /* 0x000004040e001980 */ /* 0x000ee4000c101900 */
[----:B---3-5:R-:W-:-:S06]  /*0360*/  @P1 IADD3 R7, PT, PT, R0, -R13, RZ ;  /* 0x8000000d00071210 */ /* 0x028fcc0007ffe0ff */
[----:B------:R3:W5:Y:S02]  /*0370*/  @!P1 LD.E R7, desc[UR4][R14.64] ;  /* 0x000000040e079980 */ /* 0x000764000c101900 */
.L_x_6159:
[----:B------:R-:W-:Y:S05]  /*0380*/  BSYNC.RECONVERGENT B0 ;  /* 0x0000000000007941 */ /* 0x000fea0003800200 */
.L_x_6158:
[----:B------:R-:W-:Y:S01]  /*0390*/  BSSY.RECONVERGENT B1, `(.L_x_6160) ;  /* 0x0000011000017945 */ /* 0x000fe20003800200 */
[----:B-----5:R-:W-:-:S03]  /*03a0*/  @P4 IADD3 R17, PT, PT, -R162, R9, RZ ;  /* 0x00000009a2114210 */ /* 0x020fc60007ffe1ff */
[----:B------:R-:W-:Y:S05]  /*03b0*/  @!P0 BRA `(.L_x_6161) ;  /* 0x0000000000148947 */ /* 0x000fea0003800000 */
[----:B------:R-:W-:-:S05]  /*03c0*/  IADD3 R6, P0, PT, R10, R5, RZ ;  /* 0x000000050a067210 */ /* 0x000fca0007f1e0ff */
[----:B------:R-:W-:-:S06]  /*03d0*/  IMAD.X R7, R11, 0x1, R4, P0 ;  /* 0x000000010b077824 */ /* 0x000fcc00000e0604 */
[----:B------:R-:W4:Y:S02]  /*03e0*/  LD.E R7, desc[UR4][R6.64] ;  /* 0x0000000406077980 */ /* 0x000f24000c101900 */
[----:B----4-:R-:W-:Y:S01]  /*03f0*/  IADD3 R0, PT, PT, R7, -R12, RZ ;  /* 0x8000000c07007210 */ /* 0x010fe20007ffe0ff */
[----:B------:R-:W-:Y:S05]  /*0400*/  BRA `(.L_x_6162) ;  /* 0x0000000000247947 */ /* 0x000fea0003800000 */
.L_x_6161:
[----:B------:R-:W4:Y:S01]  /*0410*/  LD.E.64 R8, desc[UR4][R2.64+0x108] ;  /* 0x0001080402087980 */ /* 0x000f22000c101b00 */
[----:B------:R-:W-:Y:S01]  /*0420*/  BSSY.RECONVERGENT B0, `(.L_x_6163) ;  /* 0x0000006000007945 */ /* 0x000fe20003800200 */
[----:B------:R-:W-:Y:S01]  /*0430*/  IMAD.MOV.U32 R0, RZ, RZ, RZ ;  /* 0x000000ffff007224 */ /* 0x000fe200078e00ff */
[----:B----4-:R-:W-:-:S04]  /*0440*/  ISETP.NE.U32.AND P0, PT, R8, RZ, PT ;  /* 0x000000ff0800720c */ /* 0x010fc80003f05070 */
[----:B------:R-:W-:-:S13]  /*0450*/  ISETP.NE.AND.EX P0, PT, R9, RZ, PT, P0 ;  /* 0x000000ff0900720c */ /* 0x000fda0003f05300 */
[----:B------:R-:W-:Y:S05]  /*0460*/  @!P0 BRA `(.L_x_6164) ;  /* 0x0000000000048947 */ /* 0x000fea0003800000 */
[----:B------:R4:W5:Y:S02]  /*0470*/  LD.E R0, desc[UR4][R2.64+0xbc] ;  /* 0x0000bc0402007980 */ /* 0x000964000c101900 */
.L_x_6164:
[----:B------:R-:W-:Y:S05]  /*0480*/  BSYNC.RECONVERGENT B0 ;  /* 0x0000000000007941 */ /* 0x000fea0003800200 */
.L_x_6163:
[----:B-----5:R-:W-:Y:S02]  /*0490*/  IADD3 R0, PT, PT, R0, R7, -R12 ;  /* 0x0000000700007210 */ /* 0x020fe40007ffe80c */
.L_x_6162:
[----:B------:R-:W-:Y:S05]  /*04a0*/  BSYNC.RECONVERGENT B1 ;  /* 0x0000000000017941 */ /* 0x000fea0003800200 */
.L_x_6160:
[----:B------:R-:W-:Y:S01]  /*04b0*/  IMAD.SHL.U32 R144, R157, 0x40, RZ ;  /* 0x000000409d907824 */ /* 0x000fe200078e00ff */
[----:B------:R-:W-:Y:S01]  /*04c0*/  MOV R6, R154 ;  /* 0x0000009a00067202 */ /* 0x000fe20000000f00 */
[----:B------:R-:W-:-:S03]  /*04d0*/  IMAD.MOV.U32 R7, RZ, RZ, 0x0 ;  /* 0x00000000ff077424 */ /* 0x000fc600078e00ff */
[----:B------:R-:W-:-:S13]  /*04e0*/  ISETP.GT.AND P0, PT, R17, R144, PT ;  /* 0x000000901100720c */ /* 0x000fda0003f04270 */
[----:B-1234-:R-:W-:Y:S05]  /*04f0*/  @!P0 RET.REL.NODEC R6 `(_ZN5flash24flash_fwd_splitkv_kernelI23Flash_fwd_kernel_traitsILi32ELi64ELi128ELi4ELb0ELb0EN7cutlass6half_tE19Flash_kernel_traitsILi32ELi64ELi128ELi4ES3_EELb0ELb0ELb0ELb0ELb1ELb1ELb0ELb0EEEvNS_16Flash_fwd_paramsE) ;  /* 0xfffffff806c08950 */ /* 0x01efea0003c3ffff */
        /* <DEDUP_REMOVED lines=72> */
.L_x_6167:
[----:B------:R-:W-:Y:S05]  /*0980*/  BSYNC.RECONVERGENT B0 ;  /* 0x0000000000007941 */ /* 0x000fea0003800200 */
.L_x_6166:
[----:B------:R-:W-:Y:S01]  /*0990*/  MOV R155, 0x0 ;  /* 0x00000000009b7802 */ /* 0x000fe20000000f00 */
[----:B------:R1:W-:Y:S03]  /*09a0*/  @!P5 ST.E desc[UR4][R4.64], R0 ;  /* 0x000000000400d985 */ /* 0x0003e6000c101904 */
[----:B-12---:R-:W-:Y:S05]  /*09b0*/  @P4 RET.REL.NODEC R154 `(_ZN5flash24flash_fwd_splitkv_kernelI23Flash_fwd_kernel_traitsILi32ELi64ELi128ELi4ELb0ELb0EN7cutlass6half_tE19Flash_kernel_traitsILi32ELi64ELi128ELi4ES3_EELb0ELb0ELb0ELb0ELb1ELb1ELb0ELb0EEEvNS_16Flash_fwd_paramsE) ;  /* 0xfffffff49a904950 */ /* 0x006fea0003c3ffff */
[----:B------:R-:W-:Y:S02]  /*09c0*/  MOV R3, 0x7f800000 ;  /* 0x7f80000000037802 */ /* 0x000fe40000000f00 */
[----:B------:R-:W-:-:S03]  /*09d0*/  MOV R155, 0x0 ;  /* 0x00000000009b7802 */ /* 0x000fc60000000f00 */
[----:B------:R1:W-:Y:S02]  /*09e0*/  ST.E desc[UR4][R4.64+0x80], R3 ;  /* 0x0000800304007985 */ /* 0x0003e4000c101904 */
[----:B-1----:R-:W-:Y:S05]  /*09f0*/  RET.REL.NODEC R154 `(_ZN5flash24flash_fwd_splitkv_kernelI23Flash_fwd_kernel_traitsILi32ELi64ELi128ELi4ELb0ELb0EN7cutlass6half_tE19Flash_kernel_traitsILi32ELi64ELi128ELi4ES3_EELb0ELb0ELb0ELb0ELb1ELb1ELb0ELb0EEEvNS_16Flash_fwd_paramsE) ;  /* 0xfffffff49a807950 */ /* 0x002fea0003c3ffff */
.L_x_6165:
        /* <DEDUP_REMOVED lines=13> */
[----:B------:R-:W2:Y:S01]  /*0ad0*/  LD.E.64 R12, desc[UR4][R2.64+0x168] ;  /* 0x00016804020c7980 */ /* 0x000ea2000c101b00 */
[----:B------:R-:W-:Y:S02]  /*0ae0*/  MOV R48, R2 ;  /* 0x0000000200307202 */ /* 0x000fe40000000f00 */
[----:B------:R-:W-:-:S05]  /*0af0*/  MOV R49, R3 ;  /* 0x0000000300317202 */ /* 0x000fca0000000f00 */
        /* <DEDUP_REMOVED lines=54> */
[----:B------:R-:W-:Y:S01]  /*0e60*/  IMAD.MOV R6, RZ, RZ, -R9 ;  /* 0x000000ffff067224 */ /* 0x000fe200078e0a09 */
[----:B------:R-:W-:-:S11]  /*0e70*/  LOP3.LUT R9, R155, R10, RZ, 0x3c, !PT ;  /* 0x0000000a9b097212 */ /* 0x000fd600078e3cff */
[----:B------:R-:W-:-:S04]  /*0e80*/  @!P1 IADD3 R7, PT, PT, R7, -R8, RZ ;  /* 0x8000000807079210 */ /* 0x000fc80007ffe0ff */
[----:B------:R-:W-:Y:S02]  /*0e90*/  ISETP.GE.U32.AND P2, PT, R7, R8, PT ;  /* 0x000000080700720c */ /* 0x000fe40003f46070 */
[----:B------:R-:W-:Y:S02]  /*0ea0*/  @!P1 IADD3 R5, PT, PT, R5, 0x1, RZ ;  /* 0x0000000105059810 */ /* 0x000fe40007ffe0ff */
[----:B------:R-:W-:Y:S02]  /*0eb0*/  ISETP.GE.AND P0, PT, R9, RZ, PT ;  /* 0x000000ff0900720c */ /* 0x000fe40003f06270 */
[----:B------:R-:W-:Y:S01]  /*0ec0*/  ISETP.NE.AND P1, PT, R10, RZ, PT ;  /* 0x000000ff0a00720c */ /* 0x000fe20003f25270 */
[----:B------:R-:W-:-:S06]  /*0ed0*/  IMAD R6, R11, R6, R160 ;  /* 0x000000060b067224 */ /* 0x000fcc00078e02a0 */
[----:B------:R-:W-:-:S04]  /*0ee0*/  @P2 VIADD R5, R5, 0x1 ;  /* 0x0000000105052836 */ /* 0x000fc80000000000 */
[----:B------:R-:W-:Y:S02]  /*0ef0*/  IMAD.MOV.U32 R9, RZ, RZ, R5 ;  /* 0x000000ffff097224 */ /* 0x000fe400078e0005 */
[----:B----4-:R-:W-:-:S03]  /*0f00*/  IMAD R5, R143, R6, RZ ;  /* 0x000000068f057224 */ /* 0x010fc600078e02ff */
        /* <DEDUP_REMOVED lines=9> */
[----:B------:R-:W-:Y:S01]  /*0fa0*/  IMAD.WIDE.U32 R12, R6, R142, R12 ;  /* 0x0000008e060c7225 */ /* 0x000fe200078e000c */
[----:B------:R-:W-:-:S03]  /*0fb0*/  SHF.R.S32.HI R8, RZ, 0x1f, R9 ;  /* 0x0000001fff087819 */ /* 0x000fc60000011409 */
[----:B------:R-:W-:Y:S02]  /*0fc0*/  IMAD.IADD R13, R13, 0x1, R5 ;  /* 0x000000010d0d7824 */ /* 0x000fe400078e0205 */
        /* <DEDUP_REMOVED lines=11> */
.L_x_6169:
        /* <DEDUP_REMOVED lines=32> */
[----:B----4-:R-:W-:-:S03]  /*1280*/  @!P2 IMAD R7, R27, R11, RZ ;  /* 0x0000000b1b07a224 */ /* 0x010fc600078e02ff */
[----:B------:R-:W-:Y:S01]  /*1290*/  @!P2 IADD3 R29, PT, PT, R29, R5, RZ ;  /* 0x000000051d1da210 */ /* 0x000fe20007ffe0ff */
[----:B------:R-:W-:Y:S01]  /*12a0*/  @P2 IMAD.IADD R5, R12, 0x1, R13 ;  /* 0x000000010c052824 */ /* 0x000fe200078e020d */
[----:B------:R-:W-:Y:S01]  /*12b0*/  @!P1 IADD3 R25, PT, PT, R25, -R4, RZ ;  /* 0x8000000419199210 */ /* 0x000fe20007ffe0ff */
[----:B------:R-:W-:-:S03]  /*12c0*/  @!P2 IMAD R7, R26, R6, R7 ;  /* 0x000000061a07a224 */ /* 0x000fc600078e0207 */
[----:B------:R-:W-:Y:S01]  /*12d0*/  ISETP.GE.U32.AND P3, PT, R25, R4, PT ;  /* 0x000000041900720c */ /* 0x000fe20003f66070 */
[-C--:B------:R-:W-:Y:S02]  /*12e0*/  @P2 IMAD R4, R143, R5.reuse, RZ ;  /* 0x000000058f042224 */ /* 0x080fe400078e02ff */
[----:B------:R-:W-:Y:S01]  /*12f0*/  @P2 IMAD.WIDE.U32 R24, R142, R5, RZ ;  /* 0x000000058e182225 */ /* 0x000fe200078e00ff */
[----:B------:R-:W-:-:S03]  /*1300*/  LOP3.LUT R5, R155, R10, RZ, 0x3c, !PT ;  /* 0x0000000a9b057212 */ /* 0x000fc600078e3cff */
[----:B------:R-:W-:Y:S01]  /*1310*/  @!P2 IMAD.WIDE.U32 R26, R26, R11, R28 ;  /* 0x0000000b1a1aa225 */ /* 0x000fe200078e001c */
[----:B------:R-:W-:-:S03]  /*1320*/  ISETP.GE.AND P0, PT, R5, RZ, PT ;  /* 0x000000ff0500720c */ /* 0x000fc60003f06270 */
[----:B------:R-:W-:Y:S01]  /*1330*/  @!P1 VIADD R9, R9, 0x1 ;  /* 0x0000000109099836 */ /* 0x000fe20000000000 */
[----:B------:R-:W-:Y:S01]  /*1340*/  ISETP.NE.AND P1, PT, R10, RZ, PT ;  /* 0x000000ff0a00720c */ /* 0x000fe20003f25270 */
[----:B------:R-:W-:Y:S01]  /*1350*/  @!P2 IMAD.MOV.U32 R8, RZ, RZ, R26 ;  /* 0x000000ffff08a224 */ /* 0x000fe200078e001a */
[----:B------:R-:W-:Y:S02]  /*1360*/  @!P2 IADD3 R7, PT, PT, R27, R7, RZ ;  /* 0x000000071b07a210 */ /* 0x000fe40007ffe0ff */
[----:B------:R-:W-:Y:S02]  /*1370*/  @P2 IADD3 R7, PT, PT, R25, R4, RZ ;  /* 0x0000000419072210 */ /* 0x000fe40007ffe0ff */
[----:B------:R-:W-:Y:S01]  /*1380*/  @P2 MOV R8, R24 ;  /* 0x0000001800082202 */ /* 0x000fe20000000f00 */
[----:B------:R-:W-:Y:S01]  /*1390*/  @P3 VIADD R9, R9, 0x1 ;  /* 0x0000000109093836 */ /* 0x000fe20000000000 */
[----:B------:R-:W-:Y:S02]  /*13a0*/  MOV R25, R7 ;  /* 0x0000000700197202 */ /* 0x000fe40000000f00 */
[----:B------:R-:W-:Y:S01]  /*13b0*/  MOV R24, R8 ;  /* 0x0000000800187202 */ /* 0x000fe20000000f00 */
        /* <DEDUP_REMOVED lines=9> */
[----:B------:R-:W-:Y:S01]  /*1450*/  @!P2 SHF.R.S32.HI R5, RZ, 0x1f, R11 ;  /* 0x0000001fff05a819 */ /* 0x000fe2000001140b */
[----:B------:R-:W-:Y:S01]  /*1460*/  IMAD R7, R15, R9, RZ ;  /* 0x000000090f077224 */ /* 0x000fe200078e02ff */
[----:B------:R-:W-:Y:S01]  /*1470*/  @!P2 IADD3 R27, PT, PT, R27, R4, RZ ;  /* 0x000000041b1ba210 */ /* 0x000fe20007ffe0ff */
[----:B------:R-:W-:Y:S01]  /*1480*/  @!P2 IMAD R4, R19, R11, RZ ;  /* 0x0000000b1304a224 */ /* 0x000fe200078e02ff */
[----:B------:R-:W-:Y:S01]  /*1490*/  SHF.R.S32.HI R6, RZ, 0x1f, R9 ;  /* 0x0000001fff067819 */ /* 0x000fe20000011409 */
[----:B------:R-:W-:-:S02]  /*14a0*/  @P2 IMAD.IADD R12, R12, 0x1, R13 ;  /* 0x000000010c0c2824 */ /* 0x000fc400078e020d */
[----:B------:R-:W-:Y:S02]  /*14b0*/  @!P2 IMAD R5, R18, R5, R4 ;  /* 0x000000051205a224 */ /* 0x000fe400078e0204 */
[----:B------:R-:W-:Y:S02]  /*14c0*/  IMAD R7, R14, R6, R7 ;  /* 0x000000060e077224 */ /* 0x000fe400078e0207 */
[----:B------:R-:W-:-:S04]  /*14d0*/  @!P2 IMAD.WIDE.U32 R18, R18, R11, R26 ;  /* 0x0000000b1212a225 */ /* 0x000fc800078e001a */
[-C--:B------:R-:W-:Y:S02]  /*14e0*/  @P2 IMAD R6, R23, R12.reuse, RZ ;  /* 0x0000000c17062224 */ /* 0x080fe400078e02ff */
[----:B------:R-:W-:Y:S01]  /*14f0*/  @P2 IMAD.WIDE.U32 R12, R22, R12, RZ ;  /* 0x0000000c160c2225 */ /* 0x000fe200078e00ff */
[----:B------:R-:W-:-:S03]  /*1500*/  @!P2 IADD3 R5, PT, PT, R19, R5, RZ ;  /* 0x000000051305a210 */ /* 0x000fc60007ffe0ff */
[----:B------:R-:W-:Y:S01]  /*1510*/  IMAD.WIDE.U32 R8, R14, R9, R24 ;  /* 0x000000090e087225 */ /* 0x000fe200078e0018 */
[----:B------:R-:W-:Y:S02]  /*1520*/  @P2 IADD3 R5, PT, PT, R13, R6, RZ ;  /* 0x000000060d052210 */ /* 0x000fe40007ffe0ff */
[----:B------:R-:W-:Y:S01]  /*1530*/  MOV R15, RZ ;  /* 0x000000ff000f7202 */ /* 0x000fe20000000f00 */
[----:B------:R-:W-:Y:S01]  /*1540*/  @!P2 IMAD.MOV.U32 R16, RZ, RZ, R18 ;  /* 0x000000ffff10a224 */ /* 0x000fe200078e0012 */
[----:B------:R-:W-:Y:S01]  /*1550*/  IADD3 R4, PT, PT, R9, R7, RZ ;  /* 0x0000000709047210 */ /* 0x000fe20007ffe0ff */
[----:B------:R-:W-:Y:S01]  /*1560*/  @P2 IMAD.MOV.U32 R16, RZ, RZ, R12 ;  /* 0x000000ffff102224 */ /* 0x000fe200078e000c */
[----:B------:R-:W-:Y:S02]  /*1570*/  MOV R6, R160 ;  /* 0x000000a000067202 */ /* 0x000fe40000000f00 */
.L_x_6170:
[----:B------:R-:W-:Y:S05]  /*1580*/  BSYNC.RECONVERGENT B0 ;  /* 0x0000000000007941 */ /* 0x000fea0003800200 */
.L_x_6168:
[----:B------:R-:W-:Y:S01]  /*1590*/  ISETP.NE.AND P0, PT, R162, -0x1, PT ;  /* 0xffffffffa200780c */ /* 0x000fe20003f05270 */
[----:B------:R-:W2:Y:S04]  /*15a0*/  LD.E.64 R26, desc[UR4][R2.64+0x30] ;  /* 0x00003004021a7980 */ /* 0x000ea8000c101b00 */
[----:B------:R-:W3:Y:S04]  /*15b0*/  LD.E.64 R24, desc[UR4][R2.64+0x48] ;  /* 0x0000480402187980 */ /* 0x000ee8000c101b00 */
[----:B------:R-:W4:Y:S04]  /*15c0*/  LD.E.64 R30, desc[UR4][R2.64+0x8] ;  /* 0x00000804021e7980 */ /* 0x000f28000c101b00 */
[----:B------:R-:W3:Y:S04]  /*15d0*/  @!P0 LD.E.64 R28, desc[UR4][R2.64+0x18] ;  /* 0x00001804021c8980 */ /* 0x000ee8000c101b00 */
[----:B------:R-:W4:Y:S04]  /*15e0*/  LD.E.64 R18, desc[UR4][R48.64] ;  /* 0x0000000430127980 */ /* 0x000f28000c101b00 */
[----:B------:R1:W5:Y:S01]  /*15f0*/  LD.E.64 R12, desc[UR4][R2.64+0x10] ;  /* 0x00001004020c7980 */ /* 0x000362000c101b00 */
        /* <DEDUP_REMOVED lines=19> */
[----:B------:R-:W-:Y:S02]  /*1730*/  ISETP.GE.AND P3, PT, R7, RZ, PT ;  /* 0x000000ff0700720c */ /* 0x000fe40003f66270 */
[C---:B------:R-:W-:Y:S01]  /*1740*/  LOP3.LUT R163, R145.reuse, 0xc0, RZ, 0xc0, !PT ;  /* 0x000000c091a37812 */ /* 0x040fe200078ec0ff */
[----:B------:R-:W-:Y:S01]  /*1750*/  @!P2 VIADD R14, R14, 0x1 ;  /* 0x000000010e0ea836 */ /* 0x000fe20000000000 */
[----:B------:R-:W-:Y:S01]  /*1760*/  ISETP.NE.AND P4, PT, R10, RZ, PT ;  /* 0x000000ff0a00720c */ /* 0x000fe20003f85270 */
[-C--:B-----5:R-:W-:Y:S01]  /*1770*/  IMAD.WIDE.U32 R34, R6, R22.reuse, RZ ;  /* 0x0000001606227225 */ /* 0x0a0fe200078e00ff */
[----:B------:R-:W-:Y:S02]  /*1780*/  LOP3.LUT R146, R145, 0x18, RZ, 0xc0, !PT ;  /* 0x0000001891927812 */ /* 0x000fe400078ec0ff */
[----:B------:R-:W-:Y:S01]  /*1790*/  LOP3.LUT R163, R163, 0x18, R88, 0xf8, !PT ;  /* 0x00000018a3a37812 */ /* 0x000fe200078ef858 */
[----:B------:R-:W-:-:S02]  /*17a0*/  IMAD R15, R15, R22, RZ ;  /* 0x000000160f0f7224 */ /* 0x000fc400078e02ff */
[----:B------:R-:W-:Y:S01]  /*17b0*/  @P1 VIADD R14, R14, 0x1 ;  /* 0x000000010e0e1836 */ /* 0x000fe20000000000 */
[----:B------:R-:W-:Y:S01]  /*17c0*/  IADD3 R7, P2, P1, R34, R16, R146 ;  /* 0x0000001022077210 */ /* 0x000fe2000795e092 */
[----:B------:R-:W-:Y:S01]  /*17d0*/  IMAD R15, R6, R23, R15 ;  /* 0x00000017060f7224 */ /* 0x000fe200078e020f */
[----:B------:R-:W-:Y:S02]  /*17e0*/  LOP3.LUT R16, R145, 0x1f20, RZ, 0xc0, !PT ;  /* 0x00001f2091107812 */ /* 0x000fe400078ec0ff */
[----:B------:R-:W-:Y:S01]  /*17f0*/  LOP3.LUT R161, R163, R146, RZ, 0x3c, !PT ;  /* 0x00000092a3a17212 */ /* 0x000fe200078e3cff */
[----:B------:R-:W-:Y:S02]  /*1800*/  IMAD.IADD R6, R35, 0x1, R15 ;  /* 0x0000000123067824 */ /* 0x000fe400078e020f */
[----:B------:R-:W-:Y:S01]  /*1810*/  @!P3 IMAD.MOV R14, RZ, RZ, -R14 ;  /* 0x000000ffff0eb224 */ /* 0x000fe200078e0a0e */
[----:B------:R-:W-:Y:S02]  /*1820*/  LOP3.LUT R161, R16, R161, RZ, 0xfc, !PT ;  /* 0x000000a110a17212 */ /* 0x000fe400078efcff */
[----:B------:R-:W-:-:S02]  /*1830*/  SHF.R.U32.HI R16, RZ, 0x2, R88 ;  /* 0x00000002ff107819 */ /* 0x000fc40000011658 */
[----:B------:R-:W-:Y:S01]  /*1840*/  @!P4 LOP3.LUT R14, RZ, R10, RZ, 0x33, !PT ;  /* 0x0000000aff0ec212 */ /* 0x000fe200078e33ff */
[----:B------:R-:W-:Y:S01]  /*1850*/  IMAD.IADD R144, R17, 0x1, -R144 ;  /* 0x0000000111907824 */ /* 0x000fe200078e0a90 */
[----:B------:R-:W-:Y:S01]  /*1860*/  IADD3.X R6, PT, PT, R6, R5, RZ, P2, P1 ;  /* 0x0000000506067210 */ /* 0x000fe200017e24ff */
[----:B------:R-:W-:-:S03]  /*1870*/  VIADD R5, R16, 0x20 ;  /* 0x0000002010057836 */ /* 0x000fc60000000000 */
[-C--:B------:R-:W-:Y:S02]  /*1880*/  ISETP.GE.AND P6, PT, R16, R144.reuse, PT ;  /* 0x000000901000720c */ /* 0x080fe40003fc6270 */
[----:B------:R-:W-:Y:S01]  /*1890*/  ISETP.GE.AND P5, PT, R5, R144, PT ;  /* 0x000000900500720c */ /* 0x000fe20003fa6270 */
[----:B------:R-:W-:Y:S01]  /*18a0*/  IMAD.MOV.U32 R17, RZ, RZ, RZ ;  /* 0x000000ffff117224 */ /* 0x000fe200078e00ff */
[----:B------:R-:W1:Y:S01]  /*18b0*/  S2UR UR6, SR_CgaCtaId ;  /* 0x00000000000679c3 */ /* 0x000e620000008800 */
[----:B------:R-:W-:Y:S01]  /*18c0*/  IMAD R149, R143, R16, RZ ;  /* 0x000000108f957224 */ /* 0x000fe200078e02ff */
[----:B------:R-:W-:Y:S01]  /*18d0*/  UMOV UR7, 0x400 ;  /* 0x0000040000077882 */ /* 0x000fe20000000000 */
[----:B------:R-:W-:Y:S01]  /*18e0*/  SHF.L.U64.HI R20, R142, 0x5, R143 ;  /* 0x000000058e147819 */ /* 0x000fe2000001028f */
[----:B-1----:R-:W-:-:S06]  /*18f0*/  ULEA UR6, UR6, UR7, 0x18 ;  /* 0x0000000706067291 */ /* 0x002fcc000f8ec0ff */
[----:B------:R-:W-:-:S04]  /*1900*/  IMAD.U32 R138, RZ, RZ, UR6 ;  /* 0x00000006ff8a7e24 */ /* 0x000fc8000f8e00ff */
[----:B------:R-:W-:Y:S02]  /*1910*/  IMAD R161, R161, 0x2, R138 ;  /* 0x00000002a1a17824 */ /* 0x000fe400078e028a */
[----:B--2---:R-:W-:Y:S02]  /*1920*/  @P0 IMAD R9, R27, R162, RZ ;  /* 0x000000a21b090224 */ /* 0x004fe400078e02ff */
[----:B---3--:R-:W-:-:S04]  /*1930*/  @!P0 IMAD.WIDE.U32 R34, R28, R156, RZ ;  /* 0x0000009c1c228225 */ /* 0x008fc800078e00ff */
[----:B------:R-:W-:Y:S02]  /*1940*/  @!P0 IMAD R10, R29, R156, RZ ;  /* 0x0000009c1d0a8224 */ /* 0x000fe400078e02ff */
[----:B------:R-:W-:-:S04]  /*1950*/  @P0 IMAD.WIDE.U32 R28, R26, R162, RZ ;  /* 0x000000a21a1c0225 */ /* 0x000fc800078e00ff */
[----:B------:R-:W-:Y:S02]  /*1960*/  @!P0 IMAD.MOV.U32 R11, RZ, RZ, R34 ;  /* 0x000000ffff0b8224 */ /* 0x000fe400078e0022 */
[----:B------:R-:W-:Y:S02]  /*1970*/  @P0 IMAD.MOV.U32 R11, RZ, RZ, R28 ;  /* 0x000000ffff0b0224 */ /* 0x000fe400078e001c */
[----:B------:R-:W-:Y:S02]  /*1980*/  @!P0 IMAD.IADD R10, R35, 0x1, R10 ;  /* 0x00000001230a8824 */ /* 0x000fe400078e020a */
[----:B------:R-:W-:Y:S01]  /*1990*/  @P0 IMAD.IADD R10, R29, 0x1, R9 ;  /* 0x000000011d0a0824 */ /* 0x000fe200078e0209 */
[C---:B------:R-:W-:Y:S02]  /*19a0*/  IADD3 R36, P1, PT, R146.reuse, R11, RZ ;  /* 0x0000000b92247210 */ /* 0x040fe40007f3e0ff */
[----:B------:R-:W-:Y:S01]  /*19b0*/  IADD3 R34, P0, PT, R146, R8, RZ ;  /* 0x0000000892227210 */ /* 0x000fe20007f1e0ff */
[----:B------:R-:W-:-:S04]  /*19c0*/  IMAD.WIDE.U32 R28, R157, 0x40, R16 ;  /* 0x000000409d1c7825 */ /* 0x000fc800078e0010 */
[----:B------:R-:W-:Y:S02]  /*19d0*/  IMAD.X R37, RZ, RZ, R10, P1 ;  /* 0x000000ffff257224 */ /* 0x000fe400008e060a */
[-C--:B------:R-:W-:Y:S02]  /*19e0*/  IMAD R9, R25, R155.reuse, RZ ;  /* 0x0000009b19097224 */ /* 0x080fe400078e02ff */
[----:B------:R-:W-:Y:S02]  /*19f0*/  IMAD.X R35, RZ, RZ, R4, P0 ;  /* 0x000000ffff237224 */ /* 0x000fe400000e0604 */
[----:B------:R-:W-:Y:S01]  /*1a00*/  IMAD.WIDE.U32 R24, R24, R155, R36 ;  /* 0x0000009b18187225 */ /* 0x000fe200078e0024 */
[----:B------:R-:W-:-:S03]  /*1a10*/  @!P5 IADD3 R10, P0, PT, R28, 0x20, RZ ;  /* 0x000000201c0ad810 */ /* 0x000fc60007f1e0ff */
[----:B------:R-:W-:-:S04]  /*1a20*/  IMAD.WIDE.U32 R34, R16, R142, R34 ;  /* 0x0000008e10227225 */ /* 0x000fc800078e0022 */
[----:B------:R-:W-:Y:S02]  /*1a30*/  @!P6 IMAD R8, R29, R26, RZ ;  /* 0x0000001a1d08e224 */ /* 0x000fe400078e02ff */
[----:B------:R-:W-:Y:S01]  /*1a40*/  IMAD.IADD R25, R25, 0x1, R9 ;  /* 0x0000000119197824 */ /* 0x000fe200078e0209 */
[----:B------:R-:W-:Y:S01]  /*1a50*/  SHF.R.S32.HI R11, RZ, 0x1f, R14 ;  /* 0x0000001fff0b7819 */ /* 0x000fe2000001140e */
[----:B------:R-:W-:Y:S01]  /*1a60*/  @!P5 IMAD.X R9, RZ, RZ, R29, P0 ;  /* 0x000000ffff09d224 */ /* 0x000fe200000e061d */
[----:B----4-:R-:W-:Y:S01]  /*1a70*/  LEA R150, P0, R34, R30, 0x1 ;  /* 0x0000001e22967211 */ /* 0x010fe200078008ff */
[----:B------:R-:W-:Y:S02]  /*1a80*/  IMAD.IADD R149, R35, 0x1, R149 ;  /* 0x0000000123957824 */ /* 0x000fe400078e0295 */
[C---:B------:R-:W-:Y:S02]  /*1a90*/  @!P6 IMAD R8, R28.reuse, R27, R8 ;  /* 0x0000001b1c08e224 */ /* 0x040fe400078e0208 */
[----:B------:R-:W-:Y:S01]  /*1aa0*/  @!P6 IMAD.WIDE.U32 R28, R28, R26, R24 ;  /* 0x0000001a1c1ce225 */ /* 0x000fe200078e0018 */
[----:B------:R-:W-:-:S03]  /*1ab0*/  LEA.HI.X R149, R34, R31, R149, 0x1, P0 ;  /* 0x0000001f22957211 */ /* 0x000fc600000f0c95 */
[----:B------:R-:W-:Y:S02]  /*1ac0*/  IMAD R4, R33, R14, RZ ;  /* 0x0000000e21047224 */ /* 0x000fe400078e02ff */
[----:B------:R-:W-:Y:S01]  /*1ad0*/  @!P5 IMAD.MOV.U32 R30, RZ, RZ, R24 ;  /* 0x000000ffff1ed224 */ /* 0x000fe200078e0018 */
[----:B------:R-:W-:Y:S01]  /*1ae0*/  @!P6 LEA R24, P0, R28, R18, 0x1 ;  /* 0x000000121c18e211 */ /* 0x000fe200078008ff */
[----:B------:R-:W-:Y:S02]  /*1af0*/  @!P6 IMAD.IADD R17, R29, 0x1, R8 ;  /* 0x000000011d11e824 */ /* 0x000fe400078e0208 */
[----:B------:R-:W-:Y:S02]  /*1b00*/  IMAD R4, R11, R32, R4 ;  /* 0x000000200b047224 */ /* 0x000fe400078e0204 */
[----:B------:R-:W-:Y:S02]  /*1b10*/  IMAD R11, R21, -0x80, R0 ;  /* 0xffffff80150b7824 */ /* 0x000fe400078e0200 */
[----:B------:R-:W-:-:S02]  /*1b20*/  @!P5 IMAD R9, R9, R26, RZ ;  /* 0x0000001a0909d224 */ /* 0x000fc400078e02ff */
[----:B------:R-:W-:Y:S01]  /*1b30*/  @!P5 IMAD.MOV.U32 R31, RZ, RZ, R25 ;  /* 0x000000ffff1fd224 */ /* 0x000fe200078e0019 */
[----:B------:R-:W-:Y:S01]  /*1b40*/  @!P6 LEA.HI.X R25, R28, R19, R17, 0x1, P0 ;  /* 0x000000131c19e211 */ /* 0x000fe200000f0c11 */
[----:B------:R-:W-:Y:S02]  /*1b50*/  VIADD R8, R11, 0x80 ;  /* 0x000000800b087836 */ /* 0x000fe40000000000 */
[C---:B------:R-:W-:Y:S02]  /*1b60*/  VIADD R17, R16.reuse, 0x40 ;  /* 0x0000004010117836 */ /* 0x040fe40000000000 */
[-C--:B------:R-:W-:Y:S01]  /*1b70*/  @!P5 IMAD R9, R27, R10.reuse, R9 ;  /* 0x0000000a1b09d224 */ /* 0x080fe200078e0209 */
[----:B------:R-:W-:Y:S01]  /*1b80*/  @!PT LDS RZ, [RZ] ;  /* 0x00000000fffff984 */ /* 0x000fe20000000800 */
[----:B------:R-:W-:Y:S01]  /*1b90*/  @!PT LDS RZ, [RZ] ;  /* 0x00000000fffff984 */ /* 0x000fe20000000800 */
[----:B------:R-:W-:Y:S01]  /*1ba0*/  @!PT LDS RZ, [RZ] ;  /* 0x00000000fffff984 */ /* 0x000fe20000000800 */
[----:B------:R1:W-:Y:S01]  /*1bb0*/  @!P6 LDGSTS.E.BYPASS.LTC128B.128 [R161], desc[UR4][R24.64] ;  /* 0x0000000018a1efae */ /* 0x0003e2000b981a04 */
[----:B------:R-:W-:Y:S02]  /*1bc0*/  VIADD R11, R16, 0x60 ;  /* 0x00000060100b7836 */ /* 0x000fe40000000000 */
[----:B------:R-:W-:Y:S01]  /*1bd0*/  @!P5 IMAD.WIDE.U32 R26, R26, R10, R30 ;  /* 0x0000000a1a1ad225 */ /* 0x000fe200078e001e */
[----:B------:R-:W-:-:S03]  /*1be0*/  ISETP.GE.AND P3, PT, R17, R8, PT ;  /* 0x000000081100720c */ /* 0x000fc60003f66270 */
[----:B------:R-:W-:Y:S01]  /*1bf0*/  IMAD.SHL.U32 R10, R142, 0x20, RZ ;  /* 0x000000208e0a7824 */ /* 0x000fe200078e00ff */
[----:B------:R-:W-:Y:S01]  /*1c00*/  ISETP.GE.AND P2, PT, R11, R8, PT ;  /* 0x000000080b00720c */ /* 0x000fe20003f46270 */
[----:B------:R-:W-:Y:S01]  /*1c10*/  @!P5 IMAD.IADD R9, R27, 0x1, R9 ;  /* 0x000000011b09d824 */ /* 0x000fe200078e0209 */
[----:B------:R-:W-:Y:S02]  /*1c20*/  @!P5 LEA R28, P1, R26, R18, 0x1 ;  /* 0x000000121a1cd211 */ /* 0x000fe400078208ff */
[----:B------:R-:W-:Y:S02]  /*1c30*/  ISETP.GE.AND P4, PT, R16, R8, PT ;  /* 0x000000081000720c */ /* 0x000fe40003f86270 */
[----:B------:R-:W-:Y:S02]  /*1c40*/  LEA R18, P0, R10, R150, 0x1 ;  /* 0x000000960a127211 */ /* 0x000fe400078008ff */
[----:B------:R-:W-:Y:S02]  /*1c50*/  @!P5 LEA.HI.X R29, R26, R19, R9, 0x1, P1 ;  /* 0x000000131a1dd211 */ /* 0x000fe400008f0c09 */
[----:B------:R-:W-:-:S02]  /*1c60*/  LEA.HI.X R19, R10, R149, R20, 0x1, P0 ;  /* 0x000000950a137211 */ /* 0x000fc400000f0c14 */
[----:B------:R-:W-:Y:S01]  /*1c70*/  ISETP.GE.AND P0, PT, R5, R8, PT ;  /* 0x000000080500720c */ /* 0x000fe20003f06270 */
[----:B------:R1:W-:Y:S01]  /*1c80*/  @!P5 LDGSTS.E.BYPASS.LTC128B.128 [R161+0x800], desc[UR4][R28.64] ;  /* 0x008000001ca1dfae */ /* 0x0003e2000b981a04 */
[CC--:B------:R-:W-:Y:S02]  /*1c90*/  @!P3 LEA R26, P5, R142.reuse, R18.reuse, 0x6 ;  /* 0x000000128e1ab211 */ /* 0x0c0fe400078a30ff */
[C---:B------:R-:W-:Y:S01]  /*1ca0*/  @!P2 LEA R30, P1, R142.reuse, R18, 0x7 ;  /* 0x000000128e1ea211 */ /* 0x040fe200078238ff */
[----:B------:R-:W-:Y:S01]  /*1cb0*/  @!P4 IMAD.MOV.U32 R148, RZ, RZ, R150 ;  /* 0x000000ffff94c224 */ /* 0x000fe200078e0096 */
[CCC-:B------:R-:W-:Y:S02]  /*1cc0*/  @!P3 LEA.HI.X R27, R142.reuse, R19.reuse, R143.reuse, 0x6, P5 ;  /* 0x000000138e1bb211 */ /* 0x1c0fe400028f348f */
[----:B------:R-:W-:Y:S02]  /*1cd0*/  @!P2 LEA.HI.X R31, R142, R19, R143, 0x7, P1 ;  /* 0x000000138e1fa211 */ /* 0x000fe400008f3c8f */
[----:B------:R1:W-:Y:S04]  /*1ce0*/  @!P4 LDGSTS.E.BYPASS.LTC128B.128 [R161+0x1000], desc[UR4][R148.64] ;  /* 0x0100000094a1cfae */ /* 0x0003e8000b981a04 */
[----:B------:R1:W-:Y:S04]  /*1cf0*/  @!P0 LDGSTS.E.BYPASS.LTC128B.128 [R161+0x1800], desc[UR4][R18.64] ;  /* 0x0180000012a18fae */ /* 0x0003e8000b981a04 */
[----:B------:R1:W-:Y:S04]  /*1d00*/  @!P3 LDGSTS.E.BYPASS.LTC128B.128 [R161+0x2000], desc[UR4][R26.64] ;  /* 0x020000001aa1bfae */ /* 0x0003e8000b981a04 */
[----:B------:R1:W-:Y:S04]  /*1d10*/  @!P2 LDGSTS.E.BYPASS.LTC128B.128 [R161+0x2800], desc[UR4][R30.64] ;  /* 0x028000001ea1afae */ /* 0x0003e8000b981a04 */
[----:B------:R-:W0:Y:S01]  /*1d20*/  LDGDEPBAR ;  /* 0x00000000000079af */ /* 0x000e220000000000 */
[----:B------:R-:W-:-:S04]  /*1d30*/  IMAD.WIDE.U32 R14, R32, R14, RZ ;  /* 0x0000000e200e7225 */ /* 0x000fc800078e00ff */
[----:B------:R-:W-:Y:S01]  /*1d40*/  IMAD.IADD R15, R15, 0x1, R4 ;  /* 0x000000010f0f7824 */ /* 0x000fe200078e0204 */
[----:B------:R-:W-:Y:S01]  /*1d50*/  IADD3 R14, P6, PT, R7, R14, RZ ;  /* 0x0000000e070e7210 */ /* 0x000fe20007fde0ff */
[----:B------:R-:W-:-:S04]  /*1d60*/  IMAD R4, R23, R16, RZ ;  /* 0x0000001017047224 */ /* 0x000fc800078e02ff */
[----:B------:R-:W-:Y:S01]  /*1d70*/  IMAD.X R15, R6, 0x1, R15, P6 ;  /* 0x00000001060f7824 */ /* 0x000fe200030e060f */
[----:B------:R-:W-:Y:S01]  /*1d80*/  ISETP.GE.AND P3, PT, R17, R8, PT ;  /* 0x000000081100720c */ /* 0x000fe20003f66270 */
[----:B------:R-:W-:Y:S01]  /*1d90*/  IMAD.WIDE.U32 R14, R16, R22, R14 ;  /* 0x00000016100e7225 */ /* 0x000fe200078e000e */
[----:B------:R-:W-:-:S11]  /*1da0*/  DEPBAR.LE SB0, 0x0 ;  /* 0x000080000000791a */ /* 0x000fd60000000000 */
[----:B------:R-:W-:Y:S05]  /*1db0*/  WARPSYNC.ALL ;  /* 0x0000000000007948 */ /* 0x000fea0003800000 */
[----:B------:R-:W-:Y:S01]  /*1dc0*/  IMAD.IADD R153, R15, 0x1, R4 ;  /* 0x000000010f997824 */ /* 0x000fe200078e0204 */
[----:B------:R-:W-:Y:S01]  /*1dd0*/  ISETP.GE.AND P2, PT, R11, R8, PT ;  /* 0x000000080b00720c */ /* 0x000fe20003f46270 */
[----:B------:R-:W-:Y:S01]  /*1de0*/  IMAD.SHL.U32 R4, R22, 0x20, RZ ;  /* 0x0000002016047824 */ /* 0x000fe200078e00ff */
[----:B------:R-:W-:Y:S02]  /*1df0*/  LEA R152, P0, R14, R12, 0x1 ;  /* 0x0000000c0e987211 */ /* 0x000fe400078008ff */
[----:B------:R-:W-:-:S02]  /*1e00*/  ISETP.GE.AND P5, PT, R5, R8, PT ;  /* 0x000000080500720c */ /* 0x000fc40003fa6270 */
[----:B------:R-:W-:Y:S01]  /*1e10*/  LEA.HI.X R153, R14, R13, R153, 0x1, P0 ;  /* 0x0000000d0e997211 */ /* 0x000fe200000f0c99 */
[----:B------:R-:W-:Y:S01]  /*1e20*/  BAR.SYNC.DEFER_BLOCKING 0x0 ;  /* 0x0000000000007b1d */ /* 0x000fe20000010000 */
[----:B------:R-:W-:Y:S02]  /*1e30*/  SHF.L.U64.HI R6, R22, 0x5, R23 ;  /* 0x0000000516067819 */ /* 0x000fe40000010217 */
[----:B------:R-:W-:-:S04]  /*1e40*/  LEA R10, P0, R4, R152, 0x1 ;  /* 0x00000098040a7211 */ /* 0x000fc800078008ff */
[----:B------:R-:W-:Y:S02]  /*1e50*/  LEA.HI.X R11, R4, R153, R6, 0x1, P0 ;  /* 0x00000099040b7211 */ /* 0x000fe400000f0c06 */
[CC--:B------:R-:W-:Y:S02]  /*1e60*/  @!P3 LEA R6, P1, R22.reuse, R10.reuse, 0x6 ;  /* 0x0000000a1606b211 */ /* 0x0c0fe400078230ff */
[C---:B------:R-:W-:Y:S02]  /*1e70*/  @!P2 LEA R12, P0, R22.reuse, R10, 0x7 ;  /* 0x0000000a160ca211 */ /* 0x040fe400078038ff */
[CCC-:B------:R-:W-:Y:S02]  /*1e80*/  @!P3 LEA.HI.X R7, R22.reuse, R11.reuse, R23.reuse, 0x6, P1 ;  /* 0x0000000b1607b211 */ /* 0x1c0fe400008f3417 */
[----:B------:R-:W-:Y:S01]  /*1e90*/  @!P2 LEA.HI.X R13, R22, R11, R23, 0x7, P0 ;  /* 0x0000000b160da211 */ /* 0x000fe200000f3c17 */
[----:B------:R-:W-:Y:S01]  /*1ea0*/  @!PT LDS RZ, [RZ] ;  /* 0x00000000fffff984 */ /* 0x000fe20000000800 */
[----:B------:R-:W-:Y:S01]  /*1eb0*/  @!PT LDS RZ, [RZ] ;  /* 0x00000000fffff984 */ /* 0x000fe20000000800 */
[----:B------:R-:W-:Y:S01]  /*1ec0*/  @!PT LDS RZ, [RZ] ;  /* 0x00000000fffff984 */ /* 0x000fe20000000800 */
[----:B------:R-:W-:Y:S04]  /*1ed0*/  @!P4 LDGSTS.E.BYPASS.LTC128B.128 [R161+0x3000], desc[UR4][R152.64] ;  /* 0x0300000098a1cfae */ /* 0x000fe8000b981a04 */
        /* <DEDUP_REMOVED lines=16> */
[----:B------:R-:W4:Y:S01]  /*1fe0*/  LD.E R40, desc[UR4][R2.64+0x18c] ;  /* 0x00018c0402287980 */ /* 0x000f22000c101900 */
[----:B------:R-:W-:Y:S01]  /*1ff0*/  SHF.R.U32.HI R136, RZ, 0x1, R88 ;  /* 0x00000001ff887819 */ /* 0x000fe20000011658 */
[----:B------:R-:W-:-:S02]  /*2000*/  IMAD.SHL.U32 R8, R88, 0x10, RZ ;  /* 0x0000001058087824 */ /* 0x000fc400078e00ff */
[----:B------:R-:W-:Y:S01]  /*2010*/  IMAD.SHL.U32 R41, R88, 0x20, RZ ;  /* 0x0000002058297824 */ /* 0x000fe200078e00ff */
[----:B------:R-:W-:Y:S01]  /*2020*/  LOP3.LUT R4, R136, 0x8, RZ, 0xc0, !PT ;  /* 0x0000000888047812 */ /* 0x000fe200078ec0ff */
[----:B------:R-:W-:Y:S01]  /*2030*/  IMAD.SHL.U32 R90, R88, 0x4, RZ ;  /* 0x00000004585a7824 */ /* 0x000fe200078e00ff */
[C---:B------:R-:W-:Y:S01]  /*2040*/  LOP3.LUT R137, R8.reuse, 0x3e00, RZ, 0xc0, !PT ;  /* 0x00003e0008897812 */ /* 0x040fe200078ec0ff */
[----:B------:R-:W-:Y:S01]  /*2050*/  IMAD.MOV.U32 R42, RZ, RZ, 0x20 ;  /* 0x00000020ff2a7424 */ /* 0x000fe200078e00ff */
[----:B------:R-:W-:Y:S01]  /*2060*/  LOP3.LUT R8, R8, 0x100, RZ, 0xc0, !PT ;  /* 0x0000010008087812 */ /* 0x000fe200078ec0ff */
[----:B------:R-:W0:Y:S01]  /*2070*/  LDGDEPBAR ;  /* 0x00000000000079af */ /* 0x000e220000000000 */
[----:B------:R-:W-:Y:S02]  /*2080*/  LOP3.LUT R9, R41, 0xc0, RZ, 0xc0, !PT ;  /* 0x000000c029097812 */ /* 0x000fe400078ec0ff */
[----:B--2---:R-:W-:Y:S02]  /*2090*/  LOP3.LUT R6, R90, 0x18, RZ, 0xc0, !PT ;  /* 0x000000185a067812 */ /* 0x004fe400078ec0ff */
[----:B------:R-:W-:-:S02]  /*20a0*/  LOP3.LUT R7, R4, 0xc0, R41, 0xf8, !PT ;  /* 0x000000c004077812 */ /* 0x000fc400078ef829 */
[--C-:B------:R-:W-:Y:S02]  /*20b0*/  LOP3.LUT R4, R137, 0x20, R41.reuse, 0xf8, !PT ;  /* 0x0000002089047812 */ /* 0x100fe400078ef829 */
[----:B------:R-:W-:Y:S02]  /*20c0*/  LOP3.LUT R20, R7, R6, RZ, 0x3c, !PT ;  /* 0x0000000607147212 */ /* 0x000fe400078e3cff */
[--C-:B------:R-:W-:Y:S02]  /*20d0*/  LOP3.LUT R7, R4, 0x100, R41.reuse, 0xf8, !PT ;  /* 0x0000010004077812 */ /* 0x100fe400078ef829 */
[----:B------:R-:W-:Y:S02]  /*20e0*/  LOP3.LUT R5, R8, 0x20, R41, 0xf8, !PT ;  /* 0x0000002008057812 */ /* 0x000fe400078ef829 */
[----:B------:R-:W-:Y:S02]  /*20f0*/  LOP3.LUT R4, R9, 0x8, R88, 0xf8, !PT ;  /* 0x0000000809047812 */ /* 0x000fe400078ef858 */
[----:B------:R-:W-:-:S02]  /*2100*/  LOP3.LUT R7, R7, R20, RZ, 0xfc, !PT ;  /* 0x0000001407077212 */ /* 0x000fc400078efcff */
[----:B------:R-:W-:-:S03]  /*2110*/  LOP3.LUT R5, R5, R4, R6, 0xf6, !PT ;  /* 0x0000000405057212 */ /* 0x000fc600078ef606 */
[--C-:B---3--:R-:W-:Y:S02]  /*2120*/  IMAD R13, R7, 0x2, R138.reuse ;  /* 0x00000002070d7824 */ /* 0x108fe400078e028a */
[----:B------:R-:W-:-:S03]  /*2130*/  IMAD R45, R5, 0x2, R138 ;  /* 0x00000002052d7824 */ /* 0x000fc600078e028a */
[----:B-1----:R-:W-:Y:S04]  /*2140*/  LDSM.16.M88.4 R28, [R13] ;  /* 0x000000000d1c783b */ /* 0x002fe80000000200 */
[----:B------:R-:W1:Y:S01]  /*2150*/  LDSM.16.M88.4 R4, [R45+0x1000] ;  /* 0x001000002d04783b */ /* 0x000e620000000200 */
[----:B------:R-:W-:-:S03]  /*2160*/  LOP3.LUT P0, RZ, R88, 0x4, RZ, 0xc0, !PT ;  /* 0x0000000458ff7812 */ /* 0x000fc6000780c0ff */
[----:B------:R-:W-:Y:S01]  /*2170*/  LDSM.16.M88.4 R36, [R45+0x1400] ;  /* 0x001400002d24783b */ /* 0x000fe20000000200 */
[----:B------:R-:W-:-:S03]  /*2180*/  SEL R42, R42, 0xffffffe0, !P0 ;  /* 0xffffffe02a2a7807 */ /* 0x000fc60004000000 */
[----:B------:R-:W-:Y:S02]  /*2190*/  LDSM.16.M88.4 R24, [R45+0x1800] ;  /* 0x001800002d18783b */ /* 0x000fe40000000200 */
[--C-:B------:R-:W-:Y:S02]  /*21a0*/  IMAD.IADD R16, R13, 0x1, R42.reuse ;  /* 0x000000010d107824 */ /* 0x100fe400078e022a */
[----:B------:R-:W-:-:S04]  /*21b0*/  IMAD.IADD R43, R45, 0x1, R42 ;  /* 0x000000012d2b7824 */ /* 0x000fc800078e022a */
[----:B------:R-:W-:Y:S04]  /*21c0*/  LDSM.16.M88.4 R16, [R16] ;  /* 0x000000001010783b */ /* 0x000fe80000000200 */
[----:B------:R-:W2:Y:S04]  /*21d0*/  LDSM.16.M88.4 R8, [R43+0x1000] ;  /* 0x001000002b08783b */ /* 0x000ea80000000200 */
[----:B------:R-:W3:Y:S01]  /*21e0*/  LDSM.16.M88.4 R12, [R43+0x1400] ;  /* 0x001400002b0c783b */ /* 0x000ee20000000200 */
[C---:B-1----:R-:W-:Y:S08]  /*21f0*/  HMMA.16816.F32 R32, R28.reuse, R4, RZ ;  /* 0x000000041c20723c */ /* 0x042ff000000018ff */
[----:B------:R-:W-:-:S12]  /*2200*/  HMMA.16816.F32 R4, R28, R6, RZ ;  /* 0x000000061c04723c */ /* 0x000fd800000018ff */
[C---:B--2---:R-:W-:Y:S08]  /*2210*/  HMMA.16816.F32 R32, R16.reuse, R8, R32 ;  /* 0x000000081020723c */ /* 0x044ff00000001820 */
[----:B------:R-:W-:Y:S08]  /*2220*/  HMMA.16816.F32 R4, R16, R10, R4 ;  /* 0x0000000a1004723c */ /* 0x000ff00000001804 */
[C---:B------:R-:W-:Y:S08]  /*2230*/  HMMA.16816.F32 R8, R28.reuse, R36, RZ ;  /* 0x000000241c08723c */ /* 0x040ff000000018ff */
[----:B------:R-:W-:-:S12]  /*2240*/  HMMA.16816.F32 R36, R28, R38, RZ ;  /* 0x000000261c24723c */ /* 0x000fd800000018ff */
[C---:B---3--:R-:W-:Y:S08]  /*2250*/  HMMA.16816.F32 R8, R16.reuse, R12, R8 ;  /* 0x0000000c1008723c */ /* 0x048ff00000001808 */
[----:B------:R-:W-:Y:S01]  /*2260*/  HMMA.16816.F32 R36, R16, R14, R36 ;  /* 0x0000000e1024723c */ /* 0x000fe20000001824 */
[----:B------:R-:W-:Y:S01]  /*2270*/  LDSM.16.M88.4 R12, [R45+0x1c00] ;  /* 0x001c00002d0c783b */ /* 0x000fe20000000200 */
[-C--:B----4-:R-:W-:Y:S01]  /*2280*/  FMUL.FTZ R32, R32, R40.reuse ;  /* 0x0000002820207220 */ /* 0x090fe20000410000 */
[-C--:B------:R-:W-:Y:S01]  /*2290*/  FMUL.FTZ R46, R33, R40.reuse ;  /* 0x00000028212e7220 */ /* 0x080fe20000410000 */
[-C--:B------:R-:W-:Y:S01]  /*22a0*/  FMUL.FTZ R47, R34, R40.reuse ;  /* 0x00000028222f7220 */ /* 0x080fe20000410000 */
[-C--:B------:R-:W-:Y:S01]  /*22b0*/  FMUL.FTZ R50, R35, R40.reuse ;  /* 0x0000002823327220 */ /* 0x080fe20000410000 */
[----:B------:R1:W-:Y:S02]  /*22c0*/  MUFU.TANH R44, R32 ;  /* 0x00000020002c7308 */ /* 0x0003e40000002400 */
[----:B-1----:R-:W1:Y:S01]  /*22d0*/  LDSM.16.M88.4 R32, [R43+0x1800] ;  /* 0x001800002b20783b */ /* 0x002e620000000200 */
[-C--:B------:R-:W-:Y:S01]  /*22e0*/  FMUL.FTZ R51, R4, R40.reuse ;  /* 0x0000002804337220 */ /* 0x080fe20000410000 */
[-C--:B------:R-:W-:Y:S01]  /*22f0*/  FMUL.FTZ R52, R5, R40.reuse ;  /* 0x0000002805347220 */ /* 0x080fe20000410000 */
[-C--:B------:R-:W-:Y:S01]  /*2300*/  FMUL.FTZ R54, R6, R40.reuse ;  /* 0x0000002806367220 */ /* 0x080fe20000410000 */
[----:B------:R-:W-:-:S02]  /*2310*/  FMUL.FTZ R55, R7, R40 ;  /* 0x0000002807377220 */ /* 0x000fc40000410000 */
[C---:B------:R-:W-:Y:S01]  /*2320*/  HMMA.16816.F32 R4, R28.reuse, R24, RZ ;  /* 0x000000181c04723c */ /* 0x040fe200000018ff */
[-C--:B------:R-:W-:Y:S01]  /*2330*/  FMUL.FTZ R8, R8, R40.reuse ;  /* 0x0000002808087220 */ /* 0x080fe20000410000 */
[-C--:B------:R-:W-:Y:S01]  /*2340*/  FMUL.FTZ R9, R9, R40.reuse ;  /* 0x0000002809097220 */ /* 0x080fe20000410000 */
[-C--:B------:R-:W-:Y:S02]  /*2350*/  FMUL.FTZ R10, R10, R40.reuse ;  /* 0x000000280a0a7220 */ /* 0x080fe40000410000 */
[-C--:B------:R-:W-:Y:S01]  /*2360*/  FMUL.FTZ R36, R36, R40.reuse ;  /* 0x0000002824247220 */ /* 0x080fe20000410000 */
[-C--:B------:R-:W-:Y:S01]  /*2370*/  FMUL.FTZ R37, R37, R40.reuse ;  /* 0x0000002825257220 */ /* 0x080fe20000410000 */
[-C--:B------:R-:W-:Y:S01]  /*2380*/  FMUL.FTZ R38, R38, R40.reuse ;  /* 0x0000002826267220 */ /* 0x080fe20000410000 */
[----:B------:R-:W-:Y:S01]  /*2390*/  MUFU.TANH R53, R8 ;  /* 0x0000000800357308 */ /* 0x000fe20000002400 */
[----:B------:R-:W-:Y:S01]  /*23a0*/  HMMA.16816.F32 R24, R28, R26, RZ ;  /* 0x0000001a1c18723c */ /* 0x000fe200000018ff */
[-C--:B------:R-:W-:Y:S01]  /*23b0*/  FMUL.FTZ R57, R11, R40.reuse ;  /* 0x000000280b397220 */ /* 0x080fe20000410000 */
[----:B------:R-:W-:-:S05]  /*23c0*/  FMUL.FTZ R62, R39, R40 ;  /* 0x00000028273e7220 */ /* 0x000fca0000410000 */
[----:B------:R-:W-:Y:S08]  /*23d0*/  MUFU.TANH R56, R9 ;  /* 0x0000000900387308 */ /* 0x000ff00000002400 */
[----:B------:R2:W-:Y:S01]  /*23e0*/  MUFU.TANH R58, R10 ;  /* 0x0000000a003a7308 */ /* 0x0005e20000002400 */
[C---:B-1----:R-:W-:Y:S07]  /*23f0*/  HMMA.16816.F32 R4, R16.reuse, R32, R4 ;  /* 0x000000201004723c */ /* 0x042fee0000001804 */
[----:B------:R-:W-:Y:S01]  /*2400*/  MUFU.TANH R59, R36 ;  /* 0x00000024003b7308 */ /* 0x000fe20000002400 */
[----:B--2---:R-:W1:Y:S07]  /*2410*/  LDSM.16.M88.4 R8, [R43+0x1c00] ;  /* 0x001c00002b08783b */ /* 0x004e6e0000000200 */
[----:B------:R-:W-:Y:S08]  /*2420*/  MUFU.TANH R60, R37 ;  /* 0x00000025003c7308 */ /* 0x000ff00000002400 */
[----:B------:R2:W-:Y:S01]  /*2430*/  MUFU.TANH R61, R38 ;  /* 0x00000026003d7308 */ /* 0x0005e20000002400 */
[-C--:B------:R-:W-:Y:S01]  /*2440*/  FMUL.FTZ R4, R4, R40.reuse ;  /* 0x0000002804047220 */ /* 0x080fe20000410000 */
[-C--:B------:R-:W-:Y:S01]  /*2450*/  FMUL.FTZ R5, R5, R40.reuse ;  /* 0x0000002805057220 */ /* 0x080fe20000410000 */
[----:B--2---:R-:W2:Y:S01]  /*2460*/  LDSM.16.M88.4 R36, [R45+0x2000] ;  /* 0x002000002d24783b */ /* 0x004ea20000000200 */
[----:B------:R-:W-:Y:S04]  /*2470*/  HMMA.16816.F32 R24, R16, R34, R24 ;  /* 0x000000221018723c */ /* 0x000fe80000001818 */
[----:B------:R-:W-:Y:S01]  /*2480*/  MUFU.TANH R63, R4 ;  /* 0x00000004003f7308 */ /* 0x000fe20000002400 */
[-C--:B------:R-:W-:Y:S01]  /*2490*/  FMUL.FTZ R67, R6, R40.reuse ;  /* 0x0000002806437220 */ /* 0x080fe20000410000 */
[----:B------:R-:W-:-:S02]  /*24a0*/  FMUL.FTZ R65, R7, R40 ;  /* 0x0000002807417220 */ /* 0x000fc40000410000 */
[C---:B------:R-:W-:Y:S04]  /*24b0*/  HMMA.16816.F32 R32, R28.reuse, R12, RZ ;  /* 0x0000000c1c20723c */ /* 0x040fe800000018ff */
[----:B------:R3:W-:Y:S04]  /*24c0*/  MUFU.TANH R64, R5 ;  /* 0x0000000500407308 */ /* 0x0007e80000002400 */
[----:B------:R-:W-:Y:S01]  /*24d0*/  HMMA.16816.F32 R12, R28, R14, RZ ;  /* 0x0000000e1c0c723c */ /* 0x000fe200000018ff */
[----:B---3--:R-:W3:Y:S02]  /*24e0*/  LDSM.16.M88.4 R4, [R43+0x2000] ;  /* 0x002000002b04783b */ /* 0x008ee40000000200 */
[----:B------:R-:W-:-:S09]  /*24f0*/  FMUL.FTZ R24, R24, R40 ;  /* 0x0000002818187220 */ /* 0x000fd20000410000 */
[C---:B-1----:R-:W-:Y:S01]  /*2500*/  HMMA.16816.F32 R32, R16.reuse, R8, R32 ;  /* 0x000000081020723c */ /* 0x042fe20000001820 */
[-C--:B------:R-:W-:Y:S01]  /*2510*/  FMUL.FTZ R25, R25, R40.reuse ;  /* 0x0000002819197220 */ /* 0x080fe20000410000 */
[-C--:B------:R-:W-:Y:S01]  /*2520*/  FMUL.FTZ R176, R26, R40.reuse ;  /* 0x000000281ab07220 */ /* 0x080fe20000410000 */
[----:B------:R-:W-:Y:S05]  /*2530*/  MUFU.TANH R66, R24 ;  /* 0x0000001800427308 */ /* 0x000fea0000002400 */
[----:B------:R-:W-:Y:S01]  /*2540*/  HMMA.16816.F32 R12, R16, R10, R12 ;  /* 0x0000000a100c723c */ /* 0x000fe2000000180c */
[-C--:B------:R-:W-:Y:S02]  /*2550*/  FMUL.FTZ R172, R27, R40.reuse ;  /* 0x000000281bac7220 */ /* 0x080fe40000410000 */
[----:B------:R1:W-:Y:S05]  /*2560*/  MUFU.TANH R174, R25 ;  /* 0x0000001900ae7308 */ /* 0x0003ea0000002400 */
[----:B--2---:R-:W-:Y:S01]  /*2570*/  HMMA.16816.F32 R8, R28, R36, RZ ;  /* 0x000000241c08723c */ /* 0x004fe200000018ff */
[----:B-1----:R-:W1:Y:S02]  /*2580*/  LDSM.16.M88.4 R24, [R45+0x2400] ;  /* 0x002400002d18783b */ /* 0x002e640000000200 */
[-C--:B------:R-:W-:Y:S01]  /*2590*/  FMUL.FTZ R32, R32, R40.reuse ;  /* 0x0000002820207220 */ /* 0x080fe20000410000 */
[-C--:B------:R-:W-:Y:S01]  /*25a0*/  FMUL.FTZ R33, R33, R40.reuse ;  /* 0x0000002821217220 */ /* 0x080fe20000410000 */
[-C--:B------:R-:W-:Y:S01]  /*25b0*/  FMUL.FTZ R170, R34, R40.reuse ;  /* 0x0000002822aa7220 */ /* 0x080fe20000410000 */
[----:B------:R-:W-:Y:S01]  /*25c0*/  FMUL.FTZ R100, R35, R40 ;  /* 0x0000002823647220 */ /* 0x000fe20000410000 */
[----:B------:R-:W-:-:S13]  /*25d0*/  MUFU.TANH R126, R32 ;  /* 0x00000020007e7308 */ /* 0x000fda0000002400 */
[----:B---3--:R-:W-:Y:S01]  /*25e0*/  HMMA.16816.F32 R8, R16, R4, R8 ;  /* 0x000000041008723c */ /* 0x008fe20000001808 */
[----:B------:R2:W-:Y:S07]  /*25f0*/  MUFU.TANH R114, R33 ;  /* 0x0000002100727308 */ /* 0x0005ee0000002400 */
[----:B------:R-:W-:Y:S01]  /*2600*/  HMMA.16816.F32 R36, R28, R38, RZ ;  /* 0x000000261c24723c */ /* 0x000fe200000018ff */
[----:B--2---:R-:W2:Y:S10]  /*2610*/  LDSM.16.M88.4 R32, [R43+0x2400] ;  /* 0x002400002b20783b */ /* 0x004eb40000000200 */
[-C--:B------:R-:W-:Y:S01]  /*2620*/  FMUL.FTZ R8, R8, R40.reuse ;  /* 0x0000002808087220 */ /* 0x080fe20000410000 */
[-C--:B------:R-:W-:Y:S01]  /*2630*/  FMUL.FTZ R134, R9, R40.reuse ;  /* 0x0000002809867220 */ /* 0x080fe20000410000 */
[-C--:B------:R-:W-:Y:S01]  /*2640*/  FMUL.FTZ R96, R10, R40.reuse ;  /* 0x000000280a607220 */ /* 0x080fe20000410000 */
[-C--:B------:R-:W-:Y:S01]  /*2650*/  FMUL.FTZ R158, R11, R40.reuse ;  /* 0x000000280b9e7220 */ /* 0x080fe20000410000 */
[----:B------:R3:W-:Y:S05]  /*2660*/  MUFU.TANH R140, R8 ;  /* 0x00000008008c7308 */ /* 0x0007ea0000002400 */
[----:B------:R-:W-:Y:S08]  /*2670*/  HMMA.16816.F32 R36, R16, R6, R36 ;  /* 0x000000061024723c */ /* 0x000ff00000001824 */
[C---:B-1----:R-:W-:Y:S01]  /*2680*/  HMMA.16816.F32 R4, R28.reuse, R24, RZ ;  /* 0x000000181c04723c */ /* 0x042fe200000018ff */
[----:B---3--:R-:W1:Y:S01]  /*2690*/  LDSM.16.M88.4 R8, [R45+0x2800] ;  /* 0x002800002d08783b */ /* 0x008e620000000200 */
[-C--:B------:R-:W-:Y:S01]  /*26a0*/  FMUL.FTZ R12, R12, R40.reuse ;  /* 0x000000280c0c7220 */ /* 0x080fe20000410000 */
[-C--:B------:R-:W-:Y:S01]  /*26b0*/  FMUL.FTZ R13, R13, R40.reuse ;  /* 0x000000280d0d7220 */ /* 0x080fe20000410000 */
[-C--:B------:R-:W-:Y:S01]  /*26c0*/  FMUL.FTZ R14, R14, R40.reuse ;  /* 0x000000280e0e7220 */ /* 0x080fe20000410000 */
[-C--:B------:R-:W-:Y:S01]  /*26d0*/  FMUL.FTZ R15, R15, R40.reuse ;  /* 0x000000280f0f7220 */ /* 0x080fe20000410000 */
[----:B------:R-:W-:Y:S02]  /*26e0*/  MUFU.TANH R106, R12 ;  /* 0x0000000c006a7308 */ /* 0x000fe40000002400 */
[----:B------:R-:W-:Y:S06]  /*26f0*/  HMMA.16816.F32 R24, R28, R26, RZ ;  /* 0x0000001a1c18723c */ /* 0x000fec00000018ff */
[----:B------:R-:W-:Y:S06]  /*2700*/  MUFU.TANH R168, R13 ;  /* 0x0000000d00a87308 */ /* 0x000fec0000002400 */
[----:B--2---:R-:W-:Y:S02]  /*2710*/  HMMA.16816.F32 R4, R16, R32, R4 ;  /* 0x000000201004723c */ /* 0x004fe40000001804 */
[----:B------:R-:W-:Y:S08]  /*2720*/  MUFU.TANH R71, R14 ;  /* 0x0000000e00477308 */ /* 0x000ff00000002400 */
[----:B------:R2:W-:Y:S01]  /*2730*/  MUFU.TANH R69, R15 ;  /* 0x0000000f00457308 */ /* 0x0005e20000002400 */
[-C--:B------:R-:W-:Y:S01]  /*2740*/  FMUL.FTZ R37, R37, R40.reuse ;  /* 0x0000002825257220 */ /* 0x080fe20000410000 */
[----:B--2---:R-:W2:Y:S06]  /*2750*/  LDSM.16.M88.4 R12, [R43+0x2800] ;  /* 0x002800002b0c783b */ /* 0x004eac0000000200 */
[----:B------:R3:W-:Y:S01]  /*2760*/  MUFU.TANH R122, R37 ;  /* 0x00000025007a7308 */ /* 0x0007e20000002400 */
[-C--:B------:R-:W-:Y:S01]  /*2770*/  FMUL.FTZ R120, R4, R40.reuse ;  /* 0x0000002804787220 */ /* 0x080fe20000410000 */
[-C--:B------:R-:W-:Y:S01]  /*2780*/  FMUL.FTZ R118, R5, R40.reuse ;  /* 0x0000002805767220 */ /* 0x080fe20000410000 */
[-C--:B------:R-:W-:Y:S01]  /*2790*/  FMUL.FTZ R130, R6, R40.reuse ;  /* 0x0000002806827220 */ /* 0x080fe20000410000 */
[----:B------:R-:W-:-:S02]  /*27a0*/  FMUL.FTZ R128, R7, R40 ;  /* 0x0000002807807220 */ /* 0x000fc40000410000 */
[----:B-1----:R-:W-:Y:S01]  /*27b0*/  HMMA.16816.F32 R4, R28, R8, RZ ;  /* 0x000000081c04723c */ /* 0x002fe200000018ff */
[----:B---3--:R-:W-:-:S07]  /*27c0*/  IMAD.SHL.U32 R37, R88, 0x2, RZ ;  /* 0x0000000258257824 */ /* 0x008fce00078e00ff */
[----:B------:R-:W-:Y:S01]  /*27d0*/  HMMA.16816.F32 R24, R16, R34, R24 ;  /* 0x000000221018723c */ /* 0x000fe20000001818 */
[----:B------:R-:W-:-:S04]  /*27e0*/  LOP3.LUT R37, R160, 0x6, R37, 0xf8, !PT ;  /* 0x00000006a0257812 */ /* 0x000fc800078ef825 */
[C---:B------:R-:W-:Y:S02]  /*27f0*/  LOP3.LUT R35, R37.reuse, 0x1, RZ, 0xfc, !PT ;  /* 0x0000000125237812 */ /* 0x040fe400078efcff */
[----:B------:R-:W-:Y:S02]  /*2800*/  LOP3.LUT R33, R37, 0x8, RZ, 0xfc, !PT ;  /* 0x0000000825217812 */ /* 0x000fe400078efcff */
[-C--:B------:R-:W-:Y:S02]  /*2810*/  ISETP.GE.AND P3, PT, R35, R0.reuse, PT ;  /* 0x000000002300720c */ /* 0x080fe40003f66270 */
[----:B------:R-:W-:Y:S02]  /*2820*/  ISETP.GE.AND P2, PT, R33, R0, PT ;  /* 0x000000002100720c */ /* 0x000fe40003f46270 */
[----:B------:R-:W1:Y:S01]  /*2830*/  LDSM.16.M88.4 R32, [R45+0x2c00] ;  /* 0x002c00002d20783b */ /* 0x000e620000000200 */
[----:B--2---:R-:W-:Y:S01]  /*2840*/  HMMA.16816.F32 R4, R16, R12, R4 ;  /* 0x0000000c1004723c */ /* 0x004fe20000001804 */
[----:B------:R-:W2:Y:S04]  /*2850*/  MUFU.TANH R47, R47 ;  /* 0x0000002f002f7308 */ /* 0x000ea80000002400 */
[-C--:B------:R-:W-:Y:S01]  /*2860*/  FMUL.FTZ R108, R25, R40.reuse ;  /* 0x00000028196c7220 */ /* 0x080fe20000410000 */
[-C--:B------:R-:W-:Y:S01]  /*2870*/  FMUL.FTZ R24, R24, R40.reuse ;  /* 0x0000002818187220 */ /* 0x080fe20000410000 */
[-C--:B------:R-:W-:Y:S01]  /*2880*/  FMUL.FTZ R26, R26, R40.reuse ;  /* 0x000000281a1a7220 */ /* 0x080fe20000410000 */
[C---:B------:R-:W-:Y:S01]  /*2890*/  LOP3.LUT R25, R37.reuse, 0x18, RZ, 0xfc, !PT ;  /* 0x0000001825197812 */ /* 0x040fe200078efcff */
[----:B------:R-:W-:Y:S01]  /*28a0*/  MUFU.TANH R52, R52 ;  /* 0x0000003400347308 */ /* 0x000fe20000002400 */
[----:B------:R-:W-:Y:S01]  /*28b0*/  LOP3.LUT R9, R37, 0x9, RZ, 0xfc, !PT ;  /* 0x0000000925097812 */ /* 0x000fe200078efcff */
[----:B------:R-:W-:Y:S01]  /*28c0*/  FMUL.FTZ R110, R27, R40 ;  /* 0x000000281b6e7220 */ /* 0x000fe20000410000 */
[----:B------:R-:W-:-:S05]  /*28d0*/  ISETP.GE.AND P5, PT, R25, R0, PT ;  /* 0x000000001900720c */ /* 0x000fca0003fa6270 */
[----:B------:R-:W3:Y:S01]  /*28e0*/  MUFU.TANH R55, R55 ;  /* 0x0000003700377308 */ /* 0x000ee20000002400 */
[----:B------:R-:W-:Y:S01]  /*28f0*/  ISETP.GE.AND P1, PT, R9, R0, PT ;  /* 0x000000000900720c */ /* 0x000fe20003f26270 */
[----:B------:R-:W-:-:S06]  /*2900*/  FMUL.FTZ R36, R36, R40 ;  /* 0x0000002824247220 */ /* 0x000fcc0000410000 */
[----:B------:R-:W4:Y:S01]  /*2910*/  MUFU.TANH R50, R50 ;  /* 0x0000003200327308 */ /* 0x000f220000002400 */
[C---:B------:R-:W-:Y:S02]  /*2920*/  LOP3.LUT R9, R37.reuse, 0x10, RZ, 0xfc, !PT ;  /* 0x0000001025097812 */ /* 0x040fe400078efcff */
[----:B------:R-:W-:-:S05]  /*2930*/  LOP3.LUT R13, R37, 0x11, RZ, 0xfc, !PT ;  /* 0x00000011250d7812 */ /* 0x000fca00078efcff */
[----:B------:R-:W5:Y:S08]  /*2940*/  MUFU.TANH R46, R46 ;  /* 0x0000002e002e7308 */ /* 0x000f700000002400 */
[----:B------:R-:W-:Y:S08]  /*2950*/  MUFU.TANH R112, R24 ;  /* 0x0000001800707308 */ /* 0x000ff00000002400 */
[----:B------:R2:W-:Y:S01]  /*2960*/  MUFU.TANH R116, R26 ;  /* 0x0000001a00747308 */ /* 0x0005e20000002400 */
[----:B------:R-:W-:-:S07]  /*2970*/  ISETP.GE.AND P0, PT, R9, R0, PT ;  /* 0x000000000900720c */ /* 0x000fce0003f06270 */
[----:B------:R-:W1:Y:S01]  /*2980*/  MUFU.TANH R54, R54 ;  /* 0x0000003600367308 */ /* 0x000e620000002400 */
[-C--:B------:R-:W-:Y:S01]  /*2990*/  ISETP.GE.AND P6, PT, R13, R0.reuse, PT ;  /* 0x000000000d00720c */ /* 0x080fe20003fc6270 */
[----:B------:R-:W-:Y:S01]  /*29a0*/  HMMA.16816.F32 R8, R28, R10, RZ ;  /* 0x0000000a1c08723c */ /* 0x000fe200000018ff */
[C---:B------:R-:W-:Y:S01]  /*29b0*/  ISETP.GE.AND P4, PT, R37.reuse, R0, PT ;  /* 0x000000002500720c */ /* 0x040fe20003f86270 */
[----:B--2---:R-:W2:Y:S04]  /*29c0*/  LDSM.16.M88.4 R24, [R43+0x2c00] ;  /* 0x002c00002b18783b */ /* 0x004ea80000000200 */
[----:B------:R4:W-:Y:S01]  /*29d0*/  MUFU.TANH R124, R36 ;  /* 0x00000024007c7308 */ /* 0x0009e20000002400 */
[----:B------:R-:W-:Y:S01]  /*29e0*/  LOP3.LUT R13, R37, 0x19, RZ, 0xfc, !PT ;  /* 0x00000019250d7812 */ /* 0x000fe200078efcff */
[-C--:B------:R-:W-:Y:S01]  /*29f0*/  FMUL.FTZ R98, R6, R40.reuse ;  /* 0x0000002806627220 */ /* 0x080fe20000410000 */
[----:B------:R-:W-:Y:S01]  /*2a00*/  FSEL R76, R47, -INF , !P4 ;  /* 0xff8000002f4c7808 */ /* 0x000fe20006000000 */
[----:B------:R-:W-:Y:S01]  /*2a10*/  FMUL.FTZ R94, R7, R40 ;  /* 0x00000028075e7220 */ /* 0x000fe20000410000 */
[----:B------:R-:W-:-:S03]  /*2a20*/  FSEL R68, R44, -INF , !P4 ;  /* 0xff8000002c447808 */ /* 0x000fc60006000000 */
[----:B------:R-:W1:Y:S01]  /*2a30*/  MUFU.TANH R57, R57 ;  /* 0x0000003900397308 */ /* 0x000e620000002400 */
[----:B------:R-:W-:-:S07]  /*2a40*/  ISETP.GE.AND P4, PT, R13, R0, PT ;  /* 0x000000000d00720c */ /* 0x000fce0003f86270 */
[----:B------:R-:W2:Y:S01]  /*2a50*/  MUFU.TANH R62, R62 ;  /* 0x0000003e003e7308 */ /* 0x000ea20000002400 */
[----:B---3--:R-:W-:Y:S01]  /*2a60*/  FSEL R84, R55, -INF , !P1 ;  /* 0xff80000037547808 */ /* 0x008fe20004800000 */
[-C--:B----4-:R-:W-:Y:S01]  /*2a70*/  FMUL.FTZ R36, R4, R40.reuse ;  /* 0x0000002804247220 */ /* 0x090fe20000410000 */
[----:B------:R-:W-:Y:S01]  /*2a80*/  FMUL.FTZ R4, R5, R40 ;  /* 0x0000002805047220 */ /* 0x000fe20000410000 */
[----:B------:R-:W-:Y:S02]  /*2a90*/  LOP3.LUT R5, R37, 0x28, RZ, 0xfc, !PT ;  /* 0x0000002825057812 */ /* 0x000fe400078efcff */
[----:B------:R-:W-:Y:S02]  /*2aa0*/  FSEL R70, R52, -INF , !P1 ;  /* 0xff80000034467808 */ /* 0x000fe40004800000 */
[----:B------:R-:W-:Y:S02]  /*2ab0*/  FSEL R78, R50, -INF , !P3 ;  /* 0xff800000324e7808 */ /* 0x000fe40005800000 */
[----:B------:R-:W-:-:S02]  /*2ac0*/  FSEL R58, R58, -INF , !P0 ;  /* 0xff8000003a3a7808 */ /* 0x000fc40004000000 */
[----:B------:R-:W-:Y:S01]  /*2ad0*/  FSEL R72, R53, -INF , !P0 ;  /* 0xff80000035487808 */ /* 0x000fe20004000000 */
[----:B------:R-:W-:Y:S01]  /*2ae0*/  HMMA.16816.F32 R8, R16, R14, R8 ;  /* 0x0000000e1008723c */ /* 0x000fe20000001808 */
[----:B------:R-:W-:Y:S01]  /*2af0*/  LOP3.LUT R13, R37, 0x20, RZ, 0xfc, !PT ;  /* 0x00000020250d7812 */ /* 0x000fe200078efcff */
[----:B------:R-:W3:Y:S01]  /*2b00*/  MUFU.TANH R51, R51 ;  /* 0x0000003300337308 */ /* 0x000ee20000002400 */
[----:B------:R-:W-:-:S07]  /*2b10*/  ISETP.GE.AND P1, PT, R5, R0, PT ;  /* 0x000000000500720c */ /* 0x000fce0003f26270 */
[----:B------:R-:W4:Y:S01]  /*2b20*/  MUFU.TANH R67, R67 ;  /* 0x0000004300437308 */ /* 0x000f220000002400 */
[----:B------:R-:W-:Y:S01]  /*2b30*/  LOP3.LUT R5, R37, 0x29, RZ, 0xfc, !PT ;  /* 0x0000002925057812 */ /* 0x000fe200078efcff */
[----:B------:R-:W-:Y:S01]  /*2b40*/  FMUL.FTZ R39, R39, R40 ;  /* 0x0000002827277220 */ /* 0x000fe20000410000 */
[----:B-----5:R-:W-:-:S05]  /*2b50*/  FSEL R50, R46, -INF , !P3 ;  /* 0xff8000002e327808 */ /* 0x020fca0005800000 */
[----:B------:R-:W-:Y:S01]  /*2b60*/  MUFU.TANH R65, R65 ;  /* 0x0000004100417308 */ /* 0x000fe20000002400 */
[----:B------:R-:W-:-:S07]  /*2b70*/  ISETP.GE.AND P3, PT, R13, R0, PT ;  /* 0x000000000d00720c */ /* 0x000fce0003f66270 */
[----:B------:R-:W5:Y:S01]  /*2b80*/  MUFU.TANH R172, R172 ;  /* 0x000000ac00ac7308 */ /* 0x000f620000002400 */
[----:B-1----:R-:W-:Y:S01]  /*2b90*/  FSEL R13, R54, -INF , !P2 ;  /* 0xff800000360d7808 */ /* 0x002fe20005000000 */
[----:B------:R-:W-:Y:S01]  /*2ba0*/  FMUL.FTZ R38, R38, R40 ;  /* 0x0000002826267220 */ /* 0x000fe20000410000 */
[----:B------:R-:W-:Y:S01]  /*2bb0*/  ISETP.GE.AND P0, PT, R5, R0, PT ;  /* 0x000000000500720c */ /* 0x000fe20003f06270 */
[----:B------:R-:W-:-:S04]  /*2bc0*/  DEPBAR.LE SB0, 0x0 ;  /* 0x000080000000791a */ /* 0x000fc80000000000 */
[----:B------:R1:W-:Y:S01]  /*2bd0*/  MUFU.TANH R54, R4 ;  /* 0x0000000400367308 */ /* 0x0003e20000002400 */
[----:B------:R-:W-:Y:S02]  /*2be0*/  LOP3.LUT R15, R37, 0x30, RZ, 0xfc, !PT ;  /* 0x00000030250f7812 */ /* 0x000fe400078efcff */
[----:B------:R-:W-:Y:S01]  /*2bf0*/  FSEL R86, R57, -INF , !P6 ;  /* 0xff80000039567808 */ /* 0x000fe20007000000 */
[C---:B-1----:R-:W-:Y:S08]  /*2c00*/  HMMA.16816.F32 R4, R28.reuse, R32, RZ ;  /* 0x000000201c04723c */ /* 0x042ff000000018ff */
[----:B------:R-:W-:Y:S01]  /*2c10*/  HMMA.16816.F32 R28, R28, R34, RZ ;  /* 0x000000221c1c723c */ /* 0x000fe200000018ff */
[----:B------:R-:W-:-:S02]  /*2c20*/  FSEL R74, R56, -INF , !P6 ;  /* 0xff800000384a7808 */ /* 0x000fc40007000000 */
[-C--:B------:R-:W-:Y:S02]  /*2c30*/  ISETP.GE.AND P6, PT, R15, R0.reuse, PT ;  /* 0x000000000f00720c */ /* 0x080fe40003fc6270 */
[----:B------:R-:W-:Y:S02]  /*2c40*/  LOP3.LUT R15, R37, 0x31, RZ, 0xfc, !PT ;  /* 0x00000031250f7812 */ /* 0x000fe400078efcff */
[----:B------:R-:W-:Y:S02]  /*2c50*/  FSEL R178, R61, -INF , !P5 ;  /* 0xff8000003db27808 */ /* 0x000fe40006800000 */
[----:B------:R-:W-:Y:S01]  /*2c60*/  FSEL R80, R59, -INF , !P5 ;  /* 0xff8000003b507808 */ /* 0x000fe20006800000 */
[----:B------:R-:W1:Y:S01]  /*2c70*/  MUFU.TANH R176, R176 ;  /* 0x000000b000b07308 */ /* 0x000e620000002400 */
[----:B------:R-:W-:Y:S01]  /*2c80*/  ISETP.GE.AND P5, PT, R15, R0, PT ;  /* 0x000000000f00720c */ /* 0x000fe20003fa6270 */
[----:B--2---:R-:W-:Y:S01]  /*2c90*/  HMMA.16816.F32 R4, R16, R24, R4 ;  /* 0x000000181004723c */ /* 0x004fe20000001804 */
[----:B------:R-:W-:-:S02]  /*2ca0*/  LOP3.LUT R15, R37, 0x38, RZ, 0xfc, !PT ;  /* 0x00000038250f7812 */ /* 0x000fc400078efcff */
[----:B------:R-:W-:-:S03]  /*2cb0*/  FSEL R56, R62, -INF , !P4 ;  /* 0xff8000003e387808 */ /* 0x000fc60006000000 */
[----:B------:R-:W2:Y:S02]  /*2cc0*/  MUFU.TANH R170, R170 ;  /* 0x000000aa00aa7308 */ /* 0x000ea40000002400 */
[----:B------:R-:W-:Y:S01]  /*2cd0*/  HMMA.16816.F32 R28, R16, R26, R28 ;  /* 0x0000001a101c723c */ /* 0x000fe2000000181c */
[----:B------:R-:W-:Y:S01]  /*2ce0*/  FSEL R82, R60, -INF , !P4 ;  /* 0xff8000003c527808 */ /* 0x000fe20006000000 */
[----:B------:R-:W-:Y:S01]  /*2cf0*/  FMUL.FTZ R9, R9, R40 ;  /* 0x0000002809097220 */ /* 0x000fe20000410000 */
[----:B------:R-:W-:Y:S02]  /*2d00*/  ISETP.GE.AND P4, PT, R15, R0, PT ;  /* 0x000000000f00720c */ /* 0x000fe40003f86270 */
[----:B------:R-:W-:Y:S01]  /*2d10*/  LOP3.LUT R15, R37, 0x39, RZ, 0xfc, !PT ;  /* 0x00000039250f7812 */ /* 0x000fe200078efcff */
[----:B------:R5:W-:Y:S01]  /*2d20*/  MUFU.TANH R132, R39 ;  /* 0x0000002700847308 */ /* 0x000be20000002400 */
[----:B---3--:R-:W-:Y:S02]  /*2d30*/  FSEL R51, R51, -INF , !P2 ;  /* 0xff80000033337808 */ /* 0x008fe40005000000 */
[----:B----4-:R-:W-:-:S02]  /*2d40*/  FSEL R12, R67, -INF , !P3 ;  /* 0xff800000430c7808 */ /* 0x010fc40005800000 */
[----:B------:R-:W-:-:S03]  /*2d50*/  FSEL R60, R63, -INF , !P3 ;  /* 0xff8000003f3c7808 */ /* 0x000fc60005800000 */
[----:B------:R-:W3:Y:S01]  /*2d60*/  MUFU.TANH R100, R100 ;  /* 0x0000006400647308 */ /* 0x000ee20000002400 */
[----:B------:R-:W-:Y:S02]  /*2d70*/  ISETP.GE.AND P3, PT, R15, R0, PT ;  /* 0x000000000f00720c */ /* 0x000fe40003f66270 */
[----:B------:R-:W-:-:S05]  /*2d80*/  LOP3.LUT R15, R37, 0x40, RZ, 0xfc, !PT ;  /* 0x00000040250f7812 */ /* 0x000fca00078efcff */
[----:B------:R-:W-:Y:S01]  /*2d90*/  MUFU.TANH R134, R134 ;  /* 0x0000008600867308 */ /* 0x000fe20000002400 */
[----:B-----5:R-:W-:-:S07]  /*2da0*/  LOP3.LUT R39, R37, 0x21, RZ, 0xfc, !PT ;  /* 0x0000002125277812 */ /* 0x020fce00078efcff */
[----:B------:R-:W4:Y:S01]  /*2db0*/  MUFU.TANH R158, R158 ;  /* 0x0000009e009e7308 */ /* 0x000f220000002400 */
[----:B------:R-:W-:Y:S02]  /*2dc0*/  ISETP.GE.AND P2, PT, R39, R0, PT ;  /* 0x000000002700720c */ /* 0x000fe40003f46270 */
[----:B------:R-:W-:-:S05]  /*2dd0*/  FSEL R172, R172, -INF , !P0 ;  /* 0xff800000acac7808 */ /* 0x000fca0004000000 */
[----:B------:R5:W-:Y:S01]  /*2de0*/  MUFU.TANH R44, R9 ;  /* 0x00000009002c7308 */ /* 0x000be20000002400 */
[----:B------:R-:W-:Y:S02]  /*2df0*/  FSEL R14, R65, -INF , !P2 ;  /* 0xff800000410e7808 */ /* 0x000fe40005000000 */
[----:B------:R-:W-:Y:S02]  /*2e00*/  FSEL R64, R64, -INF , !P2 ;  /* 0xff80000040407808 */ /* 0x000fe40005000000 */
[----:B------:R-:W-:-:S03]  /*2e10*/  FSEL R174, R174, -INF , !P0 ;  /* 0xff800000aeae7808 */ /* 0x000fc60004000000 */
[----:B------:R1:W4:Y:S01]  /*2e20*/  MUFU.TANH R148, R38 ;  /* 0x0000002600947308 */ /* 0x0003220000002400 */
[----:B------:R-:W-:Y:S02]  /*2e30*/  ISETP.GE.AND P2, PT, R15, R0, PT ;  /* 0x000000000f00720c */ /* 0x000fe40003f46270 */
[----:B------:R-:W-:-:S05]  /*2e40*/  LOP3.LUT R15, R37, 0x41, RZ, 0xfc, !PT ;  /* 0x00000041250f7812 */ /* 0x000fca00078efcff */
[----:B------:R-:W-:Y:S01]  /*2e50*/  MUFU.TANH R120, R120 ;  /* 0x0000007800787308 */ /* 0x000fe20000002400 */
[----:B-----5:R-:W-:-:S07]  /*2e60*/  LOP3.LUT R9, R37, 0x48, RZ, 0xfc, !PT ;  /* 0x0000004825097812 */ /* 0x020fce00078efcff */
[----:B------:R-:W5:Y:S01]  /*2e70*/  MUFU.TANH R130, R130 ;  /* 0x0000008200827308 */ /* 0x000f620000002400 */
[----:B------:R-:W-:Y:S02]  /*2e80*/  ISETP.GE.AND P0, PT, R9, R0, PT ;  /* 0x000000000900720c */ /* 0x000fe40003f06270 */
[----:B------:R-:W-:Y:S01]  /*2e90*/  LOP3.LUT R9, R37, 0x49, RZ, 0xfc, !PT ;  /* 0x0000004925097812 */ /* 0x000fe200078efcff */
[----:B-1----:R-:W-:Y:S01]  /*2ea0*/  FMUL.FTZ R38, R4, R40 ;  /* 0x0000002804267220 */ /* 0x002fe20000410000 */
[----:B------:R-:W-:-:S03]  /*2eb0*/  FSEL R176, R176, -INF , !P1 ;  /* 0xff800000b0b07808 */ /* 0x000fc60004800000 */
[----:B------:R-:W-:Y:S01]  /*2ec0*/  MUFU.TANH R118, R118 ;  /* 0x0000007600767308 */ /* 0x000fe20000002400 */
[----:B------:R-:W-:Y:S01]  /*2ed0*/  FSEL R62, R66, -INF , !P1 ;  /* 0xff800000423e7808 */ /* 0x000fe20004800000 */
[-C--:B------:R-:W-:Y:S01]  /*2ee0*/  FMUL.FTZ R4, R6, R40.reuse ;  /* 0x0000002806047220 */ /* 0x080fe20000410000 */
[----:B--2---:R-:W-:Y:S01]  /*2ef0*/  FSEL R170, R170, -INF , !P6 ;  /* 0xff800000aaaa7808 */ /* 0x004fe20007000000 */
[----:B------:R-:W-:Y:S01]  /*2f00*/  FMUL.FTZ R32, R5, R40 ;  /* 0x0000002805207220 */ /* 0x000fe20000410000 */
[----:B------:R-:W-:-:S03]  /*2f10*/  FSEL R126, R126, -INF , !P6 ;  /* 0xff8000007e7e7808 */ /* 0x000fc60007000000 */
[----:B------:R-:W1:Y:S01]  /*2f20*/  MUFU.TANH R128, R128 ;  /* 0x0000008000807308 */ /* 0x000e620000002400 */
[----:B------:R-:W-:Y:S01]  /*2f30*/  ISETP.GE.AND P1, PT, R15, R0, PT ;  /* 0x000000000f00720c */ /* 0x000fe20003f26270 */
[----:B------:R-:W-:Y:S01]  /*2f40*/  FMUL.FTZ R6, R7, R40 ;  /* 0x0000002807067220 */ /* 0x000fe20000410000 */
[----:B------:R-:W-:-:S05]  /*2f50*/  ISETP.GE.AND P6, PT, R9, R0, PT ;  /* 0x000000000900720c */ /* 0x000fca0003fc6270 */
[----:B------:R-:W2:Y:S01]  /*2f60*/  MUFU.TANH R94, R94 ;  /* 0x0000005e005e7308 */ /* 0x000ea20000002400 */
[C---:B------:R-:W-:Y:S01]  /*2f70*/  LOP3.LUT R9, R37.reuse, 0x50, RZ, 0xfc, !PT ;  /* 0x0000005025097812 */ /* 0x040fe200078efcff */
[----:B------:R-:W-:Y:S01]  /*2f80*/  FMUL.FTZ R28, R28, R40 ;  /* 0x000000281c1c7220 */ /* 0x000fe20000410000 */
[C---:B------:R-:W-:Y:S02]  /*2f90*/  LOP3.LUT R5, R37.reuse, 0x60, RZ, 0xfc, !PT ;  /* 0x0000006025057812 */ /* 0x040fe400078efcff */
[----:B------:R-:W-:-:S03]  /*2fa0*/  LOP3.LUT R7, R37, 0x68, RZ, 0xfc, !PT ;  /* 0x0000006825077812 */ /* 0x000fc600078efcff */
[----:B------:R-:W2:Y:S01]  /*2fb0*/  MUFU.TANH R96, R96 ;  /* 0x0000006000607308 */ /* 0x000ea20000002400 */
[----:B---3--:R-:W-:Y:S02]  /*2fc0*/  FSEL R100, R100, -INF , !P5 ;  /* 0xff80000064647808 */ /* 0x008fe40006800000 */
[----:B------:R-:W-:Y:S02]  /*2fd0*/  FSEL R114, R114, -INF , !P5 ;  /* 0xff80000072727808 */ /* 0x000fe40006800000 */
[----:B----4-:R-:W-:Y:S02]  /*2fe0*/  FSEL R158, R158, -INF , !P1 ;  /* 0xff8000009e9e7808 */ /* 0x010fe40004800000 */
[----:B------:R-:W-:Y:S01]  /*2ff0*/  FSEL R134, R134, -INF , !P1 ;  /* 0xff80000086867808 */ /* 0x000fe20004800000 */
[----:B------:R3:W-:Y:S01]  /*3000*/  MUFU.TANH R35, R28 ;  /* 0x0000001c00237308 */ /* 0x0007e20000002400 */
[----:B------:R-:W-:Y:S02]  /*3010*/  FSEL R132, R132, -INF , !P6 ;  /* 0xff80000084847808 */ /* 0x000fe40007000000 */
[----:B------:R-:W-:-:S02]  /*3020*/  FSEL R122, R122, -INF , !P6 ;  /* 0xff8000007a7a7808 */ /* 0x000fc40007000000 */
[-C--:B------:R-:W-:Y:S02]  /*3030*/  ISETP.GE.AND P5, PT, R9, R0.reuse, PT ;  /* 0x000000000900720c */ /* 0x080fe40003fa6270 */
[-C--:B------:R-:W-:Y:S02]  /*3040*/  ISETP.GE.AND P1, PT, R5, R0.reuse, PT ;  /* 0x000000000500720c */ /* 0x080fe40003f26270 */
[----:B------:R-:W-:Y:S01]  /*3050*/  ISETP.GE.AND P6, PT, R7, R0, PT ;  /* 0x000000000700720c */ /* 0x000fe20003fc6270 */
[----:B------:R-:W-:Y:S01]  /*3060*/  MUFU.TANH R108, R108 ;  /* 0x0000006c006c7308 */ /* 0x000fe20000002400 */
[C---:B------:R-:W-:Y:S02]  /*3070*/  LOP3.LUT R9, R37.reuse, 0x51, RZ, 0xfc, !PT ;  /* 0x0000005125097812 */ /* 0x040fe400078efcff */
[C---:B------:R-:W-:Y:S02]  /*3080*/  LOP3.LUT R5, R37.reuse, 0x61, RZ, 0xfc, !PT ;  /* 0x0000006125057812 */ /* 0x040fe400078efcff */
[----:B------:R-:W-:Y:S01]  /*3090*/  LOP3.LUT R7, R37, 0x69, RZ, 0xfc, !PT ;  /* 0x0000006925077812 */ /* 0x000fe200078efcff */
[-C--:B------:R-:W-:Y:S01]  /*30a0*/  FMUL.FTZ R8, R8, R40.reuse ;  /* 0x0000002808087220 */ /* 0x080fe20000410000 */
[-C--:B---3--:R-:W-:Y:S01]  /*30b0*/  FMUL.FTZ R28, R31, R40.reuse ;  /* 0x000000281f1c7220 */ /* 0x088fe20000410000 */
[----:B------:R-:W3:Y:S01]  /*30c0*/  MUFU.TANH R110, R110 ;  /* 0x0000006e006e7308 */ /* 0x000ee20000002400 */
[-C--:B------:R-:W-:Y:S01]  /*30d0*/  FMUL.FTZ R10, R10, R40.reuse ;  /* 0x000000280a0a7220 */ /* 0x080fe20000410000 */
[-C--:B------:R-:W-:Y:S01]  /*30e0*/  FMUL.FTZ R11, R11, R40.reuse ;  /* 0x000000280b0b7220 */ /* 0x080fe20000410000 */
[-C--:B------:R-:W-:Y:S01]  /*30f0*/  FMUL.FTZ R30, R30, R40.reuse ;  /* 0x000000281e1e7220 */ /* 0x080fe20000410000 */
[----:B------:R-:W-:Y:S01]  /*3100*/  FMUL.FTZ R29, R29, R40 ;  /* 0x000000281d1d7220 */ /* 0x000fe20000410000 */
[----:B------:R-:W-:-:S03]  /*3110*/  FSEL R24, R71, -INF , !P4 ;  /* 0xff80000047187808 */ /* 0x000fc60006000000 */
[----:B------:R-:W-:Y:S01]  /*3120*/  MUFU.TANH R36, R36 ;  /* 0x0000002400247308 */ /* 0x000fe20000002400 */
[----:B------:R-:W-:Y:S02]  /*3130*/  FSEL R106, R106, -INF , !P4 ;  /* 0xff8000006a6a7808 */ /* 0x000fe40006000000 */
[----:B------:R-:W-:Y:S02]  /*3140*/  FSEL R148, R148, -INF , !P0 ;  /* 0xff80000094947808 */ /* 0x000fe40004000000 */
[----:B------:R-:W-:-:S03]  /*3150*/  FSEL R124, R124, -INF , !P0 ;  /* 0xff8000007c7c7808 */ /* 0x000fc60004000000 */
[----:B------:R-:W4:Y:S01]  /*3160*/  MUFU.TANH R98, R98 ;  /* 0x0000006200627308 */ /* 0x000f220000002400 */
[----:B-----5:R-:W-:Y:S02]  /*3170*/  FSEL R130, R130, -INF , !P5 ;  /* 0xff80000082827808 */ /* 0x020fe40006800000 */
[----:B------:R-:W-:Y:S02]  /*3180*/  FSEL R120, R120, -INF , !P5 ;  /* 0xff80000078787808 */ /* 0x000fe40006800000 */
[-C--:B------:R-:W-:Y:S02]  /*3190*/  ISETP.GE.AND P4, PT, R9, R0.reuse, PT ;  /* 0x000000000900720c */ /* 0x080fe40003f86270 */
[-C--:B------:R-:W-:Y:S02]  /*31a0*/  ISETP.GE.AND P0, PT, R5, R0.reuse, PT ;  /* 0x000000000500720c */ /* 0x080fe40003f06270 */
[----:B------:R-:W-:Y:S01]  /*31b0*/  ISETP.GE.AND P5, PT, R7, R0, PT ;  /* 0x000000000700720c */ /* 0x000fe20003fa6270 */
[----:B------:R-:W-:Y:S01]  /*31c0*/  MUFU.TANH R52, R8 ;  /* 0x0000000800347308 */ /* 0x000fe20000002400 */
[----:B------:R-:W-:-:S02]  /*31d0*/  LOP3.LUT R9, R37, 0x58, RZ, 0xfc, !PT ;  /* 0x0000005825097812 */ /* 0x000fc400078efcff */
[----:B------:R-:W-:Y:S02]  /*31e0*/  LOP3.LUT R7, R37, 0x70, RZ, 0xfc, !PT ;  /* 0x0000007025077812 */ /* 0x000fe400078efcff */
[----:B------:R-:W-:-:S03]  /*31f0*/  FSEL R26, R69, -INF , !P3 ;  /* 0xff800000451a7808 */ /* 0x000fc60005800000 */
[----:B------:R-:W5:Y:S01]  /*3200*/  MUFU.TANH R92, R10 ;  /* 0x0000000a005c7308 */ /* 0x000f620000002400 */
[----:B------:R-:W-:Y:S02]  /*3210*/  FSEL R168, R168, -INF , !P3 ;  /* 0xff800000a8a87808 */ /* 0x000fe40005800000 */
[----:B-1----:R-:W-:Y:S02]  /*3220*/  FSEL R128, R128, -INF , !P4 ;  /* 0xff80000080807808 */ /* 0x002fe40006000000 */
[----:B------:R-:W-:-:S03]  /*3230*/  FSEL R118, R118, -INF , !P4 ;  /* 0xff80000076767808 */ /* 0x000fc60006000000 */
[----:B------:R-:W1:Y:S01]  /*3240*/  MUFU.TANH R46, R11 ;  /* 0x0000000b002e7308 */ /* 0x000e620000002400 */
[----:B--2---:R-:W-:Y:S02]  /*3250*/  FSEL R94, R94, -INF , !P0 ;  /* 0xff8000005e5e7808 */ /* 0x004fe40004000000 */
[----:B------:R-:W-:Y:S02]  /*3260*/  FSEL R54, R54, -INF , !P0 ;  /* 0xff80000036367808 */ /* 0x000fe40004000000 */
[----:B------:R-:W-:-:S03]  /*3270*/  ISETP.GE.AND P3, PT, R9, R0, PT ;  /* 0x000000000900720c */ /* 0x000fc60003f66270 */
[----:B------:R-:W-:Y:S01]  /*3280*/  MUFU.TANH R38, R38 ;  /* 0x0000002600267308 */ /* 0x000fe20000002400 */
[----:B------:R-:W-:Y:S02]  /*3290*/  ISETP.GE.AND P4, PT, R7, R0, PT ;  /* 0x000000000700720c */ /* 0x000fe40003f86270 */
[----:B------:R-:W-:-:S05]  /*32a0*/  ISETP.NE.AND P0, PT, R21, 0x1, PT ;  /* 0x000000011500780c */ /* 0x000fca0003f05270 */
[----:B------:R-:W2:Y:S01]  /*32b0*/  MUFU.TANH R4, R4 ;  /* 0x0000000400047308 */ /* 0x000ea20000002400 */
[C---:B------:R-:W-:Y:S02]  /*32c0*/  LOP3.LUT R7, R37.reuse, 0x71, RZ, 0xfc, !PT ;  /* 0x0000007125077812 */ /* 0x040fe400078efcff */
[----:B------:R-:W-:-:S05]  /*32d0*/  LOP3.LUT R9, R37, 0x59, RZ, 0xfc, !PT ;  /* 0x0000005925097812 */ /* 0x000fca00078efcff */
[----:B------:R-:W-:Y:S01]  /*32e0*/  MUFU.TANH R32, R32 ;  /* 0x0000002000207308 */ /* 0x000fe20000002400 */
[----:B------:R-:W-:-:S07]  /*32f0*/  FSEL R116, R116, -INF , !P3 ;  /* 0xff80000074747808 */ /* 0x000fce0005800000 */
[----:B------:R-:W2:Y:S01]  /*3300*/  MUFU.TANH R5, R6 ;  /* 0x0000000600057308 */ /* 0x000ea20000002400 */
[----:B------:R-:W-:-:S07]  /*3310*/  FSEL R112, R112, -INF , !P3 ;  /* 0xff80000070707808 */ /* 0x000fce0005800000 */
[----:B------:R-:W2:Y:S08]  /*3320*/  MUFU.TANH R34, R30 ;  /* 0x0000001e00227308 */ /* 0x000eb00000002400 */
[----:B------:R-:W-:Y:S08]  /*3330*/  MUFU.TANH R33, R29 ;  /* 0x0000001d00217308 */ /* 0x000ff00000002400 */
[----:B------:R-:W2:Y:S01]  /*3340*/  MUFU.TANH R28, R28 ;  /* 0x0000001c001c7308 */ /* 0x000ea20000002400 */
[----:B------:R-:W-:-:S02]  /*3350*/  FSEL R96, R96, -INF , !P2 ;  /* 0xff80000060607808 */ /* 0x000fc40005000000 */
[----:B------:R-:W-:Y:S02]  /*3360*/  FSEL R140, R140, -INF , !P2 ;  /* 0xff8000008c8c7808 */ /* 0x000fe40005000000 */
[-C--:B------:R-:W-:Y:S02]  /*3370*/  ISETP.GE.AND P3, PT, R7, R0.reuse, PT ;  /* 0x000000000700720c */ /* 0x080fe40003f66270 */
[----:B------:R-:W-:Y:S02]  /*3380*/  ISETP.GE.AND P2, PT, R9, R0, PT ;  /* 0x000000000900720c */ /* 0x000fe40003f46270 */
[C---:B------:R-:W-:Y:S02]  /*3390*/  LOP3.LUT R7, R37.reuse, 0x78, RZ, 0xfc, !PT ;  /* 0x0000007825077812 */ /* 0x040fe400078efcff */
[----:B------:R-:W-:Y:S02]  /*33a0*/  LOP3.LUT R37, R37, 0x79, RZ, 0xfc, !PT ;  /* 0x0000007925257812 */ /* 0x000fe400078efcff */
[----:B---3--:R-:W-:-:S02]  /*33b0*/  FSEL R110, R110, -INF , !P2 ;  /* 0xff8000006e6e7808 */ /* 0x008fc40005000000 */
[----:B------:R-:W-:Y:S02]  /*33c0*/  FSEL R108, R108, -INF , !P2 ;  /* 0xff8000006c6c7808 */ /* 0x000fe40005000000 */
[----:B----4-:R-:W-:Y:S02]  /*33d0*/  FSEL R98, R98, -INF , !P1 ;  /* 0xff80000062627808 */ /* 0x010fe40004800000 */
[----:B------:R-:W-:Y:S01]  /*33e0*/  FSEL R66, R36, -INF , !P1 ;  /* 0xff80000024427808 */ /* 0x000fe20004800000 */
[----:B------:R-:W-:Y:S01]  /*33f0*/  BSSY.RECONVERGENT B1, `(.L_x_6171) ;  /* 0x000006c000017945 */ /* 0x000fe20003800200 */
[-C--:B------:R-:W-:Y:S02]  /*3400*/  ISETP.GE.AND P2, PT, R7, R0.reuse, PT ;  /* 0x000000000700720c */ /* 0x080fe40003f46270 */
[----:B------:R-:W-:Y:S02]  /*3410*/  ISETP.GE.AND P1, PT, R37, R0, PT ;  /* 0x000000002500720c */ /* 0x000fe40003f26270 */
[----:B-----5:R-:W-:-:S02]  /*3420*/  FSEL R92, R92, -INF , !P6 ;  /* 0xff8000005c5c7808 */ /* 0x020fc40007000000 */
[----:B------:R-:W-:Y:S02]  /*3430*/  FSEL R52, R52, -INF , !P6 ;  /* 0xff80000034347808 */ /* 0x000fe40007000000 */
[----:B-1----:R-:W-:Y:S02]  /*3440*/  FSEL R46, R46, -INF , !P5 ;  /* 0xff8000002e2e7808 */ /* 0x002fe40006800000 */
[----:B------:R-:W-:Y:S02]  /*3450*/  FSEL R44, R44, -INF , !P5 ;  /* 0xff8000002c2c7808 */ /* 0x000fe40006800000 */
[----:B--2---:R-:W-:Y:S02]  /*3460*/  FSEL R40, R4, -INF , !P4 ;  /* 0xff80000004287808 */ /* 0x004fe40006000000 */
        /* <DEDUP_REMOVED lines=22> */
.L_x_6174:
        /* <DEDUP_REMOVED lines=16> */
[----:B------:R-:W-:Y:S02]  /*36d0*/  IMAD.HI.U32 R9, R17, R9, R16 ;  /* 0x0000000911097227 */ /* 0x000fe400078e0010 */
[----:B------:R-:W2:Y:S04]  /*36e0*/  LD.E.64 R16, desc[UR4][R48.64+0x20] ;  /* 0x0000200430107980 */ /* 0x000ea8000c101b00 */
        /* <DEDUP_REMOVED lines=42> */
.L_x_6175:
[----:B------:R-:W-:Y:S05]  /*3990*/  BSYNC.RECONVERGENT B0 ;  /* 0x0000000000007941 */ /* 0x000fea0003800200 */
.L_x_6173:
        /* <DEDUP_REMOVED lines=10> */
[----:B------:R-:W-:Y:S02]  /*3a40*/  IADD3 R8, P1, PT, R4, R5, RZ ;  /* 0x0000000504087210 */ /* 0x000fe40007f3e0ff */
[-C--:B------:R-:W-:Y:S01]  /*3a50*/  IADD3.X R5, PT, PT, R7, R0.reuse, RZ, P2, !PT ;  /* 0x0000000007057210 */ /* 0x080fe200017fe4ff */
[----:B------:R1:W-:Y:S03]  /*3a60*/  LDGSTS.E.BYPASS.LTC128B.128 [R161+0x1800], desc[UR4][R6.64] ;  /* 0x0180000006a17fae */ /* 0x0003e6000b981a04 */
[----:B------:R-:W-:Y:S01]  /*3a70*/  IADD3.X R9, PT, PT, R5, R0, RZ, P1, !PT ;  /* 0x0000000005097210 */ /* 0x000fe20000ffe4ff */
[----:B------:R1:W-:Y:S04]  /*3a80*/  LDGSTS.E.BYPASS.LTC128B.128 [R161+0x2000], desc[UR4][R4.64] ;  /* 0x0200000004a17fae */ /* 0x0003e8000b981a04 */
[----:B------:R1:W-:Y:S04]  /*3a90*/  LDGSTS.E.BYPASS.LTC128B.128 [R161+0x2800], desc[UR4][R8.64] ;  /* 0x0280000008a17fae */ /* 0x0003e8000b981a04 */
[----:B------:R-:W0:Y:S02]  /*3aa0*/  LDGDEPBAR ;  /* 0x00000000000079af */ /* 0x000e240000000000 */
.L_x_6172:
[----:B------:R-:W-:Y:S05]  /*3ab0*/  BSYNC.RECONVERGENT B1 ;  /* 0x0000000000017941 */ /* 0x000fea0003800200 */
.L_x_6171:
        /* <DEDUP_REMOVED lines=37> */
[----:B------:R-:W-:-:S05]  /*3d10*/  IADD3 R29, PT, PT, R42, R39, RZ ;  /* 0x000000272a1d7210 */ /* 0x000fca0007ffe0ff */
        /* <DEDUP_REMOVED lines=9> */
[----:B------:R-:W-:Y:S01]  /*3db0*/  LDSM.16.MT88.4 R4, [R29+0x3000] ;  /* 0x003000001d04783b */ /* 0x000fe20000004200 */
[C---:B--2---:R-:W-:Y:S02]  /*3dc0*/  FMUL.FTZ R31, R30.reuse, R0 ;  /* 0x000000001e1f7220 */ /* 0x044fe40000410000 */
[----:B------:R-:W-:-:S03]  /*3dd0*/  FMUL.FTZ R37, R30, R20 ;  /* 0x000000141e257220 */ /* 0x000fc60000410000 */
[----:B------:R-:W-:Y:S02]  /*3de0*/  FSEL R31, R31, RZ, P1 ;  /* 0x000000ff1f1f7208 */ /* 0x000fe40000800000 */
[----:B------:R-:W-:-:S03]  /*3df0*/  FSETP.NEU.FTZ.AND P1, PT, R20, -INF , PT ;  /* 0xff8000001400780b */ /* 0x000fc60003f3d000 */
[-CC-:B------:R-:W-:Y:S01]  /*3e00*/  FFMA.FTZ R102, R76, R30.reuse, -R31.reuse ;  /* 0x0000001e4c667223 */ /* 0x180fe2000001081f */
[-CC-:B------:R-:W-:Y:S01]  /*3e10*/  FFMA.FTZ R67, R78, R30.reuse, -R31.reuse ;  /* 0x0000001e4e437223 */ /* 0x180fe2000001081f */
[----:B------:R-:W-:Y:S01]  /*3e20*/  FSEL R37, R37, RZ, P1 ;  /* 0x000000ff25257208 */ /* 0x000fe20000800000 */
[----:B------:R-:W1:Y:S01]  /*3e30*/  LDSM.16.MT88.4 R76, [R39+0x3000] ;  /* 0x00300000274c783b */ /* 0x000e620000004200 */
        /* <DEDUP_REMOVED lines=15> */
[----:B------:R3:W-:Y:S01]  /*3f30*/  MUFU.EX2 R84, R13 ;  /* 0x0000000d00547308 */ /* 0x0007e20000000800 */
[-CC-:B------:R-:W-:Y:S01]  /*3f40*/  FFMA.FTZ R41, R56, R30.reuse, -R31.reuse ;  /* 0x0000001e38297223 */ /* 0x180fe2000001081f */
[-CC-:B------:R-:W-:Y:S01]  /*3f50*/  FFMA.FTZ R56, R12, R30.reuse, -R31.reuse ;  /* 0x0000001e0c387223 */ /* 0x180fe2000001081f */
[-C--:B------:R-:W-:Y:S01]  /*3f60*/  FFMA.FTZ R51, R14, R30.reuse, -R31 ;  /* 0x0000001e0e337223 */ /* 0x080fe2000001081f */
[----:B------:R-:W4:Y:S01]  /*3f70*/  MUFU.EX2 R53, R53 ;  /* 0x0000003500357308 */ /* 0x000f220000000800 */
[-CC-:B------:R-:W-:Y:S01]  /*3f80*/  FFMA.FTZ R25, R60, R30.reuse, -R37.reuse ;  /* 0x0000001e3c197223 */ /* 0x180fe20000010825 */
[-C--:B------:R-:W-:Y:S01]  /*3f90*/  FFMA.FTZ R60, R62, R30.reuse, -R37 ;  /* 0x0000001e3e3c7223 */ /* 0x080fe20000010825 */
[-C--:B------:R-:W-:Y:S01]  /*3fa0*/  FFMA.FTZ R49, R176, R30.reuse, -R31 ;  /* 0x0000001eb0317223 */ /* 0x080fe2000001081f */
[----:B------:R-:W-:Y:S01]  /*3fb0*/  MUFU.EX2 R104, R104 ;  /* 0x0000006800687308 */ /* 0x000fe20000000800 */
[--C-:B------:R-:W-:Y:S01]  /*3fc0*/  FFMA.FTZ R59, R64, R30, -R37.reuse ;  /* 0x0000001e403b7223 */ /* 0x100fe20000010825 */
[----:B--2---:R-:W-:Y:S01]  /*3fd0*/  F2FP.F16.F32.PACK_AB R69, R67, R102 ;  /* 0x000000664345723e */ /* 0x004fe200000000ff */
[-C--:B------:R-:W-:Y:S01]  /*3fe0*/  FFMA.FTZ R55, R174, R30.reuse, -R37 ;  /* 0x0000001eae377223 */ /* 0x080fe20000010825 */
[----:B------:R-:W2:Y:S01]  /*3ff0*/  MUFU.EX2 R85, R85 ;  /* 0x0000005500557308 */ /* 0x000ea20000000800 */
[-CC-:B------:R-:W-:Y:S01]  /*4000*/  FFMA.FTZ R62, R172, R30.reuse, -R31.reuse ;  /* 0x0000001eac3e7223 */ /* 0x180fe2000001081f */
[----:B---3--:R-:W3:Y:S01]  /*4010*/  LDSM.16.MT88.4 R12, [R39+0x3800] ;  /* 0x00380000270c783b */ /* 0x008ee20000004200 */
[-CC-:B------:R-:W-:Y:S01]  /*4020*/  FFMA.FTZ R61, R24, R30.reuse, -R31.reuse ;  /* 0x0000001e183d7223 */ /* 0x180fe2000001081f */
[----:B------:R-:W-:Y:S01]  /*4030*/  MUFU.EX2 R86, R86 ;  /* 0x0000005600567308 */ /* 0x000fe20000000800 */
[----:B------:R-:W-:Y:S01]  /*4040*/  FFMA.FTZ R87, R26, R30, -R31 ;  /* 0x0000001e1a577223 */ /* 0x000fe2000001081f */
[----:B----4-:R-:W-:Y:S01]  /*4050*/  F2FP.F16.F32.PACK_AB R71, R53, R84 ;  /* 0x000000543547723e */ /* 0x010fe200000000ff */
[-CC-:B------:R-:W-:Y:S01]  /*4060*/  FFMA.FTZ R91, R126, R30.reuse, -R37.reuse ;  /* 0x0000001e7e5b7223 */ /* 0x180fe20000010825 */
[----:B------:R-:W4:Y:S01]  /*4070*/  MUFU.EX2 R57, R57 ;  /* 0x0000003900397308 */ /* 0x000f220000000800 */
[-C--:B------:R-:W-:Y:S01]  /*4080*/  FFMA.FTZ R126, R114, R30.reuse, -R37 ;  /* 0x0000001e727e7223 */ /* 0x080fe20000010825 */
[-C--:B------:R-:W-:Y:S01]  /*4090*/  FFMA.FTZ R65, R100, R30.reuse, -R31 ;  /* 0x0000001e64417223 */ /* 0x080fe2000001081f */
[-CC-:B------:R-:W-:Y:S01]  /*40a0*/  FFMA.FTZ R114, R106, R30.reuse, -R37.reuse ;  /* 0x0000001e6a727223 */ /* 0x180fe20000010825 */
[----:B------:R-:W-:Y:S01]  /*40b0*/  MUFU.EX2 R58, R58 ;  /* 0x0000003a003a7308 */ /* 0x000fe20000000800 */
[----:B------:R-:W-:Y:S01]  /*40c0*/  FFMA.FTZ R89, R168, R30, -R37 ;  /* 0x0000001ea8597223 */ /* 0x000fe20000010825 */
[----:B--2---:R-:W-:Y:S01]  /*40d0*/  F2FP.F16.F32.PACK_AB R68, R85, R104 ;  /* 0x000000685544723e */ /* 0x004fe200000000ff */
[-CC-:B------:R-:W-:Y:S01]  /*40e0*/  FFMA.FTZ R170, R170, R30.reuse, -R31.reuse ;  /* 0x0000001eaaaa7223 */ /* 0x180fe2000001081f */
[----:B------:R-:W-:Y:S01]  /*40f0*/  MUFU.EX2 R45, R45 ;  /* 0x0000002d002d7308 */ /* 0x000fe20000000800 */
[-CC-:B------:R-:W-:Y:S01]  /*4100*/  FFMA.FTZ R63, R96, R30.reuse, -R31.reuse ;  /* 0x0000001e603f7223 */ /* 0x180fe2000001081f */
[-C--:B------:R-:W-:Y:S01]  /*4110*/  FFMA.FTZ R106, R158, R30.reuse, -R31 ;  /* 0x0000001e9e6a7223 */ /* 0x080fe2000001081f */
[-CC-:B------:R-:W-:Y:S01]  /*4120*/  FFMA.FTZ R95, R140, R30.reuse, -R37.reuse ;  /* 0x0000001e8c5f7223 */ /* 0x180fe20000010825 */
[----:B------:R-:W-:Y:S01]  /*4130*/  MUFU.EX2 R48, R48 ;  /* 0x0000003000307308 */ /* 0x000fe20000000800 */
[--C-:B------:R-:W-:Y:S01]  /*4140*/  FFMA.FTZ R93, R122, R30, -R37.reuse ;  /* 0x0000001e7a5d7223 */ /* 0x100fe20000010825 */
[C---:B----4-:R-:W-:Y:S01]  /*4150*/  F2FP.F16.F32.PACK_AB R70, R57.reuse, R86 ;  /* 0x000000563946723e */ /* 0x050fe200000000ff */
[-CC-:B------:R-:W-:Y:S01]  /*4160*/  FFMA.FTZ R134, R134, R30.reuse, -R37.reuse ;  /* 0x0000001e86867223 */ /* 0x180fe20000010825 */
[----:B------:R-:W-:Y:S01]  /*4170*/  MUFU.EX2 R50, R50 ;  /* 0x0000003200327308 */ /* 0x000fe20000000800 */
[-C--:B------:R-:W-:Y:S01]  /*4180*/  FFMA.FTZ R97, R124, R30.reuse, -R37 ;  /* 0x0000001e7c617223 */ /* 0x080fe20000010825 */
[-C--:B------:R-:W-:Y:S01]  /*4190*/  FFMA.FTZ R132, R132, R30.reuse, -R31 ;  /* 0x0000001e84847223 */ /* 0x080fe2000001081f */
[-CC-:B------:R-:W-:Y:S01]  /*41a0*/  FFMA.FTZ R99, R112, R30.reuse, -R37.reuse ;  /* 0x0000001e70637223 */ /* 0x180fe20000010825 */
[----:B------:R-:W2:Y:S01]  /*41b0*/  MUFU.EX2 R47, R47 ;  /* 0x0000002f002f7308 */ /* 0x000ea20000000800 */
[C---:B-1----:R-:W-:Y:S01]  /*41c0*/  HMMA.16816.F32 R80, R68.reuse, R76, RZ ;  /* 0x0000004c4450723c */ /* 0x042fe200000018ff */
[-C--:B------:R-:W-:Y:S01]  /*41d0*/  FFMA.FTZ R108, R108, R30.reuse, -R37 ;  /* 0x0000001e6c6c7223 */ /* 0x080fe20000010825 */
[-C--:B------:R-:W-:Y:S01]  /*41e0*/  FFMA.FTZ R110, R110, R30.reuse, -R31 ;  /* 0x0000001e6e6e7223 */ /* 0x080fe2000001081f */
[----:B------:R-:W-:Y:S01]  /*41f0*/  MUFU.EX2 R43, R43 ;  /* 0x0000002b002b7308 */ /* 0x000fe20000000800 */
[-C--:B------:R-:W-:Y:S01]  /*4200*/  FFMA.FTZ R118, R118, R30.reuse, -R37 ;  /* 0x0000001e76767223 */ /* 0x080fe20000010825 */
[----:B------:R-:W-:Y:S01]  /*4210*/  FADD.FTZ R85, R104, R85 ;  /* 0x0000005568557221 */ /* 0x000fe20000010000 */
[-C--:B------:R-:W-:Y:S01]  /*4220*/  FFMA.FTZ R98, R98, R30.reuse, -R31 ;  /* 0x0000001e62627223 */ /* 0x080fe2000001081f */
[----:B------:R-:W1:Y:S01]  /*4230*/  MUFU.EX2 R42, R42 ;  /* 0x0000002a002a7308 */ /* 0x000e620000000800 */
[C---:B------:R-:W-:Y:S01]  /*4240*/  HMMA.16816.F32 R76, R68.reuse, R78, RZ ;  /* 0x0000004e444c723c */ /* 0x040fe200000018ff */
[----:B------:R-:W-:Y:S01]  /*4250*/  FADD.FTZ R86, R86, R85 ;  /* 0x0000005556567221 */ /* 0x000fe20000010000 */
[-CC-:B------:R-:W-:Y:S01]  /*4260*/  FFMA.FTZ R85, R66, R30.reuse, -R37.reuse ;  /* 0x0000001e42557223 */ /* 0x180fe20000010825 */
[----:B------:R-:W4:Y:S01]  /*4270*/  MUFU.EX2 R41, R41 ;  /* 0x0000002900297308 */ /* 0x000f220000000800 */
[-C--:B------:R-:W-:Y:S01]  /*4280*/  FFMA.FTZ R52, R52, R30.reuse, -R37 ;  /* 0x0000001e34347223 */ /* 0x080fe20000010825 */
[----:B------:R-:W-:Y:S01]  /*4290*/  FADD.FTZ R57, R57, R86 ;  /* 0x0000005639397221 */ /* 0x000fe20000010000 */
[--C-:B------:R-:W-:Y:S01]  /*42a0*/  FFMA.FTZ R46, R46, R30, -R31.reuse ;  /* 0x0000001e2e2e7223 */ /* 0x100fe2000001081f */
[----:B------:R-:W-:Y:S01]  /*42b0*/  MUFU.EX2 R56, R56 ;  /* 0x0000003800387308 */ /* 0x000fe20000000800 */
[C---:B------:R-:W-:Y:S01]  /*42c0*/  HMMA.16816.F32 R72, R68.reuse, R4, RZ ;  /* 0x000000044448723c */ /* 0x040fe200000018ff */
[----:B--2---:R-:W-:Y:S01]  /*42d0*/  F2FP.F16.F32.PACK_AB R4, R47, R50 ;  /* 0x000000322f04723e */ /* 0x004fe200000000ff */
[----:B------:R-:W-:Y:S01]  /*42e0*/  FFMA.FTZ R34, R34, R30, -R31 ;  /* 0x0000001e22227223 */ /* 0x000fe2000001081f */
[----:B------:R-:W-:Y:S01]  /*42f0*/  F2FP.F16.F32.PACK_AB R5, R45, R58 ;  /* 0x0000003a2d05723e */ /* 0x000fe200000000ff */
[----:B------:R-:W-:Y:S01]  /*4300*/  MUFU.EX2 R51, R51 ;  /* 0x0000003300337308 */ /* 0x000fe20000000800 */
[-CC-:B------:R-:W-:Y:S01]  /*4310*/  FFMA.FTZ R35, R35, R30.reuse, -R37.reuse ;  /* 0x0000001e23237223 */ /* 0x180fe20000010825 */
[-C--:B------:R-:W-:Y:S01]  /*4320*/  FFMA.FTZ R168, R33, R30.reuse, -R37 ;  /* 0x0000001e21a87223 */ /* 0x080fe20000010825 */
[--C-:B------:R-:W-:Y:S01]  /*4330*/  FFMA.FTZ R169, R28, R30, -R31.reuse ;  /* 0x0000001e1ca97223 */ /* 0x100fe2000001081f */
[----:B------:R-:W-:Y:S01]  /*4340*/  HMMA.16816.F32 R68, R68, R6, RZ ;  /* 0x000000064444723c */ /* 0x000fe200000018ff */
[----:B-1----:R-:W-:Y:S01]  /*4350*/  F2FP.F16.F32.PACK_AB R6, R42, R43 ;  /* 0x0000002b2a06723e */ /* 0x002fe200000000ff */
[----:B------:R-:W-:Y:S01]  /*4360*/  MUFU.EX2 R49, R49 ;  /* 0x0000003100317308 */ /* 0x000fe20000000800 */
[----:B----4-:R-:W-:Y:S01]  /*4370*/  F2FP.F16.F32.PACK_AB R7, R41, R48 ;  /* 0x000000302907723e */ /* 0x010fe200000000ff */
[----:B------:R-:W-:-:S02]  /*4380*/  FFMA.FTZ R40, R40, R30, -R31 ;  /* 0x0000001e28287223 */ /* 0x000fc4000001081f */
[----:B------:R1:W-:Y:S04]  /*4390*/  MUFU.EX2 R64, R25 ;  /* 0x0000001900407308 */ /* 0x0003e80000000800 */
[C---:B------:R-:W-:Y:S01]  /*43a0*/  HMMA.16816.F32 R80, R4.reuse, R8, R80 ;  /* 0x000000080450723c */ /* 0x040fe20000001850 */
[----:B------:R-:W2:Y:S04]  /*43b0*/  MUFU.EX2 R59, R59 ;  /* 0x0000003b003b7308 */ /* 0x000ea80000000800 */
[----:B------:R-:W-:Y:S03]  /*43c0*/  MUFU.EX2 R60, R60 ;  /* 0x0000003c003c7308 */ /* 0x000fe60000000800 */
[C---:B------:R-:W-:Y:S01]  /*43d0*/  HMMA.16816.F32 R76, R4.reuse, R10, R76 ;  /* 0x0000000a044c723c */ /* 0x040fe2000000184c */
[----:B------:R-:W4:Y:S01]  /*43e0*/  LDSM.16.MT88.4 R8, [R29+0x3800] ;  /* 0x003800001d08783b */ /* 0x000f220000004200 */
[----:B------:R-:W5:Y:S03]  /*43f0*/  MUFU.EX2 R55, R55 ;  /* 0x0000003700377308 */ /* 0x000f660000000800 */
[----:B-1----:R-:W1:Y:S01]  /*4400*/  LDSM.16.MT88.4 R24, [R39+0x3c00] ;  /* 0x003c00002718783b */ /* 0x002e620000004200 */
[----:B------:R-:W3:Y:S02]  /*4410*/  MUFU.EX2 R62, R62 ;  /* 0x0000003e003e7308 */ /* 0x000ee40000000800 */
[C---:B------:R-:W-:Y:S02]  /*4420*/  HMMA.16816.F32 R72, R4.reuse, R16, R72 ;  /* 0x000000100448723c */ /* 0x040fe40000001848 */
[----:B------:R-:W-:Y:S04]  /*4430*/  MUFU.EX2 R100, R170 ;  /* 0x000000aa00647308 */ /* 0x000fe80000000800 */
[----:B------:R-:W-:Y:S02]  /*4440*/  MUFU.EX2 R65, R65 ;  /* 0x0000004100417308 */ /* 0x000fe40000000800 */
[----:B------:R-:W-:Y:S01]  /*4450*/  HMMA.16816.F32 R68, R4, R18, R68 ;  /* 0x000000120444723c */ /* 0x000fe20000001844 */
[----:B------:R-:W1:Y:S01]  /*4460*/  LDSM.16.MT88.4 R16, [R29+0x3c00] ;  /* 0x003c00001d10783b */ /* 0x000e620000004200 */
[----:B--2---:R-:W-:Y:S01]  /*4470*/  F2FP.F16.F32.PACK_AB R4, R59, R64 ;  /* 0x000000403b04723e */ /* 0x004fe200000000ff */
[----:B------:R-:W-:Y:S01]  /*4480*/  MUFU.EX2 R61, R61 ;  /* 0x0000003d003d7308 */ /* 0x000fe20000000800 */
[----:B------:R-:W-:-:S02]  /*4490*/  F2FP.F16.F32.PACK_AB R5, R51, R56 ;  /* 0x000000383305723e */ /* 0x000fc400000000ff */
[----:B-----5:R-:W-:Y:S01]  /*44a0*/  F2FP.F16.F32.PACK_AB R6, R55, R60 ;  /* 0x0000003c3706723e */ /* 0x020fe200000000ff */
[----:B------:R2:W-:Y:S01]  /*44b0*/  MUFU.EX2 R96, R87 ;  /* 0x0000005700607308 */ /* 0x0005e20000000800 */
[----:B---3--:R-:W-:-:S03]  /*44c0*/  F2FP.F16.F32.PACK_AB R7, R62, R49 ;  /* 0x000000313e07723e */ /* 0x008fc600000000ff */
[----:B------:R-:W-:Y:S04]  /*44d0*/  MUFU.EX2 R91, R91 ;  /* 0x0000005b005b7308 */ /* 0x000fe80000000800 */
[----:B------:R-:W3:Y:S01]  /*44e0*/  MUFU.EX2 R126, R126 ;  /* 0x0000007e007e7308 */ /* 0x000ee20000000800 */
[----:B------:R-:W-:Y:S03]  /*44f0*/  HMMA.16816.F32 R80, R4, R12, R80 ;  /* 0x0000000c0450723c */ /* 0x000fe60000001850 */
[----:B------:R-:W-:Y:S01]  /*4500*/  MUFU.EX2 R114, R114 ;  /* 0x0000007200727308 */ /* 0x000fe20000000800 */
[----:B--2---:R-:W-:-:S03]  /*4510*/  FFMA.FTZ R87, R148, R30, -R31 ;  /* 0x0000001e94577223 */ /* 0x004fc6000001081f */
[----:B------:R-:W2:Y:S01]  /*4520*/  MUFU.EX2 R89, R89 ;  /* 0x0000005900597308 */ /* 0x000ea20000000800 */
[C---:B------:R-:W-:Y:S01]  /*4530*/  HMMA.16816.F32 R76, R4.reuse, R14, R76 ;  /* 0x0000000e044c723c */ /* 0x040fe2000000184c */
[----:B------:R-:W5:Y:S02]  /*4540*/  LDSM.16.MT88.4 R12, [R39+0x4000] ;  /* 0x00400000270c783b */ /* 0x000f640000004200 */
[----:B------:R-:W-:Y:S04]  /*4550*/  MUFU.EX2 R63, R63 ;  /* 0x0000003f003f7308 */ /* 0x000fe80000000800 */
[----:B------:R-:W-:Y:S01]  /*4560*/  MUFU.EX2 R106, R106 ;  /* 0x0000006a006a7308 */ /* 0x000fe20000000800 */
[C---:B----4-:R-:W-:Y:S03]  /*4570*/  HMMA.16816.F32 R72, R4.reuse, R8, R72 ;  /* 0x000000080448723c */ /* 0x050fe60000001848 */
[----:B------:R-:W-:Y:S04]  /*4580*/  MUFU.EX2 R87, R87 ;  /* 0x0000005700577308 */ /* 0x000fe80000000800 */
[----:B------:R-:W-:Y:S01]  /*4590*/  MUFU.EX2 R95, R95 ;  /* 0x0000005f005f7308 */ /* 0x000fe20000000800 */
[----:B------:R-:W-:Y:S01]  /*45a0*/  HMMA.16816.F32 R68, R4, R10, R68 ;  /* 0x0000000a0444723c */ /* 0x000fe20000001844 */
[----:B---3--:R-:W-:Y:S01]  /*45b0*/  F2FP.F16.F32.PACK_AB R4, R126, R91 ;  /* 0x0000005b7e04723e */ /* 0x008fe200000000ff */
[----:B------:R-:W3:Y:S01]  /*45c0*/  LDSM.16.MT88.4 R8, [R29+0x4000] ;  /* 0x004000001d08783b */ /* 0x000ee20000004200 */
[----:B------:R-:W-:Y:S01]  /*45d0*/  F2FP.F16.F32.PACK_AB R5, R65, R100 ;  /* 0x000000644105723e */ /* 0x000fe200000000ff */
[----:B------:R-:W4:Y:S01]  /*45e0*/  MUFU.EX2 R124, R134 ;  /* 0x00000086007c7308 */ /* 0x000f220000000800 */
[----:B--2---:R-:W-:-:S02]  /*45f0*/  F2FP.F16.F32.PACK_AB R6, R89, R114 ;  /* 0x000000725906723e */ /* 0x004fc400000000ff */
[----:B------:R-:W-:Y:S01]  /*4600*/  F2FP.F16.F32.PACK_AB R7, R96, R61 ;  /* 0x0000003d6007723e */ /* 0x000fe200000000ff */
[----:B------:R2:W-:Y:S04]  /*4610*/  MUFU.EX2 R122, R97 ;  /* 0x00000061007a7308 */ /* 0x0005e80000000800 */
[----:B------:R-:W5:Y:S02]  /*4620*/  MUFU.EX2 R93, R93 ;  /* 0x0000005d005d7308 */ /* 0x000f640000000800 */
[C---:B-1----:R-:W-:Y:S01]  /*4630*/  HMMA.16816.F32 R80, R4.reuse, R24, R80 ;  /* 0x000000180450723c */ /* 0x042fe20000001850 */
[-CC-:B------:R-:W-:Y:S01]  /*4640*/  FFMA.FTZ R25, R116, R30.reuse, -R31.reuse ;  /* 0x0000001e74197223 */ /* 0x180fe2000001081f */
[----:B------:R-:W1:Y:S04]  /*4650*/  MUFU.EX2 R24, R132 ;  /* 0x0000008400187308 */ /* 0x000e680000000800 */
[----:B------:R-:W-:Y:S02]  /*4660*/  MUFU.EX2 R112, R118 ;  /* 0x0000007600707308 */ /* 0x000fe40000000800 */
[C---:B------:R-:W-:Y:S01]  /*4670*/  HMMA.16816.F32 R76, R4.reuse, R26, R76 ;  /* 0x0000001a044c723c */ /* 0x040fe2000000184c */
[-CC-:B------:R-:W-:Y:S01]  /*4680*/  FFMA.FTZ R26, R130, R30.reuse, -R31.reuse ;  /* 0x0000001e821a7223 */ /* 0x180fe2000001081f */
[-C--:B------:R-:W-:Y:S01]  /*4690*/  FFMA.FTZ R27, R128, R30.reuse, -R31 ;  /* 0x0000001e801b7223 */ /* 0x080fe2000001081f */
[----:B--2---:R-:W-:Y:S01]  /*46a0*/  FFMA.FTZ R97, R120, R30, -R37 ;  /* 0x0000001e78617223 */ /* 0x004fe20000010825 */
[----:B------:R-:W-:Y:S04]  /*46b0*/  MUFU.EX2 R25, R25 ;  /* 0x0000001900197308 */ /* 0x000fe80000000800 */
[C---:B------:R-:W-:Y:S01]  /*46c0*/  HMMA.16816.F32 R72, R4.reuse, R16, R72 ;  /* 0x000000100448723c */ /* 0x040fe20000001848 */
[----:B------:R-:W-:Y:S04]  /*46d0*/  MUFU.EX2 R26, R26 ;  /* 0x0000001a001a7308 */ /* 0x000fe80000000800 */
[----:B------:R-:W-:Y:S03]  /*46e0*/  MUFU.EX2 R27, R27 ;  /* 0x0000001b001b7308 */ /* 0x000fe60000000800 */
[----:B------:R-:W-:Y:S01]  /*46f0*/  HMMA.16816.F32 R68, R4, R18, R68 ;  /* 0x000000120444723c */ /* 0x000fe20000001844 */
[----:B------:R-:W2:Y:S01]  /*4700*/  LDSM.16.MT88.4 R16, [R39+0x4400] ;  /* 0x004400002710783b */ /* 0x000ea20000004200 */
[----:B----4-:R-:W-:Y:S01]  /*4710*/  F2FP.F16.F32.PACK_AB R4, R124, R95 ;  /* 0x0000005f7c04723e */ /* 0x010fe200000000ff */
[----:B------:R-:W4:Y:S01]  /*4720*/  MUFU.EX2 R97, R97 ;  /* 0x0000006100617308 */ /* 0x000f220000000800 */
[----:B------:R-:W-:-:S02]  /*4730*/  F2FP.F16.F32.PACK_AB R5, R106, R63 ;  /* 0x0000003f6a05723e */ /* 0x000fc400000000ff */
[----:B-----5:R-:W-:Y:S01]  /*4740*/  F2FP.F16.F32.PACK_AB R6, R93, R122 ;  /* 0x0000007a5d06723e */ /* 0x020fe200000000ff */
[----:B------:R-:W-:Y:S01]  /*4750*/  MUFU.EX2 R99, R99 ;  /* 0x0000006300637308 */ /* 0x000fe20000000800 */
[----:B-1----:R-:W-:-:S03]  /*4760*/  F2FP.F16.F32.PACK_AB R7, R24, R87 ;  /* 0x000000571807723e */ /* 0x002fc600000000ff */
[----:B------:R-:W1:Y:S04]  /*4770*/  MUFU.EX2 R108, R108 ;  /* 0x0000006c006c7308 */ /* 0x000e680000000800 */
[C---:B------:R-:W-:Y:S01]  /*4780*/  HMMA.16816.F32 R80, R4.reuse, R12, R80 ;  /* 0x0000000c0450723c */ /* 0x040fe20000001850 */
[----:B------:R-:W5:Y:S04]  /*4790*/  MUFU.EX2 R110, R110 ;  /* 0x0000006e006e7308 */ /* 0x000f680000000800 */
[----:B------:R-:W-:Y:S03]  /*47a0*/  MUFU.EX2 R34, R34 ;  /* 0x0000002200227308 */ /* 0x000fe60000000800 */
[C---:B------:R-:W-:Y:S01]  /*47b0*/  HMMA.16816.F32 R76, R4.reuse, R14, R76 ;  /* 0x0000000e044c723c */ /* 0x040fe2000000184c */
[----:B------:R-:W2:Y:S01]  /*47c0*/  LDSM.16.MT88.4 R12, [R29+0x4400] ;  /* 0x004400001d0c783b */ /* 0x000ea20000004200 */
[----:B------:R-:W-:Y:S04]  /*47d0*/  MUFU.EX2 R35, R35 ;  /* 0x0000002300237308 */ /* 0x000fe80000000800 */
[----:B------:R-:W-:Y:S02]  /*47e0*/  MUFU.EX2 R168, R168 ;  /* 0x000000a800a87308 */ /* 0x000fe40000000800 */
[----:B---3--:R-:W-:Y:S01]  /*47f0*/  HMMA.16816.F32 R72, R4, R8, R72 ;  /* 0x000000080448723c */ /* 0x008fe20000001848 */
[----:B------:R-:W-:Y:S01]  /*4800*/  FADD.FTZ R9, R102, R67 ;  /* 0x0000004366097221 */ /* 0x000fe20000010000 */
[-CC-:B------:R-:W-:Y:S01]  /*4810*/  FFMA.FTZ R67, R94, R30.reuse, -R31.reuse ;  /* 0x0000001e5e437223 */ /* 0x180fe2000001081f */
[----:B------:R-:W-:Y:S01]  /*4820*/  FFMA.FTZ R94, R92, R30, -R31 ;  /* 0x0000001e5c5e7223 */ /* 0x000fe2000001081f */
[----:B------:R-:W-:Y:S01]  /*4830*/  MUFU.EX2 R169, R169 ;  /* 0x000000a900a97308 */ /* 0x000fe20000000800 */
[----:B------:R-:W-:-:S03]  /*4840*/  FADD.FTZ R84, R84, R9 ;  /* 0x0000000954547221 */ /* 0x000fc60000010000 */
[----:B------:R-:W-:Y:S01]  /*4850*/  HMMA.16816.F32 R68, R4, R10, R68 ;  /* 0x0000000a0444723c */ /* 0x000fe20000001844 */
[----:B----4-:R-:W-:Y:S01]  /*4860*/  F2FP.F16.F32.PACK_AB R4, R112, R97 ;  /* 0x000000617004723e */ /* 0x010fe200000000ff */
[----:B------:R-:W3:Y:S01]  /*4870*/  LDSM.16.MT88.4 R8, [R39+0x4800] ;  /* 0x004800002708783b */ /* 0x000ee20000004200 */
[----:B------:R-:W-:Y:S01]  /*4880*/  F2FP.F16.F32.PACK_AB R5, R27, R26 ;  /* 0x0000001a1b05723e */ /* 0x000fe200000000ff */
[----:B------:R-:W-:Y:S01]  /*4890*/  MUFU.EX2 R92, R98 ;  /* 0x00000062005c7308 */ /* 0x000fe20000000800 */
[----:B-1----:R-:W-:Y:S02]  /*48a0*/  F2FP.F16.F32.PACK_AB R6, R108, R99 ;  /* 0x000000636c06723e */ /* 0x002fe400000000ff */
[----:B-----5:R-:W-:Y:S01]  /*48b0*/  F2FP.F16.F32.PACK_AB R7, R110, R25 ;  /* 0x000000196e07723e */ /* 0x020fe200000000ff */
[----:B------:R-:W-:Y:S04]  /*48c0*/  MUFU.EX2 R67, R67 ;  /* 0x0000004300437308 */ /* 0x000fe80000000800 */
[----:B------:R-:W-:Y:S02]  /*48d0*/  MUFU.EX2 R66, R94 ;  /* 0x0000005e00427308 */ /* 0x000fe40000000800 */
[----:B--2---:R-:W-:Y:S01]  /*48e0*/  HMMA.16816.F32 R80, R4, R16, R80 ;  /* 0x000000100450723c */ /* 0x004fe20000001850 */
[----:B------:R-:W-:Y:S01]  /*48f0*/  FADD.FTZ R17, R53, R84 ;  /* 0x0000005435117221 */ /* 0x000fe20000010000 */
[----:B------:R-:W-:-:S02]  /*4900*/  FFMA.FTZ R16, R54, R30, -R37 ;  /* 0x0000001e36107223 */ /* 0x000fc40000010825 */
[----:B------:R-:W-:Y:S01]  /*4910*/  MUFU.EX2 R54, R85 ;  /* 0x0000005500367308 */ /* 0x000fe20000000800 */
[----:B------:R-:W-:Y:S01]  /*4920*/  FADD.FTZ R58, R58, R17 ;  /* 0x000000113a3a7221 */ /* 0x000fe20000010000 */
[----:B------:R-:W-:Y:S02]  /*4930*/  FFMA.FTZ R17, R44, R30, -R37 ;  /* 0x0000001e2c117223 */ /* 0x000fe40000010825 */
[C---:B------:R-:W-:Y:S01]  /*4940*/  HMMA.16816.F32 R76, R4.reuse, R18, R76 ;  /* 0x00000012044c723c */ /* 0x040fe2000000184c */
[----:B------:R-:W-:Y:S01]  /*4950*/  FADD.FTZ R18, R50, R57 ;  /* 0x0000003932127221 */ /* 0x000fe20000010000 */
[----:B------:R-:W-:Y:S01]  /*4960*/  FADD.FTZ R19, R45, R58 ;  /* 0x0000003a2d137221 */ /* 0x000fe20000010000 */
[----:B------:R-:W1:Y:S02]  /*4970*/  MUFU.EX2 R53, R16 ;  /* 0x0000001000357308 */ /* 0x000e640000000800 */
[----:B------:R-:W-:Y:S01]  /*4980*/  FADD.FTZ R18, R47, R18 ;  /* 0x000000122f127221 */ /* 0x000fe20000010000 */
[----:B------:R-:W-:Y:S01]  /*4990*/  FADD.FTZ R48, R48, R19 ;  /* 0x0000001330307221 */ /* 0x000fe20000010000 */
[----:B------:R-:W-:Y:S01]  /*49a0*/  MUFU.EX2 R44, R52 ;  /* 0x00000034002c7308 */ /* 0x000fe20000000800 */
[C---:B------:R-:W-:Y:S01]  /*49b0*/  HMMA.16816.F32 R72, R4.reuse, R12, R72 ;  /* 0x0000000c0448723c */ /* 0x040fe20000001848 */
[----:B------:R-:W-:Y:S01]  /*49c0*/  FADD.FTZ R13, R43, R18 ;  /* 0x000000122b0d7221 */ /* 0x000fe20000010000 */
[----:B------:R-:W-:Y:S01]  /*49d0*/  FADD.FTZ R41, R41, R48 ;  /* 0x0000003029297221 */ /* 0x000fe20000010000 */
[----:B------:R2:W4:Y:S02]  /*49e0*/  MUFU.EX2 R45, R17 ;  /* 0x00000011002d7308 */ /* 0x0005240000000800 */
[----:B------:R-:W-:Y:S01]  /*49f0*/  FADD.FTZ R13, R42, R13 ;  /* 0x0000000d2a0d7221 */ /* 0x000fe20000010000 */
[----:B------:R-:W-:Y:S01]  /*4a00*/  FADD.FTZ R56, R56, R41 ;  /* 0x0000002938387221 */ /* 0x000fe20000010000 */
[----:B------:R-:W5:Y:S01]  /*4a10*/  MUFU.EX2 R47, R46 ;  /* 0x0000002e002f7308 */ /* 0x000f620000000800 */
[----:B------:R-:W-:Y:S01]  /*4a20*/  HMMA.16816.F32 R68, R4, R14, R68 ;  /* 0x0000000e0444723c */ /* 0x000fe20000001844 */
[----:B------:R-:W-:Y:S01]  /*4a30*/  FADD.FTZ R64, R64, R13 ;  /* 0x0000000d40407221 */ /* 0x000fe20000010000 */
[----:B------:R-:W-:Y:S01]  /*4a40*/  FADD.FTZ R56, R51, R56 ;  /* 0x0000003833387221 */ /* 0x000fe20000010000 */
[----:B-1----:R-:W-:Y:S01]  /*4a50*/  F2FP.F16.F32.PACK_AB R4, R53, R54 ;  /* 0x000000363504723e */ /* 0x002fe200000000ff */
[----:B------:R-:W-:Y:S01]  /*4a60*/  LDSM.16.MT88.4 R12, [R39+0x4c00] ;  /* 0x004c0000270c783b */ /* 0x000fe20000004200 */
[----:B------:R-:W-:Y:S01]  /*4a70*/  FADD.FTZ R59, R59, R64 ;  /* 0x000000403b3b7221 */ /* 0x000fe20000010000 */
[----:B------:R-:W-:Y:S01]  /*4a80*/  F2FP.F16.F32.PACK_AB R5, R67, R92 ;  /* 0x0000005c4305723e */ /* 0x000fe200000000ff */
[----:B------:R-:W-:Y:S01]  /*4a90*/  FADD.FTZ R49, R49, R56 ;  /* 0x0000003831317221 */ /* 0x000fe20000010000 */
[----:B------:R-:W-:Y:S01]  /*4aa0*/  FFMA.FTZ R41, R36, R30, -R31 ;  /* 0x0000001e24297223 */ /* 0x000fe2000001081f */
[----:B--2---:R-:W1:Y:S01]  /*4ab0*/  LDSM.16.MT88.4 R16, [R29+0x4800] ;  /* 0x004800001d10783b */ /* 0x004e620000004200 */
[----:B----4-:R-:W-:Y:S01]  /*4ac0*/  F2FP.F16.F32.PACK_AB R6, R45, R44 ;  /* 0x0000002c2d06723e */ /* 0x010fe200000000ff */
[----:B------:R-:W-:Y:S01]  /*4ad0*/  FADD.FTZ R60, R60, R59 ;  /* 0x0000003b3c3c7221 */ /* 0x000fe20000010000 */
[----:B------:R-:W-:Y:S01]  /*4ae0*/  FADD.FTZ R49, R62, R49 ;  /* 0x000000313e317221 */ /* 0x000fe20000010000 */
[----:B-----5:R-:W-:Y:S01]  /*4af0*/  F2FP.F16.F32.PACK_AB R7, R47, R66 ;  /* 0x000000422f07723e */ /* 0x020fe200000000ff */
[-CC-:B------:R-:W-:Y:S01]  /*4b00*/  FFMA.FTZ R42, R38, R30.reuse, -R37.reuse ;  /* 0x0000001e262a7223 */ /* 0x180fe20000010825 */
[----:B------:R-:W-:Y:S01]  /*4b10*/  FADD.FTZ R60, R55, R60 ;  /* 0x0000003c373c7221 */ /* 0x000fe20000010000 */
[----:B------:R-:W-:Y:S01]  /*4b20*/  FFMA.FTZ R38, R32, R30, -R37 ;  /* 0x0000001e20267223 */ /* 0x000fe20000010825 */
[----:B------:R-:W-:Y:S03]  /*4b30*/  MUFU.EX2 R36, R40 ;  /* 0x0000002800247308 */ /* 0x000fe60000000800 */
[C---:B---3--:R-:W-:Y:S01]  /*4b40*/  HMMA.16816.F32 R80, R4.reuse, R8, R80 ;  /* 0x000000080450723c */ /* 0x048fe20000001850 */
[----:B------:R-:W-:Y:S01]  /*4b50*/  FADD.FTZ R8, R100, R49 ;  /* 0x0000003164087221 */ /* 0x000fe20000010000 */
[----:B------:R-:W-:Y:S01]  /*4b60*/  FADD.FTZ R9, R91, R60 ;  /* 0x0000003c5b097221 */ /* 0x000fe20000010000 */
[----:B------:R-:W-:Y:S02]  /*4b70*/  MUFU.EX2 R41, R41 ;  /* 0x0000002900297308 */ /* 0x000fe40000000800 */
[----:B------:R-:W-:Y:S01]  /*4b80*/  FADD.FTZ R8, R65, R8 ;  /* 0x0000000841087221 */ /* 0x000fe20000010000 */
[----:B------:R-:W-:Y:S01]  /*4b90*/  FADD.FTZ R9, R126, R9 ;  /* 0x000000097e097221 */ /* 0x000fe20000010000 */
[----:B------:R-:W-:Y:S01]  /*4ba0*/  MUFU.EX2 R32, R42 ;  /* 0x0000002a00207308 */ /* 0x000fe20000000800 */
[----:B------:R-:W-:Y:S01]  /*4bb0*/  HMMA.16816.F32 R76, R4, R10, R76 ;  /* 0x0000000a044c723c */ /* 0x000fe2000000184c */
[----:B------:R-:W-:Y:S01]  /*4bc0*/  FADD.FTZ R61, R61, R8 ;  /* 0x000000083d3d7221 */ /* 0x000fe20000010000 */
[----:B------:R-:W-:Y:S01]  /*4bd0*/  FADD.FTZ R114, R114, R9 ;  /* 0x0000000972727221 */ /* 0x000fe20000010000 */
[----:B------:R-:W2:Y:S01]  /*4be0*/  MUFU.EX2 R33, R38 ;  /* 0x0000002600217308 */ /* 0x000ea20000000800 */
[----:B------:R-:W3:Y:S01]  /*4bf0*/  LDSM.16.MT88.4 R8, [R29+0x4c00] ;  /* 0x004c00001d08783b */ /* 0x000ee20000004200 */
[----:B------:R-:W-:Y:S01]  /*4c00*/  FADD.FTZ R96, R96, R61 ;  /* 0x0000003d60607221 */ /* 0x000fe20000010000 */
[----:B------:R-:W-:-:S03]  /*4c10*/  FADD.FTZ R114, R89, R114 ;  /* 0x0000007259727221 */ /* 0x000fc60000010000 */
[----:B------:R-:W-:Y:S01]  /*4c20*/  FADD.FTZ R63, R63, R96 ;  /* 0x000000603f3f7221 */ /* 0x000fe20000010000 */
[----:B------:R-:W-:-:S03]  /*4c30*/  FADD.FTZ R95, R95, R114 ;  /* 0x000000725f5f7221 */ /* 0x000fc60000010000 */
[----:B------:R-:W-:Y:S01]  /*4c40*/  FADD.FTZ R106, R106, R63 ;  /* 0x0000003f6a6a7221 */ /* 0x000fe20000010000 */
[----:B------:R-:W-:-:S04]  /*4c50*/  FADD.FTZ R95, R124, R95 ;  /* 0x0000005f7c5f7221 */ /* 0x000fc80000010000 */
[----:B------:R-:W-:Y:S01]  /*4c60*/  FADD.FTZ R122, R122, R95 ;  /* 0x0000005f7a7a7221 */ /* 0x000fe20000010000 */
[C---:B-1----:R-:W-:Y:S01]  /*4c70*/  HMMA.16816.F32 R72, R4.reuse, R16, R72 ;  /* 0x000000100448723c */ /* 0x042fe20000001848 */
[----:B------:R-:W-:Y:S02]  /*4c80*/  FADD.FTZ R17, R87, R106 ;  /* 0x0000006a57117221 */ /* 0x000fe40000010000 */
[----:B------:R-:W-:Y:S02]  /*4c90*/  FADD.FTZ R122, R93, R122 ;  /* 0x0000007a5d7a7221 */ /* 0x000fe40000010000 */
[----:B------:R-:W-:Y:S02]  /*4ca0*/  FADD.FTZ R17, R24, R17 ;  /* 0x0000001118117221 */ /* 0x000fe40000010000 */
[----:B------:R-:W-:Y:S01]  /*4cb0*/  FADD.FTZ R97, R97, R122 ;  /* 0x0000007a61617221 */ /* 0x000fe20000010000 */
[----:B------:R-:W-:Y:S01]  /*4cc0*/  HMMA.16816.F32 R68, R4, R18, R68 ;  /* 0x000000120444723c */ /* 0x000fe20000001844 */
[----:B------:R-:W-:Y:S01]  /*4cd0*/  FADD.FTZ R16, R26, R17 ;  /* 0x000000111a107221 */ /* 0x000fe20000010000 */
[----:B--2---:R-:W-:Y:S01]  /*4ce0*/  F2FP.F16.F32.PACK_AB R4, R33, R32 ;  /* 0x000000202104723e */ /* 0x004fe200000000ff */
[----:B------:R-:W-:Y:S01]  /*4cf0*/  FADD.FTZ R112, R112, R97 ;  /* 0x0000006170707221 */ /* 0x000fe20000010000 */
[----:B------:R-:W-:Y:S01]  /*4d00*/  F2FP.F16.F32.PACK_AB R5, R41, R36 ;  /* 0x000000242905723e */ /* 0x000fe200000000ff */
[----:B------:R-:W-:Y:S01]  /*4d10*/  FADD.FTZ R16, R27, R16 ;  /* 0x000000101b107221 */ /* 0x000fe20000010000 */
[----:B------:R-:W-:Y:S01]  /*4d20*/  F2FP.F16.F32.PACK_AB R6, R168, R35 ;  /* 0x00000023a806723e */ /* 0x000fe200000000ff */
[----:B------:R-:W-:Y:S01]  /*4d30*/  FADD.FTZ R17, R99, R112 ;  /* 0x0000007063117221 */ /* 0x000fe20000010000 */
[----:B------:R-:W-:-:S03]  /*4d40*/  F2FP.F16.F32.PACK_AB R7, R169, R34 ;  /* 0x00000022a907723e */ /* 0x000fc600000000ff */
[----:B------:R-:W-:-:S04]  /*4d50*/  FADD.FTZ R17, R108, R17 ;  /* 0x000000116c117221 */ /* 0x000fc80000010000 */
        /* <DEDUP_REMOVED lines=10> */
[----:B---3--:R-:W-:Y:S01]  /*4e00*/  HMMA.16816.F32 R72, R4, R8, R72 ;  /* 0x000000080448723c */ /* 0x008fe20000001848 */
        /* <DEDUP_REMOVED lines=9> */
[----:B------:R-:W-:-:S04]  /*4ea0*/  FADD.FTZ R34, R34, R41 ;  /* 0x0000002922227221 */ /* 0x000fc80000010000 */
        /* <DEDUP_REMOVED lines=10> */
.L_x_6183:
        /* <DEDUP_REMOVED lines=78> */
.L_x_6178:
[----:B------:R-:W-:Y:S05]  /*5430*/  BSYNC.RECONVERGENT B0 ;  /* 0x0000000000007941 */ /* 0x000fea0003800200 */
.L_x_6177:
[----:B------:R-:W-:Y:S01]  /*5440*/  IADD3 R174, P0, PT, R147, R152, RZ ;  /* 0x0000009893ae7210 */ /* 0x000fe20007f1e0ff */
[----:B------:R-:W1:Y:S01]  /*5450*/  S2UR UR6, SR_CgaCtaId ;  /* 0x00000000000679c3 */ /* 0x000e620000008800 */
[----:B------:R-:W-:Y:S01]  /*5460*/  SHF.L.U32 R140, R88, 0x5, RZ ;  /* 0x00000005588c7819 */ /* 0x000fe200000006ff */
[----:B------:R-:W-:Y:S01]  /*5470*/  UMOV UR7, 0x400 ;  /* 0x0000040000077882 */ /* 0x000fe20000000000 */
[----:B------:R-:W-:Y:S01]  /*5480*/  IADD3.X R175, PT, PT, R148, R153, RZ, P0, !PT ;  /* 0x0000009994af7210 */ /* 0x000fe200007fe4ff */
[----:B------:R-:W-:Y:S01]  /*5490*/  BSSY.RECONVERGENT B1, `(.L_x_6179) ;  /* 0x0000145000017945 */ /* 0x000fe20003800200 */
[----:B------:R-:W-:Y:S02]  /*54a0*/  IADD3 R172, P0, PT, R174, R147, RZ ;  /* 0x00000093aeac7210 */ /* 0x000fe40007f1e0ff */
[----:B------:R-:W-:Y:S02]  /*54b0*/  MOV R120, 0x20 ;  /* 0x0000002000787802 */ /* 0x000fe40000000f00 */
[----:B------:R-:W-:Y:S02]  /*54c0*/  IADD3.X R173, PT, PT, R175, R148, RZ, P0, !PT ;  /* 0x00000094afad7210 */ /* 0x000fe400007fe4ff */
[C---:B------:R-:W-:Y:S02]  /*54d0*/  SHF.L.U32 R93, R88.reuse, 0x4, RZ ;  /* 0x00000004585d7819 */ /* 0x040fe400000006ff */
[C---:B------:R-:W-:Y:S02]  /*54e0*/  SHF.L.U32 R145, R88.reuse, 0x3, RZ ;  /* 0x0000000358917819 */ /* 0x040fe400000006ff */
[C---:B------:R-:W-:Y:S02]  /*54f0*/  LOP3.LUT R137, R93.reuse, 0x3e00, RZ, 0xc0, !PT ;  /* 0x00003e005d897812 */ /* 0x040fe400078ec0ff */
[----:B------:R-:W-:Y:S02]  /*5500*/  LOP3.LUT R93, R93, 0x100, RZ, 0xc0, !PT ;  /* 0x000001005d5d7812 */ /* 0x000fe400078ec0ff */
[--C-:B------:R-:W-:Y:S02]  /*5510*/  LOP3.LUT R97, R137, 0x20, R140.reuse, 0xf8, !PT ;  /* 0x0000002089617812 */ /* 0x100fe400078ef88c */
[--C-:B------:R-:W-:Y:S02]  /*5520*/  LOP3.LUT R92, R93, 0x20, R140.reuse, 0xf8, !PT ;  /* 0x000000205d5c7812 */ /* 0x100fe400078ef88c */
[--C-:B------:R-:W-:Y:S01]  /*5530*/  LOP3.LUT R94, R97, 0x100, R140.reuse, 0xf8, !PT ;  /* 0x00000100615e7812 */ /* 0x100fe200078ef88c */
[----:B-1----:R-:W-:Y:S01]  /*5540*/  ULEA UR6, UR6, UR7, 0x18 ;  /* 0x0000000706067291 */ /* 0x002fe2000f8ec0ff */
[C---:B------:R-:W-:Y:S02]  /*5550*/  LOP3.LUT R170, R145.reuse, 0xc0, RZ, 0xc0, !PT ;  /* 0x000000c091aa7812 */ /* 0x040fe400078ec0ff */
[----:B------:R-:W-:Y:S02]  /*5560*/  SHF.L.U32 R90, R88, 0x2, RZ ;  /* 0x00000002585a7819 */ /* 0x000fe400000006ff */
[----:B------:R-:W-:Y:S02]  /*5570*/  LOP3.LUT R146, R145, 0x18, RZ, 0xc0, !PT ;  /* 0x0000001891927812 */ /* 0x000fe400078ec0ff */
[----:B------:R-:W-:Y:S02]  /*5580*/  LOP3.LUT R0, R90, 0x18, RZ, 0xc0, !PT ;  /* 0x000000185a007812 */ /* 0x000fe400078ec0ff */
[----:B------:R-:W-:Y:S02]  /*5590*/  MOV R138, UR6 ;  /* 0x00000006008a7c02 */ /* 0x000fe40008000f00 */
[C---:B------:R-:W-:Y:S02]  /*55a0*/  LOP3.LUT R95, R88.reuse, 0x8, RZ, 0xc0, !PT ;  /* 0x00000008585f7812 */ /* 0x040fe400078ec0ff */
[----:B------:R-:W-:Y:S02]  /*55b0*/  LOP3.LUT R163, R88, 0x18, RZ, 0xc0, !PT ;  /* 0x0000001858a37812 */ /* 0x000fe400078ec0ff */
[----:B------:R-:W-:Y:S02]  /*55c0*/  LOP3.LUT R95, R95, 0xc0, R140, 0xf8, !PT ;  /* 0x000000c05f5f7812 */ /* 0x000fe400078ef88c */
[----:B------:R-:W-:Y:S02]  /*55d0*/  LOP3.LUT R163, R170, R163, RZ, 0xfc, !PT ;  /* 0x000000a3aaa37212 */ /* 0x000fe400078efcff */
[----:B------:R-:W-:Y:S02]  /*55e0*/  LOP3.LUT R95, R92, R95, R0, 0xf6, !PT ;  /* 0x0000005f5c5f7212 */ /* 0x000fe400078ef600 */
[----:B------:R-:W-:Y:S02]  /*55f0*/  LOP3.LUT R170, R145, 0x1f20, RZ, 0xc0, !PT ;  /* 0x00001f2091aa7812 */ /* 0x000fe400078ec0ff */
[----:B------:R-:W-:Y:S02]  /*5600*/  LEA R141, R95, R138, 0x1 ;  /* 0x0000008a5f8d7211 */ /* 0x000fe400078e08ff */
[----:B------:R-:W-:Y:S02]  /*5610*/  LOP3.LUT R151, R163, R146, RZ, 0x3c, !PT ;  /* 0x00000092a3977212 */ /* 0x000fe400078e3cff */
[----:B------:R-:W-:Y:S02]  /*5620*/  SHF.R.U32.HI R136, RZ, 0x1, R88 ;  /* 0x00000001ff887819 */ /* 0x000fe40000011658 */
[----:B------:R-:W-:Y:S02]  /*5630*/  LOP3.LUT R151, R170, R151, RZ, 0xfc, !PT ;  /* 0x00000097aa977212 */ /* 0x000fe400078efcff */
[----:B------:R-:W-:Y:S02]  /*5640*/  IADD3 R170, P0, PT, R172, R147, RZ ;  /* 0x00000093acaa7210 */ /* 0x000fe40007f1e0ff */
[----:B------:R-:W-:Y:S02]  /*5650*/  LEA R161, R151, R138, 0x1 ;  /* 0x0000008a97a17211 */ /* 0x000fe400078e08ff */
[----:B------:R-:W-:Y:S02]  /*5660*/  IADD3.X R171, PT, PT, R173, R148, RZ, P0, !PT ;  /* 0x00000094adab7210 */ /* 0x000fe400007fe4ff */
[----:B------:R-:W-:Y:S01]  /*5670*/  LOP3.LUT P0, RZ, R88, 0x4, RZ, 0xc0, !PT ;  /* 0x0000000458ff7812 */ /* 0x000fe2000780c0ff */
[----:B------:R-:W-:Y:S01]  /*5680*/  @!PT LDS RZ, [RZ] ;  /* 0x00000000fffff984 */ /* 0x000fe20000000800 */
[----:B------:R-:W-:Y:S01]  /*5690*/  @!PT LDS RZ, [RZ] ;  /* 0x00000000fffff984 */ /* 0x000fe20000000800 */
[----:B------:R-:W-:Y:S01]  /*56a0*/  @!PT LDS RZ, [RZ] ;  /* 0x00000000fffff984 */ /* 0x000fe20000000800 */
[----:B------:R-:W-:Y:S01]  /*56b0*/  LDGSTS.E.BYPASS.LTC128B.128 [R161+0x3000], desc[UR4][R152.64] ;  /* 0x0300000098a17fae */ /* 0x000fe2000b981a04 */
[----:B------:R-:W-:Y:S02]  /*56c0*/  LOP3.LUT R139, R136, 0x8, RZ, 0xc0, !PT ;  /* 0x00000008888b7812 */ /* 0x000fe400078ec0ff */
[----:B------:R-:W-:Y:S02]  /*56d0*/  SEL R120, R120, 0xffffffe0, !P0 ;  /* 0xffffffe078787807 */ /* 0x000fe40004000000 */
[----:B------:R-:W-:Y:S02]  /*56e0*/  LOP3.LUT R139, R139, 0xc0, R140, 0xf8, !PT ;  /* 0x000000c08b8b7812 */ /* 0x000fe400078ef88c */
[----:B------:R-:W-:Y:S01]  /*56f0*/  IADD3 R158, PT, PT, R158, 0x1, RZ ;  /* 0x000000019e9e7810 */ /* 0x000fe20007ffe0ff */
[----:B------:R-:W-:Y:S01]  /*5700*/  LDGSTS.E.BYPASS.LTC128B.128 [R161+0x3800], desc[UR4][R174.64] ;  /* 0x03800000aea17fae */ /* 0x000fe2000b981a04 */
[----:B------:R-:W-:Y:S02]  /*5710*/  LOP3.LUT R139, R139, R0, RZ, 0x3c, !PT ;  /* 0x000000008b8b7212 */ /* 0x000fe400078e3cff */
[----:B------:R-:W-:Y:S02]  /*5720*/  IADD3 R0, PT, PT, R141, R120, RZ ;  /* 0x000000788d007210 */ /* 0x000fe40007ffe0ff */
[----:B------:R-:W-:Y:S02]  /*5730*/  LOP3.LUT R93, R94, R139, RZ, 0xfc, !PT ;  /* 0x0000008b5e5d7212 */ /* 0x000fe400078efcff */
[----:B------:R-:W-:Y:S01]  /*5740*/  ISETP.NE.AND P2, PT, R158, RZ, PT ;  /* 0x000000ff9e00720c */ /* 0x000fe20003f45270 */
[----:B------:R1:W-:Y:S01]  /*5750*/  LDGSTS.E.BYPASS.LTC128B.128 [R161+0x4000], desc[UR4][R172.64] ;  /* 0x04000000aca17fae */ /* 0x0003e2000b981a04 */
[----:B------:R-:W-:Y:S04]  /*5760*/  LEA R121, R93, R138, 0x1 ;  /* 0x0000008a5d797211 */ /* 0x000fe800078e08ff */
[----:B------:R-:W-:Y:S03]  /*5770*/  IADD3 R128, PT, PT, R121, R120, RZ ;  /* 0x0000007879807210 */ /* 0x000fe60007ffe0ff */
[----:B------:R2:W-:Y:S08]  /*5780*/  LDGSTS.E.BYPASS.LTC128B.128 [R161+0x4800], desc[UR4][R170.64] ;  /* 0x04800000aaa17fae */ /* 0x0005f0000b981a04 */
[----:B------:R-:W-:Y:S08]  /*5790*/  LDSM.16.M88.4 R92, [R121] ;  /* 0x00000000795c783b */ /* 0x000ff00000000200 */
[----:B------:R-:W3:Y:S04]  /*57a0*/  LD.E R151, desc[UR4][R2.64+0x18c] ;  /* 0x00018c0402977980 */ /* 0x000ee8000c101900 */
[----:B------:R-:W4:Y:S08]  /*57b0*/  LDSM.16.M88.4 R96, [R141+0x1000] ;  /* 0x001000008d60783b */ /* 0x000f300000000200 */
[----:B------:R-:W0:Y:S08]  /*57c0*/  LDGDEPBAR ;  /* 0x00000000000079af */ /* 0x000e300000000000 */
[----:B------:R-:W5:Y:S08]  /*57d0*/  LDSM.16.M88.4 R100, [R141+0x1400] ;  /* 0x001400008d64783b */ /* 0x000f700000000200 */
[----:B------:R-:W1:Y:S08]  /*57e0*/  LDSM.16.M88.4 R104, [R141+0x1800] ;  /* 0x001800008d68783b */ /* 0x000e700000000200 */
        /* <DEDUP_REMOVED lines=10> */
[C---:B-1----:R-:W-:Y:S07]  /*5890*/  HMMA.16816.F32 R20, R92.reuse, R104, RZ ;  /* 0x000000685c14723c */ /* 0x042fee00000018ff */
[----:B------:R-:W1:Y:S01]  /*58a0*/  LDSM.16.M88.4 R132, [R0+0x1000] ;  /* 0x001000000084783b */ /* 0x000e620000000200 */
[C---:B------:R-:W-:Y:S07]  /*58b0*/  HMMA.16816.F32 R24, R92.reuse, R106, RZ ;  /* 0x0000006a5c18723c */ /* 0x040fee00000018ff */
[----:B------:R-:W-:Y:S01]  /*58c0*/  LDSM.16.M88.4 R96, [R0+0x1800] ;  /* 0x001800000060783b */ /* 0x000fe20000000200 */
        /* <DEDUP_REMOVED lines=10> */
[----:B------:R-:W2:Y:S07]  /*5970*/  LDSM.16.M88.4 R92, [R0+0x1400] ;  /* 0x00140000005c783b */ /* 0x000eae0000000200 */
[C---:B-1----:R-:W-:Y:S08]  /*5980*/  HMMA.16816.F32 R4, R128.reuse, R132, R4 ;  /* 0x000000848004723c */ /* 0x042ff00000001804 */
[C---:B------:R-:W-:Y:S08]  /*5990*/  HMMA.16816.F32 R8, R128.reuse, R134, R8 ;  /* 0x000000868008723c */ /* 0x040ff00000001808 */
[C---:B--2---:R-:W-:Y:S08]  /*59a0*/  HMMA.16816.F32 R12, R128.reuse, R92, R12 ;  /* 0x0000005c800c723c */ /* 0x044ff0000000180c */
[C---:B------:R-:W-:Y:S01]  /*59b0*/  HMMA.16816.F32 R16, R128.reuse, R94, R16 ;  /* 0x0000005e8010723c */ /* 0x040fe20000001810 */
[----:B------:R-:W1:Y:S07]  /*59c0*/  LDSM.16.M88.4 R92, [R0+0x1c00] ;  /* 0x001c0000005c783b */ /* 0x000e6e0000000200 */
[C---:B------:R-:W-:Y:S08]  /*59d0*/  HMMA.16816.F32 R20, R128.reuse, R96, R20 ;  /* 0x000000608014723c */ /* 0x040ff00000001814 */
[C---:B------:R-:W-:Y:S01]  /*59e0*/  HMMA.16816.F32 R24, R128.reuse, R98, R24 ;  /* 0x000000628018723c */ /* 0x040fe20000001818 */
[----:B------:R-:W2:Y:S07]  /*59f0*/  LDSM.16.M88.4 R96, [R0+0x2000] ;  /* 0x002000000060783b */ /* 0x000eae0000000200 */
[C---:B-1----:R-:W-:Y:S08]  /*5a00*/  HMMA.16816.F32 R28, R128.reuse, R92, R28 ;  /* 0x0000005c801c723c */ /* 0x042ff0000000181c */
[C---:B------:R-:W-:Y:S01]  /*5a10*/  HMMA.16816.F32 R32, R128.reuse, R94, R32 ;  /* 0x0000005e8020723c */ /* 0x040fe20000001820 */
[----:B------:R-:W1:Y:S07]  /*5a20*/  LDSM.16.M88.4 R92, [R0+0x2400] ;  /* 0x00240000005c783b */ /* 0x000e6e0000000200 */
[C---:B--2---:R-:W-:Y:S08]  /*5a30*/  HMMA.16816.F32 R36, R128.reuse, R96, R36 ;  /* 0x000000608024723c */ /* 0x044ff00000001824 */
[C---:B------:R-:W-:Y:S01]  /*5a40*/  HMMA.16816.F32 R40, R128.reuse, R98, R40 ;  /* 0x000000628028723c */ /* 0x040fe20000001828 */
[----:B------:R-:W2:Y:S02]  /*5a50*/  LDSM.16.M88.4 R96, [R0+0x2800] ;  /* 0x002800000060783b */ /* 0x000ea40000000200 */
[-C--:B---3--:R-:W-:Y:S01]  /*5a60*/  FMUL.FTZ R196, R4, R151.reuse ;  /* 0x0000009704c47220 */ /* 0x088fe20000410000 */
[-C--:B------:R-:W-:Y:S01]  /*5a70*/  FMUL.FTZ R194, R5, R151.reuse ;  /* 0x0000009705c27220 */ /* 0x080fe20000410000 */
[-C--:B------:R-:W-:Y:S03]  /*5a80*/  FMUL.FTZ R190, R6, R151.reuse ;  /* 0x0000009706be7220 */ /* 0x080fe60000410000 */
[C---:B-1----:R-:W-:Y:S01]  /*5a90*/  HMMA.16816.F32 R44, R128.reuse, R92, R44 ;  /* 0x0000005c802c723c */ /* 0x042fe2000000182c */
[----:B------:R-:W1:Y:S02]  /*5aa0*/  MUFU.TANH R196, R196 ;  /* 0x000000c400c47308 */ /* 0x000e640000002400 */
[-C--:B------:R-:W-:Y:S01]  /*5ab0*/  FMUL.FTZ R192, R7, R151.reuse ;  /* 0x0000009707c07220 */ /* 0x080fe20000410000 */
[-C--:B------:R-:W-:Y:S01]  /*5ac0*/  FMUL.FTZ R200, R8, R151.reuse ;  /* 0x0000009708c87220 */ /* 0x080fe20000410000 */
[-C--:B------:R-:W-:Y:S01]  /*5ad0*/  FMUL.FTZ R202, R9, R151.reuse ;  /* 0x0000009709ca7220 */ /* 0x080fe20000410000 */
[-C--:B------:R-:W-:Y:S02]  /*5ae0*/  FMUL.FTZ R204, R10, R151.reuse ;  /* 0x000000970acc7220 */ /* 0x080fe40000410000 */
[C---:B------:R-:W-:Y:S01]  /*5af0*/  HMMA.16816.F32 R48, R128.reuse, R94, R48 ;  /* 0x0000005e8030723c */ /* 0x040fe20000001830 */
[----:B------:R-:W3:Y:S01]  /*5b00*/  LDSM.16.M88.4 R92, [R0+0x2c00] ;  /* 0x002c0000005c783b */ /* 0x000ee20000000200 */
[----:B------:R-:W-:Y:S04]  /*5b10*/  DEPBAR.LE SB0, 0x0 ;  /* 0x000080000000791a */ /* 0x000fe80000000000 */
[----:B------:R-:W4:Y:S01]  /*5b20*/  MUFU.TANH R194, R194 ;  /* 0x000000c200c27308 */ /* 0x000f220000002400 */
[-C--:B------:R-:W-:Y:S01]  /*5b30*/  FMUL.FTZ R206, R11, R151.reuse ;  /* 0x000000970bce7220 */ /* 0x080fe20000410000 */
[C---:B--2---:R-:W-:Y:S05]  /*5b40*/  HMMA.16816.F32 R52, R128.reuse, R96, R52 ;  /* 0x000000608034723c */ /* 0x044fea0000001834 */
[-C--:B------:R-:W-:Y:S03]  /*5b50*/  FMUL.FTZ R198, R12, R151.reuse ;  /* 0x000000970cc67220 */ /* 0x080fe60000410000 */
[----:B------:R-:W2:Y:S01]  /*5b60*/  MUFU.TANH R190, R190 ;  /* 0x000000be00be7308 */ /* 0x000ea20000002400 */
[----:B------:R-:W-:Y:S01]  /*5b70*/  BAR.SYNC.DEFER_BLOCKING 0x0 ;  /* 0x0000000000007b1d */ /* 0x000fe20000010000 */
        /* <DEDUP_REMOVED lines=23> */
[C---:B---3--:R-:W-:Y:S03]  /*5cf0*/  HMMA.16816.F32 R60, R128.reuse, R92, R60 ;  /* 0x0000005c803c723c */ /* 0x048fe6000000183c */
[-C--:B------:R-:W-:Y:S01]  /*5d00*/  FMUL.FTZ R221, R32, R151.reuse ;  /* 0x0000009720dd7220 */ /* 0x080fe20000410000 */
[-C--:B------:R-:W-:Y:S03]  /*5d10*/  FMUL.FTZ R209, R33, R151.reuse ;  /* 0x0000009721d17220 */ /* 0x080fe60000410000 */
[----:B------:R-:W3:Y:S01]  /*5d20*/  MUFU.TANH R204, R204 ;  /* 0x000000cc00cc7308 */ /* 0x000ee20000002400 */
[-C--:B------:R-:W-:Y:S01]  /*5d30*/  FMUL.FTZ R213, R34, R151.reuse ;  /* 0x0000009722d57220 */ /* 0x080fe20000410000 */
[-C--:B------:R-:W-:Y:S01]  /*5d40*/  FMUL.FTZ R217, R35, R151.reuse ;  /* 0x0000009723d97220 */ /* 0x080fe20000410000 */
[----:B------:R-:W-:Y:S03]  /*5d50*/  HMMA.16816.F32 R64, R128, R94, R64 ;  /* 0x0000005e8040723c */ /* 0x000fe60000001840 */
        /* <DEDUP_REMOVED lines=36> */
[----:B------:R-:W-:Y:S08]  /*5fa0*/  FMUL.FTZ R208, R63, R151 ;  /* 0x000000973fd07220 */ /* 0x000ff00000410000 */
        /* <DEDUP_REMOVED lines=75> */
[----:B------:R-:W-:Y:S02]  /*6460*/  IMAD.MOV R7, RZ, RZ, -R7 ;  /* 0x000000ffff077224 */ /* 0x000fe400078e0a07 */
[----:B------:R-:W-:Y:S05]  /*6470*/  ISETP.GE.AND P2, PT, R10, RZ, PT ;  /* 0x000000ff0a00720c */ /* 0x000fea0003f46270 */
[----:B--2---:R-:W2:Y:S02]  /*6480*/  MUFU.RCP R0, R8 ;  /* 0x0000000800007308 */ /* 0x004ea40000001000 */
[----:B--2---:R-:W-:Y:S01]  /*6490*/  VIADD R14, R0, 0xffffffe ;  /* 0x0ffffffe000e7836 */ /* 0x004fe20000000000 */
[----:B------:R-:W-:Y:S07]  /*64a0*/  IADD3 R0, PT, PT, R160, -0x80, RZ ;  /* 0xffffff80a0007810 */ /* 0x000fee0007ffe0ff */
[----:B------:R-:W2:Y:S02]  /*64b0*/  F2I.FTZ.U32.TRUNC.NTZ R15, R14 ;  /* 0x0000000e000f7305 */ /* 0x000ea4000021f000 */
[--C-:B--2---:R-:W-:Y:S02]  /*64c0*/  IMAD.MOV R6, RZ, RZ, -R15.reuse ;  /* 0x000000ffff067224 */ /* 0x104fe400078e0a0f */
        /* <DEDUP_REMOVED lines=48> */
.L_x_6182:
[----:B------:R-:W-:Y:S05]  /*67d0*/  BSYNC.RECONVERGENT B0 ;  /* 0x0000000000007941 */ /* 0x000fea0003800200 */
.L_x_6181:
        /* <DEDUP_REMOVED lines=16> */
.L_x_6180:
[----:B------:R-:W-:Y:S05]  /*68e0*/  BSYNC.RECONVERGENT B1 ;  /* 0x0000000000017941 */ /* 0x000fea0003800200 */
.L_x_6179:
[----:B------:R-:W3:Y:S01]  /*68f0*/  LD.E R21, desc[UR4][R2.64+0xdc] ;  /* 0x0000dc0402157980 */ /* 0x000ee2000c101900 */
[----:B-12---:R-:W-:Y:S02]  /*6900*/  FMNMX3.FTZ R5, R89, R196, R194, !PT ;  /* 0x000000c459057276 */ /* 0x006fe400078100c2 */
        /* <DEDUP_REMOVED lines=35> */
[----:B------:R-:W2:Y:S01]  /*6b40*/  SHFL.BFLY PT, R0, R7, 0x2, 0x1f ;  /* 0x0c401f0007007f89 */ /* 0x000ea200000e0000 */
[----:B------:R-:W-:Y:S02]  /*6b50*/  IADD3 R160, PT, PT, R160, -0x80, RZ ;  /* 0xffffff80a0a07810 */ /* 0x000fe40007ffe0ff */
[----:B------:R-:W-:Y:S05]  /*6b60*/  IADD3 R44, PT, PT, R45, 0x3020, RZ ;  /* 0x000030202d2c7810 */ /* 0x000fea0007ffe0ff */
[----:B------:R-:W-:Y:S08]  /*6b70*/  LDSM.16.MT88.4 R12, [R45+0x3000] ;  /* 0x003000002d0c783b */ /* 0x000ff00000004200 */
[----:B------:R-:W-:Y:S08]  /*6b80*/  LDSM.16.MT88.4 R32, [R45+0x3400] ;  /* 0x003400002d20783b */ /* 0x000ff00000004200 */
[----:B------:R-:W-:Y:S01]  /*6b90*/  LDSM.16.MT88.4 R40, [R45+0x3800] ;  /* 0x003800002d28783b */ /* 0x000fe20000004200 */
[----:B-1----:R-:W-:Y:S02]  /*6ba0*/  FMNMX.FTZ R9, R11, R4, !PT ;  /* 0x000000040b097209 */ /* 0x002fe40007810000 */
[----:B--2---:R-:W-:Y:S05]  /*6bb0*/  FMNMX.FTZ R5, R7, R0, !PT ;  /* 0x0000000007057209 */ /* 0x004fea0007810000 */
[----:B------:R-:W1:Y:S08]  /*6bc0*/  SHFL.BFLY PT, R20, R9, 0x1, 0x1f ;  /* 0x0c201f0009147f89 */ /* 0x000e7000000e0000 */
[----:B------:R-:W2:Y:S01]  /*6bd0*/  SHFL.BFLY PT, R0, R5, 0x1, 0x1f ;  /* 0x0c201f0005007f89 */ /* 0x000ea200000e0000 */
[----:B-1----:R-:W-:Y:S02]  /*6be0*/  FMNMX.FTZ R20, R9, R20, !PT ;  /* 0x0000001409147209 */ /* 0x002fe40007810000 */
[----:B--2---:R-:W-:Y:S03]  /*6bf0*/  FMNMX.FTZ R0, R5, R0, !PT ;  /* 0x0000000005007209 */ /* 0x004fe60007810000 */
[C---:B------:R-:W-:Y:S01]  /*6c00*/  FADD.FTZ R6, -R20.reuse, R89 ;  /* 0x0000005914067221 */ /* 0x040fe20000010100 */
[----:B------:R-:W-:Y:S02]  /*6c10*/  FSETP.NEU.FTZ.AND P2, PT, R20, -INF , PT ;  /* 0xff8000001400780b */ /* 0x000fe40003f5d000 */
[----:B------:R-:W-:Y:S01]  /*6c20*/  MOV R89, R20 ;  /* 0x0000001400597202 */ /* 0x000fe20000000f00 */
[----:B------:R-:W-:Y:S01]  /*6c30*/  FADD.FTZ R4, -R0, R91 ;  /* 0x0000005b00047221 */ /* 0x000fe20000010100 */
[----:B------:R-:W-:Y:S01]  /*6c40*/  MOV R91, R0 ;  /* 0x00000000005b7202 */ /* 0x000fe20000000f00 */
[C---:B---3--:R-:W-:Y:S01]  /*6c50*/  FMUL.FTZ R48, R21.reuse, R20 ;  /* 0x0000001415307220 */ /* 0x048fe20000410000 */
[C---:B------:R-:W-:Y:S01]  /*6c60*/  FMUL.FTZ R46, R21.reuse, R0 ;  /* 0x00000000152e7220 */ /* 0x040fe20000410000 */
[----:B------:R-:W-:Y:S01]  /*6c70*/  FMUL.FTZ R22, R21, R4 ;  /* 0x0000000415167220 */ /* 0x000fe20000410000 */
[----:B------:R-:W-:Y:S01]  /*6c80*/  IADD3 R4, PT, PT, R45, 0x3000, RZ ;  /* 0x000030002d047810 */ /* 0x000fe20007ffe0ff */
[----:B------:R-:W-:Y:S01]  /*6c90*/  FMUL.FTZ R23, R21, R6 ;  /* 0x0000000615177220 */ /* 0x000fe20000410000 */
[----:B------:R-:W-:Y:S02]  /*6ca0*/  FSEL R48, R48, RZ, P2 ;  /* 0x000000ff30307208 */ /* 0x000fe40001000000 */
[----:B------:R-:W-:Y:S01]  /*6cb0*/  FSETP.NEU.FTZ.AND P2, PT, R0, -INF , PT ;  /* 0xff8000000000780b */ /* 0x000fe20003f5d000 */
[----:B------:R-:W1:Y:S01]  /*6cc0*/  MUFU.EX2 R22, R22 ;  /* 0x0000001600167308 */ /* 0x000e620000000800 */
[----:B------:R-:W-:Y:S01]  /*6cd0*/  @P0 IADD3 R44, PT, PT, R4, -0x20, RZ ;  /* 0xffffffe0042c0810 */ /* 0x000fe20007ffe0ff */
[-CC-:B------:R-:W-:Y:S01]  /*6ce0*/  FFMA.FTZ R50, R200, R21.reuse, -R48.reuse ;  /* 0x00000015c8327223 */ /* 0x180fe20000010830 */
[----:B------:R-:W-:Y:S07]  /*6cf0*/  FSEL R46, R46, RZ, P2 ;  /* 0x000000ff2e2e7208 */ /* 0x000fee0001000000 */
[----:B------:R-:W2:Y:S01]  /*6d00*/  MUFU.EX2 R23, R23 ;  /* 0x0000001700177308 */ /* 0x000ea20000000800 */
[-CC-:B------:R-:W-:Y:S01]  /*6d10*/  FFMA.FTZ R47, R202, R21.reuse, -R48.reuse ;  /* 0x00000015ca2f7223 */ /* 0x180fe20000010830 */
[-CC-:B------:R-:W-:Y:S01]  /*6d20*/  FFMA.FTZ R58, R196, R21.reuse, -R48.reuse ;  /* 0x00000015c43a7223 */ /* 0x180fe20000010830 */
[-C--:B------:R-:W-:Y:S07]  /*6d30*/  FFMA.FTZ R53, R194, R21.reuse, -R48 ;  /* 0x00000015c2357223 */ /* 0x080fee0000010830 */
[----:B------:R-:W-:Y:S01]  /*6d40*/  MUFU.EX2 R50, R50 ;  /* 0x0000003200327308 */ /* 0x000fe20000000800 */
[-CC-:B------:R-:W-:Y:S01]  /*6d50*/  FFMA.FTZ R59, R190, R21.reuse, -R46.reuse ;  /* 0x00000015be3b7223 */ /* 0x180fe2000001082e */
[-CC-:B------:R-:W-:Y:S01]  /*6d60*/  FFMA.FTZ R54, R192, R21.reuse, -R46.reuse ;  /* 0x00000015c0367223 */ /* 0x180fe2000001082e */
[-CC-:B------:R-:W-:Y:S01]  /*6d70*/  FFMA.FTZ R52, R204, R21.reuse, -R46.reuse ;  /* 0x00000015cc347223 */ /* 0x180fe2000001082e */
[----:B------:R-:W-:Y:S01]  /*6d80*/  FFMA.FTZ R49, R206, R21, -R46 ;  /* 0x00000015ce317223 */ /* 0x000fe2000001082e */
[----:B------:R-:W3:Y:S05]  /*6d90*/  LDSM.16.MT88.4 R28, [R44] ;  /* 0x000000002c1c783b */ /* 0x000eea0000004200 */
[----:B------:R-:W4:Y:S01]  /*6da0*/  MUFU.EX2 R47, R47 ;  /* 0x0000002f002f7308 */ /* 0x000f220000000800 */
[C---:B-1----:R-:W-:Y:S01]  /*6db0*/  FMUL.FTZ R6, R22.reuse, R82 ;  /* 0x0000005216067220 */ /* 0x042fe20000410000 */
[C---:B------:R-:W-:Y:S01]  /*6dc0*/  FMUL.FTZ R7, R22.reuse, R83 ;  /* 0x0000005316077220 */ /* 0x040fe20000410000 */
[C---:B------:R-:W-:Y:S07]  /*6dd0*/  FMUL.FTZ R10, R22.reuse, R78 ;  /* 0x0000004e160a7220 */ /* 0x040fee0000410000 */
[----:B------:R-:W-:Y:S01]  /*6de0*/  MUFU.EX2 R58, R58 ;  /* 0x0000003a003a7308 */ /* 0x000fe20000000800 */
[C---:B--2---:R-:W-:Y:S01]  /*6df0*/  FMUL.FTZ R4, R23.reuse, R80 ;  /* 0x0000005017047220 */ /* 0x044fe20000410000 */
[C---:B------:R-:W-:Y:S01]  /*6e00*/  FMUL.FTZ R5, R23.reuse, R81 ;  /* 0x0000005117057220 */ /* 0x040fe20000410000 */
[----:B------:R-:W-:Y:S07]  /*6e10*/  FMUL.FTZ R11, R22, R79 ;  /* 0x0000004f160b7220 */ /* 0x000fee0000410000 */
[----:B------:R-:W1:Y:S01]  /*6e20*/  MUFU.EX2 R53, R53 ;  /* 0x0000003500357308 */ /* 0x000e620000000800 */
[C---:B------:R-:W-:Y:S01]  /*6e30*/  FMUL.FTZ R9, R23.reuse, R77 ;  /* 0x0000004d17097220 */ /* 0x040fe20000410000 */
[----:B------:R-:W-:Y:S01]  /*6e40*/  FMUL.FTZ R8, R23, R76 ;  /* 0x0000004c17087220 */ /* 0x000fe20000410000 */
[-CC-:B------:R-:W-:Y:S07]  /*6e50*/  FFMA.FTZ R60, R198, R21.reuse, -R48.reuse ;  /* 0x00000015c63c7223 */ /* 0x180fee0000010830 */
[----:B------:R-:W-:Y:S01]  /*6e60*/  MUFU.EX2 R59, R59 ;  /* 0x0000003b003b7308 */ /* 0x000fe20000000800 */
[-CC-:B------:R-:W-:Y:S01]  /*6e70*/  FFMA.FTZ R55, R241, R21.reuse, -R48.reuse ;  /* 0x00000015f1377223 */ /* 0x180fe20000010830 */
[----:B----4-:R-:W-:Y:S01]  /*6e80*/  F2FP.F16.F32.PACK_AB R26, R47, R50 ;  /* 0x000000322f1a723e */ /* 0x010fe200000000ff */
[-CC-:B------:R-:W-:Y:S07]  /*6e90*/  FFMA.FTZ R56, R247, R21.reuse, -R48.reuse ;  /* 0x00000015f7387223 */ /* 0x180fee0000010830 */
[----:B------:R-:W2:Y:S01]  /*6ea0*/  MUFU.EX2 R54, R54 ;  /* 0x0000003600367308 */ /* 0x000ea20000000800 */
[-C--:B------:R-:W-:Y:S01]  /*6eb0*/  FFMA.FTZ R51, R251, R21.reuse, -R48 ;  /* 0x00000015fb337223 */ /* 0x080fe20000010830 */
[-CC-:B------:R-:W-:Y:S01]  /*6ec0*/  FFMA.FTZ R67, R249, R21.reuse, -R46.reuse ;  /* 0x00000015f9437223 */ /* 0x180fe2000001082e */
[-CC-:B------:R-:W-:Y:S07]  /*6ed0*/  FFMA.FTZ R64, R225, R21.reuse, -R46.reuse ;  /* 0x00000015e1407223 */ /* 0x180fee000001082e */
[----:B------:R-:W-:Y:S01]  /*6ee0*/  MUFU.EX2 R52, R52 ;  /* 0x0000003400347308 */ /* 0x000fe20000000800 */
[----:B------:R-:W-:Y:S01]  /*6ef0*/  FFMA.FTZ R65, R239, R21, -R46 ;  /* 0x00000015ef417223 */ /* 0x000fe2000001082e */
[----:B-1----:R-:W-:Y:S01]  /*6f00*/  F2FP.F16.F32.PACK_AB R24, R53, R58 ;  /* 0x0000003a3518723e */ /* 0x002fe200000000ff */
[----:B------:R-:W1:Y:S07]  /*6f10*/  LDSM.16.MT88.4 R36, [R44+0x400] ;  /* 0x000400002c24783b */ /* 0x000e6e0000004200 */
[----:B------:R-:W4:Y:S01]  /*6f20*/  MUFU.EX2 R49, R49 ;  /* 0x0000003100317308 */ /* 0x000f220000000800 */
[C---:B------:R-:W-:Y:S01]  /*6f30*/  FMUL.FTZ R18, R22.reuse, R70 ;  /* 0x0000004616127220 */ /* 0x040fe20000410000 */
[----:B------:R-:W-:Y:S01]  /*6f40*/  FMUL.FTZ R19, R22, R71 ;  /* 0x0000004716137220 */ /* 0x000fe20000410000 */
[C---:B------:R-:W-:Y:S07]  /*6f50*/  FMUL.FTZ R16, R23.reuse, R68 ;  /* 0x0000004417107220 */ /* 0x040fee0000410000 */
[----:B------:R-:W-:Y:S01]  /*6f60*/  MUFU.EX2 R60, R60 ;  /* 0x0000003c003c7308 */ /* 0x000fe20000000800 */
[----:B------:R-:W-:Y:S01]  /*6f70*/  FMUL.FTZ R17, R23, R69 ;  /* 0x0000004517117220 */ /* 0x000fe20000410000 */
[----:B--2---:R-:W-:Y:S01]  /*6f80*/  F2FP.F16.F32.PACK_AB R25, R54, R59 ;  /* 0x0000003b3619723e */ /* 0x004fe200000000ff */
[-C--:B------:R-:W-:Y:S07]  /*6f90*/  FFMA.FTZ R62, R233, R21.reuse, -R48 ;  /* 0x00000015e93e7223 */ /* 0x080fee0000010830 */
[----:B------:R-:W2:Y:S01]  /*6fa0*/  MUFU.EX2 R55, R55 ;  /* 0x0000003700377308 */ /* 0x000ea20000000800 */
[----:B------:R-:W-:Y:S01]  /*6fb0*/  FFMA.FTZ R58, R23, R168, R58 ;  /* 0x000000a8173a7223 */ /* 0x000fe2000001003a */
[-CC-:B------:R-:W-:Y:S01]  /*6fc0*/  FFMA.FTZ R195, R195, R21.reuse, -R48.reuse ;  /* 0x00000015c3c37223 */ /* 0x180fe20000010830 */
[-C--:B------:R-:W-:Y:S07]  /*6fd0*/  FFMA.FTZ R61, R237, R21.reuse, -R48 ;  /* 0x00000015ed3d7223 */ /* 0x080fee0000010830 */
[----:B------:R-:W-:Y:S01]  /*6fe0*/  MUFU.EX2 R56, R56 ;  /* 0x0000003800387308 */ /* 0x000fe20000000800 */
[-CC-:B------:R-:W-:Y:S01]  /*6ff0*/  FFMA.FTZ R66, R245, R21.reuse, -R46.reuse ;  /* 0x00000015f5427223 */ /* 0x180fe2000001082e */
[----:B----4-:R-:W-:Y:S01]  /*7000*/  F2FP.F16.F32.PACK_AB R27, R49, R52 ;  /* 0x00000034311b723e */ /* 0x010fe200000000ff */
        /* <DEDUP_REMOVED lines=8> */
[----:B------:R-:W-:Y:S01]  /*7090*/  FMUL.FTZ R12, R23, R72 ;  /* 0x00000048170c7220 */ /* 0x000fe20000410000 */
[----:B------:R-:W-:Y:S01]  /*70a0*/  FFMA.FTZ R72, R235, R21, -R46 ;  /* 0x00000015eb487223 */ /* 0x000fe2000001082e */
[----:B------:R-:W-:Y:S01]  /*70b0*/  FMUL.FTZ R13, R23, R73 ;  /* 0x00000049170d7220 */ /* 0x000fe20000410000 */
[C---:B------:R-:W-:Y:S06]  /*70c0*/  HMMA.16816.F32 R8, R24.reuse, R14, R8 ;  /* 0x0000000e1808723c */ /* 0x040fec0000001808 */
[----:B------:R-:W4:Y:S01]  /*70d0*/  MUFU.EX2 R64, R64 ;  /* 0x0000004000407308 */ /* 0x000f220000000800 */
[C---:B------:R-:W-:Y:S01]  /*70e0*/  FMUL.FTZ R14, R22.reuse, R74 ;  /* 0x0000004a160e7220 */ /* 0x040fe20000410000 */
[C---:B------:R-:W-:Y:S08]  /*70f0*/  FMUL.FTZ R15, R22.reuse, R75 ;  /* 0x0000004b160f7220 */ /* 0x040ff00000410000 */
[----:B------:R-:W-:Y:S01]  /*7100*/  MUFU.EX2 R72, R72 ;  /* 0x0000004800487308 */ /* 0x000fe20000000800 */
[----:B------:R-:W-:Y:S01]  /*7110*/  FADD.FTZ R75, R53, R58 ;  /* 0x0000003a354b7221 */ /* 0x000fe20000010000 */
[-C--:B------:R-:W-:Y:S01]  /*7120*/  FFMA.FTZ R73, R203, R21.reuse, -R46 ;  /* 0x00000015cb497223 */ /* 0x080fe2000001082e */
[-C--:B------:R-:W-:Y:S07]  /*7130*/  FFMA.FTZ R23, R211, R21.reuse, -R48 ;  /* 0x00000015d3177223 */ /* 0x080fee0000010830 */
[----:B------:R-:W5:Y:S01]  /*7140*/  MUFU.EX2 R65, R65 ;  /* 0x0000004100417308 */ /* 0x000f620000000800 */
[-C--:B------:R-:W-:Y:S01]  /*7150*/  FFMA.FTZ R70, R229, R21.reuse, -R46 ;  /* 0x00000015e5467223 */ /* 0x080fe2000001082e */
[C---:B---3--:R-:W-:Y:S08]  /*7160*/  HMMA.16816.F32 R12, R24.reuse, R28, R12 ;  /* 0x0000001c180c723c */ /* 0x048ff0000000180c */
[----:B------:R-:W-:Y:S01]  /*7170*/  MUFU.EX2 R73, R73 ;  /* 0x0000004900497308 */ /* 0x000fe20000000800 */
[-CC-:B------:R-:W-:Y:S01]  /*7180*/  FFMA.FTZ R71, R215, R21.reuse, -R48.reuse ;  /* 0x00000015d7477223 */ /* 0x180fe20000010830 */
[-C--:B------:R-:W-:Y:S01]  /*7190*/  FFMA.FTZ R74, R219, R21.reuse, -R48 ;  /* 0x00000015db4a7223 */ /* 0x080fe20000010830 */
[----:B------:R-:W-:Y:S07]  /*71a0*/  FFMA.FTZ R76, R197, R21, -R46 ;  /* 0x00000015c54c7223 */ /* 0x000fee000001082e */
[----:B------:R-:W-:Y:S01]  /*71b0*/  MUFU.EX2 R23, R23 ;  /* 0x0000001700177308 */ /* 0x000fe20000000800 */
[----:B------:R-:W-:Y:S01]  /*71c0*/  FFMA.FTZ R59, R22, R169, R59 ;  /* 0x000000a9163b7223 */ /* 0x000fe2000001003b */
[----:B------:R-:W-:Y:S01]  /*71d0*/  HMMA.16816.F32 R16, R24, R30, R16 ;  /* 0x0000001e1810723c */ /* 0x000fe20000001810 */
[----:B------:R-:W3:Y:S07]  /*71e0*/  LDSM.16.MT88.4 R28, [R44+0x800] ;  /* 0x000800002c1c783b */ /* 0x000eee0000004200 */
[----:B------:R-:W3:Y:S01]  /*71f0*/  MUFU.EX2 R61, R61 ;  /* 0x0000003d003d7308 */ /* 0x000ee20000000800 */
[----:B--2---:R-:W-:Y:S01]  /*7200*/  F2FP.F16.F32.PACK_AB R24, R55, R60 ;  /* 0x0000003c3718723e */ /* 0x004fe200000000ff */
[----:B------:R-:W-:Y:S01]  /*7210*/  FFMA.FTZ R22, R205, R21, -R48 ;  /* 0x00000015cd167223 */ /* 0x000fe20000010830 */
[----:B----4-:R-:W-:Y:S07]  /*7220*/  F2FP.F16.F32.PACK_AB R25, R64, R67 ;  /* 0x000000434019723e */ /* 0x010fee00000000ff */
[----:B------:R-:W-:Y:S01]  /*7230*/  MUFU.EX2 R66, R66 ;  /* 0x0000004200427308 */ /* 0x000fe20000000800 */
[----:B------:R-:W-:Y:S01]  /*7240*/  F2FP.F16.F32.PACK_AB R26, R51, R56 ;  /* 0x00000038331a723e */ /* 0x000fe200000000ff */
[----:B------:R-:W-:Y:S01]  /*7250*/  FADD.FTZ R59, R54, R59 ;  /* 0x0000003b363b7221 */ /* 0x000fe20000010000 */
[----:B-----5:R-:W-:Y:S07]  /*7260*/  F2FP.F16.F32.PACK_AB R27, R65, R72 ;  /* 0x00000048411b723e */ /* 0x020fee00000000ff */
[----:B------:R-:W-:Y:S01]  /*7270*/  MUFU.EX2 R22, R22 ;  /* 0x0000001600167308 */ /* 0x000fe20000000800 */
[-CC-:B------:R-:W-:Y:S01]  /*7280*/  FFMA.FTZ R53, R201, R21.reuse, -R46.reuse ;  /* 0x00000015c9357223 */ /* 0x180fe2000001082e */
[-C--:B------:R-:W-:Y:S01]  /*7290*/  FFMA.FTZ R207, R207, R21.reuse, -R46 ;  /* 0x00000015cfcf7223 */ /* 0x080fe2000001082e */
[-C--:B------:R-:W-:Y:S07]  /*72a0*/  FFMA.FTZ R199, R199, R21.reuse, -R48 ;  /* 0x00000015c7c77223 */ /* 0x080fee0000010830 */
[----:B------:R-:W2:Y:S01]  /*72b0*/  MUFU.EX2 R63, R63 ;  /* 0x0000003f003f7308 */ /* 0x000ea20000000800 */
[-C--:B------:R-:W-:Y:S01]  /*72c0*/  FFMA.FTZ R191, R191, R21.reuse, -R46 ;  /* 0x00000015bfbf7223 */ /* 0x080fe2000001082e */
[C---:B------:R-:W-:Y:S08]  /*72d0*/  HMMA.16816.F32 R4, R24.reuse, R32, R4 ;  /* 0x000000201804723c */ /* 0x040ff00000001804 */
[----:B------:R-:W-:Y:S01]  /*72e0*/  MUFU.EX2 R68, R68 ;  /* 0x0000004400447308 */ /* 0x000fe20000000800 */
[-C--:B------:R-:W-:Y:S01]  /*72f0*/  FFMA.FTZ R58, R184, R21.reuse, -R48 ;  /* 0x00000015b83a7223 */ /* 0x080fe20000010830 */
[-C--:B------:R-:W-:Y:S01]  /*7300*/  FFMA.FTZ R189, R189, R21.reuse, -R46 ;  /* 0x00000015bdbd7223 */ /* 0x080fe2000001082e */
[-C--:B------:R-:W-:Y:S07]  /*7310*/  FFMA.FTZ R186, R186, R21.reuse, -R48 ;  /* 0x00000015baba7223 */ /* 0x080fee0000010830 */
[----:B------:R-:W4:Y:S01]  /*7320*/  MUFU.EX2 R57, R57 ;  /* 0x0000003900397308 */ /* 0x000f220000000800 */
[-CC-:B------:R-:W-:Y:S01]  /*7330*/  FFMA.FTZ R182, R182, R21.reuse, -R46.reuse ;  /* 0x00000015b6b67223 */ /* 0x180fe2000001082e */
[C---:B------:R-:W-:Y:S01]  /*7340*/  HMMA.16816.F32 R8, R24.reuse, R34, R8 ;  /* 0x000000221808723c */ /* 0x040fe20000001808 */
[----:B------:R-:W5:Y:S07]  /*7350*/  LDSM.16.MT88.4 R32, [R45+0x3c00] ;  /* 0x003c00002d20783b */ /* 0x000f6e0000004200 */
[----:B------:R-:W-:Y:S01]  /*7360*/  MUFU.EX2 R69, R69 ;  /* 0x0000004500457308 */ /* 0x000fe20000000800 */
[----:B------:R-:W-:Y:S01]  /*7370*/  FADD.FTZ R52, R52, R59 ;  /* 0x0000003b34347221 */ /* 0x000fe20000010000 */
[-C--:B------:R-:W-:Y:S01]  /*7380*/  FFMA.FTZ R59, R188, R21.reuse, -R46 ;  /* 0x00000015bc3b7223 */ /* 0x080fe2000001082e */
[-C--:B------:R-:W-:Y:S07]  /*7390*/  FFMA.FTZ R180, R180, R21.reuse, -R48 ;  /* 0x00000015b4b47223 */ /* 0x080fee0000010830 */
[----:B------:R-:W4:Y:S01]  /*73a0*/  MUFU.EX2 R70, R70 ;  /* 0x0000004600467308 */ /* 0x000f220000000800 */
[----:B------:R-:W-:Y:S01]  /*73b0*/  FADD.FTZ R52, R49, R52 ;  /* 0x0000003431347221 */ /* 0x000fe20000010000 */
[C---:B-1----:R-:W-:Y:S08]  /*73c0*/  HMMA.16816.F32 R12, R24.reuse, R36, R12 ;  /* 0x00000024180c723c */ /* 0x042ff0000000180c */
[----:B------:R-:W-:Y:S01]  /*73d0*/  MUFU.EX2 R71, R71 ;  /* 0x0000004700477308 */ /* 0x000fe20000000800 */
[----:B------:R-:W-:Y:S01]  /*73e0*/  FADD.FTZ R67, R67, R52 ;  /* 0x0000003443437221 */ /* 0x000fe20000010000 */
[----:B------:R-:W-:Y:S01]  /*73f0*/  FFMA.FTZ R172, R172, R21, -R48 ;  /* 0x00000015acac7223 */ /* 0x000fe20000010830 */
[----:B------:R-:W-:Y:S07]  /*7400*/  ISETP.NE.AND P0, PT, R159, -0x1, PT ;  /* 0xffffffff9f00780c */ /* 0x000fee0003f05270 */
[----:B------:R-:W1:Y:S01]  /*7410*/  MUFU.EX2 R74, R74 ;  /* 0x0000004a004a7308 */ /* 0x000e620000000800 */
[----:B------:R-:W-:Y:S01]  /*7420*/  FADD.FTZ R67, R64, R67 ;  /* 0x0000004340437221 */ /* 0x000fe20000010000 */
[----:B------:R-:W-:Y:S01]  /*7430*/  HMMA.16816.F32 R16, R24, R38, R16 ;  /* 0x000000261810723c */ /* 0x000fe20000001810 */
[----:B------:R-:W5:Y:S07]  /*7440*/  LDSM.16.MT88.4 R36, [R44+0xc00] ;  /* 0x000c00002c24783b */ /* 0x000f6e0000004200 */
[----:B------:R-:W1:Y:S01]  /*7450*/  MUFU.EX2 R76, R76 ;  /* 0x0000004c004c7308 */ /* 0x000e620000000800 */
[----:B---3--:R-:W-:Y:S01]  /*7460*/  F2FP.F16.F32.PACK_AB R24, R61, R62 ;  /* 0x0000003e3d18723e */ /* 0x008fe200000000ff */
[----:B------:R-:W-:Y:S01]  /*7470*/  FADD.FTZ R72, R72, R67 ;  /* 0x0000004348487221 */ /* 0x000fe20000010000 */
[----:B--2---:R-:W-:Y:S07]  /*7480*/  F2FP.F16.F32.PACK_AB R25, R63, R66 ;  /* 0x000000423f19723e */ /* 0x004fee00000000ff */
[----:B------:R-:W-:Y:S01]  /*7490*/  MUFU.EX2 R54, R207 ;  /* 0x000000cf00367308 */ /* 0x000fe20000000800 */
[----:B----4-:R-:W-:Y:S01]  /*74a0*/  F2FP.F16.F32.PACK_AB R26, R57, R68 ;  /* 0x00000044391a723e */ /* 0x010fe200000000ff */
[----:B------:R-:W-:Y:S01]  /*74b0*/  FADD.FTZ R65, R65, R72 ;  /* 0x0000004841417221 */ /* 0x000fe20000010000 */
[----:B------:R-:W-:Y:S07]  /*74c0*/  F2FP.F16.F32.PACK_AB R27, R70, R69 ;  /* 0x00000045461b723e */ /* 0x000fee00000000ff */
[----:B------:R-:W-:Y:S01]  /*74d0*/  MUFU.EX2 R53, R53 ;  /* 0x0000003500357308 */ /* 0x000fe20000000800 */
[-C--:B------:R-:W-:Y:S01]  /*74e0*/  FFMA.FTZ R64, R181, R21.reuse, -R48 ;  /* 0x00000015b5407223 */ /* 0x080fe20000010830 */
[----:B------:R-:W-:Y:S01]  /*74f0*/  FADD.FTZ R66, R66, R65 ;  /* 0x0000004142427221 */ /* 0x000fe20000010000 */
[-C--:B------:R-:W-:Y:S07]  /*7500*/  FFMA.FTZ R65, R178, R21.reuse, -R46 ;  /* 0x00000015b2417223 */ /* 0x080fee000001082e */
[----:B------:R-:W-:Y:S01]  /*7510*/  MUFU.EX2 R49, R199 ;  /* 0x000000c700317308 */ /* 0x000fe20000000800 */
[-CC-:B------:R-:W-:Y:S01]  /*7520*/  FFMA.FTZ R72, R177, R21.reuse, -R48.reuse ;  /* 0x00000015b1487223 */ /* 0x180fe20000010830 */
[C---:B------:R-:W-:Y:S08]  /*7530*/  HMMA.16816.F32 R4, R24.reuse, R40, R4 ;  /* 0x000000281804723c */ /* 0x040ff00000001804 */
[----:B------:R-:W-:Y:S01]  /*7540*/  MUFU.EX2 R52, R191 ;  /* 0x000000bf00347308 */ /* 0x000fe20000000800 */
[-CC-:B------:R-:W-:Y:S01]  /*7550*/  FFMA.FTZ R40, R209, R21.reuse, -R48.reuse ;  /* 0x00000015d1287223 */ /* 0x180fe20000010830 */
[-C--:B------:R-:W-:Y:S01]  /*7560*/  FFMA.FTZ R41, R221, R21.reuse, -R48 ;  /* 0x00000015dd297223 */ /* 0x080fe20000010830 */
[----:B------:R-:W-:Y:S07]  /*7570*/  FADD.FTZ R66, R63, R66 ;  /* 0x000000423f427221 */ /* 0x000fee0000010000 */
[----:B------:R-:W-:Y:S01]  /*7580*/  MUFU.EX2 R58, R58 ;  /* 0x0000003a003a7308 */ /* 0x000fe20000000800 */
[-C--:B------:R-:W-:Y:S01]  /*7590*/  FFMA.FTZ R175, R175, R21.reuse, -R48 ;  /* 0x00000015afaf7223 */ /* 0x080fe20000010830 */
[C---:B------:R-:W-:Y:S08]  /*75a0*/  HMMA.16816.F32 R8, R24.reuse, R42, R8 ;  /* 0x0000002a1808723c */ /* 0x040ff00000001808 */
[----:B------:R-:W-:Y:S01]  /*75b0*/  MUFU.EX2 R40, R40 ;  /* 0x0000002800287308 */ /* 0x000fe20000000800 */
[-CC-:B------:R-:W-:Y:S01]  /*75c0*/  FFMA.FTZ R43, R213, R21.reuse, -R46.reuse ;  /* 0x00000015d52b7223 */ /* 0x180fe2000001082e */
[-C--:B------:R-:W-:Y:S01]  /*75d0*/  FFMA.FTZ R42, R217, R21.reuse, -R46 ;  /* 0x00000015d92a7223 */ /* 0x080fe2000001082e */
[----:B------:R-:W-:Y:S07]  /*75e0*/  FADD.FTZ R67, R69, R66 ;  /* 0x0000004245437221 */ /* 0x000fee0000010000 */
[----:B------:R-:W2:Y:S01]  /*75f0*/  MUFU.EX2 R41, R41 ;  /* 0x0000002900297308 */ /* 0x000ea20000000800 */
[-C--:B------:R-:W-:Y:S01]  /*7600*/  FFMA.FTZ R66, R179, R21.reuse, -R46 ;  /* 0x00000015b3427223 */ /* 0x080fe2000001082e */
[C---:B------:R-:W-:Y:S08]  /*7610*/  HMMA.16816.F32 R12, R24.reuse, R28, R12 ;  /* 0x0000001c180c723c */ /* 0x040ff0000000180c */
[----:B------:R-:W-:Y:S01]  /*7620*/  MUFU.EX2 R43, R43 ;  /* 0x0000002b002b7308 */ /* 0x000fe20000000800 */
[----:B------:R-:W-:Y:S01]  /*7630*/  FADD.FTZ R67, R70, R67 ;  /* 0x0000004346437221 */ /* 0x000fe20000010000 */
[----:B------:R-:W-:Y:S08]  /*7640*/  FFMA.FTZ R170, R170, R21, -R48 ;  /* 0x00000015aaaa7223 */ /* 0x000ff00000010830 */
[----:B------:R-:W3:Y:S01]  /*7650*/  MUFU.EX2 R42, R42 ;  /* 0x0000002a002a7308 */ /* 0x000ee20000000800 */
[----:B------:R-:W-:Y:S01]  /*7660*/  HMMA.16816.F32 R16, R24, R30, R16 ;  /* 0x0000001e1810723c */ /* 0x000fe20000001810 */
[----:B------:R-:W4:Y:S08]  /*7670*/  LDSM.16.MT88.4 R28, [R45+0x4000] ;  /* 0x004000002d1c783b */ /* 0x000f300000004200 */
[----:B------:R-:W-:Y:S01]  /*7680*/  MUFU.EX2 R59, R59 ;  /* 0x0000003b003b7308 */ /* 0x000fe20000000800 */
[----:B-1----:R-:W-:Y:S02]  /*7690*/  F2FP.F16.F32.PACK_AB R24, R74, R71 ;  /* 0x000000474a18723e */ /* 0x002fe400000000ff */
[----:B------:R-:W-:Y:S01]  /*76a0*/  F2FP.F16.F32.PACK_AB R25, R73, R76 ;  /* 0x0000004c4919723e */ /* 0x000fe200000000ff */
[----:B------:R-:W-:Y:S01]  /*76b0*/  FADD.FTZ R76, R76, R67 ;  /* 0x000000434c4c7221 */ /* 0x000fe20000010000 */
[----:B--2---:R-:W-:Y:S01]  /*76c0*/  F2FP.F16.F32.PACK_AB R26, R40, R41 ;  /* 0x00000029281a723e */ /* 0x004fe200000000ff */
[----:B------:R-:W-:Y:S04]  /*76d0*/  FFMA.FTZ R67, R173, R21, -R46 ;  /* 0x00000015ad437223 */ /* 0x000fe8000001082e */
[----:B------:R-:W-:Y:S01]  /*76e0*/  MUFU.EX2 R64, R64 ;  /* 0x0000004000407308 */ /* 0x000fe20000000800 */
[----:B------:R-:W-:Y:S01]  /*76f0*/  FADD.FTZ R76, R73, R76 ;  /* 0x0000004c494c7221 */ /* 0x000fe20000010000 */
[C---:B---3--:R-:W-:Y:S08]  /*7700*/  F2FP.F16.F32.PACK_AB R27, R42.reuse, R43 ;  /* 0x0000002b2a1b723e */ /* 0x048ff000000000ff */
[----:B------:R-:W-:Y:S01]  /*7710*/  MUFU.EX2 R65, R65 ;  /* 0x0000004100417308 */ /* 0x000fe20000000800 */
[----:B------:R-:W-:Y:S02]  /*7720*/  FADD.FTZ R43, R43, R76 ;  /* 0x0000004c2b2b7221 */ /* 0x000fe40000010000 */
[----:B------:R-:W-:Y:S07]  /*7730*/  LDSM.16.MT88.4 R76, [R45+0x4c00] ;  /* 0x004c00002d4c783b */ /* 0x000fee0000004200 */
[----:B------:R-:W-:Y:S01]  /*7740*/  MUFU.EX2 R66, R66 ;  /* 0x0000004200427308 */ /* 0x000fe20000000800 */
[----:B------:R-:W-:Y:S01]  /*7750*/  FADD.FTZ R43, R42, R43 ;  /* 0x0000002b2a2b7221 */ /* 0x000fe20000010000 */
[C---:B-----5:R-:W-:Y:S08]  /*7760*/  HMMA.16816.F32 R4, R24.reuse, R32, R4 ;  /* 0x000000201804723c */ /* 0x060ff00000001804 */
[----:B------:R-:W-:Y:S01]  /*7770*/  MUFU.EX2 R72, R72 ;  /* 0x0000004800487308 */ /* 0x000fe20000000800 */
[----:B------:R-:W-:Y:S01]  /*7780*/  FADD.FTZ R32, R50, R75 ;  /* 0x0000004b32207221 */ /* 0x000fe20000010000 */
[-C--:B------:R-:W-:Y:S08]  /*7790*/  FFMA.FTZ R42, R87, R21.reuse, -R46 ;  /* 0x00000015572a7223 */ /* 0x080ff0000001082e */
[----:B------:R-:W1:Y:S01]  /*77a0*/  MUFU.EX2 R50, R195 ;  /* 0x000000c300327308 */ /* 0x000e620000000800 */
[----:B------:R-:W-:Y:S01]  /*77b0*/  FADD.FTZ R33, R47, R32 ;  /* 0x000000202f217221 */ /* 0x000fe20000010000 */
[C---:B------:R-:W-:Y:S08]  /*77c0*/  HMMA.16816.F32 R8, R24.reuse, R34, R8 ;  /* 0x000000221808723c */ /* 0x040ff00000001808 */
[----:B------:R-:W-:Y:S01]  /*77d0*/  MUFU.EX2 R67, R67 ;  /* 0x0000004300437308 */ /* 0x000fe20000000800 */
[-C--:B------:R-:W-:Y:S01]  /*77e0*/  FFMA.FTZ R47, R193, R21.reuse, -R46 ;  /* 0x00000015c12f7223 */ /* 0x080fe2000001082e */
[----:B------:R-:W-:Y:S02]  /*77f0*/  FADD.FTZ R60, R60, R33 ;  /* 0x000000213c3c7221 */ /* 0x000fe40000010000 */
[----:B------:R-:W2:Y:S06]  /*7800*/  LDSM.16.MT88.4 R32, [R44+0x1000] ;  /* 0x001000002c20783b */ /* 0x000eac0000004200 */
[----:B------:R-:W-:Y:S01]  /*7810*/  MUFU.EX2 R42, R42 ;  /* 0x0000002a002a7308 */ /* 0x000fe20000000800 */
[C---:B------:R-:W-:Y:S09]  /*7820*/  HMMA.16816.F32 R12, R24.reuse, R36, R12 ;  /* 0x00000024180c723c */ /* 0x040ff2000000180c */
[----:B------:R-:W3:Y:S01]  /*7830*/  MUFU.EX2 R47, R47 ;  /* 0x0000002f002f7308 */ /* 0x000ee20000000800 */
[----:B------:R-:W-:Y:S01]  /*7840*/  FADD.FTZ R37, R55, R60 ;  /* 0x0000003c37257221 */ /* 0x000fe20000010000 */
[----:B------:R-:W-:Y:S01]  /*7850*/  FFMA.FTZ R55, R187, R21, -R48 ;  /* 0x00000015bb377223 */ /* 0x000fe20000010830 */
[----:B------:R-:W-:Y:S03]  /*7860*/  HMMA.16816.F32 R16, R24, R38, R16 ;  /* 0x000000261810723c */ /* 0x000fe60000001810 */
[----:B------:R-:W-:Y:S01]  /*7870*/  F2FP.F16.F32.PACK_AB R24, R22, R23 ;  /* 0x000000171618723e */ /* 0x000fe200000000ff */
[----:B------:R-:W-:Y:S01]  /*7880*/  FADD.FTZ R60, R56, R37 ;  /* 0x00000025383c7221 */ /* 0x000fe20000010000 */
[----:B------:R-:W-:Y:S01]  /*7890*/  F2FP.F16.F32.PACK_AB R25, R53, R54 ;  /* 0x000000363519723e */ /* 0x000fe200000000ff */
[----:B------:R-:W5:Y:S01]  /*78a0*/  LDSM.16.MT88.4 R36, [R45+0x4400] ;  /* 0x004400002d24783b */ /* 0x000f620000004200 */
[----:B-1----:R-:W-:Y:S01]  /*78b0*/  F2FP.F16.F32.PACK_AB R26, R49, R50 ;  /* 0x00000032311a723e */ /* 0x002fe200000000ff */
[----:B------:R-:W1:Y:S01]  /*78c0*/  MUFU.EX2 R55, R55 ;  /* 0x0000003700377308 */ /* 0x000e620000000800 */
[----:B---3--:R-:W-:Y:S01]  /*78d0*/  F2FP.F16.F32.PACK_AB R27, R47, R52 ;  /* 0x000000342f1b723e */ /* 0x008fe200000000ff */
[----:B------:R-:W-:Y:S01]  /*78e0*/  FADD.FTZ R54, R54, R43 ;  /* 0x0000002b36367221 */ /* 0x000fe20000010000 */
[-C--:B------:R-:W-:Y:S07]  /*78f0*/  FFMA.FTZ R43, R86, R21.reuse, -R46 ;  /* 0x00000015562b7223 */ /* 0x080fee000001082e */
[----:B------:R-:W3:Y:S01]  /*7900*/  MUFU.EX2 R56, R189 ;  /* 0x000000bd00387308 */ /* 0x000ee20000000800 */
[----:B------:R-:W-:Y:S01]  /*7910*/  FADD.FTZ R53, R53, R54 ;  /* 0x0000003635357221 */ /* 0x000fe20000010000 */
[C---:B----4-:R-:W-:Y:S08]  /*7920*/  HMMA.16816.F32 R4, R24.reuse, R28, R4 ;  /* 0x0000001c1804723c */ /* 0x050ff00000001804 */
[----:B------:R-:W-:Y:S01]  /*7930*/  MUFU.EX2 R43, R43 ;  /* 0x0000002b002b7308 */ /* 0x000fe20000000800 */
[----:B------:R-:W-:Y:S01]  /*7940*/  FADD.FTZ R29, R51, R60 ;  /* 0x0000003c331d7221 */ /* 0x000fe20000010000 */
[-C--:B------:R-:W-:Y:S08]  /*7950*/  FFMA.FTZ R60, R185, R21.reuse, -R48 ;  /* 0x00000015b93c7223 */ /* 0x080ff00000010830 */
[----:B------:R-:W-:Y:S01]  /*7960*/  MUFU.EX2 R51, R186 ;  /* 0x000000ba00337308 */ /* 0x000fe20000000800 */
[----:B------:R-:W-:Y:S01]  /*7970*/  FADD.FTZ R52, R52, R53 ;  /* 0x0000003534347221 */ /* 0x000fe20000010000 */
[----:B------:R-:W-:Y:S01]  /*7980*/  FADD.FTZ R62, R62, R29 ;  /* 0x0000001d3e3e7221 */ /* 0x000fe20000010000 */
[C---:B------:R-:W-:Y:S01]  /*7990*/  HMMA.16816.F32 R8, R24.reuse, R30, R8 ;  /* 0x0000001e1808723c */ /* 0x040fe20000001808 */
[----:B------:R-:W4:Y:S06]  /*79a0*/  LDSM.16.MT88.4 R28, [R44+0x1400] ;  /* 0x001400002c1c783b */ /* 0x000f2c0000004200 */
[----:B------:R-:W5:Y:S01]  /*79b0*/  MUFU.EX2 R60, R60 ;  /* 0x0000003c003c7308 */ /* 0x000f620000000800 */
[----:B------:R-:W-:Y:S01]  /*79c0*/  FADD.FTZ R63, R61, R62 ;  /* 0x0000003e3d3f7221 */ /* 0x000fe20000010000 */
[-C--:B------:R-:W-:Y:S01]  /*79d0*/  FFMA.FTZ R62, R183, R21.reuse, -R46 ;  /* 0x00000015b73e7223 */ /* 0x080fe2000001082e */
[----:B------:R-:W-:Y:S07]  /*79e0*/  FADD.FTZ R47, R47, R52 ;  /* 0x000000342f2f7221 */ /* 0x000fee0000010000 */
[----:B------:R-:W-:Y:S01]  /*79f0*/  MUFU.EX2 R61, R182 ;  /* 0x000000b6003d7308 */ /* 0x000fe20000000800 */
[----:B------:R-:W-:Y:S01]  /*7a00*/  FADD.FTZ R68, R68, R63 ;  /* 0x0000003f44447221 */ /* 0x000fe20000010000 */
[C---:B--2---:R-:W-:Y:S08]  /*7a10*/  HMMA.16816.F32 R12, R24.reuse, R32, R12 ;  /* 0x00000020180c723c */ /* 0x044ff0000000180c */
[----:B------:R-:W2:Y:S01]  /*7a20*/  MUFU.EX2 R62, R62 ;  /* 0x0000003e003e7308 */ /* 0x000ea20000000800 */
[----:B------:R-:W-:Y:S01]  /*7a30*/  FADD.FTZ R68, R57, R68 ;  /* 0x0000004439447221 */ /* 0x000fe20000010000 */
[-CC-:B------:R-:W-:Y:S01]  /*7a40*/  FFMA.FTZ R57, R176, R21.reuse, -R48.reuse ;  /* 0x00000015b0397223 */ /* 0x180fe20000010830 */
[-C--:B------:R-:W-:Y:S07]  /*7a50*/  FFMA.FTZ R48, R171, R21.reuse, -R48 ;  /* 0x00000015ab307223 */ /* 0x080fee0000010830 */
[----:B------:R-:W4:Y:S01]  /*7a60*/  MUFU.EX2 R63, R180 ;  /* 0x000000b4003f7308 */ /* 0x000f220000000800 */
[----:B------:R-:W-:Y:S01]  /*7a70*/  FADD.FTZ R71, R71, R68 ;  /* 0x0000004447477221 */ /* 0x000fe20000010000 */
[----:B------:R-:W-:Y:S01]  /*7a80*/  HMMA.16816.F32 R16, R24, R34, R16 ;  /* 0x000000221810723c */ /* 0x000fe20000001810 */
[----:B------:R-:W4:Y:S07]  /*7a90*/  LDSM.16.MT88.4 R32, [R45+0x4800] ;  /* 0x004800002d20783b */ /* 0x000f2e0000004200 */
        /* <DEDUP_REMOVED lines=8> */
[----:B------:R-:W-:Y:S10]  /*7b20*/  MUFU.EX2 R41, R172 ;  /* 0x000000ac00297308 */ /* 0x000ff40000000800 */
[----:B------:R-:W1:Y:S01]  /*7b30*/  MUFU.EX2 R74, R74 ;  /* 0x0000004a004a7308 */ /* 0x000e620000000800 */
[C---:B------:R-:W-:Y:S09]  /*7b40*/  HMMA.16816.F32 R4, R24.reuse, R36, R4 ;  /* 0x000000241804723c */ /* 0x040ff20000001804 */
[----:B------:R-:W-:Y:S01]  /*7b50*/  MUFU.EX2 R48, R48 ;  /* 0x0000003000307308 */ /* 0x000fe20000000800 */
[C---:B------:R-:W-:Y:S01]  /*7b60*/  HMMA.16816.F32 R8, R24.reuse, R38, R8 ;  /* 0x000000261808723c */ /* 0x040fe20000001808 */
[----:B------:R-:W2:Y:S07]  /*7b70*/  LDSM.16.MT88.4 R36, [R44+0x1800] ;  /* 0x001800002c24783b */ /* 0x000eae0000004200 */
[C---:B----4-:R-:W-:Y:S03]  /*7b80*/  HMMA.16816.F32 R12, R24.reuse, R28, R12 ;  /* 0x0000001c180c723c */ /* 0x050fe6000000180c */
[----:B------:R-:W-:Y:S01]  /*7b90*/  FADD.FTZ R28, R40, R69 ;  /* 0x00000045281c7221 */ /* 0x000fe20000010000 */
[----:B------:R-:W-:Y:S01]  /*7ba0*/  F2FP.F16.F32.PACK_AB R69, R43, R42 ;  /* 0x0000002a2b45723e */ /* 0x000fe200000000ff */
[----:B------:R-:W3:Y:S02]  /*7bb0*/  MUFU.EX2 R40, R175 ;  /* 0x000000af00287308 */ /* 0x000ee40000000800 */
[----:B------:R-:W-:Y:S01]  /*7bc0*/  FADD.FTZ R29, R23, R28 ;  /* 0x0000001c171d7221 */ /* 0x000fe20000010000 */
[----:B------:R-:W-:Y:S07]  /*7bd0*/  HMMA.16816.F32 R16, R24, R30, R16 ;  /* 0x0000001e1810723c */ /* 0x000fee0000001810 */
[----:B------:R-:W4:Y:S01]  /*7be0*/  MUFU.EX2 R23, R170 ;  /* 0x000000aa00177308 */ /* 0x000f220000000800 */
[----:B------:R-:W-:Y:S01]  /*7bf0*/  F2FP.F16.F32.PACK_AB R24, R64, R63 ;  /* 0x0000003f4018723e */ /* 0x000fe200000000ff */
[----:B------:R-:W-:Y:S01]  /*7c00*/  FADD.FTZ R29, R22, R29 ;  /* 0x0000001d161d7221 */ /* 0x000fe20000010000 */
[----:B------:R-:W-:Y:S01]  /*7c10*/  F2FP.F16.F32.PACK_AB R25, R66, R65 ;  /* 0x000000414219723e */ /* 0x000fe200000000ff */
[--C-:B------:R-:W-:Y:S01]  /*7c20*/  FFMA.FTZ R22, R85, R21, -R46.reuse ;  /* 0x0000001555167223 */ /* 0x100fe2000001082e */
[----:B------:R-:W-:Y:S01]  /*7c30*/  F2FP.F16.F32.PACK_AB R26, R57, R72 ;  /* 0x00000048391a723e */ /* 0x000fe200000000ff */
[----:B------:R-:W-:Y:S01]  /*7c40*/  FADD.FTZ R50, R50, R29 ;  /* 0x0000001d32327221 */ /* 0x000fe20000010000 */
[----:B-1----:R-:W-:Y:S01]  /*7c50*/  F2FP.F16.F32.PACK_AB R27, R74, R67 ;  /* 0x000000434a1b723e */ /* 0x002fe200000000ff */
[----:B------:R-:W1:Y:S01]  /*7c60*/  LDSM.16.MT88.4 R28, [R44+0x1c00] ;  /* 0x001c00002c1c783b */ /* 0x000e620000004200 */
[----:B------:R-:W-:Y:S01]  /*7c70*/  FFMA.FTZ R46, R84, R21, -R46 ;  /* 0x00000015542e7223 */ /* 0x000fe2000001082e */
[----:B------:R-:W-:Y:S01]  /*7c80*/  MUFU.EX2 R22, R22 ;  /* 0x0000001600167308 */ /* 0x000fe20000000800 */
[----:B------:R-:W-:Y:S01]  /*7c90*/  FADD.FTZ R49, R49, R50 ;  /* 0x0000003231317221 */ /* 0x000fe20000010000 */
[----:B---3--:R-:W-:Y:S02]  /*7ca0*/  F2FP.F16.F32.PACK_AB R68, R40, R41 ;  /* 0x000000292844723e */ /* 0x008fe400000000ff */
[C---:B------:R-:W-:Y:S06]  /*7cb0*/  HMMA.16816.F32 R4, R24.reuse, R32, R4 ;  /* 0x000000201804723c */ /* 0x040fec0000001804 */
[----:B------:R-:W3:Y:S01]  /*7cc0*/  MUFU.EX2 R169, R46 ;  /* 0x0000002e00a97308 */ /* 0x000ee20000000800 */
[----:B------:R-:W-:Y:S01]  /*7cd0*/  FADD.FTZ R32, R56, R47 ;  /* 0x0000002f38207221 */ /* 0x000fe20000010000 */
[----:B----4-:R-:W-:Y:S03]  /*7ce0*/  F2FP.F16.F32.PACK_AB R70, R48, R23 ;  /* 0x000000173046723e */ /* 0x010fe600000000ff */
[----:B------:R-:W-:Y:S01]  /*7cf0*/  FADD.FTZ R32, R59, R32 ;  /* 0x000000203b207221 */ /* 0x000fe20000010000 */
[C---:B------:R-:W-:Y:S03]  /*7d00*/  HMMA.16816.F32 R8, R24.reuse, R34, R8 ;  /* 0x000000221808723c */ /* 0x040fe60000001808 */
[----:B------:R-:W-:Y:S01]  /*7d10*/  FADD.FTZ R34, R58, R49 ;  /* 0x000000313a227221 */ /* 0x000fe20000010000 */
[----:B------:R-:W-:Y:S01]  /*7d20*/  FADD.FTZ R61, R61, R32 ;  /* 0x000000203d3d7221 */ /* 0x000fe20000010000 */
[----:B---3--:R-:W-:Y:S03]  /*7d30*/  F2FP.F16.F32.PACK_AB R71, R169, R22 ;  /* 0x00000016a947723e */ /* 0x008fe600000000ff */
        /* <DEDUP_REMOVED lines=27> */
.L_x_6176:
        /* <DEDUP_REMOVED lines=10> */
.L_x_6192:
        /* <DEDUP_REMOVED lines=47> */
[----:B------:R1:W-:Y:S04]  /*8280*/  STS [R15+0x30], R68 ;  /* 0x000030440f007388 */ /* 0x0003e80000000800 */
[----:B------:R1:W-:Y:S04]  /*8290*/  STS [R15+0x230], R70 ;  /* 0x000230460f007388 */ /* 0x0003e80000000800 */
[----:B------:R-:W3:Y:S01]  /*82a0*/  LD.E.U8 R4, desc[UR4][R2.64+0x1c8] ;  /* 0x0001c80402047980 */ /* 0x000ee2000c101100 */
[----:B------:R-:W-:-:S03]  /*82b0*/  ISETP.NE.AND P0, PT, R162, -0x1, PT ;  /* 0xffffffffa200780c */ /* 0x000fc60003f05270 */
[----:B------:R-:W4:Y:S04]  /*82c0*/  LD.E.64 R24, desc[UR4][R2.64+0x88] ;  /* 0x0000880402187980 */ /* 0x000f28000c101b00 */
[----:B------:R1:W5:Y:S04]  /*82d0*/  LD.E.64 R22, desc[UR4][R2.64+0x90] ;  /* 0x0000900402167980 */ /* 0x000368000c101b00 */
[----:B------:R1:W5:Y:S04]  /*82e0*/  LD.E.64 R18, desc[UR4][R2.64+0x70] ;  /* 0x0000700402127980 */ /* 0x000368000c101b00 */
[----:B------:R-:W2:Y:S04]  /*82f0*/  @!P0 LD.E.64 R26, desc[UR4][R2.64+0x80] ;  /* 0x00008004021a8980 */ /* 0x000ea8000c101b00 */
[----:B------:R1:W5:Y:S01]  /*8300*/  LD.E.64 R16, desc[UR4][R2.64+0xa0] ;  /* 0x0000a00402107980 */ /* 0x000362000c101b00 */
[----:B---3--:R-:W-:-:S13]  /*8310*/  ISETP.NE.AND P1, PT, R4, RZ, PT ;  /* 0x000000ff0400720c */ /* 0x008fda0003f25270 */
[----:B------:R-:W3:Y:S04]  /*8320*/  @!P1 LD.E R10, desc[UR4][R2.64+0x60] ;  /* 0x00006004020a9980 */ /* 0x000ee8000c101900 */
[----:B------:R-:W3:Y:S01]  /*8330*/  @!P1 LD.E R9, desc[UR4][R2.64+0xb4] ;  /* 0x0000b40402099980 */ /* 0x000ee2000c101900 */
[----:B--2---:R-:W-:-:S04]  /*8340*/  @!P0 IMAD.WIDE.U32 R12, R26, R156, RZ ;  /* 0x0000009c1a0c8225 */ /* 0x004fc800078e00ff */
[----:B------:R-:W-:Y:S01]  /*8350*/  @!P0 IMAD R4, R27, R156, RZ ;  /* 0x0000009c1b048224 */ /* 0x000fe200078e02ff */
[----:B------:R-:W-:Y:S01]  /*8360*/  @!P0 MOV R6, R12 ;  /* 0x0000000c00068202 */ /* 0x000fe20000000f00 */
[-C--:B----4-:R-:W-:Y:S02]  /*8370*/  @P0 IMAD R11, R25, R162.reuse, RZ ;  /* 0x000000a2190b0224 */ /* 0x090fe400078e02ff */
[----:B------:R-:W-:Y:S02]  /*8380*/  @!P0 IMAD.IADD R4, R13, 0x1, R4 ;  /* 0x000000010d048824 */ /* 0x000fe400078e0204 */
[----:B------:R-:W-:-:S04]  /*8390*/  @P0 IMAD.WIDE.U32 R26, R24, R162, RZ ;  /* 0x000000a2181a0225 */ /* 0x000fc800078e00ff */
[----:B---3--:R-:W-:-:S04]  /*83a0*/  @!P1 IMAD R10, R10, R156, R155 ;  /* 0x0000009c0a0a9224 */ /* 0x008fc800078e029b */
[----:B------:R-:W-:Y:S01]  /*83b0*/  @!P1 IMAD R9, R10, R9, RZ ;  /* 0x000000090a099224 */ /* 0x000fe200078e02ff */
[----:B------:R-:W-:Y:S01]  /*83c0*/  SHF.L.U32 R10, R157, 0x6, RZ ;  /* 0x000000069d0a7819 */ /* 0x000fe200000006ff */
[----:B-1----:R-:W-:Y:S06]  /*83d0*/  @!P1 BRA `(.L_x_6185) ;  /* 0x0000000000149947 */ /* 0x002fec0003800000 */
[----:B------:R-:W2:Y:S04]  /*83e0*/  @!P0 LD.E R9, desc[UR4][R2.64+0xb4] ;  /* 0x0000b40402098980 */ /* 0x000ea8000c101900 */
[----:B------:R-:W3:Y:S01]  /*83f0*/  LD.E R12, desc[UR4][R2.64+0xd4] ;  /* 0x0000d404020c7980 */ /* 0x000ee2000c101900 */
[----:B--2---:R-:W-:Y:S02]  /*8400*/  @!P0 IMAD R162, R9, R156, RZ ;  /* 0x0000009c09a28224 */ /* 0x004fe400078e02ff */
[----:B---3--:R-:W-:-:S05]  /*8410*/  IMAD R9, R12, R155, RZ ;  /* 0x0000009b0c097224 */ /* 0x008fca00078e02ff */
[----:B------:R-:W-:-:S07]  /*8420*/  IADD3 R9, PT, PT, R9, R162, RZ ;  /* 0x000000a209097210 */ /* 0x000fce0007ffe0ff */
.L_x_6185:
[----:B------:R-:W-:Y:S01]  /*8430*/  MOV R147, RZ ;  /* 0x000000ff00937202 */ /* 0x000fe20000000f00 */
[----:B------:R-:W-:Y:S05]  /*8440*/  WARPSYNC.ALL ;  /* 0x0000000000007948 */ /* 0x000fea0003800000 */
[----:B------:R-:W-:Y:S01]  /*8450*/  SHF.R.U32.HI R3, RZ, 0x2, R88 ;  /* 0x00000002ff037819 */ /* 0x000fe20000011658 */
[----:B------:R-:W-:Y:S01]  /*8460*/  BAR.SYNC.DEFER_BLOCKING 0x0 ;  /* 0x0000000000007b1d */ /* 0x000fe20000010000 */
[----:B-----5:R-:W-:Y:S01]  /*8470*/  IMAD R21, R23, R155, RZ ;  /* 0x0000009b17157224 */ /* 0x020fe200078e02ff */
[----:B------:R-:W-:Y:S01]  /*8480*/  @P0 MOV R6, R26 ;  /* 0x0000001a00060202 */ /* 0x000fe20000000f00 */
[----:B------:R-:W-:Y:S01]  /*8490*/  IMAD.WIDE.U32 R28, R10, R24, R146 ;  /* 0x000000180a1c7225 */ /* 0x000fe200078e0092 */
[----:B------:R-:W-:-:S02]  /*84a0*/  ISETP.GE.AND P1, PT, R3, R144, PT ;  /* 0x000000900300720c */ /* 0x000fc40003f26270 */
[----:B------:R-:W1:Y:S01]  /*84b0*/  @P3 MUFU.LG2 R5, R5 ;  /* 0x0000000500053308 */ /* 0x000e620000000c00 */
[----:B------:R-:W-:Y:S01]  /*84c0*/  IMAD R2, R25, R10, RZ ;  /* 0x0000000a19027224 */ /* 0x000fe200078e02ff */
[----:B------:R-:W-:Y:S01]  /*84d0*/  LOP3.LUT P5, RZ, R88, 0x3, RZ, 0xc0, !PT ;  /* 0x0000000358ff7812 */ /* 0x000fe200078ac0ff */
[----:B------:R-:W-:Y:S01]  /*84e0*/  IMAD.WIDE.U32 R22, R22, R155, RZ ;  /* 0x0000009b16167225 */ /* 0x000fe200078e00ff */
[----:B------:R-:W-:Y:S03]  /*84f0*/  BSSY.RECONVERGENT B0, `(.L_x_6186) ;  /* 0x0000023000007945 */ /* 0x000fe60003800200 */
[----:B------:R-:W-:Y:S01]  /*8500*/  @P0 IMAD.IADD R4, R27, 0x1, R11 ;  /* 0x000000011b040824 */ /* 0x000fe200078e020b */
[----:B------:R-:W2:Y:S01]  /*8510*/  @P4 MUFU.LG2 R8, R8 ;  /* 0x0000000800084308 */ /* 0x000ea20000000c00 */
[----:B------:R-:W-:Y:S01]  /*8520*/  IMAD.IADD R21, R23, 0x1, R21 ;  /* 0x0000000117157824 */ /* 0x000fe200078e0215 */
[----:B------:R-:W-:Y:S01]  /*8530*/  IADD3 R11, PT, PT, R29, R2, RZ ;  /* 0x000000021d0b7210 */ /* 0x000fe20007ffe0ff */
[----:B------:R-:W-:Y:S01]  /*8540*/  @!P1 IMAD R2, R25, R3, RZ ;  /* 0x0000000319029224 */ /* 0x000fe200078e02ff */
[----:B------:R-:W-:-:S04]  /*8550*/  IADD3 R22, P2, P0, R22, R28, R6 ;  /* 0x0000001c16167210 */ /* 0x000fc8000785e006 */
[----:B------:R-:W-:Y:S02]  /*8560*/  IADD3.X R23, PT, PT, R21, R11, R4, P2, P0 ;  /* 0x0000000b15177210 */ /* 0x000fe400017e0404 */
[----:B------:R-:W-:Y:S01]  /*8570*/  IADD3 R11, PT, PT, R3, 0x20, RZ ;  /* 0x00000020030b7810 */ /* 0x000fe20007ffe0ff */
[----:B-1----:R-:W-:Y:S01]  /*8580*/  @P3 FMUL.FTZ R5, R5, 0.69314718246459960938 ;  /* 0x3f31721805053820 */ /* 0x002fe20000410000 */
[----:B------:R1:W3:Y:S01]  /*8590*/  LDS.128 R12, [R161] ;  /* 0x00000000a10c7984 */ /* 0x0002e20000000c00 */
[----:B------:R-:W-:Y:S01]  /*85a0*/  @!P1 IMAD.WIDE.U32 R26, R3, R24, R22 ;  /* 0x00000018031a9225 */ /* 0x000fe200078e0016 */
[----:B------:R-:W-:-:S03]  /*85b0*/  ISETP.GE.AND P0, PT, R11, R144, PT ;  /* 0x000000900b00720c */ /* 0x000fc60003f06270 */
[----:B------:R-:W-:Y:S02]  /*85c0*/  IMAD.MOV.U32 R11, RZ, RZ, 0x7f800000 ;  /* 0x7f800000ff0b7424 */ /* 0x000fe400078e00ff */
[----:B--2---:R-:W-:Y:S01]  /*85d0*/  @P4 FMUL.FTZ R8, R8, 0.69314718246459960938 ;  /* 0x3f31721808084820 */ /* 0x004fe20000410000 */
[----:B------:R-:W-:Y:S02]  /*85e0*/  @!P1 IADD3 R21, PT, PT, R27, R2, RZ ;  /* 0x000000021b159210 */ /* 0x000fe40007ffe0ff */
[----:B------:R-:W-:Y:S01]  /*85f0*/  MOV R2, 0x7f800000 ;  /* 0x7f80000000027802 */ /* 0x000fe20000000f00 */
[C---:B------:R-:W-:Y:S01]  /*8600*/  @P4 FFMA.FTZ R11, R7.reuse, R20, R8 ;  /* 0x00000014070b4223 */ /* 0x040fe20000010008 */
[----:B------:R-:W-:Y:S01]  /*8610*/  @P3 FFMA.FTZ R2, R7, R0, R5 ;  /* 0x0000000007023223 */ /* 0x000fe20000010005 */
[C---:B------:R-:W-:Y:S01]  /*8620*/  @!P1 LEA R28, P2, R26.reuse, R18, 0x1 ;  /* 0x000000121a1c9211 */ /* 0x040fe200078408ff */
[----:B------:R1:W2:Y:S03]  /*8630*/  LDS.128 R4, [R161+0x800] ;  /* 0x00080000a1047984 */ /* 0x0002a60000000c00 */
[----:B------:R-:W-:Y:S01]  /*8640*/  @!P1 LEA.HI.X R29, R26, R19, R21, 0x1, P2 ;  /* 0x000000131a1d9211 */ /* 0x000fe200010f0c15 */
[----:B------:R-:W-:Y:S08]  /*8650*/  @P5 BRA `(.L_x_6187) ;  /* 0x0000000000305947 */ /* 0x000ff00003800000 */
        /* <DEDUP_REMOVED lines=12> */
.L_x_6187:
[----:B------:R-:W-:Y:S05]  /*8720*/  BSYNC.RECONVERGENT B0 ;  /* 0x0000000000007941 */ /* 0x000fea0003800200 */
.L_x_6186:
[----:B------:R-:W-:Y:S01]  /*8730*/  MOV R155, 0x0 ;  /* 0x00000000009b7802 */ /* 0x000fe20000000f00 */
[----:B---3--:R1:W-:Y:S03]  /*8740*/  @!P1 ST.E.128 desc[UR4][R28.64], R12 ;  /* 0x0000000c1c009985 */ /* 0x0083e6000c101d04 */
[----:B-12-4-:R-:W-:Y:S05]  /*8750*/  @P0 RET.REL.NODEC R154 `(_ZN5flash24flash_fwd_splitkv_kernelI23Flash_fwd_kernel_traitsILi32ELi64ELi128ELi4ELb0ELb0EN7cutlass6half_tE19Flash_kernel_traitsILi32ELi64ELi128ELi4ES3_EELb0ELb0ELb0ELb0ELb1ELb1ELb0ELb0EEEvNS_16Flash_fwd_paramsE) ;  /* 0xffffff789a280950 */ /* 0x016fea0003c3ffff */
        /* <DEDUP_REMOVED lines=12> */
[----:B-1----:R-:W-:Y:S05]  /*8820*/  RET.REL.NODEC R154 `(_ZN5flash24flash_fwd_splitkv_kernelI23Flash_fwd_kernel_traitsILi32ELi64ELi128ELi4ELb0ELb0EN7cutlass6half_tE19Flash_kernel_traitsILi32ELi64ELi128ELi4ES3_EELb0ELb0ELb0ELb0ELb1ELb1ELb0ELb0EEEvNS_16Flash_fwd_paramsE) ;  /* 0xffffff749af47950 */ /* 0x002fea0003c3ffff */
.L_x_6184:
[----:B------:R-:W-:Y:S01]  /*8830*/  MOV R5, 0x2 ;  /* 0x0000000200057802 */ /* 0x000fe20000000f00 */
[----:B------:R-:W-:Y:S01]  /*8840*/  IMAD.MOV.U32 R4, RZ, RZ, 0x1f ;  /* 0x0000001fff047424 */ /* 0x000fe200078e00ff */
[----:B------:R-:W-:-:S07]  /*8850*/  MOV R6, 0xffffffff ;  /* 0xffffffff00067802 */ /* 0x000fce0000000f00 */
[----:B-1---5:R-:W-:Y:S05]  /*8860*/  WARPSYNC.COLLECTIVE R6, `(.L_x_6188) ;  /* 0x0000000006087348 */ /* 0x022fea0003c00000 */
[----:B------:R2:W3:Y:S02]  /*8870*/  SHFL.BFLY P0, R11, R168, R5, R4 ;  /* 0x0c000005a80b7389 */ /* 0x0004e40000000004 */
[----:B-123-5:R-:W-:Y:S05]  /*8880*/  ENDCOLLECTIVE ;  /* 0x000000000000791b */ /* 0x02efea0003800000 */
.L_x_6188:
[----:B------:R-:W-:Y:S02]  /*8890*/  IMAD.MOV.U32 R9, RZ, RZ, R11 ;  /* 0x000000ffff097224 */ /* 0x000fe400078e000b */
[----:B------:R-:W-:Y:S02]  /*88a0*/  IMAD.MOV.U32 R5, RZ, RZ, 0x1 ;  /* 0x00000001ff057424 */ /* 0x000fe400078e00ff */
[----:B------:R-:W-:-:S05]  /*88b0*/  FADD.FTZ R9, R9, R168 ;  /* 0x000000a809097221 */ /* 0x000fca0000010000 */
[----:B------:R-:W-:-:S07]  /*88c0*/  MOV R168, R9 ;  /* 0x0000000900a87202 */ /* 0x000fce0000000f00 */
[----:B------:R-:W-:Y:S05]  /*88d0*/  WARPSYNC.COLLECTIVE R6, `(.L_x_6189) ;  /* 0x0000000006087348 */ /* 0x000fea0003c00000 */
[----:B------:R1:W2:Y:S02]  /*88e0*/  SHFL.BFLY P0, R11, R168, R5, R4 ;  /* 0x0c000005a80b7389 */ /* 0x0002a40000000004 */
[----:B-12---:R-:W-:Y:S05]  /*88f0*/  ENDCOLLECTIVE ;  /* 0x000000000000791b */ /* 0x006fea0003800000 */
.L_x_6189:
[----:B------:R-:W-:Y:S01]  /*8900*/  MOV R168, R169 ;  /* 0x000000a900a87202 */ /* 0x000fe20000000f00 */
[----:B------:R-:W-:Y:S01]  /*8910*/  IMAD.MOV.U32 R5, RZ, RZ, 0x2 ;  /* 0x00000002ff057424 */ /* 0x000fe200078e00ff */
[----:B------:R-:W-:-:S07]  /*8920*/  MOV R8, R11 ;  /* 0x0000000b00087202 */ /* 0x000fce0000000f00 */
[----:B------:R-:W-:Y:S05]  /*8930*/  WARPSYNC.COLLECTIVE R6, `(.L_x_6190) ;  /* 0x0000000006087348 */ /* 0x000fea0003c00000 */
[----:B------:R1:W2:Y:S02]  /*8940*/  SHFL.BFLY P0, R11, R168, R5, R4 ;  /* 0x0c000005a80b7389 */ /* 0x0002a40000000004 */
[----:B-12---:R-:W-:Y:S05]  /*8950*/  ENDCOLLECTIVE ;  /* 0x000000000000791b */ /* 0x006fea0003800000 */
.L_x_6190:
[----:B------:R-:W-:Y:S01]  /*8960*/  FADD.FTZ R8, R9, R8 ;  /* 0x0000000809087221 */ /* 0x000fe20000010000 */
[----:B------:R-:W-:Y:S01]  /*8970*/  FADD.FTZ R10, R11, R169 ;  /* 0x000000a90b0a7221 */ /* 0x000fe20000010000 */
[----:B------:R-:W-:-:S04]  /*8980*/  MOV R5, 0x1 ;  /* 0x0000000100057802 */ /* 0x000fc80000000f00 */
[----:B------:R-:W-:-:S07]  /*8990*/  MOV R168, R10 ;  /* 0x0000000a00a87202 */ /* 0x000fce0000000f00 */
[----:B------:R-:W-:Y:S05]  /*89a0*/  WARPSYNC.COLLECTIVE R6, `(.L_x_6191) ;  /* 0x0000000006087348 */ /* 0x000fea0003c00000 */
[----:B------:R1:W2:Y:S02]  /*89b0*/  SHFL.BFLY P0, R11, R168, R5, R4 ;  /* 0x0c000005a80b7389 */ /* 0x0002a40000000004 */
[----:B-12---:R-:W-:Y:S05]  /*89c0*/  ENDCOLLECTIVE ;  /* 0x000000000000791b */ /* 0x006fea0003800000 */
.L_x_6191:
[----:B------:R-:W-:Y:S05]  /*89d0*/  BRA `(.L_x_6192) ;  /* 0xfffffff4006c7947 */ /* 0x000fea000383ffff */
.L_x_6193:
        /* <DEDUP_REMOVED lines=10> */
.L_x_10289:


//--------------------- .text._ZN5flash24flash_fwd_splitkv_kernelI23Flash_fwd_kernel_traitsILi32ELi64ELi128ELi4ELb0ELb0EN7cutlass6half_tE19Flash_kernel_traitsILi32ELi64ELi128ELi4ES3_EELb0ELb0ELb0ELb0ELb1ELb0ELb1ELb0EEEvNS_16Flash_fwd_paramsE --------------------------
	.section	.text._ZN5flash24flash_fwd_splitkv_kernelI23Flash_fwd_kernel_traitsILi32ELi64ELi128ELi4ELb0ELb0EN7cutlass6half_tE19Flash_kernel_traitsILi32ELi64ELi128ELi4ES3_EELb0ELb0ELb0ELb0ELb1ELb0ELb1ELb0EEEvNS_16Flash_fwd_paramsE,"ax",@progbits
	.align	128
        .global         _ZN5flash24flash_fwd_splitkv_kernelI23Flash_fwd_kernel_traitsILi32ELi64ELi128ELi4ELb0ELb0EN7cutlass6half_tE19Flash_kernel_traitsILi32ELi64ELi128ELi4ES3_EELb0ELb0ELb0ELb0ELb1ELb0ELb1ELb0EEEvNS_16Flash_fwd_paramsE
        .type           _ZN5flash24flash_fwd_splitkv_kernelI23Flash_fwd_kernel_traitsILi32ELi64ELi128ELi4ELb0ELb0EN7cutlass6half_tE19Flash_kernel_traitsILi32ELi64ELi128ELi4ES3_EELb0ELb0ELb0ELb0ELb1ELb0ELb1ELb0EEEvNS_16Flash_fwd_paramsE,@function
        .size           _ZN5flash24flash_fwd_splitkv_kernelI23Flash_fwd_kernel_traitsILi32ELi64ELi128ELi4ELb0ELb0EN7cutlass6half_tE19Flash_kernel_traitsILi32ELi64ELi128ELi4ES3_EELb0ELb0ELb0ELb0ELb1ELb0ELb1ELb0EEEvNS_16Flash_fwd_paramsE,(.L_x_10290 - _ZN5flash24flash_fwd_splitkv_kernelI23Flash_fwd_kernel_traitsILi32ELi64ELi128ELi4ELb0ELb0EN7cutlass6half_tE19Flash_kernel_traitsILi32ELi64ELi128ELi4ES3_EELb0ELb0ELb0ELb0ELb1ELb0ELb1ELb0EEEvNS_16Flash_fwd_paramsE)
        .other          _ZN5flash24flash_fwd_splitkv_kernelI23Flash_fwd_kernel_traitsILi32ELi64ELi128ELi4ELb0ELb0EN7cutlass6half_tE19Flash_kernel_traitsILi32ELi64ELi128ELi4ES3_EELb0ELb0ELb0ELb0ELb1ELb0ELb1ELb0EEEvNS_16Flash_fwd_paramsE,@"STO_CUDA_ENTRY STV_DEFAULT"
_ZN5flash24flash_fwd_splitkv_kernelI23Flash_fwd_kernel_traitsILi32ELi64ELi128ELi4ELb0ELb0EN7cutlass6half_tE19Flash_kernel_traitsILi32ELi64ELi128ELi4ES3_EELb0ELb0ELb0ELb0ELb1ELb0ELb1ELb0EEEvNS_16Flash_fwd_paramsE:
.text._ZN5flash24flash_fwd_splitkv_kernelI23Flash_fwd_kernel_traitsILi32ELi64ELi128ELi4ELb0ELb0EN7cutlass6half_tE19Flash_kernel_traitsILi32ELi64ELi128ELi4ES3_EELb0ELb0ELb0ELb0ELb1ELb0ELb1ELb0EEEvNS_16Flash_fwd_paramsE:
        /* <DEDUP_REMOVED lines=29> */
[----:B------:R-:W-:Y:S05]  /*01d0*/  CALL.REL.NOINC `($_ZN5flash24flash_fwd_splitkv_kernelI23Flash_fwd_kernel_traitsILi32ELi64ELi128ELi4ELb0ELb0EN7cutlass6half_tE19Flash_kernel_traitsILi32ELi64ELi128ELi4ES3_EELb0ELb0ELb0ELb0ELb1ELb0ELb1ELb0EEEvNS_16Flash_fwd_paramsE$_ZN5flash30compute_attn_1rowblock_splitkvI23Flash_fwd_kernel_traitsILi32ELi64ELi128ELi4ELb0ELb0EN7cutlass6half_tE19Flash_kernel_traitsILi32ELi64ELi128ELi4ES3_EELb0ELb0ELb0ELb0ELb1ELb0ELb1ELb0ENS_16Flash_fwd_paramsEEEvRKT8_iiiii) ;  /* 0x0000000000087944 */ /* 0x000fea0003c00000 */
[----:B------:R-:W-:Y:S05]  /*01e0*/  BSYNC.RECONVERGENT B2 ;  /* 0x0000000000027941 */ /* 0x000fea0003800200 */
.L_x_6194:
[----:B------:R-:W-:Y:S05]  /*01f0*/  EXIT ;  /* 0x000000000000794d */ /* 0x000fea0003800000 */
        .type           $_ZN5flash24flash_fwd_splitkv_kernelI23Flash_fwd_kernel_traitsILi32ELi64ELi128ELi4ELb0ELb0EN7cutlass6half_tE19Flash_kernel_traitsILi32ELi64ELi128ELi4ES3_EELb0ELb0ELb0ELb0ELb1ELb0ELb1ELb0EEEvNS_16Flash_fwd_paramsE$_ZN5flash30compute_attn_1rowblock_splitkvI23Flash_fwd_kernel_traitsILi32ELi64ELi128ELi4ELb0ELb0EN7cutlass6half_tE19Flash_kernel_traitsILi32ELi64ELi128ELi4ES3_EELb0ELb0ELb0ELb0ELb1ELb0ELb1ELb0ENS_16Flash_fwd_paramsEEEvRKT8_iiiii,@function
        .size           $_ZN5flash24flash_fwd_splitkv_kernelI23Flash_fwd_kernel_traitsILi32ELi64ELi128ELi4ELb0ELb0EN7cutlass6half_tE19Flash_kernel_traitsILi32ELi64ELi128ELi4ES3_EELb0ELb0ELb0ELb0ELb1ELb0ELb1ELb0EEEvNS_16Flash_fwd_paramsE$_ZN5flash30compute_attn_1rowblock_splitkvI23Flash_fwd_kernel_traitsILi32ELi64ELi128ELi4ELb0ELb0EN7cutlass6half_tE19Flash_kernel_traitsILi32ELi64ELi128ELi4ES3_EELb0ELb0ELb0ELb0ELb1ELb0ELb1ELb0ENS_16Flash_fwd_paramsEEEvRKT8_iiiii,(.L_x_10290 - $_ZN5flash24flash_fwd_splitkv_kernelI23Flash_fwd_kernel_traitsILi32ELi64ELi128ELi4ELb0ELb0EN7cutlass6half_tE19Flash_kernel_traitsILi32ELi64ELi128ELi4ES3_EELb0ELb0ELb0ELb0ELb1ELb0ELb1ELb0EEEvNS_16Flash_fwd_paramsE$_ZN5flash30compute_attn_1rowblock_splitkvI23Flash_fwd_kernel_traitsILi32ELi64ELi128ELi4ELb0ELb0EN7cutlass6half_tE19Flash_kernel_traitsILi32ELi64ELi128ELi4ES3_EELb0ELb0ELb0ELb0ELb1ELb0ELb1ELb0ENS_16Flash_fwd_paramsEEEvRKT8_iiiii)
$_ZN5flash24flash_fwd_splitkv_kernelI23Flash_fwd_kernel_traitsILi32ELi64ELi128ELi4ELb0ELb0EN7cutlass6half_tE19Flash_kernel_traitsILi32ELi64ELi128ELi4ES3_EELb0ELb0ELb0ELb0ELb1ELb0ELb1ELb0EEEvNS_16Flash_fwd_paramsE$_ZN5flash30compute_attn_1rowblock_splitkvI23Flash_fwd_kernel_traitsILi32ELi64ELi128ELi4ELb0ELb0EN7cutlass6half_tE19Flash_kernel_traitsILi32ELi64ELi128ELi4ES3_EELb0ELb0ELb0ELb0ELb1ELb0ELb1ELb0ENS_16Flash_fwd_paramsEEEvRKT8_iiiii:
[----:B------:R-:W1:Y:S02]  /*0200*/  LDCU.64 UR4, c[0x0][0x358] ;  /* 0x00006b00ff0477ac */ /* 0x000e640008000a00 */
[----:B-1----:R-:W2:Y:S04]  /*0210*/  LD.E.64 R22, desc[UR4][R2.64+0xe0] ;  /* 0x0000e00402167980 */ /* 0x002ea8000c101b00 */
[----:B------:R-:W3:Y:S04]  /*0220*/  LD.E.64 R6, desc[UR4][R2.64+0xe8] ;  /* 0x0000e80402067980 */ /* 0x000ee8000c101b00 */
[----:B------:R-:W4:Y:S04]  /*0230*/  LD.E.64 R10, desc[UR4][R2.64+0xf0] ;  /* 0x0000f004020a7980 */ /* 0x000f28000c101b00 */
[----:B------:R-:W4:Y:S01]  /*0240*/  LD.E.64 R16, desc[UR4][R2.64+0xf8] ;  /* 0x0000f80402107980 */ /* 0x000f22000c101b00 */
[----:B------:R-:W-:Y:S01]  /*0250*/  IMAD.SHL.U32 R4, R147, 0x4, RZ ;  /* 0x0000000493047824 */ /* 0x000fe200078e00ff */
        /* <DEDUP_REMOVED lines=10> */
[----:B----4-:R-:W-:-:S04]  /*0300*/  ISETP.NE.U32.AND P1, PT, R10, RZ, PT ;  /* 0x000000ff0a00720c */ /* 0x010fc80003f25070 */
[----:B------:R-:W-:Y:S02]  /*0310*/  ISETP.NE.AND.EX P1, PT, R11, RZ, PT, P1 ;  /* 0x000000ff0b00720c */ /* 0x000fe40003f25310 */
[----:B------:R-:W-:-:S11]  /*0320*/  SHF.R.U32.HI R0, RZ, 0x1e, R147 ;  /* 0x0000001eff007819 */ /* 0x000fd60000011693 */
[----:B------:R-:W-:Y:S01]  /*0330*/  @P1 IADD3 R20, P0, PT, R10, R4, RZ ;  /* 0x000000040a141210 */ /* 0x000fe20007f1e0ff */
[----:B------:R-:W-:-:S06]  /*0340*/  IMAD.MOV.U32 R10, RZ, RZ, -0x1 ;  /* 0xffffffffff0a7424 */ /* 0x000fcc00078e00ff */
        /* <DEDUP_REMOVED lines=17> */
.L_x_6196:
[----:B------:R-:W-:Y:S05]  /*0460*/  BSYNC.RECONVERGENT B0 ;  /* 0x0000000000007941 */ /* 0x000fea0003800200 */
.L_x_6195:
[----:B------:R-:W-:Y:S04]  /*0470*/  BSSY.RECONVERGENT B0, `(.L_x_6197) ;  /* 0x0000007000007945 */ /* 0x000fe80003800200 */
[----:B------:R-:W-:Y:S05]  /*0480*/  @!P3 BRA `(.L_x_6198) ;  /* 0x000000000014b947 */ /* 0x000fea0003800000 */
[----:B------:R-:W3:Y:S02]  /*0490*/  LD.E.U8 R6, desc[UR4][R2.64+0x1b2] ;  /* 0x0001b20402067980 */ /* 0x000ee4000c101100 */
[----:B---3--:R-:W-:-:S13]  /*04a0*/  ISETP.NE.AND P1, PT, R6, RZ, PT ;  /* 0x000000ff0600720c */ /* 0x008fda0003f25270 */
[----:B------:R-:W3:Y:S02]  /*04b0*/  @P1 LD.E R7, desc[UR4][R18.64+0x4] ;  /* 0x0000040412071980 */ /* 0x000ee4000c101900 */
[----:B---3-5:R-:W-:-:S06]  /*04c0*/  @P1 IADD3 R102, PT, PT, R7, -R14, RZ ;  /* 0x8000000e07661210 */ /* 0x028fcc0007ffe0ff */
[----:B------:R3:W5:Y:S02]  /*04d0*/  @!P1 LD.E R102, desc[UR4][R18.64] ;  /* 0x0000000412669980 */ /* 0x000764000c101900 */
.L_x_6198:
[----:B------:R-:W-:Y:S05]  /*04e0*/  BSYNC.RECONVERGENT B0 ;  /* 0x0000000000007941 */ /* 0x000fea0003800200 */
.L_x_6197:
        /* <DEDUP_REMOVED lines=8> */
.L_x_6200:
[----:B------:R-:W4:Y:S01]  /*0570*/  LD.E.64 R6, desc[UR4][R2.64+0x108] ;  /* 0x0001080402067980 */ /* 0x000f22000c101b00 */
[----:B------:R-:W-:Y:S01]  /*0580*/  BSSY.RECONVERGENT B0, `(.L_x_6202) ;  /* 0x0000006000007945 */ /* 0x000fe20003800200 */
[----:B------:R-:W-:Y:S01]  /*0590*/  IMAD.MOV.U32 R5, RZ, RZ, RZ ;  /* 0x000000ffff057224 */ /* 0x000fe200078e00ff */
[----:B----4-:R-:W-:-:S04]  /*05a0*/  ISETP.NE.U32.AND P0, PT, R6, RZ, PT ;  /* 0x000000ff0600720c */ /* 0x010fc80003f05070 */
[----:B------:R-:W-:-:S13]  /*05b0*/  ISETP.NE.AND.EX P0, PT, R7, RZ, PT, P0 ;  /* 0x000000ff0700720c */ /* 0x000fda0003f05300 */
[----:B------:R-:W-:Y:S05]  /*05c0*/  @!P0 BRA `(.L_x_6203) ;  /* 0x0000000000048947 */ /* 0x000fea0003800000 */
[----:B------:R4:W5:Y:S02]  /*05d0*/  LD.E R5, desc[UR4][R2.64+0xbc] ;  /* 0x0000bc0402057980 */ /* 0x000964000c101900 */
.L_x_6203:
[----:B------:R-:W-:Y:S05]  /*05e0*/  BSYNC.RECONVERGENT B0 ;  /* 0x0000000000007941 */ /* 0x000fea0003800200 */
.L_x_6202:
[----:B-----5:R-:W-:Y:S02]  /*05f0*/  IADD3 R102, PT, PT, R5, R102, -R13 ;  /* 0x0000006605667210 */ /* 0x020fe40007ffe80d */
.L_x_6201:
[----:B------:R-:W-:Y:S05]  /*0600*/  BSYNC.RECONVERGENT B1 ;  /* 0x0000000000017941 */ /* 0x000fea0003800200 */
.L_x_6199:
[----:B------:R-:W-:Y:S01]  /*0610*/  IMAD.SHL.U32 R16, R143, 0x40, RZ ;  /* 0x000000408f107824 */ /* 0x000fe200078e00ff */
[----:B------:R-:W-:Y:S01]  /*0620*/  MOV R6, R142 ;  /* 0x0000008e00067202 */ /* 0x000fe20000000f00 */
[----:B------:R-:W-:-:S03]  /*0630*/  IMAD.MOV.U32 R7, RZ, RZ, 0x0 ;  /* 0x00000000ff077424 */ /* 0x000fc600078e00ff */
[----:B------:R-:W-:-:S13]  /*0640*/  ISETP.GT.AND P0, PT, R133, R16, PT ;  /* 0x000000108500720c */ /* 0x000fda0003f04270 */
[----:B-1234-:R-:W-:Y:S05]  /*0650*/  @!P0 RET.REL.NODEC R6 `(_ZN5flash24flash_fwd_splitkv_kernelI23Flash_fwd_kernel_traitsILi32ELi64ELi128ELi4ELb0ELb0EN7cutlass6half_tE19Flash_kernel_traitsILi32ELi64ELi128ELi4ES3_EELb0ELb0ELb0ELb0ELb1ELb0ELb1ELb0EEEvNS_16Flash_fwd_paramsE) ;  /* 0xfffffff806688950 */ /* 0x01efea0003c3ffff */
        /* <DEDUP_REMOVED lines=45> */
[----:B------:R-:W-:Y:S02]  /*0930*/  IMAD.MOV.U32 R143, RZ, RZ, 0x0 ;  /* 0x00000000ff8f7424 */ /* 0x000fe400078e00ff */
[----:B--2---:R-:W-:-:S04]  /*0940*/  IMAD R4, R4, UR8, R147 ;  /* 0x0000000804047c24 */ /* 0x004fc8000f8e0293 */
[----:B---3--:R-:W-:-:S04]  /*0950*/  IMAD R4, R4, R7, R146 ;  /* 0x0000000704047224 */ /* 0x008fc800078e0292 */
[----:B------:R-:W-:-:S04]  /*0960*/  IMAD R5, R5, R4, R16 ;  /* 0x0000000405057224 */ /* 0x000fc800078e0210 */
[----:B----4-:R-:W-:Y:S01]  /*0970*/  IMAD R13, R5, R0, RZ ;  /* 0x00000000050d7224 */ /* 0x010fe200078e02ff */
[----:B------:R-:W-:-:S04]  /*0980*/  SHF.R.U32.HI R0, RZ, 0x3, R128 ;  /* 0x00000003ff007819 */ /* 0x000fc80000011680 */
[----:B------:R-:W-:Y:S01]  /*0990*/  LEA R7, P0, R128, R13, 0x2 ;  /* 0x0000000d80077211 */ /* 0x000fe200078010ff */
[----:B------:R-:W-:Y:S01]  /*09a0*/  VIADD R6, R0, 0x10 ;  /* 0x0000001000067836 */ /* 0x000fe20000000000 */
[----:B------:R-:W-:Y:S01]  /*09b0*/  LOP3.LUT P6, R128, R128, 0x7, RZ, 0xc0, !PT ;  /* 0x0000000780807812 */ /* 0x000fe200078cc0ff */
[----:B------:R-:W-:Y:S01]  /*09c0*/  VIADD R4, R0, 0x20 ;  /* 0x0000002000047836 */ /* 0x000fe20000000000 */
[----:B------:R-:W-:Y:S02]  /*09d0*/  LEA.HI.X.SX32 R13, R13, RZ, 0x1, P0 ;  /* 0x000000ff0d0d7211 */ /* 0x000fe400000f0eff */
[C---:B-----5:R-:W-:Y:S02]  /*09e0*/  LEA R2, P0, R7.reuse, R8, 0x2 ;  /* 0x0000000807027211 */ /* 0x060fe400078010ff */
[----:B------:R-:W-:Y:S02]  /*09f0*/  ISETP.GE.AND P2, PT, R6, R133, PT ;  /* 0x000000850600720c */ /* 0x000fe40003f46270 */
[----:B------:R-:W-:-:S02]  /*0a00*/  LEA.HI.X R3, R7, R9, R13, 0x2, P0 ;  /* 0x0000000907037211 */ /* 0x000fc400000f140d */
[C---:B------:R-:W-:Y:S02]  /*0a10*/  IADD3 R7, P0, PT, R5.reuse, R0, RZ ;  /* 0x0000000005077210 */ /* 0x040fe40007f1e0ff */
[-C--:B------:R-:W-:Y:S01]  /*0a20*/  ISETP.GE.AND P1, PT, R4, R133.reuse, PT ;  /* 0x000000850400720c */ /* 0x080fe20003f26270 */
[C---:B------:R-:W-:Y:S01]  /*0a30*/  VIADD R4, R0.reuse, 0x30 ;  /* 0x0000003000047836 */ /* 0x040fe20000000000 */
[----:B------:R-:W-:Y:S02]  /*0a40*/  LEA.HI.X.SX32 R5, R5, RZ, 0x1, P0 ;  /* 0x000000ff05057211 */ /* 0x000fe400000f0eff */
[C---:B------:R-:W-:Y:S02]  /*0a50*/  LEA R6, P0, R7.reuse, R10, 0x2 ;  /* 0x0000000a07067211 */ /* 0x040fe400078010ff */
[----:B------:R-:W-:Y:S01]  /*0a60*/  ISETP.GE.OR P6, PT, R0, R133, P6 ;  /* 0x000000850000720c */ /* 0x000fe200037c6670 */
[----:B------:R-:W-:Y:S01]  /*0a70*/  @!P2 ST.E.128 desc[UR4][R2.64+0x800], RZ ;  /* 0x000800ff0200a985 */ /* 0x000fe2000c101d04 */
[----:B------:R-:W-:-:S02]  /*0a80*/  LEA.HI.X R7, R7, R11, R5, 0x2, P0 ;  /* 0x0000000b07077211 */ /* 0x000fc400000f1405 */
[-C--:B------:R-:W-:Y:S02]  /*0a90*/  ISETP.GE.AND P0, PT, R4, R133.reuse, PT ;  /* 0x000000850400720c */ /* 0x080fe40003f06270 */
        /* <DEDUP_REMOVED lines=13> */
[----:B-1----:R-:W-:Y:S05]  /*0b70*/  @P0 RET.REL.NODEC R142 `(_ZN5flash24flash_fwd_splitkv_kernelI23Flash_fwd_kernel_traitsILi32ELi64ELi128ELi4ELb0ELb0EN7cutlass6half_tE19Flash_kernel_traitsILi32ELi64ELi128ELi4ES3_EELb0ELb0ELb0ELb0ELb1ELb0ELb1ELb0EEEvNS_16Flash_fwd_paramsE) ;  /* 0xfffffff48e200950 */ /* 0x002fea0003c3ffff */
[----:B------:R-:W-:Y:S02]  /*0b80*/  MOV R3, 0xff800000 ;  /* 0xff80000000037802 */ /* 0x000fe40000000f00 */
[----:B------:R-:W-:-:S03]  /*0b90*/  MOV R143, 0x0 ;  /* 0x00000000008f7802 */ /* 0x000fc60000000f00 */
[----:B------:R1:W-:Y:S02]  /*0ba0*/  ST.E desc[UR4][R6.64+0xc0], R3 ;  /* 0x0000c00306007985 */ /* 0x0003e4000c101904 */
[----:B-1----:R-:W-:Y:S05]  /*0bb0*/  RET.REL.NODEC R142 `(_ZN5flash24flash_fwd_splitkv_kernelI23Flash_fwd_kernel_traitsILi32ELi64ELi128ELi4ELb0ELb0EN7cutlass6half_tE19Flash_kernel_traitsILi32ELi64ELi128ELi4ES3_EELb0ELb0ELb0ELb0ELb1ELb0ELb1ELb0EEEvNS_16Flash_fwd_paramsE) ;  /* 0xfffffff48e107950 */ /* 0x002fea0003c3ffff */
.L_x_6204:
        /* <DEDUP_REMOVED lines=52> */
[----:B------:R-:W3:Y:S01]  /*0f00*/  LD.E.64 R14, desc[UR4][R104.64+0x28] ;  /* 0x00002804680e7980 */ /* 0x000ee2000c101b00 */
[----:B------:R-:W-:-:S05]  /*0f10*/  IMAD.WIDE R4, R8, 0x4, R154 ;  /* 0x0000000408047825 */ /* 0x000fca00078e029a */
[----:B------:R1:W2:Y:S01]  /*0f20*/  LD.E R0, desc[UR4][R4.64] ;  /* 0x0000000404007980 */ /* 0x0002a2000c101900 */
[----:B----4-:R-:W-:-:S04]  /*0f30*/  IABS R7, R11 ;  /* 0x0000000b00077213 */ /* 0x010fc80000000000 */
[----:B------:R-:W4:Y:S08]  /*0f40*/  I2F.RP R22, R7 ;  /* 0x0000000700167306 */ /* 0x000f300000209400 */
[----:B----4-:R-:W4:Y:S02]  /*0f50*/  MUFU.RCP R17, R22 ;  /* 0x0000001600117308 */ /* 0x010f240000001000 */
        /* <DEDUP_REMOVED lines=26> */
[----:B--2---:R-:W-:Y:S01]  /*1100*/  SHF.R.S32.HI R5, RZ, 0x1f, R0 ;  /* 0x0000001fff057819 */ /* 0x004fe20000011400 */
[-C--:B------:R-:W-:Y:S02]  /*1110*/  IMAD R6, R19, R0.reuse, RZ ;  /* 0x0000000013067224 */ /* 0x080fe400078e02ff */
        /* <DEDUP_REMOVED lines=8> */
[----:B---3--:R-:W-:Y:S02]  /*11a0*/  IMAD R4, R15, R0, RZ ;  /* 0x000000000f047224 */ /* 0x008fe400078e02ff */
        /* <DEDUP_REMOVED lines=9> */
.L_x_6206:
        /* <DEDUP_REMOVED lines=37> */
[----:B------:R-:W-:-:S02]  /*1490*/  @!P2 IMAD R7, R18, R0, R7 ;  /* 0x000000001207a224 */ /* 0x000fc400078e0207 */
[----:B------:R-:W-:Y:S01]  /*14a0*/  @!P2 IMAD.WIDE.U32 R24, R18, R9, R24 ;  /* 0x000000091218a225 */ /* 0x000fe200078e0018 */
[----:B------:R-:W-:Y:S02]  /*14b0*/  ISETP.GE.AND P0, PT, R4, RZ, PT ;  /* 0x000000ff0400720c */ /* 0x000fe40003f06270 */
[----:B------:R-:W-:Y:S01]  /*14c0*/  ISETP.NE.AND P3, PT, R11, RZ, PT ;  /* 0x000000ff0b00720c */ /* 0x000fe20003f65270 */
[-C--:B------:R-:W-:Y:S02]  /*14d0*/  @P2 IMAD R0, R135, R6.reuse, RZ ;  /* 0x0000000687002224 */ /* 0x080fe400078e02ff */
[----:B------:R-:W-:Y:S01]  /*14e0*/  @P2 IMAD.WIDE.U32 R18, R134, R6, RZ ;  /* 0x0000000686122225 */ /* 0x000fe200078e00ff */
[----:B------:R-:W-:Y:S02]  /*14f0*/  LEA R12, R91, 0xffffff80, 0x7 ;  /* 0xffffff805b0c7811 */ /* 0x000fe400078e38ff */
[----:B------:R-:W-:Y:S02]  /*1500*/  @!P1 IADD3 R8, PT, PT, R8, 0x1, RZ ;  /* 0x0000000108089810 */ /* 0x000fe40007ffe0ff */
[----:B------:R-:W-:Y:S01]  /*1510*/  @!P2 IADD3 R7, PT, PT, R25, R7, RZ ;  /* 0x000000071907a210 */ /* 0x000fe20007ffe0ff */
[----:B------:R-:W-:Y:S01]  /*1520*/  @P2 IMAD.IADD R7, R19, 0x1, R0 ;  /* 0x0000000113072824 */ /* 0x000fe200078e0200 */
[----:B------:R-:W-:Y:S01]  /*1530*/  @!P2 SHF.R.S32.HI R5, RZ, 0x1f, R13 ;  /* 0x0000001fff05a819 */ /* 0x000fe2000001140d */
[----:B----4-:R-:W-:Y:S01]  /*1540*/  @!P2 IMAD R0, R89, R13, RZ ;  /* 0x0000000d5900a224 */ /* 0x010fe200078e02ff */
[----:B------:R-:W-:Y:S01]  /*1550*/  @!P2 MOV R6, R24 ;  /* 0x000000180006a202 */ /* 0x000fe20000000f00 */
[----:B------:R-:W-:Y:S01]  /*1560*/  IMAD R4, R135, R12, RZ ;  /* 0x0000000c87047224 */ /* 0x000fe200078e02ff */
[----:B------:R-:W-:Y:S01]  /*1570*/  @P2 MOV R6, R18 ;  /* 0x0000001200062202 */ /* 0x000fe20000000f00 */
[----:B------:R-:W-:Y:S01]  /*1580*/  @P4 VIADD R8, R8, 0x1 ;  /* 0x0000000108084836 */ /* 0x000fe20000000000 */
[----:B------:R-:W-:Y:S01]  /*1590*/  SHF.R.S32.HI R19, RZ, 0x1f, R12 ;  /* 0x0000001fff137819 */ /* 0x000fe2000001140c */
[----:B------:R-:W-:-:S02]  /*15a0*/  @!P2 IMAD R0, R5, R88, R0 ;  /* 0x000000580500a224 */ /* 0x000fc400078e0200 */
[----:B------:R-:W-:Y:S01]  /*15b0*/  @!P2 IMAD.WIDE.U32 R24, R88, R13, RZ ;  /* 0x0000000d5818a225 */ /* 0x000fe200078e00ff */
[----:B------:R-:W-:-:S03]  /*15c0*/  @!P0 IADD3 R8, PT, PT, -R8, RZ, RZ ;  /* 0x000000ff08088210 */ /* 0x000fc60007ffe1ff */
[----:B------:R-:W-:Y:S02]  /*15d0*/  IMAD R4, R19, R134, R4 ;  /* 0x0000008613047224 */ /* 0x000fe400078e0204 */
[----:B------:R-:W-:Y:S01]  /*15e0*/  IMAD.WIDE.U32 R6, R134, R12, R6 ;  /* 0x0000000c86067225 */ /* 0x000fe200078e0006 */
[----:B------:R-:W-:Y:S02]  /*15f0*/  @!P3 LOP3.LUT R8, RZ, R11, RZ, 0x33, !PT ;  /* 0x0000000bff08b212 */ /* 0x000fe400078e33ff */
[----:B------:R-:W-:Y:S01]  /*1600*/  @!P2 IADD3 R25, PT, PT, R25, R0, RZ ;  /* 0x000000001919a210 */ /* 0x000fe20007ffe0ff */
[----:B------:R-:W-:Y:S01]  /*1610*/  @P2 IMAD.IADD R13, R13, 0x1, R14 ;  /* 0x000000010d0d2824 */ /* 0x000fe200078e020e */
[----:B------:R-:W-:Y:S01]  /*1620*/  @!P2 SHF.R.S32.HI R5, RZ, 0x1f, R9 ;  /* 0x0000001fff05a819 */ /* 0x000fe20000011409 */
[----:B------:R-:W-:Y:S01]  /*1630*/  @!P2 IMAD R0, R23, R9, RZ ;  /* 0x000000091700a224 */ /* 0x000fe200078e02ff */
[----:B------:R-:W-:Y:S02]  /*1640*/  IADD3 R15, PT, PT, R7, R4, RZ ;  /* 0x00000004070f7210 */ /* 0x000fe40007ffe0ff */
[----:B------:R-:W-:Y:S01]  /*1650*/  MOV R14, R6 ;  /* 0x00000006000e7202 */ /* 0x000fe20000000f00 */
[----:B------:R-:W-:Y:S01]  /*1660*/  IMAD R7, R21, R8, RZ ;  /* 0x0000000815077224 */ /* 0x000fe200078e02ff */
[----:B------:R-:W-:Y:S01]  /*1670*/  SHF.R.S32.HI R4, RZ, 0x1f, R8 ;  /* 0x0000001fff047819 */ /* 0x000fe20000011408 */
[----:B------:R-:W-:-:S02]  /*1680*/  @!P2 IMAD R0, R22, R5, R0 ;  /* 0x000000051600a224 */ /* 0x000fc400078e0200 */
        /* <DEDUP_REMOVED lines=11> */
.L_x_6207:
[----:B------:R-:W-:Y:S05]  /*1740*/  BSYNC.RECONVERGENT B0 ;  /* 0x0000000000007941 */ /* 0x000fea0003800200 */
.L_x_6205:
[----:B------:R-:W-:Y:S01]  /*1750*/  ISETP.NE.AND P4, PT, R10, -0x1, PT ;  /* 0xffffffff0a00780c */ /* 0x000fe20003f85270 */
[----:B------:R-:W2:Y:S04]  /*1760*/  LD.E.64 R24, desc[UR4][R2.64+0x30] ;  /* 0x0000300402187980 */ /* 0x000ea8000c101b00 */
[----:B------:R-:W3:Y:S04]  /*1770*/  LD.E.64 R22, desc[UR4][R2.64+0x48] ;  /* 0x0000480402167980 */ /* 0x000ee8000c101b00 */
[----:B------:R-:W4:Y:S04]  /*1780*/  LD.E.64 R8, desc[UR4][R104.64] ;  /* 0x0000000468087980 */ /* 0x000f28000c101b00 */
[----:B------:R-:W4:Y:S04]  /*1790*/  @!P4 LD.E.64 R28, desc[UR4][R2.64+0x18] ;  /* 0x00001804021cc980 */ /* 0x000f28000c101b00 */
        /* <DEDUP_REMOVED lines=21> */
[----:B------:R-:W-:Y:S01]  /*18f0*/  ISETP.NE.AND P3, PT, R11, RZ, PT ;  /* 0x000000ff0b00720c */ /* 0x000fe20003f65270 */
[----:B------:R-:W-:Y:S02]  /*1900*/  @!P1 VIADD R13, R13, 0x1 ;  /* 0x000000010d0d9836 */ /* 0x000fe40000000000 */
[----:B-----5:R-:W-:Y:S02]  /*1910*/  IMAD R17, R19, R88, RZ ;  /* 0x0000005813117224 */ /* 0x020fe400078e02ff */
[----:B------:R-:W-:-:S06]  /*1920*/  IMAD.SHL.U32 R145, R128, 0x8, RZ ;  /* 0x0000000880917824 */ /* 0x000fcc00078e00ff */
[----:B------:R-:W-:-:S04]  /*1930*/  @P0 VIADD R13, R13, 0x1 ;  /* 0x000000010d0d0836 */ /* 0x000fc80000000000 */
[----:B------:R-:W-:Y:S01]  /*1940*/  @!P2 IMAD.MOV R13, RZ, RZ, -R13 ;  /* 0x000000ffff0da224 */ /* 0x000fe200078e0a0d */
[----:B------:R-:W-:Y:S01]  /*1950*/  @!P3 LOP3.LUT R13, RZ, R11, RZ, 0x33, !PT ;  /* 0x0000000bff0db212 */ /* 0x000fe200078e33ff */
[C---:B------:R-:W-:Y:S01]  /*1960*/  IMAD R17, R12.reuse, R89, R17 ;  /* 0x000000590c117224 */ /* 0x040fe200078e0211 */
[----:B------:R-:W-:Y:S01]  /*1970*/  LOP3.LUT R15, R145, 0x18, RZ, 0xc0, !PT ;  /* 0x00000018910f7812 */ /* 0x000fe200078ec0ff */
[----:B------:R-:W-:-:S04]  /*1980*/  IMAD.WIDE.U32 R18, R12, R88, RZ ;  /* 0x000000580c127225 */ /* 0x000fc800078e00ff */
[----:B------:R-:W-:Y:S01]  /*1990*/  IMAD.IADD R133, R133, 0x1, -R16 ;  /* 0x0000000185857824 */ /* 0x000fe200078e0a10 */
[----:B------:R-:W-:Y:S01]  /*19a0*/  SHF.R.S32.HI R16, RZ, 0x1f, R13 ;  /* 0x0000001fff107819 */ /* 0x000fe2000001140d */
[----:B------:R-:W-:Y:S01]  /*19b0*/  IMAD R27, R27, R13, RZ ;  /* 0x0000000d1b1b7224 */ /* 0x000fe200078e02ff */
[----:B------:R-:W-:Y:S01]  /*19c0*/  IADD3 R14, P1, P0, R18, R14, R15 ;  /* 0x0000000e120e7210 */ /* 0x000fe2000783e00f */
[----:B------:R-:W-:Y:S02]  /*19d0*/  IMAD.IADD R12, R19, 0x1, R17 ;  /* 0x00000001130c7824 */ /* 0x000fe400078e0211 */
[----:B------:R-:W-:Y:S01]  /*19e0*/  IMAD R27, R16, R26, R27 ;  /* 0x0000001a101b7224 */ /* 0x000fe200078e021b */
[----:B------:R-:W-:Y:S02]  /*19f0*/  SHF.R.U32.HI R16, RZ, 0x2, R128 ;  /* 0x00000002ff107819 */ /* 0x000fe40000011680 */
[----:B------:R-:W-:Y:S01]  /*1a00*/  IADD3.X R7, PT, PT, R12, R7, RZ, P1, P0 ;  /* 0x000000070c077210 */ /* 0x000fe20000fe04ff */
[----:B------:R-:W1:Y:S01]  /*1a10*/  S2UR UR6, SR_CgaCtaId ;  /* 0x00000000000679c3 */ /* 0x000e620000008800 */
[----:B------:R-:W-:Y:S01]  /*1a20*/  ISETP.GE.AND P3, PT, R16, R133, PT ;  /* 0x000000851000720c */ /* 0x000fe20003f66270 */
[----:B------:R-:W-:-:S02]  /*1a30*/  UMOV UR7, 0x400 ;  /* 0x0000040000077882 */ /* 0x000fc40000000000 */
[----:B-1----:R-:W-:-:S06]  /*1a40*/  ULEA UR6, UR6, UR7, 0x18 ;  /* 0x0000000706067291 */ /* 0x002fcc000f8ec0ff */
[----:B------:R-:W-:Y:S02]  /*1a50*/  IMAD.U32 R131, RZ, RZ, UR6 ;  /* 0x00000006ff837e24 */ /* 0x000fe4000f8e00ff */
[C---:B------:R-:W-:Y:S02]  /*1a60*/  IMAD.SHL.U32 R130, R128.reuse, 0x10, RZ ;  /* 0x0000001080827824 */ /* 0x040fe400078e00ff */
[C---:B------:R-:W-:Y:S01]  /*1a70*/  IMAD.SHL.U32 R95, R128.reuse, 0x20, RZ ;  /* 0x00000020805f7824 */ /* 0x040fe200078e00ff */
[----:B------:R-:W-:Y:S01]  /*1a80*/  SHF.R.U32.HI R92, RZ, 0x1, R128 ;  /* 0x00000001ff5c7819 */ /* 0x000fe20000011680 */
[----:B------:R-:W-:Y:S02]  /*1a90*/  IMAD.SHL.U32 R90, R128, 0x4, RZ ;  /* 0x00000004805a7824 */ /* 0x000fe400078e00ff */
[-C--:B--2---:R-:W-:Y:S02]  /*1aa0*/  @P4 IMAD R11, R25, R10.reuse, RZ ;  /* 0x0000000a190b4224 */ /* 0x084fe400078e02ff */
[----:B------:R-:W-:Y:S01]  /*1ab0*/  @P4 IMAD.WIDE.U32 R30, R24, R10, RZ ;  /* 0x0000000a181e4225 */ /* 0x000fe200078e00ff */
[----:B------:R-:W-:-:S03]  /*1ac0*/  SHF.R.S32.HI R10, RZ, 0x1f, R146 ;  /* 0x0000001fff0a7819 */ /* 0x000fc60000011492 */
[----:B---3--:R-:W-:Y:S02]  /*1ad0*/  IMAD R19, R23, R146, RZ ;  /* 0x0000009217137224 */ /* 0x008fe400078e02ff */
[-C--:B----4-:R-:W-:Y:S02]  /*1ae0*/  @!P4 IMAD R17, R29, R147.reuse, RZ ;  /* 0x000000931d11c224 */ /* 0x090fe400078e02ff */
[----:B------:R-:W-:-:S04]  /*1af0*/  @!P4 IMAD.WIDE.U32 R28, R28, R147, RZ ;  /* 0x000000931c1cc225 */ /* 0x000fc800078e00ff */
[----:B------:R-:W-:Y:S02]  /*1b00*/  @!P4 IMAD.MOV.U32 R12, RZ, RZ, R28 ;  /* 0x000000ffff0cc224 */ /* 0x000fe400078e001c */
[----:B------:R-:W-:Y:S02]  /*1b10*/  @P4 IMAD.MOV.U32 R12, RZ, RZ, R30 ;  /* 0x000000ffff0c4224 */ /* 0x000fe400078e001e */
[----:B------:R-:W-:Y:S02]  /*1b20*/  IMAD R19, R22, R10, R19 ;  /* 0x0000000a16137224 */ /* 0x000fe400078e0213 */
[----:B------:R-:W-:Y:S01]  /*1b30*/  VIADD R10, R16, 0x20 ;  /* 0x00000020100a7836 */ /* 0x000fe20000000000 */
[----:B------:R-:W-:Y:S01]  /*1b40*/  IADD3 R30, P0, PT, R15, R12, RZ ;  /* 0x0000000c0f1e7210 */ /* 0x000fe20007f1e0ff */
[----:B------:R-:W-:Y:S02]  /*1b50*/  @!P4 IMAD.IADD R17, R29, 0x1, R17 ;  /* 0x000000011d11c824 */ /* 0x000fe400078e0211 */
[----:B------:R-:W-:Y:S01]  /*1b60*/  @P4 IMAD.IADD R17, R31, 0x1, R11 ;  /* 0x000000011f114824 */ /* 0x000fe200078e020b */
[----:B------:R-:W-:Y:S01]  /*1b70*/  ISETP.GE.AND P2, PT, R10, R133, PT ;  /* 0x000000850a00720c */ /* 0x000fe20003f46270 */
[----:B------:R-:W-:Y:S01]  /*1b80*/  IMAD.WIDE.U32 R28, R26, R13, RZ ;  /* 0x0000000d1a1c7225 */ /* 0x000fe200078e00ff */
[----:B------:R-:W-:-:S03]  /*1b90*/  LOP3.LUT R11, R145, 0xc0, RZ, 0xc0, !PT ;  /* 0x000000c0910b7812 */ /* 0x000fc600078ec0ff */
[----:B------:R-:W-:Y:S02]  /*1ba0*/  IMAD.X R31, RZ, RZ, R17, P0 ;  /* 0x000000ffff1f7224 */ /* 0x000fe400000e0611 */
[----:B------:R-:W-:Y:S01]  /*1bb0*/  IMAD.MOV.U32 R17, RZ, RZ, RZ ;  /* 0x000000ffff117224 */ /* 0x000fe200078e00ff */
[----:B------:R-:W-:Y:S01]  /*1bc0*/  LOP3.LUT R144, R11, 0x18, R128, 0xf8, !PT ;  /* 0x000000180b907812 */ /* 0x000fe200078ef880 */
[----:B------:R-:W-:Y:S01]  /*1bd0*/  IMAD.WIDE.U32 R30, R146, R22, R30 ;  /* 0x00000016921e7225 */ /* 0x000fe200078e001e */
[----:B------:R-:W-:Y:S02]  /*1be0*/  IADD3 R14, P0, PT, R14, R28, RZ ;  /* 0x0000001c0e0e7210 */ /* 0x000fe40007f1e0ff */
[----:B------:R-:W-:Y:S01]  /*1bf0*/  IADD3 R12, P1, PT, R15, R6, RZ ;  /* 0x000000060f0c7210 */ /* 0x000fe20007f3e0ff */
[----:B------:R-:W-:Y:S02]  /*1c00*/  IMAD.IADD R28, R29, 0x1, R27 ;  /* 0x000000011d1c7824 */ /* 0x000fe400078e021b */
[----:B------:R-:W-:Y:S01]  /*1c10*/  IMAD.WIDE.U32 R22, R143, 0x40, R16 ;  /* 0x000000408f167825 */ /* 0x000fe200078e0010 */
[----:B------:R-:W-:-:S03]  /*1c20*/  LOP3.LUT R6, R144, R15, RZ, 0x3c, !PT ;  /* 0x0000000f90067212 */ /* 0x000fc600078e3cff */
[----:B------:R-:W-:Y:S01]  /*1c30*/  IMAD.X R15, R7, 0x1, R28, P0 ;  /* 0x00000001070f7824 */ /* 0x000fe200000e061c */
[----:B------:R-:W-:Y:S01]  /*1c40*/  @!P2 IADD3 R7, P0, PT, R22, 0x20, RZ ;  /* 0x000000201607a810 */ /* 0x000fe20007f1e0ff */
[----:B------:R-:W-:Y:S02]  /*1c50*/  IMAD.X R13, RZ, RZ, R0, P1 ;  /* 0x000000ffff0d7224 */ /* 0x000fe400008e0600 */
[----:B------:R-:W-:Y:S02]  /*1c60*/  IMAD.IADD R31, R31, 0x1, R19 ;  /* 0x000000011f1f7824 */ /* 0x000fe400078e0213 */
[----:B------:R-:W-:Y:S02]  /*1c70*/  @!P2 IMAD.X R18, RZ, RZ, R23, P0 ;  /* 0x000000ffff12a224 */ /* 0x000fe400000e0617 */
[----:B------:R-:W-:Y:S02]  /*1c80*/  IMAD R0, R135, R16, RZ ;  /* 0x0000001087007224 */ /* 0x000fe400078e02ff */
[----:B------:R-:W-:Y:S01]  /*1c90*/  IMAD.WIDE.U32 R12, R16, R134, R12 ;  /* 0x00000086100c7225 */ /* 0x000fe200078e000c */
[----:B------:R-:W-:-:S03]  /*1ca0*/  LOP3.LUT R11, R145, 0x1f20, RZ, 0xc0, !PT ;  /* 0x00001f20910b7812 */ /* 0x000fc600078ec0ff */
[-C--:B------:R-:W-:Y:S02]  /*1cb0*/  @!P3 IMAD R17, R23, R24.reuse, RZ ;  /* 0x000000181711b224 */ /* 0x080fe400078e02ff */
[----:B------:R-:W-:Y:S02]  /*1cc0*/  @!P2 IMAD.MOV.U32 R26, RZ, RZ, R30 ;  /* 0x000000ffff1aa224 */ /* 0x000fe400078e001e */
[----:B------:R-:W-:Y:S02]  /*1cd0*/  @!P2 IMAD.MOV.U32 R27, RZ, RZ, R31 ;  /* 0x000000ffff1ba224 */ /* 0x000fe400078e001f */
[----:B------:R-:W-:Y:S02]  /*1ce0*/  @!P2 IMAD R18, R18, R24, RZ ;  /* 0x000000181212a224 */ /* 0x000fe400078e02ff */
[----:B------:R-:W-:Y:S02]  /*1cf0*/  IMAD.IADD R137, R13, 0x1, R0 ;  /* 0x000000010d897824 */ /* 0x000fe400078e0200 */
[----:B------:R-:W-:-:S02]  /*1d00*/  @!P3 IMAD R17, R22, R25, R17 ;  /* 0x000000191611b224 */ /* 0x000fc400078e0211 */
[----:B------:R-:W-:Y:S01]  /*1d10*/  @!P3 IMAD.WIDE.U32 R28, R22, R24, R30 ;  /* 0x00000018161cb225 */ /* 0x000fe200078e001e */
[----:B------:R-:W-:-:S03]  /*1d20*/  LOP3.LUT R6, R11, R6, RZ, 0xfc, !PT ;  /* 0x000000060b067212 */ /* 0x000fc600078efcff */
[----:B------:R-:W-:Y:S02]  /*1d30*/  IMAD R0, R91, -0x80, R102 ;  /* 0xffffff805b007824 */ /* 0x000fe400078e0266 */
[-C--:B------:R-:W-:Y:S02]  /*1d40*/  @!P2 IMAD R11, R25, R7.reuse, R18 ;  /* 0x00000007190ba224 */ /* 0x080fe400078e0212 */
[----:B------:R-:W-:Y:S01]  /*1d50*/  @!P2 IMAD.WIDE.U32 R26, R24, R7, R26 ;  /* 0x00000007181aa225 */ /* 0x000fe200078e001a */
[----:B------:R-:W-:-:S03]  /*1d60*/  @!P3 LEA R22, P0, R28, R8, 0x1 ;  /* 0x000000081c16b211 */ /* 0x000fc600078008ff */
[----:B------:R-:W-:Y:S02]  /*1d70*/  @!P3 IMAD.IADD R17, R29, 0x1, R17 ;  /* 0x000000011d11b824 */ /* 0x000fe400078e0211 */
[----:B------:R-:W-:Y:S01]  /*1d80*/  VIADD R7, R0, 0x80 ;  /* 0x0000008000077836 */ /* 0x000fe20000000000 */
[----:B------:R-:W-:Y:S01]  /*1d90*/  LEA R138, P1, R12, R20, 0x1 ;  /* 0x000000140c8a7211 */ /* 0x000fe200078208ff */
[----:B------:R-:W-:Y:S01]  /*1da0*/  @!P2 IMAD.IADD R11, R27, 0x1, R11 ;  /* 0x000000011b0ba824 */ /* 0x000fe200078e020b */
[----:B------:R-:W-:Y:S01]  /*1db0*/  @!P3 LEA.HI.X R23, R28, R9, R17, 0x1, P0 ;  /* 0x000000091c17b211 */ /* 0x000fe200000f0c11 */
[C---:B------:R-:W-:Y:S01]  /*1dc0*/  VIADD R18, R16.reuse, 0x40 ;  /* 0x0000004010127836 */ /* 0x040fe20000000000 */
[----:B------:R-:W-:Y:S02]  /*1dd0*/  ISETP.GE.AND P6, PT, R16, R7, PT ;  /* 0x000000071000720c */ /* 0x000fe40003fc6270 */
[----:B------:R-:W-:Y:S02]  /*1de0*/  @!P2 LEA R8, P0, R26, R8, 0x1 ;  /* 0x000000081a08a211 */ /* 0x000fe400078008ff */
[----:B------:R-:W-:Y:S01]  /*1df0*/  LEA.HI.X R137, R12, R21, R137, 0x1, P1 ;  /* 0x000000150c897211 */ /* 0x000fe200008f0c89 */
[----:B------:R-:W-:Y:S01]  /*1e00*/  VIADD R12, R16, 0x60 ;  /* 0x00000060100c7836 */ /* 0x000fe20000000000 */
[----:B------:R-:W-:Y:S01]  /*1e10*/  @!P2 LEA.HI.X R9, R26, R9, R11, 0x1, P0 ;  /* 0x000000091a09a211 */ /* 0x000fe200000f0c0b */
[----:B------:R-:W-:Y:S01]  /*1e20*/  IMAD.SHL.U32 R0, R134, 0x20, RZ ;  /* 0x0000002086007824 */ /* 0x000fe200078e00ff */
[----:B------:R-:W-:-:S02]  /*1e30*/  ISETP.GE.AND P5, PT, R18, R7, PT ;  /* 0x000000071200720c */ /* 0x000fc40003fa6270 */
[-C--:B------:R-:W-:Y:S02]  /*1e40*/  ISETP.GE.AND P0, PT, R10, R7.reuse, PT ;  /* 0x000000070a00720c */ /* 0x080fe40003f06270 */
[----:B------:R-:W-:Y:S01]  /*1e50*/  ISETP.GE.AND P4, PT, R12, R7, PT ;  /* 0x000000070c00720c */ /* 0x000fe20003f86270 */
[----:B------:R-:W-:Y:S01]  /*1e60*/  IMAD R100, R6, 0x2, R131 ;  /* 0x0000000206647824 */ /* 0x000fe200078e0283 */
[----:B------:R-:W-:Y:S02]  /*1e70*/  SHF.L.U64.HI R6, R134, 0x5, R135 ;  /* 0x0000000586067819 */ /* 0x000fe40000010287 */
[C---:B------:R-:W-:Y:S01]  /*1e80*/  LEA R20, P1, R0.reuse, R138, 0x1 ;  /* 0x0000008a00147211 */ /* 0x040fe200078208ff */
[----:B------:R-:W-:Y:S01]  /*1e90*/  @!P6 IMAD.MOV.U32 R139, RZ, RZ, R137 ;  /* 0x000000ffff8be224 */ /* 0x000fe200078e0089 */
[----:B------:R-:W-:Y:S01]  /*1ea0*/  @!PT LDS RZ, [RZ] ;  /* 0x00000000fffff984 */ /* 0x000fe20000000800 */
[----:B------:R-:W-:Y:S01]  /*1eb0*/  @!PT LDS RZ, [RZ] ;  /* 0x00000000fffff984 */ /* 0x000fe20000000800 */
[----:B------:R-:W-:Y:S01]  /*1ec0*/  @!PT LDS RZ, [RZ] ;  /* 0x00000000fffff984 */ /* 0x000fe20000000800 */
[----:B------:R-:W-:Y:S02]  /*1ed0*/  @!P3 LDGSTS.E.BYPASS.LTC128B.128 [R100], desc[UR4][R22.64] ;  /* 0x000000001664bfae */ /* 0x000fe4000b981a04 */
[----:B------:R-:W-:-:S02]  /*1ee0*/  LEA.HI.X R21, R0, R137, R6, 0x1, P1 ;  /* 0x0000008900157211 */ /* 0x000fc400008f0c06 */
[----:B------:R-:W-:Y:S01]  /*1ef0*/  ISETP.GE.AND P3, PT, R10, R7, PT ;  /* 0x000000070a00720c */ /* 0x000fe20003f66270 */
[----:B------:R1:W-:Y:S01]  /*1f00*/  @!P2 LDGSTS.E.BYPASS.LTC128B.128 [R100+0x800], desc[UR4][R8.64] ;  /* 0x008000000864afae */ /* 0x0003e2000b981a04 */
[----:B------:R-:W-:-:S03]  /*1f10*/  @!P5 LEA R10, P1, R134, R20, 0x6 ;  /* 0x00000014860ad211 */ /* 0x000fc600078230ff */
[----:B------:R2:W-:Y:S01]  /*1f20*/  @!P6 LDGSTS.E.BYPASS.LTC128B.128 [R100+0x1000], desc[UR4][R138.64] ;  /* 0x010000008a64efae */ /* 0x0005e2000b981a04 */
[----:B------:R-:W-:-:S03]  /*1f30*/  @!P5 LEA.HI.X R11, R134, R21, R135, 0x6, P1 ;  /* 0x00000015860bd211 */ /* 0x000fc600008f3487 */
[----:B------:R2:W-:Y:S01]  /*1f40*/  @!P0 LDGSTS.E.BYPASS.LTC128B.128 [R100+0x1800], desc[UR4][R20.64] ;  /* 0x0180000014648fae */ /* 0x0005e2000b981a04 */
[----:B------:R-:W-:Y:S02]  /*1f50*/  @!P4 LEA R6, P0, R134, R20, 0x7 ;  /* 0x000000148606c211 */ /* 0x000fe400078038ff */
[-C--:B------:R-:W-:Y:S01]  /*1f60*/  ISETP.GE.AND P2, PT, R18, R7.reuse, PT ;  /* 0x000000071200720c */ /* 0x080fe20003f46270 */
[----:B------:R2:W-:Y:S01]  /*1f70*/  @!P5 LDGSTS.E.BYPASS.LTC128B.128 [R100+0x2000], desc[UR4][R10.64] ;  /* 0x020000000a64dfae */ /* 0x0005e2000b981a04 */
[----:B------:R-:W-:Y:S02]  /*1f80*/  ISETP.GE.AND P1, PT, R12, R7, PT ;  /* 0x000000070c00720c */ /* 0x000fe40003f26270 */
        /* <DEDUP_REMOVED lines=8> */
[----:B------:R-:W-:Y:S02]  /*2010*/  LOP3.LUT R4, R130, 0x100, RZ, 0xc0, !PT ;  /* 0x0000010082047812 */ /* 0x000fe400078ec0ff */
[----:B-1----:R-:W-:Y:S02]  /*2020*/  LOP3.LUT R9, R95, 0xc0, RZ, 0xc0, !PT ;  /* 0x000000c05f097812 */ /* 0x002fe400078ec0ff */
[----:B------:R-:W-:Y:S01]  /*2030*/  LEA.HI.X R141, R14, R5, R141, 0x1, P0 ;  /* 0x000000050e8d7211 */ /* 0x000fe200000f0c8d */
[----:B------:R-:W-:-:S06]  /*2040*/  DEPBAR.LE SB0, 0x0 ;  /* 0x000080000000791a */ /* 0x000fcc0000000000 */
[----:B------:R-:W-:Y:S05]  /*2050*/  WARPSYNC.ALL ;  /* 0x0000000000007948 */ /* 0x000fea0003800000 */
[----:B------:R-:W-:Y:S01]  /*2060*/  BAR.SYNC.DEFER_BLOCKING 0x0 ;  /* 0x0000000000007b1d */ /* 0x000fe20000010000 */
[----:B------:R-:W-:Y:S02]  /*2070*/  SHF.L.U64.HI R5, R88, 0x5, R89 ;  /* 0x0000000558057819 */ /* 0x000fe40000010259 */
[----:B------:R-:W-:Y:S02]  /*2080*/  LEA R12, P0, R0, R140, 0x1 ;  /* 0x0000008c000c7211 */ /* 0x000fe400078008ff */
[----:B------:R-:W-:-:S02]  /*2090*/  LOP3.LUT R8, R92, 0x8, RZ, 0xc0, !PT ;  /* 0x000000085c087812 */ /* 0x000fc400078ec0ff */
[----:B--2---:R-:W-:Y:S02]  /*20a0*/  LOP3.LUT R6, R130, 0x3e00, RZ, 0xc0, !PT ;  /* 0x00003e0082067812 */ /* 0x004fe400078ec0ff */
[----:B------:R-:W-:Y:S02]  /*20b0*/  LOP3.LUT R7, R4, 0x20, R95, 0xf8, !PT ;  /* 0x0000002004077812 */ /* 0x000fe400078ef85f */
[----:B------:R-:W-:Y:S02]  /*20c0*/  LOP3.LUT R93, R90, 0x18, RZ, 0xc0, !PT ;  /* 0x000000185a5d7812 */ /* 0x000fe400078ec0ff */
[----:B------:R-:W-:Y:S02]  /*20d0*/  LOP3.LUT R4, R9, 0x8, R128, 0xf8, !PT ;  /* 0x0000000809047812 */ /* 0x000fe400078ef880 */
[----:B------:R-:W-:Y:S02]  /*20e0*/  LEA.HI.X R13, R0, R141, R5, 0x1, P0 ;  /* 0x0000008d000d7211 */ /* 0x000fe400000f0c05 */
[----:B------:R-:W-:-:S02]  /*20f0*/  LOP3.LUT R8, R8, 0xc0, R95, 0xf8, !PT ;  /* 0x000000c008087812 */ /* 0x000fc400078ef85f */
[----:B------:R-:W-:Y:S02]  /*2100*/  LOP3.LUT R0, R6, 0x20, R95, 0xf8, !PT ;  /* 0x0000002006007812 */ /* 0x000fe400078ef85f */
[----:B------:R-:W-:Y:S02]  /*2110*/  LOP3.LUT R4, R7, R4, R93, 0xf6, !PT ;  /* 0x0000000407047212 */ /* 0x000fe400078ef65d */
[----:B------:R-:W-:Y:S01]  /*2120*/  LOP3.LUT R93, R8, R93, RZ, 0x3c, !PT ;  /* 0x0000005d085d7212 */ /* 0x000fe200078e3cff */
[----:B------:R-:W-:Y:S01]  /*2130*/  @!PT LDS RZ, [RZ] ;  /* 0x00000000fffff984 */ /* 0x000fe20000000800 */
[----:B------:R-:W-:Y:S01]  /*2140*/  @!PT LDS RZ, [RZ] ;  /* 0x00000000fffff984 */ /* 0x000fe20000000800 */
[----:B------:R-:W-:Y:S01]  /*2150*/  @!PT LDS RZ, [RZ] ;  /* 0x00000000fffff984 */ /* 0x000fe20000000800 */
[----:B------:R-:W-:Y:S01]  /*2160*/  @!P6 LDGSTS.E.BYPASS.LTC128B.128 [R100+0x3000], desc[UR4][R140.64] ;  /* 0x030000008c64efae */ /* 0x000fe2000b981a04 */
[----:B------:R-:W-:Y:S02]  /*2170*/  LOP3.LUT R0, R0, 0x100, R95, 0xf8, !PT ;  /* 0x0000010000007812 */ /* 0x000fe400078ef85f */
[CC--:B------:R-:W-:Y:S02]  /*2180*/  @!P2 LEA R14, P4, R88.reuse, R12.reuse, 0x6 ;  /* 0x0000000c580ea211 */ /* 0x0c0fe400078830ff */
[----:B------:R-:W-:-:S02]  /*2190*/  @!P1 LEA R6, P0, R88, R12, 0x7 ;  /* 0x0000000c58069211 */ /* 0x000fc400078038ff */
[----:B------:R-:W-:Y:S02]  /*21a0*/  LOP3.LUT R0, R0, R93, RZ, 0xfc, !PT ;  /* 0x0000005d00007212 */ /* 0x000fe400078efcff */
[CCC-:B------:R-:W-:Y:S01]  /*21b0*/  @!P2 LEA.HI.X R15, R88.reuse, R13.reuse, R89.reuse, 0x6, P4 ;  /* 0x0000000d580fa211 */ /* 0x1c0fe200020f3459 */
[----:B------:R-:W-:Y:S01]  /*21c0*/  @P6 STS.128 [R100+0x3000], RZ ;  /* 0x003000ff64006388 */ /* 0x000fe20000000c00 */
[----:B------:R-:W-:Y:S01]  /*21d0*/  @!P1 LEA.HI.X R7, R88, R13, R89, 0x7, P0 ;  /* 0x0000000d58079211 */ /* 0x000fe200000f3c59 */
[--C-:B------:R-:W-:Y:S02]  /*21e0*/  IMAD R129, R0, 0x2, R131.reuse ;  /* 0x0000000200817824 */ /* 0x100fe400078e0283 */
        /* <DEDUP_REMOVED lines=17> */
[----:B------:R-:W2:Y:S01]  /*2300*/  LDSM.16.M88.4 R44, [R25+0x1c00] ;  /* 0x001c0000192c783b */ /* 0x000ea20000000200 */
[----:B------:R-:W-:Y:S01]  /*2310*/  IMAD.MOV.U32 R94, RZ, RZ, 0x20 ;  /* 0x00000020ff5e7424 */ /* 0x000fe200078e00ff */
[----:B------:R-:W-:-:S02]  /*2320*/  LOP3.LUT P0, RZ, R128, 0x4, RZ, 0xc0, !PT ;  /* 0x0000000480ff7812 */ /* 0x000fc4000780c0ff */
[----:B------:R-:W3:Y:S02]  /*2330*/  LDSM.16.M88.4 R36, [R25+0x2000] ;  /* 0x002000001924783b */ /* 0x000ee40000000200 */
[----:B------:R-:W-:Y:S02]  /*2340*/  SEL R94, R94, 0xffffffe0, !P0 ;  /* 0xffffffe05e5e7807 */ /* 0x000fe40004000000 */
[----:B------:R-:W-:Y:S03]  /*2350*/  LDSM.16.M88.4 R60, [R25+0x1400] ;  /* 0x00140000193c783b */ /* 0x000fe60000000200 */
[--C-:B------:R-:W-:Y:S01]  /*2360*/  IMAD.IADD R76, R129, 0x1, R94.reuse ;  /* 0x00000001814c7824 */ /* 0x100fe200078e025e */
[----:B------:R-:W-:Y:S01]  /*2370*/  LDSM.16.M88.4 R8, [R25+0x1000] ;  /* 0x001000001908783b */ /* 0x000fe20000000200 */
[----:B------:R-:W-:-:S03]  /*2380*/  IMAD.IADD R0, R25, 0x1, R94 ;  /* 0x0000000119007824 */ /* 0x000fc600078e025e */
[----:B------:R-:W-:Y:S04]  /*2390*/  LDSM.16.M88.4 R52, [R25+0x1800] ;  /* 0x001800001934783b */ /* 0x000fe80000000200 */
[----:B------:R-:W-:Y:S04]  /*23a0*/  LDSM.16.M88.4 R76, [R76] ;  /* 0x000000004c4c783b */ /* 0x000fe80000000200 */
[----:B------:R-:W4:Y:S04]  /*23b0*/  LDSM.16.M88.4 R68, [R0+0x1c00] ;  /* 0x001c00000044783b */ /* 0x000f280000000200 */
[----:B------:R-:W5:Y:S04]  /*23c0*/  LDSM.16.M88.4 R28, [R25+0x2400] ;  /* 0x00240000191c783b */ /* 0x000f680000000200 */
[----:B------:R-:W5:Y:S04]  /*23d0*/  LDSM.16.M88.4 R64, [R0+0x2000] ;  /* 0x002000000040783b */ /* 0x000f680000000200 */
[----:B------:R-:W5:Y:S01]  /*23e0*/  LDSM.16.M88.4 R96, [R0+0x1400] ;  /* 0x001400000060783b */ /* 0x000f620000000200 */
[C---:B--2---:R-:W-:Y:S03]  /*23f0*/  HMMA.16816.F32 R48, R80.reuse, R44, RZ ;  /* 0x0000002c5030723c */ /* 0x044fe600000018ff */
[----:B------:R-:W2:Y:S04]  /*2400*/  LDSM.16.M88.4 R16, [R0+0x1000] ;  /* 0x001000000010783b */ /* 0x000ea80000000200 */
[----:B------:R-:W2:Y:S01]  /*2410*/  LDSM.16.M88.4 R72, [R0+0x1800] ;  /* 0x001800000048783b */ /* 0x000ea20000000200 */
[C---:B------:R-:W-:Y:S03]  /*2420*/  HMMA.16816.F32 R44, R80.reuse, R46, RZ ;  /* 0x0000002e502c723c */ /* 0x040fe600000018ff */
[----:B------:R-:W-:Y:S04]  /*2430*/  LDSM.16.M88.4 R20, [R25+0x2800] ;  /* 0x002800001914783b */ /* 0x000fe80000000200 */
[----:B------:R-:W-:Y:S01]  /*2440*/  LDSM.16.M88.4 R84, [R25+0x2c00] ;  /* 0x002c00001954783b */ /* 0x000fe20000000200 */
[----:B---3--:R-:W-:Y:S01]  /*2450*/  HMMA.16816.F32 R40, R80, R36, RZ ;  /* 0x000000245028723c */ /* 0x008fe200000018ff */
[----:B------:R-:W-:-:S02]  /*2460*/  VIADD R151, R91, 0xffffffff ;  /* 0xffffffff5b977836 */ /* 0x000fc40000000000 */
[----:B------:R-:W0:Y:S05]  /*2470*/  LDGDEPBAR ;  /* 0x00000000000079af */ /* 0x000e2a0000000000 */
[C---:B----4-:R-:W-:Y:S08]  /*2480*/  HMMA.16816.F32 R48, R76.reuse, R68, R48 ;  /* 0x000000444c30723c */ /* 0x050ff00000001830 */
[----:B------:R-:W-:Y:S01]  /*2490*/  HMMA.16816.F32 R44, R76, R70, R44 ;  /* 0x000000464c2c723c */ /* 0x000fe2000000182c */
[----:B------:R-:W3:Y:S07]  /*24a0*/  LDSM.16.M88.4 R68, [R0+0x2400] ;  /* 0x002400000044783b */ /* 0x000eee0000000200 */
[----:B-1----:R-:W-:Y:S01]  /*24b0*/  HMMA.16816.F32 R4, R80, R60, RZ ;  /* 0x0000003c5004723c */ /* 0x002fe200000018ff */
[----:B------:R-:W-:-:S07]  /*24c0*/  IMAD.SHL.U32 R159, R128, 0x2, RZ ;  /* 0x00000002809f7824 */ /* 0x000fce00078e00ff */
[----:B------:R-:W-:Y:S01]  /*24d0*/  HMMA.16816.F32 R12, R80, R8, RZ ;  /* 0x00000008500c723c */ /* 0x000fe200000018ff */
[----:B------:R-:W-:-:S07]  /*24e0*/  IMAD.SHL.U32 R150, R151, 0x80, RZ ;  /* 0x0000008097967824 */ /* 0x000fce00078e00ff */
[----:B------:R-:W-:Y:S01]  /*24f0*/  HMMA.16816.F32 R60, R80, R62, RZ ;  /* 0x0000003e503c723c */ /* 0x000fe200000018ff */
[----:B------:R-:W-:-:S07]  /*2500*/  LOP3.LUT R159, R150, 0x6, R159, 0xf8, !PT ;  /* 0x00000006969f7812 */ /* 0x000fce00078ef89f */
[C---:B------:R-:W-:Y:S08]  /*2510*/  HMMA.16816.F32 R8, R80.reuse, R10, RZ ;  /* 0x0000000a5008723c */ /* 0x040ff000000018ff */
[C---:B------:R-:W-:Y:S08]  /*2520*/  HMMA.16816.F32 R56, R80.reuse, R52, RZ ;  /* 0x000000345038723c */ /* 0x040ff000000018ff */
[----:B-----5:R-:W-:Y:S08]  /*2530*/  HMMA.16816.F32 R32, R80, R28, RZ ;  /* 0x0000001c5020723c */ /* 0x020ff000000018ff */
[----:B------:R-:W-:Y:S01]  /*2540*/  HMMA.16816.F32 R40, R76, R64, R40 ;  /* 0x000000404c28723c */ /* 0x000fe20000001828 */
[----:B------:R-:W-:-:S07]  /*2550*/  LOP3.LUT R65, R159, 0x1, RZ, 0xfc, !PT ;  /* 0x000000019f417812 */ /* 0x000fce00078efcff */
[----:B------:R-:W-:Y:S01]  /*2560*/  HMMA.16816.F32 R4, R76, R96, R4 ;  /* 0x000000604c04723c */ /* 0x000fe20000001804 */
[----:B------:R-:W-:Y:S02]  /*2570*/  ISETP.GE.AND P2, PT, R65, R102, PT ;  /* 0x000000664100720c */ /* 0x000fe40003f46270 */
[----:B------:R-:W-:-:S05]  /*2580*/  LOP3.LUT R65, R159, 0x9, RZ, 0xfc, !PT ;  /* 0x000000099f417812 */ /* 0x000fca00078efcff */
[----:B--2---:R-:W-:Y:S01]  /*2590*/  HMMA.16816.F32 R12, R76, R16, R12 ;  /* 0x000000104c0c723c */ /* 0x004fe2000000180c */
[----:B------:R-:W-:-:S07]  /*25a0*/  ISETP.GE.AND P0, PT, R65, R102, PT ;  /* 0x000000664100720c */ /* 0x000fce0003f06270 */
[----:B------:R-:W-:Y:S01]  /*25b0*/  HMMA.16816.F32 R60, R76, R98, R60 ;  /* 0x000000624c3c723c */ /* 0x000fe2000000183c */
[----:B------:R-:W-:-:S07]  /*25c0*/  LOP3.LUT R65, R159, 0x11, RZ, 0xfc, !PT ;  /* 0x000000119f417812 */ /* 0x000fce00078efcff */
[----:B------:R-:W-:Y:S01]  /*25d0*/  HMMA.16816.F32 R52, R80, R54, RZ ;  /* 0x000000365034723c */ /* 0x000fe200000018ff */
[----:B------:R-:W-:Y:S02]  /*25e0*/  ISETP.GE.AND P5, PT, R65, R102, PT ;  /* 0x000000664100720c */ /* 0x000fe40003fa6270 */
[----:B------:R-:W-:-:S05]  /*25f0*/  LOP3.LUT R65, R159, 0x18, RZ, 0xfc, !PT ;  /* 0x000000189f417812 */ /* 0x000fca00078efcff */
[----:B------:R-:W-:Y:S01]  /*2600*/  HMMA.16816.F32 R8, R76, R18, R8 ;  /* 0x000000124c08723c */ /* 0x000fe20000001808 */
[----:B------:R-:W-:-:S07]  /*2610*/  ISETP.GE.AND P3, PT, R159, R102, PT ;  /* 0x000000669f00720c */ /* 0x000fce0003f66270 */
[----:B------:R-:W-:Y:S01]  /*2620*/  HMMA.16816.F32 R56, R76, R72, R56 ;  /* 0x000000484c38723c */ /* 0x000fe20000001838 */
[----:B------:R-:W-:Y:S02]  /*2630*/  LOP3.LUT R73, R159, 0x8, RZ, 0xfc, !PT ;  /* 0x000000089f497812 */ /* 0x000fe400078efcff */
[-C--:B------:R-:W-:Y:S02]  /*2640*/  ISETP.GE.AND P4, PT, R65, R102.reuse, PT ;  /* 0x000000664100720c */ /* 0x080fe40003f86270 */
[-C--:B------:R-:W-:Y:S02]  /*2650*/  ISETP.GE.AND P1, PT, R73, R102.reuse, PT ;  /* 0x000000664900720c */ /* 0x080fe40003f26270 */
[C---:B------:R-:W-:Y:S01]  /*2660*/  LOP3.LUT R73, R159.reuse, 0x10, RZ, 0xfc, !PT ;  /* 0x000000109f497812 */ /* 0x040fe200078efcff */
[----:B------:R-:W-:Y:S01]  /*2670*/  HMMA.16816.F32 R36, R80, R38, RZ ;  /* 0x000000265024723c */ /* 0x000fe200000018ff */
[----:B------:R-:W-:Y:S02]  /*2680*/  LOP3.LUT R65, R159, 0x19, RZ, 0xfc, !PT ;  /* 0x000000199f417812 */ /* 0x000fe400078efcff */
[----:B------:R-:W-:-:S05]  /*2690*/  ISETP.GE.AND P6, PT, R73, R102, PT ;  /* 0x000000664900720c */ /* 0x000fca0003fc6270 */
[----:B---3--:R-:W-:Y:S01]  /*26a0*/  HMMA.16816.F32 R32, R76, R68, R32 ;  /* 0x000000444c20723c */ /* 0x008fe20000001820 */
[----:B------:R-:W-:Y:S02]  /*26b0*/  FSEL R68, R5, -INF , !P5 ;  /* 0xff80000005447808 */ /* 0x000fe40006800000 */
[----:B------:R-:W-:Y:S02]  /*26c0*/  LOP3.LUT R5, R159, 0x31, RZ, 0xfc, !PT ;  /* 0x000000319f057812 */ /* 0x000fe400078efcff */
[----:B------:R-:W-:-:S03]  /*26d0*/  FSEL R73, R14, -INF , !P3 ;  /* 0xff8000000e497808 */ /* 0x000fc60005800000 */
[----:B------:R-:W-:Y:S01]  /*26e0*/  HMMA.16816.F32 R24, R80, R20, RZ ;  /* 0x000000145018723c */ /* 0x000fe200000018ff */
[----:B------:R-:W-:Y:S02]  /*26f0*/  FSEL R161, R12, -INF , !P3 ;  /* 0xff8000000ca17808 */ /* 0x000fe40005800000 */
[----:B------:R-:W-:Y:S02]  /*2700*/  FSEL R60, R60, -INF , !P4 ;  /* 0xff8000003c3c7808 */ /* 0x000fe40006000000 */
[----:B------:R-:W-:-:S03]  /*2710*/  ISETP.GE.AND P3, PT, R65, R102, PT ;  /* 0x000000664100720c */ /* 0x000fc60003f66270 */
[----:B------:R-:W-:Y:S01]  /*2720*/  HMMA.16816.F32 R28, R80, R30, RZ ;  /* 0x0000001e501c723c */ /* 0x000fe200000018ff */
[----:B------:R-:W-:-:S07]  /*2730*/  LOP3.LUT R65, R159, 0x20, RZ, 0xfc, !PT ;  /* 0x000000209f417812 */ /* 0x000fce00078efcff */
[----:B------:R-:W-:Y:S01]  /*2740*/  HMMA.16816.F32 R20, R80, R22, RZ ;  /* 0x000000165014723c */ /* 0x000fe200000018ff */
[----:B------:R-:W-:-:S07]  /*2750*/  FSEL R163, R13, -INF , !P2 ;  /* 0xff8000000da37808 */ /* 0x000fce0005000000 */
[----:B------:R-:W-:Y:S01]  /*2760*/  HMMA.16816.F32 R16, R80, R84, RZ ;  /* 0x000000545010723c */ /* 0x000fe200000018ff */
[----:B------:R-:W-:-:S07]  /*2770*/  FSEL R69, R63, -INF , !P3 ;  /* 0xff8000003f457808 */ /* 0x000fce0005800000 */
[----:B------:R-:W-:Y:S01]  /*2780*/  HMMA.16816.F32 R80, R80, R86, RZ ;  /* 0x000000565050723c */ /* 0x000fe200000018ff */
[----:B------:R-:W-:Y:S02]  /*2790*/  FSEL R86, R62, -INF , !P4 ;  /* 0xff8000003e567808 */ /* 0x000fe40006000000 */
[----:B------:R-:W-:Y:S02]  /*27a0*/  ISETP.GE.AND P4, PT, R5, R102, PT ;  /* 0x000000660500720c */ /* 0x000fe40003f86270 */
[----:B------:R-:W-:-:S03]  /*27b0*/  LOP3.LUT R5, R159, 0x38, RZ, 0xfc, !PT ;  /* 0x000000389f057812 */ /* 0x000fc600078efcff */
[----:B------:R-:W-:Y:S01]  /*27c0*/  HMMA.16816.F32 R52, R76, R74, R52 ;  /* 0x0000004a4c34723c */ /* 0x000fe20000001834 */
[----:B------:R-:W-:Y:S02]  /*27d0*/  FSEL R75, R15, -INF , !P2 ;  /* 0xff8000000f4b7808 */ /* 0x000fe40005000000 */
[----:B------:R-:W-:Y:S02]  /*27e0*/  FSEL R62, R61, -INF , !P3 ;  /* 0xff8000003d3e7808 */ /* 0x000fe40005800000 */
[-C--:B------:R-:W-:Y:S02]  /*27f0*/  ISETP.GE.AND P2, PT, R65, R102.reuse, PT ;  /* 0x000000664100720c */ /* 0x080fe40003f46270 */
[----:B------:R-:W-:Y:S02]  /*2800*/  ISETP.GE.AND P3, PT, R5, R102, PT ;  /* 0x000000660500720c */ /* 0x000fe40003f66270 */
[----:B------:R-:W-:Y:S02]  /*2810*/  LOP3.LUT R15, R159, 0x21, RZ, 0xfc, !PT ;  /* 0x000000219f0f7812 */ /* 0x000fe400078efcff */
[----:B------:R-:W-:-:S02]  /*2820*/  FSEL R12, R10, -INF , !P1 ;  /* 0xff8000000a0c7808 */ /* 0x000fc40004800000 */
[----:B------:R-:W-:Y:S02]  /*2830*/  FSEL R64, R8, -INF , !P1 ;  /* 0xff80000008407808 */ /* 0x000fe40004800000 */
[----:B------:R-:W-:Y:S02]  /*2840*/  FSEL R157, R11, -INF , !P0 ;  /* 0xff8000000b9d7808 */ /* 0x000fe40004000000 */
[----:B------:R-:W-:Y:S02]  /*2850*/  FSEL R165, R9, -INF , !P0 ;  /* 0xff80000009a57808 */ /* 0x000fe40004000000 */
[C---:B------:R-:W-:Y:S01]  /*2860*/  LOP3.LUT R5, R159.reuse, 0x39, RZ, 0xfc, !PT ;  /* 0x000000399f057812 */ /* 0x040fe200078efcff */
[----:B------:R-:W1:Y:S01]  /*2870*/  LDSM.16.M88.4 R8, [R0+0x2800] ;  /* 0x002800000008783b */ /* 0x000e620000000200 */
[----:B------:R-:W-:Y:S02]  /*2880*/  LOP3.LUT R13, R159, 0x28, RZ, 0xfc, !PT ;  /* 0x000000289f0d7812 */ /* 0x000fe400078efcff */
[----:B------:R-:W-:-:S02]  /*2890*/  FSEL R119, R58, -INF , !P2 ;  /* 0xff8000003a777808 */ /* 0x000fc40005000000 */
[----:B------:R-:W-:Y:S02]  /*28a0*/  FSEL R121, R56, -INF , !P2 ;  /* 0xff80000038797808 */ /* 0x000fe40005000000 */
[-C--:B------:R-:W-:Y:S02]  /*28b0*/  ISETP.GE.AND P1, PT, R15, R102.reuse, PT ;  /* 0x000000660f00720c */ /* 0x080fe40003f26270 */
[-C--:B------:R-:W-:Y:S02]  /*28c0*/  ISETP.GE.AND P2, PT, R5, R102.reuse, PT ;  /* 0x000000660500720c */ /* 0x080fe40003f46270 */
[----:B------:R-:W-:Y:S02]  /*28d0*/  ISETP.GE.AND P0, PT, R13, R102, PT ;  /* 0x000000660d00720c */ /* 0x000fe40003f06270 */
[C---:B------:R-:W-:Y:S02]  /*28e0*/  LOP3.LUT R5, R159.reuse, 0x40, RZ, 0xfc, !PT ;  /* 0x000000409f057812 */ /* 0x040fe400078efcff */
[----:B------:R-:W-:Y:S01]  /*28f0*/  LOP3.LUT R13, R159, 0x29, RZ, 0xfc, !PT ;  /* 0x000000299f0d7812 */ /* 0x000fe200078efcff */
[----:B------:R-:W-:Y:S01]  /*2900*/  HMMA.16816.F32 R36, R76, R66, R36 ;  /* 0x000000424c24723c */ /* 0x000fe20000001824 */
[----:B------:R-:W-:-:S02]  /*2910*/  FSEL R123, R59, -INF , !P1 ;  /* 0xff8000003b7b7808 */ /* 0x000fc40004800000 */
[----:B------:R-:W-:Y:S02]  /*2920*/  FSEL R117, R57, -INF , !P1 ;  /* 0xff80000039757808 */ /* 0x000fe40004800000 */
[----:B------:R-:W-:Y:S02]  /*2930*/  FSEL R14, R6, -INF , !P6 ;  /* 0xff800000060e7808 */ /* 0x000fe40007000000 */
[----:B------:R-:W-:Y:S02]  /*2940*/  FSEL R66, R4, -INF , !P6 ;  /* 0xff80000004427808 */ /* 0x000fe40007000000 */
[----:B------:R-:W-:Y:S02]  /*2950*/  FSEL R96, R7, -INF , !P5 ;  /* 0xff80000007607808 */ /* 0x000fe40006800000 */
[-C--:B------:R-:W-:Y:S02]  /*2960*/  ISETP.GE.AND P1, PT, R5, R102.reuse, PT ;  /* 0x000000660500720c */ /* 0x080fe40003f26270 */
        /* <DEDUP_REMOVED lines=8> */
[----:B------:R-:W-:Y:S02]  /*29f0*/  ISETP.GE.AND P6, PT, R5, R102, PT ;  /* 0x000000660500720c */ /* 0x000fe40003fc6270 */
[----:B------:R-:W2:Y:S01]  /*2a00*/  LDSM.16.M88.4 R4, [R0+0x2c00] ;  /* 0x002c00000004783b */ /* 0x000ea20000000200 */
[C---:B------:R-:W-:Y:S01]  /*2a10*/  LOP3.LUT R13, R159.reuse, 0x30, RZ, 0xfc, !PT ;  /* 0x000000309f0d7812 */ /* 0x040fe200078efcff */
[----:B-1----:R-:W-:Y:S01]  /*2a20*/  HMMA.16816.F32 R24, R76, R8, R24 ;  /* 0x000000084c18723c */ /* 0x002fe20000001818 */
[----:B------:R-:W-:Y:S01]  /*2a30*/  LOP3.LUT R9, R159, 0x49, RZ, 0xfc, !PT ;  /* 0x000000499f097812 */ /* 0x000fe200078efcff */
[----:B------:R-:W-:-:S04]  /*2a40*/  DEPBAR.LE SB0, 0x0 ;  /* 0x000080000000791a */ /* 0x000fc80000000000 */
[----:B------:R-:W-:-:S04]  /*2a50*/  ISETP.GE.AND P5, PT, R13, R102, PT ;  /* 0x000000660d00720c */ /* 0x000fc80003fa6270 */
[----:B------:R-:W-:Y:S02]  /*2a60*/  FSEL R101, R50, -INF , !P5 ;  /* 0xff80000032657808 */ /* 0x000fe40006800000 */
[----:B------:R-:W-:Y:S02]  /*2a70*/  FSEL R107, R48, -INF , !P5 ;  /* 0xff800000306b7808 */ /* 0x000fe40006800000 */
[----:B------:R-:W-:Y:S02]  /*2a80*/  ISETP.GE.AND P5, PT, R9, R102, PT ;  /* 0x000000660900720c */ /* 0x000fe40003fa6270 */
[C---:B------:R-:W-:Y:S02]  /*2a90*/  LOP3.LUT R9, R159.reuse, 0x58, RZ, 0xfc, !PT ;  /* 0x000000589f097812 */ /* 0x040fe400078efcff */
[----:B------:R-:W-:Y:S01]  /*2aa0*/  LOP3.LUT R13, R159, 0x50, RZ, 0xfc, !PT ;  /* 0x000000509f0d7812 */ /* 0x000fe200078efcff */
[----:B------:R-:W-:Y:S01]  /*2ab0*/  HMMA.16816.F32 R28, R76, R70, R28 ;  /* 0x000000464c1c723c */ /* 0x000fe2000000181c */
[----:B------:R-:W-:-:S02]  /*2ac0*/  FSEL R109, R47, -INF , !P2 ;  /* 0xff8000002f6d7808 */ /* 0x000fc40005000000 */
[----:B------:R-:W-:Y:S02]  /*2ad0*/  FSEL R113, R45, -INF , !P2 ;  /* 0xff8000002d717808 */ /* 0x000fe40005000000 */
[-C--:B------:R-:W-:Y:S02]  /*2ae0*/  ISETP.GE.AND P2, PT, R9, R102.reuse, PT ;  /* 0x000000660900720c */ /* 0x080fe40003f46270 */
[----:B------:R-:W-:Y:S02]  /*2af0*/  FSEL R111, R51, -INF , !P4 ;  /* 0xff800000336f7808 */ /* 0x000fe40006000000 */
[----:B------:R-:W-:Y:S02]  /*2b00*/  FSEL R99, R49, -INF , !P4 ;  /* 0xff80000031637808 */ /* 0x000fe40006000000 */
[----:B------:R-:W-:Y:S02]  /*2b10*/  LOP3.LUT R9, R159, 0x60, RZ, 0xfc, !PT ;  /* 0x000000609f097812 */ /* 0x000fe400078efcff */
[----:B------:R-:W-:Y:S01]  /*2b20*/  ISETP.GE.AND P4, PT, R13, R102, PT ;  /* 0x000000660d00720c */ /* 0x000fe20003f86270 */
[----:B------:R-:W-:Y:S01]  /*2b30*/  HMMA.16816.F32 R20, R76, R10, R20 ;  /* 0x0000000a4c14723c */ /* 0x000fe20000001814 */
[----:B------:R-:W-:-:S02]  /*2b40*/  LOP3.LUT R13, R159, 0x51, RZ, 0xfc, !PT ;  /* 0x000000519f0d7812 */ /* 0x000fc400078efcff */
[----:B------:R-:W-:Y:S02]  /*2b50*/  FSEL R85, R43, -INF , !P0 ;  /* 0xff8000002b557808 */ /* 0x000fe40004000000 */
[----:B------:R-:W-:Y:S02]  /*2b60*/  FSEL R59, R41, -INF , !P0 ;  /* 0xff800000293b7808 */ /* 0x000fe40004000000 */
[----:B------:R-:W-:Y:S01]  /*2b70*/  ISETP.GE.AND P0, PT, R9, R102, PT ;  /* 0x000000660900720c */ /* 0x000fe20003f06270 */
[----:B--2---:R-:W-:Y:S01]  /*2b80*/  HMMA.16816.F32 R16, R76, R4, R16 ;  /* 0x000000044c10723c */ /* 0x004fe20000001810 */
[----:B------:R-:W-:Y:S02]  /*2b90*/  FSEL R115, R46, -INF , !P3 ;  /* 0xff8000002e737808 */ /* 0x000fe40005800000 */
[----:B------:R-:W-:Y:S02]  /*2ba0*/  FSEL R103, R44, -INF , !P3 ;  /* 0xff8000002c677808 */ /* 0x000fe40005800000 */
        /* <DEDUP_REMOVED lines=13> */
[----:B------:R-:W-:Y:S02]  /*2c80*/  LOP3.LUT R11, R159, 0x69, RZ, 0xfc, !PT ;  /* 0x000000699f0b7812 */ /* 0x000fe400078efcff */
[-C--:B------:R-:W-:Y:S02]  /*2c90*/  ISETP.GE.AND P3, PT, R9, R102.reuse, PT ;  /* 0x000000660900720c */ /* 0x080fe40003f66270 */
[----:B------:R-:W-:Y:S02]  /*2ca0*/  FSEL R97, R38, -INF , !P6 ;  /* 0xff80000026617808 */ /* 0x000fe40007000000 */
[----:B------:R-:W-:Y:S02]  /*2cb0*/  FSEL R63, R36, -INF , !P6 ;  /* 0xff800000243f7808 */ /* 0x000fe40007000000 */
[----:B------:R-:W-:Y:S02]  /*2cc0*/  LOP3.LUT R9, R159, 0x71, RZ, 0xfc, !PT ;  /* 0x000000719f097812 */ /* 0x000fe400078efcff */
[----:B------:R-:W-:-:S02]  /*2cd0*/  ISETP.GE.AND P6, PT, R13, R102, PT ;  /* 0x000000660d00720c */ /* 0x000fc40003fc6270 */
[----:B------:R-:W-:Y:S02]  /*2ce0*/  FSEL R13, R34, -INF , !P4 ;  /* 0xff800000220d7808 */ /* 0x000fe40006000000 */
[----:B------:R-:W-:Y:S02]  /*2cf0*/  FSEL R15, R32, -INF , !P4 ;  /* 0xff800000200f7808 */ /* 0x000fe40006000000 */
[-C--:B------:R-:W-:Y:S02]  /*2d00*/  ISETP.GE.AND P4, PT, R11, R102.reuse, PT ;  /* 0x000000660b00720c */ /* 0x080fe40003f86270 */
[----:B------:R-:W-:Y:S02]  /*2d10*/  FSEL R57, R30, -INF , !P2 ;  /* 0xff8000001e397808 */ /* 0x000fe40005000000 */
[----:B------:R-:W-:Y:S01]  /*2d20*/  FSEL R55, R28, -INF , !P2 ;  /* 0xff8000001c377808 */ /* 0x000fe20005000000 */
[----:B------:R-:W-:Y:S01]  /*2d30*/  HMMA.16816.F32 R80, R76, R6, R80 ;  /* 0x000000064c50723c */ /* 0x000fe20000001850 */
[----:B------:R-:W-:-:S02]  /*2d40*/  ISETP.GE.AND P2, PT, R9, R102, PT ;  /* 0x000000660900720c */ /* 0x000fc40003f46270 */
[----:B------:R-:W-:Y:S02]  /*2d50*/  FSEL R49, R26, -INF , !P0 ;  /* 0xff8000001a317808 */ /* 0x000fe40004000000 */
[----:B------:R-:W-:Y:S02]  /*2d60*/  FSEL R39, R23, -INF , !P4 ;  /* 0xff80000017277808 */ /* 0x000fe40006000000 */
[----:B------:R-:W-:Y:S02]  /*2d70*/  FSEL R26, R19, -INF , !P2 ;  /* 0xff800000131a7808 */ /* 0x000fe40005000000 */
[----:B------:R-:W-:Y:S02]  /*2d80*/  FSEL R23, R17, -INF , !P2 ;  /* 0xff80000011177808 */ /* 0x000fe40005000000 */
[----:B------:R-:W-:Y:S02]  /*2d90*/  ISETP.GT.AND P2, PT, R151, R136, PT ;  /* 0x000000889700720c */ /* 0x000fe40003f44270 */
[----:B------:R-:W-:-:S02]  /*2da0*/  LOP3.LUT R5, R159, 0x78, RZ, 0xfc, !PT ;  /* 0x000000789f057812 */ /* 0x000fc400078efcff */
[----:B------:R-:W-:Y:S02]  /*2db0*/  LOP3.LUT R159, R159, 0x79, RZ, 0xfc, !PT ;  /* 0x000000799f9f7812 */ /* 0x000fe400078efcff */
[----:B------:R-:W-:Y:S02]  /*2dc0*/  FSEL R51, R31, -INF , !P1 ;  /* 0xff8000001f337808 */ /* 0x000fe40004800000 */
[----:B------:R-:W-:Y:S02]  /*2dd0*/  FSEL R53, R29, -INF , !P1 ;  /* 0xff8000001d357808 */ /* 0x000fe40004800000 */
[----:B------:R-:W-:Y:S01]  /*2de0*/  FSEL R30, R24, -INF , !P0 ;  /* 0xff800000181e7808 */ /* 0x000fe20004000000 */
[----:B------:R-:W-:Y:S01]  /*2df0*/  BSSY.RECONVERGENT B1, `(.L_x_6208) ;  /* 0x000006d000017945 */ /* 0x000fe20003800200 */
[-C--:B------:R-:W-:Y:S02]  /*2e00*/  ISETP.GE.AND P1, PT, R5, R102.reuse, PT ;  /* 0x000000660500720c */ /* 0x080fe40003f26270 */
        /* <DEDUP_REMOVED lines=12> */
[----:B------:R-:W-:Y:S01]  /*2ed0*/  SHF.R.U32.HI R4, RZ, 0x3, R128 ;  /* 0x00000003ff047819 */ /* 0x000fe20000011680 */
        /* <DEDUP_REMOVED lines=15> */
.L_x_6211:
        /* <DEDUP_REMOVED lines=60> */
.L_x_6212:
[----:B------:R-:W-:Y:S05]  /*3390*/  BSYNC.RECONVERGENT B0 ;  /* 0x0000000000007941 */ /* 0x000fea0003800200 */
.L_x_6210:
[C---:B------:R-:W-:Y:S01]  /*33a0*/  IMAD.SHL.U32 R5, R134.reuse, 0x40, RZ ;  /* 0x0000004086057824 */ /* 0x040fe200078e00ff */
[----:B------:R-:W-:Y:S01]  /*33b0*/  SHF.L.U64.HI R0, R134, 0x6, R135 ;  /* 0x0000000686007819 */ /* 0x000fe20000010287 */
[----:B------:R-:W-:Y:S01]  /*33c0*/  IMAD.MOV.U32 R11, RZ, RZ, R137 ;  /* 0x000000ffff0b7224 */ /* 0x000fe200078e0089 */
[-C--:B------:R-:W-:Y:S02]  /*33d0*/  MOV R10, R138.reuse ;  /* 0x0000008a000a7202 */ /* 0x080fe40000000f00 */
[----:B------:R-:W-:-:S03]  /*33e0*/  IADD3 R8, P0, PT, R5, R138, RZ ;  /* 0x0000008a05087210 */ /* 0x000fc60007f1e0ff */
[----:B------:R-:W-:Y:S01]  /*33f0*/  @!PT LDS RZ, [RZ] ;  /* 0x00000000fffff984 */ /* 0x000fe20000000800 */
[----:B------:R-:W-:Y:S01]  /*3400*/  @!PT LDS RZ, [RZ] ;  /* 0x00000000fffff984 */ /* 0x000fe20000000800 */
[----:B------:R-:W-:Y:S01]  /*3410*/  @!PT LDS RZ, [RZ] ;  /* 0x00000000fffff984 */ /* 0x000fe20000000800 */
[----:B------:R1:W-:Y:S01]  /*3420*/  LDGSTS.E.BYPASS.LTC128B.128 [R100+0x1000], desc[UR4][R10.64] ;  /* 0x010000000a647fae */ /* 0x0003e2000b981a04 */
[----:B------:R-:W-:Y:S01]  /*3430*/  IADD3 R6, P1, PT, R8, R5, RZ ;  /* 0x0000000508067210 */ /* 0x000fe20007f3e0ff */
[----:B------:R-:W-:-:S03]  /*3440*/  IMAD.X R9, R0, 0x1, R137, P0 ;  /* 0x0000000100097824 */ /* 0x000fc600000e0689 */
[----:B------:R-:W-:Y:S01]  /*3450*/  IADD3 R16, P0, PT, R6, R5, RZ ;  /* 0x0000000506107210 */ /* 0x000fe20007f1e0ff */
[----:B------:R-:W-:Y:S01]  /*3460*/  IMAD.X R7, R9, 0x1, R0, P1 ;  /* 0x0000000109077824 */ /* 0x000fe200008e0600 */
[----:B------:R1:W-:Y:S04]  /*3470*/  LDGSTS.E.BYPASS.LTC128B.128 [R100+0x1800], desc[UR4][R8.64] ;  /* 0x0180000008647fae */ /* 0x0003e8000b981a04 */
[----:B------:R-:W-:Y:S01]  /*3480*/  IADD3.X R17, PT, PT, R7, R0, RZ, P0, !PT ;  /* 0x0000000007117210 */ /* 0x000fe200007fe4ff */
[----:B------:R1:W-:Y:S04]  /*3490*/  LDGSTS.E.BYPASS.LTC128B.128 [R100+0x2000], desc[UR4][R6.64] ;  /* 0x0200000006647fae */ /* 0x0003e8000b981a04 */
[----:B------:R1:W-:Y:S04]  /*34a0*/  LDGSTS.E.BYPASS.LTC128B.128 [R100+0x2800], desc[UR4][R16.64] ;  /* 0x0280000010647fae */ /* 0x0003e8000b981a04 */
[----:B------:R-:W0:Y:S02]  /*34b0*/  LDGDEPBAR ;  /* 0x00000000000079af */ /* 0x000e240000000000 */
.L_x_6209:
[----:B------:R-:W-:Y:S05]  /*34c0*/  BSYNC.RECONVERGENT B1 ;  /* 0x0000000000017941 */ /* 0x000fea0003800200 */
.L_x_6208:
[----:B------:R-:W2:Y:S01]  /*34d0*/  LD.E R29, desc[UR4][R2.64+0xdc] ;  /* 0x0000dc04021d7980 */ /* 0x000ea2000c101900 */
[----:B------:R-:W-:Y:S02]  /*34e0*/  FMNMX3.FTZ R5, R73, R75, R12, !PT ;  /* 0x0000004b49057276 */ /* 0x000fe4000781000c */
[----:B------:R-:W-:Y:S02]  /*34f0*/  SHF.L.U32 R4, R4, 0x8, RZ ;  /* 0x0000000804047819 */ /* 0x000fe400000006ff */
[----:B------:R-:W-:Y:S02]  /*3500*/  FMNMX3.FTZ R5, R5, R157, R14, !PT ;  /* 0x0000009d05057276 */ /* 0x000fe4000781000e */
[----:B------:R-:W-:Y:S02]  /*3510*/  LOP3.LUT R4, R4, 0x100, RZ, 0xc0, !PT ;  /* 0x0000010004047812 */ /* 0x000fe400078ec0ff */
[----:B------:R-:W-:Y:S02]  /*3520*/  FMNMX3.FTZ R0, R5, R96, R86, !PT ;  /* 0x0000006005007276 */ /* 0x000fe40007810056 */
[----:B------:R-:W-:-:S02]  /*3530*/  FMNMX3.FTZ R5, R161, R163, R64, !PT ;  /* 0x000000a3a1057276 */ /* 0x000fc40007810040 */
[----:B------:R-:W-:Y:S02]  /*3540*/  FMNMX3.FTZ R0, R0, R69, R119, !PT ;  /* 0x0000004500007276 */ /* 0x000fe40007810077 */
[----:B------:R-:W-:Y:S02]  /*3550*/  FMNMX3.FTZ R5, R5, R165, R66, !PT ;  /* 0x000000a505057276 */ /* 0x000fe40007810042 */
[----:B------:R-:W-:Y:S02]  /*3560*/  FMNMX3.FTZ R0, R0, R123, R149, !PT ;  /* 0x0000007b00007276 */ /* 0x000fe40007810095 */
[----:B-1----:R-:W-:Y:S02]  /*3570*/  FMNMX3.FTZ R6, R5, R68, R60, !PT ;  /* 0x0000004405067276 */ /* 0x002fe4000781003c */
        /* <DEDUP_REMOVED lines=21> */
[----:B------:R-:W-:Y:S02]  /*36d0*/  FMNMX3.FTZ R6, R6, R47, R25, !PT ;  /* 0x0000002f06067276 */ /* 0x000fe40007810019 */
[----:B------:R-:W-:Y:S01]  /*36e0*/  LOP3.LUT R4, R4, 0x20, R95, 0xf8, !PT ;  /* 0x0000002004047812 */ /* 0x000fe200078ef85f */
[----:B------:R-:W1:Y:S01]  /*36f0*/  SHFL.BFLY PT, R7, R8, 0x2, 0x1f ;  /* 0x0c401f0008077f89 */ /* 0x000e6200000e0000 */
[----:B------:R-:W-:Y:S02]  /*3700*/  FMNMX3.FTZ R6, R6, R23, R22, !PT ;  /* 0x0000001706067276 */ /* 0x000fe40007810016 */
[----:B------:R-:W-:Y:S02]  /*3710*/  LOP3.LUT R4, R4, R93, RZ, 0xfc, !PT ;  /* 0x0000005d04047212 */ /* 0x000fe400078efcff */
[----:B------:R-:W-:-:S02]  /*3720*/  FMNMX.FTZ R6, R21, R6, !PT ;  /* 0x0000000615067209 */ /* 0x000fc40007810000 */
[----:B------:R-:W-:Y:S02]  /*3730*/  LEA R45, R4, R131, 0x1 ;  /* 0x00000083042d7211 */ /* 0x000fe400078e08ff */
[----:B------:R-:W-:Y:S01]  /*3740*/  IADD3 R91, PT, PT, R91, -0x2, RZ ;  /* 0xfffffffe5b5b7810 */ /* 0x000fe20007ffe0ff */
[----:B------:R-:W3:Y:S01]  /*3750*/  SHFL.BFLY PT, R5, R6, 0x2, 0x1f ;  /* 0x0c401f0006057f89 */ /* 0x000ee200000e0000 */
[----:B------:R-:W-:Y:S02]  /*3760*/  IADD3 R94, PT, PT, R94, R45, RZ ;  /* 0x0000002d5e5e7210 */ /* 0x000fe40007ffe0ff */
[----:B-1----:R-:W-:Y:S02]  /*3770*/  FMNMX.FTZ R7, R8, R7, !PT ;  /* 0x0000000708077209 */ /* 0x002fe40007810000 */
[----:B------:R-:W-:Y:S04]  /*3780*/  LDSM.16.MT88.4 R8, [R45+0x3400] ;  /* 0x003400002d08783b */ /* 0x000fe80000004200 */
[----:B------:R-:W1:Y:S01]  /*3790*/  SHFL.BFLY PT, R0, R7, 0x1, 0x1f ;  /* 0x0c201f0007007f89 */ /* 0x000e6200000e0000 */
[----:B---3--:R-:W-:-:S05]  /*37a0*/  FMNMX.FTZ R5, R6, R5, !PT ;  /* 0x0000000506057209 */ /* 0x008fca0007810000 */
        /* <DEDUP_REMOVED lines=28> */
[-C--:B------:R-:W-:Y:S01]  /*3970*/  FFMA.FTZ R17, R69, R29.reuse, -R28 ;  /* 0x0000001d45117223 */ /* 0x080fe2000001081c */
[-C--:B------:R-:W-:Y:S01]  /*3980*/  FFMA.FTZ R44, R121, R29.reuse, -R32 ;  /* 0x0000001d792c7223 */ /* 0x080fe20000010820 */
[-C--:B------:R-:W-:Y:S01]  /*3990*/  FFMA.FTZ R42, R119, R29.reuse, -R28 ;  /* 0x0000001d772a7223 */ /* 0x080fe2000001081c */
[----:B------:R2:W3:Y:S01]  /*39a0*/  MUFU.EX2 R14, R5 ;  /* 0x00000005000e7308 */ /* 0x0004e20000000800 */
[-C--:B------:R-:W-:Y:S01]  /*39b0*/  FFMA.FTZ R121, R117, R29.reuse, -R32 ;  /* 0x0000001d75797223 */ /* 0x080fe20000010820 */
[-CC-:B------:R-:W-:Y:S01]  /*39c0*/  FFMA.FTZ R119, R123, R29.reuse, -R28.reuse ;  /* 0x0000001d7b777223 */ /* 0x180fe2000001081c */
[-C--:B------:R-:W-:Y:S01]  /*39d0*/  FFMA.FTZ R105, R149, R29.reuse, -R28 ;  /* 0x0000001d95697223 */ /* 0x080fe2000001081c */
[----:B------:R-:W-:Y:S01]  /*39e0*/  MUFU.EX2 R163, R4 ;  /* 0x0000000400a37308 */ /* 0x000fe20000000800 */
[-CC-:B------:R-:W-:Y:S01]  /*39f0*/  FFMA.FTZ R117, R125, R29.reuse, -R32.reuse ;  /* 0x0000001d7d757223 */ /* 0x180fe20000010820 */
[-C--:B------:R-:W-:Y:S01]  /*3a00*/  FFMA.FTZ R40, R139, R29.reuse, -R32 ;  /* 0x0000001d8b287223 */ /* 0x080fe20000010820 */
        /* <DEDUP_REMOVED lines=8> */
[--C-:B------:R-:W-:Y:S01]  /*3a90*/  FFMA.FTZ R56, R107, R29, -R32.reuse ;  /* 0x0000001d6b387223 */ /* 0x100fe20000010820 */
[----:B------:R-:W2:Y:S01]  /*3aa0*/  MUFU.EX2 R36, R36 ;  /* 0x0000002400247308 */ /* 0x000ea20000000800 */
[----:B---3--:R-:W-:Y:S01]  /*3ab0*/  F2FP.F16.F32.PACK_AB R7, R14, R157 ;  /* 0x0000009d0e07723e */ /* 0x008fe200000000ff */
[-CC-:B------:R-:W-:Y:S01]  /*3ac0*/  FFMA.FTZ R99, R103, R29.reuse, -R32.reuse ;  /* 0x0000001d67637223 */ /* 0x180fe20000010820 */
[-C--:B------:R-:W-:Y:S01]  /*3ad0*/  FFMA.FTZ R52, R113, R29.reuse, -R32 ;  /* 0x0000001d71347223 */ /* 0x080fe20000010820 */
[----:B------:R-:W-:Y:S01]  /*3ae0*/  MUFU.EX2 R12, R12 ;  /* 0x0000000c000c7308 */ /* 0x000fe20000000800 */
[--C-:B------:R-:W-:Y:S01]  /*3af0*/  FFMA.FTZ R50, R109, R29, -R28.reuse ;  /* 0x0000001d6d327223 */ /* 0x100fe2000001081c */
[----:B----4-:R-:W-:Y:S01]  /*3b00*/  F2FP.F16.F32.PACK_AB R4, R48, R163 ;  /* 0x000000a33004723e */ /* 0x010fe200000000ff */
[-C--:B------:R-:W-:Y:S01]  /*3b10*/  FFMA.FTZ R64, R61, R29.reuse, -R28 ;  /* 0x0000001d3d407223 */ /* 0x080fe2000001081c */
[----:B------:R-:W3:Y:S01]  /*3b20*/  MUFU.EX2 R19, R19 ;  /* 0x0000001300137308 */ /* 0x000ee20000000800 */
[-CC-:B------:R-:W-:Y:S01]  /*3b30*/  FFMA.FTZ R60, R59, R29.reuse, -R32.reuse ;  /* 0x0000001d3b3c7223 */ /* 0x180fe20000010820 */
[-C--:B------:R-:W-:Y:S01]  /*3b40*/  FFMA.FTZ R62, R63, R29.reuse, -R32 ;  /* 0x0000001d3f3e7223 */ /* 0x080fe20000010820 */
[-C--:B------:R-:W-:Y:S01]  /*3b50*/  FFMA.FTZ R61, R85, R29.reuse, -R28 ;  /* 0x0000001d553d7223 */ /* 0x080fe2000001081c */
[----:B------:R-:W-:Y:S01]  /*3b60*/  MUFU.EX2 R18, R18 ;  /* 0x0000001200127308 */ /* 0x000fe20000000800 */
[--C-:B------:R-:W-:Y:S01]  /*3b70*/  FFMA.FTZ R65, R65, R29, -R32.reuse ;  /* 0x0000001d41417223 */ /* 0x100fe20000010820 */
[----:B--2---:R-:W-:Y:S01]  /*3b80*/  F2FP.F16.F32.PACK_AB R6, R36, R161 ;  /* 0x000000a12406723e */ /* 0x004fe200000000ff */
[-C--:B------:R-:W-:Y:S01]  /*3b90*/  FFMA.FTZ R59, R87, R29.reuse, -R32 ;  /* 0x0000001d573b7223 */ /* 0x080fe20000010820 */
[----:B------:R-:W-:Y:S01]  /*3ba0*/  MUFU.EX2 R95, R95 ;  /* 0x0000005f005f7308 */ /* 0x000fe20000000800 */
[-C--:B------:R-:W-:Y:S01]  /*3bb0*/  FFMA.FTZ R63, R67, R29.reuse, -R28 ;  /* 0x0000001d433f7223 */ /* 0x080fe2000001081c */
[----:B------:R-:W-:Y:S01]  /*3bc0*/  FADD.FTZ R46, R159, R46 ;  /* 0x0000002e9f2e7221 */ /* 0x000fe20000010000 */
[----:B------:R-:W-:Y:S01]  /*3bd0*/  FADD.FTZ R48, R163, R48 ;  /* 0x00000030a3307221 */ /* 0x000fe20000010000 */
[----:B------:R-:W2:Y:S01]  /*3be0*/  MUFU.EX2 R34, R34 ;  /* 0x0000002200227308 */ /* 0x000ea20000000800 */
[C---:B-1----:R-:W-:Y:S01]  /*3bf0*/  HMMA.16816.F32 R68, R4.reuse, R72, RZ ;  /* 0x000000480444723c */ /* 0x042fe200000018ff */
[----:B---3--:R-:W-:Y:S01]  /*3c00*/  F2FP.F16.F32.PACK_AB R81, R19, R12 ;  /* 0x0000000c1351723e */ /* 0x008fe200000000ff */
[----:B------:R-:W-:Y:S01]  /*3c10*/  FADD.FTZ R157, R157, R46 ;  /* 0x0000002e9d9d7221 */ /* 0x000fe20000010000 */
[----:B------:R-:W-:Y:S01]  /*3c20*/  MUFU.EX2 R93, R93 ;  /* 0x0000005d005d7308 */ /* 0x000fe20000000800 */
[----:B------:R-:W-:Y:S01]  /*3c30*/  FADD.FTZ R161, R161, R48 ;  /* 0x00000030a1a17221 */ /* 0x000fe20000010000 */
[-C--:B------:R-:W-:Y:S01]  /*3c40*/  FFMA.FTZ R67, R13, R29.reuse, -R28 ;  /* 0x0000001d0d437223 */ /* 0x080fe2000001081c */
[----:B------:R-:W-:Y:S01]  /*3c50*/  FADD.FTZ R157, R14, R157 ;  /* 0x0000009d0e9d7221 */ /* 0x000fe20000010000 */
[----:B------:R-:W1:Y:S01]  /*3c60*/  MUFU.EX2 R16, R16 ;  /* 0x0000001000107308 */ /* 0x000e620000000800 */
[----:B------:R-:W-:Y:S01]  /*3c70*/  HMMA.16816.F32 R72, R4, R74, RZ ;  /* 0x0000004a0448723c */ /* 0x000fe200000018ff */
[-C--:B------:R-:W-:Y:S01]  /*3c80*/  FFMA.FTZ R48, R15, R29.reuse, -R32 ;  /* 0x0000001d0f307223 */ /* 0x080fe20000010820 */
[-CC-:B------:R-:W-:Y:S01]  /*3c90*/  FFMA.FTZ R46, R37, R29.reuse, -R28.reuse ;  /* 0x0000001d252e7223 */ /* 0x180fe2000001081c */
[----:B------:R-:W3:Y:S01]  /*3ca0*/  MUFU.EX2 R17, R17 ;  /* 0x0000001100117308 */ /* 0x000ee20000000800 */
[--C-:B------:R-:W-:Y:S01]  /*3cb0*/  FFMA.FTZ R37, R57, R29, -R28.reuse ;  /* 0x0000001d39257223 */ /* 0x100fe2000001081c */
[----:B--2---:R-:W-:Y:S01]  /*3cc0*/  F2FP.F16.F32.PACK_AB R80, R34, R95 ;  /* 0x0000005f2250723e */ /* 0x004fe200000000ff */
[-C--:B------:R-:W-:Y:S01]  /*3cd0*/  FFMA.FTZ R66, R51, R29.reuse, -R28 ;  /* 0x0000001d33427223 */ /* 0x080fe2000001081c */
[----:B------:R-:W-:Y:S01]  /*3ce0*/  MUFU.EX2 R42, R42 ;  /* 0x0000002a002a7308 */ /* 0x000fe20000000800 */
[-CC-:B------:R-:W-:Y:S01]  /*3cf0*/  FFMA.FTZ R96, R31, R29.reuse, -R32.reuse ;  /* 0x0000001d1f607223 */ /* 0x180fe20000010820 */
[-CC-:B------:R-:W-:Y:S01]  /*3d00*/  FFMA.FTZ R31, R35, R29.reuse, -R32.reuse ;  /* 0x0000001d231f7223 */ /* 0x180fe20000010820 */
[-C--:B------:R-:W-:Y:S01]  /*3d10*/  FFMA.FTZ R86, R47, R29.reuse, -R32 ;  /* 0x0000001d2f567223 */ /* 0x080fe20000010820 */
[----:B------:R-:W-:Y:S01]  /*3d20*/  MUFU.EX2 R119, R119 ;  /* 0x0000007700777308 */ /* 0x000fe20000000800 */
[--C-:B------:R-:W-:Y:S01]  /*3d30*/  FFMA.FTZ R35, R39, R29, -R28.reuse ;  /* 0x0000001d27237223 */ /* 0x100fe2000001081c */
[----:B-1----:R-:W-:Y:S01]  /*3d40*/  F2FP.F16.F32.PACK_AB R82, R16, R93 ;  /* 0x0000005d1052723e */ /* 0x002fe200000000ff */
[-CC-:B------:R-:W-:Y:S01]  /*3d50*/  FFMA.FTZ R39, R26, R29.reuse, -R28.reuse ;  /* 0x0000001d1a277223 */ /* 0x180fe2000001081c */
[----:B------:R-:W-:Y:S01]  /*3d60*/  MUFU.EX2 R105, R105 ;  /* 0x0000006900697308 */ /* 0x000fe20000000800 */
[----:B------:R-:W-:Y:S01]  /*3d70*/  FFMA.FTZ R24, R24, R29, -R28 ;  /* 0x0000001d18187223 */ /* 0x000fe2000001081c */
[----:B---3--:R-:W-:-:S02]  /*3d80*/  F2FP.F16.F32.PACK_AB R83, R17, R18 ;  /* 0x000000121153723e */ /* 0x008fc400000000ff */
[----:B------:R-:W-:Y:S01]  /*3d90*/  MUFU.EX2 R44, R44 ;  /* 0x0000002c002c7308 */ /* 0x000fe20000000800 */
[----:B------:R-:W-:-:S03]  /*3da0*/  ISETP.GE.AND P0, PT, R91, R136, PT ;  /* 0x000000885b00720c */ /* 0x000fc60003f06270 */
[----:B------:R-:W1:Y:S01]  /*3db0*/  MUFU.EX2 R121, R121 ;  /* 0x0000007900797308 */ /* 0x000e620000000800 */
[C---:B------:R-:W-:Y:S03]  /*3dc0*/  HMMA.16816.F32 R68, R80.reuse, R8, R68 ;  /* 0x000000085044723c */ /* 0x040fe60000001844 */
[----:B------:R-:W-:Y:S04]  /*3dd0*/  MUFU.EX2 R117, R117 ;  /* 0x0000007500757308 */ /* 0x000fe80000000800 */
[----:B------:R-:W2:Y:S01]  /*3de0*/  MUFU.EX2 R40, R40 ;  /* 0x0000002800287308 */ /* 0x000ea20000000800 */
[----:B------:R-:W-:Y:S01]  /*3df0*/  HMMA.16816.F32 R72, R80, R10, R72 ;  /* 0x0000000a5048723c */ /* 0x000fe20000001848 */
[----:B------:R-:W3:Y:S02]  /*3e00*/  LDSM.16.MT88.4 R8, [R94+0x3000] ;  /* 0x003000005e08783b */ /* 0x000ee40000004200 */
[----:B------:R-:W4:Y:S04]  /*3e10*/  MUFU.EX2 R38, R38 ;  /* 0x0000002600267308 */ /* 0x000f280000000800 */
[----:B------:R-:W-:Y:S04]  /*3e20*/  MUFU.EX2 R54, R54 ;  /* 0x0000003600367308 */ /* 0x000fe80000000800 */
[----:B------:R-:W-:Y:S04]  /*3e30*/  MUFU.EX2 R111, R111 ;  /* 0x0000006f006f7308 */ /* 0x000fe80000000800 */
[----:B------:R-:W-:Y:S04]  /*3e40*/  MUFU.EX2 R101, R101 ;  /* 0x0000006500657308 */ /* 0x000fe80000000800 */
[----:B------:R-:W-:Y:S04]  /*3e50*/  MUFU.EX2 R56, R56 ;  /* 0x0000003800387308 */ /* 0x000fe80000000800 */
[----:B------:R5:W4:Y:S04]  /*3e60*/  MUFU.EX2 R103, R58 ;  /* 0x0000003a00677308 */ /* 0x000b280000000800 */
[----:B------:R-:W-:Y:S04]  /*3e70*/  MUFU.EX2 R99, R99 ;  /* 0x0000006300637308 */ /* 0x000fe80000000800 */
[----:B------:R-:W4:Y:S04]  /*3e80*/  MUFU.EX2 R52, R52 ;  /* 0x0000003400347308 */ /* 0x000f280000000800 */
[----:B------:R-:W4:Y:S01]  /*3e90*/  MUFU.EX2 R50, R50 ;  /* 0x0000003200327308 */ /* 0x000f220000000800 */
[----:B-----5:R-:W-:-:S03]  /*3ea0*/  FFMA.FTZ R58, R97, R29, -R28 ;  /* 0x0000001d613a7223 */ /* 0x020fc6000001081c */
[----:B------:R-:W-:Y:S01]  /*3eb0*/  MUFU.EX2 R64, R64 ;  /* 0x0000004000407308 */ /* 0x000fe20000000800 */
[C---:B---3--:R-:W-:Y:S03]  /*3ec0*/  HMMA.16816.F32 R76, R4.reuse, R8, RZ ;  /* 0x00000008044c723c */ /* 0x048fe600000018ff */
[----:B------:R-:W-:Y:S04]  /*3ed0*/  MUFU.EX2 R61, R61 ;  /* 0x0000003d003d7308 */ /* 0x000fe80000000800 */
[----:B------:R-:W-:Y:S01]  /*3ee0*/  MUFU.EX2 R58, R58 ;  /* 0x0000003a003a7308 */ /* 0x000fe20000000800 */
[----:B------:R-:W-:Y:S01]  /*3ef0*/  HMMA.16816.F32 R4, R4, R10, RZ ;  /* 0x0000000a0404723c */ /* 0x000fe200000018ff */
[----:B------:R-:W3:Y:S02]  /*3f00*/  LDSM.16.MT88.4 R8, [R94+0x3400] ;  /* 0x003400005e08783b */ /* 0x000ee40000004200 */
[----:B------:R-:W-:Y:S04]  /*3f10*/  MUFU.EX2 R65, R65 ;  /* 0x0000004100417308 */ /* 0x000fe80000000800 */
[----:B------:R-:W5:Y:S04]  /*3f20*/  MUFU.EX2 R60, R60 ;  /* 0x0000003c003c7308 */ /* 0x000f680000000800 */
[----:B------:R-:W-:Y:S04]  /*3f30*/  MUFU.EX2 R62, R62 ;  /* 0x0000003e003e7308 */ /* 0x000fe80000000800 */
[----:B------:R-:W5:Y:S04]  /*3f40*/  MUFU.EX2 R59, R59 ;  /* 0x0000003b003b7308 */ /* 0x000f680000000800 */
[----:B------:R-:W5:Y:S04]  /*3f50*/  MUFU.EX2 R63, R63 ;  /* 0x0000003f003f7308 */ /* 0x000f680000000800 */
[----:B------:R-:W-:Y:S04]  /*3f60*/  MUFU.EX2 R67, R67 ;  /* 0x0000004300437308 */ /* 0x000fe80000000800 */
[----:B------:R-:W-:Y:S04]  /*3f70*/  MUFU.EX2 R46, R46 ;  /* 0x0000002e002e7308 */ /* 0x000fe80000000800 */
[----:B------:R-:W-:Y:S04]  /*3f80*/  MUFU.EX2 R37, R37 ;  /* 0x0000002500257308 */ /* 0x000fe80000000800 */
[----:B------:R-:W-:Y:S04]  /*3f90*/  MUFU.EX2 R48, R48 ;  /* 0x0000003000307308 */ /* 0x000fe80000000800 */
[----:B------:R-:W5:Y:S01]  /*3fa0*/  MUFU.EX2 R66, R66 ;  /* 0x0000004200427308 */ /* 0x000f620000000800 */
[C---:B---3--:R-:W-:Y:S03]  /*3fb0*/  HMMA.16816.F32 R76, R80.reuse, R8, R76 ;  /* 0x00000008504c723c */ /* 0x048fe6000000184c */
[----:B------:R-:W-:Y:S04]  /*3fc0*/  MUFU.EX2 R96, R96 ;  /* 0x0000006000607308 */ /* 0x000fe80000000800 */
[----:B------:R-:W-:Y:S01]  /*3fd0*/  MUFU.EX2 R31, R31 ;  /* 0x0000001f001f7308 */ /* 0x000fe20000000800 */
[----:B------:R-:W-:Y:S01]  /*3fe0*/  HMMA.16816.F32 R80, R80, R10, R4 ;  /* 0x0000000a5050723c */ /* 0x000fe20000001804 */
[----:B------:R-:W3:Y:S01]  /*3ff0*/  LDSM.16.MT88.4 R8, [R45+0x3800] ;  /* 0x003800002d08783b */ /* 0x000ee20000004200 */
[----:B-1----:R-:W-:Y:S01]  /*4000*/  F2FP.F16.F32.PACK_AB R4, R121, R44 ;  /* 0x0000002c7904723e */ /* 0x002fe200000000ff */
[----:B------:R-:W-:Y:S01]  /*4010*/  MUFU.EX2 R86, R86 ;  /* 0x0000005600567308 */ /* 0x000fe20000000800 */
[----:B------:R-:W-:-:S02]  /*4020*/  F2FP.F16.F32.PACK_AB R5, R119, R42 ;  /* 0x0000002a7705723e */ /* 0x000fc400000000ff */
[----:B--2---:R-:W-:Y:S01]  /*4030*/  F2FP.F16.F32.PACK_AB R6, R40, R117 ;  /* 0x000000752806723e */ /* 0x004fe200000000ff */
[----:B------:R-:W-:Y:S01]  /*4040*/  MUFU.EX2 R35, R35 ;  /* 0x0000002300237308 */ /* 0x000fe20000000800 */
[----:B----4-:R-:W-:-:S03]  /*4050*/  F2FP.F16.F32.PACK_AB R7, R38, R105 ;  /* 0x000000692607723e */ /* 0x010fc600000000ff */
[----:B------:R-:W-:Y:S04]  /*4060*/  MUFU.EX2 R24, R24 ;  /* 0x0000001800187308 */ /* 0x000fe80000000800 */
[C---:B---3--:R-:W-:Y:S08]  /*4070*/  HMMA.16816.F32 R68, R4.reuse, R8, R68 ;  /* 0x000000080444723c */ /* 0x048ff00000001844 */
[C---:B------:R-:W-:Y:S01]  /*4080*/  HMMA.16816.F32 R72, R4.reuse, R10, R72 ;  /* 0x0000000a0448723c */ /* 0x040fe20000001848 */
[----:B------:R-:W1:Y:S07]  /*4090*/  LDSM.16.MT88.4 R8, [R94+0x3800] ;  /* 0x003800005e08783b */ /* 0x000e6e0000004200 */
[C---:B-1----:R-:W-:Y:S08]  /*40a0*/  HMMA.16816.F32 R76, R4.reuse, R8, R76 ;  /* 0x00000008044c723c */ /* 0x042ff0000000184c */
[----:B------:R-:W-:Y:S01]  /*40b0*/  HMMA.16816.F32 R80, R4, R10, R80 ;  /* 0x0000000a0450723c */ /* 0x000fe20000001850 */
[----:B------:R-:W1:Y:S01]  /*40c0*/  LDSM.16.MT88.4 R8, [R45+0x3c00] ;  /* 0x003c00002d08783b */ /* 0x000e620000004200 */
[----:B------:R-:W-:-:S02]  /*40d0*/  F2FP.F16.F32.PACK_AB R4, R103, R56 ;  /* 0x000000386704723e */ /* 0x000fc400000000ff */
[----:B------:R-:W-:Y:S02]  /*40e0*/  F2FP.F16.F32.PACK_AB R5, R111, R54 ;  /* 0x000000366f05723e */ /* 0x000fe400000000ff */
[----:B------:R-:W-:Y:S02]  /*40f0*/  F2FP.F16.F32.PACK_AB R6, R52, R99 ;  /* 0x000000633406723e */ /* 0x000fe400000000ff */
[----:B------:R-:W-:-:S07]  /*4100*/  F2FP.F16.F32.PACK_AB R7, R50, R101 ;  /* 0x000000653207723e */ /* 0x000fce00000000ff */
[C---:B-1----:R-:W-:Y:S08]  /*4110*/  HMMA.16816.F32 R68, R4.reuse, R8, R68 ;  /* 0x000000080444723c */ /* 0x042ff00000001844 */
[C---:B------:R-:W-:Y:S01]  /*4120*/  HMMA.16816.F32 R72, R4.reuse, R10, R72 ;  /* 0x0000000a0448723c */ /* 0x040fe20000001848 */
[----:B------:R-:W1:Y:S07]  /*4130*/  LDSM.16.MT88.4 R8, [R94+0x3c00] ;  /* 0x003c00005e08783b */ /* 0x000e6e0000004200 */
[C---:B-1----:R-:W-:Y:S08]  /*4140*/  HMMA.16816.F32 R76, R4.reuse, R8, R76 ;  /* 0x00000008044c723c */ /* 0x042ff0000000184c */
[----:B------:R-:W-:Y:S01]  /*4150*/  HMMA.16816.F32 R80, R4, R10, R80 ;  /* 0x0000000a0450723c */ /* 0x000fe20000001850 */
[----:B------:R-:W1:Y:S01]  /*4160*/  LDSM.16.MT88.4 R8, [R45+0x4000] ;  /* 0x004000002d08783b */ /* 0x000e620000004200 */
[----:B-----5:R-:W-:-:S02]  /*4170*/  F2FP.F16.F32.PACK_AB R4, R60, R65 ;  /* 0x000000413c04723e */ /* 0x020fc400000000ff */
        /* <DEDUP_REMOVED lines=9> */
[----:B------:R-:W-:Y:S01]  /*4210*/  FADD.FTZ R6, R12, R157 ;  /* 0x0000009d0c067221 */ /* 0x000fe20000010000 */
[----:B------:R-:W-:Y:S01]  /*4220*/  FADD.FTZ R4, R36, R161 ;  /* 0x000000a124047221 */ /* 0x000fe20000010000 */
[-CC-:B------:R-:W-:Y:S01]  /*4230*/  FFMA.FTZ R5, R43, R29.reuse, -R32.reuse ;  /* 0x0000001d2b057223 */ /* 0x180fe20000010820 */
[----:B------:R-:W2:Y:S01]  /*4240*/  LDSM.16.MT88.4 R12, [R94+0x4400] ;  /* 0x004400005e0c783b */ /* 0x000ea20000004200 */
[-CC-:B------:R-:W-:Y:S01]  /*4250*/  FFMA.FTZ R36, R55, R29.reuse, -R32.reuse ;  /* 0x0000001d37247223 */ /* 0x180fe20000010820 */
[----:B------:R-:W-:Y:S01]  /*4260*/  FFMA.FTZ R43, R53, R29, -R32 ;  /* 0x0000001d352b7223 */ /* 0x000fe20000010820 */
[----:B------:R-:W3:Y:S01]  /*4270*/  MUFU.EX2 R55, R5 ;  /* 0x0000000500377308 */ /* 0x000ee20000000800 */
[----:B------:R-:W-:Y:S01]  /*4280*/  FADD.FTZ R95, R95, R4 ;  /* 0x000000045f5f7221 */ /* 0x000fe20000010000 */
[----:B------:R-:W-:Y:S01]  /*4290*/  FADD.FTZ R19, R19, R6 ;  /* 0x0000000613137221 */ /* 0x000fe20000010000 */
[----:B------:R-:W-:Y:S01]  /*42a0*/  F2FP.F16.F32.PACK_AB R7, R66, R37 ;  /* 0x000000254207723e */ /* 0x000fe200000000ff */
[----:B------:R-:W-:Y:S01]  /*42b0*/  MUFU.EX2 R36, R36 ;  /* 0x0000002400247308 */ /* 0x000fe20000000800 */
[----:B------:R-:W-:Y:S01]  /*42c0*/  FADD.FTZ R34, R34, R95 ;  /* 0x0000005f22227221 */ /* 0x000fe20000010000 */
[----:B------:R-:W-:-:S02]  /*42d0*/  FADD.FTZ R18, R18, R19 ;  /* 0x0000001312127221 */ /* 0x000fc40000010000 */
[----:B------:R-:W4:Y:S01]  /*42e0*/  MUFU.EX2 R43, R43 ;  /* 0x0000002b002b7308 */ /* 0x000f220000000800 */
[----:B------:R-:W-:Y:S01]  /*42f0*/  FADD.FTZ R93, R93, R34 ;  /* 0x000000225d5d7221 */ /* 0x000fe20000010000 */
[----:B------:R-:W-:Y:S01]  /*4300*/  FADD.FTZ R17, R17, R18 ;  /* 0x0000001211117221 */ /* 0x000fe20000010000 */
[----:B------:R-:W-:Y:S02]  /*4310*/  FFMA.FTZ R34, R49, R29, -R28 ;  /* 0x0000001d31227223 */ /* 0x000fe4000001081c */
[----:B------:R-:W-:Y:S01]  /*4320*/  FADD.FTZ R93, R16, R93 ;  /* 0x0000005d105d7221 */ /* 0x000fe20000010000 */
[----:B---3--:R-:W-:Y:S02]  /*4330*/  F2FP.F16.F32.PACK_AB R4, R55, R48 ;  /* 0x000000303704723e */ /* 0x008fe400000000ff */
[----:B------:R-:W-:Y:S01]  /*4340*/  F2FP.F16.F32.PACK_AB R5, R46, R67 ;  /* 0x000000432e05723e */ /* 0x000fe200000000ff */
[----:B------:R-:W-:Y:S01]  /*4350*/  FADD.FTZ R16, R44, R93 ;  /* 0x0000005d2c107221 */ /* 0x000fe20000010000 */
[----:B------:R-:W-:Y:S03]  /*4360*/  MUFU.EX2 R34, R34 ;  /* 0x0000002200227308 */ /* 0x000fe60000000800 */
[----:B------:R-:W-:Y:S01]  /*4370*/  FADD.FTZ R16, R121, R16 ;  /* 0x0000001079107221 */ /* 0x000fe20000010000 */
[----:B----4-:R-:W-:-:S03]  /*4380*/  F2FP.F16.F32.PACK_AB R6, R43, R36 ;  /* 0x000000242b06723e */ /* 0x010fc600000000ff */
[----:B------:R-:W-:-:S04]  /*4390*/  FADD.FTZ R117, R117, R16 ;  /* 0x0000001075757221 */ /* 0x000fc80000010000 */
[----:B------:R-:W-:Y:S01]  /*43a0*/  FADD.FTZ R117, R40, R117 ;  /* 0x0000007528757221 */ /* 0x000fe20000010000 */
[----:B------:R-:W-:Y:S02]  /*43b0*/  FFMA.FTZ R40, R27, R29, -R28 ;  /* 0x0000001d1b287223 */ /* 0x000fe4000001081c */
[----:B------:R-:W-:Y:S01]  /*43c0*/  MUFU.EX2 R27, R39 ;  /* 0x00000027001b7308 */ /* 0x000fe20000000800 */
[----:B-1----:R-:W-:Y:S01]  /*43d0*/  HMMA.16816.F32 R68, R4, R8, R68 ;  /* 0x000000080444723c */ /* 0x002fe20000001844 */
[----:B------:R-:W-:-:S04]  /*43e0*/  FADD.FTZ R26, R56, R117 ;  /* 0x00000075381a7221 */ /* 0x000fc80000010000 */
[----:B------:R-:W-:-:S03]  /*43f0*/  FADD.FTZ R26, R103, R26 ;  /* 0x0000001a671a7221 */ /* 0x000fc60000010000 */
[----:B------:R-:W-:Y:S01]  /*4400*/  HMMA.16816.F32 R72, R4, R10, R72 ;  /* 0x0000000a0448723c */ /* 0x000fe20000001848 */
[----:B------:R-:W1:Y:S01]  /*4410*/  LDSM.16.MT88.4 R8, [R45+0x4800] ;  /* 0x004800002d08783b */ /* 0x000e620000004200 */
[----:B------:R-:W-:-:S04]  /*4420*/  FADD.FTZ R99, R99, R26 ;  /* 0x0000001a63637221 */ /* 0x000fc80000010000 */
[----:B------:R-:W-:Y:S02]  /*4430*/  FADD.FTZ R52, R52, R99 ;  /* 0x0000006334347221 */ /* 0x000fe40000010000 */
[C---:B--2---:R-:W-:Y:S01]  /*4440*/  HMMA.16816.F32 R76, R4.reuse, R12, R76 ;  /* 0x0000000c044c723c */ /* 0x044fe2000000184c */
[-C--:B------:R-:W-:Y:S01]  /*4450*/  FFMA.FTZ R12, R41, R29.reuse, -R28 ;  /* 0x0000001d290c7223 */ /* 0x080fe2000001081c */
[-C--:B------:R-:W-:Y:S01]  /*4460*/  FFMA.FTZ R41, R30, R29.reuse, -R32 ;  /* 0x0000001d1e297223 */ /* 0x080fe20000010820 */
[-CC-:B------:R-:W-:Y:S01]  /*4470*/  FFMA.FTZ R13, R33, R29.reuse, -R28.reuse ;  /* 0x0000001d210d7223 */ /* 0x180fe2000001081c */
[----:B------:R-:W-:Y:S01]  /*4480*/  FFMA.FTZ R28, R20, R29, -R28 ;  /* 0x0000001d141c7223 */ /* 0x000fe2000001081c */
[----:B------:R2:W3:Y:S01]  /*4490*/  MUFU.EX2 R33, R12 ;  /* 0x0000000c00217308 */ /* 0x0004e20000000800 */
[----:B------:R-:W-:Y:S02]  /*44a0*/  FADD.FTZ R65, R65, R52 ;  /* 0x0000003441417221 */ /* 0x000fe40000010000 */
[----:B------:R-:W-:Y:S01]  /*44b0*/  HMMA.16816.F32 R80, R4, R14, R80 ;  /* 0x0000000e0450723c */ /* 0x000fe20000001850 */
[----:B------:R-:W4:Y:S01]  /*44c0*/  MUFU.EX2 R30, R13 ;  /* 0x0000000d001e7308 */ /* 0x000f220000000800 */
[----:B------:R-:W-:Y:S01]  /*44d0*/  F2FP.F16.F32.PACK_AB R6, R86, R31 ;  /* 0x0000001f5606723e */ /* 0x000fe200000000ff */
[----:B------:R-:W-:-:S02]  /*44e0*/  FADD.FTZ R65, R60, R65 ;  /* 0x000000413c417221 */ /* 0x000fc40000010000 */
[----:B------:R-:W5:Y:S02]  /*44f0*/  MUFU.EX2 R41, R41 ;  /* 0x0000002900297308 */ /* 0x000f640000000800 */
[----:B------:R-:W-:Y:S01]  /*4500*/  FADD.FTZ R62, R62, R65 ;  /* 0x000000413e3e7221 */ /* 0x000fe20000010000 */
[----:B--2---:R-:W-:Y:S01]  /*4510*/  FADD.FTZ R12, R42, R17 ;  /* 0x000000112a0c7221 */ /* 0x004fe20000010000 */
[----:B---3--:R-:W-:Y:S01]  /*4520*/  F2FP.F16.F32.PACK_AB R5, R33, R34 ;  /* 0x000000222105723e */ /* 0x008fe200000000ff */
[----:B------:R-:W2:Y:S01]  /*4530*/  LDSM.16.MT88.4 R16, [R94+0x4800] ;  /* 0x004800005e10783b */ /* 0x000ea20000004200 */
[----:B------:R-:W-:Y:S01]  /*4540*/  FADD.FTZ R59, R59, R62 ;  /* 0x0000003e3b3b7221 */ /* 0x000fe20000010000 */
[----:B------:R-:W-:Y:S01]  /*4550*/  FADD.FTZ R12, R119, R12 ;  /* 0x0000000c770c7221 */ /* 0x000fe20000010000 */
[----:B----4-:R-:W-:Y:S02]  /*4560*/  F2FP.F16.F32.PACK_AB R7, R35, R30 ;  /* 0x0000001e2307723e */ /* 0x010fe400000000ff */
[----:B------:R-:W-:Y:S01]  /*4570*/  FADD.FTZ R48, R48, R59 ;  /* 0x0000003b30307221 */ /* 0x000fe20000010000 */
[----:B------:R-:W-:Y:S01]  /*4580*/  FADD.FTZ R105, R105, R12 ;  /* 0x0000000c69697221 */ /* 0x000fe20000010000 */
[----:B-----5:R-:W-:Y:S01]  /*4590*/  F2FP.F16.F32.PACK_AB R4, R96, R41 ;  /* 0x000000296004723e */ /* 0x020fe200000000ff */
[----:B------:R-:W3:Y:S01]  /*45a0*/  LDSM.16.MT88.4 R12, [R45+0x4c00] ;  /* 0x004c00002d0c783b */ /* 0x000ee20000004200 */
[----:B------:R-:W-:Y:S01]  /*45b0*/  FADD.FTZ R55, R55, R48 ;  /* 0x0000003037377221 */ /* 0x000fe20000010000 */
[----:B------:R-:W-:Y:S01]  /*45c0*/  FADD.FTZ R105, R38, R105 ;  /* 0x0000006926697221 */ /* 0x000fe20000010000 */
[-CC-:B------:R-:W-:Y:S01]  /*45d0*/  FFMA.FTZ R38, R23, R29.reuse, -R32.reuse ;  /* 0x0000001d17267223 */ /* 0x180fe20000010820 */
[----:B------:R-:W-:-:S02]  /*45e0*/  FFMA.FTZ R23, R22, R29, -R32 ;  /* 0x0000001d16177223 */ /* 0x000fc40000010820 */
[----:B-1----:R-:W-:Y:S01]  /*45f0*/  HMMA.16816.F32 R68, R4, R8, R68 ;  /* 0x000000080444723c */ /* 0x002fe20000001844 */
[----:B------:R-:W-:Y:S01]  /*4600*/  FADD.FTZ R8, R54, R105 ;  /* 0x0000006936087221 */ /* 0x000fe20000010000 */
[-CC-:B------:R-:W-:Y:S01]  /*4610*/  FFMA.FTZ R9, R25, R29.reuse, -R32.reuse ;  /* 0x0000001d19097223 */ /* 0x180fe20000010820 */
[----:B------:R-:W-:Y:S01]  /*4620*/  FFMA.FTZ R32, R21, R29, -R32 ;  /* 0x0000001d15207223 */ /* 0x000fe20000010820 */
[----:B------:R-:W-:Y:S01]  /*4630*/  MUFU.EX2 R25, R40 ;  /* 0x0000002800197308 */ /* 0x000fe20000000800 */
[----:B------:R-:W-:-:S03]  /*4640*/  FADD.FTZ R8, R111, R8 ;  /* 0x000000086f087221 */ /* 0x000fc60000010000 */
[----:B------:R1:W-:Y:S01]  /*4650*/  MUFU.EX2 R22, R9 ;  /* 0x0000000900167308 */ /* 0x0003e20000000800 */
[----:B------:R-:W-:Y:S01]  /*4660*/  FADD.FTZ R101, R101, R8 ;  /* 0x0000000865657221 */ /* 0x000fe20000010000 */
[----:B------:R-:W-:Y:S02]  /*4670*/  HMMA.16816.F32 R72, R4, R10, R72 ;  /* 0x0000000a0448723c */ /* 0x000fe40000001848 */
[----:B------:R-:W4:Y:S01]  /*4680*/  MUFU.EX2 R21, R38 ;  /* 0x0000002600157308 */ /* 0x000f220000000800 */
[----:B------:R-:W-:-:S03]  /*4690*/  FADD.FTZ R101, R50, R101 ;  /* 0x0000006532657221 */ /* 0x000fc60000010000 */
[----:B------:R-:W-:Y:S01]  /*46a0*/  MUFU.EX2 R23, R23 ;  /* 0x0000001700177308 */ /* 0x000fe20000000800 */
[----:B------:R-:W-:-:S03]  /*46b0*/  FADD.FTZ R64, R64, R101 ;  /* 0x0000006540407221 */ /* 0x000fc60000010000 */
[----:B------:R-:W5:Y:S01]  /*46c0*/  MUFU.EX2 R20, R32 ;  /* 0x0000002000147308 */ /* 0x000f620000000800 */
[----:B------:R-:W-:Y:S01]  /*46d0*/  FADD.FTZ R61, R61, R64 ;  /* 0x000000403d3d7221 */ /* 0x000fe20000010000 */
[----:B-1----:R-:W1:Y:S03]  /*46e0*/  LDSM.16.MT88.4 R8, [R94+0x4c00] ;  /* 0x004c00005e08783b */ /* 0x002e660000004200 */
[----:B------:R-:W-:Y:S01]  /*46f0*/  FADD.FTZ R26, R58, R61 ;  /* 0x0000003d3a1a7221 */ /* 0x000fe20000010000 */
[----:B--2---:R-:W-:Y:S01]  /*4700*/  HMMA.16816.F32 R76, R4, R16, R76 ;  /* 0x00000010044c723c */ /* 0x004fe2000000184c */
[----:B------:R-:W2:Y:S02]  /*4710*/  MUFU.EX2 R16, R28 ;  /* 0x0000001c00107308 */ /* 0x000ea40000000800 */
[----:B------:R-:W-:-:S04]  /*4720*/  FADD.FTZ R26, R63, R26 ;  /* 0x0000001a3f1a7221 */ /* 0x000fc80000010000 */
[----:B------:R-:W-:Y:S01]  /*4730*/  FADD.FTZ R67, R67, R26 ;  /* 0x0000001a43437221 */ /* 0x000fe20000010000 */
[----:B------:R-:W-:Y:S01]  /*4740*/  HMMA.16816.F32 R80, R4, R18, R80 ;  /* 0x000000120450723c */ /* 0x000fe20000001850 */
[----:B----4-:R-:W-:Y:S02]  /*4750*/  F2FP.F16.F32.PACK_AB R4, R21, R22 ;  /* 0x000000161504723e */ /* 0x010fe400000000ff */
[----:B------:R-:W-:Y:S01]  /*4760*/  F2FP.F16.F32.PACK_AB R5, R27, R24 ;  /* 0x000000181b05723e */ /* 0x000fe200000000ff */
[----:B------:R-:W-:Y:S01]  /*4770*/  FADD.FTZ R46, R46, R67 ;  /* 0x000000432e2e7221 */ /* 0x000fe20000010000 */
[----:B-----5:R-:W-:Y:S02]  /*4780*/  F2FP.F16.F32.PACK_AB R6, R20, R23 ;  /* 0x000000171406723e */ /* 0x020fe400000000ff */
[----:B--2---:R-:W-:-:S07]  /*4790*/  F2FP.F16.F32.PACK_AB R7, R16, R25 ;  /* 0x000000191007723e */ /* 0x004fce00000000ff */
        /* <DEDUP_REMOVED lines=10> */
[----:B-1----:R-:W-:Y:S01]  /*4840*/  HMMA.16816.F32 R76, R4, R8, R76 ;  /* 0x00000008044c723c */ /* 0x002fe2000000184c */
        /* <DEDUP_REMOVED lines=20> */
.L_x_6220:
        /* <DEDUP_REMOVED lines=78> */
.L_x_6215:
[----:B------:R-:W-:Y:S05]  /*4e70*/  BSYNC.RECONVERGENT B0 ;  /* 0x0000000000007941 */ /* 0x000fea0003800200 */
.L_x_6214:
[----:B------:R-:W1:Y:S01]  /*4e80*/  S2UR UR6, SR_CgaCtaId ;  /* 0x00000000000679c3 */ /* 0x000e620000008800 */
[C---:B------:R-:W-:Y:S01]  /*4e90*/  IMAD.SHL.U32 R145, R128.reuse, 0x8, RZ ;  /* 0x0000000880917824 */ /* 0x040fe200078e00ff */
[C---:B------:R-:W-:Y:S01]  /*4ea0*/  LOP3.LUT R144, R128.reuse, 0x18, RZ, 0xc0, !PT ;  /* 0x0000001880907812 */ /* 0x040fe200078ec0ff */
[----:B------:R-:W-:Y:S01]  /*4eb0*/  UMOV UR7, 0x400 ;  /* 0x0000040000077882 */ /* 0x000fe20000000000 */
[----:B------:R-:W-:Y:S01]  /*4ec0*/  IADD3 R164, P0, PT, R149, R140, RZ ;  /* 0x0000008c95a47210 */ /* 0x000fe20007f1e0ff */
[C---:B------:R-:W-:Y:S01]  /*4ed0*/  IMAD.SHL.U32 R130, R128.reuse, 0x10, RZ ;  /* 0x0000001080827824 */ /* 0x040fe200078e00ff */
[C---:B------:R-:W-:Y:S01]  /*4ee0*/  LOP3.LUT R139, R145.reuse, 0xc0, RZ, 0xc0, !PT ;  /* 0x000000c0918b7812 */ /* 0x040fe200078ec0ff */
[----:B------:R-:W-:Y:S01]  /*4ef0*/  IMAD.SHL.U32 R132, R128, 0x20, RZ ;  /* 0x0000002080847824 */ /* 0x000fe200078e00ff */
[----:B------:R-:W-:Y:S01]  /*4f00*/  LOP3.LUT R161, R145, 0x18, RZ, 0xc0, !PT ;  /* 0x0000001891a17812 */ /* 0x000fe200078ec0ff */
[----:B------:R-:W-:Y:S01]  /*4f10*/  IMAD.X R165, R148, 0x1, R141, P0 ;  /* 0x0000000194a57824 */ /* 0x000fe200000e068d */
[----:B------:R-:W-:Y:S01]  /*4f20*/  LOP3.LUT R144, R139, R144, RZ, 0xfc, !PT ;  /* 0x000000908b907212 */ /* 0x000fe200078efcff */
[----:B------:R-:W-:Y:S01]  /*4f30*/  IMAD.SHL.U32 R90, R128, 0x4, RZ ;  /* 0x00000004805a7824 */ /* 0x000fe200078e00ff */
[----:B------:R-:W-:Y:S01]  /*4f40*/  LOP3.LUT R139, R145, 0x1f20, RZ, 0xc0, !PT ;  /* 0x00001f20918b7812 */ /* 0x000fe200078ec0ff */
[----:B------:R-:W-:Y:S01]  /*4f50*/  VIADD R151, R151, 0xffffffff ;  /* 0xffffffff97977836 */ /* 0x000fe20000000000 */
[----:B------:R-:W-:Y:S01]  /*4f60*/  LOP3.LUT R86, R144, R161, RZ, 0x3c, !PT ;  /* 0x000000a190567212 */ /* 0x000fe200078e3cff */
[----:B------:R-:W-:Y:S01]  /*4f70*/  BSSY.RECONVERGENT B1, `(.L_x_6216) ;  /* 0x00000b3000017945 */ /* 0x000fe20003800200 */
[-C--:B------:R-:W-:Y:S02]  /*4f80*/  IADD3 R162, P0, PT, R164, R149.reuse, RZ ;  /* 0x00000095a4a27210 */ /* 0x080fe40007f1e0ff */
[----:B------:R-:W-:Y:S02]  /*4f90*/  LOP3.LUT R86, R139, R86, RZ, 0xfc, !PT ;  /* 0x000000568b567212 */ /* 0x000fe400078efcff */
[----:B------:R-:W-:Y:S01]  /*4fa0*/  LOP3.LUT R91, R130, 0x100, RZ, 0xc0, !PT ;  /* 0x00000100825b7812 */ /* 0x000fe200078ec0ff */
[----:B------:R-:W-:Y:S01]  /*4fb0*/  IMAD.X R163, R165, 0x1, R148, P0 ;  /* 0x00000001a5a37824 */ /* 0x000fe200000e0694 */
[----:B------:R-:W-:Y:S01]  /*4fc0*/  LOP3.LUT R85, R128, 0x8, RZ, 0xc0, !PT ;  /* 0x0000000880557812 */ /* 0x000fe200078ec0ff */
[----:B-1----:R-:W-:Y:S01]  /*4fd0*/  ULEA UR6, UR6, UR7, 0x18 ;  /* 0x0000000706067291 */ /* 0x002fe2000f8ec0ff */
[----:B------:R-:W-:Y:S02]  /*4fe0*/  IADD3 R10, P0, PT, R162, R149, RZ ;  /* 0x00000095a20a7210 */ /* 0x000fe40007f1e0ff */
[--C-:B------:R-:W-:Y:S02]  /*4ff0*/  LOP3.LUT R0, R91, 0x20, R132.reuse, 0xf8, !PT ;  /* 0x000000205b007812 */ /* 0x100fe400078ef884 */
[----:B------:R-:W-:Y:S01]  /*5000*/  LOP3.LUT R85, R85, 0xc0, R132, 0xf8, !PT ;  /* 0x000000c055557812 */ /* 0x000fe200078ef884 */
[----:B------:R-:W-:Y:S01]  /*5010*/  IMAD.U32 R131, RZ, RZ, UR6 ;  /* 0x00000006ff837e24 */ /* 0x000fe2000f8e00ff */
[----:B------:R-:W-:Y:S01]  /*5020*/  LOP3.LUT R88, R90, 0x18, RZ, 0xc0, !PT ;  /* 0x000000185a587812 */ /* 0x000fe200078ec0ff */
[----:B------:R-:W-:Y:S01]  /*5030*/  IMAD.X R11, R163, 0x1, R148, P0 ;  /* 0x00000001a30b7824 */ /* 0x000fe200000e0694 */
[----:B------:R-:W-:Y:S01]  /*5040*/  LOP3.LUT P0, RZ, R128, 0x4, RZ, 0xc0, !PT ;  /* 0x0000000480ff7812 */ /* 0x000fe2000780c0ff */
[--C-:B------:R-:W-:Y:S01]  /*5050*/  IMAD R161, R86, 0x2, R131.reuse ;  /* 0x0000000256a17824 */ /* 0x100fe200078e0283 */
[----:B------:R-:W-:Y:S01]  /*5060*/  LOP3.LUT R84, R0, R85, R88, 0xf6, !PT ;  /* 0x0000005500547212 */ /* 0x000fe200078ef658 */
[----:B------:R-:W-:Y:S01]  /*5070*/  IMAD.MOV.U32 R85, RZ, RZ, 0x20 ;  /* 0x00000020ff557424 */ /* 0x000fe200078e00ff */
[----:B------:R-:W-:Y:S02]  /*5080*/  ISETP.GT.AND P2, PT, R151, R136, PT ;  /* 0x000000889700720c */ /* 0x000fe40003f44270 */
[----:B------:R-:W-:Y:S01]  /*5090*/  @!PT LDS RZ, [RZ] ;  /* 0x00000000fffff984 */ /* 0x000fe20000000800 */
[----:B------:R-:W-:Y:S01]  /*50a0*/  @!PT LDS RZ, [RZ] ;  /* 0x00000000fffff984 */ /* 0x000fe20000000800 */
[----:B------:R-:W-:Y:S01]  /*50b0*/  @!PT LDS RZ, [RZ] ;  /* 0x00000000fffff984 */ /* 0x000fe20000000800 */
[----:B------:R-:W-:Y:S01]  /*50c0*/  LDGSTS.E.BYPASS.LTC128B.128 [R161+0x3000], desc[UR4][R140.64] ;  /* 0x030000008ca17fae */ /* 0x000fe2000b981a04 */
[----:B------:R-:W-:Y:S01]  /*50d0*/  IMAD R0, R84, 0x2, R131 ;  /* 0x0000000254007824 */ /* 0x000fe200078e0283 */
[----:B------:R-:W-:Y:S03]  /*50e0*/  SEL R85, R85, 0xffffffe0, !P0 ;  /* 0xffffffe055557807 */ /* 0x000fe60004000000 */
[----:B------:R-:W-:Y:S02]  /*50f0*/  LDGSTS.E.BYPASS.LTC128B.128 [R161+0x3800], desc[UR4][R164.64] ;  /* 0x03800000a4a17fae */ /* 0x000fe4000b981a04 */
[--C-:B------:R-:W-:Y:S03]  /*5100*/  IMAD.IADD R84, R129, 0x1, R85.reuse ;  /* 0x0000000181547824 */ /* 0x100fe600078e0255 */
        /* <DEDUP_REMOVED lines=9> */
[----:B------:R-:W5:Y:S05]  /*51a0*/  LDSM.16.M88.4 R116, [R0+0x2400] ;  /* 0x002400000074783b */ /* 0x000f6a0000000200 */
[----:B------:R-:W5:Y:S05]  /*51b0*/  LDSM.16.M88.4 R120, [R0+0x2800] ;  /* 0x002800000078783b */ /* 0x000f6a0000000200 */
[----:B------:R4:W5:Y:S01]  /*51c0*/  LDSM.16.M88.4 R124, [R0+0x2c00] ;  /* 0x002c0000007c783b */ /* 0x0009620000000200 */
[C---:B--2---:R-:W-:Y:S08]  /*51d0*/  HMMA.16816.F32 R4, R92.reuse, R96, RZ ;  /* 0x000000605c04723c */ /* 0x044ff000000018ff */
[C---:B-1----:R-:W-:Y:S08]  /*51e0*/  HMMA.16816.F32 R8, R92.reuse, R98, RZ ;  /* 0x000000625c08723c */ /* 0x042ff000000018ff */
[C---:B---3--:R-:W-:Y:S01]  /*51f0*/  HMMA.16816.F32 R12, R92.reuse, R100, RZ ;  /* 0x000000645c0c723c */ /* 0x048fe200000018ff */
[----:B----4-:R-:W-:Y:S07]  /*5200*/  IMAD.IADD R0, R0, 0x1, R85 ;  /* 0x0000000100007824 */ /* 0x010fee00078e0255 */
[C---:B------:R-:W-:Y:S01]  /*5210*/  HMMA.16816.F32 R16, R92.reuse, R102, RZ ;  /* 0x000000665c10723c */ /* 0x040fe200000018ff */
[----:B------:R-:W-:Y:S07]  /*5220*/  LDSM.16.M88.4 R96, [R0+0x1000] ;  /* 0x001000000060783b */ /* 0x000fee0000000200 */
        /* <DEDUP_REMOVED lines=12> */
[----:B------:R-:W1:Y:S07]  /*52f0*/  LDSM.16.M88.4 R92, [R84] ;  /* 0x00000000545c783b */ /* 0x000e6e0000000200 */
[C---:B-1----:R-:W-:Y:S08]  /*5300*/  HMMA.16816.F32 R4, R92.reuse, R96, R4 ;  /* 0x000000605c04723c */ /* 0x042ff00000001804 */
[C---:B------:R-:W-:Y:S01]  /*5310*/  HMMA.16816.F32 R8, R92.reuse, R98, R8 ;  /* 0x000000625c08723c */ /* 0x040fe20000001808 */
[----:B------:R-:W1:Y:S07]  /*5320*/  LDSM.16.M88.4 R96, [R0+0x1400] ;  /* 0x001400000060783b */ /* 0x000e6e0000000200 */
        /* <DEDUP_REMOVED lines=17> */
[----:B------:R-:W1:Y:S01]  /*5440*/  LDSM.16.M88.4 R96, [R0+0x2c00] ;  /* 0x002c00000060783b */ /* 0x000e620000000200 */
[----:B------:R-:W-:Y:S04]  /*5450*/  DEPBAR.LE SB0, 0x0 ;  /* 0x000080000000791a */ /* 0x000fe80000000000 */
[----:B------:R-:W-:Y:S02]  /*5460*/  BAR.SYNC.DEFER_BLOCKING 0x0 ;  /* 0x0000000000007b1d */ /* 0x000fe40000010000 */
        /* <DEDUP_REMOVED lines=17> */
[----:B------:R-:W2:Y:S01]  /*5580*/  LD.E R95, desc[UR4][R2.64+0x170] ;  /* 0x00017004025f7980 */ /* 0x000ea2000c101900 */
[----:B------:R-:W-:Y:S02]  /*5590*/  IADD3 R84, PT, PT, R150, -0x80, RZ ;  /* 0xffffff8096547810 */ /* 0x000fe40007ffe0ff */
[----:B--2---:R-:W-:Y:S04]  /*55a0*/  IABS R91, R95 ;  /* 0x0000005f005b7213 */ /* 0x004fe80000000000 */
[----:B------:R-:W1:Y:S10]  /*55b0*/  I2F.RP R86, R91 ;  /* 0x0000005b00567306 */ /* 0x000e740000209400 */
        /* <DEDUP_REMOVED lines=8> */
[----:B------:R-:W-:Y:S01]  /*5640*/  IMAD.HI.U32 R93, R93, R85, R92 ;  /* 0x000000555d5d7227 */ /* 0x000fe200078e005c */
[----:B------:R-:W-:Y:S02]  /*5650*/  IABS R85, R95 ;  /* 0x0000005f00557213 */ /* 0x000fe40000000000 */
[----:B------:R-:W-:Y:S01]  /*5660*/  ISETP.GE.AND P3, PT, R84, RZ, PT ;  /* 0x000000ff5400720c */ /* 0x000fe20003f66270 */
[----:B------:R-:W-:Y:S02]  /*5670*/  VIADD R84, R150, 0xffffff00 ;  /* 0xffffff0096547836 */ /* 0x000fe40000000000 */
[----:B------:R-:W-:Y:S02]  /*5680*/  IMAD.MOV R85, RZ, RZ, -R85 ;  /* 0x000000ffff557224 */ /* 0x000fe400078e0a55 */
[----:B------:R-:W-:Y:S04]  /*5690*/  IMAD.HI.U32 R86, R93, R0, RZ ;  /* 0x000000005d567227 */ /* 0x000fe800078e00ff */
[C---:B------:R-:W-:Y:S05]  /*56a0*/  IMAD R0, R86.reuse, R85, R0 ;  /* 0x0000005556007224 */ /* 0x040fea00078e0200 */
[----:B------:R-:W-:Y:S11]  /*56b0*/  ISETP.GT.U32.AND P4, PT, R91, R0, PT ;  /* 0x000000005b00720c */ /* 0x000ff60003f84070 */
[----:B------:R-:W-:Y:S02]  /*56c0*/  @!UPT UIADD3 URZ, UPT, UPT, URZ, URZ, URZ ;  /* 0x000000fffffff290 */ /* 0x000fe4000fffe0ff */
[----:B------:R-:W-:Y:S01]  /*56d0*/  @!P4 IADD3 R86, PT, PT, R86, 0x1, RZ ;  /* 0x000000015656c810 */ /* 0x000fe20007ffe0ff */
[----:B------:R-:W-:Y:S01]  /*56e0*/  @!P4 IMAD.IADD R0, R0, 0x1, -R91 ;  /* 0x000000010000c824 */ /* 0x000fe200078e0a5b */
[----:B------:R-:W-:Y:S04]  /*56f0*/  ISETP.NE.AND P4, PT, R95, RZ, PT ;  /* 0x000000ff5f00720c */ /* 0x000fe80003f85270 */
[----:B------:R-:W-:Y:S02]  /*5700*/  ISETP.GE.U32.AND P6, PT, R0, R91, PT ;  /* 0x0000005b0000720c */ /* 0x000fe40003fc6070 */
[----:B------:R-:W-:Y:S02]  /*5710*/  IABS R0, R84 ;  /* 0x0000005400007213 */ /* 0x000fe40000000000 */
[----:B------:R-:W-:Y:S03]  /*5720*/  LOP3.LUT R84, R84, R95, RZ, 0x3c, !PT ;  /* 0x0000005f54547212 */ /* 0x000fe600078e3cff */
[----:B------:R-:W-:Y:S04]  /*5730*/  IMAD.HI.U32 R93, R93, R0, RZ ;  /* 0x000000005d5d7227 */ /* 0x000fe800078e00ff */
[----:B------:R-:W-:Y:S02]  /*5740*/  IMAD R0, R93, R85, R0 ;  /* 0x000000555d007224 */ /* 0x000fe400078e0200 */
[----:B------:R-:W-:Y:S03]  /*5750*/  @P6 VIADD R86, R86, 0x1 ;  /* 0x0000000156566836 */ /* 0x000fe60000000000 */
[----:B------:R-:W-:Y:S02]  /*5760*/  ISETP.GT.U32.AND P2, PT, R91, R0, PT ;  /* 0x000000005b00720c */ /* 0x000fe40003f44070 */
[----:B------:R-:W-:Y:S11]  /*5770*/  @!P3 IADD3 R86, PT, PT, -R86, RZ, RZ ;  /* 0x000000ff5656b210 */ /* 0x000ff60007ffe1ff */
[-C--:B------:R-:W-:Y:S01]  /*5780*/  @!P2 IADD3 R0, PT, PT, R0, -R91.reuse, RZ ;  /* 0x8000005b0000a210 */ /* 0x080fe20007ffe0ff */
[----:B------:R-:W-:Y:S01]  /*5790*/  @!P2 VIADD R93, R93, 0x1 ;  /* 0x000000015d5da836 */ /* 0x000fe20000000000 */
[----:B------:R-:W-:Y:S02]  /*57a0*/  ISETP.GE.AND P2, PT, R84, RZ, PT ;  /* 0x000000ff5400720c */ /* 0x000fe40003f46270 */
[----:B------:R-:W-:Y:S02]  /*57b0*/  ISETP.GE.U32.AND P5, PT, R0, R91, PT ;  /* 0x0000005b0000720c */ /* 0x000fe40003fa6070 */
[----:B------:R-:W-:Y:S11]  /*57c0*/  LOP3.LUT R91, RZ, R95, RZ, 0x33, !PT ;  /* 0x0000005fff5b7212 */ /* 0x000ff600078e33ff */
[----:B------:R-:W-:Y:S04]  /*57d0*/  @P5 VIADD R93, R93, 0x1 ;  /* 0x000000015d5d5836 */ /* 0x000fe80000000000 */
[----:B------:R-:W-:Y:S05]  /*57e0*/  @!P2 IMAD.MOV R93, RZ, RZ, -R93 ;  /* 0x000000ffff5da224 */ /* 0x000fea00078e0a5d */
[C---:B------:R-:W-:Y:S02]  /*57f0*/  SEL R93, R91.reuse, R93, !P4 ;  /* 0x0000005d5b5d7207 */ /* 0x040fe40006000000 */
[----:B------:R-:W-:Y:S02]  /*5800*/  SEL R91, R91, R86, !P4 ;  /* 0x000000565b5b7207 */ /* 0x000fe40006000000 */
[-C--:B------:R-:W-:Y:S03]  /*5810*/  LEA R98, P2, R93, R154.reuse, 0x2 ;  /* 0x0000009a5d627211 */ /* 0x080fe600078410ff */
[----:B------:R-:W-:Y:S01]  /*5820*/  IMAD.IADD R0, R91, 0x1, -R93 ;  /* 0x000000015b007824 */ /* 0x000fe200078e0a5d */
[-C--:B------:R-:W-:Y:S02]  /*5830*/  LEA.HI.X.SX32 R99, R93, R155.reuse, 0x2, P2 ;  /* 0x0000009b5d637211 */ /* 0x080fe400010f16ff */
[----:B------:R-:W-:Y:S01]  /*5840*/  LEA R100, P2, R91, R154, 0x2 ;  /* 0x0000009a5b647211 */ /* 0x000fe200078410ff */
[----:B------:R-:W-:Y:S01]  /*5850*/  IMAD R0, R95, R0, -0x80 ;  /* 0xffffff805f007424 */ /* 0x000fe200078e0200 */
[----:B------:R-:W2:Y:S02]  /*5860*/  LD.E.64 R92, desc[UR4][R2.64+0x38] ;  /* 0x00003804025c7980 */ /* 0x000ea4000c101b00 */
[----:B------:R-:W-:Y:S04]  /*5870*/  LEA.HI.X.SX32 R101, R91, R155, 0x2, P2 ;  /* 0x0000009b5b657211 */ /* 0x000fe800010f16ff */
[----:B------:R-:W3:Y:S04]  /*5880*/  LD.E R85, desc[UR4][R98.64] ;  /* 0x0000000462557980 */ /* 0x000ee8000c101900 */
[----:B------:R-:W3:Y:S04]  /*5890*/  LD.E R84, desc[UR4][R100.64] ;  /* 0x0000000464547980 */ /* 0x000ee8000c101900 */
[----:B------:R-:W4:Y:S01]  /*58a0*/  LD.E.64 R94, desc[UR4][R2.64+0x20] ;  /* 0x00002004025e7980 */ /* 0x000f22000c101b00 */
[CC--:B--2---:R-:W-:Y:S04]  /*58b0*/  IMAD.WIDE.U32 R96, R92.reuse, R0.reuse, RZ ;  /* 0x000000005c607225 */ /* 0x0c4fe800078e00ff */
[----:B---3--:R-:W-:Y:S01]  /*58c0*/  IMAD.IADD R86, R85, 0x1, -R84 ;  /* 0x0000000155567824 */ /* 0x008fe200078e0a54 */
[----:B------:R-:W-:Y:S01]  /*58d0*/  SHF.R.S32.HI R85, RZ, 0x1f, R0 ;  /* 0x0000001fff557819 */ /* 0x000fe20000011400 */
[----:B------:R-:W-:Y:S04]  /*58e0*/  IMAD R84, R93, R0, RZ ;  /* 0x000000005d547224 */ /* 0x000fe800078e02ff */
[----:B------:R-:W-:Y:S01]  /*58f0*/  IMAD R84, R92, R85, R84 ;  /* 0x000000555c547224 */ /* 0x000fe200078e0254 */
[----:B------:R-:W-:Y:S04]  /*5900*/  SHF.R.S32.HI R85, RZ, 0x1f, R86 ;  /* 0x0000001fff557819 */ /* 0x000fe80000011456 */
[----:B------:R-:W-:Y:S03]  /*5910*/  IADD3 R97, PT, PT, R97, R84, RZ ;  /* 0x0000005461617210 */ /* 0x000fe60007ffe0ff */
[----:B----4-:R-:W-:Y:S04]  /*5920*/  IMAD.WIDE.U32 R96, R86, R94, R96 ;  /* 0x0000005e56607225 */ /* 0x010fe800078e0060 */
[----:B------:R-:W-:Y:S01]  /*5930*/  IMAD R86, R95, R86, RZ ;  /* 0x000000565f567224 */ /* 0x000fe200078e02ff */
[----:B------:R-:W-:Y:S03]  /*5940*/  LEA R138, P2, R96, R138, 0x1 ;  /* 0x0000008a608a7211 */ /* 0x000fe600078408ff */
[----:B------:R-:W-:Y:S04]  /*5950*/  IMAD R86, R94, R85, R86 ;  /* 0x000000555e567224 */ /* 0x000fe800078e0256 */
[----:B------:R-:W-:Y:S05]  /*5960*/  IMAD.IADD R86, R97, 0x1, R86 ;  /* 0x0000000161567824 */ /* 0x000fea00078e0256 */
[----:B------:R-:W-:Y:S02]  /*5970*/  LEA.HI.X R137, R96, R137, R86, 0x1, P2 ;  /* 0x0000008960897211 */ /* 0x000fe400010f0c56 */
.L_x_6219:
[----:B------:R-:W-:Y:S05]  /*5980*/  BSYNC.RECONVERGENT B0 ;  /* 0x0000000000007941 */ /* 0x000fea0003800200 */
.L_x_6218:
[C---:B------:R-:W-:Y:S01]  /*5990*/  IMAD.SHL.U32 R85, R134.reuse, 0x40, RZ ;  /* 0x0000004086557824 */ /* 0x040fe200078e00ff */
[----:B------:R-:W-:Y:S01]  /*59a0*/  SHF.L.U64.HI R0, R134, 0x6, R135 ;  /* 0x0000000686007819 */ /* 0x000fe20000010287 */
[----:B------:R-:W-:Y:S03]  /*59b0*/  IMAD.MOV.U32 R139, RZ, RZ, R137 ;  /* 0x000000ffff8b7224 */ /* 0x000fe600078e0089 */
[----:B------:R-:W-:Y:S02]  /*59c0*/  IADD3 R92, P2, PT, R85, R138, RZ ;  /* 0x0000008a555c7210 */ /* 0x000fe40007f5e0ff */
[----:B------:R-:W-:Y:S01]  /*59d0*/  @!PT LDS RZ, [RZ] ;  /* 0x00000000fffff984 */ /* 0x000fe20000000800 */
[----:B------:R-:W-:Y:S01]  /*59e0*/  @!PT LDS RZ, [RZ] ;  /* 0x00000000fffff984 */ /* 0x000fe20000000800 */
[----:B------:R-:W-:Y:S01]  /*59f0*/  @!PT LDS RZ, [RZ] ;  /* 0x00000000fffff984 */ /* 0x000fe20000000800 */
[----:B------:R1:W-:Y:S02]  /*5a00*/  LDGSTS.E.BYPASS.LTC128B.128 [R161+0x1000], desc[UR4][R138.64] ;  /* 0x010000008aa17fae */ /* 0x0003e4000b981a04 */
[----:B------:R-:W-:Y:S02]  /*5a10*/  IADD3 R84, P3, PT, R92, R85, RZ ;  /* 0x000000555c547210 */ /* 0x000fe40007f7e0ff */
[----:B------:R-:W-:Y:S02]  /*5a20*/  IADD3.X R93, PT, PT, R0, R137, RZ, P2, !PT ;  /* 0x00000089005d7210 */ /* 0x000fe400017fe4ff */
[----:B------:R-:W-:Y:S03]  /*5a30*/  IADD3 R94, P2, PT, R84, R85, RZ ;  /* 0x00000055545e7210 */ /* 0x000fe60007f5e0ff */
[----:B------:R1:W-:Y:S01]  /*5a40*/  LDGSTS.E.BYPASS.LTC128B.128 [R161+0x1800], desc[UR4][R92.64] ;  /* 0x018000005ca17fae */ /* 0x0003e2000b981a04 */
[----:B------:R-:W-:Y:S05]  /*5a50*/  IMAD.X R85, R93, 0x1, R0, P3 ;  /* 0x000000015d557824 */ /* 0x000fea00018e0600 */
[----:B------:R1:W-:Y:S01]  /*5a60*/  LDGSTS.E.BYPASS.LTC128B.128 [R161+0x2000], desc[UR4][R84.64] ;  /* 0x0200000054a17fae */ /* 0x0003e2000b981a04 */
[----:B------:R-:W-:Y:S05]  /*5a70*/  IADD3.X R95, PT, PT, R85, R0, RZ, P2, !PT ;  /* 0x00000000555f7210 */ /* 0x000fea00017fe4ff */
[----:B------:R1:W-:Y:S04]  /*5a80*/  LDGSTS.E.BYPASS.LTC128B.128 [R161+0x2800], desc[UR4][R94.64] ;  /* 0x028000005ea17fae */ /* 0x0003e8000b981a04 */
[----:B------:R-:W0:Y:S02]  /*5a90*/  LDGDEPBAR ;  /* 0x00000000000079af */ /* 0x000e240000000000 */
.L_x_6217:
[----:B------:R-:W-:Y:S05]  /*5aa0*/  BSYNC.RECONVERGENT B1 ;  /* 0x0000000000017941 */ /* 0x000fea0003800200 */
.L_x_6216:
        /* <DEDUP_REMOVED lines=33> */
[----:B------:R-:W-:Y:S01]  /*5cc0*/  SHF.R.U32.HI R92, RZ, 0x1, R128 ;  /* 0x00000001ff5c7819 */ /* 0x000fe20000011680 */
[----:B------:R-:W1:Y:S01]  /*5cd0*/  SHFL.BFLY PT, R0, R93, 0x2, 0x1f ;  /* 0x0c401f005d007f89 */ /* 0x000e6200000e0000 */
[----:B------:R-:W-:Y:S07]  /*5ce0*/  IADD3 R150, PT, PT, R150, -0x80, RZ ;  /* 0xffffff8096967810 */ /* 0x000fee0007ffe0ff */
[----:B------:R-:W3:Y:S01]  /*5cf0*/  SHFL.BFLY PT, R86, R95, 0x2, 0x1f ;  /* 0x0c401f005f567f89 */ /* 0x000ee200000e0000 */
[----:B-1----:R-:W-:Y:S02]  /*5d00*/  FMNMX.FTZ R91, R93, R0, !PT ;  /* 0x000000005d5b7209 */ /* 0x002fe40007810000 */
[----:B---3--:R-:W-:Y:S05]  /*5d10*/  FMNMX.FTZ R97, R95, R86, !PT ;  /* 0x000000565f617209 */ /* 0x008fea0007810000 */
[----:B------:R-:W1:Y:S01]  /*5d20*/  SHFL.BFLY PT, R0, R91, 0x1, 0x1f ;  /* 0x0c201f005b007f89 */ /* 0x000e6200000e0000 */
[----:B------:R-:W-:Y:S07]  /*5d30*/  LOP3.LUT R95, R92, 0x8, RZ, 0xc0, !PT ;  /* 0x000000085c5f7812 */ /* 0x000fee00078ec0ff */
[----:B------:R-:W3:Y:S01]  /*5d40*/  SHFL.BFLY PT, R94, R97, 0x1, 0x1f ;  /* 0x0c201f00615e7f89 */ /* 0x000ee200000e0000 */
[----:B------:R-:W-:Y:S02]  /*5d50*/  LOP3.LUT R95, R95, 0xc0, R132, 0xf8, !PT ;  /* 0x000000c05f5f7812 */ /* 0x000fe400078ef884 */
[----:B------:R-:W-:Y:S04]  /*5d60*/  LOP3.LUT R132, R132, 0x120, RZ, 0xc0, !PT ;  /* 0x0000012084847812 */ /* 0x000fe800078ec0ff */
[----:B------:R-:W-:Y:S02]  /*5d70*/  LOP3.LUT R132, R132, R95, R88, 0xf6, !PT ;  /* 0x0000005f84847212 */ /* 0x000fe400078ef658 */
[----:B-1----:R-:W-:Y:S02]  /*5d80*/  FMNMX.FTZ R0, R91, R0, !PT ;  /* 0x000000005b007209 */ /* 0x002fe40007810000 */
[----:B------:R-:W-:Y:S02]  /*5d90*/  LEA R91, R132, R131, 0x1 ;  /* 0x00000083845b7211 */ /* 0x000fe400078e08ff */
[C---:B------:R-:W-:Y:S01]  /*5da0*/  FSETP.NEU.FTZ.AND P2, PT, R0.reuse, -INF , PT ;  /* 0xff8000000000780b */ /* 0x040fe20003f5d000 */
[----:B------:R-:W-:Y:S01]  /*5db0*/  FADD.FTZ R84, -R0, R89 ;  /* 0x0000005900547221 */ /* 0x000fe20000010100 */
[-C--:B------:R-:W-:Y:S01]  /*5dc0*/  MOV R89, R0.reuse ;  /* 0x0000000000597202 */ /* 0x080fe20000000f00 */
[----:B------:R-:W1:Y:S01]  /*5dd0*/  LDSM.16.MT88.4 R100, [R91+0x3000] ;  /* 0x003000005b64783b */ /* 0x000e620000004200 */
[C---:B--2---:R-:W-:Y:S01]  /*5de0*/  FMUL.FTZ R96, R85.reuse, R0 ;  /* 0x0000000055607220 */ /* 0x044fe20000410000 */
[----:B------:R-:W-:Y:S01]  /*5df0*/  FMUL.FTZ R86, R85, R84 ;  /* 0x0000005455567220 */ /* 0x000fe20000410000 */
[----:B---3--:R-:W-:Y:S03]  /*5e00*/  FMNMX.FTZ R84, R97, R94, !PT ;  /* 0x0000005e61547209 */ /* 0x008fe60007810000 */
[----:B------:R-:W-:Y:S02]  /*5e10*/  FSEL R94, R96, RZ, P2 ;  /* 0x000000ff605e7208 */ /* 0x000fe40001000000 */
[----:B------:R-:W2:Y:S01]  /*5e20*/  MUFU.EX2 R86, R86 ;  /* 0x0000005600567308 */ /* 0x000ea20000000800 */
[----:B------:R-:W-:Y:S01]  /*5e30*/  FMUL.FTZ R112, R85, R84 ;  /* 0x0000005455707220 */ /* 0x000fe20000410000 */
[----:B------:R-:W-:Y:S01]  /*5e40*/  FSETP.NEU.FTZ.AND P2, PT, R84, -INF , PT ;  /* 0xff8000005400780b */ /* 0x000fe20003f5d000 */
[-CC-:B------:R-:W-:Y:S01]  /*5e50*/  FFMA.FTZ R97, R6, R85.reuse, -R94.reuse ;  /* 0x0000005506617223 */ /* 0x180fe2000001085e */
[-CC-:B------:R-:W-:Y:S01]  /*5e60*/  FFMA.FTZ R104, R11, R85.reuse, -R94.reuse ;  /* 0x000000550b687223 */ /* 0x180fe2000001085e */
[-CC-:B------:R-:W-:Y:S01]  /*5e70*/  FFMA.FTZ R111, R14, R85.reuse, -R94.reuse ;  /* 0x000000550e6f7223 */ /* 0x180fe2000001085e */
[-CC-:B------:R-:W-:Y:S01]  /*5e80*/  FFMA.FTZ R110, R15, R85.reuse, -R94.reuse ;  /* 0x000000550f6e7223 */ /* 0x180fe2000001085e */
[----:B------:R-:W-:Y:S01]  /*5e90*/  FSEL R112, R112, RZ, P2 ;  /* 0x000000ff70707208 */ /* 0x000fe20001000000 */
[----:B------:R-:W-:Y:S02]  /*5ea0*/  FADD.FTZ R88, -R84, R87 ;  /* 0x0000005754587221 */ /* 0x000fe40000010100 */
[----:B------:R-:W3:Y:S01]  /*5eb0*/  MUFU.EX2 R97, R97 ;  /* 0x0000006100617308 */ /* 0x000ee20000000800 */
[-CC-:B------:R-:W-:Y:S01]  /*5ec0*/  FFMA.FTZ R105, R10, R85.reuse, -R94.reuse ;  /* 0x000000550a697223 */ /* 0x180fe2000001085e */
[-C--:B------:R-:W-:Y:S01]  /*5ed0*/  FFMA.FTZ R114, R7, R85.reuse, -R94 ;  /* 0x0000005507727223 */ /* 0x080fe2000001085e */
[--C-:B------:R-:W-:Y:S07]  /*5ee0*/  FFMA.FTZ R106, R5, R85, -R112.reuse ;  /* 0x00000055056a7223 */ /* 0x100fee0000010870 */
[----:B------:R-:W-:Y:S01]  /*5ef0*/  MUFU.EX2 R104, R104 ;  /* 0x0000006800687308 */ /* 0x000fe20000000800 */
[C---:B--2---:R-:W-:Y:S01]  /*5f00*/  FMUL.FTZ R70, R86.reuse, R70 ;  /* 0x0000004656467220 */ /* 0x044fe20000410000 */
[C---:B------:R-:W-:Y:S01]  /*5f10*/  FMUL.FTZ R71, R86.reuse, R71 ;  /* 0x0000004756477220 */ /* 0x040fe20000410000 */
[C---:B------:R-:W-:Y:S01]  /*5f20*/  FMUL.FTZ R74, R86.reuse, R74 ;  /* 0x0000004a564a7220 */ /* 0x040fe20000410000 */
[C---:B------:R-:W-:Y:S01]  /*5f30*/  FMUL.FTZ R75, R86.reuse, R75 ;  /* 0x0000004b564b7220 */ /* 0x040fe20000410000 */
[C---:B------:R-:W-:Y:S01]  /*5f40*/  FMUL.FTZ R78, R86.reuse, R78 ;  /* 0x0000004e564e7220 */ /* 0x040fe20000410000 */
[C---:B------:R-:W-:Y:S01]  /*5f50*/  FMUL.FTZ R79, R86.reuse, R79 ;  /* 0x0000004f564f7220 */ /* 0x040fe20000410000 */
[C---:B------:R-:W-:Y:S01]  /*5f60*/  FMUL.FTZ R82, R86.reuse, R82 ;  /* 0x0000005256527220 */ /* 0x040fe20000410000 */
[----:B------:R-:W-:Y:S01]  /*5f70*/  FMUL.FTZ R83, R86, R83 ;  /* 0x0000005356537220 */ /* 0x000fe20000410000 */
[--C-:B------:R-:W-:Y:S01]  /*5f80*/  FFMA.FTZ R99, R4, R85, -R112.reuse ;  /* 0x0000005504637223 */ /* 0x100fe20000010870 */
[----:B---3--:R-:W-:Y:S01]  /*5f90*/  FFMA.FTZ R159, R86, R159, R97 ;  /* 0x0000009f569f7223 */ /* 0x008fe20000010061 */
[----:B------:R-:W-:Y:S01]  /*5fa0*/  FMUL.FTZ R86, R85, R88 ;  /* 0x0000005855567220 */ /* 0x000fe20000410000 */
[-CC-:B------:R-:W-:Y:S01]  /*5fb0*/  FFMA.FTZ R95, R8, R85.reuse, -R112.reuse ;  /* 0x00000055085f7223 */ /* 0x180fe20000010870 */
[-CC-:B------:R-:W-:Y:S01]  /*5fc0*/  FFMA.FTZ R108, R9, R85.reuse, -R112.reuse ;  /* 0x00000055096c7223 */ /* 0x180fe20000010870 */
[----:B------:R-:W-:Y:S01]  /*5fd0*/  MUFU.EX2 R106, R106 ;  /* 0x0000006a006a7308 */ /* 0x000fe20000000800 */
[----:B------:R-:W-:Y:S01]  /*5fe0*/  IADD3 R88, PT, PT, R91, 0x3020, RZ ;  /* 0x000030205b587810 */ /* 0x000fe20007ffe0ff */
[-CC-:B------:R-:W-:Y:S01]  /*5ff0*/  FFMA.FTZ R109, R12, R85.reuse, -R112.reuse ;  /* 0x000000550c6d7223 */ /* 0x180fe20000010870 */
[-CC-:B------:R-:W-:Y:S07]  /*6000*/  FFMA.FTZ R156, R13, R85.reuse, -R112.reuse ;  /* 0x000000550d9c7223 */ /* 0x180fee0000010870 */
[----:B------:R-:W2:Y:S01]  /*6010*/  MUFU.EX2 R99, R99 ;  /* 0x0000006300637308 */ /* 0x000ea20000000800 */
[-CC-:B------:R-:W-:Y:S01]  /*6020*/  FFMA.FTZ R115, R16, R85.reuse, -R112.reuse ;  /* 0x0000005510737223 */ /* 0x180fe20000010870 */
[-C--:B------:R-:W-:Y:S01]  /*6030*/  FFMA.FTZ R118, R17, R85.reuse, -R112 ;  /* 0x0000005511767223 */ /* 0x080fe20000010870 */
[-CC-:B------:R-:W-:Y:S07]  /*6040*/  FFMA.FTZ R132, R18, R85.reuse, -R94.reuse ;  /* 0x0000005512847223 */ /* 0x180fee000001085e */
[----:B------:R-:W3:Y:S01]  /*6050*/  MUFU.EX2 R86, R86 ;  /* 0x0000005600567308 */ /* 0x000ee20000000800 */
[-CC-:B------:R-:W-:Y:S01]  /*6060*/  FFMA.FTZ R119, R19, R85.reuse, -R94.reuse ;  /* 0x0000005513777223 */ /* 0x180fe2000001085e */
[-C--:B------:R-:W-:Y:S01]  /*6070*/  FFMA.FTZ R162, R38, R85.reuse, -R94 ;  /* 0x0000005526a27223 */ /* 0x080fe2000001085e */
[-CC-:B------:R-:W-:Y:S07]  /*6080*/  FFMA.FTZ R120, R20, R85.reuse, -R112.reuse ;  /* 0x0000005514787223 */ /* 0x180fee0000010870 */
[----:B------:R-:W-:Y:S01]  /*6090*/  MUFU.EX2 R95, R95 ;  /* 0x0000005f005f7308 */ /* 0x000fe20000000800 */
[-C--:B------:R-:W-:Y:S01]  /*60a0*/  FFMA.FTZ R113, R21, R85.reuse, -R112 ;  /* 0x0000005515717223 */ /* 0x080fe20000010870 */
[-CC-:B------:R-:W-:Y:S01]  /*60b0*/  FFMA.FTZ R125, R22, R85.reuse, -R94.reuse ;  /* 0x00000055167d7223 */ /* 0x180fe2000001085e */
[-CC-:B------:R-:W-:Y:S07]  /*60c0*/  FFMA.FTZ R122, R23, R85.reuse, -R94.reuse ;  /* 0x00000055177a7223 */ /* 0x180fee000001085e */
[----:B------:R-:W4:Y:S01]  /*60d0*/  MUFU.EX2 R108, R108 ;  /* 0x0000006c006c7308 */ /* 0x000f220000000800 */
[----:B------:R-:W-:Y:S01]  /*60e0*/  FFMA.FTZ R121, R26, R85, -R94 ;  /* 0x000000551a797223 */ /* 0x000fe2000001085e */
[----:B--2---:R-:W-:Y:S01]  /*60f0*/  F2FP.F16.F32.PACK_AB R96, R106, R99 ;  /* 0x000000636a60723e */ /* 0x004fe200000000ff */
[-CC-:B------:R-:W-:Y:S07]  /*6100*/  FFMA.FTZ R127, R28, R85.reuse, -R112.reuse ;  /* 0x000000551c7f7223 */ /* 0x180fee0000010870 */
[----:B------:R-:W2:Y:S01]  /*6110*/  MUFU.EX2 R105, R105 ;  /* 0x0000006900697308 */ /* 0x000ea20000000800 */
[--C-:B------:R-:W-:Y:S01]  /*6120*/  FFMA.FTZ R124, R29, R85, -R112.reuse ;  /* 0x000000551d7c7223 */ /* 0x100fe20000010870 */
[C---:B---3--:R-:W-:Y:S01]  /*6130*/  FFMA.FTZ R157, R86.reuse, R157, R99 ;  /* 0x0000009d569d7223 */ /* 0x048fe20000010063 */
[C---:B------:R-:W-:Y:S07]  /*6140*/  FMUL.FTZ R68, R86.reuse, R68 ;  /* 0x0000004456447220 */ /* 0x040fee0000410000 */
[----:B------:R-:W3:Y:S01]  /*6150*/  MUFU.EX2 R114, R114 ;  /* 0x0000007200727308 */ /* 0x000ee20000000800 */
[C---:B------:R-:W-:Y:S01]  /*6160*/  FMUL.FTZ R69, R86.reuse, R69 ;  /* 0x0000004556457220 */ /* 0x040fe20000410000 */
[C---:B------:R-:W-:Y:S01]  /*6170*/  FMUL.FTZ R72, R86.reuse, R72 ;  /* 0x0000004856487220 */ /* 0x040fe20000410000 */
[C---:B------:R-:W-:Y:S01]  /*6180*/  FMUL.FTZ R73, R86.reuse, R73 ;  /* 0x0000004956497220 */ /* 0x040fe20000410000 */
[C---:B------:R-:W-:Y:S01]  /*6190*/  FMUL.FTZ R76, R86.reuse, R76 ;  /* 0x0000004c564c7220 */ /* 0x040fe20000410000 */
[----:B------:R-:W-:Y:S01]  /*61a0*/  FMUL.FTZ R77, R86, R77 ;  /* 0x0000004d564d7220 */ /* 0x000fe20000410000 */
[----:B----4-:R-:W-:Y:S01]  /*61b0*/  F2FP.F16.F32.PACK_AB R98, R108, R95 ;  /* 0x0000005f6c62723e */ /* 0x010fe200000000ff */
[C---:B------:R-:W-:Y:S01]  /*61c0*/  FMUL.FTZ R80, R86.reuse, R80 ;  /* 0x0000005056507220 */ /* 0x040fe20000410000 */
[----:B------:R-:W-:Y:S02]  /*61d0*/  FMUL.FTZ R81, R86, R81 ;  /* 0x0000005156517220 */ /* 0x000fe40000410000 */
[----:B------:R-:W4:Y:S01]  /*61e0*/  MUFU.EX2 R109, R109 ;  /* 0x0000006d006d7308 */ /* 0x000f220000000800 */
[----:B--2---:R-:W-:Y:S01]  /*61f0*/  F2FP.F16.F32.PACK_AB R99, R104, R105 ;  /* 0x000000696863723e */ /* 0x004fe200000000ff */
[----:B------:R-:W-:Y:S01]  /*6200*/  FADD.FTZ R106, R106, R157 ;  /* 0x0000009d6a6a7221 */ /* 0x000fe20000010000 */
[----:B------:R-:W-:Y:S07]  /*6210*/  FFMA.FTZ R86, R25, R85, -R112 ;  /* 0x0000005519567223 */ /* 0x000fee0000010870 */
[----:B------:R-:W2:Y:S01]  /*6220*/  MUFU.EX2 R111, R111 ;  /* 0x0000006f006f7308 */ /* 0x000ea20000000800 */
[C---:B---3--:R-:W-:Y:S01]  /*6230*/  F2FP.F16.F32.PACK_AB R97, R114.reuse, R97 ;  /* 0x000000617261723e */ /* 0x048fe200000000ff */
[----:B------:R-:W-:Y:S01]  /*6240*/  FADD.FTZ R117, R95, R106 ;  /* 0x0000006a5f757221 */ /* 0x000fe20000010000 */
[----:B------:R-:W-:Y:S07]  /*6250*/  FADD.FTZ R114, R114, R159 ;  /* 0x0000009f72727221 */ /* 0x000fee0000010000 */
[----:B------:R-:W-:Y:S01]  /*6260*/  MUFU.EX2 R110, R110 ;  /* 0x0000006e006e7308 */ /* 0x000fe20000000800 */
[-C--:B------:R-:W-:Y:S01]  /*6270*/  FFMA.FTZ R95, R24, R85.reuse, -R112 ;  /* 0x00000055185f7223 */ /* 0x080fe20000010870 */
[----:B------:R-:W-:Y:S01]  /*6280*/  FADD.FTZ R108, R108, R117 ;  /* 0x000000756c6c7221 */ /* 0x000fe20000010000 */
[----:B------:R-:W-:Y:S01]  /*6290*/  FADD.FTZ R105, R105, R114 ;  /* 0x0000007269697221 */ /* 0x000fe20000010000 */
[C---:B-1----:R-:W-:Y:S06]  /*62a0*/  HMMA.16816.F32 R68, R96.reuse, R100, R68 ;  /* 0x000000646044723c */ /* 0x042fec0000001844 */
[----:B------:R-:W1:Y:S01]  /*62b0*/  MUFU.EX2 R156, R156 ;  /* 0x0000009c009c7308 */ /* 0x000e620000000800 */
[----:B------:R-:W-:Y:S01]  /*62c0*/  IADD3 R100, PT, PT, R91, 0x3000, RZ ;  /* 0x000030005b647810 */ /* 0x000fe20007ffe0ff */
[----:B------:R-:W-:Y:S01]  /*62d0*/  FADD.FTZ R116, R104, R105 ;  /* 0x0000006968747221 */ /* 0x000fe20000010000 */
[----:B----4-:R-:W-:Y:S01]  /*62e0*/  FADD.FTZ R157, R109, R108 ;  /* 0x0000006c6d9d7221 */ /* 0x010fe20000010000 */
[C---:B------:R-:W-:Y:S06]  /*62f0*/  HMMA.16816.F32 R72, R96.reuse, R102, R72 ;  /* 0x000000666048723c */ /* 0x040fec0000001848 */
[----:B------:R-:W-:Y:S01]  /*6300*/  MUFU.EX2 R115, R115 ;  /* 0x0000007300737308 */ /* 0x000fe20000000800 */
[----:B------:R-:W-:Y:S01]  /*6310*/  LDSM.16.MT88.4 R104, [R91+0x3800] ;  /* 0x003800005b68783b */ /* 0x000fe20000004200 */
[----:B------:R-:W-:Y:S01]  /*6320*/  @P0 IADD3 R88, PT, PT, R100, -0x20, RZ ;  /* 0xffffffe064580810 */ /* 0x000fe20007ffe0ff */
[-C--:B------:R-:W-:Y:S07]  /*6330*/  FFMA.FTZ R114, R27, R85.reuse, -R94 ;  /* 0x000000551b727223 */ /* 0x080fee000001085e */
[----:B------:R-:W-:Y:S01]  /*6340*/  MUFU.EX2 R118, R118 ;  /* 0x0000007600767308 */ /* 0x000fe20000000800 */
[----:B--2---:R-:W-:Y:S01]  /*6350*/  FADD.FTZ R163, R111, R116 ;  /* 0x000000746fa37221 */ /* 0x004fe20000010000 */
[----:B-1----:R-:W-:Y:S01]  /*6360*/  FADD.FTZ R164, R156, R157 ;  /* 0x0000009d9ca47221 */ /* 0x002fe20000010000 */
[-CC-:B------:R-:W-:Y:S07]  /*6370*/  FFMA.FTZ R117, R35, R85.reuse, -R94.reuse ;  /* 0x0000005523757223 */ /* 0x180fee000001085e */
[----:B------:R-:W1:Y:S01]  /*6380*/  MUFU.EX2 R132, R132 ;  /* 0x0000008400847308 */ /* 0x000e620000000800 */
[----:B------:R-:W2:Y:S01]  /*6390*/  LDSM.16.MT88.4 R100, [R88] ;  /* 0x000000005864783b */ /* 0x000ea20000004200 */
[----:B------:R-:W-:Y:S01]  /*63a0*/  FADD.FTZ R163, R110, R163 ;  /* 0x000000a36ea37221 */ /* 0x000fe20000010000 */
[-CC-:B------:R-:W-:Y:S07]  /*63b0*/  FFMA.FTZ R158, R30, R85.reuse, -R94.reuse ;  /* 0x000000551e9e7223 */ /* 0x180fee000001085e */
[----:B------:R-:W-:Y:S01]  /*63c0*/  MUFU.EX2 R95, R95 ;  /* 0x0000005f005f7308 */ /* 0x000fe20000000800 */
[-C--:B------:R-:W-:Y:S01]  /*63d0*/  FFMA.FTZ R139, R31, R85.reuse, -R94 ;  /* 0x000000551f8b7223 */ /* 0x080fe2000001085e */
[-CC-:B------:R-:W-:Y:S01]  /*63e0*/  FFMA.FTZ R123, R32, R85.reuse, -R112.reuse ;  /* 0x00000055207b7223 */ /* 0x180fe20000010870 */
[-C--:B------:R-:W-:Y:S07]  /*63f0*/  FFMA.FTZ R116, R33, R85.reuse, -R112 ;  /* 0x0000005521747223 */ /* 0x080fee0000010870 */
[----:B------:R-:W-:Y:S01]  /*6400*/  MUFU.EX2 R86, R86 ;  /* 0x0000005600567308 */ /* 0x000fe20000000800 */
[-C--:B------:R-:W-:Y:S01]  /*6410*/  FFMA.FTZ R126, R34, R85.reuse, -R94 ;  /* 0x00000055227e7223 */ /* 0x080fe2000001085e */
[-C--:B------:R-:W-:Y:S01]  /*6420*/  FFMA.FTZ R159, R36, R85.reuse, -R112 ;  /* 0x00000055249f7223 */ /* 0x080fe20000010870 */
[-C--:B------:R-:W-:Y:S07]  /*6430*/  FFMA.FTZ R161, R39, R85.reuse, -R94 ;  /* 0x0000005527a17223 */ /* 0x080fee000001085e */
[----:B------:R-:W-:Y:S01]  /*6440*/  MUFU.EX2 R117, R117 ;  /* 0x0000007500757308 */ /* 0x000fe20000000800 */
[-CC-:B------:R-:W-:Y:S01]  /*6450*/  FFMA.FTZ R160, R40, R85.reuse, -R112.reuse ;  /* 0x0000005528a07223 */ /* 0x180fe20000010870 */
[-C--:B------:R-:W-:Y:S01]  /*6460*/  FFMA.FTZ R157, R41, R85.reuse, -R112 ;  /* 0x00000055299d7223 */ /* 0x080fe20000010870 */
[-CC-:B------:R-:W-:Y:S07]  /*6470*/  FFMA.FTZ R42, R42, R85.reuse, -R94.reuse ;  /* 0x000000552a2a7223 */ /* 0x180fee000001085e */
[----:B------:R-:W-:Y:S01]  /*6480*/  MUFU.EX2 R162, R162 ;  /* 0x000000a200a27308 */ /* 0x000fe20000000800 */
[-C--:B------:R-:W-:Y:S01]  /*6490*/  FFMA.FTZ R165, R43, R85.reuse, -R94 ;  /* 0x000000552ba57223 */ /* 0x080fe2000001085e */
[----:B-1----:R-:W-:Y:S01]  /*64a0*/  FADD.FTZ R10, R132, R163 ;  /* 0x000000a3840a7221 */ /* 0x002fe20000010000 */
[-C--:B------:R-:W-:Y:S07]  /*64b0*/  FFMA.FTZ R6, R44, R85.reuse, -R112 ;  /* 0x000000552c067223 */ /* 0x080fee0000010870 */
[----:B------:R-:W1:Y:S01]  /*64c0*/  MUFU.EX2 R119, R119 ;  /* 0x0000007700777308 */ /* 0x000e620000000800 */
[-CC-:B------:R-:W-:Y:S01]  /*64d0*/  FFMA.FTZ R47, R47, R85.reuse, -R94.reuse ;  /* 0x000000552f2f7223 */ /* 0x180fe2000001085e */
[-CC-:B------:R-:W-:Y:S01]  /*64e0*/  FFMA.FTZ R50, R50, R85.reuse, -R94.reuse ;  /* 0x0000005532327223 */ /* 0x180fe2000001085e */
[-C--:B------:R-:W-:Y:S07]  /*64f0*/  FFMA.FTZ R51, R51, R85.reuse, -R94 ;  /* 0x0000005533337223 */ /* 0x080fee000001085e */
[----:B------:R-:W-:Y:S01]  /*6500*/  MUFU.EX2 R120, R120 ;  /* 0x0000007800787308 */ /* 0x000fe20000000800 */
[-CC-:B------:R-:W-:Y:S01]  /*6510*/  FFMA.FTZ R57, R57, R85.reuse, -R112.reuse ;  /* 0x0000005539397223 */ /* 0x180fe20000010870 */
[-C--:B------:R-:W-:Y:S01]  /*6520*/  FFMA.FTZ R53, R53, R85.reuse, -R112 ;  /* 0x0000005535357223 */ /* 0x080fe20000010870 */
[-CC-:B------:R-:W-:Y:S07]  /*6530*/  FFMA.FTZ R54, R54, R85.reuse, -R94.reuse ;  /* 0x0000005536367223 */ /* 0x180fee000001085e */
[----:B------:R-:W3:Y:S01]  /*6540*/  MUFU.EX2 R113, R113 ;  /* 0x0000007100717308 */ /* 0x000ee20000000800 */
[-CC-:B------:R-:W-:Y:S01]  /*6550*/  FFMA.FTZ R58, R58, R85.reuse, -R94.reuse ;  /* 0x000000553a3a7223 */ /* 0x180fe2000001085e */
[-C--:B------:R-:W-:Y:S01]  /*6560*/  FFMA.FTZ R59, R59, R85.reuse, -R94 ;  /* 0x000000553b3b7223 */ /* 0x080fe2000001085e */
[----:B------:R-:W-:Y:S07]  /*6570*/  FFMA.FTZ R61, R61, R85, -R112 ;  /* 0x000000553d3d7223 */ /* 0x000fee0000010870 */
[----:B------:R-:W-:Y:S01]  /*6580*/  MUFU.EX2 R125, R125 ;  /* 0x0000007d007d7308 */ /* 0x000fe20000000800 */
[----:B------:R-:W-:Y:S01]  /*6590*/  ISETP.GT.AND P0, PT, R151, R136, PT ;  /* 0x000000889700720c */ /* 0x000fe20003f04270 */
[----:B-1----:R-:W-:Y:S01]  /*65a0*/  FADD.FTZ R10, R119, R10 ;  /* 0x0000000a770a7221 */ /* 0x002fe20000010000 */
[----:B------:R-:W-:Y:S07]  /*65b0*/  MOV R87, R84 ;  /* 0x0000005400577202 */ /* 0x000fee0000000f00 */
[----:B------:R-:W1:Y:S10]  /*65c0*/  MUFU.EX2 R122, R122 ;  /* 0x0000007a007a7308 */ /* 0x000e740000000800 */
[----:B------:R-:W-:Y:S01]  /*65d0*/  MUFU.EX2 R121, R121 ;  /* 0x0000007900797308 */ /* 0x000fe20000000800 */
[C---:B--2---:R-:W-:Y:S09]  /*65e0*/  HMMA.16816.F32 R76, R96.reuse, R100, R76 ;  /* 0x00000064604c723c */ /* 0x044ff2000000184c */
[----:B------:R-:W2:Y:S10]  /*65f0*/  MUFU.EX2 R114, R114 ;  /* 0x0000007200727308 */ /* 0x000eb40000000800 */
[----:B------:R-:W-:Y:S01]  /*6600*/  MUFU.EX2 R127, R127 ;  /* 0x0000007f007f7308 */ /* 0x000fe20000000800 */
[----:B------:R-:W-:Y:S01]  /*6610*/  HMMA.16816.F32 R80, R96, R102, R80 ;  /* 0x000000666050723c */ /* 0x000fe20000001850 */
[----:B------:R-:W4:Y:S02]  /*6620*/  LDSM.16.MT88.4 R100, [R91+0x3400] ;  /* 0x003400005b64783b */ /* 0x000f240000004200 */
[----:B------:R-:W-:Y:S06]  /*6630*/  F2FP.F16.F32.PACK_AB R96, R156, R109 ;  /* 0x0000006d9c60723e */ /* 0x000fec00000000ff */
[----:B------:R-:W5:Y:S01]  /*6640*/  MUFU.EX2 R124, R124 ;  /* 0x0000007c007c7308 */ /* 0x000f620000000800 */
[----:B------:R-:W-:Y:S01]  /*6650*/  F2FP.F16.F32.PACK_AB R97, R110, R111 ;  /* 0x0000006f6e61723e */ /* 0x000fe200000000ff */
[----:B------:R-:W-:Y:S01]  /*6660*/  FFMA.FTZ R156, R37, R85, -R112 ;  /* 0x00000055259c7223 */ /* 0x000fe20000010870 */
[----:B------:R-:W-:Y:S07]  /*6670*/  F2FP.F16.F32.PACK_AB R98, R118, R115 ;  /* 0x000000737662723e */ /* 0x000fee00000000ff */
[----:B------:R-:W-:Y:S01]  /*6680*/  MUFU.EX2 R158, R158 ;  /* 0x0000009e009e7308 */ /* 0x000fe20000000800 */
[----:B------:R-:W-:Y:S01]  /*6690*/  F2FP.F16.F32.PACK_AB R99, R119, R132 ;  /* 0x000000847763723e */ /* 0x000fe200000000ff */
[----:B------:R-:W-:Y:S01]  /*66a0*/  LDSM.16.MT88.4 R108, [R88+0xc00] ;  /* 0x000c0000586c783b */ /* 0x000fe20000004200 */
[-C--:B------:R-:W-:Y:S07]  /*66b0*/  FFMA.FTZ R119, R46, R85.reuse, -R94 ;  /* 0x000000552e777223 */ /* 0x080fee000001085e */
[----:B------:R-:W5:Y:S10]  /*66c0*/  MUFU.EX2 R139, R139 ;  /* 0x0000008b008b7308 */ /* 0x000f740000000800 */
[----:B------:R-:W-:Y:S10]  /*66d0*/  MUFU.EX2 R123, R123 ;  /* 0x0000007b007b7308 */ /* 0x000ff40000000800 */
[----:B------:R-:W5:Y:S10]  /*66e0*/  MUFU.EX2 R116, R116 ;  /* 0x0000007400747308 */ /* 0x000f740000000800 */
[----:B------:R-:W5:Y:S10]  /*66f0*/  MUFU.EX2 R126, R126 ;  /* 0x0000007e007e7308 */ /* 0x000f740000000800 */
[----:B------:R-:W-:Y:S10]  /*6700*/  MUFU.EX2 R159, R159 ;  /* 0x0000009f009f7308 */ /* 0x000ff40000000800 */
[----:B------:R-:W5:Y:S10]  /*6710*/  MUFU.EX2 R156, R156 ;  /* 0x0000009c009c7308 */ /* 0x000f740000000800 */
[----:B------:R-:W5:Y:S10]  /*6720*/  MUFU.EX2 R161, R161 ;  /* 0x000000a100a17308 */ /* 0x000f740000000800 */
[----:B------:R-:W-:Y:S01]  /*6730*/  MUFU.EX2 R160, R160 ;  /* 0x000000a000a07308 */ /* 0x000fe20000000800 */
[C---:B----4-:R-:W-:Y:S09]  /*6740*/  HMMA.16816.F32 R68, R96.reuse, R100, R68 ;  /* 0x000000646044723c */ /* 0x050ff20000001844 */
[----:B------:R-:W4:Y:S10]  /*6750*/  MUFU.EX2 R157, R157 ;  /* 0x0000009d009d7308 */ /* 0x000f340000000800 */
[----:B------:R-:W-:Y:S01]  /*6760*/  MUFU.EX2 R163, R42 ;  /* 0x0000002a00a37308 */ /* 0x000fe20000000800 */
[C---:B------:R-:W-:Y:S01]  /*6770*/  HMMA.16816.F32 R72, R96.reuse, R102, R72 ;  /* 0x000000666048723c */ /* 0x040fe20000001848 */
[----:B------:R-:W3:Y:S08]  /*6780*/  LDSM.16.MT88.4 R100, [R88+0x400] ;  /* 0x000400005864783b */ /* 0x000ef00000004200 */
[----:B------:R1:W4:Y:S10]  /*6790*/  MUFU.EX2 R132, R165 ;  /* 0x000000a500847308 */ /* 0x0003340000000800 */
[----:B------:R-:W-:Y:S10]  /*67a0*/  MUFU.EX2 R119, R119 ;  /* 0x0000007700777308 */ /* 0x000ff40000000800 */
[----:B------:R-:W-:Y:S10]  /*67b0*/  MUFU.EX2 R57, R57 ;  /* 0x0000003900397308 */ /* 0x000ff40000000800 */
[----:B------:R-:W-:Y:S01]  /*67c0*/  MUFU.EX2 R61, R61 ;  /* 0x0000003d003d7308 */ /* 0x000fe20000000800 */
[----:B-1----:R-:W-:Y:S09]  /*67d0*/  FFMA.FTZ R165, R48, R85, -R112 ;  /* 0x0000005530a57223 */ /* 0x002ff20000010870 */
[----:B------:R-:W-:Y:S01]  /*67e0*/  MUFU.EX2 R165, R165 ;  /* 0x000000a500a57308 */ /* 0x000fe20000000800 */
[C---:B---3--:R-:W-:Y:S08]  /*67f0*/  HMMA.16816.F32 R76, R96.reuse, R100, R76 ;  /* 0x00000064604c723c */ /* 0x048ff0000000184c */
[----:B------:R-:W-:Y:S01]  /*6800*/  HMMA.16816.F32 R80, R96, R102, R80 ;  /* 0x000000666050723c */ /* 0x000fe20000001850 */
[----:B------:R-:W1:Y:S02]  /*6810*/  LDSM.16.MT88.4 R100, [R88+0x800] ;  /* 0x000800005864783b */ /* 0x000e640000004200 */
[----:B------:R-:W-:Y:S02]  /*6820*/  F2FP.F16.F32.PACK_AB R96, R113, R120 ;  /* 0x000000787160723e */ /* 0x000fe400000000ff */
[----:B------:R-:W-:Y:S01]  /*6830*/  F2FP.F16.F32.PACK_AB R97, R122, R125 ;  /* 0x0000007d7a61723e */ /* 0x000fe200000000ff */
[----:B------:R-:W-:Y:S01]  /*6840*/  FADD.FTZ R125, R125, R10 ;  /* 0x0000000a7d7d7221 */ /* 0x000fe20000010000 */
[----:B------:R-:W-:Y:S02]  /*6850*/  F2FP.F16.F32.PACK_AB R98, R86, R95 ;  /* 0x0000005f5662723e */ /* 0x000fe400000000ff */
[----:B--2---:R-:W-:Y:S01]  /*6860*/  F2FP.F16.F32.PACK_AB R99, R114, R121 ;  /* 0x000000797263723e */ /* 0x004fe200000000ff */
[----:B------:R-:W-:Y:S06]  /*6870*/  FADD.FTZ R125, R122, R125 ;  /* 0x0000007d7a7d7221 */ /* 0x000fec0000010000 */
[C---:B------:R-:W-:Y:S08]  /*6880*/  HMMA.16816.F32 R68, R96.reuse, R104, R68 ;  /* 0x000000686044723c */ /* 0x040ff00000001844 */
[C---:B------:R-:W-:Y:S01]  /*6890*/  HMMA.16816.F32 R72, R96.reuse, R106, R72 ;  /* 0x0000006a6048723c */ /* 0x040fe20000001848 */
[----:B------:R-:W2:Y:S07]  /*68a0*/  LDSM.16.MT88.4 R104, [R91+0x3c00] ;  /* 0x003c00005b68783b */ /* 0x000eae0000004200 */
[C---:B-1----:R-:W-:Y:S08]  /*68b0*/  HMMA.16816.F32 R76, R96.reuse, R100, R76 ;  /* 0x00000064604c723c */ /* 0x042ff0000000184c */
[----:B------:R-:W-:Y:S01]  /*68c0*/  HMMA.16816.F32 R80, R96, R102, R80 ;  /* 0x000000666050723c */ /* 0x000fe20000001850 */
[----:B------:R-:W1:Y:S02]  /*68d0*/  LDSM.16.MT88.4 R100, [R91+0x4000] ;  /* 0x004000005b64783b */ /* 0x000e640000004200 */
[----:B-----5:R-:W-:Y:S02]  /*68e0*/  F2FP.F16.F32.PACK_AB R96, R124, R127 ;  /* 0x0000007f7c60723e */ /* 0x020fe400000000ff */
[----:B------:R-:W-:Y:S02]  /*68f0*/  F2FP.F16.F32.PACK_AB R97, R139, R158 ;  /* 0x0000009e8b61723e */ /* 0x000fe400000000ff */
[----:B------:R-:W-:Y:S02]  /*6900*/  F2FP.F16.F32.PACK_AB R98, R116, R123 ;  /* 0x0000007b7462723e */ /* 0x000fe400000000ff */
[----:B------:R-:W-:Y:S07]  /*6910*/  F2FP.F16.F32.PACK_AB R99, R117, R126 ;  /* 0x0000007e7563723e */ /* 0x000fee00000000ff */
[C---:B--2---:R-:W-:Y:S08]  /*6920*/  HMMA.16816.F32 R68, R96.reuse, R104, R68 ;  /* 0x000000686044723c */ /* 0x044ff00000001844 */
[C---:B------:R-:W-:Y:S01]  /*6930*/  HMMA.16816.F32 R72, R96.reuse, R106, R72 ;  /* 0x0000006a6048723c */ /* 0x040fe20000001848 */
[----:B------:R-:W2:Y:S07]  /*6940*/  LDSM.16.MT88.4 R104, [R88+0x1000] ;  /* 0x001000005868783b */ /* 0x000eae0000004200 */
[C---:B------:R-:W-:Y:S03]  /*6950*/  HMMA.16816.F32 R76, R96.reuse, R108, R76 ;  /* 0x0000006c604c723c */ /* 0x040fe6000000184c */
[----:B------:R-:W-:Y:S01]  /*6960*/  FADD.FTZ R109, R115, R164 ;  /* 0x000000a4736d7221 */ /* 0x000fe20000010000 */
[--C-:B------:R-:W-:Y:S01]  /*6970*/  FFMA.FTZ R164, R45, R85, -R112.reuse ;  /* 0x000000552da47223 */ /* 0x100fe20000010870 */
[----:B------:R-:W-:Y:S02]  /*6980*/  MUFU.EX2 R115, R6 ;  /* 0x0000000600737308 */ /* 0x000fe40000000800 */
[----:B------:R-:W-:Y:S01]  /*6990*/  FADD.FTZ R5, R118, R109 ;  /* 0x0000006d76057221 */ /* 0x000fe20000010000 */
[----:B------:R-:W-:Y:S01]  /*69a0*/  HMMA.16816.F32 R80, R96, R110, R80 ;  /* 0x0000006e6050723c */ /* 0x000fe20000001850 */
[----:B------:R-:W3:Y:S06]  /*69b0*/  LDSM.16.MT88.4 R108, [R91+0x4400] ;  /* 0x004400005b6c783b */ /* 0x000eec0000004200 */
[----:B------:R-:W5:Y:S01]  /*69c0*/  MUFU.EX2 R164, R164 ;  /* 0x000000a400a47308 */ /* 0x000f620000000800 */
[----:B------:R-:W-:Y:S01]  /*69d0*/  F2FP.F16.F32.PACK_AB R96, R156, R159 ;  /* 0x0000009f9c60723e */ /* 0x000fe200000000ff */
[----:B------:R-:W-:Y:S01]  /*69e0*/  FADD.FTZ R10, R120, R5 ;  /* 0x00000005780a7221 */ /* 0x000fe20000010000 */
[----:B------:R-:W-:Y:S01]  /*69f0*/  F2FP.F16.F32.PACK_AB R97, R161, R162 ;  /* 0x000000a2a161723e */ /* 0x000fe200000000ff */
[----:B------:R-:W-:Y:S01]  /*6a00*/  FFMA.FTZ R118, R49, R85, -R112 ;  /* 0x0000005531767223 */ /* 0x000fe20000010870 */
[----:B----4-:R-:W-:Y:S01]  /*6a10*/  F2FP.F16.F32.PACK_AB R98, R157, R160 ;  /* 0x000000a09d62723e */ /* 0x010fe200000000ff */
[----:B------:R-:W-:Y:S01]  /*6a20*/  FADD.FTZ R122, R113, R10 ;  /* 0x0000000a717a7221 */ /* 0x000fe20000010000 */
[----:B------:R-:W-:Y:S03]  /*6a30*/  F2FP.F16.F32.PACK_AB R99, R132, R163 ;  /* 0x000000a38463723e */ /* 0x000fe600000000ff */
[----:B------:R-:W4:Y:S01]  /*6a40*/  MUFU.EX2 R6, R47 ;  /* 0x0000002f00067308 */ /* 0x000f220000000800 */
[----:B------:R-:W-:Y:S01]  /*6a50*/  FADD.FTZ R5, R121, R125 ;  /* 0x0000007d79057221 */ /* 0x000fe20000010000 */
[-C--:B------:R-:W-:Y:S01]  /*6a60*/  FFMA.FTZ R121, R52, R85.reuse, -R112 ;  /* 0x0000005534797223 */ /* 0x080fe20000010870 */
[-C--:B------:R-:W-:Y:S07]  /*6a70*/  FFMA.FTZ R125, R55, R85.reuse, -R94 ;  /* 0x00000055377d7223 */ /* 0x080fee000001085e */
[----:B------:R-:W3:Y:S01]  /*6a80*/  MUFU.EX2 R118, R118 ;  /* 0x0000007600767308 */ /* 0x000ee20000000800 */
[C---:B-1----:R-:W-:Y:S09]  /*6a90*/  HMMA.16816.F32 R68, R96.reuse, R100, R68 ;  /* 0x000000646044723c */ /* 0x042ff20000001844 */
[----:B------:R-:W-:Y:S10]  /*6aa0*/  MUFU.EX2 R120, R50 ;  /* 0x0000003200787308 */ /* 0x000ff40000000800 */
[----:B------:R-:W1:Y:S01]  /*6ab0*/  MUFU.EX2 R113, R51 ;  /* 0x0000003300717308 */ /* 0x000e620000000800 */
[C---:B------:R-:W-:Y:S01]  /*6ac0*/  HMMA.16816.F32 R72, R96.reuse, R102, R72 ;  /* 0x000000666048723c */ /* 0x040fe20000001848 */
[----:B------:R-:W1:Y:S08]  /*6ad0*/  LDSM.16.MT88.4 R100, [R88+0x1400] ;  /* 0x001400005864783b */ /* 0x000e700000004200 */
[----:B------:R-:W-:Y:S01]  /*6ae0*/  MUFU.EX2 R121, R121 ;  /* 0x0000007900797308 */ /* 0x000fe20000000800 */
[C---:B--2---:R-:W-:Y:S03]  /*6af0*/  HMMA.16816.F32 R76, R96.reuse, R104, R76 ;  /* 0x00000068604c723c */ /* 0x044fe6000000184c */
[----:B------:R-:W-:Y:S01]  /*6b00*/  FADD.FTZ R105, R95, R122 ;  /* 0x0000007a5f697221 */ /* 0x000fe20000010000 */
[----:B------:R-:W-:Y:S05]  /*6b10*/  FADD.FTZ R122, R114, R5 ;  /* 0x00000005727a7221 */ /* 0x000fea0000010000 */
[----:B------:R-:W-:Y:S01]  /*6b20*/  MUFU.EX2 R95, R54 ;  /* 0x00000036005f7308 */ /* 0x000fe20000000800 */
[----:B------:R-:W-:Y:S01]  /*6b30*/  FFMA.FTZ R5, R56, R85, -R112 ;  /* 0x0000005538057223 */ /* 0x000fe20000010870 */
[----:B------:R-:W-:Y:S01]  /*6b40*/  FADD.FTZ R10, R86, R105 ;  /* 0x00000069560a7221 */ /* 0x000fe20000010000 */
[----:B------:R-:W-:Y:S01]  /*6b50*/  HMMA.16816.F32 R80, R96, R106, R80 ;  /* 0x0000006a6050723c */ /* 0x000fe20000001850 */
[----:B------:R-:W2:Y:S06]  /*6b60*/  LDSM.16.MT88.4 R104, [R91+0x4800] ;  /* 0x004800005b68783b */ /* 0x000eac0000004200 */
[----:B------:R-:W-:Y:S01]  /*6b70*/  MUFU.EX2 R86, R125 ;  /* 0x0000007d00567308 */ /* 0x000fe20000000800 */
[----:B-----5:R-:W-:Y:S01]  /*6b80*/  F2FP.F16.F32.PACK_AB R96, R164, R115 ;  /* 0x00000073a460723e */ /* 0x020fe200000000ff */
[----:B------:R-:W-:Y:S01]  /*6b90*/  FADD.FTZ R158, R158, R122 ;  /* 0x0000007a9e9e7221 */ /* 0x000fe20000010000 */
[----:B----4-:R-:W-:Y:S01]  /*6ba0*/  F2FP.F16.F32.PACK_AB R97, R6, R119 ;  /* 0x000000770661723e */ /* 0x010fe200000000ff */
[----:B------:R-:W-:Y:S01]  /*6bb0*/  FADD.FTZ R127, R127, R10 ;  /* 0x0000000a7f7f7221 */ /* 0x000fe20000010000 */
[----:B---3--:R-:W-:Y:S01]  /*6bc0*/  F2FP.F16.F32.PACK_AB R98, R118, R165 ;  /* 0x000000a57662723e */ /* 0x008fe200000000ff */
[----:B------:R-:W-:Y:S01]  /*6bd0*/  FADD.FTZ R139, R139, R158 ;  /* 0x0000009e8b8b7221 */ /* 0x000fe20000010000 */
[----:B-1----:R-:W-:Y:S03]  /*6be0*/  F2FP.F16.F32.PACK_AB R99, R113, R120 ;  /* 0x000000787163723e */ /* 0x002fe600000000ff */
[----:B------:R-:W1:Y:S01]  /*6bf0*/  MUFU.EX2 R114, R53 ;  /* 0x0000003500727308 */ /* 0x000e620000000800 */
[----:B------:R-:W-:Y:S01]  /*6c00*/  FADD.FTZ R127, R124, R127 ;  /* 0x0000007f7c7f7221 */ /* 0x000fe20000010000 */
[----:B------:R-:W-:Y:S01]  /*6c10*/  FADD.FTZ R158, R126, R139 ;  /* 0x0000008b7e9e7221 */ /* 0x000fe20000010000 */
[-C--:B------:R-:W-:Y:S07]  /*6c20*/  FFMA.FTZ R126, R60, R85.reuse, -R112 ;  /* 0x000000553c7e7223 */ /* 0x080fee0000010870 */
[----:B------:R-:W3:Y:S01]  /*6c30*/  MUFU.EX2 R122, R5 ;  /* 0x00000005007a7308 */ /* 0x000ee20000000800 */
[----:B------:R-:W-:Y:S01]  /*6c40*/  FADD.FTZ R127, R123, R127 ;  /* 0x0000007f7b7f7221 */ /* 0x000fe20000010000 */
[C---:B------:R-:W-:Y:S08]  /*6c50*/  HMMA.16816.F32 R68, R96.reuse, R108, R68 ;  /* 0x0000006c6044723c */ /* 0x040ff00000001844 */
[----:B------:R-:W-:Y:S01]  /*6c60*/  MUFU.EX2 R124, R58 ;  /* 0x0000003a007c7308 */ /* 0x000fe20000000800 */
[-CC-:B------:R-:W-:Y:S01]  /*6c70*/  FFMA.FTZ R123, R63, R85.reuse, -R94.reuse ;  /* 0x000000553f7b7223 */ /* 0x180fe2000001085e */
[-C--:B------:R-:W-:Y:S08]  /*6c80*/  FFMA.FTZ R139, R66, R85.reuse, -R94 ;  /* 0x00000055428b7223 */ /* 0x080ff0000001085e */
[----:B------:R-:W4:Y:S01]  /*6c90*/  MUFU.EX2 R125, R59 ;  /* 0x0000003b007d7308 */ /* 0x000f220000000800 */
[C---:B------:R-:W-:Y:S01]  /*6ca0*/  HMMA.16816.F32 R72, R96.reuse, R110, R72 ;  /* 0x0000006e6048723c */ /* 0x040fe20000001848 */
[----:B------:R-:W5:Y:S08]  /*6cb0*/  LDSM.16.MT88.4 R108, [R88+0x1800] ;  /* 0x00180000586c783b */ /* 0x000f700000004200 */
[----:B------:R-:W5:Y:S01]  /*6cc0*/  MUFU.EX2 R126, R126 ;  /* 0x0000007e007e7308 */ /* 0x000f620000000800 */
[C---:B------:R-:W-:Y:S03]  /*6cd0*/  HMMA.16816.F32 R76, R96.reuse, R100, R76 ;  /* 0x00000064604c723c */ /* 0x040fe6000000184c */
[----:B------:R-:W-:Y:S01]  /*6ce0*/  FADD.FTZ R101, R117, R158 ;  /* 0x0000009e75657221 */ /* 0x000fe20000010000 */
[----:B------:R-:W-:Y:S01]  /*6cf0*/  FADD.FTZ R158, R116, R127 ;  /* 0x0000007f749e7221 */ /* 0x000fe20000010000 */
[-C--:B------:R-:W-:Y:S01]  /*6d00*/  FFMA.FTZ R117, R62, R85.reuse, -R94 ;  /* 0x000000553e757223 */ /* 0x080fe2000001085e */
[--C-:B------:R-:W-:Y:S01]  /*6d10*/  FFMA.FTZ R127, R64, R85, -R112.reuse ;  /* 0x00000055407f7223 */ /* 0x100fe20000010870 */
[----:B------:R-:W-:Y:S01]  /*6d20*/  FADD.FTZ R162, R162, R101 ;  /* 0x00000065a2a27221 */ /* 0x000fe20000010000 */
[----:B------:R-:W-:Y:S01]  /*6d30*/  HMMA.16816.F32 R80, R96, R102, R80 ;  /* 0x000000666050723c */ /* 0x000fe20000001850 */
[----:B------:R5:W5:Y:S01]  /*6d40*/  LDSM.16.MT88.4 R100, [R91+0x4c00] ;  /* 0x004c00005b64783b */ /* 0x000b620000004200 */
[----:B------:R-:W-:Y:S01]  /*6d50*/  MUFU.EX2 R116, R117 ;  /* 0x0000007500747308 */ /* 0x000fe20000000800 */
[----:B-1----:R-:W-:Y:S01]  /*6d60*/  F2FP.F16.F32.PACK_AB R96, R114, R121 ;  /* 0x000000797260723e */ /* 0x002fe200000000ff */
[----:B------:R-:W-:Y:S01]  /*6d70*/  FFMA.FTZ R112, R65, R85, -R112 ;  /* 0x0000005541707223 */ /* 0x000fe20000010870 */
[----:B------:R-:W-:Y:S01]  /*6d80*/  F2FP.F16.F32.PACK_AB R97, R86, R95 ;  /* 0x0000005f5661723e */ /* 0x000fe200000000ff */
[----:B------:R-:W-:Y:S01]  /*6d90*/  FFMA.FTZ R94, R67, R85, -R94 ;  /* 0x00000055435e7223 */ /* 0x000fe2000001085e */
[----:B---3--:R-:W-:Y:S05]  /*6da0*/  F2FP.F16.F32.PACK_AB R98, R57, R122 ;  /* 0x0000007a3962723e */ /* 0x008fea00000000ff */
[----:B------:R-:W1:Y:S01]  /*6db0*/  MUFU.EX2 R65, R123 ;  /* 0x0000007b00417308 */ /* 0x000e620000000800 */
[----:B----4-:R-:W-:Y:S01]  /*6dc0*/  F2FP.F16.F32.PACK_AB R99, R125, R124 ;  /* 0x0000007c7d63723e */ /* 0x010fe200000000ff */
[----:B------:R-:W-:Y:S01]  /*6dd0*/  FADD.FTZ R159, R159, R158 ;  /* 0x0000009e9f9f7221 */ /* 0x000fe20000010000 */
[----:B------:R-:W-:Y:S07]  /*6de0*/  FADD.FTZ R162, R161, R162 ;  /* 0x000000a2a1a27221 */ /* 0x000fee0000010000 */
[----:B------:R-:W-:Y:S01]  /*6df0*/  MUFU.EX2 R117, R127 ;  /* 0x0000007f00757308 */ /* 0x000fe20000000800 */
[----:B------:R-:W-:Y:S01]  /*6e00*/  FADD.FTZ R159, R156, R159 ;  /* 0x0000009f9c9f7221 */ /* 0x000fe20000010000 */
[----:B------:R-:W-:Y:S01]  /*6e10*/  FADD.FTZ R163, R163, R162 ;  /* 0x000000a2a3a37221 */ /* 0x000fe20000010000 */
[C---:B--2---:R-:W-:Y:S07]  /*6e20*/  HMMA.16816.F32 R68, R96.reuse, R104, R68 ;  /* 0x000000686044723c */ /* 0x044fee0000001844 */
[----:B------:R-:W2:Y:S01]  /*6e30*/  MUFU.EX2 R112, R112 ;  /* 0x0000007000707308 */ /* 0x000ea20000000800 */
[----:B------:R-:W-:Y:S01]  /*6e40*/  FADD.FTZ R160, R160, R159 ;  /* 0x0000009fa0a07221 */ /* 0x000fe20000010000 */
[----:B------:R-:W-:Y:S08]  /*6e50*/  FADD.FTZ R132, R132, R163 ;  /* 0x000000a384847221 */ /* 0x000ff00000010000 */
[----:B------:R-:W-:Y:S01]  /*6e60*/  MUFU.EX2 R94, R94 ;  /* 0x0000005e005e7308 */ /* 0x000fe20000000800 */
[----:B------:R-:W-:Y:S01]  /*6e70*/  FADD.FTZ R160, R157, R160 ;  /* 0x000000a09da07221 */ /* 0x000fe20000010000 */
[C---:B------:R-:W-:Y:S01]  /*6e80*/  HMMA.16816.F32 R72, R96.reuse, R106, R72 ;  /* 0x0000006a6048723c */ /* 0x040fe20000001848 */
[----:B------:R3:W4:Y:S07]  /*6e90*/  LDSM.16.MT88.4 R104, [R88+0x1c00] ;  /* 0x001c00005868783b */ /* 0x00072e0000004200 */
[----:B-----5:R-:W5:Y:S01]  /*6ea0*/  MUFU.EX2 R91, R139 ;  /* 0x0000008b005b7308 */ /* 0x020f620000000800 */
[----:B------:R-:W-:Y:S04]  /*6eb0*/  FADD.FTZ R115, R115, R160 ;  /* 0x000000a073737221 */ /* 0x000fe80000010000 */
[----:B------:R-:W-:Y:S01]  /*6ec0*/  FADD.FTZ R164, R164, R115 ;  /* 0x00000073a4a47221 */ /* 0x000fe20000010000 */
[C---:B------:R-:W-:Y:S03]  /*6ed0*/  HMMA.16816.F32 R76, R96.reuse, R108, R76 ;  /* 0x0000006c604c723c */ /* 0x040fe6000000184c */
[----:B------:R-:W-:Y:S01]  /*6ee0*/  FADD.FTZ R109, R119, R132 ;  /* 0x00000084776d7221 */ /* 0x000fe20000010000 */
[----:B------:R-:W-:Y:S03]  /*6ef0*/  FADD.FTZ R165, R165, R164 ;  /* 0x000000a4a5a57221 */ /* 0x000fe60000010000 */
[----:B------:R-:W-:Y:S01]  /*6f00*/  FADD.FTZ R109, R6, R109 ;  /* 0x0000006d066d7221 */ /* 0x000fe20000010000 */
[----:B------:R-:W-:Y:S03]  /*6f10*/  HMMA.16816.F32 R80, R96, R110, R80 ;  /* 0x0000006e6050723c */ /* 0x000fe60000001850 */
[----:B------:R-:W-:Y:S01]  /*6f20*/  F2FP.F16.F32.PACK_AB R96, R61, R126 ;  /* 0x0000007e3d60723e */ /* 0x000fe200000000ff */
[----:B------:R-:W-:Y:S01]  /*6f30*/  FADD.FTZ R118, R118, R165 ;  /* 0x000000a576767221 */ /* 0x000fe20000010000 */
[----:B-1----:R-:W-:Y:S02]  /*6f40*/  F2FP.F16.F32.PACK_AB R97, R65, R116 ;  /* 0x000000744161723e */ /* 0x002fe400000000ff */
[----:B--2---:R-:W-:Y:S01]  /*6f50*/  F2FP.F16.F32.PACK_AB R98, R112, R117 ;  /* 0x000000757062723e */ /* 0x004fe200000000ff */
[----:B---3--:R-:W-:Y:S01]  /*6f60*/  FADD.FTZ R88, R120, R109 ;  /* 0x0000006d78587221 */ /* 0x008fe20000010000 */
[----:B-----5:R-:W-:Y:S01]  /*6f70*/  F2FP.F16.F32.PACK_AB R99, R94, R91 ;  /* 0x0000005b5e63723e */ /* 0x020fe200000000ff */
[----:B------:R-:W-:Y:S02]  /*6f80*/  FADD.FTZ R121, R121, R118 ;  /* 0x0000007679797221 */ /* 0x000fe40000010000 */
[----:B------:R-:W-:Y:S02]  /*6f90*/  FADD.FTZ R88, R113, R88 ;  /* 0x0000005871587221 */ /* 0x000fe40000010000 */
        /* <DEDUP_REMOVED lines=20> */
.L_x_6213:
        /* <DEDUP_REMOVED lines=10> */
.L_x_6228:
[----:B---34-:R-:W-:Y:S01]  /*7180*/  FADD.FTZ R20, R20, R8 ;  /* 0x0000000814147221 */ /* 0x018fe20000010000 */
[----:B------:R-:W-:Y:S01]  /*7190*/  IMAD.SHL.U32 R7, R128, 0x2, RZ ;  /* 0x0000000280077824 */ /* 0x000fe200078e00ff */
[----:B------:R-:W2:Y:S01]  /*71a0*/  MUFU.RCP R5, R16 ;  /* 0x0000001000057308 */ /* 0x000ea20000001000 */
[----:B------:R-:W-:Y:S05]  /*71b0*/  WARPSYNC.ALL ;  /* 0x0000000000007948 */ /* 0x000fea0003800000 */
[----:B------:R-:W-:Y:S01]  /*71c0*/  LOP3.LUT R7, R7, 0x6, RZ, 0xc0, !PT ;  /* 0x0000000607077812 */ /* 0x000fe200078ec0ff */
[----:B------:R-:W-:Y:S01]  /*71d0*/  BAR.SYNC.DEFER_BLOCKING 0x0 ;  /* 0x0000000000007b1d */ /* 0x000fe20000010000 */
[----:B------:R-:W-:-:S02]  /*71e0*/  FSETP.NE.FTZ.AND P5, PT, R20, RZ, PT ;  /* 0x000000ff1400720b */ /* 0x000fc40003fb5000 */
[----:B------:R-:W-:Y:S02]  /*71f0*/  LOP3.LUT R130, R7, 0x3e00, R130, 0xf8, !PT ;  /* 0x00003e0007827812 */ /* 0x000fe400078ef882 */
[----:B------:R-:W-:Y:S01]  /*7200*/  FSETP.NE.FTZ.AND P0, PT, R16, RZ, PT ;  /* 0x000000ff1000720b */ /* 0x000fe20003f15000 */
[----:B------:R-:W3:Y:S01]  /*7210*/  MUFU.RCP R4, R20 ;  /* 0x0000001400047308 */ /* 0x000ee20000001000 */
[----:B------:R-:W-:-:S04]  /*7220*/  LOP3.LUT R7, R130, 0x20, R145, 0xf8, !PT ;  /* 0x0000002082077812 */ /* 0x000fc800078ef891 */
[----:B------:R-:W-:Y:S02]  /*7230*/  LOP3.LUT R144, R7, R144, RZ, 0xfc, !PT ;  /* 0x0000009007907212 */ /* 0x000fe400078efcff */
[----:B--2---:R-:W-:-:S03]  /*7240*/  FSEL R5, R5, 1, P0 ;  /* 0x3f80000005057808 */ /* 0x004fc60000000000 */
[----:B------:R-:W-:Y:S02]  /*7250*/  IMAD R144, R144, 0x4, R131 ;  /* 0x0000000490907824 */ /* 0x000fe400078e0283 */
[C---:B------:R-:W-:Y:S01]  /*7260*/  FMUL.FTZ R68, R5.reuse, R68 ;  /* 0x0000004405447220 */ /* 0x040fe20000410000 */
[C---:B------:R-:W-:Y:S01]  /*7270*/  FMUL.FTZ R69, R5.reuse, R69 ;  /* 0x0000004505457220 */ /* 0x040fe20000410000 */
[C---:B------:R-:W-:Y:S01]  /*7280*/  FMUL.FTZ R72, R5.reuse, R72 ;  /* 0x0000004805487220 */ /* 0x040fe20000410000 */
[C---:B------:R-:W-:Y:S01]  /*7290*/  FMUL.FTZ R73, R5.reuse, R73 ;  /* 0x0000004905497220 */ /* 0x040fe20000410000 */
[C---:B------:R-:W-:Y:S01]  /*72a0*/  FMUL.FTZ R76, R5.reuse, R76 ;  /* 0x0000004c054c7220 */ /* 0x040fe20000410000 */
[C---:B------:R-:W-:Y:S01]  /*72b0*/  FMUL.FTZ R77, R5.reuse, R77 ;  /* 0x0000004d054d7220 */ /* 0x040fe20000410000 */
[----:B---3--:R-:W-:Y:S01]  /*72c0*/  FSEL R4, R4, 1, P5 ;  /* 0x3f80000004047808 */ /* 0x008fe20002800000 */
        /* <DEDUP_REMOVED lines=13> */
[----:B------:R-:W-:-:S03]  /*73a0*/  LOP3.LUT R145, R145, 0x80, RZ, 0xc0, !PT ;  /* 0x0000008091917812 */ /* 0x000fc600078ec0ff */
[C---:B------:R-:W-:Y:S01]  /*73b0*/  IMAD.IADD R5, R144.reuse, 0x1, -R4 ;  /* 0x0000000190057824 */ /* 0x040fe200078e0a04 */
[----:B------:R-:W-:-:S04]  /*73c0*/  IADD3 R145, PT, PT, R144, -R145, RZ ;  /* 0x8000009190917210 */ /* 0x000fc80007ffe0ff */
[----:B------:R-:W-:Y:S01]  /*73d0*/  IADD3 R4, PT, PT, -R4, R145, RZ ;  /* 0x0000009104047210 */ /* 0x000fe20007ffe1ff */
[----:B------:R-:W-:Y:S04]  /*73e0*/  STS.64 [R5+0x20], R72 ;  /* 0x0000204805007388 */ /* 0x000fe80000000a00 */
[----:B------:R2:W-:Y:S04]  /*73f0*/  STS.64 [R5+0x420], R74 ;  /* 0x0004204a05007388 */ /* 0x0005e80000000a00 */
[----:B------:R3:W-:Y:S04]  /*7400*/  STS.64 [R145+0x40], R76 ;  /* 0x0000404c91007388 */ /* 0x0007e80000000a00 */
[----:B------:R3:W-:Y:S04]  /*7410*/  STS.64 [R145+0x440], R78 ;  /* 0x0004404e91007388 */ /* 0x0007e80000000a00 */
[----:B------:R3:W-:Y:S04]  /*7420*/  STS.64 [R4+0x60], R80 ;  /* 0x0000605004007388 */ /* 0x0007e80000000a00 */
[----:B------:R3:W-:Y:S04]  /*7430*/  STS.64 [R4+0x460], R82 ;  /* 0x0004605204007388 */ /* 0x0007e80000000a00 */
[----:B------:R-:W4:Y:S04]  /*7440*/  LD.E.64 R22, desc[UR4][R2.64+0xb0] ;  /* 0x0000b00402167980 */ /* 0x000f28000c101b00 */
[----:B------:R-:W3:Y:S04]  /*7450*/  LD.E R17, desc[UR4][R2.64+0x60] ;  /* 0x0000600402117980 */ /* 0x000ee8000c101900 */
[----:B------:R-:W3:Y:S04]  /*7460*/  LD.E R24, desc[UR4][R2.64+0xcc] ;  /* 0x0000cc0402187980 */ /* 0x000ee8000c101900 */
[----:B------:R-:W3:Y:S04]  /*7470*/  LD.E.64 R28, desc[UR4][R2.64+0x78] ;  /* 0x00007804021c7980 */ /* 0x000ee8000c101b00 */
[----:B------:R1:W5:Y:S01]  /*7480*/  LD.E.64 R30, desc[UR4][R2.64+0xa8] ;  /* 0x0000a804021e7980 */ /* 0x000362000c101b00 */
[----:B------:R-:W-:Y:S01]  /*7490*/  LOP3.LUT R7, R90, 0xd8, RZ, 0xc0, !PT ;  /* 0x000000d85a077812 */ /* 0x000fe200078ec0ff */
[----:B------:R-:W-:Y:S01]  /*74a0*/  @P0 MUFU.LG2 R25, R16 ;  /* 0x0000001000190308 */ /* 0x000fe20000000c00 */
[----:B------:R-:W-:Y:S01]  /*74b0*/  SHF.R.U32.HI R26, RZ, 0x3, R128 ;  /* 0x00000003ff1a7819 */ /* 0x000fe20000011680 */
[----:B------:R-:W-:Y:S01]  /*74c0*/  BSSY.RECONVERGENT B0, `(.L_x_6222) ;  /* 0x000002f000007945 */ /* 0x000fe20003800200 */
[----:B--2---:R-:W-:-:S02]  /*74d0*/  LOP3.LUT R5, R7, 0x18, R92, 0x78, !PT ;  /* 0x0000001807057812 */ /* 0x004fc400078e785c */
[----:B------:R-:W-:Y:S02]  /*74e0*/  IADD3 R18, PT, PT, R26, 0x10, RZ ;  /* 0x000000101a127810 */ /* 0x000fe40007ffe0ff */
[----:B------:R-:W-:Y:S01]  /*74f0*/  LOP3.LUT R6, R5, 0xf24, R90, 0xf8, !PT ;  /* 0x00000f2405067812 */ /* 0x000fe200078ef85a */
[----:B------:R-:W2:Y:S01]  /*7500*/  @P5 MUFU.LG2 R20, R20 ;  /* 0x0000001400145308 */ /* 0x000ea20000000c00 */
[-C--:B------:R-:W-:Y:S02]  /*7510*/  ISETP.GE.AND P3, PT, R18, R133.reuse, PT ;  /* 0x000000851200720c */ /* 0x080fe40003f66270 */
[----:B------:R-:W-:Y:S01]  /*7520*/  LOP3.LUT P6, RZ, R128, 0x3, RZ, 0xc0, !PT ;  /* 0x0000000380ff7812 */ /* 0x000fe200078cc0ff */
[----:B------:R-:W-:Y:S01]  /*7530*/  IMAD R131, R6, 0x4, R131 ;  /* 0x0000000406837824 */ /* 0x000fe200078e0283 */
[----:B------:R-:W-:Y:S01]  /*7540*/  BAR.SYNC.DEFER_BLOCKING 0x0 ;  /* 0x0000000000007b1d */ /* 0x000fe20000010000 */
[----:B------:R-:W-:Y:S02]  /*7550*/  ISETP.GE.AND P4, PT, R26, R133, PT ;  /* 0x000000851a00720c */ /* 0x000fe40003f86270 */
[----:B------:R-:W-:-:S02]  /*7560*/  LOP3.LUT R92, R92, 0x30, RZ, 0xc0, !PT ;  /* 0x000000305c5c7812 */ /* 0x000fc400078ec0ff */
[----:B-1----:R-:W-:Y:S02]  /*7570*/  IADD3 R2, PT, PT, R26, 0x20, RZ ;  /* 0x000000201a027810 */ /* 0x002fe40007ffe0ff */
[----:B------:R-:W-:Y:S01]  /*7580*/  LOP3.LUT R3, R90, 0xffc, RZ, 0xc0, !PT ;  /* 0x00000ffc5a037812 */ /* 0x000fe200078ec0ff */
[----:B--2---:R-:W-:Y:S01]  /*7590*/  @P5 FMUL.FTZ R20, R20, 0.69314718246459960938 ;  /* 0x3f31721814145820 */ /* 0x004fe20000410000 */
[----:B------:R-:W-:Y:S01]  /*75a0*/  ISETP.GE.AND P2, PT, R2, R133, PT ;  /* 0x000000850200720c */ /* 0x000fe20003f46270 */
[----:B------:R-:W-:Y:S01]  /*75b0*/  IMAD.MOV.U32 R2, RZ, RZ, -0x800000 ;  /* 0xff800000ff027424 */ /* 0x000fe200078e00ff */
[----:B------:R-:W-:-:S04]  /*75c0*/  IADD3 R26, PT, PT, R26, 0x30, RZ ;  /* 0x000000301a1a7810 */ /* 0x000fc80007ffe0ff */
[----:B------:R-:W-:Y:S01]  /*75d0*/  ISETP.GE.AND P1, PT, R26, R133, PT ;  /* 0x000000851a00720c */ /* 0x000fe20003f26270 */
[----:B------:R1:W2:Y:S04]  /*75e0*/  LDS.128 R12, [R131] ;  /* 0x00000000830c7984 */ /* 0x0002a80000000c00 */
[----:B------:R1:W1:Y:S04]  /*75f0*/  LDS.128 R8, [R131+0x800] ;  /* 0x0008000083087984 */ /* 0x0002680000000c00 */
[----:B------:R1:W1:Y:S01]  /*7600*/  LDS.128 R4, [R131+0x1000] ;  /* 0x0010000083047984 */ /* 0x0002620000000c00 */
[----:B----4-:R-:W-:-:S02]  /*7610*/  IMAD R147, R22, UR8, R147 ;  /* 0x0000000816937c24 */ /* 0x010fc4000f8e0293 */
[----:B------:R-:W-:Y:S02]  /*7620*/  IMAD.SHL.U32 R22, R143, 0x40, RZ ;  /* 0x000000408f167824 */ /* 0x000fe400078e00ff */
[----:B---3--:R-:W-:Y:S02]  /*7630*/  IMAD R146, R147, R17, R146 ;  /* 0x0000001193927224 */ /* 0x008fe400078e0292 */
[----:B------:R3:W4:Y:S02]  /*7640*/  LDS.128 R16, [R131+0x1800] ;  /* 0x0018000083107984 */ /* 0x0007240000000c00 */
[----:B------:R-:W-:Y:S02]  /*7650*/  IMAD R23, R23, R146, R22 ;  /* 0x0000009217177224 */ /* 0x000fe400078e0216 */
[----:B------:R-:W-:Y:S01]  /*7660*/  @P0 FMUL.FTZ R22, R25, 0.69314718246459960938 ;  /* 0x3f31721819160820 */ /* 0x000fe20000410000 */
[----:B------:R-:W-:Y:S01]  /*7670*/  SHF.R.U32.HI R25, RZ, 0x2, R128 ;  /* 0x00000002ff197819 */ /* 0x000fe20000011680 */
[----:B------:R-:W-:-:S02]  /*7680*/  IMAD R24, R23, R24, RZ ;  /* 0x0000001817187224 */ /* 0x000fc400078e02ff */
[C---:B-----5:R-:W-:Y:S01]  /*7690*/  @P0 FFMA.FTZ R2, R21.reuse, R84, R22 ;  /* 0x0000005415020223 */ /* 0x060fe20000010016 */
[----:B------:R-:W-:Y:S01]  /*76a0*/  IMAD.MOV.U32 R22, RZ, RZ, -0x800000 ;  /* 0xff800000ff167424 */ /* 0x000fe200078e00ff */
[----:B------:R-:W-:Y:S01]  /*76b0*/  LOP3.LUT R92, R92, 0x7, R25, 0xf8, !PT ;  /* 0x000000075c5c7812 */ /* 0x000fe200078ef819 */
[----:B------:R-:W-:Y:S01]  /*76c0*/  @P5 FFMA.FTZ R22, R21, R0, R20 ;  /* 0x0000000015165223 */ /* 0x000fe20000010014 */
[----:B------:R-:W-:-:S04]  /*76d0*/  IADD3 R3, P0, PT, R24, R3, RZ ;  /* 0x0000000318037210 */ /* 0x000fc80007f1e0ff */
[----:B------:R-:W-:Y:S02]  /*76e0*/  LEA.HI.X.SX32 R24, R24, RZ, 0x1, P0 ;  /* 0x000000ff18187211 */ /* 0x000fe400000f0eff */
[----:B------:R-:W-:-:S04]  /*76f0*/  LEA R26, P0, R3, R28, 0x2 ;  /* 0x0000001c031a7211 */ /* 0x000fc800078010ff */
[----:B------:R-:W-:Y:S01]  /*7700*/  LEA.HI.X R27, R3, R29, R24, 0x2, P0 ;  /* 0x0000001d031b7211 */ /* 0x000fe200000f1418 */
[----:B-123--:R-:W-:Y:S08]  /*7710*/  @P6 BRA `(.L_x_6223) ;  /* 0x0000000000246947 */ /* 0x00eff00003800000 */
        /* <DEDUP_REMOVED lines=9> */
.L_x_6223:
[----:B------:R-:W-:Y:S05]  /*77b0*/  BSYNC.RECONVERGENT B0 ;  /* 0x0000000000007941 */ /* 0x000fea0003800200 */
.L_x_6222:
[----:B------:R-:W-:Y:S01]  /*77c0*/  MOV R143, 0x0 ;  /* 0x00000000008f7802 */ /* 0x000fe20000000f00 */
[----:B------:R-:W-:Y:S04]  /*77d0*/  @!P4 ST.E.128 desc[UR4][R26.64], R12 ;  /* 0x0000000c1a00c985 */ /* 0x000fe8000c101d04 */
[----:B------:R-:W-:Y:S04]  /*77e0*/  @!P3 ST.E.128 desc[UR4][R26.64+0x800], R8 ;  /* 0x000800081a00b985 */ /* 0x000fe8000c101d04 */
[----:B------:R1:W-:Y:S02]  /*77f0*/  @!P2 ST.E.128 desc[UR4][R26.64+0x1000], R4 ;  /* 0x001000041a00a985 */ /* 0x0003e4000c101d04 */
[----:B-1--4-:R-:W-:Y:S05]  /*7800*/  @P1 RET.REL.NODEC R142 `(_ZN5flash24flash_fwd_splitkv_kernelI23Flash_fwd_kernel_traitsILi32ELi64ELi128ELi4ELb0ELb0EN7cutlass6half_tE19Flash_kernel_traitsILi32ELi64ELi128ELi4ES3_EELb0ELb0ELb0ELb0ELb1ELb0ELb1ELb0EEEvNS_16Flash_fwd_paramsE) ;  /* 0xffffff848efc1950 */ /* 0x012fea0003c3ffff */
[----:B------:R-:W-:Y:S01]  /*7810*/  MOV R143, 0x0 ;  /* 0x00000000008f7802 */ /* 0x000fe20000000f00 */
[----:B------:R1:W-:Y:S03]  /*7820*/  ST.E.128 desc[UR4][R26.64+0x1800], R16 ;  /* 0x001800101a007985 */ /* 0x0003e6000c101d04 */
[----:B-1----:R-:W-:Y:S05]  /*7830*/  RET.REL.NODEC R142 `(_ZN5flash24flash_fwd_splitkv_kernelI23Flash_fwd_kernel_traitsILi32ELi64ELi128ELi4ELb0ELb0EN7cutlass6half_tE19Flash_kernel_traitsILi32ELi64ELi128ELi4ES3_EELb0ELb0ELb0ELb0ELb1ELb0ELb1ELb0EEEvNS_16Flash_fwd_paramsE) ;  /* 0xffffff848ef07950 */ /* 0x002fea0003c3ffff */
.L_x_6221:
[----:B------:R-:W-:Y:S01]  /*7840*/  MOV R5, 0x2 ;  /* 0x0000000200057802 */ /* 0x000fe20000000f00 */
[----:B------:R-:W-:Y:S01]  /*7850*/  IMAD.MOV.U32 R4, RZ, RZ, 0x1f ;  /* 0x0000001fff047424 */ /* 0x000fe200078e00ff */
[----:B------:R-:W-:-:S07]  /*7860*/  MOV R6, 0xffffffff ;  /* 0xffffffff00067802 */ /* 0x000fce0000000f00 */
[----:B-1---5:R-:W-:Y:S05]  /*7870*/  WARPSYNC.COLLECTIVE R6, `(.L_x_6224) ;  /* 0x0000000006087348 */ /* 0x022fea0003c00000 */
[----:B------:R2:W3:Y:S02]  /*7880*/  SHFL.BFLY P0, R8, R157, R5, R4 ;  /* 0x0c0000059d087389 */ /* 0x0004e40000000004 */
[----:B-123-5:R-:W-:Y:S05]  /*7890*/  ENDCOLLECTIVE ;  /* 0x000000000000791b */ /* 0x02efea0003800000 */
.L_x_6224:
[----:B------:R-:W-:Y:S02]  /*78a0*/  IMAD.MOV.U32 R10, RZ, RZ, R8 ;  /* 0x000000ffff0a7224 */ /* 0x000fe400078e0008 */
[----:B------:R-:W-:Y:S02]  /*78b0*/  IMAD.MOV.U32 R5, RZ, RZ, 0x1 ;  /* 0x00000001ff057424 */ /* 0x000fe400078e00ff */
[----:B------:R-:W-:-:S05]  /*78c0*/  FADD.FTZ R7, R10, R157 ;  /* 0x0000009d0a077221 */ /* 0x000fca0000010000 */
[----:B------:R-:W-:-:S07]  /*78d0*/  MOV R157, R7 ;  /* 0x00000007009d7202 */ /* 0x000fce0000000f00 */
[----:B------:R-:W-:Y:S05]  /*78e0*/  WARPSYNC.COLLECTIVE R6, `(.L_x_6225) ;  /* 0x0000000006087348 */ /* 0x000fea0003c00000 */
[----:B------:R1:W2:Y:S02]  /*78f0*/  SHFL.BFLY P0, R8, R157, R5, R4 ;  /* 0x0c0000059d087389 */ /* 0x0002a40000000004 */
[----:B-12---:R-:W-:Y:S05]  /*7900*/  ENDCOLLECTIVE ;  /* 0x000000000000791b */ /* 0x006fea0003800000 */
.L_x_6225:
[----:B------:R-:W-:Y:S01]  /*7910*/  MOV R157, R159 ;  /* 0x0000009f009d7202 */ /* 0x000fe20000000f00 */
[----:B------:R-:W-:Y:S01]  /*7920*/  IMAD.MOV.U32 R5, RZ, RZ, 0x2 ;  /* 0x00000002ff057424 */ /* 0x000fe200078e00ff */
[----:B------:R-:W-:-:S07]  /*7930*/  MOV R16, R8 ;  /* 0x0000000800107202 */ /* 0x000fce0000000f00 */
[----:B------:R-:W-:Y:S05]  /*7940*/  WARPSYNC.COLLECTIVE R6, `(.L_x_6226) ;  /* 0x0000000006087348 */ /* 0x000fea0003c00000 */
[----:B------:R1:W2:Y:S02]  /*7950*/  SHFL.BFLY P0, R8, R157, R5, R4 ;  /* 0x0c0000059d087389 */ /* 0x0002a40000000004 */
[----:B-12---:R-:W-:Y:S05]  /*7960*/  ENDCOLLECTIVE ;  /* 0x000000000000791b */ /* 0x006fea0003800000 */
.L_x_6226:
[----:B------:R-:W-:Y:S01]  /*7970*/  FADD.FTZ R16, R7, R16 ;  /* 0x0000001007107221 */ /* 0x000fe20000010000 */
[----:B------:R-:W-:Y:S01]  /*7980*/  FADD.FTZ R20, R8, R159 ;  /* 0x0000009f08147221 */ /* 0x000fe20000010000 */
[----:B------:R-:W-:-:S04]  /*7990*/  MOV R5, 0x1 ;  /* 0x0000000100057802 */ /* 0x000fc80000000f00 */
[----:B------:R-:W-:-:S07]  /*79a0*/  MOV R157, R20 ;  /* 0x00000014009d7202 */ /* 0x000fce0000000f00 */
[----:B------:R-:W-:Y:S05]  /*79b0*/  WARPSYNC.COLLECTIVE R6, `(.L_x_6227) ;  /* 0x0000000006087348 */ /* 0x000fea0003c00000 */
[----:B------:R1:W2:Y:S02]  /*79c0*/  SHFL.BFLY P0, R8, R157, R5, R4 ;  /* 0x0c0000059d087389 */ /* 0x0002a40000000004 */
[----:B-12---:R-:W-:Y:S05]  /*79d0*/  ENDCOLLECTIVE ;  /* 0x000000000000791b */ /* 0x006fea0003800000 */
.L_x_6227:
[----:B------:R-:W-:Y:S05]  /*79e0*/  BRA `(.L_x_6228) ;  /* 0xfffffff400e47947 */ /* 0x000fea000383ffff */
.L_x_6229:
        /* <DEDUP_REMOVED lines=9> */
.L_x_10290:


//--------------------- .text._ZN5flash24flash_fwd_splitkv_kernelI23Flash_fwd_kernel_traitsILi32ELi64ELi128ELi4ELb0ELb0EN7cutlass6half_tE19Flash_kernel_traitsILi32ELi64ELi128ELi4ES3_EELb0ELb0ELb0ELb0ELb1ELb1ELb1ELb0EEEvNS_16Flash_fwd_paramsE --------------------------
	.section	.text._ZN5flash24flash_fwd_splitkv_kernelI23Flash_fwd_kernel_traitsILi32ELi64ELi128ELi4ELb0ELb0EN7cutlass6half_tE19Flash_kernel_traitsILi32ELi64ELi128ELi4ES3_EELb0ELb0ELb0ELb0ELb1ELb1ELb1ELb0EEEvNS_16Flash_fwd_paramsE,"ax",@progbits
	.align	128
        .global         _ZN5flash24flash_fwd_splitkv_kernelI23Flash_fwd_kernel_traitsILi32ELi64ELi128ELi4ELb0ELb0EN7cutlass6half_tE19Flash_kernel_traitsILi32ELi64ELi128ELi4ES3_EELb0ELb0ELb0ELb0ELb1ELb1ELb1ELb0EEEvNS_16Flash_fwd_paramsE
        .type           _ZN5flash24flash_fwd_splitkv_kernelI23Flash_fwd_kernel_traitsILi32ELi64ELi128ELi4ELb0ELb0EN7cutlass6half_tE19Flash_kernel_traitsILi32ELi64ELi128ELi4ES3_EELb0ELb0ELb0ELb0ELb1ELb1ELb1ELb0EEEvNS_16Flash_fwd_paramsE,@function
        .size           _ZN5flash24flash_fwd_splitkv_kernelI23Flash_fwd_kernel_traitsILi32ELi64ELi128ELi4ELb0ELb0EN7cutlass6half_tE19Flash_kernel_traitsILi32ELi64ELi128ELi4ES3_EELb0ELb0ELb0ELb0ELb1ELb1ELb1ELb0EEEvNS_16Flash_fwd_paramsE,(.L_x_10291 - _ZN5flash24flash_fwd_splitkv_kernelI23Flash_fwd_kernel_traitsILi32ELi64ELi128ELi4ELb0ELb0EN7cutlass6half_tE19Flash_kernel_traitsILi32ELi64ELi128ELi4ES3_EELb0ELb0ELb0ELb0ELb1ELb1ELb1ELb0EEEvNS_16Flash_fwd_paramsE)
        .other          _ZN5flash24flash_fwd_splitkv_kernelI23Flash_fwd_kernel_traitsILi32ELi64ELi128ELi4ELb0ELb0EN7cutlass6half_tE19Flash_kernel_traitsILi32ELi64ELi128ELi4ES3_EELb0ELb0ELb0ELb0ELb1ELb1ELb1ELb0EEEvNS_16Flash_fwd_paramsE,@"STO_CUDA_ENTRY STV_DEFAULT"
_ZN5flash24flash_fwd_splitkv_kernelI23Flash_fwd_kernel_traitsILi32ELi64ELi128ELi4ELb0ELb0EN7cutlass6half_tE19Flash_kernel_traitsILi32ELi64ELi128ELi4ES3_EELb0ELb0ELb0ELb0ELb1ELb1ELb1ELb0EEEvNS_16Flash_fwd_paramsE:
.text._ZN5flash24flash_fwd_splitkv_kernelI23Flash_fwd_kernel_traitsILi32ELi64ELi128ELi4ELb0ELb0EN7cutlass6half_tE19Flash_kernel_traitsILi32ELi64ELi128ELi4ES3_EELb0ELb0ELb0ELb0ELb1ELb1ELb1ELb0EEEvNS_16Flash_fwd_paramsE:
        /* <DEDUP_REMOVED lines=29> */
[----:B------:R-:W-:Y:S05]  /*01d0*/  CALL.REL.NOINC `($_ZN5flash24flash_fwd_splitkv_kernelI23Flash_fwd_kernel_traitsILi32ELi64ELi128ELi4ELb0ELb0EN7cutlass6half_tE19Flash_kernel_traitsILi32ELi64ELi128ELi4ES3_EELb0ELb0ELb0ELb0ELb1ELb1ELb1ELb0EEEvNS_16Flash_fwd_paramsE$_ZN5flash30compute_attn_1rowblock_splitkvI23Flash_fwd_kernel_traitsILi32ELi64ELi128ELi4ELb0ELb0EN7cutlass6half_tE19Flash_kernel_traitsILi32ELi64ELi128ELi4ES3_EELb0ELb0ELb0ELb0ELb1ELb1ELb1ELb0ENS_16Flash_fwd_paramsEEEvRKT8_iiiii) ;  /* 0x0000000000087944 */ /* 0x000fea0003c00000 */
[----:B------:R-:W-:Y:S05]  /*01e0*/  BSYNC.RECONVERGENT B2 ;  /* 0x0000000000027941 */ /* 0x000fea0003800200 */
.L_x_6230:
[----:B------:R-:W-:Y:S05]  /*01f0*/  EXIT ;  /* 0x000000000000794d */ /* 0x000fea0003800000 */
        .type           $_ZN5flash24flash_fwd_splitkv_kernelI23Flash_fwd_kernel_traitsILi32ELi64ELi128ELi4ELb0ELb0EN7cutlass6half_tE19Flash_kernel_traitsILi32ELi64ELi128ELi4ES3_EELb0ELb0ELb0ELb0ELb1ELb1ELb1ELb0EEEvNS_16Flash_fwd_paramsE$_ZN5flash30compute_attn_1rowblock_splitkvI23Flash_fwd_kernel_traitsILi32ELi64ELi128ELi4ELb0ELb0EN7cutlass6half_tE19Flash_kernel_traitsILi32ELi64ELi128ELi4ES3_EELb0ELb0ELb0ELb0ELb1ELb1ELb1ELb0ENS_16Flash_fwd_paramsEEEvRKT8_iiiii,@function
        .size           $_ZN5flash24flash_fwd_splitkv_kernelI23Flash_fwd_kernel_traitsILi32ELi64ELi128ELi4ELb0ELb0EN7cutlass6half_tE19Flash_kernel_traitsILi32ELi64ELi128ELi4ES3_EELb0ELb0ELb0ELb0ELb1ELb1ELb1ELb0EEEvNS_16Flash_fwd_paramsE$_ZN5flash30compute_attn_1rowblock_splitkvI23Flash_fwd_kernel_traitsILi32ELi64ELi128ELi4ELb0ELb0EN7cutlass6half_tE19Flash_kernel_traitsILi32ELi64ELi128ELi4ES3_EELb0ELb0ELb0ELb0ELb1ELb1ELb1ELb0ENS_16Flash_fwd_paramsEEEvRKT8_iiiii,(.L_x_10291 - $_ZN5flash24flash_fwd_splitkv_kernelI23Flash_fwd_kernel_traitsILi32ELi64ELi128ELi4ELb0ELb0EN7cutlass6half_tE19Flash_kernel_traitsILi32ELi64ELi128ELi4ES3_EELb0ELb0ELb0ELb0ELb1ELb1ELb1ELb0EEEvNS_16Flash_fwd_paramsE$_ZN5flash30compute_attn_1rowblock_splitkvI23Flash_fwd_kernel_traitsILi32ELi64ELi128ELi4ELb0ELb0EN7cutlass6half_tE19Flash_kernel_traitsILi32ELi64ELi128ELi4ES3_EELb0ELb0ELb0ELb0ELb1ELb1ELb1ELb0ENS_16Flash_fwd_paramsEEEvRKT8_iiiii)
$_ZN5flash24flash_fwd_splitkv_kernelI23Flash_fwd_kernel_traitsILi32ELi64ELi128ELi4ELb0ELb0EN7cutlass6half_tE19Flash_kernel_traitsILi32ELi64ELi128ELi4ES3_EELb0ELb0ELb0ELb0ELb1ELb1ELb1ELb0EEEvNS_16Flash_fwd_paramsE$_ZN5flash30compute_attn_1rowblock_splitkvI23Flash_fwd_kernel_traitsILi32ELi64ELi128ELi4ELb0ELb0EN7cutlass6half_tE19Flash_kernel_traitsILi32ELi64ELi128ELi4ES3_EELb0ELb0ELb0ELb0ELb1ELb1ELb1ELb0ENS_16Flash_fwd_paramsEEEvRKT8_iiiii:
        /* <DEDUP_REMOVED lines=38> */
.L_x_6232:
[----:B------:R-:W-:Y:S05]  /*0460*/  BSYNC.RECONVERGENT B0 ;  /* 0x0000000000007941 */ /* 0x000fea0003800200 */
.L_x_6231:
[----:B------:R-:W-:Y:S04]  /*0470*/  BSSY.RECONVERGENT B0, `(.L_x_6233) ;  /* 0x0000007000007945 */ /* 0x000fe80003800200 */
[----:B------:R-:W-:Y:S05]  /*0480*/  @!P3 BRA `(.L_x_6234) ;  /* 0x000000000014b947 */ /* 0x000fea0003800000 */
[----:B-----5:R-:W3:Y:S02]  /*0490*/  LD.E.U8 R5, desc[UR4][R2.64+0x1b2] ;  /* 0x0001b20402057980 */ /* 0x020ee4000c101100 */
[----:B---3--:R-:W-:-:S13]  /*04a0*/  ISETP.NE.AND P1, PT, R5, RZ, PT ;  /* 0x000000ff0500720c */ /* 0x008fda0003f25270 */
[----:B------:R-:W3:Y:S02]  /*04b0*/  @P1 LD.E R6, desc[UR4][R16.64+0x4] ;  /* 0x0000040410061980 */ /* 0x000ee4000c101900 */
[----:B---3--:R-:W-:-:S06]  /*04c0*/  @P1 IADD3 R5, PT, PT, R6, -R15, RZ ;  /* 0x8000000f06051210 */ /* 0x008fcc0007ffe0ff */
[----:B------:R3:W5:Y:S02]  /*04d0*/  @!P1 LD.E R5, desc[UR4][R16.64] ;  /* 0x0000000410059980 */ /* 0x000764000c101900 */
.L_x_6234:
[----:B------:R-:W-:Y:S05]  /*04e0*/  BSYNC.RECONVERGENT B0 ;  /* 0x0000000000007941 */ /* 0x000fea0003800200 */
.L_x_6233:
        /* <DEDUP_REMOVED lines=8> */
.L_x_6236:
[----:B------:R-:W4:Y:S01]  /*0570*/  LD.E.64 R6, desc[UR4][R2.64+0x108] ;  /* 0x0001080402067980 */ /* 0x000f22000c101b00 */
[----:B------:R-:W-:Y:S01]  /*0580*/  BSSY.RECONVERGENT B0, `(.L_x_6238) ;  /* 0x0000006000007945 */ /* 0x000fe20003800200 */
[----:B------:R-:W-:Y:S01]  /*0590*/  IMAD.MOV.U32 R48, RZ, RZ, RZ ;  /* 0x000000ffff307224 */ /* 0x000fe200078e00ff */
[----:B----4-:R-:W-:-:S04]  /*05a0*/  ISETP.NE.U32.AND P0, PT, R6, RZ, PT ;  /* 0x000000ff0600720c */ /* 0x010fc80003f05070 */
[----:B------:R-:W-:-:S13]  /*05b0*/  ISETP.NE.AND.EX P0, PT, R7, RZ, PT, P0 ;  /* 0x000000ff0700720c */ /* 0x000fda0003f05300 */
[----:B------:R-:W-:Y:S05]  /*05c0*/  @!P0 BRA `(.L_x_6239) ;  /* 0x0000000000048947 */ /* 0x000fea0003800000 */
[----:B------:R4:W5:Y:S02]  /*05d0*/  LD.E R48, desc[UR4][R2.64+0xbc] ;  /* 0x0000bc0402307980 */ /* 0x000964000c101900 */
.L_x_6239:
[----:B------:R-:W-:Y:S05]  /*05e0*/  BSYNC.RECONVERGENT B0 ;  /* 0x0000000000007941 */ /* 0x000fea0003800200 */
.L_x_6238:
[----:B-----5:R-:W-:Y:S02]  /*05f0*/  IADD3 R48, PT, PT, R48, R5, -R14 ;  /* 0x0000000530307210 */ /* 0x020fe40007ffe80e */
.L_x_6237:
[----:B------:R-:W-:Y:S05]  /*0600*/  BSYNC.RECONVERGENT B1 ;  /* 0x0000000000017941 */ /* 0x000fea0003800200 */
.L_x_6235:
[----:B-1----:R-:W-:Y:S01]  /*0610*/  IMAD.SHL.U32 R18, R143, 0x40, RZ ;  /* 0x000000408f127824 */ /* 0x002fe200078e00ff */
[----:B------:R-:W-:Y:S01]  /*0620*/  MOV R6, R142 ;  /* 0x0000008e00067202 */ /* 0x000fe20000000f00 */
[----:B------:R-:W-:-:S03]  /*0630*/  IMAD.MOV.U32 R7, RZ, RZ, 0x0 ;  /* 0x00000000ff077424 */ /* 0x000fc600078e00ff */
[----:B------:R-:W-:-:S13]  /*0640*/  ISETP.GT.AND P0, PT, R133, R18, PT ;  /* 0x000000128500720c */ /* 0x000fda0003f04270 */
[----:B--234-:R-:W-:Y:S05]  /*0650*/  @!P0 RET.REL.NODEC R6 `(_ZN5flash24flash_fwd_splitkv_kernelI23Flash_fwd_kernel_traitsILi32ELi64ELi128ELi4ELb0ELb0EN7cutlass6half_tE19Flash_kernel_traitsILi32ELi64ELi128ELi4ES3_EELb0ELb0ELb0ELb0ELb1ELb1ELb1ELb0EEEvNS_16Flash_fwd_paramsE) ;  /* 0xfffffff806688950 */ /* 0x01cfea0003c3ffff */
        /* <DEDUP_REMOVED lines=81> */
[----:B-1----:R-:W-:Y:S05]  /*0b70*/  @P0 RET.REL.NODEC R142 `(_ZN5flash24flash_fwd_splitkv_kernelI23Flash_fwd_kernel_traitsILi32ELi64ELi128ELi4ELb0ELb0EN7cutlass6half_tE19Flash_kernel_traitsILi32ELi64ELi128ELi4ES3_EELb0ELb0ELb0ELb0ELb1ELb1ELb1ELb0EEEvNS_16Flash_fwd_paramsE) ;  /* 0xfffffff48e200950 */ /* 0x002fea0003c3ffff */
[----:B------:R-:W-:Y:S02]  /*0b80*/  MOV R3, 0xff800000 ;  /* 0xff80000000037802 */ /* 0x000fe40000000f00 */
[----:B------:R-:W-:-:S03]  /*0b90*/  MOV R143, 0x0 ;  /* 0x00000000008f7802 */ /* 0x000fc60000000f00 */
[----:B------:R1:W-:Y:S02]  /*0ba0*/  ST.E desc[UR4][R6.64+0xc0], R3 ;  /* 0x0000c00306007985 */ /* 0x0003e4000c101904 */
[----:B-1----:R-:W-:Y:S05]  /*0bb0*/  RET.REL.NODEC R142 `(_ZN5flash24flash_fwd_splitkv_kernelI23Flash_fwd_kernel_traitsILi32ELi64ELi128ELi4ELb0ELb0EN7cutlass6half_tE19Flash_kernel_traitsILi32ELi64ELi128ELi4ES3_EELb0ELb0ELb0ELb0ELb1ELb1ELb1ELb0EEEvNS_16Flash_fwd_paramsE) ;  /* 0xfffffff48e107950 */ /* 0x002fea0003c3ffff */
.L_x_6240:
        /* <DEDUP_REMOVED lines=45> */
[----:B------:R-:W-:-:S06]  /*0e90*/  IMAD.WIDE.U32 R14, R8, R147, RZ ;  /* 0x00000093080e7225 */ /* 0x000fcc00078e00ff */
[----:B------:R-:W-:Y:S02]  /*0ea0*/  @P0 IADD3 R7, PT, PT, R7, 0x1, RZ ;  /* 0x0000000107070810 */ /* 0x000fe40007ffe0ff */
[----:B------:R-:W-:Y:S02]  /*0eb0*/  IADD3 R155, PT, PT, R15, R0, RZ ;  /* 0x000000000f9b7210 */ /* 0x000fe40007ffe0ff */
[----:B------:R-:W-:Y:S01]  /*0ec0*/  LEA R154, P0, R14, R152, 0x2 ;  /* 0x000000980e9a7211 */ /* 0x000fe200078010ff */
[----:B------:R-:W-:-:S03]  /*0ed0*/  IMAD.MOV.U32 R9, RZ, RZ, R7 ;  /* 0x000000ffff097224 */ /* 0x000fc600078e0007 */
[----:B------:R-:W-:Y:S01]  /*0ee0*/  LEA.HI.X R155, R14, R153, R155, 0x2, P0 ;  /* 0x000000990e9b7211 */ /* 0x000fe200000f149b */
[----:B------:R-:W-:Y:S01]  /*0ef0*/  @!P1 IMAD.MOV R9, RZ, RZ, -R9 ;  /* 0x000000ffff099224 */ /* 0x000fe200078e0a09 */
[----:B------:R-:W-:Y:S01]  /*0f00*/  @!P2 LOP3.LUT R9, RZ, R10, RZ, 0x33, !PT ;  /* 0x0000000aff09a212 */ /* 0x000fe200078e33ff */
[----:B------:R-:W2:Y:S04]  /*0f10*/  LD.E.64 R14, desc[UR4][R50.64+0x28] ;  /* 0x00002804320e7980 */ /* 0x000ea8000c101b00 */
        /* <DEDUP_REMOVED lines=31> */
[----:B------:R-:W-:-:S05]  /*1110*/  @!P1 LOP3.LUT R13, RZ, R11, RZ, 0x33, !PT ;  /* 0x0000000bff0d9212 */ /* 0x000fca00078e33ff */
[----:B------:R-:W-:Y:S01]  /*1120*/  IMAD R17, R17, R13, RZ ;  /* 0x0000000d11117224 */ /* 0x000fe200078e02ff */
[----:B---3--:R-:W-:Y:S01]  /*1130*/  SHF.R.S32.HI R7, RZ, 0x1f, R0 ;  /* 0x0000001fff077819 */ /* 0x008fe20000011400 */
[----:B------:R-:W-:-:S04]  /*1140*/  IMAD R6, R23, R0, RZ ;  /* 0x0000000017067224 */ /* 0x000fc800078e02ff */
[C---:B------:R-:W-:Y:S02]  /*1150*/  IMAD R6, R22.reuse, R7, R6 ;  /* 0x0000000716067224 */ /* 0x040fe400078e0206 */
[----:B------:R-:W-:-:S05]  /*1160*/  IMAD.WIDE.U32 R22, R22, R0, RZ ;  /* 0x0000000016167225 */ /* 0x000fca00078e00ff */
[----:B------:R-:W-:Y:S02]  /*1170*/  IADD3 R23, PT, PT, R23, R6, RZ ;  /* 0x0000000617177210 */ /* 0x000fe40007ffe0ff */
[----:B------:R-:W-:Y:S01]  /*1180*/  SHF.R.S32.HI R6, RZ, 0x1f, R13 ;  /* 0x0000001fff067819 */ /* 0x000fe2000001140d */
[----:B------:R-:W-:-:S04]  /*1190*/  IMAD.WIDE.U32 R22, R5, R134, R22 ;  /* 0x0000008605167225 */ /* 0x000fc800078e0016 */
[----:B------:R-:W-:Y:S02]  /*11a0*/  IMAD.IADD R23, R23, 0x1, R4 ;  /* 0x0000000117177824 */ /* 0x000fe400078e0204 */
[----:B--2---:R-:W-:Y:S02]  /*11b0*/  IMAD R4, R15, R0, RZ ;  /* 0x000000000f047224 */ /* 0x004fe400078e02ff */
        /* <DEDUP_REMOVED lines=9> */
.L_x_6242:
        /* <DEDUP_REMOVED lines=37> */
[----:B------:R-:W-:-:S03]  /*14a0*/  LOP3.LUT R4, R146, R11, RZ, 0x3c, !PT ;  /* 0x0000000b92047212 */ /* 0x000fc600078e3cff */
        /* <DEDUP_REMOVED lines=11> */
[----:B----4-:R-:W-:Y:S01]  /*1560*/  @!P2 IMAD R0, R25, R14, RZ ;  /* 0x0000000e1900a224 */ /* 0x010fe200078e02ff */
[----:B------:R-:W-:Y:S01]  /*1570*/  @!P2 SHF.R.S32.HI R7, RZ, 0x1f, R14 ;  /* 0x0000001fff07a819 */ /* 0x000fe2000001140e */
[----:B------:R-:W-:Y:S01]  /*1580*/  IMAD R4, R135, R5, RZ ;  /* 0x0000000587047224 */ /* 0x000fe200078e02ff */
[----:B------:R-:W-:Y:S01]  /*1590*/  SHF.R.S32.HI R9, RZ, 0x1f, R5 ;  /* 0x0000001fff097819 */ /* 0x000fe20000011405 */
[----:B------:R-:W-:Y:S01]  /*15a0*/  @P4 VIADD R8, R8, 0x1 ;  /* 0x0000000108084836 */ /* 0x000fe20000000000 */
[----:B------:R-:W-:Y:S02]  /*15b0*/  MOV R26, R6 ;  /* 0x00000006001a7202 */ /* 0x000fe40000000f00 */
[----:B------:R-:W-:Y:S01]  /*15c0*/  MOV R27, R13 ;  /* 0x0000000d001b7202 */ /* 0x000fe20000000f00 */
[----:B------:R-:W-:Y:S01]  /*15d0*/  @!P2 IMAD R0, R7, R24, R0 ;  /* 0x000000180700a224 */ /* 0x000fe200078e0200 */
[----:B------:R-:W-:Y:S01]  /*15e0*/  @!P0 IADD3 R8, PT, PT, -R8, RZ, RZ ;  /* 0x000000ff08088210 */ /* 0x000fe20007ffe1ff */
[----:B------:R-:W-:-:S02]  /*15f0*/  IMAD R4, R9, R134, R4 ;  /* 0x0000008609047224 */ /* 0x000fc400078e0204 */
[----:B------:R-:W-:Y:S01]  /*1600*/  IMAD.WIDE.U32 R26, R134, R5, R26 ;  /* 0x00000005861a7225 */ /* 0x000fe200078e001a */
[----:B------:R-:W-:-:S03]  /*1610*/  @!P3 LOP3.LUT R8, RZ, R11, RZ, 0x33, !PT ;  /* 0x0000000bff08b212 */ /* 0x000fc600078e33ff */
[----:B------:R-:W-:Y:S01]  /*1620*/  @!P2 IMAD.WIDE.U32 R6, R24, R14, RZ ;  /* 0x0000000e1806a225 */ /* 0x000fe200078e00ff */
[----:B------:R-:W-:Y:S02]  /*1630*/  IADD3 R27, PT, PT, R27, R4, RZ ;  /* 0x000000041b1b7210 */ /* 0x000fe40007ffe0ff */
[----:B------:R-:W-:Y:S02]  /*1640*/  SHF.R.S32.HI R4, RZ, 0x1f, R8 ;  /* 0x0000001fff047819 */ /* 0x000fe40000011408 */
[----:B------:R-:W-:Y:S01]  /*1650*/  @!P2 IADD3 R29, PT, PT, R7, R0, RZ ;  /* 0x00000000071da210 */ /* 0x000fe20007ffe0ff */
[----:B------:R-:W-:Y:S01]  /*1660*/  @!P2 IMAD R0, R23, R10, RZ ;  /* 0x0000000a1700a224 */ /* 0x000fe200078e02ff */
[----:B------:R-:W-:Y:S01]  /*1670*/  @!P2 SHF.R.S32.HI R7, RZ, 0x1f, R10 ;  /* 0x0000001fff07a819 */ /* 0x000fe2000001140a */
        /* <DEDUP_REMOVED lines=15> */
.L_x_6243:
[----:B------:R-:W-:Y:S05]  /*1770*/  BSYNC.RECONVERGENT B0 ;  /* 0x0000000000007941 */ /* 0x000fea0003800200 */
.L_x_6241:
        /* <DEDUP_REMOVED lines=25> */
[----:B------:R-:W-:Y:S01]  /*1910*/  IMAD.WIDE.U32 R34, R5, R24, RZ ;  /* 0x0000001805227225 */ /* 0x000fe200078e00ff */
[C---:B------:R-:W-:Y:S02]  /*1920*/  LOP3.LUT R9, R145.reuse, 0x18, RZ, 0xc0, !PT ;  /* 0x0000001891097812 */ /* 0x040fe400078ec0ff */
[----:B------:R-:W-:Y:S01]  /*1930*/  LOP3.LUT R15, R145, 0xc0, RZ, 0xc0, !PT ;  /* 0x000000c0910f7812 */ /* 0x000fe200078ec0ff */
[----:B------:R-:W-:Y:S01]  /*1940*/  IMAD.IADD R4, R35, 0x1, R4 ;  /* 0x0000000123047824 */ /* 0x000fe200078e0204 */
[----:B------:R-:W-:Y:S01]  /*1950*/  IADD3 R5, P1, P0, R34, R20, R9 ;  /* 0x0000001422057210 */ /* 0x000fe2000783e009 */
[----:B------:R-:W-:-:S02]  /*1960*/  @!P3 IMAD.IADD R14, R14, 0x1, -R13 ;  /* 0x000000010e0eb824 */ /* 0x000fc400078e0a0d */
[----:B------:R-:W-:Y:S01]  /*1970*/  IMAD.IADD R133, R133, 0x1, -R18 ;  /* 0x0000000185857824 */ /* 0x000fe200078e0a12 */
[----:B------:R-:W-:Y:S02]  /*1980*/  LOP3.LUT R18, R146, R11, RZ, 0x3c, !PT ;  /* 0x0000000b92127212 */ /* 0x000fe400078e3cff */
[----:B------:R-:W-:Y:S02]  /*1990*/  IADD3.X R4, PT, PT, R4, R19, RZ, P1, P0 ;  /* 0x0000001304047210 */ /* 0x000fe40000fe04ff */
[----:B------:R-:W-:Y:S02]  /*19a0*/  LOP3.LUT R144, R15, 0x18, R90, 0xf8, !PT ;  /* 0x000000180f907812 */ /* 0x000fe400078ef85a */
[----:B------:R-:W-:Y:S02]  /*19b0*/  ISETP.GE.U32.AND P0, PT, R14, R13, PT ;  /* 0x0000000d0e00720c */ /* 0x000fe40003f06070 */
[----:B------:R-:W-:Y:S02]  /*19c0*/  ISETP.GE.AND P4, PT, R18, RZ, PT ;  /* 0x000000ff1200720c */ /* 0x000fe40003f86270 */
[----:B------:R-:W-:-:S02]  /*19d0*/  LOP3.LUT R18, R145, 0x1f20, RZ, 0xc0, !PT ;  /* 0x00001f2091127812 */ /* 0x000fc400078ec0ff */
[----:B------:R-:W-:Y:S01]  /*19e0*/  LOP3.LUT R15, R144, R9, RZ, 0x3c, !PT ;  /* 0x00000009900f7212 */ /* 0x000fe200078e3cff */
[----:B------:R-:W-:Y:S01]  /*19f0*/  @!P3 VIADD R10, R10, 0x1 ;  /* 0x000000010a0ab836 */ /* 0x000fe20000000000 */
[----:B------:R-:W-:-:S05]  /*1a00*/  ISETP.NE.AND P3, PT, R11, RZ, PT ;  /* 0x000000ff0b00720c */ /* 0x000fca0003f65270 */
[----:B------:R-:W-:Y:S01]  /*1a10*/  @P0 VIADD R10, R10, 0x1 ;  /* 0x000000010a0a0836 */ /* 0x000fe20000000000 */
[----:B------:R-:W1:Y:S03]  /*1a20*/  S2UR UR6, SR_CgaCtaId ;  /* 0x00000000000679c3 */ /* 0x000e660000008800 */
[----:B------:R-:W-:-:S04]  /*1a30*/  @!P4 IMAD.MOV R10, RZ, RZ, -R10 ;  /* 0x000000ffff0ac224 */ /* 0x000fc800078e0a0a */
[----:B------:R-:W-:Y:S01]  /*1a40*/  @!P3 LOP3.LUT R10, RZ, R11, RZ, 0x33, !PT ;  /* 0x0000000bff0ab212 */ /* 0x000fe200078e33ff */
[----:B------:R-:W-:Y:S01]  /*1a50*/  UMOV UR7, 0x400 ;  /* 0x0000040000077882 */ /* 0x000fe20000000000 */
[----:B------:R-:W-:Y:S01]  /*1a60*/  SHF.L.U64.HI R20, R134, 0x5, R135 ;  /* 0x0000000586147819 */ /* 0x000fe20000010287 */
[----:B-1----:R-:W-:-:S06]  /*1a70*/  ULEA UR6, UR6, UR7, 0x18 ;  /* 0x0000000706067291 */ /* 0x002fcc000f8ec0ff */
[----:B------:R-:W-:Y:S02]  /*1a80*/  IMAD.U32 R130, RZ, RZ, UR6 ;  /* 0x00000006ff827e24 */ /* 0x000fe4000f8e00ff */
[----:B--2---:R-:W-:Y:S02]  /*1a90*/  @P2 IMAD R14, R29, R12, RZ ;  /* 0x0000000c1d0e2224 */ /* 0x004fe400078e02ff */
[-C--:B---3--:R-:W-:Y:S02]  /*1aa0*/  @!P2 IMAD R13, R31, R147.reuse, RZ ;  /* 0x000000931f0da224 */ /* 0x088fe400078e02ff */
[----:B------:R-:W-:-:S04]  /*1ab0*/  @!P2 IMAD.WIDE.U32 R34, R30, R147, RZ ;  /* 0x000000931e22a225 */ /* 0x000fc800078e00ff */
[----:B------:R-:W-:-:S04]  /*1ac0*/  @P2 IMAD.WIDE.U32 R30, R28, R12, RZ ;  /* 0x0000000c1c1e2225 */ /* 0x000fc800078e00ff */
[----:B------:R-:W-:Y:S01]  /*1ad0*/  @!P2 IMAD.IADD R12, R35, 0x1, R13 ;  /* 0x00000001230ca824 */ /* 0x000fe200078e020d */
[----:B------:R-:W-:Y:S01]  /*1ae0*/  LOP3.LUT R13, R18, R15, RZ, 0xfc, !PT ;  /* 0x0000000f120d7212 */ /* 0x000fe200078efcff */
[----:B------:R-:W-:Y:S02]  /*1af0*/  @!P2 IMAD.MOV.U32 R18, RZ, RZ, R34 ;  /* 0x000000ffff12a224 */ /* 0x000fe400078e0022 */
[----:B------:R-:W-:Y:S01]  /*1b00*/  @P2 IMAD.MOV.U32 R18, RZ, RZ, R30 ;  /* 0x000000ffff122224 */ /* 0x000fe200078e001e */
[----:B------:R-:W-:Y:S02]  /*1b10*/  SHF.R.U32.HI R30, RZ, 0x2, R90 ;  /* 0x00000002ff1e7819 */ /* 0x000fe4000001165a */
[----:B------:R-:W-:-:S03]  /*1b20*/  IADD3 R34, P0, PT, R9, R8, RZ ;  /* 0x0000000809227210 */ /* 0x000fc60007f1e0ff */
[C---:B------:R-:W-:Y:S01]  /*1b30*/  VIADD R8, R30.reuse, 0x20 ;  /* 0x000000201e087836 */ /* 0x040fe20000000000 */
[-C--:B------:R-:W-:Y:S01]  /*1b40*/  ISETP.GE.AND P6, PT, R30, R133.reuse, PT ;  /* 0x000000851e00720c */ /* 0x080fe20003fc6270 */
[----:B------:R-:W-:Y:S01]  /*1b50*/  @P2 IMAD.IADD R12, R31, 0x1, R14 ;  /* 0x000000011f0c2824 */ /* 0x000fe200078e020e */
[----:B------:R-:W-:Y:S02]  /*1b60*/  IADD3 R36, P1, PT, R9, R18, RZ ;  /* 0x0000001209247210 */ /* 0x000fe40007f3e0ff */
[----:B------:R-:W-:Y:S01]  /*1b70*/  ISETP.GE.AND P5, PT, R8, R133, PT ;  /* 0x000000850800720c */ /* 0x000fe20003fa6270 */
[----:B------:R-:W-:Y:S01]  /*1b80*/  IMAD.MOV.U32 R31, RZ, RZ, RZ ;  /* 0x000000ffff1f7224 */ /* 0x000fe200078e00ff */
[----:B------:R-:W-:Y:S01]  /*1b90*/  SHF.R.S32.HI R14, RZ, 0x1f, R146 ;  /* 0x0000001fff0e7819 */ /* 0x000fe20000011492 */
[----:B------:R-:W-:Y:S02]  /*1ba0*/  IMAD R9, R27, R146, RZ ;  /* 0x000000921b097224 */ /* 0x000fe400078e02ff */
[----:B------:R-:W-:Y:S01]  /*1bb0*/  IMAD.X R37, RZ, RZ, R12, P1 ;  /* 0x000000ffff257224 */ /* 0x000fe200008e060c */
[----:B------:R-:W-:Y:S01]  /*1bc0*/  SHF.R.S32.HI R12, RZ, 0x1f, R10 ;  /* 0x0000001fff0c7819 */ /* 0x000fe2000001140a */
[----:B------:R-:W-:-:S04]  /*1bd0*/  IMAD.WIDE.U32 R18, R143, 0x40, R30 ;  /* 0x000000408f127825 */ /* 0x000fc800078e001e */
[----:B------:R-:W-:Y:S02]  /*1be0*/  IMAD R15, R33, R10, RZ ;  /* 0x0000000a210f7224 */ /* 0x000fe400078e02ff */
[----:B------:R-:W-:Y:S02]  /*1bf0*/  IMAD R9, R26, R14, R9 ;  /* 0x0000000e1a097224 */ /* 0x000fe400078e0209 */
[----:B------:R-:W-:Y:S02]  /*1c00*/  IMAD.X R35, RZ, RZ, R0, P0 ;  /* 0x000000ffff237224 */ /* 0x000fe400000e0600 */
[----:B------:R-:W-:Y:S01]  /*1c10*/  IMAD.WIDE.U32 R26, R146, R26, R36 ;  /* 0x0000001a921a7225 */ /* 0x000fe200078e0024 */
[----:B------:R-:W-:-:S03]  /*1c20*/  @!P5 IADD3 R0, P0, PT, R18, 0x20, RZ ;  /* 0x000000201200d810 */ /* 0x000fc60007f1e0ff */
[----:B------:R-:W-:Y:S02]  /*1c30*/  IMAD R12, R12, R32, R15 ;  /* 0x000000200c0c7224 */ /* 0x000fe400078e020f */
[----:B------:R-:W-:Y:S02]  /*1c40*/  IMAD R11, R135, R30, RZ ;  /* 0x0000001e870b7224 */ /* 0x000fe400078e02ff */
[----:B------:R-:W-:-:S04]  /*1c50*/  IMAD.WIDE.U32 R36, R30, R134, R34 ;  /* 0x000000861e247225 */ /* 0x000fc800078e0022 */
[----:B------:R-:W-:Y:S02]  /*1c60*/  @!P6 IMAD R15, R19, R28, RZ ;  /* 0x0000001c130fe224 */ /* 0x000fe400078e02ff */
[----:B------:R-:W-:Y:S02]  /*1c70*/  IMAD.IADD R27, R27, 0x1, R9 ;  /* 0x000000011b1b7824 */ /* 0x000fe400078e0209 */
[----:B------:R-:W-:Y:S01]  /*1c80*/  @!P5 IMAD.X R9, RZ, RZ, R19, P0 ;  /* 0x000000ffff09d224 */ /* 0x000fe200000e0613 */
[----:B----4-:R-:W-:Y:S01]  /*1c90*/  LEA R138, P0, R36, R22, 0x1 ;  /* 0x00000016248a7211 */ /* 0x010fe200078008ff */
[----:B------:R-:W-:Y:S02]  /*1ca0*/  IMAD.IADD R11, R37, 0x1, R11 ;  /* 0x00000001250b7824 */ /* 0x000fe400078e020b */
[C---:B------:R-:W-:Y:S02]  /*1cb0*/  @!P6 IMAD R15, R18.reuse, R29, R15 ;  /* 0x0000001d120fe224 */ /* 0x040fe400078e020f */
[----:B------:R-:W-:Y:S01]  /*1cc0*/  @!P6 IMAD.WIDE.U32 R18, R18, R28, R26 ;  /* 0x0000001c1212e225 */ /* 0x000fe200078e001a */
[----:B------:R-:W-:-:S03]  /*1cd0*/  LEA.HI.X R137, R36, R23, R11, 0x1, P0 ;  /* 0x0000001724897211 */ /* 0x000fc600000f0c0b */
[----:B------:R-:W-:Y:S01]  /*1ce0*/  @!P6 IMAD.IADD R15, R19, 0x1, R15 ;  /* 0x00000001130fe824 */ /* 0x000fe200078e020f */
[C---:B------:R-:W-:Y:S01]  /*1cf0*/  @!P6 LEA R22, P0, R18.reuse, R16, 0x1 ;  /* 0x000000101216e211 */ /* 0x040fe200078008ff */
[----:B------:R-:W-:Y:S02]  /*1d00*/  @!P5 IMAD R11, R9, R28, RZ ;  /* 0x0000001c090bd224 */ /* 0x000fe400078e02ff */
[----:B------:R-:W-:Y:S01]  /*1d10*/  IMAD R9, R21, -0x80, R48 ;  /* 0xffffff8015097824 */ /* 0x000fe200078e0230 */
[----:B------:R-:W-:Y:S01]  /*1d20*/  @!P6 LEA.HI.X R23, R18, R17, R15, 0x1, P0 ;  /* 0x000000111217e211 */ /* 0x000fe200000f0c0f */
[----:B------:R-:W-:Y:S02]  /*1d30*/  VIADD R18, R30, 0x40 ;  /* 0x000000401e127836 */ /* 0x000fe40000000000 */
[----:B------:R-:W-:Y:S02]  /*1d40*/  VIADD R9, R9, 0x80 ;  /* 0x0000008009097836 */ /* 0x000fe40000000000 */
[----:B------:R-:W-:-:S04]  /*1d50*/  IMAD.WIDE.U32 R34, R32, R10, RZ ;  /* 0x0000000a20227225 */ /* 0x000fc800078e00ff */
[----:B------:R-:W-:Y:S02]  /*1d60*/  VIADD R14, R30, 0x60 ;  /* 0x000000601e0e7836 */ /* 0x000fe40000000000 */
[-C--:B------:R-:W-:Y:S02]  /*1d70*/  @!P5 IMAD R10, R29, R0.reuse, R11 ;  /* 0x000000001d0ad224 */ /* 0x080fe400078e020b */
[----:B------:R-:W-:Y:S01]  /*1d80*/  @!P5 IMAD.WIDE.U32 R28, R28, R0, R26 ;  /* 0x000000001c1cd225 */ /* 0x000fe200078e001a */
[----:B------:R-:W-:-:S03]  /*1d90*/  ISETP.GE.AND P3, PT, R18, R9, PT ;  /* 0x000000091200720c */ /* 0x000fc60003f66270 */
[----:B------:R-:W-:Y:S01]  /*1da0*/  IMAD.SHL.U32 R11, R134, 0x20, RZ ;  /* 0x00000020860b7824 */ /* 0x000fe200078e00ff */
[-C--:B------:R-:W-:Y:S01]  /*1db0*/  ISETP.GE.AND P2, PT, R14, R9.reuse, PT ;  /* 0x000000090e00720c */ /* 0x080fe20003f46270 */
[----:B------:R-:W-:Y:S01]  /*1dc0*/  @!P5 IMAD.IADD R15, R29, 0x1, R10 ;  /* 0x000000011d0fd824 */ /* 0x000fe200078e020a */
[----:B------:R-:W-:Y:S02]  /*1dd0*/  ISETP.GE.AND P4, PT, R30, R9, PT ;  /* 0x000000091e00720c */ /* 0x000fe40003f86270 */
[C---:B------:R-:W-:Y:S02]  /*1de0*/  @!P5 LEA R16, P1, R28.reuse, R16, 0x1 ;  /* 0x000000101c10d211 */ /* 0x040fe400078208ff */
[----:B------:R-:W-:Y:S01]  /*1df0*/  LEA R10, P0, R11, R138, 0x1 ;  /* 0x0000008a0b0a7211 */ /* 0x000fe200078008ff */
[----:B------:R-:W-:Y:S01]  /*1e00*/  IMAD R0, R13, 0x2, R130 ;  /* 0x000000020d007824 */ /* 0x000fe200078e0282 */
[----:B------:R-:W-:Y:S02]  /*1e10*/  @!P5 LEA.HI.X R17, R28, R17, R15, 0x1, P1 ;  /* 0x000000111c11d211 */ /* 0x000fe400008f0c0f */
[----:B------:R-:W-:-:S02]  /*1e20*/  LEA.HI.X R11, R11, R137, R20, 0x1, P0 ;  /* 0x000000890b0b7211 */ /* 0x000fc400000f0c14 */
[----:B------:R-:W-:Y:S01]  /*1e30*/  ISETP.GE.AND P0, PT, R8, R9, PT ;  /* 0x000000090800720c */ /* 0x000fe20003f06270 */
[----:B------:R-:W-:Y:S01]  /*1e40*/  @!PT LDS RZ, [RZ] ;  /* 0x00000000fffff984 */ /* 0x000fe20000000800 */
[----:B------:R-:W-:Y:S01]  /*1e50*/  @!PT LDS RZ, [RZ] ;  /* 0x00000000fffff984 */ /* 0x000fe20000000800 */
[----:B------:R-:W-:Y:S01]  /*1e60*/  @!PT LDS RZ, [RZ] ;  /* 0x00000000fffff984 */ /* 0x000fe20000000800 */
[----:B------:R1:W-:Y:S01]  /*1e70*/  @!P6 LDGSTS.E.BYPASS.LTC128B.128 [R0], desc[UR4][R22.64] ;  /* 0x000000001600efae */ /* 0x0003e2000b981a04 */
[----:B------:R-:W-:Y:S01]  /*1e80*/  IMAD.IADD R35, R35, 0x1, R12 ;  /* 0x0000000123237824 */ /* 0x000fe200078e020c */
[CC--:B------:R-:W-:Y:S02]  /*1e90*/  @!P2 LEA R12, P1, R134.reuse, R10.reuse, 0x7 ;  /* 0x0000000a860ca211 */ /* 0x0c0fe400078238ff */
[----:B------:R1:W-:Y:S01]  /*1ea0*/  @!P5 LDGSTS.E.BYPASS.LTC128B.128 [R0+0x800], desc[UR4][R16.64] ;  /* 0x008000001000dfae */ /* 0x0003e2000b981a04 */
[C---:B------:R-:W-:Y:S01]  /*1eb0*/  @!P3 LEA R26, P5, R134.reuse, R10, 0x6 ;  /* 0x0000000a861ab211 */ /* 0x040fe200078a30ff */
[----:B------:R-:W-:Y:S01]  /*1ec0*/  @!P4 IMAD.MOV.U32 R139, RZ, RZ, R137 ;  /* 0x000000ffff8bc224 */ /* 0x000fe200078e0089 */
[CCC-:B------:R-:W-:Y:S02]  /*1ed0*/  @!P2 LEA.HI.X R13, R134.reuse, R11.reuse, R135.reuse, 0x7, P1 ;  /* 0x0000000b860da211 */ /* 0x1c0fe400008f3c87 */
[----:B------:R-:W-:-:S02]  /*1ee0*/  @!P3 LEA.HI.X R27, R134, R11, R135, 0x6, P5 ;  /* 0x0000000b861bb211 */ /* 0x000fc400028f3487 */
[----:B------:R1:W-:Y:S04]  /*1ef0*/  @!P4 LDGSTS.E.BYPASS.LTC128B.128 [R0+0x1000], desc[UR4][R138.64] ;  /* 0x010000008a00cfae */ /* 0x0003e8000b981a04 */
[----:B------:R1:W-:Y:S04]  /*1f00*/  @!P0 LDGSTS.E.BYPASS.LTC128B.128 [R0+0x1800], desc[UR4][R10.64] ;  /* 0x018000000a008fae */ /* 0x0003e8000b981a04 */
[----:B------:R1:W-:Y:S04]  /*1f10*/  @!P3 LDGSTS.E.BYPASS.LTC128B.128 [R0+0x2000], desc[UR4][R26.64] ;  /* 0x020000001a00bfae */ /* 0x0003e8000b981a04 */
[----:B------:R1:W-:Y:S04]  /*1f20*/  @!P2 LDGSTS.E.BYPASS.LTC128B.128 [R0+0x2800], desc[UR4][R12.64] ;  /* 0x028000000c00afae */ /* 0x0003e8000b981a04 */
[----:B------:R-:W0:Y:S01]  /*1f30*/  LDGDEPBAR ;  /* 0x00000000000079af */ /* 0x000e220000000000 */
[----:B------:R-:W-:-:S05]  /*1f40*/  IADD3 R28, P6, PT, R5, R34, RZ ;  /* 0x00000022051c7210 */ /* 0x000fca0007fde0ff */
[----:B------:R-:W-:Y:S01]  /*1f50*/  IMAD.X R29, R4, 0x1, R35, P6 ;  /* 0x00000001041d7824 */ /* 0x000fe200030e0623 */
[-C--:B------:R-:W-:Y:S01]  /*1f60*/  ISETP.GE.AND P3, PT, R18, R9.reuse, PT ;  /* 0x000000091200720c */ /* 0x080fe20003f66270 */
[----:B------:R-:W-:Y:S02]  /*1f70*/  IMAD R4, R25, R30, RZ ;  /* 0x0000001e19047224 */ /* 0x000fe400078e02ff */
[----:B------:R-:W-:Y:S01]  /*1f80*/  IMAD.WIDE.U32 R28, R30, R24, R28 ;  /* 0x000000181e1c7225 */ /* 0x000fe200078e001c */
[----:B------:R-:W-:Y:S01]  /*1f90*/  ISETP.GE.AND P2, PT, R14, R9, PT ;  /* 0x000000090e00720c */ /* 0x000fe20003f46270 */
[----:B------:R-:W-:-:S12]  /*1fa0*/  DEPBAR.LE SB0, 0x0 ;  /* 0x000080000000791a */ /* 0x000fd80000000000 */
[----:B------:R-:W-:Y:S05]  /*1fb0*/  WARPSYNC.ALL ;  /* 0x0000000000007948 */ /* 0x000fea0003800000 */
[----:B------:R-:W-:Y:S01]  /*1fc0*/  IMAD.IADD R141, R29, 0x1, R4 ;  /* 0x000000011d8d7824 */ /* 0x000fe200078e0204 */
[----:B------:R-:W-:Y:S01]  /*1fd0*/  LEA R140, P0, R28, R6, 0x1 ;  /* 0x000000061c8c7211 */ /* 0x000fe200078008ff */
[----:B------:R-:W-:Y:S01]  /*1fe0*/  IMAD.SHL.U32 R4, R24, 0x20, RZ ;  /* 0x0000002018047824 */ /* 0x000fe200078e00ff */
[----:B------:R-:W-:Y:S02]  /*1ff0*/  ISETP.GE.AND P5, PT, R8, R9, PT ;  /* 0x000000090800720c */ /* 0x000fe40003fa6270 */
[----:B------:R-:W-:Y:S01]  /*2000*/  LEA.HI.X R141, R28, R7, R141, 0x1, P0 ;  /* 0x000000071c8d7211 */ /* 0x000fe200000f0c8d */
[----:B------:R-:W-:Y:S01]  /*2010*/  BAR.SYNC.DEFER_BLOCKING 0x0 ;  /* 0x0000000000007b1d */ /* 0x000fe20000010000 */
[----:B------:R-:W-:-:S02]  /*2020*/  SHF.L.U64.HI R5, R24, 0x5, R25 ;  /* 0x0000000518057819 */ /* 0x000fc40000010219 */
[----:B------:R-:W-:-:S04]  /*2030*/  LEA R6, P0, R4, R140, 0x1 ;  /* 0x0000008c04067211 */ /* 0x000fc800078008ff */
[----:B------:R-:W-:Y:S02]  /*2040*/  LEA.HI.X R7, R4, R141, R5, 0x1, P0 ;  /* 0x0000008d04077211 */ /* 0x000fe400000f0c05 */
[CC--:B-1----:R-:W-:Y:S02]  /*2050*/  @!P3 LEA R12, P1, R24.reuse, R6.reuse, 0x6 ;  /* 0x00000006180cb211 */ /* 0x0c2fe400078230ff */
        /* <DEDUP_REMOVED lines=24> */
[C---:B------:R-:W-:Y:S01]  /*21e0*/  IMAD.SHL.U32 R129, R90.reuse, 0x10, RZ ;  /* 0x000000105a817824 */ /* 0x040fe200078e00ff */
[----:B------:R-:W-:Y:S01]  /*21f0*/  SHF.R.U32.HI R22, RZ, 0x1, R90 ;  /* 0x00000001ff167819 */ /* 0x000fe2000001165a */
[----:B------:R-:W-:-:S02]  /*2200*/  IMAD.SHL.U32 R26, R90, 0x20, RZ ;  /* 0x000000205a1a7824 */ /* 0x000fc400078e00ff */
[----:B------:R-:W-:Y:S01]  /*2210*/  IMAD.SHL.U32 R88, R90, 0x4, RZ ;  /* 0x000000045a587824 */ /* 0x000fe200078e00ff */
[----:B------:R-:W-:Y:S01]  /*2220*/  LOP3.LUT R11, R22, 0x8, RZ, 0xc0, !PT ;  /* 0x00000008160b7812 */ /* 0x000fe200078ec0ff */
[----:B------:R-:W-:Y:S01]  /*2230*/  IMAD.MOV.U32 R49, RZ, RZ, 0x20 ;  /* 0x00000020ff317424 */ /* 0x000fe200078e00ff */
[----:B------:R-:W-:Y:S01]  /*2240*/  LOP3.LUT R5, R129, 0x3e00, RZ, 0xc0, !PT ;  /* 0x00003e0081057812 */ /* 0x000fe200078ec0ff */
[----:B------:R-:W-:Y:S01]  /*2250*/  VIADD R151, R21, 0xffffffff ;  /* 0xffffffff15977836 */ /* 0x000fe20000000000 */
[----:B-1----:R-:W-:Y:S01]  /*2260*/  LOP3.LUT R7, R129, 0x100, RZ, 0xc0, !PT ;  /* 0x0000010081077812 */ /* 0x002fe200078ec0ff */
[----:B------:R-:W0:Y:S01]  /*2270*/  LDGDEPBAR ;  /* 0x00000000000079af */ /* 0x000e220000000000 */
[----:B------:R-:W-:Y:S02]  /*2280*/  LOP3.LUT R6, R88, 0x18, RZ, 0xc0, !PT ;  /* 0x0000001858067812 */ /* 0x000fe400078ec0ff */
[--C-:B------:R-:W-:Y:S02]  /*2290*/  LOP3.LUT R11, R11, 0xc0, R26.reuse, 0xf8, !PT ;  /* 0x000000c00b0b7812 */ /* 0x100fe400078ef81a */
[----:B------:R-:W-:-:S02]  /*22a0*/  LOP3.LUT R5, R5, 0x20, R26, 0xf8, !PT ;  /* 0x0000002005057812 */ /* 0x000fc400078ef81a */
[--C-:B------:R-:W-:Y:S02]  /*22b0*/  LOP3.LUT R7, R7, 0x20, R26.reuse, 0xf8, !PT ;  /* 0x0000002007077812 */ /* 0x100fe400078ef81a */
[----:B--2---:R-:W-:Y:S02]  /*22c0*/  LOP3.LUT R9, R26, 0xc0, RZ, 0xc0, !PT ;  /* 0x000000c01a097812 */ /* 0x004fe400078ec0ff */
[----:B------:R-:W-:Y:S02]  /*22d0*/  LOP3.LUT R20, R11, R6, RZ, 0x3c, !PT ;  /* 0x000000060b147212 */ /* 0x000fe400078e3cff */
[----:B------:R-:W-:Y:S02]  /*22e0*/  LOP3.LUT R5, R5, 0x100, R26, 0xf8, !PT ;  /* 0x0000010005057812 */ /* 0x000fe400078ef81a */
[----:B------:R-:W-:Y:S02]  /*22f0*/  LOP3.LUT R4, R9, 0x8, R90, 0xf8, !PT ;  /* 0x0000000809047812 */ /* 0x000fe400078ef85a */
[----:B------:R-:W-:-:S02]  /*2300*/  LOP3.LUT R5, R5, R20, RZ, 0xfc, !PT ;  /* 0x0000001405057212 */ /* 0x000fc400078efcff */
[----:B------:R-:W-:-:S03]  /*2310*/  LOP3.LUT R7, R7, R4, R6, 0xf6, !PT ;  /* 0x0000000407077212 */ /* 0x000fc600078ef606 */
[--C-:B------:R-:W-:Y:S02]  /*2320*/  IMAD R128, R5, 0x2, R130.reuse ;  /* 0x0000000205807824 */ /* 0x100fe400078e0282 */
[----:B------:R-:W-:-:S03]  /*2330*/  IMAD R52, R7, 0x2, R130 ;  /* 0x0000000207347824 */ /* 0x000fc600078e0282 */
[----:B------:R-:W-:Y:S04]  /*2340*/  LDSM.16.M88.4 R8, [R128] ;  /* 0x000000008008783b */ /* 0x000fe80000000200 */
[----:B------:R-:W1:Y:S01]  /*2350*/  LDSM.16.M88.4 R12, [R52+0x1000] ;  /* 0x00100000340c783b */ /* 0x000e620000000200 */
[----:B------:R-:W-:-:S03]  /*2360*/  LOP3.LUT P0, RZ, R90, 0x4, RZ, 0xc0, !PT ;  /* 0x000000045aff7812 */ /* 0x000fc6000780c0ff */
[----:B------:R-:W-:Y:S01]  /*2370*/  LDSM.16.M88.4 R32, [R52+0x1400] ;  /* 0x001400003420783b */ /* 0x000fe20000000200 */
[----:B------:R-:W-:-:S05]  /*2380*/  SEL R49, R49, 0xffffffe0, !P0 ;  /* 0xffffffe031317807 */ /* 0x000fca0004000000 */
[--C-:B------:R-:W-:Y:S02]  /*2390*/  IMAD.IADD R4, R128, 0x1, R49.reuse ;  /* 0x0000000180047824 */ /* 0x100fe400078e0231 */
[----:B------:R-:W-:-:S04]  /*23a0*/  IMAD.IADD R27, R52, 0x1, R49 ;  /* 0x00000001341b7824 */ /* 0x000fc800078e0231 */
[----:B------:R-:W-:Y:S04]  /*23b0*/  LDSM.16.M88.4 R4, [R4] ;  /* 0x000000000404783b */ /* 0x000fe80000000200 */
[----:B------:R-:W2:Y:S04]  /*23c0*/  LDSM.16.M88.4 R16, [R27+0x1000] ;  /* 0x001000001b10783b */ /* 0x000ea80000000200 */
[----:B------:R-:W4:Y:S04]  /*23d0*/  LDSM.16.M88.4 R28, [R27+0x1400] ;  /* 0x001400001b1c783b */ /* 0x000f280000000200 */
        /* <DEDUP_REMOVED lines=9> */
[----:B------:R-:W-:Y:S01]  /*2470*/  HMMA.16816.F32 R32, R4, R30, R32 ;  /* 0x0000001e0420723c */ /* 0x000fe20000001820 */
[----:B------:R-:W-:Y:S01]  /*2480*/  LDSM.16.M88.4 R28, [R52+0x1c00] ;  /* 0x001c0000341c783b */ /* 0x000fe20000000200 */
[-C--:B---3--:R-:W-:Y:S01]  /*2490*/  FMUL.FTZ R36, R36, R23.reuse ;  /* 0x0000001724247220 */ /* 0x088fe20000410000 */
[-C--:B------:R-:W-:Y:S01]  /*24a0*/  FMUL.FTZ R37, R37, R23.reuse ;  /* 0x0000001725257220 */ /* 0x080fe20000410000 */
[-C--:B------:R-:W-:Y:S01]  /*24b0*/  FMUL.FTZ R55, R38, R23.reuse ;  /* 0x0000001726377220 */ /* 0x080fe20000410000 */
[-C--:B------:R-:W-:Y:S01]  /*24c0*/  FMUL.FTZ R56, R39, R23.reuse ;  /* 0x0000001727387220 */ /* 0x080fe20000410000 */
[----:B------:R-:W-:Y:S08]  /*24d0*/  MUFU.TANH R53, R36 ;  /* 0x0000002400357308 */ /* 0x000ff00000002400 */
[----:B------:R2:W-:Y:S01]  /*24e0*/  MUFU.TANH R54, R37 ;  /* 0x0000002500367308 */ /* 0x0005e20000002400 */
[-C--:B------:R-:W-:Y:S01]  /*24f0*/  FMUL.FTZ R12, R12, R23.reuse ;  /* 0x000000170c0c7220 */ /* 0x080fe20000410000 */
[----:B--2---:R-:W2:Y:S06]  /*2500*/  LDSM.16.M88.4 R36, [R27+0x1800] ;  /* 0x001800001b24783b */ /* 0x004eac0000000200 */
[----:B------:R1:W-:Y:S01]  /*2510*/  MUFU.TANH R58, R12 ;  /* 0x0000000c003a7308 */ /* 0x0003e20000002400 */
[-C--:B------:R-:W-:Y:S01]  /*2520*/  FMUL.FTZ R57, R13, R23.reuse ;  /* 0x000000170d397220 */ /* 0x080fe20000410000 */
[-C--:B------:R-:W-:Y:S01]  /*2530*/  FMUL.FTZ R61, R14, R23.reuse ;  /* 0x000000170e3d7220 */ /* 0x080fe20000410000 */
[----:B------:R-:W-:-:S02]  /*2540*/  FMUL.FTZ R59, R15, R23 ;  /* 0x000000170f3b7220 */ /* 0x000fc40000410000 */
[C---:B-1----:R-:W-:Y:S01]  /*2550*/  HMMA.16816.F32 R12, R8.reuse, R16, RZ ;  /* 0x00000010080c723c */ /* 0x042fe200000018ff */
[-C--:B------:R-:W-:Y:S01]  /*2560*/  FMUL.FTZ R40, R40, R23.reuse ;  /* 0x0000001728287220 */ /* 0x080fe20000410000 */
[-C--:B------:R-:W-:Y:S01]  /*2570*/  FMUL.FTZ R41, R41, R23.reuse ;  /* 0x0000001729297220 */ /* 0x080fe20000410000 */
[-C--:B------:R-:W-:Y:S01]  /*2580*/  FMUL.FTZ R42, R42, R23.reuse ;  /* 0x000000172a2a7220 */ /* 0x080fe20000410000 */
[-C--:B------:R-:W-:Y:S01]  /*2590*/  FMUL.FTZ R43, R43, R23.reuse ;  /* 0x000000172b2b7220 */ /* 0x080fe20000410000 */
[-C--:B------:R-:W-:Y:S01]  /*25a0*/  FMUL.FTZ R32, R32, R23.reuse ;  /* 0x0000001720207220 */ /* 0x080fe20000410000 */
[-C--:B------:R-:W-:Y:S01]  /*25b0*/  FMUL.FTZ R66, R33, R23.reuse ;  /* 0x0000001721427220 */ /* 0x080fe20000410000 */
[-C--:B------:R-:W-:Y:S01]  /*25c0*/  FMUL.FTZ R67, R34, R23.reuse ;  /* 0x0000001722437220 */ /* 0x080fe20000410000 */
[-C--:B------:R-:W-:Y:S01]  /*25d0*/  FMUL.FTZ R68, R35, R23.reuse ;  /* 0x0000001723447220 */ /* 0x080fe20000410000 */
[----:B------:R1:W-:Y:S01]  /*25e0*/  MUFU.TANH R63, R32 ;  /* 0x00000020003f7308 */ /* 0x0003e20000002400 */
[----:B------:R-:W-:Y:S07]  /*25f0*/  HMMA.16816.F32 R16, R8, R18, RZ ;  /* 0x000000120810723c */ /* 0x000fee00000018ff */
[----:B------:R-:W-:Y:S03]  /*2600*/  MUFU.TANH R60, R40 ;  /* 0x00000028003c7308 */ /* 0x000fe60000002400 */
[----:B--2---:R-:W-:Y:S05]  /*2610*/  HMMA.16816.F32 R12, R4, R36, R12 ;  /* 0x00000024040c723c */ /* 0x004fea000000180c */
[----:B------:R-:W-:Y:S03]  /*2620*/  MUFU.TANH R62, R41 ;  /* 0x00000029003e7308 */ /* 0x000fe60000002400 */
[----:B-1----:R-:W-:Y:S05]  /*2630*/  HMMA.16816.F32 R32, R8, R28, RZ ;  /* 0x0000001c0820723c */ /* 0x002fea00000018ff */
[----:B------:R-:W-:Y:S08]  /*2640*/  MUFU.TANH R64, R42 ;  /* 0x0000002a00407308 */ /* 0x000ff00000002400 */
[----:B------:R1:W-:Y:S01]  /*2650*/  MUFU.TANH R65, R43 ;  /* 0x0000002b00417308 */ /* 0x0003e20000002400 */
[-C--:B------:R-:W-:Y:S01]  /*2660*/  FMUL.FTZ R12, R12, R23.reuse ;  /* 0x000000170c0c7220 */ /* 0x080fe20000410000 */
[----:B-1----:R-:W1:Y:S06]  /*2670*/  LDSM.16.M88.4 R40, [R52+0x2000] ;  /* 0x002000003428783b */ /* 0x002e6c0000000200 */
[----:B------:R2:W-:Y:S01]  /*2680*/  MUFU.TANH R93, R12 ;  /* 0x0000000c005d7308 */ /* 0x0005e20000002400 */
[-C--:B------:R-:W-:Y:S01]  /*2690*/  FMUL.FTZ R89, R13, R23.reuse ;  /* 0x000000170d597220 */ /* 0x080fe20000410000 */
[-C--:B------:R-:W-:Y:S01]  /*26a0*/  FMUL.FTZ R163, R14, R23.reuse ;  /* 0x000000170ea37220 */ /* 0x080fe20000410000 */
[-C--:B------:R-:W-:Y:S01]  /*26b0*/  FMUL.FTZ R91, R15, R23.reuse ;  /* 0x000000170f5b7220 */ /* 0x080fe20000410000 */
[C---:B------:R-:W-:Y:S01]  /*26c0*/  HMMA.16816.F32 R16, R4.reuse, R38, R16 ;  /* 0x000000260410723c */ /* 0x040fe20000001810 */
[----:B------:R-:W-:Y:S07]  /*26d0*/  LDSM.16.M88.4 R36, [R52+0x2400] ;  /* 0x002400003424783b */ /* 0x000fee0000000200 */
[----:B--2---:R-:W-:Y:S01]  /*26e0*/  HMMA.16816.F32 R12, R4, R44, R32 ;  /* 0x0000002c040c723c */ /* 0x004fe20000001820 */
[----:B------:R-:W2:Y:S10]  /*26f0*/  LDSM.16.M88.4 R32, [R27+0x2000] ;  /* 0x002000001b20783b */ /* 0x000eb40000000200 */
[-C--:B------:R-:W-:Y:S01]  /*2700*/  FMUL.FTZ R161, R16, R23.reuse ;  /* 0x0000001710a17220 */ /* 0x080fe20000410000 */
[-C--:B------:R-:W-:Y:S01]  /*2710*/  FMUL.FTZ R159, R17, R23.reuse ;  /* 0x00000017119f7220 */ /* 0x080fe20000410000 */
[-C--:B------:R-:W-:Y:S01]  /*2720*/  FMUL.FTZ R165, R18, R23.reuse ;  /* 0x0000001712a57220 */ /* 0x080fe20000410000 */
[-C--:B------:R-:W-:Y:S01]  /*2730*/  FMUL.FTZ R157, R19, R23.reuse ;  /* 0x00000017139d7220 */ /* 0x080fe20000410000 */
[C---:B------:R-:W-:Y:S08]  /*2740*/  HMMA.16816.F32 R28, R8.reuse, R30, RZ ;  /* 0x0000001e081c723c */ /* 0x040ff000000018ff */
[----:B-1----:R-:W-:Y:S01]  /*2750*/  HMMA.16816.F32 R16, R8, R40, RZ ;  /* 0x000000280810723c */ /* 0x002fe200000018ff */
[-C--:B------:R-:W-:Y:S01]  /*2760*/  FMUL.FTZ R111, R12, R23.reuse ;  /* 0x000000170c6f7220 */ /* 0x080fe20000410000 */
[-C--:B------:R-:W-:Y:S01]  /*2770*/  FMUL.FTZ R125, R13, R23.reuse ;  /* 0x000000170d7d7220 */ /* 0x080fe20000410000 */
[-C--:B------:R-:W-:Y:S01]  /*2780*/  FMUL.FTZ R123, R14, R23.reuse ;  /* 0x000000170e7b7220 */ /* 0x080fe20000410000 */
[----:B------:R-:W-:-:S02]  /*2790*/  FMUL.FTZ R149, R15, R23 ;  /* 0x000000170f957220 */ /* 0x000fc40000410000 */
[----:B------:R-:W1:Y:S06]  /*27a0*/  LDSM.16.M88.4 R12, [R27+0x2400] ;  /* 0x002400001b0c783b */ /* 0x000e6c0000000200 */
[C---:B------:R-:W-:Y:S08]  /*27b0*/  HMMA.16816.F32 R28, R4.reuse, R46, R28 ;  /* 0x0000002e041c723c */ /* 0x040ff0000000181c */
[----:B--2---:R-:W-:Y:S08]  /*27c0*/  HMMA.16816.F32 R16, R4, R32, R16 ;  /* 0x000000200410723c */ /* 0x004ff00000001810 */
[----:B------:R-:W-:Y:S03]  /*27d0*/  HMMA.16816.F32 R40, R8, R42, RZ ;  /* 0x0000002a0828723c */ /* 0x000fe600000018ff */
[-C--:B------:R-:W-:Y:S01]  /*27e0*/  FMUL.FTZ R131, R28, R23.reuse ;  /* 0x000000171c837220 */ /* 0x080fe20000410000 */
[-C--:B------:R-:W-:Y:S01]  /*27f0*/  FMUL.FTZ R113, R29, R23.reuse ;  /* 0x000000171d717220 */ /* 0x080fe20000410000 */
[----:B------:R-:W-:-:S06]  /*2800*/  FMUL.FTZ R139, R30, R23 ;  /* 0x000000171e8b7220 */ /* 0x000fcc0000410000 */
[-C--:B------:R-:W-:Y:S01]  /*2810*/  FMUL.FTZ R105, R16, R23.reuse ;  /* 0x0000001710697220 */ /* 0x080fe20000410000 */
[-C--:B------:R-:W-:Y:S01]  /*2820*/  FMUL.FTZ R95, R17, R23.reuse ;  /* 0x00000017115f7220 */ /* 0x080fe20000410000 */
[-C--:B------:R-:W-:Y:S01]  /*2830*/  FMUL.FTZ R107, R18, R23.reuse ;  /* 0x00000017126b7220 */ /* 0x080fe20000410000 */
[-C--:B------:R-:W-:Y:S02]  /*2840*/  FMUL.FTZ R103, R19, R23.reuse ;  /* 0x0000001713677220 */ /* 0x080fe40000410000 */
[----:B------:R-:W2:Y:S01]  /*2850*/  LDSM.16.M88.4 R16, [R52+0x2800] ;  /* 0x002800003410783b */ /* 0x000ea20000000200 */
[----:B------:R-:W-:Y:S02]  /*2860*/  FMUL.FTZ R127, R31, R23 ;  /* 0x000000171f7f7220 */ /* 0x000fe40000410000 */
[C---:B------:R-:W-:Y:S08]  /*2870*/  HMMA.16816.F32 R28, R8.reuse, R36, RZ ;  /* 0x00000024081c723c */ /* 0x040ff000000018ff */
[----:B------:R-:W-:Y:S08]  /*2880*/  HMMA.16816.F32 R36, R8, R38, RZ ;  /* 0x000000260824723c */ /* 0x000ff000000018ff */
[C---:B------:R-:W-:Y:S01]  /*2890*/  HMMA.16816.F32 R40, R4.reuse, R34, R40 ;  /* 0x000000220428723c */ /* 0x040fe20000001828 */
[----:B------:R-:W3:Y:S07]  /*28a0*/  LDSM.16.M88.4 R32, [R27+0x2800] ;  /* 0x002800001b20783b */ /* 0x000eee0000000200 */
[----:B-1----:R-:W-:Y:S01]  /*28b0*/  HMMA.16816.F32 R28, R4, R12, R28 ;  /* 0x0000000c041c723c */ /* 0x002fe2000000181c */
[----:B------:R-:W-:-:S07]  /*28c0*/  IMAD.SHL.U32 R150, R151, 0x80, RZ ;  /* 0x0000008097967824 */ /* 0x000fce00078e00ff */
[----:B------:R-:W-:Y:S03]  /*28d0*/  HMMA.16816.F32 R36, R4, R14, R36 ;  /* 0x0000000e0424723c */ /* 0x000fe60000001824 */
[----:B------:R-:W-:-:S05]  /*28e0*/  FMUL.FTZ R41, R41, R23 ;  /* 0x0000001729297220 */ /* 0x000fca0000410000 */
[----:B--2---:R-:W-:Y:S01]  /*28f0*/  HMMA.16816.F32 R12, R8, R16, RZ ;  /* 0x00000010080c723c */ /* 0x004fe200000018ff */
[----:B------:R1:W-:Y:S02]  /*2900*/  MUFU.TANH R97, R41 ;  /* 0x0000002900617308 */ /* 0x0003e40000002400 */
[-C--:B------:R-:W-:Y:S01]  /*2910*/  FMUL.FTZ R29, R29, R23.reuse ;  /* 0x000000171d1d7220 */ /* 0x080fe20000410000 */
[-C--:B------:R-:W-:Y:S01]  /*2920*/  FMUL.FTZ R109, R42, R23.reuse ;  /* 0x000000172a6d7220 */ /* 0x080fe20000410000 */
[----:B------:R-:W-:-:S04]  /*2930*/  FMUL.FTZ R31, R31, R23 ;  /* 0x000000171f1f7220 */ /* 0x000fc80000410000 */
[----:B------:R2:W-:Y:S01]  /*2940*/  MUFU.TANH R42, R29 ;  /* 0x0000001d002a7308 */ /* 0x0005e20000002400 */
[----:B-1----:R-:W-:-:S07]  /*2950*/  IMAD.SHL.U32 R41, R90, 0x2, RZ ;  /* 0x000000025a297824 */ /* 0x002fce00078e00ff */
[----:B------:R-:W1:Y:S01]  /*2960*/  MUFU.TANH R55, R55 ;  /* 0x0000003700377308 */ /* 0x000e620000002400 */
[----:B------:R-:W-:-:S04]  /*2970*/  LOP3.LUT R41, R150, 0x6, R41, 0xf8, !PT ;  /* 0x0000000696297812 */ /* 0x000fc800078ef829 */
[----:B--2---:R-:W-:-:S03]  /*2980*/  LOP3.LUT R29, R41, 0x1, RZ, 0xfc, !PT ;  /* 0x00000001291d7812 */ /* 0x004fc600078efcff */
[----:B------:R2:W-:Y:S01]  /*2990*/  MUFU.TANH R45, R31 ;  /* 0x0000001f002d7308 */ /* 0x0005e20000002400 */
[-C--:B------:R-:W-:Y:S01]  /*29a0*/  FMUL.FTZ R28, R28, R23.reuse ;  /* 0x000000171c1c7220 */ /* 0x080fe20000410000 */
[-C--:B------:R-:W-:Y:S01]  /*29b0*/  FMUL.FTZ R30, R30, R23.reuse ;  /* 0x000000171e1e7220 */ /* 0x080fe20000410000 */
[----:B------:R-:W-:Y:S01]  /*29c0*/  ISETP.GE.AND P3, PT, R29, R48, PT ;  /* 0x000000301d00720c */ /* 0x000fe20003f66270 */
[----:B------:R-:W-:Y:S01]  /*29d0*/  FMUL.FTZ R37, R37, R23 ;  /* 0x0000001725257220 */ /* 0x000fe20000410000 */
[----:B------:R-:W-:-:S03]  /*29e0*/  LOP3.LUT R29, R41, 0x10, RZ, 0xfc, !PT ;  /* 0x00000010291d7812 */ /* 0x000fc600078efcff */
[----:B------:R-:W4:Y:S01]  /*29f0*/  MUFU.TANH R56, R56 ;  /* 0x0000003800387308 */ /* 0x000f220000002400 */
[----:B---3--:R-:W-:Y:S01]  /*2a00*/  HMMA.16816.F32 R12, R4, R32, R12 ;  /* 0x00000020040c723c */ /* 0x008fe2000000180c */
[----:B------:R-:W-:Y:S01]  /*2a10*/  FMUL.FTZ R101, R40, R23 ;  /* 0x0000001728657220 */ /* 0x000fe20000410000 */
[----:B------:R-:W-:Y:S02]  /*2a20*/  ISETP.GE.AND P0, PT, R29, R48, PT ;  /* 0x000000301d00720c */ /* 0x000fe40003f06270 */
[----:B--2---:R-:W-:-:S03]  /*2a30*/  LOP3.LUT R31, R41, 0x9, RZ, 0xfc, !PT ;  /* 0x00000009291f7812 */ /* 0x004fc600078efcff */
[----:B------:R2:W-:Y:S01]  /*2a40*/  MUFU.TANH R33, R37 ;  /* 0x0000002500217308 */ /* 0x0005e20000002400 */
[----:B------:R-:W-:-:S07]  /*2a50*/  ISETP.GE.AND P1, PT, R31, R48, PT ;  /* 0x000000301f00720c */ /* 0x000fce0003f26270 */
[----:B------:R-:W-:Y:S01]  /*2a60*/  MUFU.TANH R40, R28 ;  /* 0x0000001c00287308 */ /* 0x000fe20000002400 */
[----:B------:R-:W-:-:S07]  /*2a70*/  ISETP.GE.AND P4, PT, R41, R48, PT ;  /* 0x000000302900720c */ /* 0x000fce0003f86270 */
[----:B------:R3:W-:Y:S01]  /*2a80*/  MUFU.TANH R44, R30 ;  /* 0x0000001e002c7308 */ /* 0x0007e20000002400 */
[----:B--2---:R-:W-:-:S07]  /*2a90*/  LOP3.LUT R37, R41, 0x18, RZ, 0xfc, !PT ;  /* 0x0000001829257812 */ /* 0x004fce00078efcff */
[----:B------:R-:W2:Y:S01]  /*2aa0*/  MUFU.TANH R61, R61 ;  /* 0x0000003d003d7308 */ /* 0x000ea20000002400 */
[-C--:B------:R-:W-:Y:S02]  /*2ab0*/  ISETP.GE.AND P5, PT, R37, R48.reuse, PT ;  /* 0x000000302500720c */ /* 0x080fe40003fa6270 */
[----:B------:R-:W-:Y:S01]  /*2ac0*/  LOP3.LUT R37, R41, 0x19, RZ, 0xfc, !PT ;  /* 0x0000001929257812 */ /* 0x000fe200078efcff */
[----:B---3--:R3:W5:Y:S01]  /*2ad0*/  LDSM.16.M88.4 R28, [R52+0x2c00] ;  /* 0x002c0000341c783b */ /* 0x0087620000000200 */
[----:B-1----:R-:W-:Y:S02]  /*2ae0*/  FSEL R73, R55, -INF , !P4 ;  /* 0xff80000037497808 */ /* 0x002fe40006000000 */
[----:B------:R-:W-:Y:S02]  /*2af0*/  FSEL R69, R53, -INF , !P4 ;  /* 0xff80000035457808 */ /* 0x000fe40006000000 */
[----:B------:R-:W-:Y:S02]  /*2b00*/  ISETP.GE.AND P4, PT, R37, R48, PT ;  /* 0x000000302500720c */ /* 0x000fe40003f86270 */
[----:B------:R-:W-:-:S02]  /*2b10*/  LOP3.LUT R37, R41, 0x20, RZ, 0xfc, !PT ;  /* 0x0000002029257812 */ /* 0x000fc400078efcff */
[----:B------:R-:W-:Y:S01]  /*2b20*/  LOP3.LUT R17, R41, 0x8, RZ, 0xfc, !PT ;  /* 0x0000000829117812 */ /* 0x000fe200078efcff */
[-C--:B------:R-:W-:Y:S01]  /*2b30*/  FMUL.FTZ R43, R43, R23.reuse ;  /* 0x000000172b2b7220 */ /* 0x080fe20000410000 */
[----:B----4-:R-:W-:Y:S02]  /*2b40*/  FSEL R75, R56, -INF , !P3 ;  /* 0xff800000384b7808 */ /* 0x010fe40005800000 */
[----:B------:R-:W-:Y:S01]  /*2b50*/  FSEL R71, R54, -INF , !P3 ;  /* 0xff80000036477808 */ /* 0x000fe20005800000 */
[-C--:B------:R-:W-:Y:S01]  /*2b60*/  FMUL.FTZ R36, R36, R23.reuse ;  /* 0x0000001724247220 */ /* 0x080fe20000410000 */
[-C--:B------:R-:W-:Y:S01]  /*2b70*/  ISETP.GE.AND P3, PT, R37, R48.reuse, PT ;  /* 0x000000302500720c */ /* 0x080fe20003f66270 */
[-C--:B------:R-:W-:Y:S01]  /*2b80*/  FMUL.FTZ R38, R38, R23.reuse ;  /* 0x0000001726267220 */ /* 0x080fe20000410000 */
[----:B------:R-:W-:Y:S01]  /*2b90*/  ISETP.GE.AND P2, PT, R17, R48, PT ;  /* 0x000000301100720c */ /* 0x000fe20003f46270 */
[----:B------:R-:W-:Y:S01]  /*2ba0*/  FMUL.FTZ R39, R39, R23 ;  /* 0x0000001727277220 */ /* 0x000fe20000410000 */
[----:B------:R-:W-:Y:S01]  /*2bb0*/  LOP3.LUT R37, R41, 0x21, RZ, 0xfc, !PT ;  /* 0x0000002129257812 */ /* 0x000fe200078efcff */
[----:B------:R-:W-:Y:S01]  /*2bc0*/  MUFU.TANH R99, R43 ;  /* 0x0000002b00637308 */ /* 0x000fe20000002400 */
[----:B--2---:R-:W-:-:S02]  /*2bd0*/  FSEL R32, R61, -INF , !P2 ;  /* 0xff8000003d207808 */ /* 0x004fc40005000000 */
[----:B------:R-:W-:Y:S02]  /*2be0*/  FSEL R58, R58, -INF , !P2 ;  /* 0xff8000003a3a7808 */ /* 0x000fe40005000000 */
[----:B------:R-:W-:-:S03]  /*2bf0*/  ISETP.GE.AND P2, PT, R37, R48, PT ;  /* 0x000000302500720c */ /* 0x000fc60003f46270 */
[----:B------:R-:W-:Y:S01]  /*2c00*/  MUFU.TANH R43, R36 ;  /* 0x00000024002b7308 */ /* 0x000fe20000002400 */
[----:B------:R-:W-:-:S07]  /*2c10*/  LOP3.LUT R17, R41, 0x11, RZ, 0xfc, !PT ;  /* 0x0000001129117812 */ /* 0x000fce00078efcff */
[----:B------:R-:W-:Y:S08]  /*2c20*/  MUFU.TANH R46, R38 ;  /* 0x00000026002e7308 */ /* 0x000ff00000002400 */
[----:B------:R1:W-:Y:S01]  /*2c30*/  MUFU.TANH R70, R39 ;  /* 0x0000002700467308 */ /* 0x0003e20000002400 */
[----:B------:R-:W-:Y:S01]  /*2c40*/  ISETP.GE.AND P6, PT, R17, R48, PT ;  /* 0x000000301100720c */ /* 0x000fe20003fc6270 */
[-C--:B------:R-:W-:Y:S01]  /*2c50*/  FMUL.FTZ R13, R13, R23.reuse ;  /* 0x000000170d0d7220 */ /* 0x080fe20000410000 */
[----:B------:R-:W-:Y:S05]  /*2c60*/  HMMA.16816.F32 R16, R8, R18, RZ ;  /* 0x000000120810723c */ /* 0x000fea00000018ff */
[----:B------:R-:W-:Y:S01]  /*2c70*/  MUFU.TANH R66, R66 ;  /* 0x0000004200427308 */ /* 0x000fe20000002400 */
[----:B-1----:R1:W2:Y:S07]  /*2c80*/  LDSM.16.M88.4 R36, [R27+0x2c00] ;  /* 0x002c00001b24783b */ /* 0x0022ae0000000200 */
[----:B------:R-:W4:Y:S01]  /*2c90*/  MUFU.TANH R68, R68 ;  /* 0x0000004400447308 */ /* 0x000f220000002400 */
[-C--:B------:R-:W-:Y:S01]  /*2ca0*/  FMUL.FTZ R12, R12, R23.reuse ;  /* 0x000000170c0c7220 */ /* 0x080fe20000410000 */
[----:B------:R-:W-:-:S06]  /*2cb0*/  FMUL.FTZ R14, R14, R23 ;  /* 0x000000170e0e7220 */ /* 0x000fcc0000410000 */
[----:B------:R-:W5:Y:S01]  /*2cc0*/  MUFU.TANH R163, R163 ;  /* 0x000000a300a37308 */ /* 0x000f620000002400 */
[----:B------:R-:W-:Y:S02]  /*2cd0*/  FSEL R169, R65, -INF , !P6 ;  /* 0xff80000041a97808 */ /* 0x000fe40007000000 */
[----:B------:R-:W-:-:S05]  /*2ce0*/  FSEL R81, R62, -INF , !P6 ;  /* 0xff8000003e517808 */ /* 0x000fca0007000000 */
[----:B---3--:R3:W-:Y:S08]  /*2cf0*/  MUFU.TANH R52, R13 ;  /* 0x0000000d00347308 */ /* 0x0087f00000002400 */
[----:B------:R-:W-:Y:S01]  /*2d00*/  MUFU.TANH R57, R57 ;  /* 0x0000003900397308 */ /* 0x000fe20000002400 */
[----:B-1----:R-:W-:-:S07]  /*2d10*/  FMUL.FTZ R27, R15, R23 ;  /* 0x000000170f1b7220 */ /* 0x002fce0000410000 */
[----:B------:R-:W1:Y:S08]  /*2d20*/  MUFU.TANH R59, R59 ;  /* 0x0000003b003b7308 */ /* 0x000e700000002400 */
[----:B------:R-:W-:Y:S01]  /*2d30*/  MUFU.TANH R89, R89 ;  /* 0x0000005900597308 */ /* 0x000fe20000002400 */
[----:B---3--:R-:W-:-:S07]  /*2d40*/  LOP3.LUT R13, R41, 0x30, RZ, 0xfc, !PT ;  /* 0x00000030290d7812 */ /* 0x008fce00078efcff */
[----:B------:R-:W3:Y:S01]  /*2d50*/  MUFU.TANH R91, R91 ;  /* 0x0000005b005b7308 */ /* 0x000ee20000002400 */
[----:B------:R-:W-:-:S07]  /*2d60*/  ISETP.GE.AND P6, PT, R13, R48, PT ;  /* 0x000000300d00720c */ /* 0x000fce0003fc6270 */
[----:B------:R-:W-:Y:S01]  /*2d70*/  MUFU.TANH R161, R161 ;  /* 0x000000a100a17308 */ /* 0x000fe20000002400 */
[----:B----4-:R-:W-:-:S07]  /*2d80*/  FSEL R79, R68, -INF , !P4 ;  /* 0xff800000444f7808 */ /* 0x010fce0006000000 */
[----:B------:R-:W4:Y:S01]  /*2d90*/  MUFU.TANH R165, R165 ;  /* 0x000000a500a57308 */ /* 0x000f220000002400 */
[----:B------:R-:W-:Y:S01]  /*2da0*/  FSEL R167, R66, -INF , !P4 ;  /* 0xff80000042a77808 */ /* 0x000fe20006000000 */
[----:B------:R-:W-:Y:S01]  /*2db0*/  HMMA.16816.F32 R16, R4, R34, R16 ;  /* 0x000000220410723c */ /* 0x000fe20000001810 */
[----:B------:R-:W-:Y:S01]  /*2dc0*/  FSEL R93, R93, -INF , !P3 ;  /* 0xff8000005d5d7808 */ /* 0x000fe20005800000 */
[----:B------:R-:W-:-:S04]  /*2dd0*/  DEPBAR.LE SB0, 0x0 ;  /* 0x000080000000791a */ /* 0x000fc80000000000 */
[----:B------:R-:W-:Y:S08]  /*2de0*/  MUFU.TANH R47, R12 ;  /* 0x0000000c002f7308 */ /* 0x000ff00000002400 */
[----:B------:R2:W-:Y:S01]  /*2df0*/  MUFU.TANH R53, R14 ;  /* 0x0000000e00357308 */ /* 0x0005e20000002400 */
[----:B-----5:R-:W-:Y:S02]  /*2e00*/  FSEL R163, R163, -INF , !P3 ;  /* 0xff800000a3a37808 */ /* 0x020fe40005800000 */
[----:B------:R-:W-:-:S05]  /*2e10*/  LOP3.LUT R35, R41, 0x28, RZ, 0xfc, !PT ;  /* 0x0000002829237812 */ /* 0x000fca00078efcff */
[----:B------:R-:W-:Y:S01]  /*2e20*/  MUFU.TANH R159, R159 ;  /* 0x0000009f009f7308 */ /* 0x000fe20000002400 */
[----:B--2---:R-:W-:Y:S01]  /*2e30*/  HMMA.16816.F32 R12, R8, R28, RZ ;  /* 0x0000001c080c723c */ /* 0x004fe200000018ff */
[----:B------:R-:W-:-:S06]  /*2e40*/  LOP3.LUT R29, R41, 0x38, RZ, 0xfc, !PT ;  /* 0x00000038291d7812 */ /* 0x000fcc00078efcff */
[----:B------:R-:W2:Y:S01]  /*2e50*/  MUFU.TANH R157, R157 ;  /* 0x0000009d009d7308 */ /* 0x000ea20000002400 */
[----:B------:R-:W-:Y:S01]  /*2e60*/  HMMA.16816.F32 R8, R8, R30, RZ ;  /* 0x0000001e0808723c */ /* 0x000fe200000018ff */
[----:B------:R-:W-:-:S06]  /*2e70*/  ISETP.GE.AND P4, PT, R29, R48, PT ;  /* 0x000000301d00720c */ /* 0x000fcc0003f86270 */
[----:B------:R-:W-:Y:S01]  /*2e80*/  MUFU.TANH R105, R105 ;  /* 0x0000006900697308 */ /* 0x000fe20000002400 */
[----:B------:R-:W-:-:S04]  /*2e90*/  LOP3.LUT R29, R41, 0x39, RZ, 0xfc, !PT ;  /* 0x00000039291d7812 */ /* 0x000fc800078efcff */
[----:B------:R-:W-:-:S03]  /*2ea0*/  ISETP.GE.AND P3, PT, R29, R48, PT ;  /* 0x000000301d00720c */ /* 0x000fc60003f66270 */
[----:B------:R-:W5:Y:S01]  /*2eb0*/  MUFU.TANH R107, R107 ;  /* 0x0000006b006b7308 */ /* 0x000f620000002400 */
[----:B------:R-:W-:Y:S02]  /*2ec0*/  LOP3.LUT R29, R41, 0x40, RZ, 0xfc, !PT ;  /* 0x00000040291d7812 */ /* 0x000fe400078efcff */
[----:B-1----:R-:W-:-:S05]  /*2ed0*/  FSEL R87, R59, -INF , !P1 ;  /* 0xff8000003b577808 */ /* 0x002fca0004800000 */
[----:B------:R-:W1:Y:S01]  /*2ee0*/  MUFU.TANH R67, R67 ;  /* 0x0000004300437308 */ /* 0x000e620000002400 */
[----:B------:R-:W-:Y:S02]  /*2ef0*/  FSEL R83, R57, -INF , !P1 ;  /* 0xff80000039537808 */ /* 0x000fe40004800000 */
[----:B---3--:R-:W-:Y:S02]  /*2f00*/  FSEL R91, R91, -INF , !P2 ;  /* 0xff8000005b5b7808 */ /* 0x008fe40005000000 */
[----:B------:R-:W-:-:S03]  /*2f10*/  FSEL R89, R89, -INF , !P2 ;  /* 0xff80000059597808 */ /* 0x000fc60005000000 */
[----:B------:R-:W-:Y:S01]  /*2f20*/  MUFU.TANH R111, R111 ;  /* 0x0000006f006f7308 */ /* 0x000fe20000002400 */
[-C--:B------:R-:W-:Y:S02]  /*2f30*/  ISETP.GE.AND P1, PT, R35, R48.reuse, PT ;  /* 0x000000302300720c */ /* 0x080fe40003f26270 */
[----:B------:R-:W-:-:S05]  /*2f40*/  ISETP.GE.AND P2, PT, R29, R48, PT ;  /* 0x000000301d00720c */ /* 0x000fca0003f46270 */
[----:B------:R-:W3:Y:S01]  /*2f50*/  MUFU.TANH R123, R123 ;  /* 0x0000007b007b7308 */ /* 0x000ee20000002400 */
[C---:B------:R-:W-:Y:S02]  /*2f60*/  LOP3.LUT R35, R41.reuse, 0x29, RZ, 0xfc, !PT ;  /* 0x0000002929237812 */ /* 0x040fe400078efcff */
[----:B------:R-:W-:-:S05]  /*2f70*/  LOP3.LUT R29, R41, 0x41, RZ, 0xfc, !PT ;  /* 0x00000041291d7812 */ /* 0x000fca00078efcff */
[----:B------:R-:W-:Y:S01]  /*2f80*/  MUFU.TANH R95, R95 ;  /* 0x0000005f005f7308 */ /* 0x000fe20000002400 */
[----:B------:R-:W-:-:S07]  /*2f90*/  FSEL R119, R64, -INF , !P0 ;  /* 0xff80000040777808 */ /* 0x000fce0004000000 */
[----:B------:R-:W3:Y:S01]  /*2fa0*/  MUFU.TANH R103, R103 ;  /* 0x0000006700677308 */ /* 0x000ee20000002400 */
[----:B------:R-:W-:Y:S01]  /*2fb0*/  FSEL R77, R60, -INF , !P0 ;  /* 0xff8000003c4d7808 */ /* 0x000fe20004000000 */
[----:B------:R-:W-:Y:S01]  /*2fc0*/  HMMA.16816.F32 R12, R4, R36, R12 ;  /* 0x00000024040c723c */ /* 0x000fe2000000180c */
[----:B----4-:R-:W-:Y:S02]  /*2fd0*/  FSEL R165, R165, -INF , !P1 ;  /* 0xff800000a5a57808 */ /* 0x010fe40004800000 */
[----:B------:R-:W-:-:S03]  /*2fe0*/  FSEL R161, R161, -INF , !P1 ;  /* 0xff800000a1a17808 */ /* 0x000fc60004800000 */
[----:B------:R-:W-:Y:S01]  /*2ff0*/  MUFU.TANH R125, R125 ;  /* 0x0000007d007d7308 */ /* 0x000fe20000002400 */
[-C--:B------:R-:W-:Y:S01]  /*3000*/  ISETP.GE.AND P0, PT, R35, R48.reuse, PT ;  /* 0x000000302300720c */ /* 0x080fe20003f06270 */
[----:B------:R-:W-:Y:S01]  /*3010*/  HMMA.16816.F32 R4, R4, R38, R8 ;  /* 0x000000260404723c */ /* 0x000fe20000001808 */
[----:B------:R-:W-:-:S05]  /*3020*/  ISETP.GE.AND P1, PT, R29, R48, PT ;  /* 0x000000301d00720c */ /* 0x000fca0003f26270 */
[----:B------:R-:W4:Y:S01]  /*3030*/  MUFU.TANH R149, R149 ;  /* 0x0000009500957308 */ /* 0x000f220000002400 */
[C---:B------:R-:W-:Y:S02]  /*3040*/  LOP3.LUT R29, R41.reuse, 0x48, RZ, 0xfc, !PT ;  /* 0x00000048291d7812 */ /* 0x040fe400078efcff */
[----:B------:R-:W-:-:S05]  /*3050*/  LOP3.LUT R9, R41, 0x59, RZ, 0xfc, !PT ;  /* 0x0000005929097812 */ /* 0x000fca00078efcff */
[----:B------:R-:W-:Y:S01]  /*3060*/  MUFU.TANH R101, R101 ;  /* 0x0000006500657308 */ /* 0x000fe20000002400 */
[----:B--2---:R-:W-:-:S07]  /*3070*/  FSEL R157, R157, -INF , !P0 ;  /* 0xff8000009d9d7808 */ /* 0x004fce0004000000 */
[----:B------:R-:W2:Y:S01]  /*3080*/  MUFU.TANH R109, R109 ;  /* 0x0000006d006d7308 */ /* 0x000ea20000002400 */
[----:B------:R-:W-:Y:S02]  /*3090*/  FSEL R159, R159, -INF , !P0 ;  /* 0xff8000009f9f7808 */ /* 0x000fe40004000000 */
[----:B------:R-:W-:-:S05]  /*30a0*/  ISETP.GE.AND P0, PT, R29, R48, PT ;  /* 0x000000301d00720c */ /* 0x000fca0003f06270 */
[----:B------:R-:W-:Y:S01]  /*30b0*/  MUFU.TANH R131, R131 ;  /* 0x0000008300837308 */ /* 0x000fe20000002400 */
[----:B-----5:R-:W-:Y:S02]  /*30c0*/  FSEL R107, R107, -INF , !P2 ;  /* 0xff8000006b6b7808 */ /* 0x020fe40005000000 */
[----:B------:R-:W-:-:S05]  /*30d0*/  FSEL R105, R105, -INF , !P2 ;  /* 0xff80000069697808 */ /* 0x000fca0005000000 */
[----:B------:R-:W5:Y:S01]  /*30e0*/  MUFU.TANH R139, R139 ;  /* 0x0000008b008b7308 */ /* 0x000f620000002400 */
[C---:B------:R-:W-:Y:S02]  /*30f0*/  LOP3.LUT R35, R41.reuse, 0x31, RZ, 0xfc, !PT ;  /* 0x0000003129237812 */ /* 0x040fe400078efcff */
[----:B------:R-:W-:Y:S02]  /*3100*/  LOP3.LUT R29, R41, 0x49, RZ, 0xfc, !PT ;  /* 0x00000049291d7812 */ /* 0x000fe400078efcff */
[----:B------:R-:W-:Y:S02]  /*3110*/  ISETP.GE.AND P2, PT, R9, R48, PT ;  /* 0x000000300900720c */ /* 0x000fe40003f46270 */
[----:B------:R-:W-:Y:S01]  /*3120*/  LOP3.LUT R9, R41, 0x60, RZ, 0xfc, !PT ;  /* 0x0000006029097812 */ /* 0x000fe200078efcff */
[----:B------:R-:W-:Y:S01]  /*3130*/  MUFU.TANH R113, R113 ;  /* 0x0000007100717308 */ /* 0x000fe20000002400 */
[----:B-1----:R-:W-:Y:S02]  /*3140*/  FSEL R85, R67, -INF , !P5 ;  /* 0xff80000043557808 */ /* 0x002fe40006800000 */
[----:B------:R-:W-:-:S02]  /*3150*/  FSEL R67, R63, -INF , !P5 ;  /* 0xff8000003f437808 */ /* 0x000fc40006800000 */
[----:B---3--:R-:W-:-:S03]  /*3160*/  FSEL R123, R123, -INF , !P6 ;  /* 0xff8000007b7b7808 */ /* 0x008fc60007000000 */
[----:B------:R-:W1:Y:S01]  /*3170*/  MUFU.TANH R127, R127 ;  /* 0x0000007f007f7308 */ /* 0x000e620000002400 */
[----:B------:R-:W-:Y:S02]  /*3180*/  FSEL R111, R111, -INF , !P6 ;  /* 0xff8000006f6f7808 */ /* 0x000fe40007000000 */
[-C--:B------:R-:W-:Y:S02]  /*3190*/  ISETP.GE.AND P5, PT, R35, R48.reuse, PT ;  /* 0x000000302300720c */ /* 0x080fe40003fa6270 */
[----:B------:R-:W-:Y:S02]  /*31a0*/  ISETP.GE.AND P6, PT, R29, R48, PT ;  /* 0x000000301d00720c */ /* 0x000fe40003fc6270 */
[----:B------:R-:W-:Y:S02]  /*31b0*/  FSEL R103, R103, -INF , !P1 ;  /* 0xff80000067677808 */ /* 0x000fe40004800000 */
[----:B------:R-:W-:Y:S01]  /*31c0*/  FSEL R95, R95, -INF , !P1 ;  /* 0xff8000005f5f7808 */ /* 0x000fe20004800000 */
[----:B------:R-:W3:Y:S01]  /*31d0*/  MUFU.TANH R27, R27 ;  /* 0x0000001b001b7308 */ /* 0x000ee20000002400 */
[----:B------:R-:W-:-:S02]  /*31e0*/  LOP3.LUT R29, R41, 0x50, RZ, 0xfc, !PT ;  /* 0x00000050291d7812 */ /* 0x000fc400078efcff */
[-C--:B------:R-:W-:Y:S02]  /*31f0*/  ISETP.GE.AND P1, PT, R9, R48.reuse, PT ;  /* 0x000000300900720c */ /* 0x080fe40003f26270 */
[----:B------:R-:W-:Y:S02]  /*3200*/  LOP3.LUT R9, R41, 0x61, RZ, 0xfc, !PT ;  /* 0x0000006129097812 */ /* 0x000fe400078efcff */
[----:B----4-:R-:W-:Y:S02]  /*3210*/  FSEL R149, R149, -INF , !P5 ;  /* 0xff80000095957808 */ /* 0x010fe40006800000 */
[----:B------:R-:W-:Y:S02]  /*3220*/  FSEL R125, R125, -INF , !P5 ;  /* 0xff8000007d7d7808 */ /* 0x000fe40006800000 */
[----:B------:R-:W-:Y:S02]  /*3230*/  ISETP.GE.AND P5, PT, R29, R48, PT ;  /* 0x000000301d00720c */ /* 0x000fe40003fa6270 */
[----:B--2---:R-:W-:-:S02]  /*3240*/  FSEL R109, R109, -INF , !P0 ;  /* 0xff8000006d6d7808 */ /* 0x004fc40004000000 */
[----:B------:R-:W-:Y:S02]  /*3250*/  FSEL R101, R101, -INF , !P0 ;  /* 0xff80000065657808 */ /* 0x000fe40004000000 */
[----:B------:R-:W-:Y:S02]  /*3260*/  LOP3.LUT R29, R41, 0x51, RZ, 0xfc, !PT ;  /* 0x00000051291d7812 */ /* 0x000fe400078efcff */
[-C--:B------:R-:W-:Y:S02]  /*3270*/  ISETP.GE.AND P0, PT, R9, R48.reuse, PT ;  /* 0x000000300900720c */ /* 0x080fe40003f06270 */
[----:B------:R-:W-:Y:S02]  /*3280*/  LOP3.LUT R9, R41, 0x68, RZ, 0xfc, !PT ;  /* 0x0000006829097812 */ /* 0x000fe400078efcff */
[----:B-----5:R-:W-:Y:S02]  /*3290*/  FSEL R139, R139, -INF , !P4 ;  /* 0xff8000008b8b7808 */ /* 0x020fe40006000000 */
[----:B------:R-:W-:Y:S01]  /*32a0*/  FSEL R131, R131, -INF , !P4 ;  /* 0xff80000083837808 */ /* 0x000fe20006000000 */
[----:B------:R-:W-:Y:S01]  /*32b0*/  FMUL.FTZ R31, R6, R23 ;  /* 0x00000017061f7220 */ /* 0x000fe20000410000 */
[----:B------:R-:W-:-:S02]  /*32c0*/  ISETP.GE.AND P4, PT, R29, R48, PT ;  /* 0x000000301d00720c */ /* 0x000fc40003f86270 */
[----:B------:R-:W-:Y:S02]  /*32d0*/  FSEL R99, R99, -INF , !P6 ;  /* 0xff80000063637808 */ /* 0x000fe40007000000 */
[----:B------:R-:W-:Y:S01]  /*32e0*/  FSEL R97, R97, -INF , !P6 ;  /* 0xff80000061617808 */ /* 0x000fe20007000000 */
[-C--:B------:R-:W-:Y:S01]  /*32f0*/  FMUL.FTZ R16, R16, R23.reuse ;  /* 0x0000001710107220 */ /* 0x080fe20000410000 */
[----:B------:R-:W-:Y:S01]  /*3300*/  LOP3.LUT R29, R41, 0x58, RZ, 0xfc, !PT ;  /* 0x00000058291d7812 */ /* 0x000fe200078efcff */
[-C--:B------:R-:W-:Y:S01]  /*3310*/  FMUL.FTZ R17, R17, R23.reuse ;  /* 0x0000001711117220 */ /* 0x080fe20000410000 */
[-C--:B------:R-:W-:Y:S01]  /*3320*/  ISETP.GE.AND P6, PT, R9, R48.reuse, PT ;  /* 0x000000300900720c */ /* 0x080fe20003fc6270 */
[-C--:B------:R-:W-:Y:S01]  /*3330*/  FMUL.FTZ R18, R18, R23.reuse ;  /* 0x0000001712127220 */ /* 0x080fe20000410000 */
[-C--:B------:R-:W-:Y:S01]  /*3340*/  FMUL.FTZ R19, R19, R23.reuse ;  /* 0x0000001713137220 */ /* 0x080fe20000410000 */
[-C--:B------:R-:W-:Y:S01]  /*3350*/  FMUL.FTZ R8, R15, R23.reuse ;  /* 0x000000170f087220 */ /* 0x080fe20000410000 */
[----:B------:R-:W-:Y:S01]  /*3360*/  LOP3.LUT R9, R41, 0x69, RZ, 0xfc, !PT ;  /* 0x0000006929097812 */ /* 0x000fe200078efcff */
[-C--:B------:R-:W-:Y:S01]  /*3370*/  FMUL.FTZ R6, R7, R23.reuse ;  /* 0x0000001707067220 */ /* 0x080fe20000410000 */
[-C--:B------:R-:W-:Y:S01]  /*3380*/  FMUL.FTZ R12, R12, R23.reuse ;  /* 0x000000170c0c7220 */ /* 0x080fe20000410000 */
[-C--:B------:R-:W-:Y:S01]  /*3390*/  FMUL.FTZ R13, R13, R23.reuse ;  /* 0x000000170d0d7220 */ /* 0x080fe20000410000 */
[----:B-1----:R-:W-:Y:S01]  /*33a0*/  FSEL R127, R127, -INF , !P3 ;  /* 0xff8000007f7f7808 */ /* 0x002fe20005800000 */
[-C--:B------:R-:W-:Y:S01]  /*33b0*/  FMUL.FTZ R14, R14, R23.reuse ;  /* 0x000000170e0e7220 */ /* 0x080fe20000410000 */
[----:B------:R-:W-:Y:S01]  /*33c0*/  FSEL R113, R113, -INF , !P3 ;  /* 0xff80000071717808 */ /* 0x000fe20005800000 */
[-C--:B------:R-:W-:Y:S01]  /*33d0*/  FMUL.FTZ R4, R4, R23.reuse ;  /* 0x0000001704047220 */ /* 0x080fe20000410000 */
[----:B------:R-:W-:Y:S01]  /*33e0*/  FMUL.FTZ R5, R5, R23 ;  /* 0x0000001705057220 */ /* 0x000fe20000410000 */
[----:B------:R-:W-:-:S02]  /*33f0*/  ISETP.GE.AND P3, PT, R29, R48, PT ;  /* 0x000000301d00720c */ /* 0x000fc40003f66270 */
[----:B------:R-:W-:Y:S02]  /*3400*/  FSEL R65, R44, -INF , !P5 ;  /* 0xff8000002c417808 */ /* 0x000fe40006800000 */
[----:B------:R-:W-:Y:S02]  /*3410*/  FSEL R63, R40, -INF , !P5 ;  /* 0xff800000283f7808 */ /* 0x000fe40006800000 */
[----:B------:R-:W-:Y:S01]  /*3420*/  ISETP.GE.AND P5, PT, R9, R48, PT ;  /* 0x000000300900720c */ /* 0x000fe20003fa6270 */
[----:B------:R-:W-:Y:S01]  /*3430*/  MUFU.TANH R16, R16 ;  /* 0x0000001000107308 */ /* 0x000fe20000002400 */
[----:B------:R-:W-:Y:S02]  /*3440*/  LOP3.LUT R9, R41, 0x70, RZ, 0xfc, !PT ;  /* 0x0000007029097812 */ /* 0x000fe400078efcff */
[----:B------:R-:W-:Y:S02]  /*3450*/  FSEL R61, R45, -INF , !P4 ;  /* 0xff8000002d3d7808 */ /* 0x000fe40006000000 */
[----:B------:R-:W-:-:S03]  /*3460*/  FSEL R45, R47, -INF , !P1 ;  /* 0xff8000002f2d7808 */ /* 0x000fc60004800000 */
[----:B------:R-:W-:Y:S01]  /*3470*/  MUFU.TANH R17, R17 ;  /* 0x0000001100117308 */ /* 0x000fe20000002400 */
[----:B------:R-:W-:Y:S02]  /*3480*/  FSEL R59, R42, -INF , !P4 ;  /* 0xff8000002a3b7808 */ /* 0x000fe40006000000 */
[----:B---3--:R-:W-:Y:S02]  /*3490*/  FSEL R47, R27, -INF , !P0 ;  /* 0xff8000001b2f7808 */ /* 0x008fe40004000000 */
[----:B------:R-:W-:-:S03]  /*34a0*/  ISETP.GE.AND P4, PT, R9, R48, PT ;  /* 0x000000300900720c */ /* 0x000fc60003f86270 */
[----:B------:R-:W1:Y:S01]  /*34b0*/  MUFU.TANH R18, R18 ;  /* 0x0000001200127308 */ /* 0x000e620000002400 */
[----:B------:R-:W-:-:S07]  /*34c0*/  LOP3.LUT R9, R41, 0x71, RZ, 0xfc, !PT ;  /* 0x0000007129097812 */ /* 0x000fce00078efcff */
[----:B------:R-:W2:Y:S01]  /*34d0*/  MUFU.TANH R19, R19 ;  /* 0x0000001300137308 */ /* 0x000ea20000002400 */
[----:B------:R-:W-:-:S07]  /*34e0*/  FSEL R15, R46, -INF , !P3 ;  /* 0xff8000002e0f7808 */ /* 0x000fce0005800000 */
[----:B------:R-:W-:Y:S08]  /*34f0*/  MUFU.TANH R35, R12 ;  /* 0x0000000c00237308 */ /* 0x000ff00000002400 */
[----:B------:R3:W-:Y:S08]  /*3500*/  MUFU.TANH R29, R13 ;  /* 0x0000000d001d7308 */ /* 0x0007f00000002400 */
[----:B------:R-:W4:Y:S08]  /*3510*/  MUFU.TANH R37, R14 ;  /* 0x0000000e00257308 */ /* 0x000f300000002400 */
[----:B------:R-:W5:Y:S01]  /*3520*/  MUFU.TANH R8, R8 ;  /* 0x0000000800087308 */ /* 0x000f620000002400 */
[----:B---3--:R-:W-:-:S02]  /*3530*/  FSEL R13, R43, -INF , !P3 ;  /* 0xff8000002b0d7808 */ /* 0x008fc40005800000 */
[----:B------:R-:W-:-:S05]  /*3540*/  FSEL R43, R52, -INF , !P0 ;  /* 0xff800000342b7808 */ /* 0x000fca0004000000 */
[----:B------:R3:W-:Y:S01]  /*3550*/  MUFU.TANH R30, R4 ;  /* 0x00000004001e7308 */ /* 0x0007e20000002400 */
[----:B------:R-:W-:-:S07]  /*3560*/  ISETP.GT.AND P0, PT, R151, R136, PT ;  /* 0x000000889700720c */ /* 0x000fce0003f04270 */
[----:B------:R-:W5:Y:S08]  /*3570*/  MUFU.TANH R31, R31 ;  /* 0x0000001f001f7308 */ /* 0x000f700000002400 */
[----:B------:R-:W5:Y:S08]  /*3580*/  MUFU.TANH R6, R6 ;  /* 0x0000000600067308 */ /* 0x000f700000002400 */
[----:B------:R-:W5:Y:S01]  /*3590*/  MUFU.TANH R28, R5 ;  /* 0x00000005001c7308 */ /* 0x000f620000002400 */
[----:B------:R-:W-:-:S02]  /*35a0*/  ISETP.GE.AND P3, PT, R9, R48, PT ;  /* 0x000000300900720c */ /* 0x000fc40003f66270 */
[C---:B------:R-:W-:Y:S02]  /*35b0*/  LOP3.LUT R9, R41.reuse, 0x78, RZ, 0xfc, !PT ;  /* 0x0000007829097812 */ /* 0x040fe400078efcff */
[----:B------:R-:W-:Y:S02]  /*35c0*/  LOP3.LUT R41, R41, 0x79, RZ, 0xfc, !PT ;  /* 0x0000007929297812 */ /* 0x000fe400078efcff */
[----:B------:R-:W-:Y:S02]  /*35d0*/  FSEL R57, R70, -INF , !P2 ;  /* 0xff80000046397808 */ /* 0x000fe40005000000 */
[----:B------:R-:W-:Y:S02]  /*35e0*/  FSEL R55, R33, -INF , !P2 ;  /* 0xff80000021377808 */ /* 0x000fe40005000000 */
[----:B------:R-:W-:Y:S01]  /*35f0*/  FSEL R53, R53, -INF , !P1 ;  /* 0xff80000035357808 */ /* 0x000fe20004800000 */
[----:B------:R-:W-:Y:S01]  /*3600*/  BSSY.RECONVERGENT B1, `(.L_x_6244) ;  /* 0x000006e000017945 */ /* 0x000fe20003800200 */
[----:B------:R-:W-:-:S02]  /*3610*/  ISETP.GE.AND P2, PT, R9, R48, PT ;  /* 0x000000300900720c */ /* 0x000fc40003f46270 */
[----:B------:R-:W-:Y:S02]  /*3620*/  ISETP.GE.AND P1, PT, R41, R48, PT ;  /* 0x000000302900720c */ /* 0x000fe40003f26270 */
[----:B---3--:R-:W-:Y:S02]  /*3630*/  SHF.R.U32.HI R4, RZ, 0x3, R90 ;  /* 0x00000003ff047819 */ /* 0x008fe4000001165a */
[----:B-1----:R-:W-:Y:S02]  /*3640*/  FSEL R41, R18, -INF , !P6 ;  /* 0xff80000012297808 */ /* 0x002fe40007000000 */
[----:B------:R-:W-:Y:S02]  /*3650*/  FSEL R39, R16, -INF , !P6 ;  /* 0xff80000010277808 */ /* 0x000fe40007000000 */
[----:B--2---:R-:W-:Y:S02]  /*3660*/  FSEL R19, R19, -INF , !P5 ;  /* 0xff80000013137808 */ /* 0x004fe40006800000 */
[----:B------:R-:W-:-:S02]  /*3670*/  FSEL R17, R17, -INF , !P5 ;  /* 0xff80000011117808 */ /* 0x000fc40006800000 */
[----:B----4-:R-:W-:Y:S02]  /*3680*/  FSEL R37, R37, -INF , !P4 ;  /* 0xff80000025257808 */ /* 0x010fe40006000000 */
[----:B------:R-:W-:Y:S02]  /*3690*/  FSEL R35, R35, -INF , !P4 ;  /* 0xff80000023237808 */ /* 0x000fe40006000000 */
[----:B-----5:R-:W-:Y:S02]  /*36a0*/  FSEL R33, R8, -INF , !P3 ;  /* 0xff80000008217808 */ /* 0x020fe40005800000 */
        /* <DEDUP_REMOVED lines=20> */
.L_x_6247:
        /* <DEDUP_REMOVED lines=60> */
.L_x_6248:
[----:B------:R-:W-:Y:S05]  /*3bb0*/  BSYNC.RECONVERGENT B0 ;  /* 0x0000000000007941 */ /* 0x000fea0003800200 */
.L_x_6246:
        /* <DEDUP_REMOVED lines=18> */
.L_x_6245:
[----:B------:R-:W-:Y:S05]  /*3ce0*/  BSYNC.RECONVERGENT B1 ;  /* 0x0000000000017941 */ /* 0x000fea0003800200 */
.L_x_6244:
        /* <DEDUP_REMOVED lines=33> */
[----:B------:R-:W-:Y:S01]  /*3f00*/  SHF.L.U32 R4, R4, 0x8, RZ ;  /* 0x0000000804047819 */ /* 0x000fe200000006ff */
[----:B------:R-:W1:Y:S01]  /*3f10*/  SHFL.BFLY PT, R9, R8, 0x2, 0x1f ;  /* 0x0c401f0008097f89 */ /* 0x000e6200000e0000 */
[----:B------:R-:W-:Y:S02]  /*3f20*/  IADD3 R21, PT, PT, R21, -0x2, RZ ;  /* 0xfffffffe15157810 */ /* 0x000fe40007ffe0ff */
[----:B------:R-:W-:Y:S01]  /*3f30*/  LOP3.LUT R7, R4, 0x100, RZ, 0xc0, !PT ;  /* 0x0000010004077812 */ /* 0x000fe200078ec0ff */
[----:B------:R-:W3:Y:S03]  /*3f40*/  SHFL.BFLY PT, R6, R11, 0x2, 0x1f ;  /* 0x0c401f000b067f89 */ /* 0x000ee600000e0000 */
[----:B------:R-:W-:-:S04]  /*3f50*/  LOP3.LUT R7, R7, 0x20, R26, 0xf8, !PT ;  /* 0x0000002007077812 */ /* 0x000fc800078ef81a */
[----:B------:R-:W-:-:S04]  /*3f60*/  LOP3.LUT R7, R7, R20, RZ, 0xfc, !PT ;  /* 0x0000001407077212 */ /* 0x000fc800078efcff */
[----:B------:R-:W-:-:S04]  /*3f70*/  LEA R34, R7, R130, 0x1 ;  /* 0x0000008207227211 */ /* 0x000fc800078e08ff */
[----:B------:R-:W-:Y:S02]  /*3f80*/  IADD3 R36, PT, PT, R49, R34, RZ ;  /* 0x0000002231247210 */ /* 0x000fe40007ffe0ff */
        /* <DEDUP_REMOVED lines=8> */
[----:B--2---:R-:W-:-:S05]  /*4010*/  FMUL.FTZ R4, R27, R0 ;  /* 0x000000001b047220 */ /* 0x004fca0000410000 */
[----:B------:R-:W-:Y:S01]  /*4020*/  FSEL R26, R4, RZ, P0 ;  /* 0x000000ff041a7208 */ /* 0x000fe20000000000 */
[----:B------:R-:W-:Y:S01]  /*4030*/  FMUL.FTZ R4, R27, R20 ;  /* 0x000000141b047220 */ /* 0x000fe20000410000 */
[----:B------:R-:W-:-:S03]  /*4040*/  FSETP.NEU.FTZ.AND P0, PT, R20, -INF , PT ;  /* 0xff8000001400780b */ /* 0x000fc60003f1d000 */
[-CC-:B------:R-:W-:Y:S01]  /*4050*/  FFMA.FTZ R117, R73, R27.reuse, -R26.reuse ;  /* 0x0000001b49757223 */ /* 0x180fe2000001081a */
[-CC-:B------:R-:W-:Y:S01]  /*4060*/  FFMA.FTZ R54, R75, R27.reuse, -R26.reuse ;  /* 0x0000001b4b367223 */ /* 0x180fe2000001081a */
[-CC-:B------:R-:W-:Y:S01]  /*4070*/  FFMA.FTZ R115, R32, R27.reuse, -R26.reuse ;  /* 0x0000001b20737223 */ /* 0x180fe2000001081a */
[----:B------:R-:W1:Y:S01]  /*4080*/  LDSM.16.MT88.4 R72, [R34+0x3000] ;  /* 0x003000002248783b */ /* 0x000e620000004200 */
[----:B------:R-:W-:Y:S01]  /*4090*/  FSEL R32, R4, RZ, P0 ;  /* 0x000000ff04207208 */ /* 0x000fe20000000000 */
[-CC-:B------:R-:W-:Y:S01]  /*40a0*/  FFMA.FTZ R12, R87, R27.reuse, -R26.reuse ;  /* 0x0000001b570c7223 */ /* 0x180fe2000001081a */
[-CC-:B------:R-:W-:Y:S01]  /*40b0*/  FFMA.FTZ R87, R119, R27.reuse, -R26.reuse ;  /* 0x0000001b77577223 */ /* 0x180fe2000001081a */
[----:B------:R-:W-:Y:S01]  /*40c0*/  MUFU.EX2 R117, R117 ;  /* 0x0000007500757308 */ /* 0x000fe20000000800 */
[-C--:B------:R-:W-:Y:S01]  /*40d0*/  FFMA.FTZ R51, R85, R27.reuse, -R26 ;  /* 0x0000001b55337223 */ /* 0x080fe2000001081a */
[-CC-:B------:R-:W-:Y:S01]  /*40e0*/  FFMA.FTZ R121, R69, R27.reuse, -R32.reuse ;  /* 0x0000001b45797223 */ /* 0x180fe20000010820 */
[-CC-:B------:R-:W-:Y:S01]  /*40f0*/  FFMA.FTZ R56, R71, R27.reuse, -R32.reuse ;  /* 0x0000001b47387223 */ /* 0x180fe20000010820 */
[-CC-:B------:R-:W-:Y:S01]  /*4100*/  FFMA.FTZ R119, R58, R27.reuse, -R32.reuse ;  /* 0x0000001b3a777223 */ /* 0x180fe20000010820 */
[-CC-:B------:R-:W-:Y:S01]  /*4110*/  FFMA.FTZ R14, R83, R27.reuse, -R32.reuse ;  /* 0x0000001b530e7223 */ /* 0x180fe20000010820 */
[----:B------:R-:W2:Y:S01]  /*4120*/  MUFU.EX2 R54, R54 ;  /* 0x0000003600367308 */ /* 0x000ea20000000800 */
[-C--:B------:R-:W-:Y:S01]  /*4130*/  FFMA.FTZ R40, R81, R27.reuse, -R32 ;  /* 0x0000001b51287223 */ /* 0x080fe20000010820 */
[-C--:B------:R-:W-:Y:S01]  /*4140*/  FFMA.FTZ R38, R169, R27.reuse, -R26 ;  /* 0x0000001ba9267223 */ /* 0x080fe2000001081a */
[-CC-:B------:R-:W-:Y:S01]  /*4150*/  FFMA.FTZ R85, R77, R27.reuse, -R32.reuse ;  /* 0x0000001b4d557223 */ /* 0x180fe20000010820 */
[----:B------:R-:W-:Y:S01]  /*4160*/  MUFU.EX2 R115, R115 ;  /* 0x0000007300737308 */ /* 0x000fe20000000800 */
[-CC-:B------:R-:W-:Y:S01]  /*4170*/  FFMA.FTZ R67, R67, R27.reuse, -R32.reuse ;  /* 0x0000001b43437223 */ /* 0x180fe20000010820 */
[-C--:B------:R-:W-:Y:S01]  /*4180*/  FFMA.FTZ R16, R167, R27.reuse, -R32 ;  /* 0x0000001ba7107223 */ /* 0x080fe20000010820 */
[-C--:B------:R-:W-:Y:S01]  /*4190*/  FFMA.FTZ R18, R79, R27.reuse, -R26 ;  /* 0x0000001b4f127223 */ /* 0x080fe2000001081a */
[----:B------:R-:W3:Y:S01]  /*41a0*/  MUFU.EX2 R12, R12 ;  /* 0x0000000c000c7308 */ /* 0x000ee20000000800 */
[-C--:B------:R-:W-:Y:S01]  /*41b0*/  FFMA.FTZ R48, R89, R27.reuse, -R32 ;  /* 0x0000001b59307223 */ /* 0x080fe20000010820 */
[-CC-:B------:R-:W-:Y:S01]  /*41c0*/  FFMA.FTZ R46, R91, R27.reuse, -R26.reuse ;  /* 0x0000001b5b2e7223 */ /* 0x180fe2000001081a */
[-C--:B------:R-:W-:Y:S01]  /*41d0*/  FFMA.FTZ R49, R165, R27.reuse, -R26 ;  /* 0x0000001ba5317223 */ /* 0x080fe2000001081a */
[----:B------:R-:W-:Y:S01]  /*41e0*/  MUFU.EX2 R121, R121 ;  /* 0x0000007900797308 */ /* 0x000fe20000000800 */
[--C-:B------:R-:W-:Y:S01]  /*41f0*/  FFMA.FTZ R93, R93, R27, -R32.reuse ;  /* 0x0000001b5d5d7223 */ /* 0x100fe20000010820 */
[----:B--2---:R-:W-:Y:S01]  /*4200*/  F2FP.F16.F32.PACK_AB R81, R54, R117 ;  /* 0x000000753651723e */ /* 0x004fe200000000ff */
[-CC-:B------:R-:W-:Y:S01]  /*4210*/  FFMA.FTZ R89, R161, R27.reuse, -R32.reuse ;  /* 0x0000001ba1597223 */ /* 0x180fe20000010820 */
[----:B------:R-:W2:Y:S01]  /*4220*/  MUFU.EX2 R56, R56 ;  /* 0x0000003800387308 */ /* 0x000ea20000000800 */
        /* <DEDUP_REMOVED lines=9> */
[-C--:B------:R-:W-:Y:S01]  /*42c0*/  FFMA.FTZ R52, R113, R27.reuse, -R32 ;  /* 0x0000001b71347223 */ /* 0x080fe20000010820 */
[-CC-:B------:R-:W-:Y:S01]  /*42d0*/  FFMA.FTZ R50, R127, R27.reuse, -R26.reuse ;  /* 0x0000001b7f327223 */ /* 0x180fe2000001081a */
[----:B------:R-:W-:Y:S01]  /*42e0*/  MUFU.EX2 R87, R87 ;  /* 0x0000005700577308 */ /* 0x000fe20000000800 */
[----:B------:R-:W-:Y:S01]  /*42f0*/  FFMA.FTZ R139, R139, R27, -R26 ;  /* 0x0000001b8b8b7223 */ /* 0x000fe2000001081a */
[----:B--2---:R-:W-:Y:S01]  /*4300*/  F2FP.F16.F32.PACK_AB R80, R56, R121 ;  /* 0x000000793850723e */ /* 0x004fe200000000ff */
[-CC-:B------:R-:W-:Y:S01]  /*4310*/  FFMA.FTZ R131, R131, R27.reuse, -R32.reuse ;  /* 0x0000001b83837223 */ /* 0x180fe20000010820 */
[----:B------:R-:W2:Y:S01]  /*4320*/  MUFU.EX2 R38, R38 ;  /* 0x0000002600267308 */ /* 0x000ea20000000800 */
[-CC-:B------:R-:W-:Y:S01]  /*4330*/  FFMA.FTZ R66, R95, R27.reuse, -R32.reuse ;  /* 0x0000001b5f427223 */ /* 0x180fe20000010820 */
[-C--:B------:R-:W-:Y:S01]  /*4340*/  FFMA.FTZ R64, R97, R27.reuse, -R32 ;  /* 0x0000001b61407223 */ /* 0x080fe20000010820 */
[-CC-:B------:R-:W-:Y:S01]  /*4350*/  FFMA.FTZ R84, R103, R27.reuse, -R26.reuse ;  /* 0x0000001b67547223 */ /* 0x180fe2000001081a */
[----:B------:R-:W-:Y:S01]  /*4360*/  MUFU.EX2 R51, R51 ;  /* 0x0000003300337308 */ /* 0x000fe20000000800 */
[----:B------:R-:W-:Y:S01]  /*4370*/  FFMA.FTZ R62, R109, R27, -R26 ;  /* 0x0000001b6d3e7223 */ /* 0x000fe2000001081a */
[----:B---3--:R-:W-:Y:S01]  /*4380*/  F2FP.F16.F32.PACK_AB R82, R14, R119 ;  /* 0x000000770e52723e */ /* 0x008fe200000000ff */
[-CC-:B------:R-:W-:Y:S01]  /*4390*/  FFMA.FTZ R105, R105, R27.reuse, -R32.reuse ;  /* 0x0000001b69697223 */ /* 0x180fe20000010820 */
[----:B------:R-:W-:Y:S01]  /*43a0*/  MUFU.EX2 R85, R85 ;  /* 0x0000005500557308 */ /* 0x000fe20000000800 */
[-C--:B------:R-:W-:Y:S01]  /*43b0*/  FFMA.FTZ R95, R101, R27.reuse, -R32 ;  /* 0x0000001b655f7223 */ /* 0x080fe20000010820 */
[-CC-:B------:R-:W-:Y:S01]  /*43c0*/  FFMA.FTZ R97, R99, R27.reuse, -R26.reuse ;  /* 0x0000001b63617223 */ /* 0x180fe2000001081a */
[----:B------:R-:W-:Y:S01]  /*43d0*/  FFMA.FTZ R107, R107, R27, -R26 ;  /* 0x0000001b6b6b7223 */ /* 0x000fe2000001081a */
[----:B------:R-:W3:Y:S01]  /*43e0*/  MUFU.EX2 R40, R40 ;  /* 0x0000002800287308 */ /* 0x000ee20000000800 */
[C---:B-1----:R-:W-:Y:S01]  /*43f0*/  HMMA.16816.F32 R76, R80.reuse, R72, RZ ;  /* 0x00000048504c723c */ /* 0x042fe200000018ff */
[----:B--2---:R-:W-:Y:S01]  /*4400*/  F2FP.F16.F32.PACK_AB R5, R38, R87 ;  /* 0x000000572605723e */ /* 0x004fe200000000ff */
[----:B------:R-:W-:Y:S01]  /*4410*/  FADD.FTZ R54, R117, R54 ;  /* 0x0000003675367221 */ /* 0x000fe20000010000 */
[----:B------:R-:W-:Y:S01]  /*4420*/  MUFU.EX2 R67, R67 ;  /* 0x0000004300437308 */ /* 0x000fe20000000800 */
[----:B------:R-:W-:Y:S01]  /*4430*/  FADD.FTZ R56, R121, R56 ;  /* 0x0000003879387221 */ /* 0x000fe20000010000 */
[-C--:B------:R-:W-:Y:S01]  /*4440*/  FFMA.FTZ R92, R59, R27.reuse, -R32 ;  /* 0x0000001b3b5c7223 */ /* 0x080fe20000010820 */
[----:B------:R-:W-:Y:S01]  /*4450*/  FADD.FTZ R115, R115, R54 ;  /* 0x0000003673737221 */ /* 0x000fe20000010000 */
[----:B------:R-:W1:Y:S01]  /*4460*/  MUFU.EX2 R16, R16 ;  /* 0x0000001000107308 */ /* 0x000e620000000800 */
[----:B------:R-:W-:Y:S01]  /*4470*/  HMMA.16816.F32 R72, R80, R74, RZ ;  /* 0x0000004a5048723c */ /* 0x000fe200000018ff */
[----:B------:R-:W-:Y:S01]  /*4480*/  FADD.FTZ R119, R119, R56 ;  /* 0x0000003877777221 */ /* 0x000fe20000010000 */
[----:B------:R-:W-:Y:S01]  /*4490*/  FADD.FTZ R12, R12, R115 ;  /* 0x000000730c0c7221 */ /* 0x000fe20000010000 */
[----:B------:R-:W2:Y:S01]  /*44a0*/  MUFU.EX2 R18, R18 ;  /* 0x0000001200127308 */ /* 0x000ea20000000800 */
[----:B------:R-:W-:Y:S01]  /*44b0*/  FFMA.FTZ R54, R15, R27, -R26 ;  /* 0x0000001b0f367223 */ /* 0x000fe2000001081a */
[----:B---3--:R-:W-:Y:S01]  /*44c0*/  F2FP.F16.F32.PACK_AB R4, R40, R85 ;  /* 0x000000552804723e */ /* 0x008fe200000000ff */
[----:B------:R-:W-:Y:S01]  /*44d0*/  FADD.FTZ R87, R87, R12 ;  /* 0x0000000c57577221 */ /* 0x000fe20000010000 */
[----:B------:R-:W-:Y:S01]  /*44e0*/  MUFU.EX2 R91, R163 ;  /* 0x000000a3005b7308 */ /* 0x000fe20000000800 */
[-C--:B------:R-:W-:Y:S01]  /*44f0*/  FFMA.FTZ R56, R61, R27.reuse, -R26 ;  /* 0x0000001b3d387223 */ /* 0x080fe2000001081a */
[-C--:B------:R-:W-:Y:S01]  /*4500*/  FFMA.FTZ R86, R55, R27.reuse, -R32 ;  /* 0x0000001b37567223 */ /* 0x080fe20000010820 */
[-CC-:B------:R-:W-:Y:S01]  /*4510*/  FFMA.FTZ R57, R57, R27.reuse, -R26.reuse ;  /* 0x0000001b39397223 */ /* 0x180fe2000001081a */
[----:B------:R-:W-:Y:S01]  /*4520*/  MUFU.EX2 R46, R46 ;  /* 0x0000002e002e7308 */ /* 0x000fe20000000800 */
[----:B------:R-:W-:Y:S01]  /*4530*/  FFMA.FTZ R65, R65, R27, -R26 ;  /* 0x0000001b41417223 */ /* 0x000fe2000001081a */
[----:B-1----:R-:W-:Y:S01]  /*4540*/  F2FP.F16.F32.PACK_AB R6, R16, R67 ;  /* 0x000000431006723e */ /* 0x002fe200000000ff */
[--C-:B------:R-:W-:Y:S01]  /*4550*/  FFMA.FTZ R63, R63, R27, -R32.reuse ;  /* 0x0000001b3f3f7223 */ /* 0x100fe20000010820 */
[----:B------:R-:W-:Y:S01]  /*4560*/  MUFU.EX2 R49, R49 ;  /* 0x0000003100317308 */ /* 0x000fe20000000800 */
[----:B------:R-:W-:Y:S01]  /*4570*/  FADD.FTZ R38, R38, R87 ;  /* 0x0000005726267221 */ /* 0x000fe20000010000 */
[C---:B--2---:R-:W-:Y:S01]  /*4580*/  F2FP.F16.F32.PACK_AB R7, R18.reuse, R51 ;  /* 0x000000331207723e */ /* 0x044fe200000000ff */
[-C--:B------:R-:W-:Y:S01]  /*4590*/  FFMA.FTZ R96, R43, R27.reuse, -R32 ;  /* 0x0000001b2b607223 */ /* 0x080fe20000010820 */
[----:B------:R-:W-:Y:S01]  /*45a0*/  MUFU.EX2 R93, R93 ;  /* 0x0000005d005d7308 */ /* 0x000fe20000000800 */
[----:B------:R-:W-:Y:S01]  /*45b0*/  FADD.FTZ R51, R51, R38 ;  /* 0x0000002633337221 */ /* 0x000fe20000010000 */
[-C--:B------:R-:W-:Y:S01]  /*45c0*/  FFMA.FTZ R38, R41, R27.reuse, -R26 ;  /* 0x0000001b29267223 */ /* 0x080fe2000001081a */
[-CC-:B------:R-:W-:Y:S01]  /*45d0*/  FFMA.FTZ R39, R39, R27.reuse, -R32.reuse ;  /* 0x0000001b27277223 */ /* 0x180fe20000010820 */
[----:B------:R-:W1:Y:S01]  /*45e0*/  MUFU.EX2 R48, R48 ;  /* 0x0000003000307308 */ /* 0x000e620000000800 */
[C---:B------:R-:W-:Y:S01]  /*45f0*/  HMMA.16816.F32 R76, R4.reuse, R8, R76 ;  /* 0x00000008044c723c */ /* 0x040fe2000000184c */
[----:B------:R-:W-:Y:S01]  /*4600*/  FADD.FTZ R18, R18, R51 ;  /* 0x0000003312127221 */ /* 0x000fe20000010000 */
[-C--:B------:R-:W-:Y:S01]  /*4610*/  FFMA.FTZ R94, R17, R27.reuse, -R32 ;  /* 0x0000001b115e7223 */ /* 0x080fe20000010820 */
[----:B------:R-:W-:Y:S01]  /*4620*/  MUFU.EX2 R89, R89 ;  /* 0x0000005900597308 */ /* 0x000fe20000000800 */
[-CC-:B------:R-:W-:Y:S01]  /*4630*/  FFMA.FTZ R47, R47, R27.reuse, -R26.reuse ;  /* 0x0000001b2f2f7223 */ /* 0x180fe2000001081a */
[-CC-:B------:R-:W-:Y:S01]  /*4640*/  FFMA.FTZ R37, R37, R27.reuse, -R26.reuse ;  /* 0x0000001b25257223 */ /* 0x180fe2000001081a */
[-C--:B------:R-:W-:Y:S01]  /*4650*/  FFMA.FTZ R31, R31, R27.reuse, -R26 ;  /* 0x0000001b1f1f7223 */ /* 0x080fe2000001081a */
[----:B------:R-:W2:Y:S01]  /*4660*/  MUFU.EX2 R44, R44 ;  /* 0x0000002c002c7308 */ /* 0x000ea20000000800 */
[----:B------:R-:W-:Y:S01]  /*4670*/  HMMA.16816.F32 R72, R4, R10, R72 ;  /* 0x0000000a0448723c */ /* 0x000fe20000001848 */
[----:B------:R-:W3:Y:S01]  /*4680*/  LDSM.16.MT88.4 R8, [R36+0x3000] ;  /* 0x003000002408783b */ /* 0x000ee20000004200 */
[----:B------:R-:W-:Y:S01]  /*4690*/  FFMA.FTZ R30, R30, R27, -R32 ;  /* 0x0000001b1e1e7223 */ /* 0x000fe20000010820 */
[----:B------:R-:W4:Y:S01]  /*46a0*/  MUFU.EX2 R42, R42 ;  /* 0x0000002a002a7308 */ /* 0x000f220000000800 */
[----:B------:R-:W-:-:S03]  /*46b0*/  ISETP.GE.AND P0, PT, R21, R136, PT ;  /* 0x000000881500720c */ /* 0x000fc60003f06270 */
[----:B------:R-:W-:Y:S04]  /*46c0*/  MUFU.EX2 R123, R123 ;  /* 0x0000007b007b7308 */ /* 0x000fe80000000800 */
[----:B------:R-:W5:Y:S04]  /*46d0*/  MUFU.EX2 R58, R58 ;  /* 0x0000003a003a7308 */ /* 0x000f680000000800 */
[----:B------:R-:W-:Y:S04]  /*46e0*/  MUFU.EX2 R60, R60 ;  /* 0x0000003c003c7308 */ /* 0x000fe80000000800 */
[----:B------:R-:W-:Y:S04]  /*46f0*/  MUFU.EX2 R113, R131 ;  /* 0x0000008300717308 */ /* 0x000fe80000000800 */
[----:B------:R-:W5:Y:S04]  /*4700*/  MUFU.EX2 R52, R52 ;  /* 0x0000003400347308 */ /* 0x000f680000000800 */
[----:B------:R-:W-:Y:S04]  /*4710*/  MUFU.EX2 R50, R50 ;  /* 0x0000003200327308 */ /* 0x000fe80000000800 */
[----:B------:R-:W-:Y:S04]  /*4720*/  MUFU.EX2 R103, R107 ;  /* 0x0000006b00677308 */ /* 0x000fe80000000800 */
[----:B------:R-:W-:Y:S04]  /*4730*/  MUFU.EX2 R84, R84 ;  /* 0x0000005400547308 */ /* 0x000fe80000000800 */
[----:B------:R-:W-:Y:S01]  /*4740*/  MUFU.EX2 R62, R62 ;  /* 0x0000003e003e7308 */ /* 0x000fe20000000800 */
[C---:B---3--:R-:W-:Y:S03]  /*4750*/  HMMA.16816.F32 R68, R80.reuse, R8, RZ ;  /* 0x000000085044723c */ /* 0x048fe600000018ff */
[----:B------:R-:W-:Y:S04]  /*4760*/  MUFU.EX2 R105, R105 ;  /* 0x0000006900697308 */ /* 0x000fe80000000800 */
[----:B------:R-:W-:Y:S01]  /*4770*/  MUFU.EX2 R66, R66 ;  /* 0x0000004200427308 */ /* 0x000fe20000000800 */
[----:B------:R-:W-:Y:S01]  /*4780*/  HMMA.16816.F32 R80, R80, R10, RZ ;  /* 0x0000000a5050723c */ /* 0x000fe200000018ff */
[----:B------:R-:W3:Y:S02]  /*4790*/  LDSM.16.MT88.4 R8, [R36+0x3400] ;  /* 0x003400002408783b */ /* 0x000ee40000004200 */
[----:B------:R-:W-:Y:S04]  /*47a0*/  MUFU.EX2 R95, R95 ;  /* 0x0000005f005f7308 */ /* 0x000fe80000000800 */
        /* <DEDUP_REMOVED lines=8> */
[----:B------:R-:W-:Y:S01]  /*4830*/  MUFU.EX2 R57, R57 ;  /* 0x0000003900397308 */ /* 0x000fe20000000800 */
[C---:B---3--:R-:W-:Y:S03]  /*4840*/  HMMA.16816.F32 R68, R4.reuse, R8, R68 ;  /* 0x000000080444723c */ /* 0x048fe60000001844 */
[----:B------:R-:W-:Y:S04]  /*4850*/  MUFU.EX2 R41, R47 ;  /* 0x0000002f00297308 */ /* 0x000fe80000000800 */
[----:B------:R-:W-:Y:S01]  /*4860*/  MUFU.EX2 R38, R38 ;  /* 0x0000002600267308 */ /* 0x000fe20000000800 */
[----:B------:R-:W-:Y:S01]  /*4870*/  HMMA.16816.F32 R80, R4, R10, R80 ;  /* 0x0000000a0450723c */ /* 0x000fe20000001850 */
[----:B------:R-:W3:Y:S01]  /*4880*/  LDSM.16.MT88.4 R8, [R34+0x3800] ;  /* 0x003800002208783b */ /* 0x000ee20000004200 */
[----:B-1----:R-:W-:Y:S01]  /*4890*/  F2FP.F16.F32.PACK_AB R4, R48, R93 ;  /* 0x0000005d3004723e */ /* 0x002fe200000000ff */
[----:B------:R-:W-:Y:S01]  /*48a0*/  MUFU.EX2 R96, R96 ;  /* 0x0000006000607308 */ /* 0x000fe20000000800 */
[----:B------:R-:W-:Y:S01]  /*48b0*/  F2FP.F16.F32.PACK_AB R5, R46, R91 ;  /* 0x0000005b2e05723e */ /* 0x000fe200000000ff */
[----:B------:R-:W-:Y:S01]  /*48c0*/  FADD.FTZ R91, R91, R18 ;  /* 0x000000125b5b7221 */ /* 0x000fe20000010000 */
[----:B--2---:R-:W-:Y:S01]  /*48d0*/  F2FP.F16.F32.PACK_AB R6, R44, R89 ;  /* 0x000000592c06723e */ /* 0x004fe200000000ff */
[----:B------:R-:W-:Y:S01]  /*48e0*/  MUFU.EX2 R39, R39 ;  /* 0x0000002700277308 */ /* 0x000fe20000000800 */
[----:B----4-:R-:W-:Y:S01]  /*48f0*/  F2FP.F16.F32.PACK_AB R7, R42, R49 ;  /* 0x000000312a07723e */ /* 0x010fe200000000ff */
[----:B------:R-:W-:-:S02]  /*4900*/  FADD.FTZ R46, R46, R91 ;  /* 0x0000005b2e2e7221 */ /* 0x000fc40000010000 */
[----:B------:R-:W-:Y:S02]  /*4910*/  MUFU.EX2 R94, R94 ;  /* 0x0000005e005e7308 */ /* 0x000fe40000000800 */
[----:B------:R-:W-:Y:S02]  /*4920*/  FADD.FTZ R49, R49, R46 ;  /* 0x0000002e31317221 */ /* 0x000fe40000010000 */
[----:B------:R-:W-:Y:S02]  /*4930*/  MUFU.EX2 R31, R31 ;  /* 0x0000001f001f7308 */ /* 0x000fe40000000800 */
[----:B------:R-:W-:Y:S02]  /*4940*/  FADD.FTZ R42, R42, R49 ;  /* 0x000000312a2a7221 */ /* 0x000fe40000010000 */
[----:B------:R-:W-:Y:S01]  /*4950*/  MUFU.EX2 R30, R30 ;  /* 0x0000001e001e7308 */ /* 0x000fe20000000800 */
[C---:B---3--:R-:W-:Y:S08]  /*4960*/  HMMA.16816.F32 R76, R4.reuse, R8, R76 ;  /* 0x00000008044c723c */ /* 0x048ff0000000184c */
[C---:B------:R-:W-:Y:S01]  /*4970*/  HMMA.16816.F32 R72, R4.reuse, R10, R72 ;  /* 0x0000000a0448723c */ /* 0x040fe20000001848 */
[----:B------:R-:W1:Y:S07]  /*4980*/  LDSM.16.MT88.4 R8, [R36+0x3800] ;  /* 0x003800002408783b */ /* 0x000e6e0000004200 */
[C---:B-1----:R-:W-:Y:S08]  /*4990*/  HMMA.16816.F32 R68, R4.reuse, R8, R68 ;  /* 0x000000080444723c */ /* 0x042ff00000001844 */
[----:B------:R-:W-:Y:S01]  /*49a0*/  HMMA.16816.F32 R80, R4, R10, R80 ;  /* 0x0000000a0450723c */ /* 0x000fe20000001850 */
[----:B------:R-:W1:Y:S01]  /*49b0*/  LDSM.16.MT88.4 R8, [R34+0x3c00] ;  /* 0x003c00002208783b */ /* 0x000e620000004200 */
[----:B------:R-:W-:Y:S01]  /*49c0*/  FFMA.FTZ R7, R111, R27, -R32 ;  /* 0x0000001b6f077223 */ /* 0x000fe20000010820 */
[----:B-----5:R-:W-:Y:S01]  /*49d0*/  F2FP.F16.F32.PACK_AB R5, R58, R123 ;  /* 0x0000007b3a05723e */ /* 0x020fe200000000ff */
[----:B------:R-:W-:Y:S01]  /*49e0*/  MUFU.EX2 R111, R139 ;  /* 0x0000008b006f7308 */ /* 0x000fe20000000800 */
[----:B------:R-:W-:Y:S01]  /*49f0*/  F2FP.F16.F32.PACK_AB R6, R52, R113 ;  /* 0x000000713406723e */ /* 0x000fe200000000ff */
[----:B------:R-:W-:-:S02]  /*4a00*/  FADD.FTZ R123, R123, R42 ;  /* 0x0000002a7b7b7221 */ /* 0x000fc40000010000 */
[----:B------:R-:W2:Y:S02]  /*4a10*/  MUFU.EX2 R125, R7 ;  /* 0x00000007007d7308 */ /* 0x000ea40000000800 */
[----:B------:R-:W-:Y:S01]  /*4a20*/  FADD.FTZ R58, R58, R123 ;  /* 0x0000007b3a3a7221 */ /* 0x000fe20000010000 */
[----:B--2---:R-:W-:Y:S02]  /*4a30*/  F2FP.F16.F32.PACK_AB R4, R60, R125 ;  /* 0x0000007d3c04723e */ /* 0x004fe400000000ff */
[----:B------:R-:W-:Y:S01]  /*4a40*/  F2FP.F16.F32.PACK_AB R7, R50, R111 ;  /* 0x0000006f3207723e */ /* 0x000fe200000000ff */
[----:B------:R-:W-:-:S04]  /*4a50*/  FADD.FTZ R111, R111, R58 ;  /* 0x0000003a6f6f7221 */ /* 0x000fc80000010000 */
[----:B------:R-:W-:Y:S02]  /*4a60*/  FADD.FTZ R50, R50, R111 ;  /* 0x0000006f32327221 */ /* 0x000fe40000010000 */
[C---:B-1----:R-:W-:Y:S08]  /*4a70*/  HMMA.16816.F32 R76, R4.reuse, R8, R76 ;  /* 0x00000008044c723c */ /* 0x042ff0000000184c */
        /* <DEDUP_REMOVED lines=16> */
[----:B------:R-:W-:Y:S01]  /*4b80*/  FFMA.FTZ R6, R13, R27, -R32 ;  /* 0x0000001b0d067223 */ /* 0x000fe20000010820 */
[----:B------:R-:W-:Y:S01]  /*4b90*/  F2FP.F16.F32.PACK_AB R5, R56, R61 ;  /* 0x0000003d3805723e */ /* 0x000fe200000000ff */
[----:B------:R-:W2:Y:S01]  /*4ba0*/  LDSM.16.MT88.4 R12, [R36+0x4400] ;  /* 0x00440000240c783b */ /* 0x000ea20000004200 */
[----:B------:R-:W-:Y:S01]  /*4bb0*/  FADD.FTZ R85, R85, R4 ;  /* 0x0000000455557221 */ /* 0x000fe20000010000 */
[----:B------:R-:W3:Y:S01]  /*4bc0*/  MUFU.EX2 R55, R6 ;  /* 0x0000000600377308 */ /* 0x000ee20000000800 */
[----:B------:R-:W-:-:S02]  /*4bd0*/  F2FP.F16.F32.PACK_AB R4, R92, R59 ;  /* 0x0000003b5c04723e */ /* 0x000fc400000000ff */
[----:B------:R-:W-:Y:S01]  /*4be0*/  F2FP.F16.F32.PACK_AB R7, R57, R54 ;  /* 0x000000363907723e */ /* 0x000fe200000000ff */
[----:B------:R-:W-:-:S04]  /*4bf0*/  FADD.FTZ R40, R40, R85 ;  /* 0x0000005528287221 */ /* 0x000fc80000010000 */
[----:B------:R-:W-:Y:S01]  /*4c00*/  FADD.FTZ R67, R67, R40 ;  /* 0x0000002843437221 */ /* 0x000fe20000010000 */
[----:B------:R-:W-:-:S03]  /*4c10*/  FFMA.FTZ R40, R53, R27, -R26 ;  /* 0x0000001b35287223 */ /* 0x000fc6000001081a */
[----:B------:R-:W-:Y:S01]  /*4c20*/  FADD.FTZ R16, R16, R67 ;  /* 0x0000004310107221 */ /* 0x000fe20000010000 */
[----:B---3--:R-:W-:Y:S02]  /*4c30*/  F2FP.F16.F32.PACK_AB R6, R86, R55 ;  /* 0x000000375606723e */ /* 0x008fe400000000ff */
[----:B------:R-:W3:Y:S01]  /*4c40*/  MUFU.EX2 R40, R40 ;  /* 0x0000002800287308 */ /* 0x000ee20000000800 */
[----:B------:R-:W-:-:S04]  /*4c50*/  FADD.FTZ R93, R93, R16 ;  /* 0x000000105d5d7221 */ /* 0x000fc80000010000 */
        /* <DEDUP_REMOVED lines=9> */
[----:B------:R-:W-:-:S04]  /*4cf0*/  FADD.FTZ R52, R52, R113 ;  /* 0x0000007134347221 */ /* 0x000fc80000010000 */
[----:B------:R-:W-:Y:S01]  /*4d00*/  FADD.FTZ R105, R105, R52 ;  /* 0x0000003469697221 */ /* 0x000fe20000010000 */
[C---:B--2---:R-:W-:Y:S01]  /*4d10*/  HMMA.16816.F32 R68, R4.reuse, R12, R68 ;  /* 0x0000000c0444723c */ /* 0x044fe20000001844 */
[-C--:B------:R-:W-:Y:S01]  /*4d20*/  FFMA.FTZ R12, R45, R27.reuse, -R32 ;  /* 0x0000001b2d0c7223 */ /* 0x080fe20000010820 */
[----:B------:R-:W-:Y:S01]  /*4d30*/  FFMA.FTZ R45, R19, R27, -R26 ;  /* 0x0000001b132d7223 */ /* 0x000fe2000001081a */
[----:B------:R-:W-:Y:S01]  /*4d40*/  FADD.FTZ R66, R66, R105 ;  /* 0x0000006942427221 */ /* 0x000fe20000010000 */
[----:B------:R-:W2:Y:S01]  /*4d50*/  LDSM.16.MT88.4 R16, [R36+0x4800] ;  /* 0x004800002410783b */ /* 0x000ea20000004200 */
[----:B------:R-:W4:Y:S02]  /*4d60*/  MUFU.EX2 R43, R12 ;  /* 0x0000000c002b7308 */ /* 0x000f240000000800 */
[----:B------:R-:W-:Y:S01]  /*4d70*/  FADD.FTZ R95, R95, R66 ;  /* 0x000000425f5f7221 */ /* 0x000fe20000010000 */
[----:B------:R-:W-:Y:S01]  /*4d80*/  HMMA.16816.F32 R80, R4, R14, R80 ;  /* 0x0000000e0450723c */ /* 0x000fe20000001850 */
[----:B------:R-:W5:Y:S01]  /*4d90*/  MUFU.EX2 R45, R45 ;  /* 0x0000002d002d7308 */ /* 0x000f620000000800 */
[----:B---3--:R-:W-:Y:S01]  /*4da0*/  F2FP.F16.F32.PACK_AB R5, R41, R40 ;  /* 0x000000282905723e */ /* 0x008fe200000000ff */
[----:B------:R-:W-:Y:S01]  /*4db0*/  FADD.FTZ R64, R64, R95 ;  /* 0x0000005f40407221 */ /* 0x000fe20000010000 */
[----:B------:R-:W-:-:S03]  /*4dc0*/  F2FP.F16.F32.PACK_AB R6, R94, R39 ;  /* 0x000000275e06723e */ /* 0x000fc600000000ff */
[----:B------:R-:W-:Y:S01]  /*4dd0*/  FADD.FTZ R59, R59, R64 ;  /* 0x000000403b3b7221 */ /* 0x000fe20000010000 */
[----:B----4-:R-:W-:Y:S01]  /*4de0*/  F2FP.F16.F32.PACK_AB R4, R96, R43 ;  /* 0x0000002b6004723e */ /* 0x010fe200000000ff */
[----:B------:R3:W4:Y:S02]  /*4df0*/  LDSM.16.MT88.4 R12, [R34+0x4c00] ;  /* 0x004c0000220c783b */ /* 0x0007240000004200 */
[----:B------:R-:W-:Y:S01]  /*4e00*/  FADD.FTZ R92, R92, R59 ;  /* 0x0000003b5c5c7221 */ /* 0x000fe20000010000 */
[----:B-----5:R-:W-:-:S03]  /*4e10*/  F2FP.F16.F32.PACK_AB R7, R45, R38 ;  /* 0x000000262d07723e */ /* 0x020fc600000000ff */
[----:B------:R-:W-:-:S04]  /*4e20*/  FADD.FTZ R55, R55, R92 ;  /* 0x0000005c37377221 */ /* 0x000fc80000010000 */
[----:B------:R-:W-:Y:S01]  /*4e30*/  FADD.FTZ R86, R86, R55 ;  /* 0x0000003756567221 */ /* 0x000fe20000010000 */
[C---:B-1----:R-:W-:Y:S01]  /*4e40*/  HMMA.16816.F32 R76, R4.reuse, R8, R76 ;  /* 0x00000008044c723c */ /* 0x042fe2000000184c */
[-C--:B------:R-:W-:Y:S01]  /*4e50*/  FFMA.FTZ R9, R33, R27.reuse, -R26 ;  /* 0x0000001b21097223 */ /* 0x080fe2000001081a */
[-CC-:B------:R-:W-:Y:S01]  /*4e60*/  FFMA.FTZ R8, R35, R27.reuse, -R32.reuse ;  /* 0x0000001b23087223 */ /* 0x180fe20000010820 */
[-CC-:B------:R-:W-:Y:S01]  /*4e70*/  FFMA.FTZ R35, R29, R27.reuse, -R32.reuse ;  /* 0x0000001b1d237223 */ /* 0x180fe20000010820 */
[-C--:B------:R-:W-:Y:S01]  /*4e80*/  FFMA.FTZ R32, R28, R27.reuse, -R32 ;  /* 0x0000001b1c207223 */ /* 0x080fe20000010820 */
[----:B------:R-:W-:Y:S01]  /*4e90*/  MUFU.EX2 R42, R9 ;  /* 0x00000009002a7308 */ /* 0x000fe20000000800 */
[----:B------:R-:W-:Y:S01]  /*4ea0*/  FFMA.FTZ R26, R23, R27, -R26 ;  /* 0x0000001b171a7223 */ /* 0x000fe2000001081a */
[----:B------:R-:W-:Y:S01]  /*4eb0*/  FADD.FTZ R27, R103, R50 ;  /* 0x00000032671b7221 */ /* 0x000fe20000010000 */
[----:B------:R-:W-:Y:S01]  /*4ec0*/  HMMA.16816.F32 R72, R4, R10, R72 ;  /* 0x0000000a0448723c */ /* 0x000fe20000001848 */
[----:B------:R1:W-:Y:S01]  /*4ed0*/  MUFU.EX2 R29, R8 ;  /* 0x00000008001d7308 */ /* 0x0003e20000000800 */
[----:B------:R-:W-:Y:S01]  /*4ee0*/  FADD.FTZ R43, R43, R86 ;  /* 0x000000562b2b7221 */ /* 0x000fe20000010000 */
[----:B------:R-:W-:-:S02]  /*4ef0*/  FADD.FTZ R27, R84, R27 ;  /* 0x0000001b541b7221 */ /* 0x000fc40000010000 */
[----:B------:R-:W5:Y:S01]  /*4f00*/  MUFU.EX2 R33, R37 ;  /* 0x0000002500217308 */ /* 0x000f620000000800 */
[----:B------:R-:W-:Y:S01]  /*4f10*/  FADD.FTZ R96, R96, R43 ;  /* 0x0000002b60607221 */ /* 0x000fe20000010000 */
[----:B---3--:R-:W-:Y:S01]  /*4f20*/  FADD.FTZ R34, R62, R27 ;  /* 0x0000001b3e227221 */ /* 0x008fe20000010000 */
[C---:B--2---:R-:W-:Y:S01]  /*4f30*/  HMMA.16816.F32 R68, R4.reuse, R16, R68 ;  /* 0x000000100444723c */ /* 0x044fe20000001844 */
[----:B------:R-:W2:Y:S01]  /*4f40*/  MUFU.EX2 R28, R35 ;  /* 0x00000023001c7308 */ /* 0x000ea20000000800 */
[----:B------:R-:W-:Y:S01]  /*4f50*/  FADD.FTZ R39, R39, R96 ;  /* 0x0000006027277221 */ /* 0x000fe20000010000 */
[----:B------:R-:W-:Y:S02]  /*4f60*/  FADD.FTZ R34, R97, R34 ;  /* 0x0000002261227221 */ /* 0x000fe40000010000 */
[----:B------:R-:W3:Y:S01]  /*4f70*/  MUFU.EX2 R23, R32 ;  /* 0x0000002000177308 */ /* 0x000ee20000000800 */
[----:B------:R-:W-:Y:S01]  /*4f80*/  FADD.FTZ R94, R94, R39 ;  /* 0x000000275e5e7221 */ /* 0x000fe20000010000 */
[----:B-1----:R-:W1:Y:S01]  /*4f90*/  LDSM.16.MT88.4 R8, [R36+0x4c00] ;  /* 0x004c00002408783b */ /* 0x002e620000004200 */
[----:B------:R-:W-:Y:S01]  /*4fa0*/  FADD.FTZ R17, R61, R34 ;  /* 0x000000223d117221 */ /* 0x000fe20000010000 */
[----:B------:R-:W4:Y:S01]  /*4fb0*/  MUFU.EX2 R16, R26 ;  /* 0x0000001a00107308 */ /* 0x000f220000000800 */
[----:B------:R-:W-:Y:S01]  /*4fc0*/  HMMA.16816.F32 R80, R4, R18, R80 ;  /* 0x000000120450723c */ /* 0x000fe20000001850 */
[----:B-----5:R-:W-:Y:S01]  /*4fd0*/  F2FP.F16.F32.PACK_AB R5, R42, R33 ;  /* 0x000000212a05723e */ /* 0x020fe200000000ff */
[----:B------:R-:W-:Y:S01]  /*4fe0*/  FADD.FTZ R17, R56, R17 ;  /* 0x0000001138117221 */ /* 0x000fe20000010000 */
[----:B--2---:R-:W-:-:S03]  /*4ff0*/  F2FP.F16.F32.PACK_AB R4, R28, R29 ;  /* 0x0000001d1c04723e */ /* 0x004fc600000000ff */
[----:B------:R-:W-:Y:S01]  /*5000*/  FADD.FTZ R54, R54, R17 ;  /* 0x0000001136367221 */ /* 0x000fe20000010000 */
[----:B------:R-:W-:Y:S01]  /*5010*/  FADD.FTZ R29, R29, R94 ;  /* 0x0000005e1d1d7221 */ /* 0x000fe20000010000 */
[----:B---3--:R-:W-:Y:S02]  /*5020*/  F2FP.F16.F32.PACK_AB R6, R23, R30 ;  /* 0x0000001e1706723e */ /* 0x008fe400000000ff */
[----:B------:R-:W-:Y:S01]  /*5030*/  FADD.FTZ R57, R57, R54 ;  /* 0x0000003639397221 */ /* 0x000fe20000010000 */
[----:B------:R-:W-:Y:S01]  /*5040*/  FADD.FTZ R29, R28, R29 ;  /* 0x0000001d1c1d7221 */ /* 0x000fe20000010000 */
[----:B----4-:R-:W-:Y:S02]  /*5050*/  F2FP.F16.F32.PACK_AB R7, R16, R31 ;  /* 0x0000001f1007723e */ /* 0x010fe400000000ff */
[----:B------:R-:W-:Y:S01]  /*5060*/  FADD.FTZ R40, R40, R57 ;  /* 0x0000003928287221 */ /* 0x000fe20000010000 */
[----:B------:R-:W-:-:S03]  /*5070*/  FADD.FTZ R30, R30, R29 ;  /* 0x0000001d1e1e7221 */ /* 0x000fc60000010000 */
[----:B------:R-:W-:Y:S01]  /*5080*/  FADD.FTZ R41, R41, R40 ;  /* 0x0000002829297221 */ /* 0x000fe20000010000 */
[----:B------:R-:W-:Y:S01]  /*5090*/  FADD.FTZ R156, R23, R30 ;  /* 0x0000001e179c7221 */ /* 0x000fe20000010000 */
[C---:B------:R-:W-:Y:S08]  /*50a0*/  HMMA.16816.F32 R76, R4.reuse, R12, R76 ;  /* 0x0000000c044c723c */ /* 0x040ff0000000184c */
[C---:B------:R-:W-:Y:S08]  /*50b0*/  HMMA.16816.F32 R72, R4.reuse, R14, R72 ;  /* 0x0000000e0448723c */ /* 0x040ff00000001848 */
[----:B-1----:R-:W-:Y:S01]  /*50c0*/  HMMA.16816.F32 R68, R4, R8, R68 ;  /* 0x000000080444723c */ /* 0x002fe20000001844 */
[----:B------:R-:W-:-:S04]  /*50d0*/  FADD.FTZ R8, R38, R41 ;  /* 0x0000002926087221 */ /* 0x000fc80000010000 */
[----:B------:R-:W-:-:S03]  /*50e0*/  FADD.FTZ R8, R45, R8 ;  /* 0x000000082d087221 */ /* 0x000fc60000010000 */
[----:B------:R-:W-:Y:S01]  /*50f0*/  HMMA.16816.F32 R80, R4, R10, R80 ;  /* 0x0000000a0450723c */ /* 0x000fe20000001850 */
[----:B------:R-:W-:-:S04]  /*5100*/  FADD.FTZ R33, R33, R8 ;  /* 0x0000000821217221 */ /* 0x000fc80000010000 */
[----:B------:R-:W-:-:S04]  /*5110*/  FADD.FTZ R42, R42, R33 ;  /* 0x000000212a2a7221 */ /* 0x000fc80000010000 */
        /* <DEDUP_REMOVED lines=9> */
.L_x_6256:
        /* <DEDUP_REMOVED lines=78> */
.L_x_6251:
[----:B------:R-:W-:Y:S05]  /*5690*/  BSYNC.RECONVERGENT B0 ;  /* 0x0000000000007941 */ /* 0x000fea0003800200 */
.L_x_6250:
        /* <DEDUP_REMOVED lines=10> */
[----:B------:R-:W-:Y:S02]  /*5740*/  IADD3 R160, P0, PT, R149, R140, RZ ;  /* 0x0000008c95a07210 */ /* 0x000fe40007f1e0ff */
[----:B------:R-:W-:Y:S02]  /*5750*/  LOP3.LUT R165, R158, R165, RZ, 0xfc, !PT ;  /* 0x000000a59ea57212 */ /* 0x000fe400078efcff */
[----:B------:R-:W-:Y:S02]  /*5760*/  IADD3.X R161, PT, PT, R148, R141, RZ, P0, !PT ;  /* 0x0000008d94a17210 */ /* 0x000fe400007fe4ff */
[-C--:B------:R-:W-:Y:S02]  /*5770*/  IADD3 R158, P0, PT, R160, R149.reuse, RZ ;  /* 0x00000095a09e7210 */ /* 0x080fe40007f1e0ff */
[C---:B------:R-:W-:Y:S01]  /*5780*/  SHF.L.U32 R132, R90.reuse, 0x5, RZ ;  /* 0x000000055a847819 */ /* 0x040fe200000006ff */
[----:B-1----:R-:W-:Y:S01]  /*5790*/  ULEA UR6, UR6, UR7, 0x18 ;  /* 0x0000000706067291 */ /* 0x002fe2000f8ec0ff */
[C---:B------:R-:W-:Y:S02]  /*57a0*/  LOP3.LUT R93, R90.reuse, 0x8, RZ, 0xc0, !PT ;  /* 0x000000085a5d7812 */ /* 0x040fe400078ec0ff */
[----:B------:R-:W-:Y:S02]  /*57b0*/  IADD3.X R159, PT, PT, R161, R148, RZ, P0, !PT ;  /* 0x00000094a19f7210 */ /* 0x000fe400007fe4ff */
[----:B------:R-:W-:Y:S02]  /*57c0*/  SHF.L.U32 R129, R90, 0x4, RZ ;  /* 0x000000045a817819 */ /* 0x000fe400000006ff */
[----:B------:R-:W-:Y:S02]  /*57d0*/  MOV R130, UR6 ;  /* 0x0000000600827c02 */ /* 0x000fe40008000f00 */
[--C-:B------:R-:W-:Y:S02]  /*57e0*/  LOP3.LUT R0, R93, 0xc0, R132.reuse, 0xf8, !PT ;  /* 0x000000c05d007812 */ /* 0x100fe400078ef884 */
[----:B------:R-:W-:Y:S02]  /*57f0*/  LEA R165, R165, R130, 0x1 ;  /* 0x00000082a5a57211 */ /* 0x000fe400078e08ff */
[----:B------:R-:W-:Y:S02]  /*5800*/  IADD3 R162, P0, PT, R158, R149, RZ ;  /* 0x000000959ea27210 */ /* 0x000fe40007f1e0ff */
[----:B------:R-:W-:Y:S01]  /*5810*/  LOP3.LUT R93, R129, 0x100, RZ, 0xc0, !PT ;  /* 0x00000100815d7812 */ /* 0x000fe200078ec0ff */
[----:B------:R-:W-:Y:S01]  /*5820*/  @!PT LDS RZ, [RZ] ;  /* 0x00000000fffff984 */ /* 0x000fe20000000800 */
[----:B------:R-:W-:Y:S01]  /*5830*/  @!PT LDS RZ, [RZ] ;  /* 0x00000000fffff984 */ /* 0x000fe20000000800 */
[----:B------:R-:W-:Y:S01]  /*5840*/  @!PT LDS RZ, [RZ] ;  /* 0x00000000fffff984 */ /* 0x000fe20000000800 */
[----:B------:R-:W-:Y:S01]  /*5850*/  LDGSTS.E.BYPASS.LTC128B.128 [R165+0x3000], desc[UR4][R140.64] ;  /* 0x030000008ca57fae */ /* 0x000fe2000b981a04 */
[----:B------:R-:W-:Y:S02]  /*5860*/  SHF.L.U32 R88, R90, 0x2, RZ ;  /* 0x000000025a587819 */ /* 0x000fe400000006ff */
[----:B------:R-:W-:Y:S02]  /*5870*/  IADD3.X R163, PT, PT, R159, R148, RZ, P0, !PT ;  /* 0x000000949fa37210 */ /* 0x000fe400007fe4ff */
[----:B------:R-:W-:Y:S02]  /*5880*/  LOP3.LUT R92, R93, 0x20, R132, 0xf8, !PT ;  /* 0x000000205d5c7812 */ /* 0x000fe400078ef884 */
[----:B------:R-:W-:Y:S01]  /*5890*/  LOP3.LUT R131, R88, 0x18, RZ, 0xc0, !PT ;  /* 0x0000001858837812 */ /* 0x000fe200078ec0ff */
[----:B------:R-:W-:Y:S01]  /*58a0*/  LDGSTS.E.BYPASS.LTC128B.128 [R165+0x3800], desc[UR4][R160.64] ;  /* 0x03800000a0a57fae */ /* 0x000fe2000b981a04 */
[----:B------:R-:W-:Y:S02]  /*58b0*/  LOP3.LUT P0, RZ, R90, 0x4, RZ, 0xc0, !PT ;  /* 0x000000045aff7812 */ /* 0x000fe4000780c0ff */
[----:B------:R-:W-:Y:S02]  /*58c0*/  LOP3.LUT R93, R92, R0, R131, 0xf6, !PT ;  /* 0x000000005c5d7212 */ /* 0x000fe400078ef683 */
[----:B------:R-:W-:Y:S02]  /*58d0*/  IADD3 R151, PT, PT, R151, -0x1, RZ ;  /* 0xffffffff97977810 */ /* 0x000fe40007ffe0ff */
[----:B------:R-:W-:Y:S01]  /*58e0*/  LEA R0, R93, R130, 0x1 ;  /* 0x000000825d007211 */ /* 0x000fe200078e08ff */
[----:B------:R1:W-:Y:S01]  /*58f0*/  LDGSTS.E.BYPASS.LTC128B.128 [R165+0x4000], desc[UR4][R158.64] ;  /* 0x040000009ea57fae */ /* 0x0003e2000b981a04 */
[----:B------:R-:W-:Y:S07]  /*5900*/  ISETP.GT.AND P2, PT, R151, R136, PT ;  /* 0x000000889700720c */ /* 0x000fee0003f44270 */
[----:B------:R2:W-:Y:S08]  /*5910*/  LDGSTS.E.BYPASS.LTC128B.128 [R165+0x4800], desc[UR4][R162.64] ;  /* 0x04800000a2a57fae */ /* 0x0005f0000b981a04 */
[----:B------:R-:W-:Y:S08]  /*5920*/  LDSM.16.M88.4 R92, [R128] ;  /* 0x00000000805c783b */ /* 0x000ff00000000200 */
[----:B------:R-:W3:Y:S08]  /*5930*/  LDSM.16.M88.4 R96, [R0+0x1000] ;  /* 0x001000000060783b */ /* 0x000ef00000000200 */
[----:B------:R-:W4:Y:S08]  /*5940*/  LDSM.16.M88.4 R100, [R0+0x1400] ;  /* 0x001400000064783b */ /* 0x000f300000000200 */
[----:B------:R-:W5:Y:S08]  /*5950*/  LDSM.16.M88.4 R104, [R0+0x1800] ;  /* 0x001800000068783b */ /* 0x000f700000000200 */
[----:B------:R-:W1:Y:S08]  /*5960*/  LDSM.16.M88.4 R108, [R0+0x1c00] ;  /* 0x001c0000006c783b */ /* 0x000e700000000200 */
[----:B------:R-:W2:Y:S01]  /*5970*/  LDSM.16.M88.4 R112, [R0+0x2000] ;  /* 0x002000000070783b */ /* 0x000ea20000000200 */
[C---:B---3--:R-:W-:Y:S07]  /*5980*/  HMMA.16816.F32 R4, R92.reuse, R96, RZ ;  /* 0x000000605c04723c */ /* 0x048fee00000018ff */
[----:B------:R-:W3:Y:S01]  /*5990*/  LDSM.16.M88.4 R116, [R0+0x2400] ;  /* 0x002400000074783b */ /* 0x000ee20000000200 */
[----:B------:R-:W-:Y:S04]  /*59a0*/  MOV R97, 0x20 ;  /* 0x0000002000617802 */ /* 0x000fe80000000f00 */
[----:B------:R-:W-:Y:S01]  /*59b0*/  SEL R97, R97, 0xffffffe0, !P0 ;  /* 0xffffffe061617807 */ /* 0x000fe20004000000 */
[C---:B------:R-:W-:Y:S02]  /*59c0*/  HMMA.16816.F32 R8, R92.reuse, R98, RZ ;  /* 0x000000625c08723c */ /* 0x040fe400000018ff */
[----:B------:R-:W3:Y:S06]  /*59d0*/  LDSM.16.M88.4 R120, [R0+0x2800] ;  /* 0x002800000078783b */ /* 0x000eec0000000200 */
[C---:B----4-:R-:W-:Y:S02]  /*59e0*/  HMMA.16816.F32 R12, R92.reuse, R100, RZ ;  /* 0x000000645c0c723c */ /* 0x050fe400000018ff */
[----:B------:R4:W3:Y:S01]  /*59f0*/  LDSM.16.M88.4 R124, [R0+0x2c00] ;  /* 0x002c0000007c783b */ /* 0x0008e20000000200 */
[-C--:B------:R-:W-:Y:S05]  /*5a00*/  IADD3 R100, PT, PT, R128, R97.reuse, RZ ;  /* 0x0000006180647210 */ /* 0x080fea0007ffe0ff */
[C---:B------:R-:W-:Y:S02]  /*5a10*/  HMMA.16816.F32 R16, R92.reuse, R102, RZ ;  /* 0x000000665c10723c */ /* 0x040fe400000018ff */
[----:B------:R-:W3:Y:S04]  /*5a20*/  LD.E R139, desc[UR4][R2.64+0x18c] ;  /* 0x00018c04028b7980 */ /* 0x000ee8000c101900 */
[----:B------:R-:W0:Y:S02]  /*5a30*/  LDGDEPBAR ;  /* 0x00000000000079af */ /* 0x000e240000000000 */
[C---:B-----5:R-:W-:Y:S08]  /*5a40*/  HMMA.16816.F32 R20, R92.reuse, R104, RZ ;  /* 0x000000685c14723c */ /* 0x060ff000000018ff */
[C---:B------:R-:W-:Y:S01]  /*5a50*/  HMMA.16816.F32 R24, R92.reuse, R106, RZ ;  /* 0x0000006a5c18723c */ /* 0x040fe200000018ff */
[----:B----4-:R-:W-:Y:S05]  /*5a60*/  IADD3 R0, PT, PT, R0, R97, RZ ;  /* 0x0000006100007210 */ /* 0x010fea0007ffe0ff */
[----:B------:R-:W-:Y:S02]  /*5a70*/  LDSM.16.M88.4 R96, [R0+0x1000] ;  /* 0x001000000060783b */ /* 0x000fe40000000200 */
[C---:B-1----:R-:W-:Y:S08]  /*5a80*/  HMMA.16816.F32 R28, R92.reuse, R108, RZ ;  /* 0x0000006c5c1c723c */ /* 0x042ff000000018ff */
        /* <DEDUP_REMOVED lines=21> */
[----:B------:R-:W1:Y:S02]  /*5be0*/  LDSM.16.M88.4 R96, [R0+0x2000] ;  /* 0x002000000060783b */ /* 0x000e640000000200 */
        /* <DEDUP_REMOVED lines=25> */
[----:B------:R-:W4:Y:S01]  /*5d80*/  MUFU.TANH R170, R170 ;  /* 0x000000aa00aa7308 */ /* 0x000f220000002400 */
[C---:B-1----:R-:W-:Y:S09]  /*5d90*/  HMMA.16816.F32 R36, R92.reuse, R96, R36 ;  /* 0x000000605c24723c */ /* 0x042ff20000001824 */
[----:B------:R-:W1:Y:S01]  /*5da0*/  MUFU.TANH R185, R185 ;  /* 0x000000b900b97308 */ /* 0x000e620000002400 */
[C---:B------:R-:W-:Y:S01]  /*5db0*/  HMMA.16816.F32 R40, R92.reuse, R98, R40 ;  /* 0x000000625c28723c */ /* 0x040fe20000001828 */
[----:B------:R-:W5:Y:S08]  /*5dc0*/  LDSM.16.M88.4 R96, [R0+0x2400] ;  /* 0x002400000060783b */ /* 0x000f700000000200 */
[----:B------:R-:W1:Y:S10]  /*5dd0*/  MUFU.TANH R187, R187 ;  /* 0x000000bb00bb7308 */ /* 0x000e740000002400 */
[----:B------:R-:W1:Y:S10]  /*5de0*/  MUFU.TANH R189, R189 ;  /* 0x000000bd00bd7308 */ /* 0x000e740000002400 */
[----:B------:R-:W1:Y:S10]  /*5df0*/  MUFU.TANH R191, R191 ;  /* 0x000000bf00bf7308 */ /* 0x000e740000002400 */
[----:B------:R-:W1:Y:S10]  /*5e00*/  MUFU.TANH R193, R193 ;  /* 0x000000c100c17308 */ /* 0x000e740000002400 */
[----:B------:R-:W1:Y:S01]  /*5e10*/  MUFU.TANH R175, R175 ;  /* 0x000000af00af7308 */ /* 0x000e620000002400 */
[C---:B-----5:R-:W-:Y:S09]  /*5e20*/  HMMA.16816.F32 R44, R92.reuse, R96, R44 ;  /* 0x000000605c2c723c */ /* 0x060ff2000000182c */
        /* <DEDUP_REMOVED lines=12> */
[----:B------:R-:W1:Y:S01]  /*5ef0*/  MUFU.TANH R166, R166 ;  /* 0x000000a600a67308 */ /* 0x000e620000002400 */
[----:B------:R-:W-:Y:S04]  /*5f00*/  DEPBAR.LE SB0, 0x0 ;  /* 0x000080000000791a */ /* 0x000fe80000000000 */
[----:B------:R-:W-:Y:S05]  /*5f10*/  BAR.SYNC.DEFER_BLOCKING 0x0 ;  /* 0x0000000000007b1d */ /* 0x000fea0000010000 */
[-C--:B------:R-:W-:Y:S06]  /*5f20*/  FMUL.FTZ R164, R58, R139.reuse ;  /* 0x0000008b3aa47220 */ /* 0x080fec0000410000 */
[----:B------:R-:W1:Y:S01]  /*5f30*/  MUFU.TANH R164, R164 ;  /* 0x000000a400a47308 */ /* 0x000e620000002400 */
[C---:B-----5:R-:W-:Y:S09]  /*5f40*/  HMMA.16816.F32 R60, R92.reuse, R96, R60 ;  /* 0x000000605c3c723c */ /* 0x060ff2000000183c */
[----:B------:R5:W1:Y:S01]  /*5f50*/  MUFU.TANH R96, R159 ;  /* 0x0000009f00607308 */ /* 0x000a620000002400 */
[----:B------:R-:W-:Y:S09]  /*5f60*/  HMMA.16816.F32 R64, R92, R98, R64 ;  /* 0x000000625c40723c */ /* 0x000ff20000001840 */
[----:B------:R2:W1:Y:S10]  /*5f70*/  MUFU.TANH R93, R158 ;  /* 0x0000009e005d7308 */ /* 0x0004740000002400 */
[----:B------:R3:W1:Y:S01]  /*5f80*/  MUFU.TANH R98, R163 ;  /* 0x000000a300627308 */ /* 0x0006620000002400 */
[-C--:B-----5:R-:W-:Y:S01]  /*5f90*/  FMUL.FTZ R159, R31, R139.reuse ;  /* 0x0000008b1f9f7220 */ /* 0x0a0fe20000410000 */
[-C--:B------:R-:W-:Y:S01]  /*5fa0*/  FMUL.FTZ R174, R62, R139.reuse ;  /* 0x0000008b3eae7220 */ /* 0x080fe20000410000 */
[-C--:B------:R-:W-:Y:S07]  /*5fb0*/  FMUL.FTZ R172, R63, R139.reuse ;  /* 0x0000008b3fac7220 */ /* 0x080fee0000410000 */
[----:B------:R5:W1:Y:S01]  /*5fc0*/  MUFU.TANH R95, R161 ;  /* 0x000000a1005f7308 */ /* 0x000a620000002400 */
[-C--:B--2---:R-:W-:Y:S01]  /*5fd0*/  FMUL.FTZ R158, R26, R139.reuse ;  /* 0x0000008b1a9e7220 */ /* 0x084fe20000410000 */
[-C--:B------:R-:W-:Y:S01]  /*5fe0*/  FMUL.FTZ R85, R66, R139.reuse ;  /* 0x0000008b42557220 */ /* 0x080fe20000410000 */
[-C--:B------:R-:W-:Y:S07]  /*5ff0*/  FMUL.FTZ R84, R67, R139.reuse ;  /* 0x0000008b43547220 */ /* 0x080fee0000410000 */
[----:B------:R2:W1:Y:S01]  /*6000*/  MUFU.TANH R94, R160 ;  /* 0x000000a0005e7308 */ /* 0x0004620000002400 */
[-C--:B---3--:R-:W-:Y:S09]  /*6010*/  FMUL.FTZ R163, R28, R139.reuse ;  /* 0x0000008b1ca37220 */ /* 0x088ff20000410000 */
[----:B------:R3:W1:Y:S01]  /*6020*/  MUFU.TANH R92, R158 ;  /* 0x0000009e005c7308 */ /* 0x0006620000002400 */
[-C--:B-----5:R-:W-:Y:S09]  /*6030*/  FMUL.FTZ R161, R29, R139.reuse ;  /* 0x0000008b1da17220 */ /* 0x0a0ff20000410000 */
[----:B------:R5:W1:Y:S01]  /*6040*/  MUFU.TANH R97, R162 ;  /* 0x000000a200617308 */ /* 0x000a620000002400 */
[-C--:B--2---:R-:W-:Y:S09]  /*6050*/  FMUL.FTZ R160, R30, R139.reuse ;  /* 0x0000008b1ea07220 */ /* 0x084ff20000410000 */
        /* <DEDUP_REMOVED lines=58> */
[----:B------:R-:W1:Y:S01]  /*6400*/  MUFU.TANH R162, R162 ;  /* 0x000000a200a27308 */ /* 0x000e620000002400 */
[-C--:B--2---:R-:W-:Y:S09]  /*6410*/  FMUL.FTZ R159, R65, R139.reuse ;  /* 0x0000008b419f7220 */ /* 0x084ff20000410000 */
[----:B------:R-:W2:Y:S01]  /*6420*/  MUFU.TANH R163, R163 ;  /* 0x000000a300a37308 */ /* 0x000ea20000002400 */
[----:B---3--:R-:W-:Y:S09]  /*6430*/  FMUL.FTZ R158, R64, R139 ;  /* 0x0000008b409e7220 */ /* 0x008ff20000410000 */
[----:B------:R-:W3:Y:S10]  /*6440*/  MUFU.TANH R161, R161 ;  /* 0x000000a100a17308 */ /* 0x000ef40000002400 */
        /* <DEDUP_REMOVED lines=24> */
[----:B------:R-:W2:Y:S10]  /*65d0*/  I2F.RP R6, R7 ;  /* 0x0000000700067306 */ /* 0x000eb40000209400 */
[----:B--2---:R-:W2:Y:S02]  /*65e0*/  MUFU.RCP R0, R6 ;  /* 0x0000000600007308 */ /* 0x004ea40000001000 */
[----:B--2---:R-:W-:Y:S08]  /*65f0*/  VIADD R8, R0, 0xffffffe ;  /* 0x0ffffffe00087836 */ /* 0x004ff00000000000 */
[----:B------:R-:W2:Y:S02]  /*6600*/  F2I.FTZ.U32.TRUNC.NTZ R9, R8 ;  /* 0x0000000800097305 */ /* 0x000ea4000021f000 */
[--C-:B--2---:R-:W-:Y:S02]  /*6610*/  IMAD.MOV R0, RZ, RZ, -R9.reuse ;  /* 0x000000ffff007224 */ /* 0x104fe400078e0a09 */
        /* <DEDUP_REMOVED lines=37> */
[----:B------:R-:W-:Y:S02]  /*6870*/  IMAD R0, R11, R0, -0x80 ;  /* 0xffffff800b007424 */ /* 0x000fe400078e0200 */
[----:B------:R-:W2:Y:S01]  /*6880*/  LD.E R5, desc[UR4][R14.64] ;  /* 0x000000040e057980 */ /* 0x000ea2000c101900 */
[----:B------:R-:W-:Y:S03]  /*6890*/  LEA.HI.X.SX32 R17, R7, R155, 0x2, P2 ;  /* 0x0000009b07117211 */ /* 0x000fe600010f16ff */
[----:B------:R-:W3:Y:S06]  /*68a0*/  LD.E.64 R6, desc[UR4][R2.64+0x38] ;  /* 0x0000380402067980 */ /* 0x000eec000c101b00 */
[----:B------:R-:W2:Y:S04]  /*68b0*/  LD.E R4, desc[UR4][R16.64] ;  /* 0x0000000410047980 */ /* 0x000ea8000c101900 */
[----:B------:R-:W4:Y:S01]  /*68c0*/  LD.E.64 R10, desc[UR4][R2.64+0x20] ;  /* 0x00002004020a7980 */ /* 0x000f22000c101b00 */
[CC--:B---3--:R-:W-:Y:S04]  /*68d0*/  IMAD.WIDE.U32 R12, R6.reuse, R0.reuse, RZ ;  /* 0x00000000060c7225 */ /* 0x0c8fe800078e00ff */
[----:B--2---:R-:W-:Y:S01]  /*68e0*/  IMAD.IADD R8, R5, 0x1, -R4 ;  /* 0x0000000105087824 */ /* 0x004fe200078e0a04 */
        /* <DEDUP_REMOVED lines=11> */
.L_x_6255:
[----:B------:R-:W-:Y:S05]  /*69a0*/  BSYNC.RECONVERGENT B0 ;  /* 0x0000000000007941 */ /* 0x000fea0003800200 */
.L_x_6254:
        /* <DEDUP_REMOVED lines=17> */
.L_x_6253:
[----:B------:R-:W-:Y:S05]  /*6ac0*/  BSYNC.RECONVERGENT B1 ;  /* 0x0000000000017941 */ /* 0x000fea0003800200 */
.L_x_6252:
        /* <DEDUP_REMOVED lines=36> */
[----:B------:R-:W2:Y:S01]  /*6d10*/  SHFL.BFLY PT, R6, R11, 0x2, 0x1f ;  /* 0x0c401f000b067f89 */ /* 0x000ea200000e0000 */
[----:B-1----:R-:W-:Y:S02]  /*6d20*/  FMNMX.FTZ R5, R7, R0, !PT ;  /* 0x0000000007057209 */ /* 0x002fe40007810000 */
[----:B------:R-:W-:Y:S02]  /*6d30*/  LOP3.LUT R7, R22, 0x8, RZ, 0xc0, !PT ;  /* 0x0000000816077812 */ /* 0x000fe400078ec0ff */
[----:B--2---:R-:W-:Y:S03]  /*6d40*/  FMNMX.FTZ R9, R11, R6, !PT ;  /* 0x000000060b097209 */ /* 0x004fe60007810000 */
[----:B------:R-:W1:Y:S08]  /*6d50*/  SHFL.BFLY PT, R0, R5, 0x1, 0x1f ;  /* 0x0c201f0005007f89 */ /* 0x000e7000000e0000 */
[----:B------:R-:W2:Y:S01]  /*6d60*/  SHFL.BFLY PT, R20, R9, 0x1, 0x1f ;  /* 0x0c201f0009147f89 */ /* 0x000ea200000e0000 */
[----:B-1----:R-:W-:Y:S04]  /*6d70*/  FMNMX.FTZ R0, R5, R0, !PT ;  /* 0x0000000005007209 */ /* 0x002fe80007810000 */
[C---:B------:R-:W-:Y:S01]  /*6d80*/  FSETP.NEU.FTZ.AND P2, PT, R0.reuse, -INF , PT ;  /* 0xff8000000000780b */ /* 0x040fe20003f5d000 */
[----:B------:R-:W-:Y:S01]  /*6d90*/  FADD.FTZ R6, -R0, R91 ;  /* 0x0000005b00067221 */ /* 0x000fe20000010100 */
[----:B--2---:R-:W-:Y:S02]  /*6da0*/  FMNMX.FTZ R20, R9, R20, !PT ;  /* 0x0000001409147209 */ /* 0x004fe40007810000 */
[----:B------:R-:W-:Y:S03]  /*6db0*/  MOV R91, R0 ;  /* 0x00000000005b7202 */ /* 0x000fe60000000f00 */
[----:B------:R-:W-:Y:S01]  /*6dc0*/  FADD.FTZ R8, -R20, R89 ;  /* 0x0000005914087221 */ /* 0x000fe20000010100 */
[----:B------:R-:W-:Y:S01]  /*6dd0*/  MOV R89, R20 ;  /* 0x0000001400597202 */ /* 0x000fe20000000f00 */
[C---:B---3--:R-:W-:Y:S01]  /*6de0*/  FMUL.FTZ R42, R21.reuse, R0 ;  /* 0x00000000152a7220 */ /* 0x048fe20000410000 */
[----:B------:R-:W-:Y:S01]  /*6df0*/  FMUL.FTZ R4, R21, R6 ;  /* 0x0000000615047220 */ /* 0x000fe20000410000 */
[----:B------:R-:W-:Y:S01]  /*6e00*/  LOP3.LUT R6, R7, 0xc0, R132, 0xf8, !PT ;  /* 0x000000c007067812 */ /* 0x000fe200078ef884 */
[----:B------:R-:W-:Y:S01]  /*6e10*/  FMUL.FTZ R44, R21, R20 ;  /* 0x00000014152c7220 */ /* 0x000fe20000410000 */
[----:B------:R-:W-:Y:S02]  /*6e20*/  LOP3.LUT R132, R132, 0x120, RZ, 0xc0, !PT ;  /* 0x0000012084847812 */ /* 0x000fe400078ec0ff */
[----:B------:R-:W-:Y:S01]  /*6e30*/  FSEL R42, R42, RZ, P2 ;  /* 0x000000ff2a2a7208 */ /* 0x000fe20001000000 */
[----:B------:R-:W1:Y:S01]  /*6e40*/  MUFU.EX2 R4, R4 ;  /* 0x0000000400047308 */ /* 0x000e620000000800 */
[----:B------:R-:W-:Y:S02]  /*6e50*/  LOP3.LUT R23, R132, R6, R131, 0xf6, !PT ;  /* 0x0000000684177212 */ /* 0x000fe400078ef683 */
[----:B------:R-:W-:Y:S01]  /*6e60*/  FSETP.NEU.FTZ.AND P2, PT, R20, -INF , PT ;  /* 0xff8000001400780b */ /* 0x000fe20003f5d000 */
[-CC-:B------:R-:W-:Y:S01]  /*6e70*/  FFMA.FTZ R25, R170, R21.reuse, -R42.reuse ;  /* 0x00000015aa197223 */ /* 0x180fe2000001082a */
[----:B------:R-:W-:Y:S01]  /*6e80*/  LEA R23, R23, R130, 0x1 ;  /* 0x0000008217177211 */ /* 0x000fe200078e08ff */
[-CC-:B------:R-:W-:Y:S01]  /*6e90*/  FFMA.FTZ R35, R191, R21.reuse, -R42.reuse ;  /* 0x00000015bf237223 */ /* 0x180fe2000001082a */
[-CC-:B------:R-:W-:Y:S01]  /*6ea0*/  FFMA.FTZ R32, R193, R21.reuse, -R42.reuse ;  /* 0x00000015c1207223 */ /* 0x180fe2000001082a */
[-CC-:B------:R-:W-:Y:S01]  /*6eb0*/  FFMA.FTZ R37, R171, R21.reuse, -R42.reuse ;  /* 0x00000015ab257223 */ /* 0x180fe2000001082a */
[----:B------:R-:W-:Y:S01]  /*6ec0*/  IADD3 R12, PT, PT, R23, 0x3000, RZ ;  /* 0x00003000170c7810 */ /* 0x000fe20007ffe0ff */
[----:B------:R-:W2:Y:S01]  /*6ed0*/  MUFU.EX2 R25, R25 ;  /* 0x0000001900197308 */ /* 0x000ea20000000800 */
[----:B------:R-:W3:Y:S01]  /*6ee0*/  LDSM.16.MT88.4 R28, [R23+0x3000] ;  /* 0x00300000171c783b */ /* 0x000ee20000004200 */
[----:B------:R-:W-:Y:S01]  /*6ef0*/  FSEL R44, R44, RZ, P2 ;  /* 0x000000ff2c2c7208 */ /* 0x000fe20001000000 */
[----:B------:R-:W-:Y:S07]  /*6f00*/  FFMA.FTZ R46, R185, R21, -R42 ;  /* 0x00000015b92e7223 */ /* 0x000fee000001082a */
[----:B------:R-:W-:Y:S01]  /*6f10*/  MUFU.EX2 R35, R35 ;  /* 0x0000002300237308 */ /* 0x000fe20000000800 */
[C---:B-1----:R-:W-:Y:S01]  /*6f20*/  FMUL.FTZ R11, R4.reuse, R75 ;  /* 0x0000004b040b7220 */ /* 0x042fe20000410000 */
[----:B------:R-:W-:Y:S01]  /*6f30*/  FMUL.FTZ R6, R4, R78 ;  /* 0x0000004e04067220 */ /* 0x000fe20000410000 */
[--C-:B------:R-:W-:Y:S01]  /*6f40*/  FFMA.FTZ R24, R168, R21, -R44.reuse ;  /* 0x00000015a8187223 */ /* 0x100fe2000001082c */
[C---:B------:R-:W-:Y:S01]  /*6f50*/  FMUL.FTZ R7, R4.reuse, R79 ;  /* 0x0000004f04077220 */ /* 0x040fe20000410000 */
[C---:B------:R-:W-:Y:S01]  /*6f60*/  FMUL.FTZ R10, R4.reuse, R74 ;  /* 0x0000004a040a7220 */ /* 0x040fe20000410000 */
[C---:B------:R-:W-:Y:S01]  /*6f70*/  FMUL.FTZ R14, R4.reuse, R70 ;  /* 0x00000046040e7220 */ /* 0x040fe20000410000 */
[C---:B------:R-:W-:Y:S01]  /*6f80*/  FMUL.FTZ R15, R4.reuse, R71 ;  /* 0x00000047040f7220 */ /* 0x040fe20000410000 */
[C---:B------:R-:W-:Y:S01]  /*6f90*/  FMUL.FTZ R18, R4.reuse, R82 ;  /* 0x0000005204127220 */ /* 0x040fe20000410000 */
[C---:B------:R-:W-:Y:S01]  /*6fa0*/  FMUL.FTZ R19, R4.reuse, R83 ;  /* 0x0000005304137220 */ /* 0x040fe20000410000 */
[--C-:B------:R-:W-:Y:S01]  /*6fb0*/  FFMA.FTZ R33, R187, R21, -R44.reuse ;  /* 0x00000015bb217223 */ /* 0x100fe2000001082c */
[----:B--2---:R-:W-:Y:S01]  /*6fc0*/  FFMA.FTZ R157, R4, R157, R25 ;  /* 0x0000009d049d7223 */ /* 0x004fe20000010019 */
[-CC-:B------:R-:W-:Y:S01]  /*6fd0*/  FFMA.FTZ R34, R183, R21.reuse, -R44.reuse ;  /* 0x00000015b7227223 */ /* 0x180fe2000001082c */
[-CC-:B------:R-:W-:Y:S01]  /*6fe0*/  FFMA.FTZ R36, R189, R21.reuse, -R44.reuse ;  /* 0x00000015bd247223 */ /* 0x180fe2000001082c */
[----:B------:R-:W-:Y:S01]  /*6ff0*/  FMUL.FTZ R4, R21, R8 ;  /* 0x0000000815047220 */ /* 0x000fe20000410000 */
[----:B------:R-:W-:Y:S01]  /*7000*/  MUFU.EX2 R24, R24 ;  /* 0x0000001800187308 */ /* 0x000fe20000000800 */
[----:B------:R-:W-:Y:S01]  /*7010*/  IADD3 R40, PT, PT, R23, 0x3020, RZ ;  /* 0x0000302017287810 */ /* 0x000fe20007ffe0ff */
[-CC-:B------:R-:W-:Y:S01]  /*7020*/  FFMA.FTZ R38, R175, R21.reuse, -R44.reuse ;  /* 0x00000015af267223 */ /* 0x180fe2000001082c */
[----:B------:R-:W-:Y:S07]  /*7030*/  @P0 IADD3 R40, PT, PT, R12, -0x20, RZ ;  /* 0xffffffe00c280810 */ /* 0x000fee0007ffe0ff */
[----:B------:R-:W1:Y:S01]  /*7040*/  MUFU.EX2 R17, R4 ;  /* 0x0000000400117308 */ /* 0x000e620000000800 */
[-C--:B------:R-:W-:Y:S01]  /*7050*/  FFMA.FTZ R61, R167, R21.reuse, -R44 ;  /* 0x00000015a73d7223 */ /* 0x080fe2000001082c */
[-C--:B------:R-:W-:Y:S01]  /*7060*/  FFMA.FTZ R56, R169, R21.reuse, -R42 ;  /* 0x00000015a9387223 */ /* 0x080fe2000001082a */
[-CC-:B------:R-:W-:Y:S07]  /*7070*/  FFMA.FTZ R45, R173, R21.reuse, -R44.reuse ;  /* 0x00000015ad2d7223 */ /* 0x180fee000001082c */
[----:B------:R-:W-:Y:S01]  /*7080*/  MUFU.EX2 R33, R33 ;  /* 0x0000002100217308 */ /* 0x000fe20000000800 */
[-C--:B------:R-:W-:Y:S01]  /*7090*/  FFMA.FTZ R48, R177, R21.reuse, -R44 ;  /* 0x00000015b1307223 */ /* 0x080fe2000001082c */
[-CC-:B------:R-:W-:Y:S01]  /*70a0*/  FFMA.FTZ R50, R179, R21.reuse, -R42.reuse ;  /* 0x00000015b3327223 */ /* 0x180fe2000001082a */
[-C--:B------:R-:W-:Y:S07]  /*70b0*/  FFMA.FTZ R49, R181, R21.reuse, -R42 ;  /* 0x00000015b5317223 */ /* 0x080fee000001082a */
[----:B------:R-:W2:Y:S01]  /*70c0*/  MUFU.EX2 R32, R32 ;  /* 0x0000002000207308 */ /* 0x000ea20000000800 */
[-CC-:B------:R-:W-:Y:S01]  /*70d0*/  FFMA.FTZ R55, R93, R21.reuse, -R44.reuse ;  /* 0x000000155d377223 */ /* 0x180fe2000001082c */
[-CC-:B------:R-:W-:Y:S01]  /*70e0*/  FFMA.FTZ R52, R98, R21.reuse, -R44.reuse ;  /* 0x0000001562347223 */ /* 0x180fe2000001082c */
[-CC-:B------:R-:W-:Y:S07]  /*70f0*/  FFMA.FTZ R41, R96, R21.reuse, -R44.reuse ;  /* 0x0000001560297223 */ /* 0x180fee000001082c */
[----:B------:R-:W4:Y:S01]  /*7100*/  MUFU.EX2 R34, R34 ;  /* 0x0000002200227308 */ /* 0x000f220000000800 */
[----:B------:R-:W-:Y:S01]  /*7110*/  FFMA.FTZ R51, R100, R21, -R44 ;  /* 0x0000001564337223 */ /* 0x000fe2000001082c */
[C---:B-1----:R-:W-:Y:S01]  /*7120*/  FFMA.FTZ R39, R17.reuse, R156, R24 ;  /* 0x0000009c11277223 */ /* 0x042fe20000010018 */
[C---:B------:R-:W-:Y:S07]  /*7130*/  FMUL.FTZ R4, R17.reuse, R76 ;  /* 0x0000004c11047220 */ /* 0x040fee0000410000 */
[----:B------:R-:W1:Y:S01]  /*7140*/  MUFU.EX2 R36, R36 ;  /* 0x0000002400247308 */ /* 0x000e620000000800 */
[C---:B------:R-:W-:Y:S01]  /*7150*/  FMUL.FTZ R5, R17.reuse, R77 ;  /* 0x0000004d11057220 */ /* 0x040fe20000410000 */
[C---:B------:R-:W-:Y:S01]  /*7160*/  FMUL.FTZ R9, R17.reuse, R73 ;  /* 0x0000004911097220 */ /* 0x040fe20000410000 */
[C---:B------:R-:W-:Y:S07]  /*7170*/  FMUL.FTZ R8, R17.reuse, R72 ;  /* 0x0000004811087220 */ /* 0x040fee0000410000 */
[----:B------:R-:W5:Y:S01]  /*7180*/  MUFU.EX2 R46, R46 ;  /* 0x0000002e002e7308 */ /* 0x000f620000000800 */
[C---:B------:R-:W-:Y:S01]  /*7190*/  FMUL.FTZ R12, R17.reuse, R68 ;  /* 0x00000044110c7220 */ /* 0x040fe20000410000 */
[----:B--2---:R-:W-:Y:S01]  /*71a0*/  F2FP.F16.F32.PACK_AB R27, R32, R35 ;  /* 0x00000023201b723e */ /* 0x004fe200000000ff */
[C---:B------:R-:W-:Y:S01]  /*71b0*/  FMUL.FTZ R13, R17.reuse, R69 ;  /* 0x00000045110d7220 */ /* 0x040fe20000410000 */
[C---:B------:R-:W-:Y:S01]  /*71c0*/  FMUL.FTZ R16, R17.reuse, R80 ;  /* 0x0000005011107220 */ /* 0x040fe20000410000 */
[----:B------:R-:W-:Y:S01]  /*71d0*/  FMUL.FTZ R17, R17, R81 ;  /* 0x0000005111117220 */ /* 0x000fe20000410000 */
[C---:B----4-:R-:W-:Y:S04]  /*71e0*/  F2FP.F16.F32.PACK_AB R24, R34.reuse, R24 ;  /* 0x000000182218723e */ /* 0x050fe800000000ff */
[----:B------:R-:W2:Y:S01]  /*71f0*/  MUFU.EX2 R38, R38 ;  /* 0x0000002600267308 */ /* 0x000ea20000000800 */
[----:B------:R-:W-:Y:S01]  /*7200*/  FADD.FTZ R34, R34, R39 ;  /* 0x0000002722227221 */ /* 0x000fe20000010000 */
[----:B------:R-:W-:Y:S01]  /*7210*/  FFMA.FTZ R72, R114, R21, -R42 ;  /* 0x0000001572487223 */ /* 0x000fe2000001082a */
[----:B-1----:R-:W-:Y:S07]  /*7220*/  F2FP.F16.F32.PACK_AB R26, R36, R33 ;  /* 0x00000021241a723e */ /* 0x002fee00000000ff */
[----:B------:R-:W-:Y:S01]  /*7230*/  MUFU.EX2 R37, R37 ;  /* 0x0000002500257308 */ /* 0x000fe20000000800 */
[----:B------:R-:W-:Y:S01]  /*7240*/  FADD.FTZ R57, R33, R34 ;  /* 0x0000002221397221 */ /* 0x000fe20000010000 */
[----:B------:R-:W-:Y:S01]  /*7250*/  FFMA.FTZ R59, R108, R21, -R42 ;  /* 0x000000156c3b7223 */ /* 0x000fe2000001082a */
[C---:B-----5:R-:W-:Y:S07]  /*7260*/  F2FP.F16.F32.PACK_AB R25, R46.reuse, R25 ;  /* 0x000000192e19723e */ /* 0x060fee00000000ff */
[----:B------:R-:W-:Y:S01]  /*7270*/  MUFU.EX2 R72, R72 ;  /* 0x0000004800487308 */ /* 0x000fe20000000800 */
[----:B------:R-:W-:Y:S01]  /*7280*/  FADD.FTZ R46, R46, R157 ;  /* 0x0000009d2e2e7221 */ /* 0x000fe20000010000 */
[----:B------:R-:W-:Y:S01]  /*7290*/  FADD.FTZ R57, R36, R57 ;  /* 0x0000003924397221 */ /* 0x000fe20000010000 */
[-C--:B------:R-:W-:Y:S07]  /*72a0*/  FFMA.FTZ R47, R116, R21.reuse, -R44 ;  /* 0x00000015742f7223 */ /* 0x080fee000001082c */
[----:B------:R-:W-:Y:S01]  /*72b0*/  MUFU.EX2 R61, R61 ;  /* 0x0000003d003d7308 */ /* 0x000fe20000000800 */
[----:B------:R-:W-:Y:S01]  /*72c0*/  FADD.FTZ R39, R35, R46 ;  /* 0x0000002e23277221 */ /* 0x000fe20000010000 */
[C---:B---3--:R-:W-:Y:S08]  /*72d0*/  HMMA.16816.F32 R4, R24.reuse, R28, R4 ;  /* 0x0000001c1804723c */ /* 0x048ff00000001804 */
[----:B------:R-:W1:Y:S01]  /*72e0*/  MUFU.EX2 R56, R56 ;  /* 0x0000003800387308 */ /* 0x000e620000000800 */
[----:B------:R-:W-:Y:S01]  /*72f0*/  FADD.FTZ R39, R32, R39 ;  /* 0x0000002720277221 */ /* 0x000fe20000010000 */
[----:B--2---:R-:W-:Y:S01]  /*7300*/  FADD.FTZ R74, R38, R57 ;  /* 0x00000039264a7221 */ /* 0x004fe20000010000 */
[----:B------:R-:W-:Y:S01]  /*7310*/  LDSM.16.MT88.4 R32, [R23+0x3800] ;  /* 0x003800001720783b */ /* 0x000fe20000004200 */
[C---:B------:R-:W-:Y:S06]  /*7320*/  HMMA.16816.F32 R8, R24.reuse, R30, R8 ;  /* 0x0000001e1808723c */ /* 0x040fec0000001808 */
[----:B------:R-:W-:Y:S01]  /*7330*/  MUFU.EX2 R45, R45 ;  /* 0x0000002d002d7308 */ /* 0x000fe20000000800 */
[-C--:B------:R-:W-:Y:S01]  /*7340*/  FFMA.FTZ R46, R94, R21.reuse, -R44 ;  /* 0x000000155e2e7223 */ /* 0x080fe2000001082c */
[-CC-:B------:R-:W-:Y:S08]  /*7350*/  FFMA.FTZ R58, R97, R21.reuse, -R42.reuse ;  /* 0x00000015613a7223 */ /* 0x180ff0000001082a */
[----:B------:R-:W2:Y:S01]  /*7360*/  MUFU.EX2 R48, R48 ;  /* 0x0000003000307308 */ /* 0x000ea20000000800 */
[-C--:B------:R-:W-:Y:S01]  /*7370*/  FFMA.FTZ R53, R95, R21.reuse, -R42 ;  /* 0x000000155f357223 */ /* 0x080fe2000001082a */
[----:B------:R-:W3:Y:S01]  /*7380*/  LDSM.16.MT88.4 R28, [R40] ;  /* 0x00000000281c783b */ /* 0x000ee20000004200 */
[----:B-1----:R-:W-:Y:S07]  /*7390*/  FADD.FTZ R36, R56, R39 ;  /* 0x0000002738247221 */ /* 0x002fee0000010000 */
[----:B------:R-:W-:Y:S01]  /*73a0*/  MUFU.EX2 R55, R55 ;  /* 0x0000003700377308 */ /* 0x000fe20000000800 */
[----:B------:R-:W-:Y:S01]  /*73b0*/  FADD.FTZ R74, R61, R74 ;  /* 0x0000004a3d4a7221 */ /* 0x000fe20000010000 */
[-C--:B------:R-:W-:Y:S01]  /*73c0*/  FFMA.FTZ R62, R120, R21.reuse, -R42 ;  /* 0x00000015783e7223 */ /* 0x080fe2000001082a */
[----:B------:R-:W-:Y:S07]  /*73d0*/  FADD.FTZ R69, R37, R36 ;  /* 0x0000002425457221 */ /* 0x000fee0000010000 */
[----:B------:R-:W-:Y:S01]  /*73e0*/  MUFU.EX2 R52, R52 ;  /* 0x0000003400347308 */ /* 0x000fe20000000800 */
[-C--:B------:R-:W-:Y:S01]  /*73f0*/  FFMA.FTZ R66, R126, R21.reuse, -R44 ;  /* 0x000000157e427223 */ /* 0x080fe2000001082c */
[-CC-:B------:R-:W-:Y:S01]  /*7400*/  FFMA.FTZ R67, R118, R21.reuse, -R42.reuse ;  /* 0x0000001576437223 */ /* 0x180fe2000001082a */
[-CC-:B------:R-:W-:Y:S07]  /*7410*/  FFMA.FTZ R54, R92, R21.reuse, -R42.reuse ;  /* 0x000000155c367223 */ /* 0x180fee000001082a */
[----:B------:R-:W-:Y:S01]  /*7420*/  MUFU.EX2 R46, R46 ;  /* 0x0000002e002e7308 */ /* 0x000fe20000000800 */
[-C--:B------:R-:W-:Y:S01]  /*7430*/  FFMA.FTZ R43, R166, R21.reuse, -R42 ;  /* 0x00000015a62b7223 */ /* 0x080fe2000001082a */
[-C--:B------:R-:W-:Y:S01]  /*7440*/  FFMA.FTZ R60, R99, R21.reuse, -R44 ;  /* 0x00000015633c7223 */ /* 0x080fe2000001082c */
[-CC-:B------:R-:W-:Y:S07]  /*7450*/  FFMA.FTZ R64, R104, R21.reuse, -R42.reuse ;  /* 0x0000001568407223 */ /* 0x180fee000001082a */
[----:B------:R-:W-:Y:S01]  /*7460*/  MUFU.EX2 R41, R41 ;  /* 0x0000002900297308 */ /* 0x000fe20000000800 */
[-C--:B------:R-:W-:Y:S01]  /*7470*/  FFMA.FTZ R57, R124, R21.reuse, -R42 ;  /* 0x000000157c397223 */ /* 0x080fe2000001082a */
[-CC-:B------:R-:W-:Y:S01]  /*7480*/  FFMA.FTZ R68, R102, R21.reuse, -R44.reuse ;  /* 0x0000001566447223 */ /* 0x180fe2000001082c */
[-C--:B------:R-:W-:Y:S07]  /*7490*/  FFMA.FTZ R63, R106, R21.reuse, -R44 ;  /* 0x000000156a3f7223 */ /* 0x080fee000001082c */
[----:B------:R-:W-:Y:S01]  /*74a0*/  MUFU.EX2 R51, R51 ;  /* 0x0000003300337308 */ /* 0x000fe20000000800 */
[-CC-:B------:R-:W-:Y:S01]  /*74b0*/  FFMA.FTZ R70, R110, R21.reuse, -R42.reuse ;  /* 0x000000156e467223 */ /* 0x180fe2000001082a */
[-CC-:B------:R-:W-:Y:S01]  /*74c0*/  FFMA.FTZ R65, R127, R21.reuse, -R42.reuse ;  /* 0x000000157f417223 */ /* 0x180fe2000001082a */
[-C--:B------:R-:W-:Y:S07]  /*74d0*/  FFMA.FTZ R76, R119, R21.reuse, -R42 ;  /* 0x00000015774c7223 */ /* 0x080fee000001082a */
[----:B------:R-:W-:Y:S01]  /*74e0*/  MUFU.EX2 R59, R59 ;  /* 0x0000003b003b7308 */ /* 0x000fe20000000800 */
[-C--:B------:R-:W-:Y:S01]  /*74f0*/  FFMA.FTZ R117, R117, R21.reuse, -R44 ;  /* 0x0000001575757223 */ /* 0x080fe2000001082c */
[-C--:B------:R-:W-:Y:S01]  /*7500*/  FFMA.FTZ R111, R111, R21.reuse, -R42 ;  /* 0x000000156f6f7223 */ /* 0x080fe2000001082a */
[-C--:B------:R-:W-:Y:S07]  /*7510*/  FFMA.FTZ R107, R107, R21.reuse, -R44 ;  /* 0x000000156b6b7223 */ /* 0x080fee000001082c */
[----:B------:R-:W-:Y:S01]  /*7520*/  MUFU.EX2 R47, R47 ;  /* 0x0000002f002f7308 */ /* 0x000fe20000000800 */
[----:B------:R-:W-:Y:S01]  /*7530*/  ISETP.GT.AND P0, PT, R151, R136, PT ;  /* 0x000000889700720c */ /* 0x000fe20003f04270 */
[-C--:B------:R-:W-:Y:S01]  /*7540*/  FFMA.FTZ R105, R105, R21.reuse, -R42 ;  /* 0x0000001569697223 */ /* 0x080fe2000001082a */
[-CC-:B------:R-:W-:Y:S07]  /*7550*/  FFMA.FTZ R162, R162, R21.reuse, -R44.reuse ;  /* 0x00000015a2a27223 */ /* 0x180fee000001082c */
[----:B------:R-:W-:Y:S01]  /*7560*/  MUFU.EX2 R62, R62 ;  /* 0x0000003e003e7308 */ /* 0x000fe20000000800 */
[-CC-:B------:R-:W-:Y:S01]  /*7570*/  FFMA.FTZ R161, R161, R21.reuse, -R44.reuse ;  /* 0x00000015a1a17223 */ /* 0x180fe2000001082c */
[-CC-:B------:R-:W-:Y:S01]  /*7580*/  FFMA.FTZ R160, R160, R21.reuse, -R44.reuse ;  /* 0x00000015a0a07223 */ /* 0x180fe2000001082c */
[-CC-:B------:R-:W-:Y:S07]  /*7590*/  FFMA.FTZ R158, R158, R21.reuse, -R44.reuse ;  /* 0x000000159e9e7223 */ /* 0x180fee000001082c */
[----:B------:R-:W-:Y:S10]  /*75a0*/  MUFU.EX2 R66, R66 ;  /* 0x0000004200427308 */ /* 0x000ff40000000800 */
[----:B------:R-:W-:Y:S01]  /*75b0*/  MUFU.EX2 R67, R67 ;  /* 0x0000004300437308 */ /* 0x000fe20000000800 */
[C---:B---3--:R-:W-:Y:S09]  /*75c0*/  HMMA.16816.F32 R12, R24.reuse, R28, R12 ;  /* 0x0000001c180c723c */ /* 0x048ff2000000180c */
[----:B------:R-:W-:Y:S10]  /*75d0*/  MUFU.EX2 R50, R50 ;  /* 0x0000003200327308 */ /* 0x000ff40000000800 */
[----:B------:R-:W1:Y:S01]  /*75e0*/  MUFU.EX2 R49, R49 ;  /* 0x0000003100317308 */ /* 0x000e620000000800 */
[----:B------:R-:W-:Y:S01]  /*75f0*/  HMMA.16816.F32 R16, R24, R30, R16 ;  /* 0x0000001e1810723c */ /* 0x000fe20000001810 */
[----:B------:R-:W3:Y:S08]  /*7600*/  LDSM.16.MT88.4 R28, [R23+0x3400] ;  /* 0x00340000171c783b */ /* 0x000ef00000004200 */
[----:B------:R-:W-:Y:S01]  /*7610*/  MUFU.EX2 R58, R58 ;  /* 0x0000003a003a7308 */ /* 0x000fe20000000800 */
[----:B------:R-:W-:Y:S01]  /*7620*/  F2FP.F16.F32.PACK_AB R24, R61, R38 ;  /* 0x000000263d18723e */ /* 0x000fe200000000ff */
[--C-:B------:R-:W-:Y:S01]  /*7630*/  FFMA.FTZ R61, R122, R21, -R44.reuse ;  /* 0x000000157a3d7223 */ /* 0x100fe2000001082c */
[----:B------:R-:W-:Y:S07]  /*7640*/  F2FP.F16.F32.PACK_AB R25, R37, R56 ;  /* 0x000000382519723e */ /* 0x000fee00000000ff */
[----:B------:R-:W4:Y:S01]  /*7650*/  MUFU.EX2 R53, R53 ;  /* 0x0000003500357308 */ /* 0x000f220000000800 */
[----:B--2---:R-:W-:Y:S01]  /*7660*/  F2FP.F16.F32.PACK_AB R26, R48, R45 ;  /* 0x0000002d301a723e */ /* 0x004fe200000000ff */
[-C--:B------:R-:W-:Y:S01]  /*7670*/  FFMA.FTZ R56, R112, R21.reuse, -R44 ;  /* 0x0000001570387223 */ /* 0x080fe2000001082c */
[----:B------:R-:W-:Y:S07]  /*7680*/  LDSM.16.MT88.4 R36, [R40+0xc00] ;  /* 0x000c00002824783b */ /* 0x000fee0000004200 */
[----:B------:R-:W-:Y:S01]  /*7690*/  MUFU.EX2 R54, R54 ;  /* 0x0000003600367308 */ /* 0x000fe20000000800 */
[C---:B-1----:R-:W-:Y:S01]  /*76a0*/  F2FP.F16.F32.PACK_AB R27, R49.reuse, R50 ;  /* 0x00000032311b723e */ /* 0x042fe200000000ff */
[----:B------:R-:W-:Y:S08]  /*76b0*/  FADD.FTZ R50, R50, R69 ;  /* 0x0000004532327221 */ /* 0x000ff00000010000 */
[----:B------:R-:W1:Y:S01]  /*76c0*/  MUFU.EX2 R43, R43 ;  /* 0x0000002b002b7308 */ /* 0x000e620000000800 */
[----:B------:R-:W-:Y:S09]  /*76d0*/  FADD.FTZ R69, R49, R50 ;  /* 0x0000003231457221 */ /* 0x000ff20000010000 */
[----:B------:R-:W2:Y:S01]  /*76e0*/  MUFU.EX2 R60, R60 ;  /* 0x0000003c003c7308 */ /* 0x000ea20000000800 */
[-C--:B------:R-:W-:Y:S01]  /*76f0*/  FFMA.FTZ R49, R121, R21.reuse, -R42 ;  /* 0x0000001579317223 */ /* 0x080fe2000001082a */
[----:B------:R-:W-:Y:S08]  /*7700*/  FFMA.FTZ R50, R115, R21, -R44 ;  /* 0x0000001573327223 */ /* 0x000ff0000001082c */
[----:B------:R-:W5:Y:S10]  /*7710*/  MUFU.EX2 R64, R64 ;  /* 0x0000004000407308 */ /* 0x000f740000000800 */
[----:B------:R-:W5:Y:S10]  /*7720*/  MUFU.EX2 R56, R56 ;  /* 0x0000003800387308 */ /* 0x000f740000000800 */
[----:B------:R-:W5:Y:S10]  /*7730*/  MUFU.EX2 R57, R57 ;  /* 0x0000003900397308 */ /* 0x000f740000000800 */
[----:B------:R-:W5:Y:S10]  /*7740*/  MUFU.EX2 R61, R61 ;  /* 0x0000003d003d7308 */ /* 0x000f740000000800 */
[----:B------:R-:W-:Y:S01]  /*7750*/  MUFU.EX2 R68, R68 ;  /* 0x0000004400447308 */ /* 0x000fe20000000800 */
[C---:B---3--:R-:W-:Y:S09]  /*7760*/  HMMA.16816.F32 R4, R24.reuse, R28, R4 ;  /* 0x0000001c1804723c */ /* 0x048ff20000001804 */
[----:B------:R-:W3:Y:S10]  /*7770*/  MUFU.EX2 R63, R63 ;  /* 0x0000003f003f7308 */ /* 0x000ef40000000800 */
[----:B------:R-:W-:Y:S01]  /*7780*/  MUFU.EX2 R70, R70 ;  /* 0x0000004600467308 */ /* 0x000fe20000000800 */
[C---:B------:R-:W-:Y:S01]  /*7790*/  HMMA.16816.F32 R8, R24.reuse, R30, R8 ;  /* 0x0000001e1808723c */ /* 0x040fe20000001808 */
[----:B------:R-:W4:Y:S08]  /*77a0*/  LDSM.16.MT88.4 R28, [R40+0x400] ;  /* 0x00040000281c783b */ /* 0x000f300000004200 */
[----:B------:R-:W3:Y:S10]  /*77b0*/  MUFU.EX2 R65, R65 ;  /* 0x0000004100417308 */ /* 0x000ef40000000800 */
[----:B------:R-:W-:Y:S10]  /*77c0*/  MUFU.EX2 R49, R49 ;  /* 0x0000003100317308 */ /* 0x000ff40000000800 */
[----:B------:R-:W-:Y:S10]  /*77d0*/  MUFU.EX2 R76, R76 ;  /* 0x0000004c004c7308 */ /* 0x000ff40000000800 */
[----:B------:R-:W-:Y:S01]  /*77e0*/  MUFU.EX2 R50, R50 ;  /* 0x0000003200327308 */ /* 0x000fe20000000800 */
[C---:B----4-:R-:W-:Y:S08]  /*77f0*/  HMMA.16816.F32 R12, R24.reuse, R28, R12 ;  /* 0x0000001c180c723c */ /* 0x050ff0000000180c */
[----:B------:R-:W-:Y:S01]  /*7800*/  HMMA.16816.F32 R16, R24, R30, R16 ;  /* 0x0000001e1810723c */ /* 0x000fe20000001810 */
[----:B------:R-:W4:Y:S02]  /*7810*/  LDSM.16.MT88.4 R28, [R40+0x800] ;  /* 0x00080000281c783b */ /* 0x000f240000004200 */
[----:B------:R-:W-:Y:S02]  /*7820*/  F2FP.F16.F32.PACK_AB R24, R52, R55 ;  /* 0x000000373418723e */ /* 0x000fe400000000ff */
[----:B------:R-:W-:Y:S01]  /*7830*/  F2FP.F16.F32.PACK_AB R25, R53, R58 ;  /* 0x0000003a3519723e */ /* 0x000fe200000000ff */
[----:B------:R-:W-:Y:S01]  /*7840*/  FADD.FTZ R58, R58, R69 ;  /* 0x000000453a3a7221 */ /* 0x000fe20000010000 */
[----:B------:R-:W-:Y:S02]  /*7850*/  F2FP.F16.F32.PACK_AB R26, R41, R46 ;  /* 0x0000002e291a723e */ /* 0x000fe400000000ff */
[----:B-1----:R-:W-:Y:S01]  /*7860*/  F2FP.F16.F32.PACK_AB R27, R43, R54 ;  /* 0x000000362b1b723e */ /* 0x002fe200000000ff */
[----:B------:R-:W-:Y:S01]  /*7870*/  FADD.FTZ R71, R53, R58 ;  /* 0x0000003a35477221 */ /* 0x000fe20000010000 */
[-C--:B------:R-:W-:Y:S01]  /*7880*/  FFMA.FTZ R53, R113, R21.reuse, -R42 ;  /* 0x0000001571357223 */ /* 0x080fe2000001082a */
[----:B------:R-:W-:Y:S02]  /*7890*/  FFMA.FTZ R58, R101, R21, -R44 ;  /* 0x00000015653a7223 */ /* 0x000fe4000001082c */
[----:B------:R-:W-:Y:S02]  /*78a0*/  FADD.FTZ R54, R54, R71 ;  /* 0x0000004736367221 */ /* 0x000fe40000010000 */
[C---:B------:R-:W-:Y:S01]  /*78b0*/  HMMA.16816.F32 R4, R24.reuse, R32, R4 ;  /* 0x000000201804723c */ /* 0x040fe20000001804 */
[----:B------:R-:W-:Y:S10]  /*78c0*/  MUFU.EX2 R53, R53 ;  /* 0x0000003500357308 */ /* 0x000ff40000000800 */
[----:B------:R-:W-:Y:S01]  /*78d0*/  MUFU.EX2 R58, R58 ;  /* 0x0000003a003a7308 */ /* 0x000fe20000000800 */
[C---:B------:R-:W-:Y:S01]  /*78e0*/  HMMA.16816.F32 R8, R24.reuse, R34, R8 ;  /* 0x000000221808723c */ /* 0x040fe20000001808 */
[----:B------:R-:W1:Y:S07]  /*78f0*/  LDSM.16.MT88.4 R32, [R23+0x3c00] ;  /* 0x003c00001720783b */ /* 0x000e6e0000004200 */
[C---:B----4-:R-:W-:Y:S08]  /*7900*/  HMMA.16816.F32 R12, R24.reuse, R28, R12 ;  /* 0x0000001c180c723c */ /* 0x050ff0000000180c */
[----:B------:R-:W-:Y:S01]  /*7910*/  HMMA.16816.F32 R16, R24, R30, R16 ;  /* 0x0000001e1810723c */ /* 0x000fe20000001810 */
[----:B------:R-:W4:Y:S02]  /*7920*/  LDSM.16.MT88.4 R28, [R23+0x4000] ;  /* 0x00400000171c783b */ /* 0x000f240000004200 */
[----:B--2---:R-:W-:Y:S02]  /*7930*/  F2FP.F16.F32.PACK_AB R24, R60, R51 ;  /* 0x000000333c18723e */ /* 0x004fe400000000ff */
[----:B-----5:R-:W-:Y:S02]  /*7940*/  F2FP.F16.F32.PACK_AB R25, R59, R64 ;  /* 0x000000403b19723e */ /* 0x020fe400000000ff */
[----:B------:R-:W-:Y:S02]  /*7950*/  F2FP.F16.F32.PACK_AB R26, R47, R56 ;  /* 0x000000382f1a723e */ /* 0x000fe400000000ff */
[----:B------:R-:W-:Y:S07]  /*7960*/  F2FP.F16.F32.PACK_AB R27, R57, R62 ;  /* 0x0000003e391b723e */ /* 0x000fee00000000ff */
[C---:B-1----:R-:W-:Y:S08]  /*7970*/  HMMA.16816.F32 R4, R24.reuse, R32, R4 ;  /* 0x000000201804723c */ /* 0x042ff00000001804 */
[C---:B------:R-:W-:Y:S01]  /*7980*/  HMMA.16816.F32 R8, R24.reuse, R34, R8 ;  /* 0x000000221808723c */ /* 0x040fe20000001808 */
[----:B------:R-:W1:Y:S07]  /*7990*/  LDSM.16.MT88.4 R32, [R40+0x1000] ;  /* 0x001000002820783b */ /* 0x000e6e0000004200 */
[C---:B------:R-:W-:Y:S03]  /*79a0*/  HMMA.16816.F32 R12, R24.reuse, R36, R12 ;  /* 0x00000024180c723c */ /* 0x040fe6000000180c */
[----:B------:R-:W-:Y:S01]  /*79b0*/  FADD.FTZ R37, R45, R74 ;  /* 0x0000004a2d257221 */ /* 0x000fe20000010000 */
[-CC-:B------:R-:W-:Y:S03]  /*79c0*/  FFMA.FTZ R45, R125, R21.reuse, -R44.reuse ;  /* 0x000000157d2d7223 */ /* 0x180fe6000001082c */
[----:B------:R-:W-:Y:S01]  /*79d0*/  FADD.FTZ R74, R48, R37 ;  /* 0x00000025304a7221 */ /* 0x000fe20000010000 */
[----:B------:R-:W-:Y:S01]  /*79e0*/  HMMA.16816.F32 R16, R24, R38, R16 ;  /* 0x000000261810723c */ /* 0x000fe20000001810 */
[----:B------:R-:W2:Y:S01]  /*79f0*/  LDSM.16.MT88.4 R36, [R23+0x4400] ;  /* 0x004400001724783b */ /* 0x000ea20000004200 */
[----:B------:R-:W-:Y:S01]  /*7a00*/  MUFU.EX2 R45, R45 ;  /* 0x0000002d002d7308 */ /* 0x000fe20000000800 */
[----:B------:R-:W-:Y:S01]  /*7a10*/  F2FP.F16.F32.PACK_AB R25, R67, R72 ;  /* 0x000000484319723e */ /* 0x000fe200000000ff */
[-C--:B------:R-:W-:Y:S01]  /*7a20*/  FFMA.FTZ R48, R123, R21.reuse, -R44 ;  /* 0x000000157b307223 */ /* 0x080fe2000001082c */
[----:B------:R-:W-:Y:S02]  /*7a30*/  F2FP.F16.F32.PACK_AB R24, R61, R66 ;  /* 0x000000423d18723e */ /* 0x000fe400000000ff */
[----:B---3--:R-:W-:Y:S02]  /*7a40*/  F2FP.F16.F32.PACK_AB R26, R63, R68 ;  /* 0x000000443f1a723e */ /* 0x008fe400000000ff */
[----:B------:R-:W-:Y:S03]  /*7a50*/  F2FP.F16.F32.PACK_AB R27, R65, R70 ;  /* 0x00000046411b723e */ /* 0x000fe600000000ff */
[----:B------:R-:W3:Y:S04]  /*7a60*/  MUFU.EX2 R48, R48 ;  /* 0x0000003000307308 */ /* 0x000ee80000000800 */
[C---:B----4-:R-:W-:Y:S03]  /*7a70*/  HMMA.16816.F32 R4, R24.reuse, R28, R4 ;  /* 0x0000001c1804723c */ /* 0x050fe60000001804 */
[----:B------:R-:W-:Y:S03]  /*7a80*/  FADD.FTZ R29, R55, R74 ;  /* 0x0000004a371d7221 */ /* 0x000fe60000010000 */
[----:B------:R-:W4:Y:S01]  /*7a90*/  MUFU.EX2 R55, R117 ;  /* 0x0000007500377308 */ /* 0x000f220000000800 */
[----:B------:R-:W-:Y:S01]  /*7aa0*/  FADD.FTZ R69, R52, R29 ;  /* 0x0000001d34457221 */ /* 0x000fe20000010000 */
[C---:B------:R-:W-:Y:S01]  /*7ab0*/  HMMA.16816.F32 R8, R24.reuse, R30, R8 ;  /* 0x0000001e1808723c */ /* 0x040fe20000001808 */
[----:B------:R-:W5:Y:S07]  /*7ac0*/  LDSM.16.MT88.4 R28, [R40+0x1400] ;  /* 0x00140000281c783b */ /* 0x000f6e0000004200 */
[----:B------:R-:W2:Y:S01]  /*7ad0*/  MUFU.EX2 R52, R111 ;  /* 0x0000006f00347308 */ /* 0x000ea20000000800 */
[C---:B-1----:R-:W-:Y:S03]  /*7ae0*/  HMMA.16816.F32 R12, R24.reuse, R32, R12 ;  /* 0x00000020180c723c */ /* 0x042fe6000000180c */
[----:B------:R-:W-:Y:S01]  /*7af0*/  FADD.FTZ R32, R46, R69 ;  /* 0x000000452e207221 */ /* 0x000fe20000010000 */
[----:B------:R-:W-:Y:S01]  /*7b00*/  FADD.FTZ R69, R43, R54 ;  /* 0x000000362b457221 */ /* 0x000fe20000010000 */
[----:B------:R-:W-:Y:S04]  /*7b10*/  FFMA.FTZ R46, R109, R21, -R44 ;  /* 0x000000156d2e7223 */ /* 0x000fe8000001082c */
[----:B------:R-:W-:Y:S01]  /*7b20*/  MUFU.EX2 R43, R107 ;  /* 0x0000006b002b7308 */ /* 0x000fe20000000800 */
[----:B------:R-:W-:Y:S01]  /*7b30*/  FADD.FTZ R74, R41, R32 ;  /* 0x00000020294a7221 */ /* 0x000fe20000010000 */
[----:B------:R-:W-:Y:S01]  /*7b40*/  HMMA.16816.F32 R16, R24, R34, R16 ;  /* 0x000000221810723c */ /* 0x000fe20000001810 */
[----:B------:R-:W1:Y:S07]  /*7b50*/  LDSM.16.MT88.4 R32, [R23+0x4800] ;  /* 0x004800001720783b */ /* 0x000e6e0000004200 */
[----:B------:R-:W-:Y:S01]  /*7b60*/  MUFU.EX2 R41, R105 ;  /* 0x0000006900297308 */ /* 0x000fe20000000800 */
[----:B---3--:R-:W-:Y:S01]  /*7b70*/  F2FP.F16.F32.PACK_AB R24, R48, R45 ;  /* 0x0000002d3018723e */ /* 0x008fe200000000ff */
[----:B------:R-:W-:Y:S01]  /*7b80*/  FADD.FTZ R64, R64, R69 ;  /* 0x0000004540407221 */ /* 0x000fe20000010000 */
[----:B------:R-:W-:Y:S01]  /*7b90*/  F2FP.F16.F32.PACK_AB R25, R76, R49 ;  /* 0x000000314c19723e */ /* 0x000fe200000000ff */
[----:B------:R-:W-:Y:S01]  /*7ba0*/  FADD.FTZ R69, R51, R74 ;  /* 0x0000004a33457221 */ /* 0x000fe20000010000 */
[----:B----4-:R-:W-:Y:S01]  /*7bb0*/  F2FP.F16.F32.PACK_AB R26, R55, R50 ;  /* 0x00000032371a723e */ /* 0x010fe200000000ff */
[-CC-:B------:R-:W-:Y:S01]  /*7bc0*/  FFMA.FTZ R54, R103, R21.reuse, -R42.reuse ;  /* 0x0000001567367223 */ /* 0x180fe2000001082a */
[----:B--2---:R-:W-:Y:S01]  /*7bd0*/  F2FP.F16.F32.PACK_AB R27, R53, R52 ;  /* 0x00000034351b723e */ /* 0x004fe200000000ff */
[----:B------:R-:W-:Y:S01]  /*7be0*/  FADD.FTZ R69, R60, R69 ;  /* 0x000000453c457221 */ /* 0x000fe20000010000 */
[-C--:B------:R-:W-:Y:S01]  /*7bf0*/  FFMA.FTZ R60, R163, R21.reuse, -R42 ;  /* 0x00000015a33c7223 */ /* 0x080fe2000001082a */
[----:B------:R-:W2:Y:S01]  /*7c00*/  MUFU.EX2 R46, R46 ;  /* 0x0000002e002e7308 */ /* 0x000ea20000000800 */
[-C--:B------:R-:W-:Y:S03]  /*7c10*/  FFMA.FTZ R44, R159, R21.reuse, -R44 ;  /* 0x000000159f2c7223 */ /* 0x080fe6000001082c */
[C---:B------:R-:W-:Y:S06]  /*7c20*/  HMMA.16816.F32 R4, R24.reuse, R36, R4 ;  /* 0x000000241804723c */ /* 0x040fec0000001804 */
[----:B------:R-:W3:Y:S01]  /*7c30*/  MUFU.EX2 R54, R54 ;  /* 0x0000003600367308 */ /* 0x000ee20000000800 */
[----:B------:R-:W-:Y:S01]  /*7c40*/  FADD.FTZ R37, R59, R64 ;  /* 0x000000403b257221 */ /* 0x000fe20000010000 */
[-C--:B------:R-:W-:Y:S01]  /*7c50*/  FFMA.FTZ R59, R164, R21.reuse, -R42 ;  /* 0x00000015a43b7223 */ /* 0x080fe2000001082a */
[----:B------:R-:W-:Y:S07]  /*7c60*/  FADD.FTZ R64, R56, R69 ;  /* 0x0000004538407221 */ /* 0x000fee0000010000 */
[----:B------:R-:W4:Y:S01]  /*7c70*/  MUFU.EX2 R51, R162 ;  /* 0x000000a200337308 */ /* 0x000f220000000800 */
[----:B------:R-:W-:Y:S01]  /*7c80*/  FADD.FTZ R62, R62, R37 ;  /* 0x000000253e3e7221 */ /* 0x000fe20000010000 */
[C---:B------:R-:W-:Y:S01]  /*7c90*/  HMMA.16816.F32 R8, R24.reuse, R38, R8 ;  /* 0x000000261808723c */ /* 0x040fe20000001808 */
[----:B------:R-:W1:Y:S07]  /*7ca0*/  LDSM.16.MT88.4 R36, [R40+0x1800] ;  /* 0x001800002824783b */ /* 0x000e6e0000004200 */
[----:B------:R-:W-:Y:S01]  /*7cb0*/  MUFU.EX2 R59, R59 ;  /* 0x0000003b003b7308 */ /* 0x000fe20000000800 */
[----:B------:R-:W-:Y:S01]  /*7cc0*/  FADD.FTZ R69, R57, R62 ;  /* 0x0000003e39457221 */ /* 0x000fe20000010000 */
[-CC-:B------:R-:W-:Y:S01]  /*7cd0*/  FFMA.FTZ R57, R87, R21.reuse, -R42.reuse ;  /* 0x0000001557397223 */ /* 0x180fe2000001082a */
[----:B------:R-:W-:Y:S07]  /*7ce0*/  FFMA.FTZ R62, R86, R21, -R42 ;  /* 0x00000015563e7223 */ /* 0x000fee000001082a */
[----:B------:R-:W4:Y:S01]  /*7cf0*/  MUFU.EX2 R60, R60 ;  /* 0x0000003c003c7308 */ /* 0x000f220000000800 */
[C---:B-----5:R-:W-:Y:S09]  /*7d00*/  HMMA.16816.F32 R12, R24.reuse, R28, R12 ;  /* 0x0000001c180c723c */ /* 0x060ff2000000180c */
[----:B------:R-:W-:Y:S01]  /*7d10*/  MUFU.EX2 R56, R161 ;  /* 0x000000a100387308 */ /* 0x000fe20000000800 */
[----:B------:R-:W-:Y:S01]  /*7d20*/  FADD.FTZ R28, R72, R69 ;  /* 0x00000045481c7221 */ /* 0x000fe20000010000 */
[----:B------:R-:W-:Y:S01]  /*7d30*/  FADD.FTZ R29, R47, R64 ;  /* 0x000000402f1d7221 */ /* 0x000fe20000010000 */
[----:B------:R5:W5:Y:S07]  /*7d40*/  LDSM.16.MT88.4 R72, [R23+0x4c00] ;  /* 0x004c00001748783b */ /* 0x000b6e0000004200 */
[----:B------:R-:W1:Y:S01]  /*7d50*/  MUFU.EX2 R47, R160 ;  /* 0x000000a0002f7308 */ /* 0x000e620000000800 */
[----:B------:R-:W-:Y:S01]  /*7d60*/  FADD.FTZ R67, R67, R28 ;  /* 0x0000001c43437221 */ /* 0x000fe20000010000 */
[----:B------:R-:W-:Y:S08]  /*7d70*/  HMMA.16816.F32 R16, R24, R30, R16 ;  /* 0x0000001e1810723c */ /* 0x000ff00000001810 */
[----:B------:R-:W-:Y:S01]  /*7d80*/  MUFU.EX2 R57, R57 ;  /* 0x0000003900397308 */ /* 0x000fe20000000800 */
[----:B--2---:R-:W-:Y:S01]  /*7d90*/  F2FP.F16.F32.PACK_AB R24, R46, R43 ;  /* 0x0000002b2e18723e */ /* 0x004fe200000000ff */
[----:B------:R-:W-:Y:S01]  /*7da0*/  FADD.FTZ R66, R66, R29 ;  /* 0x0000001d42427221 */ /* 0x000fe20000010000 */
[----:B---3--:R-:W-:Y:S01]  /*7db0*/  F2FP.F16.F32.PACK_AB R25, R41, R54 ;  /* 0x000000362919723e */ /* 0x008fe200000000ff */
[----:B------:R-:W2:Y:S01]  /*7dc0*/  LDSM.16.MT88.4 R28, [R40+0x1c00] ;  /* 0x001c0000281c783b */ /* 0x000ea20000004200 */
[----:B----4-:R-:W-:Y:S05]  /*7dd0*/  F2FP.F16.F32.PACK_AB R26, R51, R58 ;  /* 0x0000003a331a723e */ /* 0x010fea00000000ff */
[----:B------:R-:W3:Y:S01]  /*7de0*/  MUFU.EX2 R62, R62 ;  /* 0x0000003e003e7308 */ /* 0x000ee20000000800 */
[----:B------:R-:W-:Y:S01]  /*7df0*/  F2FP.F16.F32.PACK_AB R27, R60, R59 ;  /* 0x0000003b3c1b723e */ /* 0x000fe200000000ff */
[----:B------:R-:W-:Y:S01]  /*7e00*/  FADD.FTZ R61, R61, R66 ;  /* 0x000000423d3d7221 */ /* 0x000fe20000010000 */
[----:B------:R-:W-:Y:S01]  /*7e10*/  FADD.FTZ R70, R70, R67 ;  /* 0x0000004346467221 */ /* 0x000fe20000010000 */
[----:B-1----:R-:W-:Y:S02]  /*7e20*/  F2FP.F16.F32.PACK_AB R80, R47, R56 ;  /* 0x000000382f50723e */ /* 0x002fe400000000ff */
[----:B------:R-:W-:Y:S01]  /*7e30*/  FADD.FTZ R68, R68, R61 ;  /* 0x0000003d44447221 */ /* 0x000fe20000010000 */
[----:B------:R-:W-:Y:S01]  /*7e40*/  FADD.FTZ R70, R65, R70 ;  /* 0x0000004641467221 */ /* 0x000fe20000010000 */
[C---:B------:R-:W-:Y:S02]  /*7e50*/  HMMA.16816.F32 R4, R24.reuse, R32, R4 ;  /* 0x000000201804723c */ /* 0x040fe40000001804 */
[----:B------:R-:W-:Y:S01]  /*7e60*/  MUFU.EX2 R32, R158 ;  /* 0x0000009e00207308 */ /* 0x000fe20000000800 */
[-CC-:B------:R-:W-:Y:S01]  /*7e70*/  FFMA.FTZ R33, R85, R21.reuse, -R42.reuse ;  /* 0x0000001555217223 */ /* 0x180fe2000001082a */
[----:B------:R-:W-:Y:S08]  /*7e80*/  FFMA.FTZ R42, R84, R21, -R42 ;  /* 0x00000015542a7223 */ /* 0x000ff0000001082a */
[----:B-----5:R-:W1:Y:S01]  /*7e90*/  MUFU.EX2 R23, R44 ;  /* 0x0000002c00177308 */ /* 0x020e620000000800 */
[----:B---3--:R-:W-:Y:S01]  /*7ea0*/  F2FP.F16.F32.PACK_AB R81, R62, R57 ;  /* 0x000000393e51723e */ /* 0x008fe200000000ff */
[----:B------:R-:W-:Y:S01]  /*7eb0*/  FADD.FTZ R68, R63, R68 ;  /* 0x000000443f447221 */ /* 0x000fe20000010000 */
[C---:B------:R-:W-:Y:S07]  /*7ec0*/  HMMA.16816.F32 R8, R24.reuse, R34, R8 ;  /* 0x000000221808723c */ /* 0x040fee0000001808 */
[----:B------:R-:W-:Y:S01]  /*7ed0*/  MUFU.EX2 R33, R33 ;  /* 0x0000002100217308 */ /* 0x000fe20000000800 */
[----:B------:R-:W-:Y:S09]  /*7ee0*/  FADD.FTZ R35, R49, R70 ;  /* 0x0000004631237221 */ /* 0x000ff20000010000 */
[----:B------:R-:W3:Y:S01]  /*7ef0*/  MUFU.EX2 R42, R42 ;  /* 0x0000002a002a7308 */ /* 0x000ee20000000800 */
[----:B------:R-:W-:Y:S01]  /*7f00*/  FADD.FTZ R35, R76, R35 ;  /* 0x000000234c237221 */ /* 0x000fe20000010000 */
[C---:B------:R-:W-:Y:S03]  /*7f10*/  HMMA.16816.F32 R12, R24.reuse, R36, R12 ;  /* 0x00000024180c723c */ /* 0x040fe6000000180c */
[----:B-1----:R-:W-:Y:S01]  /*7f20*/  F2FP.F16.F32.PACK_AB R82, R23, R32 ;  /* 0x000000201752723e */ /* 0x002fe200000000ff */
[----:B------:R-:W-:Y:S01]  /*7f30*/  FADD.FTZ R37, R45, R68 ;  /* 0x000000442d257221 */ /* 0x000fe20000010000 */
[----:B------:R-:W-:Y:S03]  /*7f40*/  FADD.FTZ R52, R52, R35 ;  /* 0x0000002334347221 */ /* 0x000fe60000010000 */
[----:B------:R-:W-:Y:S03]  /*7f50*/  HMMA.16816.F32 R16, R24, R38, R16 ;  /* 0x000000261810723c */ /* 0x000fe60000001810 */
[----:B---3--:R-:W-:Y:S01]  /*7f60*/  F2FP.F16.F32.PACK_AB R83, R42, R33 ;  /* 0x000000212a53723e */ /* 0x008fe200000000ff */
[----:B------:R-:W-:Y:S01]  /*7f70*/  FADD.FTZ R37, R48, R37 ;  /* 0x0000002530257221 */ /* 0x000fe20000010000 */
[----:B------:R-:W-:Y:S03]  /*7f80*/  FADD.FTZ R53, R53, R52 ;  /* 0x0000003435357221 */ /* 0x000fe60000010000 */
        /* <DEDUP_REMOVED lines=23> */
.L_x_6249:
        /* <DEDUP_REMOVED lines=10> */
.L_x_6264:
        /* <DEDUP_REMOVED lines=33> */
[----:B------:R2:W-:Y:S01]  /*83b0*/  STS.64 [R7+0x400], R78 ;  /* 0x0004004e07007388 */ /* 0x0005e20000000a00 */
        /* <DEDUP_REMOVED lines=11> */
[----:B------:R-:W4:Y:S04]  /*8470*/  LD.E R17, desc[UR4][R2.64+0x60] ;  /* 0x0000600402117980 */ /* 0x000f28000c101900 */
[----:B------:R-:W4:Y:S04]  /*8480*/  LD.E R26, desc[UR4][R2.64+0xcc] ;  /* 0x0000cc04021a7980 */ /* 0x000f28000c101900 */
[----:B------:R-:W4:Y:S04]  /*8490*/  LD.E.64 R30, desc[UR4][R2.64+0x78] ;  /* 0x00007804021e7980 */ /* 0x000f28000c101b00 */
[----:B------:R1:W5:Y:S01]  /*84a0*/  LD.E.64 R32, desc[UR4][R2.64+0xa8] ;  /* 0x0000a80402207980 */ /* 0x000362000c101b00 */
[----:B--2---:R-:W-:Y:S01]  /*84b0*/  LOP3.LUT R7, R88, 0xd8, RZ, 0xc0, !PT ;  /* 0x000000d858077812 */ /* 0x004fe200078ec0ff */
[----:B------:R2:W2:Y:S01]  /*84c0*/  @P0 MUFU.LG2 R27, R16 ;  /* 0x00000010001b0308 */ /* 0x0004a20000000c00 */
[----:B------:R-:W-:Y:S01]  /*84d0*/  SHF.R.U32.HI R28, RZ, 0x3, R90 ;  /* 0x00000003ff1c7819 */ /* 0x000fe2000001165a */
[----:B------:R-:W-:Y:S01]  /*84e0*/  BSSY.RECONVERGENT B0, `(.L_x_6258) ;  /* 0x000002f000007945 */ /* 0x000fe20003800200 */
[----:B---3--:R-:W-:-:S02]  /*84f0*/  LOP3.LUT R5, R7, 0x18, R22, 0x78, !PT ;  /* 0x0000001807057812 */ /* 0x008fc400078e7816 */
[----:B------:R-:W-:Y:S02]  /*8500*/  IADD3 R18, PT, PT, R28, 0x10, RZ ;  /* 0x000000101c127810 */ /* 0x000fe40007ffe0ff */
[----:B------:R-:W-:Y:S01]  /*8510*/  LOP3.LUT R5, R5, 0xf24, R88, 0xf8, !PT ;  /* 0x00000f2405057812 */ /* 0x000fe200078ef858 */
[----:B------:R-:W3:Y:S01]  /*8520*/  @P5 MUFU.LG2 R23, R23 ;  /* 0x0000001700175308 */ /* 0x000ee20000000c00 */
[-C--:B------:R-:W-:Y:S01]  /*8530*/  ISETP.GE.AND P3, PT, R18, R133.reuse, PT ;  /* 0x000000851200720c */ /* 0x080fe20003f66270 */
[----:B------:R-:W-:Y:S01]  /*8540*/  BAR.SYNC.DEFER_BLOCKING 0x0 ;  /* 0x0000000000007b1d */ /* 0x000fe20000010000 */
[----:B------:R-:W-:Y:S01]  /*8550*/  LOP3.LUT P6, RZ, R90, 0x3, RZ, 0xc0, !PT ;  /* 0x000000035aff7812 */ /* 0x000fe200078cc0ff */
[----:B------:R-:W-:Y:S01]  /*8560*/  IMAD R130, R5, 0x4, R130 ;  /* 0x0000000405827824 */ /* 0x000fe200078e0282 */
[----:B------:R-:W-:Y:S02]  /*8570*/  ISETP.GE.AND P4, PT, R28, R133, PT ;  /* 0x000000851c00720c */ /* 0x000fe40003f86270 */
[----:B------:R-:W-:-:S02]  /*8580*/  LOP3.LUT R22, R22, 0x30, RZ, 0xc0, !PT ;  /* 0x0000003016167812 */ /* 0x000fc400078ec0ff */
[----:B-1----:R-:W-:Y:S02]  /*8590*/  IADD3 R2, PT, PT, R28, 0x20, RZ ;  /* 0x000000201c027810 */ /* 0x002fe40007ffe0ff */
[----:B------:R-:W-:Y:S02]  /*85a0*/  LOP3.LUT R3, R88, 0xffc, RZ, 0xc0, !PT ;  /* 0x00000ffc58037812 */ /* 0x000fe400078ec0ff */
[----:B------:R-:W-:Y:S01]  /*85b0*/  ISETP.GE.AND P2, PT, R2, R133, PT ;  /* 0x000000850200720c */ /* 0x000fe20003f46270 */
[----:B------:R-:W-:Y:S01]  /*85c0*/  IMAD.MOV.U32 R2, RZ, RZ, -0x800000 ;  /* 0xff800000ff027424 */ /* 0x000fe200078e00ff */
[----:B------:R-:W-:-:S04]  /*85d0*/  IADD3 R28, PT, PT, R28, 0x30, RZ ;  /* 0x000000301c1c7810 */ /* 0x000fc80007ffe0ff */
[----:B------:R-:W-:Y:S01]  /*85e0*/  ISETP.GE.AND P1, PT, R28, R133, PT ;  /* 0x000000851c00720c */ /* 0x000fe20003f26270 */
[----:B------:R1:W1:Y:S04]  /*85f0*/  LDS.128 R12, [R130] ;  /* 0x00000000820c7984 */ /* 0x0002680000000c00 */
[----:B------:R1:W1:Y:S04]  /*8600*/  LDS.128 R8, [R130+0x800] ;  /* 0x0008000082087984 */ /* 0x0002680000000c00 */
[----:B------:R1:W1:Y:S01]  /*8610*/  LDS.128 R4, [R130+0x1000] ;  /* 0x0010000082047984 */ /* 0x0002620000000c00 */
[----:B----4-:R-:W-:-:S02]  /*8620*/  IMAD R147, R24, UR8, R147 ;  /* 0x0000000818937c24 */ /* 0x010fc4000f8e0293 */
[----:B------:R-:W-:Y:S02]  /*8630*/  IMAD.SHL.U32 R24, R143, 0x40, RZ ;  /* 0x000000408f187824 */ /* 0x000fe400078e00ff */
[----:B------:R-:W-:Y:S02]  /*8640*/  IMAD R146, R147, R17, R146 ;  /* 0x0000001193927224 */ /* 0x000fe400078e0292 */
[----:B--2---:R2:W4:Y:S02]  /*8650*/  LDS.128 R16, [R130+0x1800] ;  /* 0x0018000082107984 */ /* 0x0045240000000c00 */
[----:B------:R-:W-:Y:S02]  /*8660*/  IMAD R25, R25, R146, R24 ;  /* 0x0000009219197224 */ /* 0x000fe400078e0218 */
[----:B------:R-:W-:Y:S01]  /*8670*/  @P0 FMUL.FTZ R24, R27, 0.69314718246459960938 ;  /* 0x3f3172181b180820 */ /* 0x000fe20000410000 */
[----:B------:R-:W-:Y:S01]  /*8680*/  SHF.R.U32.HI R27, RZ, 0x2, R90 ;  /* 0x00000002ff1b7819 */ /* 0x000fe2000001165a */
[----:B------:R-:W-:-:S02]  /*8690*/  IMAD R26, R25, R26, RZ ;  /* 0x0000001a191a7224 */ /* 0x000fc400078e02ff */
[----:B-----5:R-:W-:Y:S01]  /*86a0*/  @P0 FFMA.FTZ R2, R21, R20, R24 ;  /* 0x0000001415020223 */ /* 0x020fe20000010018 */
[----:B---3--:R-:W-:Y:S01]  /*86b0*/  @P5 FMUL.FTZ R24, R23, 0.69314718246459960938 ;  /* 0x3f31721817185820 */ /* 0x008fe20000410000 */
[----:B------:R-:W-:Y:S01]  /*86c0*/  IMAD.MOV.U32 R20, RZ, RZ, -0x800000 ;  /* 0xff800000ff147424 */ /* 0x000fe200078e00ff */
[----:B------:R-:W-:Y:S02]  /*86d0*/  LOP3.LUT R22, R22, 0x7, R27, 0xf8, !PT ;  /* 0x0000000716167812 */ /* 0x000fe400078ef81b */
[----:B------:R-:W-:Y:S01]  /*86e0*/  IADD3 R3, P0, PT, R26, R3, RZ ;  /* 0x000000031a037210 */ /* 0x000fe20007f1e0ff */
[----:B------:R-:W-:-:S03]  /*86f0*/  @P5 FFMA.FTZ R20, R21, R0, R24 ;  /* 0x0000000015145223 */ /* 0x000fc60000010018 */
[----:B------:R-:W-:Y:S02]  /*8700*/  LEA.HI.X.SX32 R26, R26, RZ, 0x1, P0 ;  /* 0x000000ff1a1a7211 */ /* 0x000fe400000f0eff */
[----:B------:R-:W-:-:S04]  /*8710*/  LEA R28, P0, R3, R30, 0x2 ;  /* 0x0000001e031c7211 */ /* 0x000fc800078010ff */
[----:B------:R-:W-:Y:S01]  /*8720*/  LEA.HI.X R29, R3, R31, R26, 0x2, P0 ;  /* 0x0000001f031d7211 */ /* 0x000fe200000f141a */
[----:B-12---:R-:W-:Y:S08]  /*8730*/  @P6 BRA `(.L_x_6259) ;  /* 0x0000000000246947 */ /* 0x006ff00003800000 */
        /* <DEDUP_REMOVED lines=9> */
.L_x_6259:
[----:B------:R-:W-:Y:S05]  /*87d0*/  BSYNC.RECONVERGENT B0 ;  /* 0x0000000000007941 */ /* 0x000fea0003800200 */
.L_x_6258:
[----:B------:R-:W-:Y:S01]  /*87e0*/  MOV R143, 0x0 ;  /* 0x00000000008f7802 */ /* 0x000fe20000000f00 */
[----:B------:R-:W-:Y:S04]  /*87f0*/  @!P4 ST.E.128 desc[UR4][R28.64], R12 ;  /* 0x0000000c1c00c985 */ /* 0x000fe8000c101d04 */
[----:B------:R-:W-:Y:S04]  /*8800*/  @!P3 ST.E.128 desc[UR4][R28.64+0x800], R8 ;  /* 0x000800081c00b985 */ /* 0x000fe8000c101d04 */
[----:B------:R1:W-:Y:S02]  /*8810*/  @!P2 ST.E.128 desc[UR4][R28.64+0x1000], R4 ;  /* 0x001000041c00a985 */ /* 0x0003e4000c101d04 */
[----:B-1--4-:R-:W-:Y:S05]  /*8820*/  @P1 RET.REL.NODEC R142 `(_ZN5flash24flash_fwd_splitkv_kernelI23Flash_fwd_kernel_traitsILi32ELi64ELi128ELi4ELb0ELb0EN7cutlass6half_tE19Flash_kernel_traitsILi32ELi64ELi128ELi4ES3_EELb0ELb0ELb0ELb0ELb1ELb1ELb1ELb0EEEvNS_16Flash_fwd_paramsE) ;  /* 0xffffff748ef41950 */ /* 0x012fea0003c3ffff */
[----:B------:R-:W-:Y:S01]  /*8830*/  MOV R143, 0x0 ;  /* 0x00000000008f7802 */ /* 0x000fe20000000f00 */
[----:B------:R1:W-:Y:S03]  /*8840*/  ST.E.128 desc[UR4][R28.64+0x1800], R16 ;  /* 0x001800101c007985 */ /* 0x0003e6000c101d04 */
[----:B-1----:R-:W-:Y:S05]  /*8850*/  RET.REL.NODEC R142 `(_ZN5flash24flash_fwd_splitkv_kernelI23Flash_fwd_kernel_traitsILi32ELi64ELi128ELi4ELb0ELb0EN7cutlass6half_tE19Flash_kernel_traitsILi32ELi64ELi128ELi4ES3_EELb0ELb0ELb0ELb0ELb1ELb1ELb1ELb0EEEvNS_16Flash_fwd_paramsE) ;  /* 0xffffff748ee87950 */ /* 0x002fea0003c3ffff */
.L_x_6257:
[----:B------:R-:W-:Y:S01]  /*8860*/  MOV R5, 0x2 ;  /* 0x0000000200057802 */ /* 0x000fe20000000f00 */
[----:B------:R-:W-:Y:S01]  /*8870*/  IMAD.MOV.U32 R4, RZ, RZ, 0x1f ;  /* 0x0000001fff047424 */ /* 0x000fe200078e00ff */
[----:B------:R-:W-:-:S07]  /*8880*/  MOV R6, 0xffffffff ;  /* 0xffffffff00067802 */ /* 0x000fce0000000f00 */
[----:B-1---5:R-:W-:Y:S05]  /*8890*/  WARPSYNC.COLLECTIVE R6, `(.L_x_6260) ;  /* 0x0000000006087348 */ /* 0x022fea0003c00000 */
[----:B------:R2:W3:Y:S02]  /*88a0*/  SHFL.BFLY P0, R8, R156, R5, R4 ;  /* 0x0c0000059c087389 */ /* 0x0004e40000000004 */
[----:B-123-5:R-:W-:Y:S05]  /*88b0*/  ENDCOLLECTIVE ;  /* 0x000000000000791b */ /* 0x02efea0003800000 */
.L_x_6260:
[----:B------:R-:W-:Y:S02]  /*88c0*/  IMAD.MOV.U32 R7, RZ, RZ, R8 ;  /* 0x000000ffff077224 */ /* 0x000fe400078e0008 */
[----:B------:R-:W-:Y:S02]  /*88d0*/  IMAD.MOV.U32 R5, RZ, RZ, 0x1 ;  /* 0x00000001ff057424 */ /* 0x000fe400078e00ff */
[----:B------:R-:W-:-:S05]  /*88e0*/  FADD.FTZ R7, R7, R156 ;  /* 0x0000009c07077221 */ /* 0x000fca0000010000 */
[----:B------:R-:W-:-:S07]  /*88f0*/  MOV R156, R7 ;  /* 0x00000007009c7202 */ /* 0x000fce0000000f00 */
[----:B------:R-:W-:Y:S05]  /*8900*/  WARPSYNC.COLLECTIVE R6, `(.L_x_6261) ;  /* 0x0000000006087348 */ /* 0x000fea0003c00000 */
[----:B------:R1:W2:Y:S02]  /*8910*/  SHFL.BFLY P0, R8, R156, R5, R4 ;  /* 0x0c0000059c087389 */ /* 0x0002a40000000004 */
[----:B-12---:R-:W-:Y:S05]  /*8920*/  ENDCOLLECTIVE ;  /* 0x000000000000791b */ /* 0x006fea0003800000 */
.L_x_6261:
[----:B------:R-:W-:Y:S01]  /*8930*/  MOV R156, R157 ;  /* 0x0000009d009c7202 */ /* 0x000fe20000000f00 */
[----:B------:R-:W-:Y:S01]  /*8940*/  IMAD.MOV.U32 R5, RZ, RZ, 0x2 ;  /* 0x00000002ff057424 */ /* 0x000fe200078e00ff */
[----:B------:R-:W-:-:S07]  /*8950*/  MOV R16, R8 ;  /* 0x0000000800107202 */ /* 0x000fce0000000f00 */
[----:B------:R-:W-:Y:S05]  /*8960*/  WARPSYNC.COLLECTIVE R6, `(.L_x_6262) ;  /* 0x0000000006087348 */ /* 0x000fea0003c00000 */
[----:B------:R1:W2:Y:S02]  /*8970*/  SHFL.BFLY P0, R8, R156, R5, R4 ;  /* 0x0c0000059c087389 */ /* 0x0002a40000000004 */
[----:B-12---:R-:W-:Y:S05]  /*8980*/  ENDCOLLECTIVE ;  /* 0x000000000000791b */ /* 0x006fea0003800000 */
.L_x_6262:
[----:B------:R-:W-:Y:S01]  /*8990*/  FADD.FTZ R16, R7, R16 ;  /* 0x0000001007107221 */ /* 0x000fe20000010000 */
[----:B------:R-:W-:Y:S01]  /*89a0*/  FADD.FTZ R23, R8, R157 ;  /* 0x0000009d08177221 */ /* 0x000fe20000010000 */
[----:B------:R-:W-:-:S04]  /*89b0*/  MOV R5, 0x1 ;  /* 0x0000000100057802 */ /* 0x000fc80000000f00 */
[----:B------:R-:W-:-:S07]  /*89c0*/  MOV R156, R23 ;  /* 0x00000017009c7202 */ /* 0x000fce0000000f00 */
[----:B------:R-:W-:Y:S05]  /*89d0*/  WARPSYNC.COLLECTIVE R6, `(.L_x_6263) ;  /* 0x0000000006087348 */ /* 0x000fea0003c00000 */
[----:B------:R1:W2:Y:S02]  /*89e0*/  SHFL.BFLY P0, R8, R156, R5, R4 ;  /* 0x0c0000059c087389 */ /* 0x0002a40000000004 */
[----:B-12---:R-:W-:Y:S05]  /*89f0*/  ENDCOLLECTIVE ;  /* 0x000000000000791b */ /* 0x006fea0003800000 */
.L_x_6263:
[----:B------:R-:W-:Y:S05]  /*8a00*/  BRA `(.L_x_6264) ;  /* 0xfffffff400e47947 */ /* 0x000fea000383ffff */
.L_x_6265:
        /* <DEDUP_REMOVED lines=15> */
.L_x_10291:


//--------------------- .text._ZN5flash24flash_fwd_splitkv_kernelI23Flash_fwd_kernel_traitsILi32ELi64ELi128ELi4ELb0ELb0EN7cutlass6half_tE19Flash_kernel_traitsILi32ELi64ELi128ELi4ES3_EELb0ELb0ELb0ELb0ELb0ELb0ELb0ELb0EEEvNS_16Flash_fwd_paramsE --------------------------
	.section	.text._ZN5flash24flash_fwd_splitkv_kernelI23Flash_fwd_kernel_traitsILi32ELi64ELi128ELi4ELb0ELb0EN7cutlass6half_tE19Flash_kernel_traitsILi32ELi64ELi128ELi4ES3_EELb0ELb0ELb0ELb0ELb0ELb0ELb0ELb0EEEvNS_16Flash_fwd_paramsE,"ax",@progbits
	.align	128
        .global         _ZN5flash24flash_fwd_splitkv_kernelI23Flash_fwd_kernel_traitsILi32ELi64ELi128ELi4ELb0ELb0EN7cutlass6half_tE19Flash_kernel_traitsILi32ELi64ELi128ELi4ES3_EELb0ELb0ELb0ELb0ELb0ELb0ELb0ELb0EEEvNS_16Flash_fwd_paramsE
        .type           _ZN5flash24flash_fwd_splitkv_kernelI23Flash_fwd_kernel_traitsILi32ELi64ELi128ELi4ELb0ELb0EN7cutlass6half_tE19Flash_kernel_traitsILi32ELi64ELi128ELi4ES3_EELb0ELb0ELb0ELb0ELb0ELb0ELb0ELb0EEEvNS_16Flash_fwd_paramsE,@function
        .size           _ZN5flash24flash_fwd_splitkv_kernelI23Flash_fwd_kernel_traitsILi32ELi64ELi128ELi4ELb0ELb0EN7cutlass6half_tE19Flash_kernel_traitsILi32ELi64ELi128ELi4ES3_EELb0ELb0ELb0ELb0ELb0ELb0ELb0ELb0EEEvNS_16Flash_fwd_paramsE,(.L_x_10292 - _ZN5flash24flash_fwd_splitkv_kernelI23Flash_fwd_kernel_traitsILi32ELi64ELi128ELi4ELb0ELb0EN7cutlass6half_tE19Flash_kernel_traitsILi32ELi64ELi128ELi4ES3_EELb0ELb0ELb0ELb0ELb0ELb0ELb0ELb0EEEvNS_16Flash_fwd_paramsE)
        .other          _ZN5flash24flash_fwd_splitkv_kernelI23Flash_fwd_kernel_traitsILi32ELi64ELi128ELi4ELb0ELb0EN7cutlass6half_tE19Flash_kernel_traitsILi32ELi64ELi128ELi4ES3_EELb0ELb0ELb0ELb0ELb0ELb0ELb0ELb0EEEvNS_16Flash_fwd_paramsE,@"STO_CUDA_ENTRY STV_DEFAULT"
_ZN5flash24flash_fwd_splitkv_kernelI23Flash_fwd_kernel_traitsILi32ELi64ELi128ELi4ELb0ELb0EN7cutlass6half_tE19Flash_kernel_traitsILi32ELi64ELi128ELi4ES3_EELb0ELb0ELb0ELb0ELb0ELb0ELb0ELb0EEEvNS_16Flash_fwd_paramsE:
.text._ZN5flash24flash_fwd_splitkv_kernelI23Flash_fwd_kernel_traitsILi32ELi64ELi128ELi4ELb0ELb0EN7cutlass6half_tE19Flash_kernel_traitsILi32ELi64ELi128ELi4ES3_EELb0ELb0ELb0ELb0ELb0ELb0ELb0ELb0EEEvNS_16Flash_fwd_paramsE:
[----:B------:R-:W-:Y:S01]  /*0000*/  LDC R1, c[0x0][0x37c] ;  /* 0x0000df00ff017b82 */ /* 0x000fe20000000800 */
[----:B------:R-:W1:Y:S07]  /*0010*/  S2R R149, SR_CTAID.X ;  /* 0x0000000000957919 */ /* 0x000e6e0000002500 */
[----:B------:R-:W2:Y:S01]  /*0020*/  LDC.64 R2, c[0x0][0x348] ;  /* 0x0000d200ff027b82 */ /* 0x000ea20000000a00 */
[----:B------:R-:W-:Y:S01]  /*0030*/  BSSY.RECONVERGENT B2, `(.L_x_6266) ;  /* 0x0000005000027945 */ /* 0x000fe20003800200 */
[----:B------:R-:W-:Y:S01]  /*0040*/  MOV R146, 0x80 ;  /* 0x0000008000927802 */ /* 0x000fe20000000f00 */
[----:B------:R-:W3:Y:S01]  /*0050*/  S2R R148, SR_CTAID.Y ;  /* 0x0000000000947919 */ /* 0x000ee20000002600 */
[----:B------:R-:W4:Y:S05]  /*0060*/  S2R R147, SR_CTAID.Z ;  /* 0x0000000000937919 */ /* 0x000f2a0000002700 */
[----:B-1234-:R-:W-:Y:S05]  /*0070*/  CALL.REL.NOINC `($_ZN5flash24flash_fwd_splitkv_kernelI23Flash_fwd_kernel_traitsILi32ELi64ELi128ELi4ELb0ELb0EN7cutlass6half_tE19Flash_kernel_traitsILi32ELi64ELi128ELi4ES3_EELb0ELb0ELb0ELb0ELb0ELb0ELb0ELb0EEEvNS_16Flash_fwd_paramsE$_ZN5flash30compute_attn_1rowblock_splitkvI23Flash_fwd_kernel_traitsILi32ELi64ELi128ELi4ELb0ELb0EN7cutlass6half_tE19Flash_kernel_traitsILi32ELi64ELi128ELi4ES3_EELb0ELb0ELb0ELb0ELb0ELb0ELb0ELb0ENS_16Flash_fwd_paramsEEEvRKT8_iiiii) ;  /* 0x0000000000087944 */ /* 0x01efea0003c00000 */
[----:B------:R-:W-:Y:S05]  /*0080*/  BSYNC.RECONVERGENT B2 ;  /* 0x0000000000027941 */ /* 0x000fea0003800200 */
.L_x_6266:
[----:B------:R-:W-:Y:S05]  /*0090*/  EXIT ;  /* 0x000000000000794d */ /* 0x000fea0003800000 */
        .type           $_ZN5flash24flash_fwd_splitkv_kernelI23Flash_fwd_kernel_traitsILi32ELi64ELi128ELi4ELb0ELb0EN7cutlass6half_tE19Flash_kernel_traitsILi32ELi64ELi128ELi4ES3_EELb0ELb0ELb0ELb0ELb0ELb0ELb0ELb0EEEvNS_16Flash_fwd_paramsE$_ZN5flash30compute_attn_1rowblock_splitkvI23Flash_fwd_kernel_traitsILi32ELi64ELi128ELi4ELb0ELb0EN7cutlass6half_tE19Flash_kernel_traitsILi32ELi64ELi128ELi4ES3_EELb0ELb0ELb0ELb0ELb0ELb0ELb0ELb0ENS_16Flash_fwd_paramsEEEvRKT8_iiiii,@function
        .size           $_ZN5flash24flash_fwd_splitkv_kernelI23Flash_fwd_kernel_traitsILi32ELi64ELi128ELi4ELb0ELb0EN7cutlass6half_tE19Flash_kernel_traitsILi32ELi64ELi128ELi4ES3_EELb0ELb0ELb0ELb0ELb0ELb0ELb0ELb0EEEvNS_16Flash_fwd_paramsE$_ZN5flash30compute_attn_1rowblock_splitkvI23Flash_fwd_kernel_traitsILi32ELi64ELi128ELi4ELb0ELb0EN7cutlass6half_tE19Flash_kernel_traitsILi32ELi64ELi128ELi4ES3_EELb0ELb0ELb0ELb0ELb0ELb0ELb0ELb0ENS_16Flash_fwd_paramsEEEvRKT8_iiiii,(.L_x_10292 - $_ZN5flash24flash_fwd_splitkv_kernelI23Flash_fwd_kernel_traitsILi32ELi64ELi128ELi4ELb0ELb0EN7cutlass6half_tE19Flash_kernel_traitsILi32ELi64ELi128ELi4ES3_EELb0ELb0ELb0ELb0ELb0ELb0ELb0ELb0EEEvNS_16Flash_fwd_paramsE$_ZN5flash30compute_attn_1rowblock_splitkvI23Flash_fwd_kernel_traitsILi32ELi64ELi128ELi4ELb0ELb0EN7cutlass6half_tE19Flash_kernel_traitsILi32ELi64ELi128ELi4ES3_EELb0ELb0ELb0ELb0ELb0ELb0ELb0ELb0ENS_16Flash_fwd_paramsEEEvRKT8_iiiii)
$_ZN5flash24flash_fwd_splitkv_kernelI23Flash_fwd_kernel_traitsILi32ELi64ELi128ELi4ELb0ELb0EN7cutlass6half_tE19Flash_kernel_traitsILi32ELi64ELi128ELi4ES3_EELb0ELb0ELb0ELb0ELb0ELb0ELb0ELb0EEEvNS_16Flash_fwd_paramsE$_ZN5flash30compute_attn_1rowblock_splitkvI23Flash_fwd_kernel_traitsILi32ELi64ELi128ELi4ELb0ELb0EN7cutlass6half_tE19Flash_kernel_traitsILi32ELi64ELi128ELi4ES3_EELb0ELb0ELb0ELb0ELb0ELb0ELb0ELb0ENS_16Flash_fwd_paramsEEEvRKT8_iiiii:
        /* <DEDUP_REMOVED lines=23> */
[----:B------:R-:W-:-:S03]  /*0210*/  ISETP.NE.AND.EX P2, PT, R7, RZ, PT, P2 ;  /* 0x000000ff0700720c */ /* 0x000fc60003f45320 */
        /* <DEDUP_REMOVED lines=14> */
.L_x_6268:
[----:B------:R-:W-:Y:S05]  /*0300*/  BSYNC.RECONVERGENT B0 ;  /* 0x0000000000007941 */ /* 0x000fea0003800200 */
.L_x_6267:
[----:B------:R-:W-:Y:S04]  /*0310*/  BSSY.RECONVERGENT B0, `(.L_x_6269) ;  /* 0x0000007000007945 */ /* 0x000fe80003800200 */
[----:B------:R-:W-:Y:S05]  /*0320*/  @!P3 BRA `(.L_x_6270) ;  /* 0x000000000014b947 */ /* 0x000fea0003800000 */
[----:B------:R-:W2:Y:S02]  /*0330*/  LD.E.U8 R6, desc[UR4][R2.64+0x1b2] ;  /* 0x0001b20402067980 */ /* 0x000ea4000c101100 */
[----:B--2---:R-:W-:-:S13]  /*0340*/  ISETP.NE.AND P1, PT, R6, RZ, PT ;  /* 0x000000ff0600720c */ /* 0x004fda0003f25270 */
[----:B-----5:R-:W2:Y:S02]  /*0350*/  @P1 LD.E R88, desc[UR4][R14.64+0x4] ;  /* 0x000004040e581980 */ /* 0x020ea4000c101900 */
[----:B--2---:R-:W-:-:S06]  /*0360*/  @P1 IADD3 R88, PT, PT, R88, -R12, RZ ;  /* 0x8000000c58581210 */ /* 0x004fcc0007ffe0ff */
[----:B------:R2:W5:Y:S02]  /*0370*/  @!P1 LD.E R88, desc[UR4][R14.64] ;  /* 0x000000040e589980 */ /* 0x000564000c101900 */
.L_x_6270:
[----:B------:R-:W-:Y:S05]  /*0380*/  BSYNC.RECONVERGENT B0 ;  /* 0x0000000000007941 */ /* 0x000fea0003800200 */
.L_x_6269:
        /* <DEDUP_REMOVED lines=8> */
.L_x_6272:
[----:B------:R-:W3:Y:S01]  /*0410*/  LD.E.64 R6, desc[UR4][R2.64+0x108] ;  /* 0x0001080402067980 */ /* 0x000ee2000c101b00 */
[----:B------:R-:W-:Y:S01]  /*0420*/  BSSY.RECONVERGENT B0, `(.L_x_6274) ;  /* 0x0000006000007945 */ /* 0x000fe20003800200 */
[----:B------:R-:W-:Y:S01]  /*0430*/  IMAD.MOV.U32 R5, RZ, RZ, RZ ;  /* 0x000000ffff057224 */ /* 0x000fe200078e00ff */
[----:B---3--:R-:W-:-:S04]  /*0440*/  ISETP.NE.U32.AND P0, PT, R6, RZ, PT ;  /* 0x000000ff0600720c */ /* 0x008fc80003f05070 */
[----:B------:R-:W-:-:S13]  /*0450*/  ISETP.NE.AND.EX P0, PT, R7, RZ, PT, P0 ;  /* 0x000000ff0700720c */ /* 0x000fda0003f05300 */
[----:B------:R-:W-:Y:S05]  /*0460*/  @!P0 BRA `(.L_x_6275) ;  /* 0x0000000000048947 */ /* 0x000fea0003800000 */
[----:B------:R3:W5:Y:S02]  /*0470*/  LD.E R5, desc[UR4][R2.64+0xbc] ;  /* 0x0000bc0402057980 */ /* 0x000764000c101900 */
.L_x_6275:
[----:B------:R-:W-:Y:S05]  /*0480*/  BSYNC.RECONVERGENT B0 ;  /* 0x0000000000007941 */ /* 0x000fea0003800200 */
.L_x_6274:
[----:B-----5:R-:W-:Y:S02]  /*0490*/  IADD3 R88, PT, PT, R5, R88, -R11 ;  /* 0x0000005805587210 */ /* 0x020fe40007ffe80b */
.L_x_6273:
[----:B------:R-:W-:Y:S05]  /*04a0*/  BSYNC.RECONVERGENT B1 ;  /* 0x0000000000017941 */ /* 0x000fea0003800200 */
.L_x_6271:
[----:B------:R-:W-:Y:S01]  /*04b0*/  IMAD.SHL.U32 R135, R149, 0x40, RZ ;  /* 0x0000004095877824 */ /* 0x000fe200078e00ff */
[----:B------:R-:W-:Y:S01]  /*04c0*/  MOV R6, R146 ;  /* 0x0000009200067202 */ /* 0x000fe20000000f00 */
[----:B------:R-:W-:-:S03]  /*04d0*/  IMAD.MOV.U32 R7, RZ, RZ, 0x0 ;  /* 0x00000000ff077424 */ /* 0x000fc600078e00ff */
[----:B------:R-:W-:-:S13]  /*04e0*/  ISETP.GT.AND P0, PT, R17, R135, PT ;  /* 0x000000871100720c */ /* 0x000fda0003f04270 */
[----:B-123--:R-:W-:Y:S05]  /*04f0*/  @!P0 RET.REL.NODEC R6 `(_ZN5flash24flash_fwd_splitkv_kernelI23Flash_fwd_kernel_traitsILi32ELi64ELi128ELi4ELb0ELb0EN7cutlass6half_tE19Flash_kernel_traitsILi32ELi64ELi128ELi4ES3_EELb0ELb0ELb0ELb0ELb0ELb0ELb0ELb0EEEvNS_16Flash_fwd_paramsE) ;  /* 0xfffffff806c08950 */ /* 0x00efea0003c3ffff */
        /* <DEDUP_REMOVED lines=74> */
.L_x_6278:
[----:B------:R-:W-:Y:S05]  /*09a0*/  BSYNC.RECONVERGENT B0 ;  /* 0x0000000000007941 */ /* 0x000fea0003800200 */
.L_x_6277:
[----:B------:R-:W-:Y:S01]  /*09b0*/  MOV R2, R146 ;  /* 0x0000009200027202 */ /* 0x000fe20000000f00 */
[----:B------:R1:W-:Y:S01]  /*09c0*/  @!P3 ST.E desc[UR4][R4.64], R0 ;  /* 0x000000000400b985 */ /* 0x0003e2000c101904 */
[----:B------:R-:W-:-:S04]  /*09d0*/  MOV R3, 0x0 ;  /* 0x0000000000037802 */ /* 0x000fc80000000f00 */
[----:B-12---:R-:W-:Y:S05]  /*09e0*/  @P2 RET.REL.NODEC R2 `(_ZN5flash24flash_fwd_splitkv_kernelI23Flash_fwd_kernel_traitsILi32ELi64ELi128ELi4ELb0ELb0EN7cutlass6half_tE19Flash_kernel_traitsILi32ELi64ELi128ELi4ES3_EELb0ELb0ELb0ELb0ELb0ELb0ELb0ELb0EEEvNS_16Flash_fwd_paramsE) ;  /* 0xfffffff402842950 */ /* 0x006fea0003c3ffff */
[----:B------:R-:W-:Y:S02]  /*09f0*/  MOV R0, 0x7f800000 ;  /* 0x7f80000000007802 */ /* 0x000fe40000000f00 */
[----:B------:R-:W-:-:S03]  /*0a00*/  MOV R147, 0x0 ;  /* 0x0000000000937802 */ /* 0x000fc60000000f00 */
[----:B------:R1:W-:Y:S02]  /*0a10*/  ST.E desc[UR4][R4.64+0x80], R0 ;  /* 0x0000800004007985 */ /* 0x0003e4000c101904 */
[----:B-1----:R-:W-:Y:S05]  /*0a20*/  RET.REL.NODEC R146 `(_ZN5flash24flash_fwd_splitkv_kernelI23Flash_fwd_kernel_traitsILi32ELi64ELi128ELi4ELb0ELb0EN7cutlass6half_tE19Flash_kernel_traitsILi32ELi64ELi128ELi4ES3_EELb0ELb0ELb0ELb0ELb0ELb0ELb0ELb0EEEvNS_16Flash_fwd_paramsE) ;  /* 0xfffffff492747950 */ /* 0x002fea0003c3ffff */
.L_x_6276:
        /* <DEDUP_REMOVED lines=105> */
.L_x_6280:
        /* <DEDUP_REMOVED lines=9> */
[----:B------:R-:W-:-:S02]  /*1150*/  CS2R R156, SRZ ;  /* 0x00000000009c7805 */ /* 0x000fc4000001ff00 */
        /* <DEDUP_REMOVED lines=18> */
[----:B-----5:R-:W-:Y:S01]  /*1280*/  @!P2 SHF.R.S32.HI R6, RZ, 0x1f, R10 ;  /* 0x0000001fff06a819 */ /* 0x020fe2000001140a */
[----:B---3--:R-:W-:-:S04]  /*1290*/  @!P2 IMAD R7, R21, R10, RZ ;  /* 0x0000000a1507a224 */ /* 0x008fc800078e02ff */
[----:B------:R-:W-:Y:S02]  /*12a0*/  @!P1 IMAD.IADD R5, R5, 0x1, -R4 ;  /* 0x0000000105059824 */ /* 0x000fe400078e0a04 */
[----:B------:R-:W-:Y:S01]  /*12b0*/  @!P2 IMAD.IADD R23, R23, 0x1, R0 ;  /* 0x000000011717a824 */ /* 0x000fe200078e0200 */
[----:B------:R-:W-:Y:S02]  /*12c0*/  @P2 IADD3 R0, PT, PT, R11, R12, RZ ;  /* 0x0000000c0b002210 */ /* 0x000fe40007ffe0ff */
[----:B------:R-:W-:Y:S02]  /*12d0*/  ISETP.GE.U32.AND P3, PT, R5, R4, PT ;  /* 0x000000040500720c */ /* 0x000fe40003f66070 */
[----:B------:R-:W-:Y:S01]  /*12e0*/  LOP3.LUT R5, R147, R13, RZ, 0x3c, !PT ;  /* 0x0000000d93057212 */ /* 0x000fe200078e3cff */
[C---:B------:R-:W-:Y:S02]  /*12f0*/  @!P2 IMAD R7, R20.reuse, R6, R7 ;  /* 0x000000061407a224 */ /* 0x040fe400078e0207 */
[----:B------:R-:W-:Y:S01]  /*1300*/  @!P2 IMAD.WIDE.U32 R22, R20, R10, R22 ;  /* 0x0000000a1416a225 */ /* 0x000fe200078e0016 */
[----:B------:R-:W-:-:S02]  /*1310*/  ISETP.GE.AND P0, PT, R5, RZ, PT ;  /* 0x000000ff0500720c */ /* 0x000fc40003f06270 */
[----:B------:R-:W-:Y:S01]  /*1320*/  @!P1 IADD3 R9, PT, PT, R9, 0x1, RZ ;  /* 0x0000000109099810 */ /* 0x000fe20007ffe0ff */
[-C--:B------:R-:W-:Y:S01]  /*1330*/  @P2 IMAD R4, R137, R0.reuse, RZ ;  /* 0x0000000089042224 */ /* 0x080fe200078e02ff */
[----:B------:R-:W-:Y:S01]  /*1340*/  ISETP.NE.AND P1, PT, R13, RZ, PT ;  /* 0x000000ff0d00720c */ /* 0x000fe20003f25270 */
[----:B------:R-:W-:Y:S01]  /*1350*/  @P2 IMAD.WIDE.U32 R20, R136, R0, RZ ;  /* 0x0000000088142225 */ /* 0x000fe200078e00ff */
[----:B------:R-:W-:Y:S02]  /*1360*/  @!P2 IADD3 R7, PT, PT, R23, R7, RZ ;  /* 0x000000071707a210 */ /* 0x000fe40007ffe0ff */
[----:B------:R-:W-:Y:S01]  /*1370*/  @!P2 MOV R8, R22 ;  /* 0x000000160008a202 */ /* 0x000fe20000000f00 */
[----:B------:R-:W-:Y:S01]  /*1380*/  @P2 IMAD.IADD R7, R21, 0x1, R4 ;  /* 0x0000000115072824 */ /* 0x000fe200078e0204 */
[----:B------:R-:W-:Y:S01]  /*1390*/  @P2 MOV R8, R20 ;  /* 0x0000001400082202 */ /* 0x000fe20000000f00 */
[----:B------:R-:W-:Y:S01]  /*13a0*/  @!P2 IMAD R5, R139, R11, RZ ;  /* 0x0000000b8b05a224 */ /* 0x000fe200078e02ff */
[----:B------:R-:W-:-:S02]  /*13b0*/  @!P2 SHF.R.S32.HI R4, RZ, 0x1f, R11 ;  /* 0x0000001fff04a819 */ /* 0x000fc4000001140b */
[----:B------:R-:W-:Y:S01]  /*13c0*/  LEA R0, R85, 0xffffff80, 0x7 ;  /* 0xffffff8055007811 */ /* 0x000fe200078e38ff */
[----:B------:R-:W-:Y:S01]  /*13d0*/  IMAD.MOV.U32 R20, RZ, RZ, R8 ;  /* 0x000000ffff147224 */ /* 0x000fe200078e0008 */
[----:B------:R-:W-:Y:S02]  /*13e0*/  MOV R21, R7 ;  /* 0x0000000700157202 */ /* 0x000fe40000000f00 */
[----:B------:R-:W-:Y:S01]  /*13f0*/  @P3 IADD3 R9, PT, PT, R9, 0x1, RZ ;  /* 0x0000000109093810 */ /* 0x000fe20007ffe0ff */
[----:B------:R-:W-:Y:S02]  /*1400*/  @!P2 IMAD R4, R4, R138, R5 ;  /* 0x0000008a0404a224 */ /* 0x000fe400078e0205 */
[----:B------:R-:W-:Y:S01]  /*1410*/  @!P2 IMAD.WIDE.U32 R22, R138, R11, RZ ;  /* 0x0000000b8a16a225 */ /* 0x000fe200078e00ff */
[----:B------:R-:W-:Y:S02]  /*1420*/  @!P0 IADD3 R9, PT, PT, -R9, RZ, RZ ;  /* 0x000000ff09098210 */ /* 0x000fe40007ffe1ff */
[----:B------:R-:W-:Y:S01]  /*1430*/  @!P1 LOP3.LUT R9, RZ, R13, RZ, 0x33, !PT ;  /* 0x0000000dff099212 */ /* 0x000fe200078e33ff */
[----:B------:R-:W-:-:S02]  /*1440*/  IMAD R6, R137, R0, RZ ;  /* 0x0000000089067224 */ /* 0x000fc400078e02ff */
[----:B------:R-:W-:Y:S01]  /*1450*/  IMAD.WIDE.U32 R20, R136, R0, R20 ;  /* 0x0000000088147225 */ /* 0x000fe200078e0014 */
[----:B------:R-:W-:-:S03]  /*1460*/  @P2 IADD3 R11, PT, PT, R11, R12, RZ ;  /* 0x0000000c0b0b2210 */ /* 0x000fc60007ffe0ff */
[----:B------:R-:W-:Y:S01]  /*1470*/  @!P2 IMAD.IADD R23, R23, 0x1, R4 ;  /* 0x000000011717a824 */ /* 0x000fe200078e0204 */
[----:B------:R-:W-:Y:S01]  /*1480*/  @!P2 SHF.R.S32.HI R4, RZ, 0x1f, R10 ;  /* 0x0000001fff04a819 */ /* 0x000fe2000001140a */
[----:B----4-:R-:W-:Y:S01]  /*1490*/  @!P2 IMAD R5, R19, R10, RZ ;  /* 0x0000000a1305a224 */ /* 0x010fe200078e02ff */
[----:B------:R-:W-:Y:S01]  /*14a0*/  SHF.R.S32.HI R7, RZ, 0x1f, R9 ;  /* 0x0000001fff077819 */ /* 0x000fe20000011409 */
[----:B------:R-:W-:Y:S02]  /*14b0*/  IMAD.IADD R21, R21, 0x1, R6 ;  /* 0x0000000115157824 */ /* 0x000fe400078e0206 */
[----:B------:R-:W-:Y:S02]  /*14c0*/  IMAD R6, R15, R9, RZ ;  /* 0x000000090f067224 */ /* 0x000fe400078e02ff */
[C---:B------:R-:W-:Y:S02]  /*14d0*/  @!P2 IMAD R4, R18.reuse, R4, R5 ;  /* 0x000000041204a224 */ /* 0x040fe400078e0205 */
        /* <DEDUP_REMOVED lines=13> */
.L_x_6281:
[----:B------:R-:W-:Y:S05]  /*15b0*/  BSYNC.RECONVERGENT B0 ;  /* 0x0000000000007941 */ /* 0x000fea0003800200 */
.L_x_6279:
        /* <DEDUP_REMOVED lines=31> */
[-C--:B------:R-:W-:Y:S02]  /*17b0*/  IMAD R18, R18, R138.reuse, RZ ;  /* 0x0000008a12127224 */ /* 0x080fe400078e02ff */
[----:B------:R-:W-:Y:S01]  /*17c0*/  IMAD.MOV.U32 R9, RZ, RZ, R23 ;  /* 0x000000ffff097224 */ /* 0x000fe200078e0017 */
[C---:B------:R-:W-:Y:S01]  /*17d0*/  LOP3.LUT R140, R141.reuse, 0x18, RZ, 0xc0, !PT ;  /* 0x000000188d8c7812 */ /* 0x040fe200078ec0ff */
[C---:B------:R-:W-:Y:S02]  /*17e0*/  IMAD R18, R16.reuse, R139, R18 ;  /* 0x0000008b10127224 */ /* 0x040fe400078e0212 */
[----:B------:R-:W-:Y:S01]  /*17f0*/  @!P1 IMAD.MOV R9, RZ, RZ, -R9 ;  /* 0x000000ffff099224 */ /* 0x000fe200078e0a09 */
[----:B------:R-:W-:Y:S01]  /*1800*/  @!P2 LOP3.LUT R9, RZ, R13, RZ, 0x33, !PT ;  /* 0x0000000dff09a212 */ /* 0x000fe200078e33ff */
[----:B------:R-:W-:Y:S01]  /*1810*/  IMAD.WIDE.U32 R22, R16, R138, RZ ;  /* 0x0000008a10167225 */ /* 0x000fe200078e00ff */
[----:B------:R-:W-:-:S02]  /*1820*/  LOP3.LUT R154, R141, 0xc0, RZ, 0xc0, !PT ;  /* 0x000000c08d9a7812 */ /* 0x000fc400078ec0ff */
[----:B------:R-:W-:Y:S01]  /*1830*/  SHF.R.S32.HI R16, RZ, 0x1f, R9 ;  /* 0x0000001fff107819 */ /* 0x000fe20000011409 */
[-C--:B------:R-:W-:Y:S01]  /*1840*/  IMAD R13, R29, R9.reuse, RZ ;  /* 0x000000091d0d7224 */ /* 0x080fe200078e02ff */
[----:B------:R-:W-:Y:S02]  /*1850*/  IADD3 R18, PT, PT, R23, R18, RZ ;  /* 0x0000001217127210 */ /* 0x000fe40007ffe0ff */
[----:B------:R-:W-:Y:S01]  /*1860*/  IADD3 R12, P2, P1, R22, R12, R140 ;  /* 0x0000000c160c7210 */ /* 0x000fe2000795e08c */
[----:B------:R-:W-:Y:S01]  /*1870*/  IMAD.WIDE.U32 R22, R28, R9, RZ ;  /* 0x000000091c167225 */ /* 0x000fe200078e00ff */
[----:B------:R-:W-:-:S03]  /*1880*/  LOP3.LUT R154, R154, 0x18, R128, 0xf8, !PT ;  /* 0x000000189a9a7812 */ /* 0x000fc600078ef880 */
[----:B------:R-:W-:Y:S01]  /*1890*/  IMAD R13, R16, R28, R13 ;  /* 0x0000001c100d7224 */ /* 0x000fe200078e020d */
[----:B------:R-:W-:Y:S02]  /*18a0*/  IADD3.X R8, PT, PT, R18, R8, RZ, P2, P1 ;  /* 0x0000000812087210 */ /* 0x000fe400017e24ff */
[----:B------:R-:W-:Y:S01]  /*18b0*/  LOP3.LUT R9, R141, 0x1f20, RZ, 0xc0, !PT ;  /* 0x00001f208d097812 */ /* 0x000fe200078ec0ff */
[----:B------:R-:W-:Y:S01]  /*18c0*/  IMAD.IADD R13, R23, 0x1, R13 ;  /* 0x00000001170d7824 */ /* 0x000fe200078e020d */
[----:B------:R-:W-:Y:S02]  /*18d0*/  LOP3.LUT R160, R154, R140, RZ, 0x3c, !PT ;  /* 0x0000008c9aa07212 */ /* 0x000fe400078e3cff */
[----:B------:R-:W-:Y:S01]  /*18e0*/  IADD3 R16, P1, PT, R12, R22, RZ ;  /* 0x000000160c107210 */ /* 0x000fe20007f3e0ff */
[----:B------:R-:W1:Y:S01]  /*18f0*/  S2UR UR6, SR_CgaCtaId ;  /* 0x00000000000679c3 */ /* 0x000e620000008800 */
[----:B------:R-:W-:Y:S01]  /*1900*/  IMAD.IADD R135, R17, 0x1, -R135 ;  /* 0x0000000111877824 */ /* 0x000fe200078e0a87 */
[----:B------:R-:W-:-:S02]  /*1910*/  LOP3.LUT R160, R9, R160, RZ, 0xfc, !PT ;  /* 0x000000a009a07212 */ /* 0x000fc400078efcff */
[----:B------:R-:W-:Y:S01]  /*1920*/  IMAD.X R17, R8, 0x1, R13, P1 ;  /* 0x0000000108117824 */ /* 0x000fe200008e060d */
[----:B------:R-:W-:-:S05]  /*1930*/  IADD3 R142, P1, PT, R140, R7, RZ ;  /* 0x000000078c8e7210 */ /* 0x000fca0007f3e0ff */
[----:B------:R-:W-:Y:S01]  /*1940*/  IMAD.X R143, RZ, RZ, R6, P1 ;  /* 0x000000ffff8f7224 */ /* 0x000fe200008e0606 */
[----:B------:R-:W-:Y:S01]  /*1950*/  SHF.R.U32.HI R12, RZ, 0x2, R128 ;  /* 0x00000002ff0c7819 */ /* 0x000fe20000011680 */
[----:B------:R-:W-:-:S04]  /*1960*/  UMOV UR7, 0x400 ;  /* 0x0000040000077882 */ /* 0x000fc80000000000 */
[----:B------:R-:W-:Y:S02]  /*1970*/  IMAD R13, R139, R12, RZ ;  /* 0x0000000c8b0d7224 */ /* 0x000fe400078e02ff */
[----:B------:R-:W-:Y:S01]  /*1980*/  IMAD.WIDE.U32 R16, R12, R138, R16 ;  /* 0x0000008a0c107225 */ /* 0x000fe200078e0010 */
[----:B------:R-:W-:-:S03]  /*1990*/  LOP3.LUT R157, R157, R156, RZ, 0x3c, !PT ;  /* 0x0000009c9d9d7212 */ /* 0x000fc600078e3cff */
[----:B------:R-:W-:Y:S02]  /*19a0*/  IMAD.IADD R13, R17, 0x1, R13 ;  /* 0x00000001110d7824 */ /* 0x000fe400078e020d */
[----:B------:R-:W-:Y:S01]  /*19b0*/  IMAD R7, R137, R12, RZ ;  /* 0x0000000c89077224 */ /* 0x000fe200078e02ff */
[----:B-1----:R-:W-:Y:S01]  /*19c0*/  ULEA UR6, UR6, UR7, 0x18 ;  /* 0x0000000706067291 */ /* 0x002fe2000f8ec0ff */
[----:B------:R-:W-:Y:S01]  /*19d0*/  IMAD.WIDE.U32 R142, R12, R136, R142 ;  /* 0x000000880c8e7225 */ /* 0x000fe200078e008e */
[----:B------:R-:W-:Y:S01]  /*19e0*/  LOP3.LUT R156, R157, R156, RZ, 0x3c, !PT ;  /* 0x0000009c9d9c7212 */ /* 0x000fe200078e3cff */
[----:B------:R-:W-:Y:S03]  /*19f0*/  BSSY.RECONVERGENT B0, `(.L_x_6282) ;  /* 0x0000029000007945 */ /* 0x000fe60003800200 */
[----:B------:R-:W-:Y:S01]  /*1a00*/  IADD3 R7, PT, PT, R143, R7, RZ ;  /* 0x000000078f077210 */ /* 0x000fe20007ffe0ff */
[----:B------:R-:W-:Y:S01]  /*1a10*/  IMAD.U32 R132, RZ, RZ, UR6 ;  /* 0x00000006ff847e24 */ /* 0x000fe2000f8e00ff */
[----:B------:R-:W-:-:S03]  /*1a20*/  LOP3.LUT R157, R157, R156, RZ, 0x3c, !PT ;  /* 0x0000009c9d9d7212 */ /* 0x000fc600078e3cff */
[----:B------:R-:W-:Y:S02]  /*1a30*/  IMAD R160, R160, 0x2, R132 ;  /* 0x00000002a0a07824 */ /* 0x000fe400078e0284 */
[----:B--2---:R-:W-:-:S04]  /*1a40*/  @P0 IMAD.WIDE.U32 R18, R10, R155, RZ ;  /* 0x0000009b0a120225 */ /* 0x004fc800078e00ff */
[----:B------:R-:W-:Y:S02]  /*1a50*/  @P0 IMAD R6, R11, R155, RZ ;  /* 0x0000009b0b060224 */ /* 0x000fe400078e02ff */
[-C--:B---3--:R-:W-:Y:S02]  /*1a60*/  @!P0 IMAD R9, R27, R148.reuse, RZ ;  /* 0x000000941b098224 */ /* 0x088fe400078e02ff */
[----:B------:R-:W-:-:S04]  /*1a70*/  @!P0 IMAD.WIDE.U32 R26, R26, R148, RZ ;  /* 0x000000941a1a8225 */ /* 0x000fc800078e00ff */
[----:B------:R-:W-:Y:S01]  /*1a80*/  @!P0 IMAD.MOV.U32 R8, RZ, RZ, R26 ;  /* 0x000000ffff088224 */ /* 0x000fe200078e001a */
[----:B------:R-:W-:Y:S02]  /*1a90*/  @P0 MOV R8, R18 ;  /* 0x0000001200080202 */ /* 0x000fe40000000f00 */
[----:B------:R-:W-:Y:S01]  /*1aa0*/  @!P0 IADD3 R9, PT, PT, R27, R9, RZ ;  /* 0x000000091b098210 */ /* 0x000fe20007ffe0ff */
[----:B------:R-:W-:Y:S01]  /*1ab0*/  @P0 IMAD.IADD R9, R19, 0x1, R6 ;  /* 0x0000000113090824 */ /* 0x000fe200078e0206 */
[----:B------:R-:W-:-:S05]  /*1ac0*/  IADD3 R8, P1, PT, R140, R8, RZ ;  /* 0x000000088c087210 */ /* 0x000fca0007f3e0ff */
[----:B------:R-:W-:Y:S01]  /*1ad0*/  IMAD.X R9, RZ, RZ, R9, P1 ;  /* 0x000000ffff097224 */ /* 0x000fe200008e0609 */
[----:B------:R-:W-:Y:S02]  /*1ae0*/  ISETP.GE.AND P1, PT, R12, R135, PT ;  /* 0x000000870c00720c */ /* 0x000fe40003f26270 */
[----:B------:R-:W-:Y:S01]  /*1af0*/  LEA R145, P2, R16, R24, 0x1 ;  /* 0x0000001810917211 */ /* 0x000fe200078408ff */
[-C--:B----4-:R-:W-:Y:S01]  /*1b00*/  IMAD R6, R15, R147.reuse, RZ ;  /* 0x000000930f067224 */ /* 0x090fe200078e02ff */
[----:B------:R-:W-:Y:S01]  /*1b10*/  LEA R143, P3, R142, R20, 0x1 ;  /* 0x000000148e8f7211 */ /* 0x000fe200078608ff */
[----:B------:R-:W-:Y:S01]  /*1b20*/  IMAD.WIDE.U32 R14, R14, R147, R8 ;  /* 0x000000930e0e7225 */ /* 0x000fe200078e0008 */
[----:B------:R-:W-:Y:S02]  /*1b30*/  LEA.HI.X R144, R16, R25, R13, 0x1, P2 ;  /* 0x0000001910907211 */ /* 0x000fe400010f0c0d */
[----:B------:R-:W-:Y:S02]  /*1b40*/  MOV R13, RZ ;  /* 0x000000ff000d7202 */ /* 0x000fe40000000f00 */
[----:B------:R-:W-:-:S02]  /*1b50*/  LEA.HI.X R142, R142, R21, R7, 0x1, P3 ;  /* 0x000000158e8e7211 */ /* 0x000fc400018f0c07 */
[----:B------:R-:W-:Y:S01]  /*1b60*/  IADD3 R17, PT, PT, R15, R6, RZ ;  /* 0x000000060f117210 */ /* 0x000fe20007ffe0ff */
[----:B------:R-:W-:Y:S01]  /*1b70*/  IMAD.WIDE.U32 R18, R149, 0x40, R12 ;  /* 0x0000004095127825 */ /* 0x000fe200078e000c */
        /* <DEDUP_REMOVED lines=15> */
.L_x_6284:
[----:B------:R1:W-:Y:S02]  /*1c70*/  STS.128 [R160], RZ ;  /* 0x000000ffa0007388 */ /* 0x0003e40000000c00 */
.L_x_6283:
[----:B------:R-:W-:Y:S05]  /*1c80*/  BSYNC.RECONVERGENT B0 ;  /* 0x0000000000007941 */ /* 0x000fea0003800200 */
.L_x_6282:
[----:B------:R-:W-:Y:S01]  /*1c90*/  VIADD R6, R12, 0x20 ;  /* 0x000000200c067836 */ /* 0x000fe20000000000 */
[----:B------:R-:W-:Y:S01]  /*1ca0*/  BSSY.RECONVERGENT B0, `(.L_x_6285) ;  /* 0x0000016000007945 */ /* 0x000fe20003800200 */
[----:B------:R-:W-:-:S03]  /*1cb0*/  IMAD R7, R85, -0x80, R88 ;  /* 0xffffff8055077824 */ /* 0x000fc600078e0258 */
[----:B------:R-:W-:Y:S02]  /*1cc0*/  ISETP.GE.AND P0, PT, R6, R135, PT ;  /* 0x000000870600720c */ /* 0x000fe40003f06270 */
[----:B------:R-:W-:-:S04]  /*1cd0*/  IADD3 R7, PT, PT, R7, 0x80, RZ ;  /* 0x0000008007077810 */ /* 0x000fc80007ffe0ff */
[----:B------:R-:W-:-:S07]  /*1ce0*/  ISETP.GE.AND P4, PT, R12, R7, PT ;  /* 0x000000070c00720c */ /* 0x000fce0003f86270 */
[----:B------:R-:W-:Y:S06]  /*1cf0*/  @P0 BRA `(.L_x_6286) ;  /* 0x0000000000400947 */ /* 0x000fec0003800000 */
[----:B-----5:R-:W-:-:S13]  /*1d00*/  ISETP.GE.AND P0, PT, R140, R153, PT ;  /* 0x000000998c00720c */ /* 0x020fda0003f06270 */
        /* <DEDUP_REMOVED lines=15> */
.L_x_6286:
[----:B------:R-:W-:Y:S05]  /*1e00*/  BSYNC.RECONVERGENT B0 ;  /* 0x0000000000007941 */ /* 0x000fea0003800200 */
.L_x_6285:
[----:B------:R-:W-:Y:S01]  /*1e10*/  BSSY.RECONVERGENT B0, `(.L_x_6287) ;  /* 0x000000e000007945 */ /* 0x000fe20003800200 */
[C---:B----45:R-:W-:Y:S02]  /*1e20*/  SHF.L.U64.HI R5, R136.reuse, 0x5, R137 ;  /* 0x0000000588057819 */ /* 0x070fe40000010289 */
        /* <DEDUP_REMOVED lines=11> */
.L_x_6289:
[----:B------:R4:W-:Y:S02]  /*1ee0*/  STS.128 [R160+0x1000], RZ ;  /* 0x001000ffa0007388 */ /* 0x0009e40000000c00 */
.L_x_6288:
[----:B------:R-:W-:Y:S05]  /*1ef0*/  BSYNC.RECONVERGENT B0 ;  /* 0x0000000000007941 */ /* 0x000fea0003800200 */
.L_x_6287:
[----:B------:R-:W-:Y:S01]  /*1f00*/  ISETP.GE.AND P3, PT, R6, R7, PT ;  /* 0x000000070600720c */ /* 0x000fe20003f66270 */
[----:B----4-:R-:W-:Y:S01]  /*1f10*/  VIADD R8, R12, 0x40 ;  /* 0x000000400c087836 */ /* 0x010fe20000000000 */
[----:B------:R-:W-:Y:S01]  /*1f20*/  LEA R10, P0, R4, R143, 0x1 ;  /* 0x0000008f040a7211 */ /* 0x000fe200078008ff */
[----:B------:R-:W-:Y:S01]  /*1f30*/  VIADD R12, R12, 0x60 ;  /* 0x000000600c0c7836 */ /* 0x000fe20000000000 */
[----:B------:R-:W-:Y:S02]  /*1f40*/  BSSY.RECONVERGENT B0, `(.L_x_6290) ;  /* 0x000000c000007945 */ /* 0x000fe40003800200 */
[-C--:B------:R-:W-:Y:S02]  /*1f50*/  ISETP.GE.AND P2, PT, R8, R7.reuse, PT ;  /* 0x000000070800720c */ /* 0x080fe40003f46270 */
[----:B------:R-:W-:Y:S02]  /*1f60*/  ISETP.GE.AND P1, PT, R12, R7, PT ;  /* 0x000000070c00720c */ /* 0x000fe40003f26270 */
[----:B------:R-:W-:-:S03]  /*1f70*/  LEA.HI.X R11, R4, R142, R5, 0x1, P0 ;  /* 0x0000008e040b7211 */ /* 0x000fc600000f0c05 */
[----:B------:R-:W-:Y:S08]  /*1f80*/  @P3 BRA `(.L_x_6291) ;  /* 0x00000000001c3947 */ /* 0x000ff00003800000 */
[----:B------:R-:W-:-:S13]  /*1f90*/  ISETP.GE.AND P0, PT, R140, R153, PT ;  /* 0x000000998c00720c */ /* 0x000fda0003f06270 */
[----:B------:R4:W-:Y:S01]  /*1fa0*/  @P0 STS.128 [R160+0x1800], RZ ;  /* 0x001800ffa0000388 */ /* 0x0009e20000000c00 */
[----:B------:R-:W-:Y:S05]  /*1fb0*/  @P0 BRA `(.L_x_6291) ;  /* 0x0000000000100947 */ /* 0x000fea0003800000 */
[----:B------:R-:W-:Y:S01]  /*1fc0*/  @!PT LDS RZ, [RZ] ;  /* 0x00000000fffff984 */ /* 0x000fe20000000800 */
[----:B------:R-:W-:Y:S01]  /*1fd0*/  @!PT LDS RZ, [RZ] ;  /* 0x00000000fffff984 */ /* 0x000fe20000000800 */
[----:B------:R-:W-:Y:S01]  /*1fe0*/  @!PT LDS RZ, [RZ] ;  /* 0x00000000fffff984 */ /* 0x000fe20000000800 */
[----:B------:R1:W-:Y:S02]  /*1ff0*/  LDGSTS.E.BYPASS.LTC128B.128 [R160+0x1800], desc[UR4][R10.64] ;  /* 0x018000000aa07fae */ /* 0x0003e4000b981a04 */
.L_x_6291:
[----:B------:R-:W-:Y:S05]  /*2000*/  BSYNC.RECONVERGENT B0 ;  /* 0x0000000000007941 */ /* 0x000fea0003800200 */
.L_x_6290:
        /* <DEDUP_REMOVED lines=11> */
.L_x_6293:
[----:B------:R-:W-:Y:S05]  /*20c0*/  BSYNC.RECONVERGENT B0 ;  /* 0x0000000000007941 */ /* 0x000fea0003800200 */
.L_x_6292:
        /* <DEDUP_REMOVED lines=11> */
.L_x_6295:
[----:B------:R-:W-:Y:S05]  /*2180*/  BSYNC.RECONVERGENT B0 ;  /* 0x0000000000007941 */ /* 0x000fea0003800200 */
.L_x_6294:
        /* <DEDUP_REMOVED lines=17> */
.L_x_6298:
[----:B------:R1:W-:Y:S01]  /*22a0*/  STS.128 [R160+0x3000], RZ ;  /* 0x003000ffa0007388 */ /* 0x0003e20000000c00 */
[----:B------:R-:W-:Y:S05]  /*22b0*/  BRA `(.L_x_6299) ;  /* 0x0000000000047947 */ /* 0x000fea0003800000 */
.L_x_6297:
[----:B------:R1:W-:Y:S02]  /*22c0*/  STS.128 [R160+0x3000], RZ ;  /* 0x003000ffa0007388 */ /* 0x0003e40000000c00 */
.L_x_6299:
[----:B------:R-:W-:Y:S05]  /*22d0*/  BSYNC.RECONVERGENT B0 ;  /* 0x0000000000007941 */ /* 0x000fea0003800200 */
.L_x_6296:
[-C--:B------:R-:W-:Y:S01]  /*22e0*/  ISETP.GE.AND P3, PT, R6, R7.reuse, PT ;  /* 0x000000070600720c */ /* 0x080fe20003f66270 */
[----:B------:R-:W-:Y:S01]  /*22f0*/  IMAD.SHL.U32 R87, R128, 0x20, RZ ;  /* 0x0000002080577824 */ /* 0x000fe200078e00ff */
[-C--:B------:R-:W-:Y:S01]  /*2300*/  ISETP.GE.AND P2, PT, R8, R7.reuse, PT ;  /* 0x000000070800720c */ /* 0x080fe20003f46270 */
[----:B------:R-:W-:Y:S01]  /*2310*/  IMAD.SHL.U32 R129, R128, 0x4, RZ ;  /* 0x0000000480817824 */ /* 0x000fe200078e00ff */
[----:B------:R-:W-:Y:S01]  /*2320*/  ISETP.GE.AND P1, PT, R12, R7, PT ;  /* 0x000000070c00720c */ /* 0x000fe20003f26270 */
[----:B------:R-:W-:Y:S01]  /*2330*/  IMAD.SHL.U32 R7, R128, 0x10, RZ ;  /* 0x0000001080077824 */ /* 0x000fe200078e00ff */
[----:B------:R-:W-:Y:S01]  /*2340*/  SHF.R.U32.HI R130, RZ, 0x1, R128 ;  /* 0x00000001ff827819 */ /* 0x000fe20000011680 */
[----:B------:R-:W-:Y:S01]  /*2350*/  BSSY.RECONVERGENT B0, `(.L_x_6300) ;  /* 0x0000019000007945 */ /* 0x000fe20003800200 */
[----:B------:R-:W-:Y:S02]  /*2360*/  LOP3.LUT R6, R87, 0xc0, RZ, 0xc0, !PT ;  /* 0x000000c057067812 */ /* 0x000fe400078ec0ff */
[----:B------:R-:W-:-:S02]  /*2370*/  LOP3.LUT R131, R7, 0x3e00, RZ, 0xc0, !PT ;  /* 0x00003e0007837812 */ /* 0x000fc400078ec0ff */
[----:B------:R-:W-:Y:S01]  /*2380*/  LOP3.LUT R84, R130, 0x8, RZ, 0xc0, !PT ;  /* 0x0000000882547812 */ /* 0x000fe200078ec0ff */
[----:B------:R2:W-:Y:S01]  /*2390*/  @P3 STS.128 [R160+0x3800], RZ ;  /* 0x003800ffa0003388 */ /* 0x0005e20000000c00 */
[----:B------:R-:W-:Y:S02]  /*23a0*/  LOP3.LUT R7, R7, 0x100, RZ, 0xc0, !PT ;  /* 0x0000010007077812 */ /* 0x000fe400078ec0ff */
[----:B------:R-:W-:Y:S02]  /*23b0*/  LOP3.LUT R8, R129, 0x18, RZ, 0xc0, !PT ;  /* 0x0000001881087812 */ /* 0x000fe400078ec0ff */
[--C-:B------:R-:W-:Y:S02]  /*23c0*/  LOP3.LUT R84, R84, 0xc0, R87.reuse, 0xf8, !PT ;  /* 0x000000c054547812 */ /* 0x100fe400078ef857 */
[----:B------:R-:W-:Y:S02]  /*23d0*/  LOP3.LUT R9, R131, 0x20, R87, 0xf8, !PT ;  /* 0x0000002083097812 */ /* 0x000fe400078ef857 */
[----:B-1----:R-:W-:-:S02]  /*23e0*/  LEA R10, P0, R4, R145, 0x1 ;  /* 0x00000091040a7211 */ /* 0x002fc400078008ff */
[--C-:B------:R-:W-:Y:S02]  /*23f0*/  LOP3.LUT R7, R7, 0x20, R87.reuse, 0xf8, !PT ;  /* 0x0000002007077812 */ /* 0x100fe400078ef857 */
[----:B------:R-:W-:Y:S02]  /*2400*/  LOP3.LUT R6, R6, 0x8, R128, 0xf8, !PT ;  /* 0x0000000806067812 */ /* 0x000fe400078ef880 */
[----:B------:R-:W-:Y:S02]  /*2410*/  LOP3.LUT R84, R84, R8, RZ, 0x3c, !PT ;  /* 0x0000000854547212 */ /* 0x000fe400078e3cff */
[----:B------:R-:W-:Y:S02]  /*2420*/  LOP3.LUT R9, R9, 0x100, R87, 0xf8, !PT ;  /* 0x0000010009097812 */ /* 0x000fe400078ef857 */
[----:B------:R-:W-:Y:S02]  /*2430*/  LEA.HI.X R11, R4, R144, R5, 0x1, P0 ;  /* 0x00000090040b7211 */ /* 0x000fe400000f0c05 */
[----:B------:R-:W-:-:S02]  /*2440*/  LOP3.LUT R6, R7, R6, R8, 0xf6, !PT ;  /* 0x0000000607067212 */ /* 0x000fc400078ef608 */
        /* <DEDUP_REMOVED lines=9> */
.L_x_6301:
[----:B------:R-:W-:Y:S05]  /*24e0*/  BSYNC.RECONVERGENT B0 ;  /* 0x0000000000007941 */ /* 0x000fea0003800200 */
.L_x_6300:
        /* <DEDUP_REMOVED lines=14> */
.L_x_6303:
[----:B------:R-:W-:Y:S05]  /*25d0*/  BSYNC.RECONVERGENT B0 ;  /* 0x0000000000007941 */ /* 0x000fea0003800200 */
.L_x_6302:
        /* <DEDUP_REMOVED lines=12> */
.L_x_6305:
[----:B------:R-:W-:Y:S05]  /*26a0*/  BSYNC.RECONVERGENT B0 ;  /* 0x0000000000007941 */ /* 0x000fea0003800200 */
.L_x_6304:
[----:B-1----:R1:W-:Y:S01]  /*26b0*/  LDSM.16.M88.4 R4, [R80] ;  /* 0x000000005004783b */ /* 0x0023e20000000200 */
[----:B------:R-:W-:Y:S01]  /*26c0*/  IMAD.MOV.U32 R86, RZ, RZ, 0x20 ;  /* 0x00000020ff567424 */ /* 0x000fe200078e00ff */
[C---:B------:R-:W-:Y:S01]  /*26d0*/  LOP3.LUT P0, RZ, R128.reuse, 0x4, RZ, 0xc0, !PT ;  /* 0x0000000480ff7812 */ /* 0x040fe2000780c0ff */
[----:B------:R-:W-:Y:S01]  /*26e0*/  IMAD.SHL.U32 R98, R128, 0x2, RZ ;  /* 0x0000000280627824 */ /* 0x000fe200078e00ff */
[----:B------:R-:W5:Y:S01]  /*26f0*/  LDSM.16.M88.4 R60, [R89+0x1000] ;  /* 0x00100000593c783b */ /* 0x000f620000000200 */
[----:B------:R-:W-:Y:S01]  /*2700*/  BSSY.RECONVERGENT B1, `(.L_x_6306) ;  /* 0x000012c000017945 */ /* 0x000fe20003800200 */
[----:B------:R-:W-:Y:S01]  /*2710*/  SEL R86, R86, 0xffffffe0, !P0 ;  /* 0xffffffe056567807 */ /* 0x000fe20004000000 */
[----:B------:R-:W-:Y:S01]  /*2720*/  IMAD.MOV.U32 R152, RZ, RZ, R0 ;  /* 0x000000ffff987224 */ /* 0x000fe200078e0000 */
[----:B------:R-:W2:Y:S01]  /*2730*/  LDSM.16.M88.4 R52, [R89+0x1400] ;  /* 0x001400005934783b */ /* 0x000ea20000000200 */
[----:B------:R-:W-:-:S03]  /*2740*/  LOP3.LUT R98, R0, 0x6, R98, 0xf8, !PT ;  /* 0x0000000600627812 */ /* 0x000fc600078ef862 */
[----:B------:R-:W3:Y:S01]  /*2750*/  LDSM.16.M88.4 R44, [R89+0x1800] ;  /* 0x00180000592c783b */ /* 0x000ee20000000200 */
[CC--:B------:R-:W-:Y:S02]  /*2760*/  ISETP.GE.AND P3, PT, R98.reuse, R88.reuse, PT ;  /* 0x000000586200720c */ /* 0x0c0fe40003f66270 */
[----:B------:R-:W-:Y:S01]  /*2770*/  LOP3.LUT R90, R98, 0x9, RZ, 0xfc, !PT ;  /* 0x00000009625a7812 */ /* 0x000fe200078efcff */
[----:B------:R-:W4:Y:S03]  /*2780*/  LDSM.16.M88.4 R36, [R89+0x1c00] ;  /* 0x001c00005924783b */ /* 0x000f260000000200 */
[----:B------:R-:W-:Y:S01]  /*2790*/  ISETP.GE.AND P0, PT, R90, R88, PT ;  /* 0x000000585a00720c */ /* 0x000fe20003f06270 */
[----:B------:R-:W4:Y:S01]  /*27a0*/  LDSM.16.M88.4 R28, [R89+0x2000] ;  /* 0x00200000591c783b */ /* 0x000f220000000200 */
[----:B------:R-:W-:Y:S01]  /*27b0*/  LOP3.LUT R90, R98, 0x18, RZ, 0xfc, !PT ;  /* 0x00000018625a7812 */ /* 0x000fe200078efcff */
[----:B-1----:R-:W-:-:S02]  /*27c0*/  IMAD.IADD R80, R80, 0x1, R86 ;  /* 0x0000000150507824 */ /* 0x002fc400078e0256 */
[----:B------:R-:W1:Y:S01]  /*27d0*/  LDSM.16.M88.4 R20, [R89+0x2400] ;  /* 0x002400005914783b */ /* 0x000e620000000200 */
[----:B------:R-:W-:-:S03]  /*27e0*/  ISETP.GE.AND P4, PT, R90, R88, PT ;  /* 0x000000585a00720c */ /* 0x000fc60003f86270 */
[----:B------:R-:W1:Y:S04]  /*27f0*/  LDSM.16.M88.4 R12, [R89+0x2800] ;  /* 0x00280000590c783b */ /* 0x000e680000000200 */
[----:B------:R2:W1:Y:S04]  /*2800*/  LDSM.16.M88.4 R68, [R89+0x2c00] ;  /* 0x002c00005944783b */ /* 0x0004680000000200 */
[----:B------:R-:W-:Y:S04]  /*2810*/  LDSM.16.M88.4 R80, [R80] ;  /* 0x000000005050783b */ /* 0x000fe80000000200 */
[----:B------:R-:W0:Y:S01]  /*2820*/  LDGDEPBAR ;  /* 0x00000000000079af */ /* 0x000e220000000000 */
[C---:B-----5:R-:W-:Y:S08]  /*2830*/  HMMA.16816.F32 R64, R4.reuse, R60, RZ ;  /* 0x0000003c0440723c */ /* 0x060ff000000018ff */
[----:B------:R-:W-:Y:S01]  /*2840*/  HMMA.16816.F32 R60, R4, R62, RZ ;  /* 0x0000003e043c723c */ /* 0x000fe200000018ff */
[----:B--2---:R-:W-:-:S05]  /*2850*/  IMAD.IADD R89, R89, 0x1, R86 ;  /* 0x0000000159597824 */ /* 0x004fca00078e0256 */
[----:B------:R-:W2:Y:S02]  /*2860*/  LDSM.16.M88.4 R76, [R89+0x1000] ;  /* 0x00100000594c783b */ /* 0x000ea40000000200 */
[C---:B------:R-:W-:Y:S02]  /*2870*/  HMMA.16816.F32 R56, R4.reuse, R52, RZ ;  /* 0x000000340438723c */ /* 0x040fe400000018ff */
[----:B------:R-:W5:Y:S06]  /*2880*/  LDSM.16.M88.4 R72, [R89+0x1400] ;  /* 0x001400005948783b */ /* 0x000f6c0000000200 */
[C---:B---3--:R-:W-:Y:S08]  /*2890*/  HMMA.16816.F32 R48, R4.reuse, R44, RZ ;  /* 0x0000002c0430723c */ /* 0x048ff000000018ff */
[C---:B----4-:R-:W-:Y:S08]  /*28a0*/  HMMA.16816.F32 R40, R4.reuse, R36, RZ ;  /* 0x000000240428723c */ /* 0x050ff000000018ff */
        /* <DEDUP_REMOVED lines=12> */
[----:B--2---:R-:W-:Y:S01]  /*2970*/  HMMA.16816.F32 R64, R80, R76, R64 ;  /* 0x0000004c5040723c */ /* 0x004fe20000001840 */
[----:B------:R-:W-:-:S02]  /*2980*/  LOP3.LUT R77, R98, 0x1, RZ, 0xfc, !PT ;  /* 0x00000001624d7812 */ /* 0x000fc400078efcff */
[----:B------:R-:W-:Y:S02]  /*2990*/  LOP3.LUT R76, R98, 0x8, RZ, 0xfc, !PT ;  /* 0x00000008624c7812 */ /* 0x000fe400078efcff */
[-C--:B------:R-:W-:Y:S02]  /*29a0*/  ISETP.GE.AND P2, PT, R77, R88.reuse, PT ;  /* 0x000000584d00720c */ /* 0x080fe40003f46270 */
[----:B------:R-:W-:Y:S01]  /*29b0*/  ISETP.GE.AND P1, PT, R76, R88, PT ;  /* 0x000000584c00720c */ /* 0x000fe20003f26270 */
[C---:B------:R-:W-:Y:S01]  /*29c0*/  HMMA.16816.F32 R60, R80.reuse, R78, R60 ;  /* 0x0000004e503c723c */ /* 0x040fe2000000183c */
[----:B------:R-:W2:Y:S07]  /*29d0*/  LDSM.16.M88.4 R76, [R89+0x1c00] ;  /* 0x001c0000594c783b */ /* 0x000eae0000000200 */
[----:B-----5:R-:W-:Y:S01]  /*29e0*/  HMMA.16816.F32 R56, R80, R72, R56 ;  /* 0x000000485038723c */ /* 0x020fe20000001838 */
[----:B------:R-:W-:-:S02]  /*29f0*/  LOP3.LUT R72, R98, 0x11, RZ, 0xfc, !PT ;  /* 0x0000001162487812 */ /* 0x000fc400078efcff */
[----:B------:R-:W-:Y:S02]  /*2a00*/  LOP3.LUT R73, R98, 0x10, RZ, 0xfc, !PT ;  /* 0x0000001062497812 */ /* 0x000fe400078efcff */
[-C--:B------:R-:W-:Y:S02]  /*2a10*/  ISETP.GE.AND P5, PT, R72, R88.reuse, PT ;  /* 0x000000584800720c */ /* 0x080fe40003fa6270 */
[----:B------:R-:W-:Y:S01]  /*2a20*/  LOP3.LUT R72, R98, 0x19, RZ, 0xfc, !PT ;  /* 0x0000001962487812 */ /* 0x000fe200078efcff */
[----:B------:R-:W-:Y:S01]  /*2a30*/  HMMA.16816.F32 R52, R80, R74, R52 ;  /* 0x0000004a5034723c */ /* 0x000fe20000001834 */
[----:B------:R-:W-:Y:S02]  /*2a40*/  ISETP.GE.AND P6, PT, R73, R88, PT ;  /* 0x000000584900720c */ /* 0x000fe40003fc6270 */
[----:B------:R-:W-:Y:S02]  /*2a50*/  FSEL R75, R66, -INF , !P3 ;  /* 0xff800000424b7808 */ /* 0x000fe40005800000 */
[----:B------:R-:W-:-:S02]  /*2a60*/  FSEL R73, R64, -INF , !P3 ;  /* 0xff80000040497808 */ /* 0x000fc40005800000 */
[----:B------:R-:W-:Y:S02]  /*2a70*/  ISETP.GE.AND P3, PT, R72, R88, PT ;  /* 0x000000584800720c */ /* 0x000fe40003f66270 */
[----:B------:R-:W-:Y:S01]  /*2a80*/  FSEL R97, R67, -INF , !P2 ;  /* 0xff80000043617808 */ /* 0x000fe20005000000 */
[C---:B-1----:R-:W-:Y:S01]  /*2a90*/  HMMA.16816.F32 R48, R80.reuse, R68, R48 ;  /* 0x000000445030723c */ /* 0x042fe20000001830 */
[----:B------:R-:W-:Y:S02]  /*2aa0*/  FSEL R72, R65, -INF , !P2 ;  /* 0xff80000041487808 */ /* 0x000fe40005000000 */
[----:B------:R-:W1:Y:S01]  /*2ab0*/  LDSM.16.M88.4 R64, [R89+0x2000] ;  /* 0x002000005940783b */ /* 0x000e620000000200 */
[----:B------:R-:W-:Y:S02]  /*2ac0*/  FSEL R68, R60, -INF , !P1 ;  /* 0xff8000003c447808 */ /* 0x000fe40004800000 */
[C---:B------:R-:W-:Y:S02]  /*2ad0*/  LOP3.LUT R60, R98.reuse, 0x29, RZ, 0xfc, !PT ;  /* 0x00000029623c7812 */ /* 0x040fe400078efcff */
[----:B------:R-:W-:Y:S01]  /*2ae0*/  HMMA.16816.F32 R44, R80, R70, R44 ;  /* 0x00000046502c723c */ /* 0x000fe2000000182c */
[----:B------:R-:W-:-:S02]  /*2af0*/  LOP3.LUT R74, R98, 0x20, RZ, 0xfc, !PT ;  /* 0x00000020624a7812 */ /* 0x000fc400078efcff */
[----:B------:R-:W-:Y:S02]  /*2b00*/  FSEL R117, R58, -INF , !P6 ;  /* 0xff8000003a757808 */ /* 0x000fe40007000000 */
[----:B------:R-:W-:Y:S02]  /*2b10*/  FSEL R70, R56, -INF , !P6 ;  /* 0xff80000038467808 */ /* 0x000fe40007000000 */
[-C--:B------:R-:W-:Y:S01]  /*2b20*/  ISETP.GE.AND P6, PT, R60, R88.reuse, PT ;  /* 0x000000583c00720c */ /* 0x080fe20003fc6270 */
[----:B--2---:R-:W-:Y:S01]  /*2b30*/  HMMA.16816.F32 R40, R80, R76, R40 ;  /* 0x0000004c5028723c */ /* 0x004fe20000001828 */
[C---:B------:R-:W-:Y:S02]  /*2b40*/  LOP3.LUT R60, R98.reuse, 0x30, RZ, 0xfc, !PT ;  /* 0x00000030623c7812 */ /* 0x040fe400078efcff */
[----:B------:R-:W-:Y:S02]  /*2b50*/  LOP3.LUT R69, R98, 0x21, RZ, 0xfc, !PT ;  /* 0x0000002162457812 */ /* 0x000fe400078efcff */
[----:B------:R-:W-:-:S02]  /*2b60*/  ISETP.GE.AND P2, PT, R74, R88, PT ;  /* 0x000000584a00720c */ /* 0x000fc40003f46270 */
[----:B------:R-:W-:Y:S01]  /*2b70*/  LOP3.LUT R74, R98, 0x28, RZ, 0xfc, !PT ;  /* 0x00000028624a7812 */ /* 0x000fe200078efcff */
[----:B------:R-:W-:Y:S01]  /*2b80*/  HMMA.16816.F32 R36, R80, R78, R36 ;  /* 0x0000004e5024723c */ /* 0x000fe20000001824 */
[----:B------:R-:W-:Y:S02]  /*2b90*/  FSEL R108, R59, -INF , !P5 ;  /* 0xff8000003b6c7808 */ /* 0x000fe40006800000 */
[----:B------:R-:W-:Y:S02]  /*2ba0*/  FSEL R71, R57, -INF , !P5 ;  /* 0xff80000039477808 */ /* 0x000fe40006800000 */
[----:B------:R-:W-:Y:S01]  /*2bb0*/  FSEL R62, R62, -INF , !P1 ;  /* 0xff8000003e3e7808 */ /* 0x000fe20004800000 */
[----:B------:R-:W2:Y:S01]  /*2bc0*/  LDSM.16.M88.4 R56, [R89+0x2400] ;  /* 0x002400005938783b */ /* 0x000ea20000000200 */
[-C--:B------:R-:W-:Y:S02]  /*2bd0*/  ISETP.GE.AND P5, PT, R60, R88.reuse, PT ;  /* 0x000000583c00720c */ /* 0x080fe40003fa6270 */
[----:B------:R-:W-:-:S02]  /*2be0*/  ISETP.GE.AND P1, PT, R69, R88, PT ;  /* 0x000000584500720c */ /* 0x000fc40003f26270 */
[----:B------:R-:W-:Y:S02]  /*2bf0*/  LOP3.LUT R60, R98, 0x38, RZ, 0xfc, !PT ;  /* 0x00000038623c7812 */ /* 0x000fe400078efcff */
[----:B------:R-:W-:Y:S02]  /*2c00*/  FSEL R114, R52, -INF , !P4 ;  /* 0xff80000034727808 */ /* 0x000fe40006000000 */
[----:B------:R-:W-:Y:S02]  /*2c10*/  FSEL R107, R63, -INF , !P0 ;  /* 0xff8000003f6b7808 */ /* 0x000fe40004000000 */
[----:B------:R-:W-:Y:S02]  /*2c20*/  FSEL R69, R61, -INF , !P0 ;  /* 0xff8000003d457808 */ /* 0x000fe40004000000 */
[----:B------:R-:W-:Y:S01]  /*2c30*/  LOP3.LUT R52, R98, 0x39, RZ, 0xfc, !PT ;  /* 0x0000003962347812 */ /* 0x000fe200078efcff */
[----:B-1----:R-:W-:Y:S01]  /*2c40*/  HMMA.16816.F32 R32, R80, R64, R32 ;  /* 0x000000405020723c */ /* 0x002fe20000001820 */
[----:B------:R-:W-:-:S02]  /*2c50*/  ISETP.GE.AND P0, PT, R74, R88, PT ;  /* 0x000000584a00720c */ /* 0x000fc40003f06270 */
[----:B------:R-:W-:Y:S02]  /*2c60*/  FSEL R74, R55, -INF , !P3 ;  /* 0xff800000374a7808 */ /* 0x000fe40005800000 */
[----:B------:R-:W-:Y:S02]  /*2c70*/  FSEL R115, R53, -INF , !P3 ;  /* 0xff80000035737808 */ /* 0x000fe40005800000 */
[----:B------:R-:W-:Y:S01]  /*2c80*/  ISETP.GE.AND P3, PT, R60, R88, PT ;  /* 0x000000583c00720c */ /* 0x000fe20003f66270 */
[----:B------:R-:W-:Y:S01]  /*2c90*/  HMMA.16816.F32 R28, R80, R66, R28 ;  /* 0x00000042501c723c */ /* 0x000fe2000000181c */
[----:B------:R-:W-:Y:S02]  /*2ca0*/  FSEL R60, R50, -INF , !P2 ;  /* 0xff800000323c7808 */ /* 0x000fe40005000000 */
[----:B------:R-:W-:Y:S02]  /*2cb0*/  FSEL R94, R48, -INF , !P2 ;  /* 0xff800000305e7808 */ /* 0x000fe40005000000 */
[----:B------:R-:W-:-:S02]  /*2cc0*/  FSEL R116, R54, -INF , !P4 ;  /* 0xff80000036747808 */ /* 0x000fc40006000000 */
[-C--:B------:R-:W-:Y:S02]  /*2cd0*/  ISETP.GE.AND P2, PT, R52, R88.reuse, PT ;  /* 0x000000583400720c */ /* 0x080fe40003f46270 */
[----:B------:R-:W1:Y:S01]  /*2ce0*/  LDSM.16.M88.4 R52, [R89+0x2800] ;  /* 0x002800005934783b */ /* 0x000e620000000200 */
[----:B------:R-:W-:Y:S02]  /*2cf0*/  LOP3.LUT R61, R98, 0x31, RZ, 0xfc, !PT ;  /* 0x00000031623d7812 */ /* 0x000fe400078efcff */
[----:B------:R-:W-:Y:S02]  /*2d00*/  FSEL R109, R44, -INF , !P0 ;  /* 0xff8000002c6d7808 */ /* 0x000fe40004000000 */
[----:B------:R-:W-:Y:S02]  /*2d10*/  LOP3.LUT R44, R98, 0x49, RZ, 0xfc, !PT ;  /* 0x00000049622c7812 */ /* 0x000fe400078efcff */
[----:B------:R-:W-:Y:S02]  /*2d20*/  ISETP.GE.AND P4, PT, R61, R88, PT ;  /* 0x000000583d00720c */ /* 0x000fe40003f86270 */
[----:B------:R-:W-:Y:S01]  /*2d30*/  FSEL R102, R42, -INF , !P5 ;  /* 0xff8000002a667808 */ /* 0x000fe20006800000 */
[----:B--2---:R-:W-:Y:S01]  /*2d40*/  HMMA.16816.F32 R24, R80, R56, R24 ;  /* 0x000000385018723c */ /* 0x004fe20000001818 */
[----:B------:R-:W-:-:S02]  /*2d50*/  FSEL R61, R40, -INF , !P5 ;  /* 0xff800000283d7808 */ /* 0x000fc40006800000 */
[----:B------:R-:W-:Y:S02]  /*2d60*/  FSEL R113, R46, -INF , !P0 ;  /* 0xff8000002e717808 */ /* 0x000fe40004000000 */
[----:B------:R-:W-:Y:S02]  /*2d70*/  FSEL R65, R47, -INF , !P6 ;  /* 0xff8000002f417808 */ /* 0x000fe40007000000 */
[----:B------:R-:W-:Y:S01]  /*2d80*/  FSEL R112, R45, -INF , !P6 ;  /* 0xff8000002d707808 */ /* 0x000fe20007000000 */
[----:B------:R-:W-:Y:S01]  /*2d90*/  HMMA.16816.F32 R20, R80, R58, R20 ;  /* 0x0000003a5014723c */ /* 0x000fe20000001814 */
[----:B------:R-:W-:Y:S02]  /*2da0*/  ISETP.GE.AND P5, PT, R44, R88, PT ;  /* 0x000000582c00720c */ /* 0x000fe40003fa6270 */
[----:B------:R2:W3:Y:S01]  /*2db0*/  LDSM.16.M88.4 R44, [R89+0x2c00] ;  /* 0x002c0000592c783b */ /* 0x0004e20000000200 */
[----:B------:R-:W-:Y:S01]  /*2dc0*/  LOP3.LUT R48, R98, 0x40, RZ, 0xfc, !PT ;  /* 0x0000004062307812 */ /* 0x000fe200078efcff */
[----:B------:R-:W-:-:S04]  /*2dd0*/  DEPBAR.LE SB0, 0x0 ;  /* 0x000080000000791a */ /* 0x000fc80000000000 */
[----:B------:R-:W-:Y:S02]  /*2de0*/  LOP3.LUT R40, R98, 0x50, RZ, 0xfc, !PT ;  /* 0x0000005062287812 */ /* 0x000fe400078efcff */
[----:B------:R-:W-:Y:S02]  /*2df0*/  FSEL R63, R51, -INF , !P1 ;  /* 0xff800000333f7808 */ /* 0x000fe40004800000 */
[----:B------:R-:W-:Y:S02]  /*2e00*/  FSEL R95, R49, -INF , !P1 ;  /* 0xff800000315f7808 */ /* 0x000fe40004800000 */
[----:B------:R-:W-:Y:S02]  /*2e10*/  ISETP.GE.AND P1, PT, R48, R88, PT ;  /* 0x000000583000720c */ /* 0x000fe40003f26270 */
[C---:B------:R-:W-:Y:S02]  /*2e20*/  LOP3.LUT R49, R98.reuse, 0x41, RZ, 0xfc, !PT ;  /* 0x0000004162317812 */ /* 0x040fe400078efcff */
[----:B------:R-:W-:-:S02]  /*2e30*/  LOP3.LUT R48, R98, 0x48, RZ, 0xfc, !PT ;  /* 0x0000004862307812 */ /* 0x000fc400078efcff */
[----:B------:R-:W-:Y:S01]  /*2e40*/  FSEL R101, R43, -INF , !P4 ;  /* 0xff8000002b657808 */ /* 0x000fe20006000000 */
[C---:B-1----:R-:W-:Y:S01]  /*2e50*/  HMMA.16816.F32 R12, R80.reuse, R54, R12 ;  /* 0x00000036500c723c */ /* 0x042fe2000000180c */
[----:B------:R-:W-:Y:S02]  /*2e60*/  FSEL R96, R29, -INF , !P5 ;  /* 0xff8000001d607808 */ /* 0x000fe40006800000 */
[----:B------:R-:W-:Y:S02]  /*2e70*/  LOP3.LUT R29, R98, 0x69, RZ, 0xfc, !PT ;  /* 0x00000069621d7812 */ /* 0x000fe400078efcff */
[----:B--2---:R-:W-:Y:S02]  /*2e80*/  FSEL R89, R41, -INF , !P4 ;  /* 0xff80000029597808 */ /* 0x004fe40006000000 */
[-C--:B------:R-:W-:Y:S01]  /*2e90*/  ISETP.GE.AND P4, PT, R40, R88.reuse, PT ;  /* 0x000000582800720c */ /* 0x080fe20003f86270 */
[----:B------:R-:W-:Y:S01]  /*2ea0*/  HMMA.16816.F32 R16, R80, R52, R16 ;  /* 0x000000345010723c */ /* 0x000fe20000001810 */
[----:B------:R-:W-:-:S02]  /*2eb0*/  ISETP.GE.AND P0, PT, R49, R88, PT ;  /* 0x000000583100720c */ /* 0x000fc40003f06270 */
[----:B------:R-:W-:Y:S02]  /*2ec0*/  ISETP.GE.AND P6, PT, R48, R88, PT ;  /* 0x000000583000720c */ /* 0x000fe40003fc6270 */
[----:B------:R-:W-:Y:S02]  /*2ed0*/  FSEL R67, R36, -INF , !P3 ;  /* 0xff80000024437808 */ /* 0x000fe40005800000 */
[----:B------:R-:W-:Y:S02]  /*2ee0*/  FSEL R111, R39, -INF , !P2 ;  /* 0xff800000276f7808 */ /* 0x000fe40005000000 */
[----:B------:R-:W-:Y:S02]  /*2ef0*/  FSEL R91, R37, -INF , !P2 ;  /* 0xff800000255b7808 */ /* 0x000fe40005000000 */
[C---:B------:R-:W-:Y:S02]  /*2f00*/  LOP3.LUT R37, R98.reuse, 0x59, RZ, 0xfc, !PT ;  /* 0x0000005962257812 */ /* 0x040fe400078efcff */
[----:B------:R-:W-:Y:S01]  /*2f10*/  LOP3.LUT R36, R98, 0x60, RZ, 0xfc, !PT ;  /* 0x0000006062247812 */ /* 0x000fe200078efcff */
[----:B---3--:R-:W-:Y:S01]  /*2f20*/  HMMA.16816.F32 R8, R80, R44, R8 ;  /* 0x0000002c5008723c */ /* 0x008fe20000001808 */
        /* <DEDUP_REMOVED lines=9> */
[-C--:B------:R-:W-:Y:S02]  /*2fc0*/  ISETP.GE.AND P1, PT, R37, R88.reuse, PT ;  /* 0x000000582500720c */ /* 0x080fe40003f26270 */
[----:B------:R-:W-:Y:S02]  /*2fd0*/  ISETP.GE.AND P0, PT, R36, R88, PT ;  /* 0x000000582400720c */ /* 0x000fe40003f06270 */
[----:B------:R-:W-:Y:S02]  /*2fe0*/  FSEL R36, R15, -INF , !P4 ;  /* 0xff8000000f247808 */ /* 0x000fe40006000000 */
[----:B------:R-:W-:Y:S02]  /*2ff0*/  FSEL R37, R13, -INF , !P4 ;  /* 0xff8000000d257808 */ /* 0x000fe40006000000 */
[----:B------:R-:W-:-:S02]  /*3000*/  FSEL R106, R38, -INF , !P3 ;  /* 0xff800000266a7808 */ /* 0x000fc40005800000 */
[----:B------:R-:W-:Y:S02]  /*3010*/  ISETP.NE.AND P4, PT, R85, 0x1, PT ;  /* 0x000000015500780c */ /* 0x000fe40003f85270 */
[-C--:B------:R-:W-:Y:S02]  /*3020*/  ISETP.GE.AND P3, PT, R41, R88.reuse, PT ;  /* 0x000000582900720c */ /* 0x080fe40003f66270 */
[----:B------:R-:W-:Y:S02]  /*3030*/  LOP3.LUT R40, R98, 0x58, RZ, 0xfc, !PT ;  /* 0x0000005862287812 */ /* 0x000fe400078efcff */
[----:B------:R-:W-:Y:S02]  /*3040*/  FSEL R99, R28, -INF , !P6 ;  /* 0xff8000001c637808 */ /* 0x000fe40007000000 */
[----:B------:R-:W-:Y:S02]  /*3050*/  FSEL R41, R25, -INF , !P3 ;  /* 0xff80000019297808 */ /* 0x000fe40005800000 */
[----:B------:R-:W-:-:S02]  /*3060*/  ISETP.GE.AND P2, PT, R40, R88, PT ;  /* 0x000000582800720c */ /* 0x000fc40003f46270 */
[C---:B------:R-:W-:Y:S02]  /*3070*/  LOP3.LUT R33, R98.reuse, 0x61, RZ, 0xfc, !PT ;  /* 0x0000006162217812 */ /* 0x040fe400078efcff */
[C---:B------:R-:W-:Y:S02]  /*3080*/  LOP3.LUT R32, R98.reuse, 0x68, RZ, 0xfc, !PT ;  /* 0x0000006862207812 */ /* 0x040fe400078efcff */
[C---:B------:R-:W-:Y:S02]  /*3090*/  LOP3.LUT R28, R98.reuse, 0x70, RZ, 0xfc, !PT ;  /* 0x00000070621c7812 */ /* 0x040fe400078efcff */
[C---:B------:R-:W-:Y:S02]  /*30a0*/  LOP3.LUT R25, R98.reuse, 0x71, RZ, 0xfc, !PT ;  /* 0x0000007162197812 */ /* 0x040fe400078efcff */
[C---:B------:R-:W-:Y:S02]  /*30b0*/  LOP3.LUT R24, R98.reuse, 0x78, RZ, 0xfc, !PT ;  /* 0x0000007862187812 */ /* 0x040fe400078efcff */
        /* <DEDUP_REMOVED lines=10> */
[----:B------:R-:W-:Y:S01]  /*3160*/  BAR.SYNC.DEFER_BLOCKING 0x0 ;  /* 0x0000000000007b1d */ /* 0x000fe20000010000 */
        /* <DEDUP_REMOVED lines=32> */
.L_x_6309:
        /* <DEDUP_REMOVED lines=62> */
.L_x_6310:
[----:B------:R-:W-:Y:S05]  /*3750*/  BSYNC.RECONVERGENT B0 ;  /* 0x0000000000007941 */ /* 0x000fea0003800200 */
.L_x_6308:
[CC--:B------:R-:W-:Y:S01]  /*3760*/  ISETP.GE.AND P0, PT, R140.reuse, R153.reuse, PT ;  /* 0x000000998c00720c */ /* 0x0c0fe20003f06270 */
[----:B------:R-:W-:Y:S01]  /*3770*/  BSSY.RECONVERGENT B0, `(.L_x_6311) ;  /* 0x0000023000007945 */ /* 0x000fe20003800200 */
[----:B------:R-:W-:-:S11]  /*3780*/  ISETP.GE.AND P1, PT, R140, R153, PT ;  /* 0x000000998c00720c */ /* 0x000fd60003f26270 */
[C---:B------:R-:W-:Y:S01]  /*3790*/  @!P0 IMAD.SHL.U32 R4, R136.reuse, 0x40, RZ ;  /* 0x0000004088048824 */ /* 0x040fe200078e00ff */
[CC--:B------:R-:W-:Y:S01]  /*37a0*/  @!P0 LEA R6, P5, R136.reuse, R143.reuse, 0x6 ;  /* 0x0000008f88068211 */ /* 0x0c0fe200078a30ff */
[----:B------:R-:W-:Y:S01]  /*37b0*/  @!P1 IMAD.MOV.U32 R5, RZ, RZ, R142 ;  /* 0x000000ffff059224 */ /* 0x000fe200078e008e */
[----:B------:R-:W-:Y:S02]  /*37c0*/  @!P0 SHF.L.U64.HI R0, R136, 0x6, R137 ;  /* 0x0000000688008819 */ /* 0x000fe40000010289 */
[----:B------:R-:W-:Y:S01]  /*37d0*/  @!P0 IADD3 R8, P3, P2, R4, R143, R4 ;  /* 0x0000008f04088210 */ /* 0x000fe20007a7e004 */
[----:B------:R-:W-:Y:S01]  /*37e0*/  @!P1 IMAD.MOV.U32 R4, RZ, RZ, R143 ;  /* 0x000000ffff049224 */ /* 0x000fe200078e008f */
[-C--:B------:R-:W-:Y:S02]  /*37f0*/  @!P0 LEA.HI.X R7, R136, R142.reuse, R137, 0x6, P5 ;  /* 0x0000008e88078211 */ /* 0x080fe400028f3489 */
[----:B------:R-:W-:Y:S02]  /*3800*/  @!P0 IADD3.X R9, PT, PT, R0, R142, R0, P3, P2 ;  /* 0x0000008e00098210 */ /* 0x000fe40001fe4400 */
[----:B------:R-:W-:Y:S01]  /*3810*/  @!PT LDS RZ, [RZ] ;  /* 0x00000000fffff984 */ /* 0x000fe20000000800 */
[----:B------:R-:W-:Y:S01]  /*3820*/  @!PT LDS RZ, [RZ] ;  /* 0x00000000fffff984 */ /* 0x000fe20000000800 */
[----:B------:R-:W-:Y:S01]  /*3830*/  @!PT LDS RZ, [RZ] ;  /* 0x00000000fffff984 */ /* 0x000fe20000000800 */
[----:B------:R1:W-:Y:S04]  /*3840*/  @!P1 LDGSTS.E.BYPASS.LTC128B.128 [R160+0x1000], desc[UR4][R4.64] ;  /* 0x0100000004a09fae */ /* 0x0003e8000b981a04 */
[----:B------:R1:W-:Y:S04]  /*3850*/  @P1 STS.128 [R160+0x1000], RZ ;  /* 0x001000ffa0001388 */ /* 0x0003e80000000c00 */
        /* <DEDUP_REMOVED lines=12> */
[----:B------:R-:W-:-:S04]  /*3920*/  LEA R0, P0, R136, R143, 0x6 ;  /* 0x0000008f88007211 */ /* 0x000fc800078030ff */
[C---:B-1----:R-:W-:Y:S02]  /*3930*/  LEA R4, P1, R136.reuse, R0, 0x7 ;  /* 0x0000000088047211 */ /* 0x042fe400078238ff */
[----:B------:R-:W-:-:S04]  /*3940*/  LEA.HI.X R0, R136, R142, R137, 0x6, P0 ;  /* 0x0000008e88007211 */ /* 0x000fc800000f3489 */
[----:B------:R-:W-:-:S05]  /*3950*/  LEA.HI.X R5, R136, R0, R137, 0x7, P1 ;  /* 0x0000000088057211 */ /* 0x000fca00008f3c89 */
[----:B------:R-:W-:Y:S01]  /*3960*/  @!PT LDS RZ, [RZ] ;  /* 0x00000000fffff984 */ /* 0x000fe20000000800 */
[----:B------:R-:W-:Y:S01]  /*3970*/  @!PT LDS RZ, [RZ] ;  /* 0x00000000fffff984 */ /* 0x000fe20000000800 */
[----:B------:R-:W-:Y:S01]  /*3980*/  @!PT LDS RZ, [RZ] ;  /* 0x00000000fffff984 */ /* 0x000fe20000000800 */
[----:B------:R2:W-:Y:S02]  /*3990*/  LDGSTS.E.BYPASS.LTC128B.128 [R160+0x2800], desc[UR4][R4.64] ;  /* 0x0280000004a07fae */ /* 0x0005e4000b981a04 */
.L_x_6312:
[----:B------:R-:W-:Y:S05]  /*39a0*/  BSYNC.RECONVERGENT B0 ;  /* 0x0000000000007941 */ /* 0x000fea0003800200 */
.L_x_6311:
[----:B------:R-:W0:Y:S02]  /*39b0*/  LDGDEPBAR ;  /* 0x00000000000079af */ /* 0x000e240000000000 */
.L_x_6307:
[----:B------:R-:W-:Y:S05]  /*39c0*/  BSYNC.RECONVERGENT B1 ;  /* 0x0000000000017941 */ /* 0x000fea0003800200 */
.L_x_6306:
[----:B------:R-:W3:Y:S01]  /*39d0*/  LD.E R26, desc[UR4][R2.64+0xdc] ;  /* 0x0000dc04021a7980 */ /* 0x000ee2000c101900 */
[----:B------:R-:W-:Y:S02]  /*39e0*/  FMNMX3.FTZ R0, R75, R97, R62, !PT ;  /* 0x000000614b007276 */ /* 0x000fe4000781003e */
[----:B-12---:R-:W-:Y:S02]  /*39f0*/  FMNMX3.FTZ R4, R73, R72, R68, !PT ;  /* 0x0000004849047276 */ /* 0x006fe40007810044 */
        /* <DEDUP_REMOVED lines=98> */
[-C--:B------:R-:W-:Y:S01]  /*4020*/  FFMA.FTZ R93, R93, R26.reuse, -R25 ;  /* 0x0000001a5d5d7223 */ /* 0x080fe20000010819 */
[----:B------:R-:W-:Y:S01]  /*4030*/  FADD.FTZ R103, R104, R103 ;  /* 0x0000006768677221 */ /* 0x000fe20000010000 */
[----:B------:R-:W-:Y:S01]  /*4040*/  FADD.FTZ R107, R108, R107 ;  /* 0x0000006b6c6b7221 */ /* 0x000fe20000010000 */
[----:B------:R-:W-:Y:S01]  /*4050*/  MUFU.EX2 R55, R55 ;  /* 0x0000003700377308 */ /* 0x000fe20000000800 */
[--C-:B------:R-:W-:Y:S01]  /*4060*/  FFMA.FTZ R39, R39, R26, -R34.reuse ;  /* 0x0000001a27277223 */ /* 0x100fe20000010822 */
[----:B---3--:R-:W-:Y:S01]  /*4070*/  F2FP.F16.F32.PACK_AB R70, R66, R98 ;  /* 0x000000624246723e */ /* 0x008fe200000000ff */
[----:B------:R-:W-:Y:S01]  /*4080*/  FADD.FTZ R103, R97, R103 ;  /* 0x0000006761677221 */ /* 0x000fe20000010000 */
[----:B------:R-:W2:Y:S01]  /*4090*/  MUFU.EX2 R58, R58 ;  /* 0x0000003a003a7308 */ /* 0x000ea20000000800 */
[----:B------:R-:W-:Y:S01]  /*40a0*/  FADD.FTZ R107, R98, R107 ;  /* 0x0000006b626b7221 */ /* 0x000fe20000010000 */
[-C--:B------:R-:W-:Y:S01]  /*40b0*/  FFMA.FTZ R44, R44, R26.reuse, -R25 ;  /* 0x0000001a2c2c7223 */ /* 0x080fe20000010819 */
[----:B------:R-:W-:Y:S01]  /*40c0*/  FADD.FTZ R103, R62, R103 ;  /* 0x000000673e677221 */ /* 0x000fe20000010000 */
[----:B------:R-:W3:Y:S01]  /*40d0*/  MUFU.EX2 R57, R57 ;  /* 0x0000003900397308 */ /* 0x000ee20000000800 */
[C---:B------:R-:W-:Y:S01]  /*40e0*/  HMMA.16816.F32 R80, R68.reuse, R76, RZ ;  /* 0x0000004c4450723c */ /* 0x040fe200000018ff */
[----:B------:R-:W-:Y:S01]  /*40f0*/  FADD.FTZ R107, R66, R107 ;  /* 0x0000006b426b7221 */ /* 0x000fe20000010000 */
[-CC-:B------:R-:W-:Y:S01]  /*4100*/  FFMA.FTZ R54, R54, R26.reuse, -R25.reuse ;  /* 0x0000001a36367223 */ /* 0x180fe20000010819 */
[----:B------:R-:W4:Y:S01]  /*4110*/  MUFU.EX2 R51, R51 ;  /* 0x0000003300337308 */ /* 0x000f220000000800 */
[-C--:B------:R-:W-:Y:S01]  /*4120*/  FFMA.FTZ R161, R27, R26.reuse, -R34 ;  /* 0x0000001a1ba17223 */ /* 0x080fe20000010822 */
[-CC-:B------:R-:W-:Y:S01]  /*4130*/  FFMA.FTZ R30, R30, R26.reuse, -R25.reuse ;  /* 0x0000001a1e1e7223 */ /* 0x180fe20000010819 */
[-C--:B------:R-:W-:Y:S01]  /*4140*/  FFMA.FTZ R32, R32, R26.reuse, -R25 ;  /* 0x0000001a20207223 */ /* 0x080fe20000010819 */
[----:B------:R-:W5:Y:S01]  /*4150*/  MUFU.EX2 R47, R47 ;  /* 0x0000002f002f7308 */ /* 0x000f620000000800 */
[----:B------:R-:W-:Y:S01]  /*4160*/  HMMA.16816.F32 R76, R68, R78, RZ ;  /* 0x0000004e444c723c */ /* 0x000fe200000018ff */
[----:B--2---:R-:W-:Y:S01]  /*4170*/  FADD.FTZ R107, R58, R107 ;  /* 0x0000006b3a6b7221 */ /* 0x004fe20000010000 */
[-CC-:B------:R-:W-:Y:S01]  /*4180*/  FFMA.FTZ R162, R24, R26.reuse, -R25.reuse ;  /* 0x0000001a18a27223 */ /* 0x180fe20000010819 */
[----:B------:R-:W2:Y:S01]  /*4190*/  MUFU.EX2 R46, R46 ;  /* 0x0000002e002e7308 */ /* 0x000ea20000000800 */
[----:B------:R-:W-:-:S03]  /*41a0*/  FFMA.FTZ R33, R33, R26, -R25 ;  /* 0x0000001a21217223 */ /* 0x000fc60000010819 */
[----:B------:R2:W-:Y:S01]  /*41b0*/  MUFU.EX2 R63, R12 ;  /* 0x0000000c003f7308 */ /* 0x0005e20000000800 */
[C---:B-1----:R-:W-:Y:S01]  /*41c0*/  HMMA.16816.F32 R72, R68.reuse, R4, RZ ;  /* 0x000000044448723c */ /* 0x042fe200000018ff */
[C---:B---3--:R-:W-:Y:S01]  /*41d0*/  F2FP.F16.F32.PACK_AB R4, R57.reuse, R58 ;  /* 0x0000003a3904723e */ /* 0x048fe200000000ff */
[----:B------:R-:W-:Y:S01]  /*41e0*/  FADD.FTZ R57, R57, R107 ;  /* 0x0000006b39397221 */ /* 0x000fe20000010000 */
[----:B------:R-:W-:Y:S01]  /*41f0*/  F2FP.F16.F32.PACK_AB R5, R56, R64 ;  /* 0x000000403805723e */ /* 0x000fe200000000ff */
[----:B------:R1:W3:Y:S01]  /*4200*/  MUFU.EX2 R95, R94 ;  /* 0x0000005e005f7308 */ /* 0x0002e20000000800 */
[----:B------:R-:W-:Y:S01]  /*4210*/  FADD.FTZ R64, R64, R103 ;  /* 0x0000006740407221 */ /* 0x000fe20000010000 */
[----:B----4-:R-:W-:Y:S02]  /*4220*/  FADD.FTZ R57, R51, R57 ;  /* 0x0000003933397221 */ /* 0x010fe40000010000 */
[----:B------:R-:W-:Y:S01]  /*4230*/  HMMA.16816.F32 R68, R68, R6, RZ ;  /* 0x000000064444723c */ /* 0x000fe200000018ff */
[C---:B-----5:R-:W-:Y:S01]  /*4240*/  F2FP.F16.F32.PACK_AB R6, R47.reuse, R51 ;  /* 0x000000332f06723e */ /* 0x060fe200000000ff */
[----:B------:R-:W4:Y:S01]  /*4250*/  MUFU.EX2 R60, R60 ;  /* 0x0000003c003c7308 */ /* 0x000f220000000800 */
[----:B--2---:R-:W-:Y:S01]  /*4260*/  F2FP.F16.F32.PACK_AB R7, R46, R55 ;  /* 0x000000372e07723e */ /* 0x004fe200000000ff */
[----:B------:R-:W-:Y:S01]  /*4270*/  FADD.FTZ R64, R56, R64 ;  /* 0x0000004038407221 */ /* 0x000fe20000010000 */
[----:B------:R-:W2:Y:S01]  /*4280*/  LDSM.16.MT88.4 R12, [R35+0x3800] ;  /* 0x00380000230c783b */ /* 0x000ea20000004200 */
[----:B------:R-:W-:Y:S01]  /*4290*/  MUFU.EX2 R59, R59 ;  /* 0x0000003b003b7308 */ /* 0x000fe20000000800 */
[----:B------:R-:W-:Y:S01]  /*42a0*/  FADD.FTZ R47, R47, R57 ;  /* 0x000000392f2f7221 */ /* 0x000fe20000010000 */
[----:B------:R-:W-:-:S02]  /*42b0*/  FADD.FTZ R55, R55, R64 ;  /* 0x0000004037377221 */ /* 0x000fc40000010000 */
[C---:B------:R-:W-:Y:S01]  /*42c0*/  HMMA.16816.F32 R80, R4.reuse, R8, R80 ;  /* 0x000000080450723c */ /* 0x040fe20000001850 */
[----:B-1----:R-:W-:Y:S01]  /*42d0*/  FFMA.FTZ R94, R65, R26, -R25 ;  /* 0x0000001a415e7223 */ /* 0x002fe20000010819 */
[----:B------:R-:W1:Y:S01]  /*42e0*/  MUFU.EX2 R88, R88 ;  /* 0x0000005800587308 */ /* 0x000e620000000800 */
[----:B------:R-:W-:Y:S01]  /*42f0*/  FADD.FTZ R55, R46, R55 ;  /* 0x000000372e377221 */ /* 0x000fe20000010000 */
[----:B---3--:R-:W-:Y:S02]  /*4300*/  FADD.FTZ R47, R95, R47 ;  /* 0x0000002f5f2f7221 */ /* 0x008fe40000010000 */
[----:B------:R-:W-:Y:S01]  /*4310*/  MUFU.EX2 R87, R87 ;  /* 0x0000005700577308 */ /* 0x000fe20000000800 */
[----:B------:R-:W-:Y:S01]  /*4320*/  FADD.FTZ R55, R63, R55 ;  /* 0x000000373f377221 */ /* 0x000fe20000010000 */
[----:B------:R-:W-:Y:S01]  /*4330*/  HMMA.16816.F32 R76, R4, R10, R76 ;  /* 0x0000000a044c723c */ /* 0x000fe2000000184c */
[----:B------:R-:W3:Y:S01]  /*4340*/  LDSM.16.MT88.4 R8, [R86+0x3800] ;  /* 0x003800005608783b */ /* 0x000ee20000004200 */
[----:B------:R-:W5:Y:S01]  /*4350*/  MUFU.EX2 R65, R112 ;  /* 0x0000007000417308 */ /* 0x000f620000000800 */
[----:B----4-:R-:W-:-:S03]  /*4360*/  FADD.FTZ R55, R60, R55 ;  /* 0x000000373c377221 */ /* 0x010fc60000010000 */
[----:B------:R-:W4:Y:S02]  /*4370*/  MUFU.EX2 R94, R94 ;  /* 0x0000005e005e7308 */ /* 0x000f240000000800 */
[C---:B------:R-:W-:Y:S01]  /*4380*/  HMMA.16816.F32 R72, R4.reuse, R16, R72 ;  /* 0x000000100448723c */ /* 0x040fe20000001848 */
[C---:B-1----:R-:W-:Y:S01]  /*4390*/  FADD.FTZ R47, R88.reuse, R47 ;  /* 0x0000002f582f7221 */ /* 0x042fe20000010000 */
[----:B------:R-:W1:Y:S04]  /*43a0*/  MUFU.EX2 R102, R102 ;  /* 0x0000006600667308 */ /* 0x000e680000000800 */
[----:B------:R-:W-:Y:S02]  /*43b0*/  MUFU.EX2 R109, R109 ;  /* 0x0000006d006d7308 */ /* 0x000fe40000000800 */
[----:B------:R-:W-:Y:S01]  /*43c0*/  HMMA.16816.F32 R68, R4, R18, R68 ;  /* 0x000000120444723c */ /* 0x000fe20000001844 */
[----:B------:R-:W3:Y:S01]  /*43d0*/  LDSM.16.MT88.4 R16, [R86+0x3c00] ;  /* 0x003c00005610783b */ /* 0x000ee20000004200 */
[----:B------:R-:W-:Y:S01]  /*43e0*/  F2FP.F16.F32.PACK_AB R4, R88, R95 ;  /* 0x0000005f5804723e */ /* 0x000fe200000000ff */
[----:B------:R-:W-:Y:S01]  /*43f0*/  MUFU.EX2 R101, R101 ;  /* 0x0000006500657308 */ /* 0x000fe20000000800 */
[----:B------:R-:W-:-:S02]  /*4400*/  F2FP.F16.F32.PACK_AB R5, R60, R63 ;  /* 0x0000003f3c05723e */ /* 0x000fc400000000ff */
[----:B-----5:R-:W-:Y:S01]  /*4410*/  F2FP.F16.F32.PACK_AB R6, R65, R87 ;  /* 0x000000574106723e */ /* 0x020fe200000000ff */
[----:B------:R-:W-:Y:S01]  /*4420*/  MUFU.EX2 R106, R106 ;  /* 0x0000006a006a7308 */ /* 0x000fe20000000800 */
[C---:B----4-:R-:W-:Y:S01]  /*4430*/  F2FP.F16.F32.PACK_AB R7, R94.reuse, R59 ;  /* 0x0000003b5e07723e */ /* 0x050fe200000000ff */
[----:B------:R-:W-:Y:S01]  /*4440*/  FADD.FTZ R59, R59, R55 ;  /* 0x000000373b3b7221 */ /* 0x000fe20000010000 */
[----:B------:R-:W-:Y:S01]  /*4450*/  FADD.FTZ R87, R87, R47 ;  /* 0x0000002f57577221 */ /* 0x000fe20000010000 */
[----:B------:R-:W-:Y:S02]  /*4460*/  MUFU.EX2 R111, R111 ;  /* 0x0000006f006f7308 */ /* 0x000fe40000000800 */
[----:B------:R-:W-:Y:S01]  /*4470*/  FADD.FTZ R59, R94, R59 ;  /* 0x0000003b5e3b7221 */ /* 0x000fe20000010000 */
[----:B------:R-:W-:Y:S01]  /*4480*/  FADD.FTZ R87, R65, R87 ;  /* 0x0000005741577221 */ /* 0x000fe20000010000 */
[----:B--2---:R-:W-:Y:S01]  /*4490*/  HMMA.16816.F32 R80, R4, R12, R80 ;  /* 0x0000000c0450723c */ /* 0x004fe20000001850 */
[----:B------:R-:W-:Y:S01]  /*44a0*/  FFMA.FTZ R12, R61, R26, -R34 ;  /* 0x0000001a3d0c7223 */ /* 0x000fe20000010822 */
[----:B------:R-:W-:Y:S01]  /*44b0*/  MUFU.EX2 R91, R91 ;  /* 0x0000005b005b7308 */ /* 0x000fe20000000800 */
[----:B-1----:R-:W-:-:S03]  /*44c0*/  FADD.FTZ R59, R102, R59 ;  /* 0x0000003b663b7221 */ /* 0x002fc60000010000 */
[----:B------:R1:W-:Y:S02]  /*44d0*/  MUFU.EX2 R61, R110 ;  /* 0x0000006e003d7308 */ /* 0x0003e40000000800 */
[C---:B------:R-:W-:Y:S02]  /*44e0*/  HMMA.16816.F32 R76, R4.reuse, R14, R76 ;  /* 0x0000000e044c723c */ /* 0x040fe4000000184c */
[----:B------:R2:W4:Y:S04]  /*44f0*/  MUFU.EX2 R89, R12 ;  /* 0x0000000c00597308 */ /* 0x0005280000000800 */
[----:B------:R-:W-:Y:S02]  /*4500*/  MUFU.EX2 R100, R100 ;  /* 0x0000006400647308 */ /* 0x000fe40000000800 */
[----:B---3--:R-:W-:Y:S01]  /*4510*/  HMMA.16816.F32 R72, R4, R8, R72 ;  /* 0x000000080448723c */ /* 0x008fe20000001848 */
[-CC-:B------:R-:W-:Y:S01]  /*4520*/  FFMA.FTZ R8, R99, R26.reuse, -R34.reuse ;  /* 0x0000001a63087223 */ /* 0x180fe20000010822 */
[----:B------:R-:W-:Y:S01]  /*4530*/  MUFU.EX2 R90, R90 ;  /* 0x0000005a005a7308 */ /* 0x000fe20000000800 */
[-C--:B-1----:R-:W-:Y:S01]  /*4540*/  FFMA.FTZ R110, R67, R26.reuse, -R34 ;  /* 0x0000001a436e7223 */ /* 0x082fe20000010822 */
[----:B------:R-:W-:-:S02]  /*4550*/  FFMA.FTZ R67, R105, R26, -R25 ;  /* 0x0000001a69437223 */ /* 0x000fc40000010819 */
[----:B------:R1:W-:Y:S02]  /*4560*/  MUFU.EX2 R99, R92 ;  /* 0x0000005c00637308 */ /* 0x0003e40000000800 */
[----:B------:R-:W-:Y:S01]  /*4570*/  HMMA.16816.F32 R68, R4, R10, R68 ;  /* 0x0000000a0444723c */ /* 0x000fe20000001844 */
[----:B--2---:R-:W2:Y:S01]  /*4580*/  LDSM.16.MT88.4 R12, [R35+0x4000] ;  /* 0x00400000230c783b */ /* 0x004ea20000004200 */
[----:B------:R-:W3:Y:S01]  /*4590*/  MUFU.EX2 R110, R110 ;  /* 0x0000006e006e7308 */ /* 0x000ee20000000800 */
[----:B----4-:R-:W-:Y:S01]  /*45a0*/  F2FP.F16.F32.PACK_AB R4, R111, R89 ;  /* 0x000000596f04723e */ /* 0x010fe200000000ff */
[----:B------:R-:W-:Y:S01]  /*45b0*/  FADD.FTZ R87, R89, R87 ;  /* 0x0000005759577221 */ /* 0x000fe20000010000 */
[C---:B------:R-:W-:Y:S01]  /*45c0*/  F2FP.F16.F32.PACK_AB R5, R109.reuse, R102 ;  /* 0x000000666d05723e */ /* 0x040fe200000000ff */
[----:B------:R-:W-:Y:S01]  /*45d0*/  MUFU.EX2 R67, R67 ;  /* 0x0000004300437308 */ /* 0x000fe20000000800 */
[----:B------:R-:W-:Y:S01]  /*45e0*/  F2FP.F16.F32.PACK_AB R7, R106, R101 ;  /* 0x000000656a07723e */ /* 0x000fe200000000ff */
[----:B------:R-:W-:Y:S01]  /*45f0*/  FADD.FTZ R109, R109, R59 ;  /* 0x0000003b6d6d7221 */ /* 0x000fe20000010000 */
[----:B------:R-:W-:Y:S01]  /*4600*/  FADD.FTZ R111, R111, R87 ;  /* 0x000000576f6f7221 */ /* 0x000fe20000010000 */
[----:B------:R-:W-:Y:S01]  /*4610*/  MUFU.EX2 R39, R39 ;  /* 0x0000002700277308 */ /* 0x000fe20000000800 */
[----:B-1----:R-:W-:Y:S01]  /*4620*/  FFMA.FTZ R92, R96, R26, -R34 ;  /* 0x0000001a605c7223 */ /* 0x002fe20000010822 */
[----:B------:R-:W-:-:S02]  /*4630*/  FADD.FTZ R109, R101, R109 ;  /* 0x0000006d656d7221 */ /* 0x000fc40000010000 */
[----:B------:R1:W-:Y:S01]  /*4640*/  MUFU.EX2 R96, R8 ;  /* 0x0000000800607308 */ /* 0x0003e20000000800 */
[C---:B---3--:R-:W-:Y:S01]  /*4650*/  F2FP.F16.F32.PACK_AB R6, R91.reuse, R110 ;  /* 0x0000006e5b06723e */ /* 0x048fe200000000ff */
[----:B------:R-:W-:Y:S02]  /*4660*/  FADD.FTZ R111, R110, R111 ;  /* 0x0000006f6e6f7221 */ /* 0x000fe40000010000 */
[----:B------:R-:W3:Y:S01]  /*4670*/  MUFU.EX2 R92, R92 ;  /* 0x0000005c005c7308 */ /* 0x000ee20000000800 */
[----:B------:R-:W-:Y:S01]  /*4680*/  FADD.FTZ R109, R106, R109 ;  /* 0x0000006d6a6d7221 */ /* 0x000fe20000010000 */
[----:B------:R-:W-:Y:S02]  /*4690*/  FADD.FTZ R111, R91, R111 ;  /* 0x0000006f5b6f7221 */ /* 0x000fe40000010000 */
[----:B------:R-:W-:Y:S01]  /*46a0*/  MUFU.EX2 R44, R44 ;  /* 0x0000002c002c7308 */ /* 0x000fe20000000800 */
[C---:B------:R-:W-:Y:S01]  /*46b0*/  HMMA.16816.F32 R80, R4.reuse, R20, R80 ;  /* 0x000000140450723c */ /* 0x040fe20000001850 */
[-CC-:B------:R-:W-:Y:S01]  /*46c0*/  FFMA.FTZ R21, R49, R26.reuse, -R25.reuse ;  /* 0x0000001a31157223 */ /* 0x180fe20000010819 */
[-C--:B------:R-:W-:Y:S01]  /*46d0*/  FFMA.FTZ R49, R53, R26.reuse, -R25 ;  /* 0x0000001a35317223 */ /* 0x080fe20000010819 */
[----:B------:R-:W4:Y:S01]  /*46e0*/  MUFU.EX2 R20, R93 ;  /* 0x0000005d00147308 */ /* 0x000f220000000800 */
[----:B------:R-:W-:Y:S01]  /*46f0*/  FADD.FTZ R109, R61, R109 ;  /* 0x0000006d3d6d7221 */ /* 0x000fe20000010000 */
[----:B-1----:R-:W1:Y:S02]  /*4700*/  LDSM.16.MT88.4 R8, [R86+0x4000] ;  /* 0x004000005608783b */ /* 0x002e640000004200 */
[----:B------:R-:W-:Y:S01]  /*4710*/  MUFU.EX2 R21, R21 ;  /* 0x0000001500157308 */ /* 0x000fe20000000800 */
[C---:B------:R-:W-:Y:S03]  /*4720*/  HMMA.16816.F32 R72, R4.reuse, R16, R72 ;  /* 0x000000100448723c */ /* 0x040fe60000001848 */
[----:B------:R-:W-:Y:S04]  /*4730*/  MUFU.EX2 R49, R49 ;  /* 0x0000003100317308 */ /* 0x000fe80000000800 */
[----:B------:R-:W-:Y:S01]  /*4740*/  MUFU.EX2 R30, R30 ;  /* 0x0000001e001e7308 */ /* 0x000fe20000000800 */
[C---:B------:R-:W-:Y:S01]  /*4750*/  HMMA.16816.F32 R68, R4.reuse, R18, R68 ;  /* 0x000000120444723c */ /* 0x040fe20000001844 */
[----:B------:R-:W5:Y:S02]  /*4760*/  LDSM.16.MT88.4 R16, [R35+0x4400] ;  /* 0x004400002310783b */ /* 0x000f640000004200 */
[----:B------:R-:W-:Y:S04]  /*4770*/  MUFU.EX2 R32, R32 ;  /* 0x0000002000207308 */ /* 0x000fe80000000800 */
[----:B------:R-:W-:Y:S01]  /*4780*/  MUFU.EX2 R161, R161 ;  /* 0x000000a100a17308 */ /* 0x000fe20000000800 */
[----:B------:R-:W-:Y:S01]  /*4790*/  HMMA.16816.F32 R76, R4, R22, R76 ;  /* 0x00000016044c723c */ /* 0x000fe2000000184c */
[-CC-:B------:R-:W-:Y:S01]  /*47a0*/  FFMA.FTZ R22, R48, R26.reuse, -R25.reuse ;  /* 0x0000001a30167223 */ /* 0x180fe20000010819 */
[-CC-:B------:R-:W-:Y:S01]  /*47b0*/  FFMA.FTZ R48, R41, R26.reuse, -R34.reuse ;  /* 0x0000001a29307223 */ /* 0x180fe20000010822 */
[--C-:B------:R-:W-:Y:S01]  /*47c0*/  FFMA.FTZ R41, R43, R26, -R34.reuse ;  /* 0x0000001a2b297223 */ /* 0x100fe20000010822 */
[----:B------:R-:W-:Y:S01]  /*47d0*/  F2FP.F16.F32.PACK_AB R4, R99, R90 ;  /* 0x0000005a6304723e */ /* 0x000fe200000000ff */
[-CC-:B------:R-:W-:Y:S01]  /*47e0*/  FFMA.FTZ R23, R50, R26.reuse, -R25.reuse ;  /* 0x0000001a32177223 */ /* 0x180fe20000010819 */
[----:B------:R-:W-:Y:S01]  /*47f0*/  F2FP.F16.F32.PACK_AB R5, R100, R61 ;  /* 0x0000003d6405723e */ /* 0x000fe200000000ff */
[--C-:B------:R-:W-:Y:S01]  /*4800*/  FFMA.FTZ R43, R45, R26, -R34.reuse ;  /* 0x0000001a2d2b7223 */ /* 0x100fe20000010822 */
[----:B---3--:R-:W-:Y:S01]  /*4810*/  F2FP.F16.F32.PACK_AB R6, R92, R96 ;  /* 0x000000605c06723e */ /* 0x008fe200000000ff */
[----:B------:R-:W3:Y:S01]  /*4820*/  MUFU.EX2 R22, R22 ;  /* 0x0000001600167308 */ /* 0x000ee20000000800 */
[----:B----4-:R-:W-:Y:S01]  /*4830*/  F2FP.F16.F32.PACK_AB R7, R20, R67 ;  /* 0x000000431407723e */ /* 0x010fe200000000ff */
[-C--:B------:R-:W-:Y:S01]  /*4840*/  FFMA.FTZ R50, R42, R26.reuse, -R34 ;  /* 0x0000001a2a327223 */ /* 0x080fe20000010822 */
[----:B------:R-:W-:Y:S01]  /*4850*/  FFMA.FTZ R45, R52, R26, -R25 ;  /* 0x0000001a342d7223 */ /* 0x000fe20000010819 */
[----:B------:R-:W-:Y:S01]  /*4860*/  MUFU.EX2 R23, R23 ;  /* 0x0000001700177308 */ /* 0x000fe20000000800 */
[----:B------:R-:W-:Y:S01]  /*4870*/  FADD.FTZ R90, R90, R111 ;  /* 0x0000006f5a5a7221 */ /* 0x000fe20000010000 */
[----:B------:R-:W-:-:S02]  /*4880*/  FADD.FTZ R100, R100, R109 ;  /* 0x0000006d64647221 */ /* 0x000fc40000010000 */
[----:B------:R-:W4:Y:S01]  /*4890*/  MUFU.EX2 R48, R48 ;  /* 0x0000003000307308 */ /* 0x000f220000000800 */
[C---:B--2---:R-:W-:Y:S01]  /*48a0*/  HMMA.16816.F32 R80, R4.reuse, R12, R80 ;  /* 0x0000000c0450723c */ /* 0x044fe20000001850 */
[----:B------:R-:W-:Y:S01]  /*48b0*/  FADD.FTZ R90, R99, R90 ;  /* 0x0000005a635a7221 */ /* 0x000fe20000010000 */
[----:B------:R-:W-:Y:S01]  /*48c0*/  FADD.FTZ R100, R67, R100 ;  /* 0x0000006443647221 */ /* 0x000fe20000010000 */
[----:B------:R-:W-:Y:S02]  /*48d0*/  MUFU.EX2 R41, R41 ;  /* 0x0000002900297308 */ /* 0x000fe40000000800 */
[----:B------:R-:W-:Y:S01]  /*48e0*/  FADD.FTZ R96, R96, R90 ;  /* 0x0000005a60607221 */ /* 0x000fe20000010000 */
[----:B------:R-:W-:Y:S01]  /*48f0*/  FADD.FTZ R20, R20, R100 ;  /* 0x0000006414147221 */ /* 0x000fe20000010000 */
[----:B------:R-:W2:Y:S01]  /*4900*/  MUFU.EX2 R43, R43 ;  /* 0x0000002b002b7308 */ /* 0x000ea20000000800 */
[----:B------:R-:W-:Y:S01]  /*4910*/  HMMA.16816.F32 R76, R4, R14, R76 ;  /* 0x0000000e044c723c */ /* 0x000fe2000000184c */
[----:B------:R-:W5:Y:S01]  /*4920*/  LDSM.16.MT88.4 R12, [R86+0x4400] ;  /* 0x00440000560c783b */ /* 0x000f620000004200 */
[----:B------:R-:W-:Y:S01]  /*4930*/  FADD.FTZ R96, R92, R96 ;  /* 0x000000605c607221 */ /* 0x000fe20000010000 */
[----:B------:R-:W-:Y:S01]  /*4940*/  MUFU.EX2 R45, R45 ;  /* 0x0000002d002d7308 */ /* 0x000fe20000000800 */
[----:B---3--:R-:W-:-:S02]  /*4950*/  FADD.FTZ R20, R22, R20 ;  /* 0x0000001416147221 */ /* 0x008fc40000010000 */
[----:B------:R-:W-:Y:S01]  /*4960*/  FADD.FTZ R96, R39, R96 ;  /* 0x0000006027607221 */ /* 0x000fe20000010000 */
[----:B------:R-:W-:Y:S01]  /*4970*/  MUFU.EX2 R42, R54 ;  /* 0x00000036002a7308 */ /* 0x000fe20000000800 */
[C---:B-1----:R-:W-:Y:S03]  /*4980*/  HMMA.16816.F32 R72, R4.reuse, R8, R72 ;  /* 0x000000080448723c */ /* 0x042fe60000001848 */
[----:B------:R-:W-:Y:S05]  /*4990*/  MUFU.EX2 R162, R162 ;  /* 0x000000a200a27308 */ /* 0x000fea0000000800 */
[----:B------:R-:W-:Y:S01]  /*49a0*/  HMMA.16816.F32 R68, R4, R10, R68 ;  /* 0x0000000a0444723c */ /* 0x000fe20000001844 */
[----:B------:R-:W1:Y:S01]  /*49b0*/  LDSM.16.MT88.4 R8, [R35+0x4800] ;  /* 0x004800002308783b */ /* 0x000e620000004200 */
[C---:B----4-:R-:W-:Y:S01]  /*49c0*/  F2FP.F16.F32.PACK_AB R4, R48.reuse, R39 ;  /* 0x000000273004723e */ /* 0x050fe200000000ff */
[----:B------:R-:W-:Y:S01]  /*49d0*/  FADD.FTZ R48, R48, R96 ;  /* 0x0000006030307221 */ /* 0x000fe20000010000 */
[C---:B------:R-:W-:Y:S01]  /*49e0*/  F2FP.F16.F32.PACK_AB R5, R23.reuse, R22 ;  /* 0x000000161705723e */ /* 0x040fe200000000ff */
[----:B------:R-:W-:Y:S01]  /*49f0*/  FADD.FTZ R23, R23, R20 ;  /* 0x0000001417177221 */ /* 0x000fe20000010000 */
[----:B--2---:R-:W-:Y:S01]  /*4a00*/  F2FP.F16.F32.PACK_AB R6, R43, R41 ;  /* 0x000000292b06723e */ /* 0x004fe200000000ff */
[----:B------:R-:W-:Y:S01]  /*4a10*/  FADD.FTZ R48, R41, R48 ;  /* 0x0000003029307221 */ /* 0x000fe20000010000 */
[----:B------:R-:W-:Y:S01]  /*4a20*/  F2FP.F16.F32.PACK_AB R7, R44, R21 ;  /* 0x000000152c07723e */ /* 0x000fe200000000ff */
[----:B------:R-:W-:-:S02]  /*4a30*/  FADD.FTZ R23, R21, R23 ;  /* 0x0000001715177221 */ /* 0x000fc40000010000 */
[----:B------:R-:W-:Y:S02]  /*4a40*/  FADD.FTZ R43, R43, R48 ;  /* 0x000000302b2b7221 */ /* 0x000fe40000010000 */
[----:B------:R-:W-:Y:S02]  /*4a50*/  FADD.FTZ R44, R44, R23 ;  /* 0x000000172c2c7221 */ /* 0x000fe40000010000 */
[----:B-----5:R-:W-:Y:S01]  /*4a60*/  HMMA.16816.F32 R80, R4, R16, R80 ;  /* 0x000000100450723c */ /* 0x020fe20000001850 */
[-CC-:B------:R-:W-:Y:S01]  /*4a70*/  FFMA.FTZ R16, R38, R26.reuse, -R34.reuse ;  /* 0x0000001a26107223 */ /* 0x180fe20000010822 */
[----:B------:R-:W-:Y:S01]  /*4a80*/  FFMA.FTZ R17, R40, R26, -R34 ;  /* 0x0000001a28117223 */ /* 0x000fe20000010822 */
[----:B------:R2:W3:Y:S01]  /*4a90*/  MUFU.EX2 R38, R50 ;  /* 0x0000003200267308 */ /* 0x0004e20000000800 */
[----:B------:R-:W-:-:S03]  /*4aa0*/  FADD.FTZ R44, R49, R44 ;  /* 0x0000002c312c7221 */ /* 0x000fc60000010000 */
[----:B------:R4:W5:Y:S01]  /*4ab0*/  MUFU.EX2 R40, R16 ;  /* 0x0000001000287308 */ /* 0x0009620000000800 */
[C---:B------:R-:W-:Y:S08]  /*4ac0*/  HMMA.16816.F32 R76, R4.reuse, R18, R76 ;  /* 0x00000012044c723c */ /* 0x040ff0000000184c */
[----:B------:R-:W-:Y:S01]  /*4ad0*/  HMMA.16816.F32 R72, R4, R12, R72 ;  /* 0x0000000c0448723c */ /* 0x000fe20000001848 */
[-C--:B--2---:R-:W-:Y:S01]  /*4ae0*/  FFMA.FTZ R50, R36, R26.reuse, -R25 ;  /* 0x0000001a24327223 */ /* 0x084fe20000010819 */
[----:B---3--:R-:W-:Y:S01]  /*4af0*/  FADD.FTZ R43, R38, R43 ;  /* 0x0000002b262b7221 */ /* 0x008fe20000010000 */
[----:B----4-:R-:W-:-:S02]  /*4b00*/  FFMA.FTZ R16, R37, R26, -R34 ;  /* 0x0000001a25107223 */ /* 0x010fc40000010822 */
[----:B------:R-:W2:Y:S03]  /*4b10*/  MUFU.EX2 R37, R17 ;  /* 0x0000001100257308 */ /* 0x000ea60000000800 */
[----:B------:R-:W-:Y:S01]  /*4b20*/  HMMA.16816.F32 R68, R4, R14, R68 ;  /* 0x0000000e0444723c */ /* 0x000fe20000001844 */
[C---:B-----5:R-:W-:Y:S01]  /*4b30*/  F2FP.F16.F32.PACK_AB R4, R40.reuse, R38 ;  /* 0x000000262804723e */ /* 0x060fe200000000ff */
[----:B------:R-:W-:Y:S01]  /*4b40*/  LDSM.16.MT88.4 R12, [R35+0x4c00] ;  /* 0x004c0000230c783b */ /* 0x000fe20000004200 */
[----:B------:R3:W4:Y:S01]  /*4b50*/  MUFU.EX2 R36, R16 ;  /* 0x0000001000247308 */ /* 0x0007220000000800 */
[C---:B------:R-:W-:Y:S01]  /*4b60*/  F2FP.F16.F32.PACK_AB R5, R45.reuse, R49 ;  /* 0x000000312d05723e */ /* 0x040fe200000000ff */
[----:B------:R-:W-:Y:S01]  /*4b70*/  FADD.FTZ R45, R45, R44 ;  /* 0x0000002c2d2d7221 */ /* 0x000fe20000010000 */
[----:B------:R-:W-:Y:S01]  /*4b80*/  FADD.FTZ R40, R40, R43 ;  /* 0x0000002b28287221 */ /* 0x000fe20000010000 */
[----:B------:R-:W5:Y:S02]  /*4b90*/  MUFU.EX2 R50, R50 ;  /* 0x0000003200327308 */ /* 0x000f640000000800 */
[----:B------:R-:W-:Y:S01]  /*4ba0*/  FADD.FTZ R45, R42, R45 ;  /* 0x0000002d2a2d7221 */ /* 0x000fe20000010000 */
[----:B--2---:R-:W-:Y:S01]  /*4bb0*/  FADD.FTZ R40, R37, R40 ;  /* 0x0000002825287221 */ /* 0x004fe20000010000 */
[----:B---3--:R-:W2:Y:S01]  /*4bc0*/  LDSM.16.MT88.4 R16, [R86+0x4800] ;  /* 0x004800005610783b */ /* 0x008ea20000004200 */
[----:B----4-:R-:W-:-:S02]  /*4bd0*/  F2FP.F16.F32.PACK_AB R6, R36, R37 ;  /* 0x000000252406723e */ /* 0x010fc400000000ff */
[----:B------:R-:W-:Y:S01]  /*4be0*/  FADD.FTZ R36, R36, R40 ;  /* 0x0000002824247221 */ /* 0x000fe20000010000 */
[C---:B-----5:R-:W-:Y:S01]  /*4bf0*/  F2FP.F16.F32.PACK_AB R7, R50.reuse, R42 ;  /* 0x0000002a3207723e */ /* 0x060fe200000000ff */
[----:B------:R-:W-:-:S04]  /*4c00*/  FADD.FTZ R50, R50, R45 ;  /* 0x0000002d32327221 */ /* 0x000fc80000010000 */
[----:B------:R-:W-:Y:S02]  /*4c10*/  FADD.FTZ R50, R30, R50 ;  /* 0x000000321e327221 */ /* 0x000fe40000010000 */
[----:B-1----:R-:W-:Y:S01]  /*4c20*/  HMMA.16816.F32 R80, R4, R8, R80 ;  /* 0x000000080450723c */ /* 0x002fe20000001850 */
[-CC-:B------:R-:W-:Y:S01]  /*4c30*/  FFMA.FTZ R9, R31, R26.reuse, -R34.reuse ;  /* 0x0000001a1f097223 */ /* 0x180fe20000010822 */
[-CC-:B------:R-:W-:Y:S01]  /*4c40*/  FFMA.FTZ R8, R29, R26.reuse, -R34.reuse ;  /* 0x0000001a1d087223 */ /* 0x180fe20000010822 */
[----:B------:R-:W-:Y:S01]  /*4c50*/  FFMA.FTZ R29, R28, R26, -R34 ;  /* 0x0000001a1c1d7223 */ /* 0x000fe20000010822 */
[----:B------:R-:W1:Y:S01]  /*4c60*/  MUFU.EX2 R31, R33 ;  /* 0x00000021001f7308 */ /* 0x000e620000000800 */
[----:B------:R-:W-:-:S03]  /*4c70*/  FADD.FTZ R50, R32, R50 ;  /* 0x0000003220327221 */ /* 0x000fc60000010000 */
[----:B------:R-:W3:Y:S01]  /*4c80*/  MUFU.EX2 R28, R9 ;  /* 0x00000009001c7308 */ /* 0x000ee20000000800 */
[C---:B------:R-:W-:Y:S03]  /*4c90*/  HMMA.16816.F32 R76, R4.reuse, R10, R76 ;  /* 0x0000000a044c723c */ /* 0x040fe6000000184c */
[----:B------:R4:W5:Y:S04]  /*4ca0*/  MUFU.EX2 R27, R8 ;  /* 0x00000008001b7308 */ /* 0x0009680000000800 */
[----:B------:R-:W2:Y:S01]  /*4cb0*/  MUFU.EX2 R29, R29 ;  /* 0x0000001d001d7308 */ /* 0x000ea20000000800 */
[----:B-1----:R-:W-:Y:S01]  /*4cc0*/  FADD.FTZ R50, R31, R50 ;  /* 0x000000321f327221 */ /* 0x002fe20000010000 */
[----:B---3--:R-:W-:Y:S01]  /*4cd0*/  FADD.FTZ R36, R28, R36 ;  /* 0x000000241c247221 */ /* 0x008fe20000010000 */
[----:B----4-:R-:W1:Y:S03]  /*4ce0*/  LDSM.16.MT88.4 R8, [R86+0x4c00] ;  /* 0x004c00005608783b */ /* 0x010e660000004200 */
[----:B-----5:R-:W-:Y:S01]  /*4cf0*/  FADD.FTZ R36, R27, R36 ;  /* 0x000000241b247221 */ /* 0x020fe20000010000 */
[----:B--2---:R-:W-:Y:S03]  /*4d00*/  HMMA.16816.F32 R72, R4, R16, R72 ;  /* 0x000000100448723c */ /* 0x004fe60000001848 */
        /* <DEDUP_REMOVED lines=10> */
[C---:B-1----:R-:W-:Y:S08]  /*4db0*/  HMMA.16816.F32 R72, R4.reuse, R8, R72 ;  /* 0x000000080448723c */ /* 0x042ff00000001848 */
[----:B------:R-:W-:Y:S01]  /*4dc0*/  HMMA.16816.F32 R68, R4, R10, R68 ;  /* 0x0000000a0444723c */ /* 0x000fe20000001844 */
[----:B------:R-:W-:-:S04]  /*4dd0*/  NOP ;  /* 0x0000000000007918 */ /* 0x000fc80000000000 */
[----:B------:R-:W-:-:S15]  /*4de0*/  @!P4 BRA `(.L_x_6313) ;  /* 0x000000280090c947 */ /* 0x000fde0003800000 */
[----:B------:R-:W-:Y:S01]  /*4df0*/  ISETP.NE.U32.AND P6, PT, R158, RZ, PT ;  /* 0x000000ff9e00720c */ /* 0x000fe20003fc5070 */
[----:B------:R-:W-:Y:S01]  /*4e00*/  IMAD.MOV.U32 R87, RZ, RZ, R0 ;  /* 0x000000ffff577224 */ /* 0x000fe200078e0000 */
[----:B------:R-:W-:Y:S01]  /*4e10*/  IADD3 R150, PT, PT, -R85, 0x1, RZ ;  /* 0x0000000155967810 */ /* 0x000fe20007ffe1ff */
[----:B------:R-:W-:Y:S01]  /*4e20*/  IMAD.MOV.U32 R86, RZ, RZ, R84 ;  /* 0x000000ffff567224 */ /* 0x000fe200078e0054 */
[----:B------:R-:W-:Y:S01]  /*4e30*/  ISETP.NE.AND.EX P6, PT, R159, RZ, PT, P6 ;  /* 0x000000ff9f00720c */ /* 0x000fe20003fc5360 */
[----:B------:R-:W-:-:S12]  /*4e40*/  VIADD R151, R85, 0xfffffffe ;  /* 0xfffffffe55977836 */ /* 0x000fd80000000000 */
.L_x_6320:
[----:B------:R-:W1:Y:S01]  /*4e50*/  S2R R128, SR_TID.X ;  /* 0x0000000000807919 */ /* 0x000e620000002100 */
[----:B------:R-:W-:Y:S04]  /*4e60*/  DEPBAR.LE SB0, 0x0 ;  /* 0x000080000000791a */ /* 0x000fe80000000000 */
[----:B------:R-:W-:Y:S05]  /*4e70*/  WARPSYNC.ALL ;  /* 0x0000000000007948 */ /* 0x000fea0003800000 */
[----:B------:R-:W-:Y:S01]  /*4e80*/  BAR.SYNC.DEFER_BLOCKING 0x0 ;  /* 0x0000000000007b1d */ /* 0x000fe20000010000 */
[----:B------:R-:W-:Y:S01]  /*4e90*/  MOV R4, R145 ;  /* 0x0000009100047202 */ /* 0x000fe20000000f00 */
[----:B------:R-:W-:Y:S05]  /*4ea0*/  @!P6 IMAD.MOV.U32 R0, RZ, RZ, RZ ;  /* 0x000000ffff00e224 */ /* 0x000fea00078e00ff */
[----:B------:R-:W-:Y:S02]  /*4eb0*/  @!P6 IADD3 R0, P0, PT, RZ, -R0, RZ ;  /* 0x80000000ff00e210 */ /* 0x000fe40007f1e0ff */
[----:B-1----:R-:W-:Y:S01]  /*4ec0*/  SHF.L.U32 R141, R128, 0x3, RZ ;  /* 0x00000003808d7819 */ /* 0x002fe200000006ff */
        /* <DEDUP_REMOVED lines=71> */
.L_x_6315:
[----:B------:R-:W-:Y:S05]  /*5340*/  BSYNC.RECONVERGENT B0 ;  /* 0x0000000000007941 */ /* 0x000fea0003800200 */
.L_x_6314:
[----:B------:R-:W1:Y:S01]  /*5350*/  S2UR UR6, SR_CgaCtaId ;  /* 0x00000000000679c3 */ /* 0x000e620000008800 */
[C---:B------:R-:W-:Y:S01]  /*5360*/  LOP3.LUT R140, R141.reuse, 0x18, RZ, 0xc0, !PT ;  /* 0x000000188d8c7812 */ /* 0x040fe200078ec0ff */
[----:B------:R-:W-:Y:S01]  /*5370*/  UMOV UR7, 0x400 ;  /* 0x0000040000077882 */ /* 0x000fe20000000000 */
[C---:B------:R-:W-:Y:S01]  /*5380*/  LOP3.LUT R154, R128.reuse, 0x18, RZ, 0xc0, !PT ;  /* 0x00000018809a7812 */ /* 0x040fe200078ec0ff */
[C---:B------:R-:W-:Y:S01]  /*5390*/  IMAD.SHL.U32 R134, R128.reuse, 0x20, RZ ;  /* 0x0000002080867824 */ /* 0x040fe200078e00ff */
[C---:B------:R-:W-:Y:S01]  /*53a0*/  LOP3.LUT R0, R141.reuse, 0xc0, RZ, 0xc0, !PT ;  /* 0x000000c08d007812 */ /* 0x040fe200078ec0ff */
[----:B------:R-:W-:Y:S01]  /*53b0*/  IMAD.SHL.U32 R131, R128, 0x10, RZ ;  /* 0x0000001080837824 */ /* 0x000fe200078e00ff */
[-C--:B------:R-:W-:Y:S01]  /*53c0*/  ISETP.GE.AND P5, PT, R140, R153.reuse, PT ;  /* 0x000000998c00720c */ /* 0x080fe20003fa6270 */
[----:B------:R-:W-:Y:S01]  /*53d0*/  IMAD.SHL.U32 R129, R128, 0x4, RZ ;  /* 0x0000000480817824 */ /* 0x000fe200078e00ff */
[----:B------:R-:W-:Y:S01]  /*53e0*/  LOP3.LUT R154, R0, R154, RZ, 0xfc, !PT ;  /* 0x0000009a009a7212 */ /* 0x000fe200078efcff */
[----:B------:R-:W-:Y:S01]  /*53f0*/  IMAD.MOV.U32 R124, RZ, RZ, 0x20 ;  /* 0x00000020ff7c7424 */ /* 0x000fe200078e00ff */
[----:B------:R-:W-:Y:S01]  /*5400*/  LOP3.LUT R5, R141, 0x1f20, RZ, 0xc0, !PT ;  /* 0x00001f208d057812 */ /* 0x000fe200078ec0ff */
[----:B------:R-:W-:Y:S01]  /*5410*/  VIADD R150, R150, 0x1 ;  /* 0x0000000196967836 */ /* 0x000fe20000000000 */
[----:B------:R-:W-:Y:S01]  /*5420*/  LOP3.LUT R6, R154, R140, RZ, 0x3c, !PT ;  /* 0x0000008c9a067212 */ /* 0x000fe200078e3cff */
[----:B------:R-:W-:Y:S01]  /*5430*/  BSSY.RECONVERGENT B1, `(.L_x_6316) ;  /* 0x00000de000017945 */ /* 0x000fe20003800200 */
[----:B------:R-:W-:Y:S02]  /*5440*/  SHF.R.U32.HI R130, RZ, 0x1, R128 ;  /* 0x00000001ff827819 */ /* 0x000fe40000011680 */
[----:B------:R-:W-:Y:S02]  /*5450*/  LOP3.LUT R5, R5, R6, RZ, 0xfc, !PT ;  /* 0x0000000605057212 */ /* 0x000fe400078efcff */
[----:B------:R-:W-:Y:S01]  /*5460*/  LOP3.LUT R88, R134, 0xc0, RZ, 0xc0, !PT ;  /* 0x000000c086587812 */ /* 0x000fe200078ec0ff */
[----:B------:R-:W-:Y:S01]  /*5470*/  @!P5 IMAD.MOV.U32 R8, RZ, RZ, R145 ;  /* 0x000000ffff08d224 */ /* 0x000fe200078e0091 */
[----:B------:R-:W-:Y:S01]  /*5480*/  LOP3.LUT R4, R131, 0x100, RZ, 0xc0, !PT ;  /* 0x0000010083047812 */ /* 0x000fe200078ec0ff */
[----:B------:R-:W-:Y:S01]  /*5490*/  @!P5 IMAD.MOV.U32 R9, RZ, RZ, R144 ;  /* 0x000000ffff09d224 */ /* 0x000fe200078e0090 */
[----:B------:R-:W-:Y:S01]  /*54a0*/  LOP3.LUT R133, R130, 0x8, RZ, 0xc0, !PT ;  /* 0x0000000882857812 */ /* 0x000fe200078ec0ff */
[----:B-1----:R-:W-:Y:S01]  /*54b0*/  ULEA UR6, UR6, UR7, 0x18 ;  /* 0x0000000706067291 */ /* 0x002fe2000f8ec0ff */
[----:B------:R-:W-:Y:S02]  /*54c0*/  LOP3.LUT R88, R88, 0x8, R128, 0xf8, !PT ;  /* 0x0000000858587812 */ /* 0x000fe400078ef880 */
[----:B------:R-:W-:Y:S02]  /*54d0*/  LOP3.LUT R0, R129, 0x18, RZ, 0xc0, !PT ;  /* 0x0000001881007812 */ /* 0x000fe400078ec0ff */
[--C-:B------:R-:W-:Y:S01]  /*54e0*/  LOP3.LUT R4, R4, 0x20, R134.reuse, 0xf8, !PT ;  /* 0x0000002004047812 */ /* 0x100fe200078ef886 */
[----:B------:R-:W-:Y:S01]  /*54f0*/  IMAD.U32 R132, RZ, RZ, UR6 ;  /* 0x00000006ff847e24 */ /* 0x000fe2000f8e00ff */
[----:B------:R-:W-:Y:S02]  /*5500*/  LOP3.LUT R133, R133, 0xc0, R134, 0xf8, !PT ;  /* 0x000000c085857812 */ /* 0x000fe400078ef886 */
[----:B------:R-:W-:Y:S01]  /*5510*/  ISETP.GE.AND P4, PT, R140, R153, PT ;  /* 0x000000998c00720c */ /* 0x000fe20003f86270 */
[----:B------:R-:W-:Y:S01]  /*5520*/  IMAD R160, R5, 0x2, R132 ;  /* 0x0000000205a07824 */ /* 0x000fe200078e0284 */
[----:B------:R-:W-:Y:S02]  /*5530*/  LOP3.LUT R88, R4, R88, R0, 0xf6, !PT ;  /* 0x0000005804587212 */ /* 0x000fe400078ef600 */
[----:B------:R-:W-:Y:S01]  /*5540*/  LOP3.LUT R133, R133, R0, RZ, 0x3c, !PT ;  /* 0x0000000085857212 */ /* 0x000fe200078e3cff */
[C---:B------:R-:W-:Y:S01]  /*5550*/  IMAD.SHL.U32 R0, R138.reuse, 0x40, RZ ;  /* 0x000000408a007824 */ /* 0x040fe200078e00ff */
[----:B------:R-:W-:Y:S01]  /*5560*/  @!PT LDS RZ, [RZ] ;  /* 0x00000000fffff984 */ /* 0x000fe20000000800 */
[----:B------:R-:W-:Y:S01]  /*5570*/  @!PT LDS RZ, [RZ] ;  /* 0x00000000fffff984 */ /* 0x000fe20000000800 */
[----:B------:R-:W-:Y:S01]  /*5580*/  @!PT LDS RZ, [RZ] ;  /* 0x00000000fffff984 */ /* 0x000fe20000000800 */
[----:B------:R1:W-:Y:S01]  /*5590*/  @!P5 LDGSTS.E.BYPASS.LTC128B.128 [R160+0x3000], desc[UR4][R8.64] ;  /* 0x0300000008a0dfae */ /* 0x0003e2000b981a04 */
[--C-:B------:R-:W-:Y:S01]  /*55a0*/  SHF.L.U64.HI R4, R138, 0x6, R139.reuse ;  /* 0x000000068a047819 */ /* 0x100fe2000001028b */
[----:B------:R-:W-:Y:S01]  /*55b0*/  IMAD R88, R88, 0x2, R132 ;  /* 0x0000000258587824 */ /* 0x000fe200078e0284 */
[----:B------:R-:W-:Y:S02]  /*55c0*/  LOP3.LUT R131, R131, 0x3e00, RZ, 0xc0, !PT ;  /* 0x00003e0083837812 */ /* 0x000fe400078ec0ff */
[----:B------:R-:W-:Y:S01]  /*55d0*/  @P5 STS.128 [R160+0x3000], RZ ;  /* 0x003000ffa0005388 */ /* 0x000fe20000000c00 */
[----:B------:R-:W-:Y:S02]  /*55e0*/  IADD3 R6, P0, PT, R0, R145, RZ ;  /* 0x0000009100067210 */ /* 0x000fe40007f1e0ff */
[----:B------:R-:W-:Y:S02]  /*55f0*/  LOP3.LUT R92, R131, 0x20, R134, 0xf8, !PT ;  /* 0x00000020835c7812 */ /* 0x000fe400078ef886 */
[----:B------:R-:W-:Y:S01]  /*5600*/  @P4 STS.128 [R160+0x3800], RZ ;  /* 0x003800ffa0004388 */ /* 0x000fe20000000c00 */
[----:B------:R-:W-:Y:S01]  /*5610*/  @!P4 IADD3 R10, P1, PT, R6, R0, RZ ;  /* 0x00000000060ac210 */ /* 0x000fe20007f3e0ff */
[----:B------:R-:W-:Y:S01]  /*5620*/  IMAD.X R7, R4, 0x1, R144, P0 ;  /* 0x0000000104077824 */ /* 0x000fe200000e0690 */
[----:B------:R-:W-:Y:S03]  /*5630*/  LOP3.LUT R92, R92, 0x100, R134, 0xf8, !PT ;  /* 0x000001005c5c7812 */ /* 0x000fe600078ef886 */
[----:B------:R-:W-:Y:S01]  /*5640*/  @!P4 IMAD.X R11, R7, 0x1, R4, P1 ;  /* 0x00000001070bc824 */ /* 0x000fe200008e0604 */
[----:B------:R-:W-:Y:S01]  /*5650*/  @!PT LDS RZ, [RZ] ;  /* 0x00000000fffff984 */ /* 0x000fe20000000800 */
[----:B------:R-:W-:Y:S01]  /*5660*/  @!PT LDS RZ, [RZ] ;  /* 0x00000000fffff984 */ /* 0x000fe20000000800 */
[----:B------:R-:W-:Y:S01]  /*5670*/  @!PT LDS RZ, [RZ] ;  /* 0x00000000fffff984 */ /* 0x000fe20000000800 */
[----:B------:R-:W-:Y:S01]  /*5680*/  @!P4 LDGSTS.E.BYPASS.LTC128B.128 [R160+0x3800], desc[UR4][R6.64] ;  /* 0x0380000006a0cfae */ /* 0x000fe2000b981a04 */
[----:B------:R-:W-:Y:S02]  /*5690*/  LOP3.LUT R92, R92, R133, RZ, 0xfc, !PT ;  /* 0x000000855c5c7212 */ /* 0x000fe400078efcff */
[----:B------:R-:W-:Y:S02]  /*56a0*/  ISETP.NE.AND P1, PT, R150, RZ, PT ;  /* 0x000000ff9600720c */ /* 0x000fe40003f25270 */
[----:B------:R-:W-:Y:S01]  /*56b0*/  @P4 STS.128 [R160+0x4000], RZ ;  /* 0x004000ffa0004388 */ /* 0x000fe20000000c00 */
[----:B------:R-:W-:Y:S04]  /*56c0*/  IMAD R92, R92, 0x2, R132 ;  /* 0x000000025c5c7824 */ /* 0x000fe800078e0284 */
[----:B------:R-:W-:Y:S01]  /*56d0*/  @!PT LDS RZ, [RZ] ;  /* 0x00000000fffff984 */ /* 0x000fe20000000800 */
[----:B------:R-:W-:Y:S01]  /*56e0*/  @!PT LDS RZ, [RZ] ;  /* 0x00000000fffff984 */ /* 0x000fe20000000800 */
[----:B------:R-:W-:Y:S01]  /*56f0*/  @!PT LDS RZ, [RZ] ;  /* 0x00000000fffff984 */ /* 0x000fe20000000800 */
[----:B------:R-:W-:Y:S01]  /*5700*/  @!P4 LDGSTS.E.BYPASS.LTC128B.128 [R160+0x4000], desc[UR4][R10.64] ;  /* 0x040000000aa0cfae */ /* 0x000fe2000b981a04 */
[C---:B-1----:R-:W-:Y:S04]  /*5710*/  @!P4 LEA R8, P0, R138.reuse, R6, 0x7 ;  /* 0x000000068a08c211 */ /* 0x042fe800078038ff */
[----:B------:R-:W-:Y:S01]  /*5720*/  @P4 STS.128 [R160+0x4800], RZ ;  /* 0x004800ffa0004388 */ /* 0x000fe20000000c00 */
[----:B------:R-:W-:Y:S02]  /*5730*/  @!P4 LEA.HI.X R9, R138, R7, R139, 0x7, P0 ;  /* 0x000000078a09c211 */ /* 0x000fe400000f3c8b */
[----:B------:R-:W-:Y:S03]  /*5740*/  LOP3.LUT P0, RZ, R128, 0x4, RZ, 0xc0, !PT ;  /* 0x0000000480ff7812 */ /* 0x000fe6000780c0ff */
[----:B------:R-:W-:Y:S01]  /*5750*/  @!PT LDS RZ, [RZ] ;  /* 0x00000000fffff984 */ /* 0x000fe20000000800 */
[----:B------:R-:W-:Y:S01]  /*5760*/  @!PT LDS RZ, [RZ] ;  /* 0x00000000fffff984 */ /* 0x000fe20000000800 */
[----:B------:R-:W-:Y:S01]  /*5770*/  @!PT LDS RZ, [RZ] ;  /* 0x00000000fffff984 */ /* 0x000fe20000000800 */
[----:B------:R1:W-:Y:S01]  /*5780*/  @!P4 LDGSTS.E.BYPASS.LTC128B.128 [R160+0x4800], desc[UR4][R8.64] ;  /* 0x0480000008a0cfae */ /* 0x0003e2000b981a04 */
[----:B------:R-:W-:Y:S04]  /*5790*/  SEL R124, R124, 0xffffffe0, !P0 ;  /* 0xffffffe07c7c7807 */ /* 0x000fe80004000000 */
[----:B------:R2:W-:Y:S05]  /*57a0*/  LDSM.16.M88.4 R64, [R92] ;  /* 0x000000005c40783b */ /* 0x0005ea0000000200 */
[----:B------:R-:W-:Y:S05]  /*57b0*/  LDSM.16.M88.4 R16, [R88+0x1400] ;  /* 0x001400005810783b */ /* 0x000fea0000000200 */
[----:B------:R-:W-:Y:S05]  /*57c0*/  LDSM.16.M88.4 R24, [R88+0x1800] ;  /* 0x001800005818783b */ /* 0x000fea0000000200 */
[----:B------:R-:W-:Y:S05]  /*57d0*/  LDSM.16.M88.4 R32, [R88+0x1c00] ;  /* 0x001c00005820783b */ /* 0x000fea0000000200 */
[----:B------:R-:W0:Y:S01]  /*57e0*/  LDGDEPBAR ;  /* 0x00000000000079af */ /* 0x000e220000000000 */
[--C-:B--2---:R-:W-:Y:S04]  /*57f0*/  IMAD.IADD R92, R92, 0x1, R124.reuse ;  /* 0x000000015c5c7824 */ /* 0x104fe800078e027c */
[----:B-1----:R-:W1:Y:S01]  /*5800*/  LDSM.16.M88.4 R8, [R88+0x1000] ;  /* 0x001000005808783b */ /* 0x002e620000000200 */
[----:B------:R-:W-:Y:S04]  /*5810*/  IMAD.IADD R124, R88, 0x1, R124 ;  /* 0x00000001587c7824 */ /* 0x000fe800078e027c */
[----:B------:R-:W2:Y:S05]  /*5820*/  LDSM.16.M88.4 R40, [R88+0x2000] ;  /* 0x002000005828783b */ /* 0x000eaa0000000200 */
[----:B------:R-:W3:Y:S05]  /*5830*/  LDSM.16.M88.4 R48, [R88+0x2400] ;  /* 0x002400005830783b */ /* 0x000eea0000000200 */
[----:B------:R-:W4:Y:S05]  /*5840*/  LDSM.16.M88.4 R56, [R88+0x2800] ;  /* 0x002800005838783b */ /* 0x000f2a0000000200 */
[----:B------:R-:W5:Y:S05]  /*5850*/  LDSM.16.M88.4 R88, [R88+0x2c00] ;  /* 0x002c00005858783b */ /* 0x000f6a0000000200 */
[----:B------:R-:W-:Y:S05]  /*5860*/  LDSM.16.M88.4 R92, [R92] ;  /* 0x000000005c5c783b */ /* 0x000fea0000000200 */
        /* <DEDUP_REMOVED lines=11> */
[----:B------:R-:W1:Y:S01]  /*5920*/  LDSM.16.M88.4 R124, [R124+0x2c00] ;  /* 0x002c00007c7c783b */ /* 0x000e620000000200 */
[----:B------:R-:W-:Y:S04]  /*5930*/  DEPBAR.LE SB0, 0x0 ;  /* 0x000080000000791a */ /* 0x000fe80000000000 */
[C---:B------:R-:W-:Y:S01]  /*5940*/  HMMA.16816.F32 R20, R64.reuse, R24, RZ ;  /* 0x000000184014723c */ /* 0x040fe200000018ff */
[----:B------:R-:W-:Y:S07]  /*5950*/  BAR.SYNC.DEFER_BLOCKING 0x0 ;  /* 0x0000000000007b1d */ /* 0x000fee0000010000 */
[C---:B------:R-:W-:Y:S08]  /*5960*/  HMMA.16816.F32 R24, R64.reuse, R26, RZ ;  /* 0x0000001a4018723c */ /* 0x040ff000000018ff */
[C---:B------:R-:W-:Y:S08]  /*5970*/  HMMA.16816.F32 R28, R64.reuse, R32, RZ ;  /* 0x00000020401c723c */ /* 0x040ff000000018ff */
        /* <DEDUP_REMOVED lines=28> */
[----:B------:R-:W-:Y:S01]  /*5b40*/  BSSY.RECONVERGENT B0, `(.L_x_6318) ;  /* 0x000004d000007945 */ /* 0x000fe20003800200 */
[----:B------:R-:W-:Y:S02]  /*5b50*/  @!P4 SHF.L.U64.HI R85, R136, 0x6, R137 ;  /* 0x000000068855c819 */ /* 0x000fe40000010289 */
        /* <DEDUP_REMOVED lines=9> */
[----:B------:R-:W-:Y:S03]  /*5bf0*/  @!P4 IMAD.SHL.U32 R84, R136, 0x40, RZ ;  /* 0x000000408854c824 */ /* 0x000fe600078e00ff */
        /* <DEDUP_REMOVED lines=65> */
.L_x_6319:
[----:B------:R-:W-:Y:S05]  /*6010*/  BSYNC.RECONVERGENT B0 ;  /* 0x0000000000007941 */ /* 0x000fea0003800200 */
.L_x_6318:
[----:B------:R-:W-:Y:S01]  /*6020*/  @!P5 IMAD.MOV.U32 R92, RZ, RZ, R143 ;  /* 0x000000ffff5cd224 */ /* 0x000fe200078e008f */
[-C--:B------:R-:W-:Y:S01]  /*6030*/  @!P4 LEA R88, P3, R136, R143.reuse, 0x6 ;  /* 0x0000008f8858c211 */ /* 0x080fe200078630ff */
[----:B------:R-:W-:Y:S01]  /*6040*/  @!P5 IMAD.MOV.U32 R93, RZ, RZ, R142 ;  /* 0x000000ffff5dd224 */ /* 0x000fe200078e008e */
[-C--:B------:R-:W-:Y:S02]  /*6050*/  @!P4 IADD3 R84, P2, P1, R84, R143.reuse, R84 ;  /* 0x0000008f5454c210 */ /* 0x080fe4000795e054 */
[CC--:B------:R-:W-:Y:S02]  /*6060*/  @!P4 LEA.HI.X R89, R136.reuse, R142.reuse, R137, 0x6, P3 ;  /* 0x0000008e8859c211 */ /* 0x0c0fe400018f3489 */
[----:B------:R-:W-:Y:S01]  /*6070*/  @!PT LDS RZ, [RZ] ;  /* 0x00000000fffff984 */ /* 0x000fe20000000800 */
[----:B------:R-:W-:Y:S01]  /*6080*/  @!PT LDS RZ, [RZ] ;  /* 0x00000000fffff984 */ /* 0x000fe20000000800 */
[----:B------:R-:W-:Y:S01]  /*6090*/  @!PT LDS RZ, [RZ] ;  /* 0x00000000fffff984 */ /* 0x000fe20000000800 */
[----:B------:R1:W-:Y:S01]  /*60a0*/  @!P5 LDGSTS.E.BYPASS.LTC128B.128 [R160+0x1000], desc[UR4][R92.64] ;  /* 0x010000005ca0dfae */ /* 0x0003e2000b981a04 */
[----:B------:R-:W-:Y:S02]  /*60b0*/  @!P4 IADD3.X R85, PT, PT, R85, R142, R85, P2, P1 ;  /* 0x0000008e5555c210 */ /* 0x000fe400017e2455 */
[C---:B------:R-:W-:Y:S01]  /*60c0*/  @!P4 LEA R0, P1, R136.reuse, R143, 0x6 ;  /* 0x0000008f8800c211 */ /* 0x040fe200078230ff */
[----:B------:R1:W-:Y:S03]  /*60d0*/  @P5 STS.128 [R160+0x1000], RZ ;  /* 0x001000ffa0005388 */ /* 0x0003e60000000c00 */
[C---:B------:R-:W-:Y:S01]  /*60e0*/  @!P4 LEA R90, P2, R136.reuse, R0, 0x7 ;  /* 0x00000000885ac211 */ /* 0x040fe200078438ff */
[----:B------:R1:W-:Y:S01]  /*60f0*/  @P4 STS.128 [R160+0x1800], RZ ;  /* 0x001800ffa0004388 */ /* 0x0003e20000000c00 */
[C-C-:B------:R-:W-:Y:S03]  /*6100*/  @!P4 LEA.HI.X R0, R136.reuse, R142, R137.reuse, 0x6, P1 ;  /* 0x0000008e8800c211 */ /* 0x140fe600008f3489 */
[----:B------:R-:W-:Y:S01]  /*6110*/  @!PT LDS RZ, [RZ] ;  /* 0x00000000fffff984 */ /* 0x000fe20000000800 */
[----:B------:R-:W-:Y:S01]  /*6120*/  @!PT LDS RZ, [RZ] ;  /* 0x00000000fffff984 */ /* 0x000fe20000000800 */
[----:B------:R-:W-:Y:S01]  /*6130*/  @!PT LDS RZ, [RZ] ;  /* 0x00000000fffff984 */ /* 0x000fe20000000800 */
[----:B------:R1:W-:Y:S01]  /*6140*/  @!P4 LDGSTS.E.BYPASS.LTC128B.128 [R160+0x1800], desc[UR4][R88.64] ;  /* 0x0180000058a0cfae */ /* 0x0003e2000b981a04 */
[----:B------:R-:W-:Y:S03]  /*6150*/  @!P4 LEA.HI.X R91, R136, R0, R137, 0x7, P2 ;  /* 0x00000000885bc211 */ /* 0x000fe600010f3c89 */
        /* <DEDUP_REMOVED lines=11> */
.L_x_6317:
[----:B------:R-:W-:Y:S05]  /*6210*/  BSYNC.RECONVERGENT B1 ;  /* 0x0000000000017941 */ /* 0x000fea0003800200 */
.L_x_6316:
        /* <DEDUP_REMOVED lines=353> */
.L_x_6313:
        /* <DEDUP_REMOVED lines=11> */
.L_x_6330:
        /* <DEDUP_REMOVED lines=53> */
[----:B------:R-:W2:Y:S04]  /*7c30*/  @!P1 LD.E R4, desc[UR4][R2.64+0x60] ;  /* 0x0000600402049980 */ /* 0x000ea8000c101900 */
[----:B------:R-:W2:Y:S01]  /*7c40*/  @!P1 LD.E R10, desc[UR4][R2.64+0xb4] ;  /* 0x0000b404020a9980 */ /* 0x000ea2000c101900 */
[----:B---3--:R-:W3:Y:S01]  /*7c50*/  @P3 MUFU.LG2 R5, R9 ;  /* 0x0000000900053308 */ /* 0x008ee20000000c00 */
[----:B------:R-:W-:Y:S01]  /*7c60*/  ISETP.NE.AND P0, PT, R155, -0x1, PT ;  /* 0xffffffff9b00780c */ /* 0x000fe20003f05270 */
[----:B-1----:R-:W-:Y:S01]  /*7c70*/  @P2 FMUL.FTZ R162, R162, 0.69314718246459960938 ;  /* 0x3f317218a2a22820 */ /* 0x002fe20000410000 */
[----:B------:R-:W-:Y:S01]  /*7c80*/  BSSY.RECONVERGENT B0, `(.L_x_6322) ;  /* 0x0000010000007945 */ /* 0x000fe20003800200 */
[----:B------:R-:W-:Y:S02]  /*7c90*/  MOV R8, 0x7f800000 ;  /* 0x7f80000000087802 */ /* 0x000fe40000000f00 */
[----:B-----5:R-:W-:-:S08]  /*7ca0*/  @P2 FFMA.FTZ R8, R7, R0, R162 ;  /* 0x0000000007082223 */ /* 0x020fd000000100a2 */
[-C--:B----4-:R-:W-:Y:S02]  /*7cb0*/  @P0 IMAD R0, R13, R155.reuse, RZ ;  /* 0x0000009b0d000224 */ /* 0x090fe400078e02ff */
[----:B---3--:R-:W-:Y:S01]  /*7cc0*/  @P3 FMUL.FTZ R5, R5, 0.69314718246459960938 ;  /* 0x3f31721805053820 */ /* 0x008fe20000410000 */
        /* <DEDUP_REMOVED lines=11> */
.L_x_6323:
[----:B------:R-:W-:Y:S05]  /*7d80*/  BSYNC.RECONVERGENT B0 ;  /* 0x0000000000007941 */ /* 0x000fea0003800200 */
.L_x_6322:
        /* <DEDUP_REMOVED lines=25> */
.L_x_6325:
[----:B------:R-:W-:Y:S05]  /*7f20*/  BSYNC.RECONVERGENT B0 ;  /* 0x0000000000007941 */ /* 0x000fea0003800200 */
.L_x_6324:
        /* <DEDUP_REMOVED lines=28> */
[----:B---3--:R-:W-:Y:S05]  /*80f0*/  @P3 RET.REL.NODEC R2 `(_ZN5flash24flash_fwd_splitkv_kernelI23Flash_fwd_kernel_traitsILi32ELi64ELi128ELi4ELb0ELb0EN7cutlass6half_tE19Flash_kernel_traitsILi32ELi64ELi128ELi4ES3_EELb0ELb0ELb0ELb0ELb0ELb0ELb0ELb0EEEvNS_16Flash_fwd_paramsE) ;  /* 0xffffff7c02c03950 */ /* 0x008fea0003c3ffff */
        /* <DEDUP_REMOVED lines=12> */
[----:B-1----:R-:W-:Y:S05]  /*81c0*/  RET.REL.NODEC R146 `(_ZN5flash24flash_fwd_splitkv_kernelI23Flash_fwd_kernel_traitsILi32ELi64ELi128ELi4ELb0ELb0EN7cutlass6half_tE19Flash_kernel_traitsILi32ELi64ELi128ELi4ES3_EELb0ELb0ELb0ELb0ELb0ELb0ELb0ELb0EEEvNS_16Flash_fwd_paramsE) ;  /* 0xffffff7c928c7950 */ /* 0x002fea0003c3ffff */
.L_x_6321:
[----:B------:R-:W-:Y:S01]  /*81d0*/  MOV R4, 0x1f ;  /* 0x0000001f00047802 */ /* 0x000fe20000000f00 */
[----:B------:R-:W-:Y:S01]  /*81e0*/  IMAD.MOV.U32 R5, RZ, RZ, 0x2 ;  /* 0x00000002ff057424 */ /* 0x000fe200078e00ff */
[----:B------:R-:W-:Y:S01]  /*81f0*/  MOV R8, R161 ;  /* 0x000000a100087202 */ /* 0x000fe20000000f00 */
[----:B------:R-:W-:-:S07]  /*8200*/  IMAD.MOV.U32 R6, RZ, RZ, -0x1 ;  /* 0xffffffffff067424 */ /* 0x000fce00078e00ff */
[----:B-1---5:R-:W-:Y:S05]  /*8210*/  WARPSYNC.COLLECTIVE R6, `(.L_x_6326) ;  /* 0x0000000006087348 */ /* 0x022fea0003c00000 */
[----:B------:R2:W3:Y:S02]  /*8220*/  SHFL.BFLY P0, R4, R8, R5, R4 ;  /* 0x0c00000508047389 */ /* 0x0004e40000000004 */
[----:B-123-5:R-:W-:Y:S05]  /*8230*/  ENDCOLLECTIVE ;  /* 0x000000000000791b */ /* 0x02efea0003800000 */
.L_x_6326:
        /* <DEDUP_REMOVED lines=8> */
.L_x_6327:
        /* <DEDUP_REMOVED lines=8> */
.L_x_6328:
[----:B------:R-:W-:Y:S01]  /*8340*/  FADD.FTZ R162, R4, R162 ;  /* 0x000000a204a27221 */ /* 0x000fe20000010000 */
[----:B------:R-:W-:Y:S02]  /*8350*/  MOV R4, 0x1f ;  /* 0x0000001f00047802 */ /* 0x000fe40000000f00 */
[----:B------:R-:W-:Y:S01]  /*8360*/  MOV R5, 0x1 ;  /* 0x0000000100057802 */ /* 0x000fe20000000f00 */
[----:B------:R-:W-:-:S07]  /*8370*/  IMAD.MOV.U32 R8, RZ, RZ, R162 ;  /* 0x000000ffff087224 */ /* 0x000fce00078e00a2 */
[----:B------:R-:W-:Y:S05]  /*8380*/  WARPSYNC.COLLECTIVE R6, `(.L_x_6329) ;  /* 0x0000000006087348 */ /* 0x000fea0003c00000 */
[----:B------:R1:W2:Y:S02]  /*8390*/  SHFL.BFLY P0, R4, R8, R5, R4 ;  /* 0x0c00000508047389 */ /* 0x0002a40000000004 */
[----:B-12---:R-:W-:Y:S05]  /*83a0*/  ENDCOLLECTIVE ;  /* 0x000000000000791b */ /* 0x006fea0003800000 */
.L_x_6329:
[----:B------:R-:W-:Y:S05]  /*83b0*/  BRA `(.L_x_6330) ;  /* 0xfffffff400487947 */ /* 0x000fea000383ffff */
.L_x_6331:
        /* <DEDUP_REMOVED lines=12> */
.L_x_10292:


//--------------------- .text._ZN5flash24flash_fwd_splitkv_kernelI23Flash_fwd_kernel_traitsILi32ELi64ELi128ELi4ELb0ELb0EN7cutlass6half_tE19Flash_kernel_traitsILi32ELi64ELi128ELi4ES3_EELb0ELb0ELb0ELb0ELb0ELb1ELb0ELb0EEEvNS_16Flash_fwd_paramsE --------------------------
	.section	.text._ZN5flash24flash_fwd_splitkv_kernelI23Flash_fwd_kernel_traitsILi32ELi64ELi128ELi4ELb0ELb0EN7cutlass6half_tE19Flash_kernel_traitsILi32ELi64ELi128ELi4ES3_EELb0ELb0ELb0ELb0ELb0ELb1ELb0ELb0EEEvNS_16Flash_fwd_paramsE,"ax",@progbits
	.align	128
        .global         _ZN5flash24flash_fwd_splitkv_kernelI23Flash_fwd_kernel_traitsILi32ELi64ELi128ELi4ELb0ELb0EN7cutlass6half_tE19Flash_kernel_traitsILi32ELi64ELi128ELi4ES3_EELb0ELb0ELb0ELb0ELb0ELb1ELb0ELb0EEEvNS_16Flash_fwd_paramsE
        .type           _ZN5flash24flash_fwd_splitkv_kernelI23Flash_fwd_kernel_traitsILi32ELi64ELi128ELi4ELb0ELb0EN7cutlass6half_tE19Flash_kernel_traitsILi32ELi64ELi128ELi4ES3_EELb0ELb0ELb0ELb0ELb0ELb1ELb0ELb0EEEvNS_16Flash_fwd_paramsE,@function
        .size           _ZN5flash24flash_fwd_splitkv_kernelI23Flash_fwd_kernel_traitsILi32ELi64ELi128ELi4ELb0ELb0EN7cutlass6half_tE19Flash_kernel_traitsILi32ELi64ELi128ELi4ES3_EELb0ELb0ELb0ELb0ELb0ELb1ELb0ELb0EEEvNS_16Flash_fwd_paramsE,(.L_x_10293 - _ZN5flash24flash_fwd_splitkv_kernelI23Flash_fwd_kernel_traitsILi32ELi64ELi128ELi4ELb0ELb0EN7cutlass6half_tE19Flash_kernel_traitsILi32ELi64ELi128ELi4ES3_EELb0ELb0ELb0ELb0ELb0ELb1ELb0ELb0EEEvNS_16Flash_fwd_paramsE)
        .other          _ZN5flash24flash_fwd_splitkv_kernelI23Flash_fwd_kernel_traitsILi32ELi64ELi128ELi4ELb0ELb0EN7cutlass6half_tE19Flash_kernel_traitsILi32ELi64ELi128ELi4ES3_EELb0ELb0ELb0ELb0ELb0ELb1ELb0ELb0EEEvNS_16Flash_fwd_paramsE,@"STO_CUDA_ENTRY STV_DEFAULT"
_ZN5flash24flash_fwd_splitkv_kernelI23Flash_fwd_kernel_traitsILi32ELi64ELi128ELi4ELb0ELb0EN7cutlass6half_tE19Flash_kernel_traitsILi32ELi64ELi128ELi4ES3_EELb0ELb0ELb0ELb0ELb0ELb1ELb0ELb0EEEvNS_16Flash_fwd_paramsE:
.text._ZN5flash24flash_fwd_splitkv_kernelI23Flash_fwd_kernel_traitsILi32ELi64ELi128ELi4ELb0ELb0EN7cutlass6half_tE19Flash_kernel_traitsILi32ELi64ELi128ELi4ES3_EELb0ELb0ELb0ELb0ELb0ELb1ELb0ELb0EEEvNS_16Flash_fwd_paramsE:
[----:B------:R-:W-:Y:S01]  /*0000*/  LDC R1, c[0x0][0x37c] ;  /* 0x0000df00ff017b82 */ /* 0x000fe20000000800 */
[----:B------:R-:W1:Y:S07]  /*0010*/  S2R R157, SR_CTAID.X ;  /* 0x00000000009d7919 */ /* 0x000e6e0000002500 */
[----:B------:R-:W2:Y:S01]  /*0020*/  LDC.64 R2, c[0x0][0x348] ;  /* 0x0000d200ff027b82 */ /* 0x000ea20000000a00 */
[----:B------:R-:W-:Y:S01]  /*0030*/  BSSY.RECONVERGENT B2, `(.L_x_6332) ;  /* 0x0000005000027945 */ /* 0x000fe20003800200 */
[----:B------:R-:W-:Y:S01]  /*0040*/  MOV R154, 0x80 ;  /* 0x00000080009a7802 */ /* 0x000fe20000000f00 */
[----:B------:R-:W3:Y:S01]  /*0050*/  S2R R156, SR_CTAID.Y ;  /* 0x00000000009c7919 */ /* 0x000ee20000002600 */
[----:B------:R-:W4:Y:S05]  /*0060*/  S2R R155, SR_CTAID.Z ;  /* 0x00000000009b7919 */ /* 0x000f2a0000002700 */
[----:B-1234-:R-:W-:Y:S05]  /*0070*/  CALL.REL.NOINC `($_ZN5flash24flash_fwd_splitkv_kernelI23Flash_fwd_kernel_traitsILi32ELi64ELi128ELi4ELb0ELb0EN7cutlass6half_tE19Flash_kernel_traitsILi32ELi64ELi128ELi4ES3_EELb0ELb0ELb0ELb0ELb0ELb1ELb0ELb0EEEvNS_16Flash_fwd_paramsE$_ZN5flash30compute_attn_1rowblock_splitkvI23Flash_fwd_kernel_traitsILi32ELi64ELi128ELi4ELb0ELb0EN7cutlass6half_tE19Flash_kernel_traitsILi32ELi64ELi128ELi4ES3_EELb0ELb0ELb0ELb0ELb0ELb1ELb0ELb0ENS_16Flash_fwd_paramsEEEvRKT8_iiiii) ;  /* 0x0000000000087944 */ /* 0x01efea0003c00000 */
[----:B------:R-:W-:Y:S05]  /*0080*/  BSYNC.RECONVERGENT B2 ;  /* 0x0000000000027941 */ /* 0x000fea0003800200 */
.L_x_6332:
[----:B------:R-:W-:Y:S05]  /*0090*/  EXIT ;  /* 0x000000000000794d */ /* 0x000fea0003800000 */
        .type           $_ZN5flash24flash_fwd_splitkv_kernelI23Flash_fwd_kernel_traitsILi32ELi64ELi128ELi4ELb0ELb0EN7cutlass6half_tE19Flash_kernel_traitsILi32ELi64ELi128ELi4ES3_EELb0ELb0ELb0ELb0ELb0ELb1ELb0ELb0EEEvNS_16Flash_fwd_paramsE$_ZN5flash30compute_attn_1rowblock_splitkvI23Flash_fwd_kernel_traitsILi32ELi64ELi128ELi4ELb0ELb0EN7cutlass6half_tE19Flash_kernel_traitsILi32ELi64ELi128ELi4ES3_EELb0ELb0ELb0ELb0ELb0ELb1ELb0ELb0ENS_16Flash_fwd_paramsEEEvRKT8_iiiii,@function
        .size           $_ZN5flash24flash_fwd_splitkv_kernelI23Flash_fwd_kernel_traitsILi32ELi64ELi128ELi4ELb0ELb0EN7cutlass6half_tE19Flash_kernel_traitsILi32ELi64ELi128ELi4ES3_EELb0ELb0ELb0ELb0ELb0ELb1ELb0ELb0EEEvNS_16Flash_fwd_paramsE$_ZN5flash30compute_attn_1rowblock_splitkvI23Flash_fwd_kernel_traitsILi32ELi64ELi128ELi4ELb0ELb0EN7cutlass6half_tE19Flash_kernel_traitsILi32ELi64ELi128ELi4ES3_EELb0ELb0ELb0ELb0ELb0ELb1ELb0ELb0ENS_16Flash_fwd_paramsEEEvRKT8_iiiii,(.L_x_10293 - $_ZN5flash24flash_fwd_splitkv_kernelI23Flash_fwd_kernel_traitsILi32ELi64ELi128ELi4ELb0ELb0EN7cutlass6half_tE19Flash_kernel_traitsILi32ELi64ELi128ELi4ES3_EELb0ELb0ELb0ELb0ELb0ELb1ELb0ELb0EEEvNS_16Flash_fwd_paramsE$_ZN5flash30compute_attn_1rowblock_splitkvI23Flash_fwd_kernel_traitsILi32ELi64ELi128ELi4ELb0ELb0EN7cutlass6half_tE19Flash_kernel_traitsILi32ELi64ELi128ELi4ES3_EELb0ELb0ELb0ELb0ELb0ELb1ELb0ELb0ENS_16Flash_fwd_paramsEEEvRKT8_iiiii)
$_ZN5flash24flash_fwd_splitkv_kernelI23Flash_fwd_kernel_traitsILi32ELi64ELi128ELi4ELb0ELb0EN7cutlass6half_tE19Flash_kernel_traitsILi32ELi64ELi128ELi4ES3_EELb0ELb0ELb0ELb0ELb0ELb1ELb0ELb0EEEvNS_16Flash_fwd_paramsE$_ZN5flash30compute_attn_1rowblock_splitkvI23Flash_fwd_kernel_traitsILi32ELi64ELi128ELi4ELb0ELb0EN7cutlass6half_tE19Flash_kernel_traitsILi32ELi64ELi128ELi4ES3_EELb0ELb0ELb0ELb0ELb0ELb1ELb0ELb0ENS_16Flash_fwd_paramsEEEvRKT8_iiiii:
        /* <DEDUP_REMOVED lines=38> */
.L_x_6334:
[----:B------:R-:W-:Y:S05]  /*0300*/  BSYNC.RECONVERGENT B0 ;  /* 0x0000000000007941 */ /* 0x000fea0003800200 */
.L_x_6333:
[----:B------:R-:W-:Y:S04]  /*0310*/  BSSY.RECONVERGENT B0, `(.L_x_6335) ;  /* 0x0000007000007945 */ /* 0x000fe80003800200 */
[----:B------:R-:W-:Y:S05]  /*0320*/  @!P3 BRA `(.L_x_6336) ;  /* 0x000000000014b947 */ /* 0x000fea0003800000 */
[----:B-----5:R-:W3:Y:S02]  /*0330*/  LD.E.U8 R0, desc[UR4][R2.64+0x1b2] ;  /* 0x0001b20402007980 */ /* 0x020ee4000c101100 */
[----:B---3--:R-:W-:-:S13]  /*0340*/  ISETP.NE.AND P1, PT, R0, RZ, PT ;  /* 0x000000ff0000720c */ /* 0x008fda0003f25270 */
[----:B------:R-:W3:Y:S02]  /*0350*/  @P1 LD.E R13, desc[UR4][R14.64+0x4] ;  /* 0x000004040e0d1980 */ /* 0x000ee4000c101900 */
[----:B---3--:R-:W-:-:S06]  /*0360*/  @P1 IADD3 R0, PT, PT, R13, -R12, RZ ;  /* 0x8000000c0d001210 */ /* 0x008fcc0007ffe0ff */
[----:B------:R3:W5:Y:S02]  /*0370*/  @!P1 LD.E R0, desc[UR4][R14.64] ;  /* 0x000000040e009980 */ /* 0x000764000c101900 */
.L_x_6336:
[----:B------:R-:W-:Y:S05]  /*0380*/  BSYNC.RECONVERGENT B0 ;  /* 0x0000000000007941 */ /* 0x000fea0003800200 */
.L_x_6335:
        /* <DEDUP_REMOVED lines=8> */
.L_x_6338:
[----:B------:R-:W4:Y:S01]  /*0410*/  LD.E.64 R6, desc[UR4][R2.64+0x108] ;  /* 0x0001080402067980 */ /* 0x000f22000c101b00 */
[----:B------:R-:W-:Y:S01]  /*0420*/  BSSY.RECONVERGENT B0, `(.L_x_6340) ;  /* 0x0000006000007945 */ /* 0x000fe20003800200 */
[----:B----4-:R-:W-:Y:S01]  /*0430*/  ISETP.NE.U32.AND P0, PT, R6, RZ, PT ;  /* 0x000000ff0600720c */ /* 0x010fe20003f05070 */
[----:B------:R-:W-:-:S03]  /*0440*/  IMAD.MOV.U32 R6, RZ, RZ, RZ ;  /* 0x000000ffff067224 */ /* 0x000fc600078e00ff */
[----:B------:R-:W-:-:S13]  /*0450*/  ISETP.NE.AND.EX P0, PT, R7, RZ, PT, P0 ;  /* 0x000000ff0700720c */ /* 0x000fda0003f05300 */
[----:B------:R-:W-:Y:S05]  /*0460*/  @!P0 BRA `(.L_x_6341) ;  /* 0x0000000000048947 */ /* 0x000fea0003800000 */
[----:B------:R4:W5:Y:S02]  /*0470*/  LD.E R6, desc[UR4][R2.64+0xbc] ;  /* 0x0000bc0402067980 */ /* 0x000964000c101900 */
.L_x_6341:
[----:B------:R-:W-:Y:S05]  /*0480*/  BSYNC.RECONVERGENT B0 ;  /* 0x0000000000007941 */ /* 0x000fea0003800200 */
.L_x_6340:
[----:B-----5:R-:W-:Y:S02]  /*0490*/  IADD3 R0, PT, PT, R6, R0, -R11 ;  /* 0x0000000006007210 */ /* 0x020fe40007ffe80b */
.L_x_6339:
[----:B------:R-:W-:Y:S05]  /*04a0*/  BSYNC.RECONVERGENT B1 ;  /* 0x0000000000017941 */ /* 0x000fea0003800200 */
.L_x_6337:
[----:B------:R-:W-:Y:S01]  /*04b0*/  IMAD.SHL.U32 R146, R157, 0x40, RZ ;  /* 0x000000409d927824 */ /* 0x000fe200078e00ff */
[----:B------:R-:W-:Y:S01]  /*04c0*/  MOV R6, R154 ;  /* 0x0000009a00067202 */ /* 0x000fe20000000f00 */
[----:B------:R-:W-:-:S03]  /*04d0*/  IMAD.MOV.U32 R7, RZ, RZ, 0x0 ;  /* 0x00000000ff077424 */ /* 0x000fc600078e00ff */
[----:B------:R-:W-:-:S13]  /*04e0*/  ISETP.GT.AND P0, PT, R17, R146, PT ;  /* 0x000000921100720c */ /* 0x000fda0003f04270 */
[----:B-1234-:R-:W-:Y:S05]  /*04f0*/  @!P0 RET.REL.NODEC R6 `(_ZN5flash24flash_fwd_splitkv_kernelI23Flash_fwd_kernel_traitsILi32ELi64ELi128ELi4ELb0ELb0EN7cutlass6half_tE19Flash_kernel_traitsILi32ELi64ELi128ELi4ES3_EELb0ELb0ELb0ELb0ELb0ELb1ELb0ELb0EEEvNS_16Flash_fwd_paramsE) ;  /* 0xfffffff806c08950 */ /* 0x01efea0003c3ffff */
        /* <DEDUP_REMOVED lines=28> */
[C---:B------:R-:W-:Y:S01]  /*06c0*/  ISETP.GE.OR P3, PT, R88.reuse, R17, P2 ;  /* 0x000000115800720c */ /* 0x040fe20001766670 */
[----:B-1----:R-:W-:-:S05]  /*06d0*/  VIADD R2, R88, 0x20 ;  /* 0x0000002058027836 */ /* 0x002fca0000000000 */
        /* <DEDUP_REMOVED lines=22> */
[----:B------:R-:W-:Y:S02]  /*0840*/  @!P5 LEA R16, P1, R6, R8, 0x1 ;  /* 0x000000080610d211 */ /* 0x000fe400078208ff */
        /* <DEDUP_REMOVED lines=21> */
.L_x_6344:
[----:B------:R-:W-:Y:S05]  /*09a0*/  BSYNC.RECONVERGENT B0 ;  /* 0x0000000000007941 */ /* 0x000fea0003800200 */
.L_x_6343:
[----:B------:R-:W-:Y:S01]  /*09b0*/  MOV R155, 0x0 ;  /* 0x00000000009b7802 */ /* 0x000fe20000000f00 */
[----:B------:R1:W-:Y:S03]  /*09c0*/  @!P3 ST.E desc[UR4][R2.64], R0 ;  /* 0x000000000200b985 */ /* 0x0003e6000c101904 */
[----:B-12---:R-:W-:Y:S05]  /*09d0*/  @P2 RET.REL.NODEC R154 `(_ZN5flash24flash_fwd_splitkv_kernelI23Flash_fwd_kernel_traitsILi32ELi64ELi128ELi4ELb0ELb0EN7cutlass6half_tE19Flash_kernel_traitsILi32ELi64ELi128ELi4ES3_EELb0ELb0ELb0ELb0ELb0ELb1ELb0ELb0EEEvNS_16Flash_fwd_paramsE) ;  /* 0xfffffff49a882950 */ /* 0x006fea0003c3ffff */
[----:B------:R-:W-:Y:S02]  /*09e0*/  MOV R5, 0x7f800000 ;  /* 0x7f80000000057802 */ /* 0x000fe40000000f00 */
[----:B------:R-:W-:-:S03]  /*09f0*/  MOV R155, 0x0 ;  /* 0x00000000009b7802 */ /* 0x000fc60000000f00 */
[----:B------:R1:W-:Y:S02]  /*0a00*/  ST.E desc[UR4][R2.64+0x80], R5 ;  /* 0x0000800502007985 */ /* 0x0003e4000c101904 */
[----:B-1----:R-:W-:Y:S05]  /*0a10*/  RET.REL.NODEC R154 `(_ZN5flash24flash_fwd_splitkv_kernelI23Flash_fwd_kernel_traitsILi32ELi64ELi128ELi4ELb0ELb0EN7cutlass6half_tE19Flash_kernel_traitsILi32ELi64ELi128ELi4ES3_EELb0ELb0ELb0ELb0ELb0ELb1ELb0ELb0EEEvNS_16Flash_fwd_paramsE) ;  /* 0xfffffff49a787950 */ /* 0x002fea0003c3ffff */
.L_x_6342:
        /* <DEDUP_REMOVED lines=13> */
[----:B-----5:R-:W2:Y:S01]  /*0af0*/  LD.E.64 R10, desc[UR4][R2.64+0x168] ;  /* 0x00016804020a7980 */ /* 0x020ea2000c101b00 */
[----:B------:R-:W-:Y:S02]  /*0b00*/  IMAD.MOV.U32 R42, RZ, RZ, R2 ;  /* 0x000000ffff2a7224 */ /* 0x000fe400078e0002 */
[----:B------:R-:W-:-:S05]  /*0b10*/  IMAD.MOV.U32 R43, RZ, RZ, R3 ;  /* 0x000000ffff2b7224 */ /* 0x000fca00078e0003 */
        /* <DEDUP_REMOVED lines=12> */
[----:B------:R-:W-:Y:S01]  /*0be0*/  IABS R4, R13 ;  /* 0x0000000d00047213 */ /* 0x000fe20000000000 */
[----:B-1----:R-:W-:Y:S01]  /*0bf0*/  IMAD.MOV R5, RZ, RZ, -R15 ;  /* 0x000000ffff057224 */ /* 0x002fe200078e0a0f */
[----:B------:R-:W-:-:S03]  /*0c00*/  MOV R14, RZ ;  /* 0x000000ff000e7202 */ /* 0x000fc60000000f00 */
[----:B------:R-:W-:Y:S01]  /*0c10*/  IMAD R8, R5, R6, RZ ;  /* 0x0000000605087224 */ /* 0x000fe200078e02ff */
[----:B------:R-:W-:-:S03]  /*0c20*/  IABS R5, R160 ;  /* 0x000000a000057213 */ /* 0x000fc60000000000 */
[----:B------:R-:W-:Y:S02]  /*0c30*/  IMAD.HI.U32 R8, R15, R8, R14 ;  /* 0x000000080f087227 */ /* 0x000fe400078e000e */
[----:B------:R-:W4:Y:S02]  /*0c40*/  LD.E.64 R14, desc[UR4][R42.64+0x28] ;  /* 0x000028042a0e7980 */ /* 0x000f24000c101b00 */
        /* <DEDUP_REMOVED lines=11> */
[----:B------:R-:W-:-:S04]  /*0d00*/  IMAD.WIDE.U32 R10, R10, R156, RZ ;  /* 0x0000009c0a0a7225 */ /* 0x000fc800078e00ff */
[----:B------:R-:W-:Y:S02]  /*0d10*/  IMAD.IADD R167, R11, 0x1, R4 ;  /* 0x000000010ba77824 */ /* 0x000fe400078e0204 */
[----:B------:R-:W-:Y:S02]  /*0d20*/  @P0 IADD3 R9, PT, PT, R9, 0x1, RZ ;  /* 0x0000000109090810 */ /* 0x000fe40007ffe0ff */
[C---:B------:R-:W-:Y:S02]  /*0d30*/  LEA R166, P0, R10.reuse, R168, 0x2 ;  /* 0x000000a80aa67211 */ /* 0x040fe400078010ff */
[----:B------:R-:W-:Y:S02]  /*0d40*/  @!P1 IADD3 R9, PT, PT, -R9, RZ, RZ ;  /* 0x000000ff09099210 */ /* 0x000fe40007ffe1ff */
[----:B------:R-:W-:Y:S02]  /*0d50*/  LEA.HI.X R167, R10, R169, R167, 0x2, P0 ;  /* 0x000000a90aa77211 */ /* 0x000fe400000f14a7 */
[----:B------:R-:W-:-:S05]  /*0d60*/  @!P2 LOP3.LUT R9, RZ, R13, RZ, 0x33, !PT ;  /* 0x0000000dff09a212 */ /* 0x000fca00078e33ff */
[----:B------:R-:W-:-:S06]  /*0d70*/  IMAD.WIDE R4, R9, 0x4, R166 ;  /* 0x0000000409047825 */ /* 0x000fcc00078e02a6 */
[----:B------:R1:W2:Y:S01]  /*0d80*/  LD.E R4, desc[UR4][R4.64] ;  /* 0x0000000404047980 */ /* 0x0002a2000c101900 */
[----:B---3--:R-:W-:-:S04]  /*0d90*/  IABS R8, R16 ;  /* 0x0000001000087213 */ /* 0x008fc80000000000 */
[----:B------:R-:W3:Y:S08]  /*0da0*/  I2F.RP R12, R8 ;  /* 0x00000008000c7306 */ /* 0x000ef00000209400 */
[----:B---3--:R-:W3:Y:S02]  /*0db0*/  MUFU.RCP R11, R12 ;  /* 0x0000000c000b7308 */ /* 0x008ee40000001000 */
[----:B---3--:R-:W-:-:S06]  /*0dc0*/  VIADD R11, R11, 0xffffffe ;  /* 0x0ffffffe0b0b7836 */ /* 0x008fcc0000000000 */
        /* <DEDUP_REMOVED lines=44> */
.L_x_6346:
        /* <DEDUP_REMOVED lines=34> */
[----:B------:R-:W-:Y:S01]  /*12b0*/  @!P1 IMAD.IADD R13, R13, 0x1, -R4 ;  /* 0x000000010d0d9824 */ /* 0x000fe200078e0a04 */
[----:B------:R-:W-:Y:S01]  /*12c0*/  @P2 IADD3 R5, PT, PT, R11, R12, RZ ;  /* 0x0000000c0b052210 */ /* 0x000fe20007ffe0ff */
        /* <DEDUP_REMOVED lines=18> */
[----:B------:R-:W-:Y:S02]  /*13f0*/  @!P2 IMAD R4, R5, R144, R4 ;  /* 0x000000900504a224 */ /* 0x000fe400078e0204 */
[----:B------:R-:W-:Y:S01]  /*1400*/  @!P2 IMAD.WIDE.U32 R24, R144, R11, RZ ;  /* 0x0000000b9018a225 */ /* 0x000fe200078e00ff */
[----:B------:R-:W-:-:S02]  /*1410*/  @!P0 IADD3 R9, PT, PT, -R9, RZ, RZ ;  /* 0x000000ff09098210 */ /* 0x000fc40007ffe1ff */
[----:B------:R-:W-:Y:S01]  /*1420*/  @!P1 LOP3.LUT R9, RZ, R16, RZ, 0x33, !PT ;  /* 0x00000010ff099212 */ /* 0x000fe200078e33ff */
[-C--:B------:R-:W-:Y:S02]  /*1430*/  IMAD R6, R143, R160.reuse, RZ ;  /* 0x000000a08f067224 */ /* 0x080fe400078e02ff */
[----:B------:R-:W-:Y:S01]  /*1440*/  IMAD.WIDE.U32 R22, R142, R160, R22 ;  /* 0x000000a08e167225 */ /* 0x000fe200078e0016 */
[----:B------:R-:W-:Y:S02]  /*1450*/  @!P2 SHF.R.S32.HI R5, RZ, 0x1f, R10 ;  /* 0x0000001fff05a819 */ /* 0x000fe4000001140a */
[----:B------:R-:W-:Y:S01]  /*1460*/  @P2 IADD3 R11, PT, PT, R11, R12, RZ ;  /* 0x0000000c0b0b2210 */ /* 0x000fe20007ffe0ff */
[----:B------:R-:W-:Y:S01]  /*1470*/  @!P2 IMAD.IADD R25, R25, 0x1, R4 ;  /* 0x000000011919a824 */ /* 0x000fe200078e0204 */
[----:B------:R-:W-:Y:S01]  /*1480*/  MOV R12, R22 ;  /* 0x00000016000c7202 */ /* 0x000fe20000000f00 */
[----:B------:R-:W-:Y:S01]  /*1490*/  IMAD.IADD R13, R23, 0x1, R6 ;  /* 0x00000001170d7824 */ /* 0x000fe200078e0206 */
[----:B------:R-:W-:Y:S01]  /*14a0*/  SHF.R.S32.HI R6, RZ, 0x1f, R9 ;  /* 0x0000001fff067819 */ /* 0x000fe20000011409 */
[----:B------:R-:W-:-:S02]  /*14b0*/  @!P2 IMAD R4, R19, R10, RZ ;  /* 0x0000000a1304a224 */ /* 0x000fc400078e02ff */
        /* <DEDUP_REMOVED lines=8> */
[----:B------:R-:W-:Y:S01]  /*1540*/  IADD3 R6, PT, PT, R9, R6, RZ ;  /* 0x0000000609067210 */ /* 0x000fe20007ffe0ff */
[----:B------:R-:W-:Y:S01]  /*1550*/  @!P2 IMAD.MOV.U32 R12, RZ, RZ, R18 ;  /* 0x000000ffff0ca224 */ /* 0x000fe200078e0012 */
[----:B------:R-:W-:Y:S01]  /*1560*/  @P2 IADD3 R7, PT, PT, R11, R5, RZ ;  /* 0x000000050b072210 */ /* 0x000fe20007ffe0ff */
[----:B------:R-:W-:Y:S01]  /*1570*/  @P2 IMAD.MOV.U32 R12, RZ, RZ, R10 ;  /* 0x000000ffff0c2224 */ /* 0x000fe200078e000a */
[----:B------:R-:W-:Y:S02]  /*1580*/  MOV R19, RZ ;  /* 0x000000ff00137202 */ /* 0x000fe40000000f00 */
[----:B------:R-:W-:-:S02]  /*1590*/  MOV R13, R160 ;  /* 0x000000a0000d7202 */ /* 0x000fc40000000f00 */
.L_x_6347:
[----:B------:R-:W-:Y:S05]  /*15a0*/  BSYNC.RECONVERGENT B0 ;  /* 0x0000000000007941 */ /* 0x000fea0003800200 */
.L_x_6345:
        /* <DEDUP_REMOVED lines=31> */
[----:B-----5:R-:W-:Y:S02]  /*17a0*/  IMAD R18, R19, R144, RZ ;  /* 0x0000009013127224 */ /* 0x020fe400078e02ff */
[----:B------:R-:W-:Y:S01]  /*17b0*/  IMAD.MOV.U32 R9, RZ, RZ, R25 ;  /* 0x000000ffff097224 */ /* 0x000fe200078e0019 */
[----:B------:R-:W-:Y:S01]  /*17c0*/  LOP3.LUT R148, R147, 0x18, RZ, 0xc0, !PT ;  /* 0x0000001893947812 */ /* 0x000fe200078ec0ff */
        /* <DEDUP_REMOVED lines=13> */
[----:B------:R-:W-:Y:S01]  /*18a0*/  IADD3 R18, P1, PT, R12, R24, RZ ;  /* 0x000000180c127210 */ /* 0x000fe20007f3e0ff */
[----:B------:R-:W-:Y:S01]  /*18b0*/  IMAD.IADD R12, R25, 0x1, R13 ;  /* 0x00000001190c7824 */ /* 0x000fe200078e020d */
[----:B------:R-:W-:Y:S02]  /*18c0*/  LOP3.LUT R16, R147, 0x1f20, RZ, 0xc0, !PT ;  /* 0x00001f2093107812 */ /* 0x000fe400078ec0ff */
[----:B------:R-:W-:Y:S01]  /*18d0*/  LOP3.LUT R163, R165, R148, RZ, 0x3c, !PT ;  /* 0x00000094a5a37212 */ /* 0x000fe200078e3cff */
[----:B------:R-:W1:Y:S01]  /*18e0*/  S2UR UR6, SR_CgaCtaId ;  /* 0x00000000000679c3 */ /* 0x000e620000008800 */
[----:B------:R-:W-:Y:S02]  /*18f0*/  IADD3.X R19, PT, PT, R7, R12, RZ, P1, !PT ;  /* 0x0000000c07137210 */ /* 0x000fe40000ffe4ff */
[----:B------:R-:W-:-:S02]  /*1900*/  LOP3.LUT R163, R16, R163, RZ, 0xfc, !PT ;  /* 0x000000a310a37212 */ /* 0x000fc400078efcff */
[----:B------:R-:W-:Y:S01]  /*1910*/  IADD3 R16, P1, PT, R148, R8, RZ ;  /* 0x0000000894107210 */ /* 0x000fe20007f3e0ff */
[----:B------:R-:W-:-:S04]  /*1920*/  IMAD.IADD R146, R17, 0x1, -R146 ;  /* 0x0000000111927824 */ /* 0x000fc800078e0a92 */
[----:B------:R-:W-:Y:S01]  /*1930*/  IMAD.X R17, RZ, RZ, R6, P1 ;  /* 0x000000ffff117224 */ /* 0x000fe200008e0606 */
[----:B------:R-:W-:Y:S01]  /*1940*/  SHF.R.U32.HI R12, RZ, 0x2, R88 ;  /* 0x00000002ff0c7819 */ /* 0x000fe20000011658 */
[----:B------:R-:W-:-:S04]  /*1950*/  UMOV UR7, 0x400 ;  /* 0x0000040000077882 */ /* 0x000fc80000000000 */
[----:B------:R-:W-:Y:S02]  /*1960*/  IMAD R13, R145, R12, RZ ;  /* 0x0000000c910d7224 */ /* 0x000fe400078e02ff */
[----:B------:R-:W-:-:S04]  /*1970*/  IMAD.WIDE.U32 R18, R12, R144, R18 ;  /* 0x000000900c127225 */ /* 0x000fc800078e0012 */
[----:B------:R-:W-:Y:S01]  /*1980*/  IMAD R7, R143, R12, RZ ;  /* 0x0000000c8f077224 */ /* 0x000fe200078e02ff */
[----:B------:R-:W-:Y:S01]  /*1990*/  IADD3 R13, PT, PT, R19, R13, RZ ;  /* 0x0000000d130d7210 */ /* 0x000fe20007ffe0ff */
[----:B-1----:R-:W-:Y:S01]  /*19a0*/  ULEA UR6, UR6, UR7, 0x18 ;  /* 0x0000000706067291 */ /* 0x002fe2000f8ec0ff */
[----:B------:R-:W-:Y:S01]  /*19b0*/  IMAD.WIDE.U32 R16, R12, R142, R16 ;  /* 0x0000008e0c107225 */ /* 0x000fe200078e0010 */
[----:B------:R-:W-:Y:S03]  /*19c0*/  BSSY.RECONVERGENT B0, `(.L_x_6348) ;  /* 0x0000028000007945 */ /* 0x000fe60003800200 */
        /* <DEDUP_REMOVED lines=13> */
[----:B------:R-:W-:Y:S02]  /*1aa0*/  ISETP.GE.AND P1, PT, R12, R146, PT ;  /* 0x000000920c00720c */ /* 0x000fe40003f26270 */
[----:B------:R-:W-:Y:S01]  /*1ab0*/  LEA R152, P2, R18, R26, 0x1 ;  /* 0x0000001a12987211 */ /* 0x000fe200078408ff */
[-C--:B----4-:R-:W-:Y:S01]  /*1ac0*/  IMAD R6, R15, R155.reuse, RZ ;  /* 0x0000009b0f067224 */ /* 0x090fe200078e02ff */
[----:B------:R-:W-:Y:S01]  /*1ad0*/  LEA R150, P3, R16, R22, 0x1 ;  /* 0x0000001610967211 */ /* 0x000fe200078608ff */
[----:B------:R-:W-:Y:S01]  /*1ae0*/  IMAD.WIDE.U32 R14, R14, R155, R8 ;  /* 0x0000009b0e0e7225 */ /* 0x000fe200078e0008 */
[----:B------:R-:W-:Y:S02]  /*1af0*/  LEA.HI.X R153, R18, R27, R13, 0x1, P2 ;  /* 0x0000001b12997211 */ /* 0x000fe400010f0c0d */
[----:B------:R-:W-:-:S02]  /*1b00*/  MOV R13, RZ ;  /* 0x000000ff000d7202 */ /* 0x000fc40000000f00 */
[----:B------:R-:W-:Y:S02]  /*1b10*/  LEA.HI.X R149, R16, R23, R7, 0x1, P3 ;  /* 0x0000001710957211 */ /* 0x000fe400018f0c07 */
        /* <DEDUP_REMOVED lines=17> */
.L_x_6350:
[----:B------:R1:W-:Y:S02]  /*1c30*/  STS.128 [R163], RZ ;  /* 0x000000ffa3007388 */ /* 0x0003e40000000c00 */
.L_x_6349:
[----:B------:R-:W-:Y:S05]  /*1c40*/  BSYNC.RECONVERGENT B0 ;  /* 0x0000000000007941 */ /* 0x000fea0003800200 */
.L_x_6348:
        /* <DEDUP_REMOVED lines=23> */
.L_x_6352:
[----:B------:R-:W-:Y:S05]  /*1dc0*/  BSYNC.RECONVERGENT B0 ;  /* 0x0000000000007941 */ /* 0x000fea0003800200 */
.L_x_6351:
        /* <DEDUP_REMOVED lines=12> */
.L_x_6355:
[----:B------:R4:W-:Y:S02]  /*1e90*/  STS.128 [R163+0x1000], RZ ;  /* 0x001000ffa3007388 */ /* 0x0009e40000000c00 */
.L_x_6354:
[----:B------:R-:W-:Y:S05]  /*1ea0*/  BSYNC.RECONVERGENT B0 ;  /* 0x0000000000007941 */ /* 0x000fea0003800200 */
.L_x_6353:
[----:B------:R-:W-:Y:S01]  /*1eb0*/  ISETP.GE.AND P3, PT, R7, R6, PT ;  /* 0x000000060700720c */ /* 0x000fe20003f66270 */
[----:B------:R-:W-:Y:S01]  /*1ec0*/  VIADD R9, R12, 0x40 ;  /* 0x000000400c097836 */ /* 0x000fe20000000000 */
[----:B---3--:R-:W-:Y:S01]  /*1ed0*/  LEA R10, P0, R4, R150, 0x1 ;  /* 0x00000096040a7211 */ /* 0x008fe200078008ff */
        /* <DEDUP_REMOVED lines=13> */
.L_x_6357:
[----:B------:R-:W-:Y:S05]  /*1fb0*/  BSYNC.RECONVERGENT B0 ;  /* 0x0000000000007941 */ /* 0x000fea0003800200 */
.L_x_6356:
        /* <DEDUP_REMOVED lines=11> */
.L_x_6359:
[----:B------:R-:W-:Y:S05]  /*2070*/  BSYNC.RECONVERGENT B0 ;  /* 0x0000000000007941 */ /* 0x000fea0003800200 */
.L_x_6358:
        /* <DEDUP_REMOVED lines=11> */
.L_x_6361:
[----:B------:R-:W-:Y:S05]  /*2130*/  BSYNC.RECONVERGENT B0 ;  /* 0x0000000000007941 */ /* 0x000fea0003800200 */
.L_x_6360:
        /* <DEDUP_REMOVED lines=15> */
.L_x_6364:
[----:B------:R1:W-:Y:S01]  /*2230*/  STS.128 [R163+0x3000], RZ ;  /* 0x003000ffa3007388 */ /* 0x0003e20000000c00 */
[----:B------:R-:W-:Y:S05]  /*2240*/  BRA `(.L_x_6365) ;  /* 0x0000000000047947 */ /* 0x000fea0003800000 */
.L_x_6363:
[----:B------:R1:W-:Y:S02]  /*2250*/  STS.128 [R163+0x3000], RZ ;  /* 0x003000ffa3007388 */ /* 0x0003e40000000c00 */
.L_x_6365:
[----:B------:R-:W-:Y:S05]  /*2260*/  BSYNC.RECONVERGENT B0 ;  /* 0x0000000000007941 */ /* 0x000fea0003800200 */
.L_x_6362:
[-C--:B------:R-:W-:Y:S01]  /*2270*/  ISETP.GE.AND P3, PT, R7, R6.reuse, PT ;  /* 0x000000060700720c */ /* 0x080fe20003f66270 */
[----:B------:R-:W-:Y:S01]  /*2280*/  BSSY.RECONVERGENT B0, `(.L_x_6366) ;  /* 0x000000e000007945 */ /* 0x000fe20003800200 */
[-C--:B------:R-:W-:Y:S02]  /*2290*/  ISETP.GE.AND P2, PT, R9, R6.reuse, PT ;  /* 0x000000060900720c */ /* 0x080fe40003f46270 */
[----:B------:R-:W-:Y:S02]  /*22a0*/  ISETP.GE.AND P1, PT, R13, R6, PT ;  /* 0x000000060d00720c */ /* 0x000fe40003f26270 */
[----:B------:R-:W-:-:S04]  /*22b0*/  LEA R6, P0, R4, R152, 0x1 ;  /* 0x0000009804067211 */ /* 0x000fc800078008ff */
[----:B------:R-:W-:-:S03]  /*22c0*/  LEA.HI.X R7, R4, R153, R5, 0x1, P0 ;  /* 0x0000009904077211 */ /* 0x000fc600000f0c05 */
[----:B------:R1:W-:Y:S01]  /*22d0*/  @P3 STS.128 [R163+0x3800], RZ ;  /* 0x003800ffa3003388 */ /* 0x0003e20000000c00 */
[----:B------:R-:W-:Y:S05]  /*22e0*/  @P3 BRA `(.L_x_6367) ;  /* 0x00000000001c3947 */ /* 0x000fea0003800000 */
[----:B------:R-:W-:-:S13]  /*22f0*/  ISETP.GE.AND P0, PT, R148, R161, PT ;  /* 0x000000a19400720c */ /* 0x000fda0003f06270 */
[----:B------:R1:W-:Y:S01]  /*2300*/  @P0 STS.128 [R163+0x3800], RZ ;  /* 0x003800ffa3000388 */ /* 0x0003e20000000c00 */
[----:B------:R-:W-:Y:S05]  /*2310*/  @P0 BRA `(.L_x_6367) ;  /* 0x0000000000100947 */ /* 0x000fea0003800000 */
[----:B------:R-:W-:Y:S01]  /*2320*/  @!PT LDS RZ, [RZ] ;  /* 0x00000000fffff984 */ /* 0x000fe20000000800 */
[----:B------:R-:W-:Y:S01]  /*2330*/  @!PT LDS RZ, [RZ] ;  /* 0x00000000fffff984 */ /* 0x000fe20000000800 */
[----:B------:R-:W-:Y:S01]  /*2340*/  @!PT LDS RZ, [RZ] ;  /* 0x00000000fffff984 */ /* 0x000fe20000000800 */
[----:B------:R1:W-:Y:S02]  /*2350*/  LDGSTS.E.BYPASS.LTC128B.128 [R163+0x3800], desc[UR4][R6.64] ;  /* 0x0380000006a37fae */ /* 0x0003e4000b981a04 */
.L_x_6367:
[----:B------:R-:W-:Y:S05]  /*2360*/  BSYNC.RECONVERGENT B0 ;  /* 0x0000000000007941 */ /* 0x000fea0003800200 */
.L_x_6366:
        /* <DEDUP_REMOVED lines=12> */
.L_x_6369:
[----:B------:R-:W-:Y:S05]  /*2430*/  BSYNC.RECONVERGENT B0 ;  /* 0x0000000000007941 */ /* 0x000fea0003800200 */
.L_x_6368:
        /* <DEDUP_REMOVED lines=12> */
.L_x_6371:
[----:B------:R-:W-:Y:S05]  /*2500*/  BSYNC.RECONVERGENT B0 ;  /* 0x0000000000007941 */ /* 0x000fea0003800200 */
.L_x_6370:
[----:B------:R-:W5:Y:S01]  /*2510*/  LD.E R22, desc[UR4][R2.64+0x18c] ;  /* 0x00018c0402167980 */ /* 0x000f62000c101900 */
[----:B------:R-:W-:Y:S01]  /*2520*/  SHF.R.U32.HI R136, RZ, 0x1, R88 ;  /* 0x00000001ff887819 */ /* 0x000fe20000011658 */
[C---:B------:R-:W-:Y:S01]  /*2530*/  IMAD.SHL.U32 R8, R88.reuse, 0x10, RZ ;  /* 0x0000001058087824 */ /* 0x040fe200078e00ff */
[C---:B------:R-:W-:Y:S01]  /*2540*/  LOP3.LUT P0, RZ, R88.reuse, 0x4, RZ, 0xc0, !PT ;  /* 0x0000000458ff7812 */ /* 0x040fe2000780c0ff */
[----:B------:R-:W-:Y:S01]  /*2550*/  IMAD.SHL.U32 R23, R88, 0x20, RZ ;  /* 0x0000002058177824 */ /* 0x000fe200078e00ff */
[----:B-1----:R-:W-:Y:S01]  /*2560*/  LOP3.LUT R4, R136, 0x8, RZ, 0xc0, !PT ;  /* 0x0000000888047812 */ /* 0x002fe200078ec0ff */
[----:B------:R-:W-:Y:S01]  /*2570*/  IMAD.SHL.U32 R90, R88, 0x4, RZ ;  /* 0x00000004585a7824 */ /* 0x000fe200078e00ff */
[----:B------:R-:W-:Y:S01]  /*2580*/  LOP3.LUT R137, R8, 0x3e00, RZ, 0xc0, !PT ;  /* 0x00003e0008897812 */ /* 0x000fe200078ec0ff */
[----:B------:R-:W-:Y:S01]  /*2590*/  IMAD.MOV.U32 R40, RZ, RZ, 0x20 ;  /* 0x00000020ff287424 */ /* 0x000fe200078e00ff */
[--C-:B------:R-:W-:Y:S01]  /*25a0*/  LOP3.LUT R7, R4, 0xc0, R23.reuse, 0xf8, !PT ;  /* 0x000000c004077812 */ /* 0x100fe200078ef817 */
[----:B------:R-:W0:Y:S01]  /*25b0*/  LDGDEPBAR ;  /* 0x00000000000079af */ /* 0x000e220000000000 */
[----:B------:R-:W-:Y:S01]  /*25c0*/  LOP3.LUT R6, R90, 0x18, RZ, 0xc0, !PT ;  /* 0x000000185a067812 */ /* 0x000fe200078ec0ff */
[----:B------:R-:W-:Y:S01]  /*25d0*/  BSSY.RECONVERGENT B1, `(.L_x_6372) ;  /* 0x00001b5000017945 */ /* 0x000fe20003800200 */
[----:B------:R-:W-:-:S02]  /*25e0*/  LOP3.LUT R4, R137, 0x20, R23, 0xf8, !PT ;  /* 0x0000002089047812 */ /* 0x000fc400078ef817 */
[----:B------:R-:W-:Y:S02]  /*25f0*/  LOP3.LUT R8, R8, 0x100, RZ, 0xc0, !PT ;  /* 0x0000010008087812 */ /* 0x000fe400078ec0ff */
[----:B------:R-:W-:Y:S02]  /*2600*/  LOP3.LUT R9, R23, 0xc0, RZ, 0xc0, !PT ;  /* 0x000000c017097812 */ /* 0x000fe400078ec0ff */
[----:B------:R-:W-:Y:S02]  /*2610*/  LOP3.LUT R20, R7, R6, RZ, 0x3c, !PT ;  /* 0x0000000607147212 */ /* 0x000fe400078e3cff */
[--C-:B------:R-:W-:Y:S02]  /*2620*/  LOP3.LUT R7, R4, 0x100, R23.reuse, 0xf8, !PT ;  /* 0x0000010004077812 */ /* 0x100fe400078ef817 */
[----:B------:R-:W-:Y:S02]  /*2630*/  LOP3.LUT R5, R8, 0x20, R23, 0xf8, !PT ;  /* 0x0000002008057812 */ /* 0x000fe400078ef817 */
[----:B------:R-:W-:-:S02]  /*2640*/  LOP3.LUT R4, R9, 0x8, R88, 0xf8, !PT ;  /* 0x0000000809047812 */ /* 0x000fc400078ef858 */
[----:B------:R-:W-:Y:S02]  /*2650*/  LOP3.LUT R7, R7, R20, RZ, 0xfc, !PT ;  /* 0x0000001407077212 */ /* 0x000fe400078efcff */
        /* <DEDUP_REMOVED lines=9> */
[----:B------:R-:W2:Y:S04]  /*26f0*/  LDSM.16.M88.4 R8, [R41+0x1000] ;  /* 0x001000002908783b */ /* 0x000ea80000000200 */
[----:B------:R-:W3:Y:S04]  /*2700*/  LDSM.16.M88.4 R36, [R45+0x1400] ;  /* 0x001400002d24783b */ /* 0x000ee80000000200 */
[----:B------:R-:W4:Y:S04]  /*2710*/  LDSM.16.M88.4 R12, [R41+0x1400] ;  /* 0x00140000290c783b */ /* 0x000f280000000200 */
[----:B------:R-:W5:Y:S01]  /*2720*/  LDSM.16.M88.4 R24, [R45+0x1800] ;  /* 0x001800002d18783b */ /* 0x000f620000000200 */
[C---:B-1----:R-:W-:Y:S08]  /*2730*/  HMMA.16816.F32 R32, R28.reuse, R4, RZ ;  /* 0x000000041c20723c */ /* 0x042ff000000018ff */
[----:B------:R-:W-:-:S12]  /*2740*/  HMMA.16816.F32 R4, R28, R6, RZ ;  /* 0x000000061c04723c */ /* 0x000fd800000018ff */
[C---:B--2---:R-:W-:Y:S08]  /*2750*/  HMMA.16816.F32 R32, R16.reuse, R8, R32 ;  /* 0x000000081020723c */ /* 0x044ff00000001820 */
[----:B------:R-:W-:Y:S08]  /*2760*/  HMMA.16816.F32 R4, R16, R10, R4 ;  /* 0x0000000a1004723c */ /* 0x000ff00000001804 */
[C---:B---3--:R-:W-:Y:S08]  /*2770*/  HMMA.16816.F32 R8, R28.reuse, R36, RZ ;  /* 0x000000241c08723c */ /* 0x048ff000000018ff */
[----:B------:R-:W-:-:S12]  /*2780*/  HMMA.16816.F32 R36, R28, R38, RZ ;  /* 0x000000261c24723c */ /* 0x000fd800000018ff */
[C---:B----4-:R-:W-:Y:S08]  /*2790*/  HMMA.16816.F32 R8, R16.reuse, R12, R8 ;  /* 0x0000000c1008723c */ /* 0x050ff00000001808 */
[----:B------:R-:W-:Y:S01]  /*27a0*/  HMMA.16816.F32 R36, R16, R14, R36 ;  /* 0x0000000e1024723c */ /* 0x000fe20000001824 */
[----:B------:R-:W-:Y:S01]  /*27b0*/  LDSM.16.M88.4 R12, [R45+0x1c00] ;  /* 0x001c00002d0c783b */ /* 0x000fe20000000200 */
        /* <DEDUP_REMOVED lines=10> */
[----:B------:R-:W-:Y:S01]  /*2860*/  HMMA.16816.F32 R4, R28, R24, RZ ;  /* 0x000000181c04723c */ /* 0x000fe200000018ff */
[-C--:B------:R-:W-:Y:S01]  /*2870*/  FMUL.FTZ R9, R9, R22.reuse ;  /* 0x0000001609097220 */ /* 0x080fe20000410000 */
[----:B------:R-:W-:-:S05]  /*2880*/  FMUL.FTZ R10, R10, R22 ;  /* 0x000000160a0a7220 */ /* 0x000fca0000410000 */
[-C--:B------:R-:W-:Y:S01]  /*2890*/  FMUL.FTZ R36, R36, R22.reuse ;  /* 0x0000001624247220 */ /* 0x080fe20000410000 */
[-C--:B------:R-:W-:Y:S01]  /*28a0*/  FMUL.FTZ R37, R37, R22.reuse ;  /* 0x0000001625257220 */ /* 0x080fe20000410000 */
[-C--:B------:R-:W-:Y:S01]  /*28b0*/  FMUL.FTZ R38, R38, R22.reuse ;  /* 0x0000001626267220 */ /* 0x080fe20000410000 */
[----:B------:R-:W-:Y:S01]  /*28c0*/  MUFU.TANH R51, R8 ;  /* 0x0000000800337308 */ /* 0x000fe20000002400 */
[-C--:B------:R-:W-:Y:S01]  /*28d0*/  FMUL.FTZ R55, R11, R22.reuse ;  /* 0x000000160b377220 */ /* 0x080fe20000410000 */
[----:B------:R-:W-:Y:S01]  /*28e0*/  HMMA.16816.F32 R24, R28, R26, RZ ;  /* 0x0000001a1c18723c */ /* 0x000fe200000018ff */
[-C--:B------:R-:W-:Y:S01]  /*28f0*/  FMUL.FTZ R60, R39, R22.reuse ;  /* 0x00000016273c7220 */ /* 0x080fe20000410000 */
[----:B-1----:R-:W1:Y:S04]  /*2900*/  LDSM.16.M88.4 R32, [R41+0x1800] ;  /* 0x001800002920783b */ /* 0x002e680000000200 */
[----:B------:R-:W-:Y:S08]  /*2910*/  MUFU.TANH R54, R9 ;  /* 0x0000000900367308 */ /* 0x000ff00000002400 */
[----:B------:R2:W-:Y:S08]  /*2920*/  MUFU.TANH R56, R10 ;  /* 0x0000000a00387308 */ /* 0x0005f00000002400 */
[----:B------:R-:W-:Y:S08]  /*2930*/  MUFU.TANH R57, R36 ;  /* 0x0000002400397308 */ /* 0x000ff00000002400 */
[----:B------:R-:W-:Y:S01]  /*2940*/  MUFU.TANH R58, R37 ;  /* 0x00000025003a7308 */ /* 0x000fe20000002400 */
[----:B--2---:R-:W2:Y:S07]  /*2950*/  LDSM.16.M88.4 R8, [R41+0x1c00] ;  /* 0x001c00002908783b */ /* 0x004eae0000000200 */
[----:B------:R3:W-:Y:S01]  /*2960*/  MUFU.TANH R59, R38 ;  /* 0x00000026003b7308 */ /* 0x0007e20000002400 */
[C---:B-1----:R-:W-:Y:S07]  /*2970*/  HMMA.16816.F32 R4, R16.reuse, R32, R4 ;  /* 0x000000201004723c */ /* 0x042fee0000001804 */
[----:B------:R-:W1:Y:S01]  /*2980*/  MUFU.TANH R47, R47 ;  /* 0x0000002f002f7308 */ /* 0x000e620000002400 */
[----:B------:R-:W-:Y:S07]  /*2990*/  HMMA.16816.F32 R24, R16, R34, R24 ;  /* 0x000000221018723c */ /* 0x000fee0000001818 */
[----:B------:R-:W-:Y:S01]  /*29a0*/  MUFU.TANH R46, R46 ;  /* 0x0000002e002e7308 */ /* 0x000fe20000002400 */
[----:B---3--:R-:W3:Y:S01]  /*29b0*/  LDSM.16.M88.4 R36, [R45+0x2000] ;  /* 0x002000002d24783b */ /* 0x008ee20000000200 */
[C---:B------:R-:W-:Y:S06]  /*29c0*/  HMMA.16816.F32 R32, R28.reuse, R12, RZ ;  /* 0x0000000c1c20723c */ /* 0x040fec00000018ff */
[----:B------:R-:W4:Y:S01]  /*29d0*/  MUFU.TANH R48, R48 ;  /* 0x0000003000307308 */ /* 0x000f220000002400 */
        /* <DEDUP_REMOVED lines=10> */
[----:B------:R5:W-:Y:S01]  /*2a80*/  MUFU.TANH R62, R5 ;  /* 0x00000005003e7308 */ /* 0x000be20000002400 */
[C---:B--2---:R-:W-:Y:S07]  /*2a90*/  HMMA.16816.F32 R32, R16.reuse, R8, R32 ;  /* 0x000000081020723c */ /* 0x044fee0000001820 */
[----:B------:R-:W-:Y:S01]  /*2aa0*/  MUFU.TANH R65, R24 ;  /* 0x0000001800417308 */ /* 0x000fe20000002400 */
[----:B------:R-:W-:Y:S07]  /*2ab0*/  HMMA.16816.F32 R12, R16, R10, R12 ;  /* 0x0000000a100c723c */ /* 0x000fee000000180c */
[----:B------:R2:W-:Y:S01]  /*2ac0*/  MUFU.TANH R174, R25 ;  /* 0x0000001900ae7308 */ /* 0x0005e20000002400 */
[----:B-----5:R-:W5:Y:S01]  /*2ad0*/  LDSM.16.M88.4 R4, [R41+0x2000] ;  /* 0x002000002904783b */ /* 0x020f620000000200 */
[C---:B---3--:R-:W-:Y:S02]  /*2ae0*/  HMMA.16816.F32 R8, R28.reuse, R36, RZ ;  /* 0x000000241c08723c */ /* 0x048fe400000018ff */
[-C--:B------:R-:W-:Y:S01]  /*2af0*/  FMUL.FTZ R32, R32, R22.reuse ;  /* 0x0000001620207220 */ /* 0x080fe20000410000 */
[-C--:B------:R-:W-:Y:S01]  /*2b00*/  FMUL.FTZ R33, R33, R22.reuse ;  /* 0x0000001621217220 */ /* 0x080fe20000410000 */
[-C--:B------:R-:W-:Y:S01]  /*2b10*/  FMUL.FTZ R170, R34, R22.reuse ;  /* 0x0000001622aa7220 */ /* 0x080fe20000410000 */
[-C--:B------:R-:W-:Y:S01]  /*2b20*/  FMUL.FTZ R100, R35, R22.reuse ;  /* 0x0000001623647220 */ /* 0x080fe20000410000 */
[----:B------:R-:W-:Y:S02]  /*2b30*/  MUFU.TANH R128, R32 ;  /* 0x0000002000807308 */ /* 0x000fe40000002400 */
[----:B------:R-:W-:Y:S02]  /*2b40*/  HMMA.16816.F32 R36, R28, R38, RZ ;  /* 0x000000261c24723c */ /* 0x000fe400000018ff */
[-C--:B------:R-:W-:Y:S01]  /*2b50*/  FMUL.FTZ R12, R12, R22.reuse ;  /* 0x000000160c0c7220 */ /* 0x080fe20000410000 */
[-C--:B------:R-:W-:Y:S01]  /*2b60*/  FMUL.FTZ R13, R13, R22.reuse ;  /* 0x000000160d0d7220 */ /* 0x080fe20000410000 */
[-C--:B------:R-:W-:Y:S01]  /*2b70*/  FMUL.FTZ R14, R14, R22.reuse ;  /* 0x000000160e0e7220 */ /* 0x080fe20000410000 */
[-C--:B------:R-:W-:Y:S01]  /*2b80*/  FMUL.FTZ R15, R15, R22.reuse ;  /* 0x000000160f0f7220 */ /* 0x080fe20000410000 */
[----:B------:R3:W-:Y:S01]  /*2b90*/  MUFU.TANH R118, R33 ;  /* 0x0000002100767308 */ /* 0x0007e20000002400 */
[----:B--2---:R-:W2:Y:S07]  /*2ba0*/  LDSM.16.M88.4 R24, [R45+0x2400] ;  /* 0x002400002d18783b */ /* 0x004eae0000000200 */
[----:B------:R-:W-:Y:S08]  /*2bb0*/  MUFU.TANH R116, R12 ;  /* 0x0000000c00747308 */ /* 0x000ff00000002400 */
[----:B------:R-:W-:Y:S01]  /*2bc0*/  MUFU.TANH R164, R13 ;  /* 0x0000000d00a47308 */ /* 0x000fe20000002400 */
[----:B---3--:R-:W3:Y:S07]  /*2bd0*/  LDSM.16.M88.4 R32, [R41+0x2400] ;  /* 0x002400002920783b */ /* 0x008eee0000000200 */
[----:B------:R-:W-:Y:S01]  /*2be0*/  MUFU.TANH R67, R14 ;  /* 0x0000000e00437308 */ /* 0x000fe20000002400 */
[C---:B-----5:R-:W-:Y:S07]  /*2bf0*/  HMMA.16816.F32 R8, R16.reuse, R4, R8 ;  /* 0x000000041008723c */ /* 0x060fee0000001808 */
[----:B------:R5:W-:Y:S01]  /*2c00*/  MUFU.TANH R66, R15 ;  /* 0x0000000f00427308 */ /* 0x000be20000002400 */
[----:B------:R-:W-:Y:S07]  /*2c10*/  HMMA.16816.F32 R36, R16, R6, R36 ;  /* 0x000000061024723c */ /* 0x000fee0000001824 */
[----:B------:R-:W-:Y:S01]  /*2c20*/  MUFU.TANH R52, R52 ;  /* 0x0000003400347308 */ /* 0x000fe20000002400 */
[C---:B--2---:R-:W-:Y:S03]  /*2c30*/  HMMA.16816.F32 R4, R28.reuse, R24, RZ ;  /* 0x000000181c04723c */ /* 0x044fe600000018ff */
[-C--:B------:R-:W-:Y:S01]  /*2c40*/  FMUL.FTZ R8, R8, R22.reuse ;  /* 0x0000001608087220 */ /* 0x080fe20000410000 */
[-C--:B------:R-:W-:Y:S01]  /*2c50*/  FMUL.FTZ R132, R9, R22.reuse ;  /* 0x0000001609847220 */ /* 0x080fe20000410000 */
[-C--:B------:R-:W-:Y:S01]  /*2c60*/  FMUL.FTZ R96, R10, R22.reuse ;  /* 0x000000160a607220 */ /* 0x080fe20000410000 */
[-C--:B------:R-:W-:Y:S01]  /*2c70*/  FMUL.FTZ R158, R11, R22.reuse ;  /* 0x000000160b9e7220 */ /* 0x080fe20000410000 */
[----:B------:R2:W-:Y:S01]  /*2c80*/  MUFU.TANH R134, R8 ;  /* 0x0000000800867308 */ /* 0x0005e20000002400 */
[----:B------:R-:W-:Y:S01]  /*2c90*/  HMMA.16816.F32 R24, R28, R26, RZ ;  /* 0x0000001a1c18723c */ /* 0x000fe200000018ff */
[----:B-----5:R-:W-:Y:S02]  /*2ca0*/  LDSM.16.M88.4 R12, [R41+0x2800] ;  /* 0x00280000290c783b */ /* 0x020fe40000000200 */
[-C--:B------:R-:W-:Y:S01]  /*2cb0*/  FMUL.FTZ R37, R37, R22.reuse ;  /* 0x0000001625257220 */ /* 0x080fe20000410000 */
[-C--:B------:R-:W-:Y:S01]  /*2cc0*/  FMUL.FTZ R38, R38, R22.reuse ;  /* 0x0000001626267220 */ /* 0x080fe20000410000 */
[-C--:B------:R-:W-:Y:S01]  /*2cd0*/  FMUL.FTZ R36, R36, R22.reuse ;  /* 0x0000001624247220 */ /* 0x080fe20000410000 */
[----:B------:R-:W-:Y:S01]  /*2ce0*/  FMUL.FTZ R39, R39, R22 ;  /* 0x0000001627277220 */ /* 0x000fe20000410000 */
[----:B------:R5:W-:Y:S05]  /*2cf0*/  MUFU.TANH R124, R37 ;  /* 0x00000025007c7308 */ /* 0x000bea0000002400 */
[C---:B---3--:R-:W-:Y:S03]  /*2d00*/  HMMA.16816.F32 R4, R16.reuse, R32, R4 ;  /* 0x000000201004723c */ /* 0x048fe60000001804 */
[----:B------:R-:W-:Y:S01]  /*2d10*/  MUFU.TANH R50, R50 ;  /* 0x0000003200327308 */ /* 0x000fe20000002400 */
[----:B--2---:R-:W2:Y:S04]  /*2d20*/  LDSM.16.M88.4 R8, [R45+0x2800] ;  /* 0x002800002d08783b */ /* 0x004ea80000000200 */
[----:B------:R-:W-:Y:S03]  /*2d30*/  HMMA.16816.F32 R24, R16, R34, R24 ;  /* 0x000000221018723c */ /* 0x000fe60000001818 */
[----:B------:R-:W3:Y:S01]  /*2d40*/  MUFU.TANH R53, R53 ;  /* 0x0000003500357308 */ /* 0x000ee20000002400 */
[----:B-----5:R-:W-:-:S05]  /*2d50*/  IMAD.SHL.U32 R37, R88, 0x2, RZ ;  /* 0x0000000258257824 */ /* 0x020fca00078e00ff */
[----:B------:R-:W-:Y:S02]  /*2d60*/  LOP3.LUT R37, R160, 0x6, R37, 0xf8, !PT ;  /* 0x00000006a0257812 */ /* 0x000fe400078ef825 */
[-C--:B------:R-:W-:Y:S01]  /*2d70*/  FMUL.FTZ R114, R4, R22.reuse ;  /* 0x0000001604727220 */ /* 0x080fe20000410000 */
[-C--:B------:R-:W-:Y:S01]  /*2d80*/  FMUL.FTZ R112, R5, R22.reuse ;  /* 0x0000001605707220 */ /* 0x080fe20000410000 */
[-C--:B------:R-:W-:Y:S01]  /*2d90*/  FMUL.FTZ R122, R6, R22.reuse ;  /* 0x00000016067a7220 */ /* 0x080fe20000410000 */
[----:B------:R-:W-:Y:S01]  /*2da0*/  FMUL.FTZ R120, R7, R22 ;  /* 0x0000001607787220 */ /* 0x000fe20000410000 */
[C---:B------:R-:W-:Y:S01]  /*2db0*/  LOP3.LUT R35, R37.reuse, 0x1, RZ, 0xfc, !PT ;  /* 0x0000000125237812 */ /* 0x040fe200078efcff */
[----:B------:R-:W-:Y:S01]  /*2dc0*/  MUFU.TANH R140, R38 ;  /* 0x00000026008c7308 */ /* 0x000fe20000002400 */
[----:B------:R-:W-:Y:S02]  /*2dd0*/  LOP3.LUT R33, R37, 0x8, RZ, 0xfc, !PT ;  /* 0x0000000825217812 */ /* 0x000fe400078efcff */
[----:B------:R-:W-:Y:S01]  /*2de0*/  ISETP.GE.AND P3, PT, R35, R0, PT ;  /* 0x000000002300720c */ /* 0x000fe20003f66270 */
[----:B------:R-:W-:Y:S01]  /*2df0*/  FMUL.FTZ R104, R25, R22 ;  /* 0x0000001619687220 */ /* 0x000fe20000410000 */
[----:B------:R-:W-:Y:S01]  /*2e00*/  ISETP.GE.AND P2, PT, R33, R0, PT ;  /* 0x000000002100720c */ /* 0x000fe20003f46270 */
[-C--:B------:R-:W-:Y:S01]  /*2e10*/  FMUL.FTZ R24, R24, R22.reuse ;  /* 0x0000001618187220 */ /* 0x080fe20000410000 */
[----:B------:R-:W5:Y:S01]  /*2e20*/  LDSM.16.M88.4 R32, [R45+0x2c00] ;  /* 0x002c00002d20783b */ /* 0x000f620000000200 */
[-C--:B------:R-:W-:Y:S01]  /*2e30*/  FMUL.FTZ R26, R26, R22.reuse ;  /* 0x000000161a1a7220 */ /* 0x080fe20000410000 */
[----:B------:R-:W-:Y:S01]  /*2e40*/  LOP3.LUT R25, R37, 0x18, RZ, 0xfc, !PT ;  /* 0x0000001825197812 */ /* 0x000fe200078efcff */
[----:B------:R-:W-:Y:S01]  /*2e50*/  MUFU.TANH R108, R24 ;  /* 0x00000018006c7308 */ /* 0x000fe20000002400 */
[----:B------:R-:W-:Y:S01]  /*2e60*/  FMUL.FTZ R106, R27, R22 ;  /* 0x000000161b6a7220 */ /* 0x000fe20000410000 */
[----:B------:R-:W-:-:S02]  /*2e70*/  ISETP.GE.AND P4, PT, R37, R0, PT ;  /* 0x000000002500720c */ /* 0x000fc40003f86270 */
[-C--:B------:R-:W-:Y:S02]  /*2e80*/  ISETP.GE.AND P5, PT, R25, R0.reuse, PT ;  /* 0x000000001900720c */ /* 0x080fe40003fa6270 */
[----:B-1----:R-:W-:Y:S02]  /*2e90*/  FSEL R76, R47, -INF , !P4 ;  /* 0xff8000002f4c7808 */ /* 0x002fe40006000000 */
[----:B------:R1:W-:Y:S01]  /*2ea0*/  MUFU.TANH R110, R26 ;  /* 0x0000001a006e7308 */ /* 0x0003e20000002400 */
[----:B------:R-:W-:Y:S01]  /*2eb0*/  FSEL R70, R44, -INF , !P4 ;  /* 0xff8000002c467808 */ /* 0x000fe20006000000 */
[----:B--2---:R-:W-:Y:S01]  /*2ec0*/  HMMA.16816.F32 R4, R28, R8, RZ ;  /* 0x000000081c04723c */ /* 0x004fe200000018ff */
[----:B------:R-:W-:Y:S02]  /*2ed0*/  LOP3.LUT R9, R37, 0x9, RZ, 0xfc, !PT ;  /* 0x0000000925097812 */ /* 0x000fe400078efcff */
[----:B----4-:R-:W-:Y:S02]  /*2ee0*/  FSEL R78, R48, -INF , !P3 ;  /* 0xff800000304e7808 */ /* 0x010fe40005800000 */
[----:B------:R-:W-:Y:S01]  /*2ef0*/  ISETP.GE.AND P1, PT, R9, R0, PT ;  /* 0x000000000900720c */ /* 0x000fe20003f26270 */
[----:B------:R-:W-:Y:S01]  /*2f00*/  MUFU.TANH R126, R36 ;  /* 0x00000024007e7308 */ /* 0x000fe20000002400 */
[----:B------:R-:W-:-:S02]  /*2f10*/  LOP3.LUT R9, R37, 0x10, RZ, 0xfc, !PT ;  /* 0x0000001025097812 */ /* 0x000fc400078efcff */
[----:B------:R-:W-:Y:S02]  /*2f20*/  FSEL R68, R46, -INF , !P3 ;  /* 0xff8000002e447808 */ /* 0x000fe40005800000 */
[----:B------:R-:W-:Y:S02]  /*2f30*/  ISETP.GE.AND P0, PT, R9, R0, PT ;  /* 0x000000000900720c */ /* 0x000fe40003f06270 */
[----:B------:R-:W-:Y:S01]  /*2f40*/  HMMA.16816.F32 R8, R28, R10, RZ ;  /* 0x0000000a1c08723c */ /* 0x000fe200000018ff */
[----:B---3--:R-:W-:Y:S01]  /*2f50*/  FSEL R86, R53, -INF , !P1 ;  /* 0xff80000035567808 */ /* 0x008fe20004800000 */
[----:B-1----:R-:W1:Y:S01]  /*2f60*/  LDSM.16.M88.4 R24, [R41+0x2c00] ;  /* 0x002c00002918783b */ /* 0x002e620000000200 */
[----:B------:R-:W-:Y:S01]  /*2f70*/  FSEL R56, R56, -INF , !P0 ;  /* 0xff80000038387808 */ /* 0x000fe20004000000 */
[----:B------:R-:W2:Y:S01]  /*2f80*/  MUFU.TANH R55, R55 ;  /* 0x0000003700377308 */ /* 0x000ea20000002400 */
[----:B------:R-:W-:Y:S01]  /*2f90*/  FSEL R72, R51, -INF , !P0 ;  /* 0xff80000033487808 */ /* 0x000fe20004000000 */
[----:B------:R-:W-:-:S04]  /*2fa0*/  DEPBAR.LE SB0, 0x0 ;  /* 0x000080000000791a */ /* 0x000fc80000000000 */
[C---:B------:R-:W-:Y:S01]  /*2fb0*/  HMMA.16816.F32 R4, R16.reuse, R12, R4 ;  /* 0x0000000c1004723c */ /* 0x040fe20000001804 */
[----:B------:R-:W-:Y:S01]  /*2fc0*/  LOP3.LUT R13, R37, 0x11, RZ, 0xfc, !PT ;  /* 0x00000011250d7812 */ /* 0x000fe200078efcff */
[----:B------:R-:W3:Y:S01]  /*2fd0*/  MUFU.TANH R172, R172 ;  /* 0x000000ac00ac7308 */ /* 0x000ee20000002400 */
[----:B------:R-:W-:Y:S02]  /*2fe0*/  FSEL R178, R59, -INF , !P5 ;  /* 0xff8000003bb27808 */ /* 0x000fe40006800000 */
[-C--:B------:R-:W-:Y:S02]  /*2ff0*/  ISETP.GE.AND P6, PT, R13, R0.reuse, PT ;  /* 0x000000000d00720c */ /* 0x080fe40003fc6270 */
[----:B------:R-:W-:Y:S02]  /*3000*/  LOP3.LUT R13, R37, 0x19, RZ, 0xfc, !PT ;  /* 0x00000019250d7812 */ /* 0x000fe400078efcff */
[----:B------:R-:W-:Y:S01]  /*3010*/  FSEL R74, R54, -INF , !P6 ;  /* 0xff800000364a7808 */ /* 0x000fe20007000000 */
[----:B------:R-:W-:Y:S01]  /*3020*/  HMMA.16816.F32 R8, R16, R14, R8 ;  /* 0x0000000e1008723c */ /* 0x000fe20000001808 */
[----:B------:R-:W-:Y:S01]  /*3030*/  ISETP.GE.AND P4, PT, R13, R0, PT ;  /* 0x000000000d00720c */ /* 0x000fe20003f86270 */
[----:B------:R-:W4:Y:S01]  /*3040*/  MUFU.TANH R170, R170 ;  /* 0x000000aa00aa7308 */ /* 0x000f220000002400 */
[----:B------:R-:W-:-:S02]  /*3050*/  LOP3.LUT R13, R37, 0x20, RZ, 0xfc, !PT ;  /* 0x00000020250d7812 */ /* 0x000fc400078efcff */
[----:B------:R-:W-:Y:S02]  /*3060*/  LOP3.LUT R15, R37, 0x30, RZ, 0xfc, !PT ;  /* 0x00000030250f7812 */ /* 0x000fe400078efcff */
[----:B------:R-:W-:Y:S02]  /*3070*/  ISETP.GE.AND P3, PT, R13, R0, PT ;  /* 0x000000000d00720c */ /* 0x000fe40003f66270 */
[-C--:B------:R-:W-:Y:S01]  /*3080*/  FMUL.FTZ R38, R5, R22.reuse ;  /* 0x0000001605267220 */ /* 0x080fe20000410000 */
        /* <DEDUP_REMOVED lines=9> */
[-C--:B------:R-:W-:Y:S01]  /*3120*/  FMUL.FTZ R9, R9, R22.reuse ;  /* 0x0000001609097220 */ /* 0x080fe20000410000 */
[----:B--2---:R-:W-:Y:S01]  /*3130*/  FSEL R92, R55, -INF , !P6 ;  /* 0xff800000375c7808 */ /* 0x004fe20007000000 */
[----:B------:R-:W-:Y:S01]  /*3140*/  FMUL.FTZ R8, R8, R22 ;  /* 0x0000001608087220 */ /* 0x000fe20000410000 */
[-C--:B------:R-:W-:Y:S01]  /*3150*/  ISETP.GE.AND P0, PT, R5, R0.reuse, PT ;  /* 0x000000000500720c */ /* 0x080fe20003f06270 */
[----:B------:R-:W2:Y:S01]  /*3160*/  MUFU.TANH R60, R60 ;  /* 0x0000003c003c7308 */ /* 0x000ea20000002400 */
[----:B------:R-:W-:Y:S01]  /*3170*/  ISETP.GE.AND P6, PT, R15, R0, PT ;  /* 0x000000000f00720c */ /* 0x000fe20003fc6270 */
[----:B------:R-:W-:Y:S01]  /*3180*/  FMUL.FTZ R11, R11, R22 ;  /* 0x000000160b0b7220 */ /* 0x000fe20000410000 */
[----:B---3--:R-:W-:-:S02]  /*3190*/  FSEL R172, R172, -INF , !P0 ;  /* 0xff800000acac7808 */ /* 0x008fc40004000000 */
[----:B------:R-:W-:Y:S02]  /*31a0*/  FSEL R174, R174, -INF , !P0 ;  /* 0xff800000aeae7808 */ /* 0x000fe40004000000 */
[----:B------:R-:W-:Y:S01]  /*31b0*/  LOP3.LUT R15, R37, 0x31, RZ, 0xfc, !PT ;  /* 0x00000031250f7812 */ /* 0x000fe200078efcff */
[----:B------:R-:W3:Y:S01]  /*31c0*/  MUFU.TANH R100, R100 ;  /* 0x0000006400647308 */ /* 0x000ee20000002400 */
[----:B------:R-:W-:Y:S01]  /*31d0*/  FSEL R80, R57, -INF , !P5 ;  /* 0xff80000039507808 */ /* 0x000fe20006800000 */
[C---:B-----5:R-:W-:Y:S01]  /*31e0*/  HMMA.16816.F32 R4, R28.reuse, R32, RZ ;  /* 0x000000201c04723c */ /* 0x060fe200000018ff */
[----:B----4-:R-:W-:Y:S02]  /*31f0*/  FSEL R170, R170, -INF , !P6 ;  /* 0xff800000aaaa7808 */ /* 0x010fe40007000000 */
[----:B------:R-:W-:Y:S02]  /*3200*/  FSEL R128, R128, -INF , !P6 ;  /* 0xff80000080807808 */ /* 0x000fe40007000000 */
[----:B------:R-:W-:Y:S01]  /*3210*/  ISETP.GE.AND P5, PT, R15, R0, PT ;  /* 0x000000000f00720c */ /* 0x000fe20003fa6270 */
[----:B------:R4:W-:Y:S01]  /*3220*/  MUFU.TANH R44, R9 ;  /* 0x00000009002c7308 */ /* 0x0009e20000002400 */
[----:B------:R-:W-:Y:S01]  /*3230*/  LOP3.LUT R15, R37, 0x38, RZ, 0xfc, !PT ;  /* 0x00000038250f7812 */ /* 0x000fe200078efcff */
[----:B------:R-:W-:Y:S01]  /*3240*/  HMMA.16816.F32 R28, R28, R34, RZ ;  /* 0x000000221c1c723c */ /* 0x000fe200000018ff */
[----:B--2---:R-:W-:-:S02]  /*3250*/  FSEL R54, R60, -INF , !P4 ;  /* 0xff8000003c367808 */ /* 0x004fc40006000000 */
[----:B------:R-:W-:Y:S02]  /*3260*/  FSEL R82, R58, -INF , !P4 ;  /* 0xff8000003a527808 */ /* 0x000fe40006000000 */
[----:B------:R-:W-:Y:S01]  /*3270*/  FSEL R118, R118, -INF , !P5 ;  /* 0xff80000076767808 */ /* 0x000fe20006800000 */
[----:B------:R-:W2:Y:S01]  /*3280*/  MUFU.TANH R49, R49 ;  /* 0x0000003100317308 */ /* 0x000ea20000002400 */
[----:B------:R-:W-:Y:S02]  /*3290*/  ISETP.GE.AND P4, PT, R15, R0, PT ;  /* 0x000000000f00720c */ /* 0x000fe40003f86270 */
[----:B---3--:R-:W-:Y:S02]  /*32a0*/  FSEL R100, R100, -INF , !P5 ;  /* 0xff80000064647808 */ /* 0x008fe40006800000 */
[----:B------:R-:W-:Y:S01]  /*32b0*/  LOP3.LUT R15, R37, 0x39, RZ, 0xfc, !PT ;  /* 0x00000039250f7812 */ /* 0x000fe200078efcff */
[----:B-1----:R-:W-:Y:S01]  /*32c0*/  HMMA.16816.F32 R4, R16, R24, R4 ;  /* 0x000000181004723c */ /* 0x002fe20000001804 */
[----:B------:R-:W-:Y:S01]  /*32d0*/  FSEL R60, R61, -INF , !P3 ;  /* 0xff8000003d3c7808 */ /* 0x000fe20005800000 */
[----:B------:R-:W1:Y:S01]  /*32e0*/  MUFU.TANH R64, R64 ;  /* 0x0000004000407308 */ /* 0x000e620000002400 */
[----:B------:R-:W-:-:S02]  /*32f0*/  FSEL R24, R67, -INF , !P4 ;  /* 0xff80000043187808 */ /* 0x000fc40006000000 */
[----:B----4-:R-:W-:Y:S02]  /*3300*/  LOP3.LUT R9, R37, 0x48, RZ, 0xfc, !PT ;  /* 0x0000004825097812 */ /* 0x010fe400078efcff */
[----:B------:R-:W-:Y:S01]  /*3310*/  FSEL R116, R116, -INF , !P4 ;  /* 0xff80000074747808 */ /* 0x000fe20006000000 */
[----:B------:R-:W-:Y:S01]  /*3320*/  HMMA.16816.F32 R28, R16, R26, R28 ;  /* 0x0000001a101c723c */ /* 0x000fe2000000181c */
[-C--:B------:R-:W-:Y:S01]  /*3330*/  ISETP.GE.AND P0, PT, R9, R0.reuse, PT ;  /* 0x000000000900720c */ /* 0x080fe20003f06270 */
[----:B------:R3:W4:Y:S01]  /*3340*/  MUFU.TANH R130, R39 ;  /* 0x0000002700827308 */ /* 0x0007220000002400 */
[----:B------:R-:W-:Y:S02]  /*3350*/  LOP3.LUT R9, R37, 0x49, RZ, 0xfc, !PT ;  /* 0x0000004925097812 */ /* 0x000fe400078efcff */
[----:B--2---:R-:W-:Y:S02]  /*3360*/  FSEL R49, R49, -INF , !P2 ;  /* 0xff80000031317808 */ /* 0x004fe40005000000 */
[----:B------:R-:W-:-:S02]  /*3370*/  ISETP.GE.AND P6, PT, R9, R0, PT ;  /* 0x000000000900720c */ /* 0x000fc40003fc6270 */
[----:B------:R-:W-:Y:S01]  /*3380*/  LOP3.LUT R9, R37, 0x50, RZ, 0xfc, !PT ;  /* 0x0000005025097812 */ /* 0x000fe200078efcff */
[----:B------:R-:W2:Y:S01]  /*3390*/  MUFU.TANH R63, R63 ;  /* 0x0000003f003f7308 */ /* 0x000ea20000002400 */
[-C--:B------:R-:W-:Y:S01]  /*33a0*/  FMUL.FTZ R34, R7, R22.reuse ;  /* 0x0000001607227220 */ /* 0x080fe20000410000 */
[----:B------:R-:W-:Y:S01]  /*33b0*/  LOP3.LUT R7, R37, 0x68, RZ, 0xfc, !PT ;  /* 0x0000006825077812 */ /* 0x000fe200078efcff */
[----:B------:R-:W-:Y:S01]  /*33c0*/  FMUL.FTZ R4, R4, R22 ;  /* 0x0000001604047220 */ /* 0x000fe20000410000 */
[----:B------:R-:W-:Y:S01]  /*33d0*/  ISETP.GE.AND P5, PT, R9, R0, PT ;  /* 0x000000000900720c */ /* 0x000fe20003fa6270 */
[-C--:B------:R-:W-:Y:S01]  /*33e0*/  FMUL.FTZ R6, R6, R22.reuse ;  /* 0x0000001606067220 */ /* 0x080fe20000410000 */
[----:B------:R-:W-:Y:S01]  /*33f0*/  LOP3.LUT R9, R37, 0x51, RZ, 0xfc, !PT ;  /* 0x0000005125097812 */ /* 0x000fe200078efcff */
[-C--:B------:R-:W-:Y:S01]  /*3400*/  FMUL.FTZ R5, R5, R22.reuse ;  /* 0x0000001605057220 */ /* 0x080fe20000410000 */
[----:B------:R-:W-:Y:S01]  /*3410*/  MUFU.TANH R114, R114 ;  /* 0x0000007200727308 */ /* 0x000fe20000002400 */
[----:B-1----:R-:W-:Y:S01]  /*3420*/  FSEL R12, R64, -INF , !P3 ;  /* 0xff800000400c7808 */ /* 0x002fe20005800000 */
[-C--:B------:R-:W-:Y:S01]  /*3430*/  FMUL.FTZ R28, R28, R22.reuse ;  /* 0x000000161c1c7220 */ /* 0x080fe20000410000 */
[----:B---3--:R-:W-:Y:S01]  /*3440*/  LOP3.LUT R39, R37, 0x21, RZ, 0xfc, !PT ;  /* 0x0000002125277812 */ /* 0x008fe200078efcff */
[-C--:B------:R-:W-:Y:S01]  /*3450*/  FMUL.FTZ R30, R30, R22.reuse ;  /* 0x000000161e1e7220 */ /* 0x080fe20000410000 */
[----:B----4-:R-:W-:Y:S01]  /*3460*/  FSEL R130, R130, -INF , !P6 ;  /* 0xff80000082827808 */ /* 0x010fe20007000000 */
[----:B------:R-:W-:Y:S01]  /*3470*/  FMUL.FTZ R29, R29, R22 ;  /* 0x000000161d1d7220 */ /* 0x000fe20000410000 */
[----:B------:R-:W-:Y:S01]  /*3480*/  FSEL R124, R124, -INF , !P6 ;  /* 0xff8000007c7c7808 */ /* 0x000fe20007000000 */
[----:B------:R-:W1:Y:S01]  /*3490*/  MUFU.TANH R122, R122 ;  /* 0x0000007a007a7308 */ /* 0x000e620000002400 */
[----:B------:R-:W-:-:S02]  /*34a0*/  ISETP.GE.AND P2, PT, R39, R0, PT ;  /* 0x000000002700720c */ /* 0x000fc40003f46270 */
[-C--:B------:R-:W-:Y:S02]  /*34b0*/  ISETP.GE.AND P3, PT, R15, R0.reuse, PT ;  /* 0x000000000f00720c */ /* 0x080fe40003f66270 */
[-C--:B------:R-:W-:Y:S02]  /*34c0*/  ISETP.GE.AND P4, PT, R9, R0.reuse, PT ;  /* 0x000000000900720c */ /* 0x080fe40003f86270 */
[----:B------:R-:W-:Y:S01]  /*34d0*/  ISETP.GE.AND P6, PT, R7, R0, PT ;  /* 0x000000000700720c */ /* 0x000fe20003fc6270 */
[----:B------:R-:W3:Y:S01]  /*34e0*/  MUFU.TANH R176, R176 ;  /* 0x000000b000b07308 */ /* 0x000ee20000002400 */
[C---:B------:R-:W-:Y:S02]  /*34f0*/  LOP3.LUT R15, R37.reuse, 0x40, RZ, 0xfc, !PT ;  /* 0x00000040250f7812 */ /* 0x040fe400078efcff */
[C---:B------:R-:W-:Y:S02]  /*3500*/  LOP3.LUT R9, R37.reuse, 0x58, RZ, 0xfc, !PT ;  /* 0x0000005825097812 */ /* 0x040fe400078efcff */
[----:B------:R-:W-:-:S02]  /*3510*/  LOP3.LUT R7, R37, 0x69, RZ, 0xfc, !PT ;  /* 0x0000006925077812 */ /* 0x000fc400078efcff */
[----:B--2---:R-:W-:Y:S01]  /*3520*/  FSEL R14, R63, -INF , !P2 ;  /* 0xff8000003f0e7808 */ /* 0x004fe20005000000 */
[----:B------:R-:W2:Y:S01]  /*3530*/  MUFU.TANH R96, R96 ;  /* 0x0000006000607308 */ /* 0x000ea20000002400 */
[----:B------:R-:W-:Y:S02]  /*3540*/  FSEL R64, R62, -INF , !P2 ;  /* 0xff8000003e407808 */ /* 0x000fe40005000000 */
[----:B------:R-:W-:Y:S02]  /*3550*/  FSEL R26, R66, -INF , !P3 ;  /* 0xff800000421a7808 */ /* 0x000fe40005800000 */
[----:B------:R-:W-:Y:S02]  /*3560*/  FSEL R164, R164, -INF , !P3 ;  /* 0xff800000a4a47808 */ /* 0x000fe40005800000 */
[----:B-1----:R-:W-:Y:S01]  /*3570*/  FSEL R122, R122, -INF , !P5 ;  /* 0xff8000007a7a7808 */ /* 0x002fe20006800000 */
[----:B------:R-:W1:Y:S01]  /*3580*/  MUFU.TANH R112, R112 ;  /* 0x0000007000707308 */ /* 0x000e620000002400 */
[----:B------:R-:W-:-:S02]  /*3590*/  FSEL R114, R114, -INF , !P5 ;  /* 0xff80000072727808 */ /* 0x000fc40006800000 */
[-C--:B------:R-:W-:Y:S02]  /*35a0*/  ISETP.GE.AND P2, PT, R15, R0.reuse, PT ;  /* 0x000000000f00720c */ /* 0x080fe40003f46270 */
[-C--:B------:R-:W-:Y:S02]  /*35b0*/  ISETP.GE.AND P3, PT, R9, R0.reuse, PT ;  /* 0x000000000900720c */ /* 0x080fe40003f66270 */
[----:B------:R-:W-:Y:S01]  /*35c0*/  ISETP.GE.AND P5, PT, R7, R0, PT ;  /* 0x000000000700720c */ /* 0x000fe20003fa6270 */
[----:B------:R-:W4:Y:S01]  /*35d0*/  MUFU.TANH R120, R120 ;  /* 0x0000007800787308 */ /* 0x000f220000002400 */
[C---:B------:R-:W-:Y:S02]  /*35e0*/  LOP3.LUT R15, R37.reuse, 0x41, RZ, 0xfc, !PT ;  /* 0x00000041250f7812 */ /* 0x040fe400078efcff */
[C---:B------:R-:W-:Y:S02]  /*35f0*/  LOP3.LUT R9, R37.reuse, 0x59, RZ, 0xfc, !PT ;  /* 0x0000005925097812 */ /* 0x040fe400078efcff */
[----:B------:R-:W-:-:S02]  /*3600*/  LOP3.LUT R7, R37, 0x70, RZ, 0xfc, !PT ;  /* 0x0000007025077812 */ /* 0x000fc400078efcff */
[----:B---3--:R-:W-:Y:S01]  /*3610*/  FSEL R176, R176, -INF , !P1 ;  /* 0xff800000b0b07808 */ /* 0x008fe20004800000 */
[----:B------:R-:W3:Y:S01]  /*3620*/  MUFU.TANH R132, R132 ;  /* 0x0000008400847308 */ /* 0x000ee20000002400 */
[----:B------:R-:W-:Y:S02]  /*3630*/  FSEL R62, R65, -INF , !P1 ;  /* 0xff800000413e7808 */ /* 0x000fe40004800000 */
[----:B--2---:R-:W-:Y:S02]  /*3640*/  FSEL R96, R96, -INF , !P2 ;  /* 0xff80000060607808 */ /* 0x004fe40005000000 */
[----:B------:R-:W-:Y:S02]  /*3650*/  FSEL R134, R134, -INF , !P2 ;  /* 0xff80000086867808 */ /* 0x000fe40005000000 */
[----:B-1----:R-:W-:Y:S01]  /*3660*/  FSEL R112, R112, -INF , !P4 ;  /* 0xff80000070707808 */ /* 0x002fe20006000000 */
[----:B------:R-:W1:Y:S01]  /*3670*/  MUFU.TANH R158, R158 ;  /* 0x0000009e009e7308 */ /* 0x000e620000002400 */
[----:B------:R-:W-:-:S02]  /*3680*/  ISETP.GE.AND P1, PT, R15, R0, PT ;  /* 0x000000000f00720c */ /* 0x000fc40003f26270 */
[----:B----4-:R-:W-:Y:S02]  /*3690*/  FSEL R120, R120, -INF , !P4 ;  /* 0xff80000078787808 */ /* 0x010fe40006000000 */
[-C--:B------:R-:W-:Y:S02]  /*36a0*/  ISETP.GE.AND P2, PT, R9, R0.reuse, PT ;  /* 0x000000000900720c */ /* 0x080fe40003f46270 */
[----:B------:R-:W-:Y:S01]  /*36b0*/  ISETP.GE.AND P4, PT, R7, R0, PT ;  /* 0x000000000700720c */ /* 0x000fe20003f86270 */
[----:B------:R-:W-:Y:S01]  /*36c0*/  MUFU.TANH R104, R104 ;  /* 0x0000006800687308 */ /* 0x000fe20000002400 */
[C---:B------:R-:W-:Y:S02]  /*36d0*/  LOP3.LUT R9, R37.reuse, 0x60, RZ, 0xfc, !PT ;  /* 0x0000006025097812 */ /* 0x040fe400078efcff */
[----:B------:R-:W-:Y:S02]  /*36e0*/  LOP3.LUT R7, R37, 0x71, RZ, 0xfc, !PT ;  /* 0x0000007125077812 */ /* 0x000fe400078efcff */
[----:B---3--:R-:W-:-:S02]  /*36f0*/  FSEL R132, R132, -INF , !P1 ;  /* 0xff80000084847808 */ /* 0x008fc40004800000 */
[----:B------:R-:W-:Y:S01]  /*3700*/  FSEL R110, R110, -INF , !P3 ;  /* 0xff8000006e6e7808 */ /* 0x000fe20005800000 */
[----:B------:R-:W2:Y:S01]  /*3710*/  MUFU.TANH R106, R106 ;  /* 0x0000006a006a7308 */ /* 0x000ea20000002400 */
[----:B------:R-:W-:Y:S02]  /*3720*/  FSEL R108, R108, -INF , !P3 ;  /* 0xff8000006c6c7808 */ /* 0x000fe40005800000 */
[----:B-1----:R-:W-:Y:S02]  /*3730*/  FSEL R158, R158, -INF , !P1 ;  /* 0xff8000009e9e7808 */ /* 0x002fe40004800000 */
[-C--:B------:R-:W-:Y:S02]  /*3740*/  ISETP.GE.AND P1, PT, R9, R0.reuse, PT ;  /* 0x000000000900720c */ /* 0x080fe40003f26270 */
[----:B------:R-:W-:Y:S01]  /*3750*/  ISETP.GE.AND P3, PT, R7, R0, PT ;  /* 0x000000000700720c */ /* 0x000fe20003f66270 */
[----:B------:R-:W1:Y:S01]  /*3760*/  MUFU.TANH R38, R38 ;  /* 0x0000002600267308 */ /* 0x000e620000002400 */
[----:B------:R-:W-:-:S02]  /*3770*/  LOP3.LUT R9, R37, 0x61, RZ, 0xfc, !PT ;  /* 0x0000006125097812 */ /* 0x000fc400078efcff */
[----:B------:R-:W-:Y:S02]  /*3780*/  LOP3.LUT R7, R37, 0x78, RZ, 0xfc, !PT ;  /* 0x0000007825077812 */ /* 0x000fe400078efcff */
[----:B------:R-:W-:Y:S02]  /*3790*/  FSEL R140, R140, -INF , !P0 ;  /* 0xff8000008c8c7808 */ /* 0x000fe40004000000 */
[----:B------:R-:W-:Y:S01]  /*37a0*/  FSEL R126, R126, -INF , !P0 ;  /* 0xff8000007e7e7808 */ /* 0x000fe20004000000 */
[----:B------:R-:W3:Y:S01]  /*37b0*/  MUFU.TANH R84, R84 ;  /* 0x0000005400547308 */ /* 0x000ee20000002400 */
[----:B------:R-:W-:Y:S02]  /*37c0*/  ISETP.GE.AND P0, PT, R9, R0, PT ;  /* 0x000000000900720c */ /* 0x000fe40003f06270 */
[----:B--2---:R-:W-:Y:S02]  /*37d0*/  FSEL R106, R106, -INF , !P2 ;  /* 0xff8000006a6a7808 */ /* 0x004fe40005000000 */
[----:B------:R-:W-:-:S02]  /*37e0*/  FSEL R104, R104, -INF , !P2 ;  /* 0xff80000068687808 */ /* 0x000fc40005000000 */
[----:B------:R-:W-:Y:S01]  /*37f0*/  ISETP.GE.AND P2, PT, R7, R0, PT ;  /* 0x000000000700720c */ /* 0x000fe20003f46270 */
[----:B------:R2:W4:Y:S01]  /*3800*/  MUFU.TANH R48, R8 ;  /* 0x0000000800307308 */ /* 0x0005220000002400 */
[----:B------:R-:W-:Y:S02]  /*3810*/  LOP3.LUT R37, R37, 0x79, RZ, 0xfc, !PT ;  /* 0x0000007925257812 */ /* 0x000fe400078efcff */
[----:B-1----:R-:W-:Y:S02]  /*3820*/  FSEL R50, R38, -INF , !P0 ;  /* 0xff80000026327808 */ /* 0x002fe40004000000 */
[----:B------:R-:W-:Y:S02]  /*3830*/  FSEL R58, R36, -INF , !P1 ;  /* 0xff800000243a7808 */ /* 0x000fe40004800000 */
[----:B------:R-:W-:Y:S01]  /*3840*/  FSEL R44, R44, -INF , !P5 ;  /* 0xff8000002c2c7808 */ /* 0x000fe20006800000 */
[----:B------:R-:W1:Y:S01]  /*3850*/  MUFU.TANH R94, R94 ;  /* 0x0000005e005e7308 */ /* 0x000e620000002400 */
[----:B---3--:R-:W-:-:S02]  /*3860*/  FSEL R84, R84, -INF , !P0 ;  /* 0xff80000054547808 */ /* 0x008fc40004000000 */
[----:B------:R-:W-:-:S05]  /*3870*/  ISETP.NE.AND P0, PT, R21, 0x1, PT ;  /* 0x000000011500780c */ /* 0x000fca0003f05270 */
[----:B------:R-:W3:Y:S01]  /*3880*/  MUFU.TANH R46, R11 ;  /* 0x0000000b002e7308 */ /* 0x000ee20000002400 */
[-C--:B--2---:R-:W-:Y:S01]  /*3890*/  FMUL.FTZ R8, R10, R22.reuse ;  /* 0x000000160a087220 */ /* 0x084fe20000410000 */
[----:B------:R-:W-:Y:S01]  /*38a0*/  FMUL.FTZ R22, R31, R22 ;  /* 0x000000161f167220 */ /* 0x000fe20000410000 */
[----:B----4-:R-:W-:-:S05]  /*38b0*/  FSEL R48, R48, -INF , !P6 ;  /* 0xff80000030307808 */ /* 0x010fca0007000000 */
[----:B------:R-:W2:Y:S01]  /*38c0*/  MUFU.TANH R8, R8 ;  /* 0x0000000800087308 */ /* 0x000ea20000002400 */
[----:B-1----:R-:W-:Y:S02]  /*38d0*/  FSEL R94, R94, -INF , !P1 ;  /* 0xff8000005e5e7808 */ /* 0x002fe40004800000 */
[----:B------:R-:W-:-:S05]  /*38e0*/  ISETP.GE.AND P1, PT, R37, R0, PT ;  /* 0x000000002500720c */ /* 0x000fca0003f26270 */
[----:B------:R-:W1:Y:S01]  /*38f0*/  MUFU.TANH R4, R4 ;  /* 0x0000000400047308 */ /* 0x000e620000002400 */
[----:B---3--:R-:W-:-:S07]  /*3900*/  FSEL R46, R46, -INF , !P5 ;  /* 0xff8000002e2e7808 */ /* 0x008fce0006800000 */
[----:B------:R-:W3:Y:S01]  /*3910*/  MUFU.TANH R6, R6 ;  /* 0x0000000600067308 */ /* 0x000ee20000002400 */
[----:B--2---:R-:W-:-:S07]  /*3920*/  FSEL R66, R8, -INF , !P6 ;  /* 0xff80000008427808 */ /* 0x004fce0007000000 */
[----:B------:R-:W-:Y:S01]  /*3930*/  MUFU.TANH R5, R5 ;  /* 0x0000000500057308 */ /* 0x000fe20000002400 */
[----:B-1----:R-:W-:-:S07]  /*3940*/  FSEL R36, R4, -INF , !P4 ;  /* 0xff80000004247808 */ /* 0x002fce0006000000 */
[----:B------:R-:W1:Y:S01]  /*3950*/  MUFU.TANH R34, R34 ;  /* 0x0000002200227308 */ /* 0x000e620000002400 */
[----:B---3--:R-:W-:-:S07]  /*3960*/  FSEL R38, R6, -INF , !P4 ;  /* 0xff80000006267808 */ /* 0x008fce0006000000 */
[----:B------:R-:W2:Y:S08]  /*3970*/  MUFU.TANH R33, R28 ;  /* 0x0000001c00217308 */ /* 0x000eb00000002400 */
[----:B------:R3:W4:Y:S01]  /*3980*/  MUFU.TANH R32, R30 ;  /* 0x0000001e00207308 */ /* 0x0007220000002400 */
[----:B-1----:R-:W-:-:S07]  /*3990*/  FSEL R34, R34, -INF , !P3 ;  /* 0xff80000022227808 */ /* 0x002fce0005800000 */
[----:B------:R-:W1:Y:S01]  /*39a0*/  MUFU.TANH R7, R29 ;  /* 0x0000001d00077308 */ /* 0x000e620000002400 */
[----:B--2---:R-:W-:-:S07]  /*39b0*/  FSEL R33, R33, -INF , !P2 ;  /* 0xff80000021217808 */ /* 0x004fce0005000000 */
[----:B------:R-:W2:Y:S01]  /*39c0*/  MUFU.TANH R22, R22 ;  /* 0x0000001600167308 */ /* 0x000ea20000002400 */
[----:B---3--:R-:W-:Y:S02]  /*39d0*/  FSEL R30, R5, -INF , !P3 ;  /* 0xff800000051e7808 */ /* 0x008fe40005800000 */
[----:B----4-:R-:W-:Y:S02]  /*39e0*/  FSEL R32, R32, -INF , !P2 ;  /* 0xff80000020207808 */ /* 0x010fe40005000000 */
[----:B-1----:R-:W-:Y:S02]  /*39f0*/  FSEL R31, R7, -INF , !P1 ;  /* 0xff800000071f7808 */ /* 0x002fe40004800000 */
        /* <DEDUP_REMOVED lines=16> */
.L_x_6375:
        /* <DEDUP_REMOVED lines=60> */
.L_x_6376:
[----:B------:R-:W-:Y:S05]  /*3ec0*/  BSYNC.RECONVERGENT B0 ;  /* 0x0000000000007941 */ /* 0x000fea0003800200 */
.L_x_6374:
[CC--:B------:R-:W-:Y:S01]  /*3ed0*/  ISETP.GE.AND P1, PT, R148.reuse, R161.reuse, PT ;  /* 0x000000a19400720c */ /* 0x0c0fe20003f26270 */
[----:B------:R-:W-:Y:S01]  /*3ee0*/  BSSY.RECONVERGENT B0, `(.L_x_6377) ;  /* 0x0000022000007945 */ /* 0x000fe20003800200 */
[----:B------:R-:W-:-:S11]  /*3ef0*/  ISETP.GE.AND P2, PT, R148, R161, PT ;  /* 0x000000a19400720c */ /* 0x000fd60003f46270 */
[C---:B------:R-:W-:Y:S01]  /*3f00*/  @!P1 IMAD.SHL.U32 R5, R142.reuse, 0x40, RZ ;  /* 0x000000408e059824 */ /* 0x040fe200078e00ff */
[CC--:B------:R-:W-:Y:S01]  /*3f10*/  @!P1 LEA R4, P5, R142.reuse, R150.reuse, 0x6 ;  /* 0x000000968e049211 */ /* 0x0c0fe200078a30ff */
[----:B------:R-:W-:Y:S01]  /*3f20*/  @!P2 IMAD.MOV.U32 R151, RZ, RZ, R149 ;  /* 0x000000ffff97a224 */ /* 0x000fe200078e0095 */
[C---:B------:R-:W-:Y:S02]  /*3f30*/  @!P1 SHF.L.U64.HI R0, R142.reuse, 0x6, R143 ;  /* 0x000000068e009819 */ /* 0x040fe4000001028f */
[----:B------:R-:W-:Y:S02]  /*3f40*/  @!P1 IADD3 R6, P4, P3, R5, R150, R5 ;  /* 0x0000009605069210 */ /* 0x000fe40007b9e005 */
[-C--:B------:R-:W-:Y:S01]  /*3f50*/  @!P1 LEA.HI.X R5, R142, R149.reuse, R143, 0x6, P5 ;  /* 0x000000958e059211 */ /* 0x080fe200028f348f */
[----:B------:R-:W-:Y:S01]  /*3f60*/  @!PT LDS RZ, [RZ] ;  /* 0x00000000fffff984 */ /* 0x000fe20000000800 */
[----:B------:R-:W-:Y:S01]  /*3f70*/  @!PT LDS RZ, [RZ] ;  /* 0x00000000fffff984 */ /* 0x000fe20000000800 */
[----:B------:R-:W-:Y:S01]  /*3f80*/  @!PT LDS RZ, [RZ] ;  /* 0x00000000fffff984 */ /* 0x000fe20000000800 */
[----:B------:R1:W-:Y:S01]  /*3f90*/  @!P2 LDGSTS.E.BYPASS.LTC128B.128 [R163+0x1000], desc[UR4][R150.64] ;  /* 0x0100000096a3afae */ /* 0x0003e2000b981a04 */
[----:B------:R-:W-:-:S03]  /*3fa0*/  @!P1 IADD3.X R7, PT, PT, R0, R149, R0, P4, P3 ;  /* 0x0000009500079210 */ /* 0x000fc600027e6400 */
        /* <DEDUP_REMOVED lines=13> */
[----:B-1----:R-:W-:-:S04]  /*4080*/  LEA R5, P1, R142, R150, 0x6 ;  /* 0x000000968e057211 */ /* 0x002fc800078230ff */
[C---:B------:R-:W-:Y:S02]  /*4090*/  LEA R4, P2, R142.reuse, R5, 0x7 ;  /* 0x000000058e047211 */ /* 0x040fe400078438ff */
[----:B------:R-:W-:-:S04]  /*40a0*/  LEA.HI.X R0, R142, R149, R143, 0x6, P1 ;  /* 0x000000958e007211 */ /* 0x000fc800008f348f */
[----:B------:R-:W-:-:S05]  /*40b0*/  LEA.HI.X R5, R142, R0, R143, 0x7, P2 ;  /* 0x000000008e057211 */ /* 0x000fca00010f3c8f */
[----:B------:R-:W-:Y:S01]  /*40c0*/  @!PT LDS RZ, [RZ] ;  /* 0x00000000fffff984 */ /* 0x000fe20000000800 */
[----:B------:R-:W-:Y:S01]  /*40d0*/  @!PT LDS RZ, [RZ] ;  /* 0x00000000fffff984 */ /* 0x000fe20000000800 */
[----:B------:R-:W-:Y:S01]  /*40e0*/  @!PT LDS RZ, [RZ] ;  /* 0x00000000fffff984 */ /* 0x000fe20000000800 */
[----:B------:R2:W-:Y:S02]  /*40f0*/  LDGSTS.E.BYPASS.LTC128B.128 [R163+0x2800], desc[UR4][R4.64] ;  /* 0x0280000004a37fae */ /* 0x0005e4000b981a04 */
.L_x_6378:
[----:B------:R-:W-:Y:S05]  /*4100*/  BSYNC.RECONVERGENT B0 ;  /* 0x0000000000007941 */ /* 0x000fea0003800200 */
.L_x_6377:
[----:B------:R-:W0:Y:S02]  /*4110*/  LDGDEPBAR ;  /* 0x00000000000079af */ /* 0x000e240000000000 */
.L_x_6373:
[----:B------:R-:W-:Y:S05]  /*4120*/  BSYNC.RECONVERGENT B1 ;  /* 0x0000000000017941 */ /* 0x000fea0003800200 */
.L_x_6372:
[----:B------:R-:W3:Y:S01]  /*4130*/  LD.E R28, desc[UR4][R2.64+0xdc] ;  /* 0x0000dc04021c7980 */ /* 0x000ee2000c101900 */
[----:B-1----:R-:W-:Y:S02]  /*4140*/  FMNMX3.FTZ R7, R76, R78, R13, !PT ;  /* 0x0000004e4c077276 */ /* 0x002fe4000781000d */
        /* <DEDUP_REMOVED lines=35> */
[----:B------:R-:W-:-:S05]  /*4380*/  IADD3 R23, PT, PT, R40, R37, RZ ;  /* 0x0000002528177210 */ /* 0x000fca0007ffe0ff */
[----:B------:R-:W-:Y:S01]  /*4390*/  LDSM.16.MT88.4 R16, [R23+0x3400] ;  /* 0x003400001710783b */ /* 0x000fe20000004200 */
[----:B-1----:R-:W-:-:S03]  /*43a0*/  FMNMX.FTZ R7, R8, R7, !PT ;  /* 0x0000000708077209 */ /* 0x002fc60007810000 */
[----:B------:R-:W-:Y:S01]  /*43b0*/  LDSM.16.MT88.4 R8, [R37+0x3400] ;  /* 0x003400002508783b */ /* 0x000fe20000004200 */
[----:B--2---:R-:W-:-:S03]  /*43c0*/  FMNMX.FTZ R5, R6, R5, !PT ;  /* 0x0000000506057209 */ /* 0x004fc60007810000 */
[----:B------:R-:W1:Y:S04]  /*43d0*/  SHFL.BFLY PT, R0, R7, 0x1, 0x1f ;  /* 0x0c201f0007007f89 */ /* 0x000e6800000e0000 */
[----:B------:R-:W2:Y:S01]  /*43e0*/  SHFL.BFLY PT, R4, R5, 0x1, 0x1f ;  /* 0x0c201f0005047f89 */ /* 0x000ea200000e0000 */
[----:B-1----:R-:W-:-:S04]  /*43f0*/  FMNMX.FTZ R0, R7, R0, !PT ;  /* 0x0000000007007209 */ /* 0x002fc80007810000 */
[----:B------:R-:W-:Y:S02]  /*4400*/  FSETP.NEU.FTZ.AND P1, PT, R0, -INF , PT ;  /* 0xff8000000000780b */ /* 0x000fe40003f3d000 */
[----:B--2---:R-:W-:Y:S02]  /*4410*/  FMNMX.FTZ R20, R5, R4, !PT ;  /* 0x0000000405147209 */ /* 0x004fe40007810000 */
[----:B------:R-:W-:Y:S01]  /*4420*/  LDSM.16.MT88.4 R4, [R23+0x3000] ;  /* 0x003000001704783b */ /* 0x000fe20000004200 */
[C---:B---3--:R-:W-:Y:S02]  /*4430*/  FMUL.FTZ R29, R28.reuse, R0 ;  /* 0x000000001c1d7220 */ /* 0x048fe40000410000 */
        /* <DEDUP_REMOVED lines=278> */
.L_x_6386:
        /* <DEDUP_REMOVED lines=78> */
.L_x_6381:
[----:B------:R-:W-:Y:S05]  /*5a80*/  BSYNC.RECONVERGENT B0 ;  /* 0x0000000000007941 */ /* 0x000fea0003800200 */
.L_x_6380:
[----:B------:R-:W-:Y:S01]  /*5a90*/  SHF.L.U32 R151, R144, 0x6, RZ ;  /* 0x0000000690977819 */ /* 0x000fe200000006ff */
[----:B------:R-:W1:Y:S01]  /*5aa0*/  S2UR UR6, SR_CgaCtaId ;  /* 0x00000000000679c3 */ /* 0x000e620000008800 */
[C---:B------:R-:W-:Y:S01]  /*5ab0*/  SHF.L.U32 R97, R88.reuse, 0x4, RZ ;  /* 0x0000000458617819 */ /* 0x040fe200000006ff */
[----:B------:R-:W-:Y:S01]  /*5ac0*/  UMOV UR7, 0x400 ;  /* 0x0000040000077882 */ /* 0x000fe20000000000 */
[----:B------:R-:W-:Y:S01]  /*5ad0*/  IADD3 R172, P0, PT, R151, R152, RZ ;  /* 0x0000009897ac7210 */ /* 0x000fe20007f1e0ff */
[----:B------:R-:W-:Y:S01]  /*5ae0*/  BSSY.RECONVERGENT B1, `(.L_x_6382) ;  /* 0x0000165000017945 */ /* 0x000fe20003800200 */
[C---:B------:R-:W-:Y:S02]  /*5af0*/  SHF.L.U32 R140, R88.reuse, 0x5, RZ ;  /* 0x00000005588c7819 */ /* 0x040fe400000006ff */
[C---:B------:R-:W-:Y:S02]  /*5b00*/  LOP3.LUT R137, R97.reuse, 0x3e00, RZ, 0xc0, !PT ;  /* 0x00003e0061897812 */ /* 0x040fe400078ec0ff */
[----:B------:R-:W-:Y:S02]  /*5b10*/  LOP3.LUT R97, R97, 0x100, RZ, 0xc0, !PT ;  /* 0x0000010061617812 */ /* 0x000fe400078ec0ff */
[--C-:B------:R-:W-:Y:S02]  /*5b20*/  LOP3.LUT R93, R137, 0x20, R140.reuse, 0xf8, !PT ;  /* 0x00000020895d7812 */ /* 0x100fe400078ef88c */
[--C-:B------:R-:W-:Y:S02]  /*5b30*/  LOP3.LUT R92, R97, 0x20, R140.reuse, 0xf8, !PT ;  /* 0x00000020615c7812 */ /* 0x100fe400078ef88c */
[----:B------:R-:W-:Y:S02]  /*5b40*/  LOP3.LUT R94, R93, 0x100, R140, 0xf8, !PT ;  /* 0x000001005d5e7812 */ /* 0x000fe400078ef88c */
[----:B------:R-:W-:Y:S02]  /*5b50*/  MOV R120, 0x20 ;  /* 0x0000002000787802 */ /* 0x000fe40000000f00 */
[C---:B------:R-:W-:Y:S02]  /*5b60*/  SHF.L.U32 R147, R88.reuse, 0x3, RZ ;  /* 0x0000000358937819 */ /* 0x040fe400000006ff */
[----:B------:R-:W-:Y:S02]  /*5b70*/  SHF.L.U32 R90, R88, 0x2, RZ ;  /* 0x00000002585a7819 */ /* 0x000fe400000006ff */
[C---:B------:R-:W-:Y:S01]  /*5b80*/  LOP3.LUT R84, R147.reuse, 0xc0, RZ, 0xc0, !PT ;  /* 0x000000c093547812 */ /* 0x040fe200078ec0ff */
[----:B-1----:R-:W-:Y:S01]  /*5b90*/  ULEA UR6, UR6, UR7, 0x18 ;  /* 0x0000000706067291 */ /* 0x002fe2000f8ec0ff */
[----:B------:R-:W-:Y:S02]  /*5ba0*/  LOP3.LUT R0, R90, 0x18, RZ, 0xc0, !PT ;  /* 0x000000185a007812 */ /* 0x000fe400078ec0ff */
[----:B------:R-:W-:Y:S02]  /*5bb0*/  LOP3.LUT R148, R147, 0x18, RZ, 0xc0, !PT ;  /* 0x0000001893947812 */ /* 0x000fe400078ec0ff */
[----:B------:R-:W-:Y:S02]  /*5bc0*/  LOP3.LUT R95, R140, 0xc0, RZ, 0xc0, !PT ;  /* 0x000000c08c5f7812 */ /* 0x000fe400078ec0ff */
[CC--:B------:R-:W-:Y:S02]  /*5bd0*/  ISETP.GE.AND P4, PT, R148.reuse, R161.reuse, PT ;  /* 0x000000a19400720c */ /* 0x0c0fe40003f86270 */
[----:B------:R-:W-:Y:S02]  /*5be0*/  ISETP.GE.AND P5, PT, R148, R161, PT ;  /* 0x000000a19400720c */ /* 0x000fe40003fa6270 */
[----:B------:R-:W-:Y:S02]  /*5bf0*/  LOP3.LUT R95, R95, 0x8, R88, 0xf8, !PT ;  /* 0x000000085f5f7812 */ /* 0x000fe400078ef858 */
[----:B------:R-:W-:Y:S02]  /*5c00*/  MOV R138, UR6 ;  /* 0x00000006008a7c02 */ /* 0x000fe40008000f00 */
[----:B------:R-:W-:Y:S02]  /*5c10*/  LOP3.LUT R95, R92, R95, R0, 0xf6, !PT ;  /* 0x0000005f5c5f7212 */ /* 0x000fe400078ef600 */
[----:B------:R-:W-:Y:S02]  /*5c20*/  LOP3.LUT R165, R88, 0x18, RZ, 0xc0, !PT ;  /* 0x0000001858a57812 */ /* 0x000fe400078ec0ff */
[----:B------:R-:W-:Y:S02]  /*5c30*/  LEA R141, R95, R138, 0x1 ;  /* 0x0000008a5f8d7211 */ /* 0x000fe400078e08ff */
[----:B------:R-:W-:Y:S02]  /*5c40*/  @!P4 IADD3 R176, P1, PT, R172, R151, RZ ;  /* 0x00000097acb0c210 */ /* 0x000fe40007f3e0ff */
[----:B------:R-:W-:Y:S02]  /*5c50*/  LOP3.LUT R165, R84, R165, RZ, 0xfc, !PT ;  /* 0x000000a554a57212 */ /* 0x000fe400078efcff */
[--C-:B------:R-:W-:Y:S02]  /*5c60*/  SHF.L.U64.HI R84, R144, 0x6, R145.reuse ;  /* 0x0000000690547819 */ /* 0x100fe40000010291 */
[----:B------:R-:W-:Y:S02]  /*5c70*/  LOP3.LUT R86, R147, 0x1f20, RZ, 0xc0, !PT ;  /* 0x00001f2093567812 */ /* 0x000fe400078ec0ff */
[----:B------:R-:W-:Y:S02]  /*5c80*/  IADD3.X R173, PT, PT, R84, R153, RZ, P0, !PT ;  /* 0x0000009954ad7210 */ /* 0x000fe400007fe4ff */
[C---:B------:R-:W-:Y:S02]  /*5c90*/  @!P4 LEA R174, P0, R144.reuse, R172, 0x7 ;  /* 0x000000ac90aec211 */ /* 0x040fe400078038ff */
[----:B------:R-:W-:Y:S02]  /*5ca0*/  @!P4 IADD3.X R177, PT, PT, R173, R84, RZ, P1, !PT ;  /* 0x00000054adb1c210 */ /* 0x000fe40000ffe4ff */
[----:B------:R-:W-:Y:S02]  /*5cb0*/  @!P4 LEA.HI.X R175, R144, R173, R145, 0x7, P0 ;  /* 0x000000ad90afc211 */ /* 0x000fe400000f3c91 */
[----:B------:R-:W-:Y:S02]  /*5cc0*/  LOP3.LUT P0, RZ, R88, 0x4, RZ, 0xc0, !PT ;  /* 0x0000000458ff7812 */ /* 0x000fe4000780c0ff */
[----:B------:R-:W-:Y:S02]  /*5cd0*/  LOP3.LUT R85, R165, R148, RZ, 0x3c, !PT ;  /* 0x00000094a5557212 */ /* 0x000fe400078e3cff */
[----:B------:R-:W-:Y:S02]  /*5ce0*/  SEL R120, R120, 0xffffffe0, !P0 ;  /* 0xffffffe078787807 */ /* 0x000fe40004000000 */
[----:B------:R-:W-:Y:S02]  /*5cf0*/  LOP3.LUT R85, R86, R85, RZ, 0xfc, !PT ;  /* 0x0000005556557212 */ /* 0x000fe400078efcff */
[----:B------:R-:W-:Y:S02]  /*5d00*/  SHF.R.U32.HI R136, RZ, 0x1, R88 ;  /* 0x00000001ff887819 */ /* 0x000fe40000011658 */
[----:B------:R-:W-:Y:S02]  /*5d10*/  LEA R163, R85, R138, 0x1 ;  /* 0x0000008a55a37211 */ /* 0x000fe400078e08ff */
[----:B------:R-:W-:Y:S02]  /*5d20*/  LOP3.LUT R139, R136, 0x8, RZ, 0xc0, !PT ;  /* 0x00000008888b7812 */ /* 0x000fe400078ec0ff */
[----:B------:R-:W-:Y:S01]  /*5d30*/  IADD3 R158, PT, PT, R158, 0x1, RZ ;  /* 0x000000019e9e7810 */ /* 0x000fe20007ffe0ff */
[----:B------:R-:W-:Y:S01]  /*5d40*/  @!PT LDS RZ, [RZ] ;  /* 0x00000000fffff984 */ /* 0x000fe20000000800 */
[----:B------:R-:W-:Y:S01]  /*5d50*/  @!PT LDS RZ, [RZ] ;  /* 0x00000000fffff984 */ /* 0x000fe20000000800 */
[----:B------:R-:W-:Y:S01]  /*5d60*/  @!PT LDS RZ, [RZ] ;  /* 0x00000000fffff984 */ /* 0x000fe20000000800 */
[----:B------:R-:W-:Y:S01]  /*5d70*/  @!P5 LDGSTS.E.BYPASS.LTC128B.128 [R163+0x3000], desc[UR4][R152.64] ;  /* 0x0300000098a3dfae */ /* 0x000fe2000b981a04 */
[----:B------:R-:W-:Y:S02]  /*5d80*/  LOP3.LUT R139, R139, 0xc0, R140, 0xf8, !PT ;  /* 0x000000c08b8b7812 */ /* 0x000fe400078ef88c */
[----:B------:R-:W-:Y:S02]  /*5d90*/  ISETP.NE.AND P1, PT, R158, RZ, PT ;  /* 0x000000ff9e00720c */ /* 0x000fe40003f25270 */
[----:B------:R-:W-:Y:S02]  /*5da0*/  LOP3.LUT R139, R139, R0, RZ, 0x3c, !PT ;  /* 0x000000008b8b7212 */ /* 0x000fe400078e3cff */
[----:B------:R-:W-:Y:S01]  /*5db0*/  IADD3 R0, PT, PT, R141, R120, RZ ;  /* 0x000000788d007210 */ /* 0x000fe20007ffe0ff */
[----:B------:R-:W-:Y:S01]  /*5dc0*/  @P5 STS.128 [R163+0x3000], RZ ;  /* 0x003000ffa3005388 */ /* 0x000fe20000000c00 */
[----:B------:R-:W-:Y:S04]  /*5dd0*/  LOP3.LUT R93, R94, R139, RZ, 0xfc, !PT ;  /* 0x0000008b5e5d7212 */ /* 0x000fe800078efcff */
[----:B------:R-:W-:Y:S03]  /*5de0*/  LEA R121, R93, R138, 0x1 ;  /* 0x0000008a5d797211 */ /* 0x000fe600078e08ff */
[----:B------:R-:W-:Y:S01]  /*5df0*/  @P4 STS.128 [R163+0x3800], RZ ;  /* 0x003800ffa3004388 */ /* 0x000fe20000000c00 */
[----:B------:R-:W-:Y:S07]  /*5e00*/  IADD3 R128, PT, PT, R121, R120, RZ ;  /* 0x0000007879807210 */ /* 0x000fee0007ffe0ff */
        /* <DEDUP_REMOVED lines=275> */
.L_x_6385:
[----:B------:R-:W-:Y:S05]  /*6f40*/  BSYNC.RECONVERGENT B0 ;  /* 0x0000000000007941 */ /* 0x000fea0003800200 */
.L_x_6384:
[----:B-1----:R-:W-:Y:S01]  /*6f50*/  @!P5 IMAD.MOV.U32 R151, RZ, RZ, R149 ;  /* 0x000000ffff97d224 */ /* 0x002fe200078e0095 */
[CC--:B------:R-:W-:Y:S02]  /*6f60*/  @!P4 LEA R8, P3, R142.reuse, R150.reuse, 0x6 ;  /* 0x000000968e08c211 */ /* 0x0c0fe400078630ff */
[-C--:B------:R-:W-:Y:S02]  /*6f70*/  @!P4 IADD3 R6, P2, P1, R5, R150.reuse, R5 ;  /* 0x000000960506c210 */ /* 0x080fe4000795e005 */
[----:B------:R-:W-:Y:S01]  /*6f80*/  @!PT LDS RZ, [RZ] ;  /* 0x00000000fffff984 */ /* 0x000fe20000000800 */
[----:B------:R-:W-:Y:S01]  /*6f90*/  @!PT LDS RZ, [RZ] ;  /* 0x00000000fffff984 */ /* 0x000fe20000000800 */
[----:B------:R-:W-:Y:S01]  /*6fa0*/  @!PT LDS RZ, [RZ] ;  /* 0x00000000fffff984 */ /* 0x000fe20000000800 */
[----:B------:R2:W-:Y:S01]  /*6fb0*/  @!P5 LDGSTS.E.BYPASS.LTC128B.128 [R163+0x1000], desc[UR4][R150.64] ;  /* 0x0100000096a3dfae */ /* 0x0005e2000b981a04 */
[-CC-:B------:R-:W-:Y:S02]  /*6fc0*/  @!P4 LEA.HI.X R9, R142, R149.reuse, R143.reuse, 0x6, P3 ;  /* 0x000000958e09c211 */ /* 0x180fe400018f348f */
[----:B------:R-:W-:Y:S01]  /*6fd0*/  @!P4 IADD3.X R7, PT, PT, R4, R149, R4, P2, P1 ;  /* 0x000000950407c210 */ /* 0x000fe200017e2404 */
[----:B------:R2:W-:Y:S01]  /*6fe0*/  @P5 STS.128 [R163+0x1000], RZ ;  /* 0x001000ffa3005388 */ /* 0x0005e20000000c00 */
[C---:B------:R-:W-:Y:S03]  /*6ff0*/  @!P4 LEA R5, P1, R142.reuse, R150, 0x6 ;  /* 0x000000968e05c211 */ /* 0x040fe600078230ff */
[----:B------:R2:W-:Y:S01]  /*7000*/  @P4 STS.128 [R163+0x1800], RZ ;  /* 0x001800ffa3004388 */ /* 0x0005e20000000c00 */
[C---:B------:R-:W-:Y:S02]  /*7010*/  @!P4 LEA R4, P2, R142.reuse, R5, 0x7 ;  /* 0x000000058e04c211 */ /* 0x040fe400078438ff */
[C-C-:B------:R-:W-:Y:S01]  /*7020*/  @!P4 LEA.HI.X R0, R142.reuse, R149, R143.reuse, 0x6, P1 ;  /* 0x000000958e00c211 */ /* 0x140fe200008f348f */
[----:B------:R-:W-:Y:S01]  /*7030*/  @!PT LDS RZ, [RZ] ;  /* 0x00000000fffff984 */ /* 0x000fe20000000800 */
[----:B------:R-:W-:Y:S01]  /*7040*/  @!PT LDS RZ, [RZ] ;  /* 0x00000000fffff984 */ /* 0x000fe20000000800 */
[----:B------:R-:W-:Y:S01]  /*7050*/  @!PT LDS RZ, [RZ] ;  /* 0x00000000fffff984 */ /* 0x000fe20000000800 */
[----:B------:R2:W-:Y:S03]  /*7060*/  @!P4 LDGSTS.E.BYPASS.LTC128B.128 [R163+0x1800], desc[UR4][R8.64] ;  /* 0x0180000008a3cfae */ /* 0x0005e6000b981a04 */
[----:B------:R-:W-:Y:S01]  /*7070*/  @!P4 LEA.HI.X R5, R142, R0, R143, 0x7, P2 ;  /* 0x000000008e05c211 */ /* 0x000fe200010f3c8f */
        /* <DEDUP_REMOVED lines=11> */
.L_x_6383:
[----:B------:R-:W-:Y:S05]  /*7130*/  BSYNC.RECONVERGENT B1 ;  /* 0x0000000000017941 */ /* 0x000fea0003800200 */
.L_x_6382:
        /* <DEDUP_REMOVED lines=352> */
.L_x_6379:
        /* <DEDUP_REMOVED lines=10> */
.L_x_6396:
        /* <DEDUP_REMOVED lines=25> */
[C---:B------:R-:W-:Y:S01]  /*8970*/  FMUL.FTZ R74, R5.reuse, R74 ;  /* 0x0000004a054a7220 */ /* 0x040fe20000410000 */
[C---:B------:R-:W-:Y:S01]  /*8980*/  FMUL.FTZ R75, R5.reuse, R75 ;  /* 0x0000004b054b7220 */ /* 0x040fe20000410000 */
[C---:B------:R-:W-:Y:S01]  /*8990*/  FMUL.FTZ R70, R5.reuse, R70 ;  /* 0x0000004605467220 */ /* 0x040fe20000410000 */
[----:B------:R-:W-:Y:S01]  /*89a0*/  LOP3.LUT R90, R90, 0x20, RZ, 0xc0, !PT ;  /* 0x000000205a5a7812 */ /* 0x000fe200078ec0ff */
        /* <DEDUP_REMOVED lines=45> */
.L_x_6389:
[----:B------:R-:W-:Y:S05]  /*8c80*/  BSYNC.RECONVERGENT B0 ;  /* 0x0000000000007941 */ /* 0x000fea0003800200 */
.L_x_6388:
        /* <DEDUP_REMOVED lines=25> */
.L_x_6391:
[----:B------:R-:W-:Y:S05]  /*8e20*/  BSYNC.RECONVERGENT B0 ;  /* 0x0000000000007941 */ /* 0x000fea0003800200 */
.L_x_6390:
        /* <DEDUP_REMOVED lines=27> */
[----:B---3--:R-:W-:Y:S05]  /*8fe0*/  @P3 RET.REL.NODEC R154 `(_ZN5flash24flash_fwd_splitkv_kernelI23Flash_fwd_kernel_traitsILi32ELi64ELi128ELi4ELb0ELb0EN7cutlass6half_tE19Flash_kernel_traitsILi32ELi64ELi128ELi4ES3_EELb0ELb0ELb0ELb0ELb0ELb1ELb0ELb0EEEvNS_16Flash_fwd_paramsE) ;  /* 0xffffff709a043950 */ /* 0x008fea0003c3ffff */
        /* <DEDUP_REMOVED lines=12> */
[----:B-1----:R-:W-:Y:S05]  /*90b0*/  RET.REL.NODEC R154 `(_ZN5flash24flash_fwd_splitkv_kernelI23Flash_fwd_kernel_traitsILi32ELi64ELi128ELi4ELb0ELb0EN7cutlass6half_tE19Flash_kernel_traitsILi32ELi64ELi128ELi4ES3_EELb0ELb0ELb0ELb0ELb0ELb1ELb0ELb0EEEvNS_16Flash_fwd_paramsE) ;  /* 0xffffff6c9ad07950 */ /* 0x002fea0003c3ffff */
.L_x_6387:
[----:B------:R-:W-:Y:S01]  /*90c0*/  MOV R5, 0x2 ;  /* 0x0000000200057802 */ /* 0x000fe20000000f00 */
[----:B------:R-:W-:Y:S01]  /*90d0*/  IMAD.MOV.U32 R4, RZ, RZ, 0x1f ;  /* 0x0000001fff047424 */ /* 0x000fe200078e00ff */
[----:B------:R-:W-:-:S07]  /*90e0*/  MOV R6, 0xffffffff ;  /* 0xffffffff00067802 */ /* 0x000fce0000000f00 */
[----:B-1---5:R-:W-:Y:S05]  /*90f0*/  WARPSYNC.COLLECTIVE R6, `(.L_x_6392) ;  /* 0x0000000006087348 */ /* 0x022fea0003c00000 */
[----:B------:R2:W3:Y:S02]  /*9100*/  SHFL.BFLY P0, R11, R164, R5, R4 ;  /* 0x0c000005a40b7389 */ /* 0x0004e40000000004 */
[----:B-123-5:R-:W-:Y:S05]  /*9110*/  ENDCOLLECTIVE ;  /* 0x000000000000791b */ /* 0x02efea0003800000 */
.L_x_6392:
[----:B------:R-:W-:Y:S02]  /*9120*/  IMAD.MOV.U32 R9, RZ, RZ, R11 ;  /* 0x000000ffff097224 */ /* 0x000fe400078e000b */
[----:B------:R-:W-:Y:S02]  /*9130*/  IMAD.MOV.U32 R5, RZ, RZ, 0x1 ;  /* 0x00000001ff057424 */ /* 0x000fe400078e00ff */
[----:B------:R-:W-:-:S05]  /*9140*/  FADD.FTZ R9, R9, R164 ;  /* 0x000000a409097221 */ /* 0x000fca0000010000 */
[----:B------:R-:W-:-:S07]  /*9150*/  MOV R164, R9 ;  /* 0x0000000900a47202 */ /* 0x000fce0000000f00 */
[----:B------:R-:W-:Y:S05]  /*9160*/  WARPSYNC.COLLECTIVE R6, `(.L_x_6393) ;  /* 0x0000000006087348 */ /* 0x000fea0003c00000 */
[----:B------:R1:W2:Y:S02]  /*9170*/  SHFL.BFLY P0, R11, R164, R5, R4 ;  /* 0x0c000005a40b7389 */ /* 0x0002a40000000004 */
[----:B-12---:R-:W-:Y:S05]  /*9180*/  ENDCOLLECTIVE ;  /* 0x000000000000791b */ /* 0x006fea0003800000 */
.L_x_6393:
[----:B------:R-:W-:Y:S01]  /*9190*/  MOV R164, R171 ;  /* 0x000000ab00a47202 */ /* 0x000fe20000000f00 */
[----:B------:R-:W-:Y:S01]  /*91a0*/  IMAD.MOV.U32 R5, RZ, RZ, 0x2 ;  /* 0x00000002ff057424 */ /* 0x000fe200078e00ff */
[----:B------:R-:W-:-:S07]  /*91b0*/  MOV R8, R11 ;  /* 0x0000000b00087202 */ /* 0x000fce0000000f00 */
[----:B------:R-:W-:Y:S05]  /*91c0*/  WARPSYNC.COLLECTIVE R6, `(.L_x_6394) ;  /* 0x0000000006087348 */ /* 0x000fea0003c00000 */
[----:B------:R1:W2:Y:S02]  /*91d0*/  SHFL.BFLY P0, R11, R164, R5, R4 ;  /* 0x0c000005a40b7389 */ /* 0x0002a40000000004 */
[----:B-12---:R-:W-:Y:S05]  /*91e0*/  ENDCOLLECTIVE ;  /* 0x000000000000791b */ /* 0x006fea0003800000 */
.L_x_6394:
[----:B------:R-:W-:Y:S01]  /*91f0*/  FADD.FTZ R8, R9, R8 ;  /* 0x0000000809087221 */ /* 0x000fe20000010000 */
[----:B------:R-:W-:Y:S01]  /*9200*/  FADD.FTZ R10, R11, R171 ;  /* 0x000000ab0b0a7221 */ /* 0x000fe20000010000 */
[----:B------:R-:W-:-:S04]  /*9210*/  MOV R5, 0x1 ;  /* 0x0000000100057802 */ /* 0x000fc80000000f00 */
[----:B------:R-:W-:-:S07]  /*9220*/  MOV R164, R10 ;  /* 0x0000000a00a47202 */ /* 0x000fce0000000f00 */
[----:B------:R-:W-:Y:S05]  /*9230*/  WARPSYNC.COLLECTIVE R6, `(.L_x_6395) ;  /* 0x0000000006087348 */ /* 0x000fea0003c00000 */
[----:B------:R1:W2:Y:S02]  /*9240*/  SHFL.BFLY P0, R11, R164, R5, R4 ;  /* 0x0c000005a40b7389 */ /* 0x0002a40000000004 */
[----:B-12---:R-:W-:Y:S05]  /*9250*/  ENDCOLLECTIVE ;  /* 0x000000000000791b */ /* 0x006fea0003800000 */
.L_x_6395:
[----:B------:R-:W-:Y:S05]  /*9260*/  BRA `(.L_x_6396) ;  /* 0xfffffff4005c7947 */ /* 0x000fea000383ffff */
.L_x_6397:
        /* <DEDUP_REMOVED lines=9> */
.L_x_10293:


//--------------------- .text._ZN5flash24flash_fwd_splitkv_kernelI23Flash_fwd_kernel_traitsILi32ELi64ELi128ELi4ELb0ELb0EN7cutlass6half_tE19Flash_kernel_traitsILi32ELi64ELi128ELi4ES3_EELb0ELb0ELb0ELb0ELb0ELb0ELb0ELb1EEEvNS_16Flash_fwd_paramsE --------------------------
	.section	.text._ZN5flash24flash_fwd_splitkv_kernelI23Flash_fwd_kernel_traitsILi32ELi64ELi128ELi4ELb0ELb0EN7cutlass6half_tE19Flash_kernel_traitsILi32ELi64ELi128ELi4ES3_EELb0ELb0ELb0ELb0ELb0ELb0ELb0ELb1EEEvNS_16Flash_fwd_paramsE,"ax",@progbits
	.align	128
        .global         _ZN5flash24flash_fwd_splitkv_kernelI23Flash_fwd_kernel_traitsILi32ELi64ELi128ELi4ELb0ELb0EN7cutlass6half_tE19Flash_kernel_traitsILi32ELi64ELi128ELi4ES3_EELb0ELb0ELb0ELb0ELb0ELb0ELb0ELb1EEEvNS_16Flash_fwd_paramsE
        .type           _ZN5flash24flash_fwd_splitkv_kernelI23Flash_fwd_kernel_traitsILi32ELi64ELi128ELi4ELb0ELb0EN7cutlass6half_tE19Flash_kernel_traitsILi32ELi64ELi128ELi4ES3_EELb0ELb0ELb0ELb0ELb0ELb0ELb0ELb1EEEvNS_16Flash_fwd_paramsE,@function
        .size           _ZN5flash24flash_fwd_splitkv_kernelI23Flash_fwd_kernel_traitsILi32ELi64ELi128ELi4ELb0ELb0EN7cutlass6half_tE19Flash_kernel_traitsILi32ELi64ELi128ELi4ES3_EELb0ELb0ELb0ELb0ELb0ELb0ELb0ELb1EEEvNS_16Flash_fwd_paramsE,(.L_x_10294 - _ZN5flash24flash_fwd_splitkv_kernelI23Flash_fwd_kernel_traitsILi32ELi64ELi128ELi4ELb0ELb0EN7cutlass6half_tE19Flash_kernel_traitsILi32ELi64ELi128ELi4ES3_EELb0ELb0ELb0ELb0ELb0ELb0ELb0ELb1EEEvNS_16Flash_fwd_paramsE)
        .other          _ZN5flash24flash_fwd_splitkv_kernelI23Flash_fwd_kernel_traitsILi32ELi64ELi128ELi4ELb0ELb0EN7cutlass6half_tE19Flash_kernel_traitsILi32ELi64ELi128ELi4ES3_EELb0ELb0ELb0ELb0ELb0ELb0ELb0ELb1EEEvNS_16Flash_fwd_paramsE,@"STO_CUDA_ENTRY STV_DEFAULT"
_ZN5flash24flash_fwd_splitkv_kernelI23Flash_fwd_kernel_traitsILi32ELi64ELi128ELi4ELb0ELb0EN7cutlass6half_tE19Flash_kernel_traitsILi32ELi64ELi128ELi4ES3_EELb0ELb0ELb0ELb0ELb0ELb0ELb0ELb1EEEvNS_16Flash_fwd_paramsE:
.text._ZN5flash24flash_fwd_splitkv_kernelI23Flash_fwd_kernel_traitsILi32ELi64ELi128ELi4ELb0ELb0EN7cutlass6half_tE19Flash_kernel_traitsILi32ELi64ELi128ELi4ES3_EELb0ELb0ELb0ELb0ELb0ELb0ELb0ELb1EEEvNS_16Flash_fwd_paramsE:
[----:B------:R-:W-:Y:S01]  /*0000*/  LDC R1, c[0x0][0x37c] ;  /* 0x0000df00ff017b82 */ /* 0x000fe20000000800 */
[----:B------:R-:W1:Y:S07]  /*0010*/  S2R R143, SR_CTAID.X ;  /* 0x00000000008f7919 */ /* 0x000e6e0000002500 */
[----:B------:R-:W2:Y:S01]  /*0020*/  LDC.64 R84, c[0x0][0x348] ;  /* 0x0000d200ff547b82 */ /* 0x000ea20000000a00 */
[----:B------:R-:W-:Y:S01]  /*0030*/  BSSY.RECONVERGENT B3, `(.L_x_6398) ;  /* 0x0000005000037945 */ /* 0x000fe20003800200 */
[----:B------:R-:W-:Y:S01]  /*0040*/  MOV R140, 0x80 ;  /* 0x00000080008c7802 */ /* 0x000fe20000000f00 */
[----:B------:R-:W3:Y:S01]  /*0050*/  S2R R142, SR_CTAID.Y ;  /* 0x00000000008e7919 */ /* 0x000ee20000002600 */
[----:B------:R-:W4:Y:S05]  /*0060*/  S2R R141, SR_CTAID.Z ;  /* 0x00000000008d7919 */ /* 0x000f2a0000002700 */
[----:B-1234-:R-:W-:Y:S05]  /*0070*/  CALL.REL.NOINC `($_ZN5flash24flash_fwd_splitkv_kernelI23Flash_fwd_kernel_traitsILi32ELi64ELi128ELi4ELb0ELb0EN7cutlass6half_tE19Flash_kernel_traitsILi32ELi64ELi128ELi4ES3_EELb0ELb0ELb0ELb0ELb0ELb0ELb0ELb1EEEvNS_16Flash_fwd_paramsE$_ZN5flash30compute_attn_1rowblock_splitkvI23Flash_fwd_kernel_traitsILi32ELi64ELi128ELi4ELb0ELb0EN7cutlass6half_tE19Flash_kernel_traitsILi32ELi64ELi128ELi4ES3_EELb0ELb0ELb0ELb0ELb0ELb0ELb0ELb1ENS_16Flash_fwd_paramsEEEvRKT8_iiiii) ;  /* 0x0000000000087944 */ /* 0x01efea0003c00000 */
[----:B------:R-:W-:Y:S05]  /*0080*/  BSYNC.RECONVERGENT B3 ;  /* 0x0000000000037941 */ /* 0x000fea0003800200 */
.L_x_6398:
[----:B------:R-:W-:Y:S05]  /*0090*/  EXIT ;  /* 0x000000000000794d */ /* 0x000fea0003800000 */
        .type           $_ZN5flash24flash_fwd_splitkv_kernelI23Flash_fwd_kernel_traitsILi32ELi64ELi128ELi4ELb0ELb0EN7cutlass6half_tE19Flash_kernel_traitsILi32ELi64ELi128ELi4ES3_EELb0ELb0ELb0ELb0ELb0ELb0ELb0ELb1EEEvNS_16Flash_fwd_paramsE$_ZN5flash30compute_attn_1rowblock_splitkvI23Flash_fwd_kernel_traitsILi32ELi64ELi128ELi4ELb0ELb0EN7cutlass6half_tE19Flash_kernel_traitsILi32ELi64ELi128ELi4ES3_EELb0ELb0ELb0ELb0ELb0ELb0ELb0ELb1ENS_16Flash_fwd_paramsEEEvRKT8_iiiii,@function
        .size           $_ZN5flash24flash_fwd_splitkv_kernelI23Flash_fwd_kernel_traitsILi32ELi64ELi128ELi4ELb0ELb0EN7cutlass6half_tE19Flash_kernel_traitsILi32ELi64ELi128ELi4ES3_EELb0ELb0ELb0ELb0ELb0ELb0ELb0ELb1EEEvNS_16Flash_fwd_paramsE$_ZN5flash30compute_attn_1rowblock_splitkvI23Flash_fwd_kernel_traitsILi32ELi64ELi128ELi4ELb0ELb0EN7cutlass6half_tE19Flash_kernel_traitsILi32ELi64ELi128ELi4ES3_EELb0ELb0ELb0ELb0ELb0ELb0ELb0ELb1ENS_16Flash_fwd_paramsEEEvRKT8_iiiii,(.L_x_10294 - $_ZN5flash24flash_fwd_splitkv_kernelI23Flash_fwd_kernel_traitsILi32ELi64ELi128ELi4ELb0ELb0EN7cutlass6half_tE19Flash_kernel_traitsILi32ELi64ELi128ELi4ES3_EELb0ELb0ELb0ELb0ELb0ELb0ELb0ELb1EEEvNS_16Flash_fwd_paramsE$_ZN5flash30compute_attn_1rowblock_splitkvI23Flash_fwd_kernel_traitsILi32ELi64ELi128ELi4ELb0ELb0EN7cutlass6half_tE19Flash_kernel_traitsILi32ELi64ELi128ELi4ES3_EELb0ELb0ELb0ELb0ELb0ELb0ELb0ELb1ENS_16Flash_fwd_paramsEEEvRKT8_iiiii)
$_ZN5flash24flash_fwd_splitkv_kernelI23Flash_fwd_kernel_traitsILi32ELi64ELi128ELi4ELb0ELb0EN7cutlass6half_tE19Flash_kernel_traitsILi32ELi64ELi128ELi4ES3_EELb0ELb0ELb0ELb0ELb0ELb0ELb0ELb1EEEvNS_16Flash_fwd_paramsE$_ZN5flash30compute_attn_1rowblock_splitkvI23Flash_fwd_kernel_traitsILi32ELi64ELi128ELi4ELb0ELb0EN7cutlass6half_tE19Flash_kernel_traitsILi32ELi64ELi128ELi4ES3_EELb0ELb0ELb0ELb0ELb0ELb0ELb0ELb1ENS_16Flash_fwd_paramsEEEvRKT8_iiiii:
        /* <DEDUP_REMOVED lines=38> */
.L_x_6400:
[----:B------:R-:W-:Y:S05]  /*0300*/  BSYNC.RECONVERGENT B0 ;  /* 0x0000000000007941 */ /* 0x000fea0003800200 */
.L_x_6399:
[----:B------:R-:W-:Y:S04]  /*0310*/  BSSY.RECONVERGENT B0, `(.L_x_6401) ;  /* 0x0000007000007945 */ /* 0x000fe80003800200 */
[----:B------:R-:W-:Y:S05]  /*0320*/  @!P4 BRA `(.L_x_6402) ;  /* 0x000000000014c947 */ /* 0x000fea0003800000 */
[----:B-----5:R-:W3:Y:S02]  /*0330*/  LD.E.U8 R4, desc[UR4][R84.64+0x1b2] ;  /* 0x0001b20454047980 */ /* 0x020ee4000c101100 */
[----:B---3--:R-:W-:-:S13]  /*0340*/  ISETP.NE.AND P0, PT, R4, RZ, PT ;  /* 0x000000ff0400720c */ /* 0x008fda0003f05270 */
[----:B------:R-:W3:Y:S02]  /*0350*/  @P0 LD.E R5, desc[UR4][R8.64+0x4] ;  /* 0x0000040408050980 */ /* 0x000ee4000c101900 */
[----:B---3--:R-:W-:-:S06]  /*0360*/  @P0 IADD3 R4, PT, PT, R5, -R12, RZ ;  /* 0x8000000c05040210 */ /* 0x008fcc0007ffe0ff */
[----:B------:R3:W5:Y:S02]  /*0370*/  @!P0 LD.E R4, desc[UR4][R8.64] ;  /* 0x0000000408048980 */ /* 0x000764000c101900 */
.L_x_6402:
[----:B------:R-:W-:Y:S05]  /*0380*/  BSYNC.RECONVERGENT B0 ;  /* 0x0000000000007941 */ /* 0x000fea0003800200 */
.L_x_6401:
        /* <DEDUP_REMOVED lines=9> */
.L_x_6404:
[----:B------:R-:W4:Y:S01]  /*0420*/  LD.E.64 R4, desc[UR4][R84.64+0x108] ;  /* 0x0001080454047980 */ /* 0x000f22000c101b00 */
[----:B------:R-:W-:Y:S01]  /*0430*/  BSSY.RECONVERGENT B0, `(.L_x_6406) ;  /* 0x0000006000007945 */ /* 0x000fe20003800200 */
[----:B----4-:R-:W-:Y:S01]  /*0440*/  ISETP.NE.U32.AND P0, PT, R4, RZ, PT ;  /* 0x000000ff0400720c */ /* 0x010fe20003f05070 */
[----:B------:R-:W-:-:S03]  /*0450*/  IMAD.MOV.U32 R4, RZ, RZ, RZ ;  /* 0x000000ffff047224 */ /* 0x000fc600078e00ff */
[----:B------:R-:W-:-:S13]  /*0460*/  ISETP.NE.AND.EX P0, PT, R5, RZ, PT, P0 ;  /* 0x000000ff0500720c */ /* 0x000fda0003f05300 */
[----:B------:R-:W-:Y:S05]  /*0470*/  @!P0 BRA `(.L_x_6407) ;  /* 0x0000000000048947 */ /* 0x000fea0003800000 */
[----:B------:R4:W5:Y:S02]  /*0480*/  LD.E R4, desc[UR4][R84.64+0xbc] ;  /* 0x0000bc0454047980 */ /* 0x000964000c101900 */
.L_x_6407:
[----:B------:R-:W-:Y:S05]  /*0490*/  BSYNC.RECONVERGENT B0 ;  /* 0x0000000000007941 */ /* 0x000fea0003800200 */
.L_x_6406:
[----:B-----5:R-:W-:Y:S02]  /*04a0*/  IADD3 R57, PT, PT, R61, R4, RZ ;  /* 0x000000043d397210 */ /* 0x020fe40007ffe0ff */
.L_x_6405:
[----:B------:R-:W-:Y:S05]  /*04b0*/  BSYNC.RECONVERGENT B1 ;  /* 0x0000000000017941 */ /* 0x000fea0003800200 */
.L_x_6403:
[----:B------:R-:W-:Y:S01]  /*04c0*/  IMAD.SHL.U32 R65, R143, 0x40, RZ ;  /* 0x000000408f417824 */ /* 0x000fe200078e00ff */
[----:B------:R-:W-:Y:S01]  /*04d0*/  MOV R4, R140 ;  /* 0x0000008c00047202 */ /* 0x000fe20000000f00 */
[----:B------:R-:W-:-:S03]  /*04e0*/  IMAD.MOV.U32 R5, RZ, RZ, 0x0 ;  /* 0x00000000ff057424 */ /* 0x000fc600078e00ff */
[----:B------:R-:W-:-:S13]  /*04f0*/  ISETP.GT.AND P0, PT, R144, R65, PT ;  /* 0x000000419000720c */ /* 0x000fda0003f04270 */
[----:B-1234-:R-:W-:Y:S05]  /*0500*/  @!P0 RET.REL.NODEC R4 `(_ZN5flash24flash_fwd_splitkv_kernelI23Flash_fwd_kernel_traitsILi32ELi64ELi128ELi4ELb0ELb0EN7cutlass6half_tE19Flash_kernel_traitsILi32ELi64ELi128ELi4ES3_EELb0ELb0ELb0ELb0ELb0ELb0ELb0ELb1EEEvNS_16Flash_fwd_paramsE) ;  /* 0xfffffff804bc8950 */ /* 0x01efea0003c3ffff */
        /* <DEDUP_REMOVED lines=75> */
.L_x_6410:
[----:B------:R-:W-:Y:S05]  /*09c0*/  BSYNC.RECONVERGENT B0 ;  /* 0x0000000000007941 */ /* 0x000fea0003800200 */
.L_x_6409:
[----:B------:R-:W-:Y:S01]  /*09d0*/  MOV R141, 0x0 ;  /* 0x00000000008d7802 */ /* 0x000fe20000000f00 */
[----:B------:R1:W-:Y:S03]  /*09e0*/  @!P4 ST.E desc[UR4][R18.64], R0 ;  /* 0x000000001200c985 */ /* 0x0003e6000c101904 */
[----:B-12---:R-:W-:Y:S05]  /*09f0*/  @P5 RET.REL.NODEC R140 `(_ZN5flash24flash_fwd_splitkv_kernelI23Flash_fwd_kernel_traitsILi32ELi64ELi128ELi4ELb0ELb0EN7cutlass6half_tE19Flash_kernel_traitsILi32ELi64ELi128ELi4ES3_EELb0ELb0ELb0ELb0ELb0ELb0ELb0ELb1EEEvNS_16Flash_fwd_paramsE) ;  /* 0xfffffff48c805950 */ /* 0x006fea0003c3ffff */
[----:B------:R-:W-:Y:S02]  /*0a00*/  MOV R3, 0x7f800000 ;  /* 0x7f80000000037802 */ /* 0x000fe40000000f00 */
[----:B------:R-:W-:-:S03]  /*0a10*/  MOV R141, 0x0 ;  /* 0x00000000008d7802 */ /* 0x000fc60000000f00 */
[----:B------:R1:W-:Y:S02]  /*0a20*/  ST.E desc[UR4][R18.64+0x80], R3 ;  /* 0x0000800312007985 */ /* 0x0003e4000c101904 */
[----:B-1----:R-:W-:Y:S05]  /*0a30*/  RET.REL.NODEC R140 `(_ZN5flash24flash_fwd_splitkv_kernelI23Flash_fwd_kernel_traitsILi32ELi64ELi128ELi4ELb0ELb0EN7cutlass6half_tE19Flash_kernel_traitsILi32ELi64ELi128ELi4ES3_EELb0ELb0ELb0ELb0ELb0ELb0ELb0ELb1EEEvNS_16Flash_fwd_paramsE) ;  /* 0xfffffff48c707950 */ /* 0x002fea0003c3ffff */
.L_x_6408:
        /* <DEDUP_REMOVED lines=13> */
[----:B------:R-:W3:Y:S01]  /*0b10*/  LD.E.64 R12, desc[UR4][R84.64+0x168] ;  /* 0x00016804540c7980 */ /* 0x000ee2000c101b00 */
[----:B------:R-:W-:Y:S02]  /*0b20*/  IMAD.MOV.U32 R16, RZ, RZ, R84 ;  /* 0x000000ffff107224 */ /* 0x000fe400078e0054 */
[----:B------:R-:W-:-:S05]  /*0b30*/  IMAD.MOV.U32 R17, RZ, RZ, R85 ;  /* 0x000000ffff117224 */ /* 0x000fca00078e0055 */
[----:B-1----:R-:W4:Y:S01]  /*0b40*/  LD.E R2, desc[UR4][R16.64+0x68] ;  /* 0x0000680410027980 */ /* 0x002f22000c101900 */
[----:B------:R-:W-:-:S03]  /*0b50*/  LEA R0, R56, 0xffffff80, 0x7 ;  /* 0xffffff8038007811 */ /* 0x000fc600078e38ff */
        /* <DEDUP_REMOVED lines=85> */
.L_x_6412:
        /* <DEDUP_REMOVED lines=28> */
[----:B------:R-:W-:-:S04]  /*1270*/  @!P0 IMAD.WIDE.U32 R22, R132, R11, RZ ;  /* 0x0000000b84168225 */ /* 0x000fc800078e00ff */
[----:B------:R-:W-:Y:S01]  /*1280*/  @!P0 IMAD R0, R0, R132, R5 ;  /* 0x0000008400008224 */ /* 0x000fe200078e0205 */
[----:B-----5:R-:W-:-:S05]  /*1290*/  @!P0 SHF.R.S32.HI R6, RZ, 0x1f, R10 ;  /* 0x0000001fff068819 */ /* 0x020fca000001140a */
[----:B------:R-:W-:Y:S01]  /*12a0*/  @!P1 IMAD.IADD R4, R4, 0x1, -R3 ;  /* 0x0000000104049824 */ /* 0x000fe200078e0a03 */
[----:B------:R-:W-:Y:S01]  /*12b0*/  @!P0 IADD3 R23, PT, PT, R23, R0, RZ ;  /* 0x0000000017178210 */ /* 0x000fe20007ffe0ff */
[----:B----4-:R-:W-:Y:S01]  /*12c0*/  @!P0 IMAD R7, R21, R10, RZ ;  /* 0x0000000a15078224 */ /* 0x010fe200078e02ff */
[----:B------:R-:W-:Y:S02]  /*12d0*/  @P0 IADD3 R0, PT, PT, R11, R12, RZ ;  /* 0x0000000c0b000210 */ /* 0x000fe40007ffe0ff */
[----:B------:R-:W-:Y:S02]  /*12e0*/  ISETP.GE.U32.AND P3, PT, R4, R3, PT ;  /* 0x000000030400720c */ /* 0x000fe40003f66070 */
[----:B------:R-:W-:Y:S01]  /*12f0*/  LOP3.LUT R4, R141, R2, RZ, 0x3c, !PT ;  /* 0x000000028d047212 */ /* 0x000fe200078e3cff */
[C---:B------:R-:W-:Y:S01]  /*1300*/  @!P0 IMAD R7, R20.reuse, R6, R7 ;  /* 0x0000000614078224 */ /* 0x040fe200078e0207 */
[----:B------:R-:W-:Y:S01]  /*1310*/  @!P1 IADD3 R9, PT, PT, R9, 0x1, RZ ;  /* 0x0000000109099810 */ /* 0x000fe20007ffe0ff */
[----:B------:R-:W-:Y:S01]  /*1320*/  @!P0 IMAD.WIDE.U32 R22, R20, R10, R22 ;  /* 0x0000000a14168225 */ /* 0x000fe200078e0016 */
[----:B------:R-:W-:-:S02]  /*1330*/  ISETP.GE.AND P2, PT, R4, RZ, PT ;  /* 0x000000ff0400720c */ /* 0x000fc40003f46270 */
[----:B------:R-:W-:Y:S01]  /*1340*/  ISETP.NE.AND P1, PT, R2, RZ, PT ;  /* 0x000000ff0200720c */ /* 0x000fe20003f25270 */
[-C--:B------:R-:W-:Y:S02]  /*1350*/  @P0 IMAD R3, R133, R0.reuse, RZ ;  /* 0x0000000085030224 */ /* 0x080fe400078e02ff */
[----:B------:R-:W-:Y:S01]  /*1360*/  @P0 IMAD.WIDE.U32 R20, R132, R0, RZ ;  /* 0x0000000084140225 */ /* 0x000fe200078e00ff */
[----:B------:R-:W-:Y:S02]  /*1370*/  @!P0 IADD3 R7, PT, PT, R23, R7, RZ ;  /* 0x0000000717078210 */ /* 0x000fe40007ffe0ff */
[----:B------:R-:W-:Y:S01]  /*1380*/  @!P0 MOV R6, R22 ;  /* 0x0000001600068202 */ /* 0x000fe20000000f00 */
[----:B------:R-:W-:Y:S01]  /*1390*/  @P0 IMAD.IADD R7, R21, 0x1, R3 ;  /* 0x0000000115070824 */ /* 0x000fe200078e0203 */
[----:B------:R-:W-:Y:S01]  /*13a0*/  LEA R0, R56, 0xffffff80, 0x7 ;  /* 0xffffff8038007811 */ /* 0x000fe200078e38ff */
[-C--:B------:R-:W-:Y:S01]  /*13b0*/  @!P0 IMAD R4, R135, R11.reuse, RZ ;  /* 0x0000000b87048224 */ /* 0x080fe200078e02ff */
[----:B------:R-:W-:Y:S01]  /*13c0*/  @P0 MOV R6, R20 ;  /* 0x0000001400060202 */ /* 0x000fe20000000f00 */
[----:B------:R-:W-:Y:S01]  /*13d0*/  @P3 VIADD R9, R9, 0x1 ;  /* 0x0000000109093836 */ /* 0x000fe20000000000 */
[----:B------:R-:W-:Y:S01]  /*13e0*/  @!P0 SHF.R.S32.HI R3, RZ, 0x1f, R11 ;  /* 0x0000001fff038819 */ /* 0x000fe2000001140b */
[----:B------:R-:W-:-:S03]  /*13f0*/  @!P0 IMAD.WIDE.U32 R20, R134, R11, RZ ;  /* 0x0000000b86148225 */ /* 0x000fc600078e00ff */
[----:B------:R-:W-:Y:S01]  /*1400*/  @!P2 IADD3 R9, PT, PT, -R9, RZ, RZ ;  /* 0x000000ff0909a210 */ /* 0x000fe20007ffe1ff */
[----:B------:R-:W-:Y:S01]  /*1410*/  IMAD.WIDE.U32 R6, R132, R0, R6 ;  /* 0x0000000084067225 */ /* 0x000fe200078e0006 */
[----:B------:R-:W-:-:S03]  /*1420*/  @!P1 LOP3.LUT R9, RZ, R2, RZ, 0x33, !PT ;  /* 0x00000002ff099212 */ /* 0x000fc600078e33ff */
[----:B------:R-:W-:Y:S02]  /*1430*/  @!P0 IMAD R3, R3, R134, R4 ;  /* 0x0000008603038224 */ /* 0x000fe400078e0204 */
[----:B------:R-:W-:Y:S02]  /*1440*/  IMAD R5, R133, R0, RZ ;  /* 0x0000000085057224 */ /* 0x000fe400078e02ff */
[----:B------:R-:W-:Y:S01]  /*1450*/  @P0 IMAD.IADD R11, R11, 0x1, R12 ;  /* 0x000000010b0b0824 */ /* 0x000fe200078e020c */
[----:B------:R-:W-:Y:S02]  /*1460*/  @!P0 IADD3 R21, PT, PT, R21, R3, RZ ;  /* 0x0000000315158210 */ /* 0x000fe40007ffe0ff */
[----:B------:R-:W-:Y:S01]  /*1470*/  MOV R12, R6 ;  /* 0x00000006000c7202 */ /* 0x000fe20000000f00 */
[----:B------:R-:W-:Y:S01]  /*1480*/  @!P0 IMAD R4, R19, R10, RZ ;  /* 0x0000000a13048224 */ /* 0x000fe200078e02ff */
[----:B------:R-:W-:Y:S01]  /*1490*/  IADD3 R13, PT, PT, R7, R5, RZ ;  /* 0x00000005070d7210 */ /* 0x000fe20007ffe0ff */
[----:B------:R-:W-:Y:S01]  /*14a0*/  IMAD R5, R15, R9, RZ ;  /* 0x000000090f057224 */ /* 0x000fe200078e02ff */
[----:B------:R-:W-:-:S02]  /*14b0*/  @!P0 SHF.R.S32.HI R3, RZ, 0x1f, R10 ;  /* 0x0000001fff038819 */ /* 0x000fc4000001140a */
[----:B------:R-:W-:Y:S01]  /*14c0*/  SHF.R.S32.HI R6, RZ, 0x1f, R9 ;  /* 0x0000001fff067819 */ /* 0x000fe20000011409 */
[----:B------:R-:W-:-:S04]  /*14d0*/  IMAD.WIDE.U32 R12, R14, R9, R12 ;  /* 0x000000090e0c7225 */ /* 0x000fc800078e000c */
[----:B------:R-:W-:Y:S02]  /*14e0*/  @!P0 IMAD R3, R18, R3, R4 ;  /* 0x0000000312038224 */ /* 0x000fe400078e0204 */
[----:B------:R-:W-:Y:S02]  /*14f0*/  IMAD R5, R14, R6, R5 ;  /* 0x000000060e057224 */ /* 0x000fe400078e0205 */
[----:B------:R-:W-:-:S04]  /*1500*/  @!P0 IMAD.WIDE.U32 R18, R18, R10, R20 ;  /* 0x0000000a12128225 */ /* 0x000fc800078e0014 */
        /* <DEDUP_REMOVED lines=8> */
.L_x_6413:
[----:B------:R-:W-:Y:S05]  /*1590*/  BSYNC.RECONVERGENT B0 ;  /* 0x0000000000007941 */ /* 0x000fea0003800200 */
.L_x_6411:
[----:B------:R-:W-:Y:S01]  /*15a0*/  ISETP.NE.AND P0, PT, R146, -0x1, PT ;  /* 0xffffffff9200780c */ /* 0x000fe20003f05270 */
[----:B------:R-:W2:Y:S04]  /*15b0*/  LD.E.64 R22, desc[UR4][R84.64+0x30] ;  /* 0x0000300454167980 */ /* 0x000ea8000c101b00 */
[----:B------:R-:W3:Y:S01]  /*15c0*/  LD.E.64 R24, desc[UR4][R84.64+0x48] ;  /* 0x0000480454187980 */ /* 0x000ee2000c101b00 */
[----:B------:R-:W-:-:S03]  /*15d0*/  IMAD.MOV.U32 R7, RZ, RZ, RZ ;  /* 0x000000ffff077224 */ /* 0x000fc600078e00ff */
[----:B------:R-:W4:Y:S04]  /*15e0*/  LD.E.64 R14, desc[UR4][R84.64+0x8] ;  /* 0x00000804540e7980 */ /* 0x000f28000c101b00 */
[----:B------:R-:W3:Y:S04]  /*15f0*/  @!P0 LD.E.64 R28, desc[UR4][R84.64+0x18] ;  /* 0x00001804541c8980 */ /* 0x000ee8000c101b00 */
        /* <DEDUP_REMOVED lines=22> */
[----:B------:R-:W-:-:S04]  /*1760*/  @!P1 IADD3 R13, PT, PT, R13, -R12, RZ ;  /* 0x8000000c0d0d9210 */ /* 0x000fc80007ffe0ff */
[----:B------:R-:W-:Y:S02]  /*1770*/  ISETP.GE.U32.AND P4, PT, R13, R12, PT ;  /* 0x0000000c0d00720c */ /* 0x000fe40003f86070 */
[----:B------:R-:W-:Y:S01]  /*1780*/  LOP3.LUT R12, R63, 0x18, RZ, 0xc0, !PT ;  /* 0x000000183f0c7812 */ /* 0x000fe200078ec0ff */
[----:B------:R-:W-:-:S03]  /*1790*/  @!P1 VIADD R20, R20, 0x1 ;  /* 0x0000000114149836 */ /* 0x000fc60000000000 */
[----:B------:R-:W-:Y:S01]  /*17a0*/  IADD3 R30, P2, PT, R12, R18, RZ ;  /* 0x000000120c1e7210 */ /* 0x000fe20007f5e0ff */
[----:B------:R-:W-:Y:S01]  /*17b0*/  IMAD R9, R9, R134, RZ ;  /* 0x0000008609097224 */ /* 0x000fe200078e02ff */
[----:B------:R-:W-:Y:S02]  /*17c0*/  ISETP.GE.AND P3, PT, R19, RZ, PT ;  /* 0x000000ff1300720c */ /* 0x000fe40003f66270 */
[----:B------:R-:W-:Y:S02]  /*17d0*/  IADD3.X R31, PT, PT, RZ, R10, RZ, P2, !PT ;  /* 0x0000000aff1f7210 */ /* 0x000fe400017fe4ff */
[----:B------:R-:W-:Y:S01]  /*17e0*/  ISETP.NE.AND P1, PT, R2, RZ, PT ;  /* 0x000000ff0200720c */ /* 0x000fe20003f25270 */
[----:B------:R-:W-:Y:S02]  /*17f0*/  @P4 VIADD R20, R20, 0x1 ;  /* 0x0000000114144836 */ /* 0x000fe40000000000 */
[C---:B------:R-:W-:Y:S02]  /*1800*/  IMAD R9, R0.reuse, R135, R9 ;  /* 0x0000008700097224 */ /* 0x040fe400078e0209 */
[----:B------:R-:W-:-:S04]  /*1810*/  IMAD.WIDE.U32 R30, R0, R134, R30 ;  /* 0x00000086001e7225 */ /* 0x000fc800078e001e */
[----:B------:R-:W-:-:S04]  /*1820*/  IMAD.MOV.U32 R0, RZ, RZ, R20 ;  /* 0x000000ffff007224 */ /* 0x000fc800078e0014 */
[----:B------:R-:W-:Y:S01]  /*1830*/  @!P3 IMAD.MOV R0, RZ, RZ, -R0 ;  /* 0x000000ffff00b224 */ /* 0x000fe200078e0a00 */
[----:B------:R-:W-:Y:S01]  /*1840*/  @!P1 LOP3.LUT R0, RZ, R2, RZ, 0x33, !PT ;  /* 0x00000002ff009212 */ /* 0x000fe200078e33ff */
[----:B------:R-:W-:-:S03]  /*1850*/  IMAD.IADD R31, R31, 0x1, R9 ;  /* 0x000000011f1f7824 */ /* 0x000fc600078e0209 */
[----:B------:R-:W-:Y:S01]  /*1860*/  SHF.R.S32.HI R2, RZ, 0x1f, R0 ;  /* 0x0000001fff027819 */ /* 0x000fe20000011400 */
[----:B------:R-:W-:Y:S01]  /*1870*/  IMAD R9, R27, R0, RZ ;  /* 0x000000001b097224 */ /* 0x000fe200078e02ff */
[----:B------:R-:W1:Y:S01]  /*1880*/  S2UR UR6, SR_CgaCtaId ;  /* 0x00000000000679c3 */ /* 0x000e620000008800 */
[----:B------:R-:W-:Y:S02]  /*1890*/  SHF.R.U32.HI R90, RZ, 0x2, R8 ;  /* 0x00000002ff5a7819 */ /* 0x000fe40000011608 */
[----:B------:R-:W-:Y:S01]  /*18a0*/  MOV R91, RZ ;  /* 0x000000ff005b7202 */ /* 0x000fe20000000f00 */
[----:B------:R-:W-:Y:S02]  /*18b0*/  UMOV UR7, 0x400 ;  /* 0x0000040000077882 */ /* 0x000fe40000000000 */
[-C--:B------:R-:W-:Y:S02]  /*18c0*/  IMAD R137, R133, R90.reuse, RZ ;  /* 0x0000005a85897224 */ /* 0x080fe400078e02ff */
[----:B------:R-:W-:-:S02]  /*18d0*/  IMAD R139, R135, R90, RZ ;  /* 0x0000005a878b7224 */ /* 0x000fc400078e02ff */
[----:B------:R-:W-:-:S05]  /*18e0*/  IMAD.SHL.U32 R60, R8, 0x4, RZ ;  /* 0x00000004083c7824 */ /* 0x000fca00078e00ff */
[----:B------:R-:W-:Y:S01]  /*18f0*/  LOP3.LUT R60, R60, 0xc, RZ, 0xc0, !PT ;  /* 0x0000000c3c3c7812 */ /* 0x000fe200078ec0ff */
[----:B-1----:R-:W-:Y:S01]  /*1900*/  ULEA UR6, UR6, UR7, 0x18 ;  /* 0x0000000706067291 */ /* 0x002fe2000f8ec0ff */
[----:B--2---:R-:W-:-:S04]  /*1910*/  @P0 IMAD.WIDE.U32 R20, R22, R146, RZ ;  /* 0x0000009216140225 */ /* 0x004fc800078e00ff */
[----:B------:R-:W-:Y:S02]  /*1920*/  @P0 IMAD R18, R23, R146, RZ ;  /* 0x0000009217120224 */ /* 0x000fe400078e02ff */
[----:B---3--:R-:W-:-:S04]  /*1930*/  @!P0 IMAD.WIDE.U32 R32, R28, R142, RZ ;  /* 0x0000008e1c208225 */ /* 0x008fc800078e00ff */
[----:B------:R-:W-:Y:S01]  /*1940*/  @!P0 IMAD R10, R29, R142, RZ ;  /* 0x0000008e1d0a8224 */ /* 0x000fe200078e02ff */
[----:B------:R-:W-:Y:S02]  /*1950*/  @!P0 MOV R19, R32 ;  /* 0x0000002000138202 */ /* 0x000fe40000000f00 */
[----:B------:R-:W-:Y:S01]  /*1960*/  @P0 MOV R19, R20 ;  /* 0x0000001400130202 */ /* 0x000fe20000000f00 */
[----:B------:R-:W-:Y:S02]  /*1970*/  @!P0 IMAD.IADD R10, R33, 0x1, R10 ;  /* 0x00000001210a8824 */ /* 0x000fe400078e020a */
[----:B------:R-:W-:Y:S01]  /*1980*/  @P0 IMAD.IADD R10, R21, 0x1, R18 ;  /* 0x00000001150a0824 */ /* 0x000fe200078e0212 */
[----:B------:R-:W-:Y:S01]  /*1990*/  IADD3 R28, P1, PT, R12, R19, RZ ;  /* 0x000000130c1c7210 */ /* 0x000fe20007f3e0ff */
[----:B------:R-:W-:-:S03]  /*19a0*/  IMAD R18, R2, R26, R9 ;  /* 0x0000001a02127224 */ /* 0x000fc600078e0209 */
[----:B------:R-:W-:Y:S01]  /*19b0*/  IADD3.X R29, PT, PT, RZ, R10, RZ, P1, !PT ;  /* 0x0000000aff1d7210 */ /* 0x000fe20000ffe4ff */
[----:B------:R-:W-:Y:S01]  /*19c0*/  IMAD.WIDE.U32 R20, R0, R26, R30 ;  /* 0x0000001a00147225 */ /* 0x000fe200078e001e */
[----:B------:R-:W-:-:S03]  /*19d0*/  LOP3.LUT R19, R63, 0xc0, RZ, 0xc0, !PT ;  /* 0x000000c03f137812 */ /* 0x000fc600078ec0ff */
[-C--:B------:R-:W-:Y:S02]  /*19e0*/  IMAD R9, R25, R141.reuse, RZ ;  /* 0x0000008d19097224 */ /* 0x080fe400078e02ff */
[----:B------:R-:W-:Y:S01]  /*19f0*/  IMAD.WIDE.U32 R24, R24, R141, R28 ;  /* 0x0000008d18187225 */ /* 0x000fe200078e001c */
[----:B------:R-:W-:-:S03]  /*1a00*/  LOP3.LUT R10, R19, 0x18, R8, 0xf8, !PT ;  /* 0x00000018130a7812 */ /* 0x000fc600078ef808 */
[----:B------:R-:W-:Y:S02]  /*1a10*/  IMAD.IADD R19, R21, 0x1, R18 ;  /* 0x0000000115137824 */ /* 0x000fe400078e0212 */
[----:B------:R-:W-:Y:S01]  /*1a20*/  IMAD.MOV.U32 R18, RZ, RZ, R20 ;  /* 0x000000ffff127224 */ /* 0x000fe200078e0014 */
[----:B------:R-:W-:Y:S02]  /*1a30*/  MOV R20, R24 ;  /* 0x0000001800147202 */ /* 0x000fe40000000f00 */
[----:B------:R-:W-:Y:S02]  /*1a40*/  IADD3 R24, P0, PT, R12, R6, RZ ;  /* 0x000000060c187210 */ /* 0x000fe40007f1e0ff */
[----:B------:R-:W-:Y:S01]  /*1a50*/  SHF.R.S32.HI R6, RZ, 0x1f, R61 ;  /* 0x0000001fff067819 */ /* 0x000fe2000001143d */
[----:B------:R-:W-:Y:S01]  /*1a60*/  IMAD.IADD R21, R25, 0x1, R9 ;  /* 0x0000000119157824 */ /* 0x000fe200078e0209 */
[----:B------:R-:W-:Y:S02]  /*1a70*/  IADD3.X R25, PT, PT, RZ, R3, RZ, P0, !PT ;  /* 0x00000003ff197210 */ /* 0x000fe400007fe4ff */
[----:B------:R-:W-:Y:S01]  /*1a80*/  LEA.HI R3, R6, R61, RZ, 0x7 ;  /* 0x0000003d06037211 */ /* 0x000fe200078f38ff */
[----:B------:R-:W-:-:S03]  /*1a90*/  IMAD.WIDE.U32 R26, R143, 0x40, R90 ;  /* 0x000000408f1a7825 */ /* 0x000fc600078e005a */
[----:B------:R-:W-:Y:S01]  /*1aa0*/  SHF.R.S32.HI R3, RZ, 0x7, R3 ;  /* 0x00000007ff037819 */ /* 0x000fe20000011403 */
[----:B------:R-:W-:-:S03]  /*1ab0*/  IMAD R9, R27, R22, RZ ;  /* 0x000000161b097224 */ /* 0x000fc600078e02ff */
[----:B------:R-:W-:Y:S01]  /*1ac0*/  ISETP.GE.AND P3, PT, R3, R56, PT ;  /* 0x000000380300720c */ /* 0x000fe20003f66270 */
[----:B------:R-:W-:Y:S01]  /*1ad0*/  IMAD.SHL.U32 R58, R22, 0x20, RZ ;  /* 0x00000020163a7824 */ /* 0x000fe200078e00ff */
[----:B------:R-:W-:Y:S01]  /*1ae0*/  LOP3.LUT R10, R10, 0x18, R63, 0x78, !PT ;  /* 0x000000180a0a7812 */ /* 0x000fe200078e783f */
[----:B------:R-:W-:Y:S01]  /*1af0*/  IMAD R9, R26, R23, R9 ;  /* 0x000000171a097224 */ /* 0x000fe200078e0209 */
[----:B------:R-:W-:Y:S01]  /*1b00*/  SHF.L.U64.HI R59, R22, 0x5, R23 ;  /* 0x00000005163b7819 */ /* 0x000fe20000010217 */
[----:B------:R-:W-:Y:S01]  /*1b10*/  IMAD.WIDE.U32 R20, R26, R22, R20 ;  /* 0x000000161a147225 */ /* 0x000fe200078e0014 */
[----:B------:R-:W-:-:S03]  /*1b20*/  LOP3.LUT R63, R10, 0x1f20, R63, 0xf8, !PT ;  /* 0x00001f200a3f7812 */ /* 0x000fc600078ef83f */
[----:B------:R-:W-:-:S04]  /*1b30*/  IMAD.WIDE.U32 R22, R90, R132, R24 ;  /* 0x000000845a167225 */ /* 0x000fc800078e0018 */
[----:B------:R-:W-:Y:S01]  /*1b40*/  IMAD.WIDE.U32 R18, R90, R134, R18 ;  /* 0x000000865a127225 */ /* 0x000fe200078e0012 */
[----:B------:R-:W-:Y:S02]  /*1b50*/  IADD3 R137, PT, PT, R23, R137, RZ ;  /* 0x0000008917897210 */ /* 0x000fe40007ffe0ff */
[----:B----4-:R-:W-:Y:S01]  /*1b60*/  LEA R136, P1, R22, R14, 0x1 ;  /* 0x0000000e16887211 */ /* 0x010fe200078208ff */
[----:B------:R-:W-:Y:S01]  /*1b70*/  IMAD.IADD R9, R21, 0x1, R9 ;  /* 0x0000000115097824 */ /* 0x000fe200078e0209 */
[----:B------:R-:W-:Y:S02]  /*1b80*/  LEA R88, P2, R20, R16, 0x1 ;  /* 0x0000001014587211 */ /* 0x000fe400078408ff */
[----:B------:R-:W-:Y:S02]  /*1b90*/  IADD3 R139, PT, PT, R19, R139, RZ ;  /* 0x0000008b138b7210 */ /* 0x000fe40007ffe0ff */
[----:B------:R-:W-:Y:S02]  /*1ba0*/  LEA R138, P0, R18, R4, 0x1 ;  /* 0x00000004128a7211 */ /* 0x000fe400078008ff */
[----:B------:R-:W-:-:S02]  /*1bb0*/  LEA R63, R63, UR6, 0x1 ;  /* 0x000000063f3f7c11 */ /* 0x000fc4000f8e08ff */
[----:B------:R-:W-:Y:S02]  /*1bc0*/  LEA.HI.X R89, R20, R17, R9, 0x1, P2 ;  /* 0x0000001114597211 */ /* 0x000fe400010f0c09 */
[----:B------:R-:W-:Y:S02]  /*1bd0*/  LEA.HI.X R137, R22, R15, R137, 0x1, P1 ;  /* 0x0000000f16897211 */ /* 0x000fe400008f0c89 */
[----:B------:R-:W-:Y:S02]  /*1be0*/  LEA.HI.X R139, R18, R5, R139, 0x1, P0 ;  /* 0x00000005128b7211 */ /* 0x000fe400000f0c8b */
[----:B------:R-:W-:Y:S01]  /*1bf0*/  LEA.HI R11, R11, R11, RZ, 0x1 ;  /* 0x0000000b0b0b7211 */ /* 0x000fe200078f08ff */
        /* <DEDUP_REMOVED lines=11> */
[----:B------:R-:W-:-:S02]  /*1cb0*/  MOV R13, RZ ;  /* 0x000000ff000d7202 */ /* 0x000fc40000000f00 */
[----:B------:R-:W-:Y:S02]  /*1cc0*/  LEA R62, R56, 0xffffff80, 0x7 ;  /* 0xffffff80383e7811 */ /* 0x000fe400078e38ff */
[----:B------:R-:W-:Y:S02]  /*1cd0*/  SHF.R.S32.HI R11, RZ, 0x1, R11 ;  /* 0x00000001ff0b7819 */ /* 0x000fe4000001140b */
[----:B-----5:R-:W-:Y:S02]  /*1ce0*/  IADD3 R72, PT, PT, R62, R7, RZ ;  /* 0x000000073e487210 */ /* 0x020fe40007ffe0ff */
[----:B------:R-:W-:Y:S01]  /*1cf0*/  LOP3.LUT R8, R8, 0x3, RZ, 0xc0, !PT ;  /* 0x0000000308087812 */ /* 0x000fe200078ec0ff */
[-C--:B------:R-:W-:Y:S02]  /*1d00*/  IMAD R7, R90, R11.reuse, RZ ;  /* 0x0000000b5a077224 */ /* 0x080fe400078e02ff */
[----:B------:R-:W-:Y:S01]  /*1d10*/  IMAD R72, R72, R11, RZ ;  /* 0x0000000b48487224 */ /* 0x000fe200078e02ff */
[----:B------:R-:W-:Y:S01]  /*1d20*/  VIMNMX R66, PT, PT, RZ, R3, !PT ;  /* 0x00000003ff427248 */ /* 0x000fe20007fe0100 */
[C---:B------:R-:W-:Y:S01]  /*1d30*/  VIADD R80, R90.reuse, 0x40 ;  /* 0x000000405a507836 */ /* 0x040fe20000000000 */
[----:B------:R-:W-:Y:S01]  /*1d40*/  IADD3 R64, PT, PT, R90, 0x20, RZ ;  /* 0x000000205a407810 */ /* 0x000fe20007ffe0ff */
[----:B------:R-:W-:Y:S01]  /*1d50*/  IMAD R83, R56, -0x80, R61 ;  /* 0xffffff8038537824 */ /* 0x000fe200078e023d */
[----:B------:R-:W-:Y:S01]  /*1d60*/  IADD3 R78, PT, PT, R90, 0x60, RZ ;  /* 0x000000605a4e7810 */ /* 0x000fe20007ffe0ff */
[----:B------:R-:W-:Y:S01]  /*1d70*/  IMAD R81, R56, -0x80, R57 ;  /* 0xffffff8038517824 */ /* 0x000fe200078e0239 */
[----:B------:R-:W-:Y:S01]  /*1d80*/  MOV R74, R136 ;  /* 0x00000088004a7202 */ /* 0x000fe20000000f00 */
[----:B------:R-:W-:Y:S01]  /*1d90*/  IMAD.MOV.U32 R79, RZ, RZ, R56 ;  /* 0x000000ffff4f7224 */ /* 0x000fe200078e0038 */
[----:B------:R-:W-:Y:S01]  /*1da0*/  MOV R76, R138 ;  /* 0x0000008a004c7202 */ /* 0x000fe20000000f00 */
[----:B------:R-:W-:Y:S01]  /*1db0*/  IMAD.MOV.U32 R75, RZ, RZ, R137 ;  /* 0x000000ffff4b7224 */ /* 0x000fe200078e0089 */
[----:B------:R-:W-:Y:S01]  /*1dc0*/  MOV R77, R139 ;  /* 0x0000008b004d7202 */ /* 0x000fe20000000f00 */
        /* <DEDUP_REMOVED lines=8> */
[----:B------:R-:W-:Y:S02]  /*1e50*/  IMAD R9, R25, R0, RZ ;  /* 0x0000000019097224 */ /* 0x000fe400078e02ff */
[----:B------:R-:W-:Y:S02]  /*1e60*/  IMAD.IADD R29, R29, 0x1, R6 ;  /* 0x000000011d1d7824 */ /* 0x000fe400078e0206 */
[----:B------:R-:W-:Y:S02]  /*1e70*/  IMAD R6, R24, R2, R9 ;  /* 0x0000000218067224 */ /* 0x000fe400078e0209 */
[----:B------:R-:W-:Y:S02]  /*1e80*/  IMAD R9, R15, R0, RZ ;  /* 0x000000000f097224 */ /* 0x000fe400078e02ff */
[----:B------:R-:W-:Y:S02]  /*1e90*/  IMAD R26, R95, R62, RZ ;  /* 0x0000003e5f1a7224 */ /* 0x000fe400078e02ff */
[----:B------:R-:W-:Y:S01]  /*1ea0*/  IMAD.WIDE.U32 R18, R62, R94, R18 ;  /* 0x0000005e3e127225 */ /* 0x000fe200078e0012 */
[----:B------:R-:W-:-:S03]  /*1eb0*/  IADD3 R15, P0, PT, -R61, R90, RZ ;  /* 0x0000005a3d0f7210 */ /* 0x000fc60007f1e1ff */
[----:B------:R-:W-:Y:S01]  /*1ec0*/  IMAD R2, R14, R2, R9 ;  /* 0x000000020e027224 */ /* 0x000fe200078e0209 */
[----:B------:R-:W-:Y:S02]  /*1ed0*/  SHF.R.S32.HI R9, RZ, 0x1f, R61 ;  /* 0x0000001fff097819 */ /* 0x000fe4000001143d */
[----:B------:R-:W-:Y:S01]  /*1ee0*/  IADD3 R27, PT, PT, R19, R26, RZ ;  /* 0x0000001a131b7210 */ /* 0x000fe20007ffe0ff */
[----:B------:R-:W-:Y:S02]  /*1ef0*/  IMAD.MOV.U32 R26, RZ, RZ, R18 ;  /* 0x000000ffff1a7224 */ /* 0x000fe400078e0012 */
[----:B------:R-:W-:Y:S01]  /*1f00*/  IMAD R19, R8, 0x8, R7 ;  /* 0x0000000808137824 */ /* 0x000fe200078e0207 */
[----:B------:R-:W-:Y:S01]  /*1f10*/  IADD3 R7, PT, PT, R60, R7, RZ ;  /* 0x000000073c077210 */ /* 0x000fe20007ffe0ff */
[----:B------:R-:W-:-:S04]  /*1f20*/  IMAD.WIDE.U32 R24, R0, R24, R28 ;  /* 0x0000001800187225 */ /* 0x000fc800078e001c */
[----:B------:R-:W-:Y:S02]  /*1f30*/  IMAD.X R9, RZ, RZ, ~R9, P0 ;  /* 0x000000ffff097224 */ /* 0x000fe400000e0e09 */
[----:B------:R-:W-:Y:S01]  /*1f40*/  IMAD.WIDE.U32 R26, R0, R14, R26 ;  /* 0x0000000e001a7225 */ /* 0x000fe200078e001a */
[----:B------:R-:W-:Y:S02]  /*1f50*/  SHF.R.S32.HI R0, RZ, 0x1f, R72 ;  /* 0x0000001fff007819 */ /* 0x000fe40000011448 */
[C---:B------:R-:W-:Y:S01]  /*1f60*/  IADD3 R14, P1, PT, R72.reuse, R7, RZ ;  /* 0x00000007480e7210 */ /* 0x040fe20007f3e0ff */
[----:B------:R-:W-:Y:S01]  /*1f70*/  IMAD R67, R9, R92, RZ ;  /* 0x0000005c09437224 */ /* 0x000fe200078e02ff */
[----:B------:R-:W-:Y:S02]  /*1f80*/  IADD3 R72, P0, PT, R72, R19, RZ ;  /* 0x0000001348487210 */ /* 0x000fe40007f1e0ff */
[----:B------:R-:W-:Y:S01]  /*1f90*/  IADD3 R25, PT, PT, R25, R6, RZ ;  /* 0x0000000619197210 */ /* 0x000fe20007ffe0ff */
[----:B------:R-:W-:-:S02]  /*1fa0*/  IMAD.IADD R27, R27, 0x1, R2 ;  /* 0x000000011b1b7824 */ /* 0x000fc400078e0202 */
        /* <DEDUP_REMOVED lines=18> */
[----:B------:R-:W-:-:S03]  /*20d0*/  SHF.L.U32 R72, R72, 0x1, RZ ;  /* 0x0000000148487819 */ /* 0x000fc600000006ff */
[--C-:B------:R-:W-:Y:S01]  /*20e0*/  IMAD.X R15, R5, 0x1, R0.reuse, P0 ;  /* 0x00000001050f7824 */ /* 0x100fe200000e0600 */
[-C--:B------:R-:W-:Y:S02]  /*20f0*/  IADD3 R70, P3, PT, R16, R72.reuse, RZ ;  /* 0x0000004810467210 */ /* 0x080fe40007f7e0ff */
[----:B------:R-:W-:Y:S02]  /*2100*/  IADD3 R72, P2, PT, R4, R72, RZ ;  /* 0x0000004804487210 */ /* 0x000fe40007f5e0ff */
[----:B------:R-:W-:Y:S01]  /*2110*/  ISETP.GE.AND P0, PT, R12, R145, PT ;  /* 0x000000910c00720c */ /* 0x000fe20003f06270 */
[C---:B------:R-:W-:Y:S01]  /*2120*/  IMAD.X R49, R17.reuse, 0x1, R0, P1 ;  /* 0x0000000111317824 */ /* 0x040fe200008e0600 */
[-C--:B------:R-:W-:Y:S02]  /*2130*/  IADD3.X R71, PT, PT, R17, R73.reuse, RZ, P3, !PT ;  /* 0x0000004911477210 */ /* 0x080fe40001ffe4ff */
[----:B------:R-:W-:Y:S02]  /*2140*/  IADD3.X R73, PT, PT, R5, R73, RZ, P2, !PT ;  /* 0x0000004905497210 */ /* 0x000fe400017fe4ff */
[----:B------:R-:W-:-:S07]  /*2150*/  P2R R82, PR, RZ, 0x1 ;  /* 0x00000001ff527803 */ /* 0x000fce0000000000 */
.L_x_6437:
[----:B------:R-:W-:Y:S01]  /*2160*/  ISETP.NE.AND P1, PT, R82, RZ, PT ;  /* 0x000000ff5200720c */ /* 0x000fe20003f25270 */
[----:B------:R-:W-:Y:S01]  /*2170*/  VIADD R81, R81, 0x80 ;  /* 0x0000008051517836 */ /* 0x000fe20000000000 */
[----:B------:R-:W-:Y:S01]  /*2180*/  SHF.L.U64.HI R2, R92, 0x6, R93 ;  /* 0x000000065c027819 */ /* 0x000fe2000001025d */
[----:B------:R-:W-:Y:S01]  /*2190*/  VIADD R83, R83, 0x80 ;  /* 0x0000008053537836 */ /* 0x000fe20000000000 */
[----:B------:R-:W-:Y:S01]  /*21a0*/  SHF.L.U64.HI R0, R134, 0x6, R135 ;  /* 0x0000000686007819 */ /* 0x000fe20000010287 */
[----:B----4-:R-:W-:Y:S01]  /*21b0*/  IMAD.SHL.U32 R17, R92, 0x40, RZ ;  /* 0x000000405c117824 */ /* 0x010fe200078e00ff */
[-C--:B------:R-:W-:Y:S01]  /*21c0*/  ISETP.GE.OR P0, PT, R90, R81.reuse, P1 ;  /* 0x000000515a00720c */ /* 0x080fe20000f06670 */
[----:B------:R-:W-:Y:S01]  /*21d0*/  IMAD.SHL.U32 R3, R134, 0x40, RZ ;  /* 0x0000004086037824 */ /* 0x000fe200078e00ff */
[----:B------:R-:W-:Y:S01]  /*21e0*/  ISETP.GE.AND P5, PT, R78, R81, PT ;  /* 0x000000514e00720c */ /* 0x000fe20003fa6270 */
[----:B------:R-:W-:Y:S01]  /*21f0*/  UMOV UR6, URZ ;  /* 0x000000ff00067c82 */ /* 0x000fe20008000000 */
[----:B------:R-:W-:Y:S01]  /*2200*/  ISETP.LT.OR P3, PT, R90, R83, P0 ;  /* 0x000000535a00720c */ /* 0x000fe20000761670 */
[----:B------:R-:W-:Y:S01]  /*2210*/  VIADD R79, R79, 0xffffffff ;  /* 0xffffffff4f4f7836 */ /* 0x000fe20000000000 */
[C---:B------:R-:W-:Y:S01]  /*2220*/  ISETP.GE.OR P0, PT, R64.reuse, R81, P1 ;  /* 0x000000514000720c */ /* 0x040fe20000f06670 */
[----:B------:R-:W-:Y:S01]  /*2230*/  BSSY.RECONVERGENT B1, `(.L_x_6415) ;  /* 0x00002d6000017945 */ /* 0x000fe20003800200 */
[----:B------:R-:W-:Y:S01]  /*2240*/  IADD3 R22, P2, PT, R3, R76, RZ ;  /* 0x0000004c03167210 */ /* 0x000fe20007f5e0ff */
[----:B------:R-:W-:Y:S01]  /*2250*/  IMAD.MOV.U32 R86, RZ, RZ, R62 ;  /* 0x000000ffff567224 */ /* 0x000fe200078e003e */
[----:B------:R-:W-:Y:S01]  /*2260*/  ISETP.LT.OR P4, PT, R64, R83, P0 ;  /* 0x000000534000720c */ /* 0x000fe20000781670 */
[----:B------:R-:W-:Y:S01]  /*2270*/  IMAD.SHL.U32 R45, R94, 0x40, RZ ;  /* 0x000000405e2d7824 */ /* 0x000fe200078e00ff */
[----:B------:R-:W-:Y:S01]  /*2280*/  IADD3 R28, P0, PT, R68, R17, RZ ;  /* 0x00000011441c7210 */ /* 0x000fe20007f1e0ff */
[----:B------:R-:W-:Y:S01]  /*2290*/  IMAD.X R23, R0, 0x1, R77, P2 ;  /* 0x0000000100177824 */ /* 0x000fe200010e064d */
[----:B------:R-:W-:Y:S02]  /*22a0*/  SHF.L.U64.HI R43, R94, 0x6, R95 ;  /* 0x000000065e2b7819 */ /* 0x000fe4000001025f */
[----:B------:R-:W-:Y:S01]  /*22b0*/  ISETP.GE.AND P6, PT, R78, R83, PT ;  /* 0x000000534e00720c */ /* 0x000fe20003fc6270 */
[----:B------:R-:W-:Y:S02]  /*22c0*/  @!P3 IMAD.MOV.U32 R69, RZ, RZ, R67 ;  /* 0x000000ffff45b224 */ /* 0x000fe400078e0043 */
[--C-:B------:R-:W-:Y:S01]  /*22d0*/  IMAD.X R29, R67, 0x1, R2.reuse, P0 ;  /* 0x00000001431d7824 */ /* 0x100fe200000e0602 */
[C---:B------:R-:W-:Y:S02]  /*22e0*/  ISETP.GE.OR P0, PT, R80.reuse, R81, P1 ;  /* 0x000000515000720c */ /* 0x040fe40000f06670 */
[----:B------:R-:W2:Y:S02]  /*22f0*/  @!P3 LD.E.128 R4, desc[UR4][R68.64] ;  /* 0x000000044404b980 */ /* 0x000ea4000c101d00 */
[----:B------:R-:W-:Y:S11]  /*2300*/  ISETP.LT.OR P1, PT, R80, R83, P0 ;  /* 0x000000535000720c */ /* 0x000ff60000721670 */
[----:B------:R-:W-:Y:S02]  /*2310*/  @!UPT UIADD3 URZ, UPT, UPT, URZ, URZ, URZ ;  /* 0x000000fffffff290 */ /* 0x000fe4000fffe0ff */
[----:B------:R-:W-:Y:S05]  /*2320*/  @!P1 IADD3 R30, P0, PT, R28, R17, RZ ;  /* 0x000000111c1e9210 */ /* 0x000fea0007f1e0ff */
[----:B------:R-:W-:Y:S01]  /*2330*/  @!P1 IMAD.X R31, R29, 0x1, R2, P0 ;  /* 0x000000011d1f9824 */ /* 0x000fe200000e0602 */
[----:B------:R-:W-:Y:S02]  /*2340*/  ISETP.GE.OR P0, PT, R12, R145, P5 ;  /* 0x000000910c00720c */ /* 0x000fe40002f06670 */
[----:B------:R-:W-:Y:S02]  /*2350*/  SHF.L.U64.HI R2, R132, 0x5, R133 ;  /* 0x0000000584027819 */ /* 0x000fe40000010285 */
[----:B------:R-:W-:Y:S02]  /*2360*/  ISETP.LT.OR P2, PT, R78, R83, P0 ;  /* 0x000000534e00720c */ /* 0x000fe40000741670 */
[----:B------:R-:W-:Y:S05]  /*2370*/  @!P1 IADD3 R32, P0, PT, R22, R3, RZ ;  /* 0x0000000316209210 */ /* 0x000fea0007f1e0ff */
[----:B------:R-:W-:Y:S01]  /*2380*/  @!P1 IMAD.X R33, R23, 0x1, R0, P0 ;  /* 0x0000000117219824 */ /* 0x000fe200000e0600 */
[----:B--2---:R-:W-:Y:S04]  /*2390*/  @!P3 ST.E.128 desc[UR4][R76.64], R4 ;  /* 0x000000044c00b985 */ /* 0x004fe8000c101d04 */
[----:B------:R1:W2:Y:S02]  /*23a0*/  @!P4 LD.E.128 R24, desc[UR4][R28.64] ;  /* 0x000000041c18c980 */ /* 0x0002a4000c101d00 */
[C---:B-1----:R-:W-:Y:S04]  /*23b0*/  @!P2 LEA R28, P0, R92.reuse, R28, 0x7 ;  /* 0x0000001c5c1ca211 */ /* 0x042fe800078038ff */
[----:B------:R-:W-:Y:S01]  /*23c0*/  @!P2 LEA.HI.X R29, R92, R29, R93, 0x7, P0 ;  /* 0x0000001d5c1da211 */ /* 0x000fe200000f3c5d */
[----:B--2---:R1:W-:Y:S04]  /*23d0*/  @!P4 ST.E.128 desc[UR4][R22.64], R24 ;  /* 0x000000181600c985 */ /* 0x0043e8000c101d04 */
[----:B------:R-:W2:Y:S01]  /*23e0*/  @!P1 LD.E.128 R16, desc[UR4][R30.64] ;  /* 0x000000041e109980 */ /* 0x000ea2000c101d00 */
[C---:B-1----:R-:W-:Y:S04]  /*23f0*/  @!P2 LEA R22, P0, R134.reuse, R22, 0x7 ;  /* 0x000000168616a211 */ /* 0x042fe800078038ff */
[----:B------:R-:W-:Y:S02]  /*2400*/  @!P2 LEA.HI.X R23, R134, R23, R135, 0x7, P0 ;  /* 0x000000178617a211 */ /* 0x000fe400000f3c87 */
[----:B------:R-:W-:Y:S01]  /*2410*/  IADD3 R3, P0, PT, RZ, -UR6, RZ ;  /* 0x80000006ff037c10 */ /* 0x000fe2000ff1e0ff */
[----:B--2---:R-:W-:Y:S04]  /*2420*/  @!P1 ST.E.128 desc[UR4][R32.64], R16 ;  /* 0x0000001020009985 */ /* 0x004fe8000c101d04 */
[----:B------:R-:W2:Y:S04]  /*2430*/  @!P2 LD.E.128 R4, desc[UR4][R28.64] ;  /* 0x000000041c04a980 */ /* 0x000ea8000c101d00 */
[----:B--2---:R1:W-:Y:S04]  /*2440*/  @!P2 ST.E.128 desc[UR4][R22.64], R4 ;  /* 0x000000041600a985 */ /* 0x0043e8000c101d04 */
[----:B------:R-:W2:Y:S04]  /*2450*/  LD.E R0, desc[UR4][R84.64+0x130] ;  /* 0x0001300454007980 */ /* 0x000ea8000c101900 */
[----:B------:R-:W3:Y:S01]  /*2460*/  LD.E R21, desc[UR4][R84.64+0xd0] ;  /* 0x0000d00454157980 */ /* 0x000ee2000c101900 */
[----:B-1----:R-:W-:Y:S01]  /*2470*/  SHF.L.U64.HI R4, R94, 0x5, R95 ;  /* 0x000000055e047819 */ /* 0x002fe2000001025f */
[----:B--2---:R-:W-:Y:S04]  /*2480*/  IMAD.SHL.U32 R0, R0, 0x80, RZ ;  /* 0x0000008000007824 */ /* 0x004fe800078e00ff */
[----:B------:R-:W-:Y:S05]  /*2490*/  IMAD.X R0, RZ, RZ, ~R0, P0 ;  /* 0x000000ffff007224 */ /* 0x000fea00000e0e00 */
[----:B------:R-:W-:Y:S04]  /*24a0*/  SHF.R.S64 R3, R3, 0x1f, R0 ;  /* 0x0000001f03037819 */ /* 0x000fe80000001000 */
[----:B------:R-:W-:Y:S01]  /*24b0*/  IADD3 R68, P0, PT, R68, R3, RZ ;  /* 0x0000000344447210 */ /* 0x000fe20007f1e0ff */
[----:B------:R-:W-:Y:S03]  /*24c0*/  IMAD.SHL.U32 R3, R94, 0x20, RZ ;  /* 0x000000205e037824 */ /* 0x000fe600078e00ff */
[----:B------:R-:W-:Y:S01]  /*24d0*/  LEA.HI.X.SX32 R67, R0, R67, 0x1, P0 ;  /* 0x0000004300437211 */ /* 0x000fe200000f0eff */
[----:B------:R-:W-:Y:S01]  /*24e0*/  IMAD.SHL.U32 R0, R132, 0x20, RZ ;  /* 0x0000002084007824 */ /* 0x000fe200078e00ff */
[----:B------:R-:W-:Y:S04]  /*24f0*/  ISETP.GT.AND P0, PT, R79, R66, PT ;  /* 0x000000424f00720c */ /* 0x000fe80003f04270 */
[----:B------:R-:W-:Y:S02]  /*2500*/  P2R R69, PR, RZ, 0x1 ;  /* 0x00000001ff457803 */ /* 0x000fe40000000000 */
[----:B---3--:R-:W-:Y:S11]  /*2510*/  ISETP.NE.AND P0, PT, R21, RZ, PT ;  /* 0x000000ff1500720c */ /* 0x008ff60003f05270 */
[----:B------:R-:W-:Y:S02]  /*2520*/  @!UPT UIADD3 URZ, UPT, UPT, URZ, URZ, URZ ;  /* 0x000000fffffff290 */ /* 0x000fe4000fffe0ff */
[----:B------:R-:W-:Y:S05]  /*2530*/  @P0 BRA `(.L_x_6416) ;  /* 0x00000000005c0947 */ /* 0x000fea0003800000 */
[----:B------:R-:W-:Y:S01]  /*2540*/  @!P3 IMAD.MOV.U32 R8, RZ, RZ, R10 ;  /* 0x000000ffff08b224 */ /* 0x000fe200078e000a */
[C---:B------:R-:W-:Y:S04]  /*2550*/  LEA R24, P0, R3.reuse, R10, 0x1 ;  /* 0x0000000a03187211 */ /* 0x040fe800078008ff */
[----:B------:R-:W2:Y:S01]  /*2560*/  @!P3 LD.E.128 R16, desc[UR4][R8.64] ;  /* 0x000000040810b980 */ /* 0x000ea2000c101d00 */
[----:B------:R-:W-:Y:S02]  /*2570*/  LEA.HI.X R25, R3, R9, R4, 0x1, P0 ;  /* 0x0000000903197211 */ /* 0x000fe400000f0c04 */
[----:B------:R-:W-:Y:S05]  /*2580*/  @!P1 IADD3 R28, P0, PT, R24, R45, RZ ;  /* 0x0000002d181c9210 */ /* 0x000fea0007f1e0ff */
[----:B------:R-:W-:Y:S01]  /*2590*/  @!P1 IMAD.X R29, R25, 0x1, R43, P0 ;  /* 0x00000001191d9824 */ /* 0x000fe200000e062b */
[----:B--2---:R1:W-:Y:S01]  /*25a0*/  @!P3 ST.E.128 desc[UR4][R74.64], R16 ;  /* 0x000000104a00b985 */ /* 0x0043e2000c101d04 */
[C---:B------:R-:W-:Y:S03]  /*25b0*/  LEA R26, P3, R0.reuse, R74, 0x1 ;  /* 0x0000004a001a7211 */ /* 0x040fe600078608ff */
[----:B------:R-:W2:Y:S01]  /*25c0*/  @!P4 LD.E.128 R4, desc[UR4][R24.64] ;  /* 0x000000041804c980 */ /* 0x000ea2000c101d00 */
[----:B------:R-:W-:Y:S02]  /*25d0*/  LEA.HI.X R27, R0, R75, R2, 0x1, P3 ;  /* 0x0000004b001b7211 */ /* 0x000fe400018f0c02 */
[C---:B------:R-:W-:Y:S04]  /*25e0*/  @!P1 LEA R2, P0, R132.reuse, R26, 0x6 ;  /* 0x0000001a84029211 */ /* 0x040fe800078030ff */
[----:B------:R-:W-:Y:S01]  /*25f0*/  @!P1 LEA.HI.X R3, R132, R27, R133, 0x6, P0 ;  /* 0x0000001b84039211 */ /* 0x000fe200000f3485 */
[----:B--2---:R1:W-:Y:S04]  /*2600*/  @!P4 ST.E.128 desc[UR4][R26.64], R4 ;  /* 0x000000041a00c985 */ /* 0x0043e8000c101d04 */
[----:B------:R-:W2:Y:S04]  /*2610*/  @!P1 LD.E.128 R20, desc[UR4][R28.64] ;  /* 0x000000041c149980 */ /* 0x000ea8000c101d00 */
[----:B--2---:R1:W-:Y:S01]  /*2620*/  @!P1 ST.E.128 desc[UR4][R2.64], R20 ;  /* 0x0000001402009985 */ /* 0x0043e2000c101d04 */
[----:B------:R-:W-:Y:S05]  /*2630*/  @P2 BRA `(.L_x_6417) ;  /* 0x0000002800542947 */ /* 0x000fea0003800000 */
[C---:B-1----:R-:W-:Y:S04]  /*2640*/  LEA R16, P0, R94.reuse, R24, 0x7 ;  /* 0x000000185e107211 */ /* 0x042fe800078038ff */
[----:B------:R-:W-:Y:S02]  /*2650*/  LEA.HI.X R17, R94, R25, R95, 0x7, P0 ;  /* 0x000000195e117211 */ /* 0x000fe400000f3c5f */
[C---:B------:R-:W-:Y:S03]  /*2660*/  LEA R2, P0, R132.reuse, R26, 0x7 ;  /* 0x0000001a84027211 */ /* 0x040fe600078038ff */
[----:B------:R-:W2:Y:S01]  /*2670*/  LD.E.128 R4, desc[UR4][R16.64] ;  /* 0x0000000410047980 */ /* 0x000ea2000c101d00 */
[----:B------:R-:W-:Y:S05]  /*2680*/  LEA.HI.X R3, R132, R27, R133, 0x7, P0 ;  /* 0x0000001b84037211 */ /* 0x000fea00000f3c85 */
[----:B--2---:R1:W-:Y:S01]  /*2690*/  ST.E.128 desc[UR4][R2.64], R4 ;  /* 0x0000000402007985 */ /* 0x0043e2000c101d04 */
[----:B------:R-:W-:Y:S05]  /*26a0*/  BRA `(.L_x_6417) ;  /* 0x0000002800387947 */ /* 0x000fea0003800000 */
.L_x_6416:
[----:B------:R-:W2:Y:S02]  /*26b0*/  LD.E.U8 R5, desc[UR4][R84.64+0x1b3] ;  /* 0x0001b30454057980 */ /* 0x000ea4000c101100 */
[----:B--2---:R-:W-:Y:S11]  /*26c0*/  ISETP.NE.AND P0, PT, R5, RZ, PT ;  /* 0x000000ff0500720c */ /* 0x004ff60003f05270 */
[----:B------:R-:W-:Y:S02]  /*26d0*/  @!UPT UIADD3 URZ, UPT, UPT, URZ, URZ, URZ ;  /* 0x000000fffffff290 */ /* 0x000fe4000fffe0ff */
[----:B------:R-:W-:Y:S05]  /*26e0*/  @!P0 BRA `(.L_x_6418) ;  /* 0x0000000c00e08947 */ /* 0x000fea0003800000 */
[----:B------:R-:W-:Y:S01]  /*26f0*/  LEA R40, P0, R3, R10, 0x1 ;  /* 0x0000000a03287211 */ /* 0x000fe200078008ff */
[----:B------:R-:W2:Y:S01]  /*2700*/  LD.E R7, desc[UR4][R84.64+0xc0] ;  /* 0x0000c00454077980 */ /* 0x000ea2000c101900 */
[----:B------:R-:W-:Y:S01]  /*2710*/  IMAD.SHL.U32 R5, R11, 0x20, RZ ;  /* 0x000000200b057824 */ /* 0x000fe200078e00ff */
[----:B------:R-:W-:Y:S01]  /*2720*/  BSSY.RECONVERGENT B0, `(.L_x_6419) ;  /* 0x0000044000007945 */ /* 0x000fe20003800200 */
[----:B------:R-:W-:Y:S03]  /*2730*/  LEA.HI.X R41, R3, R9, R4, 0x1, P0 ;  /* 0x0000000903297211 */ /* 0x000fe600000f0c04 */
[C---:B------:R-:W-:Y:S02]  /*2740*/  LEA R22, P2, R5.reuse, R14, 0x1 ;  /* 0x0000000e05167211 */ /* 0x040fe400078408ff */
[C---:B------:R-:W-:Y:S02]  /*2750*/  LEA R36, P1, R5.reuse, R48, 0x1 ;  /* 0x0000003005247211 */ /* 0x040fe400078208ff */
[C---:B------:R-:W-:Y:S02]  /*2760*/  LEA.HI.X.SX32 R23, R5.reuse, R15, 0x1, P2 ;  /* 0x0000000f05177211 */ /* 0x040fe400010f0eff */
[----:B------:R-:W-:Y:S02]  /*2770*/  LEA.HI.X.SX32 R37, R5, R49, 0x1, P1 ;  /* 0x0000003105257211 */ /* 0x000fe400008f0eff */
[CC--:B--2---:R-:W-:Y:S02]  /*2780*/  ISETP.GE.AND P0, PT, R12.reuse, R7.reuse, PT ;  /* 0x000000070c00720c */ /* 0x0c4fe40003f06270 */
[----:B------:R-:W-:Y:S02]  /*2790*/  ISETP.GE.OR P3, PT, R12, R7, P5 ;  /* 0x000000070c00720c */ /* 0x000fe40002f66670 */
[C---:B------:R-:W-:Y:S02]  /*27a0*/  ISETP.GE.OR P2, PT, R90.reuse, R81, P0 ;  /* 0x000000515a00720c */ /* 0x040fe40000746670 */
[----:B------:R-:W-:Y:S02]  /*27b0*/  PLOP3.LUT P4, PT, P3, P6, PT, 0xf2, 0x2f ;  /* 0x00000000002f781c */ /* 0x000fe40001f8de72 */
[----:B------:R-:W-:Y:S02]  /*27c0*/  ISETP.LT.OR P3, PT, R90, R83, P2 ;  /* 0x000000535a00720c */ /* 0x000fe40001761670 */
[-C--:B------:R-:W-:Y:S02]  /*27d0*/  ISETP.GE.OR P1, PT, R64, R81.reuse, P0 ;  /* 0x000000514000720c */ /* 0x080fe40000726670 */
[----:B------:R-:W-:Y:S02]  /*27e0*/  ISETP.GE.OR P0, PT, R80, R81, P0 ;  /* 0x000000515000720c */ /* 0x000fe40000706670 */
[-C--:B------:R-:W-:Y:S02]  /*27f0*/  ISETP.LT.OR P2, PT, R64, R83.reuse, P1 ;  /* 0x000000534000720c */ /* 0x080fe40000f41670 */
[----:B------:R-:W-:Y:S02]  /*2800*/  ISETP.LT.OR P1, PT, R80, R83, P0 ;  /* 0x000000535000720c */ /* 0x000fe40000721670 */
[C---:B------:R-:W-:Y:S04]  /*2810*/  LEA R38, P0, R0.reuse, R74, 0x1 ;  /* 0x0000004a00267211 */ /* 0x040fe800078008ff */
[----:B------:R-:W-:Y:S01]  /*2820*/  LEA.HI.X R39, R0, R75, R2, 0x1, P0 ;  /* 0x0000004b00277211 */ /* 0x000fe200000f0c02 */
[----:B------:R-:W-:Y:S08]  /*2830*/  @P3 BRA `(.L_x_6420) ;  /* 0x0000000000c83947 */ /* 0x000ff00003800000 */
        /* <DEDUP_REMOVED lines=50> */
.L_x_6420:
[----:B------:R-:W-:Y:S05]  /*2b60*/  BSYNC.RECONVERGENT B0 ;  /* 0x0000000000007941 */ /* 0x000fea0003800200 */
.L_x_6419:
[----:B------:R-:W-:Y:S04]  /*2b70*/  BSSY.RECONVERGENT B0, `(.L_x_6421) ;  /* 0x0000034000007945 */ /* 0x000fe80003800200 */
        /* <DEDUP_REMOVED lines=51> */
.L_x_6422:
[----:B------:R-:W-:Y:S05]  /*2eb0*/  BSYNC.RECONVERGENT B0 ;  /* 0x0000000000007941 */ /* 0x000fea0003800200 */
.L_x_6421:
        /* <DEDUP_REMOVED lines=57> */
.L_x_6424:
[----:B------:R-:W-:Y:S05]  /*3250*/  BSYNC.RECONVERGENT B0 ;  /* 0x0000000000007941 */ /* 0x000fea0003800200 */
.L_x_6423:
[----:B------:R-:W-:Y:S04]  /*3260*/  BSSY.RECONVERGENT B0, `(.L_x_6425) ;  /* 0x0000039000007945 */ /* 0x000fe80003800200 */
[----:B------:R-:W-:Y:S05]  /*3270*/  @P4 BRA `(.L_x_6426) ;  /* 0x0000000000dc4947 */ /* 0x000fea0003800000 */
[----:B------:R-:W-:Y:S02]  /*3280*/  ISETP.GE.AND P0, PT, R12, R21, PT ;  /* 0x000000150c00720c */ /* 0x000fe40003f06270 */
[C---:B------:R-:W-:Y:S04]  /*3290*/  LEA R34, P1, R94.reuse, R40, 0x7 ;  /* 0x000000285e227211 */ /* 0x040fe800078238ff */
[----:B------:R-:W-:Y:S02]  /*32a0*/  LEA.HI.X R35, R94, R41, R95, 0x7, P1 ;  /* 0x000000295e237211 */ /* 0x000fe400008f3c5f */
[C---:B--2---:R-:W-:Y:S03]  /*32b0*/  LEA R38, P1, R132.reuse, R38, 0x7 ;  /* 0x0000002684267211 */ /* 0x044fe600078238ff */
[----:B-1-3--:R-:W2:Y:S01]  /*32c0*/  LD.E.128 R16, desc[UR4][R34.64] ;  /* 0x0000000422107980 */ /* 0x00aea2000c101d00 */
[----:B------:R-:W-:Y:S01]  /*32d0*/  LEA.HI.X R39, R132, R39, R133, 0x7, P1 ;  /* 0x0000002784277211 */ /* 0x000fe200008f3c85 */
        /* <DEDUP_REMOVED lines=49> */
.L_x_6426:
[----:B------:R-:W-:Y:S05]  /*35f0*/  BSYNC.RECONVERGENT B0 ;  /* 0x0000000000007941 */ /* 0x000fea0003800200 */
.L_x_6425:
[----:B------:R-:W5:Y:S02]  /*3600*/  LD.E R3, desc[UR4][R84.64+0xd0] ;  /* 0x0000d00454037980 */ /* 0x000f64000c101900 */
[----:B-----5:R-:W-:Y:S05]  /*3610*/  IMAD.U32 R3, R3, -0x40, RZ ;  /* 0xffffffc003037824 */ /* 0x020fea00078e00ff */
[C---:B------:R-:W-:Y:S02]  /*3620*/  LEA R14, P1, R3.reuse, R14, 0x1 ;  /* 0x0000000e030e7211 */ /* 0x040fe400078208ff */
[C---:B------:R-:W-:Y:S02]  /*3630*/  LEA R48, P0, R3.reuse, R48, 0x1 ;  /* 0x0000003003307211 */ /* 0x040fe400078008ff */
[C---:B------:R-:W-:Y:S02]  /*3640*/  LEA.HI.X.SX32 R15, R3.reuse, R15, 0x1, P1 ;  /* 0x0000000f030f7211 */ /* 0x040fe400008f0eff */
[----:B------:R-:W-:Y:S01]  /*3650*/  LEA.HI.X.SX32 R49, R3, R49, 0x1, P0 ;  /* 0x0000003103317211 */ /* 0x000fe200000f0eff */
[----:B------:R-:W-:Y:S05]  /*3660*/  BRA `(.L_x_6417) ;  /* 0x0000001800487947 */ /* 0x000fea0003800000 */
.L_x_6418:
        /* <DEDUP_REMOVED lines=34> */
[----:B------:R-:W-:Y:S02]  /*3890*/  @!P0 HADD2.F32 R24, -RZ, R18.H0_H0 ;  /* 0x20000012ff188230 */ /* 0x000fe40000004100 */
        /* <DEDUP_REMOVED lines=26> */
[----:B------:R-:W-:Y:S02]  /*3a40*/  @!P0 HADD2.F32 R36, -RZ, R44.H1_H1 ;  /* 0x3000002cff248230 */ /* 0x000fe40000004100 */
[----:B------:R-:W-:Y:S01]  /*3a50*/  @!P0 FMUL.FTZ R4, R26, R31 ;  /* 0x0000001f1a048220 */ /* 0x000fe20000410000 */
[--C-:B------:R-:W-:Y:S02]  /*3a60*/  @!P0 HADD2.F32 R42, -RZ, R46.reuse.H0_H0 ;  /* 0x2000002eff2a8230 */ /* 0x100fe40000004100 */
[----:B------:R-:W-:Y:S01]  /*3a70*/  @!P0 FMUL.FTZ R5, R24, R29 ;  /* 0x0000001d18058220 */ /* 0x000fe20000410000 */
[----:B------:R-:W-:Y:S02]  /*3a80*/  @!P0 HADD2.F32 R43, -RZ, R46.H1_H1 ;  /* 0x3000002eff2b8230 */ /* 0x000fe40000004100 */
[----:B------:R-:W-:Y:S01]  /*3a90*/  @!P0 FFMA.FTZ R2, R39, R36, R2 ;  /* 0x0000002427028223 */ /* 0x000fe20000010002 */
[--C-:B------:R-:W-:Y:S02]  /*3aa0*/  @!P0 HADD2.F32 R44, -RZ, R47.reuse.H0_H0 ;  /* 0x2000002fff2c8230 */ /* 0x100fe40000004100 */
[----:B------:R-:W-:Y:S01]  /*3ab0*/  @!P2 FADD.FTZ R25, -R25, -RZ ;  /* 0x800000ff1919a221 */ /* 0x000fe20000010100 */
[----:B------:R-:W-:Y:S01]  /*3ac0*/  @!P0 HADD2.F32 R46, -RZ, R47.H1_H1 ;  /* 0x3000002fff2e8230 */ /* 0x000fe20000004100 */
[----:B------:R-:W-:Y:S01]  /*3ad0*/  @!P0 MOV R47, R55 ;  /* 0x00000037002f8202 */ /* 0x000fe20000000f00 */
[--C-:B------:R-:W-:Y:S01]  /*3ae0*/  @!P0 HADD2.F32 R38, -RZ, R50.reuse.H0_H0 ;  /* 0x20000032ff268230 */ /* 0x100fe20000004100 */
[----:B------:R-:W-:Y:S01]  /*3af0*/  @!P0 F2FP.F16.F32.PACK_AB R51, R2, R0 ;  /* 0x000000000233823e */ /* 0x000fe200000000ff */
[--C-:B------:R-:W-:Y:S02]  /*3b00*/  @!P0 HADD2.F32 R17, -RZ, R19.reuse.H0_H0 ;  /* 0x20000013ff118230 */ /* 0x100fe40000004100 */
[----:B------:R-:W-:Y:S01]  /*3b10*/  @!P2 FADD.FTZ R18, -R18, -RZ ;  /* 0x800000ff1212a221 */ /* 0x000fe20000010100 */
[----:B------:R-:W-:Y:S01]  /*3b20*/  @!P0 HADD2.F32 R37, -RZ, R50.H1_H1 ;  /* 0x30000032ff258230 */ /* 0x000fe20000004100 */
[----:B------:R-:W-:Y:S01]  /*3b30*/  @!P0 MOV R52, R51 ;  /* 0x0000003300348202 */ /* 0x000fe20000000f00 */
        /* <DEDUP_REMOVED lines=22> */
.L_x_6428:
[----:B------:R-:W-:Y:S05]  /*3ca0*/  BSYNC.RECONVERGENT B0 ;  /* 0x0000000000007941 */ /* 0x000fea0003800200 */
.L_x_6427:
[C---:B------:R-:W-:Y:S01]  /*3cb0*/  ISETP.GE.OR P0, PT, R64.reuse, R81, P3 ;  /* 0x000000514000720c */ /* 0x040fe20001f06670 */
[----:B------:R-:W-:Y:S03]  /*3cc0*/  BSSY.RECONVERGENT B0, `(.L_x_6429) ;  /* 0x0000060000007945 */ /* 0x000fe60003800200 */
[----:B------:R-:W-:Y:S02]  /*3cd0*/  ISETP.LT.OR P2, PT, R64, R83, P0 ;  /* 0x000000534000720c */ /* 0x000fe40000741670 */
[C---:B------:R-:W-:Y:S04]  /*3ce0*/  LEA R24, P0, R94.reuse, R10, 0x6 ;  /* 0x0000000a5e187211 */ /* 0x040fe800078030ff */
[----:B------:R-:W-:Y:S07]  /*3cf0*/  LEA.HI.X R25, R94, R9, R95, 0x6, P0 ;  /* 0x000000095e197211 */ /* 0x000fee00000f345f */
[----:B------:R-:W-:Y:S05]  /*3d00*/  @P2 BRA `(.L_x_6430) ;  /* 0x00000004006c2947 */ /* 0x000fea0003800000 */
[----:B------:R-:W-:Y:S01]  /*3d10*/  ISETP.GE.AND P0, PT, R12, R21, PT ;  /* 0x000000150c00720c */ /* 0x000fe20003f06270 */
[----:B-1----:R-:W2:Y:S11]  /*3d20*/  LD.E.128 R52, desc[UR4][R24.64] ;  /* 0x0000000418347980 */ /* 0x002eb6000c101d00 */
[----:B------:R-:W-:Y:S01]  /*3d30*/  @!UPT UIADD3 URZ, UPT, UPT, URZ, URZ, URZ ;  /* 0x000000fffffff290 */ /* 0x000fe2000fffe0ff */
[----:B------:R-:W-:Y:S01]  /*3d40*/  @!P0 IMAD.WIDE R16, R23, 0x2, R24 ;  /* 0x0000000217108825 */ /* 0x000fe200078e0218 */
[----:B------:R-:W-:Y:S02]  /*3d50*/  @!P0 SEL R97, R20, RZ, P1 ;  /* 0x000000ff14618207 */ /* 0x000fe40000800000 */
[----:B------:R-:W-:Y:S02]  /*3d60*/  @!P0 SHF.L.U32 R100, R11, 0x5, RZ ;  /* 0x000000050b648819 */ /* 0x000fe400000006ff */
[----:B------:R-:W-:Y:S01]  /*3d70*/  @!P0 SEL R99, R87, RZ, P1 ;  /* 0x000000ff57638207 */ /* 0x000fe20000800000 */
[----:B------:R-:W3:Y:S01]  /*3d80*/  @!P0 LD.E.128 R16, desc[UR4][R16.64] ;  /* 0x0000000410108980 */ /* 0x000ee2000c101d00 */
[C---:B------:R-:W-:Y:S04]  /*3d90*/  @!P0 IADD3 R97, P2, PT, R100.reuse, R97, RZ ;  /* 0x0000006164618210 */ /* 0x040fe80007f5e0ff */
[----:B------:R-:W-:Y:S02]  /*3da0*/  @!P0 LEA.HI.X.SX32 R100, R100, R99, 0x1, P2 ;  /* 0x0000006364648211 */ /* 0x000fe400010f0eff */
        /* <DEDUP_REMOVED lines=81> */
.L_x_6430:
[----:B------:R-:W-:Y:S05]  /*42c0*/  BSYNC.RECONVERGENT B0 ;  /* 0x0000000000007941 */ /* 0x000fea0003800200 */
.L_x_6429:
[-C--:B------:R-:W-:Y:S01]  /*42d0*/  ISETP.GE.OR P0, PT, R80, R81.reuse, P3 ;  /* 0x000000515000720c */ /* 0x080fe20001f06670 */
[----:B------:R-:W-:Y:S01]  /*42e0*/  BSSY.RECONVERGENT B0, `(.L_x_6431) ;  /* 0x0000063000007945 */ /* 0x000fe20003800200 */
[----:B------:R-:W-:Y:S02]  /*42f0*/  ISETP.GE.OR P2, PT, R78, R81, P3 ;  /* 0x000000514e00720c */ /* 0x000fe40001f46670 */
[-C--:B------:R-:W-:Y:S02]  /*4300*/  ISETP.LT.OR P0, PT, R80, R83.reuse, P0 ;  /* 0x000000535000720c */ /* 0x080fe40000701670 */
[----:B------:R-:W-:Y:S11]  /*4310*/  ISETP.LT.OR P4, PT, R78, R83, P2 ;  /* 0x000000534e00720c */ /* 0x000ff60001781670 */
[----:B------:R-:W-:Y:S05]  /*4320*/  @P0 BRA `(.L_x_6432) ;  /* 0x0000000400780947 */ /* 0x000fea0003800000 */
[----:B------:R-:W-:Y:S02]  /*4330*/  ISETP.GE.AND P0, PT, R12, R21, PT ;  /* 0x000000150c00720c */ /* 0x000fe40003f06270 */
[C---:B------:R-:W-:Y:S04]  /*4340*/  LEA R34, P2, R94.reuse, R24, 0x6 ;  /* 0x000000185e227211 */ /* 0x040fe800078430ff */
[----:B------:R-:W-:Y:S05]  /*4350*/  LEA.HI.X R35, R94, R25, R95, 0x6, P2 ;  /* 0x000000195e237211 */ /* 0x000fea00010f345f */
[----:B-12---:R-:W2:Y:S02]  /*4360*/  LD.E.128 R52, desc[UR4][R34.64] ;  /* 0x0000000422347980 */ /* 0x006ea4000c101d00 */
        /* <DEDUP_REMOVED lines=10> */
[----:B------:R-:W-:Y:S02]  /*4410*/  @!P0 IADD3.X R99, PT, PT, R100, R71, RZ, P2, !PT ;  /* 0x0000004764638210 */ /* 0x000fe400017fe4ff */
[----:B------:R-:W-:Y:S02]  /*4420*/  @!P0 IADD3 R38, P2, PT, R51, R72, RZ ;  /* 0x0000004833268210 */ /* 0x000fe40007f5e0ff */
[----:B------:R-:W-:Y:S02]  /*4430*/  SHF.L.U32 R51, R132, 0x6, RZ ;  /* 0x0000000684337819 */ /* 0x000fe400000006ff */
        /* <DEDUP_REMOVED lines=10> */
[----:B-1----:R-:W-:Y:S02]  /*44e0*/  @!P0 HADD2.F32 R39, -RZ, R41.H0_H0 ;  /* 0x20000029ff278230 */ /* 0x002fe40000004100 */
[----:B------:R-:W-:Y:S02]  /*44f0*/  @!P0 HADD2.F32 R28, -RZ, R17.H1_H1 ;  /* 0x30000011ff1c8230 */ /* 0x000fe40000004100 */
[----:B------:R-:W-:Y:S02]  /*4500*/  @!P0 HADD2.F32 R41, -RZ, R41.H1_H1 ;  /* 0x30000029ff298230 */ /* 0x000fe40000004100 */
[--C-:B------:R-:W-:Y:S02]  /*4510*/  @!P0 HADD2.F32 R26, -RZ, R18.reuse.H0_H0 ;  /* 0x20000012ff1a8230 */ /* 0x100fe40000004100 */
[----:B------:R-:W-:Y:S02]  /*4520*/  @!P0 HADD2.F32 R22, -RZ, R18.H1_H1 ;  /* 0x30000012ff168230 */ /* 0x000fe40000004100 */
[--C-:B------:R-:W-:Y:S02]  /*4530*/  @!P0 HADD2.F32 R17, -RZ, R19.reuse.H0_H0 ;  /* 0x20000013ff118230 */ /* 0x100fe40000004100 */
[----:B------:R-:W-:Y:S02]  /*4540*/  @!P0 HADD2.F32 R19, -RZ, R19.H1_H1 ;  /* 0x30000013ff138230 */ /* 0x000fe40000004100 */
[--C-:B----4-:R-:W-:Y:S02]  /*4550*/  @!P0 HADD2.F32 R37, -RZ, R96.reuse.H0_H0 ;  /* 0x20000060ff258230 */ /* 0x110fe40000004100 */
[----:B------:R-:W-:Y:S01]  /*4560*/  @!P0 HADD2.F32 R35, -RZ, R96.H1_H1 ;  /* 0x30000060ff238230 */ /* 0x000fe20000004100 */
[----:B------:R-:W-:Y:S01]  /*4570*/  SHF.L.U64.HI R96, R132, 0x6, R133 ;  /* 0x0000000684607819 */ /* 0x000fe20000010285 */
[--C-:B------:R-:W-:Y:S02]  /*4580*/  @!P0 HADD2.F32 R34, -RZ, R97.reuse.H0_H0 ;  /* 0x20000061ff228230 */ /* 0x100fe40000004100 */
[----:B------:R-:W-:Y:S01]  /*4590*/  @!P2 FADD.FTZ R37, -R37, -RZ ;  /* 0x800000ff2525a221 */ /* 0x000fe20000010100 */
[----:B------:R-:W-:Y:S02]  /*45a0*/  @!P0 HADD2.F32 R33, -RZ, R97.H1_H1 ;  /* 0x30000061ff218230 */ /* 0x000fe40000004100 */
[----:B------:R-:W-:Y:S01]  /*45b0*/  @!P2 FADD.FTZ R35, -R35, -RZ ;  /* 0x800000ff2323a221 */ /* 0x000fe20000010100 */
[--C-:B-----5:R-:W-:Y:S02]  /*45c0*/  @!P0 HADD2.F32 R36, -RZ, R44.reuse.H0_H0 ;  /* 0x2000002cff248230 */ /* 0x120fe40000004100 */
        /* <DEDUP_REMOVED lines=13> */
[----:B------:R-:W-:Y:S02]  /*46a0*/  @!P0 HADD2.F32 R44, -RZ, R46.H1_H1 ;  /* 0x3000002eff2c8230 */ /* 0x000fe40000004100 */
[----:B------:R-:W-:Y:S01]  /*46b0*/  @!P0 FFMA.FTZ R2, R41, R38, R2 ;  /* 0x0000002629028223 */ /* 0x000fe20000010002 */
[----:B------:R-:W-:Y:S01]  /*46c0*/  @!P0 MOV R41, R55 ;  /* 0x0000003700298202 */ /* 0x000fe20000000f00 */
[----:B------:R-:W-:Y:S02]  /*46d0*/  @!P0 HADD2.F32 R18, -RZ, R99.H0_H0 ;  /* 0x20000063ff128230 */ /* 0x000fe40000004100 */
[----:B------:R-:W-:Y:S01]  /*46e0*/  @!P0 FMUL.FTZ R4, R28, R33 ;  /* 0x000000211c048220 */ /* 0x000fe20000410000 */
[--C-:B------:R-:W-:Y:S02]  /*46f0*/  @!P0 HADD2.F32 R45, -RZ, R47.reuse.H0_H0 ;  /* 0x2000002fff2d8230 */ /* 0x100fe40000004100 */
[----:B------:R-:W-:Y:S01]  /*4700*/  @!P2 FADD.FTZ R27, -R27, -RZ ;  /* 0x800000ff1b1ba221 */ /* 0x000fe20000010100 */
[----:B------:R-:W-:Y:S01]  /*4710*/  @!P0 HADD2.F32 R46, -RZ, R47.H1_H1 ;  /* 0x3000002fff2e8230 */ /* 0x000fe20000004100 */
[----:B------:R-:W-:Y:S01]  /*4720*/  @!P0 MOV R47, R54 ;  /* 0x00000036002f8202 */ /* 0x000fe20000000f00 */
[--C-:B------:R-:W-:Y:S02]  /*4730*/  @!P0 HADD2.F32 R36, -RZ, R50.reuse.H0_H0 ;  /* 0x20000032ff248230 */ /* 0x100fe40000004100 */
[----:B------:R-:W-:Y:S01]  /*4740*/  @!P2 FADD.FTZ R18, -R18, -RZ ;  /* 0x800000ff1212a221 */ /* 0x000fe20000010100 */
[----:B------:R-:W-:Y:S02]  /*4750*/  @!P0 HADD2.F32 R16, -RZ, R99.H1_H1 ;  /* 0x30000063ff108230 */ /* 0x000fe40000004100 */
[----:B------:R-:W-:Y:S01]  /*4760*/  @!P0 FMUL.FTZ R5, R26, R31 ;  /* 0x0000001f1a058220 */ /* 0x000fe20000410000 */
[----:B------:R-:W-:Y:S02]  /*4770*/  @!P0 HADD2.F32 R39, -RZ, R50.H1_H1 ;  /* 0x30000032ff278230 */ /* 0x000fe40000004100 */
[----:B------:R-:W-:Y:S01]  /*4780*/  @!P0 FFMA.FTZ R3, R36, R40, R3 ;  /* 0x0000002824038223 */ /* 0x000fe20000010003 */
[--C-:B------:R-:W-:Y:S02]  /*4790*/  @!P0 HADD2.F32 R38, -RZ, R47.reuse.H0_H0 ;  /* 0x2000002fff268230 */ /* 0x100fe40000004100 */
[----:B------:R-:W-:Y:S01]  /*47a0*/  @!P2 FADD.FTZ R16, -R16, -RZ ;  /* 0x800000ff1010a221 */ /* 0x000fe20000010100 */
[----:B------:R-:W-:Y:S01]  /*47b0*/  IADD3 R100, P3, P2, R51, R74, R51 ;  /* 0x0000004a33647210 */ /* 0x000fe20007a7e033 */
[----:B------:R-:W-:Y:S01]  /*47c0*/  @!P0 FFMA.FTZ R4, R39, R42, R4 ;  /* 0x0000002a27048223 */ /* 0x000fe20000010004 */
[----:B------:R-:W-:Y:S01]  /*47d0*/  @!P0 F2FP.F16.F32.PACK_AB R51, R2, R0 ;  /* 0x000000000233823e */ /* 0x000fe200000000ff */
[----:B------:R-:W-:Y:S01]  /*47e0*/  @!P0 HADD2.F32 R39, -RZ, R47.H1_H1 ;  /* 0x3000002fff278230 */ /* 0x000fe20000004100 */
[----:B------:R-:W-:Y:S01]  /*47f0*/  IADD3.X R101, PT, PT, R96, R75, R96, P3, P2 ;  /* 0x0000004b60657210 */ /* 0x000fe20001fe4460 */
[----:B------:R-:W-:Y:S01]  /*4800*/  @!P0 FMUL.FTZ R6, R22, R27 ;  /* 0x0000001b16068220 */ /* 0x000fe20000410000 */
[----:B------:R-:W-:Y:S01]  /*4810*/  @!P0 F2FP.F16.F32.PACK_AB R98, R4, R3 ;  /* 0x000000030462823e */ /* 0x000fe200000000ff */
[--C-:B------:R-:W-:Y:S01]  /*4820*/  @!P0 HADD2.F32 R36, -RZ, R41.reuse.H0_H0 ;  /* 0x20000029ff248230 */ /* 0x100fe20000004100 */
[----:B------:R-:W-:Y:S01]  /*4830*/  @!P0 MOV R52, R51 ;  /* 0x0000003300348202 */ /* 0x000fe20000000f00 */
[----:B------:R-:W-:Y:S01]  /*4840*/  @!P0 FMUL.FTZ R7, R17, R18 ;  /* 0x0000001211078220 */ /* 0x000fe20000410000 */
[----:B------:R-:W-:Y:S01]  /*4850*/  @!P0 MOV R53, R98 ;  /* 0x0000006200358202 */ /* 0x000fe20000000f00 */
[----:B------:R-:W-:Y:S02]  /*4860*/  @!P0 HADD2.F32 R41, -RZ, R41.H1_H1 ;  /* 0x30000029ff298230 */ /* 0x000fe40000004100 */
[----:B------:R-:W-:Y:S01]  /*4870*/  @!P0 FMUL.FTZ R8, R19, R16 ;  /* 0x0000001013088220 */ /* 0x000fe20000410000 */
        /* <DEDUP_REMOVED lines=9> */
.L_x_6432:
[----:B------:R-:W-:Y:S05]  /*4910*/  BSYNC.RECONVERGENT B0 ;  /* 0x0000000000007941 */ /* 0x000fea0003800200 */
.L_x_6431:
[----:B------:R-:W-:Y:S04]  /*4920*/  BSSY.RECONVERGENT B0, `(.L_x_6433) ;  /* 0x0000060000007945 */ /* 0x000fe80003800200 */
[----:B------:R-:W-:Y:S05]  /*4930*/  @P4 BRA `(.L_x_6434) ;  /* 0x0000000400784947 */ /* 0x000fea0003800000 */
[----:B------:R-:W-:Y:S02]  /*4940*/  ISETP.GE.AND P0, PT, R12, R21, PT ;  /* 0x000000150c00720c */ /* 0x000fe40003f06270 */
[C---:B------:R-:W-:Y:S04]  /*4950*/  LEA R28, P2, R94.reuse, R24, 0x7 ;  /* 0x000000185e1c7211 */ /* 0x040fe800078438ff */
[----:B------:R-:W-:Y:S05]  /*4960*/  LEA.HI.X R29, R94, R25, R95, 0x7, P2 ;  /* 0x000000195e1d7211 */ /* 0x000fea00010f3c5f */
[----:B------:R-:W4:Y:S02]  /*4970*/  LD.E.128 R44, desc[UR4][R28.64] ;  /* 0x000000041c2c7980 */ /* 0x000f24000c101d00 */
[----:B------:R-:W-:Y:S01]  /*4980*/  @!P0 IMAD R51, R11, 0x60, RZ ;  /* 0x000000600b338824 */ /* 0x000fe200078e02ff */
[----:B-123--:R-:W-:Y:S01]  /*4990*/  @!P0 SEL R52, R20, RZ, P1 ;  /* 0x000000ff14348207 */ /* 0x00efe20000800000 */
[----:B------:R-:W-:Y:S01]  /*49a0*/  @!P0 IMAD.WIDE R16, R23, 0x2, R28 ;  /* 0x0000000217108825 */ /* 0x000fe200078e021c */
[----:B------:R-:W-:Y:S02]  /*49b0*/  @!P0 SEL R54, R87, RZ, P1 ;  /* 0x000000ff57368207 */ /* 0x000fe40000800000 */
[C---:B------:R-:W-:Y:S03]  /*49c0*/  @!P0 IADD3 R52, P2, PT, R51.reuse, R52, RZ ;  /* 0x0000003433348210 */ /* 0x040fe60007f5e0ff */
[----:B------:R-:W2:Y:S01]  /*49d0*/  @!P0 LD.E.128 R16, desc[UR4][R16.64] ;  /* 0x0000000410108980 */ /* 0x000ea2000c101d00 */
[----:B------:R-:W-:Y:S02]  /*49e0*/  @!P0 LEA.HI.X.SX32 R53, R51, R54, 0x1, P2 ;  /* 0x0000003633358211 */ /* 0x000fe400010f0eff */
        /* <DEDUP_REMOVED lines=8> */
[----:B------:R-:W-:Y:S02]  /*4a70*/  @!P0 PLOP3.LUT P2, PT, P1, PT, PT, 0x80, 0x8 ;  /* 0x000000000008881c */ /* 0x000fe40000f4f070 */
[----:B------:R-:W-:Y:S01]  /*4a80*/  LEA R51, P1, R132, R74, 0x6 ;  /* 0x0000004a84337211 */ /* 0x000fe200078230ff */
[----:B------:R1:W5:Y:S01]  /*4a90*/  @!P0 LD.E.128 R40, desc[UR4][R32.64] ;  /* 0x0000000420288980 */ /* 0x000362000c101d00 */
[--C-:B--2---:R-:W-:Y:S01]  /*4aa0*/  @!P0 HADD2.F32 R27, -RZ, R16.reuse.H0_H0 ;  /* 0x20000010ff1b8230 */ /* 0x104fe20000004100 */
[----:B----4-:R-:W-:Y:S01]  /*4ab0*/  @!P0 MOV R35, R44 ;  /* 0x0000002c00238202 */ /* 0x010fe20000000f00 */
        /* <DEDUP_REMOVED lines=22> */
[----:B------:R-:W-:Y:S02]  /*4c20*/  @!P0 HADD2.F32 R18, -RZ, R55.H0_H0 ;  /* 0x20000037ff128230 */ /* 0x000fe40000004100 */
[----:B------:R-:W-:Y:S01]  /*4c30*/  @!P0 FFMA.FTZ R0, R33, R32, R0 ;  /* 0x0000002021008223 */ /* 0x000fe20000010000 */
[----:B------:R-:W-:Y:S02]  /*4c40*/  @!P0 HADD2.F32 R36, -RZ, R41.H0_H0 ;  /* 0x20000029ff248230 */ /* 0x000fe40000004100 */
[----:B------:R-:W-:Y:S01]  /*4c50*/  @!P2 FADD.FTZ R26, -R26, -RZ ;  /* 0x800000ff1a1aa221 */ /* 0x000fe20000010100 */
[--C-:B------:R-:W-:Y:S02]  /*4c60*/  @!P0 HADD2.F32 R38, -RZ, R42.reuse.H0_H0 ;  /* 0x2000002aff268230 */ /* 0x100fe40000004100 */
[----:B------:R-:W-:Y:S01]  /*4c70*/  @!P0 FMUL.FTZ R3, R24, R31 ;  /* 0x0000001f18038220 */ /* 0x000fe20000410000 */
[----:B------:R-:W-:Y:S01]  /*4c80*/  @!P0 HADD2.F32 R39, -RZ, R42.H1_H1 ;  /* 0x3000002aff278230 */ /* 0x000fe20000004100 */
[----:B------:R-:W-:Y:S01]  /*4c90*/  @!P0 MOV R42, R46 ;  /* 0x0000002e002a8202 */ /* 0x000fe20000000f00 */
[--C-:B------:R-:W-:Y:S02]  /*4ca0*/  @!P0 HADD2.F32 R32, -RZ, R50.reuse.H0_H0 ;  /* 0x20000032ff208230 */ /* 0x100fe40000004100 */
[----:B------:R-:W-:Y:S01]  /*4cb0*/  @!P0 FFMA.FTZ R2, R35, R34, R2 ;  /* 0x0000002223028223 */ /* 0x000fe20000010002 */
[----:B------:R-:W-:Y:S01]  /*4cc0*/  @!P0 MOV R35, R47 ;  /* 0x0000002f00238202 */ /* 0x000fe20000000f00 */
[----:B------:R-:W-:Y:S02]  /*4cd0*/  @!P0 HADD2.F32 R16, -RZ, R55.H1_H1 ;  /* 0x30000037ff108230 */ /* 0x000fe40000004100 */
[----:B------:R-:W-:Y:S01]  /*4ce0*/  @!P0 FMUL.FTZ R4, R22, R29 ;  /* 0x0000001d16048220 */ /* 0x000fe20000410000 */
[----:B------:R-:W-:Y:S01]  /*4cf0*/  @!P0 HADD2.F32 R37, -RZ, R41.H1_H1 ;  /* 0x30000029ff258230 */ /* 0x000fe20000004100 */
[----:B------:R-:W-:Y:S01]  /*4d00*/  @!P0 F2FP.F16.F32.PACK_AB R52, R2, R0 ;  /* 0x000000000234823e */ /* 0x000fe200000000ff */
[----:B------:R-:W-:Y:S02]  /*4d10*/  @!P0 HADD2.F32 R33, -RZ, R50.H1_H1 ;  /* 0x30000032ff218230 */ /* 0x000fe40000004100 */
[----:B------:R-:W-:Y:S01]  /*4d20*/  @!P2 FADD.FTZ R23, -R23, -RZ ;  /* 0x800000ff1717a221 */ /* 0x000fe20000010100 */
[--C-:B------:R-:W-:Y:S01]  /*4d30*/  @!P0 HADD2.F32 R17, -RZ, R19.reuse.H0_H0 ;  /* 0x20000013ff118230 */ /* 0x100fe20000004100 */
[----:B------:R-:W-:Y:S01]  /*4d40*/  @!P0 MOV R44, R52 ;  /* 0x00000034002c8202 */ /* 0x000fe20000000f00 */
[----:B------:R-:W-:Y:S01]  /*4d50*/  @!P2 FADD.FTZ R18, -R18, -RZ ;  /* 0x800000ff1212a221 */ /* 0x000fe20000010100 */
[----:B------:R-:W-:Y:S01]  /*4d60*/  @!P0 FFMA.FTZ R3, R32, R36, R3 ;  /* 0x0000002420038223 */ /* 0x000fe20000010003 */
[----:B------:R-:W-:Y:S02]  /*4d70*/  @!P0 HADD2.F32 R19, -RZ, R19.H1_H1 ;  /* 0x30000013ff138230 */ /* 0x000fe40000004100 */
[----:B------:R-:W-:Y:S01]  /*4d80*/  @!P2 FADD.FTZ R16, -R16, -RZ ;  /* 0x800000ff1010a221 */ /* 0x000fe20000010100 */
[C---:B------:R-:W-:Y:S01]  /*4d90*/  LEA R96, P2, R132.reuse, R51, 0x7 ;  /* 0x0000003384607211 */ /* 0x040fe200078438ff */
[----:B------:R-:W-:Y:S01]  /*4da0*/  @!P0 FFMA.FTZ R4, R33, R37, R4 ;  /* 0x0000002521048223 */ /* 0x000fe20000010004 */
[C-C-:B------:R-:W-:Y:S01]  /*4db0*/  LEA.HI.X R51, R132.reuse, R75, R133.reuse, 0x6, P1 ;  /* 0x0000004b84337211 */ /* 0x140fe200008f3485 */
[--C-:B------:R-:W-:Y:S02]  /*4dc0*/  @!P0 HADD2.F32 R34, -RZ, R42.reuse.H0_H0 ;  /* 0x2000002aff228230 */ /* 0x100fe40000004100 */
[----:B------:R-:W-:Y:S01]  /*4dd0*/  @!P0 FMUL.FTZ R5, R21, R26 ;  /* 0x0000001a15058220 */ /* 0x000fe20000410000 */
[----:B------:R-:W-:Y:S01]  /*4de0*/  @!P0 HADD2.F32 R33, -RZ, R42.H1_H1 ;  /* 0x3000002aff218230 */ /* 0x000fe20000004100 */
[----:B------:R-:W-:Y:S01]  /*4df0*/  LEA.HI.X R97, R132, R51, R133, 0x7, P2 ;  /* 0x0000003384617211 */ /* 0x000fe200010f3c85 */
[----:B------:R-:W-:Y:S01]  /*4e00*/  @!P0 FMUL.FTZ R6, R20, R23 ;  /* 0x0000001714068220 */ /* 0x000fe20000410000 */
[----:B------:R-:W-:Y:S01]  /*4e10*/  @!P0 F2FP.F16.F32.PACK_AB R53, R4, R3 ;  /* 0x000000030435823e */ /* 0x000fe200000000ff */
[----:B------:R-:W-:Y:S02]  /*4e20*/  @!P0 HADD2.F32 R40, -RZ, R43.H0_H0 ;  /* 0x2000002bff288230 */ /* 0x000fe40000004100 */
[----:B------:R-:W-:Y:S01]  /*4e30*/  @!P0 FMUL.FTZ R7, R17, R18 ;  /* 0x0000001211078220 */ /* 0x000fe20000410000 */
[----:B------:R-:W-:Y:S01]  /*4e40*/  @!P0 HADD2.F32 R32, -RZ, R35.H0_H0 ;  /* 0x20000023ff208230 */ /* 0x000fe20000004100 */
[----:B------:R-:W-:Y:S01]  /*4e50*/  @!P0 MOV R45, R53 ;  /* 0x00000035002d8202 */ /* 0x000fe20000000f00 */
[----:B------:R-:W-:Y:S02]  /*4e60*/  @!P0 HADD2.F32 R41, -RZ, R43.H1_H1 ;  /* 0x3000002bff298230 */ /* 0x000fe40000004100 */
[----:B------:R-:W-:Y:S01]  /*4e70*/  @!P0 FMUL.FTZ R8, R19, R16 ;  /* 0x0000001013088220 */ /* 0x000fe20000410000 */
        /* <DEDUP_REMOVED lines=10> */
.L_x_6434:
[----:B------:R-:W-:Y:S05]  /*4f20*/  BSYNC.RECONVERGENT B0 ;  /* 0x0000000000007941 */ /* 0x000fea0003800200 */
.L_x_6433:
[----:B------:R-:W5:Y:S02]  /*4f30*/  LD.E R3, desc[UR4][R84.64+0xd0] ;  /* 0x0000d00454037980 */ /* 0x000f64000c101900 */
[----:B-----5:R-:W-:Y:S05]  /*4f40*/  IMAD.U32 R3, R3, -0x40, RZ ;  /* 0xffffffc003037824 */ /* 0x020fea00078e00ff */
[C---:B------:R-:W-:Y:S02]  /*4f50*/  LEA R72, P1, R3.reuse, R72, 0x1 ;  /* 0x0000004803487211 */ /* 0x040fe400078208ff */
[C---:B------:R-:W-:Y:S02]  /*4f60*/  LEA R70, P0, R3.reuse, R70, 0x1 ;  /* 0x0000004603467211 */ /* 0x040fe400078008ff */
[C---:B------:R-:W-:Y:S02]  /*4f70*/  LEA.HI.X.SX32 R73, R3.reuse, R73, 0x1, P1 ;  /* 0x0000004903497211 */ /* 0x040fe400008f0eff */
[----:B------:R-:W-:Y:S09]  /*4f80*/  LEA.HI.X.SX32 R71, R3, R71, 0x1, P0 ;  /* 0x0000004703477211 */ /* 0x000ff200000f0eff */
.L_x_6417:
[----:B------:R-:W-:Y:S05]  /*4f90*/  BSYNC.RECONVERGENT B1 ;  /* 0x0000000000017941 */ /* 0x000fea0003800200 */
.L_x_6415:
[----:B------:R-:W-:Y:S01]  /*4fa0*/  ISETP.NE.U32.AND P0, PT, R150, RZ, PT ;  /* 0x000000ff9600720c */ /* 0x000fe20003f05070 */
[----:B-1----:R-:W5:Y:S01]  /*4fb0*/  LD.E R4, desc[UR4][R84.64+0x128] ;  /* 0x0001280454047980 */ /* 0x002f62000c101900 */
[----:B------:R-:W-:Y:S01]  /*4fc0*/  UMOV UR6, URZ ;  /* 0x000000ff00067c82 */ /* 0x000fe20008000000 */
[----:B------:R-:W-:Y:S01]  /*4fd0*/  BSSY.RECONVERGENT B0, `(.L_x_6435) ;  /* 0x0000063000007945 */ /* 0x000fe20003800200 */
[----:B------:R-:W-:Y:S01]  /*4fe0*/  ISETP.NE.AND.EX P0, PT, R151, RZ, PT, P0 ;  /* 0x000000ff9700720c */ /* 0x000fe20003f05300 */
[----:B------:R-:W-:Y:S01]  /*4ff0*/  VIADD R62, R62, 0xffffff80 ;  /* 0xffffff803e3e7836 */ /* 0x000fe20000000000 */
        /* <DEDUP_REMOVED lines=23> */
[----:B----4-:R-:W-:Y:S03]  /*5170*/  IABS R16, R86 ;  /* 0x0000005600107213 */ /* 0x010fe60000000000 */
[----:B------:R-:W3:Y:S06]  /*5180*/  LD.E.64 R26, desc[UR4][R84.64+0x40] ;  /* 0x00004004541a7980 */ /* 0x000eec000c101b00 */
[----:B------:R-:W4:Y:S01]  /*5190*/  LD.E.64 R24, desc[UR4][R84.64+0x20] ;  /* 0x0000200454187980 */ /* 0x000f22000c101b00 */
        /* <DEDUP_REMOVED lines=70> */
.L_x_6436:
[----:B------:R-:W-:Y:S05]  /*5600*/  BSYNC.RECONVERGENT B0 ;  /* 0x0000000000007941 */ /* 0x000fea0003800200 */
.L_x_6435:
[----:B------:R-:W-:Y:S11]  /*5610*/  ISETP.NE.AND P0, PT, R69, RZ, PT ;  /* 0x000000ff4500720c */ /* 0x000ff60003f05270 */
[----:B------:R-:W-:Y:S02]  /*5620*/  @!UPT UIADD3 URZ, UPT, UPT, URZ, URZ, URZ ;  /* 0x000000fffffff290 */ /* 0x000fe4000fffe0ff */
[----:B------:R-:W-:Y:S05]  /*5630*/  @P0 BRA `(.L_x_6437) ;  /* 0xffffffc800c80947 */ /* 0x000fea000383ffff */
.L_x_6414:
        /* <DEDUP_REMOVED lines=17> */
.L_x_6442:
[----:B------:R2:W-:Y:S02]  /*5750*/  STS.128 [R63], RZ ;  /* 0x000000ff3f007388 */ /* 0x0005e40000000c00 */
.L_x_6441:
[----:B------:R-:W-:Y:S05]  /*5760*/  BSYNC.RECONVERGENT B0 ;  /* 0x0000000000007941 */ /* 0x000fea0003800200 */
.L_x_6440:
        /* <DEDUP_REMOVED lines=13> */
.L_x_6439:
[----:B------:R-:W2:Y:S04]  /*5840*/  LD.E.64 R2, desc[UR4][R84.64+0xf0] ;  /* 0x0000f00454027980 */ /* 0x000ea8000c101b00 */
[----:B------:R-:W3:Y:S04]  /*5850*/  LD.E.U8 R0, desc[UR4][R84.64+0x1b3] ;  /* 0x0001b30454007980 */ /* 0x000ee8000c101100 */
[----:B------:R1:W5:Y:S04]  /*5860*/  LD.E.64 R24, desc[UR4][R84.64+0x148] ;  /* 0x0001480454187980 */ /* 0x000368000c101b00 */
[----:B------:R1:W5:Y:S01]  /*5870*/  LD.E.64 R28, desc[UR4][R84.64+0x150] ;  /* 0x00015004541c7980 */ /* 0x000362000c101b00 */
[----:B--2---:R-:W-:-:S04]  /*5880*/  ISETP.NE.U32.AND P0, PT, R2, RZ, PT ;  /* 0x000000ff0200720c */ /* 0x004fc80003f05070 */
[----:B------:R-:W-:-:S13]  /*5890*/  ISETP.NE.AND.EX P0, PT, R3, RZ, PT, P0 ;  /* 0x000000ff0300720c */ /* 0x000fda0003f05300 */
[----:B------:R-:W-:Y:S01]  /*58a0*/  @P0 LEA R8, P1, R142, R2, 0x2 ;  /* 0x000000028e080211 */ /* 0x000fe200078210ff */
[----:B------:R-:W-:-:S03]  /*58b0*/  IMAD.MOV.U32 R2, RZ, RZ, RZ ;  /* 0x000000ffff027224 */ /* 0x000fc600078e00ff */
[----:B------:R-:W-:-:S05]  /*58c0*/  @P0 LEA.HI.X R9, R142, R3, RZ, 0x2, P1 ;  /* 0x000000038e090211 */ /* 0x000fca00008f14ff */
[----:B------:R-:W2:Y:S01]  /*58d0*/  @P0 LD.E R2, desc[UR4][R8.64] ;  /* 0x0000000408020980 */ /* 0x000ea2000c101900 */
[----:B------:R-:W-:-:S04]  /*58e0*/  LEA.HI R3, R15, R15, RZ, 0x1 ;  /* 0x0000000f0f037211 */ /* 0x000fc800078f08ff */
[----:B------:R-:W-:Y:S02]  /*58f0*/  SHF.R.S32.HI R3, RZ, 0x1, R3 ;  /* 0x00000001ff037819 */ /* 0x000fe40000011403 */
[----:B---3--:R-:W-:Y:S01]  /*5900*/  ISETP.NE.AND P2, PT, R0, RZ, PT ;  /* 0x000000ff0000720c */ /* 0x008fe20003f45270 */
[----:B--2---:R-:W-:-:S04]  /*5910*/  IMAD.IADD R2, R61, 0x1, R2 ;  /* 0x000000013d027824 */ /* 0x004fc800078e0202 */
[----:B-----5:R-:W-:-:S05]  /*5920*/  IMAD R7, R2, R3, RZ ;  /* 0x0000000302077224 */ /* 0x020fca00078e02ff */
        /* <DEDUP_REMOVED lines=11> */
[-C--:B----4-:R-:W-:Y:S02]  /*59e0*/  IADD3 R16, P1, PT, R24, R3.reuse, RZ ;  /* 0x0000000318107210 */ /* 0x090fe40007f3e0ff */
[----:B------:R-:W-:-:S03]  /*59f0*/  IADD3 R24, P0, PT, R28, R3, RZ ;  /* 0x000000031c187210 */ /* 0x000fc60007f1e0ff */
[--C-:B------:R-:W-:Y:S02]  /*5a00*/  IMAD.X R17, R25, 0x1, R5.reuse, P1 ;  /* 0x0000000119117824 */ /* 0x100fe400008e0605 */
[----:B------:R-:W-:-:S04]  /*5a10*/  IMAD.X R25, R29, 0x1, R5, P0 ;  /* 0x000000011d197824 */ /* 0x000fc800000e0605 */
        /* <DEDUP_REMOVED lines=49> */
.L_x_6449:
[----:B------:R-:W-:Y:S05]  /*5d30*/  BSYNC.RECONVERGENT B0 ;  /* 0x0000000000007941 */ /* 0x000fea0003800200 */
.L_x_6448:
[----:B-----5:R3:W-:Y:S01]  /*5d40*/  STS.128 [R63], R8 ;  /* 0x000000083f007388 */ /* 0x0207e20000000c00 */
[----:B------:R-:W-:Y:S05]  /*5d50*/  BRA `(.L_x_6446) ;  /* 0x0000000000047947 */ /* 0x000fea0003800000 */
.L_x_6447:
[----:B------:R2:W-:Y:S02]  /*5d60*/  STS.128 [R63], RZ ;  /* 0x000000ff3f007388 */ /* 0x0005e40000000c00 */
.L_x_6446:
[----:B------:R-:W-:Y:S05]  /*5d70*/  BSYNC.RECONVERGENT B1 ;  /* 0x0000000000017941 */ /* 0x000fea0003800200 */
.L_x_6445:
        /* <DEDUP_REMOVED lines=51> */
.L_x_6451:
[----:B------:R-:W-:Y:S05]  /*60b0*/  BSYNC.RECONVERGENT B0 ;  /* 0x0000000000007941 */ /* 0x000fea0003800200 */
.L_x_6450:
[----:B-----5:R3:W-:Y:S01]  /*60c0*/  STS.128 [R63+0x800], R8 ;  /* 0x000800083f007388 */ /* 0x0207e20000000c00 */
[----:B------:R-:W-:Y:S05]  /*60d0*/  BRA `(.L_x_6443) ;  /* 0x0000000800e47947 */ /* 0x000fea0003800000 */
.L_x_6444:
        /* <DEDUP_REMOVED lines=11> */
[----:B----4-:R-:W-:Y:S01]  /*6190*/  IMAD.MOV.U32 R16, RZ, RZ, R88 ;  /* 0x000000ffff107224 */ /* 0x010fe200078e0058 */
        /* <DEDUP_REMOVED lines=80> */
.L_x_6456:
[----:B------:R-:W-:Y:S05]  /*66a0*/  BSYNC.RECONVERGENT B0 ;  /* 0x0000000000007941 */ /* 0x000fea0003800200 */
.L_x_6455:
[----:B-----5:R3:W-:Y:S01]  /*66b0*/  STS.128 [R63], R20 ;  /* 0x000000143f007388 */ /* 0x0207e20000000c00 */
[----:B------:R-:W-:Y:S05]  /*66c0*/  BRA `(.L_x_6453) ;  /* 0x0000000000047947 */ /* 0x000fea0003800000 */
.L_x_6454:
[----:B------:R2:W-:Y:S02]  /*66d0*/  STS.128 [R63], RZ ;  /* 0x000000ff3f007388 */ /* 0x0005e40000000c00 */
.L_x_6453:
[----:B------:R-:W-:Y:S05]  /*66e0*/  BSYNC.RECONVERGENT B1 ;  /* 0x0000000000017941 */ /* 0x000fea0003800200 */
.L_x_6452:
        /* <DEDUP_REMOVED lines=13> */
[----:B--2-4-:R-:W-:Y:S01]  /*67c0*/  IMAD.WIDE R16, R14, 0x2, R6 ;  /* 0x000000020e107825 */ /* 0x014fe200078e0206 */
        /* <DEDUP_REMOVED lines=12> */
[----:B--2---:R-:W-:Y:S02]  /*6890*/  HADD2.F32 R3, -RZ, R18.H0_H0 ;  /* 0x20000012ff037230 */ /* 0x004fe40000004100 */
[--C-:B------:R-:W-:Y:S02]  /*68a0*/  HADD2.F32 R14, -RZ, R19.reuse.H0_H0 ;  /* 0x20000013ff0e7230 */ /* 0x100fe40000004100 */
[--C-:B------:R-:W-:Y:S02]  /*68b0*/  HADD2.F32 R0, -RZ, R16.reuse.H0_H0 ;  /* 0x20000010ff007230 */ /* 0x100fe40000004100 */
[----:B------:R-:W-:Y:S02]  /*68c0*/  HADD2.F32 R19, -RZ, R19.H1_H1 ;  /* 0x30000013ff137230 */ /* 0x000fe40000004100 */
        /* <DEDUP_REMOVED lines=12> */
[--C-:B------:R-:W-:Y:S02]  /*6990*/  HADD2.F32 R2, -RZ, R17.reuse.H0_H0 ;  /* 0x20000011ff027230 */ /* 0x100fe40000004100 */
[----:B------:R-:W-:Y:S01]  /*69a0*/  @!P1 FADD.FTZ R6, -R6, -RZ ;  /* 0x800000ff06069221 */ /* 0x000fe20000010100 */
        /* <DEDUP_REMOVED lines=17> */
[----:B------:R-:W-:Y:S02]  /*6ac0*/  HADD2.F32 R18, -RZ, R18.H1_H1 ;  /* 0x30000012ff127230 */ /* 0x000fe40000004100 */
[----:B------:R-:W-:Y:S01]  /*6ad0*/  FMUL.FTZ R17, R17, R24 ;  /* 0x0000001811117220 */ /* 0x000fe20000410000 */
[----:B------:R-:W-:Y:S02]  /*6ae0*/  HADD2.F32 R24, -RZ, R9.H1_H1 ;  /* 0x30000009ff187230 */ /* 0x000fe40000004100 */
[----:B------:R-:W-:Y:S01]  /*6af0*/  FFMA.FTZ R0, R5, R4, R0 ;  /* 0x0000000405007223 */ /* 0x000fe20000010000 */
[----:B------:R-:W-:-:S02]  /*6b00*/  HADD2.F32 R20, -RZ, R10.H0_H0 ;  /* 0x2000000aff147230 */ /* 0x000fc40000004100 */
[----:B------:R-:W-:Y:S01]  /*6b10*/  FFMA.FTZ R15, R15, R8, R16 ;  /* 0x000000080f0f7223 */ /* 0x000fe20000010010 */
[----:B------:R-:W-:Y:S02]  /*6b20*/  HADD2.F32 R25, -RZ, R10.H1_H1 ;  /* 0x3000000aff197230 */ /* 0x000fe40000004100 */
[----:B------:R-:W-:Y:S01]  /*6b30*/  FFMA.FTZ R2, R7, R6, R2 ;  /* 0x0000000607027223 */ /* 0x000fe20000010002 */
[--C-:B------:R-:W-:Y:S02]  /*6b40*/  HADD2.F32 R9, -RZ, R11.reuse.H0_H0 ;  /* 0x2000000bff097230 */ /* 0x100fe40000004100 */
[----:B------:R-:W-:Y:S01]  /*6b50*/  FMUL.FTZ R18, R18, R29 ;  /* 0x0000001d12127220 */ /* 0x000fe20000410000 */
[----:B------:R-:W-:Y:S02]  /*6b60*/  HADD2.F32 R10, -RZ, R11.H1_H1 ;  /* 0x3000000bff0a7230 */ /* 0x000fe40000004100 */
[----:B------:R-:W-:Y:S02]  /*6b70*/  HADD2.F32 R6, -RZ, R21.H1_H1 ;  /* 0x30000015ff067230 */ /* 0x000fe40000004100 */
[----:B------:R-:W-:-:S02]  /*6b80*/  HADD2.F32 R4, -RZ, R22.H0_H0 ;  /* 0x20000016ff047230 */ /* 0x000fc40000004100 */
[----:B------:R-:W-:Y:S02]  /*6b90*/  HADD2.F32 R7, -RZ, R22.H1_H1 ;  /* 0x30000016ff077230 */ /* 0x000fe40000004100 */
[--C-:B------:R-:W-:Y:S02]  /*6ba0*/  HADD2.F32 R5, -RZ, R23.reuse.H0_H0 ;  /* 0x20000017ff057230 */ /* 0x100fe40000004100 */
        /* <DEDUP_REMOVED lines=10> */
.L_x_6458:
[----:B------:R-:W-:Y:S05]  /*6c50*/  BSYNC.RECONVERGENT B0 ;  /* 0x0000000000007941 */ /* 0x000fea0003800200 */
.L_x_6457:
[----:B-----5:R1:W-:Y:S02]  /*6c60*/  STS.128 [R63+0x800], R20 ;  /* 0x000800143f007388 */ /* 0x0203e40000000c00 */
.L_x_6443:
[----:B------:R-:W-:Y:S05]  /*6c70*/  BSYNC.RECONVERGENT B2 ;  /* 0x0000000000027941 */ /* 0x000fea0003800200 */
.L_x_6438:
[----:B-1----:R-:W-:Y:S01]  /*6c80*/  IMAD R3, R56, -0x80, R57 ;  /* 0xffffff8038037824 */ /* 0x002fe200078e0239 */
[----:B------:R-:W-:Y:S04]  /*6c90*/  BSSY.RECONVERGENT B0, `(.L_x_6459) ;  /* 0x000000c000007945 */ /* 0x000fe80003800200 */
[----:B------:R-:W-:-:S04]  /*6ca0*/  IADD3 R3, PT, PT, R3, 0x80, RZ ;  /* 0x0000008003037810 */ /* 0x000fc80007ffe0ff */
[----:B------:R-:W-:-:S13]  /*6cb0*/  ISETP.GE.AND P2, PT, R90, R3, PT ;  /* 0x000000035a00720c */ /* 0x000fda0003f46270 */
[----:B------:R-:W-:Y:S05]  /*6cc0*/  @P2 BRA `(.L_x_6460) ;  /* 0x0000000000202947 */ /* 0x000fea0003800000 */
[----:B-----5:R-:W-:-:S13]  /*6cd0*/  ISETP.GE.AND P0, PT, R12, R145, PT ;  /* 0x000000910c00720c */ /* 0x020fda0003f06270 */
[----:B------:R-:W-:Y:S05]  /*6ce0*/  @P0 BRA `(.L_x_6461) ;  /* 0x0000000000140947 */ /* 0x000fea0003800000 */
[----:B------:R-:W-:Y:S01]  /*6cf0*/  @!PT LDS RZ, [RZ] ;  /* 0x00000000fffff984 */ /* 0x000fe20000000800 */
[----:B------:R-:W-:Y:S01]  /*6d00*/  @!PT LDS RZ, [RZ] ;  /* 0x00000000fffff984 */ /* 0x000fe20000000800 */
[----:B------:R-:W-:Y:S01]  /*6d10*/  @!PT LDS RZ, [RZ] ;  /* 0x00000000fffff984 */ /* 0x000fe20000000800 */
[----:B------:R1:W-:Y:S01]  /*6d20*/  LDGSTS.E.BYPASS.LTC128B.128 [R63+0x1000], desc[UR4][R136.64] ;  /* 0x01000000883f7fae */ /* 0x0003e2000b981a04 */
[----:B------:R-:W-:Y:S05]  /*6d30*/  BRA `(.L_x_6460) ;  /* 0x0000000000047947 */ /* 0x000fea0003800000 */
.L_x_6461:
[----:B------:R1:W-:Y:S02]  /*6d40*/  STS.128 [R63+0x1000], RZ ;  /* 0x001000ff3f007388 */ /* 0x0003e40000000c00 */
.L_x_6460:
[----:B------:R-:W-:Y:S05]  /*6d50*/  BSYNC.RECONVERGENT B0 ;  /* 0x0000000000007941 */ /* 0x000fea0003800200 */
.L_x_6459:
[----:B------:R-:W-:Y:S01]  /*6d60*/  ISETP.GE.AND P1, PT, R26, R3, PT ;  /* 0x000000031a00720c */ /* 0x000fe20003f26270 */
[C---:B------:R-:W-:Y:S01]  /*6d70*/  IMAD.SHL.U32 R59, R132.reuse, 0x40, RZ ;  /* 0x00000040843b7824 */ /* 0x040fe200078e00ff */
[----:B------:R-:W-:Y:S01]  /*6d80*/  SHF.L.U64.HI R0, R132, 0x6, R133 ;  /* 0x0000000684007819 */ /* 0x000fe20000010285 */
[----:B------:R-:W-:Y:S03]  /*6d90*/  BSSY.RECONVERGENT B0, `(.L_x_6462) ;  /* 0x000000c000007945 */ /* 0x000fe60003800200 */
[----:B------:R-:W-:-:S05]  /*6da0*/  IADD3 R4, P0, PT, R59, R136, RZ ;  /* 0x000000883b047210 */ /* 0x000fca0007f1e0ff */
[----:B------:R-:W-:Y:S02]  /*6db0*/  IMAD.X R5, R0, 0x1, R137, P0 ;  /* 0x0000000100057824 */ /* 0x000fe400000e0689 */
[----:B------:R-:W-:Y:S06]  /*6dc0*/  @P1 BRA `(.L_x_6463) ;  /* 0x0000000000201947 */ /* 0x000fec0003800000 */
[----:B-----5:R-:W-:-:S13]  /*6dd0*/  ISETP.GE.AND P0, PT, R12, R145, PT ;  /* 0x000000910c00720c */ /* 0x020fda0003f06270 */
[----:B------:R-:W-:Y:S05]  /*6de0*/  @P0 BRA `(.L_x_6464) ;  /* 0x0000000000140947 */ /* 0x000fea0003800000 */
[----:B------:R-:W-:Y:S01]  /*6df0*/  @!PT LDS RZ, [RZ] ;  /* 0x00000000fffff984 */ /* 0x000fe20000000800 */
[----:B------:R-:W-:Y:S01]  /*6e00*/  @!PT LDS RZ, [RZ] ;  /* 0x00000000fffff984 */ /* 0x000fe20000000800 */
[----:B------:R-:W-:Y:S01]  /*6e10*/  @!PT LDS RZ, [RZ] ;  /* 0x00000000fffff984 */ /* 0x000fe20000000800 */
[----:B------:R1:W-:Y:S01]  /*6e20*/  LDGSTS.E.BYPASS.LTC128B.128 [R63+0x1800], desc[UR4][R4.64] ;  /* 0x01800000043f7fae */ /* 0x0003e2000b981a04 */
[----:B------:R-:W-:Y:S05]  /*6e30*/  BRA `(.L_x_6463) ;  /* 0x0000000000047947 */ /* 0x000fea0003800000 */
.L_x_6464:
[----:B------:R1:W-:Y:S02]  /*6e40*/  STS.128 [R63+0x1800], RZ ;  /* 0x001800ff3f007388 */ /* 0x0003e40000000c00 */
.L_x_6463:
[----:B------:R-:W-:Y:S05]  /*6e50*/  BSYNC.RECONVERGENT B0 ;  /* 0x0000000000007941 */ /* 0x000fea0003800200 */
.L_x_6462:
[----:B------:R-:W-:Y:S01]  /*6e60*/  IADD3 R2, PT, PT, R90, 0x40, RZ ;  /* 0x000000405a027810 */ /* 0x000fe20007ffe0ff */
[----:B------:R-:W-:Y:S03]  /*6e70*/  BSSY.RECONVERGENT B0, `(.L_x_6465) ;  /* 0x000000d000007945 */ /* 0x000fe60003800200 */
[----:B------:R-:W-:-:S13]  /*6e80*/  ISETP.GE.AND P0, PT, R2, R3, PT ;  /* 0x000000030200720c */ /* 0x000fda0003f06270 */
[----:B------:R-:W-:Y:S05]  /*6e90*/  @P0 BRA `(.L_x_6466) ;  /* 0x0000000000280947 */ /* 0x000fea0003800000 */
[----:B-----5:R-:W-:-:S13]  /*6ea0*/  ISETP.GE.AND P0, PT, R12, R145, PT ;  /* 0x000000910c00720c */ /* 0x020fda0003f06270 */
[----:B------:R-:W-:Y:S05]  /*6eb0*/  @P0 BRA `(.L_x_6467) ;  /* 0x00000000001c0947 */ /* 0x000fea0003800000 */
[----:B---3--:R-:W-:-:S04]  /*6ec0*/  IADD3 R6, P0, PT, R4, R59, RZ ;  /* 0x0000003b04067210 */ /* 0x008fc80007f1e0ff */
[----:B------:R-:W-:-:S05]  /*6ed0*/  IADD3.X R7, PT, PT, R5, R0, RZ, P0, !PT ;  /* 0x0000000005077210 */ /* 0x000fca00007fe4ff */
[----:B------:R-:W-:Y:S01]  /*6ee0*/  @!PT LDS RZ, [RZ] ;  /* 0x00000000fffff984 */ /* 0x000fe20000000800 */
[----:B------:R-:W-:Y:S01]  /*6ef0*/  @!PT LDS RZ, [RZ] ;  /* 0x00000000fffff984 */ /* 0x000fe20000000800 */
[----:B------:R-:W-:Y:S01]  /*6f00*/  @!PT LDS RZ, [RZ] ;  /* 0x00000000fffff984 */ /* 0x000fe20000000800 */
[----:B------:R3:W-:Y:S01]  /*6f10*/  LDGSTS.E.BYPASS.LTC128B.128 [R63+0x2000], desc[UR4][R6.64] ;  /* 0x02000000063f7fae */ /* 0x0007e2000b981a04 */
[----:B------:R-:W-:Y:S05]  /*6f20*/  BRA `(.L_x_6466) ;  /* 0x0000000000047947 */ /* 0x000fea0003800000 */
.L_x_6467:
[----:B------:R1:W-:Y:S02]  /*6f30*/  STS.128 [R63+0x2000], RZ ;  /* 0x002000ff3f007388 */ /* 0x0003e40000000c00 */
.L_x_6466:
[----:B------:R-:W-:Y:S05]  /*6f40*/  BSYNC.RECONVERGENT B0 ;  /* 0x0000000000007941 */ /* 0x000fea0003800200 */
.L_x_6465:
[----:B------:R-:W-:Y:S01]  /*6f50*/  IADD3 R90, PT, PT, R90, 0x60, RZ ;  /* 0x000000605a5a7810 */ /* 0x000fe20007ffe0ff */
[----:B------:R-:W-:Y:S03]  /*6f60*/  BSSY.RECONVERGENT B0, `(.L_x_6468) ;  /* 0x000000d000007945 */ /* 0x000fe60003800200 */
[----:B------:R-:W-:-:S13]  /*6f70*/  ISETP.GE.AND P0, PT, R90, R3, PT ;  /* 0x000000035a00720c */ /* 0x000fda0003f06270 */
[----:B------:R-:W-:Y:S05]  /*6f80*/  @P0 BRA `(.L_x_6469) ;  /* 0x0000000000280947 */ /* 0x000fea0003800000 */
[----:B-----5:R-:W-:-:S13]  /*6f90*/  ISETP.GE.AND P0, PT, R12, R145, PT ;  /* 0x000000910c00720c */ /* 0x020fda0003f06270 */
        /* <DEDUP_REMOVED lines=8> */
.L_x_6470:
[----:B------:R1:W-:Y:S02]  /*7020*/  STS.128 [R63+0x2800], RZ ;  /* 0x002800ff3f007388 */ /* 0x0003e40000000c00 */
.L_x_6469:
[----:B------:R-:W-:Y:S05]  /*7030*/  BSYNC.RECONVERGENT B0 ;  /* 0x0000000000007941 */ /* 0x000fea0003800200 */
.L_x_6468:
[----:B------:R-:W0:Y:S01]  /*7040*/  LDGDEPBAR ;  /* 0x00000000000079af */ /* 0x000e220000000000 */
[----:B------:R-:W-:Y:S01]  /*7050*/  BSSY.RECONVERGENT B0, `(.L_x_6471) ;  /* 0x000000e000007945 */ /* 0x000fe20003800200 */
[----:B------:R-:W-:-:S04]  /*7060*/  DEPBAR.LE SB0, 0x0 ;  /* 0x000080000000791a */ /* 0x000fc80000000000 */
[----:B------:R-:W-:Y:S06]  /*7070*/  BAR.SYNC.DEFER_BLOCKING 0x0 ;  /* 0x0000000000007b1d */ /* 0x000fec0000010000 */
        /* <DEDUP_REMOVED lines=8> */
.L_x_6473:
[----:B------:R1:W-:Y:S01]  /*7100*/  STS.128 [R63+0x3000], RZ ;  /* 0x003000ff3f007388 */ /* 0x0003e20000000c00 */
[----:B------:R-:W-:Y:S05]  /*7110*/  BRA `(.L_x_6474) ;  /* 0x0000000000047947 */ /* 0x000fea0003800000 */
.L_x_6472:
[----:B------:R1:W-:Y:S02]  /*7120*/  STS.128 [R63+0x3000], RZ ;  /* 0x003000ff3f007388 */ /* 0x0003e40000000c00 */
.L_x_6474:
[----:B------:R-:W-:Y:S05]  /*7130*/  BSYNC.RECONVERGENT B0 ;  /* 0x0000000000007941 */ /* 0x000fea0003800200 */
.L_x_6471:
[----:B------:R-:W-:Y:S01]  /*7140*/  ISETP.GE.AND P0, PT, R26, R3, PT ;  /* 0x000000031a00720c */ /* 0x000fe20003f06270 */
[C---:B-1----:R-:W-:Y:S01]  /*7150*/  IMAD.SHL.U32 R5, R134.reuse, 0x40, RZ ;  /* 0x0000004086057824 */ /* 0x042fe200078e00ff */
[----:B------:R-:W-:Y:S01]  /*7160*/  SHF.L.U64.HI R4, R134, 0x6, R135 ;  /* 0x0000000686047819 */ /* 0x000fe20000010287 */
[----:B------:R-:W-:Y:S03]  /*7170*/  BSSY.RECONVERGENT B0, `(.L_x_6475) ;  /* 0x000000d000007945 */ /* 0x000fe60003800200 */
[----:B---3--:R-:W-:-:S05]  /*7180*/  IADD3 R6, P1, PT, R5, R138, RZ ;  /* 0x0000008a05067210 */ /* 0x008fca0007f3e0ff */
[----:B-----5:R-:W-:Y:S02]  /*7190*/  IMAD.X R7, R4, 0x1, R139, P1 ;  /* 0x0000000104077824 */ /* 0x020fe400008e068b */
        /* <DEDUP_REMOVED lines=9> */
.L_x_6477:
[----:B------:R3:W-:Y:S02]  /*7230*/  STS.128 [R63+0x3800], RZ ;  /* 0x003800ff3f007388 */ /* 0x0007e40000000c00 */
.L_x_6476:
[----:B------:R-:W-:Y:S05]  /*7240*/  BSYNC.RECONVERGENT B0 ;  /* 0x0000000000007941 */ /* 0x000fea0003800200 */
.L_x_6475:
[----:B------:R-:W-:Y:S01]  /*7250*/  ISETP.GE.AND P0, PT, R2, R3, PT ;  /* 0x000000030200720c */ /* 0x000fe20003f06270 */
[----:B------:R-:W-:-:S12]  /*7260*/  BSSY.RECONVERGENT B0, `(.L_x_6478) ;  /* 0x000000d000007945 */ /* 0x000fd80003800200 */
[----:B------:R1:W-:Y:S01]  /*7270*/  @P0 STS.128 [R63+0x4000], RZ ;  /* 0x004000ff3f000388 */ /* 0x0003e20000000c00 */
[----:B------:R-:W-:Y:S05]  /*7280*/  @P0 BRA `(.L_x_6479) ;  /* 0x0000000000280947 */ /* 0x000fea0003800000 */
[----:B------:R-:W-:-:S13]  /*7290*/  ISETP.GE.AND P0, PT, R12, R145, PT ;  /* 0x000000910c00720c */ /* 0x000fda0003f06270 */
[----:B------:R-:W-:Y:S05]  /*72a0*/  @P0 BRA `(.L_x_6480) ;  /* 0x00000000001c0947 */ /* 0x000fea0003800000 */
[----:B------:R-:W-:-:S04]  /*72b0*/  IADD3 R8, P0, PT, R6, R5, RZ ;  /* 0x0000000506087210 */ /* 0x000fc80007f1e0ff */
[----:B------:R-:W-:-:S05]  /*72c0*/  IADD3.X R9, PT, PT, R7, R4, RZ, P0, !PT ;  /* 0x0000000407097210 */ /* 0x000fca00007fe4ff */
[----:B------:R-:W-:Y:S01]  /*72d0*/  @!PT LDS RZ, [RZ] ;  /* 0x00000000fffff984 */ /* 0x000fe20000000800 */
[----:B------:R-:W-:Y:S01]  /*72e0*/  @!PT LDS RZ, [RZ] ;  /* 0x00000000fffff984 */ /* 0x000fe20000000800 */
[----:B------:R-:W-:Y:S01]  /*72f0*/  @!PT LDS RZ, [RZ] ;  /* 0x00000000fffff984 */ /* 0x000fe20000000800 */
[----:B------:R1:W-:Y:S01]  /*7300*/  LDGSTS.E.BYPASS.LTC128B.128 [R63+0x4000], desc[UR4][R8.64] ;  /* 0x04000000083f7fae */ /* 0x0003e2000b981a04 */
[----:B------:R-:W-:Y:S05]  /*7310*/  BRA `(.L_x_6479) ;  /* 0x0000000000047947 */ /* 0x000fea0003800000 */
.L_x_6480:
[----:B------:R1:W-:Y:S02]  /*7320*/  STS.128 [R63+0x4000], RZ ;  /* 0x004000ff3f007388 */ /* 0x0003e40000000c00 */
.L_x_6479:
[----:B------:R-:W-:Y:S05]  /*7330*/  BSYNC.RECONVERGENT B0 ;  /* 0x0000000000007941 */ /* 0x000fea0003800200 */
.L_x_6478:
        /* <DEDUP_REMOVED lines=13> */
.L_x_6483:
[----:B------:R1:W-:Y:S02]  /*7410*/  STS.128 [R63+0x4800], RZ ;  /* 0x004800ff3f007388 */ /* 0x0003e40000000c00 */
.L_x_6482:
[----:B------:R-:W-:Y:S05]  /*7420*/  BSYNC.RECONVERGENT B0 ;  /* 0x0000000000007941 */ /* 0x000fea0003800200 */
.L_x_6481:
[----:B------:R-:W1:Y:S01]  /*7430*/  S2R R129, SR_TID.X ;  /* 0x0000000000817919 */ /* 0x000e620000002100 */
[----:B------:R-:W5:Y:S01]  /*7440*/  S2UR UR6, SR_CgaCtaId ;  /* 0x00000000000679c3 */ /* 0x000f620000008800 */
[----:B------:R-:W-:Y:S01]  /*7450*/  UMOV UR7, 0x400 ;  /* 0x0000040000077882 */ /* 0x000fe20000000000 */
[----:B------:R-:W-:Y:S01]  /*7460*/  IMAD.MOV.U32 R58, RZ, RZ, 0x20 ;  /* 0x00000020ff3a7424 */ /* 0x000fe200078e00ff */
[----:B------:R-:W0:Y:S01]  /*7470*/  LDGDEPBAR ;  /* 0x00000000000079af */ /* 0x000e220000000000 */
[----:B------:R-:W-:Y:S01]  /*7480*/  BSSY.RECONVERGENT B1, `(.L_x_6484) ;  /* 0x0000146000017945 */ /* 0x000fe20003800200 */
[----:B-----5:R-:W-:Y:S01]  /*7490*/  ULEA UR6, UR6, UR7, 0x18 ;  /* 0x0000000706067291 */ /* 0x020fe2000f8ec0ff */
[C---:B-1----:R-:W-:Y:S01]  /*74a0*/  IMAD.SHL.U32 R9, R129.reuse, 0x10, RZ ;  /* 0x0000001081097824 */ /* 0x042fe200078e00ff */
[----:B------:R-:W-:Y:S01]  /*74b0*/  SHF.R.U32.HI R130, RZ, 0x1, R129 ;  /* 0x00000001ff827819 */ /* 0x000fe20000011681 */
[C---:B------:R-:W-:Y:S01]  /*74c0*/  IMAD.SHL.U32 R86, R129.reuse, 0x20, RZ ;  /* 0x0000002081567824 */ /* 0x040fe200078e00ff */
[C---:B------:R-:W-:Y:S01]  /*74d0*/  LOP3.LUT R3, R129.reuse, 0x8, RZ, 0xc0, !PT ;  /* 0x0000000881037812 */ /* 0x040fe200078ec0ff */
[----:B------:R-:W-:Y:S01]  /*74e0*/  IMAD.SHL.U32 R128, R129, 0x4, RZ ;  /* 0x0000000481807824 */ /* 0x000fe200078e00ff */
[----:B---3--:R-:W-:-:S02]  /*74f0*/  LOP3.LUT R7, R130, 0x8, RZ, 0xc0, !PT ;  /* 0x0000000882077812 */ /* 0x008fc400078ec0ff */
[C---:B------:R-:W-:Y:S02]  /*7500*/  LOP3.LUT R131, R9.reuse, 0x3e00, RZ, 0xc0, !PT ;  /* 0x00003e0009837812 */ /* 0x040fe400078ec0ff */
[----:B------:R-:W-:Y:S02]  /*7510*/  LOP3.LUT R9, R9, 0x100, RZ, 0xc0, !PT ;  /* 0x0000010009097812 */ /* 0x000fe400078ec0ff */
[--C-:B------:R-:W-:Y:S02]  /*7520*/  LOP3.LUT R2, R7, 0xc0, R86.reuse, 0xf8, !PT ;  /* 0x000000c007027812 */ /* 0x100fe400078ef856 */
[----:B------:R-:W-:Y:S02]  /*7530*/  LOP3.LUT R5, R128, 0x18, RZ, 0xc0, !PT ;  /* 0x0000001880057812 */ /* 0x000fe400078ec0ff */
        /* <DEDUP_REMOVED lines=10> */
[----:B--2-4-:R-:W-:Y:S03]  /*75e0*/  LDSM.16.M88.4 R60, [R3+0x1000] ;  /* 0x00100000033c783b */ /* 0x014fe60000000200 */
[----:B------:R-:W-:Y:S01]  /*75f0*/  SEL R58, R58, 0xffffffe0, !P0 ;  /* 0xffffffe03a3a7807 */ /* 0x000fe20004000000 */
[----:B------:R-:W1:Y:S04]  /*7600*/  LDSM.16.M88.4 R88, [R5] ;  /* 0x000000000558783b */ /* 0x000e680000000200 */
[--C-:B------:R-:W-:Y:S01]  /*7610*/  IMAD.IADD R80, R5, 0x1, R58.reuse ;  /* 0x0000000105507824 */ /* 0x100fe200078e023a */
[----:B------:R-:W2:Y:S01]  /*7620*/  LDSM.16.M88.4 R48, [R3+0x1400] ;  /* 0x001400000330783b */ /* 0x000ea20000000200 */
[----:B------:R-:W-:-:S03]  /*7630*/  IMAD.IADD R96, R3, 0x1, R58 ;  /* 0x0000000103607824 */ /* 0x000fc600078e023a */
[----:B------:R-:W-:Y:S04]  /*7640*/  LDSM.16.M88.4 R40, [R3+0x1800] ;  /* 0x001800000328783b */ /* 0x000fe80000000200 */
[----:B------:R-:W-:Y:S04]  /*7650*/  LDSM.16.M88.4 R76, [R96+0x1000] ;  /* 0x00100000604c783b */ /* 0x000fe80000000200 */
[----:B------:R-:W3:Y:S04]  /*7660*/  LDSM.16.M88.4 R80, [R80] ;  /* 0x000000005050783b */ /* 0x000ee80000000200 */
[----:B------:R-:W4:Y:S04]  /*7670*/  LDSM.16.M88.4 R72, [R96+0x1400] ;  /* 0x001400006048783b */ /* 0x000f280000000200 */
[----:B------:R-:W5:Y:S04]  /*7680*/  LDSM.16.M88.4 R32, [R3+0x1c00] ;  /* 0x001c00000320783b */ /* 0x000f680000000200 */
[----:B------:R-:W5:Y:S04]  /*7690*/  LDSM.16.M88.4 R92, [R3+0x2c00] ;  /* 0x002c0000035c783b */ /* 0x000f680000000200 */
[----:B------:R-:W5:Y:S04]  /*76a0*/  LDSM.16.M88.4 R24, [R3+0x2000] ;  /* 0x002000000318783b */ /* 0x000f680000000200 */
[----:B------:R-:W5:Y:S01]  /*76b0*/  LDSM.16.M88.4 R16, [R3+0x2400] ;  /* 0x002400000310783b */ /* 0x000f620000000200 */
[C---:B-1----:R-:W-:Y:S03]  /*76c0*/  HMMA.16816.F32 R64, R88.reuse, R60, RZ ;  /* 0x0000003c5840723c */ /* 0x042fe600000018ff */
[----:B------:R1:W5:Y:S04]  /*76d0*/  LDSM.16.M88.4 R8, [R3+0x2800] ;  /* 0x002800000308783b */ /* 0x0003680000000200 */
[----:B------:R-:W5:Y:S01]  /*76e0*/  LDSM.16.M88.4 R68, [R96+0x1800] ;  /* 0x001800006044783b */ /* 0x000f620000000200 */
[C---:B------:R-:W-:Y:S08]  /*76f0*/  HMMA.16816.F32 R60, R88.reuse, R62, RZ ;  /* 0x0000003e583c723c */ /* 0x040ff000000018ff */
[----:B--2---:R-:W-:Y:S08]  /*7700*/  HMMA.16816.F32 R52, R88, R48, RZ ;  /* 0x000000305834723c */ /* 0x004ff000000018ff */
[----:B---3--:R-:W-:Y:S01]  /*7710*/  HMMA.16816.F32 R64, R80, R76, R64 ;  /* 0x0000004c5040723c */ /* 0x008fe20000001840 */
[----:B-1----:R-:W-:-:S02]  /*7720*/  IMAD.SHL.U32 R3, R56, 0x80, RZ ;  /* 0x0000008038037824 */ /* 0x002fc400078e00ff */
[----:B------:R-:W-:-:S05]  /*7730*/  IMAD.SHL.U32 R76, R129, 0x2, RZ ;  /* 0x00000002814c7824 */ /* 0x000fca00078e00ff */
[----:B------:R-:W-:Y:S01]  /*7740*/  HMMA.16816.F32 R60, R80, R78, R60 ;  /* 0x0000004e503c723c */ /* 0x000fe2000000183c */
[----:B------:R-:W-:Y:S02]  /*7750*/  LOP3.LUT R87, R3, 0x6, R76, 0xf8, !PT ;  /* 0x0000000603577812 */ /* 0x000fe400078ef84c */
[----:B------:R-:W1:Y:S05]  /*7760*/  LDSM.16.M88.4 R76, [R96+0x1c00] ;  /* 0x001c0000604c783b */ /* 0x000e6a0000000200 */
[C---:B------:R-:W-:Y:S08]  /*7770*/  HMMA.16816.F32 R48, R88.reuse, R50, RZ ;  /* 0x000000325830723c */ /* 0x040ff000000018ff */
[C---:B------:R-:W-:Y:S08]  /*7780*/  HMMA.16816.F32 R44, R88.reuse, R40, RZ ;  /* 0x00000028582c723c */ /* 0x040ff000000018ff */
[----:B------:R-:W-:Y:S08]  /*7790*/  HMMA.16816.F32 R40, R88, R42, RZ ;  /* 0x0000002a5828723c */ /* 0x000ff000000018ff */
[----:B----4-:R-:W-:Y:S01]  /*77a0*/  HMMA.16816.F32 R52, R80, R72, R52 ;  /* 0x000000485034723c */ /* 0x010fe20000001834 */
[----:B------:R-:W-:-:S05]  /*77b0*/  VIADD R72, R87, 0xffffff88 ;  /* 0xffffff8857487836 */ /* 0x000fca0000000000 */
[-C--:B------:R-:W-:Y:S01]  /*77c0*/  ISETP.GE.AND P3, PT, R72, R57.reuse, PT ;  /* 0x000000394800720c */ /* 0x080fe20003f66270 */
[C---:B------:R-:W-:Y:S01]  /*77d0*/  VIADD R72, R87.reuse, 0xffffff90 ;  /* 0xffffff9057487836 */ /* 0x040fe20000000000 */
[----:B-----5:R-:W-:Y:S02]  /*77e0*/  HMMA.16816.F32 R36, R88, R32, RZ ;  /* 0x000000205824723c */ /* 0x020fe400000018ff */
[----:B------:R-:W-:Y:S01]  /*77f0*/  FSEL R160, R60, -INF , !P3 ;  /* 0xff8000003ca07808 */ /* 0x000fe20005800000 */
[----:B------:R-:W-:Y:S01]  /*7800*/  VIADD R60, R87, 0xffffffa9 ;  /* 0xffffffa9573c7836 */ /* 0x000fe20000000000 */
[----:B------:R-:W-:-:S04]  /*7810*/  ISETP.GE.AND P6, PT, R72, R57, PT ;  /* 0x000000394800720c */ /* 0x000fc80003fc6270 */
[----:B------:R-:W-:Y:S01]  /*7820*/  HMMA.16816.F32 R4, R88, R92, RZ ;  /* 0x0000005c5804723c */ /* 0x000fe200000018ff */
[C---:B------:R-:W-:Y:S02]  /*7830*/  VIADD R92, R87.reuse, 0xffffff80 ;  /* 0xffffff80575c7836 */ /* 0x040fe40000000000 */
[----:B------:R-:W-:Y:S01]  /*7840*/  FSEL R93, R54, -INF , !P6 ;  /* 0xff800000365d7808 */ /* 0x000fe20007000000 */
[C---:B------:R-:W-:Y:S02]  /*7850*/  VIADD R54, R87.reuse, 0xffffffb0 ;  /* 0xffffffb057367836 */ /* 0x040fe40000000000 */
[-C--:B------:R-:W-:Y:S01]  /*7860*/  ISETP.GE.AND P1, PT, R92, R57.reuse, PT ;  /* 0x000000395c00720c */ /* 0x080fe20003f26270 */
[C---:B------:R-:W-:Y:S01]  /*7870*/  VIADD R92, R87.reuse, 0xffffff81 ;  /* 0xffffff81575c7836 */ /* 0x040fe20000000000 */
[----:B------:R-:W-:Y:S01]  /*7880*/  HMMA.16816.F32 R48, R80, R74, R48 ;  /* 0x0000004a5030723c */ /* 0x000fe20000001830 */
[C---:B------:R-:W-:Y:S01]  /*7890*/  VIADD R74, R87.reuse, 0xffffff89 ;  /* 0xffffff89574a7836 */ /* 0x040fe20000000000 */
[----:B------:R-:W-:Y:S01]  /*78a0*/  FSEL R162, R66, -INF , !P1 ;  /* 0xff80000042a27808 */ /* 0x000fe20004800000 */
[C---:B------:R-:W-:Y:S01]  /*78b0*/  VIADD R66, R87.reuse, 0xffffffa0 ;  /* 0xffffffa057427836 */ /* 0x040fe20000000000 */
[-C--:B------:R-:W-:Y:S01]  /*78c0*/  ISETP.GE.AND P0, PT, R92, R57.reuse, PT ;  /* 0x000000395c00720c */ /* 0x080fe20003f06270 */
[----:B------:R-:W-:Y:S01]  /*78d0*/  VIADD R92, R87, 0xffffff98 ;  /* 0xffffff98575c7836 */ /* 0x000fe20000000000 */
[----:B------:R-:W-:-:S02]  /*78e0*/  ISETP.GE.AND P4, PT, R74, R57, PT ;  /* 0x000000394a00720c */ /* 0x000fc40003f86270 */
[C---:B------:R-:W-:Y:S01]  /*78f0*/  HMMA.16816.F32 R32, R88.reuse, R34, RZ ;  /* 0x000000225820723c */ /* 0x040fe200000018ff */
[----:B------:R-:W2:Y:S01]  /*7900*/  LDSM.16.M88.4 R72, [R96+0x2000] ;  /* 0x002000006048783b */ /* 0x000ea20000000200 */
[----:B------:R-:W-:Y:S02]  /*7910*/  FSEL R67, R67, -INF , !P0 ;  /* 0xff80000043437808 */ /* 0x000fe40004000000 */
[----:B------:R-:W-:Y:S02]  /*7920*/  FSEL R164, R61, -INF , !P4 ;  /* 0xff8000003da47808 */ /* 0x000fe40006000000 */
[----:B------:R-:W-:Y:S02]  /*7930*/  ISETP.GE.AND P2, PT, R66, R57, PT ;  /* 0x000000394200720c */ /* 0x000fe40003f46270 */
[C---:B------:R-:W-:Y:S08]  /*7940*/  HMMA.16816.F32 R28, R88.reuse, R24, RZ ;  /* 0x00000018581c723c */ /* 0x040ff000000018ff */
[C---:B------:R-:W-:Y:S08]  /*7950*/  HMMA.16816.F32 R20, R88.reuse, R16, RZ ;  /* 0x000000105814723c */ /* 0x040ff000000018ff */
[----:B------:R-:W-:Y:S08]  /*7960*/  HMMA.16816.F32 R12, R88, R8, RZ ;  /* 0x00000008580c723c */ /* 0x000ff000000018ff */
[----:B------:R-:W-:Y:S01]  /*7970*/  HMMA.16816.F32 R44, R80, R68, R44 ;  /* 0x00000044502c723c */ /* 0x000fe2000000182c */
[C---:B------:R-:W-:Y:S01]  /*7980*/  VIADD R68, R87.reuse, 0xffffff99 ;  /* 0xffffff9957447836 */ /* 0x040fe20000000000 */
[----:B------:R-:W-:Y:S01]  /*7990*/  FSEL R69, R64, -INF , !P1 ;  /* 0xff80000040457808 */ /* 0x000fe20004800000 */
[----:B------:R-:W-:-:S03]  /*79a0*/  VIADD R64, R87, 0xffffffa1 ;  /* 0xffffffa157407836 */ /* 0x000fc60000000000 */
[-C--:B------:R-:W-:Y:S02]  /*79b0*/  ISETP.GE.AND P5, PT, R68, R57.reuse, PT ;  /* 0x000000394400720c */ /* 0x080fe40003fa6270 */
[C---:B------:R-:W-:Y:S01]  /*79c0*/  HMMA.16816.F32 R24, R88.reuse, R26, RZ ;  /* 0x0000001a5818723c */ /* 0x040fe200000018ff */
[----:B------:R-:W-:Y:S02]  /*79d0*/  FSEL R68, R65, -INF , !P0 ;  /* 0xff80000041447808 */ /* 0x000fe40004000000 */
[----:B------:R-:W-:Y:S01]  /*79e0*/  FSEL R65, R62, -INF , !P3 ;  /* 0xff8000003e417808 */ /* 0x000fe20005800000 */
[----:B------:R-:W-:Y:S01]  /*79f0*/  VIADD R62, R87, 0xffffffa8 ;  /* 0xffffffa8573e7836 */ /* 0x000fe20000000000 */
[-C--:B------:R-:W-:Y:S02]  /*7a00*/  ISETP.GE.AND P3, PT, R92, R57.reuse, PT ;  /* 0x000000395c00720c */ /* 0x080fe40003f66270 */
[-C--:B------:R-:W-:Y:S01]  /*7a10*/  ISETP.GE.AND P1, PT, R64, R57.reuse, PT ;  /* 0x000000394000720c */ /* 0x080fe20003f26270 */
[----:B------:R-:W-:Y:S01]  /*7a20*/  HMMA.16816.F32 R16, R88, R18, RZ ;  /* 0x000000125810723c */ /* 0x000fe200000018ff */
[----:B------:R-:W-:-:S02]  /*7a30*/  ISETP.GE.AND P0, PT, R62, R57, PT ;  /* 0x000000393e00720c */ /* 0x000fc40003f06270 */
[----:B------:R-:W-:Y:S02]  /*7a40*/  FSEL R154, R47, -INF , !P1 ;  /* 0xff8000002f9a7808 */ /* 0x000fe40004800000 */
[----:B------:R-:W-:Y:S02]  /*7a50*/  FSEL R124, R45, -INF , !P1 ;  /* 0xff8000002d7c7808 */ /* 0x000fe40004800000 */
[----:B------:R-:W-:Y:S01]  /*7a60*/  FSEL R120, R44, -INF , !P2 ;  /* 0xff8000002c787808 */ /* 0x000fe20005000000 */
[----:B------:R-:W-:Y:S01]  /*7a70*/  HMMA.16816.F32 R8, R88, R10, RZ ;  /* 0x0000000a5808723c */ /* 0x000fe200000018ff */
[----:B------:R-:W-:Y:S01]  /*7a80*/  VIADD R44, R87, 0xffffffc0 ;  /* 0xffffffc0572c7836 */ /* 0x000fe20000000000 */
[----:B------:R-:W-:-:S06]  /*7a90*/  FSEL R116, R46, -INF , !P2 ;  /* 0xff8000002e747808 */ /* 0x000fcc0005000000 */
[----:B------:R-:W-:Y:S01]  /*7aa0*/  HMMA.16816.F32 R88, R88, R94, RZ ;  /* 0x0000005e5858723c */ /* 0x000fe200000018ff */
[----:B------:R-:W-:Y:S01]  /*7ab0*/  VIADD R94, R87, 0xffffff91 ;  /* 0xffffff91575e7836 */ /* 0x000fe20000000000 */
[----:B------:R-:W-:Y:S02]  /*7ac0*/  FSEL R95, R63, -INF , !P4 ;  /* 0xff8000003f5f7808 */ /* 0x000fe40006000000 */
[-C--:B------:R-:W-:Y:S02]  /*7ad0*/  ISETP.GE.AND P4, PT, R60, R57.reuse, PT ;  /* 0x000000393c00720c */ /* 0x080fe40003f86270 */
[----:B------:R-:W3:Y:S02]  /*7ae0*/  LDSM.16.M88.4 R60, [R96+0x2400] ;  /* 0x00240000603c783b */ /* 0x000ee40000000200 */
[----:B------:R-:W-:Y:S01]  /*7af0*/  HMMA.16816.F32 R40, R80, R70, R40 ;  /* 0x000000465028723c */ /* 0x000fe20000001828 */
[----:B------:R-:W-:Y:S01]  /*7b00*/  FSEL R70, R52, -INF , !P6 ;  /* 0xff80000034467808 */ /* 0x000fe20007000000 */
[----:B------:R-:W-:Y:S01]  /*7b10*/  VIADD R52, R87, 0xffffffb1 ;  /* 0xffffffb157347836 */ /* 0x000fe20000000000 */
[----:B------:R-:W-:-:S04]  /*7b20*/  ISETP.GE.AND P6, PT, R94, R57, PT ;  /* 0x000000395e00720c */ /* 0x000fc80003fc6270 */
[----:B------:R-:W-:Y:S01]  /*7b30*/  FSEL R71, R55, -INF , !P6 ;  /* 0xff80000037477808 */ /* 0x000fe20007000000 */
[C---:B-1----:R-:W-:Y:S01]  /*7b40*/  HMMA.16816.F32 R36, R80.reuse, R76, R36 ;  /* 0x0000004c5024723c */ /* 0x042fe20000001824 */
[----:B------:R-:W-:Y:S02]  /*7b50*/  FSEL R76, R53, -INF , !P6 ;  /* 0xff800000354c7808 */ /* 0x000fe40007000000 */
[----:B------:R-:W-:Y:S01]  /*7b60*/  FSEL R77, R50, -INF , !P3 ;  /* 0xff800000324d7808 */ /* 0x000fe20005800000 */
[C---:B------:R-:W-:Y:S01]  /*7b70*/  VIADD R50, R87.reuse, 0xffffffb8 ;  /* 0xffffffb857327836 */ /* 0x040fe20000000000 */
[----:B------:R-:W-:Y:S01]  /*7b80*/  FSEL R53, R48, -INF , !P3 ;  /* 0xff80000030357808 */ /* 0x000fe20005800000 */
[----:B------:R-:W-:Y:S01]  /*7b90*/  VIADD R48, R87, 0xffffffb9 ;  /* 0xffffffb957307836 */ /* 0x000fe20000000000 */
[----:B------:R-:W-:Y:S01]  /*7ba0*/  FSEL R55, R49, -INF , !P5 ;  /* 0xff80000031377808 */ /* 0x000fe20006800000 */
[----:B------:R-:W-:Y:S01]  /*7bb0*/  HMMA.16816.F32 R32, R80, R78, R32 ;  /* 0x0000004e5020723c */ /* 0x000fe20000001820 */
[----:B------:R-:W-:-:S02]  /*7bc0*/  FSEL R78, R51, -INF , !P5 ;  /* 0xff800000334e7808 */ /* 0x000fc40006800000 */
[-C--:B------:R-:W-:Y:S02]  /*7bd0*/  ISETP.GE.AND P6, PT, R50, R57.reuse, PT ;  /* 0x000000393200720c */ /* 0x080fe40003fc6270 */
[-C--:B------:R-:W-:Y:S02]  /*7be0*/  ISETP.GE.AND P5, PT, R48, R57.reuse, PT ;  /* 0x000000393000720c */ /* 0x080fe40003fa6270 */
[----:B------:R-:W1:Y:S01]  /*7bf0*/  LDSM.16.M88.4 R48, [R96+0x2800] ;  /* 0x002800006030783b */ /* 0x000e620000000200 */
[----:B------:R-:W-:Y:S01]  /*7c00*/  FSEL R126, R40, -INF , !P0 ;  /* 0xff800000287e7808 */ /* 0x000fe20004000000 */
[C---:B------:R-:W-:Y:S01]  /*7c10*/  VIADD R40, R87.reuse, 0xffffffc8 ;  /* 0xffffffc857287836 */ /* 0x040fe20000000000 */
[----:B------:R-:W-:Y:S01]  /*7c20*/  FSEL R158, R42, -INF , !P0 ;  /* 0xff8000002a9e7808 */ /* 0x000fe20004000000 */
[C---:B--2---:R-:W-:Y:S01]  /*7c30*/  HMMA.16816.F32 R28, R80.reuse, R72, R28 ;  /* 0x00000048501c723c */ /* 0x044fe2000000181c */
[-C--:B------:R-:W-:Y:S02]  /*7c40*/  ISETP.GE.AND P0, PT, R54, R57.reuse, PT ;  /* 0x000000393600720c */ /* 0x080fe40003f06270 */
[----:B------:R-:W-:Y:S01]  /*7c50*/  ISETP.GE.AND P1, PT, R40, R57, PT ;  /* 0x000000392800720c */ /* 0x000fe20003f26270 */
[C---:B------:R-:W-:Y:S01]  /*7c60*/  VIADD R40, R87.reuse, 0xffffffc9 ;  /* 0xffffffc957287836 */ /* 0x040fe20000000000 */
[----:B------:R-:W-:Y:S01]  /*7c70*/  FSEL R102, R38, -INF , !P0 ;  /* 0xff80000026667808 */ /* 0x000fe20004000000 */
[----:B------:R-:W-:Y:S01]  /*7c80*/  VIADD R38, R87, 0xffffffd8 ;  /* 0xffffffd857267836 */ /* 0x000fe20000000000 */
[----:B------:R-:W-:Y:S01]  /*7c90*/  FSEL R106, R36, -INF , !P0 ;  /* 0xff800000246a7808 */ /* 0x000fe20004000000 */
[----:B------:R-:W-:Y:S01]  /*7ca0*/  HMMA.16816.F32 R24, R80, R74, R24 ;  /* 0x0000004a5018723c */ /* 0x000fe20000001818 */
[----:B------:R-:W-:Y:S01]  /*7cb0*/  FSEL R152, R43, -INF , !P4 ;  /* 0xff8000002b987808 */ /* 0x000fe20006000000 */
[----:B------:R-:W-:Y:S01]  /*7cc0*/  VIADD R36, R87, 0xffffffd0 ;  /* 0xffffffd057247836 */ /* 0x000fe20000000000 */
[----:B------:R-:W-:-:S02]  /*7cd0*/  FSEL R156, R41, -INF , !P4 ;  /* 0xff800000299c7808 */ /* 0x000fc40006000000 */
[-C--:B------:R-:W-:Y:S02]  /*7ce0*/  ISETP.GE.AND P0, PT, R40, R57.reuse, PT ;  /* 0x000000392800720c */ /* 0x080fe40003f06270 */
[----:B------:R-:W2:Y:S01]  /*7cf0*/  LDSM.16.M88.4 R40, [R96+0x2c00] ;  /* 0x002c00006028783b */ /* 0x000ea20000000200 */
[-C--:B------:R-:W-:Y:S01]  /*7d00*/  ISETP.GE.AND P3, PT, R44, R57.reuse, PT ;  /* 0x000000392c00720c */ /* 0x080fe20003f66270 */
[C---:B------:R-:W-:Y:S01]  /*7d10*/  VIADD R44, R87.reuse, 0xffffffc1 ;  /* 0xffffffc1572c7836 */ /* 0x040fe20000000000 */
[----:B---3--:R-:W-:Y:S01]  /*7d20*/  HMMA.16816.F32 R16, R80, R62, R16 ;  /* 0x0000003e5010723c */ /* 0x008fe20000001810 */
[----:B------:R-:W-:Y:S01]  /*7d30*/  FSEL R112, R32, -INF , !P6 ;  /* 0xff80000020707808 */ /* 0x000fe20007000000 */
[C---:B------:R-:W-:Y:S01]  /*7d40*/  VIADD R32, R87.reuse, 0xffffffe0 ;  /* 0xffffffe057207836 */ /* 0x040fe20000000000 */
[----:B------:R-:W-:Y:S01]  /*7d50*/  FSEL R64, R30, -INF , !P3 ;  /* 0xff8000001e407808 */ /* 0x000fe20005800000 */
[----:B------:R-:W-:Y:S01]  /*7d60*/  VIADD R30, R87, 0xffffffe1 ;  /* 0xffffffe1571e7836 */ /* 0x000fe20000000000 */
[----:B------:R-:W-:Y:S01]  /*7d70*/  ISETP.GE.AND P2, PT, R44, R57, PT ;  /* 0x000000392c00720c */ /* 0x000fe20003f46270 */
[----:B------:R-:W-:-:S04]  /*7d80*/  DEPBAR.LE SB0, 0x0 ;  /* 0x000080000000791a */ /* 0x000fc80000000000 */
[----:B------:R-:W-:Y:S01]  /*7d90*/  FSEL R94, R31, -INF , !P2 ;  /* 0xff8000001f5e7808 */ /* 0x000fe20005000000 */
[C---:B------:R-:W-:Y:S01]  /*7da0*/  HMMA.16816.F32 R20, R80.reuse, R60, R20 ;  /* 0x0000003c5014723c */ /* 0x040fe20000001814 */
[----:B------:R-:W-:Y:S02]  /*7db0*/  FSEL R62, R29, -INF , !P2 ;  /* 0xff8000001d3e7808 */ /* 0x000fe40005000000 */
[-C--:B------:R-:W-:Y:S02]  /*7dc0*/  ISETP.GE.AND P2, PT, R32, R57.reuse, PT ;  /* 0x000000392000720c */ /* 0x080fe40003f46270 */
[----:B------:R-:W-:Y:S02]  /*7dd0*/  FSEL R100, R27, -INF , !P0 ;  /* 0xff8000001b647808 */ /* 0x000fe40004000000 */
[----:B------:R-:W-:Y:S01]  /*7de0*/  P2R R29, PR, RZ, 0x4 ;  /* 0x00000004ff1d7803 */ /* 0x000fe20000000000 */
[----:B-1----:R-:W-:Y:S01]  /*7df0*/  HMMA.16816.F32 R12, R80, R48, R12 ;  /* 0x00000030500c723c */ /* 0x002fe2000000180c */
[----:B------:R-:W-:-:S02]  /*7e00*/  ISETP.GE.AND P2, PT, R38, R57, PT ;  /* 0x000000392600720c */ /* 0x000fc40003f46270 */
[----:B------:R-:W-:Y:S02]  /*7e10*/  FSEL R104, R25, -INF , !P0 ;  /* 0xff80000019687808 */ /* 0x000fe40004000000 */
[----:B------:R-:W-:Y:S01]  /*7e20*/  FSEL R92, R18, -INF , !P2 ;  /* 0xff800000125c7808 */ /* 0x000fe20005000000 */
[----:B------:R-:W-:Y:S01]  /*7e30*/  VIADD R18, R87, 0xfffffff9 ;  /* 0xfffffff957127836 */ /* 0x000fe20000000000 */
[-C--:B------:R-:W-:Y:S01]  /*7e40*/  ISETP.GE.AND P4, PT, R52, R57.reuse, PT ;  /* 0x000000393400720c */ /* 0x080fe20003f86270 */
[----:B------:R-:W-:Y:S01]  /*7e50*/  HMMA.16816.F32 R8, R80, R50, R8 ;  /* 0x000000325008723c */ /* 0x000fe20000001808 */
[----:B------:R-:W-:Y:S02]  /*7e60*/  ISETP.NE.AND P0, PT, R29, RZ, PT ;  /* 0x000000ff1d00720c */ /* 0x000fe40003f05270 */
[----:B------:R-:W-:Y:S01]  /*7e70*/  FSEL R122, R34, -INF , !P6 ;  /* 0xff800000227a7808 */ /* 0x000fe20007000000 */
[----:B------:R-:W-:Y:S01]  /*7e80*/  VIADD R34, R87, 0xffffffd9 ;  /* 0xffffffd957227836 */ /* 0x000fe20000000000 */
[----:B------:R-:W-:-:S02]  /*7e90*/  ISETP.GE.AND P6, PT, R30, R57, PT ;  /* 0x000000391e00720c */ /* 0x000fc40003fc6270 */
[----:B------:R-:W-:Y:S02]  /*7ea0*/  FSEL R60, R16, -INF , !P2 ;  /* 0xff800000103c7808 */ /* 0x000fe40005000000 */
[----:B------:R-:W-:Y:S01]  /*7eb0*/  FSEL R110, R39, -INF , !P4 ;  /* 0xff800000276e7808 */ /* 0x000fe20006000000 */
[C---:B--2---:R-:W-:Y:S01]  /*7ec0*/  HMMA.16816.F32 R4, R80.reuse, R40, R4 ;  /* 0x000000285004723c */ /* 0x044fe20000001804 */
[----:B------:R-:W-:Y:S02]  /*7ed0*/  FSEL R98, R37, -INF , !P4 ;  /* 0xff80000025627808 */ /* 0x000fe40006000000 */
[----:B------:R-:W-:Y:S02]  /*7ee0*/  FSEL R50, R14, -INF , !P0 ;  /* 0xff8000000e327808 */ /* 0x000fe40004000000 */
[----:B------:R-:W-:Y:S02]  /*7ef0*/  FSEL R16, R12, -INF , !P0 ;  /* 0xff8000000c107808 */ /* 0x000fe40004000000 */
[-C--:B------:R-:W-:Y:S01]  /*7f00*/  ISETP.GE.AND P4, PT, R36, R57.reuse, PT ;  /* 0x000000392400720c */ /* 0x080fe20003f86270 */
[----:B------:R-:W-:Y:S01]  /*7f10*/  HMMA.16816.F32 R88, R80, R42, R88 ;  /* 0x0000002a5058723c */ /* 0x000fe20000001858 */
[----:B------:R-:W-:Y:S01]  /*7f20*/  ISETP.GE.AND P0, PT, R18, R57, PT ;  /* 0x000000391200720c */ /* 0x000fe20003f06270 */
[----:B------:R-:W-:Y:S01]  /*7f30*/  VIADD R36, R87, 0xffffffd1 ;  /* 0xffffffd157247836 */ /* 0x000fe20000000000 */
[----:B------:R-:W-:-:S02]  /*7f40*/  FSEL R42, R15, -INF , !P6 ;  /* 0xff8000000f2a7808 */ /* 0x000fc40007000000 */
[----:B------:R-:W-:Y:S01]  /*7f50*/  FSEL R18, R13, -INF , !P6 ;  /* 0xff8000000d127808 */ /* 0x000fe20007000000 */
[----:B------:R-:W-:Y:S01]  /*7f60*/  BAR.SYNC.DEFER_BLOCKING 0x0 ;  /* 0x0000000000007b1d */ /* 0x000fe20000010000 */
[----:B------:R-:W-:Y:S02]  /*7f70*/  ISETP.NE.AND P6, PT, R56, 0x1, PT ;  /* 0x000000013800780c */ /* 0x000fe40003fc5270 */
[----:B------:R-:W-:Y:S01]  /*7f80*/  FSEL R66, R28, -INF , !P3 ;  /* 0xff8000001c427808 */ /* 0x000fe20005800000 */
[C---:B------:R-:W-:Y:S01]  /*7f90*/  VIADD R28, R87.reuse, 0xffffffe8 ;  /* 0xffffffe8571c7836 */ /* 0x040fe20000000000 */
[-C--:B------:R-:W-:Y:S02]  /*7fa0*/  ISETP.GE.AND P3, PT, R36, R57.reuse, PT ;  /* 0x000000392400720c */ /* 0x080fe40003f66270 */
[----:B------:R-:W-:Y:S01]  /*7fb0*/  FSEL R108, R26, -INF , !P1 ;  /* 0xff8000001a6c7808 */ /* 0x000fe20004800000 */
[C---:B------:R-:W-:Y:S01]  /*7fc0*/  VIADD R26, R87.reuse, 0xffffffe9 ;  /* 0xffffffe9571a7836 */ /* 0x040fe20000000000 */
[----:B------:R-:W-:Y:S01]  /*7fd0*/  FSEL R96, R24, -INF , !P1 ;  /* 0xff80000018607808 */ /* 0x000fe20004800000 */
[C---:B------:R-:W-:Y:S01]  /*7fe0*/  VIADD R24, R87.reuse, 0xfffffff0 ;  /* 0xfffffff057187836 */ /* 0x040fe20000000000 */
[----:B------:R-:W-:Y:S01]  /*7ff0*/  FSEL R32, R22, -INF , !P4 ;  /* 0xff80000016207808 */ /* 0x000fe20006000000 */
[C---:B------:R-:W-:Y:S01]  /*8000*/  VIADD R22, R87.reuse, 0xfffffff1 ;  /* 0xfffffff157167836 */ /* 0x040fe20000000000 */
[----:B------:R-:W-:Y:S01]  /*8010*/  FSEL R36, R20, -INF , !P4 ;  /* 0xff80000014247808 */ /* 0x000fe20006000000 */
[----:B------:R-:W-:Y:S01]  /*8020*/  VIADD R20, R87, 0xfffffff8 ;  /* 0xfffffff857147836 */ /* 0x000fe20000000000 */
[----:B------:R-:W-:-:S02]  /*8030*/  ISETP.GE.AND P1, PT, R34, R57, PT ;  /* 0x000000392200720c */ /* 0x000fc40003f26270 */
[----:B------:R-:W-:Y:S02]  /*8040*/  FSEL R114, R35, -INF , !P5 ;  /* 0xff80000023727808 */ /* 0x000fe40006800000 */
[----:B------:R-:W-:Y:S02]  /*8050*/  FSEL R118, R33, -INF , !P5 ;  /* 0xff80000021767808 */ /* 0x000fe40006800000 */
[----:B------:R-:W-:Y:S02]  /*8060*/  FSEL R44, R23, -INF , !P3 ;  /* 0xff800000172c7808 */ /* 0x000fe40005800000 */
[----:B------:R-:W-:Y:S02]  /*8070*/  FSEL R46, R21, -INF , !P3 ;  /* 0xff800000152e7808 */ /* 0x000fe40005800000 */
[----:B------:R-:W-:Y:S02]  /*8080*/  FSEL R52, R19, -INF , !P1 ;  /* 0xff80000013347808 */ /* 0x000fe40004800000 */
[----:B------:R-:W-:-:S02]  /*8090*/  FSEL R54, R17, -INF , !P1 ;  /* 0xff80000011367808 */ /* 0x000fc40004800000 */
[-C--:B------:R-:W-:Y:S02]  /*80a0*/  ISETP.GE.AND P5, PT, R28, R57.reuse, PT ;  /* 0x000000391c00720c */ /* 0x080fe40003fa6270 */
[-C--:B------:R-:W-:Y:S02]  /*80b0*/  ISETP.GE.AND P4, PT, R26, R57.reuse, PT ;  /* 0x000000391a00720c */ /* 0x080fe40003f86270 */
[-C--:B------:R-:W-:Y:S02]  /*80c0*/  ISETP.GE.AND P3, PT, R24, R57.reuse, PT ;  /* 0x000000391800720c */ /* 0x080fe40003f66270 */
[-C--:B------:R-:W-:Y:S02]  /*80d0*/  ISETP.GE.AND P2, PT, R22, R57.reuse, PT ;  /* 0x000000391600720c */ /* 0x080fe40003f46270 */
[----:B------:R-:W-:Y:S02]  /*80e0*/  ISETP.GE.AND P1, PT, R20, R57, PT ;  /* 0x000000391400720c */ /* 0x000fe40003f26270 */
        /* <DEDUP_REMOVED lines=26> */
.L_x_6487:
        /* <DEDUP_REMOVED lines=32> */
[----:B------:R-:W-:-:S02]  /*8490*/  ISETP.NE.AND P0, PT, R12, RZ, PT ;  /* 0x000000ff0c00720c */ /* 0x000fc40003f05270 */
[----:B------:R-:W-:-:S07]  /*84a0*/  LOP3.LUT R7, RZ, R12, RZ, 0x33, !PT ;  /* 0x0000000cff077212 */ /* 0x000fce00078e33ff */
        /* <DEDUP_REMOVED lines=27> */
.L_x_6488:
[----:B------:R-:W-:Y:S05]  /*8660*/  BSYNC.RECONVERGENT B0 ;  /* 0x0000000000007941 */ /* 0x000fea0003800200 */
.L_x_6486:
[----:B------:R-:W-:-:S05]  /*8670*/  IMAD.SHL.U32 R8, R129, 0x8, RZ ;  /* 0x0000000881087824 */ /* 0x000fca00078e00ff */
[----:B------:R-:W-:-:S04]  /*8680*/  LOP3.LUT R4, R8, 0x18, RZ, 0xc0, !PT ;  /* 0x0000001808047812 */ /* 0x000fc800078ec0ff */
[----:B------:R-:W-:Y:S02]  /*8690*/  ISETP.GE.AND P0, PT, R4, R145, PT ;  /* 0x000000910400720c */ /* 0x000fe40003f06270 */
[----:B------:R-:W-:-:S04]  /*86a0*/  LOP3.LUT R4, R8, 0xc0, RZ, 0xc0, !PT ;  /* 0x000000c008047812 */ /* 0x000fc800078ec0ff */
[----:B------:R-:W-:-:S04]  /*86b0*/  LOP3.LUT R5, R4, 0x18, R129, 0xf8, !PT ;  /* 0x0000001804057812 */ /* 0x000fc800078ef881 */
[----:B------:R-:W-:-:S03]  /*86c0*/  LOP3.LUT R5, R5, 0x18, R8, 0x78, !PT ;  /* 0x0000001805057812 */ /* 0x000fc600078e7808 */
[CC--:B------:R-:W-:Y:S02]  /*86d0*/  @!P0 LEA R6, P1, R132.reuse, R136.reuse, 0x6 ;  /* 0x0000008884068211 */ /* 0x0c0fe400078230ff */
[----:B------:R-:W-:Y:S02]  /*86e0*/  LOP3.LUT R5, R5, 0x1f20, R8, 0xf8, !PT ;  /* 0x00001f2005057812 */ /* 0x000fe400078ef808 */
[CC--:B------:R-:W-:Y:S02]  /*86f0*/  @!P0 LEA R4, P3, R132.reuse, R136.reuse, 0x6 ;  /* 0x0000008884048211 */ /* 0x0c0fe400078630ff */
[C---:B------:R-:W-:Y:S02]  /*8700*/  @!P0 LEA R10, P5, R132.reuse, R136, 0x6 ;  /* 0x00000088840a8211 */ /* 0x040fe400078a30ff */
[----:B------:R-:W-:Y:S02]  /*8710*/  @!P0 IADD3 R6, P4, PT, R59, R6, RZ ;  /* 0x000000063b068210 */ /* 0x000fe40007f9e0ff */
[----:B------:R-:W-:-:S02]  /*8720*/  @!P0 LEA.HI.X R7, R132, R137, R133, 0x6, P1 ;  /* 0x0000008984078211 */ /* 0x000fc400008f3485 */
[----:B------:R-:W-:Y:S02]  /*8730*/  LEA R5, R5, UR6, 0x1 ;  /* 0x0000000605057c11 */ /* 0x000fe4000f8e08ff */
[----:B------:R-:W-:Y:S01]  /*8740*/  @!P0 IADD3 R8, P2, P1, R59, R4, R59 ;  /* 0x000000043b088210 */ /* 0x000fe2000795e03b */
[----:B------:R-:W-:Y:S01]  /*8750*/  @!P0 IMAD.X R7, R0, 0x1, R7, P4 ;  /* 0x0000000100078824 */ /* 0x000fe200020e0607 */
[CCC-:B------:R-:W-:Y:S01]  /*8760*/  @!P0 LEA.HI.X R9, R132.reuse, R137.reuse, R133.reuse, 0x6, P3 ;  /* 0x0000008984098211 */ /* 0x1c0fe200018f3485 */
[----:B------:R-:W-:Y:S01]  /*8770*/  @!PT LDS RZ, [RZ] ;  /* 0x00000000fffff984 */ /* 0x000fe20000000800 */
[----:B------:R-:W-:Y:S01]  /*8780*/  @!PT LDS RZ, [RZ] ;  /* 0x00000000fffff984 */ /* 0x000fe20000000800 */
[----:B------:R-:W-:Y:S01]  /*8790*/  @!PT LDS RZ, [RZ] ;  /* 0x00000000fffff984 */ /* 0x000fe20000000800 */
[----:B------:R1:W-:Y:S01]  /*87a0*/  @!P0 LDGSTS.E.BYPASS.LTC128B.128 [R5+0x1000], desc[UR4][R136.64] ;  /* 0x0100000088058fae */ /* 0x0003e2000b981a04 */
[----:B------:R-:W-:Y:S02]  /*87b0*/  @!P0 LEA.HI.X R11, R132, R137, R133, 0x6, P5 ;  /* 0x00000089840b8211 */ /* 0x000fe400028f3485 */
[----:B------:R-:W-:Y:S01]  /*87c0*/  @!P0 IADD3.X R9, PT, PT, R0, R9, R0, P2, P1 ;  /* 0x0000000900098210 */ /* 0x000fe200017e2400 */
        /* <DEDUP_REMOVED lines=17> */
.L_x_6485:
[----:B------:R-:W-:Y:S05]  /*88e0*/  BSYNC.RECONVERGENT B1 ;  /* 0x0000000000017941 */ /* 0x000fea0003800200 */
.L_x_6484:
        /* <DEDUP_REMOVED lines=35> */
[----:B------:R-:W-:Y:S01]  /*8b20*/  LEA R33, R33, UR6, 0x1 ;  /* 0x0000000621217c11 */ /* 0x000fe2000f8e08ff */
[----:B------:R-:W3:Y:S03]  /*8b30*/  SHFL.BFLY PT, R5, R6, 0x2, 0x1f ;  /* 0x0c401f0006057f89 */ /* 0x000ee600000e0000 */
[----:B------:R-:W-:Y:S01]  /*8b40*/  IADD3 R27, PT, PT, R58, R33, RZ ;  /* 0x000000213a1b7210 */ /* 0x000fe20007ffe0ff */
        /* <DEDUP_REMOVED lines=34> */
[-C--:B------:R-:W-:Y:S01]  /*8d70*/  FFMA.FTZ R43, R154, R22.reuse, -R21 ;  /* 0x000000169a2b7223 */ /* 0x080fe20000010815 */
[-CC-:B------:R-:W-:Y:S01]  /*8d80*/  FFMA.FTZ R49, R124, R22.reuse, -R31.reuse ;  /* 0x000000167c317223 */ /* 0x180fe2000001081f */
[----:B------:R-:W3:Y:S01]  /*8d90*/  MUFU.EX2 R39, R39 ;  /* 0x0000002700277308 */ /* 0x000ee20000000800 */
[-C--:B------:R-:W-:Y:S01]  /*8da0*/  FFMA.FTZ R47, R156, R22.reuse, -R31 ;  /* 0x000000169c2f7223 */ /* 0x080fe2000001081f */
[-C--:B------:R-:W-:Y:S01]  /*8db0*/  FFMA.FTZ R45, R152, R22.reuse, -R21 ;  /* 0x00000016982d7223 */ /* 0x080fe20000010815 */
[-C--:B------:R-:W-:Y:S01]  /*8dc0*/  FFMA.FTZ R57, R106, R22.reuse, -R31 ;  /* 0x000000166a397223 */ /* 0x080fe2000001081f */
[----:B------:R-:W-:Y:S01]  /*8dd0*/  MUFU.EX2 R162, R162 ;  /* 0x000000a200a27308 */ /* 0x000fe20000000800 */
[----:B------:R-:W-:Y:S01]  /*8de0*/  FFMA.FTZ R55, R102, R22, -R21 ;  /* 0x0000001666377223 */ /* 0x000fe20000010815 */
[----:B--2---:R-:W-:Y:S01]  /*8df0*/  F2FP.F16.F32.PACK_AB R81, R13, R14 ;  /* 0x0000000e0d51723e */ /* 0x004fe200000000ff */
[-C--:B------:R-:W-:Y:S01]  /*8e00*/  FFMA.FTZ R106, R98, R22.reuse, -R31 ;  /* 0x00000016626a7223 */ /* 0x080fe2000001081f */
[----:B------:R-:W2:Y:S01]  /*8e10*/  MUFU.EX2 R15, R15 ;  /* 0x0000000f000f7308 */ /* 0x000ea20000000800 */
[-CC-:B------:R-:W-:Y:S01]  /*8e20*/  FFMA.FTZ R110, R110, R22.reuse, -R21.reuse ;  /* 0x000000166e6e7223 */ /* 0x180fe20000010815 */
[-C--:B------:R-:W-:Y:S01]  /*8e30*/  FFMA.FTZ R102, R122, R22.reuse, -R21 ;  /* 0x000000167a667223 */ /* 0x080fe20000010815 */
[-CC-:B------:R-:W-:Y:S01]  /*8e40*/  FFMA.FTZ R98, R112, R22.reuse, -R31.reuse ;  /* 0x0000001670627223 */ /* 0x180fe2000001081f */
[----:B------:R-:W-:Y:S01]  /*8e50*/  MUFU.EX2 R160, R160 ;  /* 0x000000a000a07308 */ /* 0x000fe20000000800 */
[----:B------:R-:W-:Y:S01]  /*8e60*/  FFMA.FTZ R53, R118, R22, -R31 ;  /* 0x0000001676357223 */ /* 0x000fe2000001081f */
[----:B---3--:R-:W-:Y:S01]  /*8e70*/  F2FP.F16.F32.PACK_AB R83, R39, R12 ;  /* 0x0000000c2753723e */ /* 0x008fe200000000ff */
        /* <DEDUP_REMOVED lines=12> */
[-CC-:B------:R-:W-:Y:S01]  /*8f40*/  FFMA.FTZ R67, R32, R22.reuse, -R21.reuse ;  /* 0x0000001620437223 */ /* 0x180fe20000010815 */
[----:B------:R-:W-:Y:S01]  /*8f50*/  MUFU.EX2 R17, R17 ;  /* 0x0000001100117308 */ /* 0x000fe20000000800 */
[--C-:B------:R-:W-:Y:S01]  /*8f60*/  FFMA.FTZ R44, R44, R22, -R21.reuse ;  /* 0x000000162c2c7223 */ /* 0x100fe20000010815 */
[----:B---3--:R-:W-:Y:S01]  /*8f70*/  F2FP.F16.F32.PACK_AB R82, R41, R160 ;  /* 0x000000a02952723e */ /* 0x008fe200000000ff */
[-C--:B------:R-:W-:Y:S01]  /*8f80*/  FFMA.FTZ R32, R92, R22.reuse, -R21 ;  /* 0x000000165c207223 */ /* 0x080fe20000010815 */
[----:B------:R-:W-:Y:S01]  /*8f90*/  MUFU.EX2 R90, R90 ;  /* 0x0000005a005a7308 */ /* 0x000fe20000000800 */
[-CC-:B------:R-:W-:Y:S01]  /*8fa0*/  FFMA.FTZ R91, R46, R22.reuse, -R31.reuse ;  /* 0x000000162e5b7223 */ /* 0x180fe2000001081f */
[-C--:B------:R-:W-:Y:S01]  /*8fb0*/  FFMA.FTZ R87, R54, R22.reuse, -R31 ;  /* 0x0000001636577223 */ /* 0x080fe2000001081f */
[-CC-:B------:R-:W-:Y:S01]  /*8fc0*/  FFMA.FTZ R89, R52, R22.reuse, -R21.reuse ;  /* 0x0000001634597223 */ /* 0x180fe20000010815 */
[----:B------:R-:W2:Y:S01]  /*8fd0*/  MUFU.EX2 R35, R35 ;  /* 0x0000002300237308 */ /* 0x000ea20000000800 */
[C---:B------:R-:W-:Y:S01]  /*8fe0*/  HMMA.16816.F32 R68, R80.reuse, R72, RZ ;  /* 0x000000485044723c */ /* 0x040fe200000018ff */
[-CC-:B------:R-:W-:Y:S01]  /*8ff0*/  FFMA.FTZ R42, R42, R22.reuse, -R21.reuse ;  /* 0x000000162a2a7223 */ /* 0x180fe20000010815 */
[-CC-:B------:R-:W-:Y:S01]  /*9000*/  FFMA.FTZ R34, R34, R22.reuse, -R21.reuse ;  /* 0x0000001622227223 */ /* 0x180fe20000010815 */
[----:B------:R-:W-:Y:S01]  /*9010*/  MUFU.EX2 R58, R58 ;  /* 0x0000003a003a7308 */ /* 0x000fe20000000800 */
[-C--:B------:R-:W-:Y:S01]  /*9020*/  FFMA.FTZ R26, R26, R22.reuse, -R21 ;  /* 0x000000161a1a7223 */ /* 0x080fe20000010815 */
[-C--:B------:R-:W-:Y:S01]  /*9030*/  FFMA.FTZ R25, R25, R22.reuse, -R31 ;  /* 0x0000001619197223 */ /* 0x080fe2000001081f */
[----:B------:R-:W-:Y:S01]  /*9040*/  FFMA.FTZ R153, R20, R22, -R21 ;  /* 0x0000001614997223 */ /* 0x000fe20000010815 */
[----:B------:R-:W3:Y:S01]  /*9050*/  MUFU.EX2 R19, R19 ;  /* 0x0000001300137308 */ /* 0x000ee20000000800 */
[C---:B------:R-:W-:Y:S03]  /*9060*/  HMMA.16816.F32 R72, R80.reuse, R74, RZ ;  /* 0x0000004a5048723c */ /* 0x040fe600000018ff */
[----:B------:R-:W4:Y:S04]  /*9070*/  MUFU.EX2 R86, R86 ;  /* 0x0000005600567308 */ /* 0x000f280000000800 */
[----:B------:R-:W-:Y:S01]  /*9080*/  MUFU.EX2 R43, R43 ;  /* 0x0000002b002b7308 */ /* 0x000fe20000000800 */
[----:B-1----:R-:W-:Y:S01]  /*9090*/  HMMA.16816.F32 R76, R80, R4, RZ ;  /* 0x00000004504c723c */ /* 0x002fe200000018ff */
[----:B--2---:R-:W-:-:S02]  /*90a0*/  F2FP.F16.F32.PACK_AB R4, R35, R90 ;  /* 0x0000005a2304723e */ /* 0x004fc400000000ff */
[----:B------:R-:W-:Y:S01]  /*90b0*/  F2FP.F16.F32.PACK_AB R5, R37, R88 ;  /* 0x000000582505723e */ /* 0x000fe200000000ff */
[----:B------:R-:W-:Y:S04]  /*90c0*/  MUFU.EX2 R49, R49 ;  /* 0x0000003100317308 */ /* 0x000fe80000000800 */
[----:B------:R-:W-:Y:S01]  /*90d0*/  HMMA.16816.F32 R80, R80, R6, RZ ;  /* 0x000000065050723c */ /* 0x000fe200000018ff */
[----:B---3--:R-:W-:Y:S01]  /*90e0*/  F2FP.F16.F32.PACK_AB R6, R19, R58 ;  /* 0x0000003a1306723e */ /* 0x008fe200000000ff */
[----:B------:R-:W-:Y:S01]  /*90f0*/  MUFU.EX2 R47, R47 ;  /* 0x0000002f002f7308 */ /* 0x000fe20000000800 */
[----:B----4-:R-:W-:-:S03]  /*9100*/  F2FP.F16.F32.PACK_AB R7, R86, R17 ;  /* 0x000000115607723e */ /* 0x010fc600000000ff */
[----:B------:R-:W-:Y:S04]  /*9110*/  MUFU.EX2 R45, R45 ;  /* 0x0000002d002d7308 */ /* 0x000fe80000000800 */
[C---:B------:R-:W-:Y:S01]  /*9120*/  HMMA.16816.F32 R68, R4.reuse, R8, R68 ;  /* 0x000000080444723c */ /* 0x040fe20000001844 */
[----:B------:R-:W-:Y:S04]  /*9130*/  MUFU.EX2 R55, R55 ;  /* 0x0000003700377308 */ /* 0x000fe80000000800 */
[----:B------:R-:W-:Y:S03]  /*9140*/  MUFU.EX2 R110, R110 ;  /* 0x0000006e006e7308 */ /* 0x000fe60000000800 */
[C---:B------:R-:W-:Y:S01]  /*9150*/  HMMA.16816.F32 R72, R4.reuse, R10, R72 ;  /* 0x0000000a0448723c */ /* 0x040fe20000001848 */
[----:B------:R-:W1:Y:S01]  /*9160*/  LDSM.16.MT88.4 R8, [R27+0x3400] ;  /* 0x003400001b08783b */ /* 0x000e620000004200 */
        /* <DEDUP_REMOVED lines=10> */
[C---:B-1----:R-:W-:Y:S03]  /*9210*/  HMMA.16816.F32 R76, R4.reuse, R8, R76 ;  /* 0x00000008044c723c */ /* 0x042fe6000000184c */
[----:B------:R-:W-:Y:S04]  /*9220*/  MUFU.EX2 R61, R61 ;  /* 0x0000003d003d7308 */ /* 0x000fe80000000800 */
[----:B------:R-:W-:Y:S01]  /*9230*/  MUFU.EX2 R66, R66 ;  /* 0x0000004200427308 */ /* 0x000fe20000000800 */
[----:B------:R-:W-:Y:S01]  /*9240*/  HMMA.16816.F32 R80, R4, R10, R80 ;  /* 0x0000000a0450723c */ /* 0x000fe20000001850 */
[----:B------:R-:W1:Y:S01]  /*9250*/  LDSM.16.MT88.4 R8, [R33+0x3800] ;  /* 0x003800002108783b */ /* 0x000e620000004200 */
[-C--:B------:R-:W-:Y:S01]  /*9260*/  FFMA.FTZ R4, R116, R22.reuse, -R21 ;  /* 0x0000001674047223 */ /* 0x080fe20000010815 */
[-C--:B------:R-:W-:Y:S01]  /*9270*/  FFMA.FTZ R7, R120, R22.reuse, -R31 ;  /* 0x0000001678077223 */ /* 0x080fe2000001081f */
[-C--:B------:R-:W-:Y:S01]  /*9280*/  FFMA.FTZ R116, R158, R22.reuse, -R21 ;  /* 0x000000169e747223 */ /* 0x080fe20000010815 */
[----:B------:R-:W-:Y:S01]  /*9290*/  FFMA.FTZ R120, R126, R22, -R31 ;  /* 0x000000167e787223 */ /* 0x000fe2000001081f */
[----:B------:R-:W2:Y:S04]  /*92a0*/  MUFU.EX2 R154, R4 ;  /* 0x00000004009a7308 */ /* 0x000ea80000000800 */
[----:B------:R-:W-:Y:S04]  /*92b0*/  MUFU.EX2 R116, R116 ;  /* 0x0000007400747308 */ /* 0x000fe80000000800 */
[----:B------:R-:W3:Y:S04]  /*92c0*/  MUFU.EX2 R124, R7 ;  /* 0x00000007007c7308 */ /* 0x000ee80000000800 */
[----:B------:R-:W4:Y:S01]  /*92d0*/  MUFU.EX2 R120, R120 ;  /* 0x0000007800787308 */ /* 0x000f220000000800 */
[----:B--2---:R-:W-:-:S03]  /*92e0*/  F2FP.F16.F32.PACK_AB R5, R43, R154 ;  /* 0x0000009a2b05723e */ /* 0x004fc600000000ff */
[----:B------:R-:W-:Y:S04]  /*92f0*/  MUFU.EX2 R67, R67 ;  /* 0x0000004300437308 */ /* 0x000fe80000000800 */
[----:B------:R-:W-:Y:S01]  /*9300*/  MUFU.EX2 R44, R44 ;  /* 0x0000002c002c7308 */ /* 0x000fe20000000800 */
[----:B---3--:R-:W-:Y:S02]  /*9310*/  F2FP.F16.F32.PACK_AB R4, R49, R124 ;  /* 0x0000007c3104723e */ /* 0x008fe400000000ff */
[----:B------:R-:W-:Y:S01]  /*9320*/  F2FP.F16.F32.PACK_AB R7, R45, R116 ;  /* 0x000000742d07723e */ /* 0x000fe200000000ff */
[----:B------:R-:W-:Y:S01]  /*9330*/  MUFU.EX2 R32, R32 ;  /* 0x0000002000207308 */ /* 0x000fe20000000800 */
[----:B----4-:R-:W-:-:S03]  /*9340*/  F2FP.F16.F32.PACK_AB R6, R47, R120 ;  /* 0x000000782f06723e */ /* 0x010fc600000000ff */
[----:B------:R-:W-:Y:S04]  /*9350*/  MUFU.EX2 R91, R91 ;  /* 0x0000005b005b7308 */ /* 0x000fe80000000800 */
[----:B------:R-:W-:Y:S01]  /*9360*/  MUFU.EX2 R87, R87 ;  /* 0x0000005700577308 */ /* 0x000fe20000000800 */
[C---:B-1----:R-:W-:Y:S03]  /*9370*/  HMMA.16816.F32 R68, R4.reuse, R8, R68 ;  /* 0x000000080444723c */ /* 0x042fe60000001844 */
[----:B------:R-:W-:Y:S04]  /*9380*/  MUFU.EX2 R89, R89 ;  /* 0x0000005900597308 */ /* 0x000fe80000000800 */
[----:B------:R-:W-:Y:S01]  /*9390*/  MUFU.EX2 R42, R42 ;  /* 0x0000002a002a7308 */ /* 0x000fe20000000800 */
[C---:B------:R-:W-:Y:S01]  /*93a0*/  HMMA.16816.F32 R72, R4.reuse, R10, R72 ;  /* 0x0000000a0448723c */ /* 0x040fe20000001848 */
[----:B------:R-:W1:Y:S02]  /*93b0*/  LDSM.16.MT88.4 R8, [R27+0x3800] ;  /* 0x003800001b08783b */ /* 0x000e640000004200 */
[----:B------:R-:W-:Y:S04]  /*93c0*/  MUFU.EX2 R34, R34 ;  /* 0x0000002200227308 */ /* 0x000fe80000000800 */
[----:B------:R-:W-:Y:S04]  /*93d0*/  MUFU.EX2 R26, R26 ;  /* 0x0000001a001a7308 */ /* 0x000fe80000000800 */
[----:B------:R-:W-:Y:S04]  /*93e0*/  MUFU.EX2 R25, R25 ;  /* 0x0000001900197308 */ /* 0x000fe80000000800 */
[----:B------:R-:W-:Y:S01]  /*93f0*/  MUFU.EX2 R153, R153 ;  /* 0x0000009900997308 */ /* 0x000fe20000000800 */
        /* <DEDUP_REMOVED lines=13> */
[-C--:B------:R-:W-:Y:S01]  /*94d0*/  FFMA.FTZ R4, R64, R22.reuse, -R21 ;  /* 0x0000001640047223 */ /* 0x080fe20000010815 */
[----:B------:R-:W-:Y:S01]  /*94e0*/  FFMA.FTZ R64, R96, R22, -R31 ;  /* 0x0000001660407223 */ /* 0x000fe2000001081f */
[----:B------:R-:W-:-:S02]  /*94f0*/  F2FP.F16.F32.PACK_AB R7, R66, R59 ;  /* 0x0000003b4207723e */ /* 0x000fc400000000ff */
[----:B------:R2:W3:Y:S04]  /*9500*/  MUFU.EX2 R94, R4 ;  /* 0x00000004005e7308 */ /* 0x0004e80000000800 */
[----:B------:R-:W4:Y:S01]  /*9510*/  MUFU.EX2 R64, R64 ;  /* 0x0000004000407308 */ /* 0x000f220000000800 */
[----:B--2---:R-:W-:Y:S02]  /*9520*/  F2FP.F16.F32.PACK_AB R4, R62, R65 ;  /* 0x000000413e04723e */ /* 0x004fe400000000ff */
[----:B---3--:R-:W-:Y:S02]  /*9530*/  F2FP.F16.F32.PACK_AB R5, R63, R94 ;  /* 0x0000005e3f05723e */ /* 0x008fe400000000ff */
[----:B----4-:R-:W-:-:S07]  /*9540*/  F2FP.F16.F32.PACK_AB R6, R61, R64 ;  /* 0x000000403d06723e */ /* 0x010fce00000000ff */
        /* <DEDUP_REMOVED lines=10> */
[----:B------:R-:W-:Y:S01]  /*95f0*/  FFMA.FTZ R36, R60, R22, -R31 ;  /* 0x000000163c247223 */ /* 0x000fe2000001081f */
[----:B------:R-:W-:Y:S01]  /*9600*/  FADD.FTZ R160, R160, R5 ;  /* 0x00000005a0a07221 */ /* 0x000fe20000010000 */
[----:B------:R-:W3:Y:S01]  /*9610*/  MUFU.EX2 R46, R6 ;  /* 0x00000006002e7308 */ /* 0x000ee20000000800 */
[----:B------:R-:W-:Y:S01]  /*9620*/  FADD.FTZ R39, R39, R4 ;  /* 0x0000000427277221 */ /* 0x000fe20000010000 */
[----:B------:R-:W-:Y:S01]  /*9630*/  F2FP.F16.F32.PACK_AB R5, R44, R67 ;  /* 0x000000432c05723e */ /* 0x000fe200000000ff */
[----:B------:R-:W-:Y:S01]  /*9640*/  FADD.FTZ R41, R41, R160 ;  /* 0x000000a029297221 */ /* 0x000fe20000010000 */
[----:B------:R-:W4:Y:S01]  /*9650*/  MUFU.EX2 R36, R36 ;  /* 0x0000002400247308 */ /* 0x000f220000000800 */
[----:B------:R-:W-:Y:S01]  /*9660*/  F2FP.F16.F32.PACK_AB R7, R89, R32 ;  /* 0x000000205907723e */ /* 0x000fe200000000ff */
[----:B------:R-:W-:Y:S01]  /*9670*/  FADD.FTZ R52, R88, R39 ;  /* 0x0000002758347221 */ /* 0x000fe20000010000 */
[----:B------:R-:W-:Y:S01]  /*9680*/  FADD.FTZ R90, R90, R41 ;  /* 0x000000295a5a7221 */ /* 0x000fe20000010000 */
[-C--:B------:R-:W-:Y:S01]  /*9690*/  FFMA.FTZ R41, R50, R22.reuse, -R21 ;  /* 0x0000001632297223 */ /* 0x080fe20000010815 */
[-CC-:B------:R-:W-:Y:S01]  /*96a0*/  FFMA.FTZ R39, R16, R22.reuse, -R31.reuse ;  /* 0x0000001610277223 */ /* 0x180fe2000001081f */
[----:B------:R-:W-:Y:S01]  /*96b0*/  FADD.FTZ R52, R37, R52 ;  /* 0x0000003425347221 */ /* 0x000fe20000010000 */
[----:B------:R-:W-:Y:S01]  /*96c0*/  FFMA.FTZ R50, R18, R22, -R31 ;  /* 0x0000001612327223 */ /* 0x000fe2000001081f */
[----:B------:R5:W-:Y:S01]  /*96d0*/  MUFU.EX2 R37, R41 ;  /* 0x0000002900257308 */ /* 0x000be20000000800 */
[----:B---3--:R-:W-:Y:S01]  /*96e0*/  F2FP.F16.F32.PACK_AB R4, R91, R46 ;  /* 0x0000002e5b04723e */ /* 0x008fe200000000ff */
[----:B------:R-:W-:-:S02]  /*96f0*/  FADD.FTZ R17, R17, R52 ;  /* 0x0000003411117221 */ /* 0x000fc40000010000 */
[----:B------:R-:W-:Y:S01]  /*9700*/  MUFU.EX2 R39, R39 ;  /* 0x0000002700277308 */ /* 0x000fe20000000800 */
[----:B----4-:R-:W-:-:S03]  /*9710*/  F2FP.F16.F32.PACK_AB R6, R87, R36 ;  /* 0x000000245706723e */ /* 0x010fc600000000ff */
[----:B------:R-:W3:Y:S01]  /*9720*/  MUFU.EX2 R50, R50 ;  /* 0x0000003200327308 */ /* 0x000ee20000000800 */
[----:B-----5:R-:W-:-:S06]  /*9730*/  FFMA.FTZ R41, R40, R22, -R21 ;  /* 0x0000001628297223 */ /* 0x020fcc0000010815 */
[----:B------:R-:W4:Y:S01]  /*9740*/  MUFU.EX2 R41, R41 ;  /* 0x0000002900297308 */ /* 0x000f220000000800 */
[C---:B-1----:R-:W-:Y:S08]  /*9750*/  HMMA.16816.F32 R68, R4.reuse, R8, R68 ;  /* 0x000000080444723c */ /* 0x042ff00000001844 */
[C---:B------:R-:W-:Y:S01]  /*9760*/  HMMA.16816.F32 R72, R4.reuse, R10, R72 ;  /* 0x0000000a0448723c */ /* 0x040fe20000001848 */
[----:B------:R-:W1:Y:S07]  /*9770*/  LDSM.16.MT88.4 R8, [R33+0x4800] ;  /* 0x004800002108783b */ /* 0x000e6e0000004200 */
[----:B--2---:R-:W-:Y:S01]  /*9780*/  HMMA.16816.F32 R76, R4, R12, R76 ;  /* 0x0000000c044c723c */ /* 0x004fe2000000184c */
[-CC-:B------:R-:W-:Y:S01]  /*9790*/  FFMA.FTZ R12, R38, R22.reuse, -R31.reuse ;  /* 0x00000016260c7223 */ /* 0x180fe2000001081f */
[----:B------:R-:W-:Y:S01]  /*97a0*/  FADD.FTZ R13, R35, R90 ;  /* 0x0000005a230d7221 */ /* 0x000fe20000010000 */
[----:B------:R-:W-:-:S02]  /*97b0*/  FFMA.FTZ R38, R48, R22, -R31 ;  /* 0x0000001630267223 */ /* 0x000fc4000001081f */
[----:B------:R2:W-:Y:S01]  /*97c0*/  MUFU.EX2 R35, R12 ;  /* 0x0000000c00237308 */ /* 0x0005e20000000800 */
[----:B------:R-:W-:Y:S01]  /*97d0*/  FADD.FTZ R58, R58, R13 ;  /* 0x0000000d3a3a7221 */ /* 0x000fe20000010000 */
[----:B------:R-:W-:Y:S01]  /*97e0*/  FADD.FTZ R13, R86, R17 ;  /* 0x00000011560d7221 */ /* 0x000fe20000010000 */
[----:B------:R-:W-:Y:S01]  /*97f0*/  HMMA.16816.F32 R80, R4, R14, R80 ;  /* 0x0000000e0450723c */ /* 0x000fe20000001850 */
[----:B------:R-:W5:Y:S01]  /*9800*/  MUFU.EX2 R38, R38 ;  /* 0x0000002600267308 */ /* 0x000f620000000800 */
[----:B------:R-:W-:Y:S01]  /*9810*/  FADD.FTZ R19, R19, R58 ;  /* 0x0000003a13137221 */ /* 0x000fe20000010000 */
[----:B------:R-:W-:Y:S01]  /*9820*/  FADD.FTZ R154, R154, R13 ;  /* 0x0000000d9a9a7221 */ /* 0x000fe20000010000 */
[----:B---3--:R-:W-:Y:S02]  /*9830*/  F2FP.F16.F32.PACK_AB R4, R50, R39 ;  /* 0x000000273204723e */ /* 0x008fe400000000ff */
[----:B------:R-:W-:Y:S01]  /*9840*/  FADD.FTZ R124, R124, R19 ;  /* 0x000000137c7c7221 */ /* 0x000fe20000010000 */
[----:B------:R-:W-:Y:S01]  /*9850*/  FADD.FTZ R43, R43, R154 ;  /* 0x0000009a2b2b7221 */ /* 0x000fe20000010000 */
[----:B------:R-:W3:Y:S01]  /*9860*/  LDSM.16.MT88.4 R16, [R27+0x4800] ;  /* 0x004800001b10783b */ /* 0x000ee20000004200 */
[----:B------:R-:W-:Y:S01]  /*9870*/  F2FP.F16.F32.PACK_AB R5, R42, R37 ;  /* 0x000000252a05723e */ /* 0x000fe200000000ff */
[----:B------:R-:W-:Y:S01]  /*9880*/  FADD.FTZ R49, R49, R124 ;  /* 0x0000007c31317221 */ /* 0x000fe20000010000 */
[----:B----4-:R-:W-:Y:S01]  /*9890*/  F2FP.F16.F32.PACK_AB R7, R41, R34 ;  /* 0x000000222907723e */ /* 0x010fe200000000ff */
[----:B------:R-:W-:Y:S01]  /*98a0*/  FADD.FTZ R116, R116, R43 ;  /* 0x0000002b74747221 */ /* 0x000fe20000010000 */
[----:B--2---:R-:W2:Y:S01]  /*98b0*/  LDSM.16.MT88.4 R12, [R33+0x4c00] ;  /* 0x004c0000210c783b */ /* 0x004ea20000004200 */
[----:B------:R-:W-:Y:S01]  /*98c0*/  FADD.FTZ R120, R120, R49 ;  /* 0x0000003178787221 */ /* 0x000fe20000010000 */
[----:B-----5:R-:W-:Y:S01]  /*98d0*/  F2FP.F16.F32.PACK_AB R6, R38, R35 ;  /* 0x000000232606723e */ /* 0x020fe200000000ff */
[----:B------:R-:W-:Y:S01]  /*98e0*/  FADD.FTZ R116, R45, R116 ;  /* 0x000000742d747221 */ /* 0x000fe20000010000 */
[-CC-:B------:R-:W-:Y:S01]  /*98f0*/  FFMA.FTZ R43, R28, R22.reuse, -R21.reuse ;  /* 0x000000161c2b7223 */ /* 0x180fe20000010815 */
[----:B------:R-:W-:Y:S01]  /*9900*/  FADD.FTZ R120, R47, R120 ;  /* 0x000000782f787221 */ /* 0x000fe20000010000 */
[-C--:B------:R-:W-:Y:S01]  /*9910*/  FFMA.FTZ R28, R30, R22.reuse, -R21 ;  /* 0x000000161e1c7223 */ /* 0x080fe20000010815 */
[----:B------:R-:W-:-:S02]  /*9920*/  FFMA.FTZ R154, R23, R22, -R31 ;  /* 0x00000016179a7223 */ /* 0x000fc4000001081f */
[----:B------:R-:W-:Y:S01]  /*9930*/  FADD.FTZ R45, R57, R120 ;  /* 0x00000078392d7221 */ /* 0x000fe20000010000 */
[----:B------:R-:W-:Y:S01]  /*9940*/  MUFU.EX2 R43, R43 ;  /* 0x0000002b002b7308 */ /* 0x000fe20000000800 */
[C---:B-1----:R-:W-:Y:S01]  /*9950*/  HMMA.16816.F32 R68, R4.reuse, R8, R68 ;  /* 0x000000080444723c */ /* 0x042fe20000001844 */
[----:B------:R-:W-:Y:S01]  /*9960*/  FADD.FTZ R9, R55, R116 ;  /* 0x0000007437097221 */ /* 0x000fe20000010000 */
[----:B------:R-:W-:Y:S01]  /*9970*/  FADD.FTZ R45, R106, R45 ;  /* 0x0000002d6a2d7221 */ /* 0x000fe20000010000 */
[-CC-:B------:R-:W-:Y:S01]  /*9980*/  FFMA.FTZ R8, R29, R22.reuse, -R31.reuse ;  /* 0x000000161d087223 */ /* 0x180fe2000001081f */
[----:B------:R-:W-:Y:S01]  /*9990*/  FFMA.FTZ R29, R24, R22, -R31 ;  /* 0x00000016181d7223 */ /* 0x000fe2000001081f */
[----:B------:R-:W-:Y:S01]  /*99a0*/  FADD.FTZ R9, R110, R9 ;  /* 0x000000096e097221 */ /* 0x000fe20000010000 */
[----:B------:R-:W-:Y:S01]  /*99b0*/  FADD.FTZ R98, R98, R45 ;  /* 0x0000002d62627221 */ /* 0x000fe20000010000 */
[----:B------:R1:W-:Y:S01]  /*99c0*/  MUFU.EX2 R24, R8 ;  /* 0x0000000800187308 */ /* 0x0003e20000000800 */
[C---:B------:R-:W-:Y:S01]  /*99d0*/  HMMA.16816.F32 R72, R4.reuse, R10, R72 ;  /* 0x0000000a0448723c */ /* 0x040fe20000001848 */
[----:B------:R-:W-:Y:S01]  /*99e0*/  FADD.FTZ R102, R102, R9 ;  /* 0x0000000966667221 */ /* 0x000fe20000010000 */
[----:B------:R-:W-:Y:S01]  /*99f0*/  FADD.FTZ R98, R53, R98 ;  /* 0x0000006235627221 */ /* 0x000fe20000010000 */
[----:B------:R-:W-:Y:S02]  /*9a00*/  MUFU.EX2 R28, R28 ;  /* 0x0000001c001c7308 */ /* 0x000fe40000000800 */
[----:B------:R-:W-:Y:S01]  /*9a10*/  FADD.FTZ R51, R51, R102 ;  /* 0x0000006633337221 */ /* 0x000fe20000010000 */
[----:B------:R-:W-:Y:S01]  /*9a20*/  FADD.FTZ R65, R65, R98 ;  /* 0x0000006241417221 */ /* 0x000fe20000010000 */
[----:B------:R-:W4:Y:S02]  /*9a30*/  MUFU.EX2 R23, R29 ;  /* 0x0000001d00177308 */ /* 0x000f240000000800 */
[----:B------:R-:W-:Y:S01]  /*9a40*/  FADD.FTZ R20, R94, R51 ;  /* 0x000000335e147221 */ /* 0x000fe20000010000 */
[----:B------:R-:W-:Y:S01]  /*9a50*/  FADD.FTZ R65, R62, R65 ;  /* 0x000000413e417221 */ /* 0x000fe20000010000 */
[----:B------:R-:W5:Y:S01]  /*9a60*/  MUFU.EX2 R154, R154 ;  /* 0x0000009a009a7308 */ /* 0x000f620000000800 */
[----:B-1----:R-:W1:Y:S01]  /*9a70*/  LDSM.16.MT88.4 R8, [R27+0x4c00] ;  /* 0x004c00001b08783b */ /* 0x002e620000004200 */
        /* <DEDUP_REMOVED lines=8> */
[----:B----4-:R-:W-:Y:S01]  /*9b00*/  F2FP.F16.F32.PACK_AB R4, R23, R24 ;  /* 0x000000181704723e */ /* 0x010fe200000000ff */
[----:B------:R-:W-:Y:S01]  /*9b10*/  FADD.FTZ R17, R67, R66 ;  /* 0x0000004243117221 */ /* 0x000fe20000010000 */
[----:B------:R-:W-:Y:S01]  /*9b20*/  F2FP.F16.F32.PACK_AB R5, R43, R26 ;  /* 0x0000001a2b05723e */ /* 0x000fe200000000ff */
[----:B------:R-:W-:Y:S01]  /*9b30*/  FADD.FTZ R91, R91, R46 ;  /* 0x0000002e5b5b7221 */ /* 0x000fe20000010000 */
[----:B-----5:R-:W-:Y:S01]  /*9b40*/  F2FP.F16.F32.PACK_AB R6, R154, R25 ;  /* 0x000000199a06723e */ /* 0x020fe200000000ff */
[----:B------:R-:W-:Y:S01]  /*9b50*/  FADD.FTZ R17, R44, R17 ;  /* 0x000000112c117221 */ /* 0x000fe20000010000 */
[----:B------:R-:W-:Y:S01]  /*9b60*/  F2FP.F16.F32.PACK_AB R7, R153, R28 ;  /* 0x0000001c9907723e */ /* 0x000fe200000000ff */
[----:B------:R-:W-:-:S04]  /*9b70*/  FADD.FTZ R16, R36, R91 ;  /* 0x0000005b24107221 */ /* 0x000fc80000010000 */
[----:B------:R-:W-:Y:S02]  /*9b80*/  FADD.FTZ R16, R87, R16 ;  /* 0x0000001057107221 */ /* 0x000fe40000010000 */
[----:B--2---:R-:W-:Y:S01]  /*9b90*/  HMMA.16816.F32 R68, R4, R12, R68 ;  /* 0x0000000c0444723c */ /* 0x004fe20000001844 */
[----:B------:R-:W-:Y:S01]  /*9ba0*/  FADD.FTZ R12, R32, R17 ;  /* 0x00000011200c7221 */ /* 0x000fe20000010000 */
[----:B------:R-:W-:-:S03]  /*9bb0*/  FADD.FTZ R39, R39, R16 ;  /* 0x0000001027277221 */ /* 0x000fc60000010000 */
[----:B------:R-:W-:Y:S01]  /*9bc0*/  FADD.FTZ R12, R89, R12 ;  /* 0x0000000c590c7221 */ /* 0x000fe20000010000 */
[----:B------:R-:W-:Y:S02]  /*9bd0*/  FADD.FTZ R50, R50, R39 ;  /* 0x0000002732327221 */ /* 0x000fe40000010000 */
[----:B------:R-:W-:Y:S01]  /*9be0*/  HMMA.16816.F32 R72, R4, R14, R72 ;  /* 0x0000000e0448723c */ /* 0x000fe20000001848 */
[----:B------:R-:W-:-:S04]  /*9bf0*/  FADD.FTZ R13, R37, R12 ;  /* 0x0000000c250d7221 */ /* 0x000fc80000010000 */
[----:B------:R-:W-:-:S03]  /*9c00*/  FADD.FTZ R13, R42, R13 ;  /* 0x0000000d2a0d7221 */ /* 0x000fc60000010000 */
        /* <DEDUP_REMOVED lines=16> */
[----:B------:R-:W-:Y:S01]  /*9d10*/  VIADD R152, R3, 0xffffff80 ;  /* 0xffffff8003987836 */ /* 0x000fe20000000000 */
[----:B------:R-:W-:Y:S01]  /*9d20*/  MOV R89, R0 ;  /* 0x0000000000597202 */ /* 0x000fe20000000f00 */
[----:B------:R-:W-:Y:S01]  /*9d30*/  VIADD R147, R56, 0xfffffffe ;  /* 0xfffffffe38937836 */ /* 0x000fe20000000000 */
[----:B------:R-:W-:Y:S01]  /*9d40*/  ISETP.NE.AND.EX P2, PT, R151, RZ, PT, P0 ;  /* 0x000000ff9700720c */ /* 0x000fe20003f45300 */
[----:B------:R-:W-:-:S12]  /*9d50*/  IMAD.MOV.U32 R87, RZ, RZ, R2 ;  /* 0x000000ffff577224 */ /* 0x000fd800078e0002 */
.L_x_6496:
        /* <DEDUP_REMOVED lines=78> */
.L_x_6491:
[----:B------:R-:W-:Y:S05]  /*a240*/  BSYNC.RECONVERGENT B0 ;  /* 0x0000000000007941 */ /* 0x000fea0003800200 */
.L_x_6490:
[----:B------:R-:W1:Y:S01]  /*a250*/  S2UR UR7, SR_CgaCtaId ;  /* 0x00000000000779c3 */ /* 0x000e620000008800 */
[C---:B------:R-:W-:Y:S01]  /*a260*/  IMAD.SHL.U32 R156, R129.reuse, 0x8, RZ ;  /* 0x00000008819c7824 */ /* 0x040fe200078e00ff */
[C---:B------:R-:W-:Y:S01]  /*a270*/  LOP3.LUT R155, R129.reuse, 0x18, RZ, 0xc0, !PT ;  /* 0x00000018819b7812 */ /* 0x040fe200078ec0ff */
[----:B------:R-:W-:Y:S01]  /*a280*/  UMOV UR8, 0x400 ;  /* 0x0000040000087882 */ /* 0x000fe20000000000 */
[----:B------:R-:W-:Y:S01]  /*a290*/  IMAD.SHL.U32 R157, R134, 0x40, RZ ;  /* 0x00000040869d7824 */ /* 0x000fe200078e00ff */
[----:B------:R-:W-:Y:S01]  /*a2a0*/  SHF.R.U32.HI R130, RZ, 0x1, R129 ;  /* 0x00000001ff827819 */ /* 0x000fe20000011681 */
[----:B------:R-:W-:Y:S01]  /*a2b0*/  IMAD.SHL.U32 R131, R129, 0x10, RZ ;  /* 0x0000001081837824 */ /* 0x000fe200078e00ff */
[--C-:B------:R-:W-:Y:S01]  /*a2c0*/  LOP3.LUT R155, R155, 0xc0, R156.reuse, 0xf8, !PT ;  /* 0x000000c09b9b7812 */ /* 0x100fe200078ef89c */
[C---:B------:R-:W-:Y:S01]  /*a2d0*/  IMAD.SHL.U32 R88, R129.reuse, 0x20, RZ ;  /* 0x0000002081587824 */ /* 0x040fe200078e00ff */
[----:B------:R-:W-:Y:S01]  /*a2e0*/  LOP3.LUT R90, R156, 0x18, RZ, 0xc0, !PT ;  /* 0x000000189c5a7812 */ /* 0x000fe200078ec0ff */
[----:B------:R-:W-:Y:S01]  /*a2f0*/  IMAD.SHL.U32 R128, R129, 0x4, RZ ;  /* 0x0000000481807824 */ /* 0x000fe200078e00ff */
[--C-:B------:R-:W-:Y:S01]  /*a300*/  LOP3.LUT R155, R155, 0x18, R156.reuse, 0x78, !PT ;  /* 0x000000189b9b7812 */ /* 0x100fe200078e789c */
[----:B------:R-:W-:Y:S01]  /*a310*/  BSSY.RECONVERGENT B1, `(.L_x_6492) ;  /* 0x00000dc000017945 */ /* 0x000fe20003800200 */
[----:B------:R-:W-:Y:S02]  /*a320*/  ISETP.GE.AND P1, PT, R90, R145, PT ;  /* 0x000000915a00720c */ /* 0x000fe40003f26270 */
[----:B------:R-:W-:Y:S02]  /*a330*/  LOP3.LUT R155, R155, 0x1f20, R156, 0xf8, !PT ;  /* 0x00001f209b9b7812 */ /* 0x000fe400078ef89c */
[----:B------:R-:W-:Y:S02]  /*a340*/  IADD3 R158, P0, PT, R157, R138, RZ ;  /* 0x0000008a9d9e7210 */ /* 0x000fe40007f1e0ff */
[----:B------:R-:W-:Y:S02]  /*a350*/  SHF.L.U64.HI R90, R134, 0x6, R135 ;  /* 0x00000006865a7819 */ /* 0x000fe40000010287 */
[----:B------:R-:W-:Y:S02]  /*a360*/  LOP3.LUT R91, R131, 0x100, RZ, 0xc0, !PT ;  /* 0x00000100835b7812 */ /* 0x000fe400078ec0ff */
[----:B------:R-:W-:Y:S01]  /*a370*/  LOP3.LUT R2, R88, 0xc0, RZ, 0xc0, !PT ;  /* 0x000000c058027812 */ /* 0x000fe200078ec0ff */
[----:B-1----:R-:W-:Y:S01]  /*a380*/  ULEA UR6, UR7, UR8, 0x18 ;  /* 0x0000000807067291 */ /* 0x002fe2000f8ec0ff */
[----:B------:R-:W-:Y:S01]  /*a390*/  IMAD.X R159, R90, 0x1, R139, P0 ;  /* 0x000000015a9f7824 */ /* 0x000fe200000e068b */
[----:B------:R-:W-:Y:S02]  /*a3a0*/  LOP3.LUT R0, R91, 0x20, R88, 0xf8, !PT ;  /* 0x000000205b007812 */ /* 0x000fe400078ef858 */
[-C--:B------:R-:W-:Y:S02]  /*a3b0*/  IADD3 R160, P0, PT, R158, R157.reuse, RZ ;  /* 0x0000009d9ea07210 */ /* 0x080fe40007f1e0ff */
[----:B------:R-:W-:Y:S02]  /*a3c0*/  LEA R155, R155, UR6, 0x1 ;  /* 0x000000069b9b7c11 */ /* 0x000fe4000f8e08ff */
[----:B------:R-:W-:Y:S01]  /*a3d0*/  LOP3.LUT R91, R130, 0x8, RZ, 0xc0, !PT ;  /* 0x00000008825b7812 */ /* 0x000fe200078ec0ff */
[----:B------:R-:W-:Y:S01]  /*a3e0*/  IMAD.X R161, R159, 0x1, R90, P0 ;  /* 0x000000019fa17824 */ /* 0x000fe200000e065a */
[----:B------:R-:W-:Y:S01]  /*a3f0*/  LOP3.LUT R3, R128, 0x18, RZ, 0xc0, !PT ;  /* 0x0000001880037812 */ /* 0x000fe200078ec0ff */
[----:B------:R-:W-:Y:S01]  /*a400*/  @!PT LDS RZ, [RZ] ;  /* 0x00000000fffff984 */ /* 0x000fe20000000800 */
[----:B------:R-:W-:Y:S01]  /*a410*/  @!PT LDS RZ, [RZ] ;  /* 0x00000000fffff984 */ /* 0x000fe20000000800 */
[----:B------:R-:W-:Y:S01]  /*a420*/  @!PT LDS RZ, [RZ] ;  /* 0x00000000fffff984 */ /* 0x000fe20000000800 */
[----:B------:R1:W-:Y:S01]  /*a430*/  @!P1 LDGSTS.E.BYPASS.LTC128B.128 [R155+0x3000], desc[UR4][R138.64] ;  /* 0x030000008a9b9fae */ /* 0x0003e2000b981a04 */
[----:B------:R-:W-:Y:S02]  /*a440*/  LOP3.LUT R2, R2, 0x8, R129, 0xf8, !PT ;  /* 0x0000000802027812 */ /* 0x000fe400078ef881 */
[--C-:B------:R-:W-:Y:S02]  /*a450*/  LOP3.LUT R86, R91, 0xc0, R88.reuse, 0xf8, !PT ;  /* 0x000000c05b567812 */ /* 0x100fe400078ef858 */
[----:B------:R-:W-:Y:S01]  /*a460*/  @P1 STS.128 [R155+0x3000], RZ ;  /* 0x003000ff9b001388 */ /* 0x000fe20000000c00 */
[----:B------:R-:W-:Y:S02]  /*a470*/  LOP3.LUT R131, R131, 0x3e00, RZ, 0xc0, !PT ;  /* 0x00003e0083837812 */ /* 0x000fe400078ec0ff */
[----:B------:R-:W-:Y:S02]  /*a480*/  @!P1 IADD3 R156, P0, PT, R160, R157, RZ ;  /* 0x0000009da09c9210 */ /* 0x000fe40007f1e0ff */
[----:B------:R-:W-:Y:S01]  /*a490*/  @!PT LDS RZ, [RZ] ;  /* 0x00000000fffff984 */ /* 0x000fe20000000800 */
[----:B------:R-:W-:Y:S01]  /*a4a0*/  @!PT LDS RZ, [RZ] ;  /* 0x00000000fffff984 */ /* 0x000fe20000000800 */
[----:B------:R-:W-:Y:S01]  /*a4b0*/  @!PT LDS RZ, [RZ] ;  /* 0x00000000fffff984 */ /* 0x000fe20000000800 */
[----:B------:R1:W-:Y:S01]  /*a4c0*/  @!P1 LDGSTS.E.BYPASS.LTC128B.128 [R155+0x3800], desc[UR4][R158.64] ;  /* 0x038000009e9b9fae */ /* 0x0003e2000b981a04 */
[----:B------:R-:W-:Y:S02]  /*a4d0*/  LOP3.LUT R2, R0, R2, R3, 0xf6, !PT ;  /* 0x0000000200027212 */ /* 0x000fe400078ef603 */
[----:B------:R-:W-:Y:S02]  /*a4e0*/  LOP3.LUT R86, R86, R3, RZ, 0x3c, !PT ;  /* 0x0000000356567212 */ /* 0x000fe400078e3cff */
[----:B------:R-:W-:Y:S01]  /*a4f0*/  @P1 STS.128 [R155+0x3800], RZ ;  /* 0x003800ff9b001388 */ /* 0x000fe20000000c00 */
[----:B------:R-:W-:Y:S01]  /*a500*/  LOP3.LUT R3, R131, 0x20, R88, 0xf8, !PT ;  /* 0x0000002083037812 */ /* 0x000fe200078ef858 */
[----:B------:R-:W-:Y:S01]  /*a510*/  @!P1 IMAD.X R157, R161, 0x1, R90, P0 ;  /* 0x00000001a19d9824 */ /* 0x000fe200000e065a */
[----:B------:R-:W-:Y:S02]  /*a520*/  LEA R2, R2, UR6, 0x1 ;  /* 0x0000000602027c11 */ /* 0x000fe4000f8e08ff */
[----:B------:R-:W-:Y:S01]  /*a530*/  @!PT LDS RZ, [RZ] ;  /* 0x00000000fffff984 */ /* 0x000fe20000000800 */
[----:B------:R-:W-:Y:S01]  /*a540*/  @!PT LDS RZ, [RZ] ;  /* 0x00000000fffff984 */ /* 0x000fe20000000800 */
[----:B------:R-:W-:Y:S01]  /*a550*/  @!PT LDS RZ, [RZ] ;  /* 0x00000000fffff984 */ /* 0x000fe20000000800 */
[----:B------:R1:W-:Y:S01]  /*a560*/  @!P1 LDGSTS.E.BYPASS.LTC128B.128 [R155+0x4000], desc[UR4][R160.64] ;  /* 0x04000000a09b9fae */ /* 0x0003e2000b981a04 */
[----:B------:R-:W-:Y:S02]  /*a570*/  LOP3.LUT R3, R3, 0x100, R88, 0xf8, !PT ;  /* 0x0000010003037812 */ /* 0x000fe400078ef858 */
[----:B------:R-:W-:Y:S02]  /*a580*/  LOP3.LUT P0, RZ, R129, 0x4, RZ, 0xc0, !PT ;  /* 0x0000000481ff7812 */ /* 0x000fe4000780c0ff */
[----:B------:R-:W-:Y:S01]  /*a590*/  @P1 STS.128 [R155+0x4000], RZ ;  /* 0x004000ff9b001388 */ /* 0x000fe20000000c00 */
[----:B------:R-:W-:Y:S02]  /*a5a0*/  LOP3.LUT R3, R3, R86, RZ, 0xfc, !PT ;  /* 0x0000005603037212 */ /* 0x000fe400078efcff */
[----:B------:R-:W-:Y:S02]  /*a5b0*/  ISETP.NE.AND P3, PT, R147, RZ, PT ;  /* 0x000000ff9300720c */ /* 0x000fe40003f65270 */
[----:B------:R-:W-:Y:S01]  /*a5c0*/  @!PT LDS RZ, [RZ] ;  /* 0x00000000fffff984 */ /* 0x000fe20000000800 */
[----:B------:R-:W-:Y:S01]  /*a5d0*/  @!PT LDS RZ, [RZ] ;  /* 0x00000000fffff984 */ /* 0x000fe20000000800 */
[----:B------:R-:W-:Y:S01]  /*a5e0*/  @!PT LDS RZ, [RZ] ;  /* 0x00000000fffff984 */ /* 0x000fe20000000800 */
[----:B------:R1:W-:Y:S01]  /*a5f0*/  @!P1 LDGSTS.E.BYPASS.LTC128B.128 [R155+0x4800], desc[UR4][R156.64] ;  /* 0x048000009c9b9fae */ /* 0x0003e2000b981a04 */
[----:B------:R-:W-:Y:S01]  /*a600*/  LEA R0, R3, UR6, 0x1 ;  /* 0x0000000603007c11 */ /* 0x000fe2000f8e08ff */
[----:B------:R-:W-:Y:S03]  /*a610*/  IMAD.MOV.U32 R3, RZ, RZ, 0x20 ;  /* 0x00000020ff037424 */ /* 0x000fe600078e00ff */
[----:B------:R-:W-:Y:S02]  /*a620*/  @P1 STS.128 [R155+0x4800], RZ ;  /* 0x004800ff9b001388 */ /* 0x000fe40000000c00 */
[----:B------:R-:W-:Y:S03]  /*a630*/  SEL R3, R3, 0xffffffe0, !P0 ;  /* 0xffffffe003037807 */ /* 0x000fe60004000000 */
[----:B------:R-:W-:Y:S05]  /*a640*/  LDSM.16.M88.4 R92, [R0] ;  /* 0x00000000005c783b */ /* 0x000fea0000000200 */
[----:B------:R-:W2:Y:S05]  /*a650*/  LDSM.16.M88.4 R96, [R2+0x1000] ;  /* 0x001000000260783b */ /* 0x000eaa0000000200 */
[----:B------:R-:W3:Y:S05]  /*a660*/  LDSM.16.M88.4 R100, [R2+0x1400] ;  /* 0x001400000264783b */ /* 0x000eea0000000200 */
[----:B------:R-:W4:Y:S05]  /*a670*/  LDSM.16.M88.4 R104, [R2+0x1800] ;  /* 0x001800000268783b */ /* 0x000f2a0000000200 */
[----:B------:R-:W0:Y:S05]  /*a680*/  LDGDEPBAR ;  /* 0x00000000000079af */ /* 0x000e2a0000000000 */
[----:B------:R-:W5:Y:S05]  /*a690*/  LDSM.16.M88.4 R108, [R2+0x1c00] ;  /* 0x001c0000026c783b */ /* 0x000f6a0000000200 */
[----:B------:R-:W1:Y:S05]  /*a6a0*/  LDSM.16.M88.4 R112, [R2+0x2000] ;  /* 0x002000000270783b */ /* 0x000e6a0000000200 */
[----:B------:R-:W1:Y:S05]  /*a6b0*/  LDSM.16.M88.4 R116, [R2+0x2400] ;  /* 0x002400000274783b */ /* 0x000e6a0000000200 */
[----:B------:R-:W1:Y:S05]  /*a6c0*/  LDSM.16.M88.4 R120, [R2+0x2800] ;  /* 0x002800000278783b */ /* 0x000e6a0000000200 */
[----:B------:R-:W1:Y:S01]  /*a6d0*/  LDSM.16.M88.4 R124, [R2+0x2c00] ;  /* 0x002c0000027c783b */ /* 0x000e620000000200 */
[C---:B--2---:R-:W-:Y:S03]  /*a6e0*/  HMMA.16816.F32 R4, R92.reuse, R96, RZ ;  /* 0x000000605c04723c */ /* 0x044fe600000018ff */
[--C-:B------:R-:W-:Y:S02]  /*a6f0*/  IMAD.IADD R96, R0, 0x1, R3.reuse ;  /* 0x0000000100607824 */ /* 0x100fe400078e0203 */
[----:B------:R-:W-:Y:S03]  /*a700*/  IMAD.IADD R0, R2, 0x1, R3 ;  /* 0x0000000102007824 */ /* 0x000fe600078e0203 */
[C---:B------:R-:W-:Y:S01]  /*a710*/  HMMA.16816.F32 R8, R92.reuse, R98, RZ ;  /* 0x000000625c08723c */ /* 0x040fe200000018ff */
[----:B------:R-:W-:Y:S07]  /*a720*/  LDSM.16.M88.4 R96, [R96] ;  /* 0x000000006060783b */ /* 0x000fee0000000200 */
[C---:B---3--:R-:W-:Y:S08]  /*a730*/  HMMA.16816.F32 R12, R92.reuse, R100, RZ ;  /* 0x000000645c0c723c */ /* 0x048ff000000018ff */
[C---:B------:R-:W-:Y:S08]  /*a740*/  HMMA.16816.F32 R16, R92.reuse, R102, RZ ;  /* 0x000000665c10723c */ /* 0x040ff000000018ff */
[C---:B----4-:R-:W-:Y:S08]  /*a750*/  HMMA.16816.F32 R20, R92.reuse, R104, RZ ;  /* 0x000000685c14723c */ /* 0x050ff000000018ff */
[C---:B------:R-:W-:Y:S08]  /*a760*/  HMMA.16816.F32 R24, R92.reuse, R106, RZ ;  /* 0x0000006a5c18723c */ /* 0x040ff000000018ff */
[C---:B-----5:R-:W-:Y:S08]  /*a770*/  HMMA.16816.F32 R28, R92.reuse, R108, RZ ;  /* 0x0000006c5c1c723c */ /* 0x060ff000000018ff */
        /* <DEDUP_REMOVED lines=51> */
[----:B------:R-:W2:Y:S02]  /*aab0*/  LD.E R95, desc[UR4][R84.64+0x170] ;  /* 0x00017004545f7980 */ /* 0x000ea4000c101900 */
[----:B--2---:R-:W-:Y:S04]  /*aac0*/  IABS R91, R95 ;  /* 0x0000005f005b7213 */ /* 0x004fe80000000000 */
[----:B------:R-:W1:Y:S10]  /*aad0*/  I2F.RP R90, R91 ;  /* 0x0000005b005a7306 */ /* 0x000e740000209400 */
[----:B-1----:R-:W1:Y:S02]  /*aae0*/  MUFU.RCP R0, R90 ;  /* 0x0000005a00007308 */ /* 0x002e640000001000 */
[----:B-1----:R-:W-:Y:S02]  /*aaf0*/  VIADD R92, R0, 0xffffffe ;  /* 0x0ffffffe005c7836 */ /* 0x002fe40000000000 */
[----:B------:R-:W-:Y:S06]  /*ab00*/  VIADD R90, R152, 0xffffff00 ;  /* 0xffffff00985a7836 */ /* 0x000fec0000000000 */
[----:B------:R1:W2:Y:S02]  /*ab10*/  F2I.FTZ.U32.TRUNC.NTZ R93, R92 ;  /* 0x0000005c005d7305 */ /* 0x0002a4000021f000 */
[----:B-1----:R-:W-:Y:S01]  /*ab20*/  MOV R92, RZ ;  /* 0x000000ff005c7202 */ /* 0x002fe20000000f00 */
[--C-:B--2---:R-:W-:Y:S04]  /*ab30*/  IMAD.MOV R0, RZ, RZ, -R93.reuse ;  /* 0x000000ffff007224 */ /* 0x104fe800078e0a5d */
[----:B------:R-:W-:Y:S01]  /*ab40*/  IMAD R3, R0, R91, RZ ;  /* 0x0000005b00037224 */ /* 0x000fe200078e02ff */
[----:B------:R-:W-:Y:S02]  /*ab50*/  IABS R0, R2 ;  /* 0x0000000200007213 */ /* 0x000fe40000000000 */
[----:B------:R-:W-:Y:S01]  /*ab60*/  LOP3.LUT R2, R2, R95, RZ, 0x3c, !PT ;  /* 0x0000005f02027212 */ /* 0x000fe200078e3cff */
[----:B------:R-:W-:Y:S01]  /*ab70*/  IMAD.HI.U32 R93, R93, R3, R92 ;  /* 0x000000035d5d7227 */ /* 0x000fe200078e005c */
[----:B------:R-:W-:Y:S05]  /*ab80*/  IABS R3, R95 ;  /* 0x0000005f00037213 */ /* 0x000fea0000000000 */
        /* <DEDUP_REMOVED lines=14> */
[----:B------:R-:W-:Y:S11]  /*ac70*/  ISETP.GT.U32.AND P3, PT, R91, R0, PT ;  /* 0x000000005b00720c */ /* 0x000ff60003f64070 */
[----:B------:R-:W-:Y:S02]  /*ac80*/  @!UPT UIADD3 URZ, UPT, UPT, URZ, URZ, URZ ;  /* 0x000000fffffff290 */ /* 0x000fe4000fffe0ff */
[-C--:B------:R-:W-:Y:S01]  /*ac90*/  @!P3 IADD3 R0, PT, PT, R0, -R91.reuse, RZ ;  /* 0x8000005b0000b210 */ /* 0x080fe20007ffe0ff */
[----:B------:R-:W-:Y:S01]  /*aca0*/  @!P3 VIADD R93, R93, 0x1 ;  /* 0x000000015d5db836 */ /* 0x000fe20000000000 */
[----:B------:R-:W-:Y:S02]  /*acb0*/  ISETP.GE.AND P3, PT, R90, RZ, PT ;  /* 0x000000ff5a00720c */ /* 0x000fe40003f66270 */
[----:B------:R-:W-:Y:S02]  /*acc0*/  ISETP.GE.U32.AND P5, PT, R0, R91, PT ;  /* 0x0000005b0000720c */ /* 0x000fe40003fa6070 */
[----:B------:R-:W-:Y:S11]  /*acd0*/  LOP3.LUT R91, RZ, R95, RZ, 0x33, !PT ;  /* 0x0000005fff5b7212 */ /* 0x000ff600078e33ff */
[----:B------:R-:W-:Y:S01]  /*ace0*/  @P5 VIADD R93, R93, 0x1 ;  /* 0x000000015d5d5836 */ /* 0x000fe20000000000 */
[----:B------:R-:W-:Y:S03]  /*acf0*/  ISETP.GE.AND P5, PT, R2, RZ, PT ;  /* 0x000000ff0200720c */ /* 0x000fe60003fa6270 */
[----:B------:R-:W-:Y:S05]  /*ad00*/  @!P3 IMAD.MOV R93, RZ, RZ, -R93 ;  /* 0x000000ffff5db224 */ /* 0x000fea00078e0a5d */
[----:B------:R-:W-:Y:S04]  /*ad10*/  SEL R97, R91, R93, !P4 ;  /* 0x0000005d5b617207 */ /* 0x000fe80006000000 */
[C---:B------:R-:W-:Y:S02]  /*ad20*/  LEA R98, P3, R97.reuse, R148, 0x2 ;  /* 0x0000009461627211 */ /* 0x040fe400078610ff */
[----:B------:R-:W-:Y:S02]  /*ad30*/  @!P5 IADD3 R92, PT, PT, -R92, RZ, RZ ;  /* 0x000000ff5c5cd210 */ /* 0x000fe40007ffe1ff */
[-C--:B------:R-:W-:Y:S02]  /*ad40*/  LEA.HI.X.SX32 R99, R97, R149.reuse, 0x2, P3 ;  /* 0x0000009561637211 */ /* 0x080fe400018f16ff */
[----:B------:R-:W-:Y:S02]  /*ad50*/  SEL R91, R91, R92, !P4 ;  /* 0x0000005c5b5b7207 */ /* 0x000fe40006000000 */
[----:B------:R-:W2:Y:S02]  /*ad60*/  LD.E.64 R92, desc[UR4][R84.64+0x38] ;  /* 0x00003804545c7980 */ /* 0x000ea4000c101b00 */
[C---:B------:R-:W-:Y:S01]  /*ad70*/  LEA R100, P3, R91.reuse, R148, 0x2 ;  /* 0x000000945b647211 */ /* 0x040fe200078610ff */
[C---:B------:R-:W-:Y:S03]  /*ad80*/  IMAD.IADD R2, R91.reuse, 0x1, -R97 ;  /* 0x000000015b027824 */ /* 0x040fe600078e0a61 */
[----:B------:R-:W-:Y:S01]  /*ad90*/  LEA.HI.X.SX32 R101, R91, R149, 0x2, P3 ;  /* 0x000000955b657211 */ /* 0x000fe200018f16ff */
[----:B------:R-:W-:Y:S01]  /*ada0*/  IMAD R95, R95, R2, -0x80 ;  /* 0xffffff805f5f7424 */ /* 0x000fe200078e0202 */
[----:B------:R-:W3:Y:S04]  /*adb0*/  LD.E R3, desc[UR4][R98.64] ;  /* 0x0000000462037980 */ /* 0x000ee8000c101900 */
[----:B------:R-:W3:Y:S01]  /*adc0*/  LD.E R0, desc[UR4][R100.64] ;  /* 0x0000000464007980 */ /* 0x000ee2000c101900 */
[----:B------:R-:W-:Y:S03]  /*add0*/  SHF.R.S32.HI R91, RZ, 0x1f, R95 ;  /* 0x0000001fff5b7819 */ /* 0x000fe6000001145f */
[----:B------:R-:W4:Y:S01]  /*ade0*/  LD.E.64 R96, desc[UR4][R84.64+0x20] ;  /* 0x0000200454607980 */ /* 0x000f22000c101b00 */
[----:B--2---:R-:W-:Y:S04]  /*adf0*/  IMAD R2, R93, R95, RZ ;  /* 0x0000005f5d027224 */ /* 0x004fe800078e02ff */
[C---:B------:R-:W-:Y:S02]  /*ae00*/  IMAD R2, R92.reuse, R91, R2 ;  /* 0x0000005b5c027224 */ /* 0x040fe400078e0202 */
[----:B------:R-:W-:Y:S05]  /*ae10*/  IMAD.WIDE.U32 R92, R92, R95, RZ ;  /* 0x0000005f5c5c7225 */ /* 0x000fea00078e00ff */
        /* <DEDUP_REMOVED lines=9> */
.L_x_6495:
[----:B------:R-:W-:Y:S05]  /*aeb0*/  BSYNC.RECONVERGENT B0 ;  /* 0x0000000000007941 */ /* 0x000fea0003800200 */
.L_x_6494:
[----:B------:R-:W-:Y:S01]  /*aec0*/  @!PT LDS RZ, [RZ] ;  /* 0x00000000fffff984 */ /* 0x000fe20000000800 */
[----:B------:R-:W-:Y:S01]  /*aed0*/  @!PT LDS RZ, [RZ] ;  /* 0x00000000fffff984 */ /* 0x000fe20000000800 */
[----:B------:R-:W-:Y:S01]  /*aee0*/  @!PT LDS RZ, [RZ] ;  /* 0x00000000fffff984 */ /* 0x000fe20000000800 */
[----:B------:R1:W-:Y:S01]  /*aef0*/  @!P1 LDGSTS.E.BYPASS.LTC128B.128 [R155+0x1000], desc[UR4][R136.64] ;  /* 0x01000000889b9fae */ /* 0x0003e2000b981a04 */
[C---:B------:R-:W-:Y:S01]  /*af00*/  @!P1 IMAD.SHL.U32 R3, R132.reuse, 0x40, RZ ;  /* 0x0000004084039824 */ /* 0x040fe200078e00ff */
[CC--:B------:R-:W-:Y:S01]  /*af10*/  @!P1 LEA R94, P6, R132.reuse, R136.reuse, 0x6 ;  /* 0x00000088845e9211 */ /* 0x0c0fe200078c30ff */
[C---:B------:R-:W-:Y:S01]  /*af20*/  @!P1 IMAD.SHL.U32 R91, R132.reuse, 0x40, RZ ;  /* 0x00000040845b9824 */ /* 0x040fe200078e00ff */
[----:B------:R1:W-:Y:S01]  /*af30*/  @P1 STS.128 [R155+0x1000], RZ ;  /* 0x001000ff9b001388 */ /* 0x0003e20000000c00 */
[C---:B------:R-:W-:Y:S02]  /*af40*/  @!P1 SHF.L.U64.HI R90, R132.reuse, 0x6, R133 ;  /* 0x00000006845a9819 */ /* 0x040fe40000010285 */
[-C--:B------:R-:W-:Y:S02]  /*af50*/  @!P1 IADD3 R2, P4, P3, R3, R136.reuse, R3 ;  /* 0x0000008803029210 */ /* 0x080fe40007b9e003 */
[-C--:B------:R-:W-:Y:S02]  /*af60*/  @!P1 LEA.HI.X R95, R132, R137.reuse, R133, 0x6, P6 ;  /* 0x00000089845f9211 */ /* 0x080fe400030f3485 */
[----:B------:R-:W-:Y:S02]  /*af70*/  @!P1 IADD3.X R0, PT, PT, R90, R137, R90, P4, P3 ;  /* 0x000000895a009210 */ /* 0x000fe400027e645a */
[----:B------:R-:W-:Y:S01]  /*af80*/  @!P1 IADD3 R96, P5, P4, R91, R136, R91 ;  /* 0x000000885b609210 */ /* 0x000fe20007cbe05b */
[----:B------:R-:W-:Y:S01]  /*af90*/  @!PT LDS RZ, [RZ] ;  /* 0x00000000fffff984 */ /* 0x000fe20000000800 */
[----:B------:R-:W-:Y:S01]  /*afa0*/  @!PT LDS RZ, [RZ] ;  /* 0x00000000fffff984 */ /* 0x000fe20000000800 */
[----:B------:R-:W-:Y:S01]  /*afb0*/  @!PT LDS RZ, [RZ] ;  /* 0x00000000fffff984 */ /* 0x000fe20000000800 */
[----:B------:R1:W-:Y:S01]  /*afc0*/  @!P1 LDGSTS.E.BYPASS.LTC128B.128 [R155+0x1800], desc[UR4][R94.64] ;  /* 0x018000005e9b9fae */ /* 0x0003e2000b981a04 */
[----:B------:R-:W-:Y:S02]  /*afd0*/  @!P1 SHF.L.U64.HI R92, R132, 0x6, R133 ;  /* 0x00000006845c9819 */ /* 0x000fe40000010285 */
[----:B------:R-:W-:Y:S01]  /*afe0*/  @!P1 IADD3 R2, P3, PT, R2, R3, RZ ;  /* 0x0000000302029210 */ /* 0x000fe20007f7e0ff */
[----:B------:R1:W-:Y:S01]  /*aff0*/  @P1 STS.128 [R155+0x1800], RZ ;  /* 0x001800ff9b001388 */ /* 0x0003e20000000c00 */
[----:B------:R-:W-:Y:S03]  /*b000*/  @!P1 IADD3.X R97, PT, PT, R92, R137, R92, P5, P4 ;  /* 0x000000895c619210 */ /* 0x000fe60002fe845c */
        /* <DEDUP_REMOVED lines=12> */
.L_x_6493:
[----:B------:R-:W-:Y:S05]  /*b0d0*/  BSYNC.RECONVERGENT B1 ;  /* 0x0000000000017941 */ /* 0x000fea0003800200 */
.L_x_6492:
        /* <DEDUP_REMOVED lines=44> */
[----:B------:R-:W-:Y:S02]  /*b3a0*/  FSETP.NEU.FTZ.AND P1, PT, R0, -INF , PT ;  /* 0xff8000000000780b */ /* 0x000fe40003f3d000 */
[C---:B------:R-:W-:Y:S01]  /*b3b0*/  FSETP.NEU.FTZ.AND P3, PT, R2.reuse, -INF , PT ;  /* 0xff8000000200780b */ /* 0x040fe20003f7d000 */
[----:B------:R-:W-:Y:S01]  /*b3c0*/  FADD.FTZ R90, -R2, R87 ;  /* 0x00000057025a7221 */ /* 0x000fe20000010100 */
[----:B------:R-:W-:Y:S01]  /*b3d0*/  MOV R89, R0 ;  /* 0x0000000000597202 */ /* 0x000fe20000000f00 */
[C---:B--2---:R-:W-:Y:S01]  /*b3e0*/  FMUL.FTZ R86, R3.reuse, R88 ;  /* 0x0000005803567220 */ /* 0x044fe20000410000 */
[----:B------:R-:W-:Y:S01]  /*b3f0*/  LEA R88, R92, UR6, 0x1 ;  /* 0x000000065c587c11 */ /* 0x000fe2000f8e08ff */
[C---:B------:R-:W-:Y:S01]  /*b400*/  FMUL.FTZ R106, R3.reuse, R2 ;  /* 0x00000002036a7220 */ /* 0x040fe20000410000 */
[C---:B------:R-:W-:Y:S01]  /*b410*/  FMUL.FTZ R104, R3.reuse, R0 ;  /* 0x0000000003687220 */ /* 0x040fe20000410000 */
[----:B------:R-:W-:Y:S01]  /*b420*/  FMUL.FTZ R87, R3, R90 ;  /* 0x0000005a03577220 */ /* 0x000fe20000410000 */
[----:B------:R-:W-:Y:S01]  /*b430*/  IADD3 R90, PT, PT, R88, 0x3020, RZ ;  /* 0x00003020585a7810 */ /* 0x000fe20007ffe0ff */
[----:B------:R-:W1:Y:S01]  /*b440*/  MUFU.EX2 R86, R86 ;  /* 0x0000005600567308 */ /* 0x000e620000000800 */
[----:B------:R-:W2:Y:S01]  /*b450*/  LDSM.16.MT88.4 R96, [R88+0x3000] ;  /* 0x003000005860783b */ /* 0x000ea20000004200 */
[----:B------:R-:W-:Y:S08]  /*b460*/  FSEL R106, R106, RZ, P3 ;  /* 0x000000ff6a6a7208 */ /* 0x000ff00001800000 */
[----:B------:R-:W3:Y:S01]  /*b470*/  MUFU.EX2 R87, R87 ;  /* 0x0000005700577308 */ /* 0x000ee20000000800 */
[----:B------:R-:W-:Y:S01]  /*b480*/  FSEL R104, R104, RZ, P1 ;  /* 0x000000ff68687208 */ /* 0x000fe20000800000 */
[-CC-:B------:R-:W-:Y:S01]  /*b490*/  FFMA.FTZ R100, R5, R3.reuse, -R106.reuse ;  /* 0x0000000305647223 */ /* 0x180fe2000001086a */
[-CC-:B------:R-:W-:Y:S01]  /*b4a0*/  FFMA.FTZ R102, R4, R3.reuse, -R106.reuse ;  /* 0x0000000304667223 */ /* 0x180fe2000001086a */
[-C--:B------:R-:W-:Y:S02]  /*b4b0*/  FFMA.FTZ R108, R8, R3.reuse, -R106 ;  /* 0x00000003086c7223 */ /* 0x080fe4000001086a */
[-CC-:B------:R-:W-:Y:S01]  /*b4c0*/  FFMA.FTZ R101, R7, R3.reuse, -R104.reuse ;  /* 0x0000000307657223 */ /* 0x180fe20000010868 */
[-C--:B------:R-:W-:Y:S01]  /*b4d0*/  FFMA.FTZ R103, R6, R3.reuse, -R104 ;  /* 0x0000000306677223 */ /* 0x080fe20000010868 */
[-C--:B------:R-:W-:Y:S02]  /*b4e0*/  FFMA.FTZ R91, R9, R3.reuse, -R106 ;  /* 0x00000003095b7223 */ /* 0x080fe4000001086a */
[----:B------:R-:W-:Y:S01]  /*b4f0*/  MUFU.EX2 R100, R100 ;  /* 0x0000006400647308 */ /* 0x000fe20000000800 */
[-CC-:B------:R-:W-:Y:S01]  /*b500*/  FFMA.FTZ R122, R10, R3.reuse, -R104.reuse ;  /* 0x000000030a7a7223 */ /* 0x180fe20000010868 */
[----:B------:R-:W-:Y:S01]  /*b510*/  FFMA.FTZ R105, R11, R3, -R104 ;  /* 0x000000030b697223 */ /* 0x000fe20000010868 */
[C---:B-1----:R-:W-:Y:S07]  /*b520*/  FMUL.FTZ R70, R86.reuse, R70 ;  /* 0x0000004656467220 */ /* 0x042fee0000410000 */
[----:B------:R-:W-:Y:S01]  /*b530*/  MUFU.EX2 R101, R101 ;  /* 0x0000006500657308 */ /* 0x000fe20000000800 */
[C---:B------:R-:W-:Y:S01]  /*b540*/  FMUL.FTZ R71, R86.reuse, R71 ;  /* 0x0000004756477220 */ /* 0x040fe20000410000 */
[C---:B---3--:R-:W-:Y:S01]  /*b550*/  FMUL.FTZ R68, R87.reuse, R68 ;  /* 0x0000004457447220 */ /* 0x048fe20000410000 */
[C---:B------:R-:W-:Y:S07]  /*b560*/  FMUL.FTZ R69, R87.reuse, R69 ;  /* 0x0000004557457220 */ /* 0x040fee0000410000 */
[----:B------:R-:W1:Y:S01]  /*b570*/  MUFU.EX2 R102, R102 ;  /* 0x0000006600667308 */ /* 0x000e620000000800 */
[C---:B------:R-:W-:Y:S01]  /*b580*/  FMUL.FTZ R74, R86.reuse, R74 ;  /* 0x0000004a564a7220 */ /* 0x040fe20000410000 */
[C---:B------:R-:W-:Y:S01]  /*b590*/  FMUL.FTZ R75, R86.reuse, R75 ;  /* 0x0000004b564b7220 */ /* 0x040fe20000410000 */
[C---:B------:R-:W-:Y:S07]  /*b5a0*/  FMUL.FTZ R72, R87.reuse, R72 ;  /* 0x0000004857487220 */ /* 0x040fee0000410000 */
[----:B------:R-:W3:Y:S01]  /*b5b0*/  MUFU.EX2 R103, R103 ;  /* 0x0000006700677308 */ /* 0x000ee20000000800 */
[C---:B------:R-:W-:Y:S01]  /*b5c0*/  FMUL.FTZ R73, R87.reuse, R73 ;  /* 0x0000004957497220 */ /* 0x040fe20000410000 */
[C---:B------:R-:W-:Y:S01]  /*b5d0*/  FMUL.FTZ R78, R86.reuse, R78 ;  /* 0x0000004e564e7220 */ /* 0x040fe20000410000 */
[C---:B------:R-:W-:Y:S07]  /*b5e0*/  FMUL.FTZ R79, R86.reuse, R79 ;  /* 0x0000004f564f7220 */ /* 0x040fee0000410000 */
[----:B------:R-:W-:Y:S01]  /*b5f0*/  MUFU.EX2 R108, R108 ;  /* 0x0000006c006c7308 */ /* 0x000fe20000000800 */
[C---:B------:R-:W-:Y:S01]  /*b600*/  FMUL.FTZ R76, R87.reuse, R76 ;  /* 0x0000004c574c7220 */ /* 0x040fe20000410000 */
[C---:B------:R-:W-:Y:S01]  /*b610*/  FMUL.FTZ R77, R87.reuse, R77 ;  /* 0x0000004d574d7220 */ /* 0x040fe20000410000 */
[C---:B------:R-:W-:Y:S07]  /*b620*/  FMUL.FTZ R82, R86.reuse, R82 ;  /* 0x0000005256527220 */ /* 0x040fee0000410000 */
[----:B------:R-:W4:Y:S01]  /*b630*/  MUFU.EX2 R91, R91 ;  /* 0x0000005b005b7308 */ /* 0x000f220000000800 */
[----:B------:R-:W-:Y:S01]  /*b640*/  FMUL.FTZ R83, R86, R83 ;  /* 0x0000005356537220 */ /* 0x000fe20000410000 */
[----:B-1----:R-:W-:Y:S01]  /*b650*/  F2FP.F16.F32.PACK_AB R92, R100, R102 ;  /* 0x00000066645c723e */ /* 0x002fe200000000ff */
[C---:B------:R-:W-:Y:S07]  /*b660*/  FMUL.FTZ R80, R87.reuse, R80 ;  /* 0x0000005057507220 */ /* 0x040fee0000410000 */
[----:B------:R-:W-:Y:S01]  /*b670*/  MUFU.EX2 R122, R122 ;  /* 0x0000007a007a7308 */ /* 0x000fe20000000800 */
[----:B------:R-:W-:Y:S01]  /*b680*/  FMUL.FTZ R81, R87, R81 ;  /* 0x0000005157517220 */ /* 0x000fe20000410000 */
[----:B---3--:R-:W-:Y:S01]  /*b690*/  F2FP.F16.F32.PACK_AB R93, R101, R103 ;  /* 0x00000067655d723e */ /* 0x008fe200000000ff */
[-CC-:B------:R-:W-:Y:S07]  /*b6a0*/  FFMA.FTZ R116, R12, R3.reuse, -R106.reuse ;  /* 0x000000030c747223 */ /* 0x180fee000001086a */
[----:B------:R-:W1:Y:S01]  /*b6b0*/  MUFU.EX2 R105, R105 ;  /* 0x0000006900697308 */ /* 0x000e620000000800 */
[-C--:B------:R-:W-:Y:S01]  /*b6c0*/  FFMA.FTZ R111, R13, R3.reuse, -R106 ;  /* 0x000000030d6f7223 */ /* 0x080fe2000001086a */
[-CC-:B------:R-:W-:Y:S01]  /*b6d0*/  FFMA.FTZ R124, R14, R3.reuse, -R104.reuse ;  /* 0x000000030e7c7223 */ /* 0x180fe20000010868 */
[-C--:B------:R-:W-:Y:S01]  /*b6e0*/  FFMA.FTZ R113, R15, R3.reuse, -R104 ;  /* 0x000000030f717223 */ /* 0x080fe20000010868 */
[-CC-:B------:R-:W-:Y:S01]  /*b6f0*/  FFMA.FTZ R110, R16, R3.reuse, -R106.reuse ;  /* 0x00000003106e7223 */ /* 0x180fe2000001086a */
[-C--:B------:R-:W-:Y:S01]  /*b700*/  FFMA.FTZ R107, R17, R3.reuse, -R106 ;  /* 0x00000003116b7223 */ /* 0x080fe2000001086a */
[----:B----4-:R-:W-:Y:S01]  /*b710*/  F2FP.F16.F32.PACK_AB R94, R91, R108 ;  /* 0x0000006c5b5e723e */ /* 0x010fe200000000ff */
[-CC-:B------:R-:W-:Y:S01]  /*b720*/  FFMA.FTZ R112, R18, R3.reuse, -R104.reuse ;  /* 0x0000000312707223 */ /* 0x180fe20000010868 */
[----:B------:R-:W-:Y:S02]  /*b730*/  FFMA.FTZ R109, R19, R3, -R104 ;  /* 0x00000003136d7223 */ /* 0x000fe40000010868 */
[----:B------:R-:W-:Y:S01]  /*b740*/  MUFU.EX2 R116, R116 ;  /* 0x0000007400747308 */ /* 0x000fe20000000800 */
[----:B------:R-:W-:Y:S01]  /*b750*/  FFMA.FTZ R103, R86, R153, R103 ;  /* 0x0000009956677223 */ /* 0x000fe20000010067 */
[----:B------:R-:W-:Y:S01]  /*b760*/  FFMA.FTZ R102, R87, R154, R102 ;  /* 0x0000009a57667223 */ /* 0x000fe20000010066 */
[-C--:B------:R-:W-:Y:S07]  /*b770*/  FFMA.FTZ R115, R24, R3.reuse, -R106 ;  /* 0x0000000318737223 */ /* 0x080fee000001086a */
[----:B------:R-:W3:Y:S01]  /*b780*/  MUFU.EX2 R111, R111 ;  /* 0x0000006f006f7308 */ /* 0x000ee20000000800 */
[----:B-1----:R-:W-:Y:S01]  /*b790*/  F2FP.F16.F32.PACK_AB R95, R105, R122 ;  /* 0x0000007a695f723e */ /* 0x002fe200000000ff */
[----:B------:R-:W-:Y:S01]  /*b7a0*/  FADD.FTZ R125, R101, R103 ;  /* 0x00000067657d7221 */ /* 0x000fe20000010000 */
[----:B------:R-:W-:Y:S07]  /*b7b0*/  FADD.FTZ R123, R100, R102 ;  /* 0x00000066647b7221 */ /* 0x000fee0000010000 */
[----:B------:R-:W-:Y:S01]  /*b7c0*/  MUFU.EX2 R124, R124 ;  /* 0x0000007c007c7308 */ /* 0x000fe20000000800 */
[----:B------:R-:W-:Y:S01]  /*b7d0*/  LDSM.16.MT88.4 R100, [R88+0x3800] ;  /* 0x003800005864783b */ /* 0x000fe20000004200 */
[----:B------:R-:W-:Y:S01]  /*b7e0*/  FADD.FTZ R126, R122, R125 ;  /* 0x0000007d7a7e7221 */ /* 0x000fe20000010000 */
[-CC-:B------:R-:W-:Y:S01]  /*b7f0*/  FFMA.FTZ R125, R30, R3.reuse, -R104.reuse ;  /* 0x000000031e7d7223 */ /* 0x180fe20000010868 */
[C---:B--2---:R-:W-:Y:S06]  /*b800*/  HMMA.16816.F32 R68, R92.reuse, R96, R68 ;  /* 0x000000605c44723c */ /* 0x044fec0000001844 */
[----:B------:R-:W1:Y:S01]  /*b810*/  MUFU.EX2 R113, R113 ;  /* 0x0000007100717308 */ /* 0x000e620000000800 */
[----:B------:R-:W-:Y:S01]  /*b820*/  IADD3 R96, PT, PT, R88, 0x3000, RZ ;  /* 0x0000300058607810 */ /* 0x000fe20007ffe0ff */
[-C--:B------:R-:W-:Y:S08]  /*b830*/  FFMA.FTZ R122, R31, R3.reuse, -R104 ;  /* 0x000000031f7a7223 */ /* 0x080ff00000010868 */
[----:B------:R-:W-:Y:S01]  /*b840*/  MUFU.EX2 R110, R110 ;  /* 0x0000006e006e7308 */ /* 0x000fe20000000800 */
[C---:B------:R-:W-:Y:S03]  /*b850*/  HMMA.16816.F32 R72, R92.reuse, R98, R72 ;  /* 0x000000625c48723c */ /* 0x040fe60000001848 */
[----:B------:R-:W-:Y:S06]  /*b860*/  @P0 IADD3 R90, PT, PT, R96, -0x20, RZ ;  /* 0xffffffe0605a0810 */ /* 0x000fec0007ffe0ff */
[----:B------:R-:W2:Y:S01]  /*b870*/  MUFU.EX2 R107, R107 ;  /* 0x0000006b006b7308 */ /* 0x000ea20000000800 */
[----:B------:R-:W-:Y:S01]  /*b880*/  FADD.FTZ R154, R108, R123 ;  /* 0x0000007b6c9a7221 */ /* 0x000fe20000010000 */
[-C--:B------:R-:W-:Y:S01]  /*b890*/  FFMA.FTZ R123, R28, R3.reuse, -R106 ;  /* 0x000000031c7b7223 */ /* 0x080fe2000001086a */
[-C--:B------:R-:W-:Y:S01]  /*b8a0*/  FFMA.FTZ R108, R34, R3.reuse, -R104 ;  /* 0x00000003226c7223 */ /* 0x080fe20000010868 */
[----:B------:R-:W4:Y:S06]  /*b8b0*/  LDSM.16.MT88.4 R96, [R90] ;  /* 0x000000005a60783b */ /* 0x000f2c0000004200 */
[----:B------:R-:W-:Y:S01]  /*b8c0*/  MUFU.EX2 R112, R112 ;  /* 0x0000007000707308 */ /* 0x000fe20000000800 */
[-C--:B------:R-:W-:Y:S01]  /*b8d0*/  FFMA.FTZ R86, R25, R3.reuse, -R106 ;  /* 0x0000000319567223 */ /* 0x080fe2000001086a */
[-CC-:B------:R-:W-:Y:S01]  /*b8e0*/  FFMA.FTZ R119, R26, R3.reuse, -R104.reuse ;  /* 0x000000031a777223 */ /* 0x180fe20000010868 */
[-CC-:B------:R-:W-:Y:S07]  /*b8f0*/  FFMA.FTZ R114, R27, R3.reuse, -R104.reuse ;  /* 0x000000031b727223 */ /* 0x180fee0000010868 */
[----:B------:R-:W5:Y:S01]  /*b900*/  MUFU.EX2 R109, R109 ;  /* 0x0000006d006d7308 */ /* 0x000f620000000800 */
[-C--:B------:R-:W-:Y:S01]  /*b910*/  FFMA.FTZ R42, R42, R3.reuse, -R104 ;  /* 0x000000032a2a7223 */ /* 0x080fe20000010868 */
[-CC-:B------:R-:W-:Y:S01]  /*b920*/  FFMA.FTZ R53, R53, R3.reuse, -R106.reuse ;  /* 0x0000000335357223 */ /* 0x180fe2000001086a */
[-CC-:B------:R-:W-:Y:S07]  /*b930*/  FFMA.FTZ R120, R20, R3.reuse, -R106.reuse ;  /* 0x0000000314787223 */ /* 0x180fee000001086a */
[----:B------:R-:W-:Y:S01]  /*b940*/  MUFU.EX2 R123, R123 ;  /* 0x0000007b007b7308 */ /* 0x000fe20000000800 */
[-C--:B------:R-:W-:Y:S01]  /*b950*/  FFMA.FTZ R117, R21, R3.reuse, -R106 ;  /* 0x0000000315757223 */ /* 0x080fe2000001086a */
[-CC-:B------:R-:W-:Y:S01]  /*b960*/  FFMA.FTZ R121, R22, R3.reuse, -R104.reuse ;  /* 0x0000000316797223 */ /* 0x180fe20000010868 */
[-CC-:B------:R-:W-:Y:S07]  /*b970*/  FFMA.FTZ R118, R23, R3.reuse, -R104.reuse ;  /* 0x0000000317767223 */ /* 0x180fee0000010868 */
[----:B------:R-:W-:Y:S01]  /*b980*/  MUFU.EX2 R125, R125 ;  /* 0x0000007d007d7308 */ /* 0x000fe20000000800 */
[-CC-:B------:R-:W-:Y:S01]  /*b990*/  FFMA.FTZ R62, R62, R3.reuse, -R104.reuse ;  /* 0x000000033e3e7223 */ /* 0x180fe20000010868 */
[C---:B------:R-:W-:Y:S01]  /*b9a0*/  ISETP.GT.AND P0, PT, R147.reuse, RZ, PT ;  /* 0x000000ff9300720c */ /* 0x040fe20003f04270 */
[-C--:B------:R-:W-:Y:S07]  /*b9b0*/  FFMA.FTZ R66, R66, R3.reuse, -R104 ;  /* 0x0000000342427223 */ /* 0x080fee0000010868 */
[----:B------:R-:W-:Y:S01]  /*b9c0*/  MUFU.EX2 R122, R122 ;  /* 0x0000007a007a7308 */ /* 0x000fe20000000800 */
[----:B------:R-:W-:Y:S01]  /*b9d0*/  FFMA.FTZ R64, R64, R3, -R106 ;  /* 0x0000000340407223 */ /* 0x000fe2000001086a */
[----:B------:R-:W-:Y:S08]  /*b9e0*/  IADD3 R147, PT, PT, R147, -0x1, RZ ;  /* 0xffffffff93937810 */ /* 0x000ff00007ffe0ff */
[----:B------:R-:W-:Y:S01]  /*b9f0*/  MUFU.EX2 R108, R108 ;  /* 0x0000006c006c7308 */ /* 0x000fe20000000800 */
[----:B------:R-:W-:Y:S09]  /*ba00*/  MOV R87, R2 ;  /* 0x0000000200577202 */ /* 0x000ff20000000f00 */
[----:B------:R-:W-:Y:S10]  /*ba10*/  MUFU.EX2 R42, R42 ;  /* 0x0000002a002a7308 */ /* 0x000ff40000000800 */
[----:B------:R-:W-:Y:S10]  /*ba20*/  MUFU.EX2 R53, R53 ;  /* 0x0000003500357308 */ /* 0x000ff40000000800 */
[----:B------:R-:W-:Y:S10]  /*ba30*/  MUFU.EX2 R120, R120 ;  /* 0x0000007800787308 */ /* 0x000ff40000000800 */
[----:B------:R-:W5:Y:S01]  /*ba40*/  MUFU.EX2 R117, R117 ;  /* 0x0000007500757308 */ /* 0x000f620000000800 */
[C---:B----4-:R-:W-:Y:S09]  /*ba50*/  HMMA.16816.F32 R76, R92.reuse, R96, R76 ;  /* 0x000000605c4c723c */ /* 0x050ff2000000184c */
[----:B------:R-:W-:Y:S10]  /*ba60*/  MUFU.EX2 R121, R121 ;  /* 0x0000007900797308 */ /* 0x000ff40000000800 */
[----:B------:R-:W4:Y:S01]  /*ba70*/  MUFU.EX2 R118, R118 ;  /* 0x0000007600767308 */ /* 0x000f220000000800 */
[----:B------:R-:W-:Y:S01]  /*ba80*/  HMMA.16816.F32 R80, R92, R98, R80 ;  /* 0x000000625c50723c */ /* 0x000fe20000001850 */
[----:B------:R-:W4:Y:S08]  /*ba90*/  LDSM.16.MT88.4 R96, [R88+0x3400] ;  /* 0x003400005860783b */ /* 0x000f300000004200 */
[----:B------:R-:W-:Y:S01]  /*baa0*/  MUFU.EX2 R115, R115 ;  /* 0x0000007300737308 */ /* 0x000fe20000000800 */
[----:B---3--:R-:W-:Y:S02]  /*bab0*/  F2FP.F16.F32.PACK_AB R92, R111, R116 ;  /* 0x000000746f5c723e */ /* 0x008fe400000000ff */
[----:B-1----:R-:W-:Y:S07]  /*bac0*/  F2FP.F16.F32.PACK_AB R93, R113, R124 ;  /* 0x0000007c715d723e */ /* 0x002fee00000000ff */
[----:B------:R-:W1:Y:S01]  /*bad0*/  MUFU.EX2 R86, R86 ;  /* 0x0000005600567308 */ /* 0x000e620000000800 */
[----:B--2---:R-:W-:Y:S02]  /*bae0*/  F2FP.F16.F32.PACK_AB R94, R107, R110 ;  /* 0x0000006e6b5e723e */ /* 0x004fe400000000ff */
[----:B-----5:R-:W-:Y:S07]  /*baf0*/  F2FP.F16.F32.PACK_AB R95, R109, R112 ;  /* 0x000000706d5f723e */ /* 0x020fee00000000ff */
[----:B------:R-:W-:Y:S01]  /*bb00*/  MUFU.EX2 R119, R119 ;  /* 0x0000007700777308 */ /* 0x000fe20000000800 */
[----:B------:R-:W-:Y:S02]  /*bb10*/  F2FP.F16.F32.PACK_AB R24, R117, R120 ;  /* 0x000000787518723e */ /* 0x000fe400000000ff */
[----:B----4-:R-:W-:Y:S07]  /*bb20*/  F2FP.F16.F32.PACK_AB R25, R118, R121 ;  /* 0x000000797619723e */ /* 0x010fee00000000ff */
[----:B------:R-:W2:Y:S01]  /*bb30*/  MUFU.EX2 R114, R114 ;  /* 0x0000007200727308 */ /* 0x000ea20000000800 */
[----:B-1----:R-:W-:Y:S02]  /*bb40*/  F2FP.F16.F32.PACK_AB R26, R86, R115 ;  /* 0x00000073561a723e */ /* 0x002fe400000000ff */
[----:B--2---:R-:W-:Y:S01]  /*bb50*/  F2FP.F16.F32.PACK_AB R27, R114, R119 ;  /* 0x00000077721b723e */ /* 0x004fe200000000ff */
[C---:B------:R-:W-:Y:S08]  /*bb60*/  HMMA.16816.F32 R68, R92.reuse, R96, R68 ;  /* 0x000000605c44723c */ /* 0x040ff00000001844 */
[C---:B------:R-:W-:Y:S01]  /*bb70*/  HMMA.16816.F32 R72, R92.reuse, R98, R72 ;  /* 0x000000625c48723c */ /* 0x040fe20000001848 */
[----:B------:R-:W1:Y:S07]  /*bb80*/  LDSM.16.MT88.4 R96, [R90+0x400] ;  /* 0x000400005a60783b */ /* 0x000e6e0000004200 */
[C---:B-1----:R-:W-:Y:S08]  /*bb90*/  HMMA.16816.F32 R76, R92.reuse, R96, R76 ;  /* 0x000000605c4c723c */ /* 0x042ff0000000184c */
[----:B------:R-:W-:Y:S01]  /*bba0*/  HMMA.16816.F32 R80, R92, R98, R80 ;  /* 0x000000625c50723c */ /* 0x000fe20000001850 */
[----:B------:R-:W1:Y:S07]  /*bbb0*/  LDSM.16.MT88.4 R92, [R90+0x800] ;  /* 0x000800005a5c783b */ /* 0x000e6e0000004200 */
[C---:B------:R-:W-:Y:S01]  /*bbc0*/  HMMA.16816.F32 R68, R24.reuse, R100, R68 ;  /* 0x000000641844723c */ /* 0x040fe20000001844 */
[----:B------:R-:W2:Y:S04]  /*bbd0*/  LDSM.16.MT88.4 R96, [R88+0x3c00] ;  /* 0x003c00005860783b */ /* 0x000ea80000004200 */
[-C--:B------:R-:W-:Y:S01]  /*bbe0*/  FFMA.FTZ R101, R35, R3.reuse, -R104 ;  /* 0x0000000323657223 */ /* 0x080fe20000010868 */
[-C--:B------:R-:W-:Y:S01]  /*bbf0*/  FFMA.FTZ R100, R33, R3.reuse, -R106 ;  /* 0x0000000321647223 */ /* 0x080fe2000001086a */
[----:B------:R-:W-:Y:S01]  /*bc00*/  FADD.FTZ R33, R105, R126 ;  /* 0x0000007e69217221 */ /* 0x000fe20000010000 */
[C---:B------:R-:W-:Y:S03]  /*bc10*/  HMMA.16816.F32 R72, R24.reuse, R102, R72 ;  /* 0x000000661848723c */ /* 0x040fe60000001848 */
[-CC-:B------:R-:W-:Y:S01]  /*bc20*/  FFMA.FTZ R102, R29, R3.reuse, -R106.reuse ;  /* 0x000000031d667223 */ /* 0x180fe2000001086a */
[-C--:B------:R-:W-:Y:S01]  /*bc30*/  FFMA.FTZ R103, R32, R3.reuse, -R106 ;  /* 0x0000000320677223 */ /* 0x080fe2000001086a */
[----:B------:R-:W3:Y:S01]  /*bc40*/  LDSM.16.MT88.4 R28, [R90+0xc00] ;  /* 0x000c00005a1c783b */ /* 0x000ee20000004200 */
[----:B------:R-:W-:Y:S01]  /*bc50*/  MUFU.EX2 R100, R100 ;  /* 0x0000006400647308 */ /* 0x000fe20000000800 */
[----:B------:R-:W-:Y:S01]  /*bc60*/  FADD.FTZ R124, R124, R33 ;  /* 0x000000217c7c7221 */ /* 0x000fe20000010000 */
[----:B------:R-:W-:Y:S01]  /*bc70*/  FADD.FTZ R105, R91, R154 ;  /* 0x0000009a5b697221 */ /* 0x000fe20000010000 */
[-C--:B------:R-:W-:Y:S07]  /*bc80*/  FFMA.FTZ R91, R37, R3.reuse, -R106 ;  /* 0x00000003255b7223 */ /* 0x080fee000001086a */
[----:B------:R-:W4:Y:S01]  /*bc90*/  MUFU.EX2 R102, R102 ;  /* 0x0000006600667308 */ /* 0x000f220000000800 */
[----:B------:R-:W-:Y:S01]  /*bca0*/  FADD.FTZ R113, R113, R124 ;  /* 0x0000007c71717221 */ /* 0x000fe20000010000 */
[----:B------:R-:W-:Y:S01]  /*bcb0*/  FADD.FTZ R116, R116, R105 ;  /* 0x0000006974747221 */ /* 0x000fe20000010000 */
[----:B------:R-:W5:Y:S07]  /*bcc0*/  LDSM.16.MT88.4 R32, [R88+0x4000] ;  /* 0x004000005820783b */ /* 0x000f6e0000004200 */
[----:B------:R-:W2:Y:S01]  /*bcd0*/  MUFU.EX2 R103, R103 ;  /* 0x0000006700677308 */ /* 0x000ea20000000800 */
[----:B------:R-:W-:Y:S01]  /*bce0*/  FADD.FTZ R112, R112, R113 ;  /* 0x0000007170707221 */ /* 0x000fe20000010000 */
[----:B------:R-:W-:Y:S08]  /*bcf0*/  FADD.FTZ R111, R111, R116 ;  /* 0x000000746f6f7221 */ /* 0x000ff00000010000 */
[----:B------:R-:W3:Y:S01]  /*bd00*/  MUFU.EX2 R101, R101 ;  /* 0x0000006500657308 */ /* 0x000ee20000000800 */
[----:B------:R-:W-:Y:S01]  /*bd10*/  FADD.FTZ R112, R109, R112 ;  /* 0x000000706d707221 */ /* 0x000fe20000010000 */
[----:B------:R-:W-:Y:S08]  /*bd20*/  FADD.FTZ R110, R110, R111 ;  /* 0x0000006f6e6e7221 */ /* 0x000ff00000010000 */
[----:B------:R-:W-:Y:S01]  /*bd30*/  MUFU.EX2 R91, R91 ;  /* 0x0000005b005b7308 */ /* 0x000fe20000000800 */
[----:B------:R-:W-:Y:S01]  /*bd40*/  FADD.FTZ R121, R121, R112 ;  /* 0x0000007079797221 */ /* 0x000fe20000010000 */
[----:B------:R-:W-:Y:S01]  /*bd50*/  FADD.FTZ R107, R107, R110 ;  /* 0x0000006e6b6b7221 */ /* 0x000fe20000010000 */
[C---:B-1----:R-:W-:Y:S03]  /*bd60*/  HMMA.16816.F32 R76, R24.reuse, R92, R76 ;  /* 0x0000005c184c723c */ /* 0x042fe6000000184c */
[-CC-:B------:R-:W-:Y:S01]  /*bd70*/  FFMA.FTZ R92, R39, R3.reuse, -R104.reuse ;  /* 0x00000003275c7223 */ /* 0x180fe20000010868 */
[-C--:B------:R-:W-:Y:S01]  /*bd80*/  FFMA.FTZ R93, R43, R3.reuse, -R104 ;  /* 0x000000032b5d7223 */ /* 0x080fe20000010868 */
[-CC-:B------:R-:W-:Y:S01]  /*bd90*/  FFMA.FTZ R43, R44, R3.reuse, -R106.reuse ;  /* 0x000000032c2b7223 */ /* 0x180fe2000001086a */
[-C--:B------:R-:W-:Y:S01]  /*bda0*/  FFMA.FTZ R44, R45, R3.reuse, -R106 ;  /* 0x000000032d2c7223 */ /* 0x080fe2000001086a */
[----:B------:R-:W-:Y:S01]  /*bdb0*/  FFMA.FTZ R45, R47, R3, -R104 ;  /* 0x000000032f2d7223 */ /* 0x000fe20000010868 */
[----:B------:R-:W-:Y:S01]  /*bdc0*/  HMMA.16816.F32 R80, R24, R94, R80 ;  /* 0x0000005e1850723c */ /* 0x000fe20000001850 */
[----:B------:R-:W-:Y:S02]  /*bdd0*/  MUFU.EX2 R92, R92 ;  /* 0x0000005c005c7308 */ /* 0x000fe40000000800 */
[----:B----4-:R-:W-:Y:S01]  /*bde0*/  F2FP.F16.F32.PACK_AB R24, R102, R123 ;  /* 0x0000007b6618723e */ /* 0x010fe200000000ff */
[----:B------:R-:W-:Y:S01]  /*bdf0*/  FFMA.FTZ R94, R36, R3, -R106 ;  /* 0x00000003245e7223 */ /* 0x000fe2000001086a */
[----:B------:R-:W-:Y:S01]  /*be00*/  F2FP.F16.F32.PACK_AB R25, R122, R125 ;  /* 0x0000007d7a19723e */ /* 0x000fe200000000ff */
[----:B------:R-:W-:Y:S01]  /*be10*/  FFMA.FTZ R95, R38, R3, -R104 ;  /* 0x00000003265f7223 */ /* 0x000fe20000010868 */
[----:B--2---:R-:W-:Y:S01]  /*be20*/  F2FP.F16.F32.PACK_AB R26, R100, R103 ;  /* 0x00000067641a723e */ /* 0x004fe200000000ff */
[----:B------:R-:W1:Y:S01]  /*be30*/  LDSM.16.MT88.4 R36, [R90+0x1000] ;  /* 0x001000005a24783b */ /* 0x000e620000004200 */
[----:B---3--:R-:W-:Y:S02]  /*be40*/  F2FP.F16.F32.PACK_AB R27, R101, R108 ;  /* 0x0000006c651b723e */ /* 0x008fe400000000ff */
[----:B------:R-:W2:Y:S01]  /*be50*/  MUFU.EX2 R94, R94 ;  /* 0x0000005e005e7308 */ /* 0x000ea20000000800 */
[-C--:B------:R-:W-:Y:S01]  /*be60*/  FFMA.FTZ R47, R49, R3.reuse, -R106 ;  /* 0x00000003312f7223 */ /* 0x080fe2000001086a */
[-C--:B------:R-:W-:Y:S01]  /*be70*/  FFMA.FTZ R49, R50, R3.reuse, -R104 ;  /* 0x0000000332317223 */ /* 0x080fe20000010868 */
[-C--:B------:R-:W-:Y:S07]  /*be80*/  FFMA.FTZ R50, R52, R3.reuse, -R106 ;  /* 0x0000000334327223 */ /* 0x080fee000001086a */
[----:B------:R-:W3:Y:S01]  /*be90*/  MUFU.EX2 R95, R95 ;  /* 0x0000005f005f7308 */ /* 0x000ee20000000800 */
[-C--:B------:R-:W-:Y:S01]  /*bea0*/  FFMA.FTZ R52, R55, R3.reuse, -R104 ;  /* 0x0000000337347223 */ /* 0x080fe20000010868 */
[C---:B------:R-:W-:Y:S08]  /*beb0*/  HMMA.16816.F32 R68, R24.reuse, R96, R68 ;  /* 0x000000601844723c */ /* 0x040ff00000001844 */
[----:B------:R-:W-:Y:S01]  /*bec0*/  MUFU.EX2 R93, R93 ;  /* 0x0000005d005d7308 */ /* 0x000fe20000000800 */
[-CC-:B------:R-:W-:Y:S01]  /*bed0*/  FFMA.FTZ R96, R40, R3.reuse, -R106.reuse ;  /* 0x0000000328607223 */ /* 0x180fe2000001086a */
[-CC-:B------:R-:W-:Y:S01]  /*bee0*/  FFMA.FTZ R40, R41, R3.reuse, -R106.reuse ;  /* 0x0000000329287223 */ /* 0x180fe2000001086a */
[-C--:B------:R-:W-:Y:S07]  /*bef0*/  FFMA.FTZ R55, R57, R3.reuse, -R106 ;  /* 0x0000000339377223 */ /* 0x080fee000001086a */
[----:B------:R-:W-:Y:S01]  /*bf00*/  MUFU.EX2 R43, R43 ;  /* 0x0000002b002b7308 */ /* 0x000fe20000000800 */
[-C--:B------:R-:W-:Y:S01]  /*bf10*/  FFMA.FTZ R57, R59, R3.reuse, -R104 ;  /* 0x000000033b397223 */ /* 0x080fe20000010868 */
[C---:B------:R-:W-:Y:S08]  /*bf20*/  HMMA.16816.F32 R72, R24.reuse, R98, R72 ;  /* 0x000000621848723c */ /* 0x040ff00000001848 */
[----:B------:R4:W-:Y:S01]  /*bf30*/  MUFU.EX2 R41, R96 ;  /* 0x0000006000297308 */ /* 0x0009e20000000800 */
[----:B------:R-:W-:Y:S01]  /*bf40*/  FADD.FTZ R120, R120, R107 ;  /* 0x0000006b78787221 */ /* 0x000fe20000010000 */
[----:B------:R-:W-:Y:S01]  /*bf50*/  FADD.FTZ R118, R118, R121 ;  /* 0x0000007976767221 */ /* 0x000fe20000010000 */
[-C--:B------:R-:W-:Y:S07]  /*bf60*/  FFMA.FTZ R59, R61, R3.reuse, -R106 ;  /* 0x000000033d3b7223 */ /* 0x080fee000001086a */
[----:B------:R-:W5:Y:S01]  /*bf70*/  MUFU.EX2 R40, R40 ;  /* 0x0000002800287308 */ /* 0x000f620000000800 */
[----:B------:R-:W-:Y:S01]  /*bf80*/  FADD.FTZ R120, R117, R120 ;  /* 0x0000007875787221 */ /* 0x000fe20000010000 */
[C---:B------:R-:W-:Y:S08]  /*bf90*/  HMMA.16816.F32 R76, R24.reuse, R28, R76 ;  /* 0x0000001c184c723c */ /* 0x040ff0000000184c */
[----:B------:R-:W1:Y:S01]  /*bfa0*/  MUFU.EX2 R44, R44 ;  /* 0x0000002c002c7308 */ /* 0x000e620000000800 */
[----:B------:R-:W-:Y:S01]  /*bfb0*/  FADD.FTZ R115, R115, R120 ;  /* 0x0000007873737221 */ /* 0x000fe20000010000 */
[----:B------:R-:W-:Y:S01]  /*bfc0*/  FADD.FTZ R119, R119, R118 ;  /* 0x0000007677777221 */ /* 0x000fe20000010000 */
[-CC-:B------:R-:W-:Y:S07]  /*bfd0*/  FFMA.FTZ R61, R63, R3.reuse, -R104.reuse ;  /* 0x000000033f3d7223 */ /* 0x180fee0000010868 */
[----:B------:R-:W-:Y:S01]  /*bfe0*/  MUFU.EX2 R45, R45 ;  /* 0x0000002d002d7308 */ /* 0x000fe20000000800 */
[----:B------:R-:W-:Y:S01]  /*bff0*/  FADD.FTZ R86, R86, R115 ;  /* 0x0000007356567221 */ /* 0x000fe20000010000 */
[----:B------:R-:W-:Y:S01]  /*c000*/  HMMA.16816.F32 R80, R24, R30, R80 ;  /* 0x0000001e1850723c */ /* 0x000fe20000001850 */
[----:B------:R-:W1:Y:S07]  /*c010*/  LDSM.16.MT88.4 R28, [R88+0x4400] ;  /* 0x00440000581c783b */ /* 0x000e6e0000004200 */
[----:B------:R-:W-:Y:S01]  /*c020*/  MUFU.EX2 R47, R47 ;  /* 0x0000002f002f7308 */ /* 0x000fe20000000800 */
[----:B--2---:R-:W-:Y:S01]  /*c030*/  F2FP.F16.F32.PACK_AB R24, R91, R94 ;  /* 0x0000005e5b18723e */ /* 0x004fe200000000ff */
[----:B----4-:R-:W-:Y:S01]  /*c040*/  FFMA.FTZ R96, R46, R3, -R104 ;  /* 0x000000032e607223 */ /* 0x010fe20000010868 */
[----:B---3--:R-:W-:Y:S01]  /*c050*/  F2FP.F16.F32.PACK_AB R25, R92, R95 ;  /* 0x0000005f5c19723e */ /* 0x008fe200000000ff */
[----:B------:R-:W-:Y:S01]  /*c060*/  FFMA.FTZ R46, R48, R3, -R106 ;  /* 0x00000003302e7223 */ /* 0x000fe2000001086a */
[----:B-----5:R-:W-:Y:S01]  /*c070*/  F2FP.F16.F32.PACK_AB R26, R40, R41 ;  /* 0x00000029281a723e */ /* 0x020fe200000000ff */
[-CC-:B------:R-:W-:Y:S01]  /*c080*/  FFMA.FTZ R48, R51, R3.reuse, -R104.reuse ;  /* 0x0000000333307223 */ /* 0x180fe20000010868 */
[----:B------:R-:W-:Y:S03]  /*c090*/  F2FP.F16.F32.PACK_AB R27, R93, R42 ;  /* 0x0000002a5d1b723e */ /* 0x000fe600000000ff */
[----:B------:R-:W2:Y:S01]  /*c0a0*/  MUFU.EX2 R96, R96 ;  /* 0x0000006000607308 */ /* 0x000ea20000000800 */
[-C--:B------:R-:W-:Y:S01]  /*c0b0*/  FFMA.FTZ R51, R54, R3.reuse, -R104 ;  /* 0x0000000336337223 */ /* 0x080fe20000010868 */
[-C--:B------:R-:W-:Y:S01]  /*c0c0*/  FFMA.FTZ R54, R56, R3.reuse, -R106 ;  /* 0x0000000338367223 */ /* 0x080fe2000001086a */
[-C--:B------:R-:W-:Y:S07]  /*c0d0*/  FFMA.FTZ R56, R58, R3.reuse, -R104 ;  /* 0x000000033a387223 */ /* 0x080fee0000010868 */
[----:B------:R-:W3:Y:S01]  /*c0e0*/  MUFU.EX2 R46, R46 ;  /* 0x0000002e002e7308 */ /* 0x000ee20000000800 */
[----:B------:R-:W-:Y:S01]  /*c0f0*/  FADD.FTZ R123, R123, R86 ;  /* 0x000000567b7b7221 */ /* 0x000fe20000010000 */
[C---:B------:R-:W-:Y:S08]  /*c100*/  HMMA.16816.F32 R68, R24.reuse, R32, R68 ;  /* 0x000000201844723c */ /* 0x040ff00000001844 */
[----:B------:R-:W-:Y:S01]  /*c110*/  MUFU.EX2 R49, R49 ;  /* 0x0000003100317308 */ /* 0x000fe20000000800 */
[----:B------:R-:W-:Y:S01]  /*c120*/  FADD.FTZ R114, R114, R119 ;  /* 0x0000007772727221 */ /* 0x000fe20000010000 */
[----:B------:R-:W-:Y:S01]  /*c130*/  FADD.FTZ R102, R102, R123 ;  /* 0x0000007b66667221 */ /* 0x000fe20000010000 */
[-C--:B------:R-:W-:Y:S07]  /*c140*/  FFMA.FTZ R58, R60, R3.reuse, -R106 ;  /* 0x000000033c3a7223 */ /* 0x080fee000001086a */
[----:B------:R-:W4:Y:S01]  /*c150*/  MUFU.EX2 R48, R48 ;  /* 0x0000003000307308 */ /* 0x000f220000000800 */
[----:B------:R-:W-:Y:S01]  /*c160*/  FADD.FTZ R125, R125, R114 ;  /* 0x000000727d7d7221 */ /* 0x000fe20000010000 */
[C---:B------:R-:W-:Y:S01]  /*c170*/  HMMA.16816.F32 R72, R24.reuse, R34, R72 ;  /* 0x000000221848723c */ /* 0x040fe20000001848 */
[----:B------:R-:W5:Y:S07]  /*c180*/  LDSM.16.MT88.4 R32, [R90+0x1400] ;  /* 0x001400005a20783b */ /* 0x000f6e0000004200 */
[----:B------:R-:W5:Y:S01]  /*c190*/  MUFU.EX2 R50, R50 ;  /* 0x0000003200327308 */ /* 0x000f620000000800 */
[----:B------:R-:W-:Y:S01]  /*c1a0*/  FADD.FTZ R103, R103, R102 ;  /* 0x0000006667677221 */ /* 0x000fe20000010000 */
[----:B------:R-:W-:Y:S01]  /*c1b0*/  FADD.FTZ R125, R122, R125 ;  /* 0x0000007d7a7d7221 */ /* 0x000fe20000010000 */
[-C--:B------:R-:W-:Y:S07]  /*c1c0*/  FFMA.FTZ R104, R67, R3.reuse, -R104 ;  /* 0x0000000343687223 */ /* 0x080fee0000010868 */
[----:B------:R-:W-:Y:S01]  /*c1d0*/  MUFU.EX2 R51, R51 ;  /* 0x0000003300337308 */ /* 0x000fe20000000800 */
[----:B------:R-:W-:Y:S01]  /*c1e0*/  FADD.FTZ R103, R100, R103 ;  /* 0x0000006764677221 */ /* 0x000fe20000010000 */
[C---:B-1----:R-:W-:Y:S08]  /*c1f0*/  HMMA.16816.F32 R76, R24.reuse, R36, R76 ;  /* 0x00000024184c723c */ /* 0x042ff0000000184c */
[----:B------:R-:W1:Y:S01]  /*c200*/  MUFU.EX2 R52, R52 ;  /* 0x0000003400347308 */ /* 0x000e620000000800 */
[----:B------:R-:W-:Y:S01]  /*c210*/  FADD.FTZ R108, R108, R125 ;  /* 0x0000007d6c6c7221 */ /* 0x000fe20000010000 */
[----:B------:R-:W-:Y:S01]  /*c220*/  FADD.FTZ R94, R94, R103 ;  /* 0x000000675e5e7221 */ /* 0x000fe20000010000 */
[----:B------:R-:W-:Y:S07]  /*c230*/  FFMA.FTZ R106, R65, R3, -R106 ;  /* 0x00000003416a7223 */ /* 0x000fee000001086a */
[----:B------:R-:W-:Y:S01]  /*c240*/  MUFU.EX2 R54, R54 ;  /* 0x0000003600367308 */ /* 0x000fe20000000800 */
[----:B------:R-:W-:Y:S01]  /*c250*/  FADD.FTZ R60, R101, R108 ;  /* 0x0000006c653c7221 */ /* 0x000fe20000010000 */
[----:B------:R-:W-:Y:S01]  /*c260*/  HMMA.16816.F32 R80, R24, R38, R80 ;  /* 0x000000261850723c */ /* 0x000fe20000001850 */
[----:B------:R-:W1:Y:S07]  /*c270*/  LDSM.16.MT88.4 R36, [R88+0x4800] ;  /* 0x004800005824783b */ /* 0x000e6e0000004200 */
[----:B------:R-:W1:Y:S01]  /*c280*/  MUFU.EX2 R55, R55 ;  /* 0x0000003700377308 */ /* 0x000e620000000800 */
[----:B------:R-:W-:Y:S01]  /*c290*/  F2FP.F16.F32.PACK_AB R24, R44, R43 ;  /* 0x0000002b2c18723e */ /* 0x000fe200000000ff */
[----:B------:R-:W-:Y:S01]  /*c2a0*/  FADD.FTZ R94, R91, R94 ;  /* 0x0000005e5b5e7221 */ /* 0x000fe20000010000 */
[----:B--2---:R-:W-:Y:S07]  /*c2b0*/  F2FP.F16.F32.PACK_AB R25, R45, R96 ;  /* 0x000000602d19723e */ /* 0x004fee00000000ff */
[----:B------:R-:W-:Y:S01]  /*c2c0*/  MUFU.EX2 R56, R56 ;  /* 0x0000003800387308 */ /* 0x000fe20000000800 */
[----:B---3--:R-:W-:Y:S01]  /*c2d0*/  F2FP.F16.F32.PACK_AB R26, R47, R46 ;  /* 0x0000002e2f1a723e */ /* 0x008fe200000000ff */
[----:B------:R-:W-:Y:S01]  /*c2e0*/  FADD.FTZ R95, R95, R60 ;  /* 0x0000003c5f5f7221 */ /* 0x000fe20000010000 */
[----:B----4-:R-:W-:Y:S07]  /*c2f0*/  F2FP.F16.F32.PACK_AB R27, R48, R49 ;  /* 0x00000031301b723e */ /* 0x010fee00000000ff */
[----:B------:R-:W2:Y:S01]  /*c300*/  MUFU.EX2 R57, R57 ;  /* 0x0000003900397308 */ /* 0x000ea20000000800 */
[----:B------:R-:W-:Y:S01]  /*c310*/  FADD.FTZ R65, R41, R94 ;  /* 0x0000005e29417221 */ /* 0x000fe20000010000 */
[----:B------:R-:W-:Y:S08]  /*c320*/  FADD.FTZ R95, R92, R95 ;  /* 0x0000005f5c5f7221 */ /* 0x000ff00000010000 */
[----:B------:R-:W-:Y:S01]  /*c330*/  MUFU.EX2 R60, R62 ;  /* 0x0000003e003c7308 */ /* 0x000fe20000000800 */
[----:B------:R-:W-:Y:S01]  /*c340*/  FADD.FTZ R40, R40, R65 ;  /* 0x0000004128287221 */ /* 0x000fe20000010000 */
[C---:B------:R-:W-:Y:S08]  /*c350*/  HMMA.16816.F32 R68, R24.reuse, R28, R68 ;  /* 0x0000001c1844723c */ /* 0x040ff00000001844 */
[----:B------:R-:W-:Y:S01]  /*c360*/  MUFU.EX2 R58, R58 ;  /* 0x0000003a003a7308 */ /* 0x000fe20000000800 */
[----:B------:R-:W-:Y:S09]  /*c370*/  FADD.FTZ R42, R42, R95 ;  /* 0x0000005f2a2a7221 */ /* 0x000ff20000010000 */
[----:B------:R-:W3:Y:S01]  /*c380*/  MUFU.EX2 R59, R59 ;  /* 0x0000003b003b7308 */ /* 0x000ee20000000800 */
[----:B------:R-:W-:Y:S01]  /*c390*/  FADD.FTZ R93, R93, R42 ;  /* 0x0000002a5d5d7221 */ /* 0x000fe20000010000 */
[C---:B------:R-:W-:Y:S01]  /*c3a0*/  HMMA.16816.F32 R72, R24.reuse, R30, R72 ;  /* 0x0000001e1848723c */ /* 0x040fe20000001848 */
[----:B------:R-:W4:Y:S07]  /*c3b0*/  LDSM.16.MT88.4 R28, [R90+0x1800] ;  /* 0x001800005a1c783b */ /* 0x000f2e0000004200 */
[----:B------:R-:W3:Y:S01]  /*c3c0*/  MUFU.EX2 R61, R61 ;  /* 0x0000003d003d7308 */ /* 0x000ee20000000800 */
[----:B------:R-:W-:Y:S09]  /*c3d0*/  FADD.FTZ R96, R96, R93 ;  /* 0x0000005d60607221 */ /* 0x000ff20000010000 */
[----:B------:R-:W-:Y:S01]  /*c3e0*/  MUFU.EX2 R62, R64 ;  /* 0x00000040003e7308 */ /* 0x000fe20000000800 */
[----:B------:R-:W-:Y:S01]  /*c3f0*/  FADD.FTZ R96, R45, R96 ;  /* 0x000000602d607221 */ /* 0x000fe20000010000 */
[C---:B-----5:R-:W-:Y:S08]  /*c400*/  HMMA.16816.F32 R76, R24.reuse, R32, R76 ;  /* 0x00000020184c723c */ /* 0x060ff0000000184c */
[----:B------:R-:W5:Y:S01]  /*c410*/  MUFU.EX2 R63, R106 ;  /* 0x0000006a003f7308 */ /* 0x000f620000000800 */
[----:B------:R-:W-:Y:S09]  /*c420*/  FADD.FTZ R49, R49, R96 ;  /* 0x0000006031317221 */ /* 0x000ff20000010000 */
[----:B------:R-:W-:Y:S01]  /*c430*/  MUFU.EX2 R41, R66 ;  /* 0x0000004200297308 */ /* 0x000fe20000000800 */
[----:B------:R-:W-:Y:S01]  /*c440*/  FADD.FTZ R48, R48, R49 ;  /* 0x0000003130307221 */ /* 0x000fe20000010000 */
[----:B------:R-:W-:Y:S01]  /*c450*/  HMMA.16816.F32 R80, R24, R34, R80 ;  /* 0x000000221850723c */ /* 0x000fe20000001850 */
[----:B------:R-:W5:Y:S07]  /*c460*/  LDSM.16.MT88.4 R32, [R88+0x4c00] ;  /* 0x004c00005820783b */ /* 0x000f6e0000004200 */
[----:B------:R-:W5:Y:S01]  /*c470*/  MUFU.EX2 R104, R104 ;  /* 0x0000006800687308 */ /* 0x000f620000000800 */
[----:B------:R-:W-:Y:S02]  /*c480*/  F2FP.F16.F32.PACK_AB R24, R53, R50 ;  /* 0x000000323518723e */ /* 0x000fe400000000ff */
[----:B-1----:R-:W-:Y:S02]  /*c490*/  F2FP.F16.F32.PACK_AB R25, R52, R51 ;  /* 0x000000333419723e */ /* 0x002fe400000000ff */
[----:B------:R-:W-:Y:S02]  /*c4a0*/  F2FP.F16.F32.PACK_AB R26, R55, R54 ;  /* 0x00000036371a723e */ /* 0x000fe400000000ff */
[----:B--2---:R-:W-:Y:S07]  /*c4b0*/  F2FP.F16.F32.PACK_AB R27, R57, R56 ;  /* 0x00000038391b723e */ /* 0x004fee00000000ff */
[C---:B------:R-:W-:Y:S08]  /*c4c0*/  HMMA.16816.F32 R68, R24.reuse, R36, R68 ;  /* 0x000000241844723c */ /* 0x040ff00000001844 */
[C---:B------:R-:W-:Y:S01]  /*c4d0*/  HMMA.16816.F32 R72, R24.reuse, R38, R72 ;  /* 0x000000261848723c */ /* 0x040fe20000001848 */
[----:B------:R-:W1:Y:S07]  /*c4e0*/  LDSM.16.MT88.4 R36, [R90+0x1c00] ;  /* 0x001c00005a24783b */ /* 0x000e6e0000004200 */
[C---:B----4-:R-:W-:Y:S03]  /*c4f0*/  HMMA.16816.F32 R76, R24.reuse, R28, R76 ;  /* 0x0000001c184c723c */ /* 0x050fe6000000184c */
[----:B------:R-:W-:Y:S04]  /*c500*/  FADD.FTZ R29, R43, R40 ;  /* 0x000000282b1d7221 */ /* 0x000fe80000010000 */
[----:B------:R-:W-:Y:S01]  /*c510*/  FADD.FTZ R29, R44, R29 ;  /* 0x0000001d2c1d7221 */ /* 0x000fe20000010000 */
[----:B------:R-:W-:Y:S03]  /*c520*/  HMMA.16816.F32 R80, R24, R30, R80 ;  /* 0x0000001e1850723c */ /* 0x000fe60000001850 */
[----:B---3--:R-:W-:Y:S01]  /*c530*/  F2FP.F16.F32.PACK_AB R24, R59, R58 ;  /* 0x0000003a3b18723e */ /* 0x008fe200000000ff */
[----:B------:R-:W-:Y:S01]  /*c540*/  FADD.FTZ R46, R46, R29 ;  /* 0x0000001d2e2e7221 */ /* 0x000fe20000010000 */
[----:B------:R-:W-:Y:S01]  /*c550*/  F2FP.F16.F32.PACK_AB R25, R61, R60 ;  /* 0x0000003c3d19723e */ /* 0x000fe200000000ff */
[----:B------:R-:W-:Y:S01]  /*c560*/  FADD.FTZ R29, R51, R48 ;  /* 0x00000030331d7221 */ /* 0x000fe20000010000 */
[----:B-----5:R-:W-:Y:S01]  /*c570*/  F2FP.F16.F32.PACK_AB R26, R63, R62 ;  /* 0x0000003e3f1a723e */ /* 0x020fe200000000ff */
[----:B------:R-:W-:Y:S01]  /*c580*/  FADD.FTZ R47, R47, R46 ;  /* 0x0000002e2f2f7221 */ /* 0x000fe20000010000 */
[----:B------:R-:W-:Y:S01]  /*c590*/  F2FP.F16.F32.PACK_AB R27, R104, R41 ;  /* 0x00000029681b723e */ /* 0x000fe200000000ff */
        /* <DEDUP_REMOVED lines=21> */
.L_x_6489:
        /* <DEDUP_REMOVED lines=10> */
.L_x_6506:
[----:B----4-:R-:W-:Y:S01]  /*c790*/  FADD.FTZ R10, R8, R10 ;  /* 0x0000000a080a7221 */ /* 0x010fe20000010000 */
[----:B------:R-:W2:Y:S01]  /*c7a0*/  MUFU.RCP R3, R6 ;  /* 0x0000000600037308 */ /* 0x000ea20000001000 */
[C---:B------:R-:W-:Y:S02]  /*c7b0*/  SHF.L.U32 R4, R129.reuse, 0x1, RZ ;  /* 0x0000000181047819 */ /* 0x040fe400000006ff */
[----:B------:R-:W-:Y:S02]  /*c7c0*/  SHF.L.U32 R9, R129, 0x3, RZ ;  /* 0x0000000381097819 */ /* 0x000fe400000006ff */
[----:B------:R-:W-:Y:S02]  /*c7d0*/  LOP3.LUT R4, R131, 0x6, R4, 0xf8, !PT ;  /* 0x0000000683047812 */ /* 0x000fe400078ef804 */
[----:B---3--:R-:W-:Y:S01]  /*c7e0*/  LOP3.LUT R8, R9, 0xc0, RZ, 0xc0, !PT ;  /* 0x000000c009087812 */ /* 0x008fe200078ec0ff */
[----:B------:R-:W3:Y:S01]  /*c7f0*/  MUFU.RCP R5, R10 ;  /* 0x0000000a00057308 */ /* 0x000ee20000001000 */
[----:B------:R-:W-:-:S02]  /*c800*/  FSETP.NE.FTZ.AND P3, PT, R6, RZ, PT ;  /* 0x000000ff0600720b */ /* 0x000fc40003f75000 */
[----:B------:R-:W-:Y:S02]  /*c810*/  FSETP.NE.FTZ.AND P2, PT, R10, RZ, PT ;  /* 0x000000ff0a00720b */ /* 0x000fe40003f55000 */
[----:B------:R-:W-:Y:S02]  /*c820*/  LOP3.LUT R4, R4, 0x20, R9, 0xf8, !PT ;  /* 0x0000002004047812 */ /* 0x000fe400078ef809 */
[----:B------:R-:W-:Y:S02]  /*c830*/  LOP3.LUT R8, R8, 0x18, R129, 0xf8, !PT ;  /* 0x0000001808087812 */ /* 0x000fe400078ef881 */
[----:B------:R-:W-:Y:S02]  /*c840*/  LOP3.LUT R11, R128, 0x40, RZ, 0xc0, !PT ;  /* 0x00000040800b7812 */ /* 0x000fe400078ec0ff */
[----:B--2---:R-:W-:Y:S02]  /*c850*/  FSEL R3, R3, 1, P3 ;  /* 0x3f80000003037808 */ /* 0x004fe40001800000 */
[----:B------:R-:W-:-:S02]  /*c860*/  LOP3.LUT R4, R4, R8, RZ, 0xfc, !PT ;  /* 0x0000000804047212 */ /* 0x000fc400078efcff */
[----:B------:R-:W-:Y:S01]  /*c870*/  LOP3.LUT R128, R128, 0x20, RZ, 0xc0, !PT ;  /* 0x0000002080807812 */ /* 0x000fe200078ec0ff */
[C---:B------:R-:W-:Y:S01]  /*c880*/  FMUL.FTZ R68, R3.reuse, R68 ;  /* 0x0000004403447220 */ /* 0x040fe20000410000 */
[----:B------:R-:W-:Y:S01]  /*c890*/  LEA R13, R4, UR6, 0x1 ;  /* 0x00000006040d7c11 */ /* 0x000fe2000f8e08ff */
[----:B------:R-:W-:Y:S01]  /*c8a0*/  FMUL.FTZ R69, R3, R69 ;  /* 0x0000004503457220 */ /* 0x000fe20000410000 */
[----:B---3--:R-:W-:Y:S01]  /*c8b0*/  FSEL R5, R5, 1, P2 ;  /* 0x3f80000005057808 */ /* 0x008fe20001000000 */
        /* <DEDUP_REMOVED lines=8> */
[----:B------:R-:W-:Y:S01]  /*c940*/  FMUL.FTZ R80, R3, R80 ;  /* 0x0000005003507220 */ /* 0x000fe20000410000 */
[C---:B------:R-:W-:Y:S01]  /*c950*/  FMUL.FTZ R78, R5.reuse, R78 ;  /* 0x0000004e054e7220 */ /* 0x040fe20000410000 */
[C---:B------:R-:W-:Y:S01]  /*c960*/  FMUL.FTZ R79, R5.reuse, R79 ;  /* 0x0000004f054f7220 */ /* 0x040fe20000410000 */
[----:B------:R-:W-:Y:S01]  /*c970*/  FMUL.FTZ R82, R5, R82 ;  /* 0x0000005205527220 */ /* 0x000fe20000410000 */
[----:B------:R-:W-:Y:S01]  /*c980*/  FMUL.FTZ R3, R3, R81 ;  /* 0x0000005103037220 */ /* 0x000fe20000410000 */
        /* <DEDUP_REMOVED lines=17> */
[----:B------:R2:W-:Y:S04]  /*caa0*/  STS [R11+0x220], R78 ;  /* 0x0002204e0b007388 */ /* 0x0005e80000000800 */
[----:B------:R3:W-:Y:S04]  /*cab0*/  STS [R128+0x30], R3 ;  /* 0x0000300380007388 */ /* 0x0007e80000000800 */
[----:B------:R4:W-:Y:S04]  /*cac0*/  STS [R128+0x230], R5 ;  /* 0x0002300580007388 */ /* 0x0009e80000000800 */
[----:B------:R-:W2:Y:S04]  /*cad0*/  LD.E.U8 R4, desc[UR4][R84.64+0x1c8] ;  /* 0x0001c80454047980 */ /* 0x000ea8000c101100 */
[----:B------:R-:W4:Y:S01]  /*cae0*/  LD.E.64 R16, desc[UR4][R84.64+0x88] ;  /* 0x0000880454107980 */ /* 0x000f22000c101b00 */
[----:B------:R-:W1:Y:S01]  /*caf0*/  @P3 MUFU.LG2 R6, R6 ;  /* 0x0000000600063308 */ /* 0x000e620000000c00 */
[----:B--2---:R-:W-:-:S13]  /*cb00*/  ISETP.NE.AND P1, PT, R4, RZ, PT ;  /* 0x000000ff0400720c */ /* 0x004fda0003f25270 */
[----:B------:R-:W2:Y:S04]  /*cb10*/  @!P1 LD.E R12, desc[UR4][R84.64+0x60] ;  /* 0x00006004540c9980 */ /* 0x000ea8000c101900 */
[----:B------:R-:W2:Y:S01]  /*cb20*/  @!P1 LD.E R4, desc[UR4][R84.64+0xb4] ;  /* 0x0000b40454049980 */ /* 0x000ea2000c101900 */
[----:B------:R-:W4:Y:S01]  /*cb30*/  @P2 MUFU.LG2 R10, R10 ;  /* 0x0000000a000a2308 */ /* 0x000f220000000c00 */
[----:B------:R-:W-:Y:S01]  /*cb40*/  ISETP.NE.AND P0, PT, R146, -0x1, PT ;  /* 0xffffffff9200780c */ /* 0x000fe20003f05270 */
[----:B-1----:R-:W-:Y:S01]  /*cb50*/  @P3 FMUL.FTZ R14, R6, 0.69314718246459960938 ;  /* 0x3f317218060e3820 */ /* 0x002fe20000410000 */
[----:B------:R-:W-:Y:S01]  /*cb60*/  BSSY.RECONVERGENT B0, `(.L_x_6498) ;  /* 0x0000011000007945 */ /* 0x000fe20003800200 */
[----:B------:R-:W-:Y:S02]  /*cb70*/  MOV R11, 0x7f800000 ;  /* 0x7f800000000b7802 */ /* 0x000fe40000000f00 */
[----:B---3--:R-:W-:Y:S01]  /*cb80*/  MOV R3, 0x7f800000 ;  /* 0x7f80000000037802 */ /* 0x008fe20000000f00 */
[----:B-----5:R-:W-:Y:S01]  /*cb90*/  @P3 FFMA.FTZ R11, R7, R2, R14 ;  /* 0x00000002070b3223 */ /* 0x020fe2000001000e */
[----:B------:R-:W-:Y:S01]  /*cba0*/  LOP3.LUT R8, R8, 0x18, R9, 0x78, !PT ;  /* 0x0000001808087812 */ /* 0x000fe200078e7809 */
[----:B----4-:R-:W-:-:S05]  /*cbb0*/  @P2 FMUL.FTZ R5, R10, 0.69314718246459960938 ;  /* 0x3f3172180a052820 */ /* 0x010fca0000410000 */
[-C--:B------:R-:W-:Y:S02]  /*cbc0*/  @P0 IMAD R2, R17, R146.reuse, RZ ;  /* 0x0000009211020224 */ /* 0x080fe400078e02ff */
        /* <DEDUP_REMOVED lines=10> */
.L_x_6499:
[----:B------:R-:W-:Y:S05]  /*cc70*/  BSYNC.RECONVERGENT B0 ;  /* 0x0000000000007941 */ /* 0x000fea0003800200 */
.L_x_6498:
        /* <DEDUP_REMOVED lines=28> */
.L_x_6501:
[----:B------:R-:W-:Y:S05]  /*ce40*/  BSYNC.RECONVERGENT B0 ;  /* 0x0000000000007941 */ /* 0x000fea0003800200 */
.L_x_6500:
[----:B-1----:R-:W2:Y:S01]  /*ce50*/  LD.E R84, desc[UR4][R84.64+0xc0] ;  /* 0x0000c00454547980 */ /* 0x002ea2000c101900 */
[-C--:B-----5:R-:W-:Y:S01]  /*ce60*/  @!P0 IMAD R0, R31, R142.reuse, RZ ;  /* 0x0000008e1f008224 */ /* 0x0a0fe200078e02ff */
[----:B------:R-:W-:Y:S01]  /*ce70*/  LOP3.LUT R10, R9, 0x18, RZ, 0xc0, !PT ;  /* 0x00000018090a7812 */ /* 0x000fe200078ec0ff */
[----:B------:R-:W-:Y:S01]  /*ce80*/  @!P0 IMAD.WIDE.U32 R30, R30, R142, RZ ;  /* 0x0000008e1e1e8225 */ /* 0x000fe200078e00ff */
[----:B----4-:R-:W-:-:S03]  /*ce90*/  MOV R11, RZ ;  /* 0x000000ff000b7202 */ /* 0x010fc60000000f00 */
[----:B------:R-:W-:Y:S01]  /*cea0*/  IMAD.IADD R144, R144, 0x1, -R143 ;  /* 0x0000000190907824 */ /* 0x000fe200078e0a8f */
[----:B------:R-:W-:Y:S01]  /*ceb0*/  @!P0 MOV R8, R30 ;  /* 0x0000001e00088202 */ /* 0x000fe20000000f00 */
[-C--:B------:R-:W-:Y:S01]  /*cec0*/  IMAD R3, R29, R141.reuse, RZ ;  /* 0x0000008d1d037224 */ /* 0x080fe200078e02ff */
        /* <DEDUP_REMOVED lines=21> */
[----:B---3--:R-:W-:Y:S05]  /*d020*/  @P2 RET.REL.NODEC R140 `(_ZN5flash24flash_fwd_splitkv_kernelI23Flash_fwd_kernel_traitsILi32ELi64ELi128ELi4ELb0ELb0EN7cutlass6half_tE19Flash_kernel_traitsILi32ELi64ELi128ELi4ES3_EELb0ELb0ELb0ELb0ELb0ELb0ELb0ELb1EEEvNS_16Flash_fwd_paramsE) ;  /* 0xffffff2c8cf42950 */ /* 0x008fea0003c3ffff */
        /* <DEDUP_REMOVED lines=12> */
[----:B-1----:R-:W-:Y:S05]  /*d0f0*/  RET.REL.NODEC R140 `(_ZN5flash24flash_fwd_splitkv_kernelI23Flash_fwd_kernel_traitsILi32ELi64ELi128ELi4ELb0ELb0EN7cutlass6half_tE19Flash_kernel_traitsILi32ELi64ELi128ELi4ES3_EELb0ELb0ELb0ELb0ELb0ELb0ELb0ELb1EEEvNS_16Flash_fwd_paramsE) ;  /* 0xffffff2c8cc07950 */ /* 0x002fea0003c3ffff */
.L_x_6497:
[----:B------:R-:W-:Y:S01]  /*d100*/  MOV R4, 0x2 ;  /* 0x0000000200047802 */ /* 0x000fe20000000f00 */
[----:B------:R-:W-:Y:S01]  /*d110*/  IMAD.MOV.U32 R3, RZ, RZ, 0x1f ;  /* 0x0000001fff037424 */ /* 0x000fe200078e00ff */
[----:B------:R-:W-:-:S07]  /*d120*/  MOV R5, 0xffffffff ;  /* 0xffffffff00057802 */ /* 0x000fce0000000f00 */
[----:B-1---5:R-:W-:Y:S05]  /*d130*/  WARPSYNC.COLLECTIVE R5, `(.L_x_6502) ;  /* 0x0000000005087348 */ /* 0x022fea0003c00000 */
[----:B------:R2:W3:Y:S02]  /*d140*/  SHFL.BFLY P0, R10, R154, R4, R3 ;  /* 0x0c0000049a0a7389 */ /* 0x0004e40000000003 */
[----:B-123-5:R-:W-:Y:S05]  /*d150*/  ENDCOLLECTIVE ;  /* 0x000000000000791b */ /* 0x02efea0003800000 */
.L_x_6502:
[----:B------:R-:W-:Y:S02]  /*d160*/  IMAD.MOV.U32 R9, RZ, RZ, R10 ;  /* 0x000000ffff097224 */ /* 0x000fe400078e000a */
[----:B------:R-:W-:Y:S02]  /*d170*/  IMAD.MOV.U32 R4, RZ, RZ, 0x1 ;  /* 0x00000001ff047424 */ /* 0x000fe400078e00ff */
[----:B------:R-:W-:-:S05]  /*d180*/  FADD.FTZ R9, R9, R154 ;  /* 0x0000009a09097221 */ /* 0x000fca0000010000 */
[----:B------:R-:W-:-:S07]  /*d190*/  MOV R154, R9 ;  /* 0x00000009009a7202 */ /* 0x000fce0000000f00 */
[----:B------:R-:W-:Y:S05]  /*d1a0*/  WARPSYNC.COLLECTIVE R5, `(.L_x_6503) ;  /* 0x0000000005087348 */ /* 0x000fea0003c00000 */
[----:B------:R1:W2:Y:S02]  /*d1b0*/  SHFL.BFLY P0, R10, R154, R4, R3 ;  /* 0x0c0000049a0a7389 */ /* 0x0002a40000000003 */
[----:B-12---:R-:W-:Y:S05]  /*d1c0*/  ENDCOLLECTIVE ;  /* 0x000000000000791b */ /* 0x006fea0003800000 */
.L_x_6503:
[----:B------:R-:W-:Y:S01]  /*d1d0*/  MOV R154, R153 ;  /* 0x00000099009a7202 */ /* 0x000fe20000000f00 */
[----:B------:R-:W-:Y:S01]  /*d1e0*/  IMAD.MOV.U32 R4, RZ, RZ, 0x2 ;  /* 0x00000002ff047424 */ /* 0x000fe200078e00ff */
[----:B------:R-:W-:-:S07]  /*d1f0*/  MOV R6, R10 ;  /* 0x0000000a00067202 */ /* 0x000fce0000000f00 */
[----:B------:R-:W-:Y:S05]  /*d200*/  WARPSYNC.COLLECTIVE R5, `(.L_x_6504) ;  /* 0x0000000005087348 */ /* 0x000fea0003c00000 */
[----:B------:R1:W2:Y:S02]  /*d210*/  SHFL.BFLY P0, R10, R154, R4, R3 ;  /* 0x0c0000049a0a7389 */ /* 0x0002a40000000003 */
[----:B-12---:R-:W-:Y:S05]  /*d220*/  ENDCOLLECTIVE ;  /* 0x000000000000791b */ /* 0x006fea0003800000 */
.L_x_6504:
[----:B------:R-:W-:Y:S01]  /*d230*/  FADD.FTZ R6, R9, R6 ;  /* 0x0000000609067221 */ /* 0x000fe20000010000 */
[----:B------:R-:W-:Y:S01]  /*d240*/  FADD.FTZ R8, R10, R153 ;  /* 0x000000990a087221 */ /* 0x000fe20000010000 */
[----:B------:R-:W-:-:S04]  /*d250*/  MOV R4, 0x1 ;  /* 0x0000000100047802 */ /* 0x000fc80000000f00 */
[----:B------:R-:W-:-:S07]  /*d260*/  MOV R154, R8 ;  /* 0x00000008009a7202 */ /* 0x000fce0000000f00 */
[----:B------:R-:W-:Y:S05]  /*d270*/  WARPSYNC.COLLECTIVE R5, `(.L_x_6505) ;  /* 0x0000000005087348 */ /* 0x000fea0003c00000 */
[----:B------:R1:W2:Y:S02]  /*d280*/  SHFL.BFLY P0, R10, R154, R4, R3 ;  /* 0x0c0000049a0a7389 */ /* 0x0002a40000000003 */
[----:B-12---:R-:W-:Y:S05]  /*d290*/  ENDCOLLECTIVE ;  /* 0x000000000000791b */ /* 0x006fea0003800000 */
.L_x_6505:
[----:B------:R-:W-:Y:S05]  /*d2a0*/  BRA `(.L_x_6506) ;  /* 0xfffffff400387947 */ /* 0x000fea000383ffff */
.L_x_6507:
        /* <DEDUP_REMOVED lines=13> */
.L_x_10294:


//--------------------- .text._ZN5flash24flash_fwd_splitkv_kernelI23Flash_fwd_kernel_traitsILi32ELi64ELi128ELi4ELb0ELb0EN7cutlass6half_tE19Flash_kernel_traitsILi32ELi64ELi128ELi4ES3_EELb0ELb0ELb0ELb0ELb0ELb1ELb0ELb1EEEvNS_16Flash_fwd_paramsE --------------------------
	.section	.text._ZN5flash24flash_fwd_splitkv_kernelI23Flash_fwd_kernel_traitsILi32ELi64ELi128ELi4ELb0ELb0EN7cutlass6half_tE19Flash_kernel_traitsILi32ELi64ELi128ELi4ES3_EELb0ELb0ELb0ELb0ELb0ELb1ELb0ELb1EEEvNS_16Flash_fwd_paramsE,"ax",@progbits
	.align	128
        .global         _ZN5flash24flash_fwd_splitkv_kernelI23Flash_fwd_kernel_traitsILi32ELi64ELi128ELi4ELb0ELb0EN7cutlass6half_tE19Flash_kernel_traitsILi32ELi64ELi128ELi4ES3_EELb0ELb0ELb0ELb0ELb0ELb1ELb0ELb1EEEvNS_16Flash_fwd_paramsE
        .type           _ZN5flash24flash_fwd_splitkv_kernelI23Flash_fwd_kernel_traitsILi32ELi64ELi128ELi4ELb0ELb0EN7cutlass6half_tE19Flash_kernel_traitsILi32ELi64ELi128ELi4ES3_EELb0ELb0ELb0ELb0ELb0ELb1ELb0ELb1EEEvNS_16Flash_fwd_paramsE,@function
        .size           _ZN5flash24flash_fwd_splitkv_kernelI23Flash_fwd_kernel_traitsILi32ELi64ELi128ELi4ELb0ELb0EN7cutlass6half_tE19Flash_kernel_traitsILi32ELi64ELi128ELi4ES3_EELb0ELb0ELb0ELb0ELb0ELb1ELb0ELb1EEEvNS_16Flash_fwd_paramsE,(.L_x_10295 - _ZN5flash24flash_fwd_splitkv_kernelI23Flash_fwd_kernel_traitsILi32ELi64ELi128ELi4ELb0ELb0EN7cutlass6half_tE19Flash_kernel_traitsILi32ELi64ELi128ELi4ES3_EELb0ELb0ELb0ELb0ELb0ELb1ELb0ELb1EEEvNS_16Flash_fwd_paramsE)
        .other          _ZN5flash24flash_fwd_splitkv_kernelI23Flash_fwd_kernel_traitsILi32ELi64ELi128ELi4ELb0ELb0EN7cutlass6half_tE19Flash_kernel_traitsILi32ELi64ELi128ELi4ES3_EELb0ELb0ELb0ELb0ELb0ELb1ELb0ELb1EEEvNS_16Flash_fwd_paramsE,@"STO_CUDA_ENTRY STV_DEFAULT"
_ZN5flash24flash_fwd_splitkv_kernelI23Flash_fwd_kernel_traitsILi32ELi64ELi128ELi4ELb0ELb0EN7cutlass6half_tE19Flash_kernel_traitsILi32ELi64ELi128ELi4ES3_EELb0ELb0ELb0ELb0ELb0ELb1ELb0ELb1EEEvNS_16Flash_fwd_paramsE:
.text._ZN5flash24flash_fwd_splitkv_kernelI23Flash_fwd_kernel_traitsILi32ELi64ELi128ELi4ELb0ELb0EN7cutlass6half_tE19Flash_kernel_traitsILi32ELi64ELi128ELi4ES3_EELb0ELb0ELb0ELb0ELb0ELb1ELb0ELb1EEEvNS_16Flash_fwd_paramsE:
[----:B------:R-:W-:Y:S01]  /*0000*/  LDC R1, c[0x0][0x37c] ;  /* 0x0000df00ff017b82 */ /* 0x000fe20000000800 */
[----:B------:R-:W1:Y:S07]  /*0010*/  S2R R141, SR_CTAID.X ;  /* 0x00000000008d7919 */ /* 0x000e6e0000002500 */
[----:B------:R-:W2:Y:S01]  /*0020*/  LDC.64 R84, c[0x0][0x348] ;  /* 0x0000d200ff547b82 */ /* 0x000ea20000000a00 */
[----:B------:R-:W-:Y:S01]  /*0030*/  BSSY.RECONVERGENT B3, `(.L_x_6508) ;  /* 0x0000005000037945 */ /* 0x000fe20003800200 */
[----:B------:R-:W-:Y:S01]  /*0040*/  MOV R138, 0x80 ;  /* 0x00000080008a7802 */ /* 0x000fe20000000f00 */
[----:B------:R-:W3:Y:S01]  /*0050*/  S2R R140, SR_CTAID.Y ;  /* 0x00000000008c7919 */ /* 0x000ee20000002600 */
[----:B------:R-:W4:Y:S05]  /*0060*/  S2R R139, SR_CTAID.Z ;  /* 0x00000000008b7919 */ /* 0x000f2a0000002700 */
[----:B-1234-:R-:W-:Y:S05]  /*0070*/  CALL.REL.NOINC `($_ZN5flash24flash_fwd_splitkv_kernelI23Flash_fwd_kernel_traitsILi32ELi64ELi128ELi4ELb0ELb0EN7cutlass6half_tE19Flash_kernel_traitsILi32ELi64ELi128ELi4ES3_EELb0ELb0ELb0ELb0ELb0ELb1ELb0ELb1EEEvNS_16Flash_fwd_paramsE$_ZN5flash30compute_attn_1rowblock_splitkvI23Flash_fwd_kernel_traitsILi32ELi64ELi128ELi4ELb0ELb0EN7cutlass6half_tE19Flash_kernel_traitsILi32ELi64ELi128ELi4ES3_EELb0ELb0ELb0ELb0ELb0ELb1ELb0ELb1ENS_16Flash_fwd_paramsEEEvRKT8_iiiii) ;  /* 0x0000000000087944 */ /* 0x01efea0003c00000 */
[----:B------:R-:W-:Y:S05]  /*0080*/  BSYNC.RECONVERGENT B3 ;  /* 0x0000000000037941 */ /* 0x000fea0003800200 */
.L_x_6508:
[----:B------:R-:W-:Y:S05]  /*0090*/  EXIT ;  /* 0x000000000000794d */ /* 0x000fea0003800000 */
        .type           $_ZN5flash24flash_fwd_splitkv_kernelI23Flash_fwd_kernel_traitsILi32ELi64ELi128ELi4ELb0ELb0EN7cutlass6half_tE19Flash_kernel_traitsILi32ELi64ELi128ELi4ES3_EELb0ELb0ELb0ELb0ELb0ELb1ELb0ELb1EEEvNS_16Flash_fwd_paramsE$_ZN5flash30compute_attn_1rowblock_splitkvI23Flash_fwd_kernel_traitsILi32ELi64ELi128ELi4ELb0ELb0EN7cutlass6half_tE19Flash_kernel_traitsILi32ELi64ELi128ELi4ES3_EELb0ELb0ELb0ELb0ELb0ELb1ELb0ELb1ENS_16Flash_fwd_paramsEEEvRKT8_iiiii,@function
        .size           $_ZN5flash24flash_fwd_splitkv_kernelI23Flash_fwd_kernel_traitsILi32ELi64ELi128ELi4ELb0ELb0EN7cutlass6half_tE19Flash_kernel_traitsILi32ELi64ELi128ELi4ES3_EELb0ELb0ELb0ELb0ELb0ELb1ELb0ELb1EEEvNS_16Flash_fwd_paramsE$_ZN5flash30compute_attn_1rowblock_splitkvI23Flash_fwd_kernel_traitsILi32ELi64ELi128ELi4ELb0ELb0EN7cutlass6half_tE19Flash_kernel_traitsILi32ELi64ELi128ELi4ES3_EELb0ELb0ELb0ELb0ELb0ELb1ELb0ELb1ENS_16Flash_fwd_paramsEEEvRKT8_iiiii,(.L_x_10295 - $_ZN5flash24flash_fwd_splitkv_kernelI23Flash_fwd_kernel_traitsILi32ELi64ELi128ELi4ELb0ELb0EN7cutlass6half_tE19Flash_kernel_traitsILi32ELi64ELi128ELi4ES3_EELb0ELb0ELb0ELb0ELb0ELb1ELb0ELb1EEEvNS_16Flash_fwd_paramsE$_ZN5flash30compute_attn_1rowblock_splitkvI23Flash_fwd_kernel_traitsILi32ELi64ELi128ELi4ELb0ELb0EN7cutlass6half_tE19Flash_kernel_traitsILi32ELi64ELi128ELi4ES3_EELb0ELb0ELb0ELb0ELb0ELb1ELb0ELb1ENS_16Flash_fwd_paramsEEEvRKT8_iiiii)
$_ZN5flash24flash_fwd_splitkv_kernelI23Flash_fwd_kernel_traitsILi32ELi64ELi128ELi4ELb0ELb0EN7cutlass6half_tE19Flash_kernel_traitsILi32ELi64ELi128ELi4ES3_EELb0ELb0ELb0ELb0ELb0ELb1ELb0ELb1EEEvNS_16Flash_fwd_paramsE$_ZN5flash30compute_attn_1rowblock_splitkvI23Flash_fwd_kernel_traitsILi32ELi64ELi128ELi4ELb0ELb0EN7cutlass6half_tE19Flash_kernel_traitsILi32ELi64ELi128ELi4ES3_EELb0ELb0ELb0ELb0ELb0ELb1ELb0ELb1ENS_16Flash_fwd_paramsEEEvRKT8_iiiii:
        /* <DEDUP_REMOVED lines=38> */
.L_x_6510:
[----:B------:R-:W-:Y:S05]  /*0300*/  BSYNC.RECONVERGENT B0 ;  /* 0x0000000000007941 */ /* 0x000fea0003800200 */
.L_x_6509:
[----:B------:R-:W-:Y:S04]  /*0310*/  BSSY.RECONVERGENT B0, `(.L_x_6511) ;  /* 0x0000007000007945 */ /* 0x000fe80003800200 */
[----:B------:R-:W-:Y:S05]  /*0320*/  @!P4 BRA `(.L_x_6512) ;  /* 0x000000000014c947 */ /* 0x000fea0003800000 */
[----:B-----5:R-:W3:Y:S02]  /*0330*/  LD.E.U8 R4, desc[UR4][R84.64+0x1b2] ;  /* 0x0001b20454047980 */ /* 0x020ee4000c101100 */
[----:B---3--:R-:W-:-:S13]  /*0340*/  ISETP.NE.AND P0, PT, R4, RZ, PT ;  /* 0x000000ff0400720c */ /* 0x008fda0003f05270 */
[----:B------:R-:W3:Y:S02]  /*0350*/  @P0 LD.E R5, desc[UR4][R8.64+0x4] ;  /* 0x0000040408050980 */ /* 0x000ee4000c101900 */
[----:B---3--:R-:W-:-:S06]  /*0360*/  @P0 IADD3 R4, PT, PT, R5, -R12, RZ ;  /* 0x8000000c05040210 */ /* 0x008fcc0007ffe0ff */
[----:B------:R3:W5:Y:S02]  /*0370*/  @!P0 LD.E R4, desc[UR4][R8.64] ;  /* 0x0000000408048980 */ /* 0x000764000c101900 */
.L_x_6512:
[----:B------:R-:W-:Y:S05]  /*0380*/  BSYNC.RECONVERGENT B0 ;  /* 0x0000000000007941 */ /* 0x000fea0003800200 */
.L_x_6511:
        /* <DEDUP_REMOVED lines=9> */
.L_x_6514:
[----:B------:R-:W4:Y:S01]  /*0420*/  LD.E.64 R4, desc[UR4][R84.64+0x108] ;  /* 0x0001080454047980 */ /* 0x000f22000c101b00 */
[----:B------:R-:W-:Y:S01]  /*0430*/  BSSY.RECONVERGENT B0, `(.L_x_6516) ;  /* 0x0000006000007945 */ /* 0x000fe20003800200 */
[----:B----4-:R-:W-:Y:S01]  /*0440*/  ISETP.NE.U32.AND P0, PT, R4, RZ, PT ;  /* 0x000000ff0400720c */ /* 0x010fe20003f05070 */
[----:B------:R-:W-:-:S03]  /*0450*/  IMAD.MOV.U32 R4, RZ, RZ, RZ ;  /* 0x000000ffff047224 */ /* 0x000fc600078e00ff */
[----:B------:R-:W-:-:S13]  /*0460*/  ISETP.NE.AND.EX P0, PT, R5, RZ, PT, P0 ;  /* 0x000000ff0500720c */ /* 0x000fda0003f05300 */
[----:B------:R-:W-:Y:S05]  /*0470*/  @!P0 BRA `(.L_x_6517) ;  /* 0x0000000000048947 */ /* 0x000fea0003800000 */
[----:B------:R4:W5:Y:S02]  /*0480*/  LD.E R4, desc[UR4][R84.64+0xbc] ;  /* 0x0000bc0454047980 */ /* 0x000964000c101900 */
.L_x_6517:
[----:B------:R-:W-:Y:S05]  /*0490*/  BSYNC.RECONVERGENT B0 ;  /* 0x0000000000007941 */ /* 0x000fea0003800200 */
.L_x_6516:
[----:B-----5:R-:W-:Y:S02]  /*04a0*/  IADD3 R57, PT, PT, R61, R4, RZ ;  /* 0x000000043d397210 */ /* 0x020fe40007ffe0ff */
.L_x_6515:
[----:B------:R-:W-:Y:S05]  /*04b0*/  BSYNC.RECONVERGENT B1 ;  /* 0x0000000000017941 */ /* 0x000fea0003800200 */
.L_x_6513:
[----:B------:R-:W-:Y:S01]  /*04c0*/  IMAD.SHL.U32 R65, R141, 0x40, RZ ;  /* 0x000000408d417824 */ /* 0x000fe200078e00ff */
[----:B------:R-:W-:Y:S01]  /*04d0*/  MOV R4, R138 ;  /* 0x0000008a00047202 */ /* 0x000fe20000000f00 */
[----:B------:R-:W-:-:S03]  /*04e0*/  IMAD.MOV.U32 R5, RZ, RZ, 0x0 ;  /* 0x00000000ff057424 */ /* 0x000fc600078e00ff */
[----:B------:R-:W-:-:S13]  /*04f0*/  ISETP.GT.AND P0, PT, R142, R65, PT ;  /* 0x000000418e00720c */ /* 0x000fda0003f04270 */
[----:B-1234-:R-:W-:Y:S05]  /*0500*/  @!P0 RET.REL.NODEC R4 `(_ZN5flash24flash_fwd_splitkv_kernelI23Flash_fwd_kernel_traitsILi32ELi64ELi128ELi4ELb0ELb0EN7cutlass6half_tE19Flash_kernel_traitsILi32ELi64ELi128ELi4ES3_EELb0ELb0ELb0ELb0ELb0ELb1ELb0ELb1EEEvNS_16Flash_fwd_paramsE) ;  /* 0xfffffff804bc8950 */ /* 0x01efea0003c3ffff */
        /* <DEDUP_REMOVED lines=75> */
.L_x_6520:
[----:B------:R-:W-:Y:S05]  /*09c0*/  BSYNC.RECONVERGENT B0 ;  /* 0x0000000000007941 */ /* 0x000fea0003800200 */
.L_x_6519:
[----:B------:R-:W-:Y:S01]  /*09d0*/  MOV R139, 0x0 ;  /* 0x00000000008b7802 */ /* 0x000fe20000000f00 */
[----:B------:R1:W-:Y:S03]  /*09e0*/  @!P4 ST.E desc[UR4][R18.64], R0 ;  /* 0x000000001200c985 */ /* 0x0003e6000c101904 */
[----:B-12---:R-:W-:Y:S05]  /*09f0*/  @P5 RET.REL.NODEC R138 `(_ZN5flash24flash_fwd_splitkv_kernelI23Flash_fwd_kernel_traitsILi32ELi64ELi128ELi4ELb0ELb0EN7cutlass6half_tE19Flash_kernel_traitsILi32ELi64ELi128ELi4ES3_EELb0ELb0ELb0ELb0ELb0ELb1ELb0ELb1EEEvNS_16Flash_fwd_paramsE) ;  /* 0xfffffff48a805950 */ /* 0x006fea0003c3ffff */
[----:B------:R-:W-:Y:S02]  /*0a00*/  MOV R3, 0x7f800000 ;  /* 0x7f80000000037802 */ /* 0x000fe40000000f00 */
[----:B------:R-:W-:-:S03]  /*0a10*/  MOV R139, 0x0 ;  /* 0x00000000008b7802 */ /* 0x000fc60000000f00 */
[----:B------:R1:W-:Y:S02]  /*0a20*/  ST.E desc[UR4][R18.64+0x80], R3 ;  /* 0x0000800312007985 */ /* 0x0003e4000c101904 */
[----:B-1----:R-:W-:Y:S05]  /*0a30*/  RET.REL.NODEC R138 `(_ZN5flash24flash_fwd_splitkv_kernelI23Flash_fwd_kernel_traitsILi32ELi64ELi128ELi4ELb0ELb0EN7cutlass6half_tE19Flash_kernel_traitsILi32ELi64ELi128ELi4ES3_EELb0ELb0ELb0ELb0ELb0ELb1ELb0ELb1EEEvNS_16Flash_fwd_paramsE) ;  /* 0xfffffff48a707950 */ /* 0x002fea0003c3ffff */
.L_x_6518:
        /* <DEDUP_REMOVED lines=103> */
.L_x_6522:
        /* <DEDUP_REMOVED lines=78> */
.L_x_6523:
[----:B------:R-:W-:Y:S05]  /*1590*/  BSYNC.RECONVERGENT B0 ;  /* 0x0000000000007941 */ /* 0x000fea0003800200 */
.L_x_6521:
        /* <DEDUP_REMOVED lines=188> */
.L_x_6547:
        /* <DEDUP_REMOVED lines=85> */
.L_x_6526:
        /* <DEDUP_REMOVED lines=75> */
.L_x_6530:
[----:B------:R-:W-:Y:S05]  /*2b60*/  BSYNC.RECONVERGENT B0 ;  /* 0x0000000000007941 */ /* 0x000fea0003800200 */
.L_x_6529:
        /* <DEDUP_REMOVED lines=52> */
.L_x_6532:
[----:B------:R-:W-:Y:S05]  /*2eb0*/  BSYNC.RECONVERGENT B0 ;  /* 0x0000000000007941 */ /* 0x000fea0003800200 */
.L_x_6531:
        /* <DEDUP_REMOVED lines=57> */
.L_x_6534:
[----:B------:R-:W-:Y:S05]  /*3250*/  BSYNC.RECONVERGENT B0 ;  /* 0x0000000000007941 */ /* 0x000fea0003800200 */
.L_x_6533:
        /* <DEDUP_REMOVED lines=57> */
.L_x_6536:
[----:B------:R-:W-:Y:S05]  /*35f0*/  BSYNC.RECONVERGENT B0 ;  /* 0x0000000000007941 */ /* 0x000fea0003800200 */
.L_x_6535:
[----:B------:R-:W5:Y:S02]  /*3600*/  LD.E R3, desc[UR4][R84.64+0xd0] ;  /* 0x0000d00454037980 */ /* 0x000f64000c101900 */
[----:B-----5:R-:W-:Y:S05]  /*3610*/  IMAD.U32 R3, R3, -0x40, RZ ;  /* 0xffffffc003037824 */ /* 0x020fea00078e00ff */
[C---:B------:R-:W-:Y:S02]  /*3620*/  LEA R14, P1, R3.reuse, R14, 0x1 ;  /* 0x0000000e030e7211 */ /* 0x040fe400078208ff */
[C---:B------:R-:W-:Y:S02]  /*3630*/  LEA R48, P0, R3.reuse, R48, 0x1 ;  /* 0x0000003003307211 */ /* 0x040fe400078008ff */
[C---:B------:R-:W-:Y:S02]  /*3640*/  LEA.HI.X.SX32 R15, R3.reuse, R15, 0x1, P1 ;  /* 0x0000000f030f7211 */ /* 0x040fe400008f0eff */
[----:B------:R-:W-:Y:S01]  /*3650*/  LEA.HI.X.SX32 R49, R3, R49, 0x1, P0 ;  /* 0x0000003103317211 */ /* 0x000fe200000f0eff */
[----:B------:R-:W-:Y:S05]  /*3660*/  BRA `(.L_x_6527) ;  /* 0x0000001800487947 */ /* 0x000fea0003800000 */
.L_x_6528:
        /* <DEDUP_REMOVED lines=99> */
.L_x_6538:
[----:B------:R-:W-:Y:S05]  /*3ca0*/  BSYNC.RECONVERGENT B0 ;  /* 0x0000000000007941 */ /* 0x000fea0003800200 */
.L_x_6537:
        /* <DEDUP_REMOVED lines=97> */
.L_x_6540:
[----:B------:R-:W-:Y:S05]  /*42c0*/  BSYNC.RECONVERGENT B0 ;  /* 0x0000000000007941 */ /* 0x000fea0003800200 */
.L_x_6539:
        /* <DEDUP_REMOVED lines=100> */
.L_x_6542:
[----:B------:R-:W-:Y:S05]  /*4910*/  BSYNC.RECONVERGENT B0 ;  /* 0x0000000000007941 */ /* 0x000fea0003800200 */
.L_x_6541:
        /* <DEDUP_REMOVED lines=96> */
.L_x_6544:
[----:B------:R-:W-:Y:S05]  /*4f20*/  BSYNC.RECONVERGENT B0 ;  /* 0x0000000000007941 */ /* 0x000fea0003800200 */
.L_x_6543:
[----:B------:R-:W5:Y:S02]  /*4f30*/  LD.E R3, desc[UR4][R84.64+0xd0] ;  /* 0x0000d00454037980 */ /* 0x000f64000c101900 */
[----:B-----5:R-:W-:Y:S05]  /*4f40*/  IMAD.U32 R3, R3, -0x40, RZ ;  /* 0xffffffc003037824 */ /* 0x020fea00078e00ff */
[C---:B------:R-:W-:Y:S02]  /*4f50*/  LEA R72, P1, R3.reuse, R72, 0x1 ;  /* 0x0000004803487211 */ /* 0x040fe400078208ff */
[C---:B------:R-:W-:Y:S02]  /*4f60*/  LEA R70, P0, R3.reuse, R70, 0x1 ;  /* 0x0000004603467211 */ /* 0x040fe400078008ff */
[C---:B------:R-:W-:Y:S02]  /*4f70*/  LEA.HI.X.SX32 R73, R3.reuse, R73, 0x1, P1 ;  /* 0x0000004903497211 */ /* 0x040fe400008f0eff */
[----:B------:R-:W-:Y:S09]  /*4f80*/  LEA.HI.X.SX32 R71, R3, R71, 0x1, P0 ;  /* 0x0000004703477211 */ /* 0x000ff200000f0eff */
.L_x_6527:
[----:B------:R-:W-:Y:S05]  /*4f90*/  BSYNC.RECONVERGENT B1 ;  /* 0x0000000000017941 */ /* 0x000fea0003800200 */
.L_x_6525:
        /* <DEDUP_REMOVED lines=102> */
.L_x_6546:
[----:B------:R-:W-:Y:S05]  /*5600*/  BSYNC.RECONVERGENT B0 ;  /* 0x0000000000007941 */ /* 0x000fea0003800200 */
.L_x_6545:
[----:B------:R-:W-:Y:S11]  /*5610*/  ISETP.NE.AND P0, PT, R69, RZ, PT ;  /* 0x000000ff4500720c */ /* 0x000ff60003f05270 */
[----:B------:R-:W-:Y:S02]  /*5620*/  @!UPT UIADD3 URZ, UPT, UPT, URZ, URZ, URZ ;  /* 0x000000fffffff290 */ /* 0x000fe4000fffe0ff */
[----:B------:R-:W-:Y:S05]  /*5630*/  @P0 BRA `(.L_x_6547) ;  /* 0xffffffc800c80947 */ /* 0x000fea000383ffff */
.L_x_6524:
        /* <DEDUP_REMOVED lines=17> */
.L_x_6552:
[----:B------:R2:W-:Y:S02]  /*5750*/  STS.128 [R63], RZ ;  /* 0x000000ff3f007388 */ /* 0x0005e40000000c00 */
.L_x_6551:
[----:B------:R-:W-:Y:S05]  /*5760*/  BSYNC.RECONVERGENT B0 ;  /* 0x0000000000007941 */ /* 0x000fea0003800200 */
.L_x_6550:
        /* <DEDUP_REMOVED lines=13> */
.L_x_6549:
        /* <DEDUP_REMOVED lines=79> */
.L_x_6559:
[----:B------:R-:W-:Y:S05]  /*5d30*/  BSYNC.RECONVERGENT B0 ;  /* 0x0000000000007941 */ /* 0x000fea0003800200 */
.L_x_6558:
[----:B-----5:R3:W-:Y:S01]  /*5d40*/  STS.128 [R63], R8 ;  /* 0x000000083f007388 */ /* 0x0207e20000000c00 */
[----:B------:R-:W-:Y:S05]  /*5d50*/  BRA `(.L_x_6556) ;  /* 0x0000000000047947 */ /* 0x000fea0003800000 */
.L_x_6557:
[----:B------:R2:W-:Y:S02]  /*5d60*/  STS.128 [R63], RZ ;  /* 0x000000ff3f007388 */ /* 0x0005e40000000c00 */
.L_x_6556:
[----:B------:R-:W-:Y:S05]  /*5d70*/  BSYNC.RECONVERGENT B1 ;  /* 0x0000000000017941 */ /* 0x000fea0003800200 */
.L_x_6555:
        /* <DEDUP_REMOVED lines=51> */
.L_x_6561:
[----:B------:R-:W-:Y:S05]  /*60b0*/  BSYNC.RECONVERGENT B0 ;  /* 0x0000000000007941 */ /* 0x000fea0003800200 */
.L_x_6560:
[----:B-----5:R3:W-:Y:S01]  /*60c0*/  STS.128 [R63+0x800], R8 ;  /* 0x000800083f007388 */ /* 0x0207e20000000c00 */
[----:B------:R-:W-:Y:S05]  /*60d0*/  BRA `(.L_x_6553) ;  /* 0x0000000800e47947 */ /* 0x000fea0003800000 */
.L_x_6554:
        /* <DEDUP_REMOVED lines=92> */
.L_x_6566:
[----:B------:R-:W-:Y:S05]  /*66a0*/  BSYNC.RECONVERGENT B0 ;  /* 0x0000000000007941 */ /* 0x000fea0003800200 */
.L_x_6565:
[----:B-----5:R3:W-:Y:S01]  /*66b0*/  STS.128 [R63], R20 ;  /* 0x000000143f007388 */ /* 0x0207e20000000c00 */
[----:B------:R-:W-:Y:S05]  /*66c0*/  BRA `(.L_x_6563) ;  /* 0x0000000000047947 */ /* 0x000fea0003800000 */
.L_x_6564:
[----:B------:R2:W-:Y:S02]  /*66d0*/  STS.128 [R63], RZ ;  /* 0x000000ff3f007388 */ /* 0x0005e40000000c00 */
.L_x_6563:
[----:B------:R-:W-:Y:S05]  /*66e0*/  BSYNC.RECONVERGENT B1 ;  /* 0x0000000000017941 */ /* 0x000fea0003800200 */
.L_x_6562:
        /* <DEDUP_REMOVED lines=86> */
.L_x_6568:
[----:B------:R-:W-:Y:S05]  /*6c50*/  BSYNC.RECONVERGENT B0 ;  /* 0x0000000000007941 */ /* 0x000fea0003800200 */
.L_x_6567:
[----:B-----5:R1:W-:Y:S02]  /*6c60*/  STS.128 [R63+0x800], R20 ;  /* 0x000800143f007388 */ /* 0x0203e40000000c00 */
.L_x_6553:
[----:B------:R-:W-:Y:S05]  /*6c70*/  BSYNC.RECONVERGENT B2 ;  /* 0x0000000000027941 */ /* 0x000fea0003800200 */
.L_x_6548:
        /* <DEDUP_REMOVED lines=12> */
.L_x_6571:
[----:B------:R1:W-:Y:S02]  /*6d40*/  STS.128 [R63+0x1000], RZ ;  /* 0x001000ff3f007388 */ /* 0x0003e40000000c00 */
.L_x_6570:
[----:B------:R-:W-:Y:S05]  /*6d50*/  BSYNC.RECONVERGENT B0 ;  /* 0x0000000000007941 */ /* 0x000fea0003800200 */
.L_x_6569:
        /* <DEDUP_REMOVED lines=14> */
.L_x_6574:
[----:B------:R1:W-:Y:S02]  /*6e40*/  STS.128 [R63+0x1800], RZ ;  /* 0x001800ff3f007388 */ /* 0x0003e40000000c00 */
.L_x_6573:
[----:B------:R-:W-:Y:S05]  /*6e50*/  BSYNC.RECONVERGENT B0 ;  /* 0x0000000000007941 */ /* 0x000fea0003800200 */
.L_x_6572:
        /* <DEDUP_REMOVED lines=13> */
.L_x_6577:
[----:B------:R1:W-:Y:S02]  /*6f30*/  STS.128 [R63+0x2000], RZ ;  /* 0x002000ff3f007388 */ /* 0x0003e40000000c00 */
.L_x_6576:
[----:B------:R-:W-:Y:S05]  /*6f40*/  BSYNC.RECONVERGENT B0 ;  /* 0x0000000000007941 */ /* 0x000fea0003800200 */
.L_x_6575:
        /* <DEDUP_REMOVED lines=13> */
.L_x_6580:
[----:B------:R1:W-:Y:S02]  /*7020*/  STS.128 [R63+0x2800], RZ ;  /* 0x002800ff3f007388 */ /* 0x0003e40000000c00 */
.L_x_6579:
[----:B------:R-:W-:Y:S05]  /*7030*/  BSYNC.RECONVERGENT B0 ;  /* 0x0000000000007941 */ /* 0x000fea0003800200 */
.L_x_6578:
        /* <DEDUP_REMOVED lines=12> */
.L_x_6583:
[----:B------:R1:W-:Y:S01]  /*7100*/  STS.128 [R63+0x3000], RZ ;  /* 0x003000ff3f007388 */ /* 0x0003e20000000c00 */
[----:B------:R-:W-:Y:S05]  /*7110*/  BRA `(.L_x_6584) ;  /* 0x0000000000047947 */ /* 0x000fea0003800000 */
.L_x_6582:
[----:B------:R1:W-:Y:S02]  /*7120*/  STS.128 [R63+0x3000], RZ ;  /* 0x003000ff3f007388 */ /* 0x0003e40000000c00 */
.L_x_6584:
[----:B------:R-:W-:Y:S05]  /*7130*/  BSYNC.RECONVERGENT B0 ;  /* 0x0000000000007941 */ /* 0x000fea0003800200 */
.L_x_6581:
        /* <DEDUP_REMOVED lines=15> */
.L_x_6587:
[----:B------:R3:W-:Y:S02]  /*7230*/  STS.128 [R63+0x3800], RZ ;  /* 0x003800ff3f007388 */ /* 0x0007e40000000c00 */
.L_x_6586:
[----:B------:R-:W-:Y:S05]  /*7240*/  BSYNC.RECONVERGENT B0 ;  /* 0x0000000000007941 */ /* 0x000fea0003800200 */
.L_x_6585:
        /* <DEDUP_REMOVED lines=13> */
.L_x_6590:
[----:B------:R1:W-:Y:S02]  /*7320*/  STS.128 [R63+0x4000], RZ ;  /* 0x004000ff3f007388 */ /* 0x0003e40000000c00 */
.L_x_6589:
[----:B------:R-:W-:Y:S05]  /*7330*/  BSYNC.RECONVERGENT B0 ;  /* 0x0000000000007941 */ /* 0x000fea0003800200 */
.L_x_6588:
        /* <DEDUP_REMOVED lines=13> */
.L_x_6593:
[----:B------:R1:W-:Y:S02]  /*7410*/  STS.128 [R63+0x4800], RZ ;  /* 0x004800ff3f007388 */ /* 0x0003e40000000c00 */
.L_x_6592:
[----:B------:R-:W-:Y:S05]  /*7420*/  BSYNC.RECONVERGENT B0 ;  /* 0x0000000000007941 */ /* 0x000fea0003800200 */
.L_x_6591:
[----:B----4-:R-:W4:Y:S01]  /*7430*/  LD.E R39, desc[UR4][R84.64+0x18c] ;  /* 0x00018c0454277980 */ /* 0x010f22000c101900 */
[----:B------:R-:W5:Y:S01]  /*7440*/  S2UR UR6, SR_CgaCtaId ;  /* 0x00000000000679c3 */ /* 0x000f620000008800 */
[----:B------:R-:W-:Y:S01]  /*7450*/  UMOV UR7, 0x400 ;  /* 0x0000040000077882 */ /* 0x000fe20000000000 */
[----:B------:R-:W-:Y:S01]  /*7460*/  IMAD.MOV.U32 R36, RZ, RZ, 0x20 ;  /* 0x00000020ff247424 */ /* 0x000fe200078e00ff */
[----:B------:R-:W1:Y:S01]  /*7470*/  S2R R88, SR_TID.X ;  /* 0x0000000000587919 */ /* 0x000e620000002100 */
[----:B------:R-:W-:Y:S01]  /*7480*/  BSSY.RECONVERGENT B1, `(.L_x_6594) ;  /* 0x00001c9000017945 */ /* 0x000fe20003800200 */
[----:B------:R-:W0:Y:S01]  /*7490*/  LDGDEPBAR ;  /* 0x00000000000079af */ /* 0x000e220000000000 */
        /* <DEDUP_REMOVED lines=21> */
[----:B------:R-:W-:Y:S03]  /*75f0*/  LDSM.16.M88.4 R12, [R41+0x1000] ;  /* 0x00100000290c783b */ /* 0x000fe60000000200 */
[----:B------:R-:W-:Y:S01]  /*7600*/  SEL R36, R36, 0xffffffe0, !P0 ;  /* 0xffffffe024247807 */ /* 0x000fe20004000000 */
[----:B------:R1:W3:Y:S04]  /*7610*/  LDSM.16.M88.4 R8, [R3] ;  /* 0x000000000308783b */ /* 0x0002e80000000200 */
[--C-:B------:R-:W-:Y:S01]  /*7620*/  IMAD.IADD R4, R3, 0x1, R36.reuse ;  /* 0x0000000103047824 */ /* 0x100fe200078e0224 */
[----:B------:R-:W-:Y:S01]  /*7630*/  LDSM.16.M88.4 R32, [R41+0x1400] ;  /* 0x001400002920783b */ /* 0x000fe20000000200 */
[----:B------:R-:W-:-:S03]  /*7640*/  IMAD.IADD R40, R41, 0x1, R36 ;  /* 0x0000000129287824 */ /* 0x000fc600078e0224 */
[----:B------:R-:W-:Y:S04]  /*7650*/  LDSM.16.M88.4 R24, [R41+0x1800] ;  /* 0x001800002918783b */ /* 0x000fe80000000200 */
[----:B--2---:R-:W-:Y:S04]  /*7660*/  LDSM.16.M88.4 R16, [R40+0x1000] ;  /* 0x001000002810783b */ /* 0x004fe80000000200 */
[----:B------:R-:W2:Y:S04]  /*7670*/  LDSM.16.M88.4 R4, [R4] ;  /* 0x000000000404783b */ /* 0x000ea80000000200 */
[----:B------:R-:W5:Y:S01]  /*7680*/  LDSM.16.M88.4 R20, [R40+0x1400] ;  /* 0x001400002814783b */ /* 0x000f620000000200 */
[----:B-1----:R-:W-:Y:S01]  /*7690*/  IMAD.SHL.U32 R3, R56, 0x80, RZ ;  /* 0x0000008038037824 */ /* 0x002fe200078e00ff */
[C---:B---3--:R-:W-:Y:S08]  /*76a0*/  HMMA.16816.F32 R28, R8.reuse, R12, RZ ;  /* 0x0000000c081c723c */ /* 0x048ff000000018ff */
[----:B------:R-:W-:-:S12]  /*76b0*/  HMMA.16816.F32 R12, R8, R14, RZ ;  /* 0x0000000e080c723c */ /* 0x000fd800000018ff */
[C---:B--2---:R-:W-:Y:S08]  /*76c0*/  HMMA.16816.F32 R28, R4.reuse, R16, R28 ;  /* 0x00000010041c723c */ /* 0x044ff0000000181c */
[----:B------:R-:W-:Y:S08]  /*76d0*/  HMMA.16816.F32 R12, R4, R18, R12 ;  /* 0x00000012040c723c */ /* 0x000ff0000000180c */
[C---:B------:R-:W-:Y:S08]  /*76e0*/  HMMA.16816.F32 R16, R8.reuse, R32, RZ ;  /* 0x000000200810723c */ /* 0x040ff000000018ff */
[----:B------:R-:W-:-:S12]  /*76f0*/  HMMA.16816.F32 R32, R8, R34, RZ ;  /* 0x000000220820723c */ /* 0x000fd800000018ff */
[C---:B-----5:R-:W-:Y:S08]  /*7700*/  HMMA.16816.F32 R16, R4.reuse, R20, R16 ;  /* 0x000000140410723c */ /* 0x060ff00000001810 */
[----:B------:R-:W-:Y:S01]  /*7710*/  HMMA.16816.F32 R32, R4, R22, R32 ;  /* 0x000000160420723c */ /* 0x000fe20000001820 */
[----:B------:R-:W-:Y:S01]  /*7720*/  LDSM.16.M88.4 R20, [R41+0x1c00] ;  /* 0x001c00002914783b */ /* 0x000fe20000000200 */
[-C--:B----4-:R-:W-:Y:S01]  /*7730*/  FMUL.FTZ R28, R28, R39.reuse ;  /* 0x000000271c1c7220 */ /* 0x090fe20000410000 */
[-C--:B------:R-:W-:Y:S01]  /*7740*/  FMUL.FTZ R43, R29, R39.reuse ;  /* 0x000000271d2b7220 */ /* 0x080fe20000410000 */
[-C--:B------:R-:W-:Y:S01]  /*7750*/  FMUL.FTZ R44, R30, R39.reuse ;  /* 0x000000271e2c7220 */ /* 0x080fe20000410000 */
[-C--:B------:R-:W-:Y:S01]  /*7760*/  FMUL.FTZ R45, R31, R39.reuse ;  /* 0x000000271f2d7220 */ /* 0x080fe20000410000 */
[----:B------:R1:W-:Y:S05]  /*7770*/  MUFU.TANH R42, R28 ;  /* 0x0000001c002a7308 */ /* 0x0003ea0000002400 */
        /* <DEDUP_REMOVED lines=8> */
[----:B------:R-:W-:Y:S01]  /*7800*/  HMMA.16816.F32 R12, R8, R24, RZ ;  /* 0x00000018080c723c */ /* 0x000fe200000018ff */
[-C--:B------:R-:W-:Y:S01]  /*7810*/  FMUL.FTZ R52, R19, R39.reuse ;  /* 0x0000002713347220 */ /* 0x080fe20000410000 */
[-C--:B------:R-:W-:Y:S01]  /*7820*/  FMUL.FTZ R32, R32, R39.reuse ;  /* 0x0000002720207220 */ /* 0x080fe20000410000 */
[-C--:B------:R-:W-:Y:S01]  /*7830*/  FMUL.FTZ R33, R33, R39.reuse ;  /* 0x0000002721217220 */ /* 0x080fe20000410000 */
[-C--:B------:R-:W-:Y:S01]  /*7840*/  FMUL.FTZ R34, R34, R39.reuse ;  /* 0x0000002722227220 */ /* 0x080fe20000410000 */
[----:B------:R-:W-:-:S02]  /*7850*/  FMUL.FTZ R59, R35, R39 ;  /* 0x00000027233b7220 */ /* 0x000fc40000410000 */
[----:B------:R-:W-:Y:S01]  /*7860*/  MUFU.TANH R51, R17 ;  /* 0x0000001100337308 */ /* 0x000fe20000002400 */
[----:B------:R-:W-:Y:S01]  /*7870*/  HMMA.16816.F32 R24, R8, R26, RZ ;  /* 0x0000001a0818723c */ /* 0x000fe200000018ff */
[----:B-1----:R-:W1:Y:S06]  /*7880*/  LDSM.16.M88.4 R28, [R40+0x1800] ;  /* 0x00180000281c783b */ /* 0x002e6c0000000200 */
[----:B------:R2:W-:Y:S08]  /*7890*/  MUFU.TANH R53, R18 ;  /* 0x0000001200357308 */ /* 0x0005f00000002400 */
[----:B------:R-:W-:Y:S08]  /*78a0*/  MUFU.TANH R54, R32 ;  /* 0x0000002000367308 */ /* 0x000ff00000002400 */
[----:B------:R-:W-:Y:S01]  /*78b0*/  MUFU.TANH R55, R33 ;  /* 0x0000002100377308 */ /* 0x000fe20000002400 */
[----:B--2---:R-:W2:Y:S07]  /*78c0*/  LDSM.16.M88.4 R16, [R40+0x1c00] ;  /* 0x001c00002810783b */ /* 0x004eae0000000200 */
[----:B------:R3:W-:Y:S08]  /*78d0*/  MUFU.TANH R58, R34 ;  /* 0x00000022003a7308 */ /* 0x0007f00000002400 */
[----:B------:R-:W4:Y:S01]  /*78e0*/  MUFU.TANH R44, R44 ;  /* 0x0000002c002c7308 */ /* 0x000f220000002400 */
[C---:B-1----:R-:W-:Y:S07]  /*78f0*/  HMMA.16816.F32 R12, R4.reuse, R28, R12 ;  /* 0x0000001c040c723c */ /* 0x042fee000000180c */
[----:B------:R-:W-:Y:S01]  /*7900*/  MUFU.TANH R43, R43 ;  /* 0x0000002b002b7308 */ /* 0x000fe20000002400 */
[----:B------:R-:W-:Y:S01]  /*7910*/  HMMA.16816.F32 R24, R4, R30, R24 ;  /* 0x0000001e0418723c */ /* 0x000fe20000001818 */
[----:B---3--:R-:W1:Y:S06]  /*7920*/  LDSM.16.M88.4 R32, [R41+0x2000] ;  /* 0x002000002920783b */ /* 0x008e6c0000000200 */
[----:B------:R-:W3:Y:S01]  /*7930*/  MUFU.TANH R45, R45 ;  /* 0x0000002d002d7308 */ /* 0x000ee20000002400 */
[C---:B------:R-:W-:Y:S03]  /*7940*/  HMMA.16816.F32 R28, R8.reuse, R20, RZ ;  /* 0x00000014081c723c */ /* 0x040fe600000018ff */
[-C--:B------:R-:W-:Y:S01]  /*7950*/  FMUL.FTZ R12, R12, R39.reuse ;  /* 0x000000270c0c7220 */ /* 0x080fe20000410000 */
[-C--:B------:R-:W-:Y:S01]  /*7960*/  FMUL.FTZ R13, R13, R39.reuse ;  /* 0x000000270d0d7220 */ /* 0x080fe20000410000 */
[-C--:B------:R-:W-:Y:S01]  /*7970*/  FMUL.FTZ R104, R14, R39.reuse ;  /* 0x000000270e687220 */ /* 0x080fe20000410000 */
[-C--:B------:R-:W-:Y:S01]  /*7980*/  FMUL.FTZ R166, R15, R39.reuse ;  /* 0x000000270fa67220 */ /* 0x080fe20000410000 */
[----:B------:R-:W-:Y:S01]  /*7990*/  MUFU.TANH R98, R12 ;  /* 0x0000000c00627308 */ /* 0x000fe20000002400 */
[----:B------:R-:W-:Y:S03]  /*79a0*/  HMMA.16816.F32 R20, R8, R22, RZ ;  /* 0x000000160814723c */ /* 0x000fe600000018ff */
[-C--:B------:R-:W-:Y:S01]  /*79b0*/  FMUL.FTZ R24, R24, R39.reuse ;  /* 0x0000002718187220 */ /* 0x080fe20000410000 */
[-C--:B------:R-:W-:Y:S01]  /*79c0*/  FMUL.FTZ R25, R25, R39.reuse ;  /* 0x0000002719197220 */ /* 0x080fe20000410000 */
[-C--:B------:R-:W-:Y:S01]  /*79d0*/  FMUL.FTZ R164, R26, R39.reuse ;  /* 0x000000271aa47220 */ /* 0x080fe20000410000 */
[-C--:B------:R-:W-:Y:S01]  /*79e0*/  FMUL.FTZ R160, R27, R39.reuse ;  /* 0x000000271ba07220 */ /* 0x080fe20000410000 */
[----:B------:R5:W-:Y:S05]  /*79f0*/  MUFU.TANH R106, R13 ;  /* 0x0000000d006a7308 */ /* 0x000bea0000002400 */
[C---:B--2---:R-:W-:Y:S03]  /*7a00*/  HMMA.16816.F32 R28, R4.reuse, R16, R28 ;  /* 0x00000010041c723c */ /* 0x044fe6000000181c */
[----:B------:R-:W-:Y:S05]  /*7a10*/  MUFU.TANH R100, R24 ;  /* 0x0000001800647308 */ /* 0x000fea0000002400 */
[----:B------:R-:W-:Y:S03]  /*7a20*/  HMMA.16816.F32 R20, R4, R18, R20 ;  /* 0x000000120414723c */ /* 0x000fe60000001814 */
[----:B------:R2:W-:Y:S01]  /*7a30*/  MUFU.TANH R162, R25 ;  /* 0x0000001900a27308 */ /* 0x0005e20000002400 */
[----:B-----5:R-:W5:Y:S04]  /*7a40*/  LDSM.16.M88.4 R12, [R40+0x2000] ;  /* 0x00200000280c783b */ /* 0x020f680000000200 */
[C---:B-1----:R-:W-:Y:S03]  /*7a50*/  HMMA.16816.F32 R16, R8.reuse, R32, RZ ;  /* 0x000000200810723c */ /* 0x042fe600000018ff */
        /* <DEDUP_REMOVED lines=8> */
[----:B--2---:R-:W1:Y:S01]  /*7ae0*/  LDSM.16.M88.4 R24, [R41+0x2400] ;  /* 0x002400002918783b */ /* 0x004e620000000200 */
[-C--:B------:R-:W-:Y:S01]  /*7af0*/  FMUL.FTZ R22, R22, R39.reuse ;  /* 0x0000002716167220 */ /* 0x080fe20000410000 */
[----:B------:R2:W-:Y:S01]  /*7b00*/  MUFU.TANH R150, R29 ;  /* 0x0000001d00967308 */ /* 0x0005e20000002400 */
[----:B------:R-:W-:-:S07]  /*7b10*/  FMUL.FTZ R23, R23, R39 ;  /* 0x0000002717177220 */ /* 0x000fce0000410000 */
[----:B------:R-:W-:Y:S08]  /*7b20*/  MUFU.TANH R118, R20 ;  /* 0x0000001400767308 */ /* 0x000ff00000002400 */
[----:B------:R-:W-:Y:S01]  /*7b30*/  MUFU.TANH R158, R21 ;  /* 0x00000015009e7308 */ /* 0x000fe20000002400 */
[----:B--2---:R-:W2:Y:S01]  /*7b40*/  LDSM.16.M88.4 R28, [R40+0x2400] ;  /* 0x00240000281c783b */ /* 0x004ea20000000200 */
[C---:B-----5:R-:W-:Y:S06]  /*7b50*/  HMMA.16816.F32 R16, R4.reuse, R12, R16 ;  /* 0x0000000c0410723c */ /* 0x060fec0000001810 */
[----:B------:R-:W-:Y:S02]  /*7b60*/  MUFU.TANH R152, R22 ;  /* 0x0000001600987308 */ /* 0x000fe40000002400 */
[----:B------:R-:W-:Y:S06]  /*7b70*/  HMMA.16816.F32 R32, R4, R14, R32 ;  /* 0x0000000e0420723c */ /* 0x000fec0000001820 */
[----:B------:R5:W-:Y:S02]  /*7b80*/  MUFU.TANH R156, R23 ;  /* 0x00000017009c7308 */ /* 0x000be40000002400 */
[C---:B-1----:R-:W-:Y:S06]  /*7b90*/  HMMA.16816.F32 R12, R8.reuse, R24, RZ ;  /* 0x00000018080c723c */ /* 0x042fec00000018ff */
        /* <DEDUP_REMOVED lines=8> */
[----:B-----5:R-:W-:Y:S01]  /*7c20*/  LDSM.16.M88.4 R20, [R40+0x2800] ;  /* 0x002800002814783b */ /* 0x020fe20000000200 */
[-C--:B------:R-:W-:Y:S01]  /*7c30*/  FMUL.FTZ R35, R35, R39.reuse ;  /* 0x0000002723237220 */ /* 0x080fe20000410000 */
[-C--:B------:R-:W-:Y:S01]  /*7c40*/  FMUL.FTZ R34, R34, R39.reuse ;  /* 0x0000002722227220 */ /* 0x080fe20000410000 */
[----:B------:R-:W-:-:S03]  /*7c50*/  FMUL.FTZ R33, R33, R39 ;  /* 0x0000002721217220 */ /* 0x000fc60000410000 */
[----:B------:R5:W-:Y:S01]  /*7c60*/  MUFU.TANH R112, R32 ;  /* 0x0000002000707308 */ /* 0x000be20000002400 */
[C---:B--2---:R-:W-:Y:S01]  /*7c70*/  HMMA.16816.F32 R16, R4.reuse, R28, R12 ;  /* 0x0000001c0410723c */ /* 0x044fe2000000180c */
[----:B------:R-:W2:Y:S06]  /*7c80*/  LDSM.16.M88.4 R12, [R41+0x2800] ;  /* 0x00280000290c783b */ /* 0x000eac0000000200 */
[----:B------:R4:W-:Y:S01]  /*7c90*/  MUFU.TANH R110, R35 ;  /* 0x00000023006e7308 */ /* 0x0009e20000002400 */
[----:B------:R-:W-:Y:S01]  /*7ca0*/  HMMA.16816.F32 R24, R4, R30, R24 ;  /* 0x0000001e0418723c */ /* 0x000fe20000001818 */
[----:B------:R1:W1:Y:S06]  /*7cb0*/  LDSM.16.M88.4 R28, [R41+0x2c00] ;  /* 0x002c0000291c783b */ /* 0x00026c0000000200 */
[----:B------:R-:W-:Y:S01]  /*7cc0*/  MUFU.TANH R120, R34 ;  /* 0x0000002200787308 */ /* 0x000fe20000002400 */
[----:B-----5:R-:W-:-:S03]  /*7cd0*/  IMAD.SHL.U32 R32, R88, 0x2, RZ ;  /* 0x0000000258207824 */ /* 0x020fc600078e00ff */
[-C--:B------:R-:W-:Y:S01]  /*7ce0*/  FMUL.FTZ R66, R16, R39.reuse ;  /* 0x0000002710427220 */ /* 0x080fe20000410000 */
[-C--:B------:R-:W-:Y:S01]  /*7cf0*/  FMUL.FTZ R62, R17, R39.reuse ;  /* 0x00000027113e7220 */ /* 0x080fe20000410000 */
[-C--:B------:R-:W-:Y:S01]  /*7d00*/  FMUL.FTZ R92, R18, R39.reuse ;  /* 0x00000027125c7220 */ /* 0x080fe20000410000 */
[-C--:B------:R-:W-:Y:S01]  /*7d10*/  FMUL.FTZ R64, R19, R39.reuse ;  /* 0x0000002713407220 */ /* 0x080fe20000410000 */
[----:B------:R-:W-:Y:S01]  /*7d20*/  LOP3.LUT R32, R3, 0x6, R32, 0xf8, !PT ;  /* 0x0000000603207812 */ /* 0x000fe200078ef820 */
[----:B------:R-:W5:Y:S03]  /*7d30*/  MUFU.TANH R50, R50 ;  /* 0x0000003200327308 */ /* 0x000f660000002400 */
[-C--:B----4-:R-:W-:Y:S01]  /*7d40*/  FMUL.FTZ R35, R24, R39.reuse ;  /* 0x0000002718237220 */ /* 0x090fe20000410000 */
[C---:B------:R-:W-:Y:S02]  /*7d50*/  VIADD R24, R32.reuse, 0xffffff80 ;  /* 0xffffff8020187836 */ /* 0x040fe40000000000 */
[----:B------:R-:W-:Y:S01]  /*7d60*/  FMUL.FTZ R25, R25, R39 ;  /* 0x0000002719197220 */ /* 0x000fe20000410000 */
[----:B------:R-:W-:Y:S01]  /*7d70*/  VIADD R74, R32, 0xffffff98 ;  /* 0xffffff98204a7836 */ /* 0x000fe20000000000 */
[----:B------:R-:W-:Y:S01]  /*7d80*/  MUFU.TANH R108, R33 ;  /* 0x00000021006c7308 */ /* 0x000fe20000002400 */
[----:B------:R-:W-:Y:S01]  /*7d90*/  ISETP.GE.AND P1, PT, R24, R57, PT ;  /* 0x000000391800720c */ /* 0x000fe20003f26270 */
[----:B------:R-:W-:-:S03]  /*7da0*/  VIADD R24, R32, 0xffffff88 ;  /* 0xffffff8820187836 */ /* 0x000fc60000000000 */
[----:B------:R-:W-:Y:S02]  /*7db0*/  FSEL R76, R44, -INF , !P1 ;  /* 0xff8000002c4c7808 */ /* 0x000fe40004800000 */
[-C--:B------:R-:W-:Y:S01]  /*7dc0*/  ISETP.GE.AND P3, PT, R24, R57.reuse, PT ;  /* 0x000000391800720c */ /* 0x080fe20003f66270 */
[C---:B------:R-:W-:Y:S01]  /*7dd0*/  VIADD R24, R32.reuse, 0xffffff91 ;  /* 0xffffff9120187836 */ /* 0x040fe20000000000 */
[----:B--2---:R-:W-:Y:S01]  /*7de0*/  HMMA.16816.F32 R16, R8, R12, RZ ;  /* 0x0000000c0810723c */ /* 0x004fe200000018ff */
[----:B------:R-:W-:Y:S01]  /*7df0*/  VIADD R12, R32, 0xffffff81 ;  /* 0xffffff81200c7836 */ /* 0x000fe20000000000 */
[----:B------:R2:W-:Y:S01]  /*7e00*/  MUFU.TANH R34, R25 ;  /* 0x0000001900227308 */ /* 0x0005e20000002400 */
[----:B------:R-:W-:Y:S02]  /*7e10*/  FSEL R68, R42, -INF , !P1 ;  /* 0xff8000002a447808 */ /* 0x000fe40004800000 */
[-C--:B------:R-:W-:Y:S01]  /*7e20*/  ISETP.GE.AND P2, PT, R24, R57.reuse, PT ;  /* 0x000000391800720c */ /* 0x080fe20003f46270 */
[----:B------:R-:W-:Y:S01]  /*7e30*/  VIADD R24, R32, 0xffffff99 ;  /* 0xffffff9920187836 */ /* 0x000fe20000000000 */
[-C--:B------:R-:W-:Y:S01]  /*7e40*/  ISETP.GE.AND P0, PT, R12, R57.reuse, PT ;  /* 0x000000390c00720c */ /* 0x080fe20003f06270 */
[----:B------:R-:W-:Y:S01]  /*7e50*/  VIADD R12, R32, 0xffffff89 ;  /* 0xffffff89200c7836 */ /* 0x000fe20000000000 */
[----:B------:R-:W-:Y:S01]  /*7e60*/  P2R R61, PR, RZ, 0x4 ;  /* 0x00000004ff3d7803 */ /* 0x000fe20000000000 */
[----:B------:R-:W4:Y:S01]  /*7e70*/  MUFU.TANH R49, R49 ;  /* 0x0000003100317308 */ /* 0x000f220000002400 */
[-C--:B------:R-:W-:Y:S01]  /*7e80*/  ISETP.GE.AND P5, PT, R24, R57.reuse, PT ;  /* 0x000000391800720c */ /* 0x080fe20003fa6270 */
[----:B------:R-:W-:Y:S01]  /*7e90*/  VIADD R24, R32, 0xffffffa0 ;  /* 0xffffffa020187836 */ /* 0x000fe20000000000 */
[----:B------:R-:W-:Y:S01]  /*7ea0*/  ISETP.GE.AND P4, PT, R12, R57, PT ;  /* 0x000000390c00720c */ /* 0x000fe20003f86270 */
[----:B------:R-:W-:Y:S01]  /*7eb0*/  VIADD R12, R32, 0xffffff90 ;  /* 0xffffff90200c7836 */ /* 0x000fe20000000000 */
[----:B---3--:R-:W-:-:S02]  /*7ec0*/  FSEL R78, R45, -INF , !P0 ;  /* 0xff8000002d4e7808 */ /* 0x008fc40004000000 */
[-C--:B------:R-:W-:Y:S01]  /*7ed0*/  ISETP.GE.AND P2, PT, R24, R57.reuse, PT ;  /* 0x000000391800720c */ /* 0x080fe20003f46270 */
[----:B------:R-:W3:Y:S01]  /*7ee0*/  MUFU.TANH R52, R52 ;  /* 0x0000003400347308 */ /* 0x000ee20000002400 */
[----:B------:R-:W-:Y:S01]  /*7ef0*/  ISETP.GE.AND P6, PT, R12, R57, PT ;  /* 0x000000390c00720c */ /* 0x000fe20003fc6270 */
[----:B------:R-:W-:Y:S01]  /*7f00*/  HMMA.16816.F32 R16, R4, R20, R16 ;  /* 0x000000140410723c */ /* 0x000fe20000001810 */
[-C--:B------:R-:W-:Y:S01]  /*7f10*/  FMUL.FTZ R20, R26, R39.reuse ;  /* 0x000000271a147220 */ /* 0x080fe20000410000 */
[----:B------:R-:W-:Y:S01]  /*7f20*/  FMUL.FTZ R21, R27, R39 ;  /* 0x000000271b157220 */ /* 0x000fe20000410000 */
[----:B------:R-:W-:Y:S01]  /*7f30*/  FSEL R60, R43, -INF , !P0 ;  /* 0xff8000002b3c7808 */ /* 0x000fe20004000000 */
[----:B--2---:R2:W2:Y:S01]  /*7f40*/  LDSM.16.M88.4 R24, [R40+0x2c00] ;  /* 0x002c00002818783b */ /* 0x0044a20000000200 */
[----:B-1----:R-:W-:Y:S01]  /*7f50*/  FSEL R33, R46, -INF , !P3 ;  /* 0xff8000002e217808 */ /* 0x002fe20005800000 */
[----:B------:R-:W1:Y:S01]  /*7f60*/  MUFU.TANH R59, R59 ;  /* 0x0000003b003b7308 */ /* 0x000e620000002400 */
[----:B-----5:R-:W-:Y:S01]  /*7f70*/  FSEL R94, R50, -INF , !P4 ;  /* 0xff800000325e7808 */ /* 0x020fe20006000000 */
[----:B------:R-:W-:Y:S01]  /*7f80*/  HMMA.16816.F32 R12, R8, R14, RZ ;  /* 0x0000000e080c723c */ /* 0x000fe200000018ff */
[----:B------:R-:W-:Y:S01]  /*7f90*/  FSEL R70, R47, -INF , !P4 ;  /* 0xff8000002f467808 */ /* 0x000fe20006000000 */
[----:B------:R-:W-:-:S04]  /*7fa0*/  DEPBAR.LE SB0, 0x0 ;  /* 0x000080000000791a */ /* 0x000fc80000000000 */
[----:B----4-:R-:W-:Y:S01]  /*7fb0*/  FSEL R49, R49, -INF , !P3 ;  /* 0xff80000031317808 */ /* 0x010fe20005800000 */
[----:B------:R-:W4:Y:S01]  /*7fc0*/  MUFU.TANH R104, R104 ;  /* 0x0000006800687308 */ /* 0x000f220000002400 */
[----:B------:R-:W-:Y:S02]  /*7fd0*/  FSEL R72, R48, -INF , !P6 ;  /* 0xff80000030487808 */ /* 0x000fe40007000000 */
[----:B------:R-:W-:Y:S01]  /*7fe0*/  ISETP.NE.AND P3, PT, R61, RZ, PT ;  /* 0x000000ff3d00720c */ /* 0x000fe20003f65270 */
[-C--:B------:R-:W-:Y:S01]  /*7ff0*/  FMUL.FTZ R41, R16, R39.reuse ;  /* 0x0000002710297220 */ /* 0x080fe20000410000 */
[----:B------:R-:W-:Y:S02]  /*8000*/  VIADD R16, R32, 0xffffffa1 ;  /* 0xffffffa120107836 */ /* 0x000fe40000000000 */
[-C--:B------:R-:W-:Y:S01]  /*8010*/  FMUL.FTZ R17, R17, R39.reuse ;  /* 0x0000002711117220 */ /* 0x080fe20000410000 */
[----:B------:R-:W-:Y:S01]  /*8020*/  FMUL.FTZ R46, R19, R39 ;  /* 0x00000027132e7220 */ /* 0x000fe20000410000 */
[----:B---3--:R-:W-:Y:S01]  /*8030*/  FSEL R170, R52, -INF , !P3 ;  /* 0xff80000034aa7808 */ /* 0x008fe20005800000 */
[----:B------:R-:W3:Y:S01]  /*8040*/  MUFU.TANH R166, R166 ;  /* 0x000000a600a67308 */ /* 0x000ee20000002400 */
[----:B------:R-:W-:Y:S01]  /*8050*/  ISETP.GE.AND P1, PT, R16, R57, PT ;  /* 0x000000391000720c */ /* 0x000fe20003f26270 */
[----:B------:R-:W-:Y:S01]  /*8060*/  VIADD R16, R32, 0xffffffa8 ;  /* 0xffffffa820107836 */ /* 0x000fe20000000000 */
[----:B------:R-:W-:Y:S01]  /*8070*/  FSEL R82, R51, -INF , !P3 ;  /* 0xff80000033527808 */ /* 0x000fe20005800000 */
[----:B------:R-:W-:Y:S01]  /*8080*/  HMMA.16816.F32 R12, R4, R22, R12 ;  /* 0x00000016040c723c */ /* 0x000fe2000000180c */
[----:B------:R-:W-:Y:S01]  /*8090*/  FMUL.FTZ R23, R18, R39 ;  /* 0x0000002712177220 */ /* 0x000fe20000410000 */
[-C--:B------:R-:W-:Y:S01]  /*80a0*/  ISETP.GE.AND P3, PT, R74, R57.reuse, PT ;  /* 0x000000394a00720c */ /* 0x080fe20003f66270 */
[----:B------:R-:W-:Y:S01]  /*80b0*/  VIADD R22, R32, 0xffffffb0 ;  /* 0xffffffb020167836 */ /* 0x000fe20000000000 */
[----:B------:R-:W-:Y:S01]  /*80c0*/  ISETP.GE.AND P0, PT, R16, R57, PT ;  /* 0x000000391000720c */ /* 0x000fe20003f06270 */
[C---:B------:R-:W-:Y:S01]  /*80d0*/  VIADD R16, R32.reuse, 0xffffffa9 ;  /* 0xffffffa920107836 */ /* 0x040fe20000000000 */
[----:B------:R5:W-:Y:S01]  /*80e0*/  MUFU.TANH R44, R17 ;  /* 0x00000011002c7308 */ /* 0x000be20000002400 */
[----:B-1----:R-:W-:Y:S01]  /*80f0*/  FSEL R74, R59, -INF , !P5 ;  /* 0xff8000003b4a7808 */ /* 0x002fe20006800000 */
[----:B--2---:R-:W-:Y:S01]  /*8100*/  VIADD R40, R32, 0xffffffb8 ;  /* 0xffffffb820287836 */ /* 0x004fe20000000000 */
[----:B------:R-:W-:-:S02]  /*8110*/  FSEL R80, R55, -INF , !P5 ;  /* 0xff80000037507808 */ /* 0x000fc40006800000 */
[----:B------:R-:W-:Y:S02]  /*8120*/  ISETP.GE.AND P4, PT, R16, R57, PT ;  /* 0x000000391000720c */ /* 0x000fe40003f86270 */
[----:B------:R-:W-:Y:S01]  /*8130*/  FSEL R58, R58, -INF , !P3 ;  /* 0xff8000003a3a7808 */ /* 0x000fe20005800000 */
[----:B------:R1:W-:Y:S01]  /*8140*/  MUFU.TANH R48, R23 ;  /* 0x0000001700307308 */ /* 0x0003e20000002400 */
[----:B------:R-:W-:Y:S02]  /*8150*/  FSEL R168, R54, -INF , !P3 ;  /* 0xff80000036a87808 */ /* 0x000fe40005800000 */
[----:B----4-:R-:W-:Y:S02]  /*8160*/  FSEL R104, R104, -INF , !P2 ;  /* 0xff80000068687808 */ /* 0x010fe40005000000 */
[----:B------:R-:W-:Y:S01]  /*8170*/  FSEL R98, R98, -INF , !P2 ;  /* 0xff80000062627808 */ /* 0x000fe20005000000 */
[-C--:B------:R-:W-:Y:S01]  /*8180*/  FMUL.FTZ R14, R14, R39.reuse ;  /* 0x000000270e0e7220 */ /* 0x080fe20000410000 */
[----:B---3--:R-:W-:Y:S01]  /*8190*/  FSEL R166, R166, -INF , !P1 ;  /* 0xff800000a6a67808 */ /* 0x008fe20004800000 */
[----:B------:R-:W2:Y:S01]  /*81a0*/  MUFU.TANH R164, R164 ;  /* 0x000000a400a47308 */ /* 0x000ea20000002400 */
[----:B------:R-:W-:Y:S01]  /*81b0*/  FSEL R106, R106, -INF , !P1 ;  /* 0xff8000006a6a7808 */ /* 0x000fe20004800000 */
[C---:B-----5:R-:W-:Y:S01]  /*81c0*/  HMMA.16816.F32 R16, R8.reuse, R28, RZ ;  /* 0x0000001c0810723c */ /* 0x060fe200000018ff */
[----:B------:R-:W-:Y:S01]  /*81d0*/  FSEL R100, R100, -INF , !P0 ;  /* 0xff80000064647808 */ /* 0x000fe20004000000 */
[----:B------:R-:W-:Y:S01]  /*81e0*/  VIADD R28, R32, 0xffffffb1 ;  /* 0xffffffb1201c7836 */ /* 0x000fe20000000000 */
[----:B------:R-:W-:Y:S01]  /*81f0*/  FSEL R102, R53, -INF , !P6 ;  /* 0xff80000035667808 */ /* 0x000fe20007000000 */
[----:B------:R-:W-:Y:S01]  /*8200*/  FMUL.FTZ R13, R13, R39 ;  /* 0x000000270d0d7220 */ /* 0x000fe20000410000 */
[----:B------:R-:W-:Y:S01]  /*8210*/  ISETP.GE.AND P6, PT, R40, R57, PT ;  /* 0x000000392800720c */ /* 0x000fe20003fc6270 */
[----:B------:R-:W-:Y:S01]  /*8220*/  MUFU.TANH R114, R114 ;  /* 0x0000007200727308 */ /* 0x000fe20000002400 */
[----:B------:R-:W-:Y:S01]  /*8230*/  FSEL R162, R162, -INF , !P4 ;  /* 0xff800000a2a27808 */ /* 0x000fe20006000000 */
[----:B------:R-:W-:Y:S01]  /*8240*/  HMMA.16816.F32 R8, R8, R30, RZ ;  /* 0x0000001e0808723c */ /* 0x000fe200000018ff */
[-C--:B-1----:R-:W-:Y:S01]  /*8250*/  FMUL.FTZ R23, R12, R39.reuse ;  /* 0x000000270c177220 */ /* 0x082fe20000410000 */
[----:B------:R-:W-:Y:S01]  /*8260*/  VIADD R12, R32, 0xffffffb9 ;  /* 0xffffffb9200c7836 */ /* 0x000fe20000000000 */
[----:B------:R-:W-:Y:S01]  /*8270*/  FSEL R152, R152, -INF , !P6 ;  /* 0xff80000098987808 */ /* 0x000fe20007000000 */
[----:B------:R-:W-:Y:S01]  /*8280*/  FMUL.FTZ R15, R15, R39 ;  /* 0x000000270f0f7220 */ /* 0x000fe20000410000 */
[----:B------:R-:W-:Y:S01]  /*8290*/  FSEL R118, R118, -INF , !P6 ;  /* 0xff80000076767808 */ /* 0x000fe20007000000 */
[----:B------:R-:W1:Y:S01]  /*82a0*/  MUFU.TANH R122, R122 ;  /* 0x0000007a007a7308 */ /* 0x000e620000002400 */
[----:B------:R-:W-:Y:S01]  /*82b0*/  ISETP.GE.AND P5, PT, R12, R57, PT ;  /* 0x000000390c00720c */ /* 0x000fe20003fa6270 */
[----:B------:R-:W-:Y:S01]  /*82c0*/  VIADD R12, R32, 0xffffffc0 ;  /* 0xffffffc0200c7836 */ /* 0x000fe20000000000 */
[----:B--2---:R-:W-:-:S02]  /*82d0*/  FSEL R164, R164, -INF , !P0 ;  /* 0xff800000a4a47808 */ /* 0x004fc40004000000 */
[-C--:B------:R-:W-:Y:S01]  /*82e0*/  ISETP.GE.AND P0, PT, R22, R57.reuse, PT ;  /* 0x000000391600720c */ /* 0x080fe20003f06270 */
[C---:B------:R-:W-:Y:S01]  /*82f0*/  HMMA.16816.F32 R16, R4.reuse, R24, R16 ;  /* 0x000000180410723c */ /* 0x040fe20000001810 */
[-C--:B------:R-:W-:Y:S01]  /*8300*/  ISETP.GE.AND P3, PT, R12, R57.reuse, PT ;  /* 0x000000390c00720c */ /* 0x080fe20003f66270 */
[----:B------:R-:W2:Y:S01]  /*8310*/  MUFU.TANH R128, R128 ;  /* 0x0000008000807308 */ /* 0x000ea20000002400 */
[----:B------:R-:W-:Y:S01]  /*8320*/  VIADD R12, R32, 0xffffffc1 ;  /* 0xffffffc1200c7836 */ /* 0x000fe20000000000 */
[----:B------:R-:W-:Y:S02]  /*8330*/  FSEL R116, R116, -INF , !P0 ;  /* 0xff80000074747808 */ /* 0x000fe40004000000 */
[----:B------:R-:W-:Y:S02]  /*8340*/  FSEL R156, R156, -INF , !P5 ;  /* 0xff8000009c9c7808 */ /* 0x000fe40006800000 */
[----:B------:R-:W-:Y:S01]  /*8350*/  HMMA.16816.F32 R4, R4, R26, R8 ;  /* 0x0000001a0404723c */ /* 0x000fe20000001808 */
[----:B------:R-:W-:Y:S01]  /*8360*/  ISETP.GE.AND P2, PT, R12, R57, PT ;  /* 0x000000390c00720c */ /* 0x000fe20003f46270 */
[----:B------:R-:W3:Y:S01]  /*8370*/  MUFU.TANH R160, R160 ;  /* 0x000000a000a07308 */ /* 0x000ee20000002400 */
[----:B------:R-:W-:Y:S01]  /*8380*/  VIADD R12, R32, 0xffffffc8 ;  /* 0xffffffc8200c7836 */ /* 0x000fe20000000000 */
[----:B------:R-:W-:Y:S01]  /*8390*/  FSEL R158, R158, -INF , !P5 ;  /* 0xff8000009e9e7808 */ /* 0x000fe20006800000 */
[----:B------:R-:W-:Y:S01]  /*83a0*/  VIADD R10, R32, 0xffffffd9 ;  /* 0xffffffd9200a7836 */ /* 0x000fe20000000000 */
[----:B-1----:R-:W-:-:S02]  /*83b0*/  FSEL R122, R122, -INF , !P2 ;  /* 0xff8000007a7a7808 */ /* 0x002fc40005000000 */
[----:B------:R-:W-:Y:S01]  /*83c0*/  ISETP.GE.AND P1, PT, R12, R57, PT ;  /* 0x000000390c00720c */ /* 0x000fe20003f26270 */
[----:B------:R-:W-:Y:S01]  /*83d0*/  VIADD R12, R32, 0xffffffc9 ;  /* 0xffffffc9200c7836 */ /* 0x000fe20000000000 */
[----:B------:R-:W1:Y:S01]  /*83e0*/  MUFU.TANH R154, R154 ;  /* 0x0000009a009a7308 */ /* 0x000e620000002400 */
[-C--:B------:R-:W-:Y:S01]  /*83f0*/  FMUL.FTZ R16, R16, R39.reuse ;  /* 0x0000002710107220 */ /* 0x080fe20000410000 */
[----:B------:R-:W-:Y:S01]  /*8400*/  FSEL R114, R114, -INF , !P2 ;  /* 0xff80000072727808 */ /* 0x000fe20005000000 */
[-C--:B------:R-:W-:Y:S01]  /*8410*/  FMUL.FTZ R8, R18, R39.reuse ;  /* 0x0000002712087220 */ /* 0x080fe20000410000 */
[----:B--2---:R-:W-:Y:S01]  /*8420*/  FSEL R128, R128, -INF , !P0 ;  /* 0xff80000080807808 */ /* 0x004fe20004000000 */
[----:B------:R-:W-:Y:S01]  /*8430*/  FMUL.FTZ R17, R17, R39 ;  /* 0x0000002711117220 */ /* 0x000fe20000410000 */
[----:B------:R-:W-:Y:S01]  /*8440*/  ISETP.GE.AND P0, PT, R12, R57, PT ;  /* 0x000000390c00720c */ /* 0x000fe20003f06270 */
[----:B------:R-:W-:Y:S01]  /*8450*/  VIADD R12, R32, 0xffffffd0 ;  /* 0xffffffd0200c7836 */ /* 0x000fe20000000000 */
[----:B------:R-:W-:Y:S01]  /*8460*/  MUFU.TANH R20, R20 ;  /* 0x0000001400147308 */ /* 0x000fe20000002400 */
[-C--:B------:R-:W-:Y:S01]  /*8470*/  FMUL.FTZ R19, R19, R39.reuse ;  /* 0x0000002713137220 */ /* 0x080fe20000410000 */
[----:B---3--:R-:W-:Y:S01]  /*8480*/  FSEL R160, R160, -INF , !P4 ;  /* 0xff800000a0a07808 */ /* 0x008fe20006000000 */
[----:B------:R-:W-:Y:S01]  /*8490*/  FMUL.FTZ R4, R4, R39 ;  /* 0x0000002704047220 */ /* 0x000fe20000410000 */
[----:B------:R-:W-:Y:S01]  /*84a0*/  ISETP.GE.AND P4, PT, R28, R57, PT ;  /* 0x000000391c00720c */ /* 0x000fe20003f86270 */
[-C--:B------:R-:W-:Y:S01]  /*84b0*/  FMUL.FTZ R6, R6, R39.reuse ;  /* 0x0000002706067220 */ /* 0x080fe20000410000 */
[-C--:B------:R-:W-:Y:S01]  /*84c0*/  FMUL.FTZ R7, R7, R39.reuse ;  /* 0x0000002707077220 */ /* 0x080fe20000410000 */
[----:B------:R-:W-:Y:S01]  /*84d0*/  FMUL.FTZ R5, R5, R39 ;  /* 0x0000002705057220 */ /* 0x000fe20000410000 */
[----:B------:R2:W-:Y:S01]  /*84e0*/  MUFU.TANH R30, R16 ;  /* 0x00000010001e7308 */ /* 0x0005e20000002400 */
[----:B------:R-:W-:-:S02]  /*84f0*/  FSEL R150, R150, -INF , !P4 ;  /* 0xff80000096967808 */ /* 0x000fc40006000000 */
[----:B-1----:R-:W-:Y:S02]  /*8500*/  FSEL R154, R154, -INF , !P4 ;  /* 0xff8000009a9a7808 */ /* 0x002fe40006000000 */
[----:B------:R-:W-:Y:S01]  /*8510*/  ISETP.GE.AND P4, PT, R12, R57, PT ;  /* 0x000000390c00720c */ /* 0x000fe20003f86270 */
[----:B------:R-:W-:Y:S01]  /*8520*/  VIADD R12, R32, 0xffffffd1 ;  /* 0xffffffd1200c7836 */ /* 0x000fe20000000000 */
[----:B------:R-:W-:Y:S01]  /*8530*/  FSEL R120, R120, -INF , !P1 ;  /* 0xff80000078787808 */ /* 0x000fe20004800000 */
[----:B------:R-:W1:Y:S01]  /*8540*/  MUFU.TANH R46, R46 ;  /* 0x0000002e002e7308 */ /* 0x000e620000002400 */
[----:B------:R-:W-:Y:S02]  /*8550*/  FSEL R112, R112, -INF , !P1 ;  /* 0xff80000070707808 */ /* 0x000fe40004800000 */
[----:B------:R-:W-:Y:S02]  /*8560*/  FSEL R110, R110, -INF , !P0 ;  /* 0xff8000006e6e7808 */ /* 0x000fe40004000000 */
[----:B------:R-:W-:-:S02]  /*8570*/  FSEL R108, R108, -INF , !P0 ;  /* 0xff8000006c6c7808 */ /* 0x000fc40004000000 */
[----:B------:R-:W-:Y:S01]  /*8580*/  ISETP.GE.AND P1, PT, R10, R57, PT ;  /* 0x000000390a00720c */ /* 0x000fe20003f26270 */
[----:B------:R-:W3:Y:S01]  /*8590*/  MUFU.TANH R124, R124 ;  /* 0x0000007c007c7308 */ /* 0x000ee20000002400 */
[----:B--2---:R-:W-:Y:S02]  /*85a0*/  VIADD R16, R32, 0xffffffe0 ;  /* 0xffffffe020107836 */ /* 0x004fe40000000000 */
[----:B------:R-:W-:-:S03]  /*85b0*/  FSEL R50, R34, -INF , !P1 ;  /* 0xff80000022327808 */ /* 0x000fc60004800000 */
[----:B------:R-:W-:Y:S02]  /*85c0*/  ISETP.GE.AND P2, PT, R16, R57, PT ;  /* 0x000000391000720c */ /* 0x000fe40003f46270 */
[----:B------:R-:W2:Y:S01]  /*85d0*/  MUFU.TANH R126, R126 ;  /* 0x0000007e007e7308 */ /* 0x000ea20000002400 */
[----:B------:R-:W-:Y:S01]  /*85e0*/  VIADD R16, R32, 0xffffffe1 ;  /* 0xffffffe120107836 */ /* 0x000fe20000000000 */
[----:B------:R-:W-:-:S04]  /*85f0*/  P2R R9, PR, RZ, 0x4 ;  /* 0x00000004ff097803 */ /* 0x000fc80000000000 */
[-C--:B------:R-:W-:Y:S01]  /*8600*/  ISETP.GE.AND P6, PT, R16, R57.reuse, PT ;  /* 0x000000391000720c */ /* 0x080fe20003fc6270 */
[----:B------:R-:W-:Y:S01]  /*8610*/  VIADD R16, R32, 0xffffffe8 ;  /* 0xffffffe820107836 */ /* 0x000fe20000000000 */
[----:B------:R-:W4:Y:S01]  /*8620*/  MUFU.TANH R66, R66 ;  /* 0x0000004200427308 */ /* 0x000f220000002400 */
[----:B------:R-:W-:Y:S02]  /*8630*/  ISETP.NE.AND P0, PT, R9, RZ, PT ;  /* 0x000000ff0900720c */ /* 0x000fe40003f05270 */
[----:B-1----:R-:W-:Y:S02]  /*8640*/  FSEL R46, R46, -INF , !P6 ;  /* 0xff8000002e2e7808 */ /* 0x002fe40007000000 */
[----:B------:R-:W-:Y:S01]  /*8650*/  ISETP.GE.AND P5, PT, R16, R57, PT ;  /* 0x000000391000720c */ /* 0x000fe20003fa6270 */
[----:B------:R-:W-:Y:S01]  /*8660*/  VIADD R16, R32, 0xffffffe9 ;  /* 0xffffffe920107836 */ /* 0x000fe20000000000 */
[----:B------:R-:W-:Y:S01]  /*8670*/  FSEL R44, R44, -INF , !P6 ;  /* 0xff8000002c2c7808 */ /* 0x000fe20007000000 */
[----:B------:R-:W1:Y:S01]  /*8680*/  MUFU.TANH R92, R92 ;  /* 0x0000005c005c7308 */ /* 0x000e620000002400 */
[----:B---3--:R-:W-:-:S02]  /*8690*/  FSEL R124, R124, -INF , !P3 ;  /* 0xff8000007c7c7808 */ /* 0x008fc40005800000 */
[----:B--2---:R-:W-:Y:S02]  /*86a0*/  FSEL R126, R126, -INF , !P3 ;  /* 0xff8000007e7e7808 */ /* 0x004fe40005800000 */
[----:B------:R-:W-:Y:S02]  /*86b0*/  ISETP.NE.AND P6, PT, R56, 0x1, PT ;  /* 0x000000013800780c */ /* 0x000fe40003fc5270 */
[----:B------:R-:W-:Y:S01]  /*86c0*/  ISETP.GE.AND P3, PT, R12, R57, PT ;  /* 0x000000390c00720c */ /* 0x000fe20003f66270 */
[----:B------:R2:W3:Y:S01]  /*86d0*/  MUFU.TANH R42, R14 ;  /* 0x0000000e002a7308 */ /* 0x0004e20000002400 */
[----:B------:R-:W-:Y:S01]  /*86e0*/  VIADD R12, R32, 0xfffffff0 ;  /* 0xfffffff0200c7836 */ /* 0x000fe20000000000 */
[----:B----4-:R-:W-:Y:S02]  /*86f0*/  FSEL R66, R66, -INF , !P4 ;  /* 0xff80000042427808 */ /* 0x010fe40006000000 */
[----:B------:R-:W-:-:S04]  /*8700*/  FSEL R48, R48, -INF , !P0 ;  /* 0xff80000030307808 */ /* 0x000fc80004000000 */
[----:B------:R-:W4:Y:S01]  /*8710*/  MUFU.TANH R62, R62 ;  /* 0x0000003e003e7308 */ /* 0x000f220000002400 */
[----:B-1----:R-:W-:Y:S02]  /*8720*/  FSEL R92, R92, -INF , !P4 ;  /* 0xff8000005c5c7808 */ /* 0x002fe40006000000 */
[----:B------:R-:W-:Y:S01]  /*8730*/  ISETP.GE.AND P4, PT, R16, R57, PT ;  /* 0x000000391000720c */ /* 0x000fe20003f86270 */
[----:B------:R-:W-:-:S04]  /*8740*/  VIADD R16, R32, 0xfffffff1 ;  /* 0xfffffff120107836 */ /* 0x000fc80000000000 */
[----:B------:R-:W1:Y:S01]  /*8750*/  MUFU.TANH R64, R64 ;  /* 0x0000004000407308 */ /* 0x000e620000002400 */
[----:B--2---:R-:W-:Y:S01]  /*8760*/  VIADD R14, R32, 0xffffffd8 ;  /* 0xffffffd8200e7836 */ /* 0x004fe20000000000 */
[----:B---3--:R-:W-:-:S04]  /*8770*/  FSEL R42, R42, -INF , !P5 ;  /* 0xff8000002a2a7808 */ /* 0x008fc80006800000 */
[----:B------:R-:W-:Y:S02]  /*8780*/  ISETP.GE.AND P2, PT, R14, R57, PT ;  /* 0x000000390e00720c */ /* 0x000fe40003f46270 */
[----:B------:R-:W2:Y:S01]  /*8790*/  MUFU.TANH R35, R35 ;  /* 0x0000002300237308 */ /* 0x000ea20000002400 */
[----:B----4-:R-:W-:Y:S02]  /*87a0*/  FSEL R62, R62, -INF , !P3 ;  /* 0xff8000003e3e7808 */ /* 0x010fe40005800000 */
[----:B------:R-:W-:-:S05]  /*87b0*/  FSEL R14, R20, -INF , !P2 ;  /* 0xff800000140e7808 */ /* 0x000fca0005000000 */
[----:B------:R-:W3:Y:S01]  /*87c0*/  MUFU.TANH R21, R21 ;  /* 0x0000001500157308 */ /* 0x000ee20000002400 */
[----:B-1----:R-:W-:Y:S02]  /*87d0*/  FSEL R64, R64, -INF , !P3 ;  /* 0xff80000040407808 */ /* 0x002fe40005800000 */
[----:B------:R-:W-:-:S05]  /*87e0*/  ISETP.GE.AND P3, PT, R12, R57, PT ;  /* 0x000000390c00720c */ /* 0x000fca0003f66270 */
[----:B------:R-:W1:Y:S01]  /*87f0*/  MUFU.TANH R41, R41 ;  /* 0x0000002900297308 */ /* 0x000e620000002400 */
[----:B------:R-:W-:Y:S02]  /*8800*/  FSEL R30, R30, -INF , !P3 ;  /* 0xff8000001e1e7808 */ /* 0x000fe40005800000 */
[----:B--2---:R-:W-:Y:S02]  /*8810*/  FSEL R12, R35, -INF , !P2 ;  /* 0xff800000230c7808 */ /* 0x004fe40005000000 */
[----:B------:R-:W-:-:S03]  /*8820*/  ISETP.GE.AND P2, PT, R16, R57, PT ;  /* 0x000000391000720c */ /* 0x000fc60003f46270 */
        /* <DEDUP_REMOVED lines=8> */
[----:B------:R-:W-:Y:S01]  /*88b0*/  MUFU.TANH R8, R8 ;  /* 0x0000000800087308 */ /* 0x000fe20000002400 */
[----:B-1----:R-:W-:-:S07]  /*88c0*/  FSEL R34, R15, -INF , !P4 ;  /* 0xff8000000f227808 */ /* 0x002fce0006000000 */
[----:B------:R-:W1:Y:S01]  /*88d0*/  MUFU.TANH R28, R19 ;  /* 0x00000013001c7308 */ /* 0x000e620000002400 */
[----:B--2---:R-:W-:-:S07]  /*88e0*/  FSEL R24, R24, -INF , !P2 ;  /* 0xff80000018187808 */ /* 0x004fce0005000000 */
[----:B------:R2:W-:Y:S08]  /*88f0*/  MUFU.TANH R27, R4 ;  /* 0x00000004001b7308 */ /* 0x0005f00000002400 */
[----:B------:R-:W3:Y:S01]  /*8900*/  MUFU.TANH R26, R6 ;  /* 0x00000006001a7308 */ /* 0x000ee20000002400 */
[----:B-1----:R-:W-:-:S07]  /*8910*/  FSEL R28, R28, -INF , !P2 ;  /* 0xff8000001c1c7808 */ /* 0x002fce0005000000 */
[----:B------:R-:W1:Y:S01]  /*8920*/  MUFU.TANH R20, R7 ;  /* 0x0000000700147308 */ /* 0x000e620000002400 */
[C---:B--2---:R-:W-:Y:S02]  /*8930*/  VIADD R4, R32.reuse, 0xfffffff8 ;  /* 0xfffffff820047836 */ /* 0x044fe40000000000 */
[----:B------:R-:W-:Y:S01]  /*8940*/  VIADD R32, R32, 0xfffffff9 ;  /* 0xfffffff920207836 */ /* 0x000fe20000000000 */
[----:B------:R-:W-:Y:S02]  /*8950*/  BAR.SYNC.DEFER_BLOCKING 0x0 ;  /* 0x0000000000007b1d */ /* 0x000fe40000010000 */
[-C--:B------:R-:W-:Y:S02]  /*8960*/  ISETP.GE.AND P1, PT, R4, R57.reuse, PT ;  /* 0x000000390400720c */ /* 0x080fe40003f26270 */
[----:B------:R-:W-:Y:S02]  /*8970*/  ISETP.GE.AND P0, PT, R32, R57, PT ;  /* 0x000000392000720c */ /* 0x000fe40003f06270 */
[----:B------:R-:W2:Y:S01]  /*8980*/  MUFU.TANH R25, R5 ;  /* 0x0000000500197308 */ /* 0x000ea20000002400 */
[----:B------:R-:W-:-:S02]  /*8990*/  FSEL R32, R8, -INF , !P3 ;  /* 0xff80000008207808 */ /* 0x000fc40005800000 */
[----:B---3--:R-:W-:Y:S02]  /*89a0*/  FSEL R26, R26, -INF , !P1 ;  /* 0xff8000001a1a7808 */ /* 0x008fe40004800000 */
[----:B------:R-:W-:Y:S02]  /*89b0*/  FSEL R27, R27, -INF , !P1 ;  /* 0xff8000001b1b7808 */ /* 0x000fe40004800000 */
[----:B-1----:R-:W-:Y:S02]  /*89c0*/  FSEL R20, R20, -INF , !P0 ;  /* 0xff80000014147808 */ /* 0x002fe40004000000 */
[----:B--2---:R-:W-:Y:S01]  /*89d0*/  FSEL R25, R25, -INF , !P0 ;  /* 0xff80000019197808 */ /* 0x004fe20004000000 */
        /* <DEDUP_REMOVED lines=14> */
.L_x_6597:
        /* <DEDUP_REMOVED lines=61> */
.L_x_6598:
[----:B------:R-:W-:Y:S05]  /*8e90*/  BSYNC.RECONVERGENT B0 ;  /* 0x0000000000007941 */ /* 0x000fea0003800200 */
.L_x_6596:
[----:B------:R-:W-:-:S05]  /*8ea0*/  IMAD.SHL.U32 R8, R88, 0x8, RZ ;  /* 0x0000000858087824 */ /* 0x000fca00078e00ff */
[C---:B------:R-:W-:Y:S02]  /*8eb0*/  LOP3.LUT R4, R8.reuse, 0x18, RZ, 0xc0, !PT ;  /* 0x0000001808047812 */ /* 0x040fe400078ec0ff */
[----:B------:R-:W-:Y:S02]  /*8ec0*/  LOP3.LUT R5, R8, 0xc0, RZ, 0xc0, !PT ;  /* 0x000000c008057812 */ /* 0x000fe400078ec0ff */
[----:B------:R-:W-:Y:S02]  /*8ed0*/  ISETP.GE.AND P0, PT, R4, R143, PT ;  /* 0x0000008f0400720c */ /* 0x000fe40003f06270 */
[----:B------:R-:W-:-:S04]  /*8ee0*/  LOP3.LUT R5, R5, 0x18, R88, 0xf8, !PT ;  /* 0x0000001805057812 */ /* 0x000fc800078ef858 */
[----:B------:R-:W-:-:S04]  /*8ef0*/  LOP3.LUT R5, R5, 0x18, R8, 0x78, !PT ;  /* 0x0000001805057812 */ /* 0x000fc800078e7808 */
[----:B------:R-:W-:-:S03]  /*8f00*/  LOP3.LUT R5, R5, 0x1f20, R8, 0xf8, !PT ;  /* 0x00001f2005057812 */ /* 0x000fc600078ef808 */
[CC--:B------:R-:W-:Y:S02]  /*8f10*/  @!P0 LEA R6, P1, R130.reuse, R134.reuse, 0x6 ;  /* 0x0000008682068211 */ /* 0x0c0fe400078230ff */
[CC--:B------:R-:W-:Y:S02]  /*8f20*/  @!P0 LEA R4, P3, R130.reuse, R134.reuse, 0x6 ;  /* 0x0000008682048211 */ /* 0x0c0fe400078630ff */
[C---:B------:R-:W-:Y:S02]  /*8f30*/  @!P0 LEA R10, P5, R130.reuse, R134, 0x6 ;  /* 0x00000086820a8211 */ /* 0x040fe400078a30ff */
[----:B------:R-:W-:Y:S02]  /*8f40*/  @!P0 IADD3 R6, P4, PT, R37, R6, RZ ;  /* 0x0000000625068210 */ /* 0x000fe40007f9e0ff */
[----:B------:R-:W-:Y:S02]  /*8f50*/  @!P0 LEA.HI.X R7, R130, R135, R131, 0x6, P1 ;  /* 0x0000008782078211 */ /* 0x000fe400008f3483 */
[----:B------:R-:W-:-:S02]  /*8f60*/  LEA R5, R5, UR6, 0x1 ;  /* 0x0000000605057c11 */ /* 0x000fc4000f8e08ff */
        /* <DEDUP_REMOVED lines=26> */
.L_x_6595:
[----:B------:R-:W-:Y:S05]  /*9110*/  BSYNC.RECONVERGENT B1 ;  /* 0x0000000000017941 */ /* 0x000fea0003800200 */
.L_x_6594:
        /* <DEDUP_REMOVED lines=37> */
[----:B------:R-:W-:-:S02]  /*9370*/  IADD3 R21, PT, PT, R36, R31, RZ ;  /* 0x0000001f24157210 */ /* 0x000fc40007ffe0ff */
[----:B-1----:R-:W-:Y:S02]  /*9380*/  FMNMX.FTZ R7, R8, R7, !PT ;  /* 0x0000000708077209 */ /* 0x002fe40007810000 */
        /* <DEDUP_REMOVED lines=34> */
[-C--:B------:R-:W-:Y:S01]  /*95b0*/  FFMA.FTZ R45, R166, R22.reuse, -R23 ;  /* 0x00000016a62d7223 */ /* 0x080fe20000010817 */
[----:B------:R-:W3:Y:S01]  /*95c0*/  MUFU.EX2 R37, R37 ;  /* 0x0000002500257308 */ /* 0x000ee20000000800 */
[-CC-:B------:R-:W-:Y:S01]  /*95d0*/  FFMA.FTZ R47, R106, R22.reuse, -R29.reuse ;  /* 0x000000166a2f7223 */ /* 0x180fe2000001081d */
[-CC-:B------:R-:W-:Y:S01]  /*95e0*/  FFMA.FTZ R100, R100, R22.reuse, -R29.reuse ;  /* 0x0000001664647223 */ /* 0x180fe2000001081d */
[-C--:B------:R-:W-:Y:S01]  /*95f0*/  FFMA.FTZ R43, R162, R22.reuse, -R29 ;  /* 0x00000016a22b7223 */ /* 0x080fe2000001081d */
[----:B------:R-:W-:Y:S01]  /*9600*/  MUFU.EX2 R102, R102 ;  /* 0x0000006600667308 */ /* 0x000fe20000000800 */
[--C-:B------:R-:W-:Y:S01]  /*9610*/  FFMA.FTZ R41, R160, R22, -R23.reuse ;  /* 0x00000016a0297223 */ /* 0x100fe20000010817 */
[----:B--2---:R-:W-:Y:S01]  /*9620*/  F2FP.F16.F32.PACK_AB R69, R13, R96 ;  /* 0x000000600d45723e */ /* 0x004fe200000000ff */
[-CC-:B------:R-:W-:Y:S01]  /*9630*/  FFMA.FTZ R164, R164, R22.reuse, -R23.reuse ;  /* 0x00000016a4a47223 */ /* 0x180fe20000010817 */
[----:B------:R-:W2:Y:S01]  /*9640*/  MUFU.EX2 R15, R15 ;  /* 0x0000000f000f7308 */ /* 0x000ea20000000800 */
[-CC-:B------:R-:W-:Y:S01]  /*9650*/  FFMA.FTZ R128, R128, R22.reuse, -R23.reuse ;  /* 0x0000001680807223 */ /* 0x180fe20000010817 */
[-C--:B------:R-:W-:Y:S01]  /*9660*/  FFMA.FTZ R53, R154, R22.reuse, -R23 ;  /* 0x000000169a357223 */ /* 0x080fe20000010817 */
        /* <DEDUP_REMOVED lines=10> */
[----:B------:R-:W-:Y:S01]  /*9710*/  FFMA.FTZ R57, R120, R22, -R23 ;  /* 0x0000001678397223 */ /* 0x000fe20000010817 */
        /* <DEDUP_REMOVED lines=11> */
[----:B------:R-:W-:Y:S01]  /*97d0*/  FADD.FTZ R13, R96, R13 ;  /* 0x0000000d600d7221 */ /* 0x000fe20000010000 */
[-CC-:B------:R-:W-:Y:S01]  /*97e0*/  FFMA.FTZ R65, R64, R22.reuse, -R23.reuse ;  /* 0x0000001640417223 */ /* 0x180fe20000010817 */
[-C--:B------:R-:W-:Y:S01]  /*97f0*/  FFMA.FTZ R64, R14, R22.reuse, -R23 ;  /* 0x000000160e407223 */ /* 0x080fe20000010817 */
[----:B------:R-:W2:Y:S01]  /*9800*/  MUFU.EX2 R33, R33 ;  /* 0x0000002100217308 */ /* 0x000ea20000000800 */
[C---:B-1----:R-:W-:Y:S01]  /*9810*/  HMMA.16816.F32 R80, R68.reuse, R76, RZ ;  /* 0x0000004c4450723c */ /* 0x042fe200000018ff */
[----:B------:R-:W-:Y:S01]  /*9820*/  FADD.FTZ R94, R94, R13 ;  /* 0x0000000d5e5e7221 */ /* 0x000fe20000010000 */
[-C--:B------:R-:W-:Y:S01]  /*9830*/  FFMA.FTZ R92, R92, R22.reuse, -R23 ;  /* 0x000000165c5c7223 */ /* 0x080fe20000010817 */
[----:B------:R-:W-:Y:S01]  /*9840*/  MUFU.EX2 R36, R36 ;  /* 0x0000002400247308 */ /* 0x000fe20000000800 */
[-CC-:B------:R-:W-:Y:S01]  /*9850*/  FFMA.FTZ R89, R62, R22.reuse, -R29.reuse ;  /* 0x000000163e597223 */ /* 0x180fe2000001081d */
[-C--:B------:R-:W-:Y:S01]  /*9860*/  FFMA.FTZ R67, R50, R22.reuse, -R29 ;  /* 0x0000001632437223 */ /* 0x080fe2000001081d */
[-C--:B------:R-:W-:Y:S01]  /*9870*/  FFMA.FTZ R87, R52, R22.reuse, -R23 ;  /* 0x0000001634577223 */ /* 0x080fe20000010817 */
[----:B------:R-:W1:Y:S01]  /*9880*/  MUFU.EX2 R19, R19 ;  /* 0x0000001300137308 */ /* 0x000e620000000800 */
[C---:B------:R-:W-:Y:S01]  /*9890*/  HMMA.16816.F32 R76, R68.reuse, R78, RZ ;  /* 0x0000004e444c723c */ /* 0x040fe200000018ff */
[-CC-:B------:R-:W-:Y:S01]  /*98a0*/  FFMA.FTZ R66, R66, R22.reuse, -R29.reuse ;  /* 0x0000001642427223 */ /* 0x180fe2000001081d */
[----:B------:R-:W-:Y:S01]  /*98b0*/  FADD.FTZ R37, R37, R94 ;  /* 0x0000005e25257221 */ /* 0x000fe20000010000 */
[----:B------:R-:W3:Y:S01]  /*98c0*/  MUFU.EX2 R38, R38 ;  /* 0x0000002600267308 */ /* 0x000ee20000000800 */
[-CC-:B------:R-:W-:Y:S01]  /*98d0*/  FFMA.FTZ R44, R44, R22.reuse, -R29.reuse ;  /* 0x000000162c2c7223 */ /* 0x180fe2000001081d */
[-C--:B------:R-:W-:Y:S01]  /*98e0*/  FFMA.FTZ R52, R18, R22.reuse, -R29 ;  /* 0x0000001612347223 */ /* 0x080fe2000001081d */
[--C-:B------:R-:W-:Y:S01]  /*98f0*/  FFMA.FTZ R46, R46, R22, -R23.reuse ;  /* 0x000000162e2e7223 */ /* 0x100fe20000010817 */
[----:B------:R-:W-:Y:S01]  /*9900*/  MUFU.EX2 R104, R104 ;  /* 0x0000006800687308 */ /* 0x000fe20000000800 */
[C---:B------:R-:W-:Y:S01]  /*9910*/  HMMA.16816.F32 R72, R68.reuse, R4, RZ ;  /* 0x000000044448723c */ /* 0x040fe200000018ff */
[----:B--2---:R-:W-:Y:S01]  /*9920*/  F2FP.F16.F32.PACK_AB R4, R33, R58 ;  /* 0x0000003a2104723e */ /* 0x004fe200000000ff */
[----:B------:R-:W-:Y:S01]  /*9930*/  FFMA.FTZ R26, R26, R22, -R23 ;  /* 0x000000161a1a7223 */ /* 0x000fe20000010817 */
[----:B------:R-:W-:Y:S01]  /*9940*/  F2FP.F16.F32.PACK_AB R5, R35, R54 ;  /* 0x000000362305723e */ /* 0x000fe200000000ff */
[----:B------:R-:W2:Y:S01]  /*9950*/  MUFU.EX2 R45, R45 ;  /* 0x0000002d002d7308 */ /* 0x000ea20000000800 */
[----:B------:R-:W-:Y:S01]  /*9960*/  FADD.FTZ R54, R54, R37 ;  /* 0x0000002536367221 */ /* 0x000fe20000010000 */
[-C--:B------:R-:W-:Y:S01]  /*9970*/  FFMA.FTZ R37, R48, R22.reuse, -R23 ;  /* 0x0000001630257223 */ /* 0x080fe20000010817 */
[----:B------:R-:W-:Y:S01]  /*9980*/  FFMA.FTZ R27, R27, R22, -R29 ;  /* 0x000000161b1b7223 */ /* 0x000fe2000001081d */
[----:B------:R-:W-:Y:S01]  /*9990*/  HMMA.16816.F32 R68, R68, R6, RZ ;  /* 0x000000064444723c */ /* 0x000fe200000018ff */
[----:B-1----:R-:W-:Y:S01]  /*99a0*/  F2FP.F16.F32.PACK_AB R6, R19, R36 ;  /* 0x000000241306723e */ /* 0x002fe200000000ff */
[----:B------:R-:W-:Y:S01]  /*99b0*/  MUFU.EX2 R47, R47 ;  /* 0x0000002f002f7308 */ /* 0x000fe20000000800 */
[----:B---3--:R-:W-:Y:S01]  /*99c0*/  F2FP.F16.F32.PACK_AB R7, R38, R17 ;  /* 0x000000112607723e */ /* 0x008fe200000000ff */
[----:B------:R-:W-:Y:S01]  /*99d0*/  FADD.FTZ R48, R35, R54 ;  /* 0x0000003623307221 */ /* 0x000fe20000010000 */
[-CC-:B------:R-:W-:Y:S01]  /*99e0*/  FFMA.FTZ R35, R42, R22.reuse, -R23.reuse ;  /* 0x000000162a237223 */ /* 0x180fe20000010817 */
[----:B------:R-:W-:Y:S01]  /*99f0*/  MUFU.EX2 R100, R100 ;  /* 0x0000006400647308 */ /* 0x000fe20000000800 */
[-CC-:B------:R-:W-:Y:S01]  /*9a00*/  FFMA.FTZ R151, R20, R22.reuse, -R23.reuse ;  /* 0x0000001614977223 */ /* 0x180fe20000010817 */
[----:B------:R-:W-:Y:S01]  /*9a10*/  FADD.FTZ R17, R17, R48 ;  /* 0x0000003011117221 */ /* 0x000fe20000010000 */
[-C--:B------:R-:W-:Y:S01]  /*9a20*/  FFMA.FTZ R32, R32, R22.reuse, -R23 ;  /* 0x0000001620207223 */ /* 0x080fe20000010817 */
[C---:B------:R-:W-:Y:S01]  /*9a30*/  HMMA.16816.F32 R80, R4.reuse, R8, R80 ;  /* 0x000000080450723c */ /* 0x040fe20000001850 */
[----:B------:R-:W1:Y:S04]  /*9a40*/  MUFU.EX2 R43, R43 ;  /* 0x0000002b002b7308 */ /* 0x000e680000000800 */
[----:B------:R-:W-:Y:S03]  /*9a50*/  MUFU.EX2 R41, R41 ;  /* 0x0000002900297308 */ /* 0x000fe60000000800 */
[C---:B------:R-:W-:Y:S01]  /*9a60*/  HMMA.16816.F32 R76, R4.reuse, R10, R76 ;  /* 0x0000000a044c723c */ /* 0x040fe2000000184c */
[----:B------:R-:W3:Y:S01]  /*9a70*/  LDSM.16.MT88.4 R8, [R21+0x3400] ;  /* 0x003400001508783b */ /* 0x000ee20000004200 */
        /* <DEDUP_REMOVED lines=15> */
[----:B------:R-:W-:Y:S01]  /*9b70*/  FFMA.FTZ R7, R98, R22, -R29 ;  /* 0x0000001662077223 */ /* 0x000fe2000001081d */
[----:B--2---:R-:W-:Y:S01]  /*9b80*/  F2FP.F16.F32.PACK_AB R5, R45, R104 ;  /* 0x000000682d05723e */ /* 0x004fe200000000ff */
[----:B------:R-:W-:Y:S01]  /*9b90*/  MUFU.EX2 R98, R164 ;  /* 0x000000a400627308 */ /* 0x000fe20000000800 */
[----:B-1----:R-:W-:-:S03]  /*9ba0*/  F2FP.F16.F32.PACK_AB R6, R43, R100 ;  /* 0x000000642b06723e */ /* 0x002fc600000000ff */
[----:B------:R-:W1:Y:S04]  /*9bb0*/  MUFU.EX2 R106, R7 ;  /* 0x00000007006a7308 */ /* 0x000e680000000800 */
[----:B------:R-:W-:Y:S04]  /*9bc0*/  MUFU.EX2 R59, R59 ;  /* 0x0000003b003b7308 */ /* 0x000fe80000000800 */
[----:B------:R-:W-:Y:S04]  /*9bd0*/  MUFU.EX2 R110, R110 ;  /* 0x0000006e006e7308 */ /* 0x000fe80000000800 */
[----:B------:R-:W-:Y:S01]  /*9be0*/  MUFU.EX2 R92, R92 ;  /* 0x0000005c005c7308 */ /* 0x000fe20000000800 */
[----:B-1----:R-:W-:-:S02]  /*9bf0*/  F2FP.F16.F32.PACK_AB R4, R47, R106 ;  /* 0x0000006a2f04723e */ /* 0x002fc400000000ff */
[----:B------:R-:W-:Y:S01]  /*9c00*/  F2FP.F16.F32.PACK_AB R7, R41, R98 ;  /* 0x000000622907723e */ /* 0x000fe200000000ff */
[----:B------:R-:W-:Y:S04]  /*9c10*/  MUFU.EX2 R65, R65 ;  /* 0x0000004100417308 */ /* 0x000fe80000000800 */
[----:B------:R-:W-:Y:S04]  /*9c20*/  MUFU.EX2 R64, R64 ;  /* 0x0000004000407308 */ /* 0x000fe80000000800 */
[----:B------:R-:W-:Y:S04]  /*9c30*/  MUFU.EX2 R62, R66 ;  /* 0x00000042003e7308 */ /* 0x000fe80000000800 */
[----:B------:R-:W-:Y:S01]  /*9c40*/  MUFU.EX2 R89, R89 ;  /* 0x0000005900597308 */ /* 0x000fe20000000800 */
[C---:B---3--:R-:W-:Y:S03]  /*9c50*/  HMMA.16816.F32 R80, R4.reuse, R8, R80 ;  /* 0x000000080450723c */ /* 0x048fe60000001850 */
[----:B------:R-:W-:Y:S04]  /*9c60*/  MUFU.EX2 R67, R67 ;  /* 0x0000004300437308 */ /* 0x000fe80000000800 */
[----:B------:R-:W-:Y:S01]  /*9c70*/  MUFU.EX2 R87, R87 ;  /* 0x0000005700577308 */ /* 0x000fe20000000800 */
[C---:B------:R-:W-:Y:S01]  /*9c80*/  HMMA.16816.F32 R76, R4.reuse, R10, R76 ;  /* 0x0000000a044c723c */ /* 0x040fe2000000184c */
[----:B------:R-:W1:Y:S02]  /*9c90*/  LDSM.16.MT88.4 R8, [R21+0x3800] ;  /* 0x003800001508783b */ /* 0x000e640000004200 */
[----:B------:R-:W-:Y:S04]  /*9ca0*/  MUFU.EX2 R37, R37 ;  /* 0x0000002500257308 */ /* 0x000fe80000000800 */
[----:B------:R-:W-:Y:S04]  /*9cb0*/  MUFU.EX2 R42, R46 ;  /* 0x0000002e002a7308 */ /* 0x000fe80000000800 */
[----:B------:R-:W-:Y:S04]  /*9cc0*/  MUFU.EX2 R35, R35 ;  /* 0x0000002300237308 */ /* 0x000fe80000000800 */
[----:B------:R-:W-:Y:S04]  /*9cd0*/  MUFU.EX2 R44, R44 ;  /* 0x0000002c002c7308 */ /* 0x000fe80000000800 */
[----:B------:R-:W-:Y:S04]  /*9ce0*/  MUFU.EX2 R26, R26 ;  /* 0x0000001a001a7308 */ /* 0x000fe80000000800 */
[----:B------:R-:W-:Y:S04]  /*9cf0*/  MUFU.EX2 R27, R27 ;  /* 0x0000001b001b7308 */ /* 0x000fe80000000800 */
[----:B------:R-:W-:Y:S01]  /*9d00*/  MUFU.EX2 R151, R151 ;  /* 0x0000009700977308 */ /* 0x000fe20000000800 */
[C---:B-1----:R-:W-:Y:S08]  /*9d10*/  HMMA.16816.F32 R72, R4.reuse, R8, R72 ;  /* 0x000000080448723c */ /* 0x042ff00000001848 */
[----:B------:R-:W-:Y:S01]  /*9d20*/  HMMA.16816.F32 R68, R4, R10, R68 ;  /* 0x0000000a0444723c */ /* 0x000fe20000001844 */
[----:B------:R-:W1:Y:S01]  /*9d30*/  LDSM.16.MT88.4 R8, [R31+0x3c00] ;  /* 0x003c00001f08783b */ /* 0x000e620000004200 */
[----:B------:R-:W-:Y:S01]  /*9d40*/  FFMA.FTZ R7, R116, R22, -R29 ;  /* 0x0000001674077223 */ /* 0x000fe2000001081d */
[----:B------:R-:W-:Y:S01]  /*9d50*/  F2FP.F16.F32.PACK_AB R5, R53, R128 ;  /* 0x000000803505723e */ /* 0x000fe200000000ff */
[----:B------:R2:W-:Y:S01]  /*9d60*/  MUFU.EX2 R116, R152 ;  /* 0x0000009800747308 */ /* 0x0005e20000000800 */
[----:B------:R-:W-:-:S03]  /*9d70*/  F2FP.F16.F32.PACK_AB R6, R51, R118 ;  /* 0x000000763306723e */ /* 0x000fc600000000ff */
[----:B------:R-:W3:Y:S01]  /*9d80*/  MUFU.EX2 R150, R7 ;  /* 0x0000000700967308 */ /* 0x000ee20000000800 */
[----:B--2---:R-:W-:Y:S01]  /*9d90*/  FFMA.FTZ R152, R25, R22, -R29 ;  /* 0x0000001619987223 */ /* 0x004fe2000001081d */
[----:B---3--:R-:W-:Y:S02]  /*9da0*/  F2FP.F16.F32.PACK_AB R4, R55, R150 ;  /* 0x000000963704723e */ /* 0x008fe400000000ff */
[----:B------:R-:W-:-:S03]  /*9db0*/  F2FP.F16.F32.PACK_AB R7, R49, R116 ;  /* 0x000000743107723e */ /* 0x000fc600000000ff */
[----:B------:R-:W-:Y:S04]  /*9dc0*/  MUFU.EX2 R152, R152 ;  /* 0x0000009800987308 */ /* 0x000fe80000000800 */
        /* <DEDUP_REMOVED lines=15> */
[----:B------:R-:W-:Y:S01]  /*9ec0*/  FADD.FTZ R5, R102, R15 ;  /* 0x0000000f66057221 */ /* 0x000fe20000010000 */
[----:B------:R-:W1:Y:S01]  /*9ed0*/  LDSM.16.MT88.4 R8, [R31+0x4400] ;  /* 0x004400001f08783b */ /* 0x000e620000004200 */
[----:B------:R-:W-:Y:S01]  /*9ee0*/  FFMA.FTZ R6, R12, R22, -R29 ;  /* 0x000000160c067223 */ /* 0x000fe2000001081d */
[----:B------:R-:W-:Y:S01]  /*9ef0*/  F2FP.F16.F32.PACK_AB R4, R89, R62 ;  /* 0x0000003e5904723e */ /* 0x000fe200000000ff */
[----:B------:R-:W-:Y:S01]  /*9f00*/  FADD.FTZ R60, R60, R5 ;  /* 0x000000053c3c7221 */ /* 0x000fe20000010000 */
[----:B------:R-:W2:Y:S01]  /*9f10*/  LDSM.16.MT88.4 R12, [R21+0x4400] ;  /* 0x00440000150c783b */ /* 0x000ea20000004200 */
[----:B------:R-:W3:Y:S01]  /*9f20*/  MUFU.EX2 R50, R6 ;  /* 0x0000000600327308 */ /* 0x000ee20000000800 */
[----:B------:R-:W-:Y:S01]  /*9f30*/  F2FP.F16.F32.PACK_AB R5, R65, R92 ;  /* 0x0000005c4105723e */ /* 0x000fe200000000ff */
[----:B------:R-:W-:Y:S01]  /*9f40*/  FADD.FTZ R39, R39, R60 ;  /* 0x0000003c27277221 */ /* 0x000fe20000010000 */
[----:B------:R-:W-:-:S03]  /*9f50*/  F2FP.F16.F32.PACK_AB R7, R87, R64 ;  /* 0x000000405707723e */ /* 0x000fc600000000ff */
[----:B------:R-:W-:Y:S01]  /*9f60*/  FADD.FTZ R58, R58, R39 ;  /* 0x000000273a3a7221 */ /* 0x000fe20000010000 */
[----:B------:R-:W-:-:S06]  /*9f70*/  FFMA.FTZ R39, R16, R22, -R29 ;  /* 0x0000001610277223 */ /* 0x000fcc000001081d */
[----:B------:R-:W4:Y:S01]  /*9f80*/  MUFU.EX2 R39, R39 ;  /* 0x0000002700277308 */ /* 0x000f220000000800 */
[----:B---3--:R-:W-:-:S07]  /*9f90*/  F2FP.F16.F32.PACK_AB R6, R67, R50 ;  /* 0x000000324306723e */ /* 0x008fce00000000ff */
[C---:B-1----:R-:W-:Y:S08]  /*9fa0*/  HMMA.16816.F32 R80, R4.reuse, R8, R80 ;  /* 0x000000080450723c */ /* 0x042ff00000001850 */
[C---:B------:R-:W-:Y:S01]  /*9fb0*/  HMMA.16816.F32 R76, R4.reuse, R10, R76 ;  /* 0x0000000a044c723c */ /* 0x040fe2000000184c */
[----:B------:R-:W1:Y:S07]  /*9fc0*/  LDSM.16.MT88.4 R8, [R31+0x4800] ;  /* 0x004800001f08783b */ /* 0x000e6e0000004200 */
[----:B--2---:R-:W-:Y:S01]  /*9fd0*/  HMMA.16816.F32 R72, R4, R12, R72 ;  /* 0x0000000c0448723c */ /* 0x004fe20000001848 */
[----:B------:R-:W-:Y:S01]  /*9fe0*/  FADD.FTZ R13, R33, R58 ;  /* 0x0000003a210d7221 */ /* 0x000fe20000010000 */
[-C--:B------:R-:W-:Y:S01]  /*9ff0*/  FFMA.FTZ R12, R40, R22.reuse, -R29 ;  /* 0x00000016280c7223 */ /* 0x080fe2000001081d */
[----:B------:R-:W-:-:S02]  /*a000*/  FFMA.FTZ R40, R34, R22, -R23 ;  /* 0x0000001622287223 */ /* 0x000fc40000010817 */
[----:B------:R-:W-:Y:S01]  /*a010*/  FADD.FTZ R36, R36, R13 ;  /* 0x0000000d24247221 */ /* 0x000fe20000010000 */
[----:B------:R-:W-:Y:S01]  /*a020*/  FADD.FTZ R13, R38, R17 ;  /* 0x00000011260d7221 */ /* 0x000fe20000010000 */
[----:B------:R2:W-:Y:S01]  /*a030*/  MUFU.EX2 R33, R12 ;  /* 0x0000000c00217308 */ /* 0x0005e20000000800 */
[----:B------:R-:W-:Y:S01]  /*a040*/  HMMA.16816.F32 R68, R4, R14, R68 ;  /* 0x0000000e0444723c */ /* 0x000fe20000001844 */
[----:B------:R-:W-:Y:S01]  /*a050*/  FADD.FTZ R19, R19, R36 ;  /* 0x0000002413137221 */ /* 0x000fe20000010000 */
[----:B------:R-:W-:Y:S01]  /*a060*/  FADD.FTZ R104, R104, R13 ;  /* 0x0000000d68687221 */ /* 0x000fe20000010000 */
[----:B------:R-:W3:Y:S01]  /*a070*/  MUFU.EX2 R34, R52 ;  /* 0x0000003400227308 */ /* 0x000ee20000000800 */
[----:B----4-:R-:W-:Y:S01]  /*a080*/  F2FP.F16.F32.PACK_AB R4, R44, R39 ;  /* 0x000000272c04723e */ /* 0x010fe200000000ff */
[----:B------:R-:W-:Y:S01]  /*a090*/  FADD.FTZ R106, R106, R19 ;  /* 0x000000136a6a7221 */ /* 0x000fe20000010000 */
[----:B------:R-:W-:Y:S01]  /*a0a0*/  FADD.FTZ R45, R45, R104 ;  /* 0x000000682d2d7221 */ /* 0x000fe20000010000 */
[----:B------:R-:W4:Y:S01]  /*a0b0*/  LDSM.16.MT88.4 R16, [R21+0x4800] ;  /* 0x004800001510783b */ /* 0x000f220000004200 */
[----:B------:R-:W5:Y:S01]  /*a0c0*/  MUFU.EX2 R40, R40 ;  /* 0x0000002800287308 */ /* 0x000f620000000800 */
[----:B------:R-:W-:Y:S01]  /*a0d0*/  FADD.FTZ R47, R47, R106 ;  /* 0x0000006a2f2f7221 */ /* 0x000fe20000010000 */
[----:B------:R-:W-:Y:S01]  /*a0e0*/  FADD.FTZ R98, R98, R45 ;  /* 0x0000002d62627221 */ /* 0x000fe20000010000 */
[----:B------:R-:W-:-:S02]  /*a0f0*/  F2FP.F16.F32.PACK_AB R5, R42, R37 ;  /* 0x000000252a05723e */ /* 0x000fc400000000ff */
[----:B------:R-:W-:Y:S01]  /*a100*/  FADD.FTZ R100, R100, R47 ;  /* 0x0000002f64647221 */ /* 0x000fe20000010000 */
[----:B------:R-:W-:Y:S01]  /*a110*/  FADD.FTZ R41, R41, R98 ;  /* 0x0000006229297221 */ /* 0x000fe20000010000 */
[----:B--2---:R-:W2:Y:S02]  /*a120*/  LDSM.16.MT88.4 R12, [R31+0x4c00] ;  /* 0x004c00001f0c783b */ /* 0x004ea40000004200 */
[----:B------:R-:W-:Y:S01]  /*a130*/  FADD.FTZ R43, R43, R100 ;  /* 0x000000642b2b7221 */ /* 0x000fe20000010000 */
[----:B------:R-:W-:Y:S01]  /*a140*/  FADD.FTZ R128, R128, R41 ;  /* 0x0000002980807221 */ /* 0x000fe20000010000 */
[----:B---3--:R-:W-:Y:S02]  /*a150*/  F2FP.F16.F32.PACK_AB R6, R34, R33 ;  /* 0x000000212206723e */ /* 0x008fe400000000ff */
[----:B------:R-:W-:Y:S01]  /*a160*/  FADD.FTZ R150, R150, R43 ;  /* 0x0000002b96967221 */ /* 0x000fe20000010000 */
[----:B-----5:R-:W-:Y:S01]  /*a170*/  F2FP.F16.F32.PACK_AB R7, R40, R35 ;  /* 0x000000232807723e */ /* 0x020fe200000000ff */
[----:B------:R-:W-:-:S02]  /*a180*/  FADD.FTZ R53, R53, R128 ;  /* 0x0000008035357221 */ /* 0x000fc40000010000 */
[----:B------:R-:W-:Y:S02]  /*a190*/  FADD.FTZ R55, R55, R150 ;  /* 0x0000009637377221 */ /* 0x000fe40000010000 */
[----:B------:R-:W-:Y:S02]  /*a1a0*/  FADD.FTZ R116, R116, R53 ;  /* 0x0000003574747221 */ /* 0x000fe40000010000 */
[C---:B-1----:R-:W-:Y:S01]  /*a1b0*/  HMMA.16816.F32 R80, R4.reuse, R8, R80 ;  /* 0x000000080450723c */ /* 0x042fe20000001850 */
[----:B------:R-:W-:Y:S01]  /*a1c0*/  FADD.FTZ R118, R118, R55 ;  /* 0x0000003776767221 */ /* 0x000fe20000010000 */
[-C--:B------:R-:W-:Y:S01]  /*a1d0*/  FFMA.FTZ R9, R28, R22.reuse, -R23 ;  /* 0x000000161c097223 */ /* 0x080fe20000010817 */
[-CC-:B------:R-:W-:Y:S01]  /*a1e0*/  FFMA.FTZ R8, R30, R22.reuse, -R29.reuse ;  /* 0x000000161e087223 */ /* 0x180fe2000001081d */
[----:B------:R-:W-:Y:S01]  /*a1f0*/  FADD.FTZ R49, R49, R116 ;  /* 0x0000007431317221 */ /* 0x000fe20000010000 */
[----:B------:R-:W-:Y:S01]  /*a200*/  FADD.FTZ R51, R51, R118 ;  /* 0x0000007633337221 */ /* 0x000fe20000010000 */
[----:B------:R-:W-:Y:S01]  /*a210*/  FFMA.FTZ R30, R24, R22, -R29 ;  /* 0x00000016181e7223 */ /* 0x000fe2000001081d */
[----:B------:R-:W-:Y:S01]  /*a220*/  MUFU.EX2 R41, R9 ;  /* 0x0000000900297308 */ /* 0x000fe20000000800 */
[C---:B------:R-:W-:Y:S01]  /*a230*/  HMMA.16816.F32 R76, R4.reuse, R10, R76 ;  /* 0x0000000a044c723c */ /* 0x040fe2000000184c */
[----:B------:R-:W-:Y:S01]  /*a240*/  FADD.FTZ R20, R122, R49 ;  /* 0x000000317a147221 */ /* 0x000fe20000010000 */
[----:B------:R-:W-:Y:S01]  /*a250*/  FADD.FTZ R114, R114, R51 ;  /* 0x0000003372727221 */ /* 0x000fe20000010000 */
[----:B------:R1:W-:Y:S02]  /*a260*/  MUFU.EX2 R24, R8 ;  /* 0x0000000800187308 */ /* 0x0003e40000000800 */
[----:B------:R-:W-:Y:S01]  /*a270*/  FADD.FTZ R20, R63, R20 ;  /* 0x000000143f147221 */ /* 0x000fe20000010000 */
[----:B------:R-:W-:Y:S01]  /*a280*/  FADD.FTZ R61, R61, R114 ;  /* 0x000000723d3d7221 */ /* 0x000fe20000010000 */
[----:B------:R-:W3:Y:S01]  /*a290*/  MUFU.EX2 R28, R32 ;  /* 0x00000020001c7308 */ /* 0x000ee20000000800 */
[----:B----4-:R-:W-:Y:S03]  /*a2a0*/  HMMA.16816.F32 R72, R4, R16, R72 ;  /* 0x000000100448723c */ /* 0x010fe60000001848 */
[----:B------:R-:W4:Y:S01]  /*a2b0*/  MUFU.EX2 R25, R30 ;  /* 0x0000001e00197308 */ /* 0x000f220000000800 */
[----:B------:R-:W-:Y:S01]  /*a2c0*/  FADD.FTZ R17, R57, R20 ;  /* 0x0000001439117221 */ /* 0x000fe20000010000 */
[----:B------:R-:W-:-:S03]  /*a2d0*/  FADD.FTZ R108, R108, R61 ;  /* 0x0000003d6c6c7221 */ /* 0x000fc60000010000 */
[----:B------:R-:W-:Y:S01]  /*a2e0*/  FADD.FTZ R17, R110, R17 ;  /* 0x000000116e117221 */ /* 0x000fe20000010000 */
[----:B-1----:R-:W1:Y:S01]  /*a2f0*/  LDSM.16.MT88.4 R8, [R21+0x4c00] ;  /* 0x004c00001508783b */ /* 0x002e620000004200 */
[----:B------:R-:W-:Y:S01]  /*a300*/  FADD.FTZ R59, R59, R108 ;  /* 0x0000006c3b3b7221 */ /* 0x000fe20000010000 */
[----:B------:R-:W-:Y:S01]  /*a310*/  HMMA.16816.F32 R68, R4, R18, R68 ;  /* 0x000000120444723c */ /* 0x000fe20000001844 */
[----:B------:R-:W-:Y:S01]  /*a320*/  FADD.FTZ R92, R92, R17 ;  /* 0x000000115c5c7221 */ /* 0x000fe20000010000 */
[----:B---3--:R-:W-:Y:S01]  /*a330*/  F2FP.F16.F32.PACK_AB R5, R41, R28 ;  /* 0x0000001c2905723e */ /* 0x008fe200000000ff */
[----:B------:R-:W-:Y:S01]  /*a340*/  FADD.FTZ R62, R62, R59 ;  /* 0x0000003b3e3e7221 */ /* 0x000fe20000010000 */
[----:B------:R-:W-:Y:S01]  /*a350*/  F2FP.F16.F32.PACK_AB R6, R152, R27 ;  /* 0x0000001b9806723e */ /* 0x000fe200000000ff */
[----:B------:R-:W-:Y:S01]  /*a360*/  FADD.FTZ R65, R65, R92 ;  /* 0x0000005c41417221 */ /* 0x000fe20000010000 */
[----:B----4-:R-:W-:Y:S01]  /*a370*/  F2FP.F16.F32.PACK_AB R4, R25, R24 ;  /* 0x000000181904723e */ /* 0x010fe200000000ff */
[----:B------:R-:W-:Y:S01]  /*a380*/  FADD.FTZ R89, R89, R62 ;  /* 0x0000003e59597221 */ /* 0x000fe20000010000 */
[----:B------:R-:W-:-:S03]  /*a390*/  F2FP.F16.F32.PACK_AB R7, R151, R26 ;  /* 0x0000001a9707723e */ /* 0x000fc600000000ff */
[----:B------:R-:W-:-:S04]  /*a3a0*/  FADD.FTZ R16, R50, R89 ;  /* 0x0000005932107221 */ /* 0x000fc80000010000 */
[----:B--2---:R-:W-:Y:S01]  /*a3b0*/  HMMA.16816.F32 R80, R4, R12, R80 ;  /* 0x0000000c0450723c */ /* 0x004fe20000001850 */
        /* <DEDUP_REMOVED lines=8> */
[----:B------:R-:W-:-:S04]  /*a440*/  FADD.FTZ R13, R33, R44 ;  /* 0x0000002c210d7221 */ /* 0x000fc80000010000 */
        /* <DEDUP_REMOVED lines=8> */
[----:B------:R-:W-:-:S02]  /*a4d0*/  FADD.FTZ R28, R28, R9 ;  /* 0x000000091c1c7221 */ /* 0x000fc40000010000 */
[----:B------:R-:W-:Y:S02]  /*a4e0*/  FADD.FTZ R152, R152, R27 ;  /* 0x0000001b98987221 */ /* 0x000fe40000010000 */
[----:B------:R-:W-:-:S04]  /*a4f0*/  FADD.FTZ R41, R41, R28 ;  /* 0x0000001c29297221 */ /* 0x000fc80000010000 */
[----:B------:R-:W-:-:S04]  /*a500*/  FADD.FTZ R26, R26, R41 ;  /* 0x000000291a1a7221 */ /* 0x000fc80000010000 */
        /* <DEDUP_REMOVED lines=8> */
.L_x_6606:
        /* <DEDUP_REMOVED lines=78> */
.L_x_6601:
[----:B------:R-:W-:Y:S05]  /*aa70*/  BSYNC.RECONVERGENT B0 ;  /* 0x0000000000007941 */ /* 0x000fea0003800200 */
.L_x_6600:
[----:B------:R-:W1:Y:S01]  /*aa80*/  S2UR UR7, SR_CgaCtaId ;  /* 0x00000000000779c3 */ /* 0x000e620000008800 */
[C---:B------:R-:W-:Y:S01]  /*aa90*/  SHF.L.U32 R66, R88.reuse, 0x3, RZ ;  /* 0x0000000358427819 */ /* 0x040fe200000006ff */
[----:B------:R-:W-:Y:S01]  /*aaa0*/  UMOV UR8, 0x400 ;  /* 0x0000040000087882 */ /* 0x000fe20000000000 */
[----:B------:R-:W-:Y:S01]  /*aab0*/  LOP3.LUT R159, R88, 0x18, RZ, 0xc0, !PT ;  /* 0x00000018589f7812 */ /* 0x000fe200078ec0ff */
[----:B------:R-:W-:Y:S01]  /*aac0*/  BSSY.RECONVERGENT B1, `(.L_x_6602) ;  /* 0x0000164000017945 */ /* 0x000fe20003800200 */
[----:B------:R-:W-:Y:S02]  /*aad0*/  LOP3.LUT R64, R66, 0x18, RZ, 0xc0, !PT ;  /* 0x0000001842407812 */ /* 0x000fe400078ec0ff */
[--C-:B------:R-:W-:Y:S02]  /*aae0*/  LOP3.LUT R159, R159, 0xc0, R66.reuse, 0xf8, !PT ;  /* 0x000000c09f9f7812 */ /* 0x100fe400078ef842 */
[----:B------:R-:W-:Y:S02]  /*aaf0*/  ISETP.GE.AND P1, PT, R64, R143, PT ;  /* 0x0000008f4000720c */ /* 0x000fe40003f26270 */
[--C-:B------:R-:W-:Y:S02]  /*ab00*/  LOP3.LUT R159, R159, 0x18, R66.reuse, 0x78, !PT ;  /* 0x000000189f9f7812 */ /* 0x100fe400078e7842 */
[C---:B------:R-:W-:Y:S02]  /*ab10*/  SHF.L.U32 R65, R132.reuse, 0x6, RZ ;  /* 0x0000000684417819 */ /* 0x040fe400000006ff */
[----:B------:R-:W-:Y:S02]  /*ab20*/  LOP3.LUT R159, R159, 0x1f20, R66, 0xf8, !PT ;  /* 0x00001f209f9f7812 */ /* 0x000fe400078ef842 */
[----:B------:R-:W-:Y:S02]  /*ab30*/  IADD3 R66, P0, PT, R65, R136, RZ ;  /* 0x0000008841427210 */ /* 0x000fe40007f1e0ff */
[----:B------:R-:W-:Y:S02]  /*ab40*/  SHF.L.U64.HI R64, R132, 0x6, R133 ;  /* 0x0000000684407819 */ /* 0x000fe40000010285 */
[----:B------:R-:W-:Y:S02]  /*ab50*/  SHF.L.U32 R129, R88, 0x5, RZ ;  /* 0x0000000558817819 */ /* 0x000fe400000006ff */
[----:B------:R-:W-:Y:S01]  /*ab60*/  IADD3.X R67, PT, PT, R64, R137, RZ, P0, !PT ;  /* 0x0000008940437210 */ /* 0x000fe200007fe4ff */
[----:B-1----:R-:W-:Y:S01]  /*ab70*/  ULEA UR6, UR7, UR8, 0x18 ;  /* 0x0000000807067291 */ /* 0x002fe2000f8ec0ff */
[-C--:B------:R-:W-:Y:S02]  /*ab80*/  IADD3 R156, P0, PT, R66, R65.reuse, RZ ;  /* 0x00000041429c7210 */ /* 0x080fe40007f1e0ff */
[C---:B------:R-:W-:Y:S02]  /*ab90*/  SHF.L.U32 R91, R88.reuse, 0x4, RZ ;  /* 0x00000004585b7819 */ /* 0x040fe400000006ff */
[-C--:B------:R-:W-:Y:S02]  /*aba0*/  IADD3.X R157, PT, PT, R67, R64.reuse, RZ, P0, !PT ;  /* 0x00000040439d7210 */ /* 0x080fe400007fe4ff */
[----:B------:R-:W-:Y:S02]  /*abb0*/  LEA R159, R159, UR6, 0x1 ;  /* 0x000000069f9f7c11 */ /* 0x000fe4000f8e08ff */
[----:B------:R-:W-:Y:S02]  /*abc0*/  LOP3.LUT R93, R129, 0xc0, RZ, 0xc0, !PT ;  /* 0x000000c0815d7812 */ /* 0x000fe400078ec0ff */
[----:B------:R-:W-:Y:S01]  /*abd0*/  SHF.L.U32 R86, R88, 0x2, RZ ;  /* 0x0000000258567819 */ /* 0x000fe200000006ff */
[----:B------:R-:W-:Y:S01]  /*abe0*/  @!PT LDS RZ, [RZ] ;  /* 0x00000000fffff984 */ /* 0x000fe20000000800 */
[----:B------:R-:W-:Y:S01]  /*abf0*/  @!PT LDS RZ, [RZ] ;  /* 0x00000000fffff984 */ /* 0x000fe20000000800 */
[----:B------:R-:W-:Y:S01]  /*ac00*/  @!PT LDS RZ, [RZ] ;  /* 0x00000000fffff984 */ /* 0x000fe20000000800 */
[----:B------:R-:W-:Y:S01]  /*ac10*/  @!P1 LDGSTS.E.BYPASS.LTC128B.128 [R159+0x3000], desc[UR4][R136.64] ;  /* 0x03000000889f9fae */ /* 0x000fe2000b981a04 */
[----:B------:R-:W-:Y:S02]  /*ac20*/  LOP3.LUT R0, R91, 0x100, RZ, 0xc0, !PT ;  /* 0x000001005b007812 */ /* 0x000fe400078ec0ff */
[--C-:B------:R-:W-:Y:S02]  /*ac30*/  SHF.R.U32.HI R90, RZ, 0x1, R88.reuse ;  /* 0x00000001ff5a7819 */ /* 0x100fe40000011658 */
[----:B------:R-:W-:Y:S02]  /*ac40*/  @!P1 IADD3 R154, P0, PT, R156, R65, RZ ;  /* 0x000000419c9a9210 */ /* 0x000fe40007f1e0ff */
[----:B------:R-:W-:Y:S01]  /*ac50*/  LOP3.LUT R2, R93, 0x8, R88, 0xf8, !PT ;  /* 0x000000085d027812 */ /* 0x000fe200078ef858 */
[----:B------:R-:W-:Y:S01]  /*ac60*/  @P1 STS.128 [R159+0x3000], RZ ;  /* 0x003000ff9f001388 */ /* 0x000fe20000000c00 */
[----:B------:R-:W-:Y:S02]  /*ac70*/  LOP3.LUT R3, R86, 0x18, RZ, 0xc0, !PT ;  /* 0x0000001856037812 */ /* 0x000fe400078ec0ff */
[----:B------:R-:W-:Y:S02]  /*ac80*/  LOP3.LUT R0, R0, 0x20, R129, 0xf8, !PT ;  /* 0x0000002000007812 */ /* 0x000fe400078ef881 */
[----:B------:R-:W-:Y:S02]  /*ac90*/  LOP3.LUT R128, R90, 0x8, RZ, 0xc0, !PT ;  /* 0x000000085a807812 */ /* 0x000fe400078ec0ff */
[----:B------:R-:W-:Y:S01]  /*aca0*/  @!P1 IADD3.X R155, PT, PT, R157, R64, RZ, P0, !PT ;  /* 0x000000409d9b9210 */ /* 0x000fe200007fe4ff */
[----:B------:R-:W-:Y:S01]  /*acb0*/  @!PT LDS RZ, [RZ] ;  /* 0x00000000fffff984 */ /* 0x000fe20000000800 */
[----:B------:R-:W-:Y:S01]  /*acc0*/  @!PT LDS RZ, [RZ] ;  /* 0x00000000fffff984 */ /* 0x000fe20000000800 */
[----:B------:R-:W-:Y:S01]  /*acd0*/  @!PT LDS RZ, [RZ] ;  /* 0x00000000fffff984 */ /* 0x000fe20000000800 */
[----:B------:R1:W-:Y:S01]  /*ace0*/  @!P1 LDGSTS.E.BYPASS.LTC128B.128 [R159+0x3800], desc[UR4][R66.64] ;  /* 0x03800000429f9fae */ /* 0x0003e2000b981a04 */
[----:B------:R-:W-:Y:S02]  /*acf0*/  LOP3.LUT R91, R91, 0x3e00, RZ, 0xc0, !PT ;  /* 0x00003e005b5b7812 */ /* 0x000fe400078ec0ff */
[----:B------:R-:W-:Y:S02]  /*ad00*/  LOP3.LUT R2, R0, R2, R3, 0xf6, !PT ;  /* 0x0000000200027212 */ /* 0x000fe400078ef603 */
[--C-:B------:R-:W-:Y:S02]  /*ad10*/  LOP3.LUT R128, R128, 0xc0, R129.reuse, 0xf8, !PT ;  /* 0x000000c080807812 */ /* 0x100fe400078ef881 */
[--C-:B------:R-:W-:Y:S01]  /*ad20*/  LOP3.LUT R0, R91, 0x20, R129.reuse, 0xf8, !PT ;  /* 0x000000205b007812 */ /* 0x100fe200078ef881 */
[----:B------:R-:W-:Y:S01]  /*ad30*/  @P1 STS.128 [R159+0x3800], RZ ;  /* 0x003800ff9f001388 */ /* 0x000fe20000000c00 */
[----:B------:R-:W-:Y:S02]  /*ad40*/  LOP3.LUT R128, R128, R3, RZ, 0x3c, !PT ;  /* 0x0000000380807212 */ /* 0x000fe400078e3cff */
[----:B------:R-:W-:Y:S02]  /*ad50*/  LOP3.LUT R3, R0, 0x100, R129, 0xf8, !PT ;  /* 0x0000010000037812 */ /* 0x000fe400078ef881 */
[----:B------:R-:W-:Y:S02]  /*ad60*/  LEA R2, R2, UR6, 0x1 ;  /* 0x0000000602027c11 */ /* 0x000fe4000f8e08ff */
[----:B------:R-:W-:Y:S01]  /*ad70*/  LOP3.LUT R3, R3, R128, RZ, 0xfc, !PT ;  /* 0x0000008003037212 */ /* 0x000fe200078efcff */
[----:B------:R-:W-:Y:S01]  /*ad80*/  @!PT LDS RZ, [RZ] ;  /* 0x00000000fffff984 */ /* 0x000fe20000000800 */
[----:B------:R-:W-:Y:S01]  /*ad90*/  @!PT LDS RZ, [RZ] ;  /* 0x00000000fffff984 */ /* 0x000fe20000000800 */
[----:B------:R-:W-:Y:S01]  /*ada0*/  @!PT LDS RZ, [RZ] ;  /* 0x00000000fffff984 */ /* 0x000fe20000000800 */
[----:B------:R2:W-:Y:S01]  /*adb0*/  @!P1 LDGSTS.E.BYPASS.LTC128B.128 [R159+0x4000], desc[UR4][R156.64] ;  /* 0x040000009c9f9fae */ /* 0x0005e2000b981a04 */
[----:B------:R-:W-:Y:S02]  /*adc0*/  LOP3.LUT P0, RZ, R88, 0x4, RZ, 0xc0, !PT ;  /* 0x0000000458ff7812 */ /* 0x000fe4000780c0ff */
[----:B------:R-:W-:Y:S02]  /*add0*/  LEA R0, R3, UR6, 0x1 ;  /* 0x0000000603007c11 */ /* 0x000fe4000f8e08ff */
[----:B------:R-:W-:Y:S02]  /*ade0*/  MOV R3, 0x20 ;  /* 0x0000002000037802 */ /* 0x000fe40000000f00 */
[----:B------:R-:W-:Y:S01]  /*adf0*/  ISETP.NE.AND P3, PT, R145, RZ, PT ;  /* 0x000000ff9100720c */ /* 0x000fe20003f65270 */
[----:B------:R-:W-:Y:S01]  /*ae00*/  @P1 STS.128 [R159+0x4000], RZ ;  /* 0x004000ff9f001388 */ /* 0x000fe20000000c00 */
[----:B------:R-:W-:Y:S07]  /*ae10*/  SEL R3, R3, 0xffffffe0, !P0 ;  /* 0xffffffe003037807 */ /* 0x000fee0004000000 */
[----:B------:R-:W-:Y:S01]  /*ae20*/  @!PT LDS RZ, [RZ] ;  /* 0x00000000fffff984 */ /* 0x000fe20000000800 */
[----:B------:R-:W-:Y:S01]  /*ae30*/  @!PT LDS RZ, [RZ] ;  /* 0x00000000fffff984 */ /* 0x000fe20000000800 */
[----:B------:R-:W-:Y:S01]  /*ae40*/  @!PT LDS RZ, [RZ] ;  /* 0x00000000fffff984 */ /* 0x000fe20000000800 */
[----:B------:R3:W-:Y:S08]  /*ae50*/  @!P1 LDGSTS.E.BYPASS.LTC128B.128 [R159+0x4800], desc[UR4][R154.64] ;  /* 0x048000009a9f9fae */ /* 0x0007f0000b981a04 */
[----:B------:R-:W-:Y:S08]  /*ae60*/  @P1 STS.128 [R159+0x4800], RZ ;  /* 0x004800ff9f001388 */ /* 0x000ff00000000c00 */
[----:B------:R-:W-:Y:S08]  /*ae70*/  LDSM.16.M88.4 R92, [R0] ;  /* 0x00000000005c783b */ /* 0x000ff00000000200 */
[----:B------:R-:W4:Y:S08]  /*ae80*/  LDSM.16.M88.4 R96, [R2+0x1000] ;  /* 0x001000000260783b */ /* 0x000f300000000200 */
[----:B------:R-:W5:Y:S08]  /*ae90*/  LDSM.16.M88.4 R100, [R2+0x1400] ;  /* 0x001400000264783b */ /* 0x000f700000000200 */
[----:B------:R-:W1:Y:S08]  /*aea0*/  LDSM.16.M88.4 R104, [R2+0x1800] ;  /* 0x001800000268783b */ /* 0x000e700000000200 */
[----:B------:R-:W2:Y:S08]  /*aeb0*/  LDSM.16.M88.4 R108, [R2+0x1c00] ;  /* 0x001c0000026c783b */ /* 0x000eb00000000200 */
[----:B------:R-:W3:Y:S01]  /*aec0*/  LDSM.16.M88.4 R112, [R2+0x2000] ;  /* 0x002000000270783b */ /* 0x000ee20000000200 */
[C---:B----4-:R-:W-:Y:S07]  /*aed0*/  HMMA.16816.F32 R4, R92.reuse, R96, RZ ;  /* 0x000000605c04723c */ /* 0x050fee00000018ff */
[----:B------:R-:W4:Y:S01]  /*aee0*/  LDSM.16.M88.4 R116, [R2+0x2400] ;  /* 0x002400000274783b */ /* 0x000f220000000200 */
[-C--:B------:R-:W-:Y:S02]  /*aef0*/  IADD3 R96, PT, PT, R0, R3.reuse, RZ ;  /* 0x0000000300607210 */ /* 0x080fe40007ffe0ff */
[----:B------:R-:W-:Y:S01]  /*af00*/  IADD3 R0, PT, PT, R2, R3, RZ ;  /* 0x0000000302007210 */ /* 0x000fe20007ffe0ff */
[C---:B------:R-:W-:Y:S04]  /*af10*/  HMMA.16816.F32 R8, R92.reuse, R98, RZ ;  /* 0x000000625c08723c */ /* 0x040fe800000018ff */
[----:B------:R-:W4:Y:S04]  /*af20*/  LDSM.16.M88.4 R120, [R2+0x2800] ;  /* 0x002800000278783b */ /* 0x000f280000000200 */
[C---:B-----5:R-:W-:Y:S04]  /*af30*/  HMMA.16816.F32 R12, R92.reuse, R100, RZ ;  /* 0x000000645c0c723c */ /* 0x060fe800000018ff */
[----:B------:R-:W5:Y:S04]  /*af40*/  LDSM.16.M88.4 R124, [R2+0x2c00] ;  /* 0x002c0000027c783b */ /* 0x000f680000000200 */
[C---:B------:R-:W-:Y:S04]  /*af50*/  HMMA.16816.F32 R16, R92.reuse, R102, RZ ;  /* 0x000000665c10723c */ /* 0x040fe800000018ff */
[----:B------:R-:W-:Y:S04]  /*af60*/  LDSM.16.M88.4 R96, [R96] ;  /* 0x000000006060783b */ /* 0x000fe80000000200 */
[C---:B-1----:R-:W-:Y:S04]  /*af70*/  HMMA.16816.F32 R20, R92.reuse, R104, RZ ;  /* 0x000000685c14723c */ /* 0x042fe800000018ff */
[----:B------:R-:W5:Y:S04]  /*af80*/  LD.E R172, desc[UR4][R84.64+0x18c] ;  /* 0x00018c0454ac7980 */ /* 0x000f68000c101900 */
[----:B------:R-:W0:Y:S01]  /*af90*/  LDGDEPBAR ;  /* 0x00000000000079af */ /* 0x000e220000000000 */
[C---:B------:R-:W-:Y:S08]  /*afa0*/  HMMA.16816.F32 R24, R92.reuse, R106, RZ ;  /* 0x0000006a5c18723c */ /* 0x040ff000000018ff */
[C---:B--2---:R-:W-:Y:S08]  /*afb0*/  HMMA.16816.F32 R28, R92.reuse, R108, RZ ;  /* 0x0000006c5c1c723c */ /* 0x044ff000000018ff */
[C---:B------:R-:W-:Y:S08]  /*afc0*/  HMMA.16816.F32 R32, R92.reuse, R110, RZ ;  /* 0x0000006e5c20723c */ /* 0x040ff000000018ff */
[C---:B---3--:R-:W-:Y:S08]  /*afd0*/  HMMA.16816.F32 R36, R92.reuse, R112, RZ ;  /* 0x000000705c24723c */ /* 0x048ff000000018ff */
        /* <DEDUP_REMOVED lines=24> */
[----:B------:R2:W3:Y:S01]  /*b160*/  MUFU.TANH R120, R153 ;  /* 0x0000009900787308 */ /* 0x0004e20000002400 */
[-C--:B------:R-:W-:Y:S01]  /*b170*/  FMUL.FTZ R157, R21, R172.reuse ;  /* 0x000000ac159d7220 */ /* 0x080fe20000410000 */
[-C--:B------:R-:W-:Y:S01]  /*b180*/  FMUL.FTZ R158, R25, R172.reuse ;  /* 0x000000ac199e7220 */ /* 0x080fe20000410000 */
[-C--:B------:R-:W-:Y:S01]  /*b190*/  FMUL.FTZ R170, R4, R172.reuse ;  /* 0x000000ac04aa7220 */ /* 0x080fe20000410000 */
[-C--:B------:R-:W-:Y:S01]  /*b1a0*/  FMUL.FTZ R173, R5, R172.reuse ;  /* 0x000000ac05ad7220 */ /* 0x080fe20000410000 */
[-C--:B------:R-:W-:Y:S01]  /*b1b0*/  FMUL.FTZ R175, R6, R172.reuse ;  /* 0x000000ac06af7220 */ /* 0x080fe20000410000 */
[-C--:B------:R-:W-:Y:S01]  /*b1c0*/  FMUL.FTZ R168, R7, R172.reuse ;  /* 0x000000ac07a87220 */ /* 0x080fe20000410000 */
[-C--:B------:R-:W-:Y:S03]  /*b1d0*/  FMUL.FTZ R177, R8, R172.reuse ;  /* 0x000000ac08b17220 */ /* 0x080fe60000410000 */
        /* <DEDUP_REMOVED lines=9> */
[-C--:B--2---:R-:W-:Y:S01]  /*b270*/  FMUL.FTZ R153, R20, R172.reuse ;  /* 0x000000ac14997220 */ /* 0x084fe20000410000 */
[C---:B-1----:R-:W-:Y:S08]  /*b280*/  HMMA.16816.F32 R36, R96.reuse, R92, R36 ;  /* 0x0000005c6024723c */ /* 0x042ff00000001824 */
[----:B------:R1:W2:Y:S01]  /*b290*/  MUFU.TANH R100, R153 ;  /* 0x0000009900647308 */ /* 0x0002a20000002400 */
[-C--:B----4-:R-:W-:Y:S01]  /*b2a0*/  FMUL.FTZ R156, R22, R172.reuse ;  /* 0x000000ac169c7220 */ /* 0x090fe20000410000 */
[C---:B------:R-:W-:Y:S01]  /*b2b0*/  HMMA.16816.F32 R40, R96.reuse, R94, R40 ;  /* 0x0000005e6028723c */ /* 0x040fe20000001828 */
[----:B------:R-:W4:Y:S07]  /*b2c0*/  LDSM.16.M88.4 R92, [R0+0x2400] ;  /* 0x00240000005c783b */ /* 0x000f2e0000000200 */
[----:B------:R3:W2:Y:S01]  /*b2d0*/  MUFU.TANH R118, R156 ;  /* 0x0000009c00767308 */ /* 0x0006a20000002400 */
[-C--:B-----5:R-:W-:Y:S09]  /*b2e0*/  FMUL.FTZ R157, R27, R172.reuse ;  /* 0x000000ac1b9d7220 */ /* 0x0a0ff20000410000 */
[----:B------:R5:W2:Y:S01]  /*b2f0*/  MUFU.TANH R104, R158 ;  /* 0x0000009e00687308 */ /* 0x000aa20000002400 */
[-C--:B-1----:R-:W-:Y:S09]  /*b300*/  FMUL.FTZ R153, R26, R172.reuse ;  /* 0x000000ac1a997220 */ /* 0x082ff20000410000 */
[----:B------:R1:W1:Y:S01]  /*b310*/  MUFU.TANH R108, R153 ;  /* 0x00000099006c7308 */ /* 0x0002620000002400 */
[-C--:B---3--:R-:W-:Y:S09]  /*b320*/  FMUL.FTZ R156, R28, R172.reuse ;  /* 0x000000ac1c9c7220 */ /* 0x088ff20000410000 */
[----:B------:R3:W2:Y:S01]  /*b330*/  MUFU.TANH R112, R157 ;  /* 0x0000009d00707308 */ /* 0x0006a20000002400 */
[-C--:B-----5:R-:W-:Y:S09]  /*b340*/  FMUL.FTZ R158, R31, R172.reuse ;  /* 0x000000ac1f9e7220 */ /* 0x0a0ff20000410000 */
[----:B------:R5:W2:Y:S01]  /*b350*/  MUFU.TANH R125, R156 ;  /* 0x0000009c007d7308 */ /* 0x000aa20000002400 */
[-C--:B-1----:R-:W-:Y:S01]  /*b360*/  FMUL.FTZ R153, R32, R172.reuse ;  /* 0x000000ac20997220 */ /* 0x082fe20000410000 */
[C---:B----4-:R-:W-:Y:S08]  /*b370*/  HMMA.16816.F32 R44, R96.reuse, R92, R44 ;  /* 0x0000005c602c723c */ /* 0x050ff0000000182c */
[----:B------:R1:W4:Y:S01]  /*b380*/  MUFU.TANH R123, R153 ;  /* 0x00000099007b7308 */ /* 0x0003220000002400 */
[-C--:B---3--:R-:W-:Y:S01]  /*b390*/  FMUL.FTZ R157, R33, R172.reuse ;  /* 0x000000ac219d7220 */ /* 0x088fe20000410000 */
[C---:B------:R-:W-:Y:S01]  /*b3a0*/  HMMA.16816.F32 R48, R96.reuse, R94, R48 ;  /* 0x0000005e6030723c */ /* 0x040fe20000001830 */
[----:B------:R-:W3:Y:S07]  /*b3b0*/  LDSM.16.M88.4 R92, [R0+0x2800] ;  /* 0x00280000005c783b */ /* 0x000eee0000000200 */
[----:B------:R2:W2:Y:S01]  /*b3c0*/  MUFU.TANH R121, R158 ;  /* 0x0000009e00797308 */ /* 0x0004a20000002400 */
[-C--:B-----5:R-:W-:Y:S09]  /*b3d0*/  FMUL.FTZ R156, R34, R172.reuse ;  /* 0x000000ac229c7220 */ /* 0x0a0ff20000410000 */
[----:B------:R5:W3:Y:S01]  /*b3e0*/  MUFU.TANH R102, R157 ;  /* 0x0000009d00667308 */ /* 0x000ae20000002400 */
[-C--:B-1----:R-:W-:Y:S09]  /*b3f0*/  FMUL.FTZ R153, R38, R172.reuse ;  /* 0x000000ac26997220 */ /* 0x082ff20000410000 */
[----:B------:R1:W1:Y:S01]  /*b400*/  MUFU.TANH R106, R156 ;  /* 0x0000009c006a7308 */ /* 0x0002620000002400 */
[-C--:B------:R-:W-:Y:S01]  /*b410*/  FMUL.FTZ R164, R49, R172.reuse ;  /* 0x000000ac31a47220 */ /* 0x080fe20000410000 */
[-C--:B--2---:R-:W-:Y:S01]  /*b420*/  FMUL.FTZ R158, R37, R172.reuse ;  /* 0x000000ac259e7220 */ /* 0x084fe20000410000 */
[-C--:B------:R-:W-:Y:S07]  /*b430*/  FMUL.FTZ R162, R51, R172.reuse ;  /* 0x000000ac33a27220 */ /* 0x080fee0000410000 */
[----:B------:R2:W2:Y:S01]  /*b440*/  MUFU.TANH R103, R153 ;  /* 0x0000009900677308 */ /* 0x0004a20000002400 */
[-C--:B-----5:R-:W-:Y:S09]  /*b450*/  FMUL.FTZ R157, R39, R172.reuse ;  /* 0x000000ac279d7220 */ /* 0x0a0ff20000410000 */
[----:B------:R5:W4:Y:S01]  /*b460*/  MUFU.TANH R113, R158 ;  /* 0x0000009e00717308 */ /* 0x000b220000002400 */
[-C--:B-1----:R-:W-:Y:S01]  /*b470*/  FMUL.FTZ R156, R40, R172.reuse ;  /* 0x000000ac289c7220 */ /* 0x082fe20000410000 */
[C---:B---3--:R-:W-:Y:S08]  /*b480*/  HMMA.16816.F32 R52, R96.reuse, R92, R52 ;  /* 0x0000005c6034723c */ /* 0x048ff00000001834 */
[----:B------:R1:W3:Y:S01]  /*b490*/  MUFU.TANH R107, R157 ;  /* 0x0000009d006b7308 */ /* 0x0002e20000002400 */
[-C--:B--2---:R-:W-:Y:S01]  /*b4a0*/  FMUL.FTZ R153, R44, R172.reuse ;  /* 0x000000ac2c997220 */ /* 0x084fe20000410000 */
[C---:B------:R-:W-:Y:S01]  /*b4b0*/  HMMA.16816.F32 R56, R96.reuse, R94, R56 ;  /* 0x0000005e6038723c */ /* 0x040fe20000001838 */
[----:B------:R-:W2:Y:S07]  /*b4c0*/  LDSM.16.M88.4 R92, [R0+0x2c00] ;  /* 0x002c0000005c783b */ /* 0x000eae0000000200 */
[----:B------:R4:W2:Y:S01]  /*b4d0*/  MUFU.TANH R109, R156 ;  /* 0x0000009c006d7308 */ /* 0x0008a20000002400 */
[----:B------:R-:W-:Y:S04]  /*b4e0*/  DEPBAR.LE SB0, 0x0 ;  /* 0x000080000000791a */ /* 0x000fe80000000000 */
[-C--:B-----5:R-:W-:Y:S05]  /*b4f0*/  FMUL.FTZ R158, R43, R172.reuse ;  /* 0x000000ac2b9e7220 */ /* 0x0a0fea0000410000 */
[----:B------:R5:W2:Y:S01]  /*b500*/  MUFU.TANH R126, R153 ;  /* 0x00000099007e7308 */ /* 0x000aa20000002400 */
[----:B------:R-:W-:Y:S01]  /*b510*/  BAR.SYNC.DEFER_BLOCKING 0x0 ;  /* 0x0000000000007b1d */ /* 0x000fe20000010000 */
[-C--:B-1----:R-:W-:Y:S01]  /*b520*/  FMUL.FTZ R157, R45, R172.reuse ;  /* 0x000000ac2d9d7220 */ /* 0x082fe20000410000 */
[-C--:B------:R-:W-:Y:S01]  /*b530*/  FMUL.FTZ R165, R52, R172.reuse ;  /* 0x000000ac34a57220 */ /* 0x080fe20000410000 */
[-C--:B------:R-:W-:Y:S01]  /*b540*/  FMUL.FTZ R160, R53, R172.reuse ;  /* 0x000000ac35a07220 */ /* 0x080fe20000410000 */
[-C--:B------:R-:W-:Y:S01]  /*b550*/  FMUL.FTZ R161, R54, R172.reuse ;  /* 0x000000ac36a17220 */ /* 0x080fe20000410000 */
[-C--:B------:R-:W-:Y:S04]  /*b560*/  FMUL.FTZ R163, R55, R172.reuse ;  /* 0x000000ac37a37220 */ /* 0x080fe80000410000 */
[----:B------:R1:W1:Y:S01]  /*b570*/  MUFU.TANH R105, R158 ;  /* 0x0000009e00697308 */ /* 0x0002620000002400 */
[-C--:B----4-:R-:W-:Y:S09]  /*b580*/  FMUL.FTZ R156, R46, R172.reuse ;  /* 0x000000ac2e9c7220 */ /* 0x090ff20000410000 */
[----:B------:R4:W3:Y:S01]  /*b590*/  MUFU.TANH R127, R157 ;  /* 0x0000009d007f7308 */ /* 0x0008e20000002400 */
[-C--:B-----5:R-:W-:Y:S09]  /*b5a0*/  FMUL.FTZ R153, R50, R172.reuse ;  /* 0x000000ac32997220 */ /* 0x0a0ff20000410000 */
[----:B------:R5:W3:Y:S01]  /*b5b0*/  MUFU.TANH R46, R156 ;  /* 0x0000009c002e7308 */ /* 0x000ae20000002400 */
[-C--:B-1----:R-:W-:Y:S01]  /*b5c0*/  FMUL.FTZ R158, R57, R172.reuse ;  /* 0x000000ac399e7220 */ /* 0x082fe20000410000 */
[C---:B--2---:R-:W-:Y:S08]  /*b5d0*/  HMMA.16816.F32 R60, R96.reuse, R92, R60 ;  /* 0x0000005c603c723c */ /* 0x044ff0000000183c */
[----:B------:R1:W2:Y:S01]  /*b5e0*/  MUFU.TANH R93, R155 ;  /* 0x0000009b005d7308 */ /* 0x0002a20000002400 */
[-C--:B----4-:R-:W-:Y:S01]  /*b5f0*/  FMUL.FTZ R157, R56, R172.reuse ;  /* 0x000000ac389d7220 */ /* 0x090fe20000410000 */
[----:B------:R-:W-:Y:S08]  /*b600*/  HMMA.16816.F32 R64, R96, R94, R64 ;  /* 0x0000005e6040723c */ /* 0x000ff00000001840 */
[----:B------:R4:W2:Y:S01]  /*b610*/  MUFU.TANH R92, R154 ;  /* 0x0000009a005c7308 */ /* 0x0008a20000002400 */
[-C--:B-----5:R-:W-:Y:S09]  /*b620*/  FMUL.FTZ R156, R59, R172.reuse ;  /* 0x000000ac3b9c7220 */ /* 0x0a0ff20000410000 */
[----:B------:R5:W2:Y:S01]  /*b630*/  MUFU.TANH R43, R153 ;  /* 0x00000099002b7308 */ /* 0x000aa20000002400 */
[-C--:B-1----:R-:W-:Y:S01]  /*b640*/  FMUL.FTZ R155, R23, R172.reuse ;  /* 0x000000ac179b7220 */ /* 0x082fe20000410000 */
[-C--:B------:R-:W-:Y:S01]  /*b650*/  FMUL.FTZ R178, R62, R172.reuse ;  /* 0x000000ac3eb27220 */ /* 0x080fe20000410000 */
[-C--:B------:R-:W-:Y:S07]  /*b660*/  FMUL.FTZ R176, R63, R172.reuse ;  /* 0x000000ac3fb07220 */ /* 0x080fee0000410000 */
[----:B------:R1:W1:Y:S01]  /*b670*/  MUFU.TANH R122, R155 ;  /* 0x0000009b007a7308 */ /* 0x0002620000002400 */
[-C--:B----4-:R-:W-:Y:S01]  /*b680*/  FMUL.FTZ R154, R24, R172.reuse ;  /* 0x000000ac189a7220 */ /* 0x090fe20000410000 */
[-C--:B------:R-:W-:Y:S01]  /*b690*/  FMUL.FTZ R65, R65, R172.reuse ;  /* 0x000000ac41417220 */ /* 0x080fe20000410000 */
[-C--:B------:R-:W-:Y:S01]  /*b6a0*/  FMUL.FTZ R21, R66, R172.reuse ;  /* 0x000000ac42157220 */ /* 0x080fe20000410000 */
[-C--:B------:R-:W-:Y:S01]  /*b6b0*/  FMUL.FTZ R20, R67, R172.reuse ;  /* 0x000000ac43147220 */ /* 0x080fe20000410000 */
[-C--:B------:R-:W-:Y:S05]  /*b6c0*/  FMUL.FTZ R174, R64, R172.reuse ;  /* 0x000000ac40ae7220 */ /* 0x080fea0000410000 */
[----:B------:R4:W2:Y:S01]  /*b6d0*/  MUFU.TANH R124, R154 ;  /* 0x0000009a007c7308 */ /* 0x0008a20000002400 */
[-C--:B-----5:R-:W-:Y:S09]  /*b6e0*/  FMUL.FTZ R153, R58, R172.reuse ;  /* 0x000000ac3a997220 */ /* 0x0a0ff20000410000 */
[----:B------:R-:W2:Y:S01]  /*b6f0*/  MUFU.TANH R170, R170 ;  /* 0x000000aa00aa7308 */ /* 0x000ea20000002400 */
[-C--:B-1----:R-:W-:Y:S09]  /*b700*/  FMUL.FTZ R155, R29, R172.reuse ;  /* 0x000000ac1d9b7220 */ /* 0x082ff20000410000 */
[----:B------:R1:W1:Y:S01]  /*b710*/  MUFU.TANH R117, R155 ;  /* 0x0000009b00757308 */ /* 0x0002620000002400 */
[-C--:B----4-:R-:W-:Y:S09]  /*b720*/  FMUL.FTZ R154, R30, R172.reuse ;  /* 0x000000ac1e9a7220 */ /* 0x090ff20000410000 */
[----:B------:R4:W2:Y:S10]  /*b730*/  MUFU.TANH R119, R154 ;  /* 0x0000009a00777308 */ /* 0x0008b40000002400 */
        /* <DEDUP_REMOVED lines=60> */
[----:B------:R-:W2:Y:S10]  /*bb00*/  I2F.RP R4, R5 ;  /* 0x0000000500047306 */ /* 0x000eb40000209400 */
[----:B--2---:R-:W2:Y:S02]  /*bb10*/  MUFU.RCP R0, R4 ;  /* 0x0000000400007308 */ /* 0x004ea40000001000 */
[----:B--2---:R-:W-:Y:S02]  /*bb20*/  VIADD R6, R0, 0xffffffe ;  /* 0x0ffffffe00067836 */ /* 0x004fe40000000000 */
[----:B------:R-:W-:Y:S06]  /*bb30*/  VIADD R4, R150, 0xffffff00 ;  /* 0xffffff0096047836 */ /* 0x000fec0000000000 */
[----:B------:R2:W3:Y:S02]  /*bb40*/  F2I.FTZ.U32.TRUNC.NTZ R7, R6 ;  /* 0x0000000600077305 */ /* 0x0004e4000021f000 */
[----:B--2---:R-:W-:Y:S01]  /*bb50*/  MOV R6, RZ ;  /* 0x000000ff00067202 */ /* 0x004fe20000000f00 */
[--C-:B---3--:R-:W-:Y:S04]  /*bb60*/  IMAD.MOV R0, RZ, RZ, -R7.reuse ;  /* 0x000000ffff007224 */ /* 0x108fe800078e0a07 */
        /* <DEDUP_REMOVED lines=55> */
.L_x_6605:
[----:B------:R-:W-:Y:S05]  /*bee0*/  BSYNC.RECONVERGENT B0 ;  /* 0x0000000000007941 */ /* 0x000fea0003800200 */
.L_x_6604:
        /* <DEDUP_REMOVED lines=33> */
.L_x_6603:
[----:B------:R-:W-:Y:S05]  /*c100*/  BSYNC.RECONVERGENT B1 ;  /* 0x0000000000017941 */ /* 0x000fea0003800200 */
.L_x_6602:
[----:B--2---:R-:W2:Y:S01]  /*c110*/  LD.E R3, desc[UR4][R84.64+0xdc] ;  /* 0x0000dc0454037980 */ /* 0x004ea2000c101900 */
        /* <DEDUP_REMOVED lines=35> */
[----:B------:R-:W-:Y:S05]  /*c350*/  LEA R40, R40, UR6, 0x1 ;  /* 0x0000000628287c11 */ /* 0x000fea000f8e08ff */
[----:B------:R-:W3:Y:S01]  /*c360*/  SHFL.BFLY PT, R2, R11, 0x2, 0x1f ;  /* 0x0c401f000b027f89 */ /* 0x000ee200000e0000 */
[----:B------:R-:W-:Y:S07]  /*c370*/  IADD3 R41, PT, PT, R40, 0x3020, RZ ;  /* 0x0000302028297810 */ /* 0x000fee0007ffe0ff */
[----:B------:R-:W-:Y:S01]  /*c380*/  LDSM.16.MT88.4 R12, [R40+0x3000] ;  /* 0x00300000280c783b */ /* 0x000fe20000004200 */
        /* <DEDUP_REMOVED lines=10> */
[----:B------:R-:W-:Y:S02]  /*c430*/  MOV R89, R0 ;  /* 0x0000000000597202 */ /* 0x000fe40000000f00 */
[----:B------:R-:W-:Y:S01]  /*c440*/  MOV R87, R2 ;  /* 0x0000000200577202 */ /* 0x000fe20000000f00 */
[C---:B--2---:R-:W-:Y:S01]  /*c450*/  FMUL.FTZ R42, R3.reuse, R0 ;  /* 0x00000000032a7220 */ /* 0x044fe20000410000 */
[C---:B------:R-:W-:Y:S01]  /*c460*/  FMUL.FTZ R44, R3.reuse, R2 ;  /* 0x00000002032c7220 */ /* 0x040fe20000410000 */
[C---:B------:R-:W-:Y:S01]  /*c470*/  FMUL.FTZ R24, R3.reuse, R4 ;  /* 0x0000000403187220 */ /* 0x040fe20000410000 */
[----:B------:R-:W-:Y:S02]  /*c480*/  FMUL.FTZ R25, R3, R6 ;  /* 0x0000000603197220 */ /* 0x000fe40000410000 */
[----:B------:R-:W-:Y:S02]  /*c490*/  FSEL R42, R42, RZ, P1 ;  /* 0x000000ff2a2a7208 */ /* 0x000fe40000800000 */
[----:B------:R-:W-:Y:S01]  /*c4a0*/  FSEL R44, R44, RZ, P3 ;  /* 0x000000ff2c2c7208 */ /* 0x000fe20001800000 */
[----:B------:R-:W1:Y:S02]  /*c4b0*/  MUFU.EX2 R24, R24 ;  /* 0x0000001800187308 */ /* 0x000e640000000800 */
[-CC-:B------:R-:W-:Y:S01]  /*c4c0*/  FFMA.FTZ R27, R175, R3.reuse, -R42.reuse ;  /* 0x00000003af1b7223 */ /* 0x180fe2000001082a */
[-C--:B------:R-:W-:Y:S07]  /*c4d0*/  FFMA.FTZ R54, R168, R3.reuse, -R42 ;  /* 0x00000003a8367223 */ /* 0x080fee000001082a */
[----:B------:R-:W2:Y:S01]  /*c4e0*/  MUFU.EX2 R25, R25 ;  /* 0x0000001900197308 */ /* 0x000ea20000000800 */
[-CC-:B------:R-:W-:Y:S01]  /*c4f0*/  FFMA.FTZ R38, R177, R3.reuse, -R44.reuse ;  /* 0x00000003b1267223 */ /* 0x180fe2000001082c */
[-C--:B------:R-:W-:Y:S01]  /*c500*/  FFMA.FTZ R37, R179, R3.reuse, -R44 ;  /* 0x00000003b3257223 */ /* 0x080fe2000001082c */
[-CC-:B------:R-:W-:Y:S07]  /*c510*/  FFMA.FTZ R39, R183, R3.reuse, -R42.reuse ;  /* 0x00000003b7277223 */ /* 0x180fee000001082a */
[----:B------:R-:W-:Y:S01]  /*c520*/  MUFU.EX2 R27, R27 ;  /* 0x0000001b001b7308 */ /* 0x000fe20000000800 */
[-C--:B------:R-:W-:Y:S01]  /*c530*/  FFMA.FTZ R36, R181, R3.reuse, -R42 ;  /* 0x00000003b5247223 */ /* 0x080fe2000001082a */
[-CC-:B------:R-:W-:Y:S01]  /*c540*/  FFMA.FTZ R26, R170, R3.reuse, -R44.reuse ;  /* 0x00000003aa1a7223 */ /* 0x180fe2000001082c */
[-C--:B------:R-:W-:Y:S07]  /*c550*/  FFMA.FTZ R53, R173, R3.reuse, -R44 ;  /* 0x00000003ad357223 */ /* 0x080fee000001082c */
[----:B------:R-:W-:Y:S01]  /*c560*/  MUFU.EX2 R38, R38 ;  /* 0x0000002600267308 */ /* 0x000fe20000000800 */
[--C-:B------:R-:W-:Y:S01]  /*c570*/  FFMA.FTZ R57, R93, R3, -R42.reuse ;  /* 0x000000035d397223 */ /* 0x100fe2000001082a */
[C---:B-1----:R-:W-:Y:S01]  /*c580*/  FMUL.FTZ R6, R24.reuse, R82 ;  /* 0x0000005218067220 */ /* 0x042fe20000410000 */
[C---:B------:R-:W-:Y:S07]  /*c590*/  FMUL.FTZ R7, R24.reuse, R83 ;  /* 0x0000005318077220 */ /* 0x040fee0000410000 */
[----:B------:R-:W1:Y:S01]  /*c5a0*/  MUFU.EX2 R37, R37 ;  /* 0x0000002500257308 */ /* 0x000e620000000800 */
[C---:B------:R-:W-:Y:S01]  /*c5b0*/  FMUL.FTZ R10, R24.reuse, R78 ;  /* 0x0000004e180a7220 */ /* 0x040fe20000410000 */
[C---:B--2---:R-:W-:Y:S01]  /*c5c0*/  FMUL.FTZ R4, R25.reuse, R80 ;  /* 0x0000005019047220 */ /* 0x044fe20000410000 */
[C---:B------:R-:W-:Y:S07]  /*c5d0*/  FMUL.FTZ R5, R25.reuse, R81 ;  /* 0x0000005119057220 */ /* 0x040fee0000410000 */
[----:B------:R-:W-:Y:S01]  /*c5e0*/  MUFU.EX2 R36, R36 ;  /* 0x0000002400247308 */ /* 0x000fe20000000800 */
[C---:B------:R-:W-:Y:S01]  /*c5f0*/  FMUL.FTZ R11, R24.reuse, R79 ;  /* 0x0000004f180b7220 */ /* 0x040fe20000410000 */
[C---:B------:R-:W-:Y:S01]  /*c600*/  FMUL.FTZ R8, R25.reuse, R76 ;  /* 0x0000004c19087220 */ /* 0x040fe20000410000 */
[C---:B------:R-:W-:Y:S07]  /*c610*/  FMUL.FTZ R9, R25.reuse, R77 ;  /* 0x0000004d19097220 */ /* 0x040fee0000410000 */
[----:B------:R-:W2:Y:S01]  /*c620*/  MUFU.EX2 R26, R26 ;  /* 0x0000001a001a7308 */ /* 0x000ea20000000800 */
[C---:B------:R-:W-:Y:S01]  /*c630*/  FMUL.FTZ R18, R24.reuse, R70 ;  /* 0x0000004618127220 */ /* 0x040fe20000410000 */
[----:B------:R-:W-:Y:S01]  /*c640*/  FMUL.FTZ R19, R24, R71 ;  /* 0x0000004718137220 */ /* 0x000fe20000410000 */
[C---:B------:R-:W-:Y:S07]  /*c650*/  FMUL.FTZ R16, R25.reuse, R68 ;  /* 0x0000004419107220 */ /* 0x040fee0000410000 */
[----:B------:R-:W3:Y:S01]  /*c660*/  MUFU.EX2 R53, R53 ;  /* 0x0000003500357308 */ /* 0x000ee20000000800 */
[----:B------:R-:W-:Y:S01]  /*c670*/  FMUL.FTZ R17, R25, R69 ;  /* 0x0000004519117220 */ /* 0x000fe20000410000 */
[----:B-1----:R-:W-:Y:S01]  /*c680*/  F2FP.F16.F32.PACK_AB R30, R37, R38 ;  /* 0x00000026251e723e */ /* 0x002fe200000000ff */
[-CC-:B------:R-:W-:Y:S07]  /*c690*/  FFMA.FTZ R52, R167, R3.reuse, -R42.reuse ;  /* 0x00000003a7347223 */ /* 0x180fee000001082a */
[----:B------:R-:W1:Y:S01]  /*c6a0*/  MUFU.EX2 R54, R54 ;  /* 0x0000003600367308 */ /* 0x000e620000000800 */
[-C--:B------:R-:W-:Y:S01]  /*c6b0*/  FFMA.FTZ R49, R169, R3.reuse, -R42 ;  /* 0x00000003a9317223 */ /* 0x080fe2000001082a */
[-CC-:B------:R-:W-:Y:S01]  /*c6c0*/  FFMA.FTZ R55, R171, R3.reuse, -R44.reuse ;  /* 0x00000003ab377223 */ /* 0x180fe2000001082c */
[-CC-:B------:R-:W-:Y:S07]  /*c6d0*/  FFMA.FTZ R51, R92, R3.reuse, -R44.reuse ;  /* 0x000000035c337223 */ /* 0x180fee000001082c */
[----:B------:R-:W4:Y:S01]  /*c6e0*/  MUFU.EX2 R39, R39 ;  /* 0x0000002700277308 */ /* 0x000f220000000800 */
[-CC-:B------:R-:W-:Y:S01]  /*c6f0*/  FFMA.FTZ R48, R166, R3.reuse, -R44.reuse ;  /* 0x00000003a6307223 */ /* 0x180fe2000001082c */
[----:B------:R-:W-:Y:S01]  /*c700*/  FFMA.FTZ R50, R116, R3, -R44 ;  /* 0x0000000374327223 */ /* 0x000fe2000001082c */
[----:B------:R-:W-:Y:S07]  /*c710*/  FFMA.FTZ R151, R24, R151, R27 ;  /* 0x0000009718977223 */ /* 0x000fee000001001b */
[----:B------:R-:W5:Y:S01]  /*c720*/  MUFU.EX2 R55, R55 ;  /* 0x0000003700377308 */ /* 0x000f620000000800 */
[----:B--2---:R-:W-:Y:S01]  /*c730*/  FFMA.FTZ R152, R25, R152, R26 ;  /* 0x0000009819987223 */ /* 0x004fe2000001001a */
[C---:B---3--:R-:W-:Y:S01]  /*c740*/  F2FP.F16.F32.PACK_AB R28, R53.reuse, R26 ;  /* 0x0000001a351c723e */ /* 0x048fe200000000ff */
[----:B------:R-:W-:Y:S07]  /*c750*/  FFMA.FTZ R62, R118, R3, -R42 ;  /* 0x00000003763e7223 */ /* 0x000fee000001082a */
[----:B------:R-:W-:Y:S01]  /*c760*/  MUFU.EX2 R57, R57 ;  /* 0x0000003900397308 */ /* 0x000fe20000000800 */
[----:B------:R-:W-:Y:S01]  /*c770*/  FADD.FTZ R63, R53, R152 ;  /* 0x00000098353f7221 */ /* 0x000fe20000010000 */
[C---:B-1----:R-:W-:Y:S01]  /*c780*/  F2FP.F16.F32.PACK_AB R29, R54.reuse, R27 ;  /* 0x0000001b361d723e */ /* 0x042fe200000000ff */
[----:B------:R-:W-:Y:S07]  /*c790*/  FADD.FTZ R56, R54, R151 ;  /* 0x0000009736387221 */ /* 0x000fee0000010000 */
[----:B------:R-:W-:Y:S01]  /*c7a0*/  MUFU.EX2 R51, R51 ;  /* 0x0000003300337308 */ /* 0x000fe20000000800 */
[----:B------:R-:W-:Y:S01]  /*c7b0*/  FADD.FTZ R76, R38, R63 ;  /* 0x0000003f264c7221 */ /* 0x000fe20000010000 */
[----:B----4-:R-:W-:Y:S01]  /*c7c0*/  F2FP.F16.F32.PACK_AB R31, R36, R39 ;  /* 0x00000027241f723e */ /* 0x010fe200000000ff */
[----:B------:R-:W-:Y:S07]  /*c7d0*/  FADD.FTZ R39, R39, R56 ;  /* 0x0000003827277221 */ /* 0x000fee0000010000 */
[----:B------:R-:W-:Y:S01]  /*c7e0*/  MUFU.EX2 R48, R48 ;  /* 0x0000003000307308 */ /* 0x000fe20000000800 */
[----:B------:R-:W-:Y:S01]  /*c7f0*/  FADD.FTZ R76, R37, R76 ;  /* 0x0000004c254c7221 */ /* 0x000fe20000010000 */
[-CC-:B------:R-:W-:Y:S01]  /*c800*/  FFMA.FTZ R67, R122, R3.reuse, -R42.reuse ;  /* 0x000000037a437223 */ /* 0x180fe2000001082a */
[-CC-:B------:R-:W-:Y:S01]  /*c810*/  FFMA.FTZ R61, R108, R3.reuse, -R42.reuse ;  /* 0x000000036c3d7223 */ /* 0x180fe2000001082a */
[----:B------:R-:W-:Y:S01]  /*c820*/  FFMA.FTZ R54, R112, R3, -R42 ;  /* 0x0000000370367223 */ /* 0x000fe2000001082a */
[C---:B------:R-:W-:Y:S05]  /*c830*/  HMMA.16816.F32 R4, R28.reuse, R12, R4 ;  /* 0x0000000c1c04723c */ /* 0x040fea0000001804 */
[----:B------:R-:W1:Y:S01]  /*c840*/  MUFU.EX2 R50, R50 ;  /* 0x0000003200327308 */ /* 0x000e620000000800 */
[----:B------:R-:W-:Y:S01]  /*c850*/  IADD3 R12, PT, PT, R40, 0x3000, RZ ;  /* 0x00003000280c7810 */ /* 0x000fe20007ffe0ff */
[----:B-----5:R-:W-:Y:S01]  /*c860*/  FADD.FTZ R81, R55, R76 ;  /* 0x0000004c37517221 */ /* 0x020fe20000010000 */
[C---:B------:R-:W-:Y:S01]  /*c870*/  FMUL.FTZ R13, R25.reuse, R73 ;  /* 0x00000049190d7220 */ /* 0x040fe20000410000 */
[C---:B------:R-:W-:Y:S06]  /*c880*/  HMMA.16816.F32 R8, R28.reuse, R14, R8 ;  /* 0x0000000e1c08723c */ /* 0x040fec0000001808 */
[----:B------:R-:W-:Y:S01]  /*c890*/  MUFU.EX2 R52, R52 ;  /* 0x0000003400347308 */ /* 0x000fe20000000800 */
[----:B------:R-:W-:Y:S01]  /*c8a0*/  @P0 IADD3 R41, PT, PT, R12, -0x20, RZ ;  /* 0xffffffe00c290810 */ /* 0x000fe20007ffe0ff */
[C---:B------:R-:W-:Y:S01]  /*c8b0*/  FMUL.FTZ R14, R24.reuse, R74 ;  /* 0x0000004a180e7220 */ /* 0x040fe20000410000 */
[----:B------:R-:W-:Y:S01]  /*c8c0*/  FMUL.FTZ R15, R24, R75 ;  /* 0x0000004b180f7220 */ /* 0x000fe20000410000 */
[----:B------:R-:W-:Y:S01]  /*c8d0*/  FMUL.FTZ R12, R25, R72 ;  /* 0x00000048190c7220 */ /* 0x000fe20000410000 */
[--C-:B------:R-:W-:Y:S01]  /*c8e0*/  FFMA.FTZ R72, R120, R3, -R42.reuse ;  /* 0x0000000378487223 */ /* 0x100fe2000001082a */
[----:B------:R-:W2:Y:S01]  /*c8f0*/  LDSM.16.MT88.4 R32, [R41] ;  /* 0x000000002920783b */ /* 0x000ea20000004200 */
[----:B------:R-:W-:Y:S01]  /*c900*/  FADD.FTZ R73, R36, R39 ;  /* 0x0000002724497221 */ /* 0x000fe20000010000 */
[----:B-1----:R-:W-:Y:S02]  /*c910*/  F2FP.F16.F32.PACK_AB R24, R50, R55 ;  /* 0x000000373218723e */ /* 0x002fe400000000ff */
[----:B------:R-:W-:Y:S01]  /*c920*/  MUFU.EX2 R67, R67 ;  /* 0x0000004300437308 */ /* 0x000fe20000000800 */
[----:B------:R-:W-:Y:S01]  /*c930*/  F2FP.F16.F32.PACK_AB R26, R48, R51 ;  /* 0x00000033301a723e */ /* 0x000fe200000000ff */
[-CC-:B------:R-:W-:Y:S01]  /*c940*/  FFMA.FTZ R75, R119, R3.reuse, -R42.reuse ;  /* 0x00000003774b7223 */ /* 0x180fe2000001082a */
[-CC-:B------:R-:W-:Y:S07]  /*c950*/  FFMA.FTZ R68, R121, R3.reuse, -R42.reuse ;  /* 0x0000000379447223 */ /* 0x180fee000001082a */
[----:B------:R-:W1:Y:S01]  /*c960*/  MUFU.EX2 R72, R72 ;  /* 0x0000004800487308 */ /* 0x000e620000000800 */
[----:B------:R-:W-:Y:S01]  /*c970*/  LDSM.16.MT88.4 R36, [R41+0xc00] ;  /* 0x000c00002924783b */ /* 0x000fe20000004200 */
[-CC-:B------:R-:W-:Y:S01]  /*c980*/  FFMA.FTZ R70, R106, R3.reuse, -R42.reuse ;  /* 0x000000036a467223 */ /* 0x180fe2000001082a */
[-C--:B------:R-:W-:Y:S07]  /*c990*/  FFMA.FTZ R63, R110, R3.reuse, -R42 ;  /* 0x000000036e3f7223 */ /* 0x080fee000001082a */
[----:B------:R-:W-:Y:S01]  /*c9a0*/  MUFU.EX2 R61, R61 ;  /* 0x0000003d003d7308 */ /* 0x000fe20000000800 */
[-C--:B------:R-:W-:Y:S01]  /*c9b0*/  FFMA.FTZ R77, R115, R3.reuse, -R44 ;  /* 0x00000003734d7223 */ /* 0x080fe2000001082c */
[-CC-:B------:R-:W-:Y:S01]  /*c9c0*/  FFMA.FTZ R79, R103, R3.reuse, -R42.reuse ;  /* 0x00000003674f7223 */ /* 0x180fe2000001082a */
[-CC-:B------:R-:W-:Y:S07]  /*c9d0*/  FFMA.FTZ R80, R107, R3.reuse, -R42.reuse ;  /* 0x000000036b507223 */ /* 0x180fee000001082a */
[----:B------:R-:W-:Y:S01]  /*c9e0*/  MUFU.EX2 R54, R54 ;  /* 0x0000003600367308 */ /* 0x000fe20000000800 */
[-CC-:B------:R-:W-:Y:S01]  /*c9f0*/  FFMA.FTZ R82, R105, R3.reuse, -R42.reuse ;  /* 0x0000000369527223 */ /* 0x180fe2000001082a */
[-C--:B------:R-:W-:Y:S01]  /*ca00*/  FFMA.FTZ R101, R101, R3.reuse, -R42 ;  /* 0x0000000365657223 */ /* 0x080fe2000001082a */
[----:B------:R-:W-:Y:S07]  /*ca10*/  FADD.FTZ R50, R50, R81 ;  /* 0x0000005132327221 */ /* 0x000fee0000010000 */
[----:B------:R-:W-:Y:S01]  /*ca20*/  MUFU.EX2 R77, R77 ;  /* 0x0000004d004d7308 */ /* 0x000fe20000000800 */
[-CC-:B------:R-:W-:Y:S01]  /*ca30*/  FFMA.FTZ R74, R113, R3.reuse, -R44.reuse ;  /* 0x00000003714a7223 */ /* 0x180fe2000001082c */
[----:B-1----:R-:W-:Y:S01]  /*ca40*/  FADD.FTZ R78, R72, R73 ;  /* 0x00000049484e7221 */ /* 0x002fe20000010000 */
[C---:B------:R-:W-:Y:S07]  /*ca50*/  F2FP.F16.F32.PACK_AB R25, R57.reuse, R72 ;  /* 0x000000483919723e */ /* 0x040fee00000000ff */
[----:B------:R-:W-:Y:S01]  /*ca60*/  MUFU.EX2 R79, R79 ;  /* 0x0000004f004f7308 */ /* 0x000fe20000000800 */
[-C--:B------:R-:W-:Y:S01]  /*ca70*/  FFMA.FTZ R60, R100, R3.reuse, -R44 ;  /* 0x00000003643c7223 */ /* 0x080fe2000001082c */
[----:B------:R-:W-:Y:S01]  /*ca80*/  FADD.FTZ R57, R57, R78 ;  /* 0x0000004e39397221 */ /* 0x000fe20000010000 */
        /* <DEDUP_REMOVED lines=14> */
[C---:B--2---:R-:W-:Y:S09]  /*cb70*/  HMMA.16816.F32 R12, R28.reuse, R32, R12 ;  /* 0x000000201c0c723c */ /* 0x044ff2000000180c */
[----:B------:R-:W-:Y:S01]  /*cb80*/  MUFU.EX2 R82, R82 ;  /* 0x0000005200527308 */ /* 0x000fe20000000800 */
[-CC-:B------:R-:W-:Y:S01]  /*cb90*/  FFMA.FTZ R127, R127, R3.reuse, -R44.reuse ;  /* 0x000000037f7f7223 */ /* 0x180fe2000001082c */
[-CC-:B------:R-:W-:Y:S01]  /*cba0*/  FFMA.FTZ R164, R164, R3.reuse, -R44.reuse ;  /* 0x00000003a4a47223 */ /* 0x180fe2000001082c */
[-CC-:B------:R-:W-:Y:S07]  /*cbb0*/  FFMA.FTZ R154, R154, R3.reuse, -R44.reuse ;  /* 0x000000039a9a7223 */ /* 0x180fee000001082c */
[----:B------:R-:W1:Y:S01]  /*cbc0*/  MUFU.EX2 R49, R49 ;  /* 0x0000003100317308 */ /* 0x000e620000000800 */
[----:B------:R-:W-:Y:S01]  /*cbd0*/  HMMA.16816.F32 R16, R28, R34, R16 ;  /* 0x000000221c10723c */ /* 0x000fe20000001810 */
[----:B------:R-:W2:Y:S08]  /*cbe0*/  LDSM.16.MT88.4 R28, [R40+0x3400] ;  /* 0x00340000281c783b */ /* 0x000eb00000004200 */
[----:B------:R-:W-:Y:S01]  /*cbf0*/  MUFU.EX2 R60, R60 ;  /* 0x0000003c003c7308 */ /* 0x000fe20000000800 */
[C---:B------:R-:W-:Y:S01]  /*cc00*/  ISETP.GT.AND P0, PT, R145.reuse, RZ, PT ;  /* 0x000000ff9100720c */ /* 0x040fe20003f04270 */
[-C--:B------:R-:W-:Y:S01]  /*cc10*/  FFMA.FTZ R64, R64, R3.reuse, -R44 ;  /* 0x0000000340407223 */ /* 0x080fe2000001082c */
[----:B------:R-:W-:Y:S07]  /*cc20*/  IADD3 R145, PT, PT, R145, -0x1, RZ ;  /* 0xffffffff91917810 */ /* 0x000fee0007ffe0ff */
[----:B------:R-:W3:Y:S01]  /*cc30*/  MUFU.EX2 R59, R59 ;  /* 0x0000003b003b7308 */ /* 0x000ee20000000800 */
[----:B------:R-:W-:Y:S09]  /*cc40*/  LDSM.16.MT88.4 R32, [R40+0x3800] ;  /* 0x003800002820783b */ /* 0x000ff20000004200 */
[----:B------:R-:W4:Y:S01]  /*cc50*/  MUFU.EX2 R62, R62 ;  /* 0x0000003e003e7308 */ /* 0x000f220000000800 */
[C---:B-1----:R-:W-:Y:S01]  /*cc60*/  F2FP.F16.F32.PACK_AB R27, R49.reuse, R52 ;  /* 0x00000034311b723e */ /* 0x042fe200000000ff */
[----:B------:R-:W-:Y:S08]  /*cc70*/  FADD.FTZ R52, R52, R57 ;  /* 0x0000003934347221 */ /* 0x000ff00000010000 */
[----:B------:R-:W-:Y:S01]  /*cc80*/  MUFU.EX2 R58, R58 ;  /* 0x0000003a003a7308 */ /* 0x000fe20000000800 */
[----:B------:R-:W-:Y:S01]  /*cc90*/  FADD.FTZ R49, R49, R52 ;  /* 0x0000003431317221 */ /* 0x000fe20000010000 */
[-CC-:B------:R-:W-:Y:S01]  /*cca0*/  FFMA.FTZ R52, R43, R3.reuse, -R42.reuse ;  /* 0x000000032b347223 */ /* 0x180fe2000001082a */
[----:B------:R-:W-:Y:S07]  /*ccb0*/  FFMA.FTZ R43, R162, R3, -R42 ;  /* 0x00000003a22b7223 */ /* 0x000fee000001082a */
[----:B------:R-:W1:Y:S10]  /*ccc0*/  MUFU.EX2 R53, R53 ;  /* 0x0000003500357308 */ /* 0x000e740000000800 */
[----:B------:R-:W-:Y:S10]  /*ccd0*/  MUFU.EX2 R71, R71 ;  /* 0x0000004700477308 */ /* 0x000ff40000000800 */
[----:B------:R-:W5:Y:S10]  /*cce0*/  MUFU.EX2 R66, R66 ;  /* 0x0000004200427308 */ /* 0x000f740000000800 */
[----:B------:R-:W5:Y:S10]  /*ccf0*/  MUFU.EX2 R68, R68 ;  /* 0x0000004400447308 */ /* 0x000f740000000800 */
[----:B------:R-:W-:Y:S01]  /*cd00*/  MUFU.EX2 R69, R69 ;  /* 0x0000004500457308 */ /* 0x000fe20000000800 */
[C---:B--2---:R-:W-:Y:S09]  /*cd10*/  HMMA.16816.F32 R4, R24.reuse, R28, R4 ;  /* 0x0000001c1804723c */ /* 0x044ff20000001804 */
[----:B------:R-:W2:Y:S10]  /*cd20*/  MUFU.EX2 R56, R56 ;  /* 0x0000003800387308 */ /* 0x000eb40000000800 */
[----:B------:R-:W-:Y:S01]  /*cd30*/  MUFU.EX2 R70, R70 ;  /* 0x0000004600467308 */ /* 0x000fe20000000800 */
[C---:B------:R-:W-:Y:S01]  /*cd40*/  HMMA.16816.F32 R8, R24.reuse, R30, R8 ;  /* 0x0000001e1808723c */ /* 0x040fe20000001808 */
[----:B------:R-:W3:Y:S08]  /*cd50*/  LDSM.16.MT88.4 R28, [R41+0x400] ;  /* 0x00040000291c783b */ /* 0x000ef00000004200 */
[----:B------:R-:W2:Y:S10]  /*cd60*/  MUFU.EX2 R63, R63 ;  /* 0x0000003f003f7308 */ /* 0x000eb40000000800 */
[----:B------:R-:W-:Y:S10]  /*cd70*/  MUFU.EX2 R73, R73 ;  /* 0x0000004900497308 */ /* 0x000ff40000000800 */
[----:B------:R-:W2:Y:S10]  /*cd80*/  MUFU.EX2 R72, R72 ;  /* 0x0000004800487308 */ /* 0x000eb40000000800 */
[----:B------:R-:W-:Y:S10]  /*cd90*/  MUFU.EX2 R45, R45 ;  /* 0x0000002d002d7308 */ /* 0x000ff40000000800 */
[----:B------:R-:W-:Y:S10]  /*cda0*/  MUFU.EX2 R52, R52 ;  /* 0x0000003400347308 */ /* 0x000ff40000000800 */
[----:B------:R-:W-:Y:S01]  /*cdb0*/  MUFU.EX2 R43, R43 ;  /* 0x0000002b002b7308 */ /* 0x000fe20000000800 */
[C---:B---3--:R-:W-:Y:S08]  /*cdc0*/  HMMA.16816.F32 R12, R24.reuse, R28, R12 ;  /* 0x0000001c180c723c */ /* 0x048ff0000000180c */
[----:B------:R-:W-:Y:S01]  /*cdd0*/  HMMA.16816.F32 R16, R24, R30, R16 ;  /* 0x0000001e1810723c */ /* 0x000fe20000001810 */
[----:B------:R-:W3:Y:S02]  /*cde0*/  LDSM.16.MT88.4 R28, [R41+0x800] ;  /* 0x00080000291c783b */ /* 0x000ee40000004200 */
[----:B------:R-:W-:Y:S02]  /*cdf0*/  F2FP.F16.F32.PACK_AB R24, R59, R60 ;  /* 0x0000003c3b18723e */ /* 0x000fe400000000ff */
[----:B----4-:R-:W-:Y:S02]  /*ce00*/  F2FP.F16.F32.PACK_AB R25, R67, R62 ;  /* 0x0000003e4319723e */ /* 0x010fe400000000ff */
[----:B-1----:R-:W-:Y:S02]  /*ce10*/  F2FP.F16.F32.PACK_AB R26, R53, R58 ;  /* 0x0000003a351a723e */ /* 0x002fe400000000ff */
[----:B------:R-:W-:Y:S07]  /*ce20*/  F2FP.F16.F32.PACK_AB R27, R54, R61 ;  /* 0x0000003d361b723e */ /* 0x000fee00000000ff */
[C---:B------:R-:W-:Y:S08]  /*ce30*/  HMMA.16816.F32 R4, R24.reuse, R32, R4 ;  /* 0x000000201804723c */ /* 0x040ff00000001804 */
[C---:B------:R-:W-:Y:S01]  /*ce40*/  HMMA.16816.F32 R8, R24.reuse, R34, R8 ;  /* 0x000000221808723c */ /* 0x040fe20000001808 */
[----:B------:R-:W1:Y:S07]  /*ce50*/  LDSM.16.MT88.4 R32, [R40+0x3c00] ;  /* 0x003c00002820783b */ /* 0x000e6e0000004200 */
[C---:B---3--:R-:W-:Y:S08]  /*ce60*/  HMMA.16816.F32 R12, R24.reuse, R28, R12 ;  /* 0x0000001c180c723c */ /* 0x048ff0000000180c */
[----:B------:R-:W-:Y:S01]  /*ce70*/  HMMA.16816.F32 R16, R24, R30, R16 ;  /* 0x0000001e1810723c */ /* 0x000fe20000001810 */
[----:B------:R-:W3:Y:S02]  /*ce80*/  LDSM.16.MT88.4 R28, [R40+0x4000] ;  /* 0x00400000281c783b */ /* 0x000ee40000004200 */
[----:B-----5:R-:W-:Y:S02]  /*ce90*/  F2FP.F16.F32.PACK_AB R24, R66, R71 ;  /* 0x000000474218723e */ /* 0x020fe400000000ff */
[----:B------:R-:W-:Y:S02]  /*cea0*/  F2FP.F16.F32.PACK_AB R25, R68, R75 ;  /* 0x0000004b4419723e */ /* 0x000fe400000000ff */
[----:B--2---:R-:W-:Y:S02]  /*ceb0*/  F2FP.F16.F32.PACK_AB R26, R56, R69 ;  /* 0x00000045381a723e */ /* 0x004fe400000000ff */
[----:B------:R-:W-:Y:S07]  /*cec0*/  F2FP.F16.F32.PACK_AB R27, R63, R70 ;  /* 0x000000463f1b723e */ /* 0x000fee00000000ff */
[C---:B-1----:R-:W-:Y:S08]  /*ced0*/  HMMA.16816.F32 R4, R24.reuse, R32, R4 ;  /* 0x000000201804723c */ /* 0x042ff00000001804 */
[C---:B------:R-:W-:Y:S01]  /*cee0*/  HMMA.16816.F32 R8, R24.reuse, R34, R8 ;  /* 0x000000221808723c */ /* 0x040fe20000001808 */
[----:B------:R-:W1:Y:S07]  /*cef0*/  LDSM.16.MT88.4 R32, [R41+0x1000] ;  /* 0x001000002920783b */ /* 0x000e6e0000004200 */
[C---:B------:R-:W-:Y:S03]  /*cf00*/  HMMA.16816.F32 R12, R24.reuse, R36, R12 ;  /* 0x00000024180c723c */ /* 0x040fe6000000180c */
[----:B------:R-:W-:Y:S01]  /*cf10*/  FADD.FTZ R37, R51, R50 ;  /* 0x0000003233257221 */ /* 0x000fe20000010000 */
[-C--:B------:R-:W-:Y:S01]  /*cf20*/  FFMA.FTZ R50, R46, R3.reuse, -R42 ;  /* 0x000000032e327223 */ /* 0x080fe2000001082a */
[----:B------:R-:W-:Y:S01]  /*cf30*/  FFMA.FTZ R51, R126, R3, -R44 ;  /* 0x000000037e337223 */ /* 0x000fe2000001082c */
[----:B------:R-:W-:Y:S01]  /*cf40*/  MUFU.EX2 R46, R127 ;  /* 0x0000007f002e7308 */ /* 0x000fe20000000800 */
[----:B------:R-:W-:Y:S01]  /*cf50*/  FADD.FTZ R57, R48, R37 ;  /* 0x0000002530397221 */ /* 0x000fe20000010000 */
[----:B------:R-:W-:Y:S01]  /*cf60*/  HMMA.16816.F32 R16, R24, R38, R16 ;  /* 0x000000261810723c */ /* 0x000fe20000001810 */
[----:B------:R-:W2:Y:S02]  /*cf70*/  LDSM.16.MT88.4 R36, [R40+0x4400] ;  /* 0x004400002824783b */ /* 0x000ea40000004200 */
[----:B------:R-:W-:Y:S01]  /*cf80*/  F2FP.F16.F32.PACK_AB R24, R74, R77 ;  /* 0x0000004d4a18723e */ /* 0x000fe200000000ff */
[----:B------:R-:W-:Y:S01]  /*cf90*/  FFMA.FTZ R48, R47, R3, -R42 ;  /* 0x000000032f307223 */ /* 0x000fe2000001082a */
[----:B------:R-:W-:Y:S03]  /*cfa0*/  F2FP.F16.F32.PACK_AB R25, R80, R79 ;  /* 0x0000004f5019723e */ /* 0x000fe600000000ff */
[----:B------:R-:W-:Y:S01]  /*cfb0*/  MUFU.EX2 R47, R50 ;  /* 0x00000032002f7308 */ /* 0x000fe20000000800 */
[----:B------:R-:W-:Y:S01]  /*cfc0*/  F2FP.F16.F32.PACK_AB R26, R72, R73 ;  /* 0x00000049481a723e */ /* 0x000fe200000000ff */
[----:B------:R-:W-:Y:S01]  /*cfd0*/  FADD.FTZ R60, R60, R57 ;  /* 0x000000393c3c7221 */ /* 0x000fe20000010000 */
[----:B------:R-:W-:Y:S07]  /*cfe0*/  F2FP.F16.F32.PACK_AB R27, R82, R55 ;  /* 0x00000037521b723e */ /* 0x000fee00000000ff */
[----:B------:R-:W4:Y:S01]  /*cff0*/  MUFU.EX2 R51, R51 ;  /* 0x0000003300337308 */ /* 0x000f220000000800 */
[-C--:B------:R-:W-:Y:S01]  /*d000*/  FFMA.FTZ R57, R157, R3.reuse, -R44 ;  /* 0x000000039d397223 */ /* 0x080fe2000001082c */
[----:B------:R-:W-:Y:S08]  /*d010*/  FADD.FTZ R59, R59, R60 ;  /* 0x0000003c3b3b7221 */ /* 0x000ff00000010000 */
[----:B------:R-:W5:Y:S01]  /*d020*/  MUFU.EX2 R48, R48 ;  /* 0x0000003000307308 */ /* 0x000f620000000800 */
[C---:B---3--:R-:W-:Y:S09]  /*d030*/  HMMA.16816.F32 R4, R24.reuse, R28, R4 ;  /* 0x0000001c1804723c */ /* 0x048ff20000001804 */
[----:B------:R-:W3:Y:S01]  /*d040*/  MUFU.EX2 R50, R164 ;  /* 0x000000a400327308 */ /* 0x000ee20000000800 */
[----:B------:R-:W-:Y:S01]  /*d050*/  FADD.FTZ R28, R62, R49 ;  /* 0x000000313e1c7221 */ /* 0x000fe20000010000 */
[-CC-:B------:R-:W-:Y:S01]  /*d060*/  FFMA.FTZ R62, R156, R3.reuse, -R42.reuse ;  /* 0x000000039c3e7223 */ /* 0x180fe2000001082a */
[----:B------:R-:W-:Y:S01]  /*d070*/  FADD.FTZ R60, R58, R59 ;  /* 0x0000003b3a3c7221 */ /* 0x000fe20000010000 */
[-C--:B------:R-:W-:Y:S01]  /*d080*/  FFMA.FTZ R58, R163, R3.reuse, -R42 ;  /* 0x00000003a33a7223 */ /* 0x080fe2000001082a */
[----:B------:R-:W-:Y:S01]  /*d090*/  FADD.FTZ R28, R67, R28 ;  /* 0x0000001c431c7221 */ /* 0x000fe20000010000 */
[C---:B------:R-:W-:Y:S04]  /*d0a0*/  HMMA.16816.F32 R8, R24.reuse, R30, R8 ;  /* 0x0000001e1808723c */ /* 0x040fe80000001808 */
[----:B------:R-:W-:Y:S01]  /*d0b0*/  MUFU.EX2 R57, R57 ;  /* 0x0000003900397308 */ /* 0x000fe20000000800 */
[----:B------:R-:W-:Y:S01]  /*d0c0*/  FADD.FTZ R61, R61, R28 ;  /* 0x0000001c3d3d7221 */ /* 0x000fe20000010000 */
[-C--:B------:R-:W-:Y:S01]  /*d0d0*/  FFMA.FTZ R59, R153, R3.reuse, -R42 ;  /* 0x00000003993b7223 */ /* 0x080fe2000001082a */
[----:B------:R-:W2:Y:S01]  /*d0e0*/  LDSM.16.MT88.4 R28, [R41+0x1400] ;  /* 0x00140000291c783b */ /* 0x000ea20000004200 */
[----:B------:R-:W-:Y:S01]  /*d0f0*/  FADD.FTZ R60, R53, R60 ;  /* 0x0000003c353c7221 */ /* 0x000fe20000010000 */
[-C--:B------:R-:W-:Y:S01]  /*d100*/  FFMA.FTZ R53, R161, R3.reuse, -R42 ;  /* 0x00000003a1357223 */ /* 0x080fe2000001082a */
[C---:B-1----:R-:W-:Y:S04]  /*d110*/  HMMA.16816.F32 R12, R24.reuse, R32, R12 ;  /* 0x00000020180c723c */ /* 0x042fe8000000180c */
[----:B------:R-:W-:Y:S01]  /*d120*/  MUFU.EX2 R58, R58 ;  /* 0x0000003a003a7308 */ /* 0x000fe20000000800 */
[----:B------:R-:W-:Y:S01]  /*d130*/  FADD.FTZ R32, R54, R61 ;  /* 0x0000003d36207221 */ /* 0x000fe20000010000 */
[----:B------:R-:W-:Y:S01]  /*d140*/  FADD.FTZ R71, R71, R60 ;  /* 0x0000003c47477221 */ /* 0x000fe20000010000 */
[-CC-:B------:R-:W-:Y:S01]  /*d150*/  FFMA.FTZ R49, R165, R3.reuse, -R44.reuse ;  /* 0x00000003a5317223 */ /* 0x180fe2000001082c */
[----:B------:R-:W-:Y:S01]  /*d160*/  FFMA.FTZ R54, R160, R3, -R44 ;  /* 0x00000003a0367223 */ /* 0x000fe2000001082c */
[----:B------:R-:W-:Y:S01]  /*d170*/  FADD.FTZ R75, R75, R32 ;  /* 0x000000204b4b7221 */ /* 0x000fe20000010000 */
[----:B------:R-:W-:Y:S01]  /*d180*/  HMMA.16816.F32 R16, R24, R34, R16 ;  /* 0x000000221810723c */ /* 0x000fe20000001810 */
[----:B------:R-:W1:Y:S03]  /*d190*/  LDSM.16.MT88.4 R32, [R40+0x4800] ;  /* 0x004800002820783b */ /* 0x000e660000004200 */
[----:B------:R-:W-:Y:S01]  /*d1a0*/  MUFU.EX2 R53, R53 ;  /* 0x0000003500357308 */ /* 0x000fe20000000800 */
[----:B----4-:R-:W-:Y:S01]  /*d1b0*/  F2FP.F16.F32.PACK_AB R24, R46, R51 ;  /* 0x000000332e18723e */ /* 0x010fe200000000ff */
[----:B------:R-:W-:Y:S01]  /*d1c0*/  FFMA.FTZ R60, R158, R3, -R44 ;  /* 0x000000039e3c7223 */ /* 0x000fe2000001082c */
[----:B-----5:R-:W-:Y:S01]  /*d1d0*/  F2FP.F16.F32.PACK_AB R25, R48, R47 ;  /* 0x0000002f3019723e */ /* 0x020fe200000000ff */
[----:B------:R-:W-:Y:S01]  /*d1e0*/  FADD.FTZ R66, R66, R71 ;  /* 0x0000004742427221 */ /* 0x000fe20000010000 */
[----:B---3--:R-:W-:Y:S01]  /*d1f0*/  F2FP.F16.F32.PACK_AB R26, R50, R45 ;  /* 0x0000002d321a723e */ /* 0x008fe200000000ff */
[----:B------:R-:W-:Y:S01]  /*d200*/  FADD.FTZ R75, R68, R75 ;  /* 0x0000004b444b7221 */ /* 0x000fe20000010000 */
[----:B------:R-:W-:Y:S01]  /*d210*/  F2FP.F16.F32.PACK_AB R27, R43, R52 ;  /* 0x000000342b1b723e */ /* 0x000fe200000000ff */
[----:B------:R-:W-:Y:S02]  /*d220*/  FADD.FTZ R69, R69, R66 ;  /* 0x0000004245457221 */ /* 0x000fe40000010000 */
[----:B------:R-:W-:Y:S01]  /*d230*/  MUFU.EX2 R49, R49 ;  /* 0x0000003100317308 */ /* 0x000fe20000000800 */
[----:B------:R-:W-:Y:S01]  /*d240*/  FADD.FTZ R70, R70, R75 ;  /* 0x0000004b46467221 */ /* 0x000fe20000010000 */
[----:B------:R-:W-:Y:S01]  /*d250*/  FADD.FTZ R66, R56, R69 ;  /* 0x0000004538427221 */ /* 0x000fe20000010000 */
[-C--:B------:R-:W-:Y:S01]  /*d260*/  FFMA.FTZ R56, R23, R3.reuse, -R42 ;  /* 0x0000000317387223 */ /* 0x080fe2000001082a */
[C---:B--2---:R-:W-:Y:S06]  /*d270*/  HMMA.16816.F32 R4, R24.reuse, R36, R4 ;  /* 0x000000241804723c */ /* 0x044fec0000001804 */
[----:B------:R-:W2:Y:S01]  /*d280*/  MUFU.EX2 R54, R54 ;  /* 0x0000003600367308 */ /* 0x000ea20000000800 */
[----:B------:R-:W-:Y:S01]  /*d290*/  FADD.FTZ R23, R77, R66 ;  /* 0x000000424d177221 */ /* 0x000fe20000010000 */
[----:B------:R-:W-:Y:S08]  /*d2a0*/  FADD.FTZ R70, R63, R70 ;  /* 0x000000463f467221 */ /* 0x000ff00000010000 */
[----:B------:R-:W3:Y:S01]  /*d2b0*/  MUFU.EX2 R60, R60 ;  /* 0x0000003c003c7308 */ /* 0x000ee20000000800 */
[----:B------:R-:W-:Y:S01]  /*d2c0*/  FADD.FTZ R74, R74, R23 ;  /* 0x000000174a4a7221 */ /* 0x000fe20000010000 */
[C---:B------:R-:W-:Y:S01]  /*d2d0*/  HMMA.16816.F32 R8, R24.reuse, R38, R8 ;  /* 0x000000261808723c */ /* 0x040fe20000001808 */
[----:B------:R-:W4:Y:S07]  /*d2e0*/  LDSM.16.MT88.4 R36, [R41+0x1800] ;  /* 0x001800002924783b */ /* 0x000f2e0000004200 */
[----:B------:R-:W-:Y:S01]  /*d2f0*/  MUFU.EX2 R59, R59 ;  /* 0x0000003b003b7308 */ /* 0x000fe20000000800 */
[----:B------:R-:W-:Y:S01]  /*d300*/  FADD.FTZ R61, R79, R70 ;  /* 0x000000464f3d7221 */ /* 0x000fe20000010000 */
[----:B------:R-:W-:Y:S08]  /*d310*/  FADD.FTZ R73, R73, R74 ;  /* 0x0000004a49497221 */ /* 0x000ff00000010000 */
[----:B------:R-:W5:Y:S01]  /*d320*/  MUFU.EX2 R62, R62 ;  /* 0x0000003e003e7308 */ /* 0x000f620000000800 */
[----:B------:R-:W-:Y:S01]  /*d330*/  FADD.FTZ R80, R80, R61 ;  /* 0x0000003d50507221 */ /* 0x000fe20000010000 */
[C---:B------:R-:W-:Y:S01]  /*d340*/  HMMA.16816.F32 R12, R24.reuse, R28, R12 ;  /* 0x0000001c180c723c */ /* 0x040fe2000000180c */
[----:B------:R-:W4:Y:S07]  /*d350*/  LDSM.16.MT88.4 R76, [R40+0x4c00] ;  /* 0x004c0000284c783b */ /* 0x000f2e0000004200 */
[----:B------:R-:W-:Y:S01]  /*d360*/  MUFU.EX2 R28, R154 ;  /* 0x0000009a001c7308 */ /* 0x000fe20000000800 */
[----:B------:R-:W-:Y:S01]  /*d370*/  FADD.FTZ R23, R55, R80 ;  /* 0x0000005037177221 */ /* 0x000fe20000010000 */
[-C--:B------:R-:W-:Y:S01]  /*d380*/  FFMA.FTZ R55, R21, R3.reuse, -R42 ;  /* 0x0000000315377223 */ /* 0x080fe2000001082a */
[-CC-:B------:R-:W-:Y:S01]  /*d390*/  FFMA.FTZ R29, R155, R3.reuse, -R44.reuse ;  /* 0x000000039b1d7223 */ /* 0x180fe2000001082c */
[----:B------:R-:W-:Y:S01]  /*d3a0*/  FFMA.FTZ R44, R65, R3, -R44 ;  /* 0x00000003412c7223 */ /* 0x000fe2000001082c */
[----:B------:R-:W-:Y:S01]  /*d3b0*/  FADD.FTZ R82, R82, R23 ;  /* 0x0000001752527221 */ /* 0x000fe20000010000 */
[----:B------:R-:W-:Y:S04]  /*d3c0*/  HMMA.16816.F32 R16, R24, R30, R16 ;  /* 0x0000001e1810723c */ /* 0x000fe80000001810 */
[----:B------:R-:W-:Y:S01]  /*d3d0*/  MUFU.EX2 R30, R56 ;  /* 0x00000038001e7308 */ /* 0x000fe20000000800 */
[----:B--2---:R-:W-:Y:S01]  /*d3e0*/  F2FP.F16.F32.PACK_AB R24, R54, R49 ;  /* 0x000000313618723e */ /* 0x004fe200000000ff */
[--C-:B------:R-:W-:Y:S01]  /*d3f0*/  FFMA.FTZ R31, R22, R3, -R42.reuse ;  /* 0x00000003161f7223 */ /* 0x100fe2000001082a */
[----:B------:R-:W-:Y:S01]  /*d400*/  F2FP.F16.F32.PACK_AB R25, R58, R53 ;  /* 0x000000353a19723e */ /* 0x000fe200000000ff */
[----:B------:R-:W-:Y:S01]  /*d410*/  FFMA.FTZ R42, R20, R3, -R42 ;  /* 0x00000003142a7223 */ /* 0x000fe2000001082a */
[----:B---3--:R-:W-:Y:S01]  /*d420*/  F2FP.F16.F32.PACK_AB R26, R60, R57 ;  /* 0x000000393c1a723e */ /* 0x008fe200000000ff */
[----:B------:R-:W2:Y:S01]  /*d430*/  LDSM.16.MT88.4 R20, [R41+0x1c00] ;  /* 0x001c00002914783b */ /* 0x000ea20000004200 */
[----:B-----5:R-:W-:Y:S01]  /*d440*/  F2FP.F16.F32.PACK_AB R27, R62, R59 ;  /* 0x0000003b3e1b723e */ /* 0x020fe200000000ff */
[----:B------:R-:W-:Y:S02]  /*d450*/  FADD.FTZ R72, R72, R73 ;  /* 0x0000004948487221 */ /* 0x000fe40000010000 */
[----:B------:R-:W3:Y:S01]  /*d460*/  MUFU.EX2 R29, R29 ;  /* 0x0000001d001d7308 */ /* 0x000ee20000000800 */
[----:B------:R-:W-:Y:S01]  /*d470*/  FADD.FTZ R47, R47, R82 ;  /* 0x000000522f2f7221 */ /* 0x000fe20000010000 */
[----:B------:R-:W-:Y:S08]  /*d480*/  FADD.FTZ R51, R51, R72 ;  /* 0x0000004833337221 */ /* 0x000ff00000010000 */
[----:B------:R-:W5:Y:S01]  /*d490*/  MUFU.EX2 R31, R31 ;  /* 0x0000001f001f7308 */ /* 0x000f620000000800 */
[C---:B-1----:R-:W-:Y:S09]  /*d4a0*/  HMMA.16816.F32 R4, R24.reuse, R32, R4 ;  /* 0x000000201804723c */ /* 0x042ff20000001804 */
[----:B------:R-:W-:Y:S01]  /*d4b0*/  MUFU.EX2 R32, R64 ;  /* 0x0000004000207308 */ /* 0x000fe20000000800 */
[----:B------:R-:W-:Y:S01]  /*d4c0*/  FADD.FTZ R47, R48, R47 ;  /* 0x0000002f302f7221 */ /* 0x000fe20000010000 */
[----:B------:R-:W-:Y:S08]  /*d4d0*/  FADD.FTZ R46, R46, R51 ;  /* 0x000000332e2e7221 */ /* 0x000ff00000010000 */
[----:B------:R-:W1:Y:S01]  /*d4e0*/  MUFU.EX2 R33, R44 ;  /* 0x0000002c00217308 */ /* 0x000e620000000800 */
[C---:B------:R-:W-:Y:S09]  /*d4f0*/  HMMA.16816.F32 R8, R24.reuse, R34, R8 ;  /* 0x000000221808723c */ /* 0x040ff20000001808 */
[----:B------:R-:W-:Y:S01]  /*d500*/  MUFU.EX2 R34, R55 ;  /* 0x0000003700227308 */ /* 0x000fe20000000800 */
[----:B---3--:R-:W-:Y:S01]  /*d510*/  F2FP.F16.F32.PACK_AB R68, R29, R28 ;  /* 0x0000001c1d44723e */ /* 0x008fe200000000ff */
[----:B------:R-:W-:Y:S01]  /*d520*/  FADD.FTZ R52, R52, R47 ;  /* 0x0000002f34347221 */ /* 0x000fe20000010000 */
[----:B-----5:R-:W-:Y:S07]  /*d530*/  F2FP.F16.F32.PACK_AB R69, R31, R30 ;  /* 0x0000001e1f45723e */ /* 0x020fee00000000ff */
[----:B------:R-:W3:Y:S01]  /*d540*/  MUFU.EX2 R151, R42 ;  /* 0x0000002a00977308 */ /* 0x000ee20000000800 */
[C---:B----4-:R-:W-:Y:S03]  /*d550*/  HMMA.16816.F32 R12, R24.reuse, R36, R12 ;  /* 0x00000024180c723c */ /* 0x050fe6000000180c */
[----:B------:R-:W-:Y:S01]  /*d560*/  FADD.FTZ R45, R45, R46 ;  /* 0x0000002e2d2d7221 */ /* 0x000fe20000010000 */
[----:B------:R-:W-:Y:S01]  /*d570*/  FADD.FTZ R52, R43, R52 ;  /* 0x000000342b347221 */ /* 0x000fe20000010000 */
[----:B-1----:R-:W-:Y:S02]  /*d580*/  F2FP.F16.F32.PACK_AB R70, R33, R32 ;  /* 0x000000202146723e */ /* 0x002fe400000000ff */
[----:B------:R-:W-:Y:S01]  /*d590*/  FADD.FTZ R50, R50, R45 ;  /* 0x0000002d32327221 */ /* 0x000fe20000010000 */
[----:B------:R-:W-:Y:S03]  /*d5a0*/  HMMA.16816.F32 R16, R24, R38, R16 ;  /* 0x000000261810723c */ /* 0x000fe60000001810 */
[----:B------:R-:W-:Y:S01]  /*d5b0*/  FADD.FTZ R53, R53, R52 ;  /* 0x0000003435357221 */ /* 0x000fe20000010000 */
[----:B------:R-:W-:Y:S01]  /*d5c0*/  FADD.FTZ R49, R49, R50 ;  /* 0x0000003231317221 */ /* 0x000fe20000010000 */
[----:B---3--:R-:W-:Y:S02]  /*d5d0*/  F2FP.F16.F32.PACK_AB R71, R151, R34 ;  /* 0x000000229747723e */ /* 0x008fe400000000ff */
        /* <DEDUP_REMOVED lines=19> */
.L_x_6599:
        /* <DEDUP_REMOVED lines=10> */
.L_x_6616:
[----:B----4-:R-:W-:Y:S01]  /*d7b0*/  FADD.FTZ R10, R8, R10 ;  /* 0x0000000a080a7221 */ /* 0x010fe20000010000 */
[----:B------:R-:W2:Y:S01]  /*d7c0*/  MUFU.RCP R3, R6 ;  /* 0x0000000600037308 */ /* 0x000ea20000001000 */
[C---:B------:R-:W-:Y:S02]  /*d7d0*/  SHF.L.U32 R4, R88.reuse, 0x1, RZ ;  /* 0x0000000158047819 */ /* 0x040fe400000006ff */
[----:B------:R-:W-:Y:S02]  /*d7e0*/  SHF.L.U32 R9, R88, 0x3, RZ ;  /* 0x0000000358097819 */ /* 0x000fe400000006ff */
[----:B------:R-:W-:Y:S02]  /*d7f0*/  LOP3.LUT R4, R91, 0x6, R4, 0xf8, !PT ;  /* 0x000000065b047812 */ /* 0x000fe400078ef804 */
[----:B------:R-:W-:Y:S01]  /*d800*/  LOP3.LUT R11, R9, 0xc0, RZ, 0xc0, !PT ;  /* 0x000000c0090b7812 */ /* 0x000fe200078ec0ff */
[----:B------:R-:W4:Y:S01]  /*d810*/  MUFU.RCP R5, R10 ;  /* 0x0000000a00057308 */ /* 0x000f220000001000 */
[----:B------:R-:W-:-:S02]  /*d820*/  FSETP.NE.FTZ.AND P3, PT, R6, RZ, PT ;  /* 0x000000ff0600720b */ /* 0x000fc40003f75000 */
[----:B------:R-:W-:Y:S02]  /*d830*/  FSETP.NE.FTZ.AND P2, PT, R10, RZ, PT ;  /* 0x000000ff0a00720b */ /* 0x000fe40003f55000 */
[----:B------:R-:W-:Y:S02]  /*d840*/  LOP3.LUT R4, R4, 0x20, R9, 0xf8, !PT ;  /* 0x0000002004047812 */ /* 0x000fe400078ef809 */
[----:B------:R-:W-:Y:S02]  /*d850*/  LOP3.LUT R11, R11, 0x18, R88, 0xf8, !PT ;  /* 0x000000180b0b7812 */ /* 0x000fe400078ef858 */
[----:B---3--:R-:W-:Y:S02]  /*d860*/  LOP3.LUT R8, R86, 0x40, RZ, 0xc0, !PT ;  /* 0x0000004056087812 */ /* 0x008fe400078ec0ff */
[----:B--2---:R-:W-:Y:S02]  /*d870*/  FSEL R3, R3, 1, P3 ;  /* 0x3f80000003037808 */ /* 0x004fe40001800000 */
[----:B------:R-:W-:-:S02]  /*d880*/  LOP3.LUT R4, R4, R11, RZ, 0xfc, !PT ;  /* 0x0000000b04047212 */ /* 0x000fc400078efcff */
[----:B------:R-:W-:Y:S01]  /*d890*/  LOP3.LUT R86, R86, 0x20, RZ, 0xc0, !PT ;  /* 0x0000002056567812 */ /* 0x000fe200078ec0ff */
[C---:B------:R-:W-:Y:S01]  /*d8a0*/  FMUL.FTZ R80, R3.reuse, R80 ;  /* 0x0000005003507220 */ /* 0x040fe20000410000 */
[----:B------:R-:W-:Y:S01]  /*d8b0*/  LEA R13, R4, UR6, 0x1 ;  /* 0x00000006040d7c11 */ /* 0x000fe2000f8e08ff */
        /* <DEDUP_REMOVED lines=44> */
[----:B------:R-:W-:Y:S01]  /*db80*/  MOV R3, 0x7f800000 ;  /* 0x7f80000000037802 */ /* 0x000fe20000000f00 */
[----:B------:R-:W-:Y:S01]  /*db90*/  BSSY.RECONVERGENT B0, `(.L_x_6608) ;  /* 0x0000010000007945 */ /* 0x000fe20003800200 */
[----:B------:R-:W-:Y:S01]  /*dba0*/  MOV R8, 0x7f800000 ;  /* 0x7f80000000087802 */ /* 0x000fe20000000f00 */
[----:B-----5:R-:W-:Y:S01]  /*dbb0*/  @P2 FFMA.FTZ R3, R7, R0, R5 ;  /* 0x0000000007032223 */ /* 0x020fe20000010005 */
[----:B-1----:R-:W-:-:S07]  /*dbc0*/  @P3 FMUL.FTZ R14, R6, 0.69314718246459960938 ;  /* 0x3f317218060e3820 */ /* 0x002fce0000410000 */
[----:B----4-:R-:W-:-:S04]  /*dbd0*/  @P0 IMAD.WIDE.U32 R22, R16, R144, RZ ;  /* 0x0000009010160225 */ /* 0x010fc800078e00ff */
[----:B------:R-:W-:Y:S01]  /*dbe0*/  @P3 FFMA.FTZ R8, R7, R2, R14 ;  /* 0x0000000207083223 */ /* 0x000fe2000001000e */
[----:B------:R-:W-:Y:S02]  /*dbf0*/  @P0 IMAD R2, R17, R144, RZ ;  /* 0x0000009011020224 */ /* 0x000fe400078e02ff */
[----:B---3--:R-:W-:-:S04]  /*dc00*/  @!P1 IMAD R13, R12, R140, R139 ;  /* 0x0000008c0c0d9224 */ /* 0x008fc800078e028b */
[----:B------:R-:W-:Y:S01]  /*dc10*/  @!P1 IMAD R0, R13, R4, RZ ;  /* 0x000000040d009224 */ /* 0x000fe200078e02ff */
[----:B------:R-:W-:Y:S01]  /*dc20*/  LOP3.LUT R4, R11, 0x18, R9, 0x78, !PT ;  /* 0x000000180b047812 */ /* 0x000fe200078e7809 */
[----:B------:R-:W-:Y:S06]  /*dc30*/  @!P1 BRA `(.L_x_6609) ;  /* 0x0000000000149947 */ /* 0x000fec0003800000 */
[----:B------:R-:W2:Y:S04]  /*dc40*/  @!P0 LD.E R5, desc[UR4][R84.64+0xb4] ;  /* 0x0000b40454058980 */ /* 0x000ea8000c101900 */
[----:B------:R-:W3:Y:S01]  /*dc50*/  LD.E R0, desc[UR4][R84.64+0xd4] ;  /* 0x0000d40454007980 */ /* 0x000ee2000c101900 */
[----:B--2---:R-:W-:Y:S02]  /*dc60*/  @!P0 IMAD R144, R5, R140, RZ ;  /* 0x0000008c05908224 */ /* 0x004fe400078e02ff */
[----:B---3--:R-:W-:-:S05]  /*dc70*/  IMAD R5, R0, R139, RZ ;  /* 0x0000008b00057224 */ /* 0x008fca00078e02ff */
[----:B------:R-:W-:Y:S02]  /*dc80*/  IADD3 R0, PT, PT, R5, R144, RZ ;  /* 0x0000009005007210 */ /* 0x000fe40007ffe0ff */
.L_x_6609:
[----:B------:R-:W-:Y:S05]  /*dc90*/  BSYNC.RECONVERGENT B0 ;  /* 0x0000000000007941 */ /* 0x000fea0003800200 */
.L_x_6608:
[----:B------:R1:W5:Y:S01]  /*dca0*/  @!P0 LD.E.64 R30, desc[UR4][R84.64+0x80] ;  /* 0x00008004541e8980 */ /* 0x000362000c101b00 */
[----:B------:R-:W-:Y:S05]  /*dcb0*/  WARPSYNC.ALL ;  /* 0x0000000000007948 */ /* 0x000fea0003800000 */
[----:B------:R1:W5:Y:S01]  /*dcc0*/  LD.E.64 R28, desc[UR4][R84.64+0x90] ;  /* 0x00009004541c7980 */ /* 0x000362000c101b00 */
[----:B------:R-:W-:Y:S01]  /*dcd0*/  LOP3.LUT R10, R4, 0x1f20, R9, 0xf8, !PT ;  /* 0x00001f20040a7812 */ /* 0x000fe200078ef809 */
[----:B------:R-:W-:Y:S01]  /*dce0*/  IMAD.SHL.U32 R141, R141, 0x40, RZ ;  /* 0x000000408d8d7824 */ /* 0x000fe200078e00ff */
[----:B------:R-:W-:Y:S01]  /*dcf0*/  LOP3.LUT P1, RZ, R88, 0x3, RZ, 0xc0, !PT ;  /* 0x0000000358ff7812 */ /* 0x000fe2000782c0ff */
[----:B------:R1:W5:Y:S01]  /*dd00*/  LD.E.64 R26, desc[UR4][R84.64+0x70] ;  /* 0x00007004541a7980 */ /* 0x000362000c101b00 */
[----:B------:R-:W-:-:S02]  /*dd10*/  LEA R10, R10, UR6, 0x1 ;  /* 0x000000060a0a7c11 */ /* 0x000fc4000f8e08ff */
[----:B------:R-:W-:Y:S01]  /*dd20*/  SHF.R.U32.HI R11, RZ, 0x2, R88 ;  /* 0x00000002ff0b7819 */ /* 0x000fe20000011658 */
        /* <DEDUP_REMOVED lines=19> */
.L_x_6611:
[----:B------:R-:W-:Y:S05]  /*de60*/  BSYNC.RECONVERGENT B0 ;  /* 0x0000000000007941 */ /* 0x000fea0003800200 */
.L_x_6610:
[----:B-1----:R-:W2:Y:S01]  /*de70*/  LD.E R84, desc[UR4][R84.64+0xc0] ;  /* 0x0000c00454547980 */ /* 0x002ea2000c101900 */
[-C--:B-----5:R-:W-:Y:S01]  /*de80*/  @!P0 IMAD R0, R31, R140.reuse, RZ ;  /* 0x0000008c1f008224 */ /* 0x0a0fe200078e02ff */
[----:B----4-:R-:W-:Y:S01]  /*de90*/  LOP3.LUT R18, R9, 0x18, RZ, 0xc0, !PT ;  /* 0x0000001809127812 */ /* 0x010fe200078ec0ff */
[----:B------:R-:W-:Y:S01]  /*dea0*/  @!P0 IMAD.WIDE.U32 R30, R30, R140, RZ ;  /* 0x0000008c1e1e8225 */ /* 0x000fe200078e00ff */
[----:B------:R-:W-:-:S03]  /*deb0*/  MOV R19, RZ ;  /* 0x000000ff00137202 */ /* 0x000fc60000000f00 */
        /* <DEDUP_REMOVED lines=24> */
[----:B---3--:R-:W-:Y:S05]  /*e040*/  @P2 RET.REL.NODEC R138 `(_ZN5flash24flash_fwd_splitkv_kernelI23Flash_fwd_kernel_traitsILi32ELi64ELi128ELi4ELb0ELb0EN7cutlass6half_tE19Flash_kernel_traitsILi32ELi64ELi128ELi4ES3_EELb0ELb0ELb0ELb0ELb0ELb1ELb0ELb1EEEvNS_16Flash_fwd_paramsE) ;  /* 0xffffff1c8aec2950 */ /* 0x008fea0003c3ffff */
        /* <DEDUP_REMOVED lines=12> */
[----:B-1----:R-:W-:Y:S05]  /*e110*/  RET.REL.NODEC R138 `(_ZN5flash24flash_fwd_splitkv_kernelI23Flash_fwd_kernel_traitsILi32ELi64ELi128ELi4ELb0ELb0EN7cutlass6half_tE19Flash_kernel_traitsILi32ELi64ELi128ELi4ES3_EELb0ELb0ELb0ELb0ELb0ELb1ELb0ELb1EEEvNS_16Flash_fwd_paramsE) ;  /* 0xffffff1c8ab87950 */ /* 0x002fea0003c3ffff */
.L_x_6607:
[----:B------:R-:W-:Y:S01]  /*e120*/  MOV R4, 0x2 ;  /* 0x0000000200047802 */ /* 0x000fe20000000f00 */
[----:B------:R-:W-:Y:S01]  /*e130*/  IMAD.MOV.U32 R3, RZ, RZ, 0x1f ;  /* 0x0000001fff037424 */ /* 0x000fe200078e00ff */
[----:B------:R-:W-:-:S07]  /*e140*/  MOV R5, 0xffffffff ;  /* 0xffffffff00057802 */ /* 0x000fce0000000f00 */
[----:B-1---5:R-:W-:Y:S05]  /*e150*/  WARPSYNC.COLLECTIVE R5, `(.L_x_6612) ;  /* 0x0000000005087348 */ /* 0x022fea0003c00000 */
[----:B------:R2:W3:Y:S02]  /*e160*/  SHFL.BFLY P0, R10, R152, R4, R3 ;  /* 0x0c000004980a7389 */ /* 0x0004e40000000003 */
[----:B-123-5:R-:W-:Y:S05]  /*e170*/  ENDCOLLECTIVE ;  /* 0x000000000000791b */ /* 0x02efea0003800000 */
.L_x_6612:
[----:B------:R-:W-:Y:S02]  /*e180*/  IMAD.MOV.U32 R9, RZ, RZ, R10 ;  /* 0x000000ffff097224 */ /* 0x000fe400078e000a */
[----:B------:R-:W-:Y:S02]  /*e190*/  IMAD.MOV.U32 R4, RZ, RZ, 0x1 ;  /* 0x00000001ff047424 */ /* 0x000fe400078e00ff */
[----:B------:R-:W-:-:S05]  /*e1a0*/  FADD.FTZ R9, R9, R152 ;  /* 0x0000009809097221 */ /* 0x000fca0000010000 */
[----:B------:R-:W-:-:S07]  /*e1b0*/  MOV R152, R9 ;  /* 0x0000000900987202 */ /* 0x000fce0000000f00 */
[----:B------:R-:W-:Y:S05]  /*e1c0*/  WARPSYNC.COLLECTIVE R5, `(.L_x_6613) ;  /* 0x0000000005087348 */ /* 0x000fea0003c00000 */
[----:B------:R1:W2:Y:S02]  /*e1d0*/  SHFL.BFLY P0, R10, R152, R4, R3 ;  /* 0x0c000004980a7389 */ /* 0x0002a40000000003 */
[----:B-12---:R-:W-:Y:S05]  /*e1e0*/  ENDCOLLECTIVE ;  /* 0x000000000000791b */ /* 0x006fea0003800000 */
.L_x_6613:
[----:B------:R-:W-:Y:S01]  /*e1f0*/  MOV R152, R151 ;  /* 0x0000009700987202 */ /* 0x000fe20000000f00 */
[----:B------:R-:W-:Y:S01]  /*e200*/  IMAD.MOV.U32 R4, RZ, RZ, 0x2 ;  /* 0x00000002ff047424 */ /* 0x000fe200078e00ff */
[----:B------:R-:W-:-:S07]  /*e210*/  MOV R6, R10 ;  /* 0x0000000a00067202 */ /* 0x000fce0000000f00 */
[----:B------:R-:W-:Y:S05]  /*e220*/  WARPSYNC.COLLECTIVE R5, `(.L_x_6614) ;  /* 0x0000000005087348 */ /* 0x000fea0003c00000 */
[----:B------:R1:W2:Y:S02]  /*e230*/  SHFL.BFLY P0, R10, R152, R4, R3 ;  /* 0x0c000004980a7389 */ /* 0x0002a40000000003 */
[----:B-12---:R-:W-:Y:S05]  /*e240*/  ENDCOLLECTIVE ;  /* 0x000000000000791b */ /* 0x006fea0003800000 */
.L_x_6614:
[----:B------:R-:W-:Y:S01]  /*e250*/  FADD.FTZ R6, R9, R6 ;  /* 0x0000000609067221 */ /* 0x000fe20000010000 */
[----:B------:R-:W-:Y:S01]  /*e260*/  FADD.FTZ R8, R10, R151 ;  /* 0x000000970a087221 */ /* 0x000fe20000010000 */
[----:B------:R-:W-:-:S04]  /*e270*/  MOV R4, 0x1 ;  /* 0x0000000100047802 */ /* 0x000fc80000000f00 */
[----:B------:R-:W-:-:S07]  /*e280*/  MOV R152, R8 ;  /* 0x0000000800987202 */ /* 0x000fce0000000f00 */
[----:B------:R-:W-:Y:S05]  /*e290*/  WARPSYNC.COLLECTIVE R5, `(.L_x_6615) ;  /* 0x0000000005087348 */ /* 0x000fea0003c00000 */
[----:B------:R1:W2:Y:S02]  /*e2a0*/  SHFL.BFLY P0, R10, R152, R4, R3 ;  /* 0x0c000004980a7389 */ /* 0x0002a40000000003 */
[----:B-12---:R-:W-:Y:S05]  /*e2b0*/  ENDCOLLECTIVE ;  /* 0x000000000000791b */ /* 0x006fea0003800000 */
.L_x_6615:
[----:B------:R-:W-:Y:S05]  /*e2c0*/  BRA `(.L_x_6616) ;  /* 0xfffffff400387947 */ /* 0x000fea000383ffff */
.L_x_6617:
        /* <DEDUP_REMOVED lines=11> */
.L_x_10295:


//--------------------- .text._ZN5flash24flash_fwd_splitkv_kernelI23Flash_fwd_kernel_traitsILi32ELi64ELi128ELi4ELb0ELb0EN7cutlass6half_tE19Flash_kernel_traitsILi32ELi64ELi128ELi4ES3_EELb0ELb0ELb0ELb0ELb0ELb0ELb1ELb0EEEvNS_16Flash_fwd_paramsE --------------------------
	.section	.text._ZN5flash24flash_fwd_splitkv_kernelI23Flash_fwd_kernel_traitsILi32ELi64ELi128ELi4ELb0ELb0EN7cutlass6half_tE19Flash_kernel_traitsILi32ELi64ELi128ELi4ES3_EELb0ELb0ELb0ELb0ELb0ELb0ELb1ELb0EEEvNS_16Flash_fwd_paramsE,"ax",@progbits
	.align	128
        .global         _ZN5flash24flash_fwd_splitkv_kernelI23Flash_fwd_kernel_traitsILi32ELi64ELi128ELi4ELb0ELb0EN7cutlass6half_tE19Flash_kernel_traitsILi32ELi64ELi128ELi4ES3_EELb0ELb0ELb0ELb0ELb0ELb0ELb1ELb0EEEvNS_16Flash_fwd_paramsE
        .type           _ZN5flash24flash_fwd_splitkv_kernelI23Flash_fwd_kernel_traitsILi32ELi64ELi128ELi4ELb0ELb0EN7cutlass6half_tE19Flash_kernel_traitsILi32ELi64ELi128ELi4ES3_EELb0ELb0ELb0ELb0ELb0ELb0ELb1ELb0EEEvNS_16Flash_fwd_paramsE,@function
        .size           _ZN5flash24flash_fwd_splitkv_kernelI23Flash_fwd_kernel_traitsILi32ELi64ELi128ELi4ELb0ELb0EN7cutlass6half_tE19Flash_kernel_traitsILi32ELi64ELi128ELi4ES3_EELb0ELb0ELb0ELb0ELb0ELb0ELb1ELb0EEEvNS_16Flash_fwd_paramsE,(.L_x_10296 - _ZN5flash24flash_fwd_splitkv_kernelI23Flash_fwd_kernel_traitsILi32ELi64ELi128ELi4ELb0ELb0EN7cutlass6half_tE19Flash_kernel_traitsILi32ELi64ELi128ELi4ES3_EELb0ELb0ELb0ELb0ELb0ELb0ELb1ELb0EEEvNS_16Flash_fwd_paramsE)
        .other          _ZN5flash24flash_fwd_splitkv_kernelI23Flash_fwd_kernel_traitsILi32ELi64ELi128ELi4ELb0ELb0EN7cutlass6half_tE19Flash_kernel_traitsILi32ELi64ELi128ELi4ES3_EELb0ELb0ELb0ELb0ELb0ELb0ELb1ELb0EEEvNS_16Flash_fwd_paramsE,@"STO_CUDA_ENTRY STV_DEFAULT"
_ZN5flash24flash_fwd_splitkv_kernelI23Flash_fwd_kernel_traitsILi32ELi64ELi128ELi4ELb0ELb0EN7cutlass6half_tE19Flash_kernel_traitsILi32ELi64ELi128ELi4ES3_EELb0ELb0ELb0ELb0ELb0ELb0ELb1ELb0EEEvNS_16Flash_fwd_paramsE:
.text._ZN5flash24flash_fwd_splitkv_kernelI23Flash_fwd_kernel_traitsILi32ELi64ELi128ELi4ELb0ELb0EN7cutlass6half_tE19Flash_kernel_traitsILi32ELi64ELi128ELi4ES3_EELb0ELb0ELb0ELb0ELb0ELb0ELb1ELb0EEEvNS_16Flash_fwd_paramsE:
        /* <DEDUP_REMOVED lines=29> */
[----:B-1----:R-:W-:Y:S05]  /*01d0*/  CALL.REL.NOINC `($_ZN5flash24flash_fwd_splitkv_kernelI23Flash_fwd_kernel_traitsILi32ELi64ELi128ELi4ELb0ELb0EN7cutlass6half_tE19Flash_kernel_traitsILi32ELi64ELi128ELi4ES3_EELb0ELb0ELb0ELb0ELb0ELb0ELb1ELb0EEEvNS_16Flash_fwd_paramsE$_ZN5flash30compute_attn_1rowblock_splitkvI23Flash_fwd_kernel_traitsILi32ELi64ELi128ELi4ELb0ELb0EN7cutlass6half_tE19Flash_kernel_traitsILi32ELi64ELi128ELi4ES3_EELb0ELb0ELb0ELb0ELb0ELb0ELb1ELb0ENS_16Flash_fwd_paramsEEEvRKT8_iiiii) ;  /* 0x0000000000087944 */ /* 0x002fea0003c00000 */
[----:B------:R-:W-:Y:S05]  /*01e0*/  BSYNC.RECONVERGENT B2 ;  /* 0x0000000000027941 */ /* 0x000fea0003800200 */
.L_x_6618:
[----:B------:R-:W-:Y:S05]  /*01f0*/  EXIT ;  /* 0x000000000000794d */ /* 0x000fea0003800000 */
        .type           $_ZN5flash24flash_fwd_splitkv_kernelI23Flash_fwd_kernel_traitsILi32ELi64ELi128ELi4ELb0ELb0EN7cutlass6half_tE19Flash_kernel_traitsILi32ELi64ELi128ELi4ES3_EELb0ELb0ELb0ELb0ELb0ELb0ELb1ELb0EEEvNS_16Flash_fwd_paramsE$_ZN5flash30compute_attn_1rowblock_splitkvI23Flash_fwd_kernel_traitsILi32ELi64ELi128ELi4ELb0ELb0EN7cutlass6half_tE19Flash_kernel_traitsILi32ELi64ELi128ELi4ES3_EELb0ELb0ELb0ELb0ELb0ELb0ELb1ELb0ENS_16Flash_fwd_paramsEEEvRKT8_iiiii,@function
        .size           $_ZN5flash24flash_fwd_splitkv_kernelI23Flash_fwd_kernel_traitsILi32ELi64ELi128ELi4ELb0ELb0EN7cutlass6half_tE19Flash_kernel_traitsILi32ELi64ELi128ELi4ES3_EELb0ELb0ELb0ELb0ELb0ELb0ELb1ELb0EEEvNS_16Flash_fwd_paramsE$_ZN5flash30compute_attn_1rowblock_splitkvI23Flash_fwd_kernel_traitsILi32ELi64ELi128ELi4ELb0ELb0EN7cutlass6half_tE19Flash_kernel_traitsILi32ELi64ELi128ELi4ES3_EELb0ELb0ELb0ELb0ELb0ELb0ELb1ELb0ENS_16Flash_fwd_paramsEEEvRKT8_iiiii,(.L_x_10296 - $_ZN5flash24flash_fwd_splitkv_kernelI23Flash_fwd_kernel_traitsILi32ELi64ELi128ELi4ELb0ELb0EN7cutlass6half_tE19Flash_kernel_traitsILi32ELi64ELi128ELi4ES3_EELb0ELb0ELb0ELb0ELb0ELb0ELb1ELb0EEEvNS_16Flash_fwd_paramsE$_ZN5flash30compute_attn_1rowblock_splitkvI23Flash_fwd_kernel_traitsILi32ELi64ELi128ELi4ELb0ELb0EN7cutlass6half_tE19Flash_kernel_traitsILi32ELi64ELi128ELi4ES3_EELb0ELb0ELb0ELb0ELb0ELb0ELb1ELb0ENS_16Flash_fwd_paramsEEEvRKT8_iiiii)
$_ZN5flash24flash_fwd_splitkv_kernelI23Flash_fwd_kernel_traitsILi32ELi64ELi128ELi4ELb0ELb0EN7cutlass6half_tE19Flash_kernel_traitsILi32ELi64ELi128ELi4ES3_EELb0ELb0ELb0ELb0ELb0ELb0ELb1ELb0EEEvNS_16Flash_fwd_paramsE$_ZN5flash30compute_attn_1rowblock_splitkvI23Flash_fwd_kernel_traitsILi32ELi64ELi128ELi4ELb0ELb0EN7cutlass6half_tE19Flash_kernel_traitsILi32ELi64ELi128ELi4ES3_EELb0ELb0ELb0ELb0ELb0ELb0ELb1ELb0ENS_16Flash_fwd_paramsEEEvRKT8_iiiii:
        /* <DEDUP_REMOVED lines=29> */
[----:B------:R-:W-:Y:S02]  /*03d0*/  ISETP.NE.AND.EX P0, PT, R9, RZ, PT, P0 ;  /* 0x000000ff0900720c */ /* 0x000fe40003f05300 */
[----:B-1----:R-:W-:Y:S01]  /*03e0*/  IADD3 R16, P1, PT, R14, R4, RZ ;  /* 0x000000040e107210 */ /* 0x002fe20007f3e0ff */
[----:B------:R-:W-:-:S04]  /*03f0*/  IMAD.MOV.U32 R14, RZ, RZ, -0x1 ;  /* 0xffffffffff0e7424 */ /* 0x000fc800078e00ff */
[----:B------:R-:W-:Y:S01]  /*0400*/  IMAD.X R17, R15, 0x1, R0, P1 ;  /* 0x000000010f117824 */ /* 0x000fe200008e0600 */
[----:B------:R-:W-:Y:S07]  /*0410*/  @!P2 BRA `(.L_x_6620) ;  /* 0x000000000010a947 */ /* 0x000fee0003800000 */
[----:B------:R-:W2:Y:S02]  /*0420*/  LD.E.U8 R6, desc[UR4][R2.64+0x1b2] ;  /* 0x0001b20402067980 */ /* 0x000ea4000c101100 */
[----:B--2---:R-:W-:-:S13]  /*0430*/  ISETP.NE.AND P1, PT, R6, RZ, PT ;  /* 0x000000ff0600720c */ /* 0x004fda0003f25270 */
[----:B------:R-:W-:Y:S05]  /*0440*/  @!P1 BRA `(.L_x_6620) ;  /* 0x0000000000049947 */ /* 0x000fea0003800000 */
[----:B------:R1:W5:Y:S02]  /*0450*/  LD.E R14, desc[UR4][R16.64] ;  /* 0x00000004100e7980 */ /* 0x000364000c101900 */
.L_x_6620:
[----:B------:R-:W-:Y:S05]  /*0460*/  BSYNC.RECONVERGENT B0 ;  /* 0x0000000000007941 */ /* 0x000fea0003800200 */
.L_x_6619:
[----:B------:R-:W-:Y:S04]  /*0470*/  BSSY.RECONVERGENT B0, `(.L_x_6621) ;  /* 0x0000007000007945 */ /* 0x000fe80003800200 */
[----:B------:R-:W-:Y:S05]  /*0480*/  @!P3 BRA `(.L_x_6622) ;  /* 0x000000000014b947 */ /* 0x000fea0003800000 */
[----:B------:R-:W2:Y:S02]  /*0490*/  LD.E.U8 R6, desc[UR4][R2.64+0x1b2] ;  /* 0x0001b20402067980 */ /* 0x000ea4000c101100 */
[----:B--2---:R-:W-:-:S13]  /*04a0*/  ISETP.NE.AND P1, PT, R6, RZ, PT ;  /* 0x000000ff0600720c */ /* 0x004fda0003f25270 */
[----:B-----5:R-:W2:Y:S02]  /*04b0*/  @P1 LD.E R90, desc[UR4][R16.64+0x4] ;  /* 0x00000404105a1980 */ /* 0x020ea4000c101900 */
[----:B--2---:R-:W-:-:S06]  /*04c0*/  @P1 IADD3 R90, PT, PT, R90, -R14, RZ ;  /* 0x8000000e5a5a1210 */ /* 0x004fcc0007ffe0ff */
[----:B------:R2:W5:Y:S02]  /*04d0*/  @!P1 LD.E R90, desc[UR4][R16.64] ;  /* 0x00000004105a9980 */ /* 0x000564000c101900 */
.L_x_6622:
[----:B------:R-:W-:Y:S05]  /*04e0*/  BSYNC.RECONVERGENT B0 ;  /* 0x0000000000007941 */ /* 0x000fea0003800200 */
.L_x_6621:
        /* <DEDUP_REMOVED lines=8> */
.L_x_6624:
[----:B------:R-:W3:Y:S01]  /*0570*/  LD.E.64 R8, desc[UR4][R2.64+0x108] ;  /* 0x0001080402087980 */ /* 0x000ee2000c101b00 */
[----:B------:R-:W-:Y:S01]  /*0580*/  BSSY.RECONVERGENT B0, `(.L_x_6626) ;  /* 0x0000006000007945 */ /* 0x000fe20003800200 */
[----:B------:R-:W-:Y:S01]  /*0590*/  IMAD.MOV.U32 R5, RZ, RZ, RZ ;  /* 0x000000ffff057224 */ /* 0x000fe200078e00ff */
[----:B---3--:R-:W-:-:S04]  /*05a0*/  ISETP.NE.U32.AND P0, PT, R8, RZ, PT ;  /* 0x000000ff0800720c */ /* 0x008fc80003f05070 */
[----:B------:R-:W-:-:S13]  /*05b0*/  ISETP.NE.AND.EX P0, PT, R9, RZ, PT, P0 ;  /* 0x000000ff0900720c */ /* 0x000fda0003f05300 */
[----:B------:R-:W-:Y:S05]  /*05c0*/  @!P0 BRA `(.L_x_6627) ;  /* 0x0000000000048947 */ /* 0x000fea0003800000 */
[----:B------:R3:W5:Y:S02]  /*05d0*/  LD.E R5, desc[UR4][R2.64+0xbc] ;  /* 0x0000bc0402057980 */ /* 0x000764000c101900 */
.L_x_6627:
[----:B------:R-:W-:Y:S05]  /*05e0*/  BSYNC.RECONVERGENT B0 ;  /* 0x0000000000007941 */ /* 0x000fea0003800200 */
.L_x_6626:
[----:B-----5:R-:W-:Y:S02]  /*05f0*/  IADD3 R90, PT, PT, R5, R90, -R12 ;  /* 0x0000005a055a7210 */ /* 0x020fe40007ffe80c */
.L_x_6625:
[----:B------:R-:W-:Y:S05]  /*0600*/  BSYNC.RECONVERGENT B1 ;  /* 0x0000000000017941 */ /* 0x000fea0003800200 */
.L_x_6623:
[----:B------:R-:W-:Y:S01]  /*0610*/  IMAD.SHL.U32 R135, R147, 0x40, RZ ;  /* 0x0000004093877824 */ /* 0x000fe200078e00ff */
[----:B------:R-:W-:Y:S01]  /*0620*/  MOV R8, R146 ;  /* 0x0000009200087202 */ /* 0x000fe20000000f00 */
[----:B------:R-:W-:-:S03]  /*0630*/  IMAD.MOV.U32 R9, RZ, RZ, 0x0 ;  /* 0x00000000ff097424 */ /* 0x000fc600078e00ff */
[----:B------:R-:W-:-:S13]  /*0640*/  ISETP.GT.AND P0, PT, R10, R135, PT ;  /* 0x000000870a00720c */ /* 0x000fda0003f04270 */
[----:B-123--:R-:W-:Y:S05]  /*0650*/  @!P0 RET.REL.NODEC R8 `(_ZN5flash24flash_fwd_splitkv_kernelI23Flash_fwd_kernel_traitsILi32ELi64ELi128ELi4ELb0ELb0EN7cutlass6half_tE19Flash_kernel_traitsILi32ELi64ELi128ELi4ES3_EELb0ELb0ELb0ELb0ELb0ELb0ELb1ELb0EEEvNS_16Flash_fwd_paramsE) ;  /* 0xfffffff808688950 */ /* 0x00efea0003c3ffff */
        /* <DEDUP_REMOVED lines=87> */
[----:B---3--:R-:W-:Y:S05]  /*0bd0*/  @P4 RET.REL.NODEC R2 `(_ZN5flash24flash_fwd_splitkv_kernelI23Flash_fwd_kernel_traitsILi32ELi64ELi128ELi4ELb0ELb0EN7cutlass6half_tE19Flash_kernel_traitsILi32ELi64ELi128ELi4ES3_EELb0ELb0ELb0ELb0ELb0ELb0ELb1ELb0EEEvNS_16Flash_fwd_paramsE) ;  /* 0xfffffff402084950 */ /* 0x008fea0003c3ffff */
[----:B------:R-:W-:Y:S02]  /*0be0*/  MOV R0, 0xff800000 ;  /* 0xff80000000007802 */ /* 0x000fe40000000f00 */
[----:B------:R-:W-:-:S03]  /*0bf0*/  MOV R147, 0x0 ;  /* 0x0000000000937802 */ /* 0x000fc60000000f00 */
[----:B------:R1:W-:Y:S02]  /*0c00*/  ST.E desc[UR4][R6.64+0xc0], R0 ;  /* 0x0000c00006007985 */ /* 0x0003e4000c101904 */
[----:B-1----:R-:W-:Y:S05]  /*0c10*/  RET.REL.NODEC R146 `(_ZN5flash24flash_fwd_splitkv_kernelI23Flash_fwd_kernel_traitsILi32ELi64ELi128ELi4ELb0ELb0EN7cutlass6half_tE19Flash_kernel_traitsILi32ELi64ELi128ELi4ES3_EELb0ELb0ELb0ELb0ELb0ELb0ELb1ELb0EEEvNS_16Flash_fwd_paramsE) ;  /* 0xfffffff092f87950 */ /* 0x002fea0003c3ffff */
.L_x_6628:
        /* <DEDUP_REMOVED lines=40> */
[----:B------:R-:W-:Y:S01]  /*0ea0*/  @!P2 IADD3 R6, PT, PT, R6, 0x1, RZ ;  /* 0x000000010606a810 */ /* 0x000fe20007ffe0ff */
[-C--:B---3--:R-:W-:Y:S01]  /*0eb0*/  IMAD.WIDE.U32 R158, R8, R152.reuse, RZ ;  /* 0x00000098089e7225 */ /* 0x088fe200078e00ff */
[----:B------:R-:W-:Y:S02]  /*0ec0*/  ISETP.GE.AND P1, PT, R0, RZ, PT ;  /* 0x000000ff0000720c */ /* 0x000fe40003f26270 */
[----:B------:R-:W-:Y:S01]  /*0ed0*/  ISETP.NE.AND P2, PT, R11, RZ, PT ;  /* 0x000000ff0b00720c */ /* 0x000fe20003f45270 */
[----:B------:R-:W-:-:S04]  /*0ee0*/  IMAD R0, R9, R152, RZ ;  /* 0x0000009809007224 */ /* 0x000fc800078e02ff */
[----:B------:R-:W-:Y:S02]  /*0ef0*/  @P0 VIADD R6, R6, 0x1 ;  /* 0x0000000106060836 */ /* 0x000fe40000000000 */
[----:B------:R-:W-:Y:S01]  /*0f00*/  IMAD.IADD R0, R159, 0x1, R0 ;  /* 0x000000019f007824 */ /* 0x000fe200078e0200 */
[C---:B------:R-:W-:Y:S02]  /*0f10*/  LEA R159, P0, R158.reuse, R160, 0x2 ;  /* 0x000000a09e9f7211 */ /* 0x040fe400078010ff */
[----:B------:R-:W-:Y:S02]  /*0f20*/  MOV R9, R6 ;  /* 0x0000000600097202 */ /* 0x000fe40000000f00 */
[----:B------:R-:W-:Y:S02]  /*0f30*/  LEA.HI.X R158, R158, R161, R0, 0x2, P0 ;  /* 0x000000a19e9e7211 */ /* 0x000fe400000f1400 */
[----:B------:R-:W-:Y:S01]  /*0f40*/  @!P1 IADD3 R9, PT, PT, -R9, RZ, RZ ;  /* 0x000000ff09099210 */ /* 0x000fe20007ffe1ff */
[----:B------:R-:W-:Y:S01]  /*0f50*/  IMAD.MOV.U32 R4, RZ, RZ, R159 ;  /* 0x000000ffff047224 */ /* 0x000fe200078e009f */
[----:B------:R-:W-:-:S02]  /*0f60*/  @!P2 LOP3.LUT R9, RZ, R11, RZ, 0x33, !PT ;  /* 0x0000000bff09a212 */ /* 0x000fc400078e33ff */
[----:B------:R-:W-:-:S03]  /*0f70*/  MOV R5, R158 ;  /* 0x0000009e00057202 */ /* 0x000fc60000000f00 */
[----:B------:R-:W-:-:S05]  /*0f80*/  IMAD.WIDE R4, R9, 0x4, R4 ;  /* 0x0000000409047825 */ /* 0x000fca00078e0204 */
[----:B------:R1:W3:Y:S01]  /*0f90*/  LD.E R0, desc[UR4][R4.64] ;  /* 0x0000000404007980 */ /* 0x0002e2000c101900 */
        /* <DEDUP_REMOVED lines=25> */
[----:B------:R-:W-:-:S03]  /*1130*/  IMAD R4, R137, R20, RZ ;  /* 0x0000001489047224 */ /* 0x000fc600078e02ff */
[----:B------:R-:W-:Y:S02]  /*1140*/  @!P0 IADD3 R8, PT, PT, -R8, RZ, RZ ;  /* 0x000000ff08088210 */ /* 0x000fe40007ffe1ff */
[----:B------:R-:W-:Y:S02]  /*1150*/  @!P1 LOP3.LUT R8, RZ, R13, RZ, 0x33, !PT ;  /* 0x0000000dff089212 */ /* 0x000fe400078e33ff */
[----:B---3--:R-:W-:Y:S01]  /*1160*/  SHF.R.S32.HI R5, RZ, 0x1f, R0 ;  /* 0x0000001fff057819 */ /* 0x008fe20000011400 */
        /* <DEDUP_REMOVED lines=21> */
.L_x_6630:
        /* <DEDUP_REMOVED lines=29> */
[-C--:B---3-5:R-:W-:Y:S01]  /*1490*/  @!P2 IMAD R6, R19, R11.reuse, RZ ;  /* 0x0000000b1306a224 */ /* 0x0a8fe200078e02ff */
[----:B------:R-:W-:Y:S01]  /*14a0*/  @!P2 SHF.R.S32.HI R0, RZ, 0x1f, R11 ;  /* 0x0000001fff00a819 */ /* 0x000fe2000001140b */
[----:B------:R-:W-:Y:S02]  /*14b0*/  @P2 IMAD.IADD R8, R12, 0x1, R14 ;  /* 0x000000010c082824 */ /* 0x000fe400078e020e */
        /* <DEDUP_REMOVED lines=8> */
[----:B------:R-:W-:Y:S01]  /*1540*/  @!P2 IADD3 R6, PT, PT, R21, R6, RZ ;  /* 0x000000061506a210 */ /* 0x000fe20007ffe0ff */
[----:B------:R-:W-:Y:S01]  /*1550*/  @!P2 IMAD.MOV.U32 R8, RZ, RZ, R20 ;  /* 0x000000ffff08a224 */ /* 0x000fe200078e0014 */
[----:B------:R-:W-:-:S02]  /*1560*/  ISETP.NE.AND P3, PT, R13, RZ, PT ;  /* 0x000000ff0d00720c */ /* 0x000fc40003f65270 */
[----:B------:R-:W-:Y:S02]  /*1570*/  LEA R20, R85, 0xffffff80, 0x7 ;  /* 0xffffff8055147811 */ /* 0x000fe400078e38ff */
[----:B------:R-:W-:Y:S02]  /*1580*/  @P2 IADD3 R6, PT, PT, R19, R0, RZ ;  /* 0x0000000013062210 */ /* 0x000fe40007ffe0ff */
[----:B------:R-:W-:Y:S01]  /*1590*/  @P2 MOV R8, R18 ;  /* 0x0000001200082202 */ /* 0x000fe20000000f00 */
[----:B------:R-:W-:Y:S01]  /*15a0*/  @!P1 VIADD R9, R9, 0x1 ;  /* 0x0000000109099836 */ /* 0x000fe20000000000 */
[----:B------:R-:W-:Y:S01]  /*15b0*/  @!P2 SHF.R.S32.HI R0, RZ, 0x1f, R12 ;  /* 0x0000001fff00a819 */ /* 0x000fe2000001140c */
[----:B------:R-:W-:Y:S01]  /*15c0*/  @!P2 IMAD R4, R139, R12, RZ ;  /* 0x0000000c8b04a224 */ /* 0x000fe200078e02ff */
[----:B------:R-:W-:Y:S01]  /*15d0*/  SHF.R.S32.HI R19, RZ, 0x1f, R20 ;  /* 0x0000001fff137819 */ /* 0x000fe20000011414 */
[----:B------:R-:W-:Y:S01]  /*15e0*/  IMAD R5, R137, R20, RZ ;  /* 0x0000001489057224 */ /* 0x000fe200078e02ff */
[----:B------:R-:W-:-:S02]  /*15f0*/  MOV R24, R8 ;  /* 0x0000000800187202 */ /* 0x000fc40000000f00 */
[----:B------:R-:W-:Y:S01]  /*1600*/  MOV R25, R6 ;  /* 0x0000000600197202 */ /* 0x000fe20000000f00 */
[----:B------:R-:W-:Y:S02]  /*1610*/  @P4 VIADD R9, R9, 0x1 ;  /* 0x0000000109094836 */ /* 0x000fe40000000000 */
        /* <DEDUP_REMOVED lines=26> */
.L_x_6631:
[----:B------:R-:W-:Y:S05]  /*17c0*/  BSYNC.RECONVERGENT B0 ;  /* 0x0000000000007941 */ /* 0x000fea0003800200 */
.L_x_6629:
[----:B------:R-:W-:Y:S01]  /*17d0*/  ISETP.NE.AND P0, PT, R7, -0x1, PT ;  /* 0xffffffff0700780c */ /* 0x000fe20003f05270 */
[----:B------:R-:W2:Y:S04]  /*17e0*/  LD.E.64 R8, desc[UR4][R2.64+0x30] ;  /* 0x0000300402087980 */ /* 0x000ea8000c101b00 */
[----:B------:R-:W3:Y:S04]  /*17f0*/  LD.E.64 R24, desc[UR4][R2.64+0x10] ;  /* 0x0000100402187980 */ /* 0x000ee8000c101b00 */
[----:B------:R-:W4:Y:S04]  /*1800*/  LD.E.64 R14, desc[UR4][R2.64+0x48] ;  /* 0x00004804020e7980 */ /* 0x000f28000c101b00 */
[----:B------:R-:W2:Y:S04]  /*1810*/  @!P0 LD.E.64 R26, desc[UR4][R2.64+0x18] ;  /* 0x00001804021a8980 */ /* 0x000ea8000c101b00 */
        /* <DEDUP_REMOVED lines=26> */
[----:B------:R-:W-:Y:S02]  /*19c0*/  IMAD.MOV.U32 R16, RZ, RZ, R21 ;  /* 0x000000ffff107224 */ /* 0x000fe400078e0015 */
[----:B------:R-:W-:Y:S02]  /*19d0*/  IMAD R17, R20, R139, R17 ;  /* 0x0000008b14117224 */ /* 0x000fe400078e0211 */
[----:B------:R-:W-:Y:S01]  /*19e0*/  IMAD.SHL.U32 R150, R129, 0x8, RZ ;  /* 0x0000000881967824 */ /* 0x000fe200078e00ff */
[----:B------:R-:W-:Y:S01]  /*19f0*/  @!P1 IADD3 R16, PT, PT, -R16, RZ, RZ ;  /* 0x000000ff10109210 */ /* 0x000fe20007ffe1ff */
[----:B------:R-:W-:Y:S01]  /*1a00*/  IMAD.WIDE.U32 R20, R20, R138, RZ ;  /* 0x0000008a14147225 */ /* 0x000fe200078e00ff */
[----:B------:R-:W-:-:S02]  /*1a10*/  @!P2 LOP3.LUT R16, RZ, R13, RZ, 0x33, !PT ;  /* 0x0000000dff10a212 */ /* 0x000fc400078e33ff */
[C---:B------:R-:W-:Y:S01]  /*1a20*/  LOP3.LUT R89, R150.reuse, 0x18, RZ, 0xc0, !PT ;  /* 0x0000001896597812 */ /* 0x040fe200078ec0ff */
[----:B------:R-:W-:Y:S01]  /*1a30*/  IMAD.IADD R13, R21, 0x1, R17 ;  /* 0x00000001150d7824 */ /* 0x000fe200078e0211 */
[----:B------:R-:W-:Y:S01]  /*1a40*/  SHF.R.S32.HI R18, RZ, 0x1f, R16 ;  /* 0x0000001fff127819 */ /* 0x000fe20000011410 */
[----:B------:R-:W-:Y:S01]  /*1a50*/  IMAD R17, R29, R16, RZ ;  /* 0x000000101d117224 */ /* 0x000fe200078e02ff */
[----:B------:R-:W-:Y:S02]  /*1a60*/  LOP3.LUT R149, R150, 0xc0, RZ, 0xc0, !PT ;  /* 0x000000c096957812 */ /* 0x000fe400078ec0ff */
[----:B------:R-:W-:Y:S01]  /*1a70*/  IADD3 R12, P2, P1, R20, R12, R89 ;  /* 0x0000000c140c7210 */ /* 0x000fe2000795e059 */
[----:B------:R-:W-:Y:S01]  /*1a80*/  IMAD.WIDE.U32 R20, R28, R16, RZ ;  /* 0x000000101c147225 */ /* 0x000fe200078e00ff */
[----:B------:R-:W-:-:S03]  /*1a90*/  LOP3.LUT R149, R149, 0x18, R129, 0xf8, !PT ;  /* 0x0000001895957812 */ /* 0x000fc600078ef881 */
[----:B------:R-:W-:Y:S01]  /*1aa0*/  IMAD R17, R18, R28, R17 ;  /* 0x0000001c12117224 */ /* 0x000fe200078e0211 */
[----:B------:R-:W-:Y:S02]  /*1ab0*/  IADD3.X R11, PT, PT, R13, R11, RZ, P2, P1 ;  /* 0x0000000b0d0b7210 */ /* 0x000fe400017e24ff */
[----:B------:R-:W-:Y:S02]  /*1ac0*/  LOP3.LUT R16, R150, 0x1f20, RZ, 0xc0, !PT ;  /* 0x00001f2096107812 */ /* 0x000fe400078ec0ff */
[----:B------:R-:W-:Y:S02]  /*1ad0*/  LOP3.LUT R13, R149, R89, RZ, 0x3c, !PT ;  /* 0x00000059950d7212 */ /* 0x000fe400078e3cff */
[----:B------:R-:W-:Y:S02]  /*1ae0*/  IADD3 R18, P1, PT, R12, R20, RZ ;  /* 0x000000140c127210 */ /* 0x000fe40007f3e0ff */
[----:B------:R-:W-:Y:S01]  /*1af0*/  IADD3 R17, PT, PT, R21, R17, RZ ;  /* 0x0000001115117210 */ /* 0x000fe20007ffe0ff */
[----:B------:R-:W-:Y:S01]  /*1b00*/  IMAD.IADD R135, R10, 0x1, -R135 ;  /* 0x000000010a877824 */ /* 0x000fe200078e0a87 */
[----:B------:R-:W-:-:S02]  /*1b10*/  LOP3.LUT R10, R16, R13, RZ, 0xfc, !PT ;  /* 0x0000000d100a7212 */ /* 0x000fc400078efcff */
[----:B------:R-:W-:Y:S01]  /*1b20*/  SHF.R.U32.HI R16, RZ, 0x2, R129 ;  /* 0x00000002ff107819 */ /* 0x000fe20000011681 */
[----:B------:R-:W-:Y:S01]  /*1b30*/  IMAD.X R19, R11, 0x1, R17, P1 ;  /* 0x000000010b137824 */ /* 0x000fe200008e0611 */
[----:B------:R-:W1:Y:S01]  /*1b40*/  S2UR UR6, SR_CgaCtaId ;  /* 0x00000000000679c3 */ /* 0x000e620000008800 */
[----:B------:R-:W-:Y:S02]  /*1b50*/  IADD3 R20, P1, PT, R89, R6, RZ ;  /* 0x0000000659147210 */ /* 0x000fe40007f3e0ff */
[----:B------:R-:W-:Y:S02]  /*1b60*/  IMAD R13, R139, R16, RZ ;  /* 0x000000108b0d7224 */ /* 0x000fe400078e02ff */
[----:B------:R-:W-:-:S04]  /*1b70*/  IMAD.WIDE.U32 R144, R16, R138, R18 ;  /* 0x0000008a10907225 */ /* 0x000fc800078e0012 */
[----:B------:R-:W-:Y:S01]  /*1b80*/  IMAD.X R21, RZ, RZ, R0, P1 ;  /* 0x000000ffff157224 */ /* 0x000fe200008e0600 */
[----:B------:R-:W-:Y:S01]  /*1b90*/  IADD3 R13, PT, PT, R145, R13, RZ ;  /* 0x0000000d910d7210 */ /* 0x000fe20007ffe0ff */
[----:B------:R-:W-:-:S04]  /*1ba0*/  IMAD.WIDE.U32 R18, R16, R136, R20 ;  /* 0x0000008810127225 */ /* 0x000fc800078e0014 */
[----:B------:R-:W-:Y:S01]  /*1bb0*/  IMAD R6, R137, R16, RZ ;  /* 0x0000001089067224 */ /* 0x000fe200078e02ff */
[----:B------:R-:W-:Y:S01]  /*1bc0*/  UMOV UR7, 0x400 ;  /* 0x0000040000077882 */ /* 0x000fe20000000000 */
[----:B------:R-:W-:-:S03]  /*1bd0*/  SHF.R.S32.HI R0, RZ, 0x1f, R151 ;  /* 0x0000001fff007819 */ /* 0x000fc60000011497 */
[----:B------:R-:W-:Y:S01]  /*1be0*/  IADD3 R141, PT, PT, R19, R6, RZ ;  /* 0x00000006138d7210 */ /* 0x000fe20007ffe0ff */
[----:B-1----:R-:W-:Y:S01]  /*1bf0*/  ULEA UR6, UR6, UR7, 0x18 ;  /* 0x0000000706067291 */ /* 0x002fe2000f8ec0ff */
[-C--:B------:R-:W-:Y:S02]  /*1c00*/  LOP3.LUT R159, R159, R158.reuse, RZ, 0x3c, !PT ;  /* 0x0000009e9f9f7212 */ /* 0x080fe400078e3cff */
[----:B------:R-:W-:Y:S01]  /*1c10*/  MOV R17, RZ ;  /* 0x000000ff00117202 */ /* 0x000fe20000000f00 */
[----:B------:R-:W-:Y:S01]  /*1c20*/  BSSY.RECONVERGENT B0, `(.L_x_6632) ;  /* 0x000002d000007945 */ /* 0x000fe20003800200 */
[----:B------:R-:W-:Y:S01]  /*1c30*/  LOP3.LUT R158, R159, R158, RZ, 0x3c, !PT ;  /* 0x0000009e9f9e7212 */ /* 0x000fe200078e3cff */
[----:B------:R-:W-:-:S03]  /*1c40*/  IMAD.U32 R132, RZ, RZ, UR6 ;  /* 0x00000006ff847e24 */ /* 0x000fc6000f8e00ff */
[----:B------:R-:W-:Y:S01]  /*1c50*/  LOP3.LUT R159, R159, R158, RZ, 0x3c, !PT ;  /* 0x0000009e9f9f7212 */ /* 0x000fe200078e3cff */
[-C--:B--2---:R-:W-:Y:S02]  /*1c60*/  @!P0 IMAD R12, R27, R152.reuse, RZ ;  /* 0x000000981b0c8224 */ /* 0x084fe400078e02ff */
[----:B------:R-:W-:-:S04]  /*1c70*/  @!P0 IMAD.WIDE.U32 R26, R26, R152, RZ ;  /* 0x000000981a1a8225 */ /* 0x000fc800078e00ff */
[----:B------:R-:W-:Y:S01]  /*1c80*/  @!P0 IMAD.MOV.U32 R11, RZ, RZ, R26 ;  /* 0x000000ffff0b8224 */ /* 0x000fe200078e001a */
[----:B------:R-:W-:Y:S01]  /*1c90*/  @!P0 IADD3 R12, PT, PT, R27, R12, RZ ;  /* 0x0000000c1b0c8210 */ /* 0x000fe20007ffe0ff */
[----:B------:R-:W-:Y:S01]  /*1ca0*/  @P0 IMAD.WIDE.U32 R26, R8, R7, RZ ;  /* 0x00000007081a0225 */ /* 0x000fe200078e00ff */
[----:B---3--:R-:W-:-:S03]  /*1cb0*/  LEA R145, P1, R144, R24, 0x1 ;  /* 0x0000001890917211 */ /* 0x008fc600078208ff */
[----:B------:R-:W-:Y:S02]  /*1cc0*/  @P0 IMAD.MOV.U32 R11, RZ, RZ, R26 ;  /* 0x000000ffff0b0224 */ /* 0x000fe400078e001a */
[----:B------:R-:W-:Y:S01]  /*1cd0*/  @P0 IMAD R7, R9, R7, RZ ;  /* 0x0000000709070224 */ /* 0x000fe200078e02ff */
[----:B------:R-:W-:Y:S02]  /*1ce0*/  LEA.HI.X R144, R144, R25, R13, 0x1, P1 ;  /* 0x0000001990907211 */ /* 0x000fe400008f0c0d */
[----:B------:R-:W-:Y:S01]  /*1cf0*/  IADD3 R20, P1, PT, R89, R11, RZ ;  /* 0x0000000b59147210 */ /* 0x000fe20007f3e0ff */
[----:B------:R-:W-:-:S04]  /*1d00*/  @P0 IMAD.IADD R12, R27, 0x1, R7 ;  /* 0x000000011b0c0824 */ /* 0x000fc800078e0207 */
[----:B------:R-:W-:Y:S01]  /*1d10*/  IMAD.X R21, RZ, RZ, R12, P1 ;  /* 0x000000ffff157224 */ /* 0x000fe200008e060c */
[----:B------:R-:W-:Y:S01]  /*1d20*/  ISETP.GE.AND P1, PT, R16, R135, PT ;  /* 0x000000871000720c */ /* 0x000fe20003f26270 */
[----:B----4-:R-:W-:Y:S01]  /*1d30*/  IMAD R6, R15, R151, RZ ;  /* 0x000000970f067224 */ /* 0x010fe200078e02ff */
[----:B------:R-:W-:-:S03]  /*1d40*/  LEA R142, P2, R18, R22, 0x1 ;  /* 0x00000016128e7211 */ /* 0x000fc600078408ff */
[----:B------:R-:W-:Y:S02]  /*1d50*/  IMAD R6, R14, R0, R6 ;  /* 0x000000000e067224 */ /* 0x000fe400078e0206 */
[----:B------:R-:W-:Y:S01]  /*1d60*/  IMAD.WIDE.U32 R14, R151, R14, R20 ;  /* 0x0000000e970e7225 */ /* 0x000fe200078e0014 */
[----:B------:R-:W-:Y:S02]  /*1d70*/  LEA.HI.X R141, R18, R23, R141, 0x1, P2 ;  /* 0x00000017128d7211 */ /* 0x000fe400010f0c8d */
[----:B------:R-:W-:Y:S01]  /*1d80*/  @!P0 MOV R13, R9 ;  /* 0x00000009000d8202 */ /* 0x000fe20000000f00 */
        /* <DEDUP_REMOVED lines=21> */
.L_x_6634:
[----:B------:R2:W-:Y:S02]  /*1ee0*/  STS.128 [R0], RZ ;  /* 0x000000ff00007388 */ /* 0x0005e40000000c00 */
.L_x_6633:
[----:B------:R-:W-:Y:S05]  /*1ef0*/  BSYNC.RECONVERGENT B0 ;  /* 0x0000000000007941 */ /* 0x000fea0003800200 */
.L_x_6632:
        /* <DEDUP_REMOVED lines=23> */
.L_x_6636:
[----:B------:R-:W-:Y:S05]  /*2070*/  BSYNC.RECONVERGENT B0 ;  /* 0x0000000000007941 */ /* 0x000fea0003800200 */
.L_x_6635:
        /* <DEDUP_REMOVED lines=13> */
.L_x_6639:
[----:B------:R4:W-:Y:S02]  /*2150*/  STS.128 [R0+0x1000], RZ ;  /* 0x001000ff00007388 */ /* 0x0009e40000000c00 */
.L_x_6638:
[----:B------:R-:W-:Y:S05]  /*2160*/  BSYNC.RECONVERGENT B0 ;  /* 0x0000000000007941 */ /* 0x000fea0003800200 */
.L_x_6637:
        /* <DEDUP_REMOVED lines=16> */
.L_x_6641:
[----:B------:R-:W-:Y:S05]  /*2270*/  BSYNC.RECONVERGENT B0 ;  /* 0x0000000000007941 */ /* 0x000fea0003800200 */
.L_x_6640:
        /* <DEDUP_REMOVED lines=11> */
.L_x_6643:
[----:B------:R-:W-:Y:S05]  /*2330*/  BSYNC.RECONVERGENT B0 ;  /* 0x0000000000007941 */ /* 0x000fea0003800200 */
.L_x_6642:
        /* <DEDUP_REMOVED lines=11> */
.L_x_6645:
[----:B------:R-:W-:Y:S05]  /*23f0*/  BSYNC.RECONVERGENT B0 ;  /* 0x0000000000007941 */ /* 0x000fea0003800200 */
.L_x_6644:
        /* <DEDUP_REMOVED lines=17> */
.L_x_6648:
[----:B------:R1:W-:Y:S01]  /*2510*/  STS.128 [R0+0x3000], RZ ;  /* 0x003000ff00007388 */ /* 0x0003e20000000c00 */
[----:B------:R-:W-:Y:S05]  /*2520*/  BRA `(.L_x_6649) ;  /* 0x0000000000047947 */ /* 0x000fea0003800000 */
.L_x_6647:
[----:B------:R1:W-:Y:S02]  /*2530*/  STS.128 [R0+0x3000], RZ ;  /* 0x003000ff00007388 */ /* 0x0003e40000000c00 */
.L_x_6649:
[----:B------:R-:W-:Y:S05]  /*2540*/  BSYNC.RECONVERGENT B0 ;  /* 0x0000000000007941 */ /* 0x000fea0003800200 */
.L_x_6646:
[-C--:B------:R-:W-:Y:S01]  /*2550*/  ISETP.GE.AND P3, PT, R7, R6.reuse, PT ;  /* 0x000000060700720c */ /* 0x080fe20003f66270 */
[C---:B------:R-:W-:Y:S01]  /*2560*/  IMAD.SHL.U32 R131, R129.reuse, 0x10, RZ ;  /* 0x0000001081837824 */ /* 0x040fe200078e00ff */
[----:B------:R-:W-:Y:S01]  /*2570*/  SHF.R.U32.HI R96, RZ, 0x1, R129 ;  /* 0x00000001ff607819 */ /* 0x000fe20000011681 */
[C---:B------:R-:W-:Y:S01]  /*2580*/  IMAD.SHL.U32 R88, R129.reuse, 0x20, RZ ;  /* 0x0000002081587824 */ /* 0x040fe200078e00ff */
[-C--:B------:R-:W-:Y:S01]  /*2590*/  ISETP.GE.AND P2, PT, R8, R6.reuse, PT ;  /* 0x000000060800720c */ /* 0x080fe20003f46270 */
[----:B------:R-:W-:Y:S01]  /*25a0*/  IMAD.SHL.U32 R128, R129, 0x4, RZ ;  /* 0x0000000481807824 */ /* 0x000fe200078e00ff */
[----:B------:R-:W-:Y:S01]  /*25b0*/  LOP3.LUT R84, R96, 0x8, RZ, 0xc0, !PT ;  /* 0x0000000860547812 */ /* 0x000fe200078ec0ff */
[----:B------:R-:W-:Y:S01]  /*25c0*/  BSSY.RECONVERGENT B0, `(.L_x_6650) ;  /* 0x0000019000007945 */ /* 0x000fe20003800200 */
[----:B------:R-:W-:Y:S02]  /*25d0*/  LOP3.LUT R9, R131, 0x3e00, RZ, 0xc0, !PT ;  /* 0x00003e0083097812 */ /* 0x000fe400078ec0ff */
[----:B------:R-:W-:-:S02]  /*25e0*/  ISETP.GE.AND P1, PT, R16, R6, PT ;  /* 0x000000061000720c */ /* 0x000fc40003f26270 */
        /* <DEDUP_REMOVED lines=22> */
.L_x_6651:
[----:B------:R-:W-:Y:S05]  /*2750*/  BSYNC.RECONVERGENT B0 ;  /* 0x0000000000007941 */ /* 0x000fea0003800200 */
.L_x_6650:
        /* <DEDUP_REMOVED lines=14> */
.L_x_6653:
[----:B------:R-:W-:Y:S05]  /*2840*/  BSYNC.RECONVERGENT B0 ;  /* 0x0000000000007941 */ /* 0x000fea0003800200 */
.L_x_6652:
        /* <DEDUP_REMOVED lines=12> */
.L_x_6655:
[----:B------:R-:W-:Y:S05]  /*2910*/  BSYNC.RECONVERGENT B0 ;  /* 0x0000000000007941 */ /* 0x000fea0003800200 */
.L_x_6654:
[----:B-1----:R-:W-:Y:S01]  /*2920*/  LDSM.16.M88.4 R4, [R130] ;  /* 0x000000008204783b */ /* 0x002fe20000000200 */
[----:B------:R-:W-:Y:S01]  /*2930*/  IMAD.MOV.U32 R87, RZ, RZ, 0x20 ;  /* 0x00000020ff577424 */ /* 0x000fe200078e00ff */
[----:B------:R-:W-:Y:S01]  /*2940*/  LOP3.LUT P0, RZ, R129, 0x4, RZ, 0xc0, !PT ;  /* 0x0000000481ff7812 */ /* 0x000fe2000780c0ff */
[----:B------:R-:W-:Y:S01]  /*2950*/  VIADD R156, R85, 0xffffffff ;  /* 0xffffffff559c7836 */ /* 0x000fe20000000000 */
[----:B------:R-:W1:Y:S01]  /*2960*/  LDSM.16.M88.4 R60, [R68+0x1000] ;  /* 0x00100000443c783b */ /* 0x000e620000000200 */
[----:B------:R-:W-:Y:S01]  /*2970*/  IMAD.SHL.U32 R101, R129, 0x2, RZ ;  /* 0x0000000281657824 */ /* 0x000fe200078e00ff */
[----:B------:R-:W-:Y:S01]  /*2980*/  SEL R87, R87, 0xffffffe0, !P0 ;  /* 0xffffffe057577807 */ /* 0x000fe20004000000 */
[----:B------:R-:W-:Y:S01]  /*2990*/  IMAD.SHL.U32 R86, R156, 0x80, RZ ;  /* 0x000000809c567824 */ /* 0x000fe200078e00ff */
[----:B------:R-:W5:Y:S01]  /*29a0*/  LDSM.16.M88.4 R52, [R68+0x1400] ;  /* 0x001400004434783b */ /* 0x000f620000000200 */
[----:B------:R-:W-:Y:S02]  /*29b0*/  BSSY.RECONVERGENT B1, `(.L_x_6656) ;  /* 0x000012a000017945 */ /* 0x000fe40003800200 */
[--C-:B------:R-:W-:Y:S01]  /*29c0*/  IMAD.IADD R80, R130, 0x1, R87.reuse ;  /* 0x0000000182507824 */ /* 0x100fe200078e0257 */
[----:B------:R-:W2:Y:S01]  /*29d0*/  LDSM.16.M88.4 R44, [R68+0x1800] ;  /* 0x00180000442c783b */ /* 0x000ea20000000200 */
[----:B------:R-:W-:Y:S01]  /*29e0*/  IMAD.IADD R91, R68, 0x1, R87 ;  /* 0x00000001445b7824 */ /* 0x000fe200078e0257 */
[----:B------:R-:W-:-:S02]  /*29f0*/  LOP3.LUT R101, R86, 0x6, R101, 0xf8, !PT ;  /* 0x0000000656657812 */ /* 0x000fc400078ef865 */
[----:B------:R-:W3:Y:S02]  /*2a00*/  LDSM.16.M88.4 R36, [R68+0x1c00] ;  /* 0x001c00004424783b */ /* 0x000ee40000000200 */
[C---:B------:R-:W-:Y:S02]  /*2a10*/  ISETP.GE.AND P3, PT, R101.reuse, R90, PT ;  /* 0x0000005a6500720c */ /* 0x040fe40003f66270 */
[----:B------:R-:W4:Y:S01]  /*2a20*/  LDSM.16.M88.4 R28, [R68+0x2000] ;  /* 0x00200000441c783b */ /* 0x000f220000000200 */
[----:B------:R-:W-:-:S03]  /*2a30*/  LOP3.LUT R92, R101, 0x9, RZ, 0xfc, !PT ;  /* 0x00000009655c7812 */ /* 0x000fc600078efcff */
[----:B------:R-:W4:Y:S01]  /*2a40*/  LDSM.16.M88.4 R20, [R68+0x2400] ;  /* 0x002400004414783b */ /* 0x000f220000000200 */
[-C--:B------:R-:W-:Y:S02]  /*2a50*/  ISETP.GE.AND P0, PT, R92, R90.reuse, PT ;  /* 0x0000005a5c00720c */ /* 0x080fe40003f06270 */
[C---:B------:R-:W-:Y:S01]  /*2a60*/  LOP3.LUT R92, R101.reuse, 0x18, RZ, 0xfc, !PT ;  /* 0x00000018655c7812 */ /* 0x040fe200078efcff */
[----:B------:R-:W4:Y:S03]  /*2a70*/  LDSM.16.M88.4 R12, [R68+0x2800] ;  /* 0x00280000440c783b */ /* 0x000f260000000200 */
[----:B------:R-:W-:Y:S01]  /*2a80*/  ISETP.GE.AND P4, PT, R92, R90, PT ;  /* 0x0000005a5c00720c */ /* 0x000fe20003f86270 */
[----:B------:R-:W4:Y:S04]  /*2a90*/  LDSM.16.M88.4 R68, [R68+0x2c00] ;  /* 0x002c00004444783b */ /* 0x000f280000000200 */
[----:B------:R-:W-:Y:S04]  /*2aa0*/  LDSM.16.M88.4 R80, [R80] ;  /* 0x000000005050783b */ /* 0x000fe80000000200 */
[----:B------:R-:W4:Y:S01]  /*2ab0*/  LDSM.16.M88.4 R76, [R91+0x1000] ;  /* 0x001000005b4c783b */ /* 0x000f220000000200 */
[C---:B-1----:R-:W-:Y:S03]  /*2ac0*/  HMMA.16816.F32 R64, R4.reuse, R60, RZ ;  /* 0x0000003c0440723c */ /* 0x042fe600000018ff */
[----:B------:R-:W1:Y:S04]  /*2ad0*/  LDSM.16.M88.4 R72, [R91+0x1400] ;  /* 0x001400005b48783b */ /* 0x000e680000000200 */
[----:B------:R-:W0:Y:S01]  /*2ae0*/  LDGDEPBAR ;  /* 0x00000000000079af */ /* 0x000e220000000000 */
[C---:B------:R-:W-:Y:S08]  /*2af0*/  HMMA.16816.F32 R60, R4.reuse, R62, RZ ;  /* 0x0000003e043c723c */ /* 0x040ff000000018ff */
[C---:B-----5:R-:W-:Y:S08]  /*2b00*/  HMMA.16816.F32 R56, R4.reuse, R52, RZ ;  /* 0x000000340438723c */ /* 0x060ff000000018ff */
[C---:B--2---:R-:W-:Y:S08]  /*2b10*/  HMMA.16816.F32 R48, R4.reuse, R44, RZ ;  /* 0x0000002c0430723c */ /* 0x044ff000000018ff */
[C---:B---3--:R-:W-:Y:S08]  /*2b20*/  HMMA.16816.F32 R40, R4.reuse, R36, RZ ;  /* 0x000000240428723c */ /* 0x048ff000000018ff */
        /* <DEDUP_REMOVED lines=9> */
[----:B------:R-:W-:Y:S08]  /*2bc0*/  HMMA.16816.F32 R8, R4, R68, RZ ;  /* 0x000000440408723c */ /* 0x000ff000000018ff */
[----:B------:R-:W-:Y:S01]  /*2bd0*/  HMMA.16816.F32 R64, R80, R76, R64 ;  /* 0x0000004c5040723c */ /* 0x000fe20000001840 */
[----:B------:R-:W-:-:S02]  /*2be0*/  LOP3.LUT R77, R101, 0x1, RZ, 0xfc, !PT ;  /* 0x00000001654d7812 */ /* 0x000fc400078efcff */
[----:B------:R-:W-:Y:S02]  /*2bf0*/  LOP3.LUT R76, R101, 0x8, RZ, 0xfc, !PT ;  /* 0x00000008654c7812 */ /* 0x000fe400078efcff */
[-C--:B------:R-:W-:Y:S02]  /*2c00*/  ISETP.GE.AND P2, PT, R77, R90.reuse, PT ;  /* 0x0000005a4d00720c */ /* 0x080fe40003f46270 */
[----:B------:R-:W-:Y:S01]  /*2c10*/  ISETP.GE.AND P1, PT, R76, R90, PT ;  /* 0x0000005a4c00720c */ /* 0x000fe20003f26270 */
[----:B------:R-:W-:Y:S01]  /*2c20*/  HMMA.16816.F32 R4, R4, R70, RZ ;  /* 0x000000460404723c */ /* 0x000fe200000018ff */
[----:B------:R-:W2:Y:S07]  /*2c30*/  LDSM.16.M88.4 R68, [R91+0x1800] ;  /* 0x001800005b44783b */ /* 0x000eae0000000200 */
[----:B------:R-:W-:Y:S01]  /*2c40*/  HMMA.16816.F32 R60, R80, R78, R60 ;  /* 0x0000004e503c723c */ /* 0x000fe2000000183c */
[----:B------:R-:W3:Y:S02]  /*2c50*/  LDSM.16.M88.4 R76, [R91+0x1c00] ;  /* 0x001c00005b4c783b */ /* 0x000ee40000000200 */
[----:B------:R-:W-:-:S05]  /*2c60*/  FSEL R99, R67, -INF , !P2 ;  /* 0xff80000043637808 */ /* 0x000fca0005000000 */
[C---:B-1----:R-:W-:Y:S01]  /*2c70*/  HMMA.16816.F32 R56, R80.reuse, R72, R56 ;  /* 0x000000485038723c */ /* 0x042fe20000001838 */
[C---:B------:R-:W-:Y:S02]  /*2c80*/  LOP3.LUT R72, R101.reuse, 0x11, RZ, 0xfc, !PT ;  /* 0x0000001165487812 */ /* 0x040fe400078efcff */
[C---:B------:R-:W-:Y:S02]  /*2c90*/  LOP3.LUT R73, R101.reuse, 0x10, RZ, 0xfc, !PT ;  /* 0x0000001065497812 */ /* 0x040fe400078efcff */
[-C--:B------:R-:W-:Y:S02]  /*2ca0*/  ISETP.GE.AND P5, PT, R72, R90.reuse, PT ;  /* 0x0000005a4800720c */ /* 0x080fe40003fa6270 */
[----:B------:R-:W-:Y:S01]  /*2cb0*/  LOP3.LUT R72, R101, 0x19, RZ, 0xfc, !PT ;  /* 0x0000001965487812 */ /* 0x000fe200078efcff */
[----:B------:R-:W-:Y:S01]  /*2cc0*/  HMMA.16816.F32 R52, R80, R74, R52 ;  /* 0x0000004a5034723c */ /* 0x000fe20000001834 */
[----:B------:R-:W-:Y:S02]  /*2cd0*/  ISETP.GE.AND P6, PT, R73, R90, PT ;  /* 0x0000005a4900720c */ /* 0x000fe40003fc6270 */
[----:B------:R-:W-:-:S02]  /*2ce0*/  LOP3.LUT R74, R101, 0x20, RZ, 0xfc, !PT ;  /* 0x00000020654a7812 */ /* 0x000fc400078efcff */
[----:B------:R-:W-:Y:S02]  /*2cf0*/  FSEL R75, R66, -INF , !P3 ;  /* 0xff800000424b7808 */ /* 0x000fe40005800000 */
[----:B------:R-:W-:Y:S02]  /*2d00*/  FSEL R73, R64, -INF , !P3 ;  /* 0xff80000040497808 */ /* 0x000fe40005800000 */
[-C--:B------:R-:W-:Y:S02]  /*2d10*/  ISETP.GE.AND P3, PT, R72, R90.reuse, PT ;  /* 0x0000005a4800720c */ /* 0x080fe40003f66270 */
[----:B------:R-:W-:Y:S02]  /*2d20*/  FSEL R72, R65, -INF , !P2 ;  /* 0xff80000041487808 */ /* 0x000fe40005000000 */
[----:B------:R-:W-:Y:S01]  /*2d30*/  ISETP.GE.AND P2, PT, R74, R90, PT ;  /* 0x0000005a4a00720c */ /* 0x000fe20003f46270 */
[----:B------:R-:W1:Y:S01]  /*2d40*/  LDSM.16.M88.4 R64, [R91+0x2000] ;  /* 0x002000005b40783b */ /* 0x000e620000000200 */
[----:B------:R-:W-:Y:S01]  /*2d50*/  LOP3.LUT R74, R101, 0x28, RZ, 0xfc, !PT ;  /* 0x00000028654a7812 */ /* 0x000fe200078efcff */
[----:B--2---:R-:W-:Y:S01]  /*2d60*/  HMMA.16816.F32 R44, R80, R70, R44 ;  /* 0x00000046502c723c */ /* 0x004fe2000000182c */
[----:B------:R-:W-:-:S02]  /*2d70*/  FSEL R62, R62, -INF , !P1 ;  /* 0xff8000003e3e7808 */ /* 0x000fc40004800000 */
[----:B------:R-:W-:Y:S02]  /*2d80*/  FSEL R121, R58, -INF , !P6 ;  /* 0xff8000003a797808 */ /* 0x000fe40007000000 */
[----:B------:R-:W-:Y:S02]  /*2d90*/  FSEL R70, R56, -INF , !P6 ;  /* 0xff80000038467808 */ /* 0x000fe40007000000 */
[----:B------:R-:W-:Y:S01]  /*2da0*/  FSEL R111, R63, -INF , !P0 ;  /* 0xff8000003f6f7808 */ /* 0x000fe20004000000 */
[----:B---3--:R-:W-:Y:S01]  /*2db0*/  HMMA.16816.F32 R40, R80, R76, R40 ;  /* 0x0000004c5028723c */ /* 0x008fe20000001828 */
[----:B------:R-:W-:Y:S02]  /*2dc0*/  FSEL R112, R59, -INF , !P5 ;  /* 0xff8000003b707808 */ /* 0x000fe40006800000 */
[----:B------:R-:W-:Y:S02]  /*2dd0*/  FSEL R71, R57, -INF , !P5 ;  /* 0xff80000039477808 */ /* 0x000fe40006800000 */
[----:B------:R-:W2:Y:S01]  /*2de0*/  LDSM.16.M88.4 R56, [R91+0x2400] ;  /* 0x002400005b38783b */ /* 0x000ea20000000200 */
[----:B------:R-:W-:-:S02]  /*2df0*/  FSEL R119, R53, -INF , !P3 ;  /* 0xff80000035777808 */ /* 0x000fc40005800000 */
[C---:B------:R-:W-:Y:S01]  /*2e00*/  HMMA.16816.F32 R48, R80.reuse, R68, R48 ;  /* 0x000000445030723c */ /* 0x040fe20000001830 */
[----:B------:R-:W-:Y:S02]  /*2e10*/  FSEL R68, R60, -INF , !P1 ;  /* 0xff8000003c447808 */ /* 0x000fe40004800000 */
[C---:B------:R-:W-:Y:S02]  /*2e20*/  LOP3.LUT R69, R101.reuse, 0x21, RZ, 0xfc, !PT ;  /* 0x0000002165457812 */ /* 0x040fe400078efcff */
[----:B------:R-:W-:Y:S02]  /*2e30*/  LOP3.LUT R60, R101, 0x29, RZ, 0xfc, !PT ;  /* 0x00000029653c7812 */ /* 0x000fe400078efcff */
[-C--:B------:R-:W-:Y:S01]  /*2e40*/  ISETP.GE.AND P1, PT, R69, R90.reuse, PT ;  /* 0x0000005a4500720c */ /* 0x080fe20003f26270 */
[----:B------:R-:W-:Y:S01]  /*2e50*/  HMMA.16816.F32 R36, R80, R78, R36 ;  /* 0x0000004e5024723c */ /* 0x000fe20000001824 */
[----:B------:R-:W-:Y:S02]  /*2e60*/  ISETP.GE.AND P6, PT, R60, R90, PT ;  /* 0x0000005a3c00720c */ /* 0x000fe40003fc6270 */
[----:B------:R-:W-:-:S02]  /*2e70*/  FSEL R69, R61, -INF , !P0 ;  /* 0xff8000003d457808 */ /* 0x000fc40004000000 */
[C---:B------:R-:W-:Y:S02]  /*2e80*/  LOP3.LUT R60, R101.reuse, 0x30, RZ, 0xfc, !PT ;  /* 0x00000030653c7812 */ /* 0x040fe400078efcff */
[-C--:B------:R-:W-:Y:S02]  /*2e90*/  ISETP.GE.AND P0, PT, R74, R90.reuse, PT ;  /* 0x0000005a4a00720c */ /* 0x080fe40003f06270 */
[----:B------:R-:W-:Y:S02]  /*2ea0*/  ISETP.GE.AND P5, PT, R60, R90, PT ;  /* 0x0000005a3c00720c */ /* 0x000fe40003fa6270 */
[C---:B------:R-:W-:Y:S02]  /*2eb0*/  LOP3.LUT R60, R101.reuse, 0x38, RZ, 0xfc, !PT ;  /* 0x00000038653c7812 */ /* 0x040fe400078efcff */
[----:B------:R-:W-:Y:S01]  /*2ec0*/  FSEL R110, R44, -INF , !P0 ;  /* 0xff8000002c6e7808 */ /* 0x000fe20004000000 */
[----:B-1----:R-:W-:Y:S01]  /*2ed0*/  HMMA.16816.F32 R28, R80, R66, R28 ;  /* 0x00000042501c723c */ /* 0x002fe2000000181c */
[----:B------:R-:W-:-:S02]  /*2ee0*/  LOP3.LUT R44, R101, 0x49, RZ, 0xfc, !PT ;  /* 0x00000049652c7812 */ /* 0x000fc400078efcff */
[----:B------:R-:W-:Y:S02]  /*2ef0*/  FSEL R74, R55, -INF , !P3 ;  /* 0xff800000374a7808 */ /* 0x000fe40005800000 */
[----:B------:R-:W-:Y:S02]  /*2f00*/  ISETP.GE.AND P3, PT, R60, R90, PT ;  /* 0x0000005a3c00720c */ /* 0x000fe40003f66270 */
[----:B------:R-:W-:Y:S01]  /*2f10*/  FSEL R104, R42, -INF , !P5 ;  /* 0xff8000002a687808 */ /* 0x000fe20006800000 */
[----:B------:R-:W-:Y:S01]  /*2f20*/  HMMA.16816.F32 R32, R80, R64, R32 ;  /* 0x000000405020723c */ /* 0x000fe20000001820 */
[----:B------:R-:W-:Y:S02]  /*2f30*/  FSEL R60, R40, -INF , !P5 ;  /* 0xff800000283c7808 */ /* 0x000fe40006800000 */
[----:B------:R-:W-:Y:S02]  /*2f40*/  FSEL R116, R46, -INF , !P0 ;  /* 0xff8000002e747808 */ /* 0x000fe40004000000 */
[----:B------:R-:W-:-:S02]  /*2f50*/  FSEL R107, R47, -INF , !P6 ;  /* 0xff8000002f6b7808 */ /* 0x000fc40007000000 */
[----:B------:R-:W-:Y:S01]  /*2f60*/  FSEL R115, R45, -INF , !P6 ;  /* 0xff8000002d737808 */ /* 0x000fe20007000000 */
[C---:B--2---:R-:W-:Y:S01]  /*2f70*/  HMMA.16816.F32 R24, R80.reuse, R56, R24 ;  /* 0x000000385018723c */ /* 0x044fe20000001818 */
[----:B------:R-:W-:Y:S02]  /*2f80*/  ISETP.GE.AND P5, PT, R44, R90, PT ;  /* 0x0000005a2c00720c */ /* 0x000fe40003fa6270 */
[----:B------:R-:W1:Y:S01]  /*2f90*/  LDSM.16.M88.4 R44, [R91+0x2c00] ;  /* 0x002c00005b2c783b */ /* 0x000e620000000200 */
[C---:B------:R-:W-:Y:S02]  /*2fa0*/  LOP3.LUT R61, R101.reuse, 0x31, RZ, 0xfc, !PT ;  /* 0x00000031653d7812 */ /* 0x040fe400078efcff */
[----:B------:R-:W-:Y:S02]  /*2fb0*/  FSEL R118, R52, -INF , !P4 ;  /* 0xff80000034767808 */ /* 0x000fe40006000000 */
[----:B------:R-:W-:Y:S01]  /*2fc0*/  LOP3.LUT R52, R101, 0x39, RZ, 0xfc, !PT ;  /* 0x0000003965347812 */ /* 0x000fe200078efcff */
[----:B------:R-:W-:Y:S01]  /*2fd0*/  HMMA.16816.F32 R20, R80, R58, R20 ;  /* 0x0000003a5014723c */ /* 0x000fe20000001814 */
[----:B------:R-:W-:-:S02]  /*2fe0*/  FSEL R120, R54, -INF , !P4 ;  /* 0xff80000036787808 */ /* 0x000fc40006000000 */
[-C--:B------:R-:W-:Y:S02]  /*2ff0*/  ISETP.GE.AND P4, PT, R61, R90.reuse, PT ;  /* 0x0000005a3d00720c */ /* 0x080fe40003f86270 */
[----:B------:R-:W-:Y:S02]  /*3000*/  FSEL R61, R50, -INF , !P2 ;  /* 0xff800000323d7808 */ /* 0x000fe40005000000 */
[----:B------:R-:W-:Y:S02]  /*3010*/  FSEL R97, R48, -INF , !P2 ;  /* 0xff80000030617808 */ /* 0x000fe40005000000 */
[----:B------:R-:W-:Y:S02]  /*3020*/  ISETP.GE.AND P2, PT, R52, R90, PT ;  /* 0x0000005a3400720c */ /* 0x000fe40003f46270 */
[----:B------:R-:W2:Y:S01]  /*3030*/  LDSM.16.M88.4 R52, [R91+0x2800] ;  /* 0x002800005b34783b */ /* 0x000ea20000000200 */
[----:B------:R-:W-:Y:S01]  /*3040*/  LOP3.LUT R40, R101, 0x50, RZ, 0xfc, !PT ;  /* 0x0000005065287812 */ /* 0x000fe200078efcff */
[----:B------:R-:W-:-:S04]  /*3050*/  DEPBAR.LE SB0, 0x0 ;  /* 0x000080000000791a */ /* 0x000fc80000000000 */
[----:B------:R-:W-:Y:S02]  /*3060*/  FSEL R64, R41, -INF , !P4 ;  /* 0xff80000029407808 */ /* 0x000fe40006000000 */
[----:B------:R-:W-:Y:S02]  /*3070*/  LOP3.LUT R41, R101, 0x51, RZ, 0xfc, !PT ;  /* 0x0000005165297812 */ /* 0x000fe400078efcff */
[----:B------:R-:W-:Y:S02]  /*3080*/  FSEL R103, R43, -INF , !P4 ;  /* 0xff8000002b677808 */ /* 0x000fe40006000000 */
[----:B------:R-:W-:Y:S02]  /*3090*/  ISETP.GE.AND P4, PT, R40, R90, PT ;  /* 0x0000005a2800720c */ /* 0x000fe40003f86270 */
[----:B------:R-:W-:Y:S02]  /*30a0*/  FSEL R106, R38, -INF , !P3 ;  /* 0xff800000266a7808 */ /* 0x000fe40005800000 */
[----:B------:R-:W-:-:S02]  /*30b0*/  FSEL R63, R36, -INF , !P3 ;  /* 0xff800000243f7808 */ /* 0x000fc40005800000 */
[----:B------:R-:W-:Y:S02]  /*30c0*/  LOP3.LUT R40, R101, 0x58, RZ, 0xfc, !PT ;  /* 0x0000005865287812 */ /* 0x000fe400078efcff */
[----:B------:R-:W-:Y:S02]  /*30d0*/  ISETP.GE.AND P3, PT, R41, R90, PT ;  /* 0x0000005a2900720c */ /* 0x000fe40003f66270 */
[----:B------:R-:W-:Y:S01]  /*30e0*/  LOP3.LUT R48, R101, 0x40, RZ, 0xfc, !PT ;  /* 0x0000004065307812 */ /* 0x000fe200078efcff */
[----:B-1----:R-:W-:Y:S01]  /*30f0*/  HMMA.16816.F32 R8, R80, R44, R8 ;  /* 0x0000002c5008723c */ /* 0x002fe20000001808 */
[----:B------:R-:W-:Y:S02]  /*3100*/  FSEL R98, R49, -INF , !P1 ;  /* 0xff80000031627808 */ /* 0x000fe40004800000 */
[----:B------:R-:W-:Y:S02]  /*3110*/  LOP3.LUT R49, R101, 0x41, RZ, 0xfc, !PT ;  /* 0x0000004165317812 */ /* 0x000fe400078efcff */
[----:B------:R-:W-:-:S02]  /*3120*/  FSEL R114, R39, -INF , !P2 ;  /* 0xff80000027727808 */ /* 0x000fc40005000000 */
[----:B------:R-:W-:Y:S01]  /*3130*/  FSEL R92, R37, -INF , !P2 ;  /* 0xff800000255c7808 */ /* 0x000fe20005000000 */
[C---:B------:R-:W-:Y:S01]  /*3140*/  HMMA.16816.F32 R4, R80.reuse, R46, R4 ;  /* 0x0000002e5004723c */ /* 0x040fe20000001804 */
[----:B------:R-:W-:Y:S02]  /*3150*/  FSEL R117, R51, -INF , !P1 ;  /* 0xff80000033757808 */ /* 0x000fe40004800000 */
[-C--:B------:R-:W-:Y:S02]  /*3160*/  ISETP.GE.AND P2, PT, R40, R90.reuse, PT ;  /* 0x0000005a2800720c */ /* 0x080fe40003f46270 */
[----:B------:R-:W-:Y:S02]  /*3170*/  FSEL R41, R25, -INF , !P3 ;  /* 0xff80000019297808 */ /* 0x000fe40005800000 */
[----:B------:R-:W-:Y:S01]  /*3180*/  ISETP.GE.AND P1, PT, R48, R90, PT ;  /* 0x0000005a3000720c */ /* 0x000fe20003f26270 */
[----:B--2---:R-:W-:Y:S01]  /*3190*/  HMMA.16816.F32 R16, R80, R52, R16 ;  /* 0x000000345010723c */ /* 0x004fe20000001810 */
[----:B------:R-:W-:-:S02]  /*31a0*/  LOP3.LUT R25, R101, 0x71, RZ, 0xfc, !PT ;  /* 0x0000007165197812 */ /* 0x000fc400078efcff */
[----:B------:R-:W-:Y:S02]  /*31b0*/  LOP3.LUT R48, R101, 0x48, RZ, 0xfc, !PT ;  /* 0x0000004865307812 */ /* 0x000fe400078efcff */
[----:B------:R-:W-:Y:S02]  /*31c0*/  ISETP.GE.AND P0, PT, R49, R90, PT ;  /* 0x0000005a3100720c */ /* 0x000fe40003f06270 */
[----:B------:R-:W-:Y:S01]  /*31d0*/  FSEL R95, R29, -INF , !P5 ;  /* 0xff8000001d5f7808 */ /* 0x000fe20006800000 */
[----:B------:R-:W-:Y:S01]  /*31e0*/  HMMA.16816.F32 R12, R80, R54, R12 ;  /* 0x00000036500c723c */ /* 0x000fe2000000180c */
[----:B------:R-:W-:Y:S02]  /*31f0*/  LOP3.LUT R29, R101, 0x69, RZ, 0xfc, !PT ;  /* 0x00000069651d7812 */ /* 0x000fe400078efcff */
[----:B------:R-:W-:Y:S02]  /*3200*/  FSEL R49, R22, -INF , !P2 ;  /* 0xff80000016317808 */ /* 0x000fe40005000000 */
[----:B------:R-:W-:-:S02]  /*3210*/  FSEL R43, R20, -INF , !P2 ;  /* 0xff800000142b7808 */ /* 0x000fc40005000000 */
[-C--:B------:R-:W-:Y:S02]  /*3220*/  ISETP.GE.AND P2, PT, R25, R90.reuse, PT ;  /* 0x0000005a1900720c */ /* 0x080fe40003f46270 */
[-C--:B------:R-:W-:Y:S02]  /*3230*/  ISETP.GE.AND P6, PT, R48, R90.reuse, PT ;  /* 0x0000005a3000720c */ /* 0x080fe40003fc6270 */
[----:B------:R-:W-:Y:S02]  /*3240*/  FSEL R48, R26, -INF , !P4 ;  /* 0xff8000001a307808 */ /* 0x000fe40006000000 */
[----:B------:R-:W-:Y:S02]  /*3250*/  FSEL R39, R24, -INF , !P4 ;  /* 0xff80000018277808 */ /* 0x000fe40006000000 */
[----:B------:R-:W-:Y:S02]  /*3260*/  ISETP.GE.AND P4, PT, R29, R90, PT ;  /* 0x0000005a1d00720c */ /* 0x000fe40003f86270 */
[----:B------:R-:W-:-:S02]  /*3270*/  FSEL R29, R11, -INF , !P2 ;  /* 0xff8000000b1d7808 */ /* 0x000fc40005000000 */
[----:B------:R-:W-:Y:S02]  /*3280*/  FSEL R26, R9, -INF , !P2 ;  /* 0xff800000091a7808 */ /* 0x000fe40005000000 */
[----:B------:R-:W-:Y:S02]  /*3290*/  ISETP.GT.AND P2, PT, R156, R140, PT ;  /* 0x0000008c9c00720c */ /* 0x000fe40003f44270 */
[C---:B------:R-:W-:Y:S02]  /*32a0*/  LOP3.LUT R37, R101.reuse, 0x59, RZ, 0xfc, !PT ;  /* 0x0000005965257812 */ /* 0x040fe400078efcff */
[----:B------:R-:W-:Y:S02]  /*32b0*/  LOP3.LUT R36, R101, 0x60, RZ, 0xfc, !PT ;  /* 0x0000006065247812 */ /* 0x000fe400078efcff */
[----:B------:R-:W-:Y:S02]  /*32c0*/  FSEL R113, R34, -INF , !P1 ;  /* 0xff80000022717808 */ /* 0x000fe40004800000 */
[----:B------:R-:W-:-:S02]  /*32d0*/  FSEL R91, R32, -INF , !P1 ;  /* 0xff800000205b7808 */ /* 0x000fc40004800000 */
[-C--:B------:R-:W-:Y:S02]  /*32e0*/  ISETP.GE.AND P1, PT, R37, R90.reuse, PT ;  /* 0x0000005a2500720c */ /* 0x080fe40003f26270 */
[----:B------:R-:W-:Y:S02]  /*32f0*/  FSEL R102, R35, -INF , !P0 ;  /* 0xff80000023667808 */ /* 0x000fe40004000000 */
[----:B------:R-:W-:Y:S02]  /*3300*/  FSEL R93, R33, -INF , !P0 ;  /* 0xff800000215d7808 */ /* 0x000fe40004000000 */
[----:B------:R-:W-:Y:S02]  /*3310*/  FSEL R100, R28, -INF , !P6 ;  /* 0xff8000001c647808 */ /* 0x000fe40007000000 */
[----:B------:R-:W-:Y:S02]  /*3320*/  ISETP.GE.AND P0, PT, R36, R90, PT ;  /* 0x0000005a2400720c */ /* 0x000fe40003f06270 */
[----:B------:R-:W-:-:S02]  /*3330*/  LOP3.LUT R33, R101, 0x61, RZ, 0xfc, !PT ;  /* 0x0000006165217812 */ /* 0x000fc400078efcff */
[C---:B------:R-:W-:Y:S02]  /*3340*/  LOP3.LUT R32, R101.reuse, 0x68, RZ, 0xfc, !PT ;  /* 0x0000006865207812 */ /* 0x040fe400078efcff */
[C---:B------:R-:W-:Y:S02]  /*3350*/  LOP3.LUT R28, R101.reuse, 0x70, RZ, 0xfc, !PT ;  /* 0x00000070651c7812 */ /* 0x040fe400078efcff */
[C---:B------:R-:W-:Y:S02]  /*3360*/  LOP3.LUT R24, R101.reuse, 0x78, RZ, 0xfc, !PT ;  /* 0x0000007865187812 */ /* 0x040fe400078efcff */
[----:B------:R-:W-:Y:S02]  /*3370*/  LOP3.LUT R101, R101, 0x79, RZ, 0xfc, !PT ;  /* 0x0000007965657812 */ /* 0x000fe400078efcff */
[----:B------:R-:W-:Y:S02]  /*3380*/  FSEL R44, R23, -INF , !P1 ;  /* 0xff800000172c7808 */ /* 0x000fe40004800000 */
[----:B------:R-:W-:-:S02]  /*3390*/  FSEL R45, R21, -INF , !P1 ;  /* 0xff800000152d7808 */ /* 0x000fc40004800000 */
[----:B------:R-:W-:Y:S02]  /*33a0*/  FSEL R105, R30, -INF , !P6 ;  /* 0xff8000001e697808 */ /* 0x000fe40007000000 */
[----:B------:R-:W-:Y:S02]  /*33b0*/  FSEL R94, R31, -INF , !P5 ;  /* 0xff8000001f5e7808 */ /* 0x000fe40006800000 */
[----:B------:R-:W-:Y:S02]  /*33c0*/  FSEL R50, R27, -INF , !P3 ;  /* 0xff8000001b327808 */ /* 0x000fe40005800000 */
[-C--:B------:R-:W-:Y:S02]  /*33d0*/  ISETP.GE.AND P1, PT, R24, R90.reuse, PT ;  /* 0x0000005a1800720c */ /* 0x080fe40003f26270 */
[----:B------:R-:W-:Y:S02]  /*33e0*/  FSEL R53, R18, -INF , !P0 ;  /* 0xff80000012357808 */ /* 0x000fe40004000000 */
[----:B------:R-:W-:Y:S01]  /*33f0*/  FSEL R42, R16, -INF , !P0 ;  /* 0xff800000102a7808 */ /* 0x000fe20004000000 */
[----:B------:R-:W-:Y:S01]  /*3400*/  BAR.SYNC.DEFER_BLOCKING 0x0 ;  /* 0x0000000000007b1d */ /* 0x000fe20000010000 */
        /* <DEDUP_REMOVED lines=31> */
.L_x_6659:
        /* <DEDUP_REMOVED lines=31> */
[----:B------:R-:W-:Y:S02]  /*37f0*/  ISETP.NE.AND P1, PT, R12, RZ, PT ;  /* 0x000000ff0c00720c */ /* 0x000fe40003f25270 */
[----:B------:R-:W-:-:S03]  /*3800*/  LOP3.LUT R5, RZ, R12, RZ, 0x33, !PT ;  /* 0x0000000cff057212 */ /* 0x000fc600078e33ff */
        /* <DEDUP_REMOVED lines=29> */
.L_x_6660:
[----:B------:R-:W-:Y:S05]  /*39e0*/  BSYNC.RECONVERGENT B0 ;  /* 0x0000000000007941 */ /* 0x000fea0003800200 */
.L_x_6658:
[CC--:B------:R-:W-:Y:S01]  /*39f0*/  ISETP.GE.AND P0, PT, R89.reuse, R148.reuse, PT ;  /* 0x000000945900720c */ /* 0x0c0fe20003f06270 */
[----:B------:R-:W-:Y:S01]  /*3a00*/  BSSY.RECONVERGENT B0, `(.L_x_6661) ;  /* 0x0000023000007945 */ /* 0x000fe20003800200 */
[----:B------:R-:W-:-:S11]  /*3a10*/  ISETP.GE.AND P1, PT, R89, R148, PT ;  /* 0x000000945900720c */ /* 0x000fd60003f26270 */
[C---:B------:R-:W-:Y:S01]  /*3a20*/  @!P0 IMAD.SHL.U32 R6, R136.reuse, 0x40, RZ ;  /* 0x0000004088068824 */ /* 0x040fe200078e00ff */
[CC--:B------:R-:W-:Y:S01]  /*3a30*/  @!P0 LEA R8, P4, R136.reuse, R142.reuse, 0x6 ;  /* 0x0000008e88088211 */ /* 0x0c0fe200078830ff */
[----:B------:R-:W-:Y:S01]  /*3a40*/  @!P1 IMAD.MOV.U32 R7, RZ, RZ, R141 ;  /* 0x000000ffff079224 */ /* 0x000fe200078e008d */
[--C-:B------:R-:W-:Y:S02]  /*3a50*/  @!P0 SHF.L.U64.HI R5, R136, 0x6, R137.reuse ;  /* 0x0000000688058819 */ /* 0x100fe40000010289 */
        /* <DEDUP_REMOVED lines=29> */
.L_x_6662:
[----:B------:R-:W-:Y:S05]  /*3c30*/  BSYNC.RECONVERGENT B0 ;  /* 0x0000000000007941 */ /* 0x000fea0003800200 */
.L_x_6661:
[----:B------:R-:W0:Y:S02]  /*3c40*/  LDGDEPBAR ;  /* 0x00000000000079af */ /* 0x000e240000000000 */
.L_x_6657:
[----:B------:R-:W-:Y:S05]  /*3c50*/  BSYNC.RECONVERGENT B1 ;  /* 0x0000000000017941 */ /* 0x000fea0003800200 */
.L_x_6656:
        /* <DEDUP_REMOVED lines=37> */
[----:B------:R-:W2:Y:S03]  /*3eb0*/  SHFL.BFLY PT, R6, R5, 0x2, 0x1f ;  /* 0x0c401f0005067f89 */ /* 0x000ea600000e0000 */
[----:B------:R-:W-:-:S04]  /*3ec0*/  LOP3.LUT R35, R35, 0x20, R88, 0xf8, !PT ;  /* 0x0000002023237812 */ /* 0x000fc800078ef858 */
[----:B------:R-:W-:-:S04]  /*3ed0*/  LOP3.LUT R35, R35, R84, RZ, 0xfc, !PT ;  /* 0x0000005423237212 */ /* 0x000fc800078efcff */
[----:B------:R-:W-:-:S04]  /*3ee0*/  LEA R35, R35, R132, 0x1 ;  /* 0x0000008423237211 */ /* 0x000fc800078e08ff */
[----:B------:R-:W-:Y:S01]  /*3ef0*/  IADD3 R87, PT, PT, R87, R35, RZ ;  /* 0x0000002357577210 */ /* 0x000fe20007ffe0ff */
[----:B------:R-:W-:Y:S01]  /*3f00*/  LDSM.16.MT88.4 R76, [R35+0x3000] ;  /* 0x00300000234c783b */ /* 0x000fe20000004200 */
[----:B-1----:R-:W-:-:S03]  /*3f10*/  FMNMX.FTZ R7, R0, R7, !PT ;  /* 0x0000000700077209 */ /* 0x002fc60007810000 */
[----:B------:R-:W-:Y:S01]  /*3f20*/  LDSM.16.MT88.4 R8, [R35+0x3400] ;  /* 0x003400002308783b */ /* 0x000fe20000004200 */
[----:B--2---:R-:W-:-:S03]  /*3f30*/  FMNMX.FTZ R6, R5, R6, !PT ;  /* 0x0000000605067209 */ /* 0x004fc60007810000 */
[----:B------:R-:W1:Y:S04]  /*3f40*/  SHFL.BFLY PT, R0, R7, 0x1, 0x1f ;  /* 0x0c201f0007007f89 */ /* 0x000e6800000e0000 */
[----:B------:R-:W2:Y:S04]  /*3f50*/  SHFL.BFLY PT, R5, R6, 0x1, 0x1f ;  /* 0x0c201f0006057f89 */ /* 0x000ea800000e0000 */
[----:B------:R-:W-:Y:S04]  /*3f60*/  LDSM.16.MT88.4 R16, [R87+0x3400] ;  /* 0x003400005710783b */ /* 0x000fe80000004200 */
[----:B------:R-:W-:Y:S04]  /*3f70*/  LDSM.16.MT88.4 R12, [R35+0x3800] ;  /* 0x00380000230c783b */ /* 0x000fe80000004200 */
[----:B------:R-:W-:Y:S01]  /*3f80*/  LDSM.16.MT88.4 R20, [R35+0x3c00] ;  /* 0x003c00002314783b */ /* 0x000fe20000004200 */
[----:B-1----:R-:W-:-:S02]  /*3f90*/  FMNMX.FTZ R0, R7, R0, !PT ;  /* 0x0000000007007209 */ /* 0x002fc40007810000 */
        /* <DEDUP_REMOVED lines=41> */
[----:B------:R-:W4:Y:S01]  /*4230*/  MUFU.EX2 R101, R101 ;  /* 0x0000006500657308 */ /* 0x000f220000000800 */
[-CC-:B------:R-:W-:Y:S01]  /*4240*/  FFMA.FTZ R92, R92, R32.reuse, -R34.reuse ;  /* 0x000000205c5c7223 */ /* 0x180fe20000010822 */
[----:B---3--:R-:W-:Y:S01]  /*4250*/  F2FP.F16.F32.PACK_AB R71, R62, R99 ;  /* 0x000000633e47723e */ /* 0x008fe200000000ff */
[-CC-:B------:R-:W-:Y:S01]  /*4260*/  FFMA.FTZ R93, R93, R32.reuse, -R34.reuse ;  /* 0x000000205d5d7223 */ /* 0x180fe20000010822 */
[----:B------:R-:W3:Y:S01]  /*4270*/  MUFU.EX2 R88, R88 ;  /* 0x0000005800587308 */ /* 0x000ee20000000800 */
[-CC-:B------:R-:W-:Y:S01]  /*4280*/  FFMA.FTZ R102, R102, R32.reuse, -R31.reuse ;  /* 0x0000002066667223 */ /* 0x180fe2000001081f */
[-CC-:B------:R-:W-:Y:S01]  /*4290*/  FFMA.FTZ R63, R105, R32.reuse, -R31.reuse ;  /* 0x00000020693f7223 */ /* 0x180fe2000001081f */
[-C--:B------:R-:W-:Y:S01]  /*42a0*/  FFMA.FTZ R91, R91, R32.reuse, -R34 ;  /* 0x000000205b5b7223 */ /* 0x080fe20000010822 */
[----:B------:R-:W-:Y:S01]  /*42b0*/  MUFU.EX2 R66, R66 ;  /* 0x0000004200427308 */ /* 0x000fe20000000800 */
[----:B------:R-:W-:Y:S01]  /*42c0*/  FFMA.FTZ R94, R94, R32, -R31 ;  /* 0x000000205e5e7223 */ /* 0x000fe2000001081f */
[----:B--2---:R-:W-:Y:S01]  /*42d0*/  F2FP.F16.F32.PACK_AB R68, R111, R112 ;  /* 0x000000706f44723e */ /* 0x004fe200000000ff */
[----:B------:R-:W-:Y:S01]  /*42e0*/  FADD.FTZ R108, R109, R108 ;  /* 0x0000006c6d6c7221 */ /* 0x000fe20000010000 */
[----:B------:R-:W-:Y:S01]  /*42f0*/  MUFU.EX2 R56, R56 ;  /* 0x0000003800387308 */ /* 0x000fe20000000800 */
[----:B------:R-:W-:Y:S01]  /*4300*/  FADD.FTZ R111, R112, R111 ;  /* 0x0000006f706f7221 */ /* 0x000fe20000010000 */
[-C--:B------:R-:W-:Y:S01]  /*4310*/  FFMA.FTZ R39, R39, R32.reuse, -R34 ;  /* 0x0000002027277223 */ /* 0x080fe20000010822 */
[----:B------:R-:W-:Y:S01]  /*4320*/  FADD.FTZ R108, R99, R108 ;  /* 0x0000006c636c7221 */ /* 0x000fe20000010000 */
[----:B------:R-:W-:Y:S01]  /*4330*/  MUFU.EX2 R55, R55 ;  /* 0x0000003700377308 */ /* 0x000fe20000000800 */
[----:B----4-:R-:W-:Y:S01]  /*4340*/  FADD.FTZ R111, R101, R111 ;  /* 0x0000006f656f7221 */ /* 0x010fe20000010000 */
[----:B---3--:R-:W-:Y:S01]  /*4350*/  F2FP.F16.F32.PACK_AB R70, R88, R101 ;  /* 0x000000655846723e */ /* 0x008fe200000000ff */
[----:B------:R-:W-:Y:S01]  /*4360*/  FADD.FTZ R108, R62, R108 ;  /* 0x0000006c3e6c7221 */ /* 0x000fe20000010000 */
[----:B------:R-:W2:Y:S01]  /*4370*/  MUFU.EX2 R58, R58 ;  /* 0x0000003a003a7308 */ /* 0x000ea20000000800 */
[----:B------:R-:W-:Y:S01]  /*4380*/  FADD.FTZ R111, R88, R111 ;  /* 0x0000006f586f7221 */ /* 0x000fe20000010000 */
[-CC-:B------:R-:W-:Y:S01]  /*4390*/  FFMA.FTZ R44, R44, R32.reuse, -R31.reuse ;  /* 0x000000202c2c7223 */ /* 0x180fe2000001081f */
[-CC-:B------:R-:W-:Y:S01]  /*43a0*/  FFMA.FTZ R53, R53, R32.reuse, -R31.reuse ;  /* 0x0000002035357223 */ /* 0x180fe2000001081f */
[----:B------:R-:W3:Y:S01]  /*43b0*/  MUFU.EX2 R57, R57 ;  /* 0x0000003900397308 */ /* 0x000ee20000000800 */
[C---:B------:R-:W-:Y:S01]  /*43c0*/  HMMA.16816.F32 R80, R68.reuse, R76, RZ ;  /* 0x0000004c4450723c */ /* 0x040fe200000018ff */
[-CC-:B------:R-:W-:Y:S01]  /*43d0*/  FFMA.FTZ R54, R54, R32.reuse, -R31.reuse ;  /* 0x0000002036367223 */ /* 0x180fe2000001081f */
[-CC-:B------:R-:W-:Y:S01]  /*43e0*/  FFMA.FTZ R157, R30, R32.reuse, -R34.reuse ;  /* 0x000000201e9d7223 */ /* 0x180fe20000010822 */
[----:B------:R-:W4:Y:S01]  /*43f0*/  MUFU.EX2 R52, R52 ;  /* 0x0000003400347308 */ /* 0x000f220000000800 */
[-CC-:B------:R-:W-:Y:S01]  /*4400*/  FFMA.FTZ R27, R27, R32.reuse, -R31.reuse ;  /* 0x000000201b1b7223 */ /* 0x180fe2000001081f */
[-C--:B------:R-:W-:Y:S01]  /*4410*/  FFMA.FTZ R29, R29, R32.reuse, -R31 ;  /* 0x000000201d1d7223 */ /* 0x080fe2000001081f */
[-C--:B------:R-:W-:Y:S01]  /*4420*/  FFMA.FTZ R26, R26, R32.reuse, -R34 ;  /* 0x000000201a1a7223 */ /* 0x080fe20000010822 */
[----:B------:R-:W5:Y:S01]  /*4430*/  MUFU.EX2 R51, R51 ;  /* 0x0000003300337308 */ /* 0x000f620000000800 */
[----:B------:R-:W-:Y:S01]  /*4440*/  HMMA.16816.F32 R76, R68, R78, RZ ;  /* 0x0000004e444c723c */ /* 0x000fe200000018ff */
[----:B--2---:R-:W-:Y:S01]  /*4450*/  FADD.FTZ R111, R58, R111 ;  /* 0x0000006f3a6f7221 */ /* 0x004fe20000010000 */
[-CC-:B------:R-:W-:Y:S01]  /*4460*/  FFMA.FTZ R162, R24, R32.reuse, -R31.reuse ;  /* 0x0000002018a27223 */ /* 0x180fe2000001081f */
[----:B------:R-:W2:Y:S01]  /*4470*/  MUFU.EX2 R47, R47 ;  /* 0x0000002f002f7308 */ /* 0x000ea20000000800 */
[----:B------:R-:W-:Y:S01]  /*4480*/  FFMA.FTZ R33, R33, R32, -R31 ;  /* 0x0000002021217223 */ /* 0x000fe2000001081f */
[----:B------:R-:W-:-:S02]  /*4490*/  ISETP.GE.AND P0, PT, R85, R140, PT ;  /* 0x0000008c5500720c */ /* 0x000fc40003f06270 */
[----:B------:R2:W2:Y:S01]  /*44a0*/  MUFU.EX2 R98, R97 ;  /* 0x0000006100627308 */ /* 0x0004a20000000800 */
[C---:B-1----:R-:W-:Y:S01]  /*44b0*/  HMMA.16816.F32 R72, R68.reuse, R4, RZ ;  /* 0x000000044448723c */ /* 0x042fe200000018ff */
[C---:B---3--:R-:W-:Y:S01]  /*44c0*/  F2FP.F16.F32.PACK_AB R4, R57.reuse, R58 ;  /* 0x0000003a3904723e */ /* 0x048fe200000000ff */
[----:B------:R-:W-:Y:S01]  /*44d0*/  FADD.FTZ R57, R57, R111 ;  /* 0x0000006f39397221 */ /* 0x000fe20000010000 */
[----:B------:R-:W-:Y:S01]  /*44e0*/  F2FP.F16.F32.PACK_AB R5, R56, R66 ;  /* 0x000000423805723e */ /* 0x000fe200000000ff */
[----:B------:R-:W1:Y:S01]  /*44f0*/  MUFU.EX2 R65, R65 ;  /* 0x0000004100417308 */ /* 0x000e620000000800 */
[----:B------:R-:W-:Y:S01]  /*4500*/  FADD.FTZ R66, R66, R108 ;  /* 0x0000006c42427221 */ /* 0x000fe20000010000 */
[----:B----4-:R-:W-:Y:S02]  /*4510*/  FADD.FTZ R57, R52, R57 ;  /* 0x0000003934397221 */ /* 0x010fe40000010000 */
[----:B------:R-:W-:Y:S01]  /*4520*/  HMMA.16816.F32 R68, R68, R6, RZ ;  /* 0x000000064444723c */ /* 0x000fe200000018ff */
[----:B-----5:R-:W-:Y:S01]  /*4530*/  F2FP.F16.F32.PACK_AB R6, R51, R52 ;  /* 0x000000343306723e */ /* 0x020fe200000000ff */
[----:B------:R-:W3:Y:S01]  /*4540*/  MUFU.EX2 R61, R61 ;  /* 0x0000003d003d7308 */ /* 0x000ee20000000800 */
[----:B--2---:R-:W-:Y:S01]  /*4550*/  F2FP.F16.F32.PACK_AB R7, R47, R55 ;  /* 0x000000372f07723e */ /* 0x004fe200000000ff */
[----:B------:R-:W-:Y:S01]  /*4560*/  FADD.FTZ R66, R56, R66 ;  /* 0x0000004238427221 */ /* 0x000fe20000010000 */
[-CC-:B------:R-:W-:Y:S01]  /*4570*/  FFMA.FTZ R97, R107, R32.reuse, -R31.reuse ;  /* 0x000000206b617223 */ /* 0x180fe2000001081f */
[----:B------:R-:W-:Y:S01]  /*4580*/  MUFU.EX2 R59, R59 ;  /* 0x0000003b003b7308 */ /* 0x000fe20000000800 */
[-CC-:B------:R-:W-:Y:S01]  /*4590*/  FFMA.FTZ R107, R103, R32.reuse, -R31.reuse ;  /* 0x00000020676b7223 */ /* 0x180fe2000001081f */
[-CC-:B------:R-:W-:Y:S01]  /*45a0*/  FFMA.FTZ R103, R106, R32.reuse, -R31.reuse ;  /* 0x000000206a677223 */ /* 0x180fe2000001081f */
[----:B------:R-:W-:Y:S01]  /*45b0*/  FFMA.FTZ R106, R114, R32, -R31 ;  /* 0x00000020726a7223 */ /* 0x000fe2000001081f */
[----:B------:R-:W-:Y:S01]  /*45c0*/  HMMA.16816.F32 R80, R4, R8, R80 ;  /* 0x000000080450723c */ /* 0x000fe20000001850 */
[----:B------:R-:W2:Y:S01]  /*45d0*/  MUFU.EX2 R90, R90 ;  /* 0x0000005a005a7308 */ /* 0x000ea20000000800 */
[----:B------:R-:W-:Y:S01]  /*45e0*/  FADD.FTZ R55, R55, R66 ;  /* 0x0000004237377221 */ /* 0x000fe20000010000 */
[----:B------:R-:W-:-:S02]  /*45f0*/  FADD.FTZ R51, R51, R57 ;  /* 0x0000003933337221 */ /* 0x000fc40000010000 */
[----:B------:R-:W-:Y:S01]  /*4600*/  MUFU.EX2 R89, R89 ;  /* 0x0000005900597308 */ /* 0x000fe20000000800 */
[----:B------:R-:W-:Y:S01]  /*4610*/  FADD.FTZ R55, R47, R55 ;  /* 0x000000372f377221 */ /* 0x000fe20000010000 */
[----:B------:R-:W-:Y:S01]  /*4620*/  FADD.FTZ R51, R98, R51 ;  /* 0x0000003362337221 */ /* 0x000fe20000010000 */
[----:B------:R-:W-:Y:S01]  /*4630*/  HMMA.16816.F32 R76, R4, R10, R76 ;  /* 0x0000000a044c723c */ /* 0x000fe2000000184c */
[----:B------:R-:W4:Y:S01]  /*4640*/  LDSM.16.MT88.4 R8, [R87+0x3800] ;  /* 0x003800005708783b */ /* 0x000f220000004200 */
[----:B------:R-:W5:Y:S01]  /*4650*/  MUFU.EX2 R67, R67 ;  /* 0x0000004300437308 */ /* 0x000f620000000800 */
[----:B-1----:R-:W-:-:S03]  /*4660*/  FADD.FTZ R55, R65, R55 ;  /* 0x0000003741377221 */ /* 0x002fc60000010000 */
[----:B------:R-:W1:Y:S01]  /*4670*/  MUFU.EX2 R97, R97 ;  /* 0x0000006100617308 */ /* 0x000e620000000800 */
[C---:B---3--:R-:W-:Y:S01]  /*4680*/  FADD.FTZ R55, R61.reuse, R55 ;  /* 0x000000373d377221 */ /* 0x048fe20000010000 */
[C---:B------:R-:W-:Y:S01]  /*4690*/  HMMA.16816.F32 R72, R4.reuse, R16, R72 ;  /* 0x000000100448723c */ /* 0x040fe20000001848 */
[C---:B--2---:R-:W-:Y:S01]  /*46a0*/  FADD.FTZ R51, R90.reuse, R51 ;  /* 0x000000335a337221 */ /* 0x044fe20000010000 */
[----:B------:R-:W2:Y:S04]  /*46b0*/  MUFU.EX2 R104, R104 ;  /* 0x0000006800687308 */ /* 0x000ea80000000800 */
[----:B------:R-:W3:Y:S02]  /*46c0*/  MUFU.EX2 R107, R107 ;  /* 0x0000006b006b7308 */ /* 0x000ee40000000800 */
[----:B------:R-:W-:Y:S01]  /*46d0*/  HMMA.16816.F32 R68, R4, R18, R68 ;  /* 0x000000120444723c */ /* 0x000fe20000001844 */
[----:B------:R-:W3:Y:S01]  /*46e0*/  LDSM.16.MT88.4 R16, [R87+0x3c00] ;  /* 0x003c00005710783b */ /* 0x000ee20000004200 */
[----:B------:R-:W-:Y:S01]  /*46f0*/  F2FP.F16.F32.PACK_AB R4, R90, R98 ;  /* 0x000000625a04723e */ /* 0x000fe200000000ff */
[----:B------:R-:W-:Y:S01]  /*4700*/  MUFU.EX2 R103, R103 ;  /* 0x0000006700677308 */ /* 0x000fe20000000800 */
[----:B------:R-:W-:-:S02]  /*4710*/  F2FP.F16.F32.PACK_AB R5, R61, R65 ;  /* 0x000000413d05723e */ /* 0x000fc400000000ff */
[----:B-----5:R-:W-:Y:S01]  /*4720*/  F2FP.F16.F32.PACK_AB R6, R67, R89 ;  /* 0x000000594306723e */ /* 0x020fe200000000ff */
        /* <DEDUP_REMOVED lines=8> */
[----:B------:R-:W-:Y:S01]  /*47b0*/  FFMA.FTZ R12, R60, R32, -R34 ;  /* 0x000000203c0c7223 */ /* 0x000fe20000010822 */
[----:B------:R-:W1:Y:S01]  /*47c0*/  MUFU.EX2 R92, R92 ;  /* 0x0000005c005c7308 */ /* 0x000e620000000800 */
[----:B--2---:R-:W-:-:S03]  /*47d0*/  FADD.FTZ R59, R104, R59 ;  /* 0x0000003b683b7221 */ /* 0x004fc60000010000 */
[----:B------:R2:W-:Y:S02]  /*47e0*/  MUFU.EX2 R60, R113 ;  /* 0x00000071003c7308 */ /* 0x0005e40000000800 */
[C---:B------:R-:W-:Y:S02]  /*47f0*/  HMMA.16816.F32 R76, R4.reuse, R14, R76 ;  /* 0x0000000e044c723c */ /* 0x040fe4000000184c */
[----:B------:R-:W-:Y:S04]  /*4800*/  MUFU.EX2 R102, R102 ;  /* 0x0000006600667308 */ /* 0x000fe80000000800 */
[----:B------:R-:W-:Y:S02]  /*4810*/  MUFU.EX2 R63, R63 ;  /* 0x0000003f003f7308 */ /* 0x000fe40000000800 */
[----:B----4-:R-:W-:Y:S01]  /*4820*/  HMMA.16816.F32 R72, R4, R8, R72 ;  /* 0x000000080448723c */ /* 0x010fe20000001848 */
[-CC-:B------:R-:W-:Y:S01]  /*4830*/  FFMA.FTZ R8, R100, R32.reuse, -R34.reuse ;  /* 0x0000002064087223 */ /* 0x180fe20000010822 */
[----:B------:R-:W-:Y:S01]  /*4840*/  MUFU.EX2 R91, R91 ;  /* 0x0000005b005b7308 */ /* 0x000fe20000000800 */
[----:B--2---:R-:W-:-:S03]  /*4850*/  FFMA.FTZ R113, R64, R32, -R34 ;  /* 0x0000002040717223 */ /* 0x004fc60000010822 */
[----:B------:R2:W4:Y:S02]  /*4860*/  MUFU.EX2 R64, R12 ;  /* 0x0000000c00407308 */ /* 0x0005240000000800 */
[----:B------:R-:W-:Y:S01]  /*4870*/  HMMA.16816.F32 R68, R4, R10, R68 ;  /* 0x0000000a0444723c */ /* 0x000fe20000001844 */
[C---:B---3--:R-:W-:Y:S01]  /*4880*/  F2FP.F16.F32.PACK_AB R5, R107.reuse, R104 ;  /* 0x000000686b05723e */ /* 0x048fe200000000ff */
[----:B------:R-:W3:Y:S01]  /*4890*/  MUFU.EX2 R113, R113 ;  /* 0x0000007100717308 */ /* 0x000ee20000000800 */
[----:B-1----:R-:W-:Y:S01]  /*48a0*/  F2FP.F16.F32.PACK_AB R6, R92, R110 ;  /* 0x0000006e5c06723e */ /* 0x002fe200000000ff */
[----:B------:R-:W-:Y:S01]  /*48b0*/  FADD.FTZ R107, R107, R59 ;  /* 0x0000003b6b6b7221 */ /* 0x000fe20000010000 */
[----:B------:R-:W-:Y:S01]  /*48c0*/  F2FP.F16.F32.PACK_AB R7, R106, R103 ;  /* 0x000000676a07723e */ /* 0x000fe200000000ff */
[----:B------:R1:W5:Y:S02]  /*48d0*/  MUFU.EX2 R100, R93 ;  /* 0x0000005d00647308 */ /* 0x0003640000000800 */
[----:B------:R-:W-:-:S02]  /*48e0*/  FADD.FTZ R107, R103, R107 ;  /* 0x0000006b676b7221 */ /* 0x000fc40000010000 */
[----:B------:R-:W-:Y:S01]  /*48f0*/  MUFU.EX2 R39, R39 ;  /* 0x0000002700277308 */ /* 0x000fe20000000800 */
[----:B--2---:R-:W2:Y:S01]  /*4900*/  LDSM.16.MT88.4 R12, [R35+0x4000] ;  /* 0x00400000230c783b */ /* 0x004ea20000004200 */
[----:B----4-:R-:W-:Y:S02]  /*4910*/  FADD.FTZ R89, R64, R89 ;  /* 0x0000005940597221 */ /* 0x010fe40000010000 */
[----:B------:R-:W-:Y:S01]  /*4920*/  MUFU.EX2 R44, R44 ;  /* 0x0000002c002c7308 */ /* 0x000fe20000000800 */
[----:B------:R-:W-:Y:S01]  /*4930*/  FADD.FTZ R107, R106, R107 ;  /* 0x0000006b6a6b7221 */ /* 0x000fe20000010000 */
[C---:B---3--:R-:W-:Y:S01]  /*4940*/  F2FP.F16.F32.PACK_AB R4, R113.reuse, R64 ;  /* 0x000000407104723e */ /* 0x048fe200000000ff */
[----:B------:R-:W-:Y:S01]  /*4950*/  FADD.FTZ R113, R113, R89 ;  /* 0x0000005971717221 */ /* 0x000fe20000010000 */
[----:B------:R-:W-:Y:S01]  /*4960*/  MUFU.EX2 R27, R27 ;  /* 0x0000001b001b7308 */ /* 0x000fe20000000800 */
[----:B------:R-:W-:Y:S01]  /*4970*/  FADD.FTZ R107, R60, R107 ;  /* 0x0000006b3c6b7221 */ /* 0x000fe20000010000 */
[-CC-:B-1----:R-:W-:Y:S01]  /*4980*/  FFMA.FTZ R93, R95, R32.reuse, -R34.reuse ;  /* 0x000000205f5d7223 */ /* 0x182fe20000010822 */
[----:B------:R-:W-:Y:S01]  /*4990*/  FADD.FTZ R113, R110, R113 ;  /* 0x000000716e717221 */ /* 0x000fe20000010000 */
[----:B------:R1:W-:Y:S01]  /*49a0*/  MUFU.EX2 R95, R8 ;  /* 0x00000008005f7308 */ /* 0x0003e20000000800 */
[----:B------:R-:W-:Y:S01]  /*49b0*/  HMMA.16816.F32 R80, R4, R20, R80 ;  /* 0x000000140450723c */ /* 0x000fe20000001850 */
[-C--:B------:R-:W-:Y:S01]  /*49c0*/  FFMA.FTZ R21, R49, R32.reuse, -R31 ;  /* 0x0000002031157223 */ /* 0x080fe2000001081f */
[----:B------:R-:W-:Y:S01]  /*49d0*/  FFMA.FTZ R49, R42, R32, -R34 ;  /* 0x000000202a317223 */ /* 0x000fe20000010822 */
[----:B------:R-:W3:Y:S01]  /*49e0*/  MUFU.EX2 R93, R93 ;  /* 0x0000005d005d7308 */ /* 0x000ee20000000800 */
[----:B------:R-:W-:-:S03]  /*49f0*/  FADD.FTZ R113, R92, R113 ;  /* 0x000000715c717221 */ /* 0x000fc60000010000 */
[----:B------:R-:W4:Y:S01]  /*4a00*/  MUFU.EX2 R20, R94 ;  /* 0x0000005e00147308 */ /* 0x000f220000000800 */
[C---:B------:R-:W-:Y:S03]  /*4a10*/  HMMA.16816.F32 R72, R4.reuse, R16, R72 ;  /* 0x000000100448723c */ /* 0x040fe60000001848 */
[----:B------:R-:W-:Y:S01]  /*4a20*/  MUFU.EX2 R21, R21 ;  /* 0x0000001500157308 */ /* 0x000fe20000000800 */
[----:B-1----:R-:W1:Y:S03]  /*4a30*/  LDSM.16.MT88.4 R8, [R87+0x4000] ;  /* 0x004000005708783b */ /* 0x002e660000004200 */
[----:B------:R-:W-:Y:S01]  /*4a40*/  MUFU.EX2 R42, R54 ;  /* 0x00000036002a7308 */ /* 0x000fe20000000800 */
[C---:B------:R-:W-:Y:S01]  /*4a50*/  HMMA.16816.F32 R68, R4.reuse, R18, R68 ;  /* 0x000000120444723c */ /* 0x040fe20000001844 */
[----:B------:R-:W1:Y:S02]  /*4a60*/  LDSM.16.MT88.4 R16, [R35+0x4400] ;  /* 0x004400002310783b */ /* 0x000e640000004200 */
[----:B------:R-:W-:Y:S04]  /*4a70*/  MUFU.EX2 R29, R29 ;  /* 0x0000001d001d7308 */ /* 0x000fe80000000800 */
[----:B------:R-:W-:Y:S01]  /*4a80*/  MUFU.EX2 R26, R26 ;  /* 0x0000001a001a7308 */ /* 0x000fe20000000800 */
[----:B------:R-:W-:Y:S01]  /*4a90*/  HMMA.16816.F32 R76, R4, R22, R76 ;  /* 0x00000016044c723c */ /* 0x000fe2000000184c */
[-CC-:B------:R-:W-:Y:S01]  /*4aa0*/  FFMA.FTZ R22, R48, R32.reuse, -R31.reuse ;  /* 0x0000002030167223 */ /* 0x180fe2000001081f */
[-CC-:B------:R-:W-:Y:S01]  /*4ab0*/  FFMA.FTZ R48, R41, R32.reuse, -R34.reuse ;  /* 0x0000002029307223 */ /* 0x180fe20000010822 */
[-CC-:B------:R-:W-:Y:S01]  /*4ac0*/  FFMA.FTZ R41, R43, R32.reuse, -R34.reuse ;  /* 0x000000202b297223 */ /* 0x180fe20000010822 */
[----:B-----5:R-:W-:Y:S01]  /*4ad0*/  F2FP.F16.F32.PACK_AB R4, R100, R91 ;  /* 0x0000005b6404723e */ /* 0x020fe200000000ff */
[--C-:B------:R-:W-:Y:S01]  /*4ae0*/  FFMA.FTZ R23, R50, R32, -R31.reuse ;  /* 0x0000002032177223 */ /* 0x100fe2000001081f */
[----:B------:R-:W-:Y:S01]  /*4af0*/  F2FP.F16.F32.PACK_AB R5, R102, R60 ;  /* 0x0000003c6605723e */ /* 0x000fe200000000ff */
[-C--:B------:R-:W-:Y:S01]  /*4b00*/  FFMA.FTZ R43, R45, R32.reuse, -R34 ;  /* 0x000000202d2b7223 */ /* 0x080fe20000010822 */
[----:B---3--:R-:W-:Y:S01]  /*4b10*/  F2FP.F16.F32.PACK_AB R6, R93, R95 ;  /* 0x0000005f5d06723e */ /* 0x008fe200000000ff */
[----:B------:R-:W3:Y:S01]  /*4b20*/  MUFU.EX2 R22, R22 ;  /* 0x0000001600167308 */ /* 0x000ee20000000800 */
[----:B----4-:R-:W-:Y:S01]  /*4b30*/  F2FP.F16.F32.PACK_AB R7, R20, R63 ;  /* 0x0000003f1407723e */ /* 0x010fe200000000ff */
[----:B------:R-:W-:Y:S01]  /*4b40*/  FFMA.FTZ R45, R46, R32, -R31 ;  /* 0x000000202e2d7223 */ /* 0x000fe2000001081f */
[----:B------:R-:W-:Y:S01]  /*4b50*/  FADD.FTZ R91, R91, R113 ;  /* 0x000000715b5b7221 */ /* 0x000fe20000010000 */
[----:B------:R-:W-:Y:S01]  /*4b60*/  MUFU.EX2 R23, R23 ;  /* 0x0000001700177308 */ /* 0x000fe20000000800 */
[----:B------:R-:W-:-:S02]  /*4b70*/  FADD.FTZ R102, R102, R107 ;  /* 0x0000006b66667221 */ /* 0x000fc40000010000 */
[----:B------:R-:W-:Y:S01]  /*4b80*/  FADD.FTZ R91, R100, R91 ;  /* 0x0000005b645b7221 */ /* 0x000fe20000010000 */
        /* <DEDUP_REMOVED lines=10> */
[----:B---3--:R-:W-:Y:S01]  /*4c30*/  FADD.FTZ R20, R22, R20 ;  /* 0x0000001416147221 */ /* 0x008fe20000010000 */
[----:B------:R-:W3:Y:S01]  /*4c40*/  MUFU.EX2 R46, R53 ;  /* 0x00000035002e7308 */ /* 0x000ee20000000800 */
[----:B------:R-:W-:-:S03]  /*4c50*/  FADD.FTZ R95, R39, R95 ;  /* 0x0000005f275f7221 */ /* 0x000fc60000010000 */
[----:B------:R-:W-:Y:S01]  /*4c60*/  MUFU.EX2 R45, R45 ;  /* 0x0000002d002d7308 */ /* 0x000fe20000000800 */
[C---:B-1----:R-:W-:Y:S03]  /*4c70*/  HMMA.16816.F32 R72, R4.reuse, R8, R72 ;  /* 0x000000080448723c */ /* 0x042fe60000001848 */
[----:B------:R-:W-:Y:S04]  /*4c80*/  MUFU.EX2 R157, R157 ;  /* 0x0000009d009d7308 */ /* 0x000fe80000000800 */
[----:B------:R-:W-:Y:S01]  /*4c90*/  MUFU.EX2 R162, R162 ;  /* 0x000000a200a27308 */ /* 0x000fe20000000800 */
        /* <DEDUP_REMOVED lines=12> */
[----:B------:R-:W-:Y:S01]  /*4d60*/  HMMA.16816.F32 R80, R4, R16, R80 ;  /* 0x000000100450723c */ /* 0x000fe20000001850 */
[-CC-:B------:R-:W-:Y:S01]  /*4d70*/  FFMA.FTZ R16, R38, R32.reuse, -R34.reuse ;  /* 0x0000002026107223 */ /* 0x180fe20000010822 */
[----:B------:R-:W-:Y:S01]  /*4d80*/  FFMA.FTZ R17, R40, R32, -R34 ;  /* 0x0000002028117223 */ /* 0x000fe20000010822 */
[----:B------:R2:W4:Y:S01]  /*4d90*/  MUFU.EX2 R38, R49 ;  /* 0x0000003100267308 */ /* 0x0005220000000800 */
[----:B---3--:R-:W-:-:S03]  /*4da0*/  FADD.FTZ R44, R46, R44 ;  /* 0x0000002c2e2c7221 */ /* 0x008fc60000010000 */
[----:B------:R3:W1:Y:S01]  /*4db0*/  MUFU.EX2 R40, R16 ;  /* 0x0000001000287308 */ /* 0x0006620000000800 */
[C---:B------:R-:W-:Y:S08]  /*4dc0*/  HMMA.16816.F32 R76, R4.reuse, R18, R76 ;  /* 0x00000012044c723c */ /* 0x040ff0000000184c */
[----:B-----5:R-:W-:Y:S01]  /*4dd0*/  HMMA.16816.F32 R72, R4, R12, R72 ;  /* 0x0000000c0448723c */ /* 0x020fe20000001848 */
[-C--:B--2---:R-:W-:Y:S01]  /*4de0*/  FFMA.FTZ R49, R36, R32.reuse, -R31 ;  /* 0x0000002024317223 */ /* 0x084fe2000001081f */
[----:B----4-:R-:W-:Y:S01]  /*4df0*/  FADD.FTZ R43, R38, R43 ;  /* 0x0000002b262b7221 */ /* 0x010fe20000010000 */
[----:B---3--:R-:W-:-:S02]  /*4e00*/  FFMA.FTZ R16, R37, R32, -R34 ;  /* 0x0000002025107223 */ /* 0x008fc40000010822 */
[----:B------:R-:W2:Y:S03]  /*4e10*/  MUFU.EX2 R37, R17 ;  /* 0x0000001100257308 */ /* 0x000ea60000000800 */
[----:B------:R-:W-:Y:S01]  /*4e20*/  HMMA.16816.F32 R68, R4, R14, R68 ;  /* 0x0000000e0444723c */ /* 0x000fe20000001844 */
[C---:B-1----:R-:W-:Y:S01]  /*4e30*/  F2FP.F16.F32.PACK_AB R4, R40.reuse, R38 ;  /* 0x000000262804723e */ /* 0x042fe200000000ff */
[----:B------:R-:W-:Y:S01]  /*4e40*/  LDSM.16.MT88.4 R12, [R35+0x4c00] ;  /* 0x004c0000230c783b */ /* 0x000fe20000004200 */
[----:B------:R1:W3:Y:S01]  /*4e50*/  MUFU.EX2 R36, R16 ;  /* 0x0000001000247308 */ /* 0x0002e20000000800 */
[C---:B------:R-:W-:Y:S01]  /*4e60*/  F2FP.F16.F32.PACK_AB R5, R45.reuse, R46 ;  /* 0x0000002e2d05723e */ /* 0x040fe200000000ff */
[----:B------:R-:W-:Y:S01]  /*4e70*/  FADD.FTZ R45, R45, R44 ;  /* 0x0000002c2d2d7221 */ /* 0x000fe20000010000 */
[----:B------:R-:W-:Y:S01]  /*4e80*/  FADD.FTZ R40, R40, R43 ;  /* 0x0000002b28287221 */ /* 0x000fe20000010000 */
[----:B------:R-:W4:Y:S02]  /*4e90*/  MUFU.EX2 R49, R49 ;  /* 0x0000003100317308 */ /* 0x000f240000000800 */
[----:B------:R-:W-:Y:S01]  /*4ea0*/  FADD.FTZ R45, R42, R45 ;  /* 0x0000002d2a2d7221 */ /* 0x000fe20000010000 */
[----:B--2---:R-:W-:Y:S01]  /*4eb0*/  FADD.FTZ R40, R37, R40 ;  /* 0x0000002825287221 */ /* 0x004fe20000010000 */
[----:B-1----:R-:W1:Y:S01]  /*4ec0*/  LDSM.16.MT88.4 R16, [R87+0x4800] ;  /* 0x004800005710783b */ /* 0x002e620000004200 */
[----:B---3--:R-:W-:-:S02]  /*4ed0*/  F2FP.F16.F32.PACK_AB R6, R36, R37 ;  /* 0x000000252406723e */ /* 0x008fc400000000ff */
[----:B------:R-:W-:Y:S01]  /*4ee0*/  FADD.FTZ R36, R36, R40 ;  /* 0x0000002824247221 */ /* 0x000fe20000010000 */
[C---:B----4-:R-:W-:Y:S01]  /*4ef0*/  F2FP.F16.F32.PACK_AB R7, R49.reuse, R42 ;  /* 0x0000002a3107723e */ /* 0x050fe200000000ff */
[----:B------:R-:W-:-:S04]  /*4f00*/  FADD.FTZ R49, R49, R45 ;  /* 0x0000002d31317221 */ /* 0x000fc80000010000 */
[----:B------:R-:W-:Y:S02]  /*4f10*/  FADD.FTZ R49, R27, R49 ;  /* 0x000000311b317221 */ /* 0x000fe40000010000 */
[----:B------:R-:W-:Y:S01]  /*4f20*/  HMMA.16816.F32 R80, R4, R8, R80 ;  /* 0x000000080450723c */ /* 0x000fe20000001850 */
[-CC-:B------:R-:W-:Y:S01]  /*4f30*/  FFMA.FTZ R9, R28, R32.reuse, -R34.reuse ;  /* 0x000000201c097223 */ /* 0x180fe20000010822 */
[----:B------:R-:W-:Y:S01]  /*4f40*/  FFMA.FTZ R8, R25, R32, -R34 ;  /* 0x0000002019087223 */ /* 0x000fe20000010822 */
[----:B------:R-:W2:Y:S01]  /*4f50*/  MUFU.EX2 R28, R33 ;  /* 0x00000021001c7308 */ /* 0x000ea20000000800 */
[----:B------:R-:W-:-:S03]  /*4f60*/  FADD.FTZ R49, R29, R49 ;  /* 0x000000311d317221 */ /* 0x000fc60000010000 */
[----:B------:R-:W3:Y:S01]  /*4f70*/  MUFU.EX2 R25, R9 ;  /* 0x0000000900197308 */ /* 0x000ee20000000800 */
[C---:B------:R-:W-:Y:S03]  /*4f80*/  HMMA.16816.F32 R76, R4.reuse, R10, R76 ;  /* 0x0000000a044c723c */ /* 0x040fe6000000184c */
[----:B------:R4:W5:Y:S01]  /*4f90*/  MUFU.EX2 R30, R8 ;  /* 0x00000008001e7308 */ /* 0x0009620000000800 */
[----:B--2---:R-:W-:Y:S01]  /*4fa0*/  FADD.FTZ R49, R28, R49 ;  /* 0x000000311c317221 */ /* 0x004fe20000010000 */
[----:B---3--:R-:W-:Y:S01]  /*4fb0*/  FADD.FTZ R36, R25, R36 ;  /* 0x0000002419247221 */ /* 0x008fe20000010000 */
[----:B----4-:R-:W2:Y:S03]  /*4fc0*/  LDSM.16.MT88.4 R8, [R87+0x4c00] ;  /* 0x004c00005708783b */ /* 0x010ea60000004200 */
[----:B------:R-:W-:Y:S01]  /*4fd0*/  FADD.FTZ R36, R26, R36 ;  /* 0x000000241a247221 */ /* 0x000fe20000010000 */
[----:B-1----:R-:W-:Y:S03]  /*4fe0*/  HMMA.16816.F32 R72, R4, R16, R72 ;  /* 0x000000100448723c */ /* 0x002fe60000001848 */
[----:B-----5:R-:W-:-:S05]  /*4ff0*/  FADD.FTZ R36, R30, R36 ;  /* 0x000000241e247221 */ /* 0x020fca0000010000 */
        /* <DEDUP_REMOVED lines=14> */
[----:B------:R-:W-:Y:S01]  /*50e0*/  IMAD.MOV.U32 R155, RZ, RZ, R86 ;  /* 0x000000ffff9b7224 */ /* 0x000fe200078e0056 */
[----:B------:R-:W-:Y:S01]  /*50f0*/  MOV R86, R84 ;  /* 0x0000005400567202 */ /* 0x000fe20000000f00 */
[----:B------:R-:W-:Y:S01]  /*5100*/  IMAD.MOV.U32 R87, RZ, RZ, R0 ;  /* 0x000000ffff577224 */ /* 0x000fe200078e0000 */
[----:B------:R-:W-:Y:S01]  /*5110*/  ISETP.NE.AND.EX P6, PT, R161, RZ, PT, P6 ;  /* 0x000000ffa100720c */ /* 0x000fe20003fc5360 */
[C---:B------:R-:W-:Y:S01]  /*5120*/  IMAD.SHL.U32 R153, R138.reuse, 0x40, RZ ;  /* 0x000000408a997824 */ /* 0x040fe200078e00ff */
[----:B------:R-:W-:-:S11]  /*5130*/  SHF.L.U64.HI R154, R138, 0x6, R139 ;  /* 0x000000068a9a7819 */ /* 0x000fd6000001028b */
.L_x_6670:
        /* <DEDUP_REMOVED lines=78> */
.L_x_6665:
[----:B------:R-:W-:Y:S05]  /*5620*/  BSYNC.RECONVERGENT B0 ;  /* 0x0000000000007941 */ /* 0x000fea0003800200 */
.L_x_6664:
[----:B------:R-:W1:Y:S01]  /*5630*/  S2UR UR6, SR_CgaCtaId ;  /* 0x00000000000679c3 */ /* 0x000e620000008800 */
[C---:B------:R-:W-:Y:S01]  /*5640*/  IMAD.SHL.U32 R150, R129.reuse, 0x8, RZ ;  /* 0x0000000881967824 */ /* 0x040fe200078e00ff */
[----:B------:R-:W-:Y:S01]  /*5650*/  LOP3.LUT R149, R129, 0x18, RZ, 0xc0, !PT ;  /* 0x0000001881957812 */ /* 0x000fe200078ec0ff */
[----:B------:R-:W-:Y:S01]  /*5660*/  UMOV UR7, 0x400 ;  /* 0x0000040000077882 */ /* 0x000fe20000000000 */
[----:B------:R-:W-:Y:S01]  /*5670*/  IADD3 R6, P0, PT, R153, R145, RZ ;  /* 0x0000009199067210 */ /* 0x000fe20007f1e0ff */
[C---:B------:R-:W-:Y:S01]  /*5680*/  IMAD.SHL.U32 R134, R129.reuse, 0x20, RZ ;  /* 0x0000002081867824 */ /* 0x040fe200078e00ff */
[C---:B------:R-:W-:Y:S01]  /*5690*/  LOP3.LUT R84, R150.reuse, 0x18, RZ, 0xc0, !PT ;  /* 0x0000001896547812 */ /* 0x040fe200078ec0ff */
[C---:B------:R-:W-:Y:S01]  /*56a0*/  IMAD.SHL.U32 R131, R129.reuse, 0x10, RZ ;  /* 0x0000001081837824 */ /* 0x040fe200078e00ff */
[----:B------:R-:W-:Y:S01]  /*56b0*/  LOP3.LUT R0, R150, 0xc0, RZ, 0xc0, !PT ;  /* 0x000000c096007812 */ /* 0x000fe200078ec0ff */
[--C-:B------:R-:W-:Y:S01]  /*56c0*/  IMAD.X R7, R154, 0x1, R144.reuse, P0 ;  /* 0x000000019a077824 */ /* 0x100fe200000e0690 */
[-C--:B------:R-:W-:Y:S01]  /*56d0*/  ISETP.GE.AND P5, PT, R84, R148.reuse, PT ;  /* 0x000000945400720c */ /* 0x080fe20003fa6270 */
[----:B------:R-:W-:Y:S01]  /*56e0*/  IMAD.SHL.U32 R128, R129, 0x4, RZ ;  /* 0x0000000481807824 */ /* 0x000fe200078e00ff */
[----:B------:R-:W-:Y:S01]  /*56f0*/  LOP3.LUT R149, R0, R149, RZ, 0xfc, !PT ;  /* 0x0000009500957212 */ /* 0x000fe200078efcff */
[----:B------:R-:W-:Y:S01]  /*5700*/  IMAD.MOV.U32 R124, RZ, RZ, 0x20 ;  /* 0x00000020ff7c7424 */ /* 0x000fe200078e00ff */
[----:B------:R-:W-:Y:S01]  /*5710*/  ISETP.GE.AND P4, PT, R84, R148, PT ;  /* 0x000000945400720c */ /* 0x000fe20003f86270 */
[----:B------:R-:W-:Y:S01]  /*5720*/  VIADD R156, R156, 0xffffffff ;  /* 0xffffffff9c9c7836 */ /* 0x000fe20000000000 */
[----:B------:R-:W-:Y:S01]  /*5730*/  LOP3.LUT R5, R150, 0x1f20, RZ, 0xc0, !PT ;  /* 0x00001f2096057812 */ /* 0x000fe200078ec0ff */
[----:B------:R-:W-:Y:S01]  /*5740*/  BSSY.RECONVERGENT B1, `(.L_x_6666) ;  /* 0x00000d0000017945 */ /* 0x000fe20003800200 */
[----:B------:R-:W-:Y:S02]  /*5750*/  LOP3.LUT R84, R149, R84, RZ, 0x3c, !PT ;  /* 0x0000005495547212 */ /* 0x000fe400078e3cff */
[----:B------:R-:W-:Y:S02]  /*5760*/  LOP3.LUT R4, R131, 0x100, RZ, 0xc0, !PT ;  /* 0x0000010083047812 */ /* 0x000fe400078ec0ff */
[----:B------:R-:W-:Y:S01]  /*5770*/  LOP3.LUT R84, R5, R84, RZ, 0xfc, !PT ;  /* 0x0000005405547212 */ /* 0x000fe200078efcff */
[----:B------:R-:W-:Y:S01]  /*5780*/  @!P5 IMAD.MOV.U32 R10, RZ, RZ, R145 ;  /* 0x000000ffff0ad224 */ /* 0x000fe200078e0091 */
[----:B-1----:R-:W-:Y:S01]  /*5790*/  ULEA UR6, UR6, UR7, 0x18 ;  /* 0x0000000706067291 */ /* 0x002fe2000f8ec0ff */
[----:B------:R-:W-:Y:S01]  /*57a0*/  @!P5 IMAD.MOV.U32 R11, RZ, RZ, R144 ;  /* 0x000000ffff0bd224 */ /* 0x000fe200078e0090 */
[----:B------:R-:W-:Y:S02]  /*57b0*/  LOP3.LUT R0, R134, 0xc0, RZ, 0xc0, !PT ;  /* 0x000000c086007812 */ /* 0x000fe400078ec0ff */
[----:B------:R-:W-:Y:S02]  /*57c0*/  @!P4 LEA R8, P1, R138, R6, 0x6 ;  /* 0x000000068a08c211 */ /* 0x000fe400078230ff */
[----:B------:R-:W-:Y:S01]  /*57d0*/  IMAD.U32 R132, RZ, RZ, UR6 ;  /* 0x00000006ff847e24 */ /* 0x000fe2000f8e00ff */
[----:B------:R-:W-:Y:S02]  /*57e0*/  LOP3.LUT R4, R4, 0x20, R134, 0xf8, !PT ;  /* 0x0000002004047812 */ /* 0x000fe400078ef886 */
[-C--:B------:R-:W-:Y:S01]  /*57f0*/  @!P4 LEA.HI.X R9, R138, R7.reuse, R139, 0x6, P1 ;  /* 0x000000078a09c211 */ /* 0x080fe200008f348b */
[--C-:B------:R-:W-:Y:S01]  /*5800*/  IMAD R84, R84, 0x2, R132.reuse ;  /* 0x0000000254547824 */ /* 0x100fe200078e0284 */
[----:B------:R-:W-:Y:S02]  /*5810*/  LOP3.LUT R133, R128, 0x18, RZ, 0xc0, !PT ;  /* 0x0000001880857812 */ /* 0x000fe400078ec0ff */
[----:B------:R-:W-:Y:S02]  /*5820*/  LOP3.LUT R0, R0, 0x8, R129, 0xf8, !PT ;  /* 0x0000000800007812 */ /* 0x000fe400078ef881 */
[----:B------:R-:W-:Y:S01]  /*5830*/  @!PT LDS RZ, [RZ] ;  /* 0x00000000fffff984 */ /* 0x000fe20000000800 */
[----:B------:R-:W-:Y:S01]  /*5840*/  @!PT LDS RZ, [RZ] ;  /* 0x00000000fffff984 */ /* 0x000fe20000000800 */
[----:B------:R-:W-:Y:S01]  /*5850*/  @!PT LDS RZ, [RZ] ;  /* 0x00000000fffff984 */ /* 0x000fe20000000800 */
[----:B------:R-:W-:Y:S01]  /*5860*/  @!P5 LDGSTS.E.BYPASS.LTC128B.128 [R84+0x3000], desc[UR4][R10.64] ;  /* 0x030000000a54dfae */ /* 0x000fe2000b981a04 */
[----:B------:R-:W-:Y:S02]  /*5870*/  ISETP.GT.AND P1, PT, R156, R140, PT ;  /* 0x0000008c9c00720c */ /* 0x000fe40003f24270 */
[----:B------:R-:W-:Y:S02]  /*5880*/  LOP3.LUT R0, R4, R0, R133, 0xf6, !PT ;  /* 0x0000000004007212 */ /* 0x000fe400078ef685 */
[----:B------:R-:W-:Y:S01]  /*5890*/  @P5 STS.128 [R84+0x3000], RZ ;  /* 0x003000ff54005388 */ /* 0x000fe20000000c00 */
[C---:B------:R-:W-:Y:S04]  /*58a0*/  @!P4 LEA R4, P0, R138.reuse, R6, 0x7 ;  /* 0x000000068a04c211 */ /* 0x040fe800078038ff */
[----:B------:R-:W-:Y:S01]  /*58b0*/  @P4 STS.128 [R84+0x3800], RZ ;  /* 0x003800ff54004388 */ /* 0x000fe20000000c00 */
[----:B------:R-:W-:Y:S01]  /*58c0*/  @!P4 LEA.HI.X R5, R138, R7, R139, 0x7, P0 ;  /* 0x000000078a05c211 */ /* 0x000fe200000f3c8b */
[----:B------:R-:W-:Y:S01]  /*58d0*/  IMAD R88, R0, 0x2, R132 ;  /* 0x0000000200587824 */ /* 0x000fe200078e0284 */
[----:B------:R-:W-:Y:S02]  /*58e0*/  LOP3.LUT P0, RZ, R129, 0x4, RZ, 0xc0, !PT ;  /* 0x0000000481ff7812 */ /* 0x000fe4000780c0ff */
[----:B------:R-:W-:Y:S01]  /*58f0*/  @!PT LDS RZ, [RZ] ;  /* 0x00000000fffff984 */ /* 0x000fe20000000800 */
[----:B------:R-:W-:Y:S01]  /*5900*/  @!PT LDS RZ, [RZ] ;  /* 0x00000000fffff984 */ /* 0x000fe20000000800 */
[----:B------:R-:W-:Y:S01]  /*5910*/  @!PT LDS RZ, [RZ] ;  /* 0x00000000fffff984 */ /* 0x000fe20000000800 */
[----:B------:R-:W-:Y:S02]  /*5920*/  @!P4 LDGSTS.E.BYPASS.LTC128B.128 [R84+0x3800], desc[UR4][R6.64] ;  /* 0x038000000654cfae */ /* 0x000fe4000b981a04 */
[----:B------:R-:W-:Y:S03]  /*5930*/  SEL R124, R124, 0xffffffe0, !P0 ;  /* 0xffffffe07c7c7807 */ /* 0x000fe60004000000 */
[----:B------:R-:W-:Y:S05]  /*5940*/  @P4 STS.128 [R84+0x4000], RZ ;  /* 0x004000ff54004388 */ /* 0x000fea0000000c00 */
[----:B------:R-:W-:Y:S01]  /*5950*/  @!PT LDS RZ, [RZ] ;  /* 0x00000000fffff984 */ /* 0x000fe20000000800 */
[----:B------:R-:W-:Y:S01]  /*5960*/  @!PT LDS RZ, [RZ] ;  /* 0x00000000fffff984 */ /* 0x000fe20000000800 */
[----:B------:R-:W-:Y:S01]  /*5970*/  @!PT LDS RZ, [RZ] ;  /* 0x00000000fffff984 */ /* 0x000fe20000000800 */
[----:B------:R1:W-:Y:S01]  /*5980*/  @!P4 LDGSTS.E.BYPASS.LTC128B.128 [R84+0x4000], desc[UR4][R8.64] ;  /* 0x040000000854cfae */ /* 0x0003e2000b981a04 */
[--C-:B------:R-:W-:Y:S02]  /*5990*/  IMAD.IADD R92, R130, 0x1, R124.reuse ;  /* 0x00000001825c7824 */ /* 0x100fe400078e027c */
[----:B------:R-:W-:Y:S02]  /*59a0*/  IMAD.IADD R124, R88, 0x1, R124 ;  /* 0x00000001587c7824 */ /* 0x000fe400078e027c */
[----:B------:R-:W-:Y:S05]  /*59b0*/  @P4 STS.128 [R84+0x4800], RZ ;  /* 0x004800ff54004388 */ /* 0x000fea0000000c00 */
[----:B------:R-:W-:Y:S01]  /*59c0*/  @!PT LDS RZ, [RZ] ;  /* 0x00000000fffff984 */ /* 0x000fe20000000800 */
[----:B------:R-:W-:Y:S01]  /*59d0*/  @!PT LDS RZ, [RZ] ;  /* 0x00000000fffff984 */ /* 0x000fe20000000800 */
[----:B------:R-:W-:Y:S01]  /*59e0*/  @!PT LDS RZ, [RZ] ;  /* 0x00000000fffff984 */ /* 0x000fe20000000800 */
[----:B------:R2:W-:Y:S05]  /*59f0*/  @!P4 LDGSTS.E.BYPASS.LTC128B.128 [R84+0x4800], desc[UR4][R4.64] ;  /* 0x048000000454cfae */ /* 0x0005ea000b981a04 */
[----:B------:R-:W-:Y:S05]  /*5a00*/  LDSM.16.M88.4 R64, [R130] ;  /* 0x000000008240783b */ /* 0x000fea0000000200 */
[----:B------:R-:W-:Y:S05]  /*5a10*/  LDSM.16.M88.4 R16, [R88+0x1400] ;  /* 0x001400005810783b */ /* 0x000fea0000000200 */
[----:B------:R-:W-:Y:S05]  /*5a20*/  LDSM.16.M88.4 R24, [R88+0x1800] ;  /* 0x001800005818783b */ /* 0x000fea0000000200 */
[----:B-1----:R-:W2:Y:S05]  /*5a30*/  LDSM.16.M88.4 R8, [R88+0x1000] ;  /* 0x001000005808783b */ /* 0x002eaa0000000200 */
[----:B------:R-:W0:Y:S05]  /*5a40*/  LDGDEPBAR ;  /* 0x00000000000079af */ /* 0x000e2a0000000000 */
[----:B------:R-:W1:Y:S05]  /*5a50*/  LDSM.16.M88.4 R32, [R88+0x1c00] ;  /* 0x001c00005820783b */ /* 0x000e6a0000000200 */
[----:B------:R-:W3:Y:S05]  /*5a60*/  LDSM.16.M88.4 R40, [R88+0x2000] ;  /* 0x002000005828783b */ /* 0x000eea0000000200 */
[----:B------:R-:W4:Y:S05]  /*5a70*/  LDSM.16.M88.4 R48, [R88+0x2400] ;  /* 0x002400005830783b */ /* 0x000f2a0000000200 */
[----:B------:R-:W5:Y:S05]  /*5a80*/  LDSM.16.M88.4 R56, [R88+0x2800] ;  /* 0x002800005838783b */ /* 0x000f6a0000000200 */
[----:B------:R-:W5:Y:S05]  /*5a90*/  LDSM.16.M88.4 R88, [R88+0x2c00] ;  /* 0x002c00005858783b */ /* 0x000f6a0000000200 */
[----:B------:R-:W-:Y:S05]  /*5aa0*/  LDSM.16.M88.4 R92, [R92] ;  /* 0x000000005c5c783b */ /* 0x000fea0000000200 */
        /* <DEDUP_REMOVED lines=12> */
[----:B------:R-:W2:Y:S01]  /*5b70*/  LDSM.16.M88.4 R124, [R124+0x2c00] ;  /* 0x002c00007c7c783b */ /* 0x000ea20000000200 */
[----:B------:R-:W-:Y:S04]  /*5b80*/  DEPBAR.LE SB0, 0x0 ;  /* 0x000080000000791a */ /* 0x000fe80000000000 */
[C---:B------:R-:W-:Y:S01]  /*5b90*/  HMMA.16816.F32 R24, R64.reuse, R26, RZ ;  /* 0x0000001a4018723c */ /* 0x040fe200000018ff */
[----:B------:R-:W-:Y:S07]  /*5ba0*/  BAR.SYNC.DEFER_BLOCKING 0x0 ;  /* 0x0000000000007b1d */ /* 0x000fee0000010000 */
[C---:B-1----:R-:W-:Y:S08]  /*5bb0*/  HMMA.16816.F32 R28, R64.reuse, R32, RZ ;  /* 0x00000020401c723c */ /* 0x042ff000000018ff */
[C---:B------:R-:W-:Y:S08]  /*5bc0*/  HMMA.16816.F32 R32, R64.reuse, R34, RZ ;  /* 0x000000224020723c */ /* 0x040ff000000018ff */
[C---:B---3--:R-:W-:Y:S08]  /*5bd0*/  HMMA.16816.F32 R36, R64.reuse, R40, RZ ;  /* 0x000000284024723c */ /* 0x048ff000000018ff */
[C---:B------:R-:W-:Y:S08]  /*5be0*/  HMMA.16816.F32 R40, R64.reuse, R42, RZ ;  /* 0x0000002a4028723c */ /* 0x040ff000000018ff */
[C---:B----4-:R-:W-:Y:S08]  /*5bf0*/  HMMA.16816.F32 R44, R64.reuse, R48, RZ ;  /* 0x00000030402c723c */ /* 0x050ff000000018ff */
[C---:B------:R-:W-:Y:S08]  /*5c00*/  HMMA.16816.F32 R48, R64.reuse, R50, RZ ;  /* 0x000000324030723c */ /* 0x040ff000000018ff */
[C---:B-----5:R-:W-:Y:S08]  /*5c10*/  HMMA.16816.F32 R52, R64.reuse, R56, RZ ;  /* 0x000000384034723c */ /* 0x060ff000000018ff */
[C---:B------:R-:W-:Y:S08]  /*5c20*/  HMMA.16816.F32 R56, R64.reuse, R58, RZ ;  /* 0x0000003a4038723c */ /* 0x040ff000000018ff */
[C---:B------:R-:W-:Y:S08]  /*5c30*/  HMMA.16816.F32 R60, R64.reuse, R88, RZ ;  /* 0x00000058403c723c */ /* 0x040ff000000018ff */
[----:B------:R-:W-:Y:S08]  /*5c40*/  HMMA.16816.F32 R64, R64, R90, RZ ;  /* 0x0000005a4040723c */ /* 0x000ff000000018ff */
        /* <DEDUP_REMOVED lines=96> */
.L_x_6669:
[----:B------:R-:W-:Y:S05]  /*6250*/  BSYNC.RECONVERGENT B0 ;  /* 0x0000000000007941 */ /* 0x000fea0003800200 */
.L_x_6668:
[----:B------:R-:W-:Y:S01]  /*6260*/  @!P5 IMAD.MOV.U32 R143, RZ, RZ, R141 ;  /* 0x000000ffff8fd224 */ /* 0x000fe200078e008d */
[CC--:B------:R-:W-:Y:S02]  /*6270*/  @!P4 LEA R92, P3, R136.reuse, R142.reuse, 0x6 ;  /* 0x0000008e885cc211 */ /* 0x0c0fe400078630ff */
[-C--:B------:R-:W-:Y:S02]  /*6280*/  @!P4 IADD3 R90, P2, P1, R85, R142.reuse, R85 ;  /* 0x0000008e555ac210 */ /* 0x080fe4000795e055 */
[----:B------:R-:W-:Y:S01]  /*6290*/  @!PT LDS RZ, [RZ] ;  /* 0x00000000fffff984 */ /* 0x000fe20000000800 */
[----:B------:R-:W-:Y:S01]  /*62a0*/  @!PT LDS RZ, [RZ] ;  /* 0x00000000fffff984 */ /* 0x000fe20000000800 */
[----:B------:R-:W-:Y:S01]  /*62b0*/  @!PT LDS RZ, [RZ] ;  /* 0x00000000fffff984 */ /* 0x000fe20000000800 */
[----:B------:R1:W-:Y:S01]  /*62c0*/  @!P5 LDGSTS.E.BYPASS.LTC128B.128 [R84+0x1000], desc[UR4][R142.64] ;  /* 0x010000008e54dfae */ /* 0x0003e2000b981a04 */
[-CC-:B------:R-:W-:Y:S02]  /*62d0*/  @!P4 LEA.HI.X R93, R136, R141.reuse, R137.reuse, 0x6, P3 ;  /* 0x0000008d885dc211 */ /* 0x180fe400018f3489 */
[-C--:B------:R-:W-:Y:S01]  /*62e0*/  @!P4 IADD3.X R91, PT, PT, R88, R141.reuse, R88, P2, P1 ;  /* 0x0000008d585bc210 */ /* 0x080fe200017e2458 */
        /* <DEDUP_REMOVED lines=21> */
.L_x_6667:
[----:B------:R-:W-:Y:S05]  /*6440*/  BSYNC.RECONVERGENT B1 ;  /* 0x0000000000017941 */ /* 0x000fea0003800200 */
.L_x_6666:
        /* <DEDUP_REMOVED lines=35> */
[----:B------:R-:W-:Y:S02]  /*6680*/  LOP3.LUT R98, R134, 0x120, RZ, 0xc0, !PT ;  /* 0x0000012086627812 */ /* 0x000fe400078ec0ff */
[----:B------:R-:W-:Y:S05]  /*6690*/  IADD3 R155, PT, PT, R155, -0x80, RZ ;  /* 0xffffff809b9b7810 */ /* 0x000fea0007ffe0ff */
[----:B------:R-:W3:Y:S01]  /*66a0*/  SHFL.BFLY PT, R90, R88, 0x2, 0x1f ;  /* 0x0c401f00585a7f89 */ /* 0x000ee200000e0000 */
[----:B-1----:R-:W-:Y:S02]  /*66b0*/  FMNMX.FTZ R84, R0, R84, !PT ;  /* 0x0000005400547209 */ /* 0x002fe40007810000 */
[----:B---3--:R-:W-:Y:S05]  /*66c0*/  FMNMX.FTZ R90, R88, R90, !PT ;  /* 0x0000005a585a7209 */ /* 0x008fea0007810000 */
[----:B------:R-:W1:Y:S01]  /*66d0*/  SHFL.BFLY PT, R0, R84, 0x1, 0x1f ;  /* 0x0c201f0054007f89 */ /* 0x000e6200000e0000 */
[----:B------:R-:W-:Y:S07]  /*66e0*/  LOP3.LUT R88, R96, 0x8, RZ, 0xc0, !PT ;  /* 0x0000000860587812 */ /* 0x000fee00078ec0ff */
[----:B------:R-:W3:Y:S01]  /*66f0*/  SHFL.BFLY PT, R89, R90, 0x1, 0x1f ;  /* 0x0c201f005a597f89 */ /* 0x000ee200000e0000 */
[----:B------:R-:W-:Y:S04]  /*6700*/  LOP3.LUT R88, R88, 0xc0, R134, 0xf8, !PT ;  /* 0x000000c058587812 */ /* 0x000fe800078ef886 */
[----:B------:R-:W-:Y:S04]  /*6710*/  LOP3.LUT R98, R98, R88, R133, 0xf6, !PT ;  /* 0x0000005862627212 */ /* 0x000fe800078ef685 */
[----:B------:R-:W-:Y:S04]  /*6720*/  LEA R98, R98, R132, 0x1 ;  /* 0x0000008462627211 */ /* 0x000fe800078e08ff */
[----:B------:R-:W-:Y:S02]  /*6730*/  IADD3 R97, PT, PT, R98, 0x3020, RZ ;  /* 0x0000302062617810 */ /* 0x000fe40007ffe0ff */
[----:B-1----:R-:W-:Y:S02]  /*6740*/  FMNMX.FTZ R0, R84, R0, !PT ;  /* 0x0000000054007209 */ /* 0x002fe40007810000 */
[----:B---3--:R-:W-:Y:S03]  /*6750*/  FMNMX.FTZ R84, R90, R89, !PT ;  /* 0x000000595a547209 */ /* 0x008fe60007810000 */
[----:B------:R-:W-:Y:S01]  /*6760*/  FADD.FTZ R87, -R0, R87 ;  /* 0x0000005700577221 */ /* 0x000fe20000010100 */
        /* <DEDUP_REMOVED lines=40> */
[--C-:B------:R-:W-:Y:S01]  /*69f0*/  FFMA.FTZ R111, R15, R85, -R102.reuse ;  /* 0x000000550f6f7223 */ /* 0x100fe20000010866 */
        /* <DEDUP_REMOVED lines=19> */
[----:B------:R-:W-:Y:S01]  /*6b30*/  FFMA.FTZ R39, R39, R85, -R102 ;  /* 0x0000005527277223 */ /* 0x000fe20000010866 */
        /* <DEDUP_REMOVED lines=43> */
[-C--:B------:R-:W-:Y:S01]  /*6df0*/  FFMA.FTZ R60, R60, R85.reuse, -R100 ;  /* 0x000000553c3c7223 */ /* 0x080fe20000010864 */
[----:B---3--:R-:W-:Y:S06]  /*6e00*/  F2FP.F16.F32.PACK_AB R71, R91, R112 ;  /* 0x000000705b47723e */ /* 0x008fec00000000ff */
[----:B------:R-:W-:Y:S01]  /*6e10*/  MUFU.EX2 R95, R95 ;  /* 0x0000005f005f7308 */ /* 0x000fe20000000800 */
[----:B------:R-:W-:Y:S01]  /*6e20*/  FADD.FTZ R110, R103, R110 ;  /* 0x0000006e676e7221 */ /* 0x000fe20000010000 */
[----:B------:R-:W-:Y:S01]  /*6e30*/  FADD.FTZ R107, R99, R107 ;  /* 0x0000006b636b7221 */ /* 0x000fe20000010000 */
[-C--:B------:R-:W-:Y:S07]  /*6e40*/  FFMA.FTZ R64, R64, R85.reuse, -R100 ;  /* 0x0000005540407223 */ /* 0x080fee0000010864 */
        /* <DEDUP_REMOVED lines=32> */
[----:B------:R-:W-:Y:S01]  /*7050*/  ISETP.GT.AND P0, PT, R156, R140, PT ;  /* 0x0000008c9c00720c */ /* 0x000fe20003f04270 */
        /* <DEDUP_REMOVED lines=163> */
.L_x_6663:
        /* <DEDUP_REMOVED lines=11> */
.L_x_6678:
        /* <DEDUP_REMOVED lines=39> */
[----:B------:R2:W-:Y:S04]  /*7db0*/  STS.64 [R8+0x420], R78 ;  /* 0x0004204e08007388 */ /* 0x0005e80000000a00 */
[----:B------:R-:W-:Y:S04]  /*7dc0*/  STS.64 [R150+0x40], R72 ;  /* 0x0000404896007388 */ /* 0x000fe80000000a00 */
[----:B------:R-:W-:Y:S04]  /*7dd0*/  STS.64 [R150+0x440], R74 ;  /* 0x0004404a96007388 */ /* 0x000fe80000000a00 */
[----:B------:R-:W-:Y:S04]  /*7de0*/  STS.64 [R7+0x60], R68 ;  /* 0x0000604407007388 */ /* 0x000fe80000000a00 */
[----:B------:R4:W-:Y:S01]  /*7df0*/  STS.64 [R7+0x460], R70 ;  /* 0x0004604607007388 */ /* 0x0009e20000000a00 */
[----:B------:R-:W-:Y:S03]  /*7e00*/  @P0 MUFU.LG2 R5, R5 ;  /* 0x0000000500050308 */ /* 0x000fe60000000c00 */
[----:B------:R1:W5:Y:S04]  /*7e10*/  LD.E R24, desc[UR4][R2.64+0xcc] ;  /* 0x0000cc0402187980 */ /* 0x000368000c101900 */
[----:B------:R1:W5:Y:S04]  /*7e20*/  LD.E.64 R28, desc[UR4][R2.64+0x78] ;  /* 0x00007804021c7980 */ /* 0x000368000c101b00 */
[----:B--2---:R-:W2:Y:S01]  /*7e30*/  LD.E.64 R8, desc[UR4][R2.64+0xb0] ;  /* 0x0000b00402087980 */ /* 0x004ea2000c101b00 */
[----:B------:R-:W3:Y:S03]  /*7e40*/  @P1 MUFU.LG2 R6, R6 ;  /* 0x0000000600061308 */ /* 0x000ee60000000c00 */
[----:B------:R1:W5:Y:S04]  /*7e50*/  LD.E.64 R26, desc[UR4][R2.64+0xa8] ;  /* 0x0000a804021a7980 */ /* 0x000368000c101b00 */
[----:B----4-:R-:W4:Y:S01]  /*7e60*/  LD.E R7, desc[UR4][R2.64+0x60] ;  /* 0x0000600402077980 */ /* 0x010f22000c101900 */
[----:B------:R-:W-:-:S02]  /*7e70*/  LOP3.LUT R11, R128, 0xd8, RZ, 0xc0, !PT ;  /* 0x000000d8800b7812 */ /* 0x000fc400078ec0ff */
[----:B------:R-:W-:Y:S01]  /*7e80*/  LOP3.LUT R10, R96, 0x30, RZ, 0xc0, !PT ;  /* 0x00000030600a7812 */ /* 0x000fe200078ec0ff */
[----:B---3--:R-:W-:Y:S01]  /*7e90*/  @P1 FMUL.FTZ R6, R6, 0.69314718246459960938 ;  /* 0x3f31721806061820 */ /* 0x008fe20000410000 */
[----:B------:R-:W-:Y:S02]  /*7ea0*/  LOP3.LUT R96, R11, 0x18, R96, 0x78, !PT ;  /* 0x000000180b607812 */ /* 0x000fe400078e7860 */
[----:B------:R-:W-:Y:S02]  /*7eb0*/  SHF.R.U32.HI R20, RZ, 0x2, R129 ;  /* 0x00000002ff147819 */ /* 0x000fe40000011681 */
[----:B------:R-:W-:Y:S02]  /*7ec0*/  LOP3.LUT R96, R96, 0xf24, R128, 0xf8, !PT ;  /* 0x00000f2460607812 */ /* 0x000fe400078ef880 */
[----:B------:R-:W-:Y:S01]  /*7ed0*/  LOP3.LUT R20, R10, 0x7, R20, 0xf8, !PT ;  /* 0x000000070a147812 */ /* 0x000fe200078ef814 */
[----:B------:R-:W-:Y:S01]  /*7ee0*/  @P0 FMUL.FTZ R10, R5, 0.69314718246459960938 ;  /* 0x3f317218050a0820 */ /* 0x000fe20000410000 */
[----:B------:R-:W-:-:S02]  /*7ef0*/  SHF.L.U32 R25, R147, 0x6, RZ ;  /* 0x0000000693197819 */ /* 0x000fc400000006ff */
[----:B------:R-:W-:Y:S01]  /*7f00*/  LEA R5, R96, R132, 0x2 ;  /* 0x0000008460057211 */ /* 0x000fe200078e10ff */
[----:B------:R-:W-:Y:S01]  /*7f10*/  BAR.SYNC.DEFER_BLOCKING 0x0 ;  /* 0x0000000000007b1d */ /* 0x000fe20000010000 */
[----:B------:R-:W-:Y:S01]  /*7f20*/  MOV R21, 0xff800000 ;  /* 0xff80000000157802 */ /* 0x000fe20000000f00 */
[C---:B-----5:R-:W-:Y:S01]  /*7f30*/  @P0 FFMA.FTZ R21, R4.reuse, R0, R10 ;  /* 0x0000000004150223 */ /* 0x060fe2000001000a */
[----:B------:R-:W-:Y:S01]  /*7f40*/  MOV R22, 0xff800000 ;  /* 0xff80000000167802 */ /* 0x000fe20000000f00 */
[----:B------:R-:W-:Y:S01]  /*7f50*/  @P1 FFMA.FTZ R22, R4, R84, R6 ;  /* 0x0000005404161223 */ /* 0x000fe20000010006 */
[----:B------:R-:W-:Y:S01]  /*7f60*/  LOP3.LUT P0, RZ, R129, 0x3, RZ, 0xc0, !PT ;  /* 0x0000000381ff7812 */ /* 0x000fe2000780c0ff */
[----:B------:R1:W3:Y:S04]  /*7f70*/  LDS.128 R16, [R5] ;  /* 0x0000000005107984 */ /* 0x0002e80000000c00 */
[----:B------:R1:W1:Y:S01]  /*7f80*/  LDS.128 R12, [R5+0x800] ;  /* 0x00080000050c7984 */ /* 0x0002620000000c00 */
[----:B------:R-:W-:Y:S01]  /*7f90*/  BSSY.RECONVERGENT B0, `(.L_x_6672) ;  /* 0x0000010000007945 */ /* 0x000fe20003800200 */
[----:B--2---:R-:W-:-:S04]  /*7fa0*/  IMAD R8, R8, UR8, R152 ;  /* 0x0000000808087c24 */ /* 0x004fc8000f8e0298 */
[----:B----4-:R-:W-:-:S04]  /*7fb0*/  IMAD R7, R8, R7, R151 ;  /* 0x0000000708077224 */ /* 0x010fc800078e0297 */
[----:B------:R-:W-:Y:S02]  /*7fc0*/  IMAD R25, R9, R7, R25 ;  /* 0x0000000709197224 */ /* 0x000fe400078e0219 */
[----:B------:R2:W4:Y:S04]  /*7fd0*/  LDS.128 R8, [R5+0x1000] ;  /* 0x0010000005087984 */ /* 0x0005280000000c00 */
[----:B------:R-:W1:Y:S01]  /*7fe0*/  LDS.128 R4, [R5+0x1800] ;  /* 0x0018000005047984 */ /* 0x000e620000000c00 */
[----:B---3--:R-:W-:Y:S05]  /*7ff0*/  @P0 BRA `(.L_x_6673) ;  /* 0x0000000000240947 */ /* 0x008fea0003800000 */
        /* <DEDUP_REMOVED lines=9> */
.L_x_6673:
[----:B------:R-:W-:Y:S05]  /*8090*/  BSYNC.RECONVERGENT B0 ;  /* 0x0000000000007941 */ /* 0x000fea0003800200 */
.L_x_6672:
[----:B-1----:R-:W5:Y:S01]  /*80a0*/  LD.E R2, desc[UR4][R2.64+0xc0] ;  /* 0x0000c00402027980 */ /* 0x002f62000c101900 */
        /* <DEDUP_REMOVED lines=18> */
[----:B------:R2:W-:Y:S01]  /*81d0*/  @!P2 ST.E.128 desc[UR4][R2.64+0x800], R12 ;  /* 0x0008000c0200a985 */ /* 0x0005e2000c101d04 */
[----:B-1----:R-:W-:Y:S02]  /*81e0*/  IMAD.MOV.U32 R8, RZ, RZ, R146 ;  /* 0x000000ffff087224 */ /* 0x002fe400078e0092 */
[----:B------:R-:W-:-:S04]  /*81f0*/  IMAD.MOV.U32 R9, RZ, RZ, 0x0 ;  /* 0x00000000ff097424 */ /* 0x000fc800078e00ff */
[----:B--23--:R-:W-:Y:S05]  /*8200*/  @P4 RET.REL.NODEC R8 `(_ZN5flash24flash_fwd_splitkv_kernelI23Flash_fwd_kernel_traitsILi32ELi64ELi128ELi4ELb0ELb0EN7cutlass6half_tE19Flash_kernel_traitsILi32ELi64ELi128ELi4ES3_EELb0ELb0ELb0ELb0ELb0ELb0ELb1ELb0EEEvNS_16Flash_fwd_paramsE) ;  /* 0xffffff7c087c4950 */ /* 0x00cfea0003c3ffff */
[----:B------:R-:W-:Y:S01]  /*8210*/  MOV R147, 0x0 ;  /* 0x0000000000937802 */ /* 0x000fe20000000f00 */
[----:B------:R1:W-:Y:S03]  /*8220*/  ST.E.128 desc[UR4][R2.64+0x1800], R4 ;  /* 0x0018000402007985 */ /* 0x0003e6000c101d04 */
[----:B-1----:R-:W-:Y:S05]  /*8230*/  RET.REL.NODEC R146 `(_ZN5flash24flash_fwd_splitkv_kernelI23Flash_fwd_kernel_traitsILi32ELi64ELi128ELi4ELb0ELb0EN7cutlass6half_tE19Flash_kernel_traitsILi32ELi64ELi128ELi4ES3_EELb0ELb0ELb0ELb0ELb0ELb0ELb1ELb0EEEvNS_16Flash_fwd_paramsE) ;  /* 0xffffff7c92707950 */ /* 0x002fea0003c3ffff */
.L_x_6671:
[----:B------:R-:W-:Y:S01]  /*8240*/  MOV R5, 0x1f ;  /* 0x0000001f00057802 */ /* 0x000fe20000000f00 */
[----:B------:R-:W-:Y:S01]  /*8250*/  IMAD.MOV.U32 R6, RZ, RZ, 0x2 ;  /* 0x00000002ff067424 */ /* 0x000fe200078e00ff */
[----:B------:R-:W-:Y:S01]  /*8260*/  MOV R8, R157 ;  /* 0x0000009d00087202 */ /* 0x000fe20000000f00 */
[----:B------:R-:W-:-:S07]  /*8270*/  IMAD.MOV.U32 R7, RZ, RZ, -0x1 ;  /* 0xffffffffff077424 */ /* 0x000fce00078e00ff */
[----:B-1---5:R-:W-:Y:S05]  /*8280*/  WARPSYNC.COLLECTIVE R7, `(.L_x_6674) ;  /* 0x0000000007087348 */ /* 0x022fea0003c00000 */
[----:B------:R2:W3:Y:S02]  /*8290*/  SHFL.BFLY P0, R5, R8, R6, R5 ;  /* 0x0c00000608057389 */ /* 0x0004e40000000005 */
[----:B-123-5:R-:W-:Y:S05]  /*82a0*/  ENDCOLLECTIVE ;  /* 0x000000000000791b */ /* 0x02efea0003800000 */
.L_x_6674:
        /* <DEDUP_REMOVED lines=8> */
.L_x_6675:
[----:B------:R-:W-:Y:S01]  /*8330*/  MOV R9, R5 ;  /* 0x0000000500097202 */ /* 0x000fe20000000f00 */
[----:B------:R-:W-:Y:S01]  /*8340*/  IMAD.MOV.U32 R8, RZ, RZ, R162 ;  /* 0x000000ffff087224 */ /* 0x000fe200078e00a2 */
[----:B------:R-:W-:Y:S02]  /*8350*/  MOV R5, 0x1f ;  /* 0x0000001f00057802 */ /* 0x000fe40000000f00 */
[----:B------:R-:W-:-:S07]  /*8360*/  MOV R6, 0x2 ;  /* 0x0000000200067802 */ /* 0x000fce0000000f00 */
[----:B------:R-:W-:Y:S05]  /*8370*/  WARPSYNC.COLLECTIVE R7, `(.L_x_6676) ;  /* 0x0000000007087348 */ /* 0x000fea0003c00000 */
[----:B------:R1:W2:Y:S02]  /*8380*/  SHFL.BFLY P0, R5, R8, R6, R5 ;  /* 0x0c00000608057389 */ /* 0x0002a40000000005 */
[----:B-12---:R-:W-:Y:S05]  /*8390*/  ENDCOLLECTIVE ;  /* 0x000000000000791b */ /* 0x006fea0003800000 */
.L_x_6676:
[----:B------:R-:W-:Y:S01]  /*83a0*/  FADD.FTZ R162, R5, R162 ;  /* 0x000000a205a27221 */ /* 0x000fe20000010000 */
[----:B------:R-:W-:Y:S02]  /*83b0*/  MOV R5, 0x1f ;  /* 0x0000001f00057802 */ /* 0x000fe40000000f00 */
[----:B------:R-:W-:Y:S01]  /*83c0*/  MOV R6, 0x1 ;  /* 0x0000000100067802 */ /* 0x000fe20000000f00 */
[----:B------:R-:W-:-:S07]  /*83d0*/  IMAD.MOV.U32 R8, RZ, RZ, R162 ;  /* 0x000000ffff087224 */ /* 0x000fce00078e00a2 */
[----:B------:R-:W-:Y:S05]  /*83e0*/  WARPSYNC.COLLECTIVE R7, `(.L_x_6677) ;  /* 0x0000000007087348 */ /* 0x000fea0003c00000 */
[----:B------:R1:W2:Y:S02]  /*83f0*/  SHFL.BFLY P0, R5, R8, R6, R5 ;  /* 0x0c00000608057389 */ /* 0x0002a40000000005 */
[----:B-12---:R-:W-:Y:S05]  /*8400*/  ENDCOLLECTIVE ;  /* 0x000000000000791b */ /* 0x006fea0003800000 */
.L_x_6677:
[----:B------:R-:W-:Y:S01]  /*8410*/  FADD.FTZ R6, R157, R9 ;  /* 0x000000099d067221 */ /* 0x000fe20000010000 */
[----:B------:R-:W-:Y:S06]  /*8420*/  BRA `(.L_x_6678) ;  /* 0xfffffff400c47947 */ /* 0x000fec000383ffff */
.L_x_6679:
        /* <DEDUP_REMOVED lines=13> */
.L_x_10296:


//--------------------- .text._ZN5flash24flash_fwd_splitkv_kernelI23Flash_fwd_kernel_traitsILi32ELi64ELi128ELi4ELb0ELb0EN7cutlass6half_tE19Flash_kernel_traitsILi32ELi64ELi128ELi4ES3_EELb0ELb0ELb0ELb0ELb0ELb1ELb1ELb0EEEvNS_16Flash_fwd_paramsE --------------------------
	.section	.text._ZN5flash24flash_fwd_splitkv_kernelI23Flash_fwd_kernel_traitsILi32ELi64ELi128ELi4ELb0ELb0EN7cutlass6half_tE19Flash_kernel_traitsILi32ELi64ELi128ELi4ES3_EELb0ELb0ELb0ELb0ELb0ELb1ELb1ELb0EEEvNS_16Flash_fwd_paramsE,"ax",@progbits
	.align	128
        .global         _ZN5flash24flash_fwd_splitkv_kernelI23Flash_fwd_kernel_traitsILi32ELi64ELi128ELi4ELb0ELb0EN7cutlass6half_tE19Flash_kernel_traitsILi32ELi64ELi128ELi4ES3_EELb0ELb0ELb0ELb0ELb0ELb1ELb1ELb0EEEvNS_16Flash_fwd_paramsE
        .type           _ZN5flash24flash_fwd_splitkv_kernelI23Flash_fwd_kernel_traitsILi32ELi64ELi128ELi4ELb0ELb0EN7cutlass6half_tE19Flash_kernel_traitsILi32ELi64ELi128ELi4ES3_EELb0ELb0ELb0ELb0ELb0ELb1ELb1ELb0EEEvNS_16Flash_fwd_paramsE,@function
        .size           _ZN5flash24flash_fwd_splitkv_kernelI23Flash_fwd_kernel_traitsILi32ELi64ELi128ELi4ELb0ELb0EN7cutlass6half_tE19Flash_kernel_traitsILi32ELi64ELi128ELi4ES3_EELb0ELb0ELb0ELb0ELb0ELb1ELb1ELb0EEEvNS_16Flash_fwd_paramsE,(.L_x_10297 - _ZN5flash24flash_fwd_splitkv_kernelI23Flash_fwd_kernel_traitsILi32ELi64ELi128ELi4ELb0ELb0EN7cutlass6half_tE19Flash_kernel_traitsILi32ELi64ELi128ELi4ES3_EELb0ELb0ELb0ELb0ELb0ELb1ELb1ELb0EEEvNS_16Flash_fwd_paramsE)
        .other          _ZN5flash24flash_fwd_splitkv_kernelI23Flash_fwd_kernel_traitsILi32ELi64ELi128ELi4ELb0ELb0EN7cutlass6half_tE19Flash_kernel_traitsILi32ELi64ELi128ELi4ES3_EELb0ELb0ELb0ELb0ELb0ELb1ELb1ELb0EEEvNS_16Flash_fwd_paramsE,@"STO_CUDA_ENTRY STV_DEFAULT"
_ZN5flash24flash_fwd_splitkv_kernelI23Flash_fwd_kernel_traitsILi32ELi64ELi128ELi4ELb0ELb0EN7cutlass6half_tE19Flash_kernel_traitsILi32ELi64ELi128ELi4ES3_EELb0ELb0ELb0ELb0ELb0ELb1ELb1ELb0EEEvNS_16Flash_fwd_paramsE:
.text._ZN5flash24flash_fwd_splitkv_kernelI23Flash_fwd_kernel_traitsILi32ELi64ELi128ELi4ELb0ELb0EN7cutlass6half_tE19Flash_kernel_traitsILi32ELi64ELi128ELi4ES3_EELb0ELb0ELb0ELb0ELb0ELb1ELb1ELb0EEEvNS_16Flash_fwd_paramsE:
        /* <DEDUP_REMOVED lines=29> */
[----:B-1----:R-:W-:Y:S05]  /*01d0*/  CALL.REL.NOINC `($_ZN5flash24flash_fwd_splitkv_kernelI23Flash_fwd_kernel_traitsILi32ELi64ELi128ELi4ELb0ELb0EN7cutlass6half_tE19Flash_kernel_traitsILi32ELi64ELi128ELi4ES3_EELb0ELb0ELb0ELb0ELb0ELb1ELb1ELb0EEEvNS_16Flash_fwd_paramsE$_ZN5flash30compute_attn_1rowblock_splitkvI23Flash_fwd_kernel_traitsILi32ELi64ELi128ELi4ELb0ELb0EN7cutlass6half_tE19Flash_kernel_traitsILi32ELi64ELi128ELi4ES3_EELb0ELb0ELb0ELb0ELb0ELb1ELb1ELb0ENS_16Flash_fwd_paramsEEEvRKT8_iiiii) ;  /* 0x0000000000087944 */ /* 0x002fea0003c00000 */
[----:B------:R-:W-:Y:S05]  /*01e0*/  BSYNC.RECONVERGENT B2 ;  /* 0x0000000000027941 */ /* 0x000fea0003800200 */
.L_x_6680:
[----:B------:R-:W-:Y:S05]  /*01f0*/  EXIT ;  /* 0x000000000000794d */ /* 0x000fea0003800000 */
        .type           $_ZN5flash24flash_fwd_splitkv_kernelI23Flash_fwd_kernel_traitsILi32ELi64ELi128ELi4ELb0ELb0EN7cutlass6half_tE19Flash_kernel_traitsILi32ELi64ELi128ELi4ES3_EELb0ELb0ELb0ELb0ELb0ELb1ELb1ELb0EEEvNS_16Flash_fwd_paramsE$_ZN5flash30compute_attn_1rowblock_splitkvI23Flash_fwd_kernel_traitsILi32ELi64ELi128ELi4ELb0ELb0EN7cutlass6half_tE19Flash_kernel_traitsILi32ELi64ELi128ELi4ES3_EELb0ELb0ELb0ELb0ELb0ELb1ELb1ELb0ENS_16Flash_fwd_paramsEEEvRKT8_iiiii,@function
        .size           $_ZN5flash24flash_fwd_splitkv_kernelI23Flash_fwd_kernel_traitsILi32ELi64ELi128ELi4ELb0ELb0EN7cutlass6half_tE19Flash_kernel_traitsILi32ELi64ELi128ELi4ES3_EELb0ELb0ELb0ELb0ELb0ELb1ELb1ELb0EEEvNS_16Flash_fwd_paramsE$_ZN5flash30compute_attn_1rowblock_splitkvI23Flash_fwd_kernel_traitsILi32ELi64ELi128ELi4ELb0ELb0EN7cutlass6half_tE19Flash_kernel_traitsILi32ELi64ELi128ELi4ES3_EELb0ELb0ELb0ELb0ELb0ELb1ELb1ELb0ENS_16Flash_fwd_paramsEEEvRKT8_iiiii,(.L_x_10297 - $_ZN5flash24flash_fwd_splitkv_kernelI23Flash_fwd_kernel_traitsILi32ELi64ELi128ELi4ELb0ELb0EN7cutlass6half_tE19Flash_kernel_traitsILi32ELi64ELi128ELi4ES3_EELb0ELb0ELb0ELb0ELb0ELb1ELb1ELb0EEEvNS_16Flash_fwd_paramsE$_ZN5flash30compute_attn_1rowblock_splitkvI23Flash_fwd_kernel_traitsILi32ELi64ELi128ELi4ELb0ELb0EN7cutlass6half_tE19Flash_kernel_traitsILi32ELi64ELi128ELi4ES3_EELb0ELb0ELb0ELb0ELb0ELb1ELb1ELb0ENS_16Flash_fwd_paramsEEEvRKT8_iiiii)
$_ZN5flash24flash_fwd_splitkv_kernelI23Flash_fwd_kernel_traitsILi32ELi64ELi128ELi4ELb0ELb0EN7cutlass6half_tE19Flash_kernel_traitsILi32ELi64ELi128ELi4ES3_EELb0ELb0ELb0ELb0ELb0ELb1ELb1ELb0EEEvNS_16Flash_fwd_paramsE$_ZN5flash30compute_attn_1rowblock_splitkvI23Flash_fwd_kernel_traitsILi32ELi64ELi128ELi4ELb0ELb0EN7cutlass6half_tE19Flash_kernel_traitsILi32ELi64ELi128ELi4ES3_EELb0ELb0ELb0ELb0ELb0ELb1ELb1ELb0ENS_16Flash_fwd_paramsEEEvRKT8_iiiii:
        /* <DEDUP_REMOVED lines=38> */
.L_x_6682:
[----:B------:R-:W-:Y:S05]  /*0460*/  BSYNC.RECONVERGENT B0 ;  /* 0x0000000000007941 */ /* 0x000fea0003800200 */
.L_x_6681:
[----:B------:R-:W-:Y:S04]  /*0470*/  BSSY.RECONVERGENT B0, `(.L_x_6683) ;  /* 0x0000007000007945 */ /* 0x000fe80003800200 */
[----:B------:R-:W-:Y:S05]  /*0480*/  @!P3 BRA `(.L_x_6684) ;  /* 0x000000000014b947 */ /* 0x000fea0003800000 */
[----:B------:R-:W3:Y:S02]  /*0490*/  LD.E.U8 R5, desc[UR4][R2.64+0x1b2] ;  /* 0x0001b20402057980 */ /* 0x000ee4000c101100 */
[----:B---3--:R-:W-:-:S13]  /*04a0*/  ISETP.NE.AND P1, PT, R5, RZ, PT ;  /* 0x000000ff0500720c */ /* 0x008fda0003f25270 */
[----:B------:R-:W3:Y:S02]  /*04b0*/  @P1 LD.E R14, desc[UR4][R16.64+0x4] ;  /* 0x00000404100e1980 */ /* 0x000ee4000c101900 */
[----:B---3-5:R-:W-:-:S06]  /*04c0*/  @P1 IADD3 R51, PT, PT, R14, -R13, RZ ;  /* 0x8000000d0e331210 */ /* 0x028fcc0007ffe0ff */
[----:B------:R3:W5:Y:S02]  /*04d0*/  @!P1 LD.E R51, desc[UR4][R16.64] ;  /* 0x0000000410339980 */ /* 0x000764000c101900 */
.L_x_6684:
[----:B------:R-:W-:Y:S05]  /*04e0*/  BSYNC.RECONVERGENT B0 ;  /* 0x0000000000007941 */ /* 0x000fea0003800200 */
.L_x_6683:
        /* <DEDUP_REMOVED lines=8> */
.L_x_6686:
[----:B------:R-:W4:Y:S01]  /*0570*/  LD.E.64 R8, desc[UR4][R2.64+0x108] ;  /* 0x0001080402087980 */ /* 0x000f22000c101b00 */
[----:B------:R-:W-:Y:S01]  /*0580*/  BSSY.RECONVERGENT B0, `(.L_x_6688) ;  /* 0x0000006000007945 */ /* 0x000fe20003800200 */
[----:B------:R-:W-:Y:S01]  /*0590*/  IMAD.MOV.U32 R5, RZ, RZ, RZ ;  /* 0x000000ffff057224 */ /* 0x000fe200078e00ff */
[----:B----4-:R-:W-:-:S04]  /*05a0*/  ISETP.NE.U32.AND P0, PT, R8, RZ, PT ;  /* 0x000000ff0800720c */ /* 0x010fc80003f05070 */
[----:B------:R-:W-:-:S13]  /*05b0*/  ISETP.NE.AND.EX P0, PT, R9, RZ, PT, P0 ;  /* 0x000000ff0900720c */ /* 0x000fda0003f05300 */
[----:B------:R-:W-:Y:S05]  /*05c0*/  @!P0 BRA `(.L_x_6689) ;  /* 0x0000000000048947 */ /* 0x000fea0003800000 */
[----:B------:R4:W5:Y:S02]  /*05d0*/  LD.E R5, desc[UR4][R2.64+0xbc] ;  /* 0x0000bc0402057980 */ /* 0x000964000c101900 */
.L_x_6689:
[----:B------:R-:W-:Y:S05]  /*05e0*/  BSYNC.RECONVERGENT B0 ;  /* 0x0000000000007941 */ /* 0x000fea0003800200 */
.L_x_6688:
[----:B-----5:R-:W-:Y:S02]  /*05f0*/  IADD3 R51, PT, PT, R5, R51, -R12 ;  /* 0x0000003305337210 */ /* 0x020fe40007ffe80c */
.L_x_6687:
[----:B------:R-:W-:Y:S05]  /*0600*/  BSYNC.RECONVERGENT B1 ;  /* 0x0000000000017941 */ /* 0x000fea0003800200 */
.L_x_6685:
[----:B------:R-:W-:Y:S01]  /*0610*/  IMAD.SHL.U32 R146, R153, 0x40, RZ ;  /* 0x0000004099927824 */ /* 0x000fe200078e00ff */
[----:B------:R-:W-:Y:S01]  /*0620*/  MOV R8, R152 ;  /* 0x0000009800087202 */ /* 0x000fe20000000f00 */
[----:B------:R-:W-:-:S03]  /*0630*/  IMAD.MOV.U32 R9, RZ, RZ, 0x0 ;  /* 0x00000000ff097424 */ /* 0x000fc600078e00ff */
[----:B------:R-:W-:-:S13]  /*0640*/  ISETP.GT.AND P0, PT, R11, R146, PT ;  /* 0x000000920b00720c */ /* 0x000fda0003f04270 */
[----:B-1234-:R-:W-:Y:S05]  /*0650*/  @!P0 RET.REL.NODEC R8 `(_ZN5flash24flash_fwd_splitkv_kernelI23Flash_fwd_kernel_traitsILi32ELi64ELi128ELi4ELb0ELb0EN7cutlass6half_tE19Flash_kernel_traitsILi32ELi64ELi128ELi4ES3_EELb0ELb0ELb0ELb0ELb0ELb1ELb1ELb0EEEvNS_16Flash_fwd_paramsE) ;  /* 0xfffffff808688950 */ /* 0x01efea0003c3ffff */
        /* <DEDUP_REMOVED lines=86> */
[----:B-1----:R-:W-:Y:S05]  /*0bc0*/  @P4 RET.REL.NODEC R152 `(_ZN5flash24flash_fwd_splitkv_kernelI23Flash_fwd_kernel_traitsILi32ELi64ELi128ELi4ELb0ELb0EN7cutlass6half_tE19Flash_kernel_traitsILi32ELi64ELi128ELi4ES3_EELb0ELb0ELb0ELb0ELb0ELb1ELb1ELb0EEEvNS_16Flash_fwd_paramsE) ;  /* 0xfffffff4980c4950 */ /* 0x002fea0003c3ffff */
[----:B------:R-:W-:Y:S02]  /*0bd0*/  MOV R3, 0xff800000 ;  /* 0xff80000000037802 */ /* 0x000fe40000000f00 */
[----:B------:R-:W-:-:S03]  /*0be0*/  MOV R153, 0x0 ;  /* 0x0000000000997802 */ /* 0x000fc60000000f00 */
[----:B------:R1:W-:Y:S02]  /*0bf0*/  ST.E desc[UR4][R6.64+0xc0], R3 ;  /* 0x0000c00306007985 */ /* 0x0003e4000c101904 */
[----:B-1----:R-:W-:Y:S05]  /*0c00*/  RET.REL.NODEC R152 `(_ZN5flash24flash_fwd_splitkv_kernelI23Flash_fwd_kernel_traitsILi32ELi64ELi128ELi4ELb0ELb0EN7cutlass6half_tE19Flash_kernel_traitsILi32ELi64ELi128ELi4ES3_EELb0ELb0ELb0ELb0ELb0ELb1ELb1ELb0EEEvNS_16Flash_fwd_paramsE) ;  /* 0xfffffff098fc7950 */ /* 0x002fea0003c3ffff */
.L_x_6690:
        /* <DEDUP_REMOVED lines=103> */
.L_x_6692:
        /* <DEDUP_REMOVED lines=60> */
[----:B------:R-:W-:Y:S02]  /*1640*/  IADD3 R27, PT, PT, R27, R4, RZ ;  /* 0x000000041b1b7210 */ /* 0x000fe40007ffe0ff */
[----:B------:R-:W-:Y:S01]  /*1650*/  @!P2 IADD3 R29, PT, PT, R9, R0, RZ ;  /* 0x00000000091da210 */ /* 0x000fe20007ffe0ff */
[----:B------:R-:W-:Y:S01]  /*1660*/  @!P2 IMAD R0, R25, R10, RZ ;  /* 0x0000000a1900a224 */ /* 0x000fe200078e02ff */
[----:B------:R-:W-:Y:S01]  /*1670*/  @!P2 SHF.R.S32.HI R5, RZ, 0x1f, R10 ;  /* 0x0000001fff05a819 */ /* 0x000fe2000001140a */
[----:B------:R-:W-:Y:S01]  /*1680*/  IMAD R9, R15, R6, RZ ;  /* 0x000000060f097224 */ /* 0x000fe200078e02ff */
[----:B------:R-:W-:-:S02]  /*1690*/  @!P2 MOV R28, R8 ;  /* 0x00000008001ca202 */ /* 0x000fc40000000f00 */
[----:B------:R-:W-:Y:S01]  /*16a0*/  SHF.R.S32.HI R4, RZ, 0x1f, R6 ;  /* 0x0000001fff047819 */ /* 0x000fe20000011406 */
[----:B------:R-:W-:Y:S02]  /*16b0*/  @P2 IMAD.IADD R12, R12, 0x1, R13 ;  /* 0x000000010c0c2824 */ /* 0x000fe400078e020d */
        /* <DEDUP_REMOVED lines=12> */
.L_x_6693:
[----:B------:R-:W-:Y:S05]  /*1780*/  BSYNC.RECONVERGENT B0 ;  /* 0x0000000000007941 */ /* 0x000fea0003800200 */
.L_x_6691:
        /* <DEDUP_REMOVED lines=29> */
[----:B------:R-:W-:-:S04]  /*1960*/  @P3 VIADD R26, R26, 0x1 ;  /* 0x000000011a1a3836 */ /* 0x000fc80000000000 */
[----:B------:R-:W-:Y:S02]  /*1970*/  IMAD.MOV.U32 R13, RZ, RZ, R26 ;  /* 0x000000ffff0d7224 */ /* 0x000fe400078e001a */
[----:B------:R-:W-:Y:S02]  /*1980*/  IMAD R17, R19, R144, RZ ;  /* 0x0000009013117224 */ /* 0x000fe400078e02ff */
[----:B------:R-:W-:Y:S01]  /*1990*/  IMAD.SHL.U32 R156, R90, 0x8, RZ ;  /* 0x000000085a9c7824 */ /* 0x000fe200078e00ff */
[----:B------:R-:W-:Y:S02]  /*19a0*/  @!P1 IADD3 R13, PT, PT, -R13, RZ, RZ ;  /* 0x000000ff0d0d9210 */ /* 0x000fe40007ffe1ff */
[----:B------:R-:W-:Y:S01]  /*19b0*/  @!P2 LOP3.LUT R13, RZ, R16, RZ, 0x33, !PT ;  /* 0x00000010ff0da212 */ /* 0x000fe200078e33ff */
[----:B------:R-:W-:Y:S01]  /*19c0*/  IMAD R17, R20, R145, R17 ;  /* 0x0000009114117224 */ /* 0x000fe200078e0211 */
[----:B------:R-:W-:Y:S01]  /*19d0*/  LOP3.LUT R47, R156, 0x18, RZ, 0xc0, !PT ;  /* 0x000000189c2f7812 */ /* 0x000fe200078ec0ff */
[----:B------:R-:W-:Y:S01]  /*19e0*/  IMAD.WIDE.U32 R20, R20, R144, RZ ;  /* 0x0000009014147225 */ /* 0x000fe200078e00ff */
[----:B------:R-:W-:-:S03]  /*19f0*/  SHF.R.S32.HI R16, RZ, 0x1f, R13 ;  /* 0x0000001fff107819 */ /* 0x000fc6000001140d */
[-C--:B------:R-:W-:Y:S01]  /*1a00*/  IMAD R19, R33, R13.reuse, RZ ;  /* 0x0000000d21137224 */ /* 0x080fe200078e02ff */
[----:B------:R-:W-:Y:S01]  /*1a10*/  LOP3.LUT R155, R156, 0xc0, RZ, 0xc0, !PT ;  /* 0x000000c09c9b7812 */ /* 0x000fe200078ec0ff */
[----:B------:R-:W-:Y:S01]  /*1a20*/  IMAD.IADD R17, R21, 0x1, R17 ;  /* 0x0000000115117824 */ /* 0x000fe200078e0211 */
[----:B------:R-:W-:Y:S01]  /*1a30*/  IADD3 R12, P2, P1, R20, R12, R47 ;  /* 0x0000000c140c7210 */ /* 0x000fe2000795e02f */
[----:B------:R-:W-:Y:S01]  /*1a40*/  IMAD.WIDE.U32 R20, R32, R13, RZ ;  /* 0x0000000d20147225 */ /* 0x000fe200078e00ff */
[----:B------:R-:W-:-:S03]  /*1a50*/  LOP3.LUT R155, R155, 0x18, R90, 0xf8, !PT ;  /* 0x000000189b9b7812 */ /* 0x000fc600078ef85a */
[----:B------:R-:W-:Y:S01]  /*1a60*/  IMAD R16, R16, R32, R19 ;  /* 0x0000002010107224 */ /* 0x000fe200078e0213 */
[----:B------:R-:W-:Y:S02]  /*1a70*/  IADD3.X R10, PT, PT, R17, R10, RZ, P2, P1 ;  /* 0x0000000a110a7210 */ /* 0x000fe400017e24ff */
[----:B------:R-:W-:Y:S02]  /*1a80*/  LOP3.LUT R17, R156, 0x1f20, RZ, 0xc0, !PT ;  /* 0x00001f209c117812 */ /* 0x000fe400078ec0ff */
[----:B------:R-:W-:Y:S02]  /*1a90*/  IADD3 R13, PT, PT, R21, R16, RZ ;  /* 0x00000010150d7210 */ /* 0x000fe40007ffe0ff */
[----:B------:R-:W-:Y:S02]  /*1aa0*/  LOP3.LUT R16, R155, R47, RZ, 0x3c, !PT ;  /* 0x0000002f9b107212 */ /* 0x000fe400078e3cff */
[----:B------:R-:W-:Y:S01]  /*1ab0*/  IADD3 R18, P1, PT, R12, R20, RZ ;  /* 0x000000140c127210 */ /* 0x000fe20007f3e0ff */
[----:B------:R-:W-:Y:S01]  /*1ac0*/  IMAD.IADD R146, R11, 0x1, -R146 ;  /* 0x000000010b927824 */ /* 0x000fe200078e0a92 */
[----:B------:R-:W-:Y:S01]  /*1ad0*/  LOP3.LUT R11, R17, R16, RZ, 0xfc, !PT ;  /* 0x00000010110b7212 */ /* 0x000fe200078efcff */
[----:B------:R-:W1:Y:S01]  /*1ae0*/  S2UR UR6, SR_CgaCtaId ;  /* 0x00000000000679c3 */ /* 0x000e620000008800 */
[----:B------:R-:W-:-:S02]  /*1af0*/  SHF.R.U32.HI R16, RZ, 0x2, R90 ;  /* 0x00000002ff107819 */ /* 0x000fc4000001165a */
[----:B------:R-:W-:Y:S02]  /*1b00*/  IADD3.X R19, PT, PT, R10, R13, RZ, P1, !PT ;  /* 0x0000000d0a137210 */ /* 0x000fe40000ffe4ff */
[----:B------:R-:W-:Y:S01]  /*1b10*/  IADD3 R26, P1, PT, R47, R6, RZ ;  /* 0x000000062f1a7210 */ /* 0x000fe20007f3e0ff */
[----:B------:R-:W-:Y:S02]  /*1b20*/  IMAD R13, R145, R16, RZ ;  /* 0x00000010910d7224 */ /* 0x000fe400078e02ff */
[----:B------:R-:W-:-:S04]  /*1b30*/  IMAD.WIDE.U32 R20, R16, R144, R18 ;  /* 0x0000009010147225 */ /* 0x000fc800078e0012 */
[----:B------:R-:W-:Y:S01]  /*1b40*/  IMAD.X R27, RZ, RZ, R0, P1 ;  /* 0x000000ffff1b7224 */ /* 0x000fe200008e0600 */
[----:B------:R-:W-:Y:S01]  /*1b50*/  IADD3 R13, PT, PT, R21, R13, RZ ;  /* 0x0000000d150d7210 */ /* 0x000fe20007ffe0ff */
[----:B------:R-:W-:Y:S02]  /*1b60*/  IMAD R6, R143, R16, RZ ;  /* 0x000000108f067224 */ /* 0x000fe400078e02ff */
[----:B------:R-:W-:Y:S01]  /*1b70*/  IMAD.WIDE.U32 R18, R16, R142, R26 ;  /* 0x0000008e10127225 */ /* 0x000fe200078e001a */
[----:B------:R-:W-:-:S03]  /*1b80*/  UMOV UR7, 0x400 ;  /* 0x0000040000077882 */ /* 0x000fc60000000000 */
[----:B------:R-:W-:Y:S01]  /*1b90*/  IMAD.IADD R149, R19, 0x1, R6 ;  /* 0x0000000113957824 */ /* 0x000fe200078e0206 */
[----:B------:R-:W-:Y:S01]  /*1ba0*/  SHF.R.S32.HI R6, RZ, 0x1f, R157 ;  /* 0x0000001fff067819 */ /* 0x000fe2000001149d */
[----:B-1----:R-:W-:Y:S01]  /*1bb0*/  ULEA UR6, UR6, UR7, 0x18 ;  /* 0x0000000706067291 */ /* 0x002fe2000f8ec0ff */
[----:B------:R-:W-:Y:S01]  /*1bc0*/  MOV R17, RZ ;  /* 0x000000ff00117202 */ /* 0x000fe20000000f00 */
[----:B------:R-:W-:Y:S04]  /*1bd0*/  BSSY.RECONVERGENT B0, `(.L_x_6694) ;  /* 0x000002b000007945 */ /* 0x000fe80003800200 */
[----:B------:R-:W-:-:S04]  /*1be0*/  IMAD.U32 R138, RZ, RZ, UR6 ;  /* 0x00000006ff8a7e24 */ /* 0x000fc8000f8e00ff */
[----:B------:R-:W-:Y:S02]  /*1bf0*/  IMAD R0, R11, 0x2, R138 ;  /* 0x000000020b007824 */ /* 0x000fe400078e028a */
[-C--:B--2---:R-:W-:Y:S02]  /*1c00*/  @!P0 IMAD R12, R31, R159.reuse, RZ ;  /* 0x0000009f1f0c8224 */ /* 0x084fe400078e02ff */
[----:B------:R-:W-:-:S04]  /*1c10*/  @!P0 IMAD.WIDE.U32 R30, R30, R159, RZ ;  /* 0x0000009f1e1e8225 */ /* 0x000fc800078e00ff */
[----:B------:R-:W-:Y:S01]  /*1c20*/  @!P0 IMAD.IADD R12, R31, 0x1, R12 ;  /* 0x000000011f0c8824 */ /* 0x000fe200078e020c */
[----:B------:R-:W-:Y:S01]  /*1c30*/  @!P0 MOV R10, R30 ;  /* 0x0000001e000a8202 */ /* 0x000fe20000000f00 */
[----:B------:R-:W-:Y:S01]  /*1c40*/  @P0 IMAD.WIDE.U32 R30, R8, R7, RZ ;  /* 0x00000007081e0225 */ /* 0x000fe200078e00ff */
[----:B---3--:R-:W-:-:S03]  /*1c50*/  LEA R150, P1, R20, R28, 0x1 ;  /* 0x0000001c14967211 */ /* 0x008fc600078208ff */
[----:B------:R-:W-:Y:S02]  /*1c60*/  @P0 IMAD R7, R9, R7, RZ ;  /* 0x0000000709070224 */ /* 0x000fe400078e02ff */
[----:B------:R-:W-:Y:S01]  /*1c70*/  @P0 IMAD.MOV.U32 R10, RZ, RZ, R30 ;  /* 0x000000ffff0a0224 */ /* 0x000fe200078e001e */
[----:B------:R-:W-:Y:S02]  /*1c80*/  LEA.HI.X R151, R20, R29, R13, 0x1, P1 ;  /* 0x0000001d14977211 */ /* 0x000fe400008f0c0d */
[----:B------:R-:W-:Y:S02]  /*1c90*/  @P0 IADD3 R12, PT, PT, R31, R7, RZ ;  /* 0x000000071f0c0210 */ /* 0x000fe40007ffe0ff */
[----:B------:R-:W-:-:S04]  /*1ca0*/  IADD3 R20, P1, PT, R47, R10, RZ ;  /* 0x0000000a2f147210 */ /* 0x000fc80007f3e0ff */
[----:B------:R-:W-:Y:S02]  /*1cb0*/  IADD3.X R21, PT, PT, RZ, R12, RZ, P1, !PT ;  /* 0x0000000cff157210 */ /* 0x000fe40000ffe4ff */
        /* <DEDUP_REMOVED lines=27> */
.L_x_6696:
[----:B------:R2:W-:Y:S02]  /*1e70*/  STS.128 [R0], RZ ;  /* 0x000000ff00007388 */ /* 0x0005e40000000c00 */
.L_x_6695:
[----:B------:R-:W-:Y:S05]  /*1e80*/  BSYNC.RECONVERGENT B0 ;  /* 0x0000000000007941 */ /* 0x000fea0003800200 */
.L_x_6694:
[----:B------:R-:W-:Y:S01]  /*1e90*/  VIADD R8, R16, 0x20 ;  /* 0x0000002010087836 */ /* 0x000fe20000000000 */
[----:B------:R-:W-:Y:S01]  /*1ea0*/  BSSY.RECONVERGENT B0, `(.L_x_6697) ;  /* 0x0000016000007945 */ /* 0x000fe20003800200 */
[----:B-1----:R-:W-:-:S03]  /*1eb0*/  IMAD R7, R22, -0x80, R51 ;  /* 0xffffff8016077824 */ /* 0x002fc600078e0233 */
        /* <DEDUP_REMOVED lines=20> */
.L_x_6698:
[----:B------:R-:W-:Y:S05]  /*2000*/  BSYNC.RECONVERGENT B0 ;  /* 0x0000000000007941 */ /* 0x000fea0003800200 */
.L_x_6697:
[----:B------:R-:W-:Y:S01]  /*2010*/  BSSY.RECONVERGENT B0, `(.L_x_6699) ;  /* 0x000000c000007945 */ /* 0x000fe20003800200 */
[C---:B-----5:R-:W-:Y:S02]  /*2020*/  SHF.L.U64.HI R5, R142.reuse, 0x5, R143 ;  /* 0x000000058e057819 */ /* 0x060fe4000001028f */
        /* <DEDUP_REMOVED lines=9> */
.L_x_6701:
[----:B------:R4:W-:Y:S02]  /*20c0*/  STS.128 [R0+0x1000], RZ ;  /* 0x001000ff00007388 */ /* 0x0009e40000000c00 */
.L_x_6700:
[----:B------:R-:W-:Y:S05]  /*20d0*/  BSYNC.RECONVERGENT B0 ;  /* 0x0000000000007941 */ /* 0x000fea0003800200 */
.L_x_6699:
[-C--:B------:R-:W-:Y:S01]  /*20e0*/  ISETP.GE.AND P3, PT, R8, R7.reuse, PT ;  /* 0x000000070800720c */ /* 0x080fe20003f66270 */
[----:B------:R-:W-:Y:S01]  /*20f0*/  VIADD R6, R16, 0x40 ;  /* 0x0000004010067836 */ /* 0x000fe20000000000 */
        /* <DEDUP_REMOVED lines=14> */
.L_x_6703:
[----:B------:R-:W-:Y:S05]  /*21e0*/  BSYNC.RECONVERGENT B0 ;  /* 0x0000000000007941 */ /* 0x000fea0003800200 */
.L_x_6702:
        /* <DEDUP_REMOVED lines=11> */
.L_x_6705:
[----:B------:R-:W-:Y:S05]  /*22a0*/  BSYNC.RECONVERGENT B0 ;  /* 0x0000000000007941 */ /* 0x000fea0003800200 */
.L_x_6704:
        /* <DEDUP_REMOVED lines=11> */
.L_x_6707:
[----:B------:R-:W-:Y:S05]  /*2360*/  BSYNC.RECONVERGENT B0 ;  /* 0x0000000000007941 */ /* 0x000fea0003800200 */
.L_x_6706:
        /* <DEDUP_REMOVED lines=15> */
.L_x_6710:
[----:B------:R1:W-:Y:S01]  /*2460*/  STS.128 [R0+0x3000], RZ ;  /* 0x003000ff00007388 */ /* 0x0003e20000000c00 */
[----:B------:R-:W-:Y:S05]  /*2470*/  BRA `(.L_x_6711) ;  /* 0x0000000000047947 */ /* 0x000fea0003800000 */
.L_x_6709:
[----:B------:R1:W-:Y:S02]  /*2480*/  STS.128 [R0+0x3000], RZ ;  /* 0x003000ff00007388 */ /* 0x0003e40000000c00 */
.L_x_6711:
[----:B------:R-:W-:Y:S05]  /*2490*/  BSYNC.RECONVERGENT B0 ;  /* 0x0000000000007941 */ /* 0x000fea0003800200 */
.L_x_6708:
[-C--:B------:R-:W-:Y:S01]  /*24a0*/  ISETP.GE.AND P3, PT, R8, R7.reuse, PT ;  /* 0x000000070800720c */ /* 0x080fe20003f66270 */
[----:B------:R-:W-:Y:S01]  /*24b0*/  BSSY.RECONVERGENT B0, `(.L_x_6712) ;  /* 0x000000e000007945 */ /* 0x000fe20003800200 */
[-C--:B------:R-:W-:Y:S02]  /*24c0*/  ISETP.GE.AND P2, PT, R6, R7.reuse, PT ;  /* 0x000000070600720c */ /* 0x080fe40003f46270 */
[----:B------:R-:W-:Y:S02]  /*24d0*/  LEA R6, P0, R4, R150, 0x1 ;  /* 0x0000009604067211 */ /* 0x000fe400078008ff */
[----:B------:R-:W-:Y:S02]  /*24e0*/  ISETP.GE.AND P1, PT, R16, R7, PT ;  /* 0x000000071000720c */ /* 0x000fe40003f26270 */
[----:B------:R-:W-:-:S05]  /*24f0*/  LEA.HI.X R7, R4, R151, R5, 0x1, P0 ;  /* 0x0000009704077211 */ /* 0x000fca00000f0c05 */
        /* <DEDUP_REMOVED lines=9> */
.L_x_6713:
[----:B------:R-:W-:Y:S05]  /*2590*/  BSYNC.RECONVERGENT B0 ;  /* 0x0000000000007941 */ /* 0x000fea0003800200 */
.L_x_6712:
        /* <DEDUP_REMOVED lines=12> */
.L_x_6715:
[----:B------:R-:W-:Y:S05]  /*2660*/  BSYNC.RECONVERGENT B0 ;  /* 0x0000000000007941 */ /* 0x000fea0003800200 */
.L_x_6714:
        /* <DEDUP_REMOVED lines=12> */
.L_x_6717:
[----:B------:R-:W-:Y:S05]  /*2730*/  BSYNC.RECONVERGENT B0 ;  /* 0x0000000000007941 */ /* 0x000fea0003800200 */
.L_x_6716:
[----:B------:R-:W5:Y:S01]  /*2740*/  LD.E R21, desc[UR4][R2.64+0x18c] ;  /* 0x00018c0402157980 */ /* 0x000f62000c101900 */
[----:B------:R-:W-:Y:S01]  /*2750*/  SHF.R.U32.HI R44, RZ, 0x1, R90 ;  /* 0x00000001ff2c7819 */ /* 0x000fe2000001165a */
[C---:B------:R-:W-:Y:S01]  /*2760*/  IMAD.SHL.U32 R137, R90.reuse, 0x10, RZ ;  /* 0x000000105a897824 */ /* 0x040fe200078e00ff */
[C---:B------:R-:W-:Y:S01]  /*2770*/  LOP3.LUT P0, RZ, R90.reuse, 0x4, RZ, 0xc0, !PT ;  /* 0x000000045aff7812 */ /* 0x040fe2000780c0ff */
[----:B------:R-:W-:Y:S01]  /*2780*/  IMAD.SHL.U32 R45, R90, 0x20, RZ ;  /* 0x000000205a2d7824 */ /* 0x000fe200078e00ff */
[----:B------:R-:W-:Y:S01]  /*2790*/  LOP3.LUT R10, R44, 0x8, RZ, 0xc0, !PT ;  /* 0x000000082c0a7812 */ /* 0x000fe200078ec0ff */
[----:B------:R-:W-:Y:S01]  /*27a0*/  IMAD.SHL.U32 R88, R90, 0x4, RZ ;  /* 0x000000045a587824 */ /* 0x000fe200078e00ff */
[C---:B-1----:R-:W-:Y:S01]  /*27b0*/  LOP3.LUT R4, R137.reuse, 0x3e00, RZ, 0xc0, !PT ;  /* 0x00003e0089047812 */ /* 0x042fe200078ec0ff */
[----:B------:R-:W-:Y:S01]  /*27c0*/  IMAD.MOV.U32 R23, RZ, RZ, 0x20 ;  /* 0x00000020ff177424 */ /* 0x000fe200078e00ff */
[--C-:B------:R-:W-:Y:S01]  /*27d0*/  LOP3.LUT R5, R10, 0xc0, R45.reuse, 0xf8, !PT ;  /* 0x000000c00a057812 */ /* 0x100fe200078ef82d */
[----:B------:R-:W-:Y:S01]  /*27e0*/  VIADD R162, R22, 0xffffffff ;  /* 0xffffffff16a27836 */ /* 0x000fe20000000000 */
[----:B------:R-:W-:Y:S01]  /*27f0*/  LOP3.LUT R6, R88, 0x18, RZ, 0xc0, !PT ;  /* 0x0000001858067812 */ /* 0x000fe200078ec0ff */
[----:B------:R-:W0:Y:S01]  /*2800*/  LDGDEPBAR ;  /* 0x00000000000079af */ /* 0x000e220000000000 */
[----:B------:R-:W-:Y:S01]  /*2810*/  LOP3.LUT R4, R4, 0x20, R45, 0xf8, !PT ;  /* 0x0000002004047812 */ /* 0x000fe200078ef82d */
[----:B------:R-:W-:Y:S01]  /*2820*/  IMAD.SHL.U32 R160, R162, 0x80, RZ ;  /* 0x00000080a2a07824 */ /* 0x000fe200078e00ff */
[----:B------:R-:W-:Y:S01]  /*2830*/  LOP3.LUT R8, R137, 0x100, RZ, 0xc0, !PT ;  /* 0x0000010089087812 */ /* 0x000fe200078ec0ff */
[----:B------:R-:W-:Y:S01]  /*2840*/  BSSY.RECONVERGENT B1, `(.L_x_6718) ;  /* 0x00001b3000017945 */ /* 0x000fe20003800200 */
[----:B------:R-:W-:-:S02]  /*2850*/  LOP3.LUT R9, R45, 0xc0, RZ, 0xc0, !PT ;  /* 0x000000c02d097812 */ /* 0x000fc400078ec0ff */
[----:B------:R-:W-:Y:S02]  /*2860*/  LOP3.LUT R20, R5, R6, RZ, 0x3c, !PT ;  /* 0x0000000605147212 */ /* 0x000fe400078e3cff */
[--C-:B------:R-:W-:Y:S02]  /*2870*/  LOP3.LUT R5, R4, 0x100, R45.reuse, 0xf8, !PT ;  /* 0x0000010004057812 */ /* 0x100fe400078ef82d */
[----:B------:R-:W-:Y:S02]  /*2880*/  LOP3.LUT R7, R8, 0x20, R45, 0xf8, !PT ;  /* 0x0000002008077812 */ /* 0x000fe400078ef82d */
[----:B------:R-:W-:Y:S02]  /*2890*/  LOP3.LUT R4, R9, 0x8, R90, 0xf8, !PT ;  /* 0x0000000809047812 */ /* 0x000fe400078ef85a */
[----:B------:R-:W-:Y:S02]  /*28a0*/  LOP3.LUT R5, R5, R20, RZ, 0xfc, !PT ;  /* 0x0000001405057212 */ /* 0x000fe400078efcff */
[----:B------:R-:W-:-:S02]  /*28b0*/  LOP3.LUT R7, R7, R4, R6, 0xf6, !PT ;  /* 0x0000000407077212 */ /* 0x000fc400078ef606 */
[----:B------:R-:W-:Y:S01]  /*28c0*/  SEL R23, R23, 0xffffffe0, !P0 ;  /* 0xffffffe017177807 */ /* 0x000fe20004000000 */
[--C-:B------:R-:W-:Y:S02]  /*28d0*/  IMAD R136, R5, 0x2, R138.reuse ;  /* 0x0000000205887824 */ /* 0x100fe400078e028a */
[----:B------:R-:W-:Y:S02]  /*28e0*/  IMAD R50, R7, 0x2, R138 ;  /* 0x0000000207327824 */ /* 0x000fe400078e028a */
[--C-:B------:R-:W-:Y:S01]  /*28f0*/  IMAD.IADD R4, R136, 0x1, R23.reuse ;  /* 0x0000000188047824 */ /* 0x100fe200078e0217 */
[----:B------:R-:W-:Y:S01]  /*2900*/  LDSM.16.M88.4 R8, [R136] ;  /* 0x000000008808783b */ /* 0x000fe20000000200 */
[----:B------:R-:W-:-:S03]  /*2910*/  IMAD.IADD R46, R50, 0x1, R23 ;  /* 0x00000001322e7824 */ /* 0x000fc600078e0217 */
[----:B---3--:R-:W1:Y:S04]  /*2920*/  LDSM.16.M88.4 R12, [R50+0x1000] ;  /* 0x00100000320c783b */ /* 0x008e680000000200 */
[----:B------:R-:W-:Y:S04]  /*2930*/  LDSM.16.M88.4 R4, [R4] ;  /* 0x000000000404783b */ /* 0x000fe80000000200 */
[----:B------:R-:W-:Y:S04]  /*2940*/  LDSM.16.M88.4 R16, [R46+0x1000] ;  /* 0x001000002e10783b */ /* 0x000fe80000000200 */
[----:B------:R-:W3:Y:S04]  /*2950*/  LDSM.16.M88.4 R28, [R50+0x1400] ;  /* 0x00140000321c783b */ /* 0x000ee80000000200 */
[----:B------:R-:W2:Y:S04]  /*2960*/  LDSM.16.M88.4 R24, [R46+0x1400] ;  /* 0x001400002e18783b */ /* 0x000ea80000000200 */
[----:B------:R-:W-:Y:S01]  /*2970*/  LDSM.16.M88.4 R40, [R46+0x1c00] ;  /* 0x001c00002e28783b */ /* 0x000fe20000000200 */
[C---:B-1----:R-:W-:Y:S08]  /*2980*/  HMMA.16816.F32 R32, R8.reuse, R12, RZ ;  /* 0x0000000c0820723c */ /* 0x042ff000000018ff */
[C---:B------:R-:W-:Y:S08]  /*2990*/  HMMA.16816.F32 R12, R8.reuse, R14, RZ ;  /* 0x0000000e080c723c */ /* 0x040ff000000018ff */
[----:B---3--:R-:W-:Y:S08]  /*29a0*/  HMMA.16816.F32 R36, R8, R28, RZ ;  /* 0x0000001c0824723c */ /* 0x008ff000000018ff */
[C---:B------:R-:W-:Y:S08]  /*29b0*/  HMMA.16816.F32 R32, R4.reuse, R16, R32 ;  /* 0x000000100420723c */ /* 0x040ff00000001820 */
[----:B------:R-:W-:Y:S01]  /*29c0*/  HMMA.16816.F32 R12, R4, R18, R12 ;  /* 0x00000012040c723c */ /* 0x000fe2000000180c */
[----:B------:R-:W1:Y:S07]  /*29d0*/  LDSM.16.M88.4 R16, [R50+0x1800] ;  /* 0x001800003210783b */ /* 0x000e6e0000000200 */
[----:B------:R-:W-:Y:S08]  /*29e0*/  HMMA.16816.F32 R28, R8, R30, RZ ;  /* 0x0000001e081c723c */ /* 0x000ff000000018ff */
[----:B--2---:R-:W-:-:S12]  /*29f0*/  HMMA.16816.F32 R36, R4, R24, R36 ;  /* 0x000000180424723c */ /* 0x004fd80000001824 */
[----:B------:R-:W-:Y:S01]  /*2a00*/  HMMA.16816.F32 R28, R4, R26, R28 ;  /* 0x0000001a041c723c */ /* 0x000fe2000000181c */
[----:B------:R-:W2:Y:S01]  /*2a10*/  LDSM.16.M88.4 R24, [R50+0x1c00] ;  /* 0x001c00003218783b */ /* 0x000ea20000000200 */
[-C--:B-----5:R-:W-:Y:S01]  /*2a20*/  FMUL.FTZ R32, R32, R21.reuse ;  /* 0x0000001520207220 */ /* 0x0a0fe20000410000 */
        /* <DEDUP_REMOVED lines=12> */
[----:B------:R-:W-:-:S04]  /*2af0*/  FMUL.FTZ R39, R39, R21 ;  /* 0x0000001527277220 */ /* 0x000fc80000410000 */
[-C--:B------:R-:W-:Y:S01]  /*2b00*/  FMUL.FTZ R28, R28, R21.reuse ;  /* 0x000000151c1c7220 */ /* 0x080fe20000410000 */
[-C--:B------:R-:W-:Y:S01]  /*2b10*/  FMUL.FTZ R65, R29, R21.reuse ;  /* 0x000000151d417220 */ /* 0x080fe20000410000 */
[-C--:B------:R-:W-:Y:S01]  /*2b20*/  FMUL.FTZ R66, R30, R21.reuse ;  /* 0x000000151e427220 */ /* 0x080fe20000410000 */
[-C--:B------:R-:W-:Y:S01]  /*2b30*/  FMUL.FTZ R67, R31, R21.reuse ;  /* 0x000000151f437220 */ /* 0x080fe20000410000 */
[----:B------:R1:W-:Y:S08]  /*2b40*/  MUFU.TANH R57, R12 ;  /* 0x0000000c00397308 */ /* 0x0003f00000002400 */
[----:B------:R2:W-:Y:S01]  /*2b50*/  MUFU.TANH R62, R28 ;  /* 0x0000001c003e7308 */ /* 0x0005e20000002400 */
[----:B---3--:R-:W3:Y:S07]  /*2b60*/  LDSM.16.M88.4 R32, [R46+0x1800] ;  /* 0x001800002e20783b */ /* 0x008eee0000000200 */
[----:B------:R-:W-:Y:S01]  /*2b70*/  MUFU.TANH R59, R36 ;  /* 0x00000024003b7308 */ /* 0x000fe20000002400 */
[C---:B-1----:R-:W-:Y:S07]  /*2b80*/  HMMA.16816.F32 R12, R8.reuse, R16, RZ ;  /* 0x00000010080c723c */ /* 0x042fee00000018ff */
[----:B------:R-:W-:Y:S01]  /*2b90*/  MUFU.TANH R61, R37 ;  /* 0x00000025003d7308 */ /* 0x000fe20000002400 */
[C---:B--2---:R-:W-:Y:S07]  /*2ba0*/  HMMA.16816.F32 R28, R8.reuse, R24, RZ ;  /* 0x00000018081c723c */ /* 0x044fee00000018ff */
[----:B------:R-:W-:Y:S01]  /*2bb0*/  MUFU.TANH R63, R38 ;  /* 0x00000026003f7308 */ /* 0x000fe20000002400 */
[C---:B------:R-:W-:Y:S07]  /*2bc0*/  HMMA.16816.F32 R16, R8.reuse, R18, RZ ;  /* 0x000000120810723c */ /* 0x040fee00000018ff */
[----:B------:R1:W-:Y:S01]  /*2bd0*/  MUFU.TANH R64, R39 ;  /* 0x0000002700407308 */ /* 0x0003e20000002400 */
[----:B------:R-:W-:Y:S07]  /*2be0*/  HMMA.16816.F32 R24, R8, R26, RZ ;  /* 0x0000001a0818723c */ /* 0x000fee00000018ff */
[----:B------:R-:W2:Y:S01]  /*2bf0*/  MUFU.TANH R55, R55 ;  /* 0x0000003700377308 */ /* 0x000ea20000002400 */
[C---:B---3--:R-:W-:Y:S07]  /*2c00*/  HMMA.16816.F32 R12, R4.reuse, R32, R12 ;  /* 0x00000020040c723c */ /* 0x048fee000000180c */
[----:B------:R-:W3:Y:S01]  /*2c10*/  MUFU.TANH R60, R60 ;  /* 0x0000003c003c7308 */ /* 0x000ee20000002400 */
[----:B-1----:R-:W1:Y:S01]  /*2c20*/  LDSM.16.M88.4 R36, [R50+0x2000] ;  /* 0x002000003224783b */ /* 0x002e620000000200 */
[C---:B------:R-:W-:Y:S03]  /*2c30*/  HMMA.16816.F32 R16, R4.reuse, R34, R16 ;  /* 0x000000220410723c */ /* 0x040fe60000001810 */
[----:B------:R-:W5:Y:S03]  /*2c40*/  LDSM.16.M88.4 R32, [R50+0x2400] ;  /* 0x002400003220783b */ /* 0x000f660000000200 */
[----:B------:R-:W-:Y:S02]  /*2c50*/  MUFU.TANH R56, R56 ;  /* 0x0000003800387308 */ /* 0x000fe40000002400 */
[C---:B------:R-:W-:Y:S02]  /*2c60*/  HMMA.16816.F32 R24, R4.reuse, R42, R24 ;  /* 0x0000002a0418723c */ /* 0x040fe40000001818 */
[-C--:B------:R-:W-:Y:S01]  /*2c70*/  FMUL.FTZ R12, R12, R21.reuse ;  /* 0x000000150c0c7220 */ /* 0x080fe20000410000 */
[-C--:B------:R-:W-:Y:S01]  /*2c80*/  FMUL.FTZ R68, R13, R21.reuse ;  /* 0x000000150d447220 */ /* 0x080fe20000410000 */
[-C--:B------:R-:W-:Y:S01]  /*2c90*/  FMUL.FTZ R171, R14, R21.reuse ;  /* 0x000000150eab7220 */ /* 0x080fe20000410000 */
[-C--:B------:R-:W-:Y:S01]  /*2ca0*/  FMUL.FTZ R69, R15, R21.reuse ;  /* 0x000000150f457220 */ /* 0x080fe20000410000 */
[----:B------:R4:W-:Y:S05]  /*2cb0*/  MUFU.TANH R85, R12 ;  /* 0x0000000c00557308 */ /* 0x0009ea0000002400 */
[-C--:B------:R-:W-:Y:S01]  /*2cc0*/  FMUL.FTZ R163, R16, R21.reuse ;  /* 0x0000001510a37220 */ /* 0x080fe20000410000 */
[-C--:B------:R-:W-:Y:S01]  /*2cd0*/  FMUL.FTZ R161, R17, R21.reuse ;  /* 0x0000001511a17220 */ /* 0x080fe20000410000 */
[-C--:B------:R-:W-:Y:S01]  /*2ce0*/  FMUL.FTZ R169, R18, R21.reuse ;  /* 0x0000001512a97220 */ /* 0x080fe20000410000 */
[----:B------:R-:W3:Y:S05]  /*2cf0*/  MUFU.TANH R58, R58 ;  /* 0x0000003a003a7308 */ /* 0x000eea0000002400 */
[-C--:B------:R-:W-:Y:S01]  /*2d00*/  FMUL.FTZ R115, R24, R21.reuse ;  /* 0x0000001518737220 */ /* 0x080fe20000410000 */
[-C--:B------:R-:W-:Y:S01]  /*2d10*/  FMUL.FTZ R113, R25, R21.reuse ;  /* 0x0000001519717220 */ /* 0x080fe20000410000 */
[-C--:B------:R-:W-:Y:S01]  /*2d20*/  FMUL.FTZ R42, R26, R21.reuse ;  /* 0x000000151a2a7220 */ /* 0x080fe20000410000 */
[----:B------:R-:W3:Y:S01]  /*2d30*/  MUFU.TANH R54, R54 ;  /* 0x0000003600367308 */ /* 0x000ee20000002400 */
[----:B----4-:R-:W-:Y:S01]  /*2d40*/  HMMA.16816.F32 R12, R4, R40, R28 ;  /* 0x00000028040c723c */ /* 0x010fe2000000181c */
[----:B------:R-:W4:Y:S01]  /*2d50*/  LDSM.16.M88.4 R28, [R46+0x2000] ;  /* 0x002000002e1c783b */ /* 0x000f220000000200 */
[-C--:B------:R-:W-:Y:S01]  /*2d60*/  FMUL.FTZ R40, R19, R21.reuse ;  /* 0x0000001513287220 */ /* 0x080fe20000410000 */
[----:B------:R-:W-:-:S04]  /*2d70*/  FMUL.FTZ R41, R27, R21 ;  /* 0x000000151b297220 */ /* 0x000fc80000410000 */
[----:B------:R-:W-:Y:S01]  /*2d80*/  MUFU.TANH R65, R65 ;  /* 0x0000004100417308 */ /* 0x000fe20000002400 */
[C---:B-1----:R-:W-:Y:S07]  /*2d90*/  HMMA.16816.F32 R16, R8.reuse, R36, RZ ;  /* 0x000000240810723c */ /* 0x042fee00000018ff */
[----:B------:R-:W1:Y:S01]  /*2da0*/  MUFU.TANH R67, R67 ;  /* 0x0000004300437308 */ /* 0x000e620000002400 */
[C---:B------:R-:W-:Y:S03]  /*2db0*/  HMMA.16816.F32 R36, R8.reuse, R38, RZ ;  /* 0x000000260824723c */ /* 0x040fe600000018ff */
[-C--:B------:R-:W-:Y:S01]  /*2dc0*/  FMUL.FTZ R135, R12, R21.reuse ;  /* 0x000000150c877220 */ /* 0x080fe20000410000 */
[-C--:B------:R-:W-:Y:S01]  /*2dd0*/  FMUL.FTZ R125, R13, R21.reuse ;  /* 0x000000150d7d7220 */ /* 0x080fe20000410000 */
[-C--:B------:R-:W-:Y:S01]  /*2de0*/  FMUL.FTZ R141, R14, R21.reuse ;  /* 0x000000150e8d7220 */ /* 0x080fe20000410000 */
[-C--:B------:R-:W-:Y:S01]  /*2df0*/  FMUL.FTZ R103, R15, R21.reuse ;  /* 0x000000150f677220 */ /* 0x080fe20000410000 */
[----:B------:R-:W1:Y:S01]  /*2e00*/  MUFU.TANH R171, R171 ;  /* 0x000000ab00ab7308 */ /* 0x000e620000002400 */
[----:B------:R-:W2:Y:S01]  /*2e10*/  LDSM.16.M88.4 R12, [R46+0x2400] ;  /* 0x002400002e0c783b */ /* 0x000ea20000000200 */
[C---:B-----5:R-:W-:Y:S06]  /*2e20*/  HMMA.16816.F32 R24, R8.reuse, R32, RZ ;  /* 0x000000200818723c */ /* 0x060fec00000018ff */
[----:B------:R-:W-:Y:S02]  /*2e30*/  MUFU.TANH R68, R68 ;  /* 0x0000004400447308 */ /* 0x000fe40000002400 */
[----:B------:R-:W-:Y:S06]  /*2e40*/  HMMA.16816.F32 R32, R8, R34, RZ ;  /* 0x000000220820723c */ /* 0x000fec00000018ff */
[----:B------:R-:W5:Y:S02]  /*2e50*/  MUFU.TANH R69, R69 ;  /* 0x0000004500457308 */ /* 0x000f640000002400 */
[C---:B----4-:R-:W-:Y:S06]  /*2e60*/  HMMA.16816.F32 R16, R4.reuse, R28, R16 ;  /* 0x0000001c0410723c */ /* 0x050fec0000001810 */
[----:B------:R-:W-:Y:S02]  /*2e70*/  MUFU.TANH R163, R163 ;  /* 0x000000a300a37308 */ /* 0x000fe40000002400 */
[C---:B------:R-:W-:Y:S01]  /*2e80*/  HMMA.16816.F32 R36, R4.reuse, R30, R36 ;  /* 0x0000001e0424723c */ /* 0x040fe20000001824 */
[----:B------:R-:W-:Y:S05]  /*2e90*/  LDSM.16.M88.4 R28, [R46+0x2800] ;  /* 0x002800002e1c783b */ /* 0x000fea0000000200 */
[----:B------:R-:W4:Y:S05]  /*2ea0*/  MUFU.TANH R169, R169 ;  /* 0x000000a900a97308 */ /* 0x000f2a0000002400 */
[-C--:B------:R-:W-:Y:S01]  /*2eb0*/  FMUL.FTZ R131, R16, R21.reuse ;  /* 0x0000001510837220 */ /* 0x080fe20000410000 */
[-C--:B------:R-:W-:Y:S01]  /*2ec0*/  FMUL.FTZ R129, R17, R21.reuse ;  /* 0x0000001511817220 */ /* 0x080fe20000410000 */
[-C--:B------:R-:W-:Y:S01]  /*2ed0*/  FMUL.FTZ R93, R18, R21.reuse ;  /* 0x00000015125d7220 */ /* 0x080fe20000410000 */
[-C--:B------:R-:W-:Y:S01]  /*2ee0*/  FMUL.FTZ R139, R19, R21.reuse ;  /* 0x00000015138b7220 */ /* 0x080fe20000410000 */
[C---:B--2---:R-:W-:Y:S01]  /*2ef0*/  HMMA.16816.F32 R24, R4.reuse, R12, R24 ;  /* 0x0000000c0418723c */ /* 0x044fe20000001818 */
[----:B------:R-:W2:Y:S01]  /*2f00*/  LDSM.16.M88.4 R16, [R50+0x2800] ;  /* 0x002800003210783b */ /* 0x000ea20000000200 */
[----:B------:R-:W-:Y:S02]  /*2f10*/  MUFU.TANH R131, R131 ;  /* 0x0000008300837308 */ /* 0x000fe40000002400 */
[-C--:B------:R-:W-:Y:S01]  /*2f20*/  FMUL.FTZ R36, R36, R21.reuse ;  /* 0x0000001524247220 */ /* 0x080fe20000410000 */
[-C--:B------:R-:W-:Y:S01]  /*2f30*/  FMUL.FTZ R38, R38, R21.reuse ;  /* 0x0000001526267220 */ /* 0x080fe20000410000 */
[-C--:B------:R-:W-:Y:S01]  /*2f40*/  FMUL.FTZ R37, R37, R21.reuse ;  /* 0x0000001525257220 */ /* 0x080fe20000410000 */
[-C--:B------:R-:W-:Y:S01]  /*2f50*/  FMUL.FTZ R39, R39, R21.reuse ;  /* 0x0000001527277220 */ /* 0x080fe20000410000 */
[----:B------:R-:W-:Y:S02]  /*2f60*/  HMMA.16816.F32 R32, R4, R14, R32 ;  /* 0x0000000e0420723c */ /* 0x000fe40000001820 */
        /* <DEDUP_REMOVED lines=11> */
[----:B------:R5:W-:Y:S01]  /*3020*/  MUFU.TANH R119, R26 ;  /* 0x0000001a00777308 */ /* 0x000be20000002400 */
[----:B--2---:R-:W-:Y:S01]  /*3030*/  HMMA.16816.F32 R12, R8, R16, RZ ;  /* 0x00000010080c723c */ /* 0x004fe200000018ff */
[----:B------:R-:W-:-:S06]  /*3040*/  IMAD.SHL.U32 R17, R90, 0x2, RZ ;  /* 0x000000025a117824 */ /* 0x000fcc00078e00ff */
[----:B------:R-:W-:Y:S01]  /*3050*/  MUFU.TANH R109, R25 ;  /* 0x00000019006d7308 */ /* 0x000fe20000002400 */
[----:B---3--:R-:W-:-:S04]  /*3060*/  LOP3.LUT R36, R160, 0x6, R17, 0xf8, !PT ;  /* 0x00000006a0247812 */ /* 0x008fc800078ef811 */
[----:B-1----:R-:W-:-:S03]  /*3070*/  LOP3.LUT R24, R36, 0x1, RZ, 0xfc, !PT ;  /* 0x0000000124187812 */ /* 0x002fc600078efcff */
[----:B------:R1:W-:Y:S01]  /*3080*/  MUFU.TANH R117, R27 ;  /* 0x0000001b00757308 */ /* 0x0003e20000002400 */
[----:B-----5:R-:W-:Y:S02]  /*3090*/  LOP3.LUT R26, R36, 0x9, RZ, 0xfc, !PT ;  /* 0x00000009241a7812 */ /* 0x020fe400078efcff */
[-C--:B------:R-:W-:Y:S02]  /*30a0*/  ISETP.GE.AND P3, PT, R24, R51.reuse, PT ;  /* 0x000000331800720c */ /* 0x080fe40003f66270 */
[----:B------:R-:W-:Y:S02]  /*30b0*/  LOP3.LUT R24, R36, 0x10, RZ, 0xfc, !PT ;  /* 0x0000001024187812 */ /* 0x000fe400078efcff */
[-C--:B------:R-:W-:Y:S01]  /*30c0*/  ISETP.GE.AND P1, PT, R26, R51.reuse, PT ;  /* 0x000000331a00720c */ /* 0x080fe20003f26270 */
[----:B------:R-:W-:Y:S01]  /*30d0*/  MUFU.TANH R99, R32 ;  /* 0x0000002000637308 */ /* 0x000fe20000002400 */
[----:B------:R-:W-:Y:S01]  /*30e0*/  HMMA.16816.F32 R12, R4, R28, R12 ;  /* 0x0000001c040c723c */ /* 0x000fe2000000180c */
[----:B------:R-:W-:-:S02]  /*30f0*/  ISETP.GE.AND P0, PT, R24, R51, PT ;  /* 0x000000331800720c */ /* 0x000fc40003f06270 */
[----:B------:R-:W-:Y:S02]  /*3100*/  LOP3.LUT R16, R36, 0x8, RZ, 0xfc, !PT ;  /* 0x0000000824107812 */ /* 0x000fe400078efcff */
[----:B------:R-:W-:Y:S02]  /*3110*/  FSEL R79, R55, -INF , !P3 ;  /* 0xff800000374f7808 */ /* 0x000fe40005800000 */
[----:B------:R-:W-:Y:S01]  /*3120*/  FSEL R71, R53, -INF , !P3 ;  /* 0xff80000035477808 */ /* 0x000fe20005800000 */
[----:B------:R-:W-:Y:S01]  /*3130*/  MUFU.TANH R95, R33 ;  /* 0x00000021005f7308 */ /* 0x000fe20000002400 */
[----:B-1----:R-:W1:Y:S01]  /*3140*/  LDSM.16.M88.4 R24, [R50+0x2c00] ;  /* 0x002c00003218783b */ /* 0x002e620000000200 */
[----:B------:R-:W-:Y:S02]  /*3150*/  ISETP.GE.AND P2, PT, R16, R51, PT ;  /* 0x000000331000720c */ /* 0x000fe40003f46270 */
[----:B------:R-:W-:Y:S02]  /*3160*/  LOP3.LUT R16, R36, 0x11, RZ, 0xfc, !PT ;  /* 0x0000001124107812 */ /* 0x000fe400078efcff */
[----:B------:R-:W-:-:S02]  /*3170*/  FSEL R60, R60, -INF , !P2 ;  /* 0xff8000003c3c7808 */ /* 0x000fc40005000000 */
[----:B------:R-:W-:Y:S01]  /*3180*/  MUFU.TANH R107, R34 ;  /* 0x00000022006b7308 */ /* 0x000fe20000002400 */
[----:B------:R-:W-:Y:S02]  /*3190*/  FSEL R73, R57, -INF , !P2 ;  /* 0xff80000039497808 */ /* 0x000fe40005000000 */
[-C--:B------:R-:W-:Y:S01]  /*31a0*/  FMUL.FTZ R29, R12, R21.reuse ;  /* 0x000000150c1d7220 */ /* 0x080fe20000410000 */
[----:B------:R-:W-:Y:S01]  /*31b0*/  LOP3.LUT R12, R36, 0x20, RZ, 0xfc, !PT ;  /* 0x00000020240c7812 */ /* 0x000fe200078efcff */
[----:B------:R-:W-:Y:S01]  /*31c0*/  FMUL.FTZ R13, R13, R21 ;  /* 0x000000150d0d7220 */ /* 0x000fe20000410000 */
[----:B------:R-:W-:Y:S01]  /*31d0*/  ISETP.GE.AND P6, PT, R16, R51, PT ;  /* 0x000000331000720c */ /* 0x000fe20003fc6270 */
[----:B------:R-:W-:Y:S01]  /*31e0*/  FMUL.FTZ R14, R14, R21 ;  /* 0x000000150e0e7220 */ /* 0x000fe20000410000 */
[----:B------:R-:W-:Y:S01]  /*31f0*/  ISETP.GE.AND P3, PT, R12, R51, PT ;  /* 0x000000330c00720c */ /* 0x000fe20003f66270 */
[----:B------:R2:W-:Y:S01]  /*3200*/  MUFU.TANH R97, R35 ;  /* 0x0000002300617308 */ /* 0x0005e20000002400 */
[C---:B------:R-:W-:Y:S01]  /*3210*/  LOP3.LUT R12, R36.reuse, 0x21, RZ, 0xfc, !PT ;  /* 0x00000021240c7812 */ /* 0x040fe200078efcff */
[----:B------:R-:W-:Y:S01]  /*3220*/  HMMA.16816.F32 R16, R8, R18, RZ ;  /* 0x000000120810723c */ /* 0x000fe200000018ff */
[----:B------:R-:W-:-:S02]  /*3230*/  LOP3.LUT R28, R36, 0x18, RZ, 0xfc, !PT ;  /* 0x00000018241c7812 */ /* 0x000fc400078efcff */
[-C--:B------:R-:W-:Y:S02]  /*3240*/  ISETP.GE.AND P2, PT, R12, R51.reuse, PT ;  /* 0x000000330c00720c */ /* 0x080fe40003f46270 */
[----:B------:R-:W-:Y:S01]  /*3250*/  LOP3.LUT R12, R36, 0x28, RZ, 0xfc, !PT ;  /* 0x00000028240c7812 */ /* 0x000fe200078efcff */
[----:B------:R-:W-:Y:S01]  /*3260*/  MUFU.TANH R53, R13 ;  /* 0x0000000d00357308 */ /* 0x000fe20000002400 */
[----:B------:R-:W-:Y:S02]  /*3270*/  FSEL R89, R58, -INF , !P1 ;  /* 0xff8000003a597808 */ /* 0x000fe40004800000 */
[----:B------:R-:W-:Y:S02]  /*3280*/  FSEL R91, R56, -INF , !P1 ;  /* 0xff800000385b7808 */ /* 0x000fe40004800000 */
[-C--:B------:R-:W-:Y:S02]  /*3290*/  ISETP.GE.AND P1, PT, R12, R51.reuse, PT ;  /* 0x000000330c00720c */ /* 0x080fe40003f26270 */
[----:B------:R-:W-:Y:S01]  /*32a0*/  LOP3.LUT R12, R36, 0x29, RZ, 0xfc, !PT ;  /* 0x00000029240c7812 */ /* 0x000fe200078efcff */
[----:B------:R-:W-:Y:S01]  /*32b0*/  MUFU.TANH R87, R14 ;  /* 0x0000000e00577308 */ /* 0x000fe20000002400 */
[-C--:B------:R-:W-:Y:S01]  /*32c0*/  ISETP.GE.AND P5, PT, R28, R51.reuse, PT ;  /* 0x000000331c00720c */ /* 0x080fe20003fa6270 */
[----:B--2---:R-:W2:Y:S01]  /*32d0*/  LDSM.16.M88.4 R32, [R46+0x2c00] ;  /* 0x002c00002e20783b */ /* 0x004ea20000000200 */
[----:B------:R-:W-:Y:S01]  /*32e0*/  ISETP.GE.AND P4, PT, R36, R51, PT ;  /* 0x000000332400720c */ /* 0x000fe20003f86270 */
[----:B------:R-:W-:-:S04]  /*32f0*/  DEPBAR.LE SB0, 0x0 ;  /* 0x000080000000791a */ /* 0x000fc80000000000 */
[----:B------:R-:W-:Y:S01]  /*3300*/  LOP3.LUT R28, R36, 0x19, RZ, 0xfc, !PT ;  /* 0x00000019241c7812 */ /* 0x000fe200078efcff */
[----:B------:R-:W-:Y:S01]  /*3310*/  MUFU.TANH R93, R93 ;  /* 0x0000005d005d7308 */ /* 0x000fe20000002400 */
[----:B------:R-:W-:Y:S01]  /*3320*/  FSEL R105, R63, -INF , !P0 ;  /* 0xff8000003f697808 */ /* 0x000fe20004000000 */
[----:B------:R-:W-:Y:S01]  /*3330*/  HMMA.16816.F32 R16, R4, R30, R16 ;  /* 0x0000001e0410723c */ /* 0x000fe20000001810 */
[----:B------:R-:W-:Y:S02]  /*3340*/  FSEL R75, R59, -INF , !P0 ;  /* 0xff8000003b4b7808 */ /* 0x000fe40004000000 */
[----:B------:R-:W-:Y:S02]  /*3350*/  ISETP.GE.AND P0, PT, R12, R51, PT ;  /* 0x000000330c00720c */ /* 0x000fe40003f06270 */
[----:B------:R-:W-:Y:S01]  /*3360*/  LOP3.LUT R12, R36, 0x30, RZ, 0xfc, !PT ;  /* 0x00000030240c7812 */ /* 0x000fe200078efcff */
[----:B------:R-:W-:Y:S01]  /*3370*/  MUFU.TANH R161, R161 ;  /* 0x000000a100a17308 */ /* 0x000fe20000002400 */
[----:B------:R-:W-:-:S02]  /*3380*/  FSEL R77, R54, -INF , !P4 ;  /* 0xff800000364d7808 */ /* 0x000fc40006000000 */
[----:B------:R-:W-:Y:S02]  /*3390*/  FSEL R38, R52, -INF , !P4 ;  /* 0xff80000034267808 */ /* 0x000fe40006000000 */
[-C--:B------:R-:W-:Y:S02]  /*33a0*/  ISETP.GE.AND P4, PT, R28, R51.reuse, PT ;  /* 0x000000331c00720c */ /* 0x080fe40003f86270 */
[----:B------:R-:W-:Y:S01]  /*33b0*/  FSEL R59, R64, -INF , !P6 ;  /* 0xff800000403b7808 */ /* 0x000fe20007000000 */
[----:B------:R3:W-:Y:S01]  /*33c0*/  MUFU.TANH R28, R29 ;  /* 0x0000001d001c7308 */ /* 0x0007e20000002400 */
[----:B------:R-:W-:Y:S02]  /*33d0*/  FSEL R83, R61, -INF , !P6 ;  /* 0xff8000003d537808 */ /* 0x000fe40007000000 */
[----:B------:R-:W-:Y:S02]  /*33e0*/  ISETP.GE.AND P6, PT, R12, R51, PT ;  /* 0x000000330c00720c */ /* 0x000fe40003fc6270 */
[----:B------:R-:W-:Y:S01]  /*33f0*/  FSEL R81, R67, -INF , !P4 ;  /* 0xff80000043517808 */ /* 0x000fe20006000000 */
[-C--:B------:R-:W-:Y:S01]  /*3400*/  FMUL.FTZ R63, R18, R21.reuse ;  /* 0x00000015123f7220 */ /* 0x080fe20000410000 */
[----:B------:R-:W-:Y:S01]  /*3410*/  FSEL R175, R65, -INF , !P4 ;  /* 0xff80000041af7808 */ /* 0x000fe20006000000 */
[----:B------:R-:W5:Y:S01]  /*3420*/  MUFU.TANH R40, R40 ;  /* 0x0000002800287308 */ /* 0x000f620000002400 */
[----:B------:R-:W-:Y:S01]  /*3430*/  FSEL R171, R171, -INF , !P3 ;  /* 0xff800000abab7808 */ /* 0x000fe20005800000 */
[-C--:B------:R-:W-:Y:S01]  /*3440*/  FMUL.FTZ R16, R16, R21.reuse ;  /* 0x0000001510107220 */ /* 0x080fe20000410000 */
[----:B------:R-:W-:Y:S01]  /*3450*/  FSEL R85, R85, -INF , !P3 ;  /* 0xff80000055557808 */ /* 0x000fe20005800000 */
[-C--:B------:R-:W-:Y:S01]  /*3460*/  FMUL.FTZ R17, R17, R21.reuse ;  /* 0x0000001511117220 */ /* 0x080fe20000410000 */
[----:B------:R-:W-:Y:S01]  /*3470*/  FSEL R57, R69, -INF , !P2 ;  /* 0xff80000045397808 */ /* 0x000fe20005000000 */
[-C--:B------:R-:W-:Y:S01]  /*3480*/  FMUL.FTZ R19, R19, R21.reuse ;  /* 0x0000001513137220 */ /* 0x080fe20000410000 */
[----:B------:R-:W-:Y:S01]  /*3490*/  FSEL R61, R68, -INF , !P2 ;  /* 0xff800000443d7808 */ /* 0x000fe20005000000 */
[----:B------:R-:W-:Y:S01]  /*34a0*/  MUFU.TANH R129, R129 ;  /* 0x0000008100817308 */ /* 0x000fe20000002400 */
[----:B----4-:R-:W-:Y:S01]  /*34b0*/  FSEL R169, R169, -INF , !P1 ;  /* 0xff800000a9a97808 */ /* 0x010fe20004800000 */
[----:B---3--:R-:W-:Y:S01]  /*34c0*/  FMUL.FTZ R29, R15, R21 ;  /* 0x000000150f1d7220 */ /* 0x008fe20000410000 */
[----:B------:R-:W-:Y:S01]  /*34d0*/  FSEL R163, R163, -INF , !P1 ;  /* 0xff800000a3a37808 */ /* 0x000fe20004800000 */
[----:B-1----:R-:W-:Y:S01]  /*34e0*/  HMMA.16816.F32 R12, R8, R24, RZ ;  /* 0x00000018080c723c */ /* 0x002fe200000018ff */
[----:B------:R-:W-:-:S02]  /*34f0*/  LOP3.LUT R24, R36, 0x38, RZ, 0xfc, !PT ;  /* 0x0000003824187812 */ /* 0x000fc400078efcff */
[----:B------:R-:W-:Y:S01]  /*3500*/  LOP3.LUT R18, R36, 0x48, RZ, 0xfc, !PT ;  /* 0x0000004824127812 */ /* 0x000fe200078efcff */
[----:B------:R-:W1:Y:S01]  /*3510*/  MUFU.TANH R139, R139 ;  /* 0x0000008b008b7308 */ /* 0x000e620000002400 */
[-C--:B------:R-:W-:Y:S02]  /*3520*/  ISETP.GE.AND P4, PT, R24, R51.reuse, PT ;  /* 0x000000331800720c */ /* 0x080fe40003f86270 */
[----:B------:R-:W-:Y:S01]  /*3530*/  LOP3.LUT R24, R36, 0x39, RZ, 0xfc, !PT ;  /* 0x0000003924187812 */ /* 0x000fe200078efcff */
[----:B------:R-:W-:Y:S01]  /*3540*/  HMMA.16816.F32 R8, R8, R26, RZ ;  /* 0x0000001a0808723c */ /* 0x000fe200000018ff */
[----:B-----5:R-:W-:Y:S02]  /*3550*/  FSEL R67, R40, -INF , !P0 ;  /* 0xff80000028437808 */ /* 0x020fe40004000000 */
[----:B------:R-:W-:Y:S01]  /*3560*/  ISETP.GE.AND P3, PT, R24, R51, PT ;  /* 0x000000331800720c */ /* 0x000fe20003f66270 */
[----:B------:R-:W3:Y:S01]  /*3570*/  MUFU.TANH R66, R66 ;  /* 0x0000004200427308 */ /* 0x000ee20000002400 */
[----:B------:R-:W-:-:S02]  /*3580*/  LOP3.LUT R24, R36, 0x40, RZ, 0xfc, !PT ;  /* 0x0000004024187812 */ /* 0x000fc400078efcff */
[----:B------:R-:W-:Y:S02]  /*3590*/  FSEL R161, R161, -INF , !P0 ;  /* 0xff800000a1a17808 */ /* 0x000fe40004000000 */
[-C--:B------:R-:W-:Y:S02]  /*35a0*/  ISETP.GE.AND P2, PT, R24, R51.reuse, PT ;  /* 0x000000331800720c */ /* 0x080fe40003f46270 */
[----:B------:R-:W-:Y:S01]  /*35b0*/  LOP3.LUT R24, R36, 0x41, RZ, 0xfc, !PT ;  /* 0x0000004124187812 */ /* 0x000fe200078efcff */
[----:B------:R-:W-:Y:S01]  /*35c0*/  MUFU.TANH R135, R135 ;  /* 0x0000008700877308 */ /* 0x000fe20000002400 */
[----:B--2---:R-:W-:Y:S01]  /*35d0*/  HMMA.16816.F32 R12, R4, R32, R12 ;  /* 0x00000020040c723c */ /* 0x004fe2000000180c */
[----:B------:R-:W-:Y:S02]  /*35e0*/  FSEL R93, R93, -INF , !P2 ;  /* 0xff8000005d5d7808 */ /* 0x000fe40005000000 */
[----:B------:R-:W-:Y:S02]  /*35f0*/  FSEL R131, R131, -INF , !P2 ;  /* 0xff80000083837808 */ /* 0x000fe40005000000 */
[----:B------:R-:W-:-:S02]  /*3600*/  ISETP.GE.AND P1, PT, R24, R51, PT ;  /* 0x000000331800720c */ /* 0x000fc40003f26270 */
[----:B------:R-:W2:Y:S01]  /*3610*/  MUFU.TANH R141, R141 ;  /* 0x0000008d008d7308 */ /* 0x000ea20000002400 */
[----:B------:R-:W-:Y:S01]  /*3620*/  HMMA.16816.F32 R8, R4, R34, R8 ;  /* 0x000000220408723c */ /* 0x000fe20000001808 */
[----:B------:R-:W-:Y:S02]  /*3630*/  LOP3.LUT R4, R36, 0x59, RZ, 0xfc, !PT ;  /* 0x0000005924047812 */ /* 0x000fe400078efcff */
[----:B-1----:R-:W-:Y:S02]  /*3640*/  FSEL R139, R139, -INF , !P1 ;  /* 0xff8000008b8b7808 */ /* 0x002fe40004800000 */
[----:B------:R-:W-:Y:S02]  /*3650*/  ISETP.GE.AND P2, PT, R4, R51, PT ;  /* 0x000000330400720c */ /* 0x000fe40003f46270 */
[----:B------:R-:W-:Y:S01]  /*3660*/  MUFU.TANH R125, R125 ;  /* 0x0000007d007d7308 */ /* 0x000fe20000002400 */
[----:B------:R-:W-:Y:S02]  /*3670*/  LOP3.LUT R4, R36, 0x60, RZ, 0xfc, !PT ;  /* 0x0000006024047812 */ /* 0x000fe400078efcff */
[----:B------:R-:W-:Y:S01]  /*3680*/  FSEL R129, R129, -INF , !P1 ;  /* 0xff80000081817808 */ /* 0x000fe20004800000 */
[----:B------:R-:W-:Y:S01]  /*3690*/  FMUL.FTZ R13, R13, R21 ;  /* 0x000000150d0d7220 */ /* 0x000fe20000410000 */
[----:B------:R-:W-:Y:S01]  /*36a0*/  ISETP.GE.AND P0, PT, R18, R51, PT ;  /* 0x000000331200720c */ /* 0x000fe20003f06270 */
[----:B------:R-:W-:Y:S01]  /*36b0*/  FMUL.FTZ R14, R14, R21 ;  /* 0x000000150e0e7220 */ /* 0x000fe20000410000 */
[----:B------:R-:W-:Y:S01]  /*36c0*/  ISETP.GE.AND P1, PT, R4, R51, PT ;  /* 0x000000330400720c */ /* 0x000fe20003f26270 */
[----:B------:R-:W1:Y:S01]  /*36d0*/  MUFU.TANH R103, R103 ;  /* 0x0000006700677308 */ /* 0x000e620000002400 */
[C---:B------:R-:W-:Y:S01]  /*36e0*/  LOP3.LUT R30, R36.reuse, 0x31, RZ, 0xfc, !PT ;  /* 0x00000031241e7812 */ /* 0x040fe200078efcff */
[-C--:B------:R-:W-:Y:S01]  /*36f0*/  FMUL.FTZ R15, R15, R21.reuse ;  /* 0x000000150f0f7220 */ /* 0x080fe20000410000 */
[----:B------:R-:W-:Y:S01]  /*3700*/  LOP3.LUT R18, R36, 0x49, RZ, 0xfc, !PT ;  /* 0x0000004924127812 */ /* 0x000fe200078efcff */
[-C--:B------:R-:W-:Y:S01]  /*3710*/  FMUL.FTZ R8, R8, R21.reuse ;  /* 0x0000001508087220 */ /* 0x080fe20000410000 */
[----:B------:R-:W-:Y:S01]  /*3720*/  LOP3.LUT R4, R36, 0x61, RZ, 0xfc, !PT ;  /* 0x0000006124047812 */ /* 0x000fe200078efcff */
[-C--:B------:R-:W-:Y:S01]  /*3730*/  FMUL.FTZ R10, R10, R21.reuse ;  /* 0x000000150a0a7220 */ /* 0x080fe20000410000 */
[----:B---3--:R-:W-:Y:S01]  /*3740*/  FSEL R177, R66, -INF , !P5 ;  /* 0xff80000042b17808 */ /* 0x008fe20006800000 */
[----:B------:R3:W4:Y:S01]  /*3750*/  MUFU.TANH R121, R37 ;  /* 0x0000002500797308 */ /* 0x0007220000002400 */
[----:B------:R-:W-:Y:S01]  /*3760*/  FSEL R173, R62, -INF , !P5 ;  /* 0xff8000003ead7808 */ /* 0x000fe20006800000 */
[-C--:B------:R-:W-:Y:S01]  /*3770*/  FMUL.FTZ R11, R11, R21.reuse ;  /* 0x000000150b0b7220 */ /* 0x080fe20000410000 */
[----:B--2---:R-:W-:Y:S01]  /*3780*/  FSEL R141, R141, -INF , !P6 ;  /* 0xff8000008d8d7808 */ /* 0x004fe20007000000 */
[----:B------:R-:W-:Y:S01]  /*3790*/  FMUL.FTZ R9, R9, R21 ;  /* 0x0000001509097220 */ /* 0x000fe20000410000 */
[----:B------:R-:W-:-:S02]  /*37a0*/  FSEL R135, R135, -INF , !P6 ;  /* 0xff80000087877808 */ /* 0x000fc40007000000 */
[----:B------:R-:W-:Y:S01]  /*37b0*/  FSEL R133, R133, -INF , !P0 ;  /* 0xff80000085857808 */ /* 0x000fe20004000000 */
[----:B------:R-:W2:Y:S01]  /*37c0*/  MUFU.TANH R127, R39 ;  /* 0x00000027007f7308 */ /* 0x000ea20000002400 */
[----:B------:R-:W-:Y:S02]  /*37d0*/  FSEL R123, R123, -INF , !P0 ;  /* 0xff8000007b7b7808 */ /* 0x000fe40004000000 */
[-C--:B------:R-:W-:Y:S02]  /*37e0*/  ISETP.GE.AND P5, PT, R30, R51.reuse, PT ;  /* 0x000000331e00720c */ /* 0x080fe40003fa6270 */
[-C--:B------:R-:W-:Y:S02]  /*37f0*/  ISETP.GE.AND P6, PT, R18, R51.reuse, PT ;  /* 0x000000331200720c */ /* 0x080fe40003fc6270 */
[----:B------:R-:W-:Y:S01]  /*3800*/  ISETP.GE.AND P0, PT, R4, R51, PT ;  /* 0x000000330400720c */ /* 0x000fe20003f06270 */
[----:B------:R-:W5:Y:S01]  /*3810*/  MUFU.TANH R115, R115 ;  /* 0x0000007300737308 */ /* 0x000f620000002400 */
[----:B------:R-:W-:Y:S01]  /*3820*/  LOP3.LUT R18, R36, 0x50, RZ, 0xfc, !PT ;  /* 0x0000005024127812 */ /* 0x000fe200078efcff */
[----:B---3--:R-:W-:Y:S01]  /*3830*/  FMUL.FTZ R37, R12, R21 ;  /* 0x000000150c257220 */ /* 0x008fe20000410000 */
[----:B------:R-:W-:-:S02]  /*3840*/  LOP3.LUT R4, R36, 0x68, RZ, 0xfc, !PT ;  /* 0x0000006824047812 */ /* 0x000fc400078efcff */
[----:B-1----:R-:W-:Y:S02]  /*3850*/  FSEL R103, R103, -INF , !P5 ;  /* 0xff80000067677808 */ /* 0x002fe40006800000 */
[----:B------:R-:W-:Y:S01]  /*3860*/  FSEL R125, R125, -INF , !P5 ;  /* 0xff8000007d7d7808 */ /* 0x000fe20006800000 */
[----:B------:R-:W1:Y:S01]  /*3870*/  MUFU.TANH R42, R42 ;  /* 0x0000002a002a7308 */ /* 0x000e620000002400 */
[----:B----4-:R-:W-:Y:S02]  /*3880*/  FSEL R121, R121, -INF , !P6 ;  /* 0xff80000079797808 */ /* 0x010fe40007000000 */
[----:B--2---:R-:W-:Y:S02]  /*3890*/  FSEL R127, R127, -INF , !P6 ;  /* 0xff8000007f7f7808 */ /* 0x004fe40007000000 */
[-C--:B------:R-:W-:Y:S02]  /*38a0*/  ISETP.GE.AND P5, PT, R18, R51.reuse, PT ;  /* 0x000000331200720c */ /* 0x080fe40003fa6270 */
[----:B------:R-:W-:Y:S01]  /*38b0*/  ISETP.GE.AND P6, PT, R4, R51, PT ;  /* 0x000000330400720c */ /* 0x000fe20003fc6270 */
[----:B------:R-:W2:Y:S01]  /*38c0*/  MUFU.TANH R113, R113 ;  /* 0x0000007100717308 */ /* 0x000ea20000002400 */
[----:B------:R-:W-:-:S02]  /*38d0*/  LOP3.LUT R12, R36, 0x51, RZ, 0xfc, !PT ;  /* 0x00000051240c7812 */ /* 0x000fc400078efcff */
[----:B------:R-:W-:Y:S02]  /*38e0*/  LOP3.LUT R4, R36, 0x69, RZ, 0xfc, !PT ;  /* 0x0000006924047812 */ /* 0x000fe400078efcff */
[----:B-----5:R-:W-:Y:S02]  /*38f0*/  FSEL R115, R115, -INF , !P4 ;  /* 0xff80000073737808 */ /* 0x020fe40006000000 */
[----:B------:R-:W-:Y:S01]  /*3900*/  FSEL R119, R119, -INF , !P5 ;  /* 0xff80000077777808 */ /* 0x000fe20006800000 */
[----:B------:R-:W3:Y:S01]  /*3910*/  MUFU.TANH R41, R41 ;  /* 0x0000002900297308 */ /* 0x000ee20000002400 */
[----:B------:R-:W-:Y:S02]  /*3920*/  FSEL R111, R111, -INF , !P5 ;  /* 0xff8000006f6f7808 */ /* 0x000fe40006800000 */
[----:B-1----:R-:W-:Y:S02]  /*3930*/  FSEL R27, R42, -INF , !P4 ;  /* 0xff8000002a1b7808 */ /* 0x002fe40006000000 */
[----:B------:R-:W-:-:S02]  /*3940*/  ISETP.GE.AND P4, PT, R12, R51, PT ;  /* 0x000000330c00720c */ /* 0x000fc40003f86270 */
[----:B------:R-:W-:Y:S01]  /*3950*/  ISETP.GE.AND P5, PT, R4, R51, PT ;  /* 0x000000330400720c */ /* 0x000fe20003fa6270 */
[----:B------:R-:W1:Y:S01]  /*3960*/  MUFU.TANH R29, R29 ;  /* 0x0000001d001d7308 */ /* 0x000e620000002400 */
[C---:B------:R-:W-:Y:S02]  /*3970*/  LOP3.LUT R12, R36.reuse, 0x58, RZ, 0xfc, !PT ;  /* 0x00000058240c7812 */ /* 0x040fe400078efcff */
[----:B------:R-:W-:Y:S02]  /*3980*/  LOP3.LUT R4, R36, 0x70, RZ, 0xfc, !PT ;  /* 0x0000007024047812 */ /* 0x000fe400078efcff */
[----:B--2---:R-:W-:Y:S02]  /*3990*/  FSEL R113, R113, -INF , !P3 ;  /* 0xff80000071717808 */ /* 0x004fe40005800000 */
[----:B------:R-:W-:Y:S01]  /*39a0*/  FSEL R117, R117, -INF , !P4 ;  /* 0xff80000075757808 */ /* 0x000fe20006000000 */
[----:B------:R-:W-:Y:S01]  /*39b0*/  MUFU.TANH R16, R16 ;  /* 0x0000001000107308 */ /* 0x000fe20000002400 */
[----:B------:R-:W-:-:S02]  /*39c0*/  FSEL R109, R109, -INF , !P4 ;  /* 0xff8000006d6d7808 */ /* 0x000fc40006000000 */
[----:B---3--:R-:W-:Y:S02]  /*39d0*/  FSEL R25, R41, -INF , !P3 ;  /* 0xff80000029197808 */ /* 0x008fe40005800000 */
[-C--:B------:R-:W-:Y:S02]  /*39e0*/  ISETP.GE.AND P3, PT, R12, R51.reuse, PT ;  /* 0x000000330c00720c */ /* 0x080fe40003f66270 */
[----:B------:R-:W-:Y:S01]  /*39f0*/  ISETP.GE.AND P4, PT, R4, R51, PT ;  /* 0x000000330400720c */ /* 0x000fe20003f86270 */
[----:B------:R-:W-:Y:S01]  /*3a00*/  MUFU.TANH R17, R17 ;  /* 0x0000001100117308 */ /* 0x000fe20000002400 */
[----:B------:R-:W-:Y:S02]  /*3a10*/  LOP3.LUT R4, R36, 0x71, RZ, 0xfc, !PT ;  /* 0x0000007124047812 */ /* 0x000fe400078efcff */
[----:B------:R-:W-:Y:S02]  /*3a20*/  FSEL R107, R107, -INF , !P3 ;  /* 0xff8000006b6b7808 */ /* 0x000fe40005800000 */
[----:B------:R-:W-:-:S02]  /*3a30*/  FSEL R99, R99, -INF , !P3 ;  /* 0xff80000063637808 */ /* 0x000fc40005800000 */
[-C--:B------:R-:W-:Y:S01]  /*3a40*/  ISETP.GE.AND P3, PT, R4, R51.reuse, PT ;  /* 0x000000330400720c */ /* 0x080fe20003f66270 */
[----:B------:R-:W2:Y:S01]  /*3a50*/  MUFU.TANH R63, R63 ;  /* 0x0000003f003f7308 */ /* 0x000ea20000002400 */
[----:B------:R-:W-:Y:S02]  /*3a60*/  LOP3.LUT R4, R36, 0x78, RZ, 0xfc, !PT ;  /* 0x0000007824047812 */ /* 0x000fe400078efcff */
[----:B------:R-:W-:Y:S02]  /*3a70*/  FSEL R97, R97, -INF , !P2 ;  /* 0xff80000061617808 */ /* 0x000fe40005000000 */
[----:B------:R-:W-:Y:S02]  /*3a80*/  FSEL R95, R95, -INF , !P2 ;  /* 0xff8000005f5f7808 */ /* 0x000fe40005000000 */
[----:B------:R-:W-:Y:S01]  /*3a90*/  ISETP.GE.AND P2, PT, R4, R51, PT ;  /* 0x000000330400720c */ /* 0x000fe20003f46270 */
[----:B------:R-:W3:Y:S01]  /*3aa0*/  MUFU.TANH R43, R19 ;  /* 0x00000013002b7308 */ /* 0x000ee20000002400 */
[----:B-1----:R-:W-:-:S02]  /*3ab0*/  FSEL R65, R29, -INF , !P0 ;  /* 0xff8000001d417808 */ /* 0x002fc40004000000 */
[----:B------:R-:W-:Y:S02]  /*3ac0*/  FSEL R53, R53, -INF , !P0 ;  /* 0xff80000035357808 */ /* 0x000fe40004000000 */
[----:B------:R-:W-:Y:S02]  /*3ad0*/  ISETP.GT.AND P0, PT, R162, R147, PT ;  /* 0x00000093a200720c */ /* 0x000fe40003f04270 */
[----:B------:R-:W-:Y:S01]  /*3ae0*/  LOP3.LUT R36, R36, 0x79, RZ, 0xfc, !PT ;  /* 0x0000007924247812 */ /* 0x000fe200078efcff */
[----:B------:R-:W1:Y:S01]  /*3af0*/  MUFU.TANH R37, R37 ;  /* 0x0000002500257308 */ /* 0x000e620000002400 */
[----:B------:R-:W-:Y:S02]  /*3b00*/  FSEL R87, R87, -INF , !P1 ;  /* 0xff80000057577808 */ /* 0x000fe40004800000 */
[----:B------:R-:W-:Y:S02]  /*3b10*/  FSEL R55, R28, -INF , !P1 ;  /* 0xff8000001c377808 */ /* 0x000fe40004800000 */
[----:B------:R-:W-:-:S02]  /*3b20*/  ISETP.GE.AND P1, PT, R36, R51, PT ;  /* 0x000000332400720c */ /* 0x000fc40003f26270 */
[----:B------:R-:W-:Y:S01]  /*3b30*/  SHF.R.U32.HI R5, RZ, 0x3, R90 ;  /* 0x00000003ff057819 */ /* 0x000fe2000001165a */
[----:B------:R-:W4:Y:S01]  /*3b40*/  MUFU.TANH R31, R13 ;  /* 0x0000000d001f7308 */ /* 0x000f220000002400 */
[----:B--2---:R-:W-:Y:S02]  /*3b50*/  FSEL R63, R63, -INF , !P6 ;  /* 0xff8000003f3f7808 */ /* 0x004fe40007000000 */
[----:B------:R-:W-:Y:S02]  /*3b60*/  FSEL R51, R16, -INF , !P6 ;  /* 0xff80000010337808 */ /* 0x000fe40007000000 */
[----:B---3--:R-:W-:Y:S02]  /*3b70*/  FSEL R43, R43, -INF , !P5 ;  /* 0xff8000002b2b7808 */ /* 0x008fe40006800000 */
[----:B------:R-:W-:Y:S01]  /*3b80*/  FSEL R41, R17, -INF , !P5 ;  /* 0xff80000011297808 */ /* 0x000fe20006800000 */
[----:B------:R-:W2:Y:S01]  /*3b90*/  MUFU.TANH R39, R14 ;  /* 0x0000000e00277308 */ /* 0x000ea20000002400 */
[----:B-1----:R-:W-:-:S07]  /*3ba0*/  FSEL R37, R37, -INF , !P4 ;  /* 0xff80000025257808 */ /* 0x002fce0006000000 */
[----:B------:R-:W1:Y:S01]  /*3bb0*/  MUFU.TANH R35, R15 ;  /* 0x0000000f00237308 */ /* 0x000e620000002400 */
[----:B----4-:R-:W-:-:S07]  /*3bc0*/  FSEL R31, R31, -INF , !P3 ;  /* 0xff8000001f1f7808 */ /* 0x010fce0005800000 */
[----:B------:R-:W3:Y:S01]  /*3bd0*/  MUFU.TANH R32, R8 ;  /* 0x0000000800207308 */ /* 0x000ee20000002400 */
[----:B--2---:R-:W-:-:S07]  /*3be0*/  FSEL R39, R39, -INF , !P4 ;  /* 0xff80000027277808 */ /* 0x004fce0006000000 */
[----:B------:R-:W2:Y:S01]  /*3bf0*/  MUFU.TANH R33, R10 ;  /* 0x0000000a00217308 */ /* 0x000ea20000002400 */
[----:B-1----:R-:W-:-:S07]  /*3c00*/  FSEL R35, R35, -INF , !P3 ;  /* 0xff80000023237808 */ /* 0x002fce0005800000 */
[----:B------:R-:W1:Y:S01]  /*3c10*/  MUFU.TANH R4, R11 ;  /* 0x0000000b00047308 */ /* 0x000e620000002400 */
[----:B---3--:R-:W-:-:S07]  /*3c20*/  FSEL R32, R32, -INF , !P2 ;  /* 0xff80000020207808 */ /* 0x008fce0005000000 */
[----:B------:R-:W3:Y:S01]  /*3c30*/  MUFU.TANH R30, R9 ;  /* 0x00000009001e7308 */ /* 0x000ee20000002400 */
[----:B--2---:R-:W-:Y:S02]  /*3c40*/  FSEL R33, R33, -INF , !P2 ;  /* 0xff80000021217808 */ /* 0x004fe40005000000 */
[----:B-1----:R-:W-:Y:S02]  /*3c50*/  FSEL R21, R4, -INF , !P1 ;  /* 0xff80000004157808 */ /* 0x002fe40004800000 */
[----:B---3--:R-:W-:Y:S01]  /*3c60*/  FSEL R30, R30, -INF , !P1 ;  /* 0xff8000001e1e7808 */ /* 0x008fe20004800000 */
        /* <DEDUP_REMOVED lines=15> */
.L_x_6721:
        /* <DEDUP_REMOVED lines=60> */
.L_x_6722:
[----:B------:R-:W-:Y:S05]  /*4120*/  BSYNC.RECONVERGENT B0 ;  /* 0x0000000000007941 */ /* 0x000fea0003800200 */
.L_x_6720:
[CC--:B------:R-:W-:Y:S01]  /*4130*/  ISETP.GE.AND P0, PT, R47.reuse, R154.reuse, PT ;  /* 0x0000009a2f00720c */ /* 0x0c0fe20003f06270 */
[----:B------:R-:W-:Y:S01]  /*4140*/  BSSY.RECONVERGENT B0, `(.L_x_6723) ;  /* 0x0000021000007945 */ /* 0x000fe20003800200 */
[----:B------:R-:W-:-:S11]  /*4150*/  ISETP.GE.AND P1, PT, R47, R154, PT ;  /* 0x0000009a2f00720c */ /* 0x000fd60003f26270 */
[C---:B------:R-:W-:Y:S01]  /*4160*/  @!P0 IMAD.SHL.U32 R7, R142.reuse, 0x40, RZ ;  /* 0x000000408e078824 */ /* 0x040fe200078e00ff */
[CC--:B------:R-:W-:Y:S01]  /*4170*/  @!P0 LEA R6, P4, R142.reuse, R148.reuse, 0x6 ;  /* 0x000000948e068211 */ /* 0x0c0fe200078830ff */
[----:B------:R-:W-:Y:S01]  /*4180*/  @!PT LDS RZ, [RZ] ;  /* 0x00000000fffff984 */ /* 0x000fe20000000800 */
[----:B------:R-:W-:Y:S01]  /*4190*/  @!PT LDS RZ, [RZ] ;  /* 0x00000000fffff984 */ /* 0x000fe20000000800 */
[----:B------:R-:W-:Y:S01]  /*41a0*/  @!PT LDS RZ, [RZ] ;  /* 0x00000000fffff984 */ /* 0x000fe20000000800 */
[----:B------:R1:W-:Y:S01]  /*41b0*/  @!P1 LDGSTS.E.BYPASS.LTC128B.128 [R0+0x1000], desc[UR4][R148.64] ;  /* 0x0100000094009fae */ /* 0x0003e2000b981a04 */
[C---:B------:R-:W-:Y:S02]  /*41c0*/  @!P0 SHF.L.U64.HI R4, R142.reuse, 0x6, R143 ;  /* 0x000000068e048819 */ /* 0x040fe4000001028f */
[----:B------:R-:W-:Y:S01]  /*41d0*/  @!P0 IADD3 R8, P3, P2, R7, R148, R7 ;  /* 0x0000009407088210 */ /* 0x000fe20007a7e007 */
[----:B------:R1:W-:Y:S01]  /*41e0*/  @P1 STS.128 [R0+0x1000], RZ ;  /* 0x001000ff00001388 */ /* 0x0003e20000000c00 */
[-C--:B------:R-:W-:Y:S02]  /*41f0*/  @!P0 LEA.HI.X R7, R142, R149.reuse, R143, 0x6, P4 ;  /* 0x000000958e078211 */ /* 0x080fe400020f348f */
        /* <DEDUP_REMOVED lines=21> */
.L_x_6724:
[----:B------:R-:W-:Y:S05]  /*4350*/  BSYNC.RECONVERGENT B0 ;  /* 0x0000000000007941 */ /* 0x000fea0003800200 */
.L_x_6723:
[----:B------:R-:W0:Y:S02]  /*4360*/  LDGDEPBAR ;  /* 0x00000000000079af */ /* 0x000e240000000000 */
.L_x_6719:
[----:B------:R-:W-:Y:S05]  /*4370*/  BSYNC.RECONVERGENT B1 ;  /* 0x0000000000017941 */ /* 0x000fea0003800200 */
.L_x_6718:
        /* <DEDUP_REMOVED lines=35> */
[----:B------:R-:W-:-:S03]  /*45b0*/  IADD3 R22, PT, PT, R22, -0x2, RZ ;  /* 0xfffffffe16167810 */ /* 0x000fc60007ffe0ff */
[----:B------:R-:W2:Y:S01]  /*45c0*/  SHFL.BFLY PT, R7, R8, 0x2, 0x1f ;  /* 0x0c401f0008077f89 */ /* 0x000ea200000e0000 */
[----:B-1----:R-:W-:Y:S02]  /*45d0*/  FMNMX.FTZ R9, R6, R9, !PT ;  /* 0x0000000906097209 */ /* 0x002fe40007810000 */
[----:B------:R-:W-:Y:S02]  /*45e0*/  LOP3.LUT R6, R5, 0x100, RZ, 0xc0, !PT ;  /* 0x0000010005067812 */ /* 0x000fe400078ec0ff */
[----:B--2---:R-:W-:Y:S01]  /*45f0*/  FMNMX.FTZ R7, R8, R7, !PT ;  /* 0x0000000708077209 */ /* 0x004fe20007810000 */
[----:B------:R-:W1:Y:S01]  /*4600*/  SHFL.BFLY PT, R0, R9, 0x1, 0x1f ;  /* 0x0c201f0009007f89 */ /* 0x000e6200000e0000 */
[----:B------:R-:W-:-:S03]  /*4610*/  LOP3.LUT R5, R6, 0x20, R45, 0xf8, !PT ;  /* 0x0000002006057812 */ /* 0x000fc600078ef82d */
[----:B------:R-:W2:Y:S01]  /*4620*/  SHFL.BFLY PT, R4, R7, 0x1, 0x1f ;  /* 0x0c201f0007047f89 */ /* 0x000ea200000e0000 */
[----:B------:R-:W-:-:S04]  /*4630*/  LOP3.LUT R5, R5, R20, RZ, 0xfc, !PT ;  /* 0x0000001405057212 */ /* 0x000fc800078efcff */
[----:B------:R-:W-:-:S04]  /*4640*/  LEA R36, R5, R138, 0x1 ;  /* 0x0000008a05247211 */ /* 0x000fc800078e08ff */
[----:B------:R-:W-:Y:S01]  /*4650*/  IADD3 R23, PT, PT, R23, R36, RZ ;  /* 0x0000002417177210 */ /* 0x000fe20007ffe0ff */
[----:B------:R-:W-:Y:S04]  /*4660*/  LDSM.16.MT88.4 R12, [R36+0x3800] ;  /* 0x00380000240c783b */ /* 0x000fe80000004200 */
[----:B------:R-:W-:Y:S01]  /*4670*/  LDSM.16.MT88.4 R16, [R23+0x3400] ;  /* 0x003400001710783b */ /* 0x000fe20000004200 */
        /* <DEDUP_REMOVED lines=28> */
[-C--:B------:R-:W-:Y:S01]  /*4840*/  FFMA.FTZ R38, R81, R29.reuse, -R28 ;  /* 0x0000001d51267223 */ /* 0x080fe2000001081c */
[-C--:B------:R-:W-:Y:S01]  /*4850*/  FFMA.FTZ R58, R61, R29.reuse, -R34 ;  /* 0x0000001d3d3a7223 */ /* 0x080fe20000010822 */
[-CC-:B------:R-:W-:Y:S01]  /*4860*/  FFMA.FTZ R50, R57, R29.reuse, -R28.reuse ;  /* 0x0000001d39327223 */ /* 0x180fe2000001081c */
[----:B------:R-:W4:Y:S01]  /*4870*/  MUFU.EX2 R52, R52 ;  /* 0x0000003400347308 */ /* 0x000f220000000800 */
[-C--:B------:R-:W-:Y:S01]  /*4880*/  FFMA.FTZ R48, R169, R29.reuse, -R28 ;  /* 0x0000001da9307223 */ /* 0x080fe2000001081c */
[-CC-:B------:R-:W-:Y:S01]  /*4890*/  FFMA.FTZ R85, R85, R29.reuse, -R34.reuse ;  /* 0x0000001d55557223 */ /* 0x180fe20000010822 */
[-CC-:B------:R-:W-:Y:S01]  /*48a0*/  FFMA.FTZ R61, R163, R29.reuse, -R34.reuse ;  /* 0x0000001da33d7223 */ /* 0x180fe20000010822 */
[----:B------:R-:W-:Y:S01]  /*48b0*/  MUFU.EX2 R105, R105 ;  /* 0x0000006900697308 */ /* 0x000fe20000000800 */
[----:B------:R-:W-:Y:S01]  /*48c0*/  FFMA.FTZ R54, R161, R29, -R34 ;  /* 0x0000001da1367223 */ /* 0x000fe20000010822 */
[----:B--2---:R-:W-:Y:S01]  /*48d0*/  F2FP.F16.F32.PACK_AB R69, R64, R101 ;  /* 0x000000654045723e */ /* 0x004fe200000000ff */
[-CC-:B------:R-:W-:Y:S01]  /*48e0*/  FFMA.FTZ R67, R67, R29.reuse, -R28.reuse ;  /* 0x0000001d43437223 */ /* 0x180fe2000001081c */
[----:B------:R-:W2:Y:S01]  /*48f0*/  MUFU.EX2 R84, R84 ;  /* 0x0000005400547308 */ /* 0x000ea20000000800 */
[-CC-:B------:R-:W-:Y:S01]  /*4900*/  FFMA.FTZ R171, R171, R29.reuse, -R28.reuse ;  /* 0x0000001dabab7223 */ /* 0x180fe2000001081c */
[-CC-:B---3--:R-:W-:Y:S01]  /*4910*/  FFMA.FTZ R60, R27, R29.reuse, -R28.reuse ;  /* 0x0000001d1b3c7223 */ /* 0x188fe2000001081c */
[--C-:B------:R-:W-:Y:S01]  /*4920*/  FFMA.FTZ R86, R25, R29, -R28.reuse ;  /* 0x0000001d19567223 */ /* 0x100fe2000001081c */
[----:B------:R-:W-:Y:S01]  /*4930*/  MUFU.EX2 R91, R73 ;  /* 0x00000049005b7308 */ /* 0x000fe20000000800 */
[----:B------:R-:W-:Y:S01]  /*4940*/  LDSM.16.MT88.4 R24, [R36+0x3c00] ;  /* 0x003c00002418783b */ /* 0x000fe20000004200 */
[----:B----4-:R-:W-:Y:S01]  /*4950*/  F2FP.F16.F32.PACK_AB R71, R52, R89 ;  /* 0x000000593447723e */ /* 0x010fe200000000ff */
[-C--:B------:R-:W-:Y:S01]  /*4960*/  FFMA.FTZ R66, R103, R29.reuse, -R28 ;  /* 0x0000001d67427223 */ /* 0x080fe2000001081c */
[----:B------:R-:W3:Y:S01]  /*4970*/  MUFU.EX2 R56, R56 ;  /* 0x0000003800387308 */ /* 0x000ee20000000800 */
[-CC-:B------:R-:W-:Y:S01]  /*4980*/  FFMA.FTZ R94, R135, R29.reuse, -R34.reuse ;  /* 0x0000001d875e7223 */ /* 0x180fe20000010822 */
[-CC-:B------:R-:W-:Y:S01]  /*4990*/  FFMA.FTZ R125, R125, R29.reuse, -R34.reuse ;  /* 0x0000001d7d7d7223 */ /* 0x180fe20000010822 */
[-CC-:B------:R-:W-:Y:S01]  /*49a0*/  FFMA.FTZ R115, R115, R29.reuse, -R34.reuse ;  /* 0x0000001d73737223 */ /* 0x180fe20000010822 */
[----:B------:R4:W-:Y:S01]  /*49b0*/  MUFU.EX2 R59, R8 ;  /* 0x00000008003b7308 */ /* 0x0009e20000000800 */
        /* <DEDUP_REMOVED lines=9> */
[C---:B---3--:R-:W-:Y:S01]  /*4a50*/  F2FP.F16.F32.PACK_AB R70, R56.reuse, R91 ;  /* 0x0000005b3846723e */ /* 0x048fe200000000ff */
[-CC-:B------:R-:W-:Y:S01]  /*4a60*/  FFMA.FTZ R129, R129, R29.reuse, -R34.reuse ;  /* 0x0000001d81817223 */ /* 0x180fe20000010822 */
[----:B------:R-:W-:Y:S01]  /*4a70*/  MUFU.EX2 R49, R49 ;  /* 0x0000003100317308 */ /* 0x000fe20000000800 */
[-C--:B------:R-:W-:Y:S01]  /*4a80*/  FFMA.FTZ R100, R123, R29.reuse, -R34 ;  /* 0x0000001d7b647223 */ /* 0x080fe20000010822 */
[----:B----4-:R-:W2:Y:S01]  /*4a90*/  LDSM.16.MT88.4 R8, [R36+0x3400] ;  /* 0x003400002408783b */ /* 0x010ea20000004200 */
[-C--:B------:R-:W-:Y:S01]  /*4aa0*/  FFMA.FTZ R127, R127, R29.reuse, -R28 ;  /* 0x0000001d7f7f7223 */ /* 0x080fe2000001081c */
[----:B------:R-:W3:Y:S01]  /*4ab0*/  MUFU.EX2 R46, R46 ;  /* 0x0000002e002e7308 */ /* 0x000ee20000000800 */
[C---:B-1----:R-:W-:Y:S01]  /*4ac0*/  HMMA.16816.F32 R80, R68.reuse, R76, RZ ;  /* 0x0000004c4450723c */ /* 0x042fe200000018ff */
[-C--:B------:R-:W-:Y:S01]  /*4ad0*/  FFMA.FTZ R102, R95, R29.reuse, -R34 ;  /* 0x0000001d5f667223 */ /* 0x080fe20000010822 */
[-C--:B------:R-:W-:Y:S01]  /*4ae0*/  FFMA.FTZ R97, R97, R29.reuse, -R28 ;  /* 0x0000001d61617223 */ /* 0x080fe2000001081c */
[----:B------:R-:W-:Y:S01]  /*4af0*/  MUFU.EX2 R45, R45 ;  /* 0x0000002d002d7308 */ /* 0x000fe20000000800 */
[-CC-:B------:R-:W-:Y:S01]  /*4b00*/  FFMA.FTZ R109, R109, R29.reuse, -R34.reuse ;  /* 0x0000001d6d6d7223 */ /* 0x180fe20000010822 */
[-C--:B------:R-:W-:Y:S01]  /*4b10*/  FFMA.FTZ R104, R99, R29.reuse, -R34 ;  /* 0x0000001d63687223 */ /* 0x080fe20000010822 */
[----:B------:R-:W-:Y:S01]  /*4b20*/  FADD.FTZ R84, R105, R84 ;  /* 0x0000005469547221 */ /* 0x000fe20000010000 */
[----:B------:R-:W1:Y:S01]  /*4b30*/  MUFU.EX2 R40, R40 ;  /* 0x0000002800287308 */ /* 0x000e620000000800 */
[C---:B------:R-:W-:Y:S01]  /*4b40*/  HMMA.16816.F32 R76, R68.reuse, R78, RZ ;  /* 0x0000004e444c723c */ /* 0x040fe200000018ff */
[-C--:B------:R-:W-:Y:S01]  /*4b50*/  FFMA.FTZ R51, R51, R29.reuse, -R34 ;  /* 0x0000001d33337223 */ /* 0x080fe20000010822 */
[----:B------:R-:W-:Y:S01]  /*4b60*/  FADD.FTZ R91, R91, R84 ;  /* 0x000000545b5b7221 */ /* 0x000fe20000010000 */
[----:B------:R-:W4:Y:S01]  /*4b70*/  MUFU.EX2 R38, R38 ;  /* 0x0000002600267308 */ /* 0x000f220000000800 */
[-CC-:B------:R-:W-:Y:S01]  /*4b80*/  FFMA.FTZ R43, R43, R29.reuse, -R28.reuse ;  /* 0x0000001d2b2b7223 */ /* 0x180fe2000001081c */
[----:B------:R-:W-:Y:S01]  /*4b90*/  FFMA.FTZ R33, R33, R29, -R28 ;  /* 0x0000001d21217223 */ /* 0x000fe2000001081c */
[----:B------:R-:W-:Y:S01]  /*4ba0*/  FADD.FTZ R56, R56, R91 ;  /* 0x0000005b38387221 */ /* 0x000fe20000010000 */
[----:B------:R-:W-:Y:S01]  /*4bb0*/  MUFU.EX2 R57, R171 ;  /* 0x000000ab00397308 */ /* 0x000fe20000000800 */
[C---:B------:R-:W-:Y:S01]  /*4bc0*/  HMMA.16816.F32 R72, R68.reuse, R4, RZ ;  /* 0x000000044448723c */ /* 0x040fe200000018ff */
[----:B---3--:R-:W-:Y:S01]  /*4bd0*/  F2FP.F16.F32.PACK_AB R4, R46, R49 ;  /* 0x000000312e04723e */ /* 0x008fe200000000ff */
[----:B------:R-:W-:Y:S01]  /*4be0*/  FADD.FTZ R49, R49, R56 ;  /* 0x0000003831317221 */ /* 0x000fe20000010000 */
[----:B------:R-:W-:Y:S01]  /*4bf0*/  F2FP.F16.F32.PACK_AB R5, R42, R59 ;  /* 0x0000003b2a05723e */ /* 0x000fe200000000ff */
[----:B------:R-:W-:Y:S01]  /*4c00*/  MUFU.EX2 R50, R50 ;  /* 0x0000003200327308 */ /* 0x000fe20000000800 */
[-C--:B------:R-:W-:Y:S01]  /*4c10*/  FFMA.FTZ R32, R32, R29.reuse, -R34 ;  /* 0x0000001d20207223 */ /* 0x080fe20000010822 */
[----:B------:R-:W-:Y:S01]  /*4c20*/  FFMA.FTZ R39, R39, R29, -R28 ;  /* 0x0000001d27277223 */ /* 0x000fe2000001081c */
[----:B------:R-:W-:Y:S01]  /*4c30*/  ISETP.GE.AND P0, PT, R22, R147, PT ;  /* 0x000000931600720c */ /* 0x000fe20003f06270 */
[----:B------:R-:W-:Y:S01]  /*4c40*/  HMMA.16816.F32 R68, R68, R6, RZ ;  /* 0x000000064444723c */ /* 0x000fe200000018ff */
[----:B-1----:R-:W-:Y:S01]  /*4c50*/  F2FP.F16.F32.PACK_AB R6, R40, R45 ;  /* 0x0000002d2806723e */ /* 0x002fe200000000ff */
[----:B------:R-:W-:Y:S01]  /*4c60*/  MUFU.EX2 R48, R48 ;  /* 0x0000003000307308 */ /* 0x000fe20000000800 */
[----:B----4-:R-:W-:-:S03]  /*4c70*/  F2FP.F16.F32.PACK_AB R7, R38, R47 ;  /* 0x0000002f2607723e */ /* 0x010fc600000000ff */
[----:B------:R-:W-:Y:S04]  /*4c80*/  MUFU.EX2 R85, R85 ;  /* 0x0000005500557308 */ /* 0x000fe80000000800 */
[----:B------:R-:W1:Y:S02]  /*4c90*/  MUFU.EX2 R58, R58 ;  /* 0x0000003a003a7308 */ /* 0x000e640000000800 */
[C---:B------:R-:W-:Y:S02]  /*4ca0*/  HMMA.16816.F32 R72, R4.reuse, R16, R72 ;  /* 0x000000100448723c */ /* 0x040fe40000001848 */
[----:B------:R-:W-:Y:S04]  /*4cb0*/  MUFU.EX2 R61, R61 ;  /* 0x0000003d003d7308 */ /* 0x000fe80000000800 */
[----:B------:R-:W3:Y:S02]  /*4cc0*/  MUFU.EX2 R54, R54 ;  /* 0x0000003600367308 */ /* 0x000ee40000000800 */
[C---:B--2---:R-:W-:Y:S02]  /*4cd0*/  HMMA.16816.F32 R80, R4.reuse, R8, R80 ;  /* 0x000000080450723c */ /* 0x044fe40000001850 */
[----:B------:R-:W2:Y:S04]  /*4ce0*/  MUFU.EX2 R67, R67 ;  /* 0x0000004300437308 */ /* 0x000ea80000000800 */
[----:B------:R-:W-:Y:S02]  /*4cf0*/  MUFU.EX2 R103, R141 ;  /* 0x0000008d00677308 */ /* 0x000fe40000000800 */
[C---:B------:R-:W-:Y:S01]  /*4d00*/  HMMA.16816.F32 R76, R4.reuse, R10, R76 ;  /* 0x0000000a044c723c */ /* 0x040fe2000000184c */
[----:B------:R-:W4:Y:S01]  /*4d10*/  LDSM.16.MT88.4 R8, [R23+0x3800] ;  /* 0x003800001708783b */ /* 0x000f220000004200 */
[----:B------:R-:W-:Y:S04]  /*4d20*/  MUFU.EX2 R66, R66 ;  /* 0x0000004200427308 */ /* 0x000fe80000000800 */
[----:B------:R-:W-:Y:S02]  /*4d30*/  MUFU.EX2 R60, R60 ;  /* 0x0000003c003c7308 */ /* 0x000fe40000000800 */
[----:B------:R-:W-:Y:S01]  /*4d40*/  HMMA.16816.F32 R68, R4, R18, R68 ;  /* 0x000000120444723c */ /* 0x000fe20000001844 */
[----:B------:R-:W5:Y:S01]  /*4d50*/  LDSM.16.MT88.4 R16, [R23+0x3c00] ;  /* 0x003c00001710783b */ /* 0x000f620000004200 */
[----:B-1----:R-:W-:Y:S01]  /*4d60*/  F2FP.F16.F32.PACK_AB R4, R58, R85 ;  /* 0x000000553a04723e */ /* 0x002fe200000000ff */
[----:B------:R1:W-:Y:S01]  /*4d70*/  MUFU.EX2 R93, R86 ;  /* 0x00000056005d7308 */ /* 0x0003e20000000800 */
[----:B------:R-:W-:-:S02]  /*4d80*/  F2FP.F16.F32.PACK_AB R5, R50, R57 ;  /* 0x000000393205723e */ /* 0x000fc400000000ff */
[----:B---3--:R-:W-:Y:S01]  /*4d90*/  F2FP.F16.F32.PACK_AB R6, R54, R61 ;  /* 0x0000003d3606723e */ /* 0x008fe200000000ff */
[----:B------:R-:W-:Y:S01]  /*4da0*/  MUFU.EX2 R94, R94 ;  /* 0x0000005e005e7308 */ /* 0x000fe20000000800 */
[----:B--2---:R-:W-:-:S03]  /*4db0*/  F2FP.F16.F32.PACK_AB R7, R67, R48 ;  /* 0x000000304307723e */ /* 0x004fc600000000ff */
[----:B------:R-:W2:Y:S04]  /*4dc0*/  MUFU.EX2 R125, R125 ;  /* 0x0000007d007d7308 */ /* 0x000ea80000000800 */
[----:B------:R-:W-:Y:S01]  /*4dd0*/  MUFU.EX2 R115, R115 ;  /* 0x0000007300737308 */ /* 0x000fe20000000800 */
[C---:B------:R-:W-:Y:S01]  /*4de0*/  HMMA.16816.F32 R80, R4.reuse, R12, R80 ;  /* 0x0000000c0450723c */ /* 0x040fe20000001850 */
[----:B-1----:R-:W-:Y:S02]  /*4df0*/  FFMA.FTZ R86, R133, R29, -R28 ;  /* 0x0000001d85567223 */ /* 0x002fe4000001081c */
[----:B------:R-:W1:Y:S04]  /*4e00*/  MUFU.EX2 R92, R92 ;  /* 0x0000005c005c7308 */ /* 0x000e680000000800 */
[----:B------:R-:W-:Y:S01]  /*4e10*/  MUFU.EX2 R62, R62 ;  /* 0x0000003e003e7308 */ /* 0x000fe20000000800 */
[C---:B------:R-:W-:Y:S01]  /*4e20*/  HMMA.16816.F32 R76, R4.reuse, R14, R76 ;  /* 0x0000000e044c723c */ /* 0x040fe2000000184c */
[----:B------:R-:W3:Y:S02]  /*4e30*/  LDSM.16.MT88.4 R12, [R36+0x4000] ;  /* 0x00400000240c783b */ /* 0x000ee40000004200 */
[----:B------:R-:W-:Y:S04]  /*4e40*/  MUFU.EX2 R113, R113 ;  /* 0x0000007100717308 */ /* 0x000fe80000000800 */
[----:B------:R-:W-:Y:S01]  /*4e50*/  MUFU.EX2 R86, R86 ;  /* 0x0000005600567308 */ /* 0x000fe20000000800 */
[C---:B----4-:R-:W-:Y:S03]  /*4e60*/  HMMA.16816.F32 R72, R4.reuse, R8, R72 ;  /* 0x000000080448723c */ /* 0x050fe60000001848 */
[----:B------:R-:W-:Y:S04]  /*4e70*/  MUFU.EX2 R98, R98 ;  /* 0x0000006200627308 */ /* 0x000fe80000000800 */
[----:B------:R-:W4:Y:S01]  /*4e80*/  MUFU.EX2 R123, R129 ;  /* 0x00000081007b7308 */ /* 0x000f220000000800 */
[----:B------:R-:W-:Y:S01]  /*4e90*/  HMMA.16816.F32 R68, R4, R10, R68 ;  /* 0x0000000a0444723c */ /* 0x000fe20000001844 */
[----:B------:R-:W3:Y:S01]  /*4ea0*/  LDSM.16.MT88.4 R8, [R23+0x4000] ;  /* 0x004000001708783b */ /* 0x000ee20000004200 */
[----:B--2---:R-:W-:Y:S01]  /*4eb0*/  F2FP.F16.F32.PACK_AB R4, R125, R94 ;  /* 0x0000005e7d04723e */ /* 0x004fe200000000ff */
[----:B------:R2:W-:Y:S01]  /*4ec0*/  MUFU.EX2 R121, R100 ;  /* 0x0000006400797308 */ /* 0x0005e20000000800 */
[----:B------:R-:W-:-:S02]  /*4ed0*/  F2FP.F16.F32.PACK_AB R5, R66, R103 ;  /* 0x000000674205723e */ /* 0x000fc400000000ff */
[----:B-1----:R-:W-:Y:S01]  /*4ee0*/  F2FP.F16.F32.PACK_AB R6, R92, R115 ;  /* 0x000000735c06723e */ /* 0x002fe200000000ff */
[----:B------:R-:W1:Y:S01]  /*4ef0*/  MUFU.EX2 R96, R96 ;  /* 0x0000006000607308 */ /* 0x000e620000000800 */
[----:B------:R-:W-:-:S03]  /*4f00*/  F2FP.F16.F32.PACK_AB R7, R93, R60 ;  /* 0x0000003c5d07723e */ /* 0x000fc600000000ff */
[----:B------:R-:W-:Y:S04]  /*4f10*/  MUFU.EX2 R99, R109 ;  /* 0x0000006d00637308 */ /* 0x000fe80000000800 */
[C---:B------:R-:W-:Y:S01]  /*4f20*/  HMMA.16816.F32 R80, R4.reuse, R24, R80 ;  /* 0x000000180450723c */ /* 0x040fe20000001850 */
[----:B------:R-:W1:Y:S01]  /*4f30*/  MUFU.EX2 R25, R127 ;  /* 0x0000007f00197308 */ /* 0x000e620000000800 */
[-C--:B------:R-:W-:Y:S01]  /*4f40*/  FFMA.FTZ R24, R107, R29.reuse, -R28 ;  /* 0x0000001d6b187223 */ /* 0x080fe2000001081c */
[-C--:B--2---:R-:W-:Y:S02]  /*4f50*/  FFMA.FTZ R100, R111, R29.reuse, -R34 ;  /* 0x0000001d6f647223 */ /* 0x084fe40000010822 */
[----:B------:R-:W-:Y:S03]  /*4f60*/  MUFU.EX2 R95, R104 ;  /* 0x00000068005f7308 */ /* 0x000fe60000000800 */
[C---:B------:R-:W-:Y:S01]  /*4f70*/  HMMA.16816.F32 R76, R4.reuse, R26, R76 ;  /* 0x0000001a044c723c */ /* 0x040fe2000000184c */
[-CC-:B------:R-:W-:Y:S01]  /*4f80*/  FFMA.FTZ R26, R119, R29.reuse, -R28.reuse ;  /* 0x0000001d771a7223 */ /* 0x180fe2000001081c */
[----:B------:R-:W-:Y:S01]  /*4f90*/  FFMA.FTZ R27, R117, R29, -R28 ;  /* 0x0000001d751b7223 */ /* 0x000fe2000001081c */
[----:B------:R-:W-:Y:S04]  /*4fa0*/  MUFU.EX2 R24, R24 ;  /* 0x0000001800187308 */ /* 0x000fe80000000800 */
[----:B------:R-:W-:Y:S01]  /*4fb0*/  MUFU.EX2 R26, R26 ;  /* 0x0000001a001a7308 */ /* 0x000fe20000000800 */
[C---:B-----5:R-:W-:Y:S03]  /*4fc0*/  HMMA.16816.F32 R72, R4.reuse, R16, R72 ;  /* 0x000000100448723c */ /* 0x060fe60000001848 */
[----:B------:R-:W-:Y:S04]  /*4fd0*/  MUFU.EX2 R27, R27 ;  /* 0x0000001b001b7308 */ /* 0x000fe80000000800 */
[----:B------:R-:W2:Y:S01]  /*4fe0*/  MUFU.EX2 R100, R100 ;  /* 0x0000006400647308 */ /* 0x000ea20000000800 */
[----:B------:R-:W-:Y:S01]  /*4ff0*/  HMMA.16816.F32 R68, R4, R18, R68 ;  /* 0x000000120444723c */ /* 0x000fe20000001844 */
[----:B------:R-:W5:Y:S01]  /*5000*/  LDSM.16.MT88.4 R16, [R36+0x4400] ;  /* 0x004400002410783b */ /* 0x000f620000004200 */
[----:B----4-:R-:W-:Y:S01]  /*5010*/  F2FP.F16.F32.PACK_AB R4, R123, R98 ;  /* 0x000000627b04723e */ /* 0x010fe200000000ff */
[----:B------:R-:W4:Y:S01]  /*5020*/  MUFU.EX2 R102, R102 ;  /* 0x0000006600667308 */ /* 0x000f220000000800 */
[----:B------:R-:W-:-:S02]  /*5030*/  F2FP.F16.F32.PACK_AB R5, R113, R62 ;  /* 0x0000003e7105723e */ /* 0x000fc400000000ff */
[----:B-1----:R-:W-:Y:S01]  /*5040*/  F2FP.F16.F32.PACK_AB R6, R96, R121 ;  /* 0x000000796006723e */ /* 0x002fe200000000ff */
[----:B------:R-:W1:Y:S01]  /*5050*/  MUFU.EX2 R97, R97 ;  /* 0x0000006100617308 */ /* 0x000e620000000800 */
[----:B------:R-:W-:-:S03]  /*5060*/  F2FP.F16.F32.PACK_AB R7, R25, R86 ;  /* 0x000000561907723e */ /* 0x000fc600000000ff */
[----:B------:R-:W-:Y:S04]  /*5070*/  MUFU.EX2 R33, R33 ;  /* 0x0000002100217308 */ /* 0x000fe80000000800 */
[C---:B---3--:R-:W-:Y:S01]  /*5080*/  HMMA.16816.F32 R80, R4.reuse, R12, R80 ;  /* 0x0000000c0450723c */ /* 0x048fe20000001850 */
[----:B------:R-:W-:Y:S07]  /*5090*/  MUFU.EX2 R32, R32 ;  /* 0x0000002000207308 */ /* 0x000fee0000000800 */
[C---:B------:R-:W-:Y:S01]  /*50a0*/  HMMA.16816.F32 R76, R4.reuse, R14, R76 ;  /* 0x0000000e044c723c */ /* 0x040fe2000000184c */
[----:B------:R-:W3:Y:S07]  /*50b0*/  LDSM.16.MT88.4 R12, [R23+0x4400] ;  /* 0x00440000170c783b */ /* 0x000eee0000004200 */
[C---:B------:R-:W-:Y:S01]  /*50c0*/  HMMA.16816.F32 R72, R4.reuse, R8, R72 ;  /* 0x000000080448723c */ /* 0x040fe20000001848 */
[----:B------:R-:W-:Y:S01]  /*50d0*/  FADD.FTZ R8, R101, R64 ;  /* 0x0000004065087221 */ /* 0x000fe20000010000 */
[-CC-:B------:R-:W-:Y:S01]  /*50e0*/  FFMA.FTZ R64, R87, R29.reuse, -R28.reuse ;  /* 0x0000001d57407223 */ /* 0x180fe2000001081c */
[-CC-:B------:R-:W-:Y:S01]  /*50f0*/  FFMA.FTZ R101, R65, R29.reuse, -R28.reuse ;  /* 0x0000001d41657223 */ /* 0x180fe2000001081c */
[-C--:B------:R-:W-:Y:S01]  /*5100*/  FFMA.FTZ R87, R63, R29.reuse, -R28 ;  /* 0x0000001d3f577223 */ /* 0x080fe2000001081c */
[----:B------:R-:W-:Y:S01]  /*5110*/  FADD.FTZ R89, R89, R8 ;  /* 0x0000000859597221 */ /* 0x000fe20000010000 */
[----:B------:R-:W-:Y:S01]  /*5120*/  FFMA.FTZ R65, R55, R29, -R34 ;  /* 0x0000001d37417223 */ /* 0x000fe20000010822 */
[----:B------:R-:W-:Y:S01]  /*5130*/  MUFU.EX2 R63, R101 ;  /* 0x00000065003f7308 */ /* 0x000fe20000000800 */
[----:B------:R-:W-:Y:S01]  /*5140*/  HMMA.16816.F32 R68, R4, R10, R68 ;  /* 0x0000000a0444723c */ /* 0x000fe20000001844 */
[----:B------:R-:W3:Y:S01]  /*5150*/  LDSM.16.MT88.4 R8, [R36+0x4800] ;  /* 0x004800002408783b */ /* 0x000ee20000004200 */
[----:B--2---:R-:W-:Y:S01]  /*5160*/  F2FP.F16.F32.PACK_AB R4, R99, R100 ;  /* 0x000000646304723e */ /* 0x004fe200000000ff */
[----:B------:R-:W-:Y:S01]  /*5170*/  FADD.FTZ R84, R52, R89 ;  /* 0x0000005934547221 */ /* 0x000fe20000010000 */
[----:B------:R-:W-:Y:S01]  /*5180*/  F2FP.F16.F32.PACK_AB R5, R27, R26 ;  /* 0x0000001a1b05723e */ /* 0x000fe200000000ff */
[----:B------:R-:W2:Y:S01]  /*5190*/  MUFU.EX2 R64, R64 ;  /* 0x0000004000407308 */ /* 0x000ea20000000800 */
[----:B----4-:R-:W-:Y:S01]  /*51a0*/  F2FP.F16.F32.PACK_AB R6, R102, R95 ;  /* 0x0000005f6606723e */ /* 0x010fe200000000ff */
[----:B------:R-:W-:Y:S01]  /*51b0*/  FADD.FTZ R59, R59, R84 ;  /* 0x000000543b3b7221 */ /* 0x000fe20000010000 */
[----:B-1----:R-:W-:Y:S01]  /*51c0*/  F2FP.F16.F32.PACK_AB R7, R97, R24 ;  /* 0x000000186107723e */ /* 0x002fe200000000ff */
[----:B------:R-:W-:Y:S02]  /*51d0*/  MUFU.EX2 R55, R87 ;  /* 0x0000005700377308 */ /* 0x000fe40000000800 */
[----:B------:R-:W-:-:S04]  /*51e0*/  FADD.FTZ R56, R42, R59 ;  /* 0x0000003b2a387221 */ /* 0x000fc80000010000 */
[C---:B-----5:R-:W-:Y:S01]  /*51f0*/  HMMA.16816.F32 R76, R4.reuse, R18, R76 ;  /* 0x00000012044c723c */ /* 0x060fe2000000184c */
[----:B------:R-:W-:Y:S01]  /*5200*/  FADD.FTZ R18, R46, R49 ;  /* 0x000000312e127221 */ /* 0x000fe20000010000 */
[----:B------:R-:W-:Y:S01]  /*5210*/  FADD.FTZ R47, R47, R56 ;  /* 0x000000382f2f7221 */ /* 0x000fe20000010000 */
[----:B------:R-:W-:Y:S02]  /*5220*/  MUFU.EX2 R46, R43 ;  /* 0x0000002b002e7308 */ /* 0x000fe40000000800 */
[----:B------:R-:W-:Y:S01]  /*5230*/  FADD.FTZ R45, R45, R18 ;  /* 0x000000122d2d7221 */ /* 0x000fe20000010000 */
[----:B------:R-:W-:Y:S02]  /*5240*/  FADD.FTZ R38, R38, R47 ;  /* 0x0000002f26267221 */ /* 0x000fe40000010000 */
[C---:B------:R-:W-:Y:S01]  /*5250*/  HMMA.16816.F32 R80, R4.reuse, R16, R80 ;  /* 0x000000100450723c */ /* 0x040fe20000001850 */
[-CC-:B------:R-:W-:Y:S01]  /*5260*/  FFMA.FTZ R16, R53, R29.reuse, -R34.reuse ;  /* 0x0000001d35107223 */ /* 0x180fe20000010822 */
[-C--:B------:R-:W-:Y:S01]  /*5270*/  FFMA.FTZ R17, R41, R29.reuse, -R34 ;  /* 0x0000001d29117223 */ /* 0x080fe20000010822 */
[----:B------:R-:W-:Y:S01]  /*5280*/  MUFU.EX2 R53, R65 ;  /* 0x0000004100357308 */ /* 0x000fe20000000800 */
[----:B------:R-:W-:Y:S01]  /*5290*/  FADD.FTZ R40, R40, R45 ;  /* 0x0000002d28287221 */ /* 0x000fe20000010000 */
[----:B------:R-:W-:Y:S01]  /*52a0*/  FADD.FTZ R57, R57, R38 ;  /* 0x0000002639397221 */ /* 0x000fe20000010000 */
[-C--:B------:R-:W-:Y:S01]  /*52b0*/  FFMA.FTZ R38, R35, R29.reuse, -R28 ;  /* 0x0000001d23267223 */ /* 0x080fe2000001081c */
[----:B------:R-:W1:Y:S01]  /*52c0*/  MUFU.EX2 R52, R16 ;  /* 0x0000001000347308 */ /* 0x000e620000000800 */
[----:B------:R-:W-:Y:S01]  /*52d0*/  FADD.FTZ R85, R85, R40 ;  /* 0x0000002855557221 */ /* 0x000fe20000010000 */
[----:B------:R-:W-:Y:S01]  /*52e0*/  FADD.FTZ R57, R50, R57 ;  /* 0x0000003932397221 */ /* 0x000fe20000010000 */
[C---:B---3--:R-:W-:Y:S01]  /*52f0*/  HMMA.16816.F32 R72, R4.reuse, R12, R72 ;  /* 0x0000000c0448723c */ /* 0x048fe20000001848 */
[----:B------:R-:W-:Y:S01]  /*5300*/  MUFU.EX2 R41, R51 ;  /* 0x0000003300297308 */ /* 0x000fe20000000800 */
[----:B------:R-:W-:Y:S01]  /*5310*/  FADD.FTZ R58, R58, R85 ;  /* 0x000000553a3a7221 */ /* 0x000fe20000010000 */
[----:B------:R-:W-:Y:S01]  /*5320*/  FADD.FTZ R48, R48, R57 ;  /* 0x0000003930307221 */ /* 0x000fe20000010000 */
[----:B------:R-:W-:Y:S01]  /*5330*/  FFMA.FTZ R40, R37, R29, -R34 ;  /* 0x0000001d25287223 */ /* 0x000fe20000010822 */
[----:B------:R3:W4:Y:S01]  /*5340*/  MUFU.EX2 R42, R17 ;  /* 0x00000011002a7308 */ /* 0x0007220000000800 */
[----:B------:R-:W-:Y:S01]  /*5350*/  FADD.FTZ R61, R61, R58 ;  /* 0x0000003a3d3d7221 */ /* 0x000fe20000010000 */
[----:B------:R-:W-:Y:S01]  /*5360*/  FADD.FTZ R48, R67, R48 ;  /* 0x0000003043307221 */ /* 0x000fe20000010000 */
[----:B------:R-:W-:Y:S01]  /*5370*/  HMMA.16816.F32 R68, R4, R14, R68 ;  /* 0x0000000e0444723c */ /* 0x000fe20000001844 */
[----:B--2---:R-:W-:Y:S01]  /*5380*/  F2FP.F16.F32.PACK_AB R5, R63, R64 ;  /* 0x000000403f05723e */ /* 0x004fe200000000ff */
[----:B------:R-:W-:Y:S01]  /*5390*/  FADD.FTZ R61, R54, R61 ;  /* 0x0000003d363d7221 */ /* 0x000fe20000010000 */
[----:B-1----:R-:W-:Y:S01]  /*53a0*/  F2FP.F16.F32.PACK_AB R4, R52, R53 ;  /* 0x000000353404723e */ /* 0x002fe200000000ff */
[----:B------:R-:W-:Y:S01]  /*53b0*/  LDSM.16.MT88.4 R12, [R36+0x4c00] ;  /* 0x004c0000240c783b */ /* 0x000fe20000004200 */
[----:B------:R-:W-:Y:S01]  /*53c0*/  F2FP.F16.F32.PACK_AB R7, R46, R55 ;  /* 0x000000372e07723e */ /* 0x000fe200000000ff */
[-CC-:B------:R-:W-:Y:S01]  /*53d0*/  FFMA.FTZ R37, R31, R29.reuse, -R34.reuse ;  /* 0x0000001d1f257223 */ /* 0x180fe20000010822 */
[-C--:B------:R-:W-:Y:S01]  /*53e0*/  FFMA.FTZ R34, R30, R29.reuse, -R34 ;  /* 0x0000001d1e227223 */ /* 0x080fe20000010822 */
[----:B------:R-:W-:Y:S01]  /*53f0*/  FFMA.FTZ R28, R21, R29, -R28 ;  /* 0x0000001d151c7223 */ /* 0x000fe2000001081c */
[----:B------:R-:W-:Y:S01]  /*5400*/  MUFU.EX2 R35, R39 ;  /* 0x0000002700237308 */ /* 0x000fe20000000800 */
[----:B---3--:R-:W1:Y:S01]  /*5410*/  LDSM.16.MT88.4 R16, [R23+0x4800] ;  /* 0x004800001710783b */ /* 0x008e620000004200 */
[----:B----4-:R-:W-:-:S02]  /*5420*/  F2FP.F16.F32.PACK_AB R6, R42, R41 ;  /* 0x000000292a06723e */ /* 0x010fc400000000ff */
[----:B------:R-:W-:Y:S04]  /*5430*/  MUFU.EX2 R38, R38 ;  /* 0x0000002600267308 */ /* 0x000fe80000000800 */
[----:B------:R-:W-:Y:S01]  /*5440*/  MUFU.EX2 R31, R40 ;  /* 0x00000028001f7308 */ /* 0x000fe20000000800 */
[C---:B------:R-:W-:Y:S01]  /*5450*/  HMMA.16816.F32 R80, R4.reuse, R8, R80 ;  /* 0x000000080450723c */ /* 0x040fe20000001850 */
[----:B------:R-:W-:Y:S01]  /*5460*/  FADD.FTZ R9, R103, R48 ;  /* 0x0000003067097221 */ /* 0x000fe20000010000 */
[----:B------:R-:W-:Y:S01]  /*5470*/  FADD.FTZ R8, R94, R61 ;  /* 0x0000003d5e087221 */ /* 0x000fe20000010000 */
[----:B------:R-:W2:Y:S02]  /*5480*/  MUFU.EX2 R30, R37 ;  /* 0x00000025001e7308 */ /* 0x000ea40000000800 */
[----:B------:R-:W-:Y:S01]  /*5490*/  FADD.FTZ R9, R66, R9 ;  /* 0x0000000942097221 */ /* 0x000fe20000010000 */
[----:B------:R-:W-:Y:S01]  /*54a0*/  FADD.FTZ R8, R125, R8 ;  /* 0x000000087d087221 */ /* 0x000fe20000010000 */
[----:B------:R-:W3:Y:S01]  /*54b0*/  MUFU.EX2 R21, R34 ;  /* 0x0000002200157308 */ /* 0x000ee20000000800 */
[----:B------:R-:W-:Y:S01]  /*54c0*/  HMMA.16816.F32 R76, R4, R10, R76 ;  /* 0x0000000a044c723c */ /* 0x000fe2000000184c */
[----:B------:R-:W-:Y:S01]  /*54d0*/  FADD.FTZ R60, R60, R9 ;  /* 0x000000093c3c7221 */ /* 0x000fe20000010000 */
[----:B------:R-:W-:-:S02]  /*54e0*/  FADD.FTZ R115, R115, R8 ;  /* 0x0000000873737221 */ /* 0x000fc40000010000 */
[----:B------:R-:W4:Y:S01]  /*54f0*/  LDSM.16.MT88.4 R8, [R23+0x4c00] ;  /* 0x004c00001708783b */ /* 0x000f220000004200 */
        /* <DEDUP_REMOVED lines=10> */
[----:B-1----:R-:W-:Y:S01]  /*55a0*/  HMMA.16816.F32 R72, R4, R16, R72 ;  /* 0x000000100448723c */ /* 0x002fe20000001848 */
[----:B------:R-:W1:Y:S01]  /*55b0*/  MUFU.EX2 R16, R28 ;  /* 0x0000001c00107308 */ /* 0x000e620000000800 */
[----:B------:R-:W-:-:S04]  /*55c0*/  FADD.FTZ R26, R26, R25 ;  /* 0x000000191a1a7221 */ /* 0x000fc80000010000 */
[----:B------:R-:W-:Y:S02]  /*55d0*/  FADD.FTZ R27, R27, R26 ;  /* 0x0000001a1b1b7221 */ /* 0x000fe40000010000 */
[----:B------:R-:W-:Y:S01]  /*55e0*/  HMMA.16816.F32 R68, R4, R18, R68 ;  /* 0x000000120444723c */ /* 0x000fe20000001844 */
[----:B------:R-:W-:Y:S01]  /*55f0*/  FADD.FTZ R18, R100, R121 ;  /* 0x0000007964127221 */ /* 0x000fe20000010000 */
[----:B--2---:R-:W-:Y:S01]  /*5600*/  F2FP.F16.F32.PACK_AB R4, R30, R31 ;  /* 0x0000001f1e04723e */ /* 0x004fe200000000ff */
[----:B------:R-:W-:Y:S01]  /*5610*/  FADD.FTZ R24, R24, R27 ;  /* 0x0000001b18187221 */ /* 0x000fe20000010000 */
[----:B------:R-:W-:Y:S01]  /*5620*/  F2FP.F16.F32.PACK_AB R5, R38, R35 ;  /* 0x000000232605723e */ /* 0x000fe200000000ff */
[----:B------:R-:W-:Y:S01]  /*5630*/  FADD.FTZ R18, R99, R18 ;  /* 0x0000001263127221 */ /* 0x000fe20000010000 */
[----:B---3--:R-:W-:Y:S01]  /*5640*/  F2FP.F16.F32.PACK_AB R6, R21, R32 ;  /* 0x000000201506723e */ /* 0x008fe200000000ff */
[----:B------:R-:W-:Y:S01]  /*5650*/  FADD.FTZ R97, R97, R24 ;  /* 0x0000001861617221 */ /* 0x000fe20000010000 */
[----:B-1----:R-:W-:Y:S01]  /*5660*/  F2FP.F16.F32.PACK_AB R7, R16, R33 ;  /* 0x000000211007723e */ /* 0x002fe200000000ff */
[----:B------:R-:W-:-:S04]  /*5670*/  FADD.FTZ R95, R95, R18 ;  /* 0x000000125f5f7221 */ /* 0x000fc80000010000 */
        /* <DEDUP_REMOVED lines=11> */
[----:B----4-:R-:W-:Y:S01]  /*5730*/  HMMA.16816.F32 R72, R4, R8, R72 ;  /* 0x000000080448723c */ /* 0x010fe20000001848 */
        /* <DEDUP_REMOVED lines=11> */
[----:B------:R-:W-:Y:S01]  /*57f0*/  IMAD.MOV.U32 R91, RZ, RZ, R0 ;  /* 0x000000ffff5b7224 */ /* 0x000fe200078e0000 */
[C---:B------:R-:W-:Y:S01]  /*5800*/  SHF.L.U64.HI R158, R144.reuse, 0x6, R145 ;  /* 0x00000006909e7819 */ /* 0x040fe20000010291 */
[----:B------:R-:W-:Y:S01]  /*5810*/  IMAD.MOV.U32 R89, RZ, RZ, R20 ;  /* 0x000000ffff597224 */ /* 0x000fe200078e0014 */
[----:B------:R-:W-:Y:S01]  /*5820*/  ISETP.NE.AND.EX P6, PT, R167, RZ, PT, P6 ;  /* 0x000000ffa700720c */ /* 0x000fe20003fc5360 */
[----:B------:R-:W-:-:S12]  /*5830*/  IMAD.SHL.U32 R161, R144, 0x40, RZ ;  /* 0x0000004090a17824 */ /* 0x000fd800078e00ff */
.L_x_6732:
        /* <DEDUP_REMOVED lines=78> */
.L_x_6727:
[----:B------:R-:W-:Y:S05]  /*5d20*/  BSYNC.RECONVERGENT B0 ;  /* 0x0000000000007941 */ /* 0x000fea0003800200 */
.L_x_6726:
[----:B------:R-:W-:Y:S01]  /*5d30*/  IADD3 R172, P0, PT, R161, R150, RZ ;  /* 0x00000096a1ac7210 */ /* 0x000fe20007f1e0ff */
[----:B------:R-:W1:Y:S01]  /*5d40*/  S2UR UR6, SR_CgaCtaId ;  /* 0x00000000000679c3 */ /* 0x000e620000008800 */
[----:B------:R-:W-:Y:S01]  /*5d50*/  SHF.L.U32 R137, R90, 0x4, RZ ;  /* 0x000000045a897819 */ /* 0x000fe200000006ff */
[----:B------:R-:W-:Y:S01]  /*5d60*/  UMOV UR7, 0x400 ;  /* 0x0000040000077882 */ /* 0x000fe20000000000 */
[----:B------:R-:W-:Y:S01]  /*5d70*/  IADD3.X R173, PT, PT, R158, R151, RZ, P0, !PT ;  /* 0x000000979ead7210 */ /* 0x000fe200007fe4ff */
[----:B------:R-:W-:Y:S01]  /*5d80*/  BSSY.RECONVERGENT B1, `(.L_x_6728) ;  /* 0x0000159000017945 */ /* 0x000fe20003800200 */
[----:B------:R-:W-:Y:S02]  /*5d90*/  LOP3.LUT R95, R137, 0x100, RZ, 0xc0, !PT ;  /* 0x00000100895f7812 */ /* 0x000fe400078ec0ff */
[----:B------:R-:W-:Y:S02]  /*5da0*/  SHF.L.U32 R140, R90, 0x5, RZ ;  /* 0x000000055a8c7819 */ /* 0x000fe400000006ff */
[----:B------:R-:W-:Y:S02]  /*5db0*/  MOV R120, 0x20 ;  /* 0x0000002000787802 */ /* 0x000fe40000000f00 */
[----:B------:R-:W-:Y:S02]  /*5dc0*/  LOP3.LUT R92, R95, 0x20, R140, 0xf8, !PT ;  /* 0x000000205f5c7812 */ /* 0x000fe400078ef88c */
[----:B------:R-:W-:Y:S02]  /*5dd0*/  LOP3.LUT R93, R140, 0xc0, RZ, 0xc0, !PT ;  /* 0x000000c08c5d7812 */ /* 0x000fe400078ec0ff */
[----:B------:R-:W-:Y:S02]  /*5de0*/  SHF.L.U32 R156, R90, 0x3, RZ ;  /* 0x000000035a9c7819 */ /* 0x000fe400000006ff */
[----:B------:R-:W-:Y:S02]  /*5df0*/  LOP3.LUT R0, R93, 0x8, R90, 0xf8, !PT ;  /* 0x000000085d007812 */ /* 0x000fe400078ef85a */
[----:B------:R-:W-:Y:S02]  /*5e00*/  LOP3.LUT R169, R156, 0x18, RZ, 0xc0, !PT ;  /* 0x000000189ca97812 */ /* 0x000fe400078ec0ff */
[----:B------:R-:W-:Y:S02]  /*5e10*/  SHF.L.U32 R88, R90, 0x2, RZ ;  /* 0x000000025a587819 */ /* 0x000fe400000006ff */
[CC--:B------:R-:W-:Y:S01]  /*5e20*/  ISETP.GE.AND P4, PT, R169.reuse, R154.reuse, PT ;  /* 0x0000009aa900720c */ /* 0x0c0fe20003f86270 */
[----:B-1----:R-:W-:Y:S01]  /*5e30*/  ULEA UR6, UR6, UR7, 0x18 ;  /* 0x0000000706067291 */ /* 0x002fe2000f8ec0ff */
[----:B------:R-:W-:Y:S02]  /*5e40*/  ISETP.GE.AND P5, PT, R169, R154, PT ;  /* 0x0000009aa900720c */ /* 0x000fe40003fa6270 */
[----:B------:R-:W-:Y:S02]  /*5e50*/  LOP3.LUT R139, R88, 0x18, RZ, 0xc0, !PT ;  /* 0x00000018588b7812 */ /* 0x000fe400078ec0ff */
[----:B------:R-:W-:Y:S02]  /*5e60*/  LOP3.LUT R170, R156, 0xc0, RZ, 0xc0, !PT ;  /* 0x000000c09caa7812 */ /* 0x000fe400078ec0ff */
[----:B------:R-:W-:Y:S02]  /*5e70*/  LOP3.LUT R93, R92, R0, R139, 0xf6, !PT ;  /* 0x000000005c5d7212 */ /* 0x000fe400078ef68b */
[----:B------:R-:W-:Y:S02]  /*5e80*/  MOV R138, UR6 ;  /* 0x00000006008a7c02 */ /* 0x000fe40008000f00 */
[----:B------:R-:W-:Y:S02]  /*5e90*/  LOP3.LUT R155, R90, 0x18, RZ, 0xc0, !PT ;  /* 0x000000185a9b7812 */ /* 0x000fe400078ec0ff */
[----:B------:R-:W-:Y:S02]  /*5ea0*/  LEA R141, R93, R138, 0x1 ;  /* 0x0000008a5d8d7211 */ /* 0x000fe400078e08ff */
[-C--:B------:R-:W-:Y:S02]  /*5eb0*/  @!P4 LEA R174, P1, R144, R172.reuse, 0x6 ;  /* 0x000000ac90aec211 */ /* 0x080fe400078230ff */
[----:B------:R-:W-:Y:S02]  /*5ec0*/  LOP3.LUT R155, R170, R155, RZ, 0xfc, !PT ;  /* 0x0000009baa9b7212 */ /* 0x000fe400078efcff */
[--C-:B------:R-:W-:Y:S02]  /*5ed0*/  @!P4 LEA.HI.X R175, R144, R173, R145.reuse, 0x6, P1 ;  /* 0x000000ad90afc211 */ /* 0x100fe400008f3491 */
[----:B------:R-:W-:Y:S02]  /*5ee0*/  LOP3.LUT R170, R156, 0x1f20, RZ, 0xc0, !PT ;  /* 0x00001f209caa7812 */ /* 0x000fe400078ec0ff */
[----:B------:R-:W-:Y:S02]  /*5ef0*/  LOP3.LUT R169, R155, R169, RZ, 0x3c, !PT ;  /* 0x000000a99ba97212 */ /* 0x000fe400078e3cff */
[----:B------:R-:W-:Y:S02]  /*5f00*/  IADD3 R162, PT, PT, R162, -0x1, RZ ;  /* 0xffffffffa2a27810 */ /* 0x000fe40007ffe0ff */
[----:B------:R-:W-:Y:S02]  /*5f10*/  LOP3.LUT R169, R170, R169, RZ, 0xfc, !PT ;  /* 0x000000a9aaa97212 */ /* 0x000fe400078efcff */
[C---:B------:R-:W-:Y:S02]  /*5f20*/  @!P4 LEA R170, P0, R144.reuse, R172, 0x7 ;  /* 0x000000ac90aac211 */ /* 0x040fe400078038ff */
[----:B------:R-:W-:Y:S02]  /*5f30*/  LEA R183, R169, R138, 0x1 ;  /* 0x0000008aa9b77211 */ /* 0x000fe400078e08ff */
[----:B------:R-:W-:Y:S02]  /*5f40*/  @!P4 LEA.HI.X R171, R144, R173, R145, 0x7, P0 ;  /* 0x000000ad90abc211 */ /* 0x000fe400000f3c91 */
[----:B------:R-:W-:Y:S01]  /*5f50*/  LOP3.LUT P0, RZ, R90, 0x4, RZ, 0xc0, !PT ;  /* 0x000000045aff7812 */ /* 0x000fe2000780c0ff */
[----:B------:R-:W-:Y:S01]  /*5f60*/  @!PT LDS RZ, [RZ] ;  /* 0x00000000fffff984 */ /* 0x000fe20000000800 */
[----:B------:R-:W-:Y:S01]  /*5f70*/  @!PT LDS RZ, [RZ] ;  /* 0x00000000fffff984 */ /* 0x000fe20000000800 */
[----:B------:R-:W-:Y:S01]  /*5f80*/  @!PT LDS RZ, [RZ] ;  /* 0x00000000fffff984 */ /* 0x000fe20000000800 */
[----:B------:R-:W-:Y:S01]  /*5f90*/  @!P5 LDGSTS.E.BYPASS.LTC128B.128 [R183+0x3000], desc[UR4][R150.64] ;  /* 0x0300000096b7dfae */ /* 0x000fe2000b981a04 */
[----:B------:R-:W-:Y:S02]  /*5fa0*/  ISETP.GT.AND P1, PT, R162, R147, PT ;  /* 0x00000093a200720c */ /* 0x000fe40003f24270 */
[----:B------:R-:W-:Y:S04]  /*5fb0*/  SEL R120, R120, 0xffffffe0, !P0 ;  /* 0xffffffe078787807 */ /* 0x000fe80004000000 */
[-C--:B------:R-:W-:Y:S01]  /*5fc0*/  IADD3 R128, PT, PT, R136, R120.reuse, RZ ;  /* 0x0000007888807210 */ /* 0x080fe20007ffe0ff */
[----:B------:R-:W-:Y:S01]  /*5fd0*/  @P5 STS.128 [R183+0x3000], RZ ;  /* 0x003000ffb7005388 */ /* 0x000fe20000000c00 */
[----:B------:R-:W-:Y:S07]  /*5fe0*/  IADD3 R0, PT, PT, R141, R120, RZ ;  /* 0x000000788d007210 */ /* 0x000fee0007ffe0ff */
        /* <DEDUP_REMOVED lines=276> */
.L_x_6731:
[----:B------:R-:W-:Y:S05]  /*7130*/  BSYNC.RECONVERGENT B0 ;  /* 0x0000000000007941 */ /* 0x000fea0003800200 */
.L_x_6730:
[----:B------:R-:W-:Y:S01]  /*7140*/  @!PT LDS RZ, [RZ] ;  /* 0x00000000fffff984 */ /* 0x000fe20000000800 */
[----:B------:R-:W-:Y:S01]  /*7150*/  @!PT LDS RZ, [RZ] ;  /* 0x00000000fffff984 */ /* 0x000fe20000000800 */
[----:B------:R-:W-:Y:S01]  /*7160*/  @!PT LDS RZ, [RZ] ;  /* 0x00000000fffff984 */ /* 0x000fe20000000800 */
[----:B------:R2:W-:Y:S01]  /*7170*/  @!P5 LDGSTS.E.BYPASS.LTC128B.128 [R183+0x1000], desc[UR4][R148.64] ;  /* 0x0100000094b7dfae */ /* 0x0005e2000b981a04 */
[CC--:B------:R-:W-:Y:S02]  /*7180*/  @!P4 LEA R8, P3, R142.reuse, R148.reuse, 0x6 ;  /* 0x000000948e08c211 */ /* 0x0c0fe400078630ff */
[-C--:B------:R-:W-:Y:S01]  /*7190*/  @!P4 IADD3 R6, P2, P1, R5, R148.reuse, R5 ;  /* 0x000000940506c210 */ /* 0x080fe2000795e005 */
[----:B------:R2:W-:Y:S01]  /*71a0*/  @P5 STS.128 [R183+0x1000], RZ ;  /* 0x001000ffb7005388 */ /* 0x0005e20000000c00 */
[-CC-:B------:R-:W-:Y:S02]  /*71b0*/  @!P4 LEA.HI.X R9, R142, R149.reuse, R143.reuse, 0x6, P3 ;  /* 0x000000958e09c211 */ /* 0x180fe400018f348f */
[----:B------:R-:W-:Y:S01]  /*71c0*/  @!P4 IADD3.X R7, PT, PT, R4, R149, R4, P2, P1 ;  /* 0x000000950407c210 */ /* 0x000fe200017e2404 */
[----:B------:R2:W-:Y:S01]  /*71d0*/  @P4 STS.128 [R183+0x1800], RZ ;  /* 0x001800ffb7004388 */ /* 0x0005e20000000c00 */
[C---:B------:R-:W-:Y:S03]  /*71e0*/  @!P4 LEA R5, P1, R142.reuse, R148, 0x6 ;  /* 0x000000948e05c211 */ /* 0x040fe600078230ff */
[----:B------:R-:W-:Y:S01]  /*71f0*/  @!PT LDS RZ, [RZ] ;  /* 0x00000000fffff984 */ /* 0x000fe20000000800 */
[----:B------:R-:W-:Y:S01]  /*7200*/  @!PT LDS RZ, [RZ] ;  /* 0x00000000fffff984 */ /* 0x000fe20000000800 */
[----:B------:R-:W-:Y:S01]  /*7210*/  @!PT LDS RZ, [RZ] ;  /* 0x00000000fffff984 */ /* 0x000fe20000000800 */
[----:B------:R2:W-:Y:S01]  /*7220*/  @!P4 LDGSTS.E.BYPASS.LTC128B.128 [R183+0x1800], desc[UR4][R8.64] ;  /* 0x0180000008b7cfae */ /* 0x0005e2000b981a04 */
[C---:B------:R-:W-:Y:S02]  /*7230*/  @!P4 LEA R4, P2, R142.reuse, R5, 0x7 ;  /* 0x000000058e04c211 */ /* 0x040fe400078438ff */
[C-C-:B------:R-:W-:Y:S01]  /*7240*/  @!P4 LEA.HI.X R0, R142.reuse, R149, R143.reuse, 0x6, P1 ;  /* 0x000000958e00c211 */ /* 0x140fe200008f348f */
[----:B------:R2:W-:Y:S03]  /*7250*/  @P4 STS.128 [R183+0x2000], RZ ;  /* 0x002000ffb7004388 */ /* 0x0005e60000000c00 */
        /* <DEDUP_REMOVED lines=11> */
.L_x_6729:
[----:B------:R-:W-:Y:S05]  /*7310*/  BSYNC.RECONVERGENT B1 ;  /* 0x0000000000017941 */ /* 0x000fea0003800200 */
.L_x_6728:
        /* <DEDUP_REMOVED lines=35> */
[----:B------:R-:W-:Y:S02]  /*7550*/  IADD3 R160, PT, PT, R160, -0x80, RZ ;  /* 0xffffff80a0a07810 */ /* 0x000fe40007ffe0ff */
[----:B------:R-:W-:Y:S05]  /*7560*/  LOP3.LUT R9, R44, 0x8, RZ, 0xc0, !PT ;  /* 0x000000082c097812 */ /* 0x000fea00078ec0ff */
[----:B------:R-:W2:Y:S01]  /*7570*/  SHFL.BFLY PT, R0, R7, 0x2, 0x1f ;  /* 0x0c401f0007007f89 */ /* 0x000ea200000e0000 */
[----:B-1----:R-:W-:Y:S02]  /*7580*/  FMNMX.FTZ R11, R13, R4, !PT ;  /* 0x000000040d0b7209 */ /* 0x002fe40007810000 */
[----:B------:R-:W-:Y:S02]  /*7590*/  LOP3.LUT R4, R9, 0xc0, R140, 0xf8, !PT ;  /* 0x000000c009047812 */ /* 0x000fe400078ef88c */
[----:B--2---:R-:W-:Y:S03]  /*75a0*/  FMNMX.FTZ R5, R7, R0, !PT ;  /* 0x0000000007057209 */ /* 0x004fe60007810000 */
[----:B------:R-:W1:Y:S01]  /*75b0*/  SHFL.BFLY PT, R20, R11, 0x1, 0x1f ;  /* 0x0c201f000b147f89 */ /* 0x000e6200000e0000 */
[----:B------:R-:W-:Y:S07]  /*75c0*/  LOP3.LUT R140, R140, 0x120, RZ, 0xc0, !PT ;  /* 0x000001208c8c7812 */ /* 0x000fee00078ec0ff */
[----:B------:R-:W2:Y:S01]  /*75d0*/  SHFL.BFLY PT, R0, R5, 0x1, 0x1f ;  /* 0x0c201f0005007f89 */ /* 0x000ea200000e0000 */
[----:B------:R-:W-:Y:S04]  /*75e0*/  LOP3.LUT R139, R140, R4, R139, 0xf6, !PT ;  /* 0x000000048c8b7212 */ /* 0x000fe800078ef68b */
[----:B------:R-:W-:Y:S04]  /*75f0*/  LEA R46, R139, R138, 0x1 ;  /* 0x0000008a8b2e7211 */ /* 0x000fe800078e08ff */
[----:B------:R-:W-:Y:S01]  /*7600*/  IADD3 R45, PT, PT, R46, 0x3020, RZ ;  /* 0x000030202e2d7810 */ /* 0x000fe20007ffe0ff */
[----:B------:R-:W4:Y:S08]  /*7610*/  LDSM.16.MT88.4 R12, [R46+0x3000] ;  /* 0x003000002e0c783b */ /* 0x000f300000004200 */
[----:B------:R-:W-:Y:S01]  /*7620*/  LDSM.16.MT88.4 R32, [R46+0x3400] ;  /* 0x003400002e20783b */ /* 0x000fe20000004200 */
[----:B-1----:R-:W-:Y:S02]  /*7630*/  FMNMX.FTZ R20, R11, R20, !PT ;  /* 0x000000140b147209 */ /* 0x002fe40007810000 */
[----:B--2---:R-:W-:Y:S03]  /*7640*/  FMNMX.FTZ R0, R5, R0, !PT ;  /* 0x0000000005007209 */ /* 0x004fe60007810000 */
[C---:B------:R-:W-:Y:S01]  /*7650*/  FADD.FTZ R6, -R20.reuse, R89 ;  /* 0x0000005914067221 */ /* 0x040fe20000010100 */
[----:B------:R-:W-:Y:S01]  /*7660*/  FSETP.NEU.FTZ.AND P1, PT, R20, -INF , PT ;  /* 0xff8000001400780b */ /* 0x000fe20003f3d000 */
[----:B------:R-:W-:Y:S01]  /*7670*/  LDSM.16.MT88.4 R40, [R46+0x3800] ;  /* 0x003800002e28783b */ /* 0x000fe20000004200 */
[----:B------:R-:W-:Y:S01]  /*7680*/  MOV R89, R20 ;  /* 0x0000001400597202 */ /* 0x000fe20000000f00 */
[----:B------:R-:W-:Y:S01]  /*7690*/  FADD.FTZ R4, -R0, R91 ;  /* 0x0000005b00047221 */ /* 0x000fe20000010100 */
[----:B------:R-:W-:Y:S01]  /*76a0*/  MOV R91, R0 ;  /* 0x00000000005b7202 */ /* 0x000fe20000000f00 */
[C---:B---3--:R-:W-:Y:S01]  /*76b0*/  FMUL.FTZ R50, R21.reuse, R20 ;  /* 0x0000001415327220 */ /* 0x048fe20000410000 */
[C---:B------:R-:W-:Y:S01]  /*76c0*/  FMUL.FTZ R48, R21.reuse, R0 ;  /* 0x0000000015307220 */ /* 0x040fe20000410000 */
[C---:B------:R-:W-:Y:S01]  /*76d0*/  FMUL.FTZ R22, R21.reuse, R4 ;  /* 0x0000000415167220 */ /* 0x040fe20000410000 */
        /* <DEDUP_REMOVED lines=18> */
[----:B------:R-:W-:Y:S01]  /*7800*/  MUFU.EX2 R60, R60 ;  /* 0x0000003c003c7308 */ /* 0x000fe20000000800 */
        /* <DEDUP_REMOVED lines=12> */
[-C--:B------:R-:W-:Y:S01]  /*78d0*/  FFMA.FTZ R56, R239, R21.reuse, -R50 ;  /* 0x00000015ef387223 */ /* 0x080fe20000010832 */
[-C--:B------:R-:W-:Y:S01]  /*78e0*/  FFMA.FTZ R76, R247, R21.reuse, -R48 ;  /* 0x00000015f74c7223 */ /* 0x080fe20000010830 */
[-CC-:B------:R-:W-:Y:S07]  /*78f0*/  FFMA.FTZ R58, R245, R21.reuse, -R50.reuse ;  /* 0x00000015f53a7223 */ /* 0x180fee0000010832 */
[----:B------:R-:W2:Y:S01]  /*7900*/  MUFU.EX2 R55, R55 ;  /* 0x0000003700377308 */ /* 0x000ea20000000800 */
[-C--:B------:R-:W-:Y:S01]  /*7910*/  FFMA.FTZ R51, R249, R21.reuse, -R50 ;  /* 0x00000015f9337223 */ /* 0x080fe20000010832 */
[----:B------:R-:W-:Y:S01]  /*7920*/  FFMA.FTZ R65, R223, R21, -R48 ;  /* 0x00000015df417223 */ /* 0x000fe20000010830 */
[----:B------:R-:W5:Y:S07]  /*7930*/  LDSM.16.MT88.4 R36, [R45+0x400] ;  /* 0x000400002d24783b */ /* 0x000f6e0000004200 */
[----:B------:R-:W4:Y:S01]  /*7940*/  MUFU.EX2 R52, R52 ;  /* 0x0000003400347308 */ /* 0x000f220000000800 */
[C---:B------:R-:W-:Y:S01]  /*7950*/  FMUL.FTZ R18, R22.reuse, R70 ;  /* 0x0000004616127220 */ /* 0x040fe20000410000 */
[----:B-1----:R-:W-:Y:S01]  /*7960*/  F2FP.F16.F32.PACK_AB R24, R53, R60 ;  /* 0x0000003c3518723e */ /* 0x002fe200000000ff */
[C---:B------:R-:W-:Y:S07]  /*7970*/  FMUL.FTZ R19, R22.reuse, R71 ;  /* 0x0000004716137220 */ /* 0x040fee0000410000 */
[----:B------:R-:W1:Y:S01]  /*7980*/  MUFU.EX2 R54, R54 ;  /* 0x0000003600367308 */ /* 0x000e620000000800 */
[C---:B------:R-:W-:Y:S01]  /*7990*/  FMUL.FTZ R16, R23.reuse, R68 ;  /* 0x0000004417107220 */ /* 0x040fe20000410000 */
[----:B------:R-:W-:Y:S01]  /*79a0*/  FMUL.FTZ R17, R23, R69 ;  /* 0x0000004517117220 */ /* 0x000fe20000410000 */
[-C--:B------:R-:W-:Y:S07]  /*79b0*/  FFMA.FTZ R63, R231, R21.reuse, -R50 ;  /* 0x00000015e73f7223 */ /* 0x080fee0000010832 */
[----:B------:R-:W-:Y:S01]  /*79c0*/  MUFU.EX2 R61, R61 ;  /* 0x0000003d003d7308 */ /* 0x000fe20000000800 */
[----:B------:R-:W-:Y:S01]  /*79d0*/  FFMA.FTZ R71, R201, R21, -R48 ;  /* 0x00000015c9477223 */ /* 0x000fe20000010830 */
[----:B--2---:R-:W-:Y:S01]  /*79e0*/  F2FP.F16.F32.PACK_AB R25, R55, R59 ;  /* 0x0000003b3719723e */ /* 0x004fe200000000ff */
[-CC-:B------:R-:W-:Y:S07]  /*79f0*/  FFMA.FTZ R193, R193, R21.reuse, -R50.reuse ;  /* 0x00000015c1c17223 */ /* 0x180fee0000010832 */
[----:B------:R-:W2:Y:S01]  /*7a00*/  MUFU.EX2 R56, R56 ;  /* 0x0000003800387308 */ /* 0x000ea20000000800 */
[-C--:B------:R-:W-:Y:S01]  /*7a10*/  FFMA.FTZ R62, R235, R21.reuse, -R50 ;  /* 0x00000015eb3e7223 */ /* 0x080fe20000010832 */
[----:B----4-:R-:W-:Y:S01]  /*7a20*/  F2FP.F16.F32.PACK_AB R26, R47, R52 ;  /* 0x000000342f1a723e */ /* 0x010fe200000000ff */
[-CC-:B------:R-:W-:Y:S07]  /*7a30*/  FFMA.FTZ R67, R243, R21.reuse, -R48.reuse ;  /* 0x00000015f3437223 */ /* 0x180fee0000010830 */
[----:B------:R-:W-:Y:S01]  /*7a40*/  MUFU.EX2 R76, R76 ;  /* 0x0000004c004c7308 */ /* 0x000fe20000000800 */
[-C--:B------:R-:W-:Y:S01]  /*7a50*/  FFMA.FTZ R64, R221, R21.reuse, -R48 ;  /* 0x00000015dd407223 */ /* 0x080fe20000010830 */
[----:B-1----:R-:W-:Y:S01]  /*7a60*/  F2FP.F16.F32.PACK_AB R27, R49, R54 ;  /* 0x00000036311b723e */ /* 0x002fe200000000ff */
[-CC-:B------:R-:W-:Y:S07]  /*7a70*/  FFMA.FTZ R66, R241, R21.reuse, -R50.reuse ;  /* 0x00000015f1427223 */ /* 0x180fee0000010832 */
        /* <DEDUP_REMOVED lines=8> */
[----:B------:R-:W-:Y:S01]  /*7b00*/  FMUL.FTZ R13, R23, R73 ;  /* 0x00000049170d7220 */ /* 0x000fe20000410000 */
[-CC-:B------:R-:W-:Y:S01]  /*7b10*/  FFMA.FTZ R73, R233, R21.reuse, -R48.reuse ;  /* 0x00000015e9497223 */ /* 0x180fe20000010830 */
[C---:B------:R-:W-:Y:S06]  /*7b20*/  HMMA.16816.F32 R8, R24.reuse, R14, R8 ;  /* 0x0000000e1808723c */ /* 0x040fec0000001808 */
[----:B------:R-:W1:Y:S01]  /*7b30*/  MUFU.EX2 R65, R65 ;  /* 0x0000004100417308 */ /* 0x000e620000000800 */
[--C-:B------:R-:W-:Y:S01]  /*7b40*/  FFMA.FTZ R72, R237, R21, -R48.reuse ;  /* 0x00000015ed487223 */ /* 0x100fe20000010830 */
[C---:B------:R-:W-:Y:S01]  /*7b50*/  FMUL.FTZ R14, R22.reuse, R74 ;  /* 0x0000004a160e7220 */ /* 0x040fe20000410000 */
[C---:B------:R-:W-:Y:S07]  /*7b60*/  FMUL.FTZ R15, R22.reuse, R75 ;  /* 0x0000004b160f7220 */ /* 0x040fee0000410000 */
[----:B------:R-:W-:Y:S01]  /*7b70*/  MUFU.EX2 R73, R73 ;  /* 0x0000004900497308 */ /* 0x000fe20000000800 */
[-C--:B------:R-:W-:Y:S01]  /*7b80*/  FFMA.FTZ R75, R211, R21.reuse, -R48 ;  /* 0x00000015d34b7223 */ /* 0x080fe20000010830 */
[-C--:B------:R-:W-:Y:S01]  /*7b90*/  FFMA.FTZ R70, R213, R21.reuse, -R50 ;  /* 0x00000015d5467223 */ /* 0x080fe20000010832 */
[-C--:B------:R-:W-:Y:S07]  /*7ba0*/  FFMA.FTZ R74, R195, R21.reuse, -R48 ;  /* 0x00000015c34a7223 */ /* 0x080fee0000010830 */
[----:B------:R-:W4:Y:S01]  /*7bb0*/  MUFU.EX2 R72, R72 ;  /* 0x0000004800487308 */ /* 0x000f220000000800 */
[-CC-:B------:R-:W-:Y:S01]  /*7bc0*/  FFMA.FTZ R217, R217, R21.reuse, -R50.reuse ;  /* 0x00000015d9d97223 */ /* 0x180fe20000010832 */
[C---:B---3--:R-:W-:Y:S08]  /*7bd0*/  HMMA.16816.F32 R12, R24.reuse, R28, R12 ;  /* 0x0000001c180c723c */ /* 0x048ff0000000180c */
[----:B------:R-:W-:Y:S01]  /*7be0*/  MUFU.EX2 R71, R71 ;  /* 0x0000004700477308 */ /* 0x000fe20000000800 */
[--C-:B------:R-:W-:Y:S01]  /*7bf0*/  FFMA.FTZ R219, R219, R21, -R50.reuse ;  /* 0x00000015dbdb7223 */ /* 0x100fe20000010832 */
[----:B------:R-:W-:Y:S01]  /*7c00*/  FFMA.FTZ R59, R22, R163, R59 ;  /* 0x000000a3163b7223 */ /* 0x000fe2000001003b */
[----:B------:R-:W-:Y:S07]  /*7c10*/  FFMA.FTZ R22, R203, R21, -R50 ;  /* 0x00000015cb167223 */ /* 0x000fee0000010832 */
[----:B------:R-:W-:Y:S01]  /*7c20*/  MUFU.EX2 R75, R75 ;  /* 0x0000004b004b7308 */ /* 0x000fe20000000800 */
[----:B------:R-:W-:Y:S01]  /*7c30*/  FFMA.FTZ R60, R23, R168, R60 ;  /* 0x000000a8173c7223 */ /* 0x000fe2000001003c */
[----:B------:R-:W-:Y:S01]  /*7c40*/  HMMA.16816.F32 R16, R24, R30, R16 ;  /* 0x0000001e1810723c */ /* 0x000fe20000001810 */
[----:B------:R-:W3:Y:S07]  /*7c50*/  LDSM.16.MT88.4 R28, [R45+0x800] ;  /* 0x000800002d1c783b */ /* 0x000eee0000004200 */
[----:B------:R-:W3:Y:S01]  /*7c60*/  MUFU.EX2 R62, R62 ;  /* 0x0000003e003e7308 */ /* 0x000ee20000000800 */
[----:B--2---:R-:W-:Y:S01]  /*7c70*/  F2FP.F16.F32.PACK_AB R24, R56, R61 ;  /* 0x0000003d3818723e */ /* 0x004fe200000000ff */
[----:B------:R-:W-:Y:S01]  /*7c80*/  FADD.FTZ R59, R55, R59 ;  /* 0x0000003b373b7221 */ /* 0x000fe20000010000 */
[----:B-1----:R-:W-:Y:S07]  /*7c90*/  F2FP.F16.F32.PACK_AB R25, R65, R76 ;  /* 0x0000004c4119723e */ /* 0x002fee00000000ff */
[----:B------:R-:W-:Y:S01]  /*7ca0*/  MUFU.EX2 R67, R67 ;  /* 0x0000004300437308 */ /* 0x000fe20000000800 */
[----:B------:R-:W-:Y:S01]  /*7cb0*/  F2FP.F16.F32.PACK_AB R26, R51, R58 ;  /* 0x0000003a331a723e */ /* 0x000fe200000000ff */
[----:B------:R-:W-:Y:S01]  /*7cc0*/  FADD.FTZ R54, R54, R59 ;  /* 0x0000003b36367221 */ /* 0x000fe20000010000 */
[----:B----4-:R-:W-:Y:S07]  /*7cd0*/  F2FP.F16.F32.PACK_AB R27, R72, R73 ;  /* 0x00000049481b723e */ /* 0x010fee00000000ff */
[----:B------:R-:W-:Y:S01]  /*7ce0*/  MUFU.EX2 R22, R22 ;  /* 0x0000001600167308 */ /* 0x000fe20000000800 */
[----:B------:R-:W-:Y:S01]  /*7cf0*/  FADD.FTZ R55, R53, R60 ;  /* 0x0000003c35377221 */ /* 0x000fe20000010000 */
[-C--:B------:R-:W-:Y:S01]  /*7d00*/  FFMA.FTZ R23, R209, R21.reuse, -R50 ;  /* 0x00000015d1177223 */ /* 0x080fe20000010832 */
[-CC-:B------:R-:W-:Y:S07]  /*7d10*/  FFMA.FTZ R53, R199, R21.reuse, -R48.reuse ;  /* 0x00000015c7357223 */ /* 0x180fee0000010830 */
[----:B------:R-:W1:Y:S01]  /*7d20*/  MUFU.EX2 R64, R64 ;  /* 0x0000004000407308 */ /* 0x000e620000000800 */
[-C--:B------:R-:W-:Y:S01]  /*7d30*/  FFMA.FTZ R205, R205, R21.reuse, -R48 ;  /* 0x00000015cdcd7223 */ /* 0x080fe20000010830 */
[C---:B------:R-:W-:Y:S08]  /*7d40*/  HMMA.16816.F32 R4, R24.reuse, R32, R4 ;  /* 0x000000201804723c */ /* 0x040ff00000001804 */
[----:B------:R-:W-:Y:S01]  /*7d50*/  MUFU.EX2 R23, R23 ;  /* 0x0000001700177308 */ /* 0x000fe20000000800 */
[-C--:B------:R-:W-:Y:S01]  /*7d60*/  FFMA.FTZ R197, R197, R21.reuse, -R50 ;  /* 0x00000015c5c57223 */ /* 0x080fe20000010832 */
[-CC-:B------:R-:W-:Y:S01]  /*7d70*/  FFMA.FTZ R59, R188, R21.reuse, -R48.reuse ;  /* 0x00000015bc3b7223 */ /* 0x180fe20000010830 */
[-C--:B------:R-:W-:Y:S07]  /*7d80*/  FFMA.FTZ R189, R189, R21.reuse, -R48 ;  /* 0x00000015bdbd7223 */ /* 0x080fee0000010830 */
[----:B------:R-:W-:Y:S01]  /*7d90*/  MUFU.EX2 R66, R66 ;  /* 0x0000004200427308 */ /* 0x000fe20000000800 */
[-C--:B------:R-:W-:Y:S01]  /*7da0*/  FFMA.FTZ R186, R186, R21.reuse, -R50 ;  /* 0x00000015baba7223 */ /* 0x080fe20000010832 */
[C---:B------:R-:W-:Y:S01]  /*7db0*/  HMMA.16816.F32 R8, R24.reuse, R34, R8 ;  /* 0x000000221808723c */ /* 0x040fe20000001808 */
[----:B------:R-:W2:Y:S07]  /*7dc0*/  LDSM.16.MT88.4 R32, [R46+0x3c00] ;  /* 0x003c00002e20783b */ /* 0x000eae0000004200 */
[----:B------:R-:W4:Y:S01]  /*7dd0*/  MUFU.EX2 R57, R57 ;  /* 0x0000003900397308 */ /* 0x000f220000000800 */
[----:B------:R-:W-:Y:S01]  /*7de0*/  FFMA.FTZ R92, R174, R21, -R48 ;  /* 0x00000015ae5c7223 */ /* 0x000fe20000010830 */
[----:B------:R-:W-:Y:S01]  /*7df0*/  ISETP.GT.AND P0, PT, R162, R147, PT ;  /* 0x00000093a200720c */ /* 0x000fe20003f04270 */
[-C--:B------:R-:W-:Y:S07]  /*7e00*/  FFMA.FTZ R180, R180, R21.reuse, -R50 ;  /* 0x00000015b4b47223 */ /* 0x080fee0000010832 */
[----:B------:R-:W-:Y:S01]  /*7e10*/  MUFU.EX2 R68, R68 ;  /* 0x0000004400447308 */ /* 0x000fe20000000800 */
[-C--:B------:R-:W-:Y:S01]  /*7e20*/  FFMA.FTZ R177, R177, R21.reuse, -R48 ;  /* 0x00000015b1b17223 */ /* 0x080fe20000010830 */
[C---:B-----5:R-:W-:Y:S08]  /*7e30*/  HMMA.16816.F32 R12, R24.reuse, R36, R12 ;  /* 0x00000024180c723c */ /* 0x060ff0000000180c */
[----:B------:R-:W5:Y:S01]  /*7e40*/  MUFU.EX2 R69, R69 ;  /* 0x0000004500457308 */ /* 0x000f620000000800 */
[-CC-:B------:R-:W-:Y:S01]  /*7e50*/  FFMA.FTZ R175, R175, R21.reuse, -R50.reuse ;  /* 0x00000015afaf7223 */ /* 0x180fe20000010832 */
[-C--:B------:R-:W-:Y:S01]  /*7e60*/  FFMA.FTZ R176, R176, R21.reuse, -R50 ;  /* 0x00000015b0b07223 */ /* 0x080fe20000010832 */
[-C--:B------:R-:W-:Y:S07]  /*7e70*/  FFMA.FTZ R171, R171, R21.reuse, -R48 ;  /* 0x00000015abab7223 */ /* 0x080fee0000010830 */
[----:B------:R-:W-:Y:S01]  /*7e80*/  MUFU.EX2 R70, R70 ;  /* 0x0000004600467308 */ /* 0x000fe20000000800 */
[--C-:B------:R-:W-:Y:S01]  /*7e90*/  FFMA.FTZ R172, R172, R21, -R50.reuse ;  /* 0x00000015acac7223 */ /* 0x100fe20000010832 */
[----:B------:R-:W-:Y:S01]  /*7ea0*/  HMMA.16816.F32 R16, R24, R38, R16 ;  /* 0x000000261810723c */ /* 0x000fe20000001810 */
[----:B------:R-:W2:Y:S07]  /*7eb0*/  LDSM.16.MT88.4 R36, [R45+0xc00] ;  /* 0x000c00002d24783b */ /* 0x000eae0000004200 */
[----:B------:R-:W-:Y:S01]  /*7ec0*/  MUFU.EX2 R74, R74 ;  /* 0x0000004a004a7308 */ /* 0x000fe20000000800 */
[----:B---3--:R-:W-:Y:S01]  /*7ed0*/  F2FP.F16.F32.PACK_AB R24, R62, R63 ;  /* 0x0000003f3e18723e */ /* 0x008fe200000000ff */
[--C-:B------:R-:W-:Y:S01]  /*7ee0*/  FFMA.FTZ R173, R173, R21, -R50.reuse ;  /* 0x00000015adad7223 */ /* 0x100fe20000010832 */
[----:B-1----:R-:W-:Y:S07]  /*7ef0*/  F2FP.F16.F32.PACK_AB R25, R64, R67 ;  /* 0x000000434019723e */ /* 0x002fee00000000ff */
[----:B------:R-:W-:Y:S01]  /*7f00*/  MUFU.EX2 R60, R205 ;  /* 0x000000cd003c7308 */ /* 0x000fe20000000800 */
[----:B----4-:R-:W-:Y:S01]  /*7f10*/  F2FP.F16.F32.PACK_AB R26, R57, R66 ;  /* 0x00000042391a723e */ /* 0x010fe200000000ff */
[-CC-:B------:R-:W-:Y:S01]  /*7f20*/  FFMA.FTZ R170, R170, R21.reuse, -R50.reuse ;  /* 0x00000015aaaa7223 */ /* 0x180fe20000010832 */
[----:B-----5:R-:W-:Y:S07]  /*7f30*/  F2FP.F16.F32.PACK_AB R27, R69, R68 ;  /* 0x00000044451b723e */ /* 0x020fee00000000ff */
[----:B------:R-:W-:Y:S10]  /*7f40*/  MUFU.EX2 R53, R53 ;  /* 0x0000003500357308 */ /* 0x000ff40000000800 */
[----:B------:R-:W-:Y:S01]  /*7f50*/  MUFU.EX2 R59, R59 ;  /* 0x0000003b003b7308 */ /* 0x000fe20000000800 */
[C---:B------:R-:W-:Y:S09]  /*7f60*/  HMMA.16816.F32 R4, R24.reuse, R40, R4 ;  /* 0x000000281804723c */ /* 0x040ff20000001804 */
[----:B------:R-:W1:Y:S01]  /*7f70*/  MUFU.EX2 R41, R217 ;  /* 0x000000d900297308 */ /* 0x000e620000000800 */
[-C--:B------:R-:W-:Y:S09]  /*7f80*/  FFMA.FTZ R40, R207, R21.reuse, -R50 ;  /* 0x00000015cf287223 */ /* 0x080ff20000010832 */
[----:B------:R-:W-:Y:S01]  /*7f90*/  MUFU.EX2 R92, R92 ;  /* 0x0000005c005c7308 */ /* 0x000fe20000000800 */
[C---:B------:R-:W-:Y:S09]  /*7fa0*/  HMMA.16816.F32 R8, R24.reuse, R42, R8 ;  /* 0x0000002a1808723c */ /* 0x040ff20000001808 */
        /* <DEDUP_REMOVED lines=11> */
[C---:B--2---:R-:W-:Y:S03]  /*8060*/  HMMA.16816.F32 R4, R24.reuse, R32, R4 ;  /* 0x000000201804723c */ /* 0x044fe60000001804 */
[----:B------:R-:W-:Y:S01]  /*8070*/  FADD.FTZ R32, R52, R55 ;  /* 0x0000003734207221 */ /* 0x000fe20000010000 */
[----:B------:R-:W-:Y:S01]  /*8080*/  FADD.FTZ R33, R49, R54 ;  /* 0x0000003631217221 */ /* 0x000fe20000010000 */
[-C--:B------:R-:W-:Y:S01]  /*8090*/  FFMA.FTZ R54, R192, R21.reuse, -R48 ;  /* 0x00000015c0367223 */ /* 0x080fe20000010830 */
[----:B------:R-:W-:Y:S01]  /*80a0*/  MUFU.EX2 R52, R193 ;  /* 0x000000c100347308 */ /* 0x000fe20000000800 */
[----:B------:R-:W-:Y:S01]  /*80b0*/  FADD.FTZ R32, R47, R32 ;  /* 0x000000202f207221 */ /* 0x000fe20000010000 */
[C---:B------:R-:W-:Y:S08]  /*80c0*/  HMMA.16816.F32 R8, R24.reuse, R34, R8 ;  /* 0x000000221808723c */ /* 0x040ff00000001808 */
[----:B------:R-:W1:Y:S01]  /*80d0*/  MUFU.EX2 R49, R197 ;  /* 0x000000c500317308 */ /* 0x000e620000000800 */
[-C--:B------:R-:W-:Y:S01]  /*80e0*/  FFMA.FTZ R47, R191, R21.reuse, -R48 ;  /* 0x00000015bf2f7223 */ /* 0x080fe20000010830 */
[----:B------:R-:W-:Y:S01]  /*80f0*/  FADD.FTZ R76, R76, R33 ;  /* 0x000000214c4c7221 */ /* 0x000fe20000010000 */
[----:B------:R-:W-:Y:S07]  /*8100*/  FADD.FTZ R61, R61, R32 ;  /* 0x000000203d3d7221 */ /* 0x000fee0000010000 */
[----:B------:R-:W-:Y:S01]  /*8110*/  MUFU.EX2 R54, R54 ;  /* 0x0000003600367308 */ /* 0x000fe20000000800 */
[----:B------:R-:W2:Y:S01]  /*8120*/  LDSM.16.MT88.4 R32, [R45+0x1000] ;  /* 0x001000002d20783b */ /* 0x000ea20000004200 */
[C---:B------:R-:W-:Y:S08]  /*8130*/  HMMA.16816.F32 R12, R24.reuse, R36, R12 ;  /* 0x00000024180c723c */ /* 0x040ff0000000180c */
[----:B------:R-:W3:Y:S01]  /*8140*/  MUFU.EX2 R47, R47 ;  /* 0x0000002f002f7308 */ /* 0x000ee20000000800 */
[----:B------:R-:W-:Y:S01]  /*8150*/  FADD.FTZ R76, R65, R76 ;  /* 0x0000004c414c7221 */ /* 0x000fe20000010000 */
[----:B------:R-:W-:Y:S01]  /*8160*/  FADD.FTZ R37, R56, R61 ;  /* 0x0000003d38257221 */ /* 0x000fe20000010000 */
[-CC-:B------:R-:W-:Y:S01]  /*8170*/  FFMA.FTZ R56, R184, R21.reuse, -R50.reuse ;  /* 0x00000015b8387223 */ /* 0x180fe20000010832 */
[----:B------:R-:W-:Y:S01]  /*8180*/  FFMA.FTZ R55, R187, R21, -R50 ;  /* 0x00000015bb377223 */ /* 0x000fe20000010832 */
[----:B------:R-:W-:Y:S01]  /*8190*/  FADD.FTZ R73, R73, R76 ;  /* 0x0000004c49497221 */ /* 0x000fe20000010000 */
[----:B------:R-:W-:Y:S03]  /*81a0*/  HMMA.16816.F32 R16, R24, R38, R16 ;  /* 0x000000261810723c */ /* 0x000fe60000001810 */
[----:B------:R-:W-:Y:S01]  /*81b0*/  FADD.FTZ R76, R58, R37 ;  /* 0x000000253a4c7221 */ /* 0x000fe20000010000 */
[----:B------:R-:W-:Y:S01]  /*81c0*/  F2FP.F16.F32.PACK_AB R24, R22, R23 ;  /* 0x000000171618723e */ /* 0x000fe200000000ff */
[----:B------:R-:W4:Y:S01]  /*81d0*/  LDSM.16.MT88.4 R36, [R46+0x4400] ;  /* 0x004400002e24783b */ /* 0x000f220000004200 */
[----:B------:R-:W-:Y:S01]  /*81e0*/  F2FP.F16.F32.PACK_AB R25, R53, R60 ;  /* 0x0000003c3519723e */ /* 0x000fe200000000ff */
[----:B------:R-:W-:Y:S01]  /*81f0*/  FADD.FTZ R76, R51, R76 ;  /* 0x0000004c334c7221 */ /* 0x000fe20000010000 */
[----:B-1----:R-:W-:Y:S01]  /*8200*/  F2FP.F16.F32.PACK_AB R26, R49, R52 ;  /* 0x00000034311a723e */ /* 0x002fe200000000ff */
[----:B------:R-:W-:Y:S01]  /*8210*/  FADD.FTZ R72, R72, R73 ;  /* 0x0000004948487221 */ /* 0x000fe20000010000 */
[----:B---3--:R-:W-:Y:S01]  /*8220*/  F2FP.F16.F32.PACK_AB R27, R47, R54 ;  /* 0x000000362f1b723e */ /* 0x008fe200000000ff */
[----:B------:R-:W-:Y:S01]  /*8230*/  FADD.FTZ R63, R63, R76 ;  /* 0x0000004c3f3f7221 */ /* 0x000fe20000010000 */
[----:B------:R-:W-:Y:S01]  /*8240*/  MUFU.EX2 R56, R56 ;  /* 0x0000003800387308 */ /* 0x000fe20000000800 */
[----:B------:R-:W-:Y:S01]  /*8250*/  LDSM.16.MT88.4 R76, [R46+0x4c00] ;  /* 0x004c00002e4c783b */ /* 0x000fe20000004200 */
[----:B------:R-:W-:Y:S01]  /*8260*/  FADD.FTZ R67, R67, R72 ;  /* 0x0000004843437221 */ /* 0x000fe20000010000 */
[-C--:B------:R-:W-:Y:S07]  /*8270*/  FFMA.FTZ R72, R185, R21.reuse, -R50 ;  /* 0x00000015b9487223 */ /* 0x080fee0000010832 */
[----:B------:R-:W1:Y:S01]  /*8280*/  MUFU.EX2 R55, R55 ;  /* 0x0000003700377308 */ /* 0x000e620000000800 */
[C---:B-----5:R-:W-:Y:S03]  /*8290*/  HMMA.16816.F32 R4, R24.reuse, R28, R4 ;  /* 0x0000001c1804723c */ /* 0x060fe60000001804 */
[----:B------:R-:W-:Y:S01]  /*82a0*/  FADD.FTZ R63, R62, R63 ;  /* 0x0000003f3e3f7221 */ /* 0x000fe20000010000 */
[-CC-:B------:R-:W-:Y:S01]  /*82b0*/  FFMA.FTZ R61, R182, R21.reuse, -R48.reuse ;  /* 0x00000015b63d7223 */ /* 0x180fe20000010830 */
[-C--:B------:R-:W-:Y:S04]  /*82c0*/  FFMA.FTZ R62, R181, R21.reuse, -R48 ;  /* 0x00000015b53e7223 */ /* 0x080fe80000010830 */
[----:B------:R-:W3:Y:S01]  /*82d0*/  MUFU.EX2 R58, R189 ;  /* 0x000000bd003a7308 */ /* 0x000ee20000000800 */
[----:B------:R-:W-:Y:S01]  /*82e0*/  FADD.FTZ R67, R64, R67 ;  /* 0x0000004340437221 */ /* 0x000fe20000010000 */
[C---:B------:R-:W-:Y:S01]  /*82f0*/  HMMA.16816.F32 R8, R24.reuse, R30, R8 ;  /* 0x0000001e1808723c */ /* 0x040fe20000001808 */
[----:B------:R-:W5:Y:S07]  /*8300*/  LDSM.16.MT88.4 R28, [R45+0x1400] ;  /* 0x001400002d1c783b */ /* 0x000f6e0000004200 */
[----:B------:R-:W-:Y:S01]  /*8310*/  MUFU.EX2 R51, R186 ;  /* 0x000000ba00337308 */ /* 0x000fe20000000800 */
[----:B------:R-:W-:Y:S01]  /*8320*/  FADD.FTZ R68, R68, R67 ;  /* 0x0000004344447221 */ /* 0x000fe20000010000 */
[----:B------:R-:W-:Y:S01]  /*8330*/  FADD.FTZ R66, R66, R63 ;  /* 0x0000003f42427221 */ /* 0x000fe20000010000 */
[-C--:B------:R-:W-:Y:S07]  /*8340*/  FFMA.FTZ R64, R179, R21.reuse, -R50 ;  /* 0x00000015b3407223 */ /* 0x080fee0000010832 */
[----:B------:R-:W4:Y:S01]  /*8350*/  MUFU.EX2 R72, R72 ;  /* 0x0000004800487308 */ /* 0x000f220000000800 */
[----:B------:R-:W-:Y:S01]  /*8360*/  FADD.FTZ R69, R69, R68 ;  /* 0x0000004445457221 */ /* 0x000fe20000010000 */
[C---:B--2---:R-:W-:Y:S08]  /*8370*/  HMMA.16816.F32 R12, R24.reuse, R32, R12 ;  /* 0x00000020180c723c */ /* 0x044ff0000000180c */
[----:B------:R-:W-:Y:S01]  /*8380*/  MUFU.EX2 R61, R61 ;  /* 0x0000003d003d7308 */ /* 0x000fe20000000800 */
[----:B------:R-:W-:Y:S01]  /*8390*/  FADD.FTZ R68, R74, R69 ;  /* 0x000000454a447221 */ /* 0x000fe20000010000 */
[----:B------:R-:W-:Y:S01]  /*83a0*/  FADD.FTZ R57, R57, R66 ;  /* 0x0000004239397221 */ /* 0x000fe20000010000 */
[-C--:B------:R-:W-:Y:S07]  /*83b0*/  FFMA.FTZ R65, R178, R21.reuse, -R48 ;  /* 0x00000015b2417223 */ /* 0x080fee0000010830 */
[----:B------:R-:W2:Y:S01]  /*83c0*/  MUFU.EX2 R62, R62 ;  /* 0x0000003e003e7308 */ /* 0x000ea20000000800 */
[----:B------:R-:W-:Y:S01]  /*83d0*/  FFMA.FTZ R50, R169, R21, -R50 ;  /* 0x00000015a9327223 */ /* 0x000fe20000010832 */
[----:B------:R-:W-:Y:S01]  /*83e0*/  HMMA.16816.F32 R16, R24, R34, R16 ;  /* 0x000000221810723c */ /* 0x000fe20000001810 */
[----:B------:R-:W5:Y:S07]  /*83f0*/  LDSM.16.MT88.4 R32, [R46+0x4800] ;  /* 0x004800002e20783b */ /* 0x000f6e0000004200 */
[----:B------:R-:W-:Y:S01]  /*8400*/  MUFU.EX2 R63, R180 ;  /* 0x000000b4003f7308 */ /* 0x000fe20000000800 */
[----:B-1----:R-:W-:Y:S01]  /*8410*/  F2FP.F16.F32.PACK_AB R24, R55, R56 ;  /* 0x000000383718723e */ /* 0x002fe200000000ff */
[----:B------:R-:W-:Y:S01]  /*8420*/  FADD.FTZ R70, R70, R57 ;  /* 0x0000003946467221 */ /* 0x000fe20000010000 */
[----:B---3--:R-:W-:Y:S07]  /*8430*/  F2FP.F16.F32.PACK_AB R25, R59, R58 ;  /* 0x0000003a3b19723e */ /* 0x008fee00000000ff */
[----:B------:R-:W1:Y:S01]  /*8440*/  MUFU.EX2 R64, R64 ;  /* 0x0000004000407308 */ /* 0x000e620000000800 */
[----:B----4-:R-:W-:Y:S09]  /*8450*/  F2FP.F16.F32.PACK_AB R26, R72, R51 ;  /* 0x00000033481a723e */ /* 0x010ff200000000ff */
[----:B------:R-:W-:Y:S01]  /*8460*/  MUFU.EX2 R65, R65 ;  /* 0x0000004100417308 */ /* 0x000fe20000000800 */
[----:B--2---:R-:W-:Y:S09]  /*8470*/  F2FP.F16.F32.PACK_AB R27, R62, R61 ;  /* 0x0000003d3e1b723e */ /* 0x004ff200000000ff */
[----:B------:R-:W2:Y:S10]  /*8480*/  MUFU.EX2 R66, R177 ;  /* 0x000000b100427308 */ /* 0x000eb40000000800 */
[----:B------:R-:W-:Y:S01]  /*8490*/  MUFU.EX2 R74, R175 ;  /* 0x000000af004a7308 */ /* 0x000fe20000000800 */
[C---:B------:R-:W-:Y:S03]  /*84a0*/  HMMA.16816.F32 R4, R24.reuse, R36, R4 ;  /* 0x000000241804723c */ /* 0x040fe60000001804 */
[----:B------:R-:W-:Y:S01]  /*84b0*/  FADD.FTZ R36, R71, R68 ;  /* 0x0000004447247221 */ /* 0x000fe20000010000 */
[----:B------:R-:W-:Y:S05]  /*84c0*/  FADD.FTZ R68, R41, R70 ;  /* 0x0000004629447221 */ /* 0x000fea0000010000 */
[----:B------:R-:W3:Y:S01]  /*84d0*/  MUFU.EX2 R57, R176 ;  /* 0x000000b000397308 */ /* 0x000ee20000000800 */
[----:B------:R-:W-:Y:S01]  /*84e0*/  FADD.FTZ R75, R75, R36 ;  /* 0x000000244b4b7221 */ /* 0x000fe20000010000 */
[C---:B------:R-:W-:Y:S01]  /*84f0*/  HMMA.16816.F32 R8, R24.reuse, R38, R8 ;  /* 0x000000261808723c */ /* 0x040fe20000001808 */
[----:B------:R-:W4:Y:S07]  /*8500*/  LDSM.16.MT88.4 R36, [R45+0x1800] ;  /* 0x001800002d24783b */ /* 0x000f2e0000004200 */
[----:B------:R-:W3:Y:S01]  /*8510*/  MUFU.EX2 R41, R171 ;  /* 0x000000ab00297308 */ /* 0x000ee20000000800 */
[----:B------:R-:W-:Y:S01]  /*8520*/  FADD.FTZ R67, R43, R68 ;  /* 0x000000442b437221 */ /* 0x000fe20000010000 */
[----:B------:R-:W-:Y:S01]  /*8530*/  FADD.FTZ R75, R42, R75 ;  /* 0x0000004b2a4b7221 */ /* 0x000fe20000010000 */
[-CC-:B------:R-:W-:Y:S07]  /*8540*/  FFMA.FTZ R42, R87, R21.reuse, -R48.reuse ;  /* 0x00000015572a7223 */ /* 0x180fee0000010830 */
[----:B------:R-:W-:Y:S01]  /*8550*/  MUFU.EX2 R43, R172 ;  /* 0x000000ac002b7308 */ /* 0x000fe20000000800 */
[C---:B-----5:R-:W-:Y:S09]  /*8560*/  HMMA.16816.F32 R12, R24.reuse, R28, R12 ;  /* 0x0000001c180c723c */ /* 0x060ff2000000180c */
[----:B------:R-:W-:Y:S01]  /*8570*/  MUFU.EX2 R50, R50 ;  /* 0x0000003200327308 */ /* 0x000fe20000000800 */
[----:B------:R-:W-:Y:S01]  /*8580*/  FADD.FTZ R28, R40, R67 ;  /* 0x00000043281c7221 */ /* 0x000fe20000010000 */
[----:B------:R-:W-:Y:S01]  /*8590*/  FFMA.FTZ R67, R86, R21, -R48 ;  /* 0x0000001556437223 */ /* 0x000fe20000010830 */
[----:B------:R-:W-:Y:S07]  /*85a0*/  FADD.FTZ R60, R60, R75 ;  /* 0x0000004b3c3c7221 */ /* 0x000fee0000010000 */
[----:B------:R-:W5:Y:S01]  /*85b0*/  MUFU.EX2 R40, R173 ;  /* 0x000000ad00287308 */ /* 0x000f620000000800 */
[----:B------:R-:W-:Y:S01]  /*85c0*/  FADD.FTZ R29, R23, R28 ;  /* 0x0000001c171d7221 */ /* 0x000fe20000010000 */
[----:B------:R-:W-:Y:S08]  /*85d0*/  HMMA.16816.F32 R16, R24, R30, R16 ;  /* 0x0000001e1810723c */ /* 0x000ff00000001810 */
[----:B------:R-:W-:Y:S01]  /*85e0*/  MUFU.EX2 R42, R42 ;  /* 0x0000002a002a7308 */ /* 0x000fe20000000800 */
[----:B-1----:R-:W-:Y:S01]  /*85f0*/  F2FP.F16.F32.PACK_AB R24, R64, R63 ;  /* 0x0000003f4018723e */ /* 0x002fe200000000ff */
[----:B------:R-:W-:Y:S01]  /*8600*/  FADD.FTZ R29, R22, R29 ;  /* 0x0000001d161d7221 */ /* 0x000fe20000010000 */
[----:B--2---:R-:W-:Y:S01]  /*8610*/  F2FP.F16.F32.PACK_AB R25, R66, R65 ;  /* 0x000000414219723e */ /* 0x004fe200000000ff */
[--C-:B------:R-:W-:Y:S01]  /*8620*/  FFMA.FTZ R22, R85, R21, -R48.reuse ;  /* 0x0000001555167223 */ /* 0x100fe20000010830 */
[----:B---3--:R-:W-:Y:S01]  /*8630*/  F2FP.F16.F32.PACK_AB R26, R57, R74 ;  /* 0x0000004a391a723e */ /* 0x008fe200000000ff */
[----:B------:R-:W-:Y:S01]  /*8640*/  FADD.FTZ R52, R52, R29 ;  /* 0x0000001d34347221 */ /* 0x000fe20000010000 */
[----:B------:R-:W-:Y:S01]  /*8650*/  F2FP.F16.F32.PACK_AB R27, R92, R41 ;  /* 0x000000295c1b723e */ /* 0x000fe200000000ff */
[----:B------:R-:W1:Y:S01]  /*8660*/  LDSM.16.MT88.4 R28, [R45+0x1c00] ;  /* 0x001c00002d1c783b */ /* 0x000e620000004200 */
[----:B------:R-:W-:Y:S01]  /*8670*/  FFMA.FTZ R48, R84, R21, -R48 ;  /* 0x0000001554307223 */ /* 0x000fe20000010830 */
[----:B------:R-:W2:Y:S01]  /*8680*/  MUFU.EX2 R67, R67 ;  /* 0x0000004300437308 */ /* 0x000ea20000000800 */
[----:B------:R-:W-:Y:S01]  /*8690*/  FADD.FTZ R53, R53, R60 ;  /* 0x0000003c35357221 */ /* 0x000fe20000010000 */
[----:B------:R-:W-:Y:S01]  /*86a0*/  FADD.FTZ R49, R49, R52 ;  /* 0x0000003431317221 */ /* 0x000fe20000010000 */
[----:B-----5:R-:W-:Y:S01]  /*86b0*/  F2FP.F16.F32.PACK_AB R68, R40, R43 ;  /* 0x0000002b2844723e */ /* 0x020fe200000000ff */
[C---:B------:R-:W-:Y:S06]  /*86c0*/  HMMA.16816.F32 R4, R24.reuse, R32, R4 ;  /* 0x000000201804723c */ /* 0x040fec0000001804 */
[----:B------:R-:W3:Y:S01]  /*86d0*/  MUFU.EX2 R23, R170 ;  /* 0x000000aa00177308 */ /* 0x000ee20000000800 */
[----:B------:R-:W-:Y:S09]  /*86e0*/  FADD.FTZ R54, R54, R53 ;  /* 0x0000003536367221 */ /* 0x000ff20000010000 */
[----:B------:R-:W-:Y:S01]  /*86f0*/  MUFU.EX2 R22, R22 ;  /* 0x0000001600167308 */ /* 0x000fe20000000800 */
[----:B------:R-:W-:Y:S01]  /*8700*/  FADD.FTZ R47, R47, R54 ;  /* 0x000000362f2f7221 */ /* 0x000fe20000010000 */
[C---:B------:R-:W-:Y:S08]  /*8710*/  HMMA.16816.F32 R8, R24.reuse, R34, R8 ;  /* 0x000000221808723c */ /* 0x040ff00000001808 */
[----:B------:R-:W5:Y:S01]  /*8720*/  MUFU.EX2 R163, R48 ;  /* 0x0000003000a37308 */ /* 0x000f620000000800 */
[----:B------:R-:W-:Y:S01]  /*8730*/  FADD.FTZ R34, R56, R49 ;  /* 0x0000003138227221 */ /* 0x000fe20000010000 */
[----:B--2---:R-:W-:Y:S01]  /*8740*/  F2FP.F16.F32.PACK_AB R69, R67, R42 ;  /* 0x0000002a4345723e */ /* 0x004fe200000000ff */
[----:B------:R-:W-:Y:S01]  /*8750*/  FADD.FTZ R32, R58, R47 ;  /* 0x0000002f3a207221 */ /* 0x000fe20000010000 */
[----:B---3--:R-:W-:Y:S01]  /*8760*/  F2FP.F16.F32.PACK_AB R70, R50, R23 ;  /* 0x000000173246723e */ /* 0x008fe200000000ff */
[C---:B----4-:R-:W-:Y:S03]  /*8770*/  HMMA.16816.F32 R12, R24.reuse, R36, R12 ;  /* 0x00000024180c723c */ /* 0x050fe6000000180c */
[----:B------:R-:W-:Y:S01]  /*8780*/  FADD.FTZ R34, R55, R34 ;  /* 0x0000002237227221 */ /* 0x000fe20000010000 */
[----:B------:R-:W-:Y:S01]  /*8790*/  FADD.FTZ R32, R59, R32 ;  /* 0x000000203b207221 */ /* 0x000fe20000010000 */
[----:B-----5:R-:W-:Y:S03]  /*87a0*/  F2FP.F16.F32.PACK_AB R71, R163, R22 ;  /* 0x00000016a347723e */ /* 0x020fe600000000ff */
        /* <DEDUP_REMOVED lines=26> */
.L_x_6725:
        /* <DEDUP_REMOVED lines=10> */
.L_x_6740:
[----:B----4-:R-:W-:Y:S01]  /*89f0*/  FADD.FTZ R4, R10, R11 ;  /* 0x0000000b0a047221 */ /* 0x010fe20000010000 */
[----:B---3--:R-:W-:Y:S01]  /*8a00*/  SHF.L.U32 R10, R90, 0x1, RZ ;  /* 0x000000015a0a7819 */ /* 0x008fe200000006ff */
        /* <DEDUP_REMOVED lines=42> */
[----:B------:R-:W3:Y:S04]  /*8cb0*/  LD.E.64 R8, desc[UR4][R2.64+0xb0] ;  /* 0x0000b00402087980 */ /* 0x000ee8000c101b00 */
[----:B------:R-:W4:Y:S01]  /*8cc0*/  LD.E R12, desc[UR4][R2.64+0x60] ;  /* 0x00006004020c7980 */ /* 0x000f22000c101900 */
[----:B------:R-:W1:Y:S01]  /*8cd0*/  @P1 MUFU.LG2 R6, R6 ;  /* 0x0000000600061308 */ /* 0x000e620000000c00 */
[----:B------:R-:W-:-:S02]  /*8ce0*/  MOV R23, 0xff800000 ;  /* 0xff80000000177802 */ /* 0x000fc40000000f00 */
[----:B------:R3:W5:Y:S01]  /*8cf0*/  LD.E.64 R28, desc[UR4][R2.64+0x78] ;  /* 0x00007804021c7980 */ /* 0x000762000c101b00 */
[----:B------:R-:W-:Y:S02]  /*8d00*/  LOP3.LUT R11, R88, 0xd8, RZ, 0xc0, !PT ;  /* 0x000000d8580b7812 */ /* 0x000fe400078ec0ff */
[----:B------:R-:W-:Y:S01]  /*8d10*/  LOP3.LUT R14, R44, 0x30, RZ, 0xc0, !PT ;  /* 0x000000302c0e7812 */ /* 0x000fe200078ec0ff */
[----:B------:R3:W5:Y:S01]  /*8d20*/  LD.E.64 R26, desc[UR4][R2.64+0xa8] ;  /* 0x0000a804021a7980 */ /* 0x000762000c101b00 */
[----:B------:R-:W2:Y:S01]  /*8d30*/  @P0 MUFU.LG2 R4, R4 ;  /* 0x0000000400040308 */ /* 0x000ea20000000c00 */
[----:B------:R-:W-:Y:S02]  /*8d40*/  LOP3.LUT R11, R11, 0x18, R44, 0x78, !PT ;  /* 0x000000180b0b7812 */ /* 0x000fe400078e782c */
[----:B------:R-:W-:Y:S02]  /*8d50*/  SHF.L.U32 R24, R153, 0x6, RZ ;  /* 0x0000000699187819 */ /* 0x000fe400000006ff */
[----:B------:R-:W-:-:S02]  /*8d60*/  LOP3.LUT R11, R11, 0xf24, R88, 0xf8, !PT ;  /* 0x00000f240b0b7812 */ /* 0x000fc400078ef858 */
[----:B------:R-:W-:Y:S02]  /*8d70*/  SHF.R.U32.HI R21, RZ, 0x2, R90 ;  /* 0x00000002ff157819 */ /* 0x000fe4000001165a */
[----:B------:R-:W-:Y:S01]  /*8d80*/  LEA R138, R11, R138, 0x2 ;  /* 0x0000008a0b8a7211 */ /* 0x000fe200078e10ff */
[----:B-1----:R-:W-:Y:S01]  /*8d90*/  @P1 FMUL.FTZ R6, R6, 0.69314718246459960938 ;  /* 0x3f31721806061820 */ /* 0x002fe20000410000 */
[----:B------:R-:W-:Y:S02]  /*8da0*/  MOV R22, 0xff800000 ;  /* 0xff80000000167802 */ /* 0x000fe40000000f00 */
[----:B------:R-:W-:Y:S01]  /*8db0*/  LOP3.LUT R21, R14, 0x7, R21, 0xf8, !PT ;  /* 0x000000070e157812 */ /* 0x000fe200078ef815 */
[C---:B-----5:R-:W-:Y:S02]  /*8dc0*/  @P1 FFMA.FTZ R23, R5.reuse, R20, R6 ;  /* 0x0000001405171223 */ /* 0x060fe40000010006 */
[----:B------:R1:W5:Y:S01]  /*8dd0*/  LD.E R20, desc[UR4][R2.64+0xcc] ;  /* 0x0000cc0402147980 */ /* 0x000362000c101900 */
[----:B--2---:R-:W-:Y:S01]  /*8de0*/  @P0 FMUL.FTZ R7, R4, 0.69314718246459960938 ;  /* 0x3f31721804070820 */ /* 0x004fe20000410000 */
[----:B------:R-:W-:Y:S03]  /*8df0*/  BAR.SYNC.DEFER_BLOCKING 0x0 ;  /* 0x0000000000007b1d */ /* 0x000fe60000010000 */
[----:B------:R-:W-:Y:S01]  /*8e00*/  @P0 FFMA.FTZ R22, R5, R0, R7 ;  /* 0x0000000005160223 */ /* 0x000fe20000010007 */
[----:B------:R-:W-:-:S02]  /*8e10*/  LOP3.LUT P0, RZ, R90, 0x3, RZ, 0xc0, !PT ;  /* 0x000000035aff7812 */ /* 0x000fc4000780c0ff */
[----:B------:R1:W2:Y:S04]  /*8e20*/  LDS.128 R16, [R138] ;  /* 0x000000008a107984 */ /* 0x0002a80000000c00 */
[----:B------:R1:W1:Y:S01]  /*8e30*/  LDS.128 R4, [R138+0x1800] ;  /* 0x001800008a047984 */ /* 0x0002620000000c00 */
[----:B------:R-:W-:Y:S01]  /*8e40*/  BSSY.RECONVERGENT B0, `(.L_x_6734) ;  /* 0x0000010000007945 */ /* 0x000fe20003800200 */
[----:B---3--:R-:W-:-:S04]  /*8e50*/  IMAD R8, R8, UR8, R159 ;  /* 0x0000000808087c24 */ /* 0x008fc8000f8e029f */
[----:B----4-:R-:W-:Y:S02]  /*8e60*/  IMAD R8, R8, R12, R157 ;  /* 0x0000000c08087224 */ /* 0x010fe400078e029d */
[----:B------:R3:W4:Y:S02]  /*8e70*/  LDS.128 R12, [R138+0x800] ;  /* 0x000800008a0c7984 */ /* 0x0007240000000c00 */
[----:B------:R-:W-:Y:S02]  /*8e80*/  IMAD R24, R9, R8, R24 ;  /* 0x0000000809187224 */ /* 0x000fe400078e0218 */
        /* <DEDUP_REMOVED lines=11> */
.L_x_6735:
[----:B------:R-:W-:Y:S05]  /*8f40*/  BSYNC.RECONVERGENT B0 ;  /* 0x0000000000007941 */ /* 0x000fea0003800200 */
.L_x_6734:
[----:B-1----:R-:W3:Y:S01]  /*8f50*/  LD.E R2, desc[UR4][R2.64+0xc0] ;  /* 0x0000c00402027980 */ /* 0x002ee2000c101900 */
[----:B------:R-:W-:Y:S01]  /*8f60*/  LOP3.LUT R21, R88, 0x1c, RZ, 0xc0, !PT ;  /* 0x0000001c58157812 */ /* 0x000fe200078ec0ff */
[----:B-----5:R-:W-:Y:S01]  /*8f70*/  IMAD R20, R24, R20, RZ ;  /* 0x0000001418147224 */ /* 0x020fe200078e02ff */
[----:B--2---:R-:W-:Y:S01]  /*8f80*/  SHF.R.U32.HI R23, RZ, 0x3, R90 ;  /* 0x00000003ff177819 */ /* 0x004fe2000001165a */
[----:B------:R-:W-:Y:S01]  /*8f90*/  IMAD.MOV.U32 R153, RZ, RZ, 0x0 ;  /* 0x00000000ff997424 */ /* 0x000fe200078e00ff */
[----:B------:R-:W-:-:S03]  /*8fa0*/  LOP3.LUT R25, R21, 0xfe0, R88, 0xf8, !PT ;  /* 0x00000fe015197812 */ /* 0x000fc600078ef858 */
[----:B------:R-:W-:Y:S01]  /*8fb0*/  VIADD R27, R23, 0x10 ;  /* 0x00000010171b7836 */ /* 0x000fe20000000000 */
[----:B------:R-:W-:-:S04]  /*8fc0*/  IADD3 R25, P0, PT, R20, R25, RZ ;  /* 0x0000001914197210 */ /* 0x000fc80007f1e0ff */
[----:B------:R-:W-:Y:S02]  /*8fd0*/  LEA.HI.X.SX32 R20, R20, RZ, 0x1, P0 ;  /* 0x000000ff14147211 */ /* 0x000fe400000f0eff */
[----:B---3--:R-:W-:Y:S01]  /*8fe0*/  ISETP.GE.AND P4, PT, R21, R2, PT ;  /* 0x000000021500720c */ /* 0x008fe20003f86270 */
        /* <DEDUP_REMOVED lines=8> */
[----:B------:R-:W-:Y:S04]  /*9070*/  @!P3 ST.E.128 desc[UR4][R2.64], R16 ;  /* 0x000000100200b985 */ /* 0x000fe8000c101d04 */
[----:B----4-:R-:W-:Y:S04]  /*9080*/  @!P2 ST.E.128 desc[UR4][R2.64+0x800], R12 ;  /* 0x0008000c0200a985 */ /* 0x010fe8000c101d04 */
[----:B------:R1:W-:Y:S02]  /*9090*/  @!P1 ST.E.128 desc[UR4][R2.64+0x1000], R8 ;  /* 0x0010000802009985 */ /* 0x0003e4000c101d04 */
[----:B-1----:R-:W-:Y:S05]  /*90a0*/  @P4 RET.REL.NODEC R152 `(_ZN5flash24flash_fwd_splitkv_kernelI23Flash_fwd_kernel_traitsILi32ELi64ELi128ELi4ELb0ELb0EN7cutlass6half_tE19Flash_kernel_traitsILi32ELi64ELi128ELi4ES3_EELb0ELb0ELb0ELb0ELb0ELb1ELb1ELb0EEEvNS_16Flash_fwd_paramsE) ;  /* 0xffffff6c98d44950 */ /* 0x002fea0003c3ffff */
[----:B------:R-:W-:Y:S01]  /*90b0*/  MOV R153, 0x0 ;  /* 0x0000000000997802 */ /* 0x000fe20000000f00 */
[----:B------:R1:W-:Y:S03]  /*90c0*/  ST.E.128 desc[UR4][R2.64+0x1800], R4 ;  /* 0x0018000402007985 */ /* 0x0003e6000c101d04 */
[----:B-1----:R-:W-:Y:S05]  /*90d0*/  RET.REL.NODEC R152 `(_ZN5flash24flash_fwd_splitkv_kernelI23Flash_fwd_kernel_traitsILi32ELi64ELi128ELi4ELb0ELb0EN7cutlass6half_tE19Flash_kernel_traitsILi32ELi64ELi128ELi4ES3_EELb0ELb0ELb0ELb0ELb0ELb1ELb1ELb0EEEvNS_16Flash_fwd_paramsE) ;  /* 0xffffff6c98c87950 */ /* 0x002fea0003c3ffff */
.L_x_6733:
[----:B------:R-:W-:Y:S01]  /*90e0*/  MOV R7, 0x2 ;  /* 0x0000000200077802 */ /* 0x000fe20000000f00 */
[----:B------:R-:W-:Y:S01]  /*90f0*/  IMAD.MOV.U32 R4, RZ, RZ, 0x1f ;  /* 0x0000001fff047424 */ /* 0x000fe200078e00ff */
[----:B------:R-:W-:-:S07]  /*9100*/  MOV R8, 0xffffffff ;  /* 0xffffffff00087802 */ /* 0x000fce0000000f00 */
[----:B-1---5:R-:W-:Y:S05]  /*9110*/  WARPSYNC.COLLECTIVE R8, `(.L_x_6736) ;  /* 0x0000000008087348 */ /* 0x022fea0003c00000 */
[----:B------:R2:W3:Y:S02]  /*9120*/  SHFL.BFLY P0, R11, R168, R7, R4 ;  /* 0x0c000007a80b7389 */ /* 0x0004e40000000004 */
[----:B-123-5:R-:W-:Y:S05]  /*9130*/  ENDCOLLECTIVE ;  /* 0x000000000000791b */ /* 0x02efea0003800000 */
.L_x_6736:
[----:B------:R-:W-:Y:S02]  /*9140*/  IMAD.MOV.U32 R9, RZ, RZ, R11 ;  /* 0x000000ffff097224 */ /* 0x000fe400078e000b */
[----:B------:R-:W-:Y:S02]  /*9150*/  IMAD.MOV.U32 R7, RZ, RZ, 0x1 ;  /* 0x00000001ff077424 */ /* 0x000fe400078e00ff */
[----:B------:R-:W-:-:S05]  /*9160*/  FADD.FTZ R9, R9, R168 ;  /* 0x000000a809097221 */ /* 0x000fca0000010000 */
[----:B------:R-:W-:-:S07]  /*9170*/  MOV R168, R9 ;  /* 0x0000000900a87202 */ /* 0x000fce0000000f00 */
[----:B------:R-:W-:Y:S05]  /*9180*/  WARPSYNC.COLLECTIVE R8, `(.L_x_6737) ;  /* 0x0000000008087348 */ /* 0x000fea0003c00000 */
[----:B------:R1:W2:Y:S02]  /*9190*/  SHFL.BFLY P0, R11, R168, R7, R4 ;  /* 0x0c000007a80b7389 */ /* 0x0002a40000000004 */
[----:B-12---:R-:W-:Y:S05]  /*91a0*/  ENDCOLLECTIVE ;  /* 0x000000000000791b */ /* 0x006fea0003800000 */
.L_x_6737:
[----:B------:R-:W-:Y:S01]  /*91b0*/  MOV R168, R163 ;  /* 0x000000a300a87202 */ /* 0x000fe20000000f00 */
[----:B------:R-:W-:Y:S01]  /*91c0*/  IMAD.MOV.U32 R7, RZ, RZ, 0x2 ;  /* 0x00000002ff077424 */ /* 0x000fe200078e00ff */
[----:B------:R-:W-:-:S07]  /*91d0*/  MOV R6, R11 ;  /* 0x0000000b00067202 */ /* 0x000fce0000000f00 */
[----:B------:R-:W-:Y:S05]  /*91e0*/  WARPSYNC.COLLECTIVE R8, `(.L_x_6738) ;  /* 0x0000000008087348 */ /* 0x000fea0003c00000 */
[----:B------:R1:W2:Y:S02]  /*91f0*/  SHFL.BFLY P0, R11, R168, R7, R4 ;  /* 0x0c000007a80b7389 */ /* 0x0002a40000000004 */
[----:B-12---:R-:W-:Y:S05]  /*9200*/  ENDCOLLECTIVE ;  /* 0x000000000000791b */ /* 0x006fea0003800000 */
.L_x_6738:
[----:B------:R-:W-:Y:S01]  /*9210*/  FADD.FTZ R6, R9, R6 ;  /* 0x0000000609067221 */ /* 0x000fe20000010000 */
[----:B------:R-:W-:Y:S01]  /*9220*/  FADD.FTZ R10, R11, R163 ;  /* 0x000000a30b0a7221 */ /* 0x000fe20000010000 */
[----:B------:R-:W-:-:S04]  /*9230*/  MOV R7, 0x1 ;  /* 0x0000000100077802 */ /* 0x000fc80000000f00 */
[----:B------:R-:W-:-:S07]  /*9240*/  MOV R168, R10 ;  /* 0x0000000a00a87202 */ /* 0x000fce0000000f00 */
[----:B------:R-:W-:Y:S05]  /*9250*/  WARPSYNC.COLLECTIVE R8, `(.L_x_6739) ;  /* 0x0000000008087348 */ /* 0x000fea0003c00000 */
[----:B------:R1:W2:Y:S02]  /*9260*/  SHFL.BFLY P0, R11, R168, R7, R4 ;  /* 0x0c000007a80b7389 */ /* 0x0002a40000000004 */
[----:B-12---:R-:W-:Y:S05]  /*9270*/  ENDCOLLECTIVE ;  /* 0x000000000000791b */ /* 0x006fea0003800000 */
.L_x_6739:
[----:B------:R-:W-:Y:S05]  /*9280*/  BRA `(.L_x_6740) ;  /* 0xfffffff400d87947 */ /* 0x000fea000383ffff */
.L_x_6741:
        /* <DEDUP_REMOVED lines=15> */
.L_x_10297:


//--------------------- .text._ZN5flash24flash_fwd_splitkv_kernelI23Flash_fwd_kernel_traitsILi32ELi64ELi128ELi4ELb0ELb0EN7cutlass6half_tE19Flash_kernel_traitsILi32ELi64ELi128ELi4ES3_EELb0ELb0ELb0ELb0ELb0ELb0ELb1ELb1EEEvNS_16Flash_fwd_paramsE --------------------------
	.section	.text._ZN5flash24flash_fwd_splitkv_kernelI23Flash_fwd_kernel_traitsILi32ELi64ELi128ELi4ELb0ELb0EN7cutlass6half_tE19Flash_kernel_traitsILi32ELi64ELi128ELi4ES3_EELb0ELb0ELb0ELb0ELb0ELb0ELb1ELb1EEEvNS_16Flash_fwd_paramsE,"ax",@progbits
	.align	128
        .global         _ZN5flash24flash_fwd_splitkv_kernelI23Flash_fwd_kernel_traitsILi32ELi64ELi128ELi4ELb0ELb0EN7cutlass6half_tE19Flash_kernel_traitsILi32ELi64ELi128ELi4ES3_EELb0ELb0ELb0ELb0ELb0ELb0ELb1ELb1EEEvNS_16Flash_fwd_paramsE
        .type           _ZN5flash24flash_fwd_splitkv_kernelI23Flash_fwd_kernel_traitsILi32ELi64ELi128ELi4ELb0ELb0EN7cutlass6half_tE19Flash_kernel_traitsILi32ELi64ELi128ELi4ES3_EELb0ELb0ELb0ELb0ELb0ELb0ELb1ELb1EEEvNS_16Flash_fwd_paramsE,@function
        .size           _ZN5flash24flash_fwd_splitkv_kernelI23Flash_fwd_kernel_traitsILi32ELi64ELi128ELi4ELb0ELb0EN7cutlass6half_tE19Flash_kernel_traitsILi32ELi64ELi128ELi4ES3_EELb0ELb0ELb0ELb0ELb0ELb0ELb1ELb1EEEvNS_16Flash_fwd_paramsE,(.L_x_10298 - _ZN5flash24flash_fwd_splitkv_kernelI23Flash_fwd_kernel_traitsILi32ELi64ELi128ELi4ELb0ELb0EN7cutlass6half_tE19Flash_kernel_traitsILi32ELi64ELi128ELi4ES3_EELb0ELb0ELb0ELb0ELb0ELb0ELb1ELb1EEEvNS_16Flash_fwd_paramsE)
        .other          _ZN5flash24flash_fwd_splitkv_kernelI23Flash_fwd_kernel_traitsILi32ELi64ELi128ELi4ELb0ELb0EN7cutlass6half_tE19Flash_kernel_traitsILi32ELi64ELi128ELi4ES3_EELb0ELb0ELb0ELb0ELb0ELb0ELb1ELb1EEEvNS_16Flash_fwd_paramsE,@"STO_CUDA_ENTRY STV_DEFAULT"
_ZN5flash24flash_fwd_splitkv_kernelI23Flash_fwd_kernel_traitsILi32ELi64ELi128ELi4ELb0ELb0EN7cutlass6half_tE19Flash_kernel_traitsILi32ELi64ELi128ELi4ES3_EELb0ELb0ELb0ELb0ELb0ELb0ELb1ELb1EEEvNS_16Flash_fwd_paramsE:
.text._ZN5flash24flash_fwd_splitkv_kernelI23Flash_fwd_kernel_traitsILi32ELi64ELi128ELi4ELb0ELb0EN7cutlass6half_tE19Flash_kernel_traitsILi32ELi64ELi128ELi4ES3_EELb0ELb0ELb0ELb0ELb0ELb0ELb1ELb1EEEvNS_16Flash_fwd_paramsE:
        /* <DEDUP_REMOVED lines=29> */
[----:B------:R-:W-:Y:S05]  /*01d0*/  CALL.REL.NOINC `($_ZN5flash24flash_fwd_splitkv_kernelI23Flash_fwd_kernel_traitsILi32ELi64ELi128ELi4ELb0ELb0EN7cutlass6half_tE19Flash_kernel_traitsILi32ELi64ELi128ELi4ES3_EELb0ELb0ELb0ELb0ELb0ELb0ELb1ELb1EEEvNS_16Flash_fwd_paramsE$_ZN5flash30compute_attn_1rowblock_splitkvI23Flash_fwd_kernel_traitsILi32ELi64ELi128ELi4ELb0ELb0EN7cutlass6half_tE19Flash_kernel_traitsILi32ELi64ELi128ELi4ES3_EELb0ELb0ELb0ELb0ELb0ELb0ELb1ELb1ENS_16Flash_fwd_paramsEEEvRKT8_iiiii) ;  /* 0x0000000000087944 */ /* 0x000fea0003c00000 */
[----:B------:R-:W-:Y:S05]  /*01e0*/  BSYNC.RECONVERGENT B3 ;  /* 0x0000000000037941 */ /* 0x000fea0003800200 */
.L_x_6742:
[----:B------:R-:W-:Y:S05]  /*01f0*/  EXIT ;  /* 0x000000000000794d */ /* 0x000fea0003800000 */
        .type           $_ZN5flash24flash_fwd_splitkv_kernelI23Flash_fwd_kernel_traitsILi32ELi64ELi128ELi4ELb0ELb0EN7cutlass6half_tE19Flash_kernel_traitsILi32ELi64ELi128ELi4ES3_EELb0ELb0ELb0ELb0ELb0ELb0ELb1ELb1EEEvNS_16Flash_fwd_paramsE$_ZN5flash30compute_attn_1rowblock_splitkvI23Flash_fwd_kernel_traitsILi32ELi64ELi128ELi4ELb0ELb0EN7cutlass6half_tE19Flash_kernel_traitsILi32ELi64ELi128ELi4ES3_EELb0ELb0ELb0ELb0ELb0ELb0ELb1ELb1ENS_16Flash_fwd_paramsEEEvRKT8_iiiii,@function
        .size           $_ZN5flash24flash_fwd_splitkv_kernelI23Flash_fwd_kernel_traitsILi32ELi64ELi128ELi4ELb0ELb0EN7cutlass6half_tE19Flash_kernel_traitsILi32ELi64ELi128ELi4ES3_EELb0ELb0ELb0ELb0ELb0ELb0ELb1ELb1EEEvNS_16Flash_fwd_paramsE$_ZN5flash30compute_attn_1rowblock_splitkvI23Flash_fwd_kernel_traitsILi32ELi64ELi128ELi4ELb0ELb0EN7cutlass6half_tE19Flash_kernel_traitsILi32ELi64ELi128ELi4ES3_EELb0ELb0ELb0ELb0ELb0ELb0ELb1ELb1ENS_16Flash_fwd_paramsEEEvRKT8_iiiii,(.L_x_10298 - $_ZN5flash24flash_fwd_splitkv_kernelI23Flash_fwd_kernel_traitsILi32ELi64ELi128ELi4ELb0ELb0EN7cutlass6half_tE19Flash_kernel_traitsILi32ELi64ELi128ELi4ES3_EELb0ELb0ELb0ELb0ELb0ELb0ELb1ELb1EEEvNS_16Flash_fwd_paramsE$_ZN5flash30compute_attn_1rowblock_splitkvI23Flash_fwd_kernel_traitsILi32ELi64ELi128ELi4ELb0ELb0EN7cutlass6half_tE19Flash_kernel_traitsILi32ELi64ELi128ELi4ES3_EELb0ELb0ELb0ELb0ELb0ELb0ELb1ELb1ENS_16Flash_fwd_paramsEEEvRKT8_iiiii)
$_ZN5flash24flash_fwd_splitkv_kernelI23Flash_fwd_kernel_traitsILi32ELi64ELi128ELi4ELb0ELb0EN7cutlass6half_tE19Flash_kernel_traitsILi32ELi64ELi128ELi4ES3_EELb0ELb0ELb0ELb0ELb0ELb0ELb1ELb1EEEvNS_16Flash_fwd_paramsE$_ZN5flash30compute_attn_1rowblock_splitkvI23Flash_fwd_kernel_traitsILi32ELi64ELi128ELi4ELb0ELb0EN7cutlass6half_tE19Flash_kernel_traitsILi32ELi64ELi128ELi4ES3_EELb0ELb0ELb0ELb0ELb0ELb0ELb1ELb1ENS_16Flash_fwd_paramsEEEvRKT8_iiiii:
        /* <DEDUP_REMOVED lines=38> */
.L_x_6744:
[----:B------:R-:W-:Y:S05]  /*0460*/  BSYNC.RECONVERGENT B0 ;  /* 0x0000000000007941 */ /* 0x000fea0003800200 */
.L_x_6743:
[----:B------:R-:W-:Y:S04]  /*0470*/  BSSY.RECONVERGENT B0, `(.L_x_6745) ;  /* 0x0000007000007945 */ /* 0x000fe80003800200 */
[----:B------:R-:W-:Y:S05]  /*0480*/  @!P4 BRA `(.L_x_6746) ;  /* 0x000000000014c947 */ /* 0x000fea0003800000 */
[----:B------:R-:W3:Y:S02]  /*0490*/  LD.E.U8 R3, desc[UR4][R84.64+0x1b2] ;  /* 0x0001b20454037980 */ /* 0x000ee4000c101100 */
[----:B---3--:R-:W-:-:S13]  /*04a0*/  ISETP.NE.AND P0, PT, R3, RZ, PT ;  /* 0x000000ff0300720c */ /* 0x008fda0003f05270 */
[----:B------:R-:W3:Y:S02]  /*04b0*/  @P0 LD.E R3, desc[UR4][R14.64+0x4] ;  /* 0x000004040e030980 */ /* 0x000ee4000c101900 */
[----:B---3-5:R-:W-:-:S06]  /*04c0*/  @P0 IADD3 R4, PT, PT, R3, -R12, RZ ;  /* 0x8000000c03040210 */ /* 0x028fcc0007ffe0ff */
[----:B------:R3:W5:Y:S02]  /*04d0*/  @!P0 LD.E R4, desc[UR4][R14.64] ;  /* 0x000000040e048980 */ /* 0x000764000c101900 */
.L_x_6746:
[----:B------:R-:W-:Y:S05]  /*04e0*/  BSYNC.RECONVERGENT B0 ;  /* 0x0000000000007941 */ /* 0x000fea0003800200 */
.L_x_6745:
        /* <DEDUP_REMOVED lines=9> */
.L_x_6748:
[----:B------:R-:W4:Y:S01]  /*0580*/  LD.E.64 R4, desc[UR4][R84.64+0x108] ;  /* 0x0001080454047980 */ /* 0x000f22000c101b00 */
[----:B------:R-:W-:Y:S01]  /*0590*/  BSSY.RECONVERGENT B0, `(.L_x_6750) ;  /* 0x0000006000007945 */ /* 0x000fe20003800200 */
[----:B----4-:R-:W-:Y:S01]  /*05a0*/  ISETP.NE.U32.AND P0, PT, R4, RZ, PT ;  /* 0x000000ff0400720c */ /* 0x010fe20003f05070 */
[----:B------:R-:W-:-:S03]  /*05b0*/  IMAD.MOV.U32 R4, RZ, RZ, RZ ;  /* 0x000000ffff047224 */ /* 0x000fc600078e00ff */
[----:B------:R-:W-:-:S13]  /*05c0*/  ISETP.NE.AND.EX P0, PT, R5, RZ, PT, P0 ;  /* 0x000000ff0500720c */ /* 0x000fda0003f05300 */
[----:B------:R-:W-:Y:S05]  /*05d0*/  @!P0 BRA `(.L_x_6751) ;  /* 0x0000000000048947 */ /* 0x000fea0003800000 */
[----:B------:R4:W5:Y:S02]  /*05e0*/  LD.E R4, desc[UR4][R84.64+0xbc] ;  /* 0x0000bc0454047980 */ /* 0x000964000c101900 */
.L_x_6751:
[----:B------:R-:W-:Y:S05]  /*05f0*/  BSYNC.RECONVERGENT B0 ;  /* 0x0000000000007941 */ /* 0x000fea0003800200 */
.L_x_6750:
[----:B-----5:R-:W-:Y:S02]  /*0600*/  IADD3 R57, PT, PT, R63, R4, RZ ;  /* 0x000000043f397210 */ /* 0x020fe40007ffe0ff */
.L_x_6749:
[----:B------:R-:W-:Y:S05]  /*0610*/  BSYNC.RECONVERGENT B1 ;  /* 0x0000000000017941 */ /* 0x000fea0003800200 */
.L_x_6747:
[----:B------:R-:W-:Y:S01]  /*0620*/  IMAD.SHL.U32 R65, R141, 0x40, RZ ;  /* 0x000000408d417824 */ /* 0x000fe200078e00ff */
[----:B------:R-:W-:Y:S01]  /*0630*/  MOV R4, R140 ;  /* 0x0000008c00047202 */ /* 0x000fe20000000f00 */
[----:B------:R-:W-:-:S03]  /*0640*/  IMAD.MOV.U32 R5, RZ, RZ, 0x0 ;  /* 0x00000000ff057424 */ /* 0x000fc600078e00ff */
[----:B------:R-:W-:-:S13]  /*0650*/  ISETP.GT.AND P0, PT, R144, R65, PT ;  /* 0x000000419000720c */ /* 0x000fda0003f04270 */
[----:B-1234-:R-:W-:Y:S05]  /*0660*/  @!P0 RET.REL.NODEC R4 `(_ZN5flash24flash_fwd_splitkv_kernelI23Flash_fwd_kernel_traitsILi32ELi64ELi128ELi4ELb0ELb0EN7cutlass6half_tE19Flash_kernel_traitsILi32ELi64ELi128ELi4ES3_EELb0ELb0ELb0ELb0ELb0ELb0ELb1ELb1EEEvNS_16Flash_fwd_paramsE) ;  /* 0xfffffff804648950 */ /* 0x01efea0003c3ffff */
[----:B------:R-:W2:Y:S01]  /*0670*/  LD.E R3, desc[UR4][R84.64+0xb8] ;  /* 0x0000b80454037980 */ /* 0x000ea2000c101900 */
        /* <DEDUP_REMOVED lines=28> */
[----:B------:R-:W-:Y:S02]  /*0840*/  LEA.HI R3, R3, R4, RZ, 0x7 ;  /* 0x0000000403037211 */ /* 0x000fe400078f38ff */
[----:B------:R-:W1:Y:S02]  /*0850*/  S2R R4, SR_TID.X ;  /* 0x0000000000047919 */ /* 0x000e640000002100 */
        /* <DEDUP_REMOVED lines=15> */
[----:B------:R-:W-:Y:S02]  /*0950*/  IMAD.MOV.U32 R141, RZ, RZ, 0x0 ;  /* 0x00000000ff8d7424 */ /* 0x000fe400078e00ff */
[----:B--2---:R-:W-:-:S04]  /*0960*/  IMAD R2, R2, UR8, R147 ;  /* 0x0000000802027c24 */ /* 0x004fc8000f8e0293 */
[----:B---3--:R-:W-:Y:S02]  /*0970*/  IMAD R6, R2, R6, R145 ;  /* 0x0000000602067224 */ /* 0x008fe400078e0291 */
[----:B------:R-:W-:Y:S02]  /*0980*/  IMAD.SHL.U32 R2, R4, 0x4, RZ ;  /* 0x0000000404027824 */ /* 0x000fe400078e00ff */
[----:B------:R-:W-:Y:S01]  /*0990*/  IMAD R6, R3, R6, R65 ;  /* 0x0000000603067224 */ /* 0x000fe200078e0241 */
[----:B------:R-:W-:Y:S02]  /*09a0*/  SHF.R.U32.HI R3, RZ, 0x3, R4 ;  /* 0x00000003ff037819 */ /* 0x000fe40000011604 */
[----:B------:R-:W-:Y:S01]  /*09b0*/  LOP3.LUT R7, R2, 0x1c, RZ, 0xc0, !PT ;  /* 0x0000001c02077812 */ /* 0x000fe200078ec0ff */
[----:B----4-:R-:W-:Y:S01]  /*09c0*/  IMAD R5, R6, R5, RZ ;  /* 0x0000000506057224 */ /* 0x010fe200078e02ff */
[----:B------:R-:W-:Y:S01]  /*09d0*/  LOP3.LUT R2, R2, 0xffc, RZ, 0xc0, !PT ;  /* 0x00000ffc02027812 */ /* 0x000fe200078ec0ff */
[----:B------:R-:W-:Y:S01]  /*09e0*/  VIADD R13, R3, 0x10 ;  /* 0x00000010030d7836 */ /* 0x000fe20000000000 */
[----:B-----5:R-:W-:-:S02]  /*09f0*/  ISETP.GE.AND P3, PT, R7, R0, PT ;  /* 0x000000000700720c */ /* 0x020fc40003f66270 */
[----:B------:R-:W-:Y:S02]  /*0a00*/  IADD3 R15, P0, PT, R5, R2, RZ ;  /* 0x00000002050f7210 */ /* 0x000fe40007f1e0ff */
[----:B------:R-:W-:Y:S02]  /*0a10*/  ISETP.GE.OR P5, PT, R3, R144, P3 ;  /* 0x000000900300720c */ /* 0x000fe40001fa6670 */
[----:B------:R-:W-:Y:S02]  /*0a20*/  LEA.HI.X.SX32 R5, R5, RZ, 0x1, P0 ;  /* 0x000000ff05057211 */ /* 0x000fe400000f0eff */
[----:B------:R-:W-:Y:S02]  /*0a30*/  LEA R4, P1, R15, R8, 0x2 ;  /* 0x000000080f047211 */ /* 0x000fe400078210ff */
[----:B------:R-:W-:Y:S01]  /*0a40*/  ISETP.NE.AND P0, PT, R7, RZ, PT ;  /* 0x000000ff0700720c */ /* 0x000fe20003f05270 */
[----:B------:R-:W-:Y:S01]  /*0a50*/  VIADD R7, R3, 0x20 ;  /* 0x0000002003077836 */ /* 0x000fe20000000000 */
[----:B------:R-:W-:Y:S01]  /*0a60*/  LEA.HI.X R5, R15, R9, R5, 0x2, P1 ;  /* 0x000000090f057211 */ /* 0x000fe200008f1405 */
[----:B------:R-:W-:Y:S01]  /*0a70*/  VIADD R9, R3, 0x30 ;  /* 0x0000003003097836 */ /* 0x000fe20000000000 */
[----:B------:R-:W-:-:S02]  /*0a80*/  ISETP.GE.OR P6, PT, R13, R144, P3 ;  /* 0x000000900d00720c */ /* 0x000fc40001fc6670 */
[-C--:B------:R-:W-:Y:S01]  /*0a90*/  ISETP.GE.OR P4, PT, R3, R144.reuse, P0 ;  /* 0x000000900300720c */ /* 0x080fe20000786670 */
[----:B------:R-:W-:Y:S01]  /*0aa0*/  @!P5 ST.E.128 desc[UR4][R4.64], RZ ;  /* 0x000000ff0400d985 */ /* 0x000fe2000c101d04 */
[-C--:B------:R-:W-:Y:S02]  /*0ab0*/  ISETP.GE.OR P5, PT, R7, R144.reuse, P3 ;  /* 0x000000900700720c */ /* 0x080fe40001fa6670 */
[-C--:B------:R-:W-:Y:S02]  /*0ac0*/  ISETP.GE.OR P2, PT, R13, R144.reuse, P0 ;  /* 0x000000900d00720c */ /* 0x080fe40000746670 */
[----:B------:R-:W-:Y:S02]  /*0ad0*/  P2R R0, PR, RZ, 0x20 ;  /* 0x00000020ff007803 */ /* 0x000fe40000000000 */
[C---:B------:R-:W-:Y:S02]  /*0ae0*/  IADD3 R3, P5, PT, R6.reuse, R3, RZ ;  /* 0x0000000306037210 */ /* 0x040fe40007fbe0ff */
[----:B------:R-:W-:Y:S01]  /*0af0*/  ISETP.GE.OR P1, PT, R7, R144, P0 ;  /* 0x000000900700720c */ /* 0x000fe20000726670 */
[----:B------:R-:W-:Y:S01]  /*0b00*/  @!P6 ST.E.128 desc[UR4][R4.64+0x800], RZ ;  /* 0x000800ff0400e985 */ /* 0x000fe2000c101d04 */
[----:B------:R-:W-:-:S02]  /*0b10*/  LEA.HI.X.SX32 R6, R6, RZ, 0x1, P5 ;  /* 0x000000ff06067211 */ /* 0x000fc400028f0eff */
[CC--:B------:R-:W-:Y:S02]  /*0b20*/  ISETP.GE.OR P6, PT, R9.reuse, R144.reuse, P3 ;  /* 0x000000900900720c */ /* 0x0c0fe40001fc6670 */
        /* <DEDUP_REMOVED lines=12> */
[----:B-1----:R-:W-:Y:S05]  /*0bf0*/  @P0 RET.REL.NODEC R140 `(_ZN5flash24flash_fwd_splitkv_kernelI23Flash_fwd_kernel_traitsILi32ELi64ELi128ELi4ELb0ELb0EN7cutlass6half_tE19Flash_kernel_traitsILi32ELi64ELi128ELi4ES3_EELb0ELb0ELb0ELb0ELb0ELb0ELb1ELb1EEEvNS_16Flash_fwd_paramsE) ;  /* 0xfffffff48c000950 */ /* 0x002fea0003c3ffff */
[----:B------:R-:W-:Y:S02]  /*0c00*/  MOV R3, 0xff800000 ;  /* 0xff80000000037802 */ /* 0x000fe40000000f00 */
[----:B------:R-:W-:-:S03]  /*0c10*/  MOV R141, 0x0 ;  /* 0x00000000008d7802 */ /* 0x000fc60000000f00 */
[----:B------:R1:W-:Y:S02]  /*0c20*/  ST.E desc[UR4][R10.64+0xc0], R3 ;  /* 0x0000c0030a007985 */ /* 0x0003e4000c101904 */
[----:B-1----:R-:W-:Y:S05]  /*0c30*/  RET.REL.NODEC R140 `(_ZN5flash24flash_fwd_splitkv_kernelI23Flash_fwd_kernel_traitsILi32ELi64ELi128ELi4ELb0ELb0EN7cutlass6half_tE19Flash_kernel_traitsILi32ELi64ELi128ELi4ES3_EELb0ELb0ELb0ELb0ELb0ELb0ELb1ELb1EEEvNS_16Flash_fwd_paramsE) ;  /* 0xfffffff08cf07950 */ /* 0x002fea0003c3ffff */
.L_x_6752:
        /* <DEDUP_REMOVED lines=27> */
[----:B-1----:R-:W-:-:S06]  /*0df0*/  IADD3 R6, PT, PT, R6, 0xffffffe, RZ ;  /* 0x0ffffffe06067810 */ /* 0x002fcc0007ffe0ff */
        /* <DEDUP_REMOVED lines=10> */
[----:B------:R-:W-:-:S11]  /*0ea0*/  ISETP.NE.AND P3, PT, R9, RZ, PT ;  /* 0x000000ff0900720c */ /* 0x000fd60003f65270 */
        /* <DEDUP_REMOVED lines=12> */
[----:B------:R-:W-:Y:S01]  /*0f70*/  @!P3 LOP3.LUT R7, RZ, R9, RZ, 0x33, !PT ;  /* 0x00000009ff07b212 */ /* 0x000fe200078e33ff */
[----:B------:R-:W2:Y:S04]  /*0f80*/  LD.E.64 R18, desc[UR4][R14.64+0x28] ;  /* 0x000028040e127980 */ /* 0x000ea8000c101b00 */
        /* <DEDUP_REMOVED lines=32> */
[----:B---3--:R-:W-:Y:S01]  /*1190*/  SHF.R.S32.HI R3, RZ, 0x1f, R0 ;  /* 0x0000001fff037819 */ /* 0x008fe20000011400 */
[-C--:B------:R-:W-:Y:S02]  /*11a0*/  IMAD R5, R23, R0.reuse, RZ ;  /* 0x0000000017057224 */ /* 0x080fe400078e02ff */
[----:B------:R-:W-:-:S04]  /*11b0*/  IMAD.WIDE.U32 R8, R22, R0, RZ ;  /* 0x0000000016087225 */ /* 0x000fc800078e00ff */
[----:B------:R-:W-:-:S04]  /*11c0*/  IMAD R5, R22, R3, R5 ;  /* 0x0000000316057224 */ /* 0x000fc800078e0205 */
[----:B------:R-:W-:Y:S02]  /*11d0*/  IMAD.IADD R9, R9, 0x1, R5 ;  /* 0x0000000109097824 */ /* 0x000fe400078e0205 */
[----:B------:R-:W-:-:S05]  /*11e0*/  IMAD.WIDE.U32 R8, R16, R132, R8 ;  /* 0x0000008410087225 */ /* 0x000fca00078e0008 */
[----:B------:R-:W-:Y:S01]  /*11f0*/  IADD3 R9, PT, PT, R9, R2, RZ ;  /* 0x0000000209097210 */ /* 0x000fe20007ffe0ff */
[----:B------:R-:W-:Y:S01]  /*1200*/  IMAD R5, R21, R7, RZ ;  /* 0x0000000715057224 */ /* 0x000fe200078e02ff */
[----:B------:R-:W-:-:S05]  /*1210*/  SHF.R.S32.HI R2, RZ, 0x1f, R7 ;  /* 0x0000001fff027819 */ /* 0x000fca0000011407 */
[----:B------:R-:W-:Y:S02]  /*1220*/  IMAD R5, R20, R2, R5 ;  /* 0x0000000214057224 */ /* 0x000fe400078e0205 */
[----:B--2---:R-:W-:Y:S02]  /*1230*/  IMAD R2, R19, R0, RZ ;  /* 0x0000000013027224 */ /* 0x004fe400078e02ff */
[----:B------:R-:W-:-:S04]  /*1240*/  IMAD.WIDE.U32 R8, R7, R20, R8 ;  /* 0x0000001407087225 */ /* 0x000fc800078e0008 */
[----:B------:R-:W-:-:S04]  /*1250*/  IMAD.WIDE.U32 R20, R18, R0, RZ ;  /* 0x0000000012147225 */ /* 0x000fc800078e00ff */
[----:B------:R-:W-:Y:S01]  /*1260*/  IMAD R18, R18, R3, R2 ;  /* 0x0000000312127224 */ /* 0x000fe200078e0202 */
[----:B------:R-:W-:Y:S01]  /*1270*/  MOV R2, R8 ;  /* 0x0000000800027202 */ /* 0x000fe20000000f00 */
[----:B------:R-:W-:-:S03]  /*1280*/  IMAD.IADD R0, R9, 0x1, R5 ;  /* 0x0000000109007824 */ /* 0x000fc600078e0205 */
[----:B------:R-:W-:Y:S01]  /*1290*/  IADD3 R18, PT, PT, R21, R18, RZ ;  /* 0x0000001215127210 */ /* 0x000fe20007ffe0ff */
[----:B------:R-:W-:Y:S05]  /*12a0*/  BRA `(.L_x_6755) ;  /* 0x0000000400407947 */ /* 0x000fea0003800000 */
.L_x_6754:
        /* <DEDUP_REMOVED lines=11> */
[----:B-1----:R-:W-:Y:S02]  /*1360*/  IABS R3, R145 ;  /* 0x0000009100037213 */ /* 0x002fe40000000000 */
        /* <DEDUP_REMOVED lines=17> */
[----:B------:R-:W-:Y:S02]  /*1480*/  @!P0 IMAD R0, R0, R132, R5 ;  /* 0x0000008400008224 */ /* 0x000fe400078e0205 */
[----:B----45:R-:W-:-:S03]  /*1490*/  @!P0 IMAD R5, R17, R8, RZ ;  /* 0x0000000811058224 */ /* 0x030fc600078e02ff */
[----:B------:R-:W-:Y:S01]  /*14a0*/  @!P0 IADD3 R23, PT, PT, R23, R0, RZ ;  /* 0x0000000017178210 */ /* 0x000fe20007ffe0ff */
[----:B------:R-:W-:Y:S01]  /*14b0*/  @!P1 IMAD.IADD R3, R3, 0x1, -R2 ;  /* 0x0000000103039824 */ /* 0x000fe200078e0a02 */
[----:B------:R-:W-:Y:S02]  /*14c0*/  @!P0 SHF.R.S32.HI R0, RZ, 0x1f, R8 ;  /* 0x0000001fff008819 */ /* 0x000fe40000011408 */
[----:B------:R-:W-:Y:S02]  /*14d0*/  @P0 IADD3 R6, PT, PT, R9, R12, RZ ;  /* 0x0000000c09060210 */ /* 0x000fe40007ffe0ff */
[----:B------:R-:W-:Y:S01]  /*14e0*/  ISETP.GE.U32.AND P4, PT, R3, R2, PT ;  /* 0x000000020300720c */ /* 0x000fe20003f86070 */
[C---:B------:R-:W-:Y:S01]  /*14f0*/  @!P0 IMAD R5, R16.reuse, R0, R5 ;  /* 0x0000000010058224 */ /* 0x040fe200078e0205 */
[----:B------:R-:W-:Y:S01]  /*1500*/  LOP3.LUT R2, R145, R10, RZ, 0x3c, !PT ;  /* 0x0000000a91027212 */ /* 0x000fe200078e3cff */
[----:B------:R-:W-:Y:S01]  /*1510*/  @!P0 IMAD.WIDE.U32 R16, R16, R8, R22 ;  /* 0x0000000810108225 */ /* 0x000fe200078e0016 */
[----:B------:R-:W-:-:S02]  /*1520*/  ISETP.NE.AND P3, PT, R10, RZ, PT ;  /* 0x000000ff0a00720c */ /* 0x000fc40003f65270 */
[----:B------:R-:W-:Y:S01]  /*1530*/  ISETP.GE.AND P2, PT, R2, RZ, PT ;  /* 0x000000ff0200720c */ /* 0x000fe20003f46270 */
[-C--:B------:R-:W-:Y:S02]  /*1540*/  @P0 IMAD R0, R133, R6.reuse, RZ ;  /* 0x0000000685000224 */ /* 0x080fe400078e02ff */
[----:B------:R-:W-:Y:S01]  /*1550*/  @P0 IMAD.WIDE.U32 R22, R132, R6, RZ ;  /* 0x0000000684160225 */ /* 0x000fe200078e00ff */
[----:B------:R-:W-:Y:S02]  /*1560*/  @!P0 IADD3 R5, PT, PT, R17, R5, RZ ;  /* 0x0000000511058210 */ /* 0x000fe40007ffe0ff */
[----:B------:R-:W-:Y:S01]  /*1570*/  @!P0 MOV R6, R16 ;  /* 0x0000001000068202 */ /* 0x000fe20000000f00 */
[----:B------:R-:W-:Y:S01]  /*1580*/  @P0 IMAD.IADD R5, R23, 0x1, R0 ;  /* 0x0000000117050824 */ /* 0x000fe200078e0200 */
[----:B------:R-:W-:Y:S02]  /*1590*/  LEA R16, R56, 0xffffff80, 0x7 ;  /* 0xffffff8038107811 */ /* 0x000fe400078e38ff */
[----:B------:R-:W-:-:S02]  /*15a0*/  @P0 MOV R6, R22 ;  /* 0x0000001600060202 */ /* 0x000fc40000000f00 */
        /* <DEDUP_REMOVED lines=9> */
[----:B------:R-:W-:Y:S01]  /*1640*/  @!P0 IMAD.WIDE.U32 R24, R134, R9, RZ ;  /* 0x0000000986188225 */ /* 0x000fe200078e00ff */
[----:B------:R-:W-:-:S02]  /*1650*/  @!P2 IADD3 R7, PT, PT, -R7, RZ, RZ ;  /* 0x000000ff0707a210 */ /* 0x000fc40007ffe1ff */
[----:B------:R-:W-:Y:S01]  /*1660*/  @!P3 LOP3.LUT R7, RZ, R10, RZ, 0x33, !PT ;  /* 0x0000000aff07b212 */ /* 0x000fe200078e33ff */
[----:B------:R-:W-:Y:S02]  /*1670*/  IMAD R2, R17, R132, R2 ;  /* 0x0000008411027224 */ /* 0x000fe400078e0202 */
[----:B------:R-:W-:Y:S01]  /*1680*/  IMAD.WIDE.U32 R22, R132, R16, R22 ;  /* 0x0000001084167225 */ /* 0x000fe200078e0016 */
[----:B------:R-:W-:-:S03]  /*1690*/  @!P0 SHF.R.S32.HI R3, RZ, 0x1f, R8 ;  /* 0x0000001fff038819 */ /* 0x000fc60000011408 */
[----:B------:R-:W-:Y:S01]  /*16a0*/  @!P0 IMAD.IADD R25, R25, 0x1, R0 ;  /* 0x0000000119198824 */ /* 0x000fe200078e0200 */
[----:B------:R-:W-:Y:S01]  /*16b0*/  @P0 IADD3 R9, PT, PT, R9, R12, RZ ;  /* 0x0000000c09090210 */ /* 0x000fe20007ffe0ff */
[-C--:B------:R-:W-:Y:S02]  /*16c0*/  @!P0 IMAD R0, R21, R8.reuse, RZ ;  /* 0x0000000815008224 */ /* 0x080fe400078e02ff */
[----:B------:R-:W-:Y:S01]  /*16d0*/  IMAD.IADD R23, R23, 0x1, R2 ;  /* 0x0000000117177824 */ /* 0x000fe200078e0202 */
[----:B------:R-:W-:Y:S01]  /*16e0*/  SHF.R.S32.HI R2, RZ, 0x1f, R7 ;  /* 0x0000001fff027819 */ /* 0x000fe20000011407 */
[----:B------:R-:W-:Y:S02]  /*16f0*/  IMAD R5, R19, R7, RZ ;  /* 0x0000000713057224 */ /* 0x000fe400078e02ff */
[C---:B------:R-:W-:Y:S02]  /*1700*/  @!P0 IMAD R0, R20.reuse, R3, R0 ;  /* 0x0000000314008224 */ /* 0x040fe400078e0200 */
[----:B------:R-:W-:-:S04]  /*1710*/  @!P0 IMAD.WIDE.U32 R20, R20, R8, R24 ;  /* 0x0000000814148225 */ /* 0x000fc800078e0018 */
[----:B------:R-:W-:-:S04]  /*1720*/  IMAD.WIDE.U32 R22, R18, R7, R22 ;  /* 0x0000000712167225 */ /* 0x000fc800078e0016 */
[-C--:B------:R-:W-:Y:S02]  /*1730*/  @P0 IMAD R3, R135, R9.reuse, RZ ;  /* 0x0000000987030224 */ /* 0x080fe400078e02ff */
[----:B------:R-:W-:-:S04]  /*1740*/  @P0 IMAD.WIDE.U32 R6, R134, R9, RZ ;  /* 0x0000000986060225 */ /* 0x000fc800078e00ff */
[----:B------:R-:W-:Y:S01]  /*1750*/  IMAD R5, R18, R2, R5 ;  /* 0x0000000212057224 */ /* 0x000fe200078e0205 */
[----:B------:R-:W-:Y:S02]  /*1760*/  @!P0 IADD3 R18, PT, PT, R21, R0, RZ ;  /* 0x0000000015128210 */ /* 0x000fe40007ffe0ff */
[----:B------:R-:W-:Y:S01]  /*1770*/  MOV R2, R22 ;  /* 0x0000001600027202 */ /* 0x000fe20000000f00 */
[----:B------:R-:W-:Y:S01]  /*1780*/  IMAD.IADD R0, R23, 0x1, R5 ;  /* 0x0000000117007824 */ /* 0x000fe200078e0205 */
[----:B------:R-:W-:Y:S02]  /*1790*/  @P0 IADD3 R18, PT, PT, R7, R3, RZ ;  /* 0x0000000307120210 */ /* 0x000fe40007ffe0ff */
[----:B------:R-:W-:Y:S02]  /*17a0*/  @P0 MOV R20, R6 ;  /* 0x0000000600140202 */ /* 0x000fe40000000f00 */
.L_x_6755:
[----:B------:R-:W-:Y:S05]  /*17b0*/  BSYNC.RECONVERGENT B0 ;  /* 0x0000000000007941 */ /* 0x000fea0003800200 */
.L_x_6753:
        /* <DEDUP_REMOVED lines=9> */
[----:B------:R-:W4:Y:S04]  /*1850*/  @P6 LD.E R3, desc[UR4][R34.64] ;  /* 0x0000000422036980 */ /* 0x000f28000c101900 */
        /* <DEDUP_REMOVED lines=25> */
[-C--:B------:R-:W-:Y:S01]  /*19f0*/  IMAD R17, R17, R134.reuse, RZ ;  /* 0x0000008611117224 */ /* 0x080fe200078e02ff */
[----:B------:R-:W-:Y:S01]  /*1a00*/  ISETP.NE.AND P1, PT, R10, RZ, PT ;  /* 0x000000ff0a00720c */ /* 0x000fe20003f25270 */
[----:B------:R-:W-:-:S04]  /*1a10*/  IMAD.WIDE.U32 R22, R16, R134, R20 ;  /* 0x0000008610167225 */ /* 0x000fc800078e0014 */
[----:B------:R-:W-:Y:S02]  /*1a20*/  @P3 VIADD R19, R19, 0x1 ;  /* 0x0000000113133836 */ /* 0x000fe40000000000 */
[----:B------:R-:W-:Y:S02]  /*1a30*/  IMAD R17, R16, R135, R17 ;  /* 0x0000008710117224 */ /* 0x000fe400078e0211 */
[----:B------:R-:W-:-:S03]  /*1a40*/  IMAD.MOV.U32 R5, RZ, RZ, R19 ;  /* 0x000000ffff057224 */ /* 0x000fc600078e0013 */
[----:B------:R-:W-:Y:S01]  /*1a50*/  IADD3 R23, PT, PT, R23, R17, RZ ;  /* 0x0000001117177210 */ /* 0x000fe20007ffe0ff */
[----:B------:R-:W-:Y:S01]  /*1a60*/  @!P2 IMAD.MOV R5, RZ, RZ, -R5 ;  /* 0x000000ffff05a224 */ /* 0x000fe200078e0a05 */
[----:B------:R-:W-:Y:S02]  /*1a70*/  @!P1 LOP3.LUT R5, RZ, R10, RZ, 0x33, !PT ;  /* 0x0000000aff059212 */ /* 0x000fe400078e33ff */
[----:B------:R-:W-:Y:S01]  /*1a80*/  SHF.R.S32.HI R19, RZ, 0x1f, R145 ;  /* 0x0000001fff137819 */ /* 0x000fe20000011491 */
[----:B------:R-:W1:Y:S02]  /*1a90*/  S2UR UR6, SR_CgaCtaId ;  /* 0x00000000000679c3 */ /* 0x000e640000008800 */
[----:B------:R-:W-:Y:S01]  /*1aa0*/  IMAD.WIDE.U32 R22, R5, R30, R22 ;  /* 0x0000001e05167225 */ /* 0x000fe200078e0016 */
[----:B------:R-:W-:-:S05]  /*1ab0*/  SHF.R.U32.HI R92, RZ, 0x2, R4 ;  /* 0x00000002ff5c7819 */ /* 0x000fca0000011604 */
[-C--:B------:R-:W-:Y:S02]  /*1ac0*/  IMAD R139, R135, R92.reuse, RZ ;  /* 0x0000005c878b7224 */ /* 0x080fe400078e02ff */
[----:B------:R-:W-:Y:S01]  /*1ad0*/  IMAD.MOV.U32 R93, RZ, RZ, RZ ;  /* 0x000000ffff5d7224 */ /* 0x000fe200078e00ff */
[----:B------:R-:W-:Y:S01]  /*1ae0*/  UMOV UR7, 0x400 ;  /* 0x0000040000077882 */ /* 0x000fe20000000000 */
[----:B------:R-:W-:Y:S01]  /*1af0*/  IMAD R137, R133, R92, RZ ;  /* 0x0000005c85897224 */ /* 0x000fe200078e02ff */
[----:B------:R-:W-:Y:S01]  /*1b00*/  SHF.L.U32 R62, R4, 0x2, RZ ;  /* 0x00000002043e7819 */ /* 0x000fe200000006ff */
[C---:B------:R-:W-:Y:S01]  /*1b10*/  VIADD R58, R56.reuse, 0xffffffff ;  /* 0xffffffff383a7836 */ /* 0x040fe20000000000 */
[----:B------:R-:W-:Y:S01]  /*1b20*/  LEA R142, R56, 0xffffff80, 0x7 ;  /* 0xffffff80388e7811 */ /* 0x000fe200078e38ff */
[----:B-1----:R-:W-:Y:S01]  /*1b30*/  ULEA UR6, UR6, UR7, 0x18 ;  /* 0x0000000706067291 */ /* 0x002fe2000f8ec0ff */
[----:B------:R-:W-:Y:S01]  /*1b40*/  LOP3.LUT R62, R62, 0xc, RZ, 0xc0, !PT ;  /* 0x0000000c3e3e7812 */ /* 0x000fe200078ec0ff */
[----:B--2---:R-:W-:-:S04]  /*1b50*/  @P0 IMAD.WIDE.U32 R20, R26, R13, RZ ;  /* 0x0000000d1a140225 */ /* 0x004fc800078e00ff */
[----:B------:R-:W-:Y:S02]  /*1b60*/  @P0 IMAD R18, R27, R13, RZ ;  /* 0x0000000d1b120224 */ /* 0x000fe400078e02ff */
[-C--:B---3--:R-:W-:Y:S02]  /*1b70*/  @!P0 IMAD R16, R25, R147.reuse, RZ ;  /* 0x0000009319108224 */ /* 0x088fe400078e02ff */
[----:B------:R-:W-:-:S04]  /*1b80*/  @!P0 IMAD.WIDE.U32 R24, R24, R147, RZ ;  /* 0x0000009318188225 */ /* 0x000fc800078e00ff */
[----:B------:R-:W-:Y:S01]  /*1b90*/  @!P0 IMAD.MOV.U32 R17, RZ, RZ, R24 ;  /* 0x000000ffff118224 */ /* 0x000fe200078e0018 */
[----:B------:R-:W-:Y:S01]  /*1ba0*/  @!P0 IADD3 R16, PT, PT, R25, R16, RZ ;  /* 0x0000001019108210 */ /* 0x000fe20007ffe0ff */
[----:B------:R-:W-:Y:S02]  /*1bb0*/  @P0 IMAD.MOV.U32 R17, RZ, RZ, R20 ;  /* 0x000000ffff110224 */ /* 0x000fe400078e0014 */
[----:B------:R-:W-:Y:S01]  /*1bc0*/  @P0 IMAD.IADD R16, R21, 0x1, R18 ;  /* 0x0000000115100824 */ /* 0x000fe200078e0212 */
[----:B------:R-:W-:Y:S02]  /*1bd0*/  LOP3.LUT R21, R64, 0xc0, RZ, 0xc0, !PT ;  /* 0x000000c040157812 */ /* 0x000fe400078ec0ff */
[C---:B------:R-:W-:Y:S01]  /*1be0*/  IADD3 R32, P1, PT, R12.reuse, R17, RZ ;  /* 0x000000110c207210 */ /* 0x040fe20007f3e0ff */
[----:B------:R-:W-:Y:S01]  /*1bf0*/  IMAD R17, R31, R5, RZ ;  /* 0x000000051f117224 */ /* 0x000fe200078e02ff */
[----:B------:R-:W-:Y:S02]  /*1c00*/  SHF.R.S32.HI R24, RZ, 0x1f, R5 ;  /* 0x0000001fff187819 */ /* 0x000fe40000011405 */
[----:B------:R-:W-:Y:S01]  /*1c10*/  LOP3.LUT R21, R21, 0x18, R4, 0xf8, !PT ;  /* 0x0000001815157812 */ /* 0x000fe200078ef804 */
[----:B------:R-:W-:Y:S01]  /*1c20*/  IMAD R10, R29, R145, RZ ;  /* 0x000000911d0a7224 */ /* 0x000fe200078e02ff */
[----:B------:R-:W-:Y:S01]  /*1c30*/  IADD3 R20, P0, PT, R12, R2, RZ ;  /* 0x000000020c147210 */ /* 0x000fe20007f1e0ff */
[----:B------:R-:W-:Y:S01]  /*1c40*/  IMAD R17, R24, R30, R17 ;  /* 0x0000001e18117224 */ /* 0x000fe200078e0211 */
[----:B------:R-:W-:Y:S01]  /*1c50*/  LOP3.LUT R21, R21, 0x18, R64, 0x78, !PT ;  /* 0x0000001815157812 */ /* 0x000fe200078e7840 */
[----:B------:R-:W-:Y:S01]  /*1c60*/  IMAD R10, R28, R19, R10 ;  /* 0x000000131c0a7224 */ /* 0x000fe200078e020a */
[----:B------:R-:W-:Y:S01]  /*1c70*/  SHF.R.S32.HI R2, RZ, 0x1f, R63 ;  /* 0x0000001fff027819 */ /* 0x000fe2000001143f */
[----:B------:R-:W-:Y:S01]  /*1c80*/  IMAD.IADD R19, R23, 0x1, R17 ;  /* 0x0000000117137824 */ /* 0x000fe200078e0211 */
[----:B------:R-:W-:-:S02]  /*1c90*/  MOV R18, R22 ;  /* 0x0000001600127202 */ /* 0x000fc40000000f00 */
[----:B------:R-:W-:Y:S02]  /*1ca0*/  LOP3.LUT R64, R21, 0x1f20, R64, 0xf8, !PT ;  /* 0x00001f2015407812 */ /* 0x000fe400078ef840 */
[----:B------:R-:W-:Y:S02]  /*1cb0*/  IADD3.X R21, PT, PT, RZ, R0, RZ, P0, !PT ;  /* 0x00000000ff157210 */ /* 0x000fe400007fe4ff */
[----:B------:R-:W-:Y:S01]  /*1cc0*/  LEA.HI R0, R2, R63, RZ, 0x7 ;  /* 0x0000003f02007211 */ /* 0x000fe200078f38ff */
[----:B------:R-:W-:Y:S01]  /*1cd0*/  IMAD.WIDE.U32 R18, R92, R134, R18 ;  /* 0x000000865c127225 */ /* 0x000fe200078e0012 */
[----:B------:R-:W-:Y:S02]  /*1ce0*/  IADD3.X R33, PT, PT, RZ, R16, RZ, P1, !PT ;  /* 0x00000010ff217210 */ /* 0x000fe40000ffe4ff */
[----:B------:R-:W-:Y:S01]  /*1cf0*/  SHF.R.S32.HI R0, RZ, 0x7, R0 ;  /* 0x00000007ff007819 */ /* 0x000fe20000011400 */
[----:B------:R-:W-:Y:S01]  /*1d00*/  IMAD.IADD R139, R19, 0x1, R139 ;  /* 0x00000001138b7824 */ /* 0x000fe200078e028b */
[----:B----4-:R-:W-:-:S02]  /*1d10*/  LEA R138, P0, R18, R6, 0x1 ;  /* 0x00000006128a7211 */ /* 0x010fc400078008ff */
[----:B------:R-:W-:Y:S01]  /*1d20*/  VIMNMX R59, PT, PT, R131, R0, !PT ;  /* 0x00000000833b7248 */ /* 0x000fe20007fe0100 */
[----:B------:R-:W-:Y:S01]  /*1d30*/  IMAD.WIDE.U32 R32, R145, R28, R32 ;  /* 0x0000001c91207225 */ /* 0x000fe200078e0020 */
[----:B------:R-:W-:-:S03]  /*1d40*/  LEA.HI.X R139, R18, R7, R139, 0x1, P0 ;  /* 0x00000007128b7211 */ /* 0x000fc600000f0c8b */
[----:B------:R-:W-:Y:S01]  /*1d50*/  IMAD.WIDE.U32 R16, R141, 0x40, R92 ;  /* 0x000000408d107825 */ /* 0x000fe200078e005c */
[----:B------:R-:W-:-:S03]  /*1d60*/  ISETP.GT.AND P0, PT, R56, R59, PT ;  /* 0x0000003b3800720c */ /* 0x000fc60003f04270 */
[----:B------:R-:W-:Y:S02]  /*1d70*/  IMAD.IADD R23, R33, 0x1, R10 ;  /* 0x0000000121177824 */ /* 0x000fe400078e020a */
[----:B------:R-:W-:Y:S02]  /*1d80*/  IMAD.MOV.U32 R22, RZ, RZ, R32 ;  /* 0x000000ffff167224 */ /* 0x000fe400078e0020 */
[----:B------:R-:W-:Y:S02]  /*1d90*/  IMAD R17, R17, R26, RZ ;  /* 0x0000001a11117224 */ /* 0x000fe400078e02ff */
[----:B------:R-:W-:-:S04]  /*1da0*/  IMAD.WIDE.U32 R20, R92, R132, R20 ;  /* 0x000000845c147225 */ /* 0x000fc800078e0014 */
[C---:B------:R-:W-:Y:S02]  /*1db0*/  IMAD R17, R16.reuse, R27, R17 ;  /* 0x0000001b10117224 */ /* 0x040fe400078e0211 */
[----:B------:R-:W-:Y:S01]  /*1dc0*/  IMAD.WIDE.U32 R22, R16, R26, R22 ;  /* 0x0000001a10167225 */ /* 0x000fe200078e0016 */
[----:B------:R-:W-:-:S03]  /*1dd0*/  LEA R136, P1, R20, R8, 0x1 ;  /* 0x0000000814887211 */ /* 0x000fc600078208ff */
[----:B------:R-:W-:Y:S01]  /*1de0*/  IMAD.IADD R137, R21, 0x1, R137 ;  /* 0x0000000115897824 */ /* 0x000fe200078e0289 */
[----:B------:R-:W-:Y:S02]  /*1df0*/  IADD3 R17, PT, PT, R23, R17, RZ ;  /* 0x0000001117117210 */ /* 0x000fe40007ffe0ff */
[----:B------:R-:W-:Y:S02]  /*1e00*/  LEA R90, P2, R22, R14, 0x1 ;  /* 0x0000000e165a7211 */ /* 0x000fe400078408ff */
[----:B------:R-:W-:Y:S01]  /*1e10*/  LEA R64, R64, UR6, 0x1 ;  /* 0x0000000640407c11 */ /* 0x000fe2000f8e08ff */
[C---:B------:R-:W-:Y:S01]  /*1e20*/  IMAD.SHL.U32 R60, R26.reuse, 0x20, RZ ;  /* 0x000000201a3c7824 */ /* 0x040fe200078e00ff */
[----:B------:R-:W-:Y:S02]  /*1e30*/  SHF.L.U64.HI R61, R26, 0x5, R27 ;  /* 0x000000051a3d7819 */ /* 0x000fe4000001021b */
[----:B------:R-:W-:Y:S02]  /*1e40*/  LEA.HI.X R91, R22, R15, R17, 0x1, P2 ;  /* 0x0000000f165b7211 */ /* 0x000fe400010f0c11 */
[----:B------:R-:W-:-:S02]  /*1e50*/  LEA.HI.X R137, R20, R9, R137, 0x1, P1 ;  /* 0x0000000914897211 */ /* 0x000fc400008f0c89 */
[----:B------:R-:W-:Y:S02]  /*1e60*/  LEA.HI R11, R11, R11, RZ, 0x1 ;  /* 0x0000000b0b0b7211 */ /* 0x000fe400078f08ff */
[----:B------:R-:W-:Y:S01]  /*1e70*/  LEA R0, R58, R3, 0x7 ;  /* 0x000000033a007211 */ /* 0x000fe200078e38ff */
        /* <DEDUP_REMOVED lines=12> */
[----:B------:R-:W-:Y:S02]  /*1f40*/  SHF.R.S32.HI R11, RZ, 0x1, R11 ;  /* 0x00000001ff0b7819 */ /* 0x000fe4000001140b */
[----:B------:R-:W-:Y:S01]  /*1f50*/  LOP3.LUT R4, R4, 0x3, RZ, 0xc0, !PT ;  /* 0x0000000304047812 */ /* 0x000fe200078ec0ff */
        /* <DEDUP_REMOVED lines=9> */
[----:B------:R-:W-:-:S02]  /*1ff0*/  MOV R74, R138 ;  /* 0x0000008a004a7202 */ /* 0x000fc40000000f00 */
[----:B------:R-:W-:Y:S01]  /*2000*/  MOV R75, R139 ;  /* 0x0000008b004b7202 */ /* 0x000fe20000000f00 */
[----:B--2---:R-:W-:-:S04]  /*2010*/  IMAD.WIDE.U32 R22, R147, R14, R12 ;  /* 0x0000000e93167225 */ /* 0x004fc800078e000c */
[-C--:B------:R-:W-:Y:S02]  /*2020*/  IMAD R9, R15, R147.reuse, RZ ;  /* 0x000000930f097224 */ /* 0x080fe400078e02ff */
[----:B---3--:R-:W-:Y:S01]  /*2030*/  IMAD R8, R29, R147, RZ ;  /* 0x000000931d087224 */ /* 0x008fe200078e02ff */
[----:B------:R-:W-:Y:S01]  /*2040*/  SHF.R.S32.HI R15, RZ, 0x1f, R142 ;  /* 0x0000001fff0f7819 */ /* 0x000fe2000001148e */
[----:B------:R-:W-:Y:S01]  /*2050*/  IMAD.WIDE.U32 R28, R147, R28, R12 ;  /* 0x0000001c931c7225 */ /* 0x000fe200078e000c */
[----:B------:R-:W-:-:S03]  /*2060*/  IADD3 R23, PT, PT, R23, R9, RZ ;  /* 0x0000000917177210 */ /* 0x000fc60007ffe0ff */
[-C--:B----4-:R-:W-:Y:S02]  /*2070*/  IMAD R9, R97, R142.reuse, RZ ;  /* 0x0000008e61097224 */ /* 0x090fe400078e02ff */
[----:B------:R-:W-:Y:S02]  /*2080*/  IMAD.IADD R29, R29, 0x1, R8 ;  /* 0x000000011d1d7824 */ /* 0x000fe400078e0208 */
[-C--:B------:R-:W-:Y:S02]  /*2090*/  IMAD R8, R95, R142.reuse, RZ ;  /* 0x0000008e5f087224 */ /* 0x080fe400078e02ff */
[C---:B------:R-:W-:Y:S02]  /*20a0*/  IMAD R9, R96.reuse, R15, R9 ;  /* 0x0000000f60097224 */ /* 0x040fe400078e0209 */
[----:B------:R-:W-:-:S04]  /*20b0*/  IMAD.WIDE.U32 R30, R96, R142, R22 ;  /* 0x0000008e601e7225 */ /* 0x000fc800078e0016 */
[C---:B------:R-:W-:Y:S02]  /*20c0*/  IMAD R8, R94.reuse, R15, R8 ;  /* 0x0000000f5e087224 */ /* 0x040fe400078e0208 */
[----:B------:R-:W-:Y:S01]  /*20d0*/  IMAD.WIDE.U32 R28, R94, R142, R28 ;  /* 0x0000008e5e1c7225 */ /* 0x000fe200078e001c */
[----:B------:R-:W-:-:S03]  /*20e0*/  IADD3 R31, PT, PT, R31, R9, RZ ;  /* 0x000000091f1f7210 */ /* 0x000fc60007ffe0ff */
[-C--:B------:R-:W-:Y:S02]  /*20f0*/  IMAD R15, R27, R5.reuse, RZ ;  /* 0x000000051b0f7224 */ /* 0x080fe400078e02ff */
[----:B------:R-:W-:Y:S02]  /*2100*/  IMAD R9, R21, R5, RZ ;  /* 0x0000000515097224 */ /* 0x000fe400078e02ff */
[----:B------:R-:W-:Y:S02]  /*2110*/  IMAD.IADD R29, R29, 0x1, R8 ;  /* 0x000000011d1d7824 */ /* 0x000fe400078e0208 */
[-C--:B------:R-:W-:Y:S02]  /*2120*/  IMAD R22, R26, R24.reuse, R15 ;  /* 0x000000181a167224 */ /* 0x080fe400078e020f */
[----:B------:R-:W-:Y:S02]  /*2130*/  IMAD R24, R20, R24, R9 ;  /* 0x0000001814187224 */ /* 0x000fe400078e0209 */
[----:B------:R-:W-:Y:S01]  /*2140*/  IMAD.WIDE.U32 R26, R5, R26, R28 ;  /* 0x0000001a051a7225 */ /* 0x000fe200078e001c */
[----:B------:R-:W-:-:S03]  /*2150*/  SHF.R.S32.HI R9, RZ, 0x1f, R63 ;  /* 0x0000001fff097819 */ /* 0x000fc6000001143f */
[----:B------:R-:W-:Y:S01]  /*2160*/  IMAD.WIDE.U32 R20, R5, R20, R30 ;  /* 0x0000001405147225 */ /* 0x000fe200078e001e */
[----:B------:R-:W-:-:S03]  /*2170*/  IADD3 R15, P0, PT, -R63, R92, RZ ;  /* 0x0000005c3f0f7210 */ /* 0x000fc60007f1e1ff */
[----:B------:R-:W-:Y:S02]  /*2180*/  IMAD R5, R92, R11, RZ ;  /* 0x0000000b5c057224 */ /* 0x000fe400078e02ff */
[----:B------:R-:W-:Y:S01]  /*2190*/  IMAD.IADD R25, R21, 0x1, R24 ;  /* 0x0000000115197824 */ /* 0x000fe200078e0218 */
[----:B------:R-:W-:Y:S01]  /*21a0*/  IADD3.X R9, PT, PT, RZ, ~R9, RZ, P0, !PT ;  /* 0x80000009ff097210 */ /* 0x000fe200007fe4ff */
[----:B------:R-:W-:Y:S01]  /*21b0*/  IMAD R21, R0, R11, RZ ;  /* 0x0000000b00157224 */ /* 0x000fe200078e02ff */
[----:B------:R-:W-:Y:S01]  /*21c0*/  LEA R4, R4, R5, 0x3 ;  /* 0x0000000504047211 */ /* 0x000fe200078e18ff */
[----:B------:R-:W-:Y:S02]  /*21d0*/  IMAD.IADD R0, R62, 0x1, R5 ;  /* 0x000000013e007824 */ /* 0x000fe400078e0205 */
[----:B------:R-:W-:Y:S01]  /*21e0*/  IMAD.IADD R23, R27, 0x1, R22 ;  /* 0x000000011b177824 */ /* 0x000fe200078e0216 */
[----:B------:R-:W-:Y:S01]  /*21f0*/  MOV R22, R26 ;  /* 0x0000001a00167202 */ /* 0x000fe20000000f00 */
[----:B------:R-:W-:Y:S01]  /*2200*/  IMAD R67, R9, R94, RZ ;  /* 0x0000005e09437224 */ /* 0x000fe200078e02ff */
[----:B------:R-:W-:-:S02]  /*2210*/  SHF.R.S32.HI R5, RZ, 0x1f, R21 ;  /* 0x0000001fff057819 */ /* 0x000fc40000011415 */
[C---:B------:R-:W-:Y:S01]  /*2220*/  IADD3 R70, P0, PT, R21.reuse, R4, RZ ;  /* 0x0000000415467210 */ /* 0x040fe20007f1e0ff */
[----:B------:R-:W-:Y:S01]  /*2230*/  IMAD.MOV.U32 R24, RZ, RZ, R20 ;  /* 0x000000ffff187224 */ /* 0x000fe200078e0014 */
        /* <DEDUP_REMOVED lines=15> */
[----:B------:R-:W-:Y:S02]  /*2330*/  SHF.L.U64.HI R71, R70, 0x1, R71 ;  /* 0x0000000146477819 */ /* 0x000fe40000010247 */
[----:B------:R-:W-:Y:S02]  /*2340*/  LEA.HI.X R9, R24, R17, R9, 0x1, P0 ;  /* 0x0000001118097211 */ /* 0x000fe400000f0c09 */
[-C--:B------:R-:W-:Y:S02]  /*2350*/  IADD3 R48, P1, PT, R6, R14.reuse, RZ ;  /* 0x0000000e06307210 */ /* 0x080fe40007f3e0ff */
[----:B------:R-:W-:Y:S02]  /*2360*/  SHF.L.U32 R70, R70, 0x1, RZ ;  /* 0x0000000146467819 */ /* 0x000fe400000006ff */
[----:B------:R-:W-:Y:S02]  /*2370*/  IADD3 R14, P0, PT, R2, R14, RZ ;  /* 0x0000000e020e7210 */ /* 0x000fe40007f1e0ff */
[----:B------:R-:W-:-:S02]  /*2380*/  IADD3 R68, P3, PT, R6, R70, RZ ;  /* 0x0000004606447210 */ /* 0x000fc40007f7e0ff */
[----:B------:R-:W-:Y:S02]  /*2390*/  IADD3.X R15, PT, PT, R3, R0, RZ, P0, !PT ;  /* 0x00000000030f7210 */ /* 0x000fe400007fe4ff */
[----:B------:R-:W-:Y:S02]  /*23a0*/  IADD3 R70, P2, PT, R2, R70, RZ ;  /* 0x0000004602467210 */ /* 0x000fe40007f5e0ff */
[----:B-----5:R-:W-:Y:S01]  /*23b0*/  ISETP.GE.AND P0, PT, R12, R143, PT ;  /* 0x0000008f0c00720c */ /* 0x020fe20003f06270 */
[C---:B------:R-:W-:Y:S01]  /*23c0*/  IMAD.X R49, R7.reuse, 0x1, R0, P1 ;  /* 0x0000000107317824 */ /* 0x040fe200008e0600 */
[-C--:B------:R-:W-:Y:S02]  /*23d0*/  IADD3.X R69, PT, PT, R7, R71.reuse, RZ, P3, !PT ;  /* 0x0000004707457210 */ /* 0x080fe40001ffe4ff */
[----:B------:R-:W-:Y:S02]  /*23e0*/  IADD3.X R71, PT, PT, R3, R71, RZ, P2, !PT ;  /* 0x0000004703477210 */ /* 0x000fe400017fe4ff */
[----:B------:R-:W-:-:S07]  /*23f0*/  P2R R83, PR, RZ, 0x1 ;  /* 0x00000001ff537803 */ /* 0x000fce0000000000 */
.L_x_6779:
        /* <DEDUP_REMOVED lines=22> */
[----:B------:R-:W2:Y:S01]  /*2560*/  @!P3 LD.E.128 R4, desc[UR4][R66.64] ;  /* 0x000000044204b980 */ /* 0x000ea2000c101d00 */
[--C-:B------:R-:W-:Y:S01]  /*2570*/  IMAD.X R29, R67, 0x1, R2.reuse, P0 ;  /* 0x00000001431d7824 */ /* 0x100fe200000e0602 */
[C---:B------:R-:W-:Y:S04]  /*2580*/  ISETP.GE.OR P0, PT, R82.reuse, R77, P1 ;  /* 0x0000004d5200720c */ /* 0x040fe80000f06670 */
        /* <DEDUP_REMOVED lines=59> */
.L_x_6758:
        /* <DEDUP_REMOVED lines=75> */
.L_x_6762:
[----:B------:R-:W-:Y:S05]  /*2df0*/  BSYNC.RECONVERGENT B0 ;  /* 0x0000000000007941 */ /* 0x000fea0003800200 */
.L_x_6761:
        /* <DEDUP_REMOVED lines=52> */
.L_x_6764:
[----:B------:R-:W-:Y:S05]  /*3140*/  BSYNC.RECONVERGENT B0 ;  /* 0x0000000000007941 */ /* 0x000fea0003800200 */
.L_x_6763:
        /* <DEDUP_REMOVED lines=57> */
.L_x_6766:
[----:B------:R-:W-:Y:S05]  /*34e0*/  BSYNC.RECONVERGENT B0 ;  /* 0x0000000000007941 */ /* 0x000fea0003800200 */
.L_x_6765:
        /* <DEDUP_REMOVED lines=57> */
.L_x_6768:
[----:B------:R-:W-:Y:S05]  /*3880*/  BSYNC.RECONVERGENT B0 ;  /* 0x0000000000007941 */ /* 0x000fea0003800200 */
.L_x_6767:
[----:B------:R-:W5:Y:S02]  /*3890*/  LD.E R3, desc[UR4][R84.64+0xd0] ;  /* 0x0000d00454037980 */ /* 0x000f64000c101900 */
[----:B-----5:R-:W-:Y:S05]  /*38a0*/  IMAD.U32 R3, R3, -0x40, RZ ;  /* 0xffffffc003037824 */ /* 0x020fea00078e00ff */
[C---:B------:R-:W-:Y:S02]  /*38b0*/  LEA R14, P1, R3.reuse, R14, 0x1 ;  /* 0x0000000e030e7211 */ /* 0x040fe400078208ff */
[C---:B------:R-:W-:Y:S02]  /*38c0*/  LEA R48, P0, R3.reuse, R48, 0x1 ;  /* 0x0000003003307211 */ /* 0x040fe400078008ff */
[C---:B------:R-:W-:Y:S02]  /*38d0*/  LEA.HI.X.SX32 R15, R3.reuse, R15, 0x1, P1 ;  /* 0x0000000f030f7211 */ /* 0x040fe400008f0eff */
[----:B------:R-:W-:Y:S01]  /*38e0*/  LEA.HI.X.SX32 R49, R3, R49, 0x1, P0 ;  /* 0x0000003103317211 */ /* 0x000fe200000f0eff */
[----:B------:R-:W-:Y:S05]  /*38f0*/  BRA `(.L_x_6759) ;  /* 0x0000001800487947 */ /* 0x000fea0003800000 */
.L_x_6760:
        /* <DEDUP_REMOVED lines=99> */
.L_x_6770:
[----:B------:R-:W-:Y:S05]  /*3f30*/  BSYNC.RECONVERGENT B0 ;  /* 0x0000000000007941 */ /* 0x000fea0003800200 */
.L_x_6769:
        /* <DEDUP_REMOVED lines=97> */
.L_x_6772:
[----:B------:R-:W-:Y:S05]  /*4550*/  BSYNC.RECONVERGENT B0 ;  /* 0x0000000000007941 */ /* 0x000fea0003800200 */
.L_x_6771:
        /* <DEDUP_REMOVED lines=26> */
[----:B------:R-:W-:Y:S02]  /*4700*/  @!P0 PLOP3.LUT P2, PT, P1, PT, PT, 0x80, 0x8 ;  /* 0x000000000008881c */ /* 0x000fe40000f4f070 */
[----:B------:R-:W-:Y:S01]  /*4710*/  SHF.L.U64.HI R98, R132, 0x6, R133 ;  /* 0x0000000684627819 */ /* 0x000fe20000010285 */
        /* <DEDUP_REMOVED lines=72> */
.L_x_6774:
[----:B------:R-:W-:Y:S05]  /*4ba0*/  BSYNC.RECONVERGENT B0 ;  /* 0x0000000000007941 */ /* 0x000fea0003800200 */
.L_x_6773:
        /* <DEDUP_REMOVED lines=96> */
.L_x_6776:
[----:B------:R-:W-:Y:S05]  /*51b0*/  BSYNC.RECONVERGENT B0 ;  /* 0x0000000000007941 */ /* 0x000fea0003800200 */
.L_x_6775:
[----:B------:R-:W5:Y:S02]  /*51c0*/  LD.E R3, desc[UR4][R84.64+0xd0] ;  /* 0x0000d00454037980 */ /* 0x000f64000c101900 */
[----:B-----5:R-:W-:Y:S05]  /*51d0*/  IMAD.U32 R3, R3, -0x40, RZ ;  /* 0xffffffc003037824 */ /* 0x020fea00078e00ff */
[C---:B------:R-:W-:Y:S02]  /*51e0*/  LEA R70, P1, R3.reuse, R70, 0x1 ;  /* 0x0000004603467211 */ /* 0x040fe400078208ff */
[C---:B------:R-:W-:Y:S02]  /*51f0*/  LEA R68, P0, R3.reuse, R68, 0x1 ;  /* 0x0000004403447211 */ /* 0x040fe400078008ff */
[C---:B------:R-:W-:Y:S02]  /*5200*/  LEA.HI.X.SX32 R71, R3.reuse, R71, 0x1, P1 ;  /* 0x0000004703477211 */ /* 0x040fe400008f0eff */
[----:B------:R-:W-:Y:S09]  /*5210*/  LEA.HI.X.SX32 R69, R3, R69, 0x1, P0 ;  /* 0x0000004503457211 */ /* 0x000ff200000f0eff */
.L_x_6759:
[----:B------:R-:W-:Y:S05]  /*5220*/  BSYNC.RECONVERGENT B1 ;  /* 0x0000000000017941 */ /* 0x000fea0003800200 */
.L_x_6757:
        /* <DEDUP_REMOVED lines=102> */
.L_x_6778:
[----:B------:R-:W-:Y:S05]  /*5890*/  BSYNC.RECONVERGENT B0 ;  /* 0x0000000000007941 */ /* 0x000fea0003800200 */
.L_x_6777:
[----:B------:R-:W-:Y:S11]  /*58a0*/  ISETP.NE.AND P0, PT, R81, RZ, PT ;  /* 0x000000ff5100720c */ /* 0x000ff60003f05270 */
[----:B------:R-:W-:Y:S02]  /*58b0*/  @!UPT UIADD3 URZ, UPT, UPT, URZ, URZ, URZ ;  /* 0x000000fffffff290 */ /* 0x000fe4000fffe0ff */
[----:B------:R-:W-:Y:S05]  /*58c0*/  @P0 BRA `(.L_x_6779) ;  /* 0xffffffc800cc0947 */ /* 0x000fea000383ffff */
.L_x_6756:
        /* <DEDUP_REMOVED lines=17> */
.L_x_6784:
[----:B------:R2:W-:Y:S02]  /*59e0*/  STS.128 [R64], RZ ;  /* 0x000000ff40007388 */ /* 0x0005e40000000c00 */
.L_x_6783:
[----:B------:R-:W-:Y:S05]  /*59f0*/  BSYNC.RECONVERGENT B0 ;  /* 0x0000000000007941 */ /* 0x000fea0003800200 */
.L_x_6782:
        /* <DEDUP_REMOVED lines=13> */
.L_x_6781:
        /* <DEDUP_REMOVED lines=26> */
[-C--:B----45:R-:W-:Y:S02]  /*5c70*/  IADD3 R16, P1, PT, R24, R3.reuse, RZ ;  /* 0x0000000318107210 */ /* 0x0b0fe40007f3e0ff */
        /* <DEDUP_REMOVED lines=52> */
.L_x_6791:
[----:B------:R-:W-:Y:S05]  /*5fc0*/  BSYNC.RECONVERGENT B0 ;  /* 0x0000000000007941 */ /* 0x000fea0003800200 */
.L_x_6790:
[----:B-----5:R3:W-:Y:S01]  /*5fd0*/  STS.128 [R64], R8 ;  /* 0x0000000840007388 */ /* 0x0207e20000000c00 */
[----:B------:R-:W-:Y:S05]  /*5fe0*/  BRA `(.L_x_6788) ;  /* 0x0000000000047947 */ /* 0x000fea0003800000 */
.L_x_6789:
[----:B------:R2:W-:Y:S02]  /*5ff0*/  STS.128 [R64], RZ ;  /* 0x000000ff40007388 */ /* 0x0005e40000000c00 */
.L_x_6788:
[----:B------:R-:W-:Y:S05]  /*6000*/  BSYNC.RECONVERGENT B1 ;  /* 0x0000000000017941 */ /* 0x000fea0003800200 */
.L_x_6787:
        /* <DEDUP_REMOVED lines=51> */
.L_x_6793:
[----:B------:R-:W-:Y:S05]  /*6340*/  BSYNC.RECONVERGENT B0 ;  /* 0x0000000000007941 */ /* 0x000fea0003800200 */
.L_x_6792:
[----:B-----5:R3:W-:Y:S01]  /*6350*/  STS.128 [R64+0x800], R8 ;  /* 0x0008000840007388 */ /* 0x0207e20000000c00 */
[----:B------:R-:W-:Y:S05]  /*6360*/  BRA `(.L_x_6785) ;  /* 0x0000000800e47947 */ /* 0x000fea0003800000 */
.L_x_6786:
        /* <DEDUP_REMOVED lines=92> */
.L_x_6798:
[----:B------:R-:W-:Y:S05]  /*6930*/  BSYNC.RECONVERGENT B0 ;  /* 0x0000000000007941 */ /* 0x000fea0003800200 */
.L_x_6797:
[----:B-----5:R3:W-:Y:S01]  /*6940*/  STS.128 [R64], R20 ;  /* 0x0000001440007388 */ /* 0x0207e20000000c00 */
[----:B------:R-:W-:Y:S05]  /*6950*/  BRA `(.L_x_6795) ;  /* 0x0000000000047947 */ /* 0x000fea0003800000 */
.L_x_6796:
[----:B------:R2:W-:Y:S02]  /*6960*/  STS.128 [R64], RZ ;  /* 0x000000ff40007388 */ /* 0x0005e40000000c00 */
.L_x_6795:
[----:B------:R-:W-:Y:S05]  /*6970*/  BSYNC.RECONVERGENT B1 ;  /* 0x0000000000017941 */ /* 0x000fea0003800200 */
.L_x_6794:
        /* <DEDUP_REMOVED lines=86> */
.L_x_6800:
[----:B------:R-:W-:Y:S05]  /*6ee0*/  BSYNC.RECONVERGENT B0 ;  /* 0x0000000000007941 */ /* 0x000fea0003800200 */
.L_x_6799:
[----:B-----5:R1:W-:Y:S02]  /*6ef0*/  STS.128 [R64+0x800], R20 ;  /* 0x0008001440007388 */ /* 0x0203e40000000c00 */
.L_x_6785:
[----:B------:R-:W-:Y:S05]  /*6f00*/  BSYNC.RECONVERGENT B2 ;  /* 0x0000000000027941 */ /* 0x000fea0003800200 */
.L_x_6780:
[----:B------:R-:W-:Y:S01]  /*6f10*/  IMAD R5, R58, -0x80, R57 ;  /* 0xffffff803a057824 */ /* 0x000fe200078e0239 */
[----:B------:R-:W-:Y:S04]  /*6f20*/  BSSY.RECONVERGENT B0, `(.L_x_6801) ;  /* 0x000000b000007945 */ /* 0x000fe80003800200 */
        /* <DEDUP_REMOVED lines=9> */
.L_x_6803:
[----:B------:R1:W-:Y:S02]  /*6fc0*/  STS.128 [R64+0x1000], RZ ;  /* 0x001000ff40007388 */ /* 0x0003e40000000c00 */
.L_x_6802:
[----:B------:R-:W-:Y:S05]  /*6fd0*/  BSYNC.RECONVERGENT B0 ;  /* 0x0000000000007941 */ /* 0x000fea0003800200 */
.L_x_6801:
[----:B------:R-:W-:Y:S01]  /*6fe0*/  ISETP.GE.AND P1, PT, R26, R5, PT ;  /* 0x000000051a00720c */ /* 0x000fe20003f26270 */
[C---:B-1----:R-:W-:Y:S01]  /*6ff0*/  IMAD.SHL.U32 R3, R132.reuse, 0x40, RZ ;  /* 0x0000004084037824 */ /* 0x042fe200078e00ff */
[----:B------:R-:W-:Y:S01]  /*7000*/  SHF.L.U64.HI R0, R132, 0x6, R133 ;  /* 0x0000000684007819 */ /* 0x000fe20000010285 */
[----:B------:R-:W-:Y:S03]  /*7010*/  BSSY.RECONVERGENT B0, `(.L_x_6804) ;  /* 0x000000c000007945 */ /* 0x000fe60003800200 */
[----:B---3--:R-:W-:-:S05]  /*7020*/  IADD3 R6, P0, PT, R3, R136, RZ ;  /* 0x0000008803067210 */ /* 0x008fca0007f1e0ff */
        /* <DEDUP_REMOVED lines=9> */
.L_x_6806:
[----:B------:R3:W-:Y:S02]  /*70c0*/  STS.128 [R64+0x1800], RZ ;  /* 0x001800ff40007388 */ /* 0x0007e40000000c00 */
.L_x_6805:
[----:B------:R-:W-:Y:S05]  /*70d0*/  BSYNC.RECONVERGENT B0 ;  /* 0x0000000000007941 */ /* 0x000fea0003800200 */
.L_x_6804:
[----:B------:R-:W-:Y:S01]  /*70e0*/  IADD3 R2, PT, PT, R92, 0x40, RZ ;  /* 0x000000405c027810 */ /* 0x000fe20007ffe0ff */
[----:B------:R-:W-:Y:S03]  /*70f0*/  BSSY.RECONVERGENT B0, `(.L_x_6807) ;  /* 0x000000d000007945 */ /* 0x000fe60003800200 */
[----:B------:R-:W-:-:S13]  /*7100*/  ISETP.GE.AND P0, PT, R2, R5, PT ;  /* 0x000000050200720c */ /* 0x000fda0003f06270 */
[----:B------:R-:W-:Y:S05]  /*7110*/  @P0 BRA `(.L_x_6808) ;  /* 0x0000000000280947 */ /* 0x000fea0003800000 */
[----:B-----5:R-:W-:-:S13]  /*7120*/  ISETP.GE.AND P0, PT, R12, R143, PT ;  /* 0x0000008f0c00720c */ /* 0x020fda0003f06270 */
        /* <DEDUP_REMOVED lines=8> */
.L_x_6809:
[----:B------:R1:W-:Y:S02]  /*71b0*/  STS.128 [R64+0x2000], RZ ;  /* 0x002000ff40007388 */ /* 0x0003e40000000c00 */
.L_x_6808:
[----:B------:R-:W-:Y:S05]  /*71c0*/  BSYNC.RECONVERGENT B0 ;  /* 0x0000000000007941 */ /* 0x000fea0003800200 */
.L_x_6807:
        /* <DEDUP_REMOVED lines=13> */
.L_x_6812:
[----:B------:R1:W-:Y:S02]  /*72a0*/  STS.128 [R64+0x2800], RZ ;  /* 0x002800ff40007388 */ /* 0x0003e40000000c00 */
.L_x_6811:
[----:B------:R-:W-:Y:S05]  /*72b0*/  BSYNC.RECONVERGENT B0 ;  /* 0x0000000000007941 */ /* 0x000fea0003800200 */
.L_x_6810:
        /* <DEDUP_REMOVED lines=12> */
.L_x_6815:
[----:B------:R1:W-:Y:S01]  /*7380*/  STS.128 [R64+0x3000], RZ ;  /* 0x003000ff40007388 */ /* 0x0003e20000000c00 */
[----:B------:R-:W-:Y:S05]  /*7390*/  BRA `(.L_x_6816) ;  /* 0x0000000000047947 */ /* 0x000fea0003800000 */
.L_x_6814:
[----:B------:R1:W-:Y:S02]  /*73a0*/  STS.128 [R64+0x3000], RZ ;  /* 0x003000ff40007388 */ /* 0x0003e40000000c00 */
.L_x_6816:
[----:B------:R-:W-:Y:S05]  /*73b0*/  BSYNC.RECONVERGENT B0 ;  /* 0x0000000000007941 */ /* 0x000fea0003800200 */
.L_x_6813:
[----:B------:R-:W-:Y:S01]  /*73c0*/  ISETP.GE.AND P0, PT, R26, R5, PT ;  /* 0x000000051a00720c */ /* 0x000fe20003f06270 */
[C---:B-1----:R-:W-:Y:S01]  /*73d0*/  IMAD.SHL.U32 R7, R134.reuse, 0x40, RZ ;  /* 0x0000004086077824 */ /* 0x042fe200078e00ff */
[----:B------:R-:W-:Y:S01]  /*73e0*/  SHF.L.U64.HI R4, R134, 0x6, R135 ;  /* 0x0000000686047819 */ /* 0x000fe20000010287 */
[----:B------:R-:W-:Y:S03]  /*73f0*/  BSSY.RECONVERGENT B0, `(.L_x_6817) ;  /* 0x000000d000007945 */ /* 0x000fe60003800200 */
[----:B------:R-:W-:-:S05]  /*7400*/  IADD3 R8, P1, PT, R7, R138, RZ ;  /* 0x0000008a07087210 */ /* 0x000fca0007f3e0ff */
[----:B------:R-:W-:Y:S02]  /*7410*/  IMAD.X R9, R4, 0x1, R139, P1 ;  /* 0x0000000104097824 */ /* 0x000fe400008e068b */
[----:B------:R1:W-:Y:S01]  /*7420*/  @P0 STS.128 [R64+0x3800], RZ ;  /* 0x003800ff40000388 */ /* 0x0003e20000000c00 */
        /* <DEDUP_REMOVED lines=8> */
.L_x_6819:
[----:B------:R1:W-:Y:S02]  /*74b0*/  STS.128 [R64+0x3800], RZ ;  /* 0x003800ff40007388 */ /* 0x0003e40000000c00 */
.L_x_6818:
[----:B------:R-:W-:Y:S05]  /*74c0*/  BSYNC.RECONVERGENT B0 ;  /* 0x0000000000007941 */ /* 0x000fea0003800200 */
.L_x_6817:
[----:B------:R-:W-:Y:S01]  /*74d0*/  ISETP.GE.AND P0, PT, R2, R5, PT ;  /* 0x000000050200720c */ /* 0x000fe20003f06270 */
[----:B------:R-:W-:-:S12]  /*74e0*/  BSSY.RECONVERGENT B0, `(.L_x_6820) ;  /* 0x000000d000007945 */ /* 0x000fd80003800200 */
[----:B------:R1:W-:Y:S01]  /*74f0*/  @P0 STS.128 [R64+0x4000], RZ ;  /* 0x004000ff40000388 */ /* 0x0003e20000000c00 */
        /* <DEDUP_REMOVED lines=10> */
.L_x_6822:
[----:B------:R1:W-:Y:S02]  /*75a0*/  STS.128 [R64+0x4000], RZ ;  /* 0x004000ff40007388 */ /* 0x0003e40000000c00 */
.L_x_6821:
[----:B------:R-:W-:Y:S05]  /*75b0*/  BSYNC.RECONVERGENT B0 ;  /* 0x0000000000007941 */ /* 0x000fea0003800200 */
.L_x_6820:
[----:B------:R-:W-:Y:S01]  /*75c0*/  ISETP.GE.AND P0, PT, R92, R5, PT ;  /* 0x000000055c00720c */ /* 0x000fe20003f06270 */
[----:B------:R-:W-:-:S12]  /*75d0*/  BSSY.RECONVERGENT B0, `(.L_x_6823) ;  /* 0x000000d000007945 */ /* 0x000fd80003800200 */
[----:B------:R1:W-:Y:S01]  /*75e0*/  @P0 STS.128 [R64+0x4800], RZ ;  /* 0x004800ff40000388 */ /* 0x0003e20000000c00 */
[----:B------:R-:W-:Y:S05]  /*75f0*/  @P0 BRA `(.L_x_6824) ;  /* 0x0000000000280947 */ /* 0x000fea0003800000 */
[----:B-----5:R-:W-:-:S13]  /*7600*/  ISETP.GE.AND P0, PT, R12, R143, PT ;  /* 0x0000008f0c00720c */ /* 0x020fda0003f06270 */
        /* <DEDUP_REMOVED lines=8> */
.L_x_6825:
[----:B------:R1:W-:Y:S02]  /*7690*/  STS.128 [R64+0x4800], RZ ;  /* 0x004800ff40007388 */ /* 0x0003e40000000c00 */
.L_x_6824:
[----:B------:R-:W-:Y:S05]  /*76a0*/  BSYNC.RECONVERGENT B0 ;  /* 0x0000000000007941 */ /* 0x000fea0003800200 */
.L_x_6823:
[----:B------:R-:W2:Y:S01]  /*76b0*/  S2R R128, SR_TID.X ;  /* 0x0000000000807919 */ /* 0x000ea20000002100 */
[----:B------:R-:W3:Y:S01]  /*76c0*/  S2UR UR6, SR_CgaCtaId ;  /* 0x00000000000679c3 */ /* 0x000ee20000008800 */
[----:B------:R-:W-:Y:S01]  /*76d0*/  UMOV UR7, 0x400 ;  /* 0x0000040000077882 */ /* 0x000fe20000000000 */
[----:B------:R-:W-:Y:S01]  /*76e0*/  IMAD.MOV.U32 R58, RZ, RZ, 0x20 ;  /* 0x00000020ff3a7424 */ /* 0x000fe200078e00ff */
[----:B------:R-:W0:Y:S01]  /*76f0*/  LDGDEPBAR ;  /* 0x00000000000079af */ /* 0x000e220000000000 */
[----:B------:R-:W-:Y:S01]  /*7700*/  VIADD R146, R56, 0xffffffff ;  /* 0xffffffff38927836 */ /* 0x000fe20000000000 */
[----:B------:R-:W-:Y:S01]  /*7710*/  BSSY.RECONVERGENT B1, `(.L_x_6826) ;  /* 0x0000146000017945 */ /* 0x000fe20003800200 */
[----:B---3--:R-:W-:Y:S01]  /*7720*/  ULEA UR6, UR6, UR7, 0x18 ;  /* 0x0000000706067291 */ /* 0x008fe2000f8ec0ff */
[C---:B--2---:R-:W-:Y:S01]  /*7730*/  IMAD.SHL.U32 R130, R128.reuse, 0x10, RZ ;  /* 0x0000001080827824 */ /* 0x044fe200078e00ff */
[----:B------:R-:W-:Y:S01]  /*7740*/  SHF.R.U32.HI R104, RZ, 0x1, R128 ;  /* 0x00000001ff687819 */ /* 0x000fe20000011680 */
[C---:B------:R-:W-:Y:S01]  /*7750*/  IMAD.SHL.U32 R59, R128.reuse, 0x20, RZ ;  /* 0x00000020803b7824 */ /* 0x040fe200078e00ff */
[C---:B-1----:R-:W-:Y:S01]  /*7760*/  LOP3.LUT R4, R128.reuse, 0x8, RZ, 0xc0, !PT ;  /* 0x0000000880047812 */ /* 0x042fe200078ec0ff */
        /* <DEDUP_REMOVED lines=18> */
[----:B------:R-:W1:Y:S04]  /*7890*/  LDSM.16.M88.4 R92, [R129] ;  /* 0x00000000815c783b */ /* 0x000e680000000200 */
[----:B------:R-:W2:Y:S01]  /*78a0*/  LDSM.16.M88.4 R48, [R5+0x1400] ;  /* 0x001400000530783b */ /* 0x000ea20000000200 */
[----:B------:R-:W-:-:S02]  /*78b0*/  IMAD.IADD R80, R129, 0x1, R58 ;  /* 0x0000000181507824 */ /* 0x000fc400078e023a */
[----:B------:R-:W-:Y:S01]  /*78c0*/  IMAD.IADD R86, R5, 0x1, R58 ;  /* 0x0000000105567824 */ /* 0x000fe200078e023a */
[----:B------:R-:W-:Y:S04]  /*78d0*/  LDSM.16.M88.4 R40, [R5+0x1800] ;  /* 0x001800000528783b */ /* 0x000fe80000000200 */
[----:B------:R-:W-:Y:S04]  /*78e0*/  LDSM.16.M88.4 R76, [R86+0x1000] ;  /* 0x00100000564c783b */ /* 0x000fe80000000200 */
[----:B------:R-:W3:Y:S04]  /*78f0*/  LDSM.16.M88.4 R80, [R80] ;  /* 0x000000005050783b */ /* 0x000ee80000000200 */
[----:B------:R-:W3:Y:S04]  /*7900*/  LDSM.16.M88.4 R72, [R86+0x1400] ;  /* 0x001400005648783b */ /* 0x000ee80000000200 */
[----:B------:R-:W3:Y:S04]  /*7910*/  LDSM.16.M88.4 R32, [R5+0x1c00] ;  /* 0x001c00000520783b */ /* 0x000ee80000000200 */
[----:B------:R-:W3:Y:S04]  /*7920*/  LDSM.16.M88.4 R68, [R86+0x1800] ;  /* 0x001800005644783b */ /* 0x000ee80000000200 */
[----:B-----5:R-:W-:Y:S04]  /*7930*/  LDSM.16.M88.4 R24, [R5+0x2000] ;  /* 0x002000000518783b */ /* 0x020fe80000000200 */
[----:B----4-:R-:W-:Y:S01]  /*7940*/  LDSM.16.M88.4 R96, [R5+0x2c00] ;  /* 0x002c00000560783b */ /* 0x010fe20000000200 */
[C---:B-1----:R-:W-:Y:S03]  /*7950*/  HMMA.16816.F32 R64, R92.reuse, R60, RZ ;  /* 0x0000003c5c40723c */ /* 0x042fe600000018ff */
[----:B------:R-:W-:Y:S04]  /*7960*/  LDSM.16.M88.4 R16, [R5+0x2400] ;  /* 0x002400000510783b */ /* 0x000fe80000000200 */
[----:B------:R-:W-:Y:S01]  /*7970*/  LDSM.16.M88.4 R8, [R5+0x2800] ;  /* 0x002800000508783b */ /* 0x000fe20000000200 */
[C---:B------:R-:W-:Y:S08]  /*7980*/  HMMA.16816.F32 R60, R92.reuse, R62, RZ ;  /* 0x0000003e5c3c723c */ /* 0x040ff000000018ff */
[C---:B--2---:R-:W-:Y:S08]  /*7990*/  HMMA.16816.F32 R52, R92.reuse, R48, RZ ;  /* 0x000000305c34723c */ /* 0x044ff000000018ff */
[----:B------:R-:W-:Y:S08]  /*79a0*/  HMMA.16816.F32 R48, R92, R50, RZ ;  /* 0x000000325c30723c */ /* 0x000ff000000018ff */
[C---:B---3--:R-:W-:Y:S08]  /*79b0*/  HMMA.16816.F32 R64, R80.reuse, R76, R64 ;  /* 0x0000004c5040723c */ /* 0x048ff00000001840 */
[----:B------:R-:W-:Y:S01]  /*79c0*/  HMMA.16816.F32 R60, R80, R78, R60 ;  /* 0x0000004e503c723c */ /* 0x000fe2000000183c */
[----:B------:R-:W1:Y:S07]  /*79d0*/  LDSM.16.M88.4 R76, [R86+0x1c00] ;  /* 0x001c0000564c783b */ /* 0x000e6e0000000200 */
[C---:B------:R-:W-:Y:S08]  /*79e0*/  HMMA.16816.F32 R44, R92.reuse, R40, RZ ;  /* 0x000000285c2c723c */ /* 0x040ff000000018ff */
[----:B------:R-:W-:Y:S08]  /*79f0*/  HMMA.16816.F32 R40, R92, R42, RZ ;  /* 0x0000002a5c28723c */ /* 0x000ff000000018ff */
[----:B------:R-:W-:Y:S01]  /*7a00*/  HMMA.16816.F32 R52, R80, R72, R52 ;  /* 0x000000485034723c */ /* 0x000fe20000001834 */
[----:B------:R-:W-:-:S05]  /*7a10*/  IMAD.SHL.U32 R72, R128, 0x2, RZ ;  /* 0x0000000280487824 */ /* 0x000fca00078e00ff */
[----:B------:R-:W-:Y:S02]  /*7a20*/  LOP3.LUT R73, R72, 0x6, RZ, 0xc0, !PT ;  /* 0x0000000648497812 */ /* 0x000fe400078ec0ff */
[----:B------:R-:W-:Y:S03]  /*7a30*/  HMMA.16816.F32 R48, R80, R74, R48 ;  /* 0x0000004a5030723c */ /* 0x000fe60000001830 */
[----:B------:R-:W-:-:S04]  /*7a40*/  IMAD R74, R146, 0x80, R73 ;  /* 0x00000080924a7824 */ /* 0x000fc800078e0249 */
[C---:B------:R-:W-:Y:S01]  /*7a50*/  VIADD R72, R74.reuse, 0x1 ;  /* 0x000000014a487836 */ /* 0x040fe20000000000 */
[----:B------:R-:W-:Y:S01]  /*7a60*/  HMMA.16816.F32 R36, R92, R32, RZ ;  /* 0x000000205c24723c */ /* 0x000fe200000018ff */
[C---:B------:R-:W-:Y:S01]  /*7a70*/  VIADD R88, R74.reuse, 0x9 ;  /* 0x000000094a587836 */ /* 0x040fe20000000000 */
[-C--:B------:R-:W-:Y:S02]  /*7a80*/  ISETP.GE.AND P1, PT, R74, R57.reuse, PT ;  /* 0x000000394a00720c */ /* 0x080fe40003f26270 */
[-C--:B------:R-:W-:Y:S01]  /*7a90*/  ISETP.GE.AND P0, PT, R72, R57.reuse, PT ;  /* 0x000000394800720c */ /* 0x080fe20003f06270 */
[----:B------:R-:W-:Y:S01]  /*7aa0*/  VIADD R72, R74, 0x10 ;  /* 0x000000104a487836 */ /* 0x000fe20000000000 */
[----:B------:R-:W-:Y:S01]  /*7ab0*/  FSEL R73, R66, -INF , !P1 ;  /* 0xff80000042497808 */ /* 0x000fe20004800000 */
[C---:B------:R-:W-:Y:S01]  /*7ac0*/  VIADD R66, R74.reuse, 0x21 ;  /* 0x000000214a427836 */ /* 0x040fe20000000000 */
[----:B------:R-:W-:Y:S01]  /*7ad0*/  HMMA.16816.F32 R44, R80, R68, R44 ;  /* 0x00000044502c723c */ /* 0x000fe2000000182c */
[----:B------:R-:W-:Y:S01]  /*7ae0*/  VIADD R68, R74, 0x8 ;  /* 0x000000084a447836 */ /* 0x000fe20000000000 */
[-C--:B------:R-:W-:Y:S01]  /*7af0*/  ISETP.GE.AND P6, PT, R72, R57.reuse, PT ;  /* 0x000000394800720c */ /* 0x080fe20003fc6270 */
[----:B------:R-:W-:Y:S01]  /*7b00*/  VIADD R72, R74, 0x19 ;  /* 0x000000194a487836 */ /* 0x000fe20000000000 */
[----:B------:R-:W-:Y:S01]  /*7b10*/  FSEL R159, R64, -INF , !P1 ;  /* 0xff800000409f7808 */ /* 0x000fe20004800000 */
[----:B------:R-:W-:Y:S01]  /*7b20*/  VIADD R64, R74, 0x20 ;  /* 0x000000204a407836 */ /* 0x000fe20000000000 */
[----:B------:R-:W-:-:S02]  /*7b30*/  ISETP.GE.AND P3, PT, R68, R57, PT ;  /* 0x000000394400720c */ /* 0x000fc40003f66270 */
[----:B------:R-:W-:Y:S01]  /*7b40*/  HMMA.16816.F32 R32, R92, R34, RZ ;  /* 0x000000225c20723c */ /* 0x000fe200000018ff */
[-C--:B------:R-:W-:Y:S01]  /*7b50*/  ISETP.GE.AND P4, PT, R88, R57.reuse, PT ;  /* 0x000000395800720c */ /* 0x080fe20003f86270 */
[----:B------:R-:W-:Y:S01]  /*7b60*/  VIADD R88, R74, 0x11 ;  /* 0x000000114a587836 */ /* 0x000fe20000000000 */
[-C--:B------:R-:W-:Y:S02]  /*7b70*/  ISETP.GE.AND P5, PT, R72, R57.reuse, PT ;  /* 0x000000394800720c */ /* 0x080fe40003fa6270 */
[----:B------:R-:W-:Y:S02]  /*7b80*/  FSEL R72, R67, -INF , !P0 ;  /* 0xff80000043487808 */ /* 0x000fe40004000000 */
[-C--:B------:R-:W-:Y:S01]  /*7b90*/  ISETP.GE.AND P2, PT, R64, R57.reuse, PT ;  /* 0x000000394000720c */ /* 0x080fe20003f46270 */
[----:B------:R-:W-:Y:S01]  /*7ba0*/  HMMA.16816.F32 R40, R80, R70, R40 ;  /* 0x000000465028723c */ /* 0x000fe20000001828 */
[----:B------:R-:W2:Y:S01]  /*7bb0*/  LDSM.16.M88.4 R68, [R86+0x2000] ;  /* 0x002000005644783b */ /* 0x000ea20000000200 */
[----:B------:R-:W-:-:S02]  /*7bc0*/  ISETP.GE.AND P1, PT, R66, R57, PT ;  /* 0x000000394200720c */ /* 0x000fc40003f26270 */
[----:B------:R-:W-:Y:S02]  /*7bd0*/  FSEL R163, R54, -INF , !P6 ;  /* 0xff80000036a37808 */ /* 0x000fe40007000000 */
[----:B------:R-:W-:Y:S02]  /*7be0*/  FSEL R75, R62, -INF , !P3 ;  /* 0xff8000003e4b7808 */ /* 0x000fe40005800000 */
[----:B-1----:R-:W-:Y:S01]  /*7bf0*/  HMMA.16816.F32 R36, R80, R76, R36 ;  /* 0x0000004c5024723c */ /* 0x002fe20000001824 */
[----:B------:R-:W-:Y:S01]  /*7c00*/  VIADD R76, R74, 0x29 ;  /* 0x000000294a4c7836 */ /* 0x000fe20000000000 */
[----:B------:R-:W-:Y:S02]  /*7c10*/  FSEL R77, R65, -INF , !P0 ;  /* 0xff800000414d7808 */ /* 0x000fe40004000000 */
[----:B------:R-:W-:Y:S02]  /*7c20*/  FSEL R64, R60, -INF , !P3 ;  /* 0xff8000003c407808 */ /* 0x000fe40005800000 */
[----:B------:R-:W-:-:S02]  /*7c30*/  FSEL R157, R63, -INF , !P4 ;  /* 0xff8000003f9d7808 */ /* 0x000fc40006000000 */
[----:B------:R-:W-:Y:S01]  /*7c40*/  HMMA.16816.F32 R32, R80, R78, R32 ;  /* 0x0000004e5020723c */ /* 0x000fe20000001820 */
[----:B------:R-:W-:Y:S01]  /*7c50*/  VIADD R78, R74, 0x28 ;  /* 0x000000284a4e7836 */ /* 0x000fe20000000000 */
[----:B------:R-:W-:Y:S02]  /*7c60*/  FSEL R79, R52, -INF , !P6 ;  /* 0xff800000344f7808 */ /* 0x000fe40007000000 */
[----:B------:R-:W-:Y:S02]  /*7c70*/  FSEL R66, R61, -INF , !P4 ;  /* 0xff8000003d427808 */ /* 0x000fe40006000000 */
[-C--:B------:R-:W-:Y:S01]  /*7c80*/  ISETP.GE.AND P0, PT, R78, R57.reuse, PT ;  /* 0x000000394e00720c */ /* 0x080fe20003f06270 */
[----:B------:R-:W1:Y:S01]  /*7c90*/  LDSM.16.M88.4 R60, [R86+0x2400] ;  /* 0x00240000563c783b */ /* 0x000e620000000200 */
[C---:B------:R-:W-:Y:S01]  /*7ca0*/  HMMA.16816.F32 R28, R92.reuse, R24, RZ ;  /* 0x000000185c1c723c */ /* 0x040fe200000018ff */
[-C--:B------:R-:W-:Y:S01]  /*7cb0*/  ISETP.GE.AND P6, PT, R88, R57.reuse, PT ;  /* 0x000000395800720c */ /* 0x080fe20003fc6270 */
[----:B------:R-:W-:Y:S01]  /*7cc0*/  VIADD R88, R74, 0x30 ;  /* 0x000000304a587836 */ /* 0x000fe20000000000 */
[-C--:B------:R-:W-:Y:S01]  /*7cd0*/  ISETP.GE.AND P4, PT, R76, R57.reuse, PT ;  /* 0x000000394c00720c */ /* 0x080fe20003f86270 */
[----:B------:R-:W-:Y:S01]  /*7ce0*/  VIADD R78, R74, 0x31 ;  /* 0x000000314a4e7836 */ /* 0x000fe20000000000 */
[----:B------:R-:W-:Y:S01]  /*7cf0*/  FSEL R155, R42, -INF , !P0 ;  /* 0xff8000002a9b7808 */ /* 0x000fe20004000000 */
[----:B------:R-:W-:Y:S01]  /*7d00*/  VIADD R42, R74, 0x49 ;  /* 0x000000494a2a7836 */ /* 0x000fe20000000000 */
[----:B------:R-:W-:Y:S01]  /*7d10*/  FSEL R123, R40, -INF , !P0 ;  /* 0xff800000287b7808 */ /* 0x000fe20004000000 */
[----:B------:R-:W-:Y:S01]  /*7d20*/  HMMA.16816.F32 R4, R92, R96, RZ ;  /* 0x000000605c04723c */ /* 0x000fe200000018ff */
[----:B------:R-:W-:Y:S01]  /*7d30*/  FSEL R125, R43, -INF , !P4 ;  /* 0xff8000002b7d7808 */ /* 0x000fe20006000000 */
[C---:B------:R-:W-:Y:S01]  /*7d40*/  VIADD R96, R74.reuse, 0x18 ;  /* 0x000000184a607836 */ /* 0x040fe20000000000 */
[----:B------:R-:W-:Y:S01]  /*7d50*/  FSEL R153, R41, -INF , !P4 ;  /* 0xff80000029997808 */ /* 0x000fe20006000000 */
[----:B------:R-:W-:Y:S01]  /*7d60*/  VIADD R40, R74, 0x48 ;  /* 0x000000484a287836 */ /* 0x000fe20000000000 */
[----:B------:R-:W-:-:S02]  /*7d70*/  ISETP.GE.AND P0, PT, R88, R57, PT ;  /* 0x000000395800720c */ /* 0x000fc40003f06270 */
[-C--:B------:R-:W-:Y:S01]  /*7d80*/  ISETP.GE.AND P4, PT, R78, R57.reuse, PT ;  /* 0x000000394e00720c */ /* 0x080fe20003f86270 */
[----:B------:R-:W-:Y:S01]  /*7d90*/  HMMA.16816.F32 R24, R92, R26, RZ ;  /* 0x0000001a5c18723c */ /* 0x000fe200000018ff */
[----:B------:R-:W-:Y:S02]  /*7da0*/  FSEL R97, R38, -INF , !P0 ;  /* 0xff80000026617808 */ /* 0x000fe40004000000 */
[----:B------:R-:W-:Y:S02]  /*7db0*/  FSEL R101, R36, -INF , !P0 ;  /* 0xff80000024657808 */ /* 0x000fe40004000000 */
[----:B------:R-:W-:Y:S02]  /*7dc0*/  FSEL R111, R39, -INF , !P4 ;  /* 0xff800000276f7808 */ /* 0x000fe40006000000 */
[----:B------:R-:W-:Y:S01]  /*7dd0*/  FSEL R105, R37, -INF , !P4 ;  /* 0xff80000025697808 */ /* 0x000fe20006000000 */
[----:B--2---:R-:W-:Y:S01]  /*7de0*/  HMMA.16816.F32 R28, R80, R68, R28 ;  /* 0x00000044501c723c */ /* 0x004fe2000000181c */
[----:B------:R-:W-:Y:S01]  /*7df0*/  ISETP.GE.AND P3, PT, R96, R57, PT ;  /* 0x000000396000720c */ /* 0x000fe20003f66270 */
[----:B------:R-:W2:Y:S01]  /*7e00*/  LDSM.16.M88.4 R36, [R86+0x2c00] ;  /* 0x002c00005624783b */ /* 0x000ea20000000200 */
[----:B------:R-:W-:-:S02]  /*7e10*/  FSEL R76, R55, -INF , !P6 ;  /* 0xff800000374c7808 */ /* 0x000fc40007000000 */
[----:B------:R-:W-:Y:S01]  /*7e20*/  FSEL R54, R50, -INF , !P3 ;  /* 0xff80000032367808 */ /* 0x000fe20005800000 */
[----:B------:R-:W-:Y:S01]  /*7e30*/  VIADD R50, R74, 0x38 ;  /* 0x000000384a327836 */ /* 0x000fe20000000000 */
[----:B------:R-:W-:Y:S01]  /*7e40*/  FSEL R52, R48, -INF , !P3 ;  /* 0xff80000030347808 */ /* 0x000fe20005800000 */
[----:B------:R-:W-:Y:S01]  /*7e50*/  VIADD R48, R74, 0x39 ;  /* 0x000000394a307836 */ /* 0x000fe20000000000 */
[----:B------:R-:W-:Y:S01]  /*7e60*/  FSEL R165, R53, -INF , !P6 ;  /* 0xff80000035a57808 */ /* 0x000fe20007000000 */
[----:B------:R-:W-:Y:S01]  /*7e70*/  HMMA.16816.F32 R20, R92, R16, RZ ;  /* 0x000000105c14723c */ /* 0x000fe200000018ff */
[----:B------:R-:W-:Y:S02]  /*7e80*/  FSEL R68, R51, -INF , !P5 ;  /* 0xff80000033447808 */ /* 0x000fe40006800000 */
[----:B------:R-:W-:Y:S02]  /*7e90*/  FSEL R69, R49, -INF , !P5 ;  /* 0xff80000031457808 */ /* 0x000fe40006800000 */
[----:B------:R-:W-:-:S02]  /*7ea0*/  ISETP.GE.AND P6, PT, R50, R57, PT ;  /* 0x000000393200720c */ /* 0x000fc40003fc6270 */
[----:B------:R-:W-:Y:S01]  /*7eb0*/  ISETP.GE.AND P5, PT, R48, R57, PT ;  /* 0x000000393000720c */ /* 0x000fe20003fa6270 */
[----:B------:R-:W-:Y:S01]  /*7ec0*/  HMMA.16816.F32 R16, R92, R18, RZ ;  /* 0x000000125c10723c */ /* 0x000fe200000018ff */
[----:B------:R-:W3:Y:S01]  /*7ed0*/  LDSM.16.M88.4 R48, [R86+0x2800] ;  /* 0x002800005630783b */ /* 0x000ee20000000200 */
[----:B------:R-:W-:Y:S01]  /*7ee0*/  FSEL R119, R44, -INF , !P2 ;  /* 0xff8000002c777808 */ /* 0x000fe20005000000 */
[----:B------:R-:W-:Y:S01]  /*7ef0*/  VIADD R44, R74, 0x41 ;  /* 0x000000414a2c7836 */ /* 0x000fe20000000000 */
[----:B------:R-:W-:Y:S01]  /*7f00*/  FSEL R107, R32, -INF , !P6 ;  /* 0xff800000206b7808 */ /* 0x000fe20007000000 */
[----:B------:R-:W-:Y:S01]  /*7f10*/  VIADD R32, R74, 0x58 ;  /* 0x000000584a207836 */ /* 0x000fe20000000000 */
[----:B------:R-:W-:Y:S01]  /*7f20*/  FSEL R127, R47, -INF , !P1 ;  /* 0xff8000002f7f7808 */ /* 0x000fe20004800000 */
[----:B------:R-:W-:-:S04]  /*7f30*/  DEPBAR.LE SB0, 0x0 ;  /* 0x000080000000791a */ /* 0x000fc80000000000 */
[C---:B------:R-:W-:Y:S01]  /*7f40*/  HMMA.16816.F32 R24, R80.reuse, R70, R24 ;  /* 0x000000465018723c */ /* 0x040fe20000001818 */
[----:B------:R-:W-:Y:S02]  /*7f50*/  FSEL R121, R45, -INF , !P1 ;  /* 0xff8000002d797808 */ /* 0x000fe40004800000 */
[----:B------:R-:W-:Y:S01]  /*7f60*/  FSEL R117, R46, -INF , !P2 ;  /* 0xff8000002e757808 */ /* 0x000fe20005000000 */
[----:B------:R-:W-:Y:S01]  /*7f70*/  VIADD R46, R74, 0x40 ;  /* 0x000000404a2e7836 */ /* 0x000fe20000000000 */
[-C--:B------:R-:W-:Y:S01]  /*7f80*/  ISETP.GE.AND P1, PT, R40, R57.reuse, PT ;  /* 0x000000392800720c */ /* 0x080fe20003f26270 */
[----:B------:R-:W-:Y:S01]  /*7f90*/  VIADD R40, R74, 0x50 ;  /* 0x000000504a287836 */ /* 0x000fe20000000000 */
[-C--:B------:R-:W-:Y:S01]  /*7fa0*/  ISETP.GE.AND P2, PT, R44, R57.reuse, PT ;  /* 0x000000392c00720c */ /* 0x080fe20003f46270 */
[----:B-1----:R-:W-:Y:S01]  /*7fb0*/  HMMA.16816.F32 R20, R80, R60, R20 ;  /* 0x0000003c5014723c */ /* 0x002fe20000001814 */
[----:B------:R-:W-:Y:S01]  /*7fc0*/  ISETP.GE.AND P4, PT, R32, R57, PT ;  /* 0x000000392000720c */ /* 0x000fe20003f86270 */
[----:B------:R-:W-:Y:S01]  /*7fd0*/  VIADD R44, R74, 0x59 ;  /* 0x000000594a2c7836 */ /* 0x000fe20000000000 */
[----:B------:R-:W-:-:S02]  /*7fe0*/  FSEL R87, R31, -INF , !P2 ;  /* 0xff8000001f577808 */ /* 0x000fc40005000000 */
[----:B------:R-:W-:Y:S02]  /*7ff0*/  FSEL R61, R29, -INF , !P2 ;  /* 0xff8000001d3d7808 */ /* 0x000fe40005000000 */
[-C--:B------:R-:W-:Y:S01]  /*8000*/  ISETP.GE.AND P0, PT, R42, R57.reuse, PT ;  /* 0x000000392a00720c */ /* 0x080fe20003f06270 */
[C---:B------:R-:W-:Y:S01]  /*8010*/  HMMA.16816.F32 R12, R92.reuse, R8, RZ ;  /* 0x000000085c0c723c */ /* 0x040fe200000018ff */
[-C--:B------:R-:W-:Y:S01]  /*8020*/  ISETP.GE.AND P2, PT, R40, R57.reuse, PT ;  /* 0x000000392800720c */ /* 0x080fe20003f46270 */
[----:B------:R-:W-:Y:S01]  /*8030*/  VIADD R42, R74, 0x51 ;  /* 0x000000514a2a7836 */ /* 0x000fe20000000000 */
[----:B------:R-:W-:Y:S02]  /*8040*/  P2R R32, PR, RZ, 0x10 ;  /* 0x00000010ff207803 */ /* 0x000fe40000000000 */
[----:B------:R-:W-:Y:S02]  /*8050*/  FSEL R91, R27, -INF , !P0 ;  /* 0xff8000001b5b7808 */ /* 0x000fe40004000000 */
[----:B------:R-:W-:Y:S01]  /*8060*/  FSEL R103, R26, -INF , !P1 ;  /* 0xff8000001a677808 */ /* 0x000fe20004800000 */
[----:B------:R-:W-:Y:S01]  /*8070*/  HMMA.16816.F32 R8, R92, R10, RZ ;  /* 0x0000000a5c08723c */ /* 0x000fe200000018ff */
[----:B------:R-:W-:Y:S01]  /*8080*/  FSEL R89, R24, -INF , !P1 ;  /* 0xff80000018597808 */ /* 0x000fe20004800000 */
[----:B------:R-:W-:Y:S01]  /*8090*/  VIADD R26, R74, 0x69 ;  /* 0x000000694a1a7836 */ /* 0x000fe20000000000 */
[----:B------:R-:W-:Y:S01]  /*80a0*/  FSEL R29, R22, -INF , !P2 ;  /* 0xff800000161d7808 */ /* 0x000fe20005000000 */
[----:B------:R-:W-:Y:S01]  /*80b0*/  VIADD R22, R74, 0x71 ;  /* 0x000000714a167836 */ /* 0x000fe20000000000 */
[-C--:B------:R-:W-:Y:S01]  /*80c0*/  ISETP.GE.AND P1, PT, R42, R57.reuse, PT ;  /* 0x000000392a00720c */ /* 0x080fe20003f26270 */
[----:B------:R-:W-:Y:S01]  /*80d0*/  VIADD R24, R74, 0x70 ;  /* 0x000000704a187836 */ /* 0x000fe20000000000 */
[----:B------:R-:W-:Y:S01]  /*80e0*/  ISETP.GE.AND P3, PT, R46, R57, PT ;  /* 0x000000392e00720c */ /* 0x000fe20003f66270 */
[----:B------:R-:W-:Y:S01]  /*80f0*/  HMMA.16816.F32 R16, R80, R62, R16 ;  /* 0x0000003e5010723c */ /* 0x000fe20000001810 */
[----:B------:R-:W-:-:S02]  /*8100*/  FSEL R45, R21, -INF , !P1 ;  /* 0xff800000152d7808 */ /* 0x000fc40004800000 */
[----:B------:R-:W-:Y:S01]  /*8110*/  FSEL R115, R34, -INF , !P6 ;  /* 0xff80000022737808 */ /* 0x000fe20007000000 */
[----:B------:R-:W-:Y:S01]  /*8120*/  VIADD R34, R74, 0x60 ;  /* 0x000000604a227836 */ /* 0x000fe20000000000 */
[----:B------:R-:W-:Y:S02]  /*8130*/  FSEL R109, R35, -INF , !P5 ;  /* 0xff800000236d7808 */ /* 0x000fe40006800000 */
[----:B------:R-:W-:Y:S01]  /*8140*/  FSEL R113, R33, -INF , !P5 ;  /* 0xff80000021717808 */ /* 0x000fe20006800000 */
[----:B------:R-:W-:Y:S01]  /*8150*/  HMMA.16816.F32 R92, R92, R98, RZ ;  /* 0x000000625c5c723c */ /* 0x000fe200000018ff */
[----:B------:R-:W-:Y:S02]  /*8160*/  FSEL R99, R25, -INF , !P0 ;  /* 0xff80000019637808 */ /* 0x000fe40004000000 */
[----:B------:R-:W-:Y:S02]  /*8170*/  ISETP.NE.AND P0, PT, R32, RZ, PT ;  /* 0x000000ff2000720c */ /* 0x000fe40003f05270 */
[----:B------:R-:W-:Y:S01]  /*8180*/  FSEL R63, R30, -INF , !P3 ;  /* 0xff8000001e3f7808 */ /* 0x000fe20005800000 */
[----:B------:R-:W-:Y:S01]  /*8190*/  VIADD R30, R74, 0x61 ;  /* 0x000000614a1e7836 */ /* 0x000fe20000000000 */
[----:B------:R-:W-:Y:S01]  /*81a0*/  FSEL R65, R28, -INF , !P3 ;  /* 0xff8000001c417808 */ /* 0x000fe20005800000 */
[C---:B--2---:R-:W-:Y:S01]  /*81b0*/  HMMA.16816.F32 R4, R80.reuse, R36, R4 ;  /* 0x000000245004723c */ /* 0x044fe20000001804 */
[----:B------:R-:W-:Y:S01]  /*81c0*/  FSEL R35, R20, -INF , !P2 ;  /* 0xff80000014237808 */ /* 0x000fe20005000000 */
[----:B------:R-:W-:Y:S01]  /*81d0*/  VIADD R28, R74, 0x68 ;  /* 0x000000684a1c7836 */ /* 0x000fe20000000000 */
[----:B------:R-:W-:Y:S01]  /*81e0*/  FSEL R67, R18, -INF , !P0 ;  /* 0xff80000012437808 */ /* 0x000fe20004000000 */
[----:B------:R-:W-:Y:S01]  /*81f0*/  VIADD R20, R74, 0x78 ;  /* 0x000000784a147836 */ /* 0x000fe20000000000 */
[----:B------:R-:W-:Y:S01]  /*8200*/  FSEL R55, R16, -INF , !P0 ;  /* 0xff80000010377808 */ /* 0x000fe20004000000 */
[----:B------:R-:W-:Y:S01]  /*8210*/  VIADD R74, R74, 0x79 ;  /* 0x000000794a4a7836 */ /* 0x000fe20000000000 */
[-C--:B------:R-:W-:Y:S01]  /*8220*/  ISETP.GE.AND P0, PT, R22, R57.reuse, PT ;  /* 0x000000391600720c */ /* 0x080fe20003f06270 */
[----:B---3--:R-:W-:Y:S01]  /*8230*/  HMMA.16816.F32 R12, R80, R48, R12 ;  /* 0x00000030500c723c */ /* 0x008fe2000000180c */
[----:B------:R-:W-:-:S02]  /*8240*/  ISETP.GE.AND P5, PT, R44, R57, PT ;  /* 0x000000392c00720c */ /* 0x000fc40003fa6270 */
[-C--:B------:R-:W-:Y:S02]  /*8250*/  ISETP.GE.AND P4, PT, R34, R57.reuse, PT ;  /* 0x000000392200720c */ /* 0x080fe40003f86270 */
[----:B------:R-:W-:Y:S02]  /*8260*/  FSEL R41, R23, -INF , !P1 ;  /* 0xff80000017297808 */ /* 0x000fe40004800000 */
[----:B------:R-:W-:Y:S01]  /*8270*/  FSEL R53, R17, -INF , !P5 ;  /* 0xff80000011357808 */ /* 0x000fe20006800000 */
[----:B------:R-:W-:Y:S01]  /*8280*/  HMMA.16816.F32 R8, R80, R50, R8 ;  /* 0x000000325008723c */ /* 0x000fe20000001808 */
[----:B------:R-:W-:Y:S02]  /*8290*/  ISETP.GE.AND P1, PT, R24, R57, PT ;  /* 0x000000391800720c */ /* 0x000fe40003f26270 */
[----:B------:R-:W-:Y:S02]  /*82a0*/  FSEL R25, R7, -INF , !P0 ;  /* 0xff80000007197808 */ /* 0x000fe40004000000 */
[----:B------:R-:W-:-:S02]  /*82b0*/  FSEL R21, R5, -INF , !P0 ;  /* 0xff80000005157808 */ /* 0x000fc40004000000 */
[----:B------:R-:W-:Y:S01]  /*82c0*/  ISETP.GT.AND P0, PT, R146, R131, PT ;  /* 0x000000839200720c */ /* 0x000fe20003f04270 */
[----:B------:R-:W-:Y:S01]  /*82d0*/  HMMA.16816.F32 R92, R80, R38, R92 ;  /* 0x00000026505c723c */ /* 0x000fe2000000185c */
        /* <DEDUP_REMOVED lines=36> */
.L_x_6829:
[----:B------:R-:W2:Y:S01]  /*8520*/  LD.E R13, desc[UR4][R84.64+0x170] ;  /* 0x00017004540d7980 */ /* 0x000ea2000c101900 */
[----:B------:R-:W-:Y:S02]  /*8530*/  SHF.L.U32 R12, R146, 0x7, RZ ;  /* 0x00000007920c7819 */ /* 0x000fe400000006ff */
[----:B------:R-:W-:Y:S02]  /*8540*/  LEA R10, R56, 0xffffff00, 0x7 ;  /* 0xffffff00380a7811 */ /* 0x000fe400078e38ff */
        /* <DEDUP_REMOVED lines=58> */
.L_x_6830:
[----:B------:R-:W-:Y:S05]  /*88f0*/  BSYNC.RECONVERGENT B0 ;  /* 0x0000000000007941 */ /* 0x000fea0003800200 */
.L_x_6828:
        /* <DEDUP_REMOVED lines=39> */
.L_x_6827:
[----:B------:R-:W-:Y:S05]  /*8b70*/  BSYNC.RECONVERGENT B1 ;  /* 0x0000000000017941 */ /* 0x000fea0003800200 */
.L_x_6826:
[----:B------:R-:W2:Y:S01]  /*8b80*/  LD.E R3, desc[UR4][R84.64+0xdc] ;  /* 0x0000dc0454037980 */ /* 0x000ea2000c101900 */
[----:B------:R-:W-:Y:S02]  /*8b90*/  FMNMX3.FTZ R0, R73, R72, R75, !PT ;  /* 0x0000004849007276 */ /* 0x000fe4000781004b */
[----:B------:R-:W-:Y:S02]  /*8ba0*/  SHF.L.U32 R4, R4, 0x8, RZ ;  /* 0x0000000804047819 */ /* 0x000fe400000006ff */
[----:B-1----:R-:W-:Y:S02]  /*8bb0*/  FMNMX3.FTZ R5, R0, R157, R163, !PT ;  /* 0x0000009d00057276 */ /* 0x002fe400078100a3 */
        /* <DEDUP_REMOVED lines=29> */
[----:B------:R-:W-:Y:S01]  /*8d90*/  LOP3.LUT R4, R4, 0x100, RZ, 0xc0, !PT ;  /* 0x0000010004047812 */ /* 0x000fe200078ec0ff */
[----:B------:R-:W1:Y:S01]  /*8da0*/  SHFL.BFLY PT, R7, R8, 0x2, 0x1f ;  /* 0x0c401f0008077f89 */ /* 0x000e6200000e0000 */
[----:B------:R-:W-:Y:S02]  /*8db0*/  FMNMX.FTZ R9, R24, R9, !PT ;  /* 0x0000000918097209 */ /* 0x000fe40007810000 */
[----:B------:R-:W-:Y:S02]  /*8dc0*/  LOP3.LUT R31, R4, 0x20, R59, 0xf8, !PT ;  /* 0x00000020041f7812 */ /* 0x000fe400078ef83b */
[----:B------:R-:W-:Y:S01]  /*8dd0*/  IADD3 R56, PT, PT, R56, -0x2, RZ ;  /* 0xfffffffe38387810 */ /* 0x000fe20007ffe0ff */
[----:B------:R-:W3:Y:S01]  /*8de0*/  SHFL.BFLY PT, R6, R9, 0x2, 0x1f ;  /* 0x0c401f0009067f89 */ /* 0x000ee200000e0000 */
[----:B------:R-:W-:-:S04]  /*8df0*/  LOP3.LUT R31, R31, R2, RZ, 0xfc, !PT ;  /* 0x000000021f1f7212 */ /* 0x000fc800078efcff */
[----:B------:R-:W-:-:S04]  /*8e00*/  LEA R31, R31, UR6, 0x1 ;  /* 0x000000061f1f7c11 */ /* 0x000fc8000f8e08ff */
[----:B------:R-:W-:Y:S01]  /*8e10*/  IADD3 R58, PT, PT, R58, R31, RZ ;  /* 0x0000001f3a3a7210 */ /* 0x000fe20007ffe0ff */
[----:B------:R-:W-:Y:S01]  /*8e20*/  LDSM.16.MT88.4 R12, [R31+0x3400] ;  /* 0x003400001f0c783b */ /* 0x000fe20000004200 */
[----:B-1----:R-:W-:-:S05]  /*8e30*/  FMNMX.FTZ R7, R8, R7, !PT ;  /* 0x0000000708077209 */ /* 0x002fca0007810000 */
[----:B------:R-:W1:Y:S01]  /*8e40*/  SHFL.BFLY PT, R0, R7, 0x1, 0x1f ;  /* 0x0c201f0007007f89 */ /* 0x000e6200000e0000 */
[----:B---3--:R-:W-:-:S03]  /*8e50*/  FMNMX.FTZ R6, R9, R6, !PT ;  /* 0x0000000609067209 */ /* 0x008fc60007810000 */
[----:B------:R-:W-:Y:S04]  /*8e60*/  LDSM.16.MT88.4 R8, [R58+0x3000] ;  /* 0x003000003a08783b */ /* 0x000fe80000004200 */
        /* <DEDUP_REMOVED lines=10> */
[-CC-:B------:R-:W-:Y:S01]  /*8f10*/  FFMA.FTZ R4, R75, R3.reuse, -R22.reuse ;  /* 0x000000034b047223 */ /* 0x180fe20000010816 */
[----:B------:R-:W-:Y:S01]  /*8f20*/  FSEL R30, R30, RZ, P0 ;  /* 0x000000ff1e1e7208 */ /* 0x000fe20000000000 */
[----:B------:R-:W1:Y:S01]  /*8f30*/  LDSM.16.MT88.4 R72, [R31+0x3000] ;  /* 0x003000001f48783b */ /* 0x000e620000004200 */
[-CC-:B------:R-:W-:Y:S01]  /*8f40*/  FFMA.FTZ R93, R163, R3.reuse, -R22.reuse ;  /* 0x00000003a35d7223 */ /* 0x180fe20000010816 */
[-C--:B------:R-:W-:Y:S01]  /*8f50*/  FFMA.FTZ R38, R157, R3.reuse, -R22 ;  /* 0x000000039d267223 */ /* 0x080fe20000010816 */
[----:B------:R-:W-:Y:S01]  /*8f60*/  MUFU.EX2 R161, R161 ;  /* 0x000000a100a17308 */ /* 0x000fe20000000800 */
[-CC-:B------:R-:W-:Y:S01]  /*8f70*/  FFMA.FTZ R163, R159, R3.reuse, -R30.reuse ;  /* 0x000000039fa37223 */ /* 0x180fe2000001081e */
[-CC-:B------:R-:W-:Y:S01]  /*8f80*/  FFMA.FTZ R50, R77, R3.reuse, -R30.reuse ;  /* 0x000000034d327223 */ /* 0x180fe2000001081e */
[-CC-:B------:R-:W-:Y:S01]  /*8f90*/  FFMA.FTZ R159, R64, R3.reuse, -R30.reuse ;  /* 0x00000003409f7223 */ /* 0x180fe2000001081e */
[-C--:B------:R-:W-:Y:S01]  /*8fa0*/  FFMA.FTZ R36, R66, R3.reuse, -R30 ;  /* 0x0000000342247223 */ /* 0x080fe2000001081e */
[----:B------:R-:W2:Y:S01]  /*8fb0*/  MUFU.EX2 R48, R48 ;  /* 0x0000003000307308 */ /* 0x000ea20000000800 */
[-C--:B------:R-:W-:Y:S01]  /*8fc0*/  FFMA.FTZ R16, R68, R3.reuse, -R22 ;  /* 0x0000000344107223 */ /* 0x080fe20000010816 */
[-C--:B------:R-:W-:Y:S01]  /*8fd0*/  FFMA.FTZ R57, R69, R3.reuse, -R30 ;  /* 0x0000000345397223 */ /* 0x080fe2000001081e */
[-C--:B------:R-:W-:Y:S01]  /*8fe0*/  FFMA.FTZ R32, R76, R3.reuse, -R22 ;  /* 0x000000034c207223 */ /* 0x080fe20000010816 */
[----:B------:R-:W-:Y:S01]  /*8ff0*/  MUFU.EX2 R157, R4 ;  /* 0x00000004009d7308 */ /* 0x000fe20000000800 */
[-C--:B------:R-:W-:Y:S01]  /*9000*/  FFMA.FTZ R95, R79, R3.reuse, -R30 ;  /* 0x000000034f5f7223 */ /* 0x080fe2000001081e */
[-C--:B------:R-:W-:Y:S01]  /*9010*/  FFMA.FTZ R59, R54, R3.reuse, -R22 ;  /* 0x00000003363b7223 */ /* 0x080fe20000010816 */
[-CC-:B------:R-:W-:Y:S01]  /*9020*/  FFMA.FTZ R34, R165, R3.reuse, -R30.reuse ;  /* 0x00000003a5227223 */ /* 0x180fe2000001081e */
[----:B------:R-:W3:Y:S01]  /*9030*/  MUFU.EX2 R38, R38 ;  /* 0x0000002600267308 */ /* 0x000ee20000000800 */
[-C--:B------:R-:W-:Y:S01]  /*9040*/  FFMA.FTZ R18, R52, R3.reuse, -R30 ;  /* 0x0000000334127223 */ /* 0x080fe2000001081e */
[-C--:B------:R-:W-:Y:S01]  /*9050*/  FFMA.FTZ R44, R127, R3.reuse, -R22 ;  /* 0x000000037f2c7223 */ /* 0x080fe20000010816 */
[-CC-:B------:R-:W-:Y:S01]  /*9060*/  FFMA.FTZ R46, R121, R3.reuse, -R30.reuse ;  /* 0x00000003792e7223 */ /* 0x180fe2000001081e */
[----:B------:R-:W-:Y:S01]  /*9070*/  MUFU.EX2 R163, R163 ;  /* 0x000000a300a37308 */ /* 0x000fe20000000800 */
[----:B------:R-:W-:Y:S01]  /*9080*/  FFMA.FTZ R42, R153, R3, -R30 ;  /* 0x00000003992a7223 */ /* 0x000fe2000001081e */
[----:B--2---:R-:W-:Y:S01]  /*9090*/  F2FP.F16.F32.PACK_AB R81, R48, R161 ;  /* 0x000000a13051723e */ /* 0x004fe200000000ff */
[-CC-:B------:R-:W-:Y:S01]  /*90a0*/  FFMA.FTZ R40, R125, R3.reuse, -R22.reuse ;  /* 0x000000037d287223 */ /* 0x180fe20000010816 */
[----:B------:R-:W2:Y:S01]  /*90b0*/  MUFU.EX2 R50, R50 ;  /* 0x0000003200327308 */ /* 0x000ea20000000800 */
[-C--:B------:R-:W-:Y:S01]  /*90c0*/  FFMA.FTZ R60, R97, R3.reuse, -R22 ;  /* 0x00000003613c7223 */ /* 0x080fe20000010816 */
[-C--:B------:R-:W-:Y:S01]  /*90d0*/  FFMA.FTZ R62, R101, R3.reuse, -R30 ;  /* 0x00000003653e7223 */ /* 0x080fe2000001081e */
[-CC-:B------:R-:W-:Y:S01]  /*90e0*/  FFMA.FTZ R111, R111, R3.reuse, -R22.reuse ;  /* 0x000000036f6f7223 */ /* 0x180fe20000010816 */
[----:B------:R-:W-:Y:S01]  /*90f0*/  MUFU.EX2 R159, R159 ;  /* 0x0000009f009f7308 */ /* 0x000fe20000000800 */
[----:B------:R-:W-:Y:S01]  /*9100*/  FFMA.FTZ R97, R115, R3, -R22 ;  /* 0x0000000373617223 */ /* 0x000fe20000010816 */
[----:B---3--:R-:W-:Y:S01]  /*9110*/  F2FP.F16.F32.PACK_AB R83, R38, R157 ;  /* 0x0000009d2653723e */ /* 0x008fe200000000ff */
[-CC-:B------:R-:W-:Y:S01]  /*9120*/  FFMA.FTZ R105, R105, R3.reuse, -R30.reuse ;  /* 0x0000000369697223 */ /* 0x180fe2000001081e */
[----:B------:R-:W3:Y:S01]  /*9130*/  MUFU.EX2 R36, R36 ;  /* 0x0000002400247308 */ /* 0x000ee20000000800 */
[-CC-:B------:R-:W-:Y:S01]  /*9140*/  FFMA.FTZ R101, R107, R3.reuse, -R30.reuse ;  /* 0x000000036b657223 */ /* 0x180fe2000001081e */
        /* <DEDUP_REMOVED lines=8> */
[-CC-:B------:R-:W-:Y:S01]  /*91d0*/  FFMA.FTZ R86, R89, R3.reuse, -R30.reuse ;  /* 0x0000000359567223 */ /* 0x180fe2000001081e */
[-C--:B------:R-:W-:Y:S01]  /*91e0*/  FFMA.FTZ R61, R99, R3.reuse, -R30 ;  /* 0x00000003633d7223 */ /* 0x080fe2000001081e */
[----:B------:R-:W-:Y:S01]  /*91f0*/  MUFU.EX2 R59, R59 ;  /* 0x0000003b003b7308 */ /* 0x000fe20000000800 */
[----:B------:R-:W-:Y:S01]  /*9200*/  FFMA.FTZ R88, R91, R3, -R22 ;  /* 0x000000035b587223 */ /* 0x000fe20000010816 */
[----:B---3--:R-:W-:Y:S01]  /*9210*/  F2FP.F16.F32.PACK_AB R82, R36, R159 ;  /* 0x0000009f2452723e */ /* 0x008fe200000000ff */
[----:B------:R-:W-:Y:S01]  /*9220*/  FADD.FTZ R50, R163, R50 ;  /* 0x00000032a3327221 */ /* 0x000fe20000010000 */
[----:B------:R-:W3:Y:S01]  /*9230*/  MUFU.EX2 R16, R16 ;  /* 0x0000001000107308 */ /* 0x000ee20000000800 */
[-C--:B------:R-:W-:Y:S01]  /*9240*/  FFMA.FTZ R41, R41, R3.reuse, -R22 ;  /* 0x0000000329297223 */ /* 0x080fe20000010816 */
[----:B------:R-:W-:Y:S01]  /*9250*/  FFMA.FTZ R94, R19, R3, -R30 ;  /* 0x00000003135e7223 */ /* 0x000fe2000001081e */
[----:B------:R-:W-:Y:S01]  /*9260*/  FADD.FTZ R159, R159, R50 ;  /* 0x000000329f9f7221 */ /* 0x000fe20000010000 */
[----:B------:R-:W-:Y:S01]  /*9270*/  MUFU.EX2 R95, R95 ;  /* 0x0000005f005f7308 */ /* 0x000fe20000000800 */
[C---:B-1----:R-:W-:Y:S01]  /*9280*/  HMMA.16816.F32 R68, R80.reuse, R72, RZ ;  /* 0x000000485044723c */ /* 0x042fe200000018ff */
[----:B--2---:R-:W-:Y:S01]  /*9290*/  F2FP.F16.F32.PACK_AB R5, R32, R93 ;  /* 0x0000005d2005723e */ /* 0x004fe200000000ff */
[-CC-:B------:R-:W-:Y:S01]  /*92a0*/  FFMA.FTZ R50, R45, R3.reuse, -R30.reuse ;  /* 0x000000032d327223 */ /* 0x180fe2000001081e */
[----:B------:R-:W1:Y:S01]  /*92b0*/  MUFU.EX2 R34, R34 ;  /* 0x0000002200227308 */ /* 0x000e620000000800 */
[-CC-:B------:R-:W-:Y:S01]  /*92c0*/  FFMA.FTZ R37, R37, R3.reuse, -R30.reuse ;  /* 0x0000000325257223 */ /* 0x180fe2000001081e */
[-C--:B------:R-:W-:Y:S01]  /*92d0*/  FFMA.FTZ R92, R47, R3.reuse, -R30 ;  /* 0x000000032f5c7223 */ /* 0x080fe2000001081e */
[--C-:B------:R-:W-:Y:S01]  /*92e0*/  FFMA.FTZ R39, R39, R3, -R22.reuse ;  /* 0x0000000327277223 */ /* 0x100fe20000010816 */
[----:B------:R-:W-:Y:S01]  /*92f0*/  MUFU.EX2 R18, R18 ;  /* 0x0000001200127308 */ /* 0x000fe20000000800 */
[C---:B------:R-:W-:Y:S01]  /*9300*/  HMMA.16816.F32 R72, R80.reuse, R74, RZ ;  /* 0x0000004a5048723c */ /* 0x040fe200000018ff */
[----:B---3--:R-:W-:Y:S01]  /*9310*/  F2FP.F16.F32.PACK_AB R7, R16, R59 ;  /* 0x0000003b1007723e */ /* 0x008fe200000000ff */
[-C--:B------:R-:W-:Y:S01]  /*9320*/  FFMA.FTZ R23, R23, R3.reuse, -R22 ;  /* 0x0000000317177223 */ /* 0x080fe20000010816 */
[----:B------:R-:W2:Y:S01]  /*9330*/  MUFU.EX2 R57, R57 ;  /* 0x0000003900397308 */ /* 0x000ea20000000800 */
[-CC-:B------:R-:W-:Y:S01]  /*9340*/  FFMA.FTZ R28, R28, R3.reuse, -R30.reuse ;  /* 0x000000031c1c7223 */ /* 0x180fe2000001081e */
[-CC-:B------:R-:W-:Y:S01]  /*9350*/  FFMA.FTZ R26, R26, R3.reuse, -R30.reuse ;  /* 0x000000031a1a7223 */ /* 0x180fe2000001081e */
[----:B------:R-:W-:Y:S01]  /*9360*/  FFMA.FTZ R153, R24, R3, -R30 ;  /* 0x0000000318997223 */ /* 0x000fe2000001081e */
[----:B------:R-:W-:Y:S01]  /*9370*/  MUFU.EX2 R44, R44 ;  /* 0x0000002c002c7308 */ /* 0x000fe20000000800 */
[----:B------:R-:W-:Y:S01]  /*9380*/  HMMA.16816.F32 R76, R80, R8, RZ ;  /* 0x00000008504c723c */ /* 0x000fe200000018ff */
[----:B-1----:R-:W-:Y:S01]  /*9390*/  F2FP.F16.F32.PACK_AB R4, R34, R95 ;  /* 0x0000005f2204723e */ /* 0x002fe200000000ff */
[----:B------:R-:W-:Y:S01]  /*93a0*/  FFMA.FTZ R152, R20, R3, -R22 ;  /* 0x0000000314987223 */ /* 0x000fe20000010816 */
[----:B------:R-:W-:Y:S01]  /*93b0*/  MUFU.EX2 R46, R46 ;  /* 0x0000002e002e7308 */ /* 0x000fe20000000800 */
[----:B------:R-:W-:-:S03]  /*93c0*/  ISETP.GE.AND P0, PT, R56, R131, PT ;  /* 0x000000833800720c */ /* 0x000fc60003f06270 */
[----:B------:R-:W-:Y:S01]  /*93d0*/  MUFU.EX2 R42, R42 ;  /* 0x0000002a002a7308 */ /* 0x000fe20000000800 */
[----:B------:R-:W-:Y:S01]  /*93e0*/  HMMA.16816.F32 R80, R80, R10, RZ ;  /* 0x0000000a5050723c */ /* 0x000fe200000018ff */
[----:B------:R-:W1:Y:S01]  /*93f0*/  LDSM.16.MT88.4 R8, [R58+0x3400] ;  /* 0x003400003a08783b */ /* 0x000e620000004200 */
[----:B--2---:R-:W-:Y:S01]  /*9400*/  F2FP.F16.F32.PACK_AB R6, R57, R18 ;  /* 0x000000123906723e */ /* 0x004fe200000000ff */
[----:B------:R-:W-:Y:S04]  /*9410*/  MUFU.EX2 R40, R40 ;  /* 0x0000002800287308 */ /* 0x000fe80000000800 */
[----:B------:R-:W-:Y:S02]  /*9420*/  MUFU.EX2 R60, R60 ;  /* 0x0000003c003c7308 */ /* 0x000fe40000000800 */
[C---:B------:R-:W-:Y:S01]  /*9430*/  HMMA.16816.F32 R68, R4.reuse, R12, R68 ;  /* 0x0000000c0444723c */ /* 0x040fe20000001844 */
[----:B------:R-:W-:Y:S01]  /*9440*/  FADD.FTZ R12, R161, R48 ;  /* 0x00000030a10c7221 */ /* 0x000fe20000010000 */
[----:B------:R-:W-:Y:S01]  /*9450*/  MUFU.EX2 R111, R111 ;  /* 0x0000006f006f7308 */ /* 0x000fe20000000800 */
[-CC-:B------:R-:W-:Y:S01]  /*9460*/  FFMA.FTZ R48, R29, R3.reuse, -R22.reuse ;  /* 0x000000031d307223 */ /* 0x180fe20000010816 */
[-C--:B------:R-:W-:Y:S01]  /*9470*/  FFMA.FTZ R29, R67, R3.reuse, -R22 ;  /* 0x00000003431d7223 */ /* 0x080fe20000010816 */
[----:B------:R-:W-:Y:S01]  /*9480*/  FADD.FTZ R157, R157, R12 ;  /* 0x0000000c9d9d7221 */ /* 0x000fe20000010000 */
[----:B------:R-:W-:Y:S02]  /*9490*/  MUFU.EX2 R97, R97 ;  /* 0x0000006100617308 */ /* 0x000fe40000000800 */
[C---:B------:R-:W-:Y:S01]  /*94a0*/  HMMA.16816.F32 R72, R4.reuse, R14, R72 ;  /* 0x0000000e0448723c */ /* 0x040fe20000001848 */
[----:B------:R-:W-:Y:S01]  /*94b0*/  LDSM.16.MT88.4 R12, [R58+0x4400] ;  /* 0x004400003a0c783b */ /* 0x000fe20000004200 */
        /* <DEDUP_REMOVED lines=21> */
[----:B------:R-:W2:Y:S01]  /*9610*/  MUFU.EX2 R61, R61 ;  /* 0x0000003d003d7308 */ /* 0x000ea20000000800 */
        /* <DEDUP_REMOVED lines=32> */
[-CC-:B------:R-:W-:Y:S01]  /*9820*/  FFMA.FTZ R4, R63, R3.reuse, -R22.reuse ;  /* 0x000000033f047223 */ /* 0x180fe20000010816 */
[----:B------:R-:W-:Y:S01]  /*9830*/  FFMA.FTZ R63, R103, R3, -R22 ;  /* 0x00000003673f7223 */ /* 0x000fe20000010816 */
[----:B--2---:R-:W-:-:S02]  /*9840*/  F2FP.F16.F32.PACK_AB R6, R61, R86 ;  /* 0x000000563d06723e */ /* 0x004fc400000000ff */
        /* <DEDUP_REMOVED lines=11> */
[-CC-:B------:R-:W-:Y:S01]  /*9900*/  FFMA.FTZ R5, R35, R3.reuse, -R30.reuse ;  /* 0x0000000323057223 */ /* 0x180fe2000001081e */
[----:B------:R-:W-:Y:S01]  /*9910*/  FADD.FTZ R4, R38, R157 ;  /* 0x0000009d26047221 */ /* 0x000fe20000010000 */
[-CC-:B------:R-:W-:Y:S01]  /*9920*/  FFMA.FTZ R35, R55, R3.reuse, -R30.reuse ;  /* 0x0000000337237223 */ /* 0x180fe2000001081e */
[-C--:B------:R-:W-:Y:S01]  /*9930*/  FFMA.FTZ R38, R53, R3.reuse, -R30 ;  /* 0x0000000335267223 */ /* 0x080fe2000001081e */
[----:B------:R-:W-:Y:S01]  /*9940*/  FFMA.FTZ R53, R51, R3, -R22 ;  /* 0x0000000333357223 */ /* 0x000fe20000010816 */
[----:B------:R-:W-:Y:S01]  /*9950*/  FADD.FTZ R6, R36, R159 ;  /* 0x0000009f24067221 */ /* 0x000fe20000010000 */
[----:B------:R-:W2:Y:S01]  /*9960*/  MUFU.EX2 R45, R5 ;  /* 0x00000005002d7308 */ /* 0x000ea20000000800 */
[----:B------:R-:W-:-:S02]  /*9970*/  FADD.FTZ R93, R93, R4 ;  /* 0x000000045d5d7221 */ /* 0x000fc40000010000 */
[----:B------:R-:W-:Y:S01]  /*9980*/  FADD.FTZ R51, R95, R6 ;  /* 0x000000065f337221 */ /* 0x000fe20000010000 */
[----:B------:R-:W-:Y:S01]  /*9990*/  MUFU.EX2 R35, R35 ;  /* 0x0000002300237308 */ /* 0x000fe20000000800 */
[----:B------:R-:W-:Y:S02]  /*99a0*/  FADD.FTZ R32, R32, R93 ;  /* 0x0000005d20207221 */ /* 0x000fe40000010000 */
[----:B------:R-:W-:Y:S01]  /*99b0*/  FADD.FTZ R51, R34, R51 ;  /* 0x0000003322337221 */ /* 0x000fe20000010000 */
[----:B------:R-:W3:Y:S01]  /*99c0*/  MUFU.EX2 R38, R38 ;  /* 0x0000002600267308 */ /* 0x000ee20000000800 */
[----:B------:R-:W-:Y:S01]  /*99d0*/  FADD.FTZ R59, R59, R32 ;  /* 0x000000203b3b7221 */ /* 0x000fe20000010000 */
[-CC-:B------:R-:W-:Y:S01]  /*99e0*/  FFMA.FTZ R34, R49, R3.reuse, -R22.reuse ;  /* 0x0000000331227223 */ /* 0x180fe20000010816 */
[----:B------:R-:W-:Y:S01]  /*99f0*/  FFMA.FTZ R32, R33, R3, -R22 ;  /* 0x0000000321207223 */ /* 0x000fe20000010816 */
[----:B------:R-:W4:Y:S01]  /*9a00*/  MUFU.EX2 R36, R53 ;  /* 0x0000003500247308 */ /* 0x000f220000000800 */
[----:B------:R-:W-:Y:S01]  /*9a10*/  FADD.FTZ R18, R18, R51 ;  /* 0x0000003312127221 */ /* 0x000fe20000010000 */
[----:B--2---:R-:W-:Y:S01]  /*9a20*/  F2FP.F16.F32.PACK_AB R4, R50, R45 ;  /* 0x0000002d3204723e */ /* 0x004fe200000000ff */
[----:B------:R-:W-:Y:S01]  /*9a30*/  FADD.FTZ R16, R16, R59 ;  /* 0x0000003b10107221 */ /* 0x000fe20000010000 */
[----:B------:R-:W-:Y:S01]  /*9a40*/  F2FP.F16.F32.PACK_AB R5, R41, R48 ;  /* 0x000000302905723e */ /* 0x000fe200000000ff */
[----:B------:R-:W-:Y:S01]  /*9a50*/  MUFU.EX2 R34, R34 ;  /* 0x0000002200227308 */ /* 0x000fe20000000800 */
[----:B------:R-:W-:Y:S01]  /*9a60*/  FADD.FTZ R18, R57, R18 ;  /* 0x0000001239127221 */ /* 0x000fe20000010000 */
[----:B------:R-:W-:-:S02]  /*9a70*/  FADD.FTZ R127, R127, R16 ;  /* 0x000000107f7f7221 */ /* 0x000fc40000010000 */
[----:B------:R-:W2:Y:S01]  /*9a80*/  MUFU.EX2 R32, R32 ;  /* 0x0000002000207308 */ /* 0x000ea20000000800 */
[----:B---3--:R-:W-:Y:S01]  /*9a90*/  F2FP.F16.F32.PACK_AB R6, R38, R35 ;  /* 0x000000232606723e */ /* 0x008fe200000000ff */
[----:B------:R-:W-:Y:S01]  /*9aa0*/  FADD.FTZ R121, R121, R18 ;  /* 0x0000001279797221 */ /* 0x000fe20000010000 */
[----:B------:R-:W-:Y:S01]  /*9ab0*/  FADD.FTZ R44, R44, R127 ;  /* 0x0000007f2c2c7221 */ /* 0x000fe20000010000 */
[----:B----4-:R-:W-:Y:S02]  /*9ac0*/  F2FP.F16.F32.PACK_AB R7, R36, R29 ;  /* 0x0000001d2407723e */ /* 0x010fe400000000ff */
[----:B------:R-:W-:Y:S01]  /*9ad0*/  FADD.FTZ R46, R46, R121 ;  /* 0x000000792e2e7221 */ /* 0x000fe20000010000 */
[----:B------:R-:W-:-:S03]  /*9ae0*/  FADD.FTZ R117, R117, R44 ;  /* 0x0000002c75757221 */ /* 0x000fc60000010000 */
[----:B------:R-:W-:Y:S01]  /*9af0*/  FADD.FTZ R119, R119, R46 ;  /* 0x0000002e77777221 */ /* 0x000fe20000010000 */
[----:B------:R-:W-:Y:S01]  /*9b00*/  FADD.FTZ R117, R40, R117 ;  /* 0x0000007528757221 */ /* 0x000fe20000010000 */
[C---:B-1----:R-:W-:Y:S01]  /*9b10*/  HMMA.16816.F32 R68, R4.reuse, R8, R68 ;  /* 0x000000080444723c */ /* 0x042fe20000001844 */
[-CC-:B------:R-:W-:Y:S01]  /*9b20*/  FFMA.FTZ R40, R25, R3.reuse, -R22.reuse ;  /* 0x0000000319287223 */ /* 0x180fe20000010816 */
[----:B------:R-:W-:Y:S01]  /*9b30*/  FADD.FTZ R119, R42, R119 ;  /* 0x000000772a777221 */ /* 0x000fe20000010000 */
[-C--:B------:R-:W-:Y:S01]  /*9b40*/  FFMA.FTZ R25, R27, R3.reuse, -R22 ;  /* 0x000000031b197223 */ /* 0x080fe20000010816 */
[-C--:B------:R-:W-:Y:S02]  /*9b50*/  FFMA.FTZ R27, R21, R3.reuse, -R30 ;  /* 0x00000003151b7223 */ /* 0x080fe4000001081e */
[----:B------:R-:W-:Y:S01]  /*9b60*/  FADD.FTZ R42, R62, R119 ;  /* 0x000000773e2a7221 */ /* 0x000fe20000010000 */
[----:B------:R-:W-:Y:S01]  /*9b70*/  MUFU.EX2 R40, R40 ;  /* 0x0000002800287308 */ /* 0x000fe20000000800 */
[C---:B------:R-:W-:Y:S01]  /*9b80*/  HMMA.16816.F32 R72, R4.reuse, R10, R72 ;  /* 0x0000000a0448723c */ /* 0x040fe20000001848 */
[----:B------:R-:W1:Y:S01]  /*9b90*/  LDSM.16.MT88.4 R8, [R31+0x4800] ;  /* 0x004800001f08783b */ /* 0x000e620000004200 */
[----:B------:R-:W-:Y:S01]  /*9ba0*/  FADD.FTZ R42, R105, R42 ;  /* 0x0000002a692a7221 */ /* 0x000fe20000010000 */
[----:B------:R-:W-:Y:S03]  /*9bb0*/  MUFU.EX2 R25, R25 ;  /* 0x0000001900197308 */ /* 0x000fe60000000800 */
[----:B------:R-:W-:Y:S01]  /*9bc0*/  FADD.FTZ R101, R101, R42 ;  /* 0x0000002a65657221 */ /* 0x000fe20000010000 */
[----:B------:R-:W-:Y:S01]  /*9bd0*/  MUFU.EX2 R21, R28 ;  /* 0x0000001c00157308 */ /* 0x000fe20000000800 */
[C---:B------:R-:W-:Y:S01]  /*9be0*/  HMMA.16816.F32 R76, R4.reuse, R12, R76 ;  /* 0x0000000c044c723c */ /* 0x040fe2000000184c */
[-C--:B------:R-:W-:Y:S01]  /*9bf0*/  FFMA.FTZ R12, R43, R3.reuse, -R22 ;  /* 0x000000032b0c7223 */ /* 0x080fe20000010816 */
[----:B------:R-:W-:Y:S01]  /*9c00*/  FFMA.FTZ R43, R17, R3, -R30 ;  /* 0x00000003112b7223 */ /* 0x000fe2000001081e */
[----:B------:R-:W-:Y:S01]  /*9c10*/  FADD.FTZ R54, R54, R101 ;  /* 0x0000006536367221 */ /* 0x000fe20000010000 */
[----:B------:R-:W3:Y:S01]  /*9c20*/  LDSM.16.MT88.4 R16, [R58+0x4800] ;  /* 0x004800003a10783b */ /* 0x000ee20000004200 */
[----:B------:R-:W4:Y:S02]  /*9c30*/  MUFU.EX2 R33, R12 ;  /* 0x0000000c00217308 */ /* 0x000f240000000800 */
[----:B------:R-:W-:Y:S01]  /*9c40*/  FADD.FTZ R65, R65, R54 ;  /* 0x0000003641417221 */ /* 0x000fe20000010000 */
[----:B------:R-:W-:Y:S01]  /*9c50*/  HMMA.16816.F32 R80, R4, R14, R80 ;  /* 0x0000000e0450723c */ /* 0x000fe20000001850 */
[----:B------:R-:W5:Y:S01]  /*9c60*/  MUFU.EX2 R43, R43 ;  /* 0x0000002b002b7308 */ /* 0x000f620000000800 */
[----:B------:R-:W-:Y:S01]  /*9c70*/  F2FP.F16.F32.PACK_AB R6, R92, R37 ;  /* 0x000000255c06723e */ /* 0x000fe200000000ff */
[----:B------:R-:W-:Y:S01]  /*9c80*/  FADD.FTZ R65, R64, R65 ;  /* 0x0000004140417221 */ /* 0x000fe20000010000 */
[----:B--2---:R-:W-:Y:S01]  /*9c90*/  F2FP.F16.F32.PACK_AB R7, R39, R32 ;  /* 0x000000202707723e */ /* 0x004fe200000000ff */
[----:B------:R-:W2:Y:S02]  /*9ca0*/  MUFU.EX2 R24, R27 ;  /* 0x0000001b00187308 */ /* 0x000ea40000000800 */
[----:B------:R-:W-:Y:S01]  /*9cb0*/  FADD.FTZ R86, R86, R65 ;  /* 0x0000004156567221 */ /* 0x000fe20000010000 */
[----:B----4-:R-:W-:-:S03]  /*9cc0*/  F2FP.F16.F32.PACK_AB R5, R33, R34 ;  /* 0x000000222105723e */ /* 0x010fc600000000ff */
[----:B------:R-:W-:Y:S01]  /*9cd0*/  FADD.FTZ R86, R61, R86 ;  /* 0x000000563d567221 */ /* 0x000fe20000010000 */
[----:B------:R-:W4:Y:S01]  /*9ce0*/  LDSM.16.MT88.4 R12, [R31+0x4c00] ;  /* 0x004c00001f0c783b */ /* 0x000f220000004200 */
[----:B-----5:R-:W-:Y:S02]  /*9cf0*/  F2FP.F16.F32.PACK_AB R4, R94, R43 ;  /* 0x0000002b5e04723e */ /* 0x020fe400000000ff */
        /* <DEDUP_REMOVED lines=10> */
[----:B------:R-:W1:Y:S01]  /*9da0*/  LDSM.16.MT88.4 R8, [R58+0x4c00] ;  /* 0x004c00003a08783b */ /* 0x000e620000004200 */
[----:B------:R-:W-:Y:S01]  /*9db0*/  FADD.FTZ R94, R94, R43 ;  /* 0x0000002b5e5e7221 */ /* 0x000fe20000010000 */
[----:B------:R-:W-:-:S03]  /*9dc0*/  FADD.FTZ R52, R52, R97 ;  /* 0x0000006134347221 */ /* 0x000fc60000010000 */
[----:B---3--:R-:W-:Y:S01]  /*9dd0*/  HMMA.16816.F32 R76, R4, R16, R76 ;  /* 0x00000010044c723c */ /* 0x008fe2000000184c */
[----:B------:R-:W-:Y:S01]  /*9de0*/  FADD.FTZ R87, R87, R52 ;  /* 0x0000003457577221 */ /* 0x000fe20000010000 */
[----:B------:R-:W-:-:S03]  /*9df0*/  FADD.FTZ R37, R37, R94 ;  /* 0x0000005e25257221 */ /* 0x000fc60000010000 */
[----:B------:R-:W-:Y:S01]  /*9e00*/  FADD.FTZ R66, R66, R87 ;  /* 0x0000005742427221 */ /* 0x000fe20000010000 */
[----:B------:R-:W-:Y:S02]  /*9e10*/  FADD.FTZ R92, R92, R37 ;  /* 0x000000255c5c7221 */ /* 0x000fe40000010000 */
        /* <DEDUP_REMOVED lines=8> */
[----:B------:R-:W-:Y:S01]  /*9ea0*/  F2FP.F16.F32.PACK_AB R7, R152, R25 ;  /* 0x000000199807723e */ /* 0x000fe200000000ff */
[----:B------:R-:W-:-:S02]  /*9eb0*/  FADD.FTZ R16, R48, R3 ;  /* 0x0000000330107221 */ /* 0x000fc40000010000 */
[----:B------:R-:W-:Y:S02]  /*9ec0*/  FADD.FTZ R26, R26, R21 ;  /* 0x000000151a1a7221 */ /* 0x000fe40000010000 */
[----:B------:R-:W-:Y:S02]  /*9ed0*/  FADD.FTZ R16, R41, R16 ;  /* 0x0000001029107221 */ /* 0x000fe40000010000 */
[----:B----4-:R-:W-:Y:S01]  /*9ee0*/  HMMA.16816.F32 R68, R4, R12, R68 ;  /* 0x0000000c0444723c */ /* 0x010fe20000001844 */
[----:B------:R-:W-:Y:S01]  /*9ef0*/  FADD.FTZ R153, R153, R26 ;  /* 0x0000001a99997221 */ /* 0x000fe20000010000 */
[----:B------:R-:W-:-:S04]  /*9f00*/  FADD.FTZ R3, R29, R16 ;  /* 0x000000101d037221 */ /* 0x000fc80000010000 */
[----:B------:R-:W-:Y:S02]  /*9f10*/  FADD.FTZ R3, R36, R3 ;  /* 0x0000000324037221 */ /* 0x000fe40000010000 */
[----:B------:R-:W-:Y:S02]  /*9f20*/  HMMA.16816.F32 R72, R4, R14, R72 ;  /* 0x0000000e0448723c */ /* 0x000fe40000001848 */
[----:B------:R-:W-:-:S04]  /*9f30*/  FADD.FTZ R34, R34, R3 ;  /* 0x0000000322227221 */ /* 0x000fc80000010000 */
[----:B------:R-:W-:Y:S02]  /*9f40*/  FADD.FTZ R33, R33, R34 ;  /* 0x0000002221217221 */ /* 0x000fe40000010000 */
[----:B-1----:R-:W-:Y:S02]  /*9f50*/  HMMA.16816.F32 R76, R4, R8, R76 ;  /* 0x00000008044c723c */ /* 0x002fe4000000184c */
[----:B------:R-:W-:-:S04]  /*9f60*/  FADD.FTZ R8, R32, R33 ;  /* 0x0000002120087221 */ /* 0x000fc80000010000 */
[----:B------:R-:W-:Y:S02]  /*9f70*/  FADD.FTZ R8, R39, R8 ;  /* 0x0000000827087221 */ /* 0x000fe40000010000 */
[----:B------:R-:W-:Y:S02]  /*9f80*/  HMMA.16816.F32 R80, R4, R10, R80 ;  /* 0x0000000a0450723c */ /* 0x000fe40000001850 */
[----:B------:R-:W-:-:S04]  /*9f90*/  FADD.FTZ R23, R23, R8 ;  /* 0x0000000817177221 */ /* 0x000fc80000010000 */
[----:B------:R-:W-:-:S04]  /*9fa0*/  FADD.FTZ R40, R40, R23 ;  /* 0x0000001728287221 */ /* 0x000fc80000010000 */
[----:B------:R-:W-:-:S04]  /*9fb0*/  FADD.FTZ R25, R25, R40 ;  /* 0x0000002819197221 */ /* 0x000fc80000010000 */
[----:B------:R-:W-:Y:S01]  /*9fc0*/  FADD.FTZ R152, R152, R25 ;  /* 0x0000001998987221 */ /* 0x000fe20000010000 */
[----:B------:R-:W-:Y:S06]  /*9fd0*/  @!P0 BRA `(.L_x_6831) ;  /* 0x0000002800648947 */ /* 0x000fec0003800000 */
[----:B------:R-:W-:Y:S01]  /*9fe0*/  ISETP.NE.U32.AND P0, PT, R150, RZ, PT ;  /* 0x000000ff9600720c */ /* 0x000fe20003f05070 */
[----:B------:R-:W-:Y:S02]  /*9ff0*/  IMAD.MOV.U32 R89, RZ, RZ, R0 ;  /* 0x000000ffff597224 */ /* 0x000fe400078e0000 */
[----:B------:R-:W-:Y:S01]  /*a000*/  IMAD.MOV.U32 R87, RZ, RZ, R2 ;  /* 0x000000ffff577224 */ /* 0x000fe200078e0002 */
[----:B------:R-:W-:-:S13]  /*a010*/  ISETP.NE.AND.EX P2, PT, R151, RZ, PT, P0 ;  /* 0x000000ff9700720c */ /* 0x000fda0003f45300 */
.L_x_6838:
        /* <DEDUP_REMOVED lines=78> */
.L_x_6833:
[----:B------:R-:W-:Y:S05]  /*a500*/  BSYNC.RECONVERGENT B0 ;  /* 0x0000000000007941 */ /* 0x000fea0003800200 */
.L_x_6832:
[----:B------:R-:W1:Y:S01]  /*a510*/  S2UR UR7, SR_CgaCtaId ;  /* 0x00000000000779c3 */ /* 0x000e620000008800 */
[C---:B------:R-:W-:Y:S01]  /*a520*/  IMAD.SHL.U32 R154, R128.reuse, 0x8, RZ ;  /* 0x00000008809a7824 */ /* 0x040fe200078e00ff */
[----:B------:R-:W-:Y:S01]  /*a530*/  LOP3.LUT R155, R128, 0x18, RZ, 0xc0, !PT ;  /* 0x00000018809b7812 */ /* 0x000fe200078ec0ff */
[----:B------:R-:W-:Y:S01]  /*a540*/  UMOV UR9, 0x400 ;  /* 0x0000040000097882 */ /* 0x000fe20000000000 */
[----:B------:R-:W-:Y:S01]  /*a550*/  IMAD.SHL.U32 R157, R134, 0x40, RZ ;  /* 0x00000040869d7824 */ /* 0x000fe200078e00ff */
[----:B------:R-:W-:Y:S01]  /*a560*/  BSSY.RECONVERGENT B1, `(.L_x_6834) ;  /* 0x00000dc000017945 */ /* 0x000fe20003800200 */
[----:B------:R-:W-:Y:S01]  /*a570*/  LOP3.LUT R88, R154, 0x18, RZ, 0xc0, !PT ;  /* 0x000000189a587812 */ /* 0x000fe200078ec0ff */
[C---:B------:R-:W-:Y:S01]  /*a580*/  IMAD.SHL.U32 R2, R128.reuse, 0x20, RZ ;  /* 0x0000002080027824 */ /* 0x040fe200078e00ff */
[--C-:B------:R-:W-:Y:S01]  /*a590*/  LOP3.LUT R155, R155, 0xc0, R154.reuse, 0xf8, !PT ;  /* 0x000000c09b9b7812 */ /* 0x100fe200078ef89a */
[----:B------:R-:W-:Y:S01]  /*a5a0*/  IMAD.SHL.U32 R130, R128, 0x10, RZ ;  /* 0x0000001080827824 */ /* 0x000fe200078e00ff */
[----:B------:R-:W-:Y:S01]  /*a5b0*/  ISETP.GE.AND P1, PT, R88, R143, PT ;  /* 0x0000008f5800720c */ /* 0x000fe20003f26270 */
[----:B------:R-:W-:Y:S01]  /*a5c0*/  IMAD.SHL.U32 R90, R128, 0x4, RZ ;  /* 0x00000004805a7824 */ /* 0x000fe200078e00ff */
[--C-:B------:R-:W-:Y:S01]  /*a5d0*/  LOP3.LUT R155, R155, 0x18, R154.reuse, 0x78, !PT ;  /* 0x000000189b9b7812 */ /* 0x100fe200078e789a */
[----:B------:R-:W-:Y:S01]  /*a5e0*/  VIADD R146, R146, 0xffffffff ;  /* 0xffffffff92927836 */ /* 0x000fe20000000000 */
[----:B------:R-:W-:Y:S02]  /*a5f0*/  IADD3 R158, P0, PT, R157, R138, RZ ;  /* 0x0000008a9d9e7210 */ /* 0x000fe40007f1e0ff */
[----:B------:R-:W-:Y:S02]  /*a600*/  LOP3.LUT R155, R155, 0x1f20, R154, 0xf8, !PT ;  /* 0x00001f209b9b7812 */ /* 0x000fe400078ef89a */
[----:B------:R-:W-:Y:S02]  /*a610*/  SHF.L.U64.HI R88, R134, 0x6, R135 ;  /* 0x0000000686587819 */ /* 0x000fe40000010287 */
[-C--:B------:R-:W-:Y:S02]  /*a620*/  IADD3 R156, P3, PT, R158, R157.reuse, RZ ;  /* 0x0000009d9e9c7210 */ /* 0x080fe40007f7e0ff */
[----:B------:R-:W-:Y:S01]  /*a630*/  LOP3.LUT R91, R130, 0x100, RZ, 0xc0, !PT ;  /* 0x00000100825b7812 */ /* 0x000fe200078ec0ff */
[----:B------:R-:W-:Y:S01]  /*a640*/  IMAD.X R159, R88, 0x1, R139, P0 ;  /* 0x00000001589f7824 */ /* 0x000fe200000e068b */
[----:B-1----:R-:W-:Y:S01]  /*a650*/  ULEA UR6, UR7, UR9, 0x18 ;  /* 0x0000000907067291 */ /* 0x002fe2000f8ec0ff */
[----:B------:R-:W-:Y:S02]  /*a660*/  @!P1 IADD3 R160, P0, PT, R156, R157, RZ ;  /* 0x0000009d9ca09210 */ /* 0x000fe40007f1e0ff */
[--C-:B------:R-:W-:Y:S01]  /*a670*/  IMAD.X R157, R159, 0x1, R88.reuse, P3 ;  /* 0x000000019f9d7824 */ /* 0x100fe200018e0658 */
[----:B------:R-:W-:Y:S02]  /*a680*/  LOP3.LUT R3, R2, 0xc0, RZ, 0xc0, !PT ;  /* 0x000000c002037812 */ /* 0x000fe400078ec0ff */
[----:B------:R-:W-:Y:S01]  /*a690*/  LEA R155, R155, UR6, 0x1 ;  /* 0x000000069b9b7c11 */ /* 0x000fe2000f8e08ff */
[----:B------:R-:W-:Y:S01]  /*a6a0*/  @!P1 IMAD.X R161, R157, 0x1, R88, P0 ;  /* 0x000000019da19824 */ /* 0x000fe200000e0658 */
[----:B------:R-:W-:Y:S02]  /*a6b0*/  LOP3.LUT R86, R90, 0x18, RZ, 0xc0, !PT ;  /* 0x000000185a567812 */ /* 0x000fe400078ec0ff */
[----:B------:R-:W-:Y:S01]  /*a6c0*/  LOP3.LUT R0, R91, 0x20, R2, 0xf8, !PT ;  /* 0x000000205b007812 */ /* 0x000fe200078ef802 */
[----:B------:R-:W-:Y:S01]  /*a6d0*/  @!PT LDS RZ, [RZ] ;  /* 0x00000000fffff984 */ /* 0x000fe20000000800 */
[----:B------:R-:W-:Y:S01]  /*a6e0*/  @!PT LDS RZ, [RZ] ;  /* 0x00000000fffff984 */ /* 0x000fe20000000800 */
[----:B------:R-:W-:Y:S01]  /*a6f0*/  @!PT LDS RZ, [RZ] ;  /* 0x00000000fffff984 */ /* 0x000fe20000000800 */
[----:B------:R1:W-:Y:S01]  /*a700*/  @!P1 LDGSTS.E.BYPASS.LTC128B.128 [R155+0x3000], desc[UR4][R138.64] ;  /* 0x030000008a9b9fae */ /* 0x0003e2000b981a04 */
[----:B------:R-:W-:Y:S02]  /*a710*/  LOP3.LUT R3, R3, 0x8, R128, 0xf8, !PT ;  /* 0x0000000803037812 */ /* 0x000fe400078ef880 */
[----:B------:R-:W-:Y:S02]  /*a720*/  LOP3.LUT P0, RZ, R128, 0x4, RZ, 0xc0, !PT ;  /* 0x0000000480ff7812 */ /* 0x000fe4000780c0ff */
[----:B------:R-:W-:Y:S01]  /*a730*/  @P1 STS.128 [R155+0x3000], RZ ;  /* 0x003000ff9b001388 */ /* 0x000fe20000000c00 */
[----:B------:R-:W-:Y:S01]  /*a740*/  LOP3.LUT R0, R0, R3, R86, 0xf6, !PT ;  /* 0x0000000300007212 */ /* 0x000fe200078ef656 */
[----:B------:R-:W-:Y:S01]  /*a750*/  IMAD.MOV.U32 R3, RZ, RZ, 0x20 ;  /* 0x00000020ff037424 */ /* 0x000fe200078e00ff */
[----:B------:R-:W-:Y:S02]  /*a760*/  ISETP.GT.AND P3, PT, R146, R131, PT ;  /* 0x000000839200720c */ /* 0x000fe40003f64270 */
[----:B------:R-:W-:Y:S01]  /*a770*/  @!PT LDS RZ, [RZ] ;  /* 0x00000000fffff984 */ /* 0x000fe20000000800 */
[----:B------:R-:W-:Y:S01]  /*a780*/  @!PT LDS RZ, [RZ] ;  /* 0x00000000fffff984 */ /* 0x000fe20000000800 */
[----:B------:R-:W-:Y:S01]  /*a790*/  @!PT LDS RZ, [RZ] ;  /* 0x00000000fffff984 */ /* 0x000fe20000000800 */
[----:B------:R1:W-:Y:S01]  /*a7a0*/  @!P1 LDGSTS.E.BYPASS.LTC128B.128 [R155+0x3800], desc[UR4][R158.64] ;  /* 0x038000009e9b9fae */ /* 0x0003e2000b981a04 */
[----:B------:R-:W-:Y:S02]  /*a7b0*/  LEA R0, R0, UR6, 0x1 ;  /* 0x0000000600007c11 */ /* 0x000fe4000f8e08ff */
[----:B------:R-:W-:Y:S02]  /*a7c0*/  SEL R3, R3, 0xffffffe0, !P0 ;  /* 0xffffffe003037807 */ /* 0x000fe40004000000 */
        /* <DEDUP_REMOVED lines=20> */
[----:B------:R4:W1:Y:S01]  /*a910*/  LDSM.16.M88.4 R124, [R0+0x2c00] ;  /* 0x002c0000007c783b */ /* 0x0008620000000200 */
[C---:B--2---:R-:W-:Y:S03]  /*a920*/  HMMA.16816.F32 R4, R92.reuse, R96, RZ ;  /* 0x000000605c04723c */ /* 0x044fe600000018ff */
[--C-:B------:R-:W-:Y:S05]  /*a930*/  IMAD.IADD R96, R129, 0x1, R3.reuse ;  /* 0x0000000181607824 */ /* 0x100fea00078e0203 */
[C---:B------:R-:W-:Y:S01]  /*a940*/  HMMA.16816.F32 R8, R92.reuse, R98, RZ ;  /* 0x000000625c08723c */ /* 0x040fe200000018ff */
[----:B------:R-:W-:Y:S07]  /*a950*/  LDSM.16.M88.4 R96, [R96] ;  /* 0x000000006060783b */ /* 0x000fee0000000200 */
[C---:B---3--:R-:W-:Y:S01]  /*a960*/  HMMA.16816.F32 R12, R92.reuse, R100, RZ ;  /* 0x000000645c0c723c */ /* 0x048fe200000018ff */
[----:B----4-:R-:W-:Y:S07]  /*a970*/  IMAD.IADD R0, R0, 0x1, R3 ;  /* 0x0000000100007824 */ /* 0x010fee00078e0203 */
[C---:B------:R-:W-:Y:S08]  /*a980*/  HMMA.16816.F32 R16, R92.reuse, R102, RZ ;  /* 0x000000665c10723c */ /* 0x040ff000000018ff */
[C---:B------:R-:W-:Y:S08]  /*a990*/  HMMA.16816.F32 R20, R92.reuse, R104, RZ ;  /* 0x000000685c14723c */ /* 0x040ff000000018ff */
        /* <DEDUP_REMOVED lines=54> */
[-C--:B--2---:R-:W-:Y:S04]  /*ad00*/  IABS R93, R96.reuse ;  /* 0x00000060005d7213 */ /* 0x084fe80000000000 */
        /* <DEDUP_REMOVED lines=9> */
[-C--:B------:R-:W-:Y:S01]  /*ada0*/  LOP3.LUT R3, R3, R96.reuse, RZ, 0x3c, !PT ;  /* 0x0000006003037212 */ /* 0x080fe200078e3cff */
        /* <DEDUP_REMOVED lines=14> */
[----:B------:R-:W-:Y:S01]  /*ae90*/  IMAD R0, R95, R91, R0 ;  /* 0x0000005b5f007224 */ /* 0x000fe200078e0200 */
[----:B------:R-:W-:Y:S01]  /*aea0*/  LOP3.LUT R91, RZ, R96, RZ, 0x33, !PT ;  /* 0x00000060ff5b7212 */ /* 0x000fe200078e33ff */
[----:B------:R-:W-:Y:S03]  /*aeb0*/  @P6 VIADD R92, R92, 0x1 ;  /* 0x000000015c5c6836 */ /* 0x000fe60000000000 */
[----:B------:R-:W-:Y:S11]  /*aec0*/  ISETP.GT.U32.AND P3, PT, R93, R0, PT ;  /* 0x000000005d00720c */ /* 0x000ff60003f64070 */
[----:B------:R-:W-:Y:S02]  /*aed0*/  @!UPT UIADD3 URZ, UPT, UPT, URZ, URZ, URZ ;  /* 0x000000fffffff290 */ /* 0x000fe4000fffe0ff */
[-C--:B------:R-:W-:Y:S01]  /*aee0*/  @!P3 IADD3 R0, PT, PT, R0, -R93.reuse, RZ ;  /* 0x8000005d0000b210 */ /* 0x080fe20007ffe0ff */
[----:B------:R-:W-:Y:S01]  /*aef0*/  @!P3 VIADD R95, R95, 0x1 ;  /* 0x000000015f5fb836 */ /* 0x000fe20000000000 */
[----:B------:R-:W-:Y:S02]  /*af00*/  ISETP.GE.AND P3, PT, R88, RZ, PT ;  /* 0x000000ff5800720c */ /* 0x000fe40003f66270 */
[----:B------:R-:W-:Y:S11]  /*af10*/  ISETP.GE.U32.AND P5, PT, R0, R93, PT ;  /* 0x0000005d0000720c */ /* 0x000ff60003fa6070 */
[----:B------:R-:W-:Y:S02]  /*af20*/  @!UPT UIADD3 URZ, UPT, UPT, URZ, URZ, URZ ;  /* 0x000000fffffff290 */ /* 0x000fe4000fffe0ff */
        /* <DEDUP_REMOVED lines=9> */
[C---:B------:R-:W-:Y:S04]  /*afc0*/  LEA R100, P3, R91.reuse, R148, 0x2 ;  /* 0x000000945b647211 */ /* 0x040fe800078610ff */
[C---:B------:R-:W-:Y:S01]  /*afd0*/  LEA.HI.X.SX32 R101, R91.reuse, R149, 0x2, P3 ;  /* 0x000000955b657211 */ /* 0x040fe200018f16ff */
[----:B------:R-:W-:Y:S01]  /*afe0*/  IMAD.IADD R91, R91, 0x1, -R95 ;  /* 0x000000015b5b7824 */ /* 0x000fe200078e0a5f */
[----:B------:R-:W3:Y:S03]  /*aff0*/  LD.E R3, desc[UR4][R98.64] ;  /* 0x0000000462037980 */ /* 0x000ee6000c101900 */
[----:B------:R-:W-:Y:S01]  /*b000*/  IMAD R96, R96, R91, -0x80 ;  /* 0xffffff8060607424 */ /* 0x000fe200078e025b */
[----:B------:R-:W3:Y:S04]  /*b010*/  LD.E R0, desc[UR4][R100.64] ;  /* 0x0000000464007980 */ /* 0x000ee8000c101900 */
[----:B------:R-:W4:Y:S01]  /*b020*/  LD.E.64 R94, desc[UR4][R84.64+0x20] ;  /* 0x00002004545e7980 */ /* 0x000f22000c101b00 */
[----:B------:R-:W-:Y:S01]  /*b030*/  SHF.R.S32.HI R91, RZ, 0x1f, R96 ;  /* 0x0000001fff5b7819 */ /* 0x000fe20000011460 */
[-C--:B--2---:R-:W-:Y:S04]  /*b040*/  IMAD R88, R93, R96.reuse, RZ ;  /* 0x000000605d587224 */ /* 0x084fe800078e02ff */
        /* <DEDUP_REMOVED lines=11> */
.L_x_6837:
[----:B------:R-:W-:Y:S05]  /*b100*/  BSYNC.RECONVERGENT B0 ;  /* 0x0000000000007941 */ /* 0x000fea0003800200 */
.L_x_6836:
        /* <DEDUP_REMOVED lines=8> */
[--C-:B------:R-:W-:Y:S02]  /*b190*/  @!P1 SHF.L.U64.HI R91, R132, 0x6, R133.reuse ;  /* 0x00000006845b9819 */ /* 0x100fe40000010285 */
[-C--:B------:R-:W-:Y:S02]  /*b1a0*/  @!P1 IADD3 R3, P4, P3, R88, R136.reuse, R88 ;  /* 0x0000008858039210 */ /* 0x080fe40007b9e058 */
[CC--:B------:R-:W-:Y:S02]  /*b1b0*/  @!P1 LEA.HI.X R95, R132.reuse, R137.reuse, R133, 0x6, P6 ;  /* 0x00000089845f9211 */ /* 0x0c0fe400030f3485 */
[-C--:B------:R-:W-:Y:S02]  /*b1c0*/  @!P1 IADD3.X R0, PT, PT, R91, R137.reuse, R91, P4, P3 ;  /* 0x000000895b009210 */ /* 0x080fe400027e645b */
        /* <DEDUP_REMOVED lines=21> */
.L_x_6835:
[----:B------:R-:W-:Y:S05]  /*b320*/  BSYNC.RECONVERGENT B1 ;  /* 0x0000000000017941 */ /* 0x000fea0003800200 */
.L_x_6834:
        /* <DEDUP_REMOVED lines=33> */
[----:B------:R-:W-:Y:S01]  /*b540*/  SHF.R.U32.HI R104, RZ, 0x1, R128 ;  /* 0x00000001ff687819 */ /* 0x000fe20000011680 */
[----:B------:R-:W1:Y:S01]  /*b550*/  SHFL.BFLY PT, R0, R93, 0x2, 0x1f ;  /* 0x0c401f005d007f89 */ /* 0x000e6200000e0000 */
[----:B------:R-:W-:Y:S02]  /*b560*/  LOP3.LUT R92, R2, 0x120, RZ, 0xc0, !PT ;  /* 0x00000120025c7812 */ /* 0x000fe400078ec0ff */
[----:B------:R-:W-:Y:S05]  /*b570*/  LOP3.LUT R95, R104, 0x8, RZ, 0xc0, !PT ;  /* 0x00000008685f7812 */ /* 0x000fea00078ec0ff */
[----:B------:R-:W3:Y:S01]  /*b580*/  SHFL.BFLY PT, R88, R99, 0x2, 0x1f ;  /* 0x0c401f0063587f89 */ /* 0x000ee200000e0000 */
[----:B------:R-:W-:Y:S02]  /*b590*/  IADD3 R142, PT, PT, R142, -0x80, RZ ;  /* 0xffffff808e8e7810 */ /* 0x000fe40007ffe0ff */
[----:B------:R-:W-:Y:S04]  /*b5a0*/  LOP3.LUT R95, R95, 0xc0, R2, 0xf8, !PT ;  /* 0x000000c05f5f7812 */ /* 0x000fe800078ef802 */
[----:B------:R-:W-:Y:S02]  /*b5b0*/  LOP3.LUT R92, R92, R95, R86, 0xf6, !PT ;  /* 0x0000005f5c5c7212 */ /* 0x000fe400078ef656 */
[----:B-1----:R-:W-:Y:S02]  /*b5c0*/  FMNMX.FTZ R91, R93, R0, !PT ;  /* 0x000000005d5b7209 */ /* 0x002fe40007810000 */
[----:B---3--:R-:W-:Y:S03]  /*b5d0*/  FMNMX.FTZ R97, R99, R88, !PT ;  /* 0x0000005863617209 */ /* 0x008fe60007810000 */
[----:B------:R-:W1:Y:S08]  /*b5e0*/  SHFL.BFLY PT, R0, R91, 0x1, 0x1f ;  /* 0x0c201f005b007f89 */ /* 0x000e7000000e0000 */
[----:B------:R-:W3:Y:S01]  /*b5f0*/  SHFL.BFLY PT, R88, R97, 0x1, 0x1f ;  /* 0x0c201f0061587f89 */ /* 0x000ee200000e0000 */
[----:B-1----:R-:W-:Y:S02]  /*b600*/  FMNMX.FTZ R0, R91, R0, !PT ;  /* 0x000000005b007209 */ /* 0x002fe40007810000 */
[----:B------:R-:W-:Y:S02]  /*b610*/  LEA R91, R92, UR6, 0x1 ;  /* 0x000000065c5b7c11 */ /* 0x000fe4000f8e08ff */
[----:B---3--:R-:W-:Y:S01]  /*b620*/  FMNMX.FTZ R2, R97, R88, !PT ;  /* 0x0000005861027209 */ /* 0x008fe20007810000 */
[C---:B------:R-:W-:Y:S01]  /*b630*/  FADD.FTZ R86, -R0.reuse, R89 ;  /* 0x0000005900567221 */ /* 0x040fe20000010100 */
[----:B------:R-:W-:Y:S01]  /*b640*/  FSETP.NEU.FTZ.AND P1, PT, R0, -INF , PT ;  /* 0xff8000000000780b */ /* 0x000fe20003f3d000 */
[----:B------:R-:W1:Y:S01]  /*b650*/  LDSM.16.MT88.4 R96, [R91+0x3000] ;  /* 0x003000005b60783b */ /* 0x000e620000004200 */
[C---:B------:R-:W-:Y:S01]  /*b660*/  FSETP.NEU.FTZ.AND P3, PT, R2.reuse, -INF , PT ;  /* 0xff8000000200780b */ /* 0x040fe20003f7d000 */
[----:B------:R-:W-:Y:S01]  /*b670*/  FADD.FTZ R88, -R2, R87 ;  /* 0x0000005702587221 */ /* 0x000fe20000010100 */
[-C--:B------:R-:W-:Y:S01]  /*b680*/  MOV R89, R0.reuse ;  /* 0x0000000000597202 */ /* 0x080fe20000000f00 */
[C---:B--2---:R-:W-:Y:S01]  /*b690*/  FMUL.FTZ R106, R3.reuse, R0 ;  /* 0x00000000036a7220 */ /* 0x044fe20000410000 */
[C---:B------:R-:W-:Y:S01]  /*b6a0*/  FMUL.FTZ R108, R3.reuse, R2 ;  /* 0x00000002036c7220 */ /* 0x040fe20000410000 */
[C---:B------:R-:W-:Y:S01]  /*b6b0*/  FMUL.FTZ R87, R3.reuse, R86 ;  /* 0x0000005603577220 */ /* 0x040fe20000410000 */
[----:B------:R-:W-:Y:S02]  /*b6c0*/  FMUL.FTZ R86, R3, R88 ;  /* 0x0000005803567220 */ /* 0x000fe40000410000 */
[----:B------:R-:W-:Y:S02]  /*b6d0*/  FSEL R106, R106, RZ, P1 ;  /* 0x000000ff6a6a7208 */ /* 0x000fe40000800000 */
[----:B------:R-:W-:Y:S01]  /*b6e0*/  FSEL R108, R108, RZ, P3 ;  /* 0x000000ff6c6c7208 */ /* 0x000fe20001800000 */
[----:B------:R-:W2:Y:S02]  /*b6f0*/  MUFU.EX2 R87, R87 ;  /* 0x0000005700577308 */ /* 0x000ea40000000800 */
[-CC-:B------:R-:W-:Y:S01]  /*b700*/  FFMA.FTZ R101, R10, R3.reuse, -R106.reuse ;  /* 0x000000030a657223 */ /* 0x180fe2000001086a */
[-C--:B------:R-:W-:Y:S07]  /*b710*/  FFMA.FTZ R102, R7, R3.reuse, -R106 ;  /* 0x0000000307667223 */ /* 0x080fee000001086a */
        /* <DEDUP_REMOVED lines=8> */
[----:B------:R-:W-:Y:S01]  /*b7a0*/  MUFU.EX2 R100, R100 ;  /* 0x0000006400647308 */ /* 0x000fe20000000800 */
[----:B------:R-:W-:Y:S01]  /*b7b0*/  FFMA.FTZ R111, R13, R3, -R108 ;  /* 0x000000030d6f7223 */ /* 0x000fe2000001086c */
[C---:B--2---:R-:W-:Y:S01]  /*b7c0*/  FMUL.FTZ R70, R87.reuse, R70 ;  /* 0x0000004657467220 */ /* 0x044fe20000410000 */
[C---:B------:R-:W-:Y:S07]  /*b7d0*/  FMUL.FTZ R71, R87.reuse, R71 ;  /* 0x0000004757477220 */ /* 0x040fee0000410000 */
[----:B------:R-:W-:Y:S01]  /*b7e0*/  MUFU.EX2 R102, R102 ;  /* 0x0000006600667308 */ /* 0x000fe20000000800 */
[C---:B------:R-:W-:Y:S01]  /*b7f0*/  FMUL.FTZ R74, R87.reuse, R74 ;  /* 0x0000004a574a7220 */ /* 0x040fe20000410000 */
[C---:B---3--:R-:W-:Y:S01]  /*b800*/  FMUL.FTZ R68, R86.reuse, R68 ;  /* 0x0000004456447220 */ /* 0x048fe20000410000 */
[C---:B------:R-:W-:Y:S07]  /*b810*/  FMUL.FTZ R69, R86.reuse, R69 ;  /* 0x0000004556457220 */ /* 0x040fee0000410000 */
[----:B------:R-:W2:Y:S01]  /*b820*/  MUFU.EX2 R103, R103 ;  /* 0x0000006700677308 */ /* 0x000ea20000000800 */
[C---:B------:R-:W-:Y:S01]  /*b830*/  FMUL.FTZ R75, R87.reuse, R75 ;  /* 0x0000004b574b7220 */ /* 0x040fe20000410000 */
[C---:B------:R-:W-:Y:S01]  /*b840*/  FMUL.FTZ R72, R86.reuse, R72 ;  /* 0x0000004856487220 */ /* 0x040fe20000410000 */
[C---:B------:R-:W-:Y:S07]  /*b850*/  FMUL.FTZ R73, R86.reuse, R73 ;  /* 0x0000004956497220 */ /* 0x040fee0000410000 */
[----:B------:R-:W3:Y:S01]  /*b860*/  MUFU.EX2 R110, R110 ;  /* 0x0000006e006e7308 */ /* 0x000ee20000000800 */
[C---:B------:R-:W-:Y:S01]  /*b870*/  FMUL.FTZ R78, R87.reuse, R78 ;  /* 0x0000004e574e7220 */ /* 0x040fe20000410000 */
[C---:B------:R-:W-:Y:S01]  /*b880*/  FMUL.FTZ R79, R87.reuse, R79 ;  /* 0x0000004f574f7220 */ /* 0x040fe20000410000 */
[C---:B------:R-:W-:Y:S07]  /*b890*/  FMUL.FTZ R76, R86.reuse, R76 ;  /* 0x0000004c564c7220 */ /* 0x040fee0000410000 */
[----:B------:R-:W4:Y:S01]  /*b8a0*/  MUFU.EX2 R88, R88 ;  /* 0x0000005800587308 */ /* 0x000f220000000800 */
[C---:B------:R-:W-:Y:S01]  /*b8b0*/  FMUL.FTZ R77, R86.reuse, R77 ;  /* 0x0000004d564d7220 */ /* 0x040fe20000410000 */
[C---:B------:R-:W-:Y:S01]  /*b8c0*/  FMUL.FTZ R82, R87.reuse, R82 ;  /* 0x0000005257527220 */ /* 0x040fe20000410000 */
[----:B------:R-:W-:Y:S07]  /*b8d0*/  FMUL.FTZ R83, R87, R83 ;  /* 0x0000005357537220 */ /* 0x000fee0000410000 */
[----:B------:R-:W-:Y:S01]  /*b8e0*/  MUFU.EX2 R120, R120 ;  /* 0x0000007800787308 */ /* 0x000fe20000000800 */
[----:B------:R-:W-:Y:S01]  /*b8f0*/  FMUL.FTZ R80, R86, R80 ;  /* 0x0000005056507220 */ /* 0x000fe20000410000 */
[----:B--2---:R-:W-:Y:S01]  /*b900*/  F2FP.F16.F32.PACK_AB R92, R100, R103 ;  /* 0x00000067645c723e */ /* 0x004fe200000000ff */
[----:B------:R-:W-:Y:S07]  /*b910*/  FMUL.FTZ R81, R86, R81 ;  /* 0x0000005156517220 */ /* 0x000fee0000410000 */
[----:B------:R-:W2:Y:S01]  /*b920*/  MUFU.EX2 R105, R105 ;  /* 0x0000006900697308 */ /* 0x000ea20000000800 */
[--C-:B------:R-:W-:Y:S01]  /*b930*/  FFMA.FTZ R154, R14, R3, -R106.reuse ;  /* 0x000000030e9a7223 */ /* 0x100fe2000001086a */
[----:B---3--:R-:W-:Y:S01]  /*b940*/  F2FP.F16.F32.PACK_AB R95, R110, R101 ;  /* 0x000000656e5f723e */ /* 0x008fe200000000ff */
[-C--:B------:R-:W-:Y:S01]  /*b950*/  FFMA.FTZ R119, R15, R3.reuse, -R106 ;  /* 0x000000030f777223 */ /* 0x080fe2000001086a */
[-CC-:B------:R-:W-:Y:S01]  /*b960*/  FFMA.FTZ R112, R16, R3.reuse, -R108.reuse ;  /* 0x0000000310707223 */ /* 0x180fe2000001086c */
[-C--:B------:R-:W-:Y:S01]  /*b970*/  FFMA.FTZ R107, R17, R3.reuse, -R108 ;  /* 0x00000003116b7223 */ /* 0x080fe2000001086c */
[----:B----4-:R-:W-:Y:S01]  /*b980*/  F2FP.F16.F32.PACK_AB R93, R102, R88 ;  /* 0x00000058665d723e */ /* 0x010fe200000000ff */
[----:B------:R-:W-:Y:S01]  /*b990*/  FFMA.FTZ R113, R87, R152, R88 ;  /* 0x0000009857717223 */ /* 0x000fe20000010058 */
[----:B------:R-:W-:Y:S01]  /*b9a0*/  IADD3 R88, PT, PT, R91, 0x3020, RZ ;  /* 0x000030205b587810 */ /* 0x000fe20007ffe0ff */
[-C--:B------:R-:W-:Y:S01]  /*b9b0*/  FFMA.FTZ R152, R12, R3.reuse, -R108 ;  /* 0x000000030c987223 */ /* 0x080fe2000001086c */
[-CC-:B------:R-:W-:Y:S01]  /*b9c0*/  FFMA.FTZ R116, R18, R3.reuse, -R106.reuse ;  /* 0x0000000312747223 */ /* 0x180fe2000001086a */
[--C-:B------:R-:W-:Y:S01]  /*b9d0*/  FFMA.FTZ R109, R19, R3, -R106.reuse ;  /* 0x00000003136d7223 */ /* 0x100fe2000001086a */
[----:B------:R-:W-:Y:S01]  /*b9e0*/  MUFU.EX2 R111, R111 ;  /* 0x0000006f006f7308 */ /* 0x000fe20000000800 */
[----:B------:R-:W-:Y:S01]  /*b9f0*/  FFMA.FTZ R103, R86, R153, R103 ;  /* 0x0000009956677223 */ /* 0x000fe20000010067 */
[----:B--2---:R-:W-:Y:S01]  /*ba00*/  F2FP.F16.F32.PACK_AB R94, R105, R120 ;  /* 0x00000078695e723e */ /* 0x004fe200000000ff */
[----:B------:R-:W-:Y:S01]  /*ba10*/  FADD.FTZ R102, R102, R113 ;  /* 0x0000007166667221 */ /* 0x000fe20000010000 */
[-CC-:B------:R-:W-:Y:S01]  /*ba20*/  FFMA.FTZ R124, R34, R3.reuse, -R106.reuse ;  /* 0x00000003227c7223 */ /* 0x180fe2000001086a */
[----:B------:R-:W-:Y:S01]  /*ba30*/  FADD.FTZ R123, R100, R103 ;  /* 0x00000067647b7221 */ /* 0x000fe20000010000 */
[-C--:B------:R-:W-:Y:S01]  /*ba40*/  FFMA.FTZ R153, R35, R3.reuse, -R106 ;  /* 0x0000000323997223 */ /* 0x080fe2000001086a */
[----:B------:R-:W-:Y:S03]  /*ba50*/  FADD.FTZ R121, R101, R102 ;  /* 0x0000006665797221 */ /* 0x000fe60000010000 */
[----:B------:R-:W2:Y:S01]  /*ba60*/  MUFU.EX2 R152, R152 ;  /* 0x0000009800987308 */ /* 0x000ea20000000800 */
[C---:B-1----:R-:W-:Y:S01]  /*ba70*/  HMMA.16816.F32 R68, R92.reuse, R96, R68 ;  /* 0x000000605c44723c */ /* 0x042fe20000001844 */
[----:B------:R-:W-:Y:S08]  /*ba80*/  LDSM.16.MT88.4 R100, [R91+0x3800] ;  /* 0x003800005b64783b */ /* 0x000ff00000004200 */
[----:B------:R-:W-:Y:S01]  /*ba90*/  MUFU.EX2 R154, R154 ;  /* 0x0000009a009a7308 */ /* 0x000fe20000000800 */
[----:B------:R-:W-:Y:S01]  /*baa0*/  IADD3 R96, PT, PT, R91, 0x3000, RZ ;  /* 0x000030005b607810 */ /* 0x000fe20007ffe0ff */
[----:B------:R-:W-:Y:S01]  /*bab0*/  FADD.FTZ R127, R110, R121 ;  /* 0x000000796e7f7221 */ /* 0x000fe20000010000 */
[-CC-:B------:R-:W-:Y:S01]  /*bac0*/  FFMA.FTZ R121, R32, R3.reuse, -R108.reuse ;  /* 0x0000000320797223 */ /* 0x180fe2000001086c */
[C---:B------:R-:W-:Y:S06]  /*bad0*/  HMMA.16816.F32 R72, R92.reuse, R98, R72 ;  /* 0x000000625c48723c */ /* 0x040fec0000001848 */
[----:B------:R-:W1:Y:S01]  /*bae0*/  MUFU.EX2 R119, R119 ;  /* 0x0000007700777308 */ /* 0x000e620000000800 */
[----:B------:R-:W-:Y:S01]  /*baf0*/  @P0 IADD3 R88, PT, PT, R96, -0x20, RZ ;  /* 0xffffffe060580810 */ /* 0x000fe20007ffe0ff */
[-CC-:B------:R-:W-:Y:S08]  /*bb00*/  FFMA.FTZ R118, R20, R3.reuse, -R108.reuse ;  /* 0x0000000314767223 */ /* 0x180ff0000001086c */
[----:B------:R-:W-:Y:S01]  /*bb10*/  MUFU.EX2 R112, R112 ;  /* 0x0000007000707308 */ /* 0x000fe20000000800 */
[-C--:B------:R-:W-:Y:S01]  /*bb20*/  FFMA.FTZ R113, R21, R3.reuse, -R108 ;  /* 0x0000000315717223 */ /* 0x080fe2000001086c */
[-C--:B------:R-:W-:Y:S01]  /*bb30*/  FFMA.FTZ R122, R22, R3.reuse, -R106 ;  /* 0x00000003167a7223 */ /* 0x080fe2000001086a */
[----:B------:R-:W3:Y:S01]  /*bb40*/  LDSM.16.MT88.4 R96, [R88] ;  /* 0x000000005860783b */ /* 0x000ee20000004200 */
[-C--:B------:R-:W-:Y:S06]  /*bb50*/  FFMA.FTZ R110, R33, R3.reuse, -R108 ;  /* 0x00000003216e7223 */ /* 0x080fec000001086c */
[----:B------:R-:W-:Y:S01]  /*bb60*/  MUFU.EX2 R118, R118 ;  /* 0x0000007600767308 */ /* 0x000fe20000000800 */
[-C--:B------:R-:W-:Y:S01]  /*bb70*/  FFMA.FTZ R117, R23, R3.reuse, -R106 ;  /* 0x0000000317757223 */ /* 0x080fe2000001086a */
[-CC-:B------:R-:W-:Y:S01]  /*bb80*/  FFMA.FTZ R86, R24, R3.reuse, -R108.reuse ;  /* 0x0000000318567223 */ /* 0x180fe2000001086c */
[-C--:B------:R-:W-:Y:S07]  /*bb90*/  FFMA.FTZ R25, R25, R3.reuse, -R108 ;  /* 0x0000000319197223 */ /* 0x080fee000001086c */
[----:B------:R-:W-:Y:S01]  /*bba0*/  MUFU.EX2 R113, R113 ;  /* 0x0000007100717308 */ /* 0x000fe20000000800 */
[-CC-:B------:R-:W-:Y:S01]  /*bbb0*/  FFMA.FTZ R115, R26, R3.reuse, -R106.reuse ;  /* 0x000000031a737223 */ /* 0x180fe2000001086a */
[----:B------:R-:W-:Y:S01]  /*bbc0*/  LDSM.16.MT88.4 R32, [R88+0xc00] ;  /* 0x000c00005820783b */ /* 0x000fe20000004200 */
[-CC-:B------:R-:W-:Y:S07]  /*bbd0*/  FFMA.FTZ R114, R27, R3.reuse, -R106.reuse ;  /* 0x000000031b727223 */ /* 0x180fee000001086a */
[----:B------:R-:W-:Y:S01]  /*bbe0*/  MUFU.EX2 R122, R122 ;  /* 0x0000007a007a7308 */ /* 0x000fe20000000800 */
[-CC-:B------:R-:W-:Y:S01]  /*bbf0*/  FFMA.FTZ R126, R30, R3.reuse, -R106.reuse ;  /* 0x000000031e7e7223 */ /* 0x180fe2000001086a */
[-C--:B------:R-:W-:Y:S01]  /*bc00*/  FFMA.FTZ R125, R31, R3.reuse, -R106 ;  /* 0x000000031f7d7223 */ /* 0x080fe2000001086a */
[----:B------:R-:W-:Y:S07]  /*bc10*/  FADD.FTZ R156, R120, R123 ;  /* 0x0000007b789c7221 */ /* 0x000fee0000010000 */
[----:B------:R-:W-:Y:S01]  /*bc20*/  MUFU.EX2 R117, R117 ;  /* 0x0000007500757308 */ /* 0x000fe20000000800 */
[-CC-:B------:R-:W-:Y:S01]  /*bc30*/  FFMA.FTZ R123, R28, R3.reuse, -R108.reuse ;  /* 0x000000031c7b7223 */ /* 0x180fe2000001086c */
[-C--:B------:R-:W-:Y:S01]  /*bc40*/  FFMA.FTZ R120, R29, R3.reuse, -R108 ;  /* 0x000000031d787223 */ /* 0x080fe2000001086c */
[----:B------:R-:W-:Y:S07]  /*bc50*/  FADD.FTZ R29, R105, R156 ;  /* 0x0000009c691d7221 */ /* 0x000fee0000010000 */
[----:B------:R-:W-:Y:S01]  /*bc60*/  MUFU.EX2 R86, R86 ;  /* 0x0000005600567308 */ /* 0x000fe20000000800 */
[-CC-:B------:R-:W-:Y:S01]  /*bc70*/  FFMA.FTZ R44, R44, R3.reuse, -R108.reuse ;  /* 0x000000032c2c7223 */ /* 0x180fe2000001086c */
[-C--:B------:R-:W-:Y:S01]  /*bc80*/  FFMA.FTZ R45, R45, R3.reuse, -R108 ;  /* 0x000000032d2d7223 */ /* 0x080fe2000001086c */
[-C--:B------:R-:W-:Y:S07]  /*bc90*/  FFMA.FTZ R46, R46, R3.reuse, -R106 ;  /* 0x000000032e2e7223 */ /* 0x080fee000001086a */
[----:B------:R-:W-:Y:S01]  /*bca0*/  MUFU.EX2 R25, R25 ;  /* 0x0000001900197308 */ /* 0x000fe20000000800 */
[-CC-:B------:R-:W-:Y:S01]  /*bcb0*/  FFMA.FTZ R48, R48, R3.reuse, -R108.reuse ;  /* 0x0000000330307223 */ /* 0x180fe2000001086c */
[-CC-:B------:R-:W-:Y:S01]  /*bcc0*/  FFMA.FTZ R56, R56, R3.reuse, -R108.reuse ;  /* 0x0000000338387223 */ /* 0x180fe2000001086c */
[----:B------:R-:W-:Y:S07]  /*bcd0*/  FFMA.FTZ R60, R60, R3, -R108 ;  /* 0x000000033c3c7223 */ /* 0x000fee000001086c */
[----:B------:R-:W-:Y:S01]  /*bce0*/  MUFU.EX2 R115, R115 ;  /* 0x0000007300737308 */ /* 0x000fe20000000800 */
[----:B------:R-:W-:Y:S02]  /*bcf0*/  ISETP.GT.AND P0, PT, R146, R131, PT ;  /* 0x000000839200720c */ /* 0x000fe40003f04270 */
[----:B------:R-:W-:Y:S07]  /*bd00*/  MOV R87, R2 ;  /* 0x0000000200577202 */ /* 0x000fee0000000f00 */
[----:B------:R-:W-:Y:S10]  /*bd10*/  MUFU.EX2 R114, R114 ;  /* 0x0000007200727308 */ /* 0x000ff40000000800 */
[----:B------:R-:W4:Y:S10]  /*bd20*/  MUFU.EX2 R107, R107 ;  /* 0x0000006b006b7308 */ /* 0x000f340000000800 */
[----:B------:R-:W-:Y:S01]  /*bd30*/  MUFU.EX2 R116, R116 ;  /* 0x0000007400747308 */ /* 0x000fe20000000800 */
[C---:B---3--:R-:W-:Y:S09]  /*bd40*/  HMMA.16816.F32 R76, R92.reuse, R96, R76 ;  /* 0x000000605c4c723c */ /* 0x048ff2000000184c */
[----:B------:R-:W3:Y:S10]  /*bd50*/  MUFU.EX2 R109, R109 ;  /* 0x0000006d006d7308 */ /* 0x000ef40000000800 */
[----:B------:R-:W-:Y:S01]  /*bd60*/  MUFU.EX2 R123, R123 ;  /* 0x0000007b007b7308 */ /* 0x000fe20000000800 */
[----:B------:R-:W-:Y:S01]  /*bd70*/  HMMA.16816.F32 R80, R92, R98, R80 ;  /* 0x000000625c50723c */ /* 0x000fe20000001850 */
[----:B------:R-:W5:Y:S08]  /*bd80*/  LDSM.16.MT88.4 R96, [R91+0x3400] ;  /* 0x003400005b60783b */ /* 0x000f700000004200 */
[----:B------:R-:W3:Y:S01]  /*bd90*/  MUFU.EX2 R120, R120 ;  /* 0x0000007800787308 */ /* 0x000ee20000000800 */
[----:B--2---:R-:W-:Y:S01]  /*bda0*/  F2FP.F16.F32.PACK_AB R92, R111, R152 ;  /* 0x000000986f5c723e */ /* 0x004fe200000000ff */
[----:B------:R-:W-:Y:S01]  /*bdb0*/  FADD.FTZ R152, R152, R29 ;  /* 0x0000001d98987221 */ /* 0x000fe20000010000 */
[----:B-1----:R-:W-:Y:S01]  /*bdc0*/  F2FP.F16.F32.PACK_AB R93, R119, R154 ;  /* 0x0000009a775d723e */ /* 0x002fe200000000ff */
[----:B------:R-:W-:Y:S01]  /*bdd0*/  FADD.FTZ R154, R154, R127 ;  /* 0x0000007f9a9a7221 */ /* 0x000fe20000010000 */
[----:B----4-:R-:W-:Y:S01]  /*bde0*/  F2FP.F16.F32.PACK_AB R94, R107, R112 ;  /* 0x000000706b5e723e */ /* 0x010fe200000000ff */
[----:B------:R-:W-:Y:S01]  /*bdf0*/  FFMA.FTZ R127, R38, R3, -R106 ;  /* 0x00000003267f7223 */ /* 0x000fe2000001086a */
[----:B---3--:R-:W-:Y:S03]  /*be00*/  F2FP.F16.F32.PACK_AB R95, R109, R116 ;  /* 0x000000746d5f723e */ /* 0x008fe600000000ff */
[----:B------:R-:W-:Y:S01]  /*be10*/  MUFU.EX2 R126, R126 ;  /* 0x0000007e007e7308 */ /* 0x000fe20000000800 */
[----:B------:R-:W-:Y:S01]  /*be20*/  FADD.FTZ R119, R119, R154 ;  /* 0x0000009a77777221 */ /* 0x000fe20000010000 */
[----:B------:R-:W-:Y:S08]  /*be30*/  FADD.FTZ R111, R111, R152 ;  /* 0x000000986f6f7221 */ /* 0x000ff00000010000 */
[----:B------:R-:W1:Y:S01]  /*be40*/  MUFU.EX2 R125, R125 ;  /* 0x0000007d007d7308 */ /* 0x000e620000000800 */
[----:B------:R-:W-:Y:S01]  /*be50*/  FADD.FTZ R116, R116, R119 ;  /* 0x0000007774747221 */ /* 0x000fe20000010000 */
[----:B------:R-:W-:Y:S01]  /*be60*/  F2FP.F16.F32.PACK_AB R28, R120, R123 ;  /* 0x0000007b781c723e */ /* 0x000fe200000000ff */
[----:B------:R-:W-:Y:S07]  /*be70*/  FADD.FTZ R112, R112, R111 ;  /* 0x0000006f70707221 */ /* 0x000fee0000010000 */
[----:B------:R-:W-:Y:S01]  /*be80*/  MUFU.EX2 R121, R121 ;  /* 0x0000007900797308 */ /* 0x000fe20000000800 */
[----:B------:R-:W-:Y:S01]  /*be90*/  FADD.FTZ R109, R109, R116 ;  /* 0x000000746d6d7221 */ /* 0x000fe20000010000 */
[----:B------:R-:W-:Y:S08]  /*bea0*/  FADD.FTZ R107, R107, R112 ;  /* 0x000000706b6b7221 */ /* 0x000ff00000010000 */
[----:B------:R-:W2:Y:S10]  /*beb0*/  MUFU.EX2 R110, R110 ;  /* 0x0000006e006e7308 */ /* 0x000eb40000000800 */
[----:B------:R-:W-:Y:S01]  /*bec0*/  MUFU.EX2 R124, R124 ;  /* 0x0000007c007c7308 */ /* 0x000fe20000000800 */
[----:B-1----:R-:W-:Y:S09]  /*bed0*/  F2FP.F16.F32.PACK_AB R29, R125, R126 ;  /* 0x0000007e7d1d723e */ /* 0x002ff200000000ff */
[----:B------:R-:W1:Y:S10]  /*bee0*/  MUFU.EX2 R105, R153 ;  /* 0x0000009900697308 */ /* 0x000e740000000800 */
[----:B------:R-:W-:Y:S01]  /*bef0*/  MUFU.EX2 R127, R127 ;  /* 0x0000007f007f7308 */ /* 0x000fe20000000800 */
[----:B--2---:R-:W-:Y:S09]  /*bf00*/  F2FP.F16.F32.PACK_AB R30, R110, R121 ;  /* 0x000000796e1e723e */ /* 0x004ff200000000ff */
[----:B------:R-:W-:Y:S01]  /*bf10*/  MUFU.EX2 R44, R44 ;  /* 0x0000002c002c7308 */ /* 0x000fe20000000800 */
[C---:B-----5:R-:W-:Y:S09]  /*bf20*/  HMMA.16816.F32 R68, R92.reuse, R96, R68 ;  /* 0x000000605c44723c */ /* 0x060ff20000001844 */
[----:B------:R-:W-:Y:S01]  /*bf30*/  MUFU.EX2 R45, R45 ;  /* 0x0000002d002d7308 */ /* 0x000fe20000000800 */
[----:B-1----:R-:W-:Y:S09]  /*bf40*/  F2FP.F16.F32.PACK_AB R31, R105, R124 ;  /* 0x0000007c691f723e */ /* 0x002ff200000000ff */
[----:B------:R-:W-:Y:S01]  /*bf50*/  MUFU.EX2 R46, R46 ;  /* 0x0000002e002e7308 */ /* 0x000fe20000000800 */
[C---:B------:R-:W-:Y:S01]  /*bf60*/  HMMA.16816.F32 R72, R92.reuse, R98, R72 ;  /* 0x000000625c48723c */ /* 0x040fe20000001848 */
[----:B------:R-:W1:Y:S08]  /*bf70*/  LDSM.16.MT88.4 R96, [R88+0x400] ;  /* 0x000400005860783b */ /* 0x000e700000004200 */
[----:B------:R-:W-:Y:S10]  /*bf80*/  MUFU.EX2 R48, R48 ;  /* 0x0000003000307308 */ /* 0x000ff40000000800 */
[----:B------:R-:W-:Y:S10]  /*bf90*/  MUFU.EX2 R56, R56 ;  /* 0x0000003800387308 */ /* 0x000ff40000000800 */
[----:B------:R-:W-:Y:S01]  /*bfa0*/  MUFU.EX2 R60, R60 ;  /* 0x0000003c003c7308 */ /* 0x000fe20000000800 */
[C---:B-1----:R-:W-:Y:S08]  /*bfb0*/  HMMA.16816.F32 R76, R92.reuse, R96, R76 ;  /* 0x000000605c4c723c */ /* 0x042ff0000000184c */
        /* <DEDUP_REMOVED lines=13> */
[----:B------:R-:W-:Y:S01]  /*c090*/  FADD.FTZ R86, R25, R86 ;  /* 0x0000005619567221 */ /* 0x000fe20000010000 */
[-CC-:B------:R-:W-:Y:S01]  /*c0a0*/  FFMA.FTZ R25, R57, R3.reuse, -R108.reuse ;  /* 0x0000000339197223 */ /* 0x180fe2000001086c */
[-CC-:B------:R-:W-:Y:S01]  /*c0b0*/  FFMA.FTZ R57, R61, R3.reuse, -R108.reuse ;  /* 0x000000033d397223 */ /* 0x180fe2000001086c */
[-C--:B------:R-:W-:Y:S01]  /*c0c0*/  FFMA.FTZ R61, R64, R3.reuse, -R108 ;  /* 0x00000003403d7223 */ /* 0x080fe2000001086c */
[----:B------:R-:W-:Y:S01]  /*c0d0*/  FADD.FTZ R123, R123, R86 ;  /* 0x000000567b7b7221 */ /* 0x000fe20000010000 */
[C---:B------:R-:W-:Y:S01]  /*c0e0*/  HMMA.16816.F32 R72, R92.reuse, R102, R72 ;  /* 0x000000665c48723c */ /* 0x040fe20000001848 */
[----:B------:R-:W2:Y:S01]  /*c0f0*/  LDSM.16.MT88.4 R100, [R91+0x3c00] ;  /* 0x003c00005b64783b */ /* 0x000ea20000004200 */
[----:B------:R-:W-:Y:S01]  /*c100*/  MUFU.EX2 R25, R25 ;  /* 0x0000001900197308 */ /* 0x000fe20000000800 */
[----:B------:R-:W-:Y:S09]  /*c110*/  FADD.FTZ R120, R120, R123 ;  /* 0x0000007b78787221 */ /* 0x000ff20000010000 */
[----:B------:R-:W-:Y:S01]  /*c120*/  MUFU.EX2 R57, R57 ;  /* 0x0000003900397308 */ /* 0x000fe20000000800 */
[----:B------:R-:W-:Y:S09]  /*c130*/  FADD.FTZ R121, R121, R120 ;  /* 0x0000007879797221 */ /* 0x000ff20000010000 */
[----:B------:R-:W-:Y:S01]  /*c140*/  MUFU.EX2 R61, R61 ;  /* 0x0000003d003d7308 */ /* 0x000fe20000000800 */
[----:B------:R-:W-:Y:S01]  /*c150*/  FADD.FTZ R110, R110, R121 ;  /* 0x000000796e6e7221 */ /* 0x000fe20000010000 */
[C---:B-1----:R-:W-:Y:S03]  /*c160*/  HMMA.16816.F32 R76, R92.reuse, R96, R76 ;  /* 0x000000605c4c723c */ /* 0x042fe6000000184c */
[-CC-:B------:R-:W-:Y:S01]  /*c170*/  FFMA.FTZ R96, R37, R3.reuse, -R108.reuse ;  /* 0x0000000325607223 */ /* 0x180fe2000001086c */
[-CC-:B------:R-:W-:Y:S04]  /*c180*/  FFMA.FTZ R97, R41, R3.reuse, -R108.reuse ;  /* 0x0000000329617223 */ /* 0x180fe8000001086c */
[----:B------:R-:W-:Y:S01]  /*c190*/  HMMA.16816.F32 R80, R92, R98, R80 ;  /* 0x000000625c50723c */ /* 0x000fe20000001850 */
[----:B------:R-:W1:Y:S01]  /*c1a0*/  LDSM.16.MT88.4 R92, [R91+0x4000] ;  /* 0x004000005b5c783b */ /* 0x000e620000004200 */
[----:B------:R-:W-:Y:S01]  /*c1b0*/  MUFU.EX2 R96, R96 ;  /* 0x0000006000607308 */ /* 0x000fe20000000800 */
[-CC-:B------:R-:W-:Y:S01]  /*c1c0*/  FFMA.FTZ R99, R36, R3.reuse, -R108.reuse ;  /* 0x0000000324637223 */ /* 0x180fe2000001086c */
[-C--:B------:R-:W-:Y:S08]  /*c1d0*/  FFMA.FTZ R98, R40, R3.reuse, -R108 ;  /* 0x0000000328627223 */ /* 0x080ff0000001086c */
[----:B------:R-:W-:Y:S10]  /*c1e0*/  MUFU.EX2 R97, R97 ;  /* 0x0000006100617308 */ /* 0x000ff40000000800 */
[----:B------:R-:W3:Y:S10]  /*c1f0*/  MUFU.EX2 R99, R99 ;  /* 0x0000006300637308 */ /* 0x000ef40000000800 */
[----:B------:R-:W-:Y:S01]  /*c200*/  MUFU.EX2 R98, R98 ;  /* 0x0000006200627308 */ /* 0x000fe20000000800 */
[C---:B--2---:R-:W-:Y:S05]  /*c210*/  HMMA.16816.F32 R68, R28.reuse, R100, R68 ;  /* 0x000000641c44723c */ /* 0x044fea0000001844 */
[-CC-:B------:R-:W-:Y:S01]  /*c220*/  FFMA.FTZ R100, R39, R3.reuse, -R106.reuse ;  /* 0x0000000327647223 */ /* 0x180fe2000001086a */
[-CC-:B------:R-:W-:Y:S01]  /*c230*/  FFMA.FTZ R101, R43, R3.reuse, -R106.reuse ;  /* 0x000000032b657223 */ /* 0x180fe2000001086a */
[----:B------:R-:W2:Y:S01]  /*c240*/  LDSM.16.MT88.4 R36, [R88+0x1000] ;  /* 0x001000005824783b */ /* 0x000ea20000004200 */
[C---:B------:R-:W-:Y:S03]  /*c250*/  HMMA.16816.F32 R72, R28.reuse, R102, R72 ;  /* 0x000000661c48723c */ /* 0x040fe60000001848 */
[-CC-:B------:R-:W-:Y:S01]  /*c260*/  FFMA.FTZ R102, R42, R3.reuse, -R106.reuse ;  /* 0x000000032a667223 */ /* 0x180fe2000001086a */
[----:B------:R-:W4:Y:S01]  /*c270*/  MUFU.EX2 R100, R100 ;  /* 0x0000006400647308 */ /* 0x000f220000000800 */
[-C--:B------:R-:W-:Y:S01]  /*c280*/  FFMA.FTZ R103, R47, R3.reuse, -R106 ;  /* 0x000000032f677223 */ /* 0x080fe2000001086a */
[-C--:B------:R-:W-:Y:S01]  /*c290*/  FFMA.FTZ R47, R49, R3.reuse, -R108 ;  /* 0x00000003312f7223 */ /* 0x080fe2000001086c */
[----:B------:R-:W-:Y:S01]  /*c2a0*/  LDSM.16.MT88.4 R40, [R88+0x1400] ;  /* 0x001400005828783b */ /* 0x000fe20000004200 */
[C---:B------:R-:W-:Y:S06]  /*c2b0*/  HMMA.16816.F32 R76, R28.reuse, R32, R76 ;  /* 0x000000201c4c723c */ /* 0x040fec000000184c */
[----:B------:R-:W-:Y:S01]  /*c2c0*/  MUFU.EX2 R102, R102 ;  /* 0x0000006600667308 */ /* 0x000fe20000000800 */
[-CC-:B------:R-:W-:Y:S01]  /*c2d0*/  FFMA.FTZ R49, R50, R3.reuse, -R106.reuse ;  /* 0x0000000332317223 */ /* 0x180fe2000001086a */
[-C--:B------:R-:W-:Y:S08]  /*c2e0*/  FFMA.FTZ R50, R51, R3.reuse, -R106 ;  /* 0x0000000333327223 */ /* 0x080ff0000001086a */
[----:B------:R-:W5:Y:S01]  /*c2f0*/  MUFU.EX2 R101, R101 ;  /* 0x0000006500657308 */ /* 0x000f620000000800 */
[-CC-:B------:R-:W-:Y:S01]  /*c300*/  FFMA.FTZ R51, R52, R3.reuse, -R108.reuse ;  /* 0x0000000334337223 */ /* 0x180fe2000001086c */
[----:B------:R-:W-:Y:S01]  /*c310*/  FFMA.FTZ R52, R53, R3, -R108 ;  /* 0x0000000335347223 */ /* 0x000fe2000001086c */
[----:B------:R-:W-:Y:S01]  /*c320*/  HMMA.16816.F32 R80, R28, R34, R80 ;  /* 0x000000221c50723c */ /* 0x000fe20000001850 */
[----:B------:R-:W2:Y:S06]  /*c330*/  LDSM.16.MT88.4 R32, [R91+0x4400] ;  /* 0x004400005b20783b */ /* 0x000eac0000004200 */
[----:B------:R-:W2:Y:S01]  /*c340*/  MUFU.EX2 R103, R103 ;  /* 0x0000006700677308 */ /* 0x000ea20000000800 */
[----:B---3--:R-:W-:Y:S01]  /*c350*/  F2FP.F16.F32.PACK_AB R28, R96, R99 ;  /* 0x00000063601c723e */ /* 0x008fe200000000ff */
[--C-:B------:R-:W-:Y:S01]  /*c360*/  FFMA.FTZ R53, R54, R3, -R106.reuse ;  /* 0x0000000336357223 */ /* 0x100fe2000001086a */
[----:B----4-:R-:W-:Y:S07]  /*c370*/  F2FP.F16.F32.PACK_AB R29, R100, R127 ;  /* 0x0000007f641d723e */ /* 0x010fee00000000ff */
[----:B------:R-:W3:Y:S01]  /*c380*/  MUFU.EX2 R47, R47 ;  /* 0x0000002f002f7308 */ /* 0x000ee20000000800 */
[----:B------:R-:W-:Y:S01]  /*c390*/  F2FP.F16.F32.PACK_AB R30, R97, R98 ;  /* 0x00000062611e723e */ /* 0x000fe200000000ff */
[-C--:B------:R-:W-:Y:S01]  /*c3a0*/  FFMA.FTZ R54, R55, R3.reuse, -R106 ;  /* 0x0000000337367223 */ /* 0x080fe2000001086a */
[----:B------:R-:W-:Y:S07]  /*c3b0*/  FADD.FTZ R55, R114, R115 ;  /* 0x0000007372377221 */ /* 0x000fee0000010000 */
[----:B------:R-:W-:Y:S01]  /*c3c0*/  MUFU.EX2 R49, R49 ;  /* 0x0000003100317308 */ /* 0x000fe20000000800 */
[----:B-----5:R-:W-:Y:S01]  /*c3d0*/  F2FP.F16.F32.PACK_AB R31, R101, R102 ;  /* 0x00000066651f723e */ /* 0x020fe200000000ff */
[-C--:B------:R-:W-:Y:S01]  /*c3e0*/  FFMA.FTZ R108, R65, R3.reuse, -R108 ;  /* 0x00000003416c7223 */ /* 0x080fe2000001086c */
[----:B------:R-:W-:Y:S07]  /*c3f0*/  FADD.FTZ R126, R126, R55 ;  /* 0x000000377e7e7221 */ /* 0x000fee0000010000 */
[----:B------:R-:W4:Y:S01]  /*c400*/  MUFU.EX2 R50, R50 ;  /* 0x0000003200327308 */ /* 0x000f220000000800 */
[-CC-:B------:R-:W-:Y:S01]  /*c410*/  FFMA.FTZ R55, R58, R3.reuse, -R106.reuse ;  /* 0x000000033a377223 */ /* 0x180fe2000001086a */
[-C--:B------:R-:W-:Y:S01]  /*c420*/  FFMA.FTZ R58, R59, R3.reuse, -R106 ;  /* 0x000000033b3a7223 */ /* 0x080fe2000001086a */
[----:B------:R-:W-:Y:S01]  /*c430*/  FADD.FTZ R125, R125, R126 ;  /* 0x0000007e7d7d7221 */ /* 0x000fe20000010000 */
[C---:B-1----:R-:W-:Y:S06]  /*c440*/  HMMA.16816.F32 R68, R28.reuse, R92, R68 ;  /* 0x0000005c1c44723c */ /* 0x042fec0000001844 */
[----:B------:R-:W-:Y:S01]  /*c450*/  MUFU.EX2 R51, R51 ;  /* 0x0000003300337308 */ /* 0x000fe20000000800 */
[-CC-:B------:R-:W-:Y:S01]  /*c460*/  FFMA.FTZ R59, R62, R3.reuse, -R106.reuse ;  /* 0x000000033e3b7223 */ /* 0x180fe2000001086a */
[-CC-:B------:R-:W-:Y:S08]  /*c470*/  FFMA.FTZ R62, R63, R3.reuse, -R106.reuse ;  /* 0x000000033f3e7223 */ /* 0x180ff0000001086a */
[----:B------:R-:W1:Y:S01]  /*c480*/  MUFU.EX2 R52, R52 ;  /* 0x0000003400347308 */ /* 0x000e620000000800 */
[-CC-:B------:R-:W-:Y:S01]  /*c490*/  FFMA.FTZ R63, R66, R3.reuse, -R106.reuse ;  /* 0x00000003423f7223 */ /* 0x180fe2000001086a */
[----:B------:R-:W-:Y:S01]  /*c4a0*/  FFMA.FTZ R106, R67, R3, -R106 ;  /* 0x00000003436a7223 */ /* 0x000fe2000001086a */
[C---:B------:R-:W-:Y:S07]  /*c4b0*/  HMMA.16816.F32 R72, R28.reuse, R94, R72 ;  /* 0x0000005e1c48723c */ /* 0x040fee0000001848 */
[----:B------:R-:W-:Y:S01]  /*c4c0*/  MUFU.EX2 R53, R53 ;  /* 0x0000003500357308 */ /* 0x000fe20000000800 */
[----:B------:R-:W-:Y:S01]  /*c4d0*/  FADD.FTZ R124, R124, R125 ;  /* 0x0000007d7c7c7221 */ /* 0x000fe20000010000 */
[----:B------:R-:W-:Y:S08]  /*c4e0*/  FADD.FTZ R99, R99, R110 ;  /* 0x0000006e63637221 */ /* 0x000ff00000010000 */
[----:B------:R-:W5:Y:S01]  /*c4f0*/  MUFU.EX2 R54, R54 ;  /* 0x0000003600367308 */ /* 0x000f620000000800 */
[----:B------:R-:W-:Y:S01]  /*c500*/  FADD.FTZ R124, R105, R124 ;  /* 0x0000007c697c7221 */ /* 0x000fe20000010000 */
[C---:B--2---:R-:W-:Y:S08]  /*c510*/  HMMA.16816.F32 R76, R28.reuse, R36, R76 ;  /* 0x000000241c4c723c */ /* 0x044ff0000000184c */
[----:B------:R-:W-:Y:S01]  /*c520*/  MUFU.EX2 R55, R55 ;  /* 0x0000003700377308 */ /* 0x000fe20000000800 */
[----:B------:R-:W-:Y:S01]  /*c530*/  FADD.FTZ R127, R127, R124 ;  /* 0x0000007c7f7f7221 */ /* 0x000fe20000010000 */
[----:B------:R-:W-:Y:S08]  /*c540*/  FADD.FTZ R99, R96, R99 ;  /* 0x0000006360637221 */ /* 0x000ff00000010000 */
        /* <DEDUP_REMOVED lines=9> */
[----:B---3--:R-:W-:Y:S01]  /*c5e0*/  F2FP.F16.F32.PACK_AB R30, R47, R48 ;  /* 0x000000302f1e723e */ /* 0x008fe200000000ff */
[----:B------:R-:W-:Y:S01]  /*c5f0*/  FADD.FTZ R98, R98, R99 ;  /* 0x0000006362627221 */ /* 0x000fe20000010000 */
[----:B----4-:R-:W-:Y:S07]  /*c600*/  F2FP.F16.F32.PACK_AB R31, R50, R49 ;  /* 0x00000031321f723e */ /* 0x010fee00000000ff */
[----:B------:R-:W3:Y:S01]  /*c610*/  MUFU.EX2 R108, R108 ;  /* 0x0000006c006c7308 */ /* 0x000ee20000000800 */
[----:B------:R-:W-:Y:S01]  /*c620*/  FADD.FTZ R101, R101, R102 ;  /* 0x0000006665657221 */ /* 0x000fe20000010000 */
[----:B------:R-:W-:Y:S08]  /*c630*/  FADD.FTZ R97, R97, R98 ;  /* 0x0000006261617221 */ /* 0x000ff00000010000 */
[----:B------:R-:W-:Y:S01]  /*c640*/  MUFU.EX2 R63, R63 ;  /* 0x0000003f003f7308 */ /* 0x000fe20000000800 */
[C---:B------:R-:W-:Y:S09]  /*c650*/  HMMA.16816.F32 R68, R28.reuse, R32, R68 ;  /* 0x000000201c44723c */ /* 0x040ff20000001844 */
[----:B------:R-:W4:Y:S01]  /*c660*/  MUFU.EX2 R106, R106 ;  /* 0x0000006a006a7308 */ /* 0x000f220000000800 */
[----:B------:R-:W-:Y:S04]  /*c670*/  FADD.FTZ R44, R44, R97 ;  /* 0x000000612c2c7221 */ /* 0x000fe80000010000 */
[----:B------:R-:W-:Y:S01]  /*c680*/  FADD.FTZ R45, R45, R44 ;  /* 0x0000002c2d2d7221 */ /* 0x000fe20000010000 */
[C---:B------:R-:W-:Y:S01]  /*c690*/  HMMA.16816.F32 R72, R28.reuse, R34, R72 ;  /* 0x000000221c48723c */ /* 0x040fe20000001848 */
[----:B------:R-:W3:Y:S02]  /*c6a0*/  LDSM.16.MT88.4 R32, [R88+0x1800] ;  /* 0x001800005820783b */ /* 0x000ee40000004200 */
[----:B------:R-:W-:Y:S04]  /*c6b0*/  FADD.FTZ R48, R48, R45 ;  /* 0x0000002d30307221 */ /* 0x000fe80000010000 */
[----:B------:R-:W-:Y:S01]  /*c6c0*/  FADD.FTZ R48, R47, R48 ;  /* 0x000000302f307221 */ /* 0x000fe20000010000 */
[C---:B------:R-:W-:Y:S08]  /*c6d0*/  HMMA.16816.F32 R76, R28.reuse, R40, R76 ;  /* 0x000000281c4c723c */ /* 0x040ff0000000184c */
[----:B------:R-:W-:Y:S01]  /*c6e0*/  HMMA.16816.F32 R80, R28, R42, R80 ;  /* 0x0000002a1c50723c */ /* 0x000fe20000001850 */
[----:B------:R-:W4:Y:S02]  /*c6f0*/  LDSM.16.MT88.4 R40, [R91+0x4c00] ;  /* 0x004c00005b28783b */ /* 0x000f240000004200 */
[----:B-1----:R-:W-:Y:S01]  /*c700*/  F2FP.F16.F32.PACK_AB R28, R52, R51 ;  /* 0x00000033341c723e */ /* 0x002fe200000000ff */
[----:B------:R-:W-:Y:S01]  /*c710*/  FADD.FTZ R51, R51, R48 ;  /* 0x0000003033337221 */ /* 0x000fe20000010000 */
[----:B-----5:R-:W-:Y:S02]  /*c720*/  F2FP.F16.F32.PACK_AB R29, R54, R53 ;  /* 0x00000035361d723e */ /* 0x020fe400000000ff */
[C---:B------:R-:W-:Y:S01]  /*c730*/  F2FP.F16.F32.PACK_AB R30, R25.reuse, R56 ;  /* 0x00000038191e723e */ /* 0x040fe200000000ff */
[----:B------:R-:W-:Y:S01]  /*c740*/  FADD.FTZ R51, R52, R51 ;  /* 0x0000003334337221 */ /* 0x000fe20000010000 */
[----:B--2---:R-:W-:Y:S03]  /*c750*/  F2FP.F16.F32.PACK_AB R31, R58, R55 ;  /* 0x000000373a1f723e */ /* 0x004fe600000000ff */
[----:B------:R-:W-:Y:S04]  /*c760*/  FADD.FTZ R56, R56, R51 ;  /* 0x0000003338387221 */ /* 0x000fe80000010000 */
[C---:B------:R-:W-:Y:S03]  /*c770*/  HMMA.16816.F32 R68, R28.reuse, R36, R68 ;  /* 0x000000241c44723c */ /* 0x040fe60000001844 */
[----:B------:R-:W-:Y:S05]  /*c780*/  FADD.FTZ R25, R25, R56 ;  /* 0x0000003819197221 */ /* 0x000fea0000010000 */
[C---:B------:R-:W-:Y:S01]  /*c790*/  HMMA.16816.F32 R72, R28.reuse, R38, R72 ;  /* 0x000000261c48723c */ /* 0x040fe20000001848 */
[----:B------:R-:W1:Y:S07]  /*c7a0*/  LDSM.16.MT88.4 R36, [R88+0x1c00] ;  /* 0x001c00005824783b */ /* 0x000e6e0000004200 */
[C---:B---3--:R-:W-:Y:S03]  /*c7b0*/  HMMA.16816.F32 R76, R28.reuse, R32, R76 ;  /* 0x000000201c4c723c */ /* 0x048fe6000000184c */
[----:B------:R-:W-:Y:S04]  /*c7c0*/  FADD.FTZ R32, R46, R101 ;  /* 0x000000652e207221 */ /* 0x000fe80000010000 */
[----:B------:R-:W-:Y:S01]  /*c7d0*/  FADD.FTZ R32, R103, R32 ;  /* 0x0000002067207221 */ /* 0x000fe20000010000 */
[----:B------:R-:W-:Y:S03]  /*c7e0*/  HMMA.16816.F32 R80, R28, R34, R80 ;  /* 0x000000221c50723c */ /* 0x000fe60000001850 */
[----:B------:R-:W-:Y:S01]  /*c7f0*/  F2FP.F16.F32.PACK_AB R28, R57, R60 ;  /* 0x0000003c391c723e */ /* 0x000fe200000000ff */
[----:B------:R-:W-:Y:S01]  /*c800*/  FADD.FTZ R49, R49, R32 ;  /* 0x0000002031317221 */ /* 0x000fe20000010000 */
[----:B------:R-:W-:Y:S01]  /*c810*/  F2FP.F16.F32.PACK_AB R29, R62, R59 ;  /* 0x0000003b3e1d723e */ /* 0x000fe200000000ff */
[----:B------:R-:W-:Y:S01]  /*c820*/  FADD.FTZ R60, R60, R25 ;  /* 0x000000193c3c7221 */ /* 0x000fe20000010000 */
[----:B------:R-:W-:Y:S01]  /*c830*/  F2FP.F16.F32.PACK_AB R30, R108, R61 ;  /* 0x0000003d6c1e723e */ /* 0x000fe200000000ff */
[----:B------:R-:W-:Y:S01]  /*c840*/  FADD.FTZ R50, R50, R49 ;  /* 0x0000003132327221 */ /* 0x000fe20000010000 */
[----:B----4-:R-:W-:Y:S01]  /*c850*/  F2FP.F16.F32.PACK_AB R31, R106, R63 ;  /* 0x0000003f6a1f723e */ /* 0x010fe200000000ff */
        /* <DEDUP_REMOVED lines=8> */
[----:B------:R-:W-:Y:S04]  /*c8e0*/  FADD.FTZ R58, R58, R55 ;  /* 0x000000373a3a7221 */ /* 0x000fe80000010000 */
[----:B------:R-:W-:Y:S01]  /*c8f0*/  FADD.FTZ R59, R59, R58 ;  /* 0x0000003a3b3b7221 */ /* 0x000fe20000010000 */
[C---:B-1----:R-:W-:Y:S03]  /*c900*/  HMMA.16816.F32 R76, R28.reuse, R36, R76 ;  /* 0x000000241c4c723c */ /* 0x042fe6000000184c */
[----:B------:R-:W-:Y:S04]  /*c910*/  FADD.FTZ R62, R62, R59 ;  /* 0x0000003b3e3e7221 */ /* 0x000fe80000010000 */
[----:B------:R-:W-:Y:S01]  /*c920*/  FADD.FTZ R63, R63, R62 ;  /* 0x0000003e3f3f7221 */ /* 0x000fe20000010000 */
[----:B------:R-:W-:Y:S03]  /*c930*/  HMMA.16816.F32 R80, R28, R38, R80 ;  /* 0x000000261c50723c */ /* 0x000fe60000001850 */
[----:B------:R-:W-:Y:S05]  /*c940*/  FADD.FTZ R152, R106, R63 ;  /* 0x0000003f6a987221 */ /* 0x000fea0000010000 */
[----:B------:R-:W-:Y:S01]  /*c950*/  @!UPT UIADD3 URZ, UPT, UPT, URZ, URZ, URZ ;  /* 0x000000fffffff290 */ /* 0x000fe2000fffe0ff */
[----:B------:R-:W-:Y:S11]  /*c960*/  @P0 BRA `(.L_x_6838) ;  /* 0xffffffd400ac0947 */ /* 0x000ff6000383ffff */
.L_x_6831:
        /* <DEDUP_REMOVED lines=10> */
.L_x_6846:
[----:B------:R-:W-:Y:S01]  /*ca10*/  FSETP.NE.FTZ.AND P1, PT, R11, RZ, PT ;  /* 0x000000ff0b00720b */ /* 0x000fe20003f35000 */
[----:B----4-:R-:W-:Y:S01]  /*ca20*/  FADD.FTZ R8, R9, R10 ;  /* 0x0000000a09087221 */ /* 0x010fe20000010000 */
[----:B------:R-:W2:Y:S01]  /*ca30*/  MUFU.RCP R7, R11 ;  /* 0x0000000b00077308 */ /* 0x000ea20000001000 */
[----:B------:R-:W-:Y:S01]  /*ca40*/  MOV R3, 0xff800000 ;  /* 0xff80000000037802 */ /* 0x000fe20000000f00 */
[----:B------:R-:W-:Y:S05]  /*ca50*/  WARPSYNC.ALL ;  /* 0x0000000000007948 */ /* 0x000fea0003800000 */
[----:B------:R-:W-:Y:S01]  /*ca60*/  FSETP.NE.FTZ.AND P0, PT, R8, RZ, PT ;  /* 0x000000ff0800720b */ /* 0x000fe20003f15000 */
[----:B------:R-:W-:Y:S01]  /*ca70*/  MUFU.RCP R4, R8 ;  /* 0x0000000800047308 */ /* 0x000fe20000001000 */
[----:B---3--:R-:W-:-:S02]  /*ca80*/  SHF.L.U32 R9, R128, 0x1, RZ ;  /* 0x0000000180097819 */ /* 0x008fc400000006ff */
[----:B------:R-:W-:Y:S02]  /*ca90*/  SHF.R.U32.HI R23, RZ, 0x2, R128 ;  /* 0x00000002ff177819 */ /* 0x000fe40000011680 */
[----:B------:R-:W-:-:S03]  /*caa0*/  LOP3.LUT R9, R9, 0x6, RZ, 0xc0, !PT ;  /* 0x0000000609097812 */ /* 0x000fc600078ec0ff */
[----:B------:R-:W3:Y:S01]  /*cab0*/  @P1 MUFU.LG2 R6, R11 ;  /* 0x0000000b00061308 */ /* 0x000ee20000000c00 */
        /* <DEDUP_REMOVED lines=11> */
[----:B---3--:R-:W-:Y:S01]  /*cb70*/  @P1 FMUL.FTZ R6, R6, 0.69314718246459960938 ;  /* 0x3f31721806061820 */ /* 0x008fe20000410000 */
[----:B------:R-:W-:-:S02]  /*cb80*/  FSEL R4, R4, 1, P0 ;  /* 0x3f80000004047808 */ /* 0x000fc40000000000 */
[----:B------:R-:W-:Y:S01]  /*cb90*/  LOP3.LUT R9, R7, 0xc0, RZ, 0xc0, !PT ;  /* 0x000000c007097812 */ /* 0x000fe200078ec0ff */
        /* <DEDUP_REMOVED lines=12> */
[----:B---3--:R-:W-:Y:S01]  /*cc60*/  @P0 FMUL.FTZ R6, R6, 0.69314718246459960938 ;  /* 0x3f31721806060820 */ /* 0x008fe20000410000 */
        /* <DEDUP_REMOVED lines=14> */
[----:B------:R3:W-:Y:S04]  /*cd50*/  STS.64 [R7+0x40], R76 ;  /* 0x0000404c07007388 */ /* 0x0007e80000000a00 */
[----:B------:R3:W-:Y:S04]  /*cd60*/  STS.64 [R7+0x440], R78 ;  /* 0x0004404e07007388 */ /* 0x0007e80000000a00 */
[----:B------:R3:W-:Y:S04]  /*cd70*/  STS.64 [R4+0x60], R80 ;  /* 0x0000605004007388 */ /* 0x0007e80000000a00 */
[----:B------:R3:W-:Y:S04]  /*cd80*/  STS.64 [R4+0x460], R82 ;  /* 0x0004605204007388 */ /* 0x0007e80000000a00 */
[----:B------:R-:W4:Y:S04]  /*cd90*/  LD.E.64 R8, desc[UR4][R84.64+0xb0] ;  /* 0x0000b00454087980 */ /* 0x000f28000c101b00 */
[----:B------:R-:W3:Y:S01]  /*cda0*/  LD.E R6, desc[UR4][R84.64+0x60] ;  /* 0x0000600454067980 */ /* 0x000ee2000c101900 */
[----:B------:R-:W-:Y:S01]  /*cdb0*/  LOP3.LUT R11, R90, 0xd8, RZ, 0xc0, !PT ;  /* 0x000000d85a0b7812 */ /* 0x000fe200078ec0ff */
[----:B------:R-:W-:Y:S01]  /*cdc0*/  IMAD.SHL.U32 R141, R141, 0x40, RZ ;  /* 0x000000408d8d7824 */ /* 0x000fe200078e00ff */
[----:B------:R-:W-:Y:S01]  /*cdd0*/  LOP3.LUT P0, RZ, R128, 0x3, RZ, 0xc0, !PT ;  /* 0x0000000380ff7812 */ /* 0x000fe2000780c0ff */
[----:B------:R1:W5:Y:S01]  /*cde0*/  LD.E R22, desc[UR4][R84.64+0xcc] ;  /* 0x0000cc0454167980 */ /* 0x000362000c101900 */
[----:B------:R-:W-:Y:S01]  /*cdf0*/  LOP3.LUT R11, R11, 0x18, R104, 0x78, !PT ;  /* 0x000000180b0b7812 */ /* 0x000fe200078e7868 */
[----:B------:R-:W-:Y:S01]  /*ce00*/  BSSY.RECONVERGENT B0, `(.L_x_6840) ;  /* 0x000001a000007945 */ /* 0x000fe20003800200 */
[----:B------:R-:W-:Y:S01]  /*ce10*/  LOP3.LUT R104, R104, 0x30, RZ, 0xc0, !PT ;  /* 0x0000003068687812 */ /* 0x000fe200078ec0ff */
[----:B------:R1:W5:Y:S01]  /*ce20*/  LD.E.64 R28, desc[UR4][R84.64+0x78] ;  /* 0x00007804541c7980 */ /* 0x000362000c101b00 */
[----:B--2---:R-:W-:-:S02]  /*ce30*/  LOP3.LUT R0, R11, 0xf24, R90, 0xf8, !PT ;  /* 0x00000f240b007812 */ /* 0x004fc400078ef85a */
[----:B------:R-:W-:Y:S01]  /*ce40*/  LOP3.LUT R23, R104, 0x7, R23, 0xf8, !PT ;  /* 0x0000000768177812 */ /* 0x000fe200078ef817 */
[----:B------:R1:W5:Y:S01]  /*ce50*/  LD.E.64 R26, desc[UR4][R84.64+0xa8] ;  /* 0x0000a804541a7980 */ /* 0x000362000c101b00 */
[----:B------:R-:W-:Y:S01]  /*ce60*/  LEA R0, R0, UR6, 0x2 ;  /* 0x0000000600007c11 */ /* 0x000fe2000f8e10ff */
[----:B------:R-:W-:Y:S06]  /*ce70*/  BAR.SYNC.DEFER_BLOCKING 0x0 ;  /* 0x0000000000007b1d */ /* 0x000fec0000010000 */
[----:B------:R1:W2:Y:S04]  /*ce80*/  LDS.128 R16, [R0] ;  /* 0x0000000000107984 */ /* 0x0002a80000000c00 */
[----:B------:R1:W1:Y:S01]  /*ce90*/  LDS.128 R12, [R0+0x800] ;  /* 0x00080000000c7984 */ /* 0x0002620000000c00 */
[----:B----4-:R-:W-:-:S04]  /*cea0*/  IMAD R8, R8, UR8, R147 ;  /* 0x0000000808087c24 */ /* 0x010fc8000f8e0293 */
[----:B---3--:R-:W-:-:S04]  /*ceb0*/  IMAD R6, R8, R6, R145 ;  /* 0x0000000608067224 */ /* 0x008fc800078e0291 */
[----:B------:R-:W-:Y:S02]  /*cec0*/  IMAD R24, R9, R6, R141 ;  /* 0x0000000609187224 */ /* 0x000fe400078e028d */
[----:B------:R3:W4:Y:S04]  /*ced0*/  LDS.128 R8, [R0+0x1000] ;  /* 0x0010000000087984 */ /* 0x0007280000000c00 */
[----:B------:R3:W1:Y:S01]  /*cee0*/  LDS.128 R4, [R0+0x1800] ;  /* 0x0018000000047984 */ /* 0x0006620000000c00 */
[----:B--2---:R-:W-:Y:S05]  /*cef0*/  @P0 BRA `(.L_x_6841) ;  /* 0x0000000000280947 */ /* 0x004fea0003800000 */
[----:B-1-3--:R-:W-:Y:S01]  /*cf00*/  IMAD.IADD R0, R144, 0x1, -R141 ;  /* 0x0000000190007824 */ /* 0x00afe200078e0a8d */
        /* <DEDUP_REMOVED lines=9> */
.L_x_6841:
[----:B------:R-:W-:Y:S05]  /*cfa0*/  BSYNC.RECONVERGENT B0 ;  /* 0x0000000000007941 */ /* 0x000fea0003800200 */
.L_x_6840:
[----:B-1----:R-:W4:Y:S01]  /*cfb0*/  LD.E R84, desc[UR4][R84.64+0xc0] ;  /* 0x0000c00454547980 */ /* 0x002f22000c101900 */
[----:B--2---:R-:W-:Y:S01]  /*cfc0*/  LOP3.LUT R3, R90, 0x1c, RZ, 0xc0, !PT ;  /* 0x0000001c5a037812 */ /* 0x004fe200078ec0ff */
[----:B------:R-:W-:Y:S01]  /*cfd0*/  IMAD.IADD R141, R144, 0x1, -R141 ;  /* 0x00000001908d7824 */ /* 0x000fe200078e0a8d */
[----:B------:R-:W-:Y:S01]  /*cfe0*/  SHF.R.U32.HI R128, RZ, 0x3, R128 ;  /* 0x00000003ff807819 */ /* 0x000fe20000011680 */
[----:B-----5:R-:W-:Y:S01]  /*cff0*/  IMAD R22, R24, R22, RZ ;  /* 0x0000001618167224 */ /* 0x020fe200078e02ff */
[----:B------:R-:W-:-:S03]  /*d000*/  LOP3.LUT R21, R3, 0xfe0, R90, 0xf8, !PT ;  /* 0x00000fe003157812 */ /* 0x000fc600078ef85a */
[----:B------:R-:W-:Y:S01]  /*d010*/  VIADD R2, R128, 0x10 ;  /* 0x0000001080027836 */ /* 0x000fe20000000000 */
[----:B------:R-:W-:Y:S01]  /*d020*/  IADD3 R21, P1, PT, R22, R21, RZ ;  /* 0x0000001516157210 */ /* 0x000fe20007f3e0ff */
[----:B---3--:R-:W-:-:S03]  /*d030*/  VIADD R0, R128, 0x20 ;  /* 0x0000002080007836 */ /* 0x008fc60000000000 */
[----:B------:R-:W-:Y:S02]  /*d040*/  LEA.HI.X.SX32 R22, R22, RZ, 0x1, P1 ;  /* 0x000000ff16167211 */ /* 0x000fe400008f0eff */
[----:B----4-:R-:W-:-:S04]  /*d050*/  ISETP.GE.AND P0, PT, R3, R84, PT ;  /* 0x000000540300720c */ /* 0x010fc80003f06270 */
        /* <DEDUP_REMOVED lines=10> */
[----:B------:R1:W-:Y:S02]  /*d100*/  @!P2 ST.E.128 desc[UR4][R2.64+0x1000], R8 ;  /* 0x001000080200a985 */ /* 0x0003e4000c101d04 */
[----:B-1----:R-:W-:Y:S05]  /*d110*/  @P0 RET.REL.NODEC R140 `(_ZN5flash24flash_fwd_splitkv_kernelI23Flash_fwd_kernel_traitsILi32ELi64ELi128ELi4ELb0ELb0EN7cutlass6half_tE19Flash_kernel_traitsILi32ELi64ELi128ELi4ES3_EELb0ELb0ELb0ELb0ELb0ELb0ELb1ELb1EEEvNS_16Flash_fwd_paramsE) ;  /* 0xffffff2c8cb80950 */ /* 0x002fea0003c3ffff */
[----:B------:R-:W-:Y:S01]  /*d120*/  MOV R141, 0x0 ;  /* 0x00000000008d7802 */ /* 0x000fe20000000f00 */
[----:B------:R1:W-:Y:S03]  /*d130*/  ST.E.128 desc[UR4][R2.64+0x1800], R4 ;  /* 0x0018000402007985 */ /* 0x0003e6000c101d04 */
[----:B-1----:R-:W-:Y:S05]  /*d140*/  RET.REL.NODEC R140 `(_ZN5flash24flash_fwd_splitkv_kernelI23Flash_fwd_kernel_traitsILi32ELi64ELi128ELi4ELb0ELb0EN7cutlass6half_tE19Flash_kernel_traitsILi32ELi64ELi128ELi4ES3_EELb0ELb0ELb0ELb0ELb0ELb0ELb1ELb1EEEvNS_16Flash_fwd_paramsE) ;  /* 0xffffff2c8cac7950 */ /* 0x002fea0003c3ffff */
.L_x_6839:
[----:B------:R-:W-:Y:S01]  /*d150*/  MOV R4, 0x2 ;  /* 0x0000000200047802 */ /* 0x000fe20000000f00 */
[----:B------:R-:W-:Y:S01]  /*d160*/  IMAD.MOV.U32 R3, RZ, RZ, 0x1f ;  /* 0x0000001fff037424 */ /* 0x000fe200078e00ff */
[----:B------:R-:W-:-:S07]  /*d170*/  MOV R6, 0xffffffff ;  /* 0xffffffff00067802 */ /* 0x000fce0000000f00 */
[----:B-1---5:R-:W-:Y:S05]  /*d180*/  WARPSYNC.COLLECTIVE R6, `(.L_x_6842) ;  /* 0x0000000006087348 */ /* 0x022fea0003c00000 */
[----:B------:R2:W3:Y:S02]  /*d190*/  SHFL.BFLY P0, R10, R153, R4, R3 ;  /* 0x0c000004990a7389 */ /* 0x0004e40000000003 */
[----:B-123-5:R-:W-:Y:S05]  /*d1a0*/  ENDCOLLECTIVE ;  /* 0x000000000000791b */ /* 0x02efea0003800000 */
.L_x_6842:
[----:B------:R-:W-:Y:S02]  /*d1b0*/  IMAD.MOV.U32 R8, RZ, RZ, R10 ;  /* 0x000000ffff087224 */ /* 0x000fe400078e000a */
[----:B------:R-:W-:Y:S02]  /*d1c0*/  IMAD.MOV.U32 R4, RZ, RZ, 0x1 ;  /* 0x00000001ff047424 */ /* 0x000fe400078e00ff */
[----:B------:R-:W-:-:S05]  /*d1d0*/  FADD.FTZ R8, R8, R153 ;  /* 0x0000009908087221 */ /* 0x000fca0000010000 */
[----:B------:R-:W-:-:S07]  /*d1e0*/  MOV R153, R8 ;  /* 0x0000000800997202 */ /* 0x000fce0000000f00 */
[----:B------:R-:W-:Y:S05]  /*d1f0*/  WARPSYNC.COLLECTIVE R6, `(.L_x_6843) ;  /* 0x0000000006087348 */ /* 0x000fea0003c00000 */
[----:B------:R1:W2:Y:S02]  /*d200*/  SHFL.BFLY P0, R10, R153, R4, R3 ;  /* 0x0c000004990a7389 */ /* 0x0002a40000000003 */
[----:B-12---:R-:W-:Y:S05]  /*d210*/  ENDCOLLECTIVE ;  /* 0x000000000000791b */ /* 0x006fea0003800000 */
.L_x_6843:
[----:B------:R-:W-:Y:S01]  /*d220*/  MOV R153, R152 ;  /* 0x0000009800997202 */ /* 0x000fe20000000f00 */
[----:B------:R-:W-:Y:S01]  /*d230*/  IMAD.MOV.U32 R4, RZ, RZ, 0x2 ;  /* 0x00000002ff047424 */ /* 0x000fe200078e00ff */
[----:B------:R-:W-:-:S07]  /*d240*/  MOV R7, R10 ;  /* 0x0000000a00077202 */ /* 0x000fce0000000f00 */
[----:B------:R-:W-:Y:S05]  /*d250*/  WARPSYNC.COLLECTIVE R6, `(.L_x_6844) ;  /* 0x0000000006087348 */ /* 0x000fea0003c00000 */
[----:B------:R1:W2:Y:S02]  /*d260*/  SHFL.BFLY P0, R10, R153, R4, R3 ;  /* 0x0c000004990a7389 */ /* 0x0002a40000000003 */
[----:B-12---:R-:W-:Y:S05]  /*d270*/  ENDCOLLECTIVE ;  /* 0x000000000000791b */ /* 0x006fea0003800000 */
.L_x_6844:
[----:B------:R-:W-:Y:S01]  /*d280*/  FADD.FTZ R11, R8, R7 ;  /* 0x00000007080b7221 */ /* 0x000fe20000010000 */
[----:B------:R-:W-:Y:S01]  /*d290*/  FADD.FTZ R9, R10, R152 ;  /* 0x000000980a097221 */ /* 0x000fe20000010000 */
[----:B------:R-:W-:-:S04]  /*d2a0*/  MOV R4, 0x1 ;  /* 0x0000000100047802 */ /* 0x000fc80000000f00 */
[----:B------:R-:W-:-:S07]  /*d2b0*/  MOV R153, R9 ;  /* 0x0000000900997202 */ /* 0x000fce0000000f00 */
[----:B------:R-:W-:Y:S05]  /*d2c0*/  WARPSYNC.COLLECTIVE R6, `(.L_x_6845) ;  /* 0x0000000006087348 */ /* 0x000fea0003c00000 */
[----:B------:R1:W2:Y:S02]  /*d2d0*/  SHFL.BFLY P0, R10, R153, R4, R3 ;  /* 0x0c000004990a7389 */ /* 0x0002a40000000003 */
[----:B-12---:R-:W-:Y:S05]  /*d2e0*/  ENDCOLLECTIVE ;  /* 0x000000000000791b */ /* 0x006fea0003800000 */
.L_x_6845:
[----:B------:R-:W-:Y:S05]  /*d2f0*/  BRA `(.L_x_6846) ;  /* 0xfffffff400c47947 */ /* 0x000fea000383ffff */
.L_x_6847:
        /* <DEDUP_REMOVED lines=16> */
.L_x_10298:


//--------------------- .text._ZN5flash24flash_fwd_splitkv_kernelI23Flash_fwd_kernel_traitsILi32ELi64ELi128ELi4ELb0ELb0EN7cutlass6half_tE19Flash_kernel_traitsILi32ELi64ELi128ELi4ES3_EELb0ELb0ELb0ELb0ELb0ELb1ELb1ELb1EEEvNS_16Flash_fwd_paramsE --------------------------
	.section	.text._ZN5flash24flash_fwd_splitkv_kernelI23Flash_fwd_kernel_traitsILi32ELi64ELi128ELi4ELb0ELb0EN7cutlass6half_tE19Flash_kernel_traitsILi32ELi64ELi128ELi4ES3_EELb0ELb0ELb0ELb0ELb0ELb1ELb1ELb1EEEvNS_16Flash_fwd_paramsE,"ax",@progbits
	.align	128
        .global         _ZN5flash24flash_fwd_splitkv_kernelI23Flash_fwd_kernel_traitsILi32ELi64ELi128ELi4ELb0ELb0EN7cutlass6half_tE19Flash_kernel_traitsILi32ELi64ELi128ELi4ES3_EELb0ELb0ELb0ELb0ELb0ELb1ELb1ELb1EEEvNS_16Flash_fwd_paramsE
        .type           _ZN5flash24flash_fwd_splitkv_kernelI23Flash_fwd_kernel_traitsILi32ELi64ELi128ELi4ELb0ELb0EN7cutlass6half_tE19Flash_kernel_traitsILi32ELi64ELi128ELi4ES3_EELb0ELb0ELb0ELb0ELb0ELb1ELb1ELb1EEEvNS_16Flash_fwd_paramsE,@function
        .size           _ZN5flash24flash_fwd_splitkv_kernelI23Flash_fwd_kernel_traitsILi32ELi64ELi128ELi4ELb0ELb0EN7cutlass6half_tE19Flash_kernel_traitsILi32ELi64ELi128ELi4ES3_EELb0ELb0ELb0ELb0ELb0ELb1ELb1ELb1EEEvNS_16Flash_fwd_paramsE,(.L_x_10299 - _ZN5flash24flash_fwd_splitkv_kernelI23Flash_fwd_kernel_traitsILi32ELi64ELi128ELi4ELb0ELb0EN7cutlass6half_tE19Flash_kernel_traitsILi32ELi64ELi128ELi4ES3_EELb0ELb0ELb0ELb0ELb0ELb1ELb1ELb1EEEvNS_16Flash_fwd_paramsE)
        .other          _ZN5flash24flash_fwd_splitkv_kernelI23Flash_fwd_kernel_traitsILi32ELi64ELi128ELi4ELb0ELb0EN7cutlass6half_tE19Flash_kernel_traitsILi32ELi64ELi128ELi4ES3_EELb0ELb0ELb0ELb0ELb0ELb1ELb1ELb1EEEvNS_16Flash_fwd_paramsE,@"STO_CUDA_ENTRY STV_DEFAULT"
_ZN5flash24flash_fwd_splitkv_kernelI23Flash_fwd_kernel_traitsILi32ELi64ELi128ELi4ELb0ELb0EN7cutlass6half_tE19Flash_kernel_traitsILi32ELi64ELi128ELi4ES3_EELb0ELb0ELb0ELb0ELb0ELb1ELb1ELb1EEEvNS_16Flash_fwd_paramsE:
.text._ZN5flash24flash_fwd_splitkv_kernelI23Flash_fwd_kernel_traitsILi32ELi64ELi128ELi4ELb0ELb0EN7cutlass6half_tE19Flash_kernel_traitsILi32ELi64ELi128ELi4ES3_EELb0ELb0ELb0ELb0ELb0ELb1ELb1ELb1EEEvNS_16Flash_fwd_paramsE:
        /* <DEDUP_REMOVED lines=29> */
[----:B------:R-:W-:Y:S05]  /*01d0*/  CALL.REL.NOINC `($_ZN5flash24flash_fwd_splitkv_kernelI23Flash_fwd_kernel_traitsILi32ELi64ELi128ELi4ELb0ELb0EN7cutlass6half_tE19Flash_kernel_traitsILi32ELi64ELi128ELi4ES3_EELb0ELb0ELb0ELb0ELb0ELb1ELb1ELb1EEEvNS_16Flash_fwd_paramsE$_ZN5flash30compute_attn_1rowblock_splitkvI23Flash_fwd_kernel_traitsILi32ELi64ELi128ELi4ELb0ELb0EN7cutlass6half_tE19Flash_kernel_traitsILi32ELi64ELi128ELi4ES3_EELb0ELb0ELb0ELb0ELb0ELb1ELb1ELb1ENS_16Flash_fwd_paramsEEEvRKT8_iiiii) ;  /* 0x0000000000087944 */ /* 0x000fea0003c00000 */
[----:B------:R-:W-:Y:S05]  /*01e0*/  BSYNC.RECONVERGENT B3 ;  /* 0x0000000000037941 */ /* 0x000fea0003800200 */
.L_x_6848:
[----:B------:R-:W-:Y:S05]  /*01f0*/  EXIT ;  /* 0x000000000000794d */ /* 0x000fea0003800000 */
        .type           $_ZN5flash24flash_fwd_splitkv_kernelI23Flash_fwd_kernel_traitsILi32ELi64ELi128ELi4ELb0ELb0EN7cutlass6half_tE19Flash_kernel_traitsILi32ELi64ELi128ELi4ES3_EELb0ELb0ELb0ELb0ELb0ELb1ELb1ELb1EEEvNS_16Flash_fwd_paramsE$_ZN5flash30compute_attn_1rowblock_splitkvI23Flash_fwd_kernel_traitsILi32ELi64ELi128ELi4ELb0ELb0EN7cutlass6half_tE19Flash_kernel_traitsILi32ELi64ELi128ELi4ES3_EELb0ELb0ELb0ELb0ELb0ELb1ELb1ELb1ENS_16Flash_fwd_paramsEEEvRKT8_iiiii,@function
        .size           $_ZN5flash24flash_fwd_splitkv_kernelI23Flash_fwd_kernel_traitsILi32ELi64ELi128ELi4ELb0ELb0EN7cutlass6half_tE19Flash_kernel_traitsILi32ELi64ELi128ELi4ES3_EELb0ELb0ELb0ELb0ELb0ELb1ELb1ELb1EEEvNS_16Flash_fwd_paramsE$_ZN5flash30compute_attn_1rowblock_splitkvI23Flash_fwd_kernel_traitsILi32ELi64ELi128ELi4ELb0ELb0EN7cutlass6half_tE19Flash_kernel_traitsILi32ELi64ELi128ELi4ES3_EELb0ELb0ELb0ELb0ELb0ELb1ELb1ELb1ENS_16Flash_fwd_paramsEEEvRKT8_iiiii,(.L_x_10299 - $_ZN5flash24flash_fwd_splitkv_kernelI23Flash_fwd_kernel_traitsILi32ELi64ELi128ELi4ELb0ELb0EN7cutlass6half_tE19Flash_kernel_traitsILi32ELi64ELi128ELi4ES3_EELb0ELb0ELb0ELb0ELb0ELb1ELb1ELb1EEEvNS_16Flash_fwd_paramsE$_ZN5flash30compute_attn_1rowblock_splitkvI23Flash_fwd_kernel_traitsILi32ELi64ELi128ELi4ELb0ELb0EN7cutlass6half_tE19Flash_kernel_traitsILi32ELi64ELi128ELi4ES3_EELb0ELb0ELb0ELb0ELb0ELb1ELb1ELb1ENS_16Flash_fwd_paramsEEEvRKT8_iiiii)
$_ZN5flash24flash_fwd_splitkv_kernelI23Flash_fwd_kernel_traitsILi32ELi64ELi128ELi4ELb0ELb0EN7cutlass6half_tE19Flash_kernel_traitsILi32ELi64ELi128ELi4ES3_EELb0ELb0ELb0ELb0ELb0ELb1ELb1ELb1EEEvNS_16Flash_fwd_paramsE$_ZN5flash30compute_attn_1rowblock_splitkvI23Flash_fwd_kernel_traitsILi32ELi64ELi128ELi4ELb0ELb0EN7cutlass6half_tE19Flash_kernel_traitsILi32ELi64ELi128ELi4ES3_EELb0ELb0ELb0ELb0ELb0ELb1ELb1ELb1ENS_16Flash_fwd_paramsEEEvRKT8_iiiii:
        /* <DEDUP_REMOVED lines=38> */
.L_x_6850:
[----:B------:R-:W-:Y:S05]  /*0460*/  BSYNC.RECONVERGENT B0 ;  /* 0x0000000000007941 */ /* 0x000fea0003800200 */
.L_x_6849:
[----:B------:R-:W-:Y:S04]  /*0470*/  BSSY.RECONVERGENT B0, `(.L_x_6851) ;  /* 0x0000007000007945 */ /* 0x000fe80003800200 */
[----:B------:R-:W-:Y:S05]  /*0480*/  @!P4 BRA `(.L_x_6852) ;  /* 0x000000000014c947 */ /* 0x000fea0003800000 */
[----:B------:R-:W3:Y:S02]  /*0490*/  LD.E.U8 R3, desc[UR4][R84.64+0x1b2] ;  /* 0x0001b20454037980 */ /* 0x000ee4000c101100 */
[----:B---3--:R-:W-:-:S13]  /*04a0*/  ISETP.NE.AND P0, PT, R3, RZ, PT ;  /* 0x000000ff0300720c */ /* 0x008fda0003f05270 */
[----:B------:R-:W3:Y:S02]  /*04b0*/  @P0 LD.E R3, desc[UR4][R14.64+0x4] ;  /* 0x000004040e030980 */ /* 0x000ee4000c101900 */
[----:B---3-5:R-:W-:-:S06]  /*04c0*/  @P0 IADD3 R4, PT, PT, R3, -R12, RZ ;  /* 0x8000000c03040210 */ /* 0x028fcc0007ffe0ff */
[----:B------:R3:W5:Y:S02]  /*04d0*/  @!P0 LD.E R4, desc[UR4][R14.64] ;  /* 0x000000040e048980 */ /* 0x000764000c101900 */
.L_x_6852:
[----:B------:R-:W-:Y:S05]  /*04e0*/  BSYNC.RECONVERGENT B0 ;  /* 0x0000000000007941 */ /* 0x000fea0003800200 */
.L_x_6851:
        /* <DEDUP_REMOVED lines=9> */
.L_x_6854:
[----:B------:R-:W4:Y:S01]  /*0580*/  LD.E.64 R4, desc[UR4][R84.64+0x108] ;  /* 0x0001080454047980 */ /* 0x000f22000c101b00 */
[----:B------:R-:W-:Y:S01]  /*0590*/  BSSY.RECONVERGENT B0, `(.L_x_6856) ;  /* 0x0000006000007945 */ /* 0x000fe20003800200 */
[----:B----4-:R-:W-:Y:S01]  /*05a0*/  ISETP.NE.U32.AND P0, PT, R4, RZ, PT ;  /* 0x000000ff0400720c */ /* 0x010fe20003f05070 */
[----:B------:R-:W-:-:S03]  /*05b0*/  IMAD.MOV.U32 R4, RZ, RZ, RZ ;  /* 0x000000ffff047224 */ /* 0x000fc600078e00ff */
[----:B------:R-:W-:-:S13]  /*05c0*/  ISETP.NE.AND.EX P0, PT, R5, RZ, PT, P0 ;  /* 0x000000ff0500720c */ /* 0x000fda0003f05300 */
[----:B------:R-:W-:Y:S05]  /*05d0*/  @!P0 BRA `(.L_x_6857) ;  /* 0x0000000000048947 */ /* 0x000fea0003800000 */
[----:B------:R4:W5:Y:S02]  /*05e0*/  LD.E R4, desc[UR4][R84.64+0xbc] ;  /* 0x0000bc0454047980 */ /* 0x000964000c101900 */
.L_x_6857:
[----:B------:R-:W-:Y:S05]  /*05f0*/  BSYNC.RECONVERGENT B0 ;  /* 0x0000000000007941 */ /* 0x000fea0003800200 */
.L_x_6856:
[----:B-----5:R-:W-:Y:S02]  /*0600*/  IADD3 R57, PT, PT, R63, R4, RZ ;  /* 0x000000043f397210 */ /* 0x020fe40007ffe0ff */
.L_x_6855:
[----:B------:R-:W-:Y:S05]  /*0610*/  BSYNC.RECONVERGENT B1 ;  /* 0x0000000000017941 */ /* 0x000fea0003800200 */
.L_x_6853:
[----:B------:R-:W-:Y:S01]  /*0620*/  IMAD.SHL.U32 R65, R139, 0x40, RZ ;  /* 0x000000408b417824 */ /* 0x000fe200078e00ff */
[----:B------:R-:W-:Y:S01]  /*0630*/  MOV R4, R138 ;  /* 0x0000008a00047202 */ /* 0x000fe20000000f00 */
[----:B------:R-:W-:-:S03]  /*0640*/  IMAD.MOV.U32 R5, RZ, RZ, 0x0 ;  /* 0x00000000ff057424 */ /* 0x000fc600078e00ff */
[----:B------:R-:W-:-:S13]  /*0650*/  ISETP.GT.AND P0, PT, R142, R65, PT ;  /* 0x000000418e00720c */ /* 0x000fda0003f04270 */
[----:B-1234-:R-:W-:Y:S05]  /*0660*/  @!P0 RET.REL.NODEC R4 `(_ZN5flash24flash_fwd_splitkv_kernelI23Flash_fwd_kernel_traitsILi32ELi64ELi128ELi4ELb0ELb0EN7cutlass6half_tE19Flash_kernel_traitsILi32ELi64ELi128ELi4ES3_EELb0ELb0ELb0ELb0ELb0ELb1ELb1ELb1EEEvNS_16Flash_fwd_paramsE) ;  /* 0xfffffff804648950 */ /* 0x01efea0003c3ffff */
        /* <DEDUP_REMOVED lines=88> */
[----:B-1----:R-:W-:Y:S05]  /*0bf0*/  @P0 RET.REL.NODEC R138 `(_ZN5flash24flash_fwd_splitkv_kernelI23Flash_fwd_kernel_traitsILi32ELi64ELi128ELi4ELb0ELb0EN7cutlass6half_tE19Flash_kernel_traitsILi32ELi64ELi128ELi4ES3_EELb0ELb0ELb0ELb0ELb0ELb1ELb1ELb1EEEvNS_16Flash_fwd_paramsE) ;  /* 0xfffffff48a000950 */ /* 0x002fea0003c3ffff */
[----:B------:R-:W-:Y:S02]  /*0c00*/  MOV R3, 0xff800000 ;  /* 0xff80000000037802 */ /* 0x000fe40000000f00 */
[----:B------:R-:W-:-:S03]  /*0c10*/  MOV R139, 0x0 ;  /* 0x00000000008b7802 */ /* 0x000fc60000000f00 */
[----:B------:R1:W-:Y:S02]  /*0c20*/  ST.E desc[UR4][R10.64+0xc0], R3 ;  /* 0x0000c0030a007985 */ /* 0x0003e4000c101904 */
[----:B-1----:R-:W-:Y:S05]  /*0c30*/  RET.REL.NODEC R138 `(_ZN5flash24flash_fwd_splitkv_kernelI23Flash_fwd_kernel_traitsILi32ELi64ELi128ELi4ELb0ELb0EN7cutlass6half_tE19Flash_kernel_traitsILi32ELi64ELi128ELi4ES3_EELb0ELb0ELb0ELb0ELb0ELb1ELb1ELb1EEEvNS_16Flash_fwd_paramsE) ;  /* 0xfffffff08af07950 */ /* 0x002fea0003c3ffff */
.L_x_6858:
        /* <DEDUP_REMOVED lines=103> */
.L_x_6860:
        /* <DEDUP_REMOVED lines=80> */
.L_x_6861:
[----:B------:R-:W-:Y:S05]  /*17b0*/  BSYNC.RECONVERGENT B0 ;  /* 0x0000000000007941 */ /* 0x000fea0003800200 */
.L_x_6859:
        /* <DEDUP_REMOVED lines=196> */
.L_x_6885:
        /* <DEDUP_REMOVED lines=84> */
.L_x_6864:
        /* <DEDUP_REMOVED lines=75> */
.L_x_6868:
[----:B------:R-:W-:Y:S05]  /*2df0*/  BSYNC.RECONVERGENT B0 ;  /* 0x0000000000007941 */ /* 0x000fea0003800200 */
.L_x_6867:
        /* <DEDUP_REMOVED lines=52> */
.L_x_6870:
[----:B------:R-:W-:Y:S05]  /*3140*/  BSYNC.RECONVERGENT B0 ;  /* 0x0000000000007941 */ /* 0x000fea0003800200 */
.L_x_6869:
        /* <DEDUP_REMOVED lines=57> */
.L_x_6872:
[----:B------:R-:W-:Y:S05]  /*34e0*/  BSYNC.RECONVERGENT B0 ;  /* 0x0000000000007941 */ /* 0x000fea0003800200 */
.L_x_6871:
        /* <DEDUP_REMOVED lines=57> */
.L_x_6874:
[----:B------:R-:W-:Y:S05]  /*3880*/  BSYNC.RECONVERGENT B0 ;  /* 0x0000000000007941 */ /* 0x000fea0003800200 */
.L_x_6873:
[----:B------:R-:W5:Y:S02]  /*3890*/  LD.E R3, desc[UR4][R84.64+0xd0] ;  /* 0x0000d00454037980 */ /* 0x000f64000c101900 */
[----:B-----5:R-:W-:Y:S05]  /*38a0*/  IMAD.U32 R3, R3, -0x40, RZ ;  /* 0xffffffc003037824 */ /* 0x020fea00078e00ff */
[C---:B------:R-:W-:Y:S02]  /*38b0*/  LEA R14, P1, R3.reuse, R14, 0x1 ;  /* 0x0000000e030e7211 */ /* 0x040fe400078208ff */
[C---:B------:R-:W-:Y:S02]  /*38c0*/  LEA R48, P0, R3.reuse, R48, 0x1 ;  /* 0x0000003003307211 */ /* 0x040fe400078008ff */
[C---:B------:R-:W-:Y:S02]  /*38d0*/  LEA.HI.X.SX32 R15, R3.reuse, R15, 0x1, P1 ;  /* 0x0000000f030f7211 */ /* 0x040fe400008f0eff */
[----:B------:R-:W-:Y:S01]  /*38e0*/  LEA.HI.X.SX32 R49, R3, R49, 0x1, P0 ;  /* 0x0000003103317211 */ /* 0x000fe200000f0eff */
[----:B------:R-:W-:Y:S05]  /*38f0*/  BRA `(.L_x_6865) ;  /* 0x0000001800487947 */ /* 0x000fea0003800000 */
.L_x_6866:
        /* <DEDUP_REMOVED lines=99> */
.L_x_6876:
[----:B------:R-:W-:Y:S05]  /*3f30*/  BSYNC.RECONVERGENT B0 ;  /* 0x0000000000007941 */ /* 0x000fea0003800200 */
.L_x_6875:
        /* <DEDUP_REMOVED lines=97> */
.L_x_6878:
[----:B------:R-:W-:Y:S05]  /*4550*/  BSYNC.RECONVERGENT B0 ;  /* 0x0000000000007941 */ /* 0x000fea0003800200 */
.L_x_6877:
        /* <DEDUP_REMOVED lines=100> */
.L_x_6880:
[----:B------:R-:W-:Y:S05]  /*4ba0*/  BSYNC.RECONVERGENT B0 ;  /* 0x0000000000007941 */ /* 0x000fea0003800200 */
.L_x_6879:
        /* <DEDUP_REMOVED lines=96> */
.L_x_6882:
[----:B------:R-:W-:Y:S05]  /*51b0*/  BSYNC.RECONVERGENT B0 ;  /* 0x0000000000007941 */ /* 0x000fea0003800200 */
.L_x_6881:
[----:B------:R-:W5:Y:S02]  /*51c0*/  LD.E R3, desc[UR4][R84.64+0xd0] ;  /* 0x0000d00454037980 */ /* 0x000f64000c101900 */
[----:B-----5:R-:W-:Y:S05]  /*51d0*/  IMAD.U32 R3, R3, -0x40, RZ ;  /* 0xffffffc003037824 */ /* 0x020fea00078e00ff */
[C---:B------:R-:W-:Y:S02]  /*51e0*/  LEA R70, P1, R3.reuse, R70, 0x1 ;  /* 0x0000004603467211 */ /* 0x040fe400078208ff */
[C---:B------:R-:W-:Y:S02]  /*51f0*/  LEA R68, P0, R3.reuse, R68, 0x1 ;  /* 0x0000004403447211 */ /* 0x040fe400078008ff */
[C---:B------:R-:W-:Y:S02]  /*5200*/  LEA.HI.X.SX32 R71, R3.reuse, R71, 0x1, P1 ;  /* 0x0000004703477211 */ /* 0x040fe400008f0eff */
[----:B------:R-:W-:Y:S09]  /*5210*/  LEA.HI.X.SX32 R69, R3, R69, 0x1, P0 ;  /* 0x0000004503457211 */ /* 0x000ff200000f0eff */
.L_x_6865:
[----:B------:R-:W-:Y:S05]  /*5220*/  BSYNC.RECONVERGENT B1 ;  /* 0x0000000000017941 */ /* 0x000fea0003800200 */
.L_x_6863:
        /* <DEDUP_REMOVED lines=102> */
.L_x_6884:
[----:B------:R-:W-:Y:S05]  /*5890*/  BSYNC.RECONVERGENT B0 ;  /* 0x0000000000007941 */ /* 0x000fea0003800200 */
.L_x_6883:
[----:B------:R-:W-:Y:S11]  /*58a0*/  ISETP.NE.AND P0, PT, R81, RZ, PT ;  /* 0x000000ff5100720c */ /* 0x000ff60003f05270 */
[----:B------:R-:W-:Y:S02]  /*58b0*/  @!UPT UIADD3 URZ, UPT, UPT, URZ, URZ, URZ ;  /* 0x000000fffffff290 */ /* 0x000fe4000fffe0ff */
[----:B------:R-:W-:Y:S05]  /*58c0*/  @P0 BRA `(.L_x_6885) ;  /* 0xffffffc800cc0947 */ /* 0x000fea000383ffff */
.L_x_6862:
        /* <DEDUP_REMOVED lines=17> */
.L_x_6890:
[----:B------:R2:W-:Y:S02]  /*59e0*/  STS.128 [R64], RZ ;  /* 0x000000ff40007388 */ /* 0x0005e40000000c00 */
.L_x_6889:
[----:B------:R-:W-:Y:S05]  /*59f0*/  BSYNC.RECONVERGENT B0 ;  /* 0x0000000000007941 */ /* 0x000fea0003800200 */
.L_x_6888:
        /* <DEDUP_REMOVED lines=13> */
.L_x_6887:
        /* <DEDUP_REMOVED lines=79> */
.L_x_6897:
[----:B------:R-:W-:Y:S05]  /*5fc0*/  BSYNC.RECONVERGENT B0 ;  /* 0x0000000000007941 */ /* 0x000fea0003800200 */
.L_x_6896:
[----:B-----5:R3:W-:Y:S01]  /*5fd0*/  STS.128 [R64], R8 ;  /* 0x0000000840007388 */ /* 0x0207e20000000c00 */
[----:B------:R-:W-:Y:S05]  /*5fe0*/  BRA `(.L_x_6894) ;  /* 0x0000000000047947 */ /* 0x000fea0003800000 */
.L_x_6895:
[----:B------:R2:W-:Y:S02]  /*5ff0*/  STS.128 [R64], RZ ;  /* 0x000000ff40007388 */ /* 0x0005e40000000c00 */
.L_x_6894:
[----:B------:R-:W-:Y:S05]  /*6000*/  BSYNC.RECONVERGENT B1 ;  /* 0x0000000000017941 */ /* 0x000fea0003800200 */
.L_x_6893:
        /* <DEDUP_REMOVED lines=51> */
.L_x_6899:
[----:B------:R-:W-:Y:S05]  /*6340*/  BSYNC.RECONVERGENT B0 ;  /* 0x0000000000007941 */ /* 0x000fea0003800200 */
.L_x_6898:
[----:B-----5:R3:W-:Y:S01]  /*6350*/  STS.128 [R64+0x800], R8 ;  /* 0x0008000840007388 */ /* 0x0207e20000000c00 */
[----:B------:R-:W-:Y:S05]  /*6360*/  BRA `(.L_x_6891) ;  /* 0x0000000800e47947 */ /* 0x000fea0003800000 */
.L_x_6892:
        /* <DEDUP_REMOVED lines=92> */
.L_x_6904:
[----:B------:R-:W-:Y:S05]  /*6930*/  BSYNC.RECONVERGENT B0 ;  /* 0x0000000000007941 */ /* 0x000fea0003800200 */
.L_x_6903:
[----:B-----5:R3:W-:Y:S01]  /*6940*/  STS.128 [R64], R20 ;  /* 0x0000001440007388 */ /* 0x0207e20000000c00 */
[----:B------:R-:W-:Y:S05]  /*6950*/  BRA `(.L_x_6901) ;  /* 0x0000000000047947 */ /* 0x000fea0003800000 */
.L_x_6902:
[----:B------:R2:W-:Y:S02]  /*6960*/  STS.128 [R64], RZ ;  /* 0x000000ff40007388 */ /* 0x0005e40000000c00 */
.L_x_6901:
[----:B------:R-:W-:Y:S05]  /*6970*/  BSYNC.RECONVERGENT B1 ;  /* 0x0000000000017941 */ /* 0x000fea0003800200 */
.L_x_6900:
        /* <DEDUP_REMOVED lines=86> */
.L_x_6906:
[----:B------:R-:W-:Y:S05]  /*6ee0*/  BSYNC.RECONVERGENT B0 ;  /* 0x0000000000007941 */ /* 0x000fea0003800200 */
.L_x_6905:
[----:B-----5:R1:W-:Y:S02]  /*6ef0*/  STS.128 [R64+0x800], R20 ;  /* 0x0008001440007388 */ /* 0x0203e40000000c00 */
.L_x_6891:
[----:B------:R-:W-:Y:S05]  /*6f00*/  BSYNC.RECONVERGENT B2 ;  /* 0x0000000000027941 */ /* 0x000fea0003800200 */
.L_x_6886:
[----:B-1----:R-:W-:Y:S01]  /*6f10*/  IMAD R3, R58, -0x80, R57 ;  /* 0xffffff803a037824 */ /* 0x002fe200078e0239 */
        /* <DEDUP_REMOVED lines=10> */
.L_x_6909:
[----:B------:R1:W-:Y:S02]  /*6fc0*/  STS.128 [R64+0x1000], RZ ;  /* 0x001000ff40007388 */ /* 0x0003e40000000c00 */
.L_x_6908:
[----:B------:R-:W-:Y:S05]  /*6fd0*/  BSYNC.RECONVERGENT B0 ;  /* 0x0000000000007941 */ /* 0x000fea0003800200 */
.L_x_6907:
        /* <DEDUP_REMOVED lines=14> */
.L_x_6912:
[----:B------:R1:W-:Y:S02]  /*70c0*/  STS.128 [R64+0x1800], RZ ;  /* 0x001800ff40007388 */ /* 0x0003e40000000c00 */
.L_x_6911:
[----:B------:R-:W-:Y:S05]  /*70d0*/  BSYNC.RECONVERGENT B0 ;  /* 0x0000000000007941 */ /* 0x000fea0003800200 */
.L_x_6910:
        /* <DEDUP_REMOVED lines=13> */
.L_x_6915:
[----:B------:R1:W-:Y:S02]  /*71b0*/  STS.128 [R64+0x2000], RZ ;  /* 0x002000ff40007388 */ /* 0x0003e40000000c00 */
.L_x_6914:
[----:B------:R-:W-:Y:S05]  /*71c0*/  BSYNC.RECONVERGENT B0 ;  /* 0x0000000000007941 */ /* 0x000fea0003800200 */
.L_x_6913:
        /* <DEDUP_REMOVED lines=13> */
.L_x_6918:
[----:B------:R1:W-:Y:S02]  /*72a0*/  STS.128 [R64+0x2800], RZ ;  /* 0x002800ff40007388 */ /* 0x0003e40000000c00 */
.L_x_6917:
[----:B------:R-:W-:Y:S05]  /*72b0*/  BSYNC.RECONVERGENT B0 ;  /* 0x0000000000007941 */ /* 0x000fea0003800200 */
.L_x_6916:
        /* <DEDUP_REMOVED lines=12> */
.L_x_6921:
[----:B------:R1:W-:Y:S01]  /*7380*/  STS.128 [R64+0x3000], RZ ;  /* 0x003000ff40007388 */ /* 0x0003e20000000c00 */
[----:B------:R-:W-:Y:S05]  /*7390*/  BRA `(.L_x_6922) ;  /* 0x0000000000047947 */ /* 0x000fea0003800000 */
.L_x_6920:
[----:B------:R1:W-:Y:S02]  /*73a0*/  STS.128 [R64+0x3000], RZ ;  /* 0x003000ff40007388 */ /* 0x0003e40000000c00 */
.L_x_6922:
[----:B------:R-:W-:Y:S05]  /*73b0*/  BSYNC.RECONVERGENT B0 ;  /* 0x0000000000007941 */ /* 0x000fea0003800200 */
.L_x_6919:
[----:B------:R-:W-:Y:S01]  /*73c0*/  ISETP.GE.AND P0, PT, R26, R3, PT ;  /* 0x000000031a00720c */ /* 0x000fe20003f06270 */
[C---:B-1----:R-:W-:Y:S01]  /*73d0*/  IMAD.SHL.U32 R5, R132.reuse, 0x40, RZ ;  /* 0x0000004084057824 */ /* 0x042fe200078e00ff */
[----:B------:R-:W-:Y:S01]  /*73e0*/  SHF.L.U64.HI R4, R132, 0x6, R133 ;  /* 0x0000000684047819 */ /* 0x000fe20000010285 */
[----:B------:R-:W-:Y:S03]  /*73f0*/  BSSY.RECONVERGENT B0, `(.L_x_6923) ;  /* 0x000000d000007945 */ /* 0x000fe60003800200 */
[----:B---3--:R-:W-:-:S05]  /*7400*/  IADD3 R6, P1, PT, R5, R136, RZ ;  /* 0x0000008805067210 */ /* 0x008fca0007f3e0ff */
        /* <DEDUP_REMOVED lines=10> */
.L_x_6925:
[----:B------:R3:W-:Y:S02]  /*74b0*/  STS.128 [R64+0x3800], RZ ;  /* 0x003800ff40007388 */ /* 0x0007e40000000c00 */
.L_x_6924:
[----:B------:R-:W-:Y:S05]  /*74c0*/  BSYNC.RECONVERGENT B0 ;  /* 0x0000000000007941 */ /* 0x000fea0003800200 */
.L_x_6923:
        /* <DEDUP_REMOVED lines=13> */
.L_x_6928:
[----:B------:R1:W-:Y:S02]  /*75a0*/  STS.128 [R64+0x4000], RZ ;  /* 0x004000ff40007388 */ /* 0x0003e40000000c00 */
.L_x_6927:
[----:B------:R-:W-:Y:S05]  /*75b0*/  BSYNC.RECONVERGENT B0 ;  /* 0x0000000000007941 */ /* 0x000fea0003800200 */
.L_x_6926:
        /* <DEDUP_REMOVED lines=13> */
.L_x_6931:
[----:B------:R1:W-:Y:S02]  /*7690*/  STS.128 [R64+0x4800], RZ ;  /* 0x004800ff40007388 */ /* 0x0003e40000000c00 */
.L_x_6930:
[----:B------:R-:W-:Y:S05]  /*76a0*/  BSYNC.RECONVERGENT B0 ;  /* 0x0000000000007941 */ /* 0x000fea0003800200 */
.L_x_6929:
[----:B-1----:R-:W2:Y:S01]  /*76b0*/  LD.E R3, desc[UR4][R84.64+0x18c] ;  /* 0x00018c0454037980 */ /* 0x002ea2000c101900 */
[----:B------:R-:W1:Y:S01]  /*76c0*/  S2UR UR6, SR_CgaCtaId ;  /* 0x00000000000679c3 */ /* 0x000e620000008800 */
[----:B------:R-:W-:Y:S01]  /*76d0*/  UMOV UR7, 0x400 ;  /* 0x0000040000077882 */ /* 0x000fe20000000000 */
[----:B------:R-:W-:Y:S01]  /*76e0*/  IMAD.MOV.U32 R41, RZ, RZ, 0x20 ;  /* 0x00000020ff297424 */ /* 0x000fe200078e00ff */
[----:B------:R-:W3:Y:S01]  /*76f0*/  S2R R88, SR_TID.X ;  /* 0x0000000000587919 */ /* 0x000ee20000002100 */
[----:B------:R-:W-:Y:S01]  /*7700*/  VIADD R144, R56, 0xffffffff ;  /* 0xffffffff38907836 */ /* 0x000fe20000000000 */
[----:B------:R-:W-:Y:S01]  /*7710*/  BSSY.RECONVERGENT B1, `(.L_x_6932) ;  /* 0x00001cb000017945 */ /* 0x000fe20003800200 */
[----:B------:R-:W0:Y:S01]  /*7720*/  LDGDEPBAR ;  /* 0x00000000000079af */ /* 0x000e220000000000 */
[----:B-1----:R-:W-:Y:S01]  /*7730*/  ULEA UR6, UR6, UR7, 0x18 ;  /* 0x0000000706067291 */ /* 0x002fe2000f8ec0ff */
[C---:B---3--:R-:W-:Y:S01]  /*7740*/  IMAD.SHL.U32 R91, R88.reuse, 0x10, RZ ;  /* 0x00000010585b7824 */ /* 0x048fe200078e00ff */
        /* <DEDUP_REMOVED lines=16> */
[----:B----4-:R-:W-:-:S02]  /*7850*/  LEA R46, R4, UR6, 0x1 ;  /* 0x00000006042e7c11 */ /* 0x010fc4000f8e08ff */
[----:B------:R-:W-:Y:S02]  /*7860*/  LEA R90, R90, UR6, 0x1 ;  /* 0x000000065a5a7c11 */ /* 0x000fe4000f8e08ff */
[----:B------:R-:W-:Y:S01]  /*7870*/  LOP3.LUT P0, RZ, R88, 0x4, RZ, 0xc0, !PT ;  /* 0x0000000458ff7812 */ /* 0x000fe2000780c0ff */
[----:B------:R-:W-:Y:S03]  /*7880*/  LDSM.16.M88.4 R4, [R46+0x1000] ;  /* 0x001000002e04783b */ /* 0x000fe60000000200 */
[----:B------:R-:W-:Y:S01]  /*7890*/  SEL R41, R41, 0xffffffe0, !P0 ;  /* 0xffffffe029297807 */ /* 0x000fe20004000000 */
[----:B-----5:R-:W1:Y:S04]  /*78a0*/  LDSM.16.M88.4 R24, [R90] ;  /* 0x000000005a18783b */ /* 0x020e680000000200 */
[--C-:B------:R-:W-:Y:S01]  /*78b0*/  IMAD.IADD R20, R90, 0x1, R41.reuse ;  /* 0x000000015a147824 */ /* 0x100fe200078e0229 */
[----:B--2---:R-:W2:Y:S01]  /*78c0*/  LDSM.16.M88.4 R16, [R46+0x1400] ;  /* 0x001400002e10783b */ /* 0x004ea20000000200 */
[----:B------:R-:W-:-:S04]  /*78d0*/  IMAD.IADD R44, R46, 0x1, R41 ;  /* 0x000000012e2c7824 */ /* 0x000fc800078e0229 */
[----:B------:R-:W-:Y:S04]  /*78e0*/  LDSM.16.M88.4 R20, [R20] ;  /* 0x000000001414783b */ /* 0x000fe80000000200 */
[----:B------:R-:W3:Y:S04]  /*78f0*/  LDSM.16.M88.4 R8, [R44+0x1000] ;  /* 0x001000002c08783b */ /* 0x000ee80000000200 */
[----:B------:R-:W4:Y:S04]  /*7900*/  LDSM.16.M88.4 R12, [R44+0x1400] ;  /* 0x001400002c0c783b */ /* 0x000f280000000200 */
[----:B------:R-:W-:Y:S01]  /*7910*/  LDSM.16.M88.4 R36, [R44+0x1c00] ;  /* 0x001c00002c24783b */ /* 0x000fe20000000200 */
[C---:B-1----:R-:W-:Y:S08]  /*7920*/  HMMA.16816.F32 R28, R24.reuse, R4, RZ ;  /* 0x00000004181c723c */ /* 0x042ff000000018ff */
[C---:B------:R-:W-:Y:S08]  /*7930*/  HMMA.16816.F32 R4, R24.reuse, R6, RZ ;  /* 0x000000061804723c */ /* 0x040ff000000018ff */
[----:B--2---:R-:W-:Y:S08]  /*7940*/  HMMA.16816.F32 R32, R24, R16, RZ ;  /* 0x000000101820723c */ /* 0x004ff000000018ff */
[C---:B---3--:R-:W-:Y:S08]  /*7950*/  HMMA.16816.F32 R28, R20.reuse, R8, R28 ;  /* 0x00000008141c723c */ /* 0x048ff0000000181c */
[----:B------:R-:W-:Y:S01]  /*7960*/  HMMA.16816.F32 R4, R20, R10, R4 ;  /* 0x0000000a1404723c */ /* 0x000fe20000001804 */
[----:B------:R-:W1:Y:S07]  /*7970*/  LDSM.16.M88.4 R8, [R46+0x1800] ;  /* 0x001800002e08783b */ /* 0x000e6e0000000200 */
[----:B------:R-:W-:Y:S08]  /*7980*/  HMMA.16816.F32 R16, R24, R18, RZ ;  /* 0x000000121810723c */ /* 0x000ff000000018ff */
[----:B----4-:R-:W-:-:S12]  /*7990*/  HMMA.16816.F32 R32, R20, R12, R32 ;  /* 0x0000000c1420723c */ /* 0x010fd80000001820 */
[----:B------:R-:W-:Y:S01]  /*79a0*/  HMMA.16816.F32 R16, R20, R14, R16 ;  /* 0x0000000e1410723c */ /* 0x000fe20000001810 */
[----:B------:R-:W2:Y:S01]  /*79b0*/  LDSM.16.M88.4 R12, [R46+0x1c00] ;  /* 0x001c00002e0c783b */ /* 0x000ea20000000200 */
        /* <DEDUP_REMOVED lines=34> */
[----:B------:R-:W4:Y:S03]  /*7be0*/  LDSM.16.M88.4 R28, [R46+0x2400] ;  /* 0x002400002e1c783b */ /* 0x000f260000000200 */
[----:B------:R-:W3:Y:S02]  /*7bf0*/  MUFU.TANH R48, R48 ;  /* 0x0000003000307308 */ /* 0x000ee40000002400 */
        /* <DEDUP_REMOVED lines=15> */
[----:B------:R-:W3:Y:S01]  /*7cf0*/  MUFU.TANH R52, R52 ;  /* 0x0000003400347308 */ /* 0x000ee20000002400 */
[----:B--2---:R-:W-:Y:S01]  /*7d00*/  HMMA.16816.F32 R4, R20, R36, R16 ;  /* 0x000000241404723c */ /* 0x004fe20000001810 */
[----:B------:R-:W2:Y:S06]  /*7d10*/  LDSM.16.M88.4 R16, [R44+0x2000] ;  /* 0x002000002c10783b */ /* 0x000eac0000000200 */
        /* <DEDUP_REMOVED lines=9> */
[----:B------:R-:W3:Y:S01]  /*7db0*/  LDSM.16.M88.4 R4, [R44+0x2400] ;  /* 0x002400002c04783b */ /* 0x000ee20000000200 */
[C---:B----4-:R-:W-:Y:S06]  /*7dc0*/  HMMA.16816.F32 R12, R24.reuse, R28, RZ ;  /* 0x0000001c180c723c */ /* 0x050fec00000018ff */
[----:B------:R-:W4:Y:S02]  /*7dd0*/  MUFU.TANH R99, R99 ;  /* 0x0000006300637308 */ /* 0x000f240000002400 */
[----:B------:R-:W-:Y:S06]  /*7de0*/  HMMA.16816.F32 R28, R24, R30, RZ ;  /* 0x0000001e181c723c */ /* 0x000fec00000018ff */
[----:B------:R-:W-:Y:S02]  /*7df0*/  MUFU.TANH R95, R95 ;  /* 0x0000005f005f7308 */ /* 0x000fe40000002400 */
[C---:B--2---:R-:W-:Y:S06]  /*7e00*/  HMMA.16816.F32 R8, R20.reuse, R16, R8 ;  /* 0x000000101408723c */ /* 0x044fec0000001808 */
[----:B------:R-:W2:Y:S02]  /*7e10*/  MUFU.TANH R97, R97 ;  /* 0x0000006100617308 */ /* 0x000ea40000002400 */
[C---:B------:R-:W-:Y:S01]  /*7e20*/  HMMA.16816.F32 R32, R20.reuse, R18, R32 ;  /* 0x000000121420723c */ /* 0x040fe20000001820 */
[----:B------:R-:W-:Y:S05]  /*7e30*/  LDSM.16.M88.4 R16, [R44+0x2800] ;  /* 0x002800002c10783b */ /* 0x000fea0000000200 */
[----:B------:R-:W-:Y:S05]  /*7e40*/  MUFU.TANH R153, R153 ;  /* 0x0000009900997308 */ /* 0x000fea0000002400 */
[-C--:B------:R-:W-:Y:S01]  /*7e50*/  FMUL.FTZ R117, R8, R3.reuse ;  /* 0x0000000308757220 */ /* 0x080fe20000410000 */
[-C--:B------:R-:W-:Y:S01]  /*7e60*/  FMUL.FTZ R107, R9, R3.reuse ;  /* 0x00000003096b7220 */ /* 0x080fe20000410000 */
[-C--:B------:R-:W-:Y:S01]  /*7e70*/  FMUL.FTZ R119, R10, R3.reuse ;  /* 0x000000030a777220 */ /* 0x080fe20000410000 */
[-C--:B------:R-:W-:Y:S01]  /*7e80*/  FMUL.FTZ R115, R11, R3.reuse ;  /* 0x000000030b737220 */ /* 0x080fe20000410000 */
[C---:B---3--:R-:W-:Y:S01]  /*7e90*/  HMMA.16816.F32 R12, R20.reuse, R4, R12 ;  /* 0x00000004140c723c */ /* 0x048fe2000000180c */
[----:B------:R-:W3:Y:S01]  /*7ea0*/  LDSM.16.M88.4 R8, [R46+0x2800] ;  /* 0x002800002e08783b */ /* 0x000ee20000000200 */
[----:B------:R-:W2:Y:S02]  /*7eb0*/  MUFU.TANH R155, R155 ;  /* 0x0000009b009b7308 */ /* 0x000ea40000002400 */
        /* <DEDUP_REMOVED lines=16> */
[----:B------:R-:W-:Y:S01]  /*7fc0*/  MUFU.TANH R33, R13 ;  /* 0x0000000d00217308 */ /* 0x000fe20000002400 */
[----:B---3--:R-:W-:Y:S01]  /*7fd0*/  HMMA.16816.F32 R4, R24, R8, RZ ;  /* 0x000000081804723c */ /* 0x008fe200000018ff */
[----:B------:R-:W-:-:S06]  /*7fe0*/  IMAD.SHL.U32 R9, R88, 0x2, RZ ;  /* 0x0000000258097824 */ /* 0x000fcc00078e00ff */
[----:B------:R-:W-:Y:S01]  /*7ff0*/  MUFU.TANH R67, R14 ;  /* 0x0000000e00437308 */ /* 0x000fe20000002400 */
[----:B------:R-:W-:-:S07]  /*8000*/  LOP3.LUT R9, R9, 0x6, RZ, 0xc0, !PT ;  /* 0x0000000609097812 */ /* 0x000fce00078ec0ff */
[----:B------:R3:W-:Y:S01]  /*8010*/  MUFU.TANH R35, R15 ;  /* 0x0000000f00237308 */ /* 0x0007e20000002400 */
[----:B-1----:R-:W-:-:S04]  /*8020*/  IMAD R32, R144, 0x80, R9 ;  /* 0x0000008090207824 */ /* 0x002fc800078e0209 */
[C---:B----4-:R-:W-:Y:S01]  /*8030*/  VIADD R12, R32.reuse, 0x1 ;  /* 0x00000001200c7836 */ /* 0x050fe20000000000 */
[CC--:B------:R-:W-:Y:S01]  /*8040*/  ISETP.GE.AND P1, PT, R32.reuse, R57.reuse, PT ;  /* 0x000000392000720c */ /* 0x0c0fe20003f26270 */
[C---:B------:R-:W-:Y:S01]  /*8050*/  VIADD R8, R32.reuse, 0x8 ;  /* 0x0000000820087836 */ /* 0x040fe20000000000 */
[----:B------:R1:W-:Y:S01]  /*8060*/  MUFU.TANH R34, R28 ;  /* 0x0000001c00227308 */ /* 0x0003e20000002400 */
[----:B------:R-:W-:Y:S01]  /*8070*/  VIADD R64, R32, 0x11 ;  /* 0x0000001120407836 */ /* 0x000fe20000000000 */
[-C--:B------:R-:W-:Y:S01]  /*8080*/  ISETP.GE.AND P0, PT, R12, R57.reuse, PT ;  /* 0x000000390c00720c */ /* 0x080fe20003f06270 */
[C---:B------:R-:W-:Y:S01]  /*8090*/  VIADD R12, R32.reuse, 0x9 ;  /* 0x00000009200c7836 */ /* 0x040fe20000000000 */
[----:B------:R-:W-:Y:S01]  /*80a0*/  HMMA.16816.F32 R4, R20, R16, R4 ;  /* 0x000000101404723c */ /* 0x000fe20000001804 */
[----:B------:R-:W-:Y:S01]  /*80b0*/  VIADD R16, R32, 0x18 ;  /* 0x0000001820107836 */ /* 0x000fe20000000000 */
[-C--:B------:R-:W-:Y:S01]  /*80c0*/  ISETP.GE.AND P3, PT, R8, R57.reuse, PT ;  /* 0x000000390800720c */ /* 0x080fe20003f66270 */
[----:B------:R-:W-:Y:S01]  /*80d0*/  VIADD R8, R32, 0x10 ;  /* 0x0000001020087836 */ /* 0x000fe20000000000 */
[-C--:B------:R-:W-:Y:S01]  /*80e0*/  ISETP.GE.AND P4, PT, R12, R57.reuse, PT ;  /* 0x000000390c00720c */ /* 0x080fe20003f86270 */
[----:B------:R-:W-:Y:S01]  /*80f0*/  MUFU.TANH R17, R29 ;  /* 0x0000001d00117308 */ /* 0x000fe20000002400 */
[----:B---3--:R-:W3:Y:S01]  /*8100*/  LDSM.16.M88.4 R12, [R46+0x2c00] ;  /* 0x002c00002e0c783b */ /* 0x008ee20000000200 */
[----:B------:R-:W-:Y:S01]  /*8110*/  ISETP.GE.AND P2, PT, R16, R57, PT ;  /* 0x000000391000720c */ /* 0x000fe20003f46270 */
[----:B------:R-:W-:Y:S01]  /*8120*/  VIADD R16, R32, 0x19 ;  /* 0x0000001920107836 */ /* 0x000fe20000000000 */
[----:B------:R-:W-:-:S02]  /*8130*/  FSEL R54, R54, -INF , !P3 ;  /* 0xff80000036367808 */ /* 0x000fc40005800000 */
[----:B------:R-:W-:Y:S02]  /*8140*/  FSEL R79, R49, -INF , !P0 ;  /* 0xff800000314f7808 */ /* 0x000fe40004000000 */
[-C--:B------:R-:W-:Y:S01]  /*8150*/  ISETP.GE.AND P5, PT, R16, R57.reuse, PT ;  /* 0x000000391000720c */ /* 0x080fe20003fa6270 */
[C---:B------:R-:W-:Y:S01]  /*8160*/  VIADD R16, R32.reuse, 0x20 ;  /* 0x0000002020107836 */ /* 0x040fe20000000000 */
[----:B------:R-:W-:Y:S01]  /*8170*/  FSEL R71, R47, -INF , !P0 ;  /* 0xff8000002f477808 */ /* 0x000fe20004000000 */
[----:B-1----:R-:W-:Y:S01]  /*8180*/  VIADD R28, R32, 0x21 ;  /* 0x00000021201c7836 */ /* 0x002fe20000000000 */
[----:B------:R-:W-:Y:S01]  /*8190*/  ISETP.GE.AND P6, PT, R8, R57, PT ;  /* 0x000000390800720c */ /* 0x000fe20003fc6270 */
[----:B------:R-:W-:Y:S01]  /*81a0*/  MUFU.TANH R36, R30 ;  /* 0x0000001e00247308 */ /* 0x000fe20000002400 */
[-C--:B------:R-:W-:Y:S01]  /*81b0*/  FMUL.FTZ R37, R4, R3.reuse ;  /* 0x0000000304257220 */ /* 0x080fe20000410000 */
[----:B------:R-:W-:Y:S01]  /*81c0*/  P2R R4, PR, RZ, 0x4 ;  /* 0x00000004ff047803 */ /* 0x000fe20000000000 */
[----:B------:R-:W-:Y:S01]  /*81d0*/  FMUL.FTZ R5, R5, R3 ;  /* 0x0000000305057220 */ /* 0x000fe20000410000 */
[----:B------:R-:W-:Y:S01]  /*81e0*/  ISETP.GE.AND P2, PT, R16, R57, PT ;  /* 0x000000391000720c */ /* 0x000fe20003f46270 */
[-C--:B------:R-:W-:Y:S01]  /*81f0*/  FMUL.FTZ R6, R6, R3.reuse ;  /* 0x0000000306067220 */ /* 0x080fe20000410000 */
[----:B------:R-:W-:Y:S01]  /*8200*/  FSEL R16, R51, -INF , !P3 ;  /* 0xff80000033107808 */ /* 0x000fe20005800000 */
[----:B------:R-:W-:Y:S01]  /*8210*/  HMMA.16816.F32 R8, R24, R10, RZ ;  /* 0x0000000a1808723c */ /* 0x000fe200000018ff */
[----:B------:R-:W-:Y:S01]  /*8220*/  ISETP.NE.AND P3, PT, R4, RZ, PT ;  /* 0x000000ff0400720c */ /* 0x000fe20003f65270 */
[----:B------:R-:W-:Y:S01]  /*8230*/  VIADD R4, R32, 0x28 ;  /* 0x0000002820047836 */ /* 0x000fe20000000000 */
[----:B------:R-:W-:Y:S01]  /*8240*/  FSEL R77, R48, -INF , !P1 ;  /* 0xff800000304d7808 */ /* 0x000fe20004800000 */
[----:B------:R1:W-:Y:S01]  /*8250*/  MUFU.TANH R38, R31 ;  /* 0x0000001f00267308 */ /* 0x0003e20000002400 */
[----:B------:R-:W-:Y:S01]  /*8260*/  FSEL R69, R45, -INF , !P1 ;  /* 0xff8000002d457808 */ /* 0x000fe20004800000 */
[----:B------:R-:W-:Y:S01]  /*8270*/  FMUL.FTZ R45, R7, R3 ;  /* 0x00000003072d7220 */ /* 0x000fe20000410000 */
[-C--:B------:R-:W-:Y:S01]  /*8280*/  ISETP.GE.AND P0, PT, R4, R57.reuse, PT ;  /* 0x000000390400720c */ /* 0x080fe20003f06270 */
[----:B------:R-:W-:Y:S01]  /*8290*/  VIADD R4, R32, 0x29 ;  /* 0x0000002920047836 */ /* 0x000fe20000000000 */
[----:B------:R-:W-:-:S02]  /*82a0*/  ISETP.GE.AND P1, PT, R28, R57, PT ;  /* 0x000000391c00720c */ /* 0x000fc40003f26270 */
[----:B------:R-:W-:Y:S01]  /*82b0*/  FSEL R87, R52, -INF , !P4 ;  /* 0xff80000034577808 */ /* 0x000fe20006000000 */
[----:B------:R-:W-:Y:S01]  /*82c0*/  MUFU.TANH R39, R5 ;  /* 0x0000000500277308 */ /* 0x000fe20000002400 */
[----:B------:R-:W-:Y:S02]  /*82d0*/  FSEL R83, R50, -INF , !P4 ;  /* 0xff80000032537808 */ /* 0x000fe40006000000 */
[----:B------:R-:W-:Y:S02]  /*82e0*/  FSEL R89, R59, -INF , !P6 ;  /* 0xff8000003b597808 */ /* 0x000fe40007000000 */
[----:B------:R-:W-:Y:S02]  /*82f0*/  FSEL R73, R53, -INF , !P6 ;  /* 0xff80000035497808 */ /* 0x000fe40007000000 */
[-C--:B------:R-:W-:Y:S01]  /*8300*/  ISETP.GE.AND P4, PT, R4, R57.reuse, PT ;  /* 0x000000390400720c */ /* 0x080fe20003f86270 */
[----:B------:R-:W-:Y:S01]  /*8310*/  VIADD R4, R32, 0x30 ;  /* 0x0000003020047836 */ /* 0x000fe20000000000 */
[----:B------:R-:W-:Y:S01]  /*8320*/  ISETP.GE.AND P6, PT, R64, R57, PT ;  /* 0x000000394000720c */ /* 0x000fe20003fc6270 */
[----:B-1----:R1:W4:Y:S01]  /*8330*/  LDSM.16.M88.4 R28, [R44+0x2c00] ;  /* 0x002c00002c1c783b */ /* 0x0023220000000200 */
[----:B------:R3:W-:Y:S01]  /*8340*/  MUFU.TANH R47, R6 ;  /* 0x00000006002f7308 */ /* 0x0007e20000002400 */
[----:B------:R-:W-:Y:S01]  /*8350*/  FSEL R171, R63, -INF , !P5 ;  /* 0xff8000003fab7808 */ /* 0x000fe20006800000 */
[----:B------:R-:W-:Y:S01]  /*8360*/  HMMA.16816.F32 R8, R20, R18, R8 ;  /* 0x000000121408723c */ /* 0x000fe20000001808 */
[----:B------:R-:W-:Y:S01]  /*8370*/  FSEL R123, R60, -INF , !P6 ;  /* 0xff8000003c7b7808 */ /* 0x000fe20007000000 */
[----:B------:R-:W-:Y:S01]  /*8380*/  VIADD R18, R32, 0x31 ;  /* 0x0000003120127836 */ /* 0x000fe20000000000 */
[----:B------:R-:W-:Y:S01]  /*8390*/  FSEL R75, R55, -INF , !P6 ;  /* 0xff800000374b7808 */ /* 0x000fe20007000000 */
[----:B------:R-:W-:-:S04]  /*83a0*/  DEPBAR.LE SB0, 0x0 ;  /* 0x000080000000791a */ /* 0x000fc80000000000 */
[----:B------:R-:W-:Y:S01]  /*83b0*/  ISETP.GE.AND P6, PT, R4, R57, PT ;  /* 0x000000390400720c */ /* 0x000fe20003fc6270 */
[----:B------:R-:W-:Y:S01]  /*83c0*/  MUFU.TANH R161, R161 ;  /* 0x000000a100a17308 */ /* 0x000fe20000002400 */
[----:B------:R-:W-:Y:S02]  /*83d0*/  FSEL R81, R61, -INF , !P5 ;  /* 0xff8000003d517808 */ /* 0x000fe40006800000 */
[----:B------:R-:W-:Y:S02]  /*83e0*/  FSEL R169, R62, -INF , !P3 ;  /* 0xff8000003ea97808 */ /* 0x000fe40005800000 */
[----:B------:R-:W-:Y:S01]  /*83f0*/  FSEL R167, R58, -INF , !P3 ;  /* 0xff8000003aa77808 */ /* 0x000fe20005800000 */
[----:B---3--:R-:W-:Y:S01]  /*8400*/  HMMA.16816.F32 R4, R24, R12, RZ ;  /* 0x0000000c1804723c */ /* 0x008fe200000018ff */
[----:B------:R-:W-:Y:S01]  /*8410*/  VIADD R12, R32, 0x38 ;  /* 0x00000038200c7836 */ /* 0x000fe20000000000 */
[----:B------:R-:W-:Y:S01]  /*8420*/  FSEL R99, R99, -INF , !P2 ;  /* 0xff80000063637808 */ /* 0x000fe20005000000 */
[----:B------:R-:W3:Y:S01]  /*8430*/  MUFU.TANH R159, R159 ;  /* 0x0000009f009f7308 */ /* 0x000ee20000002400 */
[----:B-1----:R-:W-:Y:S01]  /*8440*/  P2R R44, PR, RZ, 0x40 ;  /* 0x00000040ff2c7803 */ /* 0x002fe20000000000 */
[----:B------:R-:W-:Y:S01]  /*8450*/  FMUL.FTZ R19, R9, R3 ;  /* 0x0000000309137220 */ /* 0x000fe20000410000 */
[----:B------:R-:W-:Y:S01]  /*8460*/  ISETP.GE.AND P6, PT, R12, R57, PT ;  /* 0x000000390c00720c */ /* 0x000fe20003fc6270 */
[----:B------:R-:W-:Y:S01]  /*8470*/  VIADD R12, R32, 0x39 ;  /* 0x00000039200c7836 */ /* 0x000fe20000000000 */
[----:B------:R-:W-:Y:S01]  /*8480*/  FSEL R93, R93, -INF , !P2 ;  /* 0xff8000005d5d7808 */ /* 0x000fe20005000000 */
[----:B------:R-:W-:Y:S01]  /*8490*/  FMUL.FTZ R9, R10, R3 ;  /* 0x000000030a097220 */ /* 0x000fe20000410000 */
[----:B--2---:R-:W-:Y:S01]  /*84a0*/  FSEL R97, R97, -INF , !P1 ;  /* 0xff80000061617808 */ /* 0x004fe20004800000 */
[----:B------:R-:W-:Y:S01]  /*84b0*/  MUFU.TANH R163, R163 ;  /* 0x000000a300a37308 */ /* 0x000fe20000002400 */
[----:B------:R-:W-:Y:S01]  /*84c0*/  ISETP.GE.AND P5, PT, R12, R57, PT ;  /* 0x000000390c00720c */ /* 0x000fe20003fa6270 */
[----:B------:R-:W-:Y:S01]  /*84d0*/  VIADD R12, R32, 0x40 ;  /* 0x00000040200c7836 */ /* 0x000fe20000000000 */
[----:B------:R-:W-:Y:S01]  /*84e0*/  FSEL R95, R95, -INF , !P1 ;  /* 0xff8000005f5f7808 */ /* 0x000fe20004800000 */
[-C--:B------:R-:W-:Y:S01]  /*84f0*/  FMUL.FTZ R10, R11, R3.reuse ;  /* 0x000000030b0a7220 */ /* 0x080fe20000410000 */
[----:B------:R-:W-:Y:S01]  /*8500*/  FSEL R155, R155, -INF , !P6 ;  /* 0xff8000009b9b7808 */ /* 0x000fe20007000000 */
[----:B------:R-:W-:Y:S01]  /*8510*/  FMUL.FTZ R8, R8, R3 ;  /* 0x0000000308087220 */ /* 0x000fe20000410000 */
[----:B------:R-:W-:Y:S01]  /*8520*/  ISETP.GE.AND P3, PT, R12, R57, PT ;  /* 0x000000390c00720c */ /* 0x000fe20003f66270 */
[----:B------:R-:W-:Y:S01]  /*8530*/  VIADD R12, R32, 0x41 ;  /* 0x00000041200c7836 */ /* 0x000fe20000000000 */
[----:B------:R-:W1:Y:S01]  /*8540*/  MUFU.TANH R165, R165 ;  /* 0x000000a500a57308 */ /* 0x000e620000002400 */
[----:B----4-:R-:W-:Y:S01]  /*8550*/  HMMA.16816.F32 R4, R20, R28, R4 ;  /* 0x0000001c1404723c */ /* 0x010fe20000001804 */
[----:B------:R-:W-:-:S02]  /*8560*/  FSEL R153, R153, -INF , !P6 ;  /* 0xff80000099997808 */ /* 0x000fc40007000000 */
[-C--:B------:R-:W-:Y:S01]  /*8570*/  ISETP.GE.AND P2, PT, R12, R57.reuse, PT ;  /* 0x000000390c00720c */ /* 0x080fe20003f46270 */
[----:B------:R-:W-:Y:S01]  /*8580*/  VIADD R12, R32, 0x48 ;  /* 0x00000048200c7836 */ /* 0x000fe20000000000 */
[----:B---3--:R-:W-:Y:S02]  /*8590*/  FSEL R159, R159, -INF , !P4 ;  /* 0xff8000009f9f7808 */ /* 0x008fe40006000000 */
[----:B------:R-:W-:Y:S01]  /*85a0*/  MUFU.TANH R111, R111 ;  /* 0x0000006f006f7308 */ /* 0x000fe20000002400 */
[----:B------:R-:W-:Y:S02]  /*85b0*/  FSEL R161, R161, -INF , !P4 ;  /* 0xff800000a1a17808 */ /* 0x000fe40006000000 */
[-C--:B------:R-:W-:Y:S02]  /*85c0*/  ISETP.GE.AND P1, PT, R12, R57.reuse, PT ;  /* 0x000000390c00720c */ /* 0x080fe40003f26270 */
[----:B------:R-:W-:Y:S01]  /*85d0*/  HMMA.16816.F32 R12, R24, R14, RZ ;  /* 0x0000000e180c723c */ /* 0x000fe200000018ff */
[----:B------:R-:W-:Y:S01]  /*85e0*/  ISETP.GE.AND P4, PT, R18, R57, PT ;  /* 0x000000391200720c */ /* 0x000fe20003f86270 */
[C---:B------:R-:W-:Y:S01]  /*85f0*/  VIADD R18, R32.reuse, 0x50 ;  /* 0x0000005020127836 */ /* 0x040fe20000000000 */
[----:B------:R-:W2:Y:S01]  /*8600*/  MUFU.TANH R151, R151 ;  /* 0x0000009700977308 */ /* 0x000ea20000002400 */
[----:B------:R-:W-:Y:S01]  /*8610*/  FSEL R113, R113, -INF , !P1 ;  /* 0xff80000071717808 */ /* 0x000fe20004800000 */
[----:B------:R-:W-:Y:S01]  /*8620*/  VIADD R24, R32, 0x49 ;  /* 0x0000004920187836 */ /* 0x000fe20000000000 */
[----:B------:R-:W-:Y:S01]  /*8630*/  FSEL R105, R105, -INF , !P1 ;  /* 0xff80000069697808 */ /* 0x000fe20004800000 */
[-C--:B------:R-:W-:Y:S01]  /*8640*/  FMUL.FTZ R29, R4, R3.reuse ;  /* 0x00000003041d7220 */ /* 0x080fe20000410000 */
[----:B------:R-:W-:Y:S01]  /*8650*/  VIADD R4, R32, 0x51 ;  /* 0x0000005120047836 */ /* 0x000fe20000000000 */
[----:B-1----:R-:W-:Y:S01]  /*8660*/  FSEL R165, R165, -INF , !P0 ;  /* 0xff800000a5a57808 */ /* 0x002fe20004000000 */
[-C--:B------:R-:W-:Y:S01]  /*8670*/  FMUL.FTZ R5, R5, R3.reuse ;  /* 0x0000000305057220 */ /* 0x080fe20000410000 */
[----:B------:R-:W1:Y:S01]  /*8680*/  MUFU.TANH R127, R127 ;  /* 0x0000007f007f7308 */ /* 0x000e620000002400 */
[----:B------:R-:W-:Y:S01]  /*8690*/  FSEL R163, R163, -INF , !P0 ;  /* 0xff800000a3a37808 */ /* 0x000fe20004000000 */
[----:B------:R-:W-:Y:S01]  /*86a0*/  FMUL.FTZ R7, R7, R3 ;  /* 0x0000000307077220 */ /* 0x000fe20000410000 */
[----:B------:R-:W-:Y:S01]  /*86b0*/  ISETP.GE.AND P6, PT, R4, R57, PT ;  /* 0x000000390400720c */ /* 0x000fe20003fc6270 */
[----:B------:R-:W-:Y:S01]  /*86c0*/  FMUL.FTZ R4, R6, R3 ;  /* 0x0000000306047220 */ /* 0x000fe20000410000 */
[----:B------:R-:W-:Y:S01]  /*86d0*/  VIADD R6, R32, 0x59 ;  /* 0x0000005920067836 */ /* 0x000fe20000000000 */
[----:B------:R-:W-:-:S02]  /*86e0*/  ISETP.NE.AND P0, PT, R44, RZ, PT ;  /* 0x000000ff2c00720c */ /* 0x000fc40003f05270 */
[----:B------:R-:W3:Y:S01]  /*86f0*/  MUFU.TANH R157, R157 ;  /* 0x0000009d009d7308 */ /* 0x000ee20000002400 */
[----:B------:R-:W-:Y:S01]  /*8700*/  HMMA.16816.F32 R20, R20, R30, R12 ;  /* 0x0000001e1414723c */ /* 0x000fe2000000180c */
[C---:B------:R-:W-:Y:S01]  /*8710*/  VIADD R14, R32.reuse, 0x61 ;  /* 0x00000061200e7836 */ /* 0x040fe20000000000 */
[----:B------:R-:W-:Y:S01]  /*8720*/  P2R R11, PR, RZ, 0x40 ;  /* 0x00000040ff0b7803 */ /* 0x000fe20000000000 */
[----:B------:R-:W-:Y:S01]  /*8730*/  VIADD R12, R32, 0x60 ;  /* 0x00000060200c7836 */ /* 0x000fe20000000000 */
[-C--:B------:R-:W-:Y:S01]  /*8740*/  ISETP.GE.AND P1, PT, R6, R57.reuse, PT ;  /* 0x000000390600720c */ /* 0x080fe20003f26270 */
[----:B------:R-:W-:Y:S01]  /*8750*/  VIADD R6, R32, 0x78 ;  /* 0x0000007820067836 */ /* 0x000fe20000000000 */
[----:B------:R-:W-:Y:S01]  /*8760*/  ISETP.GE.AND P6, PT, R14, R57, PT ;  /* 0x000000390e00720c */ /* 0x000fe20003fc6270 */
[----:B------:R-:W4:Y:S01]  /*8770*/  MUFU.TANH R109, R109 ;  /* 0x0000006d006d7308 */ /* 0x000f220000002400 */
[----:B------:R-:W-:Y:S01]  /*8780*/  VIADD R14, R32, 0x68 ;  /* 0x00000068200e7836 */ /* 0x000fe20000000000 */
[----:B--2---:R-:W-:-:S02]  /*8790*/  FSEL R151, R151, -INF , !P5 ;  /* 0xff80000097977808 */ /* 0x004fc40006800000 */
[----:B------:R-:W-:Y:S02]  /*87a0*/  FSEL R111, R111, -INF , !P5 ;  /* 0xff8000006f6f7808 */ /* 0x000fe40006800000 */
[----:B-1----:R-:W-:Y:S02]  /*87b0*/  FSEL R127, R127, -INF , !P4 ;  /* 0xff8000007f7f7808 */ /* 0x002fe40006000000 */
[----:B------:R-:W1:Y:S01]  /*87c0*/  MUFU.TANH R125, R125 ;  /* 0x0000007d007d7308 */ /* 0x000e620000002400 */
[----:B------:R-:W-:Y:S01]  /*87d0*/  ISETP.GE.AND P5, PT, R14, R57, PT ;  /* 0x000000390e00720c */ /* 0x000fe20003fa6270 */
[----:B------:R-:W-:Y:S01]  /*87e0*/  VIADD R14, R32, 0x69 ;  /* 0x00000069200e7836 */ /* 0x000fe20000000000 */
[----:B---3--:R-:W-:Y:S01]  /*87f0*/  FSEL R157, R157, -INF , !P4 ;  /* 0xff8000009d9d7808 */ /* 0x008fe20006000000 */
[----:B------:R-:W-:Y:S01]  /*8800*/  FMUL.FTZ R20, R20, R3 ;  /* 0x0000000314147220 */ /* 0x000fe20000410000 */
[----:B------:R-:W-:Y:S01]  /*8810*/  ISETP.GE.AND P4, PT, R18, R57, PT ;  /* 0x000000391200720c */ /* 0x000fe20003f86270 */
[-C--:B------:R-:W-:Y:S01]  /*8820*/  FMUL.FTZ R22, R22, R3.reuse ;  /* 0x0000000316167220 */ /* 0x080fe20000410000 */
[-C--:B------:R-:W-:Y:S01]  /*8830*/  FMUL.FTZ R23, R23, R3.reuse ;  /* 0x0000000317177220 */ /* 0x080fe20000410000 */
[----:B------:R-:W2:Y:S01]  /*8840*/  MUFU.TANH R117, R117 ;  /* 0x0000007500757308 */ /* 0x000ea20000002400 */
[----:B------:R-:W-:Y:S01]  /*8850*/  FMUL.FTZ R21, R21, R3 ;  /* 0x0000000315157220 */ /* 0x000fe20000410000 */
[----:B----4-:R-:W-:Y:S01]  /*8860*/  FSEL R109, R109, -INF , !P0 ;  /* 0xff8000006d6d7808 */ /* 0x010fe20004000000 */
[----:B------:R-:W-:Y:S01]  /*8870*/  VIADD R18, R32, 0x58 ;  /* 0x0000005820127836 */ /* 0x000fe20000000000 */
[----:B------:R-:W-:-:S02]  /*8880*/  FSEL R51, R38, -INF , !P1 ;  /* 0xff80000026337808 */ /* 0x000fc40004800000 */
[----:B------:R-:W-:Y:S02]  /*8890*/  FSEL R49, R17, -INF , !P1 ;  /* 0xff80000011317808 */ /* 0x000fe40004800000 */
[----:B------:R-:W3:Y:S01]  /*88a0*/  MUFU.TANH R119, R119 ;  /* 0x0000007700777308 */ /* 0x000ee20000002400 */
[-C--:B------:R-:W-:Y:S02]  /*88b0*/  ISETP.GE.AND P1, PT, R6, R57.reuse, PT ;  /* 0x000000390600720c */ /* 0x080fe40003f26270 */
[----:B-1----:R-:W-:Y:S02]  /*88c0*/  FSEL R125, R125, -INF , !P0 ;  /* 0xff8000007d7d7808 */ /* 0x002fe40004000000 */
[----:B------:R-:W-:Y:S02]  /*88d0*/  ISETP.GE.AND P0, PT, R24, R57, PT ;  /* 0x000000391800720c */ /* 0x000fe40003f06270 */
[----:B------:R-:W-:Y:S01]  /*88e0*/  FSEL R67, R67, -INF , !P4 ;  /* 0xff80000043437808 */ /* 0x000fe20006000000 */
[----:B------:R-:W1:Y:S01]  /*88f0*/  MUFU.TANH R45, R45 ;  /* 0x0000002d002d7308 */ /* 0x000e620000002400 */
[----:B------:R-:W-:-:S02]  /*8900*/  FSEL R65, R65, -INF , !P4 ;  /* 0xff80000041417808 */ /* 0x000fc40006000000 */
[----:B--2---:R-:W-:Y:S02]  /*8910*/  FSEL R117, R117, -INF , !P3 ;  /* 0xff80000075757808 */ /* 0x004fe40005800000 */
[----:B------:R-:W-:Y:S01]  /*8920*/  ISETP.GE.AND P4, PT, R14, R57, PT ;  /* 0x000000390e00720c */ /* 0x000fe20003f86270 */
[----:B------:R-:W-:Y:S01]  /*8930*/  VIADD R14, R32, 0x70 ;  /* 0x00000070200e7836 */ /* 0x000fe20000000000 */
[----:B------:R-:W-:Y:S01]  /*8940*/  FSEL R39, R39, -INF , !P6 ;  /* 0xff80000027277808 */ /* 0x000fe20007000000 */
[----:B------:R-:W2:Y:S01]  /*8950*/  MUFU.TANH R107, R107 ;  /* 0x0000006b006b7308 */ /* 0x000ea20000002400 */
[----:B---3--:R-:W-:Y:S02]  /*8960*/  FSEL R119, R119, -INF , !P3 ;  /* 0xff80000077777808 */ /* 0x008fe40005800000 */
[----:B------:R-:W-:-:S05]  /*8970*/  ISETP.NE.AND P3, PT, R11, RZ, PT ;  /* 0x000000ff0b00720c */ /* 0x000fca0003f65270 */
[----:B------:R-:W3:Y:S01]  /*8980*/  MUFU.TANH R115, R115 ;  /* 0x0000007300737308 */ /* 0x000ee20000002400 */
[----:B------:R-:W-:Y:S02]  /*8990*/  FSEL R63, R35, -INF , !P3 ;  /* 0xff800000233f7808 */ /* 0x000fe40005800000 */
[----:B-1----:R-:W-:Y:S02]  /*89a0*/  FSEL R45, R45, -INF , !P6 ;  /* 0xff8000002d2d7808 */ /* 0x002fe40007000000 */
[----:B------:R-:W-:Y:S02]  /*89b0*/  ISETP.GT.AND P6, PT, R144, R129, PT ;  /* 0x000000819000720c */ /* 0x000fe40003fc4270 */
[----:B------:R-:W-:Y:S01]  /*89c0*/  FSEL R61, R33, -INF , !P3 ;  /* 0xff800000213d7808 */ /* 0x000fe20005800000 */
[----:B------:R-:W1:Y:S01]  /*89d0*/  MUFU.TANH R101, R101 ;  /* 0x0000006500657308 */ /* 0x000e620000002400 */
[----:B------:R-:W-:Y:S01]  /*89e0*/  ISETP.GE.AND P3, PT, R14, R57, PT ;  /* 0x000000390e00720c */ /* 0x000fe20003f66270 */
[C---:B------:R-:W-:Y:S01]  /*89f0*/  VIADD R14, R32.reuse, 0x71 ;  /* 0x00000071200e7836 */ /* 0x040fe20000000000 */
[----:B--2---:R-:W-:Y:S01]  /*8a00*/  FSEL R107, R107, -INF , !P2 ;  /* 0xff8000006b6b7808 */ /* 0x004fe20005000000 */
[----:B------:R-:W-:-:S04]  /*8a10*/  VIADD R32, R32, 0x79 ;  /* 0x0000007920207836 */ /* 0x000fc80000000000 */
[----:B------:R-:W2:Y:S01]  /*8a20*/  MUFU.TANH R103, R103 ;  /* 0x0000006700677308 */ /* 0x000ea20000002400 */
[----:B---3--:R-:W-:Y:S02]  /*8a30*/  FSEL R115, R115, -INF , !P2 ;  /* 0xff80000073737808 */ /* 0x008fe40005000000 */
[----:B------:R-:W-:-:S05]  /*8a40*/  ISETP.GE.AND P2, PT, R18, R57, PT ;  /* 0x000000391200720c */ /* 0x000fca0003f46270 */
[----:B------:R-:W3:Y:S01]  /*8a50*/  MUFU.TANH R37, R37 ;  /* 0x0000002500257308 */ /* 0x000ee20000002400 */
[----:B------:R-:W-:Y:S02]  /*8a60*/  FSEL R59, R36, -INF , !P2 ;  /* 0xff800000243b7808 */ /* 0x000fe40005000000 */
[----:B-1----:R-:W-:Y:S02]  /*8a70*/  FSEL R101, R101, -INF , !P0 ;  /* 0xff80000065657808 */ /* 0x002fe40004000000 */
[----:B------:R-:W-:Y:S02]  /*8a80*/  FSEL R53, R34, -INF , !P2 ;  /* 0xff80000022357808 */ /* 0x000fe40005000000 */
[-C--:B------:R-:W-:Y:S01]  /*8a90*/  ISETP.GE.AND P2, PT, R14, R57.reuse, PT ;  /* 0x000000390e00720c */ /* 0x080fe20003f46270 */
[----:B------:R-:W1:Y:S01]  /*8aa0*/  MUFU.TANH R8, R8 ;  /* 0x0000000800087308 */ /* 0x000e620000002400 */
[----:B--2---:R-:W-:Y:S02]  /*8ab0*/  FSEL R103, R103, -INF , !P0 ;  /* 0xff80000067677808 */ /* 0x004fe40004000000 */
[----:B------:R-:W-:-:S05]  /*8ac0*/  ISETP.GE.AND P0, PT, R12, R57, PT ;  /* 0x000000390c00720c */ /* 0x000fca0003f06270 */
[----:B------:R-:W2:Y:S01]  /*8ad0*/  MUFU.TANH R19, R19 ;  /* 0x0000001300137308 */ /* 0x000ea20000002400 */
[----:B------:R-:W-:Y:S02]  /*8ae0*/  FSEL R47, R47, -INF , !P0 ;  /* 0xff8000002f2f7808 */ /* 0x000fe40004000000 */
[----:B---3--:R-:W-:Y:S02]  /*8af0*/  FSEL R17, R37, -INF , !P0 ;  /* 0xff80000025117808 */ /* 0x008fe40004000000 */
[----:B------:R-:W-:-:S03]  /*8b00*/  ISETP.GE.AND P0, PT, R32, R57, PT ;  /* 0x000000392000720c */ /* 0x000fc60003f06270 */
        /* <DEDUP_REMOVED lines=8> */
[----:B------:R-:W-:Y:S01]  /*8b90*/  MUFU.TANH R5, R5 ;  /* 0x0000000500057308 */ /* 0x000fe20000002400 */
[----:B--2---:R-:W-:-:S07]  /*8ba0*/  FSEL R29, R29, -INF , !P3 ;  /* 0xff8000001d1d7808 */ /* 0x004fce0005800000 */
[----:B------:R1:W2:Y:S01]  /*8bb0*/  MUFU.TANH R27, R7 ;  /* 0x00000007001b7308 */ /* 0x0002a20000002400 */
[----:B---3--:R-:W-:-:S07]  /*8bc0*/  FSEL R31, R4, -INF , !P3 ;  /* 0xff800000041f7808 */ /* 0x008fce0005800000 */
[----:B------:R-:W3:Y:S08]  /*8bd0*/  MUFU.TANH R26, R20 ;  /* 0x00000014001a7308 */ /* 0x000ef00000002400 */
[----:B------:R-:W4:Y:S01]  /*8be0*/  MUFU.TANH R25, R22 ;  /* 0x0000001600197308 */ /* 0x000f220000002400 */
[----:B-1----:R-:W-:Y:S02]  /*8bf0*/  SHF.R.U32.HI R7, RZ, 0x3, R88 ;  /* 0x00000003ff077819 */ /* 0x002fe40000011658 */
[----:B--2---:R-:W-:-:S05]  /*8c00*/  FSEL R27, R27, -INF , !P2 ;  /* 0xff8000001b1b7808 */ /* 0x004fca0005000000 */
[----:B------:R1:W2:Y:S01]  /*8c10*/  MUFU.TANH R6, R23 ;  /* 0x0000001700067308 */ /* 0x0002a20000002400 */
[----:B---3--:R-:W-:-:S07]  /*8c20*/  FSEL R26, R26, -INF , !P1 ;  /* 0xff8000001a1a7808 */ /* 0x008fce0004800000 */
[----:B------:R-:W3:Y:S01]  /*8c30*/  MUFU.TANH R24, R21 ;  /* 0x0000001500187308 */ /* 0x000ee20000002400 */
[----:B----4-:R-:W-:Y:S02]  /*8c40*/  FSEL R25, R25, -INF , !P1 ;  /* 0xff80000019197808 */ /* 0x010fe40004800000 */
[----:B-1----:R-:W-:Y:S02]  /*8c50*/  FSEL R23, R5, -INF , !P2 ;  /* 0xff80000005177808 */ /* 0x002fe40005000000 */
[----:B--2---:R-:W-:Y:S02]  /*8c60*/  FSEL R3, R6, -INF , !P0 ;  /* 0xff80000006037808 */ /* 0x004fe40004000000 */
        /* <DEDUP_REMOVED lines=16> */
.L_x_6935:
[----:B------:R-:W2:Y:S01]  /*8d70*/  LD.E R13, desc[UR4][R84.64+0x170] ;  /* 0x00017004540d7980 */ /* 0x000ea2000c101900 */
[----:B------:R-:W-:Y:S02]  /*8d80*/  LEA R10, R56, 0xffffff00, 0x7 ;  /* 0xffffff00380a7811 */ /* 0x000fe400078e38ff */
[----:B------:R-:W-:Y:S02]  /*8d90*/  SHF.L.U32 R12, R144, 0x7, RZ ;  /* 0x00000007900c7819 */ /* 0x000fe400000006ff */
[----:B------:R-:W-:Y:S02]  /*8da0*/  IABS R4, R10 ;  /* 0x0000000a00047213 */ /* 0x000fe40000000000 */
[----:B------:R-:W-:Y:S02]  /*8db0*/  IABS R6, R12 ;  /* 0x0000000c00067213 */ /* 0x000fe40000000000 */
[-C--:B--2---:R-:W-:Y:S02]  /*8dc0*/  IABS R8, R13.reuse ;  /* 0x0000000d00087213 */ /* 0x084fe40000000000 */
[----:B------:R-:W-:-:S02]  /*8dd0*/  IABS R5, R13 ;  /* 0x0000000d00057213 */ /* 0x000fc40000000000 */
[----:B------:R-:W1:Y:S01]  /*8de0*/  I2F.RP R9, R8 ;  /* 0x0000000800097306 */ /* 0x000e620000209400 */
[-C--:B------:R-:W-:Y:S02]  /*8df0*/  LOP3.LUT R10, R10, R13.reuse, RZ, 0x3c, !PT ;  /* 0x0000000d0a0a7212 */ /* 0x080fe400078e3cff */
        /* <DEDUP_REMOVED lines=52> */
.L_x_6936:
[----:B------:R-:W-:Y:S05]  /*9140*/  BSYNC.RECONVERGENT B0 ;  /* 0x0000000000007941 */ /* 0x000fea0003800200 */
.L_x_6934:
        /* <DEDUP_REMOVED lines=39> */
.L_x_6933:
[----:B------:R-:W-:Y:S05]  /*93c0*/  BSYNC.RECONVERGENT B1 ;  /* 0x0000000000017941 */ /* 0x000fea0003800200 */
.L_x_6932:
        /* <DEDUP_REMOVED lines=66> */
[-C--:B------:R-:W-:Y:S01]  /*97f0*/  FFMA.FTZ R4, R54, R21.reuse, -R22 ;  /* 0x0000001536047223 */ /* 0x080fe20000010816 */
[----:B------:R-:W-:Y:S01]  /*9800*/  MUFU.EX2 R121, R121 ;  /* 0x0000007900797308 */ /* 0x000fe20000000800 */
        /* <DEDUP_REMOVED lines=10> */
[-CC-:B------:R-:W-:Y:S01]  /*98b0*/  FFMA.FTZ R95, R163, R21.reuse, -R28.reuse ;  /* 0x00000015a35f7223 */ /* 0x180fe2000001081c */
[----:B------:R-:W3:Y:S01]  /*98c0*/  MUFU.EX2 R44, R44 ;  /* 0x0000002c002c7308 */ /* 0x000ee20000000800 */
        /* <DEDUP_REMOVED lines=8> */
[-C--:B------:R-:W-:Y:S01]  /*9950*/  FFMA.FTZ R52, R111, R21.reuse, -R28 ;  /* 0x000000156f347223 */ /* 0x080fe2000001081c */
[-CC-:B------:R-:W-:Y:S01]  /*9960*/  FFMA.FTZ R50, R151, R21.reuse, -R22.reuse ;  /* 0x0000001597327223 */ /* 0x180fe20000010816 */
[-C--:B------:R-:W-:Y:S01]  /*9970*/  FFMA.FTZ R155, R155, R21.reuse, -R22 ;  /* 0x000000159b9b7223 */ /* 0x080fe20000010816 */
[----:B------:R-:W-:Y:S01]  /*9980*/  MUFU.EX2 R89, R89 ;  /* 0x0000005900597308 */ /* 0x000fe20000000800 */
[----:B------:R-:W-:Y:S01]  /*9990*/  FFMA.FTZ R153, R153, R21, -R28 ;  /* 0x0000001599997223 */ /* 0x000fe2000001081c */
[----:B---3--:R-:W-:Y:S01]  /*99a0*/  F2FP.F16.F32.PACK_AB R71, R44, R87 ;  /* 0x000000572c47723e */ /* 0x008fe200000000ff */
[-CC-:B------:R-:W-:Y:S01]  /*99b0*/  FFMA.FTZ R94, R115, R21.reuse, -R22.reuse ;  /* 0x00000015735e7223 */ /* 0x180fe20000010816 */
        /* <DEDUP_REMOVED lines=8> */
[----:B------:R-:W2:Y:S01]  /*9a40*/  MUFU.EX2 R32, R32 ;  /* 0x0000002000207308 */ /* 0x000ea20000000800 */
[-CC-:B------:R-:W-:Y:S01]  /*9a50*/  FFMA.FTZ R117, R117, R21.reuse, -R28.reuse ;  /* 0x0000001575757223 */ /* 0x180fe2000001081c */
[-C--:B------:R-:W-:Y:S01]  /*9a60*/  FFMA.FTZ R105, R105, R21.reuse, -R28 ;  /* 0x0000001569697223 */ /* 0x080fe2000001081c */
[----:B------:R-:W-:Y:S01]  /*9a70*/  FADD.FTZ R54, R121, R54 ;  /* 0x0000003679367221 */ /* 0x000fe20000010000 */
[----:B------:R-:W-:Y:S01]  /*9a80*/  MUFU.EX2 R43, R43 ;  /* 0x0000002b002b7308 */ /* 0x000fe20000000800 */
[----:B------:R-:W-:Y:S01]  /*9a90*/  FFMA.FTZ R96, R61, R21, -R28 ;  /* 0x000000153d607223 */ /* 0x000fe2000001081c */
[----:B---3--:R-:W-:Y:S01]  /*9aa0*/  F2FP.F16.F32.PACK_AB R70, R36, R89 ;  /* 0x000000592446723e */ /* 0x008fe200000000ff */
[----:B------:R-:W-:Y:S01]  /*9ab0*/  FADD.FTZ R87, R87, R54 ;  /* 0x0000003657577221 */ /* 0x000fe20000010000 */
[----:B------:R-:W3:Y:S01]  /*9ac0*/  MUFU.EX2 R16, R16 ;  /* 0x0000001000107308 */ /* 0x000ee20000000800 */
[-C--:B------:R-:W-:Y:S01]  /*9ad0*/  FFMA.FTZ R49, R49, R21.reuse, -R28 ;  /* 0x0000001531317223 */ /* 0x080fe2000001081c */
[-CC-:B------:R-:W-:Y:S01]  /*9ae0*/  FFMA.FTZ R51, R51, R21.reuse, -R22.reuse ;  /* 0x0000001533337223 */ /* 0x180fe20000010816 */
[----:B------:R-:W-:Y:S01]  /*9af0*/  FFMA.FTZ R67, R67, R21, -R22 ;  /* 0x0000001543437223 */ /* 0x000fe20000010816 */
        /* <DEDUP_REMOVED lines=11> */
[-CC-:B------:R-:W-:Y:S01]  /*9bb0*/  FFMA.FTZ R45, R45, R21.reuse, -R22.reuse ;  /* 0x000000152d2d7223 */ /* 0x180fe20000010816 */
[----:B------:R-:W2:Y:S01]  /*9bc0*/  MUFU.EX2 R41, R38 ;  /* 0x0000002600297308 */ /* 0x000ea20000000800 */
[-C--:B------:R-:W-:Y:S01]  /*9bd0*/  FFMA.FTZ R25, R25, R21.reuse, -R22 ;  /* 0x0000001519197223 */ /* 0x080fe20000010816 */
[-CC-:B------:R-:W-:Y:S01]  /*9be0*/  FFMA.FTZ R26, R26, R21.reuse, -R28.reuse ;  /* 0x000000151a1a7223 */ /* 0x180fe2000001081c */
[----:B------:R-:W-:Y:S01]  /*9bf0*/  FFMA.FTZ R151, R24, R21, -R28 ;  /* 0x0000001518977223 */ /* 0x000fe2000001081c */
[----:B------:R-:W-:Y:S01]  /*9c00*/  MUFU.EX2 R46, R46 ;  /* 0x0000002e002e7308 */ /* 0x000fe20000000800 */
[----:B------:R-:W-:Y:S01]  /*9c10*/  HMMA.16816.F32 R72, R68, R8, RZ ;  /* 0x000000084448723c */ /* 0x000fe200000018ff */
[----:B-1----:R-:W-:Y:S01]  /*9c20*/  F2FP.F16.F32.PACK_AB R4, R34, R57 ;  /* 0x000000392204723e */ /* 0x002fe200000000ff */
[-CC-:B------:R-:W-:Y:S01]  /*9c30*/  FFMA.FTZ R31, R31, R21.reuse, -R22.reuse ;  /* 0x000000151f1f7223 */ /* 0x180fe20000010816 */
[----:B------:R-:W-:Y:S01]  /*9c40*/  MUFU.EX2 R48, R48 ;  /* 0x0000003000307308 */ /* 0x000fe20000000800 */
[----:B------:R-:W-:Y:S01]  /*9c50*/  FFMA.FTZ R3, R3, R21, -R22 ;  /* 0x0000001503037223 */ /* 0x000fe20000010816 */
[----:B------:R-:W-:-:S02]  /*9c60*/  ISETP.GE.AND P0, PT, R56, R129, PT ;  /* 0x000000813800720c */ /* 0x000fc40003f06270 */
[----:B------:R-:W-:Y:S01]  /*9c70*/  MUFU.EX2 R95, R95 ;  /* 0x0000005f005f7308 */ /* 0x000fe20000000800 */
[----:B------:R-:W-:Y:S01]  /*9c80*/  HMMA.16816.F32 R68, R68, R10, RZ ;  /* 0x0000000a4444723c */ /* 0x000fe200000018ff */
[----:B------:R-:W1:Y:S01]  /*9c90*/  LDSM.16.MT88.4 R8, [R20+0x3400] ;  /* 0x003400001408783b */ /* 0x000e620000004200 */
[----:B--2---:R-:W-:Y:S01]  /*9ca0*/  F2FP.F16.F32.PACK_AB R6, R41, R18 ;  /* 0x000000122906723e */ /* 0x004fe200000000ff */
[-C--:B------:R-:W-:Y:S01]  /*9cb0*/  FFMA.FTZ R38, R159, R21.reuse, -R22 ;  /* 0x000000159f267223 */ /* 0x080fe20000010816 */
[----:B------:R-:W2:Y:S04]  /*9cc0*/  MUFU.EX2 R42, R42 ;  /* 0x0000002a002a7308 */ /* 0x000ea80000000800 */
[----:B------:R-:W-:Y:S01]  /*9cd0*/  MUFU.EX2 R125, R125 ;  /* 0x0000007d007d7308 */ /* 0x000fe20000000800 */
[----:B------:R-:W-:Y:S01]  /*9ce0*/  HMMA.16816.F32 R80, R4, R12, R80 ;  /* 0x0000000c0450723c */ /* 0x000fe20000001850 */
[----:B------:R-:W-:Y:S01]  /*9cf0*/  FADD.FTZ R12, R123, R58 ;  /* 0x0000003a7b0c7221 */ /* 0x000fe20000010000 */
[----:B------:R-:W-:Y:S01]  /*9d00*/  FFMA.FTZ R58, R63, R21, -R22 ;  /* 0x000000153f3a7223 */ /* 0x000fe20000010816 */
[----:B------:R-:W-:Y:S02]  /*9d10*/  MUFU.EX2 R38, R38 ;  /* 0x0000002600267308 */ /* 0x000fe40000000800 */
[----:B------:R-:W-:-:S02]  /*9d20*/  FADD.FTZ R89, R89, R12 ;  /* 0x0000000c59597221 */ /* 0x000fc40000010000 */
[----:B------:R-:W-:Y:S01]  /*9d30*/  MUFU.EX2 R60, R60 ;  /* 0x0000003c003c7308 */ /* 0x000fe20000000800 */
[C---:B------:R-:W-:Y:S01]  /*9d40*/  HMMA.16816.F32 R76, R4.reuse, R14, R76 ;  /* 0x0000000e044c723c */ /* 0x040fe2000000184c */
[----:B------:R-:W-:Y:S01]  /*9d50*/  FADD.FTZ R36, R36, R89 ;  /* 0x0000005924247221 */ /* 0x000fe20000010000 */
        /* <DEDUP_REMOVED lines=13> */
[----:B------:R-:W-:Y:S01]  /*9e30*/  FFMA.FTZ R99, R93, R21, -R28 ;  /* 0x000000155d637223 */ /* 0x000fe2000001081c */
[----:B--2---:R-:W-:Y:S01]  /*9e40*/  F2FP.F16.F32.PACK_AB R6, R42, R95 ;  /* 0x0000005f2a06723e */ /* 0x004fe200000000ff */
[----:B------:R-:W2:Y:S04]  /*9e50*/  MUFU.EX2 R93, R165 ;  /* 0x000000a5005d7308 */ /* 0x000ea80000000800 */
[----:B------:R-:W3:Y:S04]  /*9e60*/  MUFU.EX2 R97, R4 ;  /* 0x0000000400617308 */ /* 0x000ee80000000800 */
[----:B------:R-:W4:Y:S04]  /*9e70*/  MUFU.EX2 R99, R99 ;  /* 0x0000006300637308 */ /* 0x000f280000000800 */
[----:B------:R-:W-:Y:S01]  /*9e80*/  MUFU.EX2 R92, R92 ;  /* 0x0000005c005c7308 */ /* 0x000fe20000000800 */
[----:B--2---:R-:W-:-:S03]  /*9e90*/  F2FP.F16.F32.PACK_AB R7, R38, R93 ;  /* 0x0000005d2607723e */ /* 0x004fc600000000ff */
[----:B------:R-:W-:Y:S01]  /*9ea0*/  MUFU.EX2 R101, R105 ;  /* 0x0000006900657308 */ /* 0x000fe20000000800 */
[----:B---3--:R-:W-:-:S03]  /*9eb0*/  F2FP.F16.F32.PACK_AB R5, R46, R97 ;  /* 0x000000612e05723e */ /* 0x008fc600000000ff */
[----:B------:R-:W-:Y:S01]  /*9ec0*/  MUFU.EX2 R66, R66 ;  /* 0x0000004200427308 */ /* 0x000fe20000000800 */
[----:B----4-:R-:W-:-:S03]  /*9ed0*/  F2FP.F16.F32.PACK_AB R4, R48, R99 ;  /* 0x000000633004723e */ /* 0x010fc600000000ff */
[----:B------:R-:W-:Y:S04]  /*9ee0*/  MUFU.EX2 R103, R103 ;  /* 0x0000006700677308 */ /* 0x000fe80000000800 */
        /* <DEDUP_REMOVED lines=20> */
[----:B------:R-:W-:Y:S01]  /*a030*/  MUFU.EX2 R109, R155 ;  /* 0x0000009b006d7308 */ /* 0x000fe20000000800 */
[----:B------:R-:W-:-:S03]  /*a040*/  F2FP.F16.F32.PACK_AB R6, R52, R111 ;  /* 0x0000006f3406723e */ /* 0x000fc600000000ff */
[----:B------:R-:W2:Y:S02]  /*a050*/  MUFU.EX2 R127, R7 ;  /* 0x00000007007f7308 */ /* 0x000ea40000000800 */
[----:B--2---:R-:W-:Y:S02]  /*a060*/  F2FP.F16.F32.PACK_AB R4, R62, R127 ;  /* 0x0000007f3e04723e */ /* 0x004fe400000000ff */
[----:B------:R-:W-:-:S07]  /*a070*/  F2FP.F16.F32.PACK_AB R7, R50, R109 ;  /* 0x0000006d3207723e */ /* 0x000fce00000000ff */
        /* <DEDUP_REMOVED lines=17> */
[----:B------:R-:W-:Y:S01]  /*a190*/  FADD.FTZ R4, R44, R87 ;  /* 0x000000572c047221 */ /* 0x000fe20000010000 */
[-CC-:B------:R-:W-:Y:S01]  /*a1a0*/  FFMA.FTZ R59, R65, R21.reuse, -R28.reuse ;  /* 0x00000015413b7223 */ /* 0x180fe2000001081c */
[-C--:B------:R-:W-:Y:S01]  /*a1b0*/  FFMA.FTZ R44, R53, R21.reuse, -R28 ;  /* 0x00000015352c7223 */ /* 0x080fe2000001081c */
[----:B------:R2:W3:Y:S01]  /*a1c0*/  MUFU.EX2 R54, R5 ;  /* 0x0000000500367308 */ /* 0x0004e20000000800 */
[----:B------:R-:W-:Y:S01]  /*a1d0*/  FADD.FTZ R55, R55, R4 ;  /* 0x0000000437377221 */ /* 0x000fe20000010000 */
[----:B------:R-:W-:Y:S01]  /*a1e0*/  FADD.FTZ R53, R57, R36 ;  /* 0x0000002439357221 */ /* 0x000fe20000010000 */
[-C--:B------:R-:W-:Y:S01]  /*a1f0*/  FFMA.FTZ R36, R19, R21.reuse, -R28 ;  /* 0x0000001513247223 */ /* 0x080fe2000001081c */
[----:B------:R-:W4:Y:S01]  /*a200*/  MUFU.EX2 R59, R59 ;  /* 0x0000003b003b7308 */ /* 0x000f220000000800 */
[----:B------:R-:W-:Y:S01]  /*a210*/  FADD.FTZ R32, R32, R55 ;  /* 0x0000003720207221 */ /* 0x000fe20000010000 */
[----:B------:R-:W-:Y:S01]  /*a220*/  FADD.FTZ R53, R34, R53 ;  /* 0x0000003522357221 */ /* 0x000fe20000010000 */
[-C--:B------:R-:W-:Y:S01]  /*a230*/  FFMA.FTZ R34, R47, R21.reuse, -R22 ;  /* 0x000000152f227223 */ /* 0x080fe20000010816 */
[----:B------:R-:W5:Y:S01]  /*a240*/  MUFU.EX2 R44, R44 ;  /* 0x0000002c002c7308 */ /* 0x000f620000000800 */
[----:B------:R-:W-:Y:S01]  /*a250*/  FADD.FTZ R43, R43, R32 ;  /* 0x000000202b2b7221 */ /* 0x000fe20000010000 */
[----:B------:R-:W-:Y:S01]  /*a260*/  FADD.FTZ R18, R18, R53 ;  /* 0x0000003512127221 */ /* 0x000fe20000010000 */
[----:B------:R-:W-:Y:S01]  /*a270*/  FFMA.FTZ R32, R37, R21, -R22 ;  /* 0x0000001525207223 */ /* 0x000fe20000010816 */
[----:B------:R-:W-:Y:S01]  /*a280*/  MUFU.EX2 R36, R36 ;  /* 0x0000002400247308 */ /* 0x000fe20000000800 */
[----:B------:R-:W-:Y:S01]  /*a290*/  FADD.FTZ R16, R16, R43 ;  /* 0x0000002b10107221 */ /* 0x000fe20000010000 */
[----:B--2---:R-:W-:Y:S01]  /*a2a0*/  F2FP.F16.F32.PACK_AB R5, R58, R63 ;  /* 0x0000003f3a05723e */ /* 0x004fe200000000ff */
[----:B------:R-:W-:Y:S01]  /*a2b0*/  FADD.FTZ R18, R41, R18 ;  /* 0x0000001229127221 */ /* 0x000fe20000010000 */
[----:B---3--:R-:W-:Y:S01]  /*a2c0*/  F2FP.F16.F32.PACK_AB R7, R51, R54 ;  /* 0x000000363307723e */ /* 0x008fe200000000ff */
[----:B------:R-:W-:Y:S01]  /*a2d0*/  FADD.FTZ R97, R97, R16 ;  /* 0x0000001061617221 */ /* 0x000fe20000010000 */
[----:B----4-:R-:W-:Y:S01]  /*a2e0*/  F2FP.F16.F32.PACK_AB R4, R96, R59 ;  /* 0x0000003b6004723e */ /* 0x010fe200000000ff */
[----:B------:R-:W-:Y:S01]  /*a2f0*/  FADD.FTZ R99, R99, R18 ;  /* 0x0000001263637221 */ /* 0x000fe20000010000 */
[----:B------:R-:W-:Y:S01]  /*a300*/  MUFU.EX2 R34, R34 ;  /* 0x0000002200227308 */ /* 0x000fe20000000800 */
[----:B------:R-:W2:Y:S01]  /*a310*/  LDSM.16.MT88.4 R16, [R20+0x4800] ;  /* 0x004800001410783b */ /* 0x000ea20000004200 */
[----:B-----5:R-:W-:Y:S01]  /*a320*/  F2FP.F16.F32.PACK_AB R6, R49, R44 ;  /* 0x0000002c3106723e */ /* 0x020fe200000000ff */
[----:B------:R-:W-:Y:S01]  /*a330*/  FADD.FTZ R46, R46, R97 ;  /* 0x000000612e2e7221 */ /* 0x000fe20000010000 */
[----:B------:R-:W3:Y:S01]  /*a340*/  MUFU.EX2 R37, R45 ;  /* 0x0000002d00257308 */ /* 0x000ee20000000800 */
[----:B------:R-:W-:-:S02]  /*a350*/  FADD.FTZ R48, R48, R99 ;  /* 0x0000006330307221 */ /* 0x000fc40000010000 */
[----:B------:R-:W-:Y:S01]  /*a360*/  FADD.FTZ R93, R93, R46 ;  /* 0x0000002e5d5d7221 */ /* 0x000fe20000010000 */
[----:B------:R-:W4:Y:S01]  /*a370*/  MUFU.EX2 R32, R32 ;  /* 0x0000002000207308 */ /* 0x000f220000000800 */
[----:B------:R-:W-:Y:S01]  /*a380*/  FADD.FTZ R95, R95, R48 ;  /* 0x000000305f5f7221 */ /* 0x000fe20000010000 */
[C---:B------:R-:W-:Y:S01]  /*a390*/  HMMA.16816.F32 R72, R4.reuse, R12, R72 ;  /* 0x0000000c0448723c */ /* 0x040fe20000001848 */
[----:B------:R-:W-:Y:S02]  /*a3a0*/  FADD.FTZ R38, R38, R93 ;  /* 0x0000005d26267221 */ /* 0x000fe40000010000 */
[----:B------:R-:W-:Y:S02]  /*a3b0*/  FADD.FTZ R42, R42, R95 ;  /* 0x0000005f2a2a7221 */ /* 0x000fe40000010000 */
[----:B------:R-:W-:Y:S02]  /*a3c0*/  FADD.FTZ R125, R125, R38 ;  /* 0x000000267d7d7221 */ /* 0x000fe40000010000 */
[----:B------:R-:W-:Y:S01]  /*a3d0*/  FADD.FTZ R127, R127, R42 ;  /* 0x0000002a7f7f7221 */ /* 0x000fe20000010000 */
[----:B-1----:R-:W-:Y:S01]  /*a3e0*/  HMMA.16816.F32 R80, R4, R8, R80 ;  /* 0x000000080450723c */ /* 0x002fe20000001850 */
[----:B------:R-:W-:-:S02]  /*a3f0*/  FADD.FTZ R60, R60, R125 ;  /* 0x0000007d3c3c7221 */ /* 0x000fc40000010000 */
[----:B------:R-:W-:Y:S02]  /*a400*/  FADD.FTZ R62, R62, R127 ;  /* 0x0000007f3e3e7221 */ /* 0x000fe40000010000 */
[----:B------:R-:W-:Y:S02]  /*a410*/  FADD.FTZ R109, R109, R60 ;  /* 0x0000003c6d6d7221 */ /* 0x000fe40000010000 */
[----:B------:R-:W-:Y:S01]  /*a420*/  FADD.FTZ R111, R111, R62 ;  /* 0x0000003e6f6f7221 */ /* 0x000fe20000010000 */
[----:B------:R-:W-:Y:S01]  /*a430*/  HMMA.16816.F32 R76, R4, R10, R76 ;  /* 0x0000000a044c723c */ /* 0x000fe2000000184c */
[----:B------:R-:W1:Y:S01]  /*a440*/  LDSM.16.MT88.4 R8, [R30+0x4800] ;  /* 0x004800001e08783b */ /* 0x000e620000004200 */
[----:B------:R-:W-:Y:S01]  /*a450*/  FADD.FTZ R50, R50, R109 ;  /* 0x0000006d32327221 */ /* 0x000fe20000010000 */
[----:B------:R-:W-:-:S04]  /*a460*/  FADD.FTZ R52, R52, R111 ;  /* 0x0000006f34347221 */ /* 0x000fc80000010000 */
[----:B------:R-:W-:Y:S01]  /*a470*/  FADD.FTZ R107, R107, R52 ;  /* 0x000000346b6b7221 */ /* 0x000fe20000010000 */
[----:B------:R-:W-:Y:S01]  /*a480*/  HMMA.16816.F32 R68, R4, R14, R68 ;  /* 0x0000000e0444723c */ /* 0x000fe20000001844 */
[----:B------:R-:W5:Y:S01]  /*a490*/  LDSM.16.MT88.4 R12, [R30+0x4c00] ;  /* 0x004c00001e0c783b */ /* 0x000f620000004200 */
[----:B------:R-:W-:Y:S01]  /*a4a0*/  F2FP.F16.F32.PACK_AB R4, R98, R39 ;  /* 0x000000276204723e */ /* 0x000fe200000000ff */
[----:B------:R-:W-:Y:S01]  /*a4b0*/  FADD.FTZ R92, R92, R107 ;  /* 0x0000006b5c5c7221 */ /* 0x000fe20000010000 */
[----:B---3--:R-:W-:Y:S02]  /*a4c0*/  F2FP.F16.F32.PACK_AB R5, R37, R34 ;  /* 0x000000222505723e */ /* 0x008fe400000000ff */
[----:B------:R-:W-:Y:S01]  /*a4d0*/  F2FP.F16.F32.PACK_AB R6, R36, R35 ;  /* 0x000000232406723e */ /* 0x000fe200000000ff */
[----:B------:R-:W-:Y:S01]  /*a4e0*/  FADD.FTZ R101, R101, R92 ;  /* 0x0000005c65657221 */ /* 0x000fe20000010000 */
[----:B----4-:R-:W-:-:S03]  /*a4f0*/  F2FP.F16.F32.PACK_AB R7, R33, R32 ;  /* 0x000000202107723e */ /* 0x010fc600000000ff */
[----:B------:R-:W-:-:S04]  /*a500*/  FADD.FTZ R66, R66, R101 ;  /* 0x0000006542427221 */ /* 0x000fc80000010000 */
[----:B--2---:R-:W-:Y:S01]  /*a510*/  HMMA.16816.F32 R72, R4, R16, R72 ;  /* 0x000000100448723c */ /* 0x004fe20000001848 */
[----:B------:R-:W2:Y:S01]  /*a520*/  MUFU.EX2 R16, R3 ;  /* 0x0000000300107308 */ /* 0x000ea20000000800 */
[----:B------:R-:W-:-:S04]  /*a530*/  FADD.FTZ R17, R59, R66 ;  /* 0x000000423b117221 */ /* 0x000fc80000010000 */
[----:B------:R-:W-:Y:S02]  /*a540*/  FADD.FTZ R17, R96, R17 ;  /* 0x0000001160117221 */ /* 0x000fe40000010000 */
[C---:B------:R-:W-:Y:S08]  /*a550*/  HMMA.16816.F32 R68, R4.reuse, R18, R68 ;  /* 0x000000120444723c */ /* 0x040ff00000001844 */
[C---:B-1----:R-:W-:Y:S01]  /*a560*/  HMMA.16816.F32 R80, R4.reuse, R8, R80 ;  /* 0x000000080450723c */ /* 0x042fe20000001850 */
[-C--:B------:R-:W-:Y:S01]  /*a570*/  FFMA.FTZ R9, R27, R21.reuse, -R22 ;  /* 0x000000151b097223 */ /* 0x080fe20000010816 */
[-CC-:B------:R-:W-:Y:S01]  /*a580*/  FFMA.FTZ R8, R29, R21.reuse, -R28.reuse ;  /* 0x000000151d087223 */ /* 0x180fe2000001081c */
[----:B------:R-:W-:Y:S01]  /*a590*/  FFMA.FTZ R29, R23, R21, -R28 ;  /* 0x00000015171d7223 */ /* 0x000fe2000001081c */
[----:B------:R-:W-:Y:S01]  /*a5a0*/  FADD.FTZ R21, R115, R50 ;  /* 0x0000003273157221 */ /* 0x000fe20000010000 */
[----:B------:R-:W-:Y:S03]  /*a5b0*/  MUFU.EX2 R38, R9 ;  /* 0x0000000900267308 */ /* 0x000fe60000000800 */
[----:B------:R-:W-:Y:S01]  /*a5c0*/  HMMA.16816.F32 R76, R4, R10, R76 ;  /* 0x0000000a044c723c */ /* 0x000fe2000000184c */
[----:B------:R1:W-:Y:S01]  /*a5d0*/  MUFU.EX2 R23, R8 ;  /* 0x0000000800177308 */ /* 0x0003e20000000800 */
[----:B------:R-:W-:Y:S01]  /*a5e0*/  FADD.FTZ R21, R94, R21 ;  /* 0x000000155e157221 */ /* 0x000fe20000010000 */
[----:B------:R-:W-:-:S02]  /*a5f0*/  F2FP.F16.F32.PACK_AB R6, R151, R26 ;  /* 0x0000001a9706723e */ /* 0x000fc400000000ff */
[----:B------:R-:W3:Y:S01]  /*a600*/  MUFU.EX2 R27, R31 ;  /* 0x0000001f001b7308 */ /* 0x000ee20000000800 */
[----:B------:R-:W-:Y:S01]  /*a610*/  FADD.FTZ R22, R64, R21 ;  /* 0x0000001540167221 */ /* 0x000fe20000010000 */
[----:B--2---:R-:W-:Y:S02]  /*a620*/  F2FP.F16.F32.PACK_AB R7, R16, R25 ;  /* 0x000000191007723e */ /* 0x004fe400000000ff */
[----:B------:R-:W2:Y:S01]  /*a630*/  MUFU.EX2 R24, R29 ;  /* 0x0000001d00187308 */ /* 0x000ea20000000800 */
[----:B------:R-:W-:-:S04]  /*a640*/  FADD.FTZ R22, R103, R22 ;  /* 0x0000001667167221 */ /* 0x000fc80000010000 */
[----:B------:R-:W-:Y:S01]  /*a650*/  FADD.FTZ R63, R63, R22 ;  /* 0x000000163f3f7221 */ /* 0x000fe20000010000 */
[----:B-1----:R-:W1:Y:S03]  /*a660*/  LDSM.16.MT88.4 R8, [R20+0x4c00] ;  /* 0x004c00001408783b */ /* 0x002e660000004200 */
[----:B------:R-:W-:Y:S01]  /*a670*/  FADD.FTZ R3, R58, R63 ;  /* 0x0000003f3a037221 */ /* 0x000fe20000010000 */
[----:B---3--:R-:W-:-:S03]  /*a680*/  F2FP.F16.F32.PACK_AB R5, R38, R27 ;  /* 0x0000001b2605723e */ /* 0x008fc600000000ff */
[----:B------:R-:W-:Y:S01]  /*a690*/  FADD.FTZ R54, R54, R3 ;  /* 0x0000000336367221 */ /* 0x000fe20000010000 */
[----:B--2---:R-:W-:-:S03]  /*a6a0*/  F2FP.F16.F32.PACK_AB R4, R24, R23 ;  /* 0x000000171804723e */ /* 0x004fc600000000ff */
[----:B------:R-:W-:-:S04]  /*a6b0*/  FADD.FTZ R51, R51, R54 ;  /* 0x0000003633337221 */ /* 0x000fc80000010000 */
[----:B-----5:R-:W-:Y:S01]  /*a6c0*/  HMMA.16816.F32 R80, R4, R12, R80 ;  /* 0x0000000c0450723c */ /* 0x020fe20000001850 */
[----:B------:R-:W-:Y:S01]  /*a6d0*/  FADD.FTZ R12, R44, R17 ;  /* 0x000000112c0c7221 */ /* 0x000fe20000010000 */
[----:B------:R-:W-:-:S03]  /*a6e0*/  FADD.FTZ R34, R34, R51 ;  /* 0x0000003322227221 */ /* 0x000fc60000010000 */
[----:B------:R-:W-:Y:S01]  /*a6f0*/  FADD.FTZ R12, R49, R12 ;  /* 0x0000000c310c7221 */ /* 0x000fe20000010000 */
[----:B------:R-:W-:Y:S02]  /*a700*/  FADD.FTZ R37, R37, R34 ;  /* 0x0000002225257221 */ /* 0x000fe40000010000 */
[----:B------:R-:W-:Y:S01]  /*a710*/  HMMA.16816.F32 R76, R4, R14, R76 ;  /* 0x0000000e044c723c */ /* 0x000fe2000000184c */
[----:B------:R-:W-:-:S04]  /*a720*/  FADD.FTZ R39, R39, R12 ;  /* 0x0000000c27277221 */ /* 0x000fc80000010000 */
        /* <DEDUP_REMOVED lines=12> */
[----:B------:R-:W-:Y:S02]  /*a7f0*/  FADD.FTZ R151, R151, R26 ;  /* 0x0000001a97977221 */ /* 0x000fe40000010000 */
[----:B------:R-:W-:-:S04]  /*a800*/  FADD.FTZ R25, R25, R38 ;  /* 0x0000002619197221 */ /* 0x000fc80000010000 */
[----:B------:R-:W-:Y:S01]  /*a810*/  FADD.FTZ R153, R16, R25 ;  /* 0x0000001910997221 */ /* 0x000fe20000010000 */
[----:B------:R-:W-:Y:S06]  /*a820*/  @!P0 BRA `(.L_x_6937) ;  /* 0x0000003000608947 */ /* 0x000fec0003800000 */
[----:B------:R-:W-:Y:S01]  /*a830*/  ISETP.NE.U32.AND P0, PT, R148, RZ, PT ;  /* 0x000000ff9400720c */ /* 0x000fe20003f05070 */
[----:B------:R-:W-:Y:S02]  /*a840*/  IMAD.MOV.U32 R89, RZ, RZ, R0 ;  /* 0x000000ffff597224 */ /* 0x000fe400078e0000 */
[----:B------:R-:W-:Y:S01]  /*a850*/  IMAD.MOV.U32 R87, RZ, RZ, R2 ;  /* 0x000000ffff577224 */ /* 0x000fe200078e0002 */
[----:B------:R-:W-:-:S13]  /*a860*/  ISETP.NE.AND.EX P2, PT, R149, RZ, PT, P0 ;  /* 0x000000ff9500720c */ /* 0x000fda0003f45300 */
.L_x_6944:
        /* <DEDUP_REMOVED lines=78> */
.L_x_6939:
[----:B------:R-:W-:Y:S05]  /*ad50*/  BSYNC.RECONVERGENT B0 ;  /* 0x0000000000007941 */ /* 0x000fea0003800200 */
.L_x_6938:
        /* <DEDUP_REMOVED lines=13> */
[----:B------:R-:W-:Y:S02]  /*ae30*/  IADD3 R154, P3, PT, R156, R155, RZ ;  /* 0x0000009b9c9a7210 */ /* 0x000fe40007f7e0ff */
[----:B------:R-:W-:Y:S01]  /*ae40*/  IADD3.X R157, PT, PT, R150, R137, RZ, P0, !PT ;  /* 0x00000089969d7210 */ /* 0x000fe200007fe4ff */
[----:B-1----:R-:W-:Y:S01]  /*ae50*/  ULEA UR6, UR7, UR9, 0x18 ;  /* 0x0000000907067291 */ /* 0x002fe2000f8ec0ff */
[----:B------:R-:W-:Y:S02]  /*ae60*/  @!P1 IADD3 R158, P0, PT, R154, R155, RZ ;  /* 0x0000009b9a9e9210 */ /* 0x000fe40007f1e0ff */
[-C--:B------:R-:W-:Y:S02]  /*ae70*/  IADD3.X R155, PT, PT, R157, R150.reuse, RZ, P3, !PT ;  /* 0x000000969d9b7210 */ /* 0x080fe40001ffe4ff */
[C---:B------:R-:W-:Y:S02]  /*ae80*/  SHF.L.U32 R91, R88.reuse, 0x4, RZ ;  /* 0x00000004585b7819 */ /* 0x040fe400000006ff */
[----:B------:R-:W-:Y:S02]  /*ae90*/  LEA R165, R165, UR6, 0x1 ;  /* 0x00000006a5a57c11 */ /* 0x000fe4000f8e08ff */
[----:B------:R-:W-:Y:S02]  /*aea0*/  @!P1 IADD3.X R159, PT, PT, R155, R150, RZ, P0, !PT ;  /* 0x000000969b9f9210 */ /* 0x000fe400007fe4ff */
[C---:B------:R-:W-:Y:S01]  /*aeb0*/  SHF.L.U32 R2, R88.reuse, 0x5, RZ ;  /* 0x0000000558027819 */ /* 0x040fe200000006ff */
[----:B------:R-:W-:Y:S01]  /*aec0*/  @!PT LDS RZ, [RZ] ;  /* 0x00000000fffff984 */ /* 0x000fe20000000800 */
[----:B------:R-:W-:Y:S01]  /*aed0*/  @!PT LDS RZ, [RZ] ;  /* 0x00000000fffff984 */ /* 0x000fe20000000800 */
[----:B------:R-:W-:Y:S01]  /*aee0*/  @!PT LDS RZ, [RZ] ;  /* 0x00000000fffff984 */ /* 0x000fe20000000800 */
[----:B------:R-:W-:Y:S01]  /*aef0*/  @!P1 LDGSTS.E.BYPASS.LTC128B.128 [R165+0x3000], desc[UR4][R136.64] ;  /* 0x0300000088a59fae */ /* 0x000fe2000b981a04 */
[----:B------:R-:W-:Y:S02]  /*af00*/  LOP3.LUT R93, R91, 0x100, RZ, 0xc0, !PT ;  /* 0x000001005b5d7812 */ /* 0x000fe400078ec0ff */
[----:B------:R-:W-:Y:S02]  /*af10*/  SHF.L.U32 R86, R88, 0x2, RZ ;  /* 0x0000000258567819 */ /* 0x000fe400000006ff */
[----:B------:R-:W-:Y:S02]  /*af20*/  LOP3.LUT R3, R2, 0xc0, RZ, 0xc0, !PT ;  /* 0x000000c002037812 */ /* 0x000fe400078ec0ff */
[----:B------:R-:W-:Y:S01]  /*af30*/  LOP3.LUT R0, R93, 0x20, R2, 0xf8, !PT ;  /* 0x000000205d007812 */ /* 0x000fe200078ef802 */
[----:B------:R-:W-:Y:S01]  /*af40*/  @P1 STS.128 [R165+0x3000], RZ ;  /* 0x003000ffa5001388 */ /* 0x000fe20000000c00 */
[----:B------:R-:W-:Y:S02]  /*af50*/  LOP3.LUT R128, R86, 0x18, RZ, 0xc0, !PT ;  /* 0x0000001856807812 */ /* 0x000fe400078ec0ff */
[----:B------:R-:W-:Y:S02]  /*af60*/  LOP3.LUT R3, R3, 0x8, R88, 0xf8, !PT ;  /* 0x0000000803037812 */ /* 0x000fe400078ef858 */
[----:B------:R-:W-:Y:S02]  /*af70*/  LOP3.LUT P0, RZ, R88, 0x4, RZ, 0xc0, !PT ;  /* 0x0000000458ff7812 */ /* 0x000fe4000780c0ff */
[----:B------:R-:W-:Y:S01]  /*af80*/  LOP3.LUT R0, R0, R3, R128, 0xf6, !PT ;  /* 0x0000000300007212 */ /* 0x000fe200078ef680 */
[----:B------:R-:W-:Y:S01]  /*af90*/  @!PT LDS RZ, [RZ] ;  /* 0x00000000fffff984 */ /* 0x000fe20000000800 */
[----:B------:R-:W-:Y:S01]  /*afa0*/  @!PT LDS RZ, [RZ] ;  /* 0x00000000fffff984 */ /* 0x000fe20000000800 */
[----:B------:R-:W-:Y:S01]  /*afb0*/  @!PT LDS RZ, [RZ] ;  /* 0x00000000fffff984 */ /* 0x000fe20000000800 */
[----:B------:R1:W-:Y:S01]  /*afc0*/  @!P1 LDGSTS.E.BYPASS.LTC128B.128 [R165+0x3800], desc[UR4][R156.64] ;  /* 0x038000009ca59fae */ /* 0x0003e2000b981a04 */
[----:B------:R-:W-:Y:S02]  /*afd0*/  MOV R3, 0x20 ;  /* 0x0000002000037802 */ /* 0x000fe40000000f00 */
[----:B------:R-:W-:Y:S02]  /*afe0*/  LEA R0, R0, UR6, 0x1 ;  /* 0x0000000600007c11 */ /* 0x000fe4000f8e08ff */
[----:B------:R-:W-:Y:S02]  /*aff0*/  SEL R3, R3, 0xffffffe0, !P0 ;  /* 0xffffffe003037807 */ /* 0x000fe40004000000 */
[----:B------:R-:W-:Y:S01]  /*b000*/  IADD3 R144, PT, PT, R144, -0x1, RZ ;  /* 0xffffffff90907810 */ /* 0x000fe20007ffe0ff */
[----:B------:R-:W-:Y:S03]  /*b010*/  @P1 STS.128 [R165+0x3800], RZ ;  /* 0x003800ffa5001388 */ /* 0x000fe60000000c00 */
[----:B------:R-:W-:Y:S05]  /*b020*/  ISETP.GT.AND P3, PT, R144, R129, PT ;  /* 0x000000819000720c */ /* 0x000fea0003f64270 */
        /* <DEDUP_REMOVED lines=18> */
[-C--:B------:R-:W-:Y:S01]  /*b150*/  IADD3 R96, PT, PT, R90, R3.reuse, RZ ;  /* 0x000000035a607210 */ /* 0x080fe20007ffe0ff */
[C---:B------:R-:W-:Y:S06]  /*b160*/  HMMA.16816.F32 R8, R92.reuse, R98, RZ ;  /* 0x000000625c08723c */ /* 0x040fec00000018ff */
[----:B------:R-:W4:Y:S02]  /*b170*/  LDSM.16.M88.4 R120, [R0+0x2800] ;  /* 0x002800000078783b */ /* 0x000f240000000200 */
[C---:B-----5:R-:W-:Y:S06]  /*b180*/  HMMA.16816.F32 R12, R92.reuse, R100, RZ ;  /* 0x000000645c0c723c */ /* 0x060fec00000018ff */
[----:B------:R5:W4:Y:S02]  /*b190*/  LDSM.16.M88.4 R124, [R0+0x2c00] ;  /* 0x002c0000007c783b */ /* 0x000b240000000200 */
[C---:B------:R-:W-:Y:S06]  /*b1a0*/  HMMA.16816.F32 R16, R92.reuse, R102, RZ ;  /* 0x000000665c10723c */ /* 0x040fec00000018ff */
[----:B------:R-:W-:Y:S02]  /*b1b0*/  LDSM.16.M88.4 R96, [R96] ;  /* 0x000000006060783b */ /* 0x000fe40000000200 */
[C---:B-1----:R-:W-:Y:S06]  /*b1c0*/  HMMA.16816.F32 R20, R92.reuse, R104, RZ ;  /* 0x000000685c14723c */ /* 0x042fec00000018ff */
[----:B------:R-:W4:Y:S04]  /*b1d0*/  LD.E R172, desc[UR4][R84.64+0x18c] ;  /* 0x00018c0454ac7980 */ /* 0x000f28000c101900 */
[----:B------:R-:W0:Y:S01]  /*b1e0*/  LDGDEPBAR ;  /* 0x00000000000079af */ /* 0x000e220000000000 */
[C---:B------:R-:W-:Y:S01]  /*b1f0*/  HMMA.16816.F32 R24, R92.reuse, R106, RZ ;  /* 0x0000006a5c18723c */ /* 0x040fe200000018ff */
[----:B-----5:R-:W-:Y:S07]  /*b200*/  IADD3 R0, PT, PT, R0, R3, RZ ;  /* 0x0000000300007210 */ /* 0x020fee0007ffe0ff */
        /* <DEDUP_REMOVED lines=46> */
[C---:B-1----:R-:W-:Y:S03]  /*b4f0*/  HMMA.16816.F32 R36, R96.reuse, R92, R36 ;  /* 0x0000005c6024723c */ /* 0x042fe60000001824 */
[-C--:B--2---:R-:W-:Y:S06]  /*b500*/  FMUL.FTZ R157, R27, R172.reuse ;  /* 0x000000ac1b9d7220 */ /* 0x084fec0000410000 */
[----:B------:R1:W2:Y:S01]  /*b510*/  MUFU.TANH R108, R154 ;  /* 0x0000009a006c7308 */ /* 0x0002a20000002400 */
[C---:B------:R-:W-:Y:S01]  /*b520*/  HMMA.16816.F32 R40, R96.reuse, R94, R40 ;  /* 0x0000005e6028723c */ /* 0x040fe20000001828 */
[----:B------:R-:W3:Y:S02]  /*b530*/  LDSM.16.M88.4 R92, [R0+0x2400] ;  /* 0x00240000005c783b */ /* 0x000ee40000000200 */
[-C--:B----4-:R-:W-:Y:S06]  /*b540*/  FMUL.FTZ R156, R28, R172.reuse ;  /* 0x000000ac1c9c7220 */ /* 0x090fec0000410000 */
[----:B------:R4:W2:Y:S01]  /*b550*/  MUFU.TANH R124, R157 ;  /* 0x0000009d007c7308 */ /* 0x0008a20000002400 */
[-C--:B-----5:R-:W-:Y:S09]  /*b560*/  FMUL.FTZ R155, R29, R172.reuse ;  /* 0x000000ac1d9b7220 */ /* 0x0a0ff20000410000 */
[----:B------:R5:W2:Y:S01]  /*b570*/  MUFU.TANH R118, R156 ;  /* 0x0000009c00767308 */ /* 0x000aa20000002400 */
[-C--:B-1----:R-:W-:Y:S09]  /*b580*/  FMUL.FTZ R154, R30, R172.reuse ;  /* 0x000000ac1e9a7220 */ /* 0x082ff20000410000 */
[----:B------:R1:W1:Y:S01]  /*b590*/  MUFU.TANH R122, R155 ;  /* 0x0000009b007a7308 */ /* 0x0002620000002400 */
[-C--:B----4-:R-:W-:Y:S09]  /*b5a0*/  FMUL.FTZ R157, R33, R172.reuse ;  /* 0x000000ac219d7220 */ /* 0x090ff20000410000 */
[----:B------:R4:W2:Y:S01]  /*b5b0*/  MUFU.TANH R125, R154 ;  /* 0x0000009a007d7308 */ /* 0x0008a20000002400 */
[-C--:B-----5:R-:W-:Y:S09]  /*b5c0*/  FMUL.FTZ R156, R34, R172.reuse ;  /* 0x000000ac229c7220 */ /* 0x0a0ff20000410000 */
[----:B------:R5:W2:Y:S01]  /*b5d0*/  MUFU.TANH R106, R157 ;  /* 0x0000009d006a7308 */ /* 0x000aa20000002400 */
[-C--:B-1----:R-:W-:Y:S01]  /*b5e0*/  FMUL.FTZ R155, R35, R172.reuse ;  /* 0x000000ac239b7220 */ /* 0x082fe20000410000 */
[C---:B---3--:R-:W-:Y:S08]  /*b5f0*/  HMMA.16816.F32 R44, R96.reuse, R92, R44 ;  /* 0x0000005c602c723c */ /* 0x048ff0000000182c */
[----:B------:R1:W3:Y:S01]  /*b600*/  MUFU.TANH R110, R156 ;  /* 0x0000009c006e7308 */ /* 0x0002e20000002400 */
[-C--:B----4-:R-:W-:Y:S01]  /*b610*/  FMUL.FTZ R154, R36, R172.reuse ;  /* 0x000000ac249a7220 */ /* 0x090fe20000410000 */
[C---:B------:R-:W-:Y:S01]  /*b620*/  HMMA.16816.F32 R48, R96.reuse, R94, R48 ;  /* 0x0000005e6030723c */ /* 0x040fe20000001830 */
[----:B------:R-:W4:Y:S07]  /*b630*/  LDSM.16.M88.4 R92, [R0+0x2800] ;  /* 0x00280000005c783b */ /* 0x000f2e0000000200 */
[----:B------:R2:W2:Y:S01]  /*b640*/  MUFU.TANH R114, R155 ;  /* 0x0000009b00727308 */ /* 0x0004a20000002400 */
[-C--:B-----5:R-:W-:Y:S09]  /*b650*/  FMUL.FTZ R157, R39, R172.reuse ;  /* 0x000000ac279d7220 */ /* 0x0a0ff20000410000 */
[----:B------:R5:W3:Y:S01]  /*b660*/  MUFU.TANH R121, R154 ;  /* 0x0000009a00797308 */ /* 0x000ae20000002400 */
[-C--:B-1----:R-:W-:Y:S01]  /*b670*/  FMUL.FTZ R156, R40, R172.reuse ;  /* 0x000000ac289c7220 */ /* 0x082fe20000410000 */
[-C--:B------:R-:W-:Y:S08]  /*b680*/  FMUL.FTZ R164, R51, R172.reuse ;  /* 0x000000ac33a47220 */ /* 0x080ff00000410000 */
[----:B------:R1:W1:Y:S01]  /*b690*/  MUFU.TANH R117, R157 ;  /* 0x0000009d00757308 */ /* 0x0002620000002400 */
[-C--:B--2---:R-:W-:Y:S09]  /*b6a0*/  FMUL.FTZ R155, R41, R172.reuse ;  /* 0x000000ac299b7220 */ /* 0x084ff20000410000 */
[----:B------:R2:W2:Y:S01]  /*b6b0*/  MUFU.TANH R119, R156 ;  /* 0x0000009c00777308 */ /* 0x0004a20000002400 */
[-C--:B-----5:R-:W-:Y:S09]  /*b6c0*/  FMUL.FTZ R154, R42, R172.reuse ;  /* 0x000000ac2a9a7220 */ /* 0x0a0ff20000410000 */
[----:B------:R5:W3:Y:S01]  /*b6d0*/  MUFU.TANH R109, R155 ;  /* 0x0000009b006d7308 */ /* 0x000ae20000002400 */
[-C--:B-1----:R-:W-:Y:S01]  /*b6e0*/  FMUL.FTZ R157, R45, R172.reuse ;  /* 0x000000ac2d9d7220 */ /* 0x082fe20000410000 */
[C---:B----4-:R-:W-:Y:S08]  /*b6f0*/  HMMA.16816.F32 R52, R96.reuse, R92, R52 ;  /* 0x0000005c6034723c */ /* 0x050ff00000001834 */
[----:B------:R1:W4:Y:S01]  /*b700*/  MUFU.TANH R111, R154 ;  /* 0x0000009a006f7308 */ /* 0x0003220000002400 */
[-C--:B--2---:R-:W-:Y:S01]  /*b710*/  FMUL.FTZ R156, R46, R172.reuse ;  /* 0x000000ac2e9c7220 */ /* 0x084fe20000410000 */
[C---:B------:R-:W-:Y:S01]  /*b720*/  HMMA.16816.F32 R56, R96.reuse, R94, R56 ;  /* 0x0000005e6038723c */ /* 0x040fe20000001838 */
[----:B------:R-:W2:Y:S01]  /*b730*/  LDSM.16.M88.4 R92, [R0+0x2c00] ;  /* 0x002c0000005c783b */ /* 0x000ea20000000200 */
[----:B------:R-:W-:Y:S06]  /*b740*/  DEPBAR.LE SB0, 0x0 ;  /* 0x000080000000791a */ /* 0x000fec0000000000 */
[----:B------:R-:W2:Y:S01]  /*b750*/  MUFU.TANH R105, R157 ;  /* 0x0000009d00697308 */ /* 0x000ea20000002400 */
[-C--:B-----5:R-:W-:Y:S01]  /*b760*/  FMUL.FTZ R155, R47, R172.reuse ;  /* 0x000000ac2f9b7220 */ /* 0x0a0fe20000410000 */
[-C--:B------:R-:W-:Y:S01]  /*b770*/  FMUL.FTZ R160, R52, R172.reuse ;  /* 0x000000ac34a07220 */ /* 0x080fe20000410000 */
[-C--:B------:R-:W-:Y:S01]  /*b780*/  FMUL.FTZ R162, R53, R172.reuse ;  /* 0x000000ac35a27220 */ /* 0x080fe20000410000 */
[-C--:B------:R-:W-:Y:S06]  /*b790*/  FMUL.FTZ R161, R54, R172.reuse ;  /* 0x000000ac36a17220 */ /* 0x080fec0000410000 */
[----:B------:R5:W2:Y:S01]  /*b7a0*/  MUFU.TANH R101, R156 ;  /* 0x0000009c00657308 */ /* 0x000aa20000002400 */
[----:B------:R-:W-:Y:S01]  /*b7b0*/  BAR.SYNC.DEFER_BLOCKING 0x0 ;  /* 0x0000000000007b1d */ /* 0x000fe20000010000 */
[-C--:B-1----:R-:W-:Y:S01]  /*b7c0*/  FMUL.FTZ R154, R48, R172.reuse ;  /* 0x000000ac309a7220 */ /* 0x082fe20000410000 */
[-C--:B------:R-:W-:Y:S01]  /*b7d0*/  FMUL.FTZ R163, R55, R172.reuse ;  /* 0x000000ac37a37220 */ /* 0x080fe20000410000 */
[-C--:B------:R-:W-:Y:S01]  /*b7e0*/  FMUL.FTZ R159, R56, R172.reuse ;  /* 0x000000ac389f7220 */ /* 0x080fe20000410000 */
[-C--:B------:R-:W-:Y:S05]  /*b7f0*/  FMUL.FTZ R158, R57, R172.reuse ;  /* 0x000000ac399e7220 */ /* 0x080fea0000410000 */
[----:B------:R1:W1:Y:S10]  /*b800*/  MUFU.TANH R103, R155 ;  /* 0x0000009b00677308 */ /* 0x0002740000002400 */
[----:B------:R3:W3:Y:S01]  /*b810*/  MUFU.TANH R45, R154 ;  /* 0x0000009a002d7308 */ /* 0x0006e20000002400 */
[-C--:B-----5:R-:W-:Y:S09]  /*b820*/  FMUL.FTZ R156, R59, R172.reuse ;  /* 0x000000ac3b9c7220 */ /* 0x0a0ff20000410000 */
[----:B------:R-:W3:Y:S01]  /*b830*/  MUFU.TANH R177, R177 ;  /* 0x000000b100b17308 */ /* 0x000ee20000002400 */
[-C--:B-1----:R-:W-:Y:S01]  /*b840*/  FMUL.FTZ R155, R58, R172.reuse ;  /* 0x000000ac3a9b7220 */ /* 0x082fe20000410000 */
[C---:B--2---:R-:W-:Y:S08]  /*b850*/  HMMA.16816.F32 R60, R96.reuse, R92, R60 ;  /* 0x0000005c603c723c */ /* 0x044ff0000000183c */
[----:B------:R1:W2:Y:S01]  /*b860*/  MUFU.TANH R92, R150 ;  /* 0x00000096005c7308 */ /* 0x0002a20000002400 */
[----:B------:R-:W-:Y:S09]  /*b870*/  HMMA.16816.F32 R64, R96, R94, R64 ;  /* 0x0000005e6040723c */ /* 0x000ff20000001840 */
[----:B------:R5:W2:Y:S01]  /*b880*/  MUFU.TANH R93, R152 ;  /* 0x00000098005d7308 */ /* 0x000aa20000002400 */
[-C--:B---3--:R-:W-:Y:S01]  /*b890*/  FMUL.FTZ R154, R60, R172.reuse ;  /* 0x000000ac3c9a7220 */ /* 0x088fe20000410000 */
[-C--:B------:R-:W-:Y:S08]  /*b8a0*/  FMUL.FTZ R157, R61, R172.reuse ;  /* 0x000000ac3d9d7220 */ /* 0x080ff00000410000 */
[----:B------:R-:W3:Y:S01]  /*b8b0*/  MUFU.TANH R168, R168 ;  /* 0x000000a800a87308 */ /* 0x000ee20000002400 */
[-C--:B------:R-:W-:Y:S01]  /*b8c0*/  FMUL.FTZ R176, R62, R172.reuse ;  /* 0x000000ac3eb07220 */ /* 0x080fe20000410000 */
[-C--:B-1----:R-:W-:Y:S01]  /*b8d0*/  FMUL.FTZ R150, R20, R172.reuse ;  /* 0x000000ac14967220 */ /* 0x082fe20000410000 */
[-C--:B------:R-:W-:Y:S01]  /*b8e0*/  FMUL.FTZ R174, R63, R172.reuse ;  /* 0x000000ac3fae7220 */ /* 0x080fe20000410000 */
[-C--:B------:R-:W-:Y:S01]  /*b8f0*/  FMUL.FTZ R21, R66, R172.reuse ;  /* 0x000000ac42157220 */ /* 0x080fe20000410000 */
[-C--:B------:R-:W-:Y:S05]  /*b900*/  FMUL.FTZ R20, R67, R172.reuse ;  /* 0x000000ac43147220 */ /* 0x080fea0000410000 */
[----:B------:R1:W1:Y:S01]  /*b910*/  MUFU.TANH R112, R150 ;  /* 0x0000009600707308 */ /* 0x0002620000002400 */
[-C--:B-----5:R-:W-:Y:S09]  /*b920*/  FMUL.FTZ R152, R25, R172.reuse ;  /* 0x000000ac19987220 */ /* 0x0a0ff20000410000 */
[----:B------:R5:W2:Y:S10]  /*b930*/  MUFU.TANH R116, R152 ;  /* 0x0000009800747308 */ /* 0x000ab40000002400 */
[----:B------:R-:W2:Y:S01]  /*b940*/  MUFU.TANH R170, R170 ;  /* 0x000000aa00aa7308 */ /* 0x000ea20000002400 */
[-C--:B-1----:R-:W-:Y:S09]  /*b950*/  FMUL.FTZ R150, R26, R172.reuse ;  /* 0x000000ac1a967220 */ /* 0x082ff20000410000 */
        /* <DEDUP_REMOVED lines=22> */
[----:B------:R-:W2:Y:S10]  /*bac0*/  MUFU.TANH R185, R185 ;  /* 0x000000b900b97308 */ /* 0x000eb40000002400 */
[----:B------:R-:W2:Y:S01]  /*bad0*/  MUFU.TANH R175, R175 ;  /* 0x000000af00af7308 */ /* 0x000ea20000002400 */
        /* <DEDUP_REMOVED lines=103> */
.L_x_6943:
[----:B------:R-:W-:Y:S05]  /*c150*/  BSYNC.RECONVERGENT B0 ;  /* 0x0000000000007941 */ /* 0x000fea0003800200 */
.L_x_6942:
        /* <DEDUP_REMOVED lines=33> */
.L_x_6941:
[----:B------:R-:W-:Y:S05]  /*c370*/  BSYNC.RECONVERGENT B1 ;  /* 0x0000000000017941 */ /* 0x000fea0003800200 */
.L_x_6940:
[----:B------:R-:W3:Y:S01]  /*c380*/  LD.E R3, desc[UR4][R84.64+0xdc] ;  /* 0x0000dc0454037980 */ /* 0x000ee2000c101900 */
[----:B--2---:R-:W-:Y:S02]  /*c390*/  FMNMX3.FTZ R4, R89, R170, R179, !PT ;  /* 0x000000aa59047276 */ /* 0x004fe400078100b3 */
        /* <DEDUP_REMOVED lines=34> */
[----:B------:R-:W-:Y:S05]  /*c5c0*/  LOP3.LUT R9, R40, 0x8, RZ, 0xc0, !PT ;  /* 0x0000000828097812 */ /* 0x000fea00078ec0ff */
[----:B------:R-:W2:Y:S01]  /*c5d0*/  SHFL.BFLY PT, R4, R13, 0x2, 0x1f ;  /* 0x0c401f000d047f89 */ /* 0x000ea200000e0000 */
[----:B------:R-:W-:Y:S02]  /*c5e0*/  IADD3 R140, PT, PT, R140, -0x80, RZ ;  /* 0xffffff808c8c7810 */ /* 0x000fe40007ffe0ff */
[----:B------:R-:W-:Y:S04]  /*c5f0*/  LOP3.LUT R9, R9, 0xc0, R2, 0xf8, !PT ;  /* 0x000000c009097812 */ /* 0x000fe800078ef802 */
[----:B------:R-:W-:Y:S04]  /*c600*/  LOP3.LUT R41, R41, R9, R128, 0xf6, !PT ;  /* 0x0000000929297212 */ /* 0x000fe800078ef680 */
[----:B------:R-:W-:Y:S04]  /*c610*/  LEA R41, R41, UR6, 0x1 ;  /* 0x0000000629297c11 */ /* 0x000fe8000f8e08ff */
[----:B------:R-:W-:Y:S01]  /*c620*/  IADD3 R42, PT, PT, R41, 0x3020, RZ ;  /* 0x00003020292a7810 */ /* 0x000fe20007ffe0ff */
[----:B------:R-:W-:Y:S01]  /*c630*/  LDSM.16.MT88.4 R16, [R41+0x3000] ;  /* 0x003000002910783b */ /* 0x000fe20000004200 */
[----:B-1----:R-:W-:Y:S02]  /*c640*/  FMNMX.FTZ R5, R7, R0, !PT ;  /* 0x0000000007057209 */ /* 0x002fe40007810000 */
[----:B--2---:R-:W-:Y:S05]  /*c650*/  FMNMX.FTZ R11, R13, R4, !PT ;  /* 0x000000040d0b7209 */ /* 0x004fea0007810000 */
[----:B------:R-:W1:Y:S01]  /*c660*/  SHFL.BFLY PT, R0, R5, 0x1, 0x1f ;  /* 0x0c201f0005007f89 */ /* 0x000e6200000e0000 */
[----:B------:R-:W-:Y:S07]  /*c670*/  IADD3 R13, PT, PT, R41, 0x3000, RZ ;  /* 0x00003000290d7810 */ /* 0x000fee0007ffe0ff */
[----:B------:R-:W2:Y:S01]  /*c680*/  SHFL.BFLY PT, R4, R11, 0x1, 0x1f ;  /* 0x0c201f000b047f89 */ /* 0x000ea200000e0000 */
[----:B------:R-:W-:Y:S02]  /*c690*/  @P0 IADD3 R42, PT, PT, R13, -0x20, RZ ;  /* 0xffffffe00d2a0810 */ /* 0x000fe40007ffe0ff */
[----:B------:R-:W-:Y:S05]  /*c6a0*/  ISETP.GT.AND P0, PT, R144, R129, PT ;  /* 0x000000819000720c */ /* 0x000fea0003f04270 */
[----:B------:R-:W4:Y:S01]  /*c6b0*/  LDSM.16.MT88.4 R32, [R42] ;  /* 0x000000002a20783b */ /* 0x000f220000004200 */
[----:B-1----:R-:W-:Y:S02]  /*c6c0*/  FMNMX.FTZ R0, R5, R0, !PT ;  /* 0x0000000005007209 */ /* 0x002fe40007810000 */
[----:B--2---:R-:W-:Y:S03]  /*c6d0*/  FMNMX.FTZ R2, R11, R4, !PT ;  /* 0x000000040b027209 */ /* 0x004fe60007810000 */
[C---:B------:R-:W-:Y:S01]  /*c6e0*/  FADD.FTZ R4, -R0.reuse, R89 ;  /* 0x0000005900047221 */ /* 0x040fe20000010100 */
[----:B------:R-:W-:Y:S02]  /*c6f0*/  FSETP.NEU.FTZ.AND P1, PT, R0, -INF , PT ;  /* 0xff8000000000780b */ /* 0x000fe40003f3d000 */
[C---:B------:R-:W-:Y:S01]  /*c700*/  FSETP.NEU.FTZ.AND P3, PT, R2.reuse, -INF , PT ;  /* 0xff8000000200780b */ /* 0x040fe20003f7d000 */
[----:B------:R-:W-:Y:S01]  /*c710*/  FADD.FTZ R6, -R2, R87 ;  /* 0x0000005702067221 */ /* 0x000fe20000010100 */
[----:B------:R-:W-:Y:S02]  /*c720*/  MOV R89, R0 ;  /* 0x0000000000597202 */ /* 0x000fe40000000f00 */
[----:B------:R-:W-:Y:S01]  /*c730*/  MOV R87, R2 ;  /* 0x0000000200577202 */ /* 0x000fe20000000f00 */
[C---:B---3--:R-:W-:Y:S01]  /*c740*/  FMUL.FTZ R44, R3.reuse, R0 ;  /* 0x00000000032c7220 */ /* 0x048fe20000410000 */
        /* <DEDUP_REMOVED lines=9> */
[-C--:B------:R-:W-:Y:S01]  /*c7e0*/  FFMA.FTZ R36, R183, R3.reuse, -R46 ;  /* 0x00000003b7247223 */ /* 0x080fe2000001082e */
[-CC-:B------:R-:W-:Y:S01]  /*c7f0*/  FFMA.FTZ R54, R187, R3.reuse, -R44.reuse ;  /* 0x00000003bb367223 */ /* 0x180fe2000001082c */
[-C--:B------:R-:W-:Y:S07]  /*c800*/  FFMA.FTZ R37, R185, R3.reuse, -R44 ;  /* 0x00000003b9257223 */ /* 0x080fee000001082c */
[----:B------:R-:W3:Y:S01]  /*c810*/  MUFU.EX2 R29, R29 ;  /* 0x0000001d001d7308 */ /* 0x000ee20000000800 */
[-CC-:B------:R-:W-:Y:S01]  /*c820*/  FFMA.FTZ R25, R177, R3.reuse, -R46.reuse ;  /* 0x00000003b1197223 */ /* 0x180fe2000001082e */
[-CC-:B------:R-:W-:Y:S01]  /*c830*/  FFMA.FTZ R38, R168, R3.reuse, -R46.reuse ;  /* 0x00000003a8267223 */ /* 0x180fe2000001082e */
[-C--:B------:R-:W-:Y:S07]  /*c840*/  FFMA.FTZ R39, R181, R3.reuse, -R46 ;  /* 0x00000003b5277223 */ /* 0x080fee000001082e */
[----:B------:R-:W-:Y:S01]  /*c850*/  MUFU.EX2 R36, R36 ;  /* 0x0000002400247308 */ /* 0x000fe20000000800 */
[--C-:B------:R-:W-:Y:S01]  /*c860*/  FFMA.FTZ R65, R92, R3, -R44.reuse ;  /* 0x000000035c417223 */ /* 0x100fe2000001082c */
[C---:B-1----:R-:W-:Y:S01]  /*c870*/  FMUL.FTZ R6, R12.reuse, R82 ;  /* 0x000000520c067220 */ /* 0x042fe20000410000 */
[C---:B------:R-:W-:Y:S07]  /*c880*/  FMUL.FTZ R7, R12.reuse, R83 ;  /* 0x000000530c077220 */ /* 0x040fee0000410000 */
[----:B------:R-:W-:Y:S01]  /*c890*/  MUFU.EX2 R37, R37 ;  /* 0x0000002500257308 */ /* 0x000fe20000000800 */
[----:B------:R-:W-:Y:S01]  /*c8a0*/  FMUL.FTZ R11, R12, R79 ;  /* 0x0000004f0c0b7220 */ /* 0x000fe20000410000 */
[C---:B--2---:R-:W-:Y:S01]  /*c8b0*/  FMUL.FTZ R4, R24.reuse, R80 ;  /* 0x0000005018047220 */ /* 0x044fe20000410000 */
[----:B------:R-:W-:Y:S07]  /*c8c0*/  FMUL.FTZ R5, R24, R81 ;  /* 0x0000005118057220 */ /* 0x000fee0000410000 */
[----:B------:R-:W1:Y:S01]  /*c8d0*/  MUFU.EX2 R49, R49 ;  /* 0x0000003100317308 */ /* 0x000e620000000800 */
[C---:B------:R-:W-:Y:S01]  /*c8e0*/  FMUL.FTZ R10, R12.reuse, R78 ;  /* 0x0000004e0c0a7220 */ /* 0x040fe20000410000 */
[----:B---3--:R-:W-:Y:S01]  /*c8f0*/  FFMA.FTZ R56, R12, R153, R29 ;  /* 0x000000990c387223 */ /* 0x008fe2000001001d */
[C---:B------:R-:W-:Y:S07]  /*c900*/  FMUL.FTZ R8, R24.reuse, R76 ;  /* 0x0000004c18087220 */ /* 0x040fee0000410000 */
[----:B------:R-:W2:Y:S01]  /*c910*/  MUFU.EX2 R25, R25 ;  /* 0x0000001900197308 */ /* 0x000ea20000000800 */
[----:B------:R-:W-:Y:S01]  /*c920*/  FMUL.FTZ R9, R24, R77 ;  /* 0x0000004d18097220 */ /* 0x000fe20000410000 */
[C---:B------:R-:W-:Y:S01]  /*c930*/  FMUL.FTZ R14, R12.reuse, R74 ;  /* 0x0000004a0c0e7220 */ /* 0x040fe20000410000 */
[----:B------:R-:W-:Y:S07]  /*c940*/  FMUL.FTZ R15, R12, R75 ;  /* 0x0000004b0c0f7220 */ /* 0x000fee0000410000 */
[----:B------:R-:W3:Y:S01]  /*c950*/  MUFU.EX2 R38, R38 ;  /* 0x0000002600267308 */ /* 0x000ee20000000800 */
[----:B------:R-:W-:Y:S01]  /*c960*/  FMUL.FTZ R13, R24, R73 ;  /* 0x00000049180d7220 */ /* 0x000fe20000410000 */
[-CC-:B------:R-:W-:Y:S01]  /*c970*/  FFMA.FTZ R52, R166, R3.reuse, -R44.reuse ;  /* 0x00000003a6347223 */ /* 0x180fe2000001082c */
[-CC-:B------:R-:W-:Y:S07]  /*c980*/  FFMA.FTZ R57, R171, R3.reuse, -R44.reuse ;  /* 0x00000003ab397223 */ /* 0x180fee000001082c */
[----:B------:R-:W5:Y:S01]  /*c990*/  MUFU.EX2 R39, R39 ;  /* 0x0000002700277308 */ /* 0x000f620000000800 */
[----:B------:R-:W-:Y:S01]  /*c9a0*/  FFMA.FTZ R50, R173, R3, -R44 ;  /* 0x00000003ad327223 */ /* 0x000fe2000001082c */
[----:B-1----:R-:W-:Y:S01]  /*c9b0*/  F2FP.F16.F32.PACK_AB R29, R49, R29 ;  /* 0x0000001d311d723e */ /* 0x002fe200000000ff */
[-CC-:B------:R-:W-:Y:S07]  /*c9c0*/  FFMA.FTZ R51, R93, R3.reuse, -R46.reuse ;  /* 0x000000035d337223 */ /* 0x180fee000001082e */
[----:B------:R-:W1:Y:S01]  /*c9d0*/  MUFU.EX2 R54, R54 ;  /* 0x0000003600367308 */ /* 0x000e620000000800 */
[-CC-:B------:R-:W-:Y:S01]  /*c9e0*/  FFMA.FTZ R53, R167, R3.reuse, -R46.reuse ;  /* 0x00000003a7357223 */ /* 0x180fe2000001082e */
[-CC-:B------:R-:W-:Y:S01]  /*c9f0*/  FFMA.FTZ R66, R175, R3.reuse, -R46.reuse ;  /* 0x00000003af427223 */ /* 0x180fe2000001082e */
[----:B------:R-:W-:Y:S07]  /*ca00*/  FFMA.FTZ R48, R169, R3, -R46 ;  /* 0x00000003a9307223 */ /* 0x000fee000001082e */
[----:B------:R-:W4:Y:S01]  /*ca10*/  MUFU.EX2 R65, R65 ;  /* 0x0000004100417308 */ /* 0x000f220000000800 */
[----:B--2---:R-:W-:Y:S01]  /*ca20*/  FFMA.FTZ R151, R24, R151, R25 ;  /* 0x0000009718977223 */ /* 0x004fe20000010019 */
[----:B---3--:R-:W-:Y:S01]  /*ca30*/  F2FP.F16.F32.PACK_AB R28, R38, R25 ;  /* 0x00000019261c723e */ /* 0x008fe200000000ff */
[----:B------:R-:W-:Y:S07]  /*ca40*/  FADD.FTZ R49, R49, R56 ;  /* 0x0000003831317221 */ /* 0x000fee0000010000 */
[----:B------:R-:W-:Y:S01]  /*ca50*/  MUFU.EX2 R51, R51 ;  /* 0x0000003300337308 */ /* 0x000fe20000000800 */
[--C-:B------:R-:W-:Y:S01]  /*ca60*/  FFMA.FTZ R23, R23, R3, -R44.reuse ;  /* 0x0000000317177223 */ /* 0x100fe2000001082c */
[----:B-----5:R-:W-:Y:S01]  /*ca70*/  F2FP.F16.F32.PACK_AB R30, R36, R39 ;  /* 0x00000027241e723e */ /* 0x020fe200000000ff */
[----:B------:R-:W-:Y:S07]  /*ca80*/  FADD.FTZ R56, R38, R151 ;  /* 0x0000009726387221 */ /* 0x000fee0000010000 */
[----:B------:R-:W-:Y:S01]  /*ca90*/  MUFU.EX2 R53, R53 ;  /* 0x0000003500357308 */ /* 0x000fe20000000800 */
[-C--:B------:R-:W-:Y:S01]  /*caa0*/  FFMA.FTZ R64, R100, R3.reuse, -R44 ;  /* 0x0000000364407223 */ /* 0x080fe2000001082c */
[----:B-1----:R-:W-:Y:S01]  /*cab0*/  F2FP.F16.F32.PACK_AB R31, R37, R54 ;  /* 0x00000036251f723e */ /* 0x002fe200000000ff */
[----:B------:R-:W-:Y:S07]  /*cac0*/  FADD.FTZ R39, R39, R56 ;  /* 0x0000003827277221 */ /* 0x000fee0000010000 */
[----:B------:R-:W-:Y:S01]  /*cad0*/  MUFU.EX2 R57, R57 ;  /* 0x0000003900397308 */ /* 0x000fe20000000800 */
[----:B------:R-:W-:Y:S01]  /*cae0*/  FADD.FTZ R38, R54, R49 ;  /* 0x0000003136267221 */ /* 0x000fe20000010000 */
[-CC-:B------:R-:W-:Y:S01]  /*caf0*/  FFMA.FTZ R61, R104, R3.reuse, -R44.reuse ;  /* 0x00000003683d7223 */ /* 0x180fe2000001082c */
[----:B------:R-:W-:Y:S07]  /*cb00*/  FFMA.FTZ R60, R120, R3, -R44 ;  /* 0x00000003783c7223 */ /* 0x000fee000001082c */
[----:B------:R-:W1:Y:S01]  /*cb10*/  MUFU.EX2 R50, R50 ;  /* 0x0000003200327308 */ /* 0x000e620000000800 */
[C---:B------:R-:W-:Y:S09]  /*cb20*/  HMMA.16816.F32 R4, R28.reuse, R16, R4 ;  /* 0x000000101c04723c */ /* 0x040ff20000001804 */
[----:B------:R-:W-:Y:S01]  /*cb30*/  MUFU.EX2 R64, R64 ;  /* 0x0000004000407308 */ /* 0x000fe20000000800 */
[----:B------:R-:W-:Y:S01]  /*cb40*/  FADD.FTZ R38, R37, R38 ;  /* 0x0000002625267221 */ /* 0x000fe20000010000 */
[C---:B------:R-:W-:Y:S01]  /*cb50*/  FMUL.FTZ R16, R24.reuse, R68 ;  /* 0x0000004418107220 */ /* 0x040fe20000410000 */
[----:B------:R-:W-:Y:S01]  /*cb60*/  FMUL.FTZ R17, R24, R69 ;  /* 0x0000004518117220 */ /* 0x000fe20000410000 */
[C---:B------:R-:W-:Y:S06]  /*cb70*/  HMMA.16816.F32 R8, R28.reuse, R18, R8 ;  /* 0x000000121c08723c */ /* 0x040fec0000001808 */
[----:B------:R-:W2:Y:S01]  /*cb80*/  MUFU.EX2 R66, R66 ;  /* 0x0000004200427308 */ /* 0x000ea20000000800 */
[C---:B------:R-:W-:Y:S01]  /*cb90*/  FMUL.FTZ R18, R12.reuse, R70 ;  /* 0x000000460c127220 */ /* 0x040fe20000410000 */
[----:B------:R-:W-:Y:S01]  /*cba0*/  FMUL.FTZ R19, R12, R71 ;  /* 0x000000470c137220 */ /* 0x000fe20000410000 */
[----:B------:R-:W-:Y:S01]  /*cbb0*/  FMUL.FTZ R12, R24, R72 ;  /* 0x00000048180c7220 */ /* 0x000fe20000410000 */
[----:B----4-:R-:W-:Y:S01]  /*cbc0*/  FADD.FTZ R77, R65, R38 ;  /* 0x00000026414d7221 */ /* 0x010fe20000010000 */
[----:B------:R-:W-:Y:S01]  /*cbd0*/  FADD.FTZ R71, R36, R39 ;  /* 0x0000002724477221 */ /* 0x000fe20000010000 */
[----:B-1----:R-:W-:Y:S01]  /*cbe0*/  F2FP.F16.F32.PACK_AB R27, R50, R57 ;  /* 0x00000039321b723e */ /* 0x002fe200000000ff */
[----:B------:R-:W-:Y:S01]  /*cbf0*/  LDSM.16.MT88.4 R36, [R42+0xc00] ;  /* 0x000c00002a24783b */ /* 0x000fe20000004200 */
[-CC-:B------:R-:W-:Y:S01]  /*cc00*/  FFMA.FTZ R55, R124, R3.reuse, -R44.reuse ;  /* 0x000000037c377223 */ /* 0x180fe2000001082c */
[-CC-:B------:R-:W-:Y:S01]  /*cc10*/  FFMA.FTZ R70, R125, R3.reuse, -R44.reuse ;  /* 0x000000037d467223 */ /* 0x180fe2000001082c */
[C---:B------:R-:W-:Y:S01]  /*cc20*/  HMMA.16816.F32 R12, R28.reuse, R32, R12 ;  /* 0x000000201c0c723c */ /* 0x040fe2000000180c */
[----:B------:R-:W1:Y:S02]  /*cc30*/  MUFU.EX2 R52, R52 ;  /* 0x0000003400347308 */ /* 0x000e640000000800 */
[----:B--2---:R-:W-:Y:S01]  /*cc40*/  F2FP.F16.F32.PACK_AB R24, R51, R66 ;  /* 0x000000423318723e */ /* 0x004fe200000000ff */
[-CC-:B------:R-:W-:Y:S01]  /*cc50*/  FFMA.FTZ R69, R127, R3.reuse, -R44.reuse ;  /* 0x000000037f457223 */ /* 0x180fe2000001082c */
[-CC-:B------:R-:W-:Y:S01]  /*cc60*/  FFMA.FTZ R68, R110, R3.reuse, -R44.reuse ;  /* 0x000000036e447223 */ /* 0x180fe2000001082c */
[----:B------:R-:W-:Y:S01]  /*cc70*/  FADD.FTZ R78, R66, R71 ;  /* 0x00000047424e7221 */ /* 0x000fe20000010000 */
[-C--:B------:R-:W-:Y:S01]  /*cc80*/  FFMA.FTZ R76, R113, R3.reuse, -R44 ;  /* 0x00000003714c7223 */ /* 0x080fe2000001082c */
[----:B------:R-:W-:Y:S01]  /*cc90*/  HMMA.16816.F32 R16, R28, R34, R16 ;  /* 0x000000221c10723c */ /* 0x000fe20000001810 */
[----:B------:R-:W2:Y:S02]  /*cca0*/  LDSM.16.MT88.4 R28, [R41+0x3400] ;  /* 0x00340000291c783b */ /* 0x000ea40000004200 */
[----:B------:R-:W3:Y:S01]  /*ccb0*/  MUFU.EX2 R48, R48 ;  /* 0x0000003000307308 */ /* 0x000ee20000000800 */
[-CC-:B------:R-:W-:Y:S01]  /*ccc0*/  FFMA.FTZ R54, R108, R3.reuse, -R46.reuse ;  /* 0x000000036c367223 */ /* 0x180fe2000001082e */
[-CC-:B------:R-:W-:Y:S01]  /*ccd0*/  FFMA.FTZ R49, R116, R3.reuse, -R46.reuse ;  /* 0x0000000374317223 */ /* 0x180fe2000001082e */
[-CC-:B------:R-:W-:Y:S01]  /*cce0*/  FFMA.FTZ R62, R112, R3.reuse, -R46.reuse ;  /* 0x00000003703e7223 */ /* 0x180fe2000001082e */
[----:B------:R-:W-:Y:S01]  /*ccf0*/  FFMA.FTZ R59, R126, R3, -R46 ;  /* 0x000000037e3b7223 */ /* 0x000fe2000001082e */
[----:B-1----:R-:W-:Y:S05]  /*cd00*/  F2FP.F16.F32.PACK_AB R25, R52, R65 ;  /* 0x000000413419723e */ /* 0x002fea00000000ff */
[----:B------:R-:W-:Y:S01]  /*cd10*/  MUFU.EX2 R61, R61 ;  /* 0x0000003d003d7308 */ /* 0x000fe20000000800 */
[----:B------:R-:W-:Y:S01]  /*cd20*/  LDSM.16.MT88.4 R32, [R41+0x3800] ;  /* 0x003800002920783b */ /* 0x000fe20000004200 */
[----:B------:R-:W-:Y:S01]  /*cd30*/  FADD.FTZ R78, R51, R78 ;  /* 0x0000004e334e7221 */ /* 0x000fe20000010000 */
[-CC-:B------:R-:W-:Y:S07]  /*cd40*/  FFMA.FTZ R65, R114, R3.reuse, -R44.reuse ;  /* 0x0000000372417223 */ /* 0x180fee000001082c */
[----:B------:R-:W-:Y:S01]  /*cd50*/  MUFU.EX2 R54, R54 ;  /* 0x0000003600367308 */ /* 0x000fe20000000800 */
[-CC-:B------:R-:W-:Y:S01]  /*cd60*/  FFMA.FTZ R73, R117, R3.reuse, -R44.reuse ;  /* 0x0000000375497223 */ /* 0x180fe2000001082c */
[-CC-:B------:R-:W-:Y:S01]  /*cd70*/  FFMA.FTZ R81, R111, R3.reuse, -R44.reuse ;  /* 0x000000036f517223 */ /* 0x180fe2000001082c */
[--C-:B------:R-:W-:Y:S01]  /*cd80*/  FFMA.FTZ R74, R115, R3, -R44.reuse ;  /* 0x00000003734a7223 */ /* 0x100fe2000001082c */
[----:B---3--:R-:W-:Y:S06]  /*cd90*/  F2FP.F16.F32.PACK_AB R26, R48, R53 ;  /* 0x00000035301a723e */ /* 0x008fec00000000ff */
[----:B------:R-:W-:Y:S01]  /*cda0*/  MUFU.EX2 R76, R76 ;  /* 0x0000004c004c7308 */ /* 0x000fe20000000800 */
[----:B------:R-:W-:Y:S01]  /*cdb0*/  FADD.FTZ R52, R52, R77 ;  /* 0x0000004d34347221 */ /* 0x000fe20000010000 */
        /* <DEDUP_REMOVED lines=18> */
[----:B------:R-:W1:Y:S01]  /*cee0*/  MUFU.EX2 R59, R59 ;  /* 0x0000003b003b7308 */ /* 0x000e620000000800 */
[-CC-:B------:R-:W-:Y:S01]  /*cef0*/  FFMA.FTZ R154, R154, R3.reuse, -R46.reuse ;  /* 0x000000039a9a7223 */ /* 0x180fe2000001082e */
[----:B------:R-:W-:Y:S01]  /*cf00*/  FFMA.FTZ R150, R150, R3, -R46 ;  /* 0x0000000396967223 */ /* 0x000fe2000001082e */
[C---:B--2---:R-:W-:Y:S07]  /*cf10*/  HMMA.16816.F32 R4, R24.reuse, R28, R4 ;  /* 0x0000001c1804723c */ /* 0x044fee0000001804 */
[----:B------:R-:W-:Y:S10]  /*cf20*/  MUFU.EX2 R60, R60 ;  /* 0x0000003c003c7308 */ /* 0x000ff40000000800 */
[----:B------:R-:W2:Y:S01]  /*cf30*/  MUFU.EX2 R55, R55 ;  /* 0x0000003700377308 */ /* 0x000ea20000000800 */
[C---:B------:R-:W-:Y:S01]  /*cf40*/  HMMA.16816.F32 R8, R24.reuse, R30, R8 ;  /* 0x0000001e1808723c */ /* 0x040fe20000001808 */
[----:B------:R-:W3:Y:S08]  /*cf50*/  LDSM.16.MT88.4 R28, [R42+0x400] ;  /* 0x000400002a1c783b */ /* 0x000ef00000004200 */
[----:B------:R-:W-:Y:S10]  /*cf60*/  MUFU.EX2 R58, R58 ;  /* 0x0000003a003a7308 */ /* 0x000ff40000000800 */
[----:B------:R-:W4:Y:S10]  /*cf70*/  MUFU.EX2 R67, R67 ;  /* 0x0000004300437308 */ /* 0x000f340000000800 */
[----:B------:R-:W-:Y:S10]  /*cf80*/  MUFU.EX2 R70, R70 ;  /* 0x0000004600467308 */ /* 0x000ff40000000800 */
[----:B------:R-:W5:Y:S10]  /*cf90*/  MUFU.EX2 R69, R69 ;  /* 0x0000004500457308 */ /* 0x000f740000000800 */
[----:B------:R-:W5:Y:S10]  /*cfa0*/  MUFU.EX2 R63, R63 ;  /* 0x0000003f003f7308 */ /* 0x000f740000000800 */
[----:B------:R-:W-:Y:S10]  /*cfb0*/  MUFU.EX2 R68, R68 ;  /* 0x0000004400447308 */ /* 0x000ff40000000800 */
[----:B------:R-:W5:Y:S10]  /*cfc0*/  MUFU.EX2 R65, R65 ;  /* 0x0000004100417308 */ /* 0x000f740000000800 */
[----:B------:R-:W-:Y:S10]  /*cfd0*/  MUFU.EX2 R66, R66 ;  /* 0x0000004200427308 */ /* 0x000ff40000000800 */
[----:B------:R-:W5:Y:S10]  /*cfe0*/  MUFU.EX2 R71, R71 ;  /* 0x0000004700477308 */ /* 0x000f740000000800 */
[----:B------:R-:W-:Y:S01]  /*cff0*/  MUFU.EX2 R75, R75 ;  /* 0x0000004b004b7308 */ /* 0x000fe20000000800 */
[C---:B---3--:R-:W-:Y:S09]  /*d000*/  HMMA.16816.F32 R12, R24.reuse, R28, R12 ;  /* 0x0000001c180c723c */ /* 0x048ff2000000180c */
[----:B------:R-:W3:Y:S10]  /*d010*/  MUFU.EX2 R72, R72 ;  /* 0x0000004800487308 */ /* 0x000ef40000000800 */
[----:B------:R-:W-:Y:S01]  /*d020*/  MUFU.EX2 R81, R81 ;  /* 0x0000005100517308 */ /* 0x000fe20000000800 */
[----:B------:R-:W-:Y:S01]  /*d030*/  HMMA.16816.F32 R16, R24, R30, R16 ;  /* 0x0000001e1810723c */ /* 0x000fe20000001810 */
[----:B------:R-:W4:Y:S08]  /*d040*/  LDSM.16.MT88.4 R28, [R42+0x800] ;  /* 0x000800002a1c783b */ /* 0x000f300000004200 */
[----:B------:R-:W3:Y:S01]  /*d050*/  MUFU.EX2 R74, R74 ;  /* 0x0000004a004a7308 */ /* 0x000ee20000000800 */
[----:B-1----:R-:W-:Y:S02]  /*d060*/  F2FP.F16.F32.PACK_AB R24, R59, R62 ;  /* 0x0000003e3b18723e */ /* 0x002fe400000000ff */
[----:B------:R-:W-:Y:S07]  /*d070*/  F2FP.F16.F32.PACK_AB R25, R61, R64 ;  /* 0x000000403d19723e */ /* 0x000fee00000000ff */
[----:B------:R-:W-:Y:S01]  /*d080*/  MUFU.EX2 R51, R51 ;  /* 0x0000003300337308 */ /* 0x000fe20000000800 */
[----:B------:R-:W-:Y:S02]  /*d090*/  F2FP.F16.F32.PACK_AB R26, R49, R54 ;  /* 0x00000036311a723e */ /* 0x000fe400000000ff */
[----:B--2---:R-:W-:Y:S07]  /*d0a0*/  F2FP.F16.F32.PACK_AB R27, R55, R60 ;  /* 0x0000003c371b723e */ /* 0x004fee00000000ff */
[----:B------:R-:W-:Y:S10]  /*d0b0*/  MUFU.EX2 R45, R45 ;  /* 0x0000002d002d7308 */ /* 0x000ff40000000800 */
[----:B------:R-:W-:Y:S01]  /*d0c0*/  MUFU.EX2 R43, R43 ;  /* 0x0000002b002b7308 */ /* 0x000fe20000000800 */
[C---:B------:R-:W-:Y:S08]  /*d0d0*/  HMMA.16816.F32 R4, R24.reuse, R32, R4 ;  /* 0x000000201804723c */ /* 0x040ff00000001804 */
[C---:B------:R-:W-:Y:S01]  /*d0e0*/  HMMA.16816.F32 R8, R24.reuse, R34, R8 ;  /* 0x000000221808723c */ /* 0x040fe20000001808 */
[----:B------:R-:W1:Y:S07]  /*d0f0*/  LDSM.16.MT88.4 R32, [R41+0x3c00] ;  /* 0x003c00002920783b */ /* 0x000e6e0000004200 */
[C---:B----4-:R-:W-:Y:S08]  /*d100*/  HMMA.16816.F32 R12, R24.reuse, R28, R12 ;  /* 0x0000001c180c723c */ /* 0x050ff0000000180c */
[----:B------:R-:W-:Y:S01]  /*d110*/  HMMA.16816.F32 R16, R24, R30, R16 ;  /* 0x0000001e1810723c */ /* 0x000fe20000001810 */
[----:B------:R-:W2:Y:S02]  /*d120*/  LDSM.16.MT88.4 R28, [R41+0x4000] ;  /* 0x00400000291c783b */ /* 0x000ea40000004200 */
[----:B------:R-:W-:Y:S02]  /*d130*/  F2FP.F16.F32.PACK_AB R24, R67, R58 ;  /* 0x0000003a4318723e */ /* 0x000fe400000000ff */
        /* <DEDUP_REMOVED lines=8> */
[----:B------:R-:W-:Y:S01]  /*d1c0*/  FADD.FTZ R57, R53, R78 ;  /* 0x0000004e35397221 */ /* 0x000fe20000010000 */
[-C--:B------:R-:W-:Y:S01]  /*d1d0*/  FFMA.FTZ R53, R103, R3.reuse, -R44 ;  /* 0x0000000367357223 */ /* 0x080fe2000001082c */
[--C-:B------:R-:W-:Y:S01]  /*d1e0*/  FFMA.FTZ R52, R105, R3, -R46.reuse ;  /* 0x0000000369347223 */ /* 0x100fe2000001082e */
[----:B------:R-:W-:Y:S01]  /*d1f0*/  FADD.FTZ R77, R50, R37 ;  /* 0x00000025324d7221 */ /* 0x000fe20000010000 */
[----:B------:R-:W-:Y:S01]  /*d200*/  HMMA.16816.F32 R16, R24, R38, R16 ;  /* 0x000000261810723c */ /* 0x000fe20000001810 */
[----:B------:R-:W4:Y:S01]  /*d210*/  LDSM.16.MT88.4 R36, [R41+0x4400] ;  /* 0x004400002924783b */ /* 0x000f220000004200 */
[----:B------:R-:W-:Y:S01]  /*d220*/  MUFU.EX2 R50, R101 ;  /* 0x0000006500327308 */ /* 0x000fe20000000800 */
[----:B------:R-:W-:Y:S01]  /*d230*/  F2FP.F16.F32.PACK_AB R25, R73, R76 ;  /* 0x0000004c4919723e */ /* 0x000fe200000000ff */
[----:B------:R-:W-:Y:S01]  /*d240*/  FADD.FTZ R57, R48, R57 ;  /* 0x0000003930397221 */ /* 0x000fe20000010000 */
[----:B------:R-:W-:Y:S01]  /*d250*/  F2FP.F16.F32.PACK_AB R24, R71, R66 ;  /* 0x000000424718723e */ /* 0x000fe200000000ff */
[----:B------:R-:W-:Y:S01]  /*d260*/  FADD.FTZ R64, R64, R77 ;  /* 0x0000004d40407221 */ /* 0x000fe20000010000 */
[----:B---3--:R-:W-:Y:S01]  /*d270*/  F2FP.F16.F32.PACK_AB R26, R72, R75 ;  /* 0x0000004b481a723e */ /* 0x008fe200000000ff */
[----:B------:R-:W-:Y:S01]  /*d280*/  FADD.FTZ R62, R62, R57 ;  /* 0x000000393e3e7221 */ /* 0x000fe20000010000 */
[----:B------:R-:W-:Y:S03]  /*d290*/  F2FP.F16.F32.PACK_AB R27, R74, R81 ;  /* 0x000000514a1b723e */ /* 0x000fe600000000ff */
[----:B------:R-:W3:Y:S01]  /*d2a0*/  MUFU.EX2 R52, R52 ;  /* 0x0000003400347308 */ /* 0x000ee20000000800 */
[-C--:B------:R-:W-:Y:S01]  /*d2b0*/  FFMA.FTZ R48, R47, R3.reuse, -R46 ;  /* 0x000000032f307223 */ /* 0x080fe2000001082e */
[----:B------:R-:W-:Y:S01]  /*d2c0*/  FADD.FTZ R59, R59, R62 ;  /* 0x0000003e3b3b7221 */ /* 0x000fe20000010000 */
[----:B------:R-:W-:Y:S07]  /*d2d0*/  FADD.FTZ R61, R61, R64 ;  /* 0x000000403d3d7221 */ /* 0x000fee0000010000 */
[----:B------:R-:W5:Y:S01]  /*d2e0*/  MUFU.EX2 R53, R53 ;  /* 0x0000003500357308 */ /* 0x000f620000000800 */
[-CC-:B------:R-:W-:Y:S01]  /*d2f0*/  FFMA.FTZ R47, R160, R3.reuse, -R46.reuse ;  /* 0x00000003a02f7223 */ /* 0x180fe2000001082e */
[C---:B--2---:R-:W-:Y:S08]  /*d300*/  HMMA.16816.F32 R4, R24.reuse, R28, R4 ;  /* 0x0000001c1804723c */ /* 0x044ff00000001804 */
[----:B------:R-:W2:Y:S01]  /*d310*/  MUFU.EX2 R48, R48 ;  /* 0x0000003000307308 */ /* 0x000ea20000000800 */
[----:B------:R-:W-:Y:S01]  /*d320*/  FADD.FTZ R62, R60, R61 ;  /* 0x0000003d3c3e7221 */ /* 0x000fe20000010000 */
[-C--:B------:R-:W-:Y:S08]  /*d330*/  FFMA.FTZ R64, R159, R3.reuse, -R46 ;  /* 0x000000039f407223 */ /* 0x080ff0000001082e */
[----:B------:R-:W4:Y:S01]  /*d340*/  MUFU.EX2 R60, R164 ;  /* 0x000000a4003c7308 */ /* 0x000f220000000800 */
[----:B------:R-:W-:Y:S01]  /*d350*/  FADD.FTZ R57, R55, R62 ;  /* 0x0000003e37397221 */ /* 0x000fe20000010000 */
[C---:B------:R-:W-:Y:S01]  /*d360*/  HMMA.16816.F32 R8, R24.reuse, R30, R8 ;  /* 0x0000001e1808723c */ /* 0x040fe20000001808 */
[----:B------:R-:W4:Y:S07]  /*d370*/  LDSM.16.MT88.4 R28, [R42+0x1400] ;  /* 0x001400002a1c783b */ /* 0x000f2e0000004200 */
[----:B------:R-:W-:Y:S01]  /*d380*/  MUFU.EX2 R47, R47 ;  /* 0x0000002f002f7308 */ /* 0x000fe20000000800 */
[-CC-:B------:R-:W-:Y:S01]  /*d390*/  FFMA.FTZ R55, R161, R3.reuse, -R44.reuse ;  /* 0x00000003a1377223 */ /* 0x180fe2000001082c */
[-CC-:B------:R-:W-:Y:S01]  /*d3a0*/  FFMA.FTZ R62, R163, R3.reuse, -R44.reuse ;  /* 0x00000003a33e7223 */ /* 0x180fe2000001082c */
[----:B------:R-:W-:Y:S01]  /*d3b0*/  FADD.FTZ R70, R70, R57 ;  /* 0x0000003946467221 */ /* 0x000fe20000010000 */
[-C--:B------:R-:W-:Y:S06]  /*d3c0*/  FFMA.FTZ R57, R155, R3.reuse, -R44 ;  /* 0x000000039b397223 */ /* 0x080fec000001082c */
[----:B------:R-:W-:Y:S01]  /*d3d0*/  MUFU.EX2 R64, R64 ;  /* 0x0000004000407308 */ /* 0x000fe20000000800 */
[C---:B-1----:R-:W-:Y:S03]  /*d3e0*/  HMMA.16816.F32 R12, R24.reuse, R32, R12 ;  /* 0x00000020180c723c */ /* 0x042fe6000000180c */
[----:B------:R-:W-:Y:S01]  /*d3f0*/  FADD.FTZ R32, R54, R59 ;  /* 0x0000003b36207221 */ /* 0x000fe20000010000 */
[----:B------:R-:W-:Y:S05]  /*d400*/  FADD.FTZ R69, R69, R70 ;  /* 0x0000004645457221 */ /* 0x000fea0000010000 */
[----:B------:R-:W-:Y:S01]  /*d410*/  MUFU.EX2 R55, R55 ;  /* 0x0000003700377308 */ /* 0x000fe20000000800 */
[----:B------:R-:W-:Y:S01]  /*d420*/  FFMA.FTZ R54, R162, R3, -R46 ;  /* 0x00000003a2367223 */ /* 0x000fe2000001082e */
[----:B------:R-:W-:Y:S01]  /*d430*/  FADD.FTZ R49, R49, R32 ;  /* 0x0000002031317221 */ /* 0x000fe20000010000 */
[----:B------:R-:W-:Y:S01]  /*d440*/  HMMA.16816.F32 R16, R24, R34, R16 ;  /* 0x000000221810723c */ /* 0x000fe20000001810 */
[----:B------:R-:W1:Y:S06]  /*d450*/  LDSM.16.MT88.4 R32, [R41+0x4800] ;  /* 0x004800002920783b */ /* 0x000e6c0000004200 */
[----:B------:R-:W-:Y:S01]  /*d460*/  MUFU.EX2 R62, R62 ;  /* 0x0000003e003e7308 */ /* 0x000fe20000000800 */
[----:B---3--:R-:W-:Y:S01]  /*d470*/  F2FP.F16.F32.PACK_AB R24, R52, R51 ;  /* 0x000000333418723e */ /* 0x008fe200000000ff */
[----:B------:R-:W-:Y:S01]  /*d480*/  FADD.FTZ R58, R58, R49 ;  /* 0x000000313a3a7221 */ /* 0x000fe20000010000 */
[----:B-----5:R-:W-:Y:S07]  /*d490*/  F2FP.F16.F32.PACK_AB R25, R53, R50 ;  /* 0x000000323519723e */ /* 0x020fee00000000ff */
[----:B------:R-:W3:Y:S01]  /*d4a0*/  MUFU.EX2 R54, R54 ;  /* 0x0000003600367308 */ /* 0x000ee20000000800 */
[----:B--2---:R-:W-:Y:S01]  /*d4b0*/  F2FP.F16.F32.PACK_AB R26, R48, R45 ;  /* 0x0000002d301a723e */ /* 0x004fe200000000ff */
[----:B------:R-:W-:Y:S01]  /*d4c0*/  FADD.FTZ R70, R67, R58 ;  /* 0x0000003a43467221 */ /* 0x000fe20000010000 */
[----:B----4-:R-:W-:Y:S01]  /*d4d0*/  F2FP.F16.F32.PACK_AB R27, R60, R43 ;  /* 0x0000002b3c1b723e */ /* 0x010fe200000000ff */
[-C--:B------:R-:W-:Y:S01]  /*d4e0*/  FFMA.FTZ R58, R156, R3.reuse, -R44 ;  /* 0x000000039c3a7223 */ /* 0x080fe2000001082c */
[----:B------:R-:W-:Y:S01]  /*d4f0*/  FADD.FTZ R68, R68, R69 ;  /* 0x0000004544447221 */ /* 0x000fe20000010000 */
[----:B------:R-:W-:Y:S04]  /*d500*/  FADD.FTZ R59, R63, R70 ;  /* 0x000000463f3b7221 */ /* 0x000fe80000010000 */
[----:B------:R-:W2:Y:S01]  /*d510*/  MUFU.EX2 R49, R158 ;  /* 0x0000009e00317308 */ /* 0x000ea20000000800 */
[----:B------:R-:W-:Y:S01]  /*d520*/  FADD.FTZ R65, R65, R68 ;  /* 0x0000004441417221 */ /* 0x000fe20000010000 */
[C---:B------:R-:W-:Y:S08]  /*d530*/  HMMA.16816.F32 R4, R24.reuse, R36, R4 ;  /* 0x000000241804723c */ /* 0x040ff00000001804 */
[----:B------:R-:W-:Y:S01]  /*d540*/  MUFU.EX2 R57, R57 ;  /* 0x0000003900397308 */ /* 0x000fe20000000800 */
[----:B------:R-:W-:Y:S01]  /*d550*/  FADD.FTZ R59, R56, R59 ;  /* 0x0000003b383b7221 */ /* 0x000fe20000010000 */
[----:B------:R-:W-:Y:S08]  /*d560*/  FADD.FTZ R56, R76, R65 ;  /* 0x000000414c387221 */ /* 0x000ff00000010000 */
[----:B------:R-:W4:Y:S01]  /*d570*/  MUFU.EX2 R58, R58 ;  /* 0x0000003a003a7308 */ /* 0x000f220000000800 */
[----:B------:R-:W-:Y:S01]  /*d580*/  LDSM.16.MT88.4 R76, [R41+0x4c00] ;  /* 0x004c0000294c783b */ /* 0x000fe20000004200 */
[----:B------:R-:W-:Y:S01]  /*d590*/  FADD.FTZ R66, R66, R59 ;  /* 0x0000003b42427221 */ /* 0x000fe20000010000 */
[C---:B------:R-:W-:Y:S03]  /*d5a0*/  HMMA.16816.F32 R8, R24.reuse, R38, R8 ;  /* 0x000000261808723c */ /* 0x040fe60000001808 */
[----:B------:R-:W-:Y:S01]  /*d5b0*/  FADD.FTZ R56, R73, R56 ;  /* 0x0000003849387221 */ /* 0x000fe20000010000 */
[----:B------:R-:W-:Y:S02]  /*d5c0*/  FADD.FTZ R66, R71, R66 ;  /* 0x0000004247427221 */ /* 0x000fe40000010000 */
[----:B------:R-:W5:Y:S01]  /*d5d0*/  LDSM.16.MT88.4 R36, [R42+0x1800] ;  /* 0x001800002a24783b */ /* 0x000f620000004200 */
[----:B------:R-:W-:Y:S01]  /*d5e0*/  FADD.FTZ R81, R81, R56 ;  /* 0x0000003851517221 */ /* 0x000fe20000010000 */
[C---:B------:R-:W-:Y:S01]  /*d5f0*/  HMMA.16816.F32 R12, R24.reuse, R28, R12 ;  /* 0x0000001c180c723c */ /* 0x040fe2000000180c */
[----:B------:R-:W-:Y:S02]  /*d600*/  MUFU.EX2 R29, R154 ;  /* 0x0000009a001d7308 */ /* 0x000fe40000000800 */
[-CC-:B------:R-:W-:Y:S01]  /*d610*/  FFMA.FTZ R28, R157, R3.reuse, -R46.reuse ;  /* 0x000000039d1c7223 */ /* 0x180fe2000001082e */
[----:B------:R-:W-:Y:S01]  /*d620*/  FFMA.FTZ R46, R152, R3, -R46 ;  /* 0x00000003982e7223 */ /* 0x000fe2000001082e */
[----:B------:R-:W-:Y:S01]  /*d630*/  FADD.FTZ R75, R75, R66 ;  /* 0x000000424b4b7221 */ /* 0x000fe20000010000 */
[----:B------:R-:W-:Y:S02]  /*d640*/  FADD.FTZ R81, R74, R81 ;  /* 0x000000514a517221 */ /* 0x000fe40000010000 */
[----:B------:R-:W-:Y:S03]  /*d650*/  HMMA.16816.F32 R16, R24, R30, R16 ;  /* 0x0000001e1810723c */ /* 0x000fe60000001810 */
[----:B------:R-:W-:Y:S01]  /*d660*/  MUFU.EX2 R30, R23 ;  /* 0x00000017001e7308 */ /* 0x000fe20000000800 */
[----:B---3--:R-:W-:Y:S01]  /*d670*/  F2FP.F16.F32.PACK_AB R24, R54, R47 ;  /* 0x0000002f3618723e */ /* 0x008fe200000000ff */
[----:B------:R-:W-:Y:S01]  /*d680*/  FFMA.FTZ R31, R22, R3, -R44 ;  /* 0x00000003161f7223 */ /* 0x000fe2000001082c */
[----:B------:R-:W-:Y:S07]  /*d690*/  F2FP.F16.F32.PACK_AB R25, R62, R55 ;  /* 0x000000373e19723e */ /* 0x000fee00000000ff */
[----:B------:R-:W3:Y:S01]  /*d6a0*/  MUFU.EX2 R28, R28 ;  /* 0x0000001c001c7308 */ /* 0x000ee20000000800 */
[----:B--2---:R-:W-:Y:S01]  /*d6b0*/  F2FP.F16.F32.PACK_AB R26, R49, R64 ;  /* 0x00000040311a723e */ /* 0x004fe200000000ff */
[----:B------:R-:W-:Y:S01]  /*d6c0*/  FADD.FTZ R72, R72, R75 ;  /* 0x0000004b48487221 */ /* 0x000fe20000010000 */
[----:B----4-:R-:W-:Y:S07]  /*d6d0*/  F2FP.F16.F32.PACK_AB R27, R58, R57 ;  /* 0x000000393a1b723e */ /* 0x010fee00000000ff */
[----:B------:R-:W2:Y:S01]  /*d6e0*/  MUFU.EX2 R31, R31 ;  /* 0x0000001f001f7308 */ /* 0x000ea20000000800 */
[----:B------:R-:W-:Y:S09]  /*d6f0*/  FADD.FTZ R51, R51, R72 ;  /* 0x0000004833337221 */ /* 0x000ff20000010000 */
[----:B------:R-:W-:Y:S01]  /*d700*/  MUFU.EX2 R151, R46 ;  /* 0x0000002e00977308 */ /* 0x000fe20000000800 */
[C---:B-1----:R-:W-:Y:S09]  /*d710*/  HMMA.16816.F32 R4, R24.reuse, R32, R4 ;  /* 0x000000201804723c */ /* 0x042ff20000001804 */
[----:B------:R-:W1:Y:S01]  /*d720*/  MUFU.EX2 R32, R150 ;  /* 0x0000009600207308 */ /* 0x000e620000000800 */
[-CC-:B------:R-:W-:Y:S01]  /*d730*/  FFMA.FTZ R33, R21, R3.reuse, -R44.reuse ;  /* 0x0000000315217223 */ /* 0x180fe2000001082c */
[----:B------:R-:W-:Y:S01]  /*d740*/  FFMA.FTZ R44, R20, R3, -R44 ;  /* 0x00000003142c7223 */ /* 0x000fe2000001082c */
[----:B---3--:R-:W-:Y:S01]  /*d750*/  F2FP.F16.F32.PACK_AB R68, R28, R29 ;  /* 0x0000001d1c44723e */ /* 0x008fe200000000ff */
[----:B------:R-:W3:Y:S01]  /*d760*/  LDSM.16.MT88.4 R20, [R42+0x1c00] ;  /* 0x001c00002a14783b */ /* 0x000ee20000004200 */
[----:B------:R-:W-:Y:S01]  /*d770*/  FADD.FTZ R52, R52, R51 ;  /* 0x0000003334347221 */ /* 0x000fe20000010000 */
[C---:B------:R-:W-:Y:S04]  /*d780*/  HMMA.16816.F32 R8, R24.reuse, R34, R8 ;  /* 0x000000221808723c */ /* 0x040fe80000001808 */
[----:B------:R-:W-:Y:S01]  /*d790*/  MUFU.EX2 R33, R33 ;  /* 0x0000002100217308 */ /* 0x000fe20000000800 */
[----:B--2---:R-:W-:Y:S01]  /*d7a0*/  F2FP.F16.F32.PACK_AB R69, R31, R30 ;  /* 0x0000001e1f45723e */ /* 0x004fe200000000ff */
[----:B------:R-:W-:Y:S08]  /*d7b0*/  FADD.FTZ R34, R50, R81 ;  /* 0x0000005132227221 */ /* 0x000ff00000010000 */
[----:B------:R-:W2:Y:S01]  /*d7c0*/  MUFU.EX2 R44, R44 ;  /* 0x0000002c002c7308 */ /* 0x000ea20000000800 */
[----:B------:R-:W-:Y:S01]  /*d7d0*/  FADD.FTZ R45, R45, R52 ;  /* 0x000000342d2d7221 */ /* 0x000fe20000010000 */
[C---:B-----5:R-:W-:Y:S03]  /*d7e0*/  HMMA.16816.F32 R12, R24.reuse, R36, R12 ;  /* 0x00000024180c723c */ /* 0x060fe6000000180c */
[----:B-1----:R-:W-:Y:S01]  /*d7f0*/  F2FP.F16.F32.PACK_AB R70, R151, R32 ;  /* 0x000000209746723e */ /* 0x002fe200000000ff */
[----:B------:R-:W-:Y:S01]  /*d800*/  FADD.FTZ R34, R53, R34 ;  /* 0x0000002235227221 */ /* 0x000fe20000010000 */
[----:B------:R-:W-:Y:S03]  /*d810*/  FADD.FTZ R48, R48, R45 ;  /* 0x0000002d30307221 */ /* 0x000fe60000010000 */
[----:B------:R-:W-:Y:S03]  /*d820*/  HMMA.16816.F32 R16, R24, R38, R16 ;  /* 0x000000261810723c */ /* 0x000fe60000001810 */
[----:B--2---:R-:W-:Y:S01]  /*d830*/  F2FP.F16.F32.PACK_AB R71, R44, R33 ;  /* 0x000000212c47723e */ /* 0x004fe200000000ff */
        /* <DEDUP_REMOVED lines=21> */
[----:B------:R-:W-:Y:S01]  /*d990*/  FADD.FTZ R151, R151, R32 ;  /* 0x0000002097977221 */ /* 0x000fe20000010000 */
[----:B------:R-:W-:Y:S07]  /*d9a0*/  @P0 BRA `(.L_x_6944) ;  /* 0xffffffcc00b00947 */ /* 0x000fee000383ffff */
.L_x_6937:
        /* <DEDUP_REMOVED lines=10> */
.L_x_6952:
[----:B------:R-:W-:Y:S01]  /*da50*/  FSETP.NE.FTZ.AND P1, PT, R11, RZ, PT ;  /* 0x000000ff0b00720b */ /* 0x000fe20003f35000 */
[----:B---34-:R-:W-:Y:S01]  /*da60*/  FADD.FTZ R9, R9, R10 ;  /* 0x0000000a09097221 */ /* 0x018fe20000010000 */
[----:B------:R-:W2:Y:S01]  /*da70*/  MUFU.RCP R7, R11 ;  /* 0x0000000b00077308 */ /* 0x000ea20000001000 */
[----:B------:R-:W-:Y:S01]  /*da80*/  MOV R3, 0xff800000 ;  /* 0xff80000000037802 */ /* 0x000fe20000000f00 */
[----:B------:R-:W-:Y:S05]  /*da90*/  WARPSYNC.ALL ;  /* 0x0000000000007948 */ /* 0x000fea0003800000 */
[----:B------:R-:W-:Y:S01]  /*daa0*/  FSETP.NE.FTZ.AND P0, PT, R9, RZ, PT ;  /* 0x000000ff0900720b */ /* 0x000fe20003f15000 */
[----:B------:R-:W-:Y:S01]  /*dab0*/  MUFU.RCP R4, R9 ;  /* 0x0000000900047308 */ /* 0x000fe20000001000 */
[----:B------:R-:W-:-:S02]  /*dac0*/  SHF.L.U32 R8, R88, 0x1, RZ ;  /* 0x0000000158087819 */ /* 0x000fc400000006ff */
[----:B------:R-:W-:Y:S02]  /*dad0*/  SHF.R.U32.HI R23, RZ, 0x2, R88 ;  /* 0x00000002ff177819 */ /* 0x000fe40000011658 */
[----:B------:R-:W-:-:S03]  /*dae0*/  LOP3.LUT R8, R8, 0x6, RZ, 0xc0, !PT ;  /* 0x0000000608087812 */ /* 0x000fc600078ec0ff */
[----:B------:R-:W3:Y:S01]  /*daf0*/  @P1 MUFU.LG2 R6, R11 ;  /* 0x0000000b00061308 */ /* 0x000ee20000000c00 */
[----:B------:R-:W-:Y:S02]  /*db00*/  LOP3.LUT R91, R8, 0x3e00, R91, 0xf8, !PT ;  /* 0x00003e00085b7812 */ /* 0x000fe400078ef85b */
[----:B--2---:R-:W-:Y:S02]  /*db10*/  FSEL R7, R7, 1, P1 ;  /* 0x3f80000007077808 */ /* 0x004fe40000800000 */
[----:B------:R-:W-:-:S03]  /*db20*/  SHF.L.U32 R8, R88, 0x3, RZ ;  /* 0x0000000358087819 */ /* 0x000fc600000006ff */
        /* <DEDUP_REMOVED lines=9> */
[----:B---3--:R-:W-:Y:S01]  /*dbc0*/  @P1 FMUL.FTZ R6, R6, 0.69314718246459960938 ;  /* 0x3f31721806061820 */ /* 0x008fe20000410000 */
[----:B------:R-:W-:-:S02]  /*dbd0*/  FSEL R4, R4, 1, P0 ;  /* 0x3f80000004047808 */ /* 0x000fc40000000000 */
[----:B------:R-:W-:Y:S01]  /*dbe0*/  LOP3.LUT R7, R7, 0x18, R88, 0xf8, !PT ;  /* 0x0000001807077812 */ /* 0x000fe200078ef858 */
[----:B-----5:R-:W-:Y:S01]  /*dbf0*/  @P1 FFMA.FTZ R3, R5, R2, R6 ;  /* 0x0000000205031223 */ /* 0x020fe20000010006 */
[----:B------:R-:W-:Y:S01]  /*dc00*/  LOP3.LUT R10, R91, 0x20, R8, 0xf8, !PT ;  /* 0x000000205b0a7812 */ /* 0x000fe200078ef808 */
[----:B------:R-:W2:Y:S01]  /*dc10*/  @P0 MUFU.LG2 R6, R9 ;  /* 0x0000000900060308 */ /* 0x000ea20000000c00 */
        /* <DEDUP_REMOVED lines=60> */
.L_x_6947:
[----:B------:R-:W-:Y:S05]  /*dfe0*/  BSYNC.RECONVERGENT B0 ;  /* 0x0000000000007941 */ /* 0x000fea0003800200 */
.L_x_6946:
        /* <DEDUP_REMOVED lines=22> */
[----:B-1----:R-:W-:Y:S05]  /*e150*/  @P0 RET.REL.NODEC R138 `(_ZN5flash24flash_fwd_splitkv_kernelI23Flash_fwd_kernel_traitsILi32ELi64ELi128ELi4ELb0ELb0EN7cutlass6half_tE19Flash_kernel_traitsILi32ELi64ELi128ELi4ES3_EELb0ELb0ELb0ELb0ELb0ELb1ELb1ELb1EEEvNS_16Flash_fwd_paramsE) ;  /* 0xffffff1c8aa80950 */ /* 0x002fea0003c3ffff */
[----:B------:R-:W-:Y:S01]  /*e160*/  MOV R139, 0x0 ;  /* 0x00000000008b7802 */ /* 0x000fe20000000f00 */
[----:B------:R1:W-:Y:S03]  /*e170*/  ST.E.128 desc[UR4][R2.64+0x1800], R4 ;  /* 0x0018000402007985 */ /* 0x0003e6000c101d04 */
[----:B-1----:R-:W-:Y:S05]  /*e180*/  RET.REL.NODEC R138 `(_ZN5flash24flash_fwd_splitkv_kernelI23Flash_fwd_kernel_traitsILi32ELi64ELi128ELi4ELb0ELb0EN7cutlass6half_tE19Flash_kernel_traitsILi32ELi64ELi128ELi4ES3_EELb0ELb0ELb0ELb0ELb0ELb1ELb1ELb1EEEvNS_16Flash_fwd_paramsE) ;  /* 0xffffff1c8a9c7950 */ /* 0x002fea0003c3ffff */
.L_x_6945:
[----:B------:R-:W-:Y:S01]  /*e190*/  MOV R4, 0x2 ;  /* 0x0000000200047802 */ /* 0x000fe20000000f00 */
[----:B------:R-:W-:Y:S01]  /*e1a0*/  IMAD.MOV.U32 R3, RZ, RZ, 0x1f ;  /* 0x0000001fff037424 */ /* 0x000fe200078e00ff */
[----:B------:R-:W-:-:S07]  /*e1b0*/  MOV R6, 0xffffffff ;  /* 0xffffffff00067802 */ /* 0x000fce0000000f00 */
[----:B-1---5:R-:W-:Y:S05]  /*e1c0*/  WARPSYNC.COLLECTIVE R6, `(.L_x_6948) ;  /* 0x0000000006087348 */ /* 0x022fea0003c00000 */
[----:B------:R2:W3:Y:S02]  /*e1d0*/  SHFL.BFLY P0, R10, R151, R4, R3 ;  /* 0x0c000004970a7389 */ /* 0x0004e40000000003 */
[----:B-123-5:R-:W-:Y:S05]  /*e1e0*/  ENDCOLLECTIVE ;  /* 0x000000000000791b */ /* 0x02efea0003800000 */
.L_x_6948:
[----:B------:R-:W-:Y:S02]  /*e1f0*/  IMAD.MOV.U32 R8, RZ, RZ, R10 ;  /* 0x000000ffff087224 */ /* 0x000fe400078e000a */
[----:B------:R-:W-:Y:S02]  /*e200*/  IMAD.MOV.U32 R4, RZ, RZ, 0x1 ;  /* 0x00000001ff047424 */ /* 0x000fe400078e00ff */
[----:B------:R-:W-:-:S05]  /*e210*/  FADD.FTZ R8, R8, R151 ;  /* 0x0000009708087221 */ /* 0x000fca0000010000 */
[----:B------:R-:W-:-:S07]  /*e220*/  MOV R151, R8 ;  /* 0x0000000800977202 */ /* 0x000fce0000000f00 */
[----:B------:R-:W-:Y:S05]  /*e230*/  WARPSYNC.COLLECTIVE R6, `(.L_x_6949) ;  /* 0x0000000006087348 */ /* 0x000fea0003c00000 */
[----:B------:R1:W2:Y:S02]  /*e240*/  SHFL.BFLY P0, R10, R151, R4, R3 ;  /* 0x0c000004970a7389 */ /* 0x0002a40000000003 */
[----:B-12---:R-:W-:Y:S05]  /*e250*/  ENDCOLLECTIVE ;  /* 0x000000000000791b */ /* 0x006fea0003800000 */
.L_x_6949:
[----:B------:R-:W-:Y:S01]  /*e260*/  MOV R151, R153 ;  /* 0x0000009900977202 */ /* 0x000fe20000000f00 */
[----:B------:R-:W-:Y:S01]  /*e270*/  IMAD.MOV.U32 R4, RZ, RZ, 0x2 ;  /* 0x00000002ff047424 */ /* 0x000fe200078e00ff */
[----:B------:R-:W-:-:S07]  /*e280*/  MOV R7, R10 ;  /* 0x0000000a00077202 */ /* 0x000fce0000000f00 */
[----:B------:R-:W-:Y:S05]  /*e290*/  WARPSYNC.COLLECTIVE R6, `(.L_x_6950) ;  /* 0x0000000006087348 */ /* 0x000fea0003c00000 */
[----:B------:R1:W2:Y:S02]  /*e2a0*/  SHFL.BFLY P0, R10, R151, R4, R3 ;  /* 0x0c000004970a7389 */ /* 0x0002a40000000003 */
[----:B-12---:R-:W-:Y:S05]  /*e2b0*/  ENDCOLLECTIVE ;  /* 0x000000000000791b */ /* 0x006fea0003800000 */
.L_x_6950:
[----:B------:R-:W-:Y:S01]  /*e2c0*/  FADD.FTZ R11, R8, R7 ;  /* 0x00000007080b7221 */ /* 0x000fe20000010000 */
[----:B------:R-:W-:Y:S01]  /*e2d0*/  FADD.FTZ R9, R10, R153 ;  /* 0x000000990a097221 */ /* 0x000fe20000010000 */
[----:B------:R-:W-:-:S04]  /*e2e0*/  MOV R4, 0x1 ;  /* 0x0000000100047802 */ /* 0x000fc80000000f00 */
[----:B------:R-:W-:-:S07]  /*e2f0*/  MOV R151, R9 ;  /* 0x0000000900977202 */ /* 0x000fce0000000f00 */
[----:B------:R-:W-:Y:S05]  /*e300*/  WARPSYNC.COLLECTIVE R6, `(.L_x_6951) ;  /* 0x0000000006087348 */ /* 0x000fea0003c00000 */
[----:B------:R1:W2:Y:S02]  /*e310*/  SHFL.BFLY P0, R10, R151, R4, R3 ;  /* 0x0c000004970a7389 */ /* 0x0002a40000000003 */
[----:B-12---:R-:W-:Y:S05]  /*e320*/  ENDCOLLECTIVE ;  /* 0x000000000000791b */ /* 0x006fea0003800000 */
.L_x_6951:
[----:B------:R-:W-:Y:S05]  /*e330*/  BRA `(.L_x_6952) ;  /* 0xfffffff400c47947 */ /* 0x000fea000383ffff */
.L_x_6953:
        /* <DEDUP_REMOVED lines=12> */
.L_x_10299:


//--------------------- .text._ZN5flash24flash_fwd_splitkv_kernelI23Flash_fwd_kernel_traitsILi32ELi64ELi128ELi4ELb0ELb0EN7cutlass6half_tE19Flash_kernel_traitsILi32ELi64ELi128ELi4ES3_EELb0ELb1ELb0ELb0ELb0ELb0ELb0ELb0EEEvNS_16Flash_fwd_paramsE --------------------------
	.section	.text._ZN5flash24flash_fwd_splitkv_kernelI23Flash_fwd_kernel_traitsILi32ELi64ELi128ELi4ELb0ELb0EN7cutlass6half_tE19Flash_kernel_traitsILi32ELi64ELi128ELi4ES3_EELb0ELb1ELb0ELb0ELb0ELb0ELb0ELb0EEEvNS_16Flash_fwd_paramsE,"ax",@progbits
	.align	128
        .global         _ZN5flash24flash_fwd_splitkv_kernelI23Flash_fwd_kernel_traitsILi32ELi64ELi128ELi4ELb0ELb0EN7cutlass6half_tE19Flash_kernel_traitsILi32ELi64ELi128ELi4ES3_EELb0ELb1ELb0ELb0ELb0ELb0ELb0ELb0EEEvNS_16Flash_fwd_paramsE
        .type           _ZN5flash24flash_fwd_splitkv_kernelI23Flash_fwd_kernel_traitsILi32ELi64ELi128ELi4ELb0ELb0EN7cutlass6half_tE19Flash_kernel_traitsILi32ELi64ELi128ELi4ES3_EELb0ELb1ELb0ELb0ELb0ELb0ELb0ELb0EEEvNS_16Flash_fwd_paramsE,@function
        .size           _ZN5flash24flash_fwd_splitkv_kernelI23Flash_fwd_kernel_traitsILi32ELi64ELi128ELi4ELb0ELb0EN7cutlass6half_tE19Flash_kernel_traitsILi32ELi64ELi128ELi4ES3_EELb0ELb1ELb0ELb0ELb0ELb0ELb0ELb0EEEvNS_16Flash_fwd_paramsE,(.L_x_10300 - _ZN5flash24flash_fwd_splitkv_kernelI23Flash_fwd_kernel_traitsILi32ELi64ELi128ELi4ELb0ELb0EN7cutlass6half_tE19Flash_kernel_traitsILi32ELi64ELi128ELi4ES3_EELb0ELb1ELb0ELb0ELb0ELb0ELb0ELb0EEEvNS_16Flash_fwd_paramsE)
        .other          _ZN5flash24flash_fwd_splitkv_kernelI23Flash_fwd_kernel_traitsILi32ELi64ELi128ELi4ELb0ELb0EN7cutlass6half_tE19Flash_kernel_traitsILi32ELi64ELi128ELi4ES3_EELb0ELb1ELb0ELb0ELb0ELb0ELb0ELb0EEEvNS_16Flash_fwd_paramsE,@"STO_CUDA_ENTRY STV_DEFAULT"
_ZN5flash24flash_fwd_splitkv_kernelI23Flash_fwd_kernel_traitsILi32ELi64ELi128ELi4ELb0ELb0EN7cutlass6half_tE19Flash_kernel_traitsILi32ELi64ELi128ELi4ES3_EELb0ELb1ELb0ELb0ELb0ELb0ELb0ELb0EEEvNS_16Flash_fwd_paramsE:
.text._ZN5flash24flash_fwd_splitkv_kernelI23Flash_fwd_kernel_traitsILi32ELi64ELi128ELi4ELb0ELb0EN7cutlass6half_tE19Flash_kernel_traitsILi32ELi64ELi128ELi4ES3_EELb0ELb1ELb0ELb0ELb0ELb0ELb0ELb0EEEvNS_16Flash_fwd_paramsE:
[----:B------:R-:W-:Y:S01]  /*0000*/  LDC R1, c[0x0][0x37c] ;  /* 0x0000df00ff017b82 */ /* 0x000fe20000000800 */
[----:B------:R-:W1:Y:S07]  /*0010*/  S2R R149, SR_CTAID.X ;  /* 0x0000000000957919 */ /* 0x000e6e0000002500 */
[----:B------:R-:W2:Y:S01]  /*0020*/  LDC.64 R2, c[0x0][0x348] ;  /* 0x0000d200ff027b82 */ /* 0x000ea20000000a00 */
[----:B------:R-:W-:Y:S01]  /*0030*/  BSSY.RECONVERGENT B3, `(.L_x_6954) ;  /* 0x0000005000037945 */ /* 0x000fe20003800200 */
[----:B------:R-:W-:Y:S01]  /*0040*/  MOV R146, 0x80 ;  /* 0x0000008000927802 */ /* 0x000fe20000000f00 */
[----:B------:R-:W3:Y:S01]  /*0050*/  S2R R148, SR_CTAID.Y ;  /* 0x0000000000947919 */ /* 0x000ee20000002600 */
[----:B------:R-:W4:Y:S05]  /*0060*/  S2R R147, SR_CTAID.Z ;  /* 0x0000000000937919 */ /* 0x000f2a0000002700 */
[----:B-1234-:R-:W-:Y:S05]  /*0070*/  CALL.REL.NOINC `($_ZN5flash24flash_fwd_splitkv_kernelI23Flash_fwd_kernel_traitsILi32ELi64ELi128ELi4ELb0ELb0EN7cutlass6half_tE19Flash_kernel_traitsILi32ELi64ELi128ELi4ES3_EELb0ELb1ELb0ELb0ELb0ELb0ELb0ELb0EEEvNS_16Flash_fwd_paramsE$_ZN5flash30compute_attn_1rowblock_splitkvI23Flash_fwd_kernel_traitsILi32ELi64ELi128ELi4ELb0ELb0EN7cutlass6half_tE19Flash_kernel_traitsILi32ELi64ELi128ELi4ES3_EELb0ELb1ELb0ELb0ELb0ELb0ELb0ELb0ENS_16Flash_fwd_paramsEEEvRKT8_iiiii) ;  /* 0x0000000000087944 */ /* 0x01efea0003c00000 */
[----:B------:R-:W-:Y:S05]  /*0080*/  BSYNC.RECONVERGENT B3 ;  /* 0x0000000000037941 */ /* 0x000fea0003800200 */
.L_x_6954:
[----:B------:R-:W-:Y:S05]  /*0090*/  EXIT ;  /* 0x000000000000794d */ /* 0x000fea0003800000 */
        .type           $_ZN5flash24flash_fwd_splitkv_kernelI23Flash_fwd_kernel_traitsILi32ELi64ELi128ELi4ELb0ELb0EN7cutlass6half_tE19Flash_kernel_traitsILi32ELi64ELi128ELi4ES3_EELb0ELb1ELb0ELb0ELb0ELb0ELb0ELb0EEEvNS_16Flash_fwd_paramsE$_ZN5flash30compute_attn_1rowblock_splitkvI23Flash_fwd_kernel_traitsILi32ELi64ELi128ELi4ELb0ELb0EN7cutlass6half_tE19Flash_kernel_traitsILi32ELi64ELi128ELi4ES3_EELb0ELb1ELb0ELb0ELb0ELb0ELb0ELb0ENS_16Flash_fwd_paramsEEEvRKT8_iiiii,@function
        .size           $_ZN5flash24flash_fwd_splitkv_kernelI23Flash_fwd_kernel_traitsILi32ELi64ELi128ELi4ELb0ELb0EN7cutlass6half_tE19Flash_kernel_traitsILi32ELi64ELi128ELi4ES3_EELb0ELb1ELb0ELb0ELb0ELb0ELb0ELb0EEEvNS_16Flash_fwd_paramsE$_ZN5flash30compute_attn_1rowblock_splitkvI23Flash_fwd_kernel_traitsILi32ELi64ELi128ELi4ELb0ELb0EN7cutlass6half_tE19Flash_kernel_traitsILi32ELi64ELi128ELi4ES3_EELb0ELb1ELb0ELb0ELb0ELb0ELb0ELb0ENS_16Flash_fwd_paramsEEEvRKT8_iiiii,(.L_x_10300 - $_ZN5flash24flash_fwd_splitkv_kernelI23Flash_fwd_kernel_traitsILi32ELi64ELi128ELi4ELb0ELb0EN7cutlass6half_tE19Flash_kernel_traitsILi32ELi64ELi128ELi4ES3_EELb0ELb1ELb0ELb0ELb0ELb0ELb0ELb0EEEvNS_16Flash_fwd_paramsE$_ZN5flash30compute_attn_1rowblock_splitkvI23Flash_fwd_kernel_traitsILi32ELi64ELi128ELi4ELb0ELb0EN7cutlass6half_tE19Flash_kernel_traitsILi32ELi64ELi128ELi4ES3_EELb0ELb1ELb0ELb0ELb0ELb0ELb0ELb0ENS_16Flash_fwd_paramsEEEvRKT8_iiiii)
$_ZN5flash24flash_fwd_splitkv_kernelI23Flash_fwd_kernel_traitsILi32ELi64ELi128ELi4ELb0ELb0EN7cutlass6half_tE19Flash_kernel_traitsILi32ELi64ELi128ELi4ES3_EELb0ELb1ELb0ELb0ELb0ELb0ELb0ELb0EEEvNS_16Flash_fwd_paramsE$_ZN5flash30compute_attn_1rowblock_splitkvI23Flash_fwd_kernel_traitsILi32ELi64ELi128ELi4ELb0ELb0EN7cutlass6half_tE19Flash_kernel_traitsILi32ELi64ELi128ELi4ES3_EELb0ELb1ELb0ELb0ELb0ELb0ELb0ELb0ENS_16Flash_fwd_paramsEEEvRKT8_iiiii:
        /* <DEDUP_REMOVED lines=38> */
.L_x_6956:
[----:B------:R-:W-:Y:S05]  /*0300*/  BSYNC.RECONVERGENT B0 ;  /* 0x0000000000007941 */ /* 0x000fea0003800200 */
.L_x_6955:
[----:B------:R-:W-:Y:S04]  /*0310*/  BSSY.RECONVERGENT B0, `(.L_x_6957) ;  /* 0x0000007000007945 */ /* 0x000fe80003800200 */
[----:B------:R-:W-:Y:S05]  /*0320*/  @!P3 BRA `(.L_x_6958) ;  /* 0x000000000014b947 */ /* 0x000fea0003800000 */
[----:B-----5:R-:W3:Y:S02]  /*0330*/  LD.E.U8 R6, desc[UR4][R2.64+0x1b2] ;  /* 0x0001b20402067980 */ /* 0x020ee4000c101100 */
[----:B---3--:R-:W-:-:S13]  /*0340*/  ISETP.NE.AND P1, PT, R6, RZ, PT ;  /* 0x000000ff0600720c */ /* 0x008fda0003f25270 */
[----:B------:R-:W3:Y:S02]  /*0350*/  @P1 LD.E R7, desc[UR4][R14.64+0x4] ;  /* 0x000004040e071980 */ /* 0x000ee4000c101900 */
[----:B---3--:R-:W-:-:S06]  /*0360*/  @P1 IADD3 R6, PT, PT, R7, -R12, RZ ;  /* 0x8000000c07061210 */ /* 0x008fcc0007ffe0ff */
[----:B------:R3:W5:Y:S02]  /*0370*/  @!P1 LD.E R6, desc[UR4][R14.64] ;  /* 0x000000040e069980 */ /* 0x000764000c101900 */
.L_x_6958:
[----:B------:R-:W-:Y:S05]  /*0380*/  BSYNC.RECONVERGENT B0 ;  /* 0x0000000000007941 */ /* 0x000fea0003800200 */
.L_x_6957:
        /* <DEDUP_REMOVED lines=8> */
.L_x_6960:
[----:B------:R-:W4:Y:S01]  /*0410*/  LD.E.64 R8, desc[UR4][R2.64+0x108] ;  /* 0x0001080402087980 */ /* 0x000f22000c101b00 */
[----:B------:R-:W-:Y:S01]  /*0420*/  BSSY.RECONVERGENT B0, `(.L_x_6962) ;  /* 0x0000006000007945 */ /* 0x000fe20003800200 */
[----:B------:R-:W-:Y:S01]  /*0430*/  IMAD.MOV.U32 R119, RZ, RZ, RZ ;  /* 0x000000ffff777224 */ /* 0x000fe200078e00ff */
[----:B----4-:R-:W-:-:S04]  /*0440*/  ISETP.NE.U32.AND P0, PT, R8, RZ, PT ;  /* 0x000000ff0800720c */ /* 0x010fc80003f05070 */
[----:B------:R-:W-:-:S13]  /*0450*/  ISETP.NE.AND.EX P0, PT, R9, RZ, PT, P0 ;  /* 0x000000ff0900720c */ /* 0x000fda0003f05300 */
[----:B------:R-:W-:Y:S05]  /*0460*/  @!P0 BRA `(.L_x_6963) ;  /* 0x0000000000048947 */ /* 0x000fea0003800000 */
[----:B------:R4:W5:Y:S02]  /*0470*/  LD.E R119, desc[UR4][R2.64+0xbc] ;  /* 0x0000bc0402777980 */ /* 0x000964000c101900 */
.L_x_6963:
[----:B------:R-:W-:Y:S05]  /*0480*/  BSYNC.RECONVERGENT B0 ;  /* 0x0000000000007941 */ /* 0x000fea0003800200 */
.L_x_6962:
[----:B-----5:R-:W-:Y:S02]  /*0490*/  IADD3 R119, PT, PT, R119, R6, -R11 ;  /* 0x0000000677777210 */ /* 0x020fe40007ffe80b */
.L_x_6961:
[----:B------:R-:W-:Y:S05]  /*04a0*/  BSYNC.RECONVERGENT B1 ;  /* 0x0000000000017941 */ /* 0x000fea0003800200 */
.L_x_6959:
[----:B------:R-:W-:Y:S01]  /*04b0*/  IMAD.SHL.U32 R5, R149, 0x40, RZ ;  /* 0x0000004095057824 */ /* 0x000fe200078e00ff */
[----:B------:R-:W-:Y:S01]  /*04c0*/  MOV R6, R146 ;  /* 0x0000009200067202 */ /* 0x000fe20000000f00 */
[----:B------:R-:W-:-:S03]  /*04d0*/  IMAD.MOV.U32 R7, RZ, RZ, 0x0 ;  /* 0x00000000ff077424 */ /* 0x000fc600078e00ff */
[----:B------:R-:W-:-:S13]  /*04e0*/  ISETP.GT.AND P0, PT, R120, R5, PT ;  /* 0x000000057800720c */ /* 0x000fda0003f04270 */
[----:B-1234-:R-:W-:Y:S05]  /*04f0*/  @!P0 RET.REL.NODEC R6 `(_ZN5flash24flash_fwd_splitkv_kernelI23Flash_fwd_kernel_traitsILi32ELi64ELi128ELi4ELb0ELb0EN7cutlass6half_tE19Flash_kernel_traitsILi32ELi64ELi128ELi4ES3_EELb0ELb1ELb0ELb0ELb0ELb0ELb0ELb0EEEvNS_16Flash_fwd_paramsE) ;  /* 0xfffffff806c08950 */ /* 0x01efea0003c3ffff */
        /* <DEDUP_REMOVED lines=47> */
[----:B------:R-:W-:-:S04]  /*07f0*/  IMAD.WIDE.U32 R22, R5, R16, R18 ;  /* 0x0000001005167225 */ /* 0x000fc800078e0012 */
[----:B-----5:R-:W-:-:S04]  /*0800*/  @!P0 IMAD.WIDE.U32 R12, R8, R148, RZ ;  /* 0x00000094080c8225 */ /* 0x020fc800078e00ff */
[----:B------:R-:W-:Y:S02]  /*0810*/  @!P0 IMAD R8, R9, R148, RZ ;  /* 0x0000009409088224 */ /* 0x000fe400078e02ff */
[----:B------:R-:W-:Y:S02]  /*0820*/  @P0 IMAD.MOV.U32 R12, RZ, RZ, R150 ;  /* 0x000000ffff0c0224 */ /* 0x000fe400078e0096 */
[----:B------:R-:W-:Y:S02]  /*0830*/  @!P0 IMAD.IADD R8, R13, 0x1, R8 ;  /* 0x000000010d088824 */ /* 0x000fe400078e0208 */
[----:B------:R-:W-:Y:S01]  /*0840*/  @P0 IMAD.IADD R8, R151, 0x1, R7 ;  /* 0x0000000197080824 */ /* 0x000fe200078e0207 */
[----:B------:R-:W-:Y:S01]  /*0850*/  IADD3 R12, P0, PT, R12, R22, RZ ;  /* 0x000000160c0c7210 */ /* 0x000fe20007f1e0ff */
[----:B-1----:R-:W-:Y:S01]  /*0860*/  IMAD R3, R17, R5, RZ ;  /* 0x0000000511037224 */ /* 0x002fe200078e02ff */
        /* <DEDUP_REMOVED lines=24> */
[----:B------:R-:W-:Y:S01]  /*09f0*/  IMAD.MOV.U32 R6, RZ, RZ, R12 ;  /* 0x000000ffff067224 */ /* 0x000fe200078e000c */
[----:B------:R-:W-:-:S03]  /*0a00*/  MOV R7, R9 ;  /* 0x0000000900077202 */ /* 0x000fc60000000f00 */
[----:B-1----:R-:W-:Y:S02]  /*0a10*/  IMAD.X R5, RZ, RZ, RZ, P0 ;  /* 0x000000ffff057224 */ /* 0x002fe400000e06ff */
[----:B------:R-:W-:-:S04]  /*0a20*/  IMAD.WIDE.U32 R6, R16, R87, R6 ;  /* 0x0000005710067225 */ /* 0x000fc800078e0006 */
[----:B------:R-:W-:Y:S01]  /*0a30*/  IMAD R5, R5, R16, RZ ;  /* 0x0000001005057224 */ /* 0x000fe200078e02ff */
[----:B------:R-:W-:-:S03]  /*0a40*/  LEA R4, P0, R6, R10, 0x1 ;  /* 0x0000000a06047211 */ /* 0x000fc600078008ff */
[----:B------:R-:W-:-:S05]  /*0a50*/  IMAD R5, R17, R87, R5 ;  /* 0x0000005711057224 */ /* 0x000fca00078e0205 */
[----:B------:R-:W-:-:S04]  /*0a60*/  IADD3 R5, PT, PT, R7, R5, RZ ;  /* 0x0000000507057210 */ /* 0x000fc80007ffe0ff */
[----:B------:R-:W-:-:S05]  /*0a70*/  LEA.HI.X R5, R6, R11, R5, 0x1, P0 ;  /* 0x0000000b06057211 */ /* 0x000fca00000f0c05 */
[----:B------:R2:W-:Y:S02]  /*0a80*/  ST.E.128 desc[UR4][R4.64], RZ ;  /* 0x000000ff04007985 */ /* 0x0005e4000c101d04 */
.L_x_6966:
[----:B------:R-:W-:Y:S05]  /*0a90*/  BSYNC.RECONVERGENT B0 ;  /* 0x0000000000007941 */ /* 0x000fea0003800200 */
.L_x_6965:
[----:B------:R-:W-:Y:S01]  /*0aa0*/  MOV R147, 0x0 ;  /* 0x0000000000937802 */ /* 0x000fe20000000f00 */
[----:B------:R1:W-:Y:S03]  /*0ab0*/  @!P3 ST.E desc[UR4][R2.64], R0 ;  /* 0x000000000200b985 */ /* 0x0003e6000c101904 */
[----:B-12---:R-:W-:Y:S05]  /*0ac0*/  @P2 RET.REL.NODEC R146 `(_ZN5flash24flash_fwd_splitkv_kernelI23Flash_fwd_kernel_traitsILi32ELi64ELi128ELi4ELb0ELb0EN7cutlass6half_tE19Flash_kernel_traitsILi32ELi64ELi128ELi4ES3_EELb0ELb1ELb0ELb0ELb0ELb0ELb0ELb0EEEvNS_16Flash_fwd_paramsE) ;  /* 0xfffffff4924c2950 */ /* 0x006fea0003c3ffff */
[----:B------:R-:W-:Y:S02]  /*0ad0*/  MOV R5, 0x7f800000 ;  /* 0x7f80000000057802 */ /* 0x000fe40000000f00 */
[----:B------:R-:W-:-:S03]  /*0ae0*/  MOV R147, 0x0 ;  /* 0x0000000000937802 */ /* 0x000fc60000000f00 */
[----:B------:R1:W-:Y:S02]  /*0af0*/  ST.E desc[UR4][R2.64+0x80], R5 ;  /* 0x0000800502007985 */ /* 0x0003e4000c101904 */
[----:B-1----:R-:W-:Y:S05]  /*0b00*/  RET.REL.NODEC R146 `(_ZN5flash24flash_fwd_splitkv_kernelI23Flash_fwd_kernel_traitsILi32ELi64ELi128ELi4ELb0ELb0EN7cutlass6half_tE19Flash_kernel_traitsILi32ELi64ELi128ELi4ES3_EELb0ELb1ELb0ELb0ELb0ELb0ELb0ELb0EEEvNS_16Flash_fwd_paramsE) ;  /* 0xfffffff4923c7950 */ /* 0x002fea0003c3ffff */
.L_x_6964:
        /* <DEDUP_REMOVED lines=13> */
[----:B------:R-:W2:Y:S01]  /*0be0*/  LD.E.64 R8, desc[UR4][R2.64+0x168] ;  /* 0x0001680402087980 */ /* 0x000ea2000c101b00 */
[----:B------:R-:W-:Y:S02]  /*0bf0*/  IMAD.MOV.U32 R112, RZ, RZ, R2 ;  /* 0x000000ffff707224 */ /* 0x000fe400078e0002 */
[----:B------:R-:W-:-:S05]  /*0c00*/  IMAD.MOV.U32 R113, RZ, RZ, R3 ;  /* 0x000000ffff717224 */ /* 0x000fca00078e0003 */
[----:B------:R-:W3:Y:S01]  /*0c10*/  LD.E R16, desc[UR4][R112.64+0x68] ;  /* 0x0000680470107980 */ /* 0x000ee2000c101900 */
[----:B------:R-:W-:-:S03]  /*0c20*/  LEA R116, R84, 0xffffff80, 0x7 ;  /* 0xffffff8054747811 */ /* 0x000fc600078e38ff */
[----:B------:R-:W4:Y:S01]  /*0c30*/  LD.E.64 R20, desc[UR4][R112.64+0x20] ;  /* 0x0000200470147980 */ /* 0x000f22000c101b00 */
[----:B------:R-:W-:-:S03]  /*0c40*/  IABS R4, R116 ;  /* 0x0000007400047213 */ /* 0x000fc60000000000 */
[----:B------:R-:W4:Y:S04]  /*0c50*/  LD.E.64 R134, desc[UR4][R112.64+0x38] ;  /* 0x0000380470867980 */ /* 0x000f28000c101b00 */
[----:B------:R-:W4:Y:S04]  /*0c60*/  LD.E.64 R18, desc[UR4][R112.64+0x50] ;  /* 0x0000500470127980 */ /* 0x000f28000c101b00 */
[----:B------:R-:W4:Y:S04]  /*0c70*/  LD.E.64 R14, desc[UR4][R112.64+0x28] ;  /* 0x00002804700e7980 */ /* 0x000f28000c101b00 */
[----:B------:R-:W5:Y:S04]  /*0c80*/  LD.E.64 R28, desc[UR4][R112.64+0x58] ;  /* 0x00005804701c7980 */ /* 0x000f68000c101b00 */
[----:B------:R-:W5:Y:S01]  /*0c90*/  LD.E.64 R136, desc[UR4][R112.64+0x40] ;  /* 0x0000400470887980 */ /* 0x000f62000c101b00 */
[----:B-1----:R-:W-:-:S04]  /*0ca0*/  IABS R6, R11 ;  /* 0x0000000b00067213 */ /* 0x002fc80000000000 */
[----:B-----5:R-:W1:Y:S08]  /*0cb0*/  I2F.RP R10, R6 ;  /* 0x00000006000a7306 */ /* 0x020e700000209400 */
        /* <DEDUP_REMOVED lines=27> */
[----:B------:R-:W-:-:S05]  /*0e70*/  IMAD.WIDE R12, R9, 0x4, R154 ;  /* 0x00000004090c7825 */ /* 0x000fca00078e029a */
[----:B------:R1:W2:Y:S01]  /*0e80*/  LD.E R4, desc[UR4][R12.64] ;  /* 0x000000040c047980 */ /* 0x0002a2000c101900 */
[----:B---3--:R-:W-:-:S04]  /*0e90*/  IABS R8, R16 ;  /* 0x0000001000087213 */ /* 0x008fc80000000000 */
[----:B------:R-:W3:Y:S08]  /*0ea0*/  I2F.RP R10, R8 ;  /* 0x00000008000a7306 */ /* 0x000ef00000209400 */
[----:B---3--:R-:W3:Y:S02]  /*0eb0*/  MUFU.RCP R6, R10 ;  /* 0x0000000a00067308 */ /* 0x008ee40000001000 */
[----:B---3--:R-:W-:-:S06]  /*0ec0*/  IADD3 R6, PT, PT, R6, 0xffffffe, RZ ;  /* 0x0ffffffe06067810 */ /* 0x008fcc0007ffe0ff */
[----:B------:R-:W3:Y:S01]  /*0ed0*/  F2I.FTZ.U32.TRUNC.NTZ R23, R6 ;  /* 0x0000000600177305 */ /* 0x000ee2000021f000 */
[----:B------:R-:W-:Y:S02]  /*0ee0*/  MOV R22, RZ ;  /* 0x000000ff00167202 */ /* 0x000fe40000000f00 */
[----:B------:R-:W-:Y:S01]  /*0ef0*/  IABS R7, R16 ;  /* 0x0000001000077213 */ /* 0x000fe20000000000 */
[----:B---3--:R-:W-:-:S04]  /*0f00*/  IMAD.MOV R0, RZ, RZ, -R23 ;  /* 0x000000ffff007224 */ /* 0x008fc800078e0a17 */
[----:B-1----:R-:W-:Y:S01]  /*0f10*/  IMAD R13, R0, R8, RZ ;  /* 0x00000008000d7224 */ /* 0x002fe200078e02ff */
[----:B------:R-:W-:-:S03]  /*0f20*/  IABS R0, R147 ;  /* 0x0000009300007213 */ /* 0x000fc60000000000 */
        /* <DEDUP_REMOVED lines=13> */
[----:B------:R-:W-:Y:S01]  /*1000*/  @P2 VIADD R6, R6, 0x1 ;  /* 0x0000000106062836 */ /* 0x000fe20000000000 */
[----:B------:R-:W-:-:S03]  /*1010*/  SHF.R.S32.HI R9, RZ, 0x1f, R0 ;  /* 0x0000001fff097819 */ /* 0x000fc60000011400 */
[----:B------:R-:W-:Y:S02]  /*1020*/  IMAD.MOV.U32 R11, RZ, RZ, R6 ;  /* 0x000000ffff0b7224 */ /* 0x000fe400078e0006 */
[----:B----4-:R-:W-:-:S03]  /*1030*/  IMAD R6, R135, R0, RZ ;  /* 0x0000000087067224 */ /* 0x010fc600078e02ff */
[----:B------:R-:W-:Y:S02]  /*1040*/  @!P0 IADD3 R11, PT, PT, -R11, RZ, RZ ;  /* 0x000000ff0b0b8210 */ /* 0x000fe40007ffe1ff */
[----:B------:R-:W-:Y:S01]  /*1050*/  @!P1 LOP3.LUT R11, RZ, R16, RZ, 0x33, !PT ;  /* 0x00000010ff0b9212 */ /* 0x000fe200078e33ff */
[----:B------:R-:W-:-:S04]  /*1060*/  IMAD R6, R134, R9, R6 ;  /* 0x0000000986067224 */ /* 0x000fc800078e0206 */
[----:B------:R-:W-:Y:S01]  /*1070*/  IMAD R13, R19, R11, RZ ;  /* 0x0000000b130d7224 */ /* 0x000fe200078e02ff */
[----:B--2---:R-:W-:Y:S01]  /*1080*/  SHF.R.S32.HI R7, RZ, 0x1f, R4 ;  /* 0x0000001fff077819 */ /* 0x004fe20000011404 */
[----:B------:R-:W-:-:S04]  /*1090*/  IMAD R8, R21, R4, RZ ;  /* 0x0000000415087224 */ /* 0x000fc800078e02ff */
[C---:B------:R-:W-:Y:S02]  /*10a0*/  IMAD R8, R20.reuse, R7, R8 ;  /* 0x0000000714087224 */ /* 0x040fe400078e0208 */
[----:B------:R-:W-:-:S05]  /*10b0*/  IMAD.WIDE.U32 R20, R20, R4, RZ ;  /* 0x0000000414147225 */ /* 0x000fca00078e00ff */
[----:B------:R-:W-:Y:S02]  /*10c0*/  IADD3 R21, PT, PT, R21, R8, RZ ;  /* 0x0000000815157210 */ /* 0x000fe40007ffe0ff */
        /* <DEDUP_REMOVED lines=13> */
.L_x_6968:
        /* <DEDUP_REMOVED lines=47> */
[----:B------:R-:W-:Y:S01]  /*1490*/  @P2 IADD3 R9, PT, PT, R21, R0, RZ ;  /* 0x0000000015092210 */ /* 0x000fe20007ffe0ff */
[----:B------:R-:W-:Y:S01]  /*14a0*/  @!P2 IMAD R0, R137, R11, RZ ;  /* 0x0000000b8900a224 */ /* 0x000fe200078e02ff */
[----:B------:R-:W-:Y:S02]  /*14b0*/  @P2 MOV R8, R20 ;  /* 0x0000001400082202 */ /* 0x000fe40000000f00 */
[----:B------:R-:W-:-:S02]  /*14c0*/  @!P2 SHF.R.S32.HI R7, RZ, 0x1f, R11 ;  /* 0x0000001fff07a819 */ /* 0x000fc4000001140b */
[----:B------:R-:W-:Y:S01]  /*14d0*/  @P3 IADD3 R6, PT, PT, R6, 0x1, RZ ;  /* 0x0000000106063810 */ /* 0x000fe20007ffe0ff */
[-C--:B------:R-:W-:Y:S02]  /*14e0*/  IMAD R4, R135, R116.reuse, RZ ;  /* 0x0000007487047224 */ /* 0x080fe400078e02ff */
[----:B------:R-:W-:-:S04]  /*14f0*/  IMAD.WIDE.U32 R8, R134, R116, R8 ;  /* 0x0000007486087225 */ /* 0x000fc800078e0008 */
[----:B------:R-:W-:Y:S02]  /*1500*/  @!P2 IMAD R0, R7, R136, R0 ;  /* 0x000000880700a224 */ /* 0x000fe400078e0200 */
[----:B------:R-:W-:Y:S01]  /*1510*/  @!P2 IMAD.WIDE.U32 R20, R136, R11, RZ ;  /* 0x0000000b8814a225 */ /* 0x000fe200078e00ff */
[----:B------:R-:W-:-:S03]  /*1520*/  IADD3 R13, PT, PT, R9, R4, RZ ;  /* 0x00000004090d7210 */ /* 0x000fc60007ffe0ff */
[----:B------:R-:W-:Y:S01]  /*1530*/  @!P0 IMAD.MOV R6, RZ, RZ, -R6 ;  /* 0x000000ffff068224 */ /* 0x000fe200078e0a06 */
[----:B------:R-:W-:Y:S02]  /*1540*/  @!P1 LOP3.LUT R6, RZ, R16, RZ, 0x33, !PT ;  /* 0x00000010ff069212 */ /* 0x000fe400078e33ff */
[----:B------:R-:W-:Y:S01]  /*1550*/  @P2 IADD3 R11, PT, PT, R11, R12, RZ ;  /* 0x0000000c0b0b2210 */ /* 0x000fe20007ffe0ff */
[----:B------:R-:W-:Y:S01]  /*1560*/  IMAD.MOV.U32 R12, RZ, RZ, R8 ;  /* 0x000000ffff0c7224 */ /* 0x000fe200078e0008 */
[----:B------:R-:W-:Y:S01]  /*1570*/  @!P2 IADD3 R21, PT, PT, R21, R0, RZ ;  /* 0x000000001515a210 */ /* 0x000fe20007ffe0ff */
[----:B------:R-:W-:Y:S01]  /*1580*/  @!P2 IMAD R0, R19, R10, RZ ;  /* 0x0000000a1300a224 */ /* 0x000fe200078e02ff */
[----:B------:R-:W-:Y:S01]  /*1590*/  @!P2 SHF.R.S32.HI R7, RZ, 0x1f, R10 ;  /* 0x0000001fff07a819 */ /* 0x000fe2000001140a */
[-C--:B------:R-:W-:Y:S01]  /*15a0*/  IMAD R9, R15, R6.reuse, RZ ;  /* 0x000000060f097224 */ /* 0x080fe200078e02ff */
[----:B------:R-:W-:Y:S01]  /*15b0*/  SHF.R.S32.HI R4, RZ, 0x1f, R6 ;  /* 0x0000001fff047819 */ /* 0x000fe20000011406 */
[----:B------:R-:W-:-:S04]  /*15c0*/  IMAD.WIDE.U32 R12, R14, R6, R12 ;  /* 0x000000060e0c7225 */ /* 0x000fc800078e000c */
[C---:B------:R-:W-:Y:S02]  /*15d0*/  @!P2 IMAD R0, R18.reuse, R7, R0 ;  /* 0x000000071200a224 */ /* 0x040fe400078e0200 */
[----:B------:R-:W-:-:S04]  /*15e0*/  @!P2 IMAD.WIDE.U32 R18, R18, R10, R20 ;  /* 0x0000000a1212a225 */ /* 0x000fc800078e0014 */
[-C--:B------:R-:W-:Y:S02]  /*15f0*/  @P2 IMAD R6, R137, R11.reuse, RZ ;  /* 0x0000000b89062224 */ /* 0x080fe400078e02ff */
[----:B------:R-:W-:Y:S02]  /*1600*/  IMAD R4, R14, R4, R9 ;  /* 0x000000040e047224 */ /* 0x000fe400078e0209 */
        /* <DEDUP_REMOVED lines=8> */
[----:B------:R-:W-:Y:S02]  /*1690*/  MOV R0, R116 ;  /* 0x0000007400007202 */ /* 0x000fe40000000f00 */
.L_x_6969:
[----:B------:R-:W-:Y:S05]  /*16a0*/  BSYNC.RECONVERGENT B0 ;  /* 0x0000000000007941 */ /* 0x000fea0003800200 */
.L_x_6967:
        /* <DEDUP_REMOVED lines=28> */
[----:B------:R-:W-:Y:S01]  /*1870*/  ISETP.NE.AND P2, PT, R16, RZ, PT ;  /* 0x000000ff1000720c */ /* 0x000fe20003f45270 */
[----:B------:R-:W-:-:S06]  /*1880*/  IMAD R9, R9, R136, RZ ;  /* 0x0000008809097224 */ /* 0x000fcc00078e02ff */
[----:B------:R-:W-:-:S04]  /*1890*/  @P3 VIADD R27, R27, 0x1 ;  /* 0x000000011b1b3836 */ /* 0x000fc80000000000 */
[----:B------:R-:W-:Y:S01]  /*18a0*/  IMAD.MOV.U32 R17, RZ, RZ, R27 ;  /* 0x000000ffff117224 */ /* 0x000fe200078e001b */
[----:B------:R-:W-:Y:S01]  /*18b0*/  SHF.L.U32 R139, R87, 0x3, RZ ;  /* 0x00000003578b7819 */ /* 0x000fe200000006ff */
[C---:B------:R-:W-:Y:S02]  /*18c0*/  IMAD R9, R0.reuse, R137, R9 ;  /* 0x0000008900097224 */ /* 0x040fe400078e0209 */
[----:B------:R-:W-:Y:S01]  /*18d0*/  @!P1 IMAD.MOV R17, RZ, RZ, -R17 ;  /* 0x000000ffff119224 */ /* 0x000fe200078e0a11 */
[----:B------:R-:W-:Y:S01]  /*18e0*/  @!P2 LOP3.LUT R17, RZ, R16, RZ, 0x33, !PT ;  /* 0x00000010ff11a212 */ /* 0x000fe200078e33ff */
[----:B------:R-:W-:Y:S01]  /*18f0*/  IMAD.WIDE.U32 R26, R0, R136, RZ ;  /* 0x00000088001a7225 */ /* 0x000fe200078e00ff */
[C---:B------:R-:W-:Y:S02]  /*1900*/  LOP3.LUT R18, R139.reuse, 0xc0, RZ, 0xc0, !PT ;  /* 0x000000c08b127812 */ /* 0x040fe400078ec0ff */
[----:B------:R-:W-:Y:S01]  /*1910*/  LOP3.LUT R140, R139, 0x18, RZ, 0xc0, !PT ;  /* 0x000000188b8c7812 */ /* 0x000fe200078ec0ff */
[----:B------:R-:W-:Y:S01]  /*1920*/  IMAD.IADD R0, R27, 0x1, R9 ;  /* 0x000000011b007824 */ /* 0x000fe200078e0209 */
[----:B------:R-:W-:Y:S01]  /*1930*/  SHF.R.S32.HI R16, RZ, 0x1f, R17 ;  /* 0x0000001fff107819 */ /* 0x000fe20000011411 */
[-C--:B------:R-:W-:Y:S01]  /*1940*/  IMAD R9, R29, R17.reuse, RZ ;  /* 0x000000111d097224 */ /* 0x080fe200078e02ff */
[----:B------:R-:W-:Y:S01]  /*1950*/  LOP3.LUT R153, R18, 0x18, R87, 0xf8, !PT ;  /* 0x0000001812997812 */ /* 0x000fe200078ef857 */
[----:B------:R-:W-:Y:S01]  /*1960*/  IMAD.WIDE.U32 R18, R28, R17, RZ ;  /* 0x000000111c127225 */ /* 0x000fe200078e00ff */
[----:B------:R-:W-:-:S03]  /*1970*/  IADD3 R14, P2, P1, R26, R14, R140 ;  /* 0x0000000e1a0e7210 */ /* 0x000fc6000795e08c */
[----:B------:R-:W-:Y:S01]  /*1980*/  IMAD R9, R16, R28, R9 ;  /* 0x0000001c10097224 */ /* 0x000fe200078e0209 */
[----:B------:R-:W-:Y:S02]  /*1990*/  IADD3.X R15, PT, PT, R0, R15, RZ, P2, P1 ;  /* 0x0000000f000f7210 */ /* 0x000fe400017e24ff */
[----:B------:R-:W-:Y:S02]  /*19a0*/  IADD3 R16, P1, PT, R14, R18, RZ ;  /* 0x000000120e107210 */ /* 0x000fe40007f3e0ff */
[----:B------:R-:W-:Y:S02]  /*19b0*/  LOP3.LUT R17, R139, 0x1f20, RZ, 0xc0, !PT ;  /* 0x00001f208b117812 */ /* 0x000fe400078ec0ff */
[----:B------:R-:W-:Y:S02]  /*19c0*/  LOP3.LUT R0, R153, R140, RZ, 0x3c, !PT ;  /* 0x0000008c99007212 */ /* 0x000fe400078e3cff */
[----:B------:R-:W-:Y:S02]  /*19d0*/  IADD3 R14, PT, PT, R19, R9, RZ ;  /* 0x00000009130e7210 */ /* 0x000fe40007ffe0ff */
[----:B------:R-:W-:Y:S01]  /*19e0*/  LOP3.LUT R0, R17, R0, RZ, 0xfc, !PT ;  /* 0x0000000011007212 */ /* 0x000fe200078efcff */
[----:B------:R-:W1:Y:S02]  /*19f0*/  S2UR UR6, SR_CgaCtaId ;  /* 0x00000000000679c3 */ /* 0x000e640000008800 */
[----:B------:R-:W-:Y:S01]  /*1a00*/  IMAD.X R17, R15, 0x1, R14, P1 ;  /* 0x000000010f117824 */ /* 0x000fe200008e060e */
[----:B------:R-:W-:-:S04]  /*1a10*/  IADD3 R14, P1, PT, R140, R8, RZ ;  /* 0x000000088c0e7210 */ /* 0x000fc80007f3e0ff */
[----:B------:R-:W-:Y:S02]  /*1a20*/  IADD3.X R15, PT, PT, RZ, R4, RZ, P1, !PT ;  /* 0x00000004ff0f7210 */ /* 0x000fe40000ffe4ff */
[----:B------:R-:W-:Y:S02]  /*1a30*/  SHF.R.U32.HI R122, RZ, 0x2, R87 ;  /* 0x00000002ff7a7819 */ /* 0x000fe40000011657 */
[----:B------:R-:W-:Y:S01]  /*1a40*/  IADD3 R138, PT, PT, -R5, R120, RZ ;  /* 0x00000078058a7210 */ /* 0x000fe20007ffe1ff */
[----:B------:R-:W-:Y:S02]  /*1a50*/  UMOV UR7, 0x400 ;  /* 0x0000040000077882 */ /* 0x000fe40000000000 */
[----:B------:R-:W-:Y:S02]  /*1a60*/  IMAD R145, R137, R122, RZ ;  /* 0x0000007a89917224 */ /* 0x000fe400078e02ff */
[----:B------:R-:W-:-:S04]  /*1a70*/  IMAD.WIDE.U32 R16, R122, R136, R16 ;  /* 0x000000887a107225 */ /* 0x000fc800078e0010 */
[----:B------:R-:W-:Y:S02]  /*1a80*/  IMAD R143, R135, R122, RZ ;  /* 0x0000007a878f7224 */ /* 0x000fe400078e02ff */
[----:B------:R-:W-:Y:S01]  /*1a90*/  IMAD.WIDE.U32 R14, R122, R134, R14 ;  /* 0x000000867a0e7225 */ /* 0x000fe200078e000e */
[----:B-1----:R-:W-:Y:S01]  /*1aa0*/  ULEA UR6, UR6, UR7, 0x18 ;  /* 0x0000000706067291 */ /* 0x002fe2000f8ec0ff */
[----:B------:R-:W-:Y:S02]  /*1ab0*/  MOV R123, RZ ;  /* 0x000000ff007b7202 */ /* 0x000fe40000000f00 */
[----:B------:R-:W-:Y:S01]  /*1ac0*/  IMAD.IADD R145, R17, 0x1, R145 ;  /* 0x0000000111917824 */ /* 0x000fe200078e0291 */
[----:B------:R-:W-:Y:S01]  /*1ad0*/  IADD3 R143, PT, PT, R15, R143, RZ ;  /* 0x0000008f0f8f7210 */ /* 0x000fe20007ffe0ff */
        /* <DEDUP_REMOVED lines=19> */
[----:B------:R-:W-:Y:S01]  /*1c10*/  IMAD.WIDE.U32 R16, R149, 0x40, R122 ;  /* 0x0000004095107825 */ /* 0x000fe200078e007a */
[----:B------:R-:W-:Y:S02]  /*1c20*/  LEA.HI.X R143, R14, R21, R143, 0x1, P3 ;  /* 0x000000150e8f7211 */ /* 0x000fe400018f0c8f */
[----:B------:R-:W-:-:S03]  /*1c30*/  IADD3 R15, PT, PT, R13, R4, RZ ;  /* 0x000000040d0f7210 */ /* 0x000fc60007ffe0ff */
[----:B------:R-:W-:Y:S05]  /*1c40*/  @P1 BRA `(.L_x_6971) ;  /* 0x00000000003c1947 */ /* 0x000fea0003800000 */
        /* <DEDUP_REMOVED lines=14> */
.L_x_6972:
[----:B------:R1:W-:Y:S02]  /*1d30*/  STS.128 [R159], RZ ;  /* 0x000000ff9f007388 */ /* 0x0003e40000000c00 */
.L_x_6971:
[----:B------:R-:W-:Y:S05]  /*1d40*/  BSYNC.RECONVERGENT B0 ;  /* 0x0000000000007941 */ /* 0x000fea0003800200 */
.L_x_6970:
        /* <DEDUP_REMOVED lines=10> */
[----:B--2---:R-:W-:Y:S02]  /*1df0*/  IADD3 R5, P0, PT, R16, 0x20, RZ ;  /* 0x0000002010057810 */ /* 0x004fe40007f1e0ff */
        /* <DEDUP_REMOVED lines=12> */
.L_x_6974:
[----:B------:R-:W-:Y:S05]  /*1ec0*/  BSYNC.RECONVERGENT B0 ;  /* 0x0000000000007941 */ /* 0x000fea0003800200 */
.L_x_6973:
[----:B------:R-:W-:Y:S01]  /*1ed0*/  BSSY.RECONVERGENT B0, `(.L_x_6975) ;  /* 0x000000c000007945 */ /* 0x000fe20003800200 */
[C---:B--2---:R-:W-:Y:S02]  /*1ee0*/  SHF.L.U64.HI R5, R134.reuse, 0x5, R135 ;  /* 0x0000000586057819 */ /* 0x044fe40000010287 */
[----:B------:R-:W-:Y:S01]  /*1ef0*/  SHF.L.U32 R4, R134, 0x5, RZ ;  /* 0x0000000586047819 */ /* 0x000fe200000006ff */
        /* <DEDUP_REMOVED lines=8> */
.L_x_6977:
[----:B------:R2:W-:Y:S02]  /*1f80*/  STS.128 [R159+0x1000], RZ ;  /* 0x001000ff9f007388 */ /* 0x0005e40000000c00 */
.L_x_6976:
[----:B------:R-:W-:Y:S05]  /*1f90*/  BSYNC.RECONVERGENT B0 ;  /* 0x0000000000007941 */ /* 0x000fea0003800200 */
.L_x_6975:
[----:B------:R-:W-:Y:S01]  /*1fa0*/  ISETP.GE.AND P3, PT, R9, R0, PT ;  /* 0x000000000900720c */ /* 0x000fe20003f66270 */
[----:B------:R-:W-:Y:S01]  /*1fb0*/  VIADD R11, R122, 0x40 ;  /* 0x000000407a0b7836 */ /* 0x000fe20000000000 */
[----:B------:R-:W-:Y:S01]  /*1fc0*/  LEA R12, P0, R4, R142, 0x1 ;  /* 0x0000008e040c7211 */ /* 0x000fe200078008ff */
[----:B----45:R-:W-:Y:S01]  /*1fd0*/  VIADD R7, R122, 0x60 ;  /* 0x000000607a077836 */ /* 0x030fe20000000000 */
        /* <DEDUP_REMOVED lines=12> */
.L_x_6979:
[----:B------:R-:W-:Y:S05]  /*20a0*/  BSYNC.RECONVERGENT B0 ;  /* 0x0000000000007941 */ /* 0x000fea0003800200 */
.L_x_6978:
        /* <DEDUP_REMOVED lines=11> */
.L_x_6981:
[----:B------:R-:W-:Y:S05]  /*2160*/  BSYNC.RECONVERGENT B0 ;  /* 0x0000000000007941 */ /* 0x000fea0003800200 */
.L_x_6980:
        /* <DEDUP_REMOVED lines=11> */
.L_x_6983:
[----:B------:R-:W-:Y:S05]  /*2220*/  BSYNC.RECONVERGENT B0 ;  /* 0x0000000000007941 */ /* 0x000fea0003800200 */
.L_x_6982:
        /* <DEDUP_REMOVED lines=17> */
.L_x_6986:
[----:B------:R1:W-:Y:S01]  /*2340*/  STS.128 [R159+0x3000], RZ ;  /* 0x003000ff9f007388 */ /* 0x0003e20000000c00 */
[----:B------:R-:W-:Y:S05]  /*2350*/  BRA `(.L_x_6987) ;  /* 0x0000000000047947 */ /* 0x000fea0003800000 */
.L_x_6985:
[----:B------:R1:W-:Y:S02]  /*2360*/  STS.128 [R159+0x3000], RZ ;  /* 0x003000ff9f007388 */ /* 0x0003e40000000c00 */
.L_x_6987:
[----:B------:R-:W-:Y:S05]  /*2370*/  BSYNC.RECONVERGENT B0 ;  /* 0x0000000000007941 */ /* 0x000fea0003800200 */
.L_x_6984:
[-C--:B------:R-:W-:Y:S01]  /*2380*/  ISETP.GE.AND P3, PT, R9, R0.reuse, PT ;  /* 0x000000000900720c */ /* 0x080fe20003f66270 */
[C---:B------:R-:W-:Y:S01]  /*2390*/  IMAD.SHL.U32 R6, R87.reuse, 0x10, RZ ;  /* 0x0000001057067824 */ /* 0x040fe200078e00ff */
[----:B------:R-:W-:Y:S01]  /*23a0*/  SHF.R.U32.HI R129, RZ, 0x1, R87 ;  /* 0x00000001ff817819 */ /* 0x000fe20000011657 */
[----:B------:R-:W-:Y:S01]  /*23b0*/  IMAD.SHL.U32 R117, R87, 0x20, RZ ;  /* 0x0000002057757824 */ /* 0x000fe200078e00ff */
        /* <DEDUP_REMOVED lines=9> */
[--C-:B------:R-:W-:Y:S02]  /*2450*/  LOP3.LUT R9, R8, 0xc0, R117.reuse, 0xf8, !PT ;  /* 0x000000c008097812 */ /* 0x100fe400078ef875 */
[----:B------:R-:W-:Y:S02]  /*2460*/  LOP3.LUT R6, R6, 0x100, RZ, 0xc0, !PT ;  /* 0x0000010006067812 */ /* 0x000fe400078ec0ff */
[----:B------:R-:W-:Y:S02]  /*2470*/  LOP3.LUT R8, R130, 0x20, R117, 0xf8, !PT ;  /* 0x0000002082087812 */ /* 0x000fe400078ef875 */
[----:B------:R-:W-:-:S02]  /*2480*/  LOP3.LUT R7, R0, 0x8, R87, 0xf8, !PT ;  /* 0x0000000800077812 */ /* 0x000fc400078ef857 */
[----:B------:R-:W-:Y:S02]  /*2490*/  LEA R10, P0, R4, R144, 0x1 ;  /* 0x00000090040a7211 */ /* 0x000fe400078008ff */
[----:B------:R-:W-:Y:S02]  /*24a0*/  LOP3.LUT R0, R9, R114, RZ, 0x3c, !PT ;  /* 0x0000007209007212 */ /* 0x000fe400078e3cff */
[--C-:B------:R-:W-:Y:S02]  /*24b0*/  LOP3.LUT R6, R6, 0x20, R117.reuse, 0xf8, !PT ;  /* 0x0000002006067812 */ /* 0x100fe400078ef875 */
[----:B------:R-:W-:Y:S02]  /*24c0*/  LOP3.LUT R9, R8, 0x100, R117, 0xf8, !PT ;  /* 0x0000010008097812 */ /* 0x000fe400078ef875 */
[----:B------:R-:W-:Y:S02]  /*24d0*/  LEA.HI.X R11, R4, R145, R5, 0x1, P0 ;  /* 0x00000091040b7211 */ /* 0x000fe400000f0c05 */
[----:B------:R-:W-:-:S02]  /*24e0*/  LOP3.LUT R6, R6, R7, R114, 0xf6, !PT ;  /* 0x0000000706067212 */ /* 0x000fc400078ef672 */
        /* <DEDUP_REMOVED lines=9> */
.L_x_6989:
[----:B------:R-:W-:Y:S05]  /*2580*/  BSYNC.RECONVERGENT B0 ;  /* 0x0000000000007941 */ /* 0x000fea0003800200 */
.L_x_6988:
        /* <DEDUP_REMOVED lines=14> */
.L_x_6991:
[----:B------:R-:W-:Y:S05]  /*2670*/  BSYNC.RECONVERGENT B0 ;  /* 0x0000000000007941 */ /* 0x000fea0003800200 */
.L_x_6990:
        /* <DEDUP_REMOVED lines=12> */
.L_x_6993:
[----:B------:R-:W-:Y:S05]  /*2740*/  BSYNC.RECONVERGENT B0 ;  /* 0x0000000000007941 */ /* 0x000fea0003800200 */
.L_x_6992:
[----:B------:R-:W-:Y:S01]  /*2750*/  LDSM.16.M88.4 R104, [R4] ;  /* 0x000000000468783b */ /* 0x000fe20000000200 */
[----:B------:R-:W-:Y:S01]  /*2760*/  IMAD.MOV.U32 R115, RZ, RZ, 0x20 ;  /* 0x00000020ff737424 */ /* 0x000fe200078e00ff */
[----:B------:R-:W-:Y:S01]  /*2770*/  LOP3.LUT P5, RZ, R87, 0x4, RZ, 0xc0, !PT ;  /* 0x0000000457ff7812 */ /* 0x000fe200078ac0ff */
[----:B------:R-:W-:Y:S01]  /*2780*/  BSSY.RECONVERGENT B1, `(.L_x_6994) ;  /* 0x00000b2000017945 */ /* 0x000fe20003800200 */
[----:B------:R-:W2:Y:S01]  /*2790*/  LDSM.16.M88.4 R40, [R86+0x1800] ;  /* 0x001800005628783b */ /* 0x000ea20000000200 */
[----:B-----5:R-:W-:Y:S02]  /*27a0*/  IADD3 R121, PT, PT, R121, R119, -R120 ;  /* 0x0000007779797210 */ /* 0x020fe40007ffe878 */
[----:B------:R-:W-:Y:S01]  /*27b0*/  SEL R115, R115, 0xffffffe0, !P5 ;  /* 0xffffffe073737807 */ /* 0x000fe20006800000 */
[----:B------:R-:W3:Y:S04]  /*27c0*/  LDSM.16.M88.4 R108, [R86+0x2c00] ;  /* 0x002c0000566c783b */ /* 0x000ee80000000200 */
[----:B------:R-:W-:Y:S01]  /*27d0*/  IMAD.IADD R100, R4, 0x1, R115 ;  /* 0x0000000104647824 */ /* 0x000fe200078e0273 */
[----:B------:R-:W4:Y:S01]  /*27e0*/  LDSM.16.M88.4 R56, [R86+0x1000] ;  /* 0x001000005638783b */ /* 0x000f220000000200 */
[----:B------:R-:W-:-:S03]  /*27f0*/  IMAD.IADD R85, R115, 0x1, R86 ;  /* 0x0000000173557824 */ /* 0x000fc600078e0256 */
[----:B------:R-:W4:Y:S04]  /*2800*/  LDSM.16.M88.4 R48, [R86+0x1400] ;  /* 0x001400005630783b */ /* 0x000f280000000200 */
[----:B------:R-:W4:Y:S04]  /*2810*/  LDSM.16.M88.4 R32, [R86+0x1c00] ;  /* 0x001c00005620783b */ /* 0x000f280000000200 */
[----:B------:R-:W4:Y:S04]  /*2820*/  LDSM.16.M88.4 R24, [R86+0x2000] ;  /* 0x002000005618783b */ /* 0x000f280000000200 */
[----:B------:R-:W4:Y:S04]  /*2830*/  LDSM.16.M88.4 R16, [R86+0x2400] ;  /* 0x002400005610783b */ /* 0x000f280000000200 */
[----:B-1----:R-:W1:Y:S04]  /*2840*/  LDSM.16.M88.4 R8, [R86+0x2800] ;  /* 0x002800005608783b */ /* 0x002e680000000200 */
[----:B------:R-:W-:Y:S04]  /*2850*/  LDSM.16.M88.4 R100, [R100] ;  /* 0x000000006464783b */ /* 0x000fe80000000200 */
        /* <DEDUP_REMOVED lines=12> */
[----:B------:R-:W0:Y:S01]  /*2920*/  LDGDEPBAR ;  /* 0x00000000000079af */ /* 0x000e220000000000 */
[C---:B------:R-:W-:Y:S08]  /*2930*/  HMMA.16816.F32 R36, R104.reuse, R32, RZ ;  /* 0x000000206824723c */ /* 0x040ff000000018ff */
[C---:B------:R-:W-:Y:S08]  /*2940*/  HMMA.16816.F32 R28, R104.reuse, R24, RZ ;  /* 0x00000018681c723c */ /* 0x040ff000000018ff */
[----:B------:R-:W-:Y:S01]  /*2950*/  HMMA.16816.F32 R20, R104, R16, RZ ;  /* 0x000000106814723c */ /* 0x000fe200000018ff */
[----:B------:R-:W-:-:S07]  /*2960*/  DEPBAR.LE SB0, 0x0 ;  /* 0x000080000000791a */ /* 0x000fce0000000000 */
        /* <DEDUP_REMOVED lines=10> */
[----:B------:R-:W-:-:S05]  /*2a10*/  VIADD R88, R84, 0xffffffff ;  /* 0xffffffff54587836 */ /* 0x000fca0000000000 */
[----:B------:R-:W-:Y:S02]  /*2a20*/  ISETP.GT.U32.AND P0, PT, R88, R141, PT ;  /* 0x0000008d5800720c */ /* 0x000fe40003f04070 */
[----:B--2---:R-:W-:Y:S01]  /*2a30*/  HMMA.16816.F32 R4, R100, R64, R4 ;  /* 0x000000406404723c */ /* 0x004fe20000001804 */
[----:B------:R-:W-:-:S04]  /*2a40*/  LOP3.LUT R65, R129, 0x1f0, RZ, 0xc0, !PT ;  /* 0x000001f081417812 */ /* 0x000fc800078ec0ff */
[----:B------:R-:W-:Y:S02]  /*2a50*/  LOP3.LUT R122, R65, 0x7, R122, 0xf8, !PT ;  /* 0x00000007417a7812 */ /* 0x000fe400078ef87a */
[----:B------:R-:W-:Y:S01]  /*2a60*/  IADD3 R65, PT, PT, R119, -R120, -R118 ;  /* 0x8000007877417210 */ /* 0x000fe20007ffe876 */
[----:B------:R-:W-:Y:S02]  /*2a70*/  HMMA.16816.F32 R60, R100, R96, R60 ;  /* 0x00000060643c723c */ /* 0x000fe4000000183c */
[----:B------:R-:W-:-:S04]  /*2a80*/  IMAD R122, R149, 0x40, R122 ;  /* 0x00000040957a7824 */ /* 0x000fc800078e027a */
[----:B------:R-:W-:Y:S02]  /*2a90*/  IMAD.IADD R152, R122, 0x1, R121 ;  /* 0x000000017a987824 */ /* 0x000fe400078e0279 */
[----:B------:R-:W-:Y:S03]  /*2aa0*/  HMMA.16816.F32 R56, R100, R98, R56 ;  /* 0x000000626438723c */ /* 0x000fe60000001838 */
[C-C-:B------:R-:W-:Y:S02]  /*2ab0*/  VIADDMNMX R158, R152.reuse, 0x1, R119.reuse, PT ;  /* 0x00000001989e7846 */ /* 0x140fe40003800177 */
[----:B------:R-:W-:-:S03]  /*2ac0*/  VIADDMNMX R152, R152, 0x9, R119, PT ;  /* 0x0000000998987846 */ /* 0x000fc60003800177 */
[C---:B---3--:R-:W-:Y:S08]  /*2ad0*/  HMMA.16816.F32 R52, R100.reuse, R92, R52 ;  /* 0x0000005c6434723c */ /* 0x048ff00000001834 */
        /* <DEDUP_REMOVED lines=10> */
[----:B------:R-:W-:Y:S01]  /*2b80*/  HMMA.16816.F32 R104, R100, R66, R104 ;  /* 0x000000426468723c */ /* 0x000fe20000001868 */
[----:B------:R-:W-:Y:S01]  /*2b90*/  IMAD.IADD R66, R122, 0x1, R65 ;  /* 0x000000017a427824 */ /* 0x000fe200078e0241 */
[----:B------:R-:W-:Y:S06]  /*2ba0*/  BAR.SYNC.DEFER_BLOCKING 0x0 ;  /* 0x0000000000007b1d */ /* 0x000fec0000010000 */
[----:B------:R-:W-:-:S12]  /*2bb0*/  @!P0 BRA `(.L_x_6995) ;  /* 0x0000000400b88947 */ /* 0x000fd80003800000 */
        /* <DEDUP_REMOVED lines=13> */
.L_x_6997:
[----:B------:R-:W2:Y:S01]  /*2c90*/  LD.E R73, desc[UR4][R2.64+0x170] ;  /* 0x0001700402497980 */ /* 0x000ea2000c101900 */
        /* <DEDUP_REMOVED lines=17> */
[----:B------:R-:W2:Y:S04]  /*2db0*/  LD.E.64 R74, desc[UR4][R112.64+0x20] ;  /* 0x00002004704a7980 */ /* 0x000ea8000c101b00 */
        /* <DEDUP_REMOVED lines=9> */
[----:B------:R-:W-:Y:S01]  /*2e50*/  ISETP.GE.AND P0, PT, R70, RZ, PT ;  /* 0x000000ff4600720c */ /* 0x000fe20003f06270 */
[----:B------:R-:W-:Y:S01]  /*2e60*/  @!P1 VIADD R69, R69, 0x1 ;  /* 0x0000000145459836 */ /* 0x000fe20000000000 */
[-C--:B------:R-:W-:Y:S02]  /*2e70*/  ISETP.GE.U32.AND P3, PT, R64, R67.reuse, PT ;  /* 0x000000434000720c */ /* 0x080fe40003f66070 */
[----:B------:R-:W-:Y:S02]  /*2e80*/  ISETP.GE.U32.AND P4, PT, R68, R67, PT ;  /* 0x000000434400720c */ /* 0x000fe40003f86070 */
[----:B------:R-:W-:-:S02]  /*2e90*/  ISETP.NE.AND P1, PT, R73, RZ, PT ;  /* 0x000000ff4900720c */ /* 0x000fc40003f25270 */
[----:B------:R-:W-:-:S07]  /*2ea0*/  LOP3.LUT R64, RZ, R73, RZ, 0x33, !PT ;  /* 0x00000049ff407212 */ /* 0x000fce00078e33ff */
        /* <DEDUP_REMOVED lines=26> */
.L_x_6998:
[----:B------:R-:W-:Y:S05]  /*3050*/  BSYNC.RECONVERGENT B0 ;  /* 0x0000000000007941 */ /* 0x000fea0003800200 */
.L_x_6996:
        /* <DEDUP_REMOVED lines=34> */
.L_x_7000:
[----:B------:R-:W-:Y:S05]  /*3280*/  BSYNC.RECONVERGENT B0 ;  /* 0x0000000000007941 */ /* 0x000fea0003800200 */
.L_x_6999:
[----:B------:R-:W0:Y:S02]  /*3290*/  LDGDEPBAR ;  /* 0x00000000000079af */ /* 0x000e240000000000 */
.L_x_6995:
[----:B------:R-:W-:Y:S05]  /*32a0*/  BSYNC.RECONVERGENT B1 ;  /* 0x0000000000017941 */ /* 0x000fea0003800200 */
.L_x_6994:
[----:B------:R-:W3:Y:S01]  /*32b0*/  LD.E R67, desc[UR4][R2.64+0xdc] ;  /* 0x0000dc0402437980 */ /* 0x000ee2000c101900 */
[----:B------:R-:W-:Y:S02]  /*32c0*/  IMAD.SHL.U32 R64, R87, 0x2, RZ ;  /* 0x0000000257407824 */ /* 0x000fe400078e00ff */
[----:B------:R-:W-:-:S03]  /*32d0*/  VIADD R65, R66, 0x8 ;  /* 0x0000000842417836 */ /* 0x000fc60000000000 */
[----:B------:R-:W-:-:S05]  /*32e0*/  LOP3.LUT R64, R64, 0x6, RZ, 0xc0, !PT ;  /* 0x0000000640407812 */ /* 0x000fca00078ec0ff */
[----:B------:R-:W-:-:S04]  /*32f0*/  IMAD R205, R88, 0x80, R64 ;  /* 0x0000008058cd7824 */ /* 0x000fc800078e0240 */
[C---:B------:R-:W-:Y:S01]  /*3300*/  VIADD R207, R205.reuse, 0x1 ;  /* 0x00000001cdcf7836 */ /* 0x040fe20000000000 */
[----:B------:R-:W-:Y:S01]  /*3310*/  ISETP.GT.AND P3, PT, R66, R205, PT ;  /* 0x000000cd4200720c */ /* 0x000fe20003f64270 */
[----:B------:R-:W-:-:S03]  /*3320*/  VIADD R187, R205, 0x8 ;  /* 0x00000008cdbb7836 */ /* 0x000fc60000000000 */
[----:B------:R-:W-:Y:S01]  /*3330*/  ISETP.GT.AND P0, PT, R66, R207, PT ;  /* 0x000000cf4200720c */ /* 0x000fe20003f04270 */
[----:B------:R-:W-:Y:S01]  /*3340*/  VIADD R83, R205, 0x9 ;  /* 0x00000009cd537836 */ /* 0x000fe20000000000 */
[----:B------:R-:W-:Y:S02]  /*3350*/  FSEL R60, R60, -INF , !P3 ;  /* 0xff8000003c3c7808 */ /* 0x000fe40005800000 */
[----:B------:R-:W-:Y:S02]  /*3360*/  ISETP.GE.AND P3, PT, R207, R158, PT ;  /* 0x0000009ecf00720c */ /* 0x000fe40003f66270 */
[----:B------:R-:W-:Y:S02]  /*3370*/  FSEL R61, R61, -INF , !P0 ;  /* 0xff8000003d3d7808 */ /* 0x000fe40004000000 */
[----:B------:R-:W-:Y:S02]  /*3380*/  ISETP.GT.AND P0, PT, R66, R187, PT ;  /* 0x000000bb4200720c */ /* 0x000fe40003f04270 */
[----:B------:R-:W-:-:S02]  /*3390*/  FSEL R81, R61, -INF , !P3 ;  /* 0xff8000003d517808 */ /* 0x000fc40005800000 */
[----:B------:R-:W-:Y:S01]  /*33a0*/  ISETP.GT.AND P3, PT, R66, R83, PT ;  /* 0x000000534200720c */ /* 0x000fe20003f64270 */
[C---:B------:R-:W-:Y:S01]  /*33b0*/  VIADD R185, R205.reuse, 0x10 ;  /* 0x00000010cdb97836 */ /* 0x040fe20000000000 */
[----:B------:R-:W-:Y:S01]  /*33c0*/  FSEL R56, R56, -INF , !P0 ;  /* 0xff80000038387808 */ /* 0x000fe20004000000 */
[----:B------:R-:W-:Y:S01]  /*33d0*/  VIADD R183, R205, 0x11 ;  /* 0x00000011cdb77836 */ /* 0x000fe20000000000 */
        /* <DEDUP_REMOVED lines=19> */
[----:B-12---:R-:W-:-:S02]  /*3510*/  FSEL R69, R49, -INF , !P0 ;  /* 0xff80000031457808 */ /* 0x006fc40004000000 */
        /* <DEDUP_REMOVED lines=20> */
[-C--:B------:R-:W-:Y:S02]  /*3660*/  ISETP.GE.AND P3, PT, R121, R158.reuse, PT ;  /* 0x0000009e7900720c */ /* 0x080fe40003f66270 */
[----:B------:R-:W-:Y:S02]  /*3670*/  FSEL R37, R37, -INF , !P0 ;  /* 0xff80000025257808 */ /* 0x000fe40004000000 */
[----:B------:R-:W-:Y:S02]  /*3680*/  ISETP.GE.AND P4, PT, R205, R158, PT ;  /* 0x0000009ecd00720c */ /* 0x000fe40003f86270 */
[----:B------:R-:W-:-:S02]  /*3690*/  ISETP.GT.AND P0, PT, R66, R119, PT ;  /* 0x000000774200720c */ /* 0x000fc40003f04270 */
[----:B------:R-:W-:Y:S02]  /*36a0*/  FSEL R111, R37, -INF , !P3 ;  /* 0xff800000256f7808 */ /* 0x000fe40005800000 */
[----:B------:R-:W-:Y:S02]  /*36b0*/  ISETP.GT.AND P3, PT, R66, R99, PT ;  /* 0x000000634200720c */ /* 0x000fe40003f64270 */
[----:B------:R-:W-:Y:S01]  /*36c0*/  FSEL R60, R60, -INF , !P4 ;  /* 0xff8000003c3c7808 */ /* 0x000fe20006000000 */
[----:B------:R-:W-:Y:S01]  /*36d0*/  VIADD R93, R205, 0x40 ;  /* 0x00000040cd5d7836 */ /* 0x000fe20000000000 */
[-C--:B------:R-:W-:Y:S01]  /*36e0*/  ISETP.GE.AND P4, PT, R187, R158.reuse, PT ;  /* 0x0000009ebb00720c */ /* 0x080fe20003f86270 */
[----:B------:R-:W-:Y:S01]  /*36f0*/  VIADD R89, R205, 0x41 ;  /* 0x00000041cd597836 */ /* 0x000fe20000000000 */
[----:B------:R-:W-:Y:S02]  /*3700*/  FSEL R32, R32, -INF , !P0 ;  /* 0xff80000020207808 */ /* 0x000fe40004000000 */
[----:B------:R-:W-:-:S02]  /*3710*/  ISETP.GE.AND P0, PT, R99, R158, PT ;  /* 0x0000009e6300720c */ /* 0x000fc40003f06270 */
[----:B------:R-:W-:Y:S02]  /*3720*/  FSEL R33, R33, -INF , !P3 ;  /* 0xff80000021217808 */ /* 0x000fe40005800000 */
[----:B------:R-:W-:Y:S02]  /*3730*/  FSEL R79, R56, -INF , !P4 ;  /* 0xff800000384f7808 */ /* 0x000fe40006000000 */
[-C--:B------:R-:W-:Y:S02]  /*3740*/  ISETP.GE.AND P4, PT, R185, R158.reuse, PT ;  /* 0x0000009eb900720c */ /* 0x080fe40003f86270 */
[C---:B------:R-:W-:Y:S02]  /*3750*/  ISETP.GT.AND P3, PT, R66.reuse, R93, PT ;  /* 0x0000005d4200720c */ /* 0x040fe40003f64270 */
[----:B------:R-:W-:Y:S02]  /*3760*/  FSEL R125, R33, -INF , !P0 ;  /* 0xff800000217d7808 */ /* 0x000fe40004000000 */
[----:B------:R-:W-:Y:S01]  /*3770*/  ISETP.GT.AND P0, PT, R66, R89, PT ;  /* 0x000000594200720c */ /* 0x000fe20003f04270 */
[C---:B------:R-:W-:Y:S01]  /*3780*/  VIADD R95, R205.reuse, 0x48 ;  /* 0x00000048cd5f7836 */ /* 0x040fe20000000000 */
[----:B------:R-:W-:Y:S01]  /*3790*/  FSEL R75, R52, -INF , !P4 ;  /* 0xff800000344b7808 */ /* 0x000fe20006000000 */
[----:B------:R-:W-:Y:S01]  /*37a0*/  VIADD R109, R205, 0x49 ;  /* 0x00000049cd6d7836 */ /* 0x000fe20000000000 */
[----:B------:R-:W-:-:S02]  /*37b0*/  ISETP.GE.AND P4, PT, R177, R158, PT ;  /* 0x0000009eb100720c */ /* 0x000fc40003f86270 */
[----:B------:R-:W-:Y:S02]  /*37c0*/  FSEL R28, R28, -INF , !P3 ;  /* 0xff8000001c1c7808 */ /* 0x000fe40005800000 */
[-C--:B------:R-:W-:Y:S02]  /*37d0*/  ISETP.GE.AND P3, PT, R89, R158.reuse, PT ;  /* 0x0000009e5900720c */ /* 0x080fe40003f66270 */
[----:B------:R-:W-:Y:S02]  /*37e0*/  FSEL R29, R29, -INF , !P0 ;  /* 0xff8000001d1d7808 */ /* 0x000fe40004000000 */
[----:B------:R-:W-:Y:S02]  /*37f0*/  FSEL R71, R48, -INF , !P4 ;  /* 0xff80000030477808 */ /* 0x000fe40006000000 */
[----:B------:R-:W-:Y:S02]  /*3800*/  ISETP.GE.AND P4, PT, R173, R158, PT ;  /* 0x0000009ead00720c */ /* 0x000fe40003f86270 */
[----:B------:R-:W-:-:S02]  /*3810*/  ISETP.GT.AND P0, PT, R66, R95, PT ;  /* 0x0000005f4200720c */ /* 0x000fc40003f04270 */
[----:B------:R-:W-:Y:S02]  /*3820*/  FSEL R101, R29, -INF , !P3 ;  /* 0xff8000001d657808 */ /* 0x000fe40005800000 */
[----:B------:R-:W-:Y:S01]  /*3830*/  ISETP.GT.AND P3, PT, R66, R109, PT ;  /* 0x0000006d4200720c */ /* 0x000fe20003f64270 */
[C---:B------:R-:W-:Y:S01]  /*3840*/  VIADD R53, R205.reuse, 0x50 ;  /* 0x00000050cd357836 */ /* 0x040fe20000000000 */
[----:B------:R-:W-:Y:S01]  /*3850*/  FSEL R181, R44, -INF , !P4 ;  /* 0xff8000002cb57808 */ /* 0x000fe20006000000 */
[----:B------:R-:W-:Y:S01]  /*3860*/  VIADD R161, R205, 0x51 ;  /* 0x00000051cda17836 */ /* 0x000fe20000000000 */
[----:B------:R-:W-:Y:S02]  /*3870*/  FSEL R24, R24, -INF , !P0 ;  /* 0xff80000018187808 */ /* 0x000fe40004000000 */
[-C--:B------:R-:W-:Y:S02]  /*3880*/  ISETP.GE.AND P4, PT, R165, R158.reuse, PT ;  /* 0x0000009ea500720c */ /* 0x080fe40003f86270 */
[----:B------:R-:W-:-:S02]  /*3890*/  ISETP.GE.AND P0, PT, R109, R158, PT ;  /* 0x0000009e6d00720c */ /* 0x000fc40003f06270 */
[----:B------:R-:W-:Y:S02]  /*38a0*/  FSEL R25, R25, -INF , !P3 ;  /* 0xff80000019197808 */ /* 0x000fe40005800000 */
[----:B------:R-:W-:Y:S02]  /*38b0*/  FSEL R97, R40, -INF , !P4 ;  /* 0xff80000028617808 */ /* 0x000fe40006000000 */
[C---:B------:R-:W-:Y:S02]  /*38c0*/  ISETP.GT.AND P3, PT, R66.reuse, R53, PT ;  /* 0x000000354200720c */ /* 0x040fe40003f64270 */
[----:B------:R-:W-:Y:S02]  /*38d0*/  FSEL R123, R25, -INF , !P0 ;  /* 0xff800000197b7808 */ /* 0x000fe40004000000 */
[----:B------:R-:W-:Y:S02]  /*38e0*/  ISETP.GE.AND P4, PT, R133, R158, PT ;  /* 0x0000009e8500720c */ /* 0x000fe40003f86270 */
[----:B------:R-:W-:Y:S01]  /*38f0*/  ISETP.GT.AND P0, PT, R66, R161, PT ;  /* 0x000000a14200720c */ /* 0x000fe20003f04270 */
[C---:B------:R-:W-:Y:S01]  /*3900*/  VIADD R189, R205.reuse, 0x58 ;  /* 0x00000058cdbd7836 */ /* 0x040fe20000000000 */
[----:B------:R-:W-:Y:S01]  /*3910*/  FSEL R20, R20, -INF , !P3 ;  /* 0xff80000014147808 */ /* 0x000fe20005800000 */
[----:B------:R-:W-:Y:S01]  /*3920*/  VIADD R191, R205, 0x59 ;  /* 0x00000059cdbf7836 */ /* 0x000fe20000000000 */
[----:B------:R-:W-:-:S02]  /*3930*/  FSEL R169, R36, -INF , !P4 ;  /* 0xff80000024a97808 */ /* 0x000fc40006000000 */
[-C--:B------:R-:W-:Y:S02]  /*3940*/  ISETP.GE.AND P3, PT, R161, R158.reuse, PT ;  /* 0x0000009ea100720c */ /* 0x080fe40003f66270 */
[----:B------:R-:W-:Y:S02]  /*3950*/  FSEL R21, R21, -INF , !P0 ;  /* 0xff80000015157808 */ /* 0x000fe40004000000 */
[----:B------:R-:W-:Y:S02]  /*3960*/  ISETP.GE.AND P4, PT, R119, R158, PT ;  /* 0x0000009e7700720c */ /* 0x000fe40003f86270 */
[----:B------:R-:W-:Y:S02]  /*3970*/  ISETP.GT.AND P0, PT, R66, R189, PT ;  /* 0x000000bd4200720c */ /* 0x000fe40003f04270 */
[----:B------:R-:W-:Y:S02]  /*3980*/  FSEL R57, R21, -INF , !P3 ;  /* 0xff80000015397808 */ /* 0x000fe40005800000 */
[----:B------:R-:W-:-:S02]  /*3990*/  FSEL R167, R32, -INF , !P4 ;  /* 0xff80000020a77808 */ /* 0x000fc40006000000 */
[----:B------:R-:W-:Y:S02]  /*39a0*/  ISETP.GT.AND P3, PT, R66, R191, PT ;  /* 0x000000bf4200720c */ /* 0x000fe40003f64270 */
[-C--:B------:R-:W-:Y:S01]  /*39b0*/  ISETP.GE.AND P4, PT, R93, R158.reuse, PT ;  /* 0x0000009e5d00720c */ /* 0x080fe20003f86270 */
[C---:B------:R-:W-:Y:S01]  /*39c0*/  VIADD R193, R205.reuse, 0x60 ;  /* 0x00000060cdc17836 */ /* 0x040fe20000000000 */
[----:B------:R-:W-:Y:S01]  /*39d0*/  FSEL R16, R16, -INF , !P0 ;  /* 0xff80000010107808 */ /* 0x000fe20004000000 */
[----:B------:R-:W-:Y:S01]  /*39e0*/  VIADD R195, R205, 0x61 ;  /* 0x00000061cdc37836 */ /* 0x000fe20000000000 */
[----:B------:R-:W-:Y:S02]  /*39f0*/  ISETP.GE.AND P0, PT, R191, R158, PT ;  /* 0x0000009ebf00720c */ /* 0x000fe40003f06270 */
[----:B------:R-:W-:Y:S02]  /*3a00*/  FSEL R17, R17, -INF , !P3 ;  /* 0xff80000011117808 */ /* 0x000fe40005800000 */
[----:B------:R-:W-:-:S02]  /*3a10*/  FSEL R103, R28, -INF , !P4 ;  /* 0xff8000001c677808 */ /* 0x000fc40006000000 */
[-C--:B------:R-:W-:Y:S02]  /*3a20*/  ISETP.GE.AND P4, PT, R95, R158.reuse, PT ;  /* 0x0000009e5f00720c */ /* 0x080fe40003f86270 */
[C---:B------:R-:W-:Y:S02]  /*3a30*/  ISETP.GT.AND P3, PT, R66.reuse, R193, PT ;  /* 0x000000c14200720c */ /* 0x040fe40003f64270 */
[----:B------:R-:W-:Y:S02]  /*3a40*/  FSEL R45, R17, -INF , !P0 ;  /* 0xff800000112d7808 */ /* 0x000fe40004000000 */
[----:B------:R-:W-:Y:S02]  /*3a50*/  ISETP.GT.AND P0, PT, R66, R195, PT ;  /* 0x000000c34200720c */ /* 0x000fe40003f04270 */
[----:B------:R-:W-:Y:S01]  /*3a60*/  FSEL R127, R24, -INF , !P4 ;  /* 0xff800000187f7808 */ /* 0x000fe20006000000 */
[----:B------:R-:W-:Y:S01]  /*3a70*/  VIADD R29, R205, 0x68 ;  /* 0x00000068cd1d7836 */ /* 0x000fe20000000000 */
[----:B------:R-:W-:Y:S01]  /*3a80*/  ISETP.GE.AND P4, PT, R53, R158, PT ;  /* 0x0000009e3500720c */ /* 0x000fe20003f86270 */
[----:B------:R-:W-:Y:S01]  /*3a90*/  VIADD R197, R205, 0x69 ;  /* 0x00000069cdc57836 */ /* 0x000fe20000000000 */
[----:B------:R-:W-:-:S02]  /*3aa0*/  FSEL R12, R12, -INF , !P3 ;  /* 0xff8000000c0c7808 */ /* 0x000fc40005800000 */
[-C--:B------:R-:W-:Y:S02]  /*3ab0*/  ISETP.GE.AND P3, PT, R195, R158.reuse, PT ;  /* 0x0000009ec300720c */ /* 0x080fe40003f66270 */
[----:B------:R-:W-:Y:S02]  /*3ac0*/  FSEL R13, R13, -INF , !P0 ;  /* 0xff8000000d0d7808 */ /* 0x000fe40004000000 */
[----:B------:R-:W-:Y:S02]  /*3ad0*/  FSEL R61, R20, -INF , !P4 ;  /* 0xff800000143d7808 */ /* 0x000fe40006000000 */
[----:B------:R-:W-:Y:S02]  /*3ae0*/  ISETP.GE.AND P4, PT, R189, R158, PT ;  /* 0x0000009ebd00720c */ /* 0x000fe40003f86270 */
[----:B------:R-:W-:Y:S02]  /*3af0*/  ISETP.GT.AND P0, PT, R66, R29, PT ;  /* 0x0000001d4200720c */ /* 0x000fe40003f04270 */
[----:B------:R-:W-:-:S02]  /*3b00*/  FSEL R40, R13, -INF , !P3 ;  /* 0xff8000000d287808 */ /* 0x000fc40005800000 */
[----:B------:R-:W-:Y:S02]  /*3b10*/  ISETP.GT.AND P3, PT, R66, R197, PT ;  /* 0x000000c54200720c */ /* 0x000fe40003f64270 */
[----:B------:R-:W-:Y:S01]  /*3b20*/  FSEL R49, R16, -INF , !P4 ;  /* 0xff80000010317808 */ /* 0x000fe20006000000 */
[----:B------:R-:W-:Y:S01]  /*3b30*/  VIADD R201, R205, 0x71 ;  /* 0x00000071cdc97836 */ /* 0x000fe20000000000 */
[-C--:B------:R-:W-:Y:S02]  /*3b40*/  ISETP.GE.AND P4, PT, R193, R158.reuse, PT ;  /* 0x0000009ec100720c */ /* 0x080fe40003f86270 */
[----:B------:R-:W-:Y:S02]  /*3b50*/  FSEL R8, R8, -INF , !P0 ;  /* 0xff80000008087808 */ /* 0x000fe40004000000 */
[-C--:B------:R-:W-:Y:S02]  /*3b60*/  ISETP.GE.AND P0, PT, R197, R158.reuse, PT ;  /* 0x0000009ec500720c */ /* 0x080fe40003f06270 */
[----:B------:R-:W-:Y:S01]  /*3b70*/  FSEL R9, R9, -INF , !P3 ;  /* 0xff80000009097808 */ /* 0x000fe20005800000 */
[C---:B------:R-:W-:Y:S01]  /*3b80*/  VIADD R199, R205.reuse, 0x70 ;  /* 0x00000070cdc77836 */ /* 0x040fe20000000000 */
[----:B------:R-:W-:Y:S01]  /*3b90*/  FSEL R41, R12, -INF , !P4 ;  /* 0xff8000000c297808 */ /* 0x000fe20006000000 */
[----:B------:R-:W-:Y:S01]  /*3ba0*/  VIADD R203, R205, 0x78 ;  /* 0x00000078cdcb7836 */ /* 0x000fe20000000000 */
[----:B------:R-:W-:-:S02]  /*3bb0*/  ISETP.GE.AND P4, PT, R29, R158, PT ;  /* 0x0000009e1d00720c */ /* 0x000fc40003f86270 */
[----:B------:R-:W-:Y:S02]  /*3bc0*/  FSEL R33, R9, -INF , !P0 ;  /* 0xff80000009217808 */ /* 0x000fe40004000000 */
[----:B------:R-:W-:Y:S02]  /*3bd0*/  ISETP.GT.AND P0, PT, R66, R201, PT ;  /* 0x000000c94200720c */ /* 0x000fe40003f04270 */
[----:B------:R-:W-:Y:S02]  /*3be0*/  FSEL R37, R8, -INF , !P4 ;  /* 0xff80000008257808 */ /* 0x000fe40006000000 */
[C---:B------:R-:W-:Y:S02]  /*3bf0*/  ISETP.GT.AND P4, PT, R66.reuse, R199, PT ;  /* 0x000000c74200720c */ /* 0x040fe40003f84270 */
[----:B------:R-:W-:Y:S02]  /*3c00*/  FSEL R5, R5, -INF , !P0 ;  /* 0xff80000005057808 */ /* 0x000fe40004000000 */
[----:B------:R-:W-:-:S02]  /*3c10*/  ISETP.GT.AND P0, PT, R66, R203, PT ;  /* 0x000000cb4200720c */ /* 0x000fc40003f04270 */
[----:B------:R-:W-:Y:S02]  /*3c20*/  ISETP.GE.AND P3, PT, R199, R158, PT ;  /* 0x0000009ec700720c */ /* 0x000fe40003f66270 */
[----:B------:R-:W-:Y:S02]  /*3c30*/  FSEL R4, R4, -INF , !P4 ;  /* 0xff80000004047808 */ /* 0x000fe40006000000 */
[C---:B------:R-:W-:Y:S02]  /*3c40*/  ISETP.GT.AND P1, PT, R65.reuse, R205, PT ;  /* 0x000000cd4100720c */ /* 0x040fe40003f24270 */
[----:B------:R-:W-:Y:S02]  /*3c50*/  FSEL R25, R104, -INF , !P0 ;  /* 0xff80000068197808 */ /* 0x000fe40004000000 */
[----:B------:R-:W-:Y:S02]  /*3c60*/  ISETP.GT.AND P0, PT, R65, R207, PT ;  /* 0x000000cf4100720c */ /* 0x000fe40003f04270 */
[----:B------:R-:W-:-:S02]  /*3c70*/  FSEL R28, R4, -INF , !P3 ;  /* 0xff800000041c7808 */ /* 0x000fc40005800000 */
[----:B------:R-:W-:Y:S02]  /*3c80*/  FSEL R4, R62, -INF , !P1 ;  /* 0xff8000003e047808 */ /* 0x000fe40004800000 */
[----:B------:R-:W-:Y:S02]  /*3c90*/  ISETP.GT.AND P1, PT, R65, R187, PT ;  /* 0x000000bb4100720c */ /* 0x000fe40003f24270 */
[----:B------:R-:W-:Y:S02]  /*3ca0*/  FSEL R63, R63, -INF , !P0 ;  /* 0xff8000003f3f7808 */ /* 0x000fe40004000000 */
[----:B------:R-:W-:Y:S02]  /*3cb0*/  ISETP.GT.AND P0, PT, R65, R83, PT ;  /* 0x000000534100720c */ /* 0x000fe40003f04270 */
[C---:B------:R-:W-:Y:S01]  /*3cc0*/  ISETP.GE.AND P2, PT, R205.reuse, R152, PT ;  /* 0x00000098cd00720c */ /* 0x040fe20003f46270 */
[----:B------:R-:W-:Y:S01]  /*3cd0*/  VIADD R205, R205, 0x79 ;  /* 0x00000079cdcd7836 */ /* 0x000fe20000000000 */
[----:B------:R-:W-:-:S02]  /*3ce0*/  ISETP.GE.AND P4, PT, R201, R158, PT ;  /* 0x0000009ec900720c */ /* 0x000fc40003f86270 */
[----:B------:R-:W-:Y:S02]  /*3cf0*/  FSEL R58, R58, -INF , !P1 ;  /* 0xff8000003a3a7808 */ /* 0x000fe40004800000 */
[----:B------:R-:W-:Y:S02]  /*3d00*/  ISETP.GT.AND P1, PT, R65, R185, PT ;  /* 0x000000b94100720c */ /* 0x000fe40003f24270 */
[----:B------:R-:W-:Y:S02]  /*3d10*/  FSEL R9, R59, -INF , !P0 ;  /* 0xff8000003b097808 */ /* 0x000fe40004000000 */
[----:B------:R-:W-:Y:S02]  /*3d20*/  ISETP.GT.AND P0, PT, R65, R183, PT ;  /* 0x000000b74100720c */ /* 0x000fe40003f04270 */
[----:B------:R-:W-:Y:S02]  /*3d30*/  FSEL R24, R5, -INF , !P4 ;  /* 0xff80000005187808 */ /* 0x000fe40006000000 */
[----:B------:R-:W-:-:S02]  /*3d40*/  ISETP.GE.AND P4, PT, R203, R158, PT ;  /* 0x0000009ecb00720c */ /* 0x000fc40003f86270 */
[----:B------:R-:W-:Y:S02]  /*3d50*/  FSEL R54, R54, -INF , !P1 ;  /* 0xff80000036367808 */ /* 0x000fe40004800000 */
[----:B------:R-:W-:Y:S02]  /*3d60*/  ISETP.GT.AND P3, PT, R66, R205, PT ;  /* 0x000000cd4200720c */ /* 0x000fe40003f64270 */
[----:B------:R-:W-:Y:S02]  /*3d70*/  ISETP.GT.AND P1, PT, R65, R177, PT ;  /* 0x000000b14100720c */ /* 0x000fe40003f24270 */
[----:B------:R-:W-:Y:S02]  /*3d80*/  FSEL R55, R55, -INF , !P0 ;  /* 0xff80000037377808 */ /* 0x000fe40004000000 */
[----:B------:R-:W-:Y:S02]  /*3d90*/  ISETP.GT.AND P0, PT, R65, R175, PT ;  /* 0x000000af4100720c */ /* 0x000fe40003f04270 */
[----:B------:R-:W-:-:S02]  /*3da0*/  FSEL R25, R25, -INF , !P4 ;  /* 0xff80000019197808 */ /* 0x000fc40006000000 */
[----:B------:R-:W-:Y:S02]  /*3db0*/  FSEL R32, R105, -INF , !P3 ;  /* 0xff80000069207808 */ /* 0x000fe40005800000 */
[----:B------:R-:W-:Y:S02]  /*3dc0*/  ISETP.GE.AND P4, PT, R205, R158, PT ;  /* 0x0000009ecd00720c */ /* 0x000fe40003f86270 */
[----:B------:R-:W-:Y:S02]  /*3dd0*/  FSEL R17, R50, -INF , !P1 ;  /* 0xff80000032117808 */ /* 0x000fe40004800000 */
[----:B------:R-:W-:Y:S02]  /*3de0*/  ISETP.GT.AND P1, PT, R65, R173, PT ;  /* 0x000000ad4100720c */ /* 0x000fe40003f24270 */
[----:B------:R-:W-:Y:S02]  /*3df0*/  FSEL R13, R51, -INF , !P0 ;  /* 0xff800000330d7808 */ /* 0x000fe40004000000 */
[----:B------:R-:W-:-:S02]  /*3e00*/  ISETP.GE.AND P3, PT, R207, R152, PT ;  /* 0x00000098cf00720c */ /* 0x000fc40003f66270 */
[----:B------:R-:W-:Y:S02]  /*3e10*/  ISETP.GT.AND P0, PT, R65, R171, PT ;  /* 0x000000ab4100720c */ /* 0x000fe40003f04270 */
[----:B------:R-:W-:Y:S02]  /*3e20*/  FMNMX3.FTZ R8, R60, R81, R79, !PT ;  /* 0x000000513c087276 */ /* 0x000fe4000781004f */
[----:B------:R-:W-:Y:S02]  /*3e30*/  FSEL R32, R32, -INF , !P4 ;  /* 0xff80000020207808 */ /* 0x000fe40006000000 */
[----:B------:R-:W-:Y:S02]  /*3e40*/  FSEL R4, R4, -INF , !P2 ;  /* 0xff80000004047808 */ /* 0x000fe40005000000 */
[----:B------:R-:W-:Y:S02]  /*3e50*/  ISETP.GE.AND P4, PT, R83, R152, PT ;  /* 0x000000985300720c */ /* 0x000fe40003f86270 */
[----:B------:R-:W-:-:S02]  /*3e60*/  FSEL R46, R46, -INF , !P1 ;  /* 0xff8000002e2e7808 */ /* 0x000fc40004800000 */
[-C--:B------:R-:W-:Y:S02]  /*3e70*/  ISETP.GE.AND P2, PT, R187, R152.reuse, PT ;  /* 0x00000098bb00720c */ /* 0x080fe40003f46270 */
[----:B------:R-:W-:Y:S02]  /*3e80*/  FSEL R83, R63, -INF , !P3 ;  /* 0xff8000003f537808 */ /* 0x000fe40005800000 */
[----:B------:R-:W-:Y:S02]  /*3e90*/  ISETP.GT.AND P1, PT, R65, R165, PT ;  /* 0x000000a54100720c */ /* 0x000fe40003f24270 */
[----:B------:R-:W-:Y:S02]  /*3ea0*/  FSEL R47, R47, -INF , !P0 ;  /* 0xff8000002f2f7808 */ /* 0x000fe40004000000 */
[----:B------:R-:W-:Y:S02]  /*3eb0*/  ISETP.GE.AND P3, PT, R185, R152, PT ;  /* 0x00000098b900720c */ /* 0x000fe40003f66270 */
[----:B------:R-:W-:-:S02]  /*3ec0*/  ISETP.GT.AND P0, PT, R65, R163, PT ;  /* 0x000000a34100720c */ /* 0x000fc40003f04270 */
[----:B------:R-:W-:Y:S02]  /*3ed0*/  FMNMX3.FTZ R8, R8, R77, R75, !PT ;  /* 0x0000004d08087276 */ /* 0x000fe4000781004b */
[----:B------:R-:W-:Y:S02]  /*3ee0*/  FSEL R9, R9, -INF , !P4 ;  /* 0xff80000009097808 */ /* 0x000fe40006000000 */
[----:B------:R-:W-:Y:S02]  /*3ef0*/  FSEL R63, R58, -INF , !P2 ;  /* 0xff8000003a3f7808 */ /* 0x000fe40005000000 */
[-C--:B------:R-:W-:Y:S02]  /*3f00*/  ISETP.GE.AND P4, PT, R177, R152.reuse, PT ;  /* 0x00000098b100720c */ /* 0x080fe40003f86270 */
[----:B------:R-:W-:Y:S02]  /*3f10*/  FSEL R42, R42, -INF , !P1 ;  /* 0xff8000002a2a7808 */ /* 0x000fe40004800000 */
[----:B------:R-:W-:-:S02]  /*3f20*/  ISETP.GE.AND P2, PT, R183, R152, PT ;  /* 0x00000098b700720c */ /* 0x000fc40003f46270 */
[----:B------:R-:W-:Y:S02]  /*3f30*/  FSEL R59, R54, -INF , !P3 ;  /* 0xff800000363b7808 */ /* 0x000fe40005800000 */
[----:B------:R-:W-:Y:S02]  /*3f40*/  ISETP.GT.AND P1, PT, R65, R133, PT ;  /* 0x000000854100720c */ /* 0x000fe40003f24270 */
[----:B------:R-:W-:Y:S02]  /*3f50*/  FSEL R21, R43, -INF , !P0 ;  /* 0xff8000002b157808 */ /* 0x000fe40004000000 */
[----:B------:R-:W-:Y:S02]  /*3f60*/  FMNMX3.FTZ R8, R8, R73, R71, !PT ;  /* 0x0000004908087276 */ /* 0x000fe40007810047 */
[----:B------:R-:W-:Y:S02]  /*3f70*/  ISETP.GE.AND P3, PT, R175, R152, PT ;  /* 0x00000098af00720c */ /* 0x000fe40003f66270 */
[----:B------:R-:W-:-:S02]  /*3f80*/  ISETP.GT.AND P0, PT, R65, R121, PT ;  /* 0x000000794100720c */ /* 0x000fc40003f04270 */
[----:B------:R-:W-:Y:S02]  /*3f90*/  FSEL R17, R17, -INF , !P4 ;  /* 0xff80000011117808 */ /* 0x000fe40006000000 */
[----:B------:R-:W-:Y:S02]  /*3fa0*/  FSEL R55, R55, -INF , !P2 ;  /* 0xff80000037377808 */ /* 0x000fe40005000000 */
[-C--:B------:R-:W-:Y:S02]  /*3fb0*/  ISETP.GE.AND P4, PT, R171, R152.reuse, PT ;  /* 0x00000098ab00720c */ /* 0x080fe40003f86270 */
[----:B------:R-:W-:Y:S02]  /*3fc0*/  FSEL R38, R38, -INF , !P1 ;  /* 0xff80000026267808 */ /* 0x000fe40004800000 */
[----:B------:R-:W-:Y:S02]  /*3fd0*/  FMNMX3.FTZ R12, R8, R69, R181, !PT ;  /* 0x00000045080c7276 */ /* 0x000fe400078100b5 */
        /* <DEDUP_REMOVED lines=8> */
[----:B------:R-:W-:Y:S02]  /*4060*/  FMNMX3.FTZ R12, R12, R179, R97, !PT ;  /* 0x000000b30c0c7276 */ /* 0x000fe40007810061 */
[----:B------:R-:W-:Y:S02]  /*4070*/  FSEL R187, R46, -INF , !P2 ;  /* 0xff8000002ebb7808 */ /* 0x000fe40005000000 */
[----:B------:R-:W-:Y:S02]  /*4080*/  ISETP.GE.AND P4, PT, R133, R152, PT ;  /* 0x000000988500720c */ /* 0x000fe40003f86270 */
[----:B------:R-:W-:Y:S02]  /*4090*/  FSEL R34, R34, -INF , !P1 ;  /* 0xff80000022227808 */ /* 0x000fe40004800000 */
[----:B------:R-:W-:-:S02]  /*40a0*/  FMNMX3.FTZ R8, R8, R9, R59, !PT ;  /* 0x0000000908087276 */ /* 0x000fc4000781003b */
        /* <DEDUP_REMOVED lines=8> */
[----:B------:R-:W-:Y:S02]  /*4130*/  FMNMX3.FTZ R8, R8, R55, R17, !PT ;  /* 0x0000003708087276 */ /* 0x000fe40007810011 */
        /* <DEDUP_REMOVED lines=10> */
[----:B------:R-:W-:Y:S02]  /*41e0*/  FMNMX3.FTZ R8, R8, R13, R187, !PT ;  /* 0x0000000d08087276 */ /* 0x000fe400078100bb */
[----:B------:R-:W-:Y:S02]  /*41f0*/  FSEL R171, R35, -INF , !P4 ;  /* 0xff80000023ab7808 */ /* 0x000fe40006000000 */
[----:B------:R-:W-:Y:S02]  /*4200*/  FSEL R173, R34, -INF , !P2 ;  /* 0xff80000022ad7808 */ /* 0x000fe40005000000 */
[----:B------:R-:W-:Y:S02]  /*4210*/  ISETP.GE.AND P4, PT, R95, R152, PT ;  /* 0x000000985f00720c */ /* 0x000fe40003f86270 */
[----:B------:R-:W-:-:S02]  /*4220*/  FSEL R26, R26, -INF , !P1 ;  /* 0xff8000001a1a7808 */ /* 0x000fc40004800000 */
[-C--:B------:R-:W-:Y:S02]  /*4230*/  ISETP.GE.AND P2, PT, R89, R152.reuse, PT ;  /* 0x000000985900720c */ /* 0x080fe40003f46270 */
[----:B------:R-:W-:Y:S02]  /*4240*/  FSEL R165, R30, -INF , !P3 ;  /* 0xff8000001ea57808 */ /* 0x000fe40005800000 */
[----:B------:R-:W-:Y:S02]  /*4250*/  FSEL R27, R27, -INF , !P0 ;  /* 0xff8000001b1b7808 */ /* 0x000fe40004000000 */
[----:B------:R-:W-:Y:S02]  /*4260*/  FMNMX3.FTZ R12, R12, R125, R103, !PT ;  /* 0x0000007d0c0c7276 */ /* 0x000fe40007810067 */
[----:B------:R-:W-:Y:S02]  /*4270*/  ISETP.GE.AND P3, PT, R109, R152, PT ;  /* 0x000000986d00720c */ /* 0x000fe40003f66270 */
[----:B------:R-:W-:-:S02]  /*4280*/  ISETP.GT.AND P0, PT, R65, R161, PT ;  /* 0x000000a14100720c */ /* 0x000fc40003f04270 */
[----:B------:R-:W-:Y:S02]  /*4290*/  FMNMX3.FTZ R8, R8, R185, R183, !PT ;  /* 0x000000b908087276 */ /* 0x000fe400078100b7 */
[----:B------:R-:W-:Y:S02]  /*42a0*/  FSEL R163, R26, -INF , !P4 ;  /* 0xff8000001aa37808 */ /* 0x000fe40006000000 */
[----:B------:R-:W-:Y:S02]  /*42b0*/  FSEL R133, R31, -INF , !P2 ;  /* 0xff8000001f857808 */ /* 0x000fe40005000000 */
[----:B------:R-:W-:Y:S02]  /*42c0*/  ISETP.GE.AND P4, PT, R161, R152, PT ;  /* 0x00000098a100720c */ /* 0x000fe40003f86270 */
[----:B------:R-:W-:Y:S02]  /*42d0*/  FMNMX3.FTZ R12, R12, R101, R127, !PT ;  /* 0x000000650c0c7276 */ /* 0x000fe4000781007f */
[----:B------:R-:W-:-:S02]  /*42e0*/  ISETP.GT.AND P2, PT, R65, R53, PT ;  /* 0x000000354100720c */ /* 0x000fc40003f44270 */
[----:B------:R-:W-:Y:S02]  /*42f0*/  FSEL R161, R27, -INF , !P3 ;  /* 0xff8000001ba17808 */ /* 0x000fe40005800000 */
[----:B------:R-:W-:Y:S02]  /*4300*/  FSEL R23, R23, -INF , !P0 ;  /* 0xff80000017177808 */ /* 0x000fe40004000000 */
[----:B------:R-:W-:Y:S02]  /*4310*/  FMNMX3.FTZ R8, R8, R21, R177, !PT ;  /* 0x0000001508087276 */ /* 0x000fe400078100b1 */
[C---:B------:R-:W-:Y:S02]  /*4320*/  ISETP.GT.AND P3, PT, R65.reuse, R189, PT ;  /* 0x000000bd4100720c */ /* 0x040fe40003f64270 */
[----:B------:R-:W-:Y:S02]  /*4330*/  ISETP.GT.AND P0, PT, R65, R191, PT ;  /* 0x000000bf4100720c */ /* 0x000fe40003f04270 */
[----:B------:R-:W-:-:S02]  /*4340*/  FMNMX3.FTZ R12, R12, R123, R61, !PT ;  /* 0x0000007b0c0c7276 */ /* 0x000fc4000781003d */
[-C--:B------:R-:W-:Y:S02]  /*4350*/  ISETP.GE.AND P1, PT, R53, R152.reuse, PT ;  /* 0x000000983500720c */ /* 0x080fe40003f26270 */
[----:B------:R-:W-:Y:S02]  /*4360*/  FSEL R22, R22, -INF , !P2 ;  /* 0xff80000016167808 */ /* 0x000fe40005000000 */
[----:B------:R-:W-:Y:S02]  /*4370*/  FMNMX3.FTZ R8, R8, R175, R173, !PT ;  /* 0x000000af08087276 */ /* 0x000fe400078100ad */
[----:B------:R-:W-:Y:S02]  /*4380*/  ISETP.GE.AND P2, PT, R189, R152, PT ;  /* 0x00000098bd00720c */ /* 0x000fe40003f46270 */
[----:B------:R-:W-:Y:S02]  /*4390*/  FSEL R18, R18, -INF , !P3 ;  /* 0xff80000012127808 */ /* 0x000fe40005800000 */
[----:B------:R-:W-:-:S02]  /*43a0*/  FSEL R19, R19, -INF , !P0 ;  /* 0xff80000013137808 */ /* 0x000fc40004000000 */
[----:B------:R-:W-:Y:S02]  /*43b0*/  ISETP.GT.AND P0, PT, R65, R195, PT ;  /* 0x000000c34100720c */ /* 0x000fe40003f04270 */
[----:B------:R-:W-:Y:S02]  /*43c0*/  FMNMX3.FTZ R12, R12, R57, R49, !PT ;  /* 0x000000390c0c7276 */ /* 0x000fe40007810031 */
[----:B------:R-:W-:Y:S02]  /*43d0*/  FSEL R121, R22, -INF , !P1 ;  /* 0xff80000016797808 */ /* 0x000fe40004800000 */
[----:B------:R-:W-:Y:S02]  /*43e0*/  FMNMX3.FTZ R8, R8, R171, R165, !PT ;  /* 0x000000ab08087276 */ /* 0x000fe400078100a5 */
[----:B------:R-:W-:Y:S02]  /*43f0*/  ISETP.GE.AND P1, PT, R191, R152, PT ;  /* 0x00000098bf00720c */ /* 0x000fe40003f26270 */
[----:B------:R-:W-:-:S02]  /*4400*/  FSEL R99, R23, -INF , !P4 ;  /* 0xff80000017637808 */ /* 0x000fc40006000000 */
[----:B------:R-:W-:Y:S02]  /*4410*/  FSEL R109, R18, -INF , !P2 ;  /* 0xff800000126d7808 */ /* 0x000fe40005000000 */
[----:B------:R-:W-:Y:S02]  /*4420*/  ISETP.GT.AND P4, PT, R65, R193, PT ;  /* 0x000000c14100720c */ /* 0x000fe40003f84270 */
[----:B------:R-:W-:Y:S02]  /*4430*/  ISETP.GE.AND P2, PT, R195, R152, PT ;  /* 0x00000098c300720c */ /* 0x000fe40003f46270 */
[----:B------:R-:W-:Y:S02]  /*4440*/  FSEL R15, R15, -INF , !P0 ;  /* 0xff8000000f0f7808 */ /* 0x000fe40004000000 */
[----:B------:R-:W-:Y:S02]  /*4450*/  FMNMX3.FTZ R12, R12, R45, R41, !PT ;  /* 0x0000002d0c0c7276 */ /* 0x000fe40007810029 */
[----:B------:R-:W-:-:S02]  /*4460*/  FMNMX3.FTZ R8, R8, R133, R163, !PT ;  /* 0x0000008508087276 */ /* 0x000fc400078100a3 */
[----:B------:R-:W-:Y:S02]  /*4470*/  FSEL R105, R19, -INF , !P1 ;  /* 0xff80000013697808 */ /* 0x000fe40004800000 */
[----:B------:R-:W-:Y:S02]  /*4480*/  ISETP.GE.AND P3, PT, R193, R152, PT ;  /* 0x00000098c100720c */ /* 0x000fe40003f66270 */
[----:B------:R-:W-:Y:S02]  /*4490*/  ISETP.GT.AND P1, PT, R65, R29, PT ;  /* 0x0000001d4100720c */ /* 0x000fe40003f24270 */
[----:B------:R-:W-:Y:S02]  /*44a0*/  FSEL R14, R14, -INF , !P4 ;  /* 0xff8000000e0e7808 */ /* 0x000fe40006000000 */
[----:B------:R-:W-:Y:S02]  /*44b0*/  FSEL R51, R15, -INF , !P2 ;  /* 0xff8000000f337808 */ /* 0x000fe40005000000 */
[----:B------:R-:W-:-:S02]  /*44c0*/  ISETP.GT.AND P0, PT, R65, R197, PT ;  /* 0x000000c54100720c */ /* 0x000fc40003f04270 */
[----:B------:R-:W-:Y:S02]  /*44d0*/  ISETP.GT.AND P2, PT, R65, R199, PT ;  /* 0x000000c74100720c */ /* 0x000fe40003f44270 */
[----:B------:R-:W-:Y:S02]  /*44e0*/  FMNMX3.FTZ R12, R12, R40, R37, !PT ;  /* 0x000000280c0c7276 */ /* 0x000fe40007810025 */
[----:B------:R-:W-:Y:S02]  /*44f0*/  FMNMX3.FTZ R8, R8, R161, R121, !PT ;  /* 0x000000a108087276 */ /* 0x000fe40007810079 */
[----:B------:R-:W-:Y:S02]  /*4500*/  FSEL R53, R14, -INF , !P3 ;  /* 0xff8000000e357808 */ /* 0x000fe40005800000 */
[----:B------:R-:W-:Y:S02]  /*4510*/  FSEL R10, R10, -INF , !P1 ;  /* 0xff8000000a0a7808 */ /* 0x000fe40004800000 */
[----:B------:R-:W-:-:S02]  /*4520*/  ISETP.GE.AND P3, PT, R197, R152, PT ;  /* 0x00000098c500720c */ /* 0x000fc40003f66270 */
[-C--:B------:R-:W-:Y:S02]  /*4530*/  ISETP.GE.AND P1, PT, R199, R152.reuse, PT ;  /* 0x00000098c700720c */ /* 0x080fe40003f26270 */
[----:B------:R-:W-:Y:S02]  /*4540*/  FSEL R11, R11, -INF , !P0 ;  /* 0xff8000000b0b7808 */ /* 0x000fe40004000000 */
[----:B------:R-:W-:Y:S02]  /*4550*/  FMNMX3.FTZ R12, R12, R33, R28, !PT ;  /* 0x000000210c0c7276 */ /* 0x000fe4000781001c */
[----:B------:R-:W-:Y:S02]  /*4560*/  FSEL R6, R6, -INF , !P2 ;  /* 0xff80000006067808 */ /* 0x000fe40005000000 */
[----:B------:R-:W-:Y:S02]  /*4570*/  ISETP.GE.AND P4, PT, R29, R152, PT ;  /* 0x000000981d00720c */ /* 0x000fe40003f86270 */
[----:B------:R-:W-:-:S02]  /*4580*/  FMNMX3.FTZ R8, R8, R99, R109, !PT ;  /* 0x0000006308087276 */ /* 0x000fc4000781006d */
[----:B------:R-:W-:Y:S02]  /*4590*/  FSEL R31, R11, -INF , !P3 ;  /* 0xff8000000b1f7808 */ /* 0x000fe40005800000 */
[----:B------:R-:W-:Y:S02]  /*45a0*/  FMNMX3.FTZ R5, R12, R24, R25, !PT ;  /* 0x000000180c057276 */ /* 0x000fe40007810019 */
[----:B------:R-:W-:Y:S02]  /*45b0*/  FSEL R26, R6, -INF , !P1 ;  /* 0xff800000061a7808 */ /* 0x000fe40004800000 */
[----:B------:R-:W-:Y:S02]  /*45c0*/  FSEL R35, R10, -INF , !P4 ;  /* 0xff8000000a237808 */ /* 0x000fe40006000000 */
[C---:B------:R-:W-:Y:S02]  /*45d0*/  ISETP.GT.AND P0, PT, R65.reuse, R201, PT ;  /* 0x000000c94100720c */ /* 0x040fe40003f04270 */
[----:B------:R-:W-:-:S02]  /*45e0*/  ISETP.GT.AND P3, PT, R65, R203, PT ;  /* 0x000000cb4100720c */ /* 0x000fc40003f64270 */
[----:B------:R-:W-:Y:S02]  /*45f0*/  FMNMX3.FTZ R6, R8, R105, R53, !PT ;  /* 0x0000006908067276 */ /* 0x000fe40007810035 */
[----:B------:R-:W-:Y:S02]  /*4600*/  FMNMX.FTZ R5, R32, R5, !PT ;  /* 0x0000000520057209 */ /* 0x000fe40007810000 */
[-C--:B------:R-:W-:Y:S02]  /*4610*/  ISETP.GE.AND P4, PT, R201, R152.reuse, PT ;  /* 0x00000098c900720c */ /* 0x080fe40003f86270 */
[----:B------:R-:W-:Y:S02]  /*4620*/  ISETP.GE.AND P2, PT, R203, R152, PT ;  /* 0x00000098cb00720c */ /* 0x000fe40003f46270 */
[----:B------:R-:W-:Y:S02]  /*4630*/  FSEL R7, R7, -INF , !P0 ;  /* 0xff80000007077808 */ /* 0x000fe40004000000 */
[----:B------:R-:W-:-:S02]  /*4640*/  ISETP.GT.AND P1, PT, R65, R205, PT ;  /* 0x000000cd4100720c */ /* 0x000fc40003f24270 */
[----:B------:R-:W-:Y:S02]  /*4650*/  FSEL R34, R106, -INF , !P3 ;  /* 0xff8000006a227808 */ /* 0x000fe40005800000 */
[----:B------:R-:W-:Y:S01]  /*4660*/  FMNMX3.FTZ R6, R6, R51, R35, !PT ;  /* 0x0000003306067276 */ /* 0x000fe20007810023 */
[----:B------:R-:W1:Y:S01]  /*4670*/  SHFL.BFLY PT, R8, R5, 0x2, 0x1f ;  /* 0x0c401f0005087f89 */ /* 0x000e6200000e0000 */
[----:B------:R-:W-:Y:S02]  /*4680*/  ISETP.GE.AND P0, PT, R205, R152, PT ;  /* 0x00000098cd00720c */ /* 0x000fe40003f06270 */
[----:B------:R-:W-:Y:S02]  /*4690*/  FSEL R30, R107, -INF , !P1 ;  /* 0xff8000006b1e7808 */ /* 0x000fe40004800000 */
[----:B------:R-:W-:Y:S02]  /*46a0*/  FSEL R27, R7, -INF , !P4 ;  /* 0xff800000071b7808 */ /* 0x000fe40006000000 */
[----:B------:R-:W-:-:S02]  /*46b0*/  FSEL R34, R34, -INF , !P2 ;  /* 0xff80000022227808 */ /* 0x000fc40005000000 */
[----:B------:R-:W-:Y:S02]  /*46c0*/  FMNMX3.FTZ R6, R6, R31, R26, !PT ;  /* 0x0000001f06067276 */ /* 0x000fe4000781001a */
        /* <DEDUP_REMOVED lines=8> */
[----:B-1----:R-:W-:Y:S02]  /*4750*/  FMNMX.FTZ R47, R8, R47, !PT ;  /* 0x0000002f082f7209 */ /* 0x002fe40007810000 */
[----:B------:R-:W-:Y:S02]  /*4760*/  LOP3.LUT R44, R0, 0x120, R117, 0xf8, !PT ;  /* 0x00000120002c7812 */ /* 0x000fe400078ef875 */
[----:B------:R-:W-:Y:S01]  /*4770*/  FSETP.NEU.FTZ.AND P0, PT, R47, -INF , PT ;  /* 0xff8000002f00780b */ /* 0x000fe20003f1d000 */
[----:B---3--:R-:W-:Y:S02]  /*4780*/  FMUL.FTZ R38, R67, R47 ;  /* 0x0000002f43267220 */ /* 0x008fe40000410000 */
[----:B------:R-:W-:-:S03]  /*4790*/  IMAD R44, R44, 0x2, R131 ;  /* 0x000000022c2c7824 */ /* 0x000fc600078e0283 */
[----:B------:R-:W-:-:S05]  /*47a0*/  FSEL R38, R38, RZ, P0 ;  /* 0x000000ff26267208 */ /* 0x000fca0000000000 */
[-CC-:B------:R-:W-:Y:S01]  /*47b0*/  FFMA.FTZ R119, R60, R67.reuse, -R38.reuse ;  /* 0x000000433c777223 */ /* 0x180fe20000010826 */
[-CC-:B------:R-:W-:Y:S01]  /*47c0*/  FFMA.FTZ R95, R79, R67.reuse, -R38.reuse ;  /* 0x000000434f5f7223 */ /* 0x180fe20000010826 */
[----:B------:R-:W-:Y:S02]  /*47d0*/  FFMA.FTZ R60, R77, R67, -R38 ;  /* 0x000000434d3c7223 */ /* 0x000fe40000010826 */
[----:B------:R-:W1:Y:S01]  /*47e0*/  LDSM.16.MT88.4 R76, [R44+0x3000] ;  /* 0x003000002c4c783b */ /* 0x000e620000004200 */
[----:B--2---:R-:W-:-:S04]  /*47f0*/  FMNMX.FTZ R0, R6, R5, !PT ;  /* 0x0000000506007209 */ /* 0x004fc80007810000 */
[----:B------:R-:W-:Y:S01]  /*4800*/  FSETP.NEU.FTZ.AND P0, PT, R0, -INF , PT ;  /* 0xff8000000000780b */ /* 0x000fe20003f1d000 */
[----:B------:R-:W-:Y:S01]  /*4810*/  FMUL.FTZ R36, R67, R0 ;  /* 0x0000000043247220 */ /* 0x000fe20000410000 */
[----:B------:R-:W-:-:S04]  /*4820*/  IMAD.IADD R29, R115, 0x1, R44 ;  /* 0x00000001731d7824 */ /* 0x000fc800078e022c */
[----:B------:R-:W-:Y:S01]  /*4830*/  FSEL R36, R36, RZ, P0 ;  /* 0x000000ff24247208 */ /* 0x000fe20000000000 */
[----:B------:R-:W-:-:S04]  /*4840*/  FFMA.FTZ R98, R81, R67, -R38 ;  /* 0x0000004351627223 */ /* 0x000fc80000010826 */
[-CC-:B------:R-:W-:Y:S01]  /*4850*/  FFMA.FTZ R107, R4, R67.reuse, -R36.reuse ;  /* 0x00000043046b7223 */ /* 0x180fe20000010824 */
[-CC-:B------:R-:W-:Y:S01]  /*4860*/  FFMA.FTZ R96, R83, R67.reuse, -R36.reuse ;  /* 0x0000004353607223 */ /* 0x180fe20000010824 */
[----:B------:R-:W2:Y:S01]  /*4870*/  LDSM.16.MT88.4 R4, [R29+0x3000] ;  /* 0x003000001d04783b */ /* 0x000ea20000004200 */
[-CC-:B------:R-:W-:Y:S01]  /*4880*/  FFMA.FTZ R93, R63, R67.reuse, -R36.reuse ;  /* 0x000000433f5d7223 */ /* 0x180fe20000010824 */
[-C--:B------:R-:W-:Y:S01]  /*4890*/  FFMA.FTZ R58, R9, R67.reuse, -R36 ;  /* 0x00000043093a7223 */ /* 0x080fe20000010824 */
        /* <DEDUP_REMOVED lines=10> */
[--C-:B------:R-:W-:Y:S01]  /*4940*/  FFMA.FTZ R43, R69, R67, -R38.reuse ;  /* 0x00000043452b7223 */ /* 0x100fe20000010826 */
[----:B----4-:R-:W-:Y:S01]  /*4950*/  F2FP.F16.F32.PACK_AB R68, R98, R119 ;  /* 0x000000776244723e */ /* 0x010fe200000000ff */
[--C-:B------:R-:W-:Y:S01]  /*4960*/  FFMA.FTZ R89, R75, R67, -R38.reuse ;  /* 0x000000434b597223 */ /* 0x100fe20000010826 */
[----:B-----5:R-:W-:Y:S01]  /*4970*/  F2FP.F16.F32.PACK_AB R70, R60, R95 ;  /* 0x0000005f3c46723e */ /* 0x020fe200000000ff */
[----:B------:R-:W-:Y:S01]  /*4980*/  FFMA.FTZ R52, R73, R67, -R38 ;  /* 0x0000004349347223 */ /* 0x000fe20000010826 */
[----:B-1----:R-:W-:Y:S01]  /*4990*/  F2FP.F16.F32.PACK_AB R69, R96, R107 ;  /* 0x0000006b6045723e */ /* 0x002fe200000000ff */
[-CC-:B------:R-:W-:Y:S01]  /*49a0*/  FFMA.FTZ R48, R55, R67.reuse, -R36.reuse ;  /* 0x0000004337307223 */ /* 0x180fe20000010824 */
[-CC-:B------:R-:W-:Y:S01]  /*49b0*/  FFMA.FTZ R42, R17, R67.reuse, -R36.reuse ;  /* 0x00000043112a7223 */ /* 0x180fe20000010824 */
[-CC-:B------:R-:W-:Y:S01]  /*49c0*/  FFMA.FTZ R39, R13, R67.reuse, -R36.reuse ;  /* 0x000000430d277223 */ /* 0x180fe20000010824 */
[----:B------:R-:W-:Y:S01]  /*49d0*/  FFMA.FTZ R59, R59, R67, -R36 ;  /* 0x000000433b3b7223 */ /* 0x000fe20000010824 */
[----:B--2---:R-:W-:Y:S01]  /*49e0*/  F2FP.F16.F32.PACK_AB R71, R58, R93 ;  /* 0x0000005d3a47723e */ /* 0x004fe200000000ff */
[----:B------:R-:W-:Y:S01]  /*49f0*/  MUFU.EX2 R89, R89 ;  /* 0x0000005900597308 */ /* 0x000fe20000000800 */
[----:B------:R-:W1:Y:S03]  /*4a00*/  LDSM.16.MT88.4 R16, [R29+0x3400] ;  /* 0x003400001d10783b */ /* 0x000e660000004200 */
[----:B------:R-:W2:Y:S01]  /*4a10*/  MUFU.EX2 R52, R52 ;  /* 0x0000003400347308 */ /* 0x000ea20000000800 */
[----:B------:R-:W4:Y:S01]  /*4a20*/  LDSM.16.MT88.4 R12, [R44+0x3800] ;  /* 0x003800002c0c783b */ /* 0x000f220000004200 */
[C---:B------:R-:W-:Y:S02]  /*4a30*/  HMMA.16816.F32 R80, R68.reuse, R76, RZ ;  /* 0x0000004c4450723c */ /* 0x040fe400000018ff */
[----:B------:R-:W-:Y:S04]  /*4a40*/  MUFU.EX2 R50, R50 ;  /* 0x0000003200327308 */ /* 0x000fe80000000800 */
[----:B------:R-:W-:Y:S02]  /*4a50*/  MUFU.EX2 R43, R43 ;  /* 0x0000002b002b7308 */ /* 0x000fe40000000800 */
[C---:B------:R-:W-:Y:S02]  /*4a60*/  HMMA.16816.F32 R76, R68.reuse, R78, RZ ;  /* 0x0000004e444c723c */ /* 0x040fe400000018ff */
[----:B------:R-:W-:Y:S04]  /*4a70*/  MUFU.EX2 R55, R59 ;  /* 0x0000003b00377308 */ /* 0x000fe80000000800 */
[----:B------:R-:W5:Y:S04]  /*4a80*/  MUFU.EX2 R48, R48 ;  /* 0x0000003000307308 */ /* 0x000f680000000800 */
[----:B------:R-:W-:Y:S04]  /*4a90*/  MUFU.EX2 R42, R42 ;  /* 0x0000002a002a7308 */ /* 0x000fe80000000800 */
[----:B------:R-:W3:Y:S01]  /*4aa0*/  MUFU.EX2 R39, R39 ;  /* 0x0000002700277308 */ /* 0x000ee20000000800 */
[----:B------:R-:W-:Y:S01]  /*4ab0*/  HMMA.16816.F32 R72, R68, R4, RZ ;  /* 0x000000044448723c */ /* 0x000fe200000018ff */
[----:B--2---:R-:W-:-:S02]  /*4ac0*/  F2FP.F16.F32.PACK_AB R4, R52, R89 ;  /* 0x000000593404723e */ /* 0x004fc400000000ff */
[----:B-----5:R-:W-:-:S05]  /*4ad0*/  F2FP.F16.F32.PACK_AB R5, R48, R55 ;  /* 0x000000373005723e */ /* 0x020fca00000000ff */
[----:B------:R-:W-:Y:S01]  /*4ae0*/  HMMA.16816.F32 R68, R68, R6, RZ ;  /* 0x000000064444723c */ /* 0x000fe200000018ff */
[----:B------:R-:W-:Y:S02]  /*4af0*/  F2FP.F16.F32.PACK_AB R6, R43, R50 ;  /* 0x000000322b06723e */ /* 0x000fe400000000ff */
[----:B---3--:R-:W-:-:S07]  /*4b00*/  F2FP.F16.F32.PACK_AB R7, R39, R42 ;  /* 0x0000002a2707723e */ /* 0x008fce00000000ff */
[C---:B------:R-:W-:Y:S08]  /*4b10*/  HMMA.16816.F32 R80, R4.reuse, R8, R80 ;  /* 0x000000080450723c */ /* 0x040ff00000001850 */
[C---:B------:R-:W-:Y:S01]  /*4b20*/  HMMA.16816.F32 R76, R4.reuse, R10, R76 ;  /* 0x0000000a044c723c */ /* 0x040fe2000000184c */
[----:B------:R-:W2:Y:S01]  /*4b30*/  LDSM.16.MT88.4 R8, [R29+0x3800] ;  /* 0x003800001d08783b */ /* 0x000ea20000004200 */
        /* <DEDUP_REMOVED lines=8> */
[----:B------:R-:W-:Y:S01]  /*4bc0*/  MUFU.EX2 R63, R63 ;  /* 0x0000003f003f7308 */ /* 0x000fe20000000800 */
[C---:B-1----:R-:W-:Y:S01]  /*4bd0*/  HMMA.16816.F32 R72, R4.reuse, R16, R72 ;  /* 0x000000100448723c */ /* 0x042fe20000001848 */
[----:B------:R-:W1:Y:S02]  /*4be0*/  LDSM.16.MT88.4 R20, [R44+0x3c00] ;  /* 0x003c00002c14783b */ /* 0x000e640000004200 */
[----:B------:R-:W3:Y:S04]  /*4bf0*/  MUFU.EX2 R54, R54 ;  /* 0x0000003600367308 */ /* 0x000ee80000000800 */
[----:B------:R-:W-:Y:S04]  /*4c00*/  MUFU.EX2 R59, R59 ;  /* 0x0000003b003b7308 */ /* 0x000fe80000000800 */
[----:B------:R-:W5:Y:S04]  /*4c10*/  MUFU.EX2 R46, R46 ;  /* 0x0000002e002e7308 */ /* 0x000f680000000800 */
[----:B------:R-:W-:Y:S04]  /*4c20*/  MUFU.EX2 R97, R97 ;  /* 0x0000006100617308 */ /* 0x000fe80000000800 */
[----:B------:R-:W4:Y:S04]  /*4c30*/  MUFU.EX2 R62, R62 ;  /* 0x0000003e003e7308 */ /* 0x000f280000000800 */
[----:B------:R-:W-:Y:S04]  /*4c40*/  MUFU.EX2 R56, R56 ;  /* 0x0000003800387308 */ /* 0x000fe80000000800 */
[----:B------:R-:W2:Y:S01]  /*4c50*/  MUFU.EX2 R91, R91 ;  /* 0x0000005b005b7308 */ /* 0x000ea20000000800 */
[----:B------:R-:W-:Y:S01]  /*4c60*/  HMMA.16816.F32 R68, R4, R18, R68 ;  /* 0x000000120444723c */ /* 0x000fe20000001844 */
[----:B---3--:R-:W-:Y:S01]  /*4c70*/  F2FP.F16.F32.PACK_AB R4, R54, R63 ;  /* 0x0000003f3604723e */ /* 0x008fe200000000ff */
[----:B------:R-:W3:Y:S01]  /*4c80*/  LDSM.16.MT88.4 R16, [R29+0x3c00] ;  /* 0x003c00001d10783b */ /* 0x000ee20000004200 */
[----:B-----5:R-:W-:-:S02]  /*4c90*/  F2FP.F16.F32.PACK_AB R6, R46, R59 ;  /* 0x0000003b2e06723e */ /* 0x020fc400000000ff */
[----:B----4-:R-:W-:Y:S01]  /*4ca0*/  F2FP.F16.F32.PACK_AB R5, R62, R97 ;  /* 0x000000613e05723e */ /* 0x010fe200000000ff */
[-CC-:B------:R-:W-:Y:S01]  /*4cb0*/  FFMA.FTZ R100, R125, R67.reuse, -R38.reuse ;  /* 0x000000437d647223 */ /* 0x180fe20000010826 */
[-CC-:B------:R-:W-:Y:S01]  /*4cc0*/  FFMA.FTZ R94, R111, R67.reuse, -R38.reuse ;  /* 0x000000436f5e7223 */ /* 0x180fe20000010826 */
[-C--:B------:R-:W-:Y:S01]  /*4cd0*/  FFMA.FTZ R90, R167, R67.reuse, -R38 ;  /* 0x00000043a75a7223 */ /* 0x080fe20000010826 */
[----:B--2---:R-:W-:Y:S01]  /*4ce0*/  F2FP.F16.F32.PACK_AB R7, R91, R56 ;  /* 0x000000385b07723e */ /* 0x004fe200000000ff */
[-CC-:B------:R-:W-:Y:S01]  /*4cf0*/  FFMA.FTZ R125, R177, R67.reuse, -R36.reuse ;  /* 0x00000043b17d7223 */ /* 0x180fe20000010824 */
[-CC-:B------:R-:W-:Y:S01]  /*4d00*/  FFMA.FTZ R104, R175, R67.reuse, -R36.reuse ;  /* 0x00000043af687223 */ /* 0x180fe20000010824 */
[-C--:B------:R-:W-:Y:S01]  /*4d10*/  FFMA.FTZ R102, R173, R67.reuse, -R36 ;  /* 0x00000043ad667223 */ /* 0x080fe20000010824 */
[-C--:B------:R-:W-:Y:S01]  /*4d20*/  FFMA.FTZ R169, R169, R67.reuse, -R38 ;  /* 0x00000043a9a97223 */ /* 0x080fe20000010826 */
[-C--:B------:R-:W-:Y:S02]  /*4d30*/  FFMA.FTZ R171, R171, R67.reuse, -R36 ;  /* 0x00000043abab7223 */ /* 0x080fe40000010824 */
[----:B------:R-:W-:Y:S01]  /*4d40*/  HMMA.16816.F32 R80, R4, R12, R80 ;  /* 0x0000000c0450723c */ /* 0x000fe20000001850 */
[-CC-:B------:R-:W-:Y:S01]  /*4d50*/  FFMA.FTZ R12, R103, R67.reuse, -R38.reuse ;  /* 0x00000043670c7223 */ /* 0x180fe20000010826 */
[----:B------:R-:W-:Y:S01]  /*4d60*/  MUFU.EX2 R111, R169 ;  /* 0x000000a9006f7308 */ /* 0x000fe20000000800 */
[----:B------:R-:W-:-:S03]  /*4d70*/  FFMA.FTZ R92, R101, R67, -R38 ;  /* 0x00000043655c7223 */ /* 0x000fc60000010826 */
[----:B------:R-:W2:Y:S02]  /*4d80*/  MUFU.EX2 R94, R94 ;  /* 0x0000005e005e7308 */ /* 0x000ea40000000800 */
[C---:B------:R-:W-:Y:S01]  /*4d90*/  HMMA.16816.F32 R72, R4.reuse, R8, R72 ;  /* 0x000000080448723c */ /* 0x040fe20000001848 */
[----:B------:R-:W-:Y:S01]  /*4da0*/  FFMA.FTZ R8, R127, R67, -R38 ;  /* 0x000000437f087223 */ /* 0x000fe20000010826 */
[----:B------:R-:W-:Y:S04]  /*4db0*/  MUFU.EX2 R90, R90 ;  /* 0x0000005a005a7308 */ /* 0x000fe80000000800 */
[----:B------:R-:W4:Y:S02]  /*4dc0*/  MUFU.EX2 R103, R100 ;  /* 0x0000006400677308 */ /* 0x000f240000000800 */
[C---:B------:R-:W-:Y:S02]  /*4dd0*/  HMMA.16816.F32 R76, R4.reuse, R14, R76 ;  /* 0x0000000e044c723c */ /* 0x040fe4000000184c */
[----:B------:R-:W-:Y:S04]  /*4de0*/  MUFU.EX2 R125, R125 ;  /* 0x0000007d007d7308 */ /* 0x000fe80000000800 */
[----:B------:R-:W5:Y:S04]  /*4df0*/  MUFU.EX2 R104, R104 ;  /* 0x0000006800687308 */ /* 0x000f680000000800 */
[----:B------:R-:W-:Y:S04]  /*4e00*/  MUFU.EX2 R102, R102 ;  /* 0x0000006600667308 */ /* 0x000fe80000000800 */
[----:B------:R-:W1:Y:S04]  /*4e10*/  MUFU.EX2 R127, R171 ;  /* 0x000000ab007f7308 */ /* 0x000e680000000800 */
[----:B------:R3:W-:Y:S01]  /*4e20*/  MUFU.EX2 R101, R12 ;  /* 0x0000000c00657308 */ /* 0x0007e20000000800 */
[----:B------:R-:W-:Y:S01]  /*4e30*/  HMMA.16816.F32 R68, R4, R10, R68 ;  /* 0x0000000a0444723c */ /* 0x000fe20000001844 */
[----:B--2---:R-:W-:Y:S01]  /*4e40*/  F2FP.F16.F32.PACK_AB R4, R94, R111 ;  /* 0x0000006f5e04723e */ /* 0x004fe200000000ff */
[----:B---3--:R-:W2:Y:S01]  /*4e50*/  LDSM.16.MT88.4 R12, [R44+0x4000] ;  /* 0x004000002c0c783b */ /* 0x008ea20000004200 */
[----:B----4-:R-:W-:-:S02]  /*4e60*/  F2FP.F16.F32.PACK_AB R6, R103, R90 ;  /* 0x0000005a6706723e */ /* 0x010fc400000000ff */
[----:B-----5:R-:W-:Y:S02]  /*4e70*/  F2FP.F16.F32.PACK_AB R5, R104, R125 ;  /* 0x0000007d6805723e */ /* 0x020fe400000000ff */
[----:B-1----:R-:W-:Y:S01]  /*4e80*/  F2FP.F16.F32.PACK_AB R7, R127, R102 ;  /* 0x000000667f07723e */ /* 0x002fe200000000ff */
[-C--:B------:R-:W-:Y:S01]  /*4e90*/  FFMA.FTZ R100, R123, R67.reuse, -R38 ;  /* 0x000000437b647223 */ /* 0x080fe20000010826 */
[-CC-:B------:R-:W-:Y:S01]  /*4ea0*/  FFMA.FTZ R108, R133, R67.reuse, -R36.reuse ;  /* 0x00000043856c7223 */ /* 0x180fe20000010824 */
[-CC-:B------:R-:W-:Y:S01]  /*4eb0*/  FFMA.FTZ R106, R163, R67.reuse, -R36.reuse ;  /* 0x00000043a36a7223 */ /* 0x180fe20000010824 */
[-CC-:B------:R-:W-:Y:S01]  /*4ec0*/  FFMA.FTZ R165, R165, R67.reuse, -R36.reuse ;  /* 0x00000043a5a57223 */ /* 0x180fe20000010824 */
[----:B------:R-:W-:Y:S01]  /*4ed0*/  FFMA.FTZ R161, R161, R67, -R36 ;  /* 0x00000043a1a17223 */ /* 0x000fe20000010824 */
[----:B------:R-:W1:Y:S01]  /*4ee0*/  MUFU.EX2 R92, R92 ;  /* 0x0000005c005c7308 */ /* 0x000e620000000800 */
[C---:B------:R-:W-:Y:S03]  /*4ef0*/  HMMA.16816.F32 R80, R4.reuse, R20, R80 ;  /* 0x000000140450723c */ /* 0x040fe60000001850 */
[----:B------:R3:W-:Y:S04]  /*4f00*/  MUFU.EX2 R123, R8 ;  /* 0x00000008007b7308 */ /* 0x0007e80000000800 */
[----:B------:R-:W4:Y:S01]  /*4f10*/  MUFU.EX2 R100, R100 ;  /* 0x0000006400647308 */ /* 0x000f220000000800 */
[C---:B------:R-:W-:Y:S03]  /*4f20*/  HMMA.16816.F32 R76, R4.reuse, R22, R76 ;  /* 0x00000016044c723c */ /* 0x040fe6000000184c */
[----:B------:R-:W-:Y:S04]  /*4f30*/  MUFU.EX2 R133, R165 ;  /* 0x000000a500857308 */ /* 0x000fe80000000800 */
[----:B------:R-:W5:Y:S01]  /*4f40*/  MUFU.EX2 R108, R108 ;  /* 0x0000006c006c7308 */ /* 0x000f620000000800 */
[----:B---3--:R-:W3:Y:S03]  /*4f50*/  LDSM.16.MT88.4 R8, [R29+0x4000] ;  /* 0x004000001d08783b */ /* 0x008ee60000004200 */
[----:B------:R-:W-:Y:S04]  /*4f60*/  MUFU.EX2 R106, R106 ;  /* 0x0000006a006a7308 */ /* 0x000fe80000000800 */
[----:B------:R-:W2:Y:S01]  /*4f70*/  MUFU.EX2 R21, R161 ;  /* 0x000000a100157308 */ /* 0x000ea20000000800 */
[C---:B------:R-:W-:Y:S08]  /*4f80*/  HMMA.16816.F32 R72, R4.reuse, R16, R72 ;  /* 0x000000100448723c */ /* 0x040ff00000001848 */
[----:B------:R-:W-:Y:S01]  /*4f90*/  HMMA.16816.F32 R68, R4, R18, R68 ;  /* 0x000000120444723c */ /* 0x000fe20000001844 */
[----:B------:R-:W3:Y:S01]  /*4fa0*/  LDSM.16.MT88.4 R16, [R44+0x4400] ;  /* 0x004400002c10783b */ /* 0x000ee20000004200 */
[----:B-1----:R-:W-:-:S02]  /*4fb0*/  F2FP.F16.F32.PACK_AB R4, R92, R101 ;  /* 0x000000655c04723e */ /* 0x002fc400000000ff */
[----:B----4-:R-:W-:Y:S02]  /*4fc0*/  F2FP.F16.F32.PACK_AB R6, R100, R123 ;  /* 0x0000007b6406723e */ /* 0x010fe400000000ff */
[----:B-----5:R-:W-:Y:S02]  /*4fd0*/  F2FP.F16.F32.PACK_AB R5, R108, R133 ;  /* 0x000000856c05723e */ /* 0x020fe400000000ff */
[----:B--2---:R-:W-:Y:S01]  /*4fe0*/  F2FP.F16.F32.PACK_AB R7, R21, R106 ;  /* 0x0000006a1507723e */ /* 0x004fe200000000ff */
        /* <DEDUP_REMOVED lines=10> */
[----:B------:R-:W1:Y:S01]  /*5090*/  LDSM.16.MT88.4 R12, [R29+0x4400] ;  /* 0x004400001d0c783b */ /* 0x000e620000004200 */
[----:B------:R-:W-:Y:S04]  /*50a0*/  MUFU.EX2 R22, R22 ;  /* 0x0000001600167308 */ /* 0x000fe80000000800 */
[----:B------:R-:W2:Y:S04]  /*50b0*/  MUFU.EX2 R49, R61 ;  /* 0x0000003d00317308 */ /* 0x000ea80000000800 */
[----:B------:R-:W-:Y:S04]  /*50c0*/  MUFU.EX2 R20, R20 ;  /* 0x0000001400147308 */ /* 0x000fe80000000800 */
[----:B------:R-:W4:Y:S04]  /*50d0*/  MUFU.EX2 R23, R23 ;  /* 0x0000001700177308 */ /* 0x000f280000000800 */
[----:B------:R-:W-:Y:S04]  /*50e0*/  MUFU.EX2 R57, R57 ;  /* 0x0000003900397308 */ /* 0x000fe80000000800 */
[----:B------:R-:W5:Y:S04]  /*50f0*/  MUFU.EX2 R110, R110 ;  /* 0x0000006e006e7308 */ /* 0x000f680000000800 */
[----:B------:R-:W-:Y:S04]  /*5100*/  MUFU.EX2 R45, R45 ;  /* 0x0000002d002d7308 */ /* 0x000fe80000000800 */
[----:B------:R-:W1:Y:S01]  /*5110*/  MUFU.EX2 R116, R116 ;  /* 0x0000007400747308 */ /* 0x000e620000000800 */
[----:B---3--:R-:W-:Y:S01]  /*5120*/  HMMA.16816.F32 R72, R4, R8, R72 ;  /* 0x000000080448723c */ /* 0x008fe20000001848 */
[----:B------:R-:W-:Y:S01]  /*5130*/  FADD.FTZ R98, R119, R98 ;  /* 0x0000006277627221 */ /* 0x000fe20000010000 */
[----:B------:R-:W-:-:S06]  /*5140*/  FADD.FTZ R96, R107, R96 ;  /* 0x000000606b607221 */ /* 0x000fcc0000010000 */
[----:B------:R-:W-:Y:S01]  /*5150*/  HMMA.16816.F32 R68, R4, R10, R68 ;  /* 0x0000000a0444723c */ /* 0x000fe20000001844 */
[----:B--2---:R-:W-:Y:S01]  /*5160*/  F2FP.F16.F32.PACK_AB R4, R49, R22 ;  /* 0x000000163104723e */ /* 0x004fe200000000ff */
[----:B------:R-:W-:Y:S01]  /*5170*/  FADD.FTZ R95, R95, R98 ;  /* 0x000000625f5f7221 */ /* 0x000fe20000010000 */
[----:B----4-:R-:W-:Y:S01]  /*5180*/  F2FP.F16.F32.PACK_AB R6, R23, R20 ;  /* 0x000000141706723e */ /* 0x010fe200000000ff */
[----:B------:R-:W-:Y:S01]  /*5190*/  FADD.FTZ R93, R93, R96 ;  /* 0x000000605d5d7221 */ /* 0x000fe20000010000 */
[----:B-----5:R-:W-:Y:S02]  /*51a0*/  F2FP.F16.F32.PACK_AB R5, R110, R57 ;  /* 0x000000396e05723e */ /* 0x020fe400000000ff */
[----:B-1----:R-:W-:Y:S01]  /*51b0*/  F2FP.F16.F32.PACK_AB R7, R116, R45 ;  /* 0x0000002d7407723e */ /* 0x002fe200000000ff */
[----:B------:R-:W-:Y:S01]  /*51c0*/  FADD.FTZ R60, R60, R95 ;  /* 0x0000005f3c3c7221 */ /* 0x000fe20000010000 */
[----:B------:R-:W1:Y:S05]  /*51d0*/  LDSM.16.MT88.4 R8, [R44+0x4800] ;  /* 0x004800002c08783b */ /* 0x000e6a0000004200 */
[----:B------:R-:W-:Y:S01]  /*51e0*/  HMMA.16816.F32 R80, R4, R16, R80 ;  /* 0x000000100450723c */ /* 0x000fe20000001850 */
[----:B------:R-:W-:Y:S01]  /*51f0*/  FADD.FTZ R16, R58, R93 ;  /* 0x0000005d3a107221 */ /* 0x000fe20000010000 */
[----:B------:R-:W-:-:S03]  /*5200*/  FADD.FTZ R89, R89, R60 ;  /* 0x0000003c59597221 */ /* 0x000fc60000010000 */
[----:B------:R-:W-:Y:S01]  /*5210*/  FADD.FTZ R17, R55, R16 ;  /* 0x0000001037117221 */ /* 0x000fe20000010000 */
[----:B------:R-:W-:-:S03]  /*5220*/  FADD.FTZ R89, R52, R89 ;  /* 0x0000005934597221 */ /* 0x000fc60000010000 */
[----:B------:R-:W-:Y:S01]  /*5230*/  FADD.FTZ R17, R48, R17 ;  /* 0x0000001130117221 */ /* 0x000fe20000010000 */
[C---:B------:R-:W-:Y:S01]  /*5240*/  HMMA.16816.F32 R72, R4.reuse, R12, R72 ;  /* 0x0000000c0448723c */ /* 0x040fe20000001848 */
[-CC-:B------:R-:W-:Y:S01]  /*5250*/  FFMA.FTZ R41, R41, R67.reuse, -R38.reuse ;  /* 0x0000004329297223 */ /* 0x180fe20000010826 */
[----:B------:R-:W-:Y:S01]  /*5260*/  FADD.FTZ R50, R50, R89 ;  /* 0x0000005932327221 */ /* 0x000fe20000010000 */
[----:B------:R-:W-:Y:S01]  /*5270*/  FADD.FTZ R12, R42, R17 ;  /* 0x000000112a0c7221 */ /* 0x000fe20000010000 */
[-CC-:B------:R-:W-:Y:S01]  /*5280*/  FFMA.FTZ R99, R40, R67.reuse, -R38.reuse ;  /* 0x0000004328637223 */ /* 0x180fe20000010826 */
[-C--:B------:R-:W-:Y:S01]  /*5290*/  FFMA.FTZ R96, R33, R67.reuse, -R38 ;  /* 0x0000004321607223 */ /* 0x080fe20000010826 */
[----:B------:R2:W-:Y:S01]  /*52a0*/  MUFU.EX2 R40, R41 ;  /* 0x0000002900287308 */ /* 0x0005e20000000800 */
[----:B------:R-:W-:Y:S01]  /*52b0*/  FADD.FTZ R50, R43, R50 ;  /* 0x000000322b327221 */ /* 0x000fe20000010000 */
[----:B------:R-:W-:Y:S01]  /*52c0*/  FADD.FTZ R12, R39, R12 ;  /* 0x0000000c270c7221 */ /* 0x000fe20000010000 */
[-C--:B------:R-:W-:Y:S01]  /*52d0*/  FFMA.FTZ R58, R51, R67.reuse, -R36 ;  /* 0x00000043333a7223 */ /* 0x080fe20000010824 */
[-C--:B------:R-:W-:Y:S01]  /*52e0*/  FFMA.FTZ R61, R37, R67.reuse, -R38 ;  /* 0x00000043253d7223 */ /* 0x080fe20000010826 */
[-CC-:B------:R-:W-:Y:S01]  /*52f0*/  FFMA.FTZ R35, R35, R67.reuse, -R36.reuse ;  /* 0x0000004323237223 */ /* 0x180fe20000010824 */
[-C--:B------:R-:W-:Y:S01]  /*5300*/  FFMA.FTZ R51, R31, R67.reuse, -R36 ;  /* 0x000000431f337223 */ /* 0x080fe20000010824 */
[----:B------:R-:W-:Y:S01]  /*5310*/  HMMA.16816.F32 R76, R4, R18, R76 ;  /* 0x00000012044c723c */ /* 0x000fe2000000184c */
[----:B------:R-:W-:Y:S01]  /*5320*/  FADD.FTZ R63, R63, R50 ;  /* 0x000000323f3f7221 */ /* 0x000fe20000010000 */
[----:B------:R-:W-:Y:S01]  /*5330*/  FADD.FTZ R13, R97, R12 ;  /* 0x0000000c610d7221 */ /* 0x000fe20000010000 */
[----:B------:R-:W3:Y:S01]  /*5340*/  LDSM.16.MT88.4 R16, [R29+0x4800] ;  /* 0x004800001d10783b */ /* 0x000ee20000004200 */
[----:B--2---:R-:W-:Y:S01]  /*5350*/  FFMA.FTZ R41, R53, R67, -R36 ;  /* 0x0000004335297223 */ /* 0x004fe20000010824 */
[----:B------:R-:W2:Y:S01]  /*5360*/  MUFU.EX2 R37, R99 ;  /* 0x0000006300257308 */ /* 0x000ea20000000800 */
        /* <DEDUP_REMOVED lines=16> */
[----:B----4-:R-:W-:Y:S01]  /*5470*/  F2FP.F16.F32.PACK_AB R6, R96, R33 ;  /* 0x000000216006723e */ /* 0x010fe200000000ff */
[----:B------:R-:W2:Y:S01]  /*5480*/  LDSM.16.MT88.4 R12, [R44+0x4c00] ;  /* 0x004c00002c0c783b */ /* 0x000ea20000004200 */
[----:B-----5:R-:W-:Y:S02]  /*5490*/  F2FP.F16.F32.PACK_AB R5, R58, R41 ;  /* 0x000000293a05723e */ /* 0x020fe400000000ff */
[----:B-1----:R-:W-:Y:S01]  /*54a0*/  F2FP.F16.F32.PACK_AB R7, R48, R31 ;  /* 0x0000001f3007723e */ /* 0x002fe200000000ff */
        /* <DEDUP_REMOVED lines=8> */
[----:B------:R-:W-:Y:S01]  /*5530*/  FADD.FTZ R102, R127, R102 ;  /* 0x000000667f667221 */ /* 0x000fe20000010000 */
[-C--:B------:R-:W-:Y:S01]  /*5540*/  FFMA.FTZ R28, R25, R67.reuse, -R38 ;  /* 0x00000043191c7223 */ /* 0x080fe20000010826 */
[----:B------:R-:W-:Y:S02]  /*5550*/  MUFU.EX2 R24, R8 ;  /* 0x0000000800187308 */ /* 0x000fe40000000800 */
[C---:B------:R-:W-:Y:S02]  /*5560*/  HMMA.16816.F32 R76, R4.reuse, R10, R76 ;  /* 0x0000000a044c723c */ /* 0x040fe4000000184c */
[----:B------:R1:W4:Y:S01]  /*5570*/  MUFU.EX2 R25, R9 ;  /* 0x0000000900197308 */ /* 0x0003220000000800 */
[----:B------:R-:W-:Y:S01]  /*5580*/  FADD.FTZ R101, R101, R90 ;  /* 0x0000005a65657221 */ /* 0x000fe20000010000 */
[----:B------:R-:W-:Y:S01]  /*5590*/  FADD.FTZ R133, R133, R102 ;  /* 0x0000006685857221 */ /* 0x000fe20000010000 */
[-C--:B------:R-:W-:Y:S01]  /*55a0*/  FFMA.FTZ R35, R32, R67.reuse, -R38 ;  /* 0x0000004320237223 */ /* 0x080fe20000010826 */
[-CC-:B------:R-:W-:Y:S01]  /*55b0*/  FFMA.FTZ R26, R26, R67.reuse, -R36.reuse ;  /* 0x000000431a1a7223 */ /* 0x180fe20000010824 */
[-CC-:B------:R-:W-:Y:S01]  /*55c0*/  FFMA.FTZ R27, R27, R67.reuse, -R36.reuse ;  /* 0x000000431b1b7223 */ /* 0x180fe20000010824 */
[----:B------:R-:W-:Y:S01]  /*55d0*/  FADD.FTZ R92, R92, R101 ;  /* 0x000000655c5c7221 */ /* 0x000fe20000010000 */
[----:B------:R-:W-:Y:S01]  /*55e0*/  FADD.FTZ R133, R108, R133 ;  /* 0x000000856c857221 */ /* 0x000fe20000010000 */
[-CC-:B------:R-:W-:Y:S01]  /*55f0*/  FFMA.FTZ R34, R34, R67.reuse, -R36.reuse ;  /* 0x0000004322227223 */ /* 0x180fe20000010824 */
[----:B-1----:R-:W1:Y:S01]  /*5600*/  LDSM.16.MT88.4 R8, [R29+0x4c00] ;  /* 0x004c00001d08783b */ /* 0x002e620000004200 */
[----:B------:R-:W-:Y:S01]  /*5610*/  FFMA.FTZ R36, R30, R67, -R36 ;  /* 0x000000431e247223 */ /* 0x000fe20000010824 */
[----:B------:R-:W-:Y:S01]  /*5620*/  FADD.FTZ R39, R123, R92 ;  /* 0x0000005c7b277221 */ /* 0x000fe20000010000 */
[----:B------:R-:W-:Y:S01]  /*5630*/  FADD.FTZ R106, R106, R133 ;  /* 0x000000856a6a7221 */ /* 0x000fe20000010000 */
[----:B---3--:R-:W-:Y:S01]  /*5640*/  HMMA.16816.F32 R72, R4, R16, R72 ;  /* 0x000000100448723c */ /* 0x008fe20000001848 */
[----:B------:R-:W-:Y:S01]  /*5650*/  MUFU.EX2 R28, R28 ;  /* 0x0000001c001c7308 */ /* 0x000fe20000000800 */
[----:B------:R-:W-:Y:S01]  /*5660*/  FADD.FTZ R39, R100, R39 ;  /* 0x0000002764277221 */ /* 0x000fe20000010000 */
[----:B------:R-:W-:-:S02]  /*5670*/  FADD.FTZ R106, R21, R106 ;  /* 0x0000006a156a7221 */ /* 0x000fc40000010000 */
[----:B------:R-:W3:Y:S04]  /*5680*/  MUFU.EX2 R35, R35 ;  /* 0x0000002300237308 */ /* 0x000ee80000000800 */
        /* <DEDUP_REMOVED lines=8> */
[----:B------:R-:W-:Y:S01]  /*5710*/  HMMA.16816.F32 R68, R4, R18, R68 ;  /* 0x000000120444723c */ /* 0x000fe20000001844 */
[----:B----4-:R-:W-:Y:S01]  /*5720*/  F2FP.F16.F32.PACK_AB R4, R25, R24 ;  /* 0x000000181904723e */ /* 0x010fe200000000ff */
[----:B------:R-:W-:Y:S01]  /*5730*/  FADD.FTZ R20, R20, R49 ;  /* 0x0000003114147221 */ /* 0x000fe20000010000 */
[----:B---3--:R-:W-:Y:S01]  /*5740*/  F2FP.F16.F32.PACK_AB R6, R35, R28 ;  /* 0x0000001c2306723e */ /* 0x008fe200000000ff */
[----:B------:R-:W-:Y:S01]  /*5750*/  FADD.FTZ R45, R45, R110 ;  /* 0x0000006e2d2d7221 */ /* 0x000fe20000010000 */
[----:B-----5:R-:W-:Y:S02]  /*5760*/  F2FP.F16.F32.PACK_AB R5, R27, R26 ;  /* 0x0000001a1b05723e */ /* 0x020fe400000000ff */
[----:B--2---:R-:W-:Y:S01]  /*5770*/  F2FP.F16.F32.PACK_AB R7, R17, R30 ;  /* 0x0000001e1107723e */ /* 0x004fe200000000ff */
[----:B------:R-:W-:Y:S01]  /*5780*/  FADD.FTZ R23, R23, R20 ;  /* 0x0000001417177221 */ /* 0x000fe20000010000 */
[----:B------:R-:W-:-:S04]  /*5790*/  FADD.FTZ R116, R116, R45 ;  /* 0x0000002d74747221 */ /* 0x000fc80000010000 */
[----:B------:R-:W-:Y:S01]  /*57a0*/  FADD.FTZ R41, R41, R116 ;  /* 0x0000007429297221 */ /* 0x000fe20000010000 */
[C---:B------:R-:W-:Y:S01]  /*57b0*/  HMMA.16816.F32 R80, R4.reuse, R12, R80 ;  /* 0x0000000c0450723c */ /* 0x040fe20000001850 */
[----:B------:R-:W-:Y:S02]  /*57c0*/  FADD.FTZ R12, R40, R23 ;  /* 0x00000017280c7221 */ /* 0x000fe40000010000 */
[----:B------:R-:W-:Y:S02]  /*57d0*/  FADD.FTZ R58, R58, R41 ;  /* 0x000000293a3a7221 */ /* 0x000fe40000010000 */
[----:B------:R-:W-:Y:S02]  /*57e0*/  FADD.FTZ R12, R37, R12 ;  /* 0x0000000c250c7221 */ /* 0x000fe40000010000 */
[----:B------:R-:W-:Y:S01]  /*57f0*/  FADD.FTZ R13, R31, R58 ;  /* 0x0000003a1f0d7221 */ /* 0x000fe20000010000 */
[----:B-1----:R-:W-:Y:S01]  /*5800*/  HMMA.16816.F32 R72, R4, R8, R72 ;  /* 0x000000080448723c */ /* 0x002fe20000001848 */
[----:B------:R-:W-:Y:S01]  /*5810*/  FADD.FTZ R9, R33, R12 ;  /* 0x0000000c21097221 */ /* 0x000fe20000010000 */
[----:B------:R-:W-:Y:S01]  /*5820*/  ISETP.GT.U32.AND P0, PT, R88, R141, PT ;  /* 0x0000008d5800720c */ /* 0x000fe20003f04070 */
[----:B------:R-:W-:-:S02]  /*5830*/  FADD.FTZ R13, R48, R13 ;  /* 0x0000000d300d7221 */ /* 0x000fc40000010000 */
[----:B------:R-:W-:Y:S02]  /*5840*/  FADD.FTZ R9, R96, R9 ;  /* 0x0000000960097221 */ /* 0x000fe40000010000 */
[----:B------:R-:W-:Y:S02]  /*5850*/  FADD.FTZ R26, R26, R13 ;  /* 0x0000000d1a1a7221 */ /* 0x000fe40000010000 */
[----:B------:R-:W-:Y:S02]  /*5860*/  FADD.FTZ R24, R24, R9 ;  /* 0x0000000918187221 */ /* 0x000fe40000010000 */
[----:B------:R-:W-:Y:S02]  /*5870*/  FADD.FTZ R27, R27, R26 ;  /* 0x0000001a1b1b7221 */ /* 0x000fe40000010000 */
[----:B------:R-:W-:Y:S01]  /*5880*/  FADD.FTZ R25, R25, R24 ;  /* 0x0000001819197221 */ /* 0x000fe20000010000 */
[----:B------:R-:W-:Y:S01]  /*5890*/  HMMA.16816.F32 R76, R4, R14, R76 ;  /* 0x0000000e044c723c */ /* 0x000fe2000000184c */
[----:B------:R-:W-:Y:S01]  /*58a0*/  FADD.FTZ R30, R30, R27 ;  /* 0x0000001b1e1e7221 */ /* 0x000fe20000010000 */
[----:B------:R-:W-:Y:S01]  /*58b0*/  BSSY B2, `(.L_x_7001) ;  /* 0x00003a1000027945 */ /* 0x000fe20003800000 */
[----:B------:R-:W-:-:S02]  /*58c0*/  FADD.FTZ R28, R28, R25 ;  /* 0x000000191c1c7221 */ /* 0x000fc40000010000 */
[----:B------:R-:W-:-:S03]  /*58d0*/  FADD.FTZ R164, R17, R30 ;  /* 0x0000001e11a47221 */ /* 0x000fc60000010000 */
[----:B------:R-:W-:Y:S01]  /*58e0*/  HMMA.16816.F32 R68, R4, R10, R68 ;  /* 0x0000000a0444723c */ /* 0x000fe20000001844 */
[----:B------:R-:W-:Y:S01]  /*58f0*/  FADD.FTZ R166, R35, R28 ;  /* 0x0000001c23a67221 */ /* 0x000fe20000010000 */
[----:B------:R-:W-:-:S03]  /*5900*/  NOP ;  /* 0x0000000000007918 */ /* 0x000fc60000000000 */
        /* <DEDUP_REMOVED lines=69> */
.L_x_7004:
        /* <DEDUP_REMOVED lines=8> */
.L_x_7005:
[----:B------:R-:W-:Y:S05]  /*5de0*/  BSYNC.RECONVERGENT B0 ;  /* 0x0000000000007941 */ /* 0x000fea0003800200 */
.L_x_7003:
[----:B------:R-:W-:Y:S01]  /*5df0*/  ISETP.GE.AND P0, PT, R140, R151, PT ;  /* 0x000000978c00720c */ /* 0x000fe20003f06270 */
[----:B------:R-:W-:Y:S01]  /*5e00*/  IMAD.SHL.U32 R7, R136, 0x40, RZ ;  /* 0x0000004088077824 */ /* 0x000fe200078e00ff */
[----:B------:R-:W-:Y:S01]  /*5e10*/  SHF.R.U32.HI R129, RZ, 0x1, R87 ;  /* 0x00000001ff817819 */ /* 0x000fe20000011657 */
[----:B------:R-:W-:Y:S01]  /*5e20*/  IMAD.SHL.U32 R49, R84, 0x80, RZ ;  /* 0x0000008054317824 */ /* 0x000fe200078e00ff */
[--C-:B------:R-:W-:Y:S01]  /*5e30*/  LOP3.LUT R6, R130, 0x20, R117.reuse, 0xf8, !PT ;  /* 0x0000002082067812 */ /* 0x100fe200078ef875 */
[----:B------:R-:W-:Y:S01]  /*5e40*/  BSSY.RECONVERGENT B1, `(.L_x_7006) ;  /* 0x00001e5000017945 */ /* 0x000fe20003800200 */
[----:B------:R-:W-:Y:S02]  /*5e50*/  LOP3.LUT R4, R129, 0x8, RZ, 0xc0, !PT ;  /* 0x0000000881047812 */ /* 0x000fe400078ec0ff */
[----:B------:R-:W-:Y:S02]  /*5e60*/  LOP3.LUT R5, R6, 0x100, R117, 0xf8, !PT ;  /* 0x0000010006057812 */ /* 0x000fe400078ef875 */
[----:B------:R-:W-:-:S02]  /*5e70*/  IADD3 R8, P1, PT, R7, R144, RZ ;  /* 0x0000009007087210 */ /* 0x000fc40007f3e0ff */
[----:B------:R-:W-:Y:S01]  /*5e80*/  SHF.L.U64.HI R6, R136, 0x6, R137 ;  /* 0x0000000688067819 */ /* 0x000fe20000010289 */
[----:B------:R-:W-:Y:S01]  /*5e90*/  @P0 STS.128 [R159+0x3000], RZ ;  /* 0x003000ff9f000388 */ /* 0x000fe20000000c00 */
[----:B------:R-:W-:Y:S02]  /*5ea0*/  LOP3.LUT R4, R4, 0xc0, R117, 0xf8, !PT ;  /* 0x000000c004047812 */ /* 0x000fe400078ef875 */
[----:B------:R-:W-:Y:S01]  /*5eb0*/  @!P0 IADD3 R36, P2, PT, R8, R7, RZ ;  /* 0x0000000708248210 */ /* 0x000fe20007f5e0ff */
[----:B------:R-:W-:Y:S01]  /*5ec0*/  IMAD.X R9, R6, 0x1, R145, P1 ;  /* 0x0000000106097824 */ /* 0x000fe200008e0691 */
[C---:B------:R-:W-:Y:S01]  /*5ed0*/  @!P0 LEA R26, P1, R136.reuse, R8, 0x7 ;  /* 0x00000008881a8211 */ /* 0x040fe200078238ff */
[----:B------:R-:W-:Y:S01]  /*5ee0*/  @!PT LDS RZ, [RZ] ;  /* 0x00000000fffff984 */ /* 0x000fe20000000800 */
[----:B------:R-:W-:Y:S01]  /*5ef0*/  @!PT LDS RZ, [RZ] ;  /* 0x00000000fffff984 */ /* 0x000fe20000000800 */
[----:B------:R-:W-:Y:S01]  /*5f00*/  @!PT LDS RZ, [RZ] ;  /* 0x00000000fffff984 */ /* 0x000fe20000000800 */
[----:B------:R-:W-:Y:S01]  /*5f10*/  @!P0 LDGSTS.E.BYPASS.LTC128B.128 [R159+0x3000], desc[UR4][R144.64] ;  /* 0x03000000909f8fae */ /* 0x000fe2000b981a04 */
[----:B------:R-:W-:Y:S01]  /*5f20*/  LOP3.LUT R4, R5, R4, R114, 0xf6, !PT ;  /* 0x0000000405047212 */ /* 0x000fe200078ef672 */
[----:B------:R-:W-:Y:S01]  /*5f30*/  @!P0 IMAD.X R37, R9, 0x1, R6, P2 ;  /* 0x0000000109258824 */ /* 0x000fe200010e0606 */
[----:B------:R-:W-:Y:S01]  /*5f40*/  @!P0 LEA.HI.X R27, R136, R9, R137, 0x7, P1 ;  /* 0x00000009881b8211 */ /* 0x000fe200008f3c89 */
[----:B------:R-:W-:Y:S01]  /*5f50*/  @P0 STS.128 [R159+0x3800], RZ ;  /* 0x003800ff9f000388 */ /* 0x000fe20000000c00 */
[----:B------:R-:W-:Y:S01]  /*5f60*/  LOP3.LUT R45, R49, R64, RZ, 0xfc, !PT ;  /* 0x00000040312d7212 */ /* 0x000fe200078efcff */
[----:B------:R-:W-:-:S02]  /*5f70*/  IMAD R24, R4, 0x2, R131 ;  /* 0x0000000204187824 */ /* 0x000fc400078e0283 */
[----:B------:R-:W-:Y:S01]  /*5f80*/  @!PT LDS RZ, [RZ] ;  /* 0x00000000fffff984 */ /* 0x000fe20000000800 */
[----:B------:R-:W-:Y:S01]  /*5f90*/  @!PT LDS RZ, [RZ] ;  /* 0x00000000fffff984 */ /* 0x000fe20000000800 */
[----:B------:R-:W-:Y:S01]  /*5fa0*/  @!PT LDS RZ, [RZ] ;  /* 0x00000000fffff984 */ /* 0x000fe20000000800 */
[----:B------:R-:W-:Y:S02]  /*5fb0*/  @!P0 LDGSTS.E.BYPASS.LTC128B.128 [R159+0x3800], desc[UR4][R8.64] ;  /* 0x03800000089f8fae */ /* 0x000fe4000b981a04 */
[----:B------:R-:W-:Y:S02]  /*5fc0*/  IMAD.IADD R20, R24, 0x1, R115 ;  /* 0x0000000118147824 */ /* 0x000fe400078e0273 */
        /* <DEDUP_REMOVED lines=10> */
[----:B------:R-:W-:Y:S04]  /*6070*/  LDSM.16.M88.4 R28, [R24] ;  /* 0x00000000181c783b */ /* 0x000fe80000000200 */
[----:B------:R-:W3:Y:S04]  /*6080*/  LDSM.16.M88.4 R32, [R86+0x1000] ;  /* 0x001000005620783b */ /* 0x000ee80000000200 */
[----:B------:R-:W-:Y:S04]  /*6090*/  LDSM.16.M88.4 R20, [R20] ;  /* 0x000000001414783b */ /* 0x000fe80000000200 */
[----:B------:R-:W-:Y:S04]  /*60a0*/  LDSM.16.M88.4 R16, [R85+0x1000] ;  /* 0x001000005510783b */ /* 0x000fe80000000200 */
[----:B------:R-:W4:Y:S04]  /*60b0*/  LDSM.16.M88.4 R12, [R86+0x1400] ;  /* 0x00140000560c783b */ /* 0x000f280000000200 */
[----:B------:R-:W5:Y:S04]  /*60c0*/  LDSM.16.M88.4 R40, [R85+0x1400] ;  /* 0x001400005528783b */ /* 0x000f680000000200 */
[----:B-1----:R-:W1:Y:S04]  /*60d0*/  LDSM.16.M88.4 R36, [R86+0x1800] ;  /* 0x001800005624783b */ /* 0x002e680000000200 */
[----:B--2---:R-:W-:Y:S04]  /*60e0*/  LDSM.16.M88.4 R24, [R86+0x1c00] ;  /* 0x001c00005618783b */ /* 0x004fe80000000200 */
[----:B------:R-:W0:Y:S01]  /*60f0*/  LDGDEPBAR ;  /* 0x00000000000079af */ /* 0x000e220000000000 */
[C---:B---3--:R-:W-:Y:S08]  /*6100*/  HMMA.16816.F32 R8, R28.reuse, R32, RZ ;  /* 0x000000201c08723c */ /* 0x048ff000000018ff */
[C---:B------:R-:W-:Y:S08]  /*6110*/  HMMA.16816.F32 R32, R28.reuse, R34, RZ ;  /* 0x000000221c20723c */ /* 0x040ff000000018ff */
[----:B----4-:R-:W-:Y:S01]  /*6120*/  HMMA.16816.F32 R4, R28, R12, RZ ;  /* 0x0000000c1c04723c */ /* 0x010fe200000018ff */
[----:B------:R-:W-:-:S07]  /*6130*/  VIADD R13, R45, 0xffffff01 ;  /* 0xffffff012d0d7836 */ /* 0x000fce0000000000 */
[----:B------:R-:W-:Y:S01]  /*6140*/  HMMA.16816.F32 R8, R20, R16, R8 ;  /* 0x000000101408723c */ /* 0x000fe20000001808 */
[----:B------:R-:W-:-:S05]  /*6150*/  VIADD R17, R45, 0xffffff00 ;  /* 0xffffff002d117836 */ /* 0x000fca0000000000 */
[-C--:B------:R-:W-:Y:S02]  /*6160*/  ISETP.GT.AND P2, PT, R66, R17.reuse, PT ;  /* 0x000000114200720c */ /* 0x080fe40003f44270 */
[C---:B------:R-:W-:Y:S01]  /*6170*/  HMMA.16816.F32 R32, R20.reuse, R18, R32 ;  /* 0x000000121420723c */ /* 0x040fe20000001820 */
[----:B------:R-:W-:Y:S02]  /*6180*/  ISETP.GT.AND P1, PT, R65, R17, PT ;  /* 0x000000114100720c */ /* 0x000fe40003f24270 */
[C---:B------:R-:W-:Y:S02]  /*6190*/  ISETP.GE.AND P3, PT, R17.reuse, R158, PT ;  /* 0x0000009e1100720c */ /* 0x040fe40003f66270 */
[----:B------:R-:W-:Y:S02]  /*61a0*/  ISETP.GE.AND P4, PT, R17, R152, PT ;  /* 0x000000981100720c */ /* 0x000fe40003f86270 */
[----:B------:R-:W2:Y:S01]  /*61b0*/  LDSM.16.M88.4 R16, [R85+0x1800] ;  /* 0x001800005510783b */ /* 0x000ea20000000200 */
[----:B-----5:R-:W-:Y:S01]  /*61c0*/  HMMA.16816.F32 R4, R20, R40, R4 ;  /* 0x000000281404723c */ /* 0x020fe20000001804 */
[----:B------:R-:W-:-:S02]  /*61d0*/  VIADD R41, R45, 0xffffff09 ;  /* 0xffffff092d297836 */ /* 0x000fc40000000000 */
[----:B------:R-:W-:Y:S02]  /*61e0*/  FSEL R8, R8, -INF , !P2 ;  /* 0xff80000008087808 */ /* 0x000fe40005000000 */
[-C--:B------:R-:W-:Y:S02]  /*61f0*/  ISETP.GT.AND P2, PT, R66, R13.reuse, PT ;  /* 0x0000000d4200720c */ /* 0x080fe40003f44270 */
[----:B------:R-:W-:Y:S02]  /*6200*/  FSEL R10, R10, -INF , !P1 ;  /* 0xff8000000a0a7808 */ /* 0x000fe40004800000 */
[----:B------:R-:W-:Y:S01]  /*6210*/  FSEL R188, R9, -INF , !P2 ;  /* 0xff80000009bc7808 */ /* 0x000fe20005000000 */
[----:B------:R-:W-:Y:S01]  /*6220*/  VIADD R9, R45, 0xffffff08 ;  /* 0xffffff082d097836 */ /* 0x000fe20000000000 */
[----:B------:R-:W-:Y:S02]  /*6230*/  ISETP.GT.AND P1, PT, R65, R13, PT ;  /* 0x0000000d4100720c */ /* 0x000fe40003f24270 */
[----:B------:R-:W-:-:S02]  /*6240*/  FSEL R184, R8, -INF , !P3 ;  /* 0xff80000008b87808 */ /* 0x000fc40005800000 */
[----:B------:R-:W-:Y:S02]  /*6250*/  FSEL R11, R11, -INF , !P1 ;  /* 0xff8000000b0b7808 */ /* 0x000fe40004800000 */
[C---:B------:R-:W-:Y:S02]  /*6260*/  ISETP.GE.AND P3, PT, R13.reuse, R158, PT ;  /* 0x0000009e0d00720c */ /* 0x040fe40003f66270 */
[----:B------:R-:W-:Y:S02]  /*6270*/  ISETP.GE.AND P2, PT, R13, R152, PT ;  /* 0x000000980d00720c */ /* 0x000fe40003f46270 */
[----:B------:R-:W-:Y:S01]  /*6280*/  ISETP.GT.AND P1, PT, R66, R9, PT ;  /* 0x000000094200720c */ /* 0x000fe20003f24270 */
[----:B------:R-:W-:Y:S01]  /*6290*/  HMMA.16816.F32 R12, R28, R14, RZ ;  /* 0x0000000e1c0c723c */ /* 0x000fe200000018ff */
[----:B------:R-:W-:Y:S02]  /*62a0*/  FSEL R188, R188, -INF , !P3 ;  /* 0xff800000bcbc7808 */ /* 0x000fe40005800000 */
[----:B------:R-:W-:-:S02]  /*62b0*/  FSEL R198, R11, -INF , !P2 ;  /* 0xff8000000bc67808 */ /* 0x000fc40005000000 */
[----:B------:R-:W-:Y:S02]  /*62c0*/  FSEL R32, R32, -INF , !P1 ;  /* 0xff80000020207808 */ /* 0x000fe40004800000 */
[----:B------:R-:W-:Y:S02]  /*62d0*/  ISETP.GE.AND P3, PT, R9, R158, PT ;  /* 0x0000009e0900720c */ /* 0x000fe40003f66270 */
[----:B------:R-:W-:Y:S02]  /*62e0*/  ISETP.GT.AND P2, PT, R65, R9, PT ;  /* 0x000000094100720c */ /* 0x000fe40003f44270 */
[----:B------:R-:W-:Y:S02]  /*62f0*/  ISETP.GT.AND P1, PT, R66, R41, PT ;  /* 0x000000294200720c */ /* 0x000fe40003f24270 */
[----:B------:R-:W-:Y:S02]  /*6300*/  FSEL R196, R32, -INF , !P3 ;  /* 0xff80000020c47808 */ /* 0x000fe40005800000 */
[----:B------:R-:W-:-:S02]  /*6310*/  FSEL R34, R34, -INF , !P2 ;  /* 0xff80000022227808 */ /* 0x000fc40005000000 */
[----:B------:R-:W-:Y:S02]  /*6320*/  FSEL R33, R33, -INF , !P1 ;  /* 0xff80000021217808 */ /* 0x000fe40004800000 */
[----:B------:R-:W-:Y:S01]  /*6330*/  ISETP.GE.AND P3, PT, R41, R158, PT ;  /* 0x0000009e2900720c */ /* 0x000fe20003f66270 */
[----:B------:R-:W-:Y:S01]  /*6340*/  HMMA.16816.F32 R12, R20, R42, R12 ;  /* 0x0000002a140c723c */ /* 0x000fe2000000180c */
[----:B------:R-:W-:Y:S02]  /*6350*/  ISETP.GT.AND P2, PT, R65, R41, PT ;  /* 0x000000294100720c */ /* 0x000fe40003f44270 */
[-C--:B------:R-:W-:Y:S01]  /*6360*/  ISETP.GE.AND P1, PT, R41, R152.reuse, PT ;  /* 0x000000982900720c */ /* 0x080fe20003f26270 */
[----:B------:R-:W-:Y:S01]  /*6370*/  VIADD R41, R45, 0xffffff10 ;  /* 0xffffff102d297836 */ /* 0x000fe20000000000 */
[----:B------:R-:W-:Y:S02]  /*6380*/  FSEL R57, R10, -INF , !P4 ;  /* 0xff8000000a397808 */ /* 0x000fe40006000000 */
[----:B------:R-:W-:-:S02]  /*6390*/  ISETP.GE.AND P4, PT, R9, R152, PT ;  /* 0x000000980900720c */ /* 0x000fc40003f86270 */
[----:B-1----:R-:W-:Y:S01]  /*63a0*/  HMMA.16816.F32 R8, R28, R36, RZ ;  /* 0x000000241c08723c */ /* 0x002fe200000018ff */
[----:B------:R-:W-:Y:S01]  /*63b0*/  FSEL R35, R35, -INF , !P2 ;  /* 0xff80000023237808 */ /* 0x000fe20005000000 */
[----:B------:R-:W-:Y:S01]  /*63c0*/  VIADD R37, R45, 0xffffff11 ;  /* 0xffffff112d257836 */ /* 0x000fe20000000000 */
[----:B------:R-:W-:Y:S02]  /*63d0*/  ISETP.GT.AND P2, PT, R66, R41, PT ;  /* 0x000000294200720c */ /* 0x000fe40003f44270 */
[----:B------:R-:W-:Y:S02]  /*63e0*/  FSEL R202, R33, -INF , !P3 ;  /* 0xff80000021ca7808 */ /* 0x000fe40005800000 */
[----:B------:R-:W-:Y:S02]  /*63f0*/  FSEL R206, R35, -INF , !P1 ;  /* 0xff80000023ce7808 */ /* 0x000fe40004800000 */
[----:B------:R-:W-:Y:S02]  /*6400*/  FSEL R4, R4, -INF , !P2 ;  /* 0xff80000004047808 */ /* 0x000fe40005000000 */
[----:B------:R-:W-:-:S02]  /*6410*/  ISETP.GE.AND P3, PT, R41, R158, PT ;  /* 0x0000009e2900720c */ /* 0x000fc40003f66270 */
[----:B------:R-:W-:Y:S02]  /*6420*/  ISETP.GT.AND P1, PT, R65, R41, PT ;  /* 0x000000294100720c */ /* 0x000fe40003f24270 */
[-C--:B------:R-:W-:Y:S02]  /*6430*/  ISETP.GT.AND P2, PT, R66, R37.reuse, PT ;  /* 0x000000254200720c */ /* 0x080fe40003f44270 */
[----:B------:R-:W-:Y:S02]  /*6440*/  FSEL R178, R4, -INF , !P3 ;  /* 0xff80000004b27808 */ /* 0x000fe40005800000 */
[----:B------:R-:W-:Y:S01]  /*6450*/  FSEL R6, R6, -INF , !P1 ;  /* 0xff80000006067808 */ /* 0x000fe20004800000 */
[----:B--2---:R-:W-:Y:S01]  /*6460*/  HMMA.16816.F32 R8, R20, R16, R8 ;  /* 0x000000101408723c */ /* 0x004fe20000001808 */
[----:B------:R-:W-:Y:S01]  /*6470*/  FSEL R174, R5, -INF , !P2 ;  /* 0xff80000005ae7808 */ /* 0x000fe20005000000 */
[C---:B------:R-:W-:Y:S01]  /*6480*/  VIADD R5, R45.reuse, 0xffffff18 ;  /* 0xffffff182d057836 */ /* 0x040fe20000000000 */
[----:B------:R-:W-:Y:S01]  /*6490*/  FSEL R208, R34, -INF , !P4 ;  /* 0xff80000022d07808 */ /* 0x000fe20006000000 */
[----:B------:R-:W-:Y:S01]  /*64a0*/  VIADD R17, R45, 0xffffff19 ;  /* 0xffffff192d117836 */ /* 0x000fe20000000000 */
[----:B------:R-:W-:Y:S01]  /*64b0*/  ISETP.GE.AND P3, PT, R37, R158, PT ;  /* 0x0000009e2500720c */ /* 0x000fe20003f66270 */
[----:B------:R-:W1:Y:S01]  /*64c0*/  LDSM.16.M88.4 R32, [R85+0x1c00] ;  /* 0x001c00005520783b */ /* 0x000e620000000200 */
[----:B------:R-:W-:-:S02]  /*64d0*/  ISETP.GT.AND P1, PT, R65, R37, PT ;  /* 0x000000254100720c */ /* 0x000fc40003f24270 */
[-C--:B------:R-:W-:Y:S02]  /*64e0*/  ISETP.GE.AND P2, PT, R37, R152.reuse, PT ;  /* 0x000000982500720c */ /* 0x080fe40003f46270 */
[----:B------:R-:W-:Y:S01]  /*64f0*/  HMMA.16816.F32 R36, R28, R38, RZ ;  /* 0x000000261c24723c */ /* 0x000fe200000018ff */
[----:B------:R-:W-:Y:S02]  /*6500*/  ISETP.GE.AND P4, PT, R41, R152, PT ;  /* 0x000000982900720c */ /* 0x000fe40003f86270 */
[----:B------:R-:W-:Y:S01]  /*6510*/  FSEL R7, R7, -INF , !P1 ;  /* 0xff80000007077808 */ /* 0x000fe20004800000 */
[----:B------:R-:W2:Y:S01]  /*6520*/  LDSM.16.M88.4 R40, [R86+0x2000] ;  /* 0x002000005628783b */ /* 0x000ea20000000200 */
[-C--:B------:R-:W-:Y:S02]  /*6530*/  ISETP.GT.AND P1, PT, R66, R5.reuse, PT ;  /* 0x000000054200720c */ /* 0x080fe40003f24270 */
[----:B------:R-:W-:Y:S02]  /*6540*/  FSEL R210, R7, -INF , !P2 ;  /* 0xff80000007d27808 */ /* 0x000fe40005000000 */
[----:B------:R-:W-:-:S02]  /*6550*/  ISETP.GT.AND P2, PT, R65, R5, PT ;  /* 0x000000054100720c */ /* 0x000fc40003f44270 */
[----:B------:R-:W-:Y:S02]  /*6560*/  FSEL R212, R6, -INF , !P4 ;  /* 0xff80000006d47808 */ /* 0x000fe40006000000 */
[----:B------:R-:W-:Y:S02]  /*6570*/  FSEL R174, R174, -INF , !P3 ;  /* 0xff800000aeae7808 */ /* 0x000fe40005800000 */
[C---:B------:R-:W-:Y:S02]  /*6580*/  ISETP.GE.AND P3, PT, R5.reuse, R158, PT ;  /* 0x0000009e0500720c */ /* 0x040fe40003f66270 */
[----:B------:R-:W-:Y:S02]  /*6590*/  ISETP.GE.AND P4, PT, R5, R152, PT ;  /* 0x000000980500720c */ /* 0x000fe40003f86270 */
[----:B------:R-:W-:Y:S01]  /*65a0*/  FSEL R12, R12, -INF , !P1 ;  /* 0xff8000000c0c7808 */ /* 0x000fe20004800000 */
[----:B------:R-:W-:Y:S01]  /*65b0*/  HMMA.16816.F32 R4, R28, R24, RZ ;  /* 0x000000181c04723c */ /* 0x000fe200000018ff */
[----:B------:R-:W-:-:S02]  /*65c0*/  ISETP.GT.AND P1, PT, R66, R17, PT ;  /* 0x000000114200720c */ /* 0x000fc40003f24270 */
[----:B------:R-:W-:Y:S02]  /*65d0*/  FSEL R14, R14, -INF , !P2 ;  /* 0xff8000000e0e7808 */ /* 0x000fe40005000000 */
[----:B------:R-:W-:Y:S02]  /*65e0*/  ISETP.GT.AND P2, PT, R65, R17, PT ;  /* 0x000000114100720c */ /* 0x000fe40003f44270 */
[----:B------:R-:W-:Y:S01]  /*65f0*/  FSEL R162, R12, -INF , !P3 ;  /* 0xff8000000ca27808 */ /* 0x000fe20005800000 */
[----:B------:R-:W-:Y:S01]  /*6600*/  HMMA.16816.F32 R36, R20, R18, R36 ;  /* 0x000000121424723c */ /* 0x000fe20000001824 */
[----:B------:R-:W-:Y:S01]  /*6610*/  VIADD R19, R45, 0xffffff20 ;  /* 0xffffff202d137836 */ /* 0x000fe20000000000 */
[----:B------:R-:W-:Y:S02]  /*6620*/  FSEL R13, R13, -INF , !P1 ;  /* 0xff8000000d0d7808 */ /* 0x000fe40004800000 */
[C---:B------:R-:W-:Y:S02]  /*6630*/  ISETP.GE.AND P3, PT, R17.reuse, R158, PT ;  /* 0x0000009e1100720c */ /* 0x040fe40003f66270 */
[----:B------:R-:W-:Y:S01]  /*6640*/  ISETP.GE.AND P1, PT, R17, R152, PT ;  /* 0x000000981100720c */ /* 0x000fe20003f26270 */
[----:B------:R-:W-:Y:S01]  /*6650*/  VIADD R17, R45, 0xffffff21 ;  /* 0xffffff212d117836 */ /* 0x000fe20000000000 */
[----:B------:R-:W-:Y:S01]  /*6660*/  FSEL R15, R15, -INF , !P2 ;  /* 0xff8000000f0f7808 */ /* 0x000fe20005000000 */
[----:B------:R-:W-:Y:S01]  /*6670*/  HMMA.16816.F32 R24, R28, R26, RZ ;  /* 0x0000001a1c18723c */ /* 0x000fe200000018ff */
[----:B------:R-:W-:-:S02]  /*6680*/  ISETP.GT.AND P2, PT, R66, R19, PT ;  /* 0x000000134200720c */ /* 0x000fc40003f44270 */
[----:B------:R-:W-:Y:S02]  /*6690*/  FSEL R216, R14, -INF , !P4 ;  /* 0xff8000000ed87808 */ /* 0x000fe40006000000 */
[----:B------:R-:W-:Y:S02]  /*66a0*/  FSEL R182, R13, -INF , !P3 ;  /* 0xff8000000db67808 */ /* 0x000fe40005800000 */
[----:B------:R-:W-:Y:S01]  /*66b0*/  FSEL R204, R15, -INF , !P1 ;  /* 0xff8000000fcc7808 */ /* 0x000fe20004800000 */
[----:B-1----:R-:W-:Y:S01]  /*66c0*/  HMMA.16816.F32 R4, R20, R32, R4 ;  /* 0x000000201404723c */ /* 0x002fe20000001804 */
[----:B------:R-:W-:Y:S01]  /*66d0*/  FSEL R8, R8, -INF , !P2 ;  /* 0xff80000008087808 */ /* 0x000fe20005000000 */
[----:B------:R-:W1:Y:S01]  /*66e0*/  LDSM.16.M88.4 R12, [R85+0x2000] ;  /* 0x00200000550c783b */ /* 0x000e620000000200 */
[----:B------:R-:W-:Y:S01]  /*66f0*/  ISETP.GT.AND P1, PT, R65, R19, PT ;  /* 0x000000134100720c */ /* 0x000fe20003f24270 */
[----:B------:R-:W-:Y:S01]  /*6700*/  VIADD R33, R45, 0xffffff29 ;  /* 0xffffff292d217836 */ /* 0x000fe20000000000 */
[----:B------:R-:W-:-:S02]  /*6710*/  ISETP.GT.AND P2, PT, R66, R17, PT ;  /* 0x000000114200720c */ /* 0x000fc40003f44270 */
[----:B------:R-:W-:Y:S02]  /*6720*/  FSEL R10, R10, -INF , !P1 ;  /* 0xff8000000a0a7808 */ /* 0x000fe40004800000 */
[----:B------:R-:W-:Y:S01]  /*6730*/  FSEL R180, R9, -INF , !P2 ;  /* 0xff80000009b47808 */ /* 0x000fe20005000000 */
[----:B------:R-:W-:Y:S01]  /*6740*/  VIADD R9, R45, 0xffffff28 ;  /* 0xffffff282d097836 */ /* 0x000fe20000000000 */
[----:B------:R-:W-:Y:S01]  /*6750*/  ISETP.GE.AND P3, PT, R19, R158, PT ;  /* 0x0000009e1300720c */ /* 0x000fe20003f66270 */
[----:B------:R-:W-:Y:S01]  /*6760*/  HMMA.16816.F32 R24, R20, R34, R24 ;  /* 0x000000221418723c */ /* 0x000fe20000001818 */
[----:B------:R-:W-:Y:S02]  /*6770*/  ISETP.GT.AND P1, PT, R65, R17, PT ;  /* 0x000000114100720c */ /* 0x000fe40003f24270 */
[----:B------:R-:W-:Y:S02]  /*6780*/  FSEL R192, R8, -INF , !P3 ;  /* 0xff80000008c07808 */ /* 0x000fe40005800000 */
[----:B------:R-:W-:-:S02]  /*6790*/  FSEL R11, R11, -INF , !P1 ;  /* 0xff8000000b0b7808 */ /* 0x000fc40004800000 */
[C---:B------:R-:W-:Y:S02]  /*67a0*/  ISETP.GE.AND P3, PT, R17.reuse, R158, PT ;  /* 0x0000009e1100720c */ /* 0x040fe40003f66270 */
[-C--:B------:R-:W-:Y:S02]  /*67b0*/  ISETP.GE.AND P2, PT, R17, R152.reuse, PT ;  /* 0x000000981100720c */ /* 0x080fe40003f46270 */
[----:B------:R-:W-:Y:S02]  /*67c0*/  ISETP.GT.AND P1, PT, R66, R9, PT ;  /* 0x000000094200720c */ /* 0x000fe40003f24270 */
[----:B------:R-:W-:Y:S02]  /*67d0*/  ISETP.GE.AND P4, PT, R19, R152, PT ;  /* 0x000000981300720c */ /* 0x000fe40003f86270 */
[----:B------:R-:W-:Y:S01]  /*67e0*/  FSEL R180, R180, -INF , !P3 ;  /* 0xff800000b4b47808 */ /* 0x000fe20005800000 */
[----:B------:R-:W3:Y:S01]  /*67f0*/  LDSM.16.M88.4 R16, [R86+0x2400] ;  /* 0x002400005610783b */ /* 0x000ee20000000200 */
[----:B------:R-:W-:-:S02]  /*6800*/  FSEL R214, R11, -INF , !P2 ;  /* 0xff8000000bd67808 */ /* 0x000fc40005000000 */
[----:B------:R-:W-:Y:S02]  /*6810*/  FSEL R36, R36, -INF , !P1 ;  /* 0xff80000024247808 */ /* 0x000fe40004800000 */
[----:B------:R-:W-:Y:S02]  /*6820*/  ISETP.GE.AND P3, PT, R9, R158, PT ;  /* 0x0000009e0900720c */ /* 0x000fe40003f66270 */
[----:B------:R-:W-:Y:S02]  /*6830*/  ISETP.GT.AND P2, PT, R65, R9, PT ;  /* 0x000000094100720c */ /* 0x000fe40003f44270 */
[----:B------:R-:W-:Y:S02]  /*6840*/  ISETP.GT.AND P1, PT, R66, R33, PT ;  /* 0x000000214200720c */ /* 0x000fe40003f24270 */
[----:B------:R-:W-:Y:S02]  /*6850*/  FSEL R218, R10, -INF , !P4 ;  /* 0xff8000000ada7808 */ /* 0x000fe40006000000 */
[----:B------:R-:W-:-:S02]  /*6860*/  ISETP.GE.AND P4, PT, R9, R152, PT ;  /* 0x000000980900720c */ /* 0x000fc40003f86270 */
[----:B------:R-:W-:Y:S01]  /*6870*/  FSEL R190, R36, -INF , !P3 ;  /* 0xff80000024be7808 */ /* 0x000fe20005800000 */
[C---:B--2---:R-:W-:Y:S01]  /*6880*/  HMMA.16816.F32 R8, R28.reuse, R40, RZ ;  /* 0x000000281c08723c */ /* 0x044fe200000018ff */
[----:B------:R-:W-:Y:S02]  /*6890*/  FSEL R38, R38, -INF , !P2 ;  /* 0xff80000026267808 */ /* 0x000fe40005000000 */
[----:B------:R-:W-:Y:S01]  /*68a0*/  FSEL R200, R37, -INF , !P1 ;  /* 0xff80000025c87808 */ /* 0x000fe20004800000 */
[----:B------:R-:W-:Y:S01]  /*68b0*/  VIADD R37, R45, 0xffffff31 ;  /* 0xffffff312d257836 */ /* 0x000fe20000000000 */
[----:B------:R-:W-:Y:S02]  /*68c0*/  ISETP.GE.AND P3, PT, R33, R158, PT ;  /* 0x0000009e2100720c */ /* 0x000fe40003f66270 */
[----:B------:R-:W-:Y:S01]  /*68d0*/  ISETP.GT.AND P2, PT, R65, R33, PT ;  /* 0x000000214100720c */ /* 0x000fe20003f44270 */
[----:B------:R-:W-:Y:S01]  /*68e0*/  HMMA.16816.F32 R40, R28, R42, RZ ;  /* 0x0000002a1c28723c */ /* 0x000fe200000018ff */
[----:B------:R-:W-:Y:S01]  /*68f0*/  ISETP.GE.AND P1, PT, R33, R152, PT ;  /* 0x000000982100720c */ /* 0x000fe20003f26270 */
[----:B------:R-:W-:Y:S01]  /*6900*/  VIADD R33, R45, 0xffffff30 ;  /* 0xffffff302d217836 */ /* 0x000fe20000000000 */
[----:B------:R-:W-:-:S02]  /*6910*/  FSEL R39, R39, -INF , !P2 ;  /* 0xff80000027277808 */ /* 0x000fc40005000000 */
[----:B------:R-:W-:Y:S02]  /*6920*/  FSEL R200, R200, -INF , !P3 ;  /* 0xff800000c8c87808 */ /* 0x000fe40005800000 */
[-C--:B------:R-:W-:Y:S02]  /*6930*/  ISETP.GT.AND P2, PT, R66, R33.reuse, PT ;  /* 0x000000214200720c */ /* 0x080fe40003f44270 */
[----:B------:R-:W-:Y:S02]  /*6940*/  FSEL R194, R39, -INF , !P1 ;  /* 0xff80000027c27808 */ /* 0x000fe40004800000 */
[----:B------:R-:W-:Y:S01]  /*6950*/  FSEL R4, R4, -INF , !P2 ;  /* 0xff80000004047808 */ /* 0x000fe20005000000 */
[----:B-1----:R-:W-:Y:S01]  /*6960*/  HMMA.16816.F32 R8, R20, R12, R8 ;  /* 0x0000000c1408723c */ /* 0x002fe20000001808 */
        /* <DEDUP_REMOVED lines=10> */
[----:B------:R-:W-:-:S02]  /*6a10*/  ISETP.GE.AND P4, PT, R33, R152, PT ;  /* 0x000000982100720c */ /* 0x000fc40003f86270 */
[----:B------:R-:W1:Y:S01]  /*6a20*/  LDSM.16.M88.4 R32, [R85+0x2400] ;  /* 0x002400005520783b */ /* 0x000e620000000200 */
[----:B------:R-:W-:Y:S02]  /*6a30*/  FSEL R92, R4, -INF , !P3 ;  /* 0xff800000045c7808 */ /* 0x000fe40005800000 */
[----:B------:R-:W-:Y:S02]  /*6a40*/  FSEL R7, R7, -INF , !P1 ;  /* 0xff80000007077808 */ /* 0x000fe40004800000 */
[C---:B------:R-:W-:Y:S02]  /*6a50*/  ISETP.GE.AND P3, PT, R37.reuse, R158, PT ;  /* 0x0000009e2500720c */ /* 0x040fe40003f66270 */
[----:B------:R-:W-:Y:S02]  /*6a60*/  ISETP.GE.AND P2, PT, R37, R152, PT ;  /* 0x000000982500720c */ /* 0x000fe40003f46270 */
[----:B------:R-:W-:Y:S01]  /*6a70*/  ISETP.GT.AND P1, PT, R66, R5, PT ;  /* 0x000000054200720c */ /* 0x000fe20003f24270 */
[----:B------:R-:W2:Y:S01]  /*6a80*/  LDSM.16.M88.4 R36, [R86+0x2800] ;  /* 0x002800005624783b */ /* 0x000ea20000000200 */
[----:B------:R-:W-:-:S02]  /*6a90*/  FSEL R102, R102, -INF , !P3 ;  /* 0xff80000066667808 */ /* 0x000fc40005800000 */
[----:B------:R-:W-:Y:S02]  /*6aa0*/  FSEL R120, R7, -INF , !P2 ;  /* 0xff80000007787808 */ /* 0x000fe40005000000 */
[----:B------:R-:W-:Y:S02]  /*6ab0*/  FSEL R24, R24, -INF , !P1 ;  /* 0xff80000018187808 */ /* 0x000fe40004800000 */
[----:B------:R-:W-:Y:S02]  /*6ac0*/  ISETP.GE.AND P3, PT, R5, R158, PT ;  /* 0x0000009e0500720c */ /* 0x000fe40003f66270 */
[----:B------:R-:W-:Y:S02]  /*6ad0*/  ISETP.GT.AND P2, PT, R65, R5, PT ;  /* 0x000000054100720c */ /* 0x000fe40003f44270 */
[----:B------:R-:W-:Y:S02]  /*6ae0*/  ISETP.GT.AND P1, PT, R66, R13, PT ;  /* 0x0000000d4200720c */ /* 0x000fe40003f24270 */
[----:B------:R-:W-:-:S02]  /*6af0*/  FSEL R96, R24, -INF , !P3 ;  /* 0xff80000018607808 */ /* 0x000fc40005800000 */
[----:B------:R-:W-:Y:S02]  /*6b00*/  FSEL R26, R26, -INF , !P2 ;  /* 0xff8000001a1a7808 */ /* 0x000fe40005000000 */
[----:B------:R-:W-:Y:S02]  /*6b10*/  FSEL R25, R25, -INF , !P1 ;  /* 0xff80000019197808 */ /* 0x000fe40004800000 */
[----:B------:R-:W-:Y:S02]  /*6b20*/  ISETP.GE.AND P3, PT, R13, R158, PT ;  /* 0x0000009e0d00720c */ /* 0x000fe40003f66270 */
[----:B------:R-:W-:Y:S02]  /*6b30*/  ISETP.GT.AND P2, PT, R65, R13, PT ;  /* 0x0000000d4100720c */ /* 0x000fe40003f44270 */
[----:B------:R-:W-:Y:S01]  /*6b40*/  ISETP.GE.AND P1, PT, R13, R152, PT ;  /* 0x000000980d00720c */ /* 0x000fe20003f26270 */
[----:B------:R-:W-:Y:S01]  /*6b50*/  VIADD R13, R45, 0xffffff40 ;  /* 0xffffff402d0d7836 */ /* 0x000fe20000000000 */
[----:B------:R-:W-:-:S02]  /*6b60*/  FSEL R122, R6, -INF , !P4 ;  /* 0xff800000067a7808 */ /* 0x000fc40006000000 */
[----:B------:R-:W-:Y:S02]  /*6b70*/  ISETP.GE.AND P4, PT, R5, R152, PT ;  /* 0x000000980500720c */ /* 0x000fe40003f86270 */
[----:B---3--:R-:W-:Y:S01]  /*6b80*/  HMMA.16816.F32 R4, R28, R16, RZ ;  /* 0x000000101c04723c */ /* 0x008fe200000018ff */
[----:B------:R-:W-:Y:S01]  /*6b90*/  FSEL R27, R27, -INF , !P2 ;  /* 0xff8000001b1b7808 */ /* 0x000fe20005000000 */
[----:B------:R-:W-:Y:S01]  /*6ba0*/  VIADD R17, R45, 0xffffff41 ;  /* 0xffffff412d117836 */ /* 0x000fe20000000000 */
[----:B------:R-:W-:Y:S02]  /*6bb0*/  ISETP.GT.AND P2, PT, R66, R13, PT ;  /* 0x0000000d4200720c */ /* 0x000fe40003f44270 */
[----:B------:R-:W-:Y:S02]  /*6bc0*/  FSEL R124, R25, -INF , !P3 ;  /* 0xff800000197c7808 */ /* 0x000fe40005800000 */
[----:B------:R-:W-:Y:S02]  /*6bd0*/  FSEL R118, R27, -INF , !P1 ;  /* 0xff8000001b767808 */ /* 0x000fe40004800000 */
[----:B------:R-:W-:-:S02]  /*6be0*/  FSEL R8, R8, -INF , !P2 ;  /* 0xff80000008087808 */ /* 0x000fc40005000000 */
[-C--:B------:R-:W-:Y:S02]  /*6bf0*/  ISETP.GE.AND P3, PT, R13, R158.reuse, PT ;  /* 0x0000009e0d00720c */ /* 0x080fe40003f66270 */
[----:B------:R-:W-:Y:S02]  /*6c00*/  ISETP.GT.AND P1, PT, R65, R13, PT ;  /* 0x0000000d4100720c */ /* 0x000fe40003f24270 */
[-C--:B------:R-:W-:Y:S02]  /*6c10*/  ISETP.GT.AND P2, PT, R66, R17.reuse, PT ;  /* 0x000000114200720c */ /* 0x080fe40003f44270 */
[----:B------:R-:W-:Y:S02]  /*6c20*/  FSEL R90, R8, -INF , !P3 ;  /* 0xff800000085a7808 */ /* 0x000fe40005800000 */
[----:B------:R-:W-:Y:S01]  /*6c30*/  FSEL R10, R10, -INF , !P1 ;  /* 0xff8000000a0a7808 */ /* 0x000fe20004800000 */
[----:B-1----:R-:W-:Y:S01]  /*6c40*/  HMMA.16816.F32 R4, R20, R32, R4 ;  /* 0x000000201404723c */ /* 0x002fe20000001804 */
[----:B------:R-:W-:Y:S01]  /*6c50*/  FSEL R100, R9, -INF , !P2 ;  /* 0xff80000009647808 */ /* 0x000fe20005000000 */
[----:B------:R-:W-:Y:S01]  /*6c60*/  VIADD R9, R45, 0xffffff48 ;  /* 0xffffff482d097836 */ /* 0x000fe20000000000 */
[----:B------:R-:W-:Y:S01]  /*6c70*/  ISETP.GE.AND P3, PT, R17, R158, PT ;  /* 0x0000009e1100720c */ /* 0x000fe20003f66270 */
[----:B------:R-:W-:Y:S01]  /*6c80*/  VIADD R33, R45, 0xffffff49 ;  /* 0xffffff492d217836 */ /* 0x000fe20000000000 */
[----:B------:R-:W-:-:S02]  /*6c90*/  ISETP.GT.AND P1, PT, R65, R17, PT ;  /* 0x000000114100720c */ /* 0x000fc40003f24270 */
[-C--:B------:R-:W-:Y:S02]  /*6ca0*/  ISETP.GE.AND P2, PT, R17, R152.reuse, PT ;  /* 0x000000981100720c */ /* 0x080fe40003f46270 */
[----:B------:R-:W-:Y:S01]  /*6cb0*/  HMMA.16816.F32 R16, R28, R18, RZ ;  /* 0x000000121c10723c */ /* 0x000fe200000018ff */
[----:B------:R-:W-:Y:S02]  /*6cc0*/  FSEL R172, R26, -INF , !P4 ;  /* 0xff8000001aac7808 */ /* 0x000fe40006000000 */
[----:B------:R-:W-:Y:S01]  /*6cd0*/  ISETP.GE.AND P4, PT, R13, R152, PT ;  /* 0x000000980d00720c */ /* 0x000fe20003f86270 */
[----:B------:R-:W-:Y:S01]  /*6ce0*/  LDSM.16.M88.4 R24, [R86+0x2c00] ;  /* 0x002c00005618783b */ /* 0x000fe20000000200 */
[----:B------:R-:W-:Y:S02]  /*6cf0*/  FSEL R11, R11, -INF , !P1 ;  /* 0xff8000000b0b7808 */ /* 0x000fe40004800000 */
[----:B------:R-:W-:Y:S01]  /*6d00*/  ISETP.GT.AND P1, PT, R66, R9, PT ;  /* 0x000000094200720c */ /* 0x000fe20003f24270 */
[----:B------:R-:W1:Y:S01]  /*6d10*/  LDSM.16.M88.4 R12, [R85+0x2800] ;  /* 0x00280000550c783b */ /* 0x000e620000000200 */
[----:B------:R-:W-:-:S02]  /*6d20*/  FSEL R168, R11, -INF , !P2 ;  /* 0xff8000000ba87808 */ /* 0x000fc40005000000 */
[----:B------:R-:W-:Y:S02]  /*6d30*/  ISETP.GT.AND P2, PT, R65, R9, PT ;  /* 0x000000094100720c */ /* 0x000fe40003f44270 */
[----:B------:R-:W-:Y:S02]  /*6d40*/  FSEL R100, R100, -INF , !P3 ;  /* 0xff80000064647808 */ /* 0x000fe40005800000 */
[----:B------:R-:W-:Y:S02]  /*6d50*/  FSEL R40, R40, -INF , !P1 ;  /* 0xff80000028287808 */ /* 0x000fe40004800000 */
[----:B------:R-:W-:Y:S02]  /*6d60*/  ISETP.GE.AND P3, PT, R9, R158, PT ;  /* 0x0000009e0900720c */ /* 0x000fe40003f66270 */
[-C--:B------:R-:W-:Y:S01]  /*6d70*/  ISETP.GT.AND P1, PT, R66, R33.reuse, PT ;  /* 0x000000214200720c */ /* 0x080fe20003f24270 */
[----:B------:R-:W-:Y:S01]  /*6d80*/  HMMA.16816.F32 R16, R20, R34, R16 ;  /* 0x000000221410723c */ /* 0x000fe20000001810 */
[----:B------:R-:W-:Y:S01]  /*6d90*/  FSEL R42, R42, -INF , !P2 ;  /* 0xff8000002a2a7808 */ /* 0x000fe20005000000 */
[----:B------:R-:W-:Y:S01]  /*6da0*/  VIADD R35, R45, 0xffffff50 ;  /* 0xffffff502d237836 */ /* 0x000fe20000000000 */
[----:B------:R-:W-:-:S02]  /*6db0*/  ISETP.GT.AND P2, PT, R65, R33, PT ;  /* 0x000000214100720c */ /* 0x000fc40003f44270 */
[----:B------:R-:W-:Y:S02]  /*6dc0*/  FSEL R170, R10, -INF , !P4 ;  /* 0xff8000000aaa7808 */ /* 0x000fe40006000000 */
[----:B------:R-:W-:Y:S02]  /*6dd0*/  FSEL R98, R40, -INF , !P3 ;  /* 0xff80000028627808 */ /* 0x000fe40005800000 */
[----:B------:R-:W-:Y:S02]  /*6de0*/  FSEL R41, R41, -INF , !P1 ;  /* 0xff80000029297808 */ /* 0x000fe40004800000 */
[----:B------:R-:W-:Y:S02]  /*6df0*/  ISETP.GE.AND P4, PT, R9, R152, PT ;  /* 0x000000980900720c */ /* 0x000fe40003f86270 */
[C---:B------:R-:W-:Y:S01]  /*6e00*/  ISETP.GE.AND P3, PT, R33.reuse, R158, PT ;  /* 0x0000009e2100720c */ /* 0x040fe20003f66270 */
[----:B--2---:R-:W-:Y:S01]  /*6e10*/  HMMA.16816.F32 R8, R28, R36, RZ ;  /* 0x000000241c08723c */ /* 0x004fe200000018ff */
[----:B------:R-:W-:Y:S01]  /*6e20*/  ISETP.GE.AND P1, PT, R33, R152, PT ;  /* 0x000000982100720c */ /* 0x000fe20003f26270 */
[----:B------:R-:W-:Y:S01]  /*6e30*/  VIADD R33, R45, 0xffffff51 ;  /* 0xffffff512d217836 */ /* 0x000fe20000000000 */
[----:B------:R-:W-:-:S02]  /*6e40*/  FSEL R43, R43, -INF , !P2 ;  /* 0xff8000002b2b7808 */ /* 0x000fc40005000000 */
[-C--:B------:R-:W-:Y:S02]  /*6e50*/  ISETP.GT.AND P2, PT, R66, R35.reuse, PT ;  /* 0x000000234200720c */ /* 0x080fe40003f44270 */
[----:B------:R-:W-:Y:S01]  /*6e60*/  FSEL R126, R41, -INF , !P3 ;  /* 0xff800000297e7808 */ /* 0x000fe20005800000 */
[----:B------:R-:W-:Y:S01]  /*6e70*/  HMMA.16816.F32 R36, R28, R38, RZ ;  /* 0x000000261c24723c */ /* 0x000fe200000018ff */
[----:B------:R-:W-:Y:S02]  /*6e80*/  FSEL R4, R4, -INF , !P2 ;  /* 0xff80000004047808 */ /* 0x000fe40005000000 */
[----:B------:R-:W-:Y:S02]  /*6e90*/  FSEL R160, R43, -INF , !P1 ;  /* 0xff8000002ba07808 */ /* 0x000fe40004800000 */
[----:B------:R-:W-:Y:S02]  /*6ea0*/  ISETP.GE.AND P3, PT, R35, R158, PT ;  /* 0x0000009e2300720c */ /* 0x000fe40003f66270 */
[----:B------:R-:W-:-:S02]  /*6eb0*/  ISETP.GT.AND P1, PT, R65, R35, PT ;  /* 0x000000234100720c */ /* 0x000fc40003f24270 */
[----:B------:R-:W-:Y:S02]  /*6ec0*/  ISETP.GT.AND P2, PT, R66, R33, PT ;  /* 0x000000214200720c */ /* 0x000fe40003f44270 */
[----:B------:R-:W-:Y:S01]  /*6ed0*/  FSEL R186, R42, -INF , !P4 ;  /* 0xff8000002aba7808 */ /* 0x000fe20006000000 */
[C---:B-1----:R-:W-:Y:S01]  /*6ee0*/  HMMA.16816.F32 R8, R20.reuse, R12, R8 ;  /* 0x0000000c1408723c */ /* 0x042fe20000001808 */
[----:B------:R-:W-:Y:S01]  /*6ef0*/  FSEL R55, R4, -INF , !P3 ;  /* 0xff80000004377808 */ /* 0x000fe20005800000 */
[----:B------:R-:W-:Y:S01]  /*6f00*/  VIADD R13, R45, 0xffffff59 ;  /* 0xffffff592d0d7836 */ /* 0x000fe20000000000 */
[----:B------:R-:W-:Y:S02]  /*6f10*/  FSEL R6, R6, -INF , !P1 ;  /* 0xff80000006067808 */ /* 0x000fe40004800000 */
[----:B------:R-:W-:Y:S01]  /*6f20*/  FSEL R60, R5, -INF , !P2 ;  /* 0xff800000053c7808 */ /* 0x000fe20005000000 */
[----:B------:R-:W-:Y:S01]  /*6f30*/  VIADD R5, R45, 0xffffff58 ;  /* 0xffffff582d057836 */ /* 0x000fe20000000000 */
[----:B------:R-:W-:Y:S01]  /*6f40*/  ISETP.GE.AND P4, PT, R35, R152, PT ;  /* 0x000000982300720c */ /* 0x000fe20003f86270 */
[----:B------:R-:W-:Y:S01]  /*6f50*/  HMMA.16816.F32 R36, R20, R14, R36 ;  /* 0x0000000e1424723c */ /* 0x000fe20000001824 */
[----:B------:R-:W-:Y:S01]  /*6f60*/  ISETP.GE.AND P3, PT, R33, R158, PT ;  /* 0x0000009e2100720c */ /* 0x000fe20003f66270 */
[----:B------:R-:W-:Y:S01]  /*6f70*/  VIADD R15, R45, 0xffffff60 ;  /* 0xffffff602d0f7836 */ /* 0x000fe20000000000 */
[----:B------:R-:W-:-:S02]  /*6f80*/  ISETP.GE.AND P1, PT, R33, R152, PT ;  /* 0x000000982100720c */ /* 0x000fc40003f26270 */
[----:B------:R-:W-:Y:S02]  /*6f90*/  ISETP.GT.AND P2, PT, R65, R33, PT ;  /* 0x000000214100720c */ /* 0x000fe40003f44270 */
[----:B------:R-:W1:Y:S01]  /*6fa0*/  LDSM.16.M88.4 R32, [R85+0x2c00] ;  /* 0x002c00005520783b */ /* 0x000e620000000200 */
[----:B------:R-:W-:Y:S01]  /*6fb0*/  FSEL R60, R60, -INF , !P3 ;  /* 0xff8000003c3c7808 */ /* 0x000fe20005800000 */
[----:B------:R-:W-:-:S04]  /*6fc0*/  DEPBAR.LE SB0, 0x0 ;  /* 0x000080000000791a */ /* 0x000fc80000000000 */
[----:B------:R-:W-:Y:S01]  /*6fd0*/  FSEL R7, R7, -INF , !P2 ;  /* 0xff80000007077808 */ /* 0x000fe20005000000 */
[----:B------:R-:W-:Y:S01]  /*6fe0*/  BAR.SYNC.DEFER_BLOCKING 0x0 ;  /* 0x0000000000007b1d */ /* 0x000fe20000010000 */
[-C--:B------:R-:W-:Y:S02]  /*6ff0*/  ISETP.GT.AND P2, PT, R66, R5.reuse, PT ;  /* 0x000000054200720c */ /* 0x080fe40003f44270 */
[----:B------:R-:W-:Y:S02]  /*7000*/  FSEL R110, R7, -INF , !P1 ;  /* 0xff800000076e7808 */ /* 0x000fe40004800000 */
[----:B------:R-:W-:Y:S02]  /*7010*/  FSEL R16, R16, -INF , !P2 ;  /* 0xff80000010107808 */ /* 0x000fe40005000000 */
[----:B------:R-:W-:Y:S02]  /*7020*/  ISETP.GT.AND P2, PT, R65, R5, PT ;  /* 0x000000054100720c */ /* 0x000fe40003f44270 */
[----:B------:R-:W-:-:S02]  /*7030*/  FSEL R116, R6, -INF , !P4 ;  /* 0xff80000006747808 */ /* 0x000fc40006000000 */
[C---:B------:R-:W-:Y:S02]  /*7040*/  ISETP.GE.AND P3, PT, R5.reuse, R158, PT ;  /* 0x0000009e0500720c */ /* 0x040fe40003f66270 */
[-C--:B------:R-:W-:Y:S02]  /*7050*/  ISETP.GT.AND P1, PT, R66, R13.reuse, PT ;  /* 0x0000000d4200720c */ /* 0x080fe40003f24270 */
[----:B------:R-:W-:Y:S02]  /*7060*/  FSEL R18, R18, -INF , !P2 ;  /* 0xff80000012127808 */ /* 0x000fe40005000000 */
[----:B------:R-:W-:Y:S02]  /*7070*/  ISETP.GE.AND P4, PT, R5, R152, PT ;  /* 0x000000980500720c */ /* 0x000fe40003f86270 */
[----:B------:R-:W-:Y:S01]  /*7080*/  ISETP.GT.AND P2, PT, R65, R13, PT ;  /* 0x0000000d4100720c */ /* 0x000fe20003f44270 */
[----:B------:R-:W-:Y:S01]  /*7090*/  HMMA.16816.F32 R4, R28, R24, RZ ;  /* 0x000000181c04723c */ /* 0x000fe200000018ff */
[----:B------:R-:W-:-:S02]  /*70a0*/  FSEL R94, R16, -INF , !P3 ;  /* 0xff800000105e7808 */ /* 0x000fc40005800000 */
[----:B------:R-:W-:Y:S02]  /*70b0*/  FSEL R17, R17, -INF , !P1 ;  /* 0xff80000011117808 */ /* 0x000fe40004800000 */
[C---:B------:R-:W-:Y:S02]  /*70c0*/  ISETP.GE.AND P3, PT, R13.reuse, R158, PT ;  /* 0x0000009e0d00720c */ /* 0x040fe40003f66270 */
[----:B------:R-:W-:Y:S01]  /*70d0*/  ISETP.GE.AND P1, PT, R13, R152, PT ;  /* 0x000000980d00720c */ /* 0x000fe20003f26270 */
[----:B------:R-:W-:Y:S01]  /*70e0*/  VIADD R13, R45, 0xffffff61 ;  /* 0xffffff612d0d7836 */ /* 0x000fe20000000000 */
[----:B------:R-:W-:Y:S01]  /*70f0*/  FSEL R19, R19, -INF , !P2 ;  /* 0xff80000013137808 */ /* 0x000fe20005000000 */
[----:B------:R-:W-:Y:S01]  /*7100*/  HMMA.16816.F32 R24, R28, R26, RZ ;  /* 0x0000001a1c18723c */ /* 0x000fe200000018ff */
[----:B------:R-:W-:Y:S02]  /*7110*/  ISETP.GT.AND P2, PT, R66, R15, PT ;  /* 0x0000000f4200720c */ /* 0x000fe40003f44270 */
[----:B------:R-:W-:-:S02]  /*7120*/  FSEL R106, R17, -INF , !P3 ;  /* 0xff800000116a7808 */ /* 0x000fc40005800000 */
[----:B------:R-:W-:Y:S02]  /*7130*/  FSEL R8, R8, -INF , !P2 ;  /* 0xff80000008087808 */ /* 0x000fe40005000000 */
[----:B------:R-:W-:Y:S02]  /*7140*/  FSEL R108, R19, -INF , !P1 ;  /* 0xff800000136c7808 */ /* 0x000fe40004800000 */
[----:B------:R-:W-:Y:S01]  /*7150*/  ISETP.GE.AND P3, PT, R15, R158, PT ;  /* 0x0000009e0f00720c */ /* 0x000fe20003f66270 */
[----:B-1----:R-:W-:Y:S01]  /*7160*/  HMMA.16816.F32 R4, R20, R32, R4 ;  /* 0x000000201404723c */ /* 0x002fe20000001804 */
[----:B------:R-:W-:Y:S02]  /*7170*/  ISETP.GT.AND P2, PT, R65, R15, PT ;  /* 0x0000000f4100720c */ /* 0x000fe40003f44270 */
[----:B------:R-:W-:Y:S02]  /*7180*/  ISETP.GT.AND P1, PT, R66, R13, PT ;  /* 0x0000000d4200720c */ /* 0x000fe40003f24270 */
[----:B------:R-:W-:-:S02]  /*7190*/  FSEL R51, R8, -INF , !P3 ;  /* 0xff80000008337808 */ /* 0x000fc40005800000 */
[----:B------:R-:W-:Y:S02]  /*71a0*/  FSEL R10, R10, -INF , !P2 ;  /* 0xff8000000a0a7808 */ /* 0x000fe40005000000 */
[----:B------:R-:W-:Y:S01]  /*71b0*/  FSEL R53, R9, -INF , !P1 ;  /* 0xff80000009357808 */ /* 0x000fe20004800000 */
[----:B------:R-:W-:Y:S01]  /*71c0*/  VIADD R9, R45, 0xffffff69 ;  /* 0xffffff692d097836 */ /* 0x000fe20000000000 */
[----:B------:R-:W-:Y:S01]  /*71d0*/  ISETP.GE.AND P3, PT, R13, R158, PT ;  /* 0x0000009e0d00720c */ /* 0x000fe20003f66270 */
[----:B------:R-:W-:Y:S01]  /*71e0*/  HMMA.16816.F32 R24, R20, R34, R24 ;  /* 0x000000221418723c */ /* 0x000fe20000001818 */
[----:B------:R-:W-:Y:S02]  /*71f0*/  ISETP.GT.AND P2, PT, R65, R13, PT ;  /* 0x0000000d4100720c */ /* 0x000fe40003f44270 */
[----:B------:R-:W-:Y:S01]  /*7200*/  ISETP.GE.AND P1, PT, R13, R152, PT ;  /* 0x000000980d00720c */ /* 0x000fe20003f26270 */
[----:B------:R-:W-:Y:S01]  /*7210*/  VIADD R13, R45, 0xffffff68 ;  /* 0xffffff682d0d7836 */ /* 0x000fe20000000000 */
[----:B------:R-:W-:-:S02]  /*7220*/  FSEL R11, R11, -INF , !P2 ;  /* 0xff8000000b0b7808 */ /* 0x000fc40005000000 */
[----:B------:R-:W-:Y:S02]  /*7230*/  FSEL R53, R53, -INF , !P3 ;  /* 0xff80000035357808 */ /* 0x000fe40005800000 */
[-C--:B------:R-:W-:Y:S02]  /*7240*/  ISETP.GT.AND P2, PT, R66, R13.reuse, PT ;  /* 0x0000000d4200720c */ /* 0x080fe40003f44270 */
[----:B------:R-:W-:Y:S01]  /*7250*/  FSEL R104, R11, -INF , !P1 ;  /* 0xff8000000b687808 */ /* 0x000fe20004800000 */
[----:B------:R-:W-:Y:S01]  /*7260*/  VIADD R11, R45, 0xffffff70 ;  /* 0xffffff702d0b7836 */ /* 0x000fe20000000000 */
[----:B------:R-:W-:Y:S02]  /*7270*/  FSEL R36, R36, -INF , !P2 ;  /* 0xff80000024247808 */ /* 0x000fe40005000000 */
[----:B------:R-:W-:Y:S02]  /*7280*/  ISETP.GT.AND P2, PT, R65, R13, PT ;  /* 0x0000000d4100720c */ /* 0x000fe40003f44270 */
[----:B------:R-:W-:-:S02]  /*7290*/  ISETP.GE.AND P3, PT, R13, R158, PT ;  /* 0x0000009e0d00720c */ /* 0x000fc40003f66270 */
[----:B------:R-:W-:Y:S02]  /*72a0*/  FSEL R38, R38, -INF , !P2 ;  /* 0xff80000026267808 */ /* 0x000fe40005000000 */
[-C--:B------:R-:W-:Y:S02]  /*72b0*/  ISETP.GT.AND P2, PT, R65, R9.reuse, PT ;  /* 0x000000094100720c */ /* 0x080fe40003f44270 */
[C---:B------:R-:W-:Y:S02]  /*72c0*/  ISETP.GT.AND P1, PT, R66.reuse, R9, PT ;  /* 0x000000094200720c */ /* 0x040fe40003f24270 */
[----:B------:R-:W-:Y:S02]  /*72d0*/  FSEL R39, R39, -INF , !P2 ;  /* 0xff80000027277808 */ /* 0x000fe40005000000 */
[----:B------:R-:W-:Y:S02]  /*72e0*/  ISETP.GT.AND P2, PT, R66, R11, PT ;  /* 0x0000000b4200720c */ /* 0x000fe40003f44270 */
[----:B------:R-:W-:-:S02]  /*72f0*/  FSEL R86, R36, -INF , !P3 ;  /* 0xff80000024567808 */ /* 0x000fc40005800000 */
[----:B------:R-:W-:Y:S02]  /*7300*/  FSEL R37, R37, -INF , !P1 ;  /* 0xff80000025257808 */ /* 0x000fe40004800000 */
[C---:B------:R-:W-:Y:S02]  /*7310*/  ISETP.GE.AND P3, PT, R9.reuse, R158, PT ;  /* 0x0000009e0900720c */ /* 0x040fe40003f66270 */
[----:B------:R-:W-:Y:S01]  /*7320*/  ISETP.GE.AND P1, PT, R9, R152, PT ;  /* 0x000000980900720c */ /* 0x000fe20003f26270 */
[----:B------:R-:W-:Y:S01]  /*7330*/  VIADD R9, R45, 0xffffff71 ;  /* 0xffffff712d097836 */ /* 0x000fe20000000000 */
[----:B------:R-:W-:Y:S02]  /*7340*/  FSEL R4, R4, -INF , !P2 ;  /* 0xff80000004047808 */ /* 0x000fe40005000000 */
[----:B------:R-:W-:Y:S02]  /*7350*/  ISETP.GT.AND P2, PT, R65, R11, PT ;  /* 0x0000000b4100720c */ /* 0x000fe40003f44270 */
[----:B------:R-:W-:-:S02]  /*7360*/  FSEL R62, R39, -INF , !P1 ;  /* 0xff800000273e7808 */ /* 0x000fc40004800000 */
[----:B------:R-:W-:Y:S02]  /*7370*/  FSEL R58, R37, -INF , !P3 ;  /* 0xff800000253a7808 */ /* 0x000fe40005800000 */
[-C--:B------:R-:W-:Y:S02]  /*7380*/  ISETP.GT.AND P1, PT, R66, R9.reuse, PT ;  /* 0x000000094200720c */ /* 0x080fe40003f24270 */
[----:B------:R-:W-:Y:S02]  /*7390*/  FSEL R6, R6, -INF , !P2 ;  /* 0xff80000006067808 */ /* 0x000fe40005000000 */
[----:B------:R-:W-:Y:S02]  /*73a0*/  ISETP.GE.AND P3, PT, R11, R158, PT ;  /* 0x0000009e0b00720c */ /* 0x000fe40003f66270 */
[----:B------:R-:W-:Y:S02]  /*73b0*/  ISETP.GT.AND P2, PT, R65, R9, PT ;  /* 0x000000094100720c */ /* 0x000fe40003f44270 */
[----:B------:R-:W-:Y:S01]  /*73c0*/  FSEL R43, R5, -INF , !P1 ;  /* 0xff800000052b7808 */ /* 0x000fe20004800000 */
[----:B------:R-:W-:Y:S01]  /*73d0*/  VIADD R5, R45, 0xffffff79 ;  /* 0xffffff792d057836 */ /* 0x000fe20000000000 */
[----:B------:R-:W-:-:S02]  /*73e0*/  FSEL R176, R18, -INF , !P4 ;  /* 0xff80000012b07808 */ /* 0x000fc40006000000 */
[----:B------:R-:W-:Y:S02]  /*73f0*/  FSEL R46, R4, -INF , !P3 ;  /* 0xff800000042e7808 */ /* 0x000fe40005800000 */
[-C--:B------:R-:W-:Y:S02]  /*7400*/  ISETP.GE.AND P1, PT, R9, R152.reuse, PT ;  /* 0x000000980900720c */ /* 0x080fe40003f26270 */
[----:B------:R-:W-:Y:S02]  /*7410*/  FSEL R7, R7, -INF , !P2 ;  /* 0xff80000007077808 */ /* 0x000fe40005000000 */
[----:B------:R-:W-:Y:S02]  /*7420*/  ISETP.GE.AND P4, PT, R15, R152, PT ;  /* 0x000000980f00720c */ /* 0x000fe40003f86270 */
[----:B------:R-:W-:Y:S01]  /*7430*/  ISETP.GE.AND P3, PT, R9, R158, PT ;  /* 0x0000009e0900720c */ /* 0x000fe20003f66270 */
[----:B------:R-:W-:Y:S01]  /*7440*/  VIADD R9, R45, 0xffffff78 ;  /* 0xffffff782d097836 */ /* 0x000fe20000000000 */
[----:B------:R-:W-:-:S02]  /*7450*/  FSEL R54, R7, -INF , !P1 ;  /* 0xff80000007367808 */ /* 0x000fc40004800000 */
[----:B------:R-:W-:Y:S02]  /*7460*/  FSEL R114, R10, -INF , !P4 ;  /* 0xff8000000a727808 */ /* 0x000fe40006000000 */
[C---:B------:R-:W-:Y:S02]  /*7470*/  ISETP.GT.AND P1, PT, R66.reuse, R5, PT ;  /* 0x000000054200720c */ /* 0x040fe40003f24270 */
[----:B------:R-:W-:Y:S02]  /*7480*/  ISETP.GE.AND P4, PT, R13, R152, PT ;  /* 0x000000980d00720c */ /* 0x000fe40003f86270 */
[-C--:B------:R-:W-:Y:S02]  /*7490*/  ISETP.GT.AND P2, PT, R66, R9.reuse, PT ;  /* 0x000000094200720c */ /* 0x080fe40003f44270 */
[----:B------:R-:W-:Y:S02]  /*74a0*/  FSEL R43, R43, -INF , !P3 ;  /* 0xff8000002b2b7808 */ /* 0x000fe40005800000 */
[----:B------:R-:W-:-:S02]  /*74b0*/  ISETP.GT.AND P3, PT, R65, R9, PT ;  /* 0x000000094100720c */ /* 0x000fc40003f64270 */
[----:B------:R-:W-:Y:S02]  /*74c0*/  FSEL R25, R25, -INF , !P1 ;  /* 0xff80000019197808 */ /* 0x000fe40004800000 */
[----:B------:R-:W-:Y:S02]  /*74d0*/  FSEL R132, R38, -INF , !P4 ;  /* 0xff80000026847808 */ /* 0x000fe40006000000 */
[----:B------:R-:W-:Y:S02]  /*74e0*/  ISETP.GT.U32.AND P1, PT, R88, R141, PT ;  /* 0x0000008d5800720c */ /* 0x000fe40003f24070 */
[-C--:B------:R-:W-:Y:S02]  /*74f0*/  ISETP.GE.AND P4, PT, R11, R152.reuse, PT ;  /* 0x000000980b00720c */ /* 0x080fe40003f86270 */
[----:B------:R-:W-:Y:S02]  /*7500*/  FSEL R24, R24, -INF , !P2 ;  /* 0xff80000018187808 */ /* 0x000fe40005000000 */
[----:B------:R-:W-:-:S02]  /*7510*/  ISETP.GE.AND P2, PT, R9, R152, PT ;  /* 0x000000980900720c */ /* 0x000fc40003f46270 */
[----:B------:R-:W-:Y:S02]  /*7520*/  FSEL R26, R26, -INF , !P3 ;  /* 0xff8000001a1a7808 */ /* 0x000fe40005800000 */
[----:B------:R-:W-:Y:S02]  /*7530*/  FSEL R50, R6, -INF , !P4 ;  /* 0xff80000006327808 */ /* 0x000fe40006000000 */
[----:B------:R-:W-:Y:S02]  /*7540*/  ISETP.GE.AND P4, PT, R9, R158, PT ;  /* 0x0000009e0900720c */ /* 0x000fe40003f86270 */
[----:B------:R-:W-:Y:S02]  /*7550*/  FSEL R56, R26, -INF , !P2 ;  /* 0xff8000001a387808 */ /* 0x000fe40005000000 */
[----:B------:R-:W-:Y:S02]  /*7560*/  ISETP.GT.AND P2, PT, R65, R5, PT ;  /* 0x000000054100720c */ /* 0x000fe40003f44270 */
[----:B------:R-:W-:-:S02]  /*7570*/  FSEL R45, R24, -INF , !P4 ;  /* 0xff800000182d7808 */ /* 0x000fc40006000000 */
[C---:B------:R-:W-:Y:S02]  /*7580*/  ISETP.GE.AND P4, PT, R5.reuse, R158, PT ;  /* 0x0000009e0500720c */ /* 0x040fe40003f86270 */
[----:B------:R-:W-:Y:S02]  /*7590*/  ISETP.GE.AND P3, PT, R5, R152, PT ;  /* 0x000000980500720c */ /* 0x000fe40003f66270 */
        /* <DEDUP_REMOVED lines=68> */
.L_x_7009:
        /* <DEDUP_REMOVED lines=8> */
.L_x_7010:
[----:B------:R-:W-:Y:S05]  /*7a60*/  BSYNC.RECONVERGENT B0 ;  /* 0x0000000000007941 */ /* 0x000fea0003800200 */
.L_x_7008:
[C---:B------:R-:W-:Y:S01]  /*7a70*/  @!P0 IMAD.SHL.U32 R5, R134.reuse, 0x40, RZ ;  /* 0x0000004086058824 */ /* 0x040fe200078e00ff */
[CC--:B------:R-:W-:Y:S01]  /*7a80*/  @!P0 LEA R6, P3, R134.reuse, R142.reuse, 0x6 ;  /* 0x0000008e86068211 */ /* 0x0c0fe200078630ff */
[----:B------:R1:W-:Y:S01]  /*7a90*/  @P0 STS.128 [R159+0x1000], RZ ;  /* 0x001000ff9f000388 */ /* 0x0003e20000000c00 */
[C---:B------:R-:W-:Y:S01]  /*7aa0*/  @!P0 SHF.L.U64.HI R4, R134.reuse, 0x6, R135 ;  /* 0x0000000686048819 */ /* 0x040fe20000010287 */
[----:B------:R-:W-:Y:S01]  /*7ab0*/  BSSY.RECONVERGENT B0, `(.L_x_7011) ;  /* 0x000001c000007945 */ /* 0x000fe20003800200 */
[----:B------:R-:W-:Y:S01]  /*7ac0*/  @!P0 IADD3 R8, P2, P1, R5, R142, R5 ;  /* 0x0000008e05088210 */ /* 0x000fe2000795e005 */
[----:B------:R-:W-:Y:S01]  /*7ad0*/  @!PT LDS RZ, [RZ] ;  /* 0x00000000fffff984 */ /* 0x000fe20000000800 */
[----:B------:R-:W-:Y:S01]  /*7ae0*/  @!PT LDS RZ, [RZ] ;  /* 0x00000000fffff984 */ /* 0x000fe20000000800 */
[----:B------:R-:W-:Y:S01]  /*7af0*/  @!PT LDS RZ, [RZ] ;  /* 0x00000000fffff984 */ /* 0x000fe20000000800 */
[----:B------:R1:W-:Y:S01]  /*7b00*/  @!P0 LDGSTS.E.BYPASS.LTC128B.128 [R159+0x1000], desc[UR4][R142.64] ;  /* 0x010000008e9f8fae */ /* 0x0003e2000b981a04 */
        /* <DEDUP_REMOVED lines=22> */
.L_x_7012:
[----:B------:R-:W-:Y:S05]  /*7c70*/  BSYNC.RECONVERGENT B0 ;  /* 0x0000000000007941 */ /* 0x000fea0003800200 */
.L_x_7011:
[----:B------:R-:W0:Y:S02]  /*7c80*/  LDGDEPBAR ;  /* 0x00000000000079af */ /* 0x000e240000000000 */
.L_x_7007:
[----:B------:R-:W-:Y:S05]  /*7c90*/  BSYNC.RECONVERGENT B1 ;  /* 0x0000000000017941 */ /* 0x000fea0003800200 */
.L_x_7006:
[----:B------:R-:W3:Y:S01]  /*7ca0*/  LD.E R48, desc[UR4][R2.64+0xdc] ;  /* 0x0000dc0402307980 */ /* 0x000ee2000c101900 */
[----:B------:R-:W-:Y:S02]  /*7cb0*/  FMNMX3.FTZ R5, R0, R57, R198, !PT ;  /* 0x0000003900057276 */ /* 0x000fe400078100c6 */
[----:B-12---:R-:W-:Y:S01]  /*7cc0*/  FMNMX3.FTZ R7, R47, R184, R188, !PT ;  /* 0x000000b82f077276 */ /* 0x006fe200078100bc */
[----:B------:R-:W-:Y:S01]  /*7cd0*/  LDSM.16.MT88.4 R16, [R44+0x3000] ;  /* 0x003000002c10783b */ /* 0x000fe20000004200 */
[----:B------:R-:W-:Y:S02]  /*7ce0*/  FMNMX3.FTZ R5, R5, R208, R206, !PT ;  /* 0x000000d005057276 */ /* 0x000fe400078100ce */
[----:B------:R-:W-:Y:S01]  /*7cf0*/  FMNMX3.FTZ R7, R7, R196, R202, !PT ;  /* 0x000000c407077276 */ /* 0x000fe200078100ca */
[----:B------:R-:W-:Y:S01]  /*7d00*/  LDSM.16.MT88.4 R20, [R44+0x3400] ;  /* 0x003400002c14783b */ /* 0x000fe20000004200 */
[----:B------:R-:W-:Y:S02]  /*7d10*/  FMNMX3.FTZ R5, R5, R212, R210, !PT ;  /* 0x000000d405057276 */ /* 0x000fe400078100d2 */
[----:B------:R-:W-:Y:S01]  /*7d20*/  FMNMX3.FTZ R7, R7, R178, R174, !PT ;  /* 0x000000b207077276 */ /* 0x000fe200078100ae */
[----:B------:R-:W-:Y:S01]  /*7d30*/  LDSM.16.MT88.4 R32, [R44+0x3800] ;  /* 0x003800002c20783b */ /* 0x000fe20000004200 */
        /* <DEDUP_REMOVED lines=25> */
[----:B------:R-:W-:-:S03]  /*7ed0*/  FMNMX3.FTZ R7, R7, R45, R52, !PT ;  /* 0x0000002d07077276 */ /* 0x000fc60007810034 */
[----:B------:R-:W1:Y:S04]  /*7ee0*/  SHFL.BFLY PT, R5, R4, 0x2, 0x1f ;  /* 0x0c401f0004057f89 */ /* 0x000e6800000e0000 */
[----:B------:R-:W2:Y:S01]  /*7ef0*/  SHFL.BFLY PT, R6, R7, 0x2, 0x1f ;  /* 0x0c401f0007067f89 */ /* 0x000ea200000e0000 */
[----:B-1----:R-:W-:Y:S02]  /*7f00*/  FMNMX.FTZ R5, R4, R5, !PT ;  /* 0x0000000504057209 */ /* 0x002fe40007810000 */
[----:B--2---:R-:W-:-:S03]  /*7f10*/  FMNMX.FTZ R6, R7, R6, !PT ;  /* 0x0000000607067209 */ /* 0x004fc60007810000 */
[----:B------:R-:W1:Y:S04]  /*7f20*/  SHFL.BFLY PT, R40, R5, 0x1, 0x1f ;  /* 0x0c201f0005287f89 */ /* 0x000e6800000e0000 */
[----:B------:R-:W2:Y:S01]  /*7f30*/  SHFL.BFLY PT, R41, R6, 0x1, 0x1f ;  /* 0x0c201f0006297f89 */ /* 0x000ea200000e0000 */
[----:B-1----:R-:W-:-:S04]  /*7f40*/  FMNMX.FTZ R40, R5, R40, !PT ;  /* 0x0000002805287209 */ /* 0x002fc80007810000 */
[----:B------:R-:W-:Y:S02]  /*7f50*/  FSETP.NEU.FTZ.AND P0, PT, R40, -INF , PT ;  /* 0xff8000002800780b */ /* 0x000fe40003f1d000 */
[----:B--2---:R-:W-:Y:S02]  /*7f60*/  FMNMX.FTZ R41, R6, R41, !PT ;  /* 0x0000002906297209 */ /* 0x004fe40007810000 */
[----:B------:R-:W-:Y:S02]  /*7f70*/  FSEL R5, R40, RZ, P0 ;  /* 0x000000ff28057208 */ /* 0x000fe40000000000 */
[----:B------:R-:W-:-:S03]  /*7f80*/  FSETP.NEU.FTZ.AND P1, PT, R41, -INF , PT ;  /* 0xff8000002900780b */ /* 0x000fc60003f3d000 */
[----:B------:R-:W-:Y:S01]  /*7f90*/  FADD.FTZ R5, R0, -R5 ;  /* 0x8000000500057221 */ /* 0x000fe20000010000 */
[----:B------:R-:W-:Y:S01]  /*7fa0*/  IADD3 R0, PT, PT, R44, 0x3020, RZ ;  /* 0x000030202c007810 */ /* 0x000fe20007ffe0ff */
[C---:B---3--:R-:W-:Y:S01]  /*7fb0*/  FMUL.FTZ R49, R48.reuse, R40 ;  /* 0x0000002830317220 */ /* 0x048fe20000410000 */
[C---:B------:R-:W-:Y:S01]  /*7fc0*/  FMUL.FTZ R4, R48.reuse, R41 ;  /* 0x0000002930047220 */ /* 0x040fe20000410000 */
[----:B------:R-:W-:-:S03]  /*7fd0*/  FMUL.FTZ R97, R48, R5 ;  /* 0x0000000530617220 */ /* 0x000fc60000410000 */
[----:B------:R-:W-:Y:S02]  /*7fe0*/  FSEL R49, R49, RZ, P0 ;  /* 0x000000ff31317208 */ /* 0x000fe40000000000 */
[----:B------:R-:W-:Y:S01]  /*7ff0*/  ISETP.GT.U32.AND P0, PT, R88, R141, PT ;  /* 0x0000008d5800720c */ /* 0x000fe20003f04070 */
[----:B------:R-:W1:Y:S02]  /*8000*/  MUFU.EX2 R97, R97 ;  /* 0x0000006100617308 */ /* 0x000e640000000800 */
[-CC-:B------:R-:W-:Y:S01]  /*8010*/  FFMA.FTZ R93, R57, R48.reuse, -R49.reuse ;  /* 0x00000030395d7223 */ /* 0x180fe20000010831 */
[----:B------:R-:W-:Y:S01]  /*8020*/  FSEL R57, R4, RZ, P1 ;  /* 0x000000ff04397208 */ /* 0x000fe20000800000 */
[-CC-:B------:R-:W-:Y:S01]  /*8030*/  FFMA.FTZ R91, R198, R48.reuse, -R49.reuse ;  /* 0x00000030c65b7223 */ /* 0x180fe20000010831 */
[----:B------:R-:W-:Y:S01]  /*8040*/  FSEL R4, R41, RZ, P1 ;  /* 0x000000ff29047208 */ /* 0x000fe20000800000 */
[-CC-:B------:R-:W-:Y:S01]  /*8050*/  FFMA.FTZ R198, R208, R48.reuse, -R49.reuse ;  /* 0x00000030d0c67223 */ /* 0x180fe20000010831 */
[-C--:B------:R-:W-:Y:S01]  /*8060*/  FFMA.FTZ R67, R206, R48.reuse, -R49 ;  /* 0x00000030ce437223 */ /* 0x080fe20000010831 */
[-CC-:B------:R-:W-:Y:S01]  /*8070*/  FFMA.FTZ R95, R184, R48.reuse, -R57.reuse ;  /* 0x00000030b85f7223 */ /* 0x180fe20000010839 */
[-CC-:B------:R-:W-:Y:S01]  /*8080*/  FFMA.FTZ R89, R188, R48.reuse, -R57.reuse ;  /* 0x00000030bc597223 */ /* 0x180fe20000010839 */
[----:B------:R-:W-:Y:S01]  /*8090*/  FADD.FTZ R7, R47, -R4 ;  /* 0x800000042f077221 */ /* 0x000fe20000010000 */
[----:B------:R-:W-:Y:S01]  /*80a0*/  IADD3 R4, PT, PT, R44, 0x3000, RZ ;  /* 0x000030002c047810 */ /* 0x000fe20007ffe0ff */
[-CC-:B------:R-:W-:Y:S01]  /*80b0*/  FFMA.FTZ R184, R196, R48.reuse, -R57.reuse ;  /* 0x00000030c4b87223 */ /* 0x180fe20000010839 */
[-C--:B------:R-:W-:Y:S01]  /*80c0*/  FFMA.FTZ R85, R202, R48.reuse, -R57 ;  /* 0x00000030ca557223 */ /* 0x080fe20000010839 */
[----:B------:R-:W-:Y:S01]  /*80d0*/  FMUL.FTZ R99, R48, R7 ;  /* 0x0000000730637220 */ /* 0x000fe20000410000 */
[----:B------:R-:W-:Y:S01]  /*80e0*/  @P5 IADD3 R0, PT, PT, R4, -0x20, RZ ;  /* 0xffffffe004005810 */ /* 0x000fe20007ffe0ff */
[----:B------:R-:W-:Y:S01]  /*80f0*/  MUFU.EX2 R93, R93 ;  /* 0x0000005d005d7308 */ /* 0x000fe20000000800 */
[-C--:B-1----:R-:W-:Y:S01]  /*8100*/  FMUL.FTZ R14, R82, R97.reuse ;  /* 0x00000061520e7220 */ /* 0x082fe20000410000 */
[-C--:B------:R-:W-:Y:S01]  /*8110*/  FMUL.FTZ R15, R83, R97.reuse ;  /* 0x00000061530f7220 */ /* 0x080fe20000410000 */
[-C--:B------:R-:W-:Y:S01]  /*8120*/  FMUL.FTZ R78, R78, R97.reuse ;  /* 0x000000614e4e7220 */ /* 0x080fe20000410000 */
[----:B------:R-:W1:Y:S01]  /*8130*/  LDSM.16.MT88.4 R4, [R0] ;  /* 0x000000000004783b */ /* 0x000e620000004200 */
[----:B------:R-:W2:Y:S01]  /*8140*/  MUFU.EX2 R91, R91 ;  /* 0x0000005b005b7308 */ /* 0x000ea20000000800 */
[-C--:B------:R-:W-:Y:S01]  /*8150*/  FMUL.FTZ R79, R79, R97.reuse ;  /* 0x000000614f4f7220 */ /* 0x080fe20000410000 */
[----:B------:R-:W-:Y:S01]  /*8160*/  FMUL.FTZ R31, R75, R97 ;  /* 0x000000614b1f7220 */ /* 0x000fe20000410000 */
[----:B------:R-:W3:Y:S01]  /*8170*/  LDSM.16.MT88.4 R24, [R0+0x400] ;  /* 0x000400000018783b */ /* 0x000ee20000004200 */
[----:B------:R-:W-:Y:S01]  /*8180*/  MUFU.EX2 R198, R198 ;  /* 0x000000c600c67308 */ /* 0x000fe20000000800 */
[-CC-:B------:R-:W-:Y:S01]  /*8190*/  FFMA.FTZ R112, R212, R48.reuse, -R49.reuse ;  /* 0x00000030d4707223 */ /* 0x180fe20000010831 */
[-CC-:B------:R-:W-:Y:S01]  /*81a0*/  FFMA.FTZ R61, R210, R48.reuse, -R49.reuse ;  /* 0x00000030d23d7223 */ /* 0x180fe20000010831 */
[-C--:B------:R-:W-:Y:S01]  /*81b0*/  FFMA.FTZ R59, R204, R48.reuse, -R49 ;  /* 0x00000030cc3b7223 */ /* 0x080fe20000010831 */
[----:B------:R-:W4:Y:S01]  /*81c0*/  MUFU.EX2 R67, R67 ;  /* 0x0000004300437308 */ /* 0x000f220000000800 */
[-C--:B------:R-:W-:Y:S01]  /*81d0*/  FFMA.FTZ R75, R182, R48.reuse, -R57 ;  /* 0x00000030b64b7223 */ /* 0x080fe20000010839 */
[-C--:B------:R-:W-:Y:S01]  /*81e0*/  FFMA.FTZ R216, R216, R48.reuse, -R49 ;  /* 0x00000030d8d87223 */ /* 0x080fe20000010831 */
[-CC-:B------:R-:W-:Y:S01]  /*81f0*/  FFMA.FTZ R178, R178, R48.reuse, -R57.reuse ;  /* 0x00000030b2b27223 */ /* 0x180fe20000010839 */
[----:B------:R-:W-:Y:S01]  /*8200*/  MUFU.EX2 R95, R95 ;  /* 0x0000005f005f7308 */ /* 0x000fe20000000800 */
[-C--:B------:R-:W-:Y:S01]  /*8210*/  FFMA.FTZ R174, R174, R48.reuse, -R57 ;  /* 0x00000030aeae7223 */ /* 0x080fe20000010839 */
[----:B--2---:R-:W-:Y:S01]  /*8220*/  F2FP.F16.F32.PACK_AB R9, R91, R93 ;  /* 0x0000005d5b09723e */ /* 0x004fe200000000ff */
[-C--:B------:R-:W-:Y:S01]  /*8230*/  FMUL.FTZ R30, R74, R97.reuse ;  /* 0x000000614a1e7220 */ /* 0x080fe20000410000 */
[----:B------:R-:W2:Y:S01]  /*8240*/  MUFU.EX2 R89, R89 ;  /* 0x0000005900597308 */ /* 0x000ea20000000800 */
[-C--:B------:R-:W-:Y:S01]  /*8250*/  FMUL.FTZ R70, R70, R97.reuse ;  /* 0x0000006146467220 */ /* 0x080fe20000410000 */
[----:B------:R-:W-:Y:S01]  /*8260*/  FMUL.FTZ R71, R71, R97 ;  /* 0x0000006147477220 */ /* 0x000fe20000410000 */
[-CC-:B------:R-:W-:Y:S01]  /*8270*/  FFMA.FTZ R82, R218, R48.reuse, -R49.reuse ;  /* 0x00000030da527223 */ /* 0x180fe20000010831 */
[----:B------:R-:W-:Y:S01]  /*8280*/  MUFU.EX2 R184, R184 ;  /* 0x000000b800b87308 */ /* 0x000fe20000000800 */
[--C-:B------:R-:W-:Y:S01]  /*8290*/  FFMA.FTZ R63, R214, R48, -R49.reuse ;  /* 0x00000030d63f7223 */ /* 0x100fe20000010831 */
[----:B----4-:R-:W-:Y:S01]  /*82a0*/  F2FP.F16.F32.PACK_AB R11, R67, R198 ;  /* 0x000000c6430b723e */ /* 0x010fe200000000ff */
[-C--:B------:R-:W-:Y:S01]  /*82b0*/  FFMA.FTZ R47, R220, R48.reuse, -R49 ;  /* 0x00000030dc2f7223 */ /* 0x080fe20000010831 */
[----:B------:R-:W4:Y:S01]  /*82c0*/  MUFU.EX2 R85, R85 ;  /* 0x0000005500557308 */ /* 0x000f220000000800 */
[-CC-:B------:R-:W-:Y:S01]  /*82d0*/  FFMA.FTZ R74, R180, R48.reuse, -R57.reuse ;  /* 0x00000030b44a7223 */ /* 0x180fe20000010839 */
[-CC-:B------:R-:W-:Y:S01]  /*82e0*/  FFMA.FTZ R190, R190, R48.reuse, -R57.reuse ;  /* 0x00000030bebe7223 */ /* 0x180fe20000010839 */
[-CC-:B------:R-:W-:Y:S01]  /*82f0*/  FFMA.FTZ R96, R96, R48.reuse, -R57.reuse ;  /* 0x0000003060607223 */ /* 0x180fe20000010839 */
[----:B------:R-:W5:Y:S01]  /*8300*/  MUFU.EX2 R99, R99 ;  /* 0x0000006300637308 */ /* 0x000f620000000800 */
[-C--:B------:R-:W-:Y:S01]  /*8310*/  FFMA.FTZ R83, R124, R48.reuse, -R57 ;  /* 0x000000307c537223 */ /* 0x080fe20000010839 */
[----:B--2---:R-:W-:Y:S01]  /*8320*/  F2FP.F16.F32.PACK_AB R8, R89, R95 ;  /* 0x0000005f5908723e */ /* 0x004fe200000000ff */
[-C--:B------:R-:W-:Y:S01]  /*8330*/  FFMA.FTZ R101, R170, R48.reuse, -R49 ;  /* 0x00000030aa657223 */ /* 0x080fe20000010831 */
[----:B------:R-:W-:Y:S01]  /*8340*/  MUFU.EX2 R112, R112 ;  /* 0x0000007000707308 */ /* 0x000fe20000000800 */
[-CC-:B------:R-:W-:Y:S01]  /*8350*/  FFMA.FTZ R107, R100, R48.reuse, -R57.reuse ;  /* 0x00000030646b7223 */ /* 0x180fe20000010839 */
[-CC-:B------:R-:W-:Y:S01]  /*8360*/  FFMA.FTZ R98, R98, R48.reuse, -R57.reuse ;  /* 0x0000003062627223 */ /* 0x180fe20000010839 */
[-C--:B------:R-:W-:Y:S01]  /*8370*/  FFMA.FTZ R103, R126, R48.reuse, -R57 ;  /* 0x000000307e677223 */ /* 0x080fe20000010839 */
[----:B------:R-:W2:Y:S01]  /*8380*/  MUFU.EX2 R61, R61 ;  /* 0x0000003d003d7308 */ /* 0x000ea20000000800 */
[--C-:B------:R-:W-:Y:S01]  /*8390*/  FFMA.FTZ R105, R160, R48, -R49.reuse ;  /* 0x00000030a0697223 */ /* 0x100fe20000010831 */
[----:B----4-:R-:W-:Y:S01]  /*83a0*/  F2FP.F16.F32.PACK_AB R10, R85, R184 ;  /* 0x000000b8550a723e */ /* 0x010fe200000000ff */
[-C--:B------:R-:W-:Y:S01]  /*83b0*/  FFMA.FTZ R186, R186, R48.reuse, -R49 ;  /* 0x00000030baba7223 */ /* 0x080fe20000010831 */
[----:B------:R-:W-:Y:S01]  /*83c0*/  MUFU.EX2 R59, R59 ;  /* 0x0000003b003b7308 */ /* 0x000fe20000000800 */
[-CC-:B------:R-:W-:Y:S01]  /*83d0*/  FFMA.FTZ R109, R90, R48.reuse, -R57.reuse ;  /* 0x000000305a6d7223 */ /* 0x180fe20000010839 */
[-C--:B-----5:R-:W-:Y:S01]  /*83e0*/  FMUL.FTZ R12, R80, R99.reuse ;  /* 0x00000063500c7220 */ /* 0x0a0fe20000410000 */
[-C--:B------:R-:W-:Y:S01]  /*83f0*/  FMUL.FTZ R13, R81, R99.reuse ;  /* 0x00000063510d7220 */ /* 0x080fe20000410000 */
[-C--:B------:R-:W-:Y:S01]  /*8400*/  FMUL.FTZ R76, R76, R99.reuse ;  /* 0x000000634c4c7220 */ /* 0x080fe20000410000 */
[-C--:B------:R-:W-:Y:S01]  /*8410*/  FMUL.FTZ R77, R77, R99.reuse ;  /* 0x000000634d4d7220 */ /* 0x080fe20000410000 */
[-C--:B------:R-:W-:Y:S01]  /*8420*/  FMUL.FTZ R28, R72, R99.reuse ;  /* 0x00000063481c7220 */ /* 0x080fe20000410000 */
[--C-:B------:R-:W-:Y:S01]  /*8430*/  FFMA.FTZ R72, R162, R48, -R57.reuse ;  /* 0x00000030a2487223 */ /* 0x100fe20000010839 */
[-C--:B------:R-:W-:Y:S01]  /*8440*/  FMUL.FTZ R29, R73, R99.reuse ;  /* 0x00000063491d7220 */ /* 0x080fe20000410000 */
[----:B------:R-:W4:Y:S01]  /*8450*/  MUFU.EX2 R80, R216 ;  /* 0x000000d800507308 */ /* 0x000f220000000800 */
[C---:B------:R-:W-:Y:S01]  /*8460*/  HMMA.16816.F32 R12, R8.reuse, R16, R12 ;  /* 0x00000010080c723c */ /* 0x040fe2000000180c */
[-C--:B------:R-:W-:Y:S01]  /*8470*/  FMUL.FTZ R68, R68, R99.reuse ;  /* 0x0000006344447220 */ /* 0x080fe20000410000 */
[----:B------:R-:W-:Y:S01]  /*8480*/  FMUL.FTZ R69, R69, R99 ;  /* 0x0000006345457220 */ /* 0x000fe20000410000 */
[----:B------:R-:W-:Y:S01]  /*8490*/  MUFU.EX2 R73, R174 ;  /* 0x000000ae00497308 */ /* 0x000fe20000000800 */
[----:B--2---:R-:W-:Y:S01]  /*84a0*/  F2FP.F16.F32.PACK_AB R37, R61, R112 ;  /* 0x000000703d25723e */ /* 0x004fe200000000ff */
[-CC-:B------:R-:W-:Y:S01]  /*84b0*/  FFMA.FTZ R81, R92, R48.reuse, -R57.reuse ;  /* 0x000000305c517223 */ /* 0x180fe20000010839 */
[-CC-:B------:R-:W-:Y:S01]  /*84c0*/  FFMA.FTZ R92, R102, R48.reuse, -R57.reuse ;  /* 0x00000030665c7223 */ /* 0x180fe20000010839 */
[----:B------:R-:W-:Y:S01]  /*84d0*/  MUFU.EX2 R72, R72 ;  /* 0x0000004800487308 */ /* 0x000fe20000000800 */
[C---:B------:R-:W-:Y:S01]  /*84e0*/  HMMA.16816.F32 R16, R8.reuse, R18, R76 ;  /* 0x000000120810723c */ /* 0x040fe2000000184c */
[-C--:B------:R-:W-:Y:S01]  /*84f0*/  FFMA.FTZ R77, R192, R48.reuse, -R57 ;  /* 0x00000030c04d7223 */ /* 0x080fe20000010839 */
[-CC-:B------:R-:W-:Y:S01]  /*8500*/  FFMA.FTZ R78, R120, R48.reuse, -R49.reuse ;  /* 0x00000030784e7223 */ /* 0x180fe20000010831 */
[----:B------:R-:W2:Y:S01]  /*8510*/  MUFU.EX2 R76, R178 ;  /* 0x000000b2004c7308 */ /* 0x000ea20000000800 */
[--C-:B------:R-:W-:Y:S01]  /*8520*/  FFMA.FTZ R79, R172, R48, -R49.reuse ;  /* 0x00000030ac4f7223 */ /* 0x100fe20000010831 */
[----:B----4-:R-:W-:Y:S01]  /*8530*/  F2FP.F16.F32.PACK_AB R39, R59, R80 ;  /* 0x000000503b27723e */ /* 0x010fe200000000ff */
[-CC-:B------:R-:W-:Y:S01]  /*8540*/  FFMA.FTZ R102, R118, R48.reuse, -R49.reuse ;  /* 0x0000003076667223 */ /* 0x180fe20000010831 */
[----:B------:R-:W4:Y:S01]  /*8550*/  MUFU.EX2 R75, R75 ;  /* 0x0000004b004b7308 */ /* 0x000f220000000800 */
[C---:B-1----:R-:W-:Y:S01]  /*8560*/  HMMA.16816.F32 R28, R8.reuse, R4, R28 ;  /* 0x00000004081c723c */ /* 0x042fe2000000181c */
[-C--:B------:R-:W-:Y:S01]  /*8570*/  FFMA.FTZ R118, R168, R48.reuse, -R49 ;  /* 0x00000030a8767223 */ /* 0x080fe20000010831 */
[----:B------:R-:W-:Y:S01]  /*8580*/  FFMA.FTZ R164, R164, R97, R93 ;  /* 0x00000061a4a47223 */ /* 0x000fe2000001005d */
[----:B------:R-:W-:Y:S01]  /*8590*/  MUFU.EX2 R82, R82 ;  /* 0x0000005200527308 */ /* 0x000fe20000000800 */
[----:B------:R-:W-:Y:S01]  /*85a0*/  FFMA.FTZ R166, R166, R99, R95 ;  /* 0x00000063a6a67223 */ /* 0x000fe2000001005f */
[-CC-:B------:R-:W-:Y:S01]  /*85b0*/  FFMA.FTZ R111, R55, R48.reuse, -R57.reuse ;  /* 0x00000030376f7223 */ /* 0x180fe20000010839 */
[-CC-:B------:R-:W-:Y:S01]  /*85c0*/  FFMA.FTZ R60, R60, R48.reuse, -R57.reuse ;  /* 0x000000303c3c7223 */ /* 0x180fe20000010839 */
[----:B------:R-:W1:Y:S01]  /*85d0*/  MUFU.EX2 R63, R63 ;  /* 0x0000003f003f7308 */ /* 0x000e620000000800 */
[----:B------:R-:W-:Y:S01]  /*85e0*/  HMMA.16816.F32 R8, R8, R6, R68 ;  /* 0x000000060808723c */ /* 0x000fe20000001844 */
[----:B------:R-:W5:Y:S01]  /*85f0*/  LDSM.16.MT88.4 R4, [R0+0x800] ;  /* 0x000800000004783b */ /* 0x000f620000004200 */
[----:B------:R-:W-:Y:S01]  /*8600*/  FFMA.FTZ R69, R200, R48, -R57 ;  /* 0x00000030c8457223 */ /* 0x000fe20000010839 */
[----:B--2---:R-:W-:Y:S01]  /*8610*/  F2FP.F16.F32.PACK_AB R36, R73, R76 ;  /* 0x0000004c4924723e */ /* 0x004fe200000000ff */
[--C-:B------:R-:W-:Y:S01]  /*8620*/  FFMA.FTZ R70, R194, R48, -R49.reuse ;  /* 0x00000030c2467223 */ /* 0x100fe20000010831 */
[----:B----4-:R-:W-:Y:S01]  /*8630*/  F2FP.F16.F32.PACK_AB R38, R75, R72 ;  /* 0x000000484b26723e */ /* 0x010fe200000000ff */
[----:B------:R-:W-:Y:S01]  /*8640*/  MUFU.EX2 R47, R47 ;  /* 0x0000002f002f7308 */ /* 0x000fe20000000800 */
[-C--:B------:R-:W-:Y:S01]  /*8650*/  FFMA.FTZ R71, R122, R48.reuse, -R49 ;  /* 0x000000307a477223 */ /* 0x080fe20000010831 */
[----:B------:R-:W-:Y:S01]  /*8660*/  FFMA.FTZ R94, R94, R48, -R57 ;  /* 0x000000305e5e7223 */ /* 0x000fe20000010839 */
[----:B------:R-:W-:Y:S01]  /*8670*/  FADD.FTZ R91, R91, R164 ;  /* 0x000000a45b5b7221 */ /* 0x000fe20000010000 */
[----:B------:R-:W-:Y:S01]  /*8680*/  MUFU.EX2 R77, R77 ;  /* 0x0000004d004d7308 */ /* 0x000fe20000000800 */
[----:B------:R-:W-:Y:S01]  /*8690*/  FADD.FTZ R89, R89, R166 ;  /* 0x000000a659597221 */ /* 0x000fe20000010000 */
[C---:B------:R-:W-:Y:S01]  /*86a0*/  HMMA.16816.F32 R12, R36.reuse, R20, R12 ;  /* 0x00000014240c723c */ /* 0x040fe2000000180c */
[----:B-1----:R-:W-:Y:S01]  /*86b0*/  F2FP.F16.F32.PACK_AB R21, R63, R82 ;  /* 0x000000523f15723e */ /* 0x002fe200000000ff */
[----:B------:R-:W1:Y:S01]  /*86c0*/  MUFU.EX2 R74, R74 ;  /* 0x0000004a004a7308 */ /* 0x000e620000000800 */
[-CC-:B------:R-:W-:Y:S01]  /*86d0*/  FFMA.FTZ R116, R116, R48.reuse, -R49.reuse ;  /* 0x0000003074747223 */ /* 0x180fe20000010831 */
[-C--:B------:R-:W-:Y:S01]  /*86e0*/  FFMA.FTZ R176, R176, R48.reuse, -R49 ;  /* 0x00000030b0b07223 */ /* 0x080fe20000010831 */
[-C--:B------:R-:W-:Y:S01]  /*86f0*/  FFMA.FTZ R106, R106, R48.reuse, -R57 ;  /* 0x000000306a6a7223 */ /* 0x080fe20000010839 */
[----:B------:R-:W-:Y:S01]  /*8700*/  MUFU.EX2 R68, R190 ;  /* 0x000000be00447308 */ /* 0x000fe20000000800 */
[-C--:B------:R-:W-:Y:S01]  /*8710*/  FFMA.FTZ R108, R108, R48.reuse, -R49 ;  /* 0x000000306c6c7223 */ /* 0x080fe20000010831 */
[C---:B------:R-:W-:Y:S01]  /*8720*/  HMMA.16816.F32 R16, R36.reuse, R22, R16 ;  /* 0x000000162410723c */ /* 0x040fe20000001810 */
[----:B------:R-:W-:Y:S01]  /*8730*/  FADD.FTZ R198, R198, R91 ;  /* 0x0000005bc6c67221 */ /* 0x000fe20000010000 */
[----:B------:R-:W2:Y:S01]  /*8740*/  MUFU.EX2 R69, R69 ;  /* 0x0000004500457308 */ /* 0x000ea20000000800 */
[----:B------:R-:W-:Y:S01]  /*8750*/  FADD.FTZ R184, R184, R89 ;  /* 0x00000059b8b87221 */ /* 0x000fe20000010000 */
[-C--:B------:R-:W-:Y:S01]  /*8760*/  FFMA.FTZ R114, R114, R48.reuse, -R49 ;  /* 0x0000003072727223 */ /* 0x080fe20000010831 */
[----:B------:R-:W-:Y:S01]  /*8770*/  FADD.FTZ R67, R67, R198 ;  /* 0x000000c643437221 */ /* 0x000fe20000010000 */
[----:B------:R-:W4:Y:S01]  /*8780*/  MUFU.EX2 R70, R70 ;  /* 0x0000004600467308 */ /* 0x000f220000000800 */
[----:B------:R-:W-:Y:S01]  /*8790*/  FADD.FTZ R85, R85, R184 ;  /* 0x000000b855557221 */ /* 0x000fe20000010000 */
[C---:B---3--:R-:W-:Y:S01]  /*87a0*/  HMMA.16816.F32 R28, R36.reuse, R24, R28 ;  /* 0x00000018241c723c */ /* 0x048fe2000000181c */
[----:B-1----:R-:W-:Y:S01]  /*87b0*/  F2FP.F16.F32.PACK_AB R20, R74, R77 ;  /* 0x0000004d4a14723e */ /* 0x002fe200000000ff */
[----:B------:R-:W-:Y:S01]  /*87c0*/  MUFU.EX2 R71, R71 ;  /* 0x0000004700477308 */ /* 0x000fe20000000800 */
[----:B------:R-:W-:Y:S01]  /*87d0*/  FADD.FTZ R112, R112, R67 ;  /* 0x0000004370707221 */ /* 0x000fe20000010000 */
[----:B------:R-:W-:Y:S01]  /*87e0*/  FADD.FTZ R76, R76, R85 ;  /* 0x000000554c4c7221 */ /* 0x000fe20000010000 */
[----:B------:R-:W-:Y:S01]  /*87f0*/  FFMA.FTZ R86, R86, R48, -R57 ;  /* 0x0000003056567223 */ /* 0x000fe20000010839 */
[----:B------:R-:W-:Y:S01]  /*8800*/  MUFU.EX2 R78, R78 ;  /* 0x0000004e004e7308 */ /* 0x000fe20000000800 */
[----:B------:R-:W-:Y:S01]  /*8810*/  FADD.FTZ R61, R61, R112 ;  /* 0x000000703d3d7221 */ /* 0x000fe20000010000 */
[----:B------:R-:W-:Y:S01]  /*8820*/  HMMA.16816.F32 R24, R36, R26, R8 ;  /* 0x0000001a2418723c */ /* 0x000fe20000001808 */
[----:B------:R-:W1:Y:S01]  /*8830*/  LDSM.16.MT88.4 R8, [R44+0x3c00] ;  /* 0x003c00002c08783b */ /* 0x000e620000004200 */
[----:B--2---:R-:W-:Y:S01]  /*8840*/  F2FP.F16.F32.PACK_AB R22, R69, R68 ;  /* 0x000000444516723e */ /* 0x004fe200000000ff */
[----:B------:R-:W-:Y:S01]  /*8850*/  MUFU.EX2 R79, R79 ;  /* 0x0000004f004f7308 */ /* 0x000fe20000000800 */
[----:B----4-:R-:W-:Y:S01]  /*8860*/  F2FP.F16.F32.PACK_AB R23, R70, R47 ;  /* 0x0000002f4617723e */ /* 0x010fe200000000ff */
[----:B------:R-:W-:Y:S01]  /*8870*/  LDSM.16.MT88.4 R36, [R0+0x1000] ;  /* 0x001000000024783b */ /* 0x000fe20000004200 */
[----:B------:R-:W-:Y:S01]  /*8880*/  FADD.FTZ R73, R73, R76 ;  /* 0x0000004c49497221 */ /* 0x000fe20000010000 */
[----:B------:R-:W-:Y:S01]  /*8890*/  MUFU.EX2 R81, R81 ;  /* 0x0000005100517308 */ /* 0x000fe20000000800 */
[----:B------:R-:W-:Y:S01]  /*88a0*/  FADD.FTZ R80, R80, R61 ;  /* 0x0000003d50507221 */ /* 0x000fe20000010000 */
[-C--:B------:R-:W-:Y:S01]  /*88b0*/  FFMA.FTZ R164, R42, R48.reuse, -R49 ;  /* 0x000000302aa47223 */ /* 0x080fe20000010831 */
[----:B------:R-:W-:Y:S01]  /*88c0*/  FADD.FTZ R72, R72, R73 ;  /* 0x0000004948487221 */ /* 0x000fe20000010000 */
[C---:B------:R-:W-:Y:S01]  /*88d0*/  HMMA.16816.F32 R12, R20.reuse, R32, R12 ;  /* 0x00000020140c723c */ /* 0x040fe2000000180c */
[----:B------:R-:W2:Y:S01]  /*88e0*/  MUFU.EX2 R92, R92 ;  /* 0x0000005c005c7308 */ /* 0x000ea20000000800 */
[----:B------:R-:W-:Y:S01]  /*88f0*/  FADD.FTZ R59, R59, R80 ;  /* 0x000000503b3b7221 */ /* 0x000fe20000010000 */
[----:B------:R-:W-:Y:S01]  /*8900*/  FADD.FTZ R72, R75, R72 ;  /* 0x000000484b487221 */ /* 0x000fe20000010000 */
[-C--:B------:R-:W-:Y:S01]  /*8910*/  FFMA.FTZ R45, R45, R48.reuse, -R57 ;  /* 0x000000302d2d7223 */ /* 0x080fe20000010839 */
[----:B------:R-:W-:Y:S01]  /*8920*/  MUFU.EX2 R96, R96 ;  /* 0x0000006000607308 */ /* 0x000fe20000000800 */
[----:B------:R-:W-:Y:S01]  /*8930*/  FADD.FTZ R82, R82, R59 ;  /* 0x0000003b52527221 */ /* 0x000fe20000010000 */
[----:B------:R-:W-:Y:S01]  /*8940*/  FADD.FTZ R77, R77, R72 ;  /* 0x000000484d4d7221 */ /* 0x000fe20000010000 */
[C---:B------:R-:W-:Y:S01]  /*8950*/  HMMA.16816.F32 R16, R20.reuse, R34, R16 ;  /* 0x000000221410723c */ /* 0x040fe20000001810 */
[----:B------:R-:W3:Y:S01]  /*8960*/  LDSM.16.MT88.4 R32, [R0+0xc00] ;  /* 0x000c00000020783b */ /* 0x000ee20000004200 */
[----:B------:R-:W4:Y:S01]  /*8970*/  MUFU.EX2 R83, R83 ;  /* 0x0000005300537308 */ /* 0x000f220000000800 */
[----:B------:R-:W-:Y:S01]  /*8980*/  FADD.FTZ R82, R63, R82 ;  /* 0x000000523f527221 */ /* 0x000fe20000010000 */
[----:B------:R-:W-:Y:S01]  /*8990*/  FADD.FTZ R77, R74, R77 ;  /* 0x0000004d4a4d7221 */ /* 0x000fe20000010000 */
[----:B------:R-:W-:Y:S01]  /*89a0*/  FFMA.FTZ R52, R52, R48, -R57 ;  /* 0x0000003034347223 */ /* 0x000fe20000010839 */
[----:B------:R-:W1:Y:S01]  /*89b0*/  MUFU.EX2 R102, R102 ;  /* 0x0000006600667308 */ /* 0x000e620000000800 */
[----:B------:R-:W-:Y:S01]  /*89c0*/  FADD.FTZ R47, R47, R82 ;  /* 0x000000522f2f7221 */ /* 0x000fe20000010000 */
[----:B-----5:R-:W-:Y:S01]  /*89d0*/  HMMA.16816.F32 R28, R20, R4, R28 ;  /* 0x00000004141c723c */ /* 0x020fe2000000181c */
[----:B------:R-:W-:Y:S01]  /*89e0*/  @P0 IADD3 R84, PT, PT, R84, -0x3, RZ ;  /* 0xfffffffd54540810 */ /* 0x000fe20007ffe0ff */
[----:B------:R-:W-:Y:S01]  /*89f0*/  MUFU.EX2 R101, R101 ;  /* 0x0000006500657308 */ /* 0x000fe20000000800 */
[----:B------:R-:W-:-:S03]  /*8a00*/  FADD.FTZ R70, R70, R47 ;  /* 0x0000002f46467221 */ /* 0x000fc60000010000 */
[----:B------:R-:W-:Y:S02]  /*8a10*/  MUFU.EX2 R118, R118 ;  /* 0x0000007600767308 */ /* 0x000fe40000000800 */
[----:B------:R-:W-:Y:S01]  /*8a20*/  HMMA.16816.F32 R24, R20, R6, R24 ;  /* 0x000000061418723c */ /* 0x000fe20000001818 */
[----:B------:R-:W5:Y:S01]  /*8a30*/  LDSM.16.MT88.4 R4, [R44+0x4000] ;  /* 0x004000002c04783b */ /* 0x000f620000004200 */
[----:B--2---:R-:W-:Y:S01]  /*8a40*/  F2FP.F16.F32.PACK_AB R20, R92, R81 ;  /* 0x000000515c14723e */ /* 0x004fe200000000ff */
[----:B------:R-:W-:Y:S01]  /*8a50*/  MUFU.EX2 R90, R186 ;  /* 0x000000ba005a7308 */ /* 0x000fe20000000800 */
[----:B------:R-:W-:Y:S01]  /*8a60*/  F2FP.F16.F32.PACK_AB R21, R78, R71 ;  /* 0x000000474e15723e */ /* 0x000fe200000000ff */
[----:B------:R-:W-:Y:S01]  /*8a70*/  FADD.FTZ R71, R71, R70 ;  /* 0x0000004647477221 */ /* 0x000fe20000010000 */
[----:B----4-:R-:W-:Y:S01]  /*8a80*/  F2FP.F16.F32.PACK_AB R22, R83, R96 ;  /* 0x000000605316723e */ /* 0x010fe200000000ff */
[----:B------:R2:W-:Y:S01]  /*8a90*/  MUFU.EX2 R100, R109 ;  /* 0x0000006d00647308 */ /* 0x0005e20000000800 */
[----:B-1----:R-:W-:Y:S01]  /*8aa0*/  F2FP.F16.F32.PACK_AB R23, R102, R79 ;  /* 0x0000004f6617723e */ /* 0x002fe200000000ff */
[----:B------:R-:W-:-:S02]  /*8ab0*/  FADD.FTZ R78, R78, R71 ;  /* 0x000000474e4e7221 */ /* 0x000fc40000010000 */
[----:B------:R-:W1:Y:S02]  /*8ac0*/  MUFU.EX2 R107, R107 ;  /* 0x0000006b006b7308 */ /* 0x000e640000000800 */
[----:B------:R-:W-:Y:S02]  /*8ad0*/  FADD.FTZ R47, R79, R78 ;  /* 0x0000004e4f2f7221 */ /* 0x000fe40000010000 */
[----:B------:R-:W-:Y:S01]  /*8ae0*/  MUFU.EX2 R98, R98 ;  /* 0x0000006200627308 */ /* 0x000fe20000000800 */
[----:B------:R-:W-:Y:S01]  /*8af0*/  HMMA.16816.F32 R12, R20, R8, R12 ;  /* 0x00000008140c723c */ /* 0x000fe2000000180c */
[----:B------:R-:W-:Y:S01]  /*8b00*/  FADD.FTZ R102, R102, R47 ;  /* 0x0000002f66667221 */ /* 0x000fe20000010000 */
[-C--:B------:R-:W-:Y:S01]  /*8b10*/  MOV R47, R41.reuse ;  /* 0x00000029002f7202 */ /* 0x080fe20000000f00 */
[----:B------:R-:W4:Y:S01]  /*8b20*/  MUFU.EX2 R103, R103 ;  /* 0x0000006700677308 */ /* 0x000f220000000800 */
[----:B------:R-:W-:Y:S01]  /*8b30*/  @P0 MOV R47, R41 ;  /* 0x00000029002f0202 */ /* 0x000fe20000000f00 */
[----:B--2---:R-:W-:-:S02]  /*8b40*/  FFMA.FTZ R109, R110, R48, -R49 ;  /* 0x000000306e6d7223 */ /* 0x004fc40000010831 */
[----:B------:R-:W2:Y:S01]  /*8b50*/  MUFU.EX2 R105, R105 ;  /* 0x0000006900697308 */ /* 0x000ea20000000800 */
[C---:B------:R-:W-:Y:S01]  /*8b60*/  HMMA.16816.F32 R16, R20.reuse, R10, R16 ;  /* 0x0000000a1410723c */ /* 0x040fe20000001810 */
[----:B------:R-:W5:Y:S02]  /*8b70*/  LDSM.16.MT88.4 R8, [R44+0x4400] ;  /* 0x004400002c08783b */ /* 0x000f640000004200 */
[----:B------:R-:W-:Y:S04]  /*8b80*/  MUFU.EX2 R110, R116 ;  /* 0x00000074006e7308 */ /* 0x000fe80000000800 */
[----:B------:R-:W2:Y:S01]  /*8b90*/  MUFU.EX2 R109, R109 ;  /* 0x0000006d006d7308 */ /* 0x000ea20000000800 */
[C---:B---3--:R-:W-:Y:S03]  /*8ba0*/  HMMA.16816.F32 R28, R20.reuse, R32, R28 ;  /* 0x00000020141c723c */ /* 0x048fe6000000181c */
[----:B------:R-:W-:Y:S04]  /*8bb0*/  MUFU.EX2 R55, R176 ;  /* 0x000000b000377308 */ /* 0x000fe80000000800 */
[----:B------:R-:W-:Y:S01]  /*8bc0*/  MUFU.EX2 R111, R111 ;  /* 0x0000006f006f7308 */ /* 0x000fe20000000800 */
[----:B------:R-:W-:Y:S01]  /*8bd0*/  HMMA.16816.F32 R24, R20, R34, R24 ;  /* 0x000000221418723c */ /* 0x000fe20000001818 */
[----:B-1----:R-:W-:-:S02]  /*8be0*/  F2FP.F16.F32.PACK_AB R20, R107, R100 ;  /* 0x000000646b14723e */ /* 0x002fc400000000ff */
[C---:B------:R-:W-:Y:S01]  /*8bf0*/  F2FP.F16.F32.PACK_AB R21, R118.reuse, R101 ;  /* 0x000000657615723e */ /* 0x040fe200000000ff */
[----:B------:R-:W1:Y:S01]  /*8c00*/  MUFU.EX2 R60, R60 ;  /* 0x0000003c003c7308 */ /* 0x000e620000000800 */
[----:B----4-:R-:W-:Y:S01]  /*8c10*/  F2FP.F16.F32.PACK_AB R22, R103, R98 ;  /* 0x000000626716723e */ /* 0x010fe200000000ff */
[----:B------:R-:W-:Y:S01]  /*8c20*/  FADD.FTZ R101, R101, R102 ;  /* 0x0000006665657221 */ /* 0x000fe20000010000 */
[----:B--2---:R-:W-:Y:S01]  /*8c30*/  F2FP.F16.F32.PACK_AB R23, R105, R90 ;  /* 0x0000005a6917723e */ /* 0x004fe200000000ff */
[----:B------:R-:W-:Y:S01]  /*8c40*/  MUFU.EX2 R94, R94 ;  /* 0x0000005e005e7308 */ /* 0x000fe20000000800 */
[----:B------:R-:W-:Y:S01]  /*8c50*/  F2FP.F16.F32.PACK_AB R33, R109, R110 ;  /* 0x0000006e6d21723e */ /* 0x000fe200000000ff */
[----:B------:R-:W-:Y:S02]  /*8c60*/  FADD.FTZ R101, R118, R101 ;  /* 0x0000006576657221 */ /* 0x000fe40000010000 */
[----:B------:R-:W2:Y:S02]  /*8c70*/  MUFU.EX2 R93, R106 ;  /* 0x0000006a005d7308 */ /* 0x000ea40000000800 */
[----:B-----5:R-:W-:Y:S01]  /*8c80*/  HMMA.16816.F32 R12, R20, R4, R12 ;  /* 0x00000004140c723c */ /* 0x020fe2000000180c */
[----:B------:R-:W-:Y:S01]  /*8c90*/  FADD.FTZ R90, R90, R101 ;  /* 0x000000655a5a7221 */ /* 0x000fe20000010000 */
[----:B------:R-:W-:Y:S01]  /*8ca0*/  MUFU.EX2 R164, R164 ;  /* 0x000000a400a47308 */ /* 0x000fe20000000800 */
[----:B-1----:R-:W-:-:S02]  /*8cb0*/  F2FP.F16.F32.PACK_AB R32, R60, R111 ;  /* 0x0000006f3c20723e */ /* 0x002fc400000000ff */
[----:B------:R-:W-:-:S03]  /*8cc0*/  FADD.FTZ R105, R105, R90 ;  /* 0x0000005a69697221 */ /* 0x000fc60000010000 */
[C---:B------:R-:W-:Y:S01]  /*8cd0*/  HMMA.16816.F32 R16, R20.reuse, R6, R16 ;  /* 0x000000061410723c */ /* 0x040fe20000001810 */
[----:B------:R-:W1:Y:S01]  /*8ce0*/  LDSM.16.MT88.4 R4, [R0+0x1400] ;  /* 0x001400000004783b */ /* 0x000e620000004200 */
[----:B------:R-:W-:Y:S01]  /*8cf0*/  FADD.FTZ R110, R110, R105 ;  /* 0x000000696e6e7221 */ /* 0x000fe20000010000 */
[----:B--2---:R-:W-:Y:S01]  /*8d00*/  F2FP.F16.F32.PACK_AB R34, R93, R94 ;  /* 0x0000005e5d22723e */ /* 0x004fe200000000ff */
[-CC-:B------:R-:W-:Y:S01]  /*8d10*/  FFMA.FTZ R106, R51, R48.reuse, -R57.reuse ;  /* 0x00000030336a7223 */ /* 0x180fe20000010839 */
[-C--:B------:R-:W-:Y:S01]  /*8d20*/  FFMA.FTZ R51, R58, R48.reuse, -R57 ;  /* 0x000000303a337223 */ /* 0x080fe20000010839 */
[----:B------:R-:W-:Y:S02]  /*8d30*/  FADD.FTZ R110, R109, R110 ;  /* 0x0000006e6d6e7221 */ /* 0x000fe40000010000 */
[----:B------:R-:W-:Y:S01]  /*8d40*/  HMMA.16816.F32 R28, R20, R36, R28 ;  /* 0x00000024141c723c */ /* 0x000fe2000000181c */
[----:B------:R-:W2:Y:S01]  /*8d50*/  MUFU.EX2 R36, R108 ;  /* 0x0000006c00247308 */ /* 0x000ea20000000800 */
[----:B------:R-:W-:-:S03]  /*8d60*/  FFMA.FTZ R37, R104, R48, -R49 ;  /* 0x0000003068257223 */ /* 0x000fc60000010831 */
[----:B------:R-:W-:Y:S03]  /*8d70*/  MUFU.EX2 R104, R114 ;  /* 0x0000007200687308 */ /* 0x000fe60000000800 */
[----:B------:R-:W-:Y:S01]  /*8d80*/  HMMA.16816.F32 R24, R20, R38, R24 ;  /* 0x000000261418723c */ /* 0x000fe20000001818 */
[-C--:B------:R-:W-:Y:S01]  /*8d90*/  FFMA.FTZ R39, R53, R48.reuse, -R57 ;  /* 0x0000003035277223 */ /* 0x080fe20000010839 */
[-CC-:B------:R-:W-:Y:S01]  /*8da0*/  FFMA.FTZ R38, R132, R48.reuse, -R49.reuse ;  /* 0x0000003084267223 */ /* 0x180fe20000010831 */
[----:B------:R-:W-:Y:S01]  /*8db0*/  FFMA.FTZ R53, R62, R48, -R49 ;  /* 0x000000303e357223 */ /* 0x000fe20000010831 */
[----:B------:R-:W3:Y:S01]  /*8dc0*/  MUFU.EX2 R37, R37 ;  /* 0x0000002500257308 */ /* 0x000ee20000000800 */
[----:B------:R-:W4:Y:S01]  /*8dd0*/  LDSM.16.MT88.4 R20, [R44+0x4800] ;  /* 0x004800002c14783b */ /* 0x000f220000004200 */
[----:B--2---:R-:W-:Y:S02]  /*8de0*/  F2FP.F16.F32.PACK_AB R35, R36, R55 ;  /* 0x000000372423723e */ /* 0x004fe400000000ff */
[----:B------:R-:W-:Y:S01]  /*8df0*/  MUFU.EX2 R38, R38 ;  /* 0x0000002600267308 */ /* 0x000fe20000000800 */
[----:B------:R-:W-:-:S03]  /*8e00*/  FADD.FTZ R55, R55, R110 ;  /* 0x0000006e37377221 */ /* 0x000fc60000010000 */
[----:B------:R-:W-:Y:S01]  /*8e10*/  MUFU.EX2 R106, R106 ;  /* 0x0000006a006a7308 */ /* 0x000fe20000000800 */
[----:B------:R-:W-:Y:S01]  /*8e20*/  FADD.FTZ R55, R36, R55 ;  /* 0x0000003724377221 */ /* 0x000fe20000010000 */
[C---:B------:R-:W-:Y:S02]  /*8e30*/  HMMA.16816.F32 R12, R32.reuse, R8, R12 ;  /* 0x00000008200c723c */ /* 0x040fe4000000180c */
[----:B------:R-:W2:Y:S01]  /*8e40*/  MUFU.EX2 R39, R39 ;  /* 0x0000002700277308 */ /* 0x000ea20000000800 */
[C---:B---3--:R-:W-:Y:S01]  /*8e50*/  F2FP.F16.F32.PACK_AB R9, R37.reuse, R104 ;  /* 0x000000682509723e */ /* 0x048fe200000000ff */
[----:B------:R-:W-:Y:S02]  /*8e60*/  FADD.FTZ R104, R104, R55 ;  /* 0x0000003768687221 */ /* 0x000fe40000010000 */
[----:B------:R-:W-:Y:S02]  /*8e70*/  MUFU.EX2 R58, R86 ;  /* 0x00000056003a7308 */ /* 0x000fe40000000800 */
[C---:B------:R-:W-:Y:S01]  /*8e80*/  HMMA.16816.F32 R16, R32.reuse, R10, R16 ;  /* 0x0000000a2010723c */ /* 0x040fe20000001810 */
[----:B------:R-:W-:Y:S01]  /*8e90*/  FADD.FTZ R37, R37, R104 ;  /* 0x0000006825257221 */ /* 0x000fe20000010000 */
[----:B------:R-:W3:Y:S04]  /*8ea0*/  MUFU.EX2 R51, R51 ;  /* 0x0000003300337308 */ /* 0x000ee80000000800 */
[----:B------:R-:W5:Y:S02]  /*8eb0*/  MUFU.EX2 R53, R53 ;  /* 0x0000003500357308 */ /* 0x000f640000000800 */
[----:B-1----:R-:W-:Y:S01]  /*8ec0*/  HMMA.16816.F32 R28, R32, R4, R28 ;  /* 0x00000004201c723c */ /* 0x002fe2000000181c */
[----:B--2---:R-:W-:-:S07]  /*8ed0*/  F2FP.F16.F32.PACK_AB R8, R39, R106 ;  /* 0x0000006a2708723e */ /* 0x004fce00000000ff */
[----:B------:R-:W-:Y:S01]  /*8ee0*/  HMMA.16816.F32 R24, R32, R6, R24 ;  /* 0x000000062018723c */ /* 0x000fe20000001818 */
[----:B------:R-:W1:Y:S01]  /*8ef0*/  LDSM.16.MT88.4 R4, [R0+0x1800] ;  /* 0x001800000004783b */ /* 0x000e620000004200 */
[----:B------:R-:W-:Y:S01]  /*8f00*/  FADD.FTZ R32, R68, R77 ;  /* 0x0000004d44207221 */ /* 0x000fe20000010000 */
[----:B---3--:R-:W-:Y:S01]  /*8f10*/  F2FP.F16.F32.PACK_AB R10, R51, R58 ;  /* 0x0000003a330a723e */ /* 0x008fe200000000ff */
[----:B------:R-:W-:Y:S01]  /*8f20*/  FFMA.FTZ R33, R50, R48, -R49 ;  /* 0x0000003032217223 */ /* 0x000fe20000010831 */
[----:B-----5:R-:W-:Y:S01]  /*8f30*/  F2FP.F16.F32.PACK_AB R11, R53, R38 ;  /* 0x00000026350b723e */ /* 0x020fe200000000ff */
[----:B------:R-:W-:Y:S01]  /*8f40*/  FADD.FTZ R32, R69, R32 ;  /* 0x0000002045207221 */ /* 0x000fe20000010000 */
[----:B------:R-:W2:Y:S01]  /*8f50*/  LDSM.16.MT88.4 R76, [R44+0x4c00] ;  /* 0x004c00002c4c783b */ /* 0x000ea20000004200 */
[-C--:B------:R-:W-:Y:S01]  /*8f60*/  FFMA.FTZ R35, R46, R48.reuse, -R57 ;  /* 0x000000302e237223 */ /* 0x080fe20000010839 */
[----:B------:R-:W-:Y:S01]  /*8f70*/  FADD.FTZ R38, R38, R37 ;  /* 0x0000002526267221 */ /* 0x000fe20000010000 */
[----:B------:R-:W-:Y:S01]  /*8f80*/  FADD.FTZ R81, R81, R32 ;  /* 0x0000002051517221 */ /* 0x000fe20000010000 */
[----:B------:R3:W5:Y:S01]  /*8f90*/  LDSM.16.MT88.4 R68, [R0+0x1c00] ;  /* 0x001c00000044783b */ /* 0x0007620000004200 */
[C---:B----4-:R-:W-:Y:S01]  /*8fa0*/  HMMA.16816.F32 R12, R8.reuse, R20, R12 ;  /* 0x00000014080c723c */ /* 0x050fe2000000180c */
[-C--:B------:R-:W-:Y:S01]  /*8fb0*/  FFMA.FTZ R20, R54, R48.reuse, -R49 ;  /* 0x0000003036147223 */ /* 0x080fe20000010831 */
[----:B------:R-:W-:Y:S01]  /*8fc0*/  FADD.FTZ R81, R92, R81 ;  /* 0x000000515c517221 */ /* 0x000fe20000010000 */
[-C--:B------:R-:W-:Y:S01]  /*8fd0*/  FFMA.FTZ R32, R43, R48.reuse, -R57 ;  /* 0x000000302b207223 */ /* 0x080fe20000010839 */
[----:B------:R-:W-:Y:S01]  /*8fe0*/  FFMA.FTZ R21, R56, R48, -R49 ;  /* 0x0000003038157223 */ /* 0x000fe20000010831 */
[----:B------:R-:W-:Y:S01]  /*8ff0*/  MUFU.EX2 R33, R33 ;  /* 0x0000002100217308 */ /* 0x000fe20000000800 */
[----:B------:R-:W-:Y:S01]  /*9000*/  FADD.FTZ R96, R96, R81 ;  /* 0x0000005160607221 */ /* 0x000fe20000010000 */
[----:B------:R-:W-:Y:S01]  /*9010*/  FADD.FTZ R38, R53, R38 ;  /* 0x0000002635267221 */ /* 0x000fe20000010000 */
[----:B------:R-:W-:Y:S01]  /*9020*/  HMMA.16816.F32 R16, R8, R22, R16 ;  /* 0x000000160810723c */ /* 0x000fe20000001810 */
[----:B------:R-:W4:Y:S01]  /*9030*/  MUFU.EX2 R20, R20 ;  /* 0x0000001400147308 */ /* 0x000f220000000800 */
[----:B------:R-:W-:-:S03]  /*9040*/  FADD.FTZ R83, R83, R96 ;  /* 0x0000006053537221 */ /* 0x000fc60000010000 */
[----:B------:R-:W-:Y:S01]  /*9050*/  MUFU.EX2 R35, R35 ;  /* 0x0000002300237308 */ /* 0x000fe20000000800 */
[----:B------:R-:W-:-:S03]  /*9060*/  FADD.FTZ R100, R100, R83 ;  /* 0x0000005364647221 */ /* 0x000fc60000010000 */
[----:B------:R-:W2:Y:S01]  /*9070*/  MUFU.EX2 R32, R32 ;  /* 0x0000002000207308 */ /* 0x000ea20000000800 */
[----:B------:R-:W-:-:S03]  /*9080*/  FADD.FTZ R107, R107, R100 ;  /* 0x000000646b6b7221 */ /* 0x000fc60000010000 */
[----:B------:R-:W2:Y:S01]  /*9090*/  MUFU.EX2 R21, R21 ;  /* 0x0000001500157308 */ /* 0x000ea20000000800 */
[-C--:B---3--:R-:W-:Y:S02]  /*90a0*/  MOV R0, R40.reuse ;  /* 0x0000002800007202 */ /* 0x088fe40000000f00 */
[----:B------:R-:W-:Y:S01]  /*90b0*/  @P0 MOV R0, R40 ;  /* 0x0000002800000202 */ /* 0x000fe20000000f00 */
[----:B------:R-:W-:Y:S01]  /*90c0*/  MUFU.EX2 R22, R45 ;  /* 0x0000002d00167308 */ /* 0x000fe20000000800 */
[----:B-1----:R-:W-:Y:S01]  /*90d0*/  HMMA.16816.F32 R28, R8, R4, R28 ;  /* 0x00000004081c723c */ /* 0x002fe2000000181c */
[----:B------:R-:W-:Y:S02]  /*90e0*/  FADD.FTZ R4, R98, R107 ;  /* 0x0000006b62047221 */ /* 0x000fe40000010000 */
[----:B------:R-:W1:Y:S01]  /*90f0*/  MUFU.EX2 R23, R52 ;  /* 0x0000003400177308 */ /* 0x000e620000000800 */
[----:B----4-:R-:W-:Y:S01]  /*9100*/  F2FP.F16.F32.PACK_AB R5, R20, R33 ;  /* 0x000000211405723e */ /* 0x010fe200000000ff */
[----:B------:R-:W-:Y:S01]  /*9110*/  FADD.FTZ R33, R33, R38 ;  /* 0x0000002621217221 */ /* 0x000fe20000010000 */
[----:B------:R-:W-:-:S02]  /*9120*/  FADD.FTZ R4, R103, R4 ;  /* 0x0000000467047221 */ /* 0x000fc40000010000 */
[----:B------:R-:W-:Y:S02]  /*9130*/  HMMA.16816.F32 R24, R8, R6, R24 ;  /* 0x000000060818723c */ /* 0x000fe40000001818 */
[----:B------:R-:W-:Y:S01]  /*9140*/  FADD.FTZ R111, R111, R4 ;  /* 0x000000046f6f7221 */ /* 0x000fe20000010000 */
[----:B--2---:R-:W-:Y:S01]  /*9150*/  F2FP.F16.F32.PACK_AB R4, R32, R35 ;  /* 0x000000232004723e */ /* 0x004fe200000000ff */
[----:B------:R-:W-:Y:S01]  /*9160*/  FADD.FTZ R20, R20, R33 ;  /* 0x0000002114147221 */ /* 0x000fe20000010000 */
[----:B------:R-:W-:Y:S01]  /*9170*/  F2FP.F16.F32.PACK_AB R7, R164, R21 ;  /* 0x00000015a407723e */ /* 0x000fe200000000ff */
[----:B------:R-:W-:Y:S02]  /*9180*/  FADD.FTZ R111, R60, R111 ;  /* 0x0000006f3c6f7221 */ /* 0x000fe40000010000 */
[----:B------:R-:W-:Y:S01]  /*9190*/  FADD.FTZ R21, R21, R20 ;  /* 0x0000001415157221 */ /* 0x000fe20000010000 */
[----:B-1----:R-:W-:Y:S01]  /*91a0*/  F2FP.F16.F32.PACK_AB R6, R23, R22 ;  /* 0x000000161706723e */ /* 0x002fe200000000ff */
[----:B------:R-:W-:-:S02]  /*91b0*/  FADD.FTZ R94, R94, R111 ;  /* 0x0000006f5e5e7221 */ /* 0x000fc40000010000 */
[----:B------:R-:W-:Y:S02]  /*91c0*/  FADD.FTZ R164, R164, R21 ;  /* 0x00000015a4a47221 */ /* 0x000fe40000010000 */
[----:B------:R-:W-:Y:S02]  /*91d0*/  FADD.FTZ R93, R93, R94 ;  /* 0x0000005e5d5d7221 */ /* 0x000fe40000010000 */
[----:B------:R-:W-:Y:S02]  /*91e0*/  HMMA.16816.F32 R80, R4, R76, R12 ;  /* 0x0000004c0450723c */ /* 0x000fe4000000180c */
[----:B------:R-:W-:-:S04]  /*91f0*/  FADD.FTZ R106, R106, R93 ;  /* 0x0000005d6a6a7221 */ /* 0x000fc80000010000 */
[----:B------:R-:W-:Y:S02]  /*9200*/  FADD.FTZ R39, R39, R106 ;  /* 0x0000006a27277221 */ /* 0x000fe40000010000 */
[----:B-----5:R-:W-:Y:S02]  /*9210*/  HMMA.16816.F32 R72, R4, R68, R28 ;  /* 0x000000440448723c */ /* 0x020fe4000000181c */
[----:B------:R-:W-:-:S04]  /*9220*/  FADD.FTZ R58, R58, R39 ;  /* 0x000000273a3a7221 */ /* 0x000fc80000010000 */
[----:B------:R-:W-:Y:S02]  /*9230*/  FADD.FTZ R58, R51, R58 ;  /* 0x0000003a333a7221 */ /* 0x000fe40000010000 */
[----:B------:R-:W-:Y:S02]  /*9240*/  HMMA.16816.F32 R76, R4, R78, R16 ;  /* 0x0000004e044c723c */ /* 0x000fe40000001810 */
[----:B------:R-:W-:-:S04]  /*9250*/  FADD.FTZ R35, R35, R58 ;  /* 0x0000003a23237221 */ /* 0x000fc80000010000 */
[----:B------:R-:W-:Y:S02]  /*9260*/  FADD.FTZ R35, R32, R35 ;  /* 0x0000002320237221 */ /* 0x000fe40000010000 */
[----:B------:R-:W-:Y:S02]  /*9270*/  HMMA.16816.F32 R68, R4, R70, R24 ;  /* 0x000000460444723c */ /* 0x000fe40000001818 */
[----:B------:R-:W-:-:S04]  /*9280*/  FADD.FTZ R22, R22, R35 ;  /* 0x0000002316167221 */ /* 0x000fc80000010000 */
[----:B------:R-:W-:Y:S01]  /*9290*/  FADD.FTZ R166, R23, R22 ;  /* 0x0000001617a67221 */ /* 0x000fe20000010000 */
[----:B------:R-:W-:-:S13]  /*92a0*/  @P0 BRA `(.L_x_7013) ;  /* 0x0000000000040947 */ /* 0x000fda0003800000 */
.L_x_7002:
[----:B------:R-:W-:-:S07]  /*92b0*/  IADD3 R84, PT, PT, R88, -0x1, RZ ;  /* 0xffffffff58547810 */ /* 0x000fce0007ffe0ff */
.L_x_7013:
[----:B------:R-:W-:Y:S05]  /*92c0*/  BSYNC B2 ;  /* 0x0000000000027941 */ /* 0x000fea0003800000 */
.L_x_7001:
[----:B------:R-:W-:-:S13]  /*92d0*/  ISETP.GE.AND P0, PT, R84, R141, PT ;  /* 0x0000008d5400720c */ /* 0x000fda0003f06270 */
[----:B------:R-:W-:Y:S05]  /*92e0*/  @!P0 BRA `(.L_x_7014) ;  /* 0x0000003c00108947 */ /* 0x000fea0003800000 */
[----:B------:R-:W-:Y:S01]  /*92f0*/  IMAD.SHL.U32 R163, R84, 0x80, RZ ;  /* 0x0000008054a37824 */ /* 0x000fe200078e00ff */
[----:B------:R-:W-:Y:S01]  /*9300*/  ISETP.NE.U32.AND P3, PT, R156, RZ, PT ;  /* 0x000000ff9c00720c */ /* 0x000fe20003f65070 */
[----:B------:R-:W-:Y:S01]  /*9310*/  IMAD.MOV.U32 R86, RZ, RZ, R0 ;  /* 0x000000ffff567224 */ /* 0x000fe200078e0000 */
[----:B------:R-:W-:Y:S01]  /*9320*/  VIMNMX R161, PT, PT, RZ, R66, !PT ;  /* 0x00000042ffa17248 */ /* 0x000fe20007fe0100 */
[----:B------:R-:W-:Y:S01]  /*9330*/  IMAD.MOV.U32 R85, RZ, RZ, R47 ;  /* 0x000000ffff557224 */ /* 0x000fe200078e002f */
[C---:B------:R-:W-:Y:S01]  /*9340*/  LOP3.LUT R165, R163.reuse, 0x40, R64, 0xfe, !PT ;  /* 0x00000040a3a57812 */ /* 0x040fe200078efe40 */
[----:B------:R-:W-:Y:S01]  /*9350*/  VIADD R162, R84, 0x1 ;  /* 0x0000000154a27836 */ /* 0x000fe20000000000 */
[----:B------:R-:W-:Y:S01]  /*9360*/  VIMNMX R160, PT, PT, RZ, R65, !PT ;  /* 0x00000041ffa07248 */ /* 0x000fe20007fe0100 */
[----:B------:R-:W-:Y:S01]  /*9370*/  VIADD R163, R163, 0x80 ;  /* 0x00000080a3a37836 */ /* 0x000fe20000000000 */
[----:B------:R-:W-:-:S13]  /*9380*/  ISETP.NE.AND.EX P3, PT, R157, RZ, PT, P3 ;  /* 0x000000ff9d00720c */ /* 0x000fda0003f65330 */
.L_x_7021:
        /* <DEDUP_REMOVED lines=79> */
.L_x_7016:
[----:B------:R-:W-:Y:S05]  /*9880*/  BSYNC.RECONVERGENT B0 ;  /* 0x0000000000007941 */ /* 0x000fea0003800200 */
.L_x_7015:
[----:B------:R-:W1:Y:S01]  /*9890*/  S2UR UR6, SR_CgaCtaId ;  /* 0x00000000000679c3 */ /* 0x000e620000008800 */
[----:B------:R-:W-:Y:S01]  /*98a0*/  LOP3.LUT R140, R139, 0xc0, RZ, 0xc0, !PT ;  /* 0x000000c08b8c7812 */ /* 0x000fe200078ec0ff */
[----:B------:R-:W-:Y:S01]  /*98b0*/  UMOV UR7, 0x400 ;  /* 0x0000040000077882 */ /* 0x000fe20000000000 */
[----:B------:R-:W-:Y:S01]  /*98c0*/  LOP3.LUT R153, R87, 0x18, RZ, 0xc0, !PT ;  /* 0x0000001857997812 */ /* 0x000fe200078ec0ff */
[----:B------:R-:W-:Y:S01]  /*98d0*/  IMAD.SHL.U32 R167, R136, 0x40, RZ ;  /* 0x0000004088a77824 */ /* 0x000fe200078e00ff */
[----:B------:R-:W-:Y:S01]  /*98e0*/  LOP3.LUT R159, R139, 0x1f20, RZ, 0xc0, !PT ;  /* 0x00001f208b9f7812 */ /* 0x000fe200078ec0ff */
[C---:B------:R-:W-:Y:S01]  /*98f0*/  IMAD.SHL.U32 R133, R87.reuse, 0x20, RZ ;  /* 0x0000002057857824 */ /* 0x040fe200078e00ff */
[----:B------:R-:W-:Y:S01]  /*9900*/  LOP3.LUT R153, R140, R153, RZ, 0xfc, !PT ;  /* 0x000000998c997212 */ /* 0x000fe200078efcff */
[----:B------:R-:W-:Y:S01]  /*9910*/  IMAD.SHL.U32 R130, R87, 0x10, RZ ;  /* 0x0000001057827824 */ /* 0x000fe200078e00ff */
[----:B------:R-:W-:Y:S01]  /*9920*/  LOP3.LUT R140, R139, 0x18, RZ, 0xc0, !PT ;  /* 0x000000188b8c7812 */ /* 0x000fe200078ec0ff */
[----:B------:R-:W-:Y:S01]  /*9930*/  IMAD.SHL.U32 R128, R87, 0x4, RZ ;  /* 0x0000000457807824 */ /* 0x000fe200078e00ff */
[----:B------:R-:W-:Y:S01]  /*9940*/  IADD3 R172, P0, PT, R167, R144, RZ ;  /* 0x00000090a7ac7210 */ /* 0x000fe20007f1e0ff */
[----:B------:R-:W-:Y:S01]  /*9950*/  VIADD R162, R162, 0xffffffff ;  /* 0xffffffffa2a27836 */ /* 0x000fe20000000000 */
[----:B------:R-:W-:Y:S01]  /*9960*/  LOP3.LUT R168, R153, R140, RZ, 0x3c, !PT ;  /* 0x0000008c99a87212 */ /* 0x000fe200078e3cff */
[----:B------:R-:W-:Y:S01]  /*9970*/  BSSY.RECONVERGENT B1, `(.L_x_7017) ;  /* 0x00000da000017945 */ /* 0x000fe20003800200 */
[CC--:B------:R-:W-:Y:S02]  /*9980*/  ISETP.GE.AND P6, PT, R140.reuse, R151.reuse, PT ;  /* 0x000000978c00720c */ /* 0x0c0fe40003fc6270 */
[----:B------:R-:W-:Y:S02]  /*9990*/  LOP3.LUT R170, R159, R168, RZ, 0xfc, !PT ;  /* 0x000000a89faa7212 */ /* 0x000fe400078efcff */
[----:B------:R-:W-:Y:S02]  /*99a0*/  ISETP.GE.AND P5, PT, R140, R151, PT ;  /* 0x000000978c00720c */ /* 0x000fe40003fa6270 */
[----:B------:R-:W-:Y:S02]  /*99b0*/  SHF.L.U64.HI R168, R136, 0x6, R137 ;  /* 0x0000000688a87819 */ /* 0x000fe40000010289 */
[----:B------:R-:W-:Y:S01]  /*99c0*/  LOP3.LUT R0, R130, 0x100, RZ, 0xc0, !PT ;  /* 0x0000010082007812 */ /* 0x000fe200078ec0ff */
[----:B-1----:R-:W-:Y:S01]  /*99d0*/  ULEA UR6, UR6, UR7, 0x18 ;  /* 0x0000000706067291 */ /* 0x002fe2000f8ec0ff */
[----:B------:R-:W-:Y:S01]  /*99e0*/  LOP3.LUT R84, R133, 0xc0, RZ, 0xc0, !PT ;  /* 0x000000c085547812 */ /* 0x000fe200078ec0ff */
[----:B------:R-:W-:Y:S01]  /*99f0*/  IMAD.X R173, R168, 0x1, R145, P0 ;  /* 0x00000001a8ad7824 */ /* 0x000fe200000e0691 */
[----:B------:R-:W-:Y:S02]  /*9a00*/  SHF.R.U32.HI R129, RZ, 0x1, R87 ;  /* 0x00000001ff817819 */ /* 0x000fe40000011657 */
[----:B------:R-:W-:Y:S01]  /*9a10*/  LOP3.LUT R89, R128, 0x18, RZ, 0xc0, !PT ;  /* 0x0000001880597812 */ /* 0x000fe200078ec0ff */
[----:B------:R-:W-:Y:S01]  /*9a20*/  IMAD.U32 R131, RZ, RZ, UR6 ;  /* 0x00000006ff837e24 */ /* 0x000fe2000f8e00ff */
[----:B------:R-:W-:Y:S02]  /*9a30*/  LOP3.LUT R0, R0, 0x20, R133, 0xf8, !PT ;  /* 0x0000002000007812 */ /* 0x000fe400078ef885 */
[----:B------:R-:W-:Y:S01]  /*9a40*/  LOP3.LUT R84, R84, 0x8, R87, 0xf8, !PT ;  /* 0x0000000854547812 */ /* 0x000fe200078ef857 */
[----:B------:R-:W-:Y:S01]  /*9a50*/  IMAD R159, R170, 0x2, R131 ;  /* 0x00000002aa9f7824 */ /* 0x000fe200078e0283 */
[----:B------:R-:W-:Y:S02]  /*9a60*/  LOP3.LUT R132, R129, 0x8, RZ, 0xc0, !PT ;  /* 0x0000000881847812 */ /* 0x000fe400078ec0ff */
[----:B------:R-:W-:Y:S02]  /*9a70*/  @!P5 IADD3 R174, P1, PT, R172, R167, RZ ;  /* 0x000000a7acaed210 */ /* 0x000fe40007f3e0ff */
[----:B------:R-:W-:Y:S01]  /*9a80*/  @!PT LDS RZ, [RZ] ;  /* 0x00000000fffff984 */ /* 0x000fe20000000800 */
[----:B------:R-:W-:Y:S01]  /*9a90*/  @!PT LDS RZ, [RZ] ;  /* 0x00000000fffff984 */ /* 0x000fe20000000800 */
[----:B------:R-:W-:Y:S01]  /*9aa0*/  @!PT LDS RZ, [RZ] ;  /* 0x00000000fffff984 */ /* 0x000fe20000000800 */
[----:B------:R1:W-:Y:S01]  /*9ab0*/  @!P6 LDGSTS.E.BYPASS.LTC128B.128 [R159+0x3000], desc[UR4][R144.64] ;  /* 0x03000000909fefae */ /* 0x0003e2000b981a04 */
[----:B------:R-:W-:Y:S02]  /*9ac0*/  LOP3.LUT R130, R130, 0x3e00, RZ, 0xc0, !PT ;  /* 0x00003e0082827812 */ /* 0x000fe400078ec0ff */
[----:B------:R-:W-:Y:S02]  /*9ad0*/  LOP3.LUT R84, R0, R84, R89, 0xf6, !PT ;  /* 0x0000005400547212 */ /* 0x000fe400078ef659 */
[----:B------:R-:W-:Y:S01]  /*9ae0*/  @P6 STS.128 [R159+0x3000], RZ ;  /* 0x003000ff9f006388 */ /* 0x000fe20000000c00 */
[--C-:B------:R-:W-:Y:S01]  /*9af0*/  LOP3.LUT R132, R132, 0xc0, R133.reuse, 0xf8, !PT ;  /* 0x000000c084847812 */ /* 0x100fe200078ef885 */
[----:B------:R-:W-:Y:S01]  /*9b00*/  @!P5 IMAD.X R175, R173, 0x1, R168, P1 ;  /* 0x00000001adafd824 */ /* 0x000fe200008e06a8 */
[----:B------:R-:W-:Y:S02]  /*9b10*/  LOP3.LUT R0, R130, 0x20, R133, 0xf8, !PT ;  /* 0x0000002082007812 */ /* 0x000fe400078ef885 */
[----:B------:R-:W-:Y:S01]  /*9b20*/  @P5 STS.128 [R159+0x3800], RZ ;  /* 0x003800ff9f005388 */ /* 0x000fe20000000c00 */
[----:B------:R-:W-:Y:S01]  /*9b30*/  LOP3.LUT R132, R132, R89, RZ, 0x3c, !PT ;  /* 0x0000005984847212 */ /* 0x000fe200078e3cff */
[----:B------:R-:W-:Y:S01]  /*9b40*/  IMAD R84, R84, 0x2, R131 ;  /* 0x0000000254547824 */ /* 0x000fe200078e0283 */
[----:B------:R-:W-:Y:S02]  /*9b50*/  LOP3.LUT R89, R0, 0x100, R133, 0xf8, !PT ;  /* 0x0000010000597812 */ /* 0x000fe400078ef885 */
[----:B------:R-:W-:Y:S01]  /*9b60*/  @!PT LDS RZ, [RZ] ;  /* 0x00000000fffff984 */ /* 0x000fe20000000800 */
[----:B------:R-:W-:Y:S01]  /*9b70*/  @!PT LDS RZ, [RZ] ;  /* 0x00000000fffff984 */ /* 0x000fe20000000800 */
[----:B------:R-:W-:Y:S01]  /*9b80*/  @!PT LDS RZ, [RZ] ;  /* 0x00000000fffff984 */ /* 0x000fe20000000800 */
[----:B------:R1:W-:Y:S01]  /*9b90*/  @!P5 LDGSTS.E.BYPASS.LTC128B.128 [R159+0x3800], desc[UR4][R172.64] ;  /* 0x03800000ac9fdfae */ /* 0x0003e2000b981a04 */
[C---:B------:R-:W-:Y:S02]  /*9ba0*/  @!P5 LEA R170, P0, R136.reuse, R172, 0x7 ;  /* 0x000000ac88aad211 */ /* 0x040fe400078038ff */
[----:B------:R-:W-:Y:S02]  /*9bb0*/  LOP3.LUT R88, R89, R132, RZ, 0xfc, !PT ;  /* 0x0000008459587212 */ /* 0x000fe400078efcff */
[----:B------:R-:W-:Y:S01]  /*9bc0*/  @P5 STS.128 [R159+0x4000], RZ ;  /* 0x004000ff9f005388 */ /* 0x000fe20000000c00 */
[----:B------:R-:W-:Y:S02]  /*9bd0*/  @!P5 LEA.HI.X R171, R136, R173, R137, 0x7, P0 ;  /* 0x000000ad88abd211 */ /* 0x000fe400000f3c89 */
[----:B------:R-:W-:Y:S02]  /*9be0*/  LOP3.LUT P2, RZ, R87, 0x4, RZ, 0xc0, !PT ;  /* 0x0000000457ff7812 */ /* 0x000fe4000784c0ff */
[----:B------:R-:W-:Y:S01]  /*9bf0*/  @!PT LDS RZ, [RZ] ;  /* 0x00000000fffff984 */ /* 0x000fe20000000800 */
[----:B------:R-:W-:Y:S01]  /*9c00*/  @!PT LDS RZ, [RZ] ;  /* 0x00000000fffff984 */ /* 0x000fe20000000800 */
[----:B------:R-:W-:Y:S01]  /*9c10*/  @!PT LDS RZ, [RZ] ;  /* 0x00000000fffff984 */ /* 0x000fe20000000800 */
[----:B------:R1:W-:Y:S01]  /*9c20*/  @!P5 LDGSTS.E.BYPASS.LTC128B.128 [R159+0x4000], desc[UR4][R174.64] ;  /* 0x04000000ae9fdfae */ /* 0x0003e2000b981a04 */
[----:B------:R-:W-:Y:S01]  /*9c30*/  IMAD R0, R88, 0x2, R131 ;  /* 0x0000000258007824 */ /* 0x000fe200078e0283 */
[----:B------:R-:W-:Y:S03]  /*9c40*/  ISETP.GT.AND P0, PT, R162, R141, PT ;  /* 0x0000008da200720c */ /* 0x000fe60003f04270 */
[----:B------:R-:W-:Y:S05]  /*9c50*/  @P5 STS.128 [R159+0x4800], RZ ;  /* 0x004800ff9f005388 */ /* 0x000fea0000000c00 */
[----:B------:R-:W-:Y:S01]  /*9c60*/  @!PT LDS RZ, [RZ] ;  /* 0x00000000fffff984 */ /* 0x000fe20000000800 */
[----:B------:R-:W-:Y:S01]  /*9c70*/  @!PT LDS RZ, [RZ] ;  /* 0x00000000fffff984 */ /* 0x000fe20000000800 */
[----:B------:R-:W-:Y:S01]  /*9c80*/  @!PT LDS RZ, [RZ] ;  /* 0x00000000fffff984 */ /* 0x000fe20000000800 */
[----:B------:R1:W-:Y:S05]  /*9c90*/  @!P5 LDGSTS.E.BYPASS.LTC128B.128 [R159+0x4800], desc[UR4][R170.64] ;  /* 0x04800000aa9fdfae */ /* 0x0003ea000b981a04 */
[----:B------:R-:W-:Y:S05]  /*9ca0*/  LDSM.16.M88.4 R88, [R0] ;  /* 0x000000000058783b */ /* 0x000fea0000000200 */
[----:B------:R-:W2:Y:S05]  /*9cb0*/  LDSM.16.M88.4 R92, [R84+0x1000] ;  /* 0x00100000545c783b */ /* 0x000eaa0000000200 */
[----:B------:R-:W3:Y:S05]  /*9cc0*/  LDSM.16.M88.4 R96, [R84+0x1400] ;  /* 0x001400005460783b */ /* 0x000eea0000000200 */
[----:B------:R-:W4:Y:S05]  /*9cd0*/  LDSM.16.M88.4 R100, [R84+0x1800] ;  /* 0x001800005464783b */ /* 0x000f2a0000000200 */
[----:B------:R-:W0:Y:S05]  /*9ce0*/  LDGDEPBAR ;  /* 0x00000000000079af */ /* 0x000e2a0000000000 */
[----:B------:R-:W5:Y:S05]  /*9cf0*/  LDSM.16.M88.4 R104, [R84+0x1c00] ;  /* 0x001c00005468783b */ /* 0x000f6a0000000200 */
[----:B------:R-:W1:Y:S05]  /*9d00*/  LDSM.16.M88.4 R108, [R84+0x2000] ;  /* 0x00200000546c783b */ /* 0x000e6a0000000200 */
[----:B------:R-:W-:Y:S01]  /*9d10*/  LDSM.16.M88.4 R112, [R84+0x2c00] ;  /* 0x002c00005470783b */ /* 0x000fe20000000200 */
[C---:B--2---:R-:W-:Y:S08]  /*9d20*/  HMMA.16816.F32 R4, R88.reuse, R92, RZ ;  /* 0x0000005c5804723c */ /* 0x044ff000000018ff */
[C---:B------:R-:W-:Y:S01]  /*9d30*/  HMMA.16816.F32 R8, R88.reuse, R94, RZ ;  /* 0x0000005e5808723c */ /* 0x040fe200000018ff */
[----:B------:R-:W2:Y:S07]  /*9d40*/  LDSM.16.M88.4 R92, [R84+0x2400] ;  /* 0x00240000545c783b */ /* 0x000eae0000000200 */
[C---:B---3--:R-:W-:Y:S08]  /*9d50*/  HMMA.16816.F32 R12, R88.reuse, R96, RZ ;  /* 0x00000060580c723c */ /* 0x048ff000000018ff */
[C---:B------:R-:W-:Y:S01]  /*9d60*/  HMMA.16816.F32 R16, R88.reuse, R98, RZ ;  /* 0x000000625810723c */ /* 0x040fe200000018ff */
[----:B------:R-:W3:Y:S07]  /*9d70*/  LDSM.16.M88.4 R96, [R84+0x2800] ;  /* 0x002800005460783b */ /* 0x000eee0000000200 */
[C---:B----4-:R-:W-:Y:S01]  /*9d80*/  HMMA.16816.F32 R20, R88.reuse, R100, RZ ;  /* 0x000000645814723c */ /* 0x050fe200000018ff */
[----:B------:R-:W-:Y:S05]  /*9d90*/  IMAD.MOV.U32 R101, RZ, RZ, 0x20 ;  /* 0x00000020ff657424 */ /* 0x000fea00078e00ff */
[----:B------:R-:W-:Y:S02]  /*9da0*/  SEL R101, R101, 0xffffffe0, !P2 ;  /* 0xffffffe065657807 */ /* 0x000fe40005000000 */
[C---:B------:R-:W-:Y:S03]  /*9db0*/  HMMA.16816.F32 R24, R88.reuse, R102, RZ ;  /* 0x000000665818723c */ /* 0x040fe600000018ff */
[----:B------:R-:W-:Y:S02]  /*9dc0*/  IMAD.IADD R100, R0, 0x1, R101 ;  /* 0x0000000100647824 */ /* 0x000fe400078e0265 */
[----:B------:R-:W-:Y:S03]  /*9dd0*/  IMAD.IADD R0, R101, 0x1, R84 ;  /* 0x0000000165007824 */ /* 0x000fe600078e0254 */
[C---:B-----5:R-:W-:Y:S01]  /*9de0*/  HMMA.16816.F32 R28, R88.reuse, R104, RZ ;  /* 0x00000068581c723c */ /* 0x060fe200000018ff */
[----:B------:R-:W-:Y:S05]  /*9df0*/  LDSM.16.M88.4 R100, [R100] ;  /* 0x000000006464783b */ /* 0x000fea0000000200 */
[----:B------:R-:W-:Y:S02]  /*9e00*/  LDSM.16.M88.4 R116, [R0+0x2000] ;  /* 0x002000000074783b */ /* 0x000fe40000000200 */
[C---:B------:R-:W-:Y:S03]  /*9e10*/  HMMA.16816.F32 R32, R88.reuse, R106, RZ ;  /* 0x0000006a5820723c */ /* 0x040fe600000018ff */
[----:B------:R-:W4:Y:S05]  /*9e20*/  LDSM.16.M88.4 R104, [R0+0x1000] ;  /* 0x001000000068783b */ /* 0x000f2a0000000200 */
[C---:B-1----:R-:W-:Y:S01]  /*9e30*/  HMMA.16816.F32 R36, R88.reuse, R108, RZ ;  /* 0x0000006c5824723c */ /* 0x042fe200000018ff */
[----:B------:R-:W-:Y:S05]  /*9e40*/  LDSM.16.M88.4 R120, [R0+0x2400] ;  /* 0x002400000078783b */ /* 0x000fea0000000200 */
[----:B------:R-:W-:Y:S02]  /*9e50*/  LDSM.16.M88.4 R124, [R0+0x2800] ;  /* 0x00280000007c783b */ /* 0x000fe40000000200 */
[C---:B------:R-:W-:Y:S03]  /*9e60*/  HMMA.16816.F32 R40, R88.reuse, R110, RZ ;  /* 0x0000006e5828723c */ /* 0x040fe600000018ff */
[----:B------:R-:W-:Y:S05]  /*9e70*/  LDSM.16.M88.4 R108, [R0+0x1c00] ;  /* 0x001c0000006c783b */ /* 0x000fea0000000200 */
[C---:B--2---:R-:W-:Y:S08]  /*9e80*/  HMMA.16816.F32 R44, R88.reuse, R92, RZ ;  /* 0x0000005c582c723c */ /* 0x044ff000000018ff */
[C---:B------:R-:W-:Y:S01]  /*9e90*/  HMMA.16816.F32 R48, R88.reuse, R94, RZ ;  /* 0x0000005e5830723c */ /* 0x040fe200000018ff */
[----:B------:R-:W1:Y:S07]  /*9ea0*/  LDSM.16.M88.4 R92, [R0+0x1400] ;  /* 0x00140000005c783b */ /* 0x000e6e0000000200 */
[C---:B---3--:R-:W-:Y:S08]  /*9eb0*/  HMMA.16816.F32 R52, R88.reuse, R96, RZ ;  /* 0x000000605834723c */ /* 0x048ff000000018ff */
[C---:B------:R-:W-:Y:S01]  /*9ec0*/  HMMA.16816.F32 R56, R88.reuse, R98, RZ ;  /* 0x000000625838723c */ /* 0x040fe200000018ff */
[----:B------:R-:W2:Y:S07]  /*9ed0*/  LDSM.16.M88.4 R96, [R0+0x1800] ;  /* 0x001800000060783b */ /* 0x000eae0000000200 */
[C---:B------:R-:W-:Y:S08]  /*9ee0*/  HMMA.16816.F32 R60, R88.reuse, R112, RZ ;  /* 0x00000070583c723c */ /* 0x040ff000000018ff */
[----:B------:R-:W-:Y:S01]  /*9ef0*/  HMMA.16816.F32 R64, R88, R114, RZ ;  /* 0x000000725840723c */ /* 0x000fe200000018ff */
[----:B------:R-:W3:Y:S01]  /*9f00*/  LDSM.16.M88.4 R88, [R0+0x2c00] ;  /* 0x002c00000058783b */ /* 0x000ee20000000200 */
[----:B------:R-:W-:Y:S04]  /*9f10*/  DEPBAR.LE SB0, 0x0 ;  /* 0x000080000000791a */ /* 0x000fe80000000000 */
[----:B------:R-:W-:Y:S02]  /*9f20*/  BAR.SYNC.DEFER_BLOCKING 0x0 ;  /* 0x0000000000007b1d */ /* 0x000fe40000010000 */
[C---:B----4-:R-:W-:Y:S08]  /*9f30*/  HMMA.16816.F32 R4, R100.reuse, R104, R4 ;  /* 0x000000686404723c */ /* 0x050ff00000001804 */
[C---:B------:R-:W-:Y:S08]  /*9f40*/  HMMA.16816.F32 R8, R100.reuse, R106, R8 ;  /* 0x0000006a6408723c */ /* 0x040ff00000001808 */
[C---:B-1----:R-:W-:Y:S08]  /*9f50*/  HMMA.16816.F32 R12, R100.reuse, R92, R12 ;  /* 0x0000005c640c723c */ /* 0x042ff0000000180c */
        /* <DEDUP_REMOVED lines=93> */
.L_x_7020:
[----:B------:R-:W-:Y:S05]  /*a530*/  BSYNC.RECONVERGENT B0 ;  /* 0x0000000000007941 */ /* 0x000fea0003800200 */
.L_x_7019:
        /* <DEDUP_REMOVED lines=29> */
.L_x_7018:
[----:B------:R-:W-:Y:S05]  /*a710*/  BSYNC.RECONVERGENT B1 ;  /* 0x0000000000017941 */ /* 0x000fea0003800200 */
.L_x_7017:
[----:B------:R-:W-:Y:S01]  /*a720*/  LOP3.LUT R132, R132, 0x120, R133, 0xf8, !PT ;  /* 0x0000012084847812 */ /* 0x000fe200078ef885 */
[----:B------:R-:W2:Y:S01]  /*a730*/  LD.E R84, desc[UR4][R2.64+0xdc] ;  /* 0x0000dc0402547980 */ /* 0x000ea2000c101900 */
[C---:B-1----:R-:W-:Y:S02]  /*a740*/  VIADD R93, R165.reuse, 0xffffffc9 ;  /* 0xffffffc9a55d7836 */ /* 0x042fe40000000000 */
        /* <DEDUP_REMOVED lines=40> */
[----:B------:R-:W-:Y:S01]  /*a9d0*/  VIADD R179, R165, 0x1 ;  /* 0x00000001a5b37836 */ /* 0x000fe20000000000 */
[----:B------:R-:W-:Y:S01]  /*a9e0*/  FSEL R94, R5, -INF , P4 ;  /* 0xff800000055e7808 */ /* 0x000fe20002000000 */
[----:B------:R-:W-:Y:S01]  /*a9f0*/  VIADD R107, R165, 0x9 ;  /* 0x00000009a56b7836 */ /* 0x000fe20000000000 */
[-C--:B------:R-:W-:Y:S01]  /*aa00*/  ISETP.GE.AND P0, PT, R115, R160.reuse, PT ;  /* 0x000000a07300720c */ /* 0x080fe20003f06270 */
[----:B------:R-:W-:Y:S01]  /*aa10*/  VIADD R175, R165, 0x20 ;  /* 0x00000020a5af7836 */ /* 0x000fe20000000000 */
        /* <DEDUP_REMOVED lines=56> */
[-C--:B------:R-:W-:Y:S02]  /*ada0*/  ISETP.GE.AND P0, PT, R177, R161.reuse, PT ;  /* 0x000000a1b100720c */ /* 0x080fe40003f06270 */
[-C--:B------:R-:W-:Y:S02]  /*adb0*/  ISETP.GE.AND P4, PT, R179, R161.reuse, PT ;  /* 0x000000a1b300720c */ /* 0x080fe40003f86270 */
[----:B------:R-:W-:Y:S02]  /*adc0*/  FSEL R220, R32, -INF , P5 ;  /* 0xff80000020dc7808 */ /* 0x000fe40002800000 */
[----:B------:R-:W-:Y:S02]  /*add0*/  FSEL R182, R42, -INF , P1 ;  /* 0xff8000002ab67808 */ /* 0x000fe40000800000 */
[C---:B------:R-:W-:Y:S02]  /*ade0*/  ISETP.GE.AND P6, PT, R105.reuse, R158, PT ;  /* 0x0000009e6900720c */ /* 0x040fe40003fc6270 */
[----:B------:R-:W-:Y:S01]  /*adf0*/  ISETP.GE.AND P5, PT, R105, R152, PT ;  /* 0x000000986900720c */ /* 0x000fe20003fa6270 */
        /* <DEDUP_REMOVED lines=51> */
[----:B------:R-:W-:Y:S02]  /*b130*/  FSEL R61, R65, -INF , P1 ;  /* 0xff800000413d7808 */ /* 0x000fe40000800000 */
[----:B------:R-:W-:Y:S02]  /*b140*/  FSEL R65, R67, -INF , P0 ;  /* 0xff80000043417808 */ /* 0x000fe40000000000 */
[C---:B------:R-:W-:Y:S01]  /*b150*/  ISETP.GE.AND P0, PT, R165.reuse, R152, PT ;  /* 0x00000098a500720c */ /* 0x040fe20003f06270 */
[----:B------:R-:W-:Y:S01]  /*b160*/  VIADD R165, R165, 0xffffff80 ;  /* 0xffffff80a5a57836 */ /* 0x000fe20000000000 */
[----:B------:R-:W-:Y:S02]  /*b170*/  FSEL R200, R200, -INF , !P4 ;  /* 0xff800000c8c87808 */ /* 0x000fe40006000000 */
[----:B------:R-:W-:Y:S02]  /*b180*/  ISETP.GE.AND P1, PT, R49, R160, PT ;  /* 0x000000a03100720c */ /* 0x000fe40003f26270 */
[----:B------:R-:W-:Y:S02]  /*b190*/  ISETP.GE.AND P4, PT, R181, R152, PT ;  /* 0x00000098b500720c */ /* 0x000fe40003f86270 */
[----:B------:R-:W-:Y:S02]  /*b1a0*/  FSEL R96, R96, -INF , !P6 ;  /* 0xff80000060607808 */ /* 0x000fe40007000000 */
[----:B------:R-:W-:Y:S02]  /*b1b0*/  FSEL R190, R190, -INF , !P0 ;  /* 0xff800000bebe7808 */ /* 0x000fe40004000000 */
[-C--:B------:R-:W-:Y:S02]  /*b1c0*/  ISETP.GE.AND P6, PT, R93, R158.reuse, PT ;  /* 0x0000009e5d00720c */ /* 0x080fe40003fc6270 */
[----:B------:R-:W-:Y:S02]  /*b1d0*/  FSEL R64, R66, -INF , P1 ;  /* 0xff80000042407808 */ /* 0x000fe40000800000 */
[-C--:B------:R-:W-:Y:S02]  /*b1e0*/  ISETP.GE.AND P0, PT, R101, R158.reuse, PT ;  /* 0x0000009e6500720c */ /* 0x080fe40003f06270 */
        /* <DEDUP_REMOVED lines=23> */
[----:B------:R-:W-:Y:S02]  /*b360*/  ISETP.GE.AND P1, PT, R93, R152, PT ;  /* 0x000000985d00720c */ /* 0x000fe40003f26270 */
[----:B------:R-:W-:Y:S02]  /*b370*/  FSEL R52, R106, -INF , !P0 ;  /* 0xff8000006a347808 */ /* 0x000fe40004000000 */
[----:B------:R-:W-:Y:S02]  /*b380*/  ISETP.GE.AND P6, PT, R97, R158, PT ;  /* 0x0000009e6100720c */ /* 0x000fe40003fc6270 */
[-C--:B------:R-:W-:Y:S02]  /*b390*/  ISETP.GE.AND P0, PT, R117, R152.reuse, PT ;  /* 0x000000987500720c */ /* 0x080fe40003f06270 */
        /* <DEDUP_REMOVED lines=8> */
[----:B------:R-:W-:Y:S02]  /*b420*/  FSEL R54, R98, -INF , !P0 ;  /* 0xff80000062367808 */ /* 0x000fe40004000000 */
[-C--:B------:R-:W-:Y:S02]  /*b430*/  ISETP.GE.AND P6, PT, R115, R152.reuse, PT ;  /* 0x000000987300720c */ /* 0x080fe40003fc6270 */
[----:B------:R-:W-:Y:S02]  /*b440*/  ISETP.GE.AND P0, PT, R127, R152, PT ;  /* 0x000000987f00720c */ /* 0x000fe40003f06270 */
[----:B------:R-:W-:Y:S02]  /*b450*/  FMNMX3.FTZ R67, R86, R48, R92, !PT ;  /* 0x0000003056437276 */ /* 0x000fe4000781005c */
[----:B------:R-:W-:Y:S02]  /*b460*/  FSEL R202, R202, -INF , !P5 ;  /* 0xff800000caca7808 */ /* 0x000fe40006800000 */
[----:B------:R-:W-:Y:S02]  /*b470*/  FMNMX3.FTZ R89, R89, R52, R236, !PT ;  /* 0x0000003459597276 */ /* 0x000fe400078100ec */
[----:B------:R-:W-:Y:S02]  /*b480*/  FSEL R234, R234, -INF , !P1 ;  /* 0xff800000eaea7808 */ /* 0x000fe40004800000 */
[----:B------:R-:W-:Y:S02]  /*b490*/  FSEL R232, R232, -INF , !P6 ;  /* 0xff800000e8e87808 */ /* 0x000fe40007000000 */
[----:B------:R-:W-:Y:S02]  /*b4a0*/  ISETP.GE.AND P5, PT, R91, R152, PT ;  /* 0x000000985b00720c */ /* 0x000fe40003fa6270 */
[----:B------:R-:W-:Y:S02]  /*b4b0*/  ISETP.GE.AND P1, PT, R113, R158, PT ;  /* 0x0000009e7100720c */ /* 0x000fe40003f26270 */
[----:B------:R-:W-:Y:S02]  /*b4c0*/  FSEL R60, R0, -INF , !P0 ;  /* 0xff800000003c7808 */ /* 0x000fe40004000000 */
[----:B------:R-:W-:Y:S02]  /*b4d0*/  ISETP.GE.AND P6, PT, R125, R152, PT ;  /* 0x000000987d00720c */ /* 0x000fe40003fc6270 */
        /* <DEDUP_REMOVED lines=16> */
[----:B------:R-:W-:Y:S02]  /*b5e0*/  FSEL R184, R184, -INF , !P6 ;  /* 0xff800000b8b87808 */ /* 0x000fe40007000000 */
[----:B------:R-:W-:Y:S02]  /*b5f0*/  FSEL R228, R228, -INF , !P5 ;  /* 0xff800000e4e47808 */ /* 0x000fe40006800000 */
[----:B------:R-:W-:Y:S02]  /*b600*/  ISETP.GE.AND P6, PT, R111, R158, PT ;  /* 0x0000009e6f00720c */ /* 0x000fe40003fc6270 */
[----:B------:R-:W-:Y:S02]  /*b610*/  FSEL R192, R192, -INF , !P0 ;  /* 0xff800000c0c07808 */ /* 0x000fe40004000000 */
[----:B------:R-:W-:Y:S02]  /*b620*/  ISETP.GE.AND P5, PT, R109, R152, PT ;  /* 0x000000986d00720c */ /* 0x000fe40003fa6270 */
[----:B------:R-:W-:Y:S02]  /*b630*/  ISETP.GE.AND P0, PT, R123, R158, PT ;  /* 0x0000009e7b00720c */ /* 0x000fe40003f06270 */
[----:B------:R-:W-:Y:S02]  /*b640*/  ISETP.GE.AND P1, PT, R113, R152, PT ;  /* 0x000000987100720c */ /* 0x000fe40003f26270 */
[----:B------:R-:W-:Y:S02]  /*b650*/  FSEL R226, R226, -INF , !P4 ;  /* 0xff800000e2e27808 */ /* 0x000fe40006000000 */
[----:B------:R-:W-:Y:S02]  /*b660*/  FMNMX3.FTZ R67, R67, R60, R232, !PT ;  /* 0x0000003c43437276 */ /* 0x000fe400078100e8 */
[----:B------:R-:W-:Y:S02]  /*b670*/  FMNMX3.FTZ R89, R89, R220, R212, !PT ;  /* 0x000000dc59597276 */ /* 0x000fe400078100d4 */
        /* <DEDUP_REMOVED lines=42> */
[-C--:B------:R-:W-:Y:S02]  /*b920*/  ISETP.GE.AND P1, PT, R173, R152.reuse, PT ;  /* 0x00000098ad00720c */ /* 0x080fe40003f26270 */
        /* <DEDUP_REMOVED lines=9> */
[----:B------:R-:W-:Y:S02]  /*b9c0*/  FSEL R106, R185, -INF , !P5 ;  /* 0xff800000b96a7808 */ /* 0x000fe40006800000 */
[-C--:B------:R-:W-:Y:S02]  /*b9d0*/  ISETP.GE.AND P4, PT, R53, R158.reuse, PT ;  /* 0x0000009e3500720c */ /* 0x080fe40003f86270 */
[----:B------:R-:W-:Y:S02]  /*b9e0*/  ISETP.GE.AND P1, PT, R49, R158, PT ;  /* 0x0000009e3100720c */ /* 0x000fe40003f26270 */
[----:B------:R-:W-:Y:S02]  /*b9f0*/  FMNMX3.FTZ R89, R89, R114, R112, !PT ;  /* 0x0000007259597276 */ /* 0x000fe40007810070 */
        /* <DEDUP_REMOVED lines=12> */
[----:B------:R-:W-:Y:S02]  /*bac0*/  FMNMX3.FTZ R53, R89, R98, R97, !PT ;  /* 0x0000006259357276 */ /* 0x000fe40007810061 */
[----:B------:R-:W-:Y:S02]  /*bad0*/  FSEL R102, R57, -INF , !P0 ;  /* 0xff80000039667808 */ /* 0x000fe40004000000 */
[----:B------:R-:W-:Y:S01]  /*bae0*/  ISETP.GE.AND P6, PT, R49, R152, PT ;  /* 0x000000983100720c */ /* 0x000fe20003fc6270 */
[----:B------:R-:W-:Y:S01]  /*baf0*/  SHFL.BFLY PT, R198, R53, 0x2, 0x1f ;  /* 0x0c401f0035c67f89 */ /* 0x000fe200000e0000 */
[----:B------:R-:W-:Y:S02]  /*bb00*/  FSEL R100, R63, -INF , !P4 ;  /* 0xff8000003f647808 */ /* 0x000fe40006000000 */
[----:B------:R-:W-:Y:S02]  /*bb10*/  FMNMX3.FTZ R47, R47, R110, R108, !PT ;  /* 0x0000006e2f2f7276 */ /* 0x000fe4000781006c */
[----:B------:R-:W-:Y:S02]  /*bb20*/  FSEL R65, R65, -INF , !P1 ;  /* 0xff80000041417808 */ /* 0x000fe40004800000 */
[----:B------:R-:W-:Y:S02]  /*bb30*/  FSEL R64, R64, -INF , !P6 ;  /* 0xff80000040407808 */ /* 0x000fe40007000000 */
[----:B------:R-:W-:Y:S04]  /*bb40*/  FMNMX3.FTZ R0, R47, R102, R100, !PT ;  /* 0x000000662f007276 */ /* 0x000fe80007810064 */
[----:B------:R-:W-:Y:S05]  /*bb50*/  FMNMX3.FTZ R51, R0, R64, R65, !PT ;  /* 0x0000004000337276 */ /* 0x000fea0007810041 */
        /* <DEDUP_REMOVED lines=18> */
[-C--:B------:R-:W-:Y:S01]  /*bc80*/  FFMA.FTZ R204, R96, R84.reuse, -R101 ;  /* 0x0000005460cc7223 */ /* 0x080fe20000010865 */
[----:B------:R-:W-:Y:S01]  /*bc90*/  IMAD R96, R132, 0x2, R131 ;  /* 0x0000000284607824 */ /* 0x000fe200078e0283 */
[----:B------:R-:W-:Y:S01]  /*bca0*/  MUFU.EX2 R123, R123 ;  /* 0x0000007b007b7308 */ /* 0x000fe20000000800 */
[-CC-:B------:R-:W-:Y:S01]  /*bcb0*/  FFMA.FTZ R198, R58, R84.reuse, -R101.reuse ;  /* 0x000000543ac67223 */ /* 0x180fe20000010865 */
[-C--:B------:R-:W-:Y:S01]  /*bcc0*/  FFMA.FTZ R103, R56, R84.reuse, -R101 ;  /* 0x0000005438677223 */ /* 0x080fe20000010865 */
[----:B------:R-:W-:Y:S07]  /*bcd0*/  VIADD R53, R96, 0x3000 ;  /* 0x0000300060357836 */ /* 0x000fee0000000000 */
[----:B------:R-:W-:Y:S01]  /*bce0*/  MUFU.EX2 R204, R204 ;  /* 0x000000cc00cc7308 */ /* 0x000fe20000000800 */
[----:B------:R-:W1:Y:S01]  /*bcf0*/  LDSM.16.MT88.4 R56, [R96+0x3000] ;  /* 0x003000006038783b */ /* 0x000e620000004200 */
[----:B------:R-:W-:Y:S01]  /*bd00*/  FADD.FTZ R51, -R48, R85 ;  /* 0x0000005530337221 */ /* 0x000fe20000010100 */
[-C--:B------:R-:W-:Y:S07]  /*bd10*/  FFMA.FTZ R121, R94, R84.reuse, -R101 ;  /* 0x000000545e797223 */ /* 0x080fee0000010865 */
[----:B------:R-:W-:Y:S01]  /*bd20*/  MUFU.EX2 R198, R198 ;  /* 0x000000c600c67308 */ /* 0x000fe20000000800 */
[-CC-:B------:R-:W-:Y:S01]  /*bd30*/  FFMA.FTZ R105, R66, R84.reuse, -R99.reuse ;  /* 0x0000005442697223 */ /* 0x180fe20000010863 */
[-C--:B------:R-:W-:Y:S01]  /*bd40*/  FFMA.FTZ R132, R50, R84.reuse, -R99 ;  /* 0x0000005432847223 */ /* 0x080fe20000010863 */
[----:B------:R-:W-:Y:S02]  /*bd50*/  VIADD R85, R96, 0x3020 ;  /* 0x0000302060557836 */ /* 0x000fe40000000000 */
[C---:B------:R-:W-:Y:S01]  /*bd60*/  FMUL.FTZ R48, R84.reuse, R51 ;  /* 0x0000003354307220 */ /* 0x040fe20000410000 */
[----:B------:R-:W-:Y:S02]  /*bd70*/  @P2 VIADD R85, R53, 0xffffffe0 ;  /* 0xffffffe035552836 */ /* 0x000fe40000000000 */
[----:B------:R-:W-:Y:S02]  /*bd80*/  FMUL.FTZ R50, R84, R49 ;  /* 0x0000003154327220 */ /* 0x000fe40000410000 */
[----:B------:R-:W2:Y:S01]  /*bd90*/  MUFU.EX2 R121, R121 ;  /* 0x0000007900797308 */ /* 0x000ea20000000800 */
[-CC-:B------:R-:W-:Y:S01]  /*bda0*/  FFMA.FTZ R109, R90, R84.reuse, -R101.reuse ;  /* 0x000000545a6d7223 */ /* 0x180fe20000010865 */
[-C--:B------:R-:W-:Y:S01]  /*bdb0*/  FFMA.FTZ R196, R88, R84.reuse, -R101 ;  /* 0x0000005458c47223 */ /* 0x080fe20000010865 */
[----:B------:R-:W3:Y:S07]  /*bdc0*/  LDSM.16.MT88.4 R92, [R85] ;  /* 0x00000000555c783b */ /* 0x000eee0000004200 */
[----:B------:R-:W4:Y:S01]  /*bdd0*/  MUFU.EX2 R103, R103 ;  /* 0x0000006700677308 */ /* 0x000f220000000800 */
[-C--:B------:R-:W-:Y:S01]  /*bde0*/  FFMA.FTZ R111, R54, R84.reuse, -R99 ;  /* 0x00000054366f7223 */ /* 0x080fe20000010863 */
[-C--:B------:R-:W-:Y:S01]  /*bdf0*/  FFMA.FTZ R115, R52, R84.reuse, -R101 ;  /* 0x0000005434737223 */ /* 0x080fe20000010865 */
[-CC-:B------:R-:W-:Y:S07]  /*be00*/  FFMA.FTZ R194, R194, R84.reuse, -R99.reuse ;  /* 0x00000054c2c27223 */ /* 0x180fee0000010863 */
[----:B------:R-:W5:Y:S01]  /*be10*/  MUFU.EX2 R113, R113 ;  /* 0x0000007100717308 */ /* 0x000f620000000800 */
[-C--:B------:R-:W-:Y:S01]  /*be20*/  FFMA.FTZ R117, R206, R84.reuse, -R99 ;  /* 0x00000054ce757223 */ /* 0x080fe20000010863 */
[-C--:B------:R-:W-:Y:S01]  /*be30*/  FFMA.FTZ R86, R236, R84.reuse, -R101 ;  /* 0x00000054ec567223 */ /* 0x080fe20000010865 */
[-C--:B------:R-:W-:Y:S07]  /*be40*/  FFMA.FTZ R234, R234, R84.reuse, -R99 ;  /* 0x00000054eaea7223 */ /* 0x080fee0000010863 */
[----:B------:R-:W-:Y:S01]  /*be50*/  MUFU.EX2 R105, R105 ;  /* 0x0000006900697308 */ /* 0x000fe20000000800 */
[----:B------:R-:W-:Y:S01]  /*be60*/  FFMA.FTZ R107, R202, R84, -R101 ;  /* 0x00000054ca6b7223 */ /* 0x000fe20000010865 */
[----:B--2---:R-:W-:Y:S01]  /*be70*/  F2FP.F16.F32.PACK_AB R88, R121, R204 ;  /* 0x000000cc7958723e */ /* 0x004fe200000000ff */
[-C--:B------:R-:W-:Y:S07]  /*be80*/  FFMA.FTZ R119, R60, R84.reuse, -R99 ;  /* 0x000000543c777223 */ /* 0x080fee0000010863 */
[----:B------:R-:W2:Y:S01]  /*be90*/  MUFU.EX2 R132, R132 ;  /* 0x0000008400847308 */ /* 0x000ea20000000800 */
[----:B------:R-:W-:Y:S01]  /*bea0*/  FFMA.FTZ R202, R62, R84, -R101 ;  /* 0x000000543eca7223 */ /* 0x000fe20000010865 */
[----:B----4-:R-:W-:Y:S01]  /*beb0*/  F2FP.F16.F32.PACK_AB R90, R103, R198 ;  /* 0x000000c6675a723e */ /* 0x010fe200000000ff */
[-CC-:B------:R-:W-:Y:S07]  /*bec0*/  FFMA.FTZ R127, R216, R84.reuse, -R99.reuse ;  /* 0x00000054d87f7223 */ /* 0x180fee0000010863 */
[----:B------:R-:W4:Y:S01]  /*bed0*/  MUFU.EX2 R67, R48 ;  /* 0x0000003000437308 */ /* 0x000f220000000800 */
[-CC-:B------:R-:W-:Y:S01]  /*bee0*/  FFMA.FTZ R167, R210, R84.reuse, -R99.reuse ;  /* 0x00000054d2a77223 */ /* 0x180fe20000010863 */
[----:B-----5:R-:W-:Y:S01]  /*bef0*/  F2FP.F16.F32.PACK_AB R89, R113, R123 ;  /* 0x0000007b7159723e */ /* 0x020fe200000000ff */
[-CC-:B------:R-:W-:Y:S07]  /*bf00*/  FFMA.FTZ R218, R218, R84.reuse, -R99.reuse ;  /* 0x00000054dada7223 */ /* 0x180fee0000010863 */
[----:B------:R-:W5:Y:S01]  /*bf10*/  MUFU.EX2 R66, R50 ;  /* 0x0000003200427308 */ /* 0x000f620000000800 */
[-CC-:B------:R-:W-:Y:S01]  /*bf20*/  FFMA.FTZ R208, R208, R84.reuse, -R99.reuse ;  /* 0x00000054d0d07223 */ /* 0x180fe20000010863 */
[-CC-:B------:R-:W-:Y:S01]  /*bf30*/  FFMA.FTZ R126, R126, R84.reuse, -R99.reuse ;  /* 0x000000547e7e7223 */ /* 0x180fe20000010863 */
[-CC-:B------:R-:W-:Y:S07]  /*bf40*/  FFMA.FTZ R110, R110, R84.reuse, -R99.reuse ;  /* 0x000000546e6e7223 */ /* 0x180fee0000010863 */
[----:B------:R-:W-:Y:S01]  /*bf50*/  MUFU.EX2 R194, R194 ;  /* 0x000000c200c27308 */ /* 0x000fe20000000800 */
[-C--:B------:R-:W-:Y:S01]  /*bf60*/  FFMA.FTZ R102, R102, R84.reuse, -R99 ;  /* 0x0000005466667223 */ /* 0x080fe20000010863 */
[----:B--2---:R-:W-:Y:S01]  /*bf70*/  F2FP.F16.F32.PACK_AB R91, R132, R105 ;  /* 0x00000069845b723e */ /* 0x004fe200000000ff */
[-CC-:B------:R-:W-:Y:S07]  /*bf80*/  FFMA.FTZ R230, R230, R84.reuse, -R101.reuse ;  /* 0x00000054e6e67223 */ /* 0x180fee0000010865 */
[----:B------:R-:W-:Y:S01]  /*bf90*/  MUFU.EX2 R109, R109 ;  /* 0x0000006d006d7308 */ /* 0x000fe20000000800 */
[--C-:B------:R-:W-:Y:S01]  /*bfa0*/  FFMA.FTZ R125, R222, R84, -R101.reuse ;  /* 0x00000054de7d7223 */ /* 0x100fe20000010865 */
[C---:B----4-:R-:W-:Y:S01]  /*bfb0*/  FMUL.FTZ R48, R67.reuse, R80 ;  /* 0x0000005043307220 */ /* 0x050fe20000410000 */
[C---:B------:R-:W-:Y:S01]  /*bfc0*/  FMUL.FTZ R49, R67.reuse, R81 ;  /* 0x0000005143317220 */ /* 0x040fe20000410000 */
[C---:B------:R-:W-:Y:S01]  /*bfd0*/  FMUL.FTZ R52, R67.reuse, R76 ;  /* 0x0000004c43347220 */ /* 0x040fe20000410000 */
[C---:B------:R-:W-:Y:S01]  /*bfe0*/  FMUL.FTZ R53, R67.reuse, R77 ;  /* 0x0000004d43357220 */ /* 0x040fe20000410000 */
[C---:B-----5:R-:W-:Y:S01]  /*bff0*/  FMUL.FTZ R50, R66.reuse, R82 ;  /* 0x0000005242327220 */ /* 0x060fe20000410000 */
[C---:B------:R-:W-:Y:S01]  /*c000*/  FMUL.FTZ R51, R66.reuse, R83 ;  /* 0x0000005342337220 */ /* 0x040fe20000410000 */
[C---:B------:R-:W-:Y:S01]  /*c010*/  FMUL.FTZ R54, R66.reuse, R78 ;  /* 0x0000004e42367220 */ /* 0x040fe20000410000 */
[C---:B------:R-:W-:Y:S01]  /*c020*/  FMUL.FTZ R55, R66.reuse, R79 ;  /* 0x0000004f42377220 */ /* 0x040fe20000410000 */
[----:B------:R-:W-:Y:S01]  /*c030*/  LDSM.16.MT88.4 R80, [R96+0x3800] ;  /* 0x003800006050783b */ /* 0x000fe20000004200 */
[C---:B------:R-:W-:Y:S01]  /*c040*/  FMUL.FTZ R60, R67.reuse, R68 ;  /* 0x00000044433c7220 */ /* 0x040fe20000410000 */
[C---:B------:R-:W-:Y:S01]  /*c050*/  FMUL.FTZ R61, R67.reuse, R69 ;  /* 0x00000045433d7220 */ /* 0x040fe20000410000 */
[C---:B------:R-:W-:Y:S01]  /*c060*/  FMUL.FTZ R62, R66.reuse, R70 ;  /* 0x00000046423e7220 */ /* 0x040fe20000410000 */
[C---:B-1----:R-:W-:Y:S01]  /*c070*/  HMMA.16816.F32 R48, R88.reuse, R56, R48 ;  /* 0x000000385830723c */ /* 0x042fe20000001830 */
[----:B------:R-:W-:Y:S03]  /*c080*/  MUFU.EX2 R202, R202 ;  /* 0x000000ca00ca7308 */ /* 0x000fe60000000800 */
[----:B------:R-:W1:Y:S01]  /*c090*/  LDSM.16.MT88.4 R76, [R96+0x3400] ;  /* 0x00340000604c783b */ /* 0x000e620000004200 */
[C---:B------:R-:W-:Y:S01]  /*c0a0*/  FMUL.FTZ R56, R67.reuse, R72 ;  /* 0x0000004843387220 */ /* 0x040fe20000410000 */
[C---:B------:R-:W-:Y:S01]  /*c0b0*/  FMUL.FTZ R57, R67.reuse, R73 ;  /* 0x0000004943397220 */ /* 0x040fe20000410000 */
[C---:B------:R-:W-:Y:S01]  /*c0c0*/  FMUL.FTZ R63, R66.reuse, R71 ;  /* 0x00000047423f7220 */ /* 0x040fe20000410000 */
[C---:B------:R-:W-:Y:S03]  /*c0d0*/  HMMA.16816.F32 R52, R88.reuse, R58, R52 ;  /* 0x0000003a5834723c */ /* 0x040fe60000001834 */
[----:B------:R-:W2:Y:S01]  /*c0e0*/  MUFU.EX2 R196, R196 ;  /* 0x000000c400c47308 */ /* 0x000ea20000000800 */
[C---:B------:R-:W-:Y:S01]  /*c0f0*/  FMUL.FTZ R58, R66.reuse, R74 ;  /* 0x0000004a423a7220 */ /* 0x040fe20000410000 */
[----:B------:R-:W-:Y:S08]  /*c100*/  FMUL.FTZ R59, R66, R75 ;  /* 0x0000004b423b7220 */ /* 0x000ff00000410000 */
[----:B------:R-:W4:Y:S01]  /*c110*/  MUFU.EX2 R111, R111 ;  /* 0x0000006f006f7308 */ /* 0x000f220000000800 */
[----:B------:R-:W5:Y:S01]  /*c120*/  LDSM.16.MT88.4 R72, [R85+0x400] ;  /* 0x000400005548783b */ /* 0x000f620000004200 */
[--C-:B------:R-:W-:Y:S01]  /*c130*/  FFMA.FTZ R224, R224, R84, -R101.reuse ;  /* 0x00000054e0e07223 */ /* 0x100fe20000010865 */
[----:B------:R-:W-:Y:S07]  /*c140*/  FFMA.FTZ R204, R67, R166, R204 ;  /* 0x000000a643cc7223 */ /* 0x000fee00000100cc */
[----:B------:R-:W-:Y:S01]  /*c150*/  MUFU.EX2 R115, R115 ;  /* 0x0000007300737308 */ /* 0x000fe20000000800 */
[-C--:B------:R-:W-:Y:S01]  /*c160*/  FFMA.FTZ R67, R186, R84.reuse, -R101 ;  /* 0x00000054ba437223 */ /* 0x080fe20000010865 */
[C---:B---3--:R-:W-:Y:S08]  /*c170*/  HMMA.16816.F32 R56, R88.reuse, R92, R56 ;  /* 0x0000005c5838723c */ /* 0x048ff00000001838 */
[----:B------:R-:W3:Y:S01]  /*c180*/  MUFU.EX2 R86, R86 ;  /* 0x0000005600567308 */ /* 0x000ee20000000800 */
[-C--:B------:R-:W-:Y:S01]  /*c190*/  FFMA.FTZ R92, R232, R84.reuse, -R99 ;  /* 0x00000054e85c7223 */ /* 0x080fe20000010863 */
[----:B--2---:R-:W-:Y:S01]  /*c1a0*/  F2FP.F16.F32.PACK_AB R68, R196, R109 ;  /* 0x0000006dc444723e */ /* 0x004fe200000000ff */
[-CC-:B------:R-:W-:Y:S07]  /*c1b0*/  FFMA.FTZ R93, R214, R84.reuse, -R101.reuse ;  /* 0x00000054d65d7223 */ /* 0x180fee0000010865 */
[----:B------:R-:W-:Y:S01]  /*c1c0*/  MUFU.EX2 R206, R234 ;  /* 0x000000ea00ce7308 */ /* 0x000fe20000000800 */
[----:B------:R-:W-:Y:S01]  /*c1d0*/  FFMA.FTZ R184, R184, R84, -R101 ;  /* 0x00000054b8b87223 */ /* 0x000fe20000010865 */
[----:B------:R-:W-:Y:S01]  /*c1e0*/  HMMA.16816.F32 R60, R88, R94, R60 ;  /* 0x0000005e583c723c */ /* 0x000fe2000000183c */
[----:B------:R-:W2:Y:S07]  /*c1f0*/  LDSM.16.MT88.4 R88, [R85+0x800] ;  /* 0x000800005558783b */ /* 0x000eae0000004200 */
[----:B------:R-:W1:Y:S01]  /*c200*/  MUFU.EX2 R117, R117 ;  /* 0x0000007500757308 */ /* 0x000e620000000800 */
[----:B----4-:R-:W-:Y:S01]  /*c210*/  F2FP.F16.F32.PACK_AB R69, R111, R194 ;  /* 0x000000c26f45723e */ /* 0x010fe200000000ff */
[-CC-:B------:R-:W-:Y:S01]  /*c220*/  FFMA.FTZ R94, R228, R84.reuse, -R99.reuse ;  /* 0x00000054e45e7223 */ /* 0x180fe20000010863 */
[-C--:B------:R-:W-:Y:S07]  /*c230*/  FFMA.FTZ R95, R226, R84.reuse, -R99 ;  /* 0x00000054e25f7223 */ /* 0x080fee0000010863 */
[----:B------:R-:W-:Y:S01]  /*c240*/  MUFU.EX2 R214, R230 ;  /* 0x000000e600d67308 */ /* 0x000fe20000000800 */
[-CC-:B------:R-:W-:Y:S01]  /*c250*/  FFMA.FTZ R133, R212, R84.reuse, -R101.reuse ;  /* 0x00000054d4857223 */ /* 0x180fe20000010865 */
[----:B---3--:R-:W-:Y:S01]  /*c260*/  F2FP.F16.F32.PACK_AB R70, R86, R115 ;  /* 0x000000735646723e */ /* 0x008fe200000000ff */
[----:B------:R-:W-:Y:S07]  /*c270*/  FFMA.FTZ R220, R220, R84, -R101 ;  /* 0x00000054dcdc7223 */ /* 0x000fee0000010865 */
[----:B------:R-:W-:Y:S01]  /*c280*/  MUFU.EX2 R93, R93 ;  /* 0x0000005d005d7308 */ /* 0x000fe20000000800 */
[----:B------:R-:W-:Y:S01]  /*c290*/  FFMA.FTZ R123, R66, R164, R123 ;  /* 0x000000a4427b7223 */ /* 0x000fe2000001007b */
[-CC-:B------:R-:W-:Y:S01]  /*c2a0*/  FFMA.FTZ R66, R192, R84.reuse, -R101.reuse ;  /* 0x00000054c0427223 */ /* 0x180fe20000010865 */
[----:B------:R-:W-:Y:S07]  /*c2b0*/  FFMA.FTZ R166, R178, R84, -R101 ;  /* 0x00000054b2a67223 */ /* 0x000fee0000010865 */
[----:B------:R-:W-:Y:S01]  /*c2c0*/  MUFU.EX2 R95, R95 ;  /* 0x0000005f005f7308 */ /* 0x000fe20000000800 */
[----:B------:R-:W-:Y:S01]  /*c2d0*/  FADD.FTZ R164, R113, R123 ;  /* 0x0000007b71a47221 */ /* 0x000fe20000010000 */
[----:B-1----:R-:W-:Y:S01]  /*c2e0*/  F2FP.F16.F32.PACK_AB R71, R117, R206 ;  /* 0x000000ce7547723e */ /* 0x002fe200000000ff */
[-C--:B------:R-:W-:Y:S07]  /*c2f0*/  FFMA.FTZ R113, R188, R84.reuse, -R99 ;  /* 0x00000054bc717223 */ /* 0x080fee0000010863 */
[----:B------:R-:W-:Y:S01]  /*c300*/  MUFU.EX2 R67, R67 ;  /* 0x0000004300437308 */ /* 0x000fe20000000800 */
[-CC-:B------:R-:W-:Y:S01]  /*c310*/  FFMA.FTZ R170, R170, R84.reuse, -R101.reuse ;  /* 0x00000054aaaa7223 */ /* 0x180fe20000010865 */
[----:B------:R-:W-:Y:S01]  /*c320*/  FADD.FTZ R121, R121, R204 ;  /* 0x000000cc79797221 */ /* 0x000fe20000010000 */
[-C--:B------:R-:W-:Y:S07]  /*c330*/  FFMA.FTZ R122, R122, R84.reuse, -R101 ;  /* 0x000000547a7a7223 */ /* 0x080fee0000010865 */
[----:B------:R-:W-:Y:S01]  /*c340*/  MUFU.EX2 R222, R224 ;  /* 0x000000e000de7308 */ /* 0x000fe20000000800 */
[C---:B------:R-:W-:Y:S09]  /*c350*/  HMMA.16816.F32 R48, R68.reuse, R76, R48 ;  /* 0x0000004c4430723c */ /* 0x040ff20000001830 */
[----:B------:R-:W-:Y:S01]  /*c360*/  MUFU.EX2 R216, R218 ;  /* 0x000000da00d87308 */ /* 0x000fe20000000800 */
[----:B------:R-:W-:Y:S01]  /*c370*/  FADD.FTZ R198, R198, R121 ;  /* 0x00000079c6c67221 */ /* 0x000fe20000010000 */
[-C--:B------:R-:W-:Y:S08]  /*c380*/  FFMA.FTZ R120, R120, R84.reuse, -R101 ;  /* 0x0000005478787223 */ /* 0x080ff00000010865 */
[----:B------:R-:W-:Y:S01]  /*c390*/  MUFU.EX2 R167, R167 ;  /* 0x000000a700a77308 */ /* 0x000fe20000000800 */
[C---:B------:R-:W-:Y:S01]  /*c3a0*/  HMMA.16816.F32 R52, R68.reuse, R78, R52 ;  /* 0x0000004e4434723c */ /* 0x040fe20000001834 */
[----:B------:R-:W-:Y:S08]  /*c3b0*/  LDSM.16.MT88.4 R76, [R85+0xc00] ;  /* 0x000c0000554c783b */ /* 0x000ff00000004200 */
[----:B------:R-:W1:Y:S01]  /*c3c0*/  MUFU.EX2 R107, R107 ;  /* 0x0000006b006b7308 */ /* 0x000e620000000800 */
[----:B------:R-:W-:Y:S01]  /*c3d0*/  FADD.FTZ R198, R103, R198 ;  /* 0x000000c667c67221 */ /* 0x000fe20000010000 */
[-C--:B------:R-:W-:Y:S01]  /*c3e0*/  FFMA.FTZ R103, R180, R84.reuse, -R99 ;  /* 0x00000054b4677223 */ /* 0x080fe20000010863 */
[-CC-:B------:R-:W-:Y:S07]  /*c3f0*/  FFMA.FTZ R114, R114, R84.reuse, -R101.reuse ;  /* 0x0000005472727223 */ /* 0x180fee0000010865 */
[----:B------:R-:W-:Y:S01]  /*c400*/  MUFU.EX2 R119, R119 ;  /* 0x0000007700777308 */ /* 0x000fe20000000800 */
[C---:B-----5:R-:W-:Y:S09]  /*c410*/  HMMA.16816.F32 R56, R68.reuse, R72, R56 ;  /* 0x000000484438723c */ /* 0x060ff20000001838 */
[----:B------:R-:W3:Y:S01]  /*c420*/  MUFU.EX2 R92, R92 ;  /* 0x0000005c005c7308 */ /* 0x000ee20000000800 */
[----:B------:R-:W-:Y:S01]  /*c430*/  FADD.FTZ R109, R109, R198 ;  /* 0x000000c66d6d7221 */ /* 0x000fe20000010000 */
[----:B------:R-:W-:Y:S01]  /*c440*/  FFMA.FTZ R106, R106, R84, -R101 ;  /* 0x000000546a6a7223 */ /* 0x000fe20000010865 */
[----:B------:R-:W-:Y:S07]  /*c450*/  ISETP.GT.AND P0, PT, R162, R141, PT ;  /* 0x0000008da200720c */ /* 0x000fee0003f04270 */
[----:B------:R-:W4:Y:S01]  /*c460*/  MUFU.EX2 R94, R94 ;  /* 0x0000005e005e7308 */ /* 0x000f220000000800 */
[----:B------:R-:W-:Y:S01]  /*c470*/  HMMA.16816.F32 R60, R68, R74, R60 ;  /* 0x0000004a443c723c */ /* 0x000fe2000000183c */
[----:B------:R-:W5:Y:S02]  /*c480*/  LDSM.16.MT88.4 R72, [R96+0x3c00] ;  /* 0x003c00006048783b */ /* 0x000f640000004200 */
[----:B-1----:R-:W-:Y:S06]  /*c490*/  F2FP.F16.F32.PACK_AB R68, R202, R107 ;  /* 0x0000006bca44723e */ /* 0x002fec00000000ff */
[----:B------:R-:W1:Y:S01]  /*c4a0*/  MUFU.EX2 R125, R125 ;  /* 0x0000007d007d7308 */ /* 0x000e620000000800 */
[----:B------:R-:W-:Y:S01]  /*c4b0*/  F2FP.F16.F32.PACK_AB R70, R93, R214 ;  /* 0x000000d65d46723e */ /* 0x000fe200000000ff */
[----:B------:R-:W-:Y:S01]  /*c4c0*/  FADD.FTZ R196, R196, R109 ;  /* 0x0000006dc4c47221 */ /* 0x000fe20000010000 */
[-C--:B------:R-:W-:Y:S07]  /*c4d0*/  FFMA.FTZ R109, R172, R84.reuse, -R99 ;  /* 0x00000054ac6d7223 */ /* 0x080fee0000010863 */
[----:B------:R-:W1:Y:S01]  /*c4e0*/  MUFU.EX2 R127, R127 ;  /* 0x0000007f007f7308 */ /* 0x000e620000000800 */
[----:B---3--:R-:W-:Y:S01]  /*c4f0*/  F2FP.F16.F32.PACK_AB R69, R92, R119 ;  /* 0x000000775c45723e */ /* 0x008fe200000000ff */
[----:B------:R-:W-:Y:S01]  /*c500*/  FADD.FTZ R115, R115, R196 ;  /* 0x000000c473737221 */ /* 0x000fe20000010000 */
[--C-:B------:R-:W-:Y:S07]  /*c510*/  FFMA.FTZ R98, R98, R84, -R101.reuse ;  /* 0x0000005462627223 */ /* 0x100fee0000010865 */
[----:B------:R-:W-:Y:S01]  /*c520*/  MUFU.EX2 R212, R220 ;  /* 0x000000dc00d47308 */ /* 0x000fe20000000800 */
[----:B----4-:R-:W-:Y:S09]  /*c530*/  F2FP.F16.F32.PACK_AB R71, R95, R94 ;  /* 0x0000005e5f47723e */ /* 0x010ff200000000ff */
[----:B------:R-:W-:Y:S01]  /*c540*/  MUFU.EX2 R66, R66 ;  /* 0x0000004200427308 */ /* 0x000fe20000000800 */
[C---:B------:R-:W-:Y:S09]  /*c550*/  HMMA.16816.F32 R48, R68.reuse, R80, R48 ;  /* 0x000000504430723c */ /* 0x040ff20000001830 */
[----:B------:R-:W-:Y:S10]  /*c560*/  MUFU.EX2 R113, R113 ;  /* 0x0000007100717308 */ /* 0x000ff40000000800 */
[----:B------:R-:W3:Y:S01]  /*c570*/  MUFU.EX2 R133, R133 ;  /* 0x0000008500857308 */ /* 0x000ee20000000800 */
[C---:B------:R-:W-:Y:S01]  /*c580*/  HMMA.16816.F32 R52, R68.reuse, R82, R52 ;  /* 0x000000524434723c */ /* 0x040fe20000001834 */
[----:B------:R-:W4:Y:S08]  /*c590*/  LDSM.16.MT88.4 R80, [R96+0x4000] ;  /* 0x004000006050783b */ /* 0x000f300000004200 */
[----:B------:R-:W-:Y:S10]  /*c5a0*/  MUFU.EX2 R103, R103 ;  /* 0x0000006700677308 */ /* 0x000ff40000000800 */
[----:B------:R-:W-:Y:S01]  /*c5b0*/  MUFU.EX2 R166, R166 ;  /* 0x000000a600a67308 */ /* 0x000fe20000000800 */
[C---:B--2---:R-:W-:Y:S09]  /*c5c0*/  HMMA.16816.F32 R56, R68.reuse, R88, R56 ;  /* 0x000000584438723c */ /* 0x044ff20000001838 */
[----:B------:R-:W2:Y:S01]  /*c5d0*/  MUFU.EX2 R88, R208 ;  /* 0x000000d000587308 */ /* 0x000ea20000000800 */
[----:B------:R-:W-:Y:S09]  /*c5e0*/  FFMA.FTZ R89, R200, R84, -R101 ;  /* 0x00000054c8597223 */ /* 0x000ff20000010865 */
[----:B------:R-:W-:Y:S01]  /*c5f0*/  MUFU.EX2 R109, R109 ;  /* 0x0000006d006d7308 */ /* 0x000fe20000000800 */
[----:B------:R-:W-:Y:S09]  /*c600*/  HMMA.16816.F32 R60, R68, R90, R60 ;  /* 0x0000005a443c723c */ /* 0x000ff2000000183c */
[----:B------:R-:W4:Y:S01]  /*c610*/  MUFU.EX2 R89, R89 ;  /* 0x0000005900597308 */ /* 0x000f220000000800 */
[----:B-1----:R-:W-:Y:S01]  /*c620*/  F2FP.F16.F32.PACK_AB R68, R125, R222 ;  /* 0x000000de7d44723e */ /* 0x002fe200000000ff */
[--C-:B------:R-:W-:Y:S01]  /*c630*/  FFMA.FTZ R90, R190, R84, -R99.reuse ;  /* 0x00000054be5a7223 */ /* 0x100fe20000010863 */
[----:B------:R-:W-:Y:S01]  /*c640*/  F2FP.F16.F32.PACK_AB R69, R127, R216 ;  /* 0x000000d87f45723e */ /* 0x000fe200000000ff */
[----:B------:R-:W-:Y:S01]  /*c650*/  FFMA.FTZ R91, R174, R84, -R99 ;  /* 0x00000054ae5b7223 */ /* 0x000fe20000010863 */
[----:B---3--:R-:W-:Y:S01]  /*c660*/  F2FP.F16.F32.PACK_AB R70, R133, R212 ;  /* 0x000000d48546723e */ /* 0x008fe200000000ff */
[----:B------:R-:W-:Y:S01]  /*c670*/  FADD.FTZ R174, R86, R115 ;  /* 0x0000007356ae7221 */ /* 0x000fe20000010000 */
[----:B--2---:R-:W-:Y:S03]  /*c680*/  F2FP.F16.F32.PACK_AB R71, R88, R167 ;  /* 0x000000a75847723e */ /* 0x004fe600000000ff */
[----:B------:R-:W1:Y:S01]  /*c690*/  MUFU.EX2 R90, R90 ;  /* 0x0000005a005a7308 */ /* 0x000e620000000800 */
[-C--:B------:R-:W-:Y:S09]  /*c6a0*/  FFMA.FTZ R115, R112, R84.reuse, -R101 ;  /* 0x0000005470737223 */ /* 0x080ff20000010865 */
[----:B------:R-:W-:Y:S01]  /*c6b0*/  MUFU.EX2 R86, R91 ;  /* 0x0000005b00567308 */ /* 0x000fe20000000800 */
[C---:B-----5:R-:W-:Y:S09]  /*c6c0*/  HMMA.16816.F32 R48, R68.reuse, R72, R48 ;  /* 0x000000484430723c */ /* 0x060ff20000001830 */
[----:B------:R-:W-:Y:S01]  /*c6d0*/  MUFU.EX2 R112, R114 ;  /* 0x0000007200707308 */ /* 0x000fe20000000800 */
[----:B------:R-:W-:Y:S01]  /*c6e0*/  FADD.FTZ R73, R105, R164 ;  /* 0x000000a469497221 */ /* 0x000fe20000010000 */
[-C--:B------:R-:W-:Y:S01]  /*c6f0*/  FFMA.FTZ R164, R182, R84.reuse, -R99 ;  /* 0x00000054b6a47223 */ /* 0x080fe20000010863 */
[-C--:B------:R-:W-:Y:S07]  /*c700*/  FFMA.FTZ R105, R176, R84.reuse, -R101 ;  /* 0x00000054b0697223 */ /* 0x080fee0000010865 */
[----:B------:R-:W-:Y:S01]  /*c710*/  MUFU.EX2 R115, R115 ;  /* 0x0000007300737308 */ /* 0x000fe20000000800 */
[----:B------:R-:W-:Y:S01]  /*c720*/  FADD.FTZ R73, R132, R73 ;  /* 0x0000004984497221 */ /* 0x000fe20000010000 */
[C---:B------:R-:W-:Y:S08]  /*c730*/  HMMA.16816.F32 R52, R68.reuse, R74, R52 ;  /* 0x0000004a4434723c */ /* 0x040ff00000001834 */
[----:B------:R-:W2:Y:S01]  /*c740*/  MUFU.EX2 R132, R184 ;  /* 0x000000b800847308 */ /* 0x000ea20000000800 */
[----:B------:R-:W-:Y:S02]  /*c750*/  FADD.FTZ R194, R194, R73 ;  /* 0x00000049c2c27221 */ /* 0x000fe40000010000 */
[----:B------:R-:W3:Y:S07]  /*c760*/  LDSM.16.MT88.4 R72, [R85+0x1000] ;  /* 0x001000005548783b */ /* 0x000eee0000004200 */
[----:B------:R-:W5:Y:S01]  /*c770*/  MUFU.EX2 R164, R164 ;  /* 0x000000a400a47308 */ /* 0x000f620000000800 */
[----:B------:R-:W-:Y:S01]  /*c780*/  FADD.FTZ R111, R111, R194 ;  /* 0x000000c26f6f7221 */ /* 0x000fe20000010000 */
[C---:B------:R-:W-:Y:S08]  /*c790*/  HMMA.16816.F32 R56, R68.reuse, R76, R56 ;  /* 0x0000004c4438723c */ /* 0x040ff00000001838 */
[----:B------:R-:W3:Y:S01]  /*c7a0*/  MUFU.EX2 R105, R105 ;  /* 0x0000006900697308 */ /* 0x000ee20000000800 */
[----:B------:R-:W-:Y:S01]  /*c7b0*/  FADD.FTZ R206, R206, R111 ;  /* 0x0000006fcece7221 */ /* 0x000fe20000010000 */
[--C-:B------:R-:W-:Y:S08]  /*c7c0*/  FFMA.FTZ R111, R124, R84, -R99.reuse ;  /* 0x000000547c6f7223 */ /* 0x100ff00000010863 */
[----:B------:R-:W-:Y:S01]  /*c7d0*/  MUFU.EX2 R98, R98 ;  /* 0x0000006200627308 */ /* 0x000fe20000000800 */
[----:B------:R-:W-:Y:S01]  /*c7e0*/  FADD.FTZ R206, R117, R206 ;  /* 0x000000ce75ce7221 */ /* 0x000fe20000010000 */
[----:B------:R-:W-:Y:S01]  /*c7f0*/  HMMA.16816.F32 R60, R68, R78, R60 ;  /* 0x0000004e443c723c */ /* 0x000fe2000000183c */
[----:B------:R-:W3:Y:S07]  /*c800*/  LDSM.16.MT88.4 R76, [R96+0x4400] ;  /* 0x00440000604c783b */ /* 0x000eee0000004200 */
[----:B------:R-:W-:Y:S01]  /*c810*/  MUFU.EX2 R111, R111 ;  /* 0x0000006f006f7308 */ /* 0x000fe20000000800 */
[----:B----4-:R-:W-:Y:S01]  /*c820*/  F2FP.F16.F32.PACK_AB R68, R66, R89 ;  /* 0x000000594244723e */ /* 0x010fe200000000ff */
[----:B------:R-:W-:Y:S01]  /*c830*/  FADD.FTZ R119, R119, R206 ;  /* 0x000000ce77777221 */ /* 0x000fe20000010000 */
[----:B-1----:R-:W-:Y:S01]  /*c840*/  F2FP.F16.F32.PACK_AB R69, R113, R90 ;  /* 0x0000005a7145723e */ /* 0x002fe200000000ff */
[----:B------:R-:W-:Y:S01]  /*c850*/  FFMA.FTZ R117, R108, R84, -R99 ;  /* 0x000000546c757223 */ /* 0x000fe20000010863 */
[----:B--2---:R-:W-:Y:S01]  /*c860*/  F2FP.F16.F32.PACK_AB R70, R132, R67 ;  /* 0x000000438446723e */ /* 0x004fe200000000ff */
[----:B------:R-:W-:Y:S01]  /*c870*/  FADD.FTZ R119, R92, R119 ;  /* 0x000000775c777221 */ /* 0x000fe20000010000 */
[----:B-----5:R-:W-:Y:S03]  /*c880*/  F2FP.F16.F32.PACK_AB R71, R103, R164 ;  /* 0x000000a46747723e */ /* 0x020fe600000000ff */
[----:B------:R-:W-:Y:S01]  /*c890*/  MUFU.EX2 R92, R126 ;  /* 0x0000007e005c7308 */ /* 0x000fe20000000800 */
[----:B------:R-:W-:Y:S01]  /*c8a0*/  FADD.FTZ R94, R94, R119 ;  /* 0x000000775e5e7221 */ /* 0x000fe20000010000 */
[-CC-:B------:R-:W-:Y:S08]  /*c8b0*/  FFMA.FTZ R119, R104, R84.reuse, -R101.reuse ;  /* 0x0000005468777223 */ /* 0x180ff00000010865 */
[----:B------:R-:W-:Y:S01]  /*c8c0*/  MUFU.EX2 R108, R110 ;  /* 0x0000006e006c7308 */ /* 0x000fe20000000800 */
[C---:B------:R-:W-:Y:S09]  /*c8d0*/  HMMA.16816.F32 R48, R68.reuse, R80, R48 ;  /* 0x000000504430723c */ /* 0x040ff20000001830 */
[----:B------:R-:W-:Y:S01]  /*c8e0*/  MUFU.EX2 R117, R117 ;  /* 0x0000007500757308 */ /* 0x000fe20000000800 */
[----:B------:R-:W-:Y:S01]  /*c8f0*/  FADD.FTZ R81, R107, R174 ;  /* 0x000000ae6b517221 */ /* 0x000fe20000010000 */
[-C--:B------:R-:W-:Y:S01]  /*c900*/  FFMA.FTZ R107, R168, R84.reuse, -R101 ;  /* 0x00000054a86b7223 */ /* 0x080fe20000010865 */
[----:B------:R-:W-:Y:S01]  /*c910*/  FADD.FTZ R91, R95, R94 ;  /* 0x0000005e5f5b7221 */ /* 0x000fe20000010000 */
[-C--:B------:R-:W-:Y:S01]  /*c920*/  FFMA.FTZ R94, R118, R84.reuse, -R99 ;  /* 0x00000054765e7223 */ /* 0x080fe20000010863 */
[----:B------:R-:W-:Y:S01]  /*c930*/  FADD.FTZ R81, R202, R81 ;  /* 0x00000051ca517221 */ /* 0x000fe20000010000 */
[C---:B------:R-:W-:Y:S04]  /*c940*/  HMMA.16816.F32 R52, R68.reuse, R82, R52 ;  /* 0x000000524434723c */ /* 0x040fe80000001834 */
[----:B------:R-:W-:Y:S01]  /*c950*/  MUFU.EX2 R168, R170 ;  /* 0x000000aa00a87308 */ /* 0x000fe20000000800 */
[----:B------:R-:W-:Y:S01]  /*c960*/  FADD.FTZ R214, R214, R81 ;  /* 0x00000051d6d67221 */ /* 0x000fe20000010000 */
[----:B------:R-:W-:Y:S01]  /*c970*/  FADD.FTZ R216, R216, R91 ;  /* 0x0000005bd8d87221 */ /* 0x000fe20000010000 */
[----:B------:R-:W1:Y:S07]  /*c980*/  LDSM.16.MT88.4 R80, [R85+0x1400] ;  /* 0x001400005550783b */ /* 0x000e6e0000004200 */
[----:B------:R-:W2:Y:S01]  /*c990*/  MUFU.EX2 R107, R107 ;  /* 0x0000006b006b7308 */ /* 0x000ea20000000800 */
        /* <DEDUP_REMOVED lines=9> */
[----:B------:R-:W4:Y:S07]  /*ca30*/  LDSM.16.MT88.4 R72, [R96+0x4800] ;  /* 0x004800006048783b */ /* 0x000f2e0000004200 */
[----:B------:R-:W-:Y:S01]  /*ca40*/  MUFU.EX2 R94, R94 ;  /* 0x0000005e005e7308 */ /* 0x000fe20000000800 */
        /* <DEDUP_REMOVED lines=8> */
[----:B------:R-:W2:Y:S01]  /*cad0*/  MUFU.EX2 R95, R95 ;  /* 0x0000005f005f7308 */ /* 0x000ea20000000800 */
[----:B------:R-:W-:Y:S09]  /*cae0*/  FADD.FTZ R212, R133, R212 ;  /* 0x000000d485d47221 */ /* 0x000ff20000010000 */
[----:B------:R-:W-:Y:S01]  /*caf0*/  MUFU.EX2 R104, R106 ;  /* 0x0000006a00687308 */ /* 0x000fe20000000800 */
[C---:B------:R-:W-:Y:S09]  /*cb00*/  HMMA.16816.F32 R48, R68.reuse, R76, R48 ;  /* 0x0000004c4430723c */ /* 0x040ff20000001830 */
[----:B------:R-:W5:Y:S10]  /*cb10*/  MUFU.EX2 R119, R119 ;  /* 0x0000007700777308 */ /* 0x000f740000000800 */
[----:B------:R-:W-:Y:S01]  /*cb20*/  MUFU.EX2 R101, R101 ;  /* 0x0000006500657308 */ /* 0x000fe20000000800 */
[C---:B------:R-:W-:Y:S01]  /*cb30*/  HMMA.16816.F32 R52, R68.reuse, R78, R52 ;  /* 0x0000004e4434723c */ /* 0x040fe20000001834 */
[----:B------:R-:W5:Y:S07]  /*cb40*/  LDSM.16.MT88.4 R76, [R85+0x1800] ;  /* 0x00180000554c783b */ /* 0x000f6e0000004200 */
[C---:B-1----:R-:W-:Y:S03]  /*cb50*/  HMMA.16816.F32 R56, R68.reuse, R80, R56 ;  /* 0x000000504438723c */ /* 0x042fe60000001838 */
[----:B------:R-:W-:Y:S01]  /*cb60*/  FADD.FTZ R81, R89, R212 ;  /* 0x000000d459517221 */ /* 0x000fe20000010000 */
[----:B------:R-:W-:Y:S02]  /*cb70*/  FADD.FTZ R80, R90, R167 ;  /* 0x000000a75a507221 */ /* 0x000fe40000010000 */
[----:B------:R1:W5:Y:S01]  /*cb80*/  LDSM.16.MT88.4 R88, [R96+0x4c00] ;  /* 0x004c00006058783b */ /* 0x0003620000004200 */
[----:B------:R-:W-:Y:S01]  /*cb90*/  FADD.FTZ R66, R66, R81 ;  /* 0x0000005142427221 */ /* 0x000fe20000010000 */
[----:B------:R-:W-:Y:S03]  /*cba0*/  HMMA.16816.F32 R60, R68, R82, R60 ;  /* 0x00000052443c723c */ /* 0x000fe6000000183c */
[----:B---3--:R-:W-:Y:S01]  /*cbb0*/  F2FP.F16.F32.PACK_AB R68, R116, R93 ;  /* 0x0000005d7444723e */ /* 0x008fe200000000ff */
[----:B------:R-:W-:Y:S01]  /*cbc0*/  FFMA.FTZ R82, R100, R84, -R99 ;  /* 0x0000005464527223 */ /* 0x000fe20000010863 */
[----:B--2---:R-:W-:Y:S01]  /*cbd0*/  F2FP.F16.F32.PACK_AB R69, R95, R94 ;  /* 0x0000005e5f45723e */ /* 0x004fe200000000ff */
[----:B------:R-:W-:Y:S01]  /*cbe0*/  MUFU.EX2 R100, R102 ;  /* 0x0000006600647308 */ /* 0x000fe20000000800 */
[----:B------:R-:W-:Y:S01]  /*cbf0*/  F2FP.F16.F32.PACK_AB R70, R115, R112 ;  /* 0x000000707346723e */ /* 0x000fe200000000ff */
[----:B------:R-:W-:Y:S01]  /*cc00*/  FADD.FTZ R113, R113, R80 ;  /* 0x0000005071717221 */ /* 0x000fe20000010000 */
[----:B------:R-:W-:Y:S07]  /*cc10*/  F2FP.F16.F32.PACK_AB R71, R117, R108 ;  /* 0x0000006c7547723e */ /* 0x000fee00000000ff */
[----:B------:R-:W2:Y:S01]  /*cc20*/  MUFU.EX2 R97, R82 ;  /* 0x0000005200617308 */ /* 0x000ea20000000800 */
[----:B------:R-:W-:Y:S01]  /*cc30*/  FADD.FTZ R164, R164, R113 ;  /* 0x00000071a4a47221 */ /* 0x000fe20000010000 */
[C---:B----4-:R-:W-:Y:S03]  /*cc40*/  HMMA.16816.F32 R48, R68.reuse, R72, R48 ;  /* 0x000000484430723c */ /* 0x050fe60000001830 */
[-CC-:B------:R-:W-:Y:S01]  /*cc50*/  FFMA.FTZ R72, R64, R84.reuse, -R99.reuse ;  /* 0x0000005440487223 */ /* 0x180fe20000010863 */
[----:B------:R-:W-:Y:S01]  /*cc60*/  FFMA.FTZ R99, R65, R84, -R99 ;  /* 0x0000005441637223 */ /* 0x000fe20000010863 */
[----:B------:R-:W-:Y:S01]  /*cc70*/  FADD.FTZ R73, R67, R66 ;  /* 0x0000004243497221 */ /* 0x000fe20000010000 */
[----:B------:R-:W-:Y:S01]  /*cc80*/  FADD.FTZ R103, R103, R164 ;  /* 0x000000a467677221 */ /* 0x000fe20000010000 */
[----:B------:R3:W4:Y:S01]  /*cc90*/  LDSM.16.MT88.4 R64, [R85+0x1c00] ;  /* 0x001c00005540783b */ /* 0x0007220000004200 */
[C---:B------:R-:W-:Y:S01]  /*cca0*/  HMMA.16816.F32 R52, R68.reuse, R74, R52 ;  /* 0x0000004a4434723c */ /* 0x040fe20000001834 */
[----:B-1----:R-:W-:Y:S02]  /*ccb0*/  MUFU.EX2 R96, R72 ;  /* 0x0000004800607308 */ /* 0x002fe40000000800 */
[----:B------:R-:W-:Y:S01]  /*ccc0*/  FADD.FTZ R73, R132, R73 ;  /* 0x0000004984497221 */ /* 0x000fe20000010000 */
[----:B------:R-:W-:Y:S07]  /*ccd0*/  FADD.FTZ R86, R86, R103 ;  /* 0x0000006756567221 */ /* 0x000fee0000010000 */
[----:B------:R-:W1:Y:S01]  /*cce0*/  MUFU.EX2 R99, R99 ;  /* 0x0000006300637308 */ /* 0x000e620000000800 */
[----:B------:R-:W-:Y:S01]  /*ccf0*/  FADD.FTZ R166, R166, R73 ;  /* 0x00000049a6a67221 */ /* 0x000fe20000010000 */
[C---:B-----5:R-:W-:Y:S03]  /*cd00*/  HMMA.16816.F32 R56, R68.reuse, R76, R56 ;  /* 0x0000004c4438723c */ /* 0x060fe60000001838 */
[----:B------:R-:W-:Y:S01]  /*cd10*/  FADD.FTZ R105, R105, R166 ;  /* 0x000000a669697221 */ /* 0x000fe20000010000 */
[----:B------:R-:W-:Y:S01]  /*cd20*/  FADD.FTZ R109, R109, R86 ;  /* 0x000000566d6d7221 */ /* 0x000fe20000010000 */
[----:B------:R-:W-:Y:S02]  /*cd30*/  IMAD.MOV.U32 R86, RZ, RZ, R0 ;  /* 0x000000ffff567224 */ /* 0x000fe400078e0000 */
[----:B------:R-:W-:Y:S01]  /*cd40*/  FADD.FTZ R168, R168, R105 ;  /* 0x00000069a8a87221 */ /* 0x000fe20000010000 */
[----:B------:R-:W-:Y:S03]  /*cd50*/  HMMA.16816.F32 R60, R68, R78, R60 ;  /* 0x0000004e443c723c */ /* 0x000fe6000000183c */
[----:B------:R-:W-:Y:S01]  /*cd60*/  F2FP.F16.F32.PACK_AB R68, R119, R104 ;  /* 0x000000687744723e */ /* 0x000fe200000000ff */
[----:B------:R-:W-:Y:S01]  /*cd70*/  FADD.FTZ R92, R92, R109 ;  /* 0x0000006d5c5c7221 */ /* 0x000fe20000010000 */
[----:B--2---:R-:W-:Y:S01]  /*cd80*/  F2FP.F16.F32.PACK_AB R69, R97, R100 ;  /* 0x000000646145723e */ /* 0x004fe200000000ff */
[----:B------:R-:W-:Y:S01]  /*cd90*/  FADD.FTZ R168, R107, R168 ;  /* 0x000000a86ba87221 */ /* 0x000fe20000010000 */
[----:B------:R-:W-:Y:S01]  /*cda0*/  F2FP.F16.F32.PACK_AB R70, R101, R98 ;  /* 0x000000626546723e */ /* 0x000fe200000000ff */
[----:B------:R-:W-:Y:S01]  /*cdb0*/  FADD.FTZ R111, R111, R92 ;  /* 0x0000005c6f6f7221 */ /* 0x000fe20000010000 */
[----:B-1----:R-:W-:Y:S01]  /*cdc0*/  F2FP.F16.F32.PACK_AB R71, R99, R96 ;  /* 0x000000606347723e */ /* 0x002fe200000000ff */
[----:B---3--:R-:W-:Y:S02]  /*cdd0*/  IMAD.MOV.U32 R85, RZ, RZ, R47 ;  /* 0x000000ffff557224 */ /* 0x008fe400078e002f */
[----:B------:R-:W-:Y:S04]  /*cde0*/  FADD.FTZ R94, R94, R111 ;  /* 0x0000006f5e5e7221 */ /* 0x000fe80000010000 */
        /* <DEDUP_REMOVED lines=20> */
.L_x_7014:
        /* <DEDUP_REMOVED lines=10> */
.L_x_7031:
        /* <DEDUP_REMOVED lines=26> */
[----:B------:R-:W-:Y:S01]  /*d170*/  FMUL.FTZ R75, R6, R75 ;  /* 0x0000004b064b7220 */ /* 0x000fe20000410000 */
[----:B------:R-:W-:Y:S01]  /*d180*/  LOP3.LUT R128, R128, 0x20, RZ, 0xc0, !PT ;  /* 0x0000002080807812 */ /* 0x000fe200078ec0ff */
        /* <DEDUP_REMOVED lines=46> */
.L_x_7024:
[----:B------:R-:W-:Y:S05]  /*d470*/  BSYNC.RECONVERGENT B0 ;  /* 0x0000000000007941 */ /* 0x000fea0003800200 */
.L_x_7023:
        /* <DEDUP_REMOVED lines=25> */
.L_x_7026:
[----:B------:R-:W-:Y:S05]  /*d610*/  BSYNC.RECONVERGENT B0 ;  /* 0x0000000000007941 */ /* 0x000fea0003800200 */
.L_x_7025:
[----:B-1----:R-:W2:Y:S01]  /*d620*/  LD.E R3, desc[UR4][R2.64+0xc0] ;  /* 0x0000c00402037980 */ /* 0x002ea2000c101900 */
[----:B------:R-:W-:Y:S01]  /*d630*/  MOV R141, RZ ;  /* 0x000000ff008d7202 */ /* 0x000fe20000000f00 */
[-C--:B----45:R-:W-:Y:S02]  /*d640*/  @!P0 IMAD R12, R29, R148.reuse, RZ ;  /* 0x000000941d0c8224 */ /* 0x0b0fe400078e02ff */
[----:B------:R-:W-:-:S04]  /*d650*/  @!P0 IMAD.WIDE.U32 R14, R28, R148, RZ ;  /* 0x000000941c0e8225 */ /* 0x000fc800078e00ff */
[----:B------:R-:W-:Y:S01]  /*d660*/  IMAD.WIDE.U32 R18, R149, R16, R140 ;  /* 0x0000001095127225 */ /* 0x000fe200078e008c */
[----:B------:R-:W-:Y:S02]  /*d670*/  @!P0 IADD3 R12, PT, PT, R15, R12, RZ ;  /* 0x0000000c0f0c8210 */ /* 0x000fe40007ffe0ff */
[----:B------:R-:W-:Y:S01]  /*d680*/  @P0 IADD3 R12, PT, PT, R21, R0, RZ ;  /* 0x00000000150c0210 */ /* 0x000fe20007ffe0ff */
[----:B------:R-:W-:Y:S02]  /*d690*/  IMAD R13, R27, R147, RZ ;  /* 0x000000931b0d7224 */ /* 0x000fe400078e02ff */
[----:B------:R-:W-:Y:S02]  /*d6a0*/  IMAD R149, R17, R149, RZ ;  /* 0x0000009511957224 */ /* 0x000fe400078e02ff */
[----:B------:R-:W-:-:S04]  /*d6b0*/  IMAD.WIDE.U32 R26, R26, R147, RZ ;  /* 0x000000931a1a7225 */ /* 0x000fc800078e00ff */
[----:B------:R-:W-:Y:S01]  /*d6c0*/  @P0 IMAD.MOV.U32 R14, RZ, RZ, R20 ;  /* 0x000000ffff0e0224 */ /* 0x000fe200078e0014 */
[----:B------:R-:W-:Y:S01]  /*d6d0*/  IADD3 R13, PT, PT, R27, R13, RZ ;  /* 0x0000000d1b0d7210 */ /* 0x000fe20007ffe0ff */
[----:B------:R-:W-:Y:S02]  /*d6e0*/  IMAD.IADD R149, R19, 0x1, R149 ;  /* 0x0000000113957824 */ /* 0x000fe400078e0295 */
[----:B------:R-:W-:Y:S01]  /*d6f0*/  IMAD.MOV.U32 R147, RZ, RZ, 0x0 ;  /* 0x00000000ff937424 */ /* 0x000fe200078e00ff */
        /* <DEDUP_REMOVED lines=12> */
[----:B---3--:R-:W-:Y:S05]  /*d7c0*/  @P3 RET.REL.NODEC R146 `(_ZN5flash24flash_fwd_splitkv_kernelI23Flash_fwd_kernel_traitsILi32ELi64ELi128ELi4ELb0ELb0EN7cutlass6half_tE19Flash_kernel_traitsILi32ELi64ELi128ELi4ES3_EELb0ELb1ELb0ELb0ELb0ELb0ELb0ELb0EEEvNS_16Flash_fwd_paramsE) ;  /* 0xffffff28920c3950 */ /* 0x008fea0003c3ffff */
        /* <DEDUP_REMOVED lines=12> */
[----:B-1----:R-:W-:Y:S05]  /*d890*/  RET.REL.NODEC R146 `(_ZN5flash24flash_fwd_splitkv_kernelI23Flash_fwd_kernel_traitsILi32ELi64ELi128ELi4ELb0ELb0EN7cutlass6half_tE19Flash_kernel_traitsILi32ELi64ELi128ELi4ES3_EELb0ELb1ELb0ELb0ELb0ELb0ELb0ELb0EEEvNS_16Flash_fwd_paramsE) ;  /* 0xffffff2492d87950 */ /* 0x002fea0003c3ffff */
.L_x_7022:
[----:B------:R-:W-:Y:S01]  /*d8a0*/  MOV R5, 0x2 ;  /* 0x0000000200057802 */ /* 0x000fe20000000f00 */
[----:B------:R-:W-:Y:S01]  /*d8b0*/  IMAD.MOV.U32 R4, RZ, RZ, 0x1f ;  /* 0x0000001fff047424 */ /* 0x000fe200078e00ff */
[----:B------:R-:W-:-:S07]  /*d8c0*/  MOV R6, 0xffffffff ;  /* 0xffffffff00067802 */ /* 0x000fce0000000f00 */
[----:B-1---5:R-:W-:Y:S05]  /*d8d0*/  WARPSYNC.COLLECTIVE R6, `(.L_x_7027) ;  /* 0x0000000006087348 */ /* 0x022fea0003c00000 */
[----:B------:R2:W3:Y:S02]  /*d8e0*/  SHFL.BFLY P0, R11, R166, R5, R4 ;  /* 0x0c000005a60b7389 */ /* 0x0004e40000000004 */
[----:B-123-5:R-:W-:Y:S05]  /*d8f0*/  ENDCOLLECTIVE ;  /* 0x000000000000791b */ /* 0x02efea0003800000 */
.L_x_7027:
[----:B------:R-:W-:Y:S02]  /*d900*/  IMAD.MOV.U32 R9, RZ, RZ, R11 ;  /* 0x000000ffff097224 */ /* 0x000fe400078e000b */
[----:B------:R-:W-:Y:S02]  /*d910*/  IMAD.MOV.U32 R5, RZ, RZ, 0x1 ;  /* 0x00000001ff057424 */ /* 0x000fe400078e00ff */
[----:B------:R-:W-:-:S05]  /*d920*/  FADD.FTZ R9, R9, R166 ;  /* 0x000000a609097221 */ /* 0x000fca0000010000 */
[----:B------:R-:W-:-:S07]  /*d930*/  MOV R166, R9 ;  /* 0x0000000900a67202 */ /* 0x000fce0000000f00 */
[----:B------:R-:W-:Y:S05]  /*d940*/  WARPSYNC.COLLECTIVE R6, `(.L_x_7028) ;  /* 0x0000000006087348 */ /* 0x000fea0003c00000 */
[----:B------:R1:W2:Y:S02]  /*d950*/  SHFL.BFLY P0, R11, R166, R5, R4 ;  /* 0x0c000005a60b7389 */ /* 0x0002a40000000004 */
[----:B-12---:R-:W-:Y:S05]  /*d960*/  ENDCOLLECTIVE ;  /* 0x000000000000791b */ /* 0x006fea0003800000 */
.L_x_7028:
[----:B------:R-:W-:Y:S01]  /*d970*/  MOV R166, R164 ;  /* 0x000000a400a67202 */ /* 0x000fe20000000f00 */
[----:B------:R-:W-:Y:S01]  /*d980*/  IMAD.MOV.U32 R5, RZ, RZ, 0x2 ;  /* 0x00000002ff057424 */ /* 0x000fe200078e00ff */
[----:B------:R-:W-:-:S07]  /*d990*/  MOV R8, R11 ;  /* 0x0000000b00087202 */ /* 0x000fce0000000f00 */
[----:B------:R-:W-:Y:S05]  /*d9a0*/  WARPSYNC.COLLECTIVE R6, `(.L_x_7029) ;  /* 0x0000000006087348 */ /* 0x000fea0003c00000 */
[----:B------:R1:W2:Y:S02]  /*d9b0*/  SHFL.BFLY P0, R11, R166, R5, R4 ;  /* 0x0c000005a60b7389 */ /* 0x0002a40000000004 */
[----:B-12---:R-:W-:Y:S05]  /*d9c0*/  ENDCOLLECTIVE ;  /* 0x000000000000791b */ /* 0x006fea0003800000 */
.L_x_7029:
[----:B------:R-:W-:Y:S01]  /*d9d0*/  FADD.FTZ R8, R9, R8 ;  /* 0x0000000809087221 */ /* 0x000fe20000010000 */
[----:B------:R-:W-:Y:S01]  /*d9e0*/  FADD.FTZ R10, R11, R164 ;  /* 0x000000a40b0a7221 */ /* 0x000fe20000010000 */
[----:B------:R-:W-:-:S04]  /*d9f0*/  MOV R5, 0x1 ;  /* 0x0000000100057802 */ /* 0x000fc80000000f00 */
[----:B------:R-:W-:-:S07]  /*da00*/  MOV R166, R10 ;  /* 0x0000000a00a67202 */ /* 0x000fce0000000f00 */
[----:B------:R-:W-:Y:S05]  /*da10*/  WARPSYNC.COLLECTIVE R6, `(.L_x_7030) ;  /* 0x0000000006087348 */ /* 0x000fea0003c00000 */
[----:B------:R1:W2:Y:S02]  /*da20*/  SHFL.BFLY P0, R11, R166, R5, R4 ;  /* 0x0c000005a60b7389 */ /* 0x0002a40000000004 */
[----:B-12---:R-:W-:Y:S05]  /*da30*/  ENDCOLLECTIVE ;  /* 0x000000000000791b */ /* 0x006fea0003800000 */
.L_x_7030:
[----:B------:R-:W-:Y:S05]  /*da40*/  BRA `(.L_x_7031) ;  /* 0xfffffff400607947 */ /* 0x000fea000383ffff */
.L_x_7032:
        /* <DEDUP_REMOVED lines=11> */
.L_x_10300:


//--------------------- .text._ZN5flash24flash_fwd_splitkv_kernelI23Flash_fwd_kernel_traitsILi32ELi64ELi128ELi4ELb0ELb0EN7cutlass6half_tE19Flash_kernel_traitsILi32ELi64ELi128ELi4ES3_EELb0ELb1ELb0ELb0ELb0ELb1ELb0ELb0EEEvNS_16Flash_fwd_paramsE --------------------------
	.section	.text._ZN5flash24flash_fwd_splitkv_kernelI23Flash_fwd_kernel_traitsILi32ELi64ELi128ELi4ELb0ELb0EN7cutlass6half_tE19Flash_kernel_traitsILi32ELi64ELi128ELi4ES3_EELb0ELb1ELb0ELb0ELb0ELb1ELb0ELb0EEEvNS_16Flash_fwd_paramsE,"ax",@progbits
	.align	128
        .global         _ZN5flash24flash_fwd_splitkv_kernelI23Flash_fwd_kernel_traitsILi32ELi64ELi128ELi4ELb0ELb0EN7cutlass6half_tE19Flash_kernel_traitsILi32ELi64ELi128ELi4ES3_EELb0ELb1ELb0ELb0ELb0ELb1ELb0ELb0EEEvNS_16Flash_fwd_paramsE
        .type           _ZN5flash24flash_fwd_splitkv_kernelI23Flash_fwd_kernel_traitsILi32ELi64ELi128ELi4ELb0ELb0EN7cutlass6half_tE19Flash_kernel_traitsILi32ELi64ELi128ELi4ES3_EELb0ELb1ELb0ELb0ELb0ELb1ELb0ELb0EEEvNS_16Flash_fwd_paramsE,@function
        .size           _ZN5flash24flash_fwd_splitkv_kernelI23Flash_fwd_kernel_traitsILi32ELi64ELi128ELi4ELb0ELb0EN7cutlass6half_tE19Flash_kernel_traitsILi32ELi64ELi128ELi4ES3_EELb0ELb1ELb0ELb0ELb0ELb1ELb0ELb0EEEvNS_16Flash_fwd_paramsE,(.L_x_10301 - _ZN5flash24flash_fwd_splitkv_kernelI23Flash_fwd_kernel_traitsILi32ELi64ELi128ELi4ELb0ELb0EN7cutlass6half_tE19Flash_kernel_traitsILi32ELi64ELi128ELi4ES3_EELb0ELb1ELb0ELb0ELb0ELb1ELb0ELb0EEEvNS_16Flash_fwd_paramsE)
        .other          _ZN5flash24flash_fwd_splitkv_kernelI23Flash_fwd_kernel_traitsILi32ELi64ELi128ELi4ELb0ELb0EN7cutlass6half_tE19Flash_kernel_traitsILi32ELi64ELi128ELi4ES3_EELb0ELb1ELb0ELb0ELb0ELb1ELb0ELb0EEEvNS_16Flash_fwd_paramsE,@"STO_CUDA_ENTRY STV_DEFAULT"
_ZN5flash24flash_fwd_splitkv_kernelI23Flash_fwd_kernel_traitsILi32ELi64ELi128ELi4ELb0ELb0EN7cutlass6half_tE19Flash_kernel_traitsILi32ELi64ELi128ELi4ES3_EELb0ELb1ELb0ELb0ELb0ELb1ELb0ELb0EEEvNS_16Flash_fwd_paramsE:
.text._ZN5flash24flash_fwd_splitkv_kernelI23Flash_fwd_kernel_traitsILi32ELi64ELi128ELi4ELb0ELb0EN7cutlass6half_tE19Flash_kernel_traitsILi32ELi64ELi128ELi4ES3_EELb0ELb1ELb0ELb0ELb0ELb1ELb0ELb0EEEvNS_16Flash_fwd_paramsE:
[----:B------:R-:W-:Y:S01]  /*0000*/  LDC R1, c[0x0][0x37c] ;  /* 0x0000df00ff017b82 */ /* 0x000fe20000000800 */
[----:B------:R-:W1:Y:S07]  /*0010*/  S2R R157, SR_CTAID.X ;  /* 0x00000000009d7919 */ /* 0x000e6e0000002500 */
[----:B------:R-:W2:Y:S01]  /*0020*/  LDC.64 R2, c[0x0][0x348] ;  /* 0x0000d200ff027b82 */ /* 0x000ea20000000a00 */
[----:B------:R-:W-:Y:S01]  /*0030*/  BSSY.RECONVERGENT B3, `(.L_x_7033) ;  /* 0x0000005000037945 */ /* 0x000fe20003800200 */
[----:B------:R-:W-:Y:S01]  /*0040*/  MOV R154, 0x80 ;  /* 0x00000080009a7802 */ /* 0x000fe20000000f00 */
[----:B------:R-:W3:Y:S01]  /*0050*/  S2R R156, SR_CTAID.Y ;  /* 0x00000000009c7919 */ /* 0x000ee20000002600 */
[----:B------:R-:W4:Y:S05]  /*0060*/  S2R R155, SR_CTAID.Z ;  /* 0x00000000009b7919 */ /* 0x000f2a0000002700 */
[----:B-1234-:R-:W-:Y:S05]  /*0070*/  CALL.REL.NOINC `($_ZN5flash24flash_fwd_splitkv_kernelI23Flash_fwd_kernel_traitsILi32ELi64ELi128ELi4ELb0ELb0EN7cutlass6half_tE19Flash_kernel_traitsILi32ELi64ELi128ELi4ES3_EELb0ELb1ELb0ELb0ELb0ELb1ELb0ELb0EEEvNS_16Flash_fwd_paramsE$_ZN5flash30compute_attn_1rowblock_splitkvI23Flash_fwd_kernel_traitsILi32ELi64ELi128ELi4ELb0ELb0EN7cutlass6half_tE19Flash_kernel_traitsILi32ELi64ELi128ELi4ES3_EELb0ELb1ELb0ELb0ELb0ELb1ELb0ELb0ENS_16Flash_fwd_paramsEEEvRKT8_iiiii) ;  /* 0x0000000000087944 */ /* 0x01efea0003c00000 */
[----:B------:R-:W-:Y:S05]  /*0080*/  BSYNC.RECONVERGENT B3 ;  /* 0x0000000000037941 */ /* 0x000fea0003800200 */
.L_x_7033:
[----:B------:R-:W-:Y:S05]  /*0090*/  EXIT ;  /* 0x000000000000794d */ /* 0x000fea0003800000 */
        .type           $_ZN5flash24flash_fwd_splitkv_kernelI23Flash_fwd_kernel_traitsILi32ELi64ELi128ELi4ELb0ELb0EN7cutlass6half_tE19Flash_kernel_traitsILi32ELi64ELi128ELi4ES3_EELb0ELb1ELb0ELb0ELb0ELb1ELb0ELb0EEEvNS_16Flash_fwd_paramsE$_ZN5flash30compute_attn_1rowblock_splitkvI23Flash_fwd_kernel_traitsILi32ELi64ELi128ELi4ELb0ELb0EN7cutlass6half_tE19Flash_kernel_traitsILi32ELi64ELi128ELi4ES3_EELb0ELb1ELb0ELb0ELb0ELb1ELb0ELb0ENS_16Flash_fwd_paramsEEEvRKT8_iiiii,@function
        .size           $_ZN5flash24flash_fwd_splitkv_kernelI23Flash_fwd_kernel_traitsILi32ELi64ELi128ELi4ELb0ELb0EN7cutlass6half_tE19Flash_kernel_traitsILi32ELi64ELi128ELi4ES3_EELb0ELb1ELb0ELb0ELb0ELb1ELb0ELb0EEEvNS_16Flash_fwd_paramsE$_ZN5flash30compute_attn_1rowblock_splitkvI23Flash_fwd_kernel_traitsILi32ELi64ELi128ELi4ELb0ELb0EN7cutlass6half_tE19Flash_kernel_traitsILi32ELi64ELi128ELi4ES3_EELb0ELb1ELb0ELb0ELb0ELb1ELb0ELb0ENS_16Flash_fwd_paramsEEEvRKT8_iiiii,(.L_x_10301 - $_ZN5flash24flash_fwd_splitkv_kernelI23Flash_fwd_kernel_traitsILi32ELi64ELi128ELi4ELb0ELb0EN7cutlass6half_tE19Flash_kernel_traitsILi32ELi64ELi128ELi4ES3_EELb0ELb1ELb0ELb0ELb0ELb1ELb0ELb0EEEvNS_16Flash_fwd_paramsE$_ZN5flash30compute_attn_1rowblock_splitkvI23Flash_fwd_kernel_traitsILi32ELi64ELi128ELi4ELb0ELb0EN7cutlass6half_tE19Flash_kernel_traitsILi32ELi64ELi128ELi4ES3_EELb0ELb1ELb0ELb0ELb0ELb1ELb0ELb0ENS_16Flash_fwd_paramsEEEvRKT8_iiiii)
$_ZN5flash24flash_fwd_splitkv_kernelI23Flash_fwd_kernel_traitsILi32ELi64ELi128ELi4ELb0ELb0EN7cutlass6half_tE19Flash_kernel_traitsILi32ELi64ELi128ELi4ES3_EELb0ELb1ELb0ELb0ELb0ELb1ELb0ELb0EEEvNS_16Flash_fwd_paramsE$_ZN5flash30compute_attn_1rowblock_splitkvI23Flash_fwd_kernel_traitsILi32ELi64ELi128ELi4ELb0ELb0EN7cutlass6half_tE19Flash_kernel_traitsILi32ELi64ELi128ELi4ES3_EELb0ELb1ELb0ELb0ELb0ELb1ELb0ELb0ENS_16Flash_fwd_paramsEEEvRKT8_iiiii:
        /* <DEDUP_REMOVED lines=38> */
.L_x_7035:
[----:B------:R-:W-:Y:S05]  /*0300*/  BSYNC.RECONVERGENT B0 ;  /* 0x0000000000007941 */ /* 0x000fea0003800200 */
.L_x_7034:
[----:B------:R-:W-:Y:S04]  /*0310*/  BSSY.RECONVERGENT B0, `(.L_x_7036) ;  /* 0x0000007000007945 */ /* 0x000fe80003800200 */
[----:B------:R-:W-:Y:S05]  /*0320*/  @!P3 BRA `(.L_x_7037) ;  /* 0x000000000014b947 */ /* 0x000fea0003800000 */
[----:B------:R-:W3:Y:S02]  /*0330*/  LD.E.U8 R6, desc[UR4][R2.64+0x1b2] ;  /* 0x0001b20402067980 */ /* 0x000ee4000c101100 */
[----:B---3--:R-:W-:-:S13]  /*0340*/  ISETP.NE.AND P1, PT, R6, RZ, PT ;  /* 0x000000ff0600720c */ /* 0x008fda0003f25270 */
[----:B------:R-:W3:Y:S02]  /*0350*/  @P1 LD.E R6, desc[UR4][R10.64+0x4] ;  /* 0x000004040a061980 */ /* 0x000ee4000c101900 */
[----:B---3-5:R-:W-:-:S06]  /*0360*/  @P1 IADD3 R45, PT, PT, R6, -R13, RZ ;  /* 0x8000000d062d1210 */ /* 0x028fcc0007ffe0ff */
[----:B------:R3:W5:Y:S02]  /*0370*/  @!P1 LD.E R45, desc[UR4][R10.64] ;  /* 0x000000040a2d9980 */ /* 0x000764000c101900 */
.L_x_7037:
[----:B------:R-:W-:Y:S05]  /*0380*/  BSYNC.RECONVERGENT B0 ;  /* 0x0000000000007941 */ /* 0x000fea0003800200 */
.L_x_7036:
        /* <DEDUP_REMOVED lines=8> */
.L_x_7039:
[----:B------:R-:W4:Y:S01]  /*0410*/  LD.E.64 R6, desc[UR4][R2.64+0x108] ;  /* 0x0001080402067980 */ /* 0x000f22000c101b00 */
[----:B------:R-:W-:Y:S01]  /*0420*/  BSSY.RECONVERGENT B0, `(.L_x_7041) ;  /* 0x0000006000007945 */ /* 0x000fe20003800200 */
[----:B------:R-:W-:Y:S01]  /*0430*/  IMAD.MOV.U32 R5, RZ, RZ, RZ ;  /* 0x000000ffff057224 */ /* 0x000fe200078e00ff */
[----:B----4-:R-:W-:-:S04]  /*0440*/  ISETP.NE.U32.AND P0, PT, R6, RZ, PT ;  /* 0x000000ff0600720c */ /* 0x010fc80003f05070 */
[----:B------:R-:W-:-:S13]  /*0450*/  ISETP.NE.AND.EX P0, PT, R7, RZ, PT, P0 ;  /* 0x000000ff0700720c */ /* 0x000fda0003f05300 */
[----:B------:R-:W-:Y:S05]  /*0460*/  @!P0 BRA `(.L_x_7042) ;  /* 0x0000000000048947 */ /* 0x000fea0003800000 */
[----:B------:R4:W5:Y:S02]  /*0470*/  LD.E R5, desc[UR4][R2.64+0xbc] ;  /* 0x0000bc0402057980 */ /* 0x000964000c101900 */
.L_x_7042:
[----:B------:R-:W-:Y:S05]  /*0480*/  BSYNC.RECONVERGENT B0 ;  /* 0x0000000000007941 */ /* 0x000fea0003800200 */
.L_x_7041:
[----:B-----5:R-:W-:Y:S02]  /*0490*/  IADD3 R45, PT, PT, R5, R45, -R12 ;  /* 0x0000002d052d7210 */ /* 0x020fe40007ffe80c */
.L_x_7040:
[----:B------:R-:W-:Y:S05]  /*04a0*/  BSYNC.RECONVERGENT B1 ;  /* 0x0000000000017941 */ /* 0x000fea0003800200 */
.L_x_7038:
[----:B------:R-:W-:Y:S01]  /*04b0*/  IMAD.SHL.U32 R5, R157, 0x40, RZ ;  /* 0x000000409d057824 */ /* 0x000fe200078e00ff */
[----:B------:R-:W-:Y:S01]  /*04c0*/  MOV R6, R154 ;  /* 0x0000009a00067202 */ /* 0x000fe20000000f00 */
[----:B------:R-:W-:-:S03]  /*04d0*/  IMAD.MOV.U32 R7, RZ, RZ, 0x0 ;  /* 0x00000000ff077424 */ /* 0x000fc600078e00ff */
[----:B------:R-:W-:-:S13]  /*04e0*/  ISETP.GT.AND P0, PT, R48, R5, PT ;  /* 0x000000053000720c */ /* 0x000fda0003f04270 */
[----:B-1234-:R-:W-:Y:S05]  /*04f0*/  @!P0 RET.REL.NODEC R6 `(_ZN5flash24flash_fwd_splitkv_kernelI23Flash_fwd_kernel_traitsILi32ELi64ELi128ELi4ELb0ELb0EN7cutlass6half_tE19Flash_kernel_traitsILi32ELi64ELi128ELi4ES3_EELb0ELb1ELb0ELb0ELb0ELb1ELb0ELb0EEEvNS_16Flash_fwd_paramsE) ;  /* 0xfffffff806c08950 */ /* 0x01efea0003c3ffff */
        /* <DEDUP_REMOVED lines=40> */
[----:B------:R-:W-:Y:S01]  /*0780*/  ISETP.NE.AND P2, PT, R18, RZ, PT ;  /* 0x000000ff1200720c */ /* 0x000fe20003f45270 */
        /* <DEDUP_REMOVED lines=10> */
[----:B------:R-:W-:Y:S01]  /*0830*/  SHF.R.U32.HI R7, RZ, 0x2, R86 ;  /* 0x00000002ff077819 */ /* 0x000fe20000011656 */
[----:B-1----:R-:W-:Y:S01]  /*0840*/  IMAD R3, R17, R5, RZ ;  /* 0x0000000511037224 */ /* 0x002fe200078e02ff */
[----:B------:R-:W-:Y:S02]  /*0850*/  IADD3 R12, P0, PT, R12, R22, RZ ;  /* 0x000000160c0c7210 */ /* 0x000fe40007f1e0ff */
[----:B------:R-:W-:-:S02]  /*0860*/  ISETP.GE.OR P5, PT, R7, R48, P4 ;  /* 0x000000300700720c */ /* 0x000fc400027a6670 */
[----:B------:R-:W-:Y:S01]  /*0870*/  IADD3.X R13, PT, PT, R8, R23, R3, P0, !PT ;  /* 0x00000017080d7210 */ /* 0x000fe200007fe403 */
[-C--:B----4-:R-:W-:Y:S02]  /*0880*/  IMAD R2, R15, R155.reuse, RZ ;  /* 0x0000009b0f027224 */ /* 0x090fe400078e02ff */
[----:B------:R-:W-:-:S04]  /*0890*/  IMAD.WIDE.U32 R12, R14, R155, R12 ;  /* 0x0000009b0e0c7225 */ /* 0x000fc800078e000c */
[----:B------:R-:W-:-:S04]  /*08a0*/  IMAD R6, R6, R156, R155 ;  /* 0x0000009c06067224 */ /* 0x000fc800078e029b */
        /* <DEDUP_REMOVED lines=30> */
.L_x_7045:
[----:B------:R-:W-:Y:S05]  /*0a90*/  BSYNC.RECONVERGENT B0 ;  /* 0x0000000000007941 */ /* 0x000fea0003800200 */
.L_x_7044:
[----:B------:R-:W-:Y:S01]  /*0aa0*/  MOV R155, 0x0 ;  /* 0x00000000009b7802 */ /* 0x000fe20000000f00 */
[----:B------:R1:W-:Y:S03]  /*0ab0*/  @!P3 ST.E desc[UR4][R2.64], R0 ;  /* 0x000000000200b985 */ /* 0x0003e6000c101904 */
[----:B-12---:R-:W-:Y:S05]  /*0ac0*/  @P2 RET.REL.NODEC R154 `(_ZN5flash24flash_fwd_splitkv_kernelI23Flash_fwd_kernel_traitsILi32ELi64ELi128ELi4ELb0ELb0EN7cutlass6half_tE19Flash_kernel_traitsILi32ELi64ELi128ELi4ES3_EELb0ELb1ELb0ELb0ELb0ELb1ELb0ELb0EEEvNS_16Flash_fwd_paramsE) ;  /* 0xfffffff49a4c2950 */ /* 0x006fea0003c3ffff */
[----:B------:R-:W-:Y:S02]  /*0ad0*/  MOV R5, 0x7f800000 ;  /* 0x7f80000000057802 */ /* 0x000fe40000000f00 */
[----:B------:R-:W-:-:S03]  /*0ae0*/  MOV R155, 0x0 ;  /* 0x00000000009b7802 */ /* 0x000fc60000000f00 */
[----:B------:R1:W-:Y:S02]  /*0af0*/  ST.E desc[UR4][R2.64+0x80], R5 ;  /* 0x0000800502007985 */ /* 0x0003e4000c101904 */
[----:B-1----:R-:W-:Y:S05]  /*0b00*/  RET.REL.NODEC R154 `(_ZN5flash24flash_fwd_splitkv_kernelI23Flash_fwd_kernel_traitsILi32ELi64ELi128ELi4ELb0ELb0EN7cutlass6half_tE19Flash_kernel_traitsILi32ELi64ELi128ELi4ES3_EELb0ELb1ELb0ELb0ELb0ELb1ELb0ELb0EEEvNS_16Flash_fwd_paramsE) ;  /* 0xfffffff49a3c7950 */ /* 0x002fea0003c3ffff */
.L_x_7043:
        /* <DEDUP_REMOVED lines=103> */
.L_x_7047:
        /* <DEDUP_REMOVED lines=12> */
[----:B------:R-:W-:Y:S02]  /*1240*/  MOV R15, RZ ;  /* 0x000000ff000f7202 */ /* 0x000fe40000000f00 */
        /* <DEDUP_REMOVED lines=20> */
[----:B------:R-:W-:Y:S01]  /*1390*/  @!P1 IADD3 R7, PT, PT, R7, -R4, RZ ;  /* 0x8000000407079210 */ /* 0x000fe20007ffe0ff */
[----:B------:R-:W-:Y:S01]  /*13a0*/  @!P2 IMAD R9, R20, R6, R9 ;  /* 0x000000061409a224 */ /* 0x000fe200078e0209 */
[----:B------:R-:W-:Y:S02]  /*13b0*/  @!P2 IADD3 R25, PT, PT, R25, R0, RZ ;  /* 0x000000001919a210 */ /* 0x000fe40007ffe0ff */
[----:B------:R-:W-:Y:S01]  /*13c0*/  ISETP.GE.U32.AND P3, PT, R7, R4, PT ;  /* 0x000000040700720c */ /* 0x000fe20003f66070 */
[----:B------:R-:W-:Y:S01]  /*13d0*/  @P2 IMAD.IADD R0, R12, 0x1, R13 ;  /* 0x000000010c002824 */ /* 0x000fe200078e020d */
[----:B------:R-:W-:Y:S01]  /*13e0*/  LOP3.LUT R6, R155, R14, RZ, 0x3c, !PT ;  /* 0x0000000e9b067212 */ /* 0x000fe200078e3cff */
[----:B------:R-:W-:-:S03]  /*13f0*/  @!P2 IMAD.WIDE.U32 R24, R20, R11, R24 ;  /* 0x0000000b1418a225 */ /* 0x000fc600078e0018 */
[----:B------:R-:W-:Y:S01]  /*1400*/  ISETP.GE.AND P0, PT, R6, RZ, PT ;  /* 0x000000ff0600720c */ /* 0x000fe20003f06270 */
[----:B------:R-:W-:Y:S01]  /*1410*/  @!P1 VIADD R10, R10, 0x1 ;  /* 0x000000010a0a9836 */ /* 0x000fe20000000000 */
[----:B------:R-:W-:Y:S01]  /*1420*/  ISETP.NE.AND P1, PT, R14, RZ, PT ;  /* 0x000000ff0e00720c */ /* 0x000fe20003f25270 */
[-C--:B------:R-:W-:Y:S02]  /*1430*/  @P2 IMAD R4, R139, R0.reuse, RZ ;  /* 0x000000008b042224 */ /* 0x080fe400078e02ff */
[----:B------:R-:W-:Y:S01]  /*1440*/  @P2 IMAD.WIDE.U32 R20, R138, R0, RZ ;  /* 0x000000008a142225 */ /* 0x000fe200078e00ff */
[----:B------:R-:W-:Y:S02]  /*1450*/  @!P2 IADD3 R9, PT, PT, R25, R9, RZ ;  /* 0x000000091909a210 */ /* 0x000fe40007ffe0ff */
[----:B------:R-:W-:Y:S01]  /*1460*/  LEA R0, R44, 0xffffff80, 0x7 ;  /* 0xffffff802c007811 */ /* 0x000fe200078e38ff */
[----:B------:R-:W-:Y:S01]  /*1470*/  @!P2 IMAD.MOV.U32 R8, RZ, RZ, R24 ;  /* 0x000000ffff08a224 */ /* 0x000fe200078e0018 */
[----:B------:R-:W-:-:S02]  /*1480*/  @P2 IADD3 R9, PT, PT, R21, R4, RZ ;  /* 0x0000000415092210 */ /* 0x000fc40007ffe0ff */
[----:B------:R-:W-:Y:S01]  /*1490*/  @P2 MOV R8, R20 ;  /* 0x0000001400082202 */ /* 0x000fe20000000f00 */
[----:B------:R-:W-:Y:S01]  /*14a0*/  @!P2 IMAD R4, R141, R12, RZ ;  /* 0x0000000c8d04a224 */ /* 0x000fe200078e02ff */
[----:B------:R-:W-:Y:S02]  /*14b0*/  @!P2 SHF.R.S32.HI R7, RZ, 0x1f, R12 ;  /* 0x0000001fff07a819 */ /* 0x000fe4000001140c */
        /* <DEDUP_REMOVED lines=27> */
[----:B------:R-:W-:-:S02]  /*1670*/  MOV R9, R0 ;  /* 0x0000000000097202 */ /* 0x000fc40000000f00 */
.L_x_7048:
[----:B------:R-:W-:Y:S05]  /*1680*/  BSYNC.RECONVERGENT B0 ;  /* 0x0000000000007941 */ /* 0x000fea0003800200 */
.L_x_7046:
        /* <DEDUP_REMOVED lines=31> */
[----:B-----5:R-:W-:Y:S02]  /*1880*/  IMAD R32, R15, R140, RZ ;  /* 0x0000008c0f207224 */ /* 0x020fe400078e02ff */
[----:B------:R-:W-:Y:S01]  /*1890*/  @!P1 IMAD.MOV R18, RZ, RZ, -R18 ;  /* 0x000000ffff129224 */ /* 0x000fe200078e0a12 */
[----:B------:R-:W-:Y:S02]  /*18a0*/  @!P2 LOP3.LUT R18, RZ, R14, RZ, 0x33, !PT ;  /* 0x0000000eff12a212 */ /* 0x000fe400078e33ff */
[----:B------:R-:W-:Y:S01]  /*18b0*/  SHF.L.U32 R143, R86, 0x3, RZ ;  /* 0x00000003568f7819 */ /* 0x000fe200000006ff */
[C---:B------:R-:W-:Y:S01]  /*18c0*/  IMAD R15, R9.reuse, R141, R32 ;  /* 0x0000008d090f7224 */ /* 0x040fe200078e0220 */
[----:B------:R-:W-:Y:S01]  /*18d0*/  SHF.R.S32.HI R17, RZ, 0x1f, R18 ;  /* 0x0000001fff117819 */ /* 0x000fe20000011412 */
[----:B------:R-:W-:Y:S01]  /*18e0*/  IMAD.WIDE.U32 R32, R9, R140, RZ ;  /* 0x0000008c09207225 */ /* 0x000fe200078e00ff */
[----:B------:R-:W-:-:S03]  /*18f0*/  LOP3.LUT R144, R143, 0x18, RZ, 0xc0, !PT ;  /* 0x000000188f907812 */ /* 0x000fc600078ec0ff */
[----:B------:R-:W-:Y:S02]  /*1900*/  IMAD R14, R31, R18, RZ ;  /* 0x000000121f0e7224 */ /* 0x000fe400078e02ff */
[----:B------:R-:W-:Y:S01]  /*1910*/  IMAD.IADD R9, R33, 0x1, R15 ;  /* 0x0000000121097824 */ /* 0x000fe200078e020f */
        /* <DEDUP_REMOVED lines=19> */
[----:B------:R-:W-:Y:S02]  /*1a50*/  IMAD R151, R139, R52, RZ ;  /* 0x000000348b977224 */ /* 0x000fe400078e02ff */
[----:B------:R-:W-:Y:S01]  /*1a60*/  IMAD.WIDE.U32 R14, R52, R138, R14 ;  /* 0x0000008a340e7225 */ /* 0x000fe200078e000e */
[----:B-1----:R-:W-:-:S03]  /*1a70*/  ULEA UR6, UR6, UR7, 0x18 ;  /* 0x0000000706067291 */ /* 0x002fc6000f8ec0ff */
[----:B------:R-:W-:Y:S01]  /*1a80*/  IMAD.WIDE.U32 R18, R52, R140, R18 ;  /* 0x0000008c34127225 */ /* 0x000fe200078e0012 */
[----:B------:R-:W-:Y:S01]  /*1a90*/  MOV R53, RZ ;  /* 0x000000ff00357202 */ /* 0x000fe20000000f00 */
[----:B------:R-:W-:Y:S01]  /*1aa0*/  BSSY.RECONVERGENT B0, `(.L_x_7049) ;  /* 0x0000028000007945 */ /* 0x000fe20003800200 */
[----:B------:R-:W-:Y:S01]  /*1ab0*/  IADD3 R151, PT, PT, R15, R151, RZ ;  /* 0x000000970f977210 */ /* 0x000fe20007ffe0ff */
[----:B------:R-:W-:Y:S02]  /*1ac0*/  IMAD.IADD R153, R19, 0x1, R153 ;  /* 0x0000000113997824 */ /* 0x000fe400078e0299 */
        /* <DEDUP_REMOVED lines=36> */
.L_x_7051:
[----:B------:R1:W-:Y:S02]  /*1d10*/  STS.128 [R163], RZ ;  /* 0x000000ffa3007388 */ /* 0x0003e40000000c00 */
.L_x_7050:
[----:B------:R-:W-:Y:S05]  /*1d20*/  BSYNC.RECONVERGENT B0 ;  /* 0x0000000000007941 */ /* 0x000fea0003800200 */
.L_x_7049:
        /* <DEDUP_REMOVED lines=23> */
.L_x_7053:
[----:B------:R-:W-:Y:S05]  /*1ea0*/  BSYNC.RECONVERGENT B0 ;  /* 0x0000000000007941 */ /* 0x000fea0003800200 */
.L_x_7052:
        /* <DEDUP_REMOVED lines=11> */
.L_x_7056:
[----:B------:R4:W-:Y:S02]  /*1f60*/  STS.128 [R163+0x1000], RZ ;  /* 0x001000ffa3007388 */ /* 0x0009e40000000c00 */
.L_x_7055:
[----:B------:R-:W-:Y:S05]  /*1f70*/  BSYNC.RECONVERGENT B0 ;  /* 0x0000000000007941 */ /* 0x000fea0003800200 */
.L_x_7054:
[----:B------:R-:W-:Y:S01]  /*1f80*/  ISETP.GE.AND P3, PT, R5, R4, PT ;  /* 0x000000040500720c */ /* 0x000fe20003f66270 */
[----:B---3--:R-:W-:Y:S01]  /*1f90*/  VIADD R11, R52, 0x40 ;  /* 0x00000040340b7836 */ /* 0x008fe20000000000 */
        /* <DEDUP_REMOVED lines=14> */
.L_x_7058:
[----:B------:R-:W-:Y:S05]  /*2080*/  BSYNC.RECONVERGENT B0 ;  /* 0x0000000000007941 */ /* 0x000fea0003800200 */
.L_x_7057:
        /* <DEDUP_REMOVED lines=11> */
.L_x_7060:
[----:B------:R-:W-:Y:S05]  /*2140*/  BSYNC.RECONVERGENT B0 ;  /* 0x0000000000007941 */ /* 0x000fea0003800200 */
.L_x_7059:
        /* <DEDUP_REMOVED lines=11> */
.L_x_7062:
[----:B------:R-:W-:Y:S05]  /*2200*/  BSYNC.RECONVERGENT B0 ;  /* 0x0000000000007941 */ /* 0x000fea0003800200 */
.L_x_7061:
        /* <DEDUP_REMOVED lines=17> */
.L_x_7065:
[----:B------:R1:W-:Y:S01]  /*2320*/  STS.128 [R163+0x3000], RZ ;  /* 0x003000ffa3007388 */ /* 0x0003e20000000c00 */
[----:B------:R-:W-:Y:S05]  /*2330*/  BRA `(.L_x_7066) ;  /* 0x0000000000047947 */ /* 0x000fea0003800000 */
.L_x_7064:
[----:B------:R1:W-:Y:S02]  /*2340*/  STS.128 [R163+0x3000], RZ ;  /* 0x003000ffa3007388 */ /* 0x0003e40000000c00 */
.L_x_7066:
[----:B------:R-:W-:Y:S05]  /*2350*/  BSYNC.RECONVERGENT B0 ;  /* 0x0000000000007941 */ /* 0x000fea0003800200 */
.L_x_7063:
        /* <DEDUP_REMOVED lines=15> */
.L_x_7068:
[----:B------:R-:W-:Y:S05]  /*2450*/  BSYNC.RECONVERGENT B0 ;  /* 0x0000000000007941 */ /* 0x000fea0003800200 */
.L_x_7067:
        /* <DEDUP_REMOVED lines=12> */
.L_x_7070:
[----:B------:R-:W-:Y:S05]  /*2520*/  BSYNC.RECONVERGENT B0 ;  /* 0x0000000000007941 */ /* 0x000fea0003800200 */
.L_x_7069:
        /* <DEDUP_REMOVED lines=12> */
.L_x_7072:
[----:B------:R-:W-:Y:S05]  /*25f0*/  BSYNC.RECONVERGENT B0 ;  /* 0x0000000000007941 */ /* 0x000fea0003800200 */
.L_x_7071:
        /* <DEDUP_REMOVED lines=10> */
[--C-:B------:R-:W-:Y:S02]  /*26a0*/  LOP3.LUT R4, R7, 0xc0, R30.reuse, 0xf8, !PT ;  /* 0x000000c007047812 */ /* 0x100fe400078ef81e */
[----:B------:R-:W-:Y:S02]  /*26b0*/  LOP3.LUT R5, R5, 0x100, RZ, 0xc0, !PT ;  /* 0x0000010005057812 */ /* 0x000fe400078ec0ff */
[----:B------:R-:W-:Y:S02]  /*26c0*/  LOP3.LUT R9, R133, 0x20, R30, 0xf8, !PT ;  /* 0x0000002085097812 */ /* 0x000fe400078ef81e */
[----:B------:R-:W-:Y:S02]  /*26d0*/  LOP3.LUT R7, R30, 0xc0, RZ, 0xc0, !PT ;  /* 0x000000c01e077812 */ /* 0x000fe400078ec0ff */
[----:B------:R-:W-:-:S02]  /*26e0*/  LOP3.LUT R31, R4, R29, RZ, 0x3c, !PT ;  /* 0x0000001d041f7212 */ /* 0x000fc400078e3cff */
[--C-:B------:R-:W-:Y:S02]  /*26f0*/  LOP3.LUT R5, R5, 0x20, R30.reuse, 0xf8, !PT ;  /* 0x0000002005057812 */ /* 0x100fe400078ef81e */
        /* <DEDUP_REMOVED lines=9> */
[----:B-----5:R-:W-:Y:S01]  /*2790*/  IADD3 R49, PT, PT, R49, R45, -R48 ;  /* 0x0000002d31317210 */ /* 0x020fe20007ffe830 */
[----:B------:R-:W1:Y:S01]  /*27a0*/  LDSM.16.M88.4 R36, [R46+0x1000] ;  /* 0x001000002e24783b */ /* 0x000e620000000200 */
[----:B------:R-:W-:-:S03]  /*27b0*/  SEL R28, R28, 0xffffffe0, !P5 ;  /* 0xffffffe01c1c7807 */ /* 0x000fc60006800000 */
[----:B------:R-:W3:Y:S01]  /*27c0*/  LDSM.16.M88.4 R24, [R46+0x1400] ;  /* 0x001400002e18783b */ /* 0x000ee20000000200 */
[----:B------:R-:W-:Y:S02]  /*27d0*/  IADD3 R16, PT, PT, R13, R28, RZ ;  /* 0x0000001c0d107210 */ /* 0x000fe40007ffe0ff */
[----:B------:R-:W-:-:S04]  /*27e0*/  IADD3 R21, PT, PT, R28, R46, RZ ;  /* 0x0000002e1c157210 */ /* 0x000fc80007ffe0ff */
[----:B------:R-:W-:Y:S04]  /*27f0*/  LDSM.16.M88.4 R16, [R16] ;  /* 0x000000001010783b */ /* 0x000fe80000000200 */
[----:B------:R-:W4:Y:S04]  /*2800*/  LDSM.16.M88.4 R4, [R21+0x1000] ;  /* 0x001000001504783b */ /* 0x000f280000000200 */
[----:B------:R-:W4:Y:S01]  /*2810*/  LDSM.16.M88.4 R40, [R21+0x1400] ;  /* 0x001400001528783b */ /* 0x000f220000000200 */
[C---:B-1----:R-:W-:Y:S08]  /*2820*/  HMMA.16816.F32 R8, R32.reuse, R36, RZ ;  /* 0x000000242008723c */ /* 0x042ff000000018ff */
[C---:B------:R-:W-:Y:S08]  /*2830*/  HMMA.16816.F32 R36, R32.reuse, R38, RZ ;  /* 0x000000262024723c */ /* 0x040ff000000018ff */
[----:B---3--:R-:W-:Y:S08]  /*2840*/  HMMA.16816.F32 R12, R32, R24, RZ ;  /* 0x00000018200c723c */ /* 0x008ff000000018ff */
[C---:B----4-:R-:W-:Y:S08]  /*2850*/  HMMA.16816.F32 R8, R16.reuse, R4, R8 ;  /* 0x000000041008723c */ /* 0x050ff00000001808 */
[C---:B------:R-:W-:Y:S01]  /*2860*/  HMMA.16816.F32 R36, R16.reuse, R6, R36 ;  /* 0x000000061024723c */ /* 0x040fe20000001824 */
[----:B------:R-:W1:Y:S07]  /*2870*/  LDSM.16.M88.4 R4, [R46+0x1800] ;  /* 0x001800002e04783b */ /* 0x000e6e0000000200 */
[----:B------:R-:W-:Y:S03]  /*2880*/  HMMA.16816.F32 R12, R16, R40, R12 ;  /* 0x00000028100c723c */ /* 0x000fe6000000180c */
[-C--:B--2---:R-:W-:Y:S01]  /*2890*/  FMUL.FTZ R8, R8, R47.reuse ;  /* 0x0000002f08087220 */ /* 0x084fe20000410000 */
[-C--:B------:R-:W-:Y:S01]  /*28a0*/  FMUL.FTZ R54, R9, R47.reuse ;  /* 0x0000002f09367220 */ /* 0x080fe20000410000 */
[-C--:B------:R-:W-:Y:S01]  /*28b0*/  FMUL.FTZ R51, R10, R47.reuse ;  /* 0x0000002f0a337220 */ /* 0x080fe20000410000 */
[-C--:B------:R-:W-:Y:S01]  /*28c0*/  FMUL.FTZ R50, R11, R47.reuse ;  /* 0x0000002f0b327220 */ /* 0x080fe20000410000 */
[----:B------:R2:W3:Y:S04]  /*28d0*/  MUFU.TANH R53, R8 ;  /* 0x0000000800357308 */ /* 0x0004e80000002400 */
[-C--:B------:R-:W-:Y:S01]  /*28e0*/  FMUL.FTZ R36, R36, R47.reuse ;  /* 0x0000002f24247220 */ /* 0x080fe20000410000 */
[----:B------:R-:W-:-:S07]  /*28f0*/  FMUL.FTZ R37, R37, R47 ;  /* 0x0000002f25257220 */ /* 0x000fce0000410000 */
[-C--:B------:R-:W-:Y:S01]  /*2900*/  FMUL.FTZ R12, R12, R47.reuse ;  /* 0x0000002f0c0c7220 */ /* 0x080fe20000410000 */
[-C--:B------:R-:W-:Y:S01]  /*2910*/  FMUL.FTZ R13, R13, R47.reuse ;  /* 0x0000002f0d0d7220 */ /* 0x080fe20000410000 */
[-C--:B------:R-:W-:Y:S01]  /*2920*/  FMUL.FTZ R56, R38, R47.reuse ;  /* 0x0000002f26387220 */ /* 0x080fe20000410000 */
[-C--:B------:R-:W-:Y:S01]  /*2930*/  FMUL.FTZ R57, R39, R47.reuse ;  /* 0x0000002f27397220 */ /* 0x080fe20000410000 */
[-C--:B------:R-:W-:Y:S01]  /*2940*/  FMUL.FTZ R59, R14, R47.reuse ;  /* 0x0000002f0e3b7220 */ /* 0x080fe20000410000 */
[----:B------:R-:W4:Y:S01]  /*2950*/  MUFU.TANH R55, R36 ;  /* 0x0000002400377308 */ /* 0x000f220000002400 */
[----:B------:R-:W-:-:S07]  /*2960*/  FMUL.FTZ R60, R15, R47 ;  /* 0x0000002f0f3c7220 */ /* 0x000fce0000410000 */
[----:B------:R1:W1:Y:S01]  /*2970*/  MUFU.TANH R58, R37 ;  /* 0x00000025003a7308 */ /* 0x0002620000002400 */
[C---:B--2---:R-:W-:Y:S01]  /*2980*/  HMMA.16816.F32 R8, R32.reuse, R26, RZ ;  /* 0x0000001a2008723c */ /* 0x044fe200000018ff */
[----:B------:R-:W2:Y:S06]  /*2990*/  LDSM.16.M88.4 R24, [R21+0x1800] ;  /* 0x001800001518783b */ /* 0x000eac0000000200 */
[----:B------:R-:W2:Y:S08]  /*29a0*/  MUFU.TANH R61, R12 ;  /* 0x0000000c003d7308 */ /* 0x000eb00000002400 */
[----:B------:R3:W2:Y:S01]  /*29b0*/  MUFU.TANH R62, R13 ;  /* 0x0000000d003e7308 */ /* 0x0006a20000002400 */
[----:B-1----:R-:W-:Y:S07]  /*29c0*/  HMMA.16816.F32 R36, R32, R4, RZ ;  /* 0x000000042024723c */ /* 0x002fee00000018ff */
[----:B------:R-:W1:Y:S01]  /*29d0*/  MUFU.TANH R54, R54 ;  /* 0x0000003600367308 */ /* 0x000e620000002400 */
[----:B------:R-:W-:Y:S01]  /*29e0*/  HMMA.16816.F32 R8, R16, R42, R8 ;  /* 0x0000002a1008723c */ /* 0x000fe20000001808 */
[----:B------:R-:W4:Y:S06]  /*29f0*/  LDSM.16.M88.4 R40, [R46+0x1c00] ;  /* 0x001c00002e28783b */ /* 0x000f2c0000000200 */
[----:B------:R-:W1:Y:S01]  /*2a00*/  MUFU.TANH R51, R51 ;  /* 0x0000003300337308 */ /* 0x000e620000002400 */
[----:B---3--:R-:W3:Y:S01]  /*2a10*/  LDSM.16.M88.4 R12, [R21+0x1c00] ;  /* 0x001c0000150c783b */ /* 0x008ee20000000200 */
[----:B------:R-:W-:Y:S06]  /*2a20*/  HMMA.16816.F32 R4, R32, R6, RZ ;  /* 0x000000062004723c */ /* 0x000fec00000018ff */
[----:B------:R-:W1:Y:S02]  /*2a30*/  MUFU.TANH R50, R50 ;  /* 0x0000003200327308 */ /* 0x000e640000002400 */
[C---:B--2---:R-:W-:Y:S02]  /*2a40*/  HMMA.16816.F32 R36, R16.reuse, R24, R36 ;  /* 0x000000181024723c */ /* 0x044fe40000001824 */
[-C--:B------:R-:W-:Y:S01]  /*2a50*/  FMUL.FTZ R8, R8, R47.reuse ;  /* 0x0000002f08087220 */ /* 0x080fe20000410000 */
[-C--:B------:R-:W-:Y:S01]  /*2a60*/  FMUL.FTZ R66, R9, R47.reuse ;  /* 0x0000002f09427220 */ /* 0x080fe20000410000 */
[-C--:B------:R-:W-:Y:S01]  /*2a70*/  FMUL.FTZ R63, R10, R47.reuse ;  /* 0x0000002f0a3f7220 */ /* 0x080fe20000410000 */
[-C--:B------:R-:W-:Y:S01]  /*2a80*/  FMUL.FTZ R65, R11, R47.reuse ;  /* 0x0000002f0b417220 */ /* 0x080fe20000410000 */
[----:B------:R4:W2:Y:S06]  /*2a90*/  MUFU.TANH R64, R8 ;  /* 0x0000000800407308 */ /* 0x0008ac0000002400 */
[----:B------:R-:W-:Y:S01]  /*2aa0*/  HMMA.16816.F32 R4, R16, R26, R4 ;  /* 0x0000001a1004723c */ /* 0x000fe20000001804 */
[----:B------:R-:W1:Y:S01]  /*2ab0*/  LDSM.16.M88.4 R24, [R46+0x2000] ;  /* 0x002000002e18783b */ /* 0x000e620000000200 */
[----:B------:R-:W1:Y:S05]  /*2ac0*/  MUFU.TANH R56, R56 ;  /* 0x0000003800387308 */ /* 0x000e6a0000002400 */
[-C--:B------:R-:W-:Y:S01]  /*2ad0*/  FMUL.FTZ R36, R36, R47.reuse ;  /* 0x0000002f24247220 */ /* 0x080fe20000410000 */
[-C--:B------:R-:W-:Y:S01]  /*2ae0*/  FMUL.FTZ R72, R37, R47.reuse ;  /* 0x0000002f25487220 */ /* 0x080fe20000410000 */
[-C--:B------:R-:W-:Y:S01]  /*2af0*/  FMUL.FTZ R67, R38, R47.reuse ;  /* 0x0000002f26437220 */ /* 0x080fe20000410000 */
[-C--:B------:R-:W-:Y:S01]  /*2b00*/  FMUL.FTZ R68, R39, R47.reuse ;  /* 0x0000002f27447220 */ /* 0x080fe20000410000 */
[----:B------:R2:W1:Y:S01]  /*2b10*/  MUFU.TANH R70, R36 ;  /* 0x0000002400467308 */ /* 0x0004620000002400 */
[C---:B----4-:R-:W-:Y:S07]  /*2b20*/  HMMA.16816.F32 R8, R32.reuse, R40, RZ ;  /* 0x000000282008723c */ /* 0x050fee00000018ff */
[-C--:B------:R-:W-:Y:S01]  /*2b30*/  FMUL.FTZ R74, R4, R47.reuse ;  /* 0x0000002f044a7220 */ /* 0x080fe20000410000 */
[----:B------:R-:W-:Y:S01]  /*2b40*/  HMMA.16816.F32 R40, R32, R42, RZ ;  /* 0x0000002a2028723c */ /* 0x000fe200000018ff */
[-C--:B------:R-:W-:Y:S01]  /*2b50*/  FMUL.FTZ R76, R5, R47.reuse ;  /* 0x0000002f054c7220 */ /* 0x080fe20000410000 */
[-C--:B------:R-:W-:Y:S01]  /*2b60*/  FMUL.FTZ R69, R6, R47.reuse ;  /* 0x0000002f06457220 */ /* 0x080fe20000410000 */
[-C--:B------:R-:W-:Y:S01]  /*2b70*/  FMUL.FTZ R71, R7, R47.reuse ;  /* 0x0000002f07477220 */ /* 0x080fe20000410000 */
[----:B------:R-:W4:Y:S01]  /*2b80*/  MUFU.TANH R57, R57 ;  /* 0x0000003900397308 */ /* 0x000f220000002400 */
[----:B--2---:R-:W2:Y:S07]  /*2b90*/  LDSM.16.M88.4 R36, [R21+0x2000] ;  /* 0x002000001524783b */ /* 0x004eae0000000200 */
[C---:B---3--:R-:W-:Y:S01]  /*2ba0*/  HMMA.16816.F32 R8, R16.reuse, R12, R8 ;  /* 0x0000000c1008723c */ /* 0x048fe20000001808 */
[----:B------:R-:W3:Y:S07]  /*2bb0*/  MUFU.TANH R59, R59 ;  /* 0x0000003b003b7308 */ /* 0x000eee0000002400 */
[----:B------:R-:W-:Y:S01]  /*2bc0*/  HMMA.16816.F32 R40, R16, R14, R40 ;  /* 0x0000000e1028723c */ /* 0x000fe20000001828 */
[----:B------:R-:W4:Y:S01]  /*2bd0*/  LDSM.16.M88.4 R12, [R46+0x2400] ;  /* 0x002400002e0c783b */ /* 0x000f220000000200 */
[----:B------:R-:W2:Y:S06]  /*2be0*/  MUFU.TANH R60, R60 ;  /* 0x0000003c003c7308 */ /* 0x000eac0000002400 */
[----:B-1----:R-:W-:Y:S02]  /*2bf0*/  HMMA.16816.F32 R4, R32, R24, RZ ;  /* 0x000000182004723c */ /* 0x002fe400000018ff */
[----:B------:R-:W1:Y:S01]  /*2c00*/  MUFU.TANH R66, R66 ;  /* 0x0000004200427308 */ /* 0x000e620000002400 */
[-C--:B------:R-:W-:Y:S01]  /*2c10*/  FMUL.FTZ R8, R8, R47.reuse ;  /* 0x0000002f08087220 */ /* 0x080fe20000410000 */
[-C--:B------:R-:W-:Y:S01]  /*2c20*/  FMUL.FTZ R9, R9, R47.reuse ;  /* 0x0000002f09097220 */ /* 0x080fe20000410000 */
[-C--:B------:R-:W-:Y:S01]  /*2c30*/  FMUL.FTZ R10, R10, R47.reuse ;  /* 0x0000002f0a0a7220 */ /* 0x080fe20000410000 */
[----:B------:R-:W-:-:S02]  /*2c40*/  FMUL.FTZ R75, R11, R47 ;  /* 0x0000002f0b4b7220 */ /* 0x000fc40000410000 */
[----:B------:R-:W-:Y:S02]  /*2c50*/  HMMA.16816.F32 R24, R32, R26, RZ ;  /* 0x0000001a2018723c */ /* 0x000fe400000018ff */
[----:B------:R-:W1:Y:S01]  /*2c60*/  MUFU.TANH R77, R8 ;  /* 0x00000008004d7308 */ /* 0x000e620000002400 */
[-C--:B------:R-:W-:Y:S01]  /*2c70*/  FMUL.FTZ R40, R40, R47.reuse ;  /* 0x0000002f28287220 */ /* 0x080fe20000410000 */
[-C--:B------:R-:W-:Y:S01]  /*2c80*/  FMUL.FTZ R41, R41, R47.reuse ;  /* 0x0000002f29297220 */ /* 0x080fe20000410000 */
[-C--:B------:R-:W-:Y:S01]  /*2c90*/  FMUL.FTZ R79, R42, R47.reuse ;  /* 0x0000002f2a4f7220 */ /* 0x080fe20000410000 */
[----:B------:R-:W-:-:S04]  /*2ca0*/  FMUL.FTZ R78, R43, R47 ;  /* 0x0000002f2b4e7220 */ /* 0x000fc80000410000 */
[----:B------:R-:W1:Y:S02]  /*2cb0*/  MUFU.TANH R80, R9 ;  /* 0x0000000900507308 */ /* 0x000e640000002400 */
[C---:B--2---:R-:W-:Y:S06]  /*2cc0*/  HMMA.16816.F32 R4, R16.reuse, R36, R4 ;  /* 0x000000241004723c */ /* 0x044fec0000001804 */
[----:B------:R2:W1:Y:S02]  /*2cd0*/  MUFU.TANH R73, R10 ;  /* 0x0000000a00497308 */ /* 0x0004640000002400 */
[----:B------:R-:W-:Y:S06]  /*2ce0*/  HMMA.16816.F32 R24, R16, R38, R24 ;  /* 0x000000261018723c */ /* 0x000fec0000001818 */
[----:B------:R-:W1:Y:S02]  /*2cf0*/  MUFU.TANH R83, R40 ;  /* 0x0000002800537308 */ /* 0x000e640000002400 */
[----:B----4-:R-:W-:Y:S03]  /*2d00*/  HMMA.16816.F32 R36, R32, R12, RZ ;  /* 0x0000000c2024723c */ /* 0x010fe600000018ff */
[-C--:B------:R-:W-:Y:S01]  /*2d10*/  FMUL.FTZ R4, R4, R47.reuse ;  /* 0x0000002f04047220 */ /* 0x080fe20000410000 */
[----:B------:R-:W-:-:S02]  /*2d20*/  FMUL.FTZ R5, R5, R47 ;  /* 0x0000002f05057220 */ /* 0x000fc40000410000 */
[----:B------:R4:W1:Y:S01]  /*2d30*/  MUFU.TANH R84, R41 ;  /* 0x0000002900547308 */ /* 0x0008620000002400 */
[-C--:B------:R-:W-:Y:S01]  /*2d40*/  FMUL.FTZ R82, R6, R47.reuse ;  /* 0x0000002f06527220 */ /* 0x080fe20000410000 */
[----:B--2---:R-:W2:Y:S01]  /*2d50*/  LDSM.16.M88.4 R8, [R21+0x2400] ;  /* 0x002400001508783b */ /* 0x004ea20000000200 */
[-C--:B------:R-:W-:Y:S01]  /*2d60*/  FMUL.FTZ R81, R7, R47.reuse ;  /* 0x0000002f07517220 */ /* 0x080fe20000410000 */
[----:B------:R-:W-:Y:S01]  /*2d70*/  HMMA.16816.F32 R12, R32, R14, RZ ;  /* 0x0000000e200c723c */ /* 0x000fe200000018ff */
[-C--:B------:R-:W-:Y:S01]  /*2d80*/  FMUL.FTZ R24, R24, R47.reuse ;  /* 0x0000002f18187220 */ /* 0x080fe20000410000 */
[-C--:B------:R-:W-:Y:S02]  /*2d90*/  FMUL.FTZ R94, R25, R47.reuse ;  /* 0x0000002f195e7220 */ /* 0x080fe40000410000 */
[----:B------:R-:W1:Y:S01]  /*2da0*/  MUFU.TANH R85, R4 ;  /* 0x0000000400557308 */ /* 0x000e620000002400 */
[-C--:B------:R-:W-:Y:S01]  /*2db0*/  FMUL.FTZ R88, R26, R47.reuse ;  /* 0x0000002f1a587220 */ /* 0x080fe20000410000 */
[----:B------:R-:W-:-:S06]  /*2dc0*/  FMUL.FTZ R89, R27, R47 ;  /* 0x0000002f1b597220 */ /* 0x000fcc0000410000 */
[----:B------:R3:W1:Y:S01]  /*2dd0*/  MUFU.TANH R90, R5 ;  /* 0x00000005005a7308 */ /* 0x0006620000002400 */
[----:B----4-:R-:W4:Y:S07]  /*2de0*/  LDSM.16.M88.4 R40, [R46+0x2800] ;  /* 0x002800002e28783b */ /* 0x010f2e0000000200 */
[----:B------:R1:W1:Y:S08]  /*2df0*/  MUFU.TANH R93, R24 ;  /* 0x00000018005d7308 */ /* 0x0002700000002400 */
[----:B------:R-:W4:Y:S01]  /*2e00*/  MUFU.TANH R63, R63 ;  /* 0x0000003f003f7308 */ /* 0x000f220000002400 */
[----:B---3--:R-:W3:Y:S07]  /*2e10*/  LDSM.16.M88.4 R4, [R21+0x2800] ;  /* 0x002800001504783b */ /* 0x008eee0000000200 */
[----:B------:R-:W3:Y:S01]  /*2e20*/  MUFU.TANH R65, R65 ;  /* 0x0000004100417308 */ /* 0x000ee20000002400 */
[C---:B--2---:R-:W-:Y:S01]  /*2e30*/  HMMA.16816.F32 R36, R16.reuse, R8, R36 ;  /* 0x000000081024723c */ /* 0x044fe20000001824 */
[----:B-1----:R-:W1:Y:S06]  /*2e40*/  LDSM.16.M88.4 R24, [R46+0x2c00] ;  /* 0x002c00002e18783b */ /* 0x002e6c0000000200 */
[----:B------:R-:W2:Y:S01]  /*2e50*/  MUFU.TANH R72, R72 ;  /* 0x0000004800487308 */ /* 0x000ea20000002400 */
[----:B------:R-:W-:Y:S07]  /*2e60*/  HMMA.16816.F32 R12, R16, R10, R12 ;  /* 0x0000000a100c723c */ /* 0x000fee000000180c */
        /* <DEDUP_REMOVED lines=9> */
[----:B------:R-:W-:-:S03]  /*2f00*/  FMUL.FTZ R99, R13, R47 ;  /* 0x0000002f0d637220 */ /* 0x000fc60000410000 */
[----:B------:R-:W2:Y:S05]  /*2f10*/  MUFU.TANH R68, R68 ;  /* 0x0000004400447308 */ /* 0x000eaa0000002400 */
[----:B---3--:R-:W-:Y:S01]  /*2f20*/  HMMA.16816.F32 R8, R16, R4, R8 ;  /* 0x000000041008723c */ /* 0x008fe20000001808 */
[-C--:B------:R-:W-:Y:S01]  /*2f30*/  FMUL.FTZ R5, R14, R47.reuse ;  /* 0x0000002f0e057220 */ /* 0x080fe20000410000 */
[----:B------:R-:W-:Y:S01]  /*2f40*/  FMUL.FTZ R4, R15, R47 ;  /* 0x0000002f0f047220 */ /* 0x000fe20000410000 */
[----:B------:R-:W3:Y:S01]  /*2f50*/  MUFU.TANH R74, R74 ;  /* 0x0000004a004a7308 */ /* 0x000ee20000002400 */
[----:B----4-:R-:W4:Y:S01]  /*2f60*/  LDSM.16.M88.4 R36, [R21+0x2c00] ;  /* 0x002c00001524783b */ /* 0x010f220000000200 */
[----:B------:R-:W-:-:S04]  /*2f70*/  DEPBAR.LE SB0, 0x0 ;  /* 0x000080000000791a */ /* 0x000fc80000000000 */
[C---:B-1----:R-:W-:Y:S02]  /*2f80*/  HMMA.16816.F32 R12, R32.reuse, R24, RZ ;  /* 0x00000018200c723c */ /* 0x042fe400000018ff */
[----:B------:R-:W1:Y:S06]  /*2f90*/  MUFU.TANH R76, R76 ;  /* 0x0000004c004c7308 */ /* 0x000e6c0000002400 */
[----:B------:R-:W-:Y:S02]  /*2fa0*/  HMMA.16816.F32 R24, R32, R26, RZ ;  /* 0x0000001a2018723c */ /* 0x000fe400000018ff */
[-C--:B------:R-:W-:Y:S01]  /*2fb0*/  FMUL.FTZ R9, R9, R47.reuse ;  /* 0x0000002f09097220 */ /* 0x080fe20000410000 */
[-C--:B------:R-:W-:Y:S01]  /*2fc0*/  FMUL.FTZ R8, R8, R47.reuse ;  /* 0x0000002f08087220 */ /* 0x080fe20000410000 */
[----:B------:R-:W1:Y:S04]  /*2fd0*/  MUFU.TANH R69, R69 ;  /* 0x0000004500457308 */ /* 0x000e680000002400 */
[----:B------:R-:W-:Y:S01]  /*2fe0*/  HMMA.16816.F32 R40, R16, R6, R40 ;  /* 0x000000061028723c */ /* 0x000fe20000001828 */
[-C--:B------:R-:W-:Y:S01]  /*2ff0*/  FMUL.FTZ R7, R10, R47.reuse ;  /* 0x0000002f0a077220 */ /* 0x080fe20000410000 */
[----:B------:R-:W-:-:S02]  /*3000*/  FMUL.FTZ R6, R11, R47 ;  /* 0x0000002f0b067220 */ /* 0x000fc40000410000 */
[----:B------:R2:W1:Y:S01]  /*3010*/  MUFU.TANH R101, R9 ;  /* 0x0000000900657308 */ /* 0x0004620000002400 */
[----:B------:R-:W-:-:S04]  /*3020*/  LOP3.LUT R11, R132, 0x1f0, RZ, 0xc0, !PT ;  /* 0x000001f0840b7812 */ /* 0x000fc800078ec0ff */
[----:B------:R-:W-:-:S03]  /*3030*/  LOP3.LUT R52, R11, 0x7, R52, 0xf8, !PT ;  /* 0x000000070b347812 */ /* 0x000fc600078ef834 */
[----:B------:R3:W1:Y:S01]  /*3040*/  MUFU.TANH R100, R8 ;  /* 0x0000000800647308 */ /* 0x0006620000002400 */
[----:B------:R-:W-:Y:S01]  /*3050*/  LEA R52, R157, R52, 0x6 ;  /* 0x000000349d347211 */ /* 0x000fe200078e30ff */
[C---:B----4-:R-:W-:Y:S05]  /*3060*/  HMMA.16816.F32 R12, R16.reuse, R36, R12 ;  /* 0x00000024100c723c */ /* 0x050fea000000180c */
[-C--:B------:R-:W-:Y:S01]  /*3070*/  FMUL.FTZ R36, R40, R47.reuse ;  /* 0x0000002f28247220 */ /* 0x080fe20000410000 */
[-C--:B--2---:R-:W-:Y:S01]  /*3080*/  FMUL.FTZ R9, R42, R47.reuse ;  /* 0x0000002f2a097220 */ /* 0x084fe20000410000 */
[----:B------:R-:W-:Y:S01]  /*3090*/  IADD3 R42, PT, PT, R44, -0x1, RZ ;  /* 0xffffffff2c2a7810 */ /* 0x000fe20007ffe0ff */
[----:B------:R-:W-:Y:S01]  /*30a0*/  FMUL.FTZ R32, R41, R47 ;  /* 0x0000002f29207220 */ /* 0x000fe20000410000 */
[----:B------:R-:W2:Y:S02]  /*30b0*/  MUFU.TANH R71, R71 ;  /* 0x0000004700477308 */ /* 0x000ea40000002400 */
[----:B------:R-:W-:Y:S01]  /*30c0*/  ISETP.GT.U32.AND P0, PT, R42, R149, PT ;  /* 0x000000952a00720c */ /* 0x000fe20003f04070 */
[----:B------:R-:W-:Y:S01]  /*30d0*/  HMMA.16816.F32 R24, R16, R38, R24 ;  /* 0x000000261018723c */ /* 0x000fe20000001818 */
[----:B---3--:R-:W-:Y:S01]  /*30e0*/  FMUL.FTZ R8, R43, R47 ;  /* 0x0000002f2b087220 */ /* 0x008fe20000410000 */
[----:B------:R-:W-:-:S03]  /*30f0*/  IADD3 R43, PT, PT, R45, -R48, -R20 ;  /* 0x800000302d2b7210 */ /* 0x000fc60007ffe814 */
[----:B------:R-:W3:Y:S01]  /*3100*/  MUFU.TANH R75, R75 ;  /* 0x0000004b004b7308 */ /* 0x000ee20000002400 */
[C---:B------:R-:W-:Y:S02]  /*3110*/  IADD3 R20, PT, PT, R52.reuse, R49, RZ ;  /* 0x0000003134147210 */ /* 0x040fe40007ffe0ff */
[----:B------:R-:W-:Y:S02]  /*3120*/  IADD3 R43, PT, PT, R52, R43, RZ ;  /* 0x0000002b342b7210 */ /* 0x000fe40007ffe0ff */
[--C-:B------:R-:W-:Y:S01]  /*3130*/  VIADDMNMX R148, R20, 0x1, R45.reuse, PT ;  /* 0x0000000114947846 */ /* 0x100fe2000380012d */
[-C--:B------:R-:W-:Y:S01]  /*3140*/  FMUL.FTZ R34, R12, R47.reuse ;  /* 0x0000002f0c227220 */ /* 0x080fe20000410000 */
[-C--:B------:R-:W-:Y:S01]  /*3150*/  FMUL.FTZ R12, R14, R47.reuse ;  /* 0x0000002f0e0c7220 */ /* 0x080fe20000410000 */
[-C--:B------:R-:W-:Y:S01]  /*3160*/  FMUL.FTZ R10, R15, R47.reuse ;  /* 0x0000002f0f0a7220 */ /* 0x080fe20000410000 */
[----:B------:R-:W-:Y:S01]  /*3170*/  FMUL.FTZ R13, R13, R47 ;  /* 0x0000002f0d0d7220 */ /* 0x000fe20000410000 */
[----:B------:R-:W4:Y:S01]  /*3180*/  MUFU.TANH R79, R79 ;  /* 0x0000004f004f7308 */ /* 0x000f220000002400 */
[----:B------:R-:W-:-:S03]  /*3190*/  VIADDMNMX R147, R20, 0x9, R45, PT ;  /* 0x0000000914937846 */ /* 0x000fc6000380012d */
        /* <DEDUP_REMOVED lines=26> */
[----:B------:R-:W1:Y:S08]  /*3340*/  MUFU.TANH R10, R10 ;  /* 0x0000000a000a7308 */ /* 0x000e700000002400 */
[----:B------:R1:W1:Y:S08]  /*3350*/  MUFU.TANH R35, R24 ;  /* 0x0000001800237308 */ /* 0x0002700000002400 */
[----:B------:R1:W1:Y:S08]  /*3360*/  MUFU.TANH R37, R25 ;  /* 0x0000001900257308 */ /* 0x0002700000002400 */
        /* <DEDUP_REMOVED lines=17> */
.L_x_7076:
[----:B-1----:R-:W2:Y:S01]  /*3480*/  LD.E R25, desc[UR4][R2.64+0x170] ;  /* 0x0001700402197980 */ /* 0x002ea2000c101900 */
[----:B------:R-:W-:Y:S02]  /*3490*/  LEA R19, R44, 0xffffff00, 0x7 ;  /* 0xffffff002c137811 */ /* 0x000fe400078e38ff */
[----:B------:R-:W-:Y:S01]  /*34a0*/  IABS R13, R0 ;  /* 0x00000000000d7213 */ /* 0x000fe20000000000 */
[----:B------:R-:W3:Y:S01]  /*34b0*/  LD.E.64 R38, desc[UR4][R22.64+0x20] ;  /* 0x0000200416267980 */ /* 0x000ee2000c101b00 */
[----:B------:R-:W-:Y:S02]  /*34c0*/  IABS R11, R19 ;  /* 0x00000013000b7213 */ /* 0x000fe40000000000 */
[-C--:B--2---:R-:W-:Y:S02]  /*34d0*/  IABS R15, R25.reuse ;  /* 0x00000019000f7213 */ /* 0x084fe40000000000 */
[-C--:B------:R-:W-:Y:S02]  /*34e0*/  IABS R20, R25.reuse ;  /* 0x0000001900147213 */ /* 0x080fe40000000000 */
[----:B------:R-:W1:Y:S01]  /*34f0*/  I2F.RP R17, R15 ;  /* 0x0000000f00117306 */ /* 0x000e620000209400 */
[----:B------:R-:W-:-:S02]  /*3500*/  LOP3.LUT R19, R19, R25, RZ, 0x3c, !PT ;  /* 0x0000001913137212 */ /* 0x000fc400078e3cff */
[----:B------:R-:W-:Y:S01]  /*3510*/  IMAD.MOV R20, RZ, RZ, -R20 ;  /* 0x000000ffff147224 */ /* 0x000fe200078e0a14 */
[----:B------:R-:W-:-:S04]  /*3520*/  LOP3.LUT R0, R0, R25, RZ, 0x3c, !PT ;  /* 0x0000001900007212 */ /* 0x000fc800078e3cff */
[----:B------:R-:W-:Y:S02]  /*3530*/  ISETP.GE.AND P2, PT, R0, RZ, PT ;  /* 0x000000ff0000720c */ /* 0x000fe40003f46270 */
[----:B------:R-:W-:Y:S01]  /*3540*/  LOP3.LUT R0, RZ, R25, RZ, 0x33, !PT ;  /* 0x00000019ff007212 */ /* 0x000fe200078e33ff */
        /* <DEDUP_REMOVED lines=19> */
[----:B------:R-:W-:Y:S01]  /*3680*/  ISETP.GE.U32.AND P4, PT, R20, R15, PT ;  /* 0x0000000f1400720c */ /* 0x000fe20003f86070 */
[----:B------:R-:W2:Y:S01]  /*3690*/  LD.E.64 R26, desc[UR4][R22.64+0x38] ;  /* 0x00003804161a7980 */ /* 0x000ea2000c101b00 */
[----:B------:R-:W-:-:S09]  /*36a0*/  ISETP.NE.AND P1, PT, R25, RZ, PT ;  /* 0x000000ff1900720c */ /* 0x000fd20003f25270 */
[----:B------:R-:W-:Y:S02]  /*36b0*/  @P3 IADD3 R17, PT, PT, R17, 0x1, RZ ;  /* 0x0000000111113810 */ /* 0x000fe40007ffe0ff */
[----:B------:R-:W-:-:S03]  /*36c0*/  @P4 VIADD R24, R24, 0x1 ;  /* 0x0000000118184836 */ /* 0x000fc60000000000 */
[----:B------:R-:W-:Y:S02]  /*36d0*/  @!P0 IMAD.MOV R17, RZ, RZ, -R17 ;  /* 0x000000ffff118224 */ /* 0x000fe400078e0a11 */
[----:B------:R-:W-:-:S03]  /*36e0*/  @!P2 IADD3 R24, PT, PT, -R24, RZ, RZ ;  /* 0x000000ff1818a210 */ /* 0x000fc60007ffe1ff */
        /* <DEDUP_REMOVED lines=21> */
.L_x_7077:
[----:B------:R-:W-:Y:S05]  /*3840*/  BSYNC.RECONVERGENT B0 ;  /* 0x0000000000007941 */ /* 0x000fea0003800200 */
.L_x_7075:
[CC--:B------:R-:W-:Y:S01]  /*3850*/  ISETP.GE.AND P0, PT, R144.reuse, R161.reuse, PT ;  /* 0x000000a19000720c */ /* 0x0c0fe20003f06270 */
[----:B------:R-:W-:Y:S01]  /*3860*/  BSSY.RECONVERGENT B0, `(.L_x_7078) ;  /* 0x0000021000007945 */ /* 0x000fe20003800200 */
[----:B------:R-:W-:-:S11]  /*3870*/  ISETP.GE.AND P1, PT, R144, R161, PT ;  /* 0x000000a19000720c */ /* 0x000fd60003f26270 */
[C---:B------:R-:W-:Y:S01]  /*3880*/  @!P0 IMAD.SHL.U32 R11, R138.reuse, 0x40, RZ ;  /* 0x000000408a0b8824 */ /* 0x040fe200078e00ff */
[CC--:B-1----:R-:W-:Y:S01]  /*3890*/  @!P0 LEA R24, P4, R138.reuse, R150.reuse, 0x6 ;  /* 0x000000968a188211 */ /* 0x0c2fe200078830ff */
        /* <DEDUP_REMOVED lines=29> */
.L_x_7079:
[----:B------:R-:W-:Y:S05]  /*3a70*/  BSYNC.RECONVERGENT B0 ;  /* 0x0000000000007941 */ /* 0x000fea0003800200 */
.L_x_7078:
[----:B------:R-:W0:Y:S02]  /*3a80*/  LDGDEPBAR ;  /* 0x00000000000079af */ /* 0x000e240000000000 */
.L_x_7074:
[----:B------:R-:W-:Y:S05]  /*3a90*/  BSYNC.RECONVERGENT B1 ;  /* 0x0000000000017941 */ /* 0x000fea0003800200 */
.L_x_7073:
[----:B------:R-:W-:Y:S01]  /*3aa0*/  IMAD.SHL.U32 R40, R86, 0x2, RZ ;  /* 0x0000000256287824 */ /* 0x000fe200078e00ff */
[----:B------:R-:W3:Y:S01]  /*3ab0*/  LD.E R33, desc[UR4][R2.64+0xdc] ;  /* 0x0000dc0402217980 */ /* 0x000ee2000c101900 */
        /* <DEDUP_REMOVED lines=29> */
[C---:B------:R-:W-:Y:S01]  /*3c90*/  ISETP.GT.AND P3, PT, R43.reuse, R114, PT ;  /* 0x000000722b00720c */ /* 0x040fe20003f64270 */
[----:B------:R-:W-:Y:S01]  /*3ca0*/  VIADD R112, R128, 0x20 ;  /* 0x0000002080707836 */ /* 0x000fe20000000000 */
        /* <DEDUP_REMOVED lines=11> */
[----:B-1----:R-:W-:Y:S02]  /*3d60*/  FSEL R13, R72, -INF , !P1 ;  /* 0xff800000480d7808 */ /* 0x002fe40004800000 */
        /* <DEDUP_REMOVED lines=10> */
[----:B------:R-:W-:Y:S02]  /*3e10*/  ISETP.GT.AND P1, PT, R43, R102, PT ;  /* 0x000000662b00720c */ /* 0x000fe40003f24270 */
[CC--:B------:R-:W-:Y:S01]  /*3e20*/  ISETP.GE.AND P4, PT, R128.reuse, R148.reuse, PT ;  /* 0x000000948000720c */ /* 0x0c0fe20003f86270 */
[C---:B------:R-:W-:Y:S01]  /*3e30*/  VIADD R52, R128.reuse, 0x38 ;  /* 0x0000003880347836 */ /* 0x040fe20000000000 */
[----:B------:R-:W-:Y:S01]  /*3e40*/  FSEL R77, R77, -INF , !P3 ;  /* 0xff8000004d4d7808 */ /* 0x000fe20005800000 */
[----:B------:R-:W-:Y:S01]  /*3e50*/  VIADD R38, R128, 0x39 ;  /* 0x0000003980267836 */ /* 0x000fe20000000000 */
[----:B------:R-:W-:Y:S02]  /*3e60*/  ISETP.GE.AND P3, PT, R102, R148, PT ;  /* 0x000000946600720c */ /* 0x000fe40003f66270 */
[----:B------:R-:W-:Y:S02]  /*3e70*/  FSEL R80, R80, -INF , !P1 ;  /* 0xff80000050507808 */ /* 0x000fe40004800000 */
[----:B------:R-:W-:-:S02]  /*3e80*/  FSEL R0, R0, -INF , !P4 ;  /* 0xff80000000007808 */ /* 0x000fc40006000000 */
[----:B------:R-:W-:Y:S02]  /*3e90*/  ISETP.GE.AND P4, PT, R124, R148, PT ;  /* 0x000000947c00720c */ /* 0x000fe40003f86270 */
[C---:B------:R-:W-:Y:S02]  /*3ea0*/  ISETP.GT.AND P1, PT, R43.reuse, R52, PT ;  /* 0x000000342b00720c */ /* 0x040fe40003f24270 */
[----:B------:R-:W-:Y:S02]  /*3eb0*/  FSEL R117, R80, -INF , !P3 ;  /* 0xff80000050757808 */ /* 0x000fe40005800000 */
[----:B------:R-:W-:Y:S02]  /*3ec0*/  ISETP.GT.AND P3, PT, R43, R38, PT ;  /* 0x000000262b00720c */ /* 0x000fe40003f64270 */
[----:B------:R-:W-:Y:S01]  /*3ed0*/  FSEL R199, R55, -INF , !P4 ;  /* 0xff80000037c77808 */ /* 0x000fe20006000000 */
[----:B--2---:R-:W-:Y:S01]  /*3ee0*/  VIADD R24, R128, 0x40 ;  /* 0x0000004080187836 */ /* 0x004fe20000000000 */
        /* <DEDUP_REMOVED lines=16> */
[----:B------:R-:W-:-:S02]  /*3ff0*/  FSEL R90, R90, -INF , !P1 ;  /* 0xff8000005a5a7808 */ /* 0x000fc40004800000 */
[----:B------:R-:W-:Y:S02]  /*4000*/  FSEL R15, R15, -INF , !P4 ;  /* 0xff8000000f0f7808 */ /* 0x000fe40006000000 */
[----:B------:R-:W-:Y:S02]  /*4010*/  ISETP.GE.AND P4, PT, R108, R148, PT ;  /* 0x000000946c00720c */ /* 0x000fe40003f86270 */
[C---:B------:R-:W-:Y:S02]  /*4020*/  ISETP.GT.AND P1, PT, R43.reuse, R26, PT ;  /* 0x0000001a2b00720c */ /* 0x040fe40003f24270 */
[----:B------:R-:W-:Y:S02]  /*4030*/  FSEL R109, R90, -INF , !P3 ;  /* 0xff8000005a6d7808 */ /* 0x000fe40005800000 */
[----:B------:R-:W-:Y:S01]  /*4040*/  ISETP.GT.AND P3, PT, R43, R48, PT ;  /* 0x000000302b00720c */ /* 0x000fe20003f64270 */
[----:B------:R-:W-:Y:S01]  /*4050*/  VIADD R54, R128, 0x50 ;  /* 0x0000005080367836 */ /* 0x000fe20000000000 */
[----:B------:R-:W-:Y:S01]  /*4060*/  FSEL R107, R74, -INF , !P4 ;  /* 0xff8000004a6b7808 */ /* 0x000fe20006000000 */
[----:B------:R-:W-:Y:S01]  /*4070*/  VIADD R58, R128, 0x51 ;  /* 0x00000051803a7836 */ /* 0x000fe20000000000 */
[----:B------:R-:W-:-:S02]  /*4080*/  FSEL R93, R93, -INF , !P1 ;  /* 0xff8000005d5d7808 */ /* 0x000fc40004800000 */
[-C--:B------:R-:W-:Y:S02]  /*4090*/  ISETP.GE.AND P4, PT, R104, R148.reuse, PT ;  /* 0x000000946800720c */ /* 0x080fe40003f86270 */
[----:B------:R-:W-:Y:S02]  /*40a0*/  ISETP.GE.AND P1, PT, R48, R148, PT ;  /* 0x000000943000720c */ /* 0x000fe40003f26270 */
[----:B------:R-:W-:Y:S02]  /*40b0*/  FSEL R94, R94, -INF , !P3 ;  /* 0xff8000005e5e7808 */ /* 0x000fe40005800000 */
[----:B------:R-:W-:Y:S02]  /*40c0*/  FSEL R187, R77, -INF , !P4 ;  /* 0xff8000004dbb7808 */ /* 0x000fe40006000000 */
[----:B------:R-:W-:Y:S02]  /*40d0*/  ISETP.GT.AND P3, PT, R43, R54, PT ;  /* 0x000000362b00720c */ /* 0x000fe40003f64270 */
[----:B------:R-:W-:-:S02]  /*40e0*/  FSEL R121, R94, -INF , !P1 ;  /* 0xff8000005e797808 */ /* 0x000fc40004800000 */
[----:B------:R-:W-:Y:S02]  /*40f0*/  ISETP.GE.AND P4, PT, R52, R148, PT ;  /* 0x000000943400720c */ /* 0x000fe40003f86270 */
[----:B------:R-:W-:Y:S01]  /*4100*/  ISETP.GT.AND P1, PT, R43, R58, PT ;  /* 0x0000003a2b00720c */ /* 0x000fe20003f24270 */
[----:B------:R-:W-:Y:S01]  /*4110*/  VIADD R62, R128, 0x58 ;  /* 0x00000058803e7836 */ /* 0x000fe20000000000 */
[----:B------:R-:W-:Y:S01]  /*4120*/  FSEL R96, R96, -INF , !P3 ;  /* 0xff80000060607808 */ /* 0x000fe20005800000 */
[----:B------:R-:W-:Y:S01]  /*4130*/  VIADD R64, R128, 0x59 ;  /* 0x0000005980407836 */ /* 0x000fe20000000000 */
[----:B------:R-:W-:Y:S02]  /*4140*/  FSEL R27, R27, -INF , !P4 ;  /* 0xff8000001b1b7808 */ /* 0x000fe40006000000 */
[----:B------:R-:W-:Y:S02]  /*4150*/  ISETP.GE.AND P3, PT, R58, R148, PT ;  /* 0x000000943a00720c */ /* 0x000fe40003f66270 */
[----:B------:R-:W-:-:S02]  /*4160*/  FSEL R97, R97, -INF , !P1 ;  /* 0xff80000061617808 */ /* 0x000fc40004800000 */
[----:B------:R-:W-:Y:S02]  /*4170*/  ISETP.GE.AND P4, PT, R24, R148, PT ;  /* 0x000000941800720c */ /* 0x000fe40003f86270 */
[----:B------:R-:W-:Y:S02]  /*4180*/  ISETP.GT.AND P1, PT, R43, R62, PT ;  /* 0x0000003e2b00720c */ /* 0x000fe40003f24270 */
[----:B------:R-:W-:Y:S02]  /*4190*/  FSEL R159, R97, -INF , !P3 ;  /* 0xff800000619f7808 */ /* 0x000fe40005800000 */
[----:B------:R-:W-:Y:S02]  /*41a0*/  FSEL R111, R85, -INF , !P4 ;  /* 0xff800000556f7808 */ /* 0x000fe40006000000 */
[----:B------:R-:W-:Y:S02]  /*41b0*/  ISETP.GT.AND P3, PT, R43, R64, PT ;  /* 0x000000402b00720c */ /* 0x000fe40003f64270 */
[-C--:B------:R-:W-:Y:S01]  /*41c0*/  ISETP.GE.AND P4, PT, R26, R148.reuse, PT ;  /* 0x000000941a00720c */ /* 0x080fe20003f86270 */
[----:B------:R-:W-:Y:S01]  /*41d0*/  VIADD R66, R128, 0x60 ;  /* 0x0000006080427836 */ /* 0x000fe20000000000 */
[----:B------:R-:W-:Y:S01]  /*41e0*/  FSEL R98, R98, -INF , !P1 ;  /* 0xff80000062627808 */ /* 0x000fe20004800000 */
[----:B------:R-:W-:Y:S01]  /*41f0*/  VIADD R70, R128, 0x61 ;  /* 0x0000006180467836 */ /* 0x000fe20000000000 */
[----:B------:R-:W-:-:S02]  /*4200*/  ISETP.GE.AND P1, PT, R64, R148, PT ;  /* 0x000000944000720c */ /* 0x000fc40003f26270 */
[----:B------:R-:W-:Y:S02]  /*4210*/  FSEL R99, R99, -INF , !P3 ;  /* 0xff80000063637808 */ /* 0x000fe40005800000 */
[----:B------:R-:W-:Y:S02]  /*4220*/  FSEL R131, R93, -INF , !P4 ;  /* 0xff8000005d837808 */ /* 0x000fe40006000000 */
[----:B------:R-:W-:Y:S02]  /*4230*/  ISETP.GE.AND P4, PT, R54, R148, PT ;  /* 0x000000943600720c */ /* 0x000fe40003f86270 */
[----:B------:R-:W-:Y:S02]  /*4240*/  ISETP.GT.AND P3, PT, R43, R66, PT ;  /* 0x000000422b00720c */ /* 0x000fe40003f64270 */
[----:B------:R-:W-:Y:S02]  /*4250*/  FSEL R137, R99, -INF , !P1 ;  /* 0xff80000063897808 */ /* 0x000fe40004800000 */
[----:B------:R-:W-:-:S02]  /*4260*/  ISETP.GT.AND P1, PT, R43, R70, PT ;  /* 0x000000462b00720c */ /* 0x000fc40003f24270 */
[----:B------:R-:W-:Y:S01]  /*4270*/  FSEL R171, R96, -INF , !P4 ;  /* 0xff80000060ab7808 */ /* 0x000fe20006000000 */
[----:B------:R-:W-:Y:S01]  /*4280*/  VIADD R72, R128, 0x68 ;  /* 0x0000006880487836 */ /* 0x000fe20000000000 */
[-C--:B------:R-:W-:Y:S01]  /*4290*/  ISETP.GE.AND P4, PT, R62, R148.reuse, PT ;  /* 0x000000943e00720c */ /* 0x080fe20003f86270 */
[----:B------:R-:W-:Y:S01]  /*42a0*/  VIADD R74, R128, 0x69 ;  /* 0x00000069804a7836 */ /* 0x000fe20000000000 */
[----:B------:R-:W-:Y:S02]  /*42b0*/  FSEL R100, R100, -INF , !P3 ;  /* 0xff80000064647808 */ /* 0x000fe40005800000 */
[----:B------:R-:W-:Y:S02]  /*42c0*/  ISETP.GE.AND P3, PT, R70, R148, PT ;  /* 0x000000944600720c */ /* 0x000fe40003f66270 */
[----:B------:R-:W-:Y:S02]  /*42d0*/  FSEL R101, R101, -INF , !P1 ;  /* 0xff80000065657808 */ /* 0x000fe40004800000 */
[----:B------:R-:W-:-:S02]  /*42e0*/  FSEL R145, R98, -INF , !P4 ;  /* 0xff80000062917808 */ /* 0x000fc40006000000 */
[----:B------:R-:W-:Y:S02]  /*42f0*/  ISETP.GE.AND P4, PT, R66, R148, PT ;  /* 0x000000944200720c */ /* 0x000fe40003f86270 */
[----:B------:R-:W-:Y:S02]  /*4300*/  ISETP.GT.AND P1, PT, R43, R72, PT ;  /* 0x000000482b00720c */ /* 0x000fe40003f24270 */
[----:B------:R-:W-:Y:S02]  /*4310*/  FSEL R105, R101, -INF , !P3 ;  /* 0xff80000065697808 */ /* 0x000fe40005800000 */
[----:B------:R-:W-:Y:S01]  /*4320*/  ISETP.GT.AND P3, PT, R43, R74, PT ;  /* 0x0000004a2b00720c */ /* 0x000fe20003f64270 */
[----:B------:R-:W-:Y:S01]  /*4330*/  VIADD R76, R128, 0x70 ;  /* 0x00000070804c7836 */ /* 0x000fe20000000000 */
[----:B------:R-:W-:Y:S01]  /*4340*/  FSEL R113, R100, -INF , !P4 ;  /* 0xff80000064717808 */ /* 0x000fe20006000000 */
[----:B------:R-:W-:Y:S01]  /*4350*/  VIADD R80, R128, 0x71 ;  /* 0x0000007180507836 */ /* 0x000fe20000000000 */
[----:B------:R-:W-:-:S02]  /*4360*/  ISETP.GE.AND P4, PT, R72, R148, PT ;  /* 0x000000944800720c */ /* 0x000fc40003f86270 */
[----:B------:R-:W-:Y:S02]  /*4370*/  FSEL R103, R36, -INF , !P1 ;  /* 0xff80000024677808 */ /* 0x000fe40004800000 */
[----:B------:R-:W-:Y:S02]  /*4380*/  ISETP.GE.AND P1, PT, R74, R148, PT ;  /* 0x000000944a00720c */ /* 0x000fe40003f26270 */
[----:B------:R-:W-:Y:S02]  /*4390*/  FSEL R32, R32, -INF , !P3 ;  /* 0xff80000020207808 */ /* 0x000fe40005800000 */
[----:B------:R-:W-:Y:S01]  /*43a0*/  FSEL R103, R103, -INF , !P4 ;  /* 0xff80000067677808 */ /* 0x000fe20006000000 */
[----:B------:R-:W-:Y:S01]  /*43b0*/  VIADD R36, R128, 0x78 ;  /* 0x0000007880247836 */ /* 0x000fe20000000000 */
[----:B------:R-:W-:Y:S02]  /*43c0*/  ISETP.GT.AND P4, PT, R43, R76, PT ;  /* 0x0000004c2b00720c */ /* 0x000fe40003f84270 */
[----:B------:R-:W-:-:S02]  /*43d0*/  FSEL R97, R32, -INF , !P1 ;  /* 0xff80000020617808 */ /* 0x000fc40004800000 */
[----:B------:R-:W-:Y:S02]  /*43e0*/  ISETP.GT.AND P1, PT, R43, R80, PT ;  /* 0x000000502b00720c */ /* 0x000fe40003f24270 */
[----:B------:R-:W-:Y:S02]  /*43f0*/  FSEL R34, R34, -INF , !P4 ;  /* 0xff80000022227808 */ /* 0x000fe40006000000 */
[----:B------:R-:W-:Y:S02]  /*4400*/  ISETP.GE.AND P4, PT, R80, R148, PT ;  /* 0x000000945000720c */ /* 0x000fe40003f86270 */
[----:B------:R-:W-:Y:S02]  /*4410*/  FSEL R18, R18, -INF , !P1 ;  /* 0xff80000012127808 */ /* 0x000fe40004800000 */
[----:B------:R-:W-:Y:S02]  /*4420*/  ISETP.GT.AND P0, PT, R41, R128, PT ;  /* 0x000000802900720c */ /* 0x000fe40003f04270 */
[----:B------:R-:W-:-:S02]  /*4430*/  ISETP.GT.AND P1, PT, R43, R36, PT ;  /* 0x000000242b00720c */ /* 0x000fc40003f24270 */
[----:B------:R-:W-:Y:S01]  /*4440*/  FSEL R53, R18, -INF , !P4 ;  /* 0xff80000012357808 */ /* 0x000fe20006000000 */
[----:B------:R-:W-:Y:S01]  /*4450*/  VIADD R32, R128, 0x79 ;  /* 0x0000007980207836 */ /* 0x000fe20000000000 */
[----:B------:R-:W-:Y:S02]  /*4460*/  FSEL R35, R35, -INF , !P1 ;  /* 0xff80000023237808 */ /* 0x000fe40004800000 */
[----:B------:R-:W-:Y:S02]  /*4470*/  FSEL R18, R51, -INF , !P0 ;  /* 0xff80000033127808 */ /* 0x000fe40004000000 */
[----:B------:R-:W-:Y:S02]  /*4480*/  ISETP.GE.AND P3, PT, R76, R148, PT ;  /* 0x000000944c00720c */ /* 0x000fe40003f66270 */
[C---:B------:R-:W-:Y:S02]  /*4490*/  ISETP.GT.AND P1, PT, R41.reuse, R126, PT ;  /* 0x0000007e2900720c */ /* 0x040fe40003f24270 */
[----:B------:R-:W-:-:S02]  /*44a0*/  ISETP.GT.AND P0, PT, R41, R124, PT ;  /* 0x0000007c2900720c */ /* 0x000fc40003f04270 */
[----:B------:R-:W-:Y:S02]  /*44b0*/  FSEL R55, R34, -INF , !P3 ;  /* 0xff80000022377808 */ /* 0x000fe40005800000 */
[----:B------:R-:W-:Y:S02]  /*44c0*/  ISETP.GE.AND P4, PT, R36, R148, PT ;  /* 0x000000942400720c */ /* 0x000fe40003f86270 */
[----:B------:R-:W-:Y:S02]  /*44d0*/  FSEL R50, R50, -INF , !P1 ;  /* 0xff80000032327808 */ /* 0x000fe40004800000 */
[----:B------:R-:W-:Y:S02]  /*44e0*/  FSEL R56, R56, -INF , !P0 ;  /* 0xff80000038387808 */ /* 0x000fe40004000000 */
[----:B------:R-:W-:Y:S02]  /*44f0*/  ISETP.GT.AND P3, PT, R43, R32, PT ;  /* 0x000000202b00720c */ /* 0x000fe40003f64270 */
[----:B------:R-:W-:-:S02]  /*4500*/  ISETP.GT.AND P1, PT, R41, R122, PT ;  /* 0x0000007a2900720c */ /* 0x000fc40003f24270 */
[----:B------:R-:W-:Y:S02]  /*4510*/  ISETP.GT.AND P0, PT, R41, R120, PT ;  /* 0x000000782900720c */ /* 0x000fe40003f04270 */
[----:B------:R-:W-:Y:S02]  /*4520*/  FSEL R51, R35, -INF , !P4 ;  /* 0xff80000023337808 */ /* 0x000fe40006000000 */
[----:B------:R-:W-:Y:S02]  /*4530*/  FSEL R37, R37, -INF , !P3 ;  /* 0xff80000025257808 */ /* 0x000fe40005800000 */
[----:B------:R-:W-:Y:S02]  /*4540*/  ISETP.GE.AND P4, PT, R32, R148, PT ;  /* 0x000000942000720c */ /* 0x000fe40003f86270 */
[----:B------:R-:W-:Y:S02]  /*4550*/  FSEL R57, R57, -INF , !P1 ;  /* 0xff80000039397808 */ /* 0x000fe40004800000 */
[----:B------:R-:W-:-:S02]  /*4560*/  FSEL R59, R59, -INF , !P0 ;  /* 0xff8000003b3b7808 */ /* 0x000fc40004000000 */
[C---:B------:R-:W-:Y:S02]  /*4570*/  ISETP.GT.AND P1, PT, R41.reuse, R118, PT ;  /* 0x000000762900720c */ /* 0x040fe40003f24270 */
[----:B------:R-:W-:Y:S02]  /*4580*/  ISETP.GT.AND P0, PT, R41, R116, PT ;  /* 0x000000742900720c */ /* 0x000fe40003f04270 */
[-C--:B------:R-:W-:Y:S02]  /*4590*/  ISETP.GE.AND P2, PT, R128, R147.reuse, PT ;  /* 0x000000938000720c */ /* 0x080fe40003f46270 */
[----:B------:R-:W-:Y:S02]  /*45a0*/  FSEL R49, R37, -INF , !P4 ;  /* 0xff80000025317808 */ /* 0x000fe40006000000 */
[----:B------:R-:W-:Y:S02]  /*45b0*/  ISETP.GE.AND P4, PT, R122, R147, PT ;  /* 0x000000937a00720c */ /* 0x000fe40003f86270 */
[----:B------:R-:W-:-:S02]  /*45c0*/  FSEL R60, R60, -INF , !P1 ;  /* 0xff8000003c3c7808 */ /* 0x000fc40004800000 */
[----:B------:R-:W-:Y:S02]  /*45d0*/  FSEL R83, R63, -INF , !P0 ;  /* 0xff8000003f537808 */ /* 0x000fe40004000000 */
[C---:B------:R-:W-:Y:S02]  /*45e0*/  ISETP.GT.AND P1, PT, R41.reuse, R114, PT ;  /* 0x000000722900720c */ /* 0x040fe40003f24270 */
[----:B------:R-:W-:Y:S02]  /*45f0*/  ISETP.GT.AND P0, PT, R41, R112, PT ;  /* 0x000000702900720c */ /* 0x000fe40003f04270 */
[----:B------:R-:W-:Y:S02]  /*4600*/  FSEL R18, R18, -INF , !P2 ;  /* 0xff80000012127808 */ /* 0x000fe40005000000 */
[----:B------:R-:W-:Y:S02]  /*4610*/  ISETP.GE.AND P2, PT, R124, R147, PT ;  /* 0x000000937c00720c */ /* 0x000fe40003f46270 */
[----:B------:R-:W-:-:S02]  /*4620*/  FSEL R99, R57, -INF , !P4 ;  /* 0xff80000039637808 */ /* 0x000fc40006000000 */
[----:B------:R-:W-:Y:S02]  /*4630*/  FSEL R57, R65, -INF , !P1 ;  /* 0xff80000041397808 */ /* 0x000fe40004800000 */
[----:B------:R-:W-:Y:S02]  /*4640*/  FSEL R67, R67, -INF , !P0 ;  /* 0xff80000043437808 */ /* 0x000fe40004000000 */
[C---:B------:R-:W-:Y:S02]  /*4650*/  ISETP.GT.AND P1, PT, R41.reuse, R110, PT ;  /* 0x0000006e2900720c */ /* 0x040fe40003f24270 */
[----:B------:R-:W-:Y:S02]  /*4660*/  ISETP.GT.AND P0, PT, R41, R108, PT ;  /* 0x0000006c2900720c */ /* 0x000fe40003f04270 */
[----:B------:R-:W-:Y:S02]  /*4670*/  FSEL R203, R56, -INF , !P2 ;  /* 0xff80000038cb7808 */ /* 0x000fe40005000000 */
[----:B------:R-:W-:-:S02]  /*4680*/  ISETP.GE.AND P2, PT, R118, R147, PT ;  /* 0x000000937600720c */ /* 0x000fc40003f46270 */
        /* <DEDUP_REMOVED lines=26> */
[----:B------:R-:W-:Y:S02]  /*4830*/  FMNMX3.FTZ R20, R0, R45, R199, !PT ;  /* 0x0000002d00147276 */ /* 0x000fe400078100c7 */
[----:B------:R-:W-:Y:S02]  /*4840*/  ISETP.GT.AND P0, PT, R41, R54, PT ;  /* 0x000000362900720c */ /* 0x000fe40003f04270 */
[----:B------:R-:W-:Y:S02]  /*4850*/  FSEL R173, R81, -INF , !P2 ;  /* 0xff80000051ad7808 */ /* 0x000fe40005000000 */
[----:B------:R-:W-:-:S02]  /*4860*/  FMNMX3.FTZ R20, R20, R197, R115, !PT ;  /* 0x000000c514147276 */ /* 0x000fc40007810073 */
[-C--:B------:R-:W-:Y:S02]  /*4870*/  ISETP.GE.AND P2, PT, R54, R147.reuse, PT ;  /* 0x000000933600720c */ /* 0x080fe40003f46270 */
[----:B------:R-:W-:Y:S02]  /*4880*/  FSEL R92, R92, -INF , !P0 ;  /* 0xff8000005c5c7808 */ /* 0x000fe40004000000 */
[----:B------:R-:W-:Y:S02]  /*4890*/  ISETP.GE.AND P3, PT, R126, R147, PT ;  /* 0x000000937e00720c */ /* 0x000fe40003f66270 */
[----:B------:R-:W-:Y:S02]  /*48a0*/  FMNMX3.FTZ R20, R20, R19, R11, !PT ;  /* 0x0000001314147276 */ /* 0x000fe4000781000b */
[----:B------:R-:W-:Y:S02]  /*48b0*/  FSEL R135, R92, -INF , !P2 ;  /* 0xff8000005c877808 */ /* 0x000fe40005000000 */
[----:B------:R-:W-:-:S02]  /*48c0*/  FSEL R205, R50, -INF , !P3 ;  /* 0xff80000032cd7808 */ /* 0x000fc40005800000 */
[----:B------:R-:W-:Y:S02]  /*48d0*/  ISETP.GT.AND P2, PT, R41, R64, PT ;  /* 0x000000402900720c */ /* 0x000fe40003f44270 */
[----:B------:R-:W-:Y:S02]  /*48e0*/  ISETP.GE.AND P3, PT, R120, R147, PT ;  /* 0x000000937800720c */ /* 0x000fe40003f66270 */
[----:B------:R-:W-:Y:S02]  /*48f0*/  FMNMX3.FTZ R20, R20, R17, R15, !PT ;  /* 0x0000001114147276 */ /* 0x000fe4000781000f */
[----:B------:R-:W-:Y:S02]  /*4900*/  FSEL R123, R4, -INF , !P2 ;  /* 0xff800000047b7808 */ /* 0x000fe40005000000 */
[----:B------:R-:W-:Y:S02]  /*4910*/  ISETP.GE.AND P4, PT, R116, R147, PT ;  /* 0x000000937400720c */ /* 0x000fe40003f86270 */
[----:B------:R-:W-:-:S02]  /*4920*/  FSEL R201, R59, -INF , !P3 ;  /* 0xff8000003bc97808 */ /* 0x000fc40005800000 */
[----:B------:R-:W-:Y:S02]  /*4930*/  FMNMX3.FTZ R4, R18, R205, R203, !PT ;  /* 0x000000cd12047276 */ /* 0x000fe400078100cb */
[----:B------:R-:W-:Y:S02]  /*4940*/  FMNMX3.FTZ R20, R20, R13, R107, !PT ;  /* 0x0000000d14147276 */ /* 0x000fe4000781006b */
[----:B------:R-:W-:Y:S02]  /*4950*/  ISETP.GE.AND P3, PT, R114, R147, PT ;  /* 0x000000937200720c */ /* 0x000fe40003f66270 */
[----:B------:R-:W-:Y:S02]  /*4960*/  FSEL R83, R83, -INF , !P4 ;  /* 0xff80000053537808 */ /* 0x000fe40006000000 */
[----:B------:R-:W-:Y:S02]  /*4970*/  FMNMX3.FTZ R4, R4, R99, R201, !PT ;  /* 0x0000006304047276 */ /* 0x000fe400078100c9 */
[----:B------:R-:W-:-:S02]  /*4980*/  FMNMX3.FTZ R20, R20, R95, R187, !PT ;  /* 0x0000005f14147276 */ /* 0x000fc400078100bb */
[-C--:B------:R-:W-:Y:S02]  /*4990*/  ISETP.GE.AND P4, PT, R110, R147.reuse, PT ;  /* 0x000000936e00720c */ /* 0x080fe40003f86270 */
[----:B------:R-:W-:Y:S02]  /*49a0*/  FSEL R57, R57, -INF , !P3 ;  /* 0xff80000039397808 */ /* 0x000fe40005800000 */
[----:B------:R-:W-:Y:S02]  /*49b0*/  ISETP.GE.AND P3, PT, R108, R147, PT ;  /* 0x000000936c00720c */ /* 0x000fe40003f66270 */
[----:B------:R-:W-:Y:S02]  /*49c0*/  FMNMX3.FTZ R4, R4, R63, R83, !PT ;  /* 0x0000003f04047276 */ /* 0x000fe40007810053 */
[----:B------:R-:W-:Y:S02]  /*49d0*/  FMNMX3.FTZ R20, R20, R117, R27, !PT ;  /* 0x0000007514147276 */ /* 0x000fe4000781001b */
[----:B------:R-:W-:-:S02]  /*49e0*/  FSEL R193, R68, -INF , !P4 ;  /* 0xff80000044c17808 */ /* 0x000fc40006000000 */
[----:B------:R-:W-:Y:S02]  /*49f0*/  ISETP.GE.AND P4, PT, R104, R147, PT ;  /* 0x000000936800720c */ /* 0x000fe40003f86270 */
[----:B------:R-:W-:Y:S02]  /*4a00*/  FSEL R191, R69, -INF , !P3 ;  /* 0xff80000045bf7808 */ /* 0x000fe40005800000 */
[----:B------:R-:W-:Y:S02]  /*4a10*/  FMNMX3.FTZ R4, R4, R57, R195, !PT ;  /* 0x0000003904047276 */ /* 0x000fe400078100c3 */
[----:B------:R-:W-:Y:S02]  /*4a20*/  FMNMX3.FTZ R20, R20, R25, R111, !PT ;  /* 0x0000001914147276 */ /* 0x000fe4000781006f */
[----:B------:R-:W-:Y:S02]  /*4a30*/  ISETP.GE.AND P3, PT, R102, R147, PT ;  /* 0x000000936600720c */ /* 0x000fe40003f66270 */
[----:B------:R-:W-:-:S02]  /*4a40*/  FSEL R185, R73, -INF , !P4 ;  /* 0xff80000049b97808 */ /* 0x000fc40006000000 */
[----:B------:R-:W-:Y:S02]  /*4a50*/  FMNMX3.FTZ R4, R4, R193, R191, !PT ;  /* 0x000000c104047276 */ /* 0x000fe400078100bf */
[----:B------:R-:W-:Y:S02]  /*4a60*/  FMNMX3.FTZ R20, R20, R109, R131, !PT ;  /* 0x0000006d14147276 */ /* 0x000fe40007810083 */
[----:B------:R-:W-:Y:S02]  /*4a70*/  FSEL R129, R75, -INF , !P3 ;  /* 0xff8000004b817808 */ /* 0x000fe40005800000 */
[-C--:B------:R-:W-:Y:S02]  /*4a80*/  ISETP.GE.AND P4, PT, R38, R147.reuse, PT ;  /* 0x000000932600720c */ /* 0x080fe40003f86270 */
[----:B------:R-:W-:Y:S02]  /*4a90*/  ISETP.GE.AND P3, PT, R24, R147, PT ;  /* 0x000000931800720c */ /* 0x000fe40003f66270 */
[----:B------:R-:W-:-:S02]  /*4aa0*/  ISETP.GT.AND P1, PT, R41, R48, PT ;  /* 0x000000302900720c */ /* 0x000fc40003f24270 */
[----:B------:R-:W-:Y:S02]  /*4ab0*/  FMNMX3.FTZ R4, R4, R189, R185, !PT ;  /* 0x000000bd04047276 */ /* 0x000fe400078100b9 */
[----:B------:R-:W-:Y:S02]  /*4ac0*/  FMNMX3.FTZ R20, R20, R121, R171, !PT ;  /* 0x0000007914147276 */ /* 0x000fe400078100ab */
[----:B------:R-:W-:Y:S02]  /*4ad0*/  FSEL R181, R78, -INF , !P4 ;  /* 0xff8000004eb57808 */ /* 0x000fe40006000000 */
[----:B------:R-:W-:Y:S02]  /*4ae0*/  FSEL R179, R82, -INF , !P3 ;  /* 0xff80000052b37808 */ /* 0x000fe40005800000 */
[-C--:B------:R-:W-:Y:S02]  /*4af0*/  ISETP.GE.AND P4, PT, R26, R147.reuse, PT ;  /* 0x000000931a00720c */ /* 0x080fe40003f86270 */
[----:B------:R-:W-:-:S02]  /*4b00*/  ISETP.GE.AND P3, PT, R48, R147, PT ;  /* 0x000000933000720c */ /* 0x000fc40003f66270 */
[----:B------:R-:W-:Y:S02]  /*4b10*/  FSEL R89, R89, -INF , !P1 ;  /* 0xff80000059597808 */ /* 0x000fe40004800000 */
[----:B------:R-:W-:Y:S02]  /*4b20*/  FMNMX3.FTZ R4, R4, R129, R183, !PT ;  /* 0x0000008104047276 */ /* 0x000fe400078100b7 */
[C---:B------:R-:W-:Y:S02]  /*4b30*/  ISETP.GT.AND P1, PT, R41.reuse, R58, PT ;  /* 0x0000003a2900720c */ /* 0x040fe40003f24270 */
[----:B------:R-:W-:Y:S02]  /*4b40*/  ISETP.GT.AND P0, PT, R41, R62, PT ;  /* 0x0000003e2900720c */ /* 0x000fe40003f04270 */
[----:B------:R-:W-:Y:S02]  /*4b50*/  FMNMX3.FTZ R20, R20, R159, R145, !PT ;  /* 0x0000009f14147276 */ /* 0x000fe40007810091 */
[----:B------:R-:W-:-:S02]  /*4b60*/  FSEL R177, R88, -INF , !P4 ;  /* 0xff80000058b17808 */ /* 0x000fc40006000000 */
[----:B------:R-:W-:Y:S02]  /*4b70*/  FSEL R175, R89, -INF , !P3 ;  /* 0xff80000059af7808 */ /* 0x000fe40005800000 */
[----:B------:R-:W-:Y:S02]  /*4b80*/  FMNMX3.FTZ R4, R4, R181, R179, !PT ;  /* 0x000000b504047276 */ /* 0x000fe400078100b3 */
[-C--:B------:R-:W-:Y:S02]  /*4b90*/  ISETP.GE.AND P4, PT, R58, R147.reuse, PT ;  /* 0x000000933a00720c */ /* 0x080fe40003f86270 */
[----:B------:R-:W-:Y:S02]  /*4ba0*/  ISETP.GE.AND P3, PT, R62, R147, PT ;  /* 0x000000933e00720c */ /* 0x000fe40003f66270 */
[----:B------:R-:W-:Y:S02]  /*4bb0*/  FSEL R91, R91, -INF , !P1 ;  /* 0xff8000005b5b7808 */ /* 0x000fe40004800000 */
[----:B------:R-:W-:-:S02]  /*4bc0*/  FSEL R5, R5, -INF , !P0 ;  /* 0xff80000005057808 */ /* 0x000fc40004000000 */
[----:B------:R-:W-:Y:S02]  /*4bd0*/  FMNMX3.FTZ R20, R20, R137, R113, !PT ;  /* 0x0000008914147276 */ /* 0x000fe40007810071 */
[----:B------:R-:W-:Y:S02]  /*4be0*/  ISETP.GT.AND P0, PT, R41, R66, PT ;  /* 0x000000422900720c */ /* 0x000fe40003f04270 */
[----:B------:R-:W-:Y:S02]  /*4bf0*/  FMNMX3.FTZ R4, R4, R173, R177, !PT ;  /* 0x000000ad04047276 */ /* 0x000fe400078100b1 */
[----:B------:R-:W-:Y:S02]  /*4c00*/  FSEL R127, R91, -INF , !P4 ;  /* 0xff8000005b7f7808 */ /* 0x000fe40006000000 */
[----:B------:R-:W-:Y:S02]  /*4c10*/  FSEL R125, R5, -INF , !P3 ;  /* 0xff800000057d7808 */ /* 0x000fe40005800000 */
[----:B------:R-:W-:-:S02]  /*4c20*/  FMNMX3.FTZ R20, R20, R105, R103, !PT ;  /* 0x0000006914147276 */ /* 0x000fc40007810067 */
[-C--:B------:R-:W-:Y:S02]  /*4c30*/  ISETP.GE.AND P1, PT, R64, R147.reuse, PT ;  /* 0x000000934000720c */ /* 0x080fe40003f26270 */
[----:B------:R-:W-:Y:S02]  /*4c40*/  ISETP.GE.AND P4, PT, R66, R147, PT ;  /* 0x000000934200720c */ /* 0x000fe40003f86270 */
[----:B------:R-:W-:Y:S02]  /*4c50*/  ISETP.GT.AND P3, PT, R41, R70, PT ;  /* 0x000000462900720c */ /* 0x000fe40003f64270 */
[----:B------:R-:W-:Y:S02]  /*4c60*/  FSEL R7, R7, -INF , !P0 ;  /* 0xff80000007077808 */ /* 0x000fe40004000000 */
[----:B------:R-:W-:Y:S02]  /*4c70*/  FMNMX3.FTZ R4, R4, R175, R135, !PT ;  /* 0x000000af04047276 */ /* 0x000fe40007810087 */
[----:B------:R-:W-:-:S02]  /*4c80*/  FMNMX3.FTZ R20, R20, R97, R55, !PT ;  /* 0x0000006114147276 */ /* 0x000fc40007810037 */
[----:B------:R-:W-:Y:S02]  /*4c90*/  ISETP.GE.AND P2, PT, R70, R147, PT ;  /* 0x000000934600720c */ /* 0x000fe40003f46270 */
[----:B------:R-:W-:Y:S02]  /*4ca0*/  FSEL R123, R123, -INF , !P1 ;  /* 0xff8000007b7b7808 */ /* 0x000fe40004800000 */
[----:B------:R-:W-:Y:S02]  /*4cb0*/  FSEL R89, R7, -INF , !P4 ;  /* 0xff80000007597808 */ /* 0x000fe40006000000 */
[----:B------:R-:W-:Y:S02]  /*4cc0*/  FSEL R6, R6, -INF , !P3 ;  /* 0xff80000006067808 */ /* 0x000fe40005800000 */
[C---:B------:R-:W-:Y:S02]  /*4cd0*/  ISETP.GT.AND P1, PT, R41.reuse, R72, PT ;  /* 0x000000482900720c */ /* 0x040fe40003f24270 */
[----:B------:R-:W-:-:S02]  /*4ce0*/  ISETP.GT.AND P4, PT, R41, R74, PT ;  /* 0x0000004a2900720c */ /* 0x000fc40003f84270 */
[----:B------:R-:W-:Y:S02]  /*4cf0*/  FMNMX3.FTZ R4, R4, R127, R125, !PT ;  /* 0x0000007f04047276 */ /* 0x000fe4000781007d */
[----:B------:R-:W-:Y:S02]  /*4d00*/  FMNMX3.FTZ R20, R20, R53, R51, !PT ;  /* 0x0000003514147276 */ /* 0x000fe40007810033 */
[----:B------:R-:W-:Y:S02]  /*4d10*/  FSEL R85, R6, -INF , !P2 ;  /* 0xff80000006557808 */ /* 0x000fe40005000000 */
[-C--:B------:R-:W-:Y:S02]  /*4d20*/  ISETP.GE.AND P0, PT, R72, R147.reuse, PT ;  /* 0x000000934800720c */ /* 0x080fe40003f06270 */
[----:B------:R-:W-:Y:S02]  /*4d30*/  ISETP.GE.AND P3, PT, R74, R147, PT ;  /* 0x000000934a00720c */ /* 0x000fe40003f66270 */
[----:B------:R-:W-:-:S02]  /*4d40*/  ISETP.GT.AND P2, PT, R41, R76, PT ;  /* 0x0000004c2900720c */ /* 0x000fc40003f44270 */
[----:B------:R-:W-:Y:S02]  /*4d50*/  FSEL R9, R9, -INF , !P1 ;  /* 0xff80000009097808 */ /* 0x000fe40004800000 */
[----:B------:R-:W-:Y:S02]  /*4d60*/  FSEL R8, R8, -INF , !P4 ;  /* 0xff80000008087808 */ /* 0x000fe40006000000 */
[----:B------:R-:W-:Y:S02]  /*4d70*/  FMNMX3.FTZ R6, R4, R123, R89, !PT ;  /* 0x0000007b04067276 */ /* 0x000fe40007810059 */
[----:B------:R-:W-:Y:S02]  /*4d80*/  FMNMX.FTZ R4, R49, R20, !PT ;  /* 0x0000001431047209 */ /* 0x000fe40007810000 */
[----:B------:R-:W-:Y:S02]  /*4d90*/  ISETP.GE.AND P1, PT, R76, R147, PT ;  /* 0x000000934c00720c */ /* 0x000fe40003f26270 */
[----:B------:R-:W-:-:S02]  /*4da0*/  FSEL R61, R9, -INF , !P0 ;  /* 0xff800000093d7808 */ /* 0x000fc40004000000 */
[----:B------:R-:W-:Y:S02]  /*4db0*/  FSEL R59, R8, -INF , !P3 ;  /* 0xff800000083b7808 */ /* 0x000fe40005800000 */
[----:B------:R-:W-:Y:S02]  /*4dc0*/  FSEL R12, R12, -INF , !P2 ;  /* 0xff8000000c0c7808 */ /* 0x000fe40005000000 */
[C---:B------:R-:W-:Y:S02]  /*4dd0*/  ISETP.GT.AND P0, PT, R41.reuse, R80, PT ;  /* 0x000000502900720c */ /* 0x040fe40003f04270 */
[----:B------:R-:W-:Y:S01]  /*4de0*/  ISETP.GT.AND P3, PT, R41, R36, PT ;  /* 0x000000242900720c */ /* 0x000fe20003f64270 */
[----:B------:R-:W1:Y:S01]  /*4df0*/  SHFL.BFLY PT, R7, R4, 0x2, 0x1f ;  /* 0x0c401f0004077f89 */ /* 0x000e6200000e0000 */
[----:B------:R-:W-:Y:S02]  /*4e00*/  FSEL R47, R12, -INF , !P1 ;  /* 0xff8000000c2f7808 */ /* 0x000fe40004800000 */
[----:B------:R-:W-:-:S02]  /*4e10*/  ISETP.GE.AND P4, PT, R80, R147, PT ;  /* 0x000000935000720c */ /* 0x000fc40003f86270 */
[----:B------:R-:W-:Y:S02]  /*4e20*/  ISETP.GE.AND P2, PT, R36, R147, PT ;  /* 0x000000932400720c */ /* 0x000fe40003f46270 */
[----:B------:R-:W-:Y:S02]  /*4e30*/  ISETP.GT.AND P1, PT, R41, R32, PT ;  /* 0x000000202900720c */ /* 0x000fe40003f24270 */
[----:B------:R-:W-:Y:S02]  /*4e40*/  FSEL R10, R10, -INF , !P0 ;  /* 0xff8000000a0a7808 */ /* 0x000fe40004000000 */
[----:B------:R-:W-:Y:S02]  /*4e50*/  FSEL R14, R14, -INF , !P3 ;  /* 0xff8000000e0e7808 */ /* 0x000fe40005800000 */
[----:B------:R-:W-:Y:S02]  /*4e60*/  FMNMX3.FTZ R6, R6, R85, R61, !PT ;  /* 0x0000005506067276 */ /* 0x000fe4000781003d */
[----:B------:R-:W-:-:S02]  /*4e70*/  ISETP.GE.AND P0, PT, R32, R147, PT ;  /* 0x000000932000720c */ /* 0x000fc40003f06270 */
[----:B------:R-:W-:Y:S02]  /*4e80*/  FSEL R16, R16, -INF , !P1 ;  /* 0xff80000010107808 */ /* 0x000fe40004800000 */
        /* <DEDUP_REMOVED lines=11> */
[----:B-1----:R-:W-:-:S04]  /*4f40*/  FMNMX.FTZ R20, R7, R20, !PT ;  /* 0x0000001407147209 */ /* 0x002fc80007810000 */
[----:B------:R-:W-:Y:S01]  /*4f50*/  FSETP.NEU.FTZ.AND P0, PT, R20, -INF , PT ;  /* 0xff8000001400780b */ /* 0x000fe20003f1d000 */
[----:B---3--:R-:W-:Y:S01]  /*4f60*/  FMUL.FTZ R34, R33, R20 ;  /* 0x0000001421227220 */ /* 0x008fe20000410000 */
[----:B------:R-:W-:-:S04]  /*4f70*/  LOP3.LUT R31, R31, 0x120, R30, 0xf8, !PT ;  /* 0x000001201f1f7812 */ /* 0x000fc800078ef81e */
[----:B------:R-:W-:-:S05]  /*4f80*/  FSEL R34, R34, RZ, P0 ;  /* 0x000000ff22227208 */ /* 0x000fca0000000000 */
[-C--:B------:R-:W-:Y:S01]  /*4f90*/  FFMA.FTZ R90, R45, R33.reuse, -R34 ;  /* 0x000000212d5a7223 */ /* 0x080fe20000010822 */
[----:B------:R-:W-:Y:S02]  /*4fa0*/  IMAD R45, R31, 0x2, R134 ;  /* 0x000000021f2d7824 */ /* 0x000fe400078e0286 */
[----:B------:R-:W-:-:S03]  /*4fb0*/  FFMA.FTZ R119, R0, R33, -R34 ;  /* 0x0000002100777223 */ /* 0x000fc60000010822 */
[----:B------:R-:W1:Y:S01]  /*4fc0*/  LDSM.16.MT88.4 R76, [R45+0x3000] ;  /* 0x003000002d4c783b */ /* 0x000e620000004200 */
[----:B--2---:R-:W-:Y:S01]  /*4fd0*/  FMNMX.FTZ R0, R5, R4, !PT ;  /* 0x0000000405007209 */ /* 0x004fe20007810000 */
[----:B------:R-:W-:-:S03]  /*4fe0*/  IMAD.IADD R31, R28, 0x1, R45 ;  /* 0x000000011c1f7824 */ /* 0x000fc600078e022d */
[----:B------:R-:W-:Y:S01]  /*4ff0*/  FSETP.NEU.FTZ.AND P0, PT, R0, -INF , PT ;  /* 0xff8000000000780b */ /* 0x000fe20003f1d000 */
[----:B------:R-:W-:Y:S01]  /*5000*/  FMUL.FTZ R32, R33, R0 ;  /* 0x0000000021207220 */ /* 0x000fe20000410000 */
[-CC-:B------:R-:W-:Y:S01]  /*5010*/  FFMA.FTZ R93, R115, R33.reuse, -R34.reuse ;  /* 0x00000021735d7223 */ /* 0x180fe20000010822 */
[----:B------:R-:W2:Y:S03]  /*5020*/  LDSM.16.MT88.4 R4, [R31+0x3000] ;  /* 0x003000001f04783b */ /* 0x000ea60000004200 */
[----:B------:R-:W-:Y:S01]  /*5030*/  FSEL R32, R32, RZ, P0 ;  /* 0x000000ff20207208 */ /* 0x000fe20000000000 */
[-CC-:B------:R-:W-:Y:S01]  /*5040*/  FFMA.FTZ R101, R199, R33.reuse, -R34.reuse ;  /* 0x00000021c7657223 */ /* 0x180fe20000010822 */
[----:B------:R-:W-:-:S03]  /*5050*/  FFMA.FTZ R60, R197, R33, -R34 ;  /* 0x00000021c53c7223 */ /* 0x000fc60000010822 */
[-CC-:B------:R-:W-:Y:S01]  /*5060*/  FFMA.FTZ R115, R18, R33.reuse, -R32.reuse ;  /* 0x0000002112737223 */ /* 0x180fe20000010820 */
[-CC-:B------:R-:W-:Y:S01]  /*5070*/  FFMA.FTZ R88, R205, R33.reuse, -R32.reuse ;  /* 0x00000021cd587223 */ /* 0x180fe20000010820 */
[-CC-:B------:R-:W-:Y:S01]  /*5080*/  FFMA.FTZ R58, R99, R33.reuse, -R32.reuse ;  /* 0x00000021633a7223 */ /* 0x180fe20000010820 */
[-C--:B------:R-:W-:Y:S01]  /*5090*/  FFMA.FTZ R203, R203, R33.reuse, -R32 ;  /* 0x00000021cbcb7223 */ /* 0x080fe20000010820 */
[----:B------:R-:W-:Y:S01]  /*50a0*/  MUFU.EX2 R119, R119 ;  /* 0x0000007700777308 */ /* 0x000fe20000000800 */
[--C-:B------:R-:W-:Y:S02]  /*50b0*/  FFMA.FTZ R65, R11, R33, -R34.reuse ;  /* 0x000000210b417223 */ /* 0x100fe40000010822 */
        /* <DEDUP_REMOVED lines=9> */
[--C-:B------:R-:W-:Y:S01]  /*5150*/  FFMA.FTZ R52, R19, R33, -R34.reuse ;  /* 0x0000002113347223 */ /* 0x100fe20000010822 */
[----:B-----5:R-:W-:Y:S01]  /*5160*/  F2FP.F16.F32.PACK_AB R70, R60, R101 ;  /* 0x000000653c46723e */ /* 0x020fe200000000ff */
[-C--:B------:R-:W-:Y:S01]  /*5170*/  FFMA.FTZ R38, R17, R33.reuse, -R34 ;  /* 0x0000002111267223 */ /* 0x080fe20000010822 */
[--C-:B------:R-:W-:Y:S01]  /*5180*/  FFMA.FTZ R50, R63, R33, -R32.reuse ;  /* 0x000000213f327223 */ /* 0x100fe20000010820 */
[----:B-1----:R-:W-:Y:S01]  /*5190*/  F2FP.F16.F32.PACK_AB R69, R88, R115 ;  /* 0x000000735845723e */ /* 0x002fe200000000ff */
[-CC-:B------:R-:W-:Y:S01]  /*51a0*/  FFMA.FTZ R36, R57, R33.reuse, -R32.reuse ;  /* 0x0000002139247223 */ /* 0x180fe20000010820 */
[-CC-:B------:R-:W-:Y:S01]  /*51b0*/  FFMA.FTZ R201, R201, R33.reuse, -R32.reuse ;  /* 0x00000021c9c97223 */ /* 0x180fe20000010820 */
[----:B------:R-:W-:Y:S01]  /*51c0*/  FFMA.FTZ R12, R83, R33, -R32 ;  /* 0x00000021530c7223 */ /* 0x000fe20000010820 */
[----:B--2---:R-:W-:Y:S01]  /*51d0*/  F2FP.F16.F32.PACK_AB R71, R58, R99 ;  /* 0x000000633a47723e */ /* 0x004fe200000000ff */
[----:B------:R-:W-:Y:S01]  /*51e0*/  MUFU.EX2 R93, R93 ;  /* 0x0000005d005d7308 */ /* 0x000fe20000000800 */
[----:B------:R-:W1:Y:S03]  /*51f0*/  LDSM.16.MT88.4 R16, [R31+0x3400] ;  /* 0x003400001f10783b */ /* 0x000e660000004200 */
[----:B------:R-:W2:Y:S02]  /*5200*/  MUFU.EX2 R52, R52 ;  /* 0x0000003400347308 */ /* 0x000ea40000000800 */
[C---:B------:R-:W-:Y:S02]  /*5210*/  HMMA.16816.F32 R80, R68.reuse, R76, RZ ;  /* 0x0000004c4450723c */ /* 0x040fe400000018ff */
[----:B------:R-:W-:Y:S04]  /*5220*/  MUFU.EX2 R65, R65 ;  /* 0x0000004100417308 */ /* 0x000fe80000000800 */
[----:B------:R-:W-:Y:S02]  /*5230*/  MUFU.EX2 R38, R38 ;  /* 0x0000002600267308 */ /* 0x000fe40000000800 */
[C---:B------:R-:W-:Y:S02]  /*5240*/  HMMA.16816.F32 R76, R68.reuse, R78, RZ ;  /* 0x0000004e444c723c */ /* 0x040fe400000018ff */
[----:B------:R-:W-:Y:S04]  /*5250*/  MUFU.EX2 R63, R201 ;  /* 0x000000c9003f7308 */ /* 0x000fe80000000800 */
[----:B------:R-:W4:Y:S04]  /*5260*/  MUFU.EX2 R50, R50 ;  /* 0x0000003200327308 */ /* 0x000f280000000800 */
[----:B------:R-:W-:Y:S04]  /*5270*/  MUFU.EX2 R57, R12 ;  /* 0x0000000c00397308 */ /* 0x000fe80000000800 */
[----:B------:R-:W5:Y:S01]  /*5280*/  MUFU.EX2 R36, R36 ;  /* 0x0000002400247308 */ /* 0x000f620000000800 */
[----:B------:R-:W-:Y:S01]  /*5290*/  HMMA.16816.F32 R72, R68, R4, RZ ;  /* 0x000000044448723c */ /* 0x000fe200000018ff */
[----:B--2---:R-:W-:-:S02]  /*52a0*/  F2FP.F16.F32.PACK_AB R4, R52, R93 ;  /* 0x0000005d3404723e */ /* 0x004fc400000000ff */
[----:B----4-:R-:W-:-:S05]  /*52b0*/  F2FP.F16.F32.PACK_AB R5, R50, R63 ;  /* 0x0000003f3205723e */ /* 0x010fca00000000ff */
[----:B------:R-:W-:Y:S01]  /*52c0*/  HMMA.16816.F32 R68, R68, R6, RZ ;  /* 0x000000064444723c */ /* 0x000fe200000018ff */
[----:B------:R-:W-:Y:S02]  /*52d0*/  F2FP.F16.F32.PACK_AB R6, R38, R65 ;  /* 0x000000412606723e */ /* 0x000fe400000000ff */
[----:B-----5:R-:W-:Y:S01]  /*52e0*/  F2FP.F16.F32.PACK_AB R7, R36, R57 ;  /* 0x000000392407723e */ /* 0x020fe200000000ff */
[-CC-:B------:R-:W-:Y:S01]  /*52f0*/  FFMA.FTZ R91, R15, R33.reuse, -R34.reuse ;  /* 0x000000210f5b7223 */ /* 0x180fe20000010822 */
[-CC-:B------:R-:W-:Y:S02]  /*5300*/  FFMA.FTZ R54, R13, R33.reuse, -R34.reuse ;  /* 0x000000210d367223 */ /* 0x180fe40000010822 */
[----:B------:R-:W2:Y:S03]  /*5310*/  LDSM.16.MT88.4 R12, [R45+0x3800] ;  /* 0x003800002d0c783b */ /* 0x000ea60000004200 */
[C---:B---3--:R-:W-:Y:S08]  /*5320*/  HMMA.16816.F32 R80, R4.reuse, R8, R80 ;  /* 0x000000080450723c */ /* 0x048ff00000001850 */
[C---:B------:R-:W-:Y:S01]  /*5330*/  HMMA.16816.F32 R76, R4.reuse, R10, R76 ;  /* 0x0000000a044c723c */ /* 0x040fe2000000184c */
[----:B------:R-:W3:Y:S01]  /*5340*/  LDSM.16.MT88.4 R8, [R31+0x3800] ;  /* 0x003800001f08783b */ /* 0x000ee20000004200 */
[-CC-:B------:R-:W-:Y:S01]  /*5350*/  FFMA.FTZ R67, R107, R33.reuse, -R34.reuse ;  /* 0x000000216b437223 */ /* 0x180fe20000010822 */
[-C--:B------:R-:W-:Y:S01]  /*5360*/  FFMA.FTZ R48, R95, R33.reuse, -R34 ;  /* 0x000000215f307223 */ /* 0x080fe20000010822 */
[-CC-:B------:R-:W-:Y:S01]  /*5370*/  FFMA.FTZ R107, R195, R33.reuse, -R32.reuse ;  /* 0x00000021c36b7223 */ /* 0x180fe20000010820 */
[-CC-:B------:R-:W-:Y:S01]  /*5380*/  FFMA.FTZ R62, R193, R33.reuse, -R32.reuse ;  /* 0x00000021c13e7223 */ /* 0x180fe20000010820 */
[-CC-:B------:R-:W-:Y:S01]  /*5390*/  FFMA.FTZ R56, R191, R33.reuse, -R32.reuse ;  /* 0x00000021bf387223 */ /* 0x180fe20000010820 */
[-C--:B------:R-:W-:Y:S01]  /*53a0*/  FFMA.FTZ R95, R189, R33.reuse, -R32 ;  /* 0x00000021bd5f7223 */ /* 0x080fe20000010820 */
[----:B------:R-:W-:Y:S01]  /*53b0*/  MUFU.EX2 R91, R91 ;  /* 0x0000005b005b7308 */ /* 0x000fe20000000800 */
[C---:B-1----:R-:W-:Y:S03]  /*53c0*/  HMMA.16816.F32 R72, R4.reuse, R16, R72 ;  /* 0x000000100448723c */ /* 0x042fe60000001848 */
[----:B------:R-:W1:Y:S04]  /*53d0*/  MUFU.EX2 R54, R54 ;  /* 0x0000003600367308 */ /* 0x000e680000000800 */
[----:B------:R-:W-:Y:S04]  /*53e0*/  MUFU.EX2 R67, R67 ;  /* 0x0000004300437308 */ /* 0x000fe80000000800 */
[----:B------:R-:W4:Y:S04]  /*53f0*/  MUFU.EX2 R48, R48 ;  /* 0x0000003000307308 */ /* 0x000f280000000800 */
[----:B------:R-:W-:Y:S04]  /*5400*/  MUFU.EX2 R107, R107 ;  /* 0x0000006b006b7308 */ /* 0x000fe80000000800 */
[----:B------:R-:W5:Y:S04]  /*5410*/  MUFU.EX2 R62, R62 ;  /* 0x0000003e003e7308 */ /* 0x000f680000000800 */
[----:B------:R-:W-:Y:S04]  /*5420*/  MUFU.EX2 R56, R56 ;  /* 0x0000003800387308 */ /* 0x000fe80000000800 */
[----:B------:R-:W2:Y:S01]  /*5430*/  MUFU.EX2 R95, R95 ;  /* 0x0000005f005f7308 */ /* 0x000ea20000000800 */
[-CC-:B------:R-:W-:Y:S01]  /*5440*/  FFMA.FTZ R64, R27, R33.reuse, -R34.reuse ;  /* 0x000000211b407223 */ /* 0x180fe20000010822 */
[----:B------:R-:W-:Y:S01]  /*5450*/  FFMA.FTZ R92, R25, R33, -R34 ;  /* 0x00000021195c7223 */ /* 0x000fe20000010822 */
[----:B------:R-:W-:Y:S01]  /*5460*/  HMMA.16816.F32 R68, R4, R18, R68 ;  /* 0x000000120444723c */ /* 0x000fe20000001844 */
[----:B------:R-:W3:Y:S04]  /*5470*/  LDSM.16.MT88.4 R24, [R45+0x3c00] ;  /* 0x003c00002d18783b */ /* 0x000ee80000004200 */
[----:B------:R-:W3:Y:S01]  /*5480*/  LDSM.16.MT88.4 R16, [R31+0x3c00] ;  /* 0x003c00001f10783b */ /* 0x000ee20000004200 */
[----:B-1----:R-:W-:-:S02]  /*5490*/  F2FP.F16.F32.PACK_AB R4, R54, R91 ;  /* 0x0000005b3604723e */ /* 0x002fc400000000ff */
[----:B----4-:R-:W-:Y:S02]  /*54a0*/  F2FP.F16.F32.PACK_AB R6, R48, R67 ;  /* 0x000000433006723e */ /* 0x010fe400000000ff */
[----:B-----5:R-:W-:Y:S02]  /*54b0*/  F2FP.F16.F32.PACK_AB R5, R62, R107 ;  /* 0x0000006b3e05723e */ /* 0x020fe400000000ff */
[----:B--2---:R-:W-:Y:S01]  /*54c0*/  F2FP.F16.F32.PACK_AB R7, R95, R56 ;  /* 0x000000385f07723e */ /* 0x004fe200000000ff */
[-C--:B------:R-:W-:Y:S01]  /*54d0*/  FFMA.FTZ R84, R117, R33.reuse, -R34 ;  /* 0x0000002175547223 */ /* 0x080fe20000010822 */
[-CC-:B------:R-:W-:Y:S01]  /*54e0*/  FFMA.FTZ R96, R129, R33.reuse, -R32.reuse ;  /* 0x0000002181607223 */ /* 0x180fe20000010820 */
[-C--:B------:R-:W-:Y:S01]  /*54f0*/  FFMA.FTZ R94, R183, R33.reuse, -R32 ;  /* 0x00000021b75e7223 */ /* 0x080fe20000010820 */
[-C--:B------:R-:W-:Y:S01]  /*5500*/  FFMA.FTZ R187, R187, R33.reuse, -R34 ;  /* 0x00000021bbbb7223 */ /* 0x080fe20000010822 */
[-CC-:B------:R-:W-:Y:S01]  /*5510*/  FFMA.FTZ R185, R185, R33.reuse, -R32.reuse ;  /* 0x00000021b9b97223 */ /* 0x180fe20000010820 */
[-C--:B------:R-:W-:Y:S01]  /*5520*/  FFMA.FTZ R181, R181, R33.reuse, -R32 ;  /* 0x00000021b5b57223 */ /* 0x080fe20000010820 */
[----:B------:R-:W-:Y:S01]  /*5530*/  HMMA.16816.F32 R80, R4, R12, R80 ;  /* 0x0000000c0450723c */ /* 0x000fe20000001850 */
[-CC-:B------:R-:W-:Y:S01]  /*5540*/  FFMA.FTZ R12, R111, R33.reuse, -R34.reuse ;  /* 0x000000216f0c7223 */ /* 0x180fe20000010822 */
[----:B------:R-:W-:Y:S01]  /*5550*/  MUFU.EX2 R117, R187 ;  /* 0x000000bb00757308 */ /* 0x000fe20000000800 */
[----:B------:R-:W-:-:S03]  /*5560*/  FFMA.FTZ R66, R109, R33, -R34 ;  /* 0x000000216d427223 */ /* 0x000fc60000010822 */
[----:B------:R-:W1:Y:S02]  /*5570*/  MUFU.EX2 R84, R84 ;  /* 0x0000005400547308 */ /* 0x000e640000000800 */
[C---:B---3--:R-:W-:Y:S01]  /*5580*/  HMMA.16816.F32 R72, R4.reuse, R8, R72 ;  /* 0x000000080448723c */ /* 0x048fe20000001848 */
[-CC-:B------:R-:W-:Y:S01]  /*5590*/  FFMA.FTZ R8, R131, R33.reuse, -R34.reuse ;  /* 0x0000002183087223 */ /* 0x180fe20000010822 */
[----:B------:R-:W-:Y:S04]  /*55a0*/  MUFU.EX2 R64, R64 ;  /* 0x0000004000407308 */ /* 0x000fe80000000800 */
[----:B------:R2:W3:Y:S02]  /*55b0*/  MUFU.EX2 R111, R92 ;  /* 0x0000005c006f7308 */ /* 0x0004e40000000800 */
[C---:B------:R-:W-:Y:S02]  /*55c0*/  HMMA.16816.F32 R76, R4.reuse, R14, R76 ;  /* 0x0000000e044c723c */ /* 0x040fe4000000184c */
[----:B------:R-:W-:Y:S04]  /*55d0*/  MUFU.EX2 R129, R185 ;  /* 0x000000b900817308 */ /* 0x000fe80000000800 */
[----:B------:R-:W4:Y:S04]  /*55e0*/  MUFU.EX2 R96, R96 ;  /* 0x0000006000607308 */ /* 0x000f280000000800 */
[----:B------:R-:W-:Y:S01]  /*55f0*/  MUFU.EX2 R94, R94 ;  /* 0x0000005e005e7308 */ /* 0x000fe20000000800 */
[----:B------:R-:W-:Y:S03]  /*5600*/  HMMA.16816.F32 R68, R4, R10, R68 ;  /* 0x0000000a0444723c */ /* 0x000fe60000001844 */
[----:B------:R-:W5:Y:S04]  /*5610*/  MUFU.EX2 R131, R181 ;  /* 0x000000b500837308 */ /* 0x000f680000000800 */
[----:B------:R3:W-:Y:S01]  /*5620*/  MUFU.EX2 R109, R12 ;  /* 0x0000000c006d7308 */ /* 0x0007e20000000800 */
[----:B--2---:R-:W-:Y:S01]  /*5630*/  FFMA.FTZ R92, R121, R33, -R34 ;  /* 0x00000021795c7223 */ /* 0x004fe20000010822 */
[----:B-1----:R-:W-:Y:S01]  /*5640*/  F2FP.F16.F32.PACK_AB R4, R84, R117 ;  /* 0x000000755404723e */ /* 0x002fe200000000ff */
[----:B---3--:R-:W1:Y:S01]  /*5650*/  LDSM.16.MT88.4 R12, [R45+0x4000] ;  /* 0x004000002d0c783b */ /* 0x008e620000004200 */
[----:B------:R-:W-:Y:S01]  /*5660*/  F2FP.F16.F32.PACK_AB R6, R111, R64 ;  /* 0x000000406f06723e */ /* 0x000fe200000000ff */
[----:B------:R2:W-:Y:S01]  /*5670*/  MUFU.EX2 R121, R8 ;  /* 0x0000000800797308 */ /* 0x0005e20000000800 */
[----:B----4-:R-:W-:-:S02]  /*5680*/  F2FP.F16.F32.PACK_AB R5, R96, R129 ;  /* 0x000000816005723e */ /* 0x010fc400000000ff */
[----:B-----5:R-:W-:Y:S01]  /*5690*/  F2FP.F16.F32.PACK_AB R7, R131, R94 ;  /* 0x0000005e8307723e */ /* 0x020fe200000000ff */
[-CC-:B------:R-:W-:Y:S01]  /*56a0*/  FFMA.FTZ R100, R173, R33.reuse, -R32.reuse ;  /* 0x00000021ad647223 */ /* 0x180fe20000010820 */
[-CC-:B------:R-:W-:Y:S01]  /*56b0*/  FFMA.FTZ R98, R177, R33.reuse, -R32.reuse ;  /* 0x00000021b1627223 */ /* 0x180fe20000010820 */
[-CC-:B------:R-:W-:Y:S01]  /*56c0*/  FFMA.FTZ R179, R179, R33.reuse, -R32.reuse ;  /* 0x00000021b3b37223 */ /* 0x180fe20000010820 */
[----:B------:R-:W-:Y:S01]  /*56d0*/  FFMA.FTZ R175, R175, R33, -R32 ;  /* 0x00000021afaf7223 */ /* 0x000fe20000010820 */
[----:B------:R-:W3:Y:S01]  /*56e0*/  MUFU.EX2 R66, R66 ;  /* 0x0000004200427308 */ /* 0x000ee20000000800 */
[----:B--2---:R-:W2:Y:S01]  /*56f0*/  LDSM.16.MT88.4 R8, [R31+0x4000] ;  /* 0x004000001f08783b */ /* 0x004ea20000004200 */
[C---:B------:R-:W-:Y:S02]  /*5700*/  HMMA.16816.F32 R80, R4.reuse, R24, R80 ;  /* 0x000000180450723c */ /* 0x040fe40000001850 */
[----:B------:R-:W4:Y:S04]  /*5710*/  MUFU.EX2 R92, R92 ;  /* 0x0000005c005c7308 */ /* 0x000f280000000800 */
[----:B------:R-:W-:Y:S02]  /*5720*/  MUFU.EX2 R173, R179 ;  /* 0x000000b300ad7308 */ /* 0x000fe40000000800 */
[C---:B------:R-:W-:Y:S02]  /*5730*/  HMMA.16816.F32 R76, R4.reuse, R26, R76 ;  /* 0x0000001a044c723c */ /* 0x040fe4000000184c */
[----:B------:R-:W5:Y:S04]  /*5740*/  MUFU.EX2 R100, R100 ;  /* 0x0000006400647308 */ /* 0x000f680000000800 */
[----:B------:R-:W-:Y:S02]  /*5750*/  MUFU.EX2 R98, R98 ;  /* 0x0000006200627308 */ /* 0x000fe40000000800 */
[C---:B------:R-:W-:Y:S02]  /*5760*/  HMMA.16816.F32 R72, R4.reuse, R16, R72 ;  /* 0x000000100448723c */ /* 0x040fe40000001848 */
[----:B------:R-:W1:Y:S06]  /*5770*/  MUFU.EX2 R25, R175 ;  /* 0x000000af00197308 */ /* 0x000e6c0000000800 */
[----:B------:R-:W-:Y:S01]  /*5780*/  HMMA.16816.F32 R68, R4, R18, R68 ;  /* 0x000000120444723c */ /* 0x000fe20000001844 */
[----:B------:R-:W2:Y:S01]  /*5790*/  LDSM.16.MT88.4 R16, [R45+0x4400] ;  /* 0x004400002d10783b */ /* 0x000ea20000004200 */
[----:B---3--:R-:W-:Y:S01]  /*57a0*/  F2FP.F16.F32.PACK_AB R4, R66, R109 ;  /* 0x0000006d4204723e */ /* 0x008fe200000000ff */
[--C-:B------:R-:W-:Y:S01]  /*57b0*/  FFMA.FTZ R26, R171, R33, -R34.reuse ;  /* 0x00000021ab1a7223 */ /* 0x100fe20000010822 */
[----:B----4-:R-:W-:Y:S01]  /*57c0*/  F2FP.F16.F32.PACK_AB R6, R92, R121 ;  /* 0x000000795c06723e */ /* 0x010fe200000000ff */
[--C-:B------:R-:W-:Y:S01]  /*57d0*/  FFMA.FTZ R24, R145, R33, -R34.reuse ;  /* 0x0000002191187223 */ /* 0x100fe20000010822 */
[----:B-----5:R-:W-:Y:S01]  /*57e0*/  F2FP.F16.F32.PACK_AB R5, R100, R173 ;  /* 0x000000ad6405723e */ /* 0x020fe200000000ff */
[-C--:B------:R-:W-:Y:S01]  /*57f0*/  FFMA.FTZ R27, R137, R33.reuse, -R34 ;  /* 0x00000021891b7223 */ /* 0x080fe20000010822 */
[----:B-1----:R-:W-:Y:S01]  /*5800*/  F2FP.F16.F32.PACK_AB R7, R25, R98 ;  /* 0x000000621907723e */ /* 0x002fe200000000ff */
[-CC-:B------:R-:W-:Y:S01]  /*5810*/  FFMA.FTZ R104, R135, R33.reuse, -R32.reuse ;  /* 0x0000002187687223 */ /* 0x180fe20000010820 */
[-CC-:B------:R-:W-:Y:S01]  /*5820*/  FFMA.FTZ R102, R125, R33.reuse, -R32.reuse ;  /* 0x000000217d667223 */ /* 0x180fe20000010820 */
[-C--:B------:R-:W-:Y:S01]  /*5830*/  FFMA.FTZ R123, R123, R33.reuse, -R32 ;  /* 0x000000217b7b7223 */ /* 0x080fe20000010820 */
[-C--:B------:R-:W-:Y:S01]  /*5840*/  FFMA.FTZ R159, R159, R33.reuse, -R34 ;  /* 0x000000219f9f7223 */ /* 0x080fe20000010822 */
[----:B------:R-:W-:Y:S01]  /*5850*/  FFMA.FTZ R127, R127, R33, -R32 ;  /* 0x000000217f7f7223 */ /* 0x000fe20000010820 */
[----:B------:R-:W-:Y:S01]  /*5860*/  MUFU.EX2 R26, R26 ;  /* 0x0000001a001a7308 */ /* 0x000fe20000000800 */
[C---:B------:R-:W-:Y:S03]  /*5870*/  HMMA.16816.F32 R80, R4.reuse, R12, R80 ;  /* 0x0000000c0450723c */ /* 0x040fe60000001850 */
[----:B------:R-:W1:Y:S04]  /*5880*/  MUFU.EX2 R145, R159 ;  /* 0x0000009f00917308 */ /* 0x000e680000000800 */
[----:B------:R-:W-:Y:S01]  /*5890*/  MUFU.EX2 R24, R24 ;  /* 0x0000001800187308 */ /* 0x000fe20000000800 */
[C---:B------:R-:W-:Y:S01]  /*58a0*/  HMMA.16816.F32 R76, R4.reuse, R14, R76 ;  /* 0x0000000e044c723c */ /* 0x040fe2000000184c */
[----:B------:R-:W3:Y:S02]  /*58b0*/  LDSM.16.MT88.4 R12, [R31+0x4400] ;  /* 0x004400001f0c783b */ /* 0x000ee40000004200 */
[----:B------:R-:W4:Y:S04]  /*58c0*/  MUFU.EX2 R27, R27 ;  /* 0x0000001b001b7308 */ /* 0x000f280000000800 */
[----:B------:R-:W-:Y:S04]  /*58d0*/  MUFU.EX2 R104, R104 ;  /* 0x0000006800687308 */ /* 0x000fe80000000800 */
[----:B------:R-:W5:Y:S04]  /*58e0*/  MUFU.EX2 R125, R127 ;  /* 0x0000007f007d7308 */ /* 0x000f680000000800 */
[----:B------:R-:W-:Y:S04]  /*58f0*/  MUFU.EX2 R102, R102 ;  /* 0x0000006600667308 */ /* 0x000fe80000000800 */
[----:B------:R-:W5:Y:S01]  /*5900*/  MUFU.EX2 R123, R123 ;  /* 0x0000007b007b7308 */ /* 0x000f620000000800 */
[----:B--2---:R-:W-:Y:S01]  /*5910*/  HMMA.16816.F32 R72, R4, R8, R72 ;  /* 0x000000080448723c */ /* 0x004fe20000001848 */
[----:B------:R-:W-:Y:S01]  /*5920*/  FADD.FTZ R8, R119, R90 ;  /* 0x0000005a77087221 */ /* 0x000fe20000010000 */
[----:B------:R-:W-:-:S06]  /*5930*/  FADD.FTZ R88, R115, R88 ;  /* 0x0000005873587221 */ /* 0x000fcc0000010000 */
[----:B------:R-:W-:Y:S01]  /*5940*/  HMMA.16816.F32 R68, R4, R10, R68 ;  /* 0x0000000a0444723c */ /* 0x000fe20000001844 */
[----:B-1----:R-:W-:Y:S02]  /*5950*/  F2FP.F16.F32.PACK_AB R4, R145, R26 ;  /* 0x0000001a9104723e */ /* 0x002fe400000000ff */
[----:B----4-:R-:W-:Y:S02]  /*5960*/  F2FP.F16.F32.PACK_AB R6, R27, R24 ;  /* 0x000000181b06723e */ /* 0x010fe400000000ff */
[----:B-----5:R-:W-:Y:S02]  /*5970*/  F2FP.F16.F32.PACK_AB R5, R125, R104 ;  /* 0x000000687d05723e */ /* 0x020fe400000000ff */
[----:B------:R-:W-:Y:S01]  /*5980*/  F2FP.F16.F32.PACK_AB R7, R123, R102 ;  /* 0x000000667b07723e */ /* 0x000fe200000000ff */
[----:B------:R-:W-:Y:S01]  /*5990*/  FADD.FTZ R101, R101, R8 ;  /* 0x0000000865657221 */ /* 0x000fe20000010000 */
[----:B------:R-:W-:Y:S01]  /*59a0*/  FADD.FTZ R99, R99, R88 ;  /* 0x0000005863637221 */ /* 0x000fe20000010000 */
[----:B------:R-:W1:Y:S02]  /*59b0*/  LDSM.16.MT88.4 R8, [R45+0x4800] ;  /* 0x004800002d08783b */ /* 0x000e640000004200 */
[----:B------:R-:W-:-:S02]  /*59c0*/  FADD.FTZ R60, R60, R101 ;  /* 0x000000653c3c7221 */ /* 0x000fc40000010000 */
[----:B------:R-:W-:Y:S01]  /*59d0*/  HMMA.16816.F32 R80, R4, R16, R80 ;  /* 0x000000100450723c */ /* 0x000fe20000001850 */
[----:B------:R-:W-:Y:S01]  /*59e0*/  FADD.FTZ R16, R58, R99 ;  /* 0x000000633a107221 */ /* 0x000fe20000010000 */
[----:B------:R-:W-:-:S03]  /*59f0*/  FADD.FTZ R93, R93, R60 ;  /* 0x0000003c5d5d7221 */ /* 0x000fc60000010000 */
[----:B------:R-:W-:Y:S01]  /*5a00*/  FADD.FTZ R63, R63, R16 ;  /* 0x000000103f3f7221 */ /* 0x000fe20000010000 */
[----:B------:R-:W-:-:S03]  /*5a10*/  FADD.FTZ R16, R52, R93 ;  /* 0x0000005d34107221 */ /* 0x000fc60000010000 */
[----:B------:R-:W-:Y:S01]  /*5a20*/  FADD.FTZ R50, R50, R63 ;  /* 0x0000003f32327221 */ /* 0x000fe20000010000 */
[C---:B------:R-:W-:Y:S01]  /*5a30*/  HMMA.16816.F32 R76, R4.reuse, R18, R76 ;  /* 0x00000012044c723c */ /* 0x040fe2000000184c */
[----:B------:R-:W-:Y:S01]  /*5a40*/  FADD.FTZ R65, R65, R16 ;  /* 0x0000001041417221 */ /* 0x000fe20000010000 */
[-C--:B------:R-:W-:Y:S01]  /*5a50*/  FFMA.FTZ R17, R89, R33.reuse, -R32 ;  /* 0x0000002159117223 */ /* 0x080fe20000010820 */
[----:B------:R-:W-:Y:S01]  /*5a60*/  FADD.FTZ R57, R57, R50 ;  /* 0x0000003239397221 */ /* 0x000fe20000010000 */
[----:B------:R-:W-:Y:S01]  /*5a70*/  FFMA.FTZ R18, R61, R33, -R32 ;  /* 0x000000213d127223 */ /* 0x000fe20000010820 */
[----:B------:R-:W-:Y:S02]  /*5a80*/  FADD.FTZ R38, R38, R65 ;  /* 0x0000004126267221 */ /* 0x000fe40000010000 */
[----:B------:R-:W-:Y:S01]  /*5a90*/  FADD.FTZ R36, R36, R57 ;  /* 0x0000003924247221 */ /* 0x000fe20000010000 */
[----:B------:R-:W-:Y:S01]  /*5aa0*/  MUFU.EX2 R58, R17 ;  /* 0x00000011003a7308 */ /* 0x000fe20000000800 */
[----:B---3--:R-:W-:Y:S01]  /*5ab0*/  HMMA.16816.F32 R72, R4, R12, R72 ;  /* 0x0000000c0448723c */ /* 0x008fe20000001848 */
[----:B------:R-:W-:-:S02]  /*5ac0*/  FADD.FTZ R91, R91, R38 ;  /* 0x000000265b5b7221 */ /* 0x000fc40000010000 */
[----:B------:R2:W-:Y:S01]  /*5ad0*/  MUFU.EX2 R52, R18 ;  /* 0x0000001200347308 */ /* 0x0005e20000000800 */
[----:B------:R-:W-:Y:S01]  /*5ae0*/  FADD.FTZ R13, R107, R36 ;  /* 0x000000246b0d7221 */ /* 0x000fe20000010000 */
[-C--:B------:R-:W-:Y:S01]  /*5af0*/  FFMA.FTZ R90, R105, R33.reuse, -R34 ;  /* 0x00000021695a7223 */ /* 0x080fe20000010822 */
[-C--:B------:R-:W-:Y:S01]  /*5b00*/  FFMA.FTZ R59, R59, R33.reuse, -R32 ;  /* 0x000000213b3b7223 */ /* 0x080fe20000010820 */
[-CC-:B------:R-:W-:Y:S01]  /*5b10*/  FFMA.FTZ R113, R113, R33.reuse, -R34.reuse ;  /* 0x0000002171717223 */ /* 0x180fe20000010822 */
[-CC-:B------:R-:W-:Y:S01]  /*5b20*/  FFMA.FTZ R105, R103, R33.reuse, -R34.reuse ;  /* 0x0000002167697223 */ /* 0x180fe20000010822 */
[-C--:B------:R-:W-:Y:S01]  /*5b30*/  FFMA.FTZ R97, R97, R33.reuse, -R34 ;  /* 0x0000002161617223 */ /* 0x080fe20000010822 */
[----:B------:R-:W-:Y:S01]  /*5b40*/  FFMA.FTZ R85, R85, R33, -R32 ;  /* 0x0000002155557223 */ /* 0x000fe20000010820 */
[----:B------:R-:W-:Y:S01]  /*5b50*/  FADD.FTZ R54, R54, R91 ;  /* 0x0000005b36367221 */ /* 0x000fe20000010000 */
[----:B------:R-:W-:Y:S01]  /*5b60*/  FADD.FTZ R13, R62, R13 ;  /* 0x0000000d3e0d7221 */ /* 0x000fe20000010000 */
[----:B--2---:R-:W2:Y:S01]  /*5b70*/  LDSM.16.MT88.4 R16, [R31+0x4800] ;  /* 0x004800001f10783b */ /* 0x004ea20000004200 */
[----:B------:R-:W-:Y:S01]  /*5b80*/  MUFU.EX2 R103, R113 ;  /* 0x0000007100677308 */ /* 0x000fe20000000800 */
[----:B------:R-:W-:Y:S01]  /*5b90*/  FADD.FTZ R67, R67, R54 ;  /* 0x0000003643437221 */ /* 0x000fe20000010000 */
[----:B------:R-:W-:-:S02]  /*5ba0*/  FADD.FTZ R56, R56, R13 ;  /* 0x0000000d38387221 */ /* 0x000fc40000010000 */
[----:B------:R-:W3:Y:S04]  /*5bb0*/  MUFU.EX2 R90, R90 ;  /* 0x0000005a005a7308 */ /* 0x000ee80000000800 */
[----:B------:R-:W-:Y:S04]  /*5bc0*/  MUFU.EX2 R88, R105 ;  /* 0x0000006900587308 */ /* 0x000fe80000000800 */
[----:B------:R-:W4:Y:S04]  /*5bd0*/  MUFU.EX2 R89, R97 ;  /* 0x0000006100597308 */ /* 0x000f280000000800 */
[----:B------:R-:W5:Y:S04]  /*5be0*/  MUFU.EX2 R61, R85 ;  /* 0x00000055003d7308 */ /* 0x000f680000000800 */
[----:B------:R-:W1:Y:S01]  /*5bf0*/  MUFU.EX2 R59, R59 ;  /* 0x0000003b003b7308 */ /* 0x000e620000000800 */
[----:B------:R-:W-:Y:S01]  /*5c00*/  FADD.FTZ R48, R48, R67 ;  /* 0x0000004330307221 */ /* 0x000fe20000010000 */
[----:B------:R-:W-:Y:S01]  /*5c10*/  FADD.FTZ R56, R95, R56 ;  /* 0x000000385f387221 */ /* 0x000fe20000010000 */
[----:B------:R-:W-:Y:S01]  /*5c20*/  HMMA.16816.F32 R68, R4, R14, R68 ;  /* 0x0000000e0444723c */ /* 0x000fe20000001844 */
[----:B------:R-:W2:Y:S01]  /*5c30*/  LDSM.16.MT88.4 R12, [R45+0x4c00] ;  /* 0x004c00002d0c783b */ /* 0x000ea20000004200 */
[----:B------:R-:W-:Y:S01]  /*5c40*/  FADD.FTZ R117, R117, R48 ;  /* 0x0000003075757221 */ /* 0x000fe20000010000 */
[----:B------:R-:W-:Y:S01]  /*5c50*/  FADD.FTZ R129, R129, R56 ;  /* 0x0000003881817221 */ /* 0x000fe20000010000 */
[----:B---3--:R-:W-:-:S02]  /*5c60*/  F2FP.F16.F32.PACK_AB R4, R90, R103 ;  /* 0x000000675a04723e */ /* 0x008fc400000000ff */
[----:B------:R-:W-:Y:S01]  /*5c70*/  FADD.FTZ R117, R84, R117 ;  /* 0x0000007554757221 */ /* 0x000fe20000010000 */
[----:B------:R-:W-:Y:S01]  /*5c80*/  FADD.FTZ R129, R96, R129 ;  /* 0x0000008160817221 */ /* 0x000fe20000010000 */
[----:B----4-:R-:W-:Y:S02]  /*5c90*/  F2FP.F16.F32.PACK_AB R6, R89, R88 ;  /* 0x000000585906723e */ /* 0x010fe400000000ff */
[----:B-----5:R-:W-:Y:S02]  /*5ca0*/  F2FP.F16.F32.PACK_AB R5, R61, R58 ;  /* 0x0000003a3d05723e */ /* 0x020fe400000000ff */
[----:B-1----:R-:W-:Y:S01]  /*5cb0*/  F2FP.F16.F32.PACK_AB R7, R59, R52 ;  /* 0x000000343b07723e */ /* 0x002fe200000000ff */
        /* <DEDUP_REMOVED lines=20> */
[----:B------:R3:W4:Y:S04]  /*5e00*/  MUFU.EX2 R47, R8 ;  /* 0x00000008002f7308 */ /* 0x0007280000000800 */
[----:B------:R-:W-:Y:S04]  /*5e10*/  MUFU.EX2 R38, R38 ;  /* 0x0000002600267308 */ /* 0x000fe80000000800 */
[----:B------:R-:W5:Y:S04]  /*5e20*/  MUFU.EX2 R37, R39 ;  /* 0x0000002700257308 */ /* 0x000f680000000800 */
[----:B------:R-:W-:Y:S04]  /*5e30*/  MUFU.EX2 R32, R48 ;  /* 0x0000003000207308 */ /* 0x000fe80000000800 */
[----:B------:R-:W5:Y:S01]  /*5e40*/  MUFU.EX2 R171, R171 ;  /* 0x000000ab00ab7308 */ /* 0x000f620000000800 */
[----:B--2---:R-:W-:Y:S01]  /*5e50*/  HMMA.16816.F32 R72, R4, R16, R72 ;  /* 0x000000100448723c */ /* 0x004fe20000001848 */
[----:B------:R-:W-:Y:S01]  /*5e60*/  FADD.FTZ R17, R121, R66 ;  /* 0x0000004279117221 */ /* 0x000fe20000010000 */
[----:B------:R-:W-:-:S03]  /*5e70*/  FADD.FTZ R98, R98, R173 ;  /* 0x000000ad62627221 */ /* 0x000fc60000010000 */
[----:B------:R-:W-:Y:S01]  /*5e80*/  FADD.FTZ R17, R92, R17 ;  /* 0x000000115c117221 */ /* 0x000fe20000010000 */
[----:B------:R-:W-:Y:S02]  /*5e90*/  FADD.FTZ R25, R25, R98 ;  /* 0x0000006219197221 */ /* 0x000fe40000010000 */
[C---:B------:R-:W-:Y:S01]  /*5ea0*/  HMMA.16816.F32 R76, R4.reuse, R10, R76 ;  /* 0x0000000a044c723c */ /* 0x040fe2000000184c */
[----:B------:R-:W-:Y:S01]  /*5eb0*/  FADD.FTZ R26, R26, R17 ;  /* 0x000000111a1a7221 */ /* 0x000fe20000010000 */
[----:B------:R-:W-:Y:S01]  /*5ec0*/  FADD.FTZ R104, R104, R25 ;  /* 0x0000001968687221 */ /* 0x000fe20000010000 */
[----:B---3--:R-:W2:Y:S05]  /*5ed0*/  LDSM.16.MT88.4 R8, [R31+0x4c00] ;  /* 0x004c00001f08783b */ /* 0x008eaa0000004200 */
[----:B------:R-:W-:Y:S01]  /*5ee0*/  HMMA.16816.F32 R68, R4, R18, R68 ;  /* 0x000000120444723c */ /* 0x000fe20000001844 */
[----:B-1----:R-:W-:-:S02]  /*5ef0*/  F2FP.F16.F32.PACK_AB R4, R49, R36 ;  /* 0x000000243104723e */ /* 0x002fc400000000ff */
[----:B----4-:R-:W-:Y:S02]  /*5f00*/  F2FP.F16.F32.PACK_AB R6, R47, R34 ;  /* 0x000000222f06723e */ /* 0x010fe400000000ff */
[----:B-----5:R-:W-:Y:S02]  /*5f10*/  F2FP.F16.F32.PACK_AB R5, R37, R38 ;  /* 0x000000262505723e */ /* 0x020fe400000000ff */
[----:B------:R-:W-:Y:S01]  /*5f20*/  F2FP.F16.F32.PACK_AB R7, R171, R32 ;  /* 0x00000020ab07723e */ /* 0x000fe200000000ff */
[----:B------:R-:W-:Y:S01]  /*5f30*/  FADD.FTZ R145, R145, R26 ;  /* 0x0000001a91917221 */ /* 0x000fe20000010000 */
[----:B------:R-:W-:-:S04]  /*5f40*/  FADD.FTZ R125, R125, R104 ;  /* 0x000000687d7d7221 */ /* 0x000fc80000010000 */
        /* <DEDUP_REMOVED lines=10> */
[----:B------:R-:W-:Y:S01]  /*5ff0*/  FADD.FTZ R88, R88, R13 ;  /* 0x0000000d58587221 */ /* 0x000fe20000010000 */
[----:B------:R-:W-:Y:S01]  /*6000*/  ISETP.GT.U32.AND P0, PT, R42, R149, PT ;  /* 0x000000952a00720c */ /* 0x000fe20003f04070 */
[----:B------:R-:W-:Y:S02]  /*6010*/  FADD.FTZ R59, R59, R52 ;  /* 0x000000343b3b7221 */ /* 0x000fe40000010000 */
[----:B------:R-:W-:-:S02]  /*6020*/  FADD.FTZ R89, R89, R88 ;  /* 0x0000005859597221 */ /* 0x000fc40000010000 */
        /* <DEDUP_REMOVED lines=9> */
[----:B--2---:R-:W-:Y:S01]  /*60c0*/  HMMA.16816.F32 R72, R4, R8, R72 ;  /* 0x000000080448723c */ /* 0x004fe20000001848 */
[----:B------:R-:W-:-:S07]  /*60d0*/  FADD.FTZ R164, R47, R34 ;  /* 0x000000222fa47221 */ /* 0x000fce0000010000 */
        /* <DEDUP_REMOVED lines=71> */
.L_x_7083:
        /* <DEDUP_REMOVED lines=8> */
.L_x_7084:
[----:B------:R-:W-:Y:S05]  /*65d0*/  BSYNC.RECONVERGENT B0 ;  /* 0x0000000000007941 */ /* 0x000fea0003800200 */
.L_x_7082:
[----:B------:R-:W-:Y:S01]  /*65e0*/  ISETP.GE.AND P0, PT, R144, R161, PT ;  /* 0x000000a19000720c */ /* 0x000fe20003f06270 */
[C---:B------:R-:W-:Y:S01]  /*65f0*/  IMAD.SHL.U32 R5, R140.reuse, 0x40, RZ ;  /* 0x000000408c057824 */ /* 0x040fe200078e00ff */
[----:B------:R-:W-:-:S04]  /*6600*/  SHF.L.U64.HI R4, R140, 0x6, R141 ;  /* 0x000000068c047819 */ /* 0x000fc8000001028d */
[----:B------:R-:W-:-:S05]  /*6610*/  IADD3 R8, P1, PT, R5, R152, RZ ;  /* 0x0000009805087210 */ /* 0x000fca0007f3e0ff */
[----:B------:R-:W-:Y:S02]  /*6620*/  IMAD.X R9, R4, 0x1, R153, P1 ;  /* 0x0000000104097824 */ /* 0x000fe400008e0699 */
[----:B------:R-:W-:Y:S01]  /*6630*/  @!P0 IADD3 R12, P2, PT, R8, R5, RZ ;  /* 0x00000005080c8210 */ /* 0x000fe20007f5e0ff */
[----:B------:R-:W-:Y:S01]  /*6640*/  @P0 STS.128 [R163+0x3000], RZ ;  /* 0x003000ffa3000388 */ /* 0x000fe20000000c00 */
[----:B------:R-:W-:-:S03]  /*6650*/  @!P0 LEA R10, P1, R140, R8, 0x7 ;  /* 0x000000088c0a8211 */ /* 0x000fc600078238ff */
[----:B------:R-:W-:Y:S01]  /*6660*/  @!P0 IMAD.X R13, R9, 0x1, R4, P2 ;  /* 0x00000001090d8824 */ /* 0x000fe200010e0604 */
        /* <DEDUP_REMOVED lines=23> */
[----:B------:R-:W-:Y:S01]  /*67e0*/  LOP3.LUT R7, R133, 0x20, R30, 0xf8, !PT ;  /* 0x0000002085077812 */ /* 0x000fe200078ef81e */
[----:B------:R-:W-:Y:S01]  /*67f0*/  LDSM.16.M88.4 R36, [R46+0x1400] ;  /* 0x001400002e24783b */ /* 0x000fe20000000200 */
[----:B------:R-:W-:-:S02]  /*6800*/  LOP3.LUT R5, R132, 0x8, RZ, 0xc0, !PT ;  /* 0x0000000884057812 */ /* 0x000fc400078ec0ff */
[--C-:B------:R-:W-:Y:S01]  /*6810*/  LOP3.LUT R4, R7, 0x100, R30.reuse, 0xf8, !PT ;  /* 0x0000010007047812 */ /* 0x100fe200078ef81e */
[----:B------:R-:W-:Y:S01]  /*6820*/  LDSM.16.M88.4 R16, [R21+0x1400] ;  /* 0x001400001510783b */ /* 0x000fe20000000200 */
[----:B------:R-:W-:-:S03]  /*6830*/  LOP3.LUT R5, R5, 0xc0, R30, 0xf8, !PT ;  /* 0x000000c005057812 */ /* 0x000fc600078ef81e */
[----:B------:R-:W0:Y:S01]  /*6840*/  LDGDEPBAR ;  /* 0x00000000000079af */ /* 0x000e220000000000 */
[----:B------:R-:W-:-:S03]  /*6850*/  LOP3.LUT R29, R4, R5, R29, 0xf6, !PT ;  /* 0x00000005041d7212 */ /* 0x000fc600078ef61d */
[----:B------:R-:W-:Y:S02]  /*6860*/  LDSM.16.M88.4 R4, [R46+0x1000] ;  /* 0x001000002e04783b */ /* 0x000fe40000000200 */
[----:B------:R-:W-:Y:S02]  /*6870*/  IMAD R29, R29, 0x2, R134 ;  /* 0x000000021d1d7824 */ /* 0x000fe400078e0286 */
[----:B-1----:R-:W-:Y:S02]  /*6880*/  LDSM.16.M88.4 R12, [R21+0x1000] ;  /* 0x00100000150c783b */ /* 0x002fe40000000200 */
[----:B------:R-:W-:Y:S02]  /*6890*/  IMAD.IADD R24, R29, 0x1, R28 ;  /* 0x000000011d187824 */ /* 0x000fe400078e021c */
[----:B------:R-:W2:Y:S04]  /*68a0*/  LDSM.16.M88.4 R32, [R29] ;  /* 0x000000001d20783b */ /* 0x000ea80000000200 */
[----:B------:R-:W1:Y:S04]  /*68b0*/  LDSM.16.M88.4 R24, [R24] ;  /* 0x000000001818783b */ /* 0x000e680000000200 */
[----:B------:R-:W4:Y:S01]  /*68c0*/  LDSM.16.M88.4 R28, [R46+0x1800] ;  /* 0x001800002e1c783b */ /* 0x000f220000000200 */
[C---:B--2---:R-:W-:Y:S08]  /*68d0*/  HMMA.16816.F32 R8, R32.reuse, R4, RZ ;  /* 0x000000042008723c */ /* 0x044ff000000018ff */
[----:B------:R-:W-:-:S12]  /*68e0*/  HMMA.16816.F32 R4, R32, R6, RZ ;  /* 0x000000062004723c */ /* 0x000fd800000018ff */
[C---:B-1----:R-:W-:Y:S08]  /*68f0*/  HMMA.16816.F32 R8, R24.reuse, R12, R8 ;  /* 0x0000000c1808723c */ /* 0x042ff00000001808 */
[----:B------:R-:W-:Y:S08]  /*6900*/  HMMA.16816.F32 R4, R24, R14, R4 ;  /* 0x0000000e1804723c */ /* 0x000ff00000001804 */
[----:B------:R-:W-:-:S15]  /*6910*/  HMMA.16816.F32 R12, R32, R36, RZ ;  /* 0x00000024200c723c */ /* 0x000fde00000018ff */
[----:B------:R-:W-:-:S05]  /*6920*/  NOP ;  /* 0x0000000000007918 */ /* 0x000fca0000000000 */
[----:B------:R-:W-:Y:S01]  /*6930*/  HMMA.16816.F32 R12, R24, R16, R12 ;  /* 0x00000010180c723c */ /* 0x000fe2000000180c */
[-C--:B---3--:R-:W-:Y:S01]  /*6940*/  FMUL.FTZ R55, R8, R47.reuse ;  /* 0x0000002f08377220 */ /* 0x088fe20000410000 */
[-C--:B------:R-:W-:Y:S01]  /*6950*/  FMUL.FTZ R51, R9, R47.reuse ;  /* 0x0000002f09337220 */ /* 0x080fe20000410000 */
[-C--:B------:R-:W-:Y:S01]  /*6960*/  FMUL.FTZ R57, R10, R47.reuse ;  /* 0x0000002f0a397220 */ /* 0x080fe20000410000 */
[-C--:B------:R-:W-:Y:S01]  /*6970*/  FMUL.FTZ R66, R11, R47.reuse ;  /* 0x0000002f0b427220 */ /* 0x080fe20000410000 */
[----:B------:R-:W-:-:S03]  /*6980*/  FMUL.FTZ R4, R4, R47 ;  /* 0x0000002f04047220 */ /* 0x000fc60000410000 */
[----:B------:R-:W-:Y:S01]  /*6990*/  HMMA.16816.F32 R8, R32, R38, RZ ;  /* 0x000000262008723c */ /* 0x000fe200000018ff */
[----:B------:R-:W1:Y:S01]  /*69a0*/  LDSM.16.M88.4 R36, [R21+0x1800] ;  /* 0x001800001524783b */ /* 0x000e620000000200 */
[-C--:B------:R-:W-:Y:S01]  /*69b0*/  FMUL.FTZ R56, R5, R47.reuse ;  /* 0x0000002f05387220 */ /* 0x080fe20000410000 */
[----:B------:R4:W-:Y:S01]  /*69c0*/  MUFU.TANH R58, R4 ;  /* 0x00000004003a7308 */ /* 0x0009e20000002400 */
[-C--:B------:R-:W-:Y:S01]  /*69d0*/  FMUL.FTZ R65, R6, R47.reuse ;  /* 0x0000002f06417220 */ /* 0x080fe20000410000 */
[----:B------:R-:W-:-:S06]  /*69e0*/  FMUL.FTZ R61, R7, R47 ;  /* 0x0000002f073d7220 */ /* 0x000fcc0000410000 */
[-C--:B------:R-:W-:Y:S01]  /*69f0*/  FMUL.FTZ R12, R12, R47.reuse ;  /* 0x0000002f0c0c7220 */ /* 0x080fe20000410000 */
[-C--:B------:R-:W-:Y:S01]  /*6a00*/  FMUL.FTZ R50, R13, R47.reuse ;  /* 0x0000002f0d327220 */ /* 0x080fe20000410000 */
[-C--:B------:R-:W-:Y:S01]  /*6a10*/  FMUL.FTZ R62, R14, R47.reuse ;  /* 0x0000002f0e3e7220 */ /* 0x080fe20000410000 */
[-C--:B------:R-:W-:Y:S01]  /*6a20*/  FMUL.FTZ R53, R15, R47.reuse ;  /* 0x0000002f0f357220 */ /* 0x080fe20000410000 */
[----:B------:R2:W-:Y:S08]  /*6a30*/  MUFU.TANH R59, R12 ;  /* 0x0000000c003b7308 */ /* 0x0005f00000002400 */
[----:B------:R-:W-:Y:S01]  /*6a40*/  MUFU.TANH R57, R57 ;  /* 0x0000003900397308 */ /* 0x000fe20000002400 */
[----:B------:R-:W-:Y:S07]  /*6a50*/  HMMA.16816.F32 R8, R24, R18, R8 ;  /* 0x000000121808723c */ /* 0x000fee0000001808 */
[----:B------:R-:W3:Y:S01]  /*6a60*/  MUFU.TANH R55, R55 ;  /* 0x0000003700377308 */ /* 0x000ee20000002400 */
[C---:B----4-:R-:W-:Y:S01]  /*6a70*/  HMMA.16816.F32 R4, R32.reuse, R28, RZ ;  /* 0x0000001c2004723c */ /* 0x050fe200000018ff */
[----:B--2---:R-:W2:Y:S06]  /*6a80*/  LDSM.16.M88.4 R12, [R46+0x1c00] ;  /* 0x001c00002e0c783b */ /* 0x004eac0000000200 */
[----:B------:R-:W4:Y:S01]  /*6a90*/  MUFU.TANH R66, R66 ;  /* 0x0000004200427308 */ /* 0x000f220000002400 */
[----:B------:R-:W-:Y:S03]  /*6aa0*/  HMMA.16816.F32 R28, R32, R30, RZ ;  /* 0x0000001e201c723c */ /* 0x000fe600000018ff */
[-C--:B------:R-:W-:Y:S01]  /*6ab0*/  FMUL.FTZ R63, R8, R47.reuse ;  /* 0x0000002f083f7220 */ /* 0x080fe20000410000 */
[-C--:B------:R-:W-:Y:S01]  /*6ac0*/  FMUL.FTZ R52, R9, R47.reuse ;  /* 0x0000002f09347220 */ /* 0x080fe20000410000 */
[-C--:B------:R-:W-:Y:S01]  /*6ad0*/  FMUL.FTZ R64, R10, R47.reuse ;  /* 0x0000002f0a407220 */ /* 0x080fe20000410000 */
[----:B------:R-:W-:Y:S01]  /*6ae0*/  FMUL.FTZ R54, R11, R47 ;  /* 0x0000002f0b367220 */ /* 0x000fe20000410000 */
[----:B------:R-:W5:Y:S01]  /*6af0*/  MUFU.TANH R51, R51 ;  /* 0x0000003300337308 */ /* 0x000f620000002400 */
[----:B------:R-:W5:Y:S04]  /*6b00*/  LDSM.16.M88.4 R8, [R21+0x1c00] ;  /* 0x001c00001508783b */ /* 0x000f680000000200 */
[----:B-1----:R-:W-:Y:S01]  /*6b10*/  HMMA.16816.F32 R4, R24, R36, R4 ;  /* 0x000000241804723c */ /* 0x002fe20000001804 */
[----:B------:R-:W-:-:S02]  /*6b20*/  IMAD.SHL.U32 R37, R44, 0x80, RZ ;  /* 0x000000802c257824 */ /* 0x000fc400078e00ff */
[----:B------:R-:W1:Y:S03]  /*6b30*/  MUFU.TANH R65, R65 ;  /* 0x0000004100417308 */ /* 0x000e660000002400 */
[----:B------:R-:W-:Y:S02]  /*6b40*/  LOP3.LUT R48, R37, R40, RZ, 0xfc, !PT ;  /* 0x0000002825307212 */ /* 0x000fe400078efcff */
[----:B------:R-:W-:Y:S03]  /*6b50*/  HMMA.16816.F32 R28, R24, R38, R28 ;  /* 0x00000026181c723c */ /* 0x000fe6000000181c */
[C---:B------:R-:W-:Y:S01]  /*6b60*/  VIADD R18, R48.reuse, 0xffffff01 ;  /* 0xffffff0130127836 */ /* 0x040fe20000000000 */
[----:B------:R-:W1:Y:S01]  /*6b70*/  MUFU.TANH R61, R61 ;  /* 0x0000003d003d7308 */ /* 0x000e620000002400 */
[----:B------:R-:W-:-:S06]  /*6b80*/  VIADD R16, R48, 0xffffff08 ;  /* 0xffffff0830107836 */ /* 0x000fcc0000000000 */
[-C--:B------:R-:W-:Y:S01]  /*6b90*/  FMUL.FTZ R49, R4, R47.reuse ;  /* 0x0000002f04317220 */ /* 0x080fe20000410000 */
[----:B------:R-:W-:Y:S02]  /*6ba0*/  VIADD R4, R48, 0xffffff00 ;  /* 0xffffff0030047836 */ /* 0x000fe40000000000 */
[-C--:B------:R-:W-:Y:S01]  /*6bb0*/  FMUL.FTZ R36, R5, R47.reuse ;  /* 0x0000002f05247220 */ /* 0x080fe20000410000 */
[-C--:B------:R-:W-:Y:S01]  /*6bc0*/  FMUL.FTZ R60, R6, R47.reuse ;  /* 0x0000002f063c7220 */ /* 0x080fe20000410000 */
[-C--:B------:R-:W-:Y:S01]  /*6bd0*/  FMUL.FTZ R17, R7, R47.reuse ;  /* 0x0000002f07117220 */ /* 0x080fe20000410000 */
[----:B------:R-:W1:Y:S01]  /*6be0*/  MUFU.TANH R56, R56 ;  /* 0x0000003800387308 */ /* 0x000e620000002400 */
[----:B------:R-:W-:Y:S02]  /*6bf0*/  ISETP.GT.AND P2, PT, R43, R4, PT ;  /* 0x000000042b00720c */ /* 0x000fe40003f44270 */
[C---:B------:R-:W-:Y:S01]  /*6c00*/  ISETP.GE.AND P4, PT, R4.reuse, R148, PT ;  /* 0x000000940400720c */ /* 0x040fe20003f86270 */
[----:B------:R-:W-:Y:S01]  /*6c10*/  FMUL.FTZ R29, R29, R47 ;  /* 0x0000002f1d1d7220 */ /* 0x000fe20000410000 */
[----:B------:R-:W-:Y:S01]  /*6c20*/  ISETP.GE.AND P3, PT, R4, R147, PT ;  /* 0x000000930400720c */ /* 0x000fe20003f66270 */
[-C--:B------:R-:W-:Y:S01]  /*6c30*/  FMUL.FTZ R30, R30, R47.reuse ;  /* 0x0000002f1e1e7220 */ /* 0x080fe20000410000 */
[----:B------:R-:W-:Y:S01]  /*6c40*/  ISETP.GT.AND P1, PT, R41, R4, PT ;  /* 0x000000042900720c */ /* 0x000fe20003f24270 */
[----:B------:R-:W1:Y:S01]  /*6c50*/  MUFU.TANH R62, R62 ;  /* 0x0000003e003e7308 */ /* 0x000e620000002400 */
[----:B--2---:R-:W-:Y:S01]  /*6c60*/  HMMA.16816.F32 R4, R32, R12, RZ ;  /* 0x0000000c2004723c */ /* 0x004fe200000018ff */
[----:B---3--:R-:W-:Y:S01]  /*6c70*/  FSEL R39, R55, -INF , !P2 ;  /* 0xff80000037277808 */ /* 0x008fe20005000000 */
[----:B------:R-:W-:Y:S01]  /*6c80*/  FMUL.FTZ R12, R28, R47 ;  /* 0x0000002f1c0c7220 */ /* 0x000fe20000410000 */
[----:B------:R-:W-:Y:S01]  /*6c90*/  FSEL R57, R57, -INF , !P1 ;  /* 0xff80000039397808 */ /* 0x000fe20004800000 */
[----:B------:R-:W-:Y:S01]  /*6ca0*/  VIADD R28, R48, 0xffffff09 ;  /* 0xffffff09301c7836 */ /* 0x000fe20000000000 */
[----:B------:R-:W-:-:S02]  /*6cb0*/  ISETP.GT.AND P2, PT, R43, R18, PT ;  /* 0x000000122b00720c */ /* 0x000fc40003f44270 */
[----:B------:R-:W-:Y:S01]  /*6cc0*/  FSEL R174, R57, -INF , !P3 ;  /* 0xff80000039ae7808 */ /* 0x000fe20005800000 */
[----:B------:R-:W2:Y:S01]  /*6cd0*/  MUFU.TANH R53, R53 ;  /* 0x0000003500357308 */ /* 0x000ea20000002400 */
[----:B------:R-:W-:Y:S02]  /*6ce0*/  ISETP.GT.AND P3, PT, R41, R18, PT ;  /* 0x000000122900720c */ /* 0x000fe40003f64270 */
[----:B------:R-:W-:Y:S02]  /*6cf0*/  FSEL R39, R39, -INF , !P4 ;  /* 0xff80000027277808 */ /* 0x000fe40006000000 */
[----:B------:R-:W-:Y:S02]  /*6d00*/  ISETP.GE.AND P1, PT, R18, R147, PT ;  /* 0x000000931200720c */ /* 0x000fe40003f26270 */
[----:B----4-:R-:W-:Y:S01]  /*6d10*/  FSEL R55, R66, -INF , !P3 ;  /* 0xff80000042377808 */ /* 0x010fe20005800000 */
[----:B------:R3:W-:Y:S01]  /*6d20*/  MUFU.TANH R57, R17 ;  /* 0x0000001100397308 */ /* 0x0007e20000002400 */
[----:B------:R-:W-:Y:S01]  /*6d30*/  ISETP.GE.AND P4, PT, R18, R148, PT ;  /* 0x000000941200720c */ /* 0x000fe20003f86270 */
[C---:B------:R-:W-:Y:S01]  /*6d40*/  VIADD R66, R48.reuse, 0xffffff21 ;  /* 0xffffff2130427836 */ /* 0x040fe20000000000 */
[----:B-----5:R-:W-:Y:S01]  /*6d50*/  FSEL R51, R51, -INF , !P2 ;  /* 0xff80000033337808 */ /* 0x020fe20005000000 */
[----:B------:R-:W-:Y:S01]  /*6d60*/  HMMA.16816.F32 R4, R24, R8, R4 ;  /* 0x000000081804723c */ /* 0x000fe20000001804 */
[----:B------:R-:W-:Y:S01]  /*6d70*/  FSEL R55, R55, -INF , !P1 ;  /* 0xff80000037377808 */ /* 0x000fe20004800000 */
[----:B------:R-:W-:Y:S01]  /*6d80*/  VIADD R8, R48, 0xffffff10 ;  /* 0xffffff1030087836 */ /* 0x000fe20000000000 */
[----:B------:R-:W-:Y:S01]  /*6d90*/  FSEL R106, R51, -INF , !P4 ;  /* 0xff800000336a7808 */ /* 0x000fe20006000000 */
[----:B------:R-:W4:Y:S01]  /*6da0*/  MUFU.TANH R50, R50 ;  /* 0x0000003200327308 */ /* 0x000f220000002400 */
[-C--:B------:R-:W-:Y:S01]  /*6db0*/  ISETP.GT.AND P1, PT, R41, R16.reuse, PT ;  /* 0x000000102900720c */ /* 0x080fe20003f24270 */
[----:B------:R-:W-:Y:S01]  /*6dc0*/  FMUL.FTZ R9, R31, R47 ;  /* 0x0000002f1f097220 */ /* 0x000fe20000410000 */
[----:B------:R-:W-:-:S02]  /*6dd0*/  ISETP.GT.AND P2, PT, R43, R16, PT ;  /* 0x000000102b00720c */ /* 0x000fc40003f44270 */
[C---:B------:R-:W-:Y:S02]  /*6de0*/  ISETP.GE.AND P4, PT, R16.reuse, R148, PT ;  /* 0x000000941000720c */ /* 0x040fe40003f86270 */
[----:B------:R-:W-:Y:S01]  /*6df0*/  ISETP.GE.AND P3, PT, R16, R147, PT ;  /* 0x000000931000720c */ /* 0x000fe20003f66270 */
[----:B------:R5:W-:Y:S01]  /*6e00*/  MUFU.TANH R51, R12 ;  /* 0x0000000c00337308 */ /* 0x000be20000002400 */
[----:B-1----:R-:W-:Y:S01]  /*6e10*/  FSEL R65, R65, -INF , !P1 ;  /* 0xff80000041417808 */ /* 0x002fe20004800000 */
[----:B---3--:R-:W1:Y:S01]  /*6e20*/  LDSM.16.M88.4 R16, [R46+0x2000] ;  /* 0x002000002e10783b */ /* 0x008e620000000200 */
[----:B------:R-:W-:Y:S02]  /*6e30*/  FSEL R58, R58, -INF , !P2 ;  /* 0xff8000003a3a7808 */ /* 0x000fe40005000000 */
[----:B------:R-:W-:Y:S02]  /*6e40*/  FSEL R214, R65, -INF , !P3 ;  /* 0xff80000041d67808 */ /* 0x000fe40005800000 */
[-C--:B------:R-:W-:Y:S01]  /*6e50*/  ISETP.GT.AND P3, PT, R41, R28.reuse, PT ;  /* 0x0000001c2900720c */ /* 0x080fe20003f64270 */
[----:B------:R-:W-:Y:S01]  /*6e60*/  MUFU.TANH R38, R29 ;  /* 0x0000001d00267308 */ /* 0x000fe20000002400 */
[----:B------:R-:W-:-:S02]  /*6e70*/  ISETP.GT.AND P2, PT, R43, R28, PT ;  /* 0x0000001c2b00720c */ /* 0x000fc40003f44270 */
[----:B------:R-:W-:Y:S02]  /*6e80*/  ISETP.GE.AND P1, PT, R28, R147, PT ;  /* 0x000000931c00720c */ /* 0x000fe40003f26270 */
[----:B------:R-:W-:Y:S02]  /*6e90*/  FSEL R212, R61, -INF , !P3 ;  /* 0xff8000003dd47808 */ /* 0x000fe40005800000 */
[----:B------:R-:W-:Y:S01]  /*6ea0*/  FSEL R196, R58, -INF , !P4 ;  /* 0xff8000003ac47808 */ /* 0x000fe20006000000 */
[----:B------:R-:W3:Y:S01]  /*6eb0*/  MUFU.TANH R63, R63 ;  /* 0x0000003f003f7308 */ /* 0x000ee20000002400 */
[----:B------:R-:W-:Y:S01]  /*6ec0*/  ISETP.GE.AND P4, PT, R28, R148, PT ;  /* 0x000000941c00720c */ /* 0x000fe20003f86270 */
[----:B-----5:R-:W-:Y:S01]  /*6ed0*/  HMMA.16816.F32 R12, R32, R14, RZ ;  /* 0x0000000e200c723c */ /* 0x020fe200000018ff */
[----:B------:R-:W-:Y:S02]  /*6ee0*/  FSEL R56, R56, -INF , !P2 ;  /* 0xff80000038387808 */ /* 0x000fe40005000000 */
[----:B------:R-:W-:-:S02]  /*6ef0*/  FSEL R212, R212, -INF , !P1 ;  /* 0xff800000d4d47808 */ /* 0x000fc40004800000 */
[-C--:B------:R-:W-:Y:S01]  /*6f00*/  ISETP.GT.AND P1, PT, R41, R8.reuse, PT ;  /* 0x000000082900720c */ /* 0x080fe20003f24270 */
[----:B------:R5:W-:Y:S01]  /*6f10*/  MUFU.TANH R58, R30 ;  /* 0x0000001e003a7308 */ /* 0x000be20000002400 */
[----:B------:R-:W-:Y:S01]  /*6f20*/  FSEL R178, R56, -INF , !P4 ;  /* 0xff80000038b27808 */ /* 0x000fe20006000000 */
[----:B------:R-:W-:Y:S01]  /*6f30*/  FMUL.FTZ R56, R4, R47 ;  /* 0x0000002f04387220 */ /* 0x000fe20000410000 */
[----:B------:R-:W-:Y:S01]  /*6f40*/  ISETP.GE.AND P3, PT, R8, R147, PT ;  /* 0x000000930800720c */ /* 0x000fe20003f66270 */
[----:B------:R-:W-:Y:S01]  /*6f50*/  VIADD R4, R48, 0xffffff11 ;  /* 0xffffff1130047836 */ /* 0x000fe20000000000 */
[----:B------:R-:W-:Y:S02]  /*6f60*/  FSEL R62, R62, -INF , !P1 ;  /* 0xff8000003e3e7808 */ /* 0x000fe40004800000 */
[----:B------:R-:W-:Y:S01]  /*6f70*/  ISETP.GT.AND P2, PT, R43, R8, PT ;  /* 0x000000082b00720c */ /* 0x000fe20003f44270 */
[----:B------:R-:W3:Y:S01]  /*6f80*/  MUFU.TANH R64, R64 ;  /* 0x0000004000407308 */ /* 0x000ee20000002400 */
[----:B------:R-:W-:Y:S01]  /*6f90*/  FSEL R204, R62, -INF , !P3 ;  /* 0xff8000003ecc7808 */ /* 0x000fe20005800000 */
[----:B------:R-:W-:Y:S01]  /*6fa0*/  FMUL.FTZ R62, R6, R47 ;  /* 0x0000002f063e7220 */ /* 0x000fe20000410000 */
[----:B------:R-:W-:-:S02]  /*6fb0*/  ISETP.GT.AND P3, PT, R41, R4, PT ;  /* 0x000000042900720c */ /* 0x000fc40003f64270 */
[----:B------:R-:W-:Y:S01]  /*6fc0*/  ISETP.GE.AND P4, PT, R8, R148, PT ;  /* 0x000000940800720c */ /* 0x000fe20003f86270 */
[----:B------:R-:W-:Y:S01]  /*6fd0*/  HMMA.16816.F32 R12, R24, R10, R12 ;  /* 0x0000000a180c723c */ /* 0x000fe2000000180c */
[----:B------:R-:W-:Y:S01]  /*6fe0*/  FSEL R59, R59, -INF , !P2 ;  /* 0xff8000003b3b7808 */ /* 0x000fe20005000000 */
[----:B------:R-:W-:Y:S01]  /*6ff0*/  VIADD R10, R48, 0xffffff18 ;  /* 0xffffff18300a7836 */ /* 0x000fe20000000000 */
[----:B------:R-:W-:Y:S01]  /*7000*/  ISETP.GT.AND P2, PT, R43, R4, PT ;  /* 0x000000042b00720c */ /* 0x000fe20003f44270 */
[----:B-----5:R-:W5:Y:S01]  /*7010*/  LDSM.16.M88.4 R28, [R21+0x2000] ;  /* 0x00200000151c783b */ /* 0x020f620000000200 */
[----:B------:R-:W-:Y:S01]  /*7020*/  ISETP.GE.AND P1, PT, R4, R147, PT ;  /* 0x000000930400720c */ /* 0x000fe20003f26270 */
[----:B------:R1:W-:Y:S01]  /*7030*/  MUFU.TANH R61, R9 ;  /* 0x00000009003d7308 */ /* 0x0003e20000002400 */
[----:B--2---:R-:W-:Y:S01]  /*7040*/  FSEL R53, R53, -INF , !P3 ;  /* 0xff80000035357808 */ /* 0x004fe20005800000 */
[----:B------:R-:W-:Y:S01]  /*7050*/  FMUL.FTZ R11, R5, R47 ;  /* 0x0000002f050b7220 */ /* 0x000fe20000410000 */
[----:B------:R-:W-:Y:S01]  /*7060*/  FSEL R194, R59, -INF , !P4 ;  /* 0xff8000003bc27808 */ /* 0x000fe20006000000 */
[----:B------:R-:W-:Y:S01]  /*7070*/  VIADD R8, R48, 0xffffff19 ;  /* 0xffffff1930087836 */ /* 0x000fe20000000000 */
[----:B------:R-:W-:-:S02]  /*7080*/  ISETP.GE.AND P4, PT, R4, R148, PT ;  /* 0x000000940400720c */ /* 0x000fc40003f86270 */
[----:B----4-:R-:W-:Y:S01]  /*7090*/  FSEL R50, R50, -INF , !P2 ;  /* 0xff80000032327808 */ /* 0x010fe20005000000 */
[----:B------:R-:W2:Y:S01]  /*70a0*/  MUFU.TANH R52, R52 ;  /* 0x0000003400347308 */ /* 0x000ea20000002400 */
[----:B------:R-:W-:Y:S02]  /*70b0*/  FSEL R210, R53, -INF , !P1 ;  /* 0xff80000035d27808 */ /* 0x000fe40004800000 */
[-C--:B------:R-:W-:Y:S02]  /*70c0*/  ISETP.GT.AND P2, PT, R43, R10.reuse, PT ;  /* 0x0000000a2b00720c */ /* 0x080fe40003f44270 */
[----:B------:R-:W-:Y:S01]  /*70d0*/  ISETP.GT.AND P1, PT, R41, R10, PT ;  /* 0x0000000a2900720c */ /* 0x000fe20003f24270 */
[-C--:B------:R-:W-:Y:S01]  /*70e0*/  FMUL.FTZ R13, R13, R47.reuse ;  /* 0x0000002f0d0d7220 */ /* 0x080fe20000410000 */
[----:B------:R-:W-:Y:S01]  /*70f0*/  FSEL R192, R50, -INF , !P4 ;  /* 0xff80000032c07808 */ /* 0x000fe20006000000 */
[----:B------:R-:W4:Y:S01]  /*7100*/  MUFU.TANH R54, R54 ;  /* 0x0000003600367308 */ /* 0x000f220000002400 */
[C---:B------:R-:W-:Y:S01]  /*7110*/  ISETP.GE.AND P4, PT, R10.reuse, R148, PT ;  /* 0x000000940a00720c */ /* 0x040fe20003f86270 */
[----:B-1----:R-:W-:Y:S01]  /*7120*/  FMUL.FTZ R9, R7, R47 ;  /* 0x0000002f07097220 */ /* 0x002fe20000410000 */
[----:B------:R-:W-:Y:S01]  /*7130*/  ISETP.GE.AND P3, PT, R10, R147, PT ;  /* 0x000000930a00720c */ /* 0x000fe20003f66270 */
[C---:B------:R-:W-:Y:S01]  /*7140*/  HMMA.16816.F32 R4, R32.reuse, R16, RZ ;  /* 0x000000102004723c */ /* 0x040fe200000018ff */
[----:B---3--:R-:W-:Y:S01]  /*7150*/  FSEL R63, R63, -INF , !P2 ;  /* 0xff8000003f3f7808 */ /* 0x008fe20005000000 */
[-C--:B------:R-:W-:Y:S01]  /*7160*/  FMUL.FTZ R50, R12, R47.reuse ;  /* 0x0000002f0c327220 */ /* 0x080fe20000410000 */
[----:B------:R-:W-:Y:S01]  /*7170*/  FSEL R64, R64, -INF , !P1 ;  /* 0xff80000040407808 */ /* 0x000fe20004800000 */
[----:B------:R-:W-:Y:S01]  /*7180*/  MUFU.TANH R59, R11 ;  /* 0x0000000b003b7308 */ /* 0x000fe20000002400 */
[----:B------:R-:W-:Y:S01]  /*7190*/  FSEL R184, R63, -INF , !P4 ;  /* 0xff8000003fb87808 */ /* 0x000fe20006000000 */
[----:B------:R-:W-:Y:S01]  /*71a0*/  VIADD R12, R48, 0xffffff20 ;  /* 0xffffff20300c7836 */ /* 0x000fe20000000000 */
[----:B------:R-:W-:Y:S01]  /*71b0*/  FSEL R202, R64, -INF , !P3 ;  /* 0xff80000040ca7808 */ /* 0x000fe20005800000 */
[----:B------:R-:W-:Y:S01]  /*71c0*/  FMUL.FTZ R14, R14, R47 ;  /* 0x0000002f0e0e7220 */ /* 0x000fe20000410000 */
[----:B------:R-:W-:Y:S01]  /*71d0*/  ISETP.GT.AND P2, PT, R43, R8, PT ;  /* 0x000000082b00720c */ /* 0x000fe20003f44270 */
[----:B------:R-:W-:Y:S01]  /*71e0*/  HMMA.16816.F32 R16, R32, R18, RZ ;  /* 0x000000122010723c */ /* 0x000fe200000018ff */
[C---:B------:R-:W-:Y:S01]  /*71f0*/  ISETP.GE.AND P4, PT, R8.reuse, R148, PT ;  /* 0x000000940800720c */ /* 0x040fe20003f86270 */
[----:B------:R1:W-:Y:S01]  /*7200*/  MUFU.TANH R53, R9 ;  /* 0x0000000900357308 */ /* 0x0003e20000002400 */
[----:B------:R-:W-:Y:S01]  /*7210*/  ISETP.GE.AND P1, PT, R8, R147, PT ;  /* 0x000000930800720c */ /* 0x000fe20003f26270 */
[----:B------:R-:W-:Y:S01]  /*7220*/  VIADD R64, R48, 0xffffff28 ;  /* 0xffffff2830407836 */ /* 0x000fe20000000000 */
[----:B------:R-:W-:-:S02]  /*7230*/  ISETP.GT.AND P3, PT, R41, R8, PT ;  /* 0x000000082900720c */ /* 0x000fc40003f64270 */
[----:B--2---:R-:W-:Y:S02]  /*7240*/  FSEL R188, R52, -INF , !P2 ;  /* 0xff80000034bc7808 */ /* 0x004fe40005000000 */
[----:B----4-:R-:W-:Y:S01]  /*7250*/  FSEL R54, R54, -INF , !P3 ;  /* 0xff80000036367808 */ /* 0x010fe20005800000 */
[----:B------:R-:W2:Y:S01]  /*7260*/  MUFU.TANH R60, R60 ;  /* 0x0000003c003c7308 */ /* 0x000ea20000002400 */
[C---:B-----5:R-:W-:Y:S01]  /*7270*/  HMMA.16816.F32 R4, R24.reuse, R28, R4 ;  /* 0x0000001c1804723c */ /* 0x060fe20000001804 */
[----:B------:R-:W-:Y:S02]  /*7280*/  FSEL R188, R188, -INF , !P4 ;  /* 0xff800000bcbc7808 */ /* 0x000fe40006000000 */
[----:B------:R-:W-:Y:S01]  /*7290*/  FSEL R200, R54, -INF , !P1 ;  /* 0xff80000036c87808 */ /* 0x000fe20004800000 */
[----:B------:R-:W-:Y:S01]  /*72a0*/  FMUL.FTZ R54, R15, R47 ;  /* 0x0000002f0f367220 */ /* 0x000fe20000410000 */
[----:B------:R-:W-:Y:S02]  /*72b0*/  ISETP.GT.AND P2, PT, R43, R12, PT ;  /* 0x0000000c2b00720c */ /* 0x000fe40003f44270 */
[----:B------:R-:W3:Y:S01]  /*72c0*/  MUFU.TANH R49, R49 ;  /* 0x0000003100317308 */ /* 0x000ee20000002400 */
[C---:B------:R-:W-:Y:S01]  /*72d0*/  ISETP.GE.AND P4, PT, R12.reuse, R148, PT ;  /* 0x000000940c00720c */ /* 0x040fe20003f86270 */
[----:B-1----:R-:W1:Y:S01]  /*72e0*/  LDSM.16.M88.4 R8, [R46+0x2400] ;  /* 0x002400002e08783b */ /* 0x002e620000000200 */
[----:B------:R-:W-:Y:S01]  /*72f0*/  ISETP.GE.AND P3, PT, R12, R147, PT ;  /* 0x000000930c00720c */ /* 0x000fe20003f66270 */
[----:B------:R-:W-:Y:S01]  /*7300*/  HMMA.16816.F32 R16, R24, R30, R16 ;  /* 0x0000001e1810723c */ /* 0x000fe20000001810 */
[----:B------:R-:W-:Y:S01]  /*7310*/  ISETP.GT.AND P1, PT, R41, R12, PT ;  /* 0x0000000c2900720c */ /* 0x000fe20003f24270 */
[----:B------:R-:W-:-:S02]  /*7320*/  VIADD R30, R48, 0xffffff30 ;  /* 0xffffff30301e7836 */ /* 0x000fc40000000000 */
[----:B------:R-:W4:Y:S01]  /*7330*/  MUFU.TANH R36, R36 ;  /* 0x0000002400247308 */ /* 0x000f220000002400 */
[----:B--2---:R-:W-:-:S03]  /*7340*/  FSEL R60, R60, -INF , !P1 ;  /* 0xff8000003c3c7808 */ /* 0x004fc60004800000 */
[----:B------:R-:W-:Y:S01]  /*7350*/  FMUL.FTZ R4, R4, R47 ;  /* 0x0000002f04047220 */ /* 0x000fe20000410000 */
[----:B------:R-:W-:Y:S01]  /*7360*/  ISETP.GE.AND P1, PT, R66, R147, PT ;  /* 0x000000934200720c */ /* 0x000fe20003f26270 */
[-C--:B------:R-:W-:Y:S01]  /*7370*/  FMUL.FTZ R29, R7, R47.reuse ;  /* 0x0000002f071d7220 */ /* 0x080fe20000410000 */
[----:B------:R-:W-:Y:S01]  /*7380*/  FSEL R206, R60, -INF , !P3 ;  /* 0xff8000003cce7808 */ /* 0x000fe20005800000 */
[----:B------:R-:W-:Y:S01]  /*7390*/  MUFU.TANH R52, R13 ;  /* 0x0000000d00347308 */ /* 0x000fe20000002400 */
[-C--:B------:R-:W-:Y:S01]  /*73a0*/  ISETP.GT.AND P3, PT, R41, R66.reuse, PT ;  /* 0x000000422900720c */ /* 0x080fe20003f64270 */
[-C--:B------:R-:W-:Y:S01]  /*73b0*/  FMUL.FTZ R60, R6, R47.reuse ;  /* 0x0000002f063c7220 */ /* 0x080fe20000410000 */
[----:B---3--:R-:W-:Y:S02]  /*73c0*/  FSEL R49, R49, -INF , !P2 ;  /* 0xff80000031317808 */ /* 0x008fe40005000000 */
[----:B------:R-:W-:Y:S02]  /*73d0*/  ISETP.GT.AND P2, PT, R43, R66, PT ;  /* 0x000000422b00720c */ /* 0x000fe40003f44270 */
[----:B------:R-:W-:Y:S01]  /*73e0*/  FSEL R186, R49, -INF , !P4 ;  /* 0xff80000031ba7808 */ /* 0x000fe20006000000 */
[----:B------:R2:W-:Y:S01]  /*73f0*/  MUFU.TANH R28, R14 ;  /* 0x0000000e001c7308 */ /* 0x0005e20000002400 */
[----:B------:R-:W-:Y:S01]  /*7400*/  ISETP.GE.AND P4, PT, R66, R148, PT ;  /* 0x000000944200720c */ /* 0x000fe20003f86270 */
[----:B------:R-:W-:Y:S01]  /*7410*/  FMUL.FTZ R16, R16, R47 ;  /* 0x0000002f10107220 */ /* 0x000fe20000410000 */
[----:B----4-:R-:W-:-:S02]  /*7420*/  FSEL R36, R36, -INF , !P2 ;  /* 0xff80000024247808 */ /* 0x010fc40005000000 */
[----:B------:R-:W-:Y:S01]  /*7430*/  FSEL R198, R57, -INF , !P3 ;  /* 0xff80000039c67808 */ /* 0x000fe20005800000 */
[----:B------:R-:W-:Y:S01]  /*7440*/  FMUL.FTZ R57, R5, R47 ;  /* 0x0000002f05397220 */ /* 0x000fe20000410000 */
[----:B------:R-:W-:Y:S01]  /*7450*/  FSEL R36, R36, -INF , !P4 ;  /* 0xff80000024247808 */ /* 0x000fe20006000000 */
[----:B------:R-:W3:Y:S01]  /*7460*/  MUFU.TANH R56, R56 ;  /* 0x0000003800387308 */ /* 0x000ee20000002400 */
[----:B------:R-:W-:Y:S02]  /*7470*/  FSEL R198, R198, -INF , !P1 ;  /* 0xff800000c6c67808 */ /* 0x000fe40004800000 */
[----:B------:R-:W-:Y:S02]  /*7480*/  ISETP.GT.AND P2, PT, R43, R64, PT ;  /* 0x000000402b00720c */ /* 0x000fe40003f44270 */
[C---:B------:R-:W-:Y:S02]  /*7490*/  ISETP.GE.AND P4, PT, R64.reuse, R148, PT ;  /* 0x000000944000720c */ /* 0x040fe40003f86270 */
[----:B------:R-:W-:Y:S01]  /*74a0*/  ISETP.GE.AND P3, PT, R64, R147, PT ;  /* 0x000000934000720c */ /* 0x000fe20003f66270 */
[----:B------:R1:W-:Y:S01]  /*74b0*/  MUFU.TANH R49, R4 ;  /* 0x0000000400317308 */ /* 0x0003e20000002400 */
[----:B------:R-:W-:Y:S01]  /*74c0*/  ISETP.GT.AND P1, PT, R41, R64, PT ;  /* 0x000000402900720c */ /* 0x000fe20003f24270 */
[----:B--2---:R-:W2:Y:S01]  /*74d0*/  LDSM.16.M88.4 R12, [R21+0x2400] ;  /* 0x00240000150c783b */ /* 0x004ea20000000200 */
[----:B------:R-:W-:Y:S01]  /*74e0*/  VIADD R64, R48, 0xffffff29 ;  /* 0xffffff2930407836 */ /* 0x000fe20000000000 */
[----:B------:R-:W-:-:S02]  /*74f0*/  FSEL R51, R51, -INF , !P2 ;  /* 0xff80000033337808 */ /* 0x000fc40005000000 */
[----:B------:R-:W-:Y:S02]  /*7500*/  FSEL R58, R58, -INF , !P1 ;  /* 0xff8000003a3a7808 */ /* 0x000fe40004800000 */
[----:B------:R-:W4:Y:S01]  /*7510*/  MUFU.TANH R62, R62 ;  /* 0x0000003e003e7308 */ /* 0x000f220000002400 */
[-C--:B------:R-:W-:Y:S02]  /*7520*/  ISETP.GT.AND P2, PT, R43, R64.reuse, PT ;  /* 0x000000402b00720c */ /* 0x080fe40003f44270 */
[----:B------:R-:W-:Y:S02]  /*7530*/  FSEL R208, R58, -INF , !P3 ;  /* 0xff8000003ad07808 */ /* 0x000fe40005800000 */
[----:B------:R-:W-:Y:S02]  /*7540*/  FSEL R190, R51, -INF , !P4 ;  /* 0xff80000033be7808 */ /* 0x000fe40006000000 */
[----:B------:R-:W-:Y:S01]  /*7550*/  ISETP.GT.AND P3, PT, R41, R64, PT ;  /* 0x000000402900720c */ /* 0x000fe20003f64270 */
[----:B------:R5:W-:Y:S01]  /*7560*/  MUFU.TANH R51, R16 ;  /* 0x0000001000337308 */ /* 0x000be20000002400 */
[----:B------:R-:W-:Y:S01]  /*7570*/  ISETP.GE.AND P4, PT, R64, R148, PT ;  /* 0x000000944000720c */ /* 0x000fe20003f86270 */
[----:B-1----:R-:W-:Y:S01]  /*7580*/  HMMA.16816.F32 R4, R32, R8, RZ ;  /* 0x000000082004723c */ /* 0x002fe200000018ff */
[----:B------:R-:W-:Y:S01]  /*7590*/  FSEL R38, R38, -INF , !P2 ;  /* 0xff80000026267808 */ /* 0x000fe20005000000 */
[----:B------:R-:W-:Y:S01]  /*75a0*/  VIADD R8, R48, 0xffffff31 ;  /* 0xffffff3130087836 */ /* 0x000fe20000000000 */
[----:B------:R-:W-:-:S02]  /*75b0*/  ISETP.GT.AND P2, PT, R43, R30, PT ;  /* 0x0000001e2b00720c */ /* 0x000fc40003f44270 */
[----:B------:R-:W-:Y:S01]  /*75c0*/  ISETP.GE.AND P1, PT, R64, R147, PT ;  /* 0x000000934000720c */ /* 0x000fe20003f26270 */
[----:B------:R-:W1:Y:S01]  /*75d0*/  MUFU.TANH R50, R50 ;  /* 0x0000003200327308 */ /* 0x000e620000002400 */
[----:B------:R-:W-:Y:S02]  /*75e0*/  FSEL R61, R61, -INF , !P3 ;  /* 0xff8000003d3d7808 */ /* 0x000fe40005800000 */
[----:B------:R-:W-:Y:S02]  /*75f0*/  FSEL R38, R38, -INF , !P4 ;  /* 0xff80000026267808 */ /* 0x000fe40006000000 */
[----:B------:R-:W-:Y:S02]  /*7600*/  ISETP.GE.AND P4, PT, R30, R148, PT ;  /* 0x000000941e00720c */ /* 0x000fe40003f86270 */
[----:B---3--:R-:W-:Y:S01]  /*7610*/  FSEL R56, R56, -INF , !P2 ;  /* 0xff80000038387808 */ /* 0x008fe20005000000 */
[----:B------:R-:W3:Y:S01]  /*7620*/  MUFU.TANH R54, R54 ;  /* 0x0000003600367308 */ /* 0x000ee20000002400 */
[----:B------:R-:W-:-:S02]  /*7630*/  FSEL R182, R61, -INF , !P1 ;  /* 0xff8000003db67808 */ /* 0x000fc40004800000 */
[----:B------:R-:W-:Y:S02]  /*7640*/  ISETP.GT.AND P1, PT, R41, R30, PT ;  /* 0x0000001e2900720c */ /* 0x000fe40003f24270 */
[----:B------:R-:W-:Y:S01]  /*7650*/  FSEL R116, R56, -INF , !P4 ;  /* 0xff80000038747808 */ /* 0x000fe20006000000 */
[----:B------:R-:W-:Y:S01]  /*7660*/  FMUL.FTZ R56, R18, R47 ;  /* 0x0000002f12387220 */ /* 0x000fe20000410000 */
[----:B------:R-:W-:Y:S01]  /*7670*/  ISETP.GE.AND P3, PT, R30, R147, PT ;  /* 0x000000931e00720c */ /* 0x000fe20003f66270 */
[----:B------:R-:W-:Y:S01]  /*7680*/  VIADD R30, R48, 0xffffff38 ;  /* 0xffffff38301e7836 */ /* 0x000fe20000000000 */
[----:B----4-:R-:W-:Y:S01]  /*7690*/  FSEL R62, R62, -INF , !P1 ;  /* 0xff8000003e3e7808 */ /* 0x010fe20004800000 */
[----:B--2---:R-:W-:Y:S01]  /*76a0*/  HMMA.16816.F32 R4, R24, R12, R4 ;  /* 0x0000000c1804723c */ /* 0x004fe20000001804 */
[-C--:B------:R-:W-:Y:S01]  /*76b0*/  FMUL.FTZ R12, R17, R47.reuse ;  /* 0x0000002f110c7220 */ /* 0x080fe20000410000 */
[----:B------:R-:W-:Y:S01]  /*76c0*/  FMUL.FTZ R13, R19, R47 ;  /* 0x0000002f130d7220 */ /* 0x000fe20000410000 */
[----:B------:R-:W-:Y:S01]  /*76d0*/  FSEL R158, R62, -INF , !P3 ;  /* 0xff8000003e9e7808 */ /* 0x000fe20005800000 */
[----:B-----5:R-:W2:Y:S01]  /*76e0*/  LDSM.16.M88.4 R16, [R46+0x2800] ;  /* 0x002800002e10783b */ /* 0x020ea20000000200 */
[-C--:B------:R-:W-:Y:S01]  /*76f0*/  ISETP.GT.AND P3, PT, R41, R8.reuse, PT ;  /* 0x000000082900720c */ /* 0x080fe20003f64270 */
[----:B------:R4:W-:Y:S01]  /*7700*/  MUFU.TANH R58, R29 ;  /* 0x0000001d003a7308 */ /* 0x0009e20000002400 */
[----:B------:R-:W-:Y:S01]  /*7710*/  ISETP.GT.AND P2, PT, R43, R8, PT ;  /* 0x000000082b00720c */ /* 0x000fe20003f44270 */
[----:B------:R-:W-:Y:S01]  /*7720*/  VIADD R62, R48, 0xffffff39 ;  /* 0xffffff39303e7836 */ /* 0x000fe20000000000 */
[----:B------:R-:W-:-:S02]  /*7730*/  ISETP.GE.AND P1, PT, R8, R147, PT ;  /* 0x000000930800720c */ /* 0x000fc40003f26270 */
[----:B------:R-:W-:Y:S02]  /*7740*/  FSEL R53, R53, -INF , !P3 ;  /* 0xff80000035357808 */ /* 0x000fe40005800000 */
[----:B------:R-:W-:Y:S01]  /*7750*/  ISETP.GE.AND P4, PT, R8, R148, PT ;  /* 0x000000940800720c */ /* 0x000fe20003f86270 */
[----:B------:R-:W5:Y:S01]  /*7760*/  MUFU.TANH R60, R60 ;  /* 0x0000003c003c7308 */ /* 0x000f620000002400 */
[----:B------:R-:W-:Y:S01]  /*7770*/  FSEL R59, R59, -INF , !P2 ;  /* 0xff8000003b3b7808 */ /* 0x000fe20005000000 */
[----:B------:R-:W-:Y:S01]  /*7780*/  HMMA.16816.F32 R8, R32, R10, RZ ;  /* 0x0000000a2008723c */ /* 0x000fe200000018ff */
[----:B------:R-:W-:Y:S02]  /*7790*/  FSEL R176, R53, -INF , !P1 ;  /* 0xff80000035b07808 */ /* 0x000fe40004800000 */
[-C--:B------:R-:W-:Y:S01]  /*77a0*/  ISETP.GT.AND P1, PT, R41, R30.reuse, PT ;  /* 0x0000001e2900720c */ /* 0x080fe20003f24270 */
[-C--:B------:R-:W-:Y:S01]  /*77b0*/  FMUL.FTZ R5, R5, R47.reuse ;  /* 0x0000002f05057220 */ /* 0x080fe20000410000 */
[----:B------:R-:W-:Y:S01]  /*77c0*/  FSEL R128, R59, -INF , !P4 ;  /* 0xff8000003b807808 */ /* 0x000fe20006000000 */
[----:B------:R-:W-:Y:S01]  /*77d0*/  FMUL.FTZ R59, R4, R47 ;  /* 0x0000002f043b7220 */ /* 0x000fe20000410000 */
[----:B------:R-:W-:Y:S01]  /*77e0*/  ISETP.GT.AND P2, PT, R43, R30, PT ;  /* 0x0000001e2b00720c */ /* 0x000fe20003f44270 */
[----:B------:R-:W-:Y:S01]  /*77f0*/  VIADD R4, R48, 0xffffff40 ;  /* 0xffffff4030047836 */ /* 0x000fe20000000000 */
[C---:B------:R-:W-:Y:S01]  /*7800*/  ISETP.GE.AND P4, PT, R30.reuse, R148, PT ;  /* 0x000000941e00720c */ /* 0x040fe20003f86270 */
[----:B------:R-:W5:Y:S01]  /*7810*/  MUFU.TANH R57, R57 ;  /* 0x0000003900397308 */ /* 0x000f620000002400 */
[----:B------:R-:W-:-:S02]  /*7820*/  ISETP.GE.AND P3, PT, R30, R147, PT ;  /* 0x000000931e00720c */ /* 0x000fc40003f66270 */
[----:B------:R-:W-:Y:S02]  /*7830*/  FSEL R146, R28, -INF , !P1 ;  /* 0xff8000001c927808 */ /* 0x000fe40004800000 */
[----:B----4-:R-:W4:Y:S01]  /*7840*/  LDSM.16.M88.4 R28, [R21+0x2800] ;  /* 0x00280000151c783b */ /* 0x010f220000000200 */
[----:B-1----:R-:W-:Y:S02]  /*7850*/  FSEL R50, R50, -INF , !P2 ;  /* 0xff80000032327808 */ /* 0x002fe40005000000 */
[----:B------:R-:W-:Y:S01]  /*7860*/  FSEL R146, R146, -INF , !P3 ;  /* 0xff80000092927808 */ /* 0x000fe20005800000 */
[----:B------:R2:W-:Y:S01]  /*7870*/  MUFU.TANH R53, R5 ;  /* 0x0000000500357308 */ /* 0x0005e20000002400 */
[-C--:B------:R-:W-:Y:S01]  /*7880*/  ISETP.GT.AND P2, PT, R43, R62.reuse, PT ;  /* 0x0000003e2b00720c */ /* 0x080fe20003f44270 */
[----:B------:R-:W-:Y:S01]  /*7890*/  HMMA.16816.F32 R8, R24, R14, R8 ;  /* 0x0000000e1808723c */ /* 0x000fe20000001808 */
[----:B------:R-:W-:Y:S01]  /*78a0*/  ISETP.GT.AND P3, PT, R41, R62, PT ;  /* 0x0000003e2900720c */ /* 0x000fe20003f64270 */
[----:B------:R-:W-:Y:S01]  /*78b0*/  FMUL.FTZ R15, R6, R47 ;  /* 0x0000002f060f7220 */ /* 0x000fe20000410000 */
[----:B------:R-:W-:Y:S01]  /*78c0*/  FSEL R120, R50, -INF , !P4 ;  /* 0xff80000032787808 */ /* 0x000fe20006000000 */
[----:B------:R-:W-:Y:S01]  /*78d0*/  VIADD R14, R48, 0xffffff48 ;  /* 0xffffff48300e7836 */ /* 0x000fe20000000000 */
[C---:B------:R-:W-:Y:S01]  /*78e0*/  ISETP.GE.AND P4, PT, R62.reuse, R148, PT ;  /* 0x000000943e00720c */ /* 0x040fe20003f86270 */
[----:B------:R-:W1:Y:S01]  /*78f0*/  MUFU.TANH R56, R56 ;  /* 0x0000003800387308 */ /* 0x000e620000002400 */
[----:B------:R-:W-:Y:S01]  /*7900*/  ISETP.GE.AND P1, PT, R62, R147, PT ;  /* 0x000000933e00720c */ /* 0x000fe20003f26270 */
[----:B------:R-:W-:Y:S01]  /*7910*/  VIADD R62, R48, 0xffffff41 ;  /* 0xffffff41303e7836 */ /* 0x000fe20000000000 */
[----:B------:R-:W-:-:S02]  /*7920*/  FSEL R52, R52, -INF , !P2 ;  /* 0xff80000034347808 */ /* 0x000fc40005000000 */
[----:B---3--:R-:W-:Y:S02]  /*7930*/  FSEL R170, R54, -INF , !P3 ;  /* 0xff80000036aa7808 */ /* 0x008fe40005800000 */
[----:B------:R-:W-:Y:S01]  /*7940*/  FSEL R172, R52, -INF , !P4 ;  /* 0xff80000034ac7808 */ /* 0x000fe20006000000 */
[-C--:B------:R-:W-:Y:S01]  /*7950*/  FMUL.FTZ R52, R7, R47.reuse ;  /* 0x0000002f07347220 */ /* 0x080fe20000410000 */
[----:B------:R-:W-:Y:S01]  /*7960*/  FSEL R170, R170, -INF , !P1 ;  /* 0xff800000aaaa7808 */ /* 0x000fe20004800000 */
[----:B------:R-:W3:Y:S01]  /*7970*/  MUFU.TANH R12, R12 ;  /* 0x0000000c000c7308 */ /* 0x000ee20000002400 */
[----:B------:R-:W-:Y:S02]  /*7980*/  ISETP.GT.AND P2, PT, R43, R4, PT ;  /* 0x000000042b00720c */ /* 0x000fe40003f44270 */
[----:B------:R-:W-:Y:S01]  /*7990*/  ISETP.GE.AND P4, PT, R4, R148, PT ;  /* 0x000000940400720c */ /* 0x000fe20003f86270 */
[----:B------:R-:W-:Y:S01]  /*79a0*/  FMUL.FTZ R8, R8, R47 ;  /* 0x0000002f08087220 */ /* 0x000fe20000410000 */
[----:B------:R-:W-:-:S02]  /*79b0*/  ISETP.GE.AND P3, PT, R4, R147, PT ;  /* 0x000000930400720c */ /* 0x000fc40003f66270 */
[----:B------:R-:W-:Y:S01]  /*79c0*/  ISETP.GT.AND P1, PT, R41, R4, PT ;  /* 0x000000042900720c */ /* 0x000fe20003f24270 */
[----:B------:R-:W3:Y:S01]  /*79d0*/  MUFU.TANH R13, R13 ;  /* 0x0000000d000d7308 */ /* 0x000ee20000002400 */
[C---:B--2---:R-:W-:Y:S01]  /*79e0*/  HMMA.16816.F32 R4, R32.reuse, R16, RZ ;  /* 0x000000102004723c */ /* 0x044fe200000018ff */
[----:B------:R-:W-:Y:S02]  /*79f0*/  FSEL R49, R49, -INF , !P2 ;  /* 0xff80000031317808 */ /* 0x000fe40005000000 */
[----:B-----5:R-:W-:Y:S02]  /*7a00*/  FSEL R60, R60, -INF , !P1 ;  /* 0xff8000003c3c7808 */ /* 0x020fe40004800000 */
[-C--:B------:R-:W-:Y:S02]  /*7a10*/  ISETP.GT.AND P2, PT, R43, R62.reuse, PT ;  /* 0x0000003e2b00720c */ /* 0x080fe40003f44270 */
[----:B------:R-:W-:Y:S01]  /*7a20*/  FSEL R130, R60, -INF , !P3 ;  /* 0xff8000003c827808 */ /* 0x000fe20005800000 */
[----:B------:R2:W-:Y:S01]  /*7a30*/  MUFU.TANH R54, R15 ;  /* 0x0000000f00367308 */ /* 0x0005e20000002400 */
[----:B------:R-:W-:Y:S01]  /*7a40*/  ISETP.GT.AND P3, PT, R41, R62, PT ;  /* 0x0000003e2900720c */ /* 0x000fe20003f64270 */
[----:B------:R-:W-:Y:S01]  /*7a50*/  HMMA.16816.F32 R16, R32, R18, RZ ;  /* 0x000000122010723c */ /* 0x000fe200000018ff */
[----:B------:R-:W-:-:S02]  /*7a60*/  FSEL R96, R49, -INF , !P4 ;  /* 0xff80000031607808 */ /* 0x000fc40006000000 */
[C---:B------:R-:W-:Y:S02]  /*7a70*/  ISETP.GE.AND P4, PT, R62.reuse, R148, PT ;  /* 0x000000943e00720c */ /* 0x040fe40003f86270 */
[----:B------:R-:W-:Y:S01]  /*7a80*/  FSEL R57, R57, -INF , !P2 ;  /* 0xff80000039397808 */ /* 0x000fe20005000000 */
[----:B------:R5:W-:Y:S01]  /*7a90*/  MUFU.TANH R49, R8 ;  /* 0x0000000800317308 */ /* 0x000be20000002400 */
[----:B------:R-:W-:Y:S02]  /*7aa0*/  ISETP.GE.AND P1, PT, R62, R147, PT ;  /* 0x000000933e00720c */ /* 0x000fe40003f26270 */
[----:B------:R-:W-:Y:S01]  /*7ab0*/  FSEL R58, R58, -INF , !P3 ;  /* 0xff8000003a3a7808 */ /* 0x000fe20005800000 */
[----:B----4-:R-:W-:Y:S01]  /*7ac0*/  HMMA.16816.F32 R4, R24, R28, R4 ;  /* 0x0000001c1804723c */ /* 0x010fe20000001804 */
[----:B------:R-:W-:Y:S01]  /*7ad0*/  FSEL R100, R57, -INF , !P4 ;  /* 0xff80000039647808 */ /* 0x000fe20006000000 */
[-C--:B------:R-:W-:Y:S01]  /*7ae0*/  FMUL.FTZ R57, R9, R47.reuse ;  /* 0x0000002f09397220 */ /* 0x080fe20000410000 */
[----:B------:R-:W-:Y:S01]  /*7af0*/  FMUL.FTZ R29, R10, R47 ;  /* 0x0000002f0a1d7220 */ /* 0x000fe20000410000 */
[----:B------:R-:W-:Y:S01]  /*7b00*/  FSEL R136, R58, -INF , !P1 ;  /* 0xff8000003a887808 */ /* 0x000fe20004800000 */
[----:B------:R-:W-:-:S02]  /*7b10*/  VIADD R58, R48, 0xffffff49 ;  /* 0xffffff49303a7836 */ /* 0x000fc40000000000 */
[----:B--2---:R-:W-:Y:S01]  /*7b20*/  FMUL.FTZ R15, R11, R47 ;  /* 0x0000002f0b0f7220 */ /* 0x004fe20000410000 */
[-C--:B------:R-:W-:Y:S01]  /*7b30*/  ISETP.GT.AND P1, PT, R41, R14.reuse, PT ;  /* 0x0000000e2900720c */ /* 0x080fe20003f24270 */
[----:B------:R-:W2:Y:S01]  /*7b40*/  MUFU.TANH R50, R59 ;  /* 0x0000003b00327308 */ /* 0x000ea20000002400 */
[----:B------:R-:W-:Y:S01]  /*7b50*/  ISETP.GT.AND P2, PT, R43, R14, PT ;  /* 0x0000000e2b00720c */ /* 0x000fe20003f44270 */
[----:B------:R-:W-:Y:S01]  /*7b60*/  HMMA.16816.F32 R16, R24, R30, R16 ;  /* 0x0000001e1810723c */ /* 0x000fe20000001810 */
[----:B------:R-:W-:Y:S02]  /*7b70*/  ISETP.GE.AND P3, PT, R14, R147, PT ;  /* 0x000000930e00720c */ /* 0x000fe40003f66270 */
[----:B-1----:R-:W-:Y:S01]  /*7b80*/  FSEL R56, R56, -INF , !P1 ;  /* 0xff80000038387808 */ /* 0x002fe20004800000 */
[----:B-----5:R1:W4:Y:S01]  /*7b90*/  LDSM.16.M88.4 R8, [R46+0x2c00] ;  /* 0x002c00002e08783b */ /* 0x0203220000000200 */
[----:B------:R-:W-:Y:S01]  /*7ba0*/  ISETP.GE.AND P4, PT, R14, R148, PT ;  /* 0x000000940e00720c */ /* 0x000fe20003f86270 */
[----:B------:R-:W-:Y:S01]  /*7bb0*/  VIADD R14, R48, 0xffffff50 ;  /* 0xffffff50300e7836 */ /* 0x000fe20000000000 */
[----:B------:R-:W-:Y:S01]  /*7bc0*/  FSEL R118, R51, -INF , !P2 ;  /* 0xff80000033767808 */ /* 0x000fe20005000000 */
[----:B------:R-:W5:Y:S01]  /*7bd0*/  MUFU.TANH R52, R52 ;  /* 0x0000003400347308 */ /* 0x000f620000002400 */
[----:B------:R-:W-:Y:S01]  /*7be0*/  FSEL R160, R56, -INF , !P3 ;  /* 0xff80000038a07808 */ /* 0x000fe20005800000 */
[-C--:B------:R-:W-:Y:S01]  /*7bf0*/  FMUL.FTZ R5, R5, R47.reuse ;  /* 0x0000002f05057220 */ /* 0x080fe20000410000 */
[-C--:B------:R-:W-:Y:S01]  /*7c00*/  ISETP.GT.AND P2, PT, R43, R58.reuse, PT ;  /* 0x0000003a2b00720c */ /* 0x080fe20003f44270 */
[----:B------:R-:W-:Y:S01]  /*7c10*/  FMUL.FTZ R31, R6, R47 ;  /* 0x0000002f061f7220 */ /* 0x000fe20000410000 */
[----:B------:R-:W-:-:S02]  /*7c20*/  ISETP.GT.AND P3, PT, R41, R58, PT ;  /* 0x0000003a2900720c */ /* 0x000fc40003f64270 */
[----:B------:R-:W-:Y:S01]  /*7c30*/  FSEL R118, R118, -INF , !P4 ;  /* 0xff80000076767808 */ /* 0x000fe20006000000 */
[----:B------:R2:W4:Y:S01]  /*7c40*/  MUFU.TANH R51, R29 ;  /* 0x0000001d00337308 */ /* 0x0005220000002400 */
[C---:B------:R-:W-:Y:S02]  /*7c50*/  ISETP.GE.AND P4, PT, R58.reuse, R148, PT ;  /* 0x000000943a00720c */ /* 0x040fe40003f86270 */
[----:B------:R-:W-:Y:S01]  /*7c60*/  ISETP.GE.AND P1, PT, R58, R147, PT ;  /* 0x000000933a00720c */ /* 0x000fe20003f26270 */
[----:B------:R-:W-:Y:S01]  /*7c70*/  FMUL.FTZ R19, R19, R47 ;  /* 0x0000002f13137220 */ /* 0x000fe20000410000 */
[----:B---3--:R-:W-:Y:S02]  /*7c80*/  FSEL R12, R12, -INF , !P2 ;  /* 0xff8000000c0c7808 */ /* 0x008fe40005000000 */
[----:B------:R-:W-:Y:S01]  /*7c90*/  FSEL R13, R13, -INF , !P3 ;  /* 0xff8000000d0d7808 */ /* 0x000fe20005800000 */
[----:B------:R-:W-:Y:S01]  /*7ca0*/  MUFU.TANH R30, R5 ;  /* 0x00000005001e7308 */ /* 0x000fe20000002400 */
[----:B------:R-:W-:-:S02]  /*7cb0*/  FSEL R126, R12, -INF , !P4 ;  /* 0xff8000000c7e7808 */ /* 0x000fc40006000000 */
[----:B------:R-:W-:Y:S02]  /*7cc0*/  FSEL R124, R13, -INF , !P1 ;  /* 0xff8000000d7c7808 */ /* 0x000fe40004800000 */
[----:B------:R-:W-:Y:S02]  /*7cd0*/  ISETP.GT.AND P2, PT, R43, R14, PT ;  /* 0x0000000e2b00720c */ /* 0x000fe40003f44270 */
[C---:B------:R-:W-:Y:S01]  /*7ce0*/  ISETP.GE.AND P4, PT, R14.reuse, R148, PT ;  /* 0x000000940e00720c */ /* 0x040fe20003f86270 */
[----:B-1----:R1:W3:Y:S01]  /*7cf0*/  MUFU.TANH R46, R15 ;  /* 0x0000000f002e7308 */ /* 0x0022e20000002400 */
[----:B------:R-:W-:Y:S01]  /*7d00*/  ISETP.GE.AND P3, PT, R14, R147, PT ;  /* 0x000000930e00720c */ /* 0x000fe20003f66270 */
[----:B--2---:R-:W-:Y:S01]  /*7d10*/  FMUL.FTZ R29, R4, R47 ;  /* 0x0000002f041d7220 */ /* 0x004fe20000410000 */
[----:B------:R-:W-:Y:S01]  /*7d20*/  ISETP.GT.AND P1, PT, R41, R14, PT ;  /* 0x0000000e2900720c */ /* 0x000fe20003f24270 */
[----:B------:R-:W-:Y:S01]  /*7d30*/  VIADD R4, R48, 0xffffff51 ;  /* 0xffffff5130047836 */ /* 0x000fe20000000000 */
[----:B------:R-:W-:-:S02]  /*7d40*/  FSEL R50, R50, -INF , !P2 ;  /* 0xff80000032327808 */ /* 0x000fc40005000000 */
[----:B------:R-:W-:Y:S01]  /*7d50*/  FSEL R54, R54, -INF , !P1 ;  /* 0xff80000036367808 */ /* 0x000fe20004800000 */
[----:B------:R-:W-:Y:S01]  /*7d60*/  MUFU.TANH R31, R31 ;  /* 0x0000001f001f7308 */ /* 0x000fe20000002400 */
[----:B------:R-:W-:Y:S01]  /*7d70*/  FSEL R64, R50, -INF , !P4 ;  /* 0xff80000032407808 */ /* 0x000fe20006000000 */
[----:B------:R-:W-:Y:S01]  /*7d80*/  VIADD R50, R48, 0xffffff58 ;  /* 0xffffff5830327836 */ /* 0x000fe20000000000 */
[----:B------:R-:W-:Y:S02]  /*7d90*/  FSEL R104, R54, -INF , !P3 ;  /* 0xff80000036687808 */ /* 0x000fe40005800000 */
[----:B------:R-:W-:Y:S02]  /*7da0*/  ISETP.GT.AND P2, PT, R43, R4, PT ;  /* 0x000000042b00720c */ /* 0x000fe40003f44270 */
[C---:B------:R-:W-:Y:S01]  /*7db0*/  ISETP.GE.AND P4, PT, R4.reuse, R148, PT ;  /* 0x000000940400720c */ /* 0x040fe20003f86270 */
[----:B------:R-:W2:Y:S01]  /*7dc0*/  MUFU.TANH R28, R57 ;  /* 0x00000039001c7308 */ /* 0x000ea20000002400 */
[----:B------:R-:W-:Y:S01]  /*7dd0*/  ISETP.GE.AND P1, PT, R4, R147, PT ;  /* 0x000000930400720c */ /* 0x000fe20003f26270 */
[----:B-1----:R1:W2:Y:S01]  /*7de0*/  LDSM.16.M88.4 R12, [R21+0x2c00] ;  /* 0x002c0000150c783b */ /* 0x0022a20000000200 */
[----:B------:R-:W-:Y:S01]  /*7df0*/  ISETP.GT.AND P3, PT, R41, R4, PT ;  /* 0x000000042900720c */ /* 0x000fe20003f64270 */
[----:B------:R-:W-:-:S04]  /*7e00*/  DEPBAR.LE SB0, 0x0 ;  /* 0x000080000000791a */ /* 0x000fc80000000000 */
[----:B-----5:R-:W-:Y:S01]  /*7e10*/  FSEL R52, R52, -INF , !P3 ;  /* 0xff80000034347808 */ /* 0x020fe20005800000 */
[----:B------:R-:W5:Y:S01]  /*7e20*/  MUFU.TANH R29, R29 ;  /* 0x0000001d001d7308 */ /* 0x000f620000002400 */
[----:B------:R-:W-:Y:S02]  /*7e30*/  FSEL R53, R53, -INF , !P2 ;  /* 0xff80000035357808 */ /* 0x000fe40005000000 */
[----:B------:R-:W-:Y:S01]  /*7e40*/  FSEL R102, R52, -INF , !P1 ;  /* 0xff80000034667808 */ /* 0x000fe20004800000 */
[-C--:B------:R-:W-:Y:S01]  /*7e50*/  FMUL.FTZ R52, R16, R47.reuse ;  /* 0x0000002f10347220 */ /* 0x080fe20000410000 */
[----:B------:R-:W-:Y:S01]  /*7e60*/  BAR.SYNC.DEFER_BLOCKING 0x0 ;  /* 0x0000000000007b1d */ /* 0x000fe20000010000 */
[-C--:B------:R-:W-:Y:S01]  /*7e70*/  ISETP.GT.AND P1, PT, R41, R50.reuse, PT ;  /* 0x000000322900720c */ /* 0x080fe20003f24270 */
[----:B------:R-:W-:Y:S01]  /*7e80*/  FMUL.FTZ R16, R17, R47 ;  /* 0x0000002f11107220 */ /* 0x000fe20000410000 */
[----:B------:R-:W-:Y:S02]  /*7e90*/  FSEL R90, R53, -INF , !P4 ;  /* 0xff800000355a7808 */ /* 0x000fe40006000000 */
[----:B------:R-:W-:-:S02]  /*7ea0*/  ISETP.GT.AND P2, PT, R43, R50, PT ;  /* 0x000000322b00720c */ /* 0x000fc40003f44270 */
[C---:B------:R-:W-:Y:S01]  /*7eb0*/  ISETP.GE.AND P4, PT, R50.reuse, R148, PT ;  /* 0x000000943200720c */ /* 0x040fe20003f86270 */
[----:B------:R-:W-:Y:S01]  /*7ec0*/  MUFU.TANH R16, R16 ;  /* 0x0000001000107308 */ /* 0x000fe20000002400 */
[----:B------:R-:W-:Y:S01]  /*7ed0*/  ISETP.GE.AND P3, PT, R50, R147, PT ;  /* 0x000000933200720c */ /* 0x000fe20003f66270 */
[----:B------:R-:W-:Y:S02]  /*7ee0*/  VIADD R50, R48, 0xffffff59 ;  /* 0xffffff5930327836 */ /* 0x000fe40000000000 */
[----:B-1----:R-:W-:Y:S01]  /*7ef0*/  FMUL.FTZ R21, R7, R47 ;  /* 0x0000002f07157220 */ /* 0x002fe20000410000 */
[----:B----4-:R-:W-:Y:S01]  /*7f00*/  FSEL R51, R51, -INF , !P1 ;  /* 0xff80000033337808 */ /* 0x010fe20004800000 */
[----:B------:R-:W-:Y:S01]  /*7f10*/  HMMA.16816.F32 R4, R32, R8, RZ ;  /* 0x000000082004723c */ /* 0x000fe200000018ff */
[----:B------:R-:W-:Y:S02]  /*7f20*/  FSEL R49, R49, -INF , !P2 ;  /* 0xff80000031317808 */ /* 0x000fe40005000000 */
[----:B------:R-:W-:Y:S01]  /*7f30*/  FSEL R122, R51, -INF , !P3 ;  /* 0xff800000337a7808 */ /* 0x000fe20005800000 */
[----:B------:R-:W1:Y:S01]  /*7f40*/  MUFU.TANH R21, R21 ;  /* 0x0000001500157308 */ /* 0x000e620000002400 */
[----:B------:R-:W-:-:S02]  /*7f50*/  ISETP.GT.AND P3, PT, R41, R50, PT ;  /* 0x000000322900720c */ /* 0x000fc40003f64270 */
[----:B------:R-:W-:Y:S01]  /*7f60*/  ISETP.GE.AND P1, PT, R50, R147, PT ;  /* 0x000000933200720c */ /* 0x000fe20003f26270 */
[----:B------:R-:W-:Y:S01]  /*7f70*/  HMMA.16816.F32 R8, R32, R10, RZ ;  /* 0x0000000a2008723c */ /* 0x000fe200000018ff */
[----:B---3--:R-:W-:Y:S02]  /*7f80*/  FSEL R46, R46, -INF , !P3 ;  /* 0xff8000002e2e7808 */ /* 0x008fe40005800000 */
[----:B------:R-:W-:Y:S01]  /*7f90*/  ISETP.GT.AND P2, PT, R43, R50, PT ;  /* 0x000000322b00720c */ /* 0x000fe20003f44270 */
[----:B------:R-:W-:Y:S01]  /*7fa0*/  MUFU.TANH R32, R52 ;  /* 0x0000003400207308 */ /* 0x000fe20000002400 */
[----:B------:R-:W-:Y:S02]  /*7fb0*/  FSEL R110, R46, -INF , !P1 ;  /* 0xff8000002e6e7808 */ /* 0x000fe40004800000 */
[----:B------:R-:W-:Y:S02]  /*7fc0*/  FSEL R98, R49, -INF , !P4 ;  /* 0xff80000031627808 */ /* 0x000fe40006000000 */
[----:B------:R-:W-:-:S02]  /*7fd0*/  ISETP.GE.AND P4, PT, R50, R148, PT ;  /* 0x000000943200720c */ /* 0x000fc40003f86270 */
[----:B--2---:R-:W-:Y:S01]  /*7fe0*/  FSEL R28, R28, -INF , !P2 ;  /* 0xff8000001c1c7808 */ /* 0x004fe20005000000 */
[C---:B------:R-:W-:Y:S01]  /*7ff0*/  HMMA.16816.F32 R4, R24.reuse, R12, R4 ;  /* 0x0000000c1804723c */ /* 0x040fe20000001804 */
[----:B------:R-:W-:Y:S02]  /*8000*/  VIADD R12, R48, 0xffffff60 ;  /* 0xffffff60300c7836 */ /* 0x000fe40000000000 */
[----:B------:R-:W-:Y:S01]  /*8010*/  FMUL.FTZ R13, R18, R47 ;  /* 0x0000002f120d7220 */ /* 0x000fe20000410000 */
[----:B------:R-:W-:Y:S01]  /*8020*/  VIADD R18, R48, 0xffffff61 ;  /* 0xffffff6130127836 */ /* 0x000fe20000000000 */
[----:B------:R-:W-:Y:S02]  /*8030*/  FSEL R112, R28, -INF , !P4 ;  /* 0xff8000001c707808 */ /* 0x000fe40006000000 */
[----:B------:R-:W-:Y:S02]  /*8040*/  ISETP.GT.AND P1, PT, R41, R12, PT ;  /* 0x0000000c2900720c */ /* 0x000fe40003f24270 */
[----:B------:R-:W2:Y:S01]  /*8050*/  MUFU.TANH R13, R13 ;  /* 0x0000000d000d7308 */ /* 0x000ea20000002400 */
[----:B------:R-:W-:Y:S01]  /*8060*/  ISETP.GE.AND P3, PT, R12, R147, PT ;  /* 0x000000930c00720c */ /* 0x000fe20003f66270 */
[----:B------:R-:W-:Y:S01]  /*8070*/  HMMA.16816.F32 R8, R24, R14, R8 ;  /* 0x0000000e1808723c */ /* 0x000fe20000001808 */
[----:B------:R-:W-:-:S02]  /*8080*/  FSEL R31, R31, -INF , !P1 ;  /* 0xff8000001f1f7808 */ /* 0x000fc40004800000 */
[----:B------:R-:W-:Y:S02]  /*8090*/  ISETP.GT.AND P2, PT, R43, R12, PT ;  /* 0x0000000c2b00720c */ /* 0x000fe40003f44270 */
[----:B------:R-:W-:Y:S02]  /*80a0*/  FSEL R94, R31, -INF , !P3 ;  /* 0xff8000001f5e7808 */ /* 0x000fe40005800000 */
[----:B------:R-:W-:Y:S02]  /*80b0*/  ISETP.GT.AND P3, PT, R41, R18, PT ;  /* 0x000000122900720c */ /* 0x000fe40003f64270 */
[----:B------:R-:W-:Y:S01]  /*80c0*/  ISETP.GE.AND P4, PT, R12, R148, PT ;  /* 0x000000940c00720c */ /* 0x000fe20003f86270 */
[----:B------:R-:W-:Y:S01]  /*80d0*/  FMUL.FTZ R17, R4, R47 ;  /* 0x0000002f04117220 */ /* 0x000fe20000410000 */
[----:B-----5:R-:W-:Y:S01]  /*80e0*/  FSEL R29, R29, -INF , !P2 ;  /* 0xff8000001d1d7808 */ /* 0x020fe20005000000 */
[----:B------:R-:W3:Y:S01]  /*80f0*/  MUFU.TANH R12, R19 ;  /* 0x00000013000c7308 */ /* 0x000ee20000002400 */
[----:B------:R-:W-:Y:S01]  /*8100*/  ISETP.GT.AND P2, PT, R43, R18, PT ;  /* 0x000000122b00720c */ /* 0x000fe20003f44270 */
[----:B------:R-:W-:Y:S01]  /*8110*/  VIADD R4, R48, 0xffffff68 ;  /* 0xffffff6830047836 */ /* 0x000fe20000000000 */
[----:B------:R-:W-:Y:S01]  /*8120*/  ISETP.GE.AND P1, PT, R18, R147, PT ;  /* 0x000000931200720c */ /* 0x000fe20003f26270 */
[-C--:B------:R-:W-:Y:S01]  /*8130*/  FMUL.FTZ R15, R6, R47.reuse ;  /* 0x0000002f060f7220 */ /* 0x080fe20000410000 */
[----:B-1----:R-:W-:Y:S01]  /*8140*/  FSEL R21, R21, -INF , !P3 ;  /* 0xff80000015157808 */ /* 0x002fe20005800000 */
[-C--:B------:R-:W-:Y:S01]  /*8150*/  FMUL.FTZ R14, R7, R47.reuse ;  /* 0x0000002f070e7220 */ /* 0x080fe20000410000 */
[----:B------:R-:W-:Y:S01]  /*8160*/  FSEL R62, R29, -INF , !P4 ;  /* 0xff8000001d3e7808 */ /* 0x000fe20006000000 */
[----:B------:R-:W1:Y:S01]  /*8170*/  MUFU.TANH R7, R15 ;  /* 0x0000000f00077308 */ /* 0x000e620000002400 */
[----:B------:R-:W-:Y:S01]  /*8180*/  ISETP.GE.AND P4, PT, R18, R148, PT ;  /* 0x000000941200720c */ /* 0x000fe20003f86270 */
[----:B------:R-:W-:Y:S01]  /*8190*/  VIADD R6, R48, 0xffffff70 ;  /* 0xffffff7030067836 */ /* 0x000fe20000000000 */
[----:B------:R-:W-:Y:S01]  /*81a0*/  FSEL R30, R30, -INF , !P2 ;  /* 0xff8000001e1e7808 */ /* 0x000fe20005000000 */
[-C--:B------:R-:W-:Y:S01]  /*81b0*/  FMUL.FTZ R5, R5, R47.reuse ;  /* 0x0000002f05057220 */ /* 0x080fe20000410000 */
[----:B------:R-:W-:Y:S01]  /*81c0*/  FSEL R108, R21, -INF , !P1 ;  /* 0xff800000156c7808 */ /* 0x000fe20004800000 */
[-C--:B------:R-:W-:Y:S01]  /*81d0*/  FMUL.FTZ R8, R8, R47.reuse ;  /* 0x0000002f08087220 */ /* 0x080fe20000410000 */
[-C--:B------:R-:W-:Y:S01]  /*81e0*/  ISETP.GT.AND P1, PT, R41, R4.reuse, PT ;  /* 0x000000042900720c */ /* 0x080fe20003f24270 */
[----:B------:R-:W4:Y:S01]  /*81f0*/  MUFU.TANH R17, R17 ;  /* 0x0000001100117308 */ /* 0x000f220000002400 */
[----:B------:R-:W-:Y:S01]  /*8200*/  FSEL R88, R30, -INF , !P4 ;  /* 0xff8000001e587808 */ /* 0x000fe20006000000 */
[----:B------:R-:W-:Y:S01]  /*8210*/  FMUL.FTZ R11, R11, R47 ;  /* 0x0000002f0b0b7220 */ /* 0x000fe20000410000 */
[----:B------:R-:W-:-:S02]  /*8220*/  ISETP.GT.AND P2, PT, R43, R4, PT ;  /* 0x000000042b00720c */ /* 0x000fc40003f44270 */
[C---:B------:R-:W-:Y:S02]  /*8230*/  ISETP.GE.AND P4, PT, R4.reuse, R148, PT ;  /* 0x000000940400720c */ /* 0x040fe40003f86270 */
[----:B------:R-:W-:Y:S01]  /*8240*/  ISETP.GE.AND P3, PT, R4, R147, PT ;  /* 0x000000930400720c */ /* 0x000fe20003f66270 */
[----:B------:R-:W-:Y:S01]  /*8250*/  VIADD R4, R48, 0xffffff69 ;  /* 0xffffff6930047836 */ /* 0x000fe20000000000 */
[----:B--2---:R-:W-:Y:S01]  /*8260*/  FSEL R13, R13, -INF , !P1 ;  /* 0xff8000000d0d7808 */ /* 0x004fe20004800000 */
[----:B------:R-:W-:Y:S01]  /*8270*/  MUFU.TANH R5, R5 ;  /* 0x0000000500057308 */ /* 0x000fe20000002400 */
[----:B------:R-:W-:Y:S02]  /*8280*/  FSEL R32, R32, -INF , !P2 ;  /* 0xff80000020207808 */ /* 0x000fe40005000000 */
[----:B------:R-:W-:Y:S02]  /*8290*/  FSEL R114, R13, -INF , !P3 ;  /* 0xff8000000d727808 */ /* 0x000fe40005800000 */
[----:B------:R-:W-:-:S02]  /*82a0*/  ISETP.GT.AND P3, PT, R41, R4, PT ;  /* 0x000000042900720c */ /* 0x000fc40003f64270 */
[----:B------:R-:W-:Y:S01]  /*82b0*/  ISETP.GT.AND P2, PT, R43, R4, PT ;  /* 0x000000042b00720c */ /* 0x000fe20003f44270 */
[----:B------:R-:W-:Y:S01]  /*82c0*/  MUFU.TANH R8, R8 ;  /* 0x0000000800087308 */ /* 0x000fe20000002400 */
[----:B------:R-:W-:Y:S02]  /*82d0*/  FSEL R92, R32, -INF , !P4 ;  /* 0xff800000205c7808 */ /* 0x000fe40006000000 */
[----:B------:R-:W-:Y:S02]  /*82e0*/  ISETP.GE.AND P1, PT, R4, R147, PT ;  /* 0x000000930400720c */ /* 0x000fe40003f26270 */
[----:B---3--:R-:W-:Y:S02]  /*82f0*/  FSEL R12, R12, -INF , !P3 ;  /* 0xff8000000c0c7808 */ /* 0x008fe40005800000 */
[----:B------:R-:W-:Y:S02]  /*8300*/  ISETP.GE.AND P4, PT, R4, R148, PT ;  /* 0x000000940400720c */ /* 0x000fe40003f86270 */
[----:B------:R-:W-:Y:S01]  /*8310*/  FSEL R16, R16, -INF , !P2 ;  /* 0xff80000010107808 */ /* 0x000fe20005000000 */
[----:B------:R-:W2:Y:S01]  /*8320*/  MUFU.TANH R4, R14 ;  /* 0x0000000e00047308 */ /* 0x000ea20000002400 */
[----:B------:R-:W-:Y:S01]  /*8330*/  FSEL R66, R12, -INF , !P1 ;  /* 0xff8000000c427808 */ /* 0x000fe20004800000 */
[----:B------:R-:W-:Y:S01]  /*8340*/  VIADD R12, R48, 0xffffff71 ;  /* 0xffffff71300c7836 */ /* 0x000fe20000000000 */
[----:B------:R-:W-:-:S02]  /*8350*/  FSEL R84, R16, -INF , !P4 ;  /* 0xff80000010547808 */ /* 0x000fc40006000000 */
[-C--:B------:R-:W-:Y:S02]  /*8360*/  ISETP.GT.AND P1, PT, R41, R6.reuse, PT ;  /* 0x000000062900720c */ /* 0x080fe40003f24270 */
[----:B------:R-:W-:Y:S02]  /*8370*/  ISETP.GT.AND P2, PT, R43, R6, PT ;  /* 0x000000062b00720c */ /* 0x000fe40003f44270 */
[C---:B------:R-:W-:Y:S02]  /*8380*/  ISETP.GE.AND P4, PT, R6.reuse, R148, PT ;  /* 0x000000940600720c */ /* 0x040fe40003f86270 */
[----:B------:R-:W-:Y:S01]  /*8390*/  ISETP.GE.AND P3, PT, R6, R147, PT ;  /* 0x000000930600720c */ /* 0x000fe20003f66270 */
[-C--:B------:R-:W-:Y:S01]  /*83a0*/  FMUL.FTZ R6, R9, R47.reuse ;  /* 0x0000002f09067220 */ /* 0x080fe20000410000 */
[----:B-1----:R-:W-:Y:S01]  /*83b0*/  FSEL R58, R7, -INF , !P1 ;  /* 0xff800000073a7808 */ /* 0x002fe20004800000 */
[----:B------:R-:W-:Y:S01]  /*83c0*/  FMUL.FTZ R7, R10, R47 ;  /* 0x0000002f0a077220 */ /* 0x000fe20000410000 */
[----:B------:R-:W-:Y:S01]  /*83d0*/  VIADD R10, R48, 0xffffff78 ;  /* 0xffffff78300a7836 */ /* 0x000fe20000000000 */
[----:B------:R-:W-:Y:S01]  /*83e0*/  ISETP.GE.AND P1, PT, R12, R147, PT ;  /* 0x000000930c00720c */ /* 0x000fe20003f26270 */
[----:B------:R-:W-:Y:S01]  /*83f0*/  VIADD R48, R48, 0xffffff79 ;  /* 0xffffff7930307836 */ /* 0x000fe20000000000 */
[----:B------:R-:W1:Y:S01]  /*8400*/  MUFU.TANH R6, R6 ;  /* 0x0000000600067308 */ /* 0x000e620000002400 */
[----:B------:R-:W-:-:S02]  /*8410*/  FSEL R58, R58, -INF , !P3 ;  /* 0xff8000003a3a7808 */ /* 0x000fc40005800000 */
[-C--:B------:R-:W-:Y:S02]  /*8420*/  ISETP.GT.AND P3, PT, R41, R12.reuse, PT ;  /* 0x0000000c2900720c */ /* 0x080fe40003f64270 */
[----:B----4-:R-:W-:Y:S02]  /*8430*/  FSEL R17, R17, -INF , !P2 ;  /* 0xff80000011117808 */ /* 0x010fe40005000000 */
[----:B--2---:R-:W-:Y:S01]  /*8440*/  FSEL R56, R4, -INF , !P3 ;  /* 0xff80000004387808 */ /* 0x004fe20005800000 */
[----:B------:R-:W2:Y:S01]  /*8450*/  MUFU.TANH R7, R7 ;  /* 0x0000000700077308 */ /* 0x000ea20000002400 */
[C---:B------:R-:W-:Y:S02]  /*8460*/  ISETP.GT.AND P2, PT, R43.reuse, R12, PT ;  /* 0x0000000c2b00720c */ /* 0x040fe40003f44270 */
[----:B------:R-:W-:Y:S02]  /*8470*/  FSEL R56, R56, -INF , !P1 ;  /* 0xff80000038387808 */ /* 0x000fe40004800000 */
[----:B------:R-:W-:-:S02]  /*8480*/  ISETP.GT.AND P1, PT, R43, R48, PT ;  /* 0x000000302b00720c */ /* 0x000fc40003f24270 */
[----:B------:R-:W-:Y:S01]  /*8490*/  FSEL R5, R5, -INF , !P2 ;  /* 0xff80000005057808 */ /* 0x000fe20005000000 */
[----:B------:R-:W3:Y:S01]  /*84a0*/  MUFU.TANH R4, R11 ;  /* 0x0000000b00047308 */ /* 0x000ee20000002400 */
[-C--:B------:R-:W-:Y:S02]  /*84b0*/  ISETP.GT.AND P2, PT, R43, R10.reuse, PT ;  /* 0x0000000a2b00720c */ /* 0x080fe40003f44270 */
[----:B------:R-:W-:Y:S02]  /*84c0*/  ISETP.GT.AND P3, PT, R41, R10, PT ;  /* 0x0000000a2900720c */ /* 0x000fe40003f64270 */
[----:B-1----:R-:W-:Y:S02]  /*84d0*/  FSEL R6, R6, -INF , !P1 ;  /* 0xff80000006067808 */ /* 0x002fe40004800000 */
[----:B------:R-:W-:Y:S02]  /*84e0*/  FSEL R60, R17, -INF , !P4 ;  /* 0xff800000113c7808 */ /* 0x000fe40006000000 */
[----:B------:R-:W-:-:S02]  /*84f0*/  ISETP.GT.U32.AND P1, PT, R42, R149, PT ;  /* 0x000000952a00720c */ /* 0x000fc40003f24070 */
[-C--:B------:R-:W-:Y:S02]  /*8500*/  ISETP.GE.AND P4, PT, R12, R148.reuse, PT ;  /* 0x000000940c00720c */ /* 0x080fe40003f86270 */
[----:B------:R-:W-:Y:S02]  /*8510*/  FSEL R8, R8, -INF , !P2 ;  /* 0xff80000008087808 */ /* 0x000fe40005000000 */
[C---:B------:R-:W-:Y:S02]  /*8520*/  ISETP.GE.AND P2, PT, R10.reuse, R147, PT ;  /* 0x000000930a00720c */ /* 0x040fe40003f46270 */
[----:B--2---:R-:W-:Y:S02]  /*8530*/  FSEL R7, R7, -INF , !P3 ;  /* 0xff80000007077808 */ /* 0x004fe40005800000 */
[----:B------:R-:W-:Y:S02]  /*8540*/  FSEL R53, R5, -INF , !P4 ;  /* 0xff80000005357808 */ /* 0x000fe40006000000 */
[----:B------:R-:W-:-:S02]  /*8550*/  ISETP.GE.AND P4, PT, R10, R148, PT ;  /* 0x000000940a00720c */ /* 0x000fc40003f86270 */
[----:B------:R-:W-:Y:S02]  /*8560*/  FSEL R54, R7, -INF , !P2 ;  /* 0xff80000007367808 */ /* 0x000fe40005000000 */
[----:B------:R-:W-:Y:S02]  /*8570*/  ISETP.GT.AND P2, PT, R41, R48, PT ;  /* 0x000000302900720c */ /* 0x000fe40003f44270 */
[----:B------:R-:W-:Y:S02]  /*8580*/  FSEL R52, R8, -INF , !P4 ;  /* 0xff80000008347808 */ /* 0x000fe40006000000 */
[C---:B------:R-:W-:Y:S02]  /*8590*/  ISETP.GE.AND P4, PT, R48.reuse, R148, PT ;  /* 0x000000943000720c */ /* 0x040fe40003f86270 */
[----:B------:R-:W-:Y:S02]  /*85a0*/  ISETP.GE.AND P3, PT, R48, R147, PT ;  /* 0x000000933000720c */ /* 0x000fe40003f66270 */
[----:B---3--:R-:W-:-:S02]  /*85b0*/  FSEL R4, R4, -INF , !P2 ;  /* 0xff80000004047808 */ /* 0x008fc40005000000 */
        /* <DEDUP_REMOVED lines=67> */
.L_x_7088:
        /* <DEDUP_REMOVED lines=8> */
.L_x_7089:
[----:B------:R-:W-:Y:S05]  /*8a70*/  BSYNC.RECONVERGENT B0 ;  /* 0x0000000000007941 */ /* 0x000fea0003800200 */
.L_x_7087:
        /* <DEDUP_REMOVED lines=32> */
.L_x_7091:
[----:B------:R-:W-:Y:S05]  /*8c80*/  BSYNC.RECONVERGENT B0 ;  /* 0x0000000000007941 */ /* 0x000fea0003800200 */
.L_x_7090:
[----:B------:R-:W0:Y:S02]  /*8c90*/  LDGDEPBAR ;  /* 0x00000000000079af */ /* 0x000e240000000000 */
.L_x_7086:
[----:B------:R-:W-:Y:S05]  /*8ca0*/  BSYNC.RECONVERGENT B1 ;  /* 0x0000000000017941 */ /* 0x000fea0003800200 */
.L_x_7085:
        /* <DEDUP_REMOVED lines=47> */
[----:B------:R-:W-:Y:S02]  /*8fa0*/  FSEL R7, R47, RZ, P1 ;  /* 0x000000ff2f077208 */ /* 0x000fe40000800000 */
[----:B------:R-:W-:-:S03]  /*8fb0*/  IADD3 R0, PT, PT, R45, 0x3020, RZ ;  /* 0x000030202d007810 */ /* 0x000fc60007ffe0ff */
[----:B------:R-:W-:Y:S02]  /*8fc0*/  FADD.FTZ R7, R20, -R7 ;  /* 0x8000000714077221 */ /* 0x000fe40000010000 */
[----:B------:R-:W-:Y:S01]  /*8fd0*/  LDSM.16.MT88.4 R20, [R45+0x3400] ;  /* 0x003400002d14783b */ /* 0x000fe20000004200 */
[C---:B---3--:R-:W-:Y:S01]  /*8fe0*/  FMUL.FTZ R49, R50.reuse, R46 ;  /* 0x0000002e32317220 */ /* 0x048fe20000410000 */
[C---:B------:R-:W-:Y:S01]  /*8ff0*/  FMUL.FTZ R4, R50.reuse, R47 ;  /* 0x0000002f32047220 */ /* 0x040fe20000410000 */
[C---:B------:R-:W-:Y:S01]  /*9000*/  FMUL.FTZ R93, R50.reuse, R5 ;  /* 0x00000005325d7220 */ /* 0x040fe20000410000 */
[----:B------:R-:W-:Y:S02]  /*9010*/  FMUL.FTZ R95, R50, R7 ;  /* 0x00000007325f7220 */ /* 0x000fe40000410000 */
[----:B------:R-:W-:Y:S02]  /*9020*/  FSEL R49, R49, RZ, P0 ;  /* 0x000000ff31317208 */ /* 0x000fe40000000000 */
[----:B------:R-:W-:Y:S01]  /*9030*/  ISETP.GT.U32.AND P0, PT, R42, R149, PT ;  /* 0x000000952a00720c */ /* 0x000fe20003f04070 */
[----:B------:R-:W1:Y:S02]  /*9040*/  MUFU.EX2 R93, R93 ;  /* 0x0000005d005d7308 */ /* 0x000e640000000800 */
[-CC-:B------:R-:W-:Y:S01]  /*9050*/  FFMA.FTZ R89, R55, R50.reuse, -R49.reuse ;  /* 0x0000003237597223 */ /* 0x180fe20000010831 */
[----:B------:R-:W-:Y:S01]  /*9060*/  FSEL R55, R4, RZ, P1 ;  /* 0x000000ff04377208 */ /* 0x000fe20000800000 */
[-CC-:B------:R-:W-:Y:S01]  /*9070*/  FFMA.FTZ R180, R174, R50.reuse, -R49.reuse ;  /* 0x00000032aeb47223 */ /* 0x180fe20000010831 */
[----:B------:R-:W-:Y:S01]  /*9080*/  IADD3 R4, PT, PT, R45, 0x3000, RZ ;  /* 0x000030002d047810 */ /* 0x000fe20007ffe0ff */
[-CC-:B------:R-:W-:Y:S01]  /*9090*/  FFMA.FTZ R174, R214, R50.reuse, -R49.reuse ;  /* 0x00000032d6ae7223 */ /* 0x180fe20000010831 */
[-C--:B------:R-:W-:Y:S01]  /*90a0*/  FFMA.FTZ R65, R212, R50.reuse, -R49 ;  /* 0x00000032d4417223 */ /* 0x080fe20000010831 */
[-CC-:B------:R-:W-:Y:S01]  /*90b0*/  FFMA.FTZ R91, R39, R50.reuse, -R55.reuse ;  /* 0x00000032275b7223 */ /* 0x180fe20000010837 */
[----:B------:R-:W-:Y:S01]  /*90c0*/  @P5 IADD3 R0, PT, PT, R4, -0x20, RZ ;  /* 0xffffffe004005810 */ /* 0x000fe20007ffe0ff */
[-CC-:B------:R-:W-:Y:S01]  /*90d0*/  FFMA.FTZ R85, R106, R50.reuse, -R55.reuse ;  /* 0x000000326a557223 */ /* 0x180fe20000010837 */
[-CC-:B------:R-:W-:Y:S01]  /*90e0*/  FFMA.FTZ R67, R178, R50.reuse, -R55.reuse ;  /* 0x00000032b2437223 */ /* 0x180fe20000010837 */
[-C--:B------:R-:W-:Y:S01]  /*90f0*/  FFMA.FTZ R196, R196, R50.reuse, -R55 ;  /* 0x00000032c4c47223 */ /* 0x080fe20000010837 */
[----:B------:R-:W-:Y:S01]  /*9100*/  MUFU.EX2 R180, R180 ;  /* 0x000000b400b47308 */ /* 0x000fe20000000800 */
[----:B------:R-:W2:Y:S01]  /*9110*/  LDSM.16.MT88.4 R4, [R0] ;  /* 0x000000000004783b */ /* 0x000ea20000004200 */
[-C--:B-1----:R-:W-:Y:S01]  /*9120*/  FMUL.FTZ R14, R82, R93.reuse ;  /* 0x0000005d520e7220 */ /* 0x082fe20000410000 */
[-C--:B------:R-:W-:Y:S01]  /*9130*/  FMUL.FTZ R15, R83, R93.reuse ;  /* 0x0000005d530f7220 */ /* 0x080fe20000410000 */
[----:B------:R-:W1:Y:S01]  /*9140*/  MUFU.EX2 R89, R89 ;  /* 0x0000005900597308 */ /* 0x000e620000000800 */
[----:B------:R-:W3:Y:S01]  /*9150*/  LDSM.16.MT88.4 R24, [R0+0x400] ;  /* 0x000400000018783b */ /* 0x000ee20000004200 */
[-C--:B------:R-:W-:Y:S01]  /*9160*/  FMUL.FTZ R78, R78, R93.reuse ;  /* 0x0000005d4e4e7220 */ /* 0x080fe20000410000 */
[-C--:B------:R-:W-:Y:S01]  /*9170*/  FMUL.FTZ R79, R79, R93.reuse ;  /* 0x0000005d4f4f7220 */ /* 0x080fe20000410000 */
[----:B------:R-:W-:Y:S01]  /*9180*/  MUFU.EX2 R174, R174 ;  /* 0x000000ae00ae7308 */ /* 0x000fe20000000800 */
[-C--:B------:R-:W-:Y:S01]  /*9190*/  FMUL.FTZ R31, R75, R93.reuse ;  /* 0x0000005d4b1f7220 */ /* 0x080fe20000410000 */
[-CC-:B------:R-:W-:Y:S01]  /*91a0*/  FFMA.FTZ R106, R204, R50.reuse, -R49.reuse ;  /* 0x00000032cc6a7223 */ /* 0x180fe20000010831 */
[-CC-:B------:R-:W-:Y:S01]  /*91b0*/  FFMA.FTZ R61, R210, R50.reuse, -R49.reuse ;  /* 0x00000032d23d7223 */ /* 0x180fe20000010831 */
[----:B------:R-:W4:Y:S01]  /*91c0*/  MUFU.EX2 R65, R65 ;  /* 0x0000004100417308 */ /* 0x000f220000000800 */
[-C--:B------:R-:W-:Y:S01]  /*91d0*/  FFMA.FTZ R59, R200, R50.reuse, -R49 ;  /* 0x00000032c83b7223 */ /* 0x080fe20000010831 */
[-C--:B------:R-:W-:Y:S01]  /*91e0*/  FFMA.FTZ R75, R188, R50.reuse, -R55 ;  /* 0x00000032bc4b7223 */ /* 0x080fe20000010837 */
[-C--:B------:R-:W-:Y:S01]  /*91f0*/  FFMA.FTZ R202, R202, R50.reuse, -R49 ;  /* 0x00000032caca7223 */ /* 0x080fe20000010831 */
[----:B------:R-:W-:Y:S01]  /*9200*/  MUFU.EX2 R91, R91 ;  /* 0x0000005b005b7308 */ /* 0x000fe20000000800 */
[--C-:B------:R-:W-:Y:S01]  /*9210*/  FFMA.FTZ R194, R194, R50, -R55.reuse ;  /* 0x00000032c2c27223 */ /* 0x100fe20000010837 */
[----:B-1----:R-:W-:Y:S01]  /*9220*/  F2FP.F16.F32.PACK_AB R9, R89, R180 ;  /* 0x000000b45909723e */ /* 0x002fe200000000ff */
[-CC-:B------:R-:W-:Y:S01]  /*9230*/  FFMA.FTZ R192, R192, R50.reuse, -R55.reuse ;  /* 0x00000032c0c07223 */ /* 0x180fe20000010837 */
[----:B------:R-:W1:Y:S01]  /*9240*/  MUFU.EX2 R85, R85 ;  /* 0x0000005500557308 */ /* 0x000e620000000800 */
[-C--:B------:R-:W-:Y:S01]  /*9250*/  FMUL.FTZ R30, R74, R93.reuse ;  /* 0x0000005d4a1e7220 */ /* 0x080fe20000410000 */
[-C--:B------:R-:W-:Y:S01]  /*9260*/  FMUL.FTZ R70, R70, R93.reuse ;  /* 0x0000005d46467220 */ /* 0x080fe20000410000 */
[----:B------:R-:W-:Y:S01]  /*9270*/  FMUL.FTZ R71, R71, R93 ;  /* 0x0000005d47477220 */ /* 0x000fe20000410000 */
[----:B------:R-:W-:Y:S01]  /*9280*/  MUFU.EX2 R178, R196 ;  /* 0x000000c400b27308 */ /* 0x000fe20000000800 */
[----:B------:R-:W-:Y:S01]  /*9290*/  FFMA.FTZ R74, R36, R50, -R55 ;  /* 0x00000032244a7223 */ /* 0x000fe20000010837 */
[----:B----4-:R-:W-:Y:S01]  /*92a0*/  F2FP.F16.F32.PACK_AB R11, R65, R174 ;  /* 0x000000ae410b723e */ /* 0x010fe200000000ff */
[-CC-:B------:R-:W-:Y:S01]  /*92b0*/  FFMA.FTZ R82, R206, R50.reuse, -R49.reuse ;  /* 0x00000032ce527223 */ /* 0x180fe20000010831 */
[----:B------:R-:W4:Y:S01]  /*92c0*/  MUFU.EX2 R67, R67 ;  /* 0x0000004300437308 */ /* 0x000f220000000800 */
[-CC-:B------:R-:W-:Y:S01]  /*92d0*/  FFMA.FTZ R63, R198, R50.reuse, -R49.reuse ;  /* 0x00000032c63f7223 */ /* 0x180fe20000010831 */
[-C--:B------:R-:W-:Y:S01]  /*92e0*/  FFMA.FTZ R57, R208, R50.reuse, -R49 ;  /* 0x00000032d0397223 */ /* 0x080fe20000010831 */
[-CC-:B------:R-:W-:Y:S01]  /*92f0*/  FFMA.FTZ R190, R190, R50.reuse, -R55.reuse ;  /* 0x00000032bebe7223 */ /* 0x180fe20000010837 */
[----:B------:R-:W5:Y:S01]  /*9300*/  MUFU.EX2 R95, R95 ;  /* 0x0000005f005f7308 */ /* 0x000f620000000800 */
[-CC-:B------:R-:W-:Y:S01]  /*9310*/  FFMA.FTZ R120, R120, R50.reuse, -R55.reuse ;  /* 0x0000003278787223 */ /* 0x180fe20000010837 */
[----:B-1----:R-:W-:Y:S01]  /*9320*/  F2FP.F16.F32.PACK_AB R8, R85, R91 ;  /* 0x0000005b5508723e */ /* 0x002fe200000000ff */
[-C--:B------:R-:W-:Y:S01]  /*9330*/  FFMA.FTZ R83, R172, R50.reuse, -R55 ;  /* 0x00000032ac537223 */ /* 0x080fe20000010837 */
[----:B------:R-:W-:Y:S01]  /*9340*/  MUFU.EX2 R106, R106 ;  /* 0x0000006a006a7308 */ /* 0x000fe20000000800 */
[-C--:B------:R-:W-:Y:S01]  /*9350*/  FFMA.FTZ R97, R130, R50.reuse, -R49 ;  /* 0x0000003282617223 */ /* 0x080fe20000010831 */
[-C--:B------:R-:W-:Y:S01]  /*9360*/  FFMA.FTZ R99, R118, R50.reuse, -R55 ;  /* 0x0000003276637223 */ /* 0x080fe20000010837 */
[-C--:B------:R-:W-:Y:S01]  /*9370*/  FFMA.FTZ R130, R136, R50.reuse, -R49 ;  /* 0x0000003288827223 */ /* 0x080fe20000010831 */
[----:B------:R-:W1:Y:S01]  /*9380*/  MUFU.EX2 R61, R61 ;  /* 0x0000003d003d7308 */ /* 0x000e620000000800 */
[--C-:B------:R-:W-:Y:S01]  /*9390*/  FFMA.FTZ R103, R100, R50, -R55.reuse ;  /* 0x0000003264677223 */ /* 0x100fe20000010837 */
[----:B----4-:R-:W-:Y:S01]  /*93a0*/  F2FP.F16.F32.PACK_AB R10, R67, R178 ;  /* 0x000000b2430a723e */ /* 0x010fe200000000ff */
[-C--:B------:R-:W-:Y:S01]  /*93b0*/  FFMA.FTZ R118, R126, R50.reuse, -R55 ;  /* 0x000000327e767223 */ /* 0x080fe20000010837 */
[----:B------:R-:W-:Y:S01]  /*93c0*/  MUFU.EX2 R59, R59 ;  /* 0x0000003b003b7308 */ /* 0x000fe20000000800 */
[-C--:B------:R-:W-:Y:S01]  /*93d0*/  FFMA.FTZ R101, R124, R50.reuse, -R49 ;  /* 0x000000327c657223 */ /* 0x080fe20000010831 */
        /* <DEDUP_REMOVED lines=12> */
[----:B-1----:R-:W-:Y:S01]  /*94a0*/  F2FP.F16.F32.PACK_AB R37, R61, R106 ;  /* 0x0000006a3d25723e */ /* 0x002fe200000000ff */
[-CC-:B------:R-:W-:Y:S01]  /*94b0*/  FFMA.FTZ R81, R116, R50.reuse, -R55.reuse ;  /* 0x0000003274517223 */ /* 0x180fe20000010837 */
[-CC-:B------:R-:W-:Y:S01]  /*94c0*/  FFMA.FTZ R116, R128, R50.reuse, -R55.reuse ;  /* 0x0000003280747223 */ /* 0x180fe20000010837 */
[----:B------:R-:W-:Y:S01]  /*94d0*/  MUFU.EX2 R72, R72 ;  /* 0x0000004800487308 */ /* 0x000fe20000000800 */
[C---:B------:R-:W-:Y:S01]  /*94e0*/  HMMA.16816.F32 R16, R8.reuse, R18, R76 ;  /* 0x000000120810723c */ /* 0x040fe2000000184c */
[-C--:B------:R-:W-:Y:S01]  /*94f0*/  FFMA.FTZ R77, R186, R50.reuse, -R55 ;  /* 0x00000032ba4d7223 */ /* 0x080fe20000010837 */
[-CC-:B------:R-:W-:Y:S01]  /*9500*/  FFMA.FTZ R78, R176, R50.reuse, -R49.reuse ;  /* 0x00000032b04e7223 */ /* 0x180fe20000010831 */
[----:B------:R-:W1:Y:S01]  /*9510*/  MUFU.EX2 R76, R194 ;  /* 0x000000c2004c7308 */ /* 0x000e620000000800 */
[--C-:B------:R-:W-:Y:S01]  /*9520*/  FFMA.FTZ R79, R146, R50, -R49.reuse ;  /* 0x00000032924f7223 */ /* 0x100fe20000010831 */
[----:B----4-:R-:W-:Y:S01]  /*9530*/  F2FP.F16.F32.PACK_AB R39, R59, R80 ;  /* 0x000000503b27723e */ /* 0x010fe200000000ff */
[-CC-:B------:R-:W-:Y:S01]  /*9540*/  FFMA.FTZ R128, R170, R50.reuse, -R49.reuse ;  /* 0x00000032aa807223 */ /* 0x180fe20000010831 */
[----:B------:R-:W4:Y:S01]  /*9550*/  MUFU.EX2 R75, R75 ;  /* 0x0000004b004b7308 */ /* 0x000f220000000800 */
[C---:B--2---:R-:W-:Y:S01]  /*9560*/  HMMA.16816.F32 R28, R8.reuse, R4, R28 ;  /* 0x00000004081c723c */ /* 0x044fe2000000181c */
[-C--:B------:R-:W-:Y:S01]  /*9570*/  FFMA.FTZ R160, R160, R50.reuse, -R49 ;  /* 0x00000032a0a07223 */ /* 0x080fe20000010831 */
[-C--:B------:R-:W-:Y:S01]  /*9580*/  FFMA.FTZ R105, R96, R50.reuse, -R55 ;  /* 0x0000003260697223 */ /* 0x080fe20000010837 */
[----:B------:R-:W-:Y:S01]  /*9590*/  MUFU.EX2 R82, R82 ;  /* 0x0000005200527308 */ /* 0x000fe20000000800 */
[-C--:B------:R-:W-:Y:S01]  /*95a0*/  FFMA.FTZ R102, R102, R50.reuse, -R49 ;  /* 0x0000003266667223 */ /* 0x080fe20000010831 */
[-CC-:B------:R-:W-:Y:S01]  /*95b0*/  FFMA.FTZ R107, R64, R50.reuse, -R55.reuse ;  /* 0x00000032406b7223 */ /* 0x180fe20000010837 */
[-CC-:B------:R-:W-:Y:S01]  /*95c0*/  FFMA.FTZ R90, R90, R50.reuse, -R55.reuse ;  /* 0x000000325a5a7223 */ /* 0x180fe20000010837 */
[----:B------:R-:W2:Y:S01]  /*95d0*/  MUFU.EX2 R63, R63 ;  /* 0x0000003f003f7308 */ /* 0x000ea20000000800 */
[----:B------:R-:W-:Y:S01]  /*95e0*/  HMMA.16816.F32 R8, R8, R6, R68 ;  /* 0x000000060808723c */ /* 0x000fe20000001844 */
[----:B------:R-:W5:Y:S01]  /*95f0*/  LDSM.16.MT88.4 R4, [R0+0x800] ;  /* 0x000800000004783b */ /* 0x000f620000004200 */
[----:B------:R-:W-:Y:S01]  /*9600*/  FFMA.FTZ R68, R38, R50, -R55 ;  /* 0x0000003226447223 */ /* 0x000fe20000010837 */
[----:B-1----:R-:W-:Y:S01]  /*9610*/  F2FP.F16.F32.PACK_AB R36, R73, R76 ;  /* 0x0000004c4924723e */ /* 0x002fe200000000ff */
[--C-:B------:R-:W-:Y:S01]  /*9620*/  FFMA.FTZ R70, R182, R50, -R49.reuse ;  /* 0x00000032b6467223 */ /* 0x100fe20000010831 */
[----:B----4-:R-:W-:Y:S01]  /*9630*/  F2FP.F16.F32.PACK_AB R38, R75, R72 ;  /* 0x000000484b26723e */ /* 0x010fe200000000ff */
[----:B------:R-:W-:Y:S01]  /*9640*/  MUFU.EX2 R57, R57 ;  /* 0x0000003900397308 */ /* 0x000fe20000000800 */
[-C--:B------:R-:W-:Y:S01]  /*9650*/  FFMA.FTZ R71, R158, R50.reuse, -R49 ;  /* 0x000000329e477223 */ /* 0x080fe20000010831 */
[----:B------:R-:W-:Y:S01]  /*9660*/  FFMA.FTZ R98, R98, R50, -R55 ;  /* 0x0000003262627223 */ /* 0x000fe20000010837 */
[----:B------:R-:W-:Y:S01]  /*9670*/  FFMA.FTZ R180, R171, R93, R180 ;  /* 0x0000005dabb47223 */ /* 0x000fe200000100b4 */
[----:B------:R-:W-:Y:S01]  /*9680*/  MUFU.EX2 R77, R77 ;  /* 0x0000004d004d7308 */ /* 0x000fe20000000800 */
[----:B------:R-:W-:Y:S01]  /*9690*/  FFMA.FTZ R164, R164, R95, R91 ;  /* 0x0000005fa4a47223 */ /* 0x000fe2000001005b */
[C---:B------:R-:W-:Y:S01]  /*96a0*/  HMMA.16816.F32 R12, R36.reuse, R20, R12 ;  /* 0x00000014240c723c */ /* 0x040fe2000000180c */
[----:B--2---:R-:W-:Y:S01]  /*96b0*/  F2FP.F16.F32.PACK_AB R21, R63, R82 ;  /* 0x000000523f15723e */ /* 0x004fe200000000ff */
[----:B------:R-:W1:Y:S01]  /*96c0*/  MUFU.EX2 R74, R74 ;  /* 0x0000004a004a7308 */ /* 0x000e620000000800 */
[-C--:B------:R-:W-:Y:S01]  /*96d0*/  FFMA.FTZ R122, R122, R50.reuse, -R49 ;  /* 0x000000327a7a7223 */ /* 0x080fe20000010831 */
[-C--:B------:R-:W-:Y:S01]  /*96e0*/  FFMA.FTZ R112, R112, R50.reuse, -R55 ;  /* 0x0000003270707223 */ /* 0x080fe20000010837 */
[-C--:B------:R-:W-:Y:S01]  /*96f0*/  FFMA.FTZ R110, R110, R50.reuse, -R49 ;  /* 0x000000326e6e7223 */ /* 0x080fe20000010831 */
[----:B------:R-:W-:Y:S01]  /*9700*/  MUFU.EX2 R69, R190 ;  /* 0x000000be00457308 */ /* 0x000fe20000000800 */
[----:B------:R-:W-:Y:S01]  /*9710*/  FADD.FTZ R89, R89, R180 ;  /* 0x000000b459597221 */ /* 0x000fe20000010000 */
        /* <DEDUP_REMOVED lines=13> */
[-C--:B------:R-:W-:Y:S01]  /*97f0*/  FFMA.FTZ R65, R62, R50.reuse, -R55 ;  /* 0x000000323e417223 */ /* 0x080fe20000010837 */
        /* <DEDUP_REMOVED lines=16> */
[-C--:B------:R-:W-:Y:S01]  /*9900*/  FFMA.FTZ R92, R92, R50.reuse, -R55 ;  /* 0x000000325c5c7223 */ /* 0x080fe20000010837 */
[-C--:B------:R-:W-:Y:S01]  /*9910*/  FFMA.FTZ R66, R66, R50.reuse, -R49 ;  /* 0x0000003242427223 */ /* 0x080fe20000010831 */
[----:B------:R-:W-:Y:S01]  /*9920*/  MUFU.EX2 R120, R120 ;  /* 0x0000007800787308 */ /* 0x000fe20000000800 */
[----:B------:R-:W-:Y:S01]  /*9930*/  FADD.FTZ R72, R75, R72 ;  /* 0x000000484b487221 */ /* 0x000fe20000010000 */
[-CC-:B------:R-:W-:Y:S01]  /*9940*/  FFMA.FTZ R52, R52, R50.reuse, -R55.reuse ;  /* 0x0000003234347223 */ /* 0x180fe20000010837 */
[C---:B------:R-:W-:Y:S01]  /*9950*/  HMMA.16816.F32 R16, R20.reuse, R34, R16 ;  /* 0x000000221410723c */ /* 0x040fe20000001810 */
[----:B------:R-:W3:Y:S01]  /*9960*/  LDSM.16.MT88.4 R32, [R0+0xc00] ;  /* 0x000c00000020783b */ /* 0x000ee20000004200 */
[----:B------:R-:W4:Y:S01]  /*9970*/  MUFU.EX2 R83, R83 ;  /* 0x0000005300537308 */ /* 0x000f220000000800 */
[----:B------:R-:W-:Y:S01]  /*9980*/  FADD.FTZ R77, R77, R72 ;  /* 0x000000484d4d7221 */ /* 0x000fe20000010000 */
[----:B------:R-:W-:Y:S01]  /*9990*/  FFMA.FTZ R51, R51, R50, -R55 ;  /* 0x0000003233337223 */ /* 0x000fe20000010837 */
[----:B------:R-:W-:Y:S01]  /*99a0*/  @P0 IADD3 R44, PT, PT, R44, -0x3, RZ ;  /* 0xfffffffd2c2c0810 */ /* 0x000fe20007ffe0ff */
[----:B------:R-:W1:Y:S01]  /*99b0*/  MUFU.EX2 R128, R128 ;  /* 0x0000008000807308 */ /* 0x000e620000000800 */
[----:B------:R-:W-:Y:S01]  /*99c0*/  FADD.FTZ R74, R74, R77 ;  /* 0x0000004d4a4a7221 */ /* 0x000fe20000010000 */
[----:B-----5:R-:W-:Y:S02]  /*99d0*/  HMMA.16816.F32 R28, R20, R4, R28 ;  /* 0x00000004141c723c */ /* 0x020fe4000000181c */
[----:B------:R-:W-:Y:S01]  /*99e0*/  MUFU.EX2 R97, R97 ;  /* 0x0000006100617308 */ /* 0x000fe20000000800 */
[----:B------:R-:W-:-:S03]  /*99f0*/  FADD.FTZ R69, R69, R74 ;  /* 0x0000004a45457221 */ /* 0x000fc60000010000 */
[----:B------:R-:W-:Y:S01]  /*9a00*/  MUFU.EX2 R130, R130 ;  /* 0x0000008200827308 */ /* 0x000fe20000000800 */
[----:B------:R-:W-:Y:S01]  /*9a10*/  FADD.FTZ R68, R68, R69 ;  /* 0x0000004544447221 */ /* 0x000fe20000010000 */
        /* <DEDUP_REMOVED lines=14> */
[----:B------:R-:W-:Y:S02]  /*9b00*/  FADD.FTZ R83, R83, R120 ;  /* 0x0000007853537221 */ /* 0x000fe40000010000 */
[----:B------:R-:W4:Y:S01]  /*9b10*/  MUFU.EX2 R118, R118 ;  /* 0x0000007600767308 */ /* 0x000f220000000800 */
[----:B--2---:R-:W-:-:S03]  /*9b20*/  FFMA.FTZ R105, R104, R50, -R49 ;  /* 0x0000003268697223 */ /* 0x004fc60000010831 */
        /* <DEDUP_REMOVED lines=9> */
[----:B-1----:R-:W-:Y:S01]  /*9bc0*/  F2FP.F16.F32.PACK_AB R20, R103, R100 ;  /* 0x000000646714723e */ /* 0x002fe200000000ff */
[----:B------:R-:W-:Y:S01]  /*9bd0*/  FADD.FTZ R100, R100, R83 ;  /* 0x0000005364647221 */ /* 0x000fe20000010000 */
[----:B------:R-:W-:Y:S01]  /*9be0*/  F2FP.F16.F32.PACK_AB R21, R130, R97 ;  /* 0x000000618215723e */ /* 0x000fe200000000ff */
[----:B------:R-:W1:Y:S01]  /*9bf0*/  MUFU.EX2 R90, R90 ;  /* 0x0000005a005a7308 */ /* 0x000e620000000800 */
[----:B----4-:R-:W-:-:S02]  /*9c00*/  F2FP.F16.F32.PACK_AB R22, R118, R99 ;  /* 0x000000637616723e */ /* 0x010fc400000000ff */
[----:B--2---:R-:W-:Y:S01]  /*9c10*/  F2FP.F16.F32.PACK_AB R23, R101, R96 ;  /* 0x000000606517723e */ /* 0x004fe200000000ff */
[----:B------:R-:W-:Y:S01]  /*9c20*/  MUFU.EX2 R98, R98 ;  /* 0x0000006200627308 */ /* 0x000fe20000000800 */
[----:B------:R-:W-:-:S03]  /*9c30*/  F2FP.F16.F32.PACK_AB R33, R102, R105 ;  /* 0x000000696621723e */ /* 0x000fc600000000ff */
[----:B------:R-:W2:Y:S02]  /*9c40*/  MUFU.EX2 R91, R112 ;  /* 0x00000070005b7308 */ /* 0x000ea40000000800 */
[----:B-----5:R-:W-:Y:S02]  /*9c50*/  HMMA.16816.F32 R12, R20, R4, R12 ;  /* 0x00000004140c723c */ /* 0x020fe4000000180c */
[----:B------:R-:W-:Y:S01]  /*9c60*/  MUFU.EX2 R65, R65 ;  /* 0x0000004100417308 */ /* 0x000fe20000000800 */
[----:B-1----:R-:W-:-:S03]  /*9c70*/  F2FP.F16.F32.PACK_AB R32, R90, R107 ;  /* 0x0000006b5a20723e */ /* 0x002fc600000000ff */
[----:B------:R-:W-:Y:S02]  /*9c80*/  MUFU.EX2 R62, R62 ;  /* 0x0000003e003e7308 */ /* 0x000fe40000000800 */
[----:B------:R-:W-:Y:S01]  /*9c90*/  HMMA.16816.F32 R16, R20, R6, R16 ;  /* 0x000000061410723c */ /* 0x000fe20000001810 */
[----:B------:R-:W1:Y:S01]  /*9ca0*/  LDSM.16.MT88.4 R4, [R0+0x1400] ;  /* 0x001400000004783b */ /* 0x000e620000004200 */
[----:B--2---:R-:W-:-:S06]  /*9cb0*/  F2FP.F16.F32.PACK_AB R34, R91, R98 ;  /* 0x000000625b22723e */ /* 0x004fcc00000000ff */
[----:B------:R-:W-:Y:S01]  /*9cc0*/  HMMA.16816.F32 R28, R20, R36, R28 ;  /* 0x00000024141c723c */ /* 0x000fe2000000181c */
[----:B------:R-:W2:Y:S01]  /*9cd0*/  MUFU.EX2 R37, R110 ;  /* 0x0000006e00257308 */ /* 0x000ea20000000800 */
[----:B------:R-:W-:-:S06]  /*9ce0*/  FFMA.FTZ R36, R108, R50, -R49 ;  /* 0x000000326c247223 */ /* 0x000fcc0000010831 */
[----:B------:R-:W-:Y:S01]  /*9cf0*/  HMMA.16816.F32 R24, R20, R38, R24 ;  /* 0x000000261418723c */ /* 0x000fe20000001818 */
[----:B------:R-:W3:Y:S01]  /*9d00*/  LDSM.16.MT88.4 R20, [R45+0x4800] ;  /* 0x004800002d14783b */ /* 0x000ee20000004200 */
[----:B------:R-:W-:Y:S01]  /*9d10*/  FFMA.FTZ R38, R114, R50, -R49 ;  /* 0x0000003272267223 */ /* 0x000fe20000010831 */
[----:B------:R-:W-:Y:S01]  /*9d20*/  MUFU.EX2 R39, R94 ;  /* 0x0000005e00277308 */ /* 0x000fe20000000800 */
[----:B--2---:R-:W-:-:S03]  /*9d30*/  F2FP.F16.F32.PACK_AB R35, R37, R64 ;  /* 0x000000402523723e */ /* 0x004fc600000000ff */
[----:B------:R-:W2:Y:S04]  /*9d40*/  MUFU.EX2 R36, R36 ;  /* 0x0000002400247308 */ /* 0x000ea80000000800 */
[----:B------:R-:W-:Y:S01]  /*9d50*/  MUFU.EX2 R38, R38 ;  /* 0x0000002600267308 */ /* 0x000fe20000000800 */
[C---:B------:R-:W-:Y:S01]  /*9d60*/  HMMA.16816.F32 R12, R32.reuse, R8, R12 ;  /* 0x00000008200c723c */ /* 0x040fe2000000180c */
[----:B------:R-:W-:Y:S02]  /*9d70*/  FFMA.FTZ R8, R84, R50, -R55 ;  /* 0x0000003254087223 */ /* 0x000fe40000010837 */
[----:B------:R-:W-:Y:S04]  /*9d80*/  MUFU.EX2 R84, R92 ;  /* 0x0000005c00547308 */ /* 0x000fe80000000800 */
[----:B------:R4:W5:Y:S01]  /*9d90*/  MUFU.EX2 R61, R8 ;  /* 0x00000008003d7308 */ /* 0x0009620000000800 */
[----:B------:R-:W-:Y:S01]  /*9da0*/  HMMA.16816.F32 R16, R32, R10, R16 ;  /* 0x0000000a2010723c */ /* 0x000fe20000001810 */
[----:B--2---:R-:W-:-:S07]  /*9db0*/  F2FP.F16.F32.PACK_AB R9, R36, R39 ;  /* 0x000000272409723e */ /* 0x004fce00000000ff */
[C---:B-1----:R-:W-:Y:S01]  /*9dc0*/  HMMA.16816.F32 R28, R32.reuse, R4, R28 ;  /* 0x00000004201c723c */ /* 0x042fe2000000181c */
[----:B------:R-:W-:Y:S02]  /*9dd0*/  FADD.FTZ R5, R59, R80 ;  /* 0x000000503b057221 */ /* 0x000fe40000010000 */
[----:B------:R-:W1:Y:S02]  /*9de0*/  MUFU.EX2 R59, R66 ;  /* 0x00000042003b7308 */ /* 0x000e640000000800 */
[----:B------:R-:W-:Y:S01]  /*9df0*/  FADD.FTZ R82, R82, R5 ;  /* 0x0000000552527221 */ /* 0x000fe20000010000 */
[----:B----4-:R-:W-:Y:S02]  /*9e00*/  F2FP.F16.F32.PACK_AB R8, R62, R65 ;  /* 0x000000413e08723e */ /* 0x010fe400000000ff */
[----:B------:R-:W-:Y:S01]  /*9e10*/  HMMA.16816.F32 R24, R32, R6, R24 ;  /* 0x000000062018723c */ /* 0x000fe20000001818 */
[----:B------:R-:W-:Y:S01]  /*9e20*/  FADD.FTZ R82, R63, R82 ;  /* 0x000000523f527221 */ /* 0x000fe20000010000 */
[----:B------:R-:W2:Y:S01]  /*9e30*/  LDSM.16.MT88.4 R4, [R0+0x1800] ;  /* 0x001800000004783b */ /* 0x000ea20000004200 */
[--C-:B------:R-:W-:Y:S01]  /*9e40*/  FFMA.FTZ R34, R48, R50, -R49.reuse ;  /* 0x0000003230227223 */ /* 0x100fe20000010831 */
[----:B------:R-:W-:Y:S01]  /*9e50*/  FADD.FTZ R48, R103, R100 ;  /* 0x0000006467307221 */ /* 0x000fe20000010000 */
[----:B------:R-:W-:Y:S01]  /*9e60*/  FADD.FTZ R57, R57, R82 ;  /* 0x0000005239397221 */ /* 0x000fe20000010000 */
[----:B-----5:R-:W-:Y:S01]  /*9e70*/  F2FP.F16.F32.PACK_AB R10, R61, R84 ;  /* 0x000000543d0a723e */ /* 0x020fe200000000ff */
[----:B------:R-:W-:Y:S01]  /*9e80*/  FFMA.FTZ R33, R58, R50, -R49 ;  /* 0x000000323a217223 */ /* 0x000fe20000010831 */
[----:B------:R-:W-:Y:S01]  /*9e90*/  FADD.FTZ R99, R99, R48 ;  /* 0x0000003063637221 */ /* 0x000fe20000010000 */
[----:B------:R-:W-:Y:S01]  /*9ea0*/  FADD.FTZ R70, R70, R57 ;  /* 0x0000003946467221 */ /* 0x000fe20000010000 */
[----:B-1----:R-:W-:Y:S01]  /*9eb0*/  F2FP.F16.F32.PACK_AB R11, R59, R38 ;  /* 0x000000263b0b723e */ /* 0x002fe200000000ff */
[-C--:B------:R-:W-:Y:S01]  /*9ec0*/  FFMA.FTZ R35, R60, R50.reuse, -R55 ;  /* 0x000000323c237223 */ /* 0x080fe20000010837 */
[----:B------:R-:W-:Y:S01]  /*9ed0*/  FADD.FTZ R118, R118, R99 ;  /* 0x0000006376767221 */ /* 0x000fe20000010000 */
[----:B------:R-:W-:Y:S01]  /*9ee0*/  FADD.FTZ R71, R71, R70 ;  /* 0x0000004647477221 */ /* 0x000fe20000010000 */
[-C--:B------:R-:W-:Y:S01]  /*9ef0*/  FFMA.FTZ R32, R53, R50.reuse, -R55 ;  /* 0x0000003235207223 */ /* 0x080fe20000010837 */
[----:B------:R-:W-:Y:S01]  /*9f00*/  MUFU.EX2 R33, R33 ;  /* 0x0000002100217308 */ /* 0x000fe20000000800 */
[----:B------:R-:W-:Y:S01]  /*9f10*/  FADD.FTZ R107, R107, R118 ;  /* 0x000000766b6b7221 */ /* 0x000fe20000010000 */
[----:B------:R-:W-:Y:S01]  /*9f20*/  FADD.FTZ R78, R78, R71 ;  /* 0x000000474e4e7221 */ /* 0x000fe20000010000 */
[C---:B---3--:R-:W-:Y:S01]  /*9f30*/  HMMA.16816.F32 R12, R8.reuse, R20, R12 ;  /* 0x00000014080c723c */ /* 0x048fe2000000180c */
[----:B------:R1:W-:Y:S01]  /*9f40*/  LDSM.16.MT88.4 R68, [R0+0x1c00] ;  /* 0x001c00000044783b */ /* 0x0003e20000004200 */
[----:B------:R-:W-:Y:S01]  /*9f50*/  FADD.FTZ R107, R90, R107 ;  /* 0x0000006b5a6b7221 */ /* 0x000fe20000010000 */
[----:B------:R-:W-:Y:S01]  /*9f60*/  FADD.FTZ R57, R79, R78 ;  /* 0x0000004e4f397221 */ /* 0x000fe20000010000 */
[-CC-:B------:R-:W-:Y:S01]  /*9f70*/  FFMA.FTZ R20, R56, R50.reuse, -R49.reuse ;  /* 0x0000003238147223 */ /* 0x180fe20000010831 */
[----:B------:R-:W3:Y:S01]  /*9f80*/  LDSM.16.MT88.4 R76, [R45+0x4c00] ;  /* 0x004c00002d4c783b */ /* 0x000ee20000004200 */
[----:B------:R-:W-:Y:S01]  /*9f90*/  FFMA.FTZ R21, R54, R50, -R49 ;  /* 0x0000003236157223 */ /* 0x000fe20000010831 */
[----:B------:R-:W-:Y:S01]  /*9fa0*/  FADD.FTZ R128, R128, R57 ;  /* 0x0000003980807221 */ /* 0x000fe20000010000 */
[----:B------:R-:W-:Y:S01]  /*9fb0*/  FADD.FTZ R98, R98, R107 ;  /* 0x0000006b62627221 */ /* 0x000fe20000010000 */
[----:B------:R-:W-:Y:S01]  /*9fc0*/  HMMA.16816.F32 R16, R8, R22, R16 ;  /* 0x000000160810723c */ /* 0x000fe20000001810 */
[----:B------:R-:W4:Y:S01]  /*9fd0*/  MUFU.EX2 R20, R20 ;  /* 0x0000001400147308 */ /* 0x000f220000000800 */
[----:B------:R-:W-:Y:S01]  /*9fe0*/  FADD.FTZ R97, R97, R128 ;  /* 0x0000008061617221 */ /* 0x000fe20000010000 */
[----:B------:R-:W-:-:S02]  /*9ff0*/  FADD.FTZ R98, R91, R98 ;  /* 0x000000625b627221 */ /* 0x000fc40000010000 */
[----:B------:R-:W-:Y:S01]  /*a000*/  MUFU.EX2 R21, R21 ;  /* 0x0000001500157308 */ /* 0x000fe20000000800 */
[----:B------:R-:W-:Y:S01]  /*a010*/  FADD.FTZ R97, R130, R97 ;  /* 0x0000006182617221 */ /* 0x000fe20000010000 */
[----:B------:R-:W-:Y:S02]  /*a020*/  FADD.FTZ R65, R65, R98 ;  /* 0x0000006241417221 */ /* 0x000fe40000010000 */
[----:B------:R-:W-:Y:S01]  /*a030*/  MUFU.EX2 R35, R35 ;  /* 0x0000002300237308 */ /* 0x000fe20000000800 */
[----:B------:R-:W-:Y:S01]  /*a040*/  FADD.FTZ R96, R96, R97 ;  /* 0x0000006160607221 */ /* 0x000fe20000010000 */
[----:B------:R-:W-:Y:S02]  /*a050*/  FADD.FTZ R65, R62, R65 ;  /* 0x000000413e417221 */ /* 0x000fe40000010000 */
[----:B------:R-:W5:Y:S01]  /*a060*/  MUFU.EX2 R32, R32 ;  /* 0x0000002000207308 */ /* 0x000f620000000800 */
[----:B------:R-:W-:Y:S01]  /*a070*/  FADD.FTZ R96, R101, R96 ;  /* 0x0000006065607221 */ /* 0x000fe20000010000 */
[C---:B--2---:R-:W-:Y:S01]  /*a080*/  HMMA.16816.F32 R28, R8.reuse, R4, R28 ;  /* 0x00000004081c723c */ /* 0x044fe2000000181c */
[----:B------:R-:W-:Y:S01]  /*a090*/  FADD.FTZ R84, R84, R65 ;  /* 0x0000004154547221 */ /* 0x000fe20000010000 */
[----:B------:R-:W-:Y:S01]  /*a0a0*/  MUFU.EX2 R22, R52 ;  /* 0x0000003400167308 */ /* 0x000fe20000000800 */
[----:B------:R-:W-:Y:S01]  /*a0b0*/  FADD.FTZ R105, R105, R96 ;  /* 0x0000006069697221 */ /* 0x000fe20000010000 */
[----:B----4-:R-:W-:Y:S01]  /*a0c0*/  F2FP.F16.F32.PACK_AB R5, R20, R33 ;  /* 0x000000211405723e */ /* 0x010fe200000000ff */
[----:B------:R-:W-:Y:S01]  /*a0d0*/  FADD.FTZ R84, R61, R84 ;  /* 0x000000543d547221 */ /* 0x000fe20000010000 */
[----:B------:R-:W2:Y:S01]  /*a0e0*/  MUFU.EX2 R23, R51 ;  /* 0x0000003300177308 */ /* 0x000ea20000000800 */
[----:B------:R-:W-:Y:S01]  /*a0f0*/  FADD.FTZ R105, R102, R105 ;  /* 0x0000006966697221 */ /* 0x000fe20000010000 */
[----:B------:R-:W-:Y:S01]  /*a100*/  HMMA.16816.F32 R24, R8, R6, R24 ;  /* 0x000000060818723c */ /* 0x000fe20000001818 */
[-C--:B-1----:R-:W-:Y:S01]  /*a110*/  MOV R0, R46.reuse ;  /* 0x0000002e00007202 */ /* 0x082fe20000000f00 */
[----:B------:R-:W1:Y:S01]  /*a120*/  MUFU.EX2 R34, R34 ;  /* 0x0000002200227308 */ /* 0x000e620000000800 */
[----:B------:R-:W-:Y:S01]  /*a130*/  FADD.FTZ R64, R64, R105 ;  /* 0x0000006940407221 */ /* 0x000fe20000010000 */
[----:B-----5:R-:W-:Y:S01]  /*a140*/  F2FP.F16.F32.PACK_AB R4, R32, R35 ;  /* 0x000000232004723e */ /* 0x020fe200000000ff */
[----:B------:R-:W-:Y:S01]  /*a150*/  FADD.FTZ R35, R35, R84 ;  /* 0x0000005423237221 */ /* 0x000fe20000010000 */
[----:B------:R-:W-:Y:S01]  /*a160*/  @P0 MOV R0, R46 ;  /* 0x0000002e00000202 */ /* 0x000fe20000000f00 */
[----:B------:R-:W-:-:S02]  /*a170*/  FADD.FTZ R64, R37, R64 ;  /* 0x0000004025407221 */ /* 0x000fc40000010000 */
[----:B------:R-:W-:Y:S02]  /*a180*/  FADD.FTZ R35, R32, R35 ;  /* 0x0000002320237221 */ /* 0x000fe40000010000 */
[----:B------:R-:W-:Y:S01]  /*a190*/  FADD.FTZ R39, R39, R64 ;  /* 0x0000004027277221 */ /* 0x000fe20000010000 */
[C---:B--2---:R-:W-:Y:S01]  /*a1a0*/  F2FP.F16.F32.PACK_AB R6, R23.reuse, R22 ;  /* 0x000000161706723e */ /* 0x044fe200000000ff */
[----:B------:R-:W-:Y:S02]  /*a1b0*/  FADD.FTZ R22, R22, R35 ;  /* 0x0000002316167221 */ /* 0x000fe40000010000 */
[----:B------:R-:W-:Y:S01]  /*a1c0*/  FADD.FTZ R39, R36, R39 ;  /* 0x0000002724277221 */ /* 0x000fe20000010000 */
[----:B-1----:R-:W-:Y:S01]  /*a1d0*/  F2FP.F16.F32.PACK_AB R7, R34, R21 ;  /* 0x000000152207723e */ /* 0x002fe200000000ff */
[----:B------:R-:W-:Y:S02]  /*a1e0*/  FADD.FTZ R164, R23, R22 ;  /* 0x0000001617a47221 */ /* 0x000fe40000010000 */
[----:B------:R-:W-:-:S04]  /*a1f0*/  FADD.FTZ R38, R38, R39 ;  /* 0x0000002726267221 */ /* 0x000fc80000010000 */
[----:B------:R-:W-:Y:S01]  /*a200*/  FADD.FTZ R38, R59, R38 ;  /* 0x000000263b267221 */ /* 0x000fe20000010000 */
[----:B---3--:R-:W-:Y:S03]  /*a210*/  HMMA.16816.F32 R80, R4, R76, R12 ;  /* 0x0000004c0450723c */ /* 0x008fe6000000180c */
[----:B------:R-:W-:-:S05]  /*a220*/  FADD.FTZ R33, R33, R38 ;  /* 0x0000002621217221 */ /* 0x000fca0000010000 */
[C---:B------:R-:W-:Y:S08]  /*a230*/  HMMA.16816.F32 R72, R4.reuse, R68, R28 ;  /* 0x000000440448723c */ /* 0x040ff0000000181c */
[C---:B------:R-:W-:Y:S08]  /*a240*/  HMMA.16816.F32 R76, R4.reuse, R78, R16 ;  /* 0x0000004e044c723c */ /* 0x040ff00000001810 */
[----:B------:R-:W-:Y:S01]  /*a250*/  HMMA.16816.F32 R68, R4, R70, R24 ;  /* 0x000000460444723c */ /* 0x000fe20000001818 */
[----:B------:R-:W-:Y:S01]  /*a260*/  FADD.FTZ R4, R20, R33 ;  /* 0x0000002114047221 */ /* 0x000fe20000010000 */
[----:B------:R-:W-:-:S02]  /*a270*/  MOV R20, R47 ;  /* 0x0000002f00147202 */ /* 0x000fc40000000f00 */
[----:B------:R-:W-:Y:S01]  /*a280*/  @P0 MOV R20, R47 ;  /* 0x0000002f00140202 */ /* 0x000fe20000000f00 */
[----:B------:R-:W-:-:S04]  /*a290*/  FADD.FTZ R21, R21, R4 ;  /* 0x0000000415157221 */ /* 0x000fc80000010000 */
[----:B------:R-:W-:Y:S01]  /*a2a0*/  FADD.FTZ R171, R34, R21 ;  /* 0x0000001522ab7221 */ /* 0x000fe20000010000 */
[----:B------:R-:W-:Y:S10]  /*a2b0*/  @P0 BRA `(.L_x_7092) ;  /* 0x0000000000040947 */ /* 0x000ff40003800000 */
.L_x_7081:
[----:B------:R-:W-:-:S07]  /*a2c0*/  IADD3 R44, PT, PT, R42, -0x1, RZ ;  /* 0xffffffff2a2c7810 */ /* 0x000fce0007ffe0ff */
.L_x_7092:
[----:B------:R-:W-:Y:S05]  /*a2d0*/  BSYNC B2 ;  /* 0x0000000000027941 */ /* 0x000fea0003800000 */
.L_x_7080:
        /* <DEDUP_REMOVED lines=12> */
.L_x_7100:
        /* <DEDUP_REMOVED lines=78> */
.L_x_7095:
[----:B------:R-:W-:Y:S05]  /*a880*/  BSYNC.RECONVERGENT B0 ;  /* 0x0000000000007941 */ /* 0x000fea0003800200 */
.L_x_7094:
        /* <DEDUP_REMOVED lines=13> */
[C---:B------:R-:W-:Y:S02]  /*a960*/  LOP3.LUT P2, RZ, R86.reuse, 0x4, RZ, 0xc0, !PT ;  /* 0x0000000456ff7812 */ /* 0x040fe4000784c0ff */
[----:B------:R-:W-:Y:S02]  /*a970*/  SHF.L.U32 R143, R86, 0x3, RZ ;  /* 0x00000003568f7819 */ /* 0x000fe400000006ff */
[----:B------:R-:W-:Y:S01]  /*a980*/  SEL R116, R116, 0xffffffe0, !P2 ;  /* 0xffffffe074747807 */ /* 0x000fe20005000000 */
[----:B-1----:R-:W-:Y:S01]  /*a990*/  ULEA UR6, UR6, UR7, 0x18 ;  /* 0x0000000706067291 */ /* 0x002fe2000f8ec0ff */
[C---:B------:R-:W-:Y:S02]  /*a9a0*/  LOP3.LUT R144, R143.reuse, 0x18, RZ, 0xc0, !PT ;  /* 0x000000188f907812 */ /* 0x040fe400078ec0ff */
[C---:B------:R-:W-:Y:S02]  /*a9b0*/  LOP3.LUT R170, R143.reuse, 0xc0, RZ, 0xc0, !PT ;  /* 0x000000c08faa7812 */ /* 0x040fe400078ec0ff */
[CC--:B------:R-:W-:Y:S02]  /*a9c0*/  ISETP.GE.AND P5, PT, R144.reuse, R161.reuse, PT ;  /* 0x000000a19000720c */ /* 0x0c0fe40003fa6270 */
[----:B------:R-:W-:Y:S02]  /*a9d0*/  ISETP.GE.AND P6, PT, R144, R161, PT ;  /* 0x000000a19000720c */ /* 0x000fe40003fc6270 */
[----:B------:R-:W-:Y:S02]  /*a9e0*/  MOV R134, UR6 ;  /* 0x0000000600867c02 */ /* 0x000fe40008000f00 */
[----:B------:R-:W-:Y:S02]  /*a9f0*/  LOP3.LUT R172, R143, 0x1f20, RZ, 0xc0, !PT ;  /* 0x00001f208fac7812 */ /* 0x000fe400078ec0ff */
[C---:B------:R-:W-:Y:S02]  /*aa00*/  SHF.L.U32 R87, R86.reuse, 0x2, RZ ;  /* 0x0000000256577819 */ /* 0x040fe400000006ff */
[----:B------:R-:W-:Y:S02]  /*aa10*/  LOP3.LUT R165, R86, 0x18, RZ, 0xc0, !PT ;  /* 0x0000001856a57812 */ /* 0x000fe400078ec0ff */
[----:B------:R-:W-:Y:S02]  /*aa20*/  LOP3.LUT R0, R87, 0x18, RZ, 0xc0, !PT ;  /* 0x0000001857007812 */ /* 0x000fe400078ec0ff */
[----:B------:R-:W-:Y:S02]  /*aa30*/  @!P5 IADD3 R176, P1, PT, R174, R163, RZ ;  /* 0x000000a3aeb0d210 */ /* 0x000fe40007f3e0ff */
[----:B------:R-:W-:Y:S02]  /*aa40*/  LOP3.LUT R165, R170, R165, RZ, 0xfc, !PT ;  /* 0x000000a5aaa57212 */ /* 0x000fe400078efcff */
[--C-:B------:R-:W-:Y:S02]  /*aa50*/  SHF.L.U64.HI R170, R140, 0x6, R141.reuse ;  /* 0x000000068caa7819 */ /* 0x100fe4000001028d */
[----:B------:R-:W-:Y:S02]  /*aa60*/  LOP3.LUT R91, R136, 0xc0, RZ, 0xc0, !PT ;  /* 0x000000c0885b7812 */ /* 0x000fe400078ec0ff */
[----:B------:R-:W-:Y:S02]  /*aa70*/  IADD3.X R175, PT, PT, R170, R153, RZ, P0, !PT ;  /* 0x00000099aaaf7210 */ /* 0x000fe400007fe4ff */
[----:B------:R-:W-:Y:S02]  /*aa80*/  LOP3.LUT R91, R91, 0x8, R86, 0xf8, !PT ;  /* 0x000000085b5b7812 */ /* 0x000fe400078ef856 */
[----:B------:R-:W-:Y:S02]  /*aa90*/  @!P5 IADD3.X R177, PT, PT, R175, R170, RZ, P1, !PT ;  /* 0x000000aaafb1d210 */ /* 0x000fe40000ffe4ff */
[----:B------:R-:W-:Y:S02]  /*aaa0*/  LOP3.LUT R91, R88, R91, R0, 0xf6, !PT ;  /* 0x0000005b585b7212 */ /* 0x000fe400078ef600 */
[----:B------:R-:W-:Y:S02]  /*aab0*/  LOP3.LUT R173, R165, R144, RZ, 0x3c, !PT ;  /* 0x00000090a5ad7212 */ /* 0x000fe400078e3cff */
[----:B------:R-:W-:Y:S02]  /*aac0*/  LEA R137, R91, R134, 0x1 ;  /* 0x000000865b897211 */ /* 0x000fe400078e08ff */
[----:B------:R-:W-:Y:S02]  /*aad0*/  LOP3.LUT R173, R172, R173, RZ, 0xfc, !PT ;  /* 0x000000adacad7212 */ /* 0x000fe400078efcff */
[C---:B------:R-:W-:Y:S02]  /*aae0*/  @!P5 LEA R172, P0, R140.reuse, R174, 0x7 ;  /* 0x000000ae8cacd211 */ /* 0x040fe400078038ff */
[----:B------:R-:W-:Y:S02]  /*aaf0*/  LEA R163, R173, R134, 0x1 ;  /* 0x00000086ada37211 */ /* 0x000fe400078e08ff */
[----:B------:R-:W-:Y:S02]  /*ab00*/  @!P5 LEA.HI.X R173, R140, R175, R141, 0x7, P0 ;  /* 0x000000af8cadd211 */ /* 0x000fe400000f3c8d */
[----:B------:R-:W-:Y:S01]  /*ab10*/  SHF.R.U32.HI R132, RZ, 0x1, R86 ;  /* 0x00000001ff847819 */ /* 0x000fe20000011656 */
[----:B------:R-:W-:Y:S01]  /*ab20*/  @!PT LDS RZ, [RZ] ;  /* 0x00000000fffff984 */ /* 0x000fe20000000800 */
[----:B------:R-:W-:Y:S01]  /*ab30*/  @!PT LDS RZ, [RZ] ;  /* 0x00000000fffff984 */ /* 0x000fe20000000800 */
[----:B------:R-:W-:Y:S01]  /*ab40*/  @!PT LDS RZ, [RZ] ;  /* 0x00000000fffff984 */ /* 0x000fe20000000800 */
[----:B------:R-:W-:Y:S01]  /*ab50*/  @!P6 LDGSTS.E.BYPASS.LTC128B.128 [R163+0x3000], desc[UR4][R152.64] ;  /* 0x0300000098a3efae */ /* 0x000fe2000b981a04 */
[----:B------:R-:W-:Y:S02]  /*ab60*/  IADD3 R158, PT, PT, R158, -0x1, RZ ;  /* 0xffffffff9e9e7810 */ /* 0x000fe40007ffe0ff */
[----:B------:R-:W-:Y:S02]  /*ab70*/  LOP3.LUT R135, R132, 0x8, RZ, 0xc0, !PT ;  /* 0x0000000884877812 */ /* 0x000fe400078ec0ff */
[----:B------:R-:W-:Y:S02]  /*ab80*/  ISETP.GT.AND P0, PT, R158, R149, PT ;  /* 0x000000959e00720c */ /* 0x000fe40003f04270 */
[----:B------:R-:W-:Y:S01]  /*ab90*/  LOP3.LUT R135, R135, 0xc0, R136, 0xf8, !PT ;  /* 0x000000c087877812 */ /* 0x000fe200078ef888 */
[----:B------:R-:W-:Y:S03]  /*aba0*/  @P6 STS.128 [R163+0x3000], RZ ;  /* 0x003000ffa3006388 */ /* 0x000fe60000000c00 */
[----:B------:R-:W-:Y:S02]  /*abb0*/  LOP3.LUT R135, R135, R0, RZ, 0x3c, !PT ;  /* 0x0000000087877212 */ /* 0x000fe400078e3cff */
[----:B------:R-:W-:Y:S02]  /*abc0*/  IADD3 R0, PT, PT, R116, R137, RZ ;  /* 0x0000008974007210 */ /* 0x000fe40007ffe0ff */
[----:B------:R-:W-:Y:S01]  /*abd0*/  LOP3.LUT R89, R90, R135, RZ, 0xfc, !PT ;  /* 0x000000875a597212 */ /* 0x000fe200078efcff */
[----:B------:R-:W-:Y:S03]  /*abe0*/  @P5 STS.128 [R163+0x3800], RZ ;  /* 0x003800ffa3005388 */ /* 0x000fe60000000c00 */
[----:B------:R-:W-:Y:S04]  /*abf0*/  LEA R117, R89, R134, 0x1 ;  /* 0x0000008659757211 */ /* 0x000fe800078e08ff */
[----:B------:R-:W-:Y:S01]  /*ac00*/  IADD3 R124, PT, PT, R117, R116, RZ ;  /* 0x00000074757c7210 */ /* 0x000fe20007ffe0ff */
        /* <DEDUP_REMOVED lines=15> */
[----:B------:R-:W1:Y:S04]  /*ad00*/  LD.E R170, desc[UR4][R2.64+0x18c] ;  /* 0x00018c0402aa7980 */ /* 0x000e68000c101900 */
[----:B------:R-:W2:Y:S08]  /*ad10*/  LDSM.16.M88.4 R92, [R137+0x1000] ;  /* 0x00100000895c783b */ /* 0x000eb00000000200 */
[----:B------:R-:W0:Y:S08]  /*ad20*/  LDGDEPBAR ;  /* 0x00000000000079af */ /* 0x000e300000000000 */
[----:B------:R-:W3:Y:S08]  /*ad30*/  LDSM.16.M88.4 R96, [R137+0x1400] ;  /* 0x001400008960783b */ /* 0x000ef00000000200 */
[----:B------:R-:W4:Y:S08]  /*ad40*/  LDSM.16.M88.4 R100, [R137+0x1800] ;  /* 0x001800008964783b */ /* 0x000f300000000200 */
        /* <DEDUP_REMOVED lines=9> */
[----:B------:R-:W-:Y:S01]  /*ade0*/  LDSM.16.M88.4 R124, [R124] ;  /* 0x000000007c7c783b */ /* 0x000fe20000000200 */
[C---:B----4-:R-:W-:Y:S07]  /*adf0*/  HMMA.16816.F32 R20, R88.reuse, R100, RZ ;  /* 0x000000645814723c */ /* 0x050fee00000018ff */
[----:B------:R-:W4:Y:S01]  /*ae00*/  LDSM.16.M88.4 R128, [R0+0x1000] ;  /* 0x001000000080783b */ /* 0x000f220000000200 */
[C---:B------:R-:W-:Y:S07]  /*ae10*/  HMMA.16816.F32 R24, R88.reuse, R102, RZ ;  /* 0x000000665818723c */ /* 0x040fee00000018ff */
[----:B------:R-:W-:Y:S01]  /*ae20*/  LDSM.16.M88.4 R92, [R0+0x1800] ;  /* 0x00180000005c783b */ /* 0x000fe20000000200 */
[C---:B-----5:R-:W-:Y:S08]  /*ae30*/  HMMA.16816.F32 R28, R88.reuse, R104, RZ ;  /* 0x00000068581c723c */ /* 0x060ff000000018ff */
        /* <DEDUP_REMOVED lines=8> */
[----:B------:R-:W-:Y:S01]  /*aec0*/  HMMA.16816.F32 R64, R88, R122, RZ ;  /* 0x0000007a5840723c */ /* 0x000fe200000018ff */
[----:B------:R-:W2:Y:S07]  /*aed0*/  LDSM.16.M88.4 R88, [R0+0x1400] ;  /* 0x001400000058783b */ /* 0x000eae0000000200 */
[C---:B----4-:R-:W-:Y:S08]  /*aee0*/  HMMA.16816.F32 R4, R124.reuse, R128, R4 ;  /* 0x000000807c04723c */ /* 0x050ff00000001804 */
[C---:B------:R-:W-:Y:S08]  /*aef0*/  HMMA.16816.F32 R8, R124.reuse, R130, R8 ;  /* 0x000000827c08723c */ /* 0x040ff00000001808 */
[C---:B--2---:R-:W-:Y:S08]  /*af00*/  HMMA.16816.F32 R12, R124.reuse, R88, R12 ;  /* 0x000000587c0c723c */ /* 0x044ff0000000180c */
[C---:B------:R-:W-:Y:S01]  /*af10*/  HMMA.16816.F32 R16, R124.reuse, R90, R16 ;  /* 0x0000005a7c10723c */ /* 0x040fe20000001810 */
[----:B------:R-:W2:Y:S07]  /*af20*/  LDSM.16.M88.4 R88, [R0+0x1c00] ;  /* 0x001c00000058783b */ /* 0x000eae0000000200 */
[C---:B------:R-:W-:Y:S08]  /*af30*/  HMMA.16816.F32 R20, R124.reuse, R92, R20 ;  /* 0x0000005c7c14723c */ /* 0x040ff00000001814 */
[C---:B------:R-:W-:Y:S01]  /*af40*/  HMMA.16816.F32 R24, R124.reuse, R94, R24 ;  /* 0x0000005e7c18723c */ /* 0x040fe20000001818 */
[----:B------:R-:W3:Y:S07]  /*af50*/  LDSM.16.M88.4 R92, [R0+0x2000] ;  /* 0x00200000005c783b */ /* 0x000eee0000000200 */
[C---:B--2---:R-:W-:Y:S08]  /*af60*/  HMMA.16816.F32 R28, R124.reuse, R88, R28 ;  /* 0x000000587c1c723c */ /* 0x044ff0000000181c */
[C---:B------:R-:W-:Y:S01]  /*af70*/  HMMA.16816.F32 R32, R124.reuse, R90, R32 ;  /* 0x0000005a7c20723c */ /* 0x040fe20000001820 */
[----:B------:R-:W2:Y:S07]  /*af80*/  LDSM.16.M88.4 R88, [R0+0x2400] ;  /* 0x002400000058783b */ /* 0x000eae0000000200 */
[C---:B---3--:R-:W-:Y:S08]  /*af90*/  HMMA.16816.F32 R36, R124.reuse, R92, R36 ;  /* 0x0000005c7c24723c */ /* 0x048ff00000001824 */
[C---:B------:R-:W-:Y:S01]  /*afa0*/  HMMA.16816.F32 R40, R124.reuse, R94, R40 ;  /* 0x0000005e7c28723c */ /* 0x040fe20000001828 */
[----:B------:R-:W3:Y:S02]  /*afb0*/  LDSM.16.M88.4 R92, [R0+0x2800] ;  /* 0x00280000005c783b */ /* 0x000ee40000000200 */
[-C--:B-1----:R-:W-:Y:S01]  /*afc0*/  FMUL.FTZ R172, R4, R170.reuse ;  /* 0x000000aa04ac7220 */ /* 0x082fe20000410000 */
[-C--:B------:R-:W-:Y:S01]  /*afd0*/  FMUL.FTZ R174, R5, R170.reuse ;  /* 0x000000aa05ae7220 */ /* 0x080fe20000410000 */
[-C--:B------:R-:W-:Y:S03]  /*afe0*/  FMUL.FTZ R173, R6, R170.reuse ;  /* 0x000000aa06ad7220 */ /* 0x080fe60000410000 */
[C---:B--2---:R-:W-:Y:S01]  /*aff0*/  HMMA.16816.F32 R44, R124.reuse, R88, R44 ;  /* 0x000000587c2c723c */ /* 0x044fe2000000182c */
[----:B------:R-:W1:Y:S02]  /*b000*/  MUFU.TANH R172, R172 ;  /* 0x000000ac00ac7308 */ /* 0x000e640000002400 */
[-C--:B------:R-:W-:Y:S01]  /*b010*/  FMUL.FTZ R175, R7, R170.reuse ;  /* 0x000000aa07af7220 */ /* 0x080fe20000410000 */
[-C--:B------:R-:W-:Y:S01]  /*b020*/  FMUL.FTZ R176, R8, R170.reuse ;  /* 0x000000aa08b07220 */ /* 0x080fe20000410000 */
[-C--:B------:R-:W-:Y:S01]  /*b030*/  FMUL.FTZ R178, R9, R170.reuse ;  /* 0x000000aa09b27220 */ /* 0x080fe20000410000 */
[-C--:B------:R-:W-:Y:S02]  /*b040*/  FMUL.FTZ R177, R10, R170.reuse ;  /* 0x000000aa0ab17220 */ /* 0x080fe40000410000 */
[C---:B------:R-:W-:Y:S01]  /*b050*/  HMMA.16816.F32 R48, R124.reuse, R90, R48 ;  /* 0x0000005a7c30723c */ /* 0x040fe20000001830 */
[----:B------:R-:W2:Y:S01]  /*b060*/  LDSM.16.M88.4 R88, [R0+0x2c00] ;  /* 0x002c00000058783b */ /* 0x000ea20000000200 */
[----:B------:R-:W-:Y:S04]  /*b070*/  DEPBAR.LE SB0, 0x0 ;  /* 0x000080000000791a */ /* 0x000fe80000000000 */
[----:B------:R-:W4:Y:S01]  /*b080*/  MUFU.TANH R174, R174 ;  /* 0x000000ae00ae7308 */ /* 0x000f220000002400 */
[-C--:B------:R-:W-:Y:S01]  /*b090*/  FMUL.FTZ R179, R11, R170.reuse ;  /* 0x000000aa0bb37220 */ /* 0x080fe20000410000 */
[C---:B---3--:R-:W-:Y:S05]  /*b0a0*/  HMMA.16816.F32 R52, R124.reuse, R92, R52 ;  /* 0x0000005c7c34723c */ /* 0x048fea0000001834 */
[-C--:B------:R-:W-:Y:S03]  /*b0b0*/  FMUL.FTZ R180, R12, R170.reuse ;  /* 0x000000aa0cb47220 */ /* 0x080fe60000410000 */
[----:B------:R-:W3:Y:S01]  /*b0c0*/  MUFU.TANH R173, R173 ;  /* 0x000000ad00ad7308 */ /* 0x000ee20000002400 */
        /* <DEDUP_REMOVED lines=24> */
[C---:B--2---:R-:W-:Y:S03]  /*b250*/  HMMA.16816.F32 R60, R124.reuse, R88, R60 ;  /* 0x000000587c3c723c */ /* 0x044fe6000000183c */
[-C--:B------:R-:W-:Y:S01]  /*b260*/  FMUL.FTZ R200, R32, R170.reuse ;  /* 0x000000aa20c87220 */ /* 0x080fe20000410000 */
[-C--:B------:R-:W-:Y:S03]  /*b270*/  FMUL.FTZ R201, R33, R170.reuse ;  /* 0x000000aa21c97220 */ /* 0x080fe60000410000 */
[----:B------:R-:W2:Y:S01]  /*b280*/  MUFU.TANH R177, R177 ;  /* 0x000000b100b17308 */ /* 0x000ea20000002400 */
        /* <DEDUP_REMOVED lines=171> */
.L_x_7099:
[----:B------:R-:W-:Y:S05]  /*bd40*/  BSYNC.RECONVERGENT B0 ;  /* 0x0000000000007941 */ /* 0x000fea0003800200 */
.L_x_7098:
        /* <DEDUP_REMOVED lines=29> */
.L_x_7097:
[----:B------:R-:W-:Y:S05]  /*bf20*/  BSYNC.RECONVERGENT B1 ;  /* 0x0000000000017941 */ /* 0x000fea0003800200 */
.L_x_7096:
[CC--:B------:R-:W-:Y:S01]  /*bf30*/  ISETP.GE.AND P0, PT, R160.reuse, R146.reuse, PT ;  /* 0x00000092a000720c */ /* 0x0c0fe20003f06270 */
[----:B------:R-:W3:Y:S01]  /*bf40*/  LD.E R21, desc[UR4][R2.64+0xdc] ;  /* 0x0000dc0402157980 */ /* 0x000ee2000c101900 */
[----:B------:R-:W-:Y:S01]  /*bf50*/  LOP3.LUT R135, R135, 0x120, R136, 0xf8, !PT ;  /* 0x0000012087877812 */ /* 0x000fe200078ef888 */
[----:B------:R-:W-:Y:S01]  /*bf60*/  VIADD R14, R160, 0x8 ;  /* 0x00000008a00e7836 */ /* 0x000fe20000000000 */
[----:B-1----:R-:W-:Y:S01]  /*bf70*/  FSEL R127, R234, -INF , P0 ;  /* 0xff800000ea7f7808 */ /* 0x002fe20000000000 */
[C---:B------:R-:W-:Y:S01]  /*bf80*/  VIADD R12, R160.reuse, 0x10 ;  /* 0x00000010a00c7836 */ /* 0x040fe20000000000 */
[CC--:B------:R-:W-:Y:S01]  /*bf90*/  ISETP.GE.AND P0, PT, R160.reuse, R145.reuse, PT ;  /* 0x00000091a000720c */ /* 0x0c0fe20003f06270 */
        /* <DEDUP_REMOVED lines=15> */
[C---:B------:R-:W-:Y:S01]  /*c090*/  VIADD R26, R160.reuse, 0xffffffe1 ;  /* 0xffffffe1a01a7836 */ /* 0x040fe20000000000 */
[-C--:B------:R-:W-:Y:S01]  /*c0a0*/  ISETP.GE.AND P0, PT, R31, R146.reuse, PT ;  /* 0x000000921f00720c */ /* 0x080fe20003f06270 */
[C---:B------:R-:W-:Y:S02]  /*c0b0*/  VIADD R11, R160.reuse, 0xffffffd9 ;  /* 0xffffffd9a00b7836 */ /* 0x040fe40000000000 */
[----:B------:R-:W-:Y:S01]  /*c0c0*/  VIADD R25, R160, 0xffffffd1 ;  /* 0xffffffd1a0197836 */ /* 0x000fe20000000000 */
[----:B------:R-:W-:Y:S01]  /*c0d0*/  FSEL R125, R174, -INF , P0 ;  /* 0xff800000ae7d7808 */ /* 0x000fe20000000000 */
[----:B------:R-:W-:Y:S01]  /*c0e0*/  VIADD R28, R160, 0xffffffe0 ;  /* 0xffffffe0a01c7836 */ /* 0x000fe20000000000 */
[-C--:B------:R-:W-:Y:S01]  /*c0f0*/  ISETP.GE.AND P0, PT, R24, R146.reuse, PT ;  /* 0x000000921800720c */ /* 0x080fe20003f06270 */
[C---:B------:R-:W-:Y:S02]  /*c100*/  VIADD R17, R160.reuse, 0xffffffe9 ;  /* 0xffffffe9a0117836 */ /* 0x040fe40000000000 */
        /* <DEDUP_REMOVED lines=92> */
[C---:B------:R-:W-:Y:S02]  /*c6d0*/  ISETP.GE.AND P0, PT, R8.reuse, R146, PT ;  /* 0x000000920800720c */ /* 0x040fe40003f06270 */
[----:B------:R-:W-:Y:S02]  /*c6e0*/  ISETP.GE.AND P1, PT, R8, R145, PT ;  /* 0x000000910800720c */ /* 0x000fe40003f26270 */
        /* <DEDUP_REMOVED lines=22> */
[C---:B------:R-:W-:Y:S01]  /*c850*/  ISETP.GE.AND P4, PT, R160.reuse, R147, PT ;  /* 0x00000093a000720c */ /* 0x040fe20003f86270 */
[----:B------:R-:W-:Y:S01]  /*c860*/  VIADD R160, R160, 0xffffff80 ;  /* 0xffffff80a0a07836 */ /* 0x000fe20000000000 */
[----:B------:R-:W-:Y:S02]  /*c870*/  FSEL R127, R127, -INF , !P0 ;  /* 0xff8000007f7f7808 */ /* 0x000fe40004000000 */
[----:B------:R-:W-:Y:S02]  /*c880*/  FSEL R89, R222, -INF , P1 ;  /* 0xff800000de597808 */ /* 0x000fe40000800000 */
[-C--:B------:R-:W-:Y:S02]  /*c890*/  ISETP.GE.AND P0, PT, R6, R145.reuse, PT ;  /* 0x000000910600720c */ /* 0x080fe40003f06270 */
[-C--:B------:R-:W-:Y:S02]  /*c8a0*/  ISETP.GE.AND P1, PT, R30, R146.reuse, PT ;  /* 0x000000921e00720c */ /* 0x080fe40003f26270 */
[----:B------:R-:W-:Y:S02]  /*c8b0*/  FSEL R27, R27, -INF , !P4 ;  /* 0xff8000001b1b7808 */ /* 0x000fe40006000000 */
[-C--:B------:R-:W-:Y:S02]  /*c8c0*/  ISETP.GE.AND P4, PT, R4, R145.reuse, PT ;  /* 0x000000910400720c */ /* 0x080fe40003f86270 */
[----:B------:R-:W-:Y:S02]  /*c8d0*/  FSEL R91, R220, -INF , P0 ;  /* 0xff800000dc5b7808 */ /* 0x000fe40000000000 */
[----:B------:R-:W-:Y:S02]  /*c8e0*/  FSEL R51, R231, -INF , P1 ;  /* 0xff800000e7337808 */ /* 0x000fe40000800000 */
[----:B------:R-:W-:Y:S02]  /*c8f0*/  ISETP.GE.AND P0, PT, R36, R146, PT ;  /* 0x000000922400720c */ /* 0x000fe40003f06270 */
        /* <DEDUP_REMOVED lines=71> */
[CC--:B------:R-:W-:Y:S02]  /*cd70*/  ISETP.GE.AND P6, PT, R8.reuse, R148.reuse, PT ;  /* 0x000000940800720c */ /* 0x0c0fe40003fc6270 */
        /* <DEDUP_REMOVED lines=16> */
[-C--:B------:R-:W-:Y:S02]  /*ce80*/  ISETP.GE.AND P0, PT, R5, R148.reuse, PT ;  /* 0x000000940500720c */ /* 0x080fe40003f06270 */
[----:B------:R-:W-:Y:S02]  /*ce90*/  FSEL R37, R37, -INF , !P4 ;  /* 0xff80000025257808 */ /* 0x000fe40006000000 */
[-C--:B------:R-:W-:Y:S02]  /*cea0*/  ISETP.GE.AND P4, PT, R20, R148.reuse, PT ;  /* 0x000000941400720c */ /* 0x080fe40003f86270 */
[----:B------:R-:W-:Y:S02]  /*ceb0*/  FMNMX3.FTZ R8, R8, R41, R19, !PT ;  /* 0x0000002908087276 */ /* 0x000fe40007810013 */
[----:B------:R-:W-:Y:S02]  /*cec0*/  FSEL R115, R115, -INF , !P1 ;  /* 0xff80000073737808 */ /* 0x000fe40004800000 */
[----:B------:R-:W-:Y:S02]  /*ced0*/  FSEL R93, R93, -INF , !P0 ;  /* 0xff8000005d5d7808 */ /* 0x000fe40004000000 */
[C---:B------:R-:W-:Y:S02]  /*cee0*/  ISETP.GE.AND P1, PT, R6.reuse, R148, PT ;  /* 0x000000940600720c */ /* 0x040fe40003f26270 */
[----:B------:R-:W-:Y:S02]  /*cef0*/  ISETP.GE.AND P0, PT, R6, R147, PT ;  /* 0x000000930600720c */ /* 0x000fe40003f06270 */
[----:B------:R-:W-:Y:S02]  /*cf00*/  FMNMX3.FTZ R6, R85, R24, R35, !PT ;  /* 0x0000001855067276 */ /* 0x000fe40007810023 */
[----:B------:R-:W-:Y:S02]  /*cf10*/  FSEL R183, R197, -INF , !P4 ;  /* 0xff800000c5b77808 */ /* 0x000fe40006000000 */
[-C--:B------:R-:W-:Y:S02]  /*cf20*/  ISETP.GE.AND P4, PT, R18, R148.reuse, PT ;  /* 0x000000941200720c */ /* 0x080fe40003f86270 */
        /* <DEDUP_REMOVED lines=33> */
[-C--:B------:R-:W-:Y:S02]  /*d140*/  ISETP.GE.AND P1, PT, R32, R148.reuse, PT ;  /* 0x000000942000720c */ /* 0x080fe40003f26270 */
[----:B------:R-:W-:Y:S02]  /*d150*/  FSEL R65, R65, -INF , !P6 ;  /* 0xff80000041417808 */ /* 0x000fe40007000000 */
[----:B------:R-:W-:Y:S02]  /*d160*/  FMNMX3.FTZ R8, R8, R95, R93, !PT ;  /* 0x0000005f08087276 */ /* 0x000fe4000781005d */
[----:B------:R-:W-:Y:S02]  /*d170*/  FMNMX3.FTZ R6, R6, R27, R121, !PT ;  /* 0x0000001b06067276 */ /* 0x000fe40007810079 */
[----:B------:R-:W-:Y:S02]  /*d180*/  FSEL R91, R91, -INF , !P0 ;  /* 0xff8000005b5b7808 */ /* 0x000fe40004000000 */
[----:B------:R-:W-:Y:S02]  /*d190*/  FSEL R89, R89, -INF , !P4 ;  /* 0xff80000059597808 */ /* 0x000fe40006000000 */
[-C--:B------:R-:W-:Y:S02]  /*d1a0*/  ISETP.GE.AND P0, PT, R36, R148.reuse, PT ;  /* 0x000000942400720c */ /* 0x080fe40003f06270 */
[----:B------:R-:W-:Y:S02]  /*d1b0*/  FSEL R57, R57, -INF , !P1 ;  /* 0xff80000039397808 */ /* 0x000fe40004800000 */
[----:B------:R-:W-:Y:S02]  /*d1c0*/  ISETP.GE.AND P4, PT, R30, R148, PT ;  /* 0x000000941e00720c */ /* 0x000fe40003f86270 */
[----:B------:R-:W-:Y:S02]  /*d1d0*/  FSEL R59, R59, -INF , !P5 ;  /* 0xff8000003b3b7808 */ /* 0x000fe40006800000 */
[----:B------:R-:W-:Y:S02]  /*d1e0*/  FMNMX3.FTZ R8, R8, R67, R65, !PT ;  /* 0x0000004308087276 */ /* 0x000fe40007810041 */
[----:B------:R-:W-:Y:S02]  /*d1f0*/  FMNMX3.FTZ R6, R6, R115, R113, !PT ;  /* 0x0000007306067276 */ /* 0x000fe40007810071 */
[----:B------:R-:W-:Y:S02]  /*d200*/  FSEL R50, R50, -INF , !P0 ;  /* 0xff80000032327808 */ /* 0x000fe40004000000 */
[----:B------:R-:W-:Y:S02]  /*d210*/  FSEL R51, R51, -INF , !P4 ;  /* 0xff80000033337808 */ /* 0x000fe40006000000 */
[----:B------:R-:W-:Y:S02]  /*d220*/  FMNMX3.FTZ R8, R8, R59, R57, !PT ;  /* 0x0000003b08087276 */ /* 0x000fe40007810039 */
[----:B------:R-:W-:Y:S02]  /*d230*/  FMNMX3.FTZ R6, R6, R107, R105, !PT ;  /* 0x0000006b06067276 */ /* 0x000fe40007810069 */
[----:B------:R-:W-:Y:S02]  /*d240*/  ISETP.GE.AND P6, PT, R4, R147, PT ;  /* 0x000000930400720c */ /* 0x000fe40003fc6270 */
[----:B------:R-:W-:Y:S02]  /*d250*/  FMNMX3.FTZ R4, R8, R51, R50, !PT ;  /* 0x0000003308047276 */ /* 0x000fe40007810032 */
[----:B------:R-:W-:Y:S02]  /*d260*/  ISETP.GE.AND P5, PT, R0, R147, PT ;  /* 0x000000930000720c */ /* 0x000fe40003fa6270 */
[----:B------:R-:W-:Y:S01]  /*d270*/  FMNMX3.FTZ R0, R6, R99, R97, !PT ;  /* 0x0000006306007276 */ /* 0x000fe20007810061 */
[----:B------:R-:W1:Y:S01]  /*d280*/  SHFL.BFLY PT, R15, R4, 0x2, 0x1f ;  /* 0x0c401f00040f7f89 */ /* 0x000e6200000e0000 */
        /* <DEDUP_REMOVED lines=16> */
[----:B------:R-:W2:Y:S01]  /*d390*/  SHFL.BFLY PT, R0, R7, 0x2, 0x1f ;  /* 0x0c401f0007007f89 */ /* 0x000ea200000e0000 */
[----:B-1----:R-:W-:Y:S02]  /*d3a0*/  FMNMX.FTZ R20, R13, R20, !PT ;  /* 0x000000140d147209 */ /* 0x002fe40007810000 */
[----:B--2---:R-:W-:Y:S03]  /*d3b0*/  FMNMX.FTZ R5, R7, R0, !PT ;  /* 0x0000000007057209 */ /* 0x004fe60007810000 */
[----:B---3--:R-:W-:Y:S01]  /*d3c0*/  FMUL.FTZ R54, R21, R20 ;  /* 0x0000001415367220 */ /* 0x008fe20000410000 */
[----:B------:R-:W-:Y:S01]  /*d3d0*/  FSETP.NEU.FTZ.AND P1, PT, R20, -INF , PT ;  /* 0xff8000001400780b */ /* 0x000fe20003f3d000 */
[----:B------:R-:W1:Y:S03]  /*d3e0*/  SHFL.BFLY PT, R0, R5, 0x1, 0x1f ;  /* 0x0c201f0005007f89 */ /* 0x000e6600000e0000 */
[----:B------:R-:W-:Y:S05]  /*d3f0*/  FSEL R54, R54, RZ, P1 ;  /* 0x000000ff36367208 */ /* 0x000fea0000800000 */
[-CC-:B------:R-:W-:Y:S01]  /*d400*/  FFMA.FTZ R26, R129, R21.reuse, -R54.reuse ;  /* 0x00000015811a7223 */ /* 0x180fe20000010836 */
[-CC-:B------:R-:W-:Y:S01]  /*d410*/  FFMA.FTZ R129, R125, R21.reuse, -R54.reuse ;  /* 0x000000157d817223 */ /* 0x180fe20000010836 */
[-C--:B------:R-:W-:Y:S01]  /*d420*/  FFMA.FTZ R125, R49, R21.reuse, -R54 ;  /* 0x00000015317d7223 */ /* 0x080fe20000010836 */
[----:B------:R-:W-:Y:S02]  /*d430*/  IMAD R49, R135, 0x2, R134 ;  /* 0x0000000287317824 */ /* 0x000fe400078e0286 */
[-CC-:B------:R-:W-:Y:S01]  /*d440*/  FFMA.FTZ R56, R47, R21.reuse, -R54.reuse ;  /* 0x000000152f387223 */ /* 0x180fe20000010836 */
[-CC-:B------:R-:W-:Y:S01]  /*d450*/  FFMA.FTZ R60, R39, R21.reuse, -R54.reuse ;  /* 0x00000015273c7223 */ /* 0x180fe20000010836 */
[----:B------:R-:W-:Y:S01]  /*d460*/  MUFU.EX2 R26, R26 ;  /* 0x0000001a001a7308 */ /* 0x000fe20000000800 */
[C---:B------:R-:W-:Y:S01]  /*d470*/  VIADD R7, R49.reuse, 0x3000 ;  /* 0x0000300031077836 */ /* 0x040fe20000000000 */
[----:B------:R-:W2:Y:S01]  /*d480*/  LDSM.16.MT88.4 R12, [R49+0x3000] ;  /* 0x00300000310c783b */ /* 0x000ea20000004200 */
[----:B------:R-:W-:Y:S07]  /*d490*/  VIADD R48, R49, 0x3020 ;  /* 0x0000302031307836 */ /* 0x000fee0000000000 */
[----:B------:R-:W3:Y:S01]  /*d4a0*/  MUFU.EX2 R129, R129 ;  /* 0x0000008100817308 */ /* 0x000ee20000000800 */
[----:B------:R-:W-:Y:S02]  /*d4b0*/  @P2 VIADD R48, R7, 0xffffffe0 ;  /* 0xffffffe007302836 */ /* 0x000fe40000000000 */
[-CC-:B------:R-:W-:Y:S01]  /*d4c0*/  FFMA.FTZ R62, R41, R21.reuse, -R54.reuse ;  /* 0x00000015293e7223 */ /* 0x180fe20000010836 */
[-CC-:B------:R-:W-:Y:S06]  /*d4d0*/  FFMA.FTZ R64, R31, R21.reuse, -R54.reuse ;  /* 0x000000151f407223 */ /* 0x180fec0000010836 */
[----:B------:R-:W-:Y:S01]  /*d4e0*/  MUFU.EX2 R125, R125 ;  /* 0x0000007d007d7308 */ /* 0x000fe20000000800 */
[-CC-:B------:R-:W-:Y:S01]  /*d4f0*/  FFMA.FTZ R16, R29, R21.reuse, -R54.reuse ;  /* 0x000000151d107223 */ /* 0x180fe20000010836 */
[-CC-:B------:R-:W-:Y:S01]  /*d500*/  FFMA.FTZ R18, R9, R21.reuse, -R54.reuse ;  /* 0x0000001509127223 */ /* 0x180fe20000010836 */
[-CC-:B------:R-:W-:Y:S01]  /*d510*/  FFMA.FTZ R135, R185, R21.reuse, -R54.reuse ;  /* 0x00000015b9877223 */ /* 0x180fe20000010836 */
[----:B-1----:R-:W-:Y:S06]  /*d520*/  FMNMX.FTZ R0, R5, R0, !PT ;  /* 0x0000000005007209 */ /* 0x002fec0007810000 */
[----:B------:R-:W1:Y:S01]  /*d530*/  MUFU.EX2 R56, R56 ;  /* 0x0000003800387308 */ /* 0x000e620000000800 */
[----:B------:R-:W-:Y:S01]  /*d540*/  FSEL R5, R20, RZ, P1 ;  /* 0x000000ff14057208 */ /* 0x000fe20000800000 */
[-C--:B------:R-:W-:Y:S01]  /*d550*/  FFMA.FTZ R183, R183, R21.reuse, -R54 ;  /* 0x00000015b7b77223 */ /* 0x080fe20000010836 */
[C---:B------:R-:W-:Y:S01]  /*d560*/  FSETP.NEU.FTZ.AND P0, PT, R0.reuse, -INF , PT ;  /* 0xff8000000000780b */ /* 0x040fe20003f1d000 */
[----:B------:R-:W-:Y:S01]  /*d570*/  FMUL.FTZ R52, R21, R0 ;  /* 0x0000000015347220 */ /* 0x000fe20000410000 */
[----:B---3--:R-:W-:Y:S01]  /*d580*/  F2FP.F16.F32.PACK_AB R28, R129, R26 ;  /* 0x0000001a811c723e */ /* 0x008fe200000000ff */
[----:B------:R-:W-:Y:S01]  /*d590*/  FADD.FTZ R6, -R5, R84 ;  /* 0x0000005405067221 */ /* 0x000fe20000010100 */
[----:B------:R-:W-:Y:S03]  /*d5a0*/  FSEL R4, R0, RZ, P0 ;  /* 0x000000ff00047208 */ /* 0x000fe60000000000 */
[----:B------:R-:W-:Y:S01]  /*d5b0*/  MUFU.EX2 R64, R64 ;  /* 0x0000004000407308 */ /* 0x000fe20000000800 */
[----:B------:R-:W-:Y:S01]  /*d5c0*/  FSEL R52, R52, RZ, P0 ;  /* 0x000000ff34347208 */ /* 0x000fe20000000000 */
[----:B------:R-:W-:Y:S01]  /*d5d0*/  FMUL.FTZ R5, R21, R6 ;  /* 0x0000000615057220 */ /* 0x000fe20000410000 */
[-C--:B------:R-:W-:Y:S01]  /*d5e0*/  FFMA.FTZ R181, R181, R21.reuse, -R54 ;  /* 0x00000015b5b57223 */ /* 0x080fe20000010836 */
[----:B------:R-:W-:Y:S06]  /*d5f0*/  FADD.FTZ R4, -R4, R85 ;  /* 0x0000005504047221 */ /* 0x000fec0000010100 */
[----:B------:R-:W-:Y:S01]  /*d600*/  MUFU.EX2 R60, R60 ;  /* 0x0000003c003c7308 */ /* 0x000fe20000000800 */
[-CC-:B------:R-:W-:Y:S01]  /*d610*/  FFMA.FTZ R88, R35, R21.reuse, -R52.reuse ;  /* 0x0000001523587223 */ /* 0x180fe20000010834 */
[-CC-:B------:R-:W-:Y:S01]  /*d620*/  FFMA.FTZ R58, R33, R21.reuse, -R52.reuse ;  /* 0x00000015213a7223 */ /* 0x180fe20000010834 */
[----:B------:R-:W-:Y:S01]  /*d630*/  FMUL.FTZ R6, R21, R4 ;  /* 0x0000000415067220 */ /* 0x000fe20000410000 */
[-CC-:B------:R-:W-:Y:S01]  /*d640*/  FFMA.FTZ R131, R24, R21.reuse, -R52.reuse ;  /* 0x0000001518837223 */ /* 0x180fe20000010834 */
[-CC-:B------:R-:W-:Y:S01]  /*d650*/  FFMA.FTZ R8, R25, R21.reuse, -R52.reuse ;  /* 0x0000001519087223 */ /* 0x180fe20000010834 */
[----:B------:R-:W3:Y:S04]  /*d660*/  LDSM.16.MT88.4 R32, [R48] ;  /* 0x000000003020783b */ /* 0x000ee80000004200 */
[----:B------:R-:W4:Y:S01]  /*d670*/  MUFU.EX2 R24, R6 ;  /* 0x0000000600187308 */ /* 0x000f220000000800 */
[--C-:B------:R-:W-:Y:S01]  /*d680*/  FFMA.FTZ R66, R11, R21, -R52.reuse ;  /* 0x000000150b427223 */ /* 0x100fe20000010834 */
[----:B-1----:R-:W-:Y:S01]  /*d690*/  F2FP.F16.F32.PACK_AB R30, R56, R125 ;  /* 0x0000007d381e723e */ /* 0x002fe200000000ff */
[-C--:B------:R-:W-:Y:S07]  /*d6a0*/  FFMA.FTZ R44, R43, R21.reuse, -R52 ;  /* 0x000000152b2c7223 */ /* 0x080fee0000010834 */
[----:B------:R-:W-:Y:S01]  /*d6b0*/  MUFU.EX2 R85, R8 ;  /* 0x0000000800557308 */ /* 0x000fe20000000800 */
[-CC-:B------:R-:W-:Y:S01]  /*d6c0*/  FFMA.FTZ R127, R127, R21.reuse, -R54.reuse ;  /* 0x000000157f7f7223 */ /* 0x180fe20000010836 */
[-CC-:B------:R-:W-:Y:S01]  /*d6d0*/  FFMA.FTZ R119, R119, R21.reuse, -R54.reuse ;  /* 0x0000001577777223 */ /* 0x180fe20000010836 */
[----:B------:R-:W-:Y:S07]  /*d6e0*/  LDSM.16.MT88.4 R40, [R48+0x400] ;  /* 0x000400003028783b */ /* 0x000fee0000004200 */
[----:B------:R-:W-:Y:S01]  /*d6f0*/  MUFU.EX2 R131, R131 ;  /* 0x0000008300837308 */ /* 0x000fe20000000800 */
[-CC-:B------:R-:W-:Y:S01]  /*d700*/  FFMA.FTZ R117, R117, R21.reuse, -R54.reuse ;  /* 0x0000001575757223 */ /* 0x180fe20000010836 */
[-CC-:B------:R-:W-:Y:S01]  /*d710*/  FFMA.FTZ R103, R103, R21.reuse, -R54.reuse ;  /* 0x0000001567677223 */ /* 0x180fe20000010836 */
[-CC-:B------:R-:W-:Y:S07]  /*d720*/  FFMA.FTZ R59, R59, R21.reuse, -R54.reuse ;  /* 0x000000153b3b7223 */ /* 0x180fee0000010836 */
[----:B------:R-:W1:Y:S01]  /*d730*/  MUFU.EX2 R88, R88 ;  /* 0x0000005800587308 */ /* 0x000e620000000800 */
[----:B------:R-:W-:Y:S01]  /*d740*/  FFMA.FTZ R57, R57, R21, -R54 ;  /* 0x0000001539397223 */ /* 0x000fe20000010836 */
[C---:B----4-:R-:W-:Y:S01]  /*d750*/  FMUL.FTZ R11, R24.reuse, R79 ;  /* 0x0000004f180b7220 */ /* 0x050fe20000410000 */
[--C-:B------:R-:W-:Y:S07]  /*d760*/  FFMA.FTZ R79, R37, R21, -R52.reuse ;  /* 0x00000015254f7223 */ /* 0x100fee0000010834 */
[----:B------:R-:W4:Y:S01]  /*d770*/  MUFU.EX2 R58, R58 ;  /* 0x0000003a003a7308 */ /* 0x000f220000000800 */
[----:B------:R-:W5:Y:S01]  /*d780*/  LDSM.16.MT88.4 R36, [R49+0x3400] ;  /* 0x003400003124783b */ /* 0x000f620000004200 */
[C---:B------:R-:W-:Y:S01]  /*d790*/  FMUL.FTZ R6, R24.reuse, R82 ;  /* 0x0000005218067220 */ /* 0x040fe20000410000 */
[C---:B------:R-:W-:Y:S07]  /*d7a0*/  FMUL.FTZ R7, R24.reuse, R83 ;  /* 0x0000005318077220 */ /* 0x040fee0000410000 */
[----:B------:R-:W2:Y:S01]  /*d7b0*/  MUFU.EX2 R25, R5 ;  /* 0x0000000500197308 */ /* 0x000ea20000000800 */
[----:B------:R-:W-:Y:S01]  /*d7c0*/  FMUL.FTZ R10, R24, R78 ;  /* 0x0000004e180a7220 */ /* 0x000fe20000410000 */
[-CC-:B------:R-:W-:Y:S01]  /*d7d0*/  FFMA.FTZ R82, R121, R21.reuse, -R52.reuse ;  /* 0x0000001579527223 */ /* 0x180fe20000010834 */
[-C--:B------:R-:W-:Y:S07]  /*d7e0*/  FFMA.FTZ R78, R173, R21.reuse, -R52 ;  /* 0x00000015ad4e7223 */ /* 0x080fee0000010834 */
[----:B------:R3:W5:Y:S01]  /*d7f0*/  MUFU.EX2 R83, R16 ;  /* 0x0000001000537308 */ /* 0x0007620000000800 */
[----:B------:R-:W-:Y:S01]  /*d800*/  FFMA.FTZ R51, R51, R21, -R54 ;  /* 0x0000001533337223 */ /* 0x000fe20000010836 */
[----:B-1----:R-:W-:Y:S01]  /*d810*/  F2FP.F16.F32.PACK_AB R29, R88, R131 ;  /* 0x00000083581d723e */ /* 0x002fe200000000ff */
[----:B------:R-:W-:Y:S07]  /*d820*/  FFMA.FTZ R131, R24, R171, R131 ;  /* 0x000000ab18837223 */ /* 0x000fee0000010083 */
[----:B------:R-:W-:Y:S01]  /*d830*/  MUFU.EX2 R66, R66 ;  /* 0x0000004200427308 */ /* 0x000fe20000000800 */
[-CC-:B------:R-:W-:Y:S01]  /*d840*/  FFMA.FTZ R115, R115, R21.reuse, -R52.reuse ;  /* 0x0000001573737223 */ /* 0x180fe20000010834 */
[----:B----4-:R-:W-:Y:S01]  /*d850*/  F2FP.F16.F32.PACK_AB R31, R85, R58 ;  /* 0x0000003a551f723e */ /* 0x010fe200000000ff */
[----:B------:R-:W-:Y:S07]  /*d860*/  FADD.FTZ R131, R88, R131 ;  /* 0x0000008358837221 */ /* 0x000fee0000010000 */
[----:B------:R-:W-:Y:S01]  /*d870*/  MUFU.EX2 R79, R79 ;  /* 0x0000004f004f7308 */ /* 0x000fe20000000800 */
[--C-:B------:R-:W-:Y:S01]  /*d880*/  FFMA.FTZ R113, R113, R21, -R52.reuse ;  /* 0x0000001571717223 */ /* 0x100fe20000010834 */
[C---:B--2---:R-:W-:Y:S01]  /*d890*/  FMUL.FTZ R5, R25.reuse, R81 ;  /* 0x0000005119057220 */ /* 0x044fe20000410000 */
[----:B------:R-:W-:Y:S01]  /*d8a0*/  FMUL.FTZ R4, R25, R80 ;  /* 0x0000005019047220 */ /* 0x000fe20000410000 */
[----:B------:R-:W-:Y:S06]  /*d8b0*/  FFMA.FTZ R81, R45, R21, -R52 ;  /* 0x000000152d517223 */ /* 0x000fec0000010834 */
[----:B------:R-:W-:Y:S01]  /*d8c0*/  MUFU.EX2 R62, R62 ;  /* 0x0000003e003e7308 */ /* 0x000fe20000000800 */
[C---:B---3--:R-:W-:Y:S01]  /*d8d0*/  FMUL.FTZ R16, R25.reuse, R68 ;  /* 0x0000004419107220 */ /* 0x048fe20000410000 */
[C---:B------:R-:W-:Y:S01]  /*d8e0*/  FMUL.FTZ R8, R25.reuse, R76 ;  /* 0x0000004c19087220 */ /* 0x040fe20000410000 */
[C---:B------:R-:W-:Y:S07]  /*d8f0*/  FMUL.FTZ R9, R25.reuse, R77 ;  /* 0x0000004d19097220 */ /* 0x040fee0000410000 */
[----:B------:R-:W-:Y:S01]  /*d900*/  MUFU.EX2 R135, R135 ;  /* 0x0000008700877308 */ /* 0x000fe20000000800 */
[C---:B------:R-:W-:Y:S09]  /*d910*/  HMMA.16816.F32 R4, R28.reuse, R12, R4 ;  /* 0x0000000c1c04723c */ /* 0x040ff20000001804 */
[----:B------:R1:W-:Y:S01]  /*d920*/  MUFU.EX2 R77, R18 ;  /* 0x00000012004d7308 */ /* 0x0003e20000000800 */
[C---:B------:R-:W-:Y:S01]  /*d930*/  FMUL.FTZ R12, R25.reuse, R72 ;  /* 0x00000048190c7220 */ /* 0x040fe20000410000 */
[----:B------:R-:W-:Y:S08]  /*d940*/  FMUL.FTZ R13, R25, R73 ;  /* 0x00000049190d7220 */ /* 0x000ff00000410000 */
[----:B------:R2:W-:Y:S01]  /*d950*/  MUFU.EX2 R72, R44 ;  /* 0x0000002c00487308 */ /* 0x0005e20000000800 */
[C---:B------:R-:W-:Y:S03]  /*d960*/  HMMA.16816.F32 R8, R28.reuse, R14, R8 ;  /* 0x0000000e1c08723c */ /* 0x040fe60000001808 */
[C---:B------:R-:W-:Y:S01]  /*d970*/  FMUL.FTZ R14, R24.reuse, R74 ;  /* 0x0000004a180e7220 */ /* 0x040fe20000410000 */
[C---:B------:R-:W-:Y:S05]  /*d980*/  FMUL.FTZ R15, R24.reuse, R75 ;  /* 0x0000004b180f7220 */ /* 0x040fea0000410000 */
[----:B------:R-:W3:Y:S01]  /*d990*/  MUFU.EX2 R81, R81 ;  /* 0x0000005100517308 */ /* 0x000ee20000000800 */
[----:B------:R-:W-:Y:S01]  /*d9a0*/  FFMA.FTZ R73, R19, R21, -R54 ;  /* 0x0000001513497223 */ /* 0x000fe20000010836 */
[C---:B------:R-:W-:Y:S01]  /*d9b0*/  FMUL.FTZ R19, R24.reuse, R71 ;  /* 0x0000004718137220 */ /* 0x040fe20000410000 */
[-CC-:B------:R-:W-:Y:S01]  /*d9c0*/  FFMA.FTZ R68, R195, R21.reuse, -R52.reuse ;  /* 0x00000015c3447223 */ /* 0x180fe20000010834 */
[----:B-1----:R-:W-:Y:S06]  /*d9d0*/  FMUL.FTZ R18, R24, R70 ;  /* 0x0000004618127220 */ /* 0x002fec0000410000 */
[----:B------:R-:W-:Y:S01]  /*d9e0*/  MUFU.EX2 R78, R78 ;  /* 0x0000004e004e7308 */ /* 0x000fe20000000800 */
[C---:B------:R-:W-:Y:S01]  /*d9f0*/  HMMA.16816.F32 R12, R28.reuse, R32, R12 ;  /* 0x000000201c0c723c */ /* 0x040fe2000000180c */
[----:B--2---:R-:W1:Y:S02]  /*da00*/  LDSM.16.MT88.4 R44, [R49+0x3800] ;  /* 0x00380000312c783b */ /* 0x004e640000004200 */
[----:B------:R-:W-:Y:S01]  /*da10*/  FFMA.FTZ R32, R17, R21, -R52 ;  /* 0x0000001511207223 */ /* 0x000fe20000010834 */
[----:B------:R-:W-:Y:S05]  /*da20*/  FMUL.FTZ R17, R25, R69 ;  /* 0x0000004519117220 */ /* 0x000fea0000410000 */
[----:B------:R-:W2:Y:S01]  /*da30*/  MUFU.EX2 R73, R73 ;  /* 0x0000004900497308 */ /* 0x000ea20000000800 */
[-CC-:B------:R-:W-:Y:S01]  /*da40*/  FFMA.FTZ R74, R193, R21.reuse, -R54.reuse ;  /* 0x00000015c14a7223 */ /* 0x180fe20000010836 */
[-C--:B------:R-:W-:Y:S01]  /*da50*/  FFMA.FTZ R69, R191, R21.reuse, -R54 ;  /* 0x00000015bf457223 */ /* 0x080fe20000010836 */
[-CC-:B------:R-:W-:Y:S07]  /*da60*/  FFMA.FTZ R70, R189, R21.reuse, -R52.reuse ;  /* 0x00000015bd467223 */ /* 0x180fee0000010834 */
[----:B------:R4:W-:Y:S01]  /*da70*/  MUFU.EX2 R71, R32 ;  /* 0x0000002000477308 */ /* 0x0009e20000000800 */
[-CC-:B------:R-:W-:Y:S01]  /*da80*/  FFMA.FTZ R75, R187, R21.reuse, -R52.reuse ;  /* 0x00000015bb4b7223 */ /* 0x180fe20000010834 */
[----:B------:R-:W-:Y:S08]  /*da90*/  HMMA.16816.F32 R16, R28, R34, R16 ;  /* 0x000000221c10723c */ /* 0x000ff00000001810 */
[----:B------:R-:W1:Y:S01]  /*daa0*/  MUFU.EX2 R68, R68 ;  /* 0x0000004400447308 */ /* 0x000e620000000800 */
[----:B-----5:R-:W-:Y:S01]  /*dab0*/  F2FP.F16.F32.PACK_AB R28, R83, R64 ;  /* 0x00000040531c723e */ /* 0x020fe200000000ff */
[----:B------:R-:W-:Y:S01]  /*dac0*/  FFMA.FTZ R76, R179, R21, -R52 ;  /* 0x00000015b34c7223 */ /* 0x000fe20000010834 */
[----:B---3--:R-:W-:Y:S07]  /*dad0*/  F2FP.F16.F32.PACK_AB R29, R66, R81 ;  /* 0x00000051421d723e */ /* 0x008fee00000000ff */
[----:B------:R-:W-:Y:S01]  /*dae0*/  MUFU.EX2 R74, R74 ;  /* 0x0000004a004a7308 */ /* 0x000fe20000000800 */
[----:B------:R-:W-:Y:S01]  /*daf0*/  F2FP.F16.F32.PACK_AB R30, R60, R77 ;  /* 0x0000004d3c1e723e */ /* 0x000fe200000000ff */
[----:B------:R-:W-:Y:S01]  /*db00*/  FFMA.FTZ R26, R25, R164, R26 ;  /* 0x000000a4191a7223 */ /* 0x000fe2000001001a */
[----:B------:R-:W-:Y:S07]  /*db10*/  F2FP.F16.F32.PACK_AB R31, R72, R79 ;  /* 0x0000004f481f723e */ /* 0x000fee00000000ff */
[----:B------:R-:W3:Y:S01]  /*db20*/  MUFU.EX2 R69, R69 ;  /* 0x0000004500457308 */ /* 0x000ee20000000800 */
[-C--:B------:R-:W-:Y:S01]  /*db30*/  FFMA.FTZ R80, R123, R21.reuse, -R54 ;  /* 0x000000157b507223 */ /* 0x080fe20000010836 */
[----:B----4-:R-:W4:Y:S01]  /*db40*/  LDSM.16.MT88.4 R32, [R48+0x800] ;  /* 0x000800003020783b */ /* 0x010f220000004200 */
[----:B------:R-:W-:Y:S07]  /*db50*/  FFMA.FTZ R89, R89, R21, -R52 ;  /* 0x0000001559597223 */ /* 0x000fee0000010834 */
[----:B------:R-:W-:Y:S01]  /*db60*/  MUFU.EX2 R70, R70 ;  /* 0x0000004600467308 */ /* 0x000fe20000000800 */
[----:B------:R-:W-:Y:S01]  /*db70*/  ISETP.GT.AND P0, PT, R158, R149, PT ;  /* 0x000000959e00720c */ /* 0x000fe20003f04270 */
[C---:B------:R-:W-:Y:S08]  /*db80*/  HMMA.16816.F32 R4, R28.reuse, R36, R4 ;  /* 0x000000241c04723c */ /* 0x040ff00000001804 */
[----:B------:R-:W5:Y:S01]  /*db90*/  MUFU.EX2 R75, R75 ;  /* 0x0000004b004b7308 */ /* 0x000f620000000800 */
[----:B------:R-:W-:Y:S02]  /*dba0*/  IMAD.MOV.U32 R84, RZ, RZ, R20 ;  /* 0x000000ffff547224 */ /* 0x000fe400078e0014 */
[-CC-:B------:R-:W-:Y:S01]  /*dbb0*/  FFMA.FTZ R55, R55, R21.reuse, -R52.reuse ;  /* 0x0000001537377223 */ /* 0x180fe20000010834 */
[--C-:B------:R-:W-:Y:S06]  /*dbc0*/  FFMA.FTZ R23, R23, R21, -R52.reuse ;  /* 0x0000001517177223 */ /* 0x100fec0000010834 */
[----:B------:R-:W-:Y:S01]  /*dbd0*/  MUFU.EX2 R76, R76 ;  /* 0x0000004c004c7308 */ /* 0x000fe20000000800 */
[C---:B------:R-:W-:Y:S01]  /*dbe0*/  HMMA.16816.F32 R8, R28.reuse, R38, R8 ;  /* 0x000000261c08723c */ /* 0x040fe20000001808 */
[----:B------:R-:W4:Y:S08]  /*dbf0*/  LDSM.16.MT88.4 R36, [R49+0x3c00] ;  /* 0x003c00003124783b */ /* 0x000f300000004200 */
[----:B------:R-:W-:Y:S10]  /*dc00*/  MUFU.EX2 R123, R127 ;  /* 0x0000007f007b7308 */ /* 0x000ff40000000800 */
[----:B------:R-:W-:Y:S01]  /*dc10*/  MUFU.EX2 R80, R80 ;  /* 0x0000005000507308 */ /* 0x000fe20000000800 */
[C---:B------:R-:W-:Y:S09]  /*dc20*/  HMMA.16816.F32 R12, R28.reuse, R40, R12 ;  /* 0x000000281c0c723c */ /* 0x040ff2000000180c */
[----:B------:R-:W-:Y:S01]  /*dc30*/  MUFU.EX2 R82, R82 ;  /* 0x0000005200527308 */ /* 0x000fe20000000800 */
[----:B------:R-:W-:Y:S01]  /*dc40*/  HMMA.16816.F32 R16, R28, R42, R16 ;  /* 0x0000002a1c10723c */ /* 0x000fe20000001810 */
[----:B------:R-:W4:Y:S02]  /*dc50*/  LDSM.16.MT88.4 R40, [R48+0xc00] ;  /* 0x000c00003028783b */ /* 0x000f240000004200 */
[----:B--2---:R-:W-:Y:S02]  /*dc60*/  F2FP.F16.F32.PACK_AB R28, R73, R62 ;  /* 0x0000003e491c723e */ /* 0x004fe400000000ff */
[----:B-1----:R-:W-:Y:S02]  /*dc70*/  F2FP.F16.F32.PACK_AB R29, R68, R71 ;  /* 0x00000047441d723e */ /* 0x002fe400000000ff */
[----:B---3--:R-:W-:Y:S02]  /*dc80*/  F2FP.F16.F32.PACK_AB R30, R69, R74 ;  /* 0x0000004a451e723e */ /* 0x008fe400000000ff */
[----:B-----5:R-:W-:Y:S07]  /*dc90*/  F2FP.F16.F32.PACK_AB R31, R75, R70 ;  /* 0x000000464b1f723e */ /* 0x020fee00000000ff */
[C---:B------:R-:W-:Y:S01]  /*dca0*/  HMMA.16816.F32 R4, R28.reuse, R44, R4 ;  /* 0x0000002c1c04723c */ /* 0x040fe20000001804 */
[----:B------:R-:W1:Y:S02]  /*dcb0*/  MUFU.EX2 R44, R183 ;  /* 0x000000b7002c7308 */ /* 0x000e640000000800 */
[-C--:B------:R-:W-:Y:S05]  /*dcc0*/  FFMA.FTZ R45, R177, R21.reuse, -R52 ;  /* 0x00000015b12d7223 */ /* 0x080fea0000010834 */
[C---:B------:R-:W-:Y:S03]  /*dcd0*/  HMMA.16816.F32 R8, R28.reuse, R46, R8 ;  /* 0x0000002e1c08723c */ /* 0x040fe60000001808 */
[----:B------:R-:W2:Y:S01]  /*dce0*/  MUFU.EX2 R45, R45 ;  /* 0x0000002d002d7308 */ /* 0x000ea20000000800 */
[-C--:B------:R-:W-:Y:S01]  /*dcf0*/  FFMA.FTZ R46, R175, R21.reuse, -R54 ;  /* 0x00000015af2e7223 */ /* 0x080fe20000010836 */
[--C-:B------:R-:W-:Y:S08]  /*dd00*/  FFMA.FTZ R47, R137, R21, -R52.reuse ;  /* 0x00000015892f7223 */ /* 0x100ff00000010834 */
[----:B------:R-:W-:Y:S01]  /*dd10*/  MUFU.EX2 R175, R181 ;  /* 0x000000b500af7308 */ /* 0x000fe20000000800 */
[----:B-1----:R-:W-:Y:S01]  /*dd20*/  F2FP.F16.F32.PACK_AB R24, R44, R135 ;  /* 0x000000872c18723e */ /* 0x002fe200000000ff */
[C---:B----4-:R-:W-:Y:S08]  /*dd30*/  HMMA.16816.F32 R12, R28.reuse, R32, R12 ;  /* 0x000000201c0c723c */ /* 0x050ff0000000180c */
[----:B------:R-:W1:Y:S01]  /*dd40*/  MUFU.EX2 R46, R46 ;  /* 0x0000002e002e7308 */ /* 0x000e620000000800 */
[-C--:B------:R-:W-:Y:S01]  /*dd50*/  FFMA.FTZ R33, R27, R21.reuse, -R52 ;  /* 0x000000151b217223 */ /* 0x080fe20000010834 */
[----:B------:R-:W-:Y:S08]  /*dd60*/  FADD.FTZ R32, R129, R26 ;  /* 0x0000001a81207221 */ /* 0x000ff00000010000 */
[----:B------:R-:W3:Y:S01]  /*dd70*/  MUFU.EX2 R47, R47 ;  /* 0x0000002f002f7308 */ /* 0x000ee20000000800 */
[----:B--2---:R-:W-:Y:S01]  /*dd80*/  F2FP.F16.F32.PACK_AB R25, R45, R76 ;  /* 0x0000004c2d19723e */ /* 0x004fe200000000ff */
[----:B------:R-:W-:Y:S01]  /*dd90*/  HMMA.16816.F32 R16, R28, R34, R16 ;  /* 0x000000221c10723c */ /* 0x000fe20000001810 */
[----:B------:R-:W2:Y:S07]  /*dda0*/  LDSM.16.MT88.4 R28, [R49+0x4000] ;  /* 0x00400000311c783b */ /* 0x000eae0000004200 */
[----:B------:R4:W5:Y:S01]  /*ddb0*/  MUFU.EX2 R121, R33 ;  /* 0x0000002100797308 */ /* 0x0009620000000800 */
[----:B------:R-:W-:Y:S01]  /*ddc0*/  FADD.FTZ R125, R125, R32 ;  /* 0x000000207d7d7221 */ /* 0x000fe20000010000 */
[----:B------:R-:W-:Y:S01]  /*ddd0*/  FADD.FTZ R32, R58, R131 ;  /* 0x000000833a207221 */ /* 0x000fe20000010000 */
[----:B------:R-:W-:Y:S01]  /*dde0*/  FFMA.FTZ R58, R111, R21, -R54 ;  /* 0x000000156f3a7223 */ /* 0x000fe20000010836 */
[----:B-1----:R-:W-:Y:S02]  /*ddf0*/  F2FP.F16.F32.PACK_AB R26, R46, R175 ;  /* 0x000000af2e1a723e */ /* 0x002fe400000000ff */
[----:B------:R-:W-:Y:S01]  /*de00*/  FADD.FTZ R32, R85, R32 ;  /* 0x0000002055207221 */ /* 0x000fe20000010000 */
[----:B------:R-:W-:Y:S03]  /*de10*/  FADD.FTZ R125, R56, R125 ;  /* 0x0000007d387d7221 */ /* 0x000fe60000010000 */
[----:B------:R-:W-:Y:S01]  /*de20*/  MUFU.EX2 R85, R117 ;  /* 0x0000007500557308 */ /* 0x000fe20000000800 */
[----:B---3--:R-:W-:Y:S09]  /*de30*/  F2FP.F16.F32.PACK_AB R27, R47, R78 ;  /* 0x0000004e2f1b723e */ /* 0x008ff200000000ff */
[----:B------:R-:W1:Y:S01]  /*de40*/  MUFU.EX2 R56, R119 ;  /* 0x0000007700387308 */ /* 0x000e620000000800 */
[C---:B------:R-:W-:Y:S09]  /*de50*/  HMMA.16816.F32 R4, R24.reuse, R36, R4 ;  /* 0x000000241804723c */ /* 0x040ff20000001804 */
[----:B------:R-:W-:Y:S01]  /*de60*/  MUFU.EX2 R58, R58 ;  /* 0x0000003a003a7308 */ /* 0x000fe20000000800 */
[----:B------:R-:W-:Y:S01]  /*de70*/  FADD.FTZ R37, R81, R32 ;  /* 0x0000002051257221 */ /* 0x000fe20000010000 */
[----:B------:R-:W-:Y:S01]  /*de80*/  FADD.FTZ R36, R64, R125 ;  /* 0x0000007d40247221 */ /* 0x000fe20000010000 */
[----:B----4-:R-:W3:Y:S01]  /*de90*/  LDSM.16.MT88.4 R32, [R48+0x1000] ;  /* 0x001000003020783b */ /* 0x010ee20000004200 */
[C---:B------:R-:W-:Y:S06]  /*dea0*/  HMMA.16816.F32 R8, R24.reuse, R38, R8 ;  /* 0x000000261808723c */ /* 0x040fec0000001808 */
[----:B------:R-:W-:Y:S01]  /*deb0*/  MUFU.EX2 R81, R115 ;  /* 0x0000007300517308 */ /* 0x000fe20000000800 */
[----:B------:R-:W-:Y:S01]  /*dec0*/  FADD.FTZ R36, R83, R36 ;  /* 0x0000002453247221 */ /* 0x000fe20000010000 */
[----:B------:R-:W-:Y:S01]  /*ded0*/  FADD.FTZ R66, R66, R37 ;  /* 0x0000002542427221 */ /* 0x000fe20000010000 */
[-C--:B------:R-:W-:Y:S02]  /*dee0*/  FFMA.FTZ R64, R95, R21.reuse, -R54 ;  /* 0x000000155f407223 */ /* 0x080fe40000010836 */
[----:B------:R-:W-:Y:S01]  /*def0*/  FADD.FTZ R77, R77, R36 ;  /* 0x000000244d4d7221 */ /* 0x000fe20000010000 */
[C---:B------:R-:W-:Y:S04]  /*df00*/  HMMA.16816.F32 R12, R24.reuse, R40, R12 ;  /* 0x00000028180c723c */ /* 0x040fe8000000180c */
[----:B------:R-:W4:Y:S01]  /*df10*/  MUFU.EX2 R40, R113 ;  /* 0x0000007100287308 */ /* 0x000f220000000800 */
[----:B------:R-:W3:Y:S01]  /*df20*/  LDSM.16.MT88.4 R36, [R49+0x4400] ;  /* 0x004400003124783b */ /* 0x000ee20000004200 */
[----:B------:R-:W-:Y:S01]  /*df30*/  FADD.FTZ R79, R79, R66 ;  /* 0x000000424f4f7221 */ /* 0x000fe20000010000 */
[----:B------:R-:W-:Y:S01]  /*df40*/  FADD.FTZ R77, R60, R77 ;  /* 0x0000004d3c4d7221 */ /* 0x000fe20000010000 */
[-CC-:B------:R-:W-:Y:S01]  /*df50*/  FFMA.FTZ R41, R109, R21.reuse, -R54.reuse ;  /* 0x000000156d297223 */ /* 0x180fe20000010836 */
[----:B------:R-:W-:Y:S01]  /*df60*/  FFMA.FTZ R60, R101, R21, -R54 ;  /* 0x00000015653c7223 */ /* 0x000fe20000010836 */
[----:B------:R-:W-:Y:S01]  /*df70*/  FADD.FTZ R72, R72, R79 ;  /* 0x0000004f48487221 */ /* 0x000fe20000010000 */
[----:B------:R-:W-:Y:S03]  /*df80*/  HMMA.16816.F32 R16, R24, R42, R16 ;  /* 0x0000002a1810723c */ /* 0x000fe60000001810 */
[----:B------:R-:W-:Y:S01]  /*df90*/  MUFU.EX2 R64, R64 ;  /* 0x0000004000407308 */ /* 0x000fe20000000800 */
[----:B------:R-:W-:Y:S01]  /*dfa0*/  F2FP.F16.F32.PACK_AB R24, R80, R123 ;  /* 0x0000007b5018723e */ /* 0x000fe200000000ff */
[----:B------:R-:W-:Y:S01]  /*dfb0*/  FADD.FTZ R62, R62, R77 ;  /* 0x0000004d3e3e7221 */ /* 0x000fe20000010000 */
[----:B-----5:R-:W-:Y:S01]  /*dfc0*/  F2FP.F16.F32.PACK_AB R25, R82, R121 ;  /* 0x000000795219723e */ /* 0x020fe200000000ff */
[----:B------:R-:W-:Y:S01]  /*dfd0*/  FFMA.FTZ R42, R107, R21, -R52 ;  /* 0x000000156b2a7223 */ /* 0x000fe20000010834 */
[----:B-1----:R-:W-:Y:S01]  /*dfe0*/  F2FP.F16.F32.PACK_AB R26, R85, R56 ;  /* 0x00000038551a723e */ /* 0x002fe200000000ff */
[----:B------:R-:W-:Y:S01]  /*dff0*/  FADD.FTZ R73, R73, R62 ;  /* 0x0000003e49497221 */ /* 0x000fe20000010000 */
[----:B----4-:R-:W-:Y:S03]  /*e000*/  F2FP.F16.F32.PACK_AB R27, R40, R81 ;  /* 0x00000051281b723e */ /* 0x010fe600000000ff */
[----:B------:R-:W1:Y:S01]  /*e010*/  MUFU.EX2 R41, R41 ;  /* 0x0000002900297308 */ /* 0x000e620000000800 */
[-CC-:B------:R-:W-:Y:S01]  /*e020*/  FFMA.FTZ R43, R105, R21.reuse, -R52.reuse ;  /* 0x00000015692b7223 */ /* 0x180fe20000010834 */
[----:B------:R-:W-:Y:S01]  /*e030*/  FADD.FTZ R74, R74, R73 ;  /* 0x000000494a4a7221 */ /* 0x000fe20000010000 */
[-CC-:B------:R-:W-:Y:S07]  /*e040*/  FFMA.FTZ R62, R99, R21.reuse, -R52.reuse ;  /* 0x00000015633e7223 */ /* 0x180fee0000010834 */
[----:B------:R-:W-:Y:S01]  /*e050*/  MUFU.EX2 R42, R42 ;  /* 0x0000002a002a7308 */ /* 0x000fe20000000800 */
[-C--:B------:R-:W-:Y:S01]  /*e060*/  FFMA.FTZ R73, R97, R21.reuse, -R52 ;  /* 0x0000001561497223 */ /* 0x080fe20000010834 */
[C---:B--2---:R-:W-:Y:S08]  /*e070*/  HMMA.16816.F32 R4, R24.reuse, R28, R4 ;  /* 0x0000001c1804723c */ /* 0x044ff00000001804 */
[----:B------:R-:W2:Y:S01]  /*e080*/  MUFU.EX2 R43, R43 ;  /* 0x0000002b002b7308 */ /* 0x000ea20000000800 */
[----:B------:R-:W-:Y:S01]  /*e090*/  FADD.FTZ R29, R71, R72 ;  /* 0x00000048471d7221 */ /* 0x000fe20000010000 */
[-CC-:B------:R-:W-:Y:S01]  /*e0a0*/  FFMA.FTZ R66, R91, R21.reuse, -R52.reuse ;  /* 0x000000155b427223 */ /* 0x180fe20000010834 */
[-C--:B------:R-:W-:Y:S07]  /*e0b0*/  FFMA.FTZ R72, R61, R21.reuse, -R52 ;  /* 0x000000153d487223 */ /* 0x080fee0000010834 */
        /* <DEDUP_REMOVED lines=8> */
[C---:B---3--:R-:W-:Y:S09]  /*e140*/  HMMA.16816.F32 R12, R24.reuse, R32, R12 ;  /* 0x00000020180c723c */ /* 0x048ff2000000180c */
[----:B------:R-:W3:Y:S01]  /*e150*/  MUFU.EX2 R73, R73 ;  /* 0x0000004900497308 */ /* 0x000ee20000000800 */
[----:B------:R-:W-:Y:S01]  /*e160*/  FADD.FTZ R32, R69, R74 ;  /* 0x0000004a45207221 */ /* 0x000fe20000010000 */
[----:B------:R-:W-:Y:S01]  /*e170*/  FADD.FTZ R69, R75, R70 ;  /* 0x000000464b457221 */ /* 0x000fe20000010000 */
[-C--:B------:R-:W-:Y:S07]  /*e180*/  FFMA.FTZ R75, R93, R21.reuse, -R54 ;  /* 0x000000155d4b7223 */ /* 0x080fee0000010836 */
[----:B------:R-:W-:Y:S01]  /*e190*/  MUFU.EX2 R66, R66 ;  /* 0x0000004200427308 */ /* 0x000fe20000000800 */
[----:B------:R-:W-:Y:S01]  /*e1a0*/  FADD.FTZ R135, R135, R32 ;  /* 0x0000002087877221 */ /* 0x000fe20000010000 */
[----:B------:R-:W-:Y:S01]  /*e1b0*/  HMMA.16816.F32 R16, R24, R34, R16 ;  /* 0x000000221810723c */ /* 0x000fe20000001810 */
[----:B------:R-:W4:Y:S07]  /*e1c0*/  LDSM.16.MT88.4 R32, [R49+0x4800] ;  /* 0x004800003120783b */ /* 0x000f2e0000004200 */
[----:B------:R-:W-:Y:S01]  /*e1d0*/  MUFU.EX2 R67, R89 ;  /* 0x0000005900437308 */ /* 0x000fe20000000800 */
[----:B-1----:R-:W-:Y:S01]  /*e1e0*/  F2FP.F16.F32.PACK_AB R24, R41, R58 ;  /* 0x0000003a2918723e */ /* 0x002fe200000000ff */
[----:B------:R-:W-:Y:S01]  /*e1f0*/  FADD.FTZ R76, R76, R69 ;  /* 0x000000454c4c7221 */ /* 0x000fe20000010000 */
[----:B--2---:R-:W-:Y:S01]  /*e200*/  F2FP.F16.F32.PACK_AB R25, R43, R42 ;  /* 0x0000002a2b19723e */ /* 0x004fe200000000ff */
[--C-:B------:R-:W-:Y:S01]  /*e210*/  FFMA.FTZ R69, R65, R21, -R54.reuse ;  /* 0x0000001541457223 */ /* 0x100fe20000010836 */
[----:B-----5:R-:W-:Y:S05]  /*e220*/  F2FP.F16.F32.PACK_AB R26, R60, R71 ;  /* 0x000000473c1a723e */ /* 0x020fea00000000ff */
[----:B------:R-:W1:Y:S01]  /*e230*/  MUFU.EX2 R75, R75 ;  /* 0x0000004b004b7308 */ /* 0x000e620000000800 */
[----:B---3--:R-:W-:Y:S01]  /*e240*/  F2FP.F16.F32.PACK_AB R27, R73, R62 ;  /* 0x0000003e491b723e */ /* 0x008fe200000000ff */
[-C--:B------:R-:W-:Y:S08]  /*e250*/  FFMA.FTZ R54, R50, R21.reuse, -R54 ;  /* 0x0000001532367223 */ /* 0x080ff00000010836 */
[----:B------:R2:W-:Y:S01]  /*e260*/  MUFU.EX2 R65, R68 ;  /* 0x0000004400417308 */ /* 0x0005e20000000800 */
[C---:B------:R-:W-:Y:S09]  /*e270*/  HMMA.16816.F32 R4, R24.reuse, R36, R4 ;  /* 0x000000241804723c */ /* 0x040ff20000001804 */
[----:B------:R-:W-:Y:S01]  /*e280*/  MUFU.EX2 R72, R72 ;  /* 0x0000004800487308 */ /* 0x000fe20000000800 */
[----:B------:R-:W-:Y:S01]  /*e290*/  FADD.FTZ R36, R44, R135 ;  /* 0x000000872c247221 */ /* 0x000fe20000010000 */
[----:B------:R-:W-:Y:S01]  /*e2a0*/  FADD.FTZ R37, R45, R76 ;  /* 0x0000004c2d257221 */ /* 0x000fe20000010000 */
[-C--:B------:R-:W-:Y:S07]  /*e2b0*/  FFMA.FTZ R45, R63, R21.reuse, -R52 ;  /* 0x000000153f2d7223 */ /* 0x080fee0000010834 */
[----:B------:R-:W3:Y:S01]  /*e2c0*/  MUFU.EX2 R44, R69 ;  /* 0x00000045002c7308 */ /* 0x000ee20000000800 */
[----:B------:R-:W-:Y:S01]  /*e2d0*/  FADD.FTZ R175, R175, R36 ;  /* 0x00000024afaf7221 */ /* 0x000fe20000010000 */
[C---:B------:R-:W-:Y:S03]  /*e2e0*/  HMMA.16816.F32 R8, R24.reuse, R38, R8 ;  /* 0x000000261808723c */ /* 0x040fe60000001808 */
[----:B------:R-:W-:Y:S05]  /*e2f0*/  FADD.FTZ R78, R78, R37 ;  /* 0x000000254e4e7221 */ /* 0x000fea0000010000 */
[----:B------:R-:W5:Y:S01]  /*e300*/  MUFU.EX2 R45, R45 ;  /* 0x0000002d002d7308 */ /* 0x000f620000000800 */
[----:B------:R-:W5:Y:S01]  /*e310*/  LDSM.16.MT88.4 R36, [R48+0x1800] ;  /* 0x001800003024783b */ /* 0x000f620000004200 */
[----:B--2---:R-:W-:Y:S01]  /*e320*/  FADD.FTZ R68, R46, R175 ;  /* 0x000000af2e447221 */ /* 0x004fe20000010000 */
[----:B------:R-:W-:Y:S01]  /*e330*/  FADD.FTZ R78, R47, R78 ;  /* 0x0000004e2f4e7221 */ /* 0x000fe20000010000 */
[C---:B----4-:R-:W-:Y:S06]  /*e340*/  HMMA.16816.F32 R12, R24.reuse, R28, R12 ;  /* 0x0000001c180c723c */ /* 0x050fec000000180c */
[----:B------:R-:W-:Y:S01]  /*e350*/  MUFU.EX2 R46, R59 ;  /* 0x0000003b002e7308 */ /* 0x000fe20000000800 */
[----:B------:R-:W-:Y:S01]  /*e360*/  FADD.FTZ R121, R121, R78 ;  /* 0x0000004e79797221 */ /* 0x000fe20000010000 */
[-C--:B------:R-:W-:Y:S01]  /*e370*/  FFMA.FTZ R28, R53, R21.reuse, -R52 ;  /* 0x00000015351c7223 */ /* 0x080fe20000010834 */
[----:B------:R-:W2:Y:S01]  /*e380*/  LDSM.16.MT88.4 R76, [R49+0x4c00] ;  /* 0x004c0000314c783b */ /* 0x000ea20000004200 */
[----:B------:R-:W-:Y:S01]  /*e390*/  FADD.FTZ R123, R123, R68 ;  /* 0x000000447b7b7221 */ /* 0x000fe20000010000 */
[----:B------:R-:W-:Y:S01]  /*e3a0*/  FADD.FTZ R82, R82, R121 ;  /* 0x0000007952527221 */ /* 0x000fe20000010000 */
[----:B------:R-:W-:Y:S04]  /*e3b0*/  HMMA.16816.F32 R16, R24, R30, R16 ;  /* 0x0000001e1810723c */ /* 0x000fe80000001810 */
[----:B------:R4:W-:Y:S01]  /*e3c0*/  MUFU.EX2 R50, R28 ;  /* 0x0000001c00327308 */ /* 0x0009e20000000800 */
[----:B-1----:R-:W-:Y:S01]  /*e3d0*/  F2FP.F16.F32.PACK_AB R24, R75, R64 ;  /* 0x000000404b18723e */ /* 0x002fe200000000ff */
[----:B------:R-:W-:Y:S01]  /*e3e0*/  FADD.FTZ R123, R80, R123 ;  /* 0x0000007b507b7221 */ /* 0x000fe20000010000 */
[----:B------:R-:W-:Y:S01]  /*e3f0*/  F2FP.F16.F32.PACK_AB R25, R67, R66 ;  /* 0x000000424319723e */ /* 0x000fe200000000ff */
[----:B------:R-:W-:Y:S01]  /*e400*/  FFMA.FTZ R52, R22, R21, -R52 ;  /* 0x0000001516347223 */ /* 0x000fe20000010834 */
[----:B---3--:R-:W-:Y:S01]  /*e410*/  F2FP.F16.F32.PACK_AB R26, R44, R65 ;  /* 0x000000412c1a723e */ /* 0x008fe200000000ff */
[----:B------:R-:W-:Y:S01]  /*e420*/  FADD.FTZ R56, R56, R123 ;  /* 0x0000007b38387221 */ /* 0x000fe20000010000 */
[----:B-----5:R-:W-:Y:S03]  /*e430*/  F2FP.F16.F32.PACK_AB R27, R72, R45 ;  /* 0x0000002d481b723e */ /* 0x020fe600000000ff */
[----:B------:R-:W1:Y:S01]  /*e440*/  MUFU.EX2 R47, R57 ;  /* 0x00000039002f7308 */ /* 0x000e620000000800 */
[----:B------:R-:W-:Y:S01]  /*e450*/  FADD.FTZ R81, R81, R82 ;  /* 0x0000005251517221 */ /* 0x000fe20000010000 */
[----:B------:R-:W-:Y:S08]  /*e460*/  FADD.FTZ R85, R85, R56 ;  /* 0x0000003855557221 */ /* 0x000ff00000010000 */
[----:B------:R-:W3:Y:S01]  /*e470*/  MUFU.EX2 R53, R55 ;  /* 0x0000003700357308 */ /* 0x000ee20000000800 */
[----:B----4-:R-:W4:Y:S01]  /*e480*/  LDSM.16.MT88.4 R28, [R48+0x1c00] ;  /* 0x001c0000301c783b */ /* 0x010f220000004200 */
[C---:B------:R-:W-:Y:S08]  /*e490*/  HMMA.16816.F32 R4, R24.reuse, R32, R4 ;  /* 0x000000201804723c */ /* 0x040ff00000001804 */
[----:B------:R-:W-:Y:S01]  /*e4a0*/  MUFU.EX2 R32, R51 ;  /* 0x0000003300207308 */ /* 0x000fe20000000800 */
[----:B------:R-:W-:Y:S01]  /*e4b0*/  FADD.FTZ R81, R40, R81 ;  /* 0x0000005128517221 */ /* 0x000fe20000010000 */
[----:B------:R-:W-:Y:S01]  /*e4c0*/  FADD.FTZ R58, R58, R85 ;  /* 0x000000553a3a7221 */ /* 0x000fe20000010000 */
[----:B------:R-:W-:Y:S07]  /*e4d0*/  IMAD.MOV.U32 R85, RZ, RZ, R0 ;  /* 0x000000ffff557224 */ /* 0x000fee00078e0000 */
[----:B------:R-:W5:Y:S01]  /*e4e0*/  MUFU.EX2 R21, R54 ;  /* 0x0000003600157308 */ /* 0x000f620000000800 */
[----:B------:R-:W-:Y:S01]  /*e4f0*/  FADD.FTZ R42, R42, R81 ;  /* 0x000000512a2a7221 */ /* 0x000fe20000010000 */
[C---:B------:R-:W-:Y:S08]  /*e500*/  HMMA.16816.F32 R8, R24.reuse, R34, R8 ;  /* 0x000000221808723c */ /* 0x040ff00000001808 */
[----:B------:R-:W-:Y:S01]  /*e510*/  MUFU.EX2 R22, R23 ;  /* 0x0000001700167308 */ /* 0x000fe20000000800 */
[----:B------:R-:W-:Y:S01]  /*e520*/  FADD.FTZ R58, R41, R58 ;  /* 0x0000003a293a7221 */ /* 0x000fe20000010000 */
[----:B------:R-:W-:Y:S01]  /*e530*/  FADD.FTZ R43, R43, R42 ;  /* 0x0000002a2b2b7221 */ /* 0x000fe20000010000 */
[----:B-1----:R-:W-:Y:S07]  /*e540*/  F2FP.F16.F32.PACK_AB R68, R47, R46 ;  /* 0x0000002e2f44723e */ /* 0x002fee00000000ff */
[----:B------:R-:W1:Y:S01]  /*e550*/  MUFU.EX2 R171, R52 ;  /* 0x0000003400ab7308 */ /* 0x000e620000000800 */
[----:B------:R-:W-:Y:S01]  /*e560*/  FADD.FTZ R33, R71, R58 ;  /* 0x0000003a47217221 */ /* 0x000fe20000010000 */
[C---:B------:R-:W-:Y:S03]  /*e570*/  HMMA.16816.F32 R12, R24.reuse, R36, R12 ;  /* 0x00000024180c723c */ /* 0x040fe6000000180c */
[----:B---3--:R-:W-:Y:S01]  /*e580*/  F2FP.F16.F32.PACK_AB R69, R50, R53 ;  /* 0x000000353245723e */ /* 0x008fe200000000ff */
[----:B------:R-:W-:Y:S01]  /*e590*/  FADD.FTZ R62, R62, R43 ;  /* 0x0000002b3e3e7221 */ /* 0x000fe20000010000 */
[----:B-----5:R-:W-:Y:S01]  /*e5a0*/  F2FP.F16.F32.PACK_AB R70, R21, R32 ;  /* 0x000000201546723e */ /* 0x020fe200000000ff */
[----:B------:R-:W-:Y:S02]  /*e5b0*/  FADD.FTZ R33, R60, R33 ;  /* 0x000000213c217221 */ /* 0x000fe40000010000 */
[----:B------:R-:W-:Y:S03]  /*e5c0*/  HMMA.16816.F32 R16, R24, R38, R16 ;  /* 0x000000261810723c */ /* 0x000fe60000001810 */
[----:B------:R-:W-:Y:S01]  /*e5d0*/  FADD.FTZ R73, R73, R62 ;  /* 0x0000003e49497221 */ /* 0x000fe20000010000 */
[----:B-1----:R-:W-:Y:S07]  /*e5e0*/  F2FP.F16.F32.PACK_AB R71, R171, R22 ;  /* 0x00000016ab47723e */ /* 0x002fee00000000ff */
[C---:B--2---:R-:W-:Y:S05]  /*e5f0*/  HMMA.16816.F32 R80, R68.reuse, R76, R4 ;  /* 0x0000004c4450723c */ /* 0x044fea0000001804 */
[----:B------:R-:W-:Y:S01]  /*e600*/  FADD.FTZ R6, R66, R73 ;  /* 0x0000004942067221 */ /* 0x000fe20000010000 */
[----:B------:R-:W-:Y:S02]  /*e610*/  FADD.FTZ R4, R64, R33 ;  /* 0x0000002140047221 */ /* 0x000fe40000010000 */
[C---:B------:R-:W-:Y:S03]  /*e620*/  HMMA.16816.F32 R76, R68.reuse, R78, R8 ;  /* 0x0000004e444c723c */ /* 0x040fe60000001808 */
[----:B------:R-:W-:Y:S01]  /*e630*/  FADD.FTZ R6, R67, R6 ;  /* 0x0000000643067221 */ /* 0x000fe20000010000 */
[----:B------:R-:W-:Y:S03]  /*e640*/  FADD.FTZ R4, R75, R4 ;  /* 0x000000044b047221 */ /* 0x000fe60000010000 */
        /* <DEDUP_REMOVED lines=15> */
.L_x_7093:
        /* <DEDUP_REMOVED lines=10> */
.L_x_7110:
        /* <DEDUP_REMOVED lines=74> */
.L_x_7103:
[----:B------:R-:W-:Y:S05]  /*ec80*/  BSYNC.RECONVERGENT B0 ;  /* 0x0000000000007941 */ /* 0x000fea0003800200 */
.L_x_7102:
        /* <DEDUP_REMOVED lines=25> */
.L_x_7105:
[----:B------:R-:W-:Y:S05]  /*ee20*/  BSYNC.RECONVERGENT B0 ;  /* 0x0000000000007941 */ /* 0x000fea0003800200 */
.L_x_7104:
        /* <DEDUP_REMOVED lines=27> */
[----:B---3--:R-:W-:Y:S05]  /*efe0*/  @P3 RET.REL.NODEC R154 `(_ZN5flash24flash_fwd_splitkv_kernelI23Flash_fwd_kernel_traitsILi32ELi64ELi128ELi4ELb0ELb0EN7cutlass6half_tE19Flash_kernel_traitsILi32ELi64ELi128ELi4ES3_EELb0ELb1ELb0ELb0ELb0ELb1ELb0ELb0EEEvNS_16Flash_fwd_paramsE) ;  /* 0xffffff109a043950 */ /* 0x008fea0003c3ffff */
        /* <DEDUP_REMOVED lines=12> */
[----:B-1----:R-:W-:Y:S05]  /*f0b0*/  RET.REL.NODEC R154 `(_ZN5flash24flash_fwd_splitkv_kernelI23Flash_fwd_kernel_traitsILi32ELi64ELi128ELi4ELb0ELb0EN7cutlass6half_tE19Flash_kernel_traitsILi32ELi64ELi128ELi4ES3_EELb0ELb1ELb0ELb0ELb0ELb1ELb0ELb0EEEvNS_16Flash_fwd_paramsE) ;  /* 0xffffff0c9ad07950 */ /* 0x002fea0003c3ffff */
.L_x_7101:
[----:B------:R-:W-:Y:S01]  /*f0c0*/  MOV R5, 0x2 ;  /* 0x0000000200057802 */ /* 0x000fe20000000f00 */
[----:B------:R-:W-:Y:S01]  /*f0d0*/  IMAD.MOV.U32 R4, RZ, RZ, 0x1f ;  /* 0x0000001fff047424 */ /* 0x000fe200078e00ff */
[----:B------:R-:W-:-:S07]  /*f0e0*/  MOV R6, 0xffffffff ;  /* 0xffffffff00067802 */ /* 0x000fce0000000f00 */
[----:B-1---5:R-:W-:Y:S05]  /*f0f0*/  WARPSYNC.COLLECTIVE R6, `(.L_x_7106) ;  /* 0x0000000006087348 */ /* 0x022fea0003c00000 */
[----:B------:R2:W3:Y:S02]  /*f100*/  SHFL.BFLY P0, R11, R164, R5, R4 ;  /* 0x0c000005a40b7389 */ /* 0x0004e40000000004 */
[----:B-123-5:R-:W-:Y:S05]  /*f110*/  ENDCOLLECTIVE ;  /* 0x000000000000791b */ /* 0x02efea0003800000 */
.L_x_7106:
[----:B------:R-:W-:Y:S02]  /*f120*/  IMAD.MOV.U32 R9, RZ, RZ, R11 ;  /* 0x000000ffff097224 */ /* 0x000fe400078e000b */
[----:B------:R-:W-:Y:S02]  /*f130*/  IMAD.MOV.U32 R5, RZ, RZ, 0x1 ;  /* 0x00000001ff057424 */ /* 0x000fe400078e00ff */
[----:B------:R-:W-:-:S05]  /*f140*/  FADD.FTZ R9, R9, R164 ;  /* 0x000000a409097221 */ /* 0x000fca0000010000 */
[----:B------:R-:W-:-:S07]  /*f150*/  MOV R164, R9 ;  /* 0x0000000900a47202 */ /* 0x000fce0000000f00 */
[----:B------:R-:W-:Y:S05]  /*f160*/  WARPSYNC.COLLECTIVE R6, `(.L_x_7107) ;  /* 0x0000000006087348 */ /* 0x000fea0003c00000 */
[----:B------:R1:W2:Y:S02]  /*f170*/  SHFL.BFLY P0, R11, R164, R5, R4 ;  /* 0x0c000005a40b7389 */ /* 0x0002a40000000004 */
[----:B-12---:R-:W-:Y:S05]  /*f180*/  ENDCOLLECTIVE ;  /* 0x000000000000791b */ /* 0x006fea0003800000 */
.L_x_7107:
[----:B------:R-:W-:Y:S01]  /*f190*/  MOV R164, R171 ;  /* 0x000000ab00a47202 */ /* 0x000fe20000000f00 */
[----:B------:R-:W-:Y:S01]  /*f1a0*/  IMAD.MOV.U32 R5, RZ, RZ, 0x2 ;  /* 0x00000002ff057424 */ /* 0x000fe200078e00ff */
[----:B------:R-:W-:-:S07]  /*f1b0*/  MOV R8, R11 ;  /* 0x0000000b00087202 */ /* 0x000fce0000000f00 */
[----:B------:R-:W-:Y:S05]  /*f1c0*/  WARPSYNC.COLLECTIVE R6, `(.L_x_7108) ;  /* 0x0000000006087348 */ /* 0x000fea0003c00000 */
[----:B------:R1:W2:Y:S02]  /*f1d0*/  SHFL.BFLY P0, R11, R164, R5, R4 ;  /* 0x0c000005a40b7389 */ /* 0x0002a40000000004 */
[----:B-12---:R-:W-:Y:S05]  /*f1e0*/  ENDCOLLECTIVE ;  /* 0x000000000000791b */ /* 0x006fea0003800000 */
.L_x_7108:
[----:B------:R-:W-:Y:S01]  /*f1f0*/  FADD.FTZ R8, R9, R8 ;  /* 0x0000000809087221 */ /* 0x000fe20000010000 */
[----:B------:R-:W-:Y:S01]  /*f200*/  FADD.FTZ R10, R11, R171 ;  /* 0x000000ab0b0a7221 */ /* 0x000fe20000010000 */
[----:B------:R-:W-:-:S04]  /*f210*/  MOV R5, 0x1 ;  /* 0x0000000100057802 */ /* 0x000fc80000000f00 */
[----:B------:R-:W-:-:S07]  /*f220*/  MOV R164, R10 ;  /* 0x0000000a00a47202 */ /* 0x000fce0000000f00 */
[----:B------:R-:W-:Y:S05]  /*f230*/  WARPSYNC.COLLECTIVE R6, `(.L_x_7109) ;  /* 0x0000000006087348 */ /* 0x000fea0003c00000 */
[----:B------:R1:W2:Y:S02]  /*f240*/  SHFL.BFLY P0, R11, R164, R5, R4 ;  /* 0x0c000005a40b7389 */ /* 0x0002a40000000004 */
[----:B-12---:R-:W-:Y:S05]  /*f250*/  ENDCOLLECTIVE ;  /* 0x000000000000791b */ /* 0x006fea0003800000 */
.L_x_7109:
[----:B------:R-:W-:Y:S05]  /*f260*/  BRA `(.L_x_7110) ;  /* 0xfffffff4005c7947 */ /* 0x000fea000383ffff */
.L_x_7111:
        /* <DEDUP_REMOVED lines=9> */
.L_x_10301:


//--------------------- .text._ZN5flash24flash_fwd_splitkv_kernelI23Flash_fwd_kernel_traitsILi32ELi64ELi128ELi4ELb0ELb0EN7cutlass6half_tE19Flash_kernel_traitsILi32ELi64ELi128ELi4ES3_EELb0ELb1ELb0ELb0ELb0ELb0ELb0ELb1EEEvNS_16Flash_fwd_paramsE --------------------------
	.section	.text._ZN5flash24flash_fwd_splitkv_kernelI23Flash_fwd_kernel_traitsILi32ELi64ELi128ELi4ELb0ELb0EN7cutlass6half_tE19Flash_kernel_traitsILi32ELi64ELi128ELi4ES3_EELb0ELb1ELb0ELb0ELb0ELb0ELb0ELb1EEEvNS_16Flash_fwd_paramsE,"ax",@progbits
	.align	128
        .global         _ZN5flash24flash_fwd_splitkv_kernelI23Flash_fwd_kernel_traitsILi32ELi64ELi128ELi4ELb0ELb0EN7cutlass6half_tE19Flash_kernel_traitsILi32ELi64ELi128ELi4ES3_EELb0ELb1ELb0ELb0ELb0ELb0ELb0ELb1EEEvNS_16Flash_fwd_paramsE
        .type           _ZN5flash24flash_fwd_splitkv_kernelI23Flash_fwd_kernel_traitsILi32ELi64ELi128ELi4ELb0ELb0EN7cutlass6half_tE19Flash_kernel_traitsILi32ELi64ELi128ELi4ES3_EELb0ELb1ELb0ELb0ELb0ELb0ELb0ELb1EEEvNS_16Flash_fwd_paramsE,@function
        .size           _ZN5flash24flash_fwd_splitkv_kernelI23Flash_fwd_kernel_traitsILi32ELi64ELi128ELi4ELb0ELb0EN7cutlass6half_tE19Flash_kernel_traitsILi32ELi64ELi128ELi4ES3_EELb0ELb1ELb0ELb0ELb0ELb0ELb0ELb1EEEvNS_16Flash_fwd_paramsE,(.L_x_10302 - _ZN5flash24flash_fwd_splitkv_kernelI23Flash_fwd_kernel_traitsILi32ELi64ELi128ELi4ELb0ELb0EN7cutlass6half_tE19Flash_kernel_traitsILi32ELi64ELi128ELi4ES3_EELb0ELb1ELb0ELb0ELb0ELb0ELb0ELb1EEEvNS_16Flash_fwd_paramsE)
        .other          _ZN5flash24flash_fwd_splitkv_kernelI23Flash_fwd_kernel_traitsILi32ELi64ELi128ELi4ELb0ELb0EN7cutlass6half_tE19Flash_kernel_traitsILi32ELi64ELi128ELi4ES3_EELb0ELb1ELb0ELb0ELb0ELb0ELb0ELb1EEEvNS_16Flash_fwd_paramsE,@"STO_CUDA_ENTRY STV_DEFAULT"
_ZN5flash24flash_fwd_splitkv_kernelI23Flash_fwd_kernel_traitsILi32ELi64ELi128ELi4ELb0ELb0EN7cutlass6half_tE19Flash_kernel_traitsILi32ELi64ELi128ELi4ES3_EELb0ELb1ELb0ELb0ELb0ELb0ELb0ELb1EEEvNS_16Flash_fwd_paramsE:
.text._ZN5flash24flash_fwd_splitkv_kernelI23Flash_fwd_kernel_traitsILi32ELi64ELi128ELi4ELb0ELb0EN7cutlass6half_tE19Flash_kernel_traitsILi32ELi64ELi128ELi4ES3_EELb0ELb1ELb0ELb0ELb0ELb0ELb0ELb1EEEvNS_16Flash_fwd_paramsE:
[----:B------:R-:W-:Y:S01]  /*0000*/  LDC R1, c[0x0][0x37c] ;  /* 0x0000df00ff017b82 */ /* 0x000fe20000000800 */
[----:B------:R-:W1:Y:S07]  /*0010*/  S2R R169, SR_CTAID.X ;  /* 0x0000000000a97919 */ /* 0x000e6e0000002500 */
[----:B------:R-:W2:Y:S01]  /*0020*/  LDC.64 R84, c[0x0][0x348] ;  /* 0x0000d200ff547b82 */ /* 0x000ea20000000a00 */
[----:B------:R-:W-:Y:S01]  /*0030*/  BSSY.RECONVERGENT B3, `(.L_x_7112) ;  /* 0x0000005000037945 */ /* 0x000fe20003800200 */
[----:B------:R-:W-:Y:S01]  /*0040*/  MOV R166, 0x80 ;  /* 0x0000008000a67802 */ /* 0x000fe20000000f00 */
[----:B------:R-:W3:Y:S01]  /*0050*/  S2R R168, SR_CTAID.Y ;  /* 0x0000000000a87919 */ /* 0x000ee20000002600 */
[----:B------:R-:W4:Y:S05]  /*0060*/  S2R R167, SR_CTAID.Z ;  /* 0x0000000000a77919 */ /* 0x000f2a0000002700 */
[----:B-1234-:R-:W-:Y:S05]  /*0070*/  CALL.REL.NOINC `($_ZN5flash24flash_fwd_splitkv_kernelI23Flash_fwd_kernel_traitsILi32ELi64ELi128ELi4ELb0ELb0EN7cutlass6half_tE19Flash_kernel_traitsILi32ELi64ELi128ELi4ES3_EELb0ELb1ELb0ELb0ELb0ELb0ELb0ELb1EEEvNS_16Flash_fwd_paramsE$_ZN5flash30compute_attn_1rowblock_splitkvI23Flash_fwd_kernel_traitsILi32ELi64ELi128ELi4ELb0ELb0EN7cutlass6half_tE19Flash_kernel_traitsILi32ELi64ELi128ELi4ES3_EELb0ELb1ELb0ELb0ELb0ELb0ELb0ELb1ENS_16Flash_fwd_paramsEEEvRKT8_iiiii) ;  /* 0x0000000000087944 */ /* 0x01efea0003c00000 */
[----:B------:R-:W-:Y:S05]  /*0080*/  BSYNC.RECONVERGENT B3 ;  /* 0x0000000000037941 */ /* 0x000fea0003800200 */
.L_x_7112:
[----:B------:R-:W-:Y:S05]  /*0090*/  EXIT ;  /* 0x000000000000794d */ /* 0x000fea0003800000 */
        .type           $_ZN5flash24flash_fwd_splitkv_kernelI23Flash_fwd_kernel_traitsILi32ELi64ELi128ELi4ELb0ELb0EN7cutlass6half_tE19Flash_kernel_traitsILi32ELi64ELi128ELi4ES3_EELb0ELb1ELb0ELb0ELb0ELb0ELb0ELb1EEEvNS_16Flash_fwd_paramsE$_ZN5flash30compute_attn_1rowblock_splitkvI23Flash_fwd_kernel_traitsILi32ELi64ELi128ELi4ELb0ELb0EN7cutlass6half_tE19Flash_kernel_traitsILi32ELi64ELi128ELi4ES3_EELb0ELb1ELb0ELb0ELb0ELb0ELb0ELb1ENS_16Flash_fwd_paramsEEEvRKT8_iiiii,@function
        .size           $_ZN5flash24flash_fwd_splitkv_kernelI23Flash_fwd_kernel_traitsILi32ELi64ELi128ELi4ELb0ELb0EN7cutlass6half_tE19Flash_kernel_traitsILi32ELi64ELi128ELi4ES3_EELb0ELb1ELb0ELb0ELb0ELb0ELb0ELb1EEEvNS_16Flash_fwd_paramsE$_ZN5flash30compute_attn_1rowblock_splitkvI23Flash_fwd_kernel_traitsILi32ELi64ELi128ELi4ELb0ELb0EN7cutlass6half_tE19Flash_kernel_traitsILi32ELi64ELi128ELi4ES3_EELb0ELb1ELb0ELb0ELb0ELb0ELb0ELb1ENS_16Flash_fwd_paramsEEEvRKT8_iiiii,(.L_x_10302 - $_ZN5flash24flash_fwd_splitkv_kernelI23Flash_fwd_kernel_traitsILi32ELi64ELi128ELi4ELb0ELb0EN7cutlass6half_tE19Flash_kernel_traitsILi32ELi64ELi128ELi4ES3_EELb0ELb1ELb0ELb0ELb0ELb0ELb0ELb1EEEvNS_16Flash_fwd_paramsE$_ZN5flash30compute_attn_1rowblock_splitkvI23Flash_fwd_kernel_traitsILi32ELi64ELi128ELi4ELb0ELb0EN7cutlass6half_tE19Flash_kernel_traitsILi32ELi64ELi128ELi4ES3_EELb0ELb1ELb0ELb0ELb0ELb0ELb0ELb1ENS_16Flash_fwd_paramsEEEvRKT8_iiiii)
$_ZN5flash24flash_fwd_splitkv_kernelI23Flash_fwd_kernel_traitsILi32ELi64ELi128ELi4ELb0ELb0EN7cutlass6half_tE19Flash_kernel_traitsILi32ELi64ELi128ELi4ES3_EELb0ELb1ELb0ELb0ELb0ELb0ELb0ELb1EEEvNS_16Flash_fwd_paramsE$_ZN5flash30compute_attn_1rowblock_splitkvI23Flash_fwd_kernel_traitsILi32ELi64ELi128ELi4ELb0ELb0EN7cutlass6half_tE19Flash_kernel_traitsILi32ELi64ELi128ELi4ES3_EELb0ELb1ELb0ELb0ELb0ELb0ELb0ELb1ENS_16Flash_fwd_paramsEEEvRKT8_iiiii:
        /* <DEDUP_REMOVED lines=38> */
.L_x_7114:
[----:B------:R-:W-:Y:S05]  /*0300*/  BSYNC.RECONVERGENT B0 ;  /* 0x0000000000007941 */ /* 0x000fea0003800200 */
.L_x_7113:
[----:B------:R-:W-:Y:S04]  /*0310*/  BSSY.RECONVERGENT B0, `(.L_x_7115) ;  /* 0x0000007000007945 */ /* 0x000fe80003800200 */
[----:B------:R-:W-:Y:S05]  /*0320*/  @!P3 BRA `(.L_x_7116) ;  /* 0x000000000014b947 */ /* 0x000fea0003800000 */
[----:B-----5:R-:W3:Y:S02]  /*0330*/  LD.E.U8 R0, desc[UR4][R84.64+0x1b2] ;  /* 0x0001b20454007980 */ /* 0x020ee4000c101100 */
[----:B---3--:R-:W-:-:S13]  /*0340*/  ISETP.NE.AND P1, PT, R0, RZ, PT ;  /* 0x000000ff0000720c */ /* 0x008fda0003f25270 */
[----:B------:R-:W3:Y:S02]  /*0350*/  @P1 LD.E R7, desc[UR4][R12.64+0x4] ;  /* 0x000004040c071980 */ /* 0x000ee4000c101900 */
[----:B---3--:R-:W-:-:S06]  /*0360*/  @P1 IADD3 R0, PT, PT, R7, -R10, RZ ;  /* 0x8000000a07001210 */ /* 0x008fcc0007ffe0ff */
[----:B------:R3:W5:Y:S02]  /*0370*/  @!P1 LD.E R0, desc[UR4][R12.64] ;  /* 0x000000040c009980 */ /* 0x000764000c101900 */
.L_x_7116:
[----:B------:R-:W-:Y:S05]  /*0380*/  BSYNC.RECONVERGENT B0 ;  /* 0x0000000000007941 */ /* 0x000fea0003800200 */
.L_x_7115:
        /* <DEDUP_REMOVED lines=9> */
.L_x_7118:
[----:B------:R-:W4:Y:S01]  /*0420*/  LD.E.64 R2, desc[UR4][R84.64+0x108] ;  /* 0x0001080454027980 */ /* 0x000f22000c101b00 */
[----:B------:R-:W-:Y:S01]  /*0430*/  BSSY.RECONVERGENT B0, `(.L_x_7120) ;  /* 0x0000006000007945 */ /* 0x000fe20003800200 */
[----:B------:R-:W-:Y:S01]  /*0440*/  IMAD.MOV.U32 R0, RZ, RZ, RZ ;  /* 0x000000ffff007224 */ /* 0x000fe200078e00ff */
[----:B----4-:R-:W-:-:S04]  /*0450*/  ISETP.NE.U32.AND P0, PT, R2, RZ, PT ;  /* 0x000000ff0200720c */ /* 0x010fc80003f05070 */
[----:B------:R-:W-:-:S13]  /*0460*/  ISETP.NE.AND.EX P0, PT, R3, RZ, PT, P0 ;  /* 0x000000ff0300720c */ /* 0x000fda0003f05300 */
[----:B------:R-:W-:Y:S05]  /*0470*/  @!P0 BRA `(.L_x_7121) ;  /* 0x0000000000048947 */ /* 0x000fea0003800000 */
[----:B------:R4:W5:Y:S02]  /*0480*/  LD.E R0, desc[UR4][R84.64+0xbc] ;  /* 0x0000bc0454007980 */ /* 0x000964000c101900 */
.L_x_7121:
[----:B------:R-:W-:Y:S05]  /*0490*/  BSYNC.RECONVERGENT B0 ;  /* 0x0000000000007941 */ /* 0x000fea0003800200 */
.L_x_7120:
[----:B-----5:R-:W-:Y:S02]  /*04a0*/  IADD3 R61, PT, PT, R69, R0, RZ ;  /* 0x00000000453d7210 */ /* 0x020fe40007ffe0ff */
.L_x_7119:
[----:B------:R-:W-:Y:S05]  /*04b0*/  BSYNC.RECONVERGENT B1 ;  /* 0x0000000000017941 */ /* 0x000fea0003800200 */
.L_x_7117:
[----:B------:R-:W-:Y:S01]  /*04c0*/  IMAD.SHL.U32 R75, R169, 0x40, RZ ;  /* 0x00000040a94b7824 */ /* 0x000fe200078e00ff */
[----:B------:R-:W-:Y:S01]  /*04d0*/  MOV R2, R166 ;  /* 0x000000a600027202 */ /* 0x000fe20000000f00 */
[----:B------:R-:W-:-:S03]  /*04e0*/  IMAD.MOV.U32 R3, RZ, RZ, 0x0 ;  /* 0x00000000ff037424 */ /* 0x000fc600078e00ff */
[----:B------:R-:W-:-:S13]  /*04f0*/  ISETP.GT.AND P0, PT, R170, R75, PT ;  /* 0x0000004baa00720c */ /* 0x000fda0003f04270 */
[----:B-1234-:R-:W-:Y:S05]  /*0500*/  @!P0 RET.REL.NODEC R2 `(_ZN5flash24flash_fwd_splitkv_kernelI23Flash_fwd_kernel_traitsILi32ELi64ELi128ELi4ELb0ELb0EN7cutlass6half_tE19Flash_kernel_traitsILi32ELi64ELi128ELi4ES3_EELb0ELb1ELb0ELb0ELb0ELb0ELb0ELb1EEEvNS_16Flash_fwd_paramsE) ;  /* 0xfffffff802bc8950 */ /* 0x01efea0003c3ffff */
        /* <DEDUP_REMOVED lines=88> */
.L_x_7124:
[----:B------:R-:W-:Y:S05]  /*0a90*/  BSYNC.RECONVERGENT B0 ;  /* 0x0000000000007941 */ /* 0x000fea0003800200 */
.L_x_7123:
[----:B------:R-:W-:Y:S01]  /*0aa0*/  MOV R167, 0x0 ;  /* 0x0000000000a77802 */ /* 0x000fe20000000f00 */
[----:B------:R1:W-:Y:S03]  /*0ab0*/  @!P3 ST.E desc[UR4][R16.64], R0 ;  /* 0x000000001000b985 */ /* 0x0003e6000c101904 */
[----:B-12---:R-:W-:Y:S05]  /*0ac0*/  @P2 RET.REL.NODEC R166 `(_ZN5flash24flash_fwd_splitkv_kernelI23Flash_fwd_kernel_traitsILi32ELi64ELi128ELi4ELb0ELb0EN7cutlass6half_tE19Flash_kernel_traitsILi32ELi64ELi128ELi4ES3_EELb0ELb1ELb0ELb0ELb0ELb0ELb0ELb1EEEvNS_16Flash_fwd_paramsE) ;  /* 0xfffffff4a64c2950 */ /* 0x006fea0003c3ffff */
[----:B------:R-:W-:Y:S02]  /*0ad0*/  MOV R3, 0x7f800000 ;  /* 0x7f80000000037802 */ /* 0x000fe40000000f00 */
[----:B------:R-:W-:-:S03]  /*0ae0*/  MOV R167, 0x0 ;  /* 0x0000000000a77802 */ /* 0x000fc60000000f00 */
[----:B------:R1:W-:Y:S02]  /*0af0*/  ST.E desc[UR4][R16.64+0x80], R3 ;  /* 0x0000800310007985 */ /* 0x0003e4000c101904 */
[----:B-1----:R-:W-:Y:S05]  /*0b00*/  RET.REL.NODEC R166 `(_ZN5flash24flash_fwd_splitkv_kernelI23Flash_fwd_kernel_traitsILi32ELi64ELi128ELi4ELb0ELb0EN7cutlass6half_tE19Flash_kernel_traitsILi32ELi64ELi128ELi4ES3_EELb0ELb1ELb0ELb0ELb0ELb0ELb0ELb1EEEvNS_16Flash_fwd_paramsE) ;  /* 0xfffffff4a63c7950 */ /* 0x002fea0003c3ffff */
.L_x_7122:
        /* <DEDUP_REMOVED lines=48> */
[C---:B------:R-:W-:Y:S02]  /*0e10*/  LEA R174, P0, R10.reuse, R176, 0x2 ;  /* 0x000000b00aae7211 */ /* 0x040fe400078010ff */
        /* <DEDUP_REMOVED lines=54> */
.L_x_7126:
        /* <DEDUP_REMOVED lines=26> */
[----:B--2---:R-:W-:-:S03]  /*1320*/  @!P2 IMAD R3, R157, R9, RZ ;  /* 0x000000099d03a224 */ /* 0x004fc600078e02ff */
[----:B------:R-:W-:Y:S01]  /*1330*/  ISETP.GT.U32.AND P1, PT, R2, R11, PT ;  /* 0x0000000b0200720c */ /* 0x000fe20003f24070 */
[----:B------:R-:W-:Y:S02]  /*1340*/  @!P2 IMAD R3, R4, R156, R3 ;  /* 0x0000009c0403a224 */ /* 0x000fe400078e0203 */
[----:B------:R-:W-:Y:S01]  /*1350*/  @!P2 IMAD.WIDE.U32 R20, R156, R9, RZ ;  /* 0x000000099c14a225 */ /* 0x000fe200078e00ff */
[----:B-----5:R-:W-:-:S03]  /*1360*/  @!P2 SHF.R.S32.HI R4, RZ, 0x1f, R8 ;  /* 0x0000001fff04a819 */ /* 0x020fc60000011408 */
[----:B---3--:R-:W-:Y:S01]  /*1370*/  @!P2 IMAD R5, R17, R8, RZ ;  /* 0x000000081105a224 */ /* 0x008fe200078e02ff */
        /* <DEDUP_REMOVED lines=16> */
[----:B----4-:R-:W-:Y:S01]  /*1480*/  @!P2 IMAD R2, R159, R9, RZ ;  /* 0x000000099f02a224 */ /* 0x010fe200078e02ff */
[----:B------:R-:W-:Y:S01]  /*1490*/  LEA R16, R57, 0xffffff80, 0x7 ;  /* 0xffffff8039107811 */ /* 0x000fe200078e38ff */
[----:B------:R-:W-:Y:S01]  /*14a0*/  @P3 VIADD R7, R7, 0x1 ;  /* 0x0000000107073836 */ /* 0x000fe20000000000 */
[----:B------:R-:W-:-:S02]  /*14b0*/  @!P2 SHF.R.S32.HI R3, RZ, 0x1f, R9 ;  /* 0x0000001fff03a819 */ /* 0x000fc40000011409 */
[----:B------:R-:W-:Y:S02]  /*14c0*/  MOV R20, R6 ;  /* 0x0000000600147202 */ /* 0x000fe40000000f00 */
[----:B------:R-:W-:Y:S01]  /*14d0*/  MOV R21, R5 ;  /* 0x0000000500157202 */ /* 0x000fe20000000f00 */
[----:B------:R-:W-:Y:S01]  /*14e0*/  IMAD R4, R157, R16, RZ ;  /* 0x000000109d047224 */ /* 0x000fe200078e02ff */
[----:B------:R-:W-:Y:S01]  /*14f0*/  @!P0 IADD3 R7, PT, PT, -R7, RZ, RZ ;  /* 0x000000ff07078210 */ /* 0x000fe20007ffe1ff */
[----:B------:R-:W-:Y:S02]  /*1500*/  @!P2 IMAD R2, R3, R158, R2 ;  /* 0x0000009e0302a224 */ /* 0x000fe400078e0202 */
[----:B------:R-:W-:Y:S01]  /*1510*/  IMAD.WIDE.U32 R20, R156, R16, R20 ;  /* 0x000000109c147225 */ /* 0x000fe200078e0014 */
[----:B------:R-:W-:-:S03]  /*1520*/  @!P1 LOP3.LUT R7, RZ, R0, RZ, 0x33, !PT ;  /* 0x00000000ff079212 */ /* 0x000fc600078e33ff */
[----:B------:R-:W-:Y:S01]  /*1530*/  @!P2 IMAD.WIDE.U32 R24, R158, R9, RZ ;  /* 0x000000099e18a225 */ /* 0x000fe200078e00ff */
[----:B------:R-:W-:Y:S02]  /*1540*/  IADD3 R11, PT, PT, R21, R4, RZ ;  /* 0x00000004150b7210 */ /* 0x000fe40007ffe0ff */
[----:B------:R-:W-:Y:S01]  /*1550*/  @!P2 SHF.R.S32.HI R3, RZ, 0x1f, R8 ;  /* 0x0000001fff03a819 */ /* 0x000fe20000011408 */
[----:B------:R-:W-:Y:S01]  /*1560*/  @P2 IMAD.IADD R9, R9, 0x1, R10 ;  /* 0x0000000109092824 */ /* 0x000fe200078e020a */
[----:B------:R-:W-:Y:S01]  /*1570*/  @!P2 IADD3 R25, PT, PT, R25, R2, RZ ;  /* 0x000000021919a210 */ /* 0x000fe20007ffe0ff */
[----:B------:R-:W-:Y:S01]  /*1580*/  @!P2 IMAD R2, R19, R8, RZ ;  /* 0x000000081302a224 */ /* 0x000fe200078e02ff */
[----:B------:R-:W-:Y:S01]  /*1590*/  MOV R10, R20 ;  /* 0x00000014000a7202 */ /* 0x000fe20000000f00 */
[----:B------:R-:W-:Y:S01]  /*15a0*/  IMAD R5, R13, R7, RZ ;  /* 0x000000070d057224 */ /* 0x000fe200078e02ff */
[----:B------:R-:W-:Y:S01]  /*15b0*/  SHF.R.S32.HI R4, RZ, 0x1f, R7 ;  /* 0x0000001fff047819 */ /* 0x000fe20000011407 */
[----:B------:R-:W-:-:S02]  /*15c0*/  @!P2 IMAD R2, R18, R3, R2 ;  /* 0x000000031202a224 */ /* 0x000fc400078e0202 */
[----:B------:R-:W-:-:S04]  /*15d0*/  @!P2 IMAD.WIDE.U32 R18, R18, R8, R24 ;  /* 0x000000081212a225 */ /* 0x000fc800078e0018 */
[----:B------:R-:W-:-:S04]  /*15e0*/  IMAD.WIDE.U32 R10, R12, R7, R10 ;  /* 0x000000070c0a7225 */ /* 0x000fc800078e000a */
[----:B------:R-:W-:Y:S02]  /*15f0*/  IMAD R4, R12, R4, R5 ;  /* 0x000000040c047224 */ /* 0x000fe400078e0205 */
[----:B------:R-:W-:-:S04]  /*1600*/  @P2 IMAD.WIDE.U32 R6, R158, R9, RZ ;  /* 0x000000099e062225 */ /* 0x000fc800078e00ff */
[----:B------:R-:W-:Y:S02]  /*1610*/  @P2 IMAD R3, R159, R9, RZ ;  /* 0x000000099f032224 */ /* 0x000fe400078e02ff */
[----:B------:R-:W-:Y:S01]  /*1620*/  @!P2 IMAD.IADD R17, R19, 0x1, R2 ;  /* 0x000000011311a824 */ /* 0x000fe200078e0202 */
[----:B------:R-:W-:Y:S01]  /*1630*/  IADD3 R2, PT, PT, R11, R4, RZ ;  /* 0x000000040b027210 */ /* 0x000fe20007ffe0ff */
[----:B------:R-:W-:Y:S01]  /*1640*/  @P2 IMAD.IADD R17, R7, 0x1, R3 ;  /* 0x0000000107112824 */ /* 0x000fe200078e0203 */
[----:B------:R-:W-:Y:S02]  /*1650*/  MOV R12, R10 ;  /* 0x0000000a000c7202 */ /* 0x000fe40000000f00 */
[----:B------:R-:W-:Y:S02]  /*1660*/  @P2 MOV R18, R6 ;  /* 0x0000000600122202 */ /* 0x000fe40000000f00 */
[----:B------:R-:W-:Y:S02]  /*1670*/  MOV R11, RZ ;  /* 0x000000ff000b7202 */ /* 0x000fe40000000f00 */
.L_x_7127:
[----:B------:R-:W-:Y:S05]  /*1680*/  BSYNC.RECONVERGENT B0 ;  /* 0x0000000000007941 */ /* 0x000fea0003800200 */
.L_x_7125:
        /* <DEDUP_REMOVED lines=22> */
[----:B------:R-:W-:Y:S01]  /*17f0*/  IMAD R19, R20, R3, R19 ;  /* 0x0000000314137224 */ /* 0x000fe200078e0213 */
[----:B------:R-:W-:-:S04]  /*1800*/  SHF.L.U32 R3, R62, 0x3, RZ ;  /* 0x000000033e037819 */ /* 0x000fc800000006ff */
[----:B------:R-:W-:Y:S02]  /*1810*/  ISETP.GT.U32.AND P3, PT, R6, R19, PT ;  /* 0x000000130600720c */ /* 0x000fe40003f64070 */
[----:B------:R-:W-:-:S04]  /*1820*/  LOP3.LUT R10, R3, 0x18, RZ, 0xc0, !PT ;  /* 0x00000018030a7812 */ /* 0x000fc800078ec0ff */
[----:B------:R-:W-:Y:S01]  /*1830*/  IADD3 R30, P1, PT, R10, R18, RZ ;  /* 0x000000120a1e7210 */ /* 0x000fe20007f3e0ff */
[----:B------:R-:W1:Y:S06]  /*1840*/  S2R R60, SR_CgaCtaId ;  /* 0x00000000003c7919 */ /* 0x000e6c0000008800 */
[----:B------:R-:W-:Y:S02]  /*1850*/  @!P3 IMAD.IADD R19, R19, 0x1, -R6 ;  /* 0x000000011313b824 */ /* 0x000fe400078e0a06 */
[----:B------:R-:W-:Y:S02]  /*1860*/  IMAD.X R31, RZ, RZ, R17, P1 ;  /* 0x000000ffff1f7224 */ /* 0x000fe400008e0611 */
[----:B------:R-:W-:Y:S01]  /*1870*/  IMAD.MOV.U32 R7, RZ, RZ, RZ ;  /* 0x000000ffff077224 */ /* 0x000fe200078e00ff */
[----:B------:R-:W-:-:S02]  /*1880*/  ISETP.GE.U32.AND P1, PT, R19, R6, PT ;  /* 0x000000061300720c */ /* 0x000fc40003f26070 */
[----:B------:R-:W-:Y:S01]  /*1890*/  LOP3.LUT R21, R167, R0, RZ, 0x3c, !PT ;  /* 0x00000000a7157212 */ /* 0x000fe200078e3cff */
[-C--:B------:R-:W-:Y:S01]  /*18a0*/  IMAD R18, R11, R158.reuse, RZ ;  /* 0x0000009e0b127224 */ /* 0x080fe200078e02ff */
[----:B------:R-:W-:Y:S01]  /*18b0*/  @!P3 IADD3 R20, PT, PT, R20, 0x1, RZ ;  /* 0x000000011414b810 */ /* 0x000fe20007ffe0ff */
[----:B------:R1:W5:Y:S01]  /*18c0*/  @P4 LD.E R7, desc[UR4][R32.64] ;  /* 0x0000000420074980 */ /* 0x000362000c101900 */
[----:B------:R-:W-:Y:S02]  /*18d0*/  ISETP.GE.AND P2, PT, R21, RZ, PT ;  /* 0x000000ff1500720c */ /* 0x000fe40003f46270 */
[----:B------:R-:W-:Y:S01]  /*18e0*/  ISETP.NE.AND P3, PT, R0, RZ, PT ;  /* 0x000000ff0000720c */ /* 0x000fe20003f65270 */
[C---:B------:R-:W-:Y:S02]  /*18f0*/  IMAD R18, R16.reuse, R159, R18 ;  /* 0x0000009f10127224 */ /* 0x040fe400078e0212 */
[----:B------:R-:W-:-:S04]  /*1900*/  IMAD.WIDE.U32 R30, R16, R158, R30 ;  /* 0x0000009e101e7225 */ /* 0x000fc800078e001e */
[----:B------:R-:W-:Y:S01]  /*1910*/  @P1 VIADD R20, R20, 0x1 ;  /* 0x0000000114141836 */ /* 0x000fe20000000000 */
[----:B------:R-:W-:Y:S01]  /*1920*/  SHF.R.U32.HI R64, RZ, 0x2, R62 ;  /* 0x00000002ff407819 */ /* 0x000fe2000001163e */
[----:B------:R-:W-:Y:S01]  /*1930*/  IMAD.MOV.U32 R65, RZ, RZ, RZ ;  /* 0x000000ffff417224 */ /* 0x000fe200078e00ff */
[----:B------:R-:W-:Y:S02]  /*1940*/  IADD3 R31, PT, PT, R31, R18, RZ ;  /* 0x000000121f1f7210 */ /* 0x000fe40007ffe0ff */
[----:B------:R-:W-:Y:S02]  /*1950*/  LOP3.LUT R21, R3, 0xc0, RZ, 0xc0, !PT ;  /* 0x000000c003157812 */ /* 0x000fe400078ec0ff */
[----:B------:R-:W-:-:S04]  /*1960*/  SHF.R.S32.HI R18, RZ, 0x1f, R69 ;  /* 0x0000001fff127819 */ /* 0x000fc80000011445 */
[----:B------:R-:W-:Y:S01]  /*1970*/  LEA.HI R18, R18, R69, RZ, 0x7 ;  /* 0x0000004512127211 */ /* 0x000fe200078f38ff */
[-C--:B------:R-:W-:Y:S02]  /*1980*/  IMAD R161, R157, R64.reuse, RZ ;  /* 0x000000409da17224 */ /* 0x080fe400078e02ff */
[----:B------:R-:W-:Y:S01]  /*1990*/  IMAD R165, R159, R64, RZ ;  /* 0x000000409fa57224 */ /* 0x000fe200078e02ff */
[----:B------:R-:W-:Y:S01]  /*19a0*/  SHF.L.U32 R63, R62, 0x2, RZ ;  /* 0x000000023e3f7819 */ /* 0x000fe200000006ff */
[----:B------:R-:W-:-:S03]  /*19b0*/  VIADD R59, R57, 0xffffffff ;  /* 0xffffffff393b7836 */ /* 0x000fc60000000000 */
[----:B------:R-:W-:Y:S01]  /*19c0*/  LOP3.LUT R73, R63, 0xc, RZ, 0xc0, !PT ;  /* 0x0000000c3f497812 */ /* 0x000fe200078ec0ff */
[----:B------:R-:W-:Y:S02]  /*19d0*/  IMAD.SHL.U32 R56, R59, 0x80, RZ ;  /* 0x000000803b387824 */ /* 0x000fe400078e00ff */
[----:B--2---:R-:W-:Y:S02]  /*19e0*/  @P0 IMAD R16, R27, R172, RZ ;  /* 0x000000ac1b100224 */ /* 0x004fe400078e02ff */
[-C--:B---3--:R-:W-:Y:S02]  /*19f0*/  @!P0 IMAD R6, R29, R168.reuse, RZ ;  /* 0x000000a81d068224 */ /* 0x088fe400078e02ff */
[----:B-1----:R-:W-:-:S04]  /*1a00*/  @!P0 IMAD.WIDE.U32 R32, R28, R168, RZ ;  /* 0x000000a81c208225 */ /* 0x002fc800078e00ff */
[----:B------:R-:W-:-:S04]  /*1a10*/  @P0 IMAD.WIDE.U32 R28, R26, R172, RZ ;  /* 0x000000ac1a1c0225 */ /* 0x000fc800078e00ff */
[----:B------:R-:W-:Y:S02]  /*1a20*/  @!P0 IMAD.MOV.U32 R17, RZ, RZ, R32 ;  /* 0x000000ffff118224 */ /* 0x000fe400078e0020 */
[----:B------:R-:W-:Y:S01]  /*1a30*/  @P0 IMAD.MOV.U32 R17, RZ, RZ, R28 ;  /* 0x000000ffff110224 */ /* 0x000fe200078e001c */
[----:B------:R-:W-:Y:S01]  /*1a40*/  @!P0 IADD3 R19, PT, PT, R33, R6, RZ ;  /* 0x0000000621138210 */ /* 0x000fe20007ffe0ff */
[----:B------:R-:W-:Y:S02]  /*1a50*/  IMAD.MOV.U32 R6, RZ, RZ, R20 ;  /* 0x000000ffff067224 */ /* 0x000fe400078e0014 */
[----:B------:R-:W-:Y:S01]  /*1a60*/  @P0 IMAD.IADD R19, R29, 0x1, R16 ;  /* 0x000000011d130824 */ /* 0x000fe200078e0210 */
[----:B------:R-:W-:Y:S01]  /*1a70*/  IADD3 R32, P1, PT, R10, R17, RZ ;  /* 0x000000110a207210 */ /* 0x000fe20007f3e0ff */
[----:B------:R-:W-:Y:S01]  /*1a80*/  @!P2 IMAD.MOV R6, RZ, RZ, -R6 ;  /* 0x000000ffff06a224 */ /* 0x000fe200078e0a06 */
[----:B------:R-:W-:Y:S02]  /*1a90*/  @!P3 LOP3.LUT R6, RZ, R0, RZ, 0x33, !PT ;  /* 0x00000000ff06b212 */ /* 0x000fe400078e33ff */
[----:B------:R-:W-:-:S02]  /*1aa0*/  IADD3.X R33, PT, PT, RZ, R19, RZ, P1, !PT ;  /* 0x00000013ff217210 */ /* 0x000fc40000ffe4ff */
[----:B------:R-:W-:Y:S01]  /*1ab0*/  SHF.R.S32.HI R0, RZ, 0x1f, R6 ;  /* 0x0000001fff007819 */ /* 0x000fe20000011406 */
[----:B------:R-:W-:Y:S01]  /*1ac0*/  IMAD R17, R23, R6, RZ ;  /* 0x0000000617117224 */ /* 0x000fe200078e02ff */
[----:B------:R-:W-:Y:S01]  /*1ad0*/  MOV R19, 0x400 ;  /* 0x0000040000137802 */ /* 0x000fe20000000f00 */
[----:B------:R-:W-:-:S04]  /*1ae0*/  IMAD.WIDE.U32 R32, R24, R167, R32 ;  /* 0x000000a718207225 */ /* 0x000fc800078e0020 */
[----:B------:R-:W-:Y:S02]  /*1af0*/  IMAD R16, R25, R167, RZ ;  /* 0x000000a719107224 */ /* 0x000fe400078e02ff */
[----:B------:R-:W-:Y:S01]  /*1b00*/  IMAD.WIDE.U32 R28, R169, 0x40, R64 ;  /* 0x00000040a91c7825 */ /* 0x000fe200078e0040 */
[----:B------:R-:W-:-:S03]  /*1b10*/  LEA R60, R60, R19, 0x18 ;  /* 0x000000133c3c7211 */ /* 0x000fc600078ec0ff */
[----:B------:R-:W-:-:S04]  /*1b20*/  IMAD.WIDE.U32 R24, R6, R22, R30 ;  /* 0x0000001606187225 */ /* 0x000fc800078e001e */
[----:B------:R-:W-:Y:S01]  /*1b30*/  IMAD R17, R0, R22, R17 ;  /* 0x0000001600117224 */ /* 0x000fe200078e0211 */
[----:B------:R-:W-:Y:S01]  /*1b40*/  MOV R22, R32 ;  /* 0x0000002000167202 */ /* 0x000fe20000000f00 */
[----:B------:R-:W-:Y:S02]  /*1b50*/  IMAD.IADD R23, R33, 0x1, R16 ;  /* 0x0000000121177824 */ /* 0x000fe400078e0210 */
[-C--:B------:R-:W-:Y:S02]  /*1b60*/  IMAD R19, R29, R26.reuse, RZ ;  /* 0x0000001a1d137224 */ /* 0x080fe400078e02ff */
[----:B------:R-:W-:-:S04]  /*1b70*/  IMAD.WIDE.U32 R22, R28, R26, R22 ;  /* 0x0000001a1c167225 */ /* 0x000fc800078e0016 */
[----:B------:R-:W-:Y:S01]  /*1b80*/  IMAD R19, R28, R27, R19 ;  /* 0x0000001b1c137224 */ /* 0x000fe200078e0213 */
[----:B----4-:R-:W-:-:S03]  /*1b90*/  LEA R94, P1, R22, R14, 0x1 ;  /* 0x0000000e165e7211 */ /* 0x010fc600078208ff */
[----:B------:R-:W-:Y:S01]  /*1ba0*/  IMAD.IADD R19, R23, 0x1, R19 ;  /* 0x0000000117137824 */ /* 0x000fe200078e0213 */
[----:B------:R-:W-:-:S04]  /*1bb0*/  LOP3.LUT R16, R21, 0x18, R62, 0xf8, !PT ;  /* 0x0000001815107812 */ /* 0x000fc800078ef83e */
[----:B------:R-:W-:Y:S02]  /*1bc0*/  LEA.HI.X R95, R22, R15, R19, 0x1, P1 ;  /* 0x0000000f165f7211 */ /* 0x000fe400008f0c13 */
[--C-:B------:R-:W-:Y:S02]  /*1bd0*/  LOP3.LUT R16, R16, 0x18, R3.reuse, 0x78, !PT ;  /* 0x0000001810107812 */ /* 0x100fe400078e7803 */
[----:B------:R-:W-:Y:S02]  /*1be0*/  SHF.R.S32.HI R15, RZ, 0x7, R18 ;  /* 0x00000007ff0f7819 */ /* 0x000fe40000011412 */
[----:B------:R-:W-:Y:S02]  /*1bf0*/  LOP3.LUT R3, R16, 0x1f20, R3, 0xf8, !PT ;  /* 0x00001f2010037812 */ /* 0x000fe400078ef803 */
[----:B------:R-:W-:Y:S02]  /*1c00*/  VIMNMX R66, PT, PT, R160, R15, !PT ;  /* 0x0000000fa0427248 */ /* 0x000fe40007fe0100 */
[----:B------:R-:W-:Y:S01]  /*1c10*/  IADD3 R16, P0, PT, R10, R12, RZ ;  /* 0x0000000c0a107210 */ /* 0x000fe20007f1e0ff */
[----:B------:R-:W-:Y:S01]  /*1c20*/  IMAD.IADD R25, R25, 0x1, R17 ;  /* 0x0000000119197824 */ /* 0x000fe200078e0211 */
[----:B------:R-:W-:-:S02]  /*1c30*/  ISETP.GT.U32.AND P2, PT, R57, R66, PT ;  /* 0x000000423900720c */ /* 0x000fc40003f44070 */
[----:B------:R-:W-:Y:S01]  /*1c40*/  IADD3.X R17, PT, PT, RZ, R2, RZ, P0, !PT ;  /* 0x00000002ff117210 */ /* 0x000fe200007fe4ff */
[----:B------:R-:W-:-:S04]  /*1c50*/  IMAD.WIDE.U32 R24, R64, R158, R24 ;  /* 0x0000009e40187225 */ /* 0x000fc800078e0018 */
[----:B------:R-:W-:Y:S01]  /*1c60*/  IMAD.WIDE.U32 R16, R64, R156, R16 ;  /* 0x0000009c40107225 */ /* 0x000fe200078e0010 */
[----:B------:R-:W-:-:S03]  /*1c70*/  LEA R164, P0, R24, R4, 0x1 ;  /* 0x0000000418a47211 */ /* 0x000fc600078008ff */
[----:B------:R-:W-:Y:S01]  /*1c80*/  IMAD.IADD R165, R25, 0x1, R165 ;  /* 0x0000000119a57824 */ /* 0x000fe200078e02a5 */
[----:B------:R-:W-:Y:S02]  /*1c90*/  IADD3 R161, PT, PT, R17, R161, RZ ;  /* 0x000000a111a17210 */ /* 0x000fe40007ffe0ff */
[----:B------:R-:W-:Y:S01]  /*1ca0*/  LEA R162, P1, R16, R8, 0x1 ;  /* 0x0000000810a27211 */ /* 0x000fe200078208ff */
[C---:B------:R-:W-:Y:S01]  /*1cb0*/  IMAD.SHL.U32 R67, R26.reuse, 0x20, RZ ;  /* 0x000000201a437824 */ /* 0x040fe200078e00ff */
[----:B------:R-:W-:Y:S02]  /*1cc0*/  SHF.L.U64.HI R68, R26, 0x5, R27 ;  /* 0x000000051a447819 */ /* 0x000fe4000001021b */
[----:B------:R-:W-:Y:S02]  /*1cd0*/  LEA.HI.X R161, R16, R9, R161, 0x1, P1 ;  /* 0x0000000910a17211 */ /* 0x000fe400008f0ca1 */
[----:B------:R-:W-:Y:S02]  /*1ce0*/  LEA.HI.X R165, R24, R5, R165, 0x1, P0 ;  /* 0x0000000518a57211 */ /* 0x000fe400000f0ca5 */
[----:B------:R-:W-:-:S02]  /*1cf0*/  LEA.HI R13, R13, R13, RZ, 0x1 ;  /* 0x0000000d0d0d7211 */ /* 0x000fc400078f08ff */
        /* <DEDUP_REMOVED lines=13> */
[----:B-----5:R-:W-:Y:S01]  /*1dd0*/  IMAD.IADD R12, R56, 0x1, R7 ;  /* 0x00000001380c7824 */ /* 0x020fe200078e0207 */
[----:B------:R-:W-:Y:S01]  /*1de0*/  MOV R72, R56 ;  /* 0x0000003800487202 */ /* 0x000fe20000000f00 */
[C---:B------:R-:W-:Y:S01]  /*1df0*/  VIADD R88, R64.reuse, 0x60 ;  /* 0x0000006040587836 */ /* 0x040fe20000000000 */
[----:B------:R-:W-:Y:S01]  /*1e00*/  SHF.R.S32.HI R13, RZ, 0x1, R13 ;  /* 0x00000001ff0d7819 */ /* 0x000fe2000001140d */
[C---:B------:R-:W-:Y:S01]  /*1e10*/  IMAD R93, R57.reuse, -0x80, R69 ;  /* 0xffffff80395d7824 */ /* 0x040fe200078e0245 */
[C---:B------:R-:W-:Y:S01]  /*1e20*/  IADD3 R74, PT, PT, R64.reuse, 0x20, RZ ;  /* 0x00000020404a7810 */ /* 0x040fe20007ffe0ff */
[----:B------:R-:W-:Y:S01]  /*1e30*/  IMAD R91, R57, -0x80, R61 ;  /* 0xffffff80395b7824 */ /* 0x000fe200078e023d */
[----:B------:R-:W-:Y:S01]  /*1e40*/  IADD3 R90, PT, PT, R64, 0x40, RZ ;  /* 0x00000040405a7810 */ /* 0x000fe20007ffe0ff */
[----:B------:R-:W-:Y:S01]  /*1e50*/  IMAD.MOV.U32 R83, RZ, RZ, R161 ;  /* 0x000000ffff537224 */ /* 0x000fe200078e00a1 */
[----:B------:R-:W-:-:S02]  /*1e60*/  MOV R89, R57 ;  /* 0x0000003900597202 */ /* 0x000fc40000000f00 */
[----:B------:R-:W-:Y:S02]  /*1e70*/  MOV R82, R162 ;  /* 0x000000a200527202 */ /* 0x000fe40000000f00 */
[----:B------:R-:W-:Y:S02]  /*1e80*/  MOV R86, R164 ;  /* 0x000000a400567202 */ /* 0x000fe40000000f00 */
[----:B------:R-:W-:Y:S01]  /*1e90*/  MOV R87, R165 ;  /* 0x000000a500577202 */ /* 0x000fe20000000f00 */
[----:B--2---:R-:W-:Y:S02]  /*1ea0*/  IMAD R8, R21, R168, RZ ;  /* 0x000000a815087224 */ /* 0x004fe400078e02ff */
[----:B------:R-:W-:-:S04]  /*1eb0*/  IMAD.WIDE.U32 R20, R168, R20, R10 ;  /* 0x00000014a8147225 */ /* 0x000fc800078e000a */
[----:B------:R-:W-:Y:S02]  /*1ec0*/  IMAD.IADD R21, R21, 0x1, R8 ;  /* 0x0000000115157824 */ /* 0x000fe400078e0208 */
[----:B---3--:R-:W-:-:S04]  /*1ed0*/  IMAD.WIDE.U32 R14, R168, R26, R10 ;  /* 0x0000001aa80e7225 */ /* 0x008fc800078e000a */
[----:B------:R-:W-:Y:S02]  /*1ee0*/  IMAD R8, R27, R168, RZ ;  /* 0x000000a81b087224 */ /* 0x000fe400078e02ff */
[-C--:B----4-:R-:W-:Y:S02]  /*1ef0*/  IMAD R9, R97, R72.reuse, RZ ;  /* 0x0000004861097224 */ /* 0x090fe400078e02ff */
[----:B------:R-:W-:Y:S02]  /*1f00*/  IMAD.IADD R15, R15, 0x1, R8 ;  /* 0x000000010f0f7824 */ /* 0x000fe400078e0208 */
[----:B------:R-:W-:-:S04]  /*1f10*/  IMAD.WIDE.U32 R20, R96, R72, R20 ;  /* 0x0000004860147225 */ /* 0x000fc800078e0014 */
[-C--:B------:R-:W-:Y:S01]  /*1f20*/  IMAD R8, R99, R72.reuse, RZ ;  /* 0x0000004863087224 */ /* 0x080fe200078e02ff */
[----:B------:R-:W-:Y:S01]  /*1f30*/  IADD3 R21, PT, PT, R21, R9, RZ ;  /* 0x0000000915157210 */ /* 0x000fe20007ffe0ff */
[----:B------:R-:W-:-:S04]  /*1f40*/  IMAD.WIDE.U32 R14, R98, R72, R14 ;  /* 0x00000048620e7225 */ /* 0x000fc800078e000e */
        /* <DEDUP_REMOVED lines=26> */
[----:B------:R-:W-:Y:S01]  /*20f0*/  SHF.L.U64.HI R81, R80, 0x1, R81 ;  /* 0x0000000150517819 */ /* 0x000fe20000010251 */
[----:B------:R-:W-:Y:S01]  /*2100*/  IMAD.WIDE.U32 R22, R98, R15, R24 ;  /* 0x0000000f62167225 */ /* 0x000fe200078e0018 */
[----:B------:R-:W-:Y:S02]  /*2110*/  IADD3 R77, PT, PT, R21, R77, RZ ;  /* 0x0000004d154d7210 */ /* 0x000fe40007ffe0ff */
[----:B------:R-:W-:Y:S01]  /*2120*/  LEA R76, P1, R20, R18, 0x1 ;  /* 0x00000012144c7211 */ /* 0x000fe200078208ff */
[----:B------:R-:W-:Y:S01]  /*2130*/  IMAD.SHL.U32 R14, R14, 0x2, RZ ;  /* 0x000000020e0e7824 */ /* 0x000fe200078e00ff */
[----:B------:R-:W-:Y:S01]  /*2140*/  SHF.L.U32 R80, R80, 0x1, RZ ;  /* 0x0000000150507819 */ /* 0x000fe200000006ff */
[----:B------:R-:W-:Y:S01]  /*2150*/  IMAD.IADD R9, R23, 0x1, R9 ;  /* 0x0000000117097824 */ /* 0x000fe200078e0209 */
[----:B------:R-:W-:-:S02]  /*2160*/  LEA R12, P0, R22, R16, 0x1 ;  /* 0x00000010160c7211 */ /* 0x000fc400078008ff */
[----:B------:R-:W-:Y:S02]  /*2170*/  LEA.HI.X R77, R20, R19, R77, 0x1, P1 ;  /* 0x00000013144d7211 */ /* 0x000fe400008f0c4d */
[----:B------:R-:W-:Y:S02]  /*2180*/  IADD3 R78, P3, PT, R4, R80, RZ ;  /* 0x00000050044e7210 */ /* 0x000fe40007f7e0ff */
[----:B------:R-:W-:Y:S02]  /*2190*/  LEA.HI.X R9, R22, R17, R9, 0x1, P0 ;  /* 0x0000001116097211 */ /* 0x000fe400000f0c09 */
[----:B------:R-:W-:Y:S02]  /*21a0*/  IADD3 R48, P1, PT, R4, R14, RZ ;  /* 0x0000000e04307210 */ /* 0x000fe40007f3e0ff */
[C---:B------:R-:W-:Y:S02]  /*21b0*/  IADD3 R80, P2, PT, R2.reuse, R80, RZ ;  /* 0x0000005002507210 */ /* 0x040fe40007f5e0ff */
[----:B------:R-:W-:Y:S01]  /*21c0*/  IADD3 R14, P0, PT, R2, R14, RZ ;  /* 0x0000000e020e7210 */ /* 0x000fe20007f1e0ff */
[C---:B------:R-:W-:Y:S01]  /*21d0*/  IMAD.X R49, R5.reuse, 0x1, R0, P1 ;  /* 0x0000000105317824 */ /* 0x040fe200008e0600 */
[----:B------:R-:W-:Y:S01]  /*21e0*/  IADD3.X R79, PT, PT, R5, R81, RZ, P3, !PT ;  /* 0x00000051054f7210 */ /* 0x000fe20001ffe4ff */
[C---:B------:R-:W-:Y:S01]  /*21f0*/  IMAD.X R81, R3.reuse, 0x1, R81, P2 ;  /* 0x0000000103517824 */ /* 0x040fe200010e0651 */
[----:B------:R-:W-:-:S02]  /*2200*/  IADD3.X R15, PT, PT, R3, R0, RZ, P0, !PT ;  /* 0x00000000030f7210 */ /* 0x000fc400007fe4ff */
[----:B------:R-:W-:-:S13]  /*2210*/  ISETP.GE.AND P3, PT, R10, R171, PT ;  /* 0x000000ab0a00720c */ /* 0x000fda0003f66270 */
.L_x_7151:
[----:B------:R-:W-:Y:S01]  /*2220*/  SHF.L.U64.HI R2, R96, 0x6, R97 ;  /* 0x0000000660027819 */ /* 0x000fe20000010261 */
[----:B------:R-:W-:Y:S01]  /*2230*/  VIADD R91, R91, 0x80 ;  /* 0x000000805b5b7836 */ /* 0x000fe20000000000 */
[----:B------:R-:W-:Y:S01]  /*2240*/  SHF.L.U64.HI R0, R158, 0x6, R159 ;  /* 0x000000069e007819 */ /* 0x000fe2000001029f */
[----:B------:R-:W-:Y:S01]  /*2250*/  VIADD R93, R93, 0x80 ;  /* 0x000000805d5d7836 */ /* 0x000fe20000000000 */
[----:B------:R-:W-:Y:S01]  /*2260*/  SHF.L.U64.HI R104, R98, 0x6, R99 ;  /* 0x0000000662687819 */ /* 0x000fe20000010263 */
[----:B----4-:R-:W-:Y:S01]  /*2270*/  IMAD.SHL.U32 R17, R96, 0x40, RZ ;  /* 0x0000004060117824 */ /* 0x010fe200078e00ff */
[----:B------:R-:W-:Y:S01]  /*2280*/  ISETP.GE.OR P5, PT, R64, R91, P3 ;  /* 0x0000005b4000720c */ /* 0x000fe20001fa6670 */
[----:B------:R-:W-:Y:S01]  /*2290*/  IMAD.SHL.U32 R3, R158, 0x40, RZ ;  /* 0x000000409e037824 */ /* 0x000fe200078e00ff */
[----:B------:R-:W-:Y:S01]  /*22a0*/  ISETP.GE.AND P3, PT, R10, R171, PT ;  /* 0x000000ab0a00720c */ /* 0x000fe20003f66270 */
[----:B------:R-:W-:Y:S01]  /*22b0*/  UMOV UR6, URZ ;  /* 0x000000ff00067c82 */ /* 0x000fe20008000000 */
[----:B------:R-:W-:Y:S01]  /*22c0*/  ISETP.LT.OR P5, PT, R64, R93, P5 ;  /* 0x0000005d4000720c */ /* 0x000fe20002fa1670 */
[----:B------:R-:W-:Y:S01]  /*22d0*/  VIADD R89, R89, 0xffffffff ;  /* 0xffffffff59597836 */ /* 0x000fe20000000000 */
[----:B------:R-:W-:Y:S01]  /*22e0*/  ISETP.GE.OR P4, PT, R74, R91, P3 ;  /* 0x0000005b4a00720c */ /* 0x000fe20001f86670 */
[----:B------:R-:W-:Y:S01]  /*22f0*/  BSSY.RECONVERGENT B1, `(.L_x_7129) ;  /* 0x00002d2000017945 */ /* 0x000fe20003800200 */
[----:B------:R-:W-:Y:S01]  /*2300*/  IADD3 R28, P0, PT, R76, R17, RZ ;  /* 0x000000114c1c7210 */ /* 0x000fe20007f1e0ff */
[----:B------:R-:W-:Y:S01]  /*2310*/  IMAD.MOV.U32 R92, RZ, RZ, R72 ;  /* 0x000000ffff5c7224 */ /* 0x000fe200078e0048 */
[----:B------:R-:W-:Y:S01]  /*2320*/  ISETP.LT.OR P4, PT, R74, R93, P4 ;  /* 0x0000005d4a00720c */ /* 0x000fe20002781670 */
[----:B------:R-:W-:Y:S01]  /*2330*/  IMAD.SHL.U32 R105, R98, 0x40, RZ ;  /* 0x0000004062697824 */ /* 0x000fe200078e00ff */
[----:B------:R-:W-:Y:S01]  /*2340*/  IADD3 R22, P2, PT, R3, R86, RZ ;  /* 0x0000005603167210 */ /* 0x000fe20007f5e0ff */
[--C-:B------:R-:W-:Y:S01]  /*2350*/  IMAD.X R29, R77, 0x1, R2.reuse, P0 ;  /* 0x000000014d1d7824 */ /* 0x100fe200000e0602 */
[C---:B------:R-:W-:Y:S03]  /*2360*/  ISETP.GE.OR P1, PT, R90.reuse, R91, P3 ;  /* 0x0000005b5a00720c */ /* 0x040fe60001f26670 */
[----:B------:R-:W2:Y:S01]  /*2370*/  @!P5 LD.E.128 R4, desc[UR4][R76.64] ;  /* 0x000000044c04d980 */ /* 0x000ea2000c101d00 */
[----:B------:R-:W-:Y:S01]  /*2380*/  ISETP.LT.OR P1, PT, R90, R93, P1 ;  /* 0x0000005d5a00720c */ /* 0x000fe20000f21670 */
[----:B------:R-:W-:Y:S11]  /*2390*/  IMAD.X R23, R0, 0x1, R87, P2 ;  /* 0x0000000100177824 */ /* 0x000ff600010e0657 */
[----:B------:R-:W-:Y:S01]  /*23a0*/  @!UPT UIADD3 URZ, UPT, UPT, URZ, URZ, URZ ;  /* 0x000000fffffff290 */ /* 0x000fe2000fffe0ff */
[----:B------:R-:W-:Y:S02]  /*23b0*/  @!P1 IADD3 R30, P0, PT, R28, R17, RZ ;  /* 0x000000111c1e9210 */ /* 0x000fe40007f1e0ff */
[----:B------:R-:W-:Y:S03]  /*23c0*/  @!P1 IADD3 R32, P6, PT, R22, R3, RZ ;  /* 0x0000000316209210 */ /* 0x000fe60007fde0ff */
[----:B------:R-:W-:Y:S01]  /*23d0*/  @!P1 IMAD.X R31, R29, 0x1, R2, P0 ;  /* 0x000000011d1f9824 */ /* 0x000fe200000e0602 */
[----:B------:R-:W-:Y:S01]  /*23e0*/  ISETP.GE.OR P0, PT, R88, R91, P3 ;  /* 0x0000005b5800720c */ /* 0x000fe20001f06670 */
[----:B------:R-:W-:Y:S01]  /*23f0*/  @!P1 IMAD.X R33, R23, 0x1, R0, P6 ;  /* 0x0000000117219824 */ /* 0x000fe200030e0600 */
[----:B------:R-:W-:Y:S02]  /*2400*/  SHF.L.U64.HI R2, R156, 0x5, R157 ;  /* 0x000000059c027819 */ /* 0x000fe4000001029d */
[----:B------:R-:W-:Y:S01]  /*2410*/  ISETP.LT.OR P0, PT, R88, R93, P0 ;  /* 0x0000005d5800720c */ /* 0x000fe20000701670 */
[----:B--2---:R1:W-:Y:S04]  /*2420*/  @!P5 ST.E.128 desc[UR4][R86.64], R4 ;  /* 0x000000045600d985 */ /* 0x0043e8000c101d04 */
[----:B------:R2:W3:Y:S08]  /*2430*/  @!P4 LD.E.128 R24, desc[UR4][R28.64] ;  /* 0x000000041c18c980 */ /* 0x0004f0000c101d00 */
[C---:B--2---:R-:W-:Y:S04]  /*2440*/  @!P0 LEA R28, P2, R96.reuse, R28, 0x7 ;  /* 0x0000001c601c8211 */ /* 0x044fe800078438ff */
[----:B------:R-:W-:Y:S02]  /*2450*/  @!P0 LEA.HI.X R29, R96, R29, R97, 0x7, P2 ;  /* 0x0000001d601d8211 */ /* 0x000fe400010f3c61 */
[C---:B------:R-:W-:Y:S04]  /*2460*/  @!P0 LEA R34, P2, R158.reuse, R22, 0x7 ;  /* 0x000000169e228211 */ /* 0x040fe800078438ff */
[----:B------:R-:W-:Y:S02]  /*2470*/  @!P0 LEA.HI.X R35, R158, R23, R159, 0x7, P2 ;  /* 0x000000179e238211 */ /* 0x000fe400010f3c9f */
[----:B------:R-:W-:Y:S01]  /*2480*/  IADD3 R3, P2, PT, RZ, -UR6, RZ ;  /* 0x80000006ff037c10 */ /* 0x000fe2000ff5e0ff */
[----:B---3--:R-:W-:Y:S04]  /*2490*/  @!P4 ST.E.128 desc[UR4][R22.64], R24 ;  /* 0x000000181600c985 */ /* 0x008fe8000c101d04 */
[----:B------:R-:W2:Y:S04]  /*24a0*/  @!P1 LD.E.128 R16, desc[UR4][R30.64] ;  /* 0x000000041e109980 */ /* 0x000ea8000c101d00 */
[----:B--2---:R-:W-:Y:S04]  /*24b0*/  @!P1 ST.E.128 desc[UR4][R32.64], R16 ;  /* 0x0000001020009985 */ /* 0x004fe8000c101d04 */
[----:B-1----:R-:W2:Y:S04]  /*24c0*/  @!P0 LD.E.128 R4, desc[UR4][R28.64] ;  /* 0x000000041c048980 */ /* 0x002ea8000c101d00 */
[----:B--2---:R1:W-:Y:S04]  /*24d0*/  @!P0 ST.E.128 desc[UR4][R34.64], R4 ;  /* 0x0000000422008985 */ /* 0x0043e8000c101d04 */
[----:B------:R-:W2:Y:S04]  /*24e0*/  LD.E R0, desc[UR4][R84.64+0x130] ;  /* 0x0001300454007980 */ /* 0x000ea8000c101900 */
[----:B------:R-:W3:Y:S01]  /*24f0*/  LD.E R21, desc[UR4][R84.64+0xd0] ;  /* 0x0000d00454157980 */ /* 0x000ee2000c101900 */
[----:B-1----:R-:W-:Y:S01]  /*2500*/  SHF.L.U64.HI R4, R98, 0x5, R99 ;  /* 0x0000000562047819 */ /* 0x002fe20000010263 */
[----:B--2---:R-:W-:Y:S01]  /*2510*/  IMAD.SHL.U32 R0, R0, 0x80, RZ ;  /* 0x0000008000007824 */ /* 0x004fe200078e00ff */
[----:B---3--:R-:W-:Y:S03]  /*2520*/  ISETP.NE.AND P6, PT, R21, RZ, PT ;  /* 0x000000ff1500720c */ /* 0x008fe60003fc5270 */
[----:B------:R-:W-:Y:S05]  /*2530*/  IMAD.X R0, RZ, RZ, ~R0, P2 ;  /* 0x000000ffff007224 */ /* 0x000fea00010e0e00 */
[----:B------:R-:W-:Y:S04]  /*2540*/  SHF.R.S64 R3, R3, 0x1f, R0 ;  /* 0x0000001f03037819 */ /* 0x000fe80000001000 */
[----:B------:R-:W-:Y:S01]  /*2550*/  IADD3 R76, P2, PT, R76, R3, RZ ;  /* 0x000000034c4c7210 */ /* 0x000fe20007f5e0ff */
[----:B------:R-:W-:Y:S03]  /*2560*/  IMAD.SHL.U32 R3, R98, 0x20, RZ ;  /* 0x0000002062037824 */ /* 0x000fe600078e00ff */
[----:B------:R-:W-:Y:S01]  /*2570*/  LEA.HI.X.SX32 R77, R0, R77, 0x1, P2 ;  /* 0x0000004d004d7211 */ /* 0x000fe200010f0eff */
[----:B------:R-:W-:Y:S01]  /*2580*/  IMAD.SHL.U32 R0, R156, 0x20, RZ ;  /* 0x000000209c007824 */ /* 0x000fe200078e00ff */
[----:B------:R-:W-:Y:S01]  /*2590*/  ISETP.GT.AND P2, PT, R89, R66, PT ;  /* 0x000000425900720c */ /* 0x000fe20003f44270 */
[----:B------:R-:W-:Y:S01]  /*25a0*/  @!UPT UIADD3 URZ, UPT, UPT, URZ, URZ, URZ ;  /* 0x000000fffffff290 */ /* 0x000fe2000fffe0ff */
[----:B------:R-:W-:Y:S11]  /*25b0*/  @P6 BRA `(.L_x_7130) ;  /* 0x00000000005c6947 */ /* 0x000ff60003800000 */
[----:B------:R-:W-:Y:S01]  /*25c0*/  @!P5 IMAD.MOV.U32 R8, RZ, RZ, R12 ;  /* 0x000000ffff08d224 */ /* 0x000fe200078e000c */
[C---:B------:R-:W-:Y:S04]  /*25d0*/  LEA R24, P6, R3.reuse, R12, 0x1 ;  /* 0x0000000c03187211 */ /* 0x040fe800078c08ff */
[----:B------:R-:W2:Y:S01]  /*25e0*/  @!P5 LD.E.128 R16, desc[UR4][R8.64] ;  /* 0x000000040810d980 */ /* 0x000ea2000c101d00 */
[----:B------:R-:W-:Y:S02]  /*25f0*/  LEA.HI.X R25, R3, R9, R4, 0x1, P6 ;  /* 0x0000000903197211 */ /* 0x000fe400030f0c04 */
[C---:B------:R-:W-:Y:S04]  /*2600*/  LEA R26, P6, R0.reuse, R82, 0x1 ;  /* 0x00000052001a7211 */ /* 0x040fe800078c08ff */
[----:B------:R-:W-:Y:S01]  /*2610*/  LEA.HI.X R27, R0, R83, R2, 0x1, P6 ;  /* 0x00000053001b7211 */ /* 0x000fe200030f0c02 */
[----:B--2---:R1:W-:Y:S01]  /*2620*/  @!P5 ST.E.128 desc[UR4][R82.64], R16 ;  /* 0x000000105200d985 */ /* 0x0043e2000c101d04 */
[----:B------:R-:W-:Y:S03]  /*2630*/  @!P1 IADD3 R28, P5, PT, R24, R105, RZ ;  /* 0x00000069181c9210 */ /* 0x000fe60007fbe0ff */
[----:B------:R-:W2:Y:S02]  /*2640*/  @!P4 LD.E.128 R4, desc[UR4][R24.64] ;  /* 0x000000041804c980 */ /* 0x000ea4000c101d00 */
[----:B------:R-:W-:Y:S02]  /*2650*/  @!P1 IMAD.X R29, R25, 0x1, R104, P5 ;  /* 0x00000001191d9824 */ /* 0x000fe400028e0668 */
[----:B--2---:R1:W-:Y:S01]  /*2660*/  @!P4 ST.E.128 desc[UR4][R26.64], R4 ;  /* 0x000000041a00c985 */ /* 0x0043e2000c101d04 */
[C---:B------:R-:W-:Y:S03]  /*2670*/  @!P1 LEA R2, P4, R156.reuse, R26, 0x6 ;  /* 0x0000001a9c029211 */ /* 0x040fe600078830ff */
[----:B------:R-:W2:Y:S01]  /*2680*/  @!P1 LD.E.128 R20, desc[UR4][R28.64] ;  /* 0x000000041c149980 */ /* 0x000ea2000c101d00 */
[----:B------:R-:W-:Y:S05]  /*2690*/  @!P1 LEA.HI.X R3, R156, R27, R157, 0x6, P4 ;  /* 0x0000001b9c039211 */ /* 0x000fea00020f349d */
        /* <DEDUP_REMOVED lines=9> */
.L_x_7130:
        /* <DEDUP_REMOVED lines=13> */
[C---:B------:R-:W-:Y:S04]  /*2800*/  LEA R38, P0, R0.reuse, R82, 0x1 ;  /* 0x0000005200267211 */ /* 0x040fe800078008ff */
[----:B------:R-:W-:Y:S02]  /*2810*/  LEA.HI.X R39, R0, R83, R2, 0x1, P0 ;  /* 0x0000005300277211 */ /* 0x000fe400000f0c02 */
[----:B--2---:R-:W-:Y:S04]  /*2820*/  ISETP.GE.AND P1, PT, R10, R7, PT ;  /* 0x000000070a00720c */ /* 0x004fe80003f26270 */
[-C--:B------:R-:W-:Y:S02]  /*2830*/  ISETP.GE.OR P6, PT, R64, R91.reuse, P1 ;  /* 0x0000005b4000720c */ /* 0x080fe40000fc6670 */
[----:B------:R-:W-:Y:S02]  /*2840*/  ISETP.GE.OR P5, PT, R74, R91, P1 ;  /* 0x0000005b4a00720c */ /* 0x000fe40000fa6670 */
[----:B------:R-:W-:Y:S02]  /*2850*/  ISETP.LT.OR P6, PT, R64, R93, P6 ;  /* 0x0000005d4000720c */ /* 0x000fe400037c1670 */
[-C--:B------:R-:W-:Y:S02]  /*2860*/  ISETP.GE.OR P4, PT, R90, R91.reuse, P1 ;  /* 0x0000005b5a00720c */ /* 0x080fe40000f86670 */
[----:B------:R-:W-:Y:S02]  /*2870*/  ISETP.GE.OR P1, PT, R88, R91, P1 ;  /* 0x0000005b5800720c */ /* 0x000fe40000f26670 */
[-C--:B------:R-:W-:Y:S02]  /*2880*/  ISETP.LT.OR P5, PT, R74, R93.reuse, P5 ;  /* 0x0000005d4a00720c */ /* 0x080fe40002fa1670 */
[-C--:B------:R-:W-:Y:S02]  /*2890*/  ISETP.LT.OR P4, PT, R90, R93.reuse, P4 ;  /* 0x0000005d5a00720c */ /* 0x080fe40002781670 */
[----:B------:R-:W-:Y:S03]  /*28a0*/  ISETP.LT.OR P1, PT, R88, R93, P1 ;  /* 0x0000005d5800720c */ /* 0x000fe60000f21670 */
[----:B------:R-:W-:Y:S10]  /*28b0*/  @P6 BRA `(.L_x_7134) ;  /* 0x0000000000c86947 */ /* 0x000ff40003800000 */
        /* <DEDUP_REMOVED lines=50> */
.L_x_7134:
[----:B------:R-:W-:Y:S05]  /*2be0*/  BSYNC.RECONVERGENT B0 ;  /* 0x0000000000007941 */ /* 0x000fea0003800200 */
.L_x_7133:
        /* <DEDUP_REMOVED lines=52> */
.L_x_7136:
[----:B------:R-:W-:Y:S05]  /*2f30*/  BSYNC.RECONVERGENT B0 ;  /* 0x0000000000007941 */ /* 0x000fea0003800200 */
.L_x_7135:
        /* <DEDUP_REMOVED lines=57> */
.L_x_7138:
[----:B------:R-:W-:Y:S05]  /*32d0*/  BSYNC.RECONVERGENT B0 ;  /* 0x0000000000007941 */ /* 0x000fea0003800200 */
.L_x_7137:
        /* <DEDUP_REMOVED lines=57> */
.L_x_7140:
[----:B------:R-:W-:Y:S05]  /*3670*/  BSYNC.RECONVERGENT B0 ;  /* 0x0000000000007941 */ /* 0x000fea0003800200 */
.L_x_7139:
[----:B------:R-:W5:Y:S02]  /*3680*/  LD.E R3, desc[UR4][R84.64+0xd0] ;  /* 0x0000d00454037980 */ /* 0x000f64000c101900 */
[----:B-----5:R-:W-:Y:S05]  /*3690*/  IMAD.U32 R3, R3, -0x40, RZ ;  /* 0xffffffc003037824 */ /* 0x020fea00078e00ff */
[C---:B------:R-:W-:Y:S02]  /*36a0*/  LEA R14, P1, R3.reuse, R14, 0x1 ;  /* 0x0000000e030e7211 */ /* 0x040fe400078208ff */
[C---:B------:R-:W-:Y:S02]  /*36b0*/  LEA R48, P0, R3.reuse, R48, 0x1 ;  /* 0x0000003003307211 */ /* 0x040fe400078008ff */
[C---:B------:R-:W-:Y:S02]  /*36c0*/  LEA.HI.X.SX32 R15, R3.reuse, R15, 0x1, P1 ;  /* 0x0000000f030f7211 */ /* 0x040fe400008f0eff */
[----:B------:R-:W-:Y:S01]  /*36d0*/  LEA.HI.X.SX32 R49, R3, R49, 0x1, P0 ;  /* 0x0000003103317211 */ /* 0x000fe200000f0eff */
[----:B------:R-:W-:Y:S05]  /*36e0*/  BRA `(.L_x_7131) ;  /* 0x0000001800487947 */ /* 0x000fea0003800000 */
.L_x_7132:
        /* <DEDUP_REMOVED lines=99> */
.L_x_7142:
[----:B------:R-:W-:Y:S05]  /*3d20*/  BSYNC.RECONVERGENT B0 ;  /* 0x0000000000007941 */ /* 0x000fea0003800200 */
.L_x_7141:
[----:B------:R-:W-:Y:S01]  /*3d30*/  ISETP.GE.OR P5, PT, R74, R91, P4 ;  /* 0x0000005b4a00720c */ /* 0x000fe200027a6670 */
[----:B------:R-:W-:Y:S01]  /*3d40*/  BSSY.RECONVERGENT B0, `(.L_x_7143) ;  /* 0x0000060000007945 */ /* 0x000fe20003800200 */
[----:B------:R-:W-:Y:S02]  /*3d50*/  IADD3 R24, P0, PT, R12, R105, RZ ;  /* 0x000000690c187210 */ /* 0x000fe40007f1e0ff */
[----:B------:R-:W-:Y:S03]  /*3d60*/  ISETP.LT.OR P5, PT, R74, R93, P5 ;  /* 0x0000005d4a00720c */ /* 0x000fe60002fa1670 */
[----:B------:R-:W-:Y:S10]  /*3d70*/  IMAD.X R25, R9, 0x1, R104, P0 ;  /* 0x0000000109197824 */ /* 0x000ff400000e0668 */
        /* <DEDUP_REMOVED lines=92> */
.L_x_7144:
[----:B------:R-:W-:Y:S05]  /*4340*/  BSYNC.RECONVERGENT B0 ;  /* 0x0000000000007941 */ /* 0x000fea0003800200 */
.L_x_7143:
[-C--:B------:R-:W-:Y:S01]  /*4350*/  ISETP.GE.OR P0, PT, R90, R91.reuse, P4 ;  /* 0x0000005b5a00720c */ /* 0x080fe20002706670 */
[----:B------:R-:W-:Y:S01]  /*4360*/  BSSY.RECONVERGENT B0, `(.L_x_7145) ;  /* 0x0000063000007945 */ /* 0x000fe20003800200 */
[----:B------:R-:W-:Y:S02]  /*4370*/  ISETP.GE.OR P6, PT, R88, R91, P4 ;  /* 0x0000005b5800720c */ /* 0x000fe400027c6670 */
[-C--:B------:R-:W-:Y:S02]  /*4380*/  ISETP.LT.OR P0, PT, R90, R93.reuse, P0 ;  /* 0x0000005d5a00720c */ /* 0x080fe40000701670 */
[----:B------:R-:W-:Y:S11]  /*4390*/  ISETP.LT.OR P6, PT, R88, R93, P6 ;  /* 0x0000005d5800720c */ /* 0x000ff600037c1670 */
[----:B------:R-:W-:Y:S05]  /*43a0*/  @P0 BRA `(.L_x_7146) ;  /* 0x0000000400780947 */ /* 0x000fea0003800000 */
[----:B------:R-:W-:Y:S02]  /*43b0*/  ISETP.GE.AND P0, PT, R10, R21, PT ;  /* 0x000000150a00720c */ /* 0x000fe40003f06270 */
[----:B------:R-:W-:Y:S04]  /*43c0*/  IADD3 R34, P4, PT, R24, R105, RZ ;  /* 0x0000006918227210 */ /* 0x000fe80007f9e0ff */
[----:B------:R-:W-:Y:S05]  /*43d0*/  IADD3.X R35, PT, PT, R25, R104, RZ, P4, !PT ;  /* 0x0000006819237210 */ /* 0x000fea00027fe4ff */
        /* <DEDUP_REMOVED lines=91> */
.L_x_7146:
[----:B------:R-:W-:Y:S05]  /*4990*/  BSYNC.RECONVERGENT B0 ;  /* 0x0000000000007941 */ /* 0x000fea0003800200 */
.L_x_7145:
        /* <DEDUP_REMOVED lines=52> */
[----:B------:R-:W-:Y:S01]  /*4ce0*/  @!P0 FMUL.FTZ R3, R24, R31 ;  /* 0x0000001f18038220 */ /* 0x000fe20000410000 */
[--C-:B------:R-:W-:Y:S02]  /*4cf0*/  @!P0 HADD2.F32 R38, -RZ, R42.reuse.H0_H0 ;  /* 0x2000002aff268230 */ /* 0x100fe40000004100 */
[----:B------:R-:W-:Y:S01]  /*4d00*/  @!P0 FFMA.FTZ R2, R35, R34, R2 ;  /* 0x0000002223028223 */ /* 0x000fe20000010002 */
[----:B------:R-:W-:Y:S01]  /*4d10*/  @!P0 MOV R35, R47 ;  /* 0x0000002f00238202 */ /* 0x000fe20000000f00 */
[----:B------:R-:W-:Y:S01]  /*4d20*/  @!P0 HADD2.F32 R39, -RZ, R42.H1_H1 ;  /* 0x3000002aff278230 */ /* 0x000fe20000004100 */
[----:B------:R-:W-:Y:S01]  /*4d30*/  @!P0 MOV R42, R46 ;  /* 0x0000002e002a8202 */ /* 0x000fe20000000f00 */
[--C-:B------:R-:W-:Y:S01]  /*4d40*/  @!P0 HADD2.F32 R32, -RZ, R50.reuse.H0_H0 ;  /* 0x20000032ff208230 */ /* 0x100fe20000004100 */
[----:B------:R-:W-:Y:S01]  /*4d50*/  @!P0 F2FP.F16.F32.PACK_AB R52, R2, R0 ;  /* 0x000000000234823e */ /* 0x000fe200000000ff */
[----:B------:R-:W-:Y:S02]  /*4d60*/  @!P0 HADD2.F32 R16, -RZ, R55.H1_H1 ;  /* 0x30000037ff108230 */ /* 0x000fe40000004100 */
[----:B------:R-:W-:Y:S01]  /*4d70*/  @!P0 FMUL.FTZ R4, R22, R29 ;  /* 0x0000001d16048220 */ /* 0x000fe20000410000 */
[----:B------:R-:W-:Y:S01]  /*4d80*/  @!P0 HADD2.F32 R37, -RZ, R41.H1_H1 ;  /* 0x30000029ff258230 */ /* 0x000fe20000004100 */
[----:B------:R-:W-:Y:S01]  /*4d90*/  @!P0 MOV R44, R52 ;  /* 0x00000034002c8202 */ /* 0x000fe20000000f00 */
[----:B------:R-:W-:Y:S02]  /*4da0*/  @!P0 HADD2.F32 R33, -RZ, R50.H1_H1 ;  /* 0x30000032ff218230 */ /* 0x000fe40000004100 */
[----:B------:R-:W-:Y:S01]  /*4db0*/  @!P4 FADD.FTZ R26, -R26, -RZ ;  /* 0x800000ff1a1ac221 */ /* 0x000fe20000010100 */
[----:B------:R-:W-:Y:S01]  /*4dc0*/  @!P4 FADD.FTZ R23, -R23, -RZ ;  /* 0x800000ff1717c221 */ /* 0x000fe20000010100 */
        /* <DEDUP_REMOVED lines=29> */
.L_x_7148:
[----:B------:R-:W-:Y:S05]  /*4fa0*/  BSYNC.RECONVERGENT B0 ;  /* 0x0000000000007941 */ /* 0x000fea0003800200 */
.L_x_7147:
[----:B------:R-:W5:Y:S02]  /*4fb0*/  LD.E R3, desc[UR4][R84.64+0xd0] ;  /* 0x0000d00454037980 */ /* 0x000f64000c101900 */
[----:B-----5:R-:W-:Y:S05]  /*4fc0*/  IMAD.U32 R3, R3, -0x40, RZ ;  /* 0xffffffc003037824 */ /* 0x020fea00078e00ff */
[C---:B------:R-:W-:Y:S02]  /*4fd0*/  LEA R80, P1, R3.reuse, R80, 0x1 ;  /* 0x0000005003507211 */ /* 0x040fe400078208ff */
[C---:B------:R-:W-:Y:S02]  /*4fe0*/  LEA R78, P0, R3.reuse, R78, 0x1 ;  /* 0x0000004e034e7211 */ /* 0x040fe400078008ff */
[C---:B------:R-:W-:Y:S02]  /*4ff0*/  LEA.HI.X.SX32 R81, R3.reuse, R81, 0x1, P1 ;  /* 0x0000005103517211 */ /* 0x040fe400008f0eff */
[----:B------:R-:W-:Y:S09]  /*5000*/  LEA.HI.X.SX32 R79, R3, R79, 0x1, P0 ;  /* 0x0000004f034f7211 */ /* 0x000ff200000f0eff */
.L_x_7131:
[----:B------:R-:W-:Y:S05]  /*5010*/  BSYNC.RECONVERGENT B1 ;  /* 0x0000000000017941 */ /* 0x000fea0003800200 */
.L_x_7129:
        /* <DEDUP_REMOVED lines=102> */
.L_x_7150:
[----:B------:R-:W-:Y:S05]  /*5680*/  BSYNC.RECONVERGENT B0 ;  /* 0x0000000000007941 */ /* 0x000fea0003800200 */
.L_x_7149:
[----:B------:R-:W-:Y:S05]  /*5690*/  @P2 BRA `(.L_x_7151) ;  /* 0xffffffc800e02947 */ /* 0x000fea000383ffff */
.L_x_7128:
        /* <DEDUP_REMOVED lines=17> */
.L_x_7156:
[----:B------:R2:W-:Y:S02]  /*57b0*/  STS.128 [R58], RZ ;  /* 0x000000ff3a007388 */ /* 0x0005e40000000c00 */
.L_x_7155:
[----:B------:R-:W-:Y:S05]  /*57c0*/  BSYNC.RECONVERGENT B0 ;  /* 0x0000000000007941 */ /* 0x000fea0003800200 */
.L_x_7154:
        /* <DEDUP_REMOVED lines=13> */
.L_x_7153:
        /* <DEDUP_REMOVED lines=12> */
[----:B-----5:R-:W-:-:S04]  /*5960*/  IMAD R7, R64, R5, R73 ;  /* 0x0000000540077224 */ /* 0x020fc800078e0249 */
        /* <DEDUP_REMOVED lines=11> */
[----:B----4-:R1:W5:Y:S01]  /*5a20*/  LD.E R17, desc[UR4][R84.64+0xc0] ;  /* 0x0000c00454117980 */ /* 0x010362000c101900 */
        /* <DEDUP_REMOVED lines=20> */
[--C-:B-----5:R-:W-:Y:S02]  /*5b70*/  HADD2.F32 R20, -RZ, R13.reuse.H0_H0 ;  /* 0x2000000dff147230 */ /* 0x120fe40000004100 */
        /* <DEDUP_REMOVED lines=37> */
.L_x_7163:
[----:B------:R-:W-:Y:S05]  /*5dd0*/  BSYNC.RECONVERGENT B0 ;  /* 0x0000000000007941 */ /* 0x000fea0003800200 */
.L_x_7162:
[----:B-----5:R3:W-:Y:S01]  /*5de0*/  STS.128 [R58], R12 ;  /* 0x0000000c3a007388 */ /* 0x0207e20000000c00 */
[----:B------:R-:W-:Y:S05]  /*5df0*/  BRA `(.L_x_7160) ;  /* 0x0000000000047947 */ /* 0x000fea0003800000 */
.L_x_7161:
[----:B------:R2:W-:Y:S02]  /*5e00*/  STS.128 [R58], RZ ;  /* 0x000000ff3a007388 */ /* 0x0005e40000000c00 */
.L_x_7160:
[----:B------:R-:W-:Y:S05]  /*5e10*/  BSYNC.RECONVERGENT B1 ;  /* 0x0000000000017941 */ /* 0x000fea0003800200 */
.L_x_7159:
        /* <DEDUP_REMOVED lines=59> */
.L_x_7165:
[----:B------:R-:W-:Y:S05]  /*61d0*/  BSYNC.RECONVERGENT B0 ;  /* 0x0000000000007941 */ /* 0x000fea0003800200 */
.L_x_7164:
[----:B-----5:R3:W-:Y:S01]  /*61e0*/  STS.128 [R58+0x800], R12 ;  /* 0x0008000c3a007388 */ /* 0x0207e20000000c00 */
[----:B------:R-:W-:Y:S05]  /*61f0*/  BRA `(.L_x_7157) ;  /* 0x0000000800e47947 */ /* 0x000fea0003800000 */
.L_x_7158:
        /* <DEDUP_REMOVED lines=91> */
.L_x_7170:
[----:B------:R-:W-:Y:S05]  /*67b0*/  BSYNC.RECONVERGENT B0 ;  /* 0x0000000000007941 */ /* 0x000fea0003800200 */
.L_x_7169:
[----:B-----5:R3:W-:Y:S01]  /*67c0*/  STS.128 [R58], R20 ;  /* 0x000000143a007388 */ /* 0x0207e20000000c00 */
[----:B------:R-:W-:Y:S05]  /*67d0*/  BRA `(.L_x_7167) ;  /* 0x0000000000047947 */ /* 0x000fea0003800000 */
.L_x_7168:
[----:B------:R2:W-:Y:S02]  /*67e0*/  STS.128 [R58], RZ ;  /* 0x000000ff3a007388 */ /* 0x0005e40000000c00 */
.L_x_7167:
[----:B------:R-:W-:Y:S05]  /*67f0*/  BSYNC.RECONVERGENT B1 ;  /* 0x0000000000017941 */ /* 0x000fea0003800200 */
.L_x_7166:
        /* <DEDUP_REMOVED lines=87> */
.L_x_7172:
[----:B------:R-:W-:Y:S05]  /*6d70*/  BSYNC.RECONVERGENT B0 ;  /* 0x0000000000007941 */ /* 0x000fea0003800200 */
.L_x_7171:
[----:B-----5:R1:W-:Y:S02]  /*6d80*/  STS.128 [R58+0x800], R20 ;  /* 0x000800143a007388 */ /* 0x0203e40000000c00 */
.L_x_7157:
[----:B------:R-:W-:Y:S05]  /*6d90*/  BSYNC.RECONVERGENT B2 ;  /* 0x0000000000027941 */ /* 0x000fea0003800200 */
.L_x_7152:
[----:B------:R-:W-:Y:S01]  /*6da0*/  IADD3 R5, PT, PT, -R56, R61, RZ ;  /* 0x0000003d38057210 */ /* 0x000fe20007ffe1ff */
[----:B------:R-:W-:Y:S03]  /*6db0*/  BSSY.RECONVERGENT B0, `(.L_x_7173) ;  /* 0x000000c000007945 */ /* 0x000fe60003800200 */
[----:B------:R-:W-:-:S13]  /*6dc0*/  ISETP.GE.AND P2, PT, R64, R5, PT ;  /* 0x000000054000720c */ /* 0x000fda0003f46270 */
[----:B------:R-:W-:Y:S05]  /*6dd0*/  @P2 BRA `(.L_x_7174) ;  /* 0x0000000000242947 */ /* 0x000fea0003800000 */
[----:B-----5:R-:W-:-:S13]  /*6de0*/  ISETP.GE.AND P0, PT, R10, R171, PT ;  /* 0x000000ab0a00720c */ /* 0x020fda0003f06270 */
[----:B------:R-:W-:Y:S05]  /*6df0*/  @P0 BRA `(.L_x_7175) ;  /* 0x0000000000180947 */ /* 0x000fea0003800000 */
[----:B------:R-:W-:-:S05]  /*6e00*/  MOV R163, R161 ;  /* 0x000000a100a37202 */ /* 0x000fca0000000f00 */
[----:B------:R-:W-:Y:S01]  /*6e10*/  @!PT LDS RZ, [RZ] ;  /* 0x00000000fffff984 */ /* 0x000fe20000000800 */
[----:B------:R-:W-:Y:S01]  /*6e20*/  @!PT LDS RZ, [RZ] ;  /* 0x00000000fffff984 */ /* 0x000fe20000000800 */
[----:B------:R-:W-:Y:S01]  /*6e30*/  @!PT LDS RZ, [RZ] ;  /* 0x00000000fffff984 */ /* 0x000fe20000000800 */
[----:B------:R1:W-:Y:S01]  /*6e40*/  LDGSTS.E.BYPASS.LTC128B.128 [R58+0x1000], desc[UR4][R162.64] ;  /* 0x01000000a23a7fae */ /* 0x0003e2000b981a04 */
[----:B------:R-:W-:Y:S05]  /*6e50*/  BRA `(.L_x_7174) ;  /* 0x0000000000047947 */ /* 0x000fea0003800000 */
.L_x_7175:
[----:B------:R1:W-:Y:S02]  /*6e60*/  STS.128 [R58+0x1000], RZ ;  /* 0x001000ff3a007388 */ /* 0x0003e40000000c00 */
.L_x_7174:
[----:B------:R-:W-:Y:S05]  /*6e70*/  BSYNC.RECONVERGENT B0 ;  /* 0x0000000000007941 */ /* 0x000fea0003800200 */
.L_x_7173:
[----:B------:R-:W-:Y:S01]  /*6e80*/  ISETP.GE.AND P1, PT, R8, R5, PT ;  /* 0x000000050800720c */ /* 0x000fe20003f26270 */
[C---:B-1----:R-:W-:Y:S01]  /*6e90*/  IMAD.SHL.U32 R3, R156.reuse, 0x40, RZ ;  /* 0x000000409c037824 */ /* 0x042fe200078e00ff */
[----:B------:R-:W-:Y:S01]  /*6ea0*/  SHF.L.U64.HI R0, R156, 0x6, R157 ;  /* 0x000000069c007819 */ /* 0x000fe2000001029d */
[----:B------:R-:W-:Y:S03]  /*6eb0*/  BSSY.RECONVERGENT B0, `(.L_x_7176) ;  /* 0x000000c000007945 */ /* 0x000fe60003800200 */
[----:B---3--:R-:W-:-:S05]  /*6ec0*/  IADD3 R6, P0, PT, R3, R162, RZ ;  /* 0x000000a203067210 */ /* 0x008fca0007f1e0ff */
[----:B-----5:R-:W-:Y:S02]  /*6ed0*/  IMAD.X R7, R0, 0x1, R161, P0 ;  /* 0x0000000100077824 */ /* 0x020fe400000e06a1 */
        /* <DEDUP_REMOVED lines=8> */
.L_x_7178:
[----:B------:R1:W-:Y:S02]  /*6f60*/  STS.128 [R58+0x1800], RZ ;  /* 0x001800ff3a007388 */ /* 0x0003e40000000c00 */
.L_x_7177:
[----:B------:R-:W-:Y:S05]  /*6f70*/  BSYNC.RECONVERGENT B0 ;  /* 0x0000000000007941 */ /* 0x000fea0003800200 */
.L_x_7176:
[----:B------:R-:W-:Y:S01]  /*6f80*/  IADD3 R4, PT, PT, R64, 0x40, RZ ;  /* 0x0000004040047810 */ /* 0x000fe20007ffe0ff */
[----:B------:R-:W-:Y:S03]  /*6f90*/  BSSY.RECONVERGENT B0, `(.L_x_7179) ;  /* 0x000000d000007945 */ /* 0x000fe60003800200 */
[----:B------:R-:W-:-:S13]  /*6fa0*/  ISETP.GE.AND P0, PT, R4, R5, PT ;  /* 0x000000050400720c */ /* 0x000fda0003f06270 */
        /* <DEDUP_REMOVED lines=10> */
.L_x_7181:
[----:B------:R1:W-:Y:S02]  /*7050*/  STS.128 [R58+0x2000], RZ ;  /* 0x002000ff3a007388 */ /* 0x0003e40000000c00 */
.L_x_7180:
[----:B------:R-:W-:Y:S05]  /*7060*/  BSYNC.RECONVERGENT B0 ;  /* 0x0000000000007941 */ /* 0x000fea0003800200 */
.L_x_7179:
        /* <DEDUP_REMOVED lines=13> */
.L_x_7184:
[----:B------:R1:W-:Y:S02]  /*7140*/  STS.128 [R58+0x2800], RZ ;  /* 0x002800ff3a007388 */ /* 0x0003e40000000c00 */
.L_x_7183:
[----:B------:R-:W-:Y:S05]  /*7150*/  BSYNC.RECONVERGENT B0 ;  /* 0x0000000000007941 */ /* 0x000fea0003800200 */
.L_x_7182:
        /* <DEDUP_REMOVED lines=14> */
.L_x_7187:
[----:B------:R1:W-:Y:S01]  /*7240*/  STS.128 [R58+0x3000], RZ ;  /* 0x003000ff3a007388 */ /* 0x0003e20000000c00 */
[----:B------:R-:W-:Y:S05]  /*7250*/  BRA `(.L_x_7188) ;  /* 0x0000000000047947 */ /* 0x000fea0003800000 */
.L_x_7186:
[----:B------:R1:W-:Y:S02]  /*7260*/  STS.128 [R58+0x3000], RZ ;  /* 0x003000ff3a007388 */ /* 0x0003e40000000c00 */
.L_x_7188:
[----:B------:R-:W-:Y:S05]  /*7270*/  BSYNC.RECONVERGENT B0 ;  /* 0x0000000000007941 */ /* 0x000fea0003800200 */
.L_x_7185:
[----:B------:R-:W-:Y:S01]  /*7280*/  ISETP.GE.AND P1, PT, R8, R5, PT ;  /* 0x000000050800720c */ /* 0x000fe20003f26270 */
[C---:B------:R-:W-:Y:S01]  /*7290*/  IMAD.SHL.U32 R67, R158.reuse, 0x40, RZ ;  /* 0x000000409e437824 */ /* 0x040fe200078e00ff */
[----:B------:R-:W-:Y:S01]  /*72a0*/  SHF.L.U64.HI R66, R158, 0x6, R159 ;  /* 0x000000069e427819 */ /* 0x000fe2000001029f */
[----:B------:R-:W-:Y:S03]  /*72b0*/  BSSY.RECONVERGENT B0, `(.L_x_7189) ;  /* 0x000000d000007945 */ /* 0x000fe60003800200 */
[----:B---3--:R-:W-:-:S05]  /*72c0*/  IADD3 R6, P0, PT, R67, R164, RZ ;  /* 0x000000a443067210 */ /* 0x008fca0007f1e0ff */
[----:B------:R-:W-:Y:S02]  /*72d0*/  IMAD.X R7, R66, 0x1, R165, P0 ;  /* 0x0000000142077824 */ /* 0x000fe400000e06a5 */
        /* <DEDUP_REMOVED lines=9> */
.L_x_7191:
[----:B------:R1:W-:Y:S02]  /*7370*/  STS.128 [R58+0x3800], RZ ;  /* 0x003800ff3a007388 */ /* 0x0003e40000000c00 */
.L_x_7190:
[----:B------:R-:W-:Y:S05]  /*7380*/  BSYNC.RECONVERGENT B0 ;  /* 0x0000000000007941 */ /* 0x000fea0003800200 */
.L_x_7189:
        /* <DEDUP_REMOVED lines=13> */
.L_x_7194:
[----:B------:R1:W-:Y:S02]  /*7460*/  STS.128 [R58+0x4000], RZ ;  /* 0x004000ff3a007388 */ /* 0x0003e40000000c00 */
.L_x_7193:
[----:B------:R-:W-:Y:S05]  /*7470*/  BSYNC.RECONVERGENT B0 ;  /* 0x0000000000007941 */ /* 0x000fea0003800200 */
.L_x_7192:
        /* <DEDUP_REMOVED lines=13> */
.L_x_7197:
[----:B------:R1:W-:Y:S02]  /*7550*/  STS.128 [R58+0x4800], RZ ;  /* 0x004800ff3a007388 */ /* 0x0003e40000000c00 */
.L_x_7196:
[----:B------:R-:W-:Y:S05]  /*7560*/  BSYNC.RECONVERGENT B0 ;  /* 0x0000000000007941 */ /* 0x000fea0003800200 */
.L_x_7195:
        /* <DEDUP_REMOVED lines=9> */
[----:B------:R-:W-:Y:S02]  /*7600*/  LOP3.LUT R153, R6, 0x3e00, RZ, 0xc0, !PT ;  /* 0x00003e0006997812 */ /* 0x000fe400078ec0ff */
[----:B------:R-:W-:-:S02]  /*7610*/  LOP3.LUT R2, R2, 0xc0, R65, 0xf8, !PT ;  /* 0x000000c002027812 */ /* 0x000fc400078ef841 */
[----:B------:R-:W-:Y:S01]  /*7620*/  LOP3.LUT R4, R5, 0x8, R62, 0xf8, !PT ;  /* 0x0000000805047812 */ /* 0x000fe200078ef83e */
[----:B------:R-:W-:Y:S01]  /*7630*/  IMAD.SHL.U32 R62, R62, 0x2, RZ ;  /* 0x000000023e3e7824 */ /* 0x000fe200078e00ff */
[----:B------:R-:W-:Y:S02]  /*7640*/  LOP3.LUT R8, R153, 0x20, R65, 0xf8, !PT ;  /* 0x0000002099087812 */ /* 0x000fe400078ef841 */
[----:B------:R-:W-:Y:S02]  /*7650*/  LOP3.LUT R6, R6, 0x100, RZ, 0xc0, !PT ;  /* 0x0000010006067812 */ /* 0x000fe400078ec0ff */
[--C-:B------:R-:W-:Y:S02]  /*7660*/  LOP3.LUT R2, R2, 0x18, R63.reuse, 0x78, !PT ;  /* 0x0000001802027812 */ /* 0x100fe400078e783f */
[----:B------:R-:W-:Y:S02]  /*7670*/  LOP3.LUT R4, R4, 0x18, R63, 0x78, !PT ;  /* 0x0000001804047812 */ /* 0x000fe400078e783f */
[----:B------:R-:W-:-:S02]  /*7680*/  LOP3.LUT R5, R8, 0x100, R65, 0xf8, !PT ;  /* 0x0000010008057812 */ /* 0x000fc400078ef841 */
[----:B------:R-:W-:Y:S02]  /*7690*/  LOP3.LUT R7, R6, 0x20, R65, 0xf8, !PT ;  /* 0x0000002006077812 */ /* 0x000fe400078ef841 */
[----:B------:R-:W-:Y:S02]  /*76a0*/  LOP3.LUT R5, R5, R2, RZ, 0xfc, !PT ;  /* 0x0000000205057212 */ /* 0x000fe400078efcff */
[----:B------:R-:W-:Y:S02]  /*76b0*/  LOP3.LUT R7, R7, R4, RZ, 0xfc, !PT ;  /* 0x0000000407077212 */ /* 0x000fe400078efcff */
[----:B------:R-:W-:Y:S01]  /*76c0*/  SEL R130, R86, 0xffffffe0, !P0 ;  /* 0xffffffe056827807 */ /* 0x000fe20004000000 */
[----:B------:R-:W-:Y:S01]  /*76d0*/  IMAD R9, R5, 0x2, R60 ;  /* 0x0000000205097824 */ /* 0x000fe200078e023c */
[----:B-----5:R-:W-:Y:S01]  /*76e0*/  IADD3 R129, PT, PT, R129, R61, -R170 ;  /* 0x0000003d81817210 */ /* 0x020fe20007ffe8aa */
[----:B------:R-:W-:Y:S02]  /*76f0*/  IMAD R8, R7, 0x2, R60 ;  /* 0x0000000207087824 */ /* 0x000fe400078e023c */
[----:B------:R-:W-:Y:S01]  /*7700*/  IMAD.IADD R12, R9, 0x1, R130 ;  /* 0x00000001090c7824 */ /* 0x000fe200078e0282 */
[----:B------:R-:W-:Y:S01]  /*7710*/  LDSM.16.M88.4 R4, [R9] ;  /* 0x000000000904783b */ /* 0x000fe20000000200 */
[----:B------:R-:W-:-:S03]  /*7720*/  IMAD.IADD R63, R130, 0x1, R8 ;  /* 0x00000001823f7824 */ /* 0x000fc600078e0208 */
[----:B------:R-:W1:Y:S04]  /*7730*/  LDSM.16.M88.4 R124, [R8+0x2c00] ;  /* 0x002c0000087c783b */ /* 0x000e680000000200 */
[----:B------:R-:W3:Y:S04]  /*7740*/  LDSM.16.M88.4 R88, [R8+0x1000] ;  /* 0x001000000858783b */ /* 0x000ee80000000200 */
[----:B------:R-:W3:Y:S04]  /*7750*/  LDSM.16.M88.4 R48, [R8+0x1c00] ;  /* 0x001c00000830783b */ /* 0x000ee80000000200 */
[----:B------:R-:W3:Y:S04]  /*7760*/  LDSM.16.M88.4 R76, [R8+0x1400] ;  /* 0x00140000084c783b */ /* 0x000ee80000000200 */
[----:B------:R-:W3:Y:S04]  /*7770*/  LDSM.16.M88.4 R68, [R8+0x1800] ;  /* 0x001800000844783b */ /* 0x000ee80000000200 */
[----:B------:R-:W3:Y:S04]  /*7780*/  LDSM.16.M88.4 R40, [R8+0x2000] ;  /* 0x002000000828783b */ /* 0x000ee80000000200 */
[----:B------:R-:W3:Y:S04]  /*7790*/  LDSM.16.M88.4 R32, [R8+0x2400] ;  /* 0x002400000820783b */ /* 0x000ee80000000200 */
[----:B------:R-:W3:Y:S04]  /*77a0*/  LDSM.16.M88.4 R24, [R8+0x2800] ;  /* 0x002800000818783b */ /* 0x000ee80000000200 */
[----:B------:R-:W-:Y:S04]  /*77b0*/  LDSM.16.M88.4 R12, [R12] ;  /* 0x000000000c0c783b */ /* 0x000fe80000000200 */
[----:B--2-4-:R-:W2:Y:S04]  /*77c0*/  LDSM.16.M88.4 R16, [R63+0x2c00] ;  /* 0x002c00003f10783b */ /* 0x014ea80000000200 */
[----:B------:R-:W4:Y:S01]  /*77d0*/  LDSM.16.M88.4 R120, [R63+0x1000] ;  /* 0x001000003f78783b */ /* 0x000f220000000200 */
[C---:B-1----:R-:W-:Y:S03]  /*77e0*/  HMMA.16816.F32 R20, R4.reuse, R124, RZ ;  /* 0x0000007c0414723c */ /* 0x042fe600000018ff */
[----:B------:R-:W1:Y:S04]  /*77f0*/  LDSM.16.M88.4 R108, [R63+0x1c00] ;  /* 0x001c00003f6c783b */ /* 0x000e680000000200 */
[----:B------:R-:W1:Y:S01]  /*7800*/  LDSM.16.M88.4 R116, [R63+0x1400] ;  /* 0x001400003f74783b */ /* 0x000e620000000200 */
[C---:B---3--:R-:W-:Y:S03]  /*7810*/  HMMA.16816.F32 R92, R4.reuse, R88, RZ ;  /* 0x00000058045c723c */ /* 0x048fe600000018ff */
[----:B------:R-:W3:Y:S04]  /*7820*/  LDSM.16.M88.4 R112, [R63+0x1800] ;  /* 0x001800003f70783b */ /* 0x000ee80000000200 */
[----:B------:R-:W3:Y:S01]  /*7830*/  LDSM.16.M88.4 R100, [R63+0x2400] ;  /* 0x002400003f64783b */ /* 0x000ee20000000200 */
[C---:B------:R-:W-:Y:S03]  /*7840*/  HMMA.16816.F32 R88, R4.reuse, R90, RZ ;  /* 0x0000005a0458723c */ /* 0x040fe600000018ff */
[----:B------:R-:W3:Y:S04]  /*7850*/  LDSM.16.M88.4 R96, [R63+0x2800] ;  /* 0x002800003f60783b */ /* 0x000ee80000000200 */
[----:B------:R2:W3:Y:S01]  /*7860*/  LDSM.16.M88.4 R104, [R63+0x2000] ;  /* 0x002000003f68783b */ /* 0x0004e20000000200 */
[----:B------:R-:W-:Y:S01]  /*7870*/  HMMA.16816.F32 R52, R4, R48, RZ ;  /* 0x000000300434723c */ /* 0x000fe200000018ff */
[----:B------:R-:W-:-:S07]  /*7880*/  DEPBAR.LE SB0, 0x0 ;  /* 0x000080000000791a */ /* 0x000fce0000000000 */
[C---:B------:R-:W-:Y:S08]  /*7890*/  HMMA.16816.F32 R80, R4.reuse, R76, RZ ;  /* 0x0000004c0450723c */ /* 0x040ff000000018ff */
[----:B------:R-:W-:Y:S01]  /*78a0*/  HMMA.16816.F32 R76, R4, R78, RZ ;  /* 0x0000004e044c723c */ /* 0x000fe200000018ff */
[----:B--2---:R-:W-:-:S07]  /*78b0*/  LOP3.LUT R63, R152, 0x1f0, RZ, 0xc0, !PT ;  /* 0x000001f0983f7812 */ /* 0x004fce00078ec0ff */
[----:B------:R-:W-:Y:S01]  /*78c0*/  HMMA.16816.F32 R72, R4, R68, RZ ;  /* 0x000000440448723c */ /* 0x000fe200000018ff */
[----:B------:R-:W-:-:S05]  /*78d0*/  LOP3.LUT R180, R63, 0x7, R64, 0xf8, !PT ;  /* 0x000000073fb47812 */ /* 0x000fca00078ef840 */
[----:B------:R-:W-:Y:S02]  /*78e0*/  IMAD R180, R169, 0x40, R180 ;  /* 0x00000040a9b47824 */ /* 0x000fe400078e02b4 */
        /* <DEDUP_REMOVED lines=8> */
[----:B------:R-:W-:Y:S05]  /*7970*/  HMMA.16816.F32 R20, R12, R16, R20 ;  /* 0x000000100c14723c */ /* 0x000fea0000001814 */
[----:B------:R-:W-:Y:S01]  /*7980*/  IADD3 R17, PT, PT, R61, -R170, -R128 ;  /* 0x800000aa3d117210 */ /* 0x000fe20007ffe880 */
[----:B------:R-:W-:Y:S01]  /*7990*/  IMAD.IADD R16, R180, 0x1, R129 ;  /* 0x00000001b4107824 */ /* 0x000fe200078e0281 */
[----:B------:R-:W-:-:S03]  /*79a0*/  LOP3.LUT R128, R62, 0x6, RZ, 0xc0, !PT ;  /* 0x000000063e807812 */ /* 0x000fc600078ec0ff */
[----:B------:R-:W-:Y:S01]  /*79b0*/  IMAD.IADD R180, R180, 0x1, R17 ;  /* 0x00000001b4b47824 */ /* 0x000fe200078e0211 */
[C-C-:B------:R-:W-:Y:S01]  /*79c0*/  VIADDMNMX R179, R16.reuse, 0x1, R61.reuse, PT ;  /* 0x0000000110b37846 */ /* 0x140fe2000380013d */
[----:B------:R-:W-:Y:S03]  /*79d0*/  HMMA.16816.F32 R4, R4, R126, RZ ;  /* 0x0000007e0404723c */ /* 0x000fe600000018ff */
[----:B------:R-:W-:Y:S01]  /*79e0*/  VIADDMNMX R173, R16, 0x9, R61, PT ;  /* 0x0000000910ad7846 */ /* 0x000fe2000380013d */
[----:B------:R-:W-:-:S04]  /*79f0*/  VIADD R178, R180, 0x8 ;  /* 0x00000008b4b27836 */ /* 0x000fc80000000000 */
[C---:B----4-:R-:W-:Y:S08]  /*7a00*/  HMMA.16816.F32 R92, R12.reuse, R120, R92 ;  /* 0x000000780c5c723c */ /* 0x050ff0000000185c */
[C---:B------:R-:W-:Y:S08]  /*7a10*/  HMMA.16816.F32 R88, R12.reuse, R122, R88 ;  /* 0x0000007a0c58723c */ /* 0x040ff00000001858 */
[----:B-1----:R-:W-:Y:S03]  /*7a20*/  HMMA.16816.F32 R52, R12, R108, R52 ;  /* 0x0000006c0c34723c */ /* 0x002fe60000001834 */
[----:B------:R-:W-:-:S04]  /*7a30*/  LOP3.LUT R108, R56, R128, RZ, 0xfc, !PT ;  /* 0x00000080386c7212 */ /* 0x000fc800078efcff */
[----:B------:R-:W-:Y:S01]  /*7a40*/  ISETP.GT.AND P2, PT, R180, R108, PT ;  /* 0x0000006cb400720c */ /* 0x000fe20003f44270 */
[C---:B------:R-:W-:Y:S01]  /*7a50*/  VIADD R109, R108.reuse, 0x20 ;  /* 0x000000206c6d7836 */ /* 0x040fe20000000000 */
[C---:B------:R-:W-:Y:S01]  /*7a60*/  ISETP.GE.AND P6, PT, R108.reuse, R179, PT ;  /* 0x000000b36c00720c */ /* 0x040fe20003fc6270 */
[C---:B------:R-:W-:Y:S03]  /*7a70*/  HMMA.16816.F32 R80, R12.reuse, R116, R80 ;  /* 0x000000740c50723c */ /* 0x040fe60000001850 */
[----:B------:R-:W-:Y:S01]  /*7a80*/  VIADD R116, R108, 0x1 ;  /* 0x000000016c747836 */ /* 0x000fe20000000000 */
[----:B------:R-:W-:Y:S01]  /*7a90*/  FSEL R117, R92, -INF , !P2 ;  /* 0xff8000005c757808 */ /* 0x000fe20005000000 */
[C---:B------:R-:W-:Y:S01]  /*7aa0*/  VIADD R16, R108.reuse, 0x29 ;  /* 0x000000296c107836 */ /* 0x040fe20000000000 */
[C---:B------:R-:W-:Y:S01]  /*7ab0*/  ISETP.GE.AND P5, PT, R108.reuse, R173, PT ;  /* 0x000000ad6c00720c */ /* 0x040fe20003fa6270 */
[----:B------:R-:W-:Y:S01]  /*7ac0*/  VIADD R64, R108, 0x58 ;  /* 0x000000586c407836 */ /* 0x000fe20000000000 */
[----:B------:R-:W-:Y:S01]  /*7ad0*/  ISETP.GT.AND P3, PT, R180, R116, PT ;  /* 0x00000074b400720c */ /* 0x000fe20003f64270 */
[C---:B------:R-:W-:Y:S01]  /*7ae0*/  VIADD R61, R108.reuse, 0x61 ;  /* 0x000000616c3d7836 */ /* 0x040fe20000000000 */
[C---:B------:R-:W-:Y:S03]  /*7af0*/  HMMA.16816.F32 R76, R12.reuse, R118, R76 ;  /* 0x000000760c4c723c */ /* 0x040fe6000000184c */
[C---:B------:R-:W-:Y:S01]  /*7b00*/  VIADD R63, R108.reuse, 0x59 ;  /* 0x000000596c3f7836 */ /* 0x040fe20000000000 */
[----:B------:R-:W-:Y:S01]  /*7b10*/  FSEL R120, R93, -INF , !P3 ;  /* 0xff8000005d787808 */ /* 0x000fe20005800000 */
[----:B------:R-:W-:Y:S01]  /*7b20*/  VIADD R62, R108, 0x60 ;  /* 0x000000606c3e7836 */ /* 0x000fe20000000000 */
[----:B------:R-:W-:Y:S01]  /*7b30*/  ISETP.GT.AND P1, PT, R178, R108, PT ;  /* 0x0000006cb200720c */ /* 0x000fe20003f24270 */
[C---:B------:R-:W-:Y:S01]  /*7b40*/  VIADD R17, R108.reuse, 0x69 ;  /* 0x000000696c117836 */ /* 0x040fe20000000000 */
[----:B---3--:R-:W-:Y:S03]  /*7b50*/  HMMA.16816.F32 R72, R12, R112, R72 ;  /* 0x000000700c48723c */ /* 0x008fe60000001848 */
[----:B------:R-:W-:-:S02]  /*7b60*/  VIADD R113, R108, 0x11 ;  /* 0x000000116c717836 */ /* 0x000fc40000000000 */
[----:B------:R-:W-:-:S03]  /*7b70*/  VIADD R112, R108, 0x18 ;  /* 0x000000186c707836 */ /* 0x000fc60000000000 */
[----:B------:R-:W-:Y:S01]  /*7b80*/  ISETP.GT.AND P3, PT, R180, R113, PT ;  /* 0x00000071b400720c */ /* 0x000fe20003f64270 */
[----:B------:R-:W-:Y:S03]  /*7b90*/  HMMA.16816.F32 R68, R12, R114, R68 ;  /* 0x000000720c44723c */ /* 0x000fe60000001844 */
[C---:B------:R-:W-:Y:S02]  /*7ba0*/  VIADD R115, R108.reuse, 0x8 ;  /* 0x000000086c737836 */ /* 0x040fe40000000000 */
[----:B------:R-:W-:-:S03]  /*7bb0*/  VIADD R114, R108, 0x10 ;  /* 0x000000106c727836 */ /* 0x000fc60000000000 */
[----:B------:R-:W-:Y:S01]  /*7bc0*/  ISETP.GT.AND P0, PT, R180, R115, PT ;  /* 0x00000073b400720c */ /* 0x000fe20003f04270 */
[C---:B------:R-:W-:Y:S03]  /*7bd0*/  HMMA.16816.F32 R48, R12.reuse, R110, R48 ;  /* 0x0000006e0c30723c */ /* 0x040fe60000001830 */
[----:B------:R-:W-:Y:S01]  /*7be0*/  VIADD R111, R108, 0x19 ;  /* 0x000000196c6f7836 */ /* 0x000fe20000000000 */
[----:B------:R-:W-:Y:S02]  /*7bf0*/  FSEL R93, R88, -INF , !P0 ;  /* 0xff800000585d7808 */ /* 0x000fe40004000000 */
[----:B------:R-:W-:Y:S02]  /*7c00*/  ISETP.GT.AND P0, PT, R180, R112, PT ;  /* 0x00000070b400720c */ /* 0x000fe40003f04270 */
[----:B------:R-:W-:Y:S01]  /*7c10*/  FSEL R88, R81, -INF , !P3 ;  /* 0xff80000051587808 */ /* 0x000fe20005800000 */
[C---:B------:R-:W-:Y:S03]  /*7c20*/  HMMA.16816.F32 R36, R12.reuse, R100, R36 ;  /* 0x000000640c24723c */ /* 0x040fe60000001824 */
[----:B------:R-:W-:Y:S01]  /*7c30*/  VIADD R100, R108, 0x9 ;  /* 0x000000096c647836 */ /* 0x000fe20000000000 */
[----:B------:R-:W-:Y:S01]  /*7c40*/  FSEL R81, R76, -INF , !P0 ;  /* 0xff8000004c517808 */ /* 0x000fe20004000000 */
[----:B------:R-:W-:Y:S01]  /*7c50*/  VIADD R101, R108, 0x48 ;  /* 0x000000486c657836 */ /* 0x000fe20000000000 */
[C---:B------:R-:W-:Y:S01]  /*7c60*/  ISETP.GT.AND P2, PT, R180.reuse, R114, PT ;  /* 0x00000072b400720c */ /* 0x040fe20003f44270 */
[----:B------:R-:W-:Y:S01]  /*7c70*/  BAR.SYNC.DEFER_BLOCKING 0x0 ;  /* 0x0000000000007b1d */ /* 0x000fe20000010000 */
[----:B------:R-:W-:Y:S01]  /*7c80*/  ISETP.GT.AND P4, PT, R180, R100, PT ;  /* 0x00000064b400720c */ /* 0x000fe20003f84270 */
[----:B------:R-:W-:Y:S03]  /*7c90*/  HMMA.16816.F32 R28, R12, R96, R28 ;  /* 0x000000600c1c723c */ /* 0x000fe6000000181c */
[C---:B------:R-:W-:Y:S01]  /*7ca0*/  VIADD R96, R108.reuse, 0x21 ;  /* 0x000000216c607836 */ /* 0x040fe20000000000 */
[----:B------:R-:W-:Y:S01]  /*7cb0*/  FSEL R92, R89, -INF , !P4 ;  /* 0xff800000595c7808 */ /* 0x000fe20006000000 */
[----:B------:R-:W-:Y:S01]  /*7cc0*/  VIADD R97, R108, 0x51 ;  /* 0x000000516c617836 */ /* 0x000fe20000000000 */
[----:B------:R-:W-:-:S02]  /*7cd0*/  ISETP.GT.AND P4, PT, R180, R111, PT ;  /* 0x0000006fb400720c */ /* 0x000fc40003f84270 */
[----:B------:R-:W-:Y:S01]  /*7ce0*/  ISETP.GT.AND P3, PT, R180, R96, PT ;  /* 0x00000060b400720c */ /* 0x000fe20003f64270 */
[C---:B------:R-:W-:Y:S03]  /*7cf0*/  HMMA.16816.F32 R44, R12.reuse, R104, R44 ;  /* 0x000000680c2c723c */ /* 0x040fe6000000182c */
[C---:B------:R-:W-:Y:S01]  /*7d00*/  VIADD R105, R108.reuse, 0x38 ;  /* 0x000000386c697836 */ /* 0x040fe20000000000 */
[----:B------:R-:W-:Y:S01]  /*7d10*/  FSEL R73, R73, -INF , !P3 ;  /* 0xff80000049497808 */ /* 0x000fe20005800000 */
[----:B------:R-:W-:Y:S01]  /*7d20*/  VIADD R104, R108, 0x39 ;  /* 0x000000396c687836 */ /* 0x000fe20000000000 */
[----:B------:R-:W-:Y:S02]  /*7d30*/  FSEL R89, R80, -INF , !P2 ;  /* 0xff80000050597808 */ /* 0x000fe40005000000 */
        /* <DEDUP_REMOVED lines=8> */
[----:B------:R-:W-:Y:S01]  /*7dc0*/  VIADD R106, R108, 0x31 ;  /* 0x000000316c6a7836 */ /* 0x000fe20000000000 */
[----:B------:R-:W-:Y:S01]  /*7dd0*/  FSEL R184, R68, -INF , !P0 ;  /* 0xff80000044b87808 */ /* 0x000fe20004000000 */
[----:B------:R-:W-:Y:S01]  /*7de0*/  VIADD R107, R108, 0x30 ;  /* 0x000000306c6b7836 */ /* 0x000fe20000000000 */
[C---:B------:R-:W-:Y:S02]  /*7df0*/  ISETP.GT.AND P0, PT, R180.reuse, R105, PT ;  /* 0x00000069b400720c */ /* 0x040fe40003f04270 */
[----:B------:R-:W-:Y:S01]  /*7e00*/  ISETP.GT.AND P3, PT, R180, R106, PT ;  /* 0x0000006ab400720c */ /* 0x000fe20003f64270 */
[----:B------:R-:W-:Y:S03]  /*7e10*/  HMMA.16816.F32 R32, R12, R102, R32 ;  /* 0x000000660c20723c */ /* 0x000fe60000001820 */
[C---:B------:R-:W-:Y:S01]  /*7e20*/  VIADD R102, R108.reuse, 0x41 ;  /* 0x000000416c667836 */ /* 0x040fe20000000000 */
[----:B------:R-:W-:Y:S01]  /*7e30*/  FSEL R53, R53, -INF , !P3 ;  /* 0xff80000035357808 */ /* 0x000fe20005800000 */
[----:B------:R-:W-:Y:S01]  /*7e40*/  VIADD R103, R108, 0x40 ;  /* 0x000000406c677836 */ /* 0x000fe20000000000 */
[----:B------:R-:W-:-:S02]  /*7e50*/  FSEL R138, R48, -INF , !P0 ;  /* 0xff800000308a7808 */ /* 0x000fc40004000000 */
[C---:B------:R-:W-:Y:S01]  /*7e60*/  ISETP.GT.AND P3, PT, R180.reuse, R102, PT ;  /* 0x00000066b400720c */ /* 0x040fe20003f64270 */
[----:B------:R-:W-:Y:S03]  /*7e70*/  HMMA.16816.F32 R24, R12, R98, R24 ;  /* 0x000000620c18723c */ /* 0x000fe60000001818 */
[----:B------:R-:W-:Y:S01]  /*7e80*/  ISETP.GT.AND P0, PT, R180, R101, PT ;  /* 0x00000065b400720c */ /* 0x000fe20003f04270 */
[----:B------:R-:W-:Y:S01]  /*7e90*/  VIADD R99, R108, 0x49 ;  /* 0x000000496c637836 */ /* 0x000fe20000000000 */
[----:B------:R-:W-:Y:S01]  /*7ea0*/  FSEL R186, R72, -INF , !P2 ;  /* 0xff80000048ba7808 */ /* 0x000fe20005000000 */
[----:B------:R-:W-:Y:S01]  /*7eb0*/  VIADD R13, R108, 0x78 ;  /* 0x000000786c0d7836 */ /* 0x000fe20000000000 */
[----:B------:R-:W-:Y:S01]  /*7ec0*/  ISETP.GT.AND P2, PT, R180, R107, PT ;  /* 0x0000006bb400720c */ /* 0x000fe20003f44270 */
[C---:B------:R-:W-:Y:S01]  /*7ed0*/  VIADD R98, R108.reuse, 0x50 ;  /* 0x000000506c627836 */ /* 0x040fe20000000000 */
[----:B------:R-:W-:Y:S01]  /*7ee0*/  FSEL R69, R69, -INF , !P4 ;  /* 0xff80000045457808 */ /* 0x000fe20006000000 */
[C---:B------:R-:W-:Y:S01]  /*7ef0*/  VIADD R15, R108.reuse, 0x70 ;  /* 0x000000706c0f7836 */ /* 0x040fe20000000000 */
[----:B------:R-:W-:Y:S01]  /*7f00*/  FSEL R45, R45, -INF , !P3 ;  /* 0xff8000002d2d7808 */ /* 0x000fe20005800000 */
[----:B------:R-:W-:Y:S01]  /*7f10*/  VIADD R14, R108, 0x71 ;  /* 0x000000716c0e7836 */ /* 0x000fe20000000000 */
[----:B------:R-:W-:Y:S01]  /*7f20*/  ISETP.GT.AND P4, PT, R180, R104, PT ;  /* 0x00000068b400720c */ /* 0x000fe20003f84270 */
[----:B------:R-:W-:Y:S01]  /*7f30*/  VIADD R12, R108, 0x79 ;  /* 0x000000796c0c7836 */ /* 0x000fe20000000000 */
[----:B------:R-:W-:-:S02]  /*7f40*/  ISETP.GT.AND P3, PT, R180, R97, PT ;  /* 0x00000061b400720c */ /* 0x000fc40003f64270 */
[----:B------:R-:W-:Y:S02]  /*7f50*/  FSEL R136, R40, -INF , !P0 ;  /* 0xff80000028887808 */ /* 0x000fe40004000000 */
[----:B------:R-:W-:Y:S02]  /*7f60*/  ISETP.GT.AND P0, PT, R180, R64, PT ;  /* 0x00000040b400720c */ /* 0x000fe40003f04270 */
[----:B------:R-:W-:Y:S02]  /*7f70*/  FSEL R150, R52, -INF , !P2 ;  /* 0xff80000034967808 */ /* 0x000fe40005000000 */
[----:B------:R-:W-:Y:S02]  /*7f80*/  ISETP.GT.AND P2, PT, R180, R103, PT ;  /* 0x00000067b400720c */ /* 0x000fe40003f44270 */
[----:B------:R-:W-:Y:S02]  /*7f90*/  FSEL R49, R49, -INF , !P4 ;  /* 0xff80000031317808 */ /* 0x000fe40006000000 */
[----:B------:R-:W-:-:S02]  /*7fa0*/  FSEL R110, R37, -INF , !P3 ;  /* 0xff800000256e7808 */ /* 0x000fc40005800000 */
[C---:B------:R-:W-:Y:S02]  /*7fb0*/  ISETP.GT.AND P4, PT, R180.reuse, R99, PT ;  /* 0x00000063b400720c */ /* 0x040fe40003f84270 */
[----:B------:R-:W-:Y:S02]  /*7fc0*/  ISETP.GT.AND P3, PT, R180, R61, PT ;  /* 0x0000003db400720c */ /* 0x000fe40003f64270 */
[----:B------:R-:W-:Y:S02]  /*7fd0*/  FSEL R40, R32, -INF , !P0 ;  /* 0xff80000020287808 */ /* 0x000fe40004000000 */
[----:B------:R-:W-:Y:S02]  /*7fe0*/  ISETP.GT.AND P0, PT, R180, R19, PT ;  /* 0x00000013b400720c */ /* 0x000fe40003f04270 */
[----:B------:R-:W-:Y:S02]  /*7ff0*/  FSEL R144, R44, -INF , !P2 ;  /* 0xff8000002c907808 */ /* 0x000fe40005000000 */
[----:B------:R-:W-:-:S02]  /*8000*/  FSEL R41, R41, -INF , !P4 ;  /* 0xff80000029297808 */ /* 0x000fc40006000000 */
[----:B------:R-:W-:Y:S02]  /*8010*/  FSEL R44, R29, -INF , !P3 ;  /* 0xff8000001d2c7808 */ /* 0x000fe40005800000 */
[----:B------:R-:W-:Y:S02]  /*8020*/  ISETP.GT.AND P4, PT, R180, R63, PT ;  /* 0x0000003fb400720c */ /* 0x000fe40003f84270 */
[----:B------:R-:W-:Y:S02]  /*8030*/  FSEL R29, R24, -INF , !P0 ;  /* 0xff800000181d7808 */ /* 0x000fe40004000000 */
[C---:B------:R-:W-:Y:S02]  /*8040*/  ISETP.GT.AND P0, PT, R180.reuse, R13, PT ;  /* 0x0000000db400720c */ /* 0x040fe40003f04270 */
[----:B------:R-:W-:Y:S02]  /*8050*/  FSEL R37, R33, -INF , !P4 ;  /* 0xff80000021257808 */ /* 0x000fe40006000000 */
[----:B------:R-:W-:-:S02]  /*8060*/  ISETP.GT.AND P2, PT, R180, R98, PT ;  /* 0x00000062b400720c */ /* 0x000fc40003f44270 */
        /* <DEDUP_REMOVED lines=8> */
[----:B------:R-:W-:Y:S02]  /*80f0*/  ISETP.GT.AND P3, PT, R180, R14, PT ;  /* 0x0000000eb400720c */ /* 0x000fe40003f64270 */
[----:B------:R-:W-:Y:S02]  /*8100*/  FSEL R28, R25, -INF , !P4 ;  /* 0xff800000191c7808 */ /* 0x000fe40006000000 */
[----:B------:R-:W-:Y:S02]  /*8110*/  FSEL R80, R92, -INF , !P0 ;  /* 0xff8000005c507808 */ /* 0x000fe40004000000 */
[----:B------:R-:W-:-:S02]  /*8120*/  ISETP.GT.AND P4, PT, R180, R12, PT ;  /* 0x0000000cb400720c */ /* 0x000fc40003f84270 */
[----:B------:R-:W-:Y:S02]  /*8130*/  ISETP.GT.AND P0, PT, R178, R113, PT ;  /* 0x00000071b200720c */ /* 0x000fe40003f04270 */
[----:B------:R-:W-:Y:S02]  /*8140*/  ISETP.GT.AND P2, PT, R180, R15, PT ;  /* 0x0000000fb400720c */ /* 0x000fe40003f44270 */
[----:B------:R-:W-:Y:S02]  /*8150*/  FSEL R32, R21, -INF , !P3 ;  /* 0xff80000015207808 */ /* 0x000fe40005800000 */
[----:B------:R-:W-:Y:S02]  /*8160*/  FSEL R21, R5, -INF , !P4 ;  /* 0xff80000005157808 */ /* 0x000fe40006000000 */
[----:B------:R-:W-:Y:S02]  /*8170*/  FSEL R83, R83, -INF , !P0 ;  /* 0xff80000053537808 */ /* 0x000fe40004000000 */
[----:B------:R-:W-:-:S02]  /*8180*/  FSEL R5, R94, -INF , !P1 ;  /* 0xff8000005e057808 */ /* 0x000fc40004800000 */
[----:B------:R-:W-:Y:S02]  /*8190*/  ISETP.GE.AND P0, PT, R111, R179, PT ;  /* 0x000000b36f00720c */ /* 0x000fe40003f06270 */
[----:B------:R-:W-:Y:S02]  /*81a0*/  FSEL R25, R20, -INF , !P2 ;  /* 0xff80000014197808 */ /* 0x000fe40005000000 */
[----:B------:R-:W-:Y:S02]  /*81b0*/  ISETP.GT.AND P1, PT, R178, R115, PT ;  /* 0x00000073b200720c */ /* 0x000fe40003f24270 */
[----:B------:R-:W-:Y:S02]  /*81c0*/  ISETP.GE.AND P2, PT, R116, R179, PT ;  /* 0x000000b37400720c */ /* 0x000fe40003f46270 */
[----:B------:R-:W-:Y:S02]  /*81d0*/  FSEL R48, R77, -INF , !P0 ;  /* 0xff8000004d307808 */ /* 0x000fe40004000000 */
[----:B------:R-:W-:-:S02]  /*81e0*/  FSEL R90, R90, -INF , !P1 ;  /* 0xff8000005a5a7808 */ /* 0x000fc40004800000 */
[----:B------:R-:W-:Y:S02]  /*81f0*/  ISETP.GT.AND P0, PT, R178, R96, PT ;  /* 0x00000060b200720c */ /* 0x000fe40003f04270 */
[----:B------:R-:W-:Y:S02]  /*8200*/  FSEL R120, R120, -INF , !P2 ;  /* 0xff80000078787808 */ /* 0x000fe40005000000 */
[C---:B------:R-:W-:Y:S02]  /*8210*/  ISETP.GT.AND P1, PT, R178.reuse, R114, PT ;  /* 0x00000072b200720c */ /* 0x040fe40003f24270 */
[----:B------:R-:W-:Y:S02]  /*8220*/  ISETP.GT.AND P2, PT, R178, R100, PT ;  /* 0x00000064b200720c */ /* 0x000fe40003f44270 */
[----:B------:R-:W-:Y:S02]  /*8230*/  FSEL R4, R117, -INF , !P6 ;  /* 0xff80000075047808 */ /* 0x000fe40007000000 */
[----:B------:R-:W-:-:S02]  /*8240*/  ISETP.GE.AND P6, PT, R115, R173, PT ;  /* 0x000000ad7300720c */ /* 0x000fc40003fc6270 */
[----:B------:R-:W-:Y:S02]  /*8250*/  FSEL R75, R75, -INF , !P0 ;  /* 0xff8000004b4b7808 */ /* 0x000fe40004000000 */
[----:B------:R-:W-:Y:S02]  /*8260*/  ISETP.GE.AND P3, PT, R116, R173, PT ;  /* 0x000000ad7400720c */ /* 0x000fe40003f66270 */
[----:B------:R-:W-:Y:S02]  /*8270*/  FSEL R82, R82, -INF , !P1 ;  /* 0xff80000052527808 */ /* 0x000fe40004800000 */
[----:B------:R-:W-:Y:S02]  /*8280*/  ISETP.GE.AND P0, PT, R16, R179, PT ;  /* 0x000000b31000720c */ /* 0x000fe40003f06270 */
[----:B------:R-:W-:Y:S02]  /*8290*/  FSEL R76, R91, -INF , !P2 ;  /* 0xff8000005b4c7808 */ /* 0x000fe40005000000 */
[----:B------:R-:W-:-:S02]  /*82a0*/  ISETP.GT.AND P1, PT, R178, R112, PT ;  /* 0x00000070b200720c */ /* 0x000fc40003f24270 */
[-C--:B------:R-:W-:Y:S02]  /*82b0*/  ISETP.GE.AND P2, PT, R113, R179.reuse, PT ;  /* 0x000000b37100720c */ /* 0x080fe40003f46270 */
[----:B------:R-:W-:Y:S02]  /*82c0*/  FSEL R116, R90, -INF , !P6 ;  /* 0xff8000005a747808 */ /* 0x000fe40007000000 */
[-C--:B------:R-:W-:Y:S02]  /*82d0*/  ISETP.GE.AND P4, PT, R115, R179.reuse, PT ;  /* 0x000000b37300720c */ /* 0x080fe40003f86270 */
[----:B------:R-:W-:Y:S02]  /*82e0*/  FSEL R194, R95, -INF , !P3 ;  /* 0xff8000005fc27808 */ /* 0x000fe40005800000 */
[----:B------:R-:W-:Y:S02]  /*82f0*/  FSEL R90, R69, -INF , !P0 ;  /* 0xff800000455a7808 */ /* 0x000fe40004000000 */
[----:B------:R-:W-:-:S02]  /*8300*/  ISETP.GE.AND P3, PT, R114, R179, PT ;  /* 0x000000b37200720c */ /* 0x000fc40003f66270 */
[----:B------:R-:W-:Y:S02]  /*8310*/  FSEL R78, R78, -INF , !P1 ;  /* 0xff8000004e4e7808 */ /* 0x000fe40004800000 */
[----:B------:R-:W-:Y:S02]  /*8320*/  ISETP.GT.AND P0, PT, R178, R106, PT ;  /* 0x0000006ab200720c */ /* 0x000fe40003f04270 */
[----:B------:R-:W-:Y:S02]  /*8330*/  FSEL R5, R5, -INF , !P5 ;  /* 0xff80000005057808 */ /* 0x000fe40006800000 */
[----:B------:R-:W-:Y:S02]  /*8340*/  FSEL R72, R88, -INF , !P2 ;  /* 0xff80000058487808 */ /* 0x000fe40005000000 */
[----:B------:R-:W-:Y:S02]  /*8350*/  ISETP.GT.AND P1, PT, R178, R109, PT ;  /* 0x0000006db200720c */ /* 0x000fe40003f24270 */
[----:B------:R-:W-:-:S02]  /*8360*/  ISETP.GE.AND P5, PT, R100, R173, PT ;  /* 0x000000ad6400720c */ /* 0x000fc40003fa6270 */
[----:B------:R-:W-:Y:S02]  /*8370*/  ISETP.GT.AND P2, PT, R178, R111, PT ;  /* 0x0000006fb200720c */ /* 0x000fe40003f44270 */
[----:B------:R-:W-:Y:S02]  /*8380*/  FSEL R100, R93, -INF , !P4 ;  /* 0xff8000005d647808 */ /* 0x000fe40006000000 */
[-C--:B------:R-:W-:Y:S02]  /*8390*/  ISETP.GE.AND P4, PT, R114, R173.reuse, PT ;  /* 0x000000ad7200720c */ /* 0x080fe40003f86270 */
[----:B------:R-:W-:Y:S02]  /*83a0*/  FSEL R52, R89, -INF , !P3 ;  /* 0xff80000059347808 */ /* 0x000fe40005800000 */
[----:B------:R-:W-:Y:S02]  /*83b0*/  FSEL R55, R55, -INF , !P0 ;  /* 0xff80000037377808 */ /* 0x000fe40004000000 */
[----:B------:R-:W-:-:S02]  /*83c0*/  ISETP.GE.AND P3, PT, R112, R173, PT ;  /* 0x000000ad7000720c */ /* 0x000fc40003f66270 */
[----:B------:R-:W-:Y:S02]  /*83d0*/  FSEL R74, R74, -INF , !P1 ;  /* 0xff8000004a4a7808 */ /* 0x000fe40004800000 */
[-C--:B------:R-:W-:Y:S02]  /*83e0*/  ISETP.GE.AND P0, PT, R104, R179.reuse, PT ;  /* 0x000000b36800720c */ /* 0x080fe40003f06270 */
[----:B------:R-:W-:Y:S02]  /*83f0*/  FSEL R20, R79, -INF , !P2 ;  /* 0xff8000004f147808 */ /* 0x000fe40005000000 */
[----:B------:R-:W-:Y:S02]  /*8400*/  ISETP.GT.AND P1, PT, R178, R18, PT ;  /* 0x00000012b200720c */ /* 0x000fe40003f24270 */
[----:B------:R-:W-:Y:S02]  /*8410*/  ISETP.GE.AND P2, PT, R96, R179, PT ;  /* 0x000000b36000720c */ /* 0x000fe40003f46270 */
[----:B------:R-:W-:-:S02]  /*8420*/  ISETP.GE.AND P6, PT, R113, R173, PT ;  /* 0x000000ad7100720c */ /* 0x000fc40003fc6270 */
[----:B------:R-:W-:Y:S02]  /*8430*/  FSEL R192, R82, -INF , !P4 ;  /* 0xff80000052c07808 */ /* 0x000fe40006000000 */
[----:B------:R-:W-:Y:S02]  /*8440*/  FSEL R76, R76, -INF , !P5 ;  /* 0xff8000004c4c7808 */ /* 0x000fe40006800000 */
[----:B------:R-:W-:Y:S02]  /*8450*/  FSEL R82, R78, -INF , !P3 ;  /* 0xff8000004e527808 */ /* 0x000fe40005800000 */
[----:B------:R-:W-:Y:S02]  /*8460*/  FSEL R132, R49, -INF , !P0 ;  /* 0xff80000031847808 */ /* 0x000fe40004000000 */
[----:B------:R-:W-:Y:S02]  /*8470*/  ISETP.GE.AND P5, PT, R112, R179, PT ;  /* 0x000000b37000720c */ /* 0x000fe40003fa6270 */
[----:B------:R-:W-:-:S02]  /*8480*/  ISETP.GE.AND P3, PT, R96, R173, PT ;  /* 0x000000ad6000720c */ /* 0x000fc40003f66270 */
[----:B------:R-:W-:Y:S02]  /*8490*/  FSEL R70, R70, -INF , !P1 ;  /* 0xff80000046467808 */ /* 0x000fe40004800000 */
[C---:B------:R-:W-:Y:S02]  /*84a0*/  ISETP.GT.AND P0, PT, R178.reuse, R102, PT ;  /* 0x00000066b200720c */ /* 0x040fe40003f04270 */
[----:B------:R-:W-:Y:S02]  /*84b0*/  FSEL R96, R73, -INF , !P2 ;  /* 0xff80000049607808 */ /* 0x000fe40005000000 */
[C---:B------:R-:W-:Y:S02]  /*84c0*/  ISETP.GT.AND P1, PT, R178.reuse, R107, PT ;  /* 0x0000006bb200720c */ /* 0x040fe40003f24270 */
[----:B------:R-:W-:Y:S02]  /*84d0*/  FSEL R190, R83, -INF , !P6 ;  /* 0xff80000053be7808 */ /* 0x000fe40007000000 */
[----:B------:R-:W-:-:S02]  /*84e0*/  ISETP.GT.AND P2, PT, R178, R16, PT ;  /* 0x00000010b200720c */ /* 0x000fc40003f44270 */
[----:B------:R-:W-:Y:S02]  /*84f0*/  ISETP.GE.AND P4, PT, R111, R173, PT ;  /* 0x000000ad6f00720c */ /* 0x000fe40003f86270 */
[----:B------:R-:W-:Y:S02]  /*8500*/  ISETP.GE.AND P6, PT, R109, R179, PT ;  /* 0x000000b36d00720c */ /* 0x000fe40003fc6270 */
[----:B------:R-:W-:Y:S02]  /*8510*/  FSEL R68, R81, -INF , !P5 ;  /* 0xff80000051447808 */ /* 0x000fe40006800000 */
[----:B------:R-:W-:Y:S02]  /*8520*/  FSEL R47, R47, -INF , !P0 ;  /* 0xff8000002f2f7808 */ /* 0x000fe40004000000 */
[----:B------:R-:W-:Y:S02]  /*8530*/  ISETP.GE.AND P5, PT, R109, R173, PT ;  /* 0x000000ad6d00720c */ /* 0x000fe40003fa6270 */
[----:B------:R-:W-:-:S02]  /*8540*/  FSEL R54, R54, -INF , !P1 ;  /* 0xff80000036367808 */ /* 0x000fc40004800000 */
[----:B------:R-:W-:Y:S02]  /*8550*/  ISETP.GE.AND P0, PT, R99, R179, PT ;  /* 0x000000b36300720c */ /* 0x000fe40003f06270 */
[----:B------:R-:W-:Y:S02]  /*8560*/  FSEL R71, R71, -INF , !P2 ;  /* 0xff80000047477808 */ /* 0x000fe40005000000 */
[----:B------:R-:W-:Y:S02]  /*8570*/  ISETP.GT.AND P1, PT, R178, R105, PT ;  /* 0x00000069b200720c */ /* 0x000fe40003f24270 */
[----:B------:R-:W-:Y:S02]  /*8580*/  FSEL R20, R20, -INF , !P4 ;  /* 0xff80000014147808 */ /* 0x000fe40006000000 */
[----:B------:R-:W-:Y:S02]  /*8590*/  FSEL R186, R186, -INF , !P6 ;  /* 0xff800000baba7808 */ /* 0x000fe40007000000 */
[----:B------:R-:W-:-:S02]  /*85a0*/  ISETP.GE.AND P2, PT, R106, R179, PT ;  /* 0x000000b36a00720c */ /* 0x000fc40003f46270 */
[C---:B------:R-:W-:Y:S02]  /*85b0*/  ISETP.GE.AND P4, PT, R18.reuse, R179, PT ;  /* 0x000000b31200720c */ /* 0x040fe40003f86270 */
[-C--:B------:R-:W-:Y:S02]  /*85c0*/  ISETP.GE.AND P6, PT, R18, R173.reuse, PT ;  /* 0x000000ad1200720c */ /* 0x080fe40003fc6270 */
[----:B------:R-:W-:Y:S02]  /*85d0*/  FSEL R18, R74, -INF , !P5 ;  /* 0xff8000004a127808 */ /* 0x000fe40006800000 */
[----:B------:R-:W-:Y:S02]  /*85e0*/  FSEL R134, R41, -INF , !P0 ;  /* 0xff80000029867808 */ /* 0x000fe40004000000 */
[----:B------:R-:W-:Y:S02]  /*85f0*/  ISETP.GE.AND P5, PT, R16, R173, PT ;  /* 0x000000ad1000720c */ /* 0x000fe40003fa6270 */
[----:B------:R-:W-:-:S02]  /*8600*/  FSEL R50, R50, -INF , !P1 ;  /* 0xff80000032327808 */ /* 0x000fc40004800000 */
[C---:B------:R-:W-:Y:S02]  /*8610*/  ISETP.GT.AND P0, PT, R178.reuse, R97, PT ;  /* 0x00000061b200720c */ /* 0x040fe40003f04270 */
[----:B------:R-:W-:Y:S02]  /*8620*/  FSEL R16, R75, -INF , !P3 ;  /* 0xff8000004b107808 */ /* 0x000fe40005800000 */
[----:B------:R-:W-:Y:S02]  /*8630*/  FSEL R148, R53, -INF , !P2 ;  /* 0xff80000035947808 */ /* 0x000fe40005000000 */
[C---:B------:R-:W-:Y:S02]  /*8640*/  ISETP.GT.AND P1, PT, R178.reuse, R103, PT ;  /* 0x00000067b200720c */ /* 0x040fe40003f24270 */
[----:B------:R-:W-:Y:S02]  /*8650*/  ISETP.GE.AND P3, PT, R107, R179, PT ;  /* 0x000000b36b00720c */ /* 0x000fe40003f66270 */
[----:B------:R-:W-:-:S02]  /*8660*/  ISETP.GT.AND P2, PT, R178, R104, PT ;  /* 0x00000068b200720c */ /* 0x000fc40003f44270 */
[----:B------:R-:W-:Y:S02]  /*8670*/  FSEL R188, R70, -INF , !P6 ;  /* 0xff80000046bc7808 */ /* 0x000fe40007000000 */
[----:B------:R-:W-:Y:S02]  /*8680*/  ISETP.GE.AND P6, PT, R106, R173, PT ;  /* 0x000000ad6a00720c */ /* 0x000fe40003fc6270 */
[----:B------:R-:W-:Y:S02]  /*8690*/  FSEL R39, R39, -INF , !P0 ;  /* 0xff80000027277808 */ /* 0x000fe40004000000 */
[----:B------:R-:W-:Y:S02]  /*86a0*/  FSEL R184, R184, -INF , !P4 ;  /* 0xff800000b8b87808 */ /* 0x000fe40006000000 */
[----:B------:R-:W-:Y:S02]  /*86b0*/  FSEL R46, R46, -INF , !P1 ;  /* 0xff8000002e2e7808 */ /* 0x000fe40004800000 */
[----:B------:R-:W-:-:S02]  /*86c0*/  ISETP.GE.AND P0, PT, R63, R179, PT ;  /* 0x000000b33f00720c */ /* 0x000fc40003f06270 */
[----:B------:R-:W-:Y:S02]  /*86d0*/  ISETP.GE.AND P4, PT, R107, R173, PT ;  /* 0x000000ad6b00720c */ /* 0x000fe40003f86270 */
        /* <DEDUP_REMOVED lines=8> */
[----:B------:R-:W-:Y:S02]  /*8760*/  FSEL R94, R71, -INF , !P5 ;  /* 0xff800000475e7808 */ /* 0x000fe40006800000 */
[----:B------:R-:W-:Y:S02]  /*8770*/  FSEL R182, R54, -INF , !P4 ;  /* 0xff80000036b67808 */ /* 0x000fe40006000000 */
[----:B------:R-:W-:-:S02]  /*8780*/  FSEL R42, R42, -INF , !P1 ;  /* 0xff8000002a2a7808 */ /* 0x000fc40004800000 */
[----:B------:R-:W-:Y:S02]  /*8790*/  ISETP.GT.AND P0, PT, R178, R61, PT ;  /* 0x0000003db200720c */ /* 0x000fe40003f04270 */
[----:B------:R-:W-:Y:S02]  /*87a0*/  ISETP.GE.AND P5, PT, R105, R179, PT ;  /* 0x000000b36900720c */ /* 0x000fe40003fa6270 */
[----:B------:R-:W-:Y:S02]  /*87b0*/  ISETP.GE.AND P4, PT, R104, R173, PT ;  /* 0x000000ad6800720c */ /* 0x000fe40003f86270 */
[----:B------:R-:W-:Y:S02]  /*87c0*/  FSEL R154, R50, -INF , !P3 ;  /* 0xff800000329a7808 */ /* 0x000fe40005800000 */
[----:B------:R-:W-:Y:S02]  /*87d0*/  FSEL R142, R45, -INF , !P2 ;  /* 0xff8000002d8e7808 */ /* 0x000fe40005000000 */
[----:B------:R-:W-:-:S02]  /*87e0*/  ISETP.GT.AND P1, PT, R178, R98, PT ;  /* 0x00000062b200720c */ /* 0x000fc40003f24270 */
[----:B------:R-:W-:Y:S02]  /*87f0*/  ISETP.GE.AND P3, PT, R102, R173, PT ;  /* 0x000000ad6600720c */ /* 0x000fe40003f66270 */
[----:B------:R-:W-:Y:S02]  /*8800*/  ISETP.GT.AND P2, PT, R178, R99, PT ;  /* 0x00000063b200720c */ /* 0x000fe40003f44270 */
[----:B------:R-:W-:Y:S02]  /*8810*/  FSEL R144, R144, -INF , !P6 ;  /* 0xff80000090907808 */ /* 0x000fe40007000000 */
[----:B------:R-:W-:Y:S02]  /*8820*/  ISETP.GE.AND P6, PT, R101, R173, PT ;  /* 0x000000ad6500720c */ /* 0x000fe40003fc6270 */
[----:B------:R-:W-:Y:S02]  /*8830*/  FSEL R31, R31, -INF , !P0 ;  /* 0xff8000001f1f7808 */ /* 0x000fe40004000000 */
[----:B------:R-:W-:-:S02]  /*8840*/  FSEL R138, R138, -INF , !P5 ;  /* 0xff8000008a8a7808 */ /* 0x000fc40006800000 */
[----:B------:R-:W-:Y:S02]  /*8850*/  FSEL R24, R24, -INF , !P4 ;  /* 0xff80000018187808 */ /* 0x000fe40006000000 */
[----:B------:R-:W-:Y:S02]  /*8860*/  FSEL R38, R38, -INF , !P1 ;  /* 0xff80000026267808 */ /* 0x000fe40004800000 */
[----:B------:R-:W-:Y:S02]  /*8870*/  ISETP.GE.AND P0, PT, R17, R179, PT ;  /* 0x000000b31100720c */ /* 0x000fe40003f06270 */
[----:B------:R-:W-:Y:S02]  /*8880*/  ISETP.GE.AND P5, PT, R103, R173, PT ;  /* 0x000000ad6700720c */ /* 0x000fe40003fa6270 */
[----:B------:R-:W-:Y:S02]  /*8890*/  ISETP.GE.AND P4, PT, R101, R179, PT ;  /* 0x000000b36500720c */ /* 0x000fe40003f86270 */
[----:B------:R-:W-:-:S02]  /*88a0*/  FSEL R146, R47, -INF , !P3 ;  /* 0xff8000002f927808 */ /* 0x000fc40005800000 */
[----:B------:R-:W-:Y:S02]  /*88b0*/  FSEL R43, R43, -INF , !P2 ;  /* 0xff8000002b2b7808 */ /* 0x000fe40005000000 */
[----:B------:R-:W-:Y:S02]  /*88c0*/  ISETP.GT.AND P1, PT, R178, R64, PT ;  /* 0x00000040b200720c */ /* 0x000fe40003f24270 */
[-C--:B------:R-:W-:Y:S02]  /*88d0*/  ISETP.GE.AND P3, PT, R98, R179.reuse, PT ;  /* 0x000000b36200720c */ /* 0x080fe40003f66270 */
[----:B------:R-:W-:Y:S02]  /*88e0*/  ISETP.GE.AND P2, PT, R97, R179, PT ;  /* 0x000000b36100720c */ /* 0x000fe40003f46270 */
[----:B------:R-:W-:Y:S02]  /*88f0*/  FSEL R126, R42, -INF , !P6 ;  /* 0xff8000002a7e7808 */ /* 0x000fe40007000000 */
[----:B------:R-:W-:-:S02]  /*8900*/  FSEL R42, R28, -INF , !P0 ;  /* 0xff8000001c2a7808 */ /* 0x000fc40004000000 */
[----:B------:R-:W-:Y:S02]  /*8910*/  FSEL R112, R46, -INF , !P5 ;  /* 0xff8000002e707808 */ /* 0x000fe40006800000 */
[----:B------:R-:W-:Y:S02]  /*8920*/  FSEL R136, R136, -INF , !P4 ;  /* 0xff80000088887808 */ /* 0x000fe40006000000 */
[----:B------:R-:W-:Y:S02]  /*8930*/  FSEL R34, R34, -INF , !P1 ;  /* 0xff80000022227808 */ /* 0x000fe40004800000 */
[----:B------:R-:W-:Y:S02]  /*8940*/  ISETP.GT.AND P0, PT, R178, R14, PT ;  /* 0x0000000eb200720c */ /* 0x000fe40003f04270 */
[-C--:B------:R-:W-:Y:S02]  /*8950*/  ISETP.GE.AND P5, PT, R99, R173.reuse, PT ;  /* 0x000000ad6300720c */ /* 0x080fe40003fa6270 */
[----:B------:R-:W-:-:S02]  /*8960*/  ISETP.GE.AND P4, PT, R98, R173, PT ;  /* 0x000000ad6200720c */ /* 0x000fc40003f86270 */
[----:B------:R-:W-:Y:S02]  /*8970*/  FSEL R108, R108, -INF , !P3 ;  /* 0xff8000006c6c7808 */ /* 0x000fe40005800000 */
[----:B------:R-:W-:Y:S02]  /*8980*/  FSEL R110, R110, -INF , !P2 ;  /* 0xff8000006e6e7808 */ /* 0x000fe40005000000 */
[----:B------:R-:W-:Y:S02]  /*8990*/  ISETP.GT.AND P1, PT, R178, R62, PT ;  /* 0x0000003eb200720c */ /* 0x000fe40003f24270 */
[----:B------:R-:W-:Y:S02]  /*89a0*/  ISETP.GE.AND P3, PT, R64, R173, PT ;  /* 0x000000ad4000720c */ /* 0x000fe40003f66270 */
[----:B------:R-:W-:Y:S02]  /*89b0*/  ISETP.GT.AND P2, PT, R178, R63, PT ;  /* 0x0000003fb200720c */ /* 0x000fe40003f44270 */
[----:B------:R-:W-:-:S02]  /*89c0*/  FSEL R23, R23, -INF , !P0 ;  /* 0xff80000017177808 */ /* 0x000fc40004000000 */
[----:B------:R-:W-:Y:S02]  /*89d0*/  FSEL R140, R43, -INF , !P5 ;  /* 0xff8000002b8c7808 */ /* 0x000fe40006800000 */
[----:B------:R-:W-:Y:S02]  /*89e0*/  FSEL R124, R38, -INF , !P4 ;  /* 0xff800000267c7808 */ /* 0x000fe40006000000 */
[----:B------:R-:W-:Y:S02]  /*89f0*/  FSEL R30, R30, -INF , !P1 ;  /* 0xff8000001e1e7808 */ /* 0x000fe40004800000 */
[----:B------:R-:W-:Y:S02]  /*8a00*/  ISETP.GT.AND P0, PT, R178, R12, PT ;  /* 0x0000000cb200720c */ /* 0x000fe40003f04270 */
[----:B------:R-:W-:Y:S02]  /*8a10*/  ISETP.GE.AND P6, PT, R97, R173, PT ;  /* 0x000000ad6100720c */ /* 0x000fe40003fc6270 */
[----:B------:R-:W-:-:S02]  /*8a20*/  ISETP.GE.AND P5, PT, R64, R179, PT ;  /* 0x000000b34000720c */ /* 0x000fc40003fa6270 */
[----:B------:R-:W-:Y:S02]  /*8a30*/  ISETP.GE.AND P4, PT, R63, R173, PT ;  /* 0x000000ad3f00720c */ /* 0x000fe40003f86270 */
[----:B------:R-:W-:Y:S02]  /*8a40*/  FSEL R35, R35, -INF , !P2 ;  /* 0xff80000023237808 */ /* 0x000fe40005000000 */
[----:B------:R-:W-:Y:S02]  /*8a50*/  FSEL R114, R34, -INF , !P3 ;  /* 0xff80000022727808 */ /* 0x000fe40005800000 */
[----:B------:R-:W-:Y:S02]  /*8a60*/  ISETP.GT.AND P1, PT, R178, R19, PT ;  /* 0x00000013b200720c */ /* 0x000fe40003f24270 */
[----:B------:R-:W-:Y:S02]  /*8a70*/  ISETP.GE.AND P3, PT, R61, R179, PT ;  /* 0x000000b33d00720c */ /* 0x000fe40003f66270 */
[----:B------:R-:W-:-:S02]  /*8a80*/  FSEL R7, R7, -INF , !P0 ;  /* 0xff80000007077808 */ /* 0x000fc40004000000 */
[----:B------:R-:W-:Y:S02]  /*8a90*/  FSEL R122, R39, -INF , !P6 ;  /* 0xff800000277a7808 */ /* 0x000fe40007000000 */
[----:B------:R-:W-:Y:S02]  /*8aa0*/  FSEL R102, R40, -INF , !P5 ;  /* 0xff80000028667808 */ /* 0x000fe40006800000 */
[----:B------:R-:W-:Y:S02]  /*8ab0*/  FSEL R104, R35, -INF , !P4 ;  /* 0xff80000023687808 */ /* 0x000fe40006000000 */
[----:B------:R-:W-:Y:S02]  /*8ac0*/  FSEL R26, R26, -INF , !P1 ;  /* 0xff8000001a1a7808 */ /* 0x000fe40004800000 */
[----:B------:R-:W-:Y:S02]  /*8ad0*/  ISETP.GT.AND P0, PT, R59, R160, PT ;  /* 0x000000a03b00720c */ /* 0x000fe40003f04270 */
[----:B------:R-:W-:-:S02]  /*8ae0*/  ISETP.GE.AND P6, PT, R62, R179, PT ;  /* 0x000000b33e00720c */ /* 0x000fc40003fc6270 */
[-C--:B------:R-:W-:Y:S02]  /*8af0*/  ISETP.GE.AND P5, PT, R62, R173.reuse, PT ;  /* 0x000000ad3e00720c */ /* 0x080fe40003fa6270 */
[----:B------:R-:W-:Y:S02]  /*8b00*/  ISETP.GE.AND P2, PT, R61, R173, PT ;  /* 0x000000ad3d00720c */ /* 0x000fe40003f46270 */
[----:B------:R-:W-:Y:S02]  /*8b10*/  ISETP.GE.AND P4, PT, R19, R179, PT ;  /* 0x000000b31300720c */ /* 0x000fe40003f86270 */
[----:B------:R-:W-:Y:S02]  /*8b20*/  FSEL R44, R44, -INF , !P3 ;  /* 0xff8000002c2c7808 */ /* 0x000fe40005800000 */
[C---:B------:R-:W-:Y:S02]  /*8b30*/  ISETP.GT.AND P1, PT, R178.reuse, R15, PT ;  /* 0x0000000fb200720c */ /* 0x040fe40003f24270 */
[----:B------:R-:W-:-:S02]  /*8b40*/  ISETP.GT.AND P3, PT, R178, R17, PT ;  /* 0x00000011b200720c */ /* 0x000fc40003f64270 */
[----:B------:R-:W-:Y:S02]  /*8b50*/  FSEL R50, R36, -INF , !P6 ;  /* 0xff80000024327808 */ /* 0x000fe40007000000 */
[----:B------:R-:W-:Y:S02]  /*8b60*/  FSEL R92, R30, -INF , !P5 ;  /* 0xff8000001e5c7808 */ /* 0x000fe40006800000 */
[----:B------:R-:W-:Y:S02]  /*8b70*/  FSEL R64, R31, -INF , !P2 ;  /* 0xff8000001f407808 */ /* 0x000fe40005000000 */
[----:B------:R-:W-:Y:S02]  /*8b80*/  FSEL R46, R29, -INF , !P4 ;  /* 0xff8000001d2e7808 */ /* 0x000fe40006000000 */
[----:B------:R-:W-:Y:S02]  /*8b90*/  FSEL R22, R22, -INF , !P1 ;  /* 0xff80000016167808 */ /* 0x000fe40004800000 */
[----:B------:R-:W-:-:S02]  /*8ba0*/  ISETP.GE.AND P6, PT, R19, R173, PT ;  /* 0x000000ad1300720c */ /* 0x000fc40003fc6270 */
[----:B------:R-:W-:Y:S02]  /*8bb0*/  ISETP.GE.AND P5, PT, R17, R173, PT ;  /* 0x000000ad1100720c */ /* 0x000fe40003fa6270 */
[C---:B------:R-:W-:Y:S02]  /*8bc0*/  ISETP.GE.AND P2, PT, R15.reuse, R179, PT ;  /* 0x000000b30f00720c */ /* 0x040fe40003f46270 */
[----:B------:R-:W-:Y:S02]  /*8bd0*/  ISETP.GE.AND P4, PT, R15, R173, PT ;  /* 0x000000ad0f00720c */ /* 0x000fe40003f86270 */
[----:B------:R-:W-:Y:S02]  /*8be0*/  FSEL R27, R27, -INF , !P3 ;  /* 0xff8000001b1b7808 */ /* 0x000fe40005800000 */
[----:B------:R-:W-:Y:S02]  /*8bf0*/  ISETP.GT.AND P1, PT, R178, R13, PT ;  /* 0x0000000db200720c */ /* 0x000fe40003f24270 */
[----:B------:R-:W-:-:S02]  /*8c00*/  FSEL R88, R26, -INF , !P6 ;  /* 0xff8000001a587808 */ /* 0x000fc40007000000 */
[----:B------:R-:W-:Y:S02]  /*8c10*/  FSEL R40, R27, -INF , !P5 ;  /* 0xff8000001b287808 */ /* 0x000fe40006800000 */
[----:B------:R-:W-:Y:S02]  /*8c20*/  FSEL R35, R25, -INF , !P2 ;  /* 0xff80000019237808 */ /* 0x000fe40005000000 */
[----:B------:R-:W-:Y:S02]  /*8c30*/  FSEL R34, R22, -INF , !P4 ;  /* 0xff80000016227808 */ /* 0x000fe40006000000 */
[----:B------:R-:W-:Y:S02]  /*8c40*/  FSEL R6, R6, -INF , !P1 ;  /* 0xff80000006067808 */ /* 0x000fe40004800000 */
[C---:B------:R-:W-:Y:S02]  /*8c50*/  ISETP.GE.AND P6, PT, R14.reuse, R179, PT ;  /* 0x000000b30e00720c */ /* 0x040fe40003fc6270 */
[----:B------:R-:W-:-:S02]  /*8c60*/  ISETP.GE.AND P3, PT, R14, R173, PT ;  /* 0x000000ad0e00720c */ /* 0x000fc40003f66270 */
[C---:B------:R-:W-:Y:S02]  /*8c70*/  ISETP.GE.AND P5, PT, R13.reuse, R179, PT ;  /* 0x000000b30d00720c */ /* 0x040fe40003fa6270 */
[----:B------:R-:W-:Y:S02]  /*8c80*/  ISETP.GE.AND P2, PT, R13, R173, PT ;  /* 0x000000ad0d00720c */ /* 0x000fe40003f46270 */
[C---:B------:R-:W-:Y:S02]  /*8c90*/  ISETP.GE.AND P4, PT, R12.reuse, R179, PT ;  /* 0x000000b30c00720c */ /* 0x040fe40003f86270 */
[----:B------:R-:W-:Y:S02]  /*8ca0*/  ISETP.GE.AND P1, PT, R12, R173, PT ;  /* 0x000000ad0c00720c */ /* 0x000fe40003f26270 */
        /* <DEDUP_REMOVED lines=22> */
.L_x_7201:
        /* <DEDUP_REMOVED lines=60> */
.L_x_7202:
[----:B------:R-:W-:Y:S05]  /*91d0*/  BSYNC.RECONVERGENT B0 ;  /* 0x0000000000007941 */ /* 0x000fea0003800200 */
.L_x_7200:
[----:B------:R-:W-:-:S13]  /*91e0*/  ISETP.GE.AND P3, PT, R10, R171, PT ;  /* 0x000000ab0a00720c */ /* 0x000fda0003f66270 */
[CC--:B------:R-:W-:Y:S01]  /*91f0*/  @!P3 IADD3 R6, P1, P0, R3.reuse, R162.reuse, R3 ;  /* 0x000000a20306b210 */ /* 0x0c0fe2000783e003 */
[----:B------:R-:W-:Y:S01]  /*9200*/  @!P3 IMAD.MOV.U32 R163, RZ, RZ, R161 ;  /* 0x000000ffffa3b224 */ /* 0x000fe200078e00a1 */
[CC--:B------:R-:W-:Y:S02]  /*9210*/  @!P3 IADD3 R14, P2, PT, R3.reuse, R162.reuse, RZ ;  /* 0x000000a2030eb210 */ /* 0x0c0fe40007f5e0ff */
[----:B------:R-:W-:Y:S02]  /*9220*/  @!P3 IADD3 R12, P6, P5, R3, R162, R3 ;  /* 0x000000a2030cb210 */ /* 0x000fe40007dde003 */
[----:B------:R-:W-:Y:S01]  /*9230*/  @!P3 IADD3 R6, P4, PT, R6, R3, RZ ;  /* 0x000000030606b210 */ /* 0x000fe20007f9e0ff */
[C---:B------:R-:W-:Y:S01]  /*9240*/  @!P3 IMAD.X R15, R0.reuse, 0x1, R161, P2 ;  /* 0x00000001000fb824 */ /* 0x040fe200010e06a1 */
[CCC-:B------:R-:W-:Y:S01]  /*9250*/  @!P3 IADD3.X R7, PT, PT, R0.reuse, R161.reuse, R0.reuse, P1, P0 ;  /* 0x000000a10007b210 */ /* 0x1c0fe20000fe0400 */
[----:B------:R-:W-:Y:S01]  /*9260*/  @!PT LDS RZ, [RZ] ;  /* 0x00000000fffff984 */ /* 0x000fe20000000800 */
[----:B------:R-:W-:Y:S01]  /*9270*/  @!PT LDS RZ, [RZ] ;  /* 0x00000000fffff984 */ /* 0x000fe20000000800 */
[----:B------:R-:W-:Y:S01]  /*9280*/  @!PT LDS RZ, [RZ] ;  /* 0x00000000fffff984 */ /* 0x000fe20000000800 */
[----:B------:R1:W-:Y:S01]  /*9290*/  @!P3 LDGSTS.E.BYPASS.LTC128B.128 [R58+0x1000], desc[UR4][R162.64] ;  /* 0x01000000a23abfae */ /* 0x0003e2000b981a04 */
[----:B------:R-:W-:-:S03]  /*92a0*/  @!P3 IADD3.X R13, PT, PT, R0, R161, R0, P6, P5 ;  /* 0x000000a1000db210 */ /* 0x000fc600037ea400 */
        /* <DEDUP_REMOVED lines=18> */
.L_x_7199:
[----:B------:R-:W-:Y:S05]  /*93d0*/  BSYNC.RECONVERGENT B1 ;  /* 0x0000000000017941 */ /* 0x000fea0003800200 */
.L_x_7198:
[----:B------:R-:W2:Y:S01]  /*93e0*/  LD.E R30, desc[UR4][R84.64+0xdc] ;  /* 0x0000dc04541e7980 */ /* 0x000ea2000c101900 */
[----:B-1----:R-:W-:Y:S01]  /*93f0*/  FMNMX3.FTZ R13, R5, R194, R116, !PT ;  /* 0x000000c2050d7276 */ /* 0x002fe20007810074 */
        /* <DEDUP_REMOVED lines=36> */
[----:B------:R-:W-:-:S02]  /*9640*/  IADD3 R130, PT, PT, R130, R129, RZ ;  /* 0x0000008182827210 */ /* 0x000fc40007ffe0ff */
        /* <DEDUP_REMOVED lines=20> */
[----:B------:R-:W2:Y:S01]  /*9790*/  LDSM.16.MT88.4 R4, [R130+0x3000] ;  /* 0x003000008204783b */ /* 0x000ea20000004200 */
[-CC-:B------:R-:W-:Y:S01]  /*97a0*/  FFMA.FTZ R100, R100, R30.reuse, -R37.reuse ;  /* 0x0000001e64647223 */ /* 0x180fe20000010825 */
[-C--:B------:R-:W-:Y:S01]  /*97b0*/  FFMA.FTZ R55, R80, R30.reuse, -R37 ;  /* 0x0000001e50377223 */ /* 0x080fe20000010825 */
[----:B------:R-:W-:Y:S01]  /*97c0*/  MUFU.EX2 R89, R89 ;  /* 0x0000005900597308 */ /* 0x000fe20000000800 */
[-CC-:B------:R-:W-:Y:S01]  /*97d0*/  FFMA.FTZ R62, R192, R30.reuse, -R29.reuse ;  /* 0x0000001ec03e7223 */ /* 0x180fe2000001081d */
[-C--:B------:R-:W-:Y:S01]  /*97e0*/  FFMA.FTZ R43, R190, R30.reuse, -R29 ;  /* 0x0000001ebe2b7223 */ /* 0x080fe2000001081d */
[-CC-:B------:R-:W-:Y:S01]  /*97f0*/  FFMA.FTZ R54, R52, R30.reuse, -R37.reuse ;  /* 0x0000001e34367223 */ /* 0x180fe20000010825 */
[----:B------:R-:W3:Y:S01]  /*9800*/  MUFU.EX2 R116, R194 ;  /* 0x000000c200747308 */ /* 0x000ee20000000800 */
[-CC-:B------:R-:W-:Y:S01]  /*9810*/  FFMA.FTZ R45, R72, R30.reuse, -R37.reuse ;  /* 0x0000001e482d7223 */ /* 0x180fe20000010825 */
[-C--:B------:R-:W-:Y:S01]  /*9820*/  FFMA.FTZ R41, R48, R30.reuse, -R37 ;  /* 0x0000001e30297223 */ /* 0x080fe20000010825 */
[-CC-:B------:R-:W-:Y:S01]  /*9830*/  FFMA.FTZ R39, R20, R30.reuse, -R29.reuse ;  /* 0x0000001e14277223 */ /* 0x180fe2000001081d */
[----:B------:R-:W-:Y:S01]  /*9840*/  MUFU.EX2 R98, R98 ;  /* 0x0000006200627308 */ /* 0x000fe20000000800 */
[-CC-:B------:R-:W-:Y:S01]  /*9850*/  FFMA.FTZ R82, R82, R30.reuse, -R29.reuse ;  /* 0x0000001e52527223 */ /* 0x180fe2000001081d */
[----:B------:R-:W4:Y:S01]  /*9860*/  LDSM.16.MT88.4 R20, [R130+0x3400] ;  /* 0x003400008214783b */ /* 0x000f220000004200 */
[-CC-:B------:R-:W-:Y:S01]  /*9870*/  FFMA.FTZ R60, R18, R30.reuse, -R29.reuse ;  /* 0x0000001e123c7223 */ /* 0x180fe2000001081d */
[----:B------:R-:W5:Y:S01]  /*9880*/  MUFU.EX2 R51, R51 ;  /* 0x0000003300337308 */ /* 0x000f620000000800 */
[-CC-:B------:R-:W-:Y:S01]  /*9890*/  FFMA.FTZ R49, R16, R30.reuse, -R29.reuse ;  /* 0x0000001e10317223 */ /* 0x180fe2000001081d */
[-C--:B------:R-:W-:Y:S01]  /*98a0*/  FFMA.FTZ R47, R188, R30.reuse, -R29 ;  /* 0x0000001ebc2f7223 */ /* 0x080fe2000001081d */
[-CC-:B------:R-:W-:Y:S01]  /*98b0*/  FFMA.FTZ R61, R96, R30.reuse, -R37.reuse ;  /* 0x0000001e603d7223 */ /* 0x180fe20000010825 */
[----:B------:R1:W-:Y:S01]  /*98c0*/  MUFU.EX2 R120, R17 ;  /* 0x0000001100787308 */ /* 0x0003e20000000800 */
[-C--:B------:R-:W-:Y:S01]  /*98d0*/  FFMA.FTZ R53, R90, R30.reuse, -R37 ;  /* 0x0000001e5a357223 */ /* 0x080fe20000010825 */
[----:B---3--:R-:W-:Y:S01]  /*98e0*/  F2FP.F16.F32.PACK_AB R69, R116, R89 ;  /* 0x000000597445723e */ /* 0x008fe200000000ff */
[-C--:B------:R-:W-:Y:S01]  /*98f0*/  FFMA.FTZ R94, R94, R30.reuse, -R29 ;  /* 0x0000001e5e5e7223 */ /* 0x080fe2000001081d */
[----:B------:R-:W3:Y:S01]  /*9900*/  MUFU.EX2 R93, R93 ;  /* 0x0000005d005d7308 */ /* 0x000ee20000000800 */
[-CC-:B------:R-:W-:Y:S01]  /*9910*/  FFMA.FTZ R186, R186, R30.reuse, -R37.reuse ;  /* 0x0000001ebaba7223 */ /* 0x180fe20000010825 */
[-C--:B------:R-:W-:Y:S01]  /*9920*/  FFMA.FTZ R184, R184, R30.reuse, -R37 ;  /* 0x0000001eb8b87223 */ /* 0x080fe20000010825 */
[--C-:B------:R-:W-:Y:S01]  /*9930*/  FFMA.FTZ R95, R24, R30, -R29.reuse ;  /* 0x0000001e185f7223 */ /* 0x100fe2000001081d */
[----:B------:R-:W-:Y:S01]  /*9940*/  MUFU.EX2 R100, R100 ;  /* 0x0000006400647308 */ /* 0x000fe20000000800 */
[----:B------:R-:W-:Y:S01]  /*9950*/  LDSM.16.MT88.4 R24, [R129+0x3c00] ;  /* 0x003c00008118783b */ /* 0x000fe20000004200 */
[----:B-----5:R-:W-:Y:S01]  /*9960*/  F2FP.F16.F32.PACK_AB R71, R51, R98 ;  /* 0x000000623347723e */ /* 0x020fe200000000ff */
[-CC-:B------:R-:W-:Y:S01]  /*9970*/  FFMA.FTZ R91, R118, R30.reuse, -R29.reuse ;  /* 0x0000001e765b7223 */ /* 0x180fe2000001081d */
[----:B------:R-:W5:Y:S01]  /*9980*/  MUFU.EX2 R55, R55 ;  /* 0x0000003700377308 */ /* 0x000f620000000800 */
[-C--:B------:R-:W-:Y:S01]  /*9990*/  FFMA.FTZ R63, R154, R30.reuse, -R29 ;  /* 0x0000001e9a3f7223 */ /* 0x080fe2000001081d */
[-CC-:B-1----:R-:W-:Y:S01]  /*99a0*/  FFMA.FTZ R17, R68, R30.reuse, -R37.reuse ;  /* 0x0000001e44117223 */ /* 0x182fe20000010825 */
[-CC-:B------:R-:W-:Y:S01]  /*99b0*/  FFMA.FTZ R99, R150, R30.reuse, -R37.reuse ;  /* 0x0000001e96637223 */ /* 0x180fe20000010825 */
[----:B------:R1:W-:Y:S01]  /*99c0*/  MUFU.EX2 R52, R82 ;  /* 0x0000005200347308 */ /* 0x0003e20000000800 */
[----:B------:R-:W-:Y:S01]  /*99d0*/  FFMA.FTZ R97, R132, R30, -R37 ;  /* 0x0000001e84617223 */ /* 0x000fe20000010825 */
[----:B---3--:R-:W-:Y:S01]  /*99e0*/  F2FP.F16.F32.PACK_AB R68, R93, R120 ;  /* 0x000000785d44723e */ /* 0x008fe200000000ff */
[-C--:B------:R-:W-:Y:S01]  /*99f0*/  FFMA.FTZ R182, R182, R30.reuse, -R29 ;  /* 0x0000001eb6b67223 */ /* 0x080fe2000001081d */
[----:B------:R-:W-:Y:S01]  /*9a00*/  MUFU.EX2 R62, R62 ;  /* 0x0000003e003e7308 */ /* 0x000fe20000000800 */
[-CC-:B------:R-:W-:Y:S01]  /*9a10*/  FFMA.FTZ R148, R148, R30.reuse, -R37.reuse ;  /* 0x0000001e94947223 */ /* 0x180fe20000010825 */
[-C--:B------:R-:W-:Y:S01]  /*9a20*/  FFMA.FTZ R101, R138, R30.reuse, -R37 ;  /* 0x0000001e8a657223 */ /* 0x080fe20000010825 */
[-C--:B------:R-:W-:Y:S01]  /*9a30*/  FFMA.FTZ R65, R112, R30.reuse, -R29 ;  /* 0x0000001e70417223 */ /* 0x080fe2000001081d */
[----:B------:R-:W-:Y:S01]  /*9a40*/  MUFU.EX2 R43, R43 ;  /* 0x0000002b002b7308 */ /* 0x000fe20000000800 */
[----:B------:R-:W-:Y:S01]  /*9a50*/  FFMA.FTZ R103, R144, R30, -R37 ;  /* 0x0000001e90677223 */ /* 0x000fe20000010825 */
[C---:B-----5:R-:W-:Y:S01]  /*9a60*/  F2FP.F16.F32.PACK_AB R70, R55.reuse, R100 ;  /* 0x000000643746723e */ /* 0x060fe200000000ff */
[-C--:B------:R-:W-:Y:S01]  /*9a70*/  FFMA.FTZ R146, R146, R30.reuse, -R29 ;  /* 0x0000001e92927223 */ /* 0x080fe2000001081d */
[----:B------:R-:W-:Y:S01]  /*9a80*/  MUFU.EX2 R54, R54 ;  /* 0x0000003600367308 */ /* 0x000fe20000000800 */
[-CC-:B------:R-:W-:Y:S01]  /*9a90*/  FFMA.FTZ R142, R142, R30.reuse, -R37.reuse ;  /* 0x0000001e8e8e7223 */ /* 0x180fe20000010825 */
[-C--:B------:R-:W-:Y:S01]  /*9aa0*/  FFMA.FTZ R105, R136, R30.reuse, -R37 ;  /* 0x0000001e88697223 */ /* 0x080fe20000010825 */
[-C--:B------:R-:W-:Y:S01]  /*9ab0*/  FFMA.FTZ R140, R140, R30.reuse, -R29 ;  /* 0x0000001e8c8c7223 */ /* 0x080fe2000001081d */
[----:B------:R-:W3:Y:S01]  /*9ac0*/  MUFU.EX2 R45, R45 ;  /* 0x0000002d002d7308 */ /* 0x000ee20000000800 */
[C---:B-1----:R-:W-:Y:S03]  /*9ad0*/  HMMA.16816.F32 R80, R68.reuse, R76, RZ ;  /* 0x0000004c4450723c */ /* 0x042fe600000018ff */
[-CC-:B------:R-:W-:Y:S01]  /*9ae0*/  FFMA.FTZ R102, R102, R30.reuse, -R37.reuse ;  /* 0x0000001e66667223 */ /* 0x180fe20000010825 */
[-C--:B------:R-:W-:Y:S01]  /*9af0*/  FFMA.FTZ R107, R106, R30.reuse, -R37 ;  /* 0x0000001e6a6b7223 */ /* 0x080fe20000010825 */
[----:B------:R1:W-:Y:S01]  /*9b00*/  MUFU.EX2 R48, R17 ;  /* 0x0000001100307308 */ /* 0x0003e20000000800 */
[-C--:B------:R-:W-:Y:S01]  /*9b10*/  FFMA.FTZ R104, R104, R30.reuse, -R29 ;  /* 0x0000001e68687223 */ /* 0x080fe2000001081d */
[----:B------:R-:W-:Y:S01]  /*9b20*/  FADD.FTZ R93, R120, R93 ;  /* 0x0000005d785d7221 */ /* 0x000fe20000010000 */
[-C--:B------:R-:W-:Y:S01]  /*9b30*/  FFMA.FTZ R64, R64, R30.reuse, -R29 ;  /* 0x0000001e40407223 */ /* 0x080fe2000001081d */
[----:B------:R-:W5:Y:S01]  /*9b40*/  MUFU.EX2 R41, R41 ;  /* 0x0000002900297308 */ /* 0x000f620000000800 */
[C---:B------:R-:W-:Y:S01]  /*9b50*/  HMMA.16816.F32 R76, R68.reuse, R78, RZ ;  /* 0x0000004e444c723c */ /* 0x040fe200000018ff */
[----:B------:R-:W-:Y:S01]  /*9b60*/  FADD.FTZ R100, R100, R93 ;  /* 0x0000005d64647221 */ /* 0x000fe20000010000 */
[-C--:B------:R-:W-:Y:S01]  /*9b70*/  FFMA.FTZ R46, R46, R30.reuse, -R37 ;  /* 0x0000001e2e2e7223 */ /* 0x080fe20000010825 */
[----:B------:R-:W4:Y:S01]  /*9b80*/  MUFU.EX2 R39, R39 ;  /* 0x0000002700277308 */ /* 0x000f220000000800 */
[-CC-:B------:R-:W-:Y:S01]  /*9b90*/  FFMA.FTZ R40, R40, R30.reuse, -R29.reuse ;  /* 0x0000001e28287223 */ /* 0x180fe2000001081d */
[----:B------:R-:W-:Y:S01]  /*9ba0*/  FADD.FTZ R55, R55, R100 ;  /* 0x0000006437377221 */ /* 0x000fe20000010000 */
[----:B------:R-:W-:Y:S01]  /*9bb0*/  FFMA.FTZ R34, R34, R30, -R29 ;  /* 0x0000001e22227223 */ /* 0x000fe2000001081d */
[----:B------:R-:W-:Y:S01]  /*9bc0*/  MUFU.EX2 R60, R60 ;  /* 0x0000003c003c7308 */ /* 0x000fe20000000800 */
[C---:B--2---:R-:W-:Y:S01]  /*9bd0*/  HMMA.16816.F32 R72, R68.reuse, R4, RZ ;  /* 0x000000044448723c */ /* 0x044fe200000018ff */
[----:B---3--:R-:W-:Y:S01]  /*9be0*/  F2FP.F16.F32.PACK_AB R4, R45, R54 ;  /* 0x000000362d04723e */ /* 0x008fe200000000ff */
[----:B-1----:R-:W1:Y:S01]  /*9bf0*/  LDSM.16.MT88.4 R16, [R129+0x3800] ;  /* 0x003800008110783b */ /* 0x002e620000004200 */
[----:B------:R-:W-:Y:S01]  /*9c00*/  F2FP.F16.F32.PACK_AB R5, R43, R62 ;  /* 0x0000003e2b05723e */ /* 0x000fe200000000ff */
[----:B------:R-:W-:Y:S01]  /*9c10*/  MUFU.EX2 R49, R49 ;  /* 0x0000003100317308 */ /* 0x000fe20000000800 */
[----:B------:R-:W-:Y:S01]  /*9c20*/  FADD.FTZ R54, R54, R55 ;  /* 0x0000003736367221 */ /* 0x000fe20000010000 */
[-C--:B------:R-:W-:Y:S01]  /*9c30*/  FFMA.FTZ R33, R33, R30.reuse, -R37 ;  /* 0x0000001e21217223 */ /* 0x080fe20000010825 */
[----:B------:R-:W-:Y:S01]  /*9c40*/  FFMA.FTZ R28, R28, R30, -R29 ;  /* 0x0000001e1c1c7223 */ /* 0x000fe2000001081d */
[----:B------:R-:W-:Y:S01]  /*9c50*/  HMMA.16816.F32 R68, R68, R6, RZ ;  /* 0x000000064444723c */ /* 0x000fe200000018ff */
[----:B-----5:R-:W-:Y:S01]  /*9c60*/  F2FP.F16.F32.PACK_AB R6, R41, R48 ;  /* 0x000000302906723e */ /* 0x020fe200000000ff */
[----:B------:R-:W-:Y:S01]  /*9c70*/  MUFU.EX2 R47, R47 ;  /* 0x0000002f002f7308 */ /* 0x000fe20000000800 */
[----:B----4-:R-:W-:-:S02]  /*9c80*/  F2FP.F16.F32.PACK_AB R7, R39, R52 ;  /* 0x000000342707723e */ /* 0x010fc400000000ff */
[----:B------:R-:W-:Y:S01]  /*9c90*/  ISETP.GT.AND P0, PT, R59, R160, PT ;  /* 0x000000a03b00720c */ /* 0x000fe20003f04270 */
[----:B------:R-:W-:Y:S04]  /*9ca0*/  MUFU.EX2 R96, R186 ;  /* 0x000000ba00607308 */ /* 0x000fe80000000800 */
[C---:B------:R-:W-:Y:S01]  /*9cb0*/  HMMA.16816.F32 R80, R4.reuse, R12, R80 ;  /* 0x0000000c0450723c */ /* 0x040fe20000001850 */
[----:B------:R-:W2:Y:S04]  /*9cc0*/  MUFU.EX2 R61, R61 ;  /* 0x0000003d003d7308 */ /* 0x000ea80000000800 */
[----:B------:R-:W-:Y:S03]  /*9cd0*/  MUFU.EX2 R90, R184 ;  /* 0x000000b8005a7308 */ /* 0x000fe60000000800 */
[C---:B------:R-:W-:Y:S01]  /*9ce0*/  HMMA.16816.F32 R76, R4.reuse, R14, R76 ;  /* 0x0000000e044c723c */ /* 0x040fe2000000184c */
[----:B------:R-:W3:Y:S01]  /*9cf0*/  LDSM.16.MT88.4 R12, [R130+0x3800] ;  /* 0x00380000820c783b */ /* 0x000ee20000004200 */
[----:B------:R-:W4:Y:S04]  /*9d00*/  MUFU.EX2 R53, R53 ;  /* 0x0000003500357308 */ /* 0x000f280000000800 */
[----:B------:R-:W5:Y:S02]  /*9d10*/  MUFU.EX2 R94, R94 ;  /* 0x0000005e005e7308 */ /* 0x000f640000000800 */
[C---:B------:R-:W-:Y:S02]  /*9d20*/  HMMA.16816.F32 R72, R4.reuse, R20, R72 ;  /* 0x000000140448723c */ /* 0x040fe40000001848 */
[----:B------:R1:W-:Y:S04]  /*9d30*/  MUFU.EX2 R118, R182 ;  /* 0x000000b600767308 */ /* 0x0003e80000000800 */
[----:B------:R-:W-:Y:S02]  /*9d40*/  MUFU.EX2 R91, R91 ;  /* 0x0000005b005b7308 */ /* 0x000fe40000000800 */
[----:B------:R-:W-:Y:S01]  /*9d50*/  HMMA.16816.F32 R68, R4, R22, R68 ;  /* 0x000000160444723c */ /* 0x000fe20000001844 */
[----:B------:R-:W3:Y:S02]  /*9d60*/  LDSM.16.MT88.4 R20, [R130+0x3c00] ;  /* 0x003c00008214783b */ /* 0x000ee40000004200 */
[----:B--2---:R-:W-:Y:S01]  /*9d70*/  F2FP.F16.F32.PACK_AB R4, R61, R96 ;  /* 0x000000603d04723e */ /* 0x004fe200000000ff */
[----:B------:R-:W-:Y:S01]  /*9d80*/  MUFU.EX2 R63, R63 ;  /* 0x0000003f003f7308 */ /* 0x000fe20000000800 */
[----:B------:R-:W-:-:S02]  /*9d90*/  F2FP.F16.F32.PACK_AB R5, R49, R60 ;  /* 0x0000003c3105723e */ /* 0x000fc400000000ff */
[----:B----4-:R-:W-:Y:S01]  /*9da0*/  F2FP.F16.F32.PACK_AB R6, R53, R90 ;  /* 0x0000005a3506723e */ /* 0x010fe200000000ff */
[----:B------:R2:W-:Y:S01]  /*9db0*/  MUFU.EX2 R112, R95 ;  /* 0x0000005f00707308 */ /* 0x0005e20000000800 */
[----:B-----5:R-:W-:Y:S01]  /*9dc0*/  F2FP.F16.F32.PACK_AB R7, R94, R47 ;  /* 0x0000002f5e07723e */ /* 0x020fe200000000ff */
[-C--:B-1----:R-:W-:Y:S02]  /*9dd0*/  FFMA.FTZ R182, R31, R30.reuse, -R37 ;  /* 0x0000001e1fb67223 */ /* 0x082fe40000010825 */
[----:B------:R-:W-:Y:S04]  /*9de0*/  MUFU.EX2 R99, R99 ;  /* 0x0000006300637308 */ /* 0x000fe80000000800 */
[----:B------:R-:W1:Y:S01]  /*9df0*/  MUFU.EX2 R138, R148 ;  /* 0x00000094008a7308 */ /* 0x000e620000000800 */
[----:B------:R-:W-:Y:S03]  /*9e00*/  HMMA.16816.F32 R80, R4, R16, R80 ;  /* 0x000000100450723c */ /* 0x000fe60000001850 */
[----:B------:R4:W-:Y:S01]  /*9e10*/  MUFU.EX2 R132, R101 ;  /* 0x0000006500847308 */ /* 0x0009e20000000800 */
[----:B--2---:R-:W-:-:S03]  /*9e20*/  FFMA.FTZ R95, R126, R30, -R29 ;  /* 0x0000001e7e5f7223 */ /* 0x004fc6000001081d */
[----:B------:R-:W2:Y:S01]  /*9e30*/  MUFU.EX2 R97, R97 ;  /* 0x0000006100617308 */ /* 0x000ea20000000800 */
[C---:B------:R-:W-:Y:S01]  /*9e40*/  HMMA.16816.F32 R76, R4.reuse, R18, R76 ;  /* 0x00000012044c723c */ /* 0x040fe2000000184c */
[----:B------:R-:W5:Y:S02]  /*9e50*/  LDSM.16.MT88.4 R16, [R129+0x4000] ;  /* 0x004000008110783b */ /* 0x000f640000004200 */
[----:B------:R-:W-:Y:S04]  /*9e60*/  MUFU.EX2 R65, R65 ;  /* 0x0000004100417308 */ /* 0x000fe80000000800 */
[----:B------:R-:W-:Y:S01]  /*9e70*/  MUFU.EX2 R126, R146 ;  /* 0x00000092007e7308 */ /* 0x000fe20000000800 */
[C---:B---3--:R-:W-:Y:S03]  /*9e80*/  HMMA.16816.F32 R72, R4.reuse, R12, R72 ;  /* 0x0000000c0448723c */ /* 0x048fe60000001848 */
[----:B----4-:R-:W-:Y:S01]  /*9e90*/  FFMA.FTZ R101, R134, R30, -R37 ;  /* 0x0000001e86657223 */ /* 0x010fe20000010825 */
[----:B------:R-:W-:Y:S04]  /*9ea0*/  MUFU.EX2 R95, R95 ;  /* 0x0000005f005f7308 */ /* 0x000fe80000000800 */
[----:B------:R-:W-:Y:S01]  /*9eb0*/  MUFU.EX2 R103, R103 ;  /* 0x0000006700677308 */ /* 0x000fe20000000800 */
[----:B------:R-:W-:Y:S01]  /*9ec0*/  HMMA.16816.F32 R68, R4, R14, R68 ;  /* 0x0000000e0444723c */ /* 0x000fe20000001844 */
[----:B------:R-:W3:Y:S02]  /*9ed0*/  LDSM.16.MT88.4 R12, [R130+0x4000] ;  /* 0x00400000820c783b */ /* 0x000ee40000004200 */
[----:B-1----:R-:W-:Y:S01]  /*9ee0*/  F2FP.F16.F32.PACK_AB R4, R138, R99 ;  /* 0x000000638a04723e */ /* 0x002fe200000000ff */
[----:B------:R-:W1:Y:S01]  /*9ef0*/  MUFU.EX2 R136, R142 ;  /* 0x0000008e00887308 */ /* 0x000e620000000800 */
[----:B------:R-:W-:-:S02]  /*9f00*/  F2FP.F16.F32.PACK_AB R5, R91, R118 ;  /* 0x000000765b05723e */ /* 0x000fc400000000ff */
[----:B--2---:R-:W-:Y:S01]  /*9f10*/  F2FP.F16.F32.PACK_AB R6, R97, R132 ;  /* 0x000000846106723e */ /* 0x004fe200000000ff */
[----:B------:R2:W-:Y:S01]  /*9f20*/  MUFU.EX2 R134, R105 ;  /* 0x0000006900867308 */ /* 0x0005e20000000800 */
[----:B------:R-:W-:-:S03]  /*9f30*/  F2FP.F16.F32.PACK_AB R7, R112, R63 ;  /* 0x0000003f7007723e */ /* 0x000fc600000000ff */
[----:B------:R-:W4:Y:S04]  /*9f40*/  MUFU.EX2 R101, R101 ;  /* 0x0000006500657308 */ /* 0x000f280000000800 */
[C---:B------:R-:W-:Y:S01]  /*9f50*/  HMMA.16816.F32 R80, R4.reuse, R24, R80 ;  /* 0x000000180450723c */ /* 0x040fe20000001850 */
[----:B------:R-:W5:Y:S02]  /*9f60*/  MUFU.EX2 R24, R140 ;  /* 0x0000008c00187308 */ /* 0x000f640000000800 */
[-C--:B------:R-:W-:Y:S02]  /*9f70*/  FFMA.FTZ R25, R114, R30.reuse, -R29 ;  /* 0x0000001e72197223 */ /* 0x080fe4000001081d */
[----:B------:R-:W-:Y:S01]  /*9f80*/  MUFU.EX2 R102, R102 ;  /* 0x0000006600667308 */ /* 0x000fe20000000800 */
[-CC-:B--2---:R-:W-:Y:S01]  /*9f90*/  FFMA.FTZ R105, R108, R30.reuse, -R37.reuse ;  /* 0x0000001e6c697223 */ /* 0x184fe20000010825 */
[-C--:B------:R-:W-:Y:S01]  /*9fa0*/  FFMA.FTZ R108, R110, R30.reuse, -R37 ;  /* 0x0000001e6e6c7223 */ /* 0x080fe20000010825 */
[C---:B------:R-:W-:Y:S01]  /*9fb0*/  HMMA.16816.F32 R72, R4.reuse, R20, R72 ;  /* 0x000000140448723c */ /* 0x040fe20000001848 */
[----:B------:R-:W-:Y:S04]  /*9fc0*/  MUFU.EX2 R25, R25 ;  /* 0x0000001900197308 */ /* 0x000fe80000000800 */
[----:B------:R-:W-:Y:S03]  /*9fd0*/  MUFU.EX2 R105, R105 ;  /* 0x0000006900697308 */ /* 0x000fe60000000800 */
[C---:B------:R-:W-:Y:S01]  /*9fe0*/  HMMA.16816.F32 R68, R4.reuse, R22, R68 ;  /* 0x000000160444723c */ /* 0x040fe20000001844 */
[----:B------:R-:W2:Y:S01]  /*9ff0*/  LDSM.16.MT88.4 R20, [R129+0x4400] ;  /* 0x004400008114783b */ /* 0x000ea20000004200 */
[----:B------:R-:W3:Y:S04]  /*a000*/  MUFU.EX2 R108, R108 ;  /* 0x0000006c006c7308 */ /* 0x000ee80000000800 */
[----:B------:R-:W-:Y:S02]  /*a010*/  MUFU.EX2 R107, R107 ;  /* 0x0000006b006b7308 */ /* 0x000fe40000000800 */
[----:B------:R-:W-:Y:S03]  /*a020*/  HMMA.16816.F32 R76, R4, R26, R76 ;  /* 0x0000001a044c723c */ /* 0x000fe6000000184c */
[----:B-1----:R-:W-:Y:S01]  /*a030*/  F2FP.F16.F32.PACK_AB R4, R136, R103 ;  /* 0x000000678804723e */ /* 0x002fe200000000ff */
[-CC-:B------:R-:W-:Y:S01]  /*a040*/  FFMA.FTZ R26, R124, R30.reuse, -R29.reuse ;  /* 0x0000001e7c1a7223 */ /* 0x180fe2000001081d */
[----:B------:R-:W-:Y:S01]  /*a050*/  F2FP.F16.F32.PACK_AB R5, R126, R65 ;  /* 0x000000417e05723e */ /* 0x000fe200000000ff */
[----:B------:R-:W-:Y:S01]  /*a060*/  FFMA.FTZ R27, R122, R30, -R29 ;  /* 0x0000001e7a1b7223 */ /* 0x000fe2000001081d */
[----:B----4-:R-:W-:Y:S01]  /*a070*/  F2FP.F16.F32.PACK_AB R6, R101, R134 ;  /* 0x000000866506723e */ /* 0x010fe200000000ff */
[----:B------:R-:W-:Y:S01]  /*a080*/  MUFU.EX2 R104, R104 ;  /* 0x0000006800687308 */ /* 0x000fe20000000800 */
[----:B-----5:R-:W-:-:S03]  /*a090*/  F2FP.F16.F32.PACK_AB R7, R24, R95 ;  /* 0x0000005f1807723e */ /* 0x020fc600000000ff */
[----:B------:R-:W-:Y:S04]  /*a0a0*/  MUFU.EX2 R26, R26 ;  /* 0x0000001a001a7308 */ /* 0x000fe80000000800 */
[----:B------:R-:W1:Y:S01]  /*a0b0*/  MUFU.EX2 R27, R27 ;  /* 0x0000001b001b7308 */ /* 0x000e620000000800 */
[C---:B------:R-:W-:Y:S03]  /*a0c0*/  HMMA.16816.F32 R80, R4.reuse, R16, R80 ;  /* 0x000000100450723c */ /* 0x040fe60000001850 */
[----:B------:R-:W-:Y:S04]  /*a0d0*/  MUFU.EX2 R64, R64 ;  /* 0x0000004000407308 */ /* 0x000fe80000000800 */
[----:B------:R-:W-:Y:S01]  /*a0e0*/  MUFU.EX2 R34, R34 ;  /* 0x0000002200227308 */ /* 0x000fe20000000800 */
[C---:B------:R-:W-:Y:S01]  /*a0f0*/  HMMA.16816.F32 R76, R4.reuse, R18, R76 ;  /* 0x00000012044c723c */ /* 0x040fe2000000184c */
[----:B------:R-:W4:Y:S02]  /*a100*/  LDSM.16.MT88.4 R16, [R130+0x4400] ;  /* 0x004400008210783b */ /* 0x000f240000004200 */
[----:B------:R-:W-:Y:S04]  /*a110*/  MUFU.EX2 R33, R33 ;  /* 0x0000002100217308 */ /* 0x000fe80000000800 */
[----:B------:R-:W-:Y:S01]  /*a120*/  MUFU.EX2 R182, R182 ;  /* 0x000000b600b67308 */ /* 0x000fe20000000800 */
[----:B---3--:R-:W-:Y:S03]  /*a130*/  HMMA.16816.F32 R72, R4, R12, R72 ;  /* 0x0000000c0448723c */ /* 0x008fe60000001848 */
[----:B------:R-:W-:Y:S01]  /*a140*/  FADD.FTZ R13, R89, R116 ;  /* 0x00000074590d7221 */ /* 0x000fe20000010000 */
[-CC-:B------:R-:W-:Y:S01]  /*a150*/  FFMA.FTZ R89, R92, R30.reuse, -R29.reuse ;  /* 0x0000001e5c597223 */ /* 0x180fe2000001081d */
[-C--:B------:R-:W-:Y:S01]  /*a160*/  FFMA.FTZ R92, R88, R30.reuse, -R29 ;  /* 0x0000001e585c7223 */ /* 0x080fe2000001081d */
[----:B------:R-:W-:Y:S01]  /*a170*/  FFMA.FTZ R88, R50, R30, -R37 ;  /* 0x0000001e32587223 */ /* 0x000fe20000010825 */
[----:B------:R-:W-:-:S02]  /*a180*/  FADD.FTZ R98, R98, R13 ;  /* 0x0000000d62627221 */ /* 0x000fc40000010000 */
[----:B------:R-:W-:Y:S01]  /*a190*/  MUFU.EX2 R50, R92 ;  /* 0x0000005c00327308 */ /* 0x000fe20000000800 */
[----:B------:R-:W-:Y:S03]  /*a1a0*/  HMMA.16816.F32 R68, R4, R14, R68 ;  /* 0x0000000e0444723c */ /* 0x000fe60000001844 */
[----:B------:R-:W-:Y:S01]  /*a1b0*/  F2FP.F16.F32.PACK_AB R4, R108, R105 ;  /* 0x000000696c04723e */ /* 0x000fe200000000ff */
[----:B------:R-:W3:Y:S01]  /*a1c0*/  LDSM.16.MT88.4 R12, [R129+0x4800] ;  /* 0x00480000810c783b */ /* 0x000ee20000004200 */
[----:B-1----:R-:W-:Y:S01]  /*a1d0*/  F2FP.F16.F32.PACK_AB R5, R27, R26 ;  /* 0x0000001a1b05723e */ /* 0x002fe200000000ff */
[----:B------:R-:W-:Y:S01]  /*a1e0*/  MUFU.EX2 R89, R89 ;  /* 0x0000005900597308 */ /* 0x000fe20000000800 */
[----:B------:R-:W-:Y:S02]  /*a1f0*/  F2FP.F16.F32.PACK_AB R6, R107, R102 ;  /* 0x000000666b06723e */ /* 0x000fe400000000ff */
[----:B------:R-:W-:-:S07]  /*a200*/  F2FP.F16.F32.PACK_AB R7, R104, R25 ;  /* 0x000000196807723e */ /* 0x000fce00000000ff */
[C---:B--2---:R-:W-:Y:S03]  /*a210*/  HMMA.16816.F32 R80, R4.reuse, R20, R80 ;  /* 0x000000140450723c */ /* 0x044fe60000001850 */
[----:B------:R-:W-:Y:S01]  /*a220*/  FADD.FTZ R21, R51, R98 ;  /* 0x0000006233157221 */ /* 0x000fe20000010000 */
[-C--:B------:R-:W-:Y:S02]  /*a230*/  FFMA.FTZ R20, R44, R30.reuse, -R37 ;  /* 0x0000001e2c147223 */ /* 0x080fe40000010825 */
[----:B------:R-:W-:Y:S01]  /*a240*/  MUFU.EX2 R44, R88 ;  /* 0x00000058002c7308 */ /* 0x000fe20000000800 */
[----:B------:R-:W-:Y:S01]  /*a250*/  FADD.FTZ R62, R62, R21 ;  /* 0x000000153e3e7221 */ /* 0x000fe20000010000 */
[----:B------:R-:W-:Y:S01]  /*a260*/  FFMA.FTZ R21, R42, R30, -R37 ;  /* 0x0000001e2a157223 */ /* 0x000fe20000010825 */
[C---:B------:R-:W-:Y:S03]  /*a270*/  HMMA.16816.F32 R76, R4.reuse, R22, R76 ;  /* 0x00000016044c723c */ /* 0x040fe6000000184c */
[----:B------:R-:W-:Y:S01]  /*a280*/  FADD.FTZ R55, R43, R62 ;  /* 0x0000003e2b377221 */ /* 0x000fe20000010000 */
[----:B------:R-:W-:Y:S01]  /*a290*/  FADD.FTZ R23, R45, R54 ;  /* 0x000000362d177221 */ /* 0x000fe20000010000 */
[----:B------:R-:W1:Y:S02]  /*a2a0*/  MUFU.EX2 R51, R20 ;  /* 0x0000001400337308 */ /* 0x000e640000000800 */
[----:B------:R-:W-:Y:S01]  /*a2b0*/  FADD.FTZ R52, R52, R55 ;  /* 0x0000003734347221 */ /* 0x000fe20000010000 */
[----:B------:R-:W-:Y:S01]  /*a2c0*/  FADD.FTZ R48, R48, R23 ;  /* 0x0000001730307221 */ /* 0x000fe20000010000 */
[----:B------:R-:W-:Y:S01]  /*a2d0*/  MUFU.EX2 R42, R46 ;  /* 0x0000002e002a7308 */ /* 0x000fe20000000800 */
[C---:B----4-:R-:W-:Y:S03]  /*a2e0*/  HMMA.16816.F32 R72, R4.reuse, R16, R72 ;  /* 0x000000100448723c */ /* 0x050fe60000001848 */
[----:B------:R-:W-:Y:S01]  /*a2f0*/  FADD.FTZ R39, R39, R52 ;  /* 0x0000003427277221 */ /* 0x000fe20000010000 */
[----:B------:R-:W-:Y:S01]  /*a300*/  FADD.FTZ R41, R41, R48 ;  /* 0x0000003029297221 */ /* 0x000fe20000010000 */
[----:B------:R2:W4:Y:S02]  /*a310*/  MUFU.EX2 R43, R21 ;  /* 0x00000015002b7308 */ /* 0x0005240000000800 */
[----:B------:R-:W-:Y:S01]  /*a320*/  FADD.FTZ R60, R60, R39 ;  /* 0x000000273c3c7221 */ /* 0x000fe20000010000 */
[----:B------:R-:W-:Y:S01]  /*a330*/  FADD.FTZ R96, R96, R41 ;  /* 0x0000002960607221 */ /* 0x000fe20000010000 */
[----:B------:R-:W5:Y:S01]  /*a340*/  MUFU.EX2 R45, R40 ;  /* 0x00000028002d7308 */ /* 0x000f620000000800 */
[----:B------:R-:W-:Y:S03]  /*a350*/  HMMA.16816.F32 R68, R4, R18, R68 ;  /* 0x000000120444723c */ /* 0x000fe60000001844 */
[----:B------:R-:W-:Y:S01]  /*a360*/  FADD.FTZ R60, R49, R60 ;  /* 0x0000003c313c7221 */ /* 0x000fe20000010000 */
[----:B------:R-:W-:Y:S01]  /*a370*/  FADD.FTZ R61, R61, R96 ;  /* 0x000000603d3d7221 */ /* 0x000fe20000010000 */
[----:B-1----:R-:W-:Y:S01]  /*a380*/  F2FP.F16.F32.PACK_AB R4, R51, R44 ;  /* 0x0000002c3304723e */ /* 0x002fe200000000ff */
[----:B------:R-:W-:Y:S01]  /*a390*/  LDSM.16.MT88.4 R16, [R129+0x4c00] ;  /* 0x004c00008110783b */ /* 0x000fe20000004200 */
[----:B------:R-:W-:Y:S01]  /*a3a0*/  F2FP.F16.F32.PACK_AB R5, R64, R89 ;  /* 0x000000594005723e */ /* 0x000fe200000000ff */
[----:B------:R-:W-:Y:S01]  /*a3b0*/  FADD.FTZ R47, R47, R60 ;  /* 0x0000003c2f2f7221 */ /* 0x000fe20000010000 */
[----:B------:R-:W-:Y:S01]  /*a3c0*/  FADD.FTZ R90, R90, R61 ;  /* 0x0000003d5a5a7221 */ /* 0x000fe20000010000 */
[----:B------:R-:W-:Y:S01]  /*a3d0*/  FFMA.FTZ R39, R38, R30, -R29 ;  /* 0x0000001e26277223 */ /* 0x000fe2000001081d */
[----:B--2---:R-:W1:Y:S01]  /*a3e0*/  LDSM.16.MT88.4 R20, [R130+0x4800] ;  /* 0x004800008214783b */ /* 0x004e620000004200 */
[----:B----4-:R-:W-:Y:S01]  /*a3f0*/  F2FP.F16.F32.PACK_AB R6, R43, R42 ;  /* 0x0000002a2b06723e */ /* 0x010fe200000000ff */
[----:B------:R-:W-:Y:S01]  /*a400*/  FADD.FTZ R47, R94, R47 ;  /* 0x0000002f5e2f7221 */ /* 0x000fe20000010000 */
[----:B------:R-:W-:Y:S01]  /*a410*/  FADD.FTZ R90, R53, R90 ;  /* 0x0000005a355a7221 */ /* 0x000fe20000010000 */
[----:B-----5:R-:W-:Y:S01]  /*a420*/  F2FP.F16.F32.PACK_AB R7, R45, R50 ;  /* 0x000000322d07723e */ /* 0x020fe200000000ff */
[-C--:B------:R-:W-:Y:S01]  /*a430*/  FFMA.FTZ R40, R36, R30.reuse, -R29 ;  /* 0x0000001e24287223 */ /* 0x080fe2000001081d */
[-CC-:B------:R-:W-:Y:S01]  /*a440*/  FFMA.FTZ R38, R35, R30.reuse, -R37.reuse ;  /* 0x0000001e23267223 */ /* 0x180fe20000010825 */
[----:B------:R-:W-:Y:S01]  /*a450*/  FFMA.FTZ R36, R32, R30, -R37 ;  /* 0x0000001e20247223 */ /* 0x000fe20000010825 */
[----:B------:R-:W-:Y:S03]  /*a460*/  MUFU.EX2 R39, R39 ;  /* 0x0000002700277308 */ /* 0x000fe60000000800 */
[C---:B---3--:R-:W-:Y:S03]  /*a470*/  HMMA.16816.F32 R80, R4.reuse, R12, R80 ;  /* 0x0000000c0450723c */ /* 0x048fe60000001850 */
[----:B------:R-:W-:Y:S01]  /*a480*/  FADD.FTZ R12, R118, R47 ;  /* 0x0000002f760c7221 */ /* 0x000fe20000010000 */
[----:B------:R-:W-:Y:S01]  /*a490*/  FADD.FTZ R13, R99, R90 ;  /* 0x0000005a630d7221 */ /* 0x000fe20000010000 */
[----:B------:R-:W-:Y:S02]  /*a4a0*/  MUFU.EX2 R35, R40 ;  /* 0x0000002800237308 */ /* 0x000fe40000000800 */
[----:B------:R-:W-:Y:S01]  /*a4b0*/  FADD.FTZ R12, R91, R12 ;  /* 0x0000000c5b0c7221 */ /* 0x000fe20000010000 */
[----:B------:R-:W-:Y:S01]  /*a4c0*/  FADD.FTZ R13, R138, R13 ;  /* 0x0000000d8a0d7221 */ /* 0x000fe20000010000 */
[----:B------:R-:W-:Y:S01]  /*a4d0*/  MUFU.EX2 R32, R38 ;  /* 0x0000002600207308 */ /* 0x000fe20000000800 */
[----:B------:R-:W-:Y:S03]  /*a4e0*/  HMMA.16816.F32 R76, R4, R14, R76 ;  /* 0x0000000e044c723c */ /* 0x000fe6000000184c */
        /* <DEDUP_REMOVED lines=11> */
[C---:B-1----:R-:W-:Y:S03]  /*a5a0*/  HMMA.16816.F32 R72, R4.reuse, R20, R72 ;  /* 0x000000140448723c */ /* 0x042fe60000001848 */
[----:B------:R-:W-:Y:S01]  /*a5b0*/  FADD.FTZ R21, R95, R126 ;  /* 0x0000007e5f157221 */ /* 0x000fe20000010000 */
[----:B------:R-:W1:Y:S01]  /*a5c0*/  MUFU.EX2 R20, R28 ;  /* 0x0000001c00147308 */ /* 0x000e620000000800 */
[----:B------:R-:W-:Y:S02]  /*a5d0*/  FADD.FTZ R134, R101, R134 ;  /* 0x0000008665867221 */ /* 0x000fe40000010000 */
[----:B------:R-:W-:Y:S01]  /*a5e0*/  FADD.FTZ R21, R24, R21 ;  /* 0x0000001518157221 */ /* 0x000fe20000010000 */
[----:B------:R-:W-:Y:S03]  /*a5f0*/  HMMA.16816.F32 R68, R4, R22, R68 ;  /* 0x000000160444723c */ /* 0x000fe60000001844 */
[----:B------:R-:W-:Y:S01]  /*a600*/  FADD.FTZ R22, R26, R21 ;  /* 0x000000151a167221 */ /* 0x000fe20000010000 */
[----:B------:R-:W-:Y:S01]  /*a610*/  FADD.FTZ R21, R105, R134 ;  /* 0x0000008669157221 */ /* 0x000fe20000010000 */
[----:B--2---:R-:W-:-:S02]  /*a620*/  F2FP.F16.F32.PACK_AB R4, R31, R32 ;  /* 0x000000201f04723e */ /* 0x004fc400000000ff */
[----:B------:R-:W-:Y:S01]  /*a630*/  FADD.FTZ R22, R27, R22 ;  /* 0x000000161b167221 */ /* 0x000fe20000010000 */
[----:B------:R-:W-:Y:S01]  /*a640*/  FADD.FTZ R21, R108, R21 ;  /* 0x000000156c157221 */ /* 0x000fe20000010000 */
[----:B------:R-:W-:Y:S02]  /*a650*/  F2FP.F16.F32.PACK_AB R5, R39, R34 ;  /* 0x000000222705723e */ /* 0x000fe400000000ff */
[----:B------:R-:W-:Y:S01]  /*a660*/  F2FP.F16.F32.PACK_AB R6, R182, R33 ;  /* 0x00000021b606723e */ /* 0x000fe200000000ff */
[----:B------:R-:W-:Y:S01]  /*a670*/  FADD.FTZ R25, R25, R22 ;  /* 0x0000001619197221 */ /* 0x000fe20000010000 */
[----:B-1----:R-:W-:Y:S01]  /*a680*/  F2FP.F16.F32.PACK_AB R7, R20, R35 ;  /* 0x000000231407723e */ /* 0x002fe200000000ff */
[----:B------:R-:W-:Y:S02]  /*a690*/  FADD.FTZ R102, R102, R21 ;  /* 0x0000001566667221 */ /* 0x000fe40000010000 */
[----:B------:R-:W-:Y:S02]  /*a6a0*/  FADD.FTZ R104, R104, R25 ;  /* 0x0000001968687221 */ /* 0x000fe40000010000 */
[----:B------:R-:W-:-:S02]  /*a6b0*/  FADD.FTZ R107, R107, R102 ;  /* 0x000000666b6b7221 */ /* 0x000fc40000010000 */
        /* <DEDUP_REMOVED lines=20> */
[----:B------:R-:W-:Y:S11]  /*a800*/  @!P0 BRA `(.L_x_7204) ;  /* 0x00000038004c8947 */ /* 0x000ff60003800000 */
        /* <DEDUP_REMOVED lines=9> */
[----:B------:R-:W-:Y:S02]  /*a8a0*/  SHF.L.U32 R4, R59, 0x7, RZ ;  /* 0x000000073b047819 */ /* 0x000fe400000006ff */
        /* <DEDUP_REMOVED lines=15> */
[----:B------:R-:W-:Y:S02]  /*a9a0*/  ISETP.GE.AND P1, PT, R4, RZ, PT ;  /* 0x000000ff0400720c */ /* 0x000fe40003f26270 */
[----:B------:R-:W-:Y:S01]  /*a9b0*/  LOP3.LUT R4, RZ, R15, RZ, 0x33, !PT ;  /* 0x0000000fff047212 */ /* 0x000fe200078e33ff */
        /* <DEDUP_REMOVED lines=42> */
.L_x_7206:
        /* <DEDUP_REMOVED lines=8> */
.L_x_7207:
[----:B------:R-:W-:Y:S05]  /*ace0*/  BSYNC.RECONVERGENT B0 ;  /* 0x0000000000007941 */ /* 0x000fea0003800200 */
.L_x_7205:
[----:B------:R-:W-:Y:S01]  /*acf0*/  ISETP.GE.AND P6, PT, R10, R171, PT ;  /* 0x000000ab0a00720c */ /* 0x000fe20003fc6270 */
[----:B------:R-:W-:Y:S01]  /*ad00*/  BSSY.RECONVERGENT B1, `(.L_x_7208) ;  /* 0x00000be000017945 */ /* 0x000fe20003800200 */
[----:B------:R-:W-:-:S04]  /*ad10*/  IADD3 R12, P1, PT, R67, R164, RZ ;  /* 0x000000a4430c7210 */ /* 0x000fc80007f3e0ff */
[----:B------:R-:W-:Y:S01]  /*ad20*/  IADD3 R10, P2, PT, R12, R67, RZ ;  /* 0x000000430c0a7210 */ /* 0x000fe20007f5e0ff */
[----:B------:R-:W-:-:S04]  /*ad30*/  IMAD.X R13, R66, 0x1, R165, P1 ;  /* 0x00000001420d7824 */ /* 0x000fc800008e06a5 */
[--C-:B------:R-:W-:Y:S02]  /*ad40*/  IMAD.X R11, R13, 0x1, R66.reuse, P2 ;  /* 0x000000010d0b7824 */ /* 0x100fe400010e0642 */
[----:B------:R-:W-:Y:S01]  /*ad50*/  @!P6 IADD3 R16, P1, PT, R10, R67, RZ ;  /* 0x000000430a10e210 */ /* 0x000fe20007f3e0ff */
[----:B------:R-:W-:Y:S01]  /*ad60*/  @!PT LDS RZ, [RZ] ;  /* 0x00000000fffff984 */ /* 0x000fe20000000800 */
[----:B------:R-:W-:Y:S01]  /*ad70*/  @!PT LDS RZ, [RZ] ;  /* 0x00000000fffff984 */ /* 0x000fe20000000800 */
[----:B------:R-:W-:Y:S01]  /*ad80*/  @!PT LDS RZ, [RZ] ;  /* 0x00000000fffff984 */ /* 0x000fe20000000800 */
[----:B------:R-:W-:Y:S04]  /*ad90*/  @!P6 LDGSTS.E.BYPASS.LTC128B.128 [R58+0x3000], desc[UR4][R164.64] ;  /* 0x03000000a43aefae */ /* 0x000fe8000b981a04 */
[----:B------:R-:W-:Y:S01]  /*ada0*/  @!P6 IMAD.X R17, R11, 0x1, R66, P1 ;  /* 0x000000010b11e824 */ /* 0x000fe200008e0642 */
[----:B------:R-:W-:Y:S01]  /*adb0*/  @P6 STS.128 [R58+0x3000], RZ ;  /* 0x003000ff3a006388 */ /* 0x000fe20000000c00 */
[----:B------:R-:W-:-:S03]  /*adc0*/  ISETP.NE.AND P1, PT, R87, RZ, PT ;  /* 0x000000ff5700720c */ /* 0x000fc60003f25270 */
[----:B------:R-:W-:Y:S01]  /*add0*/  @!PT LDS RZ, [RZ] ;  /* 0x00000000fffff984 */ /* 0x000fe20000000800 */
[----:B------:R-:W-:Y:S01]  /*ade0*/  @!PT LDS RZ, [RZ] ;  /* 0x00000000fffff984 */ /* 0x000fe20000000800 */
[----:B------:R-:W-:Y:S01]  /*adf0*/  @!PT LDS RZ, [RZ] ;  /* 0x00000000fffff984 */ /* 0x000fe20000000800 */
[----:B------:R1:W-:Y:S01]  /*ae00*/  @!P6 LDGSTS.E.BYPASS.LTC128B.128 [R58+0x3800], desc[UR4][R12.64] ;  /* 0x038000000c3aefae */ /* 0x0003e2000b981a04 */
[----:B------:R-:W-:Y:S02]  /*ae10*/  SEL R86, R86, 0xffffffe0, !P1 ;  /* 0xffffffe056567807 */ /* 0x000fe40004800000 */
[----:B------:R-:W-:Y:S01]  /*ae20*/  ISETP.GT.AND P1, PT, R59, R160, PT ;  /* 0x000000a03b00720c */ /* 0x000fe20003f24270 */
[----:B------:R-:W-:Y:S02]  /*ae30*/  @P6 STS.128 [R58+0x3800], RZ ;  /* 0x003800ff3a006388 */ /* 0x000fe40000000c00 */
[--C-:B------:R-:W-:Y:S02]  /*ae40*/  IMAD.IADD R124, R9, 0x1, R86.reuse ;  /* 0x00000001097c7824 */ /* 0x100fe400078e0256 */
        /* <DEDUP_REMOVED lines=11> */
[----:B------:R-:W-:Y:S04]  /*af00*/  LDSM.16.M88.4 R4, [R9] ;  /* 0x000000000904783b */ /* 0x000fe80000000200 */
[----:B------:R-:W3:Y:S04]  /*af10*/  LDSM.16.M88.4 R64, [R8+0x1000] ;  /* 0x001000000840783b */ /* 0x000ee80000000200 */
[----:B------:R-:W4:Y:S04]  /*af20*/  LDSM.16.M88.4 R52, [R8+0x1400] ;  /* 0x001400000834783b */ /* 0x000f280000000200 */
[----:B------:R-:W5:Y:S04]  /*af30*/  LDSM.16.M88.4 R44, [R8+0x1800] ;  /* 0x00180000082c783b */ /* 0x000f680000000200 */
[----:B------:R-:W2:Y:S04]  /*af40*/  LDSM.16.M88.4 R36, [R8+0x1c00] ;  /* 0x001c00000824783b */ /* 0x000ea80000000200 */
[----:B------:R-:W2:Y:S04]  /*af50*/  LDSM.16.M88.4 R28, [R8+0x2000] ;  /* 0x00200000081c783b */ /* 0x000ea80000000200 */
[----:B------:R-:W2:Y:S04]  /*af60*/  LDSM.16.M88.4 R20, [R8+0x2400] ;  /* 0x002400000814783b */ /* 0x000ea80000000200 */
[----:B-1----:R-:W1:Y:S04]  /*af70*/  LDSM.16.M88.4 R12, [R8+0x2800] ;  /* 0x00280000080c783b */ /* 0x002e680000000200 */
[----:B------:R-:W1:Y:S04]  /*af80*/  LDSM.16.M88.4 R92, [R8+0x2c00] ;  /* 0x002c0000085c783b */ /* 0x000e680000000200 */
[----:B------:R-:W-:Y:S04]  /*af90*/  LDSM.16.M88.4 R124, [R124] ;  /* 0x000000007c7c783b */ /* 0x000fe80000000200 */
        /* <DEDUP_REMOVED lines=9> */
[----:B------:R-:W5:Y:S01]  /*b030*/  LDSM.16.M88.4 R96, [R86+0x2800] ;  /* 0x002800005660783b */ /* 0x000f620000000200 */
[C---:B--2---:R-:W-:Y:S03]  /*b040*/  HMMA.16816.F32 R40, R4.reuse, R36, RZ ;  /* 0x000000240428723c */ /* 0x044fe600000018ff */
[----:B------:R-:W0:Y:S05]  /*b050*/  LDGDEPBAR ;  /* 0x00000000000079af */ /* 0x000e2a0000000000 */
        /* <DEDUP_REMOVED lines=12> */
[----:B------:R-:W1:Y:S01]  /*b120*/  LDSM.16.M88.4 R92, [R86+0x2c00] ;  /* 0x002c0000565c783b */ /* 0x000e620000000200 */
[----:B------:R-:W-:-:S06]  /*b130*/  DEPBAR.LE SB0, 0x0 ;  /* 0x000080000000791a */ /* 0x000fcc0000000000 */
        /* <DEDUP_REMOVED lines=10> */
[C---:B-----5:R-:W-:Y:S08]  /*b1e0*/  HMMA.16816.F32 R24, R124.reuse, R100, R24 ;  /* 0x000000647c18723c */ /* 0x060ff00000001818 */
[C---:B------:R-:W-:Y:S08]  /*b1f0*/  HMMA.16816.F32 R20, R124.reuse, R102, R20 ;  /* 0x000000667c14723c */ /* 0x040ff00000001814 */
[C---:B------:R-:W-:Y:S08]  /*b200*/  HMMA.16816.F32 R16, R124.reuse, R96, R16 ;  /* 0x000000607c10723c */ /* 0x040ff00000001810 */
[C---:B------:R-:W-:Y:S08]  /*b210*/  HMMA.16816.F32 R12, R124.reuse, R98, R12 ;  /* 0x000000627c0c723c */ /* 0x040ff0000000180c */
[C---:B-1----:R-:W-:Y:S08]  /*b220*/  HMMA.16816.F32 R8, R124.reuse, R92, R8 ;  /* 0x0000005c7c08723c */ /* 0x042ff00000001808 */
[----:B------:R-:W-:Y:S01]  /*b230*/  HMMA.16816.F32 R4, R124, R94, R4 ;  /* 0x0000005e7c04723c */ /* 0x000fe20000001804 */
[----:B------:R-:W-:Y:S07]  /*b240*/  BAR.SYNC.DEFER_BLOCKING 0x0 ;  /* 0x0000000000007b1d */ /* 0x000fee0000010000 */
[----:B------:R-:W-:-:S12]  /*b250*/  @!P1 BRA `(.L_x_7209) ;  /* 0x0000000400a09947 */ /* 0x000fd80003800000 */
        /* <DEDUP_REMOVED lines=64> */
.L_x_7211:
        /* <DEDUP_REMOVED lines=8> */
.L_x_7212:
[----:B------:R-:W-:Y:S05]  /*b6e0*/  BSYNC.RECONVERGENT B0 ;  /* 0x0000000000007941 */ /* 0x000fea0003800200 */
.L_x_7210:
[CC--:B------:R-:W-:Y:S01]  /*b6f0*/  @!P6 IADD3 R86, P2, P1, R3.reuse, R162.reuse, R3 ;  /* 0x000000a20356e210 */ /* 0x0c0fe2000795e003 */
[----:B------:R-:W-:Y:S01]  /*b700*/  @!P6 IMAD.MOV.U32 R163, RZ, RZ, R161 ;  /* 0x000000ffffa3e224 */ /* 0x000fe200078e00a1 */
[----:B------:R-:W-:Y:S02]  /*b710*/  SHF.L.U64.HI R56, R156, 0x6, R157 ;  /* 0x000000069c387819 */ /* 0x000fe4000001029d */
[CC--:B------:R-:W-:Y:S02]  /*b720*/  @!P6 IADD3 R92, P5, PT, R3.reuse, R162.reuse, RZ ;  /* 0x000000a2035ce210 */ /* 0x0c0fe40007fbe0ff */
[----:B------:R-:W-:Y:S01]  /*b730*/  @!P6 IADD3 R86, P0, PT, R86, R3, RZ ;  /* 0x000000035656e210 */ /* 0x000fe20007f1e0ff */
[----:B------:R-:W-:Y:S01]  /*b740*/  @!PT LDS RZ, [RZ] ;  /* 0x00000000fffff984 */ /* 0x000fe20000000800 */
[----:B------:R-:W-:Y:S01]  /*b750*/  @!PT LDS RZ, [RZ] ;  /* 0x00000000fffff984 */ /* 0x000fe20000000800 */
[----:B------:R-:W-:Y:S01]  /*b760*/  @!PT LDS RZ, [RZ] ;  /* 0x00000000fffff984 */ /* 0x000fe20000000800 */
[----:B------:R1:W-:Y:S01]  /*b770*/  @!P6 LDGSTS.E.BYPASS.LTC128B.128 [R58+0x1000], desc[UR4][R162.64] ;  /* 0x01000000a23aefae */ /* 0x0003e2000b981a04 */
[----:B------:R-:W-:Y:S01]  /*b780*/  @!P6 IADD3 R94, P4, P3, R3, R162, R3 ;  /* 0x000000a2035ee210 */ /* 0x000fe20007b9e003 */
[C---:B------:R-:W-:Y:S01]  /*b790*/  @!P6 IMAD.X R93, R56.reuse, 0x1, R161, P5 ;  /* 0x00000001385de824 */ /* 0x040fe200028e06a1 */
[CCC-:B------:R-:W-:Y:S01]  /*b7a0*/  @!P6 IADD3.X R3, PT, PT, R56.reuse, R161.reuse, R56.reuse, P2, P1 ;  /* 0x000000a13803e210 */ /* 0x1c0fe200017e2438 */
[----:B------:R1:W-:Y:S01]  /*b7b0*/  @P6 STS.128 [R58+0x1000], RZ ;  /* 0x001000ff3a006388 */ /* 0x0003e20000000c00 */
[----:B------:R-:W-:-:S03]  /*b7c0*/  @!P6 IADD3.X R95, PT, PT, R56, R161, R56, P4, P3 ;  /* 0x000000a1385fe210 */ /* 0x000fc600027e6438 */
        /* <DEDUP_REMOVED lines=17> */
.L_x_7209:
[----:B------:R-:W-:Y:S05]  /*b8e0*/  BSYNC.RECONVERGENT B1 ;  /* 0x0000000000017941 */ /* 0x000fea0003800200 */
.L_x_7208:
[----:B------:R-:W-:-:S04]  /*b8f0*/  IMAD R56, R57, 0x80, R128 ;  /* 0x0000008039387824 */ /* 0x000fc800078e0280 */
[C---:B------:R-:W-:Y:S02]  /*b900*/  VIADD R3, R56.reuse, 0xffffff00 ;  /* 0xffffff0038037836 */ /* 0x040fe40000000000 */
[----:B-1----:R-:W-:-:S03]  /*b910*/  VIADD R58, R56, 0xffffff01 ;  /* 0xffffff01383a7836 */ /* 0x002fc60000000000 */
[C---:B------:R-:W-:Y:S02]  /*b920*/  ISETP.GE.AND P1, PT, R3.reuse, R178, PT ;  /* 0x000000b20300720c */ /* 0x040fe40003f26270 */
[CC--:B------:R-:W-:Y:S02]  /*b930*/  ISETP.GE.AND P2, PT, R3.reuse, R180.reuse, PT ;  /* 0x000000b40300720c */ /* 0x0c0fe40003f46270 */
[C---:B------:R-:W-:Y:S02]  /*b940*/  ISETP.GE.AND P5, PT, R3.reuse, R179, PT ;  /* 0x000000b30300720c */ /* 0x040fe40003fa6270 */
[----:B------:R-:W-:Y:S01]  /*b950*/  ISETP.GE.AND P3, PT, R3, R173, PT ;  /* 0x000000ad0300720c */ /* 0x000fe20003f66270 */
[----:B------:R-:W-:Y:S01]  /*b960*/  VIADD R3, R56, 0xffffff08 ;  /* 0xffffff0838037836 */ /* 0x000fe20000000000 */
[----:B------:R-:W-:Y:S02]  /*b970*/  FSEL R90, R90, -INF , P1 ;  /* 0xff8000005a5a7808 */ /* 0x000fe40000800000 */
[----:B------:R-:W-:-:S02]  /*b980*/  ISETP.GE.AND P0, PT, R58, R180, PT ;  /* 0x000000b43a00720c */ /* 0x000fc40003f06270 */
[----:B------:R-:W-:Y:S02]  /*b990*/  FSEL R88, R88, -INF , P2 ;  /* 0xff80000058587808 */ /* 0x000fe40001000000 */
[----:B------:R-:W-:Y:S02]  /*b9a0*/  FSEL R207, R90, -INF , !P3 ;  /* 0xff8000005acf7808 */ /* 0x000fe40005800000 */
[-C--:B------:R-:W-:Y:S02]  /*b9b0*/  ISETP.GE.AND P3, PT, R3, R178.reuse, PT ;  /* 0x000000b20300720c */ /* 0x080fe40003f66270 */
[C---:B------:R-:W-:Y:S02]  /*b9c0*/  ISETP.GE.AND P6, PT, R58.reuse, R179, PT ;  /* 0x000000b33a00720c */ /* 0x040fe40003fc6270 */
[C---:B------:R-:W-:Y:S02]  /*b9d0*/  ISETP.GE.AND P2, PT, R58.reuse, R178, PT ;  /* 0x000000b23a00720c */ /* 0x040fe40003f46270 */
[----:B------:R-:W-:Y:S01]  /*b9e0*/  ISETP.GE.AND P4, PT, R58, R173, PT ;  /* 0x000000ad3a00720c */ /* 0x000fe20003f86270 */
[----:B------:R-:W-:Y:S01]  /*b9f0*/  VIADD R58, R56, 0xffffff09 ;  /* 0xffffff09383a7836 */ /* 0x000fe20000000000 */
[----:B------:R-:W-:-:S02]  /*ba00*/  FSEL R103, R88, -INF , !P5 ;  /* 0xff80000058677808 */ /* 0x000fc40006800000 */
[----:B------:R-:W-:Y:S02]  /*ba10*/  ISETP.GE.AND P1, PT, R3, R180, PT ;  /* 0x000000b40300720c */ /* 0x000fe40003f26270 */
[----:B------:R-:W-:Y:S02]  /*ba20*/  FSEL R89, R89, -INF , P0 ;  /* 0xff80000059597808 */ /* 0x000fe40000000000 */
[C---:B------:R-:W-:Y:S02]  /*ba30*/  ISETP.GE.AND P5, PT, R3.reuse, R179, PT ;  /* 0x000000b30300720c */ /* 0x040fe40003fa6270 */
[----:B------:R-:W-:Y:S01]  /*ba40*/  ISETP.GE.AND P0, PT, R3, R173, PT ;  /* 0x000000ad0300720c */ /* 0x000fe20003f06270 */
[----:B------:R-:W-:Y:S01]  /*ba50*/  VIADD R3, R56, 0xffffff10 ;  /* 0xffffff1038037836 */ /* 0x000fe20000000000 */
[----:B------:R-:W-:Y:S02]  /*ba60*/  FSEL R66, R66, -INF , P3 ;  /* 0xff80000042427808 */ /* 0x000fe40001800000 */
[----:B------:R-:W-:-:S02]  /*ba70*/  FSEL R91, R91, -INF , P2 ;  /* 0xff8000005b5b7808 */ /* 0x000fc40001000000 */
[----:B------:R-:W-:Y:S02]  /*ba80*/  FSEL R64, R64, -INF , P1 ;  /* 0xff80000040407808 */ /* 0x000fe40000800000 */
[C---:B------:R-:W-:Y:S02]  /*ba90*/  ISETP.GE.AND P2, PT, R58.reuse, R180, PT ;  /* 0x000000b43a00720c */ /* 0x040fe40003f46270 */
[----:B------:R-:W-:Y:S02]  /*baa0*/  ISETP.GE.AND P1, PT, R58, R178, PT ;  /* 0x000000b23a00720c */ /* 0x000fe40003f26270 */
[----:B------:R-:W-:Y:S02]  /*bab0*/  FSEL R107, R66, -INF , !P0 ;  /* 0xff800000426b7808 */ /* 0x000fe40004000000 */
[----:B------:R-:W-:Y:S02]  /*bac0*/  FSEL R113, R89, -INF , !P6 ;  /* 0xff80000059717808 */ /* 0x000fe40007000000 */
[----:B------:R-:W-:-:S02]  /*bad0*/  FSEL R201, R91, -INF , !P4 ;  /* 0xff8000005bc97808 */ /* 0x000fc40006000000 */
[C---:B------:R-:W-:Y:S02]  /*bae0*/  ISETP.GE.AND P0, PT, R3.reuse, R178, PT ;  /* 0x000000b20300720c */ /* 0x040fe40003f06270 */
[C---:B------:R-:W-:Y:S02]  /*baf0*/  ISETP.GE.AND P6, PT, R58.reuse, R179, PT ;  /* 0x000000b33a00720c */ /* 0x040fe40003fc6270 */
[----:B------:R-:W-:Y:S01]  /*bb00*/  ISETP.GE.AND P4, PT, R58, R173, PT ;  /* 0x000000ad3a00720c */ /* 0x000fe20003f86270 */
[----:B------:R-:W-:Y:S01]  /*bb10*/  VIADD R58, R56, 0xffffff11 ;  /* 0xffffff11383a7836 */ /* 0x000fe20000000000 */
[----:B------:R-:W-:Y:S02]  /*bb20*/  FSEL R209, R64, -INF , !P5 ;  /* 0xff80000040d17808 */ /* 0x000fe40006800000 */
[----:B------:R-:W-:Y:S02]  /*bb30*/  ISETP.GE.AND P3, PT, R3, R180, PT ;  /* 0x000000b40300720c */ /* 0x000fe40003f66270 */
[----:B------:R-:W-:-:S02]  /*bb40*/  FSEL R65, R65, -INF , P2 ;  /* 0xff80000041417808 */ /* 0x000fc40001000000 */
[----:B------:R-:W-:Y:S02]  /*bb50*/  FSEL R67, R67, -INF , P1 ;  /* 0xff80000043437808 */ /* 0x000fe40000800000 */
[C---:B------:R-:W-:Y:S02]  /*bb60*/  ISETP.GE.AND P5, PT, R3.reuse, R179, PT ;  /* 0x000000b30300720c */ /* 0x040fe40003fa6270 */
[----:B------:R-:W-:Y:S01]  /*bb70*/  ISETP.GE.AND P2, PT, R3, R173, PT ;  /* 0x000000ad0300720c */ /* 0x000fe20003f46270 */
[----:B------:R-:W-:Y:S01]  /*bb80*/  VIADD R3, R56, 0xffffff18 ;  /* 0xffffff1838037836 */ /* 0x000fe20000000000 */
[----:B------:R-:W-:Y:S02]  /*bb90*/  FSEL R62, R62, -INF , P0 ;  /* 0xff8000003e3e7808 */ /* 0x000fe40000000000 */
[----:B------:R-:W-:Y:S02]  /*bba0*/  FSEL R211, R65, -INF , !P6 ;  /* 0xff80000041d37808 */ /* 0x000fe40007000000 */
[----:B------:R-:W-:-:S02]  /*bbb0*/  FSEL R60, R60, -INF , P3 ;  /* 0xff8000003c3c7808 */ /* 0x000fc40001800000 */
[----:B------:R-:W-:Y:S02]  /*bbc0*/  FSEL R205, R67, -INF , !P4 ;  /* 0xff80000043cd7808 */ /* 0x000fe40006000000 */
[C---:B------:R-:W-:Y:S02]  /*bbd0*/  ISETP.GE.AND P1, PT, R58.reuse, R180, PT ;  /* 0x000000b43a00720c */ /* 0x040fe40003f26270 */
[C---:B------:R-:W-:Y:S02]  /*bbe0*/  ISETP.GE.AND P6, PT, R58.reuse, R179, PT ;  /* 0x000000b33a00720c */ /* 0x040fe40003fc6270 */
[C---:B------:R-:W-:Y:S02]  /*bbf0*/  ISETP.GE.AND P4, PT, R58.reuse, R178, PT ;  /* 0x000000b23a00720c */ /* 0x040fe40003f86270 */
[----:B------:R-:W-:Y:S01]  /*bc00*/  ISETP.GE.AND P3, PT, R58, R173, PT ;  /* 0x000000ad3a00720c */ /* 0x000fe20003f66270 */
[----:B------:R-:W-:Y:S01]  /*bc10*/  VIADD R58, R56, 0xffffff19 ;  /* 0xffffff19383a7836 */ /* 0x000fe20000000000 */
[----:B------:R-:W-:-:S02]  /*bc20*/  FSEL R191, R62, -INF , !P2 ;  /* 0xff8000003ebf7808 */ /* 0x000fc40005000000 */
[C---:B------:R-:W-:Y:S02]  /*bc30*/  ISETP.GE.AND P0, PT, R3.reuse, R180, PT ;  /* 0x000000b40300720c */ /* 0x040fe40003f06270 */
        /* <DEDUP_REMOVED lines=10> */
[----:B------:R-:W-:Y:S01]  /*bce0*/  FSEL R199, R52, -INF , !P5 ;  /* 0xff80000034c77808 */ /* 0x000fe20006800000 */
[----:B------:R-:W-:Y:S01]  /*bcf0*/  VIADD R52, R56, 0xffffff21 ;  /* 0xffffff2138347836 */ /* 0x000fe20000000000 */
[----:B------:R-:W-:Y:S02]  /*bd00*/  FSEL R185, R54, -INF , !P1 ;  /* 0xff80000036b97808 */ /* 0x000fe40004800000 */
[----:B------:R-:W-:-:S02]  /*bd10*/  FSEL R53, R53, -INF , P4 ;  /* 0xff80000035357808 */ /* 0x000fc40002000000 */
[C---:B------:R-:W-:Y:S02]  /*bd20*/  ISETP.GE.AND P2, PT, R3.reuse, R180, PT ;  /* 0x000000b40300720c */ /* 0x040fe40003f46270 */
[C---:B------:R-:W-:Y:S02]  /*bd30*/  ISETP.GE.AND P5, PT, R3.reuse, R179, PT ;  /* 0x000000b30300720c */ /* 0x040fe40003fa6270 */
[CC--:B------:R-:W-:Y:S02]  /*bd40*/  ISETP.GE.AND P1, PT, R3.reuse, R178.reuse, PT ;  /* 0x000000b20300720c */ /* 0x0c0fe40003f26270 */
[----:B------:R-:W-:Y:S02]  /*bd50*/  ISETP.GE.AND P4, PT, R3, R173, PT ;  /* 0x000000ad0300720c */ /* 0x000fe40003f86270 */
[----:B------:R-:W2:Y:S01]  /*bd60*/  LD.E R3, desc[UR4][R84.64+0xdc] ;  /* 0x0000dc0454037980 */ /* 0x000ea2000c101900 */
[----:B------:R-:W-:Y:S02]  /*bd70*/  ISETP.GE.AND P0, PT, R58, R178, PT ;  /* 0x000000b23a00720c */ /* 0x000fe40003f06270 */
[----:B------:R-:W-:-:S02]  /*bd80*/  FSEL R203, R61, -INF , !P6 ;  /* 0xff8000003dcb7808 */ /* 0x000fc40007000000 */
[----:B------:R-:W-:Y:S02]  /*bd90*/  FSEL R189, R63, -INF , !P3 ;  /* 0xff8000003fbd7808 */ /* 0x000fe40005800000 */
[C---:B------:R-:W-:Y:S02]  /*bda0*/  ISETP.GE.AND P6, PT, R58.reuse, R179, PT ;  /* 0x000000b33a00720c */ /* 0x040fe40003fc6270 */
[----:B------:R-:W-:Y:S02]  /*bdb0*/  ISETP.GE.AND P3, PT, R58, R173, PT ;  /* 0x000000ad3a00720c */ /* 0x000fe40003f66270 */
        /* <DEDUP_REMOVED lines=9> */
[----:B------:R-:W-:Y:S01]  /*be50*/  FSEL R50, R50, -INF , P1 ;  /* 0xff80000032327808 */ /* 0x000fe20000800000 */
[----:B------:R-:W-:Y:S01]  /*be60*/  VIADD R48, R56, 0xffffff29 ;  /* 0xffffff2938307836 */ /* 0x000fe20000000000 */
[----:B------:R-:W-:-:S02]  /*be70*/  FSEL R49, R49, -INF , P0 ;  /* 0xff80000031317808 */ /* 0x000fc40000000000 */
[-C--:B------:R-:W-:Y:S02]  /*be80*/  ISETP.GE.AND P1, PT, R52, R180.reuse, PT ;  /* 0x000000b43400720c */ /* 0x080fe40003f26270 */
[----:B------:R-:W-:Y:S02]  /*be90*/  FSEL R51, R51, -INF , P3 ;  /* 0xff80000033337808 */ /* 0x000fe40001800000 */
[----:B------:R-:W-:Y:S02]  /*bea0*/  FSEL R195, R49, -INF , !P6 ;  /* 0xff80000031c37808 */ /* 0x000fe40007000000 */
[----:B------:R-:W-:Y:S02]  /*beb0*/  FSEL R155, R51, -INF , !P2 ;  /* 0xff800000339b7808 */ /* 0x000fe40005000000 */
[----:B------:R-:W-:Y:S02]  /*bec0*/  FSEL R193, R44, -INF , P1 ;  /* 0xff8000002cc17808 */ /* 0x000fe40000800000 */
[----:B------:R-:W-:-:S02]  /*bed0*/  ISETP.GE.AND P3, PT, R48, R180, PT ;  /* 0x000000b43000720c */ /* 0x000fc40003f66270 */
[C---:B------:R-:W-:Y:S02]  /*bee0*/  ISETP.GE.AND P6, PT, R48.reuse, R179, PT ;  /* 0x000000b33000720c */ /* 0x040fe40003fc6270 */
[CC--:B------:R-:W-:Y:S02]  /*bef0*/  ISETP.GE.AND P2, PT, R48.reuse, R178.reuse, PT ;  /* 0x000000b23000720c */ /* 0x0c0fe40003f46270 */
[----:B------:R-:W-:Y:S01]  /*bf00*/  ISETP.GE.AND P1, PT, R48, R173, PT ;  /* 0x000000ad3000720c */ /* 0x000fe20003f26270 */
[----:B------:R-:W-:Y:S01]  /*bf10*/  VIADD R48, R56, 0xffffff30 ;  /* 0xffffff3038307836 */ /* 0x000fe20000000000 */
[----:B------:R-:W-:Y:S01]  /*bf20*/  ISETP.GE.AND P0, PT, R52, R178, PT ;  /* 0x000000b23400720c */ /* 0x000fe20003f06270 */
[----:B------:R-:W-:Y:S01]  /*bf30*/  VIADD R44, R56, 0xffffff31 ;  /* 0xffffff31382c7836 */ /* 0x000fe20000000000 */
[----:B------:R-:W-:Y:S02]  /*bf40*/  FSEL R45, R45, -INF , P3 ;  /* 0xff8000002d2d7808 */ /* 0x000fe40001800000 */
        /* <DEDUP_REMOVED lines=29> */
[----:B------:R-:W-:Y:S02]  /*c120*/  ISETP.GE.AND P2, PT, R40, R180, PT ;  /* 0x000000b42800720c */ /* 0x000fe40003f46270 */
[----:B------:R-:W-:Y:S02]  /*c130*/  FSEL R39, R39, -INF , P0 ;  /* 0xff80000027277808 */ /* 0x000fe40000000000 */
[----:B------:R-:W-:Y:S02]  /*c140*/  FSEL R163, R50, -INF , !P4 ;  /* 0xff80000032a37808 */ /* 0x000fe40006000000 */
[----:B------:R-:W-:Y:S02]  /*c150*/  ISETP.GE.AND P4, PT, R52, R173, PT ;  /* 0x000000ad3400720c */ /* 0x000fe40003f86270 */
[----:B------:R-:W-:Y:S02]  /*c160*/  FSEL R143, R37, -INF , !P6 ;  /* 0xff800000258f7808 */ /* 0x000fe40007000000 */
[----:B------:R-:W-:-:S02]  /*c170*/  FSEL R139, R39, -INF , !P3 ;  /* 0xff800000278b7808 */ /* 0x000fc40005800000 */
[----:B------:R-:W-:Y:S02]  /*c180*/  FSEL R127, R32, -INF , P2 ;  /* 0xff800000207f7808 */ /* 0x000fe40001000000 */
[C---:B------:R-:W-:Y:S02]  /*c190*/  ISETP.GE.AND P0, PT, R36.reuse, R180, PT ;  /* 0x000000b42400720c */ /* 0x040fe40003f06270 */
[C---:B------:R-:W-:Y:S02]  /*c1a0*/  ISETP.GE.AND P6, PT, R36.reuse, R179, PT ;  /* 0x000000b32400720c */ /* 0x040fe40003fc6270 */
[CC--:B------:R-:W-:Y:S02]  /*c1b0*/  ISETP.GE.AND P3, PT, R36.reuse, R178.reuse, PT ;  /* 0x000000b22400720c */ /* 0x0c0fe40003f66270 */
[----:B------:R-:W-:Y:S01]  /*c1c0*/  ISETP.GE.AND P2, PT, R36, R173, PT ;  /* 0x000000ad2400720c */ /* 0x000fe20003f46270 */
[----:B------:R-:W-:Y:S01]  /*c1d0*/  VIADD R36, R56, 0xffffff48 ;  /* 0xffffff4838247836 */ /* 0x000fe20000000000 */
[----:B------:R-:W-:-:S02]  /*c1e0*/  ISETP.GE.AND P1, PT, R40, R178, PT ;  /* 0x000000b22800720c */ /* 0x000fc40003f26270 */
[----:B------:R-:W-:Y:S02]  /*c1f0*/  FSEL R151, R46, -INF , !P4 ;  /* 0xff8000002e977808 */ /* 0x000fe40006000000 */
[----:B------:R-:W-:Y:S01]  /*c200*/  ISETP.GE.AND P4, PT, R48, R173, PT ;  /* 0x000000ad3000720c */ /* 0x000fe20003f86270 */
[----:B------:R-:W-:Y:S01]  /*c210*/  VIADD R32, R56, 0xffffff49 ;  /* 0xffffff4938207836 */ /* 0x000fe20000000000 */
[----:B------:R-:W-:Y:S02]  /*c220*/  FSEL R34, R34, -INF , P1 ;  /* 0xff80000022227808 */ /* 0x000fe40000800000 */
[----:B------:R-:W-:Y:S02]  /*c230*/  ISETP.GE.AND P1, PT, R36, R180, PT ;  /* 0x000000b42400720c */ /* 0x000fe40003f26270 */
[----:B------:R-:W-:Y:S02]  /*c240*/  FSEL R33, R33, -INF , P0 ;  /* 0xff80000021217808 */ /* 0x000fe40000000000 */
[----:B------:R-:W-:-:S02]  /*c250*/  FSEL R35, R35, -INF , P3 ;  /* 0xff80000023237808 */ /* 0x000fc40001800000 */
[----:B------:R-:W-:Y:S02]  /*c260*/  FSEL R137, R42, -INF , !P4 ;  /* 0xff8000002a897808 */ /* 0x000fe40006000000 */
[----:B------:R-:W-:Y:S02]  /*c270*/  ISETP.GE.AND P4, PT, R44, R173, PT ;  /* 0x000000ad2c00720c */ /* 0x000fe40003f86270 */
[----:B------:R-:W-:Y:S02]  /*c280*/  FSEL R133, R33, -INF , !P6 ;  /* 0xff80000021857808 */ /* 0x000fe40007000000 */
[----:B------:R-:W-:Y:S02]  /*c290*/  FSEL R115, R35, -INF , !P2 ;  /* 0xff80000023737808 */ /* 0x000fe40005000000 */
[----:B------:R-:W-:Y:S02]  /*c2a0*/  FSEL R125, R28, -INF , P1 ;  /* 0xff8000001c7d7808 */ /* 0x000fe40000800000 */
[----:B------:R-:W-:-:S02]  /*c2b0*/  ISETP.GE.AND P3, PT, R32, R180, PT ;  /* 0x000000b42000720c */ /* 0x000fc40003f66270 */
[C---:B------:R-:W-:Y:S02]  /*c2c0*/  ISETP.GE.AND P6, PT, R32.reuse, R179, PT ;  /* 0x000000b32000720c */ /* 0x040fe40003fc6270 */
[CC--:B------:R-:W-:Y:S02]  /*c2d0*/  ISETP.GE.AND P2, PT, R32.reuse, R178.reuse, PT ;  /* 0x000000b22000720c */ /* 0x0c0fe40003f46270 */
[-C--:B------:R-:W-:Y:S01]  /*c2e0*/  ISETP.GE.AND P1, PT, R32, R173.reuse, PT ;  /* 0x000000ad2000720c */ /* 0x080fe20003f26270 */
[----:B------:R-:W-:Y:S01]  /*c2f0*/  VIADD R32, R56, 0xffffff50 ;  /* 0xffffff5038207836 */ /* 0x000fe20000000000 */
[----:B------:R-:W-:Y:S02]  /*c300*/  FSEL R135, R38, -INF , !P4 ;  /* 0xff80000026877808 */ /* 0x000fe40006000000 */
[----:B------:R-:W-:Y:S02]  /*c310*/  ISETP.GE.AND P0, PT, R36, R178, PT ;  /* 0x000000b22400720c */ /* 0x000fe40003f06270 */
[----:B------:R-:W-:-:S02]  /*c320*/  ISETP.GE.AND P4, PT, R40, R173, PT ;  /* 0x000000ad2800720c */ /* 0x000fc40003f86270 */
[----:B------:R-:W-:Y:S01]  /*c330*/  FSEL R197, R197, -INF , !P5 ;  /* 0xff800000c5c57808 */ /* 0x000fe20006800000 */
[----:B------:R-:W-:Y:S01]  /*c340*/  VIADD R28, R56, 0xffffff51 ;  /* 0xffffff51381c7836 */ /* 0x000fe20000000000 */
[----:B------:R-:W-:Y:S02]  /*c350*/  ISETP.GE.AND P5, PT, R52, R179, PT ;  /* 0x000000b33400720c */ /* 0x000fe40003fa6270 */
[----:B------:R-:W-:Y:S02]  /*c360*/  FSEL R30, R30, -INF , P0 ;  /* 0xff8000001e1e7808 */ /* 0x000fe40000000000 */
[----:B------:R-:W-:Y:S02]  /*c370*/  FSEL R119, R34, -INF , !P4 ;  /* 0xff80000022777808 */ /* 0x000fe40006000000 */
[----:B------:R-:W-:Y:S02]  /*c380*/  ISETP.GE.AND P0, PT, R32, R180, PT ;  /* 0x000000b42000720c */ /* 0x000fe40003f06270 */
[----:B------:R-:W-:-:S02]  /*c390*/  FSEL R29, R29, -INF , P3 ;  /* 0xff8000001d1d7808 */ /* 0x000fc40001800000 */
[----:B------:R-:W-:Y:S02]  /*c3a0*/  FSEL R31, R31, -INF , P2 ;  /* 0xff8000001f1f7808 */ /* 0x000fe40001000000 */
[----:B------:R-:W-:Y:S02]  /*c3b0*/  ISETP.GE.AND P4, PT, R36, R173, PT ;  /* 0x000000ad2400720c */ /* 0x000fe40003f86270 */
[----:B------:R-:W-:Y:S02]  /*c3c0*/  FSEL R193, R193, -INF , !P5 ;  /* 0xff800000c1c17808 */ /* 0x000fe40006800000 */
[----:B------:R-:W-:Y:S02]  /*c3d0*/  ISETP.GE.AND P5, PT, R48, R179, PT ;  /* 0x000000b33000720c */ /* 0x000fe40003fa6270 */
[----:B------:R-:W-:Y:S02]  /*c3e0*/  FSEL R123, R29, -INF , !P6 ;  /* 0xff8000001d7b7808 */ /* 0x000fe40007000000 */
[----:B------:R-:W-:-:S02]  /*c3f0*/  FSEL R121, R31, -INF , !P1 ;  /* 0xff8000001f797808 */ /* 0x000fc40004800000 */
[----:B------:R-:W-:Y:S02]  /*c400*/  FSEL R111, R24, -INF , P0 ;  /* 0xff800000186f7808 */ /* 0x000fe40000000000 */
[----:B------:R-:W-:Y:S02]  /*c410*/  FSEL R117, R30, -INF , !P4 ;  /* 0xff8000001e757808 */ /* 0x000fe40006000000 */
        /* <DEDUP_REMOVED lines=13> */
[----:B------:R-:W-:Y:S02]  /*c4f0*/  ISETP.GE.AND P3, PT, R32, R173, PT ;  /* 0x000000ad2000720c */ /* 0x000fe40003f66270 */
[----:B------:R-:W-:Y:S02]  /*c500*/  FSEL R141, R141, -INF , !P5 ;  /* 0xff8000008d8d7808 */ /* 0x000fe40006800000 */
[----:B------:R-:W-:Y:S02]  /*c510*/  ISETP.GE.AND P5, PT, R40, R179, PT ;  /* 0x000000b32800720c */ /* 0x000fe40003fa6270 */
[----:B------:R-:W-:Y:S02]  /*c520*/  FSEL R105, R25, -INF , !P6 ;  /* 0xff80000019697808 */ /* 0x000fe40007000000 */
[----:B------:R-:W-:Y:S02]  /*c530*/  FSEL R99, R27, -INF , !P0 ;  /* 0xff8000001b637808 */ /* 0x000fe40004000000 */
[----:B------:R-:W-:-:S02]  /*c540*/  FSEL R109, R20, -INF , P4 ;  /* 0xff800000146d7808 */ /* 0x000fc40002000000 */
        /* <DEDUP_REMOVED lines=16> */
[----:B------:R-:W-:Y:S02]  /*c650*/  ISETP.GE.AND P5, PT, R32, R179, PT ;  /* 0x000000b32000720c */ /* 0x000fe40003fa6270 */
[----:B------:R-:W-:Y:S01]  /*c660*/  FSEL R101, R21, -INF , !P6 ;  /* 0xff80000015657808 */ /* 0x000fe20007000000 */
[----:B------:R-:W-:Y:S01]  /*c670*/  LDSM.16.MT88.4 R32, [R129+0x3800] ;  /* 0x003800008120783b */ /* 0x000fe20000004200 */
        /* <DEDUP_REMOVED lines=9> */
[----:B------:R-:W-:Y:S02]  /*c710*/  ISETP.GE.AND P2, PT, R24, R178, PT ;  /* 0x000000b21800720c */ /* 0x000fe40003f46270 */
[----:B------:R-:W-:Y:S02]  /*c720*/  ISETP.GE.AND P5, PT, R28, R179, PT ;  /* 0x000000b31c00720c */ /* 0x000fe40003fa6270 */
[----:B------:R-:W-:Y:S02]  /*c730*/  ISETP.GE.AND P1, PT, R24, R173, PT ;  /* 0x000000ad1800720c */ /* 0x000fe40003f26270 */
[----:B------:R-:W-:Y:S02]  /*c740*/  FSEL R18, R18, -INF , P2 ;  /* 0xff80000012127808 */ /* 0x000fe40001000000 */
[----:B------:R-:W-:Y:S02]  /*c750*/  FSEL R17, R17, -INF , P0 ;  /* 0xff80000011117808 */ /* 0x000fe40000000000 */
[----:B------:R-:W-:-:S02]  /*c760*/  FSEL R109, R109, -INF , !P5 ;  /* 0xff8000006d6d7808 */ /* 0x000fc40006800000 */
[----:B------:R-:W-:Y:S02]  /*c770*/  ISETP.GE.AND P0, PT, R20, R178, PT ;  /* 0x000000b21400720c */ /* 0x000fe40003f06270 */
[----:B------:R-:W-:Y:S02]  /*c780*/  ISETP.GE.AND P5, PT, R24, R179, PT ;  /* 0x000000b31800720c */ /* 0x000fe40003fa6270 */
[----:B------:R-:W-:Y:S02]  /*c790*/  FSEL R53, R18, -INF , !P1 ;  /* 0xff80000012357808 */ /* 0x000fe40004800000 */
[----:B------:R-:W-:Y:S02]  /*c7a0*/  ISETP.GE.AND P1, PT, R20, R173, PT ;  /* 0x000000ad1400720c */ /* 0x000fe40003f26270 */
[----:B------:R-:W-:Y:S01]  /*c7b0*/  FSEL R14, R14, -INF , P0 ;  /* 0xff8000000e0e7808 */ /* 0x000fe20000000000 */
[----:B------:R-:W-:Y:S01]  /*c7c0*/  VIADD R16, R56, 0xffffff69 ;  /* 0xffffff6938107836 */ /* 0x000fe20000000000 */
[----:B------:R-:W-:-:S02]  /*c7d0*/  FSEL R89, R89, -INF , !P5 ;  /* 0xff80000059597808 */ /* 0x000fc40006800000 */
[----:B------:R-:W-:Y:S02]  /*c7e0*/  ISETP.GE.AND P5, PT, R20, R180, PT ;  /* 0x000000b41400720c */ /* 0x000fe40003fa6270 */
[----:B------:R-:W-:Y:S02]  /*c7f0*/  FSEL R19, R19, -INF , P4 ;  /* 0xff80000013137808 */ /* 0x000fe40002000000 */
[----:B------:R-:W-:Y:S02]  /*c800*/  FSEL R51, R14, -INF , !P1 ;  /* 0xff8000000e337808 */ /* 0x000fe40004800000 */
[----:B------:R-:W-:Y:S02]  /*c810*/  FMNMX3.FTZ R14, R2, R103, R113, !PT ;  /* 0x00000067020e7276 */ /* 0x000fe40007810071 */
        /* <DEDUP_REMOVED lines=8> */
[----:B------:R-:W-:-:S02]  /*c8a0*/  ISETP.GE.AND P2, PT, R20, R179, PT ;  /* 0x000000b31400720c */ /* 0x000fc40003f46270 */
[----:B------:R-:W-:Y:S01]  /*c8b0*/  FMNMX3.FTZ R14, R14, R209, R211, !PT ;  /* 0x000000d10e0e7276 */ /* 0x000fe200078100d3 */
[----:B------:R-:W-:Y:S01]  /*c8c0*/  VIADD R12, R56, 0xffffff71 ;  /* 0xffffff71380c7836 */ /* 0x000fe20000000000 */
[----:B------:R-:W-:Y:S01]  /*c8d0*/  FSEL R87, R87, -INF , !P2 ;  /* 0xff80000057577808 */ /* 0x000fe20005000000 */
[----:B------:R-:W-:Y:S01]  /*c8e0*/  LDSM.16.MT88.4 R20, [R129+0x3400] ;  /* 0x003400008114783b */ /* 0x000fe20000004200 */
[----:B------:R-:W-:Y:S02]  /*c8f0*/  FSEL R13, R13, -INF , P4 ;  /* 0xff8000000d0d7808 */ /* 0x000fe40002000000 */
        /* <DEDUP_REMOVED lines=12> */
[----:B------:R-:W-:Y:S02]  /*c9c0*/  FMNMX3.FTZ R14, R14, R193, R187, !PT ;  /* 0x000000c10e0e7276 */ /* 0x000fe400078100bb */
[----:B------:R-:W-:Y:S02]  /*c9d0*/  ISETP.GE.AND P3, PT, R12, R180, PT ;  /* 0x000000b40c00720c */ /* 0x000fe40003f66270 */
[----:B------:R-:W-:-:S02]  /*c9e0*/  FMNMX3.FTZ R16, R16, R185, R183, !PT ;  /* 0x000000b910107276 */ /* 0x000fc400078100b7 */
[----:B------:R-:W-:Y:S02]  /*c9f0*/  FMNMX3.FTZ R14, R14, R145, R147, !PT ;  /* 0x000000910e0e7276 */ /* 0x000fe40007810093 */
[----:B------:R-:W-:Y:S02]  /*ca00*/  FSEL R48, R8, -INF , !P2 ;  /* 0xff80000008307808 */ /* 0x000fe40005000000 */
[----:B------:R-:W-:Y:S02]  /*ca10*/  FSEL R10, R10, -INF , P1 ;  /* 0xff8000000a0a7808 */ /* 0x000fe40000800000 */
[----:B------:R-:W-:Y:S02]  /*ca20*/  FSEL R9, R9, -INF , P3 ;  /* 0xff80000009097808 */ /* 0x000fe40001800000 */
[----:B------:R-:W-:Y:S02]  /*ca30*/  FMNMX3.FTZ R8, R16, R163, R155, !PT ;  /* 0x000000a310087276 */ /* 0x000fe4000781009b */
[C---:B------:R-:W-:Y:S01]  /*ca40*/  ISETP.GE.AND P0, PT, R12.reuse, R179, PT ;  /* 0x000000b30c00720c */ /* 0x040fe20003f06270 */
[----:B------:R-:W-:Y:S01]  /*ca50*/  LDSM.16.MT88.4 R16, [R129+0x3000] ;  /* 0x003000008110783b */ /* 0x000fe20000004200 */
[----:B------:R-:W-:-:S02]  /*ca60*/  ISETP.GE.AND P1, PT, R12, R178, PT ;  /* 0x000000b20c00720c */ /* 0x000fc40003f26270 */
[----:B------:R-:W-:Y:S01]  /*ca70*/  ISETP.GE.AND P3, PT, R12, R173, PT ;  /* 0x000000ad0c00720c */ /* 0x000fe20003f66270 */
[----:B------:R-:W-:Y:S01]  /*ca80*/  VIADD R12, R56, 0xffffff78 ;  /* 0xffffff78380c7836 */ /* 0x000fe20000000000 */
[----:B------:R-:W-:Y:S02]  /*ca90*/  FMNMX3.FTZ R14, R14, R141, R143, !PT ;  /* 0x0000008d0e0e7276 */ /* 0x000fe4000781008f */
[----:B------:R-:W-:Y:S02]  /*caa0*/  FMNMX3.FTZ R8, R8, R151, R149, !PT ;  /* 0x0000009708087276 */ /* 0x000fe40007810095 */
[----:B------:R-:W-:Y:S02]  /*cab0*/  FSEL R11, R11, -INF , P1 ;  /* 0xff8000000b0b7808 */ /* 0x000fe40000800000 */
[----:B------:R-:W-:Y:S02]  /*cac0*/  ISETP.GE.AND P1, PT, R12, R180, PT ;  /* 0x000000b40c00720c */ /* 0x000fe40003f26270 */
[----:B------:R-:W-:-:S02]  /*cad0*/  FMNMX3.FTZ R14, R14, R127, R133, !PT ;  /* 0x0000007f0e0e7276 */ /* 0x000fc40007810085 */
[----:B------:R-:W-:Y:S02]  /*cae0*/  FMNMX3.FTZ R8, R8, R137, R131, !PT ;  /* 0x0000008908087276 */ /* 0x000fe40007810083 */
[----:B------:R-:W-:Y:S02]  /*caf0*/  FMNMX3.FTZ R14, R14, R125, R123, !PT ;  /* 0x0000007d0e0e7276 */ /* 0x000fe4000781007b */
[----:B------:R-:W-:Y:S02]  /*cb00*/  FSEL R50, R4, -INF , P1 ;  /* 0xff80000004327808 */ /* 0x000fe40000800000 */
[----:B------:R-:W-:Y:S02]  /*cb10*/  FMNMX3.FTZ R4, R8, R135, R139, !PT ;  /* 0x0000008708047276 */ /* 0x000fe4000781008b */
[----:B------:R-:W-:Y:S01]  /*cb20*/  FMNMX3.FTZ R8, R14, R111, R105, !PT ;  /* 0x0000006f0e087276 */ /* 0x000fe20007810069 */
[----:B------:R-:W-:Y:S01]  /*cb30*/  VIADD R56, R56, 0xffffff79 ;  /* 0xffffff7938387836 */ /* 0x000fe20000000000 */
[----:B------:R-:W-:-:S02]  /*cb40*/  FMNMX3.FTZ R4, R4, R119, R115, !PT ;  /* 0x0000007704047276 */ /* 0x000fc40007810073 */
[----:B------:R-:W-:Y:S02]  /*cb50*/  FMNMX3.FTZ R8, R8, R109, R101, !PT ;  /* 0x0000006d08087276 */ /* 0x000fe40007810065 */
[----:B------:R-:W-:Y:S02]  /*cb60*/  FMNMX3.FTZ R4, R4, R117, R121, !PT ;  /* 0x0000007504047276 */ /* 0x000fe40007810079 */
[----:B------:R-:W-:Y:S02]  /*cb70*/  FSEL R91, R13, -INF , !P6 ;  /* 0xff8000000d5b7808 */ /* 0x000fe40007000000 */
[----:B------:R-:W-:Y:S02]  /*cb80*/  ISETP.GE.AND P6, PT, R12, R179, PT ;  /* 0x000000b30c00720c */ /* 0x000fe40003fc6270 */
[----:B------:R-:W-:Y:S02]  /*cb90*/  ISETP.GE.AND P1, PT, R56, R180, PT ;  /* 0x000000b43800720c */ /* 0x000fe40003f26270 */
[----:B------:R-:W-:-:S02]  /*cba0*/  FMNMX3.FTZ R8, R8, R89, R63, !PT ;  /* 0x0000005908087276 */ /* 0x000fc4000781003f */
[----:B------:R-:W-:Y:S02]  /*cbb0*/  FSEL R46, R9, -INF , !P0 ;  /* 0xff800000092e7808 */ /* 0x000fe40004000000 */
[----:B------:R-:W-:Y:S02]  /*cbc0*/  FMNMX3.FTZ R4, R4, R95, R99, !PT ;  /* 0x0000005f04047276 */ /* 0x000fe40007810063 */
[----:B------:R-:W-:Y:S02]  /*cbd0*/  ISETP.GE.AND P0, PT, R12, R178, PT ;  /* 0x000000b20c00720c */ /* 0x000fe40003f06270 */
[----:B------:R-:W-:Y:S02]  /*cbe0*/  FSEL R50, R50, -INF , !P6 ;  /* 0xff80000032327808 */ /* 0x000fe40007000000 */
[----:B------:R-:W-:Y:S02]  /*cbf0*/  FSEL R49, R5, -INF , P1 ;  /* 0xff80000005317808 */ /* 0x000fe40000800000 */
[----:B------:R-:W-:-:S02]  /*cc00*/  ISETP.GE.AND P6, PT, R56, R179, PT ;  /* 0x000000b33800720c */ /* 0x000fc40003fc6270 */
[----:B------:R-:W-:Y:S02]  /*cc10*/  FMNMX3.FTZ R5, R8, R87, R91, !PT ;  /* 0x0000005708057276 */ /* 0x000fe4000781005b */
[----:B------:R-:W-:Y:S02]  /*cc20*/  FMNMX3.FTZ R4, R4, R93, R97, !PT ;  /* 0x0000005d04047276 */ /* 0x000fe40007810061 */
[----:B------:R-:W-:Y:S02]  /*cc30*/  FSEL R6, R6, -INF , P0 ;  /* 0xff80000006067808 */ /* 0x000fe40000000000 */
[----:B------:R-:W-:Y:S02]  /*cc40*/  ISETP.GE.AND P0, PT, R56, R178, PT ;  /* 0x000000b23800720c */ /* 0x000fe40003f06270 */
[----:B------:R-:W-:Y:S02]  /*cc50*/  FSEL R49, R49, -INF , !P6 ;  /* 0xff80000031317808 */ /* 0x000fe40007000000 */
[----:B------:R-:W-:-:S02]  /*cc60*/  FMNMX3.FTZ R8, R5, R48, R46, !PT ;  /* 0x0000003005087276 */ /* 0x000fc4000781002e */
[----:B------:R-:W-:Y:S02]  /*cc70*/  FSEL R61, R15, -INF , !P5 ;  /* 0xff8000000f3d7808 */ /* 0x000fe40006800000 */
[----:B------:R-:W-:Y:S02]  /*cc80*/  FMNMX3.FTZ R4, R4, R53, R55, !PT ;  /* 0x0000003504047276 */ /* 0x000fe40007810037 */
[----:B------:R-:W-:Y:S02]  /*cc90*/  FSEL R7, R7, -INF , P0 ;  /* 0xff80000007077808 */ /* 0x000fe40000000000 */
[-C--:B------:R-:W-:Y:S02]  /*cca0*/  ISETP.GE.AND P1, PT, R56, R173.reuse, PT ;  /* 0x000000ad3800720c */ /* 0x080fe40003f26270 */
[----:B------:R-:W-:Y:S02]  /*ccb0*/  FMNMX3.FTZ R8, R8, R50, R49, !PT ;  /* 0x0000003208087276 */ /* 0x000fe40007810031 */
[----:B------:R-:W-:-:S02]  /*ccc0*/  ISETP.GE.AND P2, PT, R12, R173, PT ;  /* 0x000000ad0c00720c */ /* 0x000fc40003f46270 */
[----:B------:R-:W-:Y:S02]  /*ccd0*/  FSEL R47, R10, -INF , !P4 ;  /* 0xff8000000a2f7808 */ /* 0x000fe40006000000 */
[----:B------:R-:W-:Y:S02]  /*cce0*/  FSEL R45, R11, -INF , !P3 ;  /* 0xff8000000b2d7808 */ /* 0x000fe40005800000 */
[----:B------:R-:W-:Y:S02]  /*ccf0*/  FMNMX3.FTZ R4, R4, R51, R61, !PT ;  /* 0x0000003304047276 */ /* 0x000fe4000781003d */
[----:B------:R-:W-:Y:S02]  /*cd00*/  FSEL R41, R7, -INF , !P1 ;  /* 0xff80000007297808 */ /* 0x000fe40004800000 */
[----:B------:R-:W-:Y:S01]  /*cd10*/  FSEL R43, R6, -INF , !P2 ;  /* 0xff800000062b7808 */ /* 0x000fe20005000000 */
[----:B------:R-:W1:Y:S01]  /*cd20*/  SHFL.BFLY PT, R7, R8, 0x2, 0x1f ;  /* 0x0c401f0008077f89 */ /* 0x000e6200000e0000 */
[----:B------:R-:W-:-:S04]  /*cd30*/  FMNMX3.FTZ R4, R4, R47, R45, !PT ;  /* 0x0000002f04047276 */ /* 0x000fc8000781002d */
[----:B------:R-:W-:-:S05]  /*cd40*/  FMNMX3.FTZ R6, R4, R43, R41, !PT ;  /* 0x0000002b04067276 */ /* 0x000fca0007810029 */
[----:B------:R-:W3:Y:S01]  /*cd50*/  SHFL.BFLY PT, R5, R6, 0x2, 0x1f ;  /* 0x0c401f0006057f89 */ /* 0x000ee200000e0000 */
[----:B------:R-:W4:Y:S01]  /*cd60*/  S2R R4, SR_TID.X ;  /* 0x0000000000047919 */ /* 0x000f220000002100 */
        /* <DEDUP_REMOVED lines=9> */
[----:B------:R-:W-:Y:S02]  /*ce00*/  FSEL R5, R42, RZ, P1 ;  /* 0x000000ff2a057208 */ /* 0x000fe40000800000 */
[----:B----4-:R-:W-:Y:S02]  /*ce10*/  LOP3.LUT P1, RZ, R4, 0x4, RZ, 0xc0, !PT ;  /* 0x0000000404ff7812 */ /* 0x010fe4000782c0ff */
[----:B------:R-:W-:Y:S01]  /*ce20*/  FSETP.NEU.FTZ.AND P0, PT, R40, -INF , PT ;  /* 0xff8000002800780b */ /* 0x000fe20003f1d000 */
[----:B------:R-:W-:-:S03]  /*ce30*/  FFMA.FTZ R6, R103, R3, -R52 ;  /* 0x0000000367067223 */ /* 0x000fc60000010834 */
[----:B------:R-:W-:Y:S01]  /*ce40*/  FSEL R7, R40, RZ, P0 ;  /* 0x000000ff28077208 */ /* 0x000fe20000000000 */
[----:B------:R-:W-:Y:S01]  /*ce50*/  FFMA.FTZ R66, R113, R3, -R52 ;  /* 0x0000000371427223 */ /* 0x000fe20000010834 */
[----:B------:R-:W-:Y:S01]  /*ce60*/  VIADD R4, R129, 0x3000 ;  /* 0x0000300081047836 */ /* 0x000fe20000000000 */
[----:B------:R1:W-:Y:S01]  /*ce70*/  MUFU.EX2 R113, R6 ;  /* 0x0000000600717308 */ /* 0x0003e20000000800 */
[----:B------:R-:W-:Y:S01]  /*ce80*/  FADD.FTZ R2, R2, -R5 ;  /* 0x8000000502027221 */ /* 0x000fe20000010000 */
[----:B------:R-:W-:Y:S01]  /*ce90*/  FMUL.FTZ R44, R3, R40 ;  /* 0x00000028032c7220 */ /* 0x000fe20000410000 */
[----:B-1----:R-:W-:Y:S01]  /*cea0*/  FADD.FTZ R6, R0, -R7 ;  /* 0x8000000700067221 */ /* 0x002fe20000010000 */
[----:B------:R-:W-:Y:S02]  /*ceb0*/  VIADD R0, R129, 0x3020 ;  /* 0x0000302081007836 */ /* 0x000fe40000000000 */
[----:B------:R-:W-:Y:S02]  /*cec0*/  @P1 VIADD R0, R4, 0xffffffe0 ;  /* 0xffffffe004001836 */ /* 0x000fe40000000000 */
[----:B------:R-:W-:-:S03]  /*ced0*/  FMUL.FTZ R88, R3, R6 ;  /* 0x0000000603587220 */ /* 0x000fc60000410000 */
[----:B------:R-:W1:Y:S01]  /*cee0*/  LDSM.16.MT88.4 R4, [R0] ;  /* 0x000000000004783b */ /* 0x000e620000004200 */
[----:B------:R-:W-:Y:S01]  /*cef0*/  FSEL R44, R44, RZ, P0 ;  /* 0x000000ff2c2c7208 */ /* 0x000fe20000000000 */
[-CC-:B------:R-:W-:Y:S01]  /*cf00*/  FFMA.FTZ R103, R209, R3.reuse, -R52.reuse ;  /* 0x00000003d1677223 */ /* 0x180fe20000010834 */
[-C--:B------:R-:W-:Y:S01]  /*cf10*/  FFMA.FTZ R60, R211, R3.reuse, -R52 ;  /* 0x00000003d33c7223 */ /* 0x080fe20000010834 */
[----:B------:R-:W-:Y:S01]  /*cf20*/  FMUL.FTZ R2, R3, R2 ;  /* 0x0000000203027220 */ /* 0x000fe20000410000 */
[----:B------:R-:W2:Y:S01]  /*cf30*/  MUFU.EX2 R66, R66 ;  /* 0x0000004200427308 */ /* 0x000ea20000000800 */
[-CC-:B------:R-:W-:Y:S01]  /*cf40*/  FFMA.FTZ R86, R207, R3.reuse, -R44.reuse ;  /* 0x00000003cf567223 */ /* 0x180fe2000001082c */
[-CC-:B------:R-:W-:Y:S01]  /*cf50*/  FFMA.FTZ R64, R201, R3.reuse, -R44.reuse ;  /* 0x00000003c9407223 */ /* 0x180fe2000001082c */
[-CC-:B------:R-:W-:Y:S01]  /*cf60*/  FFMA.FTZ R107, R107, R3.reuse, -R44.reuse ;  /* 0x000000036b6b7223 */ /* 0x180fe2000001082c */
[----:B------:R-:W-:Y:S01]  /*cf70*/  FFMA.FTZ R62, R205, R3, -R44 ;  /* 0x00000003cd3e7223 */ /* 0x000fe2000001082c */
[----:B------:R-:W-:Y:S01]  /*cf80*/  MUFU.EX2 R103, R103 ;  /* 0x0000006700677308 */ /* 0x000fe20000000800 */
[----:B------:R-:W3:Y:S03]  /*cf90*/  LDSM.16.MT88.4 R24, [R0+0x400] ;  /* 0x000400000018783b */ /* 0x000ee60000004200 */
[----:B------:R-:W4:Y:S04]  /*cfa0*/  MUFU.EX2 R60, R60 ;  /* 0x0000003c003c7308 */ /* 0x000f280000000800 */
[----:B------:R-:W-:Y:S04]  /*cfb0*/  MUFU.EX2 R86, R86 ;  /* 0x0000005600567308 */ /* 0x000fe80000000800 */
[----:B------:R-:W5:Y:S04]  /*cfc0*/  MUFU.EX2 R64, R64 ;  /* 0x0000004000407308 */ /* 0x000f680000000800 */
[----:B------:R-:W-:Y:S04]  /*cfd0*/  MUFU.EX2 R107, R107 ;  /* 0x0000006b006b7308 */ /* 0x000fe80000000800 */
[----:B------:R-:W1:Y:S04]  /*cfe0*/  MUFU.EX2 R62, R62 ;  /* 0x0000003e003e7308 */ /* 0x000e680000000800 */
[----:B------:R-:W1:Y:S04]  /*cff0*/  MUFU.EX2 R90, R2 ;  /* 0x00000002005a7308 */ /* 0x000e680000000800 */
[----:B------:R-:W3:Y:S01]  /*d000*/  MUFU.EX2 R88, R88 ;  /* 0x0000005800587308 */ /* 0x000ee20000000800 */
[----:B--2---:R-:W-:-:S02]  /*d010*/  F2FP.F16.F32.PACK_AB R8, R66, R113 ;  /* 0x000000714208723e */ /* 0x004fc400000000ff */
[----:B----4-:R-:W-:Y:S02]  /*d020*/  F2FP.F16.F32.PACK_AB R10, R60, R103 ;  /* 0x000000673c0a723e */ /* 0x010fe400000000ff */
[----:B-----5:R-:W-:Y:S02]  /*d030*/  F2FP.F16.F32.PACK_AB R9, R64, R86 ;  /* 0x000000564009723e */ /* 0x020fe400000000ff */
[----:B-1----:R-:W-:Y:S01]  /*d040*/  F2FP.F16.F32.PACK_AB R11, R62, R107 ;  /* 0x0000006b3e0b723e */ /* 0x002fe200000000ff */
[-C--:B------:R-:W-:Y:S01]  /*d050*/  FMUL.FTZ R12, R80, R90.reuse ;  /* 0x0000005a500c7220 */ /* 0x080fe20000410000 */
[-C--:B------:R-:W-:Y:S01]  /*d060*/  FMUL.FTZ R13, R81, R90.reuse ;  /* 0x0000005a510d7220 */ /* 0x080fe20000410000 */
[-C--:B------:R-:W-:Y:S01]  /*d070*/  FMUL.FTZ R76, R76, R90.reuse ;  /* 0x0000005a4c4c7220 */ /* 0x080fe20000410000 */
[----:B------:R-:W-:Y:S01]  /*d080*/  FMUL.FTZ R77, R77, R90 ;  /* 0x0000005a4d4d7220 */ /* 0x000fe20000410000 */
[-C--:B---3--:R-:W-:Y:S01]  /*d090*/  FMUL.FTZ R14, R82, R88.reuse ;  /* 0x00000058520e7220 */ /* 0x088fe20000410000 */
[-C--:B------:R-:W-:Y:S01]  /*d0a0*/  FMUL.FTZ R15, R83, R88.reuse ;  /* 0x00000058530f7220 */ /* 0x080fe20000410000 */
[-C--:B------:R-:W-:Y:S01]  /*d0b0*/  FMUL.FTZ R78, R78, R88.reuse ;  /* 0x000000584e4e7220 */ /* 0x080fe20000410000 */
[----:B------:R-:W-:Y:S01]  /*d0c0*/  FMUL.FTZ R79, R79, R88 ;  /* 0x000000584f4f7220 */ /* 0x000fe20000410000 */
[----:B------:R-:W-:Y:S01]  /*d0d0*/  FMUL.FTZ R28, R72, R90 ;  /* 0x0000005a481c7220 */ /* 0x000fe20000410000 */
[----:B------:R-:W-:Y:S01]  /*d0e0*/  FMUL.FTZ R31, R75, R88 ;  /* 0x000000584b1f7220 */ /* 0x000fe20000410000 */
[-CC-:B------:R-:W-:Y:S01]  /*d0f0*/  FFMA.FTZ R67, R67, R3.reuse, -R52.reuse ;  /* 0x0000000343437223 */ /* 0x180fe20000010834 */
[-CC-:B------:R-:W-:Y:S01]  /*d100*/  FFMA.FTZ R56, R203, R3.reuse, -R52.reuse ;  /* 0x00000003cb387223 */ /* 0x180fe20000010834 */
[-C--:B------:R-:W-:Y:S01]  /*d110*/  FFMA.FTZ R54, R65, R3.reuse, -R52 ;  /* 0x0000000341367223 */ /* 0x080fe20000010834 */
[----:B------:R-:W-:Y:S01]  /*d120*/  FMUL.FTZ R29, R73, R90 ;  /* 0x0000005a491d7220 */ /* 0x000fe20000410000 */
[----:B------:R-:W-:Y:S01]  /*d130*/  FMUL.FTZ R30, R74, R88 ;  /* 0x000000584a1e7220 */ /* 0x000fe20000410000 */
[-CC-:B------:R-:W-:Y:S01]  /*d140*/  FFMA.FTZ R72, R185, R3.reuse, -R44.reuse ;  /* 0x00000003b9487223 */ /* 0x180fe2000001082c */
[-C--:B------:R-:W-:Y:S01]  /*d150*/  FFMA.FTZ R75, R183, R3.reuse, -R44 ;  /* 0x00000003b74b7223 */ /* 0x080fe2000001082c */
[-C--:B------:R-:W-:Y:S01]  /*d160*/  FMUL.FTZ R68, R68, R90.reuse ;  /* 0x0000005a44447220 */ /* 0x080fe20000410000 */
[----:B------:R-:W-:Y:S01]  /*d170*/  FMUL.FTZ R69, R69, R90 ;  /* 0x0000005a45457220 */ /* 0x000fe20000410000 */
[-C--:B------:R-:W-:Y:S01]  /*d180*/  FMUL.FTZ R70, R70, R88.reuse ;  /* 0x0000005846467220 */ /* 0x080fe20000410000 */
[----:B------:R-:W-:Y:S01]  /*d190*/  FMUL.FTZ R71, R71, R88 ;  /* 0x0000005847477220 */ /* 0x000fe20000410000 */
[-C--:B------:R-:W-:Y:S01]  /*d1a0*/  FFMA.FTZ R199, R199, R3.reuse, -R52 ;  /* 0x00000003c7c77223 */ /* 0x080fe20000010834 */
[-CC-:B------:R-:W-:Y:S01]  /*d1b0*/  FFMA.FTZ R191, R191, R3.reuse, -R44.reuse ;  /* 0x00000003bfbf7223 */ /* 0x180fe2000001082c */
[----:B------:R-:W-:Y:S01]  /*d1c0*/  FFMA.FTZ R189, R189, R3, -R44 ;  /* 0x00000003bdbd7223 */ /* 0x000fe2000001082c */
[C---:B------:R-:W-:Y:S01]  /*d1d0*/  HMMA.16816.F32 R12, R8.reuse, R16, R12 ;  /* 0x00000010080c723c */ /* 0x040fe2000000180c */
[----:B------:R-:W-:Y:S04]  /*d1e0*/  MUFU.EX2 R67, R67 ;  /* 0x0000004300437308 */ /* 0x000fe80000000800 */
[----:B------:R-:W1:Y:S03]  /*d1f0*/  MUFU.EX2 R56, R56 ;  /* 0x0000003800387308 */ /* 0x000e660000000800 */
[C---:B------:R-:W-:Y:S01]  /*d200*/  HMMA.16816.F32 R16, R8.reuse, R18, R76 ;  /* 0x000000120810723c */ /* 0x040fe2000000184c */
[----:B------:R-:W-:Y:S04]  /*d210*/  MUFU.EX2 R65, R199 ;  /* 0x000000c700417308 */ /* 0x000fe80000000800 */
[----:B------:R-:W2:Y:S03]  /*d220*/  MUFU.EX2 R54, R54 ;  /* 0x0000003600367308 */ /* 0x000ea60000000800 */
[C---:B------:R-:W-:Y:S01]  /*d230*/  HMMA.16816.F32 R28, R8.reuse, R4, R28 ;  /* 0x00000004081c723c */ /* 0x040fe2000000181c */
[----:B------:R-:W-:Y:S04]  /*d240*/  MUFU.EX2 R77, R191 ;  /* 0x000000bf004d7308 */ /* 0x000fe80000000800 */
[----:B------:R-:W3:Y:S04]  /*d250*/  MUFU.EX2 R74, R189 ;  /* 0x000000bd004a7308 */ /* 0x000ee80000000800 */
[----:B------:R-:W-:Y:S01]  /*d260*/  MUFU.EX2 R72, R72 ;  /* 0x0000004800487308 */ /* 0x000fe20000000800 */
[----:B------:R-:W-:Y:S01]  /*d270*/  HMMA.16816.F32 R8, R8, R6, R68 ;  /* 0x000000060808723c */ /* 0x000fe20000001844 */
[----:B------:R-:W4:Y:S02]  /*d280*/  LDSM.16.MT88.4 R4, [R0+0x800] ;  /* 0x000800000004783b */ /* 0x000f240000004200 */
[----:B------:R-:W5:Y:S01]  /*d290*/  MUFU.EX2 R75, R75 ;  /* 0x0000004b004b7308 */ /* 0x000f620000000800 */
[----:B-1----:R-:W-:-:S02]  /*d2a0*/  F2FP.F16.F32.PACK_AB R36, R56, R67 ;  /* 0x000000433824723e */ /* 0x002fc400000000ff */
[----:B--2---:R-:W-:Y:S01]  /*d2b0*/  F2FP.F16.F32.PACK_AB R38, R54, R65 ;  /* 0x000000413626723e */ /* 0x004fe200000000ff */
[--C-:B------:R-:W-:Y:S01]  /*d2c0*/  FFMA.FTZ R81, R197, R3, -R52.reuse ;  /* 0x00000003c5517223 */ /* 0x100fe20000010834 */
[----:B---3--:R-:W-:Y:S01]  /*d2d0*/  F2FP.F16.F32.PACK_AB R37, R74, R77 ;  /* 0x0000004d4a25723e */ /* 0x008fe200000000ff */
[-CC-:B------:R-:W-:Y:S01]  /*d2e0*/  FFMA.FTZ R58, R195, R3.reuse, -R52.reuse ;  /* 0x00000003c33a7223 */ /* 0x180fe20000010834 */
[-CC-:B------:R-:W-:Y:S01]  /*d2f0*/  FFMA.FTZ R2, R193, R3.reuse, -R52.reuse ;  /* 0x00000003c1027223 */ /* 0x180fe20000010834 */
[-C--:B------:R-:W-:Y:S01]  /*d300*/  FFMA.FTZ R73, R187, R3.reuse, -R52 ;  /* 0x00000003bb497223 */ /* 0x080fe20000010834 */
[-CC-:B------:R-:W-:Y:S01]  /*d310*/  FFMA.FTZ R76, R163, R3.reuse, -R44.reuse ;  /* 0x00000003a34c7223 */ /* 0x180fe2000001082c */
[-CC-:B------:R-:W-:Y:S01]  /*d320*/  FFMA.FTZ R68, R151, R3.reuse, -R44.reuse ;  /* 0x0000000397447223 */ /* 0x180fe2000001082c */
[-CC-:B------:R-:W-:Y:S01]  /*d330*/  FFMA.FTZ R69, R149, R3.reuse, -R44.reuse ;  /* 0x0000000395457223 */ /* 0x180fe2000001082c */
[----:B-----5:R-:W-:Y:S01]  /*d340*/  F2FP.F16.F32.PACK_AB R39, R75, R72 ;  /* 0x000000484b27723e */ /* 0x020fe200000000ff */
[-CC-:B------:R-:W-:Y:S01]  /*d350*/  FFMA.FTZ R155, R155, R3.reuse, -R44.reuse ;  /* 0x000000039b9b7223 */ /* 0x180fe2000001082c */
        /* <DEDUP_REMOVED lines=8> */
[----:B------:R-:W5:Y:S01]  /*d3e0*/  MUFU.EX2 R71, R155 ;  /* 0x0000009b00477308 */ /* 0x000f620000000800 */
[C---:B------:R-:W-:Y:S03]  /*d3f0*/  HMMA.16816.F32 R12, R36.reuse, R20, R12 ;  /* 0x00000014240c723c */ /* 0x040fe6000000180c */
[----:B------:R-:W-:Y:S04]  /*d400*/  MUFU.EX2 R68, R68 ;  /* 0x0000004400447308 */ /* 0x000fe80000000800 */
[----:B------:R-:W4:Y:S01]  /*d410*/  MUFU.EX2 R69, R69 ;  /* 0x0000004500457308 */ /* 0x000f220000000800 */
[----:B------:R-:W-:Y:S03]  /*d420*/  HMMA.16816.F32 R16, R36, R22, R16 ;  /* 0x000000162410723c */ /* 0x000fe60000001810 */
[----:B------:R-:W-:Y:S01]  /*d430*/  FFMA.FTZ R82, R131, R3, -R44 ;  /* 0x0000000383527223 */ /* 0x000fe2000001082c */
[----:B-1----:R-:W-:Y:S01]  /*d440*/  F2FP.F16.F32.PACK_AB R20, R58, R81 ;  /* 0x000000513a14723e */ /* 0x002fe200000000ff */
[-CC-:B------:R-:W-:Y:S01]  /*d450*/  FFMA.FTZ R78, R145, R3.reuse, -R52.reuse ;  /* 0x00000003914e7223 */ /* 0x180fe20000010834 */
[----:B--2---:R-:W-:Y:S01]  /*d460*/  F2FP.F16.F32.PACK_AB R22, R73, R2 ;  /* 0x000000024916723e */ /* 0x004fe200000000ff */
[-CC-:B------:R-:W-:Y:S01]  /*d470*/  FFMA.FTZ R83, R147, R3.reuse, -R52.reuse ;  /* 0x0000000393537223 */ /* 0x180fe20000010834 */
[----:B-----5:R-:W-:Y:S01]  /*d480*/  F2FP.F16.F32.PACK_AB R21, R71, R76 ;  /* 0x0000004c4715723e */ /* 0x020fe200000000ff */
[-CC-:B------:R-:W-:Y:S01]  /*d490*/  FFMA.FTZ R79, R141, R3.reuse, -R52.reuse ;  /* 0x000000038d4f7223 */ /* 0x180fe20000010834 */
[-C--:B------:R-:W-:Y:S01]  /*d4a0*/  FFMA.FTZ R70, R143, R3.reuse, -R52 ;  /* 0x000000038f467223 */ /* 0x080fe20000010834 */
[-CC-:B------:R-:W-:Y:S01]  /*d4b0*/  FFMA.FTZ R137, R137, R3.reuse, -R44.reuse ;  /* 0x0000000389897223 */ /* 0x180fe2000001082c */
[-CC-:B------:R-:W-:Y:S01]  /*d4c0*/  FFMA.FTZ R80, R135, R3.reuse, -R44.reuse ;  /* 0x0000000387507223 */ /* 0x180fe2000001082c */
[-C--:B------:R-:W-:Y:S01]  /*d4d0*/  FFMA.FTZ R131, R139, R3.reuse, -R44 ;  /* 0x000000038b837223 */ /* 0x080fe2000001082c */
[-CC-:B------:R-:W-:Y:S01]  /*d4e0*/  FFMA.FTZ R92, R127, R3.reuse, -R52.reuse ;  /* 0x000000037f5c7223 */ /* 0x180fe20000010834 */
[----:B----4-:R-:W-:Y:S01]  /*d4f0*/  F2FP.F16.F32.PACK_AB R23, R69, R68 ;  /* 0x000000444517723e */ /* 0x010fe200000000ff */
[----:B------:R-:W-:Y:S01]  /*d500*/  MUFU.EX2 R78, R78 ;  /* 0x0000004e004e7308 */ /* 0x000fe20000000800 */
[-C--:B------:R-:W-:Y:S01]  /*d510*/  FFMA.FTZ R94, R123, R3.reuse, -R52 ;  /* 0x000000037b5e7223 */ /* 0x080fe20000010834 */
[-CC-:B------:R-:W-:Y:S01]  /*d520*/  FFMA.FTZ R98, R119, R3.reuse, -R44.reuse ;  /* 0x0000000377627223 */ /* 0x180fe2000001082c */
[-C--:B------:R-:W-:Y:S01]  /*d530*/  FFMA.FTZ R96, R117, R3.reuse, -R44 ;  /* 0x0000000375607223 */ /* 0x080fe2000001082c */
[----:B------:R-:W1:Y:S01]  /*d540*/  MUFU.EX2 R83, R83 ;  /* 0x0000005300537308 */ /* 0x000e620000000800 */
[-CC-:B------:R-:W-:Y:S01]  /*d550*/  FFMA.FTZ R133, R133, R3.reuse, -R52.reuse ;  /* 0x0000000385857223 */ /* 0x180fe20000010834 */
[C---:B------:R-:W-:Y:S05]  /*d560*/  HMMA.16816.F32 R12, R20.reuse, R32, R12 ;  /* 0x00000020140c723c */ /* 0x040fea000000180c */
[----:B------:R-:W-:Y:S01]  /*d570*/  FFMA.FTZ R100, R125, R3, -R52 ;  /* 0x000000037d647223 */ /* 0x000fe20000010834 */
[----:B------:R-:W-:Y:S01]  /*d580*/  MUFU.EX2 R79, R79 ;  /* 0x0000004f004f7308 */ /* 0x000fe20000000800 */
[----:B------:R-:W-:Y:S03]  /*d590*/  LDSM.16.MT88.4 R36, [R0+0x1000] ;  /* 0x001000000024783b */ /* 0x000fe60000004200 */
[----:B------:R-:W2:Y:S01]  /*d5a0*/  MUFU.EX2 R70, R70 ;  /* 0x0000004600467308 */ /* 0x000ea20000000800 */
[C---:B------:R-:W-:Y:S01]  /*d5b0*/  HMMA.16816.F32 R16, R20.reuse, R34, R16 ;  /* 0x000000221410723c */ /* 0x040fe20000001810 */
[----:B------:R-:W4:Y:S02]  /*d5c0*/  LDSM.16.MT88.4 R32, [R0+0xc00] ;  /* 0x000c00000020783b */ /* 0x000f240000004200 */
[----:B------:R-:W-:Y:S04]  /*d5d0*/  MUFU.EX2 R137, R137 ;  /* 0x0000008900897308 */ /* 0x000fe80000000800 */
[----:B------:R-:W5:Y:S04]  /*d5e0*/  MUFU.EX2 R82, R82 ;  /* 0x0000005200527308 */ /* 0x000f680000000800 */
[----:B------:R-:W-:Y:S04]  /*d5f0*/  MUFU.EX2 R80, R80 ;  /* 0x0000005000507308 */ /* 0x000fe80000000800 */
[----:B------:R-:W3:Y:S01]  /*d600*/  MUFU.EX2 R131, R131 ;  /* 0x0000008300837308 */ /* 0x000ee20000000800 */
[C---:B------:R-:W-:Y:S08]  /*d610*/  HMMA.16816.F32 R28, R20.reuse, R4, R28 ;  /* 0x00000004141c723c */ /* 0x040ff0000000181c */
[----:B------:R-:W-:Y:S01]  /*d620*/  HMMA.16816.F32 R24, R20, R6, R24 ;  /* 0x000000061418723c */ /* 0x000fe20000001818 */
[----:B------:R-:W4:Y:S02]  /*d630*/  LDSM.16.MT88.4 R4, [R129+0x4000] ;  /* 0x004000008104783b */ /* 0x000f240000004200 */
[----:B-1----:R-:W-:-:S02]  /*d640*/  F2FP.F16.F32.PACK_AB R20, R83, R78 ;  /* 0x0000004e5314723e */ /* 0x002fc400000000ff */
[----:B--2---:R-:W-:Y:S02]  /*d650*/  F2FP.F16.F32.PACK_AB R22, R70, R79 ;  /* 0x0000004f4616723e */ /* 0x004fe400000000ff */
[----:B-----5:R-:W-:Y:S02]  /*d660*/  F2FP.F16.F32.PACK_AB R21, R82, R137 ;  /* 0x000000895215723e */ /* 0x020fe400000000ff */
[----:B---3--:R-:W-:-:S07]  /*d670*/  F2FP.F16.F32.PACK_AB R23, R131, R80 ;  /* 0x000000508317723e */ /* 0x008fce00000000ff */
[C---:B------:R-:W-:Y:S03]  /*d680*/  HMMA.16816.F32 R12, R20.reuse, R8, R12 ;  /* 0x00000008140c723c */ /* 0x040fe6000000180c */
[-CC-:B------:R-:W-:Y:S01]  /*d690*/  FFMA.FTZ R8, R115, R3.reuse, -R44.reuse ;  /* 0x0000000373087223 */ /* 0x180fe2000001082c */
[-C--:B------:R-:W-:Y:S01]  /*d6a0*/  FFMA.FTZ R115, R121, R3.reuse, -R44 ;  /* 0x0000000379737223 */ /* 0x080fe2000001082c */
[----:B------:R-:W-:Y:S04]  /*d6b0*/  MUFU.EX2 R92, R92 ;  /* 0x0000005c005c7308 */ /* 0x000fe80000000800 */
[----:B------:R-:W1:Y:S01]  /*d6c0*/  MUFU.EX2 R125, R133 ;  /* 0x00000085007d7308 */ /* 0x000e620000000800 */
[C---:B------:R-:W-:Y:S03]  /*d6d0*/  HMMA.16816.F32 R16, R20.reuse, R10, R16 ;  /* 0x0000000a1410723c */ /* 0x040fe60000001810 */
[----:B------:R2:W-:Y:S04]  /*d6e0*/  MUFU.EX2 R123, R100 ;  /* 0x00000064007b7308 */ /* 0x0005e80000000800 */
[----:B------:R-:W3:Y:S04]  /*d6f0*/  MUFU.EX2 R94, R94 ;  /* 0x0000005e005e7308 */ /* 0x000ee80000000800 */
[----:B------:R-:W-:Y:S04]  /*d700*/  MUFU.EX2 R98, R98 ;  /* 0x0000006200627308 */ /* 0x000fe80000000800 */
[----:B------:R-:W5:Y:S04]  /*d710*/  MUFU.EX2 R117, R8 ;  /* 0x0000000800757308 */ /* 0x000f680000000800 */
[----:B------:R-:W-:Y:S04]  /*d720*/  MUFU.EX2 R96, R96 ;  /* 0x0000006000607308 */ /* 0x000fe80000000800 */
[----:B------:R-:W5:Y:S01]  /*d730*/  MUFU.EX2 R115, R115 ;  /* 0x0000007300737308 */ /* 0x000f620000000800 */
[C---:B----4-:R-:W-:Y:S08]  /*d740*/  HMMA.16816.F32 R28, R20.reuse, R32, R28 ;  /* 0x00000020141c723c */ /* 0x050ff0000000181c */
[----:B------:R-:W-:Y:S03]  /*d750*/  HMMA.16816.F32 R24, R20, R34, R24 ;  /* 0x000000221418723c */ /* 0x000fe60000001818 */
[----:B-1----:R-:W-:Y:S01]  /*d760*/  F2FP.F16.F32.PACK_AB R20, R125, R92 ;  /* 0x0000005c7d14723e */ /* 0x002fe200000000ff */
[--C-:B--2---:R-:W-:Y:S01]  /*d770*/  FFMA.FTZ R100, R105, R3, -R52.reuse ;  /* 0x0000000369647223 */ /* 0x104fe20000010834 */
[----:B---3--:R-:W-:Y:S01]  /*d780*/  F2FP.F16.F32.PACK_AB R22, R94, R123 ;  /* 0x0000007b5e16723e */ /* 0x008fe200000000ff */
[-C--:B------:R-:W-:Y:S01]  /*d790*/  FFMA.FTZ R102, R109, R3.reuse, -R52 ;  /* 0x000000036d667223 */ /* 0x080fe20000010834 */
[----:B-----5:R-:W-:Y:S01]  /*d7a0*/  F2FP.F16.F32.PACK_AB R21, R117, R98 ;  /* 0x000000627515723e */ /* 0x020fe200000000ff */
[-C--:B------:R-:W-:Y:S01]  /*d7b0*/  FFMA.FTZ R104, R99, R3.reuse, -R44 ;  /* 0x0000000363687223 */ /* 0x080fe2000001082c */
[----:B------:R-:W-:Y:S01]  /*d7c0*/  F2FP.F16.F32.PACK_AB R23, R115, R96 ;  /* 0x000000607317723e */ /* 0x000fe200000000ff */
[----:B------:R-:W-:Y:S01]  /*d7d0*/  FFMA.FTZ R113, R182, R90, R113 ;  /* 0x0000005ab6717223 */ /* 0x000fe20000010071 */
[-CC-:B------:R-:W-:Y:S01]  /*d7e0*/  FFMA.FTZ R111, R111, R3.reuse, -R52.reuse ;  /* 0x000000036f6f7223 */ /* 0x180fe20000010834 */
[-C--:B------:R-:W-:Y:S01]  /*d7f0*/  FFMA.FTZ R101, R101, R3.reuse, -R52 ;  /* 0x0000000365657223 */ /* 0x080fe20000010834 */
[-CC-:B------:R-:W-:Y:S01]  /*d800*/  FFMA.FTZ R93, R93, R3.reuse, -R44.reuse ;  /* 0x000000035d5d7223 */ /* 0x180fe2000001082c */
[-C--:B------:R-:W-:Y:S01]  /*d810*/  FFMA.FTZ R97, R97, R3.reuse, -R44 ;  /* 0x0000000361617223 */ /* 0x080fe2000001082c */
[----:B------:R-:W-:Y:S01]  /*d820*/  FFMA.FTZ R181, R181, R88, R86 ;  /* 0x00000058b5b57223 */ /* 0x000fe20000010056 */
[C---:B------:R-:W-:Y:S01]  /*d830*/  HMMA.16816.F32 R12, R20.reuse, R4, R12 ;  /* 0x00000004140c723c */ /* 0x040fe2000000180c */
[----:B------:R-:W-:Y:S07]  /*d840*/  LDSM.16.MT88.4 R8, [R129+0x4400] ;  /* 0x004400008108783b */ /* 0x000fee0000004200 */
[----:B------:R-:W-:Y:S01]  /*d850*/  HMMA.16816.F32 R16, R20, R6, R16 ;  /* 0x000000061410723c */ /* 0x000fe20000001810 */
[----:B------:R-:W1:Y:S02]  /*d860*/  LDSM.16.MT88.4 R4, [R0+0x1400] ;  /* 0x001400000004783b */ /* 0x000e640000004200 */
[----:B------:R-:W-:Y:S01]  /*d870*/  FFMA.FTZ R32, R95, R3, -R44 ;  /* 0x000000035f207223 */ /* 0x000fe2000001082c */
[----:B------:R-:W-:Y:S01]  /*d880*/  FADD.FTZ R66, R66, R113 ;  /* 0x0000007142427221 */ /* 0x000fe20000010000 */
[----:B------:R-:W-:Y:S01]  /*d890*/  MUFU.EX2 R105, R111 ;  /* 0x0000006f00697308 */ /* 0x000fe20000000800 */
[----:B------:R-:W-:-:S02]  /*d8a0*/  FADD.FTZ R64, R64, R181 ;  /* 0x000000b540407221 */ /* 0x000fc40000010000 */
[C---:B------:R-:W-:Y:S01]  /*d8b0*/  HMMA.16816.F32 R28, R20.reuse, R36, R28 ;  /* 0x00000024141c723c */ /* 0x040fe2000000181c */
[----:B------:R-:W2:Y:S02]  /*d8c0*/  MUFU.EX2 R100, R100 ;  /* 0x0000006400647308 */ /* 0x000ea40000000800 */
[----:B------:R-:W-:Y:S02]  /*d8d0*/  FADD.FTZ R103, R103, R66 ;  /* 0x0000004267677221 */ /* 0x000fe40000010000 */
[----:B------:R-:W-:Y:S04]  /*d8e0*/  MUFU.EX2 R102, R102 ;  /* 0x0000006600667308 */ /* 0x000fe80000000800 */
[----:B------:R-:W3:Y:S04]  /*d8f0*/  MUFU.EX2 R95, R101 ;  /* 0x00000065005f7308 */ /* 0x000ee80000000800 */
[----:B------:R2:W-:Y:S04]  /*d900*/  MUFU.EX2 R99, R32 ;  /* 0x0000002000637308 */ /* 0x0005e80000000800 */
[----:B------:R-:W4:Y:S04]  /*d910*/  MUFU.EX2 R104, R104 ;  /* 0x0000006800687308 */ /* 0x000f280000000800 */
[----:B------:R-:W-:Y:S04]  /*d920*/  MUFU.EX2 R86, R93 ;  /* 0x0000005d00567308 */ /* 0x000fe80000000800 */
[----:B------:R-:W5:Y:S01]  /*d930*/  MUFU.EX2 R37, R97 ;  /* 0x0000006100257308 */ /* 0x000f620000000800 */
[----:B------:R-:W-:Y:S01]  /*d940*/  FADD.FTZ R107, R107, R64 ;  /* 0x000000406b6b7221 */ /* 0x000fe20000010000 */
[----:B------:R-:W-:Y:S01]  /*d950*/  FADD.FTZ R60, R60, R103 ;  /* 0x000000673c3c7221 */ /* 0x000fe20000010000 */
[----:B------:R-:W-:Y:S03]  /*d960*/  HMMA.16816.F32 R24, R20, R38, R24 ;  /* 0x000000261418723c */ /* 0x000fe60000001818 */
[----:B------:R-:W-:Y:S01]  /*d970*/  FADD.FTZ R62, R62, R107 ;  /* 0x0000006b3e3e7221 */ /* 0x000fe20000010000 */
[----:B------:R-:W-:Y:S01]  /*d980*/  FADD.FTZ R67, R67, R60 ;  /* 0x0000003c43437221 */ /* 0x000fe20000010000 */
[----:B--2---:R-:W-:Y:S01]  /*d990*/  F2FP.F16.F32.PACK_AB R32, R100, R105 ;  /* 0x000000696420723e */ /* 0x004fe200000000ff */
[----:B------:R-:W-:Y:S01]  /*d9a0*/  FFMA.FTZ R36, R63, R3, -R52 ;  /* 0x000000033f247223 */ /* 0x000fe20000010834 */
[----:B------:R-:W-:Y:S01]  /*d9b0*/  FADD.FTZ R77, R77, R62 ;  /* 0x0000003e4d4d7221 */ /* 0x000fe20000010000 */
[----:B---3--:R-:W-:Y:S01]  /*d9c0*/  F2FP.F16.F32.PACK_AB R34, R95, R102 ;  /* 0x000000665f22723e */ /* 0x008fe200000000ff */
[----:B------:R-:W-:Y:S01]  /*d9d0*/  FADD.FTZ R60, R56, R67 ;  /* 0x00000043383c7221 */ /* 0x000fe20000010000 */
[----:B----4-:R-:W-:-:S02]  /*d9e0*/  F2FP.F16.F32.PACK_AB R33, R104, R99 ;  /* 0x000000636821723e */ /* 0x010fc400000000ff */
[----:B-----5:R-:W-:Y:S01]  /*d9f0*/  F2FP.F16.F32.PACK_AB R35, R37, R86 ;  /* 0x000000562523723e */ /* 0x020fe200000000ff */
[----:B------:R-:W-:Y:S01]  /*da00*/  FADD.FTZ R77, R74, R77 ;  /* 0x0000004d4a4d7221 */ /* 0x000fe20000010000 */
[----:B------:R-:W-:Y:S01]  /*da10*/  FADD.FTZ R65, R65, R60 ;  /* 0x0000003c41417221 */ /* 0x000fe20000010000 */
[-C--:B------:R-:W-:Y:S01]  /*da20*/  FFMA.FTZ R51, R51, R3.reuse, -R44 ;  /* 0x0000000333337223 */ /* 0x080fe2000001082c */
[-CC-:B------:R-:W-:Y:S01]  /*da30*/  FFMA.FTZ R89, R89, R3.reuse, -R52.reuse ;  /* 0x0000000359597223 */ /* 0x180fe20000010834 */
[----:B------:R-:W-:Y:S01]  /*da40*/  FADD.FTZ R72, R72, R77 ;  /* 0x0000004d48487221 */ /* 0x000fe20000010000 */
[-C--:B------:R-:W-:Y:S01]  /*da50*/  FFMA.FTZ R91, R91, R3.reuse, -R52 ;  /* 0x000000035b5b7223 */ /* 0x080fe20000010834 */
[C---:B-1----:R-:W-:Y:S05]  /*da60*/  HMMA.16816.F32 R28, R32.reuse, R4, R28 ;  /* 0x00000004201c723c */ /* 0x042fea000000181c */
[----:B------:R-:W-:Y:S01]  /*da70*/  FADD.FTZ R4, R54, R65 ;  /* 0x0000004136047221 */ /* 0x000fe20000010000 */
[----:B------:R-:W-:Y:S01]  /*da80*/  FADD.FTZ R75, R75, R72 ;  /* 0x000000484b4b7221 */ /* 0x000fe20000010000 */
[----:B------:R-:W-:Y:S01]  /*da90*/  FFMA.FTZ R61, R61, R3, -R44 ;  /* 0x000000033d3d7223 */ /* 0x000fe2000001082c */
[----:B------:R-:W-:Y:S01]  /*daa0*/  LDSM.16.MT88.4 R20, [R129+0x4800] ;  /* 0x004800008114783b */ /* 0x000fe20000004200 */
[----:B------:R-:W-:Y:S01]  /*dab0*/  FADD.FTZ R81, R81, R4 ;  /* 0x0000000451517221 */ /* 0x000fe20000010000 */
[----:B------:R-:W-:Y:S01]  /*dac0*/  FADD.FTZ R76, R76, R75 ;  /* 0x0000004b4c4c7221 */ /* 0x000fe20000010000 */
[----:B------:R-:W-:Y:S01]  /*dad0*/  HMMA.16816.F32 R24, R32, R6, R24 ;  /* 0x000000062018723c */ /* 0x000fe20000001818 */
[----:B------:R-:W1:Y:S02]  /*dae0*/  LDSM.16.MT88.4 R4, [R0+0x1800] ;  /* 0x001800000004783b */ /* 0x000e640000004200 */
        /* <DEDUP_REMOVED lines=17> */
[----:B------:R-:W3:Y:S04]  /*dc00*/  MUFU.EX2 R53, R91 ;  /* 0x0000005b00357308 */ /* 0x000ee80000000800 */
[----:B------:R2:W-:Y:S04]  /*dc10*/  MUFU.EX2 R55, R8 ;  /* 0x0000000800377308 */ /* 0x0005e80000000800 */
[----:B------:R-:W4:Y:S04]  /*dc20*/  MUFU.EX2 R56, R9 ;  /* 0x0000000900387308 */ /* 0x000f280000000800 */
[----:B------:R-:W-:Y:S04]  /*dc30*/  MUFU.EX2 R51, R51 ;  /* 0x0000003300337308 */ /* 0x000fe80000000800 */
[----:B------:R-:W5:Y:S01]  /*dc40*/  MUFU.EX2 R54, R61 ;  /* 0x0000003d00367308 */ /* 0x000f620000000800 */
[----:B------:R-:W-:Y:S03]  /*dc50*/  HMMA.16816.F32 R16, R32, R10, R16 ;  /* 0x0000000a2010723c */ /* 0x000fe60000001810 */
[----:B------:R-:W-:Y:S01]  /*dc60*/  FADD.FTZ R33, R79, R78 ;  /* 0x0000004e4f217221 */ /* 0x000fe20000010000 */
[----:B------:R-:W-:Y:S01]  /*dc70*/  FADD.FTZ R80, R80, R137 ;  /* 0x0000008950507221 */ /* 0x000fe20000010000 */
[----:B--2---:R-:W-:Y:S01]  /*dc80*/  F2FP.F16.F32.PACK_AB R8, R36, R39 ;  /* 0x000000272408723e */ /* 0x004fe200000000ff */
[----:B------:R-:W2:Y:S01]  /*dc90*/  LDSM.16.MT88.4 R76, [R129+0x4c00] ;  /* 0x004c0000814c783b */ /* 0x000ea20000004200 */
[----:B------:R-:W-:Y:S01]  /*dca0*/  FADD.FTZ R35, R70, R33 ;  /* 0x0000002146237221 */ /* 0x000fe20000010000 */
[----:B------:R-:W-:Y:S01]  /*dcb0*/  FADD.FTZ R131, R131, R80 ;  /* 0x0000005083837221 */ /* 0x000fe20000010000 */
[----:B---3--:R-:W-:Y:S01]  /*dcc0*/  F2FP.F16.F32.PACK_AB R10, R53, R38 ;  /* 0x00000026350a723e */ /* 0x008fe200000000ff */
[----:B------:R3:W3:Y:S01]  /*dcd0*/  LDSM.16.MT88.4 R68, [R0+0x1c00] ;  /* 0x001c00000044783b */ /* 0x0006e20000004200 */
[----:B----4-:R-:W-:Y:S01]  /*dce0*/  F2FP.F16.F32.PACK_AB R9, R56, R55 ;  /* 0x000000373809723e */ /* 0x010fe200000000ff */
[----:B------:R-:W-:Y:S01]  /*dcf0*/  FADD.FTZ R92, R92, R35 ;  /* 0x000000235c5c7221 */ /* 0x000fe20000010000 */
[----:B------:R-:W-:Y:S01]  /*dd00*/  FADD.FTZ R98, R98, R131 ;  /* 0x0000008362627221 */ /* 0x000fe20000010000 */
[----:B-----5:R-:W-:-:S02]  /*dd10*/  F2FP.F16.F32.PACK_AB R11, R54, R51 ;  /* 0x00000033360b723e */ /* 0x020fc400000000ff */
[----:B------:R-:W-:Y:S01]  /*dd20*/  FADD.FTZ R92, R125, R92 ;  /* 0x0000005c7d5c7221 */ /* 0x000fe20000010000 */
[----:B------:R-:W-:-:S03]  /*dd30*/  FADD.FTZ R117, R117, R98 ;  /* 0x0000006275757221 */ /* 0x000fc60000010000 */
[----:B------:R-:W-:Y:S01]  /*dd40*/  FADD.FTZ R123, R123, R92 ;  /* 0x0000005c7b7b7221 */ /* 0x000fe20000010000 */
[----:B-1----:R-:W-:Y:S05]  /*dd50*/  HMMA.16816.F32 R28, R8, R4, R28 ;  /* 0x00000004081c723c */ /* 0x002fea000000181c */
        /* <DEDUP_REMOVED lines=8> */
[C---:B------:R-:W-:Y:S03]  /*dde0*/  HMMA.16816.F32 R12, R8.reuse, R20, R12 ;  /* 0x00000014080c723c */ /* 0x040fe6000000180c */
[----:B------:R-:W-:Y:S01]  /*ddf0*/  FADD.FTZ R86, R86, R99 ;  /* 0x0000006356567221 */ /* 0x000fe20000010000 */
[-CC-:B------:R-:W-:Y:S01]  /*de00*/  FFMA.FTZ R21, R48, R3.reuse, -R52.reuse ;  /* 0x0000000330157223 */ /* 0x180fe20000010834 */
[-C--:B------:R-:W-:Y:S01]  /*de10*/  FFMA.FTZ R2, R46, R3.reuse, -R52 ;  /* 0x000000032e027223 */ /* 0x080fe20000010834 */
[----:B------:R-:W-:Y:S01]  /*de20*/  FADD.FTZ R102, R95, R102 ;  /* 0x000000665f667221 */ /* 0x000fe20000010000 */
[----:B------:R-:W-:Y:S01]  /*de30*/  FADD.FTZ R86, R37, R86 ;  /* 0x0000005625567221 */ /* 0x000fe20000010000 */
[----:B------:R-:W-:Y:S03]  /*de40*/  HMMA.16816.F32 R16, R8, R22, R16 ;  /* 0x000000160810723c */ /* 0x000fe60000001810 */
[-C--:B------:R-:W-:Y:S01]  /*de50*/  FFMA.FTZ R22, R45, R3.reuse, -R44 ;  /* 0x000000032d167223 */ /* 0x080fe2000001082c */
[-C--:B------:R-:W-:Y:S01]  /*de60*/  FFMA.FTZ R20, R50, R3.reuse, -R52 ;  /* 0x0000000332147223 */ /* 0x080fe20000010834 */
[-CC-:B------:R-:W-:Y:S01]  /*de70*/  FFMA.FTZ R47, R47, R3.reuse, -R44.reuse ;  /* 0x000000032f2f7223 */ /* 0x180fe2000001082c */
[-C--:B------:R-:W-:Y:S01]  /*de80*/  FFMA.FTZ R32, R41, R3.reuse, -R44 ;  /* 0x0000000329207223 */ /* 0x080fe2000001082c */
        /* <DEDUP_REMOVED lines=9> */
[----:B------:R-:W4:Y:S01]  /*df20*/  MUFU.EX2 R22, R22 ;  /* 0x0000001600167308 */ /* 0x000f220000000800 */
[----:B------:R-:W-:Y:S03]  /*df30*/  HMMA.16816.F32 R24, R8, R6, R24 ;  /* 0x000000060818723c */ /* 0x000fe60000001818 */
[----:B------:R-:W-:Y:S04]  /*df40*/  MUFU.EX2 R20, R20 ;  /* 0x0000001400147308 */ /* 0x000fe80000000800 */
[----:B------:R-:W5:Y:S04]  /*df50*/  MUFU.EX2 R23, R49 ;  /* 0x0000003100177308 */ /* 0x000f680000000800 */
        /* <DEDUP_REMOVED lines=8> */
[----:B----4-:R-:W-:Y:S01]  /*dfe0*/  F2FP.F16.F32.PACK_AB R5, R22, R33 ;  /* 0x000000211605723e */ /* 0x010fe200000000ff */
[----:B------:R-:W-:Y:S01]  /*dff0*/  FADD.FTZ R21, R21, R38 ;  /* 0x0000002615157221 */ /* 0x000fe20000010000 */
[----:B------:R-:W-:Y:S01]  /*e000*/  FADD.FTZ R33, R33, R54 ;  /* 0x0000003621217221 */ /* 0x000fe20000010000 */
[----:B-----5:R-:W-:Y:S02]  /*e010*/  F2FP.F16.F32.PACK_AB R6, R23, R20 ;  /* 0x000000141706723e */ /* 0x020fe400000000ff */
[----:B--2---:R-:W-:Y:S01]  /*e020*/  F2FP.F16.F32.PACK_AB R7, R32, R3 ;  /* 0x000000032007723e */ /* 0x004fe200000000ff */
[----:B------:R-:W-:Y:S01]  /*e030*/  FADD.FTZ R21, R2, R21 ;  /* 0x0000001502157221 */ /* 0x000fe20000010000 */
[----:B------:R-:W-:-:S03]  /*e040*/  FADD.FTZ R22, R22, R33 ;  /* 0x0000002116167221 */ /* 0x000fc60000010000 */
[----:B------:R-:W-:Y:S01]  /*e050*/  FADD.FTZ R20, R20, R21 ;  /* 0x0000001514147221 */ /* 0x000fe20000010000 */
[----:B------:R-:W-:Y:S01]  /*e060*/  FADD.FTZ R3, R3, R22 ;  /* 0x0000001603037221 */ /* 0x000fe20000010000 */
[----:B------:R-:W-:Y:S05]  /*e070*/  HMMA.16816.F32 R80, R4, R76, R12 ;  /* 0x0000004c0450723c */ /* 0x000fea000000180c */
[----:B---3--:R-:W-:Y:S02]  /*e080*/  IMAD.MOV.U32 R0, RZ, RZ, R40 ;  /* 0x000000ffff007224 */ /* 0x008fe400078e0028 */
        /* <DEDUP_REMOVED lines=11> */
.L_x_7204:
[----:B------:R-:W-:-:S07]  /*e140*/  IADD3 R57, PT, PT, R59, -0x1, RZ ;  /* 0xffffffff3b397810 */ /* 0x000fce0007ffe0ff */
.L_x_7213:
[----:B------:R-:W-:Y:S05]  /*e150*/  BSYNC B2 ;  /* 0x0000000000027941 */ /* 0x000fea0003800000 */
.L_x_7203:
[----:B------:R-:W-:-:S13]  /*e160*/  ISETP.GE.AND P0, PT, R57, R160, PT ;  /* 0x000000a03900720c */ /* 0x000fda0003f06270 */
[----:B------:R-:W-:Y:S05]  /*e170*/  @!P0 BRA `(.L_x_7214) ;  /* 0x0000003c00048947 */ /* 0x000fea0003800000 */
[C---:B------:R-:W-:Y:S01]  /*e180*/  IMAD.SHL.U32 R3, R57.reuse, 0x80, RZ ;  /* 0x0000008039037824 */ /* 0x040fe200078e00ff */
[----:B------:R-:W-:Y:S01]  /*e190*/  ISETP.NE.U32.AND P3, PT, R176, RZ, PT ;  /* 0x000000ffb000720c */ /* 0x000fe20003f65070 */
[----:B------:R-:W-:Y:S01]  /*e1a0*/  IMAD.MOV.U32 R87, RZ, RZ, R0 ;  /* 0x000000ffff577224 */ /* 0x000fe200078e0000 */
[----:B------:R-:W-:Y:S01]  /*e1b0*/  MOV R86, R2 ;  /* 0x0000000200567202 */ /* 0x000fe20000000f00 */
[----:B------:R-:W-:Y:S01]  /*e1c0*/  VIADD R183, R57, 0x1 ;  /* 0x0000000139b77836 */ /* 0x000fe20000000000 */
[----:B------:R-:W-:Y:S02]  /*e1d0*/  ISETP.NE.AND.EX P3, PT, R177, RZ, PT, P3 ;  /* 0x000000ffb100720c */ /* 0x000fe40003f65330 */
[C---:B------:R-:W-:Y:S02]  /*e1e0*/  LOP3.LUT R185, R3.reuse, 0x40, R128, 0xfe, !PT ;  /* 0x0000004003b97812 */ /* 0x040fe400078efe80 */
[----:B------:R-:W-:-:S09]  /*e1f0*/  IADD3 R184, PT, PT, R3, 0x80, RZ ;  /* 0x0000008003b87810 */ /* 0x000fd20007ffe0ff */
.L_x_7221:
        /* <DEDUP_REMOVED lines=78> */
.L_x_7216:
[----:B------:R-:W-:Y:S05]  /*e6e0*/  BSYNC.RECONVERGENT B0 ;  /* 0x0000000000007941 */ /* 0x000fea0003800200 */
.L_x_7215:
[----:B------:R-:W1:Y:S01]  /*e6f0*/  S2UR UR6, SR_CgaCtaId ;  /* 0x00000000000679c3 */ /* 0x000e620000008800 */
[C---:B------:R-:W-:Y:S01]  /*e700*/  IMAD.SHL.U32 R187, R3.reuse, 0x8, RZ ;  /* 0x0000000803bb7824 */ /* 0x040fe200078e00ff */
[----:B------:R-:W-:Y:S01]  /*e710*/  UMOV UR7, 0x400 ;  /* 0x0000040000077882 */ /* 0x000fe20000000000 */
[----:B------:R-:W-:Y:S01]  /*e720*/  IMAD.SHL.U32 R163, R158, 0x40, RZ ;  /* 0x000000409ea37824 */ /* 0x000fe200078e00ff */
[--C-:B------:R-:W-:Y:S01]  /*e730*/  SHF.R.U32.HI R152, RZ, 0x1, R3.reuse ;  /* 0x00000001ff987819 */ /* 0x100fe20000011603 */
        /* <DEDUP_REMOVED lines=9> */
[----:B------:R-:W-:Y:S02]  /*e7d0*/  LOP3.LUT R188, R188, 0x18, R187, 0x78, !PT ;  /* 0x00000018bcbc7812 */ /* 0x000fe400078e78bb */
[----:B------:R-:W-:Y:S02]  /*e7e0*/  SHF.L.U64.HI R186, R158, 0x6, R159 ;  /* 0x000000069eba7819 */ /* 0x000fe4000001029f */
[----:B------:R-:W-:Y:S02]  /*e7f0*/  LOP3.LUT R187, R188, 0x1f20, R187, 0xf8, !PT ;  /* 0x00001f20bcbb7812 */ /* 0x000fe400078ef8bb */
[----:B------:R-:W-:Y:S02]  /*e800*/  IADD3 R188, P1, PT, R163, R164, RZ ;  /* 0x000000a4a3bc7210 */ /* 0x000fe40007f3e0ff */
[----:B------:R-:W-:Y:S01]  /*e810*/  LOP3.LUT R0, R153, 0x100, RZ, 0xc0, !PT ;  /* 0x0000010099007812 */ /* 0x000fe200078ec0ff */
[----:B-1----:R-:W-:Y:S02]  /*e820*/  ULEA UR6, UR6, UR7, 0x18 ;  /* 0x0000000706067291 */ /* 0x002fe4000f8ec0ff */
[----:B------:R-:W-:Y:S01]  /*e830*/  IMAD.X R189, R186, 0x1, R165, P1 ;  /* 0x00000001babd7824 */ /* 0x000fe200008e06a5 */
[-C--:B------:R-:W-:Y:S02]  /*e840*/  IADD3 R192, P1, PT, R188, R163.reuse, RZ ;  /* 0x000000a3bcc07210 */ /* 0x080fe40007f3e0ff */
[----:B------:R-:W-:Y:S02]  /*e850*/  LOP3.LUT R2, R155, 0xc0, RZ, 0xc0, !PT ;  /* 0x000000c09b027812 */ /* 0x000fe400078ec0ff */
[----:B------:R-:W-:Y:S01]  /*e860*/  LEA R187, R187, UR6, 0x1 ;  /* 0x00000006bbbb7c11 */ /* 0x000fe2000f8e08ff */
[--C-:B------:R-:W-:Y:S01]  /*e870*/  IMAD.X R193, R189, 0x1, R186.reuse, P1 ;  /* 0x00000001bdc17824 */ /* 0x100fe200008e06ba */
[----:B------:R-:W-:Y:S02]  /*e880*/  LOP3.LUT R89, R89, 0x18, RZ, 0xc0, !PT ;  /* 0x0000001859597812 */ /* 0x000fe400078ec0ff */
[----:B------:R-:W-:Y:S01]  /*e890*/  LOP3.LUT R0, R0, 0x20, R155, 0xf8, !PT ;  /* 0x0000002000007812 */ /* 0x000fe200078ef89b */
[----:B------:R-:W-:Y:S01]  /*e8a0*/  @!PT LDS RZ, [RZ] ;  /* 0x00000000fffff984 */ /* 0x000fe20000000800 */
[----:B------:R-:W-:Y:S01]  /*e8b0*/  @!PT LDS RZ, [RZ] ;  /* 0x00000000fffff984 */ /* 0x000fe20000000800 */
[----:B------:R-:W-:Y:S01]  /*e8c0*/  @!PT LDS RZ, [RZ] ;  /* 0x00000000fffff984 */ /* 0x000fe20000000800 */
[----:B------:R1:W-:Y:S01]  /*e8d0*/  @!P0 LDGSTS.E.BYPASS.LTC128B.128 [R187+0x3000], desc[UR4][R164.64] ;  /* 0x03000000a4bb8fae */ /* 0x0003e2000b981a04 */
[----:B------:R-:W-:Y:S02]  /*e8e0*/  LOP3.LUT R2, R2, 0x8, R3, 0xf8, !PT ;  /* 0x0000000802027812 */ /* 0x000fe400078ef803 */
[----:B------:R-:W-:Y:S02]  /*e8f0*/  LOP3.LUT R154, R152, 0x8, RZ, 0xc0, !PT ;  /* 0x00000008989a7812 */ /* 0x000fe400078ec0ff */
        /* <DEDUP_REMOVED lines=8> */
[--C-:B------:R-:W-:Y:S02]  /*e980*/  LOP3.LUT R154, R154, 0xc0, R155.reuse, 0xf8, !PT ;  /* 0x000000c09a9a7812 */ /* 0x100fe400078ef89b */
[----:B------:R-:W-:Y:S01]  /*e990*/  @P0 STS.128 [R187+0x3800], RZ ;  /* 0x003800ffbb000388 */ /* 0x000fe20000000c00 */
[--C-:B------:R-:W-:Y:S01]  /*e9a0*/  LOP3.LUT R0, R153, 0x20, R155.reuse, 0xf8, !PT ;  /* 0x0000002099007812 */ /* 0x100fe200078ef89b */
[----:B------:R-:W-:Y:S01]  /*e9b0*/  @!P0 IMAD.X R191, R193, 0x1, R186, P1 ;  /* 0x00000001c1bf8824 */ /* 0x000fe200008e06ba */
[----:B------:R-:W-:Y:S02]  /*e9c0*/  LOP3.LUT R154, R154, R89, RZ, 0x3c, !PT ;  /* 0x000000599a9a7212 */ /* 0x000fe400078e3cff */
[----:B------:R-:W-:Y:S01]  /*e9d0*/  @!PT LDS RZ, [RZ] ;  /* 0x00000000fffff984 */ /* 0x000fe20000000800 */
[----:B------:R-:W-:Y:S01]  /*e9e0*/  @!PT LDS RZ, [RZ] ;  /* 0x00000000fffff984 */ /* 0x000fe20000000800 */
[----:B------:R-:W-:Y:S01]  /*e9f0*/  @!PT LDS RZ, [RZ] ;  /* 0x00000000fffff984 */ /* 0x000fe20000000800 */
[----:B------:R1:W-:Y:S01]  /*ea00*/  @!P0 LDGSTS.E.BYPASS.LTC128B.128 [R187+0x4000], desc[UR4][R192.64] ;  /* 0x04000000c0bb8fae */ /* 0x0003e2000b981a04 */
[----:B------:R-:W-:Y:S02]  /*ea10*/  LOP3.LUT R89, R0, 0x100, R155, 0xf8, !PT ;  /* 0x0000010000597812 */ /* 0x000fe400078ef89b */
[----:B------:R-:W-:Y:S02]  /*ea20*/  LEA R2, R2, UR6, 0x1 ;  /* 0x0000000602027c11 */ /* 0x000fe4000f8e08ff */
[----:B------:R-:W-:Y:S01]  /*ea30*/  @P0 STS.128 [R187+0x4000], RZ ;  /* 0x004000ffbb000388 */ /* 0x000fe20000000c00 */
[----:B------:R-:W-:Y:S02]  /*ea40*/  LOP3.LUT R88, R89, R154, RZ, 0xfc, !PT ;  /* 0x0000009a59587212 */ /* 0x000fe400078efcff */
[----:B------:R-:W-:Y:S02]  /*ea50*/  LOP3.LUT P2, RZ, R3, 0x4, RZ, 0xc0, !PT ;  /* 0x0000000403ff7812 */ /* 0x000fe4000784c0ff */
[----:B------:R-:W-:Y:S01]  /*ea60*/  @!PT LDS RZ, [RZ] ;  /* 0x00000000fffff984 */ /* 0x000fe20000000800 */
[----:B------:R-:W-:Y:S01]  /*ea70*/  @!PT LDS RZ, [RZ] ;  /* 0x00000000fffff984 */ /* 0x000fe20000000800 */
[----:B------:R-:W-:Y:S01]  /*ea80*/  @!PT LDS RZ, [RZ] ;  /* 0x00000000fffff984 */ /* 0x000fe20000000800 */
[----:B------:R1:W-:Y:S01]  /*ea90*/  @!P0 LDGSTS.E.BYPASS.LTC128B.128 [R187+0x4800], desc[UR4][R190.64] ;  /* 0x04800000bebb8fae */ /* 0x0003e2000b981a04 */
[----:B------:R-:W-:Y:S01]  /*eaa0*/  LEA R0, R88, UR6, 0x1 ;  /* 0x0000000658007c11 */ /* 0x000fe2000f8e08ff */
[----:B------:R-:W-:Y:S01]  /*eab0*/  IMAD.MOV.U32 R3, RZ, RZ, 0x20 ;  /* 0x00000020ff037424 */ /* 0x000fe200078e00ff */
[----:B------:R-:W-:Y:S02]  /*eac0*/  ISETP.GT.AND P1, PT, R183, R160, PT ;  /* 0x000000a0b700720c */ /* 0x000fe40003f24270 */
[----:B------:R-:W-:Y:S02]  /*ead0*/  @P0 STS.128 [R187+0x4800], RZ ;  /* 0x004800ffbb000388 */ /* 0x000fe40000000c00 */
[----:B------:R-:W-:Y:S03]  /*eae0*/  SEL R3, R3, 0xffffffe0, !P2 ;  /* 0xffffffe003037807 */ /* 0x000fe60005000000 */
[----:B------:R2:W-:Y:S02]  /*eaf0*/  LDSM.16.M88.4 R88, [R0] ;  /* 0x000000000058783b */ /* 0x0005e40000000200 */
[--C-:B------:R-:W-:Y:S03]  /*eb00*/  IMAD.IADD R124, R0, 0x1, R3.reuse ;  /* 0x00000001007c7824 */ /* 0x100fe600078e0203 */
[----:B------:R-:W3:Y:S05]  /*eb10*/  LDSM.16.M88.4 R92, [R2+0x1000] ;  /* 0x00100000025c783b */ /* 0x000eea0000000200 */
[----:B------:R-:W4:Y:S05]  /*eb20*/  LDSM.16.M88.4 R96, [R2+0x1400] ;  /* 0x001400000260783b */ /* 0x000f2a0000000200 */
[----:B------:R-:W5:Y:S05]  /*eb30*/  LDSM.16.M88.4 R100, [R2+0x1800] ;  /* 0x001800000264783b */ /* 0x000f6a0000000200 */
[----:B------:R-:W0:Y:S01]  /*eb40*/  LDGDEPBAR ;  /* 0x00000000000079af */ /* 0x000e220000000000 */
[----:B--2---:R-:W-:Y:S04]  /*eb50*/  IMAD.IADD R0, R2, 0x1, R3 ;  /* 0x0000000102007824 */ /* 0x004fe800078e0203 */
[----:B------:R-:W2:Y:S05]  /*eb60*/  LDSM.16.M88.4 R104, [R2+0x1c00] ;  /* 0x001c00000268783b */ /* 0x000eaa0000000200 */
[----:B------:R-:W1:Y:S05]  /*eb70*/  LDSM.16.M88.4 R108, [R2+0x2000] ;  /* 0x00200000026c783b */ /* 0x000e6a0000000200 */
[----:B------:R-:W1:Y:S05]  /*eb80*/  LDSM.16.M88.4 R112, [R2+0x2400] ;  /* 0x002400000270783b */ /* 0x000e6a0000000200 */
[----:B------:R-:W1:Y:S05]  /*eb90*/  LDSM.16.M88.4 R116, [R2+0x2800] ;  /* 0x002800000274783b */ /* 0x000e6a0000000200 */
[----:B------:R-:W1:Y:S01]  /*eba0*/  LDSM.16.M88.4 R120, [R2+0x2c00] ;  /* 0x002c00000278783b */ /* 0x000e620000000200 */
[C---:B---3--:R-:W-:Y:S04]  /*ebb0*/  HMMA.16816.F32 R4, R88.reuse, R92, RZ ;  /* 0x0000005c5804723c */ /* 0x048fe800000018ff */
[----:B------:R-:W-:Y:S04]  /*ebc0*/  LDSM.16.M88.4 R124, [R124] ;  /* 0x000000007c7c783b */ /* 0x000fe80000000200 */
[C---:B------:R-:W-:Y:S01]  /*ebd0*/  HMMA.16816.F32 R8, R88.reuse, R94, RZ ;  /* 0x0000005e5808723c */ /* 0x040fe200000018ff */
[----:B------:R-:W3:Y:S05]  /*ebe0*/  LDSM.16.M88.4 R128, [R0+0x1000] ;  /* 0x001000000080783b */ /* 0x000eea0000000200 */
[----:B------:R-:W3:Y:S02]  /*ebf0*/  LDSM.16.M88.4 R92, [R0+0x1400] ;  /* 0x00140000005c783b */ /* 0x000ee40000000200 */
        /* <DEDUP_REMOVED lines=9> */
[----:B------:R-:W5:Y:S02]  /*ec90*/  LDSM.16.M88.4 R148, [R0+0x2c00] ;  /* 0x002c00000094783b */ /* 0x000f640000000200 */
[C---:B--2---:R-:W-:Y:S01]  /*eca0*/  HMMA.16816.F32 R28, R88.reuse, R104, RZ ;  /* 0x00000068581c723c */ /* 0x044fe200000018ff */
[----:B------:R-:W-:Y:S04]  /*ecb0*/  DEPBAR.LE SB0, 0x0 ;  /* 0x000080000000791a */ /* 0x000fe80000000000 */
[----:B------:R-:W-:Y:S03]  /*ecc0*/  BAR.SYNC.DEFER_BLOCKING 0x0 ;  /* 0x0000000000007b1d */ /* 0x000fe60000010000 */
        /* <DEDUP_REMOVED lines=8> */
[----:B------:R-:W-:Y:S08]  /*ed50*/  HMMA.16816.F32 R64, R88, R122, RZ ;  /* 0x0000007a5840723c */ /* 0x000ff000000018ff */
        /* <DEDUP_REMOVED lines=40> */
[----:B------:R-:W-:Y:S07]  /*efe0*/  IMAD.MOV R89, RZ, RZ, -R89 ;  /* 0x000000ffff597224 */ /* 0x000fee00078e0a59 */
        /* <DEDUP_REMOVED lines=55> */
.L_x_7220:
[----:B------:R-:W-:Y:S05]  /*f360*/  BSYNC.RECONVERGENT B0 ;  /* 0x0000000000007941 */ /* 0x000fea0003800200 */
.L_x_7219:
[----:B------:R-:W-:Y:S01]  /*f370*/  @!P0 IMAD.MOV.U32 R163, RZ, RZ, R161 ;  /* 0x000000ffffa38224 */ /* 0x000fe200078e00a1 */
[-C--:B------:R-:W-:Y:S01]  /*f380*/  @!P0 IADD3 R2, P4, P1, R3, R162.reuse, R3 ;  /* 0x000000a203028210 */ /* 0x080fe2000799e003 */
[C---:B------:R-:W-:Y:S01]  /*f390*/  @!P0 IMAD.SHL.U32 R91, R156.reuse, 0x40, RZ ;  /* 0x000000409c5b8824 */ /* 0x040fe200078e00ff */
[-C--:B------:R-:W-:Y:S02]  /*f3a0*/  @!P0 LEA R90, P6, R156, R162.reuse, 0x6 ;  /* 0x000000a29c5a8211 */ /* 0x080fe400078c30ff */
[----:B------:R-:W-:Y:S01]  /*f3b0*/  @!PT LDS RZ, [RZ] ;  /* 0x00000000fffff984 */ /* 0x000fe20000000800 */
[----:B------:R-:W-:Y:S01]  /*f3c0*/  @!PT LDS RZ, [RZ] ;  /* 0x00000000fffff984 */ /* 0x000fe20000000800 */
[----:B------:R-:W-:Y:S01]  /*f3d0*/  @!PT LDS RZ, [RZ] ;  /* 0x00000000fffff984 */ /* 0x000fe20000000800 */
[----:B------:R1:W-:Y:S01]  /*f3e0*/  @!P0 LDGSTS.E.BYPASS.LTC128B.128 [R187+0x1000], desc[UR4][R162.64] ;  /* 0x01000000a2bb8fae */ /* 0x0003e2000b981a04 */
[-C--:B------:R-:W-:Y:S02]  /*f3f0*/  @!P0 IADD3.X R89, PT, PT, R0, R161.reuse, R0, P4, P1 ;  /* 0x000000a100598210 */ /* 0x080fe400027e2400 */
[----:B------:R-:W-:Y:S01]  /*f400*/  @!P0 IADD3 R92, P5, P4, R91, R162, R91 ;  /* 0x000000a25b5c8210 */ /* 0x000fe20007cbe05b */
[----:B------:R1:W-:Y:S01]  /*f410*/  @P0 STS.128 [R187+0x1000], RZ ;  /* 0x001000ffbb000388 */ /* 0x0003e20000000c00 */
[C-C-:B------:R-:W-:Y:S02]  /*f420*/  @!P0 LEA.HI.X R91, R156.reuse, R161, R157.reuse, 0x6, P6 ;  /* 0x000000a19c5b8211 */ /* 0x140fe400030f349d */
[----:B------:R-:W-:Y:S02]  /*f430*/  @!P0 SHF.L.U64.HI R88, R156, 0x6, R157 ;  /* 0x000000069c588819 */ /* 0x000fe4000001029d */
[----:B------:R-:W-:Y:S01]  /*f440*/  @!P0 IADD3 R2, P1, PT, R2, R3, RZ ;  /* 0x0000000302028210 */ /* 0x000fe20007f3e0ff */
[----:B------:R-:W-:Y:S01]  /*f450*/  @!PT LDS RZ, [RZ] ;  /* 0x00000000fffff984 */ /* 0x000fe20000000800 */
[----:B------:R-:W-:Y:S01]  /*f460*/  @!PT LDS RZ, [RZ] ;  /* 0x00000000fffff984 */ /* 0x000fe20000000800 */
[----:B------:R-:W-:Y:S01]  /*f470*/  @!PT LDS RZ, [RZ] ;  /* 0x00000000fffff984 */ /* 0x000fe20000000800 */
[----:B------:R1:W-:Y:S01]  /*f480*/  @!P0 LDGSTS.E.BYPASS.LTC128B.128 [R187+0x1800], desc[UR4][R90.64] ;  /* 0x018000005abb8fae */ /* 0x0003e2000b981a04 */
[----:B------:R-:W-:Y:S03]  /*f490*/  @!P0 IADD3.X R93, PT, PT, R88, R161, R88, P5, P4 ;  /* 0x000000a1585d8210 */ /* 0x000fe60002fe8458 */
        /* <DEDUP_REMOVED lines=13> */
.L_x_7218:
[----:B------:R-:W-:Y:S05]  /*f570*/  BSYNC.RECONVERGENT B1 ;  /* 0x0000000000017941 */ /* 0x000fea0003800200 */
.L_x_7217:
[----:B------:R-:W-:Y:S01]  /*f580*/  LOP3.LUT R154, R154, 0x120, R155, 0xf8, !PT ;  /* 0x000001209a9a7812 */ /* 0x000fe200078ef89b */
[----:B-1----:R-:W2:Y:S01]  /*f590*/  LD.E R3, desc[UR4][R84.64+0xdc] ;  /* 0x0000dc0454037980 */ /* 0x002ea2000c101900 */
        /* <DEDUP_REMOVED lines=23> */
[C---:B------:R-:W-:Y:S01]  /*f710*/  VIADD R104, R185.reuse, 0xffffffd1 ;  /* 0xffffffd1b9687836 */ /* 0x040fe20000000000 */
[----:B------:R-:W-:Y:S01]  /*f720*/  FSEL R98, R10, -INF , P1 ;  /* 0xff8000000a627808 */ /* 0x000fe20000800000 */
[----:B------:R-:W-:Y:S01]  /*f730*/  VIADD R103, R185, 0xffffffe1 ;  /* 0xffffffe1b9677836 */ /* 0x000fe20000000000 */
[----:B------:R-:W-:Y:S01]  /*f740*/  ISETP.GE.AND P4, PT, R117, R180, PT ;  /* 0x000000b47500720c */ /* 0x000fe20003f86270 */
[C---:B------:R-:W-:Y:S01]  /*f750*/  VIADD R102, R185.reuse, 0xfffffff1 ;  /* 0xfffffff1b9667836 */ /* 0x040fe20000000000 */
[-C--:B------:R-:W-:Y:S01]  /*f760*/  ISETP.GE.AND P0, PT, R104, R178.reuse, PT ;  /* 0x000000b26800720c */ /* 0x080fe20003f06270 */
[C---:B------:R-:W-:Y:S01]  /*f770*/  VIADD R108, R185.reuse, 0xfffffff0 ;  /* 0xfffffff0b96c7836 */ /* 0x040fe20000000000 */
[-C--:B------:R-:W-:Y:S01]  /*f780*/  ISETP.GE.AND P1, PT, R110, R178.reuse, PT ;  /* 0x000000b26e00720c */ /* 0x080fe20003f26270 */
[----:B------:R-:W-:Y:S01]  /*f790*/  VIADD R111, R185, 0x11 ;  /* 0x00000011b96f7836 */ /* 0x000fe20000000000 */
[----:B------:R-:W-:Y:S01]  /*f7a0*/  FSEL R95, R15, -INF , P0 ;  /* 0xff8000000f5f7808 */ /* 0x000fe20000000000 */
[----:B------:R-:W-:Y:S01]  /*f7b0*/  VIADD R112, R185, 0x21 ;  /* 0x00000021b9707836 */ /* 0x000fe20000000000 */
[----:B------:R-:W-:Y:S01]  /*f7c0*/  ISETP.GE.AND P0, PT, R2, R178, PT ;  /* 0x000000b20200720c */ /* 0x000fe20003f06270 */
[----:B------:R-:W-:Y:S01]  /*f7d0*/  VIADD R184, R184, 0xffffff80 ;  /* 0xffffff80b8b87836 */ /* 0x000fe20000000000 */
[----:B------:R-:W-:Y:S02]  /*f7e0*/  FSEL R118, R4, -INF , P5 ;  /* 0xff80000004767808 */ /* 0x000fe40002800000 */
[----:B------:R-:W-:Y:S02]  /*f7f0*/  FSEL R116, R5, -INF , P4 ;  /* 0xff80000005747808 */ /* 0x000fe40002000000 */
[-C--:B------:R-:W-:Y:S02]  /*f800*/  ISETP.GE.AND P5, PT, R91, R180.reuse, PT ;  /* 0x000000b45b00720c */ /* 0x080fe40003fa6270 */
[----:B------:R-:W-:Y:S02]  /*f810*/  FSEL R96, R14, -INF , P1 ;  /* 0xff8000000e607808 */ /* 0x000fe40000800000 */
[----:B------:R-:W-:Y:S02]  /*f820*/  FSEL R93, R19, -INF , P0 ;  /* 0xff800000135d7808 */ /* 0x000fe40000000000 */
[----:B------:R-:W-:Y:S02]  /*f830*/  ISETP.GE.AND P4, PT, R88, R180, PT ;  /* 0x000000b45800720c */ /* 0x000fe40003f86270 */
[-C--:B------:R-:W-:Y:S02]  /*f840*/  ISETP.GE.AND P1, PT, R90, R178.reuse, PT ;  /* 0x000000b25a00720c */ /* 0x080fe40003f26270 */
[----:B------:R-:W-:Y:S02]  /*f850*/  ISETP.GE.AND P0, PT, R103, R178, PT ;  /* 0x000000b26700720c */ /* 0x000fe40003f06270 */
        /* <DEDUP_REMOVED lines=11> */
[----:B------:R-:W-:Y:S01]  /*f910*/  FSEL R92, R22, -INF , P1 ;  /* 0xff800000165c7808 */ /* 0x000fe20000800000 */
[----:B------:R-:W-:Y:S01]  /*f920*/  VIADD R22, R185, 0xfffffff9 ;  /* 0xfffffff9b9167836 */ /* 0x000fe20000000000 */
[----:B------:R-:W-:Y:S02]  /*f930*/  FSEL R27, R27, -INF , P0 ;  /* 0xff8000001b1b7808 */ /* 0x000fe40000000000 */
[----:B------:R-:W-:Y:S02]  /*f940*/  ISETP.GE.AND P4, PT, R2, R180, PT ;  /* 0x000000b40200720c */ /* 0x000fe40003f86270 */
[----:B------:R-:W-:Y:S02]  /*f950*/  ISETP.GE.AND P0, PT, R102, R178, PT ;  /* 0x000000b26600720c */ /* 0x000fe40003f06270 */
[----:B------:R-:W-:Y:S02]  /*f960*/  FSEL R125, R16, -INF , P5 ;  /* 0xff800000107d7808 */ /* 0x000fe40002800000 */
[----:B------:R-:W-:Y:S02]  /*f970*/  FSEL R124, R17, -INF , P4 ;  /* 0xff800000117c7808 */ /* 0x000fe40002000000 */
[-C--:B------:R-:W-:Y:S02]  /*f980*/  ISETP.GE.AND P5, PT, R109, R180.reuse, PT ;  /* 0x000000b46d00720c */ /* 0x080fe40003fa6270 */
        /* <DEDUP_REMOVED lines=13> */
[----:B------:R-:W-:Y:S01]  /*fa60*/  FSEL R203, R25, -INF , P4 ;  /* 0xff80000019cb7808 */ /* 0x000fe20002000000 */
[C---:B------:R-:W-:Y:S01]  /*fa70*/  VIADD R25, R185.reuse, 0x29 ;  /* 0x00000029b9197836 */ /* 0x040fe20000000000 */
[----:B------:R-:W-:Y:S01]  /*fa80*/  FSEL R191, R30, -INF , P1 ;  /* 0xff8000001ebf7808 */ /* 0x000fe20000800000 */
[C---:B------:R-:W-:Y:S01]  /*fa90*/  VIADD R30, R185.reuse, 0x9 ;  /* 0x00000009b91e7836 */ /* 0x040fe20000000000 */
[----:B------:R-:W-:Y:S01]  /*faa0*/  FSEL R24, R38, -INF , P0 ;  /* 0xff80000026187808 */ /* 0x000fe20000000000 */
[----:B------:R-:W-:Y:S01]  /*fab0*/  VIADD R38, R185, 0x10 ;  /* 0x00000010b9267836 */ /* 0x000fe20000000000 */
[-C--:B------:R-:W-:Y:S02]  /*fac0*/  ISETP.GE.AND P4, PT, R102, R180.reuse, PT ;  /* 0x000000b46600720c */ /* 0x080fe40003f86270 */
[----:B------:R-:W-:Y:S02]  /*fad0*/  ISETP.GE.AND P0, PT, R107, R180, PT ;  /* 0x000000b46b00720c */ /* 0x000fe40003f06270 */
[----:B------:R-:W-:Y:S02]  /*fae0*/  ISETP.GE.AND P1, PT, R101, R178, PT ;  /* 0x000000b26500720c */ /* 0x000fe40003f26270 */
[----:B------:R-:W-:Y:S02]  /*faf0*/  FSEL R195, R29, -INF , P4 ;  /* 0xff8000001dc37808 */ /* 0x000fe40002000000 */
[----:B------:R-:W-:Y:S01]  /*fb00*/  FSEL R135, R40, -INF , P0 ;  /* 0xff80000028877808 */ /* 0x000fe20000000000 */
[C---:B------:R-:W-:Y:S01]  /*fb10*/  VIADD R40, R185.reuse, 0x28 ;  /* 0x00000028b9287836 */ /* 0x040fe20000000000 */
[----:B------:R-:W-:Y:S02]  /*fb20*/  ISETP.GE.AND P4, PT, R22, R180, PT ;  /* 0x000000b41600720c */ /* 0x000fe40003f86270 */
[----:B------:R-:W-:Y:S02]  /*fb30*/  ISETP.GE.AND P0, PT, R30, R178, PT ;  /* 0x000000b21e00720c */ /* 0x000fe40003f06270 */
[----:B------:R-:W-:Y:S02]  /*fb40*/  FSEL R34, R34, -INF , P1 ;  /* 0xff80000022227808 */ /* 0x000fe40000800000 */
[-C--:B------:R-:W-:Y:S02]  /*fb50*/  ISETP.GE.AND P1, PT, R185, R180.reuse, PT ;  /* 0x000000b4b900720c */ /* 0x080fe40003f26270 */
[----:B------:R-:W-:Y:S02]  /*fb60*/  FSEL R187, R33, -INF , P4 ;  /* 0xff80000021bb7808 */ /* 0x000fe40002000000 */
[----:B------:R-:W-:Y:S02]  /*fb70*/  FSEL R129, R43, -INF , P0 ;  /* 0xff8000002b817808 */ /* 0x000fe40000000000 */
[-C--:B------:R-:W-:Y:S02]  /*fb80*/  ISETP.GE.AND P5, PT, R108, R180.reuse, PT ;  /* 0x000000b46c00720c */ /* 0x080fe40003fa6270 */
[-C--:B------:R-:W-:Y:S02]  /*fb90*/  ISETP.GE.AND P4, PT, R115, R180.reuse, PT ;  /* 0x000000b47300720c */ /* 0x080fe40003f86270 */
[----:B------:R-:W-:Y:S02]  /*fba0*/  ISETP.GE.AND P0, PT, R111, R180, PT ;  /* 0x000000b46f00720c */ /* 0x000fe40003f06270 */
[----:B------:R-:W-:Y:S01]  /*fbb0*/  FSEL R145, R36, -INF , P1 ;  /* 0xff80000024917808 */ /* 0x000fe20000800000 */
[----:B------:R-:W-:Y:S01]  /*fbc0*/  VIADD R36, R185, 0x38 ;  /* 0x00000038b9247836 */ /* 0x000fe20000000000 */
[----:B------:R-:W-:Y:S02]  /*fbd0*/  ISETP.GE.AND P1, PT, R115, R178, PT ;  /* 0x000000b27300720c */ /* 0x000fe40003f26270 */
[----:B------:R-:W-:Y:S01]  /*fbe0*/  FSEL R197, R28, -INF , P5 ;  /* 0xff8000001cc57808 */ /* 0x000fe20002800000 */
[----:B------:R-:W-:Y:S01]  /*fbf0*/  VIADD R28, R185, 0x19 ;  /* 0x00000019b91c7836 */ /* 0x000fe20000000000 */
        /* <DEDUP_REMOVED lines=21> */
[----:B------:R-:W-:Y:S02]  /*fd50*/  ISETP.GE.AND P4, PT, R114, R178, PT ;  /* 0x000000b27200720c */ /* 0x000fe40003f86270 */
[----:B------:R-:W-:Y:S02]  /*fd60*/  ISETP.GE.AND P0, PT, R40, R180, PT ;  /* 0x000000b42800720c */ /* 0x000fe40003f06270 */
[----:B------:R-:W-:Y:S02]  /*fd70*/  FSEL R121, R47, -INF , P1 ;  /* 0xff8000002f797808 */ /* 0x000fe40000800000 */
[----:B------:R-:W-:Y:S02]  /*fd80*/  ISETP.GE.AND P1, PT, R106, R178, PT ;  /* 0x000000b26a00720c */ /* 0x000fe40003f26270 */
[----:B------:R-:W-:Y:S02]  /*fd90*/  FSEL R54, R54, -INF , P4 ;  /* 0xff80000036367808 */ /* 0x000fe40002000000 */
[----:B------:R-:W-:Y:S01]  /*fda0*/  FSEL R141, R56, -INF , P0 ;  /* 0xff800000388d7808 */ /* 0x000fe20000000000 */
[----:B------:R-:W-:Y:S01]  /*fdb0*/  VIADD R56, R185, 0x30 ;  /* 0x00000030b9387836 */ /* 0x000fe20000000000 */
[-C--:B------:R-:W-:Y:S02]  /*fdc0*/  ISETP.GE.AND P4, PT, R25, R180.reuse, PT ;  /* 0x000000b41900720c */ /* 0x080fe40003f86270 */
[----:B------:R-:W-:Y:S02]  /*fdd0*/  FSEL R50, R50, -INF , P1 ;  /* 0xff80000032327808 */ /* 0x000fe40000800000 */
[----:B------:R-:W-:Y:S02]  /*fde0*/  ISETP.GE.AND P1, PT, R114, R180, PT ;  /* 0x000000b47200720c */ /* 0x000fe40003f26270 */
[----:B------:R-:W-:Y:S02]  /*fdf0*/  FSEL R140, R57, -INF , P4 ;  /* 0xff800000398c7808 */ /* 0x000fe40002000000 */
[----:B------:R-:W-:Y:S02]  /*fe00*/  ISETP.GE.AND P4, PT, R56, R178, PT ;  /* 0x000000b23800720c */ /* 0x000fe40003f86270 */
        /* <DEDUP_REMOVED lines=8> */
[C---:B------:R-:W-:Y:S02]  /*fe90*/  ISETP.GE.AND P6, PT, R105.reuse, R179, PT ;  /* 0x000000b36900720c */ /* 0x040fe40003fc6270 */
        /* <DEDUP_REMOVED lines=10> */
[----:B------:R-:W-:Y:S02]  /*ff40*/  FSEL R145, R145, -INF , !P4 ;  /* 0xff80000091917808 */ /* 0x000fe40006000000 */
[----:B------:R-:W-:Y:S02]  /*ff50*/  ISETP.GE.AND P0, PT, R52, R178, PT ;  /* 0x000000b23400720c */ /* 0x000fe40003f06270 */
[-C--:B------:R-:W-:Y:S02]  /*ff60*/  ISETP.GE.AND P4, PT, R117, R173.reuse, PT ;  /* 0x000000ad7500720c */ /* 0x080fe40003f86270 */
[----:B------:R-:W-:Y:S02]  /*ff70*/  FSEL R136, R61, -INF , P1 ;  /* 0xff8000003d887808 */ /* 0x000fe40000800000 */
[C---:B------:R-:W-:Y:S02]  /*ff80*/  ISETP.GE.AND P1, PT, R44.reuse, R180, PT ;  /* 0x000000b42c00720c */ /* 0x040fe40003f26270 */
[----:B------:R-:W-:Y:S02]  /*ff90*/  FSEL R48, R63, -INF , P0 ;  /* 0xff8000003f307808 */ /* 0x000fe40000000000 */
[----:B------:R-:W-:Y:S02]  /*ffa0*/  FSEL R51, R99, -INF , !P4 ;  /* 0xff80000063337808 */ /* 0x000fe40006000000 */
[-C--:B------:R-:W-:Y:S02]  /*ffb0*/  ISETP.GE.AND P0, PT, R44, R178.reuse, PT ;  /* 0x000000b22c00720c */ /* 0x080fe40003f06270 */
[-C--:B------:R-:W-:Y:S02]  /*ffc0*/  ISETP.GE.AND P4, PT, R110, R173.reuse, PT ;  /* 0x000000ad6e00720c */ /* 0x080fe40003f86270 */
[----:B------:R-:W-:Y:S02]  /*ffd0*/  FSEL R132, R65, -INF , P1 ;  /* 0xff80000041847808 */ /* 0x000fe40000800000 */
[----:B------:R-:W-:Y:S02]  /*ffe0*/  ISETP.GE.AND P1, PT, R36, R178, PT ;  /* 0x000000b22400720c */ /* 0x000fe40003f26270 */
[----:B------:R-:W-:Y:S02]  /*fff0*/  FSEL R60, R67, -INF , P0 ;  /* 0xff800000433c7808 */ /* 0x000fe40000000000 */
[----:B------:R-:W-:Y:S02]  /*10000*/  FSEL R61, R96, -INF , !P4 ;  /* 0xff800000603d7808 */ /* 0x000fe40006000000 */
[C---:B------:R-:W-:Y:S01]  /*10010*/  ISETP.GE.AND P0, PT, R185.reuse, R173, PT ;  /* 0x000000adb900720c */ /* 0x040fe20003f06270 */
[----:B------:R-:W-:Y:S01]  /*10020*/  VIADD R185, R185, 0xffffff80 ;  /* 0xffffff80b9b97836 */ /* 0x000fe20000000000 */
[-C--:B------:R-:W-:Y:S02]  /*10030*/  ISETP.GE.AND P4, PT, R0, R179.reuse, PT ;  /* 0x000000b30000720c */ /* 0x080fe40003f86270 */
[----:B------:R-:W-:Y:S02]  /*10040*/  FSEL R64, R66, -INF , P1 ;  /* 0xff80000042407808 */ /* 0x000fe40000800000 */
        /* <DEDUP_REMOVED lines=14> */
[----:B------:R-:W-:Y:S02]  /*10130*/  ISETP.GE.AND P1, PT, R110, R179, PT ;  /* 0x000000b36e00720c */ /* 0x000fe40003f26270 */
[----:B------:R-:W-:Y:S02]  /*10140*/  FSEL R33, R119, -INF , !P6 ;  /* 0xff80000077217808 */ /* 0x000fe40007000000 */
[----:B------:R-:W-:Y:S02]  /*10150*/  FMNMX3.FTZ R0, R86, R65, R63, !PT ;  /* 0x0000004156007276 */ /* 0x000fe4000781003f */
[----:B------:R-:W-:Y:S02]  /*10160*/  ISETP.GE.AND P6, PT, R91, R173, PT ;  /* 0x000000ad5b00720c */ /* 0x000fe40003fc6270 */
[----:B------:R-:W-:Y:S02]  /*10170*/  FSEL R55, R124, -INF , !P5 ;  /* 0xff8000007c377808 */ /* 0x000fe40006800000 */
[-C--:B------:R-:W-:Y:S02]  /*10180*/  ISETP.GE.AND P5, PT, R109, R179.reuse, PT ;  /* 0x000000b36d00720c */ /* 0x080fe40003fa6270 */
[----:B------:R-:W-:Y:S02]  /*10190*/  FSEL R45, R126, -INF , !P0 ;  /* 0xff8000007e2d7808 */ /* 0x000fe40004000000 */
[----:B------:R-:W-:Y:S02]  /*101a0*/  FSEL R47, R127, -INF , !P1 ;  /* 0xff8000007f2f7808 */ /* 0x000fe40004800000 */
[----:B------:R-:W-:Y:S02]  /*101b0*/  ISETP.GE.AND P0, PT, R90, R179, PT ;  /* 0x000000b35a00720c */ /* 0x000fe40003f06270 */
        /* <DEDUP_REMOVED lines=8> */
[-C--:B------:R-:W-:Y:S02]  /*10240*/  ISETP.GE.AND P0, PT, R104, R173.reuse, PT ;  /* 0x000000ad6800720c */ /* 0x080fe40003f06270 */
[----:B------:R-:W-:Y:S02]  /*10250*/  FSEL R41, R97, -INF , !P1 ;  /* 0xff80000061297808 */ /* 0x000fe40004800000 */
[----:B------:R-:W-:Y:S02]  /*10260*/  FMNMX3.FTZ R0, R87, R24, R51, !PT ;  /* 0x0000001857007276 */ /* 0x000fe40007810033 */
[----:B------:R-:W-:Y:S02]  /*10270*/  ISETP.GE.AND P1, PT, R90, R173, PT ;  /* 0x000000ad5a00720c */ /* 0x000fe40003f26270 */
[----:B------:R-:W-:Y:S02]  /*10280*/  FSEL R39, R122, -INF , !P6 ;  /* 0xff8000007a277808 */ /* 0x000fe40007000000 */
[----:B------:R-:W-:Y:S02]  /*10290*/  ISETP.GE.AND P6, PT, R89, R179, PT ;  /* 0x000000b35900720c */ /* 0x000fe40003fc6270 */
[----:B------:R-:W-:Y:S02]  /*102a0*/  FSEL R31, R95, -INF , !P0 ;  /* 0xff8000005f1f7808 */ /* 0x000fe40004000000 */
[----:B------:R-:W-:Y:S02]  /*102b0*/  FMNMX3.FTZ R0, R0, R49, R41, !PT ;  /* 0x0000003100007276 */ /* 0x000fe40007810029 */
[----:B------:R-:W-:Y:S02]  /*102c0*/  FSEL R53, R94, -INF , !P1 ;  /* 0xff8000005e357808 */ /* 0x000fe40004800000 */
[----:B------:R-:W-:Y:S02]  /*102d0*/  ISETP.GE.AND P0, PT, R109, R173, PT ;  /* 0x000000ad6d00720c */ /* 0x000fe40003f06270 */
[----:B------:R-:W-:Y:S02]  /*102e0*/  FSEL R205, R205, -INF , !P6 ;  /* 0xff800000cdcd7808 */ /* 0x000fe40007000000 */
[----:B------:R-:W-:Y:S02]  /*102f0*/  ISETP.GE.AND P1, PT, R102, R179, PT ;  /* 0x000000b36600720c */ /* 0x000fe40003f26270 */
[----:B------:R-:W-:Y:S02]  /*10300*/  ISETP.GE.AND P6, PT, R103, R173, PT ;  /* 0x000000ad6700720c */ /* 0x000fe40003fc6270 */
[----:B------:R-:W-:Y:S02]  /*10310*/  FSEL R59, R93, -INF , !P5 ;  /* 0xff8000005d3b7808 */ /* 0x000fe40006800000 */
[----:B------:R-:W-:Y:S02]  /*10320*/  FMNMX3.FTZ R2, R2, R29, R55, !PT ;  /* 0x0000001d02027276 */ /* 0x000fe40007810037 */
[----:B------:R-:W-:Y:S02]  /*10330*/  FMNMX3.FTZ R0, R0, R61, R31, !PT ;  /* 0x0000003d00007276 */ /* 0x000fe4000781001f */
[----:B------:R-:W-:Y:S02]  /*10340*/  ISETP.GE.AND P5, PT, R89, R173, PT ;  /* 0x000000ad5900720c */ /* 0x000fe40003fa6270 */
[----:B------:R-:W-:Y:S02]  /*10350*/  FSEL R195, R195, -INF , !P1 ;  /* 0xff800000c3c37808 */ /* 0x000fe40004800000 */
[----:B------:R-:W-:Y:S02]  /*10360*/  FSEL R37, R92, -INF , !P0 ;  /* 0xff8000005c257808 */ /* 0x000fe40004000000 */
[-C--:B------:R-:W-:Y:S02]  /*10370*/  ISETP.GE.AND P1, PT, R101, R179.reuse, PT ;  /* 0x000000b36500720c */ /* 0x080fe40003f26270 */
[----:B------:R-:W-:Y:S02]  /*10380*/  ISETP.GE.AND P0, PT, R22, R179, PT ;  /* 0x000000b31600720c */ /* 0x000fe40003f06270 */
        /* <DEDUP_REMOVED lines=17> */
[----:B------:R-:W-:Y:S02]  /*104a0*/  FSEL R139, R139, -INF , !P0 ;  /* 0xff8000008b8b7808 */ /* 0x000fe40004000000 */
[----:B------:R-:W-:Y:S02]  /*104b0*/  FSEL R189, R189, -INF , !P1 ;  /* 0xff800000bdbd7808 */ /* 0x000fe40004800000 */
[----:B------:R-:W-:Y:S02]  /*104c0*/  ISETP.GE.AND P5, PT, R111, R179, PT ;  /* 0x000000b36f00720c */ /* 0x000fe40003fa6270 */
[----:B------:R-:W-:Y:S02]  /*104d0*/  FMNMX3.FTZ R2, R2, R197, R195, !PT ;  /* 0x000000c502027276 */ /* 0x000fe400078100c3 */
[----:B------:R-:W-:Y:S02]  /*104e0*/  FMNMX3.FTZ R0, R0, R201, R199, !PT ;  /* 0x000000c900007276 */ /* 0x000fe400078100c7 */
[-C--:B------:R-:W-:Y:S02]  /*104f0*/  ISETP.GE.AND P0, PT, R107, R179.reuse, PT ;  /* 0x000000b36b00720c */ /* 0x080fe40003f06270 */
[----:B------:R-:W-:Y:S02]  /*10500*/  FSEL R133, R133, -INF , !P6 ;  /* 0xff80000085857808 */ /* 0x000fe40007000000 */
[----:B------:R-:W-:Y:S02]  /*10510*/  ISETP.GE.AND P6, PT, R38, R179, PT ;  /* 0x000000b32600720c */ /* 0x000fe40003fc6270 */
[----:B------:R-:W-:Y:S02]  /*10520*/  ISETP.GE.AND P1, PT, R115, R173, PT ;  /* 0x000000ad7300720c */ /* 0x000fe40003f26270 */
[----:B------:R-:W-:Y:S02]  /*10530*/  FSEL R151, R151, -INF , !P4 ;  /* 0xff80000097977808 */ /* 0x000fe40006000000 */
[----:B------:R-:W-:Y:S02]  /*10540*/  FSEL R125, R128, -INF , !P5 ;  /* 0xff800000807d7808 */ /* 0x000fe40006800000 */
[----:B------:R-:W-:Y:S02]  /*10550*/  FMNMX3.FTZ R0, R0, R191, R189, !PT ;  /* 0x000000bf00007276 */ /* 0x000fe400078100bd */
[----:B------:R-:W-:Y:S02]  /*10560*/  FMNMX3.FTZ R2, R2, R193, R187, !PT ;  /* 0x000000c102027276 */ /* 0x000fe400078100bb */
[----:B------:R-:W-:Y:S02]  /*10570*/  FSEL R135, R135, -INF , !P0 ;  /* 0xff80000087877808 */ /* 0x000fe40004000000 */
[----:B------:R-:W-:Y:S02]  /*10580*/  ISETP.GE.AND P5, PT, R28, R179, PT ;  /* 0x000000b31c00720c */ /* 0x000fe40003fa6270 */
[----:B------:R-:W-:Y:S02]  /*10590*/  ISETP.GE.AND P0, PT, R107, R173, PT ;  /* 0x000000ad6b00720c */ /* 0x000fe40003f06270 */
        /* <DEDUP_REMOVED lines=8> */
[----:B------:R-:W-:Y:S02]  /*10620*/  ISETP.GE.AND P1, PT, R38, R173, PT ;  /* 0x000000ad2600720c */ /* 0x000fe40003f26270 */
[----:B------:R-:W-:Y:S02]  /*10630*/  ISETP.GE.AND P0, PT, R114, R179, PT ;  /* 0x000000b37200720c */ /* 0x000fe40003f06270 */
[----:B------:R-:W-:Y:S02]  /*10640*/  FSEL R119, R144, -INF , !P6 ;  /* 0xff80000090777808 */ /* 0x000fe40007000000 */
[----:B------:R-:W-:Y:S02]  /*10650*/  FMNMX3.FTZ R0, R0, R43, R137, !PT ;  /* 0x0000002b00007276 */ /* 0x000fe40007810089 */
[----:B------:R-:W-:Y:S02]  /*10660*/  ISETP.GE.AND P6, PT, R111, R173, PT ;  /* 0x000000ad6f00720c */ /* 0x000fe40003fc6270 */
[----:B------:R-:W-:Y:S02]  /*10670*/  FSEL R129, R129, -INF , !P4 ;  /* 0xff80000081817808 */ /* 0x000fe40006000000 */
[----:B------:R-:W-:Y:S02]  /*10680*/  FMNMX3.FTZ R2, R2, R135, R133, !PT ;  /* 0x0000008702027276 */ /* 0x000fe40007810085 */
[----:B------:R-:W-:Y:S02]  /*10690*/  ISETP.GE.AND P4, PT, R112, R179, PT ;  /* 0x000000b37000720c */ /* 0x000fe40003f86270 */
[----:B------:R-:W-:Y:S02]  /*106a0*/  ISETP.GE.AND P5, PT, R106, R173, PT ;  /* 0x000000ad6a00720c */ /* 0x000fe40003fa6270 */
[----:B------:R-:W-:Y:S02]  /*106b0*/  FSEL R123, R46, -INF , !P1 ;  /* 0xff8000002e7b7808 */ /* 0x000fe40004800000 */
[----:B------:R-:W-:Y:S02]  /*106c0*/  FSEL R111, R143, -INF , !P0 ;  /* 0xff8000008f6f7808 */ /* 0x000fe40004000000 */
        /* <DEDUP_REMOVED lines=39> */
[----:B------:R-:W-:Y:S02]  /*10940*/  ISETP.GE.AND P6, PT, R36, R173, PT ;  /* 0x000000ad2400720c */ /* 0x000fe40003fc6270 */
[----:B------:R-:W-:Y:S02]  /*10950*/  FMNMX3.FTZ R0, R0, R99, R97, !PT ;  /* 0x0000006300007276 */ /* 0x000fe40007810061 */
[----:B------:R-:W-:Y:S02]  /*10960*/  FMNMX3.FTZ R26, R2, R67, R66, !PT ;  /* 0x00000043021a7276 */ /* 0x000fe40007810042 */
[----:B------:R-:W-:Y:S02]  /*10970*/  FSEL R22, R60, -INF , !P1 ;  /* 0xff8000003c167808 */ /* 0x000fe40004800000 */
[----:B------:R-:W-:Y:S01]  /*10980*/  FSEL R23, R64, -INF , !P6 ;  /* 0xff80000040177808 */ /* 0x000fe20007000000 */
[----:B------:R-:W-:Y:S01]  /*10990*/  SHFL.BFLY PT, R143, R26, 0x2, 0x1f ;  /* 0x0c401f001a8f7f89 */ /* 0x000fe200000e0000 */
        /* <DEDUP_REMOVED lines=17> */
[-C--:B------:R-:W-:Y:S01]  /*10ab0*/  FFMA.FTZ R149, R24, R3.reuse, -R88 ;  /* 0x0000000318957223 */ /* 0x080fe20000010858 */
[----:B------:R-:W-:Y:S01]  /*10ac0*/  FADD.FTZ R26, -R25, R86 ;  /* 0x00000056191a7221 */ /* 0x000fe20000010100 */
[-C--:B------:R-:W-:Y:S01]  /*10ad0*/  FFMA.FTZ R94, R51, R3.reuse, -R88 ;  /* 0x00000003335e7223 */ /* 0x080fe20000010858 */
[----:B------:R1:W-:Y:S01]  /*10ae0*/  MUFU.EX2 R86, R49 ;  /* 0x0000003100567308 */ /* 0x0003e20000000800 */
[-CC-:B------:R-:W-:Y:S01]  /*10af0*/  FFMA.FTZ R42, R65, R3.reuse, -R90.reuse ;  /* 0x00000003412a7223 */ /* 0x180fe2000001085a */
[----:B------:R-:W-:Y:S01]  /*10b00*/  LEA R65, R154, UR6, 0x1 ;  /* 0x000000069a417c11 */ /* 0x000fe2000f8e08ff */
[-CC-:B------:R-:W-:Y:S07]  /*10b10*/  FFMA.FTZ R143, R35, R3.reuse, -R90.reuse ;  /* 0x00000003238f7223 */ /* 0x180fee000001085a */
[----:B------:R-:W-:Y:S01]  /*10b20*/  MUFU.EX2 R149, R149 ;  /* 0x0000009500957308 */ /* 0x000fe20000000800 */
[-C--:B------:R-:W-:Y:S01]  /*10b30*/  FFMA.FTZ R92, R33, R3.reuse, -R90 ;  /* 0x00000003215c7223 */ /* 0x080fe2000001085a */
[----:B------:R-:W-:Y:S01]  /*10b40*/  FSEL R24, R0, RZ, P0 ;  /* 0x000000ff00187208 */ /* 0x000fe20000000000 */
[----:B------:R-:W2:Y:S07]  /*10b50*/  LDSM.16.MT88.4 R32, [R65+0x3000] ;  /* 0x003000004120783b */ /* 0x000eae0000004200 */
[----:B------:R-:W-:Y:S01]  /*10b60*/  MUFU.EX2 R42, R42 ;  /* 0x0000002a002a7308 */ /* 0x000fe20000000800 */
[----:B------:R-:W-:Y:S02]  /*10b70*/  VIADD R27, R65, 0x3000 ;  /* 0x00003000411b7836 */ /* 0x000fe40000000000 */
[----:B------:R-:W-:Y:S01]  /*10b80*/  FMUL.FTZ R25, R3, R26 ;  /* 0x0000001a03197220 */ /* 0x000fe20000410000 */
[----:B------:R-:W-:Y:S01]  /*10b90*/  FADD.FTZ R24, -R24, R87 ;  /* 0x0000005718187221 */ /* 0x000fe20000010100 */
[----:B------:R-:W-:Y:S02]  /*10ba0*/  VIADD R64, R65, 0x3020 ;  /* 0x0000302041407836 */ /* 0x000fe40000000000 */
[-C--:B------:R-:W-:Y:S01]  /*10bb0*/  FFMA.FTZ R141, R41, R3.reuse, -R88 ;  /* 0x00000003298d7223 */ /* 0x080fe20000010858 */
[----:B------:R-:W-:Y:S02]  /*10bc0*/  @P2 VIADD R64, R27, 0xffffffe0 ;  /* 0xffffffe01b402836 */ /* 0x000fe40000000000 */
[----:B------:R-:W-:Y:S01]  /*10bd0*/  FMUL.FTZ R26, R3, R24 ;  /* 0x00000018031a7220 */ /* 0x000fe20000410000 */
[-CC-:B------:R-:W-:Y:S01]  /*10be0*/  FFMA.FTZ R147, R63, R3.reuse, -R90.reuse ;  /* 0x000000033f937223 */ /* 0x180fe2000001085a */
[----:B------:R-:W3:Y:S01]  /*10bf0*/  MUFU.EX2 R41, R25 ;  /* 0x0000001900297308 */ /* 0x000ee20000000800 */
[-CC-:B------:R-:W-:Y:S01]  /*10c00*/  FFMA.FTZ R87, R47, R3.reuse, -R90.reuse ;  /* 0x000000032f577223 */ /* 0x180fe2000001085a */
[----:B-1----:R-:W1:Y:S01]  /*10c10*/  LDSM.16.MT88.4 R48, [R64] ;  /* 0x000000004030783b */ /* 0x002e620000004200 */
[-CC-:B------:R-:W-:Y:S07]  /*10c20*/  FFMA.FTZ R36, R45, R3.reuse, -R90.reuse ;  /* 0x000000032d247223 */ /* 0x180fee000001085a */
[----:B------:R-:W4:Y:S01]  /*10c30*/  MUFU.EX2 R40, R26 ;  /* 0x0000001a00287308 */ /* 0x000f220000000800 */
[-C--:B------:R-:W-:Y:S01]  /*10c40*/  FFMA.FTZ R38, R29, R3.reuse, -R90 ;  /* 0x000000031d267223 */ /* 0x080fe2000001085a */
[-C--:B------:R-:W-:Y:S01]  /*10c50*/  FFMA.FTZ R60, R59, R3.reuse, -R88 ;  /* 0x000000033b3c7223 */ /* 0x080fe20000010858 */
[-C--:B------:R-:W-:Y:S07]  /*10c60*/  FFMA.FTZ R155, R193, R3.reuse, -R90 ;  /* 0x00000003c19b7223 */ /* 0x080fee000001085a */
[----:B------:R-:W5:Y:S01]  /*10c70*/  MUFU.EX2 R141, R141 ;  /* 0x0000008d008d7308 */ /* 0x000f620000000800 */
[-C--:B------:R-:W-:Y:S01]  /*10c80*/  FFMA.FTZ R98, R163, R3.reuse, -R88 ;  /* 0x00000003a3627223 */ /* 0x080fe20000010858 */
[-CC-:B------:R-:W-:Y:S01]  /*10c90*/  FFMA.FTZ R195, R195, R3.reuse, -R90.reuse ;  /* 0x00000003c3c37223 */ /* 0x180fe2000001085a */
[-CC-:B------:R-:W-:Y:S07]  /*10ca0*/  FFMA.FTZ R100, R139, R3.reuse, -R90.reuse ;  /* 0x000000038b647223 */ /* 0x180fee000001085a */
[----:B------:R-:W2:Y:S01]  /*10cb0*/  MUFU.EX2 R147, R147 ;  /* 0x0000009300937308 */ /* 0x000ea20000000800 */
[-C--:B------:R-:W-:Y:S01]  /*10cc0*/  FFMA.FTZ R145, R145, R3.reuse, -R90 ;  /* 0x0000000391917223 */ /* 0x080fe2000001085a */
[----:B---3--:R-:W-:Y:S01]  /*10cd0*/  FMUL.FTZ R24, R41, R80 ;  /* 0x0000005029187220 */ /* 0x008fe20000410000 */
[----:B------:R-:W-:Y:S07]  /*10ce0*/  FFMA.FTZ R80, R31, R3, -R88 ;  /* 0x000000031f507223 */ /* 0x000fee0000010858 */
[----:B------:R-:W-:Y:S01]  /*10cf0*/  MUFU.EX2 R143, R143 ;  /* 0x0000008f008f7308 */ /* 0x000fe20000000800 */
[----:B------:R-:W-:Y:S01]  /*10d00*/  FMUL.FTZ R28, R41, R76 ;  /* 0x0000004c291c7220 */ /* 0x000fe20000410000 */
[C---:B----4-:R-:W-:Y:S01]  /*10d10*/  FMUL.FTZ R31, R40.reuse, R79 ;  /* 0x0000004f281f7220 */ /* 0x050fe20000410000 */
[-C--:B------:R-:W-:Y:S07]  /*10d20*/  FFMA.FTZ R76, R55, R3.reuse, -R90 ;  /* 0x00000003374c7223 */ /* 0x080fee000001085a */
[----:B------:R-:W3:Y:S01]  /*10d30*/  MUFU.EX2 R92, R92 ;  /* 0x0000005c005c7308 */ /* 0x000ee20000000800 */
[--C-:B------:R-:W-:Y:S01]  /*10d40*/  FFMA.FTZ R79, R53, R3, -R88.reuse ;  /* 0x00000003354f7223 */ /* 0x100fe20000010858 */
[----:B-----5:R-:W-:Y:S01]  /*10d50*/  F2FP.F16.F32.PACK_AB R47, R141, R86 ;  /* 0x000000568d2f723e */ /* 0x020fe200000000ff */
[----:B------:R-:W4:Y:S07]  /*10d60*/  LDSM.16.MT88.4 R52, [R65+0x3400] ;  /* 0x003400004134783b */ /* 0x000f2e0000004200 */
[----:B------:R-:W5:Y:S01]  /*10d70*/  MUFU.EX2 R94, R94 ;  /* 0x0000005e005e7308 */ /* 0x000f620000000800 */
[----:B------:R-:W-:Y:S01]  /*10d80*/  FMUL.FTZ R25, R41, R81 ;  /* 0x0000005129197220 */ /* 0x000fe20000410000 */
[----:B--2---:R-:W-:Y:S01]  /*10d90*/  F2FP.F16.F32.PACK_AB R44, R147, R42 ;  /* 0x0000002a932c723e */ /* 0x004fe200000000ff */
[C---:B------:R-:W-:Y:S01]  /*10da0*/  FMUL.FTZ R26, R40.reuse, R82 ;  /* 0x00000052281a7220 */ /* 0x040fe20000410000 */
[C---:B------:R-:W-:Y:S01]  /*10db0*/  FMUL.FTZ R27, R40.reuse, R83 ;  /* 0x00000053281b7220 */ /* 0x040fe20000410000 */
[----:B------:R-:W-:Y:S01]  /*10dc0*/  FMUL.FTZ R29, R41, R77 ;  /* 0x0000004d291d7220 */ /* 0x000fe20000410000 */
[----:B------:R-:W-:Y:S04]  /*10dd0*/  FMUL.FTZ R30, R40, R78 ;  /* 0x0000004e281e7220 */ /* 0x000fe80000410000 */
[----:B------:R-:W-:Y:S01]  /*10de0*/  MUFU.EX2 R77, R38 ;  /* 0x00000026004d7308 */ /* 0x000fe20000000800 */
[-C--:B------:R-:W-:Y:S01]  /*10df0*/  FFMA.FTZ R81, R61, R3.reuse, -R88 ;  /* 0x000000033d517223 */ /* 0x080fe20000010858 */
[--C-:B------:R-:W-:Y:S01]  /*10e00*/  FFMA.FTZ R78, R205, R3, -R90.reuse ;  /* 0x00000003cd4e7223 */ /* 0x100fe2000001085a */
[----:B---3--:R-:W-:Y:S07]  /*10e10*/  F2FP.F16.F32.PACK_AB R46, R92, R143 ;  /* 0x0000008f5c2e723e */ /* 0x008fee00000000ff */
[----:B------:R2:W-:Y:S01]  /*10e20*/  MUFU.EX2 R82, R36 ;  /* 0x0000002400527308 */ /* 0x0005e20000000800 */
[----:B------:R-:W-:Y:S01]  /*10e30*/  FFMA.FTZ R83, R197, R3, -R90 ;  /* 0x00000003c5537223 */ /* 0x000fe2000001085a */
[----:B------:R-:W-:Y:S01]  /*10e40*/  FFMA.FTZ R42, R41, R182, R42 ;  /* 0x000000b6292a7223 */ /* 0x000fe2000001002a */
[----:B-----5:R-:W-:Y:S07]  /*10e50*/  F2FP.F16.F32.PACK_AB R45, R94, R149 ;  /* 0x000000955e2d723e */ /* 0x020fee00000000ff */
[----:B------:R-:W3:Y:S01]  /*10e60*/  MUFU.EX2 R76, R76 ;  /* 0x0000004c004c7308 */ /* 0x000ee20000000800 */
[----:B------:R-:W-:Y:S01]  /*10e70*/  FFMA.FTZ R149, R40, R181, R149 ;  /* 0x000000b528957223 */ /* 0x000fe20000010095 */
[-CC-:B------:R-:W-:Y:S01]  /*10e80*/  FFMA.FTZ R135, R135, R3.reuse, -R90.reuse ;  /* 0x0000000387877223 */ /* 0x180fe2000001085a */
[-CC-:B------:R-:W-:Y:S07]  /*10e90*/  FFMA.FTZ R133, R133, R3.reuse, -R90.reuse ;  /* 0x0000000385857223 */ /* 0x180fee000001085a */
[----:B------:R-:W-:Y:S01]  /*10ea0*/  MUFU.EX2 R81, R81 ;  /* 0x0000005100517308 */ /* 0x000fe20000000800 */
[----:B------:R-:W-:Y:S01]  /*10eb0*/  FADD.FTZ R149, R94, R149 ;  /* 0x000000955e957221 */ /* 0x000fe20000010000 */
[C---:B------:R-:W-:Y:S08]  /*10ec0*/  HMMA.16816.F32 R24, R44.reuse, R32, R24 ;  /* 0x000000202c18723c */ /* 0x040ff00000001818 */
[----:B------:R-:W-:Y:S01]  /*10ed0*/  MUFU.EX2 R80, R80 ;  /* 0x0000005000507308 */ /* 0x000fe20000000800 */
[----:B------:R-:W-:Y:S01]  /*10ee0*/  FMUL.FTZ R32, R41, R72 ;  /* 0x0000004829207220 */ /* 0x000fe20000410000 */
[----:B------:R-:W-:Y:S01]  /*10ef0*/  FFMA.FTZ R72, R57, R3, -R90 ;  /* 0x0000000339487223 */ /* 0x000fe2000001085a */
[C---:B------:R-:W-:Y:S01]  /*10f00*/  FMUL.FTZ R33, R41.reuse, R73 ;  /* 0x0000004929217220 */ /* 0x040fe20000410000 */
[C---:B------:R-:W-:Y:S01]  /*10f10*/  HMMA.16816.F32 R28, R44.reuse, R34, R28 ;  /* 0x000000222c1c723c */ /* 0x040fe2000000181c */
[----:B------:R-:W5:Y:S05]  /*10f20*/  LDSM.16.MT88.4 R56, [R64+0x400] ;  /* 0x000400004038783b */ /* 0x000f6a0000004200 */
[----:B------:R-:W-:Y:S01]  /*10f30*/  MUFU.EX2 R79, R79 ;  /* 0x0000004f004f7308 */ /* 0x000fe20000000800 */
[C---:B------:R-:W-:Y:S01]  /*10f40*/  FMUL.FTZ R34, R40.reuse, R74 ;  /* 0x0000004a28227220 */ /* 0x040fe20000410000 */
[C---:B------:R-:W-:Y:S01]  /*10f50*/  FMUL.FTZ R35, R40.reuse, R75 ;  /* 0x0000004b28237220 */ /* 0x040fe20000410000 */
[----:B--2---:R-:W-:Y:S07]  /*10f60*/  FMUL.FTZ R36, R41, R68 ;  /* 0x0000004429247220 */ /* 0x004fee0000410000 */
[----:B------:R2:W-:Y:S01]  /*10f70*/  MUFU.EX2 R74, R60 ;  /* 0x0000003c004a7308 */ /* 0x0005e20000000800 */
[C---:B------:R-:W-:Y:S01]  /*10f80*/  FMUL.FTZ R38, R40.reuse, R70 ;  /* 0x0000004628267220 */ /* 0x040fe20000410000 */
[-C--:B------:R-:W-:Y:S01]  /*10f90*/  FFMA.FTZ R94, R137, R3.reuse, -R88 ;  /* 0x00000003895e7223 */ /* 0x080fe20000010858 */
[-C--:B------:R-:W-:Y:S07]  /*10fa0*/  FFMA.FTZ R73, R39, R3.reuse, -R90 ;  /* 0x0000000327497223 */ /* 0x080fee000001085a */
[----:B------:R-:W4:Y:S01]  /*10fb0*/  MUFU.EX2 R87, R87 ;  /* 0x0000005700577308 */ /* 0x000f220000000800 */
[C---:B-1----:R-:W-:Y:S03]  /*10fc0*/  HMMA.16816.F32 R32, R44.reuse, R48, R32 ;  /* 0x000000302c20723c */ /* 0x042fe60000001820 */
[--C-:B------:R-:W-:Y:S01]  /*10fd0*/  FFMA.FTZ R48, R37, R3, -R88.reuse ;  /* 0x0000000325307223 */ /* 0x100fe20000010858 */
[----:B------:R-:W-:Y:S01]  /*10fe0*/  FMUL.FTZ R37, R41, R69 ;  /* 0x0000004529257220 */ /* 0x000fe20000410000 */
[----:B------:R-:W-:Y:S04]  /*10ff0*/  FMUL.FTZ R39, R40, R71 ;  /* 0x0000004728277220 */ /* 0x000fe80000410000 */
[----:B------:R-:W-:Y:S01]  /*11000*/  MUFU.EX2 R72, R72 ;  /* 0x0000004800487308 */ /* 0x000fe20000000800 */
[-C--:B------:R-:W-:Y:S01]  /*11010*/  FFMA.FTZ R68, R207, R3.reuse, -R88 ;  /* 0x00000003cf447223 */ /* 0x080fe20000010858 */
[-C--:B------:R-:W-:Y:S01]  /*11020*/  FFMA.FTZ R69, R203, R3.reuse, -R90 ;  /* 0x00000003cb457223 */ /* 0x080fe2000001085a */
[----:B--2---:R-:W1:Y:S07]  /*11030*/  LDSM.16.MT88.4 R60, [R65+0x3800] ;  /* 0x00380000413c783b */ /* 0x004e6e0000004200 */
[----:B------:R2:W-:Y:S01]  /*11040*/  MUFU.EX2 R71, R48 ;  /* 0x0000003000477308 */ /* 0x0005e20000000800 */
[--C-:B------:R-:W-:Y:S01]  /*11050*/  FFMA.FTZ R70, R201, R3, -R88.reuse ;  /* 0x00000003c9467223 */ /* 0x100fe20000010858 */
[----:B------:R-:W-:Y:S08]  /*11060*/  HMMA.16816.F32 R36, R44, R50, R36 ;  /* 0x000000322c24723c */ /* 0x000ff00000001824 */
[----:B------:R-:W1:Y:S01]  /*11070*/  MUFU.EX2 R73, R73 ;  /* 0x0000004900497308 */ /* 0x000e620000000800 */
[----:B---3--:R-:W-:Y:S01]  /*11080*/  F2FP.F16.F32.PACK_AB R46, R76, R77 ;  /* 0x0000004d4c2e723e */ /* 0x008fe200000000ff */
[----:B------:R-:W-:Y:S01]  /*11090*/  FFMA.FTZ R75, R199, R3, -R88 ;  /* 0x00000003c74b7223 */ /* 0x000fe20000010858 */
[----:B----4-:R-:W-:Y:S07]  /*110a0*/  F2FP.F16.F32.PACK_AB R44, R82, R87 ;  /* 0x00000057522c723e */ /* 0x010fee00000000ff */
[----:B------:R-:W3:Y:S01]  /*110b0*/  MUFU.EX2 R68, R68 ;  /* 0x0000004400447308 */ /* 0x000ee20000000800 */
[----:B------:R-:W-:Y:S01]  /*110c0*/  F2FP.F16.F32.PACK_AB R45, R80, R81 ;  /* 0x00000051502d723e */ /* 0x000fe200000000ff */
[--C-:B------:R-:W-:Y:S01]  /*110d0*/  FFMA.FTZ R119, R119, R3, -R90.reuse ;  /* 0x0000000377777223 */ /* 0x100fe2000001085a */
[----:B------:R-:W-:Y:S07]  /*110e0*/  F2FP.F16.F32.PACK_AB R47, R74, R79 ;  /* 0x0000004f4a2f723e */ /* 0x000fee00000000ff */
[----:B------:R-:W-:Y:S01]  /*110f0*/  MUFU.EX2 R78, R78 ;  /* 0x0000004e004e7308 */ /* 0x000fe20000000800 */
[-CC-:B------:R-:W-:Y:S01]  /*11100*/  FFMA.FTZ R111, R111, R3.reuse, -R90.reuse ;  /* 0x000000036f6f7223 */ /* 0x180fe2000001085a */
[----:B--2---:R-:W2:Y:S01]  /*11110*/  LDSM.16.MT88.4 R48, [R64+0x800] ;  /* 0x000800004030783b */ /* 0x004ea20000004200 */
[-CC-:B------:R-:W-:Y:S07]  /*11120*/  FFMA.FTZ R103, R103, R3.reuse, -R90.reuse ;  /* 0x0000000367677223 */ /* 0x180fee000001085a */
[----:B------:R-:W4:Y:S01]  /*11130*/  MUFU.EX2 R69, R69 ;  /* 0x0000004500457308 */ /* 0x000f220000000800 */
[-CC-:B------:R-:W-:Y:S01]  /*11140*/  FFMA.FTZ R101, R101, R3.reuse, -R90.reuse ;  /* 0x0000000365657223 */ /* 0x180fe2000001085a */
[C---:B------:R-:W-:Y:S08]  /*11150*/  HMMA.16816.F32 R24, R44.reuse, R52, R24 ;  /* 0x000000342c18723c */ /* 0x040ff00000001818 */
[----:B------:R-:W-:Y:S01]  /*11160*/  MUFU.EX2 R70, R70 ;  /* 0x0000004600467308 */ /* 0x000fe20000000800 */
[-CC-:B------:R-:W-:Y:S01]  /*11170*/  FFMA.FTZ R93, R93, R3.reuse, -R90.reuse ;  /* 0x000000035d5d7223 */ /* 0x180fe2000001085a */
[-C--:B------:R-:W-:Y:S01]  /*11180*/  FFMA.FTZ R67, R67, R3.reuse, -R90 ;  /* 0x0000000343437223 */ /* 0x080fe2000001085a */
[-CC-:B------:R-:W-:Y:S07]  /*11190*/  FFMA.FTZ R96, R191, R3.reuse, -R88.reuse ;  /* 0x00000003bf607223 */ /* 0x180fee0000010858 */
[----:B------:R-:W2:Y:S01]  /*111a0*/  MUFU.EX2 R75, R75 ;  /* 0x0000004b004b7308 */ /* 0x000ea20000000800 */
[-CC-:B------:R-:W-:Y:S01]  /*111b0*/  FFMA.FTZ R129, R129, R3.reuse, -R88.reuse ;  /* 0x0000000381817223 */ /* 0x180fe20000010858 */
[C---:B------:R-:W-:Y:S01]  /*111c0*/  HMMA.16816.F32 R28, R44.reuse, R54, R28 ;  /* 0x000000362c1c723c */ /* 0x040fe2000000181c */
[----:B------:R-:W2:Y:S07]  /*111d0*/  LDSM.16.MT88.4 R52, [R65+0x3c00] ;  /* 0x003c00004134783b */ /* 0x000eae0000004200 */
[----:B------:R-:W-:Y:S01]  /*111e0*/  MUFU.EX2 R83, R83 ;  /* 0x0000005300537308 */ /* 0x000fe20000000800 */
[-CC-:B------:R-:W-:Y:S01]  /*111f0*/  FFMA.FTZ R115, R115, R3.reuse, -R88.reuse ;  /* 0x0000000373737223 */ /* 0x180fe20000010858 */
[-CC-:B------:R-:W-:Y:S01]  /*11200*/  FFMA.FTZ R102, R105, R3.reuse, -R88.reuse ;  /* 0x0000000369667223 */ /* 0x180fe20000010858 */
[----:B------:R-:W-:Y:S07]  /*11210*/  ISETP.GT.AND P0, PT, R183, R160, PT ;  /* 0x000000a0b700720c */ /* 0x000fee0003f04270 */
[----:B------:R-:W-:Y:S01]  /*11220*/  MUFU.EX2 R155, R155 ;  /* 0x0000009b009b7308 */ /* 0x000fe20000000800 */
[-CC-:B------:R-:W-:Y:S01]  /*11230*/  FFMA.FTZ R97, R97, R3.reuse, -R88.reuse ;  /* 0x0000000361617223 */ /* 0x180fe20000010858 */
[C---:B-----5:R-:W-:Y:S08]  /*11240*/  HMMA.16816.F32 R32, R44.reuse, R56, R32 ;  /* 0x000000382c20723c */ /* 0x060ff00000001820 */
[----:B------:R-:W-:Y:S01]  /*11250*/  MUFU.EX2 R98, R98 ;  /* 0x0000006200627308 */ /* 0x000fe20000000800 */
[-CC-:B------:R-:W-:Y:S01]  /*11260*/  FFMA.FTZ R91, R91, R3.reuse, -R88.reuse ;  /* 0x000000035b5b7223 */ /* 0x180fe20000010858 */
[--C-:B------:R-:W-:Y:S08]  /*11270*/  FFMA.FTZ R23, R23, R3, -R88.reuse ;  /* 0x0000000317177223 */ /* 0x100ff00000010858 */
[----:B------:R-:W-:Y:S01]  /*11280*/  MUFU.EX2 R96, R96 ;  /* 0x0000006000607308 */ /* 0x000fe20000000800 */
[----:B------:R-:W-:Y:S01]  /*11290*/  HMMA.16816.F32 R36, R44, R58, R36 ;  /* 0x0000003a2c24723c */ /* 0x000fe20000001824 */
[----:B------:R-:W5:Y:S08]  /*112a0*/  LDSM.16.MT88.4 R56, [R64+0xc00] ;  /* 0x000c00004038783b */ /* 0x000f700000004200 */
[----:B------:R-:W-:Y:S01]  /*112b0*/  MUFU.EX2 R139, R145 ;  /* 0x00000091008b7308 */ /* 0x000fe20000000800 */
[----:B-1----:R-:W-:Y:S02]  /*112c0*/  F2FP.F16.F32.PACK_AB R44, R73, R72 ;  /* 0x00000048492c723e */ /* 0x002fe400000000ff */
[----:B---3--:R-:W-:Y:S07]  /*112d0*/  F2FP.F16.F32.PACK_AB R45, R68, R71 ;  /* 0x00000047442d723e */ /* 0x008fee00000000ff */
[----:B------:R-:W-:Y:S01]  /*112e0*/  MUFU.EX2 R100, R100 ;  /* 0x0000006400647308 */ /* 0x000fe20000000800 */
[----:B----4-:R-:W-:Y:S02]  /*112f0*/  F2FP.F16.F32.PACK_AB R46, R69, R78 ;  /* 0x0000004e452e723e */ /* 0x010fe400000000ff */
[----:B--2---:R-:W-:Y:S07]  /*11300*/  F2FP.F16.F32.PACK_AB R47, R75, R70 ;  /* 0x000000464b2f723e */ /* 0x004fee00000000ff */
[----:B------:R-:W-:Y:S10]  /*11310*/  MUFU.EX2 R94, R94 ;  /* 0x0000005e005e7308 */ /* 0x000ff40000000800 */
[----:B------:R-:W-:Y:S01]  /*11320*/  MUFU.EX2 R102, R102 ;  /* 0x0000006600667308 */ /* 0x000fe20000000800 */
[C---:B------:R-:W-:Y:S09]  /*11330*/  HMMA.16816.F32 R24, R44.reuse, R60, R24 ;  /* 0x0000003c2c18723c */ /* 0x040ff20000001818 */
[----:B------:R-:W1:Y:S01]  /*11340*/  MUFU.EX2 R60, R195 ;  /* 0x000000c3003c7308 */ /* 0x000e620000000800 */
[-C--:B------:R-:W-:Y:S01]  /*11350*/  FFMA.FTZ R61, R189, R3.reuse, -R88 ;  /* 0x00000003bd3d7223 */ /* 0x080fe20000010858 */
[C---:B------:R-:W-:Y:S08]  /*11360*/  HMMA.16816.F32 R28, R44.reuse, R62, R28 ;  /* 0x0000003e2c1c723c */ /* 0x040ff0000000181c */
[----:B------:R-:W2:Y:S01]  /*11370*/  MUFU.EX2 R61, R61 ;  /* 0x0000003d003d7308 */ /* 0x000ea20000000800 */
[-C--:B------:R-:W-:Y:S01]  /*11380*/  FFMA.FTZ R62, R187, R3.reuse, -R90 ;  /* 0x00000003bb3e7223 */ /* 0x080fe2000001085a */
[-CC-:B------:R-:W-:Y:S01]  /*11390*/  FFMA.FTZ R63, R151, R3.reuse, -R88.reuse ;  /* 0x00000003973f7223 */ /* 0x180fe20000010858 */
[C---:B------:R-:W-:Y:S07]  /*113a0*/  HMMA.16816.F32 R32, R44.reuse, R48, R32 ;  /* 0x000000302c20723c */ /* 0x040fee0000001820 */
[----:B------:R-:W3:Y:S01]  /*113b0*/  MUFU.EX2 R62, R62 ;  /* 0x0000003e003e7308 */ /* 0x000ee20000000800 */
[----:B------:R-:W-:Y:S01]  /*113c0*/  FFMA.FTZ R49, R43, R3, -R88 ;  /* 0x000000032b317223 */ /* 0x000fe20000010858 */
[----:B-1----:R-:W-:Y:S08]  /*113d0*/  F2FP.F16.F32.PACK_AB R40, R60, R83 ;  /* 0x000000533c28723e */ /* 0x002ff000000000ff */
[----:B------:R-:W1:Y:S01]  /*113e0*/  MUFU.EX2 R63, R63 ;  /* 0x0000003f003f7308 */ /* 0x000e620000000800 */
[----:B------:R-:W-:Y:S01]  /*113f0*/  FADD.FTZ R48, R147, R42 ;  /* 0x0000002a93307221 */ /* 0x000fe20000010000 */
[----:B--2---:R-:W-:Y:S01]  /*11400*/  F2FP.F16.F32.PACK_AB R41, R61, R96 ;  /* 0x000000603d29723e */ /* 0x004fe200000000ff */
[----:B------:R-:W-:Y:S01]  /*11410*/  HMMA.16816.F32 R36, R44, R50, R36 ;  /* 0x000000322c24723c */ /* 0x000fe20000001824 */
[----:B------:R-:W2:Y:S06]  /*11420*/  LDSM.16.MT88.4 R44, [R65+0x4000] ;  /* 0x00400000412c783b */ /* 0x000eac0000004200 */
[----:B------:R4:W2:Y:S01]  /*11430*/  MUFU.EX2 R137, R49 ;  /* 0x0000003100897308 */ /* 0x0008a20000000800 */
[----:B------:R-:W-:Y:S01]  /*11440*/  FADD.FTZ R143, R143, R48 ;  /* 0x000000308f8f7221 */ /* 0x000fe20000010000 */
[----:B------:R-:W-:Y:S08]  /*11450*/  FADD.FTZ R48, R86, R149 ;  /* 0x0000009556307221 */ /* 0x000ff00000010000 */
[----:B------:R-:W-:Y:S01]  /*11460*/  MUFU.EX2 R86, R135 ;  /* 0x0000008700567308 */ /* 0x000fe20000000800 */
[----:B---3--:R-:W-:Y:S01]  /*11470*/  F2FP.F16.F32.PACK_AB R42, R62, R155 ;  /* 0x0000009b3e2a723e */ /* 0x008fe200000000ff */
[----:B------:R-:W-:Y:S01]  /*11480*/  FADD.FTZ R48, R141, R48 ;  /* 0x000000308d307221 */ /* 0x000fe20000010000 */
[----:B------:R-:W-:Y:S01]  /*11490*/  FADD.FTZ R92, R92, R143 ;  /* 0x0000008f5c5c7221 */ /* 0x000fe20000010000 */
[----:B-1----:R-:W-:Y:S03]  /*114a0*/  F2FP.F16.F32.PACK_AB R43, R63, R98 ;  /* 0x000000623f2b723e */ /* 0x002fe600000000ff */
[----:B------:R-:W-:Y:S01]  /*114b0*/  FADD.FTZ R87, R87, R92 ;  /* 0x0000005c57577221 */ /* 0x000fe20000010000 */
[-C--:B------:R-:W-:Y:S03]  /*114c0*/  FFMA.FTZ R92, R109, R3.reuse, -R90 ;  /* 0x000000036d5c7223 */ /* 0x080fe6000001085a */
[----:B------:R-:W-:Y:S01]  /*114d0*/  FADD.FTZ R82, R82, R87 ;  /* 0x0000005752527221 */ /* 0x000fe20000010000 */
[C---:B------:R-:W-:Y:S02]  /*114e0*/  HMMA.16816.F32 R24, R40.reuse, R52, R24 ;  /* 0x000000342818723c */ /* 0x040fe40000001818 */
[----:B------:R-:W-:Y:S03]  /*114f0*/  MUFU.EX2 R92, R92 ;  /* 0x0000005c005c7308 */ /* 0x000fe60000000800 */
[-C--:B------:R-:W-:Y:S01]  /*11500*/  FFMA.FTZ R52, R131, R3.reuse, -R88 ;  /* 0x0000000383347223 */ /* 0x080fe20000010858 */
[----:B------:R-:W-:Y:S01]  /*11510*/  FADD.FTZ R53, R81, R48 ;  /* 0x0000003051357221 */ /* 0x000fe20000010000 */
[----:B------:R-:W-:Y:S01]  /*11520*/  FADD.FTZ R77, R77, R82 ;  /* 0x000000524d4d7221 */ /* 0x000fe20000010000 */
[C---:B------:R-:W-:Y:S01]  /*11530*/  HMMA.16816.F32 R28, R40.reuse, R54, R28 ;  /* 0x00000036281c723c */ /* 0x040fe2000000181c */
[----:B----4-:R-:W1:Y:S03]  /*11540*/  LDSM.16.MT88.4 R48, [R64+0x1000] ;  /* 0x001000004030783b */ /* 0x010e660000004200 */
[----:B------:R3:W-:Y:S01]  /*11550*/  MUFU.EX2 R81, R52 ;  /* 0x0000003400517308 */ /* 0x0007e20000000800 */
[----:B------:R-:W-:Y:S01]  /*11560*/  FADD.FTZ R54, R80, R53 ;  /* 0x0000003550367221 */ /* 0x000fe20000010000 */
[----:B------:R-:W-:Y:S01]  /*11570*/  FADD.FTZ R77, R76, R77 ;  /* 0x0000004d4c4d7221 */ /* 0x000fe20000010000 */
[-C--:B------:R-:W-:Y:S07]  /*11580*/  FFMA.FTZ R80, R127, R3.reuse, -R90 ;  /* 0x000000037f507223 */ /* 0x080fee000001085a */
[----:B------:R-:W4:Y:S01]  /*11590*/  MUFU.EX2 R131, R133 ;  /* 0x0000008500837308 */ /* 0x000f220000000800 */
[----:B------:R-:W-:Y:S01]  /*115a0*/  FADD.FTZ R79, R79, R54 ;  /* 0x000000364f4f7221 */ /* 0x000fe20000010000 */
[C---:B-----5:R-:W-:Y:S08]  /*115b0*/  HMMA.16816.F32 R32, R40.reuse, R56, R32 ;  /* 0x000000382820723c */ /* 0x060ff00000001820 */
[----:B------:R-:W5:Y:S01]  /*115c0*/  MUFU.EX2 R56, R129 ;  /* 0x0000008100387308 */ /* 0x000f620000000800 */
[----:B------:R-:W-:Y:S01]  /*115d0*/  FADD.FTZ R74, R74, R79 ;  /* 0x0000004f4a4a7221 */ /* 0x000fe20000010000 */
[-C--:B------:R-:W-:Y:S01]  /*115e0*/  FFMA.FTZ R57, R125, R3.reuse, -R90 ;  /* 0x000000037d397223 */ /* 0x080fe2000001085a */
[--C-:B------:R-:W-:Y:S07]  /*115f0*/  FFMA.FTZ R87, R107, R3, -R88.reuse ;  /* 0x000000036b577223 */ /* 0x100fee0000010858 */
[----:B------:R-:W-:Y:S01]  /*11600*/  MUFU.EX2 R80, R80 ;  /* 0x0000005000507308 */ /* 0x000fe20000000800 */
[----:B------:R-:W-:Y:S01]  /*11610*/  HMMA.16816.F32 R36, R40, R58, R36 ;  /* 0x0000003a2824723c */ /* 0x000fe20000001824 */
[----:B---3--:R-:W3:Y:S08]  /*11620*/  LDSM.16.MT88.4 R52, [R65+0x4400] ;  /* 0x004400004134783b */ /* 0x008ef00000004200 */
[----:B------:R-:W3:Y:S01]  /*11630*/  MUFU.EX2 R57, R57 ;  /* 0x0000003900397308 */ /* 0x000ee20000000800 */
[----:B------:R-:W-:Y:S01]  /*11640*/  F2FP.F16.F32.PACK_AB R40, R100, R139 ;  /* 0x0000008b6428723e */ /* 0x000fe200000000ff */
[--C-:B------:R-:W-:Y:S01]  /*11650*/  FFMA.FTZ R58, R123, R3, -R88.reuse ;  /* 0x000000037b3a7223 */ /* 0x100fe20000010858 */
[----:B--2---:R-:W-:Y:S01]  /*11660*/  F2FP.F16.F32.PACK_AB R41, R94, R137 ;  /* 0x000000895e29723e */ /* 0x004fe200000000ff */
[----:B------:R-:W-:Y:S01]  /*11670*/  FFMA.FTZ R59, R121, R3, -R88 ;  /* 0x00000003793b7223 */ /* 0x000fe20000010858 */
[----:B----4-:R-:W-:Y:S05]  /*11680*/  F2FP.F16.F32.PACK_AB R42, R131, R86 ;  /* 0x00000056832a723e */ /* 0x010fea00000000ff */
[----:B------:R-:W-:Y:S01]  /*11690*/  MUFU.EX2 R87, R87 ;  /* 0x0000005700577308 */ /* 0x000fe20000000800 */
[----:B-----5:R-:W-:Y:S09]  /*116a0*/  F2FP.F16.F32.PACK_AB R43, R56, R81 ;  /* 0x00000051382b723e */ /* 0x020ff200000000ff */
[----:B------:R-:W-:Y:S01]  /*116b0*/  MUFU.EX2 R58, R58 ;  /* 0x0000003a003a7308 */ /* 0x000fe20000000800 */
[C---:B------:R-:W-:Y:S09]  /*116c0*/  HMMA.16816.F32 R24, R40.reuse, R44, R24 ;  /* 0x0000002c2818723c */ /* 0x040ff20000001818 */
[----:B------:R-:W2:Y:S01]  /*116d0*/  MUFU.EX2 R59, R59 ;  /* 0x0000003b003b7308 */ /* 0x000ea20000000800 */
[----:B------:R-:W-:Y:S01]  /*116e0*/  FADD.FTZ R44, R72, R77 ;  /* 0x0000004d482c7221 */ /* 0x000fe20000010000 */
[----:B------:R-:W-:Y:S01]  /*116f0*/  FADD.FTZ R45, R71, R74 ;  /* 0x0000004a472d7221 */ /* 0x000fe20000010000 */
[-C--:B------:R-:W-:Y:S01]  /*11700*/  FFMA.FTZ R72, R117, R3.reuse, -R90 ;  /* 0x0000000375487223 */ /* 0x080fe2000001085a */
[----:B------:R-:W-:Y:S01]  /*11710*/  FFMA.FTZ R74, R113, R3, -R88 ;  /* 0x00000003714a7223 */ /* 0x000fe20000010858 */
[----:B------:R-:W-:Y:S01]  /*11720*/  FADD.FTZ R73, R73, R44 ;  /* 0x0000002c49497221 */ /* 0x000fe20000010000 */
[C---:B------:R-:W-:Y:S04]  /*11730*/  HMMA.16816.F32 R28, R40.reuse, R46, R28 ;  /* 0x0000002e281c723c */ /* 0x040fe8000000181c */
[----:B------:R-:W-:Y:S01]  /*11740*/  MUFU.EX2 R71, R119 ;  /* 0x0000007700477308 */ /* 0x000fe20000000800 */
[----:B------:R-:W-:Y:S01]  /*11750*/  FADD.FTZ R77, R68, R45 ;  /* 0x0000002d444d7221 */ /* 0x000fe20000010000 */
[----:B------:R-:W-:Y:S01]  /*11760*/  FADD.FTZ R78, R78, R73 ;  /* 0x000000494e4e7221 */ /* 0x000fe20000010000 */
[----:B------:R-:W4:Y:S07]  /*11770*/  LDSM.16.MT88.4 R44, [R64+0x1400] ;  /* 0x00140000402c783b */ /* 0x000f2e0000004200 */
[----:B------:R-:W5:Y:S01]  /*11780*/  MUFU.EX2 R72, R72 ;  /* 0x0000004800487308 */ /* 0x000f620000000800 */
[----:B------:R-:W-:Y:S01]  /*11790*/  FADD.FTZ R70, R70, R77 ;  /* 0x0000004d46467221 */ /* 0x000fe20000010000 */
[C---:B-1----:R-:W-:Y:S08]  /*117a0*/  HMMA.16816.F32 R32, R40.reuse, R48, R32 ;  /* 0x000000302820723c */ /* 0x042ff00000001820 */
[----:B------:R-:W-:Y:S01]  /*117b0*/  MUFU.EX2 R73, R115 ;  /* 0x0000007300497308 */ /* 0x000fe20000000800 */
[----:B------:R-:W-:Y:S01]  /*117c0*/  FADD.FTZ R48, R69, R78 ;  /* 0x0000004e45307221 */ /* 0x000fe20000010000 */
[----:B------:R-:W-:Y:S01]  /*117d0*/  FADD.FTZ R69, R75, R70 ;  /* 0x000000464b457221 */ /* 0x000fe20000010000 */
[----:B------:R-:W-:Y:S07]  /*117e0*/  LDSM.16.MT88.4 R76, [R65+0x4c00] ;  /* 0x004c0000414c783b */ /* 0x000fee0000004200 */
[----:B------:R-:W1:Y:S01]  /*117f0*/  MUFU.EX2 R74, R74 ;  /* 0x0000004a004a7308 */ /* 0x000e620000000800 */
[----:B------:R-:W-:Y:S01]  /*11800*/  FADD.FTZ R83, R83, R48 ;  /* 0x0000003053537221 */ /* 0x000fe20000010000 */
[----:B------:R-:W-:Y:S08]  /*11810*/  HMMA.16816.F32 R36, R40, R50, R36 ;  /* 0x000000322824723c */ /* 0x000ff00000001824 */
[----:B------:R-:W4:Y:S01]  /*11820*/  MUFU.EX2 R75, R111 ;  /* 0x0000006f004b7308 */ /* 0x000f220000000800 */
[----:B---3--:R-:W-:Y:S01]  /*11830*/  F2FP.F16.F32.PACK_AB R40, R57, R80 ;  /* 0x000000503928723e */ /* 0x008fe200000000ff */
[----:B------:R-:W-:Y:S01]  /*11840*/  FADD.FTZ R68, R96, R69 ;  /* 0x0000004560447221 */ /* 0x000fe20000010000 */
[----:B------:R-:W3:Y:S01]  /*11850*/  LDSM.16.MT88.4 R48, [R65+0x4800] ;  /* 0x004800004130783b */ /* 0x000ee20000004200 */
[----:B--2---:R-:W-:Y:S06]  /*11860*/  F2FP.F16.F32.PACK_AB R41, R59, R58 ;  /* 0x0000003a3b29723e */ /* 0x004fec00000000ff */
[----:B------:R-:W-:Y:S01]  /*11870*/  MUFU.EX2 R96, R103 ;  /* 0x0000006700607308 */ /* 0x000fe20000000800 */
[----:B-----5:R-:W-:Y:S02]  /*11880*/  F2FP.F16.F32.PACK_AB R42, R72, R71 ;  /* 0x00000047482a723e */ /* 0x020fe400000000ff */
[----:B-1----:R-:W-:Y:S07]  /*11890*/  F2FP.F16.F32.PACK_AB R43, R74, R73 ;  /* 0x000000494a2b723e */ /* 0x002fee00000000ff */
[C---:B------:R-:W-:Y:S03]  /*118a0*/  HMMA.16816.F32 R24, R40.reuse, R52, R24 ;  /* 0x000000342818723c */ /* 0x040fe60000001818 */
[----:B------:R-:W-:Y:S01]  /*118b0*/  FADD.FTZ R52, R60, R83 ;  /* 0x000000533c347221 */ /* 0x000fe20000010000 */
[----:B------:R-:W-:Y:S01]  /*118c0*/  FADD.FTZ R53, R61, R68 ;  /* 0x000000443d357221 */ /* 0x000fe20000010000 */
[-C--:B------:R-:W-:Y:S01]  /*118d0*/  FFMA.FTZ R60, R99, R3.reuse, -R88 ;  /* 0x00000003633c7223 */ /* 0x080fe20000010858 */
[-C--:B------:R-:W-:Y:S01]  /*118e0*/  FFMA.FTZ R68, R95, R3.reuse, -R90 ;  /* 0x000000035f447223 */ /* 0x080fe2000001085a */
[----:B------:R-:W-:Y:S01]  /*118f0*/  FADD.FTZ R155, R155, R52 ;  /* 0x000000349b9b7221 */ /* 0x000fe20000010000 */
[C---:B------:R-:W-:Y:S01]  /*11900*/  HMMA.16816.F32 R28, R40.reuse, R54, R28 ;  /* 0x00000036281c723c */ /* 0x040fe2000000181c */
[----:B------:R-:W1:Y:S02]  /*11910*/  MUFU.EX2 R61, R101 ;  /* 0x00000065003d7308 */ /* 0x000e640000000800 */
[----:B------:R-:W-:Y:S01]  /*11920*/  FADD.FTZ R98, R98, R53 ;  /* 0x0000003562627221 */ /* 0x000fe20000010000 */
[-C--:B------:R-:W-:Y:S01]  /*11930*/  FFMA.FTZ R90, R66, R3.reuse, -R90 ;  /* 0x00000003425a7223 */ /* 0x080fe2000001085a */
[----:B------:R-:W2:Y:S06]  /*11940*/  LDSM.16.MT88.4 R52, [R64+0x1800] ;  /* 0x001800004034783b */ /* 0x000eac0000004200 */
[----:B------:R-:W-:Y:S01]  /*11950*/  MUFU.EX2 R60, R60 ;  /* 0x0000003c003c7308 */ /* 0x000fe20000000800 */
[----:B------:R-:W-:Y:S01]  /*11960*/  FADD.FTZ R70, R62, R155 ;  /* 0x0000009b3e467221 */ /* 0x000fe20000010000 */
[C---:B----4-:R-:W-:Y:S08]  /*11970*/  HMMA.16816.F32 R32, R40.reuse, R44, R32 ;  /* 0x0000002c2820723c */ /* 0x050ff00000001820 */
[----:B------:R-:W4:Y:S01]  /*11980*/  MUFU.EX2 R95, R97 ;  /* 0x00000061005f7308 */ /* 0x000f220000000800 */
[-C--:B------:R-:W-:Y:S01]  /*11990*/  FFMA.FTZ R44, R89, R3.reuse, -R88 ;  /* 0x00000003592c7223 */ /* 0x080fe20000010858 */
[----:B------:R-:W-:Y:S01]  /*119a0*/  FADD.FTZ R139, R139, R70 ;  /* 0x000000468b8b7221 */ /* 0x000fe20000010000 */
[----:B------:R-:W-:Y:S01]  /*119b0*/  FFMA.FTZ R88, R22, R3, -R88 ;  /* 0x0000000316587223 */ /* 0x000fe20000010858 */
[----:B------:R-:W-:Y:S06]  /*119c0*/  FADD.FTZ R98, R63, R98 ;  /* 0x000000623f627221 */ /* 0x000fec0000010000 */
[----:B------:R5:W-:Y:S01]  /*119d0*/  MUFU.EX2 R66, R44 ;  /* 0x0000002c00427308 */ /* 0x000be20000000800 */
[----:B------:R-:W-:Y:S03]  /*119e0*/  HMMA.16816.F32 R36, R40, R46, R36 ;  /* 0x0000002e2824723c */ /* 0x000fe60000001824 */
[----:B------:R-:W-:Y:S01]  /*119f0*/  F2FP.F16.F32.PACK_AB R40, R92, R75 ;  /* 0x0000004b5c28723e */ /* 0x000fe200000000ff */
[----:B------:R-:W-:Y:S01]  /*11a00*/  FADD.FTZ R139, R100, R139 ;  /* 0x0000008b648b7221 */ /* 0x000fe20000010000 */
[----:B------:R-:W-:Y:S04]  /*11a10*/  F2FP.F16.F32.PACK_AB R41, R102, R87 ;  /* 0x000000576629723e */ /* 0x000fe800000000ff */
[----:B------:R-:W-:Y:S01]  /*11a20*/  MUFU.EX2 R62, R68 ;  /* 0x00000044003e7308 */ /* 0x000fe20000000800 */
[----:B-1----:R-:W-:Y:S01]  /*11a30*/  F2FP.F16.F32.PACK_AB R42, R61, R96 ;  /* 0x000000603d2a723e */ /* 0x002fe200000000ff */
[----:B------:R-:W-:Y:S01]  /*11a40*/  FADD.FTZ R86, R86, R139 ;  /* 0x0000008b56567221 */ /* 0x000fe20000010000 */
[----:B----4-:R-:W-:Y:S07]  /*11a50*/  F2FP.F16.F32.PACK_AB R43, R95, R60 ;  /* 0x0000003c5f2b723e */ /* 0x010fee00000000ff */
[----:B------:R-:W1:Y:S01]  /*11a60*/  MUFU.EX2 R63, R93 ;  /* 0x0000005d003f7308 */ /* 0x000e620000000800 */
[----:B------:R-:W-:Y:S01]  /*11a70*/  FADD.FTZ R137, R137, R98 ;  /* 0x0000006289897221 */ /* 0x000fe20000010000 */
[----:B------:R-:W-:Y:S01]  /*11a80*/  FADD.FTZ R131, R131, R86 ;  /* 0x0000005683837221 */ /* 0x000fe20000010000 */
[----:B-----5:R-:W4:Y:S01]  /*11a90*/  LDSM.16.MT88.4 R44, [R64+0x1c00] ;  /* 0x001c0000402c783b */ /* 0x020f220000004200 */
[----:B------:R-:W-:Y:S06]  /*11aa0*/  IMAD.MOV.U32 R86, RZ, RZ, R2 ;  /* 0x000000ffff567224 */ /* 0x000fec00078e0002 */
[----:B------:R-:W5:Y:S01]  /*11ab0*/  MUFU.EX2 R89, R91 ;  /* 0x0000005b00597308 */ /* 0x000f620000000800 */
[C---:B---3--:R-:W-:Y:S09]  /*11ac0*/  HMMA.16816.F32 R24, R40.reuse, R48, R24 ;  /* 0x000000302818723c */ /* 0x048ff20000001818 */
[----:B------:R-:W-:Y:S01]  /*11ad0*/  MUFU.EX2 R48, R67 ;  /* 0x0000004300307308 */ /* 0x000fe20000000800 */
[----:B------:R-:W-:Y:S01]  /*11ae0*/  FADD.FTZ R80, R80, R131 ;  /* 0x0000008350507221 */ /* 0x000fe20000010000 */
[----:B------:R-:W-:Y:S08]  /*11af0*/  FADD.FTZ R94, R94, R137 ;  /* 0x000000895e5e7221 */ /* 0x000ff00000010000 */
[----:B------:R-:W3:Y:S01]  /*11b00*/  MUFU.EX2 R3, R90 ;  /* 0x0000005a00037308 */ /* 0x000ee20000000800 */
[C---:B------:R-:W-:Y:S09]  /*11b10*/  HMMA.16816.F32 R28, R40.reuse, R50, R28 ;  /* 0x00000032281c723c */ /* 0x040ff2000000181c */
[----:B------:R4:W-:Y:S01]  /*11b20*/  MUFU.EX2 R22, R23 ;  /* 0x0000001700167308 */ /* 0x0009e20000000800 */
[----:B------:R-:W-:Y:S01]  /*11b30*/  FADD.FTZ R80, R57, R80 ;  /* 0x0000005039507221 */ /* 0x000fe20000010000 */
[----:B------:R-:W-:Y:S01]  /*11b40*/  FADD.FTZ R81, R81, R94 ;  /* 0x0000005e51517221 */ /* 0x000fe20000010000 */
[----:B-1----:R-:W-:Y:S07]  /*11b50*/  F2FP.F16.F32.PACK_AB R68, R63, R62 ;  /* 0x0000003e3f44723e */ /* 0x002fee00000000ff */
[----:B------:R-:W1:Y:S01]  /*11b60*/  MUFU.EX2 R181, R88 ;  /* 0x0000005800b57308 */ /* 0x000e620000000800 */
[C---:B--2---:R-:W-:Y:S03]  /*11b70*/  HMMA.16816.F32 R32, R40.reuse, R52, R32 ;  /* 0x000000342820723c */ /* 0x044fe60000001820 */
[----:B------:R-:W-:Y:S01]  /*11b80*/  FADD.FTZ R49, R71, R80 ;  /* 0x0000005047317221 */ /* 0x000fe20000010000 */
[----:B-----5:R-:W-:Y:S01]  /*11b90*/  F2FP.F16.F32.PACK_AB R69, R66, R89 ;  /* 0x000000594245723e */ /* 0x020fe200000000ff */
[----:B------:R-:W-:Y:S01]  /*11ba0*/  FADD.FTZ R81, R56, R81 ;  /* 0x0000005138517221 */ /* 0x000fe20000010000 */
[----:B---3--:R-:W-:Y:S01]  /*11bb0*/  F2FP.F16.F32.PACK_AB R70, R3, R48 ;  /* 0x000000300346723e */ /* 0x008fe200000000ff */
[----:B------:R-:W-:Y:S01]  /*11bc0*/  FADD.FTZ R72, R72, R49 ;  /* 0x0000003148487221 */ /* 0x000fe20000010000 */
[----:B------:R-:W-:Y:S03]  /*11bd0*/  HMMA.16816.F32 R36, R40, R54, R36 ;  /* 0x000000362824723c */ /* 0x000fe60000001824 */
[----:B------:R-:W-:Y:S01]  /*11be0*/  FADD.FTZ R50, R58, R81 ;  /* 0x000000513a327221 */ /* 0x000fe20000010000 */
[----:B----4-:R-:W-:Y:S01]  /*11bf0*/  FADD.FTZ R23, R75, R72 ;  /* 0x000000484b177221 */ /* 0x010fe20000010000 */
[----:B-1----:R-:W-:Y:S02]  /*11c00*/  F2FP.F16.F32.PACK_AB R71, R181, R22 ;  /* 0x00000016b547723e */ /* 0x002fe400000000ff */
        /* <DEDUP_REMOVED lines=8> */
[----:B------:R-:W-:Y:S01]  /*11c90*/  FADD.FTZ R61, R61, R96 ;  /* 0x000000603d3d7221 */ /* 0x000fe20000010000 */
[----:B------:R-:W-:Y:S02]  /*11ca0*/  IMAD.MOV.U32 R87, RZ, RZ, R0 ;  /* 0x000000ffff577224 */ /* 0x000fe400078e0000 */
        /* <DEDUP_REMOVED lines=14> */
.L_x_7214:
        /* <DEDUP_REMOVED lines=10> */
.L_x_7231:
[----:B------:R-:W2:Y:S01]  /*11e30*/  S2R R3, SR_CgaCtaId ;  /* 0x0000000000037919 */ /* 0x000ea20000008800 */
[----:B----4-:R-:W-:Y:S01]  /*11e40*/  FADD.FTZ R11, R8, R11 ;  /* 0x0000000b080b7221 */ /* 0x010fe20000010000 */
[----:B---3--:R-:W-:Y:S01]  /*11e50*/  MOV R8, 0x400 ;  /* 0x0000040000087802 */ /* 0x008fe20000000f00 */
[----:B------:R-:W3:Y:S01]  /*11e60*/  MUFU.RCP R5, R6 ;  /* 0x0000000600057308 */ /* 0x000ee20000001000 */
[----:B------:R-:W4:Y:S01]  /*11e70*/  S2R R4, SR_TID.X ;  /* 0x0000000000047919 */ /* 0x000f220000002100 */
[----:B------:R-:W-:Y:S02]  /*11e80*/  FSETP.NE.FTZ.AND P3, PT, R6, RZ, PT ;  /* 0x000000ff0600720b */ /* 0x000fe40003f75000 */
[----:B------:R-:W-:-:S04]  /*11e90*/  FSETP.NE.FTZ.AND P2, PT, R11, RZ, PT ;  /* 0x000000ff0b00720b */ /* 0x000fc80003f55000 */
[----:B------:R-:W1:Y:S01]  /*11ea0*/  MUFU.RCP R9, R11 ;  /* 0x0000000b00097308 */ /* 0x000e620000001000 */
[----:B---3--:R-:W-:-:S05]  /*11eb0*/  FSEL R5, R5, 1, P3 ;  /* 0x3f80000005057808 */ /* 0x008fca0001800000 */
[C---:B------:R-:W-:Y:S01]  /*11ec0*/  FMUL.FTZ R80, R5.reuse, R80 ;  /* 0x0000005005507220 */ /* 0x040fe20000410000 */
[C---:B------:R-:W-:Y:S01]  /*11ed0*/  FMUL.FTZ R81, R5.reuse, R81 ;  /* 0x0000005105517220 */ /* 0x040fe20000410000 */
[----:B------:R-:W-:Y:S01]  /*11ee0*/  FMUL.FTZ R76, R5, R76 ;  /* 0x0000004c054c7220 */ /* 0x000fe20000410000 */
[----:B-1----:R-:W-:Y:S01]  /*11ef0*/  FSEL R9, R9, 1, P2 ;  /* 0x3f80000009097808 */ /* 0x002fe20001000000 */
[C---:B------:R-:W-:Y:S01]  /*11f00*/  FMUL.FTZ R77, R5.reuse, R77 ;  /* 0x0000004d054d7220 */ /* 0x040fe20000410000 */
[----:B------:R-:W-:Y:S01]  /*11f10*/  FMUL.FTZ R72, R5, R72 ;  /* 0x0000004805487220 */ /* 0x000fe20000410000 */
[----:B--2---:R-:W-:Y:S01]  /*11f20*/  LEA R3, R3, R8, 0x18 ;  /* 0x0000000803037211 */ /* 0x004fe200078ec0ff */
[----:B------:R-:W-:Y:S01]  /*11f30*/  FMUL.FTZ R73, R5, R73 ;  /* 0x0000004905497220 */ /* 0x000fe20000410000 */
[C---:B------:R-:W-:Y:S01]  /*11f40*/  FMUL.FTZ R82, R9.reuse, R82 ;  /* 0x0000005209527220 */ /* 0x040fe20000410000 */
[----:B------:R-:W-:Y:S01]  /*11f50*/  FMUL.FTZ R83, R9, R83 ;  /* 0x0000005309537220 */ /* 0x000fe20000410000 */
[C---:B----4-:R-:W-:Y:S01]  /*11f60*/  IMAD.SHL.U32 R8, R4.reuse, 0x2, RZ ;  /* 0x0000000204087824 */ /* 0x050fe200078e00ff */
[C---:B------:R-:W-:Y:S01]  /*11f70*/  SHF.L.U32 R10, R4.reuse, 0x2, RZ ;  /* 0x00000002040a7819 */ /* 0x040fe200000006ff */
[----:B------:R-:W-:-:S02]  /*11f80*/  IMAD.SHL.U32 R13, R4, 0x8, RZ ;  /* 0x00000008040d7824 */ /* 0x000fc400078e00ff */
[C---:B------:R-:W-:Y:S01]  /*11f90*/  FMUL.FTZ R78, R9.reuse, R78 ;  /* 0x0000004e094e7220 */ /* 0x040fe20000410000 */
[----:B------:R-:W-:Y:S01]  /*11fa0*/  FMUL.FTZ R79, R9, R79 ;  /* 0x0000004f094f7220 */ /* 0x000fe20000410000 */
[----:B------:R-:W-:Y:S01]  /*11fb0*/  LOP3.LUT R8, R153, 0x6, R8, 0xf8, !PT ;  /* 0x0000000699087812 */ /* 0x000fe200078ef808 */
        /* <DEDUP_REMOVED lines=46> */
[----:B-----5:R-:W-:Y:S01]  /*122a0*/  @P3 FFMA.FTZ R8, R7, R2, R10 ;  /* 0x0000000207083223 */ /* 0x020fe2000001000a */
[----:B------:R-:W-:Y:S01]  /*122b0*/  LEA R10, R16, R3, 0x1 ;  /* 0x00000003100a7211 */ /* 0x000fe200078e08ff */
[----:B---3--:R-:W-:-:S02]  /*122c0*/  @P2 FMUL.FTZ R5, R11, 0.69314718246459960938 ;  /* 0x3f3172180b052820 */ /* 0x008fc40000410000 */
        /* <DEDUP_REMOVED lines=11> */
.L_x_7224:
[----:B------:R-:W-:Y:S05]  /*12380*/  BSYNC.RECONVERGENT B0 ;  /* 0x0000000000007941 */ /* 0x000fea0003800200 */
.L_x_7223:
        /* <DEDUP_REMOVED lines=26> */
.L_x_7226:
[----:B------:R-:W-:Y:S05]  /*12530*/  BSYNC.RECONVERGENT B0 ;  /* 0x0000000000007941 */ /* 0x000fea0003800200 */
.L_x_7225:
[----:B-1----:R-:W2:Y:S01]  /*12540*/  LD.E R84, desc[UR4][R84.64+0xc0] ;  /* 0x0000c00454547980 */ /* 0x002ea2000c101900 */
[----:B----4-:R-:W-:Y:S01]  /*12550*/  LOP3.LUT R10, R13, 0x18, RZ, 0xc0, !PT ;  /* 0x000000180d0a7812 */ /* 0x010fe200078ec0ff */
[-C--:B-----5:R-:W-:Y:S01]  /*12560*/  @!P0 IMAD R2, R31, R168.reuse, RZ ;  /* 0x000000a81f028224 */ /* 0x0a0fe200078e02ff */
[----:B------:R-:W-:Y:S01]  /*12570*/  MOV R11, RZ ;  /* 0x000000ff000b7202 */ /* 0x000fe20000000f00 */
[----:B------:R-:W-:-:S04]  /*12580*/  @!P0 IMAD.WIDE.U32 R8, R30, R168, RZ ;  /* 0x000000a81e088225 */ /* 0x000fc800078e00ff */
[----:B------:R-:W-:Y:S02]  /*12590*/  IMAD.IADD R170, R170, 0x1, -R169 ;  /* 0x00000001aaaa7824 */ /* 0x000fe400078e0aa9 */
[----:B------:R-:W-:Y:S01]  /*125a0*/  @!P0 IMAD.IADD R2, R9, 0x1, R2 ;  /* 0x0000000109028824 */ /* 0x000fe200078e0202 */
[----:B------:R-:W-:Y:S01]  /*125b0*/  @P0 IADD3 R2, PT, PT, R23, R0, RZ ;  /* 0x0000000017020210 */ /* 0x000fe20007ffe0ff */
[-C--:B------:R-:W-:Y:S02]  /*125c0*/  IMAD R9, R29, R167.reuse, RZ ;  /* 0x000000a71d097224 */ /* 0x080fe400078e02ff */
[----:B------:R-:W-:Y:S01]  /*125d0*/  IMAD.WIDE.U32 R28, R28, R167, RZ ;  /* 0x000000a71c1c7225 */ /* 0x000fe200078e00ff */
[----:B------:R-:W-:-:S03]  /*125e0*/  MOV R167, 0x0 ;  /* 0x0000000000a77802 */ /* 0x000fc60000000f00 */
        /* <DEDUP_REMOVED lines=17> */
[----:B---3--:R-:W-:Y:S05]  /*12700*/  @P3 RET.REL.NODEC R166 `(_ZN5flash24flash_fwd_splitkv_kernelI23Flash_fwd_kernel_traitsILi32ELi64ELi128ELi4ELb0ELb0EN7cutlass6half_tE19Flash_kernel_traitsILi32ELi64ELi128ELi4ES3_EELb0ELb1ELb0ELb0ELb0ELb0ELb0ELb1EEEvNS_16Flash_fwd_paramsE) ;  /* 0xfffffed8a63c3950 */ /* 0x008fea0003c3ffff */
        /* <DEDUP_REMOVED lines=12> */
[----:B-1----:R-:W-:Y:S05]  /*127d0*/  RET.REL.NODEC R166 `(_ZN5flash24flash_fwd_splitkv_kernelI23Flash_fwd_kernel_traitsILi32ELi64ELi128ELi4ELb0ELb0EN7cutlass6half_tE19Flash_kernel_traitsILi32ELi64ELi128ELi4ES3_EELb0ELb1ELb0ELb0ELb0ELb0ELb0ELb1EEEvNS_16Flash_fwd_paramsE) ;  /* 0xfffffed8a6087950 */ /* 0x002fea0003c3ffff */
.L_x_7222:
[----:B------:R-:W-:Y:S01]  /*127e0*/  MOV R4, 0x2 ;  /* 0x0000000200047802 */ /* 0x000fe20000000f00 */
[----:B------:R-:W-:Y:S01]  /*127f0*/  IMAD.MOV.U32 R3, RZ, RZ, 0x1f ;  /* 0x0000001fff037424 */ /* 0x000fe200078e00ff */
[----:B------:R-:W-:-:S07]  /*12800*/  MOV R5, 0xffffffff ;  /* 0xffffffff00057802 */ /* 0x000fce0000000f00 */
[----:B-1---5:R-:W-:Y:S05]  /*12810*/  WARPSYNC.COLLECTIVE R5, `(.L_x_7227) ;  /* 0x0000000005087348 */ /* 0x022fea0003c00000 */
[----:B------:R2:W3:Y:S02]  /*12820*/  SHFL.BFLY P0, R11, R182, R4, R3 ;  /* 0x0c000004b60b7389 */ /* 0x0004e40000000003 */
[----:B-123-5:R-:W-:Y:S05]  /*12830*/  ENDCOLLECTIVE ;  /* 0x000000000000791b */ /* 0x02efea0003800000 */
.L_x_7227:
[----:B------:R-:W-:Y:S02]  /*12840*/  IMAD.MOV.U32 R9, RZ, RZ, R11 ;  /* 0x000000ffff097224 */ /* 0x000fe400078e000b */
[----:B------:R-:W-:Y:S02]  /*12850*/  IMAD.MOV.U32 R4, RZ, RZ, 0x1 ;  /* 0x00000001ff047424 */ /* 0x000fe400078e00ff */
[----:B------:R-:W-:-:S05]  /*12860*/  FADD.FTZ R9, R9, R182 ;  /* 0x000000b609097221 */ /* 0x000fca0000010000 */
[----:B------:R-:W-:-:S07]  /*12870*/  MOV R182, R9 ;  /* 0x0000000900b67202 */ /* 0x000fce0000000f00 */
[----:B------:R-:W-:Y:S05]  /*12880*/  WARPSYNC.COLLECTIVE R5, `(.L_x_7228) ;  /* 0x0000000005087348 */ /* 0x000fea0003c00000 */
[----:B------:R1:W2:Y:S02]  /*12890*/  SHFL.BFLY P0, R11, R182, R4, R3 ;  /* 0x0c000004b60b7389 */ /* 0x0002a40000000003 */
[----:B-12---:R-:W-:Y:S05]  /*128a0*/  ENDCOLLECTIVE ;  /* 0x000000000000791b */ /* 0x006fea0003800000 */
.L_x_7228:
[----:B------:R-:W-:Y:S01]  /*128b0*/  MOV R182, R181 ;  /* 0x000000b500b67202 */ /* 0x000fe20000000f00 */
[----:B------:R-:W-:Y:S01]  /*128c0*/  IMAD.MOV.U32 R4, RZ, RZ, 0x2 ;  /* 0x00000002ff047424 */ /* 0x000fe200078e00ff */
[----:B------:R-:W-:-:S07]  /*128d0*/  MOV R6, R11 ;  /* 0x0000000b00067202 */ /* 0x000fce0000000f00 */
[----:B------:R-:W-:Y:S05]  /*128e0*/  WARPSYNC.COLLECTIVE R5, `(.L_x_7229) ;  /* 0x0000000005087348 */ /* 0x000fea0003c00000 */
[----:B------:R1:W2:Y:S02]  /*128f0*/  SHFL.BFLY P0, R11, R182, R4, R3 ;  /* 0x0c000004b60b7389 */ /* 0x0002a40000000003 */
[----:B-12---:R-:W-:Y:S05]  /*12900*/  ENDCOLLECTIVE ;  /* 0x000000000000791b */ /* 0x006fea0003800000 */
.L_x_7229:
[----:B------:R-:W-:Y:S01]  /*12910*/  FADD.FTZ R6, R9, R6 ;  /* 0x0000000609067221 */ /* 0x000fe20000010000 */
[----:B------:R-:W-:Y:S01]  /*12920*/  FADD.FTZ R8, R11, R181 ;  /* 0x000000b50b087221 */ /* 0x000fe20000010000 */
[----:B------:R-:W-:-:S04]  /*12930*/  MOV R4, 0x1 ;  /* 0x0000000100047802 */ /* 0x000fc80000000f00 */
[----:B------:R-:W-:-:S07]  /*12940*/  MOV R182, R8 ;  /* 0x0000000800b67202 */ /* 0x000fce0000000f00 */
[----:B------:R-:W-:Y:S05]  /*12950*/  WARPSYNC.COLLECTIVE R5, `(.L_x_7230) ;  /* 0x0000000005087348 */ /* 0x000fea0003c00000 */
[----:B------:R1:W2:Y:S02]  /*12960*/  SHFL.BFLY P0, R11, R182, R4, R3 ;  /* 0x0c000004b60b7389 */ /* 0x0002a40000000003 */
[----:B-12---:R-:W-:Y:S05]  /*12970*/  ENDCOLLECTIVE ;  /* 0x000000000000791b */ /* 0x006fea0003800000 */
.L_x_7230:
[----:B------:R-:W-:Y:S05]  /*12980*/  BRA `(.L_x_7231) ;  /* 0xfffffff400287947 */ /* 0x000fea000383ffff */
.L_x_7232:
        /* <DEDUP_REMOVED lines=15> */
.L_x_10302:


//--------------------- .text._ZN5flash24flash_fwd_splitkv_kernelI23Flash_fwd_kernel_traitsILi32ELi64ELi128ELi4ELb0ELb0EN7cutlass6half_tE19Flash_kernel_traitsILi32ELi64ELi128ELi4ES3_EELb0ELb1ELb0ELb0ELb0ELb1ELb0ELb1EEEvNS_16Flash_fwd_paramsE --------------------------
	.section	.text._ZN5flash24flash_fwd_splitkv_kernelI23Flash_fwd_kernel_traitsILi32ELi64ELi128ELi4ELb0ELb0EN7cutlass6half_tE19Flash_kernel_traitsILi32ELi64ELi128ELi4ES3_EELb0ELb1ELb0ELb0ELb0ELb1ELb0ELb1EEEvNS_16Flash_fwd_paramsE,"ax",@progbits
	.align	128
        .global         _ZN5flash24flash_fwd_splitkv_kernelI23Flash_fwd_kernel_traitsILi32ELi64ELi128ELi4ELb0ELb0EN7cutlass6half_tE19Flash_kernel_traitsILi32ELi64ELi128ELi4ES3_EELb0ELb1ELb0ELb0ELb0ELb1ELb0ELb1EEEvNS_16Flash_fwd_paramsE
        .type           _ZN5flash24flash_fwd_splitkv_kernelI23Flash_fwd_kernel_traitsILi32ELi64ELi128ELi4ELb0ELb0EN7cutlass6half_tE19Flash_kernel_traitsILi32ELi64ELi128ELi4ES3_EELb0ELb1ELb0ELb0ELb0ELb1ELb0ELb1EEEvNS_16Flash_fwd_paramsE,@function
        .size           _ZN5flash24flash_fwd_splitkv_kernelI23Flash_fwd_kernel_traitsILi32ELi64ELi128ELi4ELb0ELb0EN7cutlass6half_tE19Flash_kernel_traitsILi32ELi64ELi128ELi4ES3_EELb0ELb1ELb0ELb0ELb0ELb1ELb0ELb1EEEvNS_16Flash_fwd_paramsE,(.L_x_10303 - _ZN5flash24flash_fwd_splitkv_kernelI23Flash_fwd_kernel_traitsILi32ELi64ELi128ELi4ELb0ELb0EN7cutlass6half_tE19Flash_kernel_traitsILi32ELi64ELi128ELi4ES3_EELb0ELb1ELb0ELb0ELb0ELb1ELb0ELb1EEEvNS_16Flash_fwd_paramsE)
        .other          _ZN5flash24flash_fwd_splitkv_kernelI23Flash_fwd_kernel_traitsILi32ELi64ELi128ELi4ELb0ELb0EN7cutlass6half_tE19Flash_kernel_traitsILi32ELi64ELi128ELi4ES3_EELb0ELb1ELb0ELb0ELb0ELb1ELb0ELb1EEEvNS_16Flash_fwd_paramsE,@"STO_CUDA_ENTRY STV_DEFAULT"
_ZN5flash24flash_fwd_splitkv_kernelI23Flash_fwd_kernel_traitsILi32ELi64ELi128ELi4ELb0ELb0EN7cutlass6half_tE19Flash_kernel_traitsILi32ELi64ELi128ELi4ES3_EELb0ELb1ELb0ELb0ELb0ELb1ELb0ELb1EEEvNS_16Flash_fwd_paramsE:
.text._ZN5flash24flash_fwd_splitkv_kernelI23Flash_fwd_kernel_traitsILi32ELi64ELi128ELi4ELb0ELb0EN7cutlass6half_tE19Flash_kernel_traitsILi32ELi64ELi128ELi4ES3_EELb0ELb1ELb0ELb0ELb0ELb1ELb0ELb1EEEvNS_16Flash_fwd_paramsE:
[----:B------:R-:W-:Y:S01]  /*0000*/  LDC R1, c[0x0][0x37c] ;  /* 0x0000df00ff017b82 */ /* 0x000fe20000000800 */
[----:B------:R-:W1:Y:S07]  /*0010*/  S2R R149, SR_CTAID.X ;  /* 0x0000000000957919 */ /* 0x000e6e0000002500 */
[----:B------:R-:W2:Y:S01]  /*0020*/  LDC.64 R84, c[0x0][0x348] ;  /* 0x0000d200ff547b82 */ /* 0x000ea20000000a00 */
[----:B------:R-:W-:Y:S01]  /*0030*/  BSSY.RECONVERGENT B3, `(.L_x_7233) ;  /* 0x0000005000037945 */ /* 0x000fe20003800200 */
[----:B------:R-:W-:Y:S01]  /*0040*/  MOV R146, 0x80 ;  /* 0x0000008000927802 */ /* 0x000fe20000000f00 */
[----:B------:R-:W3:Y:S01]  /*0050*/  S2R R148, SR_CTAID.Y ;  /* 0x0000000000947919 */ /* 0x000ee20000002600 */
[----:B------:R-:W4:Y:S05]  /*0060*/  S2R R147, SR_CTAID.Z ;  /* 0x0000000000937919 */ /* 0x000f2a0000002700 */
[----:B-1234-:R-:W-:Y:S05]  /*0070*/  CALL.REL.NOINC `($_ZN5flash24flash_fwd_splitkv_kernelI23Flash_fwd_kernel_traitsILi32ELi64ELi128ELi4ELb0ELb0EN7cutlass6half_tE19Flash_kernel_traitsILi32ELi64ELi128ELi4ES3_EELb0ELb1ELb0ELb0ELb0ELb1ELb0ELb1EEEvNS_16Flash_fwd_paramsE$_ZN5flash30compute_attn_1rowblock_splitkvI23Flash_fwd_kernel_traitsILi32ELi64ELi128ELi4ELb0ELb0EN7cutlass6half_tE19Flash_kernel_traitsILi32ELi64ELi128ELi4ES3_EELb0ELb1ELb0ELb0ELb0ELb1ELb0ELb1ENS_16Flash_fwd_paramsEEEvRKT8_iiiii) ;  /* 0x0000000000087944 */ /* 0x01efea0003c00000 */
[----:B------:R-:W-:Y:S05]  /*0080*/  BSYNC.RECONVERGENT B3 ;  /* 0x0000000000037941 */ /* 0x000fea0003800200 */
.L_x_7233:
[----:B------:R-:W-:Y:S05]  /*0090*/  EXIT ;  /* 0x000000000000794d */ /* 0x000fea0003800000 */
        .type           $_ZN5flash24flash_fwd_splitkv_kernelI23Flash_fwd_kernel_traitsILi32ELi64ELi128ELi4ELb0ELb0EN7cutlass6half_tE19Flash_kernel_traitsILi32ELi64ELi128ELi4ES3_EELb0ELb1ELb0ELb0ELb0ELb1ELb0ELb1EEEvNS_16Flash_fwd_paramsE$_ZN5flash30compute_attn_1rowblock_splitkvI23Flash_fwd_kernel_traitsILi32ELi64ELi128ELi4ELb0ELb0EN7cutlass6half_tE19Flash_kernel_traitsILi32ELi64ELi128ELi4ES3_EELb0ELb1ELb0ELb0ELb0ELb1ELb0ELb1ENS_16Flash_fwd_paramsEEEvRKT8_iiiii,@function
        .size           $_ZN5flash24flash_fwd_splitkv_kernelI23Flash_fwd_kernel_traitsILi32ELi64ELi128ELi4ELb0ELb0EN7cutlass6half_tE19Flash_kernel_traitsILi32ELi64ELi128ELi4ES3_EELb0ELb1ELb0ELb0ELb0ELb1ELb0ELb1EEEvNS_16Flash_fwd_paramsE$_ZN5flash30compute_attn_1rowblock_splitkvI23Flash_fwd_kernel_traitsILi32ELi64ELi128ELi4ELb0ELb0EN7cutlass6half_tE19Flash_kernel_traitsILi32ELi64ELi128ELi4ES3_EELb0ELb1ELb0ELb0ELb0ELb1ELb0ELb1ENS_16Flash_fwd_paramsEEEvRKT8_iiiii,(.L_x_10303 - $_ZN5flash24flash_fwd_splitkv_kernelI23Flash_fwd_kernel_traitsILi32ELi64ELi128ELi4ELb0ELb0EN7cutlass6half_tE19Flash_kernel_traitsILi32ELi64ELi128ELi4ES3_EELb0ELb1ELb0ELb0ELb0ELb1ELb0ELb1EEEvNS_16Flash_fwd_paramsE$_ZN5flash30compute_attn_1rowblock_splitkvI23Flash_fwd_kernel_traitsILi32ELi64ELi128ELi4ELb0ELb0EN7cutlass6half_tE19Flash_kernel_traitsILi32ELi64ELi128ELi4ES3_EELb0ELb1ELb0ELb0ELb0ELb1ELb0ELb1ENS_16Flash_fwd_paramsEEEvRKT8_iiiii)
$_ZN5flash24flash_fwd_splitkv_kernelI23Flash_fwd_kernel_traitsILi32ELi64ELi128ELi4ELb0ELb0EN7cutlass6half_tE19Flash_kernel_traitsILi32ELi64ELi128ELi4ES3_EELb0ELb1ELb0ELb0ELb0ELb1ELb0ELb1EEEvNS_16Flash_fwd_paramsE$_ZN5flash30compute_attn_1rowblock_splitkvI23Flash_fwd_kernel_traitsILi32ELi64ELi128ELi4ELb0ELb0EN7cutlass6half_tE19Flash_kernel_traitsILi32ELi64ELi128ELi4ES3_EELb0ELb1ELb0ELb0ELb0ELb1ELb0ELb1ENS_16Flash_fwd_paramsEEEvRKT8_iiiii:
        /* <DEDUP_REMOVED lines=38> */
.L_x_7235:
[----:B------:R-:W-:Y:S05]  /*0300*/  BSYNC.RECONVERGENT B0 ;  /* 0x0000000000007941 */ /* 0x000fea0003800200 */
.L_x_7234:
[----:B------:R-:W-:Y:S04]  /*0310*/  BSSY.RECONVERGENT B0, `(.L_x_7236) ;  /* 0x0000007000007945 */ /* 0x000fe80003800200 */
[----:B------:R-:W-:Y:S05]  /*0320*/  @!P3 BRA `(.L_x_7237) ;  /* 0x000000000014b947 */ /* 0x000fea0003800000 */
[----:B------:R-:W3:Y:S02]  /*0330*/  LD.E.U8 R0, desc[UR4][R84.64+0x1b2] ;  /* 0x0001b20454007980 */ /* 0x000ee4000c101100 */
[----:B---3--:R-:W-:-:S13]  /*0340*/  ISETP.NE.AND P1, PT, R0, RZ, PT ;  /* 0x000000ff0000720c */ /* 0x008fda0003f25270 */
[----:B------:R-:W3:Y:S02]  /*0350*/  @P1 LD.E R7, desc[UR4][R12.64+0x4] ;  /* 0x000004040c071980 */ /* 0x000ee4000c101900 */
[----:B---3-5:R-:W-:-:S06]  /*0360*/  @P1 IADD3 R68, PT, PT, R7, -R10, RZ ;  /* 0x8000000a07441210 */ /* 0x028fcc0007ffe0ff */
[----:B------:R3:W5:Y:S02]  /*0370*/  @!P1 LD.E R68, desc[UR4][R12.64] ;  /* 0x000000040c449980 */ /* 0x000764000c101900 */
.L_x_7237:
[----:B------:R-:W-:Y:S05]  /*0380*/  BSYNC.RECONVERGENT B0 ;  /* 0x0000000000007941 */ /* 0x000fea0003800200 */
.L_x_7236:
        /* <DEDUP_REMOVED lines=9> */
.L_x_7239:
[----:B------:R-:W4:Y:S01]  /*0420*/  LD.E.64 R2, desc[UR4][R84.64+0x108] ;  /* 0x0001080454027980 */ /* 0x000f22000c101b00 */
[----:B------:R-:W-:Y:S01]  /*0430*/  BSSY.RECONVERGENT B0, `(.L_x_7241) ;  /* 0x0000006000007945 */ /* 0x000fe20003800200 */
[----:B------:R-:W-:Y:S01]  /*0440*/  IMAD.MOV.U32 R61, RZ, RZ, RZ ;  /* 0x000000ffff3d7224 */ /* 0x000fe200078e00ff */
[----:B----4-:R-:W-:-:S04]  /*0450*/  ISETP.NE.U32.AND P0, PT, R2, RZ, PT ;  /* 0x000000ff0200720c */ /* 0x010fc80003f05070 */
[----:B------:R-:W-:-:S13]  /*0460*/  ISETP.NE.AND.EX P0, PT, R3, RZ, PT, P0 ;  /* 0x000000ff0300720c */ /* 0x000fda0003f05300 */
[----:B------:R-:W-:Y:S05]  /*0470*/  @!P0 BRA `(.L_x_7242) ;  /* 0x0000000000048947 */ /* 0x000fea0003800000 */
[----:B------:R4:W5:Y:S02]  /*0480*/  LD.E R61, desc[UR4][R84.64+0xbc] ;  /* 0x0000bc04543d7980 */ /* 0x000964000c101900 */
.L_x_7242:
[----:B------:R-:W-:Y:S05]  /*0490*/  BSYNC.RECONVERGENT B0 ;  /* 0x0000000000007941 */ /* 0x000fea0003800200 */
.L_x_7241:
[----:B-----5:R-:W-:Y:S02]  /*04a0*/  IADD3 R61, PT, PT, R68, R61, RZ ;  /* 0x0000003d443d7210 */ /* 0x020fe40007ffe0ff */
.L_x_7240:
[----:B------:R-:W-:Y:S05]  /*04b0*/  BSYNC.RECONVERGENT B1 ;  /* 0x0000000000017941 */ /* 0x000fea0003800200 */
.L_x_7238:
[----:B------:R-:W-:Y:S01]  /*04c0*/  IMAD.SHL.U32 R71, R149, 0x40, RZ ;  /* 0x0000004095477824 */ /* 0x000fe200078e00ff */
[----:B------:R-:W-:Y:S01]  /*04d0*/  MOV R2, R146 ;  /* 0x0000009200027202 */ /* 0x000fe20000000f00 */
[----:B------:R-:W-:-:S03]  /*04e0*/  IMAD.MOV.U32 R3, RZ, RZ, 0x0 ;  /* 0x00000000ff037424 */ /* 0x000fc600078e00ff */
[----:B------:R-:W-:-:S13]  /*04f0*/  ISETP.GT.AND P0, PT, R150, R71, PT ;  /* 0x000000479600720c */ /* 0x000fda0003f04270 */
[----:B-1234-:R-:W-:Y:S05]  /*0500*/  @!P0 RET.REL.NODEC R2 `(_ZN5flash24flash_fwd_splitkv_kernelI23Flash_fwd_kernel_traitsILi32ELi64ELi128ELi4ELb0ELb0EN7cutlass6half_tE19Flash_kernel_traitsILi32ELi64ELi128ELi4ES3_EELb0ELb1ELb0ELb0ELb0ELb1ELb0ELb1EEEvNS_16Flash_fwd_paramsE) ;  /* 0xfffffff802bc8950 */ /* 0x01efea0003c3ffff */
        /* <DEDUP_REMOVED lines=88> */
.L_x_7245:
[----:B------:R-:W-:Y:S05]  /*0a90*/  BSYNC.RECONVERGENT B0 ;  /* 0x0000000000007941 */ /* 0x000fea0003800200 */
.L_x_7244:
[----:B------:R-:W-:Y:S01]  /*0aa0*/  MOV R147, 0x0 ;  /* 0x0000000000937802 */ /* 0x000fe20000000f00 */
[----:B------:R1:W-:Y:S03]  /*0ab0*/  @!P3 ST.E desc[UR4][R16.64], R0 ;  /* 0x000000001000b985 */ /* 0x0003e6000c101904 */
[----:B-12---:R-:W-:Y:S05]  /*0ac0*/  @P2 RET.REL.NODEC R146 `(_ZN5flash24flash_fwd_splitkv_kernelI23Flash_fwd_kernel_traitsILi32ELi64ELi128ELi4ELb0ELb0EN7cutlass6half_tE19Flash_kernel_traitsILi32ELi64ELi128ELi4ES3_EELb0ELb1ELb0ELb0ELb0ELb1ELb0ELb1EEEvNS_16Flash_fwd_paramsE) ;  /* 0xfffffff4924c2950 */ /* 0x006fea0003c3ffff */
[----:B------:R-:W-:Y:S02]  /*0ad0*/  MOV R3, 0x7f800000 ;  /* 0x7f80000000037802 */ /* 0x000fe40000000f00 */
[----:B------:R-:W-:-:S03]  /*0ae0*/  MOV R147, 0x0 ;  /* 0x0000000000937802 */ /* 0x000fc60000000f00 */
[----:B------:R1:W-:Y:S02]  /*0af0*/  ST.E desc[UR4][R16.64+0x80], R3 ;  /* 0x0000800310007985 */ /* 0x0003e4000c101904 */
[----:B-1----:R-:W-:Y:S05]  /*0b00*/  RET.REL.NODEC R146 `(_ZN5flash24flash_fwd_splitkv_kernelI23Flash_fwd_kernel_traitsILi32ELi64ELi128ELi4ELb0ELb0EN7cutlass6half_tE19Flash_kernel_traitsILi32ELi64ELi128ELi4ES3_EELb0ELb1ELb0ELb0ELb0ELb1ELb0ELb1EEEvNS_16Flash_fwd_paramsE) ;  /* 0xfffffff4923c7950 */ /* 0x002fea0003c3ffff */
.L_x_7243:
        /* <DEDUP_REMOVED lines=103> */
.L_x_7247:
        /* <DEDUP_REMOVED lines=80> */
.L_x_7248:
[----:B------:R-:W-:Y:S05]  /*1680*/  BSYNC.RECONVERGENT B0 ;  /* 0x0000000000007941 */ /* 0x000fea0003800200 */
.L_x_7246:
        /* <DEDUP_REMOVED lines=26> */
[----:B------:R-:W-:-:S07]  /*1830*/  IADD3 R30, P1, PT, R10, R18, RZ ;  /* 0x000000120a1e7210 */ /* 0x000fce0007f3e0ff */
[----:B------:R-:W-:Y:S02]  /*1840*/  @!P3 IMAD.IADD R19, R19, 0x1, -R6 ;  /* 0x000000011313b824 */ /* 0x000fe400078e0a06 */
[----:B------:R-:W-:-:S03]  /*1850*/  IMAD.X R31, RZ, RZ, R17, P1 ;  /* 0x000000ffff1f7224 */ /* 0x000fc600008e0611 */
[----:B------:R-:W-:Y:S01]  /*1860*/  ISETP.GE.U32.AND P1, PT, R19, R6, PT ;  /* 0x000000061300720c */ /* 0x000fe20003f26070 */
[----:B------:R-:W-:Y:S01]  /*1870*/  IMAD.MOV.U32 R7, RZ, RZ, RZ ;  /* 0x000000ffff077224 */ /* 0x000fe200078e00ff */
[----:B------:R-:W-:Y:S02]  /*1880*/  LOP3.LUT R21, R147, R0, RZ, 0x3c, !PT ;  /* 0x0000000093157212 */ /* 0x000fe400078e3cff */
[----:B------:R-:W-:Y:S02]  /*1890*/  @!P3 IADD3 R20, PT, PT, R20, 0x1, RZ ;  /* 0x000000011414b810 */ /* 0x000fe40007ffe0ff */
[----:B------:R-:W-:Y:S01]  /*18a0*/  ISETP.GE.AND P2, PT, R21, RZ, PT ;  /* 0x000000ff1500720c */ /* 0x000fe20003f46270 */
[----:B------:R1:W5:Y:S01]  /*18b0*/  @P4 LD.E R7, desc[UR4][R32.64] ;  /* 0x0000000420074980 */ /* 0x000362000c101900 */
[----:B------:R-:W-:Y:S01]  /*18c0*/  ISETP.NE.AND P3, PT, R0, RZ, PT ;  /* 0x000000ff0000720c */ /* 0x000fe20003f65270 */
[----:B------:R-:W-:Y:S01]  /*18d0*/  IMAD R18, R11, R138, RZ ;  /* 0x0000008a0b127224 */ /* 0x000fe200078e02ff */
[----:B------:R-:W1:Y:S03]  /*18e0*/  S2R R60, SR_CgaCtaId ;  /* 0x00000000003c7919 */ /* 0x000e660000008800 */
[----:B------:R-:W-:-:S02]  /*18f0*/  @P1 VIADD R20, R20, 0x1 ;  /* 0x0000000114141836 */ /* 0x000fc40000000000 */
[C---:B------:R-:W-:Y:S02]  /*1900*/  IMAD R18, R16.reuse, R139, R18 ;  /* 0x0000008b10127224 */ /* 0x040fe400078e0212 */
[----:B------:R-:W-:-:S05]  /*1910*/  IMAD.WIDE.U32 R30, R16, R138, R30 ;  /* 0x0000008a101e7225 */ /* 0x000fca00078e001e */
[----:B------:R-:W-:Y:S01]  /*1920*/  IADD3 R31, PT, PT, R31, R18, RZ ;  /* 0x000000121f1f7210 */ /* 0x000fe20007ffe0ff */
[----:B------:R-:W-:Y:S01]  /*1930*/  IMAD.MOV.U32 R93, RZ, RZ, RZ ;  /* 0x000000ffff5d7224 */ /* 0x000fe200078e00ff */
[----:B------:R-:W-:Y:S02]  /*1940*/  SHF.R.U32.HI R92, RZ, 0x2, R62 ;  /* 0x00000002ff5c7819 */ /* 0x000fe4000001163e */
[----:B------:R-:W-:-:S03]  /*1950*/  LOP3.LUT R21, R3, 0xc0, RZ, 0xc0, !PT ;  /* 0x000000c003157812 */ /* 0x000fc600078ec0ff */
        /* <DEDUP_REMOVED lines=9> */
[----:B------:R-:W-:Y:S01]  /*19f0*/  @P0 IMAD.WIDE.U32 R28, R26, R152, RZ ;  /* 0x000000981a1c0225 */ /* 0x000fe200078e00ff */
[----:B------:R-:W-:-:S03]  /*1a00*/  @!P0 IADD3 R19, PT, PT, R33, R6, RZ ;  /* 0x0000000621138210 */ /* 0x000fc60007ffe0ff */
[----:B------:R-:W-:Y:S02]  /*1a10*/  @!P0 IMAD.MOV.U32 R17, RZ, RZ, R32 ;  /* 0x000000ffff118224 */ /* 0x000fe400078e0020 */
[----:B------:R-:W-:Y:S02]  /*1a20*/  @P0 IMAD.MOV.U32 R17, RZ, RZ, R28 ;  /* 0x000000ffff110224 */ /* 0x000fe400078e001c */
[----:B------:R-:W-:Y:S02]  /*1a30*/  IMAD.MOV.U32 R6, RZ, RZ, R20 ;  /* 0x000000ffff067224 */ /* 0x000fe400078e0014 */
[----:B------:R-:W-:Y:S01]  /*1a40*/  @P0 IMAD.IADD R19, R29, 0x1, R16 ;  /* 0x000000011d130824 */ /* 0x000fe200078e0210 */
[----:B------:R-:W-:Y:S01]  /*1a50*/  IADD3 R32, P1, PT, R10, R17, RZ ;  /* 0x000000110a207210 */ /* 0x000fe20007f3e0ff */
[----:B------:R-:W-:Y:S01]  /*1a60*/  @!P2 IMAD.MOV R6, RZ, RZ, -R6 ;  /* 0x000000ffff06a224 */ /* 0x000fe200078e0a06 */
[----:B------:R-:W-:Y:S02]  /*1a70*/  @!P3 LOP3.LUT R6, RZ, R0, RZ, 0x33, !PT ;  /* 0x00000000ff06b212 */ /* 0x000fe400078e33ff */
[----:B------:R-:W-:-:S02]  /*1a80*/  IADD3.X R33, PT, PT, RZ, R19, RZ, P1, !PT ;  /* 0x00000013ff217210 */ /* 0x000fc40000ffe4ff */
[----:B------:R-:W-:Y:S01]  /*1a90*/  SHF.R.S32.HI R0, RZ, 0x1f, R6 ;  /* 0x0000001fff007819 */ /* 0x000fe20000011406 */
[----:B------:R-:W-:Y:S02]  /*1aa0*/  IMAD R17, R23, R6, RZ ;  /* 0x0000000617117224 */ /* 0x000fe400078e02ff */
[-C--:B------:R-:W-:Y:S02]  /*1ab0*/  IMAD R16, R25, R147.reuse, RZ ;  /* 0x0000009319107224 */ /* 0x080fe400078e02ff */
[----:B------:R-:W-:-:S04]  /*1ac0*/  IMAD.WIDE.U32 R32, R24, R147, R32 ;  /* 0x0000009318207225 */ /* 0x000fc800078e0020 */
[----:B------:R-:W-:-:S04]  /*1ad0*/  IMAD.WIDE.U32 R24, R6, R22, R30 ;  /* 0x0000001606187225 */ /* 0x000fc800078e001e */
[----:B------:R-:W-:-:S04]  /*1ae0*/  IMAD R17, R0, R22, R17 ;  /* 0x0000001600117224 */ /* 0x000fc800078e0211 */
[----:B------:R-:W-:Y:S01]  /*1af0*/  IMAD.IADD R25, R25, 0x1, R17 ;  /* 0x0000000119197824 */ /* 0x000fe200078e0211 */
[----:B------:R-:W-:Y:S01]  /*1b00*/  SHF.R.S32.HI R17, RZ, 0x1f, R68 ;  /* 0x0000001fff117819 */ /* 0x000fe20000011444 */
[----:B------:R-:W-:Y:S01]  /*1b10*/  IMAD.WIDE.U32 R28, R149, 0x40, R92 ;  /* 0x00000040951c7825 */ /* 0x000fe200078e005c */
[----:B------:R-:W-:Y:S02]  /*1b20*/  MOV R19, 0x400 ;  /* 0x0000040000137802 */ /* 0x000fe40000000f00 */
[----:B------:R-:W-:Y:S01]  /*1b30*/  LEA.HI R17, R17, R68, RZ, 0x7 ;  /* 0x0000004411117211 */ /* 0x000fe200078f38ff */
[----:B------:R-:W-:Y:S01]  /*1b40*/  IMAD.IADD R23, R33, 0x1, R16 ;  /* 0x0000000121177824 */ /* 0x000fe200078e0210 */
[----:B------:R-:W-:Y:S01]  /*1b50*/  LEA R60, R60, R19, 0x18 ;  /* 0x000000133c3c7211 */ /* 0x000fe200078ec0ff */
[----:B------:R-:W-:Y:S01]  /*1b60*/  IMAD R19, R29, R26, RZ ;  /* 0x0000001a1d137224 */ /* 0x000fe200078e02ff */
[----:B------:R-:W-:Y:S02]  /*1b70*/  MOV R22, R32 ;  /* 0x0000002000167202 */ /* 0x000fe40000000f00 */
[----:B------:R-:W-:Y:S01]  /*1b80*/  SHF.R.S32.HI R17, RZ, 0x7, R17 ;  /* 0x00000007ff117819 */ /* 0x000fe20000011411 */
[----:B------:R-:W-:Y:S01]  /*1b90*/  IMAD R19, R28, R27, R19 ;  /* 0x0000001b1c137224 */ /* 0x000fe200078e0213 */
[----:B------:R-:W-:Y:S01]  /*1ba0*/  IADD3 R20, P0, PT, R10, R12, RZ ;  /* 0x0000000c0a147210 */ /* 0x000fe20007f1e0ff */
[----:B------:R-:W-:Y:S01]  /*1bb0*/  IMAD.WIDE.U32 R22, R28, R26, R22 ;  /* 0x0000001a1c167225 */ /* 0x000fe200078e0016 */
[----:B------:R-:W-:-:S02]  /*1bc0*/  VIMNMX R64, PT, PT, R140, R17, !PT ;  /* 0x000000118c407248 */ /* 0x000fc40007fe0100 */
[----:B------:R-:W-:Y:S01]  /*1bd0*/  LOP3.LUT R16, R21, 0x18, R62, 0xf8, !PT ;  /* 0x0000001815107812 */ /* 0x000fe200078ef83e */
[----:B------:R-:W-:Y:S01]  /*1be0*/  IMAD.IADD R19, R23, 0x1, R19 ;  /* 0x0000000117137824 */ /* 0x000fe200078e0213 */
[----:B------:R-:W-:Y:S02]  /*1bf0*/  ISETP.GT.U32.AND P2, PT, R57, R64, PT ;  /* 0x000000403900720c */ /* 0x000fe40003f44070 */
[----:B----4-:R-:W-:Y:S02]  /*1c00*/  LEA R94, P1, R22, R14, 0x1 ;  /* 0x0000000e165e7211 */ /* 0x010fe400078208ff */
[----:B------:R-:W-:Y:S01]  /*1c10*/  IADD3.X R21, PT, PT, RZ, R2, RZ, P0, !PT ;  /* 0x00000002ff157210 */ /* 0x000fe200007fe4ff */
[----:B------:R-:W-:Y:S01]  /*1c20*/  IMAD.WIDE.U32 R24, R92, R138, R24 ;  /* 0x0000008a5c187225 */ /* 0x000fe200078e0018 */
[----:B------:R-:W-:Y:S02]  /*1c30*/  LEA.HI.X R95, R22, R15, R19, 0x1, P1 ;  /* 0x0000000f165f7211 */ /* 0x000fe400008f0c13 */
[----:B------:R-:W-:Y:S01]  /*1c40*/  LOP3.LUT R16, R16, 0x18, R3, 0x78, !PT ;  /* 0x0000001810107812 */ /* 0x000fe200078e7803 */
[----:B------:R-:W-:Y:S01]  /*1c50*/  IMAD.WIDE.U32 R14, R92, R136, R20 ;  /* 0x000000885c0e7225 */ /* 0x000fe200078e0014 */
[----:B------:R-:W-:-:S02]  /*1c60*/  LEA R144, P0, R24, R4, 0x1 ;  /* 0x0000000418907211 */ /* 0x000fc400078008ff */
[----:B------:R-:W-:Y:S01]  /*1c70*/  LOP3.LUT R3, R16, 0x1f20, R3, 0xf8, !PT ;  /* 0x00001f2010037812 */ /* 0x000fe200078ef803 */
[----:B------:R-:W-:Y:S01]  /*1c80*/  IMAD.IADD R145, R25, 0x1, R145 ;  /* 0x0000000119917824 */ /* 0x000fe200078e0291 */
[----:B------:R-:W-:Y:S02]  /*1c90*/  IADD3 R141, PT, PT, R15, R141, RZ ;  /* 0x0000008d0f8d7210 */ /* 0x000fe40007ffe0ff */
[----:B------:R-:W-:Y:S01]  /*1ca0*/  LEA R142, P1, R14, R8, 0x1 ;  /* 0x000000080e8e7211 */ /* 0x000fe200078208ff */
        /* <DEDUP_REMOVED lines=87> */
.L_x_7272:
        /* <DEDUP_REMOVED lines=12> */
[C---:B------:R-:W-:Y:S01]  /*22e0*/  ISETP.GE.OR P4, PT, R73.reuse, R86, P3 ;  /* 0x000000564900720c */ /* 0x040fe20001f86670 */
[----:B------:R-:W-:Y:S01]  /*22f0*/  BSSY.RECONVERGENT B1, `(.L_x_7250) ;  /* 0x00002d2000017945 */ /* 0x000fe20003800200 */
[-C--:B------:R-:W-:Y:S01]  /*2300*/  IADD3 R28, P0, PT, R74, R17.reuse, RZ ;  /* 0x000000114a1c7210 */ /* 0x080fe20007f1e0ff */
        /* <DEDUP_REMOVED lines=66> */
.L_x_7251:
        /* <DEDUP_REMOVED lines=16> */
[CC--:B------:R-:W-:Y:S02]  /*2830*/  ISETP.GE.OR P6, PT, R92.reuse, R86.reuse, P1 ;  /* 0x000000565c00720c */ /* 0x0c0fe40000fc6670 */
        /* <DEDUP_REMOVED lines=58> */
.L_x_7255:
[----:B------:R-:W-:Y:S05]  /*2be0*/  BSYNC.RECONVERGENT B0 ;  /* 0x0000000000007941 */ /* 0x000fea0003800200 */
.L_x_7254:
        /* <DEDUP_REMOVED lines=52> */
.L_x_7257:
[----:B------:R-:W-:Y:S05]  /*2f30*/  BSYNC.RECONVERGENT B0 ;  /* 0x0000000000007941 */ /* 0x000fea0003800200 */
.L_x_7256:
        /* <DEDUP_REMOVED lines=57> */
.L_x_7259:
[----:B------:R-:W-:Y:S05]  /*32d0*/  BSYNC.RECONVERGENT B0 ;  /* 0x0000000000007941 */ /* 0x000fea0003800200 */
.L_x_7258:
        /* <DEDUP_REMOVED lines=57> */
.L_x_7261:
[----:B------:R-:W-:Y:S05]  /*3670*/  BSYNC.RECONVERGENT B0 ;  /* 0x0000000000007941 */ /* 0x000fea0003800200 */
.L_x_7260:
[----:B------:R-:W5:Y:S02]  /*3680*/  LD.E R3, desc[UR4][R84.64+0xd0] ;  /* 0x0000d00454037980 */ /* 0x000f64000c101900 */
[----:B-----5:R-:W-:Y:S05]  /*3690*/  IMAD.U32 R3, R3, -0x40, RZ ;  /* 0xffffffc003037824 */ /* 0x020fea00078e00ff */
[C---:B------:R-:W-:Y:S02]  /*36a0*/  LEA R14, P1, R3.reuse, R14, 0x1 ;  /* 0x0000000e030e7211 */ /* 0x040fe400078208ff */
[C---:B------:R-:W-:Y:S02]  /*36b0*/  LEA R48, P0, R3.reuse, R48, 0x1 ;  /* 0x0000003003307211 */ /* 0x040fe400078008ff */
[C---:B------:R-:W-:Y:S02]  /*36c0*/  LEA.HI.X.SX32 R15, R3.reuse, R15, 0x1, P1 ;  /* 0x0000000f030f7211 */ /* 0x040fe400008f0eff */
[----:B------:R-:W-:Y:S01]  /*36d0*/  LEA.HI.X.SX32 R49, R3, R49, 0x1, P0 ;  /* 0x0000003103317211 */ /* 0x000fe200000f0eff */
[----:B------:R-:W-:Y:S05]  /*36e0*/  BRA `(.L_x_7252) ;  /* 0x0000001800487947 */ /* 0x000fea0003800000 */
.L_x_7253:
        /* <DEDUP_REMOVED lines=99> */
.L_x_7263:
[----:B------:R-:W-:Y:S05]  /*3d20*/  BSYNC.RECONVERGENT B0 ;  /* 0x0000000000007941 */ /* 0x000fea0003800200 */
.L_x_7262:
[C---:B------:R-:W-:Y:S01]  /*3d30*/  ISETP.GE.OR P5, PT, R73.reuse, R86, P4 ;  /* 0x000000564900720c */ /* 0x040fe200027a6670 */
        /* <DEDUP_REMOVED lines=96> */
.L_x_7265:
[----:B------:R-:W-:Y:S05]  /*4340*/  BSYNC.RECONVERGENT B0 ;  /* 0x0000000000007941 */ /* 0x000fea0003800200 */
.L_x_7264:
        /* <DEDUP_REMOVED lines=100> */
.L_x_7267:
[----:B------:R-:W-:Y:S05]  /*4990*/  BSYNC.RECONVERGENT B0 ;  /* 0x0000000000007941 */ /* 0x000fea0003800200 */
.L_x_7266:
        /* <DEDUP_REMOVED lines=96> */
.L_x_7269:
[----:B------:R-:W-:Y:S05]  /*4fa0*/  BSYNC.RECONVERGENT B0 ;  /* 0x0000000000007941 */ /* 0x000fea0003800200 */
.L_x_7268:
[----:B------:R-:W5:Y:S02]  /*4fb0*/  LD.E R3, desc[UR4][R84.64+0xd0] ;  /* 0x0000d00454037980 */ /* 0x000f64000c101900 */
[----:B-----5:R-:W-:Y:S05]  /*4fc0*/  IMAD.U32 R3, R3, -0x40, RZ ;  /* 0xffffffc003037824 */ /* 0x020fea00078e00ff */
[C---:B------:R-:W-:Y:S02]  /*4fd0*/  LEA R78, P1, R3.reuse, R78, 0x1 ;  /* 0x0000004e034e7211 */ /* 0x040fe400078208ff */
[C---:B------:R-:W-:Y:S02]  /*4fe0*/  LEA R76, P0, R3.reuse, R76, 0x1 ;  /* 0x0000004c034c7211 */ /* 0x040fe400078008ff */
[C---:B------:R-:W-:Y:S02]  /*4ff0*/  LEA.HI.X.SX32 R79, R3.reuse, R79, 0x1, P1 ;  /* 0x0000004f034f7211 */ /* 0x040fe400008f0eff */
[----:B------:R-:W-:Y:S09]  /*5000*/  LEA.HI.X.SX32 R77, R3, R77, 0x1, P0 ;  /* 0x0000004d034d7211 */ /* 0x000ff200000f0eff */
.L_x_7252:
[----:B------:R-:W-:Y:S05]  /*5010*/  BSYNC.RECONVERGENT B1 ;  /* 0x0000000000017941 */ /* 0x000fea0003800200 */
.L_x_7250:
        /* <DEDUP_REMOVED lines=102> */
.L_x_7271:
[----:B------:R-:W-:Y:S05]  /*5680*/  BSYNC.RECONVERGENT B0 ;  /* 0x0000000000007941 */ /* 0x000fea0003800200 */
.L_x_7270:
[----:B------:R-:W-:Y:S05]  /*5690*/  @P2 BRA `(.L_x_7272) ;  /* 0xffffffc800e02947 */ /* 0x000fea000383ffff */
.L_x_7249:
        /* <DEDUP_REMOVED lines=17> */
.L_x_7277:
[----:B------:R2:W-:Y:S02]  /*57b0*/  STS.128 [R58], RZ ;  /* 0x000000ff3a007388 */ /* 0x0005e40000000c00 */
.L_x_7276:
[----:B------:R-:W-:Y:S05]  /*57c0*/  BSYNC.RECONVERGENT B0 ;  /* 0x0000000000007941 */ /* 0x000fea0003800200 */
.L_x_7275:
        /* <DEDUP_REMOVED lines=13> */
.L_x_7274:
        /* <DEDUP_REMOVED lines=83> */
.L_x_7284:
[----:B------:R-:W-:Y:S05]  /*5dd0*/  BSYNC.RECONVERGENT B0 ;  /* 0x0000000000007941 */ /* 0x000fea0003800200 */
.L_x_7283:
[----:B-----5:R3:W-:Y:S01]  /*5de0*/  STS.128 [R58], R12 ;  /* 0x0000000c3a007388 */ /* 0x0207e20000000c00 */
[----:B------:R-:W-:Y:S05]  /*5df0*/  BRA `(.L_x_7281) ;  /* 0x0000000000047947 */ /* 0x000fea0003800000 */
.L_x_7282:
[----:B------:R2:W-:Y:S02]  /*5e00*/  STS.128 [R58], RZ ;  /* 0x000000ff3a007388 */ /* 0x0005e40000000c00 */
.L_x_7281:
[----:B------:R-:W-:Y:S05]  /*5e10*/  BSYNC.RECONVERGENT B1 ;  /* 0x0000000000017941 */ /* 0x000fea0003800200 */
.L_x_7280:
        /* <DEDUP_REMOVED lines=59> */
.L_x_7286:
[----:B------:R-:W-:Y:S05]  /*61d0*/  BSYNC.RECONVERGENT B0 ;  /* 0x0000000000007941 */ /* 0x000fea0003800200 */
.L_x_7285:
[----:B-----5:R3:W-:Y:S01]  /*61e0*/  STS.128 [R58+0x800], R12 ;  /* 0x0008000c3a007388 */ /* 0x0207e20000000c00 */
[----:B------:R-:W-:Y:S05]  /*61f0*/  BRA `(.L_x_7278) ;  /* 0x0000000800e47947 */ /* 0x000fea0003800000 */
.L_x_7279:
        /* <DEDUP_REMOVED lines=91> */
.L_x_7291:
[----:B------:R-:W-:Y:S05]  /*67b0*/  BSYNC.RECONVERGENT B0 ;  /* 0x0000000000007941 */ /* 0x000fea0003800200 */
.L_x_7290:
[----:B-----5:R3:W-:Y:S01]  /*67c0*/  STS.128 [R58], R20 ;  /* 0x000000143a007388 */ /* 0x0207e20000000c00 */
[----:B------:R-:W-:Y:S05]  /*67d0*/  BRA `(.L_x_7288) ;  /* 0x0000000000047947 */ /* 0x000fea0003800000 */
.L_x_7289:
[----:B------:R2:W-:Y:S02]  /*67e0*/  STS.128 [R58], RZ ;  /* 0x000000ff3a007388 */ /* 0x0005e40000000c00 */
.L_x_7288:
[----:B------:R-:W-:Y:S05]  /*67f0*/  BSYNC.RECONVERGENT B1 ;  /* 0x0000000000017941 */ /* 0x000fea0003800200 */
.L_x_7287:
        /* <DEDUP_REMOVED lines=87> */
.L_x_7293:
[----:B------:R-:W-:Y:S05]  /*6d70*/  BSYNC.RECONVERGENT B0 ;  /* 0x0000000000007941 */ /* 0x000fea0003800200 */
.L_x_7292:
[----:B-----5:R1:W-:Y:S02]  /*6d80*/  STS.128 [R58+0x800], R20 ;  /* 0x000800143a007388 */ /* 0x0203e40000000c00 */
.L_x_7278:
[----:B------:R-:W-:Y:S05]  /*6d90*/  BSYNC.RECONVERGENT B2 ;  /* 0x0000000000027941 */ /* 0x000fea0003800200 */
.L_x_7273:
        /* <DEDUP_REMOVED lines=12> */
.L_x_7296:
[----:B------:R1:W-:Y:S02]  /*6e60*/  STS.128 [R58+0x1000], RZ ;  /* 0x001000ff3a007388 */ /* 0x0003e40000000c00 */
.L_x_7295:
[----:B------:R-:W-:Y:S05]  /*6e70*/  BSYNC.RECONVERGENT B0 ;  /* 0x0000000000007941 */ /* 0x000fea0003800200 */
.L_x_7294:
        /* <DEDUP_REMOVED lines=14> */
.L_x_7299:
[----:B------:R1:W-:Y:S02]  /*6f60*/  STS.128 [R58+0x1800], RZ ;  /* 0x001800ff3a007388 */ /* 0x0003e40000000c00 */
.L_x_7298:
[----:B------:R-:W-:Y:S05]  /*6f70*/  BSYNC.RECONVERGENT B0 ;  /* 0x0000000000007941 */ /* 0x000fea0003800200 */
.L_x_7297:
        /* <DEDUP_REMOVED lines=13> */
.L_x_7302:
[----:B------:R1:W-:Y:S02]  /*7050*/  STS.128 [R58+0x2000], RZ ;  /* 0x002000ff3a007388 */ /* 0x0003e40000000c00 */
.L_x_7301:
[----:B------:R-:W-:Y:S05]  /*7060*/  BSYNC.RECONVERGENT B0 ;  /* 0x0000000000007941 */ /* 0x000fea0003800200 */
.L_x_7300:
        /* <DEDUP_REMOVED lines=13> */
.L_x_7305:
[----:B------:R1:W-:Y:S02]  /*7140*/  STS.128 [R58+0x2800], RZ ;  /* 0x002800ff3a007388 */ /* 0x0003e40000000c00 */
.L_x_7304:
[----:B------:R-:W-:Y:S05]  /*7150*/  BSYNC.RECONVERGENT B0 ;  /* 0x0000000000007941 */ /* 0x000fea0003800200 */
.L_x_7303:
        /* <DEDUP_REMOVED lines=14> */
.L_x_7308:
[----:B------:R1:W-:Y:S01]  /*7240*/  STS.128 [R58+0x3000], RZ ;  /* 0x003000ff3a007388 */ /* 0x0003e20000000c00 */
[----:B------:R-:W-:Y:S05]  /*7250*/  BRA `(.L_x_7309) ;  /* 0x0000000000047947 */ /* 0x000fea0003800000 */
.L_x_7307:
[----:B------:R1:W-:Y:S02]  /*7260*/  STS.128 [R58+0x3000], RZ ;  /* 0x003000ff3a007388 */ /* 0x0003e40000000c00 */
.L_x_7309:
[----:B------:R-:W-:Y:S05]  /*7270*/  BSYNC.RECONVERGENT B0 ;  /* 0x0000000000007941 */ /* 0x000fea0003800200 */
.L_x_7306:
        /* <DEDUP_REMOVED lines=15> */
.L_x_7312:
[----:B------:R1:W-:Y:S02]  /*7370*/  STS.128 [R58+0x3800], RZ ;  /* 0x003800ff3a007388 */ /* 0x0003e40000000c00 */
.L_x_7311:
[----:B------:R-:W-:Y:S05]  /*7380*/  BSYNC.RECONVERGENT B0 ;  /* 0x0000000000007941 */ /* 0x000fea0003800200 */
.L_x_7310:
        /* <DEDUP_REMOVED lines=13> */
.L_x_7315:
[----:B------:R1:W-:Y:S02]  /*7460*/  STS.128 [R58+0x4000], RZ ;  /* 0x004000ff3a007388 */ /* 0x0003e40000000c00 */
.L_x_7314:
[----:B------:R-:W-:Y:S05]  /*7470*/  BSYNC.RECONVERGENT B0 ;  /* 0x0000000000007941 */ /* 0x000fea0003800200 */
.L_x_7313:
        /* <DEDUP_REMOVED lines=13> */
.L_x_7318:
[----:B------:R1:W-:Y:S02]  /*7550*/  STS.128 [R58+0x4800], RZ ;  /* 0x004800ff3a007388 */ /* 0x0003e40000000c00 */
.L_x_7317:
[----:B------:R-:W-:Y:S05]  /*7560*/  BSYNC.RECONVERGENT B0 ;  /* 0x0000000000007941 */ /* 0x000fea0003800200 */
.L_x_7316:
[----:B------:R-:W3:Y:S01]  /*7570*/  LD.E R108, desc[UR4][R84.64+0x18c] ;  /* 0x00018c04546c7980 */ /* 0x000ee2000c101900 */
[C---:B------:R-:W-:Y:S01]  /*7580*/  IMAD.SHL.U32 R95, R62.reuse, 0x20, RZ ;  /* 0x000000203e5f7824 */ /* 0x040fe200078e00ff */
[----:B------:R-:W-:Y:S01]  /*7590*/  SHF.R.U32.HI R132, RZ, 0x1, R62 ;  /* 0x00000001ff847819 */ /* 0x000fe2000001163e */
[C---:B-1----:R-:W-:Y:S01]  /*75a0*/  IMAD.SHL.U32 R6, R62.reuse, 0x10, RZ ;  /* 0x000000103e067824 */ /* 0x042fe200078e00ff */
[----:B------:R-:W-:Y:S01]  /*75b0*/  LOP3.LUT P0, R9, R62, 0x4, RZ, 0xc0, !PT ;  /* 0x000000043e097812 */ /* 0x000fe2000780c0ff */
[----:B------:R-:W0:Y:S01]  /*75c0*/  LDGDEPBAR ;  /* 0x00000000000079af */ /* 0x000e220000000000 */
[----:B------:R-:W-:Y:S01]  /*75d0*/  LOP3.LUT R2, R132, 0x8, RZ, 0xc0, !PT ;  /* 0x0000000884027812 */ /* 0x000fe200078ec0ff */
[----:B------:R-:W-:Y:S01]  /*75e0*/  BSSY.RECONVERGENT B1, `(.L_x_7319) ;  /* 0x0000260000017945 */ /* 0x000fe20003800200 */
        /* <DEDUP_REMOVED lines=8> */
[--C-:B------:R-:W-:Y:S01]  /*7670*/  LOP3.LUT R5, R8, 0x100, R95.reuse, 0xf8, !PT ;  /* 0x0000010008057812 */ /* 0x100fe200078ef85f */
[----:B------:R-:W-:Y:S01]  /*7680*/  IMAD.MOV.U32 R8, RZ, RZ, 0x20 ;  /* 0x00000020ff087424 */ /* 0x000fe200078e00ff */
        /* <DEDUP_REMOVED lines=12> */
[----:B----4-:R-:W4:Y:S04]  /*7750*/  LDSM.16.M88.4 R100, [R63+0x1000] ;  /* 0x001000003f64783b */ /* 0x010f280000000200 */
[----:B------:R-:W-:Y:S04]  /*7760*/  LDSM.16.M88.4 R12, [R12] ;  /* 0x000000000c0c783b */ /* 0x000fe80000000200 */
[----:B------:R-:W2:Y:S04]  /*7770*/  LDSM.16.M88.4 R28, [R111+0x1400] ;  /* 0x001400006f1c783b */ /* 0x000ea80000000200 */
[----:B------:R-:W2:Y:S04]  /*7780*/  LDSM.16.M88.4 R32, [R111+0x1000] ;  /* 0x001000006f20783b */ /* 0x000ea80000000200 */
[----:B------:R-:W2:Y:S04]  /*7790*/  LDSM.16.M88.4 R68, [R63+0x1800] ;  /* 0x001800003f44783b */ /* 0x000ea80000000200 */
[----:B------:R-:W2:Y:S04]  /*77a0*/  LDSM.16.M88.4 R44, [R63+0x2000] ;  /* 0x002000003f2c783b */ /* 0x000ea80000000200 */
[----:B------:R-:W2:Y:S04]  /*77b0*/  LDSM.16.M88.4 R52, [R63+0x1c00] ;  /* 0x001c00003f34783b */ /* 0x000ea80000000200 */
[----:B------:R-:W2:Y:S04]  /*77c0*/  LDSM.16.M88.4 R104, [R111+0x1800] ;  /* 0x001800006f68783b */ /* 0x000ea80000000200 */
[----:B------:R-:W2:Y:S01]  /*77d0*/  LDSM.16.M88.4 R36, [R63+0x2400] ;  /* 0x002400003f24783b */ /* 0x000ea20000000200 */
[C---:B-1----:R-:W-:Y:S03]  /*77e0*/  HMMA.16816.F32 R24, R80.reuse, R20, RZ ;  /* 0x000000145018723c */ /* 0x042fe600000018ff */
[----:B------:R-:W-:Y:S04]  /*77f0*/  LDSM.16.M88.4 R96, [R63+0x2c00] ;  /* 0x002c00003f60783b */ /* 0x000fe80000000200 */
[----:B------:R-:W-:Y:S01]  /*7800*/  LDSM.16.M88.4 R72, [R111+0x2000] ;  /* 0x002000006f48783b */ /* 0x000fe20000000200 */
[C---:B------:R-:W-:Y:S03]  /*7810*/  HMMA.16816.F32 R20, R80.reuse, R22, RZ ;  /* 0x000000165014723c */ /* 0x040fe600000018ff */
[----:B------:R-:W-:Y:S04]  /*7820*/  LDSM.16.M88.4 R76, [R111+0x1c00] ;  /* 0x001c00006f4c783b */ /* 0x000fe80000000200 */
[----:B------:R-:W-:Y:S01]  /*7830*/  LDSM.16.M88.4 R88, [R111+0x2400] ;  /* 0x002400006f58783b */ /* 0x000fe20000000200 */
[----:B----4-:R-:W-:Y:S08]  /*7840*/  HMMA.16816.F32 R4, R80, R100, RZ ;  /* 0x000000645004723c */ /* 0x010ff000000018ff */
[C---:B--2---:R-:W-:Y:S08]  /*7850*/  HMMA.16816.F32 R24, R12.reuse, R28, R24 ;  /* 0x0000001c0c18723c */ /* 0x044ff00000001818 */
[C---:B------:R-:W-:Y:S01]  /*7860*/  HMMA.16816.F32 R20, R12.reuse, R30, R20 ;  /* 0x0000001e0c14723c */ /* 0x040fe20000001814 */
[----:B------:R-:W1:Y:S07]  /*7870*/  LDSM.16.M88.4 R28, [R63+0x2800] ;  /* 0x002800003f1c783b */ /* 0x000e6e0000000200 */
[----:B------:R-:W-:Y:S08]  /*7880*/  HMMA.16816.F32 R4, R12, R32, R4 ;  /* 0x000000200c04723c */ /* 0x000ff00000001804 */
[C---:B------:R-:W-:Y:S08]  /*7890*/  HMMA.16816.F32 R100, R80.reuse, R102, RZ ;  /* 0x000000665064723c */ /* 0x040ff000000018ff */
[C---:B------:R-:W-:Y:S08]  /*78a0*/  HMMA.16816.F32 R16, R80.reuse, R68, RZ ;  /* 0x000000445010723c */ /* 0x040ff000000018ff */
[C---:B------:R-:W-:Y:S08]  /*78b0*/  HMMA.16816.F32 R48, R80.reuse, R44, RZ ;  /* 0x0000002c5030723c */ /* 0x040ff000000018ff */
[C---:B------:R-:W-:Y:S08]  /*78c0*/  HMMA.16816.F32 R44, R80.reuse, R46, RZ ;  /* 0x0000002e502c723c */ /* 0x040ff000000018ff */
[C---:B------:R-:W-:Y:S08]  /*78d0*/  HMMA.16816.F32 R64, R80.reuse, R52, RZ ;  /* 0x000000345040723c */ /* 0x040ff000000018ff */
[----:B------:R-:W-:Y:S08]  /*78e0*/  HMMA.16816.F32 R52, R80, R54, RZ ;  /* 0x000000365034723c */ /* 0x000ff000000018ff */
[C---:B------:R-:W-:Y:S08]  /*78f0*/  HMMA.16816.F32 R100, R12.reuse, R34, R100 ;  /* 0x000000220c64723c */ /* 0x040ff00000001864 */
[----:B------:R-:W-:Y:S08]  /*7900*/  HMMA.16816.F32 R16, R12, R104, R16 ;  /* 0x000000680c10723c */ /* 0x000ff00000001810 */
[C---:B------:R-:W-:Y:S08]  /*7910*/  HMMA.16816.F32 R40, R80.reuse, R36, RZ ;  /* 0x000000245028723c */ /* 0x040ff000000018ff */
[C---:B-1----:R-:W-:Y:S08]  /*7920*/  HMMA.16816.F32 R32, R80.reuse, R28, RZ ;  /* 0x0000001c5020723c */ /* 0x042ff000000018ff */
[C---:B------:R-:W-:Y:S08]  /*7930*/  HMMA.16816.F32 R68, R80.reuse, R70, RZ ;  /* 0x000000465044723c */ /* 0x040ff000000018ff */
[C---:B------:R-:W-:Y:S08]  /*7940*/  HMMA.16816.F32 R36, R80.reuse, R38, RZ ;  /* 0x000000265024723c */ /* 0x040ff000000018ff */
[----:B------:R-:W-:Y:S08]  /*7950*/  HMMA.16816.F32 R28, R80, R30, RZ ;  /* 0x0000001e501c723c */ /* 0x000ff000000018ff */
[C---:B------:R-:W-:Y:S08]  /*7960*/  HMMA.16816.F32 R48, R12.reuse, R72, R48 ;  /* 0x000000480c30723c */ /* 0x040ff00000001830 */
[C---:B------:R-:W-:Y:S01]  /*7970*/  HMMA.16816.F32 R44, R12.reuse, R74, R44 ;  /* 0x0000004a0c2c723c */ /* 0x040fe2000000182c */
[----:B------:R-:W1:Y:S07]  /*7980*/  LDSM.16.M88.4 R72, [R111+0x2c00] ;  /* 0x002c00006f48783b */ /* 0x000e6e0000000200 */
[C---:B------:R-:W-:Y:S08]  /*7990*/  HMMA.16816.F32 R52, R12.reuse, R78, R52 ;  /* 0x0000004e0c34723c */ /* 0x040ff00000001834 */
[C---:B------:R-:W-:Y:S08]  /*79a0*/  HMMA.16816.F32 R68, R12.reuse, R106, R68 ;  /* 0x0000006a0c44723c */ /* 0x040ff00000001844 */
[----:B------:R-:W-:Y:S03]  /*79b0*/  HMMA.16816.F32 R64, R12, R76, R64 ;  /* 0x0000004c0c40723c */ /* 0x000fe60000001840 */
[----:B------:R-:W-:-:S04]  /*79c0*/  LOP3.LUT R77, R132, 0x1f0, RZ, 0xc0, !PT ;  /* 0x000001f0844d7812 */ /* 0x000fc800078ec0ff */
[----:B------:R-:W-:Y:S01]  /*79d0*/  LOP3.LUT R92, R77, 0x7, R92, 0xf8, !PT ;  /* 0x000000074d5c7812 */ /* 0x000fe200078ef85c */
[----:B------:R-:W-:Y:S04]  /*79e0*/  HMMA.16816.F32 R40, R12, R88, R40 ;  /* 0x000000580c28723c */ /* 0x000fe80000001828 */
[----:B------:R-:W-:-:S04]  /*79f0*/  IMAD R77, R149, 0x40, R92 ;  /* 0x00000040954d7824 */ /* 0x000fc800078e025c */
[C---:B------:R-:W-:Y:S01]  /*7a00*/  IMAD.IADD R110, R77.reuse, 0x1, R110 ;  /* 0x000000014d6e7824 */ /* 0x040fe200078e026e */
[----:B------:R-:W-:Y:S03]  /*7a10*/  HMMA.16816.F32 R36, R12, R90, R36 ;  /* 0x0000005a0c24723c */ /* 0x000fe60000001824 */
[----:B------:R-:W-:Y:S01]  /*7a20*/  IMAD.IADD R160, R77, 0x1, R160 ;  /* 0x000000014da07824 */ /* 0x000fe200078e02a0 */
[C-C-:B------:R-:W-:Y:S02]  /*7a30*/  VIADDMNMX R159, R110.reuse, 0x1, R61.reuse, PT ;  /* 0x000000016e9f7846 */ /* 0x140fe4000380013d */
[----:B------:R-:W-:Y:S01]  /*7a40*/  VIADDMNMX R153, R110, 0x9, R61, PT ;  /* 0x000000096e997846 */ /* 0x000fe2000380013d */
[----:B------:R-:W-:Y:S02]  /*7a50*/  VIADD R158, R160, 0x8 ;  /* 0x00000008a09e7836 */ /* 0x000fe40000000000 */
[-C--:B---3--:R-:W-:Y:S01]  /*7a60*/  FMUL.FTZ R4, R4, R108.reuse ;  /* 0x0000006c04047220 */ /* 0x088fe20000410000 */
[-C--:B------:R-:W-:Y:S01]  /*7a70*/  FMUL.FTZ R5, R5, R108.reuse ;  /* 0x0000006c05057220 */ /* 0x080fe20000410000 */
[-C--:B------:R-:W-:Y:S01]  /*7a80*/  FMUL.FTZ R6, R6, R108.reuse ;  /* 0x0000006c06067220 */ /* 0x080fe20000410000 */
[-C--:B------:R-:W-:Y:S01]  /*7a90*/  FMUL.FTZ R7, R7, R108.reuse ;  /* 0x0000006c07077220 */ /* 0x080fe20000410000 */
[----:B------:R-:W-:Y:S01]  /*7aa0*/  MUFU.TANH R104, R4 ;  /* 0x0000000400687308 */ /* 0x000fe20000002400 */
[----:B------:R-:W-:Y:S01]  /*7ab0*/  FMUL.FTZ R76, R52, R108 ;  /* 0x0000006c344c7220 */ /* 0x000fe20000410000 */
[----:B------:R-:W-:-:S02]  /*7ac0*/  IMAD.SHL.U32 R52, R62, 0x2, RZ ;  /* 0x000000023e347824 */ /* 0x000fc400078e00ff */
[-C--:B------:R-:W-:Y:S01]  /*7ad0*/  FMUL.FTZ R100, R100, R108.reuse ;  /* 0x0000006c64647220 */ /* 0x080fe20000410000 */
[-C--:B------:R-:W-:Y:S01]  /*7ae0*/  FMUL.FTZ R101, R101, R108.reuse ;  /* 0x0000006c65657220 */ /* 0x080fe20000410000 */
[-C--:B------:R-:W-:Y:S01]  /*7af0*/  FMUL.FTZ R24, R24, R108.reuse ;  /* 0x0000006c18187220 */ /* 0x080fe20000410000 */
[-C--:B------:R-:W-:Y:S01]  /*7b00*/  FMUL.FTZ R25, R25, R108.reuse ;  /* 0x0000006c19197220 */ /* 0x080fe20000410000 */
[----:B------:R-:W-:Y:S01]  /*7b10*/  LOP3.LUT R52, R52, 0x6, RZ, 0xc0, !PT ;  /* 0x0000000634347812 */ /* 0x000fe200078ec0ff */
[----:B------:R-:W2:Y:S01]  /*7b20*/  MUFU.TANH R105, R5 ;  /* 0x0000000500697308 */ /* 0x000ea20000002400 */
[-C--:B------:R-:W-:Y:S01]  /*7b30*/  FMUL.FTZ R20, R20, R108.reuse ;  /* 0x0000006c14147220 */ /* 0x080fe20000410000 */
[-C--:B------:R-:W-:Y:S01]  /*7b40*/  FMUL.FTZ R21, R21, R108.reuse ;  /* 0x0000006c15157220 */ /* 0x080fe20000410000 */
[----:B------:R-:W-:Y:S01]  /*7b50*/  FMUL.FTZ R16, R16, R108 ;  /* 0x0000006c10107220 */ /* 0x000fe20000410000 */
[----:B------:R-:W-:Y:S01]  /*7b60*/  LOP3.LUT R78, R56, R52, RZ, 0xfc, !PT ;  /* 0x00000034384e7212 */ /* 0x000fe200078efcff */
[-C--:B------:R-:W-:Y:S01]  /*7b70*/  FMUL.FTZ R17, R17, R108.reuse ;  /* 0x0000006c11117220 */ /* 0x080fe20000410000 */
[-C--:B------:R-:W-:Y:S01]  /*7b80*/  FMUL.FTZ R107, R48, R108.reuse ;  /* 0x0000006c306b7220 */ /* 0x080fe20000410000 */
[----:B------:R-:W-:Y:S01]  /*7b90*/  FMUL.FTZ R69, R69, R108 ;  /* 0x0000006c45457220 */ /* 0x000fe20000410000 */
[----:B------:R-:W-:Y:S01]  /*7ba0*/  MUFU.TANH R112, R6 ;  /* 0x0000000600707308 */ /* 0x000fe20000002400 */
[----:B------:R-:W-:-:S02]  /*7bb0*/  VIADD R48, R78, 0x1 ;  /* 0x000000014e307836 */ /* 0x000fc40000000000 */
[----:B------:R-:W-:Y:S01]  /*7bc0*/  FMUL.FTZ R65, R65, R108 ;  /* 0x0000006c41417220 */ /* 0x000fe20000410000 */
[----:B------:R-:W-:Y:S01]  /*7bd0*/  ISETP.GT.AND P0, PT, R160, R78, PT ;  /* 0x0000004ea000720c */ /* 0x000fe20003f04270 */
[-C--:B------:R-:W-:Y:S01]  /*7be0*/  FMUL.FTZ R64, R64, R108.reuse ;  /* 0x0000006c40407220 */ /* 0x080fe20000410000 */
[----:B------:R-:W-:Y:S01]  /*7bf0*/  ISETP.GE.AND P4, PT, R78, R159, PT ;  /* 0x0000009f4e00720c */ /* 0x000fe20003f86270 */
[----:B------:R-:W-:Y:S01]  /*7c00*/  FMUL.FTZ R109, R102, R108 ;  /* 0x0000006c666d7220 */ /* 0x000fe20000410000 */
[----:B------:R-:W-:Y:S01]  /*7c10*/  ISETP.GT.AND P6, PT, R160, R48, PT ;  /* 0x00000030a000720c */ /* 0x000fe20003fc4270 */
[----:B------:R3:W-:Y:S01]  /*7c20*/  MUFU.TANH R113, R7 ;  /* 0x0000000700717308 */ /* 0x0007e20000002400 */
[-C--:B------:R-:W-:Y:S01]  /*7c30*/  FMUL.FTZ R68, R68, R108.reuse ;  /* 0x0000006c44447220 */ /* 0x080fe20000410000 */
[-C--:B------:R-:W-:Y:S01]  /*7c40*/  FMUL.FTZ R53, R53, R108.reuse ;  /* 0x0000006c35357220 */ /* 0x080fe20000410000 */
[-C--:B------:R-:W-:Y:S01]  /*7c50*/  FMUL.FTZ R102, R103, R108.reuse ;  /* 0x0000006c67667220 */ /* 0x080fe20000410000 */
[----:B------:R-:W-:Y:S01]  /*7c60*/  FMUL.FTZ R49, R49, R108 ;  /* 0x0000006c31317220 */ /* 0x000fe20000410000 */
[----:B------:R-:W-:-:S02]  /*7c70*/  VIADD R103, R78, 0x18 ;  /* 0x000000184e677836 */ /* 0x000fc40000000000 */
[-C--:B------:R-:W-:Y:S01]  /*7c80*/  FMUL.FTZ R118, R41, R108.reuse ;  /* 0x0000006c29767220 */ /* 0x080fe20000410000 */
[-C--:B------:R-:W-:Y:S01]  /*7c90*/  FMUL.FTZ R45, R45, R108.reuse ;  /* 0x0000006c2d2d7220 */ /* 0x080fe20000410000 */
[----:B------:R-:W4:Y:S01]  /*7ca0*/  MUFU.TANH R100, R100 ;  /* 0x0000006400647308 */ /* 0x000f220000002400 */
[C---:B------:R-:W-:Y:S02]  /*7cb0*/  VIADD R92, R78.reuse, 0x29 ;  /* 0x000000294e5c7836 */ /* 0x040fe40000000000 */
[-C--:B------:R-:W-:Y:S01]  /*7cc0*/  FMUL.FTZ R37, R37, R108.reuse ;  /* 0x0000006c25257220 */ /* 0x080fe20000410000 */
[----:B------:R-:W-:Y:S02]  /*7cd0*/  VIADD R91, R78, 0x31 ;  /* 0x000000314e5b7836 */ /* 0x000fe40000000000 */
[-C--:B------:R-:W-:Y:S01]  /*7ce0*/  FMUL.FTZ R40, R40, R108.reuse ;  /* 0x0000006c28287220 */ /* 0x080fe20000410000 */
[----:B------:R-:W-:Y:S01]  /*7cf0*/  FMUL.FTZ R44, R44, R108 ;  /* 0x0000006c2c2c7220 */ /* 0x000fe20000410000 */
[----:B------:R-:W-:-:S02]  /*7d00*/  VIADD R90, R78, 0x30 ;  /* 0x000000304e5a7836 */ /* 0x000fc40000000000 */
[----:B------:R-:W-:Y:S01]  /*7d10*/  FMUL.FTZ R115, R36, R108 ;  /* 0x0000006c24737220 */ /* 0x000fe20000410000 */
[----:B------:R-:W4:Y:S01]  /*7d20*/  MUFU.TANH R101, R101 ;  /* 0x0000006500657308 */ /* 0x000f220000002400 */
[C---:B------:R-:W-:Y:S01]  /*7d30*/  VIADD R88, R78.reuse, 0x39 ;  /* 0x000000394e587836 */ /* 0x040fe20000000000 */
[C---:B---3--:R-:W-:Y:S03]  /*7d40*/  HMMA.16816.F32 R4, R80.reuse, R96, RZ ;  /* 0x000000605004723c */ /* 0x048fe600000018ff */
[----:B------:R-:W-:Y:S01]  /*7d50*/  VIADD R77, R78, 0x41 ;  /* 0x000000414e4d7836 */ /* 0x000fe20000000000 */
[----:B------:R-:W-:Y:S01]  /*7d60*/  ISETP.GE.AND P5, PT, R48, R159, PT ;  /* 0x0000009f3000720c */ /* 0x000fe20003fa6270 */
[----:B------:R-:W-:Y:S01]  /*7d70*/  VIADD R79, R78, 0x40 ;  /* 0x000000404e4f7836 */ /* 0x000fe20000000000 */
[----:B------:R-:W-:Y:S01]  /*7d80*/  ISETP.GE.AND P2, PT, R48, R153, PT ;  /* 0x000000993000720c */ /* 0x000fe20003f46270 */
[C---:B------:R-:W-:Y:S01]  /*7d90*/  VIADD R61, R78.reuse, 0x51 ;  /* 0x000000514e3d7836 */ /* 0x040fe20000000000 */
[----:B------:R-:W3:Y:S01]  /*7da0*/  MUFU.TANH R24, R24 ;  /* 0x0000001800187308 */ /* 0x000ee20000002400 */
[C---:B------:R-:W-:Y:S01]  /*7db0*/  VIADD R89, R78.reuse, 0x38 ;  /* 0x000000384e597836 */ /* 0x040fe20000000000 */
[----:B------:R-:W-:Y:S01]  /*7dc0*/  HMMA.16816.F32 R80, R80, R98, RZ ;  /* 0x000000625050723c */ /* 0x000fe200000018ff */
[----:B------:R2:W4:Y:S01]  /*7dd0*/  LDSM.16.M88.4 R96, [R111+0x2800] ;  /* 0x002800006f60783b */ /* 0x0005220000000200 */
[----:B------:R-:W-:Y:S01]  /*7de0*/  VIADD R62, R78, 0x50 ;  /* 0x000000504e3e7836 */ /* 0x000fe20000000000 */
[----:B------:R-:W-:Y:S01]  /*7df0*/  ISETP.GT.AND P1, PT, R158, R48, PT ;  /* 0x000000309e00720c */ /* 0x000fe20003f24270 */
[----:B------:R-:W-:-:S02]  /*7e00*/  VIADD R48, R78, 0x60 ;  /* 0x000000604e307836 */ /* 0x000fc40000000000 */
[-C--:B------:R-:W-:Y:S01]  /*7e10*/  FMUL.FTZ R26, R26, R108.reuse ;  /* 0x0000006c1a1a7220 */ /* 0x080fe20000410000 */
[----:B------:R-:W3:Y:S01]  /*7e20*/  MUFU.TANH R25, R25 ;  /* 0x0000001900197308 */ /* 0x000ee20000002400 */
[C---:B------:R-:W-:Y:S02]  /*7e30*/  VIADD R36, R78.reuse, 0x71 ;  /* 0x000000714e247836 */ /* 0x040fe40000000000 */
[-C--:B------:R-:W-:Y:S01]  /*7e40*/  FMUL.FTZ R27, R27, R108.reuse ;  /* 0x0000006c1b1b7220 */ /* 0x080fe20000410000 */
[----:B------:R-:W-:Y:S02]  /*7e50*/  VIADD R41, R78, 0x69 ;  /* 0x000000694e297836 */ /* 0x000fe40000000000 */
[-C--:B------:R-:W-:Y:S01]  /*7e60*/  FMUL.FTZ R22, R22, R108.reuse ;  /* 0x0000006c16167220 */ /* 0x080fe20000410000 */
[----:B------:R-:W-:Y:S01]  /*7e70*/  FMUL.FTZ R23, R23, R108 ;  /* 0x0000006c17177220 */ /* 0x000fe20000410000 */
[----:B-1----:R-:W-:Y:S05]  /*7e80*/  HMMA.16816.F32 R4, R12, R72, R4 ;  /* 0x000000480c04723c */ /* 0x002fea0000001804 */
[C---:B------:R-:W-:Y:S01]  /*7e90*/  VIADD R72, R78.reuse, 0x11 ;  /* 0x000000114e487836 */ /* 0x040fe20000000000 */
[----:B------:R-:W1:Y:S01]  /*7ea0*/  MUFU.TANH R20, R20 ;  /* 0x0000001400147308 */ /* 0x000e620000002400 */
[----:B------:R-:W-:-:S02]  /*7eb0*/  VIADD R73, R78, 0x49 ;  /* 0x000000494e497836 */ /* 0x000fc40000000000 */
[-C--:B------:R-:W-:Y:S01]  /*7ec0*/  FMUL.FTZ R19, R19, R108.reuse ;  /* 0x0000006c13137220 */ /* 0x080fe20000410000 */
[-C--:B------:R-:W-:Y:S01]  /*7ed0*/  FMUL.FTZ R18, R18, R108.reuse ;  /* 0x0000006c12127220 */ /* 0x080fe20000410000 */
[-C--:B------:R-:W-:Y:S01]  /*7ee0*/  FMUL.FTZ R71, R71, R108.reuse ;  /* 0x0000006c47477220 */ /* 0x080fe20000410000 */
[-C--:B------:R-:W-:Y:S01]  /*7ef0*/  FMUL.FTZ R67, R67, R108.reuse ;  /* 0x0000006c43437220 */ /* 0x080fe20000410000 */
[C---:B------:R-:W-:Y:S03]  /*7f00*/  HMMA.16816.F32 R80, R12.reuse, R74, R80 ;  /* 0x0000004a0c50723c */ /* 0x040fe60000001850 */
[C---:B------:R-:W-:Y:S01]  /*7f10*/  VIADD R74, R78.reuse, 0x9 ;  /* 0x000000094e4a7836 */ /* 0x040fe20000000000 */
[----:B------:R-:W1:Y:S01]  /*7f20*/  MUFU.TANH R21, R21 ;  /* 0x0000001500157308 */ /* 0x000e620000002400 */
[----:B------:R-:W-:Y:S01]  /*7f30*/  VIADD R75, R78, 0x48 ;  /* 0x000000484e4b7836 */ /* 0x000fe20000000000 */
[----:B--2---:R-:W-:Y:S01]  /*7f40*/  FSEL R111, R105, -INF , !P6 ;  /* 0xff800000696f7808 */ /* 0x004fe20007000000 */
[----:B------:R-:W-:Y:S01]  /*7f50*/  FMUL.FTZ R55, R55, R108 ;  /* 0x0000006c37377220 */ /* 0x000fe20000410000 */
[----:B------:R-:W-:Y:S01]  /*7f60*/  ISETP.GT.AND P6, PT, R160, R72, PT ;  /* 0x00000048a000720c */ /* 0x000fe20003fc4270 */
        /* <DEDUP_REMOVED lines=13> */
[----:B------:R-:W-:Y:S01]  /*8040*/  FMUL.FTZ R83, R83, R108 ;  /* 0x0000006c53537220 */ /* 0x000fe20000410000 */
[----:B----4-:R-:W-:Y:S03]  /*8050*/  HMMA.16816.F32 R28, R12, R98, R28 ;  /* 0x000000620c1c723c */ /* 0x010fe6000000181c */
[----:B------:R-:W-:Y:S01]  /*8060*/  VIADD R99, R78, 0x19 ;  /* 0x000000194e637836 */ /* 0x000fe20000000000 */
[----:B------:R-:W-:-:S04]  /*8070*/  DEPBAR.LE SB0, 0x0 ;  /* 0x000080000000791a */ /* 0x000fc80000000000 */
[----:B------:R-:W4:Y:S01]  /*8080*/  MUFU.TANH R69, R69 ;  /* 0x0000004500457308 */ /* 0x000f220000002400 */
[C---:B------:R-:W-:Y:S01]  /*8090*/  VIADD R98, R78.reuse, 0x20 ;  /* 0x000000204e627836 */ /* 0x040fe20000000000 */
[----:B------:R-:W-:Y:S05]  /*80a0*/  HMMA.16816.F32 R32, R12, R96, R32 ;  /* 0x000000600c20723c */ /* 0x000fea0000001820 */
[----:B------:R-:W-:Y:S01]  /*80b0*/  VIADD R13, R78, 0x8 ;  /* 0x000000084e0d7836 */ /* 0x000fe20000000000 */
[----:B------:R-:W-:Y:S01]  /*80c0*/  FSEL R12, R104, -INF , !P0 ;  /* 0xff800000680c7808 */ /* 0x000fe20004000000 */
[----:B------:R-:W-:Y:S01]  /*80d0*/  VIADD R14, R78, 0x10 ;  /* 0x000000104e0e7836 */ /* 0x000fe20000000000 */
[----:B------:R-:W-:Y:S01]  /*80e0*/  ISETP.GT.AND P0, PT, R160, R74, PT ;  /* 0x0000004aa000720c */ /* 0x000fe20003f04270 */
[----:B------:R-:W-:Y:S01]  /*80f0*/  VIADD R97, R78, 0x21 ;  /* 0x000000214e617836 */ /* 0x000fe20000000000 */
[----:B------:R-:W4:Y:S01]  /*8100*/  MUFU.TANH R65, R65 ;  /* 0x0000004100417308 */ /* 0x000f220000002400 */
[----:B------:R-:W-:Y:S01]  /*8110*/  ISETP.GT.AND P3, PT, R160, R13, PT ;  /* 0x0000000da000720c */ /* 0x000fe20003f64270 */
[----:B------:R-:W-:Y:S01]  /*8120*/  VIADD R96, R78, 0x28 ;  /* 0x000000284e607836 */ /* 0x000fe20000000000 */
[----:B------:R-:W-:Y:S01]  /*8130*/  FSEL R12, R12, -INF , !P4 ;  /* 0xff8000000c0c7808 */ /* 0x000fe20006000000 */
[----:B------:R-:W-:Y:S01]  /*8140*/  VIADD R15, R78, 0x78 ;  /* 0x000000784e0f7836 */ /* 0x000fe20000000000 */
[----:B------:R-:W-:Y:S01]  /*8150*/  ISETP.GT.AND P4, PT, R160, R14, PT ;  /* 0x0000000ea000720c */ /* 0x000fe20003f84270 */
[-C--:B------:R-:W-:Y:S01]  /*8160*/  FMUL.FTZ R30, R30, R108.reuse ;  /* 0x0000006c1e1e7220 */ /* 0x080fe20000410000 */
[----:B------:R-:W-:Y:S01]  /*8170*/  FSEL R110, R100, -INF , !P3 ;  /* 0xff800000646e7808 */ /* 0x000fe20005800000 */
[----:B------:R-:W4:Y:S01]  /*8180*/  MUFU.TANH R64, R64 ;  /* 0x0000004000407308 */ /* 0x000f220000002400 */
[----:B------:R-:W-:Y:S01]  /*8190*/  ISETP.GT.AND P3, PT, R160, R103, PT ;  /* 0x00000067a000720c */ /* 0x000fe20003f64270 */
[----:B------:R-:W-:Y:S01]  /*81a0*/  FMUL.FTZ R31, R31, R108 ;  /* 0x0000006c1f1f7220 */ /* 0x000fe20000410000 */
[----:B------:R-:W-:-:S02]  /*81b0*/  FSEL R105, R101, -INF , !P0 ;  /* 0xff80000065697808 */ /* 0x000fc40004000000 */
[----:B------:R-:W-:Y:S01]  /*81c0*/  ISETP.GT.AND P0, PT, R160, R99, PT ;  /* 0x00000063a000720c */ /* 0x000fe20003f04270 */
[-C--:B------:R-:W-:Y:S01]  /*81d0*/  FMUL.FTZ R33, R33, R108.reuse ;  /* 0x0000006c21217220 */ /* 0x080fe20000410000 */
[----:B---3--:R-:W-:Y:S01]  /*81e0*/  FSEL R104, R24, -INF , !P4 ;  /* 0xff80000018687808 */ /* 0x008fe20006000000 */
[----:B------:R3:W4:Y:S01]  /*81f0*/  MUFU.TANH R106, R53 ;  /* 0x00000035006a7308 */ /* 0x0007220000002400 */
[----:B------:R-:W-:Y:S01]  /*8200*/  FSEL R101, R25, -INF , !P6 ;  /* 0xff80000019657808 */ /* 0x000fe20007000000 */
[----:B------:R-:W-:Y:S01]  /*8210*/  FMUL.FTZ R25, R28, R108 ;  /* 0x0000006c1c197220 */ /* 0x000fe20000410000 */
[----:B------:R-:W-:Y:S01]  /*8220*/  ISETP.GT.AND P4, PT, R160, R98, PT ;  /* 0x00000062a000720c */ /* 0x000fe20003f84270 */
[-C--:B------:R-:W-:Y:S01]  /*8230*/  FMUL.FTZ R32, R32, R108.reuse ;  /* 0x0000006c20207220 */ /* 0x080fe20000410000 */
[----:B------:R-:W-:Y:S01]  /*8240*/  ISETP.GT.AND P6, PT, R160, R97, PT ;  /* 0x00000061a000720c */ /* 0x000fe20003fc4270 */
[-C--:B------:R-:W-:Y:S01]  /*8250*/  FMUL.FTZ R28, R29, R108.reuse ;  /* 0x0000006c1d1c7220 */ /* 0x080fe20000410000 */
[----:B-1----:R-:W-:Y:S01]  /*8260*/  FSEL R100, R20, -INF , !P3 ;  /* 0xff80000014647808 */ /* 0x002fe20005800000 */
[----:B------:R1:W1:Y:S01]  /*8270*/  MUFU.TANH R170, R49 ;  /* 0x0000003100aa7308 */ /* 0x0002620000002400 */
[----:B------:R-:W-:Y:S01]  /*8280*/  FSEL R20, R21, -INF , !P0 ;  /* 0xff80000015147808 */ /* 0x000fe20004000000 */
[-C--:B------:R-:W-:Y:S01]  /*8290*/  FMUL.FTZ R35, R35, R108.reuse ;  /* 0x0000006c23237220 */ /* 0x080fe20000410000 */
[----:B--2---:R-:W-:Y:S01]  /*82a0*/  FSEL R186, R16, -INF , !P4 ;  /* 0xff80000010ba7808 */ /* 0x004fe20006000000 */
[----:B------:R-:W-:Y:S01]  /*82b0*/  FMUL.FTZ R34, R34, R108 ;  /* 0x0000006c22227220 */ /* 0x000fe20000410000 */
[----:B------:R-:W-:-:S02]  /*82c0*/  ISETP.GT.AND P0, PT, R160, R92, PT ;  /* 0x0000005ca000720c */ /* 0x000fc40003f04270 */
[----:B------:R-:W-:Y:S01]  /*82d0*/  FSEL R16, R17, -INF , !P6 ;  /* 0xff80000011107808 */ /* 0x000fe20007000000 */
[----:B------:R-:W2:Y:S01]  /*82e0*/  MUFU.TANH R68, R68 ;  /* 0x0000004400447308 */ /* 0x000ea20000002400 */
[----:B------:R-:W-:Y:S01]  /*82f0*/  ISETP.GT.AND P6, PT, R160, R91, PT ;  /* 0x0000005ba000720c */ /* 0x000fe20003fc4270 */
[----:B---3--:R-:W-:Y:S01]  /*8300*/  VIADD R53, R78, 0x58 ;  /* 0x000000584e357836 */ /* 0x008fe20000000000 */
[----:B----4-:R-:W-:Y:S01]  /*8310*/  FSEL R24, R69, -INF , !P0 ;  /* 0xff80000045187808 */ /* 0x010fe20004000000 */
[----:B------:R-:W-:Y:S01]  /*8320*/  FMUL.FTZ R17, R81, R108 ;  /* 0x0000006c51117220 */ /* 0x000fe20000410000 */
[C---:B------:R-:W-:Y:S02]  /*8330*/  ISETP.GT.AND P4, PT, R160.reuse, R90, PT ;  /* 0x0000005aa000720c */ /* 0x040fe40003f84270 */
[----:B------:R-:W-:Y:S01]  /*8340*/  ISETP.GT.AND P0, PT, R160, R88, PT ;  /* 0x00000058a000720c */ /* 0x000fe20003f04270 */
[----:B------:R-:W3:Y:S01]  /*8350*/  MUFU.TANH R107, R107 ;  /* 0x0000006b006b7308 */ /* 0x000ee20000002400 */
[----:B------:R-:W-:Y:S01]  /*8360*/  FSEL R176, R65, -INF , !P6 ;  /* 0xff80000041b07808 */ /* 0x000fe20007000000 */
[----:B-1----:R-:W-:Y:S01]  /*8370*/  VIADD R49, R78, 0x59 ;  /* 0x000000594e317836 */ /* 0x002fe20000000000 */
[----:B------:R-:W-:-:S02]  /*8380*/  ISETP.GT.AND P6, PT, R160, R77, PT ;  /* 0x0000004da000720c */ /* 0x000fc40003fc4270 */
[----:B------:R-:W-:Y:S02]  /*8390*/  ISETP.GT.AND P3, PT, R160, R96, PT ;  /* 0x00000060a000720c */ /* 0x000fe40003f64270 */
[----:B------:R-:W-:Y:S01]  /*83a0*/  FSEL R178, R64, -INF , !P4 ;  /* 0xff80000040b27808 */ /* 0x000fe20006000000 */
[----:B------:R1:W4:Y:S01]  /*83b0*/  MUFU.TANH R162, R45 ;  /* 0x0000002d00a27308 */ /* 0x0003220000002400 */
[----:B------:R-:W-:Y:S02]  /*83c0*/  FSEL R134, R106, -INF , !P0 ;  /* 0xff8000006a867808 */ /* 0x000fe40004000000 */
[C---:B------:R-:W-:Y:S02]  /*83d0*/  ISETP.GT.AND P4, PT, R160.reuse, R79, PT ;  /* 0x0000004fa000720c */ /* 0x040fe40003f84270 */
[----:B------:R-:W-:Y:S02]  /*83e0*/  ISETP.GT.AND P0, PT, R160, R73, PT ;  /* 0x00000049a000720c */ /* 0x000fe40003f04270 */
[----:B------:R-:W-:Y:S01]  /*83f0*/  FSEL R170, R170, -INF , !P6 ;  /* 0xff800000aaaa7808 */ /* 0x000fe20007000000 */
[----:B------:R-:W4:Y:S01]  /*8400*/  MUFU.TANH R118, R118 ;  /* 0x0000007600767308 */ /* 0x000f220000002400 */
[----:B--2---:R-:W-:-:S02]  /*8410*/  FSEL R184, R68, -INF , !P3 ;  /* 0xff80000044b87808 */ /* 0x004fc40005800000 */
[C---:B------:R-:W-:Y:S02]  /*8420*/  ISETP.GT.AND P6, PT, R160.reuse, R61, PT ;  /* 0x0000003da000720c */ /* 0x040fe40003fc4270 */
[C---:B------:R-:W-:Y:S02]  /*8430*/  ISETP.GT.AND P3, PT, R160.reuse, R89, PT ;  /* 0x00000059a000720c */ /* 0x040fe40003f64270 */
[----:B---3--:R-:W-:Y:S01]  /*8440*/  FSEL R107, R107, -INF , !P4 ;  /* 0xff8000006b6b7808 */ /* 0x008fe20006000000 */
[----:B------:R-:W2:Y:S01]  /*8450*/  MUFU.TANH R76, R76 ;  /* 0x0000004c004c7308 */ /* 0x000ea20000002400 */
[----:B------:R-:W-:Y:S01]  /*8460*/  ISETP.GT.AND P4, PT, R160, R62, PT ;  /* 0x0000003ea000720c */ /* 0x000fe20003f84270 */
[----:B-1----:R-:W-:Y:S01]  /*8470*/  VIADD R45, R78, 0x61 ;  /* 0x000000614e2d7836 */ /* 0x002fe20000000000 */
[----:B----4-:R-:W-:Y:S02]  /*8480*/  FSEL R162, R162, -INF , !P0 ;  /* 0xff800000a2a27808 */ /* 0x010fe40004000000 */
[----:B------:R-:W-:-:S03]  /*8490*/  ISETP.GT.AND P0, PT, R160, R49, PT ;  /* 0x00000031a000720c */ /* 0x000fc60003f04270 */
[----:B------:R1:W-:Y:S01]  /*84a0*/  MUFU.TANH R21, R25 ;  /* 0x0000001900157308 */ /* 0x0003e20000002400 */
[----:B------:R-:W-:Y:S02]  /*84b0*/  FSEL R118, R118, -INF , !P6 ;  /* 0xff80000076767808 */ /* 0x000fe40007000000 */
[----:B------:R-:W-:-:S05]  /*84c0*/  ISETP.GT.AND P6, PT, R160, R45, PT ;  /* 0x0000002da000720c */ /* 0x000fca0003fc4270 */
[----:B------:R-:W3:Y:S01]  /*84d0*/  MUFU.TANH R114, R40 ;  /* 0x0000002800727308 */ /* 0x000ee20000002400 */
[----:B--2---:R-:W-:Y:S02]  /*84e0*/  FSEL R166, R76, -INF , !P3 ;  /* 0xff8000004ca67808 */ /* 0x004fe40005800000 */
[----:B------:R-:W-:-:S05]  /*84f0*/  ISETP.GT.AND P3, PT, R160, R75, PT ;  /* 0x0000004ba000720c */ /* 0x000fca0003f64270 */
[----:B------:R-:W2:Y:S01]  /*8500*/  MUFU.TANH R37, R37 ;  /* 0x0000002500257308 */ /* 0x000ea20000002400 */
[-C--:B-1----:R-:W-:Y:S01]  /*8510*/  FMUL.FTZ R25, R4, R108.reuse ;  /* 0x0000006c04197220 */ /* 0x082fe20000410000 */
[-C--:B------:R-:W-:Y:S01]  /*8520*/  FMUL.FTZ R4, R5, R108.reuse ;  /* 0x0000006c05047220 */ /* 0x080fe20000410000 */
[----:B------:R-:W-:-:S05]  /*8530*/  FMUL.FTZ R5, R80, R108 ;  /* 0x0000006c50057220 */ /* 0x000fca0000410000 */
[----:B------:R-:W1:Y:S01]  /*8540*/  MUFU.TANH R33, R33 ;  /* 0x0000002100217308 */ /* 0x000e620000002400 */
[----:B---3--:R-:W-:Y:S01]  /*8550*/  FSEL R114, R114, -INF , !P4 ;  /* 0xff80000072727808 */ /* 0x008fe20006000000 */
[----:B------:R-:W-:Y:S01]  /*8560*/  VIADD R40, R78, 0x70 ;  /* 0x000000704e287836 */ /* 0x000fe20000000000 */
[----:B------:R-:W-:-:S05]  /*8570*/  ISETP.GT.AND P4, PT, R160, R48, PT ;  /* 0x00000030a000720c */ /* 0x000fca0003f84270 */
[----:B------:R-:W3:Y:S01]  /*8580*/  MUFU.TANH R164, R44 ;  /* 0x0000002c00a47308 */ /* 0x000ee20000002400 */
[----:B--2---:R-:W-:Y:S02]  /*8590*/  FSEL R69, R37, -INF , !P0 ;  /* 0xff80000025457808 */ /* 0x004fe40004000000 */
[----:B------:R-:W-:-:S05]  /*85a0*/  ISETP.GT.AND P0, PT, R160, R41, PT ;  /* 0x00000029a000720c */ /* 0x000fca0003f04270 */
[----:B------:R-:W2:Y:S01]  /*85b0*/  MUFU.TANH R32, R32 ;  /* 0x0000002000207308 */ /* 0x000ea20000002400 */
[----:B-1----:R-:W-:Y:S02]  /*85c0*/  FSEL R37, R33, -INF , !P6 ;  /* 0xff80000021257808 */ /* 0x002fe40007000000 */
[----:B------:R-:W-:-:S05]  /*85d0*/  ISETP.GT.AND P6, PT, R160, R36, PT ;  /* 0x00000024a000720c */ /* 0x000fca0003fc4270 */
        /* <DEDUP_REMOVED lines=8> */
[----:B-1----:R-:W-:-:S07]  /*8660*/  FSEL R32, R4, -INF , !P6 ;  /* 0xff80000004207808 */ /* 0x002fce0007000000 */
[----:B------:R-:W1:Y:S01]  /*8670*/  MUFU.TANH R28, R28 ;  /* 0x0000001c001c7308 */ /* 0x000e620000002400 */
[----:B---3--:R-:W-:Y:S02]  /*8680*/  FSEL R106, R115, -INF , !P3 ;  /* 0xff800000736a7808 */ /* 0x008fe40005800000 */
[----:B------:R-:W-:-:S05]  /*8690*/  ISETP.GT.AND P3, PT, R160, R44, PT ;  /* 0x0000002ca000720c */ /* 0x000fca0003f64270 */
[----:B------:R-:W3:Y:S01]  /*86a0*/  MUFU.TANH R5, R5 ;  /* 0x0000000500057308 */ /* 0x000ee20000002400 */
[----:B------:R-:W-:Y:S01]  /*86b0*/  FSEL R29, R21, -INF , !P3 ;  /* 0xff800000151d7808 */ /* 0x000fe20005800000 */
[----:B------:R-:W-:Y:S01]  /*86c0*/  VIADD R21, R78, 0x79 ;  /* 0x000000794e157836 */ /* 0x000fe20000000000 */
[----:B--2---:R-:W-:Y:S02]  /*86d0*/  FSEL R25, R25, -INF , !P4 ;  /* 0xff80000019197808 */ /* 0x004fe40006000000 */
[C---:B------:R-:W-:Y:S02]  /*86e0*/  ISETP.GT.AND P4, PT, R160.reuse, R15, PT ;  /* 0x0000000fa000720c */ /* 0x040fe40003f84270 */
[----:B------:R-:W-:Y:S01]  /*86f0*/  ISETP.GT.AND P6, PT, R160, R21, PT ;  /* 0x00000015a000720c */ /* 0x000fe20003fc4270 */
[----:B------:R-:W2:Y:S01]  /*8700*/  MUFU.TANH R17, R17 ;  /* 0x0000001100117308 */ /* 0x000ea20000002400 */
[----:B------:R-:W-:Y:S02]  /*8710*/  ISETP.GE.AND P3, PT, R78, R153, PT ;  /* 0x000000994e00720c */ /* 0x000fe40003f66270 */
[----:B-1----:R-:W-:-:S02]  /*8720*/  FSEL R28, R28, -INF , !P0 ;  /* 0xff8000001c1c7808 */ /* 0x002fc40004000000 */
[----:B------:R-:W-:Y:S02]  /*8730*/  ISETP.GT.AND P0, PT, R158, R78, PT ;  /* 0x0000004e9e00720c */ /* 0x000fe40003f04270 */
[----:B------:R-:W-:Y:S01]  /*8740*/  VIMNMX R160, PT, PT, RZ, R160, !PT ;  /* 0x000000a0ffa07248 */ /* 0x000fe20007fe0100 */
[----:B------:R-:W1:Y:S01]  /*8750*/  MUFU.TANH R109, R109 ;  /* 0x0000006d006d7308 */ /* 0x000e620000002400 */
[----:B---3--:R-:W-:Y:S02]  /*8760*/  FSEL R33, R5, -INF , !P4 ;  /* 0xff80000005217808 */ /* 0x008fe40006000000 */
[----:B------:R-:W-:Y:S02]  /*8770*/  FSEL R5, R112, -INF , !P0 ;  /* 0xff80000070057808 */ /* 0x000fe40004000000 */
[----:B------:R-:W-:-:S03]  /*8780*/  ISETP.GT.AND P0, PT, R158, R13, PT ;  /* 0x0000000d9e00720c */ /* 0x000fc60003f04270 */
[----:B------:R3:W4:Y:S01]  /*8790*/  MUFU.TANH R4, R102 ;  /* 0x0000006600047308 */ /* 0x0007220000002400 */
[----:B------:R-:W-:Y:S02]  /*87a0*/  ISETP.GE.AND P4, PT, R13, R159, PT ;  /* 0x0000009f0d00720c */ /* 0x000fe40003f86270 */
[----:B--2---:R-:W-:Y:S02]  /*87b0*/  FSEL R17, R17, -INF , !P6 ;  /* 0xff80000011117808 */ /* 0x004fe40007000000 */
[-C--:B------:R-:W-:Y:S02]  /*87c0*/  ISETP.GE.AND P6, PT, R13, R153.reuse, PT ;  /* 0x000000990d00720c */ /* 0x080fe40003fc6270 */
[----:B------:R-:W-:Y:S01]  /*87d0*/  FSEL R13, R111, -INF , !P5 ;  /* 0xff8000006f0d7808 */ /* 0x000fe20006800000 */
[----:B------:R-:W2:Y:S01]  /*87e0*/  MUFU.TANH R26, R26 ;  /* 0x0000001a001a7308 */ /* 0x000ea20000002400 */
[----:B------:R-:W-:Y:S02]  /*87f0*/  ISETP.GE.AND P5, PT, R74, R153, PT ;  /* 0x000000994a00720c */ /* 0x000fe40003fa6270 */
[----:B-1----:R-:W-:-:S02]  /*8800*/  FSEL R78, R109, -INF , !P0 ;  /* 0xff8000006d4e7808 */ /* 0x002fc40004000000 */
[----:B------:R-:W-:Y:S02]  /*8810*/  ISETP.GT.AND P0, PT, R158, R14, PT ;  /* 0x0000000e9e00720c */ /* 0x000fe40003f04270 */
[----:B------:R-:W-:Y:S01]  /*8820*/  FSEL R5, R5, -INF , !P3 ;  /* 0xff80000005057808 */ /* 0x000fe20005800000 */
[----:B------:R-:W1:Y:S01]  /*8830*/  MUFU.TANH R27, R27 ;  /* 0x0000001b001b7308 */ /* 0x000e620000002400 */
[----:B------:R-:W-:Y:S02]  /*8840*/  ISETP.GE.AND P3, PT, R74, R159, PT ;  /* 0x0000009f4a00720c */ /* 0x000fe40003f66270 */
[----:B---3--:R-:W-:Y:S02]  /*8850*/  FSEL R102, R113, -INF , !P1 ;  /* 0xff80000071667808 */ /* 0x008fe40004800000 */
[----:B------:R-:W-:Y:S02]  /*8860*/  ISETP.GT.AND P1, PT, R158, R74, PT ;  /* 0x0000004a9e00720c */ /* 0x000fe40003f24270 */
[----:B------:R-:W-:Y:S01]  /*8870*/  FSEL R102, R102, -INF , !P2 ;  /* 0xff80000066667808 */ /* 0x000fe20005000000 */
[----:B------:R-:W3:Y:S01]  /*8880*/  MUFU.TANH R22, R22 ;  /* 0x0000001600167308 */ /* 0x000ee20000002400 */
[----:B----4-:R-:W-:-:S02]  /*8890*/  FSEL R4, R4, -INF , !P1 ;  /* 0xff80000004047808 */ /* 0x010fc40004800000 */
[----:B------:R-:W-:Y:S02]  /*88a0*/  ISETP.GT.AND P1, PT, R158, R72, PT ;  /* 0x000000489e00720c */ /* 0x000fe40003f24270 */
[----:B------:R-:W-:Y:S02]  /*88b0*/  ISETP.GE.AND P2, PT, R14, R159, PT ;  /* 0x0000009f0e00720c */ /* 0x000fe40003f46270 */
[----:B------:R-:W-:Y:S01]  /*88c0*/  FSEL R74, R110, -INF , !P4 ;  /* 0xff8000006e4a7808 */ /* 0x000fe20006000000 */
[----:B------:R-:W4:Y:S01]  /*88d0*/  MUFU.TANH R23, R23 ;  /* 0x0000001700177308 */ /* 0x000f220000002400 */
[----:B------:R-:W-:Y:S02]  /*88e0*/  FSEL R76, R4, -INF , !P5 ;  /* 0xff800000044c7808 */ /* 0x000fe40006800000 */
[----:B--2---:R-:W-:Y:S02]  /*88f0*/  FSEL R26, R26, -INF , !P0 ;  /* 0xff8000001a1a7808 */ /* 0x004fe40004000000 */
[----:B------:R-:W-:-:S02]  /*8900*/  ISETP.GE.AND P4, PT, R14, R153, PT ;  /* 0x000000990e00720c */ /* 0x000fc40003f86270 */
[----:B------:R-:W-:Y:S01]  /*8910*/  FSEL R78, R78, -INF , !P6 ;  /* 0xff8000004e4e7808 */ /* 0x000fe20007000000 */
[----:B------:R-:W2:Y:S01]  /*8920*/  MUFU.TANH R19, R19 ;  /* 0x0000001300137308 */ /* 0x000ea20000002400 */
[----:B------:R-:W-:Y:S02]  /*8930*/  ISETP.GT.AND P0, PT, R158, R103, PT ;  /* 0x000000679e00720c */ /* 0x000fe40003f04270 */
[----:B-1----:R-:W-:Y:S02]  /*8940*/  FSEL R4, R27, -INF , !P1 ;  /* 0xff8000001b047808 */ /* 0x002fe40004800000 */
[----:B------:R-:W-:Y:S02]  /*8950*/  ISETP.GE.AND P6, PT, R72, R159, PT ;  /* 0x0000009f4800720c */ /* 0x000fe40003fc6270 */
[----:B------:R-:W-:Y:S01]  /*8960*/  FSEL R14, R105, -INF , !P3 ;  /* 0xff800000690e7808 */ /* 0x000fe20005800000 */
[----:B------:R-:W1:Y:S01]  /*8970*/  MUFU.TANH R18, R18 ;  /* 0x0000001200127308 */ /* 0x000e620000002400 */
[----:B------:R-:W-:-:S02]  /*8980*/  ISETP.GT.AND P1, PT, R158, R99, PT ;  /* 0x000000639e00720c */ /* 0x000fc40003f24270 */
[-C--:B------:R-:W-:Y:S02]  /*8990*/  ISETP.GE.AND P3, PT, R72, R153.reuse, PT ;  /* 0x000000994800720c */ /* 0x080fe40003f66270 */
[----:B------:R-:W-:Y:S02]  /*89a0*/  FSEL R72, R104, -INF , !P2 ;  /* 0xff80000068487808 */ /* 0x000fe40005000000 */
[----:B------:R-:W-:Y:S01]  /*89b0*/  ISETP.GE.AND P2, PT, R103, R153, PT ;  /* 0x000000996700720c */ /* 0x000fe20003f46270 */
[----:B------:R-:W-:Y:S01]  /*89c0*/  MUFU.TANH R46, R46 ;  /* 0x0000002e002e7308 */ /* 0x000fe20000002400 */
[----:B------:R-:W-:Y:S01]  /*89d0*/  FSEL R80, R26, -INF , !P4 ;  /* 0xff8000001a507808 */ /* 0x000fe20006000000 */
[----:B------:R-:W-:Y:S01]  /*89e0*/  FMUL.FTZ R26, R70, R108 ;  /* 0x0000006c461a7220 */ /* 0x000fe20000410000 */
[----:B---3--:R-:W-:Y:S02]  /*89f0*/  FSEL R22, R22, -INF , !P0 ;  /* 0xff80000016167808 */ /* 0x008fe40004000000 */
[----:B------:R-:W-:-:S02]  /*8a00*/  ISETP.GE.AND P4, PT, R99, R159, PT ;  /* 0x0000009f6300720c */ /* 0x000fc40003f86270 */
[----:B------:R-:W-:Y:S01]  /*8a10*/  FSEL R68, R101, -INF , !P6 ;  /* 0xff80000065447808 */ /* 0x000fe20007000000 */
[----:B------:R-:W-:Y:S01]  /*8a20*/  MUFU.TANH R26, R26 ;  /* 0x0000001a001a7308 */ /* 0x000fe20000002400 */
[----:B----4-:R-:W-:Y:S02]  /*8a30*/  FSEL R27, R23, -INF , !P1 ;  /* 0xff800000171b7808 */ /* 0x010fe40004800000 */
[----:B------:R-:W-:Y:S02]  /*8a40*/  ISETP.GE.AND P6, PT, R99, R153, PT ;  /* 0x000000996300720c */ /* 0x000fe40003fc6270 */
[----:B------:R-:W-:Y:S02]  /*8a50*/  FSEL R70, R22, -INF , !P2 ;  /* 0xff80000016467808 */ /* 0x000fe40005000000 */
[----:B------:R-:W-:Y:S01]  /*8a60*/  ISETP.GT.AND P1, PT, R158, R97, PT ;  /* 0x000000619e00720c */ /* 0x000fe20003f24270 */
[----:B------:R-:W3:Y:S01]  /*8a70*/  MUFU.TANH R23, R71 ;  /* 0x0000004700177308 */ /* 0x000ee20000002400 */
[----:B------:R-:W-:-:S02]  /*8a80*/  FSEL R22, R20, -INF , !P4 ;  /* 0xff80000014167808 */ /* 0x000fc40006000000 */
[----:B------:R-:W-:Y:S01]  /*8a90*/  FSEL R20, R27, -INF , !P6 ;  /* 0xff8000001b147808 */ /* 0x000fe20007000000 */
[----:B------:R-:W-:Y:S01]  /*8aa0*/  FMUL.FTZ R27, R66, R108 ;  /* 0x0000006c421b7220 */ /* 0x000fe20000410000 */
[----:B--2---:R-:W-:Y:S02]  /*8ab0*/  FSEL R66, R19, -INF , !P1 ;  /* 0xff80000013427808 */ /* 0x004fe40004800000 */
[----:B------:R-:W-:Y:S01]  /*8ac0*/  FSEL R4, R4, -INF , !P3 ;  /* 0xff80000004047808 */ /* 0x000fe20005800000 */
[----:B------:R-:W2:Y:S01]  /*8ad0*/  MUFU.TANH R19, R67 ;  /* 0x0000004300137308 */ /* 0x000ea20000002400 */
[----:B------:R-:W-:Y:S02]  /*8ae0*/  ISETP.GE.AND P3, PT, R98, R159, PT ;  /* 0x0000009f6200720c */ /* 0x000fe40003f66270 */
[C---:B------:R-:W-:Y:S02]  /*8af0*/  ISETP.GT.AND P0, PT, R158.reuse, R98, PT ;  /* 0x000000629e00720c */ /* 0x040fe40003f04270 */
[----:B------:R-:W-:-:S02]  /*8b00*/  ISETP.GT.AND P1, PT, R158, R92, PT ;  /* 0x0000005c9e00720c */ /* 0x000fc40003f24270 */
[----:B------:R-:W-:Y:S01]  /*8b10*/  FSEL R186, R186, -INF , !P3 ;  /* 0xff800000baba7808 */ /* 0x000fe20005800000 */
[----:B------:R-:W4:Y:S01]  /*8b20*/  MUFU.TANH R27, R27 ;  /* 0x0000001b001b7308 */ /* 0x000f220000002400 */
[----:B-1----:R-:W-:Y:S02]  /*8b30*/  FSEL R18, R18, -INF , !P0 ;  /* 0xff80000012127808 */ /* 0x002fe40004000000 */
[C---:B------:R-:W-:Y:S02]  /*8b40*/  ISETP.GE.AND P6, PT, R96.reuse, R159, PT ;  /* 0x0000009f6000720c */ /* 0x040fe40003fc6270 */
[----:B------:R-:W-:Y:S02]  /*8b50*/  ISETP.GE.AND P3, PT, R96, R153, PT ;  /* 0x000000996000720c */ /* 0x000fe40003f66270 */
[----:B------:R-:W-:Y:S01]  /*8b60*/  ISETP.GT.AND P0, PT, R158, R96, PT ;  /* 0x000000609e00720c */ /* 0x000fe20003f04270 */
[----:B------:R-:W-:Y:S01]  /*8b70*/  MUFU.TANH R38, R38 ;  /* 0x0000002600267308 */ /* 0x000fe20000002400 */
[----:B---3--:R-:W-:-:S02]  /*8b80*/  FSEL R96, R23, -INF , !P1 ;  /* 0xff80000017607808 */ /* 0x008fc40004800000 */
[----:B------:R-:W-:Y:S02]  /*8b90*/  ISETP.GT.AND P1, PT, R158, R91, PT ;  /* 0x0000005b9e00720c */ /* 0x000fe40003f24270 */
[----:B------:R-:W-:Y:S02]  /*8ba0*/  ISETP.GE.AND P5, PT, R103, R159, PT ;  /* 0x0000009f6700720c */ /* 0x000fe40003fa6270 */
[----:B--2---:R-:W-:Y:S01]  /*8bb0*/  FSEL R120, R19, -INF , !P1 ;  /* 0xff80000013787808 */ /* 0x004fe20004800000 */
[----:B------:R-:W1:Y:S01]  /*8bc0*/  MUFU.TANH R23, R55 ;  /* 0x0000003700177308 */ /* 0x000e620000002400 */
[----:B------:R-:W-:Y:S02]  /*8bd0*/  FSEL R64, R100, -INF , !P5 ;  /* 0xff80000064407808 */ /* 0x000fe40006800000 */
[----:B------:R-:W-:Y:S02]  /*8be0*/  ISETP.GE.AND P5, PT, R98, R153, PT ;  /* 0x000000996200720c */ /* 0x000fe40003fa6270 */
[----:B------:R-:W-:-:S02]  /*8bf0*/  ISETP.GE.AND P2, PT, R97, R159, PT ;  /* 0x0000009f6100720c */ /* 0x000fc40003f46270 */
[----:B------:R-:W-:Y:S01]  /*8c00*/  FSEL R188, R26, -INF , !P0 ;  /* 0xff8000001abc7808 */ /* 0x000fe20004000000 */
[----:B------:R-:W2:Y:S01]  /*8c10*/  MUFU.TANH R19, R51 ;  /* 0x0000003300137308 */ /* 0x000ea20000002400 */
[----:B------:R-:W-:Y:S02]  /*8c20*/  ISETP.GE.AND P4, PT, R97, R153, PT ;  /* 0x000000996100720c */ /* 0x000fe40003f86270 */
[----:B------:R-:W-:Y:S02]  /*8c30*/  ISETP.GT.AND P0, PT, R158, R90, PT ;  /* 0x0000005a9e00720c */ /* 0x000fe40003f04270 */
[----:B------:R-:W-:Y:S02]  /*8c40*/  FSEL R18, R18, -INF , !P5 ;  /* 0xff80000012127808 */ /* 0x000fe40006800000 */
[----:B------:R-:W-:Y:S01]  /*8c50*/  ISETP.GE.AND P5, PT, R92, R159, PT ;  /* 0x0000009f5c00720c */ /* 0x000fe20003fa6270 */
[----:B------:R-:W3:Y:S01]  /*8c60*/  MUFU.TANH R26, R54 ;  /* 0x00000036001a7308 */ /* 0x000ee20000002400 */
[----:B------:R-:W-:-:S02]  /*8c70*/  FSEL R98, R16, -INF , !P2 ;  /* 0xff80000010627808 */ /* 0x000fc40005000000 */
[----:B------:R-:W-:Y:S02]  /*8c80*/  ISETP.GT.AND P1, PT, R158, R88, PT ;  /* 0x000000589e00720c */ /* 0x000fe40003f24270 */
[----:B------:R-:W-:Y:S02]  /*8c90*/  FSEL R16, R66, -INF , !P4 ;  /* 0xff80000042107808 */ /* 0x000fe40006000000 */
[----:B------:R-:W-:Y:S01]  /*8ca0*/  FSEL R184, R184, -INF , !P6 ;  /* 0xff800000b8b87808 */ /* 0x000fe20007000000 */
[----:B------:R-:W-:Y:S01]  /*8cb0*/  MUFU.TANH R30, R30 ;  /* 0x0000001e001e7308 */ /* 0x000fe20000002400 */
[----:B----4-:R-:W-:Y:S02]  /*8cc0*/  FSEL R182, R27, -INF , !P0 ;  /* 0xff8000001bb67808 */ /* 0x010fe40004000000 */
[C---:B------:R-:W-:Y:S02]  /*8cd0*/  ISETP.GE.AND P4, PT, R90.reuse, R159, PT ;  /* 0x0000009f5a00720c */ /* 0x040fe40003f86270 */
[----:B------:R-:W-:-:S02]  /*8ce0*/  ISETP.GE.AND P6, PT, R90, R153, PT ;  /* 0x000000995a00720c */ /* 0x000fc40003fc6270 */
[----:B------:R-:W-:Y:S01]  /*8cf0*/  FSEL R90, R24, -INF , !P5 ;  /* 0xff800000185a7808 */ /* 0x000fe20006800000 */
[----:B------:R-:W4:Y:S01]  /*8d00*/  MUFU.TANH R27, R50 ;  /* 0x00000032001b7308 */ /* 0x000f220000002400 */
[----:B-1----:R-:W-:Y:S02]  /*8d10*/  FSEL R24, R23, -INF , !P1 ;  /* 0xff80000017187808 */ /* 0x002fe40004800000 */
[C---:B------:R-:W-:Y:S02]  /*8d20*/  ISETP.GT.AND P1, PT, R158.reuse, R77, PT ;  /* 0x0000004d9e00720c */ /* 0x040fe40003f24270 */
[----:B------:R-:W-:Y:S02]  /*8d30*/  ISETP.GT.AND P0, PT, R158, R89, PT ;  /* 0x000000599e00720c */ /* 0x000fe40003f04270 */
[----:B--2---:R-:W-:Y:S01]  /*8d40*/  FSEL R174, R19, -INF , !P1 ;  /* 0xff80000013ae7808 */ /* 0x004fe20004800000 */
[----:B------:R-:W1:Y:S01]  /*8d50*/  MUFU.TANH R23, R47 ;  /* 0x0000002f00177308 */ /* 0x000e620000002400 */
[----:B---3--:R-:W-:-:S02]  /*8d60*/  FSEL R26, R26, -INF , !P0 ;  /* 0xff8000001a1a7808 */ /* 0x008fc40004000000 */
[C---:B------:R-:W-:Y:S02]  /*8d70*/  ISETP.GT.AND P0, PT, R158.reuse, R79, PT ;  /* 0x0000004f9e00720c */ /* 0x040fe40003f04270 */
[----:B------:R-:W-:Y:S02]  /*8d80*/  ISETP.GT.AND P1, PT, R158, R73, PT ;  /* 0x000000499e00720c */ /* 0x000fe40003f24270 */
[----:B------:R-:W-:Y:S01]  /*8d90*/  FSEL R188, R188, -INF , !P3 ;  /* 0xff800000bcbc7808 */ /* 0x000fe20005800000 */
[----:B------:R-:W2:Y:S01]  /*8da0*/  MUFU.TANH R19, R43 ;  /* 0x0000002b00137308 */ /* 0x000ea20000002400 */
[----:B------:R-:W-:Y:S02]  /*8db0*/  ISETP.GE.AND P5, PT, R91, R153, PT ;  /* 0x000000995b00720c */ /* 0x000fe40003fa6270 */
[----:B----4-:R-:W-:Y:S02]  /*8dc0*/  FSEL R180, R27, -INF , !P0 ;  /* 0xff8000001bb47808 */ /* 0x010fe40004000000 */
[----:B------:R-:W-:-:S02]  /*8dd0*/  ISETP.GE.AND P3, PT, R91, R159, PT ;  /* 0x0000009f5b00720c */ /* 0x000fc40003f66270 */
[----:B------:R-:W-:Y:S01]  /*8de0*/  FSEL R120, R120, -INF , !P5 ;  /* 0xff80000078787808 */ /* 0x000fe20006800000 */
[----:B------:R-:W3:Y:S01]  /*8df0*/  MUFU.TANH R27, R42 ;  /* 0x0000002a001b7308 */ /* 0x000ee20000002400 */
[----:B------:R-:W-:Y:S02]  /*8e00*/  FSEL R176, R176, -INF , !P3 ;  /* 0xff800000b0b07808 */ /* 0x000fe40005800000 */
[----:B-1----:R-:W-:Y:S02]  /*8e10*/  FSEL R168, R23, -INF , !P1 ;  /* 0xff80000017a87808 */ /* 0x002fe40004800000 */
[----:B------:R-:W-:Y:S02]  /*8e20*/  ISETP.GT.AND P1, PT, R158, R61, PT ;  /* 0x0000003d9e00720c */ /* 0x000fe40003f24270 */
[----:B------:R-:W-:Y:S01]  /*8e30*/  ISETP.GE.AND P5, PT, R79, R159, PT ;  /* 0x0000009f4f00720c */ /* 0x000fe20003fa6270 */
[----:B------:R-:W1:Y:S01]  /*8e40*/  MUFU.TANH R23, R39 ;  /* 0x0000002700177308 */ /* 0x000e620000002400 */
[----:B------:R-:W-:-:S02]  /*8e50*/  ISETP.GE.AND P3, PT, R88, R153, PT ;  /* 0x000000995800720c */ /* 0x000fc40003f66270 */
[----:B------:R-:W-:Y:S02]  /*8e60*/  ISETP.GT.AND P0, PT, R158, R75, PT ;  /* 0x0000004b9e00720c */ /* 0x000fe40003f04270 */
[----:B--2---:R-:W-:Y:S02]  /*8e70*/  FSEL R128, R19, -INF , !P1 ;  /* 0xff80000013807808 */ /* 0x004fe40004800000 */
[----:B------:R-:W-:Y:S01]  /*8e80*/  FSEL R172, R107, -INF , !P5 ;  /* 0xff8000006bac7808 */ /* 0x000fe20006800000 */
[----:B------:R-:W2:Y:S01]  /*8e90*/  MUFU.TANH R19, R35 ;  /* 0x0000002300137308 */ /* 0x000ea20000002400 */
[----:B------:R-:W-:Y:S02]  /*8ea0*/  FSEL R24, R24, -INF , !P3 ;  /* 0xff80000018187808 */ /* 0x000fe40005800000 */
[----:B------:R-:W-:Y:S02]  /*8eb0*/  ISETP.GE.AND P5, PT, R75, R153, PT ;  /* 0x000000994b00720c */ /* 0x000fe40003fa6270 */
[----:B------:R-:W-:-:S02]  /*8ec0*/  FSEL R46, R46, -INF , !P0 ;  /* 0xff8000002e2e7808 */ /* 0x000fc40004000000 */
[-C--:B------:R-:W-:Y:S01]  /*8ed0*/  ISETP.GE.AND P3, PT, R75, R159.reuse, PT ;  /* 0x0000009f4b00720c */ /* 0x080fe20003f66270 */
[----:B------:R-:W-:Y:S01]  /*8ee0*/  MUFU.TANH R6, R6 ;  /* 0x0000000600067308 */ /* 0x000fe20000002400 */
[----:B------:R-:W-:Y:S02]  /*8ef0*/  ISETP.GT.AND P0, PT, R158, R62, PT ;  /* 0x0000003e9e00720c */ /* 0x000fe40003f04270 */
[----:B------:R-:W-:Y:S02]  /*8f00*/  FSEL R126, R46, -INF , !P5 ;  /* 0xff8000002e7e7808 */ /* 0x000fe40006800000 */
[----:B------:R-:W-:Y:S02]  /*8f10*/  FSEL R164, R164, -INF , !P3 ;  /* 0xff800000a4a47808 */ /* 0x000fe40005800000 */
[----:B------:R-:W-:Y:S01]  /*8f20*/  ISETP.GE.AND P5, PT, R61, R159, PT ;  /* 0x0000009f3d00720c */ /* 0x000fe20003fa6270 */
[----:B------:R-:W-:Y:S01]  /*8f30*/  MUFU.TANH R7, R7 ;  /* 0x0000000700077308 */ /* 0x000fe20000002400 */
[----:B------:R-:W-:Y:S01]  /*8f40*/  BAR.SYNC.DEFER_BLOCKING 0x0 ;  /* 0x0000000000007b1d */ /* 0x000fe20000010000 */
[----:B------:R-:W-:-:S02]  /*8f50*/  ISETP.GT.AND P1, PT, R158, R49, PT ;  /* 0x000000319e00720c */ /* 0x000fc40003f24270 */
[-C--:B------:R-:W-:Y:S02]  /*8f60*/  ISETP.GE.AND P3, PT, R62, R153.reuse, PT ;  /* 0x000000993e00720c */ /* 0x080fe40003f66270 */
[----:B---3--:R-:W-:Y:S02]  /*8f70*/  FSEL R130, R27, -INF , !P0 ;  /* 0xff8000001b827808 */ /* 0x008fe40004000000 */
[----:B------:R-:W-:Y:S01]  /*8f80*/  ISETP.GE.AND P2, PT, R92, R153, PT ;  /* 0x000000995c00720c */ /* 0x000fe20003f46270 */
[----:B------:R-:W3:Y:S01]  /*8f90*/  MUFU.TANH R27, R34 ;  /* 0x00000022001b7308 */ /* 0x000ee20000002400 */
[----:B------:R-:W-:Y:S02]  /*8fa0*/  FSEL R182, R182, -INF , !P6 ;  /* 0xff800000b6b67808 */ /* 0x000fe40007000000 */
[----:B------:R-:W-:Y:S02]  /*8fb0*/  ISETP.GE.AND P6, PT, R88, R159, PT ;  /* 0x0000009f5800720c */ /* 0x000fe40003fc6270 */
[----:B------:R-:W-:-:S02]  /*8fc0*/  FSEL R118, R118, -INF , !P5 ;  /* 0xff80000076767808 */ /* 0x000fc40006800000 */
[----:B-1----:R-:W-:Y:S02]  /*8fd0*/  FSEL R23, R23, -INF , !P1 ;  /* 0xff80000017177808 */ /* 0x002fe40004800000 */
[----:B------:R-:W-:Y:S02]  /*8fe0*/  FSEL R130, R130, -INF , !P3 ;  /* 0xff80000082827808 */ /* 0x000fe40005800000 */
[C---:B------:R-:W-:Y:S02]  /*8ff0*/  ISETP.GE.AND P5, PT, R49.reuse, R153, PT ;  /* 0x000000993100720c */ /* 0x040fe40003fa6270 */
[----:B------:R-:W-:Y:S02]  /*9000*/  FSEL R96, R96, -INF , !P2 ;  /* 0xff80000060607808 */ /* 0x000fe40005000000 */
[-C--:B------:R-:W-:Y:S02]  /*9010*/  ISETP.GE.AND P3, PT, R49, R159.reuse, PT ;  /* 0x0000009f3100720c */ /* 0x080fe40003f66270 */
[----:B------:R-:W-:-:S02]  /*9020*/  ISETP.GE.AND P2, PT, R89, R159, PT ;  /* 0x0000009f5900720c */ /* 0x000fc40003f46270 */
[----:B------:R-:W-:Y:S02]  /*9030*/  ISETP.GT.AND P1, PT, R158, R45, PT ;  /* 0x0000002d9e00720c */ /* 0x000fe40003f24270 */
[----:B------:R-:W-:Y:S02]  /*9040*/  FSEL R134, R134, -INF , !P6 ;  /* 0xff80000086867808 */ /* 0x000fe40007000000 */
[----:B------:R-:W-:Y:S02]  /*9050*/  ISETP.GE.AND P6, PT, R77, R153, PT ;  /* 0x000000994d00720c */ /* 0x000fe40003fc6270 */
[----:B------:R-:W-:Y:S02]  /*9060*/  FSEL R110, R23, -INF , !P5 ;  /* 0xff800000176e7808 */ /* 0x000fe40006800000 */
[----:B------:R-:W-:Y:S01]  /*9070*/  FSEL R112, R69, -INF , !P3 ;  /* 0xff80000045707808 */ /* 0x000fe20005800000 */
[----:B------:R-:W1:Y:S01]  /*9080*/  MUFU.TANH R23, R31 ;  /* 0x0000001f00177308 */ /* 0x000e620000002400 */
[----:B------:R-:W-:-:S02]  /*9090*/  FSEL R166, R166, -INF , !P2 ;  /* 0xff800000a6a67808 */ /* 0x000fc40005000000 */
[-C--:B------:R-:W-:Y:S02]  /*90a0*/  ISETP.GE.AND P3, PT, R45, R153.reuse, PT ;  /* 0x000000992d00720c */ /* 0x080fe40003f66270 */
[----:B--2---:R-:W-:Y:S02]  /*90b0*/  FSEL R19, R19, -INF , !P1 ;  /* 0xff80000013137808 */ /* 0x004fe40004800000 */
[----:B------:R-:W-:Y:S02]  /*90c0*/  ISETP.GE.AND P2, PT, R79, R153, PT ;  /* 0x000000994f00720c */ /* 0x000fe40003f46270 */
[----:B------:R-:W-:Y:S02]  /*90d0*/  FSEL R174, R174, -INF , !P6 ;  /* 0xff800000aeae7808 */ /* 0x000fe40007000000 */
[----:B------:R-:W-:Y:S02]  /*90e0*/  ISETP.GE.AND P6, PT, R62, R159, PT ;  /* 0x0000009f3e00720c */ /* 0x000fe40003fc6270 */
[----:B------:R-:W-:-:S02]  /*90f0*/  ISETP.GT.AND P0, PT, R158, R53, PT ;  /* 0x000000359e00720c */ /* 0x000fc40003f04270 */
[----:B------:R-:W-:Y:S01]  /*9100*/  FSEL R88, R19, -INF , !P3 ;  /* 0xff80000013587808 */ /* 0x000fe20005800000 */
[----:B------:R-:W-:Y:S01]  /*9110*/  FMUL.FTZ R19, R82, R108 ;  /* 0x0000006c52137220 */ /* 0x000fe20000410000 */
[----:B------:R-:W-:Y:S02]  /*9120*/  FSEL R180, R180, -INF , !P2 ;  /* 0xff800000b4b47808 */ /* 0x000fe40005000000 */
[----:B------:R-:W-:Y:S02]  /*9130*/  ISETP.GE.AND P2, PT, R73, R159, PT ;  /* 0x0000009f4900720c */ /* 0x000fe40003f46270 */
[----:B------:R-:W-:Y:S01]  /*9140*/  FSEL R114, R114, -INF , !P6 ;  /* 0xff80000072727808 */ /* 0x000fe20007000000 */
[----:B------:R-:W2:Y:S01]  /*9150*/  MUFU.TANH R19, R19 ;  /* 0x0000001300137308 */ /* 0x000ea20000002400 */
[----:B------:R-:W-:Y:S02]  /*9160*/  ISETP.GE.AND P6, PT, R53, R153, PT ;  /* 0x000000993500720c */ /* 0x000fe40003fc6270 */
[----:B------:R-:W-:-:S02]  /*9170*/  FSEL R38, R38, -INF , !P0 ;  /* 0xff80000026267808 */ /* 0x000fc40004000000 */
[----:B------:R-:W-:Y:S02]  /*9180*/  FSEL R178, R178, -INF , !P4 ;  /* 0xff800000b2b27808 */ /* 0x000fe40006000000 */
[----:B------:R-:W-:Y:S02]  /*9190*/  FSEL R162, R162, -INF , !P2 ;  /* 0xff800000a2a27808 */ /* 0x000fe40005000000 */
[----:B------:R-:W-:Y:S02]  /*91a0*/  ISETP.GT.AND P0, PT, R158, R48, PT ;  /* 0x000000309e00720c */ /* 0x000fe40003f04270 */
[-C--:B------:R-:W-:Y:S02]  /*91b0*/  ISETP.GE.AND P4, PT, R89, R153.reuse, PT ;  /* 0x000000995900720c */ /* 0x080fe40003f86270 */
[----:B------:R-:W-:Y:S02]  /*91c0*/  ISETP.GE.AND P2, PT, R61, R153, PT ;  /* 0x000000993d00720c */ /* 0x000fe40003f46270 */
[----:B------:R-:W-:-:S02]  /*91d0*/  FSEL R124, R38, -INF , !P6 ;  /* 0xff800000267c7808 */ /* 0x000fc40007000000 */
[----:B------:R-:W-:Y:S02]  /*91e0*/  ISETP.GE.AND P6, PT, R45, R159, PT ;  /* 0x0000009f2d00720c */ /* 0x000fe40003fc6270 */
[----:B------:R-:W-:Y:S02]  /*91f0*/  ISETP.GT.AND P1, PT, R158, R41, PT ;  /* 0x000000299e00720c */ /* 0x000fe40003f24270 */
[----:B---3--:R-:W-:Y:S02]  /*9200*/  FSEL R27, R27, -INF , !P0 ;  /* 0xff8000001b1b7808 */ /* 0x008fe40004000000 */
[----:B------:R-:W-:Y:S02]  /*9210*/  FSEL R26, R26, -INF , !P4 ;  /* 0xff8000001a1a7808 */ /* 0x000fe40006000000 */
[----:B------:R-:W-:Y:S02]  /*9220*/  FSEL R128, R128, -INF , !P2 ;  /* 0xff80000080807808 */ /* 0x000fe40005000000 */
[----:B------:R-:W-:-:S02]  /*9230*/  ISETP.GT.AND P0, PT, R158, R44, PT ;  /* 0x0000002c9e00720c */ /* 0x000fc40003f04270 */
[-C--:B------:R-:W-:Y:S02]  /*9240*/  ISETP.GE.AND P4, PT, R77, R159.reuse, PT ;  /* 0x0000009f4d00720c */ /* 0x080fe40003f86270 */
[----:B------:R-:W-:Y:S02]  /*9250*/  ISETP.GE.AND P2, PT, R48, R159, PT ;  /* 0x0000009f3000720c */ /* 0x000fe40003f46270 */
[----:B------:R-:W-:Y:S02]  /*9260*/  FSEL R46, R37, -INF , !P6 ;  /* 0xff800000252e7808 */ /* 0x000fe40007000000 */
[----:B-1----:R-:W-:Y:S02]  /*9270*/  FSEL R23, R23, -INF , !P1 ;  /* 0xff80000017177808 */ /* 0x002fe40004800000 */
[----:B------:R-:W-:Y:S02]  /*9280*/  ISETP.GE.AND P6, PT, R41, R153, PT ;  /* 0x000000992900720c */ /* 0x000fe40003fc6270 */
[----:B------:R-:W-:-:S02]  /*9290*/  FSEL R30, R30, -INF , !P0 ;  /* 0xff8000001e1e7808 */ /* 0x000fc40004000000 */
[----:B------:R-:W-:Y:S02]  /*92a0*/  FSEL R170, R170, -INF , !P4 ;  /* 0xff800000aaaa7808 */ /* 0x000fe40006000000 */
[----:B------:R-:W-:Y:S02]  /*92b0*/  FSEL R62, R65, -INF , !P2 ;  /* 0xff800000413e7808 */ /* 0x000fe40005000000 */
[----:B------:R-:W-:Y:S02]  /*92c0*/  ISETP.GT.AND P0, PT, R158, R40, PT ;  /* 0x000000289e00720c */ /* 0x000fe40003f04270 */
[----:B------:R-:W-:Y:S02]  /*92d0*/  ISETP.GE.AND P4, PT, R73, R153, PT ;  /* 0x000000994900720c */ /* 0x000fe40003f86270 */
[C---:B------:R-:W-:Y:S02]  /*92e0*/  ISETP.GE.AND P5, PT, R44.reuse, R159, PT ;  /* 0x0000009f2c00720c */ /* 0x040fe40003fa6270 */
[----:B------:R-:W-:-:S02]  /*92f0*/  ISETP.GE.AND P2, PT, R44, R153, PT ;  /* 0x000000992c00720c */ /* 0x000fc40003f46270 */
[----:B------:R-:W-:Y:S02]  /*9300*/  FSEL R44, R23, -INF , !P6 ;  /* 0xff800000172c7808 */ /* 0x000fe40007000000 */
[----:B------:R-:W1:Y:S01]  /*9310*/  MUFU.TANH R23, R83 ;  /* 0x0000005300177308 */ /* 0x000e620000002400 */
[----:B------:R-:W-:Y:S02]  /*9320*/  FSEL R6, R6, -INF , !P0 ;  /* 0xff80000006067808 */ /* 0x000fe40004000000 */
[----:B------:R-:W-:Y:S02]  /*9330*/  FSEL R168, R168, -INF , !P4 ;  /* 0xff800000a8a87808 */ /* 0x000fe40006000000 */
[----:B------:R-:W-:Y:S02]  /*9340*/  ISETP.GT.AND P0, PT, R158, R15, PT ;  /* 0x0000000f9e00720c */ /* 0x000fe40003f04270 */
[----:B------:R-:W-:Y:S02]  /*9350*/  ISETP.GE.AND P4, PT, R53, R159, PT ;  /* 0x0000009f3500720c */ /* 0x000fe40003f86270 */
[----:B--2---:R-:W-:-:S02]  /*9360*/  FSEL R19, R19, -INF , !P0 ;  /* 0xff80000013137808 */ /* 0x004fc40004000000 */
[----:B------:R-:W-:Y:S02]  /*9370*/  FSEL R106, R106, -INF , !P4 ;  /* 0xff8000006a6a7808 */ /* 0x000fe40006000000 */
[----:B------:R-:W-:Y:S02]  /*9380*/  ISETP.GT.AND P0, PT, R59, R140, PT ;  /* 0x0000008c3b00720c */ /* 0x000fe40003f04270 */
[----:B------:R-:W-:Y:S02]  /*9390*/  ISETP.GE.AND P4, PT, R48, R153, PT ;  /* 0x000000993000720c */ /* 0x000fe40003f86270 */
[----:B------:R-:W-:Y:S02]  /*93a0*/  ISETP.GT.AND P1, PT, R158, R36, PT ;  /* 0x000000249e00720c */ /* 0x000fe40003f24270 */
[----:B------:R-:W-:Y:S02]  /*93b0*/  FSEL R100, R27, -INF , !P4 ;  /* 0xff8000001b647808 */ /* 0x000fe40006000000 */
[----:B------:R-:W-:-:S02]  /*93c0*/  FSEL R48, R29, -INF , !P5 ;  /* 0xff8000001d307808 */ /* 0x000fc40006800000 */
[----:B------:R-:W-:Y:S02]  /*93d0*/  FSEL R92, R30, -INF , !P2 ;  /* 0xff8000001e5c7808 */ /* 0x000fe40005000000 */
[-C--:B------:R-:W-:Y:S02]  /*93e0*/  ISETP.GE.AND P4, PT, R41, R159.reuse, PT ;  /* 0x0000009f2900720c */ /* 0x080fe40003f86270 */
[C---:B------:R-:W-:Y:S02]  /*93f0*/  ISETP.GE.AND P3, PT, R40.reuse, R159, PT ;  /* 0x0000009f2800720c */ /* 0x040fe40003f66270 */
[----:B------:R-:W-:Y:S02]  /*9400*/  ISETP.GE.AND P5, PT, R40, R153, PT ;  /* 0x000000992800720c */ /* 0x000fe40003fa6270 */
[----:B------:R-:W-:Y:S02]  /*9410*/  ISETP.GE.AND P2, PT, R36, R159, PT ;  /* 0x0000009f2400720c */ /* 0x000fe40003f46270 */
[----:B------:R-:W-:-:S02]  /*9420*/  FSEL R7, R7, -INF , !P1 ;  /* 0xff80000007077808 */ /* 0x000fc40004800000 */
[----:B------:R-:W-:Y:S02]  /*9430*/  ISETP.GT.AND P1, PT, R158, R21, PT ;  /* 0x000000159e00720c */ /* 0x000fe40003f24270 */
[----:B------:R-:W-:Y:S02]  /*9440*/  FSEL R42, R28, -INF , !P4 ;  /* 0xff8000001c2a7808 */ /* 0x000fe40006000000 */
[----:B------:R-:W-:Y:S02]  /*9450*/  FSEL R35, R25, -INF , !P3 ;  /* 0xff80000019237808 */ /* 0x000fe40005800000 */
[----:B------:R-:W-:Y:S02]  /*9460*/  FSEL R40, R6, -INF , !P5 ;  /* 0xff80000006287808 */ /* 0x000fe40006800000 */
[----:B------:R-:W-:Y:S02]  /*9470*/  FSEL R32, R32, -INF , !P2 ;  /* 0xff80000020207808 */ /* 0x000fe40005000000 */
[----:B------:R-:W-:-:S02]  /*9480*/  ISETP.GE.AND P4, PT, R36, R153, PT ;  /* 0x000000992400720c */ /* 0x000fc40003f86270 */
[C---:B------:R-:W-:Y:S02]  /*9490*/  ISETP.GE.AND P6, PT, R15.reuse, R159, PT ;  /* 0x0000009f0f00720c */ /* 0x040fe40003fc6270 */
[----:B------:R-:W-:Y:S02]  /*94a0*/  ISETP.GE.AND P3, PT, R15, R153, PT ;  /* 0x000000990f00720c */ /* 0x000fe40003f66270 */
[C---:B------:R-:W-:Y:S02]  /*94b0*/  ISETP.GE.AND P5, PT, R21.reuse, R159, PT ;  /* 0x0000009f1500720c */ /* 0x040fe40003fa6270 */
[----:B------:R-:W-:Y:S02]  /*94c0*/  ISETP.GE.AND P2, PT, R21, R153, PT ;  /* 0x000000991500720c */ /* 0x000fe40003f46270 */
[----:B-1----:R-:W-:Y:S02]  /*94d0*/  FSEL R23, R23, -INF , !P1 ;  /* 0xff80000017177808 */ /* 0x002fe40004800000 */
        /* <DEDUP_REMOVED lines=20> */
.L_x_7322:
[----:B------:R-:W2:Y:S01]  /*9620*/  LD.E R23, desc[UR4][R84.64+0x170] ;  /* 0x0001700454177980 */ /* 0x000ea2000c101900 */
[----:B------:R-:W-:Y:S02]  /*9630*/  IADD3 R19, PT, PT, R56, -0x80, RZ ;  /* 0xffffff8038137810 */ /* 0x000fe40007ffe0ff */
[----:B------:R-:W-:Y:S01]  /*9640*/  IABS R30, R56 ;  /* 0x00000038001e7213 */ /* 0x000fe20000000000 */
[----:B------:R-:W3:Y:S01]  /*9650*/  LD.E.64 R50, desc[UR4][R84.64+0x20] ;  /* 0x0000200454327980 */ /* 0x000ee2000c101b00 */
        /* <DEDUP_REMOVED lines=56> */
.L_x_7323:
[----:B------:R-:W-:Y:S05]  /*99e0*/  BSYNC.RECONVERGENT B0 ;  /* 0x0000000000007941 */ /* 0x000fea0003800200 */
.L_x_7321:
        /* <DEDUP_REMOVED lines=31> */
.L_x_7320:
[----:B------:R-:W-:Y:S05]  /*9be0*/  BSYNC.RECONVERGENT B1 ;  /* 0x0000000000017941 */ /* 0x000fea0003800200 */
.L_x_7319:
[----:B------:R-:W2:Y:S01]  /*9bf0*/  LD.E R30, desc[UR4][R84.64+0xdc] ;  /* 0x0000dc04541e7980 */ /* 0x000ea2000c101900 */
[----:B------:R-:W-:Y:S01]  /*9c00*/  FMNMX3.FTZ R15, R5, R102, R78, !PT ;  /* 0x00000066050f7276 */ /* 0x000fe2000781004e */
[----:B------:R-:W-:Y:S01]  /*9c10*/  BSSY B2, `(.L_x_7324) ;  /* 0x0000556000027945 */ /* 0x000fe20003800000 */
        /* <DEDUP_REMOVED lines=32> */
[----:B------:R-:W1:Y:S04]  /*9e20*/  SHFL.BFLY PT, R15, R50, 0x2, 0x1f ;  /* 0x0c401f00320f7f89 */ /* 0x000e6800000e0000 */
[----:B------:R-:W3:Y:S01]  /*9e30*/  SHFL.BFLY PT, R7, R36, 0x2, 0x1f ;  /* 0x0c401f0024077f89 */ /* 0x000ee200000e0000 */
[----:B-1----:R-:W-:-:S02]  /*9e40*/  FMNMX.FTZ R15, R50, R15, !PT ;  /* 0x0000000f320f7209 */ /* 0x002fc40007810000 */
[----:B---3--:R-:W-:-:S03]  /*9e50*/  FMNMX.FTZ R7, R36, R7, !PT ;  /* 0x0000000724077209 */ /* 0x008fc60007810000 */
[----:B------:R-:W1:Y:S01]  /*9e60*/  SHFL.BFLY PT, R0, R15, 0x1, 0x1f ;  /* 0x0c201f000f007f89 */ /* 0x000e6200000e0000 */
[----:B------:R-:W-:-:S03]  /*9e70*/  LEA R36, R95, R60, 0x1 ;  /* 0x0000003c5f247211 */ /* 0x000fc600078e08ff */
[----:B------:R-:W3:Y:S01]  /*9e80*/  SHFL.BFLY PT, R6, R7, 0x1, 0x1f ;  /* 0x0c201f0007067f89 */ /* 0x000ee200000e0000 */
[----:B------:R-:W-:Y:S02]  /*9e90*/  IADD3 R93, PT, PT, R93, R36, RZ ;  /* 0x000000245d5d7210 */ /* 0x000fe40007ffe0ff */
        /* <DEDUP_REMOVED lines=15> */
[----:B------:R-:W2:Y:S01]  /*9f90*/  LDSM.16.MT88.4 R4, [R93+0x3000] ;  /* 0x003000005d04783b */ /* 0x000ea20000004200 */
[-CC-:B------:R-:W-:Y:S01]  /*9fa0*/  FFMA.FTZ R122, R12, R30.reuse, -R37.reuse ;  /* 0x0000001e0c7a7223 */ /* 0x180fe20000010825 */
[-CC-:B------:R-:W-:Y:S01]  /*9fb0*/  FFMA.FTZ R95, R13, R30.reuse, -R37.reuse ;  /* 0x0000001e0d5f7223 */ /* 0x180fe20000010825 */
[-CC-:B------:R-:W-:Y:S01]  /*9fc0*/  FFMA.FTZ R104, R74, R30.reuse, -R37.reuse ;  /* 0x0000001e4a687223 */ /* 0x180fe20000010825 */
[-C--:B------:R-:W-:Y:S01]  /*9fd0*/  FFMA.FTZ R55, R14, R30.reuse, -R37 ;  /* 0x0000001e0e377223 */ /* 0x080fe20000010825 */
[----:B------:R-:W3:Y:S01]  /*9fe0*/  MUFU.EX2 R89, R89 ;  /* 0x0000005900597308 */ /* 0x000ee20000000800 */
[----:B------:R-:W4:Y:S01]  /*9ff0*/  LDSM.16.MT88.4 R12, [R36+0x3400] ;  /* 0x00340000240c783b */ /* 0x000f220000004200 */
[-C--:B------:R-:W-:Y:S01]  /*a000*/  FFMA.FTZ R54, R70, R30.reuse, -R29 ;  /* 0x0000001e46367223 */ /* 0x080fe2000001081d */
[-C--:B------:R-:W-:Y:S01]  /*a010*/  FFMA.FTZ R45, R68, R30.reuse, -R37 ;  /* 0x0000001e442d7223 */ /* 0x080fe20000010825 */
[----:B------:R-:W-:Y:S01]  /*a020*/  MUFU.EX2 R102, R102 ;  /* 0x0000006600667308 */ /* 0x000fe20000000800 */
[-C--:B------:R-:W-:Y:S01]  /*a030*/  FFMA.FTZ R66, R80, R30.reuse, -R29 ;  /* 0x0000001e50427223 */ /* 0x080fe2000001081d */
[-CC-:B------:R-:W-:Y:S01]  /*a040*/  FFMA.FTZ R60, R72, R30.reuse, -R37.reuse ;  /* 0x0000001e483c7223 */ /* 0x180fe20000010825 */
[-CC-:B------:R-:W-:Y:S01]  /*a050*/  FFMA.FTZ R50, R64, R30.reuse, -R37.reuse ;  /* 0x0000001e40327223 */ /* 0x180fe20000010825 */
[----:B------:R-:W5:Y:S01]  /*a060*/  MUFU.EX2 R51, R51 ;  /* 0x0000003300337308 */ /* 0x000f620000000800 */
[-C--:B------:R-:W-:Y:S01]  /*a070*/  FFMA.FTZ R41, R22, R30.reuse, -R37 ;  /* 0x0000001e16297223 */ /* 0x080fe20000010825 */
[-CC-:B------:R-:W-:Y:S01]  /*a080*/  FFMA.FTZ R39, R20, R30.reuse, -R29.reuse ;  /* 0x0000001e14277223 */ /* 0x180fe2000001081d */
[-CC-:B------:R-:W-:Y:S01]  /*a090*/  FFMA.FTZ R64, R18, R30.reuse, -R29.reuse ;  /* 0x0000001e12407223 */ /* 0x180fe2000001081d */
[----:B------:R-:W-:Y:S01]  /*a0a0*/  MUFU.EX2 R122, R122 ;  /* 0x0000007a007a7308 */ /* 0x000fe20000000800 */
[----:B------:R-:W4:Y:S01]  /*a0b0*/  LDSM.16.MT88.4 R20, [R93+0x3400] ;  /* 0x003400005d14783b */ /* 0x000f220000004200 */
[----:B---3--:R-:W-:Y:S01]  /*a0c0*/  F2FP.F16.F32.PACK_AB R69, R116, R89 ;  /* 0x000000597445723e */ /* 0x008fe200000000ff */
[-CC-:B------:R-:W-:Y:S01]  /*a0d0*/  FFMA.FTZ R49, R16, R30.reuse, -R29.reuse ;  /* 0x0000001e10317223 */ /* 0x180fe2000001081d */
[----:B------:R-:W3:Y:S01]  /*a0e0*/  MUFU.EX2 R95, R95 ;  /* 0x0000005f005f7308 */ /* 0x000ee20000000800 */
[----:B------:R-:W4:Y:S01]  /*a0f0*/  LDSM.16.MT88.4 R16, [R36+0x3800] ;  /* 0x003800002410783b */ /* 0x000f220000004200 */
[-C--:B------:R-:W-:Y:S01]  /*a100*/  FFMA.FTZ R47, R188, R30.reuse, -R29 ;  /* 0x0000001ebc2f7223 */ /* 0x080fe2000001081d */
[-CC-:B------:R-:W-:Y:S01]  /*a110*/  FFMA.FTZ R61, R98, R30.reuse, -R37.reuse ;  /* 0x0000001e623d7223 */ /* 0x180fe20000010825 */
[----:B------:R-:W-:Y:S01]  /*a120*/  MUFU.EX2 R104, R104 ;  /* 0x0000006800687308 */ /* 0x000fe20000000800 */
[----:B------:R-:W-:Y:S01]  /*a130*/  FFMA.FTZ R53, R90, R30, -R37 ;  /* 0x0000001e5a357223 */ /* 0x000fe20000010825 */
[----:B-----5:R-:W-:Y:S01]  /*a140*/  F2FP.F16.F32.PACK_AB R71, R51, R102 ;  /* 0x000000663347723e */ /* 0x020fe200000000ff */
[-C--:B------:R-:W-:Y:S01]  /*a150*/  FFMA.FTZ R96, R96, R30.reuse, -R29 ;  /* 0x0000001e60607223 */ /* 0x080fe2000001081d */
[----:B------:R-:W5:Y:S01]  /*a160*/  MUFU.EX2 R55, R55 ;  /* 0x0000003700377308 */ /* 0x000f620000000800 */
[-CC-:B------:R-:W-:Y:S01]  /*a170*/  FFMA.FTZ R186, R186, R30.reuse, -R37.reuse ;  /* 0x0000001ebaba7223 */ /* 0x180fe20000010825 */
[-C--:B------:R-:W-:Y:S01]  /*a180*/  FFMA.FTZ R184, R184, R30.reuse, -R37 ;  /* 0x0000001eb8b87223 */ /* 0x080fe20000010825 */
[-CC-:B------:R-:W-:Y:S01]  /*a190*/  FFMA.FTZ R65, R26, R30.reuse, -R29.reuse ;  /* 0x0000001e1a417223 */ /* 0x180fe2000001081d */
[----:B------:R-:W-:Y:S01]  /*a1a0*/  MUFU.EX2 R66, R66 ;  /* 0x0000004200427308 */ /* 0x000fe20000000800 */
[--C-:B------:R-:W-:Y:S01]  /*a1b0*/  FFMA.FTZ R108, R24, R30, -R29.reuse ;  /* 0x0000001e186c7223 */ /* 0x100fe2000001081d */
[----:B---3--:R-:W-:Y:S01]  /*a1c0*/  F2FP.F16.F32.PACK_AB R68, R95, R122 ;  /* 0x0000007a5f44723e */ /* 0x008fe200000000ff */
[----:B------:R-:W-:Y:S01]  /*a1d0*/  LDSM.16.MT88.4 R24, [R36+0x3c00] ;  /* 0x003c00002418783b */ /* 0x000fe20000004200 */
[----:B------:R-:W-:Y:S01]  /*a1e0*/  MUFU.EX2 R43, R43 ;  /* 0x0000002b002b7308 */ /* 0x000fe20000000800 */
[-C--:B------:R-:W-:Y:S01]  /*a1f0*/  FFMA.FTZ R91, R120, R30.reuse, -R29 ;  /* 0x0000001e785b7223 */ /* 0x080fe2000001081d */
[-CC-:B------:R-:W-:Y:S01]  /*a200*/  FFMA.FTZ R101, R178, R30.reuse, -R37.reuse ;  /* 0x0000001eb2657223 */ /* 0x180fe20000010825 */
[-C--:B------:R-:W-:Y:S01]  /*a210*/  FFMA.FTZ R99, R134, R30.reuse, -R37 ;  /* 0x0000001e86637223 */ /* 0x080fe20000010825 */
[----:B------:R-:W-:Y:S01]  /*a220*/  MUFU.EX2 R54, R54 ;  /* 0x0000003600367308 */ /* 0x000fe20000000800 */
[----:B------:R-:W-:Y:S01]  /*a230*/  FFMA.FTZ R182, R182, R30, -R29 ;  /* 0x0000001eb6b67223 */ /* 0x000fe2000001081d */
[----:B-----5:R-:W-:Y:S01]  /*a240*/  F2FP.F16.F32.PACK_AB R70, R55, R104 ;  /* 0x000000683746723e */ /* 0x020fe200000000ff */
[-CC-:B------:R-:W-:Y:S01]  /*a250*/  FFMA.FTZ R176, R176, R30.reuse, -R37.reuse ;  /* 0x0000001eb0b07223 */ /* 0x180fe20000010825 */
[----:B------:R-:W-:Y:S01]  /*a260*/  MUFU.EX2 R60, R60 ;  /* 0x0000003c003c7308 */ /* 0x000fe20000000800 */
[-C--:B------:R-:W-:Y:S01]  /*a270*/  FFMA.FTZ R103, R166, R30.reuse, -R37 ;  /* 0x0000001ea6677223 */ /* 0x080fe20000010825 */
[-CC-:B------:R-:W-:Y:S01]  /*a280*/  FFMA.FTZ R67, R180, R30.reuse, -R29.reuse ;  /* 0x0000001eb4437223 */ /* 0x180fe2000001081d */
[-C--:B------:R-:W-:Y:S01]  /*a290*/  FFMA.FTZ R97, R126, R30.reuse, -R29 ;  /* 0x0000001e7e617223 */ /* 0x080fe2000001081d */
[----:B------:R-:W3:Y:S01]  /*a2a0*/  MUFU.EX2 R45, R45 ;  /* 0x0000002d002d7308 */ /* 0x000ee20000000800 */
[C---:B-1----:R-:W-:Y:S03]  /*a2b0*/  HMMA.16816.F32 R80, R68.reuse, R76, RZ ;  /* 0x0000004c4450723c */ /* 0x042fe600000018ff */
[-C--:B------:R-:W-:Y:S01]  /*a2c0*/  FFMA.FTZ R105, R172, R30.reuse, -R37 ;  /* 0x0000001eac697223 */ /* 0x080fe20000010825 */
        /* <DEDUP_REMOVED lines=8> */
[-C--:B------:R-:W-:Y:S01]  /*a350*/  FFMA.FTZ R109, R112, R30.reuse, -R37 ;  /* 0x0000001e706d7223 */ /* 0x080fe20000010825 */
[----:B------:R-:W5:Y:S01]  /*a360*/  MUFU.EX2 R39, R39 ;  /* 0x0000002700277308 */ /* 0x000f620000000800 */
[-C--:B------:R-:W-:Y:S01]  /*a370*/  FFMA.FTZ R110, R110, R30.reuse, -R29 ;  /* 0x0000001e6e6e7223 */ /* 0x080fe2000001081d */
[----:B------:R-:W-:Y:S01]  /*a380*/  FADD.FTZ R95, R122, R95 ;  /* 0x0000005f7a5f7221 */ /* 0x000fe20000010000 */
[----:B------:R-:W-:Y:S01]  /*a390*/  FFMA.FTZ R88, R88, R30, -R29 ;  /* 0x0000001e58587223 */ /* 0x000fe2000001081d */
[----:B------:R-:W-:Y:S01]  /*a3a0*/  MUFU.EX2 R64, R64 ;  /* 0x0000004000407308 */ /* 0x000fe20000000800 */
[C---:B--2---:R-:W-:Y:S01]  /*a3b0*/  HMMA.16816.F32 R72, R68.reuse, R4, RZ ;  /* 0x000000044448723c */ /* 0x044fe200000018ff */
[----:B---3--:R-:W-:Y:S01]  /*a3c0*/  F2FP.F16.F32.PACK_AB R4, R45, R60 ;  /* 0x0000003c2d04723e */ /* 0x008fe200000000ff */
[----:B------:R-:W-:Y:S01]  /*a3d0*/  FADD.FTZ R104, R104, R95 ;  /* 0x0000005f68687221 */ /* 0x000fe20000010000 */
[----:B------:R-:W-:Y:S01]  /*a3e0*/  F2FP.F16.F32.PACK_AB R5, R43, R66 ;  /* 0x000000422b05723e */ /* 0x000fe200000000ff */
[----:B------:R-:W-:Y:S01]  /*a3f0*/  MUFU.EX2 R49, R49 ;  /* 0x0000003100317308 */ /* 0x000fe20000000800 */
[-C--:B------:R-:W-:Y:S01]  /*a400*/  FFMA.FTZ R48, R48, R30.reuse, -R37 ;  /* 0x0000001e30307223 */ /* 0x080fe20000010825 */
[----:B------:R-:W-:Y:S01]  /*a410*/  FADD.FTZ R55, R55, R104 ;  /* 0x0000006837377221 */ /* 0x000fe20000010000 */
[----:B------:R-:W-:Y:S01]  /*a420*/  FFMA.FTZ R44, R44, R30, -R29 ;  /* 0x0000001e2c2c7223 */ /* 0x000fe2000001081d */
[----:B------:R-:W-:Y:S01]  /*a430*/  HMMA.16816.F32 R68, R68, R6, RZ ;  /* 0x000000064444723c */ /* 0x000fe200000018ff */
[----:B-1----:R-:W-:Y:S01]  /*a440*/  F2FP.F16.F32.PACK_AB R6, R41, R50 ;  /* 0x000000322906723e */ /* 0x002fe200000000ff */
[----:B------:R-:W-:Y:S01]  /*a450*/  MUFU.EX2 R47, R47 ;  /* 0x0000002f002f7308 */ /* 0x000fe20000000800 */
[----:B-----5:R-:W-:Y:S01]  /*a460*/  F2FP.F16.F32.PACK_AB R7, R39, R54 ;  /* 0x000000362707723e */ /* 0x020fe200000000ff */
[----:B------:R-:W-:Y:S01]  /*a470*/  FADD.FTZ R60, R60, R55 ;  /* 0x000000373c3c7221 */ /* 0x000fe20000010000 */
[-C--:B------:R-:W-:Y:S01]  /*a480*/  FFMA.FTZ R34, R34, R30.reuse, -R29 ;  /* 0x0000001e22227223 */ /* 0x080fe2000001081d */
[----:B------:R-:W-:Y:S01]  /*a490*/  MUFU.EX2 R98, R186 ;  /* 0x000000ba00627308 */ /* 0x000fe20000000800 */
[-C--:B------:R-:W-:Y:S01]  /*a4a0*/  FFMA.FTZ R33, R33, R30.reuse, -R37 ;  /* 0x0000001e21217223 */ /* 0x080fe20000010825 */
[-CC-:B------:R-:W-:Y:S01]  /*a4b0*/  FFMA.FTZ R165, R28, R30.reuse, -R29.reuse ;  /* 0x0000001e1ca57223 */ /* 0x180fe2000001081d */
[----:B------:R-:W-:Y:S01]  /*a4c0*/  FFMA.FTZ R40, R40, R30, -R29 ;  /* 0x0000001e28287223 */ /* 0x000fe2000001081d */
[C---:B----4-:R-:W-:Y:S01]  /*a4d0*/  HMMA.16816.F32 R80, R4.reuse, R12, R80 ;  /* 0x0000000c0450723c */ /* 0x050fe20000001850 */
[----:B------:R-:W1:Y:S04]  /*a4e0*/  MUFU.EX2 R61, R61 ;  /* 0x0000003d003d7308 */ /* 0x000e680000000800 */
[----:B------:R-:W-:Y:S01]  /*a4f0*/  ISETP.GT.AND P0, PT, R59, R140, PT ;  /* 0x0000008c3b00720c */ /* 0x000fe20003f04270 */
[----:B------:R-:W-:Y:S02]  /*a500*/  MUFU.EX2 R90, R184 ;  /* 0x000000b8005a7308 */ /* 0x000fe40000000800 */
[C---:B------:R-:W-:Y:S01]  /*a510*/  HMMA.16816.F32 R76, R4.reuse, R14, R76 ;  /* 0x0000000e044c723c */ /* 0x040fe2000000184c */
[----:B------:R-:W2:Y:S01]  /*a520*/  LDSM.16.MT88.4 R12, [R93+0x3800] ;  /* 0x003800005d0c783b */ /* 0x000ea20000004200 */
[----:B------:R-:W3:Y:S04]  /*a530*/  MUFU.EX2 R53, R53 ;  /* 0x0000003500357308 */ /* 0x000ee80000000800 */
[----:B------:R-:W4:Y:S02]  /*a540*/  MUFU.EX2 R96, R96 ;  /* 0x0000006000607308 */ /* 0x000f240000000800 */
[C---:B------:R-:W-:Y:S02]  /*a550*/  HMMA.16816.F32 R72, R4.reuse, R20, R72 ;  /* 0x000000140448723c */ /* 0x040fe40000001848 */
[----:B------:R-:W-:Y:S04]  /*a560*/  MUFU.EX2 R120, R182 ;  /* 0x000000b600787308 */ /* 0x000fe80000000800 */
[----:B------:R-:W-:Y:S02]  /*a570*/  MUFU.EX2 R91, R91 ;  /* 0x0000005b005b7308 */ /* 0x000fe40000000800 */
[----:B------:R-:W-:Y:S01]  /*a580*/  HMMA.16816.F32 R68, R4, R22, R68 ;  /* 0x000000160444723c */ /* 0x000fe20000001844 */
[----:B------:R-:W5:Y:S02]  /*a590*/  LDSM.16.MT88.4 R20, [R93+0x3c00] ;  /* 0x003c00005d14783b */ /* 0x000f640000004200 */
[----:B-1----:R-:W-:Y:S01]  /*a5a0*/  F2FP.F16.F32.PACK_AB R4, R61, R98 ;  /* 0x000000623d04723e */ /* 0x002fe200000000ff */
[----:B------:R-:W-:Y:S01]  /*a5b0*/  MUFU.EX2 R65, R65 ;  /* 0x0000004100417308 */ /* 0x000fe20000000800 */
[----:B------:R-:W-:-:S02]  /*a5c0*/  F2FP.F16.F32.PACK_AB R5, R49, R64 ;  /* 0x000000403105723e */ /* 0x000fc400000000ff */
[----:B---3--:R-:W-:Y:S01]  /*a5d0*/  F2FP.F16.F32.PACK_AB R6, R53, R90 ;  /* 0x0000005a3506723e */ /* 0x008fe200000000ff */
[----:B------:R-:W-:Y:S01]  /*a5e0*/  MUFU.EX2 R108, R108 ;  /* 0x0000006c006c7308 */ /* 0x000fe20000000800 */
[----:B----4-:R-:W-:-:S03]  /*a5f0*/  F2FP.F16.F32.PACK_AB R7, R96, R47 ;  /* 0x0000002f6007723e */ /* 0x010fc600000000ff */
[----:B------:R-:W-:Y:S04]  /*a600*/  MUFU.EX2 R101, R101 ;  /* 0x0000006500657308 */ /* 0x000fe80000000800 */
[----:B------:R-:W1:Y:S01]  /*a610*/  MUFU.EX2 R166, R176 ;  /* 0x000000b000a67308 */ /* 0x000e620000000800 */
[C---:B------:R-:W-:Y:S03]  /*a620*/  HMMA.16816.F32 R80, R4.reuse, R16, R80 ;  /* 0x000000100450723c */ /* 0x040fe60000001850 */
[----:B------:R3:W-:Y:S04]  /*a630*/  MUFU.EX2 R134, R103 ;  /* 0x0000006700867308 */ /* 0x0007e80000000800 */
[----:B------:R-:W4:Y:S01]  /*a640*/  MUFU.EX2 R99, R99 ;  /* 0x0000006300637308 */ /* 0x000f220000000800 */
[C---:B------:R-:W-:Y:S01]  /*a650*/  HMMA.16816.F32 R76, R4.reuse, R18, R76 ;  /* 0x00000012044c723c */ /* 0x040fe2000000184c */
[----:B------:R-:W5:Y:S02]  /*a660*/  LDSM.16.MT88.4 R16, [R36+0x4000] ;  /* 0x004000002410783b */ /* 0x000f640000004200 */
[----:B------:R-:W-:Y:S04]  /*a670*/  MUFU.EX2 R67, R67 ;  /* 0x0000004300437308 */ /* 0x000fe80000000800 */
[----:B------:R-:W-:Y:S01]  /*a680*/  MUFU.EX2 R126, R174 ;  /* 0x000000ae007e7308 */ /* 0x000fe20000000800 */
[C---:B--2---:R-:W-:Y:S03]  /*a690*/  HMMA.16816.F32 R72, R4.reuse, R12, R72 ;  /* 0x0000000c0448723c */ /* 0x044fe60000001848 */
[----:B---3--:R-:W-:Y:S01]  /*a6a0*/  FFMA.FTZ R103, R162, R30, -R37 ;  /* 0x0000001ea2677223 */ /* 0x008fe20000010825 */
[----:B------:R-:W-:Y:S04]  /*a6b0*/  MUFU.EX2 R97, R97 ;  /* 0x0000006100617308 */ /* 0x000fe80000000800 */
[----:B------:R-:W-:Y:S01]  /*a6c0*/  MUFU.EX2 R105, R105 ;  /* 0x0000006900697308 */ /* 0x000fe20000000800 */
[----:B------:R-:W-:Y:S01]  /*a6d0*/  HMMA.16816.F32 R68, R4, R14, R68 ;  /* 0x0000000e0444723c */ /* 0x000fe20000001844 */
[----:B------:R-:W2:Y:S02]  /*a6e0*/  LDSM.16.MT88.4 R12, [R93+0x4000] ;  /* 0x004000005d0c783b */ /* 0x000ea40000004200 */
[----:B-1----:R-:W-:Y:S01]  /*a6f0*/  F2FP.F16.F32.PACK_AB R4, R166, R101 ;  /* 0x00000065a604723e */ /* 0x002fe200000000ff */
[----:B------:R-:W1:Y:S01]  /*a700*/  MUFU.EX2 R164, R170 ;  /* 0x000000aa00a47308 */ /* 0x000e620000000800 */
[----:B------:R-:W-:-:S02]  /*a710*/  F2FP.F16.F32.PACK_AB R5, R91, R120 ;  /* 0x000000785b05723e */ /* 0x000fc400000000ff */
[----:B----4-:R-:W-:Y:S01]  /*a720*/  F2FP.F16.F32.PACK_AB R6, R99, R134 ;  /* 0x000000866306723e */ /* 0x010fe200000000ff */
[----:B------:R3:W-:Y:S01]  /*a730*/  MUFU.EX2 R162, R107 ;  /* 0x0000006b00a27308 */ /* 0x0007e20000000800 */
[----:B------:R-:W-:-:S03]  /*a740*/  F2FP.F16.F32.PACK_AB R7, R108, R65 ;  /* 0x000000416c07723e */ /* 0x000fc600000000ff */
[----:B------:R-:W4:Y:S04]  /*a750*/  MUFU.EX2 R103, R103 ;  /* 0x0000006700677308 */ /* 0x000f280000000800 */
[C---:B------:R-:W-:Y:S01]  /*a760*/  HMMA.16816.F32 R80, R4.reuse, R24, R80 ;  /* 0x000000180450723c */ /* 0x040fe20000001850 */
[----:B------:R-:W4:Y:S02]  /*a770*/  MUFU.EX2 R24, R168 ;  /* 0x000000a800187308 */ /* 0x000f240000000800 */
[-C--:B------:R-:W-:Y:S02]  /*a780*/  FFMA.FTZ R25, R124, R30.reuse, -R29 ;  /* 0x0000001e7c197223 */ /* 0x080fe4000001081d */
[----:B------:R-:W-:Y:S01]  /*a790*/  MUFU.EX2 R106, R106 ;  /* 0x0000006a006a7308 */ /* 0x000fe20000000800 */
[-CC-:B---3--:R-:W-:Y:S01]  /*a7a0*/  FFMA.FTZ R107, R114, R30.reuse, -R37.reuse ;  /* 0x0000001e726b7223 */ /* 0x188fe20000010825 */
[-C--:B------:R-:W-:Y:S01]  /*a7b0*/  FFMA.FTZ R114, R118, R30.reuse, -R37 ;  /* 0x0000001e76727223 */ /* 0x080fe20000010825 */
[C---:B-----5:R-:W-:Y:S01]  /*a7c0*/  HMMA.16816.F32 R72, R4.reuse, R20, R72 ;  /* 0x000000140448723c */ /* 0x060fe20000001848 */
[----:B------:R-:W-:Y:S04]  /*a7d0*/  MUFU.EX2 R25, R25 ;  /* 0x0000001900197308 */ /* 0x000fe80000000800 */
[----:B------:R-:W-:Y:S03]  /*a7e0*/  MUFU.EX2 R107, R107 ;  /* 0x0000006b006b7308 */ /* 0x000fe60000000800 */
[C---:B------:R-:W-:Y:S01]  /*a7f0*/  HMMA.16816.F32 R68, R4.reuse, R22, R68 ;  /* 0x000000160444723c */ /* 0x040fe20000001844 */
[----:B------:R-:W3:Y:S01]  /*a800*/  LDSM.16.MT88.4 R20, [R36+0x4400] ;  /* 0x004400002414783b */ /* 0x000ee20000004200 */
[----:B------:R-:W5:Y:S04]  /*a810*/  MUFU.EX2 R114, R114 ;  /* 0x0000007200727308 */ /* 0x000f680000000800 */
        /* <DEDUP_REMOVED lines=8> */
[----:B------:R-:W-:-:S03]  /*a8a0*/  F2FP.F16.F32.PACK_AB R7, R24, R97 ;  /* 0x000000611807723e */ /* 0x000fc600000000ff */
        /* <DEDUP_REMOVED lines=9> */
[----:B--2---:R-:W-:Y:S03]  /*a940*/  HMMA.16816.F32 R72, R4, R12, R72 ;  /* 0x0000000c0448723c */ /* 0x004fe60000001848 */
[----:B------:R-:W-:Y:S01]  /*a950*/  FADD.FTZ R13, R89, R116 ;  /* 0x00000074590d7221 */ /* 0x000fe20000010000 */
[-CC-:B------:R-:W-:Y:S01]  /*a960*/  FFMA.FTZ R89, R100, R30.reuse, -R29.reuse ;  /* 0x0000001e64597223 */ /* 0x180fe2000001081d */
[-C--:B------:R-:W-:Y:S01]  /*a970*/  FFMA.FTZ R100, R92, R30.reuse, -R29 ;  /* 0x0000001e5c647223 */ /* 0x080fe2000001081d */
[----:B------:R-:W-:Y:S01]  /*a980*/  FFMA.FTZ R92, R62, R30, -R37 ;  /* 0x0000001e3e5c7223 */ /* 0x000fe20000010825 */
[----:B------:R-:W-:-:S02]  /*a990*/  FADD.FTZ R102, R102, R13 ;  /* 0x0000000d66667221 */ /* 0x000fc40000010000 */
[----:B------:R-:W-:Y:S01]  /*a9a0*/  MUFU.EX2 R62, R100 ;  /* 0x00000064003e7308 */ /* 0x000fe20000000800 */
[----:B------:R-:W-:Y:S03]  /*a9b0*/  HMMA.16816.F32 R68, R4, R14, R68 ;  /* 0x0000000e0444723c */ /* 0x000fe60000001844 */
[----:B-----5:R-:W-:Y:S01]  /*a9c0*/  F2FP.F16.F32.PACK_AB R4, R114, R107 ;  /* 0x0000006b7204723e */ /* 0x020fe200000000ff */
[----:B------:R-:W2:Y:S01]  /*a9d0*/  LDSM.16.MT88.4 R12, [R36+0x4800] ;  /* 0x00480000240c783b */ /* 0x000ea20000004200 */
[----:B-1----:R-:W-:Y:S01]  /*a9e0*/  F2FP.F16.F32.PACK_AB R5, R27, R26 ;  /* 0x0000001a1b05723e */ /* 0x002fe200000000ff */
[----:B------:R-:W-:Y:S01]  /*a9f0*/  MUFU.EX2 R89, R89 ;  /* 0x0000005900597308 */ /* 0x000fe20000000800 */
[----:B------:R-:W-:Y:S02]  /*aa00*/  F2FP.F16.F32.PACK_AB R6, R109, R106 ;  /* 0x0000006a6d06723e */ /* 0x000fe400000000ff */
[----:B------:R-:W-:-:S07]  /*aa10*/  F2FP.F16.F32.PACK_AB R7, R110, R25 ;  /* 0x000000196e07723e */ /* 0x000fce00000000ff */
[C---:B---3--:R-:W-:Y:S03]  /*aa20*/  HMMA.16816.F32 R80, R4.reuse, R20, R80 ;  /* 0x000000140450723c */ /* 0x048fe60000001850 */
        /* <DEDUP_REMOVED lines=28> */
[----:B---3--:R-:W1:Y:S01]  /*abf0*/  LDSM.16.MT88.4 R20, [R93+0x4800] ;  /* 0x004800005d14783b */ /* 0x008e620000004200 */
[----:B----4-:R-:W-:Y:S01]  /*ac00*/  F2FP.F16.F32.PACK_AB R6, R43, R42 ;  /* 0x0000002a2b06723e */ /* 0x010fe200000000ff */
[----:B------:R-:W-:Y:S01]  /*ac10*/  FADD.FTZ R47, R96, R47 ;  /* 0x0000002f602f7221 */ /* 0x000fe20000010000 */
[----:B------:R-:W-:Y:S01]  /*ac20*/  FADD.FTZ R90, R53, R90 ;  /* 0x0000005a355a7221 */ /* 0x000fe20000010000 */
[----:B-----5:R-:W-:Y:S01]  /*ac30*/  F2FP.F16.F32.PACK_AB R7, R45, R62 ;  /* 0x0000003e2d07723e */ /* 0x020fe200000000ff */
[-CC-:B------:R-:W-:Y:S01]  /*ac40*/  FFMA.FTZ R41, R35, R30.reuse, -R37.reuse ;  /* 0x0000001e23297223 */ /* 0x180fe20000010825 */
[-CC-:B------:R-:W-:Y:S01]  /*ac50*/  FFMA.FTZ R35, R32, R30.reuse, -R37.reuse ;  /* 0x0000001e20237223 */ /* 0x180fe20000010825 */
[----:B------:R-:W-:Y:S01]  /*ac60*/  FFMA.FTZ R37, R31, R30, -R37 ;  /* 0x0000001e1f257223 */ /* 0x000fe20000010825 */
[----:B------:R-:W-:Y:S03]  /*ac70*/  MUFU.EX2 R38, R40 ;  /* 0x0000002800267308 */ /* 0x000fe60000000800 */
[C---:B--2---:R-:W-:Y:S03]  /*ac80*/  HMMA.16816.F32 R80, R4.reuse, R12, R80 ;  /* 0x0000000c0450723c */ /* 0x044fe60000001850 */
        /* <DEDUP_REMOVED lines=12> */
[----:B------:R-:W-:Y:S01]  /*ad50*/  FADD.FTZ R134, R99, R134 ;  /* 0x0000008663867221 */ /* 0x000fe20000010000 */
[----:B------:R-:W4:Y:S02]  /*ad60*/  MUFU.EX2 R28, R37 ;  /* 0x00000025001c7308 */ /* 0x000f240000000800 */
[----:B------:R-:W-:Y:S01]  /*ad70*/  FADD.FTZ R67, R67, R108 ;  /* 0x0000006c43437221 */ /* 0x000fe20000010000 */
[----:B------:R-:W-:-:S03]  /*ad80*/  FADD.FTZ R105, R105, R134 ;  /* 0x0000008669697221 */ /* 0x000fc60000010000 */
[----:B------:R-:W-:Y:S01]  /*ad90*/  FADD.FTZ R126, R126, R67 ;  /* 0x000000437e7e7221 */ /* 0x000fe20000010000 */
[----:B------:R-:W-:-:S04]  /*ada0*/  FADD.FTZ R105, R164, R105 ;  /* 0x00000069a4697221 */ /* 0x000fc80000010000 */
[----:B------:R-:W-:Y:S01]  /*adb0*/  FADD.FTZ R162, R162, R105 ;  /* 0x00000069a2a27221 */ /* 0x000fe20000010000 */
[----:B-1----:R-:W-:Y:S03]  /*adc0*/  HMMA.16816.F32 R72, R4, R20, R72 ;  /* 0x000000140448723c */ /* 0x002fe60000001848 */
[----:B------:R-:W-:Y:S01]  /*add0*/  FADD.FTZ R21, R97, R126 ;  /* 0x0000007e61157221 */ /* 0x000fe20000010000 */
[----:B------:R-:W-:-:S03]  /*ade0*/  FADD.FTZ R162, R103, R162 ;  /* 0x000000a267a27221 */ /* 0x000fc60000010000 */
[----:B------:R-:W-:Y:S01]  /*adf0*/  FADD.FTZ R21, R24, R21 ;  /* 0x0000001518157221 */ /* 0x000fe20000010000 */
[----:B------:R-:W-:Y:S03]  /*ae00*/  HMMA.16816.F32 R68, R4, R22, R68 ;  /* 0x000000160444723c */ /* 0x000fe60000001844 */
[----:B------:R-:W-:Y:S01]  /*ae10*/  FADD.FTZ R20, R26, R21 ;  /* 0x000000151a147221 */ /* 0x000fe20000010000 */
[----:B------:R-:W-:Y:S01]  /*ae20*/  FADD.FTZ R21, R107, R162 ;  /* 0x000000a26b157221 */ /* 0x000fe20000010000 */
[----:B--2---:R-:W-:Y:S02]  /*ae30*/  F2FP.F16.F32.PACK_AB R4, R31, R32 ;  /* 0x000000201f04723e */ /* 0x004fe400000000ff */
[----:B------:R-:W-:Y:S01]  /*ae40*/  FADD.FTZ R20, R27, R20 ;  /* 0x000000141b147221 */ /* 0x000fe20000010000 */
[----:B------:R-:W-:Y:S01]  /*ae50*/  FADD.FTZ R21, R114, R21 ;  /* 0x0000001572157221 */ /* 0x000fe20000010000 */
[----:B------:R-:W-:-:S02]  /*ae60*/  F2FP.F16.F32.PACK_AB R5, R39, R38 ;  /* 0x000000262705723e */ /* 0x000fc400000000ff */
[----:B----4-:R-:W-:Y:S01]  /*ae70*/  F2FP.F16.F32.PACK_AB R6, R28, R33 ;  /* 0x000000211c06723e */ /* 0x010fe200000000ff */
[----:B------:R-:W-:Y:S01]  /*ae80*/  FADD.FTZ R25, R25, R20 ;  /* 0x0000001419197221 */ /* 0x000fe20000010000 */
[----:B------:R-:W-:Y:S01]  /*ae90*/  F2FP.F16.F32.PACK_AB R7, R165, R34 ;  /* 0x00000022a507723e */ /* 0x000fe200000000ff */
[----:B------:R-:W-:Y:S02]  /*aea0*/  FADD.FTZ R106, R106, R21 ;  /* 0x000000156a6a7221 */ /* 0x000fe40000010000 */
[----:B------:R-:W-:Y:S02]  /*aeb0*/  FADD.FTZ R110, R110, R25 ;  /* 0x000000196e6e7221 */ /* 0x000fe40000010000 */
[----:B------:R-:W-:Y:S02]  /*aec0*/  FADD.FTZ R109, R109, R106 ;  /* 0x0000006a6d6d7221 */ /* 0x000fe40000010000 */
        /* <DEDUP_REMOVED lines=90> */
.L_x_7327:
        /* <DEDUP_REMOVED lines=8> */
.L_x_7328:
[----:B------:R-:W-:Y:S05]  /*b4f0*/  BSYNC.RECONVERGENT B0 ;  /* 0x0000000000007941 */ /* 0x000fea0003800200 */
.L_x_7326:
[----:B------:R-:W-:Y:S02]  /*b500*/  ISETP.GE.AND P6, PT, R10, R151, PT ;  /* 0x000000970a00720c */ /* 0x000fe40003fc6270 */
[----:B------:R-:W-:-:S04]  /*b510*/  IADD3 R6, P1, PT, R87, R144, RZ ;  /* 0x0000009057067210 */ /* 0x000fc80007f3e0ff */
[----:B------:R-:W-:Y:S02]  /*b520*/  IADD3 R4, P2, PT, R6, R87, RZ ;  /* 0x0000005706047210 */ /* 0x000fe40007f5e0ff */
[----:B------:R-:W-:-:S04]  /*b530*/  IADD3.X R7, PT, PT, R94, R145, RZ, P1, !PT ;  /* 0x000000915e077210 */ /* 0x000fc80000ffe4ff */
[----:B------:R-:W-:Y:S01]  /*b540*/  IADD3.X R5, PT, PT, R7, R94, RZ, P2, !PT ;  /* 0x0000005e07057210 */ /* 0x000fe200017fe4ff */
[----:B------:R-:W-:Y:S01]  /*b550*/  @!PT LDS RZ, [RZ] ;  /* 0x00000000fffff984 */ /* 0x000fe20000000800 */
[----:B------:R-:W-:Y:S01]  /*b560*/  @!PT LDS RZ, [RZ] ;  /* 0x00000000fffff984 */ /* 0x000fe20000000800 */
[----:B------:R-:W-:Y:S01]  /*b570*/  @!PT LDS RZ, [RZ] ;  /* 0x00000000fffff984 */ /* 0x000fe20000000800 */
[----:B------:R-:W-:Y:S01]  /*b580*/  @!P6 LDGSTS.E.BYPASS.LTC128B.128 [R58+0x3000], desc[UR4][R144.64] ;  /* 0x03000000903aefae */ /* 0x000fe2000b981a04 */
[----:B------:R-:W-:-:S03]  /*b590*/  @!P6 IADD3 R10, P1, PT, R4, R87, RZ ;  /* 0x00000057040ae210 */ /* 0x000fc60007f3e0ff */
        /* <DEDUP_REMOVED lines=17> */
[----:B------:R-:W3:Y:S01]  /*b6b0*/  LD.E R37, desc[UR4][R84.64+0x18c] ;  /* 0x00018c0454257980 */ /* 0x000ee2000c101900 */
[----:B------:R-:W-:Y:S01]  /*b6c0*/  ISETP.NE.AND P1, PT, R9, RZ, PT ;  /* 0x000000ff0900720c */ /* 0x000fe20003f25270 */
[----:B------:R-:W-:Y:S02]  /*b6d0*/  BSSY.RECONVERGENT B1, `(.L_x_7329) ;  /* 0x0000123000017945 */ /* 0x000fe40003800200 */
[----:B------:R-:W-:Y:S01]  /*b6e0*/  LDSM.16.M88.4 R24, [R86] ;  /* 0x000000005618783b */ /* 0x000fe20000000200 */
[----:B------:R-:W-:-:S02]  /*b6f0*/  SEL R8, R8, 0xffffffe0, !P1 ;  /* 0xffffffe008087807 */ /* 0x000fc40004800000 */
[----:B------:R-:W-:Y:S01]  /*b700*/  ISETP.GT.AND P1, PT, R59, R140, PT ;  /* 0x0000008c3b00720c */ /* 0x000fe20003f24270 */
[----:B------:R-:W2:Y:S01]  /*b710*/  LDSM.16.M88.4 R28, [R63+0x1000] ;  /* 0x001000003f1c783b */ /* 0x000ea20000000200 */
[-C--:B------:R-:W-:Y:S02]  /*b720*/  IADD3 R16, PT, PT, R86, R8.reuse, RZ ;  /* 0x0000000856107210 */ /* 0x080fe40007ffe0ff */
[----:B------:R-:W-:Y:S01]  /*b730*/  IADD3 R42, PT, PT, R63, R8, RZ ;  /* 0x000000083f2a7210 */ /* 0x000fe20007ffe0ff */
[----:B------:R-:W4:Y:S04]  /*b740*/  LDSM.16.M88.4 R20, [R63+0x1400] ;  /* 0x001400003f14783b */ /* 0x000f280000000200 */
[----:B------:R-:W-:Y:S04]  /*b750*/  LDSM.16.M88.4 R16, [R16] ;  /* 0x000000001010783b */ /* 0x000fe80000000200 */
[----:B-1----:R-:W1:Y:S04]  /*b760*/  LDSM.16.M88.4 R4, [R42+0x1000] ;  /* 0x001000002a04783b */ /* 0x002e680000000200 */
[----:B------:R-:W5:Y:S04]  /*b770*/  LDSM.16.M88.4 R32, [R42+0x1400] ;  /* 0x001400002a20783b */ /* 0x000f680000000200 */
[----:B------:R-:W0:Y:S01]  /*b780*/  LDGDEPBAR ;  /* 0x00000000000079af */ /* 0x000e220000000000 */
[C---:B--2---:R-:W-:Y:S08]  /*b790*/  HMMA.16816.F32 R8, R24.reuse, R28, RZ ;  /* 0x0000001c1808723c */ /* 0x044ff000000018ff */
[C---:B------:R-:W-:Y:S08]  /*b7a0*/  HMMA.16816.F32 R28, R24.reuse, R30, RZ ;  /* 0x0000001e181c723c */ /* 0x040ff000000018ff */
[----:B----4-:R-:W-:Y:S08]  /*b7b0*/  HMMA.16816.F32 R12, R24, R20, RZ ;  /* 0x00000014180c723c */ /* 0x010ff000000018ff */
[C---:B-1----:R-:W-:Y:S08]  /*b7c0*/  HMMA.16816.F32 R8, R16.reuse, R4, R8 ;  /* 0x000000041008723c */ /* 0x042ff00000001808 */
[C---:B------:R-:W-:Y:S01]  /*b7d0*/  HMMA.16816.F32 R28, R16.reuse, R6, R28 ;  /* 0x00000006101c723c */ /* 0x040fe2000000181c */
[----:B------:R-:W1:Y:S07]  /*b7e0*/  LDSM.16.M88.4 R4, [R63+0x1800] ;  /* 0x001800003f04783b */ /* 0x000e6e0000000200 */
[----:B-----5:R-:W-:Y:S03]  /*b7f0*/  HMMA.16816.F32 R12, R16, R32, R12 ;  /* 0x00000020100c723c */ /* 0x020fe6000000180c */
[-C--:B---3--:R-:W-:Y:S01]  /*b800*/  FMUL.FTZ R8, R8, R37.reuse ;  /* 0x0000002508087220 */ /* 0x088fe20000410000 */
[-C--:B------:R-:W-:Y:S01]  /*b810*/  FMUL.FTZ R39, R9, R37.reuse ;  /* 0x0000002509277220 */ /* 0x080fe20000410000 */
[-C--:B------:R-:W-:Y:S01]  /*b820*/  FMUL.FTZ R40, R10, R37.reuse ;  /* 0x000000250a287220 */ /* 0x080fe20000410000 */
[-C--:B------:R-:W-:Y:S01]  /*b830*/  FMUL.FTZ R41, R11, R37.reuse ;  /* 0x000000250b297220 */ /* 0x080fe20000410000 */
[----:B------:R2:W3:Y:S04]  /*b840*/  MUFU.TANH R38, R8 ;  /* 0x0000000800267308 */ /* 0x0004e80000002400 */
[-C--:B------:R-:W-:Y:S01]  /*b850*/  FMUL.FTZ R28, R28, R37.reuse ;  /* 0x000000251c1c7220 */ /* 0x080fe20000410000 */
[-C--:B------:R-:W-:Y:S01]  /*b860*/  FMUL.FTZ R29, R29, R37.reuse ;  /* 0x000000251d1d7220 */ /* 0x080fe20000410000 */
[-C--:B------:R-:W-:Y:S01]  /*b870*/  FMUL.FTZ R45, R30, R37.reuse ;  /* 0x000000251e2d7220 */ /* 0x080fe20000410000 */
[----:B------:R-:W-:-:S05]  /*b880*/  FMUL.FTZ R46, R31, R37 ;  /* 0x000000251f2e7220 */ /* 0x000fca0000410000 */
        /* <DEDUP_REMOVED lines=13> */
[----:B------:R-:W3:Y:S06]  /*b960*/  LDSM.16.M88.4 R32, [R63+0x1c00] ;  /* 0x001c00003f20783b */ /* 0x000eec0000000200 */
[----:B------:R-:W1:Y:S01]  /*b970*/  MUFU.TANH R40, R40 ;  /* 0x0000002800287308 */ /* 0x000e620000002400 */
[----:B------:R-:W-:Y:S01]  /*b980*/  HMMA.16816.F32 R4, R24, R6, RZ ;  /* 0x000000061804723c */ /* 0x000fe200000018ff */
[----:B-----5:R-:W5:Y:S06]  /*b990*/  LDSM.16.M88.4 R12, [R42+0x1c00] ;  /* 0x001c00002a0c783b */ /* 0x020f6c0000000200 */
[----:B------:R-:W1:Y:S01]  /*b9a0*/  MUFU.TANH R41, R41 ;  /* 0x0000002900297308 */ /* 0x000e620000002400 */
[C---:B--2---:R-:W-:Y:S05]  /*b9b0*/  HMMA.16816.F32 R28, R16.reuse, R20, R28 ;  /* 0x00000014101c723c */ /* 0x044fea000000181c */
[-C--:B------:R-:W-:Y:S01]  /*b9c0*/  FMUL.FTZ R8, R8, R37.reuse ;  /* 0x0000002508087220 */ /* 0x080fe20000410000 */
[-C--:B------:R-:W-:Y:S01]  /*b9d0*/  FMUL.FTZ R53, R9, R37.reuse ;  /* 0x0000002509357220 */ /* 0x080fe20000410000 */
[-C--:B------:R-:W-:Y:S01]  /*b9e0*/  FMUL.FTZ R54, R10, R37.reuse ;  /* 0x000000250a367220 */ /* 0x080fe20000410000 */
[-C--:B------:R-:W-:Y:S01]  /*b9f0*/  FMUL.FTZ R55, R11, R37.reuse ;  /* 0x000000250b377220 */ /* 0x080fe20000410000 */
[----:B------:R3:W2:Y:S03]  /*ba00*/  MUFU.TANH R51, R8 ;  /* 0x0000000800337308 */ /* 0x0006a60000002400 */
[----:B------:R-:W-:Y:S01]  /*ba10*/  HMMA.16816.F32 R4, R16, R22, R4 ;  /* 0x000000161004723c */ /* 0x000fe20000001804 */
[----:B------:R-:W4:Y:S04]  /*ba20*/  LDSM.16.M88.4 R20, [R63+0x2000] ;  /* 0x002000003f14783b */ /* 0x000f280000000200 */
[----:B------:R-:W1:Y:S02]  /*ba30*/  MUFU.TANH R45, R45 ;  /* 0x0000002d002d7308 */ /* 0x000e640000002400 */
[-C--:B------:R-:W-:Y:S01]  /*ba40*/  FMUL.FTZ R28, R28, R37.reuse ;  /* 0x000000251c1c7220 */ /* 0x080fe20000410000 */
[-C--:B------:R-:W-:Y:S01]  /*ba50*/  FMUL.FTZ R65, R29, R37.reuse ;  /* 0x000000251d417220 */ /* 0x080fe20000410000 */
[-C--:B------:R-:W-:Y:S01]  /*ba60*/  FMUL.FTZ R66, R30, R37.reuse ;  /* 0x000000251e427220 */ /* 0x080fe20000410000 */
[----:B------:R-:W-:-:S03]  /*ba70*/  FMUL.FTZ R67, R31, R37 ;  /* 0x000000251f437220 */ /* 0x000fc60000410000 */
[----:B------:R2:W1:Y:S01]  /*ba80*/  MUFU.TANH R64, R28 ;  /* 0x0000001c00407308 */ /* 0x0004620000002400 */
[C---:B---3--:R-:W-:Y:S05]  /*ba90*/  HMMA.16816.F32 R8, R24.reuse, R32, RZ ;  /* 0x000000201808723c */ /* 0x048fea00000018ff */
[-C--:B------:R-:W-:Y:S01]  /*baa0*/  FMUL.FTZ R86, R4, R37.reuse ;  /* 0x0000002504567220 */ /* 0x080fe20000410000 */
[-C--:B------:R-:W-:Y:S02]  /*bab0*/  FMUL.FTZ R87, R5, R37.reuse ;  /* 0x0000002505577220 */ /* 0x080fe40000410000 */
[----:B------:R-:W-:Y:S01]  /*bac0*/  HMMA.16816.F32 R32, R24, R34, RZ ;  /* 0x000000221820723c */ /* 0x000fe200000018ff */
[-C--:B------:R-:W-:Y:S01]  /*bad0*/  FMUL.FTZ R88, R6, R37.reuse ;  /* 0x0000002506587220 */ /* 0x080fe20000410000 */
[-C--:B------:R-:W-:Y:S01]  /*bae0*/  FMUL.FTZ R89, R7, R37.reuse ;  /* 0x0000002507597220 */ /* 0x080fe20000410000 */
[----:B------:R-:W3:Y:S01]  /*baf0*/  MUFU.TANH R46, R46 ;  /* 0x0000002e002e7308 */ /* 0x000ee20000002400 */
[----:B--2---:R-:W2:Y:S07]  /*bb00*/  LDSM.16.M88.4 R28, [R42+0x2000] ;  /* 0x002000002a1c783b */ /* 0x004eae0000000200 */
[----:B------:R-:W1:Y:S01]  /*bb10*/  MUFU.TANH R49, R49 ;  /* 0x0000003100317308 */ /* 0x000e620000002400 */
[----:B-----5:R-:W-:Y:S07]  /*bb20*/  HMMA.16816.F32 R8, R16, R12, R8 ;  /* 0x0000000c1008723c */ /* 0x020fee0000001808 */
[----:B------:R-:W1:Y:S01]  /*bb30*/  MUFU.TANH R50, R50 ;  /* 0x0000003200327308 */ /* 0x000e620000002400 */
[----:B----4-:R-:W-:Y:S07]  /*bb40*/  HMMA.16816.F32 R4, R24, R20, RZ ;  /* 0x000000141804723c */ /* 0x010fee00000018ff */
[----:B------:R-:W4:Y:S01]  /*bb50*/  MUFU.TANH R53, R53 ;  /* 0x0000003500357308 */ /* 0x000f220000002400 */
[----:B------:R-:W-:Y:S01]  /*bb60*/  HMMA.16816.F32 R32, R16, R14, R32 ;  /* 0x0000000e1020723c */ /* 0x000fe20000001820 */
[----:B------:R-:W5:Y:S04]  /*bb70*/  LDSM.16.M88.4 R12, [R63+0x2400] ;  /* 0x002400003f0c783b */ /* 0x000f680000000200 */
        /* <DEDUP_REMOVED lines=9> */
[----:B--2---:R-:W-:Y:S05]  /*bc10*/  HMMA.16816.F32 R4, R16, R28, R4 ;  /* 0x0000001c1004723c */ /* 0x004fea0000001804 */
[-C--:B------:R-:W-:Y:S01]  /*bc20*/  FMUL.FTZ R98, R34, R37.reuse ;  /* 0x0000002522627220 */ /* 0x080fe20000410000 */
[----:B------:R2:W1:Y:S01]  /*bc30*/  MUFU.TANH R93, R10 ;  /* 0x0000000a005d7308 */ /* 0x0004620000002400 */
[----:B------:R-:W-:-:S02]  /*bc40*/  FMUL.FTZ R97, R35, R37 ;  /* 0x0000002523617220 */ /* 0x000fc40000410000 */
[----:B------:R-:W-:Y:S05]  /*bc50*/  HMMA.16816.F32 R20, R16, R30, R20 ;  /* 0x0000001e1014723c */ /* 0x000fea0000001814 */
[----:B------:R-:W1:Y:S08]  /*bc60*/  MUFU.TANH R94, R32 ;  /* 0x00000020005e7308 */ /* 0x000e700000002400 */
[----:B------:R3:W1:Y:S01]  /*bc70*/  MUFU.TANH R96, R33 ;  /* 0x0000002100607308 */ /* 0x0006620000002400 */
[-C--:B------:R-:W-:Y:S01]  /*bc80*/  FMUL.FTZ R4, R4, R37.reuse ;  /* 0x0000002504047220 */ /* 0x080fe20000410000 */
[----:B--2---:R-:W2:Y:S01]  /*bc90*/  LDSM.16.M88.4 R8, [R42+0x2400] ;  /* 0x002400002a08783b */ /* 0x004ea20000000200 */
[-C--:B------:R-:W-:Y:S01]  /*bca0*/  FMUL.FTZ R5, R5, R37.reuse ;  /* 0x0000002505057220 */ /* 0x080fe20000410000 */
[C---:B-----5:R-:W-:Y:S03]  /*bcb0*/  HMMA.16816.F32 R28, R24.reuse, R12, RZ ;  /* 0x0000000c181c723c */ /* 0x060fe600000018ff */
[-C--:B------:R-:W-:Y:S01]  /*bcc0*/  FMUL.FTZ R102, R6, R37.reuse ;  /* 0x0000002506667220 */ /* 0x080fe20000410000 */
[-C--:B------:R-:W-:Y:S01]  /*bcd0*/  FMUL.FTZ R100, R7, R37.reuse ;  /* 0x0000002507647220 */ /* 0x080fe20000410000 */
[----:B------:R-:W1:Y:S01]  /*bce0*/  MUFU.TANH R95, R4 ;  /* 0x00000004005f7308 */ /* 0x000e620000002400 */
[-C--:B------:R-:W-:Y:S01]  /*bcf0*/  FMUL.FTZ R20, R20, R37.reuse ;  /* 0x0000002514147220 */ /* 0x080fe20000410000 */
[-C--:B------:R-:W-:Y:S01]  /*bd00*/  FMUL.FTZ R21, R21, R37.reuse ;  /* 0x0000002515157220 */ /* 0x080fe20000410000 */
[-C--:B------:R-:W-:Y:S01]  /*bd10*/  FMUL.FTZ R22, R22, R37.reuse ;  /* 0x0000002516167220 */ /* 0x080fe20000410000 */
[----:B------:R-:W-:Y:S01]  /*bd20*/  HMMA.16816.F32 R12, R24, R14, RZ ;  /* 0x0000000e180c723c */ /* 0x000fe200000018ff */
[----:B------:R-:W-:-:S03]  /*bd30*/  FMUL.FTZ R23, R23, R37 ;  /* 0x0000002517177220 */ /* 0x000fc60000410000 */
[----:B------:R5:W1:Y:S01]  /*bd40*/  MUFU.TANH R99, R5 ;  /* 0x0000000500637308 */ /* 0x000a620000002400 */
[----:B---3--:R-:W3:Y:S04]  /*bd50*/  LDSM.16.M88.4 R32, [R63+0x2800] ;  /* 0x002800003f20783b */ /* 0x008ee80000000200 */
[----:B------:R-:W-:Y:S03]  /*bd60*/  LDSM.16.M88.4 R60, [R63+0x2c00] ;  /* 0x002c00003f3c783b */ /* 0x000fe60000000200 */
[----:B------:R-:W1:Y:S08]  /*bd70*/  MUFU.TANH R101, R20 ;  /* 0x0000001400657308 */ /* 0x000e700000002400 */
[----:B------:R-:W1:Y:S01]  /*bd80*/  MUFU.TANH R103, R21 ;  /* 0x0000001500677308 */ /* 0x000e620000002400 */
[----:B-----5:R-:W5:Y:S07]  /*bd90*/  LDSM.16.M88.4 R4, [R42+0x2800] ;  /* 0x002800002a04783b */ /* 0x020f6e0000000200 */
[----:B------:R-:W1:Y:S01]  /*bda0*/  MUFU.TANH R104, R22 ;  /* 0x0000001600687308 */ /* 0x000e620000002400 */
[C---:B--2---:R-:W-:Y:S07]  /*bdb0*/  HMMA.16816.F32 R28, R16.reuse, R8, R28 ;  /* 0x00000008101c723c */ /* 0x044fee000000181c */
[----:B------:R2:W1:Y:S01]  /*bdc0*/  MUFU.TANH R105, R23 ;  /* 0x0000001700697308 */ /* 0x0004620000002400 */
[----:B------:R-:W-:Y:S07]  /*bdd0*/  HMMA.16816.F32 R12, R16, R10, R12 ;  /* 0x0000000a100c723c */ /* 0x000fee000000180c */
[----:B------:R-:W1:Y:S01]  /*bde0*/  MUFU.TANH R54, R54 ;  /* 0x0000003600367308 */ /* 0x000e620000002400 */
[C---:B---3--:R-:W-:Y:S03]  /*bdf0*/  HMMA.16816.F32 R8, R24.reuse, R32, RZ ;  /* 0x000000201808723c */ /* 0x048fe600000018ff */
[-C--:B------:R-:W-:Y:S01]  /*be00*/  FMUL.FTZ R106, R30, R37.reuse ;  /* 0x000000251e6a7220 */ /* 0x080fe20000410000 */
[-C--:B------:R-:W-:Y:S01]  /*be10*/  FMUL.FTZ R30, R31, R37.reuse ;  /* 0x000000251f1e7220 */ /* 0x080fe20000410000 */
[-C--:B------:R-:W-:Y:S01]  /*be20*/  FMUL.FTZ R28, R28, R37.reuse ;  /* 0x000000251c1c7220 */ /* 0x080fe20000410000 */
[----:B------:R-:W-:Y:S01]  /*be30*/  FMUL.FTZ R29, R29, R37 ;  /* 0x000000251d1d7220 */ /* 0x000fe20000410000 */
[----:B------:R-:W3:Y:S01]  /*be40*/  MUFU.TANH R55, R55 ;  /* 0x0000003700377308 */ /* 0x000ee20000002400 */
[----:B--2---:R-:W2:Y:S01]  /*be50*/  LDSM.16.M88.4 R20, [R42+0x2c00] ;  /* 0x002c00002a14783b */ /* 0x004ea20000000200 */
[----:B------:R-:W-:Y:S01]  /*be60*/  HMMA.16816.F32 R32, R24, R34, RZ ;  /* 0x000000221820723c */ /* 0x000fe200000018ff */
[----:B------:R-:W-:-:S04]  /*be70*/  DEPBAR.LE SB0, 0x0 ;  /* 0x000080000000791a */ /* 0x000fc80000000000 */
[-C--:B------:R-:W-:Y:S01]  /*be80*/  FMUL.FTZ R107, R14, R37.reuse ;  /* 0x000000250e6b7220 */ /* 0x080fe20000410000 */
[-C--:B------:R-:W-:Y:S01]  /*be90*/  FMUL.FTZ R31, R15, R37.reuse ;  /* 0x000000250f1f7220 */ /* 0x080fe20000410000 */
[----:B------:R-:W1:Y:S04]  /*bea0*/  MUFU.TANH R65, R65 ;  /* 0x0000004100417308 */ /* 0x000e680000002400 */
[----:B-----5:R-:W-:Y:S05]  /*beb0*/  HMMA.16816.F32 R8, R16, R4, R8 ;  /* 0x000000041008723c */ /* 0x020fea0000001808 */
[-C--:B------:R-:W-:Y:S01]  /*bec0*/  FMUL.FTZ R4, R12, R37.reuse ;  /* 0x000000250c047220 */ /* 0x080fe20000410000 */
[-C--:B------:R-:W-:Y:S01]  /*bed0*/  FMUL.FTZ R5, R13, R37.reuse ;  /* 0x000000250d057220 */ /* 0x080fe20000410000 */
[----:B------:R-:W1:Y:S01]  /*bee0*/  MUFU.TANH R66, R66 ;  /* 0x0000004200427308 */ /* 0x000e620000002400 */
[C---:B------:R-:W-:Y:S07]  /*bef0*/  HMMA.16816.F32 R12, R24.reuse, R60, RZ ;  /* 0x0000003c180c723c */ /* 0x040fee00000018ff */
[----:B------:R-:W1:Y:S01]  /*bf00*/  MUFU.TANH R67, R67 ;  /* 0x0000004300437308 */ /* 0x000e620000002400 */
[----:B------:R-:W-:Y:S03]  /*bf10*/  HMMA.16816.F32 R24, R24, R62, RZ ;  /* 0x0000003e1818723c */ /* 0x000fe600000018ff */
[----:B------:R-:W-:-:S04]  /*bf20*/  FMUL.FTZ R8, R8, R37 ;  /* 0x0000002508087220 */ /* 0x000fc80000410000 */
[----:B------:R-:W1:Y:S01]  /*bf30*/  MUFU.TANH R86, R86 ;  /* 0x0000005600567308 */ /* 0x000e620000002400 */
[C---:B------:R-:W-:Y:S05]  /*bf40*/  HMMA.16816.F32 R32, R16.reuse, R6, R32 ;  /* 0x000000061020723c */ /* 0x040fea0000001820 */
[-C--:B------:R-:W-:Y:S01]  /*bf50*/  FMUL.FTZ R6, R9, R37.reuse ;  /* 0x0000002509067220 */ /* 0x080fe20000410000 */
[-C--:B------:R-:W-:Y:S01]  /*bf60*/  FMUL.FTZ R9, R10, R37.reuse ;  /* 0x000000250a097220 */ /* 0x080fe20000410000 */
[-C--:B------:R-:W-:Y:S01]  /*bf70*/  FMUL.FTZ R7, R11, R37.reuse ;  /* 0x000000250b077220 */ /* 0x080fe20000410000 */
[----:B------:R-:W1:Y:S01]  /*bf80*/  MUFU.TANH R87, R87 ;  /* 0x0000005700577308 */ /* 0x000e620000002400 */
[C---:B--2---:R-:W-:Y:S07]  /*bf90*/  HMMA.16816.F32 R12, R16.reuse, R20, R12 ;  /* 0x00000014100c723c */ /* 0x044fee000000180c */
[----:B------:R-:W2:Y:S01]  /*bfa0*/  MUFU.TANH R88, R88 ;  /* 0x0000005800587308 */ /* 0x000ea20000002400 */
[----:B------:R-:W-:Y:S03]  /*bfb0*/  HMMA.16816.F32 R24, R16, R22, R24 ;  /* 0x000000161018723c */ /* 0x000fe60000001818 */
        /* <DEDUP_REMOVED lines=38> */
[----:B------:R-:W1:Y:S08]  /*c220*/  MUFU.TANH R24, R24 ;  /* 0x0000001800187308 */ /* 0x000e700000002400 */
[----:B------:R-:W1:Y:S08]  /*c230*/  MUFU.TANH R22, R22 ;  /* 0x0000001600167308 */ /* 0x000e700000002400 */
[----:B------:R-:W1:Y:S08]  /*c240*/  MUFU.TANH R26, R26 ;  /* 0x0000001a001a7308 */ /* 0x000e700000002400 */
[----:B------:R1:W1:Y:S01]  /*c250*/  MUFU.TANH R34, R27 ;  /* 0x0000001b00227308 */ /* 0x0002620000002400 */
[----:B------:R-:W-:Y:S06]  /*c260*/  BAR.SYNC.DEFER_BLOCKING 0x0 ;  /* 0x0000000000007b1d */ /* 0x000fec0000010000 */
[----:B--234-:R-:W-:Y:S05]  /*c270*/  @!P1 BRA `(.L_x_7330) ;  /* 0x0000000400a09947 */ /* 0x01cfea0003800000 */
[----:B------:R-:W-:Y:S04]  /*c280*/  BSSY.RECONVERGENT B0, `(.L_x_7331) ;  /* 0x0000048000007945 */ /* 0x000fe80003800200 */
[----:B------:R-:W-:Y:S05]  /*c290*/  @!P0 BRA `(.L_x_7332) ;  /* 0x0000000000f88947 */ /* 0x000fea0003800000 */
[----:B------:R-:W2:Y:S01]  /*c2a0*/  LD.E R42, desc[UR4][R84.64+0x170] ;  /* 0x00017004542a7980 */ /* 0x000ea2000c101900 */
[C---:B------:R-:W-:Y:S01]  /*c2b0*/  VIADD R23, R56.reuse, 0xffffff00 ;  /* 0xffffff0038177836 */ /* 0x040fe20000000000 */
[----:B-1----:R-:W-:-:S04]  /*c2c0*/  IADD3 R13, PT, PT, R56, -0x80, RZ ;  /* 0xffffff80380d7810 */ /* 0x002fc80007ffe0ff */
        /* <DEDUP_REMOVED lines=30> */
[----:B------:R-:W3:Y:S01]  /*c4b0*/  LD.E.64 R60, desc[UR4][R84.64+0x38] ;  /* 0x00003804543c7980 */ /* 0x000ee2000c101b00 */
[----:B------:R-:W-:-:S02]  /*c4c0*/  ISETP.NE.AND P1, PT, R42, RZ, PT ;  /* 0x000000ff2a00720c */ /* 0x000fc40003f25270 */
[----:B------:R-:W-:-:S07]  /*c4d0*/  LOP3.LUT R56, RZ, R42, RZ, 0x33, !PT ;  /* 0x0000002aff387212 */ /* 0x000fce00078e33ff */
[----:B------:R-:W-:Y:S02]  /*c4e0*/  @P4 VIADD R21, R21, 0x1 ;  /* 0x0000000115154836 */ /* 0x000fe40000000000 */
[----:B------:R-:W-:Y:S02]  /*c4f0*/  @P5 IADD3 R25, PT, PT, R25, 0x1, RZ ;  /* 0x0000000119195810 */ /* 0x000fe40007ffe0ff */
        /* <DEDUP_REMOVED lines=13> */
[----:B------:R-:W-:-:S04]  /*c5d0*/  IMAD R15, R60, R42, R15 ;  /* 0x0000002a3c0f7224 */ /* 0x000fc800078e020f */
[----:B------:R-:W-:Y:S01]  /*c5e0*/  IMAD.IADD R109, R109, 0x1, R15 ;  /* 0x000000016d6d7824 */ /* 0x000fe200078e020f */
[----:B----4-:R-:W-:-:S04]  /*c5f0*/  IADD3 R13, PT, PT, R56, -R13, RZ ;  /* 0x8000000d380d7210 */ /* 0x010fc80007ffe0ff */
        /* <DEDUP_REMOVED lines=8> */
.L_x_7332:
        /* <DEDUP_REMOVED lines=8> */
.L_x_7333:
[----:B------:R-:W-:Y:S05]  /*c700*/  BSYNC.RECONVERGENT B0 ;  /* 0x0000000000007941 */ /* 0x000fea0003800200 */
.L_x_7331:
        /* <DEDUP_REMOVED lines=31> */
.L_x_7330:
[----:B------:R-:W-:Y:S05]  /*c900*/  BSYNC.RECONVERGENT B1 ;  /* 0x0000000000017941 */ /* 0x000fea0003800200 */
.L_x_7329:
[----:B------:R-:W-:-:S04]  /*c910*/  IMAD R3, R57, 0x80, R52 ;  /* 0x0000008039037824 */ /* 0x000fc800078e0234 */
[C---:B------:R-:W-:Y:S02]  /*c920*/  VIADD R15, R3.reuse, 0xffffff01 ;  /* 0xffffff01030f7836 */ /* 0x040fe40000000000 */
[C---:B-1----:R-:W-:Y:S02]  /*c930*/  VIADD R13, R3.reuse, 0xffffff00 ;  /* 0xffffff00030d7836 */ /* 0x042fe40000000000 */
[----:B------:R-:W-:Y:S01]  /*c940*/  VIADD R23, R3, 0xffffff20 ;  /* 0xffffff2003177836 */ /* 0x000fe20000000000 */
[C---:B------:R-:W-:Y:S02]  /*c950*/  ISETP.GE.AND P1, PT, R15.reuse, R160, PT ;  /* 0x000000a00f00720c */ /* 0x040fe40003f26270 */
[----:B------:R-:W-:Y:S02]  /*c960*/  ISETP.GE.AND P6, PT, R15, R159, PT ;  /* 0x0000009f0f00720c */ /* 0x000fe40003fc6270 */
[----:B------:R-:W-:Y:S02]  /*c970*/  FSEL R39, R39, -INF , P1 ;  /* 0xff80000027277808 */ /* 0x000fe40000800000 */
[----:B------:R-:W-:-:S02]  /*c980*/  ISETP.GE.AND P3, PT, R13, R158, PT ;  /* 0x0000009e0d00720c */ /* 0x000fc40003f66270 */
[----:B------:R-:W-:Y:S02]  /*c990*/  FSEL R201, R39, -INF , !P6 ;  /* 0xff80000027c97808 */ /* 0x000fe40007000000 */
[----:B------:R-:W3:Y:S01]  /*c9a0*/  LD.E R39, desc[UR4][R84.64+0xdc] ;  /* 0x0000dc0454277980 */ /* 0x000ee2000c101900 */
[C---:B------:R-:W-:Y:S02]  /*c9b0*/  ISETP.GE.AND P0, PT, R13.reuse, R160, PT ;  /* 0x000000a00d00720c */ /* 0x040fe40003f06270 */
[C---:B------:R-:W-:Y:S02]  /*c9c0*/  ISETP.GE.AND P5, PT, R13.reuse, R159, PT ;  /* 0x0000009f0d00720c */ /* 0x040fe40003fa6270 */
[----:B------:R-:W-:Y:S01]  /*c9d0*/  ISETP.GE.AND P2, PT, R13, R153, PT ;  /* 0x000000990d00720c */ /* 0x000fe20003f46270 */
[----:B------:R-:W-:Y:S01]  /*c9e0*/  VIADD R13, R3, 0xffffff08 ;  /* 0xffffff08030d7836 */ /* 0x000fe20000000000 */
[----:B------:R-:W-:Y:S02]  /*c9f0*/  FSEL R17, R40, -INF , P3 ;  /* 0xff80000028117808 */ /* 0x000fe40001800000 */
[----:B------:R-:W-:-:S02]  /*ca00*/  FSEL R19, R38, -INF , P0 ;  /* 0xff80000026137808 */ /* 0x000fc40000000000 */
[-C--:B------:R-:W-:Y:S02]  /*ca10*/  ISETP.GE.AND P0, PT, R15, R158.reuse, PT ;  /* 0x0000009e0f00720c */ /* 0x080fe40003f06270 */
[----:B------:R-:W-:Y:S02]  /*ca20*/  FSEL R17, R17, -INF , !P2 ;  /* 0xff80000011117808 */ /* 0x000fe40005000000 */
[----:B------:R-:W-:Y:S02]  /*ca30*/  ISETP.GE.AND P2, PT, R13, R158, PT ;  /* 0x0000009e0d00720c */ /* 0x000fe40003f46270 */
[----:B------:R-:W-:Y:S01]  /*ca40*/  ISETP.GE.AND P4, PT, R15, R153, PT ;  /* 0x000000990f00720c */ /* 0x000fe20003f86270 */
[----:B------:R-:W-:Y:S01]  /*ca50*/  VIADD R15, R3, 0xffffff09 ;  /* 0xffffff09030f7836 */ /* 0x000fe20000000000 */
[----:B------:R-:W-:Y:S02]  /*ca60*/  FSEL R19, R19, -INF , !P5 ;  /* 0xff80000013137808 */ /* 0x000fe40006800000 */
[----:B------:R-:W-:-:S02]  /*ca70*/  ISETP.GE.AND P3, PT, R13, R160, PT ;  /* 0x000000a00d00720c */ /* 0x000fc40003f66270 */
[----:B------:R-:W-:Y:S02]  /*ca80*/  FSEL R41, R41, -INF , P0 ;  /* 0xff80000029297808 */ /* 0x000fe40000000000 */
[C---:B------:R-:W-:Y:S02]  /*ca90*/  ISETP.GE.AND P5, PT, R13.reuse, R159, PT ;  /* 0x0000009f0d00720c */ /* 0x040fe40003fa6270 */
[----:B------:R-:W-:Y:S01]  /*caa0*/  ISETP.GE.AND P1, PT, R13, R153, PT ;  /* 0x000000990d00720c */ /* 0x000fe20003f26270 */
[----:B------:R-:W-:Y:S01]  /*cab0*/  VIADD R13, R3, 0xffffff10 ;  /* 0xffffff10030d7836 */ /* 0x000fe20000000000 */
[----:B------:R-:W-:Y:S02]  /*cac0*/  FSEL R45, R45, -INF , P2 ;  /* 0xff8000002d2d7808 */ /* 0x000fe40001000000 */
[----:B------:R-:W-:Y:S02]  /*cad0*/  FSEL R43, R43, -INF , P3 ;  /* 0xff8000002b2b7808 */ /* 0x000fe40001800000 */
[----:B------:R-:W-:-:S02]  /*cae0*/  FSEL R193, R41, -INF , !P4 ;  /* 0xff80000029c17808 */ /* 0x000fc40006000000 */
        /* <DEDUP_REMOVED lines=17> */
[----:B------:R-:W-:Y:S02]  /*cc00*/  FSEL R203, R44, -INF , !P6 ;  /* 0xff8000002ccb7808 */ /* 0x000fe40007000000 */
[----:B------:R-:W-:Y:S02]  /*cc10*/  FSEL R197, R46, -INF , !P4 ;  /* 0xff8000002ec57808 */ /* 0x000fe40006000000 */
[C---:B------:R-:W-:Y:S02]  /*cc20*/  ISETP.GE.AND P6, PT, R15.reuse, R159, PT ;  /* 0x0000009f0f00720c */ /* 0x040fe40003fc6270 */
[----:B------:R-:W-:-:S02]  /*cc30*/  ISETP.GE.AND P4, PT, R15, R158, PT ;  /* 0x0000009e0f00720c */ /* 0x000fc40003f86270 */
[----:B------:R-:W-:Y:S02]  /*cc40*/  ISETP.GE.AND P2, PT, R15, R153, PT ;  /* 0x000000990f00720c */ /* 0x000fe40003f46270 */
        /* <DEDUP_REMOVED lines=25> */
[----:B------:R-:W-:-:S04]  /*cde0*/  FSEL R33, R55, -INF , P2 ;  /* 0xff80000037217808 */ /* 0x000fc80001000000 */
[----:B------:R-:W-:Y:S02]  /*cdf0*/  FSEL R33, R33, -INF , !P1 ;  /* 0xff80000021217808 */ /* 0x000fe40004800000 */
        /* <DEDUP_REMOVED lines=13> */
[----:B------:R-:W-:Y:S02]  /*ced0*/  FSEL R65, R65, -INF , P2 ;  /* 0xff80000041417808 */ /* 0x000fe40001000000 */
[----:B------:R-:W-:Y:S02]  /*cee0*/  FSEL R183, R66, -INF , !P4 ;  /* 0xff80000042b77808 */ /* 0x000fe40006000000 */
[-C--:B------:R-:W-:Y:S02]  /*cef0*/  ISETP.GE.AND P0, PT, R23, R158.reuse, PT ;  /* 0x0000009e1700720c */ /* 0x080fe40003f06270 */
[C---:B------:R-:W-:Y:S02]  /*cf00*/  ISETP.GE.AND P5, PT, R35.reuse, R159, PT ;  /* 0x0000009f2300720c */ /* 0x040fe40003fa6270 */
[C---:B------:R-:W-:Y:S02]  /*cf10*/  ISETP.GE.AND P2, PT, R35.reuse, R158, PT ;  /* 0x0000009e2300720c */ /* 0x040fe40003f46270 */
[----:B------:R-:W-:Y:S01]  /*cf20*/  ISETP.GE.AND P4, PT, R35, R153, PT ;  /* 0x000000992300720c */ /* 0x000fe20003f86270 */
[----:B------:R-:W-:Y:S01]  /*cf30*/  VIADD R35, R3, 0xffffff30 ;  /* 0xffffff3003237836 */ /* 0x000fe20000000000 */
        /* <DEDUP_REMOVED lines=8> */
[----:B------:R-:W-:-:S02]  /*cfc0*/  ISETP.GE.AND P2, PT, R35, R160, PT ;  /* 0x000000a02300720c */ /* 0x000fc40003f46270 */
[----:B------:R-:W-:Y:S02]  /*cfd0*/  FSEL R87, R87, -INF , P1 ;  /* 0xff80000057577808 */ /* 0x000fe40000800000 */
        /* <DEDUP_REMOVED lines=22> */
[C---:B------:R-:W-:Y:S02]  /*d140*/  ISETP.GE.AND P5, PT, R38.reuse, R159, PT ;  /* 0x0000009f2600720c */ /* 0x040fe40003fa6270 */
[C---:B------:R-:W-:Y:S02]  /*d150*/  ISETP.GE.AND P0, PT, R38.reuse, R158, PT ;  /* 0x0000009e2600720c */ /* 0x040fe40003f06270 */
[----:B------:R-:W-:Y:S01]  /*d160*/  ISETP.GE.AND P4, PT, R38, R153, PT ;  /* 0x000000992600720c */ /* 0x000fe20003f86270 */
[----:B------:R-:W-:Y:S01]  /*d170*/  VIADD R38, R3, 0xffffff40 ;  /* 0xffffff4003267836 */ /* 0x000fe20000000000 */
[----:B------:R-:W-:-:S02]  /*d180*/  FSEL R177, R91, -INF , !P6 ;  /* 0xff8000005bb17808 */ /* 0x000fc40007000000 */
[C---:B------:R-:W-:Y:S02]  /*d190*/  ISETP.GE.AND P3, PT, R37.reuse, R160, PT ;  /* 0x000000a02500720c */ /* 0x040fe40003f66270 */
        /* <DEDUP_REMOVED lines=12> */
[----:B------:R-:W-:Y:S02]  /*d260*/  ISETP.GE.AND P1, PT, R37, R158, PT ;  /* 0x0000009e2500720c */ /* 0x000fe40003f26270 */
        /* <DEDUP_REMOVED lines=31> */
[----:B--2---:R-:W-:Y:S02]  /*d460*/  FSEL R143, R103, -INF , !P6 ;  /* 0xff800000678f7808 */ /* 0x004fe40007000000 */
[----:B------:R-:W-:Y:S02]  /*d470*/  FSEL R125, R105, -INF , !P3 ;  /* 0xff800000697d7808 */ /* 0x000fe40005800000 */
[----:B------:R-:W-:-:S02]  /*d480*/  FSEL R121, R28, -INF , P2 ;  /* 0xff8000001c797808 */ /* 0x000fc40001000000 */
[C---:B------:R-:W-:Y:S02]  /*d490*/  ISETP.GE.AND P0, PT, R37.reuse, R160, PT ;  /* 0x000000a02500720c */ /* 0x040fe40003f06270 */
[C---:B------:R-:W-:Y:S02]  /*d4a0*/  ISETP.GE.AND P6, PT, R37.reuse, R159, PT ;  /* 0x0000009f2500720c */ /* 0x040fe40003fc6270 */
[CC--:B------:R-:W-:Y:S02]  /*d4b0*/  ISETP.GE.AND P3, PT, R37.reuse, R158.reuse, PT ;  /* 0x0000009e2500720c */ /* 0x0c0fe40003f66270 */
[----:B------:R-:W-:Y:S01]  /*d4c0*/  ISETP.GE.AND P2, PT, R37, R153, PT ;  /* 0x000000992500720c */ /* 0x000fe20003f46270 */
[C---:B------:R-:W-:Y:S01]  /*d4d0*/  VIADD R37, R3.reuse, 0xffffff58 ;  /* 0xffffff5803257836 */ /* 0x040fe20000000000 */
[----:B------:R-:W-:Y:S01]  /*d4e0*/  ISETP.GE.AND P1, PT, R38, R158, PT ;  /* 0x0000009e2600720c */ /* 0x000fe20003f26270 */
[----:B------:R-:W-:Y:S01]  /*d4f0*/  VIADD R28, R3, 0xffffff59 ;  /* 0xffffff59031c7836 */ /* 0x000fe20000000000 */
[----:B------:R-:W-:-:S02]  /*d500*/  FSEL R30, R30, -INF , P3 ;  /* 0xff8000001e1e7808 */ /* 0x000fc40001800000 */
[----:B------:R-:W-:Y:S02]  /*d510*/  FSEL R106, R106, -INF , P1 ;  /* 0xff8000006a6a7808 */ /* 0x000fe40000800000 */
[-C--:B------:R-:W-:Y:S02]  /*d520*/  ISETP.GE.AND P1, PT, R37, R160.reuse, PT ;  /* 0x000000a02500720c */ /* 0x080fe40003f26270 */
[----:B------:R-:W-:Y:S02]  /*d530*/  FSEL R29, R29, -INF , P0 ;  /* 0xff8000001d1d7808 */ /* 0x000fe40000000000 */
[----:B------:R-:W-:Y:S02]  /*d540*/  FSEL R111, R30, -INF , !P2 ;  /* 0xff8000001e6f7808 */ /* 0x000fe40005000000 */
[----:B------:R-:W-:Y:S01]  /*d550*/  FSEL R117, R4, -INF , P1 ;  /* 0xff80000004757808 */ /* 0x000fe20000800000 */
[----:B------:R-:W-:Y:S01]  /*d560*/  VIADD R4, R3, 0xffffff61 ;  /* 0xffffff6103047836 */ /* 0x000fe20000000000 */
[----:B------:R-:W-:-:S02]  /*d570*/  ISETP.GE.AND P3, PT, R28, R160, PT ;  /* 0x000000a01c00720c */ /* 0x000fc40003f66270 */
[C---:B------:R-:W-:Y:S02]  /*d580*/  ISETP.GE.AND P2, PT, R28.reuse, R158, PT ;  /* 0x0000009e1c00720c */ /* 0x040fe40003f46270 */
[----:B------:R-:W-:Y:S02]  /*d590*/  FSEL R119, R29, -INF , !P6 ;  /* 0xff8000001d777808 */ /* 0x000fe40007000000 */
[----:B------:R-:W-:Y:S02]  /*d5a0*/  ISETP.GE.AND P6, PT, R28, R159, PT ;  /* 0x0000009f1c00720c */ /* 0x000fe40003fc6270 */
[----:B------:R-:W-:Y:S02]  /*d5b0*/  FSEL R5, R5, -INF , P3 ;  /* 0xff80000005057808 */ /* 0x000fe40001800000 */
[----:B------:R-:W-:Y:S02]  /*d5c0*/  FSEL R31, R31, -INF , P2 ;  /* 0xff8000001f1f7808 */ /* 0x000fe40001000000 */
[----:B------:R-:W-:-:S02]  /*d5d0*/  ISETP.GE.AND P2, PT, R4, R160, PT ;  /* 0x000000a00400720c */ /* 0x000fc40003f46270 */
[----:B------:R-:W-:Y:S02]  /*d5e0*/  FSEL R163, R101, -INF , !P5 ;  /* 0xff80000065a37808 */ /* 0x000fe40006800000 */
[----:B------:R-:W-:Y:S02]  /*d5f0*/  ISETP.GE.AND P5, PT, R38, R159, PT ;  /* 0x0000009f2600720c */ /* 0x000fe40003fa6270 */
[----:B------:R-:W-:Y:S01]  /*d600*/  ISETP.GE.AND P1, PT, R28, R153, PT ;  /* 0x000000991c00720c */ /* 0x000fe20003f26270 */
[----:B------:R-:W-:Y:S01]  /*d610*/  VIADD R28, R3, 0xffffff60 ;  /* 0xffffff60031c7836 */ /* 0x000fe20000000000 */
[----:B------:R-:W-:Y:S02]  /*d620*/  ISETP.GE.AND P0, PT, R37, R158, PT ;  /* 0x0000009e2500720c */ /* 0x000fe40003f06270 */
[----:B------:R-:W-:Y:S02]  /*d630*/  FSEL R115, R5, -INF , !P6 ;  /* 0xff80000005737808 */ /* 0x000fe40007000000 */
[----:B------:R-:W-:-:S02]  /*d640*/  ISETP.GE.AND P6, PT, R4, R159, PT ;  /* 0x0000009f0400720c */ /* 0x000fc40003fc6270 */
[----:B------:R-:W-:Y:S02]  /*d650*/  FSEL R6, R6, -INF , P2 ;  /* 0xff80000006067808 */ /* 0x000fe40001000000 */
[----:B------:R-:W-:Y:S02]  /*d660*/  FSEL R121, R121, -INF , !P5 ;  /* 0xff80000079797808 */ /* 0x000fe40006800000 */
[----:B------:R-:W-:Y:S02]  /*d670*/  ISETP.GE.AND P5, PT, R37, R159, PT ;  /* 0x0000009f2500720c */ /* 0x000fe40003fa6270 */
[----:B------:R-:W-:Y:S02]  /*d680*/  FSEL R107, R107, -INF , P0 ;  /* 0xff8000006b6b7808 */ /* 0x000fe40000000000 */
[----:B------:R-:W-:Y:S02]  /*d690*/  FSEL R127, R104, -INF , !P4 ;  /* 0xff800000687f7808 */ /* 0x000fe40006000000 */
[----:B------:R-:W-:-:S02]  /*d6a0*/  ISETP.GE.AND P0, PT, R28, R160, PT ;  /* 0x000000a01c00720c */ /* 0x000fc40003f06270 */
[----:B------:R-:W-:Y:S02]  /*d6b0*/  FSEL R97, R6, -INF , !P6 ;  /* 0xff80000006617808 */ /* 0x000fe40007000000 */
[----:B------:R-:W-:Y:S02]  /*d6c0*/  ISETP.GE.AND P4, PT, R38, R153, PT ;  /* 0x000000992600720c */ /* 0x000fe40003f86270 */
[----:B------:R-:W-:Y:S02]  /*d6d0*/  FMNMX3.FTZ R6, R2, R19, R201, !PT ;  /* 0x0000001302067276 */ /* 0x000fe400078100c9 */
[----:B------:R-:W-:Y:S02]  /*d6e0*/  FSEL R117, R117, -INF , !P5 ;  /* 0xff80000075757808 */ /* 0x000fe40006800000 */
[----:B------:R-:W-:Y:S02]  /*d6f0*/  ISETP.GE.AND P5, PT, R28, R159, PT ;  /* 0x0000009f1c00720c */ /* 0x000fe40003fa6270 */
[----:B------:R-:W-:-:S02]  /*d700*/  FSEL R8, R8, -INF , P0 ;  /* 0xff80000008087808 */ /* 0x000fc40000000000 */
[----:B------:R-:W-:Y:S02]  /*d710*/  FSEL R113, R106, -INF , !P4 ;  /* 0xff8000006a717808 */ /* 0x000fe40006000000 */
[----:B------:R-:W-:Y:S02]  /*d720*/  FMNMX3.FTZ R6, R6, R199, R203, !PT ;  /* 0x000000c706067276 */ /* 0x000fe400078100cb */
[----:B------:R-:W-:Y:S02]  /*d730*/  ISETP.GE.AND P4, PT, R37, R153, PT ;  /* 0x000000992500720c */ /* 0x000fe40003f86270 */
[----:B------:R-:W-:Y:S02]  /*d740*/  ISETP.GE.AND P3, PT, R28, R158, PT ;  /* 0x0000009e1c00720c */ /* 0x000fe40003f66270 */
[----:B------:R-:W-:Y:S02]  /*d750*/  FSEL R101, R8, -INF , !P5 ;  /* 0xff80000008657808 */ /* 0x000fe40006800000 */
[----:B------:R-:W-:Y:S01]  /*d760*/  FMNMX3.FTZ R8, R6, R15, R195, !PT ;  /* 0x0000000f06087276 */ /* 0x000fe200078100c3 */
[----:B------:R-:W-:Y:S01]  /*d770*/  VIADD R5, R3, 0xffffff68 ;  /* 0xffffff6803057836 */ /* 0x000fe20000000000 */
[----:B------:R-:W-:-:S02]  /*d780*/  FSEL R109, R107, -INF , !P4 ;  /* 0xff8000006b6d7808 */ /* 0x000fc40006000000 */
[----:B------:R-:W-:Y:S02]  /*d790*/  FMNMX3.FTZ R6, R0, R17, R193, !PT ;  /* 0x0000001100067276 */ /* 0x000fe400078100c1 */
[-C--:B------:R-:W-:Y:S02]  /*d7a0*/  ISETP.GE.AND P4, PT, R28, R153.reuse, PT ;  /* 0x000000991c00720c */ /* 0x080fe40003f86270 */
[----:B------:R-:W-:Y:S02]  /*d7b0*/  FSEL R9, R9, -INF , P3 ;  /* 0xff80000009097808 */ /* 0x000fe40001800000 */
[----:B------:R-:W-:Y:S02]  /*d7c0*/  FSEL R107, R31, -INF , !P1 ;  /* 0xff8000001f6b7808 */ /* 0x000fe40004800000 */
[C---:B------:R-:W-:Y:S02]  /*d7d0*/  ISETP.GE.AND P1, PT, R4.reuse, R158, PT ;  /* 0x0000009e0400720c */ /* 0x040fe40003f26270 */
[----:B------:R-:W-:Y:S01]  /*d7e0*/  ISETP.GE.AND P0, PT, R4, R153, PT ;  /* 0x000000990400720c */ /* 0x000fe20003f06270 */
[----:B------:R-:W-:Y:S01]  /*d7f0*/  VIADD R4, R3, 0xffffff69 ;  /* 0xffffff6903047836 */ /* 0x000fe20000000000 */
[----:B------:R-:W-:-:S02]  /*d800*/  FMNMX3.FTZ R6, R6, R191, R197, !PT ;  /* 0x000000bf06067276 */ /* 0x000fc400078100c5 */
[----:B------:R-:W-:Y:S02]  /*d810*/  FSEL R89, R9, -INF , !P4 ;  /* 0xff80000009597808 */ /* 0x000fe40006000000 */
[C---:B------:R-:W-:Y:S02]  /*d820*/  ISETP.GE.AND P5, PT, R5.reuse, R160, PT ;  /* 0x000000a00500720c */ /* 0x040fe40003fa6270 */
[C---:B------:R-:W-:Y:S02]  /*d830*/  ISETP.GE.AND P3, PT, R5.reuse, R159, PT ;  /* 0x0000009f0500720c */ /* 0x040fe40003f66270 */
[C---:B------:R-:W-:Y:S02]  /*d840*/  ISETP.GE.AND P2, PT, R5.reuse, R158, PT ;  /* 0x0000009e0500720c */ /* 0x040fe40003f46270 */
[----:B------:R-:W-:Y:S01]  /*d850*/  ISETP.GE.AND P4, PT, R5, R153, PT ;  /* 0x000000990500720c */ /* 0x000fe20003f86270 */
[----:B------:R-:W-:Y:S01]  /*d860*/  VIADD R5, R3, 0xffffff70 ;  /* 0xffffff7003057836 */ /* 0x000fe20000000000 */
[----:B------:R-:W-:-:S02]  /*d870*/  FSEL R7, R7, -INF , P1 ;  /* 0xff80000007077808 */ /* 0x000fc40000800000 */
[----:B------:R-:W-:Y:S02]  /*d880*/  FMNMX3.FTZ R8, R8, R13, R187, !PT ;  /* 0x0000000d08087276 */ /* 0x000fe400078100bb */
[----:B------:R-:W-:Y:S02]  /*d890*/  FMNMX3.FTZ R6, R6, R21, R27, !PT ;  /* 0x0000001506067276 */ /* 0x000fe4000781001b */
[----:B------:R-:W-:Y:S02]  /*d8a0*/  ISETP.GE.AND P1, PT, R4, R160, PT ;  /* 0x000000a00400720c */ /* 0x000fe40003f26270 */
[----:B------:R-:W-:Y:S02]  /*d8b0*/  FSEL R87, R7, -INF , !P0 ;  /* 0xff80000007577808 */ /* 0x000fe40004000000 */
[----:B------:R-:W-:Y:S02]  /*d8c0*/  FSEL R10, R10, -INF , P5 ;  /* 0xff8000000a0a7808 */ /* 0x000fe40002800000 */
[----:B------:R-:W-:-:S02]  /*d8d0*/  FSEL R32, R32, -INF , P2 ;  /* 0xff80000020207808 */ /* 0x000fc40001000000 */
[C---:B------:R-:W-:Y:S02]  /*d8e0*/  ISETP.GE.AND P6, PT, R4.reuse, R159, PT ;  /* 0x0000009f0400720c */ /* 0x040fe40003fc6270 */
[C---:B------:R-:W-:Y:S02]  /*d8f0*/  ISETP.GE.AND P0, PT, R4.reuse, R158, PT ;  /* 0x0000009e0400720c */ /* 0x040fe40003f06270 */
[----:B------:R-:W-:Y:S01]  /*d900*/  ISETP.GE.AND P5, PT, R4, R153, PT ;  /* 0x000000990400720c */ /* 0x000fe20003fa6270 */
[----:B------:R-:W-:Y:S01]  /*d910*/  VIADD R4, R3, 0xffffff71 ;  /* 0xffffff7103047836 */ /* 0x000fe20000000000 */
[----:B------:R-:W-:Y:S02]  /*d920*/  ISETP.GE.AND P2, PT, R5, R160, PT ;  /* 0x000000a00500720c */ /* 0x000fe40003f46270 */
[----:B------:R-:W-:Y:S02]  /*d930*/  FMNMX3.FTZ R8, R8, R189, R185, !PT ;  /* 0x000000bd08087276 */ /* 0x000fe400078100b9 */
[----:B------:R-:W-:-:S02]  /*d940*/  FMNMX3.FTZ R6, R6, R25, R33, !PT ;  /* 0x0000001906067276 */ /* 0x000fc40007810021 */
[----:B------:R-:W-:Y:S02]  /*d950*/  FSEL R20, R20, -INF , P1 ;  /* 0xff80000014147808 */ /* 0x000fe40000800000 */
[----:B------:R-:W-:Y:S02]  /*d960*/  FSEL R95, R10, -INF , !P3 ;  /* 0xff8000000a5f7808 */ /* 0x000fe40005800000 */
[----:B------:R-:W-:Y:S02]  /*d970*/  ISETP.GE.AND P3, PT, R5, R159, PT ;  /* 0x0000009f0500720c */ /* 0x000fe40003f66270 */
[----:B------:R-:W-:Y:S02]  /*d980*/  FSEL R12, R12, -INF , P2 ;  /* 0xff8000000c0c7808 */ /* 0x000fe40001000000 */
[----:B------:R-:W-:Y:S02]  /*d990*/  FMNMX3.FTZ R8, R8, R23, R35, !PT ;  /* 0x0000001708087276 */ /* 0x000fe40007810023 */
[----:B------:R-:W-:-:S02]  /*d9a0*/  FMNMX3.FTZ R6, R6, R183, R43, !PT ;  /* 0x000000b706067276 */ /* 0x000fc4000781002b */
[----:B------:R-:W-:Y:S02]  /*d9b0*/  FSEL R93, R20, -INF , !P6 ;  /* 0xff800000145d7808 */ /* 0x000fe40007000000 */
[----:B------:R-:W-:Y:S02]  /*d9c0*/  ISETP.GE.AND P6, PT, R4, R160, PT ;  /* 0x000000a00400720c */ /* 0x000fe40003fc6270 */
[----:B------:R-:W-:Y:S02]  /*d9d0*/  FSEL R11, R11, -INF , P0 ;  /* 0xff8000000b0b7808 */ /* 0x000fe40000000000 */
[----:B------:R-:W-:Y:S02]  /*d9e0*/  FSEL R63, R12, -INF , !P3 ;  /* 0xff8000000c3f7808 */ /* 0x000fe40005800000 */
[----:B------:R-:W-:Y:S02]  /*d9f0*/  FMNMX3.FTZ R8, R8, R179, R177, !PT ;  /* 0x000000b308087276 */ /* 0x000fe400078100b1 */
[----:B------:R-:W-:-:S02]  /*da00*/  FMNMX3.FTZ R6, R6, R41, R181, !PT ;  /* 0x0000002906067276 */ /* 0x000fc400078100b5 */
[C---:B------:R-:W-:Y:S02]  /*da10*/  ISETP.GE.AND P0, PT, R4.reuse, R159, PT ;  /* 0x0000009f0400720c */ /* 0x040fe40003f06270 */
[CC--:B------:R-:W-:Y:S02]  /*da20*/  ISETP.GE.AND P2, PT, R4.reuse, R158.reuse, PT ;  /* 0x0000009e0400720c */ /* 0x0c0fe40003f46270 */
[----:B------:R-:W-:Y:S01]  /*da30*/  ISETP.GE.AND P3, PT, R4, R153, PT ;  /* 0x000000990400720c */ /* 0x000fe20003f66270 */
[----:B------:R-:W-:Y:S01]  /*da40*/  VIADD R4, R3, 0xffffff78 ;  /* 0xffffff7803047836 */ /* 0x000fe20000000000 */
[----:B------:R-:W-:Y:S02]  /*da50*/  ISETP.GE.AND P1, PT, R5, R158, PT ;  /* 0x0000009e0500720c */ /* 0x000fe40003f26270 */
[----:B------:R-:W-:Y:S02]  /*da60*/  FSEL R16, R16, -INF , P6 ;  /* 0xff80000010107808 */ /* 0x000fe40003000000 */
[----:B------:R-:W-:-:S02]  /*da70*/  FMNMX3.FTZ R8, R8, R123, R175, !PT ;  /* 0x0000007b08087276 */ /* 0x000fc400078100af */
[----:B------:R-:W-:Y:S02]  /*da80*/  FMNMX3.FTZ R6, R6, R173, R161, !PT ;  /* 0x000000ad06067276 */ /* 0x000fe400078100a1 */
[----:B------:R-:W-:Y:S02]  /*da90*/  FSEL R18, R18, -INF , P1 ;  /* 0xff80000012127808 */ /* 0x000fe40000800000 */
[----:B------:R-:W-:Y:S02]  /*daa0*/  FSEL R61, R16, -INF , !P0 ;  /* 0xff800000103d7808 */ /* 0x000fe40004000000 */
[----:B------:R-:W-:Y:S02]  /*dab0*/  FSEL R14, R14, -INF , P2 ;  /* 0xff8000000e0e7808 */ /* 0x000fe40001000000 */
        /* <DEDUP_REMOVED lines=9> */
[----:B------:R-:W-:Y:S01]  /*db50*/  FMNMX3.FTZ R4, R4, R127, R125, !PT ;  /* 0x0000007f04047276 */ /* 0x000fe2000781007d */
[----:B------:R-:W-:Y:S01]  /*db60*/  VIADD R3, R3, 0xffffff79 ;  /* 0xffffff7903037836 */ /* 0x000fe20000000000 */
[----:B------:R-:W-:Y:S02]  /*db70*/  FMNMX3.FTZ R6, R6, R117, R115, !PT ;  /* 0x0000007506067276 */ /* 0x000fe40007810073 */
[----:B------:R-:W-:Y:S02]  /*db80*/  FMNMX3.FTZ R4, R4, R113, R111, !PT ;  /* 0x0000007104047276 */ /* 0x000fe4000781006f */
        /* <DEDUP_REMOVED lines=8> */
[C---:B------:R-:W-:Y:S02]  /*dc10*/  ISETP.GE.AND P6, PT, R3.reuse, R159, PT ;  /* 0x0000009f0300720c */ /* 0x040fe40003fc6270 */
[----:B------:R-:W-:Y:S02]  /*dc20*/  ISETP.GE.AND P0, PT, R3, R158, PT ;  /* 0x0000009e0300720c */ /* 0x000fe40003f06270 */
[----:B------:R-:W-:Y:S02]  /*dc30*/  FSEL R22, R22, -INF , P1 ;  /* 0xff80000016167808 */ /* 0x000fe40000800000 */
[----:B------:R-:W-:Y:S02]  /*dc40*/  FMNMX3.FTZ R6, R6, R95, R93, !PT ;  /* 0x0000005f06067276 */ /* 0x000fe4000781005d */
[----:B------:R-:W-:Y:S02]  /*dc50*/  FSEL R65, R11, -INF , !P5 ;  /* 0xff8000000b417808 */ /* 0x000fe40006800000 */
[----:B------:R-:W-:-:S02]  /*dc60*/  FMNMX3.FTZ R4, R4, R89, R87, !PT ;  /* 0x0000005904047276 */ /* 0x000fc40007810057 */
[----:B------:R-:W-:Y:S02]  /*dc70*/  ISETP.GE.AND P1, PT, R3, R153, PT ;  /* 0x000000990300720c */ /* 0x000fe40003f26270 */
[----:B------:R-:W-:Y:S02]  /*dc80*/  FSEL R34, R34, -INF , P0 ;  /* 0xff80000022227808 */ /* 0x000fe40000000000 */
[----:B------:R-:W-:Y:S02]  /*dc90*/  FSEL R53, R22, -INF , !P6 ;  /* 0xff80000016357808 */ /* 0x000fe40007000000 */
[----:B------:R-:W-:Y:S02]  /*dca0*/  FMNMX3.FTZ R6, R6, R63, R61, !PT ;  /* 0x0000003f06067276 */ /* 0x000fe4000781003d */
[----:B------:R-:W-:Y:S02]  /*dcb0*/  FSEL R51, R18, -INF , !P4 ;  /* 0xff80000012337808 */ /* 0x000fe40006000000 */
[----:B------:R-:W-:-:S02]  /*dcc0*/  FSEL R49, R14, -INF , !P3 ;  /* 0xff8000000e317808 */ /* 0x000fc40005800000 */
[----:B------:R-:W-:Y:S02]  /*dcd0*/  FMNMX3.FTZ R4, R4, R67, R65, !PT ;  /* 0x0000004304047276 */ /* 0x000fe40007810041 */
[----:B------:R-:W-:Y:S02]  /*dce0*/  FMNMX3.FTZ R7, R6, R55, R53, !PT ;  /* 0x0000003706077276 */ /* 0x000fe40007810035 */
[----:B------:R-:W-:Y:S02]  /*dcf0*/  FSEL R47, R26, -INF , !P2 ;  /* 0xff8000001a2f7808 */ /* 0x000fe40005000000 */
[----:B------:R-:W-:Y:S02]  /*dd00*/  FSEL R45, R34, -INF , !P1 ;  /* 0xff800000222d7808 */ /* 0x000fe40004800000 */
[----:B------:R-:W-:Y:S01]  /*dd10*/  FMNMX3.FTZ R4, R4, R51, R49, !PT ;  /* 0x0000003304047276 */ /* 0x000fe20007810031 */
[----:B------:R-:W1:Y:S03]  /*dd20*/  SHFL.BFLY PT, R8, R7, 0x2, 0x1f ;  /* 0x0c401f0007087f89 */ /* 0x000e6600000e0000 */
[----:B------:R-:W-:-:S05]  /*dd30*/  FMNMX3.FTZ R5, R4, R47, R45, !PT ;  /* 0x0000002f04057276 */ /* 0x000fca000781002d */
[----:B------:R-:W2:Y:S01]  /*dd40*/  SHFL.BFLY PT, R6, R5, 0x2, 0x1f ;  /* 0x0c401f0005067f89 */ /* 0x000ea200000e0000 */
[----:B------:R-:W4:Y:S01]  /*dd50*/  S2R R4, SR_TID.X ;  /* 0x0000000000047919 */ /* 0x000f220000002100 */
[----:B-1----:R-:W-:-:S05]  /*dd60*/  FMNMX.FTZ R8, R7, R8, !PT ;  /* 0x0000000807087209 */ /* 0x002fca0007810000 */
[----:B------:R-:W1:Y:S01]  /*dd70*/  SHFL.BFLY PT, R37, R8, 0x1, 0x1f ;  /* 0x0c201f0008257f89 */ /* 0x000e6200000e0000 */
[----:B--2---:R-:W-:-:S05]  /*dd80*/  FMNMX.FTZ R6, R5, R6, !PT ;  /* 0x0000000605067209 */ /* 0x004fca0007810000 */
[----:B------:R-:W2:Y:S01]  /*dd90*/  SHFL.BFLY PT, R3, R6, 0x1, 0x1f ;  /* 0x0c201f0006037f89 */ /* 0x000ea200000e0000 */
[----:B-1----:R-:W-:-:S04]  /*dda0*/  FMNMX.FTZ R37, R8, R37, !PT ;  /* 0x0000002508257209 */ /* 0x002fc80007810000 */
[----:B------:R-:W-:Y:S01]  /*ddb0*/  FSETP.NEU.FTZ.AND P1, PT, R37, -INF , PT ;  /* 0xff8000002500780b */ /* 0x000fe20003f3d000 */
[----:B---3--:R-:W-:Y:S01]  /*ddc0*/  FMUL.FTZ R44, R39, R37 ;  /* 0x00000025272c7220 */ /* 0x008fe20000410000 */
[----:B--2---:R-:W-:-:S04]  /*ddd0*/  FMNMX.FTZ R3, R6, R3, !PT ;  /* 0x0000000306037209 */ /* 0x004fc80007810000 */
[----:B------:R-:W-:Y:S02]  /*dde0*/  FSEL R44, R44, RZ, P1 ;  /* 0x000000ff2c2c7208 */ /* 0x000fe40000800000 */
[----:B------:R-:W-:Y:S01]  /*ddf0*/  FSETP.NEU.FTZ.AND P0, PT, R3, -INF , PT ;  /* 0xff8000000300780b */ /* 0x000fe20003f1d000 */
[----:B------:R-:W-:Y:S01]  /*de00*/  FMUL.FTZ R38, R39, R3 ;  /* 0x0000000327267220 */ /* 0x000fe20000410000 */
[----:B------:R-:W-:Y:S02]  /*de10*/  FSEL R5, R37, RZ, P1 ;  /* 0x000000ff25057208 */ /* 0x000fe40000800000 */
[----:B----4-:R-:W-:Y:S02]  /*de20*/  LOP3.LUT P1, RZ, R4, 0x4, RZ, 0xc0, !PT ;  /* 0x0000000404ff7812 */ /* 0x010fe4000782c0ff */
[----:B------:R-:W-:Y:S02]  /*de30*/  FSEL R38, R38, RZ, P0 ;  /* 0x000000ff26267208 */ /* 0x000fe40000000000 */
[----:B------:R-:W-:Y:S01]  /*de40*/  FSEL R7, R3, RZ, P0 ;  /* 0x000000ff03077208 */ /* 0x000fe20000000000 */
[----:B------:R-:W-:Y:S01]  /*de50*/  FFMA.FTZ R105, R19, R39, -R44 ;  /* 0x0000002713697223 */ /* 0x000fe2000001082c */
[----:B------:R-:W-:-:S02]  /*de60*/  VIADD R4, R36, 0x3000 ;  /* 0x0000300024047836 */ /* 0x000fc40000000000 */
[----:B------:R-:W-:Y:S02]  /*de70*/  FFMA.FTZ R66, R17, R39, -R38 ;  /* 0x0000002711427223 */ /* 0x000fe40000010826 */
[----:B------:R-:W1:Y:S01]  /*de80*/  LDSM.16.MT88.4 R16, [R36+0x3000] ;  /* 0x003000002410783b */ /* 0x000e620000004200 */
[----:B------:R-:W-:Y:S01]  /*de90*/  FADD.FTZ R6, R0, -R7 ;  /* 0x8000000700067221 */ /* 0x000fe20000010000 */
[----:B------:R-:W-:Y:S01]  /*dea0*/  FADD.FTZ R2, R2, -R5 ;  /* 0x8000000502027221 */ /* 0x000fe20000010000 */
[----:B------:R-:W-:Y:S02]  /*deb0*/  VIADD R0, R36, 0x3020 ;  /* 0x0000302024007836 */ /* 0x000fe40000000000 */
[----:B------:R-:W-:Y:S02]  /*dec0*/  @P1 VIADD R0, R4, 0xffffffe0 ;  /* 0xffffffe004001836 */ /* 0x000fe40000000000 */
[C---:B------:R-:W-:Y:S01]  /*ded0*/  FMUL.FTZ R88, R39.reuse, R2 ;  /* 0x0000000227587220 */ /* 0x040fe20000410000 */
[----:B------:R-:W-:-:S02]  /*dee0*/  FMUL.FTZ R86, R39, R6 ;  /* 0x0000000627567220 */ /* 0x000fc40000410000 */
[----:B------:R-:W2:Y:S01]  /*def0*/  LDSM.16.MT88.4 R4, [R0] ;  /* 0x000000000004783b */ /* 0x000ea20000004200 */
[-CC-:B------:R-:W-:Y:S01]  /*df00*/  FFMA.FTZ R60, R201, R39.reuse, -R44.reuse ;  /* 0x00000027c93c7223 */ /* 0x180fe2000001082c */
[-CC-:B------:R-:W-:Y:S01]  /*df10*/  FFMA.FTZ R99, R199, R39.reuse, -R44.reuse ;  /* 0x00000027c7637223 */ /* 0x180fe2000001082c */
[-C--:B------:R-:W-:Y:S01]  /*df20*/  FFMA.FTZ R54, R203, R39.reuse, -R44 ;  /* 0x00000027cb367223 */ /* 0x080fe2000001082c */
[-CC-:B------:R-:W-:Y:S01]  /*df30*/  FFMA.FTZ R58, R193, R39.reuse, -R38.reuse ;  /* 0x00000027c13a7223 */ /* 0x180fe20000010826 */
[-CC-:B------:R-:W-:Y:S01]  /*df40*/  FFMA.FTZ R103, R191, R39.reuse, -R38.reuse ;  /* 0x00000027bf677223 */ /* 0x180fe20000010826 */
[-C--:B------:R-:W-:Y:S01]  /*df50*/  FFMA.FTZ R56, R197, R39.reuse, -R38 ;  /* 0x00000027c5387223 */ /* 0x080fe20000010826 */
[----:B------:R-:W3:Y:S01]  /*df60*/  MUFU.EX2 R88, R88 ;  /* 0x0000005800587308 */ /* 0x000ee20000000800 */
[----:B------:R-:W-:-:S03]  /*df70*/  FFMA.FTZ R24, R23, R39, -R44 ;  /* 0x0000002717187223 */ /* 0x000fc6000001082c */
[----:B------:R-:W-:Y:S01]  /*df80*/  MUFU.EX2 R105, R105 ;  /* 0x0000006900697308 */ /* 0x000fe20000000800 */
[----:B------:R-:W-:-:S03]  /*df90*/  FFMA.FTZ R32, R21, R39, -R38 ;  /* 0x0000002715207223 */ /* 0x000fc60000010826 */
[----:B------:R-:W-:Y:S01]  /*dfa0*/  MUFU.EX2 R66, R66 ;  /* 0x0000004200427308 */ /* 0x000fe20000000800 */
[-C--:B------:R-:W-:Y:S01]  /*dfb0*/  FFMA.FTZ R2, R13, R39.reuse, -R44 ;  /* 0x000000270d027223 */ /* 0x080fe2000001082c */
[----:B------:R-:W4:Y:S02]  /*dfc0*/  LDSM.16.MT88.4 R20, [R36+0x3400] ;  /* 0x003400002414783b */ /* 0x000f240000004200 */
[----:B------:R-:W5:Y:S04]  /*dfd0*/  MUFU.EX2 R60, R60 ;  /* 0x0000003c003c7308 */ /* 0x000f680000000800 */
[----:B------:R-:W-:Y:S04]  /*dfe0*/  MUFU.EX2 R99, R99 ;  /* 0x0000006300637308 */ /* 0x000fe80000000800 */
[----:B------:R-:W1:Y:S04]  /*dff0*/  MUFU.EX2 R54, R54 ;  /* 0x0000003600367308 */ /* 0x000e680000000800 */
[----:B------:R-:W2:Y:S04]  /*e000*/  MUFU.EX2 R58, R58 ;  /* 0x0000003a003a7308 */ /* 0x000ea80000000800 */
[----:B------:R-:W-:Y:S04]  /*e010*/  MUFU.EX2 R103, R103 ;  /* 0x0000006700677308 */ /* 0x000fe80000000800 */
[----:B------:R-:W-:Y:S04]  /*e020*/  MUFU.EX2 R56, R56 ;  /* 0x0000003800387308 */ /* 0x000fe80000000800 */
[----:B------:R-:W4:Y:S01]  /*e030*/  MUFU.EX2 R86, R86 ;  /* 0x0000005600567308 */ /* 0x000f220000000800 */
[----:B---3--:R-:W-:Y:S01]  /*e040*/  FMUL.FTZ R13, R81, R88 ;  /* 0x00000058510d7220 */ /* 0x008fe20000410000 */
[-CC-:B------:R-:W-:Y:S01]  /*e050*/  FFMA.FTZ R64, R27, R39.reuse, -R38.reuse ;  /* 0x000000271b407223 */ /* 0x180fe20000010826 */
[-C--:B------:R-:W-:Y:S01]  /*e060*/  FFMA.FTZ R62, R25, R39.reuse, -R38 ;  /* 0x00000027193e7223 */ /* 0x080fe20000010826 */
[----:B------:R-:W-:Y:S01]  /*e070*/  MUFU.EX2 R81, R2 ;  /* 0x0000000200517308 */ /* 0x000fe20000000800 */
[----:B------:R-:W-:-:S03]  /*e080*/  FFMA.FTZ R91, R15, R39, -R44 ;  /* 0x000000270f5b7223 */ /* 0x000fc6000001082c */
[----:B------:R3:W-:Y:S01]  /*e090*/  MUFU.EX2 R2, R24 ;  /* 0x0000001800027308 */ /* 0x0007e20000000800 */
[----:B-----5:R-:W-:Y:S01]  /*e0a0*/  F2FP.F16.F32.PACK_AB R8, R60, R105 ;  /* 0x000000693c08723e */ /* 0x020fe200000000ff */
[-C--:B------:R-:W-:Y:S01]  /*e0b0*/  FMUL.FTZ R12, R80, R88.reuse ;  /* 0x00000058500c7220 */ /* 0x080fe20000410000 */
[----:B-1----:R-:W-:Y:S01]  /*e0c0*/  F2FP.F16.F32.PACK_AB R10, R54, R99 ;  /* 0x00000063360a723e */ /* 0x002fe200000000ff */
[----:B------:R-:W-:Y:S01]  /*e0d0*/  FMUL.FTZ R76, R76, R88 ;  /* 0x000000584c4c7220 */ /* 0x000fe20000410000 */
[----:B--2---:R-:W-:Y:S01]  /*e0e0*/  F2FP.F16.F32.PACK_AB R9, R58, R66 ;  /* 0x000000423a09723e */ /* 0x004fe200000000ff */
[-C--:B----4-:R-:W-:Y:S01]  /*e0f0*/  FMUL.FTZ R14, R82, R86.reuse ;  /* 0x00000056520e7220 */ /* 0x090fe20000410000 */
[----:B------:R-:W-:Y:S01]  /*e100*/  F2FP.F16.F32.PACK_AB R11, R56, R103 ;  /* 0x00000067380b723e */ /* 0x000fe200000000ff */
[----:B------:R-:W-:Y:S01]  /*e110*/  FMUL.FTZ R15, R83, R86 ;  /* 0x00000056530f7220 */ /* 0x000fe20000410000 */
[----:B------:R-:W-:Y:S01]  /*e120*/  FMUL.FTZ R77, R77, R88 ;  /* 0x000000584d4d7220 */ /* 0x000fe20000410000 */
[-C--:B------:R-:W-:Y:S01]  /*e130*/  FMUL.FTZ R78, R78, R86.reuse ;  /* 0x000000564e4e7220 */ /* 0x080fe20000410000 */
[----:B---3--:R-:W1:Y:S01]  /*e140*/  LDSM.16.MT88.4 R24, [R0+0x400] ;  /* 0x000400000018783b */ /* 0x008e620000004200 */
[-C--:B------:R-:W-:Y:S01]  /*e150*/  FMUL.FTZ R79, R79, R86.reuse ;  /* 0x000000564f4f7220 */ /* 0x080fe20000410000 */
[----:B------:R-:W-:Y:S01]  /*e160*/  FMUL.FTZ R31, R75, R86 ;  /* 0x000000564b1f7220 */ /* 0x000fe20000410000 */
[-CC-:B------:R-:W-:Y:S01]  /*e170*/  FFMA.FTZ R48, R195, R39.reuse, -R44.reuse ;  /* 0x00000027c3307223 */ /* 0x180fe2000001082c */
[-C--:B------:R-:W-:Y:S01]  /*e180*/  FFMA.FTZ R46, R187, R39.reuse, -R44 ;  /* 0x00000027bb2e7223 */ /* 0x080fe2000001082c */
[-C--:B------:R-:W-:Y:S01]  /*e190*/  FFMA.FTZ R75, R33, R39.reuse, -R38 ;  /* 0x00000027214b7223 */ /* 0x080fe20000010826 */
[C---:B------:R-:W-:Y:S05]  /*e1a0*/  HMMA.16816.F32 R12, R8.reuse, R16, R12 ;  /* 0x00000010080c723c */ /* 0x040fea000000180c */
[-C--:B------:R-:W-:Y:S01]  /*e1b0*/  FMUL.FTZ R29, R73, R88.reuse ;  /* 0x00000058491d7220 */ /* 0x080fe20000410000 */
[----:B------:R-:W-:Y:S01]  /*e1c0*/  MUFU.EX2 R91, R91 ;  /* 0x0000005b005b7308 */ /* 0x000fe20000000800 */
[----:B------:R-:W-:Y:S01]  /*e1d0*/  FMUL.FTZ R28, R72, R88 ;  /* 0x00000058481c7220 */ /* 0x000fe20000410000 */
[----:B------:R-:W-:Y:S01]  /*e1e0*/  FMUL.FTZ R30, R74, R86 ;  /* 0x000000564a1e7220 */ /* 0x000fe20000410000 */
[-C--:B------:R-:W-:Y:S01]  /*e1f0*/  FFMA.FTZ R73, R35, R39.reuse, -R44 ;  /* 0x0000002723497223 */ /* 0x080fe2000001082c */
[----:B------:R-:W2:Y:S01]  /*e200*/  MUFU.EX2 R48, R48 ;  /* 0x0000003000307308 */ /* 0x000ea20000000800 */
[C---:B------:R-:W-:Y:S03]  /*e210*/  HMMA.16816.F32 R16, R8.reuse, R18, R76 ;  /* 0x000000120810723c */ /* 0x040fe6000000184c */
[-C--:B------:R-:W-:Y:S01]  /*e220*/  FMUL.FTZ R68, R68, R88.reuse ;  /* 0x0000005844447220 */ /* 0x080fe20000410000 */
[----:B------:R-:W3:Y:S01]  /*e230*/  MUFU.EX2 R46, R46 ;  /* 0x0000002e002e7308 */ /* 0x000ee20000000800 */
[----:B------:R-:W-:Y:S01]  /*e240*/  FMUL.FTZ R69, R69, R88 ;  /* 0x0000005845457220 */ /* 0x000fe20000410000 */
[-C--:B------:R-:W-:Y:S01]  /*e250*/  FMUL.FTZ R70, R70, R86.reuse ;  /* 0x0000005646467220 */ /* 0x080fe20000410000 */
[----:B------:R-:W-:Y:S01]  /*e260*/  FMUL.FTZ R71, R71, R86 ;  /* 0x0000005647477220 */ /* 0x000fe20000410000 */
[----:B------:R4:W-:Y:S04]  /*e270*/  MUFU.EX2 R77, R32 ;  /* 0x00000020004d7308 */ /* 0x0009e80000000800 */
[----:B------:R-:W5:Y:S04]  /*e280*/  MUFU.EX2 R64, R64 ;  /* 0x0000004000407308 */ /* 0x000f680000000800 */
[----:B------:R-:W-:Y:S04]  /*e290*/  MUFU.EX2 R62, R62 ;  /* 0x0000003e003e7308 */ /* 0x000fe80000000800 */
[----:B------:R-:W1:Y:S01]  /*e2a0*/  MUFU.EX2 R75, R75 ;  /* 0x0000004b004b7308 */ /* 0x000e620000000800 */
[----:B----4-:R-:W4:Y:S01]  /*e2b0*/  LDSM.16.MT88.4 R32, [R36+0x3800] ;  /* 0x003800002420783b */ /* 0x010f220000004200 */
[----:B------:R-:W-:Y:S03]  /*e2c0*/  HMMA.16816.F32 R28, R8, R4, R28 ;  /* 0x00000004081c723c */ /* 0x000fe6000000181c */
[-C--:B------:R-:W-:Y:S01]  /*e2d0*/  FFMA.FTZ R74, R43, R39.reuse, -R38 ;  /* 0x000000272b4a7223 */ /* 0x080fe20000010826 */
[----:B------:R-:W-:-:S04]  /*e2e0*/  FFMA.FTZ R83, R189, R39, -R44 ;  /* 0x00000027bd537223 */ /* 0x000fc8000001082c */
[----:B------:R-:W-:Y:S01]  /*e2f0*/  HMMA.16816.F32 R8, R8, R6, R68 ;  /* 0x000000060808723c */ /* 0x000fe20000001844 */
[----:B------:R-:W4:Y:S02]  /*e300*/  LDSM.16.MT88.4 R4, [R0+0x800] ;  /* 0x000800000004783b */ /* 0x000f240000004200 */
[-C--:B------:R-:W-:Y:S01]  /*e310*/  FFMA.FTZ R68, R41, R39.reuse, -R38 ;  /* 0x0000002729447223 */ /* 0x080fe20000010826 */
[-C--:B------:R-:W-:Y:S01]  /*e320*/  FFMA.FTZ R50, R185, R39.reuse, -R44 ;  /* 0x00000027b9327223 */ /* 0x080fe2000001082c */
[--C-:B------:R-:W-:Y:S01]  /*e330*/  FFMA.FTZ R72, R183, R39, -R38.reuse ;  /* 0x00000027b7487223 */ /* 0x100fe20000010826 */
[----:B--2---:R-:W-:Y:S01]  /*e340*/  F2FP.F16.F32.PACK_AB R40, R48, R91 ;  /* 0x0000005b3028723e */ /* 0x004fe200000000ff */
[----:B------:R-:W-:Y:S01]  /*e350*/  FFMA.FTZ R69, R181, R39, -R38 ;  /* 0x00000027b5457223 */ /* 0x000fe20000010826 */
[----:B---3--:R-:W-:Y:S02]  /*e360*/  F2FP.F16.F32.PACK_AB R42, R46, R81 ;  /* 0x000000512e2a723e */ /* 0x008fe400000000ff */
[----:B-----5:R-:W-:-:S02]  /*e370*/  F2FP.F16.F32.PACK_AB R41, R64, R77 ;  /* 0x0000004d4029723e */ /* 0x020fc400000000ff */
[----:B-1----:R-:W-:Y:S01]  /*e380*/  F2FP.F16.F32.PACK_AB R43, R75, R62 ;  /* 0x0000003e4b2b723e */ /* 0x002fe200000000ff */
[----:B------:R-:W-:Y:S04]  /*e390*/  MUFU.EX2 R83, R83 ;  /* 0x0000005300537308 */ /* 0x000fe80000000800 */
[----:B------:R-:W1:Y:S02]  /*e3a0*/  MUFU.EX2 R50, R50 ;  /* 0x0000003200327308 */ /* 0x000e640000000800 */
[C---:B------:R-:W-:Y:S02]  /*e3b0*/  HMMA.16816.F32 R12, R40.reuse, R20, R12 ;  /* 0x00000014280c723c */ /* 0x040fe4000000180c */
[----:B------:R-:W2:Y:S04]  /*e3c0*/  MUFU.EX2 R73, R73 ;  /* 0x0000004900497308 */ /* 0x000ea80000000800 */
[----:B------:R-:W-:Y:S02]  /*e3d0*/  MUFU.EX2 R72, R72 ;  /* 0x0000004800487308 */ /* 0x000fe40000000800 */
[C---:B------:R-:W-:Y:S02]  /*e3e0*/  HMMA.16816.F32 R16, R40.reuse, R22, R16 ;  /* 0x000000162810723c */ /* 0x040fe40000001810 */
[----:B------:R-:W3:Y:S04]  /*e3f0*/  MUFU.EX2 R71, R74 ;  /* 0x0000004a00477308 */ /* 0x000ee80000000800 */
[----:B------:R-:W-:Y:S04]  /*e400*/  MUFU.EX2 R68, R68 ;  /* 0x0000004400447308 */ /* 0x000fe80000000800 */
[----:B------:R-:W5:Y:S01]  /*e410*/  MUFU.EX2 R69, R69 ;  /* 0x0000004500457308 */ /* 0x000f620000000800 */
[----:B------:R-:W-:Y:S03]  /*e420*/  HMMA.16816.F32 R28, R40, R24, R28 ;  /* 0x00000018281c723c */ /* 0x000fe6000000181c */
[----:B-1----:R-:W-:-:S02]  /*e430*/  F2FP.F16.F32.PACK_AB R20, R50, R83 ;  /* 0x000000533214723e */ /* 0x002fc400000000ff */
[----:B--2---:R-:W-:-:S03]  /*e440*/  F2FP.F16.F32.PACK_AB R22, R73, R2 ;  /* 0x000000024916723e */ /* 0x004fc600000000ff */
[----:B------:R-:W-:Y:S01]  /*e450*/  HMMA.16816.F32 R24, R40, R26, R8 ;  /* 0x0000001a2818723c */ /* 0x000fe20000001808 */
[----:B------:R-:W1:Y:S02]  /*e460*/  LDSM.16.MT88.4 R8, [R36+0x3c00] ;  /* 0x003c00002408783b */ /* 0x000e640000004200 */
[----:B---3--:R-:W-:Y:S02]  /*e470*/  F2FP.F16.F32.PACK_AB R21, R71, R72 ;  /* 0x000000484715723e */ /* 0x008fe400000000ff */
[----:B-----5:R-:W-:Y:S01]  /*e480*/  F2FP.F16.F32.PACK_AB R23, R69, R68 ;  /* 0x000000444517723e */ /* 0x020fe200000000ff */
[-CC-:B------:R-:W-:Y:S01]  /*e490*/  FFMA.FTZ R74, R179, R39.reuse, -R44.reuse ;  /* 0x00000027b34a7223 */ /* 0x180fe2000001082c */
[-CC-:B------:R-:W-:Y:S01]  /*e4a0*/  FFMA.FTZ R79, R123, R39.reuse, -R44.reuse ;  /* 0x000000277b4f7223 */ /* 0x180fe2000001082c */
[-C--:B------:R-:W-:Y:S01]  /*e4b0*/  FFMA.FTZ R70, R175, R39.reuse, -R44 ;  /* 0x00000027af467223 */ /* 0x080fe2000001082c */
[-CC-:B------:R-:W-:Y:S01]  /*e4c0*/  FFMA.FTZ R76, R161, R39.reuse, -R38.reuse ;  /* 0x00000027a14c7223 */ /* 0x180fe20000010826 */
[-CC-:B------:R-:W-:Y:S01]  /*e4d0*/  FFMA.FTZ R80, R171, R39.reuse, -R38.reuse ;  /* 0x00000027ab507223 */ /* 0x180fe20000010826 */
[-C--:B------:R-:W-:Y:S01]  /*e4e0*/  FFMA.FTZ R131, R131, R39.reuse, -R38 ;  /* 0x0000002783837223 */ /* 0x080fe20000010826 */
[C---:B----4-:R-:W-:Y:S05]  /*e4f0*/  HMMA.16816.F32 R12, R20.reuse, R32, R12 ;  /* 0x00000020140c723c */ /* 0x050fea000000180c */
[-C--:B------:R-:W-:Y:S01]  /*e500*/  FFMA.FTZ R177, R177, R39.reuse, -R44 ;  /* 0x00000027b1b17223 */ /* 0x080fe2000001082c */
[-C--:B------:R-:W-:Y:S01]  /*e510*/  FFMA.FTZ R173, R173, R39.reuse, -R38 ;  /* 0x00000027adad7223 */ /* 0x080fe20000010826 */
[-CC-:B------:R-:W-:Y:S01]  /*e520*/  FFMA.FTZ R82, R169, R39.reuse, -R44.reuse ;  /* 0x00000027a9527223 */ /* 0x180fe2000001082c */
[-C--:B------:R-:W-:Y:S01]  /*e530*/  FFMA.FTZ R90, R143, R39.reuse, -R44 ;  /* 0x000000278f5a7223 */ /* 0x080fe2000001082c */
[-CC-:B------:R-:W-:Y:S01]  /*e540*/  FFMA.FTZ R94, R135, R39.reuse, -R38.reuse ;  /* 0x00000027875e7223 */ /* 0x180fe20000010826 */
[-CC-:B------:R-:W-:Y:S01]  /*e550*/  FFMA.FTZ R92, R127, R39.reuse, -R38.reuse ;  /* 0x000000277f5c7223 */ /* 0x180fe20000010826 */
[-C--:B------:R-:W-:Y:S01]  /*e560*/  FFMA.FTZ R125, R125, R39.reuse, -R38 ;  /* 0x000000277d7d7223 */ /* 0x080fe20000010826 */
[C---:B------:R-:W-:Y:S01]  /*e570*/  HMMA.16816.F32 R16, R20.reuse, R34, R16 ;  /* 0x000000221410723c */ /* 0x040fe20000001810 */
[----:B------:R-:W2:Y:S01]  /*e580*/  LDSM.16.MT88.4 R32, [R0+0xc00] ;  /* 0x000c00000020783b */ /* 0x000ea20000004200 */
[----:B------:R-:W-:Y:S01]  /*e590*/  MUFU.EX2 R74, R74 ;  /* 0x0000004a004a7308 */ /* 0x000fe20000000800 */
[-CC-:B------:R-:W-:Y:S01]  /*e5a0*/  FFMA.FTZ R167, R167, R39.reuse, -R44.reuse ;  /* 0x00000027a7a77223 */ /* 0x180fe2000001082c */
[-C--:B------:R-:W-:Y:S01]  /*e5b0*/  FFMA.FTZ R78, R163, R39.reuse, -R44 ;  /* 0x00000027a34e7223 */ /* 0x080fe2000001082c */
[----:B------:R-:W-:Y:S01]  /*e5c0*/  FFMA.FTZ R129, R129, R39, -R38 ;  /* 0x0000002781817223 */ /* 0x000fe20000010826 */
[----:B------:R-:W3:Y:S01]  /*e5d0*/  MUFU.EX2 R123, R177 ;  /* 0x000000b1007b7308 */ /* 0x000ee20000000800 */
[----:B------:R-:W-:Y:S01]  /*e5e0*/  LDSM.16.MT88.4 R40, [R0+0x1000] ;  /* 0x001000000028783b */ /* 0x000fe20000004200 */
[C---:B------:R-:W-:Y:S02]  /*e5f0*/  HMMA.16816.F32 R28, R20.reuse, R4, R28 ;  /* 0x00000004141c723c */ /* 0x040fe4000000181c */
[----:B------:R-:W-:Y:S04]  /*e600*/  MUFU.EX2 R79, R79 ;  /* 0x0000004f004f7308 */ /* 0x000fe80000000800 */
[----:B------:R-:W4:Y:S02]  /*e610*/  MUFU.EX2 R70, R70 ;  /* 0x0000004600467308 */ /* 0x000f240000000800 */
[----:B------:R-:W-:Y:S01]  /*e620*/  HMMA.16816.F32 R24, R20, R6, R24 ;  /* 0x000000061418723c */ /* 0x000fe20000001818 */
        /* <DEDUP_REMOVED lines=10> */
[----:B------:R-:W1:Y:S04]  /*e6d0*/  MUFU.EX2 R163, R167 ;  /* 0x000000a700a37308 */ /* 0x000e680000000800 */
[----:B------:R-:W-:Y:S01]  /*e6e0*/  MUFU.EX2 R143, R78 ;  /* 0x0000004e008f7308 */ /* 0x000fe20000000800 */
[C---:B------:R-:W-:Y:S03]  /*e6f0*/  HMMA.16816.F32 R12, R20.reuse, R8, R12 ;  /* 0x00000008140c723c */ /* 0x040fe6000000180c */
[----:B------:R-:W2:Y:S04]  /*e700*/  MUFU.EX2 R90, R90 ;  /* 0x0000005a005a7308 */ /* 0x000ea80000000800 */
[----:B------:R-:W-:Y:S01]  /*e710*/  MUFU.EX2 R94, R94 ;  /* 0x0000005e005e7308 */ /* 0x000fe20000000800 */
[C---:B------:R-:W-:Y:S03]  /*e720*/  HMMA.16816.F32 R16, R20.reuse, R10, R16 ;  /* 0x0000000a1410723c */ /* 0x040fe60000001810 */
[----:B------:R-:W-:Y:S01]  /*e730*/  FFMA.FTZ R105, R164, R88, R105 ;  /* 0x00000058a4697223 */ /* 0x000fe20000010069 */
[----:B------:R-:W3:Y:S01]  /*e740*/  MUFU.EX2 R127, R129 ;  /* 0x00000081007f7308 */ /* 0x000ee20000000800 */
[----:B------:R-:W-:Y:S01]  /*e750*/  FFMA.FTZ R165, R165, R86, R66 ;  /* 0x00000056a5a57223 */ /* 0x000fe20000010042 */
[----:B------:R-:W4:Y:S02]  /*e760*/  LDSM.16.MT88.4 R8, [R36+0x4400] ;  /* 0x004400002408783b */ /* 0x000f240000004200 */
[----:B------:R-:W-:Y:S04]  /*e770*/  MUFU.EX2 R92, R92 ;  /* 0x0000005c005c7308 */ /* 0x000fe80000000800 */
[----:B------:R-:W5:Y:S01]  /*e780*/  MUFU.EX2 R125, R125 ;  /* 0x0000007d007d7308 */ /* 0x000f620000000800 */
[----:B------:R-:W-:Y:S01]  /*e790*/  FADD.FTZ R60, R60, R105 ;  /* 0x000000693c3c7221 */ /* 0x000fe20000010000 */
[----:B------:R-:W-:Y:S01]  /*e7a0*/  FADD.FTZ R58, R58, R165 ;  /* 0x000000a53a3a7221 */ /* 0x000fe20000010000 */
[----:B------:R-:W-:Y:S03]  /*e7b0*/  HMMA.16816.F32 R28, R20, R32, R28 ;  /* 0x00000020141c723c */ /* 0x000fe6000000181c */
[----:B------:R-:W-:Y:S01]  /*e7c0*/  FADD.FTZ R99, R99, R60 ;  /* 0x0000003c63637221 */ /* 0x000fe20000010000 */
[----:B------:R-:W-:-:S04]  /*e7d0*/  FADD.FTZ R103, R103, R58 ;  /* 0x0000003a67677221 */ /* 0x000fc80000010000 */
[----:B------:R-:W-:Y:S03]  /*e7e0*/  HMMA.16816.F32 R24, R20, R34, R24 ;  /* 0x000000221418723c */ /* 0x000fe60000001818 */
[----:B-1----:R-:W-:Y:S02]  /*e7f0*/  F2FP.F16.F32.PACK_AB R20, R163, R82 ;  /* 0x00000052a314723e */ /* 0x002fe400000000ff */
[----:B--2---:R-:W-:Y:S02]  /*e800*/  F2FP.F16.F32.PACK_AB R22, R90, R143 ;  /* 0x0000008f5a16723e */ /* 0x004fe400000000ff */
[----:B---3--:R-:W-:Y:S02]  /*e810*/  F2FP.F16.F32.PACK_AB R21, R127, R94 ;  /* 0x0000005e7f15723e */ /* 0x008fe400000000ff */
[----:B-----5:R-:W-:Y:S01]  /*e820*/  F2FP.F16.F32.PACK_AB R23, R125, R92 ;  /* 0x0000005c7d17723e */ /* 0x020fe200000000ff */
[----:B------:R-:W-:Y:S01]  /*e830*/  FADD.FTZ R54, R54, R99 ;  /* 0x0000006336367221 */ /* 0x000fe20000010000 */
[----:B------:R-:W-:-:S03]  /*e840*/  FADD.FTZ R56, R56, R103 ;  /* 0x0000006738387221 */ /* 0x000fc60000010000 */
[----:B------:R-:W-:Y:S02]  /*e850*/  FADD.FTZ R91, R91, R54 ;  /* 0x000000365b5b7221 */ /* 0x000fe40000010000 */
[----:B------:R-:W-:Y:S03]  /*e860*/  HMMA.16816.F32 R12, R20, R4, R12 ;  /* 0x00000004140c723c */ /* 0x000fe6000000180c */
[----:B------:R-:W-:Y:S01]  /*e870*/  FADD.FTZ R77, R77, R56 ;  /* 0x000000384d4d7221 */ /* 0x000fe20000010000 */
[----:B------:R-:W-:-:S04]  /*e880*/  FADD.FTZ R48, R48, R91 ;  /* 0x0000005b30307221 */ /* 0x000fc80000010000 */
[----:B------:R-:W-:Y:S01]  /*e890*/  HMMA.16816.F32 R16, R20, R6, R16 ;  /* 0x000000061410723c */ /* 0x000fe20000001810 */
[----:B------:R-:W1:Y:S02]  /*e8a0*/  LDSM.16.MT88.4 R4, [R0+0x1400] ;  /* 0x001400000004783b */ /* 0x000e640000004200 */
[----:B------:R-:W-:Y:S01]  /*e8b0*/  FADD.FTZ R77, R64, R77 ;  /* 0x0000004d404d7221 */ /* 0x000fe20000010000 */
[----:B------:R-:W-:-:S03]  /*e8c0*/  FADD.FTZ R81, R81, R48 ;  /* 0x0000003051517221 */ /* 0x000fc60000010000 */
[----:B------:R-:W-:Y:S01]  /*e8d0*/  FADD.FTZ R62, R62, R77 ;  /* 0x0000004d3e3e7221 */ /* 0x000fe20000010000 */
[-CC-:B------:R-:W-:Y:S01]  /*e8e0*/  FFMA.FTZ R98, R119, R39.reuse, -R44.reuse ;  /* 0x0000002777627223 */ /* 0x180fe2000001082c */
[-C--:B------:R-:W-:Y:S01]  /*e8f0*/  FFMA.FTZ R96, R115, R39.reuse, -R44 ;  /* 0x0000002773607223 */ /* 0x080fe2000001082c */
[-C--:B------:R-:W-:Y:S01]  /*e900*/  FFMA.FTZ R100, R113, R39.reuse, -R38 ;  /* 0x0000002771647223 */ /* 0x080fe20000010826 */
        /* <DEDUP_REMOVED lines=9> */
[C---:B------:R-:W-:Y:S01]  /*e9a0*/  HMMA.16816.F32 R28, R20.reuse, R40, R28 ;  /* 0x00000028141c723c */ /* 0x040fe2000000181c */
[----:B------:R-:W-:Y:S02]  /*e9b0*/  MUFU.EX2 R119, R121 ;  /* 0x0000007900777308 */ /* 0x000fe40000000800 */
[----:B------:R-:W-:Y:S01]  /*e9c0*/  FADD.FTZ R83, R50, R83 ;  /* 0x0000005332537221 */ /* 0x000fe20000010000 */
[----:B------:R-:W-:Y:S01]  /*e9d0*/  FADD.FTZ R71, R71, R72 ;  /* 0x0000004847477221 */ /* 0x000fe20000010000 */
[----:B------:R-:W-:Y:S03]  /*e9e0*/  MUFU.EX2 R98, R98 ;  /* 0x0000006200627308 */ /* 0x000fe60000000800 */
[----:B------:R-:W-:Y:S01]  /*e9f0*/  HMMA.16816.F32 R24, R20, R42, R24 ;  /* 0x0000002a1418723c */ /* 0x000fe20000001818 */
[----:B------:R-:W-:Y:S04]  /*ea00*/  MUFU.EX2 R115, R117 ;  /* 0x0000007500737308 */ /* 0x000fe80000000800 */
[----:B------:R-:W2:Y:S04]  /*ea10*/  MUFU.EX2 R96, R96 ;  /* 0x0000006000607308 */ /* 0x000ea80000000800 */
[----:B------:R-:W-:Y:S04]  /*ea20*/  MUFU.EX2 R100, R100 ;  /* 0x0000006400647308 */ /* 0x000fe80000000800 */
[----:B------:R-:W3:Y:S04]  /*ea30*/  MUFU.EX2 R109, R111 ;  /* 0x0000006f006d7308 */ /* 0x000ee80000000800 */
[----:B------:R5:W-:Y:S04]  /*ea40*/  MUFU.EX2 R66, R32 ;  /* 0x0000002000427308 */ /* 0x000be80000000800 */
[----:B------:R-:W4:Y:S01]  /*ea50*/  MUFU.EX2 R41, R107 ;  /* 0x0000006b00297308 */ /* 0x000f220000000800 */
[----:B------:R-:W-:Y:S01]  /*ea60*/  FADD.FTZ R2, R2, R83 ;  /* 0x0000005302027221 */ /* 0x000fe20000010000 */
[----:B------:R-:W-:Y:S01]  /*ea70*/  FADD.FTZ R68, R68, R71 ;  /* 0x0000004744447221 */ /* 0x000fe20000010000 */
[----:B------:R-:W1:Y:S02]  /*ea80*/  LDSM.16.MT88.4 R20, [R36+0x4800] ;  /* 0x004800002414783b */ /* 0x000e640000004200 */
[----:B------:R-:W-:Y:S01]  /*ea90*/  FADD.FTZ R73, R73, R2 ;  /* 0x0000000249497221 */ /* 0x000fe20000010000 */
[----:B------:R-:W-:Y:S01]  /*eaa0*/  FADD.FTZ R68, R69, R68 ;  /* 0x0000004445447221 */ /* 0x000fe20000010000 */
[----:B--2---:R-:W-:-:S02]  /*eab0*/  F2FP.F16.F32.PACK_AB R34, R96, R115 ;  /* 0x000000736022723e */ /* 0x004fc400000000ff */
[----:B---3--:R-:W-:Y:S01]  /*eac0*/  F2FP.F16.F32.PACK_AB R33, R109, R100 ;  /* 0x000000646d21723e */ /* 0x008fe200000000ff */
[----:B------:R-:W-:Y:S01]  /*ead0*/  FADD.FTZ R74, R74, R73 ;  /* 0x000000494a4a7221 */ /* 0x000fe20000010000 */
[----:B-----5:R-:W-:Y:S01]  /*eae0*/  F2FP.F16.F32.PACK_AB R32, R98, R119 ;  /* 0x000000776220723e */ /* 0x020fe200000000ff */
[----:B------:R-:W-:Y:S01]  /*eaf0*/  FADD.FTZ R161, R161, R68 ;  /* 0x00000044a1a17221 */ /* 0x000fe20000010000 */
[----:B----4-:R-:W-:Y:S01]  /*eb00*/  F2FP.F16.F32.PACK_AB R35, R41, R66 ;  /* 0x000000422923723e */ /* 0x010fe200000000ff */
[----:B------:R-:W-:Y:S02]  /*eb10*/  FADD.FTZ R74, R123, R74 ;  /* 0x0000004a7b4a7221 */ /* 0x000fe40000010000 */
[----:B------:R-:W-:-:S04]  /*eb20*/  FADD.FTZ R161, R76, R161 ;  /* 0x000000a14ca17221 */ /* 0x000fc80000010000 */
[----:B------:R-:W-:Y:S01]  /*eb30*/  FADD.FTZ R80, R80, R161 ;  /* 0x000000a150507221 */ /* 0x000fe20000010000 */
[----:B------:R-:W-:Y:S05]  /*eb40*/  HMMA.16816.F32 R12, R32, R8, R12 ;  /* 0x00000008200c723c */ /* 0x000fea000000180c */
[----:B------:R-:W-:-:S03]  /*eb50*/  FADD.FTZ R131, R131, R80 ;  /* 0x0000005083837221 */ /* 0x000fc60000010000 */
[C---:B------:R-:W-:Y:S08]  /*eb60*/  HMMA.16816.F32 R16, R32.reuse, R10, R16 ;  /* 0x0000000a2010723c */ /* 0x040ff00000001810 */
[C---:B-1----:R-:W-:Y:S08]  /*eb70*/  HMMA.16816.F32 R28, R32.reuse, R4, R28 ;  /* 0x00000004201c723c */ /* 0x042ff0000000181c */
[----:B------:R-:W-:Y:S03]  /*eb80*/  HMMA.16816.F32 R24, R32, R6, R24 ;  /* 0x000000062018723c */ /* 0x000fe60000001818 */
[----:B------:R-:W-:Y:S01]  /*eb90*/  FADD.FTZ R33, R79, R74 ;  /* 0x0000004a4f217221 */ /* 0x000fe20000010000 */
[----:B------:R-:W1:Y:S03]  /*eba0*/  LDSM.16.MT88.4 R4, [R0+0x1800] ;  /* 0x001800000004783b */ /* 0x000e660000004200 */
        /* <DEDUP_REMOVED lines=13> */
[----:B------:R-:W-:Y:S01]  /*ec80*/  MUFU.EX2 R43, R101 ;  /* 0x00000065002b7308 */ /* 0x000fe20000000800 */
[----:B------:R-:W2:Y:S03]  /*ec90*/  LDSM.16.MT88.4 R76, [R36+0x4c00] ;  /* 0x004c0000244c783b */ /* 0x000ea60000004200 */
[----:B------:R-:W3:Y:S01]  /*eca0*/  MUFU.EX2 R40, R40 ;  /* 0x0000002800287308 */ /* 0x000ee20000000800 */
[----:B------:R-:W-:Y:S01]  /*ecb0*/  FADD.FTZ R143, R143, R82 ;  /* 0x000000528f8f7221 */ /* 0x000fe20000010000 */
[----:B------:R4:W5:Y:S02]  /*ecc0*/  LDSM.16.MT88.4 R68, [R0+0x1c00] ;  /* 0x001c00000044783b */ /* 0x0009640000004200 */
[----:B------:R-:W-:Y:S01]  /*ecd0*/  MUFU.EX2 R42, R42 ;  /* 0x0000002a002a7308 */ /* 0x000fe20000000800 */
[----:B------:R-:W-:-:S03]  /*ece0*/  FADD.FTZ R92, R92, R127 ;  /* 0x0000007f5c5c7221 */ /* 0x000fc60000010000 */
[----:B------:R-:W1:Y:S04]  /*ecf0*/  MUFU.EX2 R89, R93 ;  /* 0x0000005d00597308 */ /* 0x000e680000000800 */
[----:B------:R3:W-:Y:S04]  /*ed00*/  MUFU.EX2 R54, R8 ;  /* 0x0000000800367308 */ /* 0x0007e80000000800 */
[----:B------:R-:W4:Y:S04]  /*ed10*/  MUFU.EX2 R67, R87 ;  /* 0x0000005700437308 */ /* 0x000f280000000800 */
[----:B------:R4:W-:Y:S04]  /*ed20*/  MUFU.EX2 R48, R9 ;  /* 0x0000000900307308 */ /* 0x0009e80000000800 */
[----:B------:R-:W2:Y:S01]  /*ed30*/  MUFU.EX2 R65, R65 ;  /* 0x0000004100417308 */ /* 0x000ea20000000800 */
[----:B------:R-:W-:Y:S01]  /*ed40*/  FADD.FTZ R90, R90, R143 ;  /* 0x0000008f5a5a7221 */ /* 0x000fe20000010000 */
[----:B------:R-:W-:-:S03]  /*ed50*/  FADD.FTZ R125, R125, R92 ;  /* 0x0000005c7d7d7221 */ /* 0x000fc60000010000 */
[----:B------:R-:W-:Y:S01]  /*ed60*/  FADD.FTZ R119, R119, R90 ;  /* 0x0000005a77777221 */ /* 0x000fe20000010000 */
[----:B------:R-:W-:Y:S01]  /*ed70*/  FADD.FTZ R100, R100, R125 ;  /* 0x0000007d64647221 */ /* 0x000fe20000010000 */
[----:B---3--:R-:W-:Y:S02]  /*ed80*/  F2FP.F16.F32.PACK_AB R8, R40, R43 ;  /* 0x0000002b2808723e */ /* 0x008fe400000000ff */
[----:B-1----:R-:W-:Y:S01]  /*ed90*/  F2FP.F16.F32.PACK_AB R10, R89, R42 ;  /* 0x0000002a590a723e */ /* 0x002fe200000000ff */
[----:B------:R-:W-:Y:S01]  /*eda0*/  FADD.FTZ R98, R98, R119 ;  /* 0x0000007762627221 */ /* 0x000fe20000010000 */
[----:B----4-:R-:W-:Y:S01]  /*edb0*/  F2FP.F16.F32.PACK_AB R9, R67, R54 ;  /* 0x000000364309723e */ /* 0x010fe200000000ff */
[----:B------:R-:W-:Y:S01]  /*edc0*/  FADD.FTZ R109, R109, R100 ;  /* 0x000000646d6d7221 */ /* 0x000fe20000010000 */
[----:B--2---:R-:W-:Y:S01]  /*edd0*/  F2FP.F16.F32.PACK_AB R11, R65, R48 ;  /* 0x00000030410b723e */ /* 0x004fe200000000ff */
[----:B------:R-:W-:Y:S02]  /*ede0*/  FADD.FTZ R115, R115, R98 ;  /* 0x0000006273737221 */ /* 0x000fe40000010000 */
[----:B------:R-:W-:Y:S01]  /*edf0*/  FADD.FTZ R66, R66, R109 ;  /* 0x0000006d42427221 */ /* 0x000fe20000010000 */
[-C--:B------:R-:W-:Y:S01]  /*ee00*/  FFMA.FTZ R2, R61, R39.reuse, -R44 ;  /* 0x000000273d027223 */ /* 0x080fe2000001082c */
[-C--:B------:R-:W-:Y:S01]  /*ee10*/  FFMA.FTZ R51, R51, R39.reuse, -R38 ;  /* 0x0000002733337223 */ /* 0x080fe20000010826 */
[----:B------:R-:W-:Y:S01]  /*ee20*/  FADD.FTZ R96, R96, R115 ;  /* 0x0000007360607221 */ /* 0x000fe20000010000 */
[C---:B------:R-:W-:Y:S05]  /*ee30*/  HMMA.16816.F32 R12, R8.reuse, R20, R12 ;  /* 0x00000014080c723c */ /* 0x040fea000000180c */
[-C--:B------:R-:W-:Y:S01]  /*ee40*/  FFMA.FTZ R21, R63, R39.reuse, -R44 ;  /* 0x000000273f157223 */ /* 0x080fe2000001082c */
[----:B------:R-:W-:Y:S01]  /*ee50*/  FADD.FTZ R41, R41, R66 ;  /* 0x0000004229297221 */ /* 0x000fe20000010000 */
[-C--:B------:R-:W-:Y:S01]  /*ee60*/  FFMA.FTZ R20, R55, R39.reuse, -R44 ;  /* 0x0000002737147223 */ /* 0x080fe2000001082c */
[-CC-:B------:R-:W-:Y:S01]  /*ee70*/  FFMA.FTZ R32, R47, R39.reuse, -R38.reuse ;  /* 0x000000272f207223 */ /* 0x180fe20000010826 */
[-CC-:B------:R-:W-:Y:S01]  /*ee80*/  FFMA.FTZ R165, R45, R39.reuse, -R38.reuse ;  /* 0x000000272da57223 */ /* 0x180fe20000010826 */
[C---:B------:R-:W-:Y:S03]  /*ee90*/  HMMA.16816.F32 R16, R8.reuse, R22, R16 ;  /* 0x000000160810723c */ /* 0x040fe60000001810 */
[-C--:B------:R-:W-:Y:S01]  /*eea0*/  FFMA.FTZ R22, R49, R39.reuse, -R38 ;  /* 0x0000002731167223 */ /* 0x080fe20000010826 */
[----:B------:R-:W-:Y:S01]  /*eeb0*/  FFMA.FTZ R44, R53, R39, -R44 ;  /* 0x00000027352c7223 */ /* 0x000fe2000001082c */
        /* <DEDUP_REMOVED lines=8> */
[----:B------:R-:W-:Y:S01]  /*ef40*/  FADD.FTZ R67, R67, R54 ;  /* 0x0000003643437221 */ /* 0x000fe20000010000 */
[----:B------:R-:W-:Y:S02]  /*ef50*/  HMMA.16816.F32 R24, R8, R6, R24 ;  /* 0x000000060818723c */ /* 0x000fe40000001818 */
[----:B------:R-:W-:Y:S04]  /*ef60*/  MUFU.EX2 R20, R20 ;  /* 0x0000001400147308 */ /* 0x000fe80000000800 */
        /* <DEDUP_REMOVED lines=23> */
[C---:B-----5:R-:W-:Y:S03]  /*f0e0*/  HMMA.16816.F32 R72, R4.reuse, R68, R28 ;  /* 0x000000440448723c */ /* 0x060fe6000000181c */
[----:B------:R-:W-:Y:S02]  /*f0f0*/  @P0 IMAD.MOV.U32 R0, RZ, RZ, R3 ;  /* 0x000000ffff000224 */ /* 0x000fe400078e0003 */
[----:B------:R-:W-:Y:S02]  /*f100*/  @P0 IMAD.MOV.U32 R2, RZ, RZ, R37 ;  /* 0x000000ffff020224 */ /* 0x000fe400078e0025 */
[----:B------:R-:W-:Y:S01]  /*f110*/  @P0 VIADD R57, R57, 0xfffffffd ;  /* 0xfffffffd39390836 */ /* 0x000fe20000000000 */
[C---:B------:R-:W-:Y:S08]  /*f120*/  HMMA.16816.F32 R76, R4.reuse, R78, R16 ;  /* 0x0000004e044c723c */ /* 0x040ff00000001810 */
[----:B------:R-:W-:Y:S01]  /*f130*/  HMMA.16816.F32 R68, R4, R70, R24 ;  /* 0x000000460444723c */ /* 0x000fe20000001818 */
[----:B------:R-:W-:-:S04]  /*f140*/  NOP ;  /* 0x0000000000007918 */ /* 0x000fc80000000000 */
[----:B------:R-:W-:-:S15]  /*f150*/  @P0 BRA `(.L_x_7334) ;  /* 0x0000000000040947 */ /* 0x000fde0003800000 */
.L_x_7325:
[----:B------:R-:W-:-:S07]  /*f160*/  IADD3 R57, PT, PT, R59, -0x1, RZ ;  /* 0xffffffff3b397810 */ /* 0x000fce0007ffe0ff */
.L_x_7334:
[----:B------:R-:W-:Y:S05]  /*f170*/  BSYNC B2 ;  /* 0x0000000000027941 */ /* 0x000fea0003800000 */
.L_x_7324:
        /* <DEDUP_REMOVED lines=10> */
.L_x_7342:
        /* <DEDUP_REMOVED lines=78> */
.L_x_7337:
[----:B------:R-:W-:Y:S05]  /*f700*/  BSYNC.RECONVERGENT B0 ;  /* 0x0000000000007941 */ /* 0x000fea0003800200 */
.L_x_7336:
[----:B------:R-:W-:Y:S01]  /*f710*/  SHF.L.U32 R63, R3, 0x3, RZ ;  /* 0x00000003033f7819 */ /* 0x000fe200000006ff */
[----:B------:R-:W1:Y:S01]  /*f720*/  S2UR UR6, SR_CgaCtaId ;  /* 0x00000000000679c3 */ /* 0x000e620000008800 */
[----:B------:R-:W-:Y:S01]  /*f730*/  SHF.L.U32 R61, R138, 0x6, RZ ;  /* 0x000000068a3d7819 */ /* 0x000fe200000006ff */
[----:B------:R-:W-:Y:S01]  /*f740*/  UMOV UR7, 0x400 ;  /* 0x0000040000077882 */ /* 0x000fe20000000000 */
[----:B------:R-:W-:Y:S01]  /*f750*/  LOP3.LUT R62, R63, 0xc0, RZ, 0xc0, !PT ;  /* 0x000000c03f3e7812 */ /* 0x000fe200078ec0ff */
[----:B------:R-:W-:Y:S01]  /*f760*/  BSSY.RECONVERGENT B1, `(.L_x_7338) ;  /* 0x0000163000017945 */ /* 0x000fe20003800200 */
[----:B------:R-:W-:Y:S02]  /*f770*/  IADD3 R64, P1, PT, R61, R144, RZ ;  /* 0x000000903d407210 */ /* 0x000fe40007f3e0ff */
[----:B------:R-:W-:Y:S02]  /*f780*/  SHF.L.U32 R135, R3, 0x5, RZ ;  /* 0x0000000503877819 */ /* 0x000fe400000006ff */
[----:B------:R-:W-:Y:S02]  /*f790*/  IADD3 R66, P2, PT, R64, R61, RZ ;  /* 0x0000003d40427210 */ /* 0x000fe40007f5e0ff */
[----:B------:R-:W-:Y:S02]  /*f7a0*/  LOP3.LUT R88, R135, 0xc0, RZ, 0xc0, !PT ;  /* 0x000000c087587812 */ /* 0x000fe400078ec0ff */
[----:B------:R-:W-:Y:S02]  /*f7b0*/  LOP3.LUT R60, R63, 0x18, RZ, 0xc0, !PT ;  /* 0x000000183f3c7812 */ /* 0x000fe400078ec0ff */
[----:B------:R-:W-:Y:S02]  /*f7c0*/  LOP3.LUT R62, R62, 0x18, R3, 0xf8, !PT ;  /* 0x000000183e3e7812 */ /* 0x000fe400078ef803 */
[----:B------:R-:W-:Y:S02]  /*f7d0*/  ISETP.GE.AND P0, PT, R60, R151, PT ;  /* 0x000000973c00720c */ /* 0x000fe40003f06270 */
[----:B------:R-:W-:Y:S02]  /*f7e0*/  LOP3.LUT R62, R62, 0x18, R63, 0x78, !PT ;  /* 0x000000183e3e7812 */ /* 0x000fe400078e783f */
[----:B------:R-:W-:Y:S02]  /*f7f0*/  SHF.L.U64.HI R60, R138, 0x6, R139 ;  /* 0x000000068a3c7819 */ /* 0x000fe4000001028b */
[----:B------:R-:W-:Y:S01]  /*f800*/  LOP3.LUT R62, R62, 0x1f20, R63, 0xf8, !PT ;  /* 0x00001f203e3e7812 */ /* 0x000fe200078ef83f */
[----:B-1----:R-:W-:Y:S01]  /*f810*/  ULEA UR6, UR6, UR7, 0x18 ;  /* 0x0000000706067291 */ /* 0x002fe2000f8ec0ff */
[----:B------:R-:W-:Y:S02]  /*f820*/  IADD3.X R65, PT, PT, R60, R145, RZ, P1, !PT ;  /* 0x000000913c417210 */ /* 0x000fe40000ffe4ff */
[----:B------:R-:W-:Y:S02]  /*f830*/  SHF.L.U32 R90, R3, 0x4, RZ ;  /* 0x00000004035a7819 */ /* 0x000fe400000006ff */
[-C--:B------:R-:W-:Y:S02]  /*f840*/  IADD3.X R67, PT, PT, R65, R60.reuse, RZ, P2, !PT ;  /* 0x0000003c41437210 */ /* 0x080fe400017fe4ff */
[----:B------:R-:W-:Y:S02]  /*f850*/  LEA R166, R62, UR6, 0x1 ;  /* 0x000000063ea67c11 */ /* 0x000fe4000f8e08ff */
[----:B------:R-:W-:Y:S02]  /*f860*/  @!P0 IADD3 R168, P1, PT, R66, R61, RZ ;  /* 0x0000003d42a88210 */ /* 0x000fe40007f3e0ff */
[----:B------:R-:W-:Y:S01]  /*f870*/  SHF.L.U32 R0, R3, 0x2, RZ ;  /* 0x0000000203007819 */ /* 0x000fe200000006ff */
[----:B------:R-:W-:Y:S01]  /*f880*/  @!PT LDS RZ, [RZ] ;  /* 0x00000000fffff984 */ /* 0x000fe20000000800 */
[----:B------:R-:W-:Y:S01]  /*f890*/  @!PT LDS RZ, [RZ] ;  /* 0x00000000fffff984 */ /* 0x000fe20000000800 */
[----:B------:R-:W-:Y:S01]  /*f8a0*/  @!PT LDS RZ, [RZ] ;  /* 0x00000000fffff984 */ /* 0x000fe20000000800 */
[----:B------:R-:W-:Y:S01]  /*f8b0*/  @!P0 LDGSTS.E.BYPASS.LTC128B.128 [R166+0x3000], desc[UR4][R144.64] ;  /* 0x0300000090a68fae */ /* 0x000fe2000b981a04 */
[----:B------:R-:W-:Y:S02]  /*f8c0*/  @!P0 IADD3.X R169, PT, PT, R67, R60, RZ, P1, !PT ;  /* 0x0000003c43a98210 */ /* 0x000fe40000ffe4ff */
[----:B------:R-:W-:Y:S02]  /*f8d0*/  LOP3.LUT R0, R0, 0x18, RZ, 0xc0, !PT ;  /* 0x0000001800007812 */ /* 0x000fe400078ec0ff */
[C---:B------:R-:W-:Y:S02]  /*f8e0*/  LOP3.LUT R133, R90.reuse, 0x3e00, RZ, 0xc0, !PT ;  /* 0x00003e005a857812 */ /* 0x040fe400078ec0ff */
[----:B------:R-:W-:Y:S01]  /*f8f0*/  LOP3.LUT R90, R90, 0x100, RZ, 0xc0, !PT ;  /* 0x000001005a5a7812 */ /* 0x000fe200078ec0ff */
[----:B------:R-:W-:Y:S01]  /*f900*/  @P0 STS.128 [R166+0x3000], RZ ;  /* 0x003000ffa6000388 */ /* 0x000fe20000000c00 */
[----:B------:R-:W-:Y:S02]  /*f910*/  LOP3.LUT P2, RZ, R3, 0x4, RZ, 0xc0, !PT ;  /* 0x0000000403ff7812 */ /* 0x000fe4000784c0ff */
[----:B------:R-:W-:Y:S02]  /*f920*/  LOP3.LUT R90, R90, 0x20, R135, 0xf8, !PT ;  /* 0x000000205a5a7812 */ /* 0x000fe400078ef887 */
[----:B------:R-:W-:Y:S02]  /*f930*/  SHF.R.U32.HI R132, RZ, 0x1, R3 ;  /* 0x00000001ff847819 */ /* 0x000fe40000011603 */
[----:B------:R-:W-:Y:S01]  /*f940*/  IADD3 R161, PT, PT, R161, -0x1, RZ ;  /* 0xffffffffa1a17810 */ /* 0x000fe20007ffe0ff */
[----:B------:R-:W-:Y:S01]  /*f950*/  @!PT LDS RZ, [RZ] ;  /* 0x00000000fffff984 */ /* 0x000fe20000000800 */
[----:B------:R-:W-:Y:S01]  /*f960*/  @!PT LDS RZ, [RZ] ;  /* 0x00000000fffff984 */ /* 0x000fe20000000800 */
[----:B------:R-:W-:Y:S01]  /*f970*/  @!PT LDS RZ, [RZ] ;  /* 0x00000000fffff984 */ /* 0x000fe20000000800 */
[----:B------:R-:W-:Y:S01]  /*f980*/  @!P0 LDGSTS.E.BYPASS.LTC128B.128 [R166+0x3800], desc[UR4][R64.64] ;  /* 0x0380000040a68fae */ /* 0x000fe2000b981a04 */
[----:B------:R-:W-:Y:S02]  /*f990*/  LOP3.LUT R2, R132, 0x8, RZ, 0xc0, !PT ;  /* 0x0000000884027812 */ /* 0x000fe400078ec0ff */
[----:B------:R-:W-:Y:S02]  /*f9a0*/  ISETP.GT.AND P1, PT, R161, R140, PT ;  /* 0x0000008ca100720c */ /* 0x000fe40003f24270 */
[--C-:B------:R-:W-:Y:S02]  /*f9b0*/  LOP3.LUT R89, R2, 0xc0, R135.reuse, 0xf8, !PT ;  /* 0x000000c002597812 */ /* 0x100fe400078ef887 */
[--C-:B------:R-:W-:Y:S01]  /*f9c0*/  LOP3.LUT R2, R133, 0x20, R135.reuse, 0xf8, !PT ;  /* 0x0000002085027812 */ /* 0x100fe200078ef887 */
[----:B------:R-:W-:Y:S01]  /*f9d0*/  @P0 STS.128 [R166+0x3800], RZ ;  /* 0x003800ffa6000388 */ /* 0x000fe20000000c00 */
[----:B------:R-:W-:Y:S02]  /*f9e0*/  LOP3.LUT R134, R89, R0, RZ, 0x3c, !PT ;  /* 0x0000000059867212 */ /* 0x000fe400078e3cff */
[----:B------:R-:W-:Y:S02]  /*f9f0*/  LOP3.LUT R91, R2, 0x100, R135, 0xf8, !PT ;  /* 0x00000100025b7812 */ /* 0x000fe400078ef887 */
[----:B------:R-:W-:Y:S02]  /*fa00*/  LOP3.LUT R89, R88, 0x8, R3, 0xf8, !PT ;  /* 0x0000000858597812 */ /* 0x000fe400078ef803 */
[----:B------:R-:W-:Y:S01]  /*fa10*/  LOP3.LUT R88, R91, R134, RZ, 0xfc, !PT ;  /* 0x000000865b587212 */ /* 0x000fe200078efcff */
[----:B------:R-:W-:Y:S01]  /*fa20*/  @!PT LDS RZ, [RZ] ;  /* 0x00000000fffff984 */ /* 0x000fe20000000800 */
[----:B------:R-:W-:Y:S01]  /*fa30*/  @!PT LDS RZ, [RZ] ;  /* 0x00000000fffff984 */ /* 0x000fe20000000800 */
[----:B------:R-:W-:Y:S01]  /*fa40*/  @!PT LDS RZ, [RZ] ;  /* 0x00000000fffff984 */ /* 0x000fe20000000800 */
[----:B------:R1:W-:Y:S01]  /*fa50*/  @!P0 LDGSTS.E.BYPASS.LTC128B.128 [R166+0x4000], desc[UR4][R66.64] ;  /* 0x0400000042a68fae */ /* 0x0003e2000b981a04 */
[----:B------:R-:W-:Y:S02]  /*fa60*/  LOP3.LUT R89, R90, R89, R0, 0xf6, !PT ;  /* 0x000000595a597212 */ /* 0x000fe400078ef600 */
[----:B------:R-:W-:Y:S02]  /*fa70*/  LEA R0, R88, UR6, 0x1 ;  /* 0x0000000658007c11 */ /* 0x000fe4000f8e08ff */
[----:B------:R-:W-:Y:S02]  /*fa80*/  LEA R2, R89, UR6, 0x1 ;  /* 0x0000000659027c11 */ /* 0x000fe4000f8e08ff */
[----:B------:R-:W-:Y:S01]  /*fa90*/  MOV R3, 0x20 ;  /* 0x0000002000037802 */ /* 0x000fe20000000f00 */
[----:B------:R-:W-:Y:S03]  /*faa0*/  @P0 STS.128 [R166+0x4000], RZ ;  /* 0x004000ffa6000388 */ /* 0x000fe60000000c00 */
[----:B------:R-:W-:Y:S04]  /*fab0*/  SEL R3, R3, 0xffffffe0, !P2 ;  /* 0xffffffe003037807 */ /* 0x000fe80005000000 */
[-C--:B------:R-:W-:Y:S01]  /*fac0*/  IADD3 R124, PT, PT, R0, R3.reuse, RZ ;  /* 0x00000003007c7210 */ /* 0x080fe20007ffe0ff */
[----:B------:R-:W-:Y:S01]  /*fad0*/  @!PT LDS RZ, [RZ] ;  /* 0x00000000fffff984 */ /* 0x000fe20000000800 */
[----:B------:R-:W-:Y:S01]  /*fae0*/  @!PT LDS RZ, [RZ] ;  /* 0x00000000fffff984 */ /* 0x000fe20000000800 */
[----:B------:R-:W-:Y:S01]  /*faf0*/  @!PT LDS RZ, [RZ] ;  /* 0x00000000fffff984 */ /* 0x000fe20000000800 */
[----:B------:R2:W-:Y:S08]  /*fb00*/  @!P0 LDGSTS.E.BYPASS.LTC128B.128 [R166+0x4800], desc[UR4][R168.64] ;  /* 0x04800000a8a68fae */ /* 0x0005f0000b981a04 */
[----:B------:R-:W-:Y:S08]  /*fb10*/  @P0 STS.128 [R166+0x4800], RZ ;  /* 0x004800ffa6000388 */ /* 0x000ff00000000c00 */
[----:B------:R-:W3:Y:S04]  /*fb20*/  LD.E R143, desc[UR4][R84.64+0x18c] ;  /* 0x00018c04548f7980 */ /* 0x000ee8000c101900 */
[----:B------:R4:W-:Y:S08]  /*fb30*/  LDSM.16.M88.4 R88, [R0] ;  /* 0x000000000058783b */ /* 0x0009f00000000200 */
[----:B------:R-:W0:Y:S08]  /*fb40*/  LDGDEPBAR ;  /* 0x00000000000079af */ /* 0x000e300000000000 */
[----:B------:R-:W5:Y:S08]  /*fb50*/  LDSM.16.M88.4 R92, [R2+0x1000] ;  /* 0x00100000025c783b */ /* 0x000f700000000200 */
[----:B------:R-:W1:Y:S01]  /*fb60*/  LDSM.16.M88.4 R96, [R2+0x1400] ;  /* 0x001400000260783b */ /* 0x000e620000000200 */
[----:B----4-:R-:W-:Y:S07]  /*fb70*/  IADD3 R0, PT, PT, R2, R3, RZ ;  /* 0x0000000302007210 */ /* 0x010fee0007ffe0ff */
[----:B------:R-:W4:Y:S08]  /*fb80*/  LDSM.16.M88.4 R100, [R2+0x1800] ;  /* 0x001800000264783b */ /* 0x000f300000000200 */
[----:B------:R-:W2:Y:S08]  /*fb90*/  LDSM.16.M88.4 R104, [R2+0x1c00] ;  /* 0x001c00000268783b */ /* 0x000eb00000000200 */
[----:B------:R-:W2:Y:S08]  /*fba0*/  LDSM.16.M88.4 R108, [R2+0x2000] ;  /* 0x00200000026c783b */ /* 0x000eb00000000200 */
[----:B------:R-:W2:Y:S01]  /*fbb0*/  LDSM.16.M88.4 R112, [R2+0x2400] ;  /* 0x002400000270783b */ /* 0x000ea20000000200 */
[C---:B-----5:R-:W-:Y:S07]  /*fbc0*/  HMMA.16816.F32 R4, R88.reuse, R92, RZ ;  /* 0x0000005c5804723c */ /* 0x060fee00000018ff */
[----:B------:R-:W5:Y:S01]  /*fbd0*/  LDSM.16.M88.4 R116, [R2+0x2800] ;  /* 0x002800000274783b */ /* 0x000f620000000200 */
[C---:B------:R-:W-:Y:S07]  /*fbe0*/  HMMA.16816.F32 R8, R88.reuse, R94, RZ ;  /* 0x0000005e5808723c */ /* 0x040fee00000018ff */
[----:B------:R-:W5:Y:S01]  /*fbf0*/  LDSM.16.M88.4 R120, [R2+0x2c00] ;  /* 0x002c00000278783b */ /* 0x000f620000000200 */
[C---:B-1----:R-:W-:Y:S07]  /*fc00*/  HMMA.16816.F32 R12, R88.reuse, R96, RZ ;  /* 0x00000060580c723c */ /* 0x042fee00000018ff */
[----:B------:R-:W-:Y:S01]  /*fc10*/  LDSM.16.M88.4 R124, [R124] ;  /* 0x000000007c7c783b */ /* 0x000fe20000000200 */
[C---:B------:R-:W-:Y:S07]  /*fc20*/  HMMA.16816.F32 R16, R88.reuse, R98, RZ ;  /* 0x000000625810723c */ /* 0x040fee00000018ff */
[----:B------:R-:W1:Y:S01]  /*fc30*/  LDSM.16.M88.4 R128, [R0+0x1000] ;  /* 0x001000000080783b */ /* 0x000e620000000200 */
[C---:B----4-:R-:W-:Y:S07]  /*fc40*/  HMMA.16816.F32 R20, R88.reuse, R100, RZ ;  /* 0x000000645814723c */ /* 0x050fee00000018ff */
[----:B------:R-:W-:Y:S01]  /*fc50*/  LDSM.16.M88.4 R92, [R0+0x1800] ;  /* 0x00180000005c783b */ /* 0x000fe20000000200 */
[C---:B------:R-:W-:Y:S08]  /*fc60*/  HMMA.16816.F32 R24, R88.reuse, R102, RZ ;  /* 0x000000665818723c */ /* 0x040ff000000018ff */
[C---:B--2---:R-:W-:Y:S08]  /*fc70*/  HMMA.16816.F32 R28, R88.reuse, R104, RZ ;  /* 0x00000068581c723c */ /* 0x044ff000000018ff */
        /* <DEDUP_REMOVED lines=37> */
[-C--:B------:R-:W-:Y:S03]  /*fed0*/  FMUL.FTZ R179, R16, R143.reuse ;  /* 0x0000008f10b37220 */ /* 0x080fe60000410000 */
[----:B------:R-:W4:Y:S01]  /*fee0*/  MUFU.TANH R169, R169 ;  /* 0x000000a900a97308 */ /* 0x000f220000002400 */
[-C--:B------:R-:W-:Y:S01]  /*fef0*/  FMUL.FTZ R180, R17, R143.reuse ;  /* 0x0000008f11b47220 */ /* 0x080fe20000410000 */
[C---:B-1----:R-:W-:Y:S03]  /*ff00*/  HMMA.16816.F32 R44, R124.reuse, R88, R44 ;  /* 0x000000587c2c723c */ /* 0x042fe6000000182c */
[-C--:B------:R-:W-:Y:S01]  /*ff10*/  FMUL.FTZ R181, R18, R143.reuse ;  /* 0x0000008f12b57220 */ /* 0x080fe20000410000 */
[-C--:B------:R-:W-:Y:S01]  /*ff20*/  FMUL.FTZ R182, R19, R143.reuse ;  /* 0x0000008f13b67220 */ /* 0x080fe20000410000 */
[-C--:B------:R-:W-:Y:S03]  /*ff30*/  FMUL.FTZ R183, R20, R143.reuse ;  /* 0x0000008f14b77220 */ /* 0x080fe60000410000 */
[----:B------:R-:W1:Y:S01]  /*ff40*/  MUFU.TANH R168, R168 ;  /* 0x000000a800a87308 */ /* 0x000e620000002400 */
[-C--:B------:R-:W-:Y:S01]  /*ff50*/  FMUL.FTZ R184, R21, R143.reuse ;  /* 0x0000008f15b87220 */ /* 0x080fe20000410000 */
[C---:B------:R-:W-:Y:S01]  /*ff60*/  HMMA.16816.F32 R48, R124.reuse, R90, R48 ;  /* 0x0000005a7c30723c */ /* 0x040fe20000001830 */
[----:B------:R-:W5:Y:S01]  /*ff70*/  LDSM.16.M88.4 R88, [R0+0x2c00] ;  /* 0x002c00000058783b */ /* 0x000f620000000200 */
[----:B------:R-:W-:Y:S06]  /*ff80*/  DEPBAR.LE SB0, 0x0 ;  /* 0x000080000000791a */ /* 0x000fec0000000000 */
[----:B------:R-:W1:Y:S01]  /*ff90*/  MUFU.TANH R170, R170 ;  /* 0x000000aa00aa7308 */ /* 0x000e620000002400 */
        /* <DEDUP_REMOVED lines=28> */
[C---:B-----5:R-:W-:Y:S03]  /*10160*/  HMMA.16816.F32 R60, R124.reuse, R88, R60 ;  /* 0x000000587c3c723c */ /* 0x060fe6000000183c */
[-C--:B------:R-:W-:Y:S01]  /*10170*/  FMUL.FTZ R205, R43, R143.reuse ;  /* 0x0000008f2bcd7220 */ /* 0x080fe20000410000 */
[-C--:B------:R-:W-:Y:S03]  /*10180*/  FMUL.FTZ R206, R44, R143.reuse ;  /* 0x0000008f2cce7220 */ /* 0x080fe60000410000 */
[----:B------:R-:W1:Y:S01]  /*10190*/  MUFU.TANH R175, R175 ;  /* 0x000000af00af7308 */ /* 0x000e620000002400 */
        /* <DEDUP_REMOVED lines=26> */
[----:B------:R-:W-:Y:S05]  /*10340*/  FMUL.FTZ R65, R65, R143 ;  /* 0x0000008f41417220 */ /* 0x000fea0000410000 */
        /* <DEDUP_REMOVED lines=73> */
[----:B------:R-:W2:Y:S01]  /*107e0*/  I2F.RP R8, R7 ;  /* 0x0000000700087306 */ /* 0x000ea20000209400 */
[----:B------:R-:W-:Y:S02]  /*107f0*/  LOP3.LUT R9, R9, R11, RZ, 0x3c, !PT ;  /* 0x0000000b09097212 */ /* 0x000fe400078e3cff */
[----:B------:R-:W-:Y:S07]  /*10800*/  IMAD.MOV R5, RZ, RZ, -R5 ;  /* 0x000000ffff057224 */ /* 0x000fee00078e0a05 */
        /* <DEDUP_REMOVED lines=55> */
.L_x_7341:
[----:B------:R-:W-:Y:S05]  /*10b80*/  BSYNC.RECONVERGENT B0 ;  /* 0x0000000000007941 */ /* 0x000fea0003800200 */
.L_x_7340:
        /* <DEDUP_REMOVED lines=32> */
.L_x_7339:
[----:B------:R-:W-:Y:S05]  /*10d90*/  BSYNC.RECONVERGENT B1 ;  /* 0x0000000000017941 */ /* 0x000fea0003800200 */
.L_x_7338:
[C---:B------:R-:W-:Y:S01]  /*10da0*/  ISETP.GE.AND P0, PT, R163.reuse, R160, PT ;  /* 0x000000a0a300720c */ /* 0x040fe20003f06270 */
[----:B--2---:R-:W2:Y:S01]  /*10db0*/  LD.E R3, desc[UR4][R84.64+0xdc] ;  /* 0x0000dc0454037980 */ /* 0x004ea2000c101900 */
[----:B------:R-:W-:Y:S01]  /*10dc0*/  LOP3.LUT R134, R134, 0x120, R135, 0xf8, !PT ;  /* 0x0000012086867812 */ /* 0x000fe200078ef887 */
[----:B------:R-:W-:Y:S01]  /*10dd0*/  VIADD R14, R163, 0x1 ;  /* 0x00000001a30e7836 */ /* 0x000fe20000000000 */
[----:B-1----:R-:W-:Y:S01]  /*10de0*/  FSEL R125, R225, -INF , P0 ;  /* 0xff800000e17d7808 */ /* 0x002fe20000000000 */
[C---:B------:R-:W-:Y:S01]  /*10df0*/  VIADD R12, R163.reuse, 0x9 ;  /* 0x00000009a30c7836 */ /* 0x040fe20000000000 */
[C---:B------:R-:W-:Y:S01]  /*10e00*/  ISETP.GE.AND P0, PT, R163.reuse, R158, PT ;  /* 0x0000009ea300720c */ /* 0x040fe20003f06270 */
        /* <DEDUP_REMOVED lines=29> */
[C---:B------:R-:W-:Y:S01]  /*10fe0*/  VIADD R4, R163.reuse, 0x21 ;  /* 0x00000021a3047836 */ /* 0x040fe20000000000 */
[----:B------:R-:W-:Y:S01]  /*10ff0*/  FSEL R176, R176, -INF , P0 ;  /* 0xff800000b0b07808 */ /* 0x000fe20000000000 */
[----:B------:R-:W-:Y:S01]  /*11000*/  VIADD R10, R163, 0x10 ;  /* 0x00000010a30a7836 */ /* 0x000fe20000000000 */
[----:B------:R-:W-:Y:S01]  /*11010*/  ISETP.GE.AND P0, PT, R19, R160, PT ;  /* 0x000000a01300720c */ /* 0x000fe20003f06270 */
[C---:B------:R-:W-:Y:S02]  /*11020*/  VIADD R5, R163.reuse, 0x20 ;  /* 0x00000020a3057836 */ /* 0x040fe40000000000 */
[----:B------:R-:W-:Y:S01]  /*11030*/  VIADD R0, R163, 0xffffffc0 ;  /* 0xffffffc0a3007836 */ /* 0x000fe20000000000 */
[----:B------:R-:W-:Y:S01]  /*11040*/  FSEL R42, R179, -INF , P0 ;  /* 0xff800000b32a7808 */ /* 0x000fe20000000000 */
[----:B------:R-:W-:Y:S01]  /*11050*/  VIADD R16, R163, 0xfffffff8 ;  /* 0xfffffff8a3107836 */ /* 0x000fe20000000000 */
[----:B------:R-:W-:Y:S01]  /*11060*/  ISETP.GE.AND P0, PT, R22, R158, PT ;  /* 0x0000009e1600720c */ /* 0x000fe20003f06270 */
[----:B------:R-:W-:Y:S01]  /*11070*/  VIADD R162, R162, 0xffffff80 ;  /* 0xffffff80a2a27836 */ /* 0x000fe20000000000 */
[C---:B------:R-:W-:Y:S02]  /*11080*/  ISETP.GE.AND P1, PT, R0.reuse, R160, PT ;  /* 0x000000a00000720c */ /* 0x040fe40003f26270 */
        /* <DEDUP_REMOVED lines=101> */
[----:B------:R-:W-:Y:S02]  /*116e0*/  FSEL R65, R217, -INF , P1 ;  /* 0xff800000d9417808 */ /* 0x000fe40000800000 */
[----:B------:R-:W-:Y:S02]  /*116f0*/  FSEL R125, R125, -INF , !P0 ;  /* 0xff8000007d7d7808 */ /* 0x000fe40004000000 */
[----:B------:R-:W-:Y:S02]  /*11700*/  ISETP.GE.AND P1, PT, R28, R160, PT ;  /* 0x000000a01c00720c */ /* 0x000fe40003f26270 */
[-C--:B------:R-:W-:Y:S02]  /*11710*/  ISETP.GE.AND P0, PT, R5, R158.reuse, PT ;  /* 0x0000009e0500720c */ /* 0x080fe40003f06270 */
[----:B------:R-:W-:Y:S02]  /*11720*/  FSEL R119, R119, -INF , !P4 ;  /* 0xff80000077777808 */ /* 0x000fe40006000000 */
        /* <DEDUP_REMOVED lines=17> */
[----:B------:R-:W-:Y:S02]  /*11840*/  FSEL R127, R127, -INF , !P6 ;  /* 0xff8000007f7f7808 */ /* 0x000fe40007000000 */
[-C--:B------:R-:W-:Y:S02]  /*11850*/  ISETP.GE.AND P6, PT, R22, R159.reuse, PT ;  /* 0x0000009f1600720c */ /* 0x080fe40003fc6270 */
[----:B------:R-:W-:Y:S02]  /*11860*/  FSEL R123, R123, -INF , !P4 ;  /* 0xff8000007b7b7808 */ /* 0x000fe40006000000 */
[-C--:B------:R-:W-:Y:S02]  /*11870*/  ISETP.GE.AND P4, PT, R9, R159.reuse, PT ;  /* 0x0000009f0900720c */ /* 0x080fe40003f86270 */
[----:B------:R-:W-:Y:S02]  /*11880*/  FSEL R45, R45, -INF , !P1 ;  /* 0xff8000002d2d7808 */ /* 0x000fe40004800000 */
[----:B------:R-:W-:Y:S02]  /*11890*/  FSEL R38, R64, -INF , P0 ;  /* 0xff80000040267808 */ /* 0x000fe40000000000 */
[----:B------:R-:W-:Y:S02]  /*118a0*/  ISETP.GE.AND P1, PT, R23, R159, PT ;  /* 0x0000009f1700720c */ /* 0x000fe40003f26270 */
        /* <DEDUP_REMOVED lines=55> */
[CC--:B------:R-:W-:Y:S02]  /*11c20*/  ISETP.GE.AND P5, PT, R8.reuse, R159.reuse, PT ;  /* 0x0000009f0800720c */ /* 0x0c0fe40003fa6270 */
[----:B------:R-:W-:Y:S02]  /*11c30*/  FSEL R99, R99, -INF , !P6 ;  /* 0xff80000063637808 */ /* 0x000fe40007000000 */
[----:B------:R-:W-:Y:S02]  /*11c40*/  ISETP.GE.AND P1, PT, R5, R159, PT ;  /* 0x0000009f0500720c */ /* 0x000fe40003f26270 */
[----:B------:R-:W-:Y:S02]  /*11c50*/  ISETP.GE.AND P6, PT, R8, R153, PT ;  /* 0x000000990800720c */ /* 0x000fe40003fc6270 */
[----:B------:R-:W-:Y:S02]  /*11c60*/  FMNMX3.FTZ R8, R86, R127, R123, !PT ;  /* 0x0000007f56087276 */ /* 0x000fe4000781007b */
[----:B------:R-:W-:Y:S02]  /*11c70*/  FSEL R105, R105, -INF , !P5 ;  /* 0xff80000069697808 */ /* 0x000fe40006800000 */
[----:B------:R-:W-:Y:S02]  /*11c80*/  FSEL R91, R91, -INF , !P1 ;  /* 0xff8000005b5b7808 */ /* 0x000fe40004800000 */
[C---:B------:R-:W-:Y:S02]  /*11c90*/  ISETP.GE.AND P5, PT, R6.reuse, R159, PT ;  /* 0x0000009f0600720c */ /* 0x040fe40003fa6270 */
[----:B------:R-:W-:Y:S02]  /*11ca0*/  ISETP.GE.AND P1, PT, R6, R153, PT ;  /* 0x000000990600720c */ /* 0x000fe40003f26270 */
        /* <DEDUP_REMOVED lines=13> */
[----:B------:R-:W-:Y:S02]  /*11d80*/  FMNMX3.FTZ R6, R6, R41, R11, !PT ;  /* 0x0000002906067276 */ /* 0x000fe4000781000b */
[----:B------:R-:W-:Y:S02]  /*11d90*/  ISETP.GE.AND P4, PT, R18, R153, PT ;  /* 0x000000991200720c */ /* 0x000fe40003f86270 */
[----:B------:R-:W-:Y:S02]  /*11da0*/  FMNMX3.FTZ R8, R8, R173, R167, !PT ;  /* 0x000000ad08087276 */ /* 0x000fe400078100a7 */
[----:B------:R-:W-:Y:S02]  /*11db0*/  FSEL R179, R179, -INF , !P0 ;  /* 0xff800000b3b37808 */ /* 0x000fe40004000000 */
[----:B------:R-:W-:Y:S02]  /*11dc0*/  FMNMX3.FTZ R6, R6, R33, R39, !PT ;  /* 0x0000002106067276 */ /* 0x000fe40007810027 */
[-C--:B------:R-:W-:Y:S02]  /*11dd0*/  ISETP.GE.AND P0, PT, R15, R153.reuse, PT ;  /* 0x000000990f00720c */ /* 0x080fe40003f06270 */
[----:B------:R-:W-:Y:S02]  /*11de0*/  FSEL R169, R169, -INF , !P4 ;  /* 0xff800000a9a97808 */ /* 0x000fe40006000000 */
[----:B------:R-:W-:Y:S02]  /*11df0*/  ISETP.GE.AND P4, PT, R14, R153, PT ;  /* 0x000000990e00720c */ /* 0x000fe40003f86270 */
        /* <DEDUP_REMOVED lines=21> */
[----:B------:R-:W-:Y:S02]  /*11f50*/  FMNMX3.FTZ R6, R6, R143, R131, !PT ;  /* 0x0000008f06067276 */ /* 0x000fe40007810083 */
[-C--:B------:R-:W-:Y:S02]  /*11f60*/  ISETP.GE.AND P0, PT, R5, R153.reuse, PT ;  /* 0x000000990500720c */ /* 0x080fe40003f06270 */
[----:B------:R-:W-:Y:S02]  /*11f70*/  ISETP.GE.AND P4, PT, R4, R153, PT ;  /* 0x000000990400720c */ /* 0x000fe40003f86270 */
        /* <DEDUP_REMOVED lines=17> */
[----:B------:R-:W-:Y:S02]  /*12090*/  FMNMX3.FTZ R8, R8, R55, R53, !PT ;  /* 0x0000003708087276 */ /* 0x000fe40007810035 */
[----:B------:R-:W-:Y:S02]  /*120a0*/  FMNMX3.FTZ R6, R6, R103, R101, !PT ;  /* 0x0000006706067276 */ /* 0x000fe40007810065 */
[----:B------:R-:W-:Y:S02]  /*120b0*/  FMNMX3.FTZ R4, R8, R47, R46, !PT ;  /* 0x0000002f08047276 */ /* 0x000fe4000781002e */
[-C--:B------:R-:W-:Y:S02]  /*120c0*/  ISETP.GE.AND P5, PT, R0, R153.reuse, PT ;  /* 0x000000990000720c */ /* 0x080fe40003fa6270 */
[----:B------:R-:W-:Y:S01]  /*120d0*/  ISETP.GE.AND P6, PT, R2, R153, PT ;  /* 0x000000990200720c */ /* 0x000fe20003fc6270 */
[----:B------:R-:W1:Y:S01]  /*120e0*/  SHFL.BFLY PT, R15, R4, 0x2, 0x1f ;  /* 0x0c401f00040f7f89 */ /* 0x000e6200000e0000 */
        /* <DEDUP_REMOVED lines=21> */
[----:B------:R-:W-:Y:S01]  /*12240*/  FSETP.NEU.FTZ.AND P1, PT, R2, -INF , PT ;  /* 0xff8000000200780b */ /* 0x000fe20003f3d000 */
[----:B------:R-:W1:Y:S03]  /*12250*/  SHFL.BFLY PT, R0, R5, 0x1, 0x1f ;  /* 0x0c201f0005007f89 */ /* 0x000e6600000e0000 */
[----:B------:R-:W-:Y:S05]  /*12260*/  FSEL R50, R50, RZ, P1 ;  /* 0x000000ff32327208 */ /* 0x000fea0000800000 */
[-CC-:B------:R-:W-:Y:S01]  /*12270*/  FFMA.FTZ R88, R127, R3.reuse, -R50.reuse ;  /* 0x000000037f587223 */ /* 0x180fe20000010832 */
[-CC-:B------:R-:W-:Y:S01]  /*12280*/  FFMA.FTZ R127, R123, R3.reuse, -R50.reuse ;  /* 0x000000037b7f7223 */ /* 0x180fe20000010832 */
[-CC-:B------:R-:W-:Y:S01]  /*12290*/  FFMA.FTZ R123, R45, R3.reuse, -R50.reuse ;  /* 0x000000032d7b7223 */ /* 0x180fe20000010832 */
[----:B------:R-:W-:Y:S01]  /*122a0*/  LEA R45, R134, UR6, 0x1 ;  /* 0x00000006862d7c11 */ /* 0x000fe2000f8e08ff */
[-CC-:B------:R-:W-:Y:S01]  /*122b0*/  FFMA.FTZ R52, R43, R3.reuse, -R50.reuse ;  /* 0x000000032b347223 */ /* 0x180fe20000010832 */
[-CC-:B------:R-:W-:Y:S01]  /*122c0*/  FFMA.FTZ R56, R35, R3.reuse, -R50.reuse ;  /* 0x0000000323387223 */ /* 0x180fe20000010832 */
[----:B------:R-:W-:Y:S01]  /*122d0*/  MUFU.EX2 R88, R88 ;  /* 0x0000005800587308 */ /* 0x000fe20000000800 */
[-CC-:B------:R-:W-:Y:S01]  /*122e0*/  FFMA.FTZ R58, R37, R3.reuse, -R50.reuse ;  /* 0x00000003253a7223 */ /* 0x180fe20000010832 */
[----:B------:R-:W2:Y:S01]  /*122f0*/  LDSM.16.MT88.4 R12, [R45+0x3000] ;  /* 0x003000002d0c783b */ /* 0x000ea20000004200 */
[C---:B------:R-:W-:Y:S07]  /*12300*/  VIADD R7, R45.reuse, 0x3000 ;  /* 0x000030002d077836 */ /* 0x040fee0000000000 */
[----:B------:R-:W3:Y:S01]  /*12310*/  MUFU.EX2 R127, R127 ;  /* 0x0000007f007f7308 */ /* 0x000ee20000000800 */
[----:B------:R-:W-:Y:S02]  /*12320*/  VIADD R44, R45, 0x3020 ;  /* 0x000030202d2c7836 */ /* 0x000fe40000000000 */
[-CC-:B------:R-:W-:Y:S01]  /*12330*/  FFMA.FTZ R60, R27, R3.reuse, -R50.reuse ;  /* 0x000000031b3c7223 */ /* 0x180fe20000010832 */
[----:B------:R-:W-:Y:S06]  /*12340*/  @P2 VIADD R44, R7, 0xffffffe0 ;  /* 0xffffffe0072c2836 */ /* 0x000fec0000000000 */
        /* <DEDUP_REMOVED lines=28> */
[-CC-:B------:R-:W-:Y:S07]  /*12510*/  FFMA.FTZ R40, R39, R3.reuse, -R48.reuse ;  /* 0x0000000327287223 */ /* 0x180fee0000010830 */
[----:B------:R-:W-:Y:S01]  /*12520*/  MUFU.EX2 R87, R8 ;  /* 0x0000000800577308 */ /* 0x000fe20000000800 */
[-CC-:B------:R-:W-:Y:S01]  /*12530*/  FFMA.FTZ R66, R187, R3.reuse, -R48.reuse ;  /* 0x00000003bb427223 */ /* 0x180fe20000010830 */
[-CC-:B------:R-:W-:Y:S01]  /*12540*/  FFMA.FTZ R111, R111, R3.reuse, -R48.reuse ;  /* 0x000000036f6f7223 */ /* 0x180fe20000010830 */
[----:B------:R-:W-:Y:S07]  /*12550*/  LDSM.16.MT88.4 R36, [R44+0x400] ;  /* 0x000400002c24783b */ /* 0x000fee0000004200 */
[----:B------:R-:W-:Y:S01]  /*12560*/  MUFU.EX2 R129, R129 ;  /* 0x0000008100817308 */ /* 0x000fe20000000800 */
[-CC-:B------:R-:W-:Y:S01]  /*12570*/  FFMA.FTZ R103, R103, R3.reuse, -R48.reuse ;  /* 0x0000000367677223 */ /* 0x180fe20000010830 */
[-C--:B------:R-:W-:Y:S01]  /*12580*/  FFMA.FTZ R51, R51, R3.reuse, -R48 ;  /* 0x0000000333337223 */ /* 0x080fe20000010830 */
        /* <DEDUP_REMOVED lines=11> */
[-C--:B------:R-:W-:Y:S01]  /*12640*/  FFMA.FTZ R78, R119, R3.reuse, -R48 ;  /* 0x00000003774e7223 */ /* 0x080fe20000010830 */
[-CC-:B------:R-:W-:Y:S07]  /*12650*/  FFMA.FTZ R89, R89, R3.reuse, -R50.reuse ;  /* 0x0000000359597223 */ /* 0x180fee0000010832 */
[----:B------:R3:W5:Y:S01]  /*12660*/  MUFU.EX2 R83, R16 ;  /* 0x0000001000537308 */ /* 0x0007620000000800 */
[--C-:B------:R-:W-:Y:S01]  /*12670*/  FFMA.FTZ R63, R63, R3, -R50.reuse ;  /* 0x000000033f3f7223 */ /* 0x100fe20000010832 */
[----:B-1----:R-:W-:Y:S01]  /*12680*/  F2FP.F16.F32.PACK_AB R25, R64, R129 ;  /* 0x000000814019723e */ /* 0x002fe200000000ff */
[----:B------:R-:W-:Y:S07]  /*12690*/  FFMA.FTZ R129, R22, R165, R129 ;  /* 0x000000a516817223 */ /* 0x000fee0000010081 */
[----:B------:R-:W-:Y:S01]  /*126a0*/  MUFU.EX2 R79, R79 ;  /* 0x0000004f004f7308 */ /* 0x000fe20000000800 */
[-C--:B------:R-:W-:Y:S01]  /*126b0*/  FFMA.FTZ R55, R55, R3.reuse, -R50 ;  /* 0x0000000337377223 */ /* 0x080fe20000010832 */
[----:B----4-:R-:W-:Y:S01]  /*126c0*/  F2FP.F16.F32.PACK_AB R27, R87, R54 ;  /* 0x00000036571b723e */ /* 0x010fe200000000ff */
[----:B------:R-:W-:Y:S07]  /*126d0*/  FADD.FTZ R129, R64, R129 ;  /* 0x0000008140817221 */ /* 0x000fee0000010000 */
[----:B------:R-:W-:Y:S01]  /*126e0*/  MUFU.EX2 R62, R62 ;  /* 0x0000003e003e7308 */ /* 0x000fe20000000800 */
[--C-:B------:R-:W-:Y:S01]  /*126f0*/  FFMA.FTZ R64, R117, R3, -R48.reuse ;  /* 0x0000000375407223 */ /* 0x100fe20000010830 */
[C---:B--2---:R-:W-:Y:S01]  /*12700*/  FMUL.FTZ R5, R23.reuse, R81 ;  /* 0x0000005117057220 */ /* 0x044fe20000410000 */
[----:B------:R-:W-:Y:S01]  /*12710*/  FMUL.FTZ R4, R23, R80 ;  /* 0x0000005017047220 */ /* 0x000fe20000410000 */
[-CC-:B------:R-:W-:Y:S06]  /*12720*/  FFMA.FTZ R81, R41, R3.reuse, -R48.reuse ;  /* 0x0000000329517223 */ /* 0x180fec0000010830 */
[----:B------:R-:W-:Y:S01]  /*12730*/  MUFU.EX2 R117, R78 ;  /* 0x0000004e00757308 */ /* 0x000fe20000000800 */
[C---:B---3--:R-:W-:Y:S01]  /*12740*/  FMUL.FTZ R16, R23.reuse, R68 ;  /* 0x0000004417107220 */ /* 0x048fe20000410000 */
[----:B------:R-:W-:Y:S01]  /*12750*/  FMUL.FTZ R8, R23, R76 ;  /* 0x0000004c17087220 */ /* 0x000fe20000410000 */
[----:B------:R-:W-:Y:S07]  /*12760*/  FFMA.FTZ R76, R143, R3, -R48 ;  /* 0x000000038f4c7223 */ /* 0x000fee0000010830 */
[----:B------:R-:W-:Y:S01]  /*12770*/  MUFU.EX2 R66, R66 ;  /* 0x0000004200427308 */ /* 0x000fe20000000800 */
[C---:B------:R-:W-:Y:S09]  /*12780*/  HMMA.16816.F32 R4, R24.reuse, R12, R4 ;  /* 0x0000000c1804723c */ /* 0x040ff20000001804 */
[----:B------:R-:W1:Y:S01]  /*12790*/  MUFU.EX2 R81, R81 ;  /* 0x0000005100517308 */ /* 0x000e620000000800 */
[C---:B------:R-:W-:Y:S01]  /*127a0*/  FMUL.FTZ R9, R23.reuse, R77 ;  /* 0x0000004d17097220 */ /* 0x040fe20000410000 */
[C---:B------:R-:W-:Y:S08]  /*127b0*/  FMUL.FTZ R12, R23.reuse, R72 ;  /* 0x00000048170c7220 */ /* 0x040ff00000410000 */
[----:B------:R2:W3:Y:S01]  /*127c0*/  MUFU.EX2 R77, R18 ;  /* 0x00000012004d7308 */ /* 0x0004e20000000800 */
[----:B------:R-:W-:Y:S01]  /*127d0*/  FMUL.FTZ R13, R23, R73 ;  /* 0x00000049170d7220 */ /* 0x000fe20000410000 */
[----:B------:R-:W-:Y:S01]  /*127e0*/  FFMA.FTZ R73, R19, R3, -R50 ;  /* 0x0000000313497223 */ /* 0x000fe20000010832 */
[C---:B------:R-:W-:Y:S07]  /*127f0*/  FMUL.FTZ R19, R22.reuse, R71 ;  /* 0x0000004716137220 */ /* 0x040fee0000410000 */
[----:B------:R4:W3:Y:S01]  /*12800*/  MUFU.EX2 R72, R40 ;  /* 0x0000002800487308 */ /* 0x0008e20000000800 */
[C---:B------:R-:W-:Y:S03]  /*12810*/  HMMA.16816.F32 R8, R24.reuse, R14, R8 ;  /* 0x0000000e1808723c */ /* 0x040fe60000001808 */
[C---:B------:R-:W-:Y:S01]  /*12820*/  FMUL.FTZ R14, R22.reuse, R74 ;  /* 0x0000004a160e7220 */ /* 0x040fe20000410000 */
[C---:B------:R-:W-:Y:S01]  /*12830*/  FMUL.FTZ R15, R22.reuse, R75 ;  /* 0x0000004b160f7220 */ /* 0x040fe20000410000 */
[-CC-:B------:R-:W-:Y:S04]  /*12840*/  FFMA.FTZ R71, R179, R3.reuse, -R48.reuse ;  /* 0x00000003b3477223 */ /* 0x180fe80000010830 */
[----:B------:R-:W-:Y:S01]  /*12850*/  MUFU.EX2 R73, R73 ;  /* 0x0000004900497308 */ /* 0x000fe20000000800 */
[-C--:B------:R-:W-:Y:S01]  /*12860*/  FFMA.FTZ R74, R171, R3.reuse, -R48 ;  /* 0x00000003ab4a7223 */ /* 0x080fe20000010830 */
[-C--:B------:R-:W-:Y:S01]  /*12870*/  FFMA.FTZ R75, R185, R3.reuse, -R50 ;  /* 0x00000003b94b7223 */ /* 0x080fe20000010832 */
[----:B--2---:R-:W-:Y:S01]  /*12880*/  FMUL.FTZ R18, R22, R70 ;  /* 0x0000004616127220 */ /* 0x004fe20000410000 */
[-CC-:B------:R-:W-:Y:S01]  /*12890*/  FFMA.FTZ R70, R181, R3.reuse, -R48.reuse ;  /* 0x00000003b5467223 */ /* 0x180fe20000010830 */
[C---:B------:R-:W-:Y:S05]  /*128a0*/  HMMA.16816.F32 R12, R24.reuse, R28, R12 ;  /* 0x0000001c180c723c */ /* 0x040fea000000180c */
[----:B------:R-:W2:Y:S01]  /*128b0*/  MUFU.EX2 R58, R58 ;  /* 0x0000003a003a7308 */ /* 0x000ea20000000800 */
[----:B----4-:R-:W4:Y:S01]  /*128c0*/  LDSM.16.MT88.4 R40, [R45+0x3800] ;  /* 0x003800002d28783b */ /* 0x010f220000004200 */
[----:B------:R-:W-:Y:S01]  /*128d0*/  FFMA.FTZ R28, R17, R3, -R48 ;  /* 0x00000003111c7223 */ /* 0x000fe20000010830 */
[----:B------:R-:W-:Y:S07]  /*128e0*/  FMUL.FTZ R17, R23, R69 ;  /* 0x0000004517117220 */ /* 0x000fee0000410000 */
[----:B------:R-:W-:Y:S01]  /*128f0*/  MUFU.EX2 R75, R75 ;  /* 0x0000004b004b7308 */ /* 0x000fe20000000800 */
[-CC-:B------:R-:W-:Y:S01]  /*12900*/  FFMA.FTZ R22, R121, R3.reuse, -R50.reuse ;  /* 0x0000000379167223 */ /* 0x180fe20000010832 */
[-C--:B------:R-:W-:Y:S01]  /*12910*/  FFMA.FTZ R68, R183, R3.reuse, -R50 ;  /* 0x00000003b7447223 */ /* 0x080fe20000010832 */
[----:B------:R-:W-:Y:S07]  /*12920*/  FFMA.FTZ R88, R23, R164, R88 ;  /* 0x000000a417587223 */ /* 0x000fee0000010058 */
[----:B------:R2:W4:Y:S01]  /*12930*/  MUFU.EX2 R69, R28 ;  /* 0x0000001c00457308 */ /* 0x0005220000000800 */
[----:B------:R-:W-:Y:S01]  /*12940*/  FFMA.FTZ R23, R115, R3, -R50 ;  /* 0x0000000373177223 */ /* 0x000fe20000010832 */
[----:B------:R-:W-:Y:S08]  /*12950*/  HMMA.16816.F32 R16, R24, R30, R16 ;  /* 0x0000001e1810723c */ /* 0x000ff00000001810 */
[----:B------:R-:W-:Y:S01]  /*12960*/  MUFU.EX2 R70, R70 ;  /* 0x0000004600467308 */ /* 0x000fe20000000800 */
[----:B-----5:R-:W-:Y:S01]  /*12970*/  F2FP.F16.F32.PACK_AB R24, R83, R60 ;  /* 0x0000003c5318723e */ /* 0x020fe200000000ff */
[----:B------:R-:W-:Y:S01]  /*12980*/  FADD.FTZ R88, R127, R88 ;  /* 0x000000587f587221 */ /* 0x000fe20000010000 */
[----:B-1----:R-:W-:Y:S07]  /*12990*/  F2FP.F16.F32.PACK_AB R25, R62, R81 ;  /* 0x000000513e19723e */ /* 0x002fee00000000ff */
[----:B------:R-:W1:Y:S01]  /*129a0*/  MUFU.EX2 R68, R68 ;  /* 0x0000004400447308 */ /* 0x000e620000000800 */
[----:B---3--:R-:W-:Y:S01]  /*129b0*/  F2FP.F16.F32.PACK_AB R26, R56, R77 ;  /* 0x0000004d381a723e */ /* 0x008fe200000000ff */
[----:B------:R-:W-:Y:S01]  /*129c0*/  FADD.FTZ R123, R123, R88 ;  /* 0x000000587b7b7221 */ /* 0x000fe20000010000 */
[----:B------:R-:W-:Y:S07]  /*129d0*/  F2FP.F16.F32.PACK_AB R27, R72, R79 ;  /* 0x0000004f481b723e */ /* 0x000fee00000000ff */
[----:B------:R-:W-:Y:S01]  /*129e0*/  MUFU.EX2 R76, R76 ;  /* 0x0000004c004c7308 */ /* 0x000fe20000000800 */
[-CC-:B------:R-:W-:Y:S01]  /*129f0*/  FFMA.FTZ R47, R47, R3.reuse, -R50.reuse ;  /* 0x000000032f2f7223 */ /* 0x180fe20000010832 */
[----:B--2---:R-:W2:Y:S01]  /*12a00*/  LDSM.16.MT88.4 R28, [R44+0x800] ;  /* 0x000800002c1c783b */ /* 0x004ea20000004200 */
[----:B------:R-:W-:Y:S07]  /*12a10*/  FADD.FTZ R123, R52, R123 ;  /* 0x0000007b347b7221 */ /* 0x000fee0000010000 */
[----:B------:R-:W-:Y:S01]  /*12a20*/  MUFU.EX2 R22, R22 ;  /* 0x0000001600167308 */ /* 0x000fe20000000800 */
[-C--:B------:R-:W-:Y:S01]  /*12a30*/  FFMA.FTZ R52, R113, R3.reuse, -R50 ;  /* 0x0000000371347223 */ /* 0x080fe20000010832 */
[C---:B------:R-:W-:Y:S08]  /*12a40*/  HMMA.16816.F32 R4, R24.reuse, R32, R4 ;  /* 0x000000201804723c */ /* 0x040ff00000001804 */
[----:B------:R-:W-:Y:S01]  /*12a50*/  MUFU.EX2 R23, R23 ;  /* 0x0000001700177308 */ /* 0x000fe20000000800 */
[----:B------:R-:W-:Y:S01]  /*12a60*/  FADD.FTZ R60, R60, R123 ;  /* 0x0000007b3c3c7221 */ /* 0x000fe20000010000 */
[----:B------:R-:W-:Y:S01]  /*12a70*/  ISETP.GT.AND P0, PT, R161, R140, PT ;  /* 0x0000008ca100720c */ /* 0x000fe20003f04270 */
[----:B------:R-:W-:Y:S07]  /*12a80*/  IMAD.MOV.U32 R86, RZ, RZ, R2 ;  /* 0x000000ffff567224 */ /* 0x000fee00078e0002 */
[----:B------:R-:W-:Y:S01]  /*12a90*/  MUFU.EX2 R52, R52 ;  /* 0x0000003400347308 */ /* 0x000fe20000000800 */
[----:B------:R-:W-:Y:S01]  /*12aa0*/  FADD.FTZ R60, R83, R60 ;  /* 0x0000003c533c7221 */ /* 0x000fe20000010000 */
[C---:B------:R-:W-:Y:S01]  /*12ab0*/  HMMA.16816.F32 R8, R24.reuse, R34, R8 ;  /* 0x000000221808723c */ /* 0x040fe20000001808 */
[----:B------:R-:W3:Y:S07]  /*12ac0*/  LDSM.16.MT88.4 R32, [R45+0x3c00] ;  /* 0x003c00002d20783b */ /* 0x000eee0000004200 */
[----:B------:R-:W5:Y:S01]  /*12ad0*/  MUFU.EX2 R71, R71 ;  /* 0x0000004700477308 */ /* 0x000f620000000800 */
[----:B------:R-:W-:Y:S01]  /*12ae0*/  FADD.FTZ R77, R77, R60 ;  /* 0x0000003c4d4d7221 */ /* 0x000fe20000010000 */
[-CC-:B------:R-:W-:Y:S01]  /*12af0*/  FFMA.FTZ R83, R107, R3.reuse, -R50.reuse ;  /* 0x000000036b537223 */ /* 0x180fe20000010832 */
[----:B------:R-:W-:Y:S07]  /*12b00*/  FFMA.FTZ R60, R105, R3, -R50 ;  /* 0x00000003693c7223 */ /* 0x000fee0000010832 */
[----:B------:R-:W-:Y:S01]  /*12b10*/  MUFU.EX2 R135, R135 ;  /* 0x0000008700877308 */ /* 0x000fe20000000800 */
[----:B------:R-:W-:Y:S01]  /*12b20*/  FADD.FTZ R77, R56, R77 ;  /* 0x0000004d384d7221 */ /* 0x000fe20000010000 */
[C---:B------:R-:W-:Y:S08]  /*12b30*/  HMMA.16816.F32 R12, R24.reuse, R36, R12 ;  /* 0x00000024180c723c */ /* 0x040ff0000000180c */
[----:B------:R-:W-:Y:S10]  /*12b40*/  MUFU.EX2 R74, R74 ;  /* 0x0000004a004a7308 */ /* 0x000ff40000000800 */
[----:B------:R-:W-:Y:S01]  /*12b50*/  MUFU.EX2 R119, R125 ;  /* 0x0000007d00777308 */ /* 0x000fe20000000800 */
[----:B------:R-:W-:Y:S01]  /*12b60*/  HMMA.16816.F32 R16, R24, R38, R16 ;  /* 0x000000261810723c */ /* 0x000fe20000001810 */
[----:B------:R-:W3:Y:S08]  /*12b70*/  LDSM.16.MT88.4 R36, [R44+0xc00] ;  /* 0x000c00002c24783b */ /* 0x000ef00000004200 */
[----:B------:R-:W-:Y:S01]  /*12b80*/  MUFU.EX2 R64, R64 ;  /* 0x0000004000407308 */ /* 0x000fe20000000800 */
[----:B------:R-:W-:Y:S02]  /*12b90*/  F2FP.F16.F32.PACK_AB R24, R73, R58 ;  /* 0x0000003a4918723e */ /* 0x000fe400000000ff */
[----:B----4-:R-:W-:Y:S07]  /*12ba0*/  F2FP.F16.F32.PACK_AB R25, R66, R69 ;  /* 0x000000454219723e */ /* 0x010fee00000000ff */
[----:B------:R-:W-:Y:S01]  /*12bb0*/  MUFU.EX2 R83, R83 ;  /* 0x0000005300537308 */ /* 0x000fe20000000800 */
[----:B-1----:R-:W-:Y:S02]  /*12bc0*/  F2FP.F16.F32.PACK_AB R26, R68, R75 ;  /* 0x0000004b441a723e */ /* 0x002fe400000000ff */
[----:B-----5:R-:W-:Y:S07]  /*12bd0*/  F2FP.F16.F32.PACK_AB R27, R71, R70 ;  /* 0x00000046471b723e */ /* 0x020fee00000000ff */
[----:B------:R-:W-:Y:S10]  /*12be0*/  MUFU.EX2 R60, R60 ;  /* 0x0000003c003c7308 */ /* 0x000ff40000000800 */
[----:B------:R-:W-:Y:S01]  /*12bf0*/  MUFU.EX2 R56, R103 ;  /* 0x0000006700387308 */ /* 0x000fe20000000800 */
[C---:B------:R-:W-:Y:S09]  /*12c00*/  HMMA.16816.F32 R4, R24.reuse, R40, R4 ;  /* 0x000000281804723c */ /* 0x040ff20000001804 */
[----:B------:R-:W1:Y:S01]  /*12c10*/  MUFU.EX2 R40, R175 ;  /* 0x000000af00287308 */ /* 0x000e620000000800 */
[-CC-:B------:R-:W-:Y:S01]  /*12c20*/  FFMA.FTZ R41, R169, R3.reuse, -R48.reuse ;  /* 0x00000003a9297223 */ /* 0x180fe20000010830 */
[C---:B------:R-:W-:Y:S08]  /*12c30*/  HMMA.16816.F32 R8, R24.reuse, R42, R8 ;  /* 0x0000002a1808723c */ /* 0x040ff00000001808 */
[----:B------:R-:W4:Y:S01]  /*12c40*/  MUFU.EX2 R41, R41 ;  /* 0x0000002900297308 */ /* 0x000f220000000800 */
[-C--:B------:R-:W-:Y:S01]  /*12c50*/  FFMA.FTZ R43, R131, R3.reuse, -R48 ;  /* 0x00000003832b7223 */ /* 0x080fe20000010830 */
[----:B------:R-:W-:Y:S08]  /*12c60*/  FFMA.FTZ R42, R167, R3, -R50 ;  /* 0x00000003a72a7223 */ /* 0x000ff00000010832 */
[----:B------:R-:W-:Y:S01]  /*12c70*/  MUFU.EX2 R167, R173 ;  /* 0x000000ad00a77308 */ /* 0x000fe20000000800 */
[C---:B--2---:R-:W-:Y:S09]  /*12c80*/  HMMA.16816.F32 R12, R24.reuse, R28, R12 ;  /* 0x0000001c180c723c */ /* 0x044ff2000000180c */
[----:B------:R-:W2:Y:S10]  /*12c90*/  MUFU.EX2 R43, R43 ;  /* 0x0000002b002b7308 */ /* 0x000eb40000000800 */
[----:B------:R-:W5:Y:S01]  /*12ca0*/  MUFU.EX2 R42, R42 ;  /* 0x0000002a002a7308 */ /* 0x000f620000000800 */
[----:B------:R-:W-:Y:S01]  /*12cb0*/  HMMA.16816.F32 R16, R24, R30, R16 ;  /* 0x0000001e1810723c */ /* 0x000fe20000001810 */
[----:B------:R-:W3:Y:S02]  /*12cc0*/  LDSM.16.MT88.4 R28, [R45+0x4000] ;  /* 0x004000002d1c783b */ /* 0x000ee40000004200 */
[----:B-1----:R-:W-:Y:S02]  /*12cd0*/  F2FP.F16.F32.PACK_AB R24, R40, R135 ;  /* 0x000000872818723e */ /* 0x002fe400000000ff */
[----:B----4-:R-:W-:Y:S02]  /*12ce0*/  F2FP.F16.F32.PACK_AB R25, R41, R74 ;  /* 0x0000004a2919723e */ /* 0x010fe400000000ff */
[----:B--2---:R-:W-:Y:S02]  /*12cf0*/  F2FP.F16.F32.PACK_AB R27, R43, R76 ;  /* 0x0000004c2b1b723e */ /* 0x004fe400000000ff */
[----:B-----5:R-:W-:Y:S07]  /*12d00*/  F2FP.F16.F32.PACK_AB R26, R42, R167 ;  /* 0x000000a72a1a723e */ /* 0x020fee00000000ff */
[C---:B---3--:R-:W-:Y:S03]  /*12d10*/  HMMA.16816.F32 R4, R24.reuse, R32, R4 ;  /* 0x000000201804723c */ /* 0x048fe60000001804 */
[----:B------:R-:W-:Y:S01]  /*12d20*/  FADD.FTZ R32, R54, R129 ;  /* 0x0000008136207221 */ /* 0x000fe20000010000 */
[-C--:B------:R-:W-:Y:S03]  /*12d30*/  FFMA.FTZ R54, R109, R3.reuse, -R48 ;  /* 0x000000036d367223 */ /* 0x080fe60000010830 */
[----:B------:R-:W-:Y:S01]  /*12d40*/  FADD.FTZ R32, R87, R32 ;  /* 0x0000002057207221 */ /* 0x000fe20000010000 */
[C---:B------:R-:W-:Y:S02]  /*12d50*/  HMMA.16816.F32 R8, R24.reuse, R34, R8 ;  /* 0x000000221808723c */ /* 0x040fe40000001808 */
[----:B------:R-:W-:Y:S01]  /*12d60*/  MUFU.EX2 R54, R54 ;  /* 0x0000003600367308 */ /* 0x000fe20000000800 */
[----:B------:R-:W-:Y:S02]  /*12d70*/  FADD.FTZ R87, R81, R32 ;  /* 0x0000002051577221 */ /* 0x000fe40000010000 */
[----:B------:R-:W1:Y:S07]  /*12d80*/  LDSM.16.MT88.4 R32, [R44+0x1000] ;  /* 0x001000002c20783b */ /* 0x000e6e0000004200 */
[----:B------:R-:W2:Y:S01]  /*12d90*/  MUFU.EX2 R81, R111 ;  /* 0x0000006f00517308 */ /* 0x000ea20000000800 */
[----:B------:R-:W-:Y:S01]  /*12da0*/  FADD.FTZ R62, R62, R87 ;  /* 0x000000573e3e7221 */ /* 0x000fe20000010000 */
[C---:B------:R-:W-:Y:S03]  /*12db0*/  HMMA.16816.F32 R12, R24.reuse, R36, R12 ;  /* 0x00000024180c723c */ /* 0x040fe6000000180c */
[----:B------:R-:W-:Y:S01]  /*12dc0*/  FADD.FTZ R79, R79, R62 ;  /* 0x0000003e4f4f7221 */ /* 0x000fe20000010000 */
[-CC-:B------:R-:W-:Y:S01]  /*12dd0*/  FFMA.FTZ R87, R101, R3.reuse, -R48.reuse ;  /* 0x0000000365577223 */ /* 0x180fe20000010830 */
[----:B------:R-:W-:Y:S02]  /*12de0*/  FFMA.FTZ R62, R95, R3, -R48 ;  /* 0x000000035f3e7223 */ /* 0x000fe40000010830 */
[----:B------:R-:W-:Y:S01]  /*12df0*/  FADD.FTZ R72, R72, R79 ;  /* 0x0000004f48487221 */ /* 0x000fe20000010000 */
[----:B------:R-:W-:Y:S01]  /*12e00*/  HMMA.16816.F32 R16, R24, R38, R16 ;  /* 0x000000261810723c */ /* 0x000fe20000001810 */
[----:B------:R-:W3:Y:S01]  /*12e10*/  LDSM.16.MT88.4 R36, [R45+0x4400] ;  /* 0x004400002d24783b */ /* 0x000ee20000004200 */
[----:B------:R-:W4:Y:S01]  /*12e20*/  MUFU.EX2 R87, R87 ;  /* 0x0000005700577308 */ /* 0x000f220000000800 */
[----:B------:R-:W-:Y:S02]  /*12e30*/  F2FP.F16.F32.PACK_AB R24, R22, R119 ;  /* 0x000000771618723e */ /* 0x000fe400000000ff */
[----:B------:R-:W-:Y:S07]  /*12e40*/  F2FP.F16.F32.PACK_AB R25, R64, R117 ;  /* 0x000000754019723e */ /* 0x000fee00000000ff */
[----:B------:R-:W-:Y:S01]  /*12e50*/  MUFU.EX2 R62, R62 ;  /* 0x0000003e003e7308 */ /* 0x000fe20000000800 */
[----:B------:R-:W-:Y:S02]  /*12e60*/  F2FP.F16.F32.PACK_AB R26, R52, R23 ;  /* 0x00000017341a723e */ /* 0x000fe400000000ff */
[----:B--2---:R-:W-:Y:S07]  /*12e70*/  F2FP.F16.F32.PACK_AB R27, R54, R81 ;  /* 0x00000051361b723e */ /* 0x004fee00000000ff */
        /* <DEDUP_REMOVED lines=8> */
[-C--:B------:R-:W-:Y:S01]  /*12f00*/  FFMA.FTZ R73, R93, R3.reuse, -R48 ;  /* 0x000000035d497223 */ /* 0x080fe20000010830 */
[----:B------:R-:W-:Y:S01]  /*12f10*/  FADD.FTZ R77, R66, R29 ;  /* 0x0000001d424d7221 */ /* 0x000fe20000010000 */
[----:B------:R-:W-:Y:S06]  /*12f20*/  FADD.FTZ R75, R75, R28 ;  /* 0x0000001c4b4b7221 */ /* 0x000fec0000010000 */
[----:B------:R-:W2:Y:S01]  /*12f30*/  MUFU.EX2 R58, R58 ;  /* 0x0000003a003a7308 */ /* 0x000ea20000000800 */
[----:B------:R-:W5:Y:S01]  /*12f40*/  LDSM.16.MT88.4 R28, [R44+0x1400] ;  /* 0x001400002c1c783b */ /* 0x000f620000004200 */
        /* <DEDUP_REMOVED lines=8> */
[----:B------:R-:W5:Y:S02]  /*12fd0*/  LDSM.16.MT88.4 R32, [R45+0x4800] ;  /* 0x004800002d20783b */ /* 0x000f640000004200 */
[----:B------:R-:W-:Y:S01]  /*12fe0*/  F2FP.F16.F32.PACK_AB R24, R60, R83 ;  /* 0x000000533c18723e */ /* 0x000fe200000000ff */
[----:B------:R-:W-:Y:S01]  /*12ff0*/  FADD.FTZ R135, R135, R68 ;  /* 0x0000004487877221 */ /* 0x000fe20000010000 */
[----:B----4-:R-:W-:Y:S01]  /*13000*/  F2FP.F16.F32.PACK_AB R25, R87, R56 ;  /* 0x000000385719723e */ /* 0x010fe200000000ff */
[----:B------:R-:W-:Y:S01]  /*13010*/  FADD.FTZ R74, R74, R71 ;  /* 0x000000474a4a7221 */ /* 0x000fe20000010000 */
[----:B--2---:R-:W-:Y:S01]  /*13020*/  F2FP.F16.F32.PACK_AB R26, R58, R69 ;  /* 0x000000453a1a723e */ /* 0x004fe200000000ff */
[-C--:B------:R-:W-:Y:S01]  /*13030*/  FFMA.FTZ R70, R67, R3.reuse, -R48 ;  /* 0x0000000343467223 */ /* 0x080fe20000010830 */
[----:B-1----:R-:W-:Y:S01]  /*13040*/  F2FP.F16.F32.PACK_AB R27, R73, R62 ;  /* 0x0000003e491b723e */ /* 0x002fe200000000ff */
[----:B------:R-:W-:Y:S01]  /*13050*/  MUFU.EX2 R66, R66 ;  /* 0x0000004200427308 */ /* 0x000fe20000000800 */
[-C--:B------:R-:W-:Y:S09]  /*13060*/  FFMA.FTZ R68, R61, R3.reuse, -R50 ;  /* 0x000000033d447223 */ /* 0x080ff20000010832 */
[----:B------:R-:W1:Y:S01]  /*13070*/  MUFU.EX2 R67, R89 ;  /* 0x0000005900437308 */ /* 0x000e620000000800 */
[C---:B---3--:R-:W-:Y:S09]  /*13080*/  HMMA.16816.F32 R4, R24.reuse, R36, R4 ;  /* 0x000000241804723c */ /* 0x048ff20000001804 */
[----:B------:R-:W2:Y:S01]  /*13090*/  MUFU.EX2 R65, R70 ;  /* 0x0000004600417308 */ /* 0x000ea20000000800 */
[----:B------:R-:W-:Y:S01]  /*130a0*/  FADD.FTZ R36, R40, R135 ;  /* 0x0000008728247221 */ /* 0x000fe20000010000 */
[----:B------:R-:W-:Y:S01]  /*130b0*/  FADD.FTZ R37, R41, R74 ;  /* 0x0000004a29257221 */ /* 0x000fe20000010000 */
[-CC-:B------:R-:W-:Y:S01]  /*130c0*/  FFMA.FTZ R41, R59, R3.reuse, -R48.reuse ;  /* 0x000000033b297223 */ /* 0x180fe20000010830 */
[-C--:B------:R-:W-:Y:S01]  /*130d0*/  FFMA.FTZ R74, R57, R3.reuse, -R48 ;  /* 0x00000003394a7223 */ /* 0x080fe20000010830 */
[----:B------:R-:W-:Y:S01]  /*130e0*/  FADD.FTZ R167, R167, R36 ;  /* 0x00000024a7a77221 */ /* 0x000fe20000010000 */
[C---:B------:R-:W-:Y:S04]  /*130f0*/  HMMA.16816.F32 R8, R24.reuse, R38, R8 ;  /* 0x000000261808723c */ /* 0x040fe80000001808 */
[----:B------:R-:W-:Y:S01]  /*13100*/  MUFU.EX2 R61, R63 ;  /* 0x0000003f003d7308 */ /* 0x000fe20000000800 */
[----:B------:R-:W-:Y:S01]  /*13110*/  FADD.FTZ R76, R76, R37 ;  /* 0x000000254c4c7221 */ /* 0x000fe20000010000 */
[----:B------:R-:W-:Y:S01]  /*13120*/  FADD.FTZ R42, R42, R167 ;  /* 0x000000a72a2a7221 */ /* 0x000fe20000010000 */
[----:B------:R-:W3:Y:S07]  /*13130*/  LDSM.16.MT88.4 R36, [R44+0x1800] ;  /* 0x001800002c24783b */ /* 0x000eee0000004200 */
[----:B------:R-:W4:Y:S01]  /*13140*/  MUFU.EX2 R40, R68 ;  /* 0x0000004400287308 */ /* 0x000f220000000800 */
[----:B------:R-:W-:Y:S01]  /*13150*/  FADD.FTZ R76, R43, R76 ;  /* 0x0000004c2b4c7221 */ /* 0x000fe20000010000 */
[C---:B-----5:R-:W-:Y:S08]  /*13160*/  HMMA.16816.F32 R12, R24.reuse, R28, R12 ;  /* 0x0000001c180c723c */ /* 0x060ff0000000180c */
[----:B------:R-:W-:Y:S01]  /*13170*/  MUFU.EX2 R41, R41 ;  /* 0x0000002900297308 */ /* 0x000fe20000000800 */
[----:B------:R-:W-:Y:S01]  /*13180*/  FADD.FTZ R117, R117, R76 ;  /* 0x0000004c75757221 */ /* 0x000fe20000010000 */
[----:B------:R-:W-:Y:S01]  /*13190*/  FADD.FTZ R119, R119, R42 ;  /* 0x0000002a77777221 */ /* 0x000fe20000010000 */
[----:B------:R-:W5:Y:S07]  /*131a0*/  LDSM.16.MT88.4 R76, [R45+0x4c00] ;  /* 0x004c00002d4c783b */ /* 0x000f6e0000004200 */
[----:B------:R-:W3:Y:S01]  /*131b0*/  MUFU.EX2 R74, R74 ;  /* 0x0000004a004a7308 */ /* 0x000ee20000000800 */
[----:B------:R-:W-:Y:S01]  /*131c0*/  FFMA.FTZ R29, R53, R3, -R50 ;  /* 0x00000003351d7223 */ /* 0x000fe20000010832 */
[----:B------:R-:W-:Y:S08]  /*131d0*/  HMMA.16816.F32 R16, R24, R30, R16 ;  /* 0x0000001e1810723c */ /* 0x000ff00000001810 */
[----:B------:R-:W-:Y:S01]  /*131e0*/  MUFU.EX2 R28, R55 ;  /* 0x00000037001c7308 */ /* 0x000fe20000000800 */
[----:B-1----:R-:W-:Y:S01]  /*131f0*/  F2FP.F16.F32.PACK_AB R24, R67, R66 ;  /* 0x000000424318723e */ /* 0x002fe200000000ff */
[----:B------:R-:W-:Y:S01]  /*13200*/  FADD.FTZ R22, R22, R119 ;  /* 0x0000007716167221 */ /* 0x000fe20000010000 */
[----:B--2---:R-:W-:Y:S01]  /*13210*/  F2FP.F16.F32.PACK_AB R25, R72, R65 ;  /* 0x000000414819723e */ /* 0x004fe200000000ff */
[----:B------:R-:W-:Y:S01]  /*13220*/  FFMA.FTZ R31, R49, R3, -R48 ;  /* 0x00000003311f7223 */ /* 0x000fe20000010830 */
[----:B----4-:R-:W-:Y:S01]  /*13230*/  F2FP.F16.F32.PACK_AB R26, R40, R61 ;  /* 0x0000003d281a723e */ /* 0x010fe200000000ff */
[----:B------:R-:W-:Y:S01]  /*13240*/  FADD.FTZ R23, R23, R22 ;  /* 0x0000001617177221 */ /* 0x000fe20000010000 */
[----:B------:R-:W-:Y:S01]  /*13250*/  FADD.FTZ R64, R64, R117 ;  /* 0x0000007540407221 */ /* 0x000fe20000010000 */
[----:B------:R-:W-:Y:S02]  /*13260*/  FFMA.FTZ R50, R46, R3, -R50 ;  /* 0x000000032e327223 */ /* 0x000fe40000010832 */
[----:B------:R-:W1:Y:S01]  /*13270*/  MUFU.EX2 R29, R29 ;  /* 0x0000001d001d7308 */ /* 0x000e620000000800 */
[----:B---3--:R-:W-:Y:S01]  /*13280*/  F2FP.F16.F32.PACK_AB R27, R74, R41 ;  /* 0x000000294a1b723e */ /* 0x008fe200000000ff */
[----:B------:R-:W-:Y:S01]  /*13290*/  FADD.FTZ R52, R52, R23 ;  /* 0x0000001734347221 */ /* 0x000fe20000010000 */
[----:B------:R-:W-:Y:S07]  /*132a0*/  FADD.FTZ R81, R81, R64 ;  /* 0x0000004051517221 */ /* 0x000fee0000010000 */
[----:B------:R-:W-:Y:S01]  /*132b0*/  MUFU.EX2 R30, R51 ;  /* 0x00000033001e7308 */ /* 0x000fe20000000800 */
[----:B------:R-:W-:Y:S01]  /*132c0*/  FADD.FTZ R83, R83, R52 ;  /* 0x0000003453537221 */ /* 0x000fe20000010000 */
[----:B------:R-:W-:Y:S01]  /*132d0*/  FADD.FTZ R81, R54, R81 ;  /* 0x0000005136517221 */ /* 0x000fe20000010000 */
[C---:B------:R-:W-:Y:S07]  /*132e0*/  HMMA.16816.F32 R4, R24.reuse, R32, R4 ;  /* 0x000000201804723c */ /* 0x040fee0000001804 */
[----:B------:R-:W2:Y:S01]  /*132f0*/  MUFU.EX2 R31, R31 ;  /* 0x0000001f001f7308 */ /* 0x000ea20000000800 */
[-CC-:B------:R-:W-:Y:S01]  /*13300*/  FFMA.FTZ R33, R21, R3.reuse, -R48.reuse ;  /* 0x0000000315217223 */ /* 0x180fe20000010830 */
[----:B------:R-:W-:Y:S01]  /*13310*/  FFMA.FTZ R48, R20, R3, -R48 ;  /* 0x0000000314307223 */ /* 0x000fe20000010830 */
[----:B------:R-:W-:Y:S01]  /*13320*/  FADD.FTZ R56, R56, R81 ;  /* 0x0000005138387221 */ /* 0x000fe20000010000 */
[----:B------:R-:W3:Y:S01]  /*13330*/  LDSM.16.MT88.4 R20, [R44+0x1c00] ;  /* 0x001c00002c14783b */ /* 0x000ee20000004200 */
[----:B-1----:R-:W-:Y:S01]  /*13340*/  F2FP.F16.F32.PACK_AB R68, R29, R28 ;  /* 0x0000001c1d44723e */ /* 0x002fe200000000ff */
[C---:B------:R-:W-:Y:S04]  /*13350*/  HMMA.16816.F32 R8, R24.reuse, R34, R8 ;  /* 0x000000221808723c */ /* 0x040fe80000001808 */
[----:B------:R-:W-:Y:S01]  /*13360*/  MUFU.EX2 R32, R47 ;  /* 0x0000002f00207308 */ /* 0x000fe20000000800 */
[----:B------:R-:W-:Y:S01]  /*13370*/  FADD.FTZ R60, R60, R83 ;  /* 0x000000533c3c7221 */ /* 0x000fe20000010000 */
[----:B------:R-:W-:Y:S08]  /*13380*/  FADD.FTZ R87, R87, R56 ;  /* 0x0000003857577221 */ /* 0x000ff00000010000 */
[----:B------:R-:W1:Y:S01]  /*13390*/  MUFU.EX2 R3, R50 ;  /* 0x0000003200037308 */ /* 0x000e620000000800 */
[----:B------:R-:W-:Y:S01]  /*133a0*/  FADD.FTZ R35, R69, R60 ;  /* 0x0000003c45237221 */ /* 0x000fe20000010000 */
[C---:B------:R-:W-:Y:S08]  /*133b0*/  HMMA.16816.F32 R12, R24.reuse, R36, R12 ;  /* 0x00000024180c723c */ /* 0x040ff0000000180c */
[----:B------:R-:W-:Y:S01]  /*133c0*/  MUFU.EX2 R33, R33 ;  /* 0x0000002100217308 */ /* 0x000fe20000000800 */
[----:B--2---:R-:W-:Y:S01]  /*133d0*/  F2FP.F16.F32.PACK_AB R69, R31, R30 ;  /* 0x0000001e1f45723e */ /* 0x004fe200000000ff */
[----:B------:R-:W-:Y:S08]  /*133e0*/  FADD.FTZ R35, R58, R35 ;  /* 0x000000233a237221 */ /* 0x000ff00000010000 */
[----:B------:R-:W2:Y:S01]  /*133f0*/  MUFU.EX2 R48, R48 ;  /* 0x0000003000307308 */ /* 0x000ea20000000800 */
[----:B------:R-:W-:Y:S03]  /*13400*/  HMMA.16816.F32 R16, R24, R38, R16 ;  /* 0x000000261810723c */ /* 0x000fe60000001810 */
[----:B-1----:R-:W-:Y:S01]  /*13410*/  F2FP.F16.F32.PACK_AB R70, R3, R32 ;  /* 0x000000200346723e */ /* 0x002fe200000000ff */
[----:B------:R-:W-:Y:S01]  /*13420*/  FADD.FTZ R24, R62, R87 ;  /* 0x000000573e187221 */ /* 0x000fe20000010000 */
[----:B------:R-:W-:Y:S03]  /*13430*/  IMAD.MOV.U32 R87, RZ, RZ, R0 ;  /* 0x000000ffff577224 */ /* 0x000fe600078e0000 */
[----:B------:R-:W-:Y:S01]  /*13440*/  FADD.FTZ R24, R73, R24 ;  /* 0x0000001849187221 */ /* 0x000fe20000010000 */
[----:B--2---:R-:W-:Y:S03]  /*13450*/  F2FP.F16.F32.PACK_AB R71, R48, R33 ;  /* 0x000000213047723e */ /* 0x004fe600000000ff */
[----:B------:R-:W-:Y:S04]  /*13460*/  FADD.FTZ R65, R65, R24 ;  /* 0x0000001841417221 */ /* 0x000fe80000010000 */
[----:B------:R-:W-:Y:S01]  /*13470*/  FADD.FTZ R72, R72, R65 ;  /* 0x0000004148487221 */ /* 0x000fe20000010000 */
[C---:B-----5:R-:W-:Y:S05]  /*13480*/  HMMA.16816.F32 R80, R68.reuse, R76, R4 ;  /* 0x0000004c4450723c */ /* 0x060fea0000001804 */
[----:B------:R-:W-:Y:S01]  /*13490*/  FADD.FTZ R7, R41, R72 ;  /* 0x0000004829077221 */ /* 0x000fe20000010000 */
[----:B------:R-:W-:Y:S02]  /*134a0*/  FADD.FTZ R4, R66, R35 ;  /* 0x0000002342047221 */ /* 0x000fe40000010000 */
[C---:B------:R-:W-:Y:S03]  /*134b0*/  HMMA.16816.F32 R76, R68.reuse, R78, R8 ;  /* 0x0000004e444c723c */ /* 0x040fe60000001808 */
[----:B------:R-:W-:Y:S01]  /*134c0*/  FADD.FTZ R7, R74, R7 ;  /* 0x000000074a077221 */ /* 0x000fe20000010000 */
[----:B------:R-:W-:Y:S04]  /*134d0*/  FADD.FTZ R4, R67, R4 ;  /* 0x0000000443047221 */ /* 0x000fe80000010000 */
        /* <DEDUP_REMOVED lines=13> */
.L_x_7335:
        /* <DEDUP_REMOVED lines=10> */
.L_x_7352:
        /* <DEDUP_REMOVED lines=85> */
.L_x_7345:
[----:B------:R-:W-:Y:S05]  /*13ba0*/  BSYNC.RECONVERGENT B0 ;  /* 0x0000000000007941 */ /* 0x000fea0003800200 */
.L_x_7344:
        /* <DEDUP_REMOVED lines=26> */
.L_x_7347:
[----:B------:R-:W-:Y:S05]  /*13d50*/  BSYNC.RECONVERGENT B0 ;  /* 0x0000000000007941 */ /* 0x000fea0003800200 */
.L_x_7346:
        /* <DEDUP_REMOVED lines=28> */
[----:B---3--:R-:W-:Y:S05]  /*13f20*/  @P3 RET.REL.NODEC R146 `(_ZN5flash24flash_fwd_splitkv_kernelI23Flash_fwd_kernel_traitsILi32ELi64ELi128ELi4ELb0ELb0EN7cutlass6half_tE19Flash_kernel_traitsILi32ELi64ELi128ELi4ES3_EELb0ELb1ELb0ELb0ELb0ELb1ELb0ELb1EEEvNS_16Flash_fwd_paramsE) ;  /* 0xfffffec092343950 */ /* 0x008fea0003c3ffff */
        /* <DEDUP_REMOVED lines=12> */
[----:B-1----:R-:W-:Y:S05]  /*13ff0*/  RET.REL.NODEC R146 `(_ZN5flash24flash_fwd_splitkv_kernelI23Flash_fwd_kernel_traitsILi32ELi64ELi128ELi4ELb0ELb0EN7cutlass6half_tE19Flash_kernel_traitsILi32ELi64ELi128ELi4ES3_EELb0ELb1ELb0ELb0ELb0ELb1ELb0ELb1EEEvNS_16Flash_fwd_paramsE) ;  /* 0xfffffec092007950 */ /* 0x002fea0003c3ffff */
.L_x_7343:
[----:B------:R-:W-:Y:S01]  /*14000*/  MOV R4, 0x2 ;  /* 0x0000000200047802 */ /* 0x000fe20000000f00 */
[----:B------:R-:W-:Y:S01]  /*14010*/  IMAD.MOV.U32 R3, RZ, RZ, 0x1f ;  /* 0x0000001fff037424 */ /* 0x000fe200078e00ff */
[----:B------:R-:W-:-:S07]  /*14020*/  MOV R5, 0xffffffff ;  /* 0xffffffff00057802 */ /* 0x000fce0000000f00 */
[----:B-1---5:R-:W-:Y:S05]  /*14030*/  WARPSYNC.COLLECTIVE R5, `(.L_x_7348) ;  /* 0x0000000005087348 */ /* 0x022fea0003c00000 */
[----:B------:R2:W3:Y:S02]  /*14040*/  SHFL.BFLY P0, R11, R164, R4, R3 ;  /* 0x0c000004a40b7389 */ /* 0x0004e40000000003 */
[----:B-123-5:R-:W-:Y:S05]  /*14050*/  ENDCOLLECTIVE ;  /* 0x000000000000791b */ /* 0x02efea0003800000 */
.L_x_7348:
[----:B------:R-:W-:Y:S02]  /*14060*/  IMAD.MOV.U32 R9, RZ, RZ, R11 ;  /* 0x000000ffff097224 */ /* 0x000fe400078e000b */
[----:B------:R-:W-:Y:S02]  /*14070*/  IMAD.MOV.U32 R4, RZ, RZ, 0x1 ;  /* 0x00000001ff047424 */ /* 0x000fe400078e00ff */
[----:B------:R-:W-:-:S05]  /*14080*/  FADD.FTZ R9, R9, R164 ;  /* 0x000000a409097221 */ /* 0x000fca0000010000 */
[----:B------:R-:W-:-:S07]  /*14090*/  MOV R164, R9 ;  /* 0x0000000900a47202 */ /* 0x000fce0000000f00 */
[----:B------:R-:W-:Y:S05]  /*140a0*/  WARPSYNC.COLLECTIVE R5, `(.L_x_7349) ;  /* 0x0000000005087348 */ /* 0x000fea0003c00000 */
[----:B------:R1:W2:Y:S02]  /*140b0*/  SHFL.BFLY P0, R11, R164, R4, R3 ;  /* 0x0c000004a40b7389 */ /* 0x0002a40000000003 */
[----:B-12---:R-:W-:Y:S05]  /*140c0*/  ENDCOLLECTIVE ;  /* 0x000000000000791b */ /* 0x006fea0003800000 */
.L_x_7349:
[----:B------:R-:W-:Y:S01]  /*140d0*/  MOV R164, R165 ;  /* 0x000000a500a47202 */ /* 0x000fe20000000f00 */
[----:B------:R-:W-:Y:S01]  /*140e0*/  IMAD.MOV.U32 R4, RZ, RZ, 0x2 ;  /* 0x00000002ff047424 */ /* 0x000fe200078e00ff */
[----:B------:R-:W-:-:S07]  /*140f0*/  MOV R6, R11 ;  /* 0x0000000b00067202 */ /* 0x000fce0000000f00 */
[----:B------:R-:W-:Y:S05]  /*14100*/  WARPSYNC.COLLECTIVE R5, `(.L_x_7350) ;  /* 0x0000000005087348 */ /* 0x000fea0003c00000 */
[----:B------:R1:W2:Y:S02]  /*14110*/  SHFL.BFLY P0, R11, R164, R4, R3 ;  /* 0x0c000004a40b7389 */ /* 0x0002a40000000003 */
[----:B-12---:R-:W-:Y:S05]  /*14120*/  ENDCOLLECTIVE ;  /* 0x000000000000791b */ /* 0x006fea0003800000 */
.L_x_7350:
[----:B------:R-:W-:Y:S01]  /*14130*/  FADD.FTZ R6, R9, R6 ;  /* 0x0000000609067221 */ /* 0x000fe20000010000 */
[----:B------:R-:W-:Y:S01]  /*14140*/  FADD.FTZ R8, R11, R165 ;  /* 0x000000a50b087221 */ /* 0x000fe20000010000 */
[----:B------:R-:W-:-:S04]  /*14150*/  MOV R4, 0x1 ;  /* 0x0000000100047802 */ /* 0x000fc80000000f00 */
[----:B------:R-:W-:-:S07]  /*14160*/  MOV R164, R8 ;  /* 0x0000000800a47202 */ /* 0x000fce0000000f00 */
[----:B------:R-:W-:Y:S05]  /*14170*/  WARPSYNC.COLLECTIVE R5, `(.L_x_7351) ;  /* 0x0000000005087348 */ /* 0x000fea0003c00000 */
[----:B------:R1:W2:Y:S02]  /*14180*/  SHFL.BFLY P0, R11, R164, R4, R3 ;  /* 0x0c000004a40b7389 */ /* 0x0002a40000000003 */
[----:B-12---:R-:W-:Y:S05]  /*14190*/  ENDCOLLECTIVE ;  /* 0x000000000000791b */ /* 0x006fea0003800000 */
.L_x_7351:
[----:B------:R-:W-:Y:S05]  /*141a0*/  BRA `(.L_x_7352) ;  /* 0xfffffff400287947 */ /* 0x000fea000383ffff */
.L_x_7353:
        /* <DEDUP_REMOVED lines=13> */
.L_x_10303:


//--------------------- .text._ZN5flash24flash_fwd_splitkv_kernelI23Flash_fwd_kernel_traitsILi32ELi64ELi128ELi4ELb0ELb0EN7cutlass6half_tE19Flash_kernel_traitsILi32ELi64ELi128ELi4ES3_EELb0ELb1ELb0ELb0ELb0ELb0ELb1ELb0EEEvNS_16Flash_fwd_paramsE --------------------------
	.section	.text._ZN5flash24flash_fwd_splitkv_kernelI23Flash_fwd_kernel_traitsILi32ELi64ELi128ELi4ELb0ELb0EN7cutlass6half_tE19Flash_kernel_traitsILi32ELi64ELi128ELi4ES3_EELb0ELb1ELb0ELb0ELb0ELb0ELb1ELb0EEEvNS_16Flash_fwd_paramsE,"ax",@progbits
	.align	128
        .global         _ZN5flash24flash_fwd_splitkv_kernelI23Flash_fwd_kernel_traitsILi32ELi64ELi128ELi4ELb0ELb0EN7cutlass6half_tE19Flash_kernel_traitsILi32ELi64ELi128ELi4ES3_EELb0ELb1ELb0ELb0ELb0ELb0ELb1ELb0EEEvNS_16Flash_fwd_paramsE
        .type           _ZN5flash24flash_fwd_splitkv_kernelI23Flash_fwd_kernel_traitsILi32ELi64ELi128ELi4ELb0ELb0EN7cutlass6half_tE19Flash_kernel_traitsILi32ELi64ELi128ELi4ES3_EELb0ELb1ELb0ELb0ELb0ELb0ELb1ELb0EEEvNS_16Flash_fwd_paramsE,@function
        .size           _ZN5flash24flash_fwd_splitkv_kernelI23Flash_fwd_kernel_traitsILi32ELi64ELi128ELi4ELb0ELb0EN7cutlass6half_tE19Flash_kernel_traitsILi32ELi64ELi128ELi4ES3_EELb0ELb1ELb0ELb0ELb0ELb0ELb1ELb0EEEvNS_16Flash_fwd_paramsE,(.L_x_10304 - _ZN5flash24flash_fwd_splitkv_kernelI23Flash_fwd_kernel_traitsILi32ELi64ELi128ELi4ELb0ELb0EN7cutlass6half_tE19Flash_kernel_traitsILi32ELi64ELi128ELi4ES3_EELb0ELb1ELb0ELb0ELb0ELb0ELb1ELb0EEEvNS_16Flash_fwd_paramsE)
        .other          _ZN5flash24flash_fwd_splitkv_kernelI23Flash_fwd_kernel_traitsILi32ELi64ELi128ELi4ELb0ELb0EN7cutlass6half_tE19Flash_kernel_traitsILi32ELi64ELi128ELi4ES3_EELb0ELb1ELb0ELb0ELb0ELb0ELb1ELb0EEEvNS_16Flash_fwd_paramsE,@"STO_CUDA_ENTRY STV_DEFAULT"
_ZN5flash24flash_fwd_splitkv_kernelI23Flash_fwd_kernel_traitsILi32ELi64ELi128ELi4ELb0ELb0EN7cutlass6half_tE19Flash_kernel_traitsILi32ELi64ELi128ELi4ES3_EELb0ELb1ELb0ELb0ELb0ELb0ELb1ELb0EEEvNS_16Flash_fwd_paramsE:
.text._ZN5flash24flash_fwd_splitkv_kernelI23Flash_fwd_kernel_traitsILi32ELi64ELi128ELi4ELb0ELb0EN7cutlass6half_tE19Flash_kernel_traitsILi32ELi64ELi128ELi4ES3_EELb0ELb1ELb0ELb0ELb0ELb0ELb1ELb0EEEvNS_16Flash_fwd_paramsE:
        /* <DEDUP_REMOVED lines=29> */
[----:B-1----:R-:W-:Y:S05]  /*01d0*/  CALL.REL.NOINC `($_ZN5flash24flash_fwd_splitkv_kernelI23Flash_fwd_kernel_traitsILi32ELi64ELi128ELi4ELb0ELb0EN7cutlass6half_tE19Flash_kernel_traitsILi32ELi64ELi128ELi4ES3_EELb0ELb1ELb0ELb0ELb0ELb0ELb1ELb0EEEvNS_16Flash_fwd_paramsE$_ZN5flash30compute_attn_1rowblock_splitkvI23Flash_fwd_kernel_traitsILi32ELi64ELi128ELi4ELb0ELb0EN7cutlass6half_tE19Flash_kernel_traitsILi32ELi64ELi128ELi4ES3_EELb0ELb1ELb0ELb0ELb0ELb0ELb1ELb0ENS_16Flash_fwd_paramsEEEvRKT8_iiiii) ;  /* 0x0000000000087944 */ /* 0x002fea0003c00000 */
[----:B------:R-:W-:Y:S05]  /*01e0*/  BSYNC.RECONVERGENT B3 ;  /* 0x0000000000037941 */ /* 0x000fea0003800200 */
.L_x_7354:
[----:B------:R-:W-:Y:S05]  /*01f0*/  EXIT ;  /* 0x000000000000794d */ /* 0x000fea0003800000 */
        .type           $_ZN5flash24flash_fwd_splitkv_kernelI23Flash_fwd_kernel_traitsILi32ELi64ELi128ELi4ELb0ELb0EN7cutlass6half_tE19Flash_kernel_traitsILi32ELi64ELi128ELi4ES3_EELb0ELb1ELb0ELb0ELb0ELb0ELb1ELb0EEEvNS_16Flash_fwd_paramsE$_ZN5flash30compute_attn_1rowblock_splitkvI23Flash_fwd_kernel_traitsILi32ELi64ELi128ELi4ELb0ELb0EN7cutlass6half_tE19Flash_kernel_traitsILi32ELi64ELi128ELi4ES3_EELb0ELb1ELb0ELb0ELb0ELb0ELb1ELb0ENS_16Flash_fwd_paramsEEEvRKT8_iiiii,@function
        .size           $_ZN5flash24flash_fwd_splitkv_kernelI23Flash_fwd_kernel_traitsILi32ELi64ELi128ELi4ELb0ELb0EN7cutlass6half_tE19Flash_kernel_traitsILi32ELi64ELi128ELi4ES3_EELb0ELb1ELb0ELb0ELb0ELb0ELb1ELb0EEEvNS_16Flash_fwd_paramsE$_ZN5flash30compute_attn_1rowblock_splitkvI23Flash_fwd_kernel_traitsILi32ELi64ELi128ELi4ELb0ELb0EN7cutlass6half_tE19Flash_kernel_traitsILi32ELi64ELi128ELi4ES3_EELb0ELb1ELb0ELb0ELb0ELb0ELb1ELb0ENS_16Flash_fwd_paramsEEEvRKT8_iiiii,(.L_x_10304 - $_ZN5flash24flash_fwd_splitkv_kernelI23Flash_fwd_kernel_traitsILi32ELi64ELi128ELi4ELb0ELb0EN7cutlass6half_tE19Flash_kernel_traitsILi32ELi64ELi128ELi4ES3_EELb0ELb1ELb0ELb0ELb0ELb0ELb1ELb0EEEvNS_16Flash_fwd_paramsE$_ZN5flash30compute_attn_1rowblock_splitkvI23Flash_fwd_kernel_traitsILi32ELi64ELi128ELi4ELb0ELb0EN7cutlass6half_tE19Flash_kernel_traitsILi32ELi64ELi128ELi4ES3_EELb0ELb1ELb0ELb0ELb0ELb0ELb1ELb0ENS_16Flash_fwd_paramsEEEvRKT8_iiiii)
$_ZN5flash24flash_fwd_splitkv_kernelI23Flash_fwd_kernel_traitsILi32ELi64ELi128ELi4ELb0ELb0EN7cutlass6half_tE19Flash_kernel_traitsILi32ELi64ELi128ELi4ES3_EELb0ELb1ELb0ELb0ELb0ELb0ELb1ELb0EEEvNS_16Flash_fwd_paramsE$_ZN5flash30compute_attn_1rowblock_splitkvI23Flash_fwd_kernel_traitsILi32ELi64ELi128ELi4ELb0ELb0EN7cutlass6half_tE19Flash_kernel_traitsILi32ELi64ELi128ELi4ES3_EELb0ELb1ELb0ELb0ELb0ELb0ELb1ELb0ENS_16Flash_fwd_paramsEEEvRKT8_iiiii:
        /* <DEDUP_REMOVED lines=38> */
.L_x_7356:
[----:B------:R-:W-:Y:S05]  /*0460*/  BSYNC.RECONVERGENT B0 ;  /* 0x0000000000007941 */ /* 0x000fea0003800200 */
.L_x_7355:
[----:B------:R-:W-:Y:S04]  /*0470*/  BSSY.RECONVERGENT B0, `(.L_x_7357) ;  /* 0x0000007000007945 */ /* 0x000fe80003800200 */
[----:B------:R-:W-:Y:S05]  /*0480*/  @!P3 BRA `(.L_x_7358) ;  /* 0x000000000014b947 */ /* 0x000fea0003800000 */
[----:B------:R-:W3:Y:S02]  /*0490*/  LD.E.U8 R5, desc[UR4][R2.64+0x1b2] ;  /* 0x0001b20402057980 */ /* 0x000ee4000c101100 */
[----:B---3--:R-:W-:-:S13]  /*04a0*/  ISETP.NE.AND P1, PT, R5, RZ, PT ;  /* 0x000000ff0500720c */ /* 0x008fda0003f25270 */
[----:B------:R-:W3:Y:S02]  /*04b0*/  @P1 LD.E R5, desc[UR4][R18.64+0x4] ;  /* 0x0000040412051980 */ /* 0x000ee4000c101900 */
[----:B---3-5:R-:W-:-:S06]  /*04c0*/  @P1 IADD3 R6, PT, PT, R5, -R14, RZ ;  /* 0x8000000e05061210 */ /* 0x028fcc0007ffe0ff */
[----:B------:R3:W5:Y:S02]  /*04d0*/  @!P1 LD.E R6, desc[UR4][R18.64] ;  /* 0x0000000412069980 */ /* 0x000764000c101900 */
.L_x_7358:
[----:B------:R-:W-:Y:S05]  /*04e0*/  BSYNC.RECONVERGENT B0 ;  /* 0x0000000000007941 */ /* 0x000fea0003800200 */
.L_x_7357:
        /* <DEDUP_REMOVED lines=8> */
.L_x_7360:
[----:B------:R-:W4:Y:S01]  /*0570*/  LD.E.64 R16, desc[UR4][R2.64+0x108] ;  /* 0x0001080402107980 */ /* 0x000f22000c101b00 */
[----:B------:R-:W-:Y:S01]  /*0580*/  BSSY.RECONVERGENT B0, `(.L_x_7362) ;  /* 0x0000006000007945 */ /* 0x000fe20003800200 */
[----:B------:R-:W-:Y:S01]  /*0590*/  IMAD.MOV.U32 R163, RZ, RZ, RZ ;  /* 0x000000ffffa37224 */ /* 0x000fe200078e00ff */
[----:B----4-:R-:W-:-:S04]  /*05a0*/  ISETP.NE.U32.AND P0, PT, R16, RZ, PT ;  /* 0x000000ff1000720c */ /* 0x010fc80003f05070 */
[----:B------:R-:W-:-:S13]  /*05b0*/  ISETP.NE.AND.EX P0, PT, R17, RZ, PT, P0 ;  /* 0x000000ff1100720c */ /* 0x000fda0003f05300 */
[----:B------:R-:W-:Y:S05]  /*05c0*/  @!P0 BRA `(.L_x_7363) ;  /* 0x0000000000048947 */ /* 0x000fea0003800000 */
[----:B------:R4:W5:Y:S02]  /*05d0*/  LD.E R163, desc[UR4][R2.64+0xbc] ;  /* 0x0000bc0402a37980 */ /* 0x000964000c101900 */
.L_x_7363:
[----:B------:R-:W-:Y:S05]  /*05e0*/  BSYNC.RECONVERGENT B0 ;  /* 0x0000000000007941 */ /* 0x000fea0003800200 */
.L_x_7362:
[----:B-----5:R-:W-:Y:S02]  /*05f0*/  IADD3 R163, PT, PT, R163, R6, -R13 ;  /* 0x00000006a3a37210 */ /* 0x020fe40007ffe80d */
.L_x_7361:
[----:B------:R-:W-:Y:S05]  /*0600*/  BSYNC.RECONVERGENT B1 ;  /* 0x0000000000017941 */ /* 0x000fea0003800200 */
.L_x_7359:
[----:B------:R-:W-:Y:S01]  /*0610*/  IMAD.SHL.U32 R7, R173, 0x40, RZ ;  /* 0x00000040ad077824 */ /* 0x000fe200078e00ff */
[----:B------:R-:W-:Y:S01]  /*0620*/  MOV R16, R172 ;  /* 0x000000ac00107202 */ /* 0x000fe20000000f00 */
[----:B------:R-:W-:-:S03]  /*0630*/  IMAD.MOV.U32 R17, RZ, RZ, 0x0 ;  /* 0x00000000ff117424 */ /* 0x000fc600078e00ff */
[----:B------:R-:W-:-:S13]  /*0640*/  ISETP.GT.AND P0, PT, R120, R7, PT ;  /* 0x000000077800720c */ /* 0x000fda0003f04270 */
[----:B-1234-:R-:W-:Y:S05]  /*0650*/  @!P0 RET.REL.NODEC R16 `(_ZN5flash24flash_fwd_splitkv_kernelI23Flash_fwd_kernel_traitsILi32ELi64ELi128ELi4ELb0ELb0EN7cutlass6half_tE19Flash_kernel_traitsILi32ELi64ELi128ELi4ES3_EELb0ELb1ELb0ELb0ELb0ELb0ELb1ELb0EEEvNS_16Flash_fwd_paramsE) ;  /* 0xfffffff810688950 */ /* 0x01efea0003c3ffff */
[----:B------:R-:W2:Y:S04]  /*0660*/  LD.E R5, desc[UR4][R2.64+0xb8] ;  /* 0x0000b80402057980 */ /* 0x000ea8000c101900 */
[----:B------:R-:W3:Y:S04]  /*0670*/  LD.E R10, desc[UR4][R2.64+0x188] ;  /* 0x00018804020a7980 */ /* 0x000ee8000c101900 */
[----:B------:R-:W4:Y:S01]  /*0680*/  LD.E R15, desc[UR4][R2.64+0x184] ;  /* 0x00018404020f7980 */ /* 0x000f22000c101900 */
[----:B------:R-:W-:-:S04]  /*0690*/  IABS R8, R9 ;  /* 0x0000000900087213 */ /* 0x000fc80000000000 */
[----:B------:R-:W1:Y:S08]  /*06a0*/  I2F.RP R6, R8 ;  /* 0x0000000800067306 */ /* 0x000e700000209400 */
[----:B-1----:R-:W1:Y:S02]  /*06b0*/  MUFU.RCP R18, R6 ;  /* 0x0000000600127308 */ /* 0x002e640000001000 */
[----:B-1----:R-:W-:-:S06]  /*06c0*/  VIADD R18, R18, 0xffffffe ;  /* 0x0ffffffe12127836 */ /* 0x002fcc0000000000 */
[----:B------:R1:W5:Y:S02]  /*06d0*/  F2I.FTZ.U32.TRUNC.NTZ R19, R18 ;  /* 0x0000001200137305 */ /* 0x000364000021f000 */
[----:B-1----:R-:W-:Y:S01]  /*06e0*/  IMAD.MOV.U32 R18, RZ, RZ, RZ ;  /* 0x000000ffff127224 */ /* 0x002fe200078e00ff */
[----:B------:R-:W1:Y:S01]  /*06f0*/  S2R R152, SR_TID.X ;  /* 0x0000000000987919 */ /* 0x000e620000002100 */
[----:B--2---:R-:W-:-:S05]  /*0700*/  VIADD R5, R5, 0x7f ;  /* 0x0000007f05057836 */ /* 0x004fca0000000000 */
[----:B------:R-:W-:-:S04]  /*0710*/  SHF.R.S32.HI R16, RZ, 0x1f, R5 ;  /* 0x0000001fff107819 */ /* 0x000fc80000011405 */
[----:B------:R-:W-:Y:S01]  /*0720*/  LEA.HI R16, R16, R5, RZ, 0x7 ;  /* 0x0000000510107211 */ /* 0x000fe200078f38ff */
[----:B-----5:R-:W-:-:S03]  /*0730*/  IMAD.MOV R5, RZ, RZ, -R19 ;  /* 0x000000ffff057224 */ /* 0x020fc600078e0a13 */
[----:B------:R-:W-:Y:S01]  /*0740*/  LEA.HI.SX32 R16, R16, R9, 0x19 ;  /* 0x0000000910107211 */ /* 0x000fe200078fcaff */
[----:B------:R-:W-:-:S04]  /*0750*/  IMAD R12, R5, R8, RZ ;  /* 0x00000008050c7224 */ /* 0x000fc800078e02ff */
[----:B------:R-:W-:Y:S01]  /*0760*/  VIADD R16, R16, 0xffffffff ;  /* 0xffffffff10107836 */ /* 0x000fe20000000000 */
[----:B------:R-:W-:Y:S01]  /*0770*/  IABS R5, R9 ;  /* 0x0000000900057213 */ /* 0x000fe20000000000 */
[----:B------:R-:W-:-:S03]  /*0780*/  IMAD.HI.U32 R12, R19, R12, R18 ;  /* 0x0000000c130c7227 */ /* 0x000fc600078e0012 */
[----:B------:R-:W-:Y:S01]  /*0790*/  IABS R6, R16 ;  /* 0x0000001000067213 */ /* 0x000fe20000000000 */
[----:B------:R-:W-:-:S04]  /*07a0*/  IMAD.MOV R5, RZ, RZ, -R5 ;  /* 0x000000ffff057224 */ /* 0x000fc800078e0a05 */
[----:B------:R-:W-:-:S04]  /*07b0*/  IMAD.HI.U32 R12, R12, R6, RZ ;  /* 0x000000060c0c7227 */ /* 0x000fc800078e00ff */
[----:B------:R-:W-:-:S05]  /*07c0*/  IMAD R5, R12, R5, R6 ;  /* 0x000000050c057224 */ /* 0x000fca00078e0206 */
[----:B------:R-:W-:Y:S02]  /*07d0*/  ISETP.GT.U32.AND P1, PT, R8, R5, PT ;  /* 0x000000050800720c */ /* 0x000fe40003f24070 */
[----:B------:R-:W-:-:S11]  /*07e0*/  LOP3.LUT R16, R16, R9, RZ, 0x3c, !PT ;  /* 0x0000000910107212 */ /* 0x000fd600078e3cff */
[----:B------:R-:W-:Y:S01]  /*07f0*/  @!P1 IMAD.IADD R5, R5, 0x1, -R8 ;  /* 0x0000000105059824 */ /* 0x000fe200078e0a08 */
[----:B------:R-:W-:-:S04]  /*0800*/  ISETP.GE.AND P0, PT, R16, RZ, PT ;  /* 0x000000ff1000720c */ /* 0x000fc80003f06270 */
[----:B------:R-:W-:Y:S01]  /*0810*/  ISETP.GE.U32.AND P2, PT, R5, R8, PT ;  /* 0x000000080500720c */ /* 0x000fe20003f46070 */
[----:B------:R-:W-:Y:S01]  /*0820*/  @!P1 VIADD R12, R12, 0x1 ;  /* 0x000000010c0c9836 */ /* 0x000fe20000000000 */
[----:B------:R-:W-:Y:S01]  /*0830*/  ISETP.NE.AND P1, PT, R9, RZ, PT ;  /* 0x000000ff0900720c */ /* 0x000fe20003f25270 */
[----:B------:R-:W-:Y:S02]  /*0840*/  VIADD R6, R163, 0x7f ;  /* 0x0000007fa3067836 */ /* 0x000fe40000000000 */
[--C-:B------:R-:W-:Y:S02]  /*0850*/  IMAD R5, R173, 0x40, -R120.reuse ;  /* 0x00000040ad057824 */ /* 0x100fe400078e0a78 */
[----:B----4-:R-:W-:-:S03]  /*0860*/  IMAD.IADD R8, R15, 0x1, R120 ;  /* 0x000000010f087824 */ /* 0x010fc600078e0278 */
[----:B---3--:R-:W-:-:S03]  /*0870*/  IADD3 R5, PT, PT, R10, R5, R6 ;  /* 0x000000050a057210 */ /* 0x008fc60007ffe006 */
[----:B------:R-:W-:Y:S01]  /*0880*/  @P2 VIADD R12, R12, 0x1 ;  /* 0x000000010c0c2836 */ /* 0x000fe20000000000 */
[----:B------:R-:W-:Y:S01]  /*0890*/  IADD3 R8, PT, PT, -R8, R7, R163 ;  /* 0x0000000708087210 */ /* 0x000fe20007ffe1a3 */
[----:B------:R-:W-:Y:S02]  /*08a0*/  VIADD R5, R5, 0x40 ;  /* 0x0000004005057836 */ /* 0x000fe40000000000 */
[----:B------:R-:W-:Y:S01]  /*08b0*/  @!P0 IMAD.MOV R12, RZ, RZ, -R12 ;  /* 0x000000ffff0c8224 */ /* 0x000fe200078e0a0c */
[----:B------:R-:W-:Y:S02]  /*08c0*/  @!P1 LOP3.LUT R12, RZ, R9, RZ, 0x33, !PT ;  /* 0x00000009ff0c9212 */ /* 0x000fe400078e33ff */
[----:B------:R-:W-:Y:S02]  /*08d0*/  SHF.R.S32.HI R9, RZ, 0x1f, R6 ;  /* 0x0000001fff097819 */ /* 0x000fe40000011406 */
[----:B------:R-:W-:Y:S02]  /*08e0*/  SHF.R.S32.HI R15, RZ, 0x1f, R8 ;  /* 0x0000001fff0f7819 */ /* 0x000fe40000011408 */
[----:B------:R-:W-:-:S02]  /*08f0*/  SHF.R.S32.HI R10, RZ, 0x1f, R5 ;  /* 0x0000001fff0a7819 */ /* 0x000fc40000011405 */
[----:B------:R-:W-:Y:S01]  /*0900*/  LEA.HI R9, R9, R6, RZ, 0x7 ;  /* 0x0000000609097211 */ /* 0x000fe200078f38ff */
[----:B------:R-:W-:Y:S01]  /*0910*/  IMAD R167, R12, UR8, RZ ;  /* 0x000000080ca77c24 */ /* 0x000fe2000f8e02ff */
[----:B------:R-:W-:Y:S02]  /*0920*/  LEA.HI R15, R15, R8, RZ, 0x7 ;  /* 0x000000080f0f7211 */ /* 0x000fe400078f38ff */
[----:B------:R-:W-:Y:S02]  /*0930*/  LEA.HI R10, R10, R5, RZ, 0x7 ;  /* 0x000000050a0a7211 */ /* 0x000fe400078f38ff */
[----:B------:R-:W-:Y:S02]  /*0940*/  SHF.R.S32.HI R9, RZ, 0x7, R9 ;  /* 0x00000007ff097819 */ /* 0x000fe40000011409 */
[----:B------:R-:W-:Y:S02]  /*0950*/  SHF.R.S32.HI R6, RZ, 0x7, R15 ;  /* 0x00000007ff067819 */ /* 0x000fe4000001140f */
[----:B------:R-:W-:-:S02]  /*0960*/  SHF.R.S32.HI R10, RZ, 0x7, R10 ;  /* 0x00000007ff0a7819 */ /* 0x000fc4000001140a */
[C---:B------:R-:W-:Y:S02]  /*0970*/  VIADDMNMX R9, R167.reuse, R12, R9, PT ;  /* 0x0000000ca7097246 */ /* 0x040fe40003800109 */
[----:B------:R-:W-:Y:S02]  /*0980*/  VIMNMX R167, PT, PT, R167, R6, !PT ;  /* 0x00000006a7a77248 */ /* 0x000fe40007fe0100 */
        /* <DEDUP_REMOVED lines=9> */
[----:B------:R-:W-:-:S02]  /*0a20*/  IMAD.MOV.U32 R173, RZ, RZ, 0x0 ;  /* 0x00000000ffad7424 */ /* 0x000fc400078e00ff */
        /* <DEDUP_REMOVED lines=16> */
[----:B-1----:R-:W-:Y:S02]  /*0b30*/  LEA R2, P1, R15, R10, 0x2 ;  /* 0x0000000a0f027211 */ /* 0x002fe400078210ff */
        /* <DEDUP_REMOVED lines=23> */
[----:B-1----:R-:W-:Y:S05]  /*0cb0*/  @P4 RET.REL.NODEC R172 `(_ZN5flash24flash_fwd_splitkv_kernelI23Flash_fwd_kernel_traitsILi32ELi64ELi128ELi4ELb0ELb0EN7cutlass6half_tE19Flash_kernel_traitsILi32ELi64ELi128ELi4ES3_EELb0ELb1ELb0ELb0ELb0ELb0ELb1ELb0EEEvNS_16Flash_fwd_paramsE) ;  /* 0xfffffff0acd04950 */ /* 0x002fea0003c3ffff */
[----:B------:R-:W-:Y:S02]  /*0cc0*/  MOV R3, 0xff800000 ;  /* 0xff80000000037802 */ /* 0x000fe40000000f00 */
[----:B------:R-:W-:-:S03]  /*0cd0*/  MOV R173, 0x0 ;  /* 0x0000000000ad7802 */ /* 0x000fc60000000f00 */
[----:B------:R1:W-:Y:S02]  /*0ce0*/  ST.E desc[UR4][R8.64+0xc0], R3 ;  /* 0x0000c00308007985 */ /* 0x0003e4000c101904 */
[----:B-1----:R-:W-:Y:S05]  /*0cf0*/  RET.REL.NODEC R172 `(_ZN5flash24flash_fwd_splitkv_kernelI23Flash_fwd_kernel_traitsILi32ELi64ELi128ELi4ELb0ELb0EN7cutlass6half_tE19Flash_kernel_traitsILi32ELi64ELi128ELi4ES3_EELb0ELb1ELb0ELb0ELb0ELb0ELb1ELb0EEEvNS_16Flash_fwd_paramsE) ;  /* 0xfffffff0acc07950 */ /* 0x002fea0003c3ffff */
.L_x_7364:
        /* <DEDUP_REMOVED lines=25> */
[----:B-1----:R-:W-:Y:S02]  /*0e90*/  IABS R4, R15 ;  /* 0x0000000f00047213 */ /* 0x002fe40000000000 */
[----:B--2---:R-:W-:Y:S01]  /*0ea0*/  IADD3 R5, PT, PT, RZ, -R17, RZ ;  /* 0x80000011ff057210 */ /* 0x004fe20007ffe0ff */
        /* <DEDUP_REMOVED lines=15> */
[-C--:B---3--:R-:W-:Y:S02]  /*0fa0*/  IMAD R4, R13, R179.reuse, RZ ;  /* 0x000000b30d047224 */ /* 0x088fe400078e02ff */
[----:B------:R-:W-:-:S05]  /*0fb0*/  IMAD.WIDE.U32 R12, R12, R179, RZ ;  /* 0x000000b30c0c7225 */ /* 0x000fca00078e00ff */
[----:B------:R-:W-:Y:S01]  /*0fc0*/  IADD3 R181, PT, PT, R13, R4, RZ ;  /* 0x000000040db57210 */ /* 0x000fe20007ffe0ff */
[----:B------:R-:W-:Y:S01]  /*0fd0*/  @P0 VIADD R10, R10, 0x1 ;  /* 0x000000010a0a0836 */ /* 0x000fe20000000000 */
[----:B------:R-:W-:-:S03]  /*0fe0*/  LEA R180, P0, R12, R182, 0x2 ;  /* 0x000000b60cb47211 */ /* 0x000fc600078010ff */
[----:B------:R-:W-:Y:S01]  /*0ff0*/  @!P1 IMAD.MOV R10, RZ, RZ, -R10 ;  /* 0x000000ffff0a9224 */ /* 0x000fe200078e0a0a */
        /* <DEDUP_REMOVED lines=8> */
[----:B----4-:R-:W-:-:S06]  /*1080*/  IADD3 R14, PT, PT, R14, 0xffffffe, RZ ;  /* 0x0ffffffe0e0e7810 */ /* 0x010fcc0007ffe0ff */
        /* <DEDUP_REMOVED lines=14> */
[----:B------:R-:W-:Y:S01]  /*1170*/  IMAD.MOV R10, RZ, RZ, -R10 ;  /* 0x000000ffff0a7224 */ /* 0x000fe200078e0a0a */
[----:B------:R-:W-:Y:S02]  /*1180*/  @!P1 IADD3 R5, PT, PT, R5, 0x1, RZ ;  /* 0x0000000105059810 */ /* 0x000fe40007ffe0ff */
[----:B------:R-:W-:Y:S02]  /*1190*/  ISETP.GE.AND P0, PT, R8, RZ, PT ;  /* 0x000000ff0800720c */ /* 0x000fe40003f06270 */
[----:B------:R-:W-:Y:S01]  /*11a0*/  ISETP.NE.AND P1, PT, R0, RZ, PT ;  /* 0x000000ff0000720c */ /* 0x000fe20003f25270 */
[----:B------:R-:W-:-:S06]  /*11b0*/  IMAD R15, R15, R10, R116 ;  /* 0x0000000a0f0f7224 */ /* 0x000fcc00078e0274 */
[----:B------:R-:W-:Y:S01]  /*11c0*/  @P2 VIADD R5, R5, 0x1 ;  /* 0x0000000105052836 */ /* 0x000fe20000000000 */
[----:B------:R-:W-:Y:S02]  /*11d0*/  SHF.R.S32.HI R21, RZ, 0x1f, R15 ;  /* 0x0000001fff157819 */ /* 0x000fe4000001140f */
[----:B--2---:R-:W-:Y:S01]  /*11e0*/  SHF.R.S32.HI R9, RZ, 0x1f, R4 ;  /* 0x0000001fff097819 */ /* 0x004fe20000011404 */
[-C--:B------:R-:W-:Y:S02]  /*11f0*/  IMAD R6, R19, R4.reuse, RZ ;  /* 0x0000000413067224 */ /* 0x080fe400078e02ff */
[----:B------:R-:W-:-:S04]  /*1200*/  IMAD.WIDE.U32 R22, R18, R4, RZ ;  /* 0x0000000412167225 */ /* 0x000fc800078e00ff */
[----:B------:R-:W-:Y:S02]  /*1210*/  IMAD R6, R18, R9, R6 ;  /* 0x0000000912067224 */ /* 0x000fe400078e0206 */
[----:B------:R-:W-:Y:S02]  /*1220*/  IMAD.MOV.U32 R19, RZ, RZ, R5 ;  /* 0x000000ffff137224 */ /* 0x000fe400078e0005 */
[----:B------:R-:W-:Y:S01]  /*1230*/  IMAD R5, R159, R15, RZ ;  /* 0x0000000f9f057224 */ /* 0x000fe200078e02ff */
[----:B------:R-:W-:Y:S02]  /*1240*/  IADD3 R23, PT, PT, R23, R6, RZ ;  /* 0x0000000617177210 */ /* 0x000fe40007ffe0ff */
[----:B------:R-:W-:Y:S01]  /*1250*/  @!P0 IADD3 R19, PT, PT, -R19, RZ, RZ ;  /* 0x000000ff13138210 */ /* 0x000fe20007ffe1ff */
[----:B------:R-:W-:Y:S01]  /*1260*/  IMAD R5, R158, R21, R5 ;  /* 0x000000159e057224 */ /* 0x000fe200078e0205 */
[----:B------:R-:W-:Y:S01]  /*1270*/  @!P1 LOP3.LUT R19, RZ, R0, RZ, 0x33, !PT ;  /* 0x00000000ff139212 */ /* 0x000fe200078e33ff */
[----:B------:R-:W-:-:S03]  /*1280*/  IMAD.WIDE.U32 R22, R15, R158, R22 ;  /* 0x0000009e0f167225 */ /* 0x000fc600078e0016 */
[----:B------:R-:W-:Y:S01]  /*1290*/  SHF.R.S32.HI R6, RZ, 0x1f, R19 ;  /* 0x0000001fff067819 */ /* 0x000fe20000011413 */
[----:B------:R-:W-:Y:S02]  /*12a0*/  IMAD.IADD R23, R23, 0x1, R5 ;  /* 0x0000000117177824 */ /* 0x000fe400078e0205 */
        /* <DEDUP_REMOVED lines=11> */
.L_x_7366:
        /* <DEDUP_REMOVED lines=29> */
[-C--:B------:R-:W-:Y:S01]  /*1530*/  @!P1 IADD3 R6, PT, PT, R6, -R5.reuse, RZ ;  /* 0x8000000506069210 */ /* 0x080fe20007ffe0ff */
[----:B------:R-:W-:Y:S01]  /*1540*/  @!P2 IMAD.IADD R23, R23, 0x1, R4 ;  /* 0x000000011717a824 */ /* 0x000fe200078e0204 */
[----:B-----5:R-:W-:Y:S02]  /*1550*/  @!P2 SHF.R.S32.HI R4, RZ, 0x1f, R12 ;  /* 0x0000001fff04a819 */ /* 0x020fe4000001140c */
[----:B------:R-:W-:Y:S01]  /*1560*/  ISETP.GE.U32.AND P4, PT, R6, R5, PT ;  /* 0x000000050600720c */ /* 0x000fe20003f86070 */
[----:B---3--:R-:W-:Y:S01]  /*1570*/  @!P2 IMAD R9, R21, R12, RZ ;  /* 0x0000000c1509a224 */ /* 0x008fe200078e02ff */
[----:B------:R-:W-:Y:S02]  /*1580*/  LOP3.LUT R5, R177, R0, RZ, 0x3c, !PT ;  /* 0x00000000b1057212 */ /* 0x000fe400078e3cff */
[----:B------:R-:W-:Y:S01]  /*1590*/  @P2 IADD3 R8, PT, PT, R13, R14, RZ ;  /* 0x0000000e0d082210 */ /* 0x000fe20007ffe0ff */
[C---:B------:R-:W-:Y:S01]  /*15a0*/  @!P2 IMAD R9, R20.reuse, R4, R9 ;  /* 0x000000041409a224 */ /* 0x040fe200078e0209 */
[----:B------:R-:W-:Y:S01]  /*15b0*/  ISETP.GE.AND P0, PT, R5, RZ, PT ;  /* 0x000000ff0500720c */ /* 0x000fe20003f06270 */
[----:B------:R-:W-:Y:S01]  /*15c0*/  @!P2 IMAD.WIDE.U32 R22, R20, R12, R22 ;  /* 0x0000000c1416a225 */ /* 0x000fe200078e0016 */
[----:B------:R-:W-:-:S03]  /*15d0*/  ISETP.NE.AND P3, PT, R0, RZ, PT ;  /* 0x000000ff0000720c */ /* 0x000fc60003f65270 */
[-C--:B------:R-:W-:Y:S02]  /*15e0*/  @P2 IMAD R4, R159, R8.reuse, RZ ;  /* 0x000000089f042224 */ /* 0x080fe400078e02ff */
[----:B------:R-:W-:Y:S01]  /*15f0*/  @P2 IMAD.WIDE.U32 R20, R158, R8, RZ ;  /* 0x000000089e142225 */ /* 0x000fe200078e00ff */
[----:B------:R-:W-:-:S03]  /*1600*/  @!P1 IADD3 R10, PT, PT, R10, 0x1, RZ ;  /* 0x000000010a0a9810 */ /* 0x000fc60007ffe0ff */
[----:B------:R-:W-:Y:S01]  /*1610*/  @!P2 IMAD.IADD R9, R23, 0x1, R9 ;  /* 0x000000011709a824 */ /* 0x000fe200078e0209 */
[----:B------:R-:W-:Y:S01]  /*1620*/  @P2 IADD3 R9, PT, PT, R21, R4, RZ ;  /* 0x0000000415092210 */ /* 0x000fe20007ffe0ff */
[----:B------:R-:W-:Y:S01]  /*1630*/  IMAD R6, R159, R116, RZ ;  /* 0x000000749f067224 */ /* 0x000fe200078e02ff */
[----:B------:R-:W-:Y:S01]  /*1640*/  @!P2 MOV R8, R22 ;  /* 0x000000160008a202 */ /* 0x000fe20000000f00 */
[----:B------:R-:W-:Y:S01]  /*1650*/  @P2 IMAD.MOV.U32 R8, RZ, RZ, R20 ;  /* 0x000000ffff082224 */ /* 0x000fe200078e0014 */
[----:B------:R-:W-:Y:S01]  /*1660*/  SHF.R.S32.HI R21, RZ, 0x1f, R116 ;  /* 0x0000001fff157819 */ /* 0x000fe20000011474 */
[----:B------:R-:W-:Y:S01]  /*1670*/  @!P2 IMAD R4, R161, R13, RZ ;  /* 0x0000000da104a224 */ /* 0x000fe200078e02ff */
[----:B------:R-:W-:Y:S02]  /*1680*/  @!P2 SHF.R.S32.HI R5, RZ, 0x1f, R13 ;  /* 0x0000001fff05a819 */ /* 0x000fe4000001140d */
[----:B------:R-:W-:Y:S01]  /*1690*/  @P4 IADD3 R10, PT, PT, R10, 0x1, RZ ;  /* 0x000000010a0a4810 */ /* 0x000fe20007ffe0ff */
[----:B------:R-:W-:-:S02]  /*16a0*/  IMAD R6, R21, R158, R6 ;  /* 0x0000009e15067224 */ /* 0x000fc400078e0206 */
        /* <DEDUP_REMOVED lines=11> */
[----:B----4-:R-:W-:-:S02]  /*1760*/  @!P2 IMAD R4, R19, R12, RZ ;  /* 0x0000000c1304a224 */ /* 0x010fc400078e02ff */
[----:B------:R-:W-:Y:S02]  /*1770*/  IMAD R9, R17, R10, RZ ;  /* 0x0000000a11097224 */ /* 0x000fe400078e02ff */
[C---:B------:R-:W-:Y:S02]  /*1780*/  @!P2 IMAD R4, R18.reuse, R5, R4 ;  /* 0x000000051204a224 */ /* 0x040fe400078e0204 */
        /* <DEDUP_REMOVED lines=11> */
[----:B------:R-:W-:Y:S02]  /*1840*/  MOV R15, R116 ;  /* 0x00000074000f7202 */ /* 0x000fe40000000f00 */
.L_x_7367:
[----:B------:R-:W-:Y:S05]  /*1850*/  BSYNC.RECONVERGENT B0 ;  /* 0x0000000000007941 */ /* 0x000fea0003800200 */
.L_x_7365:
        /* <DEDUP_REMOVED lines=30> */
[----:B------:R-:W-:Y:S02]  /*1a40*/  @P2 VIADD R20, R20, 0x1 ;  /* 0x0000000114142836 */ /* 0x000fe40000000000 */
[----:B------:R-:W-:Y:S02]  /*1a50*/  IMAD.SHL.U32 R176, R152, 0x8, RZ ;  /* 0x0000000898b07824 */ /* 0x000fe400078e00ff */
[C---:B------:R-:W-:Y:S02]  /*1a60*/  IMAD R16, R15.reuse, R161, R16 ;  /* 0x000000a10f107224 */ /* 0x040fe400078e0210 */
[----:B------:R-:W-:Y:S01]  /*1a70*/  IMAD.WIDE.U32 R18, R15, R160, RZ ;  /* 0x000000a00f127225 */ /* 0x000fe200078e00ff */
[----:B------:R-:W-:Y:S02]  /*1a80*/  @!P0 IADD3 R20, PT, PT, -R20, RZ, RZ ;  /* 0x000000ff14148210 */ /* 0x000fe40007ffe1ff */
[----:B------:R-:W-:Y:S01]  /*1a90*/  @!P1 LOP3.LUT R20, RZ, R0, RZ, 0x33, !PT ;  /* 0x00000000ff149212 */ /* 0x000fe200078e33ff */
[----:B------:R-:W-:Y:S01]  /*1aa0*/  IMAD.IADD R0, R19, 0x1, R16 ;  /* 0x0000000113007824 */ /* 0x000fe200078e0210 */
[----:B------:R-:W-:-:S02]  /*1ab0*/  LOP3.LUT R175, R176, 0xc0, RZ, 0xc0, !PT ;  /* 0x000000c0b0af7812 */ /* 0x000fc400078ec0ff */
[----:B------:R-:W-:Y:S01]  /*1ac0*/  LOP3.LUT R117, R176, 0x18, RZ, 0xc0, !PT ;  /* 0x00000018b0757812 */ /* 0x000fe200078ec0ff */
[-C--:B------:R-:W-:Y:S01]  /*1ad0*/  IMAD R15, R29, R20.reuse, RZ ;  /* 0x000000141d0f7224 */ /* 0x080fe200078e02ff */
[----:B------:R-:W-:Y:S01]  /*1ae0*/  SHF.R.S32.HI R16, RZ, 0x1f, R20 ;  /* 0x0000001fff107819 */ /* 0x000fe20000011414 */
[----:B------:R-:W-:Y:S01]  /*1af0*/  IMAD.WIDE.U32 R20, R28, R20, RZ ;  /* 0x000000141c147225 */ /* 0x000fe200078e00ff */
[----:B------:R-:W-:Y:S01]  /*1b00*/  LOP3.LUT R175, R175, 0x18, R152, 0xf8, !PT ;  /* 0x00000018afaf7812 */ /* 0x000fe200078ef898 */
[----:B------:R-:W1:Y:S01]  /*1b10*/  S2R R155, SR_CgaCtaId ;  /* 0x00000000009b7919 */ /* 0x000e620000008800 */
[----:B------:R-:W-:Y:S01]  /*1b20*/  IADD3 R14, P1, P0, R18, R14, R117 ;  /* 0x0000000e120e7210 */ /* 0x000fe2000783e075 */
[----:B------:R-:W-:Y:S01]  /*1b30*/  IMAD R15, R16, R28, R15 ;  /* 0x0000001c100f7224 */ /* 0x000fe200078e020f */
[----:B------:R-:W-:Y:S02]  /*1b40*/  LOP3.LUT R19, R176, 0x1f20, RZ, 0xc0, !PT ;  /* 0x00001f20b0137812 */ /* 0x000fe400078ec0ff */
[----:B------:R-:W-:-:S02]  /*1b50*/  LOP3.LUT R18, R175, R117, RZ, 0x3c, !PT ;  /* 0x00000075af127212 */ /* 0x000fc400078e3cff */
[----:B------:R-:W-:Y:S02]  /*1b60*/  IADD3.X R17, PT, PT, R0, R17, RZ, P1, P0 ;  /* 0x0000001100117210 */ /* 0x000fe40000fe04ff */
[----:B------:R-:W-:Y:S01]  /*1b70*/  IADD3 R16, P0, PT, R14, R20, RZ ;  /* 0x000000140e107210 */ /* 0x000fe20007f1e0ff */
[----:B------:R-:W-:Y:S01]  /*1b80*/  IMAD.IADD R14, R21, 0x1, R15 ;  /* 0x00000001150e7824 */ /* 0x000fe200078e020f */
[----:B------:R-:W-:Y:S02]  /*1b90*/  LOP3.LUT R0, R19, R18, RZ, 0xfc, !PT ;  /* 0x0000001213007212 */ /* 0x000fe400078efcff */
[----:B------:R-:W-:-:S04]  /*1ba0*/  IADD3 R18, P1, PT, R117, R10, RZ ;  /* 0x0000000a75127210 */ /* 0x000fc80007f3e0ff */
[----:B------:R-:W-:Y:S01]  /*1bb0*/  IADD3.X R19, PT, PT, RZ, R6, RZ, P1, !PT ;  /* 0x00000006ff137210 */ /* 0x000fe20000ffe4ff */
[----:B------:R-:W-:Y:S01]  /*1bc0*/  IMAD.IADD R162, R120, 0x1, -R7 ;  /* 0x0000000178a27824 */ /* 0x000fe200078e0a07 */
[----:B------:R-:W-:Y:S02]  /*1bd0*/  IADD3.X R17, PT, PT, R17, R14, RZ, P0, !PT ;  /* 0x0000000e11117210 */ /* 0x000fe400007fe4ff */
[----:B------:R-:W-:Y:S02]  /*1be0*/  SHF.R.U32.HI R122, RZ, 0x2, R152 ;  /* 0x00000002ff7a7819 */ /* 0x000fe40000011698 */
[----:B------:R-:W-:-:S03]  /*1bf0*/  MOV R86, 0x400 ;  /* 0x0000040000567802 */ /* 0x000fc60000000f00 */
[-C--:B------:R-:W-:Y:S02]  /*1c00*/  IMAD R171, R161, R122.reuse, RZ ;  /* 0x0000007aa1ab7224 */ /* 0x080fe400078e02ff */
[----:B------:R-:W-:Y:S02]  /*1c10*/  IMAD R169, R159, R122, RZ ;  /* 0x0000007a9fa97224 */ /* 0x000fe400078e02ff */
[----:B------:R-:W-:-:S04]  /*1c20*/  IMAD.WIDE.U32 R18, R122, R158, R18 ;  /* 0x0000009e7a127225 */ /* 0x000fc800078e0012 */
[----:B------:R-:W-:Y:S01]  /*1c30*/  IMAD.WIDE.U32 R16, R122, R160, R16 ;  /* 0x000000a07a107225 */ /* 0x000fe200078e0010 */
[----:B-1----:R-:W-:Y:S02]  /*1c40*/  LEA R155, R155, R86, 0x18 ;  /* 0x000000569b9b7211 */ /* 0x002fe400078ec0ff */
[----:B------:R-:W-:Y:S01]  /*1c50*/  MOV R123, RZ ;  /* 0x000000ff007b7202 */ /* 0x000fe20000000f00 */
[----:B------:R-:W-:Y:S01]  /*1c60*/  IMAD.IADD R171, R17, 0x1, R171 ;  /* 0x0000000111ab7824 */ /* 0x000fe200078e02ab */
[----:B------:R-:W-:Y:S01]  /*1c70*/  IADD3 R169, PT, PT, R19, R169, RZ ;  /* 0x000000a913a97210 */ /* 0x000fe20007ffe0ff */
[----:B------:R-:W-:Y:S01]  /*1c80*/  BSSY.RECONVERGENT B0, `(.L_x_7368) ;  /* 0x0000027000007945 */ /* 0x000fe20003800200 */
[----:B------:R-:W-:Y:S02]  /*1c90*/  IMAD R85, R0, 0x2, R155 ;  /* 0x0000000200557824 */ /* 0x000fe400078e029b */
        /* <DEDUP_REMOVED lines=8> */
[----:B------:R-:W-:-:S04]  /*1d20*/  IADD3 R14, P0, PT, R117, R10, RZ ;  /* 0x0000000a750e7210 */ /* 0x000fc80007f1e0ff */
[----:B------:R-:W-:Y:S02]  /*1d30*/  IADD3.X R15, PT, PT, RZ, R15, RZ, P0, !PT ;  /* 0x0000000fff0f7210 */ /* 0x000fe400007fe4ff */
[----:B------:R-:W-:Y:S01]  /*1d40*/  ISETP.GE.AND P0, PT, R122, R162, PT ;  /* 0x000000a27a00720c */ /* 0x000fe20003f06270 */
[----:B------:R-:W-:Y:S01]  /*1d50*/  IMAD R11, R13, R177, RZ ;  /* 0x000000b10d0b7224 */ /* 0x000fe200078e02ff */
[----:B------:R-:W-:Y:S01]  /*1d60*/  SHF.R.S32.HI R6, RZ, 0x1f, R177 ;  /* 0x0000001fff067819 */ /* 0x000fe200000114b1 */
[----:B------:R-:W-:Y:S01]  /*1d70*/  IMAD.WIDE.U32 R14, R177, R12, R14 ;  /* 0x0000000cb10e7225 */ /* 0x000fe200078e000e */
[----:B----4-:R-:W-:Y:S02]  /*1d80*/  LEA R170, P1, R16, R24, 0x1 ;  /* 0x0000001810aa7211 */ /* 0x010fe400078208ff */
[----:B------:R-:W-:Y:S01]  /*1d90*/  LEA R168, P2, R18, R22, 0x1 ;  /* 0x0000001612a87211 */ /* 0x000fe200078408ff */
[----:B------:R-:W-:Y:S01]  /*1da0*/  IMAD R6, R12, R6, R11 ;  /* 0x000000060c067224 */ /* 0x000fe200078e020b */
[----:B------:R-:W-:Y:S01]  /*1db0*/  LEA.HI.X R171, R16, R25, R171, 0x1, P1 ;  /* 0x0000001910ab7211 */ /* 0x000fe200008f0cab */
[----:B------:R-:W-:Y:S01]  /*1dc0*/  IMAD.WIDE.U32 R10, R173, 0x40, R122 ;  /* 0x00000040ad0a7825 */ /* 0x000fe200078e007a */
[----:B------:R-:W-:-:S02]  /*1dd0*/  LEA.HI.X R169, R18, R23, R169, 0x1, P2 ;  /* 0x0000001712a97211 */ /* 0x000fc400010f0ca9 */
        /* <DEDUP_REMOVED lines=16> */
.L_x_7370:
[----:B------:R2:W-:Y:S02]  /*1ee0*/  STS.128 [R85], RZ ;  /* 0x000000ff55007388 */ /* 0x0005e40000000c00 */
.L_x_7369:
[----:B------:R-:W-:Y:S05]  /*1ef0*/  BSYNC.RECONVERGENT B0 ;  /* 0x0000000000007941 */ /* 0x000fea0003800200 */
.L_x_7368:
[----:B------:R-:W-:Y:S01]  /*1f00*/  VIADD R0, R122, 0x20 ;  /* 0x000000207a007836 */ /* 0x000fe20000000000 */
[----:B------:R-:W-:Y:S01]  /*1f10*/  BSSY.RECONVERGENT B0, `(.L_x_7371) ;  /* 0x0000016000007945 */ /* 0x000fe20003800200 */
[----:B-1----:R-:W-:-:S03]  /*1f20*/  IMAD R7, R84, -0x80, R163 ;  /* 0xffffff8054077824 */ /* 0x002fc600078e02a3 */
        /* <DEDUP_REMOVED lines=20> */
.L_x_7372:
[----:B------:R-:W-:Y:S05]  /*2070*/  BSYNC.RECONVERGENT B0 ;  /* 0x0000000000007941 */ /* 0x000fea0003800200 */
.L_x_7371:
[----:B------:R-:W-:Y:S01]  /*2080*/  BSSY.RECONVERGENT B0, `(.L_x_7373) ;  /* 0x000000c000007945 */ /* 0x000fe20003800200 */
[C---:B---3--:R-:W-:Y:S02]  /*2090*/  SHF.L.U64.HI R5, R158.reuse, 0x5, R159 ;  /* 0x000000059e057819 */ /* 0x048fe4000001029f */
        /* <DEDUP_REMOVED lines=9> */
.L_x_7375:
[----:B------:R3:W-:Y:S02]  /*2130*/  STS.128 [R85+0x1000], RZ ;  /* 0x001000ff55007388 */ /* 0x0007e40000000c00 */
.L_x_7374:
[----:B------:R-:W-:Y:S05]  /*2140*/  BSYNC.RECONVERGENT B0 ;  /* 0x0000000000007941 */ /* 0x000fea0003800200 */
.L_x_7373:
        /* <DEDUP_REMOVED lines=16> */
.L_x_7377:
[----:B------:R-:W-:Y:S05]  /*2250*/  BSYNC.RECONVERGENT B0 ;  /* 0x0000000000007941 */ /* 0x000fea0003800200 */
.L_x_7376:
        /* <DEDUP_REMOVED lines=11> */
.L_x_7379:
[----:B------:R-:W-:Y:S05]  /*2310*/  BSYNC.RECONVERGENT B0 ;  /* 0x0000000000007941 */ /* 0x000fea0003800200 */
.L_x_7378:
        /* <DEDUP_REMOVED lines=11> */
.L_x_7381:
[----:B------:R-:W-:Y:S05]  /*23d0*/  BSYNC.RECONVERGENT B0 ;  /* 0x0000000000007941 */ /* 0x000fea0003800200 */
.L_x_7380:
        /* <DEDUP_REMOVED lines=17> */
.L_x_7384:
[----:B------:R1:W-:Y:S01]  /*24f0*/  STS.128 [R85+0x3000], RZ ;  /* 0x003000ff55007388 */ /* 0x0003e20000000c00 */
[----:B------:R-:W-:Y:S05]  /*2500*/  BRA `(.L_x_7385) ;  /* 0x0000000000047947 */ /* 0x000fea0003800000 */
.L_x_7383:
[----:B------:R1:W-:Y:S02]  /*2510*/  STS.128 [R85+0x3000], RZ ;  /* 0x003000ff55007388 */ /* 0x0003e40000000c00 */
.L_x_7385:
[----:B------:R-:W-:Y:S05]  /*2520*/  BSYNC.RECONVERGENT B0 ;  /* 0x0000000000007941 */ /* 0x000fea0003800200 */
.L_x_7382:
[-C--:B------:R-:W-:Y:S01]  /*2530*/  ISETP.GE.AND P3, PT, R0, R7.reuse, PT ;  /* 0x000000070000720c */ /* 0x080fe20003f66270 */
[----:B------:R-:W-:Y:S01]  /*2540*/  IMAD.SHL.U32 R115, R152, 0x20, RZ ;  /* 0x0000002098737824 */ /* 0x000fe200078e00ff */
[-C--:B------:R-:W-:Y:S01]  /*2550*/  ISETP.GE.AND P1, PT, R6, R7.reuse, PT ;  /* 0x000000070600720c */ /* 0x080fe20003f26270 */
[C---:B------:R-:W-:Y:S01]  /*2560*/  IMAD.SHL.U32 R6, R152.reuse, 0x10, RZ ;  /* 0x0000001098067824 */ /* 0x040fe200078e00ff */
[----:B------:R-:W-:Y:S01]  /*2570*/  SHF.R.U32.HI R153, RZ, 0x1, R152 ;  /* 0x00000001ff997819 */ /* 0x000fe20000011698 */
[----:B------:R-:W-:Y:S01]  /*2580*/  IMAD.SHL.U32 R87, R152, 0x4, RZ ;  /* 0x0000000498577824 */ /* 0x000fe200078e00ff */
[----:B------:R-:W-:Y:S01]  /*2590*/  ISETP.GE.AND P2, PT, R8, R7, PT ;  /* 0x000000070800720c */ /* 0x000fe20003f46270 */
[----:B------:R-:W-:Y:S01]  /*25a0*/  BSSY.RECONVERGENT B0, `(.L_x_7386) ;  /* 0x0000019000007945 */ /* 0x000fe20003800200 */
[----:B------:R-:W-:Y:S02]  /*25b0*/  LOP3.LUT R0, R153, 0x8, RZ, 0xc0, !PT ;  /* 0x0000000899007812 */ /* 0x000fe400078ec0ff */
[----:B------:R-:W-:-:S02]  /*25c0*/  LOP3.LUT R154, R6, 0x3e00, RZ, 0xc0, !PT ;  /* 0x00003e00069a7812 */ /* 0x000fc400078ec0ff */
[----:B------:R-:W-:Y:S01]  /*25d0*/  LOP3.LUT R114, R87, 0x18, RZ, 0xc0, !PT ;  /* 0x0000001857727812 */ /* 0x000fe200078ec0ff */
[----:B------:R1:W-:Y:S01]  /*25e0*/  @P3 STS.128 [R85+0x3800], RZ ;  /* 0x003800ff55003388 */ /* 0x0003e20000000c00 */
[--C-:B------:R-:W-:Y:S02]  /*25f0*/  LOP3.LUT R9, R0, 0xc0, R115.reuse, 0xf8, !PT ;  /* 0x000000c000097812 */ /* 0x100fe400078ef873 */
[----:B------:R-:W-:Y:S02]  /*2600*/  LOP3.LUT R6, R6, 0x100, RZ, 0xc0, !PT ;  /* 0x0000010006067812 */ /* 0x000fe400078ec0ff */
[----:B------:R-:W-:Y:S02]  /*2610*/  LOP3.LUT R7, R115, 0xc0, RZ, 0xc0, !PT ;  /* 0x000000c073077812 */ /* 0x000fe400078ec0ff */
[----:B------:R-:W-:Y:S02]  /*2620*/  LOP3.LUT R8, R154, 0x20, R115, 0xf8, !PT ;  /* 0x000000209a087812 */ /* 0x000fe400078ef873 */
[----:B------:R-:W-:-:S02]  /*2630*/  LEA R10, P0, R4, R170, 0x1 ;  /* 0x000000aa040a7211 */ /* 0x000fc400078008ff */
[----:B------:R-:W-:Y:S02]  /*2640*/  LOP3.LUT R0, R9, R114, RZ, 0x3c, !PT ;  /* 0x0000007209007212 */ /* 0x000fe400078e3cff */
[--C-:B------:R-:W-:Y:S02]  /*2650*/  LOP3.LUT R6, R6, 0x20, R115.reuse, 0xf8, !PT ;  /* 0x0000002006067812 */ /* 0x100fe400078ef873 */
[----:B------:R-:W-:Y:S02]  /*2660*/  LOP3.LUT R7, R7, 0x8, R152, 0xf8, !PT ;  /* 0x0000000807077812 */ /* 0x000fe400078ef898 */
        /* <DEDUP_REMOVED lines=12> */
.L_x_7387:
[----:B------:R-:W-:Y:S05]  /*2730*/  BSYNC.RECONVERGENT B0 ;  /* 0x0000000000007941 */ /* 0x000fea0003800200 */
.L_x_7386:
        /* <DEDUP_REMOVED lines=14> */
.L_x_7389:
[----:B------:R-:W-:Y:S05]  /*2820*/  BSYNC.RECONVERGENT B0 ;  /* 0x0000000000007941 */ /* 0x000fea0003800200 */
.L_x_7388:
        /* <DEDUP_REMOVED lines=12> */
.L_x_7391:
[----:B------:R-:W-:Y:S05]  /*28f0*/  BSYNC.RECONVERGENT B0 ;  /* 0x0000000000007941 */ /* 0x000fea0003800200 */
.L_x_7390:
[----:B-1----:R-:W-:Y:S01]  /*2900*/  LDSM.16.M88.4 R8, [R5] ;  /* 0x000000000508783b */ /* 0x002fe20000000200 */
[----:B------:R-:W-:Y:S01]  /*2910*/  IMAD.MOV.U32 R112, RZ, RZ, 0x20 ;  /* 0x00000020ff707424 */ /* 0x000fe200078e00ff */
[----:B------:R-:W-:Y:S01]  /*2920*/  LOP3.LUT P2, RZ, R152, 0x4, RZ, 0xc0, !PT ;  /* 0x0000000498ff7812 */ /* 0x000fe2000784c0ff */
[----:B------:R-:W-:Y:S01]  /*2930*/  BSSY.RECONVERGENT B1, `(.L_x_7392) ;  /* 0x00000b4000017945 */ /* 0x000fe20003800200 */
[----:B------:R-:W1:Y:S01]  /*2940*/  LDSM.16.M88.4 R40, [R113+0x1c00] ;  /* 0x001c00007128783b */ /* 0x000e620000000200 */
[----:B-----5:R-:W-:Y:S02]  /*2950*/  IADD3 R119, PT, PT, R119, R163, -R120 ;  /* 0x000000a377777210 */ /* 0x020fe40007ffe878 */
[----:B------:R-:W-:Y:S01]  /*2960*/  SEL R112, R112, 0xffffffe0, !P2 ;  /* 0xffffffe070707807 */ /* 0x000fe20005000000 */
[----:B------:R-:W2:Y:S04]  /*2970*/  LDSM.16.M88.4 R108, [R113+0x2c00] ;  /* 0x002c0000716c783b */ /* 0x000ea80000000200 */
[----:B------:R-:W-:Y:S01]  /*2980*/  IMAD.IADD R100, R5, 0x1, R112 ;  /* 0x0000000105647824 */ /* 0x000fe200078e0270 */
[----:B------:R-:W3:Y:S01]  /*2990*/  LDSM.16.M88.4 R64, [R113+0x1000] ;  /* 0x001000007140783b */ /* 0x000ee20000000200 */
[----:B------:R-:W-:-:S03]  /*29a0*/  IMAD.IADD R128, R112, 0x1, R113 ;  /* 0x0000000170807824 */ /* 0x000fc600078e0271 */
[----:B------:R-:W4:Y:S04]  /*29b0*/  LDSM.16.M88.4 R56, [R113+0x1400] ;  /* 0x001400007138783b */ /* 0x000f280000000200 */
[----:B------:R-:W4:Y:S04]  /*29c0*/  LDSM.16.M88.4 R48, [R113+0x1800] ;  /* 0x001800007130783b */ /* 0x000f280000000200 */
[----:B------:R-:W4:Y:S04]  /*29d0*/  LDSM.16.M88.4 R32, [R113+0x2000] ;  /* 0x002000007120783b */ /* 0x000f280000000200 */
[----:B------:R-:W4:Y:S04]  /*29e0*/  LDSM.16.M88.4 R24, [R113+0x2400] ;  /* 0x002400007118783b */ /* 0x000f280000000200 */
[----:B------:R-:W4:Y:S04]  /*29f0*/  LDSM.16.M88.4 R16, [R113+0x2800] ;  /* 0x002800007110783b */ /* 0x000f280000000200 */
[----:B------:R-:W-:Y:S04]  /*2a00*/  LDSM.16.M88.4 R100, [R100] ;  /* 0x000000006464783b */ /* 0x000fe80000000200 */
        /* <DEDUP_REMOVED lines=12> */
[----:B------:R-:W0:Y:S01]  /*2ad0*/  LDGDEPBAR ;  /* 0x00000000000079af */ /* 0x000e220000000000 */
[C---:B------:R-:W-:Y:S08]  /*2ae0*/  HMMA.16816.F32 R52, R8.reuse, R48, RZ ;  /* 0x000000300834723c */ /* 0x040ff000000018ff */
[C---:B------:R-:W-:Y:S08]  /*2af0*/  HMMA.16816.F32 R36, R8.reuse, R32, RZ ;  /* 0x000000200824723c */ /* 0x040ff000000018ff */
[----:B------:R-:W-:Y:S01]  /*2b00*/  HMMA.16816.F32 R28, R8, R24, RZ ;  /* 0x00000018081c723c */ /* 0x000fe200000018ff */
[----:B------:R-:W-:-:S07]  /*2b10*/  DEPBAR.LE SB0, 0x0 ;  /* 0x000080000000791a */ /* 0x000fce0000000000 */
        /* <DEDUP_REMOVED lines=11> */
[----:B------:R-:W-:Y:S02]  /*2bd0*/  ISETP.GT.AND P0, PT, R88, R167, PT ;  /* 0x000000a75800720c */ /* 0x000fe40003f04270 */
[----:B-1----:R-:W-:Y:S01]  /*2be0*/  HMMA.16816.F32 R12, R100, R68, R12 ;  /* 0x00000044640c723c */ /* 0x002fe2000000180c */
[----:B------:R-:W-:-:S04]  /*2bf0*/  LOP3.LUT R69, R153, 0x1f0, RZ, 0xc0, !PT ;  /* 0x000001f099457812 */ /* 0x000fc800078ec0ff */
[----:B------:R-:W-:Y:S02]  /*2c00*/  LOP3.LUT R122, R69, 0x7, R122, 0xf8, !PT ;  /* 0x00000007457a7812 */ /* 0x000fe400078ef87a */
[----:B------:R-:W-:Y:S01]  /*2c10*/  IADD3 R69, PT, PT, R163, -R120, -R118 ;  /* 0x80000078a3457210 */ /* 0x000fe20007ffe876 */
[----:B------:R-:W-:Y:S02]  /*2c20*/  HMMA.16816.F32 R4, R100, R104, R4 ;  /* 0x000000686404723c */ /* 0x000fe40000001804 */
[----:B------:R-:W-:-:S04]  /*2c30*/  IMAD R122, R173, 0x40, R122 ;  /* 0x00000040ad7a7824 */ /* 0x000fc800078e027a */
[C---:B------:R-:W-:Y:S02]  /*2c40*/  IMAD.IADD R68, R122.reuse, 0x1, R119 ;  /* 0x000000017a447824 */ /* 0x040fe400078e0277 */
[----:B------:R-:W-:Y:S01]  /*2c50*/  IMAD.IADD R164, R122, 0x1, R69 ;  /* 0x000000017aa47824 */ /* 0x000fe200078e0245 */
[C---:B------:R-:W-:Y:S02]  /*2c60*/  HMMA.16816.F32 R64, R100.reuse, R106, R64 ;  /* 0x0000006a6440723c */ /* 0x040fe40000001840 */
[C-C-:B------:R-:W-:Y:S02]  /*2c70*/  VIADDMNMX R165, R68.reuse, 0x1, R163.reuse, PT ;  /* 0x0000000144a57846 */ /* 0x140fe400038001a3 */
[----:B------:R-:W-:Y:S02]  /*2c80*/  VIMNMX R166, PT, PT, RZ, R164, !PT ;  /* 0x000000a4ffa67248 */ /* 0x000fe40007fe0100 */
[----:B------:R-:W-:Y:S02]  /*2c90*/  VIADDMNMX R163, R68, 0x9, R163, PT ;  /* 0x0000000944a37846 */ /* 0x000fe400038001a3 */
[----:B--2---:R-:W-:Y:S01]  /*2ca0*/  HMMA.16816.F32 R60, R100, R96, R60 ;  /* 0x00000060643c723c */ /* 0x004fe2000000183c */
[----:B------:R-:W-:-:S07]  /*2cb0*/  VIADDMNMX R164, R164, 0x8, RZ, !PT ;  /* 0x00000008a4a47846 */ /* 0x000fce00078001ff */
        /* <DEDUP_REMOVED lines=26> */
.L_x_7395:
        /* <DEDUP_REMOVED lines=60> */
.L_x_7396:
[----:B------:R-:W-:Y:S05]  /*3220*/  BSYNC.RECONVERGENT B0 ;  /* 0x0000000000007941 */ /* 0x000fea0003800200 */
.L_x_7394:
        /* <DEDUP_REMOVED lines=34> */
.L_x_7398:
[----:B------:R-:W-:Y:S05]  /*3450*/  BSYNC.RECONVERGENT B0 ;  /* 0x0000000000007941 */ /* 0x000fea0003800200 */
.L_x_7397:
[----:B------:R-:W0:Y:S02]  /*3460*/  LDGDEPBAR ;  /* 0x00000000000079af */ /* 0x000e240000000000 */
.L_x_7393:
[----:B------:R-:W-:Y:S05]  /*3470*/  BSYNC.RECONVERGENT B1 ;  /* 0x0000000000017941 */ /* 0x000fea0003800200 */
.L_x_7392:
[----:B------:R-:W-:Y:S01]  /*3480*/  IMAD.SHL.U32 R129, R152, 0x2, RZ ;  /* 0x0000000298817824 */ /* 0x000fe200078e00ff */
[----:B------:R-:W3:Y:S04]  /*3490*/  LD.E R89, desc[UR4][R2.64+0xdc] ;  /* 0x0000dc0402597980 */ /* 0x000ee8000c101900 */
[----:B------:R-:W-:-:S05]  /*34a0*/  LOP3.LUT R129, R129, 0x6, RZ, 0xc0, !PT ;  /* 0x0000000681817812 */ /* 0x000fca00078ec0ff */
[----:B------:R-:W-:-:S04]  /*34b0*/  IMAD R102, R88, 0x80, R129 ;  /* 0x0000008058667824 */ /* 0x000fc800078e0281 */
[C---:B------:R-:W-:Y:S01]  /*34c0*/  VIADD R100, R102.reuse, 0x1 ;  /* 0x0000000166647836 */ /* 0x040fe20000000000 */
[C---:B------:R-:W-:Y:S01]  /*34d0*/  ISETP.GE.AND P3, PT, R102.reuse, R166, PT ;  /* 0x000000a66600720c */ /* 0x040fe20003f66270 */
[----:B------:R-:W-:-:S03]  /*34e0*/  VIADD R99, R102, 0x8 ;  /* 0x0000000866637836 */ /* 0x000fc60000000000 */
[-C--:B------:R-:W-:Y:S01]  /*34f0*/  ISETP.GE.AND P0, PT, R100, R166.reuse, PT ;  /* 0x000000a66400720c */ /* 0x080fe20003f06270 */
[----:B------:R-:W-:Y:S01]  /*3500*/  VIADD R93, R102, 0x9 ;  /* 0x00000009665d7836 */ /* 0x000fe20000000000 */
[----:B------:R-:W-:Y:S02]  /*3510*/  FSEL R4, R4, -INF , P3 ;  /* 0xff80000004047808 */ /* 0x000fe40001800000 */
[----:B------:R-:W-:Y:S02]  /*3520*/  ISETP.GE.AND P3, PT, R100, R165, PT ;  /* 0x000000a56400720c */ /* 0x000fe40003f66270 */
[----:B------:R-:W-:Y:S02]  /*3530*/  FSEL R5, R5, -INF , P0 ;  /* 0xff80000005057808 */ /* 0x000fe40000000000 */
[----:B------:R-:W-:Y:S02]  /*3540*/  ISETP.GE.AND P0, PT, R99, R166, PT ;  /* 0x000000a66300720c */ /* 0x000fe40003f06270 */
[----:B------:R-:W-:-:S02]  /*3550*/  FSEL R79, R5, -INF , !P3 ;  /* 0xff800000054f7808 */ /* 0x000fc40005800000 */
[CC--:B------:R-:W-:Y:S01]  /*3560*/  ISETP.GE.AND P3, PT, R93.reuse, R166.reuse, PT ;  /* 0x000000a65d00720c */ /* 0x0c0fe20003f66270 */
[----:B------:R-:W-:Y:S01]  /*3570*/  VIADD R83, R102, 0x10 ;  /* 0x0000001066537836 */ /* 0x000fe20000000000 */
[----:B------:R-:W-:Y:S01]  /*3580*/  FSEL R77, R64, -INF , P0 ;  /* 0xff800000404d7808 */ /* 0x000fe20000000000 */
[----:B------:R-:W-:Y:S01]  /*3590*/  VIADD R98, R102, 0x11 ;  /* 0x0000001166627836 */ /* 0x000fe20000000000 */
[----:B------:R-:W-:Y:S02]  /*35a0*/  ISETP.GE.AND P0, PT, R93, R165, PT ;  /* 0x000000a55d00720c */ /* 0x000fe40003f06270 */
[----:B------:R-:W-:Y:S02]  /*35b0*/  FSEL R65, R65, -INF , P3 ;  /* 0xff80000041417808 */ /* 0x000fe40001800000 */
[----:B------:R-:W-:Y:S02]  /*35c0*/  ISETP.GE.AND P3, PT, R83, R166, PT ;  /* 0x000000a65300720c */ /* 0x000fe40003f66270 */
[----:B------:R-:W-:-:S02]  /*35d0*/  FSEL R75, R65, -INF , !P0 ;  /* 0xff800000414b7808 */ /* 0x000fc40004000000 */
[-C--:B------:R-:W-:Y:S01]  /*35e0*/  ISETP.GE.AND P0, PT, R98, R166.reuse, PT ;  /* 0x000000a66200720c */ /* 0x080fe20003f06270 */
[----:B------:R-:W-:Y:S01]  /*35f0*/  VIADD R81, R102, 0x18 ;  /* 0x0000001866517836 */ /* 0x000fe20000000000 */
[----:B-1----:R-:W-:Y:S01]  /*3600*/  FSEL R73, R60, -INF , P3 ;  /* 0xff8000003c497808 */ /* 0x002fe20001800000 */
[----:B------:R-:W-:Y:S01]  /*3610*/  VIADD R95, R102, 0x19 ;  /* 0x00000019665f7836 */ /* 0x000fe20000000000 */
[----:B------:R-:W-:Y:S02]  /*3620*/  ISETP.GE.AND P3, PT, R98, R165, PT ;  /* 0x000000a56200720c */ /* 0x000fe40003f66270 */
[----:B------:R-:W-:Y:S02]  /*3630*/  FSEL R5, R61, -INF , P0 ;  /* 0xff8000003d057808 */ /* 0x000fe40000000000 */
[----:B------:R-:W-:Y:S02]  /*3640*/  ISETP.GE.AND P0, PT, R81, R166, PT ;  /* 0x000000a65100720c */ /* 0x000fe40003f06270 */
[----:B------:R-:W-:-:S02]  /*3650*/  FSEL R5, R5, -INF , !P3 ;  /* 0xff80000005057808 */ /* 0x000fc40005800000 */
[CC--:B------:R-:W-:Y:S01]  /*3660*/  ISETP.GE.AND P3, PT, R95.reuse, R166.reuse, PT ;  /* 0x000000a65f00720c */ /* 0x0c0fe20003f66270 */
[----:B------:R-:W-:Y:S01]  /*3670*/  VIADD R92, R102, 0x20 ;  /* 0x00000020665c7836 */ /* 0x000fe20000000000 */
[----:B--2---:R-:W-:Y:S01]  /*3680*/  FSEL R71, R56, -INF , P0 ;  /* 0xff80000038477808 */ /* 0x004fe20000000000 */
[----:B------:R-:W-:Y:S01]  /*3690*/  VIADD R90, R102, 0x21 ;  /* 0x00000021665a7836 */ /* 0x000fe20000000000 */
[----:B------:R-:W-:Y:S02]  /*36a0*/  ISETP.GE.AND P0, PT, R95, R165, PT ;  /* 0x000000a55f00720c */ /* 0x000fe40003f06270 */
[----:B------:R-:W-:Y:S02]  /*36b0*/  FSEL R57, R57, -INF , P3 ;  /* 0xff80000039397808 */ /* 0x000fe40001800000 */
[----:B------:R-:W-:Y:S02]  /*36c0*/  ISETP.GE.AND P3, PT, R92, R166, PT ;  /* 0x000000a65c00720c */ /* 0x000fe40003f66270 */
[----:B------:R-:W-:-:S02]  /*36d0*/  FSEL R69, R57, -INF , !P0 ;  /* 0xff80000039457808 */ /* 0x000fc40004000000 */
[-C--:B------:R-:W-:Y:S01]  /*36e0*/  ISETP.GE.AND P0, PT, R90, R166.reuse, PT ;  /* 0x000000a65a00720c */ /* 0x080fe20003f06270 */
        /* <DEDUP_REMOVED lines=15> */
[----:B------:R-:W-:Y:S02]  /*37e0*/  ISETP.GE.AND P0, PT, R76, R166, PT ;  /* 0x000000a64c00720c */ /* 0x000fe40003f06270 */
[CC--:B------:R-:W-:Y:S01]  /*37f0*/  ISETP.GE.AND P4, PT, R102.reuse, R165.reuse, PT ;  /* 0x000000a56600720c */ /* 0x0c0fe20003f86270 */
[----:B------:R-:W-:Y:S01]  /*3800*/  VIADD R74, R102, 0x38 ;  /* 0x00000038664a7836 */ /* 0x000fe20000000000 */
[----:B------:R-:W-:Y:S01]  /*3810*/  FSEL R141, R44, -INF , P3 ;  /* 0xff8000002c8d7808 */ /* 0x000fe20001800000 */
[----:B------:R-:W-:Y:S01]  /*3820*/  VIADD R72, R102, 0x39 ;  /* 0x0000003966487836 */ /* 0x000fe20000000000 */
        /* <DEDUP_REMOVED lines=8> */
[C---:B------:R-:W-:Y:S01]  /*38b0*/  VIADD R70, R102.reuse, 0x40 ;  /* 0x0000004066467836 */ /* 0x040fe20000000000 */
[----:B------:R-:W-:Y:S01]  /*38c0*/  ISETP.GE.AND P4, PT, R83, R165, PT ;  /* 0x000000a55300720c */ /* 0x000fe20003f86270 */
[----:B------:R-:W-:Y:S01]  /*38d0*/  VIADD R68, R102, 0x41 ;  /* 0x0000004166447836 */ /* 0x000fe20000000000 */
[----:B------:R-:W-:-:S02]  /*38e0*/  FSEL R40, R40, -INF , P0 ;  /* 0xff80000028287808 */ /* 0x000fc40000000000 */
[-C--:B------:R-:W-:Y:S02]  /*38f0*/  ISETP.GE.AND P0, PT, R72, R165.reuse, PT ;  /* 0x000000a54800720c */ /* 0x080fe40003f06270 */
[----:B------:R-:W-:Y:S02]  /*3900*/  FSEL R41, R41, -INF , P3 ;  /* 0xff80000029297808 */ /* 0x000fe40001800000 */
[----:B------:R-:W-:Y:S02]  /*3910*/  FSEL R73, R73, -INF , !P4 ;  /* 0xff80000049497808 */ /* 0x000fe40006000000 */
[----:B------:R-:W-:Y:S02]  /*3920*/  ISETP.GE.AND P4, PT, R81, R165, PT ;  /* 0x000000a55100720c */ /* 0x000fe40003f86270 */
[----:B------:R-:W-:Y:S02]  /*3930*/  ISETP.GE.AND P3, PT, R70, R166, PT ;  /* 0x000000a64600720c */ /* 0x000fe40003f66270 */
[----:B------:R-:W-:-:S02]  /*3940*/  FSEL R123, R41, -INF , !P0 ;  /* 0xff800000297b7808 */ /* 0x000fc40004000000 */
[----:B------:R-:W-:Y:S01]  /*3950*/  ISETP.GE.AND P0, PT, R68, R166, PT ;  /* 0x000000a64400720c */ /* 0x000fe20003f06270 */
[C---:B------:R-:W-:Y:S01]  /*3960*/  VIADD R64, R102.reuse, 0x48 ;  /* 0x0000004866407836 */ /* 0x040fe20000000000 */
[----:B------:R-:W-:Y:S01]  /*3970*/  FSEL R71, R71, -INF , !P4 ;  /* 0xff80000047477808 */ /* 0x000fe20006000000 */
[----:B------:R-:W-:Y:S01]  /*3980*/  VIADD R60, R102, 0x49 ;  /* 0x00000049663c7836 */ /* 0x000fe20000000000 */
        /* <DEDUP_REMOVED lines=14> */
[----:B------:R-:W-:Y:S02]  /*3a70*/  ISETP.GE.AND P0, PT, R60, R165, PT ;  /* 0x000000a53c00720c */ /* 0x000fe40003f06270 */
[----:B------:R-:W-:Y:S02]  /*3a80*/  FSEL R33, R33, -INF , P3 ;  /* 0xff80000021217808 */ /* 0x000fe40001800000 */
[----:B------:R-:W-:Y:S02]  /*3a90*/  FSEL R141, R141, -INF , !P4 ;  /* 0xff8000008d8d7808 */ /* 0x000fe40006000000 */
[----:B------:R-:W-:Y:S02]  /*3aa0*/  ISETP.GE.AND P3, PT, R56, R166, PT ;  /* 0x000000a63800720c */ /* 0x000fe40003f66270 */
[----:B------:R-:W-:-:S02]  /*3ab0*/  FSEL R121, R33, -INF , !P0 ;  /* 0xff80000021797808 */ /* 0x000fc40004000000 */
[-C--:B------:R-:W-:Y:S02]  /*3ac0*/  ISETP.GE.AND P4, PT, R74, R165.reuse, PT ;  /* 0x000000a54a00720c */ /* 0x080fe40003f86270 */
[----:B------:R-:W-:Y:S01]  /*3ad0*/  ISETP.GE.AND P0, PT, R52, R166, PT ;  /* 0x000000a63400720c */ /* 0x000fe20003f06270 */
[----:B------:R-:W-:Y:S01]  /*3ae0*/  VIADD R48, R102, 0x58 ;  /* 0x0000005866307836 */ /* 0x000fe20000000000 */
[----:B------:R-:W-:Y:S01]  /*3af0*/  FSEL R28, R28, -INF , P3 ;  /* 0xff8000001c1c7808 */ /* 0x000fe20001800000 */
[----:B------:R-:W-:Y:S01]  /*3b00*/  VIADD R44, R102, 0x59 ;  /* 0x00000059662c7836 */ /* 0x000fe20000000000 */
[----:B------:R-:W-:Y:S02]  /*3b10*/  FSEL R125, R40, -INF , !P4 ;  /* 0xff800000287d7808 */ /* 0x000fe40006000000 */
[----:B------:R-:W-:Y:S02]  /*3b20*/  ISETP.GE.AND P3, PT, R52, R165, PT ;  /* 0x000000a53400720c */ /* 0x000fe40003f66270 */
[----:B------:R-:W-:-:S02]  /*3b30*/  FSEL R29, R29, -INF , P0 ;  /* 0xff8000001d1d7808 */ /* 0x000fc40000000000 */
[-C--:B------:R-:W-:Y:S02]  /*3b40*/  ISETP.GE.AND P4, PT, R70, R165.reuse, PT ;  /* 0x000000a54600720c */ /* 0x080fe40003f86270 */
[-C--:B------:R-:W-:Y:S02]  /*3b50*/  ISETP.GE.AND P0, PT, R48, R166.reuse, PT ;  /* 0x000000a63000720c */ /* 0x080fe40003f06270 */
[----:B------:R-:W-:Y:S02]  /*3b60*/  FSEL R57, R29, -INF , !P3 ;  /* 0xff8000001d397808 */ /* 0x000fe40005800000 */
[----:B------:R-:W-:Y:S02]  /*3b70*/  FSEL R101, R101, -INF , !P4 ;  /* 0xff80000065657808 */ /* 0x000fe40006000000 */
[----:B------:R-:W-:Y:S02]  /*3b80*/  ISETP.GE.AND P3, PT, R44, R166, PT ;  /* 0x000000a62c00720c */ /* 0x000fe40003f66270 */
[-C--:B------:R-:W-:Y:S01]  /*3b90*/  ISETP.GE.AND P4, PT, R64, R165.reuse, PT ;  /* 0x000000a54000720c */ /* 0x080fe20003f86270 */
[----:B------:R-:W-:Y:S01]  /*3ba0*/  VIADD R53, R102, 0x60 ;  /* 0x0000006066357836 */ /* 0x000fe20000000000 */
[----:B------:R-:W-:Y:S01]  /*3bb0*/  FSEL R24, R24, -INF , P0 ;  /* 0xff80000018187808 */ /* 0x000fe20000000000 */
[----:B------:R-:W-:Y:S01]  /*3bc0*/  VIADD R36, R102, 0x61 ;  /* 0x0000006166247836 */ /* 0x000fe20000000000 */
[----:B------:R-:W-:-:S02]  /*3bd0*/  ISETP.GE.AND P0, PT, R44, R165, PT ;  /* 0x000000a52c00720c */ /* 0x000fc40003f06270 */
[----:B------:R-:W-:Y:S02]  /*3be0*/  FSEL R25, R25, -INF , P3 ;  /* 0xff80000019197808 */ /* 0x000fe40001800000 */
[----:B------:R-:W-:Y:S02]  /*3bf0*/  FSEL R127, R32, -INF , !P4 ;  /* 0xff800000207f7808 */ /* 0x000fe40006000000 */
[----:B------:R-:W-:Y:S02]  /*3c00*/  ISETP.GE.AND P4, PT, R56, R165, PT ;  /* 0x000000a53800720c */ /* 0x000fe40003f86270 */
[-C--:B------:R-:W-:Y:S02]  /*3c10*/  ISETP.GE.AND P3, PT, R53, R166.reuse, PT ;  /* 0x000000a63500720c */ /* 0x080fe40003f66270 */
[----:B------:R-:W-:Y:S02]  /*3c20*/  FSEL R45, R25, -INF , !P0 ;  /* 0xff800000192d7808 */ /* 0x000fe40004000000 */
[----:B------:R-:W-:-:S02]  /*3c30*/  ISETP.GE.AND P0, PT, R36, R166, PT ;  /* 0x000000a62400720c */ /* 0x000fc40003f06270 */
[----:B------:R-:W-:Y:S01]  /*3c40*/  FSEL R61, R28, -INF , !P4 ;  /* 0xff8000001c3d7808 */ /* 0x000fe20006000000 */
[----:B------:R-:W-:Y:S01]  /*3c50*/  VIADD R94, R102, 0x68 ;  /* 0x00000068665e7836 */ /* 0x000fe20000000000 */
[-C--:B------:R-:W-:Y:S01]  /*3c60*/  ISETP.GE.AND P4, PT, R48, R165.reuse, PT ;  /* 0x000000a53000720c */ /* 0x080fe20003f86270 */
[----:B------:R-:W-:Y:S01]  /*3c70*/  VIADD R96, R102, 0x69 ;  /* 0x0000006966607836 */ /* 0x000fe20000000000 */
[----:B------:R-:W-:Y:S02]  /*3c80*/  FSEL R41, R20, -INF , P3 ;  /* 0xff80000014297808 */ /* 0x000fe40001800000 */
[----:B------:R-:W-:Y:S02]  /*3c90*/  ISETP.GE.AND P3, PT, R36, R165, PT ;  /* 0x000000a52400720c */ /* 0x000fe40003f66270 */
[----:B------:R-:W-:Y:S02]  /*3ca0*/  FSEL R21, R21, -INF , P0 ;  /* 0xff80000015157808 */ /* 0x000fe40000000000 */
[----:B------:R-:W-:-:S02]  /*3cb0*/  FSEL R49, R24, -INF , !P4 ;  /* 0xff80000018317808 */ /* 0x000fc40006000000 */
[-C--:B------:R-:W-:Y:S02]  /*3cc0*/  ISETP.GE.AND P4, PT, R53, R165.reuse, PT ;  /* 0x000000a53500720c */ /* 0x080fe40003f86270 */
[-C--:B------:R-:W-:Y:S02]  /*3cd0*/  ISETP.GE.AND P0, PT, R94, R166.reuse, PT ;  /* 0x000000a65e00720c */ /* 0x080fe40003f06270 */
[----:B------:R-:W-:Y:S02]  /*3ce0*/  FSEL R40, R21, -INF , !P3 ;  /* 0xff80000015287808 */ /* 0x000fe40005800000 */
[----:B------:R-:W-:Y:S01]  /*3cf0*/  ISETP.GE.AND P3, PT, R96, R166, PT ;  /* 0x000000a66000720c */ /* 0x000fe20003f66270 */
[C---:B------:R-:W-:Y:S01]  /*3d00*/  VIADD R29, R102.reuse, 0x70 ;  /* 0x00000070661d7836 */ /* 0x040fe20000000000 */
[----:B------:R-:W-:Y:S01]  /*3d10*/  FSEL R41, R41, -INF , !P4 ;  /* 0xff80000029297808 */ /* 0x000fe20006000000 */
[----:B------:R-:W-:Y:S01]  /*3d20*/  VIADD R20, R102, 0x71 ;  /* 0x0000007166147836 */ /* 0x000fe20000000000 */
[----:B------:R-:W-:-:S02]  /*3d30*/  ISETP.GE.AND P4, PT, R94, R165, PT ;  /* 0x000000a55e00720c */ /* 0x000fc40003f86270 */
[----:B------:R-:W-:Y:S02]  /*3d40*/  FSEL R37, R16, -INF , P0 ;  /* 0xff80000010257808 */ /* 0x000fe40000000000 */
[----:B------:R-:W-:Y:S02]  /*3d50*/  ISETP.GE.AND P0, PT, R96, R165, PT ;  /* 0x000000a56000720c */ /* 0x000fe40003f06270 */
[----:B------:R-:W-:Y:S02]  /*3d60*/  FSEL R17, R17, -INF , P3 ;  /* 0xff80000011117808 */ /* 0x000fe40001800000 */
[----:B------:R-:W-:Y:S01]  /*3d70*/  FSEL R37, R37, -INF , !P4 ;  /* 0xff80000025257808 */ /* 0x000fe20006000000 */
[----:B------:R-:W-:Y:S01]  /*3d80*/  VIADD R16, R102, 0x78 ;  /* 0x0000007866107836 */ /* 0x000fe20000000000 */
[----:B------:R-:W-:Y:S02]  /*3d90*/  ISETP.GE.AND P4, PT, R29, R166, PT ;  /* 0x000000a61d00720c */ /* 0x000fe40003f86270 */
[----:B------:R-:W-:-:S02]  /*3da0*/  FSEL R33, R17, -INF , !P0 ;  /* 0xff80000011217808 */ /* 0x000fc40004000000 */
[-C--:B------:R-:W-:Y:S02]  /*3db0*/  ISETP.GE.AND P0, PT, R20, R166.reuse, PT ;  /* 0x000000a61400720c */ /* 0x080fe40003f06270 */
[----:B------:R-:W-:Y:S01]  /*3dc0*/  FSEL R28, R12, -INF , P4 ;  /* 0xff8000000c1c7808 */ /* 0x000fe20002000000 */
[----:B------:R-:W-:Y:S01]  /*3dd0*/  VIADD R12, R102, 0x79 ;  /* 0x00000079660c7836 */ /* 0x000fe20000000000 */
[-C--:B------:R-:W-:Y:S02]  /*3de0*/  ISETP.GE.AND P4, PT, R20, R165.reuse, PT ;  /* 0x000000a51400720c */ /* 0x080fe40003f86270 */
[----:B------:R-:W-:Y:S02]  /*3df0*/  FSEL R13, R13, -INF , P0 ;  /* 0xff8000000d0d7808 */ /* 0x000fe40000000000 */
[----:B------:R-:W-:Y:S02]  /*3e00*/  ISETP.GE.AND P3, PT, R29, R165, PT ;  /* 0x000000a51d00720c */ /* 0x000fe40003f66270 */
[----:B------:R-:W-:-:S02]  /*3e10*/  ISETP.GE.AND P0, PT, R16, R166, PT ;  /* 0x000000a61000720c */ /* 0x000fc40003f06270 */
[----:B------:R-:W-:Y:S02]  /*3e20*/  FSEL R24, R13, -INF , !P4 ;  /* 0xff8000000d187808 */ /* 0x000fe40006000000 */
[----:B------:R-:W-:Y:S02]  /*3e30*/  FSEL R28, R28, -INF , !P3 ;  /* 0xff8000001c1c7808 */ /* 0x000fe40005800000 */
[----:B------:R-:W-:Y:S02]  /*3e40*/  ISETP.GE.AND P4, PT, R16, R165, PT ;  /* 0x000000a51000720c */ /* 0x000fe40003f86270 */
[----:B------:R-:W-:Y:S02]  /*3e50*/  FSEL R8, R8, -INF , P0 ;  /* 0xff80000008087808 */ /* 0x000fe40000000000 */
[----:B------:R-:W-:Y:S02]  /*3e60*/  ISETP.GE.AND P3, PT, R12, R166, PT ;  /* 0x000000a60c00720c */ /* 0x000fe40003f66270 */
[----:B------:R-:W-:-:S02]  /*3e70*/  ISETP.GE.AND P0, PT, R100, R164, PT ;  /* 0x000000a46400720c */ /* 0x000fc40003f06270 */
[----:B------:R-:W-:Y:S02]  /*3e80*/  ISETP.GE.AND P1, PT, R102, R164, PT ;  /* 0x000000a46600720c */ /* 0x000fe40003f26270 */
[----:B------:R-:W-:Y:S02]  /*3e90*/  FSEL R25, R8, -INF , !P4 ;  /* 0xff80000008197808 */ /* 0x000fe40006000000 */
[----:B------:R-:W-:Y:S02]  /*3ea0*/  FSEL R9, R9, -INF , P3 ;  /* 0xff80000009097808 */ /* 0x000fe40001800000 */
[----:B------:R-:W-:Y:S02]  /*3eb0*/  ISETP.GE.AND P4, PT, R12, R165, PT ;  /* 0x000000a50c00720c */ /* 0x000fe40003f86270 */
[----:B------:R-:W-:Y:S02]  /*3ec0*/  FSEL R7, R7, -INF , P0 ;  /* 0xff80000007077808 */ /* 0x000fe40000000000 */
[----:B------:R-:W-:-:S02]  /*3ed0*/  FSEL R6, R6, -INF , P1 ;  /* 0xff80000006067808 */ /* 0x000fc40000800000 */
[-C--:B------:R-:W-:Y:S02]  /*3ee0*/  ISETP.GE.AND P0, PT, R93, R164.reuse, PT ;  /* 0x000000a45d00720c */ /* 0x080fe40003f06270 */
[-C--:B------:R-:W-:Y:S02]  /*3ef0*/  ISETP.GE.AND P1, PT, R99, R164.reuse, PT ;  /* 0x000000a46300720c */ /* 0x080fe40003f26270 */
[----:B------:R-:W-:Y:S02]  /*3f00*/  FSEL R32, R9, -INF , !P4 ;  /* 0xff80000009207808 */ /* 0x000fe40006000000 */
[----:B------:R-:W-:Y:S02]  /*3f10*/  FSEL R9, R67, -INF , P0 ;  /* 0xff80000043097808 */ /* 0x000fe40000000000 */
[----:B------:R-:W-:Y:S02]  /*3f20*/  FSEL R66, R66, -INF , P1 ;  /* 0xff80000042427808 */ /* 0x000fe40000800000 */
[----:B------:R-:W-:-:S02]  /*3f30*/  ISETP.GE.AND P0, PT, R98, R164, PT ;  /* 0x000000a46200720c */ /* 0x000fc40003f06270 */
[-C--:B------:R-:W-:Y:S02]  /*3f40*/  ISETP.GE.AND P1, PT, R83, R164.reuse, PT ;  /* 0x000000a45300720c */ /* 0x080fe40003f26270 */
[----:B------:R-:W-:Y:S02]  /*3f50*/  FSEL R63, R63, -INF , P0 ;  /* 0xff8000003f3f7808 */ /* 0x000fe40000000000 */
[----:B------:R-:W-:Y:S02]  /*3f60*/  ISETP.GE.AND P3, PT, R100, R163, PT ;  /* 0x000000a36400720c */ /* 0x000fe40003f66270 */
[----:B------:R-:W-:Y:S02]  /*3f70*/  FSEL R62, R62, -INF , P1 ;  /* 0xff8000003e3e7808 */ /* 0x000fe40000800000 */
[-C--:B------:R-:W-:Y:S02]  /*3f80*/  ISETP.GE.AND P0, PT, R95, R164.reuse, PT ;  /* 0x000000a45f00720c */ /* 0x080fe40003f06270 */
[----:B------:R-:W-:-:S02]  /*3f90*/  ISETP.GE.AND P1, PT, R81, R164, PT ;  /* 0x000000a45100720c */ /* 0x000fc40003f26270 */
[-C--:B------:R-:W-:Y:S02]  /*3fa0*/  ISETP.GE.AND P4, PT, R93, R163.reuse, PT ;  /* 0x000000a35d00720c */ /* 0x080fe40003f86270 */
[----:B------:R-:W-:Y:S02]  /*3fb0*/  FSEL R93, R7, -INF , !P3 ;  /* 0xff800000075d7808 */ /* 0x000fe40005800000 */
[----:B------:R-:W-:Y:S02]  /*3fc0*/  FSEL R13, R59, -INF , P0 ;  /* 0xff8000003b0d7808 */ /* 0x000fe40000000000 */
[----:B------:R-:W-:Y:S02]  /*3fd0*/  ISETP.GE.AND P3, PT, R83, R163, PT ;  /* 0x000000a35300720c */ /* 0x000fe40003f66270 */
[----:B------:R-:W-:Y:S02]  /*3fe0*/  FSEL R17, R58, -INF , P1 ;  /* 0xff8000003a117808 */ /* 0x000fe40000800000 */
[----:B------:R-:W-:-:S02]  /*3ff0*/  ISETP.GE.AND P0, PT, R90, R164, PT ;  /* 0x000000a45a00720c */ /* 0x000fc40003f06270 */
[----:B------:R-:W-:Y:S02]  /*4000*/  ISETP.GE.AND P1, PT, R92, R164, PT ;  /* 0x000000a45c00720c */ /* 0x000fe40003f26270 */
[----:B------:R-:W-:Y:S02]  /*4010*/  FSEL R9, R9, -INF , !P4 ;  /* 0xff80000009097808 */ /* 0x000fe40006000000 */
[-C--:B------:R-:W-:Y:S02]  /*4020*/  ISETP.GE.AND P4, PT, R81, R163.reuse, PT ;  /* 0x000000a35100720c */ /* 0x080fe40003f86270 */
[----:B------:R-:W-:Y:S02]  /*4030*/  FSEL R81, R62, -INF , !P3 ;  /* 0xff8000003e517808 */ /* 0x000fe40005800000 */
[----:B------:R-:W-:Y:S02]  /*4040*/  FSEL R55, R55, -INF , P0 ;  /* 0xff80000037377808 */ /* 0x000fe40000000000 */
[----:B------:R-:W-:-:S02]  /*4050*/  ISETP.GE.AND P3, PT, R95, R163, PT ;  /* 0x000000a35f00720c */ /* 0x000fc40003f66270 */
[----:B------:R-:W-:Y:S02]  /*4060*/  FSEL R54, R54, -INF , P1 ;  /* 0xff80000036367808 */ /* 0x000fe40000800000 */
[-C--:B------:R-:W-:Y:S02]  /*4070*/  ISETP.GE.AND P0, PT, R80, R164.reuse, PT ;  /* 0x000000a45000720c */ /* 0x080fe40003f06270 */
[C---:B------:R-:W-:Y:S02]  /*4080*/  ISETP.GE.AND P1, PT, R82.reuse, R164, PT ;  /* 0x000000a45200720c */ /* 0x040fe40003f26270 */
[----:B------:R-:W-:Y:S02]  /*4090*/  FSEL R13, R13, -INF , !P3 ;  /* 0xff8000000d0d7808 */ /* 0x000fe40005800000 */
[----:B------:R-:W-:Y:S02]  /*40a0*/  FSEL R21, R51, -INF , P0 ;  /* 0xff80000033157808 */ /* 0x000fe40000000000 */
[----:B------:R-:W-:-:S02]  /*40b0*/  ISETP.GE.AND P3, PT, R82, R163, PT ;  /* 0x000000a35200720c */ /* 0x000fc40003f66270 */
[----:B------:R-:W-:Y:S02]  /*40c0*/  FSEL R50, R50, -INF , P1 ;  /* 0xff80000032327808 */ /* 0x000fe40000800000 */
[-C--:B------:R-:W-:Y:S02]  /*40d0*/  ISETP.GE.AND P0, PT, R76, R164.reuse, PT ;  /* 0x000000a44c00720c */ /* 0x080fe40003f06270 */
[----:B------:R-:W-:Y:S02]  /*40e0*/  ISETP.GE.AND P1, PT, R78, R164, PT ;  /* 0x000000a44e00720c */ /* 0x000fe40003f26270 */
[----:B------:R-:W-:Y:S02]  /*40f0*/  FSEL R157, R50, -INF , !P3 ;  /* 0xff800000329d7808 */ /* 0x000fe40005800000 */
[----:B------:R-:W-:Y:S02]  /*4100*/  FSEL R47, R47, -INF , P0 ;  /* 0xff8000002f2f7808 */ /* 0x000fe40000000000 */
[----:B------:R-:W-:-:S02]  /*4110*/  ISETP.GE.AND P3, PT, R76, R163, PT ;  /* 0x000000a34c00720c */ /* 0x000fc40003f66270 */
[-C--:B------:R-:W-:Y:S02]  /*4120*/  ISETP.GE.AND P0, PT, R72, R164.reuse, PT ;  /* 0x000000a44800720c */ /* 0x080fe40003f06270 */
[----:B------:R-:W-:Y:S02]  /*4130*/  FSEL R46, R46, -INF , P1 ;  /* 0xff8000002e2e7808 */ /* 0x000fe40000800000 */
[-C--:B------:R-:W-:Y:S02]  /*4140*/  ISETP.GE.AND P1, PT, R74, R164.reuse, PT ;  /* 0x000000a44a00720c */ /* 0x080fe40003f26270 */
[----:B------:R-:W-:Y:S02]  /*4150*/  FSEL R147, R47, -INF , !P3 ;  /* 0xff8000002f937808 */ /* 0x000fe40005800000 */
[----:B------:R-:W-:Y:S02]  /*4160*/  FSEL R43, R43, -INF , P0 ;  /* 0xff8000002b2b7808 */ /* 0x000fe40000000000 */
[----:B------:R-:W-:-:S02]  /*4170*/  ISETP.GE.AND P3, PT, R70, R164, PT ;  /* 0x000000a44600720c */ /* 0x000fc40003f66270 */
[-C--:B------:R-:W-:Y:S02]  /*4180*/  ISETP.GE.AND P0, PT, R68, R164.reuse, PT ;  /* 0x000000a44400720c */ /* 0x080fe40003f06270 */
[----:B------:R-:W-:Y:S02]  /*4190*/  FSEL R42, R42, -INF , P1 ;  /* 0xff8000002a2a7808 */ /* 0x000fe40000800000 */
[----:B------:R-:W-:Y:S02]  /*41a0*/  ISETP.GE.AND P1, PT, R70, R163, PT ;  /* 0x000000a34600720c */ /* 0x000fe40003f26270 */
[----:B------:R-:W-:Y:S02]  /*41b0*/  FSEL R38, R38, -INF , P3 ;  /* 0xff80000026267808 */ /* 0x000fe40001800000 */
[----:B------:R-:W-:Y:S02]  /*41c0*/  FSEL R39, R39, -INF , P0 ;  /* 0xff80000027277808 */ /* 0x000fe40000000000 */
[----:B------:R-:W-:-:S02]  /*41d0*/  ISETP.GE.AND P0, PT, R60, R164, PT ;  /* 0x000000a43c00720c */ /* 0x000fc40003f06270 */
[----:B------:R-:W-:Y:S02]  /*41e0*/  ISETP.GE.AND P3, PT, R64, R164, PT ;  /* 0x000000a44000720c */ /* 0x000fe40003f66270 */
[----:B------:R-:W-:Y:S02]  /*41f0*/  FSEL R139, R38, -INF , !P1 ;  /* 0xff800000268b7808 */ /* 0x000fe40004800000 */
[-C--:B------:R-:W-:Y:S02]  /*4200*/  ISETP.GE.AND P1, PT, R60, R163.reuse, PT ;  /* 0x000000a33c00720c */ /* 0x080fe40003f26270 */
[----:B------:R-:W-:Y:S02]  /*4210*/  FSEL R35, R35, -INF , P0 ;  /* 0xff80000023237808 */ /* 0x000fe40000000000 */
[----:B------:R-:W-:Y:S02]  /*4220*/  ISETP.GE.AND P5, PT, R102, R163, PT ;  /* 0x000000a36600720c */ /* 0x000fe40003fa6270 */
[----:B------:R-:W-:-:S02]  /*4230*/  FMNMX3.FTZ R8, R4, R79, R77, !PT ;  /* 0x0000004f04087276 */ /* 0x000fc4000781004d */
[----:B------:R-:W-:Y:S02]  /*4240*/  FSEL R34, R34, -INF , P3 ;  /* 0xff80000022227808 */ /* 0x000fe40001800000 */
[-C--:B------:R-:W-:Y:S02]  /*4250*/  ISETP.GE.AND P3, PT, R56, R164.reuse, PT ;  /* 0x000000a43800720c */ /* 0x080fe40003f66270 */
[----:B------:R-:W-:Y:S02]  /*4260*/  FSEL R133, R35, -INF , !P1 ;  /* 0xff80000023857808 */ /* 0x000fe40004800000 */
[----:B------:R-:W-:Y:S02]  /*4270*/  ISETP.GE.AND P1, PT, R48, R164, PT ;  /* 0x000000a43000720c */ /* 0x000fe40003f26270 */
[----:B------:R-:W-:Y:S02]  /*4280*/  FSEL R6, R6, -INF , !P5 ;  /* 0xff80000006067808 */ /* 0x000fe40006800000 */
[----:B------:R-:W-:-:S02]  /*4290*/  FMNMX3.FTZ R8, R8, R75, R73, !PT ;  /* 0x0000004b08087276 */ /* 0x000fc40007810049 */
[-C--:B------:R-:W-:Y:S02]  /*42a0*/  ISETP.GE.AND P5, PT, R99, R163.reuse, PT ;  /* 0x000000a36300720c */ /* 0x080fe40003fa6270 */
[----:B------:R-:W-:Y:S02]  /*42b0*/  FSEL R30, R30, -INF , P3 ;  /* 0xff8000001e1e7808 */ /* 0x000fe40001800000 */
[----:B------:R-:W-:Y:S02]  /*42c0*/  ISETP.GE.AND P3, PT, R48, R163, PT ;  /* 0x000000a33000720c */ /* 0x000fe40003f66270 */
[----:B------:R-:W-:Y:S02]  /*42d0*/  FSEL R26, R26, -INF , P1 ;  /* 0xff8000001a1a7808 */ /* 0x000fe40000800000 */
[----:B------:R-:W-:Y:S02]  /*42e0*/  FMNMX3.FTZ R8, R8, R5, R71, !PT ;  /* 0x0000000508087276 */ /* 0x000fe40007810047 */
[----:B------:R-:W-:-:S02]  /*42f0*/  FSEL R83, R66, -INF , !P5 ;  /* 0xff80000042537808 */ /* 0x000fc40006800000 */
[----:B------:R-:W-:Y:S02]  /*4300*/  FSEL R105, R26, -INF , !P3 ;  /* 0xff8000001a697808 */ /* 0x000fe40005800000 */
[----:B------:R-:W-:Y:S02]  /*4310*/  ISETP.GE.AND P5, PT, R98, R163, PT ;  /* 0x000000a36200720c */ /* 0x000fe40003fa6270 */
[----:B------:R-:W-:Y:S02]  /*4320*/  FMNMX3.FTZ R26, R8, R69, R151, !PT ;  /* 0x00000045081a7276 */ /* 0x000fe40007810097 */
[----:B------:R-:W-:Y:S02]  /*4330*/  FSEL R17, R17, -INF , !P4 ;  /* 0xff80000011117808 */ /* 0x000fe40006000000 */
[----:B------:R-:W-:Y:S02]  /*4340*/  FMNMX3.FTZ R8, R6, R93, R83, !PT ;  /* 0x0000005d06087276 */ /* 0x000fe40007810053 */
[----:B------:R-:W-:-:S02]  /*4350*/  ISETP.GE.AND P4, PT, R90, R163, PT ;  /* 0x000000a35a00720c */ /* 0x000fc40003f86270 */
[----:B------:R-:W-:Y:S02]  /*4360*/  FSEL R63, R63, -INF , !P5 ;  /* 0xff8000003f3f7808 */ /* 0x000fe40006800000 */
[----:B------:R-:W-:Y:S02]  /*4370*/  ISETP.GE.AND P5, PT, R92, R163, PT ;  /* 0x000000a35c00720c */ /* 0x000fe40003fa6270 */
[----:B------:R-:W-:Y:S02]  /*4380*/  FMNMX3.FTZ R26, R26, R65, R97, !PT ;  /* 0x000000411a1a7276 */ /* 0x000fe40007810061 */
[----:B------:R-:W-:Y:S02]  /*4390*/  FMNMX3.FTZ R8, R8, R9, R81, !PT ;  /* 0x0000000908087276 */ /* 0x000fe40007810051 */
[----:B------:R-:W-:Y:S02]  /*43a0*/  FSEL R185, R55, -INF , !P4 ;  /* 0xff80000037b97808 */ /* 0x000fe40006000000 */
[----:B------:R-:W-:-:S02]  /*43b0*/  ISETP.GE.AND P4, PT, R78, R163, PT ;  /* 0x000000a34e00720c */ /* 0x000fc40003f86270 */
[----:B------:R-:W-:Y:S02]  /*43c0*/  FSEL R187, R54, -INF , !P5 ;  /* 0xff80000036bb7808 */ /* 0x000fe40006800000 */
[----:B------:R-:W-:Y:S02]  /*43d0*/  FMNMX3.FTZ R26, R26, R91, R141, !PT ;  /* 0x0000005b1a1a7276 */ /* 0x000fe4000781008d */
[----:B------:R-:W-:Y:S02]  /*43e0*/  FMNMX3.FTZ R8, R8, R63, R17, !PT ;  /* 0x0000003f08087276 */ /* 0x000fe40007810011 */
[----:B------:R-:W-:Y:S02]  /*43f0*/  FSEL R149, R46, -INF , !P4 ;  /* 0xff8000002e957808 */ /* 0x000fe40006000000 */
        /* <DEDUP_REMOVED lines=8> */
[----:B------:R-:W-:Y:S02]  /*4480*/  FMNMX3.FTZ R26, R26, R123, R101, !PT ;  /* 0x0000007b1a1a7276 */ /* 0x000fe40007810065 */
[----:B------:R-:W-:Y:S02]  /*4490*/  FMNMX3.FTZ R8, R8, R185, R157, !PT ;  /* 0x000000b908087276 */ /* 0x000fe4000781009d */
[----:B------:R-:W-:Y:S02]  /*44a0*/  ISETP.GE.AND P0, PT, R52, R164, PT ;  /* 0x000000a43400720c */ /* 0x000fe40003f06270 */
[----:B------:R-:W-:Y:S02]  /*44b0*/  FSEL R145, R42, -INF , !P5 ;  /* 0xff8000002a917808 */ /* 0x000fe40006800000 */
[----:B------:R-:W-:Y:S02]  /*44c0*/  FSEL R135, R34, -INF , !P4 ;  /* 0xff80000022877808 */ /* 0x000fe40006000000 */
[----:B------:R-:W-:-:S02]  /*44d0*/  FMNMX3.FTZ R26, R26, R131, R127, !PT ;  /* 0x000000831a1a7276 */ /* 0x000fc4000781007f */
[----:B------:R-:W-:Y:S02]  /*44e0*/  FMNMX3.FTZ R8, R8, R21, R149, !PT ;  /* 0x0000001508087276 */ /* 0x000fe40007810095 */
[-C--:B------:R-:W-:Y:S02]  /*44f0*/  ISETP.GE.AND P5, PT, R68, R163.reuse, PT ;  /* 0x000000a34400720c */ /* 0x080fe40003fa6270 */
[----:B------:R-:W-:Y:S02]  /*4500*/  ISETP.GE.AND P4, PT, R52, R163, PT ;  /* 0x000000a33400720c */ /* 0x000fe40003f86270 */
[----:B------:R-:W-:Y:S02]  /*4510*/  FSEL R31, R31, -INF , P0 ;  /* 0xff8000001f1f7808 */ /* 0x000fe40000000000 */
[----:B------:R-:W-:Y:S02]  /*4520*/  FMNMX3.FTZ R26, R26, R121, R61, !PT ;  /* 0x000000791a1a7276 */ /* 0x000fe4000781003d */
[----:B------:R-:W-:-:S02]  /*4530*/  FMNMX3.FTZ R8, R8, R147, R145, !PT ;  /* 0x0000009308087276 */ /* 0x000fc40007810091 */
[----:B------:R-:W-:Y:S02]  /*4540*/  FSEL R137, R39, -INF , !P5 ;  /* 0xff80000027897808 */ /* 0x000fe40006800000 */
[----:B------:R-:W-:Y:S02]  /*4550*/  FSEL R99, R31, -INF , !P4 ;  /* 0xff8000001f637808 */ /* 0x000fe40006000000 */
[----:B------:R-:W-:Y:S02]  /*4560*/  ISETP.GE.AND P5, PT, R56, R163, PT ;  /* 0x000000a33800720c */ /* 0x000fe40003fa6270 */
[-C--:B------:R-:W-:Y:S02]  /*4570*/  ISETP.GE.AND P0, PT, R44, R164.reuse, PT ;  /* 0x000000a42c00720c */ /* 0x080fe40003f06270 */
[----:B------:R-:W-:Y:S02]  /*4580*/  ISETP.GE.AND P4, PT, R53, R164, PT ;  /* 0x000000a43500720c */ /* 0x000fe40003f86270 */
[----:B------:R-:W-:-:S02]  /*4590*/  FMNMX3.FTZ R26, R26, R57, R49, !PT ;  /* 0x000000391a1a7276 */ /* 0x000fc40007810031 */
[----:B------:R-:W-:Y:S02]  /*45a0*/  FMNMX3.FTZ R8, R8, R143, R139, !PT ;  /* 0x0000008f08087276 */ /* 0x000fe4000781008b */
[----:B------:R-:W-:Y:S02]  /*45b0*/  FSEL R119, R30, -INF , !P5 ;  /* 0xff8000001e777808 */ /* 0x000fe40006800000 */
[-C--:B------:R-:W-:Y:S02]  /*45c0*/  ISETP.GE.AND P1, PT, R53, R163.reuse, PT ;  /* 0x000000a33500720c */ /* 0x080fe40003f26270 */
        /* <DEDUP_REMOVED lines=9> */
[----:B------:R-:W-:Y:S02]  /*4660*/  FSEL R23, R23, -INF , P0 ;  /* 0xff80000017177808 */ /* 0x000fe40000000000 */
[-C--:B------:R-:W-:Y:S02]  /*4670*/  ISETP.GE.AND P1, PT, R96, R164.reuse, PT ;  /* 0x000000a46000720c */ /* 0x080fe40003f26270 */
[----:B------:R-:W-:Y:S02]  /*4680*/  ISETP.GE.AND P5, PT, R94, R164, PT ;  /* 0x000000a45e00720c */ /* 0x000fe40003fa6270 */
[----:B------:R-:W-:Y:S02]  /*4690*/  FMNMX3.FTZ R26, R26, R40, R37, !PT ;  /* 0x000000281a1a7276 */ /* 0x000fe40007810025 */
[----:B------:R-:W-:Y:S02]  /*46a0*/  FMNMX3.FTZ R8, R8, R133, R119, !PT ;  /* 0x0000008508087276 */ /* 0x000fe40007810077 */
[----:B------:R-:W-:-:S02]  /*46b0*/  ISETP.GE.AND P0, PT, R96, R163, PT ;  /* 0x000000a36000720c */ /* 0x000fc40003f06270 */
[----:B------:R-:W-:Y:S02]  /*46c0*/  FSEL R51, R23, -INF , !P3 ;  /* 0xff80000017337808 */ /* 0x000fe40005800000 */
[----:B------:R-:W-:Y:S02]  /*46d0*/  FSEL R19, R19, -INF , P1 ;  /* 0xff80000013137808 */ /* 0x000fe40000800000 */
[----:B------:R-:W-:Y:S02]  /*46e0*/  ISETP.GE.AND P4, PT, R94, R163, PT ;  /* 0x000000a35e00720c */ /* 0x000fe40003f86270 */
[----:B------:R-:W-:Y:S02]  /*46f0*/  ISETP.GE.AND P3, PT, R29, R164, PT ;  /* 0x000000a41d00720c */ /* 0x000fe40003f66270 */
[----:B------:R-:W-:Y:S02]  /*4700*/  FSEL R18, R18, -INF , P5 ;  /* 0xff80000012127808 */ /* 0x000fe40002800000 */
[----:B------:R-:W-:-:S02]  /*4710*/  FMNMX3.FTZ R26, R26, R33, R28, !PT ;  /* 0x000000211a1a7276 */ /* 0x000fc4000781001c */
[----:B------:R-:W-:Y:S02]  /*4720*/  FMNMX3.FTZ R8, R8, R99, R105, !PT ;  /* 0x0000006308087276 */ /* 0x000fe40007810069 */
[-C--:B------:R-:W-:Y:S02]  /*4730*/  ISETP.GE.AND P1, PT, R20, R164.reuse, PT ;  /* 0x000000a41400720c */ /* 0x080fe40003f26270 */
[----:B------:R-:W-:Y:S02]  /*4740*/  FSEL R35, R19, -INF , !P0 ;  /* 0xff80000013237808 */ /* 0x000fe40004000000 */
[----:B------:R-:W-:Y:S02]  /*4750*/  ISETP.GE.AND P5, PT, R29, R163, PT ;  /* 0x000000a31d00720c */ /* 0x000fe40003fa6270 */
[----:B------:R-:W-:Y:S02]  /*4760*/  FSEL R39, R18, -INF , !P4 ;  /* 0xff80000012277808 */ /* 0x000fe40006000000 */
[----:B------:R-:W-:-:S02]  /*4770*/  ISETP.GE.AND P0, PT, R16, R164, PT ;  /* 0x000000a41000720c */ /* 0x000fc40003f06270 */
[----:B------:R-:W-:Y:S02]  /*4780*/  FSEL R14, R14, -INF , P3 ;  /* 0xff8000000e0e7808 */ /* 0x000fe40001800000 */
[----:B------:R-:W-:Y:S02]  /*4790*/  FMNMX3.FTZ R7, R26, R24, R25, !PT ;  /* 0x000000181a077276 */ /* 0x000fe40007810019 */
[----:B------:R-:W-:Y:S02]  /*47a0*/  FMNMX3.FTZ R8, R8, R103, R53, !PT ;  /* 0x0000006708087276 */ /* 0x000fe40007810035 */
[----:B------:R-:W-:Y:S02]  /*47b0*/  FSEL R15, R15, -INF , P1 ;  /* 0xff8000000f0f7808 */ /* 0x000fe40000800000 */
[----:B------:R-:W-:Y:S02]  /*47c0*/  ISETP.GE.AND P1, PT, R12, R164, PT ;  /* 0x000000a40c00720c */ /* 0x000fe40003f26270 */
[----:B------:R-:W-:-:S02]  /*47d0*/  ISETP.GE.AND P4, PT, R20, R163, PT ;  /* 0x000000a31400720c */ /* 0x000fc40003f86270 */
[----:B------:R-:W-:Y:S02]  /*47e0*/  ISETP.GE.AND P3, PT, R16, R163, PT ;  /* 0x000000a31000720c */ /* 0x000fe40003f66270 */
[----:B------:R-:W-:Y:S02]  /*47f0*/  FSEL R26, R14, -INF , !P5 ;  /* 0xff8000000e1a7808 */ /* 0x000fe40006800000 */
[----:B------:R-:W-:Y:S02]  /*4800*/  FMNMX.FTZ R7, R32, R7, !PT ;  /* 0x0000000720077209 */ /* 0x000fe40007810000 */
[----:B------:R-:W-:Y:S02]  /*4810*/  FSEL R34, R10, -INF , P0 ;  /* 0xff8000000a227808 */ /* 0x000fe40000000000 */
[----:B------:R-:W-:Y:S02]  /*4820*/  FMNMX3.FTZ R8, R8, R51, R39, !PT ;  /* 0x0000003308087276 */ /* 0x000fe40007810027 */
[----:B------:R-:W-:-:S02]  /*4830*/  ISETP.GE.AND P5, PT, R12, R163, PT ;  /* 0x000000a30c00720c */ /* 0x000fc40003fa6270 */
[----:B------:R-:W-:Y:S01]  /*4840*/  FSEL R11, R11, -INF , P1 ;  /* 0xff8000000b0b7808 */ /* 0x000fe20000800000 */
[----:B------:R-:W1:Y:S01]  /*4850*/  SHFL.BFLY PT, R10, R7, 0x2, 0x1f ;  /* 0x0c401f00070a7f89 */ /* 0x000e6200000e0000 */
        /* <DEDUP_REMOVED lines=17> */
[--C-:B------:R-:W-:Y:S01]  /*4970*/  FFMA.FTZ R94, R79, R89, -R38.reuse ;  /* 0x000000594f5e7223 */ /* 0x100fe20000010826 */
[----:B--2---:R-:W-:Y:S01]  /*4980*/  FMNMX.FTZ R0, R8, R7, !PT ;  /* 0x0000000708007209 */ /* 0x004fe20007810000 */
[----:B------:R-:W-:Y:S02]  /*4990*/  FFMA.FTZ R95, R77, R89, -R38 ;  /* 0x000000594d5f7223 */ /* 0x000fe40000010826 */
[----:B------:R-:W1:Y:S01]  /*49a0*/  LDSM.16.MT88.4 R76, [R31+0x3000] ;  /* 0x003000001f4c783b */ /* 0x000e620000004200 */
[----:B------:R-:W-:Y:S01]  /*49b0*/  FSETP.NEU.FTZ.AND P0, PT, R0, -INF , PT ;  /* 0xff8000000000780b */ /* 0x000fe20003f1d000 */
[----:B------:R-:W-:Y:S01]  /*49c0*/  FMUL.FTZ R36, R89, R0 ;  /* 0x0000000059247220 */ /* 0x000fe20000410000 */
[----:B------:R-:W-:-:S04]  /*49d0*/  IMAD.IADD R29, R112, 0x1, R31 ;  /* 0x00000001701d7824 */ /* 0x000fc800078e021f */
[----:B------:R-:W-:Y:S01]  /*49e0*/  FSEL R36, R36, RZ, P0 ;  /* 0x000000ff24247208 */ /* 0x000fe20000000000 */
[-CC-:B------:R-:W-:Y:S01]  /*49f0*/  FFMA.FTZ R111, R4, R89.reuse, -R38.reuse ;  /* 0x00000059046f7223 */ /* 0x180fe20000010826 */
[-CC-:B------:R-:W-:Y:S01]  /*4a00*/  FFMA.FTZ R52, R5, R89.reuse, -R38.reuse ;  /* 0x0000005905347223 */ /* 0x180fe20000010826 */
[-C--:B------:R-:W-:Y:S02]  /*4a10*/  FFMA.FTZ R60, R75, R89.reuse, -R38 ;  /* 0x000000594b3c7223 */ /* 0x080fe40000010826 */
        /* <DEDUP_REMOVED lines=17> */
[----:B------:R-:W-:Y:S01]  /*4b30*/  FFMA.FTZ R67, R73, R89, -R38 ;  /* 0x0000005949437223 */ /* 0x000fe20000010826 */
[----:B-----5:R-:W-:Y:S01]  /*4b40*/  F2FP.F16.F32.PACK_AB R70, R60, R95 ;  /* 0x0000005f3c46723e */ /* 0x020fe200000000ff */
        /* <DEDUP_REMOVED lines=29> */
[-C--:B------:R-:W-:Y:S01]  /*4d20*/  FFMA.FTZ R54, R65, R89.reuse, -R38 ;  /* 0x0000005941367223 */ /* 0x080fe20000010826 */
[-CC-:B------:R-:W-:Y:S01]  /*4d30*/  FFMA.FTZ R97, R187, R89.reuse, -R36.reuse ;  /* 0x00000059bb617223 */ /* 0x180fe20000010824 */
[-CC-:B------:R-:W-:Y:S01]  /*4d40*/  FFMA.FTZ R62, R185, R89.reuse, -R36.reuse ;  /* 0x00000059b93e7223 */ /* 0x180fe20000010824 */
[-CC-:B------:R-:W-:Y:S01]  /*4d50*/  FFMA.FTZ R56, R157, R89.reuse, -R36.reuse ;  /* 0x000000599d387223 */ /* 0x180fe20000010824 */
[-C--:B------:R-:W-:Y:S01]  /*4d60*/  FFMA.FTZ R91, R21, R89.reuse, -R36 ;  /* 0x00000059155b7223 */ /* 0x080fe20000010824 */
[-CC-:B------:R-:W-:Y:S01]  /*4d70*/  FFMA.FTZ R151, R151, R89.reuse, -R38.reuse ;  /* 0x0000005997977223 */ /* 0x180fe20000010826 */
[----:B------:R-:W-:Y:S01]  /*4d80*/  MUFU.EX2 R54, R54 ;  /* 0x0000003600367308 */ /* 0x000fe20000000800 */
[----:B------:R-:W3:Y:S01]  /*4d90*/  LDSM.16.MT88.4 R20, [R31+0x3c00] ;  /* 0x003c00001f14783b */ /* 0x000ee20000004200 */
[C---:B-1----:R-:W-:Y:S02]  /*4da0*/  HMMA.16816.F32 R72, R4.reuse, R16, R72 ;  /* 0x000000100448723c */ /* 0x042fe40000001848 */
[----:B------:R-:W1:Y:S04]  /*4db0*/  MUFU.EX2 R65, R151 ;  /* 0x0000009700417308 */ /* 0x000e680000000800 */
[----:B------:R-:W-:Y:S02]  /*4dc0*/  MUFU.EX2 R63, R63 ;  /* 0x0000003f003f7308 */ /* 0x000fe40000000800 */
[----:B------:R-:W-:Y:S01]  /*4dd0*/  HMMA.16816.F32 R68, R4, R18, R68 ;  /* 0x000000120444723c */ /* 0x000fe20000001844 */
[----:B------:R-:W5:Y:S01]  /*4de0*/  LDSM.16.MT88.4 R16, [R29+0x3c00] ;  /* 0x003c00001d10783b */ /* 0x000f620000004200 */
[----:B------:R-:W4:Y:S04]  /*4df0*/  MUFU.EX2 R48, R48 ;  /* 0x0000003000307308 */ /* 0x000f280000000800 */
[----:B------:R-:W-:Y:S04]  /*4e00*/  MUFU.EX2 R97, R97 ;  /* 0x0000006100617308 */ /* 0x000fe80000000800 */
[----:B------:R-:W2:Y:S04]  /*4e10*/  MUFU.EX2 R62, R62 ;  /* 0x0000003e003e7308 */ /* 0x000ea80000000800 */
[----:B------:R-:W-:Y:S04]  /*4e20*/  MUFU.EX2 R56, R56 ;  /* 0x0000003800387308 */ /* 0x000fe80000000800 */
[----:B------:R-:W3:Y:S01]  /*4e30*/  MUFU.EX2 R91, R91 ;  /* 0x0000005b005b7308 */ /* 0x000ee20000000800 */
[-CC-:B------:R-:W-:Y:S01]  /*4e40*/  FFMA.FTZ R64, R125, R89.reuse, -R38.reuse ;  /* 0x000000597d407223 */ /* 0x180fe20000010826 */
[-CC-:B------:R-:W-:Y:S01]  /*4e50*/  FFMA.FTZ R98, R123, R89.reuse, -R38.reuse ;  /* 0x000000597b627223 */ /* 0x180fe20000010826 */
[----:B------:R-:W-:Y:S01]  /*4e60*/  FFMA.FTZ R66, R109, R89, -R38 ;  /* 0x000000596d427223 */ /* 0x000fe20000010826 */
[----:B-1----:R-:W-:Y:S01]  /*4e70*/  F2FP.F16.F32.PACK_AB R4, R54, R65 ;  /* 0x000000413604723e */ /* 0x002fe200000000ff */
[--C-:B------:R-:W-:Y:S01]  /*4e80*/  FFMA.FTZ R96, R149, R89, -R36.reuse ;  /* 0x0000005995607223 */ /* 0x100fe20000010824 */
[----:B----4-:R-:W-:Y:S01]  /*4e90*/  F2FP.F16.F32.PACK_AB R6, R48, R63 ;  /* 0x0000003f3006723e */ /* 0x010fe200000000ff */
[--C-:B------:R-:W-:Y:S01]  /*4ea0*/  FFMA.FTZ R125, R147, R89, -R36.reuse ;  /* 0x00000059937d7223 */ /* 0x100fe20000010824 */
[----:B--2---:R-:W-:Y:S01]  /*4eb0*/  F2FP.F16.F32.PACK_AB R5, R62, R97 ;  /* 0x000000613e05723e */ /* 0x004fe200000000ff */
[-CC-:B------:R-:W-:Y:S01]  /*4ec0*/  FFMA.FTZ R123, R145, R89.reuse, -R36.reuse ;  /* 0x00000059917b7223 */ /* 0x180fe20000010824 */
[-C--:B------:R-:W-:Y:S01]  /*4ed0*/  FFMA.FTZ R100, R143, R89.reuse, -R36 ;  /* 0x000000598f647223 */ /* 0x080fe20000010824 */
[-CC-:B------:R-:W-:Y:S01]  /*4ee0*/  FFMA.FTZ R141, R141, R89.reuse, -R38.reuse ;  /* 0x000000598d8d7223 */ /* 0x180fe20000010826 */
[----:B---3--:R-:W-:Y:S01]  /*4ef0*/  F2FP.F16.F32.PACK_AB R7, R91, R56 ;  /* 0x000000385b07723e */ /* 0x008fe200000000ff */
[----:B------:R-:W-:-:S02]  /*4f00*/  FFMA.FTZ R90, R101, R89, -R38 ;  /* 0x00000059655a7223 */ /* 0x000fc40000010826 */
[----:B------:R-:W-:Y:S04]  /*4f10*/  MUFU.EX2 R109, R141 ;  /* 0x0000008d006d7308 */ /* 0x000fe80000000800 */
[----:B------:R-:W1:Y:S01]  /*4f20*/  MUFU.EX2 R66, R66 ;  /* 0x0000004200427308 */ /* 0x000e620000000800 */
[C---:B------:R-:W-:Y:S03]  /*4f30*/  HMMA.16816.F32 R80, R4.reuse, R12, R80 ;  /* 0x0000000c0450723c */ /* 0x040fe60000001850 */
[----:B------:R-:W-:Y:S04]  /*4f40*/  MUFU.EX2 R64, R64 ;  /* 0x0000004000407308 */ /* 0x000fe80000000800 */
[----:B------:R2:W3:Y:S01]  /*4f50*/  MUFU.EX2 R101, R98 ;  /* 0x0000006200657308 */ /* 0x0004e20000000800 */
[C---:B------:R-:W-:Y:S01]  /*4f60*/  HMMA.16816.F32 R76, R4.reuse, R14, R76 ;  /* 0x0000000e044c723c */ /* 0x040fe2000000184c */
[----:B------:R-:W4:Y:S02]  /*4f70*/  LDSM.16.MT88.4 R12, [R31+0x4000] ;  /* 0x004000001f0c783b */ /* 0x000f240000004200 */
[----:B------:R-:W-:Y:S04]  /*4f80*/  MUFU.EX2 R96, R96 ;  /* 0x0000006000607308 */ /* 0x000fe80000000800 */
[----:B------:R-:W5:Y:S01]  /*4f90*/  MUFU.EX2 R125, R125 ;  /* 0x0000007d007d7308 */ /* 0x000f620000000800 */
[C---:B------:R-:W-:Y:S03]  /*4fa0*/  HMMA.16816.F32 R72, R4.reuse, R8, R72 ;  /* 0x000000080448723c */ /* 0x040fe60000001848 */
[----:B------:R-:W-:Y:S04]  /*4fb0*/  MUFU.EX2 R123, R123 ;  /* 0x0000007b007b7308 */ /* 0x000fe80000000800 */
[----:B------:R-:W5:Y:S01]  /*4fc0*/  MUFU.EX2 R100, R100 ;  /* 0x0000006400647308 */ /* 0x000f620000000800 */
[----:B------:R-:W-:Y:S01]  /*4fd0*/  HMMA.16816.F32 R68, R4, R10, R68 ;  /* 0x0000000a0444723c */ /* 0x000fe20000001844 */
[-CC-:B------:R-:W-:Y:S01]  /*4fe0*/  FFMA.FTZ R8, R127, R89.reuse, -R38.reuse ;  /* 0x000000597f087223 */ /* 0x180fe20000010826 */
[-CC-:B------:R-:W-:Y:S01]  /*4ff0*/  FFMA.FTZ R102, R131, R89.reuse, -R38.reuse ;  /* 0x0000005983667223 */ /* 0x180fe20000010826 */
[----:B--2---:R-:W-:Y:S01]  /*5000*/  FFMA.FTZ R98, R121, R89, -R38 ;  /* 0x0000005979627223 */ /* 0x004fe20000010826 */
[----:B-1----:R-:W-:Y:S01]  /*5010*/  F2FP.F16.F32.PACK_AB R4, R66, R109 ;  /* 0x0000006d4204723e */ /* 0x002fe200000000ff */
[----:B------:R1:W-:Y:S01]  /*5020*/  MUFU.EX2 R121, R8 ;  /* 0x0000000800797308 */ /* 0x0003e20000000800 */
[----:B---3--:R-:W-:-:S02]  /*5030*/  F2FP.F16.F32.PACK_AB R6, R101, R64 ;  /* 0x000000406506723e */ /* 0x008fc400000000ff */
[----:B-----5:R-:W-:Y:S01]  /*5040*/  F2FP.F16.F32.PACK_AB R5, R125, R96 ;  /* 0x000000607d05723e */ /* 0x020fe200000000ff */
[----:B------:R2:W-:Y:S01]  /*5050*/  MUFU.EX2 R127, R102 ;  /* 0x00000066007f7308 */ /* 0x0005e20000000800 */
[-CC-:B------:R-:W-:Y:S01]  /*5060*/  FFMA.FTZ R131, R139, R89.reuse, -R36.reuse ;  /* 0x000000598b837223 */ /* 0x180fe20000010824 */
[--C-:B------:R-:W-:Y:S01]  /*5070*/  FFMA.FTZ R104, R137, R89, -R36.reuse ;  /* 0x0000005989687223 */ /* 0x100fe20000010824 */
[----:B------:R-:W-:Y:S01]  /*5080*/  F2FP.F16.F32.PACK_AB R7, R100, R123 ;  /* 0x0000007b6407723e */ /* 0x000fe200000000ff */
[-CC-:B------:R-:W-:Y:S01]  /*5090*/  FFMA.FTZ R133, R133, R89.reuse, -R36.reuse ;  /* 0x0000005985857223 */ /* 0x180fe20000010824 */
[----:B-1----:R-:W1:Y:S01]  /*50a0*/  LDSM.16.MT88.4 R8, [R29+0x4000] ;  /* 0x004000001d08783b */ /* 0x002e620000004200 */
[----:B--2---:R-:W-:-:S04]  /*50b0*/  FFMA.FTZ R102, R135, R89, -R36 ;  /* 0x0000005987667223 */ /* 0x004fc80000010824 */
[C---:B------:R-:W-:Y:S01]  /*50c0*/  HMMA.16816.F32 R80, R4.reuse, R20, R80 ;  /* 0x000000140450723c */ /* 0x040fe20000001850 */
[----:B------:R-:W2:Y:S04]  /*50d0*/  MUFU.EX2 R90, R90 ;  /* 0x0000005a005a7308 */ /* 0x000ea80000000800 */
[----:B------:R-:W3:Y:S03]  /*50e0*/  MUFU.EX2 R98, R98 ;  /* 0x0000006200627308 */ /* 0x000ee60000000800 */
[C---:B------:R-:W-:Y:S01]  /*50f0*/  HMMA.16816.F32 R76, R4.reuse, R22, R76 ;  /* 0x00000016044c723c */ /* 0x040fe2000000184c */
[----:B------:R-:W-:Y:S04]  /*5100*/  MUFU.EX2 R131, R131 ;  /* 0x0000008300837308 */ /* 0x000fe80000000800 */
[----:B------:R-:W5:Y:S03]  /*5110*/  MUFU.EX2 R104, R104 ;  /* 0x0000006800687308 */ /* 0x000f660000000800 */
[C---:B------:R-:W-:Y:S01]  /*5120*/  HMMA.16816.F32 R72, R4.reuse, R16, R72 ;  /* 0x000000100448723c */ /* 0x040fe20000001848 */
[----:B------:R-:W-:Y:S04]  /*5130*/  MUFU.EX2 R102, R102 ;  /* 0x0000006600667308 */ /* 0x000fe80000000800 */
[----:B------:R-:W4:Y:S03]  /*5140*/  MUFU.EX2 R21, R133 ;  /* 0x0000008500157308 */ /* 0x000f260000000800 */
[----:B------:R-:W-:Y:S01]  /*5150*/  HMMA.16816.F32 R68, R4, R18, R68 ;  /* 0x000000120444723c */ /* 0x000fe20000001844 */
[----:B------:R-:W1:Y:S01]  /*5160*/  LDSM.16.MT88.4 R16, [R31+0x4400] ;  /* 0x004400001f10783b */ /* 0x000e620000004200 */
[-CC-:B------:R-:W-:Y:S01]  /*5170*/  FFMA.FTZ R22, R61, R89.reuse, -R38.reuse ;  /* 0x000000593d167223 */ /* 0x180fe20000010826 */
[----:B--2---:R-:W-:Y:S01]  /*5180*/  F2FP.F16.F32.PACK_AB R4, R127, R90 ;  /* 0x0000005a7f04723e */ /* 0x004fe200000000ff */
[--C-:B------:R-:W-:Y:S01]  /*5190*/  FFMA.FTZ R61, R57, R89, -R38.reuse ;  /* 0x00000059393d7223 */ /* 0x100fe20000010826 */
[----:B---3--:R-:W-:Y:S01]  /*51a0*/  F2FP.F16.F32.PACK_AB R6, R98, R121 ;  /* 0x000000796206723e */ /* 0x008fe200000000ff */
[--C-:B------:R-:W-:Y:S01]  /*51b0*/  FFMA.FTZ R23, R45, R89, -R38.reuse ;  /* 0x000000592d177223 */ /* 0x100fe20000010826 */
[----:B-----5:R-:W-:Y:S01]  /*51c0*/  F2FP.F16.F32.PACK_AB R5, R104, R131 ;  /* 0x000000836805723e */ /* 0x020fe200000000ff */
[-C--:B------:R-:W-:Y:S01]  /*51d0*/  FFMA.FTZ R20, R49, R89.reuse, -R38 ;  /* 0x0000005931147223 */ /* 0x080fe20000010826 */
[-CC-:B------:R-:W-:Y:S01]  /*51e0*/  FFMA.FTZ R57, R119, R89.reuse, -R36.reuse ;  /* 0x0000005977397223 */ /* 0x180fe20000010824 */
[-CC-:B------:R-:W-:Y:S01]  /*51f0*/  FFMA.FTZ R106, R99, R89.reuse, -R36.reuse ;  /* 0x00000059636a7223 */ /* 0x180fe20000010824 */
[----:B----4-:R-:W-:Y:S01]  /*5200*/  F2FP.F16.F32.PACK_AB R7, R21, R102 ;  /* 0x000000661507723e */ /* 0x010fe200000000ff */
[-CC-:B------:R-:W-:Y:S01]  /*5210*/  FFMA.FTZ R45, R105, R89.reuse, -R36.reuse ;  /* 0x00000059692d7223 */ /* 0x180fe20000010824 */
[----:B------:R-:W-:Y:S01]  /*5220*/  FFMA.FTZ R108, R103, R89, -R36 ;  /* 0x00000059676c7223 */ /* 0x000fe20000010824 */
[----:B------:R-:W-:Y:S04]  /*5230*/  MUFU.EX2 R22, R22 ;  /* 0x0000001600167308 */ /* 0x000fe80000000800 */
[C---:B------:R-:W-:Y:S01]  /*5240*/  HMMA.16816.F32 R80, R4.reuse, R12, R80 ;  /* 0x0000000c0450723c */ /* 0x040fe20000001850 */
[----:B------:R-:W2:Y:S04]  /*5250*/  MUFU.EX2 R49, R61 ;  /* 0x0000003d00317308 */ /* 0x000ea80000000800 */
[----:B------:R-:W-:Y:S03]  /*5260*/  MUFU.EX2 R20, R20 ;  /* 0x0000001400147308 */ /* 0x000fe60000000800 */
[C---:B------:R-:W-:Y:S01]  /*5270*/  HMMA.16816.F32 R76, R4.reuse, R14, R76 ;  /* 0x0000000e044c723c */ /* 0x040fe2000000184c */
[----:B------:R-:W3:Y:S01]  /*5280*/  MUFU.EX2 R23, R23 ;  /* 0x0000001700177308 */ /* 0x000ee20000000800 */
[----:B------:R-:W4:Y:S03]  /*5290*/  LDSM.16.MT88.4 R12, [R29+0x4400] ;  /* 0x004400001d0c783b */ /* 0x000f260000004200 */
[----:B------:R-:W-:Y:S04]  /*52a0*/  MUFU.EX2 R57, R57 ;  /* 0x0000003900397308 */ /* 0x000fe80000000800 */
[----:B------:R-:W5:Y:S04]  /*52b0*/  MUFU.EX2 R106, R106 ;  /* 0x0000006a006a7308 */ /* 0x000f680000000800 */
[----:B------:R-:W-:Y:S04]  /*52c0*/  MUFU.EX2 R45, R45 ;  /* 0x0000002d002d7308 */ /* 0x000fe80000000800 */
[----:B------:R-:W5:Y:S01]  /*52d0*/  MUFU.EX2 R108, R108 ;  /* 0x0000006c006c7308 */ /* 0x000f620000000800 */
[----:B-1----:R-:W-:Y:S01]  /*52e0*/  HMMA.16816.F32 R72, R4, R8, R72 ;  /* 0x000000080448723c */ /* 0x002fe20000001848 */
[----:B------:R-:W-:Y:S01]  /*52f0*/  FADD.FTZ R94, R111, R94 ;  /* 0x0000005e6f5e7221 */ /* 0x000fe20000010000 */
[----:B------:R-:W-:-:S06]  /*5300*/  FADD.FTZ R92, R107, R92 ;  /* 0x0000005c6b5c7221 */ /* 0x000fcc0000010000 */
[----:B------:R-:W-:Y:S01]  /*5310*/  HMMA.16816.F32 R68, R4, R10, R68 ;  /* 0x0000000a0444723c */ /* 0x000fe20000001844 */
[----:B--2---:R-:W-:Y:S01]  /*5320*/  F2FP.F16.F32.PACK_AB R4, R49, R22 ;  /* 0x000000163104723e */ /* 0x004fe200000000ff */
[----:B------:R-:W-:Y:S01]  /*5330*/  FADD.FTZ R95, R95, R94 ;  /* 0x0000005e5f5f7221 */ /* 0x000fe20000010000 */
[----:B---3--:R-:W-:Y:S01]  /*5340*/  F2FP.F16.F32.PACK_AB R6, R23, R20 ;  /* 0x000000141706723e */ /* 0x008fe200000000ff */
[----:B------:R-:W-:Y:S01]  /*5350*/  FADD.FTZ R93, R93, R92 ;  /* 0x0000005c5d5d7221 */ /* 0x000fe20000010000 */
[----:B-----5:R-:W-:Y:S02]  /*5360*/  F2FP.F16.F32.PACK_AB R5, R106, R57 ;  /* 0x000000396a05723e */ /* 0x020fe400000000ff */
[----:B------:R-:W-:Y:S01]  /*5370*/  F2FP.F16.F32.PACK_AB R7, R108, R45 ;  /* 0x0000002d6c07723e */ /* 0x000fe200000000ff */
        /* <DEDUP_REMOVED lines=8> */
[-C--:B------:R-:W-:Y:S01]  /*5400*/  FFMA.FTZ R41, R41, R89.reuse, -R38 ;  /* 0x0000005929297223 */ /* 0x080fe20000010826 */
[----:B------:R-:W-:Y:S02]  /*5410*/  FADD.FTZ R59, R59, R52 ;  /* 0x000000343b3b7221 */ /* 0x000fe40000010000 */
[----:B------:R-:W-:Y:S01]  /*5420*/  FADD.FTZ R43, R43, R16 ;  /* 0x000000102b2b7221 */ /* 0x000fe20000010000 */
[-CC-:B------:R-:W-:Y:S01]  /*5430*/  FFMA.FTZ R99, R40, R89.reuse, -R38.reuse ;  /* 0x0000005928637223 */ /* 0x180fe20000010826 */
[----:B------:R-:W-:Y:S01]  /*5440*/  FADD.FTZ R46, R46, R59 ;  /* 0x0000003b2e2e7221 */ /* 0x000fe20000010000 */
[----:B------:R2:W-:Y:S01]  /*5450*/  MUFU.EX2 R40, R41 ;  /* 0x0000002900287308 */ /* 0x0005e20000000800 */
[----:B------:R-:W-:Y:S01]  /*5460*/  FADD.FTZ R42, R42, R43 ;  /* 0x0000002b2a2a7221 */ /* 0x000fe20000010000 */
[-C--:B------:R-:W-:Y:S01]  /*5470*/  FFMA.FTZ R92, R33, R89.reuse, -R38 ;  /* 0x00000059215c7223 */ /* 0x080fe20000010826 */
[-C--:B------:R-:W-:Y:S01]  /*5480*/  FFMA.FTZ R58, R51, R89.reuse, -R36 ;  /* 0x00000059333a7223 */ /* 0x080fe20000010824 */
[----:B------:R-:W-:Y:S01]  /*5490*/  HMMA.16816.F32 R76, R4, R18, R76 ;  /* 0x00000012044c723c */ /* 0x000fe2000000184c */
[-C--:B------:R-:W-:Y:S01]  /*54a0*/  FFMA.FTZ R61, R37, R89.reuse, -R38 ;  /* 0x00000059253d7223 */ /* 0x080fe20000010826 */
[-CC-:B------:R-:W-:Y:S01]  /*54b0*/  FFMA.FTZ R39, R39, R89.reuse, -R36.reuse ;  /* 0x0000005927277223 */ /* 0x180fe20000010824 */
[----:B------:R-:W-:Y:S01]  /*54c0*/  FFMA.FTZ R51, R35, R89, -R36 ;  /* 0x0000005923337223 */ /* 0x000fe20000010824 */
[----:B------:R-:W3:Y:S01]  /*54d0*/  LDSM.16.MT88.4 R16, [R29+0x4800] ;  /* 0x004800001d10783b */ /* 0x000ee20000004200 */
[----:B------:R-:W-:-:S03]  /*54e0*/  FADD.FTZ R65, R65, R46 ;  /* 0x0000002e41417221 */ /* 0x000fc60000010000 */
[----:B----4-:R-:W-:Y:S01]  /*54f0*/  HMMA.16816.F32 R72, R4, R12, R72 ;  /* 0x0000000c0448723c */ /* 0x010fe20000001848 */
[----:B--2---:R-:W-:Y:S01]  /*5500*/  FFMA.FTZ R41, R53, R89, -R36 ;  /* 0x0000005935297223 */ /* 0x004fe20000010824 */
[----:B------:R-:W-:Y:S01]  /*5510*/  FADD.FTZ R13, R97, R42 ;  /* 0x0000002a610d7221 */ /* 0x000fe20000010000 */
[----:B------:R-:W2:Y:S01]  /*5520*/  MUFU.EX2 R37, R99 ;  /* 0x0000006300257308 */ /* 0x000ea20000000800 */
[----:B------:R-:W-:Y:S02]  /*5530*/  FADD.FTZ R54, R54, R65 ;  /* 0x0000004136367221 */ /* 0x000fe40000010000 */
[----:B------:R-:W-:Y:S01]  /*5540*/  FADD.FTZ R13, R62, R13 ;  /* 0x0000000d3e0d7221 */ /* 0x000fe20000010000 */
        /* <DEDUP_REMOVED lines=27> */
[-CC-:B------:R-:W-:Y:S01]  /*5700*/  FFMA.FTZ R28, R25, R89.reuse, -R38.reuse ;  /* 0x00000059191c7223 */ /* 0x180fe20000010826 */
[----:B------:R-:W-:Y:S01]  /*5710*/  MUFU.EX2 R24, R8 ;  /* 0x0000000800187308 */ /* 0x000fe20000000800 */
[-C--:B------:R-:W-:Y:S01]  /*5720*/  FFMA.FTZ R39, R32, R89.reuse, -R38 ;  /* 0x0000005920277223 */ /* 0x080fe20000010826 */
[C---:B------:R-:W-:Y:S02]  /*5730*/  HMMA.16816.F32 R76, R4.reuse, R10, R76 ;  /* 0x0000000a044c723c */ /* 0x040fe4000000184c */
[----:B------:R1:W4:Y:S01]  /*5740*/  MUFU.EX2 R25, R9 ;  /* 0x0000000900197308 */ /* 0x0003220000000800 */
[----:B------:R-:W-:Y:S01]  /*5750*/  FADD.FTZ R32, R90, R101 ;  /* 0x000000655a207221 */ /* 0x000fe20000010000 */
[----:B------:R-:W-:Y:S01]  /*5760*/  FADD.FTZ R131, R131, R100 ;  /* 0x0000006483837221 */ /* 0x000fe20000010000 */
[-CC-:B------:R-:W-:Y:S01]  /*5770*/  FFMA.FTZ R26, R26, R89.reuse, -R36.reuse ;  /* 0x000000591a1a7223 */ /* 0x180fe20000010824 */
[-CC-:B------:R-:W-:Y:S01]  /*5780*/  FFMA.FTZ R27, R27, R89.reuse, -R36.reuse ;  /* 0x000000591b1b7223 */ /* 0x180fe20000010824 */
[-C--:B------:R-:W-:Y:S01]  /*5790*/  FFMA.FTZ R185, R30, R89.reuse, -R36 ;  /* 0x000000591eb97223 */ /* 0x080fe20000010824 */
[----:B------:R-:W-:Y:S01]  /*57a0*/  FADD.FTZ R32, R127, R32 ;  /* 0x000000207f207221 */ /* 0x000fe20000010000 */
[----:B------:R-:W-:Y:S01]  /*57b0*/  FADD.FTZ R131, R104, R131 ;  /* 0x0000008368837221 */ /* 0x000fe20000010000 */
[----:B-1----:R-:W1:Y:S01]  /*57c0*/  LDSM.16.MT88.4 R8, [R29+0x4c00] ;  /* 0x004c00001d08783b */ /* 0x002e620000004200 */
[----:B------:R-:W-:Y:S01]  /*57d0*/  FFMA.FTZ R34, R34, R89, -R36 ;  /* 0x0000005922227223 */ /* 0x000fe20000010824 */
[----:B---3--:R-:W-:Y:S01]  /*57e0*/  HMMA.16816.F32 R72, R4, R16, R72 ;  /* 0x000000100448723c */ /* 0x008fe20000001848 */
[----:B------:R-:W-:Y:S01]  /*57f0*/  FADD.FTZ R17, R121, R32 ;  /* 0x0000002079117221 */ /* 0x000fe20000010000 */
[----:B------:R-:W-:Y:S01]  /*5800*/  FADD.FTZ R102, R102, R131 ;  /* 0x0000008366667221 */ /* 0x000fe20000010000 */
[----:B------:R-:W-:Y:S02]  /*5810*/  MUFU.EX2 R28, R28 ;  /* 0x0000001c001c7308 */ /* 0x000fe40000000800 */
[----:B------:R-:W-:-:S02]  /*5820*/  FADD.FTZ R17, R98, R17 ;  /* 0x0000001162117221 */ /* 0x000fc40000010000 */
[----:B------:R-:W3:Y:S01]  /*5830*/  MUFU.EX2 R39, R39 ;  /* 0x0000002700277308 */ /* 0x000ee20000000800 */
        /* <DEDUP_REMOVED lines=26> */
[----:B------:R-:W-:Y:S01]  /*59e0*/  ISETP.GT.AND P0, PT, R88, R167, PT ;  /* 0x000000a75800720c */ /* 0x000fe20003f04270 */
        /* <DEDUP_REMOVED lines=83> */
.L_x_7402:
        /* <DEDUP_REMOVED lines=8> */
.L_x_7403:
[----:B------:R-:W-:Y:S05]  /*5fa0*/  BSYNC.RECONVERGENT B0 ;  /* 0x0000000000007941 */ /* 0x000fea0003800200 */
.L_x_7401:
[----:B------:R-:W-:Y:S01]  /*5fb0*/  ISETP.GE.AND P0, PT, R117, R174, PT ;  /* 0x000000ae7500720c */ /* 0x000fe20003f06270 */
[----:B------:R-:W-:Y:S01]  /*5fc0*/  IMAD.SHL.U32 R7, R160, 0x40, RZ ;  /* 0x00000040a0077824 */ /* 0x000fe200078e00ff */
[----:B------:R-:W-:Y:S01]  /*5fd0*/  SHF.R.U32.HI R153, RZ, 0x1, R152 ;  /* 0x00000001ff997819 */ /* 0x000fe20000011698 */
[----:B------:R-:W-:Y:S01]  /*5fe0*/  BSSY.RECONVERGENT B1, `(.L_x_7404) ;  /* 0x00000c5000017945 */ /* 0x000fe20003800200 */
[----:B------:R-:W-:Y:S02]  /*5ff0*/  LOP3.LUT R8, R154, 0x20, R115, 0xf8, !PT ;  /* 0x000000209a087812 */ /* 0x000fe400078ef873 */
[----:B------:R-:W-:Y:S02]  /*6000*/  LOP3.LUT R4, R153, 0x8, RZ, 0xc0, !PT ;  /* 0x0000000899047812 */ /* 0x000fe400078ec0ff */
[----:B------:R-:W-:Y:S02]  /*6010*/  IADD3 R10, P1, PT, R7, R170, RZ ;  /* 0x000000aa070a7210 */ /* 0x000fe40007f3e0ff */
[----:B------:R-:W-:-:S02]  /*6020*/  SHF.L.U64.HI R6, R160, 0x6, R161 ;  /* 0x00000006a0067819 */ /* 0x000fc400000102a1 */
[--C-:B------:R-:W-:Y:S01]  /*6030*/  LOP3.LUT R5, R8, 0x100, R115.reuse, 0xf8, !PT ;  /* 0x0000010008057812 */ /* 0x100fe200078ef873 */
[----:B------:R-:W-:Y:S01]  /*6040*/  @P0 STS.128 [R85+0x3000], RZ ;  /* 0x003000ff55000388 */ /* 0x000fe20000000c00 */
[----:B------:R-:W-:Y:S01]  /*6050*/  LOP3.LUT R4, R4, 0xc0, R115, 0xf8, !PT ;  /* 0x000000c004047812 */ /* 0x000fe200078ef873 */
[----:B------:R-:W-:Y:S01]  /*6060*/  IMAD.X R11, R6, 0x1, R171, P1 ;  /* 0x00000001060b7824 */ /* 0x000fe200008e06ab */
[----:B------:R-:W-:Y:S01]  /*6070*/  @!P0 IADD3 R16, P3, PT, R10, R7, RZ ;  /* 0x000000070a108210 */ /* 0x000fe20007f7e0ff */
[----:B------:R-:W-:Y:S01]  /*6080*/  @!PT LDS RZ, [RZ] ;  /* 0x00000000fffff984 */ /* 0x000fe20000000800 */
[----:B------:R-:W-:Y:S01]  /*6090*/  @!PT LDS RZ, [RZ] ;  /* 0x00000000fffff984 */ /* 0x000fe20000000800 */
[----:B------:R-:W-:Y:S01]  /*60a0*/  @!PT LDS RZ, [RZ] ;  /* 0x00000000fffff984 */ /* 0x000fe20000000800 */
[----:B------:R-:W-:Y:S01]  /*60b0*/  @!P0 LDGSTS.E.BYPASS.LTC128B.128 [R85+0x3000], desc[UR4][R170.64] ;  /* 0x03000000aa558fae */ /* 0x000fe2000b981a04 */
[C---:B------:R-:W-:Y:S02]  /*60c0*/  @!P0 LEA R8, P1, R160.reuse, R10, 0x7 ;  /* 0x0000000aa0088211 */ /* 0x040fe400078238ff */
[----:B------:R-:W-:Y:S01]  /*60d0*/  LOP3.LUT R4, R5, R4, R114, 0xf6, !PT ;  /* 0x0000000405047212 */ /* 0x000fe200078ef672 */
[----:B------:R-:W-:Y:S01]  /*60e0*/  @!P0 IMAD.X R17, R11, 0x1, R6, P3 ;  /* 0x000000010b118824 */ /* 0x000fe200018e0606 */
[----:B------:R-:W-:Y:S01]  /*60f0*/  @P0 STS.128 [R85+0x3800], RZ ;  /* 0x003800ff55000388 */ /* 0x000fe20000000c00 */
[----:B------:R-:W-:-:S02]  /*6100*/  @!P0 LEA.HI.X R9, R160, R11, R161, 0x7, P1 ;  /* 0x0000000ba0098211 */ /* 0x000fc400008f3ca1 */
[----:B------:R-:W-:Y:S01]  /*6110*/  IMAD R155, R4, 0x2, R155 ;  /* 0x00000002049b7824 */ /* 0x000fe200078e029b */
[----:B------:R-:W-:Y:S01]  /*6120*/  @!PT LDS RZ, [RZ] ;  /* 0x00000000fffff984 */ /* 0x000fe20000000800 */
[----:B------:R-:W-:Y:S01]  /*6130*/  @!PT LDS RZ, [RZ] ;  /* 0x00000000fffff984 */ /* 0x000fe20000000800 */
[----:B------:R-:W-:Y:S01]  /*6140*/  @!PT LDS RZ, [RZ] ;  /* 0x00000000fffff984 */ /* 0x000fe20000000800 */
[----:B------:R-:W-:Y:S01]  /*6150*/  @!P0 LDGSTS.E.BYPASS.LTC128B.128 [R85+0x3800], desc[UR4][R10.64] ;  /* 0x038000000a558fae */ /* 0x000fe2000b981a04 */
[----:B------:R-:W-:Y:S02]  /*6160*/  ISETP.GT.AND P1, PT, R46, R167, PT ;  /* 0x000000a72e00720c */ /* 0x000fe40003f24270 */
[----:B------:R-:W-:Y:S01]  /*6170*/  IMAD.IADD R124, R155, 0x1, R112 ;  /* 0x000000019b7c7824 */ /* 0x000fe200078e0270 */
        /* <DEDUP_REMOVED lines=14> */
[----:B------:R-:W1:Y:S04]  /*6260*/  LDSM.16.M88.4 R36, [R113+0x1c00] ;  /* 0x001c00007124783b */ /* 0x000e680000000200 */
[----:B------:R-:W2:Y:S04]  /*6270*/  LDSM.16.M88.4 R28, [R113+0x2000] ;  /* 0x00200000711c783b */ /* 0x000ea80000000200 */
[----:B------:R-:W2:Y:S04]  /*6280*/  LDSM.16.M88.4 R20, [R113+0x2400] ;  /* 0x002400007114783b */ /* 0x000ea80000000200 */
[----:B------:R-:W2:Y:S04]  /*6290*/  LDSM.16.M88.4 R12, [R113+0x2800] ;  /* 0x00280000710c783b */ /* 0x000ea80000000200 */
[----:B------:R-:W2:Y:S04]  /*62a0*/  LDSM.16.M88.4 R92, [R113+0x2c00] ;  /* 0x002c0000715c783b */ /* 0x000ea80000000200 */
[----:B------:R-:W-:Y:S04]  /*62b0*/  LDSM.16.M88.4 R124, [R124] ;  /* 0x000000007c7c783b */ /* 0x000fe80000000200 */
[----:B------:R-:W2:Y:S01]  /*62c0*/  LDSM.16.M88.4 R120, [R128+0x1000] ;  /* 0x001000008078783b */ /* 0x000ea20000000200 */
        /* <DEDUP_REMOVED lines=9> */
[C---:B-1----:R-:W-:Y:S03]  /*6360*/  HMMA.16816.F32 R40, R4.reuse, R36, RZ ;  /* 0x000000240428723c */ /* 0x042fe600000018ff */
[----:B------:R-:W0:Y:S05]  /*6370*/  LDGDEPBAR ;  /* 0x00000000000079af */ /* 0x000e2a0000000000 */
        /* <DEDUP_REMOVED lines=30> */
[----:B------:R-:W-:Y:S06]  /*6560*/  BAR.SYNC.DEFER_BLOCKING 0x0 ;  /* 0x0000000000007b1d */ /* 0x000fec0000010000 */
[----:B------:R-:W-:-:S13]  /*6570*/  @!P1 BRA `(.L_x_7405) ;  /* 0x0000000400ac9947 */ /* 0x000fda0003800000 */
[----:B------:R-:W-:Y:S04]  /*6580*/  BSSY.RECONVERGENT B0, `(.L_x_7406) ;  /* 0x0000048000007945 */ /* 0x000fe80003800200 */
[----:B------:R-:W-:Y:S05]  /*6590*/  @!P6 BRA `(.L_x_7407) ;  /* 0x0000000000f8e947 */ /* 0x000fea0003800000 */
[----:B------:R-:W2:Y:S01]  /*65a0*/  LD.E R99, desc[UR4][R2.64+0x170] ;  /* 0x0001700402637980 */ /* 0x000ea2000c101900 */
[C---:B------:R-:W-:Y:S02]  /*65b0*/  LEA R97, R84.reuse, 0xfffffe80, 0x7 ;  /* 0xfffffe8054617811 */ /* 0x040fe400078e38ff */
[----:B------:R-:W-:Y:S02]  /*65c0*/  LEA R92, R84, 0xffffff00, 0x7 ;  /* 0xffffff00545c7811 */ /* 0x000fe400078e38ff */
[----:B------:R-:W-:Y:S02]  /*65d0*/  IABS R93, R97 ;  /* 0x00000061005d7213 */ /* 0x000fe40000000000 */
[----:B------:R-:W-:Y:S02]  /*65e0*/  IABS R45, R92 ;  /* 0x0000005c002d7213 */ /* 0x000fe40000000000 */
[-C--:B--2---:R-:W-:Y:S02]  /*65f0*/  IABS R95, R99.reuse ;  /* 0x00000063005f7213 */ /* 0x084fe40000000000 */
[----:B------:R-:W-:-:S02]  /*6600*/  IABS R94, R99 ;  /* 0x00000063005e7213 */ /* 0x000fc40000000000 */
[----:B------:R-:W1:Y:S01]  /*6610*/  I2F.RP R96, R95 ;  /* 0x0000005f00607306 */ /* 0x000e620000209400 */
[-C--:B------:R-:W-:Y:S02]  /*6620*/  LOP3.LUT R97, R97, R99.reuse, RZ, 0x3c, !PT ;  /* 0x0000006361617212 */ /* 0x080fe400078e3cff */
[----:B------:R-:W-:Y:S01]  /*6630*/  IMAD.MOV R94, RZ, RZ, -R94 ;  /* 0x000000ffff5e7224 */ /* 0x000fe200078e0a5e */
[----:B------:R-:W-:-:S04]  /*6640*/  LOP3.LUT R92, R92, R99, RZ, 0x3c, !PT ;  /* 0x000000635c5c7212 */ /* 0x000fc800078e3cff */
[----:B------:R-:W-:Y:S01]  /*6650*/  ISETP.GE.AND P4, PT, R92, RZ, PT ;  /* 0x000000ff5c00720c */ /* 0x000fe20003f86270 */
        /* <DEDUP_REMOVED lines=50> */
.L_x_7407:
        /* <DEDUP_REMOVED lines=8> */
.L_x_7408:
[----:B------:R-:W-:Y:S05]  /*6a00*/  BSYNC.RECONVERGENT B0 ;  /* 0x0000000000007941 */ /* 0x000fea0003800200 */
.L_x_7406:
        /* <DEDUP_REMOVED lines=25> */
[C---:B------:R-:W-:Y:S02]  /*6ba0*/  LEA R92, P0, R158.reuse, R45, 0x7 ;  /* 0x0000002d9e5c7211 */ /* 0x040fe400078038ff */
[----:B------:R-:W-:-:S04]  /*6bb0*/  LEA.HI.X R45, R158, R169, R159, 0x6, P1 ;  /* 0x000000a99e2d7211 */ /* 0x000fc800008f349f */
[----:B------:R-:W-:-:S05]  /*6bc0*/  LEA.HI.X R93, R158, R45, R159, 0x7, P0 ;  /* 0x0000002d9e5d7211 */ /* 0x000fca00000f3c9f */
[----:B------:R-:W-:Y:S01]  /*6bd0*/  @!PT LDS RZ, [RZ] ;  /* 0x00000000fffff984 */ /* 0x000fe20000000800 */
[----:B------:R-:W-:Y:S01]  /*6be0*/  @!PT LDS RZ, [RZ] ;  /* 0x00000000fffff984 */ /* 0x000fe20000000800 */
[----:B------:R-:W-:Y:S01]  /*6bf0*/  @!PT LDS RZ, [RZ] ;  /* 0x00000000fffff984 */ /* 0x000fe20000000800 */
[----:B------:R2:W-:Y:S02]  /*6c00*/  LDGSTS.E.BYPASS.LTC128B.128 [R85+0x2800], desc[UR4][R92.64] ;  /* 0x028000005c557fae */ /* 0x0005e4000b981a04 */
.L_x_7410:
[----:B------:R-:W-:Y:S05]  /*6c10*/  BSYNC.RECONVERGENT B0 ;  /* 0x0000000000007941 */ /* 0x000fea0003800200 */
.L_x_7409:
[----:B------:R-:W0:Y:S02]  /*6c20*/  LDGDEPBAR ;  /* 0x00000000000079af */ /* 0x000e240000000000 */
.L_x_7405:
[----:B------:R-:W-:Y:S05]  /*6c30*/  BSYNC.RECONVERGENT B1 ;  /* 0x0000000000017941 */ /* 0x000fea0003800200 */
.L_x_7404:
[----:B------:R-:W-:-:S04]  /*6c40*/  IMAD R45, R84, 0x80, R129 ;  /* 0x00000080542d7824 */ /* 0x000fc800078e0281 */
[C---:B--2---:R-:W-:Y:S02]  /*6c50*/  VIADD R92, R45.reuse, 0xffffff00 ;  /* 0xffffff002d5c7836 */ /* 0x044fe40000000000 */
[C---:B-1----:R-:W-:Y:S02]  /*6c60*/  VIADD R85, R45.reuse, 0xffffff01 ;  /* 0xffffff012d557836 */ /* 0x042fe40000000000 */
[C---:B------:R-:W-:Y:S01]  /*6c70*/  VIADD R132, R45.reuse, 0xffffff08 ;  /* 0xffffff082d847836 */ /* 0x040fe20000000000 */
[C---:B------:R-:W-:Y:S01]  /*6c80*/  ISETP.GE.AND P0, PT, R92.reuse, R166, PT ;  /* 0x000000a65c00720c */ /* 0x040fe20003f06270 */
[C---:B------:R-:W-:Y:S01]  /*6c90*/  VIADD R131, R45.reuse, 0xffffff09 ;  /* 0xffffff092d837836 */ /* 0x040fe20000000000 */
[C---:B------:R-:W-:Y:S01]  /*6ca0*/  ISETP.GE.AND P6, PT, R92.reuse, R165, PT ;  /* 0x000000a55c00720c */ /* 0x040fe20003fc6270 */
[C---:B------:R-:W-:Y:S01]  /*6cb0*/  VIADD R130, R45.reuse, 0xffffff10 ;  /* 0xffffff102d827836 */ /* 0x040fe20000000000 */
[----:B------:R-:W-:Y:S01]  /*6cc0*/  ISETP.GE.AND P3, PT, R92, R164, PT ;  /* 0x000000a45c00720c */ /* 0x000fe20003f66270 */
[C---:B------:R-:W-:Y:S01]  /*6cd0*/  VIADD R128, R45.reuse, 0xffffff11 ;  /* 0xffffff112d807836 */ /* 0x040fe20000000000 */
[----:B------:R-:W-:Y:S01]  /*6ce0*/  FSEL R88, R88, -INF , P0 ;  /* 0xff80000058587808 */ /* 0x000fe20000000000 */
[C---:B------:R-:W-:Y:S01]  /*6cf0*/  VIADD R126, R45.reuse, 0xffffff18 ;  /* 0xffffff182d7e7836 */ /* 0x040fe20000000000 */
[----:B------:R-:W-:Y:S01]  /*6d00*/  ISETP.GE.AND P4, PT, R92, R163, PT ;  /* 0x000000a35c00720c */ /* 0x000fe20003f86270 */
[C---:B------:R-:W-:Y:S01]  /*6d10*/  VIADD R125, R45.reuse, 0xffffff19 ;  /* 0xffffff192d7d7836 */ /* 0x040fe20000000000 */
[----:B------:R-:W-:Y:S01]  /*6d20*/  FSEL R111, R88, -INF , !P6 ;  /* 0xff800000586f7808 */ /* 0x000fe20007000000 */
        /* <DEDUP_REMOVED lines=11> */
[-C--:B------:R-:W-:Y:S01]  /*6de0*/  ISETP.GE.AND P1, PT, R131, R166.reuse, PT ;  /* 0x000000a68300720c */ /* 0x080fe20003f26270 */
[----:B------:R-:W-:Y:S01]  /*6df0*/  VIADD R114, R45, 0xffffff38 ;  /* 0xffffff382d727836 */ /* 0x000fe20000000000 */
[----:B------:R-:W-:Y:S01]  /*6e00*/  FSEL R105, R105, -INF , !P4 ;  /* 0xff80000069697808 */ /* 0x000fe20006000000 */
        /* <DEDUP_REMOVED lines=30> */
[C---:B------:R-:W-:Y:S01]  /*6ff0*/  VIADD R88, R45.reuse, 0xffffff78 ;  /* 0xffffff782d587836 */ /* 0x040fe20000000000 */
[----:B------:R-:W-:Y:S01]  /*7000*/  FSEL R195, R60, -INF , !P4 ;  /* 0xff8000003cc37808 */ /* 0x000fe20006000000 */
[----:B------:R-:W-:Y:S01]  /*7010*/  VIADD R90, R45, 0xffffff79 ;  /* 0xffffff792d5a7836 */ /* 0x000fe20000000000 */
[----:B------:R-:W-:Y:S01]  /*7020*/  ISETP.GE.AND P4, PT, R126, R165, PT ;  /* 0x000000a57e00720c */ /* 0x000fe20003f86270 */
[----:B------:R-:W2:Y:S01]  /*7030*/  LD.E R45, desc[UR4][R2.64+0xdc] ;  /* 0x0000dc04022d7980 */ /* 0x000ea2000c101900 */
[----:B------:R-:W-:-:S02]  /*7040*/  FSEL R56, R56, -INF , P3 ;  /* 0xff80000038387808 */ /* 0x000fc40001800000 */
[----:B------:R-:W-:Y:S02]  /*7050*/  FSEL R193, R61, -INF , !P5 ;  /* 0xff8000003dc17808 */ /* 0x000fe40006800000 */
[----:B------:R-:W-:Y:S02]  /*7060*/  ISETP.GE.AND P5, PT, R125, R165, PT ;  /* 0x000000a57d00720c */ /* 0x000fe40003fa6270 */
[-C--:B------:R-:W-:Y:S02]  /*7070*/  ISETP.GE.AND P3, PT, R124, R166.reuse, PT ;  /* 0x000000a67c00720c */ /* 0x080fe40003f66270 */
[----:B------:R-:W-:Y:S02]  /*7080*/  FSEL R57, R57, -INF , P1 ;  /* 0xff80000039397808 */ /* 0x000fe40000800000 */
[----:B------:R-:W-:Y:S02]  /*7090*/  ISETP.GE.AND P1, PT, R123, R166, PT ;  /* 0x000000a67b00720c */ /* 0x000fe40003f26270 */
[----:B------:R-:W-:-:S02]  /*70a0*/  FSEL R191, R56, -INF , !P4 ;  /* 0xff80000038bf7808 */ /* 0x000fc40006000000 */
[-C--:B------:R-:W-:Y:S02]  /*70b0*/  ISETP.GE.AND P4, PT, R124, R165.reuse, PT ;  /* 0x000000a57c00720c */ /* 0x080fe40003f86270 */
[----:B------:R-:W-:Y:S02]  /*70c0*/  FSEL R187, R57, -INF , !P5 ;  /* 0xff80000039bb7808 */ /* 0x000fe40006800000 */
[----:B------:R-:W-:Y:S02]  /*70d0*/  FSEL R52, R52, -INF , P3 ;  /* 0xff80000034347808 */ /* 0x000fe40001800000 */
[----:B------:R-:W-:Y:S02]  /*70e0*/  ISETP.GE.AND P5, PT, R123, R165, PT ;  /* 0x000000a57b00720c */ /* 0x000fe40003fa6270 */
[----:B------:R-:W-:Y:S02]  /*70f0*/  ISETP.GE.AND P3, PT, R122, R166, PT ;  /* 0x000000a67a00720c */ /* 0x000fe40003f66270 */
[----:B------:R-:W-:-:S02]  /*7100*/  FSEL R53, R53, -INF , P1 ;  /* 0xff80000035357808 */ /* 0x000fc40000800000 */
[----:B------:R-:W-:Y:S02]  /*7110*/  ISETP.GE.AND P1, PT, R120, R166, PT ;  /* 0x000000a67800720c */ /* 0x000fe40003f26270 */
[----:B------:R-:W-:Y:S02]  /*7120*/  FSEL R189, R52, -INF , !P4 ;  /* 0xff80000034bd7808 */ /* 0x000fe40006000000 */
[-C--:B------:R-:W-:Y:S02]  /*7130*/  ISETP.GE.AND P4, PT, R122, R165.reuse, PT ;  /* 0x000000a57a00720c */ /* 0x080fe40003f86270 */
        /* <DEDUP_REMOVED lines=46> */
[C---:B------:R-:W-:Y:S02]  /*7420*/  ISETP.GE.AND P0, PT, R85.reuse, R164, PT ;  /* 0x000000a45500720c */ /* 0x040fe40003f06270 */
        /* <DEDUP_REMOVED lines=32> */
[----:B------:R-:W-:Y:S02]  /*7630*/  FSEL R40, R8, -INF , !P4 ;  /* 0xff80000008287808 */ /* 0x000fe40006000000 */
[----:B------:R-:W-:-:S02]  /*7640*/  ISETP.GE.AND P4, PT, R88, R165, PT ;  /* 0x000000a55800720c */ /* 0x000fc40003f86270 */
[----:B------:R-:W-:Y:S02]  /*7650*/  ISETP.GE.AND P1, PT, R90, R166, PT ;  /* 0x000000a65a00720c */ /* 0x000fe40003f26270 */
[----:B------:R-:W-:Y:S02]  /*7660*/  FSEL R4, R4, -INF , P3 ;  /* 0xff80000004047808 */ /* 0x000fe40001800000 */
[----:B------:R-:W-:Y:S02]  /*7670*/  FSEL R41, R9, -INF , !P5 ;  /* 0xff80000009297808 */ /* 0x000fe40006800000 */
[----:B------:R-:W-:Y:S02]  /*7680*/  ISETP.GE.AND P5, PT, R132, R164, PT ;  /* 0x000000a48400720c */ /* 0x000fe40003fa6270 */
[----:B------:R-:W-:Y:S02]  /*7690*/  ISETP.GE.AND P3, PT, R90, R165, PT ;  /* 0x000000a55a00720c */ /* 0x000fe40003f66270 */
[----:B------:R-:W-:-:S02]  /*76a0*/  FSEL R5, R5, -INF , P1 ;  /* 0xff80000005057808 */ /* 0x000fc40000800000 */
[----:B------:R-:W-:Y:S02]  /*76b0*/  FSEL R49, R4, -INF , !P4 ;  /* 0xff80000004317808 */ /* 0x000fe40006000000 */
[----:B------:R-:W-:Y:S02]  /*76c0*/  ISETP.GE.AND P4, PT, R132, R163, PT ;  /* 0x000000a38400720c */ /* 0x000fe40003f86270 */
[----:B------:R-:W-:Y:S02]  /*76d0*/  ISETP.GE.AND P1, PT, R131, R164, PT ;  /* 0x000000a48300720c */ /* 0x000fe40003f26270 */
[----:B------:R-:W-:Y:S02]  /*76e0*/  FSEL R9, R66, -INF , P5 ;  /* 0xff80000042097808 */ /* 0x000fe40002800000 */
[----:B------:R-:W-:Y:S02]  /*76f0*/  FMNMX3.FTZ R4, R47, R111, R64, !PT ;  /* 0x0000006f2f047276 */ /* 0x000fe40007810040 */
[----:B------:R-:W-:-:S02]  /*7700*/  FSEL R48, R5, -INF , !P3 ;  /* 0xff80000005307808 */ /* 0x000fc40005800000 */
[----:B------:R-:W-:Y:S02]  /*7710*/  FSEL R13, R91, -INF , P0 ;  /* 0xff8000005b0d7808 */ /* 0x000fe40000000000 */
[----:B------:R-:W-:Y:S02]  /*7720*/  ISETP.GE.AND P3, PT, R131, R163, PT ;  /* 0x000000a38300720c */ /* 0x000fe40003f66270 */
[-C--:B------:R-:W-:Y:S02]  /*7730*/  ISETP.GE.AND P0, PT, R130, R164.reuse, PT ;  /* 0x000000a48200720c */ /* 0x080fe40003f06270 */
[----:B------:R-:W-:Y:S02]  /*7740*/  FSEL R5, R67, -INF , P1 ;  /* 0xff80000043057808 */ /* 0x000fe40000800000 */
[----:B------:R-:W-:Y:S02]  /*7750*/  FSEL R9, R9, -INF , !P4 ;  /* 0xff80000009097808 */ /* 0x000fe40006000000 */
[----:B------:R-:W-:-:S02]  /*7760*/  ISETP.GE.AND P4, PT, R126, R164, PT ;  /* 0x000000a47e00720c */ /* 0x000fc40003f86270 */
[----:B------:R-:W-:Y:S02]  /*7770*/  FMNMX3.FTZ R4, R4, R197, R101, !PT ;  /* 0x000000c504047276 */ /* 0x000fe40007810065 */
[----:B------:R-:W-:Y:S02]  /*7780*/  FSEL R13, R13, -INF , !P6 ;  /* 0xff8000000d0d7808 */ /* 0x000fe40007000000 */
[----:B------:R-:W-:Y:S02]  /*7790*/  ISETP.GE.AND P1, PT, R128, R164, PT ;  /* 0x000000a48000720c */ /* 0x000fe40003f26270 */
[----:B------:R-:W-:Y:S02]  /*77a0*/  ISETP.GE.AND P5, PT, R130, R163, PT ;  /* 0x000000a38200720c */ /* 0x000fe40003fa6270 */
[----:B------:R-:W-:Y:S02]  /*77b0*/  FSEL R21, R62, -INF , P0 ;  /* 0xff8000003e157808 */ /* 0x000fe40000000000 */
[----:B------:R-:W-:-:S02]  /*77c0*/  FSEL R5, R5, -INF , !P3 ;  /* 0xff80000005057808 */ /* 0x000fc40005800000 */
[----:B------:R-:W-:Y:S02]  /*77d0*/  ISETP.GE.AND P3, PT, R126, R163, PT ;  /* 0x000000a37e00720c */ /* 0x000fe40003f66270 */
[----:B------:R-:W-:Y:S02]  /*77e0*/  ISETP.GE.AND P0, PT, R125, R164, PT ;  /* 0x000000a47d00720c */ /* 0x000fe40003f06270 */
[----:B------:R-:W-:Y:S02]  /*77f0*/  FSEL R25, R58, -INF , P4 ;  /* 0xff8000003a197808 */ /* 0x000fe40002000000 */
[----:B------:R-:W-:Y:S02]  /*7800*/  FMNMX3.FTZ R8, R4, R195, R193, !PT ;  /* 0x000000c304087276 */ /* 0x000fe400078100c1 */
[----:B------:R-:W-:Y:S02]  /*7810*/  ISETP.GE.AND P6, PT, R128, R163, PT ;  /* 0x000000a38000720c */ /* 0x000fe40003fc6270 */
[----:B------:R-:W-:-:S02]  /*7820*/  FSEL R29, R63, -INF , P1 ;  /* 0xff8000003f1d7808 */ /* 0x000fc40000800000 */
[----:B------:R-:W-:Y:S02]  /*7830*/  FMNMX3.FTZ R4, R0, R105, R13, !PT ;  /* 0x0000006900047276 */ /* 0x000fe4000781000d */
[----:B------:R-:W-:Y:S02]  /*7840*/  FSEL R21, R21, -INF , !P5 ;  /* 0xff80000015157808 */ /* 0x000fe40006800000 */
[----:B------:R-:W-:Y:S02]  /*7850*/  ISETP.GE.AND P5, PT, R125, R163, PT ;  /* 0x000000a37d00720c */ /* 0x000fe40003fa6270 */
[----:B------:R-:W-:Y:S02]  /*7860*/  ISETP.GE.AND P1, PT, R124, R164, PT ;  /* 0x000000a47c00720c */ /* 0x000fe40003f26270 */
[----:B------:R-:W-:Y:S02]  /*7870*/  FSEL R33, R59, -INF , P0 ;  /* 0xff8000003b217808 */ /* 0x000fe40000000000 */
[----:B------:R-:W-:-:S02]  /*7880*/  FSEL R25, R25, -INF , !P3 ;  /* 0xff80000019197808 */ /* 0x000fc40005800000 */
[-C--:B------:R-:W-:Y:S02]  /*7890*/  ISETP.GE.AND P3, PT, R122, R164.reuse, PT ;  /* 0x000000a47a00720c */ /* 0x080fe40003f66270 */
[----:B------:R-:W-:Y:S02]  /*78a0*/  FSEL R29, R29, -INF , !P6 ;  /* 0xff8000001d1d7808 */ /* 0x000fe40007000000 */
[----:B------:R-:W-:Y:S02]  /*78b0*/  ISETP.GE.AND P0, PT, R123, R164, PT ;  /* 0x000000a47b00720c */ /* 0x000fe40003f06270 */
[----:B------:R-:W-:Y:S02]  /*78c0*/  FMNMX3.FTZ R4, R4, R9, R5, !PT ;  /* 0x0000000904047276 */ /* 0x000fe40007810005 */
[----:B------:R-:W-:Y:S02]  /*78d0*/  ISETP.GE.AND P4, PT, R124, R163, PT ;  /* 0x000000a37c00720c */ /* 0x000fe40003f86270 */
[----:B------:R-:W-:-:S02]  /*78e0*/  FSEL R54, R54, -INF , P1 ;  /* 0xff80000036367808 */ /* 0x000fc40000800000 */
[----:B------:R-:W-:Y:S02]  /*78f0*/  FSEL R33, R33, -INF , !P5 ;  /* 0xff80000021217808 */ /* 0x000fe40006800000 */
[-C--:B------:R-:W-:Y:S02]  /*7900*/  ISETP.GE.AND P5, PT, R122, R163.reuse, PT ;  /* 0x000000a37a00720c */ /* 0x080fe40003fa6270 */
[----:B------:R-:W-:Y:S02]  /*7910*/  ISETP.GE.AND P1, PT, R120, R164, PT ;  /* 0x000000a47800720c */ /* 0x000fe40003f26270 */
[----:B------:R-:W-:Y:S02]  /*7920*/  FSEL R37, R50, -INF , P3 ;  /* 0xff80000032257808 */ /* 0x000fe40001800000 */
        /* <DEDUP_REMOVED lines=8> */
[----:B------:R-:W-:Y:S02]  /*79b0*/  FSEL R149, R55, -INF , !P6 ;  /* 0xff80000037957808 */ /* 0x000fe40007000000 */
[-C--:B------:R-:W-:Y:S02]  /*79c0*/  ISETP.GE.AND P1, PT, R116, R164.reuse, PT ;  /* 0x000000a47400720c */ /* 0x080fe40003f26270 */
[----:B------:R-:W-:Y:S02]  /*79d0*/  ISETP.GE.AND P5, PT, R114, R164, PT ;  /* 0x000000a47200720c */ /* 0x000fe40003fa6270 */
[----:B------:R-:W-:Y:S02]  /*79e0*/  FMNMX3.FTZ R4, R4, R25, R33, !PT ;  /* 0x0000001904047276 */ /* 0x000fe40007810021 */
[----:B------:R-:W-:Y:S02]  /*79f0*/  FSEL R42, R42, -INF , P0 ;  /* 0xff8000002a2a7808 */ /* 0x000fe40000000000 */
[----:B------:R-:W-:-:S02]  /*7a00*/  ISETP.GE.AND P3, PT, R118, R163, PT ;  /* 0x000000a37600720c */ /* 0x000fc40003f66270 */
[----:B------:R-:W-:Y:S02]  /*7a10*/  FSEL R145, R51, -INF , !P4 ;  /* 0xff80000033917808 */ /* 0x000fe40006000000 */
[----:B------:R-:W-:Y:S02]  /*7a20*/  ISETP.GE.AND P0, PT, R112, R164, PT ;  /* 0x000000a47000720c */ /* 0x000fe40003f06270 */
[-C--:B------:R-:W-:Y:S02]  /*7a30*/  ISETP.GE.AND P6, PT, R116, R163.reuse, PT ;  /* 0x000000a37400720c */ /* 0x080fe40003fc6270 */
[----:B------:R-:W-:Y:S02]  /*7a40*/  ISETP.GE.AND P4, PT, R114, R163, PT ;  /* 0x000000a37200720c */ /* 0x000fe40003f86270 */
[----:B------:R-:W-:Y:S02]  /*7a50*/  FSEL R43, R43, -INF , P1 ;  /* 0xff8000002b2b7808 */ /* 0x000fe40000800000 */
[----:B------:R-:W-:-:S02]  /*7a60*/  FSEL R38, R38, -INF , P5 ;  /* 0xff80000026267808 */ /* 0x000fc40002800000 */
[----:B------:R-:W-:Y:S02]  /*7a70*/  FMNMX3.FTZ R4, R4, R147, R149, !PT ;  /* 0x0000009304047276 */ /* 0x000fe40007810095 */
[----:B------:R-:W-:Y:S02]  /*7a80*/  ISETP.GE.AND P1, PT, R110, R164, PT ;  /* 0x000000a46e00720c */ /* 0x000fe40003f26270 */
[----:B------:R-:W-:Y:S02]  /*7a90*/  FMNMX3.FTZ R8, R8, R191, R187, !PT ;  /* 0x000000bf08087276 */ /* 0x000fe400078100bb */
[----:B------:R-:W-:Y:S02]  /*7aa0*/  FSEL R141, R42, -INF , !P3 ;  /* 0xff8000002a8d7808 */ /* 0x000fe40005800000 */
[----:B------:R-:W-:Y:S02]  /*7ab0*/  FSEL R39, R39, -INF , P0 ;  /* 0xff80000027277808 */ /* 0x000fe40000000000 */
[----:B------:R-:W-:-:S02]  /*7ac0*/  ISETP.GE.AND P3, PT, R112, R163, PT ;  /* 0x000000a37000720c */ /* 0x000fc40003f66270 */
[----:B------:R-:W-:Y:S02]  /*7ad0*/  FSEL R139, R43, -INF , !P6 ;  /* 0xff8000002b8b7808 */ /* 0x000fe40007000000 */
[-C--:B------:R-:W-:Y:S02]  /*7ae0*/  ISETP.GE.AND P0, PT, R108, R164.reuse, PT ;  /* 0x000000a46c00720c */ /* 0x080fe40003f06270 */
[----:B------:R-:W-:Y:S02]  /*7af0*/  FSEL R137, R38, -INF , !P4 ;  /* 0xff80000026897808 */ /* 0x000fe40006000000 */
[----:B------:R-:W-:Y:S02]  /*7b00*/  FMNMX3.FTZ R4, R4, R37, R145, !PT ;  /* 0x0000002504047276 */ /* 0x000fe40007810091 */
[----:B------:R-:W-:Y:S02]  /*7b10*/  ISETP.GE.AND P4, PT, R107, R164, PT ;  /* 0x000000a46b00720c */ /* 0x000fe40003f86270 */
[----:B------:R-:W-:-:S02]  /*7b20*/  FSEL R34, R34, -INF , P1 ;  /* 0xff80000022227808 */ /* 0x000fc40000800000 */
[----:B------:R-:W-:Y:S02]  /*7b30*/  FMNMX3.FTZ R8, R8, R189, R157, !PT ;  /* 0x000000bd08087276 */ /* 0x000fe4000781009d */
[-C--:B------:R-:W-:Y:S02]  /*7b40*/  ISETP.GE.AND P5, PT, R110, R163.reuse, PT ;  /* 0x000000a36e00720c */ /* 0x080fe40003fa6270 */
[----:B------:R-:W-:Y:S02]  /*7b50*/  ISETP.GE.AND P1, PT, R106, R164, PT ;  /* 0x000000a46a00720c */ /* 0x000fe40003f26270 */
[----:B------:R-:W-:Y:S02]  /*7b60*/  ISETP.GE.AND P6, PT, R108, R163, PT ;  /* 0x000000a36c00720c */ /* 0x000fe40003fc6270 */
[----:B------:R-:W-:Y:S02]  /*7b70*/  FSEL R135, R39, -INF , !P3 ;  /* 0xff80000027877808 */ /* 0x000fe40005800000 */
        /* <DEDUP_REMOVED lines=8> */
[----:B------:R-:W-:Y:S02]  /*7c00*/  ISETP.GE.AND P5, PT, R106, R163, PT ;  /* 0x000000a36a00720c */ /* 0x000fe40003fa6270 */
[----:B------:R-:W-:Y:S02]  /*7c10*/  FSEL R125, R35, -INF , !P6 ;  /* 0xff800000237d7808 */ /* 0x000fe40007000000 */
[----:B------:R-:W-:Y:S02]  /*7c20*/  ISETP.GE.AND P1, PT, R102, R164, PT ;  /* 0x000000a46600720c */ /* 0x000fe40003f26270 */
[----:B------:R-:W-:Y:S02]  /*7c30*/  FMNMX3.FTZ R4, R4, R137, R135, !PT ;  /* 0x0000008904047276 */ /* 0x000fe40007810087 */
[----:B------:R-:W-:-:S02]  /*7c40*/  FSEL R123, R30, -INF , !P3 ;  /* 0xff8000001e7b7808 */ /* 0x000fc40005800000 */
[----:B------:R-:W-:Y:S02]  /*7c50*/  ISETP.GE.AND P3, PT, R99, R164, PT ;  /* 0x000000a46300720c */ /* 0x000fe40003f66270 */
[----:B------:R-:W-:Y:S02]  /*7c60*/  FMNMX3.FTZ R8, R8, R121, R127, !PT ;  /* 0x0000007908087276 */ /* 0x000fe4000781007f */
[-C--:B------:R-:W-:Y:S02]  /*7c70*/  ISETP.GE.AND P4, PT, R104, R163.reuse, PT ;  /* 0x000000a36800720c */ /* 0x080fe40003f86270 */
[----:B------:R-:W-:Y:S02]  /*7c80*/  FSEL R26, R26, -INF , P0 ;  /* 0xff8000001a1a7808 */ /* 0x000fe40000000000 */
[----:B------:R-:W-:Y:S02]  /*7c90*/  ISETP.GE.AND P6, PT, R102, R163, PT ;  /* 0x000000a36600720c */ /* 0x000fe40003fc6270 */
[----:B------:R-:W-:-:S02]  /*7ca0*/  FSEL R131, R31, -INF , !P5 ;  /* 0xff8000001f837808 */ /* 0x000fc40006800000 */
[----:B------:R-:W-:Y:S02]  /*7cb0*/  ISETP.GE.AND P0, PT, R100, R164, PT ;  /* 0x000000a46400720c */ /* 0x000fe40003f06270 */
[----:B------:R-:W-:Y:S02]  /*7cc0*/  FSEL R27, R27, -INF , P1 ;  /* 0xff8000001b1b7808 */ /* 0x000fe40000800000 */
[----:B------:R-:W-:Y:S02]  /*7cd0*/  FMNMX3.FTZ R4, R4, R133, R125, !PT ;  /* 0x0000008504047276 */ /* 0x000fe4000781007d */
[----:B------:R-:W-:Y:S02]  /*7ce0*/  ISETP.GE.AND P5, PT, R99, R163, PT ;  /* 0x000000a36300720c */ /* 0x000fe40003fa6270 */
[----:B------:R-:W-:Y:S02]  /*7cf0*/  FSEL R22, R22, -INF , P3 ;  /* 0xff80000016167808 */ /* 0x000fe40001800000 */
[----:B------:R-:W-:-:S02]  /*7d00*/  FMNMX3.FTZ R8, R8, R117, R119, !PT ;  /* 0x0000007508087276 */ /* 0x000fc40007810077 */
[----:B------:R-:W-:Y:S02]  /*7d10*/  FSEL R99, R26, -INF , !P4 ;  /* 0xff8000001a637808 */ /* 0x000fe40006000000 */
[-C--:B------:R-:W-:Y:S02]  /*7d20*/  ISETP.GE.AND P1, PT, R95, R164.reuse, PT ;  /* 0x000000a45f00720c */ /* 0x080fe40003f26270 */
        /* <DEDUP_REMOVED lines=8> */
[----:B------:R-:W-:Y:S02]  /*7db0*/  FMNMX3.FTZ R8, R8, R113, R115, !PT ;  /* 0x0000007108087276 */ /* 0x000fe40007810073 */
[----:B------:R-:W-:-:S02]  /*7dc0*/  ISETP.GE.AND P5, PT, R97, R163, PT ;  /* 0x000000a36100720c */ /* 0x000fc40003fa6270 */
[----:B------:R-:W-:Y:S02]  /*7dd0*/  FSEL R18, R18, -INF , P1 ;  /* 0xff80000012127808 */ /* 0x000fe40000800000 */
[----:B------:R-:W-:Y:S02]  /*7de0*/  FSEL R97, R23, -INF , !P4 ;  /* 0xff80000017617808 */ /* 0x000fe40006000000 */
[----:B------:R-:W-:Y:S02]  /*7df0*/  ISETP.GE.AND P1, PT, R96, R164, PT ;  /* 0x000000a46000720c */ /* 0x000fe40003f26270 */
[----:B------:R-:W-:Y:S02]  /*7e00*/  FSEL R19, R19, -INF , P3 ;  /* 0xff80000013137808 */ /* 0x000fe40001800000 */
[----:B------:R-:W-:Y:S02]  /*7e10*/  FMNMX3.FTZ R4, R4, R99, R107, !PT ;  /* 0x0000006304047276 */ /* 0x000fe4000781006b */
[----:B------:R-:W-:-:S02]  /*7e20*/  FSEL R14, R14, -INF , P0 ;  /* 0xff8000000e0e7808 */ /* 0x000fc40000000000 */
[----:B------:R-:W-:Y:S02]  /*7e30*/  FMNMX3.FTZ R8, R8, R109, R103, !PT ;  /* 0x0000006d08087276 */ /* 0x000fe40007810067 */
[-C--:B------:R-:W-:Y:S02]  /*7e40*/  ISETP.GE.AND P4, PT, R98, R163.reuse, PT ;  /* 0x000000a36200720c */ /* 0x080fe40003f86270 */
[----:B------:R-:W-:Y:S02]  /*7e50*/  FSEL R59, R18, -INF , !P6 ;  /* 0xff800000123b7808 */ /* 0x000fe40007000000 */
[-C--:B------:R-:W-:Y:S02]  /*7e60*/  ISETP.GE.AND P0, PT, R92, R164.reuse, PT ;  /* 0x000000a45c00720c */ /* 0x080fe40003f06270 */
[----:B------:R-:W-:Y:S02]  /*7e70*/  ISETP.GE.AND P6, PT, R96, R163, PT ;  /* 0x000000a36000720c */ /* 0x000fe40003fc6270 */
[----:B------:R-:W-:-:S02]  /*7e80*/  ISETP.GE.AND P3, PT, R94, R164, PT ;  /* 0x000000a45e00720c */ /* 0x000fc40003f66270 */
[----:B------:R-:W-:Y:S02]  /*7e90*/  FSEL R63, R19, -INF , !P5 ;  /* 0xff800000133f7808 */ /* 0x000fe40006800000 */
[----:B------:R-:W-:Y:S02]  /*7ea0*/  FSEL R15, R15, -INF , P1 ;  /* 0xff8000000f0f7808 */ /* 0x000fe40000800000 */
[----:B------:R-:W-:Y:S02]  /*7eb0*/  FMNMX3.FTZ R4, R4, R95, R97, !PT ;  /* 0x0000005f04047276 */ /* 0x000fe40007810061 */
[----:B------:R-:W-:Y:S02]  /*7ec0*/  FMNMX3.FTZ R8, R8, R93, R85, !PT ;  /* 0x0000005d08087276 */ /* 0x000fe40007810055 */
        /* <DEDUP_REMOVED lines=8> */
[----:B------:R-:W-:Y:S02]  /*7f50*/  FMNMX3.FTZ R4, R4, R59, R63, !PT ;  /* 0x0000003b04047276 */ /* 0x000fe4000781003f */
[----:B------:R-:W-:Y:S02]  /*7f60*/  FMNMX3.FTZ R8, R8, R89, R65, !PT ;  /* 0x0000005908087276 */ /* 0x000fe40007810041 */
[----:B------:R-:W-:Y:S02]  /*7f70*/  FSEL R43, R6, -INF , P1 ;  /* 0xff800000062b7808 */ /* 0x000fe40000800000 */
[-C--:B------:R-:W-:Y:S02]  /*7f80*/  ISETP.GE.AND P3, PT, R88, R163.reuse, PT ;  /* 0x000000a35800720c */ /* 0x080fe40003f66270 */
        /* <DEDUP_REMOVED lines=9> */
[----:B------:R-:W-:Y:S02]  /*8020*/  FMNMX3.FTZ R8, R8, R57, R60, !PT ;  /* 0x0000003908087276 */ /* 0x000fe4000781003c */
[----:B------:R-:W-:Y:S02]  /*8030*/  FMNMX3.FTZ R4, R4, R43, R52, !PT ;  /* 0x0000002b04047276 */ /* 0x000fe40007810034 */
[----:B------:R-:W-:-:S03]  /*8040*/  FMNMX3.FTZ R6, R8, R40, R41, !PT ;  /* 0x0000002808067276 */ /* 0x000fc60007810029 */
[----:B------:R-:W1:Y:S01]  /*8050*/  SHFL.BFLY PT, R7, R4, 0x2, 0x1f ;  /* 0x0c401f0004077f89 */ /* 0x000e6200000e0000 */
[----:B------:R-:W-:-:S05]  /*8060*/  FMNMX3.FTZ R6, R6, R49, R48, !PT ;  /* 0x0000003106067276 */ /* 0x000fca0007810030 */
[----:B------:R-:W3:Y:S01]  /*8070*/  SHFL.BFLY PT, R11, R6, 0x2, 0x1f ;  /* 0x0c401f00060b7f89 */ /* 0x000ee200000e0000 */
[----:B------:R-:W4:Y:S01]  /*8080*/  S2R R155, SR_CgaCtaId ;  /* 0x00000000009b7919 */ /* 0x000f220000008800 */
[----:B-1----:R-:W-:-:S05]  /*8090*/  FMNMX.FTZ R7, R4, R7, !PT ;  /* 0x0000000704077209 */ /* 0x002fca0007810000 */
[----:B------:R-:W1:Y:S01]  /*80a0*/  SHFL.BFLY PT, R42, R7, 0x1, 0x1f ;  /* 0x0c201f00072a7f89 */ /* 0x000e6200000e0000 */
[----:B---3--:R-:W-:-:S05]  /*80b0*/  FMNMX.FTZ R11, R6, R11, !PT ;  /* 0x0000000b060b7209 */ /* 0x008fca0007810000 */
[----:B------:R-:W3:Y:S01]  /*80c0*/  SHFL.BFLY PT, R50, R11, 0x1, 0x1f ;  /* 0x0c201f000b327f89 */ /* 0x000ee200000e0000 */
[----:B----4-:R-:W-:-:S05]  /*80d0*/  LEA R155, R155, R86, 0x18 ;  /* 0x000000569b9b7211 */ /* 0x010fca00078ec0ff */
[----:B------:R-:W-:-:S05]  /*80e0*/  IMAD R44, R44, 0x2, R155 ;  /* 0x000000022c2c7824 */ /* 0x000fca00078e029b */
[----:B------:R-:W4:Y:S01]  /*80f0*/  LDSM.16.MT88.4 R16, [R44+0x3000] ;  /* 0x003000002c10783b */ /* 0x000f220000004200 */
[----:B-1----:R-:W-:-:S04]  /*8100*/  FMNMX.FTZ R42, R7, R42, !PT ;  /* 0x0000002a072a7209 */ /* 0x002fc80007810000 */
[----:B------:R-:W-:Y:S01]  /*8110*/  FSETP.NEU.FTZ.AND P0, PT, R42, -INF , PT ;  /* 0xff8000002a00780b */ /* 0x000fe20003f1d000 */
[----:B--2---:R-:W-:Y:S01]  /*8120*/  FMUL.FTZ R56, R45, R42 ;  /* 0x0000002a2d387220 */ /* 0x004fe20000410000 */
[----:B---3--:R-:W-:-:S04]  /*8130*/  FMNMX.FTZ R50, R11, R50, !PT ;  /* 0x000000320b327209 */ /* 0x008fc80007810000 */
[----:B------:R-:W-:Y:S02]  /*8140*/  FSETP.NEU.FTZ.AND P1, PT, R50, -INF , PT ;  /* 0xff8000003200780b */ /* 0x000fe40003f3d000 */
[----:B------:R-:W-:Y:S01]  /*8150*/  FSEL R56, R56, RZ, P0 ;  /* 0x000000ff38387208 */ /* 0x000fe20000000000 */
[----:B------:R-:W-:Y:S01]  /*8160*/  FMUL.FTZ R58, R45, R50 ;  /* 0x000000322d3a7220 */ /* 0x000fe20000410000 */
[----:B------:R-:W-:Y:S02]  /*8170*/  FSEL R7, R42, RZ, P0 ;  /* 0x000000ff2a077208 */ /* 0x000fe40000000000 */
[----:B------:R-:W-:Y:S01]  /*8180*/  FSEL R4, R50, RZ, P1 ;  /* 0x000000ff32047208 */ /* 0x000fe20000800000 */
[----:B------:R-:W-:Y:S01]  /*8190*/  FFMA.FTZ R88, R5, R45, -R56 ;  /* 0x0000002d05587223 */ /* 0x000fe20000010838 */
[----:B------:R-:W-:Y:S01]  /*81a0*/  VIADD R5, R44, 0x3000 ;  /* 0x000030002c057836 */ /* 0x000fe20000000000 */
[----:B------:R-:W-:Y:S01]  /*81b0*/  FSEL R58, R58, RZ, P1 ;  /* 0x000000ff3a3a7208 */ /* 0x000fe20000800000 */
[----:B------:R-:W-:Y:S01]  /*81c0*/  FADD.FTZ R6, R0, -R7 ;  /* 0x8000000700067221 */ /* 0x000fe20000010000 */
[----:B------:R-:W-:Y:S01]  /*81d0*/  FADD.FTZ R4, R47, -R4 ;  /* 0x800000042f047221 */ /* 0x000fe20000010000 */
[----:B------:R-:W-:-:S02]  /*81e0*/  VIADD R0, R44, 0x3020 ;  /* 0x000030202c007836 */ /* 0x000fc40000000000 */
[----:B------:R-:W-:Y:S02]  /*81f0*/  @P2 VIADD R0, R5, 0xffffffe0 ;  /* 0xffffffe005002836 */ /* 0x000fe40000000000 */
[-C--:B------:R-:W-:Y:S01]  /*8200*/  FFMA.FTZ R94, R105, R45.reuse, -R56 ;  /* 0x0000002d695e7223 */ /* 0x080fe20000010838 */
[-CC-:B------:R-:W-:Y:S01]  /*8210*/  FFMA.FTZ R111, R111, R45.reuse, -R58.reuse ;  /* 0x0000002d6f6f7223 */ /* 0x180fe2000001083a */
[-CC-:B------:R-:W-:Y:S01]  /*8220*/  FFMA.FTZ R92, R64, R45.reuse, -R58.reuse ;  /* 0x0000002d405c7223 */ /* 0x180fe2000001083a */
[-C--:B------:R-:W-:Y:S01]  /*8230*/  FFMA.FTZ R86, R101, R45.reuse, -R58 ;  /* 0x0000002d65567223 */ /* 0x080fe2000001083a */
[-CC-:B------:R-:W-:Y:S01]  /*8240*/  FFMA.FTZ R90, R13, R45.reuse, -R56.reuse ;  /* 0x0000002d0d5a7223 */ /* 0x180fe20000010838 */
[-C--:B------:R-:W-:Y:S01]  /*8250*/  FFMA.FTZ R105, R9, R45.reuse, -R56 ;  /* 0x0000002d09697223 */ /* 0x080fe20000010838 */
[C---:B------:R-:W-:Y:S01]  /*8260*/  FMUL.FTZ R98, R45.reuse, R4 ;  /* 0x000000042d627220 */ /* 0x040fe20000410000 */
[----:B------:R-:W-:Y:S01]  /*8270*/  FMUL.FTZ R96, R45, R6 ;  /* 0x000000062d607220 */ /* 0x000fe20000410000 */
[-C--:B------:R-:W-:Y:S01]  /*8280*/  FFMA.FTZ R197, R197, R45.reuse, -R58 ;  /* 0x0000002dc5c57223 */ /* 0x080fe2000001083a */
[----:B------:R-:W1:Y:S01]  /*8290*/  LDSM.16.MT88.4 R4, [R0] ;  /* 0x000000000004783b */ /* 0x000e620000004200 */
[----:B------:R-:W-:Y:S04]  /*82a0*/  MUFU.EX2 R111, R111 ;  /* 0x0000006f006f7308 */ /* 0x000fe80000000800 */
[----:B------:R-:W2:Y:S04]  /*82b0*/  MUFU.EX2 R92, R92 ;  /* 0x0000005c005c7308 */ /* 0x000ea80000000800 */
[----:B------:R-:W-:Y:S04]  /*82c0*/  MUFU.EX2 R101, R197 ;  /* 0x000000c500657308 */ /* 0x000fe80000000800 */
[----:B------:R-:W3:Y:S04]  /*82d0*/  MUFU.EX2 R86, R86 ;  /* 0x0000005600567308 */ /* 0x000ee80000000800 */
[----:B------:R-:W-:Y:S04]  /*82e0*/  MUFU.EX2 R94, R94 ;  /* 0x0000005e005e7308 */ /* 0x000fe80000000800 */
[----:B------:R-:W5:Y:S04]  /*82f0*/  MUFU.EX2 R90, R90 ;  /* 0x0000005a005a7308 */ /* 0x000f680000000800 */
[----:B------:R-:W-:Y:S04]  /*8300*/  MUFU.EX2 R105, R105 ;  /* 0x0000006900697308 */ /* 0x000fe80000000800 */
[----:B------:R-:W4:Y:S04]  /*8310*/  MUFU.EX2 R88, R88 ;  /* 0x0000005800587308 */ /* 0x000f280000000800 */
[----:B------:R-:W1:Y:S04]  /*8320*/  MUFU.EX2 R98, R98 ;  /* 0x0000006200627308 */ /* 0x000e680000000800 */
[----:B------:R-:W1:Y:S01]  /*8330*/  MUFU.EX2 R96, R96 ;  /* 0x0000006000607308 */ /* 0x000e620000000800 */
[----:B------:R-:W-:-:S02]  /*8340*/  FFMA.FTZ R32, R21, R45, -R56 ;  /* 0x0000002d15207223 */ /* 0x000fc40000010838 */
[----:B------:R-:W1:Y:S01]  /*8350*/  LDSM.16.MT88.4 R20, [R44+0x3400] ;  /* 0x003400002c14783b */ /* 0x000e620000004200 */
[----:B--2---:R-:W-:Y:S01]  /*8360*/  F2FP.F16.F32.PACK_AB R8, R92, R111 ;  /* 0x0000006f5c08723e */ /* 0x004fe200000000ff */
[--C-:B------:R-:W-:Y:S01]  /*8370*/  FFMA.FTZ R34, R29, R45, -R56.reuse ;  /* 0x0000002d1d227223 */ /* 0x100fe20000010838 */
[----:B---3--:R-:W-:Y:S02]  /*8380*/  F2FP.F16.F32.PACK_AB R10, R86, R101 ;  /* 0x00000065560a723e */ /* 0x008fe400000000ff */
[----:B-----5:R-:W-:Y:S02]  /*8390*/  F2FP.F16.F32.PACK_AB R9, R90, R94 ;  /* 0x0000005e5a09723e */ /* 0x020fe400000000ff */
[----:B----4-:R-:W-:Y:S01]  /*83a0*/  F2FP.F16.F32.PACK_AB R11, R88, R105 ;  /* 0x00000069580b723e */ /* 0x010fe200000000ff */
[-C--:B-1----:R-:W-:Y:S01]  /*83b0*/  FMUL.FTZ R12, R80, R98.reuse ;  /* 0x00000062500c7220 */ /* 0x082fe20000410000 */
[-C--:B------:R-:W-:Y:S01]  /*83c0*/  FMUL.FTZ R13, R81, R98.reuse ;  /* 0x00000062510d7220 */ /* 0x080fe20000410000 */
[----:B------:R-:W-:Y:S01]  /*83d0*/  FMUL.FTZ R76, R76, R98 ;  /* 0x000000624c4c7220 */ /* 0x000fe20000410000 */
[-C--:B------:R-:W-:Y:S01]  /*83e0*/  FMUL.FTZ R14, R82, R96.reuse ;  /* 0x00000060520e7220 */ /* 0x080fe20000410000 */
[----:B------:R-:W-:Y:S01]  /*83f0*/  FMUL.FTZ R15, R83, R96 ;  /* 0x00000060530f7220 */ /* 0x000fe20000410000 */
[----:B------:R-:W-:Y:S01]  /*8400*/  FMUL.FTZ R77, R77, R98 ;  /* 0x000000624d4d7220 */ /* 0x000fe20000410000 */
[-C--:B------:R-:W-:Y:S01]  /*8410*/  FMUL.FTZ R78, R78, R96.reuse ;  /* 0x000000604e4e7220 */ /* 0x080fe20000410000 */
[----:B------:R-:W-:Y:S01]  /*8420*/  FMUL.FTZ R79, R79, R96 ;  /* 0x000000604f4f7220 */ /* 0x000fe20000410000 */
[----:B------:R-:W-:Y:S01]  /*8430*/  FMUL.FTZ R29, R73, R98 ;  /* 0x00000062491d7220 */ /* 0x000fe20000410000 */
[----:B------:R-:W-:-:S02]  /*8440*/  FFMA.FTZ R73, R25, R45, -R56 ;  /* 0x0000002d19497223 */ /* 0x000fc40000010838 */
[----:B------:R-:W1:Y:S01]  /*8450*/  LDSM.16.MT88.4 R24, [R0+0x400] ;  /* 0x000400000018783b */ /* 0x000e620000004200 */
[----:B------:R-:W-:Y:S01]  /*8460*/  HMMA.16816.F32 R12, R8, R16, R12 ;  /* 0x00000010080c723c */ /* 0x000fe2000000180c */
[-CC-:B------:R-:W-:Y:S01]  /*8470*/  FFMA.FTZ R91, R195, R45.reuse, -R58.reuse ;  /* 0x0000002dc35b7223 */ /* 0x180fe2000001083a */
[-CC-:B------:R-:W-:Y:S01]  /*8480*/  FFMA.FTZ R64, R193, R45.reuse, -R58.reuse ;  /* 0x0000002dc1407223 */ /* 0x180fe2000001083a */
[-CC-:B------:R-:W-:Y:S01]  /*8490*/  FFMA.FTZ R62, R187, R45.reuse, -R58.reuse ;  /* 0x0000002dbb3e7223 */ /* 0x180fe2000001083a */
[----:B------:R-:W-:-:S04]  /*84a0*/  FFMA.FTZ R191, R191, R45, -R58 ;  /* 0x0000002dbfbf7223 */ /* 0x000fc8000001083a */
[C---:B------:R-:W-:Y:S01]  /*84b0*/  HMMA.16816.F32 R16, R8.reuse, R18, R76 ;  /* 0x000000120810723c */ /* 0x040fe2000000184c */
[-C--:B------:R-:W-:Y:S01]  /*84c0*/  FFMA.FTZ R76, R33, R45.reuse, -R56 ;  /* 0x0000002d214c7223 */ /* 0x080fe20000010838 */
[----:B------:R-:W-:Y:S01]  /*84d0*/  FMUL.FTZ R30, R74, R96 ;  /* 0x000000604a1e7220 */ /* 0x000fe20000410000 */
[----:B------:R-:W-:Y:S01]  /*84e0*/  MUFU.EX2 R91, R91 ;  /* 0x0000005b005b7308 */ /* 0x000fe20000000800 */
[----:B------:R-:W-:Y:S01]  /*84f0*/  FMUL.FTZ R28, R72, R98 ;  /* 0x00000062481c7220 */ /* 0x000fe20000410000 */
[----:B------:R-:W-:Y:S01]  /*8500*/  FMUL.FTZ R31, R75, R96 ;  /* 0x000000604b1f7220 */ /* 0x000fe20000410000 */
[-C--:B------:R-:W-:Y:S01]  /*8510*/  FMUL.FTZ R68, R68, R98.reuse ;  /* 0x0000006244447220 */ /* 0x080fe20000410000 */
[----:B------:R-:W2:Y:S01]  /*8520*/  MUFU.EX2 R64, R64 ;  /* 0x0000004000407308 */ /* 0x000ea20000000800 */
[----:B------:R-:W-:Y:S01]  /*8530*/  FMUL.FTZ R69, R69, R98 ;  /* 0x0000006245457220 */ /* 0x000fe20000410000 */
[-C--:B------:R-:W-:Y:S01]  /*8540*/  FMUL.FTZ R70, R70, R96.reuse ;  /* 0x0000006046467220 */ /* 0x080fe20000410000 */
[----:B------:R-:W-:Y:S01]  /*8550*/  FMUL.FTZ R71, R71, R96 ;  /* 0x0000006047477220 */ /* 0x000fe20000410000 */
[----:B------:R-:W-:Y:S04]  /*8560*/  MUFU.EX2 R81, R191 ;  /* 0x000000bf00517308 */ /* 0x000fe80000000800 */
[----:B------:R-:W3:Y:S04]  /*8570*/  MUFU.EX2 R62, R62 ;  /* 0x0000003e003e7308 */ /* 0x000ee80000000800 */
[----:B------:R-:W-:Y:S04]  /*8580*/  MUFU.EX2 R77, R32 ;  /* 0x00000020004d7308 */ /* 0x000fe80000000800 */
[----:B------:R4:W5:Y:S04]  /*8590*/  MUFU.EX2 R74, R34 ;  /* 0x00000022004a7308 */ /* 0x0009680000000800 */
[----:B------:R-:W-:Y:S04]  /*85a0*/  MUFU.EX2 R73, R73 ;  /* 0x0000004900497308 */ /* 0x000fe80000000800 */
[----:B------:R-:W1:Y:S01]  /*85b0*/  MUFU.EX2 R76, R76 ;  /* 0x0000004c004c7308 */ /* 0x000e620000000800 */
[----:B----4-:R-:W4:Y:S01]  /*85c0*/  LDSM.16.MT88.4 R32, [R44+0x3800] ;  /* 0x003800002c20783b */ /* 0x010f220000004200 */
[----:B------:R-:W-:Y:S01]  /*85d0*/  HMMA.16816.F32 R28, R8, R4, R28 ;  /* 0x00000004081c723c */ /* 0x000fe2000000181c */
[-CC-:B------:R-:W-:Y:S01]  /*85e0*/  FFMA.FTZ R83, R189, R45.reuse, -R58.reuse ;  /* 0x0000002dbd537223 */ /* 0x180fe2000001083a */
[----:B------:R-:W-:-:S06]  /*85f0*/  FFMA.FTZ R66, R157, R45, -R58 ;  /* 0x0000002d9d427223 */ /* 0x000fcc000001083a */
[----:B------:R-:W-:Y:S01]  /*8600*/  HMMA.16816.F32 R8, R8, R6, R68 ;  /* 0x000000060808723c */ /* 0x000fe20000001844 */
[----:B------:R-:W4:Y:S01]  /*8610*/  LDSM.16.MT88.4 R4, [R0+0x800] ;  /* 0x000800000004783b */ /* 0x000f220000004200 */
[-C--:B------:R-:W-:Y:S01]  /*8620*/  FFMA.FTZ R68, R37, R45.reuse, -R56 ;  /* 0x0000002d25447223 */ /* 0x080fe20000010838 */
[-CC-:B------:R-:W-:Y:S01]  /*8630*/  FFMA.FTZ R47, R151, R45.reuse, -R58.reuse ;  /* 0x0000002d972f7223 */ /* 0x180fe2000001083a */
[-C--:B------:R-:W-:Y:S01]  /*8640*/  FFMA.FTZ R72, R143, R45.reuse, -R58 ;  /* 0x0000002d8f487223 */ /* 0x080fe2000001083a */
[--C-:B------:R-:W-:Y:S01]  /*8650*/  FFMA.FTZ R75, R147, R45, -R56.reuse ;  /* 0x0000002d934b7223 */ /* 0x100fe20000010838 */
[----:B--2---:R-:W-:Y:S01]  /*8660*/  F2FP.F16.F32.PACK_AB R36, R64, R91 ;  /* 0x0000005b4024723e */ /* 0x004fe200000000ff */
[----:B------:R-:W-:Y:S01]  /*8670*/  FFMA.FTZ R69, R145, R45, -R56 ;  /* 0x0000002d91457223 */ /* 0x000fe20000010838 */
[----:B---3--:R-:W-:Y:S02]  /*8680*/  F2FP.F16.F32.PACK_AB R38, R62, R81 ;  /* 0x000000513e26723e */ /* 0x008fe400000000ff */
[----:B-----5:R-:W-:-:S02]  /*8690*/  F2FP.F16.F32.PACK_AB R37, R74, R77 ;  /* 0x0000004d4a25723e */ /* 0x020fc400000000ff */
[----:B-1----:R-:W-:Y:S01]  /*86a0*/  F2FP.F16.F32.PACK_AB R39, R76, R73 ;  /* 0x000000494c27723e */ /* 0x002fe200000000ff */
[----:B------:R-:W-:Y:S01]  /*86b0*/  FFMA.FTZ R149, R149, R45, -R56 ;  /* 0x0000002d95957223 */ /* 0x000fe20000010838 */
[----:B------:R-:W-:Y:S04]  /*86c0*/  MUFU.EX2 R83, R83 ;  /* 0x0000005300537308 */ /* 0x000fe80000000800 */
[----:B------:R-:W1:Y:S01]  /*86d0*/  MUFU.EX2 R66, R66 ;  /* 0x0000004200427308 */ /* 0x000e620000000800 */
[C---:B------:R-:W-:Y:S03]  /*86e0*/  HMMA.16816.F32 R12, R36.reuse, R20, R12 ;  /* 0x00000014240c723c */ /* 0x040fe6000000180c */
[----:B------:R-:W-:Y:S04]  /*86f0*/  MUFU.EX2 R47, R47 ;  /* 0x0000002f002f7308 */ /* 0x000fe80000000800 */
[----:B------:R-:W2:Y:S01]  /*8700*/  MUFU.EX2 R72, R72 ;  /* 0x0000004800487308 */ /* 0x000ea20000000800 */
[C---:B------:R-:W-:Y:S03]  /*8710*/  HMMA.16816.F32 R16, R36.reuse, R22, R16 ;  /* 0x000000162410723c */ /* 0x040fe60000001810 */
[----:B------:R-:W-:Y:S04]  /*8720*/  MUFU.EX2 R75, R75 ;  /* 0x0000004b004b7308 */ /* 0x000fe80000000800 */
[----:B------:R-:W3:Y:S04]  /*8730*/  MUFU.EX2 R70, R149 ;  /* 0x0000009500467308 */ /* 0x000ee80000000800 */
[----:B------:R-:W-:Y:S04]  /*8740*/  MUFU.EX2 R68, R68 ;  /* 0x0000004400447308 */ /* 0x000fe80000000800 */
[----:B------:R-:W5:Y:S01]  /*8750*/  MUFU.EX2 R69, R69 ;  /* 0x0000004500457308 */ /* 0x000f620000000800 */
[----:B------:R-:W-:Y:S01]  /*8760*/  HMMA.16816.F32 R28, R36, R24, R28 ;  /* 0x00000018241c723c */ /* 0x000fe2000000181c */
[----:B-1----:R-:W-:-:S02]  /*8770*/  F2FP.F16.F32.PACK_AB R20, R66, R83 ;  /* 0x000000534214723e */ /* 0x002fc400000000ff */
[----:B--2---:R-:W-:-:S05]  /*8780*/  F2FP.F16.F32.PACK_AB R22, R72, R47 ;  /* 0x0000002f4816723e */ /* 0x004fca00000000ff */
[----:B------:R-:W-:Y:S01]  /*8790*/  HMMA.16816.F32 R24, R36, R26, R8 ;  /* 0x0000001a2418723c */ /* 0x000fe20000001808 */
[----:B------:R-:W1:Y:S01]  /*87a0*/  LDSM.16.MT88.4 R8, [R44+0x3c00] ;  /* 0x003c00002c08783b */ /* 0x000e620000004200 */
[----:B---3--:R-:W-:Y:S02]  /*87b0*/  F2FP.F16.F32.PACK_AB R21, R70, R75 ;  /* 0x0000004b4615723e */ /* 0x008fe400000000ff */
[----:B-----5:R-:W-:Y:S01]  /*87c0*/  F2FP.F16.F32.PACK_AB R23, R69, R68 ;  /* 0x000000444517723e */ /* 0x020fe200000000ff */
[-CC-:B------:R-:W-:Y:S01]  /*87d0*/  FFMA.FTZ R80, R117, R45.reuse, -R58.reuse ;  /* 0x0000002d75507223 */ /* 0x180fe2000001083a */
[-CC-:B------:R-:W-:Y:S01]  /*87e0*/  FFMA.FTZ R71, R119, R45.reuse, -R58.reuse ;  /* 0x0000002d77477223 */ /* 0x180fe2000001083a */
[-CC-:B------:R-:W-:Y:S01]  /*87f0*/  FFMA.FTZ R78, R121, R45.reuse, -R58.reuse ;  /* 0x0000002d794e7223 */ /* 0x180fe2000001083a */
[-C--:B------:R-:W-:Y:S01]  /*8800*/  FFMA.FTZ R79, R127, R45.reuse, -R58 ;  /* 0x0000002d7f4f7223 */ /* 0x080fe2000001083a */
[-CC-:B------:R-:W-:Y:S01]  /*8810*/  FFMA.FTZ R119, R141, R45.reuse, -R56.reuse ;  /* 0x0000002d8d777223 */ /* 0x180fe20000010838 */
[-CC-:B------:R-:W-:Y:S01]  /*8820*/  FFMA.FTZ R100, R139, R45.reuse, -R56.reuse ;  /* 0x0000002d8b647223 */ /* 0x180fe20000010838 */
[C---:B----4-:R-:W-:Y:S01]  /*8830*/  HMMA.16816.F32 R12, R20.reuse, R32, R12 ;  /* 0x00000020140c723c */ /* 0x050fe2000000180c */
[-CC-:B------:R-:W-:Y:S01]  /*8840*/  FFMA.FTZ R82, R137, R45.reuse, -R56.reuse ;  /* 0x0000002d89527223 */ /* 0x180fe20000010838 */
[-C--:B------:R-:W-:Y:S01]  /*8850*/  FFMA.FTZ R117, R135, R45.reuse, -R56 ;  /* 0x0000002d87757223 */ /* 0x080fe20000010838 */
[-CC-:B------:R-:W-:Y:S01]  /*8860*/  FFMA.FTZ R102, R113, R45.reuse, -R58.reuse ;  /* 0x0000002d71667223 */ /* 0x180fe2000001083a */
[-CC-:B------:R-:W-:Y:S01]  /*8870*/  FFMA.FTZ R115, R115, R45.reuse, -R58.reuse ;  /* 0x0000002d73737223 */ /* 0x180fe2000001083a */
[-CC-:B------:R-:W-:Y:S01]  /*8880*/  FFMA.FTZ R104, R109, R45.reuse, -R58.reuse ;  /* 0x0000002d6d687223 */ /* 0x180fe2000001083a */
[-C--:B------:R-:W-:Y:S01]  /*8890*/  FFMA.FTZ R103, R103, R45.reuse, -R58 ;  /* 0x0000002d67677223 */ /* 0x080fe2000001083a */
[-CC-:B------:R-:W-:Y:S01]  /*88a0*/  FFMA.FTZ R108, R133, R45.reuse, -R56.reuse ;  /* 0x0000002d856c7223 */ /* 0x180fe20000010838 */
[C---:B------:R-:W-:Y:S01]  /*88b0*/  HMMA.16816.F32 R16, R20.reuse, R34, R16 ;  /* 0x000000221410723c */ /* 0x040fe20000001810 */
[----:B------:R-:W2:Y:S01]  /*88c0*/  LDSM.16.MT88.4 R32, [R0+0xc00] ;  /* 0x000c00000020783b */ /* 0x000ea20000004200 */
[----:B------:R-:W-:Y:S01]  /*88d0*/  MUFU.EX2 R78, R78 ;  /* 0x0000004e004e7308 */ /* 0x000fe20000000800 */
[-CC-:B------:R-:W-:Y:S01]  /*88e0*/  FFMA.FTZ R106, R123, R45.reuse, -R56.reuse ;  /* 0x0000002d7b6a7223 */ /* 0x180fe20000010838 */
[-CC-:B------:R-:W-:Y:S01]  /*88f0*/  FFMA.FTZ R125, R125, R45.reuse, -R56.reuse ;  /* 0x0000002d7d7d7223 */ /* 0x180fe20000010838 */
[----:B------:R-:W-:Y:S01]  /*8900*/  LDSM.16.MT88.4 R36, [R0+0x1000] ;  /* 0x001000000024783b */ /* 0x000fe20000004200 */
[----:B------:R-:W3:Y:S02]  /*8910*/  MUFU.EX2 R79, R79 ;  /* 0x0000004f004f7308 */ /* 0x000ee40000000800 */
        /* <DEDUP_REMOVED lines=9> */
[----:B---3--:R-:W-:Y:S01]  /*89b0*/  F2FP.F16.F32.PACK_AB R20, R79, R78 ;  /* 0x0000004e4f14723e */ /* 0x008fe200000000ff */
[----:B------:R-:W-:Y:S01]  /*89c0*/  FFMA.FTZ R113, R131, R45, -R56 ;  /* 0x0000002d83717223 */ /* 0x000fe20000010838 */
[----:B----4-:R-:W-:-:S02]  /*89d0*/  F2FP.F16.F32.PACK_AB R22, R71, R80 ;  /* 0x000000504716723e */ /* 0x010fc400000000ff */
        /* <DEDUP_REMOVED lines=8> */
[----:B------:R-:W-:Y:S01]  /*8a60*/  HMMA.16816.F32 R16, R20, R10, R16 ;  /* 0x0000000a1410723c */ /* 0x000fe20000001810 */
[----:B------:R-:W-:-:S02]  /*8a70*/  FFMA.FTZ R112, R93, R45, -R58 ;  /* 0x0000002d5d707223 */ /* 0x000fc4000001083a */
[----:B------:R-:W3:Y:S04]  /*8a80*/  MUFU.EX2 R115, R125 ;  /* 0x0000007d00737308 */ /* 0x000ee80000000800 */
[----:B------:R-:W-:Y:S04]  /*8a90*/  MUFU.EX2 R106, R106 ;  /* 0x0000006a006a7308 */ /* 0x000fe80000000800 */
[----:B------:R-:W4:Y:S01]  /*8aa0*/  MUFU.EX2 R113, R113 ;  /* 0x0000007100717308 */ /* 0x000f220000000800 */
[C---:B------:R-:W-:Y:S08]  /*8ab0*/  HMMA.16816.F32 R28, R20.reuse, R32, R28 ;  /* 0x00000020141c723c */ /* 0x040ff0000000181c */
[----:B------:R-:W-:Y:S01]  /*8ac0*/  HMMA.16816.F32 R24, R20, R34, R24 ;  /* 0x000000221418723c */ /* 0x000fe20000001818 */
[----:B-1----:R-:W-:Y:S01]  /*8ad0*/  F2FP.F16.F32.PACK_AB R20, R109, R102 ;  /* 0x000000666d14723e */ /* 0x002fe200000000ff */
[-CC-:B------:R-:W-:Y:S01]  /*8ae0*/  FFMA.FTZ R110, R89, R45.reuse, -R58.reuse ;  /* 0x0000002d596e7223 */ /* 0x180fe2000001083a */
[----:B--2---:R-:W-:Y:S01]  /*8af0*/  F2FP.F16.F32.PACK_AB R22, R103, R104 ;  /* 0x000000686716723e */ /* 0x004fe200000000ff */
[-CC-:B------:R-:W-:Y:S01]  /*8b00*/  FFMA.FTZ R85, R85, R45.reuse, -R58.reuse ;  /* 0x0000002d55557223 */ /* 0x180fe2000001083a */
[----:B---3--:R-:W-:Y:S01]  /*8b10*/  F2FP.F16.F32.PACK_AB R21, R115, R108 ;  /* 0x0000006c7315723e */ /* 0x008fe200000000ff */
[-C--:B------:R-:W-:Y:S01]  /*8b20*/  FFMA.FTZ R65, R65, R45.reuse, -R58 ;  /* 0x0000002d41417223 */ /* 0x080fe2000001083a */
[----:B----4-:R-:W-:Y:S01]  /*8b30*/  F2FP.F16.F32.PACK_AB R23, R113, R106 ;  /* 0x0000006a7117723e */ /* 0x010fe200000000ff */
[-CC-:B------:R-:W-:Y:S01]  /*8b40*/  FFMA.FTZ R114, R107, R45.reuse, -R56.reuse ;  /* 0x0000002d6b727223 */ /* 0x180fe20000010838 */
[----:B------:R-:W-:Y:S01]  /*8b50*/  FFMA.FTZ R111, R178, R98, R111 ;  /* 0x00000062b26f7223 */ /* 0x000fe2000001006f */
[----:B------:R-:W-:Y:S04]  /*8b60*/  LDSM.16.MT88.4 R8, [R44+0x4400] ;  /* 0x004400002c08783b */ /* 0x000fe80000004200 */
[C---:B-----5:R-:W-:Y:S08]  /*8b70*/  HMMA.16816.F32 R12, R20.reuse, R4, R12 ;  /* 0x00000004140c723c */ /* 0x060ff0000000180c */
[C---:B------:R-:W-:Y:S01]  /*8b80*/  HMMA.16816.F32 R16, R20.reuse, R6, R16 ;  /* 0x000000061410723c */ /* 0x040fe20000001810 */
[----:B------:R-:W1:Y:S01]  /*8b90*/  LDSM.16.MT88.4 R4, [R0+0x1400] ;  /* 0x001400000004783b */ /* 0x000e620000004200 */
[-CC-:B------:R-:W-:Y:S01]  /*8ba0*/  FFMA.FTZ R89, R99, R45.reuse, -R56.reuse ;  /* 0x0000002d63597223 */ /* 0x180fe20000010838 */
[-CC-:B------:R-:W-:Y:S01]  /*8bb0*/  FFMA.FTZ R93, R95, R45.reuse, -R56.reuse ;  /* 0x0000002d5f5d7223 */ /* 0x180fe20000010838 */
[----:B------:R-:W-:Y:S01]  /*8bc0*/  FFMA.FTZ R97, R97, R45, -R56 ;  /* 0x0000002d61617223 */ /* 0x000fe20000010838 */
[----:B------:R-:W-:Y:S01]  /*8bd0*/  FFMA.FTZ R185, R185, R96, R94 ;  /* 0x00000060b9b97223 */ /* 0x000fe2000001005e */
[----:B------:R-:W-:Y:S01]  /*8be0*/  FADD.FTZ R92, R92, R111 ;  /* 0x0000006f5c5c7221 */ /* 0x000fe20000010000 */
[----:B------:R-:W-:Y:S01]  /*8bf0*/  MUFU.EX2 R112, R112 ;  /* 0x0000007000707308 */ /* 0x000fe20000000800 */
[----:B------:R-:W-:Y:S01]  /*8c00*/  HMMA.16816.F32 R28, R20, R36, R28 ;  /* 0x00000024141c723c */ /* 0x000fe2000000181c */
[----:B------:R-:W-:-:S02]  /*8c10*/  FADD.FTZ R90, R90, R185 ;  /* 0x000000b95a5a7221 */ /* 0x000fc40000010000 */
[----:B------:R-:W2:Y:S01]  /*8c20*/  MUFU.EX2 R85, R85 ;  /* 0x0000005500557308 */ /* 0x000ea20000000800 */
[----:B------:R-:W-:-:S03]  /*8c30*/  FADD.FTZ R101, R101, R92 ;  /* 0x0000005c65657221 */ /* 0x000fc60000010000 */
[----:B------:R-:W-:Y:S04]  /*8c40*/  MUFU.EX2 R110, R110 ;  /* 0x0000006e006e7308 */ /* 0x000fe80000000800 */
[----:B------:R-:W3:Y:S04]  /*8c50*/  MUFU.EX2 R65, R65 ;  /* 0x0000004100417308 */ /* 0x000ee80000000800 */
        /* <DEDUP_REMOVED lines=9> */
[----:B--2---:R-:W-:-:S02]  /*8cf0*/  F2FP.F16.F32.PACK_AB R32, R85, R112 ;  /* 0x000000705520723e */ /* 0x004fc400000000ff */
[----:B---3--:R-:W-:Y:S01]  /*8d00*/  F2FP.F16.F32.PACK_AB R34, R65, R110 ;  /* 0x0000006e4122723e */ /* 0x008fe200000000ff */
[----:B------:R-:W-:Y:S01]  /*8d10*/  FADD.FTZ R77, R77, R88 ;  /* 0x000000584d4d7221 */ /* 0x000fe20000010000 */
[----:B----4-:R-:W-:Y:S01]  /*8d20*/  F2FP.F16.F32.PACK_AB R33, R114, R89 ;  /* 0x000000597221723e */ /* 0x010fe200000000ff */
[----:B------:R-:W-:Y:S01]  /*8d30*/  FADD.FTZ R64, R64, R91 ;  /* 0x0000005b40407221 */ /* 0x000fe20000010000 */
[----:B-----5:R-:W-:Y:S01]  /*8d40*/  F2FP.F16.F32.PACK_AB R35, R36, R93 ;  /* 0x0000005d2423723e */ /* 0x020fe200000000ff */
[----:B------:R-:W-:Y:S02]  /*8d50*/  FADD.FTZ R74, R74, R77 ;  /* 0x0000004d4a4a7221 */ /* 0x000fe40000010000 */
[----:B------:R-:W-:Y:S01]  /*8d60*/  FADD.FTZ R81, R81, R64 ;  /* 0x0000004051517221 */ /* 0x000fe20000010000 */
[-CC-:B------:R-:W-:Y:S01]  /*8d70*/  FFMA.FTZ R37, R53, R45.reuse, -R58.reuse ;  /* 0x0000002d35257223 */ /* 0x180fe2000001083a */
[-C--:B------:R-:W-:Y:S01]  /*8d80*/  FFMA.FTZ R90, R61, R45.reuse, -R58 ;  /* 0x0000002d3d5a7223 */ /* 0x080fe2000001083a */
[----:B------:R-:W-:Y:S01]  /*8d90*/  FADD.FTZ R73, R73, R74 ;  /* 0x0000004a49497221 */ /* 0x000fe20000010000 */
[-CC-:B------:R-:W-:Y:S01]  /*8da0*/  FFMA.FTZ R55, R55, R45.reuse, -R56.reuse ;  /* 0x0000002d37377223 */ /* 0x180fe20000010838 */
[----:B-1----:R-:W-:Y:S01]  /*8db0*/  HMMA.16816.F32 R28, R32, R4, R28 ;  /* 0x00000004201c723c */ /* 0x002fe2000000181c */
[----:B------:R-:W-:Y:S01]  /*8dc0*/  FADD.FTZ R4, R62, R81 ;  /* 0x000000513e047221 */ /* 0x000fe20000010000 */
[----:B------:R-:W-:Y:S01]  /*8dd0*/  FADD.FTZ R76, R76, R73 ;  /* 0x000000494c4c7221 */ /* 0x000fe20000010000 */
[----:B------:R-:W-:Y:S01]  /*8de0*/  FFMA.FTZ R67, R67, R45, -R56 ;  /* 0x0000002d43437223 */ /* 0x000fe20000010838 */
[----:B------:R-:W-:Y:S01]  /*8df0*/  LDSM.16.MT88.4 R20, [R44+0x4800] ;  /* 0x004800002c14783b */ /* 0x000fe20000004200 */
[----:B------:R-:W-:Y:S01]  /*8e00*/  FADD.FTZ R83, R83, R4 ;  /* 0x0000000453537221 */ /* 0x000fe20000010000 */
[----:B------:R-:W-:-:S02]  /*8e10*/  FADD.FTZ R75, R75, R76 ;  /* 0x0000004c4b4b7221 */ /* 0x000fc40000010000 */
[----:B------:R-:W-:Y:S01]  /*8e20*/  HMMA.16816.F32 R24, R32, R6, R24 ;  /* 0x000000062018723c */ /* 0x000fe20000001818 */
[----:B------:R-:W1:Y:S01]  /*8e30*/  LDSM.16.MT88.4 R4, [R0+0x1800] ;  /* 0x001800000004783b */ /* 0x000e620000004200 */
[----:B------:R-:W-:Y:S01]  /*8e40*/  FADD.FTZ R66, R66, R83 ;  /* 0x0000005342427221 */ /* 0x000fe20000010000 */
[----:B------:R-:W-:Y:S01]  /*8e50*/  FADD.FTZ R75, R70, R75 ;  /* 0x0000004b464b7221 */ /* 0x000fe20000010000 */
[----:B------:R-:W-:-:S03]  /*8e60*/  FFMA.FTZ R39, R60, R45, -R58 ;  /* 0x0000002d3c277223 */ /* 0x000fc6000001083a */
[----:B------:R-:W-:Y:S01]  /*8e70*/  FADD.FTZ R68, R68, R75 ;  /* 0x0000004b44447221 */ /* 0x000fe20000010000 */
[----:B------:R-:W-:Y:S01]  /*8e80*/  HMMA.16816.F32 R12, R32, R8, R12 ;  /* 0x00000008200c723c */ /* 0x000fe2000000180c */
[-C--:B------:R-:W-:Y:S01]  /*8e90*/  FFMA.FTZ R38, R57, R45.reuse, -R58 ;  /* 0x0000002d39267223 */ /* 0x080fe2000001083a */
[-CC-:B------:R-:W-:Y:S01]  /*8ea0*/  FFMA.FTZ R53, R59, R45.reuse, -R56.reuse ;  /* 0x0000002d3b357223 */ /* 0x180fe20000010838 */
[----:B------:R-:W-:-:S05]  /*8eb0*/  FFMA.FTZ R60, R63, R45, -R56 ;  /* 0x0000002d3f3c7223 */ /* 0x000fca0000010838 */
[----:B------:R-:W-:Y:S01]  /*8ec0*/  HMMA.16816.F32 R16, R32, R10, R16 ;  /* 0x0000000a2010723c */ /* 0x000fe20000001810 */
[----:B------:R-:W-:Y:S01]  /*8ed0*/  FADD.FTZ R33, R47, R66 ;  /* 0x000000422f217221 */ /* 0x000fe20000010000 */
[----:B------:R-:W-:-:S03]  /*8ee0*/  FADD.FTZ R68, R69, R68 ;  /* 0x0000004445447221 */ /* 0x000fc60000010000 */
[----:B------:R-:W-:Y:S01]  /*8ef0*/  FADD.FTZ R33, R72, R33 ;  /* 0x0000002148217221 */ /* 0x000fe20000010000 */
[----:B------:R-:W-:Y:S01]  /*8f00*/  FADD.FTZ R119, R119, R68 ;  /* 0x0000004477777221 */ /* 0x000fe20000010000 */
[----:B------:R-:W-:Y:S02]  /*8f10*/  MUFU.EX2 R90, R90 ;  /* 0x0000005a005a7308 */ /* 0x000fe40000000800 */
[----:B------:R-:W-:Y:S02]  /*8f20*/  FADD.FTZ R78, R78, R33 ;  /* 0x000000214e4e7221 */ /* 0x000fe40000010000 */
[----:B------:R-:W2:Y:S01]  /*8f30*/  MUFU.EX2 R37, R37 ;  /* 0x0000002500257308 */ /* 0x000ea20000000800 */
[----:B------:R-:W-:Y:S01]  /*8f40*/  FADD.FTZ R119, R100, R119 ;  /* 0x0000007764777221 */ /* 0x000fe20000010000 */
[----:B------:R-:W-:Y:S02]  /*8f50*/  FADD.FTZ R79, R79, R78 ;  /* 0x0000004e4f4f7221 */ /* 0x000fe40000010000 */
        /* <DEDUP_REMOVED lines=8> */
[----:B--2---:R-:W-:Y:S01]  /*8fe0*/  F2FP.F16.F32.PACK_AB R8, R37, R90 ;  /* 0x0000005a2508723e */ /* 0x004fe200000000ff */
[----:B------:R-:W2:Y:S01]  /*8ff0*/  LDSM.16.MT88.4 R76, [R44+0x4c00] ;  /* 0x004c00002c4c783b */ /* 0x000ea20000004200 */
[----:B------:R-:W-:Y:S01]  /*9000*/  FADD.FTZ R71, R71, R80 ;  /* 0x0000005047477221 */ /* 0x000fe20000010000 */
[----:B------:R-:W-:Y:S01]  /*9010*/  FADD.FTZ R117, R117, R82 ;  /* 0x0000005275757221 */ /* 0x000fe20000010000 */
[----:B---3--:R-:W-:-:S02]  /*9020*/  F2FP.F16.F32.PACK_AB R10, R39, R38 ;  /* 0x00000026270a723e */ /* 0x008fc400000000ff */
[----:B----4-:R-:W-:Y:S01]  /*9030*/  F2FP.F16.F32.PACK_AB R9, R60, R53 ;  /* 0x000000353c09723e */ /* 0x010fe200000000ff */
[----:B------:R-:W-:Y:S01]  /*9040*/  FADD.FTZ R102, R102, R71 ;  /* 0x0000004766667221 */ /* 0x000fe20000010000 */
[----:B------:R-:W-:Y:S01]  /*9050*/  FADD.FTZ R108, R108, R117 ;  /* 0x000000756c6c7221 */ /* 0x000fe20000010000 */
[----:B------:R3:W4:Y:S01]  /*9060*/  LDSM.16.MT88.4 R68, [R0+0x1c00] ;  /* 0x001c00000044783b */ /* 0x0007220000004200 */
[----:B-----5:R-:W-:Y:S01]  /*9070*/  F2FP.F16.F32.PACK_AB R11, R62, R55 ;  /* 0x000000373e0b723e */ /* 0x020fe200000000ff */
[----:B------:R-:W-:Y:S01]  /*9080*/  FADD.FTZ R109, R109, R102 ;  /* 0x000000666d6d7221 */ /* 0x000fe20000010000 */
[----:B------:R-:W-:-:S03]  /*9090*/  FADD.FTZ R115, R115, R108 ;  /* 0x0000006c73737221 */ /* 0x000fc60000010000 */
[----:B------:R-:W-:Y:S02]  /*90a0*/  FADD.FTZ R104, R104, R109 ;  /* 0x0000006d68687221 */ /* 0x000fe40000010000 */
        /* <DEDUP_REMOVED lines=9> */
[C---:B------:R-:W-:Y:S02]  /*9140*/  HMMA.16816.F32 R12, R8.reuse, R20, R12 ;  /* 0x00000014080c723c */ /* 0x040fe4000000180c */
[----:B------:R-:W-:Y:S01]  /*9150*/  FADD.FTZ R93, R93, R114 ;  /* 0x000000725d5d7221 */ /* 0x000fe20000010000 */
[-CC-:B------:R-:W-:Y:S01]  /*9160*/  FFMA.FTZ R21, R40, R45.reuse, -R58.reuse ;  /* 0x0000002d28157223 */ /* 0x180fe2000001083a */
[-C--:B------:R-:W-:Y:S01]  /*9170*/  FFMA.FTZ R20, R41, R45.reuse, -R58 ;  /* 0x0000002d29147223 */ /* 0x080fe2000001083a */
[-CC-:B------:R-:W-:Y:S01]  /*9180*/  FFMA.FTZ R33, R51, R45.reuse, -R56.reuse ;  /* 0x0000002d33217223 */ /* 0x180fe20000010838 */
[-C--:B------:R-:W-:Y:S01]  /*9190*/  FFMA.FTZ R32, R54, R45.reuse, -R56 ;  /* 0x0000002d36207223 */ /* 0x080fe20000010838 */
[----:B------:R-:W-:Y:S01]  /*91a0*/  FADD.FTZ R65, R65, R110 ;  /* 0x0000006e41417221 */ /* 0x000fe20000010000 */
[----:B------:R-:W-:Y:S01]  /*91b0*/  FADD.FTZ R36, R36, R93 ;  /* 0x0000005d24247221 */ /* 0x000fe20000010000 */
[-CC-:B------:R-:W-:Y:S01]  /*91c0*/  FFMA.FTZ R34, R43, R45.reuse, -R56.reuse ;  /* 0x0000002d2b227223 */ /* 0x180fe20000010838 */
[-C--:B------:R-:W-:Y:S01]  /*91d0*/  FFMA.FTZ R185, R52, R45.reuse, -R56 ;  /* 0x0000002d34b97223 */ /* 0x080fe20000010838 */
[-CC-:B------:R-:W-:Y:S01]  /*91e0*/  FFMA.FTZ R49, R49, R45.reuse, -R58.reuse ;  /* 0x0000002d31317223 */ /* 0x180fe2000001083a */
[----:B------:R-:W-:Y:S01]  /*91f0*/  FFMA.FTZ R48, R48, R45, -R58 ;  /* 0x0000002d30307223 */ /* 0x000fe2000001083a */
[----:B------:R-:W-:Y:S01]  /*9200*/  FADD.FTZ R90, R90, R65 ;  /* 0x000000415a5a7221 */ /* 0x000fe20000010000 */
[----:B------:R-:W-:Y:S01]  /*9210*/  FADD.FTZ R53, R53, R36 ;  /* 0x0000002435357221 */ /* 0x000fe20000010000 */
[----:B------:R-:W-:Y:S01]  /*9220*/  MUFU.EX2 R21, R21 ;  /* 0x0000001500157308 */ /* 0x000fe20000000800 */
[----:B------:R-:W-:Y:S03]  /*9230*/  HMMA.16816.F32 R16, R8, R22, R16 ;  /* 0x000000160810723c */ /* 0x000fe60000001810 */
[----:B------:R-:W1:Y:S01]  /*9240*/  MUFU.EX2 R20, R20 ;  /* 0x0000001400147308 */ /* 0x000e620000000800 */
[----:B------:R-:W-:-:S03]  /*9250*/  FADD.FTZ R37, R37, R90 ;  /* 0x0000005a25257221 */ /* 0x000fc60000010000 */
[----:B------:R-:W-:Y:S01]  /*9260*/  MUFU.EX2 R33, R33 ;  /* 0x0000002100217308 */ /* 0x000fe20000000800 */
[----:B------:R-:W-:-:S03]  /*9270*/  FADD.FTZ R60, R60, R53 ;  /* 0x000000353c3c7221 */ /* 0x000fc60000010000 */
[----:B------:R-:W5:Y:S01]  /*9280*/  MUFU.EX2 R32, R32 ;  /* 0x0000002000207308 */ /* 0x000f620000000800 */
[----:B------:R-:W-:Y:S03]  /*9290*/  HMMA.16816.F32 R24, R8, R6, R24 ;  /* 0x000000060818723c */ /* 0x000fe60000001818 */
[----:B------:R-:W-:Y:S04]  /*92a0*/  MUFU.EX2 R22, R49 ;  /* 0x0000003100167308 */ /* 0x000fe80000000800 */
[----:B------:R-:W3:Y:S04]  /*92b0*/  MUFU.EX2 R23, R48 ;  /* 0x0000003000177308 */ /* 0x000ee80000000800 */
        /* <DEDUP_REMOVED lines=8> */
[----:B-----5:R-:W-:Y:S01]  /*9340*/  F2FP.F16.F32.PACK_AB R5, R32, R33 ;  /* 0x000000212005723e */ /* 0x020fe200000000ff */
[----:B------:R-:W-:Y:S01]  /*9350*/  FADD.FTZ R21, R21, R38 ;  /* 0x0000002615157221 */ /* 0x000fe20000010000 */
[----:B------:R-:W-:Y:S01]  /*9360*/  FADD.FTZ R33, R33, R62 ;  /* 0x0000003e21217221 */ /* 0x000fe20000010000 */
[----:B---3--:R-:W-:Y:S02]  /*9370*/  F2FP.F16.F32.PACK_AB R6, R23, R22 ;  /* 0x000000161706723e */ /* 0x008fe400000000ff */
        /* <DEDUP_REMOVED lines=10> */
[----:B----4-:R-:W-:Y:S01]  /*9420*/  HMMA.16816.F32 R72, R4, R68, R28 ;  /* 0x000000440448723c */ /* 0x010fe2000000181c */
[----:B------:R-:W-:-:S02]  /*9430*/  @P0 IMAD.MOV.U32 R0, RZ, RZ, R42 ;  /* 0x000000ffff000224 */ /* 0x000fc400078e002a */
[----:B------:R-:W-:Y:S02]  /*9440*/  @P0 IMAD.MOV.U32 R47, RZ, RZ, R50 ;  /* 0x000000ffff2f0224 */ /* 0x000fe400078e0032 */
[----:B------:R-:W-:-:S03]  /*9450*/  IMAD.MOV.U32 R88, RZ, RZ, R46 ;  /* 0x000000ffff587224 */ /* 0x000fc600078e002e */
[----:B------:R-:W-:Y:S01]  /*9460*/  HMMA.16816.F32 R76, R4, R78, R16 ;  /* 0x0000004e044c723c */ /* 0x000fe20000001810 */
[----:B------:R-:W-:-:S07]  /*9470*/  @P0 VIADD R84, R84, 0xfffffffd ;  /* 0xfffffffd54540836 */ /* 0x000fce0000000000 */
[----:B------:R-:W-:Y:S01]  /*9480*/  HMMA.16816.F32 R68, R4, R70, R24 ;  /* 0x000000460444723c */ /* 0x000fe20000001818 */
[----:B------:R-:W-:-:S04]  /*9490*/  NOP ;  /* 0x0000000000007918 */ /* 0x000fc80000000000 */
[----:B------:R-:W-:-:S15]  /*94a0*/  @P0 BRA `(.L_x_7411) ;  /* 0x0000000000040947 */ /* 0x000fde0003800000 */
.L_x_7400:
[----:B------:R-:W-:-:S07]  /*94b0*/  IADD3 R84, PT, PT, R88, -0x1, RZ ;  /* 0xffffffff58547810 */ /* 0x000fce0007ffe0ff */
.L_x_7411:
[----:B------:R-:W-:Y:S05]  /*94c0*/  BSYNC B2 ;  /* 0x0000000000027941 */ /* 0x000fea0003800000 */
.L_x_7399:
[----:B------:R-:W-:-:S13]  /*94d0*/  ISETP.GE.AND P0, PT, R84, R167, PT ;  /* 0x000000a75400720c */ /* 0x000fda0003f06270 */
[----:B------:R-:W-:Y:S05]  /*94e0*/  @!P0 BRA `(.L_x_7412) ;  /* 0x0000003c00088947 */ /* 0x000fea0003800000 */
[----:B------:R-:W-:Y:S01]  /*94f0*/  IMAD.SHL.U32 R186, R84, 0x80, RZ ;  /* 0x0000008054ba7824 */ /* 0x000fe200078e00ff */
[----:B------:R-:W-:Y:S01]  /*9500*/  ISETP.NE.U32.AND P3, PT, R182, RZ, PT ;  /* 0x000000ffb600720c */ /* 0x000fe20003f65070 */
[----:B------:R-:W-:Y:S01]  /*9510*/  IMAD.MOV.U32 R86, RZ, RZ, R0 ;  /* 0x000000ffff567224 */ /* 0x000fe200078e0000 */
[----:B------:R-:W-:Y:S01]  /*9520*/  MOV R85, R47 ;  /* 0x0000002f00557202 */ /* 0x000fe20000000f00 */
[----:B------:R-:W-:Y:S01]  /*9530*/  VIADD R184, R84, 0x1 ;  /* 0x0000000154b87836 */ /* 0x000fe20000000000 */
[C---:B------:R-:W-:Y:S02]  /*9540*/  LOP3.LUT R187, R186.reuse, 0x40, R129, 0xfe, !PT ;  /* 0x00000040babb7812 */ /* 0x040fe400078efe81 */
[----:B------:R-:W-:Y:S02]  /*9550*/  ISETP.NE.AND.EX P3, PT, R183, RZ, PT, P3 ;  /* 0x000000ffb700720c */ /* 0x000fe40003f65330 */
[----:B------:R-:W-:-:S11]  /*9560*/  IADD3 R186, PT, PT, R186, 0x80, RZ ;  /* 0x00000080baba7810 */ /* 0x000fd60007ffe0ff */
.L_x_7419:
        /* <DEDUP_REMOVED lines=79> */
.L_x_7414:
[----:B------:R-:W-:Y:S05]  /*9a60*/  BSYNC.RECONVERGENT B0 ;  /* 0x0000000000007941 */ /* 0x000fea0003800200 */
.L_x_7413:
[----:B------:R-:W1:Y:S01]  /*9a70*/  S2UR UR6, SR_CgaCtaId ;  /* 0x00000000000679c3 */ /* 0x000e620000008800 */
[----:B------:R-:W-:Y:S01]  /*9a80*/  LOP3.LUT R175, R152, 0x18, RZ, 0xc0, !PT ;  /* 0x0000001898af7812 */ /* 0x000fe200078ec0ff */
[----:B------:R-:W-:Y:S01]  /*9a90*/  UMOV UR7, 0x400 ;  /* 0x0000040000077882 */ /* 0x000fe20000000000 */
[----:B------:R-:W-:Y:S01]  /*9aa0*/  LOP3.LUT R188, R176, 0xc0, RZ, 0xc0, !PT ;  /* 0x000000c0b0bc7812 */ /* 0x000fe200078ec0ff */
[----:B------:R-:W-:Y:S01]  /*9ab0*/  IMAD.SHL.U32 R191, R160, 0x40, RZ ;  /* 0x00000040a0bf7824 */ /* 0x000fe200078e00ff */
[----:B------:R-:W-:Y:S01]  /*9ac0*/  LOP3.LUT R189, R176, 0x18, RZ, 0xc0, !PT ;  /* 0x00000018b0bd7812 */ /* 0x000fe200078ec0ff */
[----:B------:R-:W-:Y:S01]  /*9ad0*/  IMAD.SHL.U32 R157, R152, 0x20, RZ ;  /* 0x00000020989d7824 */ /* 0x000fe200078e00ff */
[----:B------:R-:W-:Y:S01]  /*9ae0*/  LOP3.LUT R175, R188, R175, RZ, 0xfc, !PT ;  /* 0x000000afbcaf7212 */ /* 0x000fe200078efcff */
[C---:B------:R-:W-:Y:S01]  /*9af0*/  IMAD.SHL.U32 R154, R152.reuse, 0x10, RZ ;  /* 0x00000010989a7824 */ /* 0x040fe200078e00ff */
[CC--:B------:R-:W-:Y:S01]  /*9b00*/  ISETP.GE.AND P6, PT, R189.reuse, R174.reuse, PT ;  /* 0x000000aebd00720c */ /* 0x0c0fe20003fc6270 */
[----:B------:R-:W-:Y:S01]  /*9b10*/  IMAD.SHL.U32 R87, R152, 0x4, RZ ;  /* 0x0000000498577824 */ /* 0x000fe200078e00ff */
[----:B------:R-:W-:Y:S01]  /*9b20*/  ISETP.GE.AND P5, PT, R189, R174, PT ;  /* 0x000000aebd00720c */ /* 0x000fe20003fa6270 */
[----:B------:R-:W-:Y:S01]  /*9b30*/  IMAD.MOV.U32 R117, RZ, RZ, 0x20 ;  /* 0x00000020ff757424 */ /* 0x000fe200078e00ff */
[----:B------:R-:W-:Y:S01]  /*9b40*/  LOP3.LUT R189, R175, R189, RZ, 0x3c, !PT ;  /* 0x000000bdafbd7212 */ /* 0x000fe200078e3cff */
[----:B------:R-:W-:Y:S01]  /*9b50*/  VIADD R184, R184, 0xffffffff ;  /* 0xffffffffb8b87836 */ /* 0x000fe20000000000 */
[----:B------:R-:W-:Y:S01]  /*9b60*/  LOP3.LUT R188, R176, 0x1f20, RZ, 0xc0, !PT ;  /* 0x00001f20b0bc7812 */ /* 0x000fe200078ec0ff */
[----:B------:R-:W-:Y:S01]  /*9b70*/  BSSY.RECONVERGENT B1, `(.L_x_7415) ;  /* 0x00000d8000017945 */ /* 0x000fe20003800200 */
[----:B------:R-:W-:Y:S02]  /*9b80*/  IADD3 R192, P0, PT, R191, R170, RZ ;  /* 0x000000aabfc07210 */ /* 0x000fe40007f1e0ff */
[----:B------:R-:W-:Y:S02]  /*9b90*/  LOP3.LUT R190, R188, R189, RZ, 0xfc, !PT ;  /* 0x000000bdbcbe7212 */ /* 0x000fe400078efcff */
[----:B------:R-:W-:Y:S02]  /*9ba0*/  SHF.L.U64.HI R188, R160, 0x6, R161 ;  /* 0x00000006a0bc7819 */ /* 0x000fe400000102a1 */
[----:B------:R-:W-:Y:S01]  /*9bb0*/  LOP3.LUT R91, R157, 0xc0, RZ, 0xc0, !PT ;  /* 0x000000c09d5b7812 */ /* 0x000fe200078ec0ff */
[----:B-1----:R-:W-:Y:S01]  /*9bc0*/  ULEA UR6, UR6, UR7, 0x18 ;  /* 0x0000000706067291 */ /* 0x002fe2000f8ec0ff */
[----:B------:R-:W-:Y:S01]  /*9bd0*/  LOP3.LUT R0, R154, 0x100, RZ, 0xc0, !PT ;  /* 0x000001009a007812 */ /* 0x000fe200078ec0ff */
[----:B------:R-:W-:Y:S01]  /*9be0*/  IMAD.X R193, R188, 0x1, R171, P0 ;  /* 0x00000001bcc17824 */ /* 0x000fe200000e06ab */
[--C-:B------:R-:W-:Y:S02]  /*9bf0*/  SHF.R.U32.HI R153, RZ, 0x1, R152.reuse ;  /* 0x00000001ff997819 */ /* 0x100fe40000011698 */
[----:B------:R-:W-:Y:S01]  /*9c00*/  LOP3.LUT R84, R91, 0x8, R152, 0xf8, !PT ;  /* 0x000000085b547812 */ /* 0x000fe200078ef898 */
[----:B------:R-:W-:Y:S01]  /*9c10*/  IMAD.U32 R155, RZ, RZ, UR6 ;  /* 0x00000006ff9b7e24 */ /* 0x000fe2000f8e00ff */
[----:B------:R-:W-:Y:S02]  /*9c20*/  LOP3.LUT R89, R87, 0x18, RZ, 0xc0, !PT ;  /* 0x0000001857597812 */ /* 0x000fe400078ec0ff */
        /* <DEDUP_REMOVED lines=33> */
[----:B------:R-:W-:Y:S01]  /*9e40*/  @P5 STS.128 [R189+0x4800], RZ ;  /* 0x004800ffbd005388 */ /* 0x000fe20000000c00 */
[----:B------:R-:W-:Y:S04]  /*9e50*/  SEL R117, R117, 0xffffffe0, !P2 ;  /* 0xffffffe075757807 */ /* 0x000fe80005000000 */
[----:B------:R-:W-:Y:S01]  /*9e60*/  @!PT LDS RZ, [RZ] ;  /* 0x00000000fffff984 */ /* 0x000fe20000000800 */
[----:B------:R-:W-:Y:S01]  /*9e70*/  @!PT LDS RZ, [RZ] ;  /* 0x00000000fffff984 */ /* 0x000fe20000000800 */
[----:B------:R-:W-:Y:S01]  /*9e80*/  @!PT LDS RZ, [RZ] ;  /* 0x00000000fffff984 */ /* 0x000fe20000000800 */
[----:B------:R1:W-:Y:S01]  /*9e90*/  @!P5 LDGSTS.E.BYPASS.LTC128B.128 [R189+0x4800], desc[UR4][R190.64] ;  /* 0x04800000bebddfae */ /* 0x0003e2000b981a04 */
[----:B------:R-:W-:Y:S04]  /*9ea0*/  IMAD.IADD R124, R0, 0x1, R117 ;  /* 0x00000001007c7824 */ /* 0x000fe800078e0275 */
        /* <DEDUP_REMOVED lines=134> */
.L_x_7418:
[----:B------:R-:W-:Y:S05]  /*a710*/  BSYNC.RECONVERGENT B0 ;  /* 0x0000000000007941 */ /* 0x000fea0003800200 */
.L_x_7417:
        /* <DEDUP_REMOVED lines=29> */
.L_x_7416:
[----:B------:R-:W-:Y:S05]  /*a8f0*/  BSYNC.RECONVERGENT B1 ;  /* 0x0000000000017941 */ /* 0x000fea0003800200 */
.L_x_7415:
[----:B------:R-:W-:Y:S01]  /*a900*/  LOP3.LUT R156, R156, 0x120, R157, 0xf8, !PT ;  /* 0x000001209c9c7812 */ /* 0x000fe200078ef89d */
[----:B------:R-:W2:Y:S01]  /*a910*/  LD.E R84, desc[UR4][R2.64+0xdc] ;  /* 0x0000dc0402547980 */ /* 0x000ea2000c101900 */
[C---:B------:R-:W-:Y:S02]  /*a920*/  VIADD R95, R187.reuse, 0xffffffd8 ;  /* 0xffffffd8bb5f7836 */ /* 0x040fe40000000000 */
[C---:B-1----:R-:W-:Y:S02]  /*a930*/  VIADD R93, R187.reuse, 0xffffffe8 ;  /* 0xffffffe8bb5d7836 */ /* 0x042fe40000000000 */
        /* <DEDUP_REMOVED lines=38> */
[----:B------:R-:W-:Y:S01]  /*aba0*/  ISETP.GE.AND P4, PT, R96, R166, PT ;  /* 0x000000a66000720c */ /* 0x000fe20003f86270 */
[----:B------:R-:W-:Y:S01]  /*abb0*/  VIADD R122, R187, 0x1 ;  /* 0x00000001bb7a7836 */ /* 0x000fe20000000000 */
[----:B------:R-:W-:Y:S01]  /*abc0*/  FSEL R202, R19, -INF , P0 ;  /* 0xff80000013ca7808 */ /* 0x000fe20000000000 */
[----:B------:R-:W-:Y:S01]  /*abd0*/  VIADD R120, R187, 0x11 ;  /* 0x00000011bb787836 */ /* 0x000fe20000000000 */
[-C--:B------:R-:W-:Y:S01]  /*abe0*/  ISETP.GE.AND P0, PT, R107, R164.reuse, PT ;  /* 0x000000a46b00720c */ /* 0x080fe20003f06270 */
[----:B------:R-:W-:Y:S01]  /*abf0*/  VIADD R186, R186, 0xffffff80 ;  /* 0xffffff80baba7836 */ /* 0x000fe20000000000 */
[----:B------:R-:W-:Y:S02]  /*ac00*/  FSEL R230, R18, -INF , P1 ;  /* 0xff80000012e67808 */ /* 0x000fe40000800000 */
[----:B------:R-:W-:Y:S02]  /*ac10*/  FSEL R123, R4, -INF , P5 ;  /* 0xff800000047b7808 */ /* 0x000fe40002800000 */
[----:B------:R-:W-:Y:S02]  /*ac20*/  FSEL R94, R5, -INF , P4 ;  /* 0xff800000055e7808 */ /* 0x000fe40002000000 */
[----:B------:R-:W-:Y:S02]  /*ac30*/  ISETP.GE.AND P1, PT, R114, R164, PT ;  /* 0x000000a47200720c */ /* 0x000fe40003f26270 */
[-C--:B------:R-:W-:Y:S02]  /*ac40*/  ISETP.GE.AND P5, PT, R90, R166.reuse, PT ;  /* 0x000000a65a00720c */ /* 0x080fe40003fa6270 */
[----:B------:R-:W-:Y:S02]  /*ac50*/  ISETP.GE.AND P4, PT, R88, R166, PT ;  /* 0x000000a65800720c */ /* 0x000fe40003f86270 */
[----:B------:R-:W-:Y:S02]  /*ac60*/  FSEL R228, R23, -INF , P0 ;  /* 0xff80000017e47808 */ /* 0x000fe40000000000 */
[-C--:B------:R-:W-:Y:S02]  /*ac70*/  ISETP.GE.AND P0, PT, R0, R164.reuse, PT ;  /* 0x000000a40000720c */ /* 0x080fe40003f06270 */
        /* <DEDUP_REMOVED lines=31> */
[----:B------:R-:W-:Y:S02]  /*ae70*/  ISETP.GE.AND P0, PT, R112, R166, PT ;  /* 0x000000a67000720c */ /* 0x000fe40003f06270 */
        /* <DEDUP_REMOVED lines=20> */
[C---:B------:R-:W-:Y:S02]  /*afc0*/  ISETP.GE.AND P6, PT, R102.reuse, R165, PT ;  /* 0x000000a56600720c */ /* 0x040fe40003fc6270 */
[----:B------:R-:W-:Y:S01]  /*afd0*/  ISETP.GE.AND P5, PT, R102, R163, PT ;  /* 0x000000a36600720c */ /* 0x000fe20003fa6270 */
[----:B------:R-:W-:Y:S01]  /*afe0*/  VIADD R102, R187, 0x19 ;  /* 0x00000019bb667836 */ /* 0x000fe20000000000 */
[-C--:B------:R-:W-:Y:S02]  /*aff0*/  ISETP.GE.AND P4, PT, R122, R166.reuse, PT ;  /* 0x000000a67a00720c */ /* 0x080fe40003f86270 */
        /* <DEDUP_REMOVED lines=21> */
[----:B------:R-:W-:Y:S02]  /*b150*/  ISETP.GE.AND P0, PT, R109, R166, PT ;  /* 0x000000a66d00720c */ /* 0x000fe40003f06270 */
[----:B------:R-:W-:Y:S02]  /*b160*/  FSEL R143, R52, -INF , P1 ;  /* 0xff800000348f7808 */ /* 0x000fe40000800000 */
        /* <DEDUP_REMOVED lines=14> */
[C---:B------:R-:W-:Y:S02]  /*b250*/  ISETP.GE.AND P1, PT, R117.reuse, R166, PT ;  /* 0x000000a67500720c */ /* 0x040fe40003f26270 */
[-C--:B------:R-:W-:Y:S02]  /*b260*/  ISETP.GE.AND P4, PT, R116, R164.reuse, PT ;  /* 0x000000a47400720c */ /* 0x080fe40003f86270 */
[----:B------:R-:W-:Y:S02]  /*b270*/  FSEL R135, R60, -INF , P0 ;  /* 0xff8000003c877808 */ /* 0x000fe40000000000 */
        /* <DEDUP_REMOVED lines=8> */
[----:B------:R-:W-:Y:S02]  /*b300*/  ISETP.GE.AND P1, PT, R49, R164, PT ;  /* 0x000000a43100720c */ /* 0x000fe40003f26270 */
[----:B------:R-:W-:Y:S02]  /*b310*/  FSEL R131, R64, -INF , P4 ;  /* 0xff80000040837808 */ /* 0x000fe40002000000 */
[----:B------:R-:W-:Y:S02]  /*b320*/  ISETP.GE.AND P4, PT, R187, R165, PT ;  /* 0x000000a5bb00720c */ /* 0x000fe40003f86270 */
[----:B------:R-:W-:Y:S02]  /*b330*/  FSEL R65, R67, -INF , P0 ;  /* 0xff80000043417808 */ /* 0x000fe40000000000 */
[C---:B------:R-:W-:Y:S01]  /*b340*/  ISETP.GE.AND P0, PT, R187.reuse, R163, PT ;  /* 0x000000a3bb00720c */ /* 0x040fe20003f06270 */
[----:B------:R-:W-:Y:S01]  /*b350*/  VIADD R187, R187, 0xffffff80 ;  /* 0xffffff80bbbb7836 */ /* 0x000fe20000000000 */
[----:B------:R-:W-:Y:S02]  /*b360*/  FSEL R64, R66, -INF , P1 ;  /* 0xff80000042407808 */ /* 0x000fe40000800000 */
        /* <DEDUP_REMOVED lines=19> */
[----:B------:R-:W-:Y:S02]  /*b4a0*/  FMNMX3.FTZ R67, R85, R96, R94, !PT ;  /* 0x0000006055437276 */ /* 0x000fe4000781005e */
[----:B------:R-:W-:Y:S02]  /*b4b0*/  FSEL R232, R232, -INF , !P5 ;  /* 0xff800000e8e87808 */ /* 0x000fe40006800000 */
[-C--:B------:R-:W-:Y:S02]  /*b4c0*/  ISETP.GE.AND P5, PT, R114, R165.reuse, PT ;  /* 0x000000a57200720c */ /* 0x080fe40003fa6270 */
[----:B------:R-:W-:Y:S02]  /*b4d0*/  FSEL R66, R100, -INF , !P6 ;  /* 0xff80000064427808 */ /* 0x000fe40007000000 */
[----:B------:R-:W-:Y:S02]  /*b4e0*/  FSEL R52, R128, -INF , !P0 ;  /* 0xff80000080347808 */ /* 0x000fe40004000000 */
[----:B------:R-:W-:Y:S02]  /*b4f0*/  ISETP.GE.AND P6, PT, R107, R165, PT ;  /* 0x000000a56b00720c */ /* 0x000fe40003fc6270 */
        /* <DEDUP_REMOVED lines=8> */
[----:B------:R-:W-:Y:S02]  /*b580*/  FSEL R50, R99, -INF , !P1 ;  /* 0xff80000063327808 */ /* 0x000fe40004800000 */
[----:B------:R-:W-:Y:S02]  /*b590*/  ISETP.GE.AND P6, PT, R93, R165, PT ;  /* 0x000000a55d00720c */ /* 0x000fe40003fc6270 */
[----:B------:R-:W-:Y:S02]  /*b5a0*/  FSEL R54, R98, -INF , !P0 ;  /* 0xff80000062367808 */ /* 0x000fe40004000000 */
[-C--:B------:R-:W-:Y:S02]  /*b5b0*/  ISETP.GE.AND P1, PT, R95, R163.reuse, PT ;  /* 0x000000a35f00720c */ /* 0x080fe40003f26270 */
[----:B------:R-:W-:Y:S02]  /*b5c0*/  FSEL R190, R190, -INF , !P4 ;  /* 0xff800000bebe7808 */ /* 0x000fe40006000000 */
[----:B------:R-:W-:Y:S02]  /*b5d0*/  ISETP.GE.AND P0, PT, R114, R163, PT ;  /* 0x000000a37200720c */ /* 0x000fe40003f06270 */
[----:B------:R-:W-:Y:S02]  /*b5e0*/  ISETP.GE.AND P4, PT, R0, R165, PT ;  /* 0x000000a50000720c */ /* 0x000fe40003f86270 */
[----:B------:R-:W-:Y:S02]  /*b5f0*/  FMNMX3.FTZ R67, R86, R48, R92, !PT ;  /* 0x0000003056437276 */ /* 0x000fe4000781005c */
[----:B------:R-:W-:Y:S02]  /*b600*/  FMNMX3.FTZ R89, R89, R52, R232, !PT ;  /* 0x0000003459597276 */ /* 0x000fe400078100e8 */
[----:B------:R-:W-:Y:S02]  /*b610*/  FSEL R226, R226, -INF , !P6 ;  /* 0xff800000e2e27808 */ /* 0x000fe40007000000 */
[----:B------:R-:W-:Y:S02]  /*b620*/  ISETP.GE.AND P6, PT, R107, R163, PT ;  /* 0x000000a36b00720c */ /* 0x000fe40003fc6270 */
[----:B------:R-:W-:Y:S02]  /*b630*/  FSEL R230, R230, -INF , !P1 ;  /* 0xff800000e6e67808 */ /* 0x000fe40004800000 */
[----:B------:R-:W-:Y:S02]  /*b640*/  FSEL R60, R97, -INF , !P0 ;  /* 0xff800000613c7808 */ /* 0x000fe40004000000 */
        /* <DEDUP_REMOVED lines=18> */
[----:B------:R-:W-:Y:S02]  /*b770*/  FSEL R214, R214, -INF , !P6 ;  /* 0xff800000d6d67808 */ /* 0x000fe40007000000 */
[----:B------:R-:W-:Y:S02]  /*b780*/  FMNMX3.FTZ R67, R67, R230, R202, !PT ;  /* 0x000000e643437276 */ /* 0x000fe400078100ca */
[----:B------:R-:W-:Y:S02]  /*b790*/  FSEL R216, R216, -INF , !P1 ;  /* 0xff800000d8d87808 */ /* 0x000fe40004800000 */
[-C--:B------:R-:W-:Y:S02]  /*b7a0*/  ISETP.GE.AND P6, PT, R103, R165.reuse, PT ;  /* 0x000000a56700720c */ /* 0x080fe40003fc6270 */
[----:B------:R-:W-:Y:S02]  /*b7b0*/  FMNMX3.FTZ R89, R89, R220, R218, !PT ;  /* 0x000000dc59597276 */ /* 0x000fe400078100da */
[----:B------:R-:W-:Y:S02]  /*b7c0*/  FSEL R188, R188, -INF , !P0 ;  /* 0xff800000bcbc7808 */ /* 0x000fe40004000000 */
[----:B------:R-:W-:Y:S02]  /*b7d0*/  FSEL R224, R224, -INF , !P5 ;  /* 0xff800000e0e07808 */ /* 0x000fe40006800000 */
[----:B------:R-:W-:Y:S02]  /*b7e0*/  ISETP.GE.AND P0, PT, R112, R165, PT ;  /* 0x000000a57000720c */ /* 0x000fe40003f06270 */
        /* <DEDUP_REMOVED lines=8> */
[-C--:B------:R-:W-:Y:S02]  /*b870*/  ISETP.GE.AND P4, PT, R91, R163.reuse, PT ;  /* 0x000000a35b00720c */ /* 0x080fe40003f86270 */
[----:B------:R-:W-:Y:S02]  /*b880*/  ISETP.GE.AND P0, PT, R112, R163, PT ;  /* 0x000000a37000720c */ /* 0x000fe40003f06270 */
[----:B------:R-:W-:Y:S02]  /*b890*/  FSEL R206, R206, -INF , !P5 ;  /* 0xff800000cece7808 */ /* 0x000fe40006800000 */
[----:B------:R-:W-:Y:S02]  /*b8a0*/  FSEL R212, R212, -INF , !P1 ;  /* 0xff800000d4d47808 */ /* 0x000fe40004800000 */
[----:B------:R-:W-:Y:S02]  /*b8b0*/  ISETP.GE.AND P5, PT, R120, R165, PT ;  /* 0x000000a57800720c */ /* 0x000fe40003fa6270 */
[----:B------:R-:W-:Y:S02]  /*b8c0*/  FMNMX3.FTZ R67, R67, R224, R222, !PT ;  /* 0x000000e043437276 */ /* 0x000fe400078100de */
[----:B------:R-:W-:Y:S02]  /*b8d0*/  ISETP.GE.AND P1, PT, R122, R163, PT ;  /* 0x000000a37a00720c */ /* 0x000fe40003f26270 */
[----:B------:R-:W-:Y:S02]  /*b8e0*/  FMNMX3.FTZ R89, R89, R196, R188, !PT ;  /* 0x000000c459597276 */ /* 0x000fe400078100bc */
[----:B------:R-:W-:Y:S02]  /*b8f0*/  FSEL R138, R138, -INF , !P6 ;  /* 0xff8000008a8a7808 */ /* 0x000fe40007000000 */
[----:B------:R-:W-:Y:S02]  /*b900*/  FSEL R204, R204, -INF , !P4 ;  /* 0xff800000cccc7808 */ /* 0x000fe40006000000 */
[----:B------:R-:W-:Y:S02]  /*b910*/  ISETP.GE.AND P6, PT, R111, R165, PT ;  /* 0x000000a56f00720c */ /* 0x000fe40003fc6270 */
        /* <DEDUP_REMOVED lines=8> */
[-C--:B------:R-:W-:Y:S02]  /*b9a0*/  ISETP.GE.AND P1, PT, R105, R163.reuse, PT ;  /* 0x000000a36900720c */ /* 0x080fe40003f26270 */
[----:B------:R-:W-:Y:S02]  /*b9b0*/  FSEL R130, R147, -INF , !P6 ;  /* 0xff80000093827808 */ /* 0x000fe40007000000 */
[----:B------:R-:W-:Y:S02]  /*b9c0*/  FSEL R140, R140, -INF , !P4 ;  /* 0xff8000008c8c7808 */ /* 0x000fe40006000000 */
[----:B------:R-:W-:Y:S02]  /*b9d0*/  FSEL R122, R143, -INF , !P0 ;  /* 0xff8000008f7a7808 */ /* 0x000fe40004000000 */
[----:B------:R-:W-:Y:S02]  /*b9e0*/  FMNMX3.FTZ R67, R67, R206, R204, !PT ;  /* 0x000000ce43437276 */ /* 0x000fe400078100cc */
[-C--:B------:R-:W-:Y:S02]  /*b9f0*/  ISETP.GE.AND P6, PT, R120, R163.reuse, PT ;  /* 0x000000a37800720c */ /* 0x080fe40003fc6270 */
[----:B------:R-:W-:Y:S02]  /*ba00*/  ISETP.GE.AND P0, PT, R102, R163, PT ;  /* 0x000000a36600720c */ /* 0x000fe40003f06270 */
[-C--:B------:R-:W-:Y:S02]  /*ba10*/  ISETP.GE.AND P4, PT, R119, R165.reuse, PT ;  /* 0x000000a57700720c */ /* 0x080fe40003f86270 */
        /* <DEDUP_REMOVED lines=14> */
[----:B------:R-:W-:Y:S02]  /*bb00*/  ISETP.GE.AND P1, PT, R119, R163, PT ;  /* 0x000000a37700720c */ /* 0x000fe40003f26270 */
[----:B------:R-:W-:Y:S02]  /*bb10*/  FSEL R126, R126, -INF , !P5 ;  /* 0xff8000007e7e7808 */ /* 0x000fe40006800000 */
[----:B------:R-:W-:Y:S02]  /*bb20*/  FMNMX3.FTZ R67, R67, R142, R140, !PT ;  /* 0x0000008e43437276 */ /* 0x000fe4000781008c */
[C---:B------:R-:W-:Y:S02]  /*bb30*/  ISETP.GE.AND P5, PT, R116.reuse, R165, PT ;  /* 0x000000a57400720c */ /* 0x040fe40003fa6270 */
[----:B------:R-:W-:Y:S02]  /*bb40*/  FSEL R112, R137, -INF , !P6 ;  /* 0xff80000089707808 */ /* 0x000fe40007000000 */
[----:B------:R-:W-:Y:S02]  /*bb50*/  FMNMX3.FTZ R89, R89, R122, R120, !PT ;  /* 0x0000007a59597276 */ /* 0x000fe40007810078 */
[----:B------:R-:W-:Y:S02]  /*bb60*/  FSEL R104, R133, -INF , !P0 ;  /* 0xff80000085687808 */ /* 0x000fe40004000000 */
[----:B------:R-:W-:Y:S02]  /*bb70*/  ISETP.GE.AND P0, PT, R116, R163, PT ;  /* 0x000000a37400720c */ /* 0x000fe40003f06270 */
        /* <DEDUP_REMOVED lines=141> */
[-C--:B------:R-:W-:Y:S07]  /*c450*/  FFMA.FTZ R216, R216, R84.reuse, -R101 ;  /* 0x00000054d8d87223 */ /* 0x080fee0000010865 */
[----:B------:R-:W-:Y:S01]  /*c460*/  MUFU.EX2 R93, R93 ;  /* 0x0000005d005d7308 */ /* 0x000fe20000000800 */
[----:B------:R-:W-:Y:S01]  /*c470*/  FFMA.FTZ R123, R66, R185, R123 ;  /* 0x000000b9427b7223 */ /* 0x000fe2000001007b */
[-CC-:B------:R-:W-:Y:S01]  /*c480*/  FFMA.FTZ R66, R188, R84.reuse, -R101.reuse ;  /* 0x00000054bc427223 */ /* 0x180fe20000010865 */
[-CC-:B------:R-:W-:Y:S07]  /*c490*/  FFMA.FTZ R138, R138, R84.reuse, -R101.reuse ;  /* 0x000000548a8a7223 */ /* 0x180fee0000010865 */
[----:B------:R-:W-:Y:S01]  /*c4a0*/  MUFU.EX2 R95, R95 ;  /* 0x0000005f005f7308 */ /* 0x000fe20000000800 */
[--C-:B------:R-:W-:Y:S01]  /*c4b0*/  FFMA.FTZ R130, R130, R84, -R101.reuse ;  /* 0x0000005482827223 */ /* 0x100fe20000010865 */
[----:B-1----:R-:W-:Y:S01]  /*c4c0*/  F2FP.F16.F32.PACK_AB R71, R117, R202 ;  /* 0x000000ca7547723e */ /* 0x002fe200000000ff */
[----:B------:R-:W-:Y:S07]  /*c4d0*/  FADD.FTZ R121, R121, R200 ;  /* 0x000000c879797221 */ /* 0x000fee0000010000 */
[----:B------:R-:W-:Y:S01]  /*c4e0*/  MUFU.EX2 R67, R67 ;  /* 0x0000004300437308 */ /* 0x000fe20000000800 */
[-CC-:B------:R-:W-:Y:S01]  /*c4f0*/  FFMA.FTZ R122, R122, R84.reuse, -R101.reuse ;  /* 0x000000547a7a7223 */ /* 0x180fe20000010865 */
[-C--:B------:R-:W-:Y:S01]  /*c500*/  FFMA.FTZ R120, R120, R84.reuse, -R101 ;  /* 0x0000005478787223 */ /* 0x080fe20000010865 */
[----:B------:R-:W-:Y:S07]  /*c510*/  FADD.FTZ R194, R194, R121 ;  /* 0x00000079c2c27221 */ /* 0x000fee0000010000 */
        /* <DEDUP_REMOVED lines=10> */
[-CC-:B------:R-:W-:Y:S01]  /*c5c0*/  FFMA.FTZ R114, R114, R84.reuse, -R101.reuse ;  /* 0x0000005472727223 */ /* 0x180fe20000010865 */
[-C--:B------:R-:W-:Y:S07]  /*c5d0*/  FFMA.FTZ R106, R106, R84.reuse, -R101 ;  /* 0x000000546a6a7223 */ /* 0x080fee0000010865 */
[----:B------:R-:W-:Y:S01]  /*c5e0*/  MUFU.EX2 R119, R119 ;  /* 0x0000007700777308 */ /* 0x000fe20000000800 */
[C---:B-----5:R-:W-:Y:S09]  /*c5f0*/  HMMA.16816.F32 R56, R68.reuse, R72, R56 ;  /* 0x000000484438723c */ /* 0x060ff20000001838 */
[----:B------:R-:W3:Y:S01]  /*c600*/  MUFU.EX2 R92, R92 ;  /* 0x0000005c005c7308 */ /* 0x000ee20000000800 */
[----:B------:R-:W-:Y:S01]  /*c610*/  FADD.FTZ R192, R192, R109 ;  /* 0x0000006dc0c07221 */ /* 0x000fe20000010000 */
[-C--:B------:R-:W-:Y:S01]  /*c620*/  FFMA.FTZ R109, R132, R84.reuse, -R99 ;  /* 0x00000054846d7223 */ /* 0x080fe20000010863 */
[--C-:B------:R-:W-:Y:S07]  /*c630*/  FFMA.FTZ R98, R98, R84, -R101.reuse ;  /* 0x0000005462627223 */ /* 0x100fee0000010865 */
[----:B------:R-:W4:Y:S01]  /*c640*/  MUFU.EX2 R94, R94 ;  /* 0x0000005e005e7308 */ /* 0x000f220000000800 */
[----:B------:R-:W-:Y:S01]  /*c650*/  HMMA.16816.F32 R60, R68, R74, R60 ;  /* 0x0000004a443c723c */ /* 0x000fe2000000183c */
[----:B------:R-:W5:Y:S02]  /*c660*/  LDSM.16.MT88.4 R72, [R96+0x3c00] ;  /* 0x003c00006048783b */ /* 0x000f640000004200 */
[----:B-1----:R-:W-:Y:S06]  /*c670*/  F2FP.F16.F32.PACK_AB R68, R198, R107 ;  /* 0x0000006bc644723e */ /* 0x002fec00000000ff */
[----:B------:R-:W1:Y:S01]  /*c680*/  MUFU.EX2 R125, R125 ;  /* 0x0000007d007d7308 */ /* 0x000e620000000800 */
[----:B------:R-:W-:Y:S01]  /*c690*/  F2FP.F16.F32.PACK_AB R70, R93, R210 ;  /* 0x000000d25d46723e */ /* 0x000fe200000000ff */
[----:B------:R-:W-:Y:S01]  /*c6a0*/  FADD.FTZ R115, R115, R192 ;  /* 0x000000c073737221 */ /* 0x000fe20000010000 */
[----:B------:R-:W-:Y:S07]  /*c6b0*/  ISETP.GT.AND P0, PT, R184, R167, PT ;  /* 0x000000a7b800720c */ /* 0x000fee0003f04270 */
[----:B------:R-:W1:Y:S01]  /*c6c0*/  MUFU.EX2 R127, R127 ;  /* 0x0000007f007f7308 */ /* 0x000e620000000800 */
[----:B---3--:R-:W-:Y:S09]  /*c6d0*/  F2FP.F16.F32.PACK_AB R69, R92, R119 ;  /* 0x000000775c45723e */ /* 0x008ff200000000ff */
[----:B------:R-:W-:Y:S01]  /*c6e0*/  MUFU.EX2 R208, R216 ;  /* 0x000000d800d07308 */ /* 0x000fe20000000800 */
[----:B----4-:R-:W-:Y:S09]  /*c6f0*/  F2FP.F16.F32.PACK_AB R71, R95, R94 ;  /* 0x0000005e5f47723e */ /* 0x010ff200000000ff */
[----:B------:R-:W-:Y:S01]  /*c700*/  MUFU.EX2 R66, R66 ;  /* 0x0000004200427308 */ /* 0x000fe20000000800 */
[C---:B------:R-:W-:Y:S09]  /*c710*/  HMMA.16816.F32 R48, R68.reuse, R80, R48 ;  /* 0x000000504430723c */ /* 0x040ff20000001830 */
[----:B------:R-:W3:Y:S10]  /*c720*/  MUFU.EX2 R129, R129 ;  /* 0x0000008100817308 */ /* 0x000ef40000000800 */
[----:B------:R-:W-:Y:S01]  /*c730*/  MUFU.EX2 R103, R103 ;  /* 0x0000006700677308 */ /* 0x000fe20000000800 */
[C---:B------:R-:W-:Y:S01]  /*c740*/  HMMA.16816.F32 R52, R68.reuse, R82, R52 ;  /* 0x000000524434723c */ /* 0x040fe20000001834 */
[----:B------:R-:W4:Y:S08]  /*c750*/  LDSM.16.MT88.4 R80, [R96+0x4000] ;  /* 0x004000006050783b */ /* 0x000f300000004200 */
[----:B------:R-:W-:Y:S10]  /*c760*/  MUFU.EX2 R109, R109 ;  /* 0x0000006d006d7308 */ /* 0x000ff40000000800 */
[----:B------:R-:W-:Y:S01]  /*c770*/  MUFU.EX2 R98, R98 ;  /* 0x0000006200627308 */ /* 0x000fe20000000800 */
[C---:B--2---:R-:W-:Y:S09]  /*c780*/  HMMA.16816.F32 R56, R68.reuse, R88, R56 ;  /* 0x000000584438723c */ /* 0x044ff20000001838 */
[----:B------:R-:W2:Y:S01]  /*c790*/  MUFU.EX2 R88, R204 ;  /* 0x000000cc00587308 */ /* 0x000ea20000000800 */
[----:B------:R-:W-:Y:S01]  /*c7a0*/  FFMA.FTZ R89, R196, R84, -R101 ;  /* 0x00000054c4597223 */ /* 0x000fe20000010865 */
[----:B------:R-:W-:Y:S08]  /*c7b0*/  HMMA.16816.F32 R60, R68, R90, R60 ;  /* 0x0000005a443c723c */ /* 0x000ff0000000183c */
[----:B------:R-:W4:Y:S01]  /*c7c0*/  MUFU.EX2 R89, R89 ;  /* 0x0000005900597308 */ /* 0x000f220000000800 */
[----:B-1----:R-:W-:Y:S01]  /*c7d0*/  F2FP.F16.F32.PACK_AB R68, R125, R218 ;  /* 0x000000da7d44723e */ /* 0x002fe200000000ff */
[----:B------:R-:W-:Y:S01]  /*c7e0*/  FFMA.FTZ R90, R150, R84, -R99 ;  /* 0x00000054965a7223 */ /* 0x000fe20000010863 */
[----:B------:R-:W-:Y:S01]  /*c7f0*/  F2FP.F16.F32.PACK_AB R69, R127, R212 ;  /* 0x000000d47f45723e */ /* 0x000fe200000000ff */
[----:B------:R-:W-:Y:S01]  /*c800*/  FADD.FTZ R150, R113, R123 ;  /* 0x0000007b71967221 */ /* 0x000fe20000010000 */
[----:B---3--:R-:W-:Y:S01]  /*c810*/  F2FP.F16.F32.PACK_AB R70, R129, R208 ;  /* 0x000000d08146723e */ /* 0x008fe200000000ff */
[-CC-:B------:R-:W-:Y:S01]  /*c820*/  FFMA.FTZ R113, R148, R84.reuse, -R99.reuse ;  /* 0x0000005494717223 */ /* 0x180fe20000010863 */
[----:B--2---:R-:W-:Y:S03]  /*c830*/  F2FP.F16.F32.PACK_AB R71, R88, R131 ;  /* 0x000000835847723e */ /* 0x004fe600000000ff */
[----:B------:R-:W-:Y:S01]  /*c840*/  MUFU.EX2 R90, R90 ;  /* 0x0000005a005a7308 */ /* 0x000fe20000000800 */
[-C--:B------:R-:W-:Y:S09]  /*c850*/  FFMA.FTZ R91, R142, R84.reuse, -R99 ;  /* 0x000000548e5b7223 */ /* 0x080ff20000010863 */
[----:B------:R-:W1:Y:S01]  /*c860*/  MUFU.EX2 R113, R113 ;  /* 0x0000007100717308 */ /* 0x000e620000000800 */
[C---:B-----5:R-:W-:Y:S09]  /*c870*/  HMMA.16816.F32 R48, R68.reuse, R72, R48 ;  /* 0x000000484430723c */ /* 0x060ff20000001830 */
[----:B------:R-:W2:Y:S01]  /*c880*/  MUFU.EX2 R142, R144 ;  /* 0x00000090008e7308 */ /* 0x000ea20000000800 */
[----:B------:R-:W-:Y:S01]  /*c890*/  FADD.FTZ R73, R105, R150 ;  /* 0x0000009669497221 */ /* 0x000fe20000010000 */
[-C--:B------:R-:W-:Y:S01]  /*c8a0*/  FFMA.FTZ R105, R136, R84.reuse, -R101 ;  /* 0x0000005488697223 */ /* 0x080fe20000010865 */
[----:B------:R-:W-:Y:S07]  /*c8b0*/  FADD.FTZ R136, R86, R115 ;  /* 0x0000007356887221 */ /* 0x000fee0000010000 */
[----:B------:R3:W5:Y:S01]  /*c8c0*/  MUFU.EX2 R140, R91 ;  /* 0x0000005b008c7308 */ /* 0x0007620000000800 */
[----:B------:R-:W-:Y:S01]  /*c8d0*/  FADD.FTZ R73, R156, R73 ;  /* 0x000000499c497221 */ /* 0x000fe20000010000 */
[C---:B------:R-:W-:Y:S08]  /*c8e0*/  HMMA.16816.F32 R52, R68.reuse, R74, R52 ;  /* 0x0000004a4434723c */ /* 0x040ff00000001834 */
[----:B------:R-:W-:Y:S01]  /*c8f0*/  MUFU.EX2 R105, R105 ;  /* 0x0000006900697308 */ /* 0x000fe20000000800 */
[----:B------:R-:W-:Y:S01]  /*c900*/  FADD.FTZ R190, R190, R73 ;  /* 0x00000049bebe7221 */ /* 0x000fe20000010000 */
[-C--:B------:R-:W-:Y:S01]  /*c910*/  FFMA.FTZ R115, R112, R84.reuse, -R101 ;  /* 0x0000005470737223 */ /* 0x080fe20000010865 */
[----:B------:R-:W5:Y:S07]  /*c920*/  LDSM.16.MT88.4 R72, [R85+0x1000] ;  /* 0x001000005548783b */ /* 0x000f6e0000004200 */
[----:B------:R-:W-:Y:S01]  /*c930*/  MUFU.EX2 R112, R114 ;  /* 0x0000007200707308 */ /* 0x000fe20000000800 */
[----:B------:R-:W-:Y:S01]  /*c940*/  FADD.FTZ R111, R111, R190 ;  /* 0x000000be6f6f7221 */ /* 0x000fe20000010000 */
[C---:B------:R-:W-:Y:S08]  /*c950*/  HMMA.16816.F32 R56, R68.reuse, R76, R56 ;  /* 0x0000004c4438723c */ /* 0x040ff00000001838 */
[----:B------:R-:W-:Y:S01]  /*c960*/  MUFU.EX2 R115, R115 ;  /* 0x0000007300737308 */ /* 0x000fe20000000800 */
[----:B------:R-:W-:Y:S01]  /*c970*/  FADD.FTZ R202, R202, R111 ;  /* 0x0000006fcaca7221 */ /* 0x000fe20000010000 */
[-CC-:B------:R-:W-:Y:S01]  /*c980*/  FFMA.FTZ R111, R124, R84.reuse, -R99.reuse ;  /* 0x000000547c6f7223 */ /* 0x180fe20000010863 */
[----:B---3--:R-:W-:Y:S02]  /*c990*/  FFMA.FTZ R91, R134, R84, -R99 ;  /* 0x00000054865b7223 */ /* 0x008fe40000010863 */
[----:B------:R-:W-:Y:S01]  /*c9a0*/  FADD.FTZ R202, R117, R202 ;  /* 0x000000ca75ca7221 */ /* 0x000fe20000010000 */
[----:B------:R-:W-:Y:S01]  /*c9b0*/  HMMA.16816.F32 R60, R68, R78, R60 ;  /* 0x0000004e443c723c */ /* 0x000fe2000000183c */
[----:B------:R-:W3:Y:S03]  /*c9c0*/  LDSM.16.MT88.4 R76, [R96+0x4400] ;  /* 0x00440000604c783b */ /* 0x000ee60000004200 */
[----:B------:R3:W-:Y:S01]  /*c9d0*/  MUFU.EX2 R86, R91 ;  /* 0x0000005b00567308 */ /* 0x0007e20000000800 */
[----:B----4-:R-:W-:Y:S01]  /*c9e0*/  F2FP.F16.F32.PACK_AB R68, R66, R89 ;  /* 0x000000594244723e */ /* 0x010fe200000000ff */
[----:B------:R-:W-:Y:S01]  /*c9f0*/  FADD.FTZ R119, R119, R202 ;  /* 0x000000ca77777221 */ /* 0x000fe20000010000 */
[----:B-1----:R-:W-:Y:S07]  /*ca00*/  F2FP.F16.F32.PACK_AB R69, R113, R90 ;  /* 0x0000005a7145723e */ /* 0x002fee00000000ff */
[----:B------:R-:W1:Y:S01]  /*ca10*/  MUFU.EX2 R134, R138 ;  /* 0x0000008a00867308 */ /* 0x000e620000000800 */
[----:B--2---:R-:W-:Y:S01]  /*ca20*/  F2FP.F16.F32.PACK_AB R70, R142, R67 ;  /* 0x000000438e46723e */ /* 0x004fe200000000ff */
[----:B------:R-:W-:Y:S01]  /*ca30*/  FADD.FTZ R119, R92, R119 ;  /* 0x000000775c777221 */ /* 0x000fe20000010000 */
[----:B-----5:R-:W-:Y:S01]  /*ca40*/  F2FP.F16.F32.PACK_AB R71, R103, R140 ;  /* 0x0000008c6747723e */ /* 0x020fe200000000ff */
[-C--:B------:R-:W-:Y:S06]  /*ca50*/  FFMA.FTZ R117, R108, R84.reuse, -R99 ;  /* 0x000000546c757223 */ /* 0x080fec0000010863 */
[----:B------:R-:W-:Y:S01]  /*ca60*/  MUFU.EX2 R92, R126 ;  /* 0x0000007e005c7308 */ /* 0x000fe20000000800 */
[----:B------:R-:W-:Y:S01]  /*ca70*/  FADD.FTZ R94, R94, R119 ;  /* 0x000000775e5e7221 */ /* 0x000fe20000010000 */
[-CC-:B------:R-:W-:Y:S08]  /*ca80*/  FFMA.FTZ R119, R104, R84.reuse, -R101.reuse ;  /* 0x0000005468777223 */ /* 0x180ff00000010865 */
[----:B------:R-:W-:Y:S01]  /*ca90*/  MUFU.EX2 R111, R111 ;  /* 0x0000006f006f7308 */ /* 0x000fe20000000800 */
[C---:B------:R-:W-:Y:S03]  /*caa0*/  HMMA.16816.F32 R48, R68.reuse, R80, R48 ;  /* 0x000000504430723c */ /* 0x040fe60000001830 */
[----:B------:R-:W-:Y:S01]  /*cab0*/  FADD.FTZ R81, R107, R136 ;  /* 0x000000886b517221 */ /* 0x000fe20000010000 */
[-C--:B------:R-:W-:Y:S01]  /*cac0*/  FFMA.FTZ R107, R128, R84.reuse, -R101 ;  /* 0x00000054806b7223 */ /* 0x080fe20000010865 */
[----:B---3--:R-:W-:Y:S01]  /*cad0*/  FADD.FTZ R91, R95, R94 ;  /* 0x0000005e5f5b7221 */ /* 0x008fe20000010000 */
[-C--:B------:R-:W-:Y:S01]  /*cae0*/  FFMA.FTZ R94, R118, R84.reuse, -R99 ;  /* 0x00000054765e7223 */ /* 0x080fe20000010863 */
[----:B------:R-:W-:Y:S01]  /*caf0*/  FADD.FTZ R81, R198, R81 ;  /* 0x00000051c6517221 */ /* 0x000fe20000010000 */
[C---:B------:R-:W-:Y:S01]  /*cb00*/  HMMA.16816.F32 R52, R68.reuse, R82, R52 ;  /* 0x000000524434723c */ /* 0x040fe20000001834 */
[----:B------:R-:W-:Y:S02]  /*cb10*/  MUFU.EX2 R128, R130 ;  /* 0x0000008200807308 */ /* 0x000fe40000000800 */
[----:B------:R-:W-:Y:S01]  /*cb20*/  FADD.FTZ R210, R210, R81 ;  /* 0x00000051d2d27221 */ /* 0x000fe20000010000 */
[----:B------:R-:W-:Y:S01]  /*cb30*/  FADD.FTZ R212, R212, R91 ;  /* 0x0000005bd4d47221 */ /* 0x000fe20000010000 */
[----:B------:R-:W2:Y:S06]  /*cb40*/  LDSM.16.MT88.4 R80, [R85+0x1400] ;  /* 0x001400005550783b */ /* 0x000eac0000004200 */
[----:B------:R-:W3:Y:S01]  /*cb50*/  MUFU.EX2 R107, R107 ;  /* 0x0000006b006b7308 */ /* 0x000ee20000000800 */
[-C--:B------:R-:W-:Y:S01]  /*cb60*/  FFMA.FTZ R95, R116, R84.reuse, -R99 ;  /* 0x00000054745f7223 */ /* 0x080fe20000010863 */
[C---:B------:R-:W-:Y:S08]  /*cb70*/  HMMA.16816.F32 R56, R68.reuse, R72, R56 ;  /* 0x000000484438723c */ /* 0x040ff00000001838 */
[----:B------:R-:W-:Y:S01]  /*cb80*/  MUFU.EX2 R116, R120 ;  /* 0x0000007800747308 */ /* 0x000fe20000000800 */
[----:B------:R-:W-:Y:S01]  /*cb90*/  FADD.FTZ R73, R93, R210 ;  /* 0x000000d25d497221 */ /* 0x000fe20000010000 */
[----:B------:R-:W-:Y:S01]  /*cba0*/  FADD.FTZ R212, R127, R212 ;  /* 0x000000d47fd47221 */ /* 0x000fe20000010000 */
[----:B------:R-:W-:Y:S07]  /*cbb0*/  FFMA.FTZ R101, R97, R84, -R101 ;  /* 0x0000005461657223 */ /* 0x000fee0000010865 */
[----:B------:R-:W4:Y:S01]  /*cbc0*/  MUFU.EX2 R93, R122 ;  /* 0x0000007a005d7308 */ /* 0x000f220000000800 */
[----:B------:R-:W-:Y:S01]  /*cbd0*/  FADD.FTZ R218, R218, R73 ;  /* 0x00000049dada7221 */ /* 0x000fe20000010000 */
[----:B------:R-:W-:Y:S01]  /*cbe0*/  HMMA.16816.F32 R60, R68, R74, R60 ;  /* 0x0000004a443c723c */ /* 0x000fe2000000183c */
[----:B------:R-:W5:Y:S07]  /*cbf0*/  LDSM.16.MT88.4 R72, [R96+0x4800] ;  /* 0x004800006048783b */ /* 0x000f6e0000004200 */
[----:B------:R-:W-:Y:S01]  /*cc00*/  MUFU.EX2 R94, R94 ;  /* 0x0000005e005e7308 */ /* 0x000fe20000000800 */
[----:B-1----:R-:W-:Y:S01]  /*cc10*/  F2FP.F16.F32.PACK_AB R68, R105, R134 ;  /* 0x000000866944723e */ /* 0x002fe200000000ff */
[----:B------:R-:W-:Y:S01]  /*cc20*/  FADD.FTZ R125, R125, R218 ;  /* 0x000000da7d7d7221 */ /* 0x000fe20000010000 */
[----:B------:R-:W-:Y:S01]  /*cc30*/  F2FP.F16.F32.PACK_AB R69, R109, R86 ;  /* 0x000000566d45723e */ /* 0x000fe200000000ff */
[----:B------:R-:W-:Y:S01]  /*cc40*/  FADD.FTZ R131, R131, R212 ;  /* 0x000000d483837221 */ /* 0x000fe20000010000 */
[----:B---3--:R-:W-:Y:S01]  /*cc50*/  F2FP.F16.F32.PACK_AB R70, R107, R128 ;  /* 0x000000806b46723e */ /* 0x008fe200000000ff */
[----:B------:R-:W-:Y:S01]  /*cc60*/  FADD.FTZ R208, R208, R125 ;  /* 0x0000007dd0d07221 */ /* 0x000fe20000010000 */
[----:B------:R-:W-:Y:S01]  /*cc70*/  F2FP.F16.F32.PACK_AB R71, R111, R92 ;  /* 0x0000005c6f47723e */ /* 0x000fe200000000ff */
[----:B------:R-:W-:Y:S02]  /*cc80*/  FADD.FTZ R131, R88, R131 ;  /* 0x0000008358837221 */ /* 0x000fe40000010000 */
[----:B------:R-:W1:Y:S01]  /*cc90*/  MUFU.EX2 R95, R95 ;  /* 0x0000005f005f7308 */ /* 0x000e620000000800 */
[----:B------:R-:W-:Y:S09]  /*cca0*/  FADD.FTZ R208, R129, R208 ;  /* 0x000000d081d07221 */ /* 0x000ff20000010000 */
[----:B------:R-:W-:Y:S01]  /*ccb0*/  MUFU.EX2 R108, R110 ;  /* 0x0000006e006c7308 */ /* 0x000fe20000000800 */
[C---:B------:R-:W-:Y:S09]  /*ccc0*/  HMMA.16816.F32 R48, R68.reuse, R76, R48 ;  /* 0x0000004c4430723c */ /* 0x040ff20000001830 */
[----:B------:R-:W3:Y:S10]  /*ccd0*/  MUFU.EX2 R117, R117 ;  /* 0x0000007500757308 */ /* 0x000ef40000000800 */
[----:B------:R-:W-:Y:S01]  /*cce0*/  MUFU.EX2 R104, R106 ;  /* 0x0000006a00687308 */ /* 0x000fe20000000800 */
[C---:B------:R-:W-:Y:S01]  /*ccf0*/  HMMA.16816.F32 R52, R68.reuse, R78, R52 ;  /* 0x0000004e4434723c */ /* 0x040fe20000001834 */
[----:B------:R-:W5:Y:S08]  /*cd00*/  LDSM.16.MT88.4 R76, [R85+0x1800] ;  /* 0x00180000554c783b */ /* 0x000f700000004200 */
[----:B------:R-:W5:Y:S10]  /*cd10*/  MUFU.EX2 R119, R119 ;  /* 0x0000007700777308 */ /* 0x000f740000000800 */
[----:B------:R-:W-:Y:S01]  /*cd20*/  MUFU.EX2 R101, R101 ;  /* 0x0000006500657308 */ /* 0x000fe20000000800 */
[C---:B--2---:R-:W-:Y:S03]  /*cd30*/  HMMA.16816.F32 R56, R68.reuse, R80, R56 ;  /* 0x000000504438723c */ /* 0x044fe60000001838 */
[----:B------:R-:W-:Y:S01]  /*cd40*/  FADD.FTZ R81, R89, R208 ;  /* 0x000000d059517221 */ /* 0x000fe20000010000 */
[----:B------:R-:W-:Y:S02]  /*cd50*/  FADD.FTZ R80, R90, R131 ;  /* 0x000000835a507221 */ /* 0x000fe40000010000 */
[----:B------:R2:W2:Y:S01]  /*cd60*/  LDSM.16.MT88.4 R88, [R96+0x4c00] ;  /* 0x004c00006058783b */ /* 0x0004a20000004200 */
[----:B------:R-:W-:Y:S01]  /*cd70*/  FADD.FTZ R66, R66, R81 ;  /* 0x0000005142427221 */ /* 0x000fe20000010000 */
[----:B------:R-:W-:Y:S03]  /*cd80*/  HMMA.16816.F32 R60, R68, R82, R60 ;  /* 0x00000052443c723c */ /* 0x000fe6000000183c */
[----:B----4-:R-:W-:Y:S01]  /*cd90*/  F2FP.F16.F32.PACK_AB R68, R116, R93 ;  /* 0x0000005d7444723e */ /* 0x010fe200000000ff */
[----:B------:R-:W-:Y:S01]  /*cda0*/  FFMA.FTZ R82, R100, R84, -R99 ;  /* 0x0000005464527223 */ /* 0x000fe20000010863 */
[----:B-1----:R-:W-:Y:S01]  /*cdb0*/  F2FP.F16.F32.PACK_AB R69, R95, R94 ;  /* 0x0000005e5f45723e */ /* 0x002fe200000000ff */
[----:B------:R-:W-:Y:S01]  /*cdc0*/  MUFU.EX2 R100, R102 ;  /* 0x0000006600647308 */ /* 0x000fe20000000800 */
[----:B------:R-:W-:Y:S01]  /*cdd0*/  F2FP.F16.F32.PACK_AB R70, R115, R112 ;  /* 0x000000707346723e */ /* 0x000fe200000000ff */
[----:B------:R-:W-:Y:S01]  /*cde0*/  FADD.FTZ R113, R113, R80 ;  /* 0x0000005071717221 */ /* 0x000fe20000010000 */
[----:B---3--:R-:W-:Y:S07]  /*cdf0*/  F2FP.F16.F32.PACK_AB R71, R117, R108 ;  /* 0x0000006c7547723e */ /* 0x008fee00000000ff */
[----:B------:R-:W1:Y:S01]  /*ce00*/  MUFU.EX2 R97, R82 ;  /* 0x0000005200617308 */ /* 0x000e620000000800 */
[----:B------:R-:W-:Y:S01]  /*ce10*/  FADD.FTZ R140, R140, R113 ;  /* 0x000000718c8c7221 */ /* 0x000fe20000010000 */
[C---:B-----5:R-:W-:Y:S03]  /*ce20*/  HMMA.16816.F32 R48, R68.reuse, R72, R48 ;  /* 0x000000484430723c */ /* 0x060fe60000001830 */
[-CC-:B------:R-:W-:Y:S01]  /*ce30*/  FFMA.FTZ R72, R64, R84.reuse, -R99.reuse ;  /* 0x0000005440487223 */ /* 0x180fe20000010863 */
[----:B------:R-:W-:Y:S01]  /*ce40*/  FFMA.FTZ R99, R65, R84, -R99 ;  /* 0x0000005441637223 */ /* 0x000fe20000010863 */
[----:B------:R-:W-:Y:S01]  /*ce50*/  FADD.FTZ R73, R67, R66 ;  /* 0x0000004243497221 */ /* 0x000fe20000010000 */
[----:B------:R-:W-:Y:S01]  /*ce60*/  FADD.FTZ R103, R103, R140 ;  /* 0x0000008c67677221 */ /* 0x000fe20000010000 */
[----:B------:R3:W4:Y:S01]  /*ce70*/  LDSM.16.MT88.4 R64, [R85+0x1c00] ;  /* 0x001c00005540783b */ /* 0x0007220000004200 */
[C---:B------:R-:W-:Y:S01]  /*ce80*/  HMMA.16816.F32 R52, R68.reuse, R74, R52 ;  /* 0x0000004a4434723c */ /* 0x040fe20000001834 */
[----:B--2---:R-:W-:Y:S02]  /*ce90*/  MUFU.EX2 R96, R72 ;  /* 0x0000004800607308 */ /* 0x004fe40000000800 */
[----:B------:R-:W-:Y:S01]  /*cea0*/  FADD.FTZ R73, R142, R73 ;  /* 0x000000498e497221 */ /* 0x000fe20000010000 */
[----:B------:R-:W-:Y:S07]  /*ceb0*/  FADD.FTZ R86, R86, R103 ;  /* 0x0000006756567221 */ /* 0x000fee0000010000 */
[----:B------:R-:W2:Y:S01]  /*cec0*/  MUFU.EX2 R99, R99 ;  /* 0x0000006300637308 */ /* 0x000ea20000000800 */
[----:B------:R-:W-:Y:S01]  /*ced0*/  FADD.FTZ R134, R134, R73 ;  /* 0x0000004986867221 */ /* 0x000fe20000010000 */
[C---:B------:R-:W-:Y:S03]  /*cee0*/  HMMA.16816.F32 R56, R68.reuse, R76, R56 ;  /* 0x0000004c4438723c */ /* 0x040fe60000001838 */
[----:B------:R-:W-:Y:S01]  /*cef0*/  FADD.FTZ R105, R105, R134 ;  /* 0x0000008669697221 */ /* 0x000fe20000010000 */
[----:B------:R-:W-:Y:S01]  /*cf00*/  FADD.FTZ R109, R109, R86 ;  /* 0x000000566d6d7221 */ /* 0x000fe20000010000 */
[----:B------:R-:W-:Y:S02]  /*cf10*/  IMAD.MOV.U32 R86, RZ, RZ, R0 ;  /* 0x000000ffff567224 */ /* 0x000fe400078e0000 */
[----:B------:R-:W-:Y:S01]  /*cf20*/  FADD.FTZ R128, R128, R105 ;  /* 0x0000006980807221 */ /* 0x000fe20000010000 */
[----:B------:R-:W-:Y:S03]  /*cf30*/  HMMA.16816.F32 R60, R68, R78, R60 ;  /* 0x0000004e443c723c */ /* 0x000fe6000000183c */
[----:B------:R-:W-:Y:S01]  /*cf40*/  F2FP.F16.F32.PACK_AB R68, R119, R104 ;  /* 0x000000687744723e */ /* 0x000fe200000000ff */
[----:B------:R-:W-:Y:S01]  /*cf50*/  FADD.FTZ R92, R92, R109 ;  /* 0x0000006d5c5c7221 */ /* 0x000fe20000010000 */
[----:B-1----:R-:W-:Y:S01]  /*cf60*/  F2FP.F16.F32.PACK_AB R69, R97, R100 ;  /* 0x000000646145723e */ /* 0x002fe200000000ff */
[----:B------:R-:W-:Y:S01]  /*cf70*/  FADD.FTZ R128, R107, R128 ;  /* 0x000000806b807221 */ /* 0x000fe20000010000 */
[----:B------:R-:W-:Y:S01]  /*cf80*/  F2FP.F16.F32.PACK_AB R70, R101, R98 ;  /* 0x000000626546723e */ /* 0x000fe200000000ff */
[----:B------:R-:W-:Y:S01]  /*cf90*/  FADD.FTZ R111, R111, R92 ;  /* 0x0000005c6f6f7221 */ /* 0x000fe20000010000 */
[----:B--2---:R-:W-:Y:S01]  /*cfa0*/  F2FP.F16.F32.PACK_AB R71, R99, R96 ;  /* 0x000000606347723e */ /* 0x004fe200000000ff */
        /* <DEDUP_REMOVED lines=22> */
.L_x_7412:
        /* <DEDUP_REMOVED lines=10> */
.L_x_7427:
[----:B----4-:R-:W-:Y:S01]  /*d1b0*/  FADD.FTZ R5, R10, R11 ;  /* 0x0000000b0a057221 */ /* 0x010fe20000010000 */
[----:B------:R-:W2:Y:S01]  /*d1c0*/  MUFU.RCP R9, R6 ;  /* 0x0000000600097308 */ /* 0x000ea20000001000 */
[----:B------:R-:W-:Y:S01]  /*d1d0*/  SHF.L.U32 R11, R152, 0x1, RZ ;  /* 0x00000001980b7819 */ /* 0x000fe200000006ff */
[----:B------:R-:W-:Y:S05]  /*d1e0*/  WARPSYNC.ALL ;  /* 0x0000000000007948 */ /* 0x000fea0003800000 */
[----:B------:R-:W-:Y:S01]  /*d1f0*/  BAR.SYNC.DEFER_BLOCKING 0x0 ;  /* 0x0000000000007b1d */ /* 0x000fe20000010000 */
[----:B------:R-:W-:Y:S02]  /*d200*/  LOP3.LUT R11, R154, 0x6, R11, 0xf8, !PT ;  /* 0x000000069a0b7812 */ /* 0x000fe400078ef80b */
[----:B------:R-:W-:-:S02]  /*d210*/  FSETP.NE.FTZ.AND P0, PT, R5, RZ, PT ;  /* 0x000000ff0500720b */ /* 0x000fc40003f15000 */
[----:B------:R-:W-:Y:S01]  /*d220*/  LOP3.LUT R8, R11, 0x20, R176, 0xf8, !PT ;  /* 0x000000200b087812 */ /* 0x000fe200078ef8b0 */
[----:B------:R-:W4:Y:S01]  /*d230*/  MUFU.RCP R7, R5 ;  /* 0x0000000500077308 */ /* 0x000f220000001000 */
[----:B------:R-:W-:Y:S02]  /*d240*/  FSETP.NE.FTZ.AND P1, PT, R6, RZ, PT ;  /* 0x000000ff0600720b */ /* 0x000fe40003f35000 */
[----:B------:R-:W-:Y:S02]  /*d250*/  LOP3.LUT R8, R8, R175, RZ, 0xfc, !PT ;  /* 0x000000af08087212 */ /* 0x000fe400078efcff */
[----:B--2---:R-:W-:Y:S02]  /*d260*/  FSEL R9, R9, 1, P1 ;  /* 0x3f80000009097808 */ /* 0x004fe40000800000 */
[----:B---3--:R-:W-:-:S03]  /*d270*/  LEA R10, R8, R155, 0x2 ;  /* 0x0000009b080a7211 */ /* 0x008fc600078e10ff */
        /* <DEDUP_REMOVED lines=9> */
[----:B------:R-:W-:Y:S04]  /*d310*/  STS.64 [R10], R80 ;  /* 0x000000500a007388 */ /* 0x000fe80000000a00 */
        /* <DEDUP_REMOVED lines=20> */
[----:B------:R-:W4:Y:S04]  /*d460*/  LD.E.64 R8, desc[UR4][R2.64+0xb0] ;  /* 0x0000b00402087980 */ /* 0x000f28000c101b00 */
[----:B------:R-:W4:Y:S01]  /*d470*/  LD.E R12, desc[UR4][R2.64+0x60] ;  /* 0x00006004020c7980 */ /* 0x000f22000c101900 */
[----:B------:R-:W3:Y:S01]  /*d480*/  @P1 MUFU.LG2 R6, R6 ;  /* 0x0000000600061308 */ /* 0x000ee20000000c00 */
[----:B--2---:R-:W-:-:S02]  /*d490*/  LOP3.LUT R10, R87, 0xd8, RZ, 0xc0, !PT ;  /* 0x000000d8570a7812 */ /* 0x004fc400078ec0ff */
[----:B------:R2:W5:Y:S01]  /*d4a0*/  LD.E R24, desc[UR4][R2.64+0xcc] ;  /* 0x0000cc0402187980 */ /* 0x000562000c101900 */
[----:B------:R-:W-:Y:S02]  /*d4b0*/  LOP3.LUT R14, R153, 0x30, RZ, 0xc0, !PT ;  /* 0x00000030990e7812 */ /* 0x000fe400078ec0ff */
[----:B------:R-:W-:Y:S01]  /*d4c0*/  LOP3.LUT R10, R10, 0x18, R153, 0x78, !PT ;  /* 0x000000180a0a7812 */ /* 0x000fe200078e7899 */
[----:B------:R2:W5:Y:S01]  /*d4d0*/  LD.E.64 R28, desc[UR4][R2.64+0x78] ;  /* 0x00007804021c7980 */ /* 0x000562000c101b00 */
[----:B------:R-:W1:Y:S01]  /*d4e0*/  @P0 MUFU.LG2 R5, R5 ;  /* 0x0000000500050308 */ /* 0x000e620000000c00 */
[----:B------:R-:W-:Y:S02]  /*d4f0*/  SHF.R.U32.HI R21, RZ, 0x2, R152 ;  /* 0x00000002ff157819 */ /* 0x000fe40000011698 */
[----:B------:R2:W5:Y:S01]  /*d500*/  LD.E.64 R26, desc[UR4][R2.64+0xa8] ;  /* 0x0000a804021a7980 */ /* 0x000562000c101b00 */
[----:B------:R-:W-:Y:S02]  /*d510*/  LOP3.LUT R10, R10, 0xf24, R87, 0xf8, !PT ;  /* 0x00000f240a0a7812 */ /* 0x000fe400078ef857 */
[----:B------:R-:W-:-:S02]  /*d520*/  MOV R22, 0xff800000 ;  /* 0xff80000000167802 */ /* 0x000fc40000000f00 */
[----:B------:R-:W-:Y:S01]  /*d530*/  LEA R155, R10, R155, 0x2 ;  /* 0x0000009b0a9b7211 */ /* 0x000fe200078e10ff */
[----:B------:R-:W-:Y:S01]  /*d540*/  BAR.SYNC.DEFER_BLOCKING 0x0 ;  /* 0x0000000000007b1d */ /* 0x000fe20000010000 */
[----:B---3--:R-:W-:Y:S01]  /*d550*/  @P1 FMUL.FTZ R7, R6, 0.69314718246459960938 ;  /* 0x3f31721806071820 */ /* 0x008fe20000410000 */
[----:B------:R-:W-:Y:S02]  /*d560*/  MOV R20, 0xff800000 ;  /* 0xff80000000147802 */ /* 0x000fe40000000f00 */
[----:B------:R-:W-:Y:S01]  /*d570*/  LOP3.LUT R21, R14, 0x7, R21, 0xf8, !PT ;  /* 0x000000070e157812 */ /* 0x000fe200078ef815 */
[----:B-----5:R-:W-:Y:S01]  /*d580*/  @P1 FFMA.FTZ R22, R4, R47, R7 ;  /* 0x0000002f04161223 */ /* 0x020fe20000010007 */
[----:B-1----:R-:W-:-:S04]  /*d590*/  @P0 FMUL.FTZ R5, R5, 0.69314718246459960938 ;  /* 0x3f31721805050820 */ /* 0x002fc80000410000 */
[----:B------:R-:W-:Y:S01]  /*d5a0*/  @P0 FFMA.FTZ R20, R4, R0, R5 ;  /* 0x0000000004140223 */ /* 0x000fe20000010005 */
[----:B------:R-:W-:Y:S01]  /*d5b0*/  LOP3.LUT P0, RZ, R152, 0x3, RZ, 0xc0, !PT ;  /* 0x0000000398ff7812 */ /* 0x000fe2000780c0ff */
[----:B------:R2:W1:Y:S04]  /*d5c0*/  LDS.128 R16, [R155] ;  /* 0x000000009b107984 */ /* 0x0004680000000c00 */
[----:B------:R2:W3:Y:S01]  /*d5d0*/  LDS.128 R4, [R155+0x1800] ;  /* 0x001800009b047984 */ /* 0x0004e20000000c00 */
[----:B------:R-:W-:Y:S01]  /*d5e0*/  BSSY.RECONVERGENT B0, `(.L_x_7421) ;  /* 0x0000011000007945 */ /* 0x000fe20003800200 */
[----:B----4-:R-:W-:Y:S01]  /*d5f0*/  IMAD R179, R8, UR8, R179 ;  /* 0x0000000808b37c24 */ /* 0x010fe2000f8e02b3 */
[----:B------:R-:W-:-:S03]  /*d600*/  SHF.L.U32 R8, R173, 0x6, RZ ;  /* 0x00000006ad087819 */ /* 0x000fc600000006ff */
[----:B------:R-:W-:-:S04]  /*d610*/  IMAD R12, R179, R12, R177 ;  /* 0x0000000cb30c7224 */ /* 0x000fc800078e02b1 */
[----:B------:R-:W-:Y:S02]  /*d620*/  IMAD R25, R9, R12, R8 ;  /* 0x0000000c09197224 */ /* 0x000fe400078e0208 */
[----:B------:R2:W4:Y:S04]  /*d630*/  LDS.128 R12, [R155+0x800] ;  /* 0x000800009b0c7984 */ /* 0x0005280000000c00 */
[----:B------:R2:W1:Y:S01]  /*d640*/  LDS.128 R8, [R155+0x1000] ;  /* 0x001000009b087984 */ /* 0x0004620000000c00 */
[----:B---3--:R-:W-:Y:S05]  /*d650*/  @P0 BRA `(.L_x_7422) ;  /* 0x0000000000240947 */ /* 0x008fea0003800000 */
        /* <DEDUP_REMOVED lines=9> */
.L_x_7422:
[----:B------:R-:W-:Y:S05]  /*d6f0*/  BSYNC.RECONVERGENT B0 ;  /* 0x0000000000007941 */ /* 0x000fea0003800200 */
.L_x_7421:
[----:B--2---:R2:W5:Y:S01]  /*d700*/  LD.E R3, desc[UR4][R2.64+0xc0] ;  /* 0x0000c00402037980 */ /* 0x004562000c101900 */
[----:B------:R-:W-:Y:S01]  /*d710*/  LOP3.LUT R0, R87, 0x1c, RZ, 0xc0, !PT ;  /* 0x0000001c57007812 */ /* 0x000fe200078ec0ff */
[----:B------:R-:W-:Y:S01]  /*d720*/  IMAD R24, R25, R24, RZ ;  /* 0x0000001819187224 */ /* 0x000fe200078e02ff */
[----:B------:R-:W-:Y:S01]  /*d730*/  SHF.R.U32.HI R21, RZ, 0x3, R152 ;  /* 0x00000003ff157819 */ /* 0x000fe20000011698 */
[----:B------:R-:W-:Y:S01]  /*d740*/  IMAD.MOV.U32 R173, RZ, RZ, 0x0 ;  /* 0x00000000ffad7424 */ /* 0x000fe200078e00ff */
[----:B------:R-:W-:-:S03]  /*d750*/  LOP3.LUT R87, R0, 0xfe0, R87, 0xf8, !PT ;  /* 0x00000fe000577812 */ /* 0x000fc600078ef857 */
[C---:B------:R-:W-:Y:S01]  /*d760*/  VIADD R25, R21.reuse, 0x10 ;  /* 0x0000001015197836 */ /* 0x040fe20000000000 */
[----:B------:R-:W-:Y:S01]  /*d770*/  IADD3 R87, P0, PT, R24, R87, RZ ;  /* 0x0000005718577210 */ /* 0x000fe20007f1e0ff */
[----:B------:R-:W-:-:S03]  /*d780*/  VIADD R23, R21, 0x20 ;  /* 0x0000002015177836 */ /* 0x000fc60000000000 */
[----:B------:R-:W-:Y:S02]  /*d790*/  LEA.HI.X.SX32 R24, R24, RZ, 0x1, P0 ;  /* 0x000000ff18187211 */ /* 0x000fe400000f0eff */
[C---:B--2---:R-:W-:Y:S02]  /*d7a0*/  LEA R2, P0, R87.reuse, R28, 0x2 ;  /* 0x0000001c57027211 */ /* 0x044fe400078010ff */
[----:B-----5:R-:W-:Y:S02]  /*d7b0*/  ISETP.GE.AND P4, PT, R0, R3, PT ;  /* 0x000000030000720c */ /* 0x020fe40003f86270 */
[----:B------:R-:W-:Y:S02]  /*d7c0*/  LEA.HI.X R3, R87, R29, R24, 0x2, P0 ;  /* 0x0000001d57037211 */ /* 0x000fe400000f1418 */
[CC--:B------:R-:W-:Y:S01]  /*d7d0*/  ISETP.GE.OR P3, PT, R21.reuse, R162.reuse, P4 ;  /* 0x000000a21500720c */ /* 0x0c0fe20002766670 */
[----:B------:R-:W-:Y:S01]  /*d7e0*/  VIADD R21, R21, 0x30 ;  /* 0x0000003015157836 */ /* 0x000fe20000000000 */
[----:B------:R-:W-:-:S02]  /*d7f0*/  ISETP.GE.OR P2, PT, R25, R162, P4 ;  /* 0x000000a21900720c */ /* 0x000fc40002746670 */
[-C--:B------:R-:W-:Y:S02]  /*d800*/  ISETP.GE.OR P1, PT, R23, R162.reuse, P4 ;  /* 0x000000a21700720c */ /* 0x080fe40002726670 */
[----:B------:R-:W-:-:S07]  /*d810*/  ISETP.GE.OR P4, PT, R21, R162, P4 ;  /* 0x000000a21500720c */ /* 0x000fce0002786670 */
[----:B-1----:R-:W-:Y:S04]  /*d820*/  @!P3 ST.E.128 desc[UR4][R2.64], R16 ;  /* 0x000000100200b985 */ /* 0x002fe8000c101d04 */
[----:B----4-:R-:W-:Y:S04]  /*d830*/  @!P2 ST.E.128 desc[UR4][R2.64+0x800], R12 ;  /* 0x0008000c0200a985 */ /* 0x010fe8000c101d04 */
[----:B------:R3:W-:Y:S02]  /*d840*/  @!P1 ST.E.128 desc[UR4][R2.64+0x1000], R8 ;  /* 0x0010000802009985 */ /* 0x0007e4000c101d04 */
[----:B---3--:R-:W-:Y:S05]  /*d850*/  @P4 RET.REL.NODEC R172 `(_ZN5flash24flash_fwd_splitkv_kernelI23Flash_fwd_kernel_traitsILi32ELi64ELi128ELi4ELb0ELb0EN7cutlass6half_tE19Flash_kernel_traitsILi32ELi64ELi128ELi4ES3_EELb0ELb1ELb0ELb0ELb0ELb0ELb1ELb0EEEvNS_16Flash_fwd_paramsE) ;  /* 0xffffff24ace84950 */ /* 0x008fea0003c3ffff */
[----:B------:R-:W-:Y:S01]  /*d860*/  MOV R173, 0x0 ;  /* 0x0000000000ad7802 */ /* 0x000fe20000000f00 */
[----:B------:R1:W-:Y:S03]  /*d870*/  ST.E.128 desc[UR4][R2.64+0x1800], R4 ;  /* 0x0018000402007985 */ /* 0x0003e6000c101d04 */
[----:B-1----:R-:W-:Y:S05]  /*d880*/  RET.REL.NODEC R172 `(_ZN5flash24flash_fwd_splitkv_kernelI23Flash_fwd_kernel_traitsILi32ELi64ELi128ELi4ELb0ELb0EN7cutlass6half_tE19Flash_kernel_traitsILi32ELi64ELi128ELi4ES3_EELb0ELb1ELb0ELb0ELb0ELb0ELb1ELb0EEEvNS_16Flash_fwd_paramsE) ;  /* 0xffffff24acdc7950 */ /* 0x002fea0003c3ffff */
.L_x_7420:
[----:B------:R-:W-:Y:S01]  /*d890*/  MOV R8, 0x2 ;  /* 0x0000000200087802 */ /* 0x000fe20000000f00 */
[----:B------:R-:W-:Y:S01]  /*d8a0*/  IMAD.MOV.U32 R5, RZ, RZ, 0x1f ;  /* 0x0000001fff057424 */ /* 0x000fe200078e00ff */
[----:B------:R-:W-:-:S07]  /*d8b0*/  MOV R7, 0xffffffff ;  /* 0xffffffff00077802 */ /* 0x000fce0000000f00 */
[----:B-1---5:R-:W-:Y:S05]  /*d8c0*/  WARPSYNC.COLLECTIVE R7, `(.L_x_7423) ;  /* 0x0000000007087348 */ /* 0x022fea0003c00000 */
[----:B------:R2:W3:Y:S02]  /*d8d0*/  SHFL.BFLY P0, R11, R178, R8, R5 ;  /* 0x0c000008b20b7389 */ /* 0x0004e40000000005 */
[----:B-123-5:R-:W-:Y:S05]  /*d8e0*/  ENDCOLLECTIVE ;  /* 0x000000000000791b */ /* 0x02efea0003800000 */
.L_x_7423:
[----:B------:R-:W-:Y:S02]  /*d8f0*/  IMAD.MOV.U32 R9, RZ, RZ, R11 ;  /* 0x000000ffff097224 */ /* 0x000fe400078e000b */
[----:B------:R-:W-:Y:S02]  /*d900*/  IMAD.MOV.U32 R8, RZ, RZ, 0x1 ;  /* 0x00000001ff087424 */ /* 0x000fe400078e00ff */
[----:B------:R-:W-:-:S05]  /*d910*/  FADD.FTZ R9, R9, R178 ;  /* 0x000000b209097221 */ /* 0x000fca0000010000 */
[----:B------:R-:W-:-:S07]  /*d920*/  MOV R178, R9 ;  /* 0x0000000900b27202 */ /* 0x000fce0000000f00 */
[----:B------:R-:W-:Y:S05]  /*d930*/  WARPSYNC.COLLECTIVE R7, `(.L_x_7424) ;  /* 0x0000000007087348 */ /* 0x000fea0003c00000 */
[----:B------:R1:W2:Y:S02]  /*d940*/  SHFL.BFLY P0, R11, R178, R8, R5 ;  /* 0x0c000008b20b7389 */ /* 0x0002a40000000005 */
[----:B-12---:R-:W-:Y:S05]  /*d950*/  ENDCOLLECTIVE ;  /* 0x000000000000791b */ /* 0x006fea0003800000 */
.L_x_7424:
[----:B------:R-:W-:Y:S01]  /*d960*/  MOV R178, R185 ;  /* 0x000000b900b27202 */ /* 0x000fe20000000f00 */
[----:B------:R-:W-:Y:S01]  /*d970*/  IMAD.MOV.U32 R8, RZ, RZ, 0x2 ;  /* 0x00000002ff087424 */ /* 0x000fe200078e00ff */
[----:B------:R-:W-:-:S07]  /*d980*/  MOV R6, R11 ;  /* 0x0000000b00067202 */ /* 0x000fce0000000f00 */
[----:B------:R-:W-:Y:S05]  /*d990*/  WARPSYNC.COLLECTIVE R7, `(.L_x_7425) ;  /* 0x0000000007087348 */ /* 0x000fea0003c00000 */
[----:B------:R1:W2:Y:S02]  /*d9a0*/  SHFL.BFLY P0, R11, R178, R8, R5 ;  /* 0x0c000008b20b7389 */ /* 0x0002a40000000005 */
[----:B-12---:R-:W-:Y:S05]  /*d9b0*/  ENDCOLLECTIVE ;  /* 0x000000000000791b */ /* 0x006fea0003800000 */
.L_x_7425:
[----:B------:R-:W-:Y:S01]  /*d9c0*/  FADD.FTZ R6, R9, R6 ;  /* 0x0000000609067221 */ /* 0x000fe20000010000 */
[----:B------:R-:W-:Y:S01]  /*d9d0*/  FADD.FTZ R10, R11, R185 ;  /* 0x000000b90b0a7221 */ /* 0x000fe20000010000 */
[----:B------:R-:W-:-:S04]  /*d9e0*/  MOV R8, 0x1 ;  /* 0x0000000100087802 */ /* 0x000fc80000000f00 */
[----:B------:R-:W-:-:S07]  /*d9f0*/  MOV R178, R10 ;  /* 0x0000000a00b27202 */ /* 0x000fce0000000f00 */
[----:B------:R-:W-:Y:S05]  /*da00*/  WARPSYNC.COLLECTIVE R7, `(.L_x_7426) ;  /* 0x0000000007087348 */ /* 0x000fea0003c00000 */
[----:B------:R1:W2:Y:S02]  /*da10*/  SHFL.BFLY P0, R11, R178, R8, R5 ;  /* 0x0c000008b20b7389 */ /* 0x0002a40000000005 */
[----:B-12---:R-:W-:Y:S05]  /*da20*/  ENDCOLLECTIVE ;  /* 0x000000000000791b */ /* 0x006fea0003800000 */
.L_x_7426:
[----:B------:R-:W-:Y:S05]  /*da30*/  BRA `(.L_x_7427) ;  /* 0xfffffff400dc7947 */ /* 0x000fea000383ffff */
.L_x_7428:
        /* <DEDUP_REMOVED lines=12> */
.L_x_10304:


//--------------------- .text._ZN5flash24flash_fwd_splitkv_kernelI23Flash_fwd_kernel_traitsILi32ELi64ELi128ELi4ELb0ELb0EN7cutlass6half_tE19Flash_kernel_traitsILi32ELi64ELi128ELi4ES3_EELb0ELb1ELb0ELb0ELb0ELb1ELb1ELb0EEEvNS_16Flash_fwd_paramsE --------------------------
	.section	.text._ZN5flash24flash_fwd_splitkv_kernelI23Flash_fwd_kernel_traitsILi32ELi64ELi128ELi4ELb0ELb0EN7cutlass6half_tE19Flash_kernel_traitsILi32ELi64ELi128ELi4ES3_EELb0ELb1ELb0ELb0ELb0ELb1ELb1ELb0EEEvNS_16Flash_fwd_paramsE,"ax",@progbits
	.align	128
        .global         _ZN5flash24flash_fwd_splitkv_kernelI23Flash_fwd_kernel_traitsILi32ELi64ELi128ELi4ELb0ELb0EN7cutlass6half_tE19Flash_kernel_traitsILi32ELi64ELi128ELi4ES3_EELb0ELb1ELb0ELb0ELb0ELb1ELb1ELb0EEEvNS_16Flash_fwd_paramsE
        .type           _ZN5flash24flash_fwd_splitkv_kernelI23Flash_fwd_kernel_traitsILi32ELi64ELi128ELi4ELb0ELb0EN7cutlass6half_tE19Flash_kernel_traitsILi32ELi64ELi128ELi4ES3_EELb0ELb1ELb0ELb0ELb0ELb1ELb1ELb0EEEvNS_16Flash_fwd_paramsE,@function
        .size           _ZN5flash24flash_fwd_splitkv_kernelI23Flash_fwd_kernel_traitsILi32ELi64ELi128ELi4ELb0ELb0EN7cutlass6half_tE19Flash_kernel_traitsILi32ELi64ELi128ELi4ES3_EELb0ELb1ELb0ELb0ELb0ELb1ELb1ELb0EEEvNS_16Flash_fwd_paramsE,(.L_x_10305 - _ZN5flash24flash_fwd_splitkv_kernelI23Flash_fwd_kernel_traitsILi32ELi64ELi128ELi4ELb0ELb0EN7cutlass6half_tE19Flash_kernel_traitsILi32ELi64ELi128ELi4ES3_EELb0ELb1ELb0ELb0ELb0ELb1ELb1ELb0EEEvNS_16Flash_fwd_paramsE)
        .other          _ZN5flash24flash_fwd_splitkv_kernelI23Flash_fwd_kernel_traitsILi32ELi64ELi128ELi4ELb0ELb0EN7cutlass6half_tE19Flash_kernel_traitsILi32ELi64ELi128ELi4ES3_EELb0ELb1ELb0ELb0ELb0ELb1ELb1ELb0EEEvNS_16Flash_fwd_paramsE,@"STO_CUDA_ENTRY STV_DEFAULT"
_ZN5flash24flash_fwd_splitkv_kernelI23Flash_fwd_kernel_traitsILi32ELi64ELi128ELi4ELb0ELb0EN7cutlass6half_tE19Flash_kernel_traitsILi32ELi64ELi128ELi4ES3_EELb0ELb1ELb0ELb0ELb0ELb1ELb1ELb0EEEvNS_16Flash_fwd_paramsE:
.text._ZN5flash24flash_fwd_splitkv_kernelI23Flash_fwd_kernel_traitsILi32ELi64ELi128ELi4ELb0ELb0EN7cutlass6half_tE19Flash_kernel_traitsILi32ELi64ELi128ELi4ES3_EELb0ELb1ELb0ELb0ELb0ELb1ELb1ELb0EEEvNS_16Flash_fwd_paramsE:
        /* <DEDUP_REMOVED lines=29> */
[----:B------:R-:W-:Y:S05]  /*01d0*/  CALL.REL.NOINC `($_ZN5flash24flash_fwd_splitkv_kernelI23Flash_fwd_kernel_traitsILi32ELi64ELi128ELi4ELb0ELb0EN7cutlass6half_tE19Flash_kernel_traitsILi32ELi64ELi128ELi4ES3_EELb0ELb1ELb0ELb0ELb0ELb1ELb1ELb0EEEvNS_16Flash_fwd_paramsE$_ZN5flash30compute_attn_1rowblock_splitkvI23Flash_fwd_kernel_traitsILi32ELi64ELi128ELi4ELb0ELb0EN7cutlass6half_tE19Flash_kernel_traitsILi32ELi64ELi128ELi4ES3_EELb0ELb1ELb0ELb0ELb0ELb1ELb1ELb0ENS_16Flash_fwd_paramsEEEvRKT8_iiiii) ;  /* 0x0000000000087944 */ /* 0x000fea0003c00000 */
[----:B------:R-:W-:Y:S05]  /*01e0*/  BSYNC.RECONVERGENT B3 ;  /* 0x0000000000037941 */ /* 0x000fea0003800200 */
.L_x_7429:
[----:B------:R-:W-:Y:S05]  /*01f0*/  EXIT ;  /* 0x000000000000794d */ /* 0x000fea0003800000 */
        .type           $_ZN5flash24flash_fwd_splitkv_kernelI23Flash_fwd_kernel_traitsILi32ELi64ELi128ELi4ELb0ELb0EN7cutlass6half_tE19Flash_kernel_traitsILi32ELi64ELi128ELi4ES3_EELb0ELb1ELb0ELb0ELb0ELb1ELb1ELb0EEEvNS_16Flash_fwd_paramsE$_ZN5flash30compute_attn_1rowblock_splitkvI23Flash_fwd_kernel_traitsILi32ELi64ELi128ELi4ELb0ELb0EN7cutlass6half_tE19Flash_kernel_traitsILi32ELi64ELi128ELi4ES3_EELb0ELb1ELb0ELb0ELb0ELb1ELb1ELb0ENS_16Flash_fwd_paramsEEEvRKT8_iiiii,@function
        .size           $_ZN5flash24flash_fwd_splitkv_kernelI23Flash_fwd_kernel_traitsILi32ELi64ELi128ELi4ELb0ELb0EN7cutlass6half_tE19Flash_kernel_traitsILi32ELi64ELi128ELi4ES3_EELb0ELb1ELb0ELb0ELb0ELb1ELb1ELb0EEEvNS_16Flash_fwd_paramsE$_ZN5flash30compute_attn_1rowblock_splitkvI23Flash_fwd_kernel_traitsILi32ELi64ELi128ELi4ELb0ELb0EN7cutlass6half_tE19Flash_kernel_traitsILi32ELi64ELi128ELi4ES3_EELb0ELb1ELb0ELb0ELb0ELb1ELb1ELb0ENS_16Flash_fwd_paramsEEEvRKT8_iiiii,(.L_x_10305 - $_ZN5flash24flash_fwd_splitkv_kernelI23Flash_fwd_kernel_traitsILi32ELi64ELi128ELi4ELb0ELb0EN7cutlass6half_tE19Flash_kernel_traitsILi32ELi64ELi128ELi4ES3_EELb0ELb1ELb0ELb0ELb0ELb1ELb1ELb0EEEvNS_16Flash_fwd_paramsE$_ZN5flash30compute_attn_1rowblock_splitkvI23Flash_fwd_kernel_traitsILi32ELi64ELi128ELi4ELb0ELb0EN7cutlass6half_tE19Flash_kernel_traitsILi32ELi64ELi128ELi4ES3_EELb0ELb1ELb0ELb0ELb0ELb1ELb1ELb0ENS_16Flash_fwd_paramsEEEvRKT8_iiiii)
$_ZN5flash24flash_fwd_splitkv_kernelI23Flash_fwd_kernel_traitsILi32ELi64ELi128ELi4ELb0ELb0EN7cutlass6half_tE19Flash_kernel_traitsILi32ELi64ELi128ELi4ES3_EELb0ELb1ELb0ELb0ELb0ELb1ELb1ELb0EEEvNS_16Flash_fwd_paramsE$_ZN5flash30compute_attn_1rowblock_splitkvI23Flash_fwd_kernel_traitsILi32ELi64ELi128ELi4ELb0ELb0EN7cutlass6half_tE19Flash_kernel_traitsILi32ELi64ELi128ELi4ES3_EELb0ELb1ELb0ELb0ELb0ELb1ELb1ELb0ENS_16Flash_fwd_paramsEEEvRKT8_iiiii:
        /* <DEDUP_REMOVED lines=38> */
.L_x_7431:
[----:B------:R-:W-:Y:S05]  /*0460*/  BSYNC.RECONVERGENT B0 ;  /* 0x0000000000007941 */ /* 0x000fea0003800200 */
.L_x_7430:
[----:B------:R-:W-:Y:S04]  /*0470*/  BSSY.RECONVERGENT B0, `(.L_x_7432) ;  /* 0x0000007000007945 */ /* 0x000fe80003800200 */
[----:B------:R-:W-:Y:S05]  /*0480*/  @!P3 BRA `(.L_x_7433) ;  /* 0x000000000014b947 */ /* 0x000fea0003800000 */
[----:B------:R-:W3:Y:S02]  /*0490*/  LD.E.U8 R5, desc[UR4][R2.64+0x1b2] ;  /* 0x0001b20402057980 */ /* 0x000ee4000c101100 */
[----:B---3--:R-:W-:-:S13]  /*04a0*/  ISETP.NE.AND P1, PT, R5, RZ, PT ;  /* 0x000000ff0500720c */ /* 0x008fda0003f25270 */
[----:B------:R-:W3:Y:S02]  /*04b0*/  @P1 LD.E R5, desc[UR4][R18.64+0x4] ;  /* 0x0000040412051980 */ /* 0x000ee4000c101900 */
[----:B---3-5:R-:W-:-:S06]  /*04c0*/  @P1 IADD3 R6, PT, PT, R5, -R14, RZ ;  /* 0x8000000e05061210 */ /* 0x028fcc0007ffe0ff */
[----:B------:R3:W5:Y:S02]  /*04d0*/  @!P1 LD.E R6, desc[UR4][R18.64] ;  /* 0x0000000412069980 */ /* 0x000764000c101900 */
.L_x_7433:
[----:B------:R-:W-:Y:S05]  /*04e0*/  BSYNC.RECONVERGENT B0 ;  /* 0x0000000000007941 */ /* 0x000fea0003800200 */
.L_x_7432:
        /* <DEDUP_REMOVED lines=8> */
.L_x_7435:
[----:B------:R-:W4:Y:S01]  /*0570*/  LD.E.64 R10, desc[UR4][R2.64+0x108] ;  /* 0x00010804020a7980 */ /* 0x000f22000c101b00 */
[----:B------:R-:W-:Y:S01]  /*0580*/  BSSY.RECONVERGENT B0, `(.L_x_7437) ;  /* 0x0000006000007945 */ /* 0x000fe20003800200 */
[----:B-1----:R-:W-:Y:S01]  /*0590*/  IMAD.MOV.U32 R21, RZ, RZ, RZ ;  /* 0x000000ffff157224 */ /* 0x002fe200078e00ff */
[----:B----4-:R-:W-:-:S04]  /*05a0*/  ISETP.NE.U32.AND P0, PT, R10, RZ, PT ;  /* 0x000000ff0a00720c */ /* 0x010fc80003f05070 */
[----:B------:R-:W-:-:S13]  /*05b0*/  ISETP.NE.AND.EX P0, PT, R11, RZ, PT, P0 ;  /* 0x000000ff0b00720c */ /* 0x000fda0003f05300 */
[----:B------:R-:W-:Y:S05]  /*05c0*/  @!P0 BRA `(.L_x_7438) ;  /* 0x0000000000048947 */ /* 0x000fea0003800000 */
[----:B------:R1:W5:Y:S02]  /*05d0*/  LD.E R21, desc[UR4][R2.64+0xbc] ;  /* 0x0000bc0402157980 */ /* 0x000364000c101900 */
.L_x_7438:
[----:B------:R-:W-:Y:S05]  /*05e0*/  BSYNC.RECONVERGENT B0 ;  /* 0x0000000000007941 */ /* 0x000fea0003800200 */
.L_x_7437:
[----:B-----5:R-:W-:Y:S02]  /*05f0*/  IADD3 R21, PT, PT, R21, R6, -R13 ;  /* 0x0000000615157210 */ /* 0x020fe40007ffe80d */
.L_x_7436:
[----:B------:R-:W-:Y:S05]  /*0600*/  BSYNC.RECONVERGENT B1 ;  /* 0x0000000000017941 */ /* 0x000fea0003800200 */
.L_x_7434:
[----:B------:R-:W-:Y:S01]  /*0610*/  IMAD.SHL.U32 R9, R153, 0x40, RZ ;  /* 0x0000004099097824 */ /* 0x000fe200078e00ff */
[----:B------:R-:W-:Y:S01]  /*0620*/  MOV R6, R152 ;  /* 0x0000009800067202 */ /* 0x000fe20000000f00 */
[----:B------:R-:W-:-:S03]  /*0630*/  IMAD.MOV.U32 R7, RZ, RZ, 0x0 ;  /* 0x00000000ff077424 */ /* 0x000fc600078e00ff */
[----:B------:R-:W-:-:S13]  /*0640*/  ISETP.GT.AND P0, PT, R34, R9, PT ;  /* 0x000000092200720c */ /* 0x000fda0003f04270 */
[----:B-123--:R-:W-:Y:S05]  /*0650*/  @!P0 RET.REL.NODEC R6 `(_ZN5flash24flash_fwd_splitkv_kernelI23Flash_fwd_kernel_traitsILi32ELi64ELi128ELi4ELb0ELb0EN7cutlass6half_tE19Flash_kernel_traitsILi32ELi64ELi128ELi4ES3_EELb0ELb1ELb0ELb0ELb0ELb1ELb1ELb0EEEvNS_16Flash_fwd_paramsE) ;  /* 0xfffffff806688950 */ /* 0x00efea0003c3ffff */
[----:B------:R-:W2:Y:S04]  /*0660*/  LD.E R6, desc[UR4][R2.64+0xb8] ;  /* 0x0000b80402067980 */ /* 0x000ea8000c101900 */
[----:B------:R-:W3:Y:S04]  /*0670*/  LD.E R10, desc[UR4][R2.64+0x188] ;  /* 0x00018804020a7980 */ /* 0x000ee8000c101900 */
[----:B------:R-:W4:Y:S01]  /*0680*/  LD.E R11, desc[UR4][R2.64+0x184] ;  /* 0x00018404020b7980 */ /* 0x000f22000c101900 */
[----:B------:R-:W-:-:S04]  /*0690*/  IABS R7, R8 ;  /* 0x0000000800077213 */ /* 0x000fc80000000000 */
[----:B------:R-:W1:Y:S08]  /*06a0*/  I2F.RP R5, R7 ;  /* 0x0000000700057306 */ /* 0x000e700000209400 */
[----:B-1----:R-:W1:Y:S02]  /*06b0*/  MUFU.RCP R18, R5 ;  /* 0x0000000500127308 */ /* 0x002e640000001000 */
[----:B-1----:R-:W-:-:S06]  /*06c0*/  VIADD R18, R18, 0xffffffe ;  /* 0x0ffffffe12127836 */ /* 0x002fcc0000000000 */
[----:B------:R-:W1:Y:S01]  /*06d0*/  F2I.FTZ.U32.TRUNC.NTZ R19, R18 ;  /* 0x0000001200137305 */ /* 0x000e62000021f000 */
[----:B------:R-:W-:Y:S01]  /*06e0*/  IABS R5, R8 ;  /* 0x0000000800057213 */ /* 0x000fe20000000000 */
[----:B-1----:R-:W-:Y:S02]  /*06f0*/  IMAD.MOV R12, RZ, RZ, -R19 ;  /* 0x000000ffff0c7224 */ /* 0x002fe400078e0a13 */
[----:B------:R-:W-:Y:S02]  /*0700*/  IMAD.MOV.U32 R18, RZ, RZ, RZ ;  /* 0x000000ffff127224 */ /* 0x000fe400078e00ff */
[----:B------:R-:W-:-:S04]  /*0710*/  IMAD R12, R12, R7, RZ ;  /* 0x000000070c0c7224 */ /* 0x000fc800078e02ff */
[----:B------:R-:W-:-:S04]  /*0720*/  IMAD.HI.U32 R12, R19, R12, R18 ;  /* 0x0000000c130c7227 */ /* 0x000fc800078e0012 */
[----:B------:R-:W-:Y:S01]  /*0730*/  IMAD.MOV R5, RZ, RZ, -R5 ;  /* 0x000000ffff057224 */ /* 0x000fe200078e0a05 */
[----:B------:R-:W1:Y:S01]  /*0740*/  S2R R87, SR_TID.X ;  /* 0x0000000000577919 */ /* 0x000e620000002100 */
[----:B--2---:R-:W-:-:S05]  /*0750*/  VIADD R6, R6, 0x7f ;  /* 0x0000007f06067836 */ /* 0x004fca0000000000 */
[----:B------:R-:W-:-:S04]  /*0760*/  SHF.R.S32.HI R17, RZ, 0x1f, R6 ;  /* 0x0000001fff117819 */ /* 0x000fc80000011406 */
[----:B------:R-:W-:-:S04]  /*0770*/  LEA.HI R17, R17, R6, RZ, 0x7 ;  /* 0x0000000611117211 */ /* 0x000fc800078f38ff */
[----:B------:R-:W-:-:S05]  /*0780*/  LEA.HI.SX32 R17, R17, R8, 0x19 ;  /* 0x0000000811117211 */ /* 0x000fca00078fcaff */
[----:B------:R-:W-:-:S05]  /*0790*/  VIADD R17, R17, 0xffffffff ;  /* 0xffffffff11117836 */ /* 0x000fca0000000000 */
[----:B------:R-:W-:-:S05]  /*07a0*/  IABS R6, R17 ;  /* 0x0000001100067213 */ /* 0x000fca0000000000 */
[----:B------:R-:W-:-:S04]  /*07b0*/  IMAD.HI.U32 R12, R12, R6, RZ ;  /* 0x000000060c0c7227 */ /* 0x000fc800078e00ff */
[----:B------:R-:W-:-:S05]  /*07c0*/  IMAD R6, R12, R5, R6 ;  /* 0x000000050c067224 */ /* 0x000fca00078e0206 */
[----:B------:R-:W-:Y:S02]  /*07d0*/  ISETP.GT.U32.AND P1, PT, R7, R6, PT ;  /* 0x000000060700720c */ /* 0x000fe40003f24070 */
[----:B------:R-:W-:Y:S01]  /*07e0*/  LOP3.LUT R17, R17, R8, RZ, 0x3c, !PT ;  /* 0x0000000811117212 */ /* 0x000fe200078e3cff */
[----:B------:R-:W-:-:S10]  /*07f0*/  IMAD R5, R153, 0x40, -R34 ;  /* 0x0000004099057824 */ /* 0x000fd400078e0a22 */
[----:B------:R-:W-:Y:S01]  /*0800*/  @!P1 IMAD.IADD R6, R6, 0x1, -R7 ;  /* 0x0000000106069824 */ /* 0x000fe200078e0a07 */
[----:B------:R-:W-:-:S04]  /*0810*/  ISETP.GE.AND P0, PT, R17, RZ, PT ;  /* 0x000000ff1100720c */ /* 0x000fc80003f06270 */
[----:B------:R-:W-:Y:S01]  /*0820*/  ISETP.GE.U32.AND P2, PT, R6, R7, PT ;  /* 0x000000070600720c */ /* 0x000fe20003f46070 */
[----:B------:R-:W-:Y:S01]  /*0830*/  @!P1 VIADD R12, R12, 0x1 ;  /* 0x000000010c0c9836 */ /* 0x000fe20000000000 */
[----:B------:R-:W-:Y:S01]  /*0840*/  ISETP.NE.AND P1, PT, R8, RZ, PT ;  /* 0x000000ff0800720c */ /* 0x000fe20003f25270 */
[----:B------:R-:W-:Y:S02]  /*0850*/  VIADD R6, R21, 0x7f ;  /* 0x0000007f15067836 */ /* 0x000fe40000000000 */
        /* <DEDUP_REMOVED lines=69> */
[----:B-1----:R-:W-:Y:S05]  /*0cb0*/  @P4 RET.REL.NODEC R152 `(_ZN5flash24flash_fwd_splitkv_kernelI23Flash_fwd_kernel_traitsILi32ELi64ELi128ELi4ELb0ELb0EN7cutlass6half_tE19Flash_kernel_traitsILi32ELi64ELi128ELi4ES3_EELb0ELb1ELb0ELb0ELb0ELb1ELb1ELb0EEEvNS_16Flash_fwd_paramsE) ;  /* 0xfffffff098d04950 */ /* 0x002fea0003c3ffff */
[----:B------:R-:W-:Y:S02]  /*0cc0*/  MOV R3, 0xff800000 ;  /* 0xff80000000037802 */ /* 0x000fe40000000f00 */
[----:B------:R-:W-:-:S03]  /*0cd0*/  MOV R153, 0x0 ;  /* 0x0000000000997802 */ /* 0x000fc60000000f00 */
[----:B------:R1:W-:Y:S02]  /*0ce0*/  ST.E desc[UR4][R10.64+0xc0], R3 ;  /* 0x0000c0030a007985 */ /* 0x0003e4000c101904 */
[----:B-1----:R-:W-:Y:S05]  /*0cf0*/  RET.REL.NODEC R152 `(_ZN5flash24flash_fwd_splitkv_kernelI23Flash_fwd_kernel_traitsILi32ELi64ELi128ELi4ELb0ELb0EN7cutlass6half_tE19Flash_kernel_traitsILi32ELi64ELi128ELi4ES3_EELb0ELb1ELb0ELb0ELb0ELb1ELb1ELb0EEEvNS_16Flash_fwd_paramsE) ;  /* 0xfffffff098c07950 */ /* 0x002fea0003c3ffff */
.L_x_7439:
        /* <DEDUP_REMOVED lines=77> */
[----:B------:R-:W-:Y:S01]  /*11d0*/  IMAD.MOV.U32 R11, RZ, RZ, R6 ;  /* 0x000000ffff0b7224 */ /* 0x000fe200078e0006 */
[----:B------:R-:W-:Y:S01]  /*11e0*/  SHF.R.S32.HI R23, RZ, 0x1f, R16 ;  /* 0x0000001fff177819 */ /* 0x000fe20000011410 */
[----:B------:R-:W-:-:S03]  /*11f0*/  IMAD R6, R139, R16, RZ ;  /* 0x000000108b067224 */ /* 0x000fc600078e02ff */
[----:B------:R-:W-:Y:S02]  /*1200*/  @!P0 IADD3 R11, PT, PT, -R11, RZ, RZ ;  /* 0x000000ff0b0b8210 */ /* 0x000fe40007ffe1ff */
[----:B------:R-:W-:Y:S01]  /*1210*/  @!P1 LOP3.LUT R11, RZ, R5, RZ, 0x33, !PT ;  /* 0x00000005ff0b9212 */ /* 0x000fe200078e33ff */
[----:B------:R-:W-:-:S04]  /*1220*/  IMAD R6, R138, R23, R6 ;  /* 0x000000178a067224 */ /* 0x000fc800078e0206 */
        /* <DEDUP_REMOVED lines=19> */
.L_x_7441:
        /* <DEDUP_REMOVED lines=23> */
[----:B------:R-:W-:Y:S01]  /*14d0*/  @!P2 SHF.R.S32.HI R4, RZ, 0x1f, R13 ;  /* 0x0000001fff04a819 */ /* 0x000fe2000001140d */
[----:B---3--:R-:W-:-:S03]  /*14e0*/  @!P2 IMAD R11, R139, R13, RZ ;  /* 0x0000000d8b0ba224 */ /* 0x008fc600078e02ff */
[----:B------:R-:W-:Y:S01]  /*14f0*/  ISETP.GT.U32.AND P1, PT, R0, R7, PT ;  /* 0x000000070000720c */ /* 0x000fe20003f24070 */
[----:B------:R-:W-:Y:S02]  /*1500*/  @!P2 IMAD R4, R4, R138, R11 ;  /* 0x0000008a0404a224 */ /* 0x000fe400078e020b */
[----:B------:R-:W-:Y:S01]  /*1510*/  @!P2 IMAD.WIDE.U32 R26, R138, R13, RZ ;  /* 0x0000000d8a1aa225 */ /* 0x000fe200078e00ff */
[----:B------:R-:W-:-:S03]  /*1520*/  @P2 IADD3 R6, PT, PT, R13, R14, RZ ;  /* 0x0000000e0d062210 */ /* 0x000fc60007ffe0ff */
[----:B------:R-:W-:Y:S01]  /*1530*/  @!P2 IMAD.IADD R27, R27, 0x1, R4 ;  /* 0x000000011b1ba824 */ /* 0x000fe200078e0204 */
[----:B-----5:R-:W-:Y:S01]  /*1540*/  @!P2 SHF.R.S32.HI R4, RZ, 0x1f, R12 ;  /* 0x0000001fff04a819 */ /* 0x020fe2000001140c */
[-C--:B----4-:R-:W-:Y:S02]  /*1550*/  @!P2 IMAD R11, R25, R12.reuse, RZ ;  /* 0x0000000c190ba224 */ /* 0x090fe400078e02ff */
[C---:B------:R-:W-:Y:S02]  /*1560*/  @!P2 IMAD.WIDE.U32 R26, R24.reuse, R12, R26 ;  /* 0x0000000c181aa225 */ /* 0x040fe400078e001a */
[----:B------:R-:W-:Y:S02]  /*1570*/  @!P1 IADD3 R7, PT, PT, R7, -R0, RZ ;  /* 0x8000000007079210 */ /* 0x000fe40007ffe0ff */
[----:B------:R-:W-:Y:S02]  /*1580*/  @!P2 IMAD R11, R24, R4, R11 ;  /* 0x00000004180ba224 */ /* 0x000fe400078e020b */
[----:B------:R-:W-:Y:S01]  /*1590*/  @P2 IMAD R4, R139, R6, RZ ;  /* 0x000000068b042224 */ /* 0x000fe200078e02ff */
[----:B------:R-:W-:Y:S01]  /*15a0*/  ISETP.GE.U32.AND P4, PT, R7, R0, PT ;  /* 0x000000000700720c */ /* 0x000fe20003f86070 */
[----:B------:R-:W-:Y:S01]  /*15b0*/  @P2 IMAD.WIDE.U32 R24, R138, R6, RZ ;  /* 0x000000068a182225 */ /* 0x000fe200078e00ff */
[----:B------:R-:W-:-:S02]  /*15c0*/  LOP3.LUT R6, R160, R5, RZ, 0x3c, !PT ;  /* 0x00000005a0067212 */ /* 0x000fc400078e3cff */
[----:B------:R-:W-:Y:S02]  /*15d0*/  ISETP.NE.AND P3, PT, R5, RZ, PT ;  /* 0x000000ff0500720c */ /* 0x000fe40003f65270 */
[----:B------:R-:W-:Y:S02]  /*15e0*/  ISETP.GE.AND P0, PT, R6, RZ, PT ;  /* 0x000000ff0600720c */ /* 0x000fe40003f06270 */
[----:B------:R-:W-:Y:S02]  /*15f0*/  LEA R0, R22, 0xffffff80, 0x7 ;  /* 0xffffff8016007811 */ /* 0x000fe400078e38ff */
[----:B------:R-:W-:Y:S01]  /*1600*/  @!P1 IADD3 R8, PT, PT, R8, 0x1, RZ ;  /* 0x0000000108089810 */ /* 0x000fe20007ffe0ff */
[----:B------:R-:W-:Y:S01]  /*1610*/  @!P2 IMAD.IADD R11, R27, 0x1, R11 ;  /* 0x000000011b0ba824 */ /* 0x000fe200078e020b */
[----:B------:R-:W-:Y:S01]  /*1620*/  @!P2 MOV R10, R26 ;  /* 0x0000001a000aa202 */ /* 0x000fe20000000f00 */
[----:B------:R-:W-:Y:S01]  /*1630*/  @P2 IMAD.MOV.U32 R10, RZ, RZ, R24 ;  /* 0x000000ffff0a2224 */ /* 0x000fe200078e0018 */
[----:B------:R-:W-:Y:S01]  /*1640*/  @P2 IADD3 R11, PT, PT, R25, R4, RZ ;  /* 0x00000004190b2210 */ /* 0x000fe20007ffe0ff */
[----:B------:R-:W-:Y:S01]  /*1650*/  IMAD R6, R139, R0, RZ ;  /* 0x000000008b067224 */ /* 0x000fe200078e02ff */
[----:B------:R-:W-:Y:S01]  /*1660*/  SHF.R.S32.HI R23, RZ, 0x1f, R0 ;  /* 0x0000001fff177819 */ /* 0x000fe20000011400 */
[----:B------:R-:W-:Y:S01]  /*1670*/  @!P2 IMAD R4, R141, R13, RZ ;  /* 0x0000000d8d04a224 */ /* 0x000fe200078e02ff */
[----:B------:R-:W-:-:S02]  /*1680*/  @!P2 SHF.R.S32.HI R7, RZ, 0x1f, R13 ;  /* 0x0000001fff07a819 */ /* 0x000fc4000001140d */
[----:B------:R-:W-:Y:S01]  /*1690*/  @P4 IADD3 R8, PT, PT, R8, 0x1, RZ ;  /* 0x0000000108084810 */ /* 0x000fe20007ffe0ff */
[----:B------:R-:W-:Y:S02]  /*16a0*/  IMAD R6, R23, R138, R6 ;  /* 0x0000008a17067224 */ /* 0x000fe400078e0206 */
[----:B------:R-:W-:Y:S01]  /*16b0*/  IMAD.WIDE.U32 R24, R138, R0, R10 ;  /* 0x000000008a187225 */ /* 0x000fe200078e000a */
[----:B------:R-:W-:Y:S02]  /*16c0*/  @!P0 IADD3 R8, PT, PT, -R8, RZ, RZ ;  /* 0x000000ff08088210 */ /* 0x000fe40007ffe1ff */
[----:B------:R-:W-:Y:S01]  /*16d0*/  @!P3 LOP3.LUT R8, RZ, R5, RZ, 0x33, !PT ;  /* 0x00000005ff08b212 */ /* 0x000fe200078e33ff */
[----:B------:R-:W-:Y:S02]  /*16e0*/  @!P2 IMAD R4, R7, R140, R4 ;  /* 0x0000008c0704a224 */ /* 0x000fe400078e0204 */
[----:B------:R-:W-:Y:S01]  /*16f0*/  @!P2 IMAD.WIDE.U32 R10, R140, R13, RZ ;  /* 0x0000000d8c0aa225 */ /* 0x000fe200078e00ff */
[----:B------:R-:W-:-:S03]  /*1700*/  @P2 IADD3 R13, PT, PT, R13, R14, RZ ;  /* 0x0000000e0d0d2210 */ /* 0x000fc60007ffe0ff */
[----:B------:R-:W-:Y:S01]  /*1710*/  IMAD.IADD R25, R25, 0x1, R6 ;  /* 0x0000000119197824 */ /* 0x000fe200078e0206 */
[----:B------:R-:W-:Y:S01]  /*1720*/  SHF.R.S32.HI R6, RZ, 0x1f, R8 ;  /* 0x0000001fff067819 */ /* 0x000fe20000011408 */
[----:B------:R-:W-:Y:S01]  /*1730*/  @!P2 IMAD.IADD R27, R11, 0x1, R4 ;  /* 0x000000010b1ba824 */ /* 0x000fe200078e0204 */
[----:B------:R-:W-:Y:S01]  /*1740*/  @!P2 SHF.R.S32.HI R7, RZ, 0x1f, R12 ;  /* 0x0000001fff07a819 */ /* 0x000fe2000001140c */
[----:B------:R-:W-:Y:S01]  /*1750*/  IMAD R11, R17, R8, RZ ;  /* 0x00000008110b7224 */ /* 0x000fe200078e02ff */
[----:B------:R-:W-:Y:S01]  /*1760*/  @!P2 MOV R26, R10 ;  /* 0x0000000a001aa202 */ /* 0x000fe20000000f00 */
[----:B------:R-:W-:Y:S02]  /*1770*/  @!P2 IMAD R4, R19, R12, RZ ;  /* 0x0000000c1304a224 */ /* 0x000fe400078e02ff */
[----:B------:R-:W-:Y:S02]  /*1780*/  IMAD R11, R16, R6, R11 ;  /* 0x00000006100b7224 */ /* 0x000fe400078e020b */
[----:B------:R-:W-:-:S02]  /*1790*/  @!P2 IMAD R4, R18, R7, R4 ;  /* 0x000000071204a224 */ /* 0x000fc400078e0204 */
[----:B------:R-:W-:-:S04]  /*17a0*/  @!P2 IMAD.WIDE.U32 R26, R18, R12, R26 ;  /* 0x0000000c121aa225 */ /* 0x000fc800078e001a */
[----:B------:R-:W-:Y:S02]  /*17b0*/  @P2 IMAD R6, R141, R13, RZ ;  /* 0x0000000d8d062224 */ /* 0x000fe400078e02ff */
[----:B------:R-:W-:-:S04]  /*17c0*/  IMAD.WIDE.U32 R24, R16, R8, R24 ;  /* 0x0000000810187225 */ /* 0x000fc800078e0018 */
[----:B------:R-:W-:Y:S01]  /*17d0*/  @P2 IMAD.WIDE.U32 R12, R140, R13, RZ ;  /* 0x0000000d8c0c2225 */ /* 0x000fe200078e00ff */
[----:B------:R-:W-:Y:S02]  /*17e0*/  @!P2 IADD3 R18, PT, PT, R27, R4, RZ ;  /* 0x000000041b12a210 */ /* 0x000fe40007ffe0ff */
[----:B------:R-:W-:Y:S01]  /*17f0*/  MOV R8, R24 ;  /* 0x0000001800087202 */ /* 0x000fe20000000f00 */
[----:B------:R-:W-:Y:S01]  /*1800*/  @!P2 IMAD.MOV.U32 R14, RZ, RZ, R26 ;  /* 0x000000ffff0ea224 */ /* 0x000fe200078e001a */
[----:B------:R-:W-:Y:S01]  /*1810*/  IADD3 R4, PT, PT, R25, R11, RZ ;  /* 0x0000000b19047210 */ /* 0x000fe20007ffe0ff */
[----:B------:R-:W-:Y:S01]  /*1820*/  @P2 IMAD.IADD R18, R13, 0x1, R6 ;  /* 0x000000010d122824 */ /* 0x000fe200078e0206 */
[----:B------:R-:W-:Y:S02]  /*1830*/  @P2 MOV R14, R12 ;  /* 0x0000000c000e2202 */ /* 0x000fe40000000f00 */
[----:B-1----:R-:W-:Y:S02]  /*1840*/  MOV R16, R0 ;  /* 0x0000000000107202 */ /* 0x002fe40000000f00 */
.L_x_7442:
[----:B------:R-:W-:Y:S05]  /*1850*/  BSYNC.RECONVERGENT B0 ;  /* 0x0000000000007941 */ /* 0x000fea0003800200 */
.L_x_7440:
        /* <DEDUP_REMOVED lines=29> */
[----:B------:R-:W-:-:S04]  /*1a30*/  IMAD R17, R23, R140, RZ ;  /* 0x0000008c17117224 */ /* 0x000fc800078e02ff */
[----:B------:R-:W-:-:S04]  /*1a40*/  @P2 VIADD R32, R32, 0x1 ;  /* 0x0000000120202836 */ /* 0x000fc80000000000 */
[----:B------:R-:W-:Y:S01]  /*1a50*/  IMAD.MOV.U32 R23, RZ, RZ, R32 ;  /* 0x000000ffff177224 */ /* 0x000fe200078e0020 */
[----:B------:R-:W-:Y:S01]  /*1a60*/  SHF.L.U32 R159, R87, 0x3, RZ ;  /* 0x00000003579f7819 */ /* 0x000fe200000006ff */
[C---:B------:R-:W-:Y:S02]  /*1a70*/  IMAD R17, R16.reuse, R141, R17 ;  /* 0x0000008d10117224 */ /* 0x040fe400078e0211 */
[----:B------:R-:W-:-:S04]  /*1a80*/  IMAD.WIDE.U32 R36, R16, R140, RZ ;  /* 0x0000008c10247225 */ /* 0x000fc800078e00ff */
[----:B------:R-:W-:Y:S01]  /*1a90*/  @!P0 IMAD.MOV R23, RZ, RZ, -R23 ;  /* 0x000000ffff178224 */ /* 0x000fe200078e0a17 */
[----:B------:R-:W-:Y:S01]  /*1aa0*/  @!P1 LOP3.LUT R23, RZ, R5, RZ, 0x33, !PT ;  /* 0x00000005ff179212 */ /* 0x000fe200078e33ff */
[----:B------:R-:W-:Y:S01]  /*1ab0*/  IMAD.IADD R5, R37, 0x1, R17 ;  /* 0x0000000125057824 */ /* 0x000fe200078e0211 */
[----:B------:R-:W-:Y:S02]  /*1ac0*/  LOP3.LUT R32, R159, 0x18, RZ, 0xc0, !PT ;  /* 0x000000189f207812 */ /* 0x000fe400078ec0ff */
[----:B------:R-:W-:Y:S01]  /*1ad0*/  SHF.R.S32.HI R17, RZ, 0x1f, R23 ;  /* 0x0000001fff117819 */ /* 0x000fe20000011417 */
[-C--:B------:R-:W-:Y:S01]  /*1ae0*/  IMAD R16, R31, R23.reuse, RZ ;  /* 0x000000171f107224 */ /* 0x080fe200078e02ff */
[----:B------:R-:W-:Y:S02]  /*1af0*/  LOP3.LUT R158, R159, 0xc0, RZ, 0xc0, !PT ;  /* 0x000000c09f9e7812 */ /* 0x000fe400078ec0ff */
[----:B------:R-:W-:Y:S01]  /*1b00*/  IADD3 R14, P1, P0, R36, R14, R32 ;  /* 0x0000000e240e7210 */ /* 0x000fe2000783e020 */
[----:B------:R-:W-:Y:S01]  /*1b10*/  IMAD.WIDE.U32 R36, R30, R23, RZ ;  /* 0x000000171e247225 */ /* 0x000fe200078e00ff */
[----:B------:R-:W-:-:S03]  /*1b20*/  LOP3.LUT R158, R158, 0x18, R87, 0xf8, !PT ;  /* 0x000000189e9e7812 */ /* 0x000fc600078ef857 */
[----:B------:R-:W-:Y:S01]  /*1b30*/  IMAD R16, R17, R30, R16 ;  /* 0x0000001e11107224 */ /* 0x000fe200078e0210 */
[----:B------:R-:W1:Y:S01]  /*1b40*/  S2R R134, SR_CgaCtaId ;  /* 0x0000000000867919 */ /* 0x000e620000008800 */
[----:B------:R-:W-:Y:S02]  /*1b50*/  IADD3.X R18, PT, PT, R5, R18, RZ, P1, P0 ;  /* 0x0000001205127210 */ /* 0x000fe40000fe04ff */
[----:B------:R-:W-:Y:S02]  /*1b60*/  IADD3 R30, P0, PT, R14, R36, RZ ;  /* 0x000000240e1e7210 */ /* 0x000fe40007f1e0ff */
[----:B------:R-:W-:Y:S02]  /*1b70*/  IADD3 R17, PT, PT, R37, R16, RZ ;  /* 0x0000001025117210 */ /* 0x000fe40007ffe0ff */
[----:B------:R-:W-:Y:S02]  /*1b80*/  LOP3.LUT R20, R159, 0x1f20, RZ, 0xc0, !PT ;  /* 0x00001f209f147812 */ /* 0x000fe400078ec0ff */
[----:B------:R-:W-:Y:S01]  /*1b90*/  LOP3.LUT R19, R158, R32, RZ, 0x3c, !PT ;  /* 0x000000209e137212 */ /* 0x000fe200078e3cff */
[----:B------:R-:W-:Y:S01]  /*1ba0*/  IMAD.X R31, R18, 0x1, R17, P0 ;  /* 0x00000001121f7824 */ /* 0x000fe200000e0611 */
[----:B------:R-:W-:-:S02]  /*1bb0*/  IADD3 R16, P1, PT, R32, R8, RZ ;  /* 0x0000000820107210 */ /* 0x000fc40007f3e0ff */
[----:B------:R-:W-:-:S03]  /*1bc0*/  LOP3.LUT R5, R20, R19, RZ, 0xfc, !PT ;  /* 0x0000001314057212 */ /* 0x000fc600078efcff */
[----:B------:R-:W-:Y:S01]  /*1bd0*/  IMAD.X R17, RZ, RZ, R4, P1 ;  /* 0x000000ffff117224 */ /* 0x000fe200008e0604 */
[----:B------:R-:W-:Y:S01]  /*1be0*/  SHF.R.U32.HI R38, RZ, 0x2, R87 ;  /* 0x00000002ff267819 */ /* 0x000fe20000011657 */
[----:B------:R-:W-:Y:S01]  /*1bf0*/  IMAD.IADD R142, R34, 0x1, -R9 ;  /* 0x00000001228e7824 */ /* 0x000fe200078e0a09 */
[----:B------:R-:W-:-:S03]  /*1c00*/  MOV R41, 0x400 ;  /* 0x0000040000297802 */ /* 0x000fc60000000f00 */
[-C--:B------:R-:W-:Y:S02]  /*1c10*/  IMAD R151, R141, R38.reuse, RZ ;  /* 0x000000268d977224 */ /* 0x080fe400078e02ff */
[----:B------:R-:W-:Y:S02]  /*1c20*/  IMAD R149, R139, R38, RZ ;  /* 0x000000268b957224 */ /* 0x000fe400078e02ff */
[----:B------:R-:W-:-:S04]  /*1c30*/  IMAD.WIDE.U32 R16, R38, R138, R16 ;  /* 0x0000008a26107225 */ /* 0x000fc800078e0010 */
[----:B------:R-:W-:Y:S01]  /*1c40*/  IMAD.WIDE.U32 R30, R38, R140, R30 ;  /* 0x0000008c261e7225 */ /* 0x000fe200078e001e */
[----:B------:R-:W-:Y:S02]  /*1c50*/  MOV R39, RZ ;  /* 0x000000ff00277202 */ /* 0x000fe40000000f00 */
[----:B-1----:R-:W-:Y:S01]  /*1c60*/  LEA R134, R134, R41, 0x18 ;  /* 0x0000002986867211 */ /* 0x002fe200078ec0ff */
[----:B------:R-:W-:Y:S02]  /*1c70*/  IMAD.IADD R149, R17, 0x1, R149 ;  /* 0x0000000111957824 */ /* 0x000fe400078e0295 */
[----:B------:R-:W-:Y:S01]  /*1c80*/  IMAD.IADD R151, R31, 0x1, R151 ;  /* 0x000000011f977824 */ /* 0x000fe200078e0297 */
[----:B------:R-:W-:Y:S01]  /*1c90*/  BSSY.RECONVERGENT B0, `(.L_x_7443) ;  /* 0x0000027000007945 */ /* 0x000fe20003800200 */
        /* <DEDUP_REMOVED lines=37> */
.L_x_7445:
[----:B------:R2:W-:Y:S02]  /*1ef0*/  STS.128 [R40], RZ ;  /* 0x000000ff28007388 */ /* 0x0005e40000000c00 */
.L_x_7444:
[----:B------:R-:W-:Y:S05]  /*1f00*/  BSYNC.RECONVERGENT B0 ;  /* 0x0000000000007941 */ /* 0x000fea0003800200 */
.L_x_7443:
[----:B-1----:R-:W-:Y:S01]  /*1f10*/  VIADD R4, R38, 0x20 ;  /* 0x0000002026047836 */ /* 0x002fe20000000000 */
        /* <DEDUP_REMOVED lines=22> */
.L_x_7447:
[----:B------:R-:W-:Y:S05]  /*2080*/  BSYNC.RECONVERGENT B0 ;  /* 0x0000000000007941 */ /* 0x000fea0003800200 */
.L_x_7446:
        /* <DEDUP_REMOVED lines=11> */
.L_x_7450:
[----:B------:R3:W-:Y:S02]  /*2140*/  STS.128 [R40+0x1000], RZ ;  /* 0x001000ff28007388 */ /* 0x0007e40000000c00 */
.L_x_7449:
[----:B------:R-:W-:Y:S05]  /*2150*/  BSYNC.RECONVERGENT B0 ;  /* 0x0000000000007941 */ /* 0x000fea0003800200 */
.L_x_7448:
        /* <DEDUP_REMOVED lines=16> */
.L_x_7452:
[----:B------:R-:W-:Y:S05]  /*2260*/  BSYNC.RECONVERGENT B0 ;  /* 0x0000000000007941 */ /* 0x000fea0003800200 */
.L_x_7451:
        /* <DEDUP_REMOVED lines=11> */
.L_x_7454:
[----:B------:R-:W-:Y:S05]  /*2320*/  BSYNC.RECONVERGENT B0 ;  /* 0x0000000000007941 */ /* 0x000fea0003800200 */
.L_x_7453:
        /* <DEDUP_REMOVED lines=11> */
.L_x_7456:
[----:B------:R-:W-:Y:S05]  /*23e0*/  BSYNC.RECONVERGENT B0 ;  /* 0x0000000000007941 */ /* 0x000fea0003800200 */
.L_x_7455:
        /* <DEDUP_REMOVED lines=17> */
.L_x_7459:
[----:B------:R1:W-:Y:S01]  /*2500*/  STS.128 [R40+0x3000], RZ ;  /* 0x003000ff28007388 */ /* 0x0003e20000000c00 */
[----:B------:R-:W-:Y:S05]  /*2510*/  BRA `(.L_x_7460) ;  /* 0x0000000000047947 */ /* 0x000fea0003800000 */
.L_x_7458:
[----:B------:R1:W-:Y:S02]  /*2520*/  STS.128 [R40+0x3000], RZ ;  /* 0x003000ff28007388 */ /* 0x0003e40000000c00 */
.L_x_7460:
[----:B------:R-:W-:Y:S05]  /*2530*/  BSYNC.RECONVERGENT B0 ;  /* 0x0000000000007941 */ /* 0x000fea0003800200 */
.L_x_7457:
[-C--:B------:R-:W-:Y:S01]  /*2540*/  ISETP.GE.AND P3, PT, R4, R5.reuse, PT ;  /* 0x000000050400720c */ /* 0x080fe20003f66270 */
[----:B------:R-:W-:Y:S01]  /*2550*/  BSSY.RECONVERGENT B0, `(.L_x_7461) ;  /* 0x000000e000007945 */ /* 0x000fe20003800200 */
[----:B------:R-:W-:Y:S02]  /*2560*/  LEA R4, P0, R6, R150, 0x1 ;  /* 0x0000009606047211 */ /* 0x000fe400078008ff */
[-C--:B------:R-:W-:Y:S02]  /*2570*/  ISETP.GE.AND P2, PT, R10, R5.reuse, PT ;  /* 0x000000050a00720c */ /* 0x080fe40003f46270 */
        /* <DEDUP_REMOVED lines=11> */
.L_x_7462:
[----:B------:R-:W-:Y:S05]  /*2630*/  BSYNC.RECONVERGENT B0 ;  /* 0x0000000000007941 */ /* 0x000fea0003800200 */
.L_x_7461:
        /* <DEDUP_REMOVED lines=12> */
.L_x_7464:
[----:B------:R-:W-:Y:S05]  /*2700*/  BSYNC.RECONVERGENT B0 ;  /* 0x0000000000007941 */ /* 0x000fea0003800200 */
.L_x_7463:
        /* <DEDUP_REMOVED lines=12> */
.L_x_7466:
[----:B------:R-:W-:Y:S05]  /*27d0*/  BSYNC.RECONVERGENT B0 ;  /* 0x0000000000007941 */ /* 0x000fea0003800200 */
.L_x_7465:
        /* <DEDUP_REMOVED lines=156> */
[----:B------:R-:W-:Y:S01]  /*31a0*/  FMUL.FTZ R9, R9, R29 ;  /* 0x0000001d09097220 */ /* 0x000fe20000410000 */
[----:B------:R-:W-:Y:S01]  /*31b0*/  IADD3 R44, PT, PT, R22, -0x1, RZ ;  /* 0xffffffff162c7810 */ /* 0x000fe20007ffe0ff */
[----:B------:R-:W1:Y:S03]  /*31c0*/  MUFU.TANH R70, R70 ;  /* 0x0000004600467308 */ /* 0x000e660000002400 */
[----:B------:R-:W-:Y:S01]  /*31d0*/  ISETP.GT.AND P0, PT, R44, R147, PT ;  /* 0x000000932c00720c */ /* 0x000fe20003f04270 */
[----:B------:R-:W-:Y:S01]  /*31e0*/  HMMA.16816.F32 R52, R16, R6, R52 ;  /* 0x000000061034723c */ /* 0x000fe20000001834 */
[-C--:B------:R-:W-:Y:S01]  /*31f0*/  FMUL.FTZ R6, R11, R29.reuse ;  /* 0x0000001d0b067220 */ /* 0x080fe20000410000 */
[----:B------:R-:W-:-:S02]  /*3200*/  FMUL.FTZ R7, R10, R29 ;  /* 0x0000001d0a077220 */ /* 0x000fc40000410000 */
[----:B------:R2:W1:Y:S08]  /*3210*/  MUFU.TANH R101, R8 ;  /* 0x0000000800657308 */ /* 0x0004700000002400 */
[----:B------:R3:W1:Y:S01]  /*3220*/  MUFU.TANH R102, R9 ;  /* 0x0000000900667308 */ /* 0x0006620000002400 */
[C---:B----4-:R-:W-:Y:S06]  /*3230*/  HMMA.16816.F32 R12, R16.reuse, R48, R12 ;  /* 0x00000030100c723c */ /* 0x050fec000000180c */
[-C--:B------:R-:W-:Y:S01]  /*3240*/  FMUL.FTZ R48, R52, R29.reuse ;  /* 0x0000001d34307220 */ /* 0x080fe20000410000 */
[-C--:B------:R-:W-:Y:S01]  /*3250*/  FMUL.FTZ R45, R53, R29.reuse ;  /* 0x0000001d352d7220 */ /* 0x080fe20000410000 */
[-C--:B--2---:R-:W-:Y:S01]  /*3260*/  FMUL.FTZ R8, R55, R29.reuse ;  /* 0x0000001d37087220 */ /* 0x084fe20000410000 */
[----:B------:R-:W2:Y:S01]  /*3270*/  MUFU.TANH R71, R71 ;  /* 0x0000004700477308 */ /* 0x000ea20000002400 */
[----:B------:R-:W-:Y:S01]  /*3280*/  HMMA.16816.F32 R24, R16, R50, R24 ;  /* 0x000000321018723c */ /* 0x000fe20000001818 */
[----:B------:R-:W-:Y:S01]  /*3290*/  LOP3.LUT R17, R132, 0x1f0, RZ, 0xc0, !PT ;  /* 0x000001f084117812 */ /* 0x000fe200078ec0ff */
[----:B---3--:R-:W-:-:S05]  /*32a0*/  FMUL.FTZ R9, R54, R29 ;  /* 0x0000001d36097220 */ /* 0x008fca0000410000 */
[----:B------:R-:W3:Y:S01]  /*32b0*/  MUFU.TANH R76, R76 ;  /* 0x0000004c004c7308 */ /* 0x000ee20000002400 */
[----:B------:R-:W-:-:S04]  /*32c0*/  LOP3.LUT R38, R17, 0x7, R38, 0xf8, !PT ;  /* 0x0000000711267812 */ /* 0x000fc800078ef826 */
[----:B------:R-:W-:Y:S01]  /*32d0*/  LEA R38, R153, R38, 0x6 ;  /* 0x0000002699267211 */ /* 0x000fe200078e30ff */
[-C--:B------:R-:W-:Y:S01]  /*32e0*/  FMUL.FTZ R19, R13, R29.reuse ;  /* 0x0000001d0d137220 */ /* 0x080fe20000410000 */
[-C--:B------:R-:W-:Y:S01]  /*32f0*/  FMUL.FTZ R11, R15, R29.reuse ;  /* 0x0000001d0f0b7220 */ /* 0x080fe20000410000 */
[-C--:B------:R-:W-:Y:S01]  /*3300*/  FMUL.FTZ R13, R14, R29.reuse ;  /* 0x0000001d0e0d7220 */ /* 0x080fe20000410000 */
[----:B------:R-:W-:Y:S01]  /*3310*/  FMUL.FTZ R12, R12, R29 ;  /* 0x0000001d0c0c7220 */ /* 0x000fe20000410000 */
[----:B------:R-:W4:Y:S01]  /*3320*/  MUFU.TANH R80, R80 ;  /* 0x0000005000507308 */ /* 0x000f220000002400 */
[----:B------:R-:W-:Y:S01]  /*3330*/  IADD3 R10, PT, PT, R38, R31, RZ ;  /* 0x0000001f260a7210 */ /* 0x000fe20007ffe0ff */
[-C--:B------:R-:W-:Y:S01]  /*3340*/  FMUL.FTZ R15, R26, R29.reuse ;  /* 0x0000001d1a0f7220 */ /* 0x080fe20000410000 */
[-C--:B------:R-:W-:Y:S01]  /*3350*/  FMUL.FTZ R17, R27, R29.reuse ;  /* 0x0000001d1b117220 */ /* 0x080fe20000410000 */
[-C--:B------:R-:W-:Y:S01]  /*3360*/  FMUL.FTZ R24, R24, R29.reuse ;  /* 0x0000001d18187220 */ /* 0x080fe20000410000 */
[----:B------:R-:W-:-:S03]  /*3370*/  FMUL.FTZ R25, R25, R29 ;  /* 0x0000001d19197220 */ /* 0x000fc60000410000 */
[----:B------:R-:W1:Y:S01]  /*3380*/  MUFU.TANH R79, R79 ;  /* 0x0000004f004f7308 */ /* 0x000e620000002400 */
[C-C-:B------:R-:W-:Y:S02]  /*3390*/  VIADDMNMX R145, R10.reuse, 0x1, R21.reuse, PT ;  /* 0x000000010a917846 */ /* 0x140fe40003800115 */
[----:B------:R-:W-:-:S05]  /*33a0*/  VIADDMNMX R143, R10, 0x9, R21, PT ;  /* 0x000000090a8f7846 */ /* 0x000fca0003800115 */
        /* <DEDUP_REMOVED lines=26> */
[----:B--2---:R-:W-:-:S04]  /*3550*/  IADD3 R25, PT, PT, R21, -R34, -R20 ;  /* 0x8000002215197210 */ /* 0x004fc80007ffe814 */
[----:B------:R-:W-:-:S04]  /*3560*/  IADD3 R38, PT, PT, R38, R25, RZ ;  /* 0x0000001926267210 */ /* 0x000fc80007ffe0ff */
[----:B------:R-:W-:Y:S02]  /*3570*/  VIMNMX R146, PT, PT, RZ, R38, !PT ;  /* 0x00000026ff927248 */ /* 0x000fe40007fe0100 */
[----:B------:R-:W-:Y:S01]  /*3580*/  VIADDMNMX R144, R38, 0x8, RZ, !PT ;  /* 0x0000000826907846 */ /* 0x000fe200078001ff */
        /* <DEDUP_REMOVED lines=15> */
.L_x_7470:
[----:B------:R-:W2:Y:S01]  /*3680*/  LD.E R25, desc[UR4][R2.64+0x170] ;  /* 0x0001700402197980 */ /* 0x000ea2000c101900 */
        /* <DEDUP_REMOVED lines=59> */
.L_x_7471:
[----:B------:R-:W-:Y:S05]  /*3a40*/  BSYNC.RECONVERGENT B0 ;  /* 0x0000000000007941 */ /* 0x000fea0003800200 */
.L_x_7469:
        /* <DEDUP_REMOVED lines=34> */
.L_x_7473:
[----:B------:R-:W-:Y:S05]  /*3c70*/  BSYNC.RECONVERGENT B0 ;  /* 0x0000000000007941 */ /* 0x000fea0003800200 */
.L_x_7472:
[----:B------:R-:W0:Y:S02]  /*3c80*/  LDGDEPBAR ;  /* 0x00000000000079af */ /* 0x000e240000000000 */
.L_x_7468:
[----:B------:R-:W-:Y:S05]  /*3c90*/  BSYNC.RECONVERGENT B1 ;  /* 0x0000000000017941 */ /* 0x000fea0003800200 */
.L_x_7467:
[----:B-12---:R-:W-:Y:S01]  /*3ca0*/  IMAD.SHL.U32 R21, R87, 0x2, RZ ;  /* 0x0000000257157824 */ /* 0x006fe200078e00ff */
[----:B------:R-:W2:Y:S04]  /*3cb0*/  LD.E R34, desc[UR4][R2.64+0xdc] ;  /* 0x0000dc0402227980 */ /* 0x000ea8000c101900 */
        /* <DEDUP_REMOVED lines=12> */
[-C--:B------:R-:W-:Y:S01]  /*3d80*/  ISETP.GE.AND P3, PT, R115, R146.reuse, PT ;  /* 0x000000927300720c */ /* 0x080fe20003f66270 */
[C---:B------:R-:W-:Y:S01]  /*3d90*/  VIADD R113, R121.reuse, 0x10 ;  /* 0x0000001079717836 */ /* 0x040fe20000000000 */
[----:B------:R-:W-:Y:S01]  /*3da0*/  FSEL R56, R56, -INF , P0 ;  /* 0xff80000038387808 */ /* 0x000fe20000000000 */
[----:B------:R-:W-:Y:S01]  /*3db0*/  VIADD R111, R121, 0x11 ;  /* 0x00000011796f7836 */ /* 0x000fe20000000000 */
        /* <DEDUP_REMOVED lines=38> */
[C---:B------:R-:W-:Y:S01]  /*4020*/  VIADD R38, R121.reuse, 0x38 ;  /* 0x0000003879267836 */ /* 0x040fe20000000000 */
        /* <DEDUP_REMOVED lines=10> */
[----:B------:R-:W-:Y:S01]  /*40d0*/  VIADD R25, R121, 0x40 ;  /* 0x0000004079197836 */ /* 0x000fe20000000000 */
        /* <DEDUP_REMOVED lines=22> */
[----:B------:R-:W-:Y:S01]  /*4240*/  VIADD R37, R121, 0x50 ;  /* 0x0000005079257836 */ /* 0x000fe20000000000 */
        /* <DEDUP_REMOVED lines=11> */
[C---:B------:R-:W-:Y:S01]  /*4300*/  VIADD R50, R121.reuse, 0x58 ;  /* 0x0000005879327836 */ /* 0x040fe20000000000 */
        /* <DEDUP_REMOVED lines=22> */
[C---:B------:R-:W-:Y:S01]  /*4470*/  VIADD R65, R121.reuse, 0x68 ;  /* 0x0000006879417836 */ /* 0x040fe20000000000 */
        /* <DEDUP_REMOVED lines=10> */
[----:B------:R-:W-:Y:S01]  /*4520*/  VIADD R75, R121, 0x70 ;  /* 0x00000070794b7836 */ /* 0x000fe20000000000 */
        /* <DEDUP_REMOVED lines=10> */
[CC--:B------:R-:W-:Y:S02]  /*45d0*/  ISETP.GE.AND P0, PT, R77.reuse, R146.reuse, PT ;  /* 0x000000924d00720c */ /* 0x0c0fe40003f06270 */
[----:B------:R-:W-:Y:S02]  /*45e0*/  FSEL R46, R46, -INF , P5 ;  /* 0xff8000002e2e7808 */ /* 0x000fe40002800000 */
[----:B------:R-:W-:Y:S02]  /*45f0*/  ISETP.GE.AND P5, PT, R77, R145, PT ;  /* 0x000000914d00720c */ /* 0x000fe40003fa6270 */
[----:B------:R-:W-:Y:S02]  /*4600*/  FSEL R19, R19, -INF , P0 ;  /* 0xff80000013137808 */ /* 0x000fe40000000000 */
[----:B------:R-:W-:Y:S01]  /*4610*/  ISETP.GE.AND P0, PT, R48, R146, PT ;  /* 0x000000923000720c */ /* 0x000fe20003f06270 */
[----:B------:R-:W-:Y:S01]  /*4620*/  VIADD R45, R121, 0x79 ;  /* 0x00000079792d7836 */ /* 0x000fe20000000000 */
[----:B------:R-:W-:-:S02]  /*4630*/  FSEL R56, R19, -INF , !P5 ;  /* 0xff80000013387808 */ /* 0x000fc40006800000 */
[----:B------:R-:W-:Y:S02]  /*4640*/  ISETP.GE.AND P3, PT, R75, R145, PT ;  /* 0x000000914b00720c */ /* 0x000fe40003f66270 */
[----:B------:R-:W-:Y:S02]  /*4650*/  FSEL R19, R52, -INF , P0 ;  /* 0xff80000034137808 */ /* 0x000fe40000000000 */
[-C--:B------:R-:W-:Y:S02]  /*4660*/  ISETP.GE.AND P1, PT, R121, R144.reuse, PT ;  /* 0x000000907900720c */ /* 0x080fe40003f26270 */
[----:B------:R-:W-:Y:S02]  /*4670*/  ISETP.GE.AND P0, PT, R119, R144, PT ;  /* 0x000000907700720c */ /* 0x000fe40003f06270 */
[----:B------:R-:W-:Y:S02]  /*4680*/  FSEL R58, R46, -INF , !P3 ;  /* 0xff8000002e3a7808 */ /* 0x000fe40005800000 */
[----:B------:R-:W-:-:S02]  /*4690*/  ISETP.GE.AND P3, PT, R45, R146, PT ;  /* 0x000000922d00720c */ /* 0x000fc40003f66270 */
[----:B------:R-:W-:Y:S02]  /*46a0*/  FSEL R35, R35, -INF , P1 ;  /* 0xff80000023237808 */ /* 0x000fe40000800000 */
[----:B------:R-:W-:Y:S02]  /*46b0*/  FSEL R33, R33, -INF , P0 ;  /* 0xff80000021217808 */ /* 0x000fe40000000000 */
[-C--:B------:R-:W-:Y:S02]  /*46c0*/  ISETP.GE.AND P1, PT, R117, R144.reuse, PT ;  /* 0x000000907500720c */ /* 0x080fe40003f26270 */
[----:B------:R-:W-:Y:S02]  /*46d0*/  ISETP.GE.AND P0, PT, R115, R144, PT ;  /* 0x000000907300720c */ /* 0x000fe40003f06270 */
[----:B------:R-:W-:Y:S02]  /*46e0*/  FSEL R52, R54, -INF , P3 ;  /* 0xff80000036347808 */ /* 0x000fe40001800000 */
[----:B------:R-:W-:-:S02]  /*46f0*/  ISETP.GE.AND P3, PT, R119, R143, PT ;  /* 0x0000008f7700720c */ /* 0x000fc40003f66270 */
[----:B------:R-:W-:Y:S02]  /*4700*/  FSEL R57, R57, -INF , P1 ;  /* 0xff80000039397808 */ /* 0x000fe40000800000 */
        /* <DEDUP_REMOVED lines=9> */
[----:B------:R-:W-:Y:S02]  /*47a0*/  FSEL R88, R60, -INF , !P3 ;  /* 0xff8000003c587808 */ /* 0x000fe40005800000 */
[----:B------:R-:W-:-:S02]  /*47b0*/  FSEL R64, R64, -INF , P1 ;  /* 0xff80000040407808 */ /* 0x000fc40000800000 */
[----:B------:R-:W-:Y:S02]  /*47c0*/  FSEL R60, R66, -INF , P0 ;  /* 0xff800000423c7808 */ /* 0x000fe40000000000 */
[-C--:B------:R-:W-:Y:S02]  /*47d0*/  ISETP.GE.AND P1, PT, R105, R144.reuse, PT ;  /* 0x000000906900720c */ /* 0x080fe40003f26270 */
[-C--:B------:R-:W-:Y:S02]  /*47e0*/  ISETP.GE.AND P0, PT, R103, R144.reuse, PT ;  /* 0x000000906700720c */ /* 0x080fe40003f06270 */
[----:B------:R-:W-:Y:S02]  /*47f0*/  FSEL R67, R67, -INF , P1 ;  /* 0xff80000043437808 */ /* 0x000fe40000800000 */
[----:B------:R-:W-:Y:S02]  /*4800*/  FSEL R69, R69, -INF , P0 ;  /* 0xff80000045457808 */ /* 0x000fe40000000000 */
        /* <DEDUP_REMOVED lines=23> */
[----:B------:R-:W-:Y:S02]  /*4980*/  ISETP.GE.AND P0, PT, R31, R144, PT ;  /* 0x000000901f00720c */ /* 0x000fe40003f06270 */
[----:B------:R-:W-:-:S02]  /*4990*/  FMNMX3.FTZ R25, R0, R120, R198, !PT ;  /* 0x0000007800197276 */ /* 0x000fc400078100c6 */
[----:B------:R-:W-:Y:S02]  /*49a0*/  ISETP.GE.AND P5, PT, R48, R145, PT ;  /* 0x000000913000720c */ /* 0x000fe40003fa6270 */
[----:B------:R-:W-:Y:S02]  /*49b0*/  ISETP.GE.AND P1, PT, R27, R144, PT ;  /* 0x000000901b00720c */ /* 0x000fe40003f26270 */
[----:B------:R-:W-:Y:S02]  /*49c0*/  FSEL R180, R83, -INF , !P3 ;  /* 0xff80000053b47808 */ /* 0x000fe40005800000 */
[-C--:B------:R-:W-:Y:S02]  /*49d0*/  ISETP.GE.AND P4, PT, R121, R143.reuse, PT ;  /* 0x0000008f7900720c */ /* 0x080fe40003f86270 */
[----:B------:R-:W-:Y:S02]  /*49e0*/  ISETP.GE.AND P3, PT, R31, R143, PT ;  /* 0x0000008f1f00720c */ /* 0x000fe40003f66270 */
[----:B------:R-:W-:-:S02]  /*49f0*/  FSEL R90, R90, -INF , P0 ;  /* 0xff8000005a5a7808 */ /* 0x000fc40000000000 */
[----:B------:R-:W-:Y:S02]  /*4a00*/  FMNMX3.FTZ R25, R25, R104, R116, !PT ;  /* 0x0000006819197276 */ /* 0x000fe40007810074 */
[----:B------:R-:W-:Y:S02]  /*4a10*/  FSEL R54, R19, -INF , !P5 ;  /* 0xff80000013367808 */ /* 0x000fe40006800000 */
[----:B------:R-:W-:Y:S02]  /*4a20*/  FSEL R89, R89, -INF , P1 ;  /* 0xff80000059597808 */ /* 0x000fe40000800000 */
[----:B------:R-:W-:Y:S02]  /*4a30*/  ISETP.GE.AND P5, PT, R45, R145, PT ;  /* 0x000000912d00720c */ /* 0x000fe40003fa6270 */
[----:B------:R-:W-:Y:S02]  /*4a40*/  FSEL R19, R35, -INF , !P4 ;  /* 0xff80000023137808 */ /* 0x000fe40006000000 */
[----:B------:R-:W-:-:S02]  /*4a50*/  ISETP.GE.AND P1, PT, R37, R144, PT ;  /* 0x000000902500720c */ /* 0x000fc40003f26270 */
[----:B------:R-:W-:Y:S02]  /*4a60*/  FSEL R176, R90, -INF , !P3 ;  /* 0xff8000005ab07808 */ /* 0x000fe40005800000 */
[----:B------:R-:W-:Y:S02]  /*4a70*/  ISETP.GE.AND P4, PT, R117, R143, PT ;  /* 0x0000008f7500720c */ /* 0x000fe40003f86270 */
[----:B------:R-:W-:Y:S02]  /*4a80*/  ISETP.GE.AND P3, PT, R50, R144, PT ;  /* 0x000000903200720c */ /* 0x000fe40003f66270 */
[----:B------:R-:W-:Y:S02]  /*4a90*/  FMNMX3.FTZ R25, R25, R18, R10, !PT ;  /* 0x0000001219197276 */ /* 0x000fe4000781000a */
[----:B------:R-:W-:Y:S02]  /*4aa0*/  FSEL R52, R52, -INF , !P5 ;  /* 0xff80000034347808 */ /* 0x000fe40006800000 */
[----:B------:R-:W-:-:S02]  /*4ab0*/  FSEL R93, R93, -INF , P1 ;  /* 0xff8000005d5d7808 */ /* 0x000fc40000800000 */
[-C--:B------:R-:W-:Y:S02]  /*4ac0*/  ISETP.GE.AND P5, PT, R115, R143.reuse, PT ;  /* 0x0000008f7300720c */ /* 0x080fe40003fa6270 */
[----:B------:R-:W-:Y:S02]  /*4ad0*/  FSEL R94, R57, -INF , !P4 ;  /* 0xff800000395e7808 */ /* 0x000fe40006000000 */
[-C--:B------:R-:W-:Y:S02]  /*4ae0*/  ISETP.GE.AND P1, PT, R50, R143.reuse, PT ;  /* 0x0000008f3200720c */ /* 0x080fe40003f26270 */
[----:B------:R-:W-:Y:S02]  /*4af0*/  FSEL R5, R5, -INF , P3 ;  /* 0xff80000005057808 */ /* 0x000fe40001800000 */
[----:B------:R-:W-:Y:S02]  /*4b00*/  ISETP.GE.AND P4, PT, R111, R143, PT ;  /* 0x0000008f6f00720c */ /* 0x000fe40003f86270 */
[----:B------:R-:W-:-:S02]  /*4b10*/  FMNMX3.FTZ R25, R25, R16, R14, !PT ;  /* 0x0000001019197276 */ /* 0x000fc4000781000e */
[----:B------:R-:W-:Y:S02]  /*4b20*/  FSEL R84, R59, -INF , !P5 ;  /* 0xff8000003b547808 */ /* 0x000fe40006800000 */
[----:B------:R-:W-:Y:S02]  /*4b30*/  FSEL R136, R5, -INF , !P1 ;  /* 0xff80000005887808 */ /* 0x000fe40004800000 */
[----:B------:R-:W-:Y:S02]  /*4b40*/  ISETP.GE.AND P5, PT, R109, R143, PT ;  /* 0x0000008f6d00720c */ /* 0x000fe40003fa6270 */
[----:B------:R-:W-:Y:S02]  /*4b50*/  FSEL R72, R61, -INF , !P4 ;  /* 0xff8000003d487808 */ /* 0x000fe40006000000 */
[----:B------:R-:W-:Y:S02]  /*4b60*/  FMNMX3.FTZ R5, R19, R102, R94, !PT ;  /* 0x0000006613057276 */ /* 0x000fe4000781005e */
[----:B------:R-:W-:-:S02]  /*4b70*/  FMNMX3.FTZ R25, R25, R12, R110, !PT ;  /* 0x0000000c19197276 */ /* 0x000fc4000781006e */
[-C--:B------:R-:W-:Y:S02]  /*4b80*/  ISETP.GE.AND P4, PT, R105, R143.reuse, PT ;  /* 0x0000008f6900720c */ /* 0x080fe40003f86270 */
[----:B------:R-:W-:Y:S02]  /*4b90*/  FSEL R68, R64, -INF , !P5 ;  /* 0xff80000040447808 */ /* 0x000fe40006800000 */
[----:B------:R-:W-:Y:S02]  /*4ba0*/  FMNMX3.FTZ R5, R5, R84, R88, !PT ;  /* 0x0000005405057276 */ /* 0x000fe40007810058 */
[----:B------:R-:W-:Y:S02]  /*4bb0*/  FMNMX3.FTZ R25, R25, R98, R188, !PT ;  /* 0x0000006219197276 */ /* 0x000fe400078100bc */
[----:B------:R-:W-:Y:S02]  /*4bc0*/  ISETP.GE.AND P5, PT, R103, R143, PT ;  /* 0x0000008f6700720c */ /* 0x000fe40003fa6270 */
[----:B------:R-:W-:-:S02]  /*4bd0*/  FSEL R196, R67, -INF , !P4 ;  /* 0xff80000043c47808 */ /* 0x000fc40006000000 */
[-C--:B------:R-:W-:Y:S02]  /*4be0*/  ISETP.GE.AND P4, PT, R51, R143.reuse, PT ;  /* 0x0000008f3300720c */ /* 0x080fe40003f86270 */
[----:B------:R-:W-:Y:S02]  /*4bf0*/  FMNMX3.FTZ R5, R5, R72, R68, !PT ;  /* 0x0000004805057276 */ /* 0x000fe40007810044 */
[----:B------:R-:W-:Y:S02]  /*4c00*/  FMNMX3.FTZ R25, R25, R118, R26, !PT ;  /* 0x0000007619197276 */ /* 0x000fe4000781001a */
[----:B------:R-:W-:Y:S02]  /*4c10*/  FSEL R194, R69, -INF , !P5 ;  /* 0xff80000045c27808 */ /* 0x000fe40006800000 */
        /* <DEDUP_REMOVED lines=14> */
[----:B------:R-:W-:Y:S02]  /*4d00*/  FMNMX3.FTZ R5, R5, R190, R186, !PT ;  /* 0x000000be05057276 */ /* 0x000fe400078100ba */
[----:B------:R-:W-:Y:S02]  /*4d10*/  FMNMX3.FTZ R25, R25, R122, R172, !PT ;  /* 0x0000007a19197276 */ /* 0x000fe400078100ac */
[----:B------:R-:W-:Y:S02]  /*4d20*/  ISETP.GE.AND P4, PT, R37, R143, PT ;  /* 0x0000008f2500720c */ /* 0x000fe40003f86270 */
[----:B------:R-:W-:Y:S02]  /*4d30*/  ISETP.GE.AND P0, PT, R39, R144, PT ;  /* 0x000000902700720c */ /* 0x000fe40003f06270 */
[----:B------:R-:W-:Y:S02]  /*4d40*/  FSEL R178, R89, -INF , !P5 ;  /* 0xff80000059b27808 */ /* 0x000fe40006800000 */
[----:B------:R-:W-:-:S02]  /*4d50*/  FMNMX3.FTZ R5, R5, R184, R126, !PT ;  /* 0x000000b805057276 */ /* 0x000fc4000781007e */
[----:B------:R-:W-:Y:S02]  /*4d60*/  FMNMX3.FTZ R25, R25, R170, R168, !PT ;  /* 0x000000aa19197276 */ /* 0x000fe400078100a8 */
[----:B------:R-:W-:Y:S02]  /*4d70*/  ISETP.GE.AND P5, PT, R39, R143, PT ;  /* 0x0000008f2700720c */ /* 0x000fe40003fa6270 */
[----:B------:R-:W-:Y:S02]  /*4d80*/  FSEL R156, R93, -INF , !P4 ;  /* 0xff8000005d9c7808 */ /* 0x000fe40006000000 */
[----:B------:R-:W-:Y:S02]  /*4d90*/  FSEL R92, R92, -INF , P0 ;  /* 0xff8000005c5c7808 */ /* 0x000fe40000000000 */
[-C--:B------:R-:W-:Y:S02]  /*4da0*/  ISETP.GE.AND P4, PT, R53, R144.reuse, PT ;  /* 0x000000903500720c */ /* 0x080fe40003f86270 */
[----:B------:R-:W-:-:S02]  /*4db0*/  ISETP.GE.AND P3, PT, R62, R144, PT ;  /* 0x000000903e00720c */ /* 0x000fc40003f66270 */
[----:B------:R-:W-:Y:S02]  /*4dc0*/  FMNMX3.FTZ R5, R5, R124, R180, !PT ;  /* 0x0000007c05057276 */ /* 0x000fe400078100b4 */
[----:B------:R-:W-:Y:S02]  /*4dd0*/  FMNMX3.FTZ R25, R25, R166, R114, !PT ;  /* 0x000000a619197276 */ /* 0x000fe40007810072 */
[----:B------:R-:W-:Y:S02]  /*4de0*/  FSEL R154, R92, -INF , !P5 ;  /* 0xff8000005c9a7808 */ /* 0x000fe40006800000 */
[-C--:B------:R-:W-:Y:S02]  /*4df0*/  ISETP.GE.AND P0, PT, R53, R143.reuse, PT ;  /* 0x0000008f3500720c */ /* 0x080fe40003f06270 */
[----:B------:R-:W-:Y:S02]  /*4e00*/  ISETP.GE.AND P5, PT, R62, R143, PT ;  /* 0x0000008f3e00720c */ /* 0x000fe40003fa6270 */
[----:B------:R-:W-:-:S02]  /*4e10*/  ISETP.GE.AND P1, PT, R63, R144, PT ;  /* 0x000000903f00720c */ /* 0x000fc40003f26270 */
[----:B------:R-:W-:Y:S02]  /*4e20*/  FSEL R4, R4, -INF , P4 ;  /* 0xff80000004047808 */ /* 0x000fe40002000000 */
[----:B------:R-:W-:Y:S02]  /*4e30*/  FSEL R7, R7, -INF , P3 ;  /* 0xff80000007077808 */ /* 0x000fe40001800000 */
[----:B------:R-:W-:Y:S02]  /*4e40*/  FMNMX3.FTZ R5, R5, R174, R178, !PT ;  /* 0x000000ae05057276 */ /* 0x000fe400078100b2 */
[----:B------:R-:W-:Y:S02]  /*4e50*/  FMNMX3.FTZ R25, R25, R108, R106, !PT ;  /* 0x0000006c19197276 */ /* 0x000fe4000781006a */
[----:B------:R-:W-:Y:S02]  /*4e60*/  ISETP.GE.AND P4, PT, R63, R143, PT ;  /* 0x0000008f3f00720c */ /* 0x000fe40003f86270 */
[----:B------:R-:W-:-:S02]  /*4e70*/  FSEL R130, R4, -INF , !P0 ;  /* 0xff80000004827808 */ /* 0x000fc40004000000 */
[----:B------:R-:W-:Y:S02]  /*4e80*/  FSEL R92, R7, -INF , !P5 ;  /* 0xff800000075c7808 */ /* 0x000fe40006800000 */
[----:B------:R-:W-:Y:S02]  /*4e90*/  FSEL R6, R6, -INF , P1 ;  /* 0xff80000006067808 */ /* 0x000fe40000800000 */
[-C--:B------:R-:W-:Y:S02]  /*4ea0*/  ISETP.GE.AND P0, PT, R65, R144.reuse, PT ;  /* 0x000000904100720c */ /* 0x080fe40003f06270 */
[----:B------:R-:W-:Y:S02]  /*4eb0*/  ISETP.GE.AND P5, PT, R73, R144, PT ;  /* 0x000000904900720c */ /* 0x000fe40003fa6270 */
[----:B------:R-:W-:Y:S02]  /*4ec0*/  FMNMX3.FTZ R5, R5, R176, R156, !PT ;  /* 0x000000b005057276 */ /* 0x000fe4000781009c */
[----:B------:R-:W-:-:S02]  /*4ed0*/  FMNMX3.FTZ R25, R25, R100, R58, !PT ;  /* 0x0000006419197276 */ /* 0x000fc4000781003a */
[----:B------:R-:W-:Y:S02]  /*4ee0*/  FSEL R90, R6, -INF , !P4 ;  /* 0xff800000065a7808 */ /* 0x000fe40006000000 */
[-C--:B------:R-:W-:Y:S02]  /*4ef0*/  ISETP.GE.AND P3, PT, R65, R143.reuse, PT ;  /* 0x0000008f4100720c */ /* 0x080fe40003f66270 */
[----:B------:R-:W-:Y:S02]  /*4f00*/  ISETP.GE.AND P1, PT, R73, R143, PT ;  /* 0x0000008f4900720c */ /* 0x000fe40003f26270 */
[----:B------:R-:W-:Y:S02]  /*4f10*/  ISETP.GE.AND P4, PT, R75, R144, PT ;  /* 0x000000904b00720c */ /* 0x000fe40003f86270 */
[----:B------:R-:W-:Y:S02]  /*4f20*/  FSEL R9, R9, -INF , P0 ;  /* 0xff80000009097808 */ /* 0x000fe40000000000 */
[----:B------:R-:W-:-:S02]  /*4f30*/  FSEL R8, R8, -INF , P5 ;  /* 0xff80000008087808 */ /* 0x000fc40002800000 */
[----:B------:R-:W-:Y:S02]  /*4f40*/  FMNMX3.FTZ R5, R5, R154, R136, !PT ;  /* 0x0000009a05057276 */ /* 0x000fe40007810088 */
[----:B------:R-:W-:Y:S02]  /*4f50*/  FMNMX3.FTZ R25, R25, R56, R54, !PT ;  /* 0x0000003819197276 */ /* 0x000fe40007810036 */
[----:B------:R-:W-:Y:S02]  /*4f60*/  ISETP.GE.AND P0, PT, R75, R143, PT ;  /* 0x0000008f4b00720c */ /* 0x000fe40003f06270 */
[----:B------:R-:W-:Y:S02]  /*4f70*/  FSEL R64, R9, -INF , !P3 ;  /* 0xff80000009407808 */ /* 0x000fe40005800000 */
[----:B------:R-:W-:Y:S02]  /*4f80*/  FSEL R62, R8, -INF , !P1 ;  /* 0xff800000083e7808 */ /* 0x000fe40004800000 */
[----:B------:R-:W-:-:S02]  /*4f90*/  FSEL R13, R13, -INF , P4 ;  /* 0xff8000000d0d7808 */ /* 0x000fc40002000000 */
[-C--:B------:R-:W-:Y:S02]  /*4fa0*/  ISETP.GE.AND P3, PT, R77, R144.reuse, PT ;  /* 0x000000904d00720c */ /* 0x080fe40003f66270 */
[----:B------:R-:W-:Y:S02]  /*4fb0*/  ISETP.GE.AND P1, PT, R48, R144, PT ;  /* 0x000000903000720c */ /* 0x000fe40003f26270 */
[----:B------:R-:W-:Y:S02]  /*4fc0*/  FMNMX3.FTZ R5, R5, R130, R92, !PT ;  /* 0x0000008205057276 */ /* 0x000fe4000781005c */
[----:B------:R-:W-:Y:S02]  /*4fd0*/  FMNMX.FTZ R4, R52, R25, !PT ;  /* 0x0000001934047209 */ /* 0x000fe40007810000 */
[----:B------:R-:W-:Y:S02]  /*4fe0*/  FSEL R50, R13, -INF , !P0 ;  /* 0xff8000000d327808 */ /* 0x000fe40004000000 */
[-C--:B------:R-:W-:Y:S01]  /*4ff0*/  ISETP.GE.AND P5, PT, R77, R143.reuse, PT ;  /* 0x0000008f4d00720c */ /* 0x080fe20003fa6270 */
[----:B------:R-:W1:Y:S01]  /*5000*/  SHFL.BFLY PT, R7, R4, 0x2, 0x1f ;  /* 0x0c401f0004077f89 */ /* 0x000e6200000e0000 */
[----:B------:R-:W-:-:S02]  /*5010*/  ISETP.GE.AND P4, PT, R48, R143, PT ;  /* 0x0000008f3000720c */ /* 0x000fc40003f86270 */
[----:B------:R-:W-:Y:S02]  /*5020*/  ISETP.GE.AND P0, PT, R45, R144, PT ;  /* 0x000000902d00720c */ /* 0x000fe40003f06270 */
[----:B------:R-:W-:Y:S02]  /*5030*/  FSEL R11, R11, -INF , P3 ;  /* 0xff8000000b0b7808 */ /* 0x000fe40001800000 */
[----:B------:R-:W-:Y:S02]  /*5040*/  FSEL R15, R15, -INF , P1 ;  /* 0xff8000000f0f7808 */ /* 0x000fe40000800000 */
[----:B------:R-:W-:Y:S02]  /*5050*/  FMNMX3.FTZ R5, R5, R90, R64, !PT ;  /* 0x0000005a05057276 */ /* 0x000fe40007810040 */
[----:B------:R-:W-:Y:S02]  /*5060*/  ISETP.GE.AND P3, PT, R45, R143, PT ;  /* 0x0000008f2d00720c */ /* 0x000fe40003f66270 */
[----:B------:R-:W-:-:S02]  /*5070*/  FSEL R17, R17, -INF , P0 ;  /* 0xff80000011117808 */ /* 0x000fc40000000000 */
[----:B------:R-:W-:Y:S02]  /*5080*/  FSEL R48, R11, -INF , !P5 ;  /* 0xff8000000b307808 */ /* 0x000fe40006800000 */
        /* <DEDUP_REMOVED lines=13> */
[----:B------:R-:W-:-:S04]  /*5160*/  LOP3.LUT R23, R23, 0x120, R30, 0xf8, !PT ;  /* 0x0000012017177812 */ /* 0x000fc800078ef81e */
[----:B------:R-:W-:Y:S01]  /*5170*/  FSEL R35, R35, RZ, P0 ;  /* 0x000000ff23237208 */ /* 0x000fe20000000000 */
[----:B------:R-:W-:-:S04]  /*5180*/  IMAD R33, R23, 0x2, R134 ;  /* 0x0000000217217824 */ /* 0x000fc800078e0286 */
[----:B------:R-:W-:Y:S01]  /*5190*/  FFMA.FTZ R4, R0, R34, -R35 ;  /* 0x0000002200047223 */ /* 0x000fe20000010823 */
[----:B------:R-:W1:Y:S01]  /*51a0*/  LDSM.16.MT88.4 R76, [R33+0x3000] ;  /* 0x00300000214c783b */ /* 0x000e620000004200 */
[----:B---3--:R-:W-:-:S04]  /*51b0*/  FMNMX.FTZ R0, R6, R5, !PT ;  /* 0x0000000506007209 */ /* 0x008fc80007810000 */
[----:B------:R-:W-:Y:S01]  /*51c0*/  FSETP.NEU.FTZ.AND P0, PT, R0, -INF , PT ;  /* 0xff8000000000780b */ /* 0x000fe20003f1d000 */
[----:B------:R-:W-:Y:S01]  /*51d0*/  FMUL.FTZ R31, R34, R0 ;  /* 0x00000000221f7220 */ /* 0x000fe20000410000 */
[----:B------:R-:W-:Y:S02]  /*51e0*/  IMAD.IADD R29, R36, 0x1, R33 ;  /* 0x00000001241d7824 */ /* 0x000fe400078e0221 */
[-CC-:B------:R-:W-:Y:S02]  /*51f0*/  FFMA.FTZ R85, R120, R34.reuse, -R35.reuse ;  /* 0x0000002278557223 */ /* 0x180fe40000010823 */
[----:B------:R-:W-:Y:S01]  /*5200*/  FSEL R31, R31, RZ, P0 ;  /* 0x000000ff1f1f7208 */ /* 0x000fe20000000000 */
[----:B------:R2:W-:Y:S01]  /*5210*/  MUFU.EX2 R120, R4 ;  /* 0x0000000400787308 */ /* 0x0005e20000000800 */
[-CC-:B------:R-:W-:Y:S01]  /*5220*/  FFMA.FTZ R96, R116, R34.reuse, -R35.reuse ;  /* 0x0000002274607223 */ /* 0x180fe20000010823 */
[-C--:B------:R-:W-:Y:S02]  /*5230*/  FFMA.FTZ R57, R104, R34.reuse, -R35 ;  /* 0x0000002268397223 */ /* 0x080fe40000010823 */
[-CC-:B------:R-:W-:Y:S01]  /*5240*/  FFMA.FTZ R67, R102, R34.reuse, -R31.reuse ;  /* 0x0000002266437223 */ /* 0x180fe2000001081f */
[-CC-:B------:R-:W-:Y:S01]  /*5250*/  FFMA.FTZ R116, R19, R34.reuse, -R31.reuse ;  /* 0x0000002213747223 */ /* 0x180fe2000001081f */
[-CC-:B------:R-:W-:Y:S01]  /*5260*/  FFMA.FTZ R102, R94, R34.reuse, -R31.reuse ;  /* 0x000000225e667223 */ /* 0x180fe2000001081f */
[-C--:B------:R-:W-:Y:S01]  /*5270*/  FFMA.FTZ R55, R84, R34.reuse, -R31 ;  /* 0x0000002254377223 */ /* 0x080fe2000001081f */
[-CC-:B------:R-:W-:Y:S01]  /*5280*/  FFMA.FTZ R198, R198, R34.reuse, -R35.reuse ;  /* 0x00000022c6c67223 */ /* 0x180fe20000010823 */
[----:B--2---:R-:W2:Y:S01]  /*5290*/  LDSM.16.MT88.4 R4, [R29+0x3000] ;  /* 0x003000001d04783b */ /* 0x004ea20000004200 */
        /* <DEDUP_REMOVED lines=8> */
[----:B------:R-:W2:Y:S01]  /*5320*/  MUFU.EX2 R55, R55 ;  /* 0x0000003700377308 */ /* 0x000ea20000000800 */
[----:B------:R-:W-:Y:S01]  /*5330*/  FFMA.FTZ R13, R68, R34, -R31 ;  /* 0x00000022440d7223 */ /* 0x000fe2000001081f */
[----:B---3--:R-:W-:Y:S01]  /*5340*/  F2FP.F16.F32.PACK_AB R68, R85, R120 ;  /* 0x000000785544723e */ /* 0x008fe200000000ff */
[--C-:B------:R-:W-:Y:S01]  /*5350*/  FFMA.FTZ R49, R18, R34, -R35.reuse ;  /* 0x0000002212317223 */ /* 0x100fe20000010823 */
[----:B-----5:R-:W-:Y:S01]  /*5360*/  F2FP.F16.F32.PACK_AB R70, R57, R104 ;  /* 0x000000683946723e */ /* 0x020fe200000000ff */
[----:B------:R-:W-:Y:S01]  /*5370*/  FFMA.FTZ R39, R16, R34, -R35 ;  /* 0x0000002210277223 */ /* 0x000fe20000010823 */
        /* <DEDUP_REMOVED lines=17> */
[----:B--2---:R-:W-:-:S02]  /*5490*/  F2FP.F16.F32.PACK_AB R4, R49, R96 ;  /* 0x000000603104723e */ /* 0x004fc400000000ff */
[----:B---3--:R-:W-:-:S05]  /*54a0*/  F2FP.F16.F32.PACK_AB R5, R47, R66 ;  /* 0x000000422f05723e */ /* 0x008fca00000000ff */
[----:B------:R-:W-:Y:S01]  /*54b0*/  HMMA.16816.F32 R68, R68, R6, RZ ;  /* 0x000000064444723c */ /* 0x000fe200000018ff */
[----:B------:R-:W-:Y:S02]  /*54c0*/  F2FP.F16.F32.PACK_AB R6, R39, R84 ;  /* 0x000000542706723e */ /* 0x000fe400000000ff */
[----:B-----5:R-:W-:Y:S01]  /*54d0*/  F2FP.F16.F32.PACK_AB R7, R37, R60 ;  /* 0x0000003c2507723e */ /* 0x020fe200000000ff */
[-CC-:B------:R-:W-:Y:S01]  /*54e0*/  FFMA.FTZ R94, R14, R34.reuse, -R35.reuse ;  /* 0x000000220e5e7223 */ /* 0x180fe20000010823 */
[-CC-:B------:R-:W-:Y:S02]  /*54f0*/  FFMA.FTZ R51, R12, R34.reuse, -R35.reuse ;  /* 0x000000220c337223 */ /* 0x180fe40000010823 */
[----:B------:R-:W2:Y:S03]  /*5500*/  LDSM.16.MT88.4 R12, [R33+0x3800] ;  /* 0x00380000210c783b */ /* 0x000ea60000004200 */
[C---:B----4-:R-:W-:Y:S08]  /*5510*/  HMMA.16816.F32 R80, R4.reuse, R8, R80 ;  /* 0x000000080450723c */ /* 0x050ff00000001850 */
[----:B------:R-:W-:Y:S01]  /*5520*/  HMMA.16816.F32 R76, R4, R10, R76 ;  /* 0x0000000a044c723c */ /* 0x000fe2000000184c */
        /* <DEDUP_REMOVED lines=9> */
[----:B------:R-:W-:-:S02]  /*55c0*/  FFMA.FTZ R91, R24, R34, -R35 ;  /* 0x00000022185b7223 */ /* 0x000fc40000010823 */
[----:B------:R-:W4:Y:S01]  /*55d0*/  MUFU.EX2 R51, R51 ;  /* 0x0000003300337308 */ /* 0x000f220000000800 */
[----:B------:R-:W5:Y:S01]  /*55e0*/  LDSM.16.MT88.4 R24, [R33+0x3c00] ;  /* 0x003c00002118783b */ /* 0x000f620000004200 */
[C---:B-1----:R-:W-:Y:S02]  /*55f0*/  HMMA.16816.F32 R72, R4.reuse, R16, R72 ;  /* 0x000000100448723c */ /* 0x042fe40000001848 */
[----:B------:R-:W-:Y:S04]  /*5600*/  MUFU.EX2 R88, R88 ;  /* 0x0000005800587308 */ /* 0x000fe80000000800 */
[----:B------:R-:W1:Y:S02]  /*5610*/  MUFU.EX2 R45, R45 ;  /* 0x0000002d002d7308 */ /* 0x000e640000000800 */
[----:B------:R-:W-:Y:S01]  /*5620*/  HMMA.16816.F32 R68, R4, R18, R68 ;  /* 0x000000120444723c */ /* 0x000fe20000001844 */
[----:B------:R-:W5:Y:S01]  /*5630*/  LDSM.16.MT88.4 R16, [R29+0x3c00] ;  /* 0x003c00001d10783b */ /* 0x000f620000004200 */
[----:B------:R-:W-:Y:S04]  /*5640*/  MUFU.EX2 R110, R110 ;  /* 0x0000006e006e7308 */ /* 0x000fe80000000800 */
[----:B------:R-:W2:Y:S04]  /*5650*/  MUFU.EX2 R59, R59 ;  /* 0x0000003b003b7308 */ /* 0x000ea80000000800 */
[----:B------:R-:W-:Y:S04]  /*5660*/  MUFU.EX2 R53, R53 ;  /* 0x0000003500357308 */ /* 0x000fe80000000800 */
[----:B------:R-:W3:Y:S01]  /*5670*/  MUFU.EX2 R98, R98 ;  /* 0x0000006200627308 */ /* 0x000ee20000000800 */
[----:B------:R-:W-:Y:S01]  /*5680*/  FFMA.FTZ R63, R118, R34, -R35 ;  /* 0x00000022763f7223 */ /* 0x000fe20000010823 */
[----:B----4-:R-:W-:Y:S01]  /*5690*/  F2FP.F16.F32.PACK_AB R4, R51, R94 ;  /* 0x0000005e3304723e */ /* 0x010fe200000000ff */
[--C-:B------:R-:W-:Y:S01]  /*56a0*/  FFMA.FTZ R89, R186, R34, -R31.reuse ;  /* 0x00000022ba597223 */ /* 0x100fe2000001081f */
[----:B-1----:R-:W-:Y:S01]  /*56b0*/  F2FP.F16.F32.PACK_AB R6, R45, R88 ;  /* 0x000000582d06723e */ /* 0x002fe200000000ff */
[----:B------:R-:W-:Y:S01]  /*56c0*/  FFMA.FTZ R93, R124, R34, -R31 ;  /* 0x000000227c5d7223 */ /* 0x000fe2000001081f */
[----:B--2---:R-:W-:Y:S01]  /*56d0*/  F2FP.F16.F32.PACK_AB R5, R59, R110 ;  /* 0x0000006e3b05723e */ /* 0x004fe200000000ff */
[-C--:B------:R-:W-:Y:S01]  /*56e0*/  FFMA.FTZ R188, R188, R34.reuse, -R35 ;  /* 0x00000022bcbc7223 */ /* 0x080fe20000010823 */
[-CC-:B------:R-:W-:Y:S01]  /*56f0*/  FFMA.FTZ R184, R184, R34.reuse, -R31.reuse ;  /* 0x00000022b8b87223 */ /* 0x180fe2000001081f */
[-C--:B------:R-:W-:Y:S01]  /*5700*/  FFMA.FTZ R95, R126, R34.reuse, -R31 ;  /* 0x000000227e5f7223 */ /* 0x080fe2000001081f */
[----:B---3--:R-:W-:Y:S01]  /*5710*/  F2FP.F16.F32.PACK_AB R7, R98, R53 ;  /* 0x000000356207723e */ /* 0x008fe200000000ff */
[-CC-:B------:R-:W-:Y:S01]  /*5720*/  FFMA.FTZ R65, R112, R34.reuse, -R35.reuse ;  /* 0x0000002270417223 */ /* 0x180fe20000010823 */
        /* <DEDUP_REMOVED lines=10> */
[----:B------:R5:W-:Y:S04]  /*57d0*/  MUFU.EX2 R124, R95 ;  /* 0x0000005f007c7308 */ /* 0x000be80000000800 */
[----:B------:R-:W5:Y:S01]  /*57e0*/  MUFU.EX2 R93, R93 ;  /* 0x0000005d005d7308 */ /* 0x000f620000000800 */
[----:B------:R-:W-:Y:S01]  /*57f0*/  HMMA.16816.F32 R68, R4, R10, R68 ;  /* 0x0000000a0444723c */ /* 0x000fe20000001844 */
[-CC-:B------:R-:W-:Y:S01]  /*5800*/  FFMA.FTZ R8, R128, R34.reuse, -R35.reuse ;  /* 0x0000002280087223 */ /* 0x180fe20000010823 */
[----:B--2---:R-:W-:Y:S01]  /*5810*/  FFMA.FTZ R91, R122, R34, -R35 ;  /* 0x000000227a5b7223 */ /* 0x004fe20000010823 */
[----:B-1----:R-:W-:-:S02]  /*5820*/  F2FP.F16.F32.PACK_AB R4, R63, R118 ;  /* 0x000000763f04723e */ /* 0x002fc400000000ff */
[----:B---3--:R-:W-:Y:S01]  /*5830*/  F2FP.F16.F32.PACK_AB R6, R112, R61 ;  /* 0x0000003d7006723e */ /* 0x008fe200000000ff */
[----:B------:R1:W-:Y:S01]  /*5840*/  MUFU.EX2 R122, R8 ;  /* 0x00000008007a7308 */ /* 0x0003e20000000800 */
[----:B-----5:R-:W-:Y:S01]  /*5850*/  F2FP.F16.F32.PACK_AB R5, R126, R89 ;  /* 0x000000597e05723e */ /* 0x020fe200000000ff */
[-CC-:B------:R-:W-:Y:S01]  /*5860*/  FFMA.FTZ R97, R174, R34.reuse, -R31.reuse ;  /* 0x00000022ae617223 */ /* 0x180fe2000001081f */
[----:B------:R-:W-:Y:S01]  /*5870*/  FFMA.FTZ R95, R178, R34, -R31 ;  /* 0x00000022b25f7223 */ /* 0x000fe2000001081f */
[----:B------:R-:W-:Y:S01]  /*5880*/  F2FP.F16.F32.PACK_AB R7, R93, R124 ;  /* 0x0000007c5d07723e */ /* 0x000fe200000000ff */
[-C--:B------:R-:W-:Y:S01]  /*5890*/  FFMA.FTZ R182, R182, R34.reuse, -R35 ;  /* 0x00000022b6b67223 */ /* 0x080fe20000010823 */
[-CC-:B------:R-:W-:Y:S01]  /*58a0*/  FFMA.FTZ R180, R180, R34.reuse, -R31.reuse ;  /* 0x00000022b4b47223 */ /* 0x180fe2000001081f */
[-C--:B------:R-:W-:Y:S01]  /*58b0*/  FFMA.FTZ R176, R176, R34.reuse, -R31 ;  /* 0x00000022b0b07223 */ /* 0x080fe2000001081f */
[----:B-1----:R-:W1:Y:S03]  /*58c0*/  LDSM.16.MT88.4 R8, [R29+0x4000] ;  /* 0x004000001d08783b */ /* 0x002e660000004200 */
[C---:B------:R-:W-:Y:S01]  /*58d0*/  HMMA.16816.F32 R80, R4.reuse, R24, R80 ;  /* 0x000000180450723c */ /* 0x040fe20000001850 */
[----:B------:R-:W-:Y:S04]  /*58e0*/  MUFU.EX2 R65, R65 ;  /* 0x0000004100417308 */ /* 0x000fe80000000800 */
[----:B------:R-:W2:Y:S03]  /*58f0*/  MUFU.EX2 R128, R182 ;  /* 0x000000b600807308 */ /* 0x000ea60000000800 */
[C---:B------:R-:W-:Y:S01]  /*5900*/  HMMA.16816.F32 R76, R4.reuse, R26, R76 ;  /* 0x0000001a044c723c */ /* 0x040fe2000000184c */
[----:B------:R-:W3:Y:S04]  /*5910*/  MUFU.EX2 R91, R91 ;  /* 0x0000005b005b7308 */ /* 0x000ee80000000800 */
[----:B------:R-:W-:Y:S03]  /*5920*/  MUFU.EX2 R174, R180 ;  /* 0x000000b400ae7308 */ /* 0x000fe60000000800 */
[C---:B------:R-:W-:Y:S01]  /*5930*/  HMMA.16816.F32 R72, R4.reuse, R16, R72 ;  /* 0x000000100448723c */ /* 0x040fe20000001848 */
[----:B------:R-:W5:Y:S04]  /*5940*/  MUFU.EX2 R97, R97 ;  /* 0x0000006100617308 */ /* 0x000f680000000800 */
[----:B------:R-:W-:Y:S03]  /*5950*/  MUFU.EX2 R95, R95 ;  /* 0x0000005f005f7308 */ /* 0x000fe60000000800 */
[----:B------:R-:W-:Y:S01]  /*5960*/  HMMA.16816.F32 R68, R4, R18, R68 ;  /* 0x000000120444723c */ /* 0x000fe20000001844 */
[----:B------:R-:W4:Y:S01]  /*5970*/  MUFU.EX2 R24, R176 ;  /* 0x000000b000187308 */ /* 0x000f220000000800 */
[----:B------:R-:W1:Y:S01]  /*5980*/  LDSM.16.MT88.4 R16, [R33+0x4400] ;  /* 0x004400002110783b */ /* 0x000e620000004200 */
        /* <DEDUP_REMOVED lines=8> */
[-C--:B------:R-:W-:Y:S01]  /*5a10*/  FFMA.FTZ R130, R130, R34.reuse, -R31 ;  /* 0x0000002282827223 */ /* 0x080fe2000001081f */
[-C--:B------:R-:W-:Y:S01]  /*5a20*/  FFMA.FTZ R166, R166, R34.reuse, -R35 ;  /* 0x00000022a6a67223 */ /* 0x080fe20000010823 */
[----:B----4-:R-:W-:Y:S01]  /*5a30*/  F2FP.F16.F32.PACK_AB R7, R24, R95 ;  /* 0x0000005f1807723e */ /* 0x010fe200000000ff */
[----:B------:R-:W-:Y:S01]  /*5a40*/  FFMA.FTZ R154, R154, R34, -R31 ;  /* 0x000000229a9a7223 */ /* 0x000fe2000001081f */
[----:B------:R-:W-:Y:S04]  /*5a50*/  MUFU.EX2 R26, R26 ;  /* 0x0000001a001a7308 */ /* 0x000fe80000000800 */
[----:B------:R-:W2:Y:S01]  /*5a60*/  MUFU.EX2 R27, R27 ;  /* 0x0000001b001b7308 */ /* 0x000ea20000000800 */
        /* <DEDUP_REMOVED lines=13> */
[----:B--2---:R-:W-:Y:S02]  /*5b40*/  F2FP.F16.F32.PACK_AB R4, R27, R26 ;  /* 0x0000001a1b04723e */ /* 0x004fe400000000ff */
[----:B---3--:R-:W-:Y:S02]  /*5b50*/  F2FP.F16.F32.PACK_AB R6, R156, R25 ;  /* 0x000000199c06723e */ /* 0x008fe400000000ff */
        /* <DEDUP_REMOVED lines=16> */
[----:B----4-:R-:W-:Y:S01]  /*5c60*/  HMMA.16816.F32 R72, R4, R12, R72 ;  /* 0x0000000c0448723c */ /* 0x010fe20000001848 */
[----:B------:R-:W-:Y:S01]  /*5c70*/  FADD.FTZ R94, R94, R39 ;  /* 0x000000275e5e7221 */ /* 0x000fe20000010000 */
[----:B------:R-:W-:Y:S01]  /*5c80*/  FFMA.FTZ R16, R92, R34, -R31 ;  /* 0x000000225c107223 */ /* 0x000fe2000001081f */
[----:B------:R-:W-:-:S05]  /*5c90*/  FADD.FTZ R12, R110, R37 ;  /* 0x000000256e0c7221 */ /* 0x000fca0000010000 */
[C---:B------:R-:W-:Y:S01]  /*5ca0*/  HMMA.16816.F32 R76, R4.reuse, R18, R76 ;  /* 0x00000012044c723c */ /* 0x040fe2000000184c */
[-C--:B------:R-:W-:Y:S01]  /*5cb0*/  FFMA.FTZ R18, R64, R34.reuse, -R31 ;  /* 0x0000002240127223 */ /* 0x080fe2000001081f */
[----:B------:R-:W-:Y:S01]  /*5cc0*/  FADD.FTZ R51, R51, R94 ;  /* 0x0000005e33337221 */ /* 0x000fe20000010000 */
[----:B------:R-:W-:Y:S01]  /*5cd0*/  FADD.FTZ R12, R59, R12 ;  /* 0x0000000c3b0c7221 */ /* 0x000fe20000010000 */
[----:B------:R-:W-:Y:S01]  /*5ce0*/  MUFU.EX2 R55, R16 ;  /* 0x0000001000377308 */ /* 0x000fe20000000800 */
[-C--:B------:R-:W-:Y:S01]  /*5cf0*/  FFMA.FTZ R85, R108, R34.reuse, -R35 ;  /* 0x000000226c557223 */ /* 0x080fe20000010823 */
[-C--:B------:R-:W-:Y:S02]  /*5d00*/  FFMA.FTZ R62, R62, R34.reuse, -R31 ;  /* 0x000000223e3e7223 */ /* 0x080fe4000001081f */
[----:B------:R2:W-:Y:S01]  /*5d10*/  MUFU.EX2 R49, R18 ;  /* 0x0000001200317308 */ /* 0x0005e20000000800 */
[----:B------:R-:W-:Y:S01]  /*5d20*/  FADD.FTZ R88, R88, R51 ;  /* 0x0000003358587221 */ /* 0x000fe20000010000 */
[----:B------:R-:W-:Y:S01]  /*5d30*/  FADD.FTZ R53, R53, R12 ;  /* 0x0000000c35357221 */ /* 0x000fe20000010000 */
        /* <DEDUP_REMOVED lines=8> */
[----:B------:R-:W-:Y:S01]  /*5dc0*/  HMMA.16816.F32 R68, R4, R14, R68 ;  /* 0x0000000e0444723c */ /* 0x000fe20000001844 */
[----:B------:R-:W-:Y:S01]  /*5dd0*/  FADD.FTZ R118, R118, R45 ;  /* 0x0000002d76767221 */ /* 0x000fe20000010000 */
[----:B------:R3:W4:Y:S01]  /*5de0*/  LDSM.16.MT88.4 R12, [R33+0x4c00] ;  /* 0x004c0000210c783b */ /* 0x0007220000004200 */
[----:B------:R-:W5:Y:S01]  /*5df0*/  MUFU.EX2 R85, R85 ;  /* 0x0000005500557308 */ /* 0x000f620000000800 */
[----:B------:R-:W-:-:S03]  /*5e00*/  FADD.FTZ R89, R89, R98 ;  /* 0x0000006259597221 */ /* 0x000fc60000010000 */
[----:B------:R-:W-:Y:S04]  /*5e10*/  MUFU.EX2 R67, R103 ;  /* 0x0000006700437308 */ /* 0x000fe80000000800 */
[----:B------:R-:W1:Y:S04]  /*5e20*/  MUFU.EX2 R92, R100 ;  /* 0x00000064005c7308 */ /* 0x000e680000000800 */
[----:B------:R-:W3:Y:S04]  /*5e30*/  MUFU.EX2 R64, R90 ;  /* 0x0000005a00407308 */ /* 0x000ee80000000800 */
[----:B------:R-:W3:Y:S01]  /*5e40*/  MUFU.EX2 R62, R62 ;  /* 0x0000003e003e7308 */ /* 0x000ee20000000800 */
[----:B------:R-:W-:Y:S01]  /*5e50*/  FADD.FTZ R118, R63, R118 ;  /* 0x000000763f767221 */ /* 0x000fe20000010000 */
[----:B------:R-:W-:-:S03]  /*5e60*/  FADD.FTZ R89, R126, R89 ;  /* 0x000000597e597221 */ /* 0x000fc60000010000 */
[----:B------:R-:W-:Y:S01]  /*5e70*/  FADD.FTZ R61, R61, R118 ;  /* 0x000000763d3d7221 */ /* 0x000fe20000010000 */
[----:B------:R-:W-:Y:S01]  /*5e80*/  FADD.FTZ R124, R124, R89 ;  /* 0x000000597c7c7221 */ /* 0x000fe20000010000 */
[----:B-----5:R-:W-:Y:S01]  /*5e90*/  F2FP.F16.F32.PACK_AB R4, R85, R106 ;  /* 0x0000006a5504723e */ /* 0x020fe200000000ff */
[-CC-:B------:R-:W-:Y:S01]  /*5ea0*/  FFMA.FTZ R37, R58, R34.reuse, -R35.reuse ;  /* 0x000000223a257223 */ /* 0x180fe20000010823 */
[----:B-1----:R-:W-:Y:S01]  /*5eb0*/  F2FP.F16.F32.PACK_AB R6, R92, R67 ;  /* 0x000000435c06723e */ /* 0x002fe200000000ff */
[-C--:B------:R-:W-:Y:S01]  /*5ec0*/  FFMA.FTZ R168, R52, R34.reuse, -R35 ;  /* 0x0000002234a87223 */ /* 0x080fe20000010823 */
[----:B---3--:R-:W-:Y:S01]  /*5ed0*/  F2FP.F16.F32.PACK_AB R5, R64, R55 ;  /* 0x000000374005723e */ /* 0x008fe200000000ff */
[-C--:B------:R-:W-:Y:S01]  /*5ee0*/  FFMA.FTZ R39, R50, R34.reuse, -R31 ;  /* 0x0000002232277223 */ /* 0x080fe2000001081f */
[----:B------:R-:W-:Y:S01]  /*5ef0*/  FADD.FTZ R112, R112, R61 ;  /* 0x0000003d70707221 */ /* 0x000fe20000010000 */
[----:B------:R-:W-:Y:S01]  /*5f00*/  F2FP.F16.F32.PACK_AB R7, R62, R49 ;  /* 0x000000313e07723e */ /* 0x000fe200000000ff */
[----:B------:R-:W-:Y:S01]  /*5f10*/  FADD.FTZ R93, R93, R124 ;  /* 0x0000007c5d5d7221 */ /* 0x000fe20000010000 */
[-C--:B------:R-:W-:Y:S01]  /*5f20*/  FFMA.FTZ R166, R38, R34.reuse, -R31 ;  /* 0x0000002226a67223 */ /* 0x080fe2000001081f */
[-CC-:B------:R-:W-:Y:S01]  /*5f30*/  FFMA.FTZ R56, R56, R34.reuse, -R35.reuse ;  /* 0x0000002238387223 */ /* 0x180fe20000010823 */
[-C--:B------:R-:W-:Y:S01]  /*5f40*/  FFMA.FTZ R54, R54, R34.reuse, -R35 ;  /* 0x0000002236367223 */ /* 0x080fe20000010823 */
[-CC-:B------:R-:W-:Y:S01]  /*5f50*/  FFMA.FTZ R48, R48, R34.reuse, -R31.reuse ;  /* 0x0000002230307223 */ /* 0x180fe2000001081f */
[----:B------:R-:W-:Y:S01]  /*5f60*/  FFMA.FTZ R45, R46, R34, -R31 ;  /* 0x000000222e2d7223 */ /* 0x000fe2000001081f */
[----:B------:R-:W-:Y:S01]  /*5f70*/  FADD.FTZ R33, R65, R112 ;  /* 0x0000007041217221 */ /* 0x000fe20000010000 */
[----:B------:R-:W-:Y:S01]  /*5f80*/  FADD.FTZ R174, R174, R93 ;  /* 0x0000005daeae7221 */ /* 0x000fe20000010000 */
[----:B------:R-:W-:Y:S01]  /*5f90*/  MUFU.EX2 R37, R37 ;  /* 0x0000002500257308 */ /* 0x000fe20000000800 */
[----:B------:R-:W-:Y:S01]  /*5fa0*/  HMMA.16816.F32 R80, R4, R8, R80 ;  /* 0x000000080450723c */ /* 0x000fe20000001850 */
[----:B------:R-:W-:-:S02]  /*5fb0*/  FADD.FTZ R33, R128, R33 ;  /* 0x0000002180217221 */ /* 0x000fc40000010000 */
[----:B------:R-:W1:Y:S01]  /*5fc0*/  MUFU.EX2 R52, R56 ;  /* 0x0000003800347308 */ /* 0x000e620000000800 */
[----:B------:R-:W-:-:S03]  /*5fd0*/  FADD.FTZ R174, R97, R174 ;  /* 0x000000ae61ae7221 */ /* 0x000fc60000010000 */
[----:B------:R-:W-:Y:S04]  /*5fe0*/  MUFU.EX2 R35, R54 ;  /* 0x0000003600237308 */ /* 0x000fe80000000800 */
[----:B------:R-:W3:Y:S04]  /*5ff0*/  MUFU.EX2 R168, R168 ;  /* 0x000000a800a87308 */ /* 0x000ee80000000800 */
[----:B------:R-:W-:Y:S04]  /*6000*/  MUFU.EX2 R39, R39 ;  /* 0x0000002700277308 */ /* 0x000fe80000000800 */
[----:B------:R-:W5:Y:S04]  /*6010*/  MUFU.EX2 R46, R48 ;  /* 0x00000030002e7308 */ /* 0x000f680000000800 */
[----:B------:R-:W-:Y:S04]  /*6020*/  MUFU.EX2 R31, R45 ;  /* 0x0000002d001f7308 */ /* 0x000fe80000000800 */
[----:B------:R-:W4:Y:S01]  /*6030*/  MUFU.EX2 R166, R166 ;  /* 0x000000a600a67308 */ /* 0x000f220000000800 */
[----:B------:R-:W-:Y:S01]  /*6040*/  FADD.FTZ R122, R122, R33 ;  /* 0x000000217a7a7221 */ /* 0x000fe20000010000 */
[----:B------:R-:W-:-:S03]  /*6050*/  FADD.FTZ R95, R95, R174 ;  /* 0x000000ae5f5f7221 */ /* 0x000fc60000010000 */
[----:B------:R-:W-:Y:S01]  /*6060*/  FADD.FTZ R91, R91, R122 ;  /* 0x0000007a5b5b7221 */ /* 0x000fe20000010000 */
[----:B------:R-:W-:Y:S01]  /*6070*/  FADD.FTZ R24, R24, R95 ;  /* 0x0000005f18187221 */ /* 0x000fe20000010000 */
[----:B------:R-:W-:Y:S01]  /*6080*/  HMMA.16816.F32 R76, R4, R10, R76 ;  /* 0x0000000a044c723c */ /* 0x000fe2000000184c */
[----:B------:R-:W4:Y:S02]  /*6090*/  LDSM.16.MT88.4 R8, [R29+0x4c00] ;  /* 0x004c00001d08783b */ /* 0x000f240000004200 */
[----:B------:R-:W-:-:S05]  /*60a0*/  FADD.FTZ R101, R101, R24 ;  /* 0x0000001865657221 */ /* 0x000fca0000010000 */
[----:B--2---:R-:W-:Y:S01]  /*60b0*/  HMMA.16816.F32 R72, R4, R16, R72 ;  /* 0x000000100448723c */ /* 0x004fe20000001848 */
[----:B------:R-:W-:Y:S01]  /*60c0*/  FADD.FTZ R16, R26, R91 ;  /* 0x0000005b1a107221 */ /* 0x000fe20000010000 */
[----:B------:R-:W-:-:S06]  /*60d0*/  FADD.FTZ R136, R136, R101 ;  /* 0x0000006588887221 */ /* 0x000fcc0000010000 */
[----:B------:R-:W-:Y:S01]  /*60e0*/  HMMA.16816.F32 R68, R4, R18, R68 ;  /* 0x000000120444723c */ /* 0x000fe20000001844 */
[----:B-1----:R-:W-:Y:S02]  /*60f0*/  F2FP.F16.F32.PACK_AB R4, R52, R37 ;  /* 0x000000253404723e */ /* 0x002fe400000000ff */
[----:B---3--:R-:W-:Y:S02]  /*6100*/  F2FP.F16.F32.PACK_AB R6, R168, R35 ;  /* 0x00000023a806723e */ /* 0x008fe400000000ff */
[----:B-----5:R-:W-:Y:S02]  /*6110*/  F2FP.F16.F32.PACK_AB R5, R46, R39 ;  /* 0x000000272e05723e */ /* 0x020fe400000000ff */
[----:B----4-:R-:W-:Y:S01]  /*6120*/  F2FP.F16.F32.PACK_AB R7, R166, R31 ;  /* 0x0000001fa607723e */ /* 0x010fe200000000ff */
[----:B------:R-:W-:Y:S01]  /*6130*/  FADD.FTZ R16, R27, R16 ;  /* 0x000000101b107221 */ /* 0x000fe20000010000 */
[----:B------:R-:W-:-:S05]  /*6140*/  FADD.FTZ R99, R99, R136 ;  /* 0x0000008863637221 */ /* 0x000fca0000010000 */
        /* <DEDUP_REMOVED lines=11> */
[----:B------:R-:W-:Y:S02]  /*6200*/  ISETP.GT.AND P0, PT, R44, R147, PT ;  /* 0x000000932c00720c */ /* 0x000fe40003f04270 */
[----:B------:R-:W-:Y:S01]  /*6210*/  FADD.FTZ R92, R92, R67 ;  /* 0x000000435c5c7221 */ /* 0x000fe20000010000 */
[----:B------:R-:W-:-:S03]  /*6220*/  FADD.FTZ R39, R39, R62 ;  /* 0x0000003e27277221 */ /* 0x000fc60000010000 */
[----:B------:R-:W-:Y:S01]  /*6230*/  FADD.FTZ R37, R37, R92 ;  /* 0x0000005c25257221 */ /* 0x000fe20000010000 */
[----:B------:R-:W-:-:S03]  /*6240*/  FADD.FTZ R46, R46, R39 ;  /* 0x000000272e2e7221 */ /* 0x000fc60000010000 */
[----:B------:R-:W-:Y:S01]  /*6250*/  FADD.FTZ R52, R52, R37 ;  /* 0x0000002534347221 */ /* 0x000fe20000010000 */
[----:B------:R-:W-:Y:S01]  /*6260*/  FADD.FTZ R31, R31, R46 ;  /* 0x0000002e1f1f7221 */ /* 0x000fe20000010000 */
[----:B------:R-:W-:Y:S01]  /*6270*/  HMMA.16816.F32 R76, R4, R14, R76 ;  /* 0x0000000e044c723c */ /* 0x000fe2000000184c */
[----:B------:R-:W-:Y:S01]  /*6280*/  BSSY B2, `(.L_x_7474) ;  /* 0x0000426000027945 */ /* 0x000fe20003800000 */
[----:B------:R-:W-:Y:S01]  /*6290*/  FADD.FTZ R35, R35, R52 ;  /* 0x0000003423237221 */ /* 0x000fe20000010000 */
[----:B------:R-:W-:-:S05]  /*62a0*/  FADD.FTZ R166, R166, R31 ;  /* 0x0000001fa6a67221 */ /* 0x000fca0000010000 */
[----:B------:R-:W-:Y:S01]  /*62b0*/  HMMA.16816.F32 R72, R4, R8, R72 ;  /* 0x000000080448723c */ /* 0x000fe20000001848 */
        /* <DEDUP_REMOVED lines=72> */
.L_x_7477:
        /* <DEDUP_REMOVED lines=8> */
.L_x_7478:
[----:B------:R-:W-:Y:S05]  /*67c0*/  BSYNC.RECONVERGENT B0 ;  /* 0x0000000000007941 */ /* 0x000fea0003800200 */
.L_x_7476:
[----:B------:R-:W-:Y:S02]  /*67d0*/  ISETP.GE.AND P0, PT, R32, R157, PT ;  /* 0x0000009d2000720c */ /* 0x000fe40003f06270 */
[C---:B------:R-:W-:Y:S02]  /*67e0*/  SHF.L.U32 R5, R140.reuse, 0x6, RZ ;  /* 0x000000068c057819 */ /* 0x040fe400000006ff */
[----:B------:R-:W-:Y:S02]  /*67f0*/  SHF.L.U64.HI R4, R140, 0x6, R141 ;  /* 0x000000068c047819 */ /* 0x000fe4000001028d */
[----:B------:R-:W-:-:S04]  /*6800*/  IADD3 R8, P1, PT, R5, R150, RZ ;  /* 0x0000009605087210 */ /* 0x000fc80007f3e0ff */
[----:B------:R-:W-:-:S03]  /*6810*/  IADD3.X R9, PT, PT, R4, R151, RZ, P1, !PT ;  /* 0x0000009704097210 */ /* 0x000fc60000ffe4ff */
[----:B------:R-:W-:Y:S01]  /*6820*/  @!P0 IADD3 R12, P3, PT, R8, R5, RZ ;  /* 0x00000005080c8210 */ /* 0x000fe20007f7e0ff */
[----:B------:R-:W-:Y:S01]  /*6830*/  @P0 STS.128 [R40+0x3000], RZ ;  /* 0x003000ff28000388 */ /* 0x000fe20000000c00 */
[C---:B------:R-:W-:Y:S02]  /*6840*/  @!P0 LEA R10, P1, R140.reuse, R8, 0x7 ;  /* 0x000000088c0a8211 */ /* 0x040fe400078238ff */
[----:B------:R-:W-:Y:S01]  /*6850*/  @!P0 IADD3.X R13, PT, PT, R9, R4, RZ, P3, !PT ;  /* 0x00000004090d8210 */ /* 0x000fe20001ffe4ff */
        /* <DEDUP_REMOVED lines=20> */
[----:B------:R-:W2:Y:S01]  /*69a0*/  LD.E R45, desc[UR4][R2.64+0x18c] ;  /* 0x00018c04022d7980 */ /* 0x000ea2000c101900 */
[----:B------:R-:W-:Y:S01]  /*69b0*/  SHF.R.U32.HI R132, RZ, 0x1, R87 ;  /* 0x00000001ff847819 */ /* 0x000fe20000011657 */
[----:B------:R-:W-:Y:S01]  /*69c0*/  BSSY.RECONVERGENT B1, `(.L_x_7479) ;  /* 0x000012a000017945 */ /* 0x000fe20003800200 */
[----:B------:R-:W-:Y:S01]  /*69d0*/  LOP3.LUT R7, R133, 0x20, R30, 0xf8, !PT ;  /* 0x0000002085077812 */ /* 0x000fe200078ef81e */
[----:B------:R-:W-:Y:S01]  /*69e0*/  LDSM.16.M88.4 R32, [R43+0x1000] ;  /* 0x001000002b20783b */ /* 0x000fe20000000200 */
[----:B------:R-:W-:-:S02]  /*69f0*/  LOP3.LUT R5, R132, 0x8, RZ, 0xc0, !PT ;  /* 0x0000000884057812 */ /* 0x000fc400078ec0ff */
[--C-:B------:R-:W-:Y:S01]  /*6a00*/  LOP3.LUT R7, R7, 0x100, R30.reuse, 0xf8, !PT ;  /* 0x0000010007077812 */ /* 0x100fe200078ef81e */
[----:B------:R-:W-:Y:S01]  /*6a10*/  LDSM.16.M88.4 R24, [R43+0x1400] ;  /* 0x001400002b18783b */ /* 0x000fe20000000200 */
[----:B------:R-:W-:Y:S02]  /*6a20*/  LOP3.LUT R5, R5, 0xc0, R30, 0xf8, !PT ;  /* 0x000000c005057812 */ /* 0x000fe400078ef81e */
[----:B------:R-:W-:Y:S01]  /*6a30*/  ISETP.GT.AND P1, PT, R44, R147, PT ;  /* 0x000000932c00720c */ /* 0x000fe20003f24270 */
[----:B------:R-:W0:Y:S01]  /*6a40*/  LDGDEPBAR ;  /* 0x00000000000079af */ /* 0x000e220000000000 */
[----:B------:R-:W-:-:S04]  /*6a50*/  LOP3.LUT R5, R7, R5, R28, 0xf6, !PT ;  /* 0x0000000507057212 */ /* 0x000fc800078ef61c */
[----:B------:R-:W-:Y:S02]  /*6a60*/  LEA R47, R5, R134, 0x1 ;  /* 0x00000086052f7211 */ /* 0x000fe400078e08ff */
[----:B------:R-:W-:Y:S02]  /*6a70*/  LDSM.16.M88.4 R4, [R42+0x1000] ;  /* 0x001000002a04783b */ /* 0x000fe40000000200 */
[----:B------:R-:W-:Y:S02]  /*6a80*/  IADD3 R16, PT, PT, R47, R36, RZ ;  /* 0x000000242f107210 */ /* 0x000fe40007ffe0ff */
[----:B------:R-:W1:Y:S04]  /*6a90*/  LDSM.16.M88.4 R28, [R47] ;  /* 0x000000002f1c783b */ /* 0x000e680000000200 */
[----:B------:R-:W3:Y:S04]  /*6aa0*/  LDSM.16.M88.4 R16, [R16] ;  /* 0x000000001010783b */ /* 0x000ee80000000200 */
[----:B------:R-:W4:Y:S01]  /*6ab0*/  LDSM.16.M88.4 R36, [R42+0x1400] ;  /* 0x001400002a24783b */ /* 0x000f220000000200 */
[C---:B-1----:R-:W-:Y:S08]  /*6ac0*/  HMMA.16816.F32 R8, R28.reuse, R32, RZ ;  /* 0x000000201c08723c */ /* 0x042ff000000018ff */
[C---:B------:R-:W-:Y:S08]  /*6ad0*/  HMMA.16816.F32 R32, R28.reuse, R34, RZ ;  /* 0x000000221c20723c */ /* 0x040ff000000018ff */
[----:B------:R-:W-:Y:S08]  /*6ae0*/  HMMA.16816.F32 R12, R28, R24, RZ ;  /* 0x000000181c0c723c */ /* 0x000ff000000018ff */
[C---:B---3--:R-:W-:Y:S08]  /*6af0*/  HMMA.16816.F32 R8, R16.reuse, R4, R8 ;  /* 0x000000041008723c */ /* 0x048ff00000001808 */
[C---:B------:R-:W-:Y:S01]  /*6b00*/  HMMA.16816.F32 R32, R16.reuse, R6, R32 ;  /* 0x000000061020723c */ /* 0x040fe20000001820 */
[----:B------:R-:W1:Y:S07]  /*6b10*/  LDSM.16.M88.4 R4, [R43+0x1800] ;  /* 0x001800002b04783b */ /* 0x000e6e0000000200 */
[----:B----4-:R-:W-:Y:S03]  /*6b20*/  HMMA.16816.F32 R12, R16, R36, R12 ;  /* 0x00000024100c723c */ /* 0x010fe6000000180c */
        /* <DEDUP_REMOVED lines=24> */
[----:B-----5:R-:W5:Y:S01]  /*6cb0*/  LDSM.16.M88.4 R12, [R42+0x1c00] ;  /* 0x001c00002a0c783b */ /* 0x020f620000000200 */
        /* <DEDUP_REMOVED lines=9> */
[----:B------:R-:W4:Y:S01]  /*6d50*/  LDSM.16.M88.4 R24, [R43+0x2000] ;  /* 0x002000002b18783b */ /* 0x000f220000000200 */
[----:B------:R-:W1:Y:S05]  /*6d60*/  MUFU.TANH R49, R49 ;  /* 0x0000003100317308 */ /* 0x000e6a0000002400 */
[-C--:B------:R-:W-:Y:S01]  /*6d70*/  FMUL.FTZ R32, R32, R45.reuse ;  /* 0x0000002d20207220 */ /* 0x080fe20000410000 */
[-C--:B------:R-:W-:Y:S01]  /*6d80*/  FMUL.FTZ R67, R33, R45.reuse ;  /* 0x0000002d21437220 */ /* 0x080fe20000410000 */
[-C--:B------:R-:W-:Y:S01]  /*6d90*/  FMUL.FTZ R61, R34, R45.reuse ;  /* 0x0000002d223d7220 */ /* 0x080fe20000410000 */
[-C--:B------:R-:W-:Y:S01]  /*6da0*/  FMUL.FTZ R62, R35, R45.reuse ;  /* 0x0000002d233e7220 */ /* 0x080fe20000410000 */
[----:B------:R2:W1:Y:S01]  /*6db0*/  MUFU.TANH R66, R32 ;  /* 0x0000002000427308 */ /* 0x0004620000002400 */
[C---:B---3--:R-:W-:Y:S07]  /*6dc0*/  HMMA.16816.F32 R8, R28.reuse, R36, RZ ;  /* 0x000000241c08723c */ /* 0x048fee00000018ff */
[-C--:B------:R-:W-:Y:S01]  /*6dd0*/  FMUL.FTZ R88, R4, R45.reuse ;  /* 0x0000002d04587220 */ /* 0x080fe20000410000 */
[----:B------:R-:W-:Y:S01]  /*6de0*/  HMMA.16816.F32 R36, R28, R38, RZ ;  /* 0x000000261c24723c */ /* 0x000fe200000018ff */
[-C--:B------:R-:W-:Y:S01]  /*6df0*/  FMUL.FTZ R89, R5, R45.reuse ;  /* 0x0000002d05597220 */ /* 0x080fe20000410000 */
[-C--:B------:R-:W-:Y:S01]  /*6e00*/  FMUL.FTZ R64, R6, R45.reuse ;  /* 0x0000002d06407220 */ /* 0x080fe20000410000 */
[-C--:B------:R-:W-:Y:S01]  /*6e10*/  FMUL.FTZ R65, R7, R45.reuse ;  /* 0x0000002d07417220 */ /* 0x080fe20000410000 */
[----:B------:R-:W3:Y:S01]  /*6e20*/  MUFU.TANH R51, R51 ;  /* 0x0000003300337308 */ /* 0x000ee20000002400 */
[----:B--2---:R-:W2:Y:S07]  /*6e30*/  LDSM.16.M88.4 R32, [R42+0x2000] ;  /* 0x002000002a20783b */ /* 0x004eae0000000200 */
[C---:B-----5:R-:W-:Y:S01]  /*6e40*/  HMMA.16816.F32 R8, R16.reuse, R12, R8 ;  /* 0x0000000c1008723c */ /* 0x060fe20000001808 */
[----:B------:R-:W1:Y:S07]  /*6e50*/  MUFU.TANH R54, R54 ;  /* 0x0000003600367308 */ /* 0x000e6e0000002400 */
[----:B------:R-:W-:Y:S01]  /*6e60*/  HMMA.16816.F32 R36, R16, R14, R36 ;  /* 0x0000000e1024723c */ /* 0x000fe20000001824 */
[----:B------:R-:W5:Y:S01]  /*6e70*/  LDSM.16.M88.4 R12, [R43+0x2400] ;  /* 0x002400002b0c783b */ /* 0x000f620000000200 */
[----:B------:R-:W1:Y:S06]  /*6e80*/  MUFU.TANH R56, R56 ;  /* 0x0000003800387308 */ /* 0x000e6c0000002400 */
[----:B----4-:R-:W-:Y:S02]  /*6e90*/  HMMA.16816.F32 R4, R28, R24, RZ ;  /* 0x000000181c04723c */ /* 0x010fe400000018ff */
[----:B------:R-:W4:Y:S01]  /*6ea0*/  MUFU.TANH R63, R63 ;  /* 0x0000003f003f7308 */ /* 0x000f220000002400 */
        /* <DEDUP_REMOVED lines=15> */
[----:B-----5:R-:W-:Y:S03]  /*6fa0*/  HMMA.16816.F32 R32, R28, R12, RZ ;  /* 0x0000000c1c20723c */ /* 0x020fe600000018ff */
        /* <DEDUP_REMOVED lines=13> */
[----:B-----5:R-:W5:Y:S07]  /*7080*/  LDSM.16.M88.4 R36, [R43+0x2800] ;  /* 0x002800002b24783b */ /* 0x020f6e0000000200 */
[----:B------:R4:W1:Y:S08]  /*7090*/  MUFU.TANH R104, R24 ;  /* 0x0000001800687308 */ /* 0x0008700000002400 */
[----:B------:R-:W1:Y:S01]  /*70a0*/  MUFU.TANH R58, R58 ;  /* 0x0000003a003a7308 */ /* 0x000e620000002400 */
[----:B---3--:R-:W3:Y:S07]  /*70b0*/  LDSM.16.M88.4 R4, [R42+0x2800] ;  /* 0x002800002a04783b */ /* 0x008eee0000000200 */
[----:B------:R-:W1:Y:S01]  /*70c0*/  MUFU.TANH R60, R60 ;  /* 0x0000003c003c7308 */ /* 0x000e620000002400 */
[C---:B--2---:R-:W-:Y:S01]  /*70d0*/  HMMA.16816.F32 R32, R16.reuse, R8, R32 ;  /* 0x000000081020723c */ /* 0x044fe20000001820 */
[----:B----4-:R2:W4:Y:S06]  /*70e0*/  LDSM.16.M88.4 R24, [R43+0x2c00] ;  /* 0x002c00002b18783b */ /* 0x01052c0000000200 */
[----:B------:R-:W1:Y:S01]  /*70f0*/  MUFU.TANH R67, R67 ;  /* 0x0000004300437308 */ /* 0x000e620000002400 */
[----:B------:R-:W-:Y:S07]  /*7100*/  HMMA.16816.F32 R12, R16, R10, R12 ;  /* 0x0000000a100c723c */ /* 0x000fee000000180c */
[----:B------:R-:W1:Y:S01]  /*7110*/  MUFU.TANH R61, R61 ;  /* 0x0000003d003d7308 */ /* 0x000e620000002400 */
        /* <DEDUP_REMOVED lines=8> */
[----:B--2---:R-:W-:-:S03]  /*71a0*/  FMUL.FTZ R43, R13, R45 ;  /* 0x0000002d0d2b7220 */ /* 0x004fc60000410000 */
[----:B------:R-:W2:Y:S05]  /*71b0*/  MUFU.TANH R62, R62 ;  /* 0x0000003e003e7308 */ /* 0x000eaa0000002400 */
[----:B---3--:R-:W-:Y:S01]  /*71c0*/  HMMA.16816.F32 R8, R16, R4, R8 ;  /* 0x000000041008723c */ /* 0x008fe20000001808 */
[-C--:B------:R-:W-:Y:S01]  /*71d0*/  FMUL.FTZ R5, R14, R45.reuse ;  /* 0x0000002d0e057220 */ /* 0x080fe20000410000 */
[----:B------:R-:W-:Y:S01]  /*71e0*/  FMUL.FTZ R4, R15, R45 ;  /* 0x0000002d0f047220 */ /* 0x000fe20000410000 */
[----:B------:R-:W3:Y:S01]  /*71f0*/  MUFU.TANH R88, R88 ;  /* 0x0000005800587308 */ /* 0x000ee20000002400 */
[----:B-----5:R-:W5:Y:S01]  /*7200*/  LDSM.16.M88.4 R32, [R42+0x2c00] ;  /* 0x002c00002a20783b */ /* 0x020f620000000200 */
[----:B------:R-:W-:-:S04]  /*7210*/  DEPBAR.LE SB0, 0x0 ;  /* 0x000080000000791a */ /* 0x000fc80000000000 */
[C---:B----4-:R-:W-:Y:S02]  /*7220*/  HMMA.16816.F32 R12, R28.reuse, R24, RZ ;  /* 0x000000181c0c723c */ /* 0x050fe400000018ff */
[----:B------:R-:W4:Y:S06]  /*7230*/  MUFU.TANH R89, R89 ;  /* 0x0000005900597308 */ /* 0x000f2c0000002400 */
[----:B------:R-:W-:Y:S02]  /*7240*/  HMMA.16816.F32 R24, R28, R26, RZ ;  /* 0x0000001a1c18723c */ /* 0x000fe400000018ff */
[-C--:B------:R-:W-:Y:S01]  /*7250*/  FMUL.FTZ R8, R8, R45.reuse ;  /* 0x0000002d08087220 */ /* 0x080fe20000410000 */
[-C--:B------:R-:W-:Y:S01]  /*7260*/  FMUL.FTZ R9, R9, R45.reuse ;  /* 0x0000002d09097220 */ /* 0x080fe20000410000 */
[----:B------:R-:W1:Y:S04]  /*7270*/  MUFU.TANH R64, R64 ;  /* 0x0000004000407308 */ /* 0x000e680000002400 */
[----:B------:R-:W-:Y:S01]  /*7280*/  HMMA.16816.F32 R36, R16, R6, R36 ;  /* 0x000000061024723c */ /* 0x000fe20000001824 */
[-C--:B------:R-:W-:Y:S01]  /*7290*/  FMUL.FTZ R7, R10, R45.reuse ;  /* 0x0000002d0a077220 */ /* 0x080fe20000410000 */
[----:B------:R-:W-:-:S02]  /*72a0*/  FMUL.FTZ R6, R11, R45 ;  /* 0x0000002d0b067220 */ /* 0x000fc40000410000 */
[----:B------:R2:W1:Y:S08]  /*72b0*/  MUFU.TANH R109, R8 ;  /* 0x00000008006d7308 */ /* 0x0004700000002400 */
[----:B------:R-:W1:Y:S01]  /*72c0*/  MUFU.TANH R65, R65 ;  /* 0x0000004100417308 */ /* 0x000e620000002400 */
[C---:B-----5:R-:W-:Y:S06]  /*72d0*/  HMMA.16816.F32 R12, R16.reuse, R32, R12 ;  /* 0x00000020100c723c */ /* 0x060fec000000180c */
[-C--:B------:R-:W-:Y:S01]  /*72e0*/  FMUL.FTZ R32, R36, R45.reuse ;  /* 0x0000002d24207220 */ /* 0x080fe20000410000 */
[-C--:B------:R-:W-:Y:S01]  /*72f0*/  FMUL.FTZ R29, R37, R45.reuse ;  /* 0x0000002d251d7220 */ /* 0x080fe20000410000 */
[-C--:B------:R-:W-:Y:S01]  /*7300*/  FMUL.FTZ R10, R38, R45.reuse ;  /* 0x0000002d260a7220 */ /* 0x080fe20000410000 */
[-C--:B--2---:R-:W-:Y:S01]  /*7310*/  FMUL.FTZ R8, R39, R45.reuse ;  /* 0x0000002d27087220 */ /* 0x084fe20000410000 */
[----:B------:R-:W2:Y:S01]  /*7320*/  MUFU.TANH R85, R85 ;  /* 0x0000005500557308 */ /* 0x000ea20000002400 */
[----:B------:R-:W-:Y:S07]  /*7330*/  HMMA.16816.F32 R24, R16, R34, R24 ;  /* 0x000000221018723c */ /* 0x000fee0000001818 */
[----:B------:R-:W1:Y:S01]  /*7340*/  MUFU.TANH R92, R92 ;  /* 0x0000005c005c7308 */ /* 0x000e620000002400 */
[-C--:B------:R-:W-:Y:S01]  /*7350*/  FMUL.FTZ R31, R12, R45.reuse ;  /* 0x0000002d0c1f7220 */ /* 0x080fe20000410000 */
[-C--:B------:R-:W-:Y:S01]  /*7360*/  FMUL.FTZ R12, R14, R45.reuse ;  /* 0x0000002d0e0c7220 */ /* 0x080fe20000410000 */
[-C--:B------:R-:W-:Y:S01]  /*7370*/  FMUL.FTZ R14, R15, R45.reuse ;  /* 0x0000002d0f0e7220 */ /* 0x080fe20000410000 */
[----:B------:R-:W-:-:S04]  /*7380*/  FMUL.FTZ R13, R13, R45 ;  /* 0x0000002d0d0d7220 */ /* 0x000fc80000410000 */
        /* <DEDUP_REMOVED lines=37> */
[C---:B------:R-:W-:Y:S02]  /*75e0*/  LEA R19, R22.reuse, 0xfffffe80, 0x7 ;  /* 0xfffffe8016137811 */ /* 0x040fe400078e38ff */
[----:B------:R-:W-:Y:S01]  /*75f0*/  LEA R11, R22, 0xffffff00, 0x7 ;  /* 0xffffff00160b7811 */ /* 0x000fe200078e38ff */
[----:B------:R-:W3:Y:S01]  /*7600*/  LD.E.64 R36, desc[UR4][R2.64+0x20] ;  /* 0x0000200402247980 */ /* 0x000ee2000c101b00 */
[----:B-1----:R-:W-:Y:S02]  /*7610*/  IABS R13, R19 ;  /* 0x00000013000d7213 */ /* 0x002fe40000000000 */
        /* <DEDUP_REMOVED lines=55> */
[----:B------:R-:W-:Y:S01]  /*7990*/  LEA.HI.X R149, R24, R149, R11, 0x1, P1 ;  /* 0x0000009518957211 */ /* 0x000fe200008f0c0b */
[----:B------:R-:W-:Y:S05]  /*79a0*/  BRA `(.L_x_7483) ;  /* 0x0000000000207947 */ /* 0x000fea0003800000 */
.L_x_7482:
[----:B-1----:R-:W2:Y:S01]  /*79b0*/  LD.E R24, desc[UR4][R2.64+0x38] ;  /* 0x0000380402187980 */ /* 0x002ea2000c101900 */
[----:B------:R-:W-:Y:S02]  /*79c0*/  UMOV UR6, URZ ;  /* 0x000000ff00067c82 */ /* 0x000fe40008000000 */
[----:B------:R-:W-:Y:S01]  /*79d0*/  IADD3 R9, P1, PT, RZ, -UR6, RZ ;  /* 0x80000006ff097c10 */ /* 0x000fe2000ff3e0ff */
[----:B--2---:R-:W-:-:S04]  /*79e0*/  IMAD.SHL.U32 R24, R24, 0x80, RZ ;  /* 0x0000008018187824 */ /* 0x004fc800078e00ff */
[----:B------:R-:W-:-:S05]  /*79f0*/  IMAD.X R24, RZ, RZ, ~R24, P1 ;  /* 0x000000ffff187224 */ /* 0x000fca00008e0e18 */
[----:B------:R-:W-:-:S04]  /*7a00*/  SHF.R.S64 R9, R9, 0x1f, R24 ;  /* 0x0000001f09097819 */ /* 0x000fc80000001018 */
[----:B------:R-:W-:-:S04]  /*7a10*/  IADD3 R148, P1, PT, R9, R148, RZ ;  /* 0x0000009409947210 */ /* 0x000fc80007f3e0ff */
[----:B------:R-:W-:-:S09]  /*7a20*/  LEA.HI.X.SX32 R149, R24, R149, 0x1, P1 ;  /* 0x0000009518957211 */ /* 0x000fd200008f0eff */
.L_x_7483:
[----:B------:R-:W-:Y:S05]  /*7a30*/  BSYNC.RECONVERGENT B0 ;  /* 0x0000000000007941 */ /* 0x000fea0003800200 */
.L_x_7481:
        /* <DEDUP_REMOVED lines=32> */
.L_x_7485:
[----:B------:R-:W-:Y:S05]  /*7c40*/  BSYNC.RECONVERGENT B0 ;  /* 0x0000000000007941 */ /* 0x000fea0003800200 */
.L_x_7484:
[----:B------:R-:W0:Y:S02]  /*7c50*/  LDGDEPBAR ;  /* 0x00000000000079af */ /* 0x000e240000000000 */
.L_x_7480:
[----:B------:R-:W-:Y:S05]  /*7c60*/  BSYNC.RECONVERGENT B1 ;  /* 0x0000000000017941 */ /* 0x000fea0003800200 */
.L_x_7479:
[----:B------:R-:W-:-:S04]  /*7c70*/  IMAD R156, R22, 0x80, R21 ;  /* 0x00000080169c7824 */ /* 0x000fc800078e0215 */
[C---:B------:R-:W-:Y:S02]  /*7c80*/  VIADD R11, R156.reuse, 0xffffff00 ;  /* 0xffffff009c0b7836 */ /* 0x040fe40000000000 */
[C---:B------:R-:W-:Y:S02]  /*7c90*/  VIADD R170, R156.reuse, 0xffffff08 ;  /* 0xffffff089caa7836 */ /* 0x040fe40000000000 */
[C---:B------:R-:W-:Y:S01]  /*7ca0*/  VIADD R137, R156.reuse, 0xffffff10 ;  /* 0xffffff109c897836 */ /* 0x040fe20000000000 */
[C---:B------:R-:W-:Y:S01]  /*7cb0*/  ISETP.GE.AND P0, PT, R11.reuse, R146, PT ;  /* 0x000000920b00720c */ /* 0x040fe20003f06270 */
[----:B-1----:R-:W-:Y:S01]  /*7cc0*/  VIADD R9, R156, 0xffffff01 ;  /* 0xffffff019c097836 */ /* 0x002fe20000000000 */
[----:B------:R-:W-:Y:S02]  /*7cd0*/  ISETP.GE.AND P1, PT, R11, R144, PT ;  /* 0x000000900b00720c */ /* 0x000fe40003f26270 */
[----:B------:R-:W-:Y:S02]  /*7ce0*/  FSEL R19, R47, -INF , P0 ;  /* 0xff8000002f137808 */ /* 0x000fe40000000000 */
[----:B------:R-:W3:Y:S01]  /*7cf0*/  LD.E R47, desc[UR4][R2.64+0xdc] ;  /* 0x0000dc04022f7980 */ /* 0x000ee2000c101900 */
[----:B------:R-:W-:-:S02]  /*7d00*/  ISETP.GE.AND P6, PT, R11, R143, PT ;  /* 0x0000008f0b00720c */ /* 0x000fc40003fc6270 */
[----:B------:R-:W-:Y:S02]  /*7d10*/  FSEL R15, R50, -INF , P1 ;  /* 0xff800000320f7808 */ /* 0x000fe40000800000 */
[-C--:B------:R-:W-:Y:S02]  /*7d20*/  ISETP.GE.AND P1, PT, R170, R146.reuse, PT ;  /* 0x00000092aa00720c */ /* 0x080fe40003f26270 */
[----:B------:R-:W-:Y:S01]  /*7d30*/  FSEL R15, R15, -INF , !P6 ;  /* 0xff8000000f0f7808 */ /* 0x000fe20007000000 */
[----:B------:R-:W-:Y:S01]  /*7d40*/  VIADD R134, R156, 0xffffff18 ;  /* 0xffffff189c867836 */ /* 0x000fe20000000000 */
[-C--:B------:R-:W-:Y:S02]  /*7d50*/  ISETP.GE.AND P6, PT, R170, R145.reuse, PT ;  /* 0x00000091aa00720c */ /* 0x080fe40003fc6270 */
[----:B------:R-:W-:Y:S02]  /*7d60*/  FSEL R52, R52, -INF , P1 ;  /* 0xff80000034347808 */ /* 0x000fe40000800000 */
[----:B------:R-:W-:Y:S01]  /*7d70*/  ISETP.GE.AND P1, PT, R137, R146, PT ;  /* 0x000000928900720c */ /* 0x000fe20003f26270 */
[----:B------:R-:W-:Y:S01]  /*7d80*/  VIADD R154, R156, 0xffffff09 ;  /* 0xffffff099c9a7836 */ /* 0x000fe20000000000 */
[----:B------:R-:W-:-:S02]  /*7d90*/  ISETP.GE.AND P5, PT, R11, R145, PT ;  /* 0x000000910b00720c */ /* 0x000fc40003fa6270 */
[----:B------:R-:W-:Y:S01]  /*7da0*/  FSEL R189, R52, -INF , !P6 ;  /* 0xff80000034bd7808 */ /* 0x000fe20007000000 */
[----:B------:R-:W-:Y:S01]  /*7db0*/  VIADD R126, R156, 0xffffff20 ;  /* 0xffffff209c7e7836 */ /* 0x000fe20000000000 */
[-C--:B------:R-:W-:Y:S02]  /*7dc0*/  ISETP.GE.AND P0, PT, R9, R146.reuse, PT ;  /* 0x000000920900720c */ /* 0x080fe40003f06270 */
[-C--:B------:R-:W-:Y:S02]  /*7dd0*/  ISETP.GE.AND P6, PT, R137, R145.reuse, PT ;  /* 0x000000918900720c */ /* 0x080fe40003fc6270 */
[----:B------:R-:W-:Y:S02]  /*7de0*/  FSEL R13, R55, -INF , P1 ;  /* 0xff800000370d7808 */ /* 0x000fe40000800000 */
[----:B------:R-:W-:Y:S02]  /*7df0*/  ISETP.GE.AND P1, PT, R134, R146, PT ;  /* 0x000000928600720c */ /* 0x000fe40003f26270 */
[----:B------:R-:W-:Y:S01]  /*7e00*/  FSEL R19, R19, -INF , !P5 ;  /* 0xff80000013137808 */ /* 0x000fe20006800000 */
[----:B------:R-:W-:Y:S01]  /*7e10*/  VIADD R136, R156, 0xffffff11 ;  /* 0xffffff119c887836 */ /* 0x000fe20000000000 */
[----:B------:R-:W-:-:S02]  /*7e20*/  ISETP.GE.AND P4, PT, R9, R145, PT ;  /* 0x000000910900720c */ /* 0x000fc40003f86270 */
[C---:B------:R-:W-:Y:S02]  /*7e30*/  ISETP.GE.AND P3, PT, R9.reuse, R144, PT ;  /* 0x000000900900720c */ /* 0x040fe40003f66270 */
[----:B------:R-:W-:Y:S02]  /*7e40*/  ISETP.GE.AND P5, PT, R9, R143, PT ;  /* 0x0000008f0900720c */ /* 0x000fe40003fa6270 */
[----:B------:R-:W-:Y:S02]  /*7e50*/  FSEL R48, R48, -INF , P0 ;  /* 0xff80000030307808 */ /* 0x000fe40000000000 */
[----:B------:R-:W-:Y:S01]  /*7e60*/  FSEL R13, R13, -INF , !P6 ;  /* 0xff8000000d0d7808 */ /* 0x000fe20007000000 */
[----:B------:R-:W-:Y:S01]  /*7e70*/  VIADD R124, R156, 0xffffff28 ;  /* 0xffffff289c7c7836 */ /* 0x000fe20000000000 */
[----:B------:R-:W-:Y:S02]  /*7e80*/  ISETP.GE.AND P0, PT, R154, R146, PT ;  /* 0x000000929a00720c */ /* 0x000fe40003f06270 */
[----:B------:R-:W-:-:S02]  /*7e90*/  ISETP.GE.AND P6, PT, R134, R145, PT ;  /* 0x000000918600720c */ /* 0x000fc40003fc6270 */
[----:B------:R-:W-:Y:S02]  /*7ea0*/  FSEL R9, R59, -INF , P1 ;  /* 0xff8000003b097808 */ /* 0x000fe40000800000 */
[-C--:B------:R-:W-:Y:S02]  /*7eb0*/  ISETP.GE.AND P1, PT, R126, R146.reuse, PT ;  /* 0x000000927e00720c */ /* 0x080fe40003f26270 */
[----:B------:R-:W-:Y:S01]  /*7ec0*/  FSEL R191, R48, -INF , !P4 ;  /* 0xff80000030bf7808 */ /* 0x000fe20006000000 */
[----:B------:R-:W-:Y:S01]  /*7ed0*/  VIADD R128, R156, 0xffffff19 ;  /* 0xffffff199c807836 */ /* 0x000fe20000000000 */
[----:B------:R-:W-:Y:S02]  /*7ee0*/  ISETP.GE.AND P4, PT, R154, R145, PT ;  /* 0x000000919a00720c */ /* 0x000fe40003f86270 */
[----:B------:R-:W-:Y:S02]  /*7ef0*/  FSEL R17, R53, -INF , P0 ;  /* 0xff80000035117808 */ /* 0x000fe40000000000 */
[----:B------:R-:W-:Y:S01]  /*7f00*/  FSEL R9, R9, -INF , !P6 ;  /* 0xff80000009097808 */ /* 0x000fe20007000000 */
[----:B------:R-:W-:Y:S01]  /*7f10*/  VIADD R122, R156, 0xffffff30 ;  /* 0xffffff309c7a7836 */ /* 0x000fe20000000000 */
[----:B------:R-:W-:-:S02]  /*7f20*/  ISETP.GE.AND P0, PT, R136, R146, PT ;  /* 0x000000928800720c */ /* 0x000fc40003f06270 */
[-C--:B------:R-:W-:Y:S02]  /*7f30*/  ISETP.GE.AND P6, PT, R126, R145.reuse, PT ;  /* 0x000000917e00720c */ /* 0x080fe40003fc6270 */
[----:B------:R-:W-:Y:S02]  /*7f40*/  FSEL R33, R66, -INF , P1 ;  /* 0xff80000042217808 */ /* 0x000fe40000800000 */
[----:B------:R-:W-:Y:S02]  /*7f50*/  ISETP.GE.AND P1, PT, R124, R146, PT ;  /* 0x000000927c00720c */ /* 0x000fe40003f26270 */
[----:B------:R-:W-:Y:S01]  /*7f60*/  FSEL R17, R17, -INF , !P4 ;  /* 0xff80000011117808 */ /* 0x000fe20006000000 */
[----:B------:R-:W-:Y:S01]  /*7f70*/  VIADD R39, R156, 0xffffff21 ;  /* 0xffffff219c277836 */ /* 0x000fe20000000000 */
[----:B------:R-:W-:Y:S02]  /*7f80*/  ISETP.GE.AND P4, PT, R136, R145, PT ;  /* 0x000000918800720c */ /* 0x000fe40003f86270 */
[----:B------:R-:W-:-:S02]  /*7f90*/  FSEL R11, R57, -INF , P0 ;  /* 0xff800000390b7808 */ /* 0x000fc40000000000 */
[----:B------:R-:W-:Y:S01]  /*7fa0*/  FSEL R33, R33, -INF , !P6 ;  /* 0xff80000021217808 */ /* 0x000fe20007000000 */
[----:B------:R-:W-:Y:S01]  /*7fb0*/  VIADD R120, R156, 0xffffff38 ;  /* 0xffffff389c787836 */ /* 0x000fe20000000000 */
[-C--:B------:R-:W-:Y:S02]  /*7fc0*/  ISETP.GE.AND P0, PT, R128, R146.reuse, PT ;  /* 0x000000928000720c */ /* 0x080fe40003f06270 */
[-C--:B------:R-:W-:Y:S02]  /*7fd0*/  ISETP.GE.AND P6, PT, R124, R145.reuse, PT ;  /* 0x000000917c00720c */ /* 0x080fe40003fc6270 */
[----:B--2---:R-:W-:Y:S02]  /*7fe0*/  FSEL R25, R88, -INF , P1 ;  /* 0xff80000058197808 */ /* 0x004fe40000800000 */
[----:B------:R-:W-:Y:S02]  /*7ff0*/  ISETP.GE.AND P1, PT, R122, R146, PT ;  /* 0x000000927a00720c */ /* 0x000fe40003f26270 */
[----:B------:R-:W-:Y:S01]  /*8000*/  FSEL R11, R11, -INF , !P4 ;  /* 0xff8000000b0b7808 */ /* 0x000fe20006000000 */
[----:B------:R-:W-:Y:S01]  /*8010*/  VIADD R123, R156, 0xffffff29 ;  /* 0xffffff299c7b7836 */ /* 0x000fe20000000000 */
[----:B------:R-:W-:-:S02]  /*8020*/  ISETP.GE.AND P4, PT, R128, R145, PT ;  /* 0x000000918000720c */ /* 0x000fc40003f86270 */
[----:B------:R-:W-:Y:S02]  /*8030*/  FSEL R35, R63, -INF , P0 ;  /* 0xff8000003f237808 */ /* 0x000fe40000000000 */
[----:B------:R-:W-:Y:S01]  /*8040*/  FSEL R25, R25, -INF , !P6 ;  /* 0xff80000019197808 */ /* 0x000fe20007000000 */
[----:B------:R-:W-:Y:S01]  /*8050*/  VIADD R116, R156, 0xffffff40 ;  /* 0xffffff409c747836 */ /* 0x000fe20000000000 */
[-C--:B------:R-:W-:Y:S02]  /*8060*/  ISETP.GE.AND P0, PT, R39, R146.reuse, PT ;  /* 0x000000922700720c */ /* 0x080fe40003f06270 */
[----:B------:R-:W-:Y:S02]  /*8070*/  ISETP.GE.AND P6, PT, R122, R145, PT ;  /* 0x000000917a00720c */ /* 0x000fe40003fc6270 */
[----:B------:R-:W-:Y:S02]  /*8080*/  FSEL R91, R91, -INF , P1 ;  /* 0xff8000005b5b7808 */ /* 0x000fe40000800000 */
[----:B------:R-:W-:-:S02]  /*8090*/  ISETP.GE.AND P1, PT, R120, R146, PT ;  /* 0x000000927800720c */ /* 0x000fc40003f26270 */
[----:B------:R-:W-:Y:S01]  /*80a0*/  FSEL R35, R35, -INF , !P4 ;  /* 0xff80000023237808 */ /* 0x000fe20006000000 */
[C---:B------:R-:W-:Y:S01]  /*80b0*/  VIADD R121, R156.reuse, 0xffffff31 ;  /* 0xffffff319c797836 */ /* 0x040fe20000000000 */
[-C--:B------:R-:W-:Y:S02]  /*80c0*/  ISETP.GE.AND P4, PT, R39, R145.reuse, PT ;  /* 0x000000912700720c */ /* 0x080fe40003f86270 */
        /* <DEDUP_REMOVED lines=8> */
[C---:B------:R-:W-:Y:S01]  /*8150*/  VIADD R118, R156.reuse, 0xffffff39 ;  /* 0xffffff399c767836 */ /* 0x040fe20000000000 */
        /* <DEDUP_REMOVED lines=29> */
[----:B------:R-:W-:Y:S01]  /*8330*/  VIADD R45, R156, 0xffffff51 ;  /* 0xffffff519c2d7836 */ /* 0x000fe20000000000 */
        /* <DEDUP_REMOVED lines=38> */
[----:B------:R-:W-:Y:S02]  /*85a0*/  FSEL R113, R43, -INF , !P4 ;  /* 0xff8000002b717808 */ /* 0x000fe40006000000 */
[-C--:B------:R-:W-:Y:S02]  /*85b0*/  ISETP.GE.AND P4, PT, R34, R145.reuse, PT ;  /* 0x000000912200720c */ /* 0x080fe40003f86270 */
[----:B------:R-:W-:Y:S02]  /*85c0*/  FSEL R42, R42, -INF , P0 ;  /* 0xff8000002a2a7808 */ /* 0x000fe40000000000 */
[----:B------:R-:W-:Y:S01]  /*85d0*/  FSEL R59, R31, -INF , !P6 ;  /* 0xff8000001f3b7808 */ /* 0x000fe20007000000 */
[----:B------:R-:W-:Y:S01]  /*85e0*/  VIADD R156, R156, 0xffffff79 ;  /* 0xffffff799c9c7836 */ /* 0x000fe20000000000 */
        /* <DEDUP_REMOVED lines=11> */
[----:B------:R-:W-:Y:S02]  /*86a0*/  ISETP.GE.AND P1, PT, R156, R146, PT ;  /* 0x000000929c00720c */ /* 0x000fe40003f26270 */
[----:B------:R-:W-:Y:S02]  /*86b0*/  FSEL R89, R29, -INF , !P4 ;  /* 0xff8000001d597808 */ /* 0x000fe40006000000 */
[----:B------:R-:W-:-:S02]  /*86c0*/  ISETP.GE.AND P4, PT, R170, R143, PT ;  /* 0x0000008faa00720c */ /* 0x000fc40003f86270 */
[----:B------:R-:W-:Y:S02]  /*86d0*/  FSEL R55, R55, -INF , !P6 ;  /* 0xff80000037377808 */ /* 0x000fe40007000000 */
[----:B------:R-:W-:Y:S02]  /*86e0*/  FSEL R49, R49, -INF , P0 ;  /* 0xff80000031317808 */ /* 0x000fe40000000000 */
[----:B------:R-:W-:Y:S02]  /*86f0*/  ISETP.GE.AND P6, PT, R156, R145, PT ;  /* 0x000000919c00720c */ /* 0x000fe40003fc6270 */
[----:B------:R-:W-:Y:S02]  /*8700*/  FSEL R53, R130, -INF , P1 ;  /* 0xff80000082357808 */ /* 0x000fe40000800000 */
[-C--:B------:R-:W-:Y:S02]  /*8710*/  ISETP.GE.AND P0, PT, R136, R144.reuse, PT ;  /* 0x000000908800720c */ /* 0x080fe40003f06270 */
[----:B------:R-:W-:-:S02]  /*8720*/  ISETP.GE.AND P1, PT, R154, R144, PT ;  /* 0x000000909a00720c */ /* 0x000fc40003f26270 */
[----:B------:R-:W-:Y:S02]  /*8730*/  FSEL R46, R46, -INF , P3 ;  /* 0xff8000002e2e7808 */ /* 0x000fe40001800000 */
        /* <DEDUP_REMOVED lines=8> */
[----:B------:R-:W-:Y:S02]  /*87c0*/  FSEL R107, R46, -INF , !P5 ;  /* 0xff8000002e6b7808 */ /* 0x000fe40006800000 */
[----:B------:R-:W-:Y:S02]  /*87d0*/  ISETP.GE.AND P1, PT, R134, R144, PT ;  /* 0x000000908600720c */ /* 0x000fe40003f26270 */
        /* <DEDUP_REMOVED lines=9> */
[----:B------:R-:W-:Y:S02]  /*8870*/  ISETP.GE.AND P0, PT, R123, R144, PT ;  /* 0x000000907b00720c */ /* 0x000fe40003f06270 */
[----:B------:R-:W-:Y:S02]  /*8880*/  FSEL R187, R54, -INF , !P5 ;  /* 0xff80000036bb7808 */ /* 0x000fe40006800000 */
        /* <DEDUP_REMOVED lines=8> */
[-C--:B------:R-:W-:Y:S02]  /*8910*/  ISETP.GE.AND P6, PT, R39, R143.reuse, PT ;  /* 0x0000008f2700720c */ /* 0x080fe40003fc6270 */
        /* <DEDUP_REMOVED lines=25> */
[----:B------:R-:W-:Y:S02]  /*8ab0*/  ISETP.GE.AND P5, PT, R111, R143, PT ;  /* 0x0000008f6f00720c */ /* 0x000fe40003fa6270 */
[----:B------:R-:W-:Y:S02]  /*8ac0*/  FSEL R100, R100, -INF , P3 ;  /* 0xff80000064647808 */ /* 0x000fe40001800000 */
[-C--:B------:R-:W-:Y:S02]  /*8ad0*/  ISETP.GE.AND P0, PT, R38, R144.reuse, PT ;  /* 0x000000902600720c */ /* 0x080fe40003f06270 */
[----:B------:R-:W-:-:S02]  /*8ae0*/  ISETP.GE.AND P3, PT, R40, R144, PT ;  /* 0x000000902800720c */ /* 0x000fc40003f66270 */
[----:B------:R-:W-:Y:S02]  /*8af0*/  FSEL R111, R103, -INF , !P4 ;  /* 0xff800000676f7808 */ /* 0x000fe40006000000 */
[----:B------:R-:W-:Y:S02]  /*8b00*/  ISETP.GE.AND P4, PT, R38, R143, PT ;  /* 0x0000008f2600720c */ /* 0x000fe40003f86270 */
[----:B------:R-:W-:Y:S02]  /*8b10*/  FMNMX3.FTZ R38, R20, R19, R191, !PT ;  /* 0x0000001314267276 */ /* 0x000fe400078100bf */
[----:B------:R-:W-:Y:S02]  /*8b20*/  FSEL R121, R100, -INF , !P5 ;  /* 0xff80000064797808 */ /* 0x000fe40006800000 */
[----:B------:R-:W-:Y:S02]  /*8b30*/  FSEL R103, R4, -INF , P0 ;  /* 0xff80000004677808 */ /* 0x000fe40000000000 */
[----:B------:R-:W-:-:S02]  /*8b40*/  ISETP.GE.AND P5, PT, R40, R143, PT ;  /* 0x0000008f2800720c */ /* 0x000fc40003fa6270 */
[----:B------:R-:W-:Y:S02]  /*8b50*/  FSEL R5, R5, -INF , P3 ;  /* 0xff80000005057808 */ /* 0x000fe40001800000 */
[----:B------:R-:W-:Y:S02]  /*8b60*/  FMNMX3.FTZ R4, R0, R15, R107, !PT ;  /* 0x0000000f00047276 */ /* 0x000fe4000781006b */
[----:B------:R-:W-:Y:S02]  /*8b70*/  FMNMX3.FTZ R38, R38, R189, R17, !PT ;  /* 0x000000bd26267276 */ /* 0x000fe40007810011 */
[----:B------:R-:W-:Y:S02]  /*8b80*/  FSEL R105, R5, -INF , !P5 ;  /* 0xff80000005697808 */ /* 0x000fe40006800000 */
[----:B------:R-:W-:Y:S02]  /*8b90*/  FMNMX3.FTZ R4, R4, R193, R99, !PT ;  /* 0x000000c104047276 */ /* 0x000fe40007810063 */
[----:B------:R-:W-:-:S02]  /*8ba0*/  ISETP.GE.AND P3, PT, R34, R144, PT ;  /* 0x000000902200720c */ /* 0x000fc40003f66270 */
[----:B------:R-:W-:Y:S02]  /*8bb0*/  ISETP.GE.AND P5, PT, R34, R143, PT ;  /* 0x0000008f2200720c */ /* 0x000fe40003fa6270 */
[----:B------:R-:W-:Y:S02]  /*8bc0*/  FMNMX3.FTZ R34, R38, R13, R11, !PT ;  /* 0x0000000d26227276 */ /* 0x000fe4000781000b */
[----:B------:R-:W-:Y:S02]  /*8bd0*/  FSEL R62, R62, -INF , P1 ;  /* 0xff8000003e3e7808 */ /* 0x000fe40000800000 */
[----:B------:R-:W-:Y:S02]  /*8be0*/  FMNMX3.FTZ R4, R4, R187, R31, !PT ;  /* 0x000000bb04047276 */ /* 0x000fe4000781001f */
[----:B------:R-:W-:Y:S02]  /*8bf0*/  FMNMX3.FTZ R34, R34, R9, R35, !PT ;  /* 0x0000000922227276 */ /* 0x000fe40007810023 */
[----:B------:R-:W-:-:S02]  /*8c00*/  ISETP.GE.AND P1, PT, R122, R144, PT ;  /* 0x000000907a00720c */ /* 0x000fc40003f26270 */
[----:B------:R-:W-:Y:S02]  /*8c10*/  FSEL R183, R62, -INF , !P6 ;  /* 0xff8000003eb77808 */ /* 0x000fe40007000000 */
[----:B------:R-:W-:Y:S02]  /*8c20*/  FMNMX3.FTZ R4, R4, R29, R39, !PT ;  /* 0x0000001d04047276 */ /* 0x000fe40007810027 */
        /* <DEDUP_REMOVED lines=10> */
[----:B------:R-:W-:Y:S02]  /*8cd0*/  FMNMX3.FTZ R34, R34, R179, R177, !PT ;  /* 0x000000b322227276 */ /* 0x000fe400078100b1 */
[----:B------:R-:W-:Y:S02]  /*8ce0*/  ISETP.GE.AND P1, PT, R112, R144, PT ;  /* 0x000000907000720c */ /* 0x000fe40003f26270 */
[----:B------:R-:W-:Y:S02]  /*8cf0*/  FSEL R137, R90, -INF , !P6 ;  /* 0xff8000005a897808 */ /* 0x000fe40007000000 */
[----:B------:R-:W-:Y:S02]  /*8d00*/  FMNMX3.FTZ R4, R4, R175, R173, !PT ;  /* 0x000000af04047276 */ /* 0x000fe400078100ad */
[----:B------:R-:W-:Y:S02]  /*8d10*/  FMNMX3.FTZ R34, R34, R129, R155, !PT ;  /* 0x0000008122227276 */ /* 0x000fe4000781009b */
[----:B------:R-:W-:-:S02]  /*8d20*/  ISETP.GE.AND P6, PT, R112, R143, PT ;  /* 0x0000008f7000720c */ /* 0x000fc40003fc6270 */
[----:B------:R-:W-:Y:S02]  /*8d30*/  FSEL R98, R98, -INF , P1 ;  /* 0xff80000062627808 */ /* 0x000fe40000800000 */
[C---:B------:R-:W-:Y:S02]  /*8d40*/  ISETP.GE.AND P1, PT, R45.reuse, R144, PT ;  /* 0x000000902d00720c */ /* 0x040fe40003f26270 */
[----:B------:R-:W-:Y:S02]  /*8d50*/  FMNMX3.FTZ R4, R4, R171, R137, !PT ;  /* 0x000000ab04047276 */ /* 0x000fe40007810089 */
[----:B------:R-:W-:Y:S02]  /*8d60*/  FMNMX3.FTZ R34, R34, R169, R167, !PT ;  /* 0x000000a922227276 */ /* 0x000fe400078100a7 */
[----:B------:R-:W-:Y:S02]  /*8d70*/  FSEL R123, R98, -INF , !P6 ;  /* 0xff800000627b7808 */ /* 0x000fe40007000000 */
[----:B------:R-:W-:-:S02]  /*8d80*/  ISETP.GE.AND P6, PT, R45, R143, PT ;  /* 0x0000008f2d00720c */ /* 0x000fc40003fc6270 */
[----:B------:R-:W-:Y:S02]  /*8d90*/  FSEL R101, R101, -INF , P1 ;  /* 0xff80000065657808 */ /* 0x000fe40000800000 */
[----:B------:R-:W-:Y:S02]  /*8da0*/  FMNMX3.FTZ R4, R4, R131, R125, !PT ;  /* 0x0000008304047276 */ /* 0x000fe4000781007d */
[----:B------:R-:W-:Y:S02]  /*8db0*/  FMNMX3.FTZ R34, R34, R135, R127, !PT ;  /* 0x0000008722227276 */ /* 0x000fe4000781007f */
[----:B------:R-:W-:Y:S02]  /*8dc0*/  ISETP.GE.AND P1, PT, R36, R144, PT ;  /* 0x000000902400720c */ /* 0x000fe40003f26270 */
[----:B------:R-:W-:Y:S02]  /*8dd0*/  FSEL R109, R101, -INF , !P6 ;  /* 0xff800000656d7808 */ /* 0x000fe40007000000 */
[----:B------:R-:W-:-:S02]  /*8de0*/  FMNMX3.FTZ R4, R4, R123, R121, !PT ;  /* 0x0000007b04047276 */ /* 0x000fc40007810079 */
[-C--:B------:R-:W-:Y:S02]  /*8df0*/  ISETP.GE.AND P0, PT, R30, R144.reuse, PT ;  /* 0x000000901e00720c */ /* 0x080fe40003f06270 */
[----:B------:R-:W-:Y:S02]  /*8e00*/  FMNMX3.FTZ R34, R34, R119, R117, !PT ;  /* 0x0000007722227276 */ /* 0x000fe40007810075 */
[----:B------:R-:W-:Y:S02]  /*8e10*/  ISETP.GE.AND P6, PT, R36, R143, PT ;  /* 0x0000008f2400720c */ /* 0x000fe40003fc6270 */
[----:B------:R-:W-:Y:S02]  /*8e20*/  FSEL R7, R7, -INF , P1 ;  /* 0xff80000007077808 */ /* 0x000fe40000800000 */
[----:B------:R-:W-:Y:S02]  /*8e30*/  FSEL R103, R103, -INF , !P4 ;  /* 0xff80000067677808 */ /* 0x000fe40006000000 */
[----:B------:R-:W-:-:S02]  /*8e40*/  ISETP.GE.AND P1, PT, R28, R144, PT ;  /* 0x000000901c00720c */ /* 0x000fc40003f26270 */
[----:B------:R-:W-:Y:S02]  /*8e50*/  FSEL R6, R6, -INF , P3 ;  /* 0xff80000006067808 */ /* 0x000fe40001800000 */
[----:B------:R-:W-:Y:S02]  /*8e60*/  FMNMX3.FTZ R4, R4, R111, R109, !PT ;  /* 0x0000006f04047276 */ /* 0x000fe4000781006d */
[----:B------:R-:W-:Y:S02]  /*8e70*/  FSEL R10, R10, -INF , P0 ;  /* 0xff8000000a0a7808 */ /* 0x000fe40000000000 */
[----:B------:R-:W-:Y:S02]  /*8e80*/  FMNMX3.FTZ R34, R34, R115, R113, !PT ;  /* 0x0000007322227276 */ /* 0x000fe40007810071 */
[----:B------:R-:W-:Y:S02]  /*8e90*/  ISETP.GE.AND P4, PT, R30, R143, PT ;  /* 0x0000008f1e00720c */ /* 0x000fe40003f86270 */
[----:B------:R-:W-:-:S02]  /*8ea0*/  FSEL R67, R7, -INF , !P6 ;  /* 0xff80000007437808 */ /* 0x000fc40007000000 */
[-C--:B------:R-:W-:Y:S02]  /*8eb0*/  ISETP.GE.AND P0, PT, R24, R144.reuse, PT ;  /* 0x000000901800720c */ /* 0x080fe40003f06270 */
[----:B------:R-:W-:Y:S02]  /*8ec0*/  ISETP.GE.AND P6, PT, R28, R143, PT ;  /* 0x0000008f1c00720c */ /* 0x000fe40003fc6270 */
[----:B------:R-:W-:Y:S02]  /*8ed0*/  ISETP.GE.AND P3, PT, R26, R144, PT ;  /* 0x000000901a00720c */ /* 0x000fe40003f66270 */
[----:B------:R-:W-:Y:S02]  /*8ee0*/  FSEL R65, R6, -INF , !P5 ;  /* 0xff80000006417808 */ /* 0x000fe40006800000 */
[----:B------:R-:W-:Y:S02]  /*8ef0*/  FSEL R8, R8, -INF , P1 ;  /* 0xff80000008087808 */ /* 0x000fe40000800000 */
[----:B------:R-:W-:-:S02]  /*8f00*/  FMNMX3.FTZ R4, R4, R105, R103, !PT ;  /* 0x0000006904047276 */ /* 0x000fc40007810067 */
        /* <DEDUP_REMOVED lines=8> */
[----:B------:R-:W-:Y:S02]  /*8f90*/  FSEL R61, R8, -INF , !P6 ;  /* 0xff800000083d7808 */ /* 0x000fe40007000000 */
[----:B------:R-:W-:Y:S02]  /*8fa0*/  FMNMX3.FTZ R4, R4, R67, R65, !PT ;  /* 0x0000004304047276 */ /* 0x000fe40007810041 */
[----:B------:R-:W-:Y:S02]  /*8fb0*/  FMNMX3.FTZ R6, R6, R91, R89, !PT ;  /* 0x0000005b06067276 */ /* 0x000fe40007810059 */
[----:B------:R-:W-:-:S02]  /*8fc0*/  FSEL R16, R16, -INF , P1 ;  /* 0xff80000010107808 */ /* 0x000fc40000800000 */
[-C--:B------:R-:W-:Y:S02]  /*8fd0*/  ISETP.GE.AND P3, PT, R32, R143.reuse, PT ;  /* 0x0000008f2000720c */ /* 0x080fe40003f66270 */
[----:B------:R-:W-:Y:S02]  /*8fe0*/  ISETP.GE.AND P1, PT, R156, R143, PT ;  /* 0x0000008f9c00720c */ /* 0x000fe40003f26270 */
[----:B------:R-:W-:Y:S02]  /*8ff0*/  FSEL R18, R18, -INF , P0 ;  /* 0xff80000012127808 */ /* 0x000fe40000000000 */
[----:B------:R-:W-:Y:S02]  /*9000*/  FSEL R51, R12, -INF , !P5 ;  /* 0xff8000000c337808 */ /* 0x000fe40006800000 */
[----:B------:R-:W-:Y:S02]  /*9010*/  FSEL R50, R14, -INF , !P4 ;  /* 0xff8000000e327808 */ /* 0x000fe40006000000 */
[----:B------:R-:W-:-:S02]  /*9020*/  FMNMX3.FTZ R4, R4, R63, R61, !PT ;  /* 0x0000003f04047276 */ /* 0x000fc4000781003d */
[----:B------:R-:W-:Y:S02]  /*9030*/  FMNMX3.FTZ R6, R6, R59, R57, !PT ;  /* 0x0000003b06067276 */ /* 0x000fe40007810039 */
[----:B------:R-:W-:Y:S02]  /*9040*/  FSEL R49, R16, -INF , !P3 ;  /* 0xff80000010317808 */ /* 0x000fe40005800000 */
[----:B------:R-:W-:Y:S02]  /*9050*/  FSEL R48, R18, -INF , !P1 ;  /* 0xff80000012307808 */ /* 0x000fe40004800000 */
[----:B------:R-:W-:Y:S02]  /*9060*/  FMNMX3.FTZ R4, R4, R51, R50, !PT ;  /* 0x0000003304047276 */ /* 0x000fe40007810032 */
[----:B------:R-:W-:Y:S02]  /*9070*/  FMNMX3.FTZ R6, R6, R55, R53, !PT ;  /* 0x0000003706067276 */ /* 0x000fe40007810035 */
[----:B------:R-:W-:-:S03]  /*9080*/  FMNMX3.FTZ R7, R4, R49, R48, !PT ;  /* 0x0000003104077276 */ /* 0x000fc60007810030 */
[----:B------:R-:W1:Y:S04]  /*9090*/  SHFL.BFLY PT, R5, R6, 0x2, 0x1f ;  /* 0x0c401f0006057f89 */ /* 0x000e6800000e0000 */
[----:B------:R-:W2:Y:S01]  /*90a0*/  SHFL.BFLY PT, R4, R7, 0x2, 0x1f ;  /* 0x0c401f0007047f89 */ /* 0x000ea200000e0000 */
[----:B------:R-:W4:Y:S01]  /*90b0*/  S2R R134, SR_CgaCtaId ;  /* 0x0000000000867919 */ /* 0x000f220000008800 */
[----:B-1----:R-:W-:Y:S02]  /*90c0*/  FMNMX.FTZ R5, R6, R5, !PT ;  /* 0x0000000506057209 */ /* 0x002fe40007810000 */
[----:B--2---:R-:W-:-:S03]  /*90d0*/  FMNMX.FTZ R4, R7, R4, !PT ;  /* 0x0000000407047209 */ /* 0x004fc60007810000 */
[----:B------:R-:W1:Y:S04]  /*90e0*/  SHFL.BFLY PT, R46, R5, 0x1, 0x1f ;  /* 0x0c201f00052e7f89 */ /* 0x000e6800000e0000 */
[----:B------:R-:W2:Y:S01]  /*90f0*/  SHFL.BFLY PT, R45, R4, 0x1, 0x1f ;  /* 0x0c201f00042d7f89 */ /* 0x000ea200000e0000 */
[----:B----4-:R-:W-:Y:S02]  /*9100*/  LEA R134, R134, R41, 0x18 ;  /* 0x0000002986867211 */ /* 0x010fe400078ec0ff */
[----:B-1----:R-:W-:Y:S02]  /*9110*/  FMNMX.FTZ R46, R5, R46, !PT ;  /* 0x0000002e052e7209 */ /* 0x002fe40007810000 */
[----:B--2---:R-:W-:-:S03]  /*9120*/  FMNMX.FTZ R45, R4, R45, !PT ;  /* 0x0000002d042d7209 */ /* 0x004fc60007810000 */
[----:B---3--:R-:W-:Y:S01]  /*9130*/  FMUL.FTZ R54, R47, R46 ;  /* 0x0000002e2f367220 */ /* 0x008fe20000410000 */
[----:B------:R-:W-:Y:S02]  /*9140*/  FSETP.NEU.FTZ.AND P1, PT, R46, -INF , PT ;  /* 0xff8000002e00780b */ /* 0x000fe40003f3d000 */
[----:B------:R-:W-:Y:S01]  /*9150*/  FSETP.NEU.FTZ.AND P0, PT, R45, -INF , PT ;  /* 0xff8000002d00780b */ /* 0x000fe20003f1d000 */
[----:B------:R-:W-:Y:S01]  /*9160*/  IMAD R23, R23, 0x2, R134 ;  /* 0x0000000217177824 */ /* 0x000fe200078e0286 */
[----:B------:R-:W-:Y:S02]  /*9170*/  FSEL R54, R54, RZ, P1 ;  /* 0x000000ff36367208 */ /* 0x000fe40000800000 */
[----:B------:R-:W-:Y:S02]  /*9180*/  FSEL R5, R45, RZ, P0 ;  /* 0x000000ff2d057208 */ /* 0x000fe40000000000 */
[----:B------:R-:W-:Y:S01]  /*9190*/  FSEL R7, R46, RZ, P1 ;  /* 0x000000ff2e077208 */ /* 0x000fe20000800000 */
[-CC-:B------:R-:W-:Y:S01]  /*91a0*/  FFMA.FTZ R101, R19, R47.reuse, -R54.reuse ;  /* 0x0000002f13657223 */ /* 0x180fe20000010836 */
[----:B------:R-:W-:Y:S01]  /*91b0*/  FFMA.FTZ R62, R17, R47, -R54 ;  /* 0x0000002f113e7223 */ /* 0x000fe20000010836 */
[----:B------:R-:W-:Y:S01]  /*91c0*/  FADD.FTZ R6, R0, -R5 ;  /* 0x8000000500067221 */ /* 0x000fe20000010000 */
[----:B------:R-:W1:Y:S01]  /*91d0*/  LDSM.16.MT88.4 R16, [R23+0x3000] ;  /* 0x003000001710783b */ /* 0x000e620000004200 */
[----:B------:R-:W-:-:S02]  /*91e0*/  VIADD R5, R23, 0x3000 ;  /* 0x0000300017057836 */ /* 0x000fc40000000000 */
[----:B------:R-:W-:Y:S01]  /*91f0*/  FMUL.FTZ R52, R47, R45 ;  /* 0x0000002d2f347220 */ /* 0x000fe20000410000 */
[----:B------:R-:W-:Y:S01]  /*9200*/  FADD.FTZ R4, R20, -R7 ;  /* 0x8000000714047221 */ /* 0x000fe20000010000 */
[----:B------:R-:W-:Y:S02]  /*9210*/  VIADD R0, R23, 0x3020 ;  /* 0x0000302017007836 */ /* 0x000fe40000000000 */
[----:B------:R-:W-:Y:S02]  /*9220*/  @P2 VIADD R0, R5, 0xffffffe0 ;  /* 0xffffffe005002836 */ /* 0x000fe40000000000 */
[C---:B------:R-:W-:Y:S01]  /*9230*/  FMUL.FTZ R90, R47.reuse, R4 ;  /* 0x000000042f5a7220 */ /* 0x040fe20000410000 */
[----:B------:R-:W-:Y:S01]  /*9240*/  FSEL R52, R52, RZ, P0 ;  /* 0x000000ff34347208 */ /* 0x000fe20000000000 */
[----:B------:R-:W-:Y:S02]  /*9250*/  FMUL.FTZ R88, R47, R6 ;  /* 0x000000062f587220 */ /* 0x000fe40000410000 */
[----:B------:R-:W2:Y:S01]  /*9260*/  LDSM.16.MT88.4 R4, [R0] ;  /* 0x000000000004783b */ /* 0x000ea20000004200 */
[-CC-:B------:R-:W-:Y:S01]  /*9270*/  FFMA.FTZ R84, R191, R47.reuse, -R54.reuse ;  /* 0x0000002fbf547223 */ /* 0x180fe20000010836 */
[-C--:B------:R-:W-:Y:S01]  /*9280*/  FFMA.FTZ R97, R189, R47.reuse, -R54 ;  /* 0x0000002fbd617223 */ /* 0x080fe20000010836 */
[-CC-:B------:R-:W-:Y:S01]  /*9290*/  FFMA.FTZ R66, R107, R47.reuse, -R52.reuse ;  /* 0x0000002f6b427223 */ /* 0x180fe20000010834 */
[-CC-:B------:R-:W-:Y:S01]  /*92a0*/  FFMA.FTZ R64, R99, R47.reuse, -R52.reuse ;  /* 0x0000002f63407223 */ /* 0x180fe20000010834 */
[----:B------:R-:W3:Y:S01]  /*92b0*/  MUFU.EX2 R90, R90 ;  /* 0x0000005a005a7308 */ /* 0x000ee20000000800 */
[-CC-:B------:R-:W-:Y:S01]  /*92c0*/  FFMA.FTZ R15, R15, R47.reuse, -R52.reuse ;  /* 0x0000002f0f0f7223 */ /* 0x180fe20000010834 */
[----:B------:R-:W-:-:S02]  /*92d0*/  FFMA.FTZ R193, R193, R47, -R52 ;  /* 0x0000002fc1c17223 */ /* 0x000fc40000010834 */
[----:B------:R-:W-:Y:S01]  /*92e0*/  MUFU.EX2 R101, R101 ;  /* 0x0000006500657308 */ /* 0x000fe20000000800 */
[----:B------:R-:W-:-:S03]  /*92f0*/  FFMA.FTZ R60, R27, R47, -R54 ;  /* 0x0000002f1b3c7223 */ /* 0x000fc60000010836 */
[----:B------:R-:W4:Y:S01]  /*9300*/  MUFU.EX2 R84, R84 ;  /* 0x0000005400547308 */ /* 0x000f220000000800 */
[----:B------:R-:W-:-:S03]  /*9310*/  FFMA.FTZ R28, R25, R47, -R54 ;  /* 0x0000002f191c7223 */ /* 0x000fc60000010836 */
[----:B------:R-:W-:Y:S01]  /*9320*/  MUFU.EX2 R62, R62 ;  /* 0x0000003e003e7308 */ /* 0x000fe20000000800 */
[-CC-:B------:R-:W-:Y:S01]  /*9330*/  FFMA.FTZ R20, R9, R47.reuse, -R54.reuse ;  /* 0x0000002f09147223 */ /* 0x180fe20000010836 */
[----:B------:R-:W5:Y:S02]  /*9340*/  LDSM.16.MT88.4 R24, [R23+0x3400] ;  /* 0x003400001718783b */ /* 0x000f640000004200 */
[----:B------:R-:W1:Y:S04]  /*9350*/  MUFU.EX2 R97, R97 ;  /* 0x0000006100617308 */ /* 0x000e680000000800 */
[----:B------:R-:W-:Y:S04]  /*9360*/  MUFU.EX2 R107, R15 ;  /* 0x0000000f006b7308 */ /* 0x000fe80000000800 */
[----:B------:R-:W2:Y:S04]  /*9370*/  MUFU.EX2 R66, R66 ;  /* 0x0000004200427308 */ /* 0x000ea80000000800 */
[----:B------:R-:W-:Y:S04]  /*9380*/  MUFU.EX2 R99, R193 ;  /* 0x000000c100637308 */ /* 0x000fe80000000800 */
[----:B------:R-:W-:Y:S04]  /*9390*/  MUFU.EX2 R64, R64 ;  /* 0x0000004000407308 */ /* 0x000fe80000000800 */
[----:B------:R-:W2:Y:S01]  /*93a0*/  MUFU.EX2 R88, R88 ;  /* 0x0000005800587308 */ /* 0x000ea20000000800 */
[-C--:B------:R-:W-:Y:S01]  /*93b0*/  FFMA.FTZ R85, R13, R47.reuse, -R54 ;  /* 0x0000002f0d557223 */ /* 0x080fe20000010836 */
[-C--:B---3--:R-:W-:Y:S01]  /*93c0*/  FMUL.FTZ R13, R81, R90.reuse ;  /* 0x0000005a510d7220 */ /* 0x088fe20000410000 */
[----:B------:R-:W-:Y:S01]  /*93d0*/  FMUL.FTZ R32, R72, R90 ;  /* 0x0000005a48207220 */ /* 0x000fe20000410000 */
[----:B------:R-:W-:Y:S01]  /*93e0*/  MUFU.EX2 R81, R20 ;  /* 0x0000001400517308 */ /* 0x000fe20000000800 */
[-CC-:B------:R-:W-:Y:S01]  /*93f0*/  FFMA.FTZ R36, R31, R47.reuse, -R52.reuse ;  /* 0x0000002f1f247223 */ /* 0x180fe20000010834 */
[----:B------:R-:W-:-:S02]  /*9400*/  FFMA.FTZ R72, R29, R47, -R52 ;  /* 0x0000002f1d487223 */ /* 0x000fc40000010834 */
[----:B------:R3:W-:Y:S01]  /*9410*/  MUFU.EX2 R20, R28 ;  /* 0x0000001c00147308 */ /* 0x0007e20000000800 */
[--C-:B------:R-:W-:Y:S01]  /*9420*/  FFMA.FTZ R58, R11, R47, -R54.reuse ;  /* 0x0000002f0b3a7223 */ /* 0x100fe20000010836 */
[----:B----4-:R-:W-:Y:S01]  /*9430*/  F2FP.F16.F32.PACK_AB R8, R84, R101 ;  /* 0x000000655408723e */ /* 0x010fe200000000ff */
[----:B------:R-:W-:Y:S01]  /*9440*/  FMUL.FTZ R12, R80, R90 ;  /* 0x0000005a500c7220 */ /* 0x000fe20000410000 */
[----:B-1----:R-:W-:Y:S01]  /*9450*/  F2FP.F16.F32.PACK_AB R10, R62, R97 ;  /* 0x000000613e0a723e */ /* 0x002fe200000000ff */
[----:B------:R-:W-:Y:S01]  /*9460*/  FFMA.FTZ R56, R35, R47, -R54 ;  /* 0x0000002f23387223 */ /* 0x000fe20000010836 */
[----:B--2---:R-:W-:Y:S01]  /*9470*/  F2FP.F16.F32.PACK_AB R9, R66, R107 ;  /* 0x0000006b4209723e */ /* 0x004fe200000000ff */
[-C--:B------:R-:W-:Y:S01]  /*9480*/  FMUL.FTZ R14, R82, R88.reuse ;  /* 0x00000058520e7220 */ /* 0x080fe20000410000 */
[----:B------:R-:W-:Y:S01]  /*9490*/  F2FP.F16.F32.PACK_AB R11, R64, R99 ;  /* 0x00000063400b723e */ /* 0x000fe200000000ff */
[----:B------:R-:W-:Y:S01]  /*94a0*/  FMUL.FTZ R15, R83, R88 ;  /* 0x00000058530f7220 */ /* 0x000fe20000410000 */
[-C--:B------:R-:W-:Y:S01]  /*94b0*/  FMUL.FTZ R76, R76, R90.reuse ;  /* 0x0000005a4c4c7220 */ /* 0x080fe20000410000 */
[----:B---3--:R-:W1:Y:S01]  /*94c0*/  LDSM.16.MT88.4 R28, [R0+0x400] ;  /* 0x00040000001c783b */ /* 0x008e620000004200 */
[----:B------:R-:W-:Y:S01]  /*94d0*/  FMUL.FTZ R77, R77, R90 ;  /* 0x0000005a4d4d7220 */ /* 0x000fe20000410000 */
[-C--:B------:R-:W-:Y:S01]  /*94e0*/  FMUL.FTZ R78, R78, R88.reuse ;  /* 0x000000584e4e7220 */ /* 0x080fe20000410000 */
[-C--:B------:R-:W-:Y:S01]  /*94f0*/  FMUL.FTZ R79, R79, R88.reuse ;  /* 0x000000584f4f7220 */ /* 0x080fe20000410000 */
[----:B------:R-:W-:Y:S01]  /*9500*/  FMUL.FTZ R35, R75, R88 ;  /* 0x000000584b237220 */ /* 0x000fe20000410000 */
[-CC-:B------:R-:W-:Y:S01]  /*9510*/  FFMA.FTZ R75, R39, R47.reuse, -R52.reuse ;  /* 0x0000002f274b7223 */ /* 0x180fe20000010834 */
[-C--:B------:R-:W-:Y:S01]  /*9520*/  FFMA.FTZ R187, R187, R47.reuse, -R52 ;  /* 0x0000002fbbbb7223 */ /* 0x080fe20000010834 */
[-CC-:B------:R-:W-:Y:S01]  /*9530*/  FFMA.FTZ R83, R33, R47.reuse, -R54.reuse ;  /* 0x0000002f21537223 */ /* 0x180fe20000010836 */
[C---:B------:R-:W-:Y:S01]  /*9540*/  HMMA.16816.F32 R12, R8.reuse, R16, R12 ;  /* 0x00000010080c723c */ /* 0x040fe2000000180c */
[----:B------:R-:W-:Y:S01]  /*9550*/  FMUL.FTZ R33, R73, R90 ;  /* 0x0000005a49217220 */ /* 0x000fe20000410000 */
[----:B------:R-:W-:Y:S01]  /*9560*/  FMUL.FTZ R34, R74, R88 ;  /* 0x000000584a227220 */ /* 0x000fe20000410000 */
[----:B------:R-:W-:Y:S01]  /*9570*/  MUFU.EX2 R85, R85 ;  /* 0x0000005500557308 */ /* 0x000fe20000000800 */
[-C--:B------:R-:W-:Y:S01]  /*9580*/  FFMA.FTZ R73, R37, R47.reuse, -R54 ;  /* 0x0000002f25497223 */ /* 0x080fe20000010836 */
[-C--:B------:R-:W-:Y:S01]  /*9590*/  FMUL.FTZ R68, R68, R90.reuse ;  /* 0x0000005a44447220 */ /* 0x080fe20000410000 */
[----:B------:R-:W-:Y:S01]  /*95a0*/  FMUL.FTZ R69, R69, R90 ;  /* 0x0000005a45457220 */ /* 0x000fe20000410000 */
[----:B------:R-:W2:Y:S01]  /*95b0*/  MUFU.EX2 R58, R58 ;  /* 0x0000003a003a7308 */ /* 0x000ea20000000800 */
[C---:B------:R-:W-:Y:S01]  /*95c0*/  HMMA.16816.F32 R16, R8.reuse, R18, R76 ;  /* 0x000000120810723c */ /* 0x040fe2000000184c */
[-C--:B------:R-:W-:Y:S01]  /*95d0*/  FMUL.FTZ R70, R70, R88.reuse ;  /* 0x0000005846467220 */ /* 0x080fe20000410000 */
[----:B------:R-:W-:Y:S01]  /*95e0*/  FMUL.FTZ R71, R71, R88 ;  /* 0x0000005847477220 */ /* 0x000fe20000410000 */
[----:B------:R-:W3:Y:S04]  /*95f0*/  MUFU.EX2 R56, R56 ;  /* 0x0000003800387308 */ /* 0x000ee80000000800 */
[----:B------:R-:W-:Y:S04]  /*9600*/  MUFU.EX2 R77, R187 ;  /* 0x000000bb004d7308 */ /* 0x000fe80000000800 */
[----:B------:R4:W5:Y:S04]  /*9610*/  MUFU.EX2 R74, R36 ;  /* 0x00000024004a7308 */ /* 0x0009680000000800 */
[----:B------:R-:W-:Y:S04]  /*9620*/  MUFU.EX2 R72, R72 ;  /* 0x0000004800487308 */ /* 0x000fe80000000800 */
[----:B------:R-:W1:Y:S01]  /*9630*/  MUFU.EX2 R75, R75 ;  /* 0x0000004b004b7308 */ /* 0x000e620000000800 */
[----:B----4-:R-:W4:Y:S01]  /*9640*/  LDSM.16.MT88.4 R36, [R23+0x3800] ;  /* 0x003800001724783b */ /* 0x010f220000004200 */
[----:B------:R-:W-:Y:S01]  /*9650*/  HMMA.16816.F32 R32, R8, R4, R32 ;  /* 0x000000040820723c */ /* 0x000fe20000001820 */
[----:B------:R-:W-:Y:S01]  /*9660*/  FFMA.FTZ R76, R185, R47, -R52 ;  /* 0x0000002fb94c7223 */ /* 0x000fe20000010834 */
[----:B--2---:R-:W-:-:S06]  /*9670*/  F2FP.F16.F32.PACK_AB R40, R58, R85 ;  /* 0x000000553a28723e */ /* 0x004fcc00000000ff */
[----:B------:R-:W-:Y:S01]  /*9680*/  HMMA.16816.F32 R8, R8, R6, R68 ;  /* 0x000000060808723c */ /* 0x000fe20000001844 */
[----:B------:R-:W2:Y:S01]  /*9690*/  LDSM.16.MT88.4 R4, [R0+0x800] ;  /* 0x000800000004783b */ /* 0x000ea20000004200 */
[--C-:B------:R-:W-:Y:S01]  /*96a0*/  FFMA.FTZ R68, R43, R47, -R52.reuse ;  /* 0x0000002f2b447223 */ /* 0x100fe20000010834 */
[----:B---3--:R-:W-:Y:S01]  /*96b0*/  F2FP.F16.F32.PACK_AB R42, R56, R81 ;  /* 0x00000051382a723e */ /* 0x008fe200000000ff */
[--C-:B------:R-:W-:Y:S01]  /*96c0*/  FFMA.FTZ R69, R181, R47, -R52.reuse ;  /* 0x0000002fb5457223 */ /* 0x100fe20000010834 */
[----:B-----5:R-:W-:Y:S02]  /*96d0*/  F2FP.F16.F32.PACK_AB R41, R74, R77 ;  /* 0x0000004d4a29723e */ /* 0x020fe400000000ff */
[----:B-1----:R-:W-:Y:S01]  /*96e0*/  F2FP.F16.F32.PACK_AB R43, R75, R72 ;  /* 0x000000484b2b723e */ /* 0x002fe200000000ff */
[----:B------:R-:W-:Y:S01]  /*96f0*/  FFMA.FTZ R183, R183, R47, -R52 ;  /* 0x0000002fb7b77223 */ /* 0x000fe20000010834 */
[----:B------:R-:W-:Y:S04]  /*9700*/  MUFU.EX2 R83, R83 ;  /* 0x0000005300537308 */ /* 0x000fe80000000800 */
[----:B------:R-:W1:Y:S01]  /*9710*/  MUFU.EX2 R60, R60 ;  /* 0x0000003c003c7308 */ /* 0x000e620000000800 */
        /* <DEDUP_REMOVED lines=8> */
[----:B-1----:R-:W-:-:S02]  /*97a0*/  F2FP.F16.F32.PACK_AB R24, R60, R83 ;  /* 0x000000533c18723e */ /* 0x002fc400000000ff */
[----:B---3--:R-:W-:-:S05]  /*97b0*/  F2FP.F16.F32.PACK_AB R26, R73, R20 ;  /* 0x00000014491a723e */ /* 0x008fca00000000ff */
[----:B------:R-:W-:Y:S01]  /*97c0*/  HMMA.16816.F32 R28, R40, R30, R8 ;  /* 0x0000001e281c723c */ /* 0x000fe20000001808 */
[----:B------:R-:W1:Y:S01]  /*97d0*/  LDSM.16.MT88.4 R8, [R23+0x3c00] ;  /* 0x003c00001708783b */ /* 0x000e620000004200 */
[----:B-----5:R-:W-:Y:S02]  /*97e0*/  F2FP.F16.F32.PACK_AB R25, R71, R76 ;  /* 0x0000004c4719723e */ /* 0x020fe400000000ff */
[----:B----4-:R-:W-:Y:S01]  /*97f0*/  F2FP.F16.F32.PACK_AB R27, R69, R68 ;  /* 0x00000044451b723e */ /* 0x010fe200000000ff */
[-CC-:B------:R-:W-:Y:S01]  /*9800*/  FFMA.FTZ R70, R155, R47.reuse, -R54.reuse ;  /* 0x0000002f9b467223 */ /* 0x180fe20000010836 */
[-CC-:B------:R-:W-:Y:S01]  /*9810*/  FFMA.FTZ R78, R179, R47.reuse, -R54.reuse ;  /* 0x0000002fb34e7223 */ /* 0x180fe20000010836 */
[-C--:B------:R-:W-:Y:S01]  /*9820*/  FFMA.FTZ R79, R129, R47.reuse, -R54 ;  /* 0x0000002f814f7223 */ /* 0x080fe20000010836 */
[-CC-:B------:R-:W-:Y:S01]  /*9830*/  FFMA.FTZ R155, R175, R47.reuse, -R52.reuse ;  /* 0x0000002faf9b7223 */ /* 0x180fe20000010834 */
[-CC-:B------:R-:W-:Y:S01]  /*9840*/  FFMA.FTZ R82, R173, R47.reuse, -R52.reuse ;  /* 0x0000002fad527223 */ /* 0x180fe20000010834 */
[-CC-:B------:R-:W-:Y:S01]  /*9850*/  FFMA.FTZ R80, R171, R47.reuse, -R52.reuse ;  /* 0x0000002fab507223 */ /* 0x180fe20000010834 */
[C---:B------:R-:W-:Y:S01]  /*9860*/  HMMA.16816.F32 R12, R24.reuse, R36, R12 ;  /* 0x00000024180c723c */ /* 0x040fe2000000180c */
[-C--:B------:R-:W-:Y:S01]  /*9870*/  FFMA.FTZ R137, R137, R47.reuse, -R52 ;  /* 0x0000002f89897223 */ /* 0x080fe20000010834 */
[-CC-:B------:R-:W-:Y:S01]  /*9880*/  FFMA.FTZ R177, R177, R47.reuse, -R54.reuse ;  /* 0x0000002fb1b17223 */ /* 0x180fe20000010836 */
[-CC-:B------:R-:W-:Y:S01]  /*9890*/  FFMA.FTZ R92, R169, R47.reuse, -R54.reuse ;  /* 0x0000002fa95c7223 */ /* 0x180fe20000010836 */
[-C--:B------:R-:W-:Y:S01]  /*98a0*/  FFMA.FTZ R94, R127, R47.reuse, -R54 ;  /* 0x0000002f7f5e7223 */ /* 0x080fe20000010836 */
[-CC-:B------:R-:W-:Y:S01]  /*98b0*/  FFMA.FTZ R98, R131, R47.reuse, -R52.reuse ;  /* 0x0000002f83627223 */ /* 0x180fe20000010834 */
[-CC-:B------:R-:W-:Y:S01]  /*98c0*/  FFMA.FTZ R96, R123, R47.reuse, -R52.reuse ;  /* 0x0000002f7b607223 */ /* 0x180fe20000010834 */
[-C--:B------:R-:W-:Y:S01]  /*98d0*/  FFMA.FTZ R121, R121, R47.reuse, -R52 ;  /* 0x0000002f79797223 */ /* 0x080fe20000010834 */
[C---:B------:R-:W-:Y:S01]  /*98e0*/  HMMA.16816.F32 R16, R24.reuse, R38, R16 ;  /* 0x000000261810723c */ /* 0x040fe20000001810 */
[----:B------:R-:W3:Y:S01]  /*98f0*/  LDSM.16.MT88.4 R36, [R0+0xc00] ;  /* 0x000c00000024783b */ /* 0x000ee20000004200 */
[----:B------:R-:W-:Y:S01]  /*9900*/  MUFU.EX2 R78, R78 ;  /* 0x0000004e004e7308 */ /* 0x000fe20000000800 */
[-CC-:B------:R-:W-:Y:S01]  /*9910*/  FFMA.FTZ R167, R167, R47.reuse, -R54.reuse ;  /* 0x0000002fa7a77223 */ /* 0x180fe20000010836 */
[-C--:B------:R-:W-:Y:S01]  /*9920*/  FFMA.FTZ R100, R135, R47.reuse, -R54 ;  /* 0x0000002f87647223 */ /* 0x080fe20000010836 */
[----:B------:R-:W-:Y:S01]  /*9930*/  FFMA.FTZ R125, R125, R47, -R52 ;  /* 0x0000002f7d7d7223 */ /* 0x000fe20000010834 */
[----:B------:R-:W4:Y:S01]  /*9940*/  MUFU.EX2 R129, R177 ;  /* 0x000000b100817308 */ /* 0x000f220000000800 */
[----:B------:R-:W-:Y:S01]  /*9950*/  LDSM.16.MT88.4 R40, [R0+0x1000] ;  /* 0x001000000028783b */ /* 0x000fe20000004200 */
[C---:B--2---:R-:W-:Y:S02]  /*9960*/  HMMA.16816.F32 R32, R24.reuse, R4, R32 ;  /* 0x000000041820723c */ /* 0x044fe40000001820 */
[----:B------:R-:W-:Y:S04]  /*9970*/  MUFU.EX2 R79, R79 ;  /* 0x0000004f004f7308 */ /* 0x000fe80000000800 */
[----:B------:R-:W2:Y:S02]  /*9980*/  MUFU.EX2 R70, R70 ;  /* 0x0000004600467308 */ /* 0x000ea40000000800 */
[----:B------:R-:W-:Y:S01]  /*9990*/  HMMA.16816.F32 R28, R24, R6, R28 ;  /* 0x00000006181c723c */ /* 0x000fe2000000181c */
[----:B------:R-:W5:Y:S01]  /*99a0*/  LDSM.16.MT88.4 R4, [R23+0x4000] ;  /* 0x004000001704783b */ /* 0x000f620000004200 */
[----:B------:R-:W-:Y:S04]  /*99b0*/  MUFU.EX2 R155, R155 ;  /* 0x0000009b009b7308 */ /* 0x000fe80000000800 */
[----:B------:R-:W1:Y:S04]  /*99c0*/  MUFU.EX2 R82, R82 ;  /* 0x0000005200527308 */ /* 0x000e680000000800 */
[----:B------:R-:W-:Y:S04]  /*99d0*/  MUFU.EX2 R80, R80 ;  /* 0x0000005000507308 */ /* 0x000fe80000000800 */
[----:B------:R-:W3:Y:S01]  /*99e0*/  MUFU.EX2 R137, R137 ;  /* 0x0000008900897308 */ /* 0x000ee20000000800 */
[----:B----4-:R-:W-:-:S02]  /*99f0*/  F2FP.F16.F32.PACK_AB R24, R129, R78 ;  /* 0x0000004e8118723e */ /* 0x010fc400000000ff */
[----:B--2---:R-:W-:Y:S02]  /*9a00*/  F2FP.F16.F32.PACK_AB R26, R70, R79 ;  /* 0x0000004f461a723e */ /* 0x004fe400000000ff */
[----:B-1----:R-:W-:Y:S01]  /*9a10*/  F2FP.F16.F32.PACK_AB R25, R82, R155 ;  /* 0x0000009b5219723e */ /* 0x002fe200000000ff */
[----:B------:R-:W-:Y:S01]  /*9a20*/  MUFU.EX2 R92, R92 ;  /* 0x0000005c005c7308 */ /* 0x000fe20000000800 */
[----:B---3--:R-:W-:-:S03]  /*9a30*/  F2FP.F16.F32.PACK_AB R27, R137, R80 ;  /* 0x00000050891b723e */ /* 0x008fc600000000ff */
[----:B------:R-:W1:Y:S04]  /*9a40*/  MUFU.EX2 R135, R167 ;  /* 0x000000a700877308 */ /* 0x000e680000000800 */
[----:B------:R-:W-:Y:S01]  /*9a50*/  MUFU.EX2 R127, R100 ;  /* 0x00000064007f7308 */ /* 0x000fe20000000800 */
[C---:B------:R-:W-:Y:S03]  /*9a60*/  HMMA.16816.F32 R12, R24.reuse, R8, R12 ;  /* 0x00000008180c723c */ /* 0x040fe6000000180c */
[----:B------:R-:W2:Y:S04]  /*9a70*/  MUFU.EX2 R94, R94 ;  /* 0x0000005e005e7308 */ /* 0x000ea80000000800 */
[----:B------:R-:W-:Y:S01]  /*9a80*/  MUFU.EX2 R98, R98 ;  /* 0x0000006200627308 */ /* 0x000fe20000000800 */
[----:B------:R-:W-:Y:S01]  /*9a90*/  HMMA.16816.F32 R16, R24, R10, R16 ;  /* 0x0000000a1810723c */ /* 0x000fe20000001810 */
[----:B------:R-:W-:-:S02]  /*9aa0*/  FFMA.FTZ R101, R168, R90, R101 ;  /* 0x0000005aa8657223 */ /* 0x000fc40000010065 */
[----:B------:R-:W3:Y:S01]  /*9ab0*/  MUFU.EX2 R123, R125 ;  /* 0x0000007d007b7308 */ /* 0x000ee20000000800 */
[----:B------:R-:W-:Y:S01]  /*9ac0*/  FFMA.FTZ R107, R166, R88, R107 ;  /* 0x00000058a66b7223 */ /* 0x000fe2000001006b */
[----:B------:R-:W4:Y:S02]  /*9ad0*/  LDSM.16.MT88.4 R8, [R23+0x4400] ;  /* 0x004400001708783b */ /* 0x000f240000004200 */
[----:B------:R-:W-:Y:S04]  /*9ae0*/  MUFU.EX2 R96, R96 ;  /* 0x0000006000607308 */ /* 0x000fe80000000800 */
[----:B------:R-:W5:Y:S01]  /*9af0*/  MUFU.EX2 R121, R121 ;  /* 0x0000007900797308 */ /* 0x000f620000000800 */
[----:B------:R-:W-:Y:S01]  /*9b00*/  FADD.FTZ R84, R84, R101 ;  /* 0x0000006554547221 */ /* 0x000fe20000010000 */
[----:B------:R-:W-:Y:S01]  /*9b10*/  FADD.FTZ R66, R66, R107 ;  /* 0x0000006b42427221 */ /* 0x000fe20000010000 */
[----:B------:R-:W-:Y:S02]  /*9b20*/  HMMA.16816.F32 R32, R24, R36, R32 ;  /* 0x000000241820723c */ /* 0x000fe40000001820 */
[----:B------:R-:W-:Y:S01]  /*9b30*/  FADD.FTZ R97, R97, R84 ;  /* 0x0000005461617221 */ /* 0x000fe20000010000 */
[----:B------:R-:W-:-:S05]  /*9b40*/  FADD.FTZ R99, R99, R66 ;  /* 0x0000004263637221 */ /* 0x000fca0000010000 */
[----:B------:R-:W-:Y:S01]  /*9b50*/  HMMA.16816.F32 R28, R24, R38, R28 ;  /* 0x00000026181c723c */ /* 0x000fe2000000181c */
[----:B-1----:R-:W-:Y:S02]  /*9b60*/  F2FP.F16.F32.PACK_AB R24, R135, R92 ;  /* 0x0000005c8718723e */ /* 0x002fe400000000ff */
[----:B--2---:R-:W-:Y:S02]  /*9b70*/  F2FP.F16.F32.PACK_AB R26, R94, R127 ;  /* 0x0000007f5e1a723e */ /* 0x004fe400000000ff */
[----:B---3--:R-:W-:Y:S02]  /*9b80*/  F2FP.F16.F32.PACK_AB R25, R123, R98 ;  /* 0x000000627b19723e */ /* 0x008fe400000000ff */
[----:B-----5:R-:W-:Y:S01]  /*9b90*/  F2FP.F16.F32.PACK_AB R27, R121, R96 ;  /* 0x00000060791b723e */ /* 0x020fe200000000ff */
[----:B------:R-:W-:Y:S01]  /*9ba0*/  FADD.FTZ R62, R62, R97 ;  /* 0x000000613e3e7221 */ /* 0x000fe20000010000 */
[----:B------:R-:W-:-:S03]  /*9bb0*/  FADD.FTZ R64, R64, R99 ;  /* 0x0000006340407221 */ /* 0x000fc60000010000 */
[----:B------:R-:W-:Y:S02]  /*9bc0*/  FADD.FTZ R85, R85, R62 ;  /* 0x0000003e55557221 */ /* 0x000fe40000010000 */
        /* <DEDUP_REMOVED lines=20> */
[----:B------:R-:W-:Y:S01]  /*9d10*/  HMMA.16816.F32 R32, R24, R40, R32 ;  /* 0x000000281820723c */ /* 0x000fe20000001820 */
[----:B------:R-:W-:Y:S01]  /*9d20*/  MUFU.EX2 R117, R119 ;  /* 0x0000007700757308 */ /* 0x000fe20000000800 */
[----:B------:R-:W-:Y:S01]  /*9d30*/  FADD.FTZ R83, R60, R83 ;  /* 0x000000533c537221 */ /* 0x000fe20000010000 */
[----:B------:R-:W-:-:S02]  /*9d40*/  FADD.FTZ R71, R71, R76 ;  /* 0x0000004c47477221 */ /* 0x000fc40000010000 */
        /* <DEDUP_REMOVED lines=22> */
[----:B------:R-:W-:Y:S03]  /*9eb0*/  HMMA.16816.F32 R12, R36, R8, R12 ;  /* 0x00000008240c723c */ /* 0x000fe6000000180c */
[----:B------:R-:W-:-:S05]  /*9ec0*/  FADD.FTZ R137, R137, R80 ;  /* 0x0000005089897221 */ /* 0x000fca0000010000 */
[C---:B------:R-:W-:Y:S08]  /*9ed0*/  HMMA.16816.F32 R16, R36.reuse, R10, R16 ;  /* 0x0000000a2410723c */ /* 0x040ff00000001810 */
[C---:B-1----:R-:W-:Y:S08]  /*9ee0*/  HMMA.16816.F32 R32, R36.reuse, R4, R32 ;  /* 0x000000042420723c */ /* 0x042ff00000001820 */
[----:B------:R-:W-:Y:S01]  /*9ef0*/  HMMA.16816.F32 R28, R36, R6, R28 ;  /* 0x00000006241c723c */ /* 0x000fe2000000181c */
        /* <DEDUP_REMOVED lines=16> */
[----:B------:R2:W3:Y:S03]  /*a000*/  LDSM.16.MT88.4 R76, [R23+0x4c00] ;  /* 0x004c0000174c783b */ /* 0x0004e60000004200 */
[----:B------:R-:W4:Y:S01]  /*a010*/  MUFU.EX2 R40, R40 ;  /* 0x0000002800287308 */ /* 0x000f220000000800 */
[----:B------:R-:W-:Y:S01]  /*a020*/  FADD.FTZ R127, R127, R92 ;  /* 0x0000005c7f7f7221 */ /* 0x000fe20000010000 */
[----:B------:R5:W5:Y:S02]  /*a030*/  LDSM.16.MT88.4 R68, [R0+0x1c00] ;  /* 0x001c00000044783b */ /* 0x000b640000004200 */
[----:B------:R-:W-:Y:S01]  /*a040*/  MUFU.EX2 R42, R42 ;  /* 0x0000002a002a7308 */ /* 0x000fe20000000800 */
[----:B------:R-:W-:-:S03]  /*a050*/  FADD.FTZ R96, R96, R123 ;  /* 0x0000007b60607221 */ /* 0x000fc60000010000 */
[----:B------:R-:W1:Y:S04]  /*a060*/  MUFU.EX2 R67, R89 ;  /* 0x0000005900437308 */ /* 0x000e680000000800 */
[----:B------:R4:W-:Y:S04]  /*a070*/  MUFU.EX2 R62, R8 ;  /* 0x00000008003e7308 */ /* 0x0009e80000000800 */
[----:B------:R-:W2:Y:S04]  /*a080*/  MUFU.EX2 R63, R65 ;  /* 0x00000041003f7308 */ /* 0x000ea80000000800 */
[----:B------:R2:W-:Y:S04]  /*a090*/  MUFU.EX2 R58, R9 ;  /* 0x00000009003a7308 */ /* 0x0005e80000000800 */
        /* <DEDUP_REMOVED lines=17> */
[-C--:B------:R-:W-:Y:S01]  /*a1b0*/  FFMA.FTZ R25, R59, R47.reuse, -R54 ;  /* 0x0000002f3b197223 */ /* 0x080fe20000010836 */
[----:B------:R-:W-:Y:S01]  /*a1c0*/  FADD.FTZ R41, R41, R88 ;  /* 0x0000005829297221 */ /* 0x000fe20000010000 */
[-C--:B------:R-:W-:Y:S01]  /*a1d0*/  FFMA.FTZ R24, R55, R47.reuse, -R54 ;  /* 0x0000002f37187223 */ /* 0x080fe20000010836 */
        /* <DEDUP_REMOVED lines=34> */
[C---:B------:R-:W-:Y:S01]  /*a400*/  HMMA.16816.F32 R80, R4.reuse, R76, R12 ;  /* 0x0000004c0450723c */ /* 0x040fe2000000180c */
[--C-:B-----5:R-:W-:Y:S02]  /*a410*/  IMAD.MOV.U32 R0, RZ, RZ, R45.reuse ;  /* 0x000000ffff007224 */ /* 0x120fe400078e002d */
        /* <DEDUP_REMOVED lines=11> */
.L_x_7475:
[----:B------:R-:W-:-:S07]  /*a4d0*/  IADD3 R22, PT, PT, R44, -0x1, RZ ;  /* 0xffffffff2c167810 */ /* 0x000fce0007ffe0ff */
.L_x_7486:
[----:B------:R-:W-:Y:S05]  /*a4e0*/  BSYNC B2 ;  /* 0x0000000000027941 */ /* 0x000fea0003800000 */
.L_x_7474:
[----:B------:R-:W-:-:S13]  /*a4f0*/  ISETP.GE.AND P0, PT, R22, R147, PT ;  /* 0x000000931600720c */ /* 0x000fda0003f06270 */
[----:B------:R-:W-:Y:S05]  /*a500*/  @!P0 BRA `(.L_x_7487) ;  /* 0x0000004400088947 */ /* 0x000fea0003800000 */
[----:B------:R-:W-:Y:S01]  /*a510*/  IMAD.SHL.U32 R4, R22, 0x80, RZ ;  /* 0x0000008016047824 */ /* 0x000fe200078e00ff */
[----:B------:R-:W-:Y:S01]  /*a520*/  ISETP.NE.U32.AND P3, PT, R164, RZ, PT ;  /* 0x000000ffa400720c */ /* 0x000fe20003f65070 */
[----:B------:R-:W-:Y:S01]  /*a530*/  IMAD.MOV.U32 R85, RZ, RZ, R0 ;  /* 0x000000ffff557224 */ /* 0x000fe200078e0000 */
[----:B------:R-:W-:Y:S01]  /*a540*/  MOV R84, R20 ;  /* 0x0000001400547202 */ /* 0x000fe20000000f00 */
[----:B------:R-:W-:Y:S01]  /*a550*/  VIADD R154, R22, 0x1 ;  /* 0x00000001169a7836 */ /* 0x000fe20000000000 */
[----:B------:R-:W-:Y:S02]  /*a560*/  ISETP.NE.AND.EX P3, PT, R165, RZ, PT, P3 ;  /* 0x000000ffa500720c */ /* 0x000fe40003f65330 */
[C---:B------:R-:W-:Y:S02]  /*a570*/  LOP3.LUT R156, R4.reuse, 0x40, R21, 0xfe, !PT ;  /* 0x00000040049c7812 */ /* 0x040fe400078efe15 */
[----:B------:R-:W-:-:S09]  /*a580*/  IADD3 R155, PT, PT, R4, 0x80, RZ ;  /* 0x00000080049b7810 */ /* 0x000fd20007ffe0ff */
.L_x_7494:
        /* <DEDUP_REMOVED lines=78> */
.L_x_7489:
[----:B------:R-:W-:Y:S05]  /*aa70*/  BSYNC.RECONVERGENT B0 ;  /* 0x0000000000007941 */ /* 0x000fea0003800200 */
.L_x_7488:
[C---:B------:R-:W-:Y:S01]  /*aa80*/  SHF.L.U32 R136, R87.reuse, 0x5, RZ ;  /* 0x0000000557887819 */ /* 0x040fe200000006ff */
[----:B------:R-:W1:Y:S01]  /*aa90*/  S2UR UR6, SR_CgaCtaId ;  /* 0x00000000000679c3 */ /* 0x000e620000008800 */
[----:B------:R-:W-:Y:S01]  /*aaa0*/  MOV R116, 0x20 ;  /* 0x0000002000747802 */ /* 0x000fe20000000f00 */
[----:B------:R-:W-:Y:S01]  /*aab0*/  UMOV UR7, 0x400 ;  /* 0x0000040000077882 */ /* 0x000fe20000000000 */
[----:B------:R-:W-:Y:S01]  /*aac0*/  LOP3.LUT R92, R136, 0xc0, RZ, 0xc0, !PT ;  /* 0x000000c0885c7812 */ /* 0x000fe200078ec0ff */
[----:B------:R-:W-:Y:S01]  /*aad0*/  BSSY.RECONVERGENT B1, `(.L_x_7490) ;  /* 0x0000164000017945 */ /* 0x000fe20003800200 */
[C---:B------:R-:W-:Y:S02]  /*aae0*/  LOP3.LUT P2, RZ, R87.reuse, 0x4, RZ, 0xc0, !PT ;  /* 0x0000000457ff7812 */ /* 0x040fe4000784c0ff */
[----:B------:R-:W-:Y:S02]  /*aaf0*/  SHF.L.U32 R159, R87, 0x3, RZ ;  /* 0x00000003579f7819 */ /* 0x000fe400000006ff */
[----:B------:R-:W-:Y:S02]  /*ab00*/  SEL R116, R116, 0xffffffe0, !P2 ;  /* 0xffffffe074747807 */ /* 0x000fe40005000000 */
[C---:B------:R-:W-:Y:S02]  /*ab10*/  LOP3.LUT R170, R159.reuse, 0x18, RZ, 0xc0, !PT ;  /* 0x000000189faa7812 */ /* 0x040fe400078ec0ff */
[----:B------:R-:W-:Y:S02]  /*ab20*/  LOP3.LUT R172, R159, 0x1f20, RZ, 0xc0, !PT ;  /* 0x00001f209fac7812 */ /* 0x000fe400078ec0ff */
[CC--:B------:R-:W-:Y:S02]  /*ab30*/  ISETP.GE.AND P5, PT, R170.reuse, R157.reuse, PT ;  /* 0x0000009daa00720c */ /* 0x0c0fe40003fa6270 */
[----:B------:R-:W-:Y:S02]  /*ab40*/  ISETP.GE.AND P6, PT, R170, R157, PT ;  /* 0x0000009daa00720c */ /* 0x000fe40003fc6270 */
[----:B------:R-:W-:Y:S02]  /*ab50*/  SHF.L.U32 R91, R87, 0x4, RZ ;  /* 0x00000004575b7819 */ /* 0x000fe400000006ff */
[----:B------:R-:W-:Y:S02]  /*ab60*/  LOP3.LUT R167, R159, 0xc0, RZ, 0xc0, !PT ;  /* 0x000000c09fa77812 */ /* 0x000fe400078ec0ff */
[----:B------:R-:W-:Y:S01]  /*ab70*/  SHF.L.U32 R86, R87, 0x2, RZ ;  /* 0x0000000257567819 */ /* 0x000fe200000006ff */
[----:B-1----:R-:W-:Y:S01]  /*ab80*/  ULEA UR6, UR6, UR7, 0x18 ;  /* 0x0000000706067291 */ /* 0x002fe2000f8ec0ff */
[C---:B------:R-:W-:Y:S02]  /*ab90*/  LOP3.LUT R133, R91.reuse, 0x3e00, RZ, 0xc0, !PT ;  /* 0x00003e005b857812 */ /* 0x040fe400078ec0ff */
[----:B------:R-:W-:Y:S02]  /*aba0*/  LOP3.LUT R91, R91, 0x100, RZ, 0xc0, !PT ;  /* 0x000001005b5b7812 */ /* 0x000fe400078ec0ff */
[----:B------:R-:W-:Y:S02]  /*abb0*/  LOP3.LUT R0, R86, 0x18, RZ, 0xc0, !PT ;  /* 0x0000001856007812 */ /* 0x000fe400078ec0ff */
[----:B------:R-:W-:Y:S02]  /*abc0*/  LOP3.LUT R88, R91, 0x20, R136, 0xf8, !PT ;  /* 0x000000205b587812 */ /* 0x000fe400078ef888 */
[--C-:B------:R-:W-:Y:S02]  /*abd0*/  LOP3.LUT R91, R92, 0x8, R87.reuse, 0xf8, !PT ;  /* 0x000000085c5b7812 */ /* 0x100fe400078ef857 */
[----:B------:R-:W-:Y:S02]  /*abe0*/  MOV R134, UR6 ;  /* 0x0000000600867c02 */ /* 0x000fe40008000f00 */
[----:B------:R-:W-:Y:S02]  /*abf0*/  LOP3.LUT R91, R88, R91, R0, 0xf6, !PT ;  /* 0x0000005b585b7212 */ /* 0x000fe400078ef600 */
[--C-:B------:R-:W-:Y:S02]  /*ac00*/  LOP3.LUT R89, R133, 0x20, R136.reuse, 0xf8, !PT ;  /* 0x0000002085597812 */ /* 0x100fe400078ef888 */
[----:B------:R-:W-:Y:S02]  /*ac10*/  LEA R137, R91, R134, 0x1 ;  /* 0x000000865b897211 */ /* 0x000fe400078e08ff */
[--C-:B------:R-:W-:Y:S02]  /*ac20*/  LOP3.LUT R90, R89, 0x100, R136.reuse, 0xf8, !PT ;  /* 0x00000100595a7812 */ /* 0x100fe400078ef888 */
[----:B------:R-:W-:Y:S02]  /*ac30*/  LOP3.LUT R158, R87, 0x18, RZ, 0xc0, !PT ;  /* 0x00000018579e7812 */ /* 0x000fe400078ec0ff */
[----:B------:R-:W-:Y:S02]  /*ac40*/  SHF.R.U32.HI R132, RZ, 0x1, R87 ;  /* 0x00000001ff847819 */ /* 0x000fe40000011657 */
[----:B------:R-:W-:Y:S02]  /*ac50*/  LOP3.LUT R158, R167, R158, RZ, 0xfc, !PT ;  /* 0x0000009ea79e7212 */ /* 0x000fe400078efcff */
[----:B------:R-:W-:Y:S02]  /*ac60*/  SHF.L.U32 R167, R140, 0x6, RZ ;  /* 0x000000068ca77819 */ /* 0x000fe400000006ff */
[----:B------:R-:W-:Y:S02]  /*ac70*/  LOP3.LUT R169, R158, R170, RZ, 0x3c, !PT ;  /* 0x000000aa9ea97212 */ /* 0x000fe400078e3cff */
[----:B------:R-:W-:Y:S02]  /*ac80*/  IADD3 R174, P0, PT, R167, R150, RZ ;  /* 0x00000096a7ae7210 */ /* 0x000fe40007f1e0ff */
[----:B------:R-:W-:Y:S02]  /*ac90*/  LOP3.LUT R169, R172, R169, RZ, 0xfc, !PT ;  /* 0x000000a9aca97212 */ /* 0x000fe400078efcff */
[----:B------:R-:W-:Y:S02]  /*aca0*/  @!P5 IADD3 R176, P1, PT, R174, R167, RZ ;  /* 0x000000a7aeb0d210 */ /* 0x000fe40007f3e0ff */
[----:B------:R-:W-:Y:S02]  /*acb0*/  LEA R167, R169, R134, 0x1 ;  /* 0x00000086a9a77211 */ /* 0x000fe400078e08ff */
[--C-:B------:R-:W-:Y:S02]  /*acc0*/  SHF.L.U64.HI R170, R140, 0x6, R141.reuse ;  /* 0x000000068caa7819 */ /* 0x100fe4000001028d */
[----:B------:R-:W-:Y:S01]  /*acd0*/  LOP3.LUT R135, R132, 0x8, RZ, 0xc0, !PT ;  /* 0x0000000884877812 */ /* 0x000fe200078ec0ff */
[----:B------:R-:W-:Y:S01]  /*ace0*/  @!PT LDS RZ, [RZ] ;  /* 0x00000000fffff984 */ /* 0x000fe20000000800 */
[----:B------:R-:W-:Y:S01]  /*acf0*/  @!PT LDS RZ, [RZ] ;  /* 0x00000000fffff984 */ /* 0x000fe20000000800 */
[----:B------:R-:W-:Y:S01]  /*ad00*/  @!PT LDS RZ, [RZ] ;  /* 0x00000000fffff984 */ /* 0x000fe20000000800 */
[----:B------:R-:W-:Y:S01]  /*ad10*/  @!P6 LDGSTS.E.BYPASS.LTC128B.128 [R167+0x3000], desc[UR4][R150.64] ;  /* 0x0300000096a7efae */ /* 0x000fe2000b981a04 */
[----:B------:R-:W-:Y:S02]  /*ad20*/  IADD3.X R175, PT, PT, R170, R151, RZ, P0, !PT ;  /* 0x00000097aaaf7210 */ /* 0x000fe400007fe4ff */
[C---:B------:R-:W-:Y:S02]  /*ad30*/  @!P5 LEA R172, P0, R140.reuse, R174, 0x7 ;  /* 0x000000ae8cacd211 */ /* 0x040fe400078038ff */
[----:B------:R-:W-:Y:S02]  /*ad40*/  @!P5 IADD3.X R177, PT, PT, R175, R170, RZ, P1, !PT ;  /* 0x000000aaafb1d210 */ /* 0x000fe40000ffe4ff */
[----:B------:R-:W-:Y:S01]  /*ad50*/  @!P5 LEA.HI.X R173, R140, R175, R141, 0x7, P0 ;  /* 0x000000af8cadd211 */ /* 0x000fe200000f3c8d */
[----:B------:R-:W-:Y:S01]  /*ad60*/  @P6 STS.128 [R167+0x3000], RZ ;  /* 0x003000ffa7006388 */ /* 0x000fe20000000c00 */
[----:B------:R-:W-:Y:S02]  /*ad70*/  LOP3.LUT R135, R135, 0xc0, R136, 0xf8, !PT ;  /* 0x000000c087877812 */ /* 0x000fe400078ef888 */
[----:B------:R-:W-:Y:S02]  /*ad80*/  IADD3 R154, PT, PT, R154, -0x1, RZ ;  /* 0xffffffff9a9a7810 */ /* 0x000fe40007ffe0ff */
[----:B------:R-:W-:Y:S02]  /*ad90*/  LOP3.LUT R135, R135, R0, RZ, 0x3c, !PT ;  /* 0x0000000087877212 */ /* 0x000fe400078e3cff */
[----:B------:R-:W-:Y:S01]  /*ada0*/  IADD3 R0, PT, PT, R116, R137, RZ ;  /* 0x0000008974007210 */ /* 0x000fe20007ffe0ff */
[----:B------:R-:W-:Y:S01]  /*adb0*/  @P5 STS.128 [R167+0x3800], RZ ;  /* 0x003800ffa7005388 */ /* 0x000fe20000000c00 */
[----:B------:R-:W-:Y:S02]  /*adc0*/  LOP3.LUT R89, R90, R135, RZ, 0xfc, !PT ;  /* 0x000000875a597212 */ /* 0x000fe400078efcff */
[----:B------:R-:W-:Y:S02]  /*add0*/  ISETP.GT.AND P0, PT, R154, R147, PT ;  /* 0x000000939a00720c */ /* 0x000fe40003f04270 */
[----:B------:R-:W-:Y:S03]  /*ade0*/  LEA R117, R89, R134, 0x1 ;  /* 0x0000008659757211 */ /* 0x000fe600078e08ff */
[----:B------:R-:W-:Y:S01]  /*adf0*/  @!PT LDS RZ, [RZ] ;  /* 0x00000000fffff984 */ /* 0x000fe20000000800 */
[----:B------:R-:W-:Y:S01]  /*ae00*/  @!PT LDS RZ, [RZ] ;  /* 0x00000000fffff984 */ /* 0x000fe20000000800 */
[----:B------:R-:W-:Y:S01]  /*ae10*/  @!PT LDS RZ, [RZ] ;  /* 0x00000000fffff984 */ /* 0x000fe20000000800 */
[----:B------:R-:W-:Y:S01]  /*ae20*/  @!P5 LDGSTS.E.BYPASS.LTC128B.128 [R167+0x3800], desc[UR4][R174.64] ;  /* 0x03800000aea7dfae */ /* 0x000fe2000b981a04 */
        /* <DEDUP_REMOVED lines=12> */
[----:B------:R-:W2:Y:S04]  /*aef0*/  LD.E R169, desc[UR4][R2.64+0x18c] ;  /* 0x00018c0402a97980 */ /* 0x000ea8000c101900 */
[----:B------:R-:W3:Y:S08]  /*af00*/  LDSM.16.M88.4 R92, [R137+0x1000] ;  /* 0x00100000895c783b */ /* 0x000ef00000000200 */
[----:B------:R-:W0:Y:S08]  /*af10*/  LDGDEPBAR ;  /* 0x00000000000079af */ /* 0x000e300000000000 */
        /* <DEDUP_REMOVED lines=11> */
[----:B------:R-:W-:Y:S01]  /*afd0*/  LDSM.16.M88.4 R124, [R124] ;  /* 0x000000007c7c783b */ /* 0x000fe20000000200 */
[C---:B-----5:R-:W-:Y:S07]  /*afe0*/  HMMA.16816.F32 R20, R88.reuse, R100, RZ ;  /* 0x000000645814723c */ /* 0x060fee00000018ff */
[----:B------:R-:W5:Y:S01]  /*aff0*/  LDSM.16.M88.4 R128, [R0+0x1000] ;  /* 0x001000000080783b */ /* 0x000f620000000200 */
[C---:B------:R-:W-:Y:S07]  /*b000*/  HMMA.16816.F32 R24, R88.reuse, R102, RZ ;  /* 0x000000665818723c */ /* 0x040fee00000018ff */
[----:B------:R-:W-:Y:S01]  /*b010*/  LDSM.16.M88.4 R92, [R0+0x1800] ;  /* 0x00180000005c783b */ /* 0x000fe20000000200 */
        /* <DEDUP_REMOVED lines=9> */
[----:B------:R-:W-:Y:S01]  /*b0b0*/  HMMA.16816.F32 R64, R88, R122, RZ ;  /* 0x0000007a5840723c */ /* 0x000fe200000018ff */
[----:B------:R-:W1:Y:S07]  /*b0c0*/  LDSM.16.M88.4 R88, [R0+0x1400] ;  /* 0x001400000058783b */ /* 0x000e6e0000000200 */
[C---:B-----5:R-:W-:Y:S08]  /*b0d0*/  HMMA.16816.F32 R4, R124.reuse, R128, R4 ;  /* 0x000000807c04723c */ /* 0x060ff00000001804 */
[C---:B------:R-:W-:Y:S08]  /*b0e0*/  HMMA.16816.F32 R8, R124.reuse, R130, R8 ;  /* 0x000000827c08723c */ /* 0x040ff00000001808 */
[C---:B-1----:R-:W-:Y:S08]  /*b0f0*/  HMMA.16816.F32 R12, R124.reuse, R88, R12 ;  /* 0x000000587c0c723c */ /* 0x042ff0000000180c */
[C---:B------:R-:W-:Y:S01]  /*b100*/  HMMA.16816.F32 R16, R124.reuse, R90, R16 ;  /* 0x0000005a7c10723c */ /* 0x040fe20000001810 */
[----:B------:R-:W1:Y:S07]  /*b110*/  LDSM.16.M88.4 R88, [R0+0x1c00] ;  /* 0x001c00000058783b */ /* 0x000e6e0000000200 */
[C---:B------:R-:W-:Y:S08]  /*b120*/  HMMA.16816.F32 R20, R124.reuse, R92, R20 ;  /* 0x0000005c7c14723c */ /* 0x040ff00000001814 */
[C---:B------:R-:W-:Y:S01]  /*b130*/  HMMA.16816.F32 R24, R124.reuse, R94, R24 ;  /* 0x0000005e7c18723c */ /* 0x040fe20000001818 */
[----:B------:R-:W3:Y:S07]  /*b140*/  LDSM.16.M88.4 R92, [R0+0x2000] ;  /* 0x00200000005c783b */ /* 0x000eee0000000200 */
[C---:B-1----:R-:W-:Y:S08]  /*b150*/  HMMA.16816.F32 R28, R124.reuse, R88, R28 ;  /* 0x000000587c1c723c */ /* 0x042ff0000000181c */
[C---:B------:R-:W-:Y:S01]  /*b160*/  HMMA.16816.F32 R32, R124.reuse, R90, R32 ;  /* 0x0000005a7c20723c */ /* 0x040fe20000001820 */
[----:B------:R-:W1:Y:S07]  /*b170*/  LDSM.16.M88.4 R88, [R0+0x2400] ;  /* 0x002400000058783b */ /* 0x000e6e0000000200 */
[C---:B---3--:R-:W-:Y:S08]  /*b180*/  HMMA.16816.F32 R36, R124.reuse, R92, R36 ;  /* 0x0000005c7c24723c */ /* 0x048ff00000001824 */
[C---:B------:R-:W-:Y:S01]  /*b190*/  HMMA.16816.F32 R40, R124.reuse, R94, R40 ;  /* 0x0000005e7c28723c */ /* 0x040fe20000001828 */
[----:B------:R-:W3:Y:S02]  /*b1a0*/  LDSM.16.M88.4 R92, [R0+0x2800] ;  /* 0x00280000005c783b */ /* 0x000ee40000000200 */
[-C--:B--2---:R-:W-:Y:S01]  /*b1b0*/  FMUL.FTZ R170, R4, R169.reuse ;  /* 0x000000a904aa7220 */ /* 0x084fe20000410000 */
        /* <DEDUP_REMOVED lines=215> */
.L_x_7493:
[----:B------:R-:W-:Y:S05]  /*bf30*/  BSYNC.RECONVERGENT B0 ;  /* 0x0000000000007941 */ /* 0x000fea0003800200 */
.L_x_7492:
        /* <DEDUP_REMOVED lines=29> */
.L_x_7491:
[----:B------:R-:W-:Y:S05]  /*c110*/  BSYNC.RECONVERGENT B1 ;  /* 0x0000000000017941 */ /* 0x000fea0003800200 */
.L_x_7490:
[C---:B------:R-:W-:Y:S01]  /*c120*/  ISETP.GE.AND P0, PT, R156.reuse, R146, PT ;  /* 0x000000929c00720c */ /* 0x040fe20003f06270 */
[----:B------:R-:W3:Y:S01]  /*c130*/  LD.E R21, desc[UR4][R2.64+0xdc] ;  /* 0x0000dc0402157980 */ /* 0x000ee2000c101900 */
        /* <DEDUP_REMOVED lines=144> */
[C---:B------:R-:W-:Y:S01]  /*ca40*/  ISETP.GE.AND P4, PT, R156.reuse, R143, PT ;  /* 0x0000008f9c00720c */ /* 0x040fe20003f86270 */
[----:B------:R-:W-:Y:S01]  /*ca50*/  VIADD R156, R156, 0xffffff80 ;  /* 0xffffff809c9c7836 */ /* 0x000fe20000000000 */
[----:B------:R-:W-:Y:S02]  /*ca60*/  FSEL R127, R127, -INF , !P0 ;  /* 0xff8000007f7f7808 */ /* 0x000fe40004000000 */
[----:B------:R-:W-:Y:S02]  /*ca70*/  FSEL R89, R220, -INF , P1 ;  /* 0xff800000dc597808 */ /* 0x000fe40000800000 */
[----:B------:R-:W-:Y:S02]  /*ca80*/  ISETP.GE.AND P0, PT, R6, R144, PT ;  /* 0x000000900600720c */ /* 0x000fe40003f06270 */
[----:B------:R-:W-:Y:S02]  /*ca90*/  ISETP.GE.AND P1, PT, R30, R146, PT ;  /* 0x000000921e00720c */ /* 0x000fe40003f26270 */
[----:B------:R-:W-:Y:S02]  /*caa0*/  FSEL R27, R27, -INF , !P4 ;  /* 0xff8000001b1b7808 */ /* 0x000fe40006000000 */
[----:B------:R-:W-:Y:S02]  /*cab0*/  ISETP.GE.AND P4, PT, R4, R144, PT ;  /* 0x000000900400720c */ /* 0x000fe40003f86270 */
        /* <DEDUP_REMOVED lines=19> */
[----:B------:R-:W-:Y:S02]  /*cbf0*/  ISETP.GE.AND P6, PT, R24, R145, PT ;  /* 0x000000911800720c */ /* 0x000fe40003fc6270 */
[----:B------:R-:W-:Y:S02]  /*cc00*/  FSEL R40, R169, -INF , P0 ;  /* 0xff800000a9287808 */ /* 0x000fe40000000000 */
[----:B------:R-:W-:Y:S02]  /*cc10*/  FSEL R49, R49, -INF , !P1 ;  /* 0xff80000031317808 */ /* 0x000fe40004800000 */
[----:B------:R-:W-:Y:S02]  /*cc20*/  ISETP.GE.AND P0, PT, R31, R143, PT ;  /* 0x0000008f1f00720c */ /* 0x000fe40003f06270 */
[----:B------:R-:W-:Y:S02]  /*cc30*/  ISETP.GE.AND P1, PT, R25, R145, PT ;  /* 0x000000911900720c */ /* 0x000fe40003f26270 */
        /* <DEDUP_REMOVED lines=30> */
[----:B------:R-:W-:Y:S02]  /*ce20*/  ISETP.GE.AND P5, PT, R18, R143, PT ;  /* 0x0000008f1200720c */ /* 0x000fe40003fa6270 */
        /* <DEDUP_REMOVED lines=16> */
[-C--:B------:R-:W-:Y:S02]  /*cf30*/  ISETP.GE.AND P1, PT, R16, R145.reuse, PT ;  /* 0x000000911000720c */ /* 0x080fe40003f26270 */
[----:B------:R-:W-:Y:S02]  /*cf40*/  FSEL R111, R111, -INF , !P6 ;  /* 0xff8000006f6f7808 */ /* 0x000fe40007000000 */
[----:B------:R-:W-:Y:S02]  /*cf50*/  FSEL R101, R101, -INF , !P5 ;  /* 0xff80000065657808 */ /* 0x000fe40006800000 */
[C---:B------:R-:W-:Y:S02]  /*cf60*/  ISETP.GE.AND P6, PT, R8.reuse, R145, PT ;  /* 0x000000910800720c */ /* 0x040fe40003fc6270 */
        /* <DEDUP_REMOVED lines=227> */
[--C-:B------:R-:W-:Y:S07]  /*dda0*/  FFMA.FTZ R55, R55, R21, -R52.reuse ;  /* 0x0000001537377223 */ /* 0x100fee0000010834 */
        /* <DEDUP_REMOVED lines=122> */
[----:B------:R-:W-:Y:S01]  /*e550*/  FFMA.FTZ R28, R53, R21, -R52 ;  /* 0x00000015351c7223 */ /* 0x000fe20000010834 */
        /* <DEDUP_REMOVED lines=8> */
[----:B------:R-:W-:Y:S01]  /*e5e0*/  FADD.FTZ R81, R81, R82 ;  /* 0x0000005251517221 */ /* 0x000fe20000010000 */
        /* <DEDUP_REMOVED lines=10> */
[-CC-:B------:R-:W-:Y:S01]  /*e690*/  FFMA.FTZ R33, R23, R21.reuse, -R52.reuse ;  /* 0x0000001517217223 */ /* 0x180fe20000010834 */
[----:B------:R-:W-:Y:S01]  /*e6a0*/  FFMA.FTZ R52, R22, R21, -R52 ;  /* 0x0000001516347223 */ /* 0x000fe20000010834 */
[----:B------:R-:W-:Y:S07]  /*e6b0*/  FADD.FTZ R58, R58, R85 ;  /* 0x000000553a3a7221 */ /* 0x000fee0000010000 */
        /* <DEDUP_REMOVED lines=13> */
[----:B------:R-:W-:Y:S01]  /*e790*/  FADD.FTZ R35, R60, R35 ;  /* 0x000000233c237221 */ /* 0x000fe20000010000 */
[----:B------:R-:W-:Y:S01]  /*e7a0*/  IMAD.MOV.U32 R85, RZ, RZ, R0 ;  /* 0x000000ffff557224 */ /* 0x000fe200078e0000 */
        /* <DEDUP_REMOVED lines=24> */
.L_x_7487:
        /* <DEDUP_REMOVED lines=10> */
.L_x_7502:
[----:B----4-:R-:W-:Y:S01]  /*e9d0*/  FADD.FTZ R4, R10, R11 ;  /* 0x0000000b0a047221 */ /* 0x010fe20000010000 */
[----:B------:R-:W2:Y:S01]  /*e9e0*/  MUFU.RCP R8, R6 ;  /* 0x0000000600087308 */ /* 0x000ea20000001000 */
[----:B---3--:R-:W-:Y:S01]  /*e9f0*/  SHF.L.U32 R10, R87, 0x1, RZ ;  /* 0x00000001570a7819 */ /* 0x008fe200000006ff */
[----:B------:R-:W-:Y:S05]  /*ea00*/  WARPSYNC.ALL ;  /* 0x0000000000007948 */ /* 0x000fea0003800000 */
[----:B------:R-:W-:Y:S01]  /*ea10*/  BAR.SYNC.DEFER_BLOCKING 0x0 ;  /* 0x0000000000007b1d */ /* 0x000fe20000010000 */
[----:B------:R-:W-:Y:S02]  /*ea20*/  LOP3.LUT R10, R133, 0x6, R10, 0xf8, !PT ;  /* 0x00000006850a7812 */ /* 0x000fe400078ef80a */
[----:B------:R-:W-:-:S02]  /*ea30*/  FSETP.NE.FTZ.AND P0, PT, R4, RZ, PT ;  /* 0x000000ff0400720b */ /* 0x000fc40003f15000 */
[----:B------:R-:W-:Y:S01]  /*ea40*/  LOP3.LUT R9, R10, 0x20, R159, 0xf8, !PT ;  /* 0x000000200a097812 */ /* 0x000fe200078ef89f */
[----:B------:R-:W3:Y:S01]  /*ea50*/  MUFU.RCP R7, R4 ;  /* 0x0000000400077308 */ /* 0x000ee20000001000 */
        /* <DEDUP_REMOVED lines=12> */
[----:B---3--:R-:W-:Y:S01]  /*eb20*/  FSEL R7, R7, 1, P0 ;  /* 0x3f80000007077808 */ /* 0x008fe20000000000 */
        /* <DEDUP_REMOVED lines=20> */
[----:B------:R4:W-:Y:S04]  /*ec70*/  STS.64 [R7+0x460], R70 ;  /* 0x0004604607007388 */ /* 0x0009e80000000a00 */
[----:B------:R-:W4:Y:S04]  /*ec80*/  LD.E.64 R8, desc[UR4][R2.64+0xb0] ;  /* 0x0000b00402087980 */ /* 0x000f28000c101b00 */
[----:B------:R-:W4:Y:S01]  /*ec90*/  LD.E R13, desc[UR4][R2.64+0x60] ;  /* 0x00006004020d7980 */ /* 0x000f22000c101900 */
[----:B------:R-:W1:Y:S01]  /*eca0*/  @P1 MUFU.LG2 R6, R6 ;  /* 0x0000000600061308 */ /* 0x000e620000000c00 */
[----:B------:R-:W-:-:S02]  /*ecb0*/  MOV R23, 0xff800000 ;  /* 0xff80000000177802 */ /* 0x000fc40000000f00 */
[----:B------:R4:W5:Y:S01]  /*ecc0*/  LD.E.64 R28, desc[UR4][R2.64+0x78] ;  /* 0x00007804021c7980 */ /* 0x000962000c101b00 */
[----:B------:R-:W-:Y:S02]  /*ecd0*/  LOP3.LUT R15, R86, 0xd8, RZ, 0xc0, !PT ;  /* 0x000000d8560f7812 */ /* 0x000fe400078ec0ff */
[----:B--2---:R-:W-:Y:S01]  /*ece0*/  LOP3.LUT R10, R132, 0x30, RZ, 0xc0, !PT ;  /* 0x00000030840a7812 */ /* 0x004fe200078ec0ff */
[----:B------:R2:W5:Y:S01]  /*ecf0*/  LD.E.64 R26, desc[UR4][R2.64+0xa8] ;  /* 0x0000a804021a7980 */ /* 0x000562000c101b00 */
[----:B------:R-:W4:Y:S01]  /*ed00*/  @P0 MUFU.LG2 R4, R4 ;  /* 0x0000000400040308 */ /* 0x000f220000000c00 */
[----:B---3--:R-:W-:Y:S02]  /*ed10*/  LOP3.LUT R11, R15, 0x18, R132, 0x78, !PT ;  /* 0x000000180f0b7812 */ /* 0x008fe400078e7884 */
        /* <DEDUP_REMOVED lines=9> */
[----:B----4-:R-:W-:Y:S01]  /*edb0*/  @P0 FMUL.FTZ R7, R4, 0.69314718246459960938 ;  /* 0x3f31721804070820 */ /* 0x010fe20000410000 */
[----:B------:R-:W-:Y:S03]  /*edc0*/  BAR.SYNC.DEFER_BLOCKING 0x0 ;  /* 0x0000000000007b1d */ /* 0x000fe60000010000 */
[----:B------:R-:W-:Y:S01]  /*edd0*/  @P0 FFMA.FTZ R22, R5, R0, R7 ;  /* 0x0000000005160223 */ /* 0x000fe20000010007 */
[----:B------:R-:W-:-:S02]  /*ede0*/  LOP3.LUT P0, RZ, R87, 0x3, RZ, 0xc0, !PT ;  /* 0x0000000357ff7812 */ /* 0x000fc4000780c0ff */
        /* <DEDUP_REMOVED lines=18> */
.L_x_7497:
[----:B------:R-:W-:Y:S05]  /*ef10*/  BSYNC.RECONVERGENT B0 ;  /* 0x0000000000007941 */ /* 0x000fea0003800200 */
.L_x_7496:
[----:B--2---:R-:W2:Y:S01]  /*ef20*/  LD.E R2, desc[UR4][R2.64+0xc0] ;  /* 0x0000c00402027980 */ /* 0x004ea2000c101900 */
[----:B------:R-:W-:Y:S01]  /*ef30*/  LOP3.LUT R21, R86, 0x1c, RZ, 0xc0, !PT ;  /* 0x0000001c56157812 */ /* 0x000fe200078ec0ff */
[----:B-----5:R-:W-:Y:S01]  /*ef40*/  IMAD R20, R24, R20, RZ ;  /* 0x0000001418147224 */ /* 0x020fe200078e02ff */
[----:B------:R-:W-:Y:S01]  /*ef50*/  SHF.R.U32.HI R87, RZ, 0x3, R87 ;  /* 0x00000003ff577819 */ /* 0x000fe20000011657 */
[----:B------:R-:W-:Y:S01]  /*ef60*/  IMAD.MOV.U32 R153, RZ, RZ, 0x0 ;  /* 0x00000000ff997424 */ /* 0x000fe200078e00ff */
[----:B---3--:R-:W-:-:S03]  /*ef70*/  LOP3.LUT R23, R21, 0xfe0, R86, 0xf8, !PT ;  /* 0x00000fe015177812 */ /* 0x008fc600078ef856 */
[----:B------:R-:W-:Y:S01]  /*ef80*/  VIADD R25, R87, 0x10 ;  /* 0x0000001057197836 */ /* 0x000fe20000000000 */
[----:B------:R-:W-:-:S04]  /*ef90*/  IADD3 R23, P0, PT, R20, R23, RZ ;  /* 0x0000001714177210 */ /* 0x000fc80007f1e0ff */
        /* <DEDUP_REMOVED lines=13> */
[----:B-1----:R-:W-:Y:S05]  /*f070*/  @P4 RET.REL.NODEC R152 `(_ZN5flash24flash_fwd_splitkv_kernelI23Flash_fwd_kernel_traitsILi32ELi64ELi128ELi4ELb0ELb0EN7cutlass6half_tE19Flash_kernel_traitsILi32ELi64ELi128ELi4ES3_EELb0ELb1ELb0ELb0ELb0ELb1ELb1ELb0EEEvNS_16Flash_fwd_paramsE) ;  /* 0xffffff0c98e04950 */ /* 0x002fea0003c3ffff */
[----:B------:R-:W-:Y:S01]  /*f080*/  MOV R153, 0x0 ;  /* 0x0000000000997802 */ /* 0x000fe20000000f00 */
[----:B------:R1:W-:Y:S03]  /*f090*/  ST.E.128 desc[UR4][R2.64+0x1800], R4 ;  /* 0x0018000402007985 */ /* 0x0003e6000c101d04 */
[----:B-1----:R-:W-:Y:S05]  /*f0a0*/  RET.REL.NODEC R152 `(_ZN5flash24flash_fwd_splitkv_kernelI23Flash_fwd_kernel_traitsILi32ELi64ELi128ELi4ELb0ELb0EN7cutlass6half_tE19Flash_kernel_traitsILi32ELi64ELi128ELi4ES3_EELb0ELb1ELb0ELb0ELb0ELb1ELb1ELb0EEEvNS_16Flash_fwd_paramsE) ;  /* 0xffffff0c98d47950 */ /* 0x002fea0003c3ffff */
.L_x_7495:
[----:B------:R-:W-:Y:S01]  /*f0b0*/  MOV R7, 0x2 ;  /* 0x0000000200077802 */ /* 0x000fe20000000f00 */
[----:B------:R-:W-:Y:S01]  /*f0c0*/  IMAD.MOV.U32 R4, RZ, RZ, 0x1f ;  /* 0x0000001fff047424 */ /* 0x000fe200078e00ff */
[----:B------:R-:W-:-:S07]  /*f0d0*/  MOV R8, 0xffffffff ;  /* 0xffffffff00087802 */ /* 0x000fce0000000f00 */
[----:B-1---5:R-:W-:Y:S05]  /*f0e0*/  WARPSYNC.COLLECTIVE R8, `(.L_x_7498) ;  /* 0x0000000008087348 */ /* 0x022fea0003c00000 */
[----:B------:R2:W3:Y:S02]  /*f0f0*/  SHFL.BFLY P0, R11, R168, R7, R4 ;  /* 0x0c000007a80b7389 */ /* 0x0004e40000000004 */
[----:B-123-5:R-:W-:Y:S05]  /*f100*/  ENDCOLLECTIVE ;  /* 0x000000000000791b */ /* 0x02efea0003800000 */
.L_x_7498:
[----:B------:R-:W-:Y:S02]  /*f110*/  IMAD.MOV.U32 R9, RZ, RZ, R11 ;  /* 0x000000ffff097224 */ /* 0x000fe400078e000b */
[----:B------:R-:W-:Y:S02]  /*f120*/  IMAD.MOV.U32 R7, RZ, RZ, 0x1 ;  /* 0x00000001ff077424 */ /* 0x000fe400078e00ff */
[----:B------:R-:W-:-:S05]  /*f130*/  FADD.FTZ R9, R9, R168 ;  /* 0x000000a809097221 */ /* 0x000fca0000010000 */
[----:B------:R-:W-:-:S07]  /*f140*/  MOV R168, R9 ;  /* 0x0000000900a87202 */ /* 0x000fce0000000f00 */
[----:B------:R-:W-:Y:S05]  /*f150*/  WARPSYNC.COLLECTIVE R8, `(.L_x_7499) ;  /* 0x0000000008087348 */ /* 0x000fea0003c00000 */
[----:B------:R1:W2:Y:S02]  /*f160*/  SHFL.BFLY P0, R11, R168, R7, R4 ;  /* 0x0c000007a80b7389 */ /* 0x0002a40000000004 */
[----:B-12---:R-:W-:Y:S05]  /*f170*/  ENDCOLLECTIVE ;  /* 0x000000000000791b */ /* 0x006fea0003800000 */
.L_x_7499:
[----:B------:R-:W-:Y:S01]  /*f180*/  MOV R168, R166 ;  /* 0x000000a600a87202 */ /* 0x000fe20000000f00 */
[----:B------:R-:W-:Y:S01]  /*f190*/  IMAD.MOV.U32 R7, RZ, RZ, 0x2 ;  /* 0x00000002ff077424 */ /* 0x000fe200078e00ff */
[----:B------:R-:W-:-:S07]  /*f1a0*/  MOV R6, R11 ;  /* 0x0000000b00067202 */ /* 0x000fce0000000f00 */
[----:B------:R-:W-:Y:S05]  /*f1b0*/  WARPSYNC.COLLECTIVE R8, `(.L_x_7500) ;  /* 0x0000000008087348 */ /* 0x000fea0003c00000 */
[----:B------:R1:W2:Y:S02]  /*f1c0*/  SHFL.BFLY P0, R11, R168, R7, R4 ;  /* 0x0c000007a80b7389 */ /* 0x0002a40000000004 */
[----:B-12---:R-:W-:Y:S05]  /*f1d0*/  ENDCOLLECTIVE ;  /* 0x000000000000791b */ /* 0x006fea0003800000 */
.L_x_7500:
[----:B------:R-:W-:Y:S01]  /*f1e0*/  FADD.FTZ R6, R9, R6 ;  /* 0x0000000609067221 */ /* 0x000fe20000010000 */
[----:B------:R-:W-:Y:S01]  /*f1f0*/  FADD.FTZ R10, R11, R166 ;  /* 0x000000a60b0a7221 */ /* 0x000fe20000010000 */
[----:B------:R-:W-:-:S04]  /*f200*/  MOV R7, 0x1 ;  /* 0x0000000100077802 */ /* 0x000fc80000000f00 */
[----:B------:R-:W-:-:S07]  /*f210*/  MOV R168, R10 ;  /* 0x0000000a00a87202 */ /* 0x000fce0000000f00 */
[----:B------:R-:W-:Y:S05]  /*f220*/  WARPSYNC.COLLECTIVE R8, `(.L_x_7501) ;  /* 0x0000000008087348 */ /* 0x000fea0003c00000 */
[----:B------:R1:W2:Y:S02]  /*f230*/  SHFL.BFLY P0, R11, R168, R7, R4 ;  /* 0x0c000007a80b7389 */ /* 0x0002a40000000004 */
[----:B-12---:R-:W-:Y:S05]  /*f240*/  ENDCOLLECTIVE ;  /* 0x000000000000791b */ /* 0x006fea0003800000 */
.L_x_7501:
[----:B------:R-:W-:Y:S05]  /*f250*/  BRA `(.L_x_7502) ;  /* 0xfffffff400dc7947 */ /* 0x000fea000383ffff */
.L_x_7503:
        /* <DEDUP_REMOVED lines=10> */
.L_x_10305:


//--------------------- .text._ZN5flash24flash_fwd_splitkv_kernelI23Flash_fwd_kernel_traitsILi32ELi64ELi128ELi4ELb0ELb0EN7cutlass6half_tE19Flash_kernel_traitsILi32ELi64ELi128ELi4ES3_EELb0ELb1ELb0ELb0ELb0ELb0ELb1ELb1EEEvNS_16Flash_fwd_paramsE --------------------------
	.section	.text._ZN5flash24flash_fwd_splitkv_kernelI23Flash_fwd_kernel_traitsILi32ELi64ELi128ELi4ELb0ELb0EN7cutlass6half_tE19Flash_kernel_traitsILi32ELi64ELi128ELi4ES3_EELb0ELb1ELb0ELb0ELb0ELb0ELb1ELb1EEEvNS_16Flash_fwd_paramsE,"ax",@progbits
	.align	128
        .global         _ZN5flash24flash_fwd_splitkv_kernelI23Flash_fwd_kernel_traitsILi32ELi64ELi128ELi4ELb0ELb0EN7cutlass6half_tE19Flash_kernel_traitsILi32ELi64ELi128ELi4ES3_EELb0ELb1ELb0ELb0ELb0ELb0ELb1ELb1EEEvNS_16Flash_fwd_paramsE
        .type           _ZN5flash24flash_fwd_splitkv_kernelI23Flash_fwd_kernel_traitsILi32ELi64ELi128ELi4ELb0ELb0EN7cutlass6half_tE19Flash_kernel_traitsILi32ELi64ELi128ELi4ES3_EELb0ELb1ELb0ELb0ELb0ELb0ELb1ELb1EEEvNS_16Flash_fwd_paramsE,@function
        .size           _ZN5flash24flash_fwd_splitkv_kernelI23Flash_fwd_kernel_traitsILi32ELi64ELi128ELi4ELb0ELb0EN7cutlass6half_tE19Flash_kernel_traitsILi32ELi64ELi128ELi4ES3_EELb0ELb1ELb0ELb0ELb0ELb0ELb1ELb1EEEvNS_16Flash_fwd_paramsE,(.L_x_10306 - _ZN5flash24flash_fwd_splitkv_kernelI23Flash_fwd_kernel_traitsILi32ELi64ELi128ELi4ELb0ELb0EN7cutlass6half_tE19Flash_kernel_traitsILi32ELi64ELi128ELi4ES3_EELb0ELb1ELb0ELb0ELb0ELb0ELb1ELb1EEEvNS_16Flash_fwd_paramsE)
        .other          _ZN5flash24flash_fwd_splitkv_kernelI23Flash_fwd_kernel_traitsILi32ELi64ELi128ELi4ELb0ELb0EN7cutlass6half_tE19Flash_kernel_traitsILi32ELi64ELi128ELi4ES3_EELb0ELb1ELb0ELb0ELb0ELb0ELb1ELb1EEEvNS_16Flash_fwd_paramsE,@"STO_CUDA_ENTRY STV_DEFAULT"
_ZN5flash24flash_fwd_splitkv_kernelI23Flash_fwd_kernel_traitsILi32ELi64ELi128ELi4ELb0ELb0EN7cutlass6half_tE19Flash_kernel_traitsILi32ELi64ELi128ELi4ES3_EELb0ELb1ELb0ELb0ELb0ELb0ELb1ELb1EEEvNS_16Flash_fwd_paramsE:
.text._ZN5flash24flash_fwd_splitkv_kernelI23Flash_fwd_kernel_traitsILi32ELi64ELi128ELi4ELb0ELb0EN7cutlass6half_tE19Flash_kernel_traitsILi32ELi64ELi128ELi4ES3_EELb0ELb1ELb0ELb0ELb0ELb0ELb1ELb1EEEvNS_16Flash_fwd_paramsE:
        /* <DEDUP_REMOVED lines=29> */
[----:B------:R-:W-:Y:S05]  /*01d0*/  CALL.REL.NOINC `($_ZN5flash24flash_fwd_splitkv_kernelI23Flash_fwd_kernel_traitsILi32ELi64ELi128ELi4ELb0ELb0EN7cutlass6half_tE19Flash_kernel_traitsILi32ELi64ELi128ELi4ES3_EELb0ELb1ELb0ELb0ELb0ELb0ELb1ELb1EEEvNS_16Flash_fwd_paramsE$_ZN5flash30compute_attn_1rowblock_splitkvI23Flash_fwd_kernel_traitsILi32ELi64ELi128ELi4ELb0ELb0EN7cutlass6half_tE19Flash_kernel_traitsILi32ELi64ELi128ELi4ES3_EELb0ELb1ELb0ELb0ELb0ELb0ELb1ELb1ENS_16Flash_fwd_paramsEEEvRKT8_iiiii) ;  /* 0x0000000000087944 */ /* 0x000fea0003c00000 */
[----:B------:R-:W-:Y:S05]  /*01e0*/  BSYNC.RECONVERGENT B3 ;  /* 0x0000000000037941 */ /* 0x000fea0003800200 */
.L_x_7504:
[----:B------:R-:W-:Y:S05]  /*01f0*/  EXIT ;  /* 0x000000000000794d */ /* 0x000fea0003800000 */
        .type           $_ZN5flash24flash_fwd_splitkv_kernelI23Flash_fwd_kernel_traitsILi32ELi64ELi128ELi4ELb0ELb0EN7cutlass6half_tE19Flash_kernel_traitsILi32ELi64ELi128ELi4ES3_EELb0ELb1ELb0ELb0ELb0ELb0ELb1ELb1EEEvNS_16Flash_fwd_paramsE$_ZN5flash30compute_attn_1rowblock_splitkvI23Flash_fwd_kernel_traitsILi32ELi64ELi128ELi4ELb0ELb0EN7cutlass6half_tE19Flash_kernel_traitsILi32ELi64ELi128ELi4ES3_EELb0ELb1ELb0ELb0ELb0ELb0ELb1ELb1ENS_16Flash_fwd_paramsEEEvRKT8_iiiii,@function
        .size           $_ZN5flash24flash_fwd_splitkv_kernelI23Flash_fwd_kernel_traitsILi32ELi64ELi128ELi4ELb0ELb0EN7cutlass6half_tE19Flash_kernel_traitsILi32ELi64ELi128ELi4ES3_EELb0ELb1ELb0ELb0ELb0ELb0ELb1ELb1EEEvNS_16Flash_fwd_paramsE$_ZN5flash30compute_attn_1rowblock_splitkvI23Flash_fwd_kernel_traitsILi32ELi64ELi128ELi4ELb0ELb0EN7cutlass6half_tE19Flash_kernel_traitsILi32ELi64ELi128ELi4ES3_EELb0ELb1ELb0ELb0ELb0ELb0ELb1ELb1ENS_16Flash_fwd_paramsEEEvRKT8_iiiii,(.L_x_10306 - $_ZN5flash24flash_fwd_splitkv_kernelI23Flash_fwd_kernel_traitsILi32ELi64ELi128ELi4ELb0ELb0EN7cutlass6half_tE19Flash_kernel_traitsILi32ELi64ELi128ELi4ES3_EELb0ELb1ELb0ELb0ELb0ELb0ELb1ELb1EEEvNS_16Flash_fwd_paramsE$_ZN5flash30compute_attn_1rowblock_splitkvI23Flash_fwd_kernel_traitsILi32ELi64ELi128ELi4ELb0ELb0EN7cutlass6half_tE19Flash_kernel_traitsILi32ELi64ELi128ELi4ES3_EELb0ELb1ELb0ELb0ELb0ELb0ELb1ELb1ENS_16Flash_fwd_paramsEEEvRKT8_iiiii)
$_ZN5flash24flash_fwd_splitkv_kernelI23Flash_fwd_kernel_traitsILi32ELi64ELi128ELi4ELb0ELb0EN7cutlass6half_tE19Flash_kernel_traitsILi32ELi64ELi128ELi4ES3_EELb0ELb1ELb0ELb0ELb0ELb0ELb1ELb1EEEvNS_16Flash_fwd_paramsE$_ZN5flash30compute_attn_1rowblock_splitkvI23Flash_fwd_kernel_traitsILi32ELi64ELi128ELi4ELb0ELb0EN7cutlass6half_tE19Flash_kernel_traitsILi32ELi64ELi128ELi4ES3_EELb0ELb1ELb0ELb0ELb0ELb0ELb1ELb1ENS_16Flash_fwd_paramsEEEvRKT8_iiiii:
        /* <DEDUP_REMOVED lines=38> */
.L_x_7506:
[----:B------:R-:W-:Y:S05]  /*0460*/  BSYNC.RECONVERGENT B0 ;  /* 0x0000000000007941 */ /* 0x000fea0003800200 */
.L_x_7505:
[----:B------:R-:W-:Y:S04]  /*0470*/  BSSY.RECONVERGENT B0, `(.L_x_7507) ;  /* 0x0000007000007945 */ /* 0x000fe80003800200 */
[----:B------:R-:W-:Y:S05]  /*0480*/  @!P3 BRA `(.L_x_7508) ;  /* 0x000000000014b947 */ /* 0x000fea0003800000 */
[----:B------:R-:W3:Y:S02]  /*0490*/  LD.E.U8 R2, desc[UR4][R84.64+0x1b2] ;  /* 0x0001b20454027980 */ /* 0x000ee4000c101100 */
[----:B---3--:R-:W-:-:S13]  /*04a0*/  ISETP.NE.AND P1, PT, R2, RZ, PT ;  /* 0x000000ff0200720c */ /* 0x008fda0003f25270 */
[----:B------:R-:W3:Y:S02]  /*04b0*/  @P1 LD.E R2, desc[UR4][R12.64+0x4] ;  /* 0x000004040c021980 */ /* 0x000ee4000c101900 */
[----:B---3-5:R-:W-:-:S06]  /*04c0*/  @P1 IADD3 R3, PT, PT, R2, -R11, RZ ;  /* 0x8000000b02031210 */ /* 0x028fcc0007ffe0ff */
[----:B------:R3:W5:Y:S02]  /*04d0*/  @!P1 LD.E R3, desc[UR4][R12.64] ;  /* 0x000000040c039980 */ /* 0x000764000c101900 */
.L_x_7508:
[----:B------:R-:W-:Y:S05]  /*04e0*/  BSYNC.RECONVERGENT B0 ;  /* 0x0000000000007941 */ /* 0x000fea0003800200 */
.L_x_7507:
        /* <DEDUP_REMOVED lines=9> */
.L_x_7510:
[----:B------:R-:W4:Y:S01]  /*0580*/  LD.E.64 R2, desc[UR4][R84.64+0x108] ;  /* 0x0001080454027980 */ /* 0x000f22000c101b00 */
[----:B------:R-:W-:Y:S01]  /*0590*/  BSSY.RECONVERGENT B0, `(.L_x_7512) ;  /* 0x0000006000007945 */ /* 0x000fe20003800200 */
[----:B------:R-:W-:Y:S01]  /*05a0*/  IMAD.MOV.U32 R67, RZ, RZ, RZ ;  /* 0x000000ffff437224 */ /* 0x000fe200078e00ff */
[----:B----4-:R-:W-:-:S04]  /*05b0*/  ISETP.NE.U32.AND P0, PT, R2, RZ, PT ;  /* 0x000000ff0200720c */ /* 0x010fc80003f05070 */
[----:B------:R-:W-:-:S13]  /*05c0*/  ISETP.NE.AND.EX P0, PT, R3, RZ, PT, P0 ;  /* 0x000000ff0300720c */ /* 0x000fda0003f05300 */
[----:B------:R-:W-:Y:S05]  /*05d0*/  @!P0 BRA `(.L_x_7513) ;  /* 0x0000000000048947 */ /* 0x000fea0003800000 */
[----:B------:R4:W5:Y:S02]  /*05e0*/  LD.E R67, desc[UR4][R84.64+0xbc] ;  /* 0x0000bc0454437980 */ /* 0x000964000c101900 */
.L_x_7513:
[----:B------:R-:W-:Y:S05]  /*05f0*/  BSYNC.RECONVERGENT B0 ;  /* 0x0000000000007941 */ /* 0x000fea0003800200 */
.L_x_7512:
[----:B-----5:R-:W-:Y:S02]  /*0600*/  IADD3 R67, PT, PT, R72, R67, RZ ;  /* 0x0000004348437210 */ /* 0x020fe40007ffe0ff */
.L_x_7511:
[----:B------:R-:W-:Y:S05]  /*0610*/  BSYNC.RECONVERGENT B1 ;  /* 0x0000000000017941 */ /* 0x000fea0003800200 */
.L_x_7509:
[----:B------:R-:W-:Y:S01]  /*0620*/  IMAD.SHL.U32 R77, R169, 0x40, RZ ;  /* 0x00000040a94d7824 */ /* 0x000fe200078e00ff */
[----:B------:R-:W-:Y:S01]  /*0630*/  MOV R2, R168 ;  /* 0x000000a800027202 */ /* 0x000fe20000000f00 */
[----:B------:R-:W-:-:S03]  /*0640*/  IMAD.MOV.U32 R3, RZ, RZ, 0x0 ;  /* 0x00000000ff037424 */ /* 0x000fc600078e00ff */
[----:B------:R-:W-:-:S13]  /*0650*/  ISETP.GT.AND P0, PT, R170, R77, PT ;  /* 0x0000004daa00720c */ /* 0x000fda0003f04270 */
[----:B-1234-:R-:W-:Y:S05]  /*0660*/  @!P0 RET.REL.NODEC R2 `(_ZN5flash24flash_fwd_splitkv_kernelI23Flash_fwd_kernel_traitsILi32ELi64ELi128ELi4ELb0ELb0EN7cutlass6half_tE19Flash_kernel_traitsILi32ELi64ELi128ELi4ES3_EELb0ELb1ELb0ELb0ELb0ELb0ELb1ELb1EEEvNS_16Flash_fwd_paramsE) ;  /* 0xfffffff802648950 */ /* 0x01efea0003c3ffff */
        /* <DEDUP_REMOVED lines=34> */
[----:B------:R-:W-:Y:S02]  /*0890*/  @P2 VIADD R8, R8, 0x1 ;  /* 0x0000000108082836 */ /* 0x000fe40000000000 */
[----:B------:R-:W-:Y:S02]  /*08a0*/  VIADD R3, R3, 0x40 ;  /* 0x0000004003037836 */ /* 0x000fe40000000000 */
[----:B------:R-:W-:Y:S01]  /*08b0*/  @!P0 IMAD.MOV R8, RZ, RZ, -R8 ;  /* 0x000000ffff088224 */ /* 0x000fe200078e0a08 */
[----:B------:R-:W-:Y:S02]  /*08c0*/  @!P1 LOP3.LUT R8, RZ, R5, RZ, 0x33, !PT ;  /* 0x00000005ff089212 */ /* 0x000fe400078e33ff */
[----:B------:R-:W-:Y:S02]  /*08d0*/  IADD3 R4, PT, PT, -R4, R77, R67 ;  /* 0x0000004d04047210 */ /* 0x000fe40007ffe143 */
[----:B------:R-:W-:Y:S02]  /*08e0*/  SHF.R.S32.HI R5, RZ, 0x1f, R2 ;  /* 0x0000001fff057819 */ /* 0x000fe40000011402 */
[----:B------:R-:W-:-:S02]  /*08f0*/  SHF.R.S32.HI R6, RZ, 0x1f, R3 ;  /* 0x0000001fff067819 */ /* 0x000fc40000011403 */
[----:B------:R-:W-:Y:S02]  /*0900*/  SHF.R.S32.HI R7, RZ, 0x1f, R4 ;  /* 0x0000001fff077819 */ /* 0x000fe40000011404 */
[----:B------:R-:W-:Y:S02]  /*0910*/  LEA.HI R5, R5, R2, RZ, 0x7 ;  /* 0x0000000205057211 */ /* 0x000fe400078f38ff */
[----:B------:R-:W-:Y:S01]  /*0920*/  LEA.HI R6, R6, R3, RZ, 0x7 ;  /* 0x0000000306067211 */ /* 0x000fe200078f38ff */
[----:B------:R-:W-:Y:S01]  /*0930*/  IMAD R3, R8, UR8, RZ ;  /* 0x0000000808037c24 */ /* 0x000fe2000f8e02ff */
[----:B------:R-:W-:Y:S02]  /*0940*/  LEA.HI R7, R7, R4, RZ, 0x7 ;  /* 0x0000000407077211 */ /* 0x000fe400078f38ff */
[----:B------:R-:W-:Y:S02]  /*0950*/  SHF.R.S32.HI R5, RZ, 0x7, R5 ;  /* 0x00000007ff057819 */ /* 0x000fe40000011405 */
[----:B------:R-:W-:-:S02]  /*0960*/  SHF.R.S32.HI R162, RZ, 0x7, R7 ;  /* 0x00000007ffa27819 */ /* 0x000fc40000011407 */
[----:B------:R-:W-:Y:S02]  /*0970*/  SHF.R.S32.HI R6, RZ, 0x7, R6 ;  /* 0x00000007ff067819 */ /* 0x000fe40000011406 */
        /* <DEDUP_REMOVED lines=52> */
[----:B-1----:R-:W-:Y:S05]  /*0cc0*/  @P4 RET.REL.NODEC R168 `(_ZN5flash24flash_fwd_splitkv_kernelI23Flash_fwd_kernel_traitsILi32ELi64ELi128ELi4ELb0ELb0EN7cutlass6half_tE19Flash_kernel_traitsILi32ELi64ELi128ELi4ES3_EELb0ELb1ELb0ELb0ELb0ELb0ELb1ELb1EEEvNS_16Flash_fwd_paramsE) ;  /* 0xfffffff0a8cc4950 */ /* 0x002fea0003c3ffff */
[----:B------:R-:W-:Y:S02]  /*0cd0*/  MOV R3, 0xff800000 ;  /* 0xff80000000037802 */ /* 0x000fe40000000f00 */
[----:B------:R-:W-:-:S03]  /*0ce0*/  MOV R169, 0x0 ;  /* 0x0000000000a97802 */ /* 0x000fc60000000f00 */
[----:B------:R1:W-:Y:S02]  /*0cf0*/  ST.E desc[UR4][R8.64+0xc0], R3 ;  /* 0x0000c00308007985 */ /* 0x0003e4000c101904 */
[----:B-1----:R-:W-:Y:S05]  /*0d00*/  RET.REL.NODEC R168 `(_ZN5flash24flash_fwd_splitkv_kernelI23Flash_fwd_kernel_traitsILi32ELi64ELi128ELi4ELb0ELb0EN7cutlass6half_tE19Flash_kernel_traitsILi32ELi64ELi128ELi4ES3_EELb0ELb1ELb0ELb0ELb0ELb0ELb1ELb1EEEvNS_16Flash_fwd_paramsE) ;  /* 0xfffffff0a8bc7950 */ /* 0x002fea0003c3ffff */
.L_x_7514:
        /* <DEDUP_REMOVED lines=16> */
[----:B------:R-:W4:Y:S04]  /*0e10*/  LD.E.64 R158, desc[UR4][R84.64+0x38] ;  /* 0x00003804549e7980 */ /* 0x000f28000c101b00 */
        /* <DEDUP_REMOVED lines=35> */
[----:B------:R1:W3:Y:S01]  /*1050*/  LD.E R2, desc[UR4][R2.64] ;  /* 0x0000000402027980 */ /* 0x0002e2000c101900 */
        /* <DEDUP_REMOVED lines=18> */
[----:B------:R-:W-:Y:S01]  /*1180*/  IMAD.MOV R8, RZ, RZ, -R8 ;  /* 0x000000ffff087224 */ /* 0x000fe200078e0a08 */
        /* <DEDUP_REMOVED lines=25> */
[----:B------:R-:W-:-:S03]  /*1320*/  IADD3 R3, PT, PT, R11, R4, RZ ;  /* 0x000000040b037210 */ /* 0x000fc60007ffe0ff */
[----:B------:R-:W-:Y:S01]  /*1330*/  IMAD.IADD R18, R21, 0x1, R5 ;  /* 0x0000000115127824 */ /* 0x000fe200078e0205 */
[----:B------:R-:W-:Y:S05]  /*1340*/  BRA `(.L_x_7517) ;  /* 0x00000004003c7947 */ /* 0x000fea0003800000 */
.L_x_7516:
        /* <DEDUP_REMOVED lines=23> */
[----:B------:R-:W-:Y:S01]  /*14c0*/  @!P2 SHF.R.S32.HI R2, RZ, 0x1f, R10 ;  /* 0x0000001fff02a819 */ /* 0x000fe2000001140a */
[----:B--2---:R-:W-:-:S03]  /*14d0*/  @!P2 IMAD R5, R159, R10, RZ ;  /* 0x0000000a9f05a224 */ /* 0x004fc600078e02ff */
[----:B------:R-:W-:Y:S01]  /*14e0*/  ISETP.GT.U32.AND P1, PT, R3, R4, PT ;  /* 0x000000040300720c */ /* 0x000fe20003f24070 */
[----:B------:R-:W-:Y:S02]  /*14f0*/  @!P2 IMAD R2, R2, R158, R5 ;  /* 0x0000009e0202a224 */ /* 0x000fe400078e0205 */
[----:B------:R-:W-:-:S04]  /*1500*/  @!P2 IMAD.WIDE.U32 R12, R158, R10, RZ ;  /* 0x0000000a9e0ca225 */ /* 0x000fc800078e00ff */
[----:B------:R-:W-:Y:S01]  /*1510*/  @!P2 IMAD.IADD R13, R13, 0x1, R2 ;  /* 0x000000010d0da824 */ /* 0x000fe200078e0202 */
[----:B-----5:R-:W-:Y:S01]  /*1520*/  @!P2 SHF.R.S32.HI R2, RZ, 0x1f, R9 ;  /* 0x0000001fff02a819 */ /* 0x020fe20000011409 */
[----:B---3--:R-:W-:Y:S01]  /*1530*/  @!P2 IMAD R5, R15, R9, RZ ;  /* 0x000000090f05a224 */ /* 0x008fe200078e02ff */
[----:B------:R-:W-:-:S03]  /*1540*/  @P2 IADD3 R6, PT, PT, R10, R11, RZ ;  /* 0x0000000b0a062210 */ /* 0x000fc60007ffe0ff */
[----:B------:R-:W-:Y:S01]  /*1550*/  @!P1 IADD3 R4, PT, PT, R4, -R3, RZ ;  /* 0x8000000304049210 */ /* 0x000fe20007ffe0ff */
[C---:B------:R-:W-:Y:S02]  /*1560*/  @!P2 IMAD R5, R14.reuse, R2, R5 ;  /* 0x000000020e05a224 */ /* 0x040fe400078e0205 */
[----:B------:R-:W-:Y:S01]  /*1570*/  @!P2 IMAD.WIDE.U32 R14, R14, R9, R12 ;  /* 0x000000090e0ea225 */ /* 0x000fe200078e000c */
[----:B------:R-:W-:Y:S02]  /*1580*/  ISETP.GE.U32.AND P5, PT, R4, R3, PT ;  /* 0x000000030400720c */ /* 0x000fe40003fa6070 */
[----:B------:R-:W-:Y:S01]  /*1590*/  LOP3.LUT R3, R172, R7, RZ, 0x3c, !PT ;  /* 0x00000007ac037212 */ /* 0x000fe200078e3cff */
[-C--:B------:R-:W-:Y:S02]  /*15a0*/  @P2 IMAD R2, R159, R6.reuse, RZ ;  /* 0x000000069f022224 */ /* 0x080fe400078e02ff */
[----:B------:R-:W-:Y:S01]  /*15b0*/  @P2 IMAD.WIDE.U32 R12, R158, R6, RZ ;  /* 0x000000069e0c2225 */ /* 0x000fe200078e00ff */
[----:B------:R-:W-:-:S02]  /*15c0*/  ISETP.GE.AND P0, PT, R3, RZ, PT ;  /* 0x000000ff0300720c */ /* 0x000fc40003f06270 */
[----:B------:R-:W-:Y:S01]  /*15d0*/  @!P2 MOV R6, R14 ;  /* 0x0000000e0006a202 */ /* 0x000fe20000000f00 */
[----:B------:R-:W-:Y:S01]  /*15e0*/  @!P2 IMAD.IADD R5, R15, 0x1, R5 ;  /* 0x000000010f05a824 */ /* 0x000fe200078e0205 */
[----:B------:R-:W-:Y:S01]  /*15f0*/  ISETP.NE.AND P3, PT, R7, RZ, PT ;  /* 0x000000ff0700720c */ /* 0x000fe20003f65270 */
[----:B------:R-:W-:Y:S01]  /*1600*/  @P2 IMAD.MOV.U32 R6, RZ, RZ, R12 ;  /* 0x000000ffff062224 */ /* 0x000fe200078e000c */
[----:B------:R-:W-:Y:S02]  /*1610*/  LEA R14, R61, 0xffffff80, 0x7 ;  /* 0xffffff803d0e7811 */ /* 0x000fe400078e38ff */
[----:B------:R-:W-:Y:S02]  /*1620*/  @P2 IADD3 R5, PT, PT, R13, R2, RZ ;  /* 0x000000020d052210 */ /* 0x000fe40007ffe0ff */
[----:B------:R-:W-:Y:S01]  /*1630*/  @!P1 IADD3 R8, PT, PT, R8, 0x1, RZ ;  /* 0x0000000108089810 */ /* 0x000fe20007ffe0ff */
[----:B------:R-:W-:Y:S01]  /*1640*/  IMAD R4, R159, R14, RZ ;  /* 0x0000000e9f047224 */ /* 0x000fe200078e02ff */
[----:B------:R-:W-:Y:S01]  /*1650*/  SHF.R.S32.HI R13, RZ, 0x1f, R14 ;  /* 0x0000001fff0d7819 */ /* 0x000fe2000001140e */
[----:B------:R-:W-:Y:S01]  /*1660*/  @!P2 IMAD R2, R161, R10, RZ ;  /* 0x0000000aa102a224 */ /* 0x000fe200078e02ff */
[----:B------:R-:W-:Y:S01]  /*1670*/  @!P2 SHF.R.S32.HI R3, RZ, 0x1f, R10 ;  /* 0x0000001fff03a819 */ /* 0x000fe2000001140a */
[----:B------:R-:W-:Y:S01]  /*1680*/  IMAD.MOV.U32 R21, RZ, RZ, R5 ;  /* 0x000000ffff157224 */ /* 0x000fe200078e0005 */
[----:B------:R-:W-:-:S02]  /*1690*/  MOV R20, R6 ;  /* 0x0000000600147202 */ /* 0x000fc40000000f00 */
        /* <DEDUP_REMOVED lines=9> */
[----:B----4-:R-:W-:Y:S01]  /*1730*/  IMAD R5, R17, R8, RZ ;  /* 0x0000000811057224 */ /* 0x010fe200078e02ff */
[----:B------:R-:W-:Y:S01]  /*1740*/  SHF.R.S32.HI R4, RZ, 0x1f, R8 ;  /* 0x0000001fff047819 */ /* 0x000fe20000011408 */
[----:B------:R-:W-:Y:S01]  /*1750*/  @!P2 IMAD R2, R19, R9, RZ ;  /* 0x000000091302a224 */ /* 0x000fe200078e02ff */
[----:B------:R-:W-:Y:S02]  /*1760*/  @P2 IADD3 R10, PT, PT, R10, R11, RZ ;  /* 0x0000000b0a0a2210 */ /* 0x000fe40007ffe0ff */
[----:B------:R-:W-:Y:S01]  /*1770*/  @!P2 SHF.R.S32.HI R3, RZ, 0x1f, R9 ;  /* 0x0000001fff03a819 */ /* 0x000fe20000011409 */
[----:B------:R-:W-:-:S04]  /*1780*/  @!P2 IMAD.WIDE.U32 R22, R18, R9, R22 ;  /* 0x000000091216a225 */ /* 0x000fc800078e0016 */
[----:B------:R-:W-:-:S04]  /*1790*/  IMAD.WIDE.U32 R8, R16, R8, R20 ;  /* 0x0000000810087225 */ /* 0x000fc800078e0014 */
[----:B------:R-:W-:Y:S02]  /*17a0*/  IMAD R5, R16, R4, R5 ;  /* 0x0000000410057224 */ /* 0x000fe400078e0205 */
[----:B------:R-:W-:Y:S02]  /*17b0*/  @!P2 IMAD R2, R18, R3, R2 ;  /* 0x000000031202a224 */ /* 0x000fe400078e0202 */
        /* <DEDUP_REMOVED lines=8> */
.L_x_7517:
[----:B------:R-:W-:Y:S05]  /*1840*/  BSYNC.RECONVERGENT B0 ;  /* 0x0000000000007941 */ /* 0x000fea0003800200 */
.L_x_7515:
        /* <DEDUP_REMOVED lines=24> */
[----:B------:R-:W-:Y:S01]  /*19d0*/  IMAD.MOV.U32 R15, RZ, RZ, RZ ;  /* 0x000000ffff0f7224 */ /* 0x000fe200078e00ff */
[----:B------:R-:W-:-:S05]  /*19e0*/  SHF.L.U32 R2, R62, 0x3, RZ ;  /* 0x000000033e027819 */ /* 0x000fca00000006ff */
[----:B------:R1:W5:Y:S06]  /*19f0*/  @P4 LD.E R15, desc[UR4][R34.64] ;  /* 0x00000004220f4980 */ /* 0x00036c000c101900 */
[----:B------:R-:W-:Y:S01]  /*1a00*/  @!P3 IMAD.IADD R19, R19, 0x1, -R6 ;  /* 0x000000011313b824 */ /* 0x000fe200078e0a06 */
[----:B------:R-:W-:-:S04]  /*1a10*/  LOP3.LUT R12, R2, 0x18, RZ, 0xc0, !PT ;  /* 0x00000018020c7812 */ /* 0x000fc800078ec0ff */
[----:B------:R-:W-:Y:S02]  /*1a20*/  ISETP.GE.U32.AND P4, PT, R19, R6, PT ;  /* 0x000000061300720c */ /* 0x000fe40003f86070 */
[----:B------:R-:W-:Y:S02]  /*1a30*/  LOP3.LUT R6, R172, R7, RZ, 0x3c, !PT ;  /* 0x00000007ac067212 */ /* 0x000fe400078e3cff */
[----:B------:R-:W-:Y:S02]  /*1a40*/  IADD3 R30, P1, PT, R12, R20, RZ ;  /* 0x000000140c1e7210 */ /* 0x000fe40007f3e0ff */
[----:B------:R-:W-:Y:S02]  /*1a50*/  @!P3 IADD3 R21, PT, PT, R21, 0x1, RZ ;  /* 0x000000011515b810 */ /* 0x000fe40007ffe0ff */
[----:B------:R-:W-:Y:S01]  /*1a60*/  ISETP.GE.AND P2, PT, R6, RZ, PT ;  /* 0x000000ff0600720c */ /* 0x000fe20003f46270 */
[----:B-----5:R-:W-:Y:S02]  /*1a70*/  IMAD R6, R13, R160, RZ ;  /* 0x000000a00d067224 */ /* 0x020fe400078e02ff */
[----:B------:R-:W-:-:S02]  /*1a80*/  IMAD.X R31, RZ, RZ, R18, P1 ;  /* 0x000000ffff1f7224 */ /* 0x000fc400008e0612 */
[----:B------:R-:W-:Y:S01]  /*1a90*/  @P4 VIADD R21, R21, 0x1 ;  /* 0x0000000115154836 */ /* 0x000fe20000000000 */
[----:B------:R-:W-:Y:S01]  /*1aa0*/  ISETP.NE.AND P1, PT, R7, RZ, PT ;  /* 0x000000ff0700720c */ /* 0x000fe20003f25270 */
[C---:B------:R-:W-:Y:S02]  /*1ab0*/  IMAD R18, R14.reuse, R161, R6 ;  /* 0x000000a10e127224 */ /* 0x040fe400078e0206 */
[----:B------:R-:W-:-:S04]  /*1ac0*/  IMAD.WIDE.U32 R30, R14, R160, R30 ;  /* 0x000000a00e1e7225 */ /* 0x000fc800078e001e */
[----:B------:R-:W-:-:S04]  /*1ad0*/  IMAD.MOV.U32 R6, RZ, RZ, R21 ;  /* 0x000000ffff067224 */ /* 0x000fc800078e0015 */
[----:B------:R-:W-:Y:S02]  /*1ae0*/  @!P2 IMAD.MOV R6, RZ, RZ, -R6 ;  /* 0x000000ffff06a224 */ /* 0x000fe400078e0a06 */
[----:B------:R-:W-:Y:S01]  /*1af0*/  @!P1 LOP3.LUT R6, RZ, R7, RZ, 0x33, !PT ;  /* 0x00000007ff069212 */ /* 0x000fe200078e33ff */
[----:B------:R-:W1:Y:S01]  /*1b00*/  S2R R47, SR_CgaCtaId ;  /* 0x00000000002f7919 */ /* 0x000e620000008800 */
[----:B------:R-:W-:Y:S01]  /*1b10*/  SHF.R.U32.HI R68, RZ, 0x2, R62 ;  /* 0x00000002ff447819 */ /* 0x000fe2000001163e */
[----:B------:R-:W-:-:S04]  /*1b20*/  IMAD.MOV.U32 R69, RZ, RZ, RZ ;  /* 0x000000ffff457224 */ /* 0x000fc800078e00ff */
[----:B------:R-:W-:Y:S01]  /*1b30*/  IMAD R163, R159, R68, RZ ;  /* 0x000000449fa37224 */ /* 0x000fe200078e02ff */
[----:B------:R-:W-:Y:S01]  /*1b40*/  SHF.L.U32 R66, R62, 0x2, RZ ;  /* 0x000000023e427819 */ /* 0x000fe200000006ff */
[----:B------:R-:W-:-:S03]  /*1b50*/  VIADD R63, R61, 0xffffffff ;  /* 0xffffffff3d3f7836 */ /* 0x000fc60000000000 */
[----:B------:R-:W-:Y:S01]  /*1b60*/  LOP3.LUT R75, R66, 0xc, RZ, 0xc0, !PT ;  /* 0x0000000c424b7812 */ /* 0x000fe200078ec0ff */
[----:B------:R-:W-:Y:S02]  /*1b70*/  IMAD.SHL.U32 R60, R63, 0x80, RZ ;  /* 0x000000803f3c7824 */ /* 0x000fe400078e00ff */
[-C--:B--2---:R-:W-:Y:S02]  /*1b80*/  @P0 IMAD R19, R23, R0.reuse, RZ ;  /* 0x0000000017130224 */ /* 0x084fe400078e02ff */
[----:B------:R-:W-:-:S04]  /*1b90*/  @P0 IMAD.WIDE.U32 R20, R22, R0, RZ ;  /* 0x0000000016140225 */ /* 0x000fc800078e00ff */
[-C--:B---3--:R-:W-:Y:S02]  /*1ba0*/  @!P0 IMAD R14, R29, R173.reuse, RZ ;  /* 0x000000ad1d0e8224 */ /* 0x088fe400078e02ff */
[----:B------:R-:W-:-:S04]  /*1bb0*/  @!P0 IMAD.WIDE.U32 R32, R28, R173, RZ ;  /* 0x000000ad1c208225 */ /* 0x000fc800078e00ff */
[----:B------:R-:W-:Y:S02]  /*1bc0*/  @!P0 IMAD.IADD R14, R33, 0x1, R14 ;  /* 0x00000001210e8824 */ /* 0x000fe400078e020e */
[----:B------:R-:W-:Y:S01]  /*1bd0*/  @P0 IMAD.IADD R14, R21, 0x1, R19 ;  /* 0x00000001150e0824 */ /* 0x000fe200078e0213 */
[----:B------:R-:W-:Y:S02]  /*1be0*/  LOP3.LUT R19, R2, 0xc0, RZ, 0xc0, !PT ;  /* 0x000000c002137812 */ /* 0x000fe400078ec0ff */
[----:B------:R-:W-:Y:S02]  /*1bf0*/  @!P0 MOV R0, R32 ;  /* 0x0000002000008202 */ /* 0x000fe40000000f00 */
[----:B------:R-:W-:Y:S02]  /*1c00*/  @P0 MOV R0, R20 ;  /* 0x0000001400000202 */ /* 0x000fe40000000f00 */
[----:B------:R-:W-:Y:S01]  /*1c10*/  LOP3.LUT R19, R19, 0x18, R62, 0xf8, !PT ;  /* 0x0000001813137812 */ /* 0x000fe200078ef83e */
[----:B------:R-:W-:Y:S01]  /*1c20*/  IMAD.MOV.U32 R28, RZ, RZ, R30 ;  /* 0x000000ffff1c7224 */ /* 0x000fe200078e001e */
[----:B------:R-:W-:-:S02]  /*1c30*/  IADD3 R30, P1, PT, R12, R0, RZ ;  /* 0x000000000c1e7210 */ /* 0x000fc40007f3e0ff */
[----:B------:R-:W-:Y:S01]  /*1c40*/  LOP3.LUT R19, R19, 0x18, R2, 0x78, !PT ;  /* 0x0000001813137812 */ /* 0x000fe200078e7802 */
[----:B------:R-:W-:Y:S01]  /*1c50*/  IMAD R21, R27, R6, RZ ;  /* 0x000000061b157224 */ /* 0x000fe200078e02ff */
[----:B------:R-:W-:Y:S02]  /*1c60*/  IADD3 R29, PT, PT, R31, R18, RZ ;  /* 0x000000121f1d7210 */ /* 0x000fe40007ffe0ff */
[----:B------:R-:W-:Y:S02]  /*1c70*/  SHF.R.S32.HI R0, RZ, 0x1f, R6 ;  /* 0x0000001fff007819 */ /* 0x000fe40000011406 */
[----:B------:R-:W-:Y:S01]  /*1c80*/  LOP3.LUT R2, R19, 0x1f20, R2, 0xf8, !PT ;  /* 0x00001f2013027812 */ /* 0x000fe200078ef802 */
[----:B------:R-:W-:Y:S01]  /*1c90*/  IMAD.WIDE.U32 R28, R6, R26, R28 ;  /* 0x0000001a061c7225 */ /* 0x000fe200078e001c */
[----:B------:R-:W-:-:S03]  /*1ca0*/  SHF.R.S32.HI R19, RZ, 0x1f, R72 ;  /* 0x0000001fff137819 */ /* 0x000fc60000011448 */
[----:B------:R-:W-:Y:S01]  /*1cb0*/  IMAD R21, R0, R26, R21 ;  /* 0x0000001a00157224 */ /* 0x000fe200078e0215 */
[----:B------:R-:W-:Y:S02]  /*1cc0*/  LEA.HI R19, R19, R72, RZ, 0x7 ;  /* 0x0000004813137211 */ /* 0x000fe400078f38ff */
[-C--:B------:R-:W-:Y:S01]  /*1cd0*/  @!P0 MOV R20, R22.reuse ;  /* 0x0000001600148202 */ /* 0x080fe20000000f00 */
[----:B------:R-:W-:Y:S01]  /*1ce0*/  IMAD.IADD R29, R29, 0x1, R21 ;  /* 0x000000011d1d7824 */ /* 0x000fe200078e0215 */
[----:B------:R-:W-:Y:S01]  /*1cf0*/  @P0 MOV R20, R22 ;  /* 0x0000001600140202 */ /* 0x000fe20000000f00 */
[--C-:B------:R-:W-:Y:S01]  /*1d00*/  @!P0 IMAD.MOV.U32 R21, RZ, RZ, R23.reuse ;  /* 0x000000ffff158224 */ /* 0x100fe200078e0017 */
[----:B------:R-:W-:Y:S01]  /*1d10*/  SHF.R.S32.HI R18, RZ, 0x1f, R172 ;  /* 0x0000001fff127819 */ /* 0x000fe200000114ac */
[----:B------:R-:W-:Y:S01]  /*1d20*/  @P0 IMAD.MOV.U32 R21, RZ, RZ, R23 ;  /* 0x000000ffff150224 */ /* 0x000fe200078e0017 */
[----:B------:R-:W-:Y:S01]  /*1d30*/  IADD3 R22, P0, PT, R12, R10, RZ ;  /* 0x0000000a0c167210 */ /* 0x000fe20007f1e0ff */
[----:B------:R-:W-:Y:S01]  /*1d40*/  IMAD R7, R25, R172, RZ ;  /* 0x000000ac19077224 */ /* 0x000fe200078e02ff */
[----:B------:R-:W-:Y:S01]  /*1d50*/  SHF.R.S32.HI R19, RZ, 0x7, R19 ;  /* 0x00000007ff137819 */ /* 0x000fe20000011413 */
[----:B------:R-:W-:Y:S01]  /*1d60*/  IMAD.X R31, RZ, RZ, R14, P1 ;  /* 0x000000ffff1f7224 */ /* 0x000fe200008e060e */
[----:B------:R-:W-:Y:S01]  /*1d70*/  IADD3.X R23, PT, PT, RZ, R3, RZ, P0, !PT ;  /* 0x00000003ff177210 */ /* 0x000fe200007fe4ff */
[----:B------:R-:W-:Y:S01]  /*1d80*/  IMAD R7, R24, R18, R7 ;  /* 0x0000001218077224 */ /* 0x000fe200078e0207 */
[----:B------:R-:W-:Y:S01]  /*1d90*/  VIMNMX R64, PT, PT, R162, R19, !PT ;  /* 0x00000013a2407248 */ /* 0x000fe20007fe0100 */
[----:B------:R-:W-:-:S04]  /*1da0*/  IMAD.WIDE.U32 R26, R169, 0x40, R68 ;  /* 0x00000040a91a7825 */ /* 0x000fc800078e0044 */
[----:B------:R-:W-:Y:S01]  /*1db0*/  IMAD.WIDE.U32 R24, R172, R24, R30 ;  /* 0x00000018ac187225 */ /* 0x000fe200078e001e */
[----:B------:R-:W-:-:S03]  /*1dc0*/  ISETP.GT.AND P2, PT, R61, R64, PT ;  /* 0x000000403d00720c */ /* 0x000fc60003f44270 */
[----:B------:R-:W-:Y:S02]  /*1dd0*/  IMAD R3, R27, R20, RZ ;  /* 0x000000141b037224 */ /* 0x000fe400078e02ff */
[----:B------:R-:W-:Y:S01]  /*1de0*/  IMAD.WIDE.U32 R22, R68, R158, R22 ;  /* 0x0000009e44167225 */ /* 0x000fe200078e0016 */
[----:B------:R-:W-:-:S03]  /*1df0*/  SHF.L.U64.HI R71, R20, 0x5, R21 ;  /* 0x0000000514477819 */ /* 0x000fc60000010215 */
[----:B------:R-:W-:Y:S01]  /*1e00*/  IMAD.IADD R25, R25, 0x1, R7 ;  /* 0x0000000119197824 */ /* 0x000fe200078e0207 */
[----:B------:R-:W-:Y:S01]  /*1e10*/  IADD3 R163, PT, PT, R23, R163, RZ ;  /* 0x000000a317a37210 */ /* 0x000fe20007ffe0ff */
[----:B------:R-:W-:Y:S01]  /*1e20*/  IMAD.SHL.U32 R70, R20, 0x20, RZ ;  /* 0x0000002014467824 */ /* 0x000fe200078e00ff */
[----:B----4-:R-:W-:Y:S01]  /*1e30*/  LEA R164, P0, R22, R16, 0x1 ;  /* 0x0000001016a47211 */ /* 0x010fe200078008ff */
[C---:B------:R-:W-:Y:S01]  /*1e40*/  IMAD R3, R26.reuse, R21, R3 ;  /* 0x000000151a037224 */ /* 0x040fe200078e0203 */
[----:B------:R-:W-:Y:S01]  /*1e50*/  MOV R14, 0x400 ;  /* 0x00000400000e7802 */ /* 0x000fe20000000f00 */
[----:B------:R-:W-:-:S04]  /*1e60*/  IMAD.WIDE.U32 R20, R26, R20, R24 ;  /* 0x000000141a147225 */ /* 0x000fc800078e0018 */
[----:B------:R-:W-:Y:S02]  /*1e70*/  IMAD R7, R161, R68, RZ ;  /* 0x00000044a1077224 */ /* 0x000fe400078e02ff */
[----:B------:R-:W-:Y:S01]  /*1e80*/  IMAD.WIDE.U32 R166, R68, R160, R28 ;  /* 0x000000a044a67225 */ /* 0x000fe200078e001c */
[----:B------:R-:W-:Y:S02]  /*1e90*/  LEA.HI.X R163, R22, R17, R163, 0x1, P0 ;  /* 0x0000001116a37211 */ /* 0x000fe400000f0ca3 */
[----:B-1----:R-:W-:Y:S01]  /*1ea0*/  LEA R47, R47, R14, 0x18 ;  /* 0x0000000e2f2f7211 */ /* 0x002fe200078ec0ff */
[----:B------:R-:W-:Y:S01]  /*1eb0*/  IMAD.IADD R7, R167, 0x1, R7 ;  /* 0x00000001a7077824 */ /* 0x000fe200078e0207 */
[----:B------:R-:W-:Y:S02]  /*1ec0*/  IADD3 R3, PT, PT, R21, R3, RZ ;  /* 0x0000000315037210 */ /* 0x000fe40007ffe0ff */
[----:B------:R-:W-:Y:S02]  /*1ed0*/  LEA R167, P0, R166, R8, 0x1 ;  /* 0x00000008a6a77211 */ /* 0x000fe400078008ff */
[----:B------:R-:W-:-:S02]  /*1ee0*/  LEA R98, P1, R20, R4, 0x1 ;  /* 0x0000000414627211 */ /* 0x000fc400078208ff */
        /* <DEDUP_REMOVED lines=16> */
[----:B------:R-:W-:Y:S01]  /*1ff0*/  IMAD.MOV.U32 R76, RZ, RZ, R60 ;  /* 0x000000ffff4c7224 */ /* 0x000fe200078e003c */
[----:B------:R-:W-:Y:S01]  /*2000*/  SHF.R.S32.HI R11, RZ, 0x1, R11 ;  /* 0x00000001ff0b7819 */ /* 0x000fe2000001140b */
[C---:B------:R-:W-:Y:S01]  /*2010*/  VIADD R90, R68.reuse, 0x60 ;  /* 0x00000060445a7836 */ /* 0x040fe20000000000 */
[C---:B------:R-:W-:Y:S01]  /*2020*/  IADD3 R94, PT, PT, R68.reuse, 0x20, RZ ;  /* 0x00000020445e7810 */ /* 0x040fe20007ffe0ff */
[C---:B------:R-:W-:Y:S01]  /*2030*/  IMAD R95, R61.reuse, -0x80, R72 ;  /* 0xffffff803d5f7824 */ /* 0x040fe200078e0248 */
[----:B------:R-:W-:Y:S01]  /*2040*/  IADD3 R92, PT, PT, R68, 0x40, RZ ;  /* 0x00000040445c7810 */ /* 0x000fe20007ffe0ff */
[----:B------:R-:W-:Y:S01]  /*2050*/  IMAD R93, R61, -0x80, R67 ;  /* 0xffffff803d5d7824 */ /* 0x000fe200078e0243 */
[----:B------:R-:W-:Y:S01]  /*2060*/  MOV R91, R61 ;  /* 0x0000003d005b7202 */ /* 0x000fe20000000f00 */
[----:B------:R-:W-:Y:S01]  /*2070*/  IMAD.MOV.U32 R87, RZ, RZ, R163 ;  /* 0x000000ffff577224 */ /* 0x000fe200078e00a3 */
[----:B------:R-:W-:-:S02]  /*2080*/  MOV R86, R164 ;  /* 0x000000a400567202 */ /* 0x000fc40000000f00 */
[----:B------:R-:W-:Y:S02]  /*2090*/  MOV R88, R167 ;  /* 0x000000a700587202 */ /* 0x000fe40000000f00 */
[----:B------:R-:W-:Y:S01]  /*20a0*/  MOV R89, R166 ;  /* 0x000000a600597202 */ /* 0x000fe20000000f00 */
[----:B--2---:R-:W-:Y:S02]  /*20b0*/  IMAD R7, R27, R173, RZ ;  /* 0x000000ad1b077224 */ /* 0x004fe400078e02ff */
[----:B------:R-:W-:-:S04]  /*20c0*/  IMAD.WIDE.U32 R26, R173, R26, R12 ;  /* 0x0000001aad1a7225 */ /* 0x000fc800078e000c */
[----:B---3--:R-:W-:Y:S01]  /*20d0*/  IMAD.WIDE.U32 R24, R173, R8, R12 ;  /* 0x00000008ad187225 */ /* 0x008fe200078e000c */
[----:B------:R-:W-:Y:S02]  /*20e0*/  IADD3 R27, PT, PT, R27, R7, RZ ;  /* 0x000000071b1b7210 */ /* 0x000fe40007ffe0ff */
[----:B------:R-:W-:Y:S01]  /*20f0*/  SHF.R.S32.HI R8, RZ, 0x1f, R76 ;  /* 0x0000001fff087819 */ /* 0x000fe2000001144c */
[----:B------:R-:W-:Y:S02]  /*2100*/  IMAD R7, R9, R173, RZ ;  /* 0x000000ad09077224 */ /* 0x000fe400078e02ff */
[-C--:B----4-:R-:W-:Y:S02]  /*2110*/  IMAD R9, R101, R76.reuse, RZ ;  /* 0x0000004c65097224 */ /* 0x090fe400078e02ff */
[----:B------:R-:W-:Y:S02]  /*2120*/  IMAD.IADD R25, R25, 0x1, R7 ;  /* 0x0000000119197824 */ /* 0x000fe400078e0207 */
[----:B-----5:R-:W-:-:S02]  /*2130*/  IMAD R7, R103, R76, RZ ;  /* 0x0000004c67077224 */ /* 0x020fc400078e02ff */
[C---:B------:R-:W-:Y:S02]  /*2140*/  IMAD R9, R100.reuse, R8, R9 ;  /* 0x0000000864097224 */ /* 0x040fe400078e0209 */
[----:B------:R-:W-:-:S04]  /*2150*/  IMAD.WIDE.U32 R26, R100, R76, R26 ;  /* 0x0000004c641a7225 */ /* 0x000fc800078e001a */
[C---:B------:R-:W-:Y:S01]  /*2160*/  IMAD R7, R102.reuse, R8, R7 ;  /* 0x0000000866077224 */ /* 0x040fe200078e0207 */
[----:B------:R-:W-:Y:S01]  /*2170*/  IADD3 R27, PT, PT, R27, R9, RZ ;  /* 0x000000091b1b7210 */ /* 0x000fe20007ffe0ff */
[----:B------:R-:W-:-:S04]  /*2180*/  IMAD.WIDE.U32 R24, R102, R76, R24 ;  /* 0x0000004c66187225 */ /* 0x000fc800078e0018 */
[----:B------:R-:W-:Y:S02]  /*2190*/  IMAD R21, R21, R6, RZ ;  /* 0x0000000615157224 */ /* 0x000fe400078e02ff */
[----:B------:R-:W-:Y:S02]  /*21a0*/  IMAD.IADD R25, R25, 0x1, R7 ;  /* 0x0000000119197824 */ /* 0x000fe400078e0207 */
[----:B------:R-:W-:Y:S02]  /*21b0*/  IMAD R7, R20, R0, R21 ;  /* 0x0000000014077224 */ /* 0x000fe400078e0215 */
[----:B------:R-:W-:Y:S02]  /*21c0*/  IMAD R9, R23, R6, RZ ;  /* 0x0000000617097224 */ /* 0x000fe400078e02ff */
[----:B------:R-:W-:-:S04]  /*21d0*/  IMAD.WIDE.U32 R20, R6, R20, R26 ;  /* 0x0000001406147225 */ /* 0x000fc800078e001a */
[----:B------:R-:W-:Y:S01]  /*21e0*/  IMAD.WIDE.U32 R24, R6, R22, R24 ;  /* 0x0000001606187225 */ /* 0x000fe200078e0018 */
[----:B------:R-:W-:Y:S02]  /*21f0*/  IADD3 R6, PT, PT, R60, R15, RZ ;  /* 0x0000000f3c067210 */ /* 0x000fe40007ffe0ff */
[----:B------:R-:W-:Y:S01]  /*2200*/  IADD3 R15, P0, PT, -R72, R68, RZ ;  /* 0x00000044480f7210 */ /* 0x000fe20007f1e1ff */
[----:B------:R-:W-:Y:S02]  /*2210*/  IMAD.IADD R23, R21, 0x1, R7 ;  /* 0x0000000115177824 */ /* 0x000fe400078e0207 */
[----:B------:R-:W-:Y:S01]  /*2220*/  IMAD R0, R22, R0, R9 ;  /* 0x0000000016007224 */ /* 0x000fe200078e0209 */
[----:B------:R-:W-:Y:S01]  /*2230*/  SHF.R.S32.HI R9, RZ, 0x1f, R72 ;  /* 0x0000001fff097819 */ /* 0x000fe20000011448 */
[-C--:B------:R-:W-:Y:S02]  /*2240*/  IMAD R21, R6, R11.reuse, RZ ;  /* 0x0000000b06157224 */ /* 0x080fe400078e02ff */
[----:B------:R-:W-:Y:S01]  /*2250*/  IMAD R6, R68, R11, R75 ;  /* 0x0000000b44067224 */ /* 0x000fe200078e024b */
[----:B------:R-:W-:Y:S01]  /*2260*/  IADD3 R25, PT, PT, R25, R0, RZ ;  /* 0x0000000019197210 */ /* 0x000fe20007ffe0ff */
[----:B------:R-:W-:Y:S01]  /*2270*/  IMAD.MOV.U32 R22, RZ, RZ, R20 ;  /* 0x000000ffff167224 */ /* 0x000fe200078e0014 */
[----:B------:R-:W-:Y:S01]  /*2280*/  IADD3.X R9, PT, PT, RZ, ~R9, RZ, P0, !PT ;  /* 0x80000009ff097210 */ /* 0x000fe200007fe4ff */
[----:B------:R-:W-:Y:S01]  /*2290*/  IMAD.IADD R0, R75, 0x1, R6 ;  /* 0x000000014b007824 */ /* 0x000fe200078e0206 */
[----:B------:R-:W-:Y:S01]  /*22a0*/  SHF.R.S32.HI R83, RZ, 0x1f, R21 ;  /* 0x0000001fff537819 */ /* 0x000fe20000011415 */
[----:B------:R-:W-:Y:S01]  /*22b0*/  IMAD.WIDE.U32 R22, R100, R15, R22 ;  /* 0x0000000f64167225 */ /* 0x000fe200078e0016 */
[----:B------:R-:W-:-:S03]  /*22c0*/  IADD3 R14, P0, PT, R21, R6, RZ ;  /* 0x00000006150e7210 */ /* 0x000fc60007f1e0ff */
[C---:B------:R-:W-:Y:S01]  /*22d0*/  IMAD R79, R9.reuse, R100, RZ ;  /* 0x00000064094f7224 */ /* 0x040fe200078e02ff */
[----:B------:R-:W-:Y:S01]  /*22e0*/  LEA.HI.X.SX32 R7, R6, R83, 0x1, P0 ;  /* 0x0000005306077211 */ /* 0x000fe200000f0eff */
[----:B------:R-:W-:Y:S01]  /*22f0*/  IMAD R9, R9, R102, RZ ;  /* 0x0000006609097224 */ /* 0x000fe200078e02ff */
[----:B------:R-:W-:Y:S01]  /*2300*/  IADD3 R82, P0, PT, R21, R0, RZ ;  /* 0x0000000015527210 */ /* 0x000fe20007f1e0ff */
[-C--:B------:R-:W-:Y:S01]  /*2310*/  IMAD R79, R101, R15.reuse, R79 ;  /* 0x0000000f654f7224 */ /* 0x080fe200078e024f */
[----:B------:R-:W-:Y:S01]  /*2320*/  LEA R78, P1, R22, R18, 0x1 ;  /* 0x00000012164e7211 */ /* 0x000fe200078208ff */
[----:B------:R-:W-:Y:S01]  /*2330*/  IMAD R9, R103, R15, R9 ;  /* 0x0000000f67097224 */ /* 0x000fe200078e0209 */
[----:B------:R-:W-:Y:S01]  /*2340*/  LEA.HI.X.SX32 R83, R0, R83, 0x1, P0 ;  /* 0x0000005300537211 */ /* 0x000fe200000f0eff */
[----:B------:R-:W-:Y:S01]  /*2350*/  IMAD.WIDE.U32 R20, R102, R15, R24 ;  /* 0x0000000f66147225 */ /* 0x000fe200078e0018 */
[----:B------:R-:W-:Y:S02]  /*2360*/  SHF.L.U64.HI R0, R14, 0x1, R7 ;  /* 0x000000010e007819 */ /* 0x000fe40000010207 */
[C---:B------:R-:W-:Y:S01]  /*2370*/  SHF.L.U64.HI R83, R82.reuse, 0x1, R83 ;  /* 0x0000000152537819 */ /* 0x040fe20000010253 */
[----:B------:R-:W-:Y:S01]  /*2380*/  IMAD.IADD R79, R23, 0x1, R79 ;  /* 0x00000001174f7824 */ /* 0x000fe200078e024f */
[----:B------:R-:W-:-:S02]  /*2390*/  SHF.L.U32 R82, R82, 0x1, RZ ;  /* 0x0000000152527819 */ /* 0x000fc400000006ff */
[----:B------:R-:W-:Y:S02]  /*23a0*/  SHF.L.U32 R14, R14, 0x1, RZ ;  /* 0x000000010e0e7819 */ /* 0x000fe400000006ff */
[----:B------:R-:W-:Y:S02]  /*23b0*/  IADD3 R9, PT, PT, R21, R9, RZ ;  /* 0x0000000915097210 */ /* 0x000fe40007ffe0ff */
[----:B------:R-:W-:Y:S02]  /*23c0*/  LEA R10, P0, R20, R16, 0x1 ;  /* 0x00000010140a7211 */ /* 0x000fe400078008ff */
[----:B------:R-:W-:Y:S02]  /*23d0*/  LEA.HI.X R79, R22, R19, R79, 0x1, P1 ;  /* 0x00000013164f7211 */ /* 0x000fe400008f0c4f */
[----:B------:R-:W-:Y:S02]  /*23e0*/  IADD3 R80, P3, PT, R4, R82, RZ ;  /* 0x0000005204507210 */ /* 0x000fe40007f7e0ff */
[----:B------:R-:W-:-:S02]  /*23f0*/  LEA.HI.X R9, R20, R17, R9, 0x1, P0 ;  /* 0x0000001114097211 */ /* 0x000fc400000f0c09 */
[----:B------:R-:W-:Y:S02]  /*2400*/  IADD3 R48, P1, PT, R4, R14, RZ ;  /* 0x0000000e04307210 */ /* 0x000fe40007f3e0ff */
[C---:B------:R-:W-:Y:S02]  /*2410*/  IADD3 R82, P2, PT, R2.reuse, R82, RZ ;  /* 0x0000005202527210 */ /* 0x040fe40007f5e0ff */
[----:B------:R-:W-:Y:S01]  /*2420*/  IADD3 R14, P0, PT, R2, R14, RZ ;  /* 0x0000000e020e7210 */ /* 0x000fe20007f1e0ff */
[C---:B------:R-:W-:Y:S01]  /*2430*/  IMAD.X R49, R5.reuse, 0x1, R0, P1 ;  /* 0x0000000105317824 */ /* 0x040fe200008e0600 */
[----:B------:R-:W-:Y:S01]  /*2440*/  IADD3.X R81, PT, PT, R5, R83, RZ, P3, !PT ;  /* 0x0000005305517210 */ /* 0x000fe20001ffe4ff */
[C---:B------:R-:W-:Y:S01]  /*2450*/  IMAD.X R83, R3.reuse, 0x1, R83, P2 ;  /* 0x0000000103537824 */ /* 0x040fe200010e0653 */
[----:B------:R-:W-:Y:S02]  /*2460*/  IADD3.X R15, PT, PT, R3, R0, RZ, P0, !PT ;  /* 0x00000000030f7210 */ /* 0x000fe400007fe4ff */
[----:B------:R-:W-:-:S13]  /*2470*/  ISETP.GE.AND P3, PT, R12, R171, PT ;  /* 0x000000ab0c00720c */ /* 0x000fda0003f66270 */
.L_x_7541:
        /* <DEDUP_REMOVED lines=81> */
.L_x_7520:
        /* <DEDUP_REMOVED lines=75> */
.L_x_7524:
[----:B------:R-:W-:Y:S05]  /*2e40*/  BSYNC.RECONVERGENT B0 ;  /* 0x0000000000007941 */ /* 0x000fea0003800200 */
.L_x_7523:
        /* <DEDUP_REMOVED lines=52> */
.L_x_7526:
[----:B------:R-:W-:Y:S05]  /*3190*/  BSYNC.RECONVERGENT B0 ;  /* 0x0000000000007941 */ /* 0x000fea0003800200 */
.L_x_7525:
        /* <DEDUP_REMOVED lines=57> */
.L_x_7528:
[----:B------:R-:W-:Y:S05]  /*3530*/  BSYNC.RECONVERGENT B0 ;  /* 0x0000000000007941 */ /* 0x000fea0003800200 */
.L_x_7527:
        /* <DEDUP_REMOVED lines=57> */
.L_x_7530:
[----:B------:R-:W-:Y:S05]  /*38d0*/  BSYNC.RECONVERGENT B0 ;  /* 0x0000000000007941 */ /* 0x000fea0003800200 */
.L_x_7529:
[----:B------:R-:W5:Y:S02]  /*38e0*/  LD.E R3, desc[UR4][R84.64+0xd0] ;  /* 0x0000d00454037980 */ /* 0x000f64000c101900 */
[----:B-----5:R-:W-:Y:S05]  /*38f0*/  IMAD.U32 R3, R3, -0x40, RZ ;  /* 0xffffffc003037824 */ /* 0x020fea00078e00ff */
[C---:B------:R-:W-:Y:S02]  /*3900*/  LEA R14, P1, R3.reuse, R14, 0x1 ;  /* 0x0000000e030e7211 */ /* 0x040fe400078208ff */
[C---:B------:R-:W-:Y:S02]  /*3910*/  LEA R48, P0, R3.reuse, R48, 0x1 ;  /* 0x0000003003307211 */ /* 0x040fe400078008ff */
[C---:B------:R-:W-:Y:S02]  /*3920*/  LEA.HI.X.SX32 R15, R3.reuse, R15, 0x1, P1 ;  /* 0x0000000f030f7211 */ /* 0x040fe400008f0eff */
[----:B------:R-:W-:Y:S01]  /*3930*/  LEA.HI.X.SX32 R49, R3, R49, 0x1, P0 ;  /* 0x0000003103317211 */ /* 0x000fe200000f0eff */
[----:B------:R-:W-:Y:S05]  /*3940*/  BRA `(.L_x_7521) ;  /* 0x0000001800487947 */ /* 0x000fea0003800000 */
.L_x_7522:
        /* <DEDUP_REMOVED lines=34> */
[----:B------:R-:W-:Y:S01]  /*3b70*/  @!P0 HADD2.F32 R24, -RZ, R18.H0_H0 ;  /* 0x20000012ff188230 */ /* 0x000fe20000004100 */
[----:B------:R-:W-:Y:S01]  /*3b80*/  @!P0 MOV R50, R58 ;  /* 0x0000003a00328202 */ /* 0x000fe20000000f00 */
[--C-:B-1----:R-:W-:Y:S01]  /*3b90*/  @!P0 HADD2.F32 R37, -RZ, R34.reuse.H0_H0 ;  /* 0x20000022ff258230 */ /* 0x102fe20000004100 */
[----:B------:R-:W-:Y:S01]  /*3ba0*/  @!P0 MOV R51, R59 ;  /* 0x0000003b00338202 */ /* 0x000fe20000000f00 */
        /* <DEDUP_REMOVED lines=17> */
[----:B------:R-:W-:Y:S02]  /*3cc0*/  @!P0 HADD2.F32 R26, -RZ, R17.H1_H1 ;  /* 0x30000011ff1a8230 */ /* 0x000fe40000004100 */
[----:B------:R-:W-:Y:S01]  /*3cd0*/  @!P0 FFMA.FTZ R0, R37, R34, R0 ;  /* 0x0000002225008223 */ /* 0x000fe20000010000 */
[----:B------:R-:W-:Y:S02]  /*3ce0*/  @!P0 HADD2.F32 R16, -RZ, R107.H1_H1 ;  /* 0x3000006bff108230 */ /* 0x000fe40000004100 */
[----:B------:R-:W-:Y:S01]  /*3cf0*/  @!P0 FMUL.FTZ R3, R27, R32 ;  /* 0x000000201b038220 */ /* 0x000fe20000410000 */
[----:B------:R-:W-:Y:S02]  /*3d00*/  @!P0 HADD2.F32 R36, -RZ, R52.H1_H1 ;  /* 0x30000034ff248230 */ /* 0x000fe40000004100 */
[----:B------:R-:W-:Y:S01]  /*3d10*/  @!P5 FADD.FTZ R29, -R29, -RZ ;  /* 0x800000ff1d1dd221 */ /* 0x000fe20000010100 */
[----:B------:R-:W-:Y:S02]  /*3d20*/  @!P0 HADD2.F32 R17, -RZ, R19.H0_H0 ;  /* 0x20000013ff118230 */ /* 0x000fe40000004100 */
[----:B------:R-:W-:Y:S01]  /*3d30*/  @!P0 FMUL.FTZ R4, R26, R31 ;  /* 0x0000001f1a048220 */ /* 0x000fe20000410000 */
[----:B------:R-:W-:Y:S02]  /*3d40*/  @!P0 HADD2.F32 R40, -RZ, R53.H0_H0 ;  /* 0x20000035ff288230 */ /* 0x000fe40000004100 */
[----:B------:R-:W-:Y:S01]  /*3d50*/  @!P0 FFMA.FTZ R2, R39, R36, R2 ;  /* 0x0000002427028223 */ /* 0x000fe20000010002 */
[----:B------:R-:W-:Y:S02]  /*3d60*/  @!P0 HADD2.F32 R38, -RZ, R45.H0_H0 ;  /* 0x2000002dff268230 */ /* 0x000fe40000004100 */
[----:B------:R-:W-:Y:S01]  /*3d70*/  @!P5 FADD.FTZ R25, -R25, -RZ ;  /* 0x800000ff1919d221 */ /* 0x000fe20000010100 */
[----:B------:R-:W-:Y:S02]  /*3d80*/  @!P0 HADD2.F32 R19, -RZ, R19.H1_H1 ;  /* 0x30000013ff138230 */ /* 0x000fe40000004100 */
[----:B------:R-:W-:Y:S01]  /*3d90*/  @!P0 FMUL.FTZ R5, R24, R29 ;  /* 0x0000001d18058220 */ /* 0x000fe20000410000 */
[----:B------:R-:W-:Y:S01]  /*3da0*/  @!P0 HADD2.F32 R41, -RZ, R53.H1_H1 ;  /* 0x30000035ff298230 */ /* 0x000fe20000004100 */
[----:B------:R-:W-:Y:S01]  /*3db0*/  @!P0 F2FP.F16.F32.PACK_AB R104, R2, R0 ;  /* 0x000000000268823e */ /* 0x000fe200000000ff */
[----:B------:R-:W-:Y:S02]  /*3dc0*/  @!P0 HADD2.F32 R37, -RZ, R45.H1_H1 ;  /* 0x3000002dff258230 */ /* 0x000fe40000004100 */
[----:B------:R-:W-:Y:S01]  /*3dd0*/  @!P5 FADD.FTZ R18, -R18, -RZ ;  /* 0x800000ff1212d221 */ /* 0x000fe20000010100 */
[----:B------:R-:W-:Y:S01]  /*3de0*/  @!P0 HADD2.F32 R42, -RZ, R54.H0_H0 ;  /* 0x20000036ff2a8230 */ /* 0x000fe20000004100 */
[----:B------:R-:W-:Y:S01]  /*3df0*/  @!P0 MOV R56, R104 ;  /* 0x0000006800388202 */ /* 0x000fe20000000f00 */
[----:B------:R-:W-:Y:S02]  /*3e00*/  @!P0 HADD2.F32 R34, -RZ, R50.H0_H0 ;  /* 0x20000032ff228230 */ /* 0x000fe40000004100 */
[----:B------:R-:W-:Y:S01]  /*3e10*/  @!P5 FADD.FTZ R16, -R16, -RZ ;  /* 0x800000ff1010d221 */ /* 0x000fe20000010100 */
[----:B------:R-:W-:Y:S02]  /*3e20*/  @!P0 HADD2.F32 R43, -RZ, R54.H1_H1 ;  /* 0x30000036ff2b8230 */ /* 0x000fe40000004100 */
[----:B------:R-:W-:Y:S01]  /*3e30*/  @!P0 FMUL.FTZ R6, R22, R25 ;  /* 0x0000001916068220 */ /* 0x000fe20000410000 */
[----:B------:R-:W-:Y:S02]  /*3e40*/  @!P0 HADD2.F32 R39, -RZ, R50.H1_H1 ;  /* 0x30000032ff278230 */ /* 0x000fe40000004100 */
[----:B------:R-:W-:Y:S01]  /*3e50*/  @!P0 FFMA.FTZ R3, R38, R40, R3 ;  /* 0x0000002826038223 */ /* 0x000fe20000010003 */
[----:B------:R-:W-:Y:S02]  /*3e60*/  @!P0 HADD2.F32 R44, -RZ, R55.H0_H0 ;  /* 0x20000037ff2c8230 */ /* 0x000fe40000004100 */
[----:B------:R-:W-:Y:S01]  /*3e70*/  @!P0 FMUL.FTZ R7, R17, R18 ;  /* 0x0000001211078220 */ /* 0x000fe20000410000 */
[----:B------:R-:W-:Y:S02]  /*3e80*/  @!P0 HADD2.F32 R36, -RZ, R51.H0_H0 ;  /* 0x20000033ff248230 */ /* 0x000fe40000004100 */
[----:B------:R-:W-:Y:S01]  /*3e90*/  @!P0 FFMA.FTZ R4, R37, R41, R4 ;  /* 0x0000002925048223 */ /* 0x000fe20000010004 */
[----:B------:R-:W-:Y:S02]  /*3ea0*/  @!P0 HADD2.F32 R46, -RZ, R55.H1_H1 ;  /* 0x30000037ff2e8230 */ /* 0x000fe40000004100 */
[----:B------:R-:W-:Y:S01]  /*3eb0*/  @!P0 FMUL.FTZ R8, R19, R16 ;  /* 0x0000001013088220 */ /* 0x000fe20000410000 */
[----:B------:R-:W-:Y:S02]  /*3ec0*/  @!P0 HADD2.F32 R45, -RZ, R51.H1_H1 ;  /* 0x30000033ff2d8230 */ /* 0x000fe40000004100 */
[----:B------:R-:W-:Y:S01]  /*3ed0*/  @!P0 FFMA.FTZ R5, R34, R42, R5 ;  /* 0x0000002a22058223 */ /* 0x000fe20000010005 */
[----:B------:R-:W-:Y:S01]  /*3ee0*/  @!P0 F2FP.F16.F32.PACK_AB R105, R4, R3 ;  /* 0x000000030469823e */ /* 0x000fe200000000ff */
[----:B------:R-:W-:Y:S01]  /*3ef0*/  @!P0 FFMA.FTZ R6, R39, R43, R6 ;  /* 0x0000002b27068223 */ /* 0x000fe20000010006 */
[----:B------:R-:W-:Y:S01]  /*3f00*/  @!P0 FFMA.FTZ R7, R36, R44, R7 ;  /* 0x0000002c24078223 */ /* 0x000fe20000010007 */
[----:B------:R-:W-:Y:S01]  /*3f10*/  @!P0 FFMA.FTZ R8, R45, R46, R8 ;  /* 0x0000002e2d088223 */ /* 0x000fe20000010008 */
[----:B------:R-:W-:Y:S02]  /*3f20*/  @!P0 MOV R57, R105 ;  /* 0x0000006900398202 */ /* 0x000fe40000000f00 */
[----:B------:R-:W-:Y:S02]  /*3f30*/  @!P0 F2FP.F16.F32.PACK_AB R106, R6, R5 ;  /* 0x00000005066a823e */ /* 0x000fe400000000ff */
[----:B------:R-:W-:Y:S02]  /*3f40*/  @!P0 F2FP.F16.F32.PACK_AB R107, R8, R7 ;  /* 0x00000007086b823e */ /* 0x000fe400000000ff */
[----:B------:R-:W-:Y:S02]  /*3f50*/  @!P0 MOV R58, R106 ;  /* 0x0000006a003a8202 */ /* 0x000fe40000000f00 */
[----:B------:R-:W-:Y:S05]  /*3f60*/  @!P0 MOV R59, R107 ;  /* 0x0000006b003b8202 */ /* 0x000fea0000000f00 */
[----:B------:R1:W-:Y:S02]  /*3f70*/  ST.E.128 desc[UR4][R86.64], R56 ;  /* 0x0000003856007985 */ /* 0x0003e4000c101d04 */
.L_x_7532:
[----:B------:R-:W-:Y:S05]  /*3f80*/  BSYNC.RECONVERGENT B0 ;  /* 0x0000000000007941 */ /* 0x000fea0003800200 */
.L_x_7531:
        /* <DEDUP_REMOVED lines=53> */
[----:B------:R-:W-:Y:S01]  /*42e0*/  @!P0 HADD2.F32 R18, -RZ, R107.H0_H0 ;  /* 0x2000006bff128230 */ /* 0x000fe20000004100 */
[----:B------:R-:W-:Y:S01]  /*42f0*/  @!P0 MOV R52, R58 ;  /* 0x0000003a00348202 */ /* 0x000fe20000000f00 */
[----:B------:R-:W-:Y:S02]  /*4300*/  @!P0 HADD2.F32 R40, -RZ, R53.H0_H0 ;  /* 0x20000035ff288230 */ /* 0x000fe40000004100 */
[----:B------:R-:W-:Y:S01]  /*4310*/  @!P5 FADD.FTZ R31, -R31, -RZ ;  /* 0x800000ff1f1fd221 */ /* 0x000fe20000010100 */
[--C-:B------:R-:W-:Y:S02]  /*4320*/  @!P0 HADD2.F32 R36, -RZ, R50.reuse.H0_H0 ;  /* 0x20000032ff248230 */ /* 0x100fe40000004100 */
[----:B------:R-:W-:Y:S01]  /*4330*/  @!P0 FMUL.FTZ R2, R30, R35 ;  /* 0x000000231e028220 */ /* 0x000fe20000410000 */
[----:B------:R-:W-:Y:S02]  /*4340*/  @!P0 HADD2.F32 R16, -RZ, R107.H1_H1 ;  /* 0x3000006bff108230 */ /* 0x000fe40000004100 */
[----:B------:R-:W-:Y:S01]  /*4350*/  @!P0 FMUL.FTZ R3, R29, R34 ;  /* 0x000000221d038220 */ /* 0x000fe20000410000 */
[----:B------:R-:W-:Y:S02]  /*4360*/  @!P0 HADD2.F32 R42, -RZ, R53.H1_H1 ;  /* 0x30000035ff2a8230 */ /* 0x000fe40000004100 */
[----:B------:R-:W-:Y:S01]  /*4370*/  @!P5 FADD.FTZ R27, -R27, -RZ ;  /* 0x800000ff1b1bd221 */ /* 0x000fe20000010100 */
[----:B------:R-:W-:Y:S02]  /*4380*/  @!P0 HADD2.F32 R39, -RZ, R50.H1_H1 ;  /* 0x30000032ff278230 */ /* 0x000fe40000004100 */
[----:B------:R-:W-:Y:S01]  /*4390*/  @!P0 FFMA.FTZ R2, R41, R38, R2 ;  /* 0x0000002629028223 */ /* 0x000fe20000010002 */
[----:B------:R-:W-:Y:S01]  /*43a0*/  @!P0 FMUL.FTZ R4, R28, R33 ;  /* 0x000000211c048220 */ /* 0x000fe20000410000 */
[----:B------:R-:W-:Y:S01]  /*43b0*/  @!P5 FADD.FTZ R18, -R18, -RZ ;  /* 0x800000ff1212d221 */ /* 0x000fe20000010100 */
[----:B------:R-:W-:Y:S01]  /*43c0*/  @!P0 FFMA.FTZ R3, R36, R40, R3 ;  /* 0x0000002824038223 */ /* 0x000fe20000010003 */
[----:B------:R-:W-:Y:S01]  /*43d0*/  @!P5 FADD.FTZ R16, -R16, -RZ ;  /* 0x800000ff1010d221 */ /* 0x000fe20000010100 */
[----:B------:R-:W-:Y:S01]  /*43e0*/  LEA R110, P5, R158, R86, 0x6 ;  /* 0x000000569e6e7211 */ /* 0x000fe200078a30ff */
[----:B------:R-:W-:Y:S01]  /*43f0*/  @!P0 HADD2.F32 R43, -RZ, R54.H0_H0 ;  /* 0x20000036ff2b8230 */ /* 0x000fe20000004100 */
[----:B------:R-:W-:Y:S01]  /*4400*/  @!P0 F2FP.F16.F32.PACK_AB R104, R2, R0 ;  /* 0x000000000268823e */ /* 0x000fe200000000ff */
[----:B------:R-:W-:Y:S01]  /*4410*/  @!P0 HADD2.F32 R36, -RZ, R52.H0_H0 ;  /* 0x20000034ff248230 */ /* 0x000fe20000004100 */
[----:B------:R-:W-:Y:S01]  /*4420*/  LEA.HI.X R111, R158, R87, R159, 0x6, P5 ;  /* 0x000000579e6f7211 */ /* 0x000fe200028f349f */
[----:B------:R-:W-:Y:S01]  /*4430*/  @!P0 FMUL.FTZ R5, R26, R31 ;  /* 0x0000001f1a058220 */ /* 0x000fe20000410000 */
[----:B------:R-:W-:Y:S01]  /*4440*/  @!P0 MOV R56, R104 ;  /* 0x0000006800388202 */ /* 0x000fe20000000f00 */
[----:B------:R-:W-:Y:S02]  /*4450*/  @!P0 HADD2.F32 R44, -RZ, R54.H1_H1 ;  /* 0x30000036ff2c8230 */ /* 0x000fe40000004100 */
[----:B------:R-:W-:Y:S01]  /*4460*/  @!P0 FFMA.FTZ R4, R39, R42, R4 ;  /* 0x0000002a27048223 */ /* 0x000fe20000010004 */
[----:B------:R-:W-:Y:S02]  /*4470*/  @!P0 HADD2.F32 R41, -RZ, R52.H1_H1 ;  /* 0x30000034ff298230 */ /* 0x000fe40000004100 */
[----:B------:R-:W-:Y:S01]  /*4480*/  @!P0 FMUL.FTZ R6, R22, R27 ;  /* 0x0000001b16068220 */ /* 0x000fe20000410000 */
[----:B------:R-:W-:Y:S02]  /*4490*/  @!P0 HADD2.F32 R45, -RZ, R55.H0_H0 ;  /* 0x20000037ff2d8230 */ /* 0x000fe40000004100 */
[----:B------:R-:W-:Y:S01]  /*44a0*/  @!P0 FMUL.FTZ R7, R17, R18 ;  /* 0x0000001211078220 */ /* 0x000fe20000410000 */
[----:B------:R-:W-:Y:S01]  /*44b0*/  @!P0 F2FP.F16.F32.PACK_AB R105, R4, R3 ;  /* 0x000000030469823e */ /* 0x000fe200000000ff */
[----:B------:R-:W-:Y:S02]  /*44c0*/  @!P0 HADD2.F32 R38, -RZ, R51.H0_H0 ;  /* 0x20000033ff268230 */ /* 0x000fe40000004100 */
        /* <DEDUP_REMOVED lines=13> */
.L_x_7534:
[----:B------:R-:W-:Y:S05]  /*45a0*/  BSYNC.RECONVERGENT B0 ;  /* 0x0000000000007941 */ /* 0x000fea0003800200 */
.L_x_7533:
        /* <DEDUP_REMOVED lines=62> */
[----:B------:R-:W-:Y:S02]  /*4990*/  @!P0 HADD2.F32 R16, -RZ, R107.H1_H1 ;  /* 0x3000006bff108230 */ /* 0x000fe40000004100 */
[----:B------:R-:W-:Y:S01]  /*49a0*/  @!P0 FFMA.FTZ R2, R41, R38, R2 ;  /* 0x0000002629028223 */ /* 0x000fe20000010002 */
[----:B------:R-:W-:Y:S01]  /*49b0*/  @!P0 MOV R41, R59 ;  /* 0x0000003b00298202 */ /* 0x000fe20000000f00 */
[----:B------:R-:W-:Y:S02]  /*49c0*/  @!P0 HADD2.F32 R42, -RZ, R53.H1_H1 ;  /* 0x30000035ff2a8230 */ /* 0x000fe40000004100 */
[----:B------:R-:W-:Y:S01]  /*49d0*/  @!P0 FMUL.FTZ R4, R28, R33 ;  /* 0x000000211c048220 */ /* 0x000fe20000410000 */
[----:B------:R-:W-:Y:S02]  /*49e0*/  @!P0 HADD2.F32 R39, -RZ, R50.H1_H1 ;  /* 0x30000032ff278230 */ /* 0x000fe40000004100 */
[----:B------:R-:W-:Y:S01]  /*49f0*/  @!P4 FADD.FTZ R27, -R27, -RZ ;  /* 0x800000ff1b1bc221 */ /* 0x000fe20000010100 */
[----:B------:R-:W-:Y:S01]  /*4a00*/  @!P4 FADD.FTZ R18, -R18, -RZ ;  /* 0x800000ff1212c221 */ /* 0x000fe20000010100 */
[----:B------:R-:W-:Y:S01]  /*4a10*/  @!P0 FFMA.FTZ R3, R36, R40, R3 ;  /* 0x0000002824038223 */ /* 0x000fe20000010003 */
[----:B------:R-:W-:Y:S01]  /*4a20*/  @!P4 FADD.FTZ R16, -R16, -RZ ;  /* 0x800000ff1010c221 */ /* 0x000fe20000010100 */
[----:B------:R-:W-:Y:S01]  /*4a30*/  IADD3 R110, P5, P4, R97, R86, R97 ;  /* 0x00000056616e7210 */ /* 0x000fe20007cbe061 */
[----:B------:R-:W-:Y:S01]  /*4a40*/  @!P0 FFMA.FTZ R4, R39, R42, R4 ;  /* 0x0000002a27048223 */ /* 0x000fe20000010004 */
[----:B------:R-:W-:Y:S01]  /*4a50*/  @!P0 F2FP.F16.F32.PACK_AB R97, R2, R0 ;  /* 0x000000000261823e */ /* 0x000fe200000000ff */
[--C-:B------:R-:W-:Y:S01]  /*4a60*/  @!P0 HADD2.F32 R43, -RZ, R54.reuse.H0_H0 ;  /* 0x20000036ff2b8230 */ /* 0x100fe20000004100 */
[----:B------:R-:W-:Y:S01]  /*4a70*/  IADD3.X R111, PT, PT, R104, R87, R104, P5, P4 ;  /* 0x00000057686f7210 */ /* 0x000fe20002fe8468 */
[--C-:B------:R-:W-:Y:S01]  /*4a80*/  @!P0 HADD2.F32 R38, -RZ, R51.reuse.H0_H0 ;  /* 0x20000033ff268230 */ /* 0x100fe20000004100 */
[----:B------:R-:W-:Y:S01]  /*4a90*/  @!P0 F2FP.F16.F32.PACK_AB R106, R4, R3 ;  /* 0x00000003046a823e */ /* 0x000fe200000000ff */
[----:B------:R-:W-:Y:S01]  /*4aa0*/  @!P0 FMUL.FTZ R5, R26, R31 ;  /* 0x0000001f1a058220 */ /* 0x000fe20000410000 */
[----:B------:R-:W-:Y:S01]  /*4ab0*/  @!P0 MOV R56, R97 ;  /* 0x0000006100388202 */ /* 0x000fe20000000f00 */
[----:B------:R-:W-:Y:S01]  /*4ac0*/  @!P0 HADD2.F32 R44, -RZ, R54.H1_H1 ;  /* 0x30000036ff2c8230 */ /* 0x000fe20000004100 */
[----:B------:R-:W-:Y:S01]  /*4ad0*/  @!P0 MOV R57, R106 ;  /* 0x0000006a00398202 */ /* 0x000fe20000000f00 */
[----:B------:R-:W-:Y:S02]  /*4ae0*/  @!P0 HADD2.F32 R39, -RZ, R51.H1_H1 ;  /* 0x30000033ff278230 */ /* 0x000fe40000004100 */
[----:B------:R-:W-:Y:S01]  /*4af0*/  @!P0 FMUL.FTZ R6, R22, R27 ;  /* 0x0000001b16068220 */ /* 0x000fe20000410000 */
        /* <DEDUP_REMOVED lines=15> */
.L_x_7536:
[----:B------:R-:W-:Y:S05]  /*4bf0*/  BSYNC.RECONVERGENT B0 ;  /* 0x0000000000007941 */ /* 0x000fea0003800200 */
.L_x_7535:
[----:B------:R-:W-:Y:S04]  /*4c00*/  BSSY.RECONVERGENT B0, `(.L_x_7537) ;  /* 0x0000060000007945 */ /* 0x000fe80003800200 */
[----:B------:R-:W-:Y:S05]  /*4c10*/  @P6 BRA `(.L_x_7538) ;  /* 0x0000000400786947 */ /* 0x000fea0003800000 */
[----:B------:R-:W-:Y:S02]  /*4c20*/  ISETP.GE.AND P0, PT, R12, R21, PT ;  /* 0x000000150c00720c */ /* 0x000fe40003f06270 */
[C---:B------:R-:W-:Y:S04]  /*4c30*/  LEA R28, P4, R102.reuse, R24, 0x7 ;  /* 0x00000018661c7211 */ /* 0x040fe800078838ff */
[----:B------:R-:W-:Y:S05]  /*4c40*/  LEA.HI.X R29, R102, R25, R103, 0x7, P4 ;  /* 0x00000019661d7211 */ /* 0x000fea00020f3c67 */
[----:B------:R-:W4:Y:S02]  /*4c50*/  LD.E.128 R52, desc[UR4][R28.64] ;  /* 0x000000041c347980 */ /* 0x000f24000c101d00 */
[----:B------:R-:W-:Y:S01]  /*4c60*/  @!P0 IMAD R45, R11, 0x60, RZ ;  /* 0x000000600b2d8824 */ /* 0x000fe200078e02ff */
[----:B------:R-:W-:Y:S01]  /*4c70*/  @!P0 SEL R46, R20, RZ, P1 ;  /* 0x000000ff142e8207 */ /* 0x000fe20000800000 */
[----:B------:R-:W-:Y:S01]  /*4c80*/  @!P0 IMAD.WIDE R16, R23, 0x2, R28 ;  /* 0x0000000217108825 */ /* 0x000fe200078e021c */
[----:B------:R-:W-:Y:S02]  /*4c90*/  @!P0 SEL R108, R108, RZ, P1 ;  /* 0x000000ff6c6c8207 */ /* 0x000fe40000800000 */
[C---:B------:R-:W-:Y:S03]  /*4ca0*/  @!P0 IADD3 R46, P4, PT, R45.reuse, R46, RZ ;  /* 0x0000002e2d2e8210 */ /* 0x040fe60007f9e0ff */
[----:B------:R-:W5:Y:S01]  /*4cb0*/  @!P0 LD.E.128 R16, desc[UR4][R16.64] ;  /* 0x0000000410108980 */ /* 0x000f62000c101d00 */
[----:B------:R-:W-:Y:S02]  /*4cc0*/  @!P0 LEA.HI.X.SX32 R51, R45, R108, 0x1, P4 ;  /* 0x0000006c2d338211 */ /* 0x000fe400020f0eff */
[C---:B------:R-:W-:Y:S02]  /*4cd0*/  @!P0 SHF.L.U32 R45, R46.reuse, 0x1, RZ ;  /* 0x000000012e2d8819 */ /* 0x040fe400000006ff */
[----:B------:R-:W-:Y:S02]  /*4ce0*/  @!P0 SHF.L.U64.HI R46, R46, 0x1, R51 ;  /* 0x000000012e2e8819 */ /* 0x000fe40000010233 */
[C---:B-123--:R-:W-:Y:S04]  /*4cf0*/  @!P0 IADD3 R56, P4, PT, R45.reuse, R80, RZ ;  /* 0x000000502d388210 */ /* 0x04efe80007f9e0ff */
[C---:B------:R-:W-:Y:S02]  /*4d00*/  @!P0 IADD3.X R57, PT, PT, R46.reuse, R81, RZ, P4, !PT ;  /* 0x000000512e398210 */ /* 0x040fe400027fe4ff */
[----:B------:R-:W-:Y:S04]  /*4d10*/  @!P0 IADD3 R32, P4, PT, R45, R82, RZ ;  /* 0x000000522d208210 */ /* 0x000fe80007f9e0ff */
[----:B------:R-:W2:Y:S01]  /*4d20*/  @!P0 LD.E.128 R56, desc[UR4][R56.64] ;  /* 0x0000000438388980 */ /* 0x000ea2000c101d00 */
[----:B------:R-:W-:Y:S02]  /*4d30*/  @!P0 IADD3.X R33, PT, PT, R46, R83, RZ, P4, !PT ;  /* 0x000000532e218210 */ /* 0x000fe400027fe4ff */
[----:B------:R-:W-:Y:S02]  /*4d40*/  PLOP3.LUT P4, PT, PT, PT, PT, 0x80, 0x8 ;  /* 0x000000000008781c */ /* 0x000fe40003f8f070 */
[----:B------:R-:W-:Y:S02]  /*4d50*/  @!P0 PLOP3.LUT P4, PT, P1, PT, PT, 0x80, 0x8 ;  /* 0x000000000008881c */ /* 0x000fe40000f8f070 */
[----:B------:R-:W-:Y:S01]  /*4d60*/  LEA R45, P1, R158, R86, 0x6 ;  /* 0x000000569e2d7211 */ /* 0x000fe200078230ff */
[----:B------:R1:W3:Y:S01]  /*4d70*/  @!P0 LD.E.128 R40, desc[UR4][R32.64] ;  /* 0x0000000420288980 */ /* 0x0002e2000c101d00 */
[--C-:B-----5:R-:W-:Y:S01]  /*4d80*/  @!P0 HADD2.F32 R27, -RZ, R16.reuse.H0_H0 ;  /* 0x20000010ff1b8230 */ /* 0x120fe20000004100 */
        /* <DEDUP_REMOVED lines=10> */
[--C-:B--2---:R-:W-:Y:S02]  /*4e30*/  @!P0 HADD2.F32 R30, -RZ, R56.reuse.H0_H0 ;  /* 0x20000038ff1e8230 */ /* 0x104fe40000004100 */
[----:B------:R-:W-:Y:S02]  /*4e40*/  @!P0 HADD2.F32 R28, -RZ, R56.H1_H1 ;  /* 0x30000038ff1c8230 */ /* 0x000fe40000004100 */
[--C-:B------:R-:W-:Y:S02]  /*4e50*/  @!P0 HADD2.F32 R31, -RZ, R57.reuse.H0_H0 ;  /* 0x20000039ff1f8230 */ /* 0x100fe40000004100 */
[----:B------:R-:W-:Y:S01]  /*4e60*/  @!P4 FADD.FTZ R30, -R30, -RZ ;  /* 0x800000ff1e1ec221 */ /* 0x000fe20000010100 */
[----:B------:R-:W-:Y:S02]  /*4e70*/  @!P0 HADD2.F32 R29, -RZ, R57.H1_H1 ;  /* 0x30000039ff1d8230 */ /* 0x000fe40000004100 */
[----:B------:R-:W-:Y:S01]  /*4e80*/  @!P4 FADD.FTZ R28, -R28, -RZ ;  /* 0x800000ff1c1cc221 */ /* 0x000fe20000010100 */
[--C-:B---3--:R-:W-:Y:S02]  /*4e90*/  @!P0 HADD2.F32 R32, -RZ, R40.reuse.H0_H0 ;  /* 0x20000028ff208230 */ /* 0x108fe40000004100 */
        /* <DEDUP_REMOVED lines=54> */
.L_x_7538:
[----:B------:R-:W-:Y:S05]  /*5200*/  BSYNC.RECONVERGENT B0 ;  /* 0x0000000000007941 */ /* 0x000fea0003800200 */
.L_x_7537:
[----:B------:R-:W5:Y:S02]  /*5210*/  LD.E R3, desc[UR4][R84.64+0xd0] ;  /* 0x0000d00454037980 */ /* 0x000f64000c101900 */
[----:B-----5:R-:W-:Y:S05]  /*5220*/  IMAD.U32 R3, R3, -0x40, RZ ;  /* 0xffffffc003037824 */ /* 0x020fea00078e00ff */
[C---:B------:R-:W-:Y:S02]  /*5230*/  LEA R82, P1, R3.reuse, R82, 0x1 ;  /* 0x0000005203527211 */ /* 0x040fe400078208ff */
[C---:B------:R-:W-:Y:S02]  /*5240*/  LEA R80, P0, R3.reuse, R80, 0x1 ;  /* 0x0000005003507211 */ /* 0x040fe400078008ff */
[C---:B------:R-:W-:Y:S02]  /*5250*/  LEA.HI.X.SX32 R83, R3.reuse, R83, 0x1, P1 ;  /* 0x0000005303537211 */ /* 0x040fe400008f0eff */
[----:B------:R-:W-:Y:S09]  /*5260*/  LEA.HI.X.SX32 R81, R3, R81, 0x1, P0 ;  /* 0x0000005103517211 */ /* 0x000ff200000f0eff */
.L_x_7521:
[----:B------:R-:W-:Y:S05]  /*5270*/  BSYNC.RECONVERGENT B1 ;  /* 0x0000000000017941 */ /* 0x000fea0003800200 */
.L_x_7519:
        /* <DEDUP_REMOVED lines=102> */
.L_x_7540:
[----:B------:R-:W-:Y:S05]  /*58e0*/  BSYNC.RECONVERGENT B0 ;  /* 0x0000000000007941 */ /* 0x000fea0003800200 */
.L_x_7539:
[----:B------:R-:W-:Y:S05]  /*58f0*/  @P2 BRA `(.L_x_7541) ;  /* 0xffffffc800e02947 */ /* 0x000fea000383ffff */
.L_x_7518:
        /* <DEDUP_REMOVED lines=17> */
.L_x_7546:
[----:B------:R2:W-:Y:S02]  /*5a10*/  STS.128 [R65], RZ ;  /* 0x000000ff41007388 */ /* 0x0005e40000000c00 */
.L_x_7545:
[----:B------:R-:W-:Y:S05]  /*5a20*/  BSYNC.RECONVERGENT B0 ;  /* 0x0000000000007941 */ /* 0x000fea0003800200 */
.L_x_7544:
        /* <DEDUP_REMOVED lines=13> */
.L_x_7543:
        /* <DEDUP_REMOVED lines=45> */
[--C-:B-----5:R-:W-:Y:S01]  /*5dd0*/  HADD2.F32 R21, -RZ, R9.reuse.H0_H0 ;  /* 0x20000009ff157230 */ /* 0x120fe20000004100 */
        /* <DEDUP_REMOVED lines=37> */
.L_x_7553:
[----:B------:R-:W-:Y:S05]  /*6030*/  BSYNC.RECONVERGENT B0 ;  /* 0x0000000000007941 */ /* 0x000fea0003800200 */
.L_x_7552:
[----:B-----5:R3:W-:Y:S01]  /*6040*/  STS.128 [R65], R8 ;  /* 0x0000000841007388 */ /* 0x0207e20000000c00 */
[----:B------:R-:W-:Y:S05]  /*6050*/  BRA `(.L_x_7550) ;  /* 0x0000000000047947 */ /* 0x000fea0003800000 */
.L_x_7551:
[----:B------:R2:W-:Y:S02]  /*6060*/  STS.128 [R65], RZ ;  /* 0x000000ff41007388 */ /* 0x0005e40000000c00 */
.L_x_7550:
[----:B------:R-:W-:Y:S05]  /*6070*/  BSYNC.RECONVERGENT B1 ;  /* 0x0000000000017941 */ /* 0x000fea0003800200 */
.L_x_7549:
        /* <DEDUP_REMOVED lines=61> */
.L_x_7555:
[----:B------:R-:W-:Y:S05]  /*6450*/  BSYNC.RECONVERGENT B0 ;  /* 0x0000000000007941 */ /* 0x000fea0003800200 */
.L_x_7554:
[----:B-----5:R3:W-:Y:S01]  /*6460*/  STS.128 [R65+0x800], R8 ;  /* 0x0008000841007388 */ /* 0x0207e20000000c00 */
[----:B------:R-:W-:Y:S05]  /*6470*/  BRA `(.L_x_7547) ;  /* 0x0000000800e47947 */ /* 0x000fea0003800000 */
.L_x_7548:
        /* <DEDUP_REMOVED lines=91> */
.L_x_7560:
[----:B------:R-:W-:Y:S05]  /*6a30*/  BSYNC.RECONVERGENT B0 ;  /* 0x0000000000007941 */ /* 0x000fea0003800200 */
.L_x_7559:
[----:B-----5:R3:W-:Y:S01]  /*6a40*/  STS.128 [R65], R20 ;  /* 0x0000001441007388 */ /* 0x0207e20000000c00 */
[----:B------:R-:W-:Y:S05]  /*6a50*/  BRA `(.L_x_7557) ;  /* 0x0000000000047947 */ /* 0x000fea0003800000 */
.L_x_7558:
[----:B------:R2:W-:Y:S02]  /*6a60*/  STS.128 [R65], RZ ;  /* 0x000000ff41007388 */ /* 0x0005e40000000c00 */
.L_x_7557:
[----:B------:R-:W-:Y:S05]  /*6a70*/  BSYNC.RECONVERGENT B1 ;  /* 0x0000000000017941 */ /* 0x000fea0003800200 */
.L_x_7556:
        /* <DEDUP_REMOVED lines=87> */
.L_x_7562:
[----:B------:R-:W-:Y:S05]  /*6ff0*/  BSYNC.RECONVERGENT B0 ;  /* 0x0000000000007941 */ /* 0x000fea0003800200 */
.L_x_7561:
[----:B-----5:R1:W-:Y:S02]  /*7000*/  STS.128 [R65+0x800], R20 ;  /* 0x0008001441007388 */ /* 0x0203e40000000c00 */
.L_x_7547:
[----:B------:R-:W-:Y:S05]  /*7010*/  BSYNC.RECONVERGENT B2 ;  /* 0x0000000000027941 */ /* 0x000fea0003800200 */
.L_x_7542:
        /* <DEDUP_REMOVED lines=12> */
.L_x_7565:
[----:B------:R1:W-:Y:S02]  /*70e0*/  STS.128 [R65+0x1000], RZ ;  /* 0x001000ff41007388 */ /* 0x0003e40000000c00 */
.L_x_7564:
[----:B------:R-:W-:Y:S05]  /*70f0*/  BSYNC.RECONVERGENT B0 ;  /* 0x0000000000007941 */ /* 0x000fea0003800200 */
.L_x_7563:
[----:B------:R-:W-:Y:S01]  /*7100*/  ISETP.GE.AND P1, PT, R14, R5, PT ;  /* 0x000000050e00720c */ /* 0x000fe20003f26270 */
[C---:B-1----:R-:W-:Y:S01]  /*7110*/  IMAD.SHL.U32 R3, R158.reuse, 0x40, RZ ;  /* 0x000000409e037824 */ /* 0x042fe200078e00ff */
[----:B------:R-:W-:Y:S01]  /*7120*/  SHF.L.U64.HI R86, R158, 0x6, R159 ;  /* 0x000000069e567819 */ /* 0x000fe2000001029f */
[----:B------:R-:W-:Y:S03]  /*7130*/  BSSY.RECONVERGENT B0, `(.L_x_7566) ;  /* 0x000000c000007945 */ /* 0x000fe60003800200 */
[----:B---3--:R-:W-:-:S05]  /*7140*/  IADD3 R6, P0, PT, R3, R164, RZ ;  /* 0x000000a403067210 */ /* 0x008fca0007f1e0ff */
        /* <DEDUP_REMOVED lines=9> */
.L_x_7568:
[----:B------:R3:W-:Y:S02]  /*71e0*/  STS.128 [R65+0x1800], RZ ;  /* 0x001800ff41007388 */ /* 0x0007e40000000c00 */
.L_x_7567:
[----:B------:R-:W-:Y:S05]  /*71f0*/  BSYNC.RECONVERGENT B0 ;  /* 0x0000000000007941 */ /* 0x000fea0003800200 */
.L_x_7566:
        /* <DEDUP_REMOVED lines=13> */
.L_x_7571:
[----:B------:R1:W-:Y:S02]  /*72d0*/  STS.128 [R65+0x2000], RZ ;  /* 0x002000ff41007388 */ /* 0x0003e40000000c00 */
.L_x_7570:
[----:B------:R-:W-:Y:S05]  /*72e0*/  BSYNC.RECONVERGENT B0 ;  /* 0x0000000000007941 */ /* 0x000fea0003800200 */
.L_x_7569:
        /* <DEDUP_REMOVED lines=13> */
.L_x_7574:
[----:B------:R1:W-:Y:S02]  /*73c0*/  STS.128 [R65+0x2800], RZ ;  /* 0x002800ff41007388 */ /* 0x0003e40000000c00 */
.L_x_7573:
[----:B------:R-:W-:Y:S05]  /*73d0*/  BSYNC.RECONVERGENT B0 ;  /* 0x0000000000007941 */ /* 0x000fea0003800200 */
.L_x_7572:
        /* <DEDUP_REMOVED lines=16> */
.L_x_7577:
[----:B------:R1:W-:Y:S01]  /*74e0*/  STS.128 [R65+0x3000], RZ ;  /* 0x003000ff41007388 */ /* 0x0003e20000000c00 */
[----:B------:R-:W-:Y:S05]  /*74f0*/  BRA `(.L_x_7578) ;  /* 0x0000000000047947 */ /* 0x000fea0003800000 */
.L_x_7576:
[----:B------:R1:W-:Y:S02]  /*7500*/  STS.128 [R65+0x3000], RZ ;  /* 0x003000ff41007388 */ /* 0x0003e40000000c00 */
.L_x_7578:
[----:B------:R-:W-:Y:S05]  /*7510*/  BSYNC.RECONVERGENT B0 ;  /* 0x0000000000007941 */ /* 0x000fea0003800200 */
.L_x_7575:
[----:B------:R-:W-:Y:S01]  /*7520*/  ISETP.GE.AND P1, PT, R14, R5, PT ;  /* 0x000000050e00720c */ /* 0x000fe20003f26270 */
[C---:B------:R-:W-:Y:S01]  /*7530*/  IMAD.SHL.U32 R14, R160.reuse, 0x40, RZ ;  /* 0x00000040a00e7824 */ /* 0x040fe200078e00ff */
[----:B------:R-:W-:Y:S01]  /*7540*/  SHF.L.U64.HI R15, R160, 0x6, R161 ;  /* 0x00000006a00f7819 */ /* 0x000fe200000102a1 */
[----:B------:R-:W-:Y:S03]  /*7550*/  BSSY.RECONVERGENT B0, `(.L_x_7579) ;  /* 0x000000d000007945 */ /* 0x000fe60003800200 */
[----:B-1----:R-:W-:-:S05]  /*7560*/  IADD3 R6, P0, PT, R14, R167, RZ ;  /* 0x000000a70e067210 */ /* 0x002fca0007f1e0ff */
        /* <DEDUP_REMOVED lines=10> */
.L_x_7581:
[----:B------:R1:W-:Y:S02]  /*7610*/  STS.128 [R65+0x3800], RZ ;  /* 0x003800ff41007388 */ /* 0x0003e40000000c00 */
.L_x_7580:
[----:B------:R-:W-:Y:S05]  /*7620*/  BSYNC.RECONVERGENT B0 ;  /* 0x0000000000007941 */ /* 0x000fea0003800200 */
.L_x_7579:
        /* <DEDUP_REMOVED lines=13> */
.L_x_7584:
[----:B------:R1:W-:Y:S02]  /*7700*/  STS.128 [R65+0x4000], RZ ;  /* 0x004000ff41007388 */ /* 0x0003e40000000c00 */
.L_x_7583:
[----:B------:R-:W-:Y:S05]  /*7710*/  BSYNC.RECONVERGENT B0 ;  /* 0x0000000000007941 */ /* 0x000fea0003800200 */
.L_x_7582:
        /* <DEDUP_REMOVED lines=13> */
.L_x_7587:
[----:B------:R1:W-:Y:S02]  /*77f0*/  STS.128 [R65+0x4800], RZ ;  /* 0x004800ff41007388 */ /* 0x0003e40000000c00 */
.L_x_7586:
[----:B------:R-:W-:Y:S05]  /*7800*/  BSYNC.RECONVERGENT B0 ;  /* 0x0000000000007941 */ /* 0x000fea0003800200 */
.L_x_7585:
[----:B------:R-:W-:Y:S01]  /*7810*/  SHF.R.U32.HI R64, RZ, 0x1, R62 ;  /* 0x00000001ff407819 */ /* 0x000fe2000001163e */
[C---:B------:R-:W-:Y:S01]  /*7820*/  IMAD.SHL.U32 R71, R62.reuse, 0x20, RZ ;  /* 0x000000203e477824 */ /* 0x040fe200078e00ff */
[C---:B------:R-:W-:Y:S01]  /*7830*/  LOP3.LUT P6, RZ, R62.reuse, 0x4, RZ, 0xc0, !PT ;  /* 0x000000043eff7812 */ /* 0x040fe200078cc0ff */
[----:B------:R-:W-:Y:S01]  /*7840*/  IMAD.SHL.U32 R153, R62, 0x10, RZ ;  /* 0x000000103e997824 */ /* 0x000fe200078e00ff */
[----:B------:R-:W-:Y:S01]  /*7850*/  LOP3.LUT R0, R64, 0x8, RZ, 0xc0, !PT ;  /* 0x0000000840007812 */ /* 0x000fe200078ec0ff */
[----:B------:R-:W-:Y:S01]  /*7860*/  IMAD.MOV.U32 R69, RZ, RZ, 0x20 ;  /* 0x00000020ff457424 */ /* 0x000fe200078e00ff */
[----:B-1----:R-:W-:Y:S01]  /*7870*/  LOP3.LUT R5, R71, 0xc0, RZ, 0xc0, !PT ;  /* 0x000000c047057812 */ /* 0x002fe200078ec0ff */
[----:B------:R-:W0:Y:S01]  /*7880*/  LDGDEPBAR ;  /* 0x00000000000079af */ /* 0x000e220000000000 */
[----:B------:R-:W-:Y:S01]  /*7890*/  LOP3.LUT R6, R153, 0x3e00, RZ, 0xc0, !PT ;  /* 0x00003e0099067812 */ /* 0x000fe200078ec0ff */
[----:B------:R-:W-:Y:S01]  /*78a0*/  BSSY.RECONVERGENT B1, `(.L_x_7588) ;  /* 0x00000ba000017945 */ /* 0x000fe20003800200 */
[----:B------:R-:W-:-:S02]  /*78b0*/  LOP3.LUT R7, R0, 0xc0, R71, 0xf8, !PT ;  /* 0x000000c000077812 */ /* 0x000fc400078ef847 */
[----:B------:R-:W-:Y:S02]  /*78c0*/  LOP3.LUT R5, R5, 0x8, R62, 0xf8, !PT ;  /* 0x0000000805057812 */ /* 0x000fe400078ef83e */
[--C-:B------:R-:W-:Y:S02]  /*78d0*/  LOP3.LUT R6, R6, 0x20, R71.reuse, 0xf8, !PT ;  /* 0x0000002006067812 */ /* 0x100fe400078ef847 */
        /* <DEDUP_REMOVED lines=9> */
[----:B------:R-:W-:Y:S01]  /*7970*/  ISETP.GT.AND P0, PT, R63, R162, PT ;  /* 0x000000a23f00720c */ /* 0x000fe20003f04270 */
[----:B------:R-:W-:Y:S01]  /*7980*/  IMAD R128, R66, 0x2, R47 ;  /* 0x0000000242807824 */ /* 0x000fe200078e022f */
[----:B-----5:R-:W-:Y:S01]  /*7990*/  IADD3 R2, PT, PT, R2, R67, -R170 ;  /* 0x0000004302027210 */ /* 0x020fe20007ffe8aa */
[----:B------:R-:W-:Y:S01]  /*79a0*/  IMAD.IADD R87, R152, 0x1, R69 ;  /* 0x0000000198577824 */ /* 0x000fe200078e0245 */
[----:B------:R-:W-:Y:S01]  /*79b0*/  LDSM.16.M88.4 R8, [R152] ;  /* 0x000000009808783b */ /* 0x000fe20000000200 */
[----:B------:R-:W-:Y:S01]  /*79c0*/  IMAD.IADD R66, R69, 0x1, R128 ;  /* 0x0000000145427824 */ /* 0x000fe200078e0280 */
[----:B------:R-:W-:-:S02]  /*79d0*/  IADD3 R70, PT, PT, R67, -R170, -R70 ;  /* 0x800000aa43467210 */ /* 0x000fc40007ffe846 */
[----:B------:R-:W2:Y:S04]  /*79e0*/  LDSM.16.M88.4 R124, [R128+0x2c00] ;  /* 0x002c0000807c783b */ /* 0x000ea80000000200 */
[----:B------:R-:W1:Y:S04]  /*79f0*/  LDSM.16.M88.4 R80, [R128+0x1000] ;  /* 0x001000008050783b */ /* 0x000e680000000200 */
[----:B------:R-:W3:Y:S04]  /*7a00*/  LDSM.16.M88.4 R72, [R128+0x1400] ;  /* 0x001400008048783b */ /* 0x000ee80000000200 */
[----:B----4-:R-:W4:Y:S04]  /*7a10*/  LDSM.16.M88.4 R52, [R128+0x1800] ;  /* 0x001800008034783b */ /* 0x010f280000000200 */
[----:B------:R-:W4:Y:S04]  /*7a20*/  LDSM.16.M88.4 R44, [R128+0x1c00] ;  /* 0x001c0000802c783b */ /* 0x000f280000000200 */
[----:B------:R-:W4:Y:S04]  /*7a30*/  LDSM.16.M88.4 R36, [R128+0x2000] ;  /* 0x002000008024783b */ /* 0x000f280000000200 */
[----:B------:R-:W4:Y:S04]  /*7a40*/  LDSM.16.M88.4 R28, [R128+0x2400] ;  /* 0x00240000801c783b */ /* 0x000f280000000200 */
[----:B------:R-:W4:Y:S04]  /*7a50*/  LDSM.16.M88.4 R20, [R128+0x2800] ;  /* 0x002800008014783b */ /* 0x000f280000000200 */
[----:B------:R-:W-:Y:S04]  /*7a60*/  LDSM.16.M88.4 R116, [R87] ;  /* 0x000000005774783b */ /* 0x000fe80000000200 */
[----:B------:R-:W4:Y:S04]  /*7a70*/  LDSM.16.M88.4 R88, [R66+0x2c00] ;  /* 0x002c00004258783b */ /* 0x000f280000000200 */
[----:B------:R-:W4:Y:S01]  /*7a80*/  LDSM.16.M88.4 R120, [R66+0x1000] ;  /* 0x001000004278783b */ /* 0x000f220000000200 */
[C---:B--2---:R-:W-:Y:S03]  /*7a90*/  HMMA.16816.F32 R16, R8.reuse, R124, RZ ;  /* 0x0000007c0810723c */ /* 0x044fe600000018ff */
[----:B------:R-:W2:Y:S04]  /*7aa0*/  LDSM.16.M88.4 R112, [R66+0x1400] ;  /* 0x001400004270783b */ /* 0x000ea80000000200 */
[----:B------:R-:W2:Y:S01]  /*7ab0*/  LDSM.16.M88.4 R108, [R66+0x1800] ;  /* 0x00180000426c783b */ /* 0x000ea20000000200 */
[C---:B-1----:R-:W-:Y:S03]  /*7ac0*/  HMMA.16816.F32 R4, R8.reuse, R80, RZ ;  /* 0x000000500804723c */ /* 0x042fe600000018ff */
[----:B------:R-:W1:Y:S04]  /*7ad0*/  LDSM.16.M88.4 R104, [R66+0x1c00] ;  /* 0x001c00004268783b */ /* 0x000e680000000200 */
[----:B------:R-:W1:Y:S01]  /*7ae0*/  LDSM.16.M88.4 R100, [R66+0x2000] ;  /* 0x002000004264783b */ /* 0x000e620000000200 */
[C---:B---3--:R-:W-:Y:S03]  /*7af0*/  HMMA.16816.F32 R76, R8.reuse, R72, RZ ;  /* 0x00000048084c723c */ /* 0x048fe600000018ff */
[----:B------:R-:W3:Y:S04]  /*7b00*/  LDSM.16.M88.4 R96, [R66+0x2400] ;  /* 0x002400004260783b */ /* 0x000ee80000000200 */
[----:B------:R-:W3:Y:S01]  /*7b10*/  LDSM.16.M88.4 R92, [R66+0x2800] ;  /* 0x00280000425c783b */ /* 0x000ee20000000200 */
[----:B----4-:R-:W-:Y:S01]  /*7b20*/  HMMA.16816.F32 R56, R8, R52, RZ ;  /* 0x000000340838723c */ /* 0x010fe200000018ff */
        /* <DEDUP_REMOVED lines=14> */
[----:B------:R-:W-:-:S04]  /*7c10*/  LOP3.LUT R89, R64, 0x1f0, RZ, 0xc0, !PT ;  /* 0x000001f040597812 */ /* 0x000fc800078ec0ff */
[----:B------:R-:W-:Y:S01]  /*7c20*/  LOP3.LUT R68, R89, 0x7, R68, 0xf8, !PT ;  /* 0x0000000759447812 */ /* 0x000fe200078ef844 */
[----:B------:R-:W-:Y:S04]  /*7c30*/  HMMA.16816.F32 R4, R116, R120, R4 ;  /* 0x000000787404723c */ /* 0x000fe80000001804 */
[----:B------:R-:W-:-:S04]  /*7c40*/  IMAD R179, R169, 0x40, R68 ;  /* 0x00000040a9b37824 */ /* 0x000fc800078e0244 */
[C---:B------:R-:W-:Y:S02]  /*7c50*/  IMAD.IADD R178, R179.reuse, 0x1, R2 ;  /* 0x00000001b3b27824 */ /* 0x040fe400078e0202 */
[----:B------:R-:W-:Y:S01]  /*7c60*/  IMAD.IADD R179, R179, 0x1, R70 ;  /* 0x00000001b3b37824 */ /* 0x000fe200078e0246 */
[C---:B------:R-:W-:Y:S03]  /*7c70*/  HMMA.16816.F32 R80, R116.reuse, R122, R80 ;  /* 0x0000007a7450723c */ /* 0x040fe60000001850 */
[C-C-:B------:R-:W-:Y:S02]  /*7c80*/  VIADDMNMX R180, R178.reuse, 0x1, R67.reuse, PT ;  /* 0x00000001b2b47846 */ /* 0x140fe40003800143 */
[----:B------:R-:W-:Y:S02]  /*7c90*/  VIMNMX R181, PT, PT, RZ, R179, !PT ;  /* 0x000000b3ffb57248 */ /* 0x000fe40007fe0100 */
[----:B------:R-:W-:Y:S01]  /*7ca0*/  VIADDMNMX R178, R178, 0x9, R67, PT ;  /* 0x00000009b2b27846 */ /* 0x000fe20003800143 */
[----:B--2---:R-:W-:Y:S03]  /*7cb0*/  HMMA.16816.F32 R76, R116, R112, R76 ;  /* 0x00000070744c723c */ /* 0x004fe6000000184c */
[----:B------:R-:W-:-:S05]  /*7cc0*/  VIADDMNMX R179, R179, 0x8, RZ, !PT ;  /* 0x00000008b3b37846 */ /* 0x000fca00078001ff */
[C---:B------:R-:W-:Y:S08]  /*7cd0*/  HMMA.16816.F32 R72, R116.reuse, R114, R72 ;  /* 0x000000727448723c */ /* 0x040ff00000001848 */
[C---:B------:R-:W-:Y:S08]  /*7ce0*/  HMMA.16816.F32 R56, R116.reuse, R108, R56 ;  /* 0x0000006c7438723c */ /* 0x040ff00000001838 */
[C---:B------:R-:W-:Y:S08]  /*7cf0*/  HMMA.16816.F32 R52, R116.reuse, R110, R52 ;  /* 0x0000006e7434723c */ /* 0x040ff00000001834 */
[C---:B-1----:R-:W-:Y:S08]  /*7d00*/  HMMA.16816.F32 R48, R116.reuse, R104, R48 ;  /* 0x000000687430723c */ /* 0x042ff00000001830 */
[C---:B------:R-:W-:Y:S08]  /*7d10*/  HMMA.16816.F32 R44, R116.reuse, R106, R44 ;  /* 0x0000006a742c723c */ /* 0x040ff0000000182c */
[C---:B------:R-:W-:Y:S08]  /*7d20*/  HMMA.16816.F32 R40, R116.reuse, R100, R40 ;  /* 0x000000647428723c */ /* 0x040ff00000001828 */
[C---:B------:R-:W-:Y:S08]  /*7d30*/  HMMA.16816.F32 R36, R116.reuse, R102, R36 ;  /* 0x000000667424723c */ /* 0x040ff00000001824 */
[C---:B---3--:R-:W-:Y:S08]  /*7d40*/  HMMA.16816.F32 R32, R116.reuse, R96, R32 ;  /* 0x000000607420723c */ /* 0x048ff00000001820 */
[C---:B------:R-:W-:Y:S08]  /*7d50*/  HMMA.16816.F32 R28, R116.reuse, R98, R28 ;  /* 0x00000062741c723c */ /* 0x040ff0000000181c */
[C---:B------:R-:W-:Y:S08]  /*7d60*/  HMMA.16816.F32 R24, R116.reuse, R92, R24 ;  /* 0x0000005c7418723c */ /* 0x040ff00000001818 */
[C---:B------:R-:W-:Y:S08]  /*7d70*/  HMMA.16816.F32 R20, R116.reuse, R94, R20 ;  /* 0x0000005e7414723c */ /* 0x040ff00000001814 */
[----:B------:R-:W-:Y:S01]  /*7d80*/  HMMA.16816.F32 R8, R116, R90, R8 ;  /* 0x0000005a7408723c */ /* 0x000fe20000001808 */
[----:B------:R-:W-:Y:S07]  /*7d90*/  BAR.SYNC.DEFER_BLOCKING 0x0 ;  /* 0x0000000000007b1d */ /* 0x000fee0000010000 */
        /* <DEDUP_REMOVED lines=14> */
.L_x_7591:
        /* <DEDUP_REMOVED lines=32> */
[----:B------:R-:W-:Y:S01]  /*8080*/  ISETP.NE.AND P1, PT, R91, RZ, PT ;  /* 0x000000ff5b00720c */ /* 0x000fe20003f25270 */
[----:B------:R-:W3:Y:S01]  /*8090*/  LD.E.64 R92, desc[UR4][R84.64+0x38] ;  /* 0x00003804545c7980 */ /* 0x000ee2000c101b00 */
[----:B------:R-:W-:-:S09]  /*80a0*/  ISETP.GE.U32.AND P5, PT, R67, R70, PT ;  /* 0x000000464300720c */ /* 0x000fd20003fa6070 */
        /* <DEDUP_REMOVED lines=24> */
[----:B------:R-:W-:Y:S02]  /*8230*/  LEA.HI.X R163, R90, R163, R2, 0x1, P0 ;  /* 0x000000a35aa37211 */ /* 0x000fe400000f0c02 */
.L_x_7592:
[----:B------:R-:W-:Y:S05]  /*8240*/  BSYNC.RECONVERGENT B0 ;  /* 0x0000000000007941 */ /* 0x000fea0003800200 */
.L_x_7590:
[----:B------:R-:W-:-:S13]  /*8250*/  ISETP.GE.AND P3, PT, R12, R171, PT ;  /* 0x000000ab0c00720c */ /* 0x000fda0003f66270 */
[CC--:B------:R-:W-:Y:S01]  /*8260*/  @!P3 IADD3 R2, P1, P0, R3.reuse, R164.reuse, R3 ;  /* 0x000000a40302b210 */ /* 0x0c0fe2000783e003 */
[----:B------:R-:W-:Y:S01]  /*8270*/  @!P3 IMAD.MOV.U32 R165, RZ, RZ, R163 ;  /* 0x000000ffffa5b224 */ /* 0x000fe200078e00a3 */
[CC--:B------:R-:W-:Y:S02]  /*8280*/  @!P3 IADD3 R90, P2, PT, R3.reuse, R164.reuse, RZ ;  /* 0x000000a4035ab210 */ /* 0x0c0fe40007f5e0ff */
[----:B------:R-:W-:Y:S02]  /*8290*/  @!P3 IADD3 R88, P5, P4, R3, R164, R3 ;  /* 0x000000a40358b210 */ /* 0x000fe40007cbe003 */
[C-C-:B------:R-:W-:Y:S01]  /*82a0*/  @!P3 IADD3.X R13, PT, PT, R86.reuse, R163, R86.reuse, P1, P0 ;  /* 0x000000a3560db210 */ /* 0x140fe20000fe0456 */
[----:B------:R-:W-:Y:S01]  /*82b0*/  @!P3 IMAD.X R91, R86, 0x1, R163, P2 ;  /* 0x00000001565bb824 */ /* 0x000fe200010e06a3 */
[----:B------:R-:W-:Y:S01]  /*82c0*/  @!P3 IADD3 R12, P0, PT, R2, R3, RZ ;  /* 0x00000003020cb210 */ /* 0x000fe20007f1e0ff */
        /* <DEDUP_REMOVED lines=23> */
.L_x_7589:
[----:B------:R-:W-:Y:S05]  /*8440*/  BSYNC.RECONVERGENT B1 ;  /* 0x0000000000017941 */ /* 0x000fea0003800200 */
.L_x_7588:
[----:B-1----:R-:W2:Y:S01]  /*8450*/  LD.E R13, desc[UR4][R84.64+0xdc] ;  /* 0x0000dc04540d7980 */ /* 0x002ea2000c101900 */
[----:B------:R-:W-:-:S05]  /*8460*/  IMAD.SHL.U32 R65, R62, 0x2, RZ ;  /* 0x000000023e417824 */ /* 0x000fca00078e00ff */
[----:B------:R-:W-:-:S04]  /*8470*/  LOP3.LUT R65, R65, 0x6, RZ, 0xc0, !PT ;  /* 0x0000000641417812 */ /* 0x000fc800078ec0ff */
[----:B------:R-:W-:-:S04]  /*8480*/  LOP3.LUT R2, R60, R65, RZ, 0xfc, !PT ;  /* 0x000000413c027212 */ /* 0x000fc800078efcff */
[CC--:B------:R-:W-:Y:S01]  /*8490*/  ISETP.GE.AND P4, PT, R2.reuse, R181.reuse, PT ;  /* 0x000000b50200720c */ /* 0x0c0fe20003f86270 */
[C---:B------:R-:W-:Y:S02]  /*84a0*/  VIADD R130, R2.reuse, 0x1 ;  /* 0x0000000102827836 */ /* 0x040fe40000000000 */
        /* <DEDUP_REMOVED lines=9> */
[----:B------:R-:W-:-:S02]  /*8540*/  ISETP.GE.AND P0, PT, R124, R181, PT ;  /* 0x000000b57c00720c */ /* 0x000fc40003f06270 */
[----:B------:R-:W-:Y:S02]  /*8550*/  FSEL R80, R80, -INF , P4 ;  /* 0xff80000050507808 */ /* 0x000fe40002000000 */
[-C--:B------:R-:W-:Y:S02]  /*8560*/  ISETP.GE.AND P4, PT, R117, R181.reuse, PT ;  /* 0x000000b57500720c */ /* 0x080fe40003f86270 */
[CC--:B------:R-:W-:Y:S01]  /*8570*/  ISETP.GE.AND P1, PT, R2.reuse, R180.reuse, PT ;  /* 0x000000b40200720c */ /* 0x0c0fe20003f26270 */
[----:B------:R-:W-:Y:S01]  /*8580*/  VIADD R118, R2, 0x19 ;  /* 0x0000001902767836 */ /* 0x000fe20000000000 */
[----:B------:R-:W-:Y:S02]  /*8590*/  ISETP.GE.AND P5, PT, R130, R180, PT ;  /* 0x000000b48200720c */ /* 0x000fe40003fa6270 */
[----:B------:R-:W-:Y:S01]  /*85a0*/  FSEL R81, R81, -INF , P0 ;  /* 0xff80000051517808 */ /* 0x000fe20000000000 */
[----:B------:R-:W-:Y:S01]  /*85b0*/  VIADD R116, R2, 0x20 ;  /* 0x0000002002747836 */ /* 0x000fe20000000000 */
[----:B------:R-:W-:-:S02]  /*85c0*/  ISETP.GE.AND P0, PT, R122, R181, PT ;  /* 0x000000b57a00720c */ /* 0x000fc40003f06270 */
[----:B------:R-:W-:Y:S02]  /*85d0*/  FSEL R76, R76, -INF , P4 ;  /* 0xff8000004c4c7808 */ /* 0x000fe40002000000 */
[-C--:B------:R-:W-:Y:S02]  /*85e0*/  ISETP.GE.AND P4, PT, R120, R181.reuse, PT ;  /* 0x000000b57800720c */ /* 0x080fe40003f86270 */
[----:B------:R-:W-:Y:S02]  /*85f0*/  FSEL R4, R4, -INF , !P1 ;  /* 0xff80000004047808 */ /* 0x000fe40004800000 */
[----:B------:R-:W-:Y:S02]  /*8600*/  ISETP.GE.AND P1, PT, R126, R180, PT ;  /* 0x000000b47e00720c */ /* 0x000fe40003f26270 */
[----:B------:R-:W-:Y:S01]  /*8610*/  FSEL R113, R5, -INF , !P5 ;  /* 0xff80000005717808 */ /* 0x000fe20006800000 */
[C---:B------:R-:W-:Y:S01]  /*8620*/  VIADD R115, R2.reuse, 0x21 ;  /* 0x0000002102737836 */ /* 0x040fe20000000000 */
[----:B------:R-:W-:Y:S01]  /*8630*/  FSEL R5, R77, -INF , P0 ;  /* 0xff8000004d057808 */ /* 0x000fe20000000000 */
[----:B------:R-:W-:Y:S01]  /*8640*/  VIADD R114, R2, 0x28 ;  /* 0x0000002802727836 */ /* 0x000fe20000000000 */
[----:B------:R-:W-:-:S02]  /*8650*/  ISETP.GE.AND P0, PT, R118, R181, PT ;  /* 0x000000b57600720c */ /* 0x000fc40003f06270 */
[----:B------:R-:W-:Y:S02]  /*8660*/  FSEL R72, R72, -INF , P4 ;  /* 0xff80000048487808 */ /* 0x000fe40002000000 */
[----:B------:R-:W-:Y:S02]  /*8670*/  ISETP.GE.AND P4, PT, R116, R181, PT ;  /* 0x000000b57400720c */ /* 0x000fe40003f86270 */
[----:B------:R-:W-:Y:S02]  /*8680*/  FSEL R99, R80, -INF , !P1 ;  /* 0xff80000050637808 */ /* 0x000fe40004800000 */
[-C--:B------:R-:W-:Y:S01]  /*8690*/  ISETP.GE.AND P1, PT, R117, R180.reuse, PT ;  /* 0x000000b47500720c */ /* 0x080fe20003f26270 */
[C---:B------:R-:W-:Y:S01]  /*86a0*/  VIADD R112, R2.reuse, 0x29 ;  /* 0x0000002902707836 */ /* 0x040fe20000000000 */
[----:B------:R-:W-:Y:S01]  /*86b0*/  FSEL R73, R73, -INF , P0 ;  /* 0xff80000049497808 */ /* 0x000fe20000000000 */
[----:B------:R-:W-:Y:S01]  /*86c0*/  VIADD R111, R2, 0x30 ;  /* 0x00000030026f7836 */ /* 0x000fe20000000000 */
[----:B------:R-:W-:-:S02]  /*86d0*/  ISETP.GE.AND P5, PT, R124, R180, PT ;  /* 0x000000b47c00720c */ /* 0x000fc40003fa6270 */
[-C--:B------:R-:W-:Y:S02]  /*86e0*/  ISETP.GE.AND P0, PT, R115, R181.reuse, PT ;  /* 0x000000b57300720c */ /* 0x080fe40003f06270 */
[----:B------:R-:W-:Y:S02]  /*86f0*/  FSEL R56, R56, -INF , P4 ;  /* 0xff80000038387808 */ /* 0x000fe40002000000 */
[----:B------:R-:W-:Y:S02]  /*8700*/  ISETP.GE.AND P4, PT, R114, R181, PT ;  /* 0x000000b57200720c */ /* 0x000fe40003f86270 */
[----:B------:R-:W-:Y:S02]  /*8710*/  FSEL R91, R76, -INF , !P1 ;  /* 0xff8000004c5b7808 */ /* 0x000fe40004800000 */
[----:B------:R-:W-:Y:S01]  /*8720*/  ISETP.GE.AND P1, PT, R120, R180, PT ;  /* 0x000000b47800720c */ /* 0x000fe20003f26270 */
[----:B------:R-:W-:Y:S01]  /*8730*/  VIADD R110, R2, 0x31 ;  /* 0x00000031026e7836 */ /* 0x000fe20000000000 */
[----:B------:R-:W-:-:S02]  /*8740*/  FSEL R93, R81, -INF , !P5 ;  /* 0xff800000515d7808 */ /* 0x000fc40006800000 */
[----:B------:R-:W-:Y:S01]  /*8750*/  FSEL R57, R57, -INF , P0 ;  /* 0xff80000039397808 */ /* 0x000fe20000000000 */
[----:B------:R-:W-:Y:S01]  /*8760*/  VIADD R108, R2, 0x38 ;  /* 0x00000038026c7836 */ /* 0x000fe20000000000 */
[----:B------:R-:W-:Y:S02]  /*8770*/  ISETP.GE.AND P5, PT, R122, R180, PT ;  /* 0x000000b47a00720c */ /* 0x000fe40003fa6270 */
[-C--:B------:R-:W-:Y:S02]  /*8780*/  ISETP.GE.AND P0, PT, R112, R181.reuse, PT ;  /* 0x000000b57000720c */ /* 0x080fe40003f06270 */
[----:B------:R-:W-:Y:S02]  /*8790*/  FSEL R52, R52, -INF , P4 ;  /* 0xff80000034347808 */ /* 0x000fe40002000000 */
[----:B------:R-:W-:Y:S02]  /*87a0*/  ISETP.GE.AND P4, PT, R111, R181, PT ;  /* 0x000000b56f00720c */ /* 0x000fe40003f86270 */
[----:B------:R-:W-:-:S02]  /*87b0*/  FSEL R81, R72, -INF , !P1 ;  /* 0xff80000048517808 */ /* 0x000fc40004800000 */
[-C--:B------:R-:W-:Y:S01]  /*87c0*/  ISETP.GE.AND P1, PT, R116, R180.reuse, PT ;  /* 0x000000b47400720c */ /* 0x080fe20003f26270 */
[C---:B------:R-:W-:Y:S01]  /*87d0*/  VIADD R107, R2.reuse, 0x39 ;  /* 0x00000039026b7836 */ /* 0x040fe20000000000 */
[----:B------:R-:W-:Y:S02]  /*87e0*/  FSEL R5, R5, -INF , !P5 ;  /* 0xff80000005057808 */ /* 0x000fe40006800000 */
[----:B------:R-:W-:Y:S01]  /*87f0*/  FSEL R53, R53, -INF , P0 ;  /* 0xff80000035357808 */ /* 0x000fe20000000000 */
[----:B------:R-:W-:Y:S01]  /*8800*/  VIADD R106, R2, 0x40 ;  /* 0x00000040026a7836 */ /* 0x000fe20000000000 */
[----:B------:R-:W-:Y:S02]  /*8810*/  ISETP.GE.AND P5, PT, R118, R180, PT ;  /* 0x000000b47600720c */ /* 0x000fe40003fa6270 */
[----:B------:R-:W-:Y:S02]  /*8820*/  ISETP.GE.AND P0, PT, R110, R181, PT ;  /* 0x000000b56e00720c */ /* 0x000fe40003f06270 */
[----:B------:R-:W-:-:S02]  /*8830*/  FSEL R48, R48, -INF , P4 ;  /* 0xff80000030307808 */ /* 0x000fc40002000000 */
[----:B------:R-:W-:Y:S02]  /*8840*/  ISETP.GE.AND P4, PT, R108, R181, PT ;  /* 0x000000b56c00720c */ /* 0x000fe40003f86270 */
[----:B------:R-:W-:Y:S02]  /*8850*/  FSEL R101, R56, -INF , !P1 ;  /* 0xff80000038657808 */ /* 0x000fe40004800000 */
[-C--:B------:R-:W-:Y:S01]  /*8860*/  ISETP.GE.AND P1, PT, R114, R180.reuse, PT ;  /* 0x000000b47200720c */ /* 0x080fe20003f26270 */
[C---:B------:R-:W-:Y:S01]  /*8870*/  VIADD R105, R2.reuse, 0x41 ;  /* 0x0000004102697836 */ /* 0x040fe20000000000 */
[----:B------:R-:W-:Y:S02]  /*8880*/  FSEL R73, R73, -INF , !P5 ;  /* 0xff80000049497808 */ /* 0x000fe40006800000 */
        /* <DEDUP_REMOVED lines=67> */
[----:B------:R-:W-:Y:S02]  /*8cc0*/  ISETP.GE.AND P1, PT, R94, R180, PT ;  /* 0x000000b45e00720c */ /* 0x000fe40003f26270 */
[----:B------:R-:W-:-:S02]  /*8cd0*/  ISETP.GE.AND P3, PT, R2, R179, PT ;  /* 0x000000b30200720c */ /* 0x000fc40003f66270 */
[C---:B------:R-:W-:Y:S01]  /*8ce0*/  ISETP.GE.AND P2, PT, R2.reuse, R178, PT ;  /* 0x000000b20200720c */ /* 0x040fe20003f46270 */
[----:B------:R-:W-:Y:S01]  /*8cf0*/  VIADD R2, R2, 0x79 ;  /* 0x0000007902027836 */ /* 0x000fe20000000000 */
        /* <DEDUP_REMOVED lines=8> */
[----:B------:R-:W-:Y:S02]  /*8d80*/  FSEL R53, R29, -INF , !P5 ;  /* 0xff8000001d357808 */ /* 0x000fe40006800000 */
[----:B------:R-:W-:Y:S02]  /*8d90*/  FSEL R12, R17, -INF , P0 ;  /* 0xff800000110c7808 */ /* 0x000fe40000000000 */
[----:B------:R-:W-:-:S02]  /*8da0*/  ISETP.GE.AND P5, PT, R92, R180, PT ;  /* 0x000000b45c00720c */ /* 0x000fc40003fa6270 */
[----:B------:R-:W-:Y:S02]  /*8db0*/  ISETP.GE.AND P0, PT, R2, R181, PT ;  /* 0x000000b50200720c */ /* 0x000fe40003f06270 */
[----:B------:R-:W-:Y:S02]  /*8dc0*/  FSEL R8, R8, -INF , P4 ;  /* 0xff80000008087808 */ /* 0x000fe40002000000 */
[-C--:B------:R-:W-:Y:S02]  /*8dd0*/  ISETP.GE.AND P4, PT, R67, R180.reuse, PT ;  /* 0x000000b44300720c */ /* 0x080fe40003f86270 */
[----:B------:R-:W-:Y:S02]  /*8de0*/  FSEL R41, R20, -INF , !P1 ;  /* 0xff80000014297808 */ /* 0x000fe40004800000 */
[----:B------:R-:W-:Y:S02]  /*8df0*/  ISETP.GE.AND P1, PT, R70, R180, PT ;  /* 0x000000b44600720c */ /* 0x000fe40003f26270 */
[----:B------:R-:W-:-:S02]  /*8e00*/  FSEL R44, R25, -INF , !P5 ;  /* 0xff800000192c7808 */ /* 0x000fc40006800000 */
[----:B------:R-:W-:Y:S02]  /*8e10*/  FSEL R9, R9, -INF , P0 ;  /* 0xff80000009097808 */ /* 0x000fe40000000000 */
[-C--:B------:R-:W-:Y:S02]  /*8e20*/  ISETP.GE.AND P5, PT, R88, R180.reuse, PT ;  /* 0x000000b45800720c */ /* 0x080fe40003fa6270 */
[----:B------:R-:W-:Y:S02]  /*8e30*/  ISETP.GE.AND P0, PT, R2, R180, PT ;  /* 0x000000b40200720c */ /* 0x000fe40003f06270 */
[----:B------:R-:W-:Y:S02]  /*8e40*/  FSEL R29, R8, -INF , !P4 ;  /* 0xff800000081d7808 */ /* 0x000fe40006000000 */
[----:B------:R-:W-:Y:S02]  /*8e50*/  ISETP.GE.AND P4, PT, R126, R179, PT ;  /* 0x000000b37e00720c */ /* 0x000fe40003f86270 */
[----:B------:R-:W-:-:S02]  /*8e60*/  FSEL R28, R16, -INF , !P1 ;  /* 0xff800000101c7808 */ /* 0x000fc40004800000 */
[----:B------:R-:W-:Y:S02]  /*8e70*/  ISETP.GE.AND P1, PT, R130, R179, PT ;  /* 0x000000b38200720c */ /* 0x000fe40003f26270 */
[----:B------:R-:W-:Y:S02]  /*8e80*/  FSEL R37, R21, -INF , !P5 ;  /* 0xff80000015257808 */ /* 0x000fe40006800000 */
[----:B------:R-:W-:Y:S02]  /*8e90*/  FSEL R6, R6, -INF , P3 ;  /* 0xff80000006067808 */ /* 0x000fe40001800000 */
[----:B------:R-:W-:Y:S02]  /*8ea0*/  FSEL R32, R9, -INF , !P0 ;  /* 0xff80000009207808 */ /* 0x000fe40004000000 */
[----:B------:R-:W-:Y:S02]  /*8eb0*/  ISETP.GE.AND P5, PT, R68, R180, PT ;  /* 0x000000b44400720c */ /* 0x000fe40003fa6270 */
[----:B------:R-:W-:-:S02]  /*8ec0*/  ISETP.GE.AND P3, PT, R126, R178, PT ;  /* 0x000000b27e00720c */ /* 0x000fc40003f66270 */
[----:B------:R-:W-:Y:S02]  /*8ed0*/  ISETP.GE.AND P0, PT, R124, R179, PT ;  /* 0x000000b37c00720c */ /* 0x000fe40003f06270 */
[----:B------:R-:W-:Y:S02]  /*8ee0*/  FSEL R82, R82, -INF , P4 ;  /* 0xff80000052527808 */ /* 0x000fe40002000000 */
[----:B------:R-:W-:Y:S02]  /*8ef0*/  FMNMX3.FTZ R8, R4, R113, R99, !PT ;  /* 0x0000007104087276 */ /* 0x000fe40007810063 */
[----:B------:R-:W-:Y:S02]  /*8f00*/  FSEL R7, R7, -INF , P1 ;  /* 0xff80000007077808 */ /* 0x000fe40000800000 */
[----:B------:R-:W-:Y:S02]  /*8f10*/  FSEL R6, R6, -INF , !P2 ;  /* 0xff80000006067808 */ /* 0x000fe40005000000 */
[----:B------:R-:W-:-:S02]  /*8f20*/  ISETP.GE.AND P1, PT, R117, R179, PT ;  /* 0x000000b37500720c */ /* 0x000fc40003f26270 */
[----:B------:R-:W-:Y:S02]  /*8f30*/  FSEL R12, R12, -INF , !P5 ;  /* 0xff8000000c0c7808 */ /* 0x000fe40006800000 */
[-C--:B------:R-:W-:Y:S02]  /*8f40*/  ISETP.GE.AND P2, PT, R124, R178.reuse, PT ;  /* 0x000000b27c00720c */ /* 0x080fe40003f46270 */
[----:B------:R-:W-:Y:S02]  /*8f50*/  FSEL R9, R83, -INF , P0 ;  /* 0xff80000053097808 */ /* 0x000fe40000000000 */
[----:B------:R-:W-:Y:S02]  /*8f60*/  FSEL R165, R82, -INF , !P3 ;  /* 0xff80000052a57808 */ /* 0x000fe40005800000 */
[----:B------:R-:W-:Y:S02]  /*8f70*/  FMNMX3.FTZ R8, R8, R93, R91, !PT ;  /* 0x0000005d08087276 */ /* 0x000fe4000781005b */
[----:B------:R-:W-:-:S02]  /*8f80*/  ISETP.GE.AND P5, PT, R130, R178, PT ;  /* 0x000000b28200720c */ /* 0x000fc40003fa6270 */
[-C--:B------:R-:W-:Y:S02]  /*8f90*/  ISETP.GE.AND P3, PT, R120, R179.reuse, PT ;  /* 0x000000b37800720c */ /* 0x080fe40003f66270 */
[----:B------:R-:W-:Y:S02]  /*8fa0*/  FSEL R21, R78, -INF , P1 ;  /* 0xff8000004e157808 */ /* 0x000fe40000800000 */
[----:B------:R-:W-:Y:S02]  /*8fb0*/  ISETP.GE.AND P4, PT, R117, R178, PT ;  /* 0x000000b27500720c */ /* 0x000fe40003f86270 */
[-C--:B------:R-:W-:Y:S02]  /*8fc0*/  ISETP.GE.AND P0, PT, R122, R179.reuse, PT ;  /* 0x000000b37a00720c */ /* 0x080fe40003f06270 */
[----:B------:R-:W-:Y:S02]  /*8fd0*/  FSEL R9, R9, -INF , !P2 ;  /* 0xff80000009097808 */ /* 0x000fe40005000000 */
[----:B------:R-:W-:-:S02]  /*8fe0*/  ISETP.GE.AND P1, PT, R118, R179, PT ;  /* 0x000000b37600720c */ /* 0x000fc40003f26270 */
[----:B------:R-:W-:Y:S02]  /*8ff0*/  FMNMX3.FTZ R8, R8, R5, R81, !PT ;  /* 0x0000000508087276 */ /* 0x000fe40007810051 */
[----:B------:R-:W-:Y:S02]  /*9000*/  FSEL R117, R7, -INF , !P5 ;  /* 0xff80000007757808 */ /* 0x000fe40006800000 */
[----:B------:R-:W-:Y:S02]  /*9010*/  ISETP.GE.AND P2, PT, R120, R178, PT ;  /* 0x000000b27800720c */ /* 0x000fe40003f46270 */
[----:B------:R-:W-:Y:S02]  /*9020*/  FSEL R74, R74, -INF , P3 ;  /* 0xff8000004a4a7808 */ /* 0x000fe40001800000 */
[----:B------:R-:W-:Y:S02]  /*9030*/  FSEL R21, R21, -INF , !P4 ;  /* 0xff80000015157808 */ /* 0x000fe40006000000 */
[----:B------:R-:W-:-:S02]  /*9040*/  FSEL R79, R79, -INF , P0 ;  /* 0xff8000004f4f7808 */ /* 0x000fc40000000000 */
[----:B------:R-:W-:Y:S02]  /*9050*/  FSEL R17, R75, -INF , P1 ;  /* 0xff8000004b117808 */ /* 0x000fe40000800000 */
[----:B------:R-:W-:Y:S02]  /*9060*/  FMNMX3.FTZ R8, R8, R73, R101, !PT ;  /* 0x0000004908087276 */ /* 0x000fe40007810065 */
[-C--:B------:R-:W-:Y:S02]  /*9070*/  ISETP.GE.AND P5, PT, R122, R178.reuse, PT ;  /* 0x000000b27a00720c */ /* 0x080fe40003fa6270 */
[----:B------:R-:W-:Y:S02]  /*9080*/  ISETP.GE.AND P4, PT, R118, R178, PT ;  /* 0x000000b27600720c */ /* 0x000fe40003f86270 */
[----:B------:R-:W-:Y:S02]  /*9090*/  ISETP.GE.AND P0, PT, R116, R179, PT ;  /* 0x000000b37400720c */ /* 0x000fe40003f06270 */
[----:B------:R-:W-:-:S02]  /*90a0*/  FSEL R75, R74, -INF , !P2 ;  /* 0xff8000004a4b7808 */ /* 0x000fc40005000000 */
[----:B------:R-:W-:Y:S02]  /*90b0*/  FMNMX3.FTZ R16, R6, R117, R165, !PT ;  /* 0x0000007506107276 */ /* 0x000fe400078100a5 */
[-C--:B------:R-:W-:Y:S02]  /*90c0*/  ISETP.GE.AND P2, PT, R114, R179.reuse, PT ;  /* 0x000000b37200720c */ /* 0x080fe40003f46270 */
[----:B------:R-:W-:Y:S02]  /*90d0*/  ISETP.GE.AND P1, PT, R115, R179, PT ;  /* 0x000000b37300720c */ /* 0x000fe40003f26270 */
[----:B------:R-:W-:Y:S02]  /*90e0*/  FMNMX3.FTZ R8, R8, R149, R97, !PT ;  /* 0x0000009508087276 */ /* 0x000fe40007810061 */
[----:B------:R-:W-:Y:S02]  /*90f0*/  ISETP.GE.AND P3, PT, R116, R178, PT ;  /* 0x000000b27400720c */ /* 0x000fe40003f66270 */
[----:B------:R-:W-:-:S02]  /*9100*/  FSEL R83, R79, -INF , !P5 ;  /* 0xff8000004f537808 */ /* 0x000fc40006800000 */
[----:B------:R-:W-:Y:S02]  /*9110*/  FSEL R58, R58, -INF , P0 ;  /* 0xff8000003a3a7808 */ /* 0x000fe40000000000 */
[----:B------:R-:W-:Y:S02]  /*9120*/  FSEL R17, R17, -INF , !P4 ;  /* 0xff80000011117808 */ /* 0x000fe40006000000 */
[----:B------:R-:W-:Y:S02]  /*9130*/  FMNMX3.FTZ R16, R16, R9, R21, !PT ;  /* 0x0000000910107276 */ /* 0x000fe40007810015 */
[----:B------:R-:W-:Y:S02]  /*9140*/  ISETP.GE.AND P4, PT, R114, R178, PT ;  /* 0x000000b27200720c */ /* 0x000fe40003f86270 */
[----:B------:R-:W-:Y:S02]  /*9150*/  ISETP.GE.AND P0, PT, R112, R179, PT ;  /* 0x000000b37000720c */ /* 0x000fe40003f06270 */
[----:B------:R-:W-:-:S02]  /*9160*/  FSEL R54, R54, -INF , P2 ;  /* 0xff80000036367808 */ /* 0x000fc40001000000 */
[----:B------:R-:W-:Y:S02]  /*9170*/  FSEL R59, R59, -INF , P1 ;  /* 0xff8000003b3b7808 */ /* 0x000fe40000800000 */
[----:B------:R-:W-:Y:S02]  /*9180*/  FMNMX3.FTZ R8, R8, R95, R139, !PT ;  /* 0x0000005f08087276 */ /* 0x000fe4000781008b */
[----:B------:R-:W-:Y:S02]  /*9190*/  ISETP.GE.AND P5, PT, R115, R178, PT ;  /* 0x000000b27300720c */ /* 0x000fe40003fa6270 */
[----:B------:R-:W-:Y:S02]  /*91a0*/  FSEL R157, R58, -INF , !P3 ;  /* 0xff8000003a9d7808 */ /* 0x000fe40005800000 */
[----:B------:R-:W-:Y:S02]  /*91b0*/  ISETP.GE.AND P1, PT, R111, R179, PT ;  /* 0x000000b36f00720c */ /* 0x000fe40003f26270 */
[----:B------:R-:W-:-:S02]  /*91c0*/  FMNMX3.FTZ R16, R16, R83, R75, !PT ;  /* 0x0000005310107276 */ /* 0x000fc4000781004b */
[----:B------:R-:W-:Y:S02]  /*91d0*/  ISETP.GE.AND P3, PT, R112, R178, PT ;  /* 0x000000b27000720c */ /* 0x000fe40003f66270 */
[----:B------:R-:W-:Y:S02]  /*91e0*/  FSEL R25, R55, -INF , P0 ;  /* 0xff80000037197808 */ /* 0x000fe40000000000 */
[----:B------:R-:W-:Y:S02]  /*91f0*/  FSEL R151, R54, -INF , !P4 ;  /* 0xff80000036977808 */ /* 0x000fe40006000000 */
[-C--:B------:R-:W-:Y:S02]  /*9200*/  ISETP.GE.AND P4, PT, R108, R179.reuse, PT ;  /* 0x000000b36c00720c */ /* 0x080fe40003f86270 */
[----:B------:R-:W-:Y:S02]  /*9210*/  ISETP.GE.AND P0, PT, R110, R179, PT ;  /* 0x000000b36e00720c */ /* 0x000fe40003f06270 */
[----:B------:R-:W-:-:S02]  /*9220*/  FMNMX3.FTZ R8, R8, R119, R125, !PT ;  /* 0x0000007708087276 */ /* 0x000fc4000781007d */
[-C--:B------:R-:W-:Y:S02]  /*9230*/  ISETP.GE.AND P2, PT, R111, R178.reuse, PT ;  /* 0x000000b26f00720c */ /* 0x080fe40003f46270 */
[----:B------:R-:W-:Y:S02]  /*9240*/  FSEL R155, R59, -INF , !P5 ;  /* 0xff8000003b9b7808 */ /* 0x000fe40006800000 */
[----:B------:R-:W-:Y:S02]  /*9250*/  FSEL R50, R50, -INF , P1 ;  /* 0xff80000032327808 */ /* 0x000fe40000800000 */
[----:B------:R-:W-:Y:S02]  /*9260*/  FMNMX3.FTZ R16, R16, R17, R157, !PT ;  /* 0x0000001110107276 */ /* 0x000fe4000781009d */
[----:B------:R-:W-:Y:S02]  /*9270*/  FSEL R25, R25, -INF , !P3 ;  /* 0xff80000019197808 */ /* 0x000fe40005800000 */
[----:B------:R-:W-:-:S02]  /*9280*/  ISETP.GE.AND P3, PT, R108, R178, PT ;  /* 0x000000b26c00720c */ /* 0x000fc40003f66270 */
[----:B------:R-:W-:Y:S02]  /*9290*/  ISETP.GE.AND P1, PT, R107, R179, PT ;  /* 0x000000b36b00720c */ /* 0x000fe40003f26270 */
[----:B------:R-:W-:Y:S02]  /*92a0*/  FSEL R46, R46, -INF , P4 ;  /* 0xff8000002e2e7808 */ /* 0x000fe40002000000 */
[----:B------:R-:W-:Y:S02]  /*92b0*/  FSEL R51, R51, -INF , P0 ;  /* 0xff80000033337808 */ /* 0x000fe40000000000 */
[----:B------:R-:W-:Y:S02]  /*92c0*/  FMNMX3.FTZ R8, R8, R123, R109, !PT ;  /* 0x0000007b08087276 */ /* 0x000fe4000781006d */
[----:B------:R-:W-:Y:S02]  /*92d0*/  ISETP.GE.AND P5, PT, R110, R178, PT ;  /* 0x000000b26e00720c */ /* 0x000fe40003fa6270 */
[----:B------:R-:W-:-:S02]  /*92e0*/  FSEL R145, R50, -INF , !P2 ;  /* 0xff80000032917808 */ /* 0x000fc40005000000 */
[----:B------:R-:W-:Y:S02]  /*92f0*/  ISETP.GE.AND P0, PT, R106, R179, PT ;  /* 0x000000b36a00720c */ /* 0x000fe40003f06270 */
[----:B------:R-:W-:Y:S02]  /*9300*/  FMNMX3.FTZ R16, R16, R155, R151, !PT ;  /* 0x0000009b10107276 */ /* 0x000fe40007810097 */
[----:B------:R-:W-:Y:S02]  /*9310*/  ISETP.GE.AND P2, PT, R107, R178, PT ;  /* 0x000000b26b00720c */ /* 0x000fe40003f46270 */
[----:B------:R-:W-:Y:S02]  /*9320*/  FSEL R47, R47, -INF , P1 ;  /* 0xff8000002f2f7808 */ /* 0x000fe40000800000 */
[----:B------:R-:W-:Y:S02]  /*9330*/  FSEL R143, R46, -INF , !P3 ;  /* 0xff8000002e8f7808 */ /* 0x000fe40005800000 */
[----:B------:R-:W-:-:S02]  /*9340*/  ISETP.GE.AND P1, PT, R105, R179, PT ;  /* 0x000000b36900720c */ /* 0x000fc40003f26270 */
[----:B------:R-:W-:Y:S02]  /*9350*/  ISETP.GE.AND P3, PT, R104, R179, PT ;  /* 0x000000b36800720c */ /* 0x000fe40003f66270 */
[----:B------:R-:W-:Y:S02]  /*9360*/  FMNMX3.FTZ R8, R8, R129, R127, !PT ;  /* 0x0000008108087276 */ /* 0x000fe4000781007f */
[----:B------:R-:W-:Y:S02]  /*9370*/  ISETP.GE.AND P4, PT, R106, R178, PT ;  /* 0x000000b26a00720c */ /* 0x000fe40003f86270 */
[----:B------:R-:W-:Y:S02]  /*9380*/  FSEL R147, R51, -INF , !P5 ;  /* 0xff80000033937808 */ /* 0x000fe40006800000 */
[----:B------:R-:W-:Y:S02]  /*9390*/  FSEL R42, R42, -INF , P0 ;  /* 0xff8000002a2a7808 */ /* 0x000fe40000000000 */
[----:B------:R-:W-:-:S02]  /*93a0*/  FMNMX3.FTZ R16, R16, R25, R145, !PT ;  /* 0x0000001910107276 */ /* 0x000fc40007810091 */
[----:B------:R-:W-:Y:S02]  /*93b0*/  FSEL R141, R47, -INF , !P2 ;  /* 0xff8000002f8d7808 */ /* 0x000fe40005000000 */
[----:B------:R-:W-:Y:S02]  /*93c0*/  ISETP.GE.AND P0, PT, R103, R179, PT ;  /* 0x000000b36700720c */ /* 0x000fe40003f06270 */
[----:B------:R-:W-:Y:S02]  /*93d0*/  ISETP.GE.AND P2, PT, R104, R178, PT ;  /* 0x000000b26800720c */ /* 0x000fe40003f46270 */
[----:B------:R-:W-:Y:S02]  /*93e0*/  FSEL R43, R43, -INF , P1 ;  /* 0xff8000002b2b7808 */ /* 0x000fe40000800000 */
[----:B------:R-:W-:Y:S02]  /*93f0*/  FSEL R38, R38, -INF , P3 ;  /* 0xff80000026267808 */ /* 0x000fe40001800000 */
[----:B------:R-:W-:-:S02]  /*9400*/  FMNMX3.FTZ R8, R8, R121, R57, !PT ;  /* 0x0000007908087276 */ /* 0x000fc40007810039 */
[-C--:B------:R-:W-:Y:S02]  /*9410*/  ISETP.GE.AND P5, PT, R105, R178.reuse, PT ;  /* 0x000000b26900720c */ /* 0x080fe40003fa6270 */
[----:B------:R-:W-:Y:S02]  /*9420*/  FSEL R137, R42, -INF , !P4 ;  /* 0xff8000002a897808 */ /* 0x000fe40006000000 */
[----:B------:R-:W-:Y:S02]  /*9430*/  ISETP.GE.AND P1, PT, R102, R179, PT ;  /* 0x000000b36600720c */ /* 0x000fe40003f26270 */
[----:B------:R-:W-:Y:S02]  /*9440*/  FMNMX3.FTZ R16, R16, R147, R143, !PT ;  /* 0x0000009310107276 */ /* 0x000fe4000781008f */
[----:B------:R-:W-:Y:S02]  /*9450*/  FSEL R39, R39, -INF , P0 ;  /* 0xff80000027277808 */ /* 0x000fe40000000000 */
[----:B------:R-:W-:-:S02]  /*9460*/  ISETP.GE.AND P4, PT, R103, R178, PT ;  /* 0x000000b26700720c */ /* 0x000fc40003f86270 */
[----:B------:R-:W-:Y:S02]  /*9470*/  ISETP.GE.AND P0, PT, R100, R179, PT ;  /* 0x000000b36400720c */ /* 0x000fe40003f06270 */
[----:B------:R-:W-:Y:S02]  /*9480*/  FSEL R133, R38, -INF , !P2 ;  /* 0xff80000026857808 */ /* 0x000fe40005000000 */
[----:B------:R-:W-:Y:S02]  /*9490*/  FMNMX3.FTZ R8, R8, R89, R49, !PT ;  /* 0x0000005908087276 */ /* 0x000fe40007810031 */
[----:B------:R-:W-:Y:S02]  /*94a0*/  ISETP.GE.AND P3, PT, R102, R178, PT ;  /* 0x000000b26600720c */ /* 0x000fe40003f66270 */
        /* <DEDUP_REMOVED lines=30> */
[----:B------:R-:W-:Y:S02]  /*9690*/  FSEL R39, R26, -INF , !P5 ;  /* 0xff8000001a277808 */ /* 0x000fe40006800000 */
[----:B------:R-:W-:-:S02]  /*96a0*/  ISETP.GE.AND P2, PT, R70, R179, PT ;  /* 0x000000b34600720c */ /* 0x000fc40003f46270 */
[----:B------:R-:W-:Y:S02]  /*96b0*/  FSEL R22, R22, -INF , P1 ;  /* 0xff80000016167808 */ /* 0x000fe40000800000 */
[----:B------:R-:W-:Y:S02]  /*96c0*/  FMNMX3.FTZ R16, R16, R105, R103, !PT ;  /* 0x0000006910107276 */ /* 0x000fe40007810067 */
[----:B------:R-:W-:Y:S02]  /*96d0*/  FSEL R47, R27, -INF , !P4 ;  /* 0xff8000001b2f7808 */ /* 0x000fe40006000000 */
[----:B------:R-:W-:Y:S02]  /*96e0*/  ISETP.GE.AND P1, PT, R68, R179, PT ;  /* 0x000000b34400720c */ /* 0x000fe40003f26270 */
[----:B------:R-:W-:Y:S02]  /*96f0*/  FSEL R23, R23, -INF , P0 ;  /* 0xff80000017177808 */ /* 0x000fe40000000000 */
[----:B------:R-:W-:-:S02]  /*9700*/  FMNMX3.FTZ R7, R8, R12, R29, !PT ;  /* 0x0000000c08077276 */ /* 0x000fc4000781001d */
[-C--:B------:R-:W-:Y:S02]  /*9710*/  ISETP.GE.AND P5, PT, R88, R178.reuse, PT ;  /* 0x000000b25800720c */ /* 0x080fe40003fa6270 */
[----:B------:R-:W-:Y:S02]  /*9720*/  ISETP.GE.AND P4, PT, R70, R178, PT ;  /* 0x000000b24600720c */ /* 0x000fe40003f86270 */
[----:B------:R-:W-:Y:S02]  /*9730*/  FSEL R35, R22, -INF , !P3 ;  /* 0xff80000016237808 */ /* 0x000fe40005800000 */
[----:B------:R-:W-:Y:S02]  /*9740*/  ISETP.GE.AND P0, PT, R67, R179, PT ;  /* 0x000000b34300720c */ /* 0x000fe40003f06270 */
[----:B------:R-:W-:Y:S02]  /*9750*/  FSEL R18, R18, -INF , P2 ;  /* 0xff80000012127808 */ /* 0x000fe40001000000 */
[----:B------:R-:W-:-:S02]  /*9760*/  FMNMX3.FTZ R8, R16, R107, R39, !PT ;  /* 0x0000006b10087276 */ /* 0x000fc40007810027 */
[----:B------:R-:W-:Y:S02]  /*9770*/  FSEL R19, R19, -INF , P1 ;  /* 0xff80000013137808 */ /* 0x000fe40000800000 */
[-C--:B------:R-:W-:Y:S02]  /*9780*/  ISETP.GE.AND P3, PT, R68, R178.reuse, PT ;  /* 0x000000b24400720c */ /* 0x080fe40003f66270 */
[----:B------:R-:W-:Y:S02]  /*9790*/  ISETP.GE.AND P2, PT, R67, R178, PT ;  /* 0x000000b24300720c */ /* 0x000fe40003f46270 */
[----:B------:R-:W-:Y:S02]  /*97a0*/  FSEL R43, R23, -INF , !P5 ;  /* 0xff800000172b7808 */ /* 0x000fe40006800000 */
[----:B------:R-:W-:Y:S02]  /*97b0*/  ISETP.GE.AND P1, PT, R2, R179, PT ;  /* 0x000000b30200720c */ /* 0x000fe40003f26270 */
[----:B------:R-:W-:-:S02]  /*97c0*/  FSEL R10, R10, -INF , P0 ;  /* 0xff8000000a0a7808 */ /* 0x000fc40000000000 */
[----:B------:R-:W-:Y:S02]  /*97d0*/  FSEL R30, R18, -INF , !P4 ;  /* 0xff800000121e7808 */ /* 0x000fe40006000000 */
        /* <DEDUP_REMOVED lines=19> */
[----:B------:R-:W-:-:S05]  /*9910*/  LOP3.LUT R67, R0, 0x120, R71, 0xf8, !PT ;  /* 0x0000012000437812 */ /* 0x000fca00078ef847 */
[----:B------:R-:W-:-:S05]  /*9920*/  LEA R40, R67, UR6, 0x1 ;  /* 0x0000000643287c11 */ /* 0x000fca000f8e08ff */
        /* <DEDUP_REMOVED lines=22> */
[----:B------:R-:W3:Y:S04]  /*9a90*/  MUFU.EX2 R100, R100 ;  /* 0x0000006400647308 */ /* 0x000ee80000000800 */
[----:B------:R-:W-:Y:S04]  /*9aa0*/  MUFU.EX2 R113, R113 ;  /* 0x0000007100717308 */ /* 0x000fe80000000800 */
[----:B------:R-:W5:Y:S04]  /*9ab0*/  MUFU.EX2 R92, R92 ;  /* 0x0000005c005c7308 */ /* 0x000f680000000800 */
[----:B------:R-:W-:Y:S04]  /*9ac0*/  MUFU.EX2 R117, R16 ;  /* 0x0000001000757308 */ /* 0x000fe80000000800 */
[----:B------:R-:W4:Y:S04]  /*9ad0*/  MUFU.EX2 R102, R102 ;  /* 0x0000006600667308 */ /* 0x000f280000000800 */
[----:B------:R-:W-:Y:S04]  /*9ae0*/  MUFU.EX2 R99, R99 ;  /* 0x0000006300637308 */ /* 0x000fe80000000800 */
[----:B------:R-:W1:Y:S01]  /*9af0*/  MUFU.EX2 R56, R56 ;  /* 0x0000003800387308 */ /* 0x000e620000000800 */
[--C-:B------:R-:W-:Y:S01]  /*9b00*/  FFMA.FTZ R93, R91, R13, -R42.reuse ;  /* 0x0000000d5b5d7223 */ /* 0x100fe2000001082a */
[----:B---3--:R-:W-:Y:S01]  /*9b10*/  F2FP.F16.F32.PACK_AB R68, R100, R115 ;  /* 0x000000736444723e */ /* 0x008fe200000000ff */
[--C-:B------:R-:W-:Y:S01]  /*9b20*/  FFMA.FTZ R55, R81, R13, -R42.reuse ;  /* 0x0000000d51377223 */ /* 0x100fe2000001082a */
[----:B-----5:R-:W-:Y:S01]  /*9b30*/  F2FP.F16.F32.PACK_AB R70, R92, R113 ;  /* 0x000000715c46723e */ /* 0x020fe200000000ff */
[----:B------:R-:W-:Y:S01]  /*9b40*/  FFMA.FTZ R48, R73, R13, -R42 ;  /* 0x0000000d49307223 */ /* 0x000fe2000001082a */
[----:B----4-:R-:W-:Y:S01]  /*9b50*/  F2FP.F16.F32.PACK_AB R69, R102, R117 ;  /* 0x000000756645723e */ /* 0x010fe200000000ff */
[-CC-:B------:R-:W-:Y:S01]  /*9b60*/  FFMA.FTZ R91, R21, R13.reuse, -R38.reuse ;  /* 0x0000000d155b7223 */ /* 0x180fe20000010826 */
[-CC-:B------:R-:W-:Y:S01]  /*9b70*/  FFMA.FTZ R52, R83, R13.reuse, -R38.reuse ;  /* 0x0000000d53347223 */ /* 0x180fe20000010826 */
[-CC-:B------:R-:W-:Y:S01]  /*9b80*/  FFMA.FTZ R51, R75, R13.reuse, -R38.reuse ;  /* 0x0000000d4b337223 */ /* 0x180fe20000010826 */
[----:B------:R-:W-:Y:S01]  /*9b90*/  FFMA.FTZ R46, R17, R13, -R38 ;  /* 0x0000000d112e7223 */ /* 0x000fe20000010826 */
[----:B-1----:R-:W-:Y:S01]  /*9ba0*/  F2FP.F16.F32.PACK_AB R71, R56, R99 ;  /* 0x000000633847723e */ /* 0x002fe200000000ff */
[----:B------:R-:W-:Y:S01]  /*9bb0*/  MUFU.EX2 R93, R93 ;  /* 0x0000005d005d7308 */ /* 0x000fe20000000800 */
[----:B------:R-:W1:Y:S03]  /*9bc0*/  LDSM.16.MT88.4 R20, [R33+0x3400] ;  /* 0x003400002114783b */ /* 0x000e660000004200 */
[----:B------:R-:W3:Y:S01]  /*9bd0*/  MUFU.EX2 R54, R54 ;  /* 0x0000003600367308 */ /* 0x000ee20000000800 */
        /* <DEDUP_REMOVED lines=8> */
[----:B------:R-:W2:Y:S01]  /*9c60*/  MUFU.EX2 R46, R46 ;  /* 0x0000002e002e7308 */ /* 0x000ea20000000800 */
[----:B------:R-:W-:Y:S01]  /*9c70*/  HMMA.16816.F32 R72, R68, R4, RZ ;  /* 0x000000044448723c */ /* 0x000fe200000018ff */
[----:B---3--:R-:W-:-:S02]  /*9c80*/  F2FP.F16.F32.PACK_AB R4, R54, R93 ;  /* 0x0000005d3604723e */ /* 0x008fc400000000ff */
[----:B-----5:R-:W-:-:S05]  /*9c90*/  F2FP.F16.F32.PACK_AB R5, R52, R91 ;  /* 0x0000005b3405723e */ /* 0x020fca00000000ff */
[----:B------:R-:W-:Y:S01]  /*9ca0*/  HMMA.16816.F32 R68, R68, R6, RZ ;  /* 0x000000064444723c */ /* 0x000fe200000018ff */
[----:B------:R-:W-:Y:S02]  /*9cb0*/  F2FP.F16.F32.PACK_AB R6, R48, R55 ;  /* 0x000000373006723e */ /* 0x000fe400000000ff */
[----:B--2---:R-:W-:-:S07]  /*9cc0*/  F2FP.F16.F32.PACK_AB R7, R46, R51 ;  /* 0x000000332e07723e */ /* 0x004fce00000000ff */
[C---:B------:R-:W-:Y:S08]  /*9cd0*/  HMMA.16816.F32 R80, R4.reuse, R8, R80 ;  /* 0x000000080450723c */ /* 0x040ff00000001850 */
[C---:B------:R-:W-:Y:S01]  /*9ce0*/  HMMA.16816.F32 R76, R4.reuse, R10, R76 ;  /* 0x0000000a044c723c */ /* 0x040fe2000000184c */
[----:B------:R-:W2:Y:S02]  /*9cf0*/  LDSM.16.MT88.4 R8, [R33+0x3800] ;  /* 0x003800002108783b */ /* 0x000ea40000004200 */
        /* <DEDUP_REMOVED lines=9> */
[C---:B-1----:R-:W-:Y:S01]  /*9d90*/  HMMA.16816.F32 R72, R4.reuse, R20, R72 ;  /* 0x000000140448723c */ /* 0x042fe20000001848 */
[----:B------:R-:W1:Y:S02]  /*9da0*/  LDSM.16.MT88.4 R24, [R40+0x3c00] ;  /* 0x003c00002818783b */ /* 0x000e640000004200 */
[----:B------:R-:W3:Y:S04]  /*9db0*/  MUFU.EX2 R97, R149 ;  /* 0x0000009500617308 */ /* 0x000ee80000000800 */
[----:B------:R-:W-:Y:S01]  /*9dc0*/  MUFU.EX2 R59, R59 ;  /* 0x0000003b003b7308 */ /* 0x000fe20000000800 */
[----:B------:R-:W-:Y:S01]  /*9dd0*/  HMMA.16816.F32 R68, R4, R22, R68 ;  /* 0x000000160444723c */ /* 0x000fe20000001844 */
[----:B------:R-:W5:Y:S02]  /*9de0*/  LDSM.16.MT88.4 R20, [R33+0x3c00] ;  /* 0x003c00002114783b */ /* 0x000f640000004200 */
[----:B------:R-:W4:Y:S04]  /*9df0*/  MUFU.EX2 R50, R50 ;  /* 0x0000003200327308 */ /* 0x000f280000000800 */
[----:B------:R-:W-:Y:S04]  /*9e00*/  MUFU.EX2 R101, R101 ;  /* 0x0000006500657308 */ /* 0x000fe80000000800 */
[----:B------:R-:W2:Y:S04]  /*9e10*/  MUFU.EX2 R88, R88 ;  /* 0x0000005800587308 */ /* 0x000ea80000000800 */
[----:B------:R-:W-:Y:S04]  /*9e20*/  MUFU.EX2 R58, R58 ;  /* 0x0000003a003a7308 */ /* 0x000fe80000000800 */
[----:B------:R-:W1:Y:S01]  /*9e30*/  MUFU.EX2 R95, R95 ;  /* 0x0000005f005f7308 */ /* 0x000e620000000800 */
[-CC-:B------:R-:W-:Y:S01]  /*9e40*/  FFMA.FTZ R94, R125, R13.reuse, -R42.reuse ;  /* 0x0000000d7d5e7223 */ /* 0x180fe2000001082a */
[-CC-:B------:R-:W-:Y:S01]  /*9e50*/  FFMA.FTZ R104, R123, R13.reuse, -R42.reuse ;  /* 0x0000000d7b687223 */ /* 0x180fe2000001082a */
[-C--:B------:R-:W-:Y:S01]  /*9e60*/  FFMA.FTZ R96, R119, R13.reuse, -R42 ;  /* 0x0000000d77607223 */ /* 0x080fe2000001082a */
[----:B---3--:R-:W-:Y:S01]  /*9e70*/  F2FP.F16.F32.PACK_AB R4, R97, R90 ;  /* 0x0000005a6104723e */ /* 0x008fe200000000ff */
[--C-:B------:R-:W-:Y:S01]  /*9e80*/  FFMA.FTZ R108, R145, R13, -R38.reuse ;  /* 0x0000000d916c7223 */ /* 0x100fe20000010826 */
[----:B----4-:R-:W-:Y:S01]  /*9e90*/  F2FP.F16.F32.PACK_AB R6, R50, R59 ;  /* 0x0000003b3206723e */ /* 0x010fe200000000ff */
[--C-:B------:R-:W-:Y:S01]  /*9ea0*/  FFMA.FTZ R125, R147, R13, -R38.reuse ;  /* 0x0000000d937d7223 */ /* 0x100fe20000010826 */
[----:B--2---:R-:W-:Y:S01]  /*9eb0*/  F2FP.F16.F32.PACK_AB R5, R88, R101 ;  /* 0x000000655805723e */ /* 0x004fe200000000ff */
[-CC-:B------:R-:W-:Y:S01]  /*9ec0*/  FFMA.FTZ R123, R143, R13.reuse, -R38.reuse ;  /* 0x0000000d8f7b7223 */ /* 0x180fe20000010826 */
[-C--:B------:R-:W-:Y:S01]  /*9ed0*/  FFMA.FTZ R106, R141, R13.reuse, -R38 ;  /* 0x0000000d8d6a7223 */ /* 0x080fe20000010826 */
[-CC-:B------:R-:W-:Y:S01]  /*9ee0*/  FFMA.FTZ R139, R139, R13.reuse, -R42.reuse ;  /* 0x0000000d8b8b7223 */ /* 0x180fe2000001082a */
[----:B-1----:R-:W-:Y:S01]  /*9ef0*/  F2FP.F16.F32.PACK_AB R7, R95, R58 ;  /* 0x0000003a5f07723e */ /* 0x002fe200000000ff */
        /* <DEDUP_REMOVED lines=13> */
[----:B------:R-:W-:Y:S03]  /*9fd0*/  HMMA.16816.F32 R68, R4, R10, R68 ;  /* 0x0000000a0444723c */ /* 0x000fe60000001844 */
        /* <DEDUP_REMOVED lines=20> */
[----:B------:R-:W-:Y:S01]  /*a120*/  HMMA.16816.F32 R68, R4, R22, R68 ;  /* 0x000000160444723c */ /* 0x000fe20000001844 */
[----:B------:R-:W-:Y:S01]  /*a130*/  MUFU.EX2 R110, R110 ;  /* 0x0000006e006e7308 */ /* 0x000fe20000000800 */
[----:B------:R-:W1:Y:S03]  /*a140*/  LDSM.16.MT88.4 R20, [R40+0x4400] ;  /* 0x004400002814783b */ /* 0x000e660000004200 */
[----:B------:R-:W4:Y:S01]  /*a150*/  MUFU.EX2 R25, R131 ;  /* 0x0000008300197308 */ /* 0x000f220000000800 */
[----:B------:R-:W-:-:S02]  /*a160*/  FFMA.FTZ R24, R57, R13, -R42 ;  /* 0x0000000d39187223 */ /* 0x000fc4000001082a */
[----:B------:R-:W-:Y:S03]  /*a170*/  HMMA.16816.F32 R76, R4, R26, R76 ;  /* 0x0000001a044c723c */ /* 0x000fe6000000184c */
[-CC-:B------:R-:W-:Y:S01]  /*a180*/  FFMA.FTZ R26, R53, R13.reuse, -R42.reuse ;  /* 0x0000000d351a7223 */ /* 0x180fe2000001082a */
[----:B--2---:R-:W-:Y:S01]  /*a190*/  F2FP.F16.F32.PACK_AB R4, R127, R98 ;  /* 0x000000627f04723e */ /* 0x004fe200000000ff */
[--C-:B------:R-:W-:Y:S01]  /*a1a0*/  FFMA.FTZ R27, R89, R13, -R42.reuse ;  /* 0x0000000d591b7223 */ /* 0x100fe2000001082a */
[----:B---3--:R-:W-:Y:S01]  /*a1b0*/  F2FP.F16.F32.PACK_AB R6, R104, R121 ;  /* 0x000000796806723e */ /* 0x008fe200000000ff */
[----:B------:R-:W-:Y:S01]  /*a1c0*/  FFMA.FTZ R49, R49, R13, -R42 ;  /* 0x0000000d31317223 */ /* 0x000fe2000001082a */
[----:B-----5:R-:W-:Y:S01]  /*a1d0*/  F2FP.F16.F32.PACK_AB R5, R112, R129 ;  /* 0x000000817005723e */ /* 0x020fe200000000ff */
[-CC-:B------:R-:W-:Y:S01]  /*a1e0*/  FFMA.FTZ R116, R111, R13.reuse, -R38.reuse ;  /* 0x0000000d6f747223 */ /* 0x180fe20000010826 */
[-CC-:B------:R-:W-:Y:S01]  /*a1f0*/  FFMA.FTZ R57, R105, R13.reuse, -R38.reuse ;  /* 0x0000000d69397223 */ /* 0x180fe20000010826 */
[-CC-:B------:R-:W-:Y:S01]  /*a200*/  FFMA.FTZ R53, R103, R13.reuse, -R38.reuse ;  /* 0x0000000d67357223 */ /* 0x180fe20000010826 */
[----:B------:R-:W-:Y:S01]  /*a210*/  FFMA.FTZ R114, R107, R13, -R38 ;  /* 0x0000000d6b727223 */ /* 0x000fe20000010826 */
[----:B----4-:R-:W-:Y:S01]  /*a220*/  F2FP.F16.F32.PACK_AB R7, R25, R110 ;  /* 0x0000006e1907723e */ /* 0x010fe200000000ff */
[----:B------:R-:W-:Y:S04]  /*a230*/  MUFU.EX2 R24, R24 ;  /* 0x0000001800187308 */ /* 0x000fe80000000800 */
        /* <DEDUP_REMOVED lines=8> */
[C---:B------:R-:W-:Y:S03]  /*a2c0*/  HMMA.16816.F32 R76, R4.reuse, R18, R76 ;  /* 0x00000012044c723c */ /* 0x040fe6000000184c */
[----:B------:R-:W-:Y:S01]  /*a2d0*/  FADD.FTZ R100, R115, R100 ;  /* 0x0000006473647221 */ /* 0x000fe20000010000 */
[----:B------:R-:W-:Y:S01]  /*a2e0*/  FADD.FTZ R102, R117, R102 ;  /* 0x0000006675667221 */ /* 0x000fe20000010000 */
[----:B------:R-:W5:Y:S03]  /*a2f0*/  LDSM.16.MT88.4 R16, [R33+0x4400] ;  /* 0x004400002110783b */ /* 0x000f660000004200 */
[----:B-1----:R-:W-:Y:S03]  /*a300*/  HMMA.16816.F32 R72, R4, R8, R72 ;  /* 0x000000080448723c */ /* 0x002fe60000001848 */
[----:B------:R-:W-:Y:S01]  /*a310*/  FADD.FTZ R113, R113, R100 ;  /* 0x0000006471717221 */ /* 0x000fe20000010000 */
[----:B------:R-:W-:-:S04]  /*a320*/  FADD.FTZ R99, R99, R102 ;  /* 0x0000006663637221 */ /* 0x000fc80000010000 */
[----:B------:R-:W-:Y:S03]  /*a330*/  HMMA.16816.F32 R68, R4, R10, R68 ;  /* 0x0000000a0444723c */ /* 0x000fe60000001844 */
[----:B--2---:R-:W-:Y:S01]  /*a340*/  F2FP.F16.F32.PACK_AB R4, R27, R24 ;  /* 0x000000181b04723e */ /* 0x004fe200000000ff */
[----:B------:R-:W-:Y:S01]  /*a350*/  FADD.FTZ R100, R92, R113 ;  /* 0x000000715c647221 */ /* 0x000fe20000010000 */
[----:B---3--:R-:W-:Y:S01]  /*a360*/  F2FP.F16.F32.PACK_AB R6, R26, R49 ;  /* 0x000000311a06723e */ /* 0x008fe200000000ff */
[----:B------:R-:W1:Y:S01]  /*a370*/  LDSM.16.MT88.4 R8, [R40+0x4800] ;  /* 0x004800002808783b */ /* 0x000e620000004200 */
[----:B----4-:R-:W-:Y:S02]  /*a380*/  F2FP.F16.F32.PACK_AB R5, R57, R116 ;  /* 0x000000743905723e */ /* 0x010fe400000000ff */
[----:B-----5:R-:W-:Y:S01]  /*a390*/  F2FP.F16.F32.PACK_AB R7, R114, R53 ;  /* 0x000000357207723e */ /* 0x020fe200000000ff */
[----:B------:R-:W-:-:S06]  /*a3a0*/  FADD.FTZ R93, R93, R100 ;  /* 0x000000645d5d7221 */ /* 0x000fcc0000010000 */
[----:B------:R-:W-:Y:S03]  /*a3b0*/  HMMA.16816.F32 R80, R4, R20, R80 ;  /* 0x000000140450723c */ /* 0x000fe60000001850 */
[----:B------:R-:W-:-:S04]  /*a3c0*/  FADD.FTZ R20, R56, R99 ;  /* 0x0000006338147221 */ /* 0x000fc80000010000 */
[----:B------:R-:W-:Y:S01]  /*a3d0*/  FADD.FTZ R91, R91, R20 ;  /* 0x000000145b5b7221 */ /* 0x000fe20000010000 */
[----:B------:R-:W-:-:S03]  /*a3e0*/  FADD.FTZ R54, R54, R93 ;  /* 0x0000005d36367221 */ /* 0x000fc60000010000 */
[----:B------:R-:W-:Y:S01]  /*a3f0*/  FADD.FTZ R20, R52, R91 ;  /* 0x0000005b34147221 */ /* 0x000fe20000010000 */
[----:B------:R-:W-:-:S03]  /*a400*/  FADD.FTZ R55, R55, R54 ;  /* 0x0000003637377221 */ /* 0x000fc60000010000 */
[----:B------:R-:W-:Y:S01]  /*a410*/  FADD.FTZ R51, R51, R20 ;  /* 0x0000001433337221 */ /* 0x000fe20000010000 */
[----:B------:R-:W-:Y:S01]  /*a420*/  FADD.FTZ R55, R48, R55 ;  /* 0x0000003730377221 */ /* 0x000fe20000010000 */
[-C--:B------:R-:W-:Y:S01]  /*a430*/  FFMA.FTZ R92, R37, R13.reuse, -R42 ;  /* 0x0000000d255c7223 */ /* 0x080fe2000001082a */
[-CC-:B------:R-:W-:Y:S01]  /*a440*/  FFMA.FTZ R39, R39, R13.reuse, -R38.reuse ;  /* 0x0000000d27277223 */ /* 0x180fe20000010826 */
[----:B------:R-:W-:Y:S01]  /*a450*/  FADD.FTZ R46, R46, R51 ;  /* 0x000000332e2e7221 */ /* 0x000fe20000010000 */
[-CC-:B------:R-:W-:Y:S01]  /*a460*/  FFMA.FTZ R56, R47, R13.reuse, -R38.reuse ;  /* 0x0000000d2f387223 */ /* 0x180fe20000010826 */
[-CC-:B------:R-:W-:Y:S01]  /*a470*/  FFMA.FTZ R35, R35, R13.reuse, -R38.reuse ;  /* 0x0000000d23237223 */ /* 0x180fe20000010826 */
[-C--:B------:R-:W-:Y:S01]  /*a480*/  FFMA.FTZ R52, R43, R13.reuse, -R38 ;  /* 0x0000000d2b347223 */ /* 0x080fe20000010826 */
[----:B------:R-:W-:Y:S03]  /*a490*/  HMMA.16816.F32 R76, R4, R22, R76 ;  /* 0x00000016044c723c */ /* 0x000fe6000000184c */
[-CC-:B------:R-:W-:Y:S01]  /*a4a0*/  FFMA.FTZ R45, R45, R13.reuse, -R42.reuse ;  /* 0x0000000d2d2d7223 */ /* 0x180fe2000001082a */
[-CC-:B------:R-:W-:Y:S01]  /*a4b0*/  FFMA.FTZ R103, R44, R13.reuse, -R42.reuse ;  /* 0x0000000d2c677223 */ /* 0x180fe2000001082a */
[----:B------:R-:W-:Y:S01]  /*a4c0*/  FFMA.FTZ R89, R41, R13, -R42 ;  /* 0x0000000d29597223 */ /* 0x000fe2000001082a */
[----:B------:R-:W2:Y:S01]  /*a4d0*/  LDSM.16.MT88.4 R20, [R33+0x4800] ;  /* 0x004800002114783b */ /* 0x000ea20000004200 */
        /* <DEDUP_REMOVED lines=20> */
[----:B---3--:R-:W-:Y:S01]  /*a620*/  F2FP.F16.F32.PACK_AB R4, R41, R44 ;  /* 0x0000002c2904723e */ /* 0x008fe200000000ff */
[----:B------:R-:W-:Y:S01]  /*a630*/  FADD.FTZ R119, R96, R119 ;  /* 0x0000007760777221 */ /* 0x000fe20000010000 */
[----:B----4-:R-:W-:Y:S01]  /*a640*/  F2FP.F16.F32.PACK_AB R6, R92, R37 ;  /* 0x000000255c06723e */ /* 0x010fe200000000ff */
[----:B------:R-:W-:Y:S01]  /*a650*/  FADD.FTZ R108, R125, R108 ;  /* 0x0000006c7d6c7221 */ /* 0x000fe20000010000 */
[----:B-----5:R-:W-:Y:S02]  /*a660*/  F2FP.F16.F32.PACK_AB R5, R56, R39 ;  /* 0x000000273805723e */ /* 0x020fe400000000ff */
[----:B-1----:R-:W-:Y:S01]  /*a670*/  F2FP.F16.F32.PACK_AB R7, R52, R35 ;  /* 0x000000233407723e */ /* 0x002fe200000000ff */
[----:B------:R-:W-:Y:S01]  /*a680*/  FADD.FTZ R94, R94, R119 ;  /* 0x000000775e5e7221 */ /* 0x000fe20000010000 */
[----:B------:R-:W-:Y:S01]  /*a690*/  FADD.FTZ R123, R123, R108 ;  /* 0x0000006c7b7b7221 */ /* 0x000fe20000010000 */
[-CC-:B------:R-:W-:Y:S01]  /*a6a0*/  FFMA.FTZ R183, R32, R13.reuse, -R42.reuse ;  /* 0x0000000d20b77223 */ /* 0x180fe2000001082a */
[-C--:B------:R-:W-:Y:S01]  /*a6b0*/  FFMA.FTZ R12, R12, R13.reuse, -R42 ;  /* 0x0000000d0c0c7223 */ /* 0x080fe2000001082a */
[-CC-:B------:R-:W-:Y:S01]  /*a6c0*/  FFMA.FTZ R30, R30, R13.reuse, -R38.reuse ;  /* 0x0000000d1e1e7223 */ /* 0x180fe20000010826 */
[-C--:B------:R-:W-:Y:S01]  /*a6d0*/  FFMA.FTZ R31, R31, R13.reuse, -R38 ;  /* 0x0000000d1f1f7223 */ /* 0x080fe20000010826 */
[C---:B------:R-:W-:Y:S03]  /*a6e0*/  HMMA.16816.F32 R80, R4.reuse, R8, R80 ;  /* 0x000000080450723c */ /* 0x040fe60000001850 */
[-C--:B------:R-:W-:Y:S01]  /*a6f0*/  FFMA.FTZ R8, R28, R13.reuse, -R42 ;  /* 0x0000000d1c087223 */ /* 0x080fe2000001082a */
[----:B------:R-:W-:Y:S01]  /*a700*/  FADD.FTZ R109, R109, R94 ;  /* 0x0000005e6d6d7221 */ /* 0x000fe20000010000 */
[----:B------:R-:W-:Y:S01]  /*a710*/  FADD.FTZ R106, R106, R123 ;  /* 0x0000007b6a6a7221 */ /* 0x000fe20000010000 */
[-C--:B------:R-:W-:Y:S01]  /*a720*/  FFMA.FTZ R28, R29, R13.reuse, -R42 ;  /* 0x0000000d1d1c7223 */ /* 0x080fe2000001082a */
[-CC-:B------:R-:W-:Y:S01]  /*a730*/  FFMA.FTZ R182, R34, R13.reuse, -R38.reuse ;  /* 0x0000000d22b67223 */ /* 0x180fe20000010826 */
[----:B------:R1:W-:Y:S01]  /*a740*/  MUFU.EX2 R29, R8 ;  /* 0x00000008001d7308 */ /* 0x0003e20000000800 */
[----:B------:R-:W-:Y:S01]  /*a750*/  FFMA.FTZ R36, R36, R13, -R38 ;  /* 0x0000000d24247223 */ /* 0x000fe20000010826 */
[C---:B------:R-:W-:Y:S03]  /*a760*/  HMMA.16816.F32 R76, R4.reuse, R10, R76 ;  /* 0x0000000a044c723c */ /* 0x040fe6000000184c */
[----:B------:R-:W-:Y:S01]  /*a770*/  FADD.FTZ R32, R98, R109 ;  /* 0x0000006d62207221 */ /* 0x000fe20000010000 */
[----:B------:R-:W-:Y:S01]  /*a780*/  FADD.FTZ R43, R129, R106 ;  /* 0x0000006a812b7221 */ /* 0x000fe20000010000 */
[----:B------:R-:W-:Y:S02]  /*a790*/  LDSM.16.MT88.4 R16, [R40+0x4c00] ;  /* 0x004c00002810783b */ /* 0x000fe40000004200 */
[----:B------:R-:W-:Y:S01]  /*a7a0*/  FADD.FTZ R32, R127, R32 ;  /* 0x000000207f207221 */ /* 0x000fe20000010000 */
[----:B------:R-:W-:Y:S01]  /*a7b0*/  FADD.FTZ R43, R112, R43 ;  /* 0x0000002b702b7221 */ /* 0x000fe20000010000 */
[----:B-1----:R-:W1:Y:S01]  /*a7c0*/  LDSM.16.MT88.4 R8, [R33+0x4c00] ;  /* 0x004c00002108783b */ /* 0x002e620000004200 */
[----:B--2---:R-:W-:Y:S03]  /*a7d0*/  HMMA.16816.F32 R72, R4, R20, R72 ;  /* 0x000000140448723c */ /* 0x004fe60000001848 */
[----:B------:R-:W-:Y:S01]  /*a7e0*/  FADD.FTZ R21, R121, R32 ;  /* 0x0000002079157221 */ /* 0x000fe20000010000 */
[----:B------:R-:W-:-:S03]  /*a7f0*/  FADD.FTZ R110, R110, R43 ;  /* 0x0000002b6e6e7221 */ /* 0x000fc60000010000 */
[----:B------:R-:W-:Y:S01]  /*a800*/  FADD.FTZ R21, R104, R21 ;  /* 0x0000001568157221 */ /* 0x000fe20000010000 */
[----:B------:R-:W-:Y:S01]  /*a810*/  FADD.FTZ R25, R25, R110 ;  /* 0x0000006e19197221 */ /* 0x000fe20000010000 */
[----:B------:R-:W2:Y:S02]  /*a820*/  MUFU.EX2 R12, R12 ;  /* 0x0000000c000c7308 */ /* 0x000ea40000000800 */
[----:B------:R-:W-:Y:S01]  /*a830*/  FADD.FTZ R24, R24, R21 ;  /* 0x0000001518187221 */ /* 0x000fe20000010000 */
[----:B------:R-:W-:Y:S01]  /*a840*/  FADD.FTZ R20, R116, R25 ;  /* 0x0000001974147221 */ /* 0x000fe20000010000 */
[----:B------:R-:W-:Y:S02]  /*a850*/  MUFU.EX2 R28, R28 ;  /* 0x0000001c001c7308 */ /* 0x000fe40000000800 */
[----:B------:R-:W-:Y:S02]  /*a860*/  FADD.FTZ R24, R27, R24 ;  /* 0x000000181b187221 */ /* 0x000fe40000010000 */
[----:B------:R-:W3:Y:S01]  /*a870*/  MUFU.EX2 R183, R183 ;  /* 0x000000b700b77308 */ /* 0x000ee20000000800 */
[----:B------:R-:W-:-:S03]  /*a880*/  FADD.FTZ R20, R57, R20 ;  /* 0x0000001439147221 */ /* 0x000fc60000010000 */
        /* <DEDUP_REMOVED lines=8> */
[----:B------:R-:W-:Y:S03]  /*a910*/  HMMA.16816.F32 R68, R4, R22, R68 ;  /* 0x000000160444723c */ /* 0x000fe60000001844 */
[----:B--2---:R-:W-:Y:S01]  /*a920*/  F2FP.F16.F32.PACK_AB R4, R12, R29 ;  /* 0x0000001d0c04723e */ /* 0x004fe200000000ff */
[----:B------:R-:W-:Y:S01]  /*a930*/  FADD.FTZ R44, R44, R49 ;  /* 0x000000312c2c7221 */ /* 0x000fe20000010000 */
[----:B---3--:R-:W-:Y:S01]  /*a940*/  F2FP.F16.F32.PACK_AB R6, R183, R28 ;  /* 0x0000001cb706723e */ /* 0x008fe200000000ff */
[----:B------:R-:W-:Y:S01]  /*a950*/  FADD.FTZ R39, R39, R114 ;  /* 0x0000007227277221 */ /* 0x000fe20000010000 */
[----:B----4-:R-:W-:Y:S02]  /*a960*/  F2FP.F16.F32.PACK_AB R5, R31, R30 ;  /* 0x0000001e1f05723e */ /* 0x010fe400000000ff */
[----:B-----5:R-:W-:Y:S01]  /*a970*/  F2FP.F16.F32.PACK_AB R7, R182, R13 ;  /* 0x0000000db607723e */ /* 0x020fe200000000ff */
[----:B------:R-:W-:Y:S01]  /*a980*/  FADD.FTZ R44, R41, R44 ;  /* 0x0000002c292c7221 */ /* 0x000fe20000010000 */
[----:B------:R-:W-:-:S03]  /*a990*/  FADD.FTZ R56, R56, R39 ;  /* 0x0000002738387221 */ /* 0x000fc60000010000 */
[----:B------:R-:W-:Y:S02]  /*a9a0*/  FADD.FTZ R37, R37, R44 ;  /* 0x0000002c25257221 */ /* 0x000fe40000010000 */
[----:B-1----:R-:W-:Y:S03]  /*a9b0*/  HMMA.16816.F32 R72, R4, R8, R72 ;  /* 0x000000080448723c */ /* 0x002fe60000001848 */
        /* <DEDUP_REMOVED lines=10> */
[----:B------:R-:W-:Y:S02]  /*aa60*/  BSSY B2, `(.L_x_7593) ;  /* 0x00003a2000027945 */ /* 0x000fe40003800000 */
[----:B------:R-:W-:Y:S01]  /*aa70*/  FADD.FTZ R13, R13, R30 ;  /* 0x0000001e0d0d7221 */ /* 0x000fe20000010000 */
[----:B------:R-:W-:Y:S01]  /*aa80*/  FADD.FTZ R183, R183, R28 ;  /* 0x0000001cb7b77221 */ /* 0x000fe20000010000 */
[----:B------:R-:W-:-:S03]  /*aa90*/  IMAD.SHL.U32 R154, R62, 0x4, RZ ;  /* 0x000000043e9a7824 */ /* 0x000fc600078e00ff */
[----:B------:R-:W-:Y:S03]  /*aaa0*/  HMMA.16816.F32 R76, R4, R18, R76 ;  /* 0x00000012044c723c */ /* 0x000fe6000000184c */
[----:B------:R-:W-:-:S05]  /*aab0*/  FADD.FTZ R182, R182, R13 ;  /* 0x0000000db6b67221 */ /* 0x000fca0000010000 */
        /* <DEDUP_REMOVED lines=72> */
.L_x_7596:
        /* <DEDUP_REMOVED lines=8> */
.L_x_7597:
[----:B------:R-:W-:Y:S05]  /*afc0*/  BSYNC.RECONVERGENT B0 ;  /* 0x0000000000007941 */ /* 0x000fea0003800200 */
.L_x_7595:
[----:B------:R-:W-:Y:S01]  /*afd0*/  IMAD.SHL.U32 R6, R62, 0x8, RZ ;  /* 0x000000083e067824 */ /* 0x000fe200078e00ff */
[----:B------:R-:W-:Y:S01]  /*afe0*/  IADD3 R8, P1, PT, R14, R167, RZ ;  /* 0x000000a70e087210 */ /* 0x000fe20007f3e0ff */
[----:B------:R-:W-:Y:S03]  /*aff0*/  BSSY.RECONVERGENT B1, `(.L_x_7598) ;  /* 0x00000c1000017945 */ /* 0x000fe60003800200 */
[C---:B------:R-:W-:Y:S01]  /*b000*/  LOP3.LUT R4, R6.reuse, 0x18, RZ, 0xc0, !PT ;  /* 0x0000001806047812 */ /* 0x040fe200078ec0ff */
[----:B------:R-:W-:Y:S01]  /*b010*/  IMAD.X R9, R15, 0x1, R166, P1 ;  /* 0x000000010f097824 */ /* 0x000fe200008e06a6 */
[----:B------:R-:W-:Y:S02]  /*b020*/  LOP3.LUT R5, R6, 0xc0, RZ, 0xc0, !PT ;  /* 0x000000c006057812 */ /* 0x000fe400078ec0ff */
[----:B------:R-:W-:Y:S02]  /*b030*/  ISETP.GE.AND P2, PT, R4, R171, PT ;  /* 0x000000ab0400720c */ /* 0x000fe40003f46270 */
[----:B------:R-:W-:-:S02]  /*b040*/  LOP3.LUT R5, R5, 0x18, R62, 0xf8, !PT ;  /* 0x0000001805057812 */ /* 0x000fc400078ef83e */
[----:B------:R-:W-:Y:S02]  /*b050*/  IADD3 R10, P1, PT, R8, R14, RZ ;  /* 0x0000000e080a7210 */ /* 0x000fe40007f3e0ff */
[----:B------:R-:W-:-:S03]  /*b060*/  LOP3.LUT R5, R5, 0x18, R6, 0x78, !PT ;  /* 0x0000001805057812 */ /* 0x000fc600078e7806 */
[----:B------:R-:W-:Y:S01]  /*b070*/  IMAD.X R11, R9, 0x1, R15, P1 ;  /* 0x00000001090b7824 */ /* 0x000fe200008e060f */
[----:B------:R-:W-:-:S03]  /*b080*/  LOP3.LUT R5, R5, 0x1f20, R6, 0xf8, !PT ;  /* 0x00001f2005057812 */ /* 0x000fc600078ef806 */
[----:B------:R-:W-:Y:S01]  /*b090*/  @!P2 IMAD.MOV.U32 R12, RZ, RZ, R167 ;  /* 0x000000ffff0ca224 */ /* 0x000fe200078e00a7 */
[----:B------:R-:W-:Y:S01]  /*b0a0*/  LEA R62, R5, UR6, 0x1 ;  /* 0x00000006053e7c11 */ /* 0x000fe2000f8e08ff */
[----:B------:R-:W-:Y:S01]  /*b0b0*/  @!P2 IMAD.MOV.U32 R13, RZ, RZ, R166 ;  /* 0x000000ffff0da224 */ /* 0x000fe200078e00a6 */
[----:B------:R-:W-:-:S04]  /*b0c0*/  @!P2 IADD3 R16, P1, PT, R10, R14, RZ ;  /* 0x0000000e0a10a210 */ /* 0x000fc80007f3e0ff */
[----:B------:R-:W-:Y:S01]  /*b0d0*/  @!PT LDS RZ, [RZ] ;  /* 0x00000000fffff984 */ /* 0x000fe20000000800 */
[----:B------:R-:W-:Y:S01]  /*b0e0*/  @!PT LDS RZ, [RZ] ;  /* 0x00000000fffff984 */ /* 0x000fe20000000800 */
[----:B------:R-:W-:Y:S01]  /*b0f0*/  @!PT LDS RZ, [RZ] ;  /* 0x00000000fffff984 */ /* 0x000fe20000000800 */
[----:B------:R1:W-:Y:S01]  /*b100*/  @!P2 LDGSTS.E.BYPASS.LTC128B.128 [R62+0x3000], desc[UR4][R12.64] ;  /* 0x030000000c3eafae */ /* 0x0003e2000b981a04 */
[----:B------:R-:W-:Y:S01]  /*b110*/  @!P2 IMAD.X R17, R11, 0x1, R15, P1 ;  /* 0x000000010b11a824 */ /* 0x000fe200008e060f */
[----:B------:R-:W-:Y:S02]  /*b120*/  ISETP.GT.AND P1, PT, R63, R162, PT ;  /* 0x000000a23f00720c */ /* 0x000fe40003f24270 */
        /* <DEDUP_REMOVED lines=134> */
.L_x_7601:
        /* <DEDUP_REMOVED lines=8> */
.L_x_7602:
[----:B------:R-:W-:Y:S05]  /*ba10*/  BSYNC.RECONVERGENT B0 ;  /* 0x0000000000007941 */ /* 0x000fea0003800200 */
.L_x_7600:
[CC--:B------:R-:W-:Y:S01]  /*ba20*/  @!P2 IADD3 R60, P1, P0, R3.reuse, R164.reuse, R3 ;  /* 0x000000a4033ca210 */ /* 0x0c0fe2000783e003 */
[----:B------:R-:W-:Y:S01]  /*ba30*/  @!P2 IMAD.MOV.U32 R165, RZ, RZ, R163 ;  /* 0x000000ffffa5a224 */ /* 0x000fe200078e00a3 */
[-C--:B------:R-:W-:Y:S02]  /*ba40*/  @!P2 LEA R98, P5, R158, R164.reuse, 0x6 ;  /* 0x000000a49e62a211 */ /* 0x080fe400078a30ff */
[----:B------:R-:W-:Y:S02]  /*ba50*/  @!P2 IADD3 R96, P4, P3, R3, R164, R3 ;  /* 0x000000a40360a210 */ /* 0x000fe40007b9e003 */
[--C-:B------:R-:W-:Y:S01]  /*ba60*/  @!P2 IADD3.X R87, PT, PT, R86, R163, R86.reuse, P1, P0 ;  /* 0x000000a35657a210 */ /* 0x100fe20000fe0456 */
[----:B------:R-:W-:Y:S01]  /*ba70*/  @!PT LDS RZ, [RZ] ;  /* 0x00000000fffff984 */ /* 0x000fe20000000800 */
[----:B------:R-:W-:Y:S01]  /*ba80*/  @!PT LDS RZ, [RZ] ;  /* 0x00000000fffff984 */ /* 0x000fe20000000800 */
[----:B------:R-:W-:Y:S01]  /*ba90*/  @!PT LDS RZ, [RZ] ;  /* 0x00000000fffff984 */ /* 0x000fe20000000800 */
[----:B------:R1:W-:Y:S01]  /*baa0*/  @!P2 LDGSTS.E.BYPASS.LTC128B.128 [R62+0x1000], desc[UR4][R164.64] ;  /* 0x01000000a43eafae */ /* 0x0003e2000b981a04 */
[----:B------:R-:W-:Y:S02]  /*bab0*/  @!P2 IADD3 R100, P0, PT, R60, R3, RZ ;  /* 0x000000033c64a210 */ /* 0x000fe40007f1e0ff */
[-C--:B------:R-:W-:Y:S01]  /*bac0*/  @!P2 LEA.HI.X R99, R158, R163.reuse, R159, 0x6, P5 ;  /* 0x000000a39e63a211 */ /* 0x080fe200028f349f */
[----:B------:R1:W-:Y:S01]  /*bad0*/  @P2 STS.128 [R62+0x1000], RZ ;  /* 0x001000ff3e002388 */ /* 0x0003e20000000c00 */
[--C-:B------:R-:W-:Y:S01]  /*bae0*/  @!P2 IADD3.X R97, PT, PT, R86, R163, R86.reuse, P4, P3 ;  /* 0x000000a35661a210 */ /* 0x100fe200027e6456 */
[----:B------:R-:W-:-:S02]  /*baf0*/  @!P2 IMAD.X R101, R87, 0x1, R86, P0 ;  /* 0x000000015765a824 */ /* 0x000fc400000e0656 */
        /* <DEDUP_REMOVED lines=16> */
.L_x_7599:
[----:B------:R-:W-:Y:S05]  /*bc00*/  BSYNC.RECONVERGENT B1 ;  /* 0x0000000000017941 */ /* 0x000fea0003800200 */
.L_x_7598:
[----:B------:R-:W-:-:S04]  /*bc10*/  IMAD R66, R61, 0x80, R65 ;  /* 0x000000803d427824 */ /* 0x000fc800078e0241 */
[----:B------:R-:W-:-:S05]  /*bc20*/  VIADD R3, R66, 0xffffff79 ;  /* 0xffffff7942037836 */ /* 0x000fca0000000000 */
[C---:B------:R-:W-:Y:S02]  /*bc30*/  ISETP.GE.AND P1, PT, R3.reuse, R181, PT ;  /* 0x000000b50300720c */ /* 0x040fe40003f26270 */
[C---:B------:R-:W-:Y:S02]  /*bc40*/  ISETP.GE.AND P4, PT, R3.reuse, R180, PT ;  /* 0x000000b40300720c */ /* 0x040fe40003f86270 */
[C---:B------:R-:W-:Y:S02]  /*bc50*/  ISETP.GE.AND P0, PT, R3.reuse, R179, PT ;  /* 0x000000b30300720c */ /* 0x040fe40003f06270 */
[----:B------:R-:W-:Y:S02]  /*bc60*/  ISETP.GE.AND P3, PT, R3, R178, PT ;  /* 0x000000b20300720c */ /* 0x000fe40003f66270 */
[----:B------:R-:W2:Y:S01]  /*bc70*/  LD.E R3, desc[UR4][R84.64+0xdc] ;  /* 0x0000dc0454037980 */ /* 0x000ea2000c101900 */
[C---:B------:R-:W-:Y:S01]  /*bc80*/  VIADD R136, R66.reuse, 0xffffff01 ;  /* 0xffffff0142887836 */ /* 0x040fe20000000000 */
[----:B------:R-:W-:Y:S01]  /*bc90*/  FSEL R5, R5, -INF , P1 ;  /* 0xff80000005057808 */ /* 0x000fe20000800000 */
[C---:B------:R-:W-:Y:S01]  /*bca0*/  VIADD R134, R66.reuse, 0xffffff09 ;  /* 0xffffff0942867836 */ /* 0x040fe20000000000 */
[----:B-1----:R-:W-:Y:S01]  /*bcb0*/  FSEL R62, R7, -INF , P0 ;  /* 0xff800000073e7808 */ /* 0x002fe20000000000 */
        /* <DEDUP_REMOVED lines=58> */
[----:B------:R-:W1:Y:S01]  /*c060*/  S2UR UR6, SR_CgaCtaId ;  /* 0x00000000000679c3 */ /* 0x000e620000008800 */
[----:B------:R-:W-:Y:S01]  /*c070*/  ISETP.GE.AND P0, PT, R116, R181, PT ;  /* 0x000000b57400720c */ /* 0x000fe20003f06270 */
[----:B------:R-:W-:Y:S01]  /*c080*/  UMOV UR7, 0x400 ;  /* 0x0000040000077882 */ /* 0x000fe20000000000 */
[----:B------:R-:W-:-:S02]  /*c090*/  ISETP.GE.AND P5, PT, R137, R180, PT ;  /* 0x000000b48900720c */ /* 0x000fc40003fa6270 */
[-C--:B------:R-:W-:Y:S02]  /*c0a0*/  ISETP.GE.AND P4, PT, R135, R180.reuse, PT ;  /* 0x000000b48700720c */ /* 0x080fe40003f86270 */
[----:B------:R-:W-:Y:S02]  /*c0b0*/  FSEL R88, R88, -INF , P2 ;  /* 0xff80000058587808 */ /* 0x000fe40001000000 */
[----:B------:R-:W-:Y:S02]  /*c0c0*/  FSEL R41, R41, -INF , P1 ;  /* 0xff80000029297808 */ /* 0x000fe40000800000 */
[----:B------:R-:W-:Y:S02]  /*c0d0*/  ISETP.GE.AND P2, PT, R132, R180, PT ;  /* 0x000000b48400720c */ /* 0x000fe40003f46270 */
[----:B------:R-:W-:Y:S02]  /*c0e0*/  ISETP.GE.AND P1, PT, R114, R181, PT ;  /* 0x000000b57200720c */ /* 0x000fe40003f26270 */
[----:B------:R-:W-:-:S02]  /*c0f0*/  FSEL R36, R36, -INF , P0 ;  /* 0xff80000024247808 */ /* 0x000fc40000000000 */
[----:B------:R-:W-:Y:S02]  /*c100*/  ISETP.GE.AND P0, PT, R112, R181, PT ;  /* 0x000000b57000720c */ /* 0x000fe40003f06270 */
[----:B------:R-:W-:Y:S02]  /*c110*/  FSEL R117, R92, -INF , !P5 ;  /* 0xff8000005c757808 */ /* 0x000fe40006800000 */
[----:B------:R-:W-:Y:S02]  /*c120*/  FSEL R107, R88, -INF , !P4 ;  /* 0xff800000586b7808 */ /* 0x000fe40006000000 */
[-C--:B------:R-:W-:Y:S01]  /*c130*/  ISETP.GE.AND P5, PT, R134, R180.reuse, PT ;  /* 0x000000b48600720c */ /* 0x080fe20003fa6270 */
[----:B-1----:R-:W-:Y:S01]  /*c140*/  ULEA UR6, UR6, UR7, 0x18 ;  /* 0x0000000706067291 */ /* 0x002fe2000f8ec0ff */
        /* <DEDUP_REMOVED lines=9> */
[-C--:B------:R-:W-:Y:S02]  /*c1e0*/  ISETP.GE.AND P5, PT, R130, R180.reuse, PT ;  /* 0x000000b48200720c */ /* 0x080fe40003fa6270 */
[-C--:B------:R-:W-:Y:S02]  /*c1f0*/  ISETP.GE.AND P4, PT, R127, R180.reuse, PT ;  /* 0x000000b47f00720c */ /* 0x080fe40003f86270 */
[----:B------:R-:W-:Y:S02]  /*c200*/  FSEL R187, R53, -INF , !P2 ;  /* 0xff80000035bb7808 */ /* 0x000fe40005000000 */
[----:B------:R-:W-:Y:S02]  /*c210*/  FSEL R33, R33, -INF , P1 ;  /* 0xff80000021217808 */ /* 0x000fe40000800000 */
[----:B------:R-:W-:-:S02]  /*c220*/  ISETP.GE.AND P2, PT, R124, R180, PT ;  /* 0x000000b47c00720c */ /* 0x000fc40003f46270 */
[-C--:B------:R-:W-:Y:S02]  /*c230*/  ISETP.GE.AND P1, PT, R109, R181.reuse, PT ;  /* 0x000000b56d00720c */ /* 0x080fe40003f26270 */
[----:B------:R-:W-:Y:S02]  /*c240*/  FSEL R28, R28, -INF , P0 ;  /* 0xff8000001c1c7808 */ /* 0x000fe40000000000 */
[----:B------:R-:W-:Y:S02]  /*c250*/  ISETP.GE.AND P0, PT, R108, R181, PT ;  /* 0x000000b56c00720c */ /* 0x000fe40003f06270 */
[----:B------:R-:W-:Y:S02]  /*c260*/  FSEL R189, R52, -INF , !P5 ;  /* 0xff80000034bd7808 */ /* 0x000fe40006800000 */
[----:B------:R-:W-:Y:S02]  /*c270*/  FSEL R185, R48, -INF , !P4 ;  /* 0xff80000030b97808 */ /* 0x000fe40006000000 */
[----:B------:R-:W-:-:S02]  /*c280*/  ISETP.GE.AND P5, PT, R126, R180, PT ;  /* 0x000000b47e00720c */ /* 0x000fc40003fa6270 */
        /* <DEDUP_REMOVED lines=8> */
[----:B------:R-:W-:Y:S02]  /*c310*/  FSEL R147, R45, -INF , !P4 ;  /* 0xff8000002d937808 */ /* 0x000fe40006000000 */
[-C--:B------:R-:W-:Y:S02]  /*c320*/  ISETP.GE.AND P5, PT, R120, R180.reuse, PT ;  /* 0x000000b47800720c */ /* 0x080fe40003fa6270 */
        /* <DEDUP_REMOVED lines=34> */
[----:B------:R-:W-:Y:S02]  /*c550*/  ISETP.GE.AND P1, PT, R86, R181, PT ;  /* 0x000000b55600720c */ /* 0x000fe40003f26270 */
[----:B------:R-:W-:Y:S02]  /*c560*/  FSEL R8, R8, -INF , P0 ;  /* 0xff80000008087808 */ /* 0x000fe40000000000 */
[----:B------:R-:W-:Y:S02]  /*c570*/  ISETP.GE.AND P0, PT, R137, R179, PT ;  /* 0x000000b38900720c */ /* 0x000fe40003f06270 */
[----:B------:R-:W-:-:S02]  /*c580*/  FSEL R93, R25, -INF , !P5 ;  /* 0xff800000195d7808 */ /* 0x000fc40006800000 */
[----:B------:R-:W-:Y:S02]  /*c590*/  FSEL R89, R21, -INF , !P4 ;  /* 0xff80000015597808 */ /* 0x000fe40006000000 */
[-C--:B------:R-:W-:Y:S02]  /*c5a0*/  ISETP.GE.AND P5, PT, R103, R180.reuse, PT ;  /* 0x000000b46700720c */ /* 0x080fe40003fa6270 */
[----:B------:R-:W-:Y:S02]  /*c5b0*/  ISETP.GE.AND P4, PT, R100, R180, PT ;  /* 0x000000b46400720c */ /* 0x000fe40003f86270 */
[----:B------:R-:W-:Y:S02]  /*c5c0*/  FSEL R53, R17, -INF , !P2 ;  /* 0xff80000011357808 */ /* 0x000fe40005000000 */
[----:B------:R-:W-:Y:S02]  /*c5d0*/  FSEL R9, R9, -INF , P1 ;  /* 0xff80000009097808 */ /* 0x000fe40000800000 */
[----:B------:R-:W-:-:S02]  /*c5e0*/  ISETP.GE.AND P1, PT, R137, R178, PT ;  /* 0x000000b28900720c */ /* 0x000fc40003f26270 */
[----:B------:R-:W-:Y:S02]  /*c5f0*/  FSEL R17, R94, -INF , P0 ;  /* 0xff8000005e117808 */ /* 0x000fe40000000000 */
[----:B------:R-:W-:Y:S02]  /*c600*/  FSEL R87, R16, -INF , !P5 ;  /* 0xff80000010577808 */ /* 0x000fe40006800000 */
[----:B------:R-:W-:Y:S02]  /*c610*/  FSEL R57, R12, -INF , !P4 ;  /* 0xff8000000c397808 */ /* 0x000fe40006000000 */
[-C--:B------:R-:W-:Y:S02]  /*c620*/  ISETP.GE.AND P5, PT, R98, R180.reuse, PT ;  /* 0x000000b46200720c */ /* 0x080fe40003fa6270 */
[----:B------:R-:W-:Y:S02]  /*c630*/  ISETP.GE.AND P4, PT, R86, R180, PT ;  /* 0x000000b45600720c */ /* 0x000fe40003f86270 */
[----:B------:R-:W-:-:S02]  /*c640*/  FSEL R17, R17, -INF , !P1 ;  /* 0xff80000011117808 */ /* 0x000fc40004800000 */
[-C--:B------:R-:W-:Y:S02]  /*c650*/  ISETP.GE.AND P0, PT, R135, R179.reuse, PT ;  /* 0x000000b38700720c */ /* 0x080fe40003f06270 */
[----:B------:R-:W-:Y:S02]  /*c660*/  ISETP.GE.AND P1, PT, R134, R179, PT ;  /* 0x000000b38600720c */ /* 0x000fe40003f26270 */
[----:B------:R-:W-:Y:S02]  /*c670*/  FSEL R52, R13, -INF , !P5 ;  /* 0xff8000000d347808 */ /* 0x000fe40006800000 */
[----:B------:R-:W-:Y:S02]  /*c680*/  FSEL R41, R9, -INF , !P4 ;  /* 0xff80000009297808 */ /* 0x000fe40006000000 */
[----:B------:R-:W-:Y:S02]  /*c690*/  FSEL R13, R90, -INF , P0 ;  /* 0xff8000005a0d7808 */ /* 0x000fe40000000000 */
[----:B------:R-:W-:-:S02]  /*c6a0*/  FSEL R9, R91, -INF , P1 ;  /* 0xff8000005b097808 */ /* 0x000fc40000800000 */
[-C--:B------:R-:W-:Y:S02]  /*c6b0*/  ISETP.GE.AND P0, PT, R132, R179.reuse, PT ;  /* 0x000000b38400720c */ /* 0x080fe40003f06270 */
[-C--:B------:R-:W-:Y:S02]  /*c6c0*/  ISETP.GE.AND P1, PT, R131, R179.reuse, PT ;  /* 0x000000b38300720c */ /* 0x080fe40003f26270 */
[----:B------:R-:W-:Y:S02]  /*c6d0*/  FSEL R21, R58, -INF , P0 ;  /* 0xff8000003a157808 */ /* 0x000fe40000000000 */
[----:B------:R-:W-:Y:S02]  /*c6e0*/  FSEL R29, R59, -INF , P1 ;  /* 0xff8000003b1d7808 */ /* 0x000fe40000800000 */
[----:B------:R-:W-:Y:S02]  /*c6f0*/  ISETP.GE.AND P2, PT, R96, R180, PT ;  /* 0x000000b46000720c */ /* 0x000fe40003f46270 */
[----:B------:R-:W-:-:S02]  /*c700*/  ISETP.GE.AND P0, PT, R130, R179, PT ;  /* 0x000000b38200720c */ /* 0x000fc40003f06270 */
[----:B------:R-:W-:Y:S02]  /*c710*/  ISETP.GE.AND P1, PT, R128, R179, PT ;  /* 0x000000b38000720c */ /* 0x000fe40003f26270 */
[----:B------:R-:W-:Y:S02]  /*c720*/  ISETP.GE.AND P5, PT, R66, R181, PT ;  /* 0x000000b54200720c */ /* 0x000fe40003fa6270 */
[----:B------:R-:W-:Y:S02]  /*c730*/  ISETP.GE.AND P4, PT, R136, R179, PT ;  /* 0x000000b38800720c */ /* 0x000fe40003f86270 */
[----:B------:R-:W-:Y:S02]  /*c740*/  FSEL R40, R8, -INF , !P2 ;  /* 0xff80000008287808 */ /* 0x000fe40005000000 */
[----:B------:R-:W-:Y:S02]  /*c750*/  FSEL R25, R54, -INF , P0 ;  /* 0xff80000036197808 */ /* 0x000fe40000000000 */
[----:B------:R-:W-:-:S02]  /*c760*/  FSEL R33, R55, -INF , P1 ;  /* 0xff80000037217808 */ /* 0x000fc40000800000 */
[----:B------:R-:W-:Y:S02]  /*c770*/  ISETP.GE.AND P2, PT, R66, R180, PT ;  /* 0x000000b44200720c */ /* 0x000fe40003f46270 */
[----:B------:R-:W-:Y:S02]  /*c780*/  FSEL R4, R4, -INF , P5 ;  /* 0xff80000004047808 */ /* 0x000fe40002800000 */
[-C--:B------:R-:W-:Y:S02]  /*c790*/  ISETP.GE.AND P0, PT, R127, R179.reuse, PT ;  /* 0x000000b37f00720c */ /* 0x080fe40003f06270 */
[----:B------:R-:W-:Y:S02]  /*c7a0*/  ISETP.GE.AND P1, PT, R126, R179, PT ;  /* 0x000000b37e00720c */ /* 0x000fe40003f26270 */
[----:B------:R-:W-:Y:S02]  /*c7b0*/  ISETP.GE.AND P5, PT, R136, R178, PT ;  /* 0x000000b28800720c */ /* 0x000fe40003fa6270 */
[----:B------:R-:W-:-:S02]  /*c7c0*/  FSEL R95, R95, -INF , P4 ;  /* 0xff8000005f5f7808 */ /* 0x000fc40002000000 */
[----:B------:R-:W-:Y:S02]  /*c7d0*/  FSEL R44, R4, -INF , !P2 ;  /* 0xff800000042c7808 */ /* 0x000fe40005000000 */
[-C--:B------:R-:W-:Y:S02]  /*c7e0*/  ISETP.GE.AND P4, PT, R134, R178.reuse, PT ;  /* 0x000000b28600720c */ /* 0x080fe40003f86270 */
[----:B------:R-:W-:Y:S02]  /*c7f0*/  FSEL R50, R50, -INF , P0 ;  /* 0xff80000032327808 */ /* 0x000fe40000000000 */
[----:B------:R-:W-:Y:S02]  /*c800*/  FSEL R51, R51, -INF , P1 ;  /* 0xff80000033337808 */ /* 0x000fe40000800000 */
[----:B------:R-:W-:Y:S02]  /*c810*/  ISETP.GE.AND P2, PT, R135, R178, PT ;  /* 0x000000b28700720c */ /* 0x000fe40003f46270 */
[----:B------:R-:W-:-:S02]  /*c820*/  ISETP.GE.AND P0, PT, R124, R179, PT ;  /* 0x000000b37c00720c */ /* 0x000fc40003f06270 */
[----:B------:R-:W-:Y:S02]  /*c830*/  ISETP.GE.AND P1, PT, R122, R179, PT ;  /* 0x000000b37a00720c */ /* 0x000fe40003f26270 */
[----:B------:R-:W-:Y:S02]  /*c840*/  FMNMX3.FTZ R4, R2, R117, R191, !PT ;  /* 0x0000007502047276 */ /* 0x000fe400078100bf */
[----:B------:R-:W-:Y:S02]  /*c850*/  FSEL R95, R95, -INF , !P5 ;  /* 0xff8000005f5f7808 */ /* 0x000fe40006800000 */
[----:B------:R-:W-:Y:S02]  /*c860*/  FSEL R9, R9, -INF , !P4 ;  /* 0xff80000009097808 */ /* 0x000fe40006000000 */
[----:B------:R-:W-:Y:S02]  /*c870*/  ISETP.GE.AND P5, PT, R132, R178, PT ;  /* 0x000000b28400720c */ /* 0x000fe40003fa6270 */
[----:B------:R-:W-:-:S02]  /*c880*/  FSEL R13, R13, -INF , !P2 ;  /* 0xff8000000d0d7808 */ /* 0x000fc40005000000 */
[-C--:B------:R-:W-:Y:S02]  /*c890*/  ISETP.GE.AND P4, PT, R130, R178.reuse, PT ;  /* 0x000000b28200720c */ /* 0x080fe40003f86270 */
[----:B------:R-:W-:Y:S02]  /*c8a0*/  FSEL R37, R46, -INF , P0 ;  /* 0xff8000002e257808 */ /* 0x000fe40000000000 */
[----:B------:R-:W-:Y:S02]  /*c8b0*/  FSEL R47, R47, -INF , P1 ;  /* 0xff8000002f2f7808 */ /* 0x000fe40000800000 */
[----:B------:R-:W-:Y:S02]  /*c8c0*/  FMNMX3.FTZ R4, R4, R107, R101, !PT ;  /* 0x0000006b04047276 */ /* 0x000fe40007810065 */
[----:B------:R-:W-:Y:S02]  /*c8d0*/  ISETP.GE.AND P2, PT, R131, R178, PT ;  /* 0x000000b28300720c */ /* 0x000fe40003f46270 */
[----:B------:R-:W-:-:S02]  /*c8e0*/  ISETP.GE.AND P0, PT, R120, R179, PT ;  /* 0x000000b37800720c */ /* 0x000fc40003f06270 */
[----:B------:R-:W-:Y:S02]  /*c8f0*/  ISETP.GE.AND P1, PT, R118, R179, PT ;  /* 0x000000b37600720c */ /* 0x000fe40003f26270 */
[----:B------:R-:W-:Y:S02]  /*c900*/  FMNMX3.FTZ R8, R0, R17, R95, !PT ;  /* 0x0000001100087276 */ /* 0x000fe4000781005f */
[----:B------:R-:W-:Y:S02]  /*c910*/  FSEL R21, R21, -INF , !P5 ;  /* 0xff80000015157808 */ /* 0x000fe40006800000 */
[----:B------:R-:W-:Y:S02]  /*c920*/  FSEL R25, R25, -INF , !P4 ;  /* 0xff80000019197808 */ /* 0x000fe40006000000 */
[----:B------:R-:W-:Y:S02]  /*c930*/  FMNMX3.FTZ R4, R4, R7, R5, !PT ;  /* 0x0000000704047276 */ /* 0x000fe40007810005 */
[----:B------:R-:W-:-:S02]  /*c940*/  ISETP.GE.AND P5, PT, R128, R178, PT ;  /* 0x000000b28000720c */ /* 0x000fc40003fa6270 */
[----:B------:R-:W-:Y:S02]  /*c950*/  FSEL R29, R29, -INF , !P2 ;  /* 0xff8000001d1d7808 */ /* 0x000fe40005000000 */
[----:B------:R-:W-:Y:S02]  /*c960*/  ISETP.GE.AND P4, PT, R126, R178, PT ;  /* 0x000000b27e00720c */ /* 0x000fe40003f86270 */
[----:B------:R-:W-:Y:S02]  /*c970*/  FSEL R42, R42, -INF , P0 ;  /* 0xff8000002a2a7808 */ /* 0x000fe40000000000 */
[----:B------:R-:W-:Y:S02]  /*c980*/  FSEL R43, R43, -INF , P1 ;  /* 0xff8000002b2b7808 */ /* 0x000fe40000800000 */
[----:B------:R-:W-:Y:S02]  /*c990*/  FMNMX3.FTZ R8, R8, R13, R9, !PT ;  /* 0x0000000d08087276 */ /* 0x000fe40007810009 */
[----:B------:R-:W-:-:S02]  /*c9a0*/  ISETP.GE.AND P0, PT, R116, R179, PT ;  /* 0x000000b37400720c */ /* 0x000fc40003f06270 */
[----:B------:R-:W-:Y:S02]  /*c9b0*/  ISETP.GE.AND P1, PT, R114, R179, PT ;  /* 0x000000b37200720c */ /* 0x000fe40003f26270 */
[----:B------:R-:W-:Y:S02]  /*c9c0*/  ISETP.GE.AND P2, PT, R127, R178, PT ;  /* 0x000000b27f00720c */ /* 0x000fe40003f46270 */
[----:B------:R-:W-:Y:S02]  /*c9d0*/  FMNMX3.FTZ R4, R4, R189, R187, !PT ;  /* 0x000000bd04047276 */ /* 0x000fe400078100bb */
[----:B------:R-:W-:Y:S02]  /*c9e0*/  FSEL R33, R33, -INF , !P5 ;  /* 0xff80000021217808 */ /* 0x000fe40006800000 */
[----:B------:R-:W-:Y:S02]  /*c9f0*/  FSEL R151, R51, -INF , !P4 ;  /* 0xff80000033977808 */ /* 0x000fe40006000000 */
[----:B------:R-:W-:-:S02]  /*ca00*/  FMNMX3.FTZ R8, R8, R21, R29, !PT ;  /* 0x0000001508087276 */ /* 0x000fc4000781001d */
[-C--:B------:R-:W-:Y:S02]  /*ca10*/  ISETP.GE.AND P4, PT, R120, R178.reuse, PT ;  /* 0x000000b27800720c */ /* 0x080fe40003f86270 */
[----:B------:R-:W-:Y:S02]  /*ca20*/  FSEL R38, R38, -INF , P0 ;  /* 0xff80000026267808 */ /* 0x000fe40000000000 */
[----:B------:R-:W-:Y:S02]  /*ca30*/  FSEL R39, R39, -INF , P1 ;  /* 0xff80000027277808 */ /* 0x000fe40000800000 */
[-C--:B------:R-:W-:Y:S02]  /*ca40*/  ISETP.GE.AND P0, PT, R112, R179.reuse, PT ;  /* 0x000000b37000720c */ /* 0x080fe40003f06270 */
[----:B------:R-:W-:Y:S02]  /*ca50*/  ISETP.GE.AND P1, PT, R111, R179, PT ;  /* 0x000000b36f00720c */ /* 0x000fe40003f26270 */
[----:B------:R-:W-:-:S02]  /*ca60*/  ISETP.GE.AND P5, PT, R124, R178, PT ;  /* 0x000000b27c00720c */ /* 0x000fc40003fa6270 */
[----:B------:R-:W-:Y:S02]  /*ca70*/  FSEL R155, R50, -INF , !P2 ;  /* 0xff800000329b7808 */ /* 0x000fe40005000000 */
[----:B------:R-:W-:Y:S02]  /*ca80*/  FMNMX3.FTZ R4, R4, R185, R165, !PT ;  /* 0x000000b904047276 */ /* 0x000fe400078100a5 */
[-C--:B------:R-:W-:Y:S02]  /*ca90*/  ISETP.GE.AND P2, PT, R122, R178.reuse, PT ;  /* 0x000000b27a00720c */ /* 0x080fe40003f46270 */
[----:B------:R-:W-:Y:S02]  /*caa0*/  FMNMX3.FTZ R8, R8, R25, R33, !PT ;  /* 0x0000001908087276 */ /* 0x000fe40007810021 */
[----:B------:R-:W-:Y:S02]  /*cab0*/  FSEL R145, R42, -INF , !P4 ;  /* 0xff8000002a917808 */ /* 0x000fe40006000000 */
[----:B------:R-:W-:-:S02]  /*cac0*/  ISETP.GE.AND P4, PT, R114, R178, PT ;  /* 0x000000b27200720c */ /* 0x000fc40003f86270 */
[----:B------:R-:W-:Y:S02]  /*cad0*/  FSEL R34, R34, -INF , P0 ;  /* 0xff80000022227808 */ /* 0x000fe40000000000 */
[----:B------:R-:W-:Y:S02]  /*cae0*/  FSEL R35, R35, -INF , P1 ;  /* 0xff80000023237808 */ /* 0x000fe40000800000 */
[----:B------:R-:W-:Y:S02]  /*caf0*/  FSEL R37, R37, -INF , !P5 ;  /* 0xff80000025257808 */ /* 0x000fe40006800000 */
[-C--:B------:R-:W-:Y:S02]  /*cb00*/  ISETP.GE.AND P0, PT, R110, R179.reuse, PT ;  /* 0x000000b36e00720c */ /* 0x080fe40003f06270 */
[----:B------:R-:W-:Y:S02]  /*cb10*/  ISETP.GE.AND P1, PT, R109, R179, PT ;  /* 0x000000b36d00720c */ /* 0x000fe40003f26270 */
[----:B------:R-:W-:-:S02]  /*cb20*/  FMNMX3.FTZ R4, R4, R157, R147, !PT ;  /* 0x0000009d04047276 */ /* 0x000fc40007810093 */
[-C--:B------:R-:W-:Y:S02]  /*cb30*/  ISETP.GE.AND P5, PT, R118, R178.reuse, PT ;  /* 0x000000b27600720c */ /* 0x080fe40003fa6270 */
[----:B------:R-:W-:Y:S02]  /*cb40*/  FSEL R149, R47, -INF , !P2 ;  /* 0xff8000002f957808 */ /* 0x000fe40005000000 */
[----:B------:R-:W-:Y:S02]  /*cb50*/  FMNMX3.FTZ R8, R8, R155, R151, !PT ;  /* 0x0000009b08087276 */ /* 0x000fe40007810097 */
[----:B------:R-:W-:Y:S02]  /*cb60*/  FSEL R139, R39, -INF , !P4 ;  /* 0xff800000278b7808 */ /* 0x000fe40006000000 */
[-C--:B------:R-:W-:Y:S02]  /*cb70*/  ISETP.GE.AND P2, PT, R116, R178.reuse, PT ;  /* 0x000000b27400720c */ /* 0x080fe40003f46270 */
[----:B------:R-:W-:-:S02]  /*cb80*/  ISETP.GE.AND P4, PT, R110, R178, PT ;  /* 0x000000b26e00720c */ /* 0x000fc40003f86270 */
[----:B------:R-:W-:Y:S02]  /*cb90*/  FSEL R30, R30, -INF , P0 ;  /* 0xff8000001e1e7808 */ /* 0x000fe40000000000 */
[----:B------:R-:W-:Y:S02]  /*cba0*/  FSEL R31, R31, -INF , P1 ;  /* 0xff8000001f1f7808 */ /* 0x000fe40000800000 */
[----:B------:R-:W-:Y:S02]  /*cbb0*/  FMNMX3.FTZ R4, R4, R129, R133, !PT ;  /* 0x0000008104047276 */ /* 0x000fe40007810085 */
[----:B------:R-:W-:Y:S02]  /*cbc0*/  FSEL R143, R43, -INF , !P5 ;  /* 0xff8000002b8f7808 */ /* 0x000fe40006800000 */
[----:B------:R-:W-:Y:S02]  /*cbd0*/  ISETP.GE.AND P1, PT, R106, R179, PT ;  /* 0x000000b36a00720c */ /* 0x000fe40003f26270 */
[----:B------:R-:W-:-:S02]  /*cbe0*/  FMNMX3.FTZ R8, R8, R37, R149, !PT ;  /* 0x0000002508087276 */ /* 0x000fc40007810095 */
[-C--:B------:R-:W-:Y:S02]  /*cbf0*/  ISETP.GE.AND P5, PT, R112, R178.reuse, PT ;  /* 0x000000b27000720c */ /* 0x080fe40003fa6270 */
[----:B------:R-:W-:Y:S02]  /*cc00*/  FSEL R141, R38, -INF , !P2 ;  /* 0xff800000268d7808 */ /* 0x000fe40005000000 */
[----:B------:R-:W-:Y:S02]  /*cc10*/  ISETP.GE.AND P0, PT, R108, R179, PT ;  /* 0x000000b36c00720c */ /* 0x000fe40003f06270 */
[----:B------:R-:W-:Y:S02]  /*cc20*/  FSEL R131, R30, -INF , !P4 ;  /* 0xff8000001e837808 */ /* 0x000fe40006000000 */
[----:B------:R-:W-:Y:S02]  /*cc30*/  FMNMX3.FTZ R4, R4, R123, R125, !PT ;  /* 0x0000007b04047276 */ /* 0x000fe4000781007d */
[----:B------:R-:W-:-:S02]  /*cc40*/  ISETP.GE.AND P2, PT, R111, R178, PT ;  /* 0x000000b26f00720c */ /* 0x000fc40003f46270 */
[-C--:B------:R-:W-:Y:S02]  /*cc50*/  ISETP.GE.AND P4, PT, R106, R178.reuse, PT ;  /* 0x000000b26a00720c */ /* 0x080fe40003f86270 */
[----:B------:R-:W-:Y:S02]  /*cc60*/  FSEL R27, R27, -INF , P1 ;  /* 0xff8000001b1b7808 */ /* 0x000fe40000800000 */
[----:B------:R-:W-:Y:S02]  /*cc70*/  FMNMX3.FTZ R8, R8, R145, R143, !PT ;  /* 0x0000009108087276 */ /* 0x000fe4000781008f */
[----:B------:R-:W-:Y:S02]  /*cc80*/  FSEL R137, R34, -INF , !P5 ;  /* 0xff80000022897808 */ /* 0x000fe40006800000 */
[----:B------:R-:W-:Y:S02]  /*cc90*/  ISETP.GE.AND P5, PT, R109, R178, PT ;  /* 0x000000b26d00720c */ /* 0x000fe40003fa6270 */
[----:B------:R-:W-:-:S02]  /*cca0*/  FSEL R26, R26, -INF , P0 ;  /* 0xff8000001a1a7808 */ /* 0x000fc40000000000 */
[----:B------:R-:W-:Y:S02]  /*ccb0*/  FMNMX3.FTZ R4, R4, R119, R121, !PT ;  /* 0x0000007704047276 */ /* 0x000fe40007810079 */
[----:B------:R-:W-:Y:S02]  /*ccc0*/  FSEL R127, R35, -INF , !P2 ;  /* 0xff800000237f7808 */ /* 0x000fe40005000000 */
[----:B------:R-:W-:Y:S02]  /*ccd0*/  ISETP.GE.AND P0, PT, R105, R179, PT ;  /* 0x000000b36900720c */ /* 0x000fe40003f06270 */
[----:B------:R-:W-:Y:S02]  /*cce0*/  FSEL R109, R27, -INF , !P4 ;  /* 0xff8000001b6d7808 */ /* 0x000fe40006000000 */
[----:B------:R-:W-:Y:S02]  /*ccf0*/  FMNMX3.FTZ R8, R8, R141, R139, !PT ;  /* 0x0000008d08087276 */ /* 0x000fe4000781008b */
[----:B------:R-:W-:-:S02]  /*cd00*/  ISETP.GE.AND P1, PT, R104, R179, PT ;  /* 0x000000b36800720c */ /* 0x000fc40003f26270 */
[----:B------:R-:W-:Y:S02]  /*cd10*/  ISETP.GE.AND P4, PT, R103, R179, PT ;  /* 0x000000b36700720c */ /* 0x000fe40003f86270 */
[----:B------:R-:W-:Y:S02]  /*cd20*/  ISETP.GE.AND P2, PT, R108, R178, PT ;  /* 0x000000b26c00720c */ /* 0x000fe40003f46270 */
[----:B------:R-:W-:Y:S02]  /*cd30*/  FMNMX3.FTZ R4, R4, R115, R113, !PT ;  /* 0x0000007304047276 */ /* 0x000fe40007810071 */
[----:B------:R-:W-:Y:S02]  /*cd40*/  FSEL R135, R31, -INF , !P5 ;  /* 0xff8000001f877808 */ /* 0x000fe40006800000 */
[----:B------:R-:W-:Y:S02]  /*cd50*/  FSEL R22, R22, -INF , P0 ;  /* 0xff80000016167808 */ /* 0x000fe40000000000 */
[----:B------:R-:W-:-:S02]  /*cd60*/  FMNMX3.FTZ R8, R8, R137, R127, !PT ;  /* 0x0000008908087276 */ /* 0x000fc4000781007f */
[-C--:B------:R-:W-:Y:S02]  /*cd70*/  ISETP.GE.AND P5, PT, R105, R178.reuse, PT ;  /* 0x000000b26900720c */ /* 0x080fe40003fa6270 */
[----:B------:R-:W-:Y:S02]  /*cd80*/  ISETP.GE.AND P0, PT, R103, R178, PT ;  /* 0x000000b26700720c */ /* 0x000fe40003f06270 */
[----:B------:R-:W-:Y:S02]  /*cd90*/  FSEL R23, R23, -INF , P1 ;  /* 0xff80000017177808 */ /* 0x000fe40000800000 */
[----:B------:R-:W-:Y:S02]  /*cda0*/  FSEL R18, R18, -INF , P4 ;  /* 0xff80000012127808 */ /* 0x000fe40002000000 */
[----:B------:R-:W-:Y:S02]  /*cdb0*/  FSEL R111, R26, -INF , !P2 ;  /* 0xff8000001a6f7808 */ /* 0x000fe40005000000 */
[----:B------:R-:W-:-:S02]  /*cdc0*/  ISETP.GE.AND P1, PT, R102, R179, PT ;  /* 0x000000b36600720c */ /* 0x000fc40003f26270 */
[-C--:B------:R-:W-:Y:S02]  /*cdd0*/  ISETP.GE.AND P2, PT, R104, R178.reuse, PT ;  /* 0x000000b26800720c */ /* 0x080fe40003f46270 */
[----:B------:R-:W-:Y:S02]  /*cde0*/  FMNMX3.FTZ R4, R4, R99, R93, !PT ;  /* 0x0000006304047276 */ /* 0x000fe4000781005d */
[----:B------:R-:W-:Y:S02]  /*cdf0*/  FMNMX3.FTZ R8, R8, R131, R135, !PT ;  /* 0x0000008308087276 */ /* 0x000fe40007810087 */
[----:B------:R-:W-:Y:S02]  /*ce00*/  FSEL R105, R22, -INF , !P5 ;  /* 0xff80000016697808 */ /* 0x000fe40006800000 */
[----:B------:R-:W-:Y:S02]  /*ce10*/  FSEL R59, R18, -INF , !P0 ;  /* 0xff800000123b7808 */ /* 0x000fe40004000000 */
[----:B------:R-:W-:-:S02]  /*ce20*/  ISETP.GE.AND P5, PT, R102, R178, PT ;  /* 0x000000b26600720c */ /* 0x000fc40003fa6270 */
[----:B------:R-:W-:Y:S02]  /*ce30*/  FSEL R19, R19, -INF , P1 ;  /* 0xff80000013137808 */ /* 0x000fe40000800000 */
[----:B------:R-:W-:Y:S02]  /*ce40*/  ISETP.GE.AND P0, PT, R98, R179, PT ;  /* 0x000000b36200720c */ /* 0x000fe40003f06270 */
[----:B------:R-:W-:Y:S02]  /*ce50*/  FSEL R103, R23, -INF , !P2 ;  /* 0xff80000017677808 */ /* 0x000fe40005000000 */
[----:B------:R-:W-:Y:S02]  /*ce60*/  FMNMX3.FTZ R4, R4, R97, R89, !PT ;  /* 0x0000006104047276 */ /* 0x000fe40007810059 */
[----:B------:R-:W-:Y:S02]  /*ce70*/  ISETP.GE.AND P2, PT, R100, R179, PT ;  /* 0x000000b36400720c */ /* 0x000fe40003f46270 */
[----:B------:R-:W-:-:S02]  /*ce80*/  FMNMX3.FTZ R8, R8, R111, R109, !PT ;  /* 0x0000006f08087276 */ /* 0x000fc4000781006d */
[----:B------:R-:W-:Y:S02]  /*ce90*/  FSEL R55, R19, -INF , !P5 ;  /* 0xff80000013377808 */ /* 0x000fe40006800000 */
[----:B------:R-:W-:Y:S02]  /*cea0*/  FSEL R15, R15, -INF , P0 ;  /* 0xff8000000f0f7808 */ /* 0x000fe40000000000 */
[-C--:B------:R-:W-:Y:S02]  /*ceb0*/  ISETP.GE.AND P5, PT, R96, R179.reuse, PT ;  /* 0x000000b36000720c */ /* 0x080fe40003fa6270 */
[----:B------:R-:W-:Y:S02]  /*cec0*/  ISETP.GE.AND P0, PT, R86, R179, PT ;  /* 0x000000b35600720c */ /* 0x000fe40003f06270 */
[----:B------:R-:W-:Y:S02]  /*ced0*/  FMNMX3.FTZ R12, R4, R87, R53, !PT ;  /* 0x00000057040c7276 */ /* 0x000fe40007810035 */
[----:B------:R-:W-:-:S02]  /*cee0*/  ISETP.GE.AND P4, PT, R100, R178, PT ;  /* 0x000000b26400720c */ /* 0x000fc40003f86270 */
[-C--:B------:R-:W-:Y:S02]  /*cef0*/  ISETP.GE.AND P1, PT, R98, R178.reuse, PT ;  /* 0x000000b26200720c */ /* 0x080fe40003f26270 */
[----:B------:R-:W-:Y:S02]  /*cf00*/  FSEL R14, R14, -INF , P2 ;  /* 0xff8000000e0e7808 */ /* 0x000fe40001000000 */
[----:B------:R-:W-:Y:S02]  /*cf10*/  FMNMX3.FTZ R4, R8, R105, R103, !PT ;  /* 0x0000006908047276 */ /* 0x000fe40007810067 */
[----:B------:R-:W-:Y:S02]  /*cf20*/  FSEL R10, R10, -INF , P5 ;  /* 0xff8000000a0a7808 */ /* 0x000fe40002800000 */
[----:B------:R-:W-:Y:S02]  /*cf30*/  FSEL R11, R11, -INF , P0 ;  /* 0xff8000000b0b7808 */ /* 0x000fe40000000000 */
[----:B------:R-:W-:-:S02]  /*cf40*/  ISETP.GE.AND P2, PT, R96, R178, PT ;  /* 0x000000b26000720c */ /* 0x000fc40003f46270 */
[----:B------:R-:W-:Y:S02]  /*cf50*/  ISETP.GE.AND P5, PT, R86, R178, PT ;  /* 0x000000b25600720c */ /* 0x000fe40003fa6270 */
[----:B------:R-:W-:Y:S02]  /*cf60*/  FSEL R51, R14, -INF , !P4 ;  /* 0xff8000000e337808 */ /* 0x000fe40006000000 */
[----:B------:R-:W-:Y:S02]  /*cf70*/  ISETP.GE.AND P0, PT, R66, R179, PT ;  /* 0x000000b34200720c */ /* 0x000fe40003f06270 */
[----:B------:R-:W-:Y:S02]  /*cf80*/  FMNMX3.FTZ R8, R12, R57, R52, !PT ;  /* 0x000000390c087276 */ /* 0x000fe40007810034 */
[----:B------:R-:W-:Y:S02]  /*cf90*/  FSEL R91, R15, -INF , !P1 ;  /* 0xff8000000f5b7808 */ /* 0x000fe40004800000 */
[----:B------:R-:W-:-:S02]  /*cfa0*/  FMNMX3.FTZ R4, R4, R59, R55, !PT ;  /* 0x0000003b04047276 */ /* 0x000fc40007810037 */
[----:B------:R-:W-:Y:S02]  /*cfb0*/  ISETP.GE.AND P4, PT, R66, R178, PT ;  /* 0x000000b24200720c */ /* 0x000fe40003f86270 */
[----:B------:R-:W-:Y:S02]  /*cfc0*/  FSEL R45, R6, -INF , P0 ;  /* 0xff800000062d7808 */ /* 0x000fe40000000000 */
[----:B------:R-:W-:Y:S02]  /*cfd0*/  FMNMX3.FTZ R15, R8, R40, R41, !PT ;  /* 0x00000028080f7276 */ /* 0x000fe40007810029 */
[----:B------:R-:W-:Y:S02]  /*cfe0*/  FSEL R49, R10, -INF , !P2 ;  /* 0xff8000000a317808 */ /* 0x000fe40005000000 */
[----:B------:R-:W-:Y:S02]  /*cff0*/  FSEL R47, R11, -INF , !P5 ;  /* 0xff8000000b2f7808 */ /* 0x000fe40006800000 */
[----:B------:R-:W-:-:S02]  /*d000*/  FMNMX3.FTZ R4, R4, R51, R91, !PT ;  /* 0x0000003304047276 */ /* 0x000fc4000781005b */
[----:B------:R-:W-:Y:S02]  /*d010*/  FMNMX3.FTZ R6, R15, R44, R60, !PT ;  /* 0x0000002c0f067276 */ /* 0x000fe4000781003c */
[----:B------:R-:W-:Y:S02]  /*d020*/  FSEL R43, R62, -INF , !P3 ;  /* 0xff8000003e2b7808 */ /* 0x000fe40005800000 */
[----:B------:R-:W-:Y:S01]  /*d030*/  FSEL R45, R45, -INF , !P4 ;  /* 0xff8000002d2d7808 */ /* 0x000fe20006000000 */
[----:B------:R-:W1:Y:S01]  /*d040*/  SHFL.BFLY PT, R15, R6, 0x2, 0x1f ;  /* 0x0c401f00060f7f89 */ /* 0x000e6200000e0000 */
[----:B------:R-:W-:Y:S02]  /*d050*/  FMNMX3.FTZ R4, R4, R49, R47, !PT ;  /* 0x0000003104047276 */ /* 0x000fe4000781002f */
[----:B------:R-:W-:Y:S02]  /*d060*/  LEA R67, R67, UR6, 0x1 ;  /* 0x0000000643437c11 */ /* 0x000fe4000f8e08ff */
        /* <DEDUP_REMOVED lines=8> */
[----:B--2---:R-:W-:-:S03]  /*d0f0*/  FMUL.FTZ R50, R3, R46 ;  /* 0x0000002e03327220 */ /* 0x004fc60000410000 */
[----:B------:R-:W-:Y:S02]  /*d100*/  FSEL R15, R46, RZ, P1 ;  /* 0x000000ff2e0f7208 */ /* 0x000fe40000800000 */
[----:B---3--:R-:W-:Y:S02]  /*d110*/  FMNMX.FTZ R42, R11, R42, !PT ;  /* 0x0000002a0b2a7209 */ /* 0x008fe40007810000 */
[----:B------:R-:W-:Y:S01]  /*d120*/  FSEL R50, R50, RZ, P1 ;  /* 0x000000ff32327208 */ /* 0x000fe20000800000 */
[----:B------:R-:W-:Y:S01]  /*d130*/  FADD.FTZ R2, R2, -R15 ;  /* 0x8000000f02027221 */ /* 0x000fe20000010000 */
[C---:B------:R-:W-:Y:S01]  /*d140*/  FSETP.NEU.FTZ.AND P0, PT, R42.reuse, -INF , PT ;  /* 0xff8000002a00780b */ /* 0x040fe20003f1d000 */
[----:B------:R-:W-:Y:S02]  /*d150*/  FMUL.FTZ R48, R3, R42 ;  /* 0x0000002a03307220 */ /* 0x000fe40000410000 */
[-CC-:B------:R-:W-:Y:S01]  /*d160*/  FFMA.FTZ R4, R107, R3.reuse, -R50.reuse ;  /* 0x000000036b047223 */ /* 0x180fe20000010832 */
[----:B------:R-:W-:Y:S01]  /*d170*/  FSEL R11, R42, RZ, P0 ;  /* 0x000000ff2a0b7208 */ /* 0x000fe20000000000 */
[-CC-:B------:R-:W-:Y:S01]  /*d180*/  FFMA.FTZ R90, R117, R3.reuse, -R50.reuse ;  /* 0x00000003755a7223 */ /* 0x180fe20000010832 */
[----:B------:R-:W-:Y:S01]  /*d190*/  FSEL R48, R48, RZ, P0 ;  /* 0x000000ff30307208 */ /* 0x000fe20000000000 */
[-CC-:B------:R-:W-:Y:S01]  /*d1a0*/  FFMA.FTZ R62, R101, R3.reuse, -R50.reuse ;  /* 0x00000003653e7223 */ /* 0x180fe20000010832 */
[-C--:B------:R-:W-:Y:S01]  /*d1b0*/  FFMA.FTZ R56, R5, R3.reuse, -R50 ;  /* 0x0000000305387223 */ /* 0x080fe20000010832 */
[----:B------:R1:W-:Y:S01]  /*d1c0*/  MUFU.EX2 R101, R4 ;  /* 0x0000000400657308 */ /* 0x0003e20000000800 */
[----:B------:R-:W-:Y:S01]  /*d1d0*/  FADD.FTZ R6, R0, -R11 ;  /* 0x8000000b00067221 */ /* 0x000fe20000010000 */
[-CC-:B------:R-:W-:Y:S01]  /*d1e0*/  FFMA.FTZ R117, R17, R3.reuse, -R48.reuse ;  /* 0x0000000311757223 */ /* 0x180fe20000010830 */
[----:B------:R-:W-:Y:S01]  /*d1f0*/  VIADD R0, R67, 0x3020 ;  /* 0x0000302043007836 */ /* 0x000fe20000000000 */
[----:B------:R-:W2:Y:S01]  /*d200*/  LDSM.16.MT88.4 R16, [R67+0x3000] ;  /* 0x003000004310783b */ /* 0x000ea20000004200 */
[-C--:B------:R-:W-:Y:S01]  /*d210*/  FFMA.FTZ R86, R95, R3.reuse, -R48 ;  /* 0x000000035f567223 */ /* 0x080fe20000010830 */
[----:B------:R-:W-:Y:S01]  /*d220*/  FMUL.FTZ R92, R3, R6 ;  /* 0x00000006035c7220 */ /* 0x000fe20000410000 */
[-CC-:B------:R-:W-:Y:S01]  /*d230*/  FFMA.FTZ R95, R7, R3.reuse, -R50.reuse ;  /* 0x00000003075f7223 */ /* 0x180fe20000010832 */
[----:B------:R-:W-:Y:S01]  /*d240*/  FMUL.FTZ R2, R3, R2 ;  /* 0x0000000203027220 */ /* 0x000fe20000410000 */
[-C--:B------:R-:W-:Y:S01]  /*d250*/  FFMA.FTZ R88, R191, R3.reuse, -R50 ;  /* 0x00000003bf587223 */ /* 0x080fe20000010832 */
[-CC-:B------:R-:W-:Y:S01]  /*d260*/  FFMA.FTZ R107, R13, R3.reuse, -R48.reuse ;  /* 0x000000030d6b7223 */ /* 0x180fe20000010830 */
[-CC-:B------:R-:W-:Y:S01]  /*d270*/  FFMA.FTZ R66, R9, R3.reuse, -R48.reuse ;  /* 0x0000000309427223 */ /* 0x180fe20000010830 */
[----:B------:R-:W3:Y:S01]  /*d280*/  MUFU.EX2 R94, R2 ;  /* 0x00000002005e7308 */ /* 0x000ee20000000800 */
[-C--:B------:R-:W-:Y:S01]  /*d290*/  FFMA.FTZ R32, R21, R3.reuse, -R48 ;  /* 0x0000000315207223 */ /* 0x080fe20000010830 */
[----:B-1----:R-:W-:Y:S01]  /*d2a0*/  VIADD R4, R67, 0x3000 ;  /* 0x0000300043047836 */ /* 0x002fe20000000000 */
[----:B------:R-:W-:Y:S01]  /*d2b0*/  LDSM.16.MT88.4 R20, [R67+0x3400] ;  /* 0x003400004314783b */ /* 0x000fe20000004200 */
[----:B------:R-:W-:Y:S01]  /*d2c0*/  MUFU.EX2 R90, R90 ;  /* 0x0000005a005a7308 */ /* 0x000fe20000000800 */
[----:B------:R-:W-:Y:S01]  /*d2d0*/  FFMA.FTZ R54, R187, R3, -R50 ;  /* 0x00000003bb367223 */ /* 0x000fe20000010832 */
[----:B------:R-:W-:-:S02]  /*d2e0*/  @P6 VIADD R0, R4, 0xffffffe0 ;  /* 0xffffffe004006836 */ /* 0x000fc40000000000 */
[-C--:B------:R-:W-:Y:S01]  /*d2f0*/  FFMA.FTZ R34, R29, R3.reuse, -R48 ;  /* 0x000000031d227223 */ /* 0x080fe20000010830 */
[----:B------:R-:W1:Y:S01]  /*d300*/  MUFU.EX2 R88, R88 ;  /* 0x0000005800587308 */ /* 0x000e620000000800 */
[-CC-:B------:R-:W-:Y:S01]  /*d310*/  FFMA.FTZ R189, R189, R3.reuse, -R50.reuse ;  /* 0x00000003bdbd7223 */ /* 0x180fe20000010832 */
[-C--:B------:R-:W-:Y:S01]  /*d320*/  FFMA.FTZ R58, R165, R3.reuse, -R50 ;  /* 0x00000003a53a7223 */ /* 0x080fe20000010832 */
[----:B------:R-:W4:Y:S01]  /*d330*/  LDSM.16.MT88.4 R4, [R0] ;  /* 0x000000000004783b */ /* 0x000f220000004200 */
[----:B------:R-:W5:Y:S01]  /*d340*/  MUFU.EX2 R62, R62 ;  /* 0x0000003e003e7308 */ /* 0x000f620000000800 */
[-CC-:B------:R-:W-:Y:S01]  /*d350*/  FFMA.FTZ R151, R151, R3.reuse, -R48.reuse ;  /* 0x0000000397977223 */ /* 0x180fe20000010830 */
[-C--:B---3--:R-:W-:Y:S01]  /*d360*/  FMUL.FTZ R28, R72, R94.reuse ;  /* 0x0000005e481c7220 */ /* 0x088fe20000410000 */
[----:B------:R-:W-:Y:S01]  /*d370*/  FFMA.FTZ R72, R25, R3, -R48 ;  /* 0x0000000319487223 */ /* 0x000fe20000010830 */
[----:B------:R-:W-:Y:S01]  /*d380*/  MUFU.EX2 R117, R117 ;  /* 0x0000007500757308 */ /* 0x000fe20000000800 */
[----:B------:R-:W3:Y:S01]  /*d390*/  LDSM.16.MT88.4 R24, [R0+0x400] ;  /* 0x000400000018783b */ /* 0x000ee20000004200 */
[-C--:B------:R-:W-:Y:S01]  /*d3a0*/  FMUL.FTZ R12, R80, R94.reuse ;  /* 0x0000005e500c7220 */ /* 0x080fe20000410000 */
[-C--:B------:R-:W-:Y:S01]  /*d3b0*/  FMUL.FTZ R13, R81, R94.reuse ;  /* 0x0000005e510d7220 */ /* 0x080fe20000410000 */
[----:B------:R-:W2:Y:S01]  /*d3c0*/  MUFU.EX2 R86, R86 ;  /* 0x0000005600567308 */ /* 0x000ea20000000800 */
[----:B------:R-:W-:Y:S01]  /*d3d0*/  FMUL.FTZ R76, R76, R94 ;  /* 0x0000005e4c4c7220 */ /* 0x000fe20000410000 */
[----:B-1----:R-:W-:Y:S01]  /*d3e0*/  F2FP.F16.F32.PACK_AB R8, R88, R90 ;  /* 0x0000005a5808723e */ /* 0x002fe200000000ff */
[-C--:B------:R-:W-:Y:S01]  /*d3f0*/  FMUL.FTZ R77, R77, R94.reuse ;  /* 0x0000005e4d4d7220 */ /* 0x080fe20000410000 */
[----:B------:R-:W-:Y:S01]  /*d400*/  MUFU.EX2 R107, R107 ;  /* 0x0000006b006b7308 */ /* 0x000fe20000000800 */
[-C--:B------:R-:W-:Y:S01]  /*d410*/  FMUL.FTZ R29, R73, R94.reuse ;  /* 0x0000005e491d7220 */ /* 0x080fe20000410000 */
[----:B-----5:R-:W-:Y:S01]  /*d420*/  F2FP.F16.F32.PACK_AB R10, R62, R101 ;  /* 0x000000653e0a723e */ /* 0x020fe200000000ff */
[-C--:B------:R-:W-:Y:S01]  /*d430*/  FMUL.FTZ R68, R68, R94.reuse ;  /* 0x0000005e44447220 */ /* 0x080fe20000410000 */
[----:B------:R-:W1:Y:S01]  /*d440*/  MUFU.EX2 R66, R66 ;  /* 0x0000004200427308 */ /* 0x000e620000000800 */
[----:B------:R-:W-:Y:S01]  /*d450*/  FMUL.FTZ R69, R69, R94 ;  /* 0x0000005e45457220 */ /* 0x000fe20000410000 */
[-CC-:B------:R-:W-:Y:S01]  /*d460*/  FFMA.FTZ R2, R157, R3.reuse, -R50.reuse ;  /* 0x000000039d027223 */ /* 0x180fe20000010832 */
[-C--:B------:R-:W-:Y:S01]  /*d470*/  FFMA.FTZ R73, R147, R3.reuse, -R50 ;  /* 0x0000000393497223 */ /* 0x080fe20000010832 */
[----:B------:R-:W5:Y:S01]  /*d480*/  MUFU.EX2 R92, R92 ;  /* 0x0000005c005c7308 */ /* 0x000f620000000800 */
[----:B------:R-:W-:Y:S01]  /*d490*/  FFMA.FTZ R80, R141, R3, -R48 ;  /* 0x000000038d507223 */ /* 0x000fe20000010830 */
[----:B--2---:R-:W-:Y:S01]  /*d4a0*/  F2FP.F16.F32.PACK_AB R9, R86, R117 ;  /* 0x000000755609723e */ /* 0x004fe200000000ff */
[-CC-:B------:R-:W-:Y:S01]  /*d4b0*/  FFMA.FTZ R133, R133, R3.reuse, -R50.reuse ;  /* 0x0000000385857223 */ /* 0x180fe20000010832 */
[----:B------:R-:W-:Y:S01]  /*d4c0*/  MUFU.EX2 R95, R95 ;  /* 0x0000005f005f7308 */ /* 0x000fe20000000800 */
[-CC-:B------:R-:W-:Y:S01]  /*d4d0*/  FFMA.FTZ R96, R119, R3.reuse, -R50.reuse ;  /* 0x0000000377607223 */ /* 0x180fe20000010832 */
[-CC-:B------:R-:W-:Y:S01]  /*d4e0*/  FFMA.FTZ R121, R121, R3.reuse, -R50.reuse ;  /* 0x0000000379797223 */ /* 0x180fe20000010832 */
[-C--:B------:R-:W-:Y:S01]  /*d4f0*/  FFMA.FTZ R98, R113, R3.reuse, -R50 ;  /* 0x0000000371627223 */ /* 0x080fe20000010832 */
[----:B------:R-:W2:Y:S01]  /*d500*/  MUFU.EX2 R56, R56 ;  /* 0x0000003800387308 */ /* 0x000ea20000000800 */
[--C-:B------:R-:W-:Y:S01]  /*d510*/  FFMA.FTZ R102, R137, R3, -R48.reuse ;  /* 0x0000000389667223 */ /* 0x100fe20000010830 */
[----:B-1----:R-:W-:Y:S01]  /*d520*/  F2FP.F16.F32.PACK_AB R11, R66, R107 ;  /* 0x0000006b420b723e */ /* 0x002fe200000000ff */
[-CC-:B------:R-:W-:Y:S01]  /*d530*/  FFMA.FTZ R100, R131, R3.reuse, -R48.reuse ;  /* 0x0000000383647223 */ /* 0x180fe20000010830 */
[----:B------:R-:W-:Y:S01]  /*d540*/  MUFU.EX2 R81, R189 ;  /* 0x000000bd00517308 */ /* 0x000fe20000000800 */
[-CC-:B------:R-:W-:Y:S01]  /*d550*/  FFMA.FTZ R119, R135, R3.reuse, -R48.reuse ;  /* 0x0000000387777223 */ /* 0x180fe20000010830 */
[-C--:B-----5:R-:W-:Y:S01]  /*d560*/  FMUL.FTZ R14, R82, R92.reuse ;  /* 0x0000005c520e7220 */ /* 0x0a0fe20000410000 */
[-C--:B------:R-:W-:Y:S01]  /*d570*/  FMUL.FTZ R15, R83, R92.reuse ;  /* 0x0000005c530f7220 */ /* 0x080fe20000410000 */
[-C--:B------:R-:W-:Y:S01]  /*d580*/  FMUL.FTZ R78, R78, R92.reuse ;  /* 0x0000005c4e4e7220 */ /* 0x080fe20000410000 */
[-C--:B------:R-:W-:Y:S01]  /*d590*/  FMUL.FTZ R79, R79, R92.reuse ;  /* 0x0000005c4f4f7220 */ /* 0x080fe20000410000 */
[-C--:B------:R-:W-:Y:S01]  /*d5a0*/  FMUL.FTZ R31, R75, R92.reuse ;  /* 0x0000005c4b1f7220 */ /* 0x080fe20000410000 */
[-C--:B------:R-:W-:Y:S01]  /*d5b0*/  FFMA.FTZ R75, R33, R3.reuse, -R48 ;  /* 0x00000003214b7223 */ /* 0x080fe20000010830 */
[-C--:B------:R-:W-:Y:S01]  /*d5c0*/  FMUL.FTZ R30, R74, R92.reuse ;  /* 0x0000005c4a1e7220 */ /* 0x080fe20000410000 */
[----:B------:R-:W1:Y:S01]  /*d5d0*/  MUFU.EX2 R54, R54 ;  /* 0x0000003600367308 */ /* 0x000e620000000800 */
[C---:B------:R-:W-:Y:S05]  /*d5e0*/  HMMA.16816.F32 R12, R8.reuse, R16, R12 ;  /* 0x00000010080c723c */ /* 0x040fea000000180c */
[-C--:B------:R-:W-:Y:S01]  /*d5f0*/  FMUL.FTZ R70, R70, R92.reuse ;  /* 0x0000005c46467220 */ /* 0x080fe20000410000 */
[----:B------:R-:W-:Y:S01]  /*d600*/  FMUL.FTZ R71, R71, R92 ;  /* 0x0000005c47477220 */ /* 0x000fe20000410000 */
[----:B------:R-:W-:Y:S01]  /*d610*/  MUFU.EX2 R74, R34 ;  /* 0x00000022004a7308 */ /* 0x000fe20000000800 */
[----:B------:R-:W-:Y:S01]  /*d620*/  FFMA.FTZ R83, R185, R3, -R50 ;  /* 0x00000003b9537223 */ /* 0x000fe20000010832 */
[----:B--2---:R-:W-:Y:S01]  /*d630*/  F2FP.F16.F32.PACK_AB R36, R56, R95 ;  /* 0x0000005f3824723e */ /* 0x004fe200000000ff */
[-CC-:B------:R-:W-:Y:S01]  /*d640*/  FFMA.FTZ R82, R143, R3.reuse, -R48.reuse ;  /* 0x000000038f527223 */ /* 0x180fe20000010830 */
[----:B------:R-:W-:Y:S01]  /*d650*/  MUFU.EX2 R72, R72 ;  /* 0x0000004800487308 */ /* 0x000fe20000000800 */
[C---:B------:R-:W-:Y:S03]  /*d660*/  HMMA.16816.F32 R16, R8.reuse, R18, R76 ;  /* 0x000000120810723c */ /* 0x040fe6000000184c */
[-C--:B------:R-:W-:Y:S01]  /*d670*/  FFMA.FTZ R76, R155, R3.reuse, -R48 ;  /* 0x000000039b4c7223 */ /* 0x080fe20000010830 */
[-CC-:B------:R-:W-:Y:S01]  /*d680*/  FFMA.FTZ R78, R129, R3.reuse, -R50.reuse ;  /* 0x00000003814e7223 */ /* 0x180fe20000010832 */
[----:B------:R2:W5:Y:S01]  /*d690*/  MUFU.EX2 R77, R32 ;  /* 0x00000020004d7308 */ /* 0x0005620000000800 */
[----:B------:R-:W-:Y:S01]  /*d6a0*/  FFMA.FTZ R79, R123, R3, -R50 ;  /* 0x000000037b4f7223 */ /* 0x000fe20000010832 */
[----:B-1----:R-:W-:Y:S01]  /*d6b0*/  F2FP.F16.F32.PACK_AB R38, R54, R81 ;  /* 0x000000513626723e */ /* 0x002fe200000000ff */
[-C--:B------:R-:W-:Y:S01]  /*d6c0*/  FFMA.FTZ R129, R145, R3.reuse, -R48 ;  /* 0x0000000391817223 */ /* 0x080fe20000010830 */
[----:B------:R-:W1:Y:S01]  /*d6d0*/  MUFU.EX2 R75, R75 ;  /* 0x0000004b004b7308 */ /* 0x000e620000000800 */
[C---:B----4-:R-:W-:Y:S03]  /*d6e0*/  HMMA.16816.F32 R28, R8.reuse, R4, R28 ;  /* 0x00000004081c723c */ /* 0x050fe6000000181c */
[-C--:B------:R-:W-:Y:S01]  /*d6f0*/  FFMA.FTZ R104, R115, R3.reuse, -R50 ;  /* 0x0000000373687223 */ /* 0x080fe20000010832 */
[-C--:B------:R-:W-:Y:S01]  /*d700*/  FFMA.FTZ R127, R127, R3.reuse, -R48 ;  /* 0x000000037f7f7223 */ /* 0x080fe20000010830 */
[----:B------:R-:W-:Y:S01]  /*d710*/  MUFU.EX2 R83, R83 ;  /* 0x0000005300537308 */ /* 0x000fe20000000800 */
[-CC-:B------:R-:W-:Y:S01]  /*d720*/  FFMA.FTZ R106, R99, R3.reuse, -R50.reuse ;  /* 0x00000003636a7223 */ /* 0x180fe20000010832 */
[-CC-:B------:R-:W-:Y:S01]  /*d730*/  FFMA.FTZ R93, R93, R3.reuse, -R50.reuse ;  /* 0x000000035d5d7223 */ /* 0x180fe20000010832 */
[-C--:B------:R-:W-:Y:S01]  /*d740*/  FFMA.FTZ R89, R89, R3.reuse, -R50 ;  /* 0x0000000359597223 */ /* 0x080fe20000010832 */
[----:B------:R-:W4:Y:S01]  /*d750*/  MUFU.EX2 R58, R58 ;  /* 0x0000003a003a7308 */ /* 0x000f220000000800 */
[----:B------:R-:W-:Y:S01]  /*d760*/  HMMA.16816.F32 R8, R8, R6, R68 ;  /* 0x000000060808723c */ /* 0x000fe20000001844 */
[----:B--2---:R-:W2:Y:S02]  /*d770*/  LDSM.16.MT88.4 R32, [R67+0x3800] ;  /* 0x003800004320783b */ /* 0x004ea40000004200 */
[--C-:B------:R-:W-:Y:S01]  /*d780*/  FFMA.FTZ R68, R37, R3, -R48.reuse ;  /* 0x0000000325447223 */ /* 0x100fe20000010830 */
[----:B-----5:R-:W-:Y:S01]  /*d790*/  F2FP.F16.F32.PACK_AB R37, R74, R77 ;  /* 0x0000004d4a25723e */ /* 0x020fe200000000ff */
[-C--:B------:R-:W-:Y:S01]  /*d7a0*/  FFMA.FTZ R69, R149, R3.reuse, -R48 ;  /* 0x0000000395457223 */ /* 0x080fe20000010830 */
[----:B------:R-:W5:Y:S01]  /*d7b0*/  LDSM.16.MT88.4 R4, [R0+0x800] ;  /* 0x000800000004783b */ /* 0x000f620000004200 */
[----:B-1----:R-:W-:Y:S01]  /*d7c0*/  F2FP.F16.F32.PACK_AB R39, R75, R72 ;  /* 0x000000484b27723e */ /* 0x002fe200000000ff */
[----:B------:R-:W-:Y:S01]  /*d7d0*/  MUFU.EX2 R2, R2 ;  /* 0x0000000200027308 */ /* 0x000fe20000000800 */
[-C--:B------:R-:W-:Y:S01]  /*d7e0*/  FFMA.FTZ R70, R125, R3.reuse, -R50 ;  /* 0x000000037d467223 */ /* 0x080fe20000010832 */
[-CC-:B------:R-:W-:Y:S01]  /*d7f0*/  FFMA.FTZ R125, R139, R3.reuse, -R48.reuse ;  /* 0x000000038b7d7223 */ /* 0x180fe20000010830 */
[----:B------:R-:W-:Y:S01]  /*d800*/  FFMA.FTZ R108, R109, R3, -R48 ;  /* 0x000000036d6c7223 */ /* 0x000fe20000010830 */
[----:B------:R-:W1:Y:S01]  /*d810*/  MUFU.EX2 R73, R73 ;  /* 0x0000004900497308 */ /* 0x000e620000000800 */
[----:B------:R-:W-:Y:S01]  /*d820*/  FFMA.FTZ R183, R183, R94, R90 ;  /* 0x0000005eb7b77223 */ /* 0x000fe2000001005a */
[C---:B------:R-:W-:Y:S05]  /*d830*/  HMMA.16816.F32 R12, R36.reuse, R20, R12 ;  /* 0x00000014240c723c */ /* 0x040fea000000180c */
[----:B----4-:R-:W-:Y:S01]  /*d840*/  F2FP.F16.F32.PACK_AB R20, R58, R83 ;  /* 0x000000533a14723e */ /* 0x010fe200000000ff */
[----:B------:R-:W-:Y:S01]  /*d850*/  MUFU.EX2 R76, R76 ;  /* 0x0000004c004c7308 */ /* 0x000fe20000000800 */
[-CC-:B------:R-:W-:Y:S01]  /*d860*/  FFMA.FTZ R105, R105, R3.reuse, -R48.reuse ;  /* 0x0000000369697223 */ /* 0x180fe20000010830 */
[-C--:B------:R-:W-:Y:S01]  /*d870*/  FFMA.FTZ R103, R103, R3.reuse, -R48 ;  /* 0x0000000367677223 */ /* 0x080fe20000010830 */
[----:B------:R-:W-:Y:S01]  /*d880*/  FFMA.FTZ R117, R182, R92, R117 ;  /* 0x0000005cb6757223 */ /* 0x000fe20000010075 */
[----:B------:R-:W4:Y:S01]  /*d890*/  MUFU.EX2 R71, R151 ;  /* 0x0000009700477308 */ /* 0x000f220000000800 */
[----:B------:R-:W-:Y:S01]  /*d8a0*/  FADD.FTZ R88, R88, R183 ;  /* 0x000000b758587221 */ /* 0x000fe20000010000 */
[C---:B------:R-:W-:Y:S03]  /*d8b0*/  HMMA.16816.F32 R16, R36.reuse, R22, R16 ;  /* 0x000000162410723c */ /* 0x040fe60000001810 */
[----:B------:R-:W-:Y:S01]  /*d8c0*/  FADD.FTZ R86, R86, R117 ;  /* 0x0000007556567221 */ /* 0x000fe20000010000 */
[----:B------:R-:W-:Y:S01]  /*d8d0*/  MUFU.EX2 R68, R68 ;  /* 0x0000004400447308 */ /* 0x000fe20000000800 */
[----:B------:R-:W-:Y:S01]  /*d8e0*/  FADD.FTZ R101, R101, R88 ;  /* 0x0000005865657221 */ /* 0x000fe20000010000 */
[----:B-1----:R-:W-:Y:S01]  /*d8f0*/  F2FP.F16.F32.PACK_AB R22, R73, R2 ;  /* 0x000000024916723e */ /* 0x002fe200000000ff */
[----:B------:R-:W-:Y:S01]  /*d900*/  FADD.FTZ R107, R107, R86 ;  /* 0x000000566b6b7221 */ /* 0x000fe20000010000 */
[----:B------:R-:W1:Y:S01]  /*d910*/  MUFU.EX2 R69, R69 ;  /* 0x0000004500457308 */ /* 0x000e620000000800 */
[----:B------:R-:W-:Y:S01]  /*d920*/  FADD.FTZ R62, R62, R101 ;  /* 0x000000653e3e7221 */ /* 0x000fe20000010000 */
[C---:B---3--:R-:W-:Y:S03]  /*d930*/  HMMA.16816.F32 R28, R36.reuse, R24, R28 ;  /* 0x00000018241c723c */ /* 0x048fe6000000181c */
[----:B------:R-:W-:Y:S01]  /*d940*/  FADD.FTZ R66, R66, R107 ;  /* 0x0000006b42427221 */ /* 0x000fe20000010000 */
[----:B------:R-:W-:Y:S01]  /*d950*/  MUFU.EX2 R78, R78 ;  /* 0x0000004e004e7308 */ /* 0x000fe20000000800 */
[----:B------:R-:W-:Y:S01]  /*d960*/  FADD.FTZ R95, R95, R62 ;  /* 0x0000003e5f5f7221 */ /* 0x000fe20000010000 */
[----:B----4-:R-:W-:Y:S01]  /*d970*/  F2FP.F16.F32.PACK_AB R21, R71, R76 ;  /* 0x0000004c4715723e */ /* 0x010fe200000000ff */
[----:B------:R-:W-:Y:S01]  /*d980*/  FADD.FTZ R77, R77, R66 ;  /* 0x000000424d4d7221 */ /* 0x000fe20000010000 */
[----:B------:R-:W3:Y:S01]  /*d990*/  MUFU.EX2 R123, R133 ;  /* 0x00000085007b7308 */ /* 0x000ee20000000800 */
[----:B------:R-:W-:Y:S01]  /*d9a0*/  FADD.FTZ R56, R56, R95 ;  /* 0x0000005f38387221 */ /* 0x000fe20000010000 */
[----:B------:R-:W-:Y:S01]  /*d9b0*/  HMMA.16816.F32 R24, R36, R26, R8 ;  /* 0x0000001a2418723c */ /* 0x000fe20000001808 */
[----:B------:R-:W4:Y:S01]  /*d9c0*/  LDSM.16.MT88.4 R8, [R67+0x3c00] ;  /* 0x003c00004308783b */ /* 0x000f220000004200 */
[----:B------:R-:W-:Y:S01]  /*d9d0*/  MUFU.EX2 R79, R79 ;  /* 0x0000004f004f7308 */ /* 0x000fe20000000800 */
[----:B------:R-:W-:Y:S01]  /*d9e0*/  FADD.FTZ R77, R74, R77 ;  /* 0x0000004d4a4d7221 */ /* 0x000fe20000010000 */
[----:B-1----:R-:W-:Y:S01]  /*d9f0*/  F2FP.F16.F32.PACK_AB R23, R69, R68 ;  /* 0x000000444517723e */ /* 0x002fe200000000ff */
[----:B------:R-:W-:Y:S01]  /*da00*/  LDSM.16.MT88.4 R36, [R0+0x1000] ;  /* 0x001000000024783b */ /* 0x000fe20000004200 */
[----:B------:R-:W-:Y:S01]  /*da10*/  MUFU.EX2 R70, R70 ;  /* 0x0000004600467308 */ /* 0x000fe20000000800 */
[----:B------:R-:W-:Y:S01]  /*da20*/  FADD.FTZ R81, R81, R56 ;  /* 0x0000003851517221 */ /* 0x000fe20000010000 */
[----:B------:R-:W-:Y:S01]  /*da30*/  FADD.FTZ R72, R72, R77 ;  /* 0x0000004d48487221 */ /* 0x000fe20000010000 */
[-C--:B------:R-:W-:Y:S01]  /*da40*/  FFMA.FTZ R87, R87, R3.reuse, -R50 ;  /* 0x0000000357577223 */ /* 0x080fe20000010832 */
[----:B------:R-:W-:Y:S01]  /*da50*/  MUFU.EX2 R129, R129 ;  /* 0x0000008100817308 */ /* 0x000fe20000000800 */
[C---:B--2---:R-:W-:Y:S05]  /*da60*/  HMMA.16816.F32 R12, R20.reuse, R32, R12 ;  /* 0x00000020140c723c */ /* 0x044fea000000180c */
[----:B------:R-:W-:Y:S01]  /*da70*/  FADD.FTZ R75, R75, R72 ;  /* 0x000000484b4b7221 */ /* 0x000fe20000010000 */
[-C--:B------:R-:W-:Y:S01]  /*da80*/  FFMA.FTZ R91, R91, R3.reuse, -R48 ;  /* 0x000000035b5b7223 */ /* 0x080fe20000010830 */
[----:B------:R-:W1:Y:S01]  /*da90*/  MUFU.EX2 R82, R82 ;  /* 0x0000005200527308 */ /* 0x000e620000000800 */
[-C--:B------:R-:W-:Y:S01]  /*daa0*/  FFMA.FTZ R183, R60, R3.reuse, -R50 ;  /* 0x000000033cb77223 */ /* 0x080fe20000010832 */
[----:B------:R-:W-:Y:S01]  /*dab0*/  FADD.FTZ R76, R76, R75 ;  /* 0x0000004b4c4c7221 */ /* 0x000fe20000010000 */
[-C--:B------:R-:W-:Y:S01]  /*dac0*/  FFMA.FTZ R49, R49, R3.reuse, -R48 ;  /* 0x0000000331317223 */ /* 0x080fe20000010830 */
[----:B------:R-:W-:Y:S01]  /*dad0*/  MUFU.EX2 R80, R80 ;  /* 0x0000005000507308 */ /* 0x000fe20000000800 */
[C---:B------:R-:W-:Y:S01]  /*dae0*/  HMMA.16816.F32 R16, R20.reuse, R34, R16 ;  /* 0x000000221410723c */ /* 0x040fe20000001810 */
[----:B------:R-:W2:Y:S02]  /*daf0*/  LDSM.16.MT88.4 R32, [R0+0xc00] ;  /* 0x000c00000020783b */ /* 0x000ea40000004200 */
[----:B------:R-:W-:Y:S01]  /*db00*/  FADD.FTZ R71, R71, R76 ;  /* 0x0000004c47477221 */ /* 0x000fe20000010000 */
[----:B------:R-:W4:Y:S01]  /*db10*/  MUFU.EX2 R125, R125 ;  /* 0x0000007d007d7308 */ /* 0x000f220000000800 */
[-CC-:B------:R-:W-:Y:S01]  /*db20*/  FFMA.FTZ R182, R43, R3.reuse, -R48.reuse ;  /* 0x000000032bb67223 */ /* 0x180fe20000010830 */
[----:B------:R-:W-:Y:S01]  /*db30*/  FFMA.FTZ R45, R45, R3, -R48 ;  /* 0x000000032d2d7223 */ /* 0x000fe20000010830 */
[----:B------:R-:W-:Y:S01]  /*db40*/  FADD.FTZ R68, R68, R71 ;  /* 0x0000004744447221 */ /* 0x000fe20000010000 */
[----:B------:R-:W-:Y:S01]  /*db50*/  MUFU.EX2 R115, R121 ;  /* 0x0000007900737308 */ /* 0x000fe20000000800 */
[C---:B-----5:R-:W-:Y:S03]  /*db60*/  HMMA.16816.F32 R28, R20.reuse, R4, R28 ;  /* 0x00000004141c723c */ /* 0x060fe6000000181c */
[----:B------:R-:W-:Y:S01]  /*db70*/  ISETP.GT.AND P0, PT, R63, R162, PT ;  /* 0x000000a23f00720c */ /* 0x000fe20003f04270 */
[----:B------:R-:W-:Y:S01]  /*db80*/  FADD.FTZ R68, R69, R68 ;  /* 0x0000004445447221 */ /* 0x000fe20000010000 */
[----:B------:R-:W5:Y:S04]  /*db90*/  MUFU.EX2 R96, R96 ;  /* 0x0000006000607308 */ /* 0x000f680000000800 */
[----:B------:R5:W-:Y:S01]  /*dba0*/  MUFU.EX2 R113, R104 ;  /* 0x0000006800717308 */ /* 0x000be20000000800 */
[----:B------:R-:W-:Y:S01]  /*dbb0*/  HMMA.16816.F32 R24, R20, R6, R24 ;  /* 0x000000061418723c */ /* 0x000fe20000001818 */
[----:B------:R-:W2:Y:S02]  /*dbc0*/  LDSM.16.MT88.4 R4, [R67+0x4000] ;  /* 0x004000004304783b */ /* 0x000ea40000004200 */
[----:B---3--:R-:W-:Y:S01]  /*dbd0*/  F2FP.F16.F32.PACK_AB R20, R123, R78 ;  /* 0x0000004e7b14723e */ /* 0x008fe200000000ff */
[----:B------:R-:W-:Y:S01]  /*dbe0*/  MUFU.EX2 R98, R98 ;  /* 0x0000006200627308 */ /* 0x000fe20000000800 */
[----:B-1----:R-:W-:Y:S01]  /*dbf0*/  F2FP.F16.F32.PACK_AB R21, R82, R129 ;  /* 0x000000815215723e */ /* 0x002fe200000000ff */
[----:B------:R-:W-:Y:S01]  /*dc00*/  FADD.FTZ R129, R129, R68 ;  /* 0x0000004481817221 */ /* 0x000fe20000010000 */
[----:B------:R-:W-:Y:S01]  /*dc10*/  F2FP.F16.F32.PACK_AB R22, R70, R79 ;  /* 0x0000004f4616723e */ /* 0x000fe200000000ff */
[----:B------:R-:W-:Y:S01]  /*dc20*/  MUFU.EX2 R102, R102 ;  /* 0x0000006600667308 */ /* 0x000fe20000000800 */
[----:B----4-:R-:W-:Y:S01]  /*dc30*/  F2FP.F16.F32.PACK_AB R23, R125, R80 ;  /* 0x000000507d17723e */ /* 0x010fe200000000ff */
[----:B------:R-:W-:Y:S01]  /*dc40*/  FADD.FTZ R129, R82, R129 ;  /* 0x0000008152817221 */ /* 0x000fe20000010000 */
[----:B------:R-:W-:Y:S01]  /*dc50*/  @P0 VIADD R61, R61, 0xfffffffd ;  /* 0xfffffffd3d3d0836 */ /* 0x000fe20000000000 */
[----:B------:R-:W1:Y:S01]  /*dc60*/  MUFU.EX2 R121, R127 ;  /* 0x0000007f00797308 */ /* 0x000e620000000800 */
[-C--:B-----5:R-:W-:Y:S01]  /*dc70*/  FFMA.FTZ R104, R97, R3.reuse, -R50 ;  /* 0x0000000361687223 */ /* 0x0a0fe20000010832 */
[----:B------:R-:W-:-:S02]  /*dc80*/  FFMA.FTZ R97, R111, R3, -R48 ;  /* 0x000000036f617223 */ /* 0x000fc40000010830 */
[----:B------:R-:W-:Y:S01]  /*dc90*/  MUFU.EX2 R100, R100 ;  /* 0x0000006400647308 */ /* 0x000fe20000000800 */
[C---:B------:R-:W-:Y:S03]  /*dca0*/  HMMA.16816.F32 R12, R20.reuse, R8, R12 ;  /* 0x00000008140c723c */ /* 0x040fe6000000180c */
[----:B------:R-:W-:Y:S01]  /*dcb0*/  FADD.FTZ R80, R80, R129 ;  /* 0x0000008150507221 */ /* 0x000fe20000010000 */
[----:B------:R-:W3:Y:S03]  /*dcc0*/  MUFU.EX2 R119, R119 ;  /* 0x0000007700777308 */ /* 0x000ee60000000800 */
[----:B------:R-:W-:Y:S01]  /*dcd0*/  FADD.FTZ R125, R125, R80 ;  /* 0x000000507d7d7221 */ /* 0x000fe20000010000 */
[----:B------:R-:W-:Y:S01]  /*dce0*/  MUFU.EX2 R106, R106 ;  /* 0x0000006a006a7308 */ /* 0x000fe20000000800 */
[C---:B------:R-:W-:Y:S01]  /*dcf0*/  HMMA.16816.F32 R16, R20.reuse, R10, R16 ;  /* 0x0000000a1410723c */ /* 0x040fe20000001810 */
[----:B------:R-:W4:Y:S02]  /*dd00*/  LDSM.16.MT88.4 R8, [R67+0x4400] ;  /* 0x004400004308783b */ /* 0x000f240000004200 */
[----:B------:R-:W5:Y:S04]  /*dd10*/  MUFU.EX2 R93, R93 ;  /* 0x0000005d005d7308 */ /* 0x000f680000000800 */
[----:B------:R-:W-:Y:S01]  /*dd20*/  MUFU.EX2 R104, R104 ;  /* 0x0000006800687308 */ /* 0x000fe20000000800 */
[C---:B--2---:R-:W-:Y:S03]  /*dd30*/  HMMA.16816.F32 R28, R20.reuse, R32, R28 ;  /* 0x00000020141c723c */ /* 0x044fe6000000181c */
[----:B------:R-:W2:Y:S04]  /*dd40*/  MUFU.EX2 R89, R89 ;  /* 0x0000005900597308 */ /* 0x000ea80000000800 */
[----:B------:R-:W-:Y:S01]  /*dd50*/  MUFU.EX2 R97, R97 ;  /* 0x0000006100617308 */ /* 0x000fe20000000800 */
[----:B------:R-:W-:Y:S03]  /*dd60*/  HMMA.16816.F32 R24, R20, R34, R24 ;  /* 0x000000221418723c */ /* 0x000fe60000001818 */
[----:B------:R-:W-:-:S02]  /*dd70*/  F2FP.F16.F32.PACK_AB R20, R115, R96 ;  /* 0x000000607314723e */ /* 0x000fc400000000ff */
[----:B-1----:R-:W-:Y:S01]  /*dd80*/  F2FP.F16.F32.PACK_AB R21, R121, R102 ;  /* 0x000000667915723e */ /* 0x002fe200000000ff */
[----:B------:R-:W1:Y:S01]  /*dd90*/  MUFU.EX2 R108, R108 ;  /* 0x0000006c006c7308 */ /* 0x000e620000000800 */
[----:B------:R-:W-:Y:S01]  /*dda0*/  F2FP.F16.F32.PACK_AB R22, R98, R113 ;  /* 0x000000716216723e */ /* 0x000fe200000000ff */
[----:B------:R-:W-:Y:S01]  /*ddb0*/  FADD.FTZ R102, R102, R125 ;  /* 0x0000007d66667221 */ /* 0x000fe20000010000 */
[----:B---3--:R-:W-:Y:S01]  /*ddc0*/  F2FP.F16.F32.PACK_AB R23, R119, R100 ;  /* 0x000000647717723e */ /* 0x008fe200000000ff */
[----:B------:R-:W-:Y:S01]  /*ddd0*/  MUFU.EX2 R90, R105 ;  /* 0x00000069005a7308 */ /* 0x000fe20000000800 */
[----:B-----5:R-:W-:Y:S01]  /*dde0*/  F2FP.F16.F32.PACK_AB R32, R93, R106 ;  /* 0x0000006a5d20723e */ /* 0x020fe200000000ff */
[----:B------:R-:W-:Y:S01]  /*ddf0*/  FADD.FTZ R121, R121, R102 ;  /* 0x0000006679797221 */ /* 0x000fe20000010000 */
[----:B--2---:R-:W-:Y:S01]  /*de00*/  F2FP.F16.F32.PACK_AB R34, R89, R104 ;  /* 0x000000685922723e */ /* 0x004fe200000000ff */
[----:B------:R-:W-:Y:S02]  /*de10*/  MUFU.EX2 R183, R183 ;  /* 0x000000b700b77308 */ /* 0x000fe40000000800 */
[----:B------:R-:W-:Y:S02]  /*de20*/  HMMA.16816.F32 R12, R20, R4, R12 ;  /* 0x00000004140c723c */ /* 0x000fe4000000180c */
[----:B------:R-:W-:Y:S01]  /*de30*/  MUFU.EX2 R182, R182 ;  /* 0x000000b600b67308 */ /* 0x000fe20000000800 */
[----:B-1----:R-:W-:-:S05]  /*de40*/  F2FP.F16.F32.PACK_AB R33, R108, R97 ;  /* 0x000000616c21723e */ /* 0x002fca00000000ff */
[C---:B------:R-:W-:Y:S01]  /*de50*/  HMMA.16816.F32 R16, R20.reuse, R6, R16 ;  /* 0x000000061410723c */ /* 0x040fe20000001810 */
[----:B------:R-:W1:Y:S07]  /*de60*/  LDSM.16.MT88.4 R4, [R0+0x1400] ;  /* 0x001400000004783b */ /* 0x000e6e0000004200 */
[----:B------:R-:W-:Y:S01]  /*de70*/  HMMA.16816.F32 R28, R20, R36, R28 ;  /* 0x00000024141c723c */ /* 0x000fe2000000181c */
[----:B------:R-:W2:Y:S02]  /*de80*/  MUFU.EX2 R37, R103 ;  /* 0x0000006700257308 */ /* 0x000ea40000000800 */
[-CC-:B------:R-:W-:Y:S01]  /*de90*/  FFMA.FTZ R36, R53, R3.reuse, -R50.reuse ;  /* 0x0000000335247223 */ /* 0x180fe20000010832 */
[-C--:B------:R-:W-:Y:S01]  /*dea0*/  FFMA.FTZ R53, R52, R3.reuse, -R50 ;  /* 0x0000000334357223 */ /* 0x080fe20000010832 */
[----:B------:R-:W-:-:S03]  /*deb0*/  FFMA.FTZ R52, R59, R3, -R48 ;  /* 0x000000033b347223 */ /* 0x000fc60000010830 */
[----:B------:R-:W-:Y:S01]  /*dec0*/  HMMA.16816.F32 R24, R20, R38, R24 ;  /* 0x000000261418723c */ /* 0x000fe20000001818 */
[----:B------:R-:W3:Y:S02]  /*ded0*/  LDSM.16.MT88.4 R20, [R67+0x4800] ;  /* 0x004800004314783b */ /* 0x000ee40000004200 */
[----:B------:R-:W-:Y:S01]  /*dee0*/  FFMA.FTZ R38, R57, R3, -R50 ;  /* 0x0000000339267223 */ /* 0x000fe20000010832 */
[----:B------:R-:W-:Y:S01]  /*def0*/  MUFU.EX2 R39, R87 ;  /* 0x0000005700277308 */ /* 0x000fe20000000800 */
[----:B--2---:R-:W-:-:S03]  /*df00*/  F2FP.F16.F32.PACK_AB R35, R37, R90 ;  /* 0x0000005a2523723e */ /* 0x004fc600000000ff */
[----:B------:R-:W-:Y:S04]  /*df10*/  MUFU.EX2 R36, R36 ;  /* 0x0000002400247308 */ /* 0x000fe80000000800 */
[----:B------:R-:W-:Y:S01]  /*df20*/  MUFU.EX2 R38, R38 ;  /* 0x0000002600267308 */ /* 0x000fe20000000800 */
[C---:B----4-:R-:W-:Y:S05]  /*df30*/  HMMA.16816.F32 R12, R32.reuse, R8, R12 ;  /* 0x00000008200c723c */ /* 0x050fea000000180c */
[-CC-:B------:R-:W-:Y:S01]  /*df40*/  FFMA.FTZ R8, R55, R3.reuse, -R48.reuse ;  /* 0x0000000337087223 */ /* 0x180fe20000010830 */
[----:B------:R-:W-:Y:S01]  /*df50*/  FFMA.FTZ R55, R51, R3, -R48 ;  /* 0x0000000333377223 */ /* 0x000fe20000010830 */
[----:B------:R-:W2:Y:S04]  /*df60*/  MUFU.EX2 R53, R53 ;  /* 0x0000003500357308 */ /* 0x000ea80000000800 */
[----:B------:R-:W-:Y:S01]  /*df70*/  MUFU.EX2 R52, R52 ;  /* 0x0000003400347308 */ /* 0x000fe20000000800 */
[C---:B------:R-:W-:Y:S03]  /*df80*/  HMMA.16816.F32 R16, R32.reuse, R10, R16 ;  /* 0x0000000a2010723c */ /* 0x040fe60000001810 */
[----:B------:R4:W5:Y:S04]  /*df90*/  MUFU.EX2 R51, R8 ;  /* 0x0000000800337308 */ /* 0x0009680000000800 */
[----:B------:R-:W-:Y:S01]  /*dfa0*/  MUFU.EX2 R55, R55 ;  /* 0x0000003700377308 */ /* 0x000fe20000000800 */
[C---:B-1----:R-:W-:Y:S03]  /*dfb0*/  HMMA.16816.F32 R28, R32.reuse, R4, R28 ;  /* 0x00000004201c723c */ /* 0x042fe6000000181c */
[----:B------:R-:W-:Y:S01]  /*dfc0*/  FADD.FTZ R4, R54, R81 ;  /* 0x0000005136047221 */ /* 0x000fe20000010000 */
[----:B--2---:R-:W-:Y:S01]  /*dfd0*/  F2FP.F16.F32.PACK_AB R10, R53, R38 ;  /* 0x00000026350a723e */ /* 0x004fe200000000ff */
[----:B------:R-:W1:Y:S02]  /*dfe0*/  MUFU.EX2 R54, R91 ;  /* 0x0000005b00367308 */ /* 0x000e640000000800 */
[----:B------:R-:W-:Y:S01]  /*dff0*/  FADD.FTZ R83, R83, R4 ;  /* 0x0000000453537221 */ /* 0x000fe20000010000 */
[----:B------:R-:W-:Y:S01]  /*e000*/  HMMA.16816.F32 R24, R32, R6, R24 ;  /* 0x000000062018723c */ /* 0x000fe20000001818 */
[----:B------:R-:W2:Y:S02]  /*e010*/  LDSM.16.MT88.4 R4, [R0+0x1800] ;  /* 0x001800000004783b */ /* 0x000ea40000004200 */
[----:B------:R-:W-:Y:S01]  /*e020*/  FADD.FTZ R83, R58, R83 ;  /* 0x000000533a537221 */ /* 0x000fe20000010000 */
[----:B----4-:R-:W-:-:S02]  /*e030*/  F2FP.F16.F32.PACK_AB R8, R36, R39 ;  /* 0x000000272408723e */ /* 0x010fc400000000ff */
[----:B-----5:R-:W-:Y:S01]  /*e040*/  F2FP.F16.F32.PACK_AB R9, R51, R52 ;  /* 0x000000343309723e */ /* 0x020fe200000000ff */
[----:B------:R-:W-:Y:S01]  /*e050*/  FADD.FTZ R2, R2, R83 ;  /* 0x0000005302027221 */ /* 0x000fe20000010000 */
[----:B-1----:R-:W-:-:S03]  /*e060*/  F2FP.F16.F32.PACK_AB R11, R54, R55 ;  /* 0x00000037360b723e */ /* 0x002fc600000000ff */
[----:B------:R-:W-:Y:S01]  /*e070*/  FADD.FTZ R73, R73, R2 ;  /* 0x0000000249497221 */ /* 0x000fe20000010000 */
[----:B------:R-:W-:-:S03]  /*e080*/  FFMA.FTZ R2, R41, R3, -R50 ;  /* 0x0000000329027223 */ /* 0x000fc60000010832 */
[----:B------:R-:W-:Y:S01]  /*e090*/  FADD.FTZ R78, R78, R73 ;  /* 0x000000494e4e7221 */ /* 0x000fe20000010000 */
[C---:B---3--:R-:W-:Y:S05]  /*e0a0*/  HMMA.16816.F32 R16, R8.reuse, R22, R16 ;  /* 0x000000160810723c */ /* 0x048fea0000001810 */
[-C--:B------:R-:W-:Y:S01]  /*e0b0*/  FFMA.FTZ R22, R47, R3.reuse, -R48 ;  /* 0x000000032f167223 */ /* 0x080fe20000010830 */
[----:B------:R-:W-:Y:S01]  /*e0c0*/  FADD.FTZ R78, R123, R78 ;  /* 0x0000004e7b4e7221 */ /* 0x000fe20000010000 */
[----:B------:R-:W-:Y:S03]  /*e0d0*/  MUFU.EX2 R2, R2 ;  /* 0x0000000200027308 */ /* 0x000fe60000000800 */
[----:B------:R-:W-:Y:S01]  /*e0e0*/  FADD.FTZ R23, R79, R78 ;  /* 0x0000004e4f177221 */ /* 0x000fe20000010000 */
[----:B------:R-:W-:Y:S01]  /*e0f0*/  MUFU.EX2 R22, R22 ;  /* 0x0000001600167308 */ /* 0x000fe20000000800 */
[----:B------:R-:W1:Y:S01]  /*e100*/  LDSM.16.MT88.4 R76, [R67+0x4c00] ;  /* 0x004c0000434c783b */ /* 0x000e620000004200 */
[C---:B------:R-:W-:Y:S03]  /*e110*/  HMMA.16816.F32 R12, R8.reuse, R20, R12 ;  /* 0x00000014080c723c */ /* 0x040fe6000000180c */
[----:B------:R-:W-:Y:S01]  /*e120*/  FADD.FTZ R33, R70, R23 ;  /* 0x0000001746217221 */ /* 0x000fe20000010000 */
[-CC-:B------:R-:W-:Y:S01]  /*e130*/  FFMA.FTZ R21, R40, R3.reuse, -R50.reuse ;  /* 0x0000000328157223 */ /* 0x180fe20000010832 */
[----:B------:R3:W4:Y:S01]  /*e140*/  LDSM.16.MT88.4 R68, [R0+0x1c00] ;  /* 0x001c00000044783b */ /* 0x0007220000004200 */
[----:B------:R-:W-:Y:S01]  /*e150*/  FFMA.FTZ R20, R44, R3, -R50 ;  /* 0x000000032c147223 */ /* 0x000fe20000010832 */
[----:B------:R-:W-:Y:S01]  /*e160*/  FADD.FTZ R96, R96, R33 ;  /* 0x0000002160607221 */ /* 0x000fe20000010000 */
[----:B------:R-:W5:Y:S03]  /*e170*/  MUFU.EX2 R23, R49 ;  /* 0x0000003100177308 */ /* 0x000f660000000800 */
[----:B------:R-:W-:Y:S01]  /*e180*/  FADD.FTZ R96, R115, R96 ;  /* 0x0000006073607221 */ /* 0x000fe20000010000 */
[----:B------:R-:W3:Y:S03]  /*e190*/  MUFU.EX2 R21, R21 ;  /* 0x0000001500157308 */ /* 0x000ee60000000800 */
[----:B------:R-:W-:Y:S01]  /*e1a0*/  FADD.FTZ R113, R113, R96 ;  /* 0x0000006071717221 */ /* 0x000fe20000010000 */
[----:B------:R-:W3:Y:S01]  /*e1b0*/  MUFU.EX2 R20, R20 ;  /* 0x0000001400147308 */ /* 0x000ee20000000800 */
[C---:B--2---:R-:W-:Y:S03]  /*e1c0*/  HMMA.16816.F32 R28, R8.reuse, R4, R28 ;  /* 0x00000004081c723c */ /* 0x044fe6000000181c */
[----:B------:R-:W-:Y:S01]  /*e1d0*/  FADD.FTZ R4, R100, R121 ;  /* 0x0000007964047221 */ /* 0x000fe20000010000 */
[----:B------:R-:W-:Y:S01]  /*e1e0*/  FADD.FTZ R113, R98, R113 ;  /* 0x0000007162717221 */ /* 0x000fe20000010000 */
[----:B------:R-:W2:Y:S01]  /*e1f0*/  MUFU.EX2 R3, R45 ;  /* 0x0000002d00037308 */ /* 0x000ea20000000800 */
[----:B-----5:R-:W-:Y:S01]  /*e200*/  F2FP.F16.F32.PACK_AB R5, R22, R23 ;  /* 0x000000171605723e */ /* 0x020fe200000000ff */
[----:B------:R-:W-:Y:S01]  /*e210*/  FADD.FTZ R4, R119, R4 ;  /* 0x0000000477047221 */ /* 0x000fe20000010000 */
[----:B------:R-:W-:Y:S01]  /*e220*/  FADD.FTZ R106, R106, R113 ;  /* 0x000000716a6a7221 */ /* 0x000fe20000010000 */
[----:B------:R-:W-:Y:S03]  /*e230*/  HMMA.16816.F32 R24, R8, R6, R24 ;  /* 0x000000060818723c */ /* 0x000fe60000001818 */
[----:B------:R-:W-:Y:S01]  /*e240*/  FADD.FTZ R97, R97, R4 ;  /* 0x0000000461617221 */ /* 0x000fe20000010000 */
[----:B------:R-:W-:Y:S01]  /*e250*/  FADD.FTZ R93, R93, R106 ;  /* 0x0000006a5d5d7221 */ /* 0x000fe20000010000 */
[----:B---3--:R-:W-:Y:S01]  /*e260*/  F2FP.F16.F32.PACK_AB R4, R2, R21 ;  /* 0x000000150204723e */ /* 0x008fe200000000ff */
[----:B------:R-:W-:-:S02]  /*e270*/  IMAD.MOV.U32 R0, RZ, RZ, R42 ;  /* 0x000000ffff007224 */ /* 0x000fc400078e002a */
[----:B------:R-:W-:Y:S01]  /*e280*/  FADD.FTZ R97, R108, R97 ;  /* 0x000000616c617221 */ /* 0x000fe20000010000 */
[----:B------:R-:W-:Y:S01]  /*e290*/  FADD.FTZ R104, R104, R93 ;  /* 0x0000005d68687221 */ /* 0x000fe20000010000 */
[----:B------:R-:W-:Y:S01]  /*e2a0*/  F2FP.F16.F32.PACK_AB R6, R183, R20 ;  /* 0x00000014b706723e */ /* 0x000fe200000000ff */
[----:B------:R-:W-:Y:S02]  /*e2b0*/  @P0 IMAD.MOV.U32 R0, RZ, RZ, R42 ;  /* 0x000000ffff000224 */ /* 0x000fe400078e002a */
[----:B------:R-:W-:Y:S01]  /*e2c0*/  FADD.FTZ R90, R90, R97 ;  /* 0x000000615a5a7221 */ /* 0x000fe20000010000 */
[----:B------:R-:W-:Y:S01]  /*e2d0*/  FADD.FTZ R104, R89, R104 ;  /* 0x0000006859687221 */ /* 0x000fe20000010000 */
[----:B--2---:R-:W-:Y:S02]  /*e2e0*/  F2FP.F16.F32.PACK_AB R7, R182, R3 ;  /* 0x00000003b607723e */ /* 0x004fe400000000ff */
[----:B------:R-:W-:Y:S01]  /*e2f0*/  FADD.FTZ R37, R37, R90 ;  /* 0x0000005a25257221 */ /* 0x000fe20000010000 */
[----:B------:R-:W-:-:S03]  /*e300*/  FADD.FTZ R39, R39, R104 ;  /* 0x0000006827277221 */ /* 0x000fc60000010000 */
[----:B------:R-:W-:Y:S01]  /*e310*/  FADD.FTZ R52, R52, R37 ;  /* 0x0000002534347221 */ /* 0x000fe20000010000 */
[----:B------:R-:W-:Y:S01]  /*e320*/  FADD.FTZ R39, R36, R39 ;  /* 0x0000002724277221 */ /* 0x000fe20000010000 */
[----:B-1----:R-:W-:Y:S05]  /*e330*/  HMMA.16816.F32 R80, R4, R76, R12 ;  /* 0x0000004c0450723c */ /* 0x002fea000000180c */
[----:B------:R-:W-:Y:S01]  /*e340*/  FADD.FTZ R52, R51, R52 ;  /* 0x0000003433347221 */ /* 0x000fe20000010000 */
[----:B------:R-:W-:-:S03]  /*e350*/  FADD.FTZ R38, R38, R39 ;  /* 0x0000002726267221 */ /* 0x000fc60000010000 */
[----:B------:R-:W-:Y:S01]  /*e360*/  FADD.FTZ R55, R55, R52 ;  /* 0x0000003437377221 */ /* 0x000fe20000010000 */
[----:B------:R-:W-:Y:S01]  /*e370*/  FADD.FTZ R38, R53, R38 ;  /* 0x0000002635267221 */ /* 0x000fe20000010000 */
[----:B----4-:R-:W-:Y:S03]  /*e380*/  HMMA.16816.F32 R72, R4, R68, R28 ;  /* 0x000000440448723c */ /* 0x010fe6000000181c */
[----:B------:R-:W-:Y:S01]  /*e390*/  FADD.FTZ R54, R54, R55 ;  /* 0x0000003736367221 */ /* 0x000fe20000010000 */
[----:B------:R-:W-:-:S03]  /*e3a0*/  FADD.FTZ R21, R21, R38 ;  /* 0x0000002615157221 */ /* 0x000fc60000010000 */
[----:B------:R-:W-:Y:S01]  /*e3b0*/  FADD.FTZ R23, R23, R54 ;  /* 0x0000003617177221 */ /* 0x000fe20000010000 */
[----:B------:R-:W-:Y:S01]  /*e3c0*/  FADD.FTZ R21, R2, R21 ;  /* 0x0000001502157221 */ /* 0x000fe20000010000 */
[C---:B------:R-:W-:Y:S03]  /*e3d0*/  HMMA.16816.F32 R76, R4.reuse, R78, R16 ;  /* 0x0000004e044c723c */ /* 0x040fe60000001810 */
[--C-:B------:R-:W-:Y:S02]  /*e3e0*/  IMAD.MOV.U32 R2, RZ, RZ, R46.reuse ;  /* 0x000000ffff027224 */ /* 0x100fe400078e002e */
[----:B------:R-:W-:Y:S01]  /*e3f0*/  FADD.FTZ R22, R22, R23 ;  /* 0x0000001716167221 */ /* 0x000fe20000010000 */
[----:B------:R-:W-:Y:S01]  /*e400*/  FADD.FTZ R20, R20, R21 ;  /* 0x0000001514147221 */ /* 0x000fe20000010000 */
[----:B------:R-:W-:Y:S02]  /*e410*/  @P0 IMAD.MOV.U32 R2, RZ, RZ, R46 ;  /* 0x000000ffff020224 */ /* 0x000fe400078e002e */
[----:B------:R-:W-:Y:S01]  /*e420*/  FADD.FTZ R3, R3, R22 ;  /* 0x0000001603037221 */ /* 0x000fe20000010000 */
[----:B------:R-:W-:Y:S01]  /*e430*/  FADD.FTZ R183, R183, R20 ;  /* 0x00000014b7b77221 */ /* 0x000fe20000010000 */
[----:B------:R-:W-:Y:S03]  /*e440*/  HMMA.16816.F32 R68, R4, R70, R24 ;  /* 0x000000460444723c */ /* 0x000fe60000001818 */
[----:B------:R-:W-:-:S05]  /*e450*/  FADD.FTZ R182, R182, R3 ;  /* 0x00000003b6b67221 */ /* 0x000fca0000010000 */
[----:B------:R-:W-:-:S12]  /*e460*/  @P0 BRA `(.L_x_7603) ;  /* 0x0000000000040947 */ /* 0x000fd80003800000 */
.L_x_7594:
[----:B------:R-:W-:-:S07]  /*e470*/  IADD3 R61, PT, PT, R63, -0x1, RZ ;  /* 0xffffffff3f3d7810 */ /* 0x000fce0007ffe0ff */
.L_x_7603:
[----:B------:R-:W-:Y:S05]  /*e480*/  BSYNC B2 ;  /* 0x0000000000027941 */ /* 0x000fea0003800000 */
.L_x_7593:
[----:B------:R-:W-:-:S13]  /*e490*/  ISETP.GE.AND P0, PT, R61, R162, PT ;  /* 0x000000a23d00720c */ /* 0x000fda0003f06270 */
[----:B------:R-:W-:Y:S05]  /*e4a0*/  @!P0 BRA `(.L_x_7604) ;  /* 0x0000003800f88947 */ /* 0x000fea0003800000 */
[C---:B------:R-:W-:Y:S01]  /*e4b0*/  IMAD.SHL.U32 R184, R61.reuse, 0x80, RZ ;  /* 0x000000803db87824 */ /* 0x040fe200078e00ff */
[----:B------:R-:W-:Y:S01]  /*e4c0*/  ISETP.NE.U32.AND P3, PT, R176, RZ, PT ;  /* 0x000000ffb000720c */ /* 0x000fe20003f65070 */
[----:B------:R-:W-:Y:S01]  /*e4d0*/  IMAD.MOV.U32 R87, RZ, RZ, R0 ;  /* 0x000000ffff577224 */ /* 0x000fe200078e0000 */
[----:B------:R-:W-:Y:S01]  /*e4e0*/  MOV R86, R2 ;  /* 0x0000000200567202 */ /* 0x000fe20000000f00 */
[----:B------:R-:W-:Y:S01]  /*e4f0*/  VIADD R185, R61, 0x1 ;  /* 0x000000013db97836 */ /* 0x000fe20000000000 */
[C---:B------:R-:W-:Y:S02]  /*e500*/  LOP3.LUT R186, R184.reuse, 0x40, R65, 0xfe, !PT ;  /* 0x00000040b8ba7812 */ /* 0x040fe400078efe41 */
[----:B------:R-:W-:Y:S02]  /*e510*/  ISETP.NE.AND.EX P3, PT, R177, RZ, PT, P3 ;  /* 0x000000ffb100720c */ /* 0x000fe40003f65330 */
[----:B------:R-:W-:-:S11]  /*e520*/  IADD3 R184, PT, PT, R184, 0x80, RZ ;  /* 0x00000080b8b87810 */ /* 0x000fd60007ffe0ff */
.L_x_7611:
        /* <DEDUP_REMOVED lines=79> */
.L_x_7606:
[----:B------:R-:W-:Y:S05]  /*ea20*/  BSYNC.RECONVERGENT B0 ;  /* 0x0000000000007941 */ /* 0x000fea0003800200 */
.L_x_7605:
[----:B------:R-:W1:Y:S01]  /*ea30*/  S2UR UR7, SR_CgaCtaId ;  /* 0x00000000000779c3 */ /* 0x000e620000008800 */
[C---:B------:R-:W-:Y:S01]  /*ea40*/  LOP3.LUT R190, R187.reuse, 0x18, RZ, 0xc0, !PT ;  /* 0x00000018bbbe7812 */ /* 0x040fe200078ec0ff */
[----:B------:R-:W-:Y:S01]  /*ea50*/  UMOV UR9, 0x400 ;  /* 0x0000040000097882 */ /* 0x000fe20000000000 */
[----:B------:R-:W-:Y:S01]  /*ea60*/  LOP3.LUT R188, R187, 0xc0, RZ, 0xc0, !PT ;  /* 0x000000c0bbbc7812 */ /* 0x000fe200078ec0ff */
[C---:B------:R-:W-:Y:S01]  /*ea70*/  IMAD.SHL.U32 R156, R157.reuse, 0x20, RZ ;  /* 0x000000209d9c7824 */ /* 0x040fe200078e00ff */
[----:B------:R-:W-:Y:S01]  /*ea80*/  ISETP.GE.AND P6, PT, R190, R171, PT ;  /* 0x000000abbe00720c */ /* 0x000fe20003fc6270 */
[C---:B------:R-:W-:Y:S01]  /*ea90*/  IMAD.SHL.U32 R153, R157.reuse, 0x10, RZ ;  /* 0x000000109d997824 */ /* 0x040fe200078e00ff */
[----:B------:R-:W-:Y:S01]  /*eaa0*/  LOP3.LUT R188, R188, 0x18, R157, 0xf8, !PT ;  /* 0x00000018bcbc7812 */ /* 0x000fe200078ef89d */
[----:B------:R-:W-:Y:S01]  /*eab0*/  IMAD.SHL.U32 R154, R157, 0x4, RZ ;  /* 0x000000049d9a7824 */ /* 0x000fe200078e00ff */
[----:B------:R-:W-:Y:S01]  /*eac0*/  SHF.L.U64.HI R165, R160, 0x6, R161 ;  /* 0x00000006a0a57819 */ /* 0x000fe200000102a1 */
[----:B------:R-:W-:Y:S01]  /*ead0*/  VIADD R185, R185, 0xffffffff ;  /* 0xffffffffb9b97836 */ /* 0x000fe20000000000 */
[--C-:B------:R-:W-:Y:S01]  /*eae0*/  LOP3.LUT R188, R188, 0x18, R187.reuse, 0x78, !PT ;  /* 0x00000018bcbc7812 */ /* 0x100fe200078e78bb */
[----:B------:R-:W-:Y:S01]  /*eaf0*/  BSSY.RECONVERGENT B1, `(.L_x_7607) ;  /* 0x00000d4000017945 */ /* 0x000fe20003800200 */
[----:B------:R-:W-:Y:S02]  /*eb00*/  LOP3.LUT R0, R156, 0xc0, RZ, 0xc0, !PT ;  /* 0x000000c09c007812 */ /* 0x000fe400078ec0ff */
[----:B------:R-:W-:Y:S01]  /*eb10*/  LOP3.LUT R187, R188, 0x1f20, R187, 0xf8, !PT ;  /* 0x00001f20bcbb7812 */ /* 0x000fe200078ef8bb */
[----:B------:R-:W-:Y:S01]  /*eb20*/  IMAD.SHL.U32 R188, R160, 0x40, RZ ;  /* 0x00000040a0bc7824 */ /* 0x000fe200078e00ff */
[----:B------:R-:W-:Y:S01]  /*eb30*/  LOP3.LUT R3, R153, 0x100, RZ, 0xc0, !PT ;  /* 0x0000010099037812 */ /* 0x000fe200078ec0ff */
[----:B------:R-:W-:Y:S01]  /*eb40*/  @!P6 IMAD.MOV.U32 R194, RZ, RZ, R167 ;  /* 0x000000ffffc2e224 */ /* 0x000fe200078e00a7 */
[----:B------:R-:W-:Y:S01]  /*eb50*/  LOP3.LUT R0, R0, 0x8, R157, 0xf8, !PT ;  /* 0x0000000800007812 */ /* 0x000fe200078ef89d */
[--C-:B------:R-:W-:Y:S01]  /*eb60*/  @!P6 IMAD.MOV.U32 R195, RZ, RZ, R166.reuse ;  /* 0x000000ffffc3e224 */ /* 0x100fe200078e00a6 */
[----:B------:R-:W-:Y:S02]  /*eb70*/  IADD3 R190, P0, PT, R188, R167, RZ ;  /* 0x000000a7bcbe7210 */ /* 0x000fe40007f1e0ff */
[----:B------:R-:W-:Y:S01]  /*eb80*/  LOP3.LUT R155, R154, 0x18, RZ, 0xc0, !PT ;  /* 0x000000189a9b7812 */ /* 0x000fe200078ec0ff */
[----:B-1----:R-:W-:Y:S01]  /*eb90*/  ULEA UR6, UR7, UR9, 0x18 ;  /* 0x0000000907067291 */ /* 0x002fe2000f8ec0ff */
[-C--:B------:R-:W-:Y:S01]  /*eba0*/  IADD3 R192, P1, PT, R190, R188.reuse, RZ ;  /* 0x000000bcbec07210 */ /* 0x080fe20007f3e0ff */
[----:B------:R-:W-:Y:S01]  /*ebb0*/  IMAD.X R191, R165, 0x1, R166, P0 ;  /* 0x00000001a5bf7824 */ /* 0x000fe200000e06a6 */
[----:B------:R-:W-:Y:S01]  /*ebc0*/  LOP3.LUT R2, R3, 0x20, R156, 0xf8, !PT ;  /* 0x0000002003027812 */ /* 0x000fe200078ef89c */
[----:B------:R-:W-:Y:S01]  /*ebd0*/  IMAD.MOV.U32 R3, RZ, RZ, 0x20 ;  /* 0x00000020ff037424 */ /* 0x000fe200078e00ff */
[----:B------:R-:W-:Y:S01]  /*ebe0*/  @!P6 IADD3 R188, P0, PT, R192, R188, RZ ;  /* 0x000000bcc0bce210 */ /* 0x000fe20007f1e0ff */
[----:B------:R-:W-:Y:S01]  /*ebf0*/  IMAD.X R193, R191, 0x1, R165, P1 ;  /* 0x00000001bfc17824 */ /* 0x000fe200008e06a5 */
[----:B------:R-:W-:Y:S02]  /*ec00*/  LEA R187, R187, UR6, 0x1 ;  /* 0x00000006bbbb7c11 */ /* 0x000fe4000f8e08ff */
[----:B------:R-:W-:Y:S01]  /*ec10*/  LOP3.LUT R2, R2, R0, R155, 0xf6, !PT ;  /* 0x0000000002027212 */ /* 0x000fe200078ef69b */
[----:B------:R-:W-:Y:S01]  /*ec20*/  @!P6 IMAD.X R189, R193, 0x1, R165, P0 ;  /* 0x00000001c1bde824 */ /* 0x000fe200000e06a5 */
[----:B------:R-:W-:Y:S01]  /*ec30*/  LOP3.LUT P2, RZ, R157, 0x4, RZ, 0xc0, !PT ;  /* 0x000000049dff7812 */ /* 0x000fe2000784c0ff */
[----:B------:R-:W-:Y:S01]  /*ec40*/  @!PT LDS RZ, [RZ] ;  /* 0x00000000fffff984 */ /* 0x000fe20000000800 */
[----:B------:R-:W-:Y:S01]  /*ec50*/  @!PT LDS RZ, [RZ] ;  /* 0x00000000fffff984 */ /* 0x000fe20000000800 */
[----:B------:R-:W-:Y:S01]  /*ec60*/  @!PT LDS RZ, [RZ] ;  /* 0x00000000fffff984 */ /* 0x000fe20000000800 */
[----:B------:R1:W-:Y:S01]  /*ec70*/  @!P6 LDGSTS.E.BYPASS.LTC128B.128 [R187+0x3000], desc[UR4][R194.64] ;  /* 0x03000000c2bbefae */ /* 0x0003e2000b981a04 */
[----:B------:R-:W-:Y:S02]  /*ec80*/  LEA R2, R2, UR6, 0x1 ;  /* 0x0000000602027c11 */ /* 0x000fe4000f8e08ff */
[----:B------:R-:W-:Y:S02]  /*ec90*/  SEL R3, R3, 0xffffffe0, !P2 ;  /* 0xffffffe003037807 */ /* 0x000fe40005000000 */
[----:B------:R-:W-:Y:S01]  /*eca0*/  @P6 STS.128 [R187+0x3000], RZ ;  /* 0x003000ffbb006388 */ /* 0x000fe20000000c00 */
[----:B------:R-:W-:Y:S04]  /*ecb0*/  ISETP.GT.AND P0, PT, R185, R162, PT ;  /* 0x000000a2b900720c */ /* 0x000fe80003f04270 */
[----:B------:R-:W-:Y:S01]  /*ecc0*/  @!PT LDS RZ, [RZ] ;  /* 0x00000000fffff984 */ /* 0x000fe20000000800 */
[----:B------:R-:W-:Y:S01]  /*ecd0*/  @!PT LDS RZ, [RZ] ;  /* 0x00000000fffff984 */ /* 0x000fe20000000800 */
[----:B------:R-:W-:Y:S01]  /*ece0*/  @!PT LDS RZ, [RZ] ;  /* 0x00000000fffff984 */ /* 0x000fe20000000800 */
[----:B------:R1:W-:Y:S01]  /*ecf0*/  @!P6 LDGSTS.E.BYPASS.LTC128B.128 [R187+0x3800], desc[UR4][R190.64] ;  /* 0x03800000bebbefae */ /* 0x0003e2000b981a04 */
[----:B------:R-:W-:Y:S02]  /*ed00*/  IMAD.IADD R124, R152, 0x1, R3 ;  /* 0x00000001987c7824 */ /* 0x000fe400078e0203 */
[----:B------:R-:W-:Y:S02]  /*ed10*/  IMAD.IADD R0, R3, 0x1, R2 ;  /* 0x0000000103007824 */ /* 0x000fe400078e0202 */
        /* <DEDUP_REMOVED lines=21> */
[C---:B--2---:R-:W-:Y:S04]  /*ee70*/  HMMA.16816.F32 R4, R88.reuse, R92, RZ ;  /* 0x0000005c5804723c */ /* 0x044fe800000018ff */
[----:B------:R-:W-:Y:S04]  /*ee80*/  LDSM.16.M88.4 R124, [R124] ;  /* 0x000000007c7c783b */ /* 0x000fe80000000200 */
[C---:B------:R-:W-:Y:S01]  /*ee90*/  HMMA.16816.F32 R8, R88.reuse, R94, RZ ;  /* 0x0000005e5808723c */ /* 0x040fe200000018ff */
[----:B------:R-:W2:Y:S05]  /*eea0*/  LDSM.16.M88.4 R128, [R0+0x1000] ;  /* 0x001000000080783b */ /* 0x000eaa0000000200 */
[----:B------:R-:W2:Y:S02]  /*eeb0*/  LDSM.16.M88.4 R92, [R0+0x1400] ;  /* 0x00140000005c783b */ /* 0x000ea40000000200 */
[C---:B---3--:R-:W-:Y:S03]  /*eec0*/  HMMA.16816.F32 R12, R88.reuse, R96, RZ ;  /* 0x00000060580c723c */ /* 0x048fe600000018ff */
[----:B------:R-:W3:Y:S05]  /*eed0*/  LDSM.16.M88.4 R132, [R0+0x1800] ;  /* 0x001800000084783b */ /* 0x000eea0000000200 */
        /* <DEDUP_REMOVED lines=8> */
[C---:B-----5:R-:W-:Y:S01]  /*ef60*/  HMMA.16816.F32 R28, R88.reuse, R104, RZ ;  /* 0x00000068581c723c */ /* 0x060fe200000018ff */
        /* <DEDUP_REMOVED lines=11> */
[C---:B--2---:R-:W-:Y:S08]  /*f020*/  HMMA.16816.F32 R4, R124.reuse, R128, R4 ;  /* 0x000000807c04723c */ /* 0x044ff00000001804 */
        /* <DEDUP_REMOVED lines=95> */
.L_x_7610:
[----:B------:R-:W-:Y:S05]  /*f620*/  BSYNC.RECONVERGENT B0 ;  /* 0x0000000000007941 */ /* 0x000fea0003800200 */
.L_x_7609:
        /* <DEDUP_REMOVED lines=32> */
.L_x_7608:
[----:B------:R-:W-:Y:S05]  /*f830*/  BSYNC.RECONVERGENT B1 ;  /* 0x0000000000017941 */ /* 0x000fea0003800200 */
.L_x_7607:
[----:B-1----:R-:W2:Y:S01]  /*f840*/  LD.E R3, desc[UR4][R84.64+0xdc] ;  /* 0x0000dc0454037980 */ /* 0x002ea2000c101900 */
[C---:B------:R-:W-:Y:S02]  /*f850*/  VIADD R91, R186.reuse, 0xffffffc8 ;  /* 0xffffffc8ba5b7836 */ /* 0x040fe40000000000 */
[C---:B------:R-:W-:Y:S02]  /*f860*/  VIADD R0, R186.reuse, 0xffffffe9 ;  /* 0xffffffe9ba007836 */ /* 0x040fe40000000000 */
[C---:B------:R-:W-:Y:S02]  /*f870*/  VIADD R89, R186.reuse, 0xffffffe8 ;  /* 0xffffffe8ba597836 */ /* 0x040fe40000000000 */
[C---:B------:R-:W-:Y:S02]  /*f880*/  VIADD R107, R186.reuse, 0xfffffff0 ;  /* 0xfffffff0ba6b7836 */ /* 0x040fe40000000000 */
[C---:B------:R-:W-:Y:S02]  /*f890*/  VIADD R116, R186.reuse, 0xffffffc1 ;  /* 0xffffffc1ba747836 */ /* 0x040fe40000000000 */
[C---:B------:R-:W-:Y:S02]  /*f8a0*/  VIADD R88, R186.reuse, 0xffffffc9 ;  /* 0xffffffc9ba587836 */ /* 0x040fe40000000000 */
[----:B------:R-:W-:Y:S01]  /*f8b0*/  VIADD R105, R186, 0xffffffc0 ;  /* 0xffffffc0ba697836 */ /* 0x000fe20000000000 */
[----:B------:R-:W-:Y:S01]  /*f8c0*/  ISETP.GE.AND P0, PT, R116, R179, PT ;  /* 0x000000b37400720c */ /* 0x000fe20003f06270 */
[----:B------:R-:W-:Y:S01]  /*f8d0*/  VIADD R104, R186, 0xffffffd1 ;  /* 0xffffffd1ba687836 */ /* 0x000fe20000000000 */
[----:B------:R-:W-:Y:S01]  /*f8e0*/  ISETP.GE.AND P4, PT, R116, R181, PT ;  /* 0x000000b57400720c */ /* 0x000fe20003f86270 */
[C---:B------:R-:W-:Y:S01]  /*f8f0*/  VIADD R2, R186.reuse, 0xffffffd9 ;  /* 0xffffffd9ba027836 */ /* 0x040fe20000000000 */
[----:B------:R-:W-:Y:S01]  /*f900*/  FSEL R99, R7, -INF , P0 ;  /* 0xff80000007637808 */ /* 0x000fe20000000000 */
[----:B------:R-:W-:Y:S01]  /*f910*/  VIADD R109, R186, 0xffffffd0 ;  /* 0xffffffd0ba6d7836 */ /* 0x000fe20000000000 */
[----:B------:R-:W-:Y:S01]  /*f920*/  ISETP.GE.AND P0, PT, R88, R179, PT ;  /* 0x000000b35800720c */ /* 0x000fe20003f06270 */
[C---:B------:R-:W-:Y:S01]  /*f930*/  VIADD R90, R186.reuse, 0xffffffd8 ;  /* 0xffffffd8ba5a7836 */ /* 0x040fe20000000000 */
[----:B------:R-:W-:Y:S01]  /*f940*/  ISETP.GE.AND P5, PT, R105, R181, PT ;  /* 0x000000b56900720c */ /* 0x000fe20003fa6270 */
[C---:B------:R-:W-:Y:S01]  /*f950*/  VIADD R108, R186.reuse, 0xffffffe0 ;  /* 0xffffffe0ba6c7836 */ /* 0x040fe20000000000 */
[----:B------:R-:W-:Y:S01]  /*f960*/  FSEL R97, R11, -INF , P0 ;  /* 0xff8000000b617808 */ /* 0x000fe20000000000 */
[----:B------:R-:W-:Y:S01]  /*f970*/  VIADD R102, R186, 0xfffffff1 ;  /* 0xfffffff1ba667836 */ /* 0x000fe20000000000 */
[-C--:B------:R-:W-:Y:S01]  /*f980*/  ISETP.GE.AND P0, PT, R104, R179.reuse, PT ;  /* 0x000000b36800720c */ /* 0x080fe20003f06270 */
[C---:B------:R-:W-:Y:S01]  /*f990*/  VIADD R101, R186.reuse, 0xfffffff8 ;  /* 0xfffffff8ba657836 */ /* 0x040fe20000000000 */
[----:B------:R-:W-:Y:S01]  /*f9a0*/  ISETP.GE.AND P1, PT, R105, R179, PT ;  /* 0x000000b36900720c */ /* 0x000fe20003f26270 */
[----:B------:R-:W-:Y:S01]  /*f9b0*/  VIADD R110, R186, 0x21 ;  /* 0x00000021ba6e7836 */ /* 0x000fe20000000000 */
[----:B------:R-:W-:Y:S01]  /*f9c0*/  FSEL R117, R4, -INF , P5 ;  /* 0xff80000004757808 */ /* 0x000fe20002800000 */
[C---:B------:R-:W-:Y:S01]  /*f9d0*/  VIADD R112, R186.reuse, 0x20 ;  /* 0x00000020ba707836 */ /* 0x040fe20000000000 */
[----:B------:R-:W-:Y:S01]  /*f9e0*/  FSEL R95, R15, -INF , P0 ;  /* 0xff8000000f5f7808 */ /* 0x000fe20000000000 */
[C---:B------:R-:W-:Y:S01]  /*f9f0*/  VIADD R103, R186.reuse, 0xffffffe1 ;  /* 0xffffffe1ba677836 */ /* 0x040fe20000000000 */
[C---:B------:R-:W-:Y:S01]  /*fa00*/  ISETP.GE.AND P5, PT, R91.reuse, R181, PT ;  /* 0x000000b55b00720c */ /* 0x040fe20003fa6270 */
[----:B------:R-:W-:Y:S01]  /*fa10*/  VIADD R111, R186, 0x11 ;  /* 0x00000011ba6f7836 */ /* 0x000fe20000000000 */
        /* <DEDUP_REMOVED lines=8> */
[----:B------:R-:W-:Y:S02]  /*faa0*/  FSEL R93, R19, -INF , P0 ;  /* 0xff800000135d7808 */ /* 0x000fe40000000000 */
[-C--:B------:R-:W-:Y:S02]  /*fab0*/  ISETP.GE.AND P4, PT, R88, R181.reuse, PT ;  /* 0x000000b55800720c */ /* 0x080fe40003f86270 */
[----:B------:R-:W-:Y:S02]  /*fac0*/  ISETP.GE.AND P5, PT, R109, R181, PT ;  /* 0x000000b56d00720c */ /* 0x000fe40003fa6270 */
[-C--:B------:R-:W-:Y:S02]  /*fad0*/  ISETP.GE.AND P0, PT, R103, R179.reuse, PT ;  /* 0x000000b36700720c */ /* 0x080fe40003f06270 */
[----:B------:R-:W-:Y:S02]  /*fae0*/  FSEL R98, R10, -INF , P1 ;  /* 0xff8000000a627808 */ /* 0x000fe40000800000 */
[----:B------:R-:W-:Y:S02]  /*faf0*/  ISETP.GE.AND P1, PT, R109, R179, PT ;  /* 0x000000b36d00720c */ /* 0x000fe40003f26270 */
[----:B------:R-:W-:Y:S02]  /*fb00*/  FSEL R118, R9, -INF , P4 ;  /* 0xff80000009767808 */ /* 0x000fe40002000000 */
[----:B------:R-:W-:Y:S02]  /*fb10*/  FSEL R126, R12, -INF , P5 ;  /* 0xff8000000c7e7808 */ /* 0x000fe40002800000 */
[----:B------:R-:W-:Y:S01]  /*fb20*/  FSEL R207, R23, -INF , P0 ;  /* 0xff80000017cf7808 */ /* 0x000fe20000000000 */
[----:B------:R-:W-:Y:S01]  /*fb30*/  VIADD R23, R186, 0xfffffff9 ;  /* 0xfffffff9ba177836 */ /* 0x000fe20000000000 */
[-C--:B------:R-:W-:Y:S02]  /*fb40*/  ISETP.GE.AND P4, PT, R104, R181.reuse, PT ;  /* 0x000000b56800720c */ /* 0x080fe40003f86270 */
        /* <DEDUP_REMOVED lines=21> */
[----:B------:R-:W-:Y:S01]  /*fca0*/  FSEL R205, R24, -INF , P5 ;  /* 0xff80000018cd7808 */ /* 0x000fe20002800000 */
[----:B------:R-:W-:Y:S01]  /*fcb0*/  VIADD R24, R186, 0x29 ;  /* 0x00000029ba187836 */ /* 0x000fe20000000000 */
[----:B------:R-:W-:Y:S02]  /*fcc0*/  FSEL R151, R35, -INF , P0 ;  /* 0xff80000023977808 */ /* 0x000fe40000000000 */
[-C--:B------:R-:W-:Y:S02]  /*fcd0*/  ISETP.GE.AND P4, PT, R0, R181.reuse, PT ;  /* 0x000000b50000720c */ /* 0x080fe40003f86270 */
[C---:B------:R-:W-:Y:S02]  /*fce0*/  ISETP.GE.AND P5, PT, R107.reuse, R181, PT ;  /* 0x000000b56b00720c */ /* 0x040fe40003fa6270 */
[-C--:B------:R-:W-:Y:S02]  /*fcf0*/  ISETP.GE.AND P0, PT, R186, R179.reuse, PT ;  /* 0x000000b3ba00720c */ /* 0x080fe40003f06270 */
[----:B------:R-:W-:Y:S02]  /*fd00*/  FSEL R201, R26, -INF , P1 ;  /* 0xff8000001ac97808 */ /* 0x000fe40000800000 */
[----:B------:R-:W-:Y:S02]  /*fd10*/  ISETP.GE.AND P1, PT, R107, R179, PT ;  /* 0x000000b36b00720c */ /* 0x000fe40003f26270 */
[----:B------:R-:W-:Y:S01]  /*fd20*/  FSEL R203, R25, -INF , P4 ;  /* 0xff80000019cb7808 */ /* 0x000fe20002000000 */
[----:B------:R-:W-:Y:S01]  /*fd30*/  VIADD R25, R186, 0x19 ;  /* 0x00000019ba197836 */ /* 0x000fe20000000000 */
[----:B------:R-:W-:Y:S01]  /*fd40*/  FSEL R197, R28, -INF , P5 ;  /* 0xff8000001cc57808 */ /* 0x000fe20002800000 */
[----:B------:R-:W-:Y:S01]  /*fd50*/  VIADD R28, R186, 0x9 ;  /* 0x00000009ba1c7836 */ /* 0x000fe20000000000 */
[----:B------:R-:W-:Y:S01]  /*fd60*/  FSEL R139, R38, -INF , P0 ;  /* 0xff800000268b7808 */ /* 0x000fe20000000000 */
[----:B------:R-:W-:Y:S01]  /*fd70*/  VIADD R38, R186, 0x28 ;  /* 0x00000028ba267836 */ /* 0x000fe20000000000 */
[-C--:B------:R-:W-:Y:S02]  /*fd80*/  ISETP.GE.AND P4, PT, R102, R181.reuse, PT ;  /* 0x000000b56600720c */ /* 0x080fe40003f86270 */
[----:B------:R-:W-:Y:S02]  /*fd90*/  ISETP.GE.AND P0, PT, R106, R181, PT ;  /* 0x000000b56a00720c */ /* 0x000fe40003f06270 */
[----:B------:R-:W-:Y:S02]  /*fda0*/  FSEL R30, R30, -INF , P1 ;  /* 0xff8000001e1e7808 */ /* 0x000fe40000800000 */
[----:B------:R-:W-:Y:S02]  /*fdb0*/  ISETP.GE.AND P1, PT, R101, R179, PT ;  /* 0x000000b36500720c */ /* 0x000fe40003f26270 */
[----:B------:R-:W-:Y:S02]  /*fdc0*/  FSEL R195, R29, -INF , P4 ;  /* 0xff8000001dc37808 */ /* 0x000fe40002000000 */
[----:B------:R-:W-:Y:S01]  /*fdd0*/  FSEL R135, R40, -INF , P0 ;  /* 0xff80000028877808 */ /* 0x000fe20000000000 */
[----:B------:R-:W-:Y:S01]  /*fde0*/  VIADD R40, R186, 0x18 ;  /* 0x00000018ba287836 */ /* 0x000fe20000000000 */
[----:B------:R-:W-:Y:S02]  /*fdf0*/  ISETP.GE.AND P4, PT, R23, R181, PT ;  /* 0x000000b51700720c */ /* 0x000fe40003f86270 */
        /* <DEDUP_REMOVED lines=39> */
[-C--:B------:R-:W-:Y:S02]  /*10070*/  ISETP.GE.AND P4, PT, R24, R181.reuse, PT ;  /* 0x000000b51800720c */ /* 0x080fe40003f86270 */
[----:B------:R-:W-:Y:S02]  /*10080*/  FSEL R50, R50, -INF , P1 ;  /* 0xff80000032327808 */ /* 0x000fe40000800000 */
[----:B------:R-:W-:Y:S02]  /*10090*/  ISETP.GE.AND P1, PT, R112, R181, PT ;  /* 0x000000b57000720c */ /* 0x000fe40003f26270 */
[----:B------:R-:W-:Y:S01]  /*100a0*/  FSEL R193, R32, -INF , P5 ;  /* 0xff80000020c17808 */ /* 0x000fe20002800000 */
[----:B------:R-:W-:Y:S01]  /*100b0*/  VIADD R32, R186, 0x38 ;  /* 0x00000038ba207836 */ /* 0x000fe20000000000 */
[----:B------:R-:W-:Y:S02]  /*100c0*/  FSEL R138, R57, -INF , P4 ;  /* 0xff800000398a7808 */ /* 0x000fe40002000000 */
[-C--:B------:R-:W-:Y:S02]  /*100d0*/  ISETP.GE.AND P4, PT, R56, R179.reuse, PT ;  /* 0x000000b33800720c */ /* 0x080fe40003f86270 */
[----:B------:R-:W-:Y:S01]  /*100e0*/  FSEL R144, R52, -INF , P1 ;  /* 0xff80000034907808 */ /* 0x000fe20000800000 */
[----:B------:R-:W-:Y:S01]  /*100f0*/  VIADD R52, R186, 0x31 ;  /* 0x00000031ba347836 */ /* 0x000fe20000000000 */
[-C--:B------:R-:W-:Y:S02]  /*10100*/  ISETP.GE.AND P1, PT, R110, R179.reuse, PT ;  /* 0x000000b36e00720c */ /* 0x080fe40003f26270 */
[----:B------:R-:W-:Y:S02]  /*10110*/  ISETP.GE.AND P0, PT, R24, R179, PT ;  /* 0x000000b31800720c */ /* 0x000fe40003f06270 */
[----:B------:R-:W-:Y:S02]  /*10120*/  FSEL R62, R62, -INF , P4 ;  /* 0xff8000003e3e7808 */ /* 0x000fe40002000000 */
[----:B------:R-:W-:Y:S02]  /*10130*/  ISETP.GE.AND P4, PT, R32, R181, PT ;  /* 0x000000b52000720c */ /* 0x000fe40003f86270 */
[C---:B------:R-:W-:Y:S02]  /*10140*/  ISETP.GE.AND P6, PT, R105.reuse, R180, PT ;  /* 0x000000b46900720c */ /* 0x040fe40003fc6270 */
[----:B------:R-:W-:Y:S02]  /*10150*/  ISETP.GE.AND P5, PT, R105, R178, PT ;  /* 0x000000b26900720c */ /* 0x000fe40003fa6270 */
[----:B------:R-:W-:Y:S02]  /*10160*/  FSEL R105, R55, -INF , P1 ;  /* 0xff80000037697808 */ /* 0x000fe40000800000 */
[----:B------:R-:W-:Y:S02]  /*10170*/  ISETP.GE.AND P1, PT, R38, R179, PT ;  /* 0x000000b32600720c */ /* 0x000fe40003f26270 */
        /* <DEDUP_REMOVED lines=8> */
[----:B------:R-:W-:Y:S02]  /*10200*/  FSEL R143, R143, -INF , !P4 ;  /* 0xff8000008f8f7808 */ /* 0x000fe40006000000 */
[-C--:B------:R-:W-:Y:S02]  /*10210*/  ISETP.GE.AND P4, PT, R116, R178.reuse, PT ;  /* 0x000000b27400720c */ /* 0x080fe40003f86270 */
[----:B------:R-:W-:Y:S02]  /*10220*/  FSEL R134, R61, -INF , P1 ;  /* 0xff8000003d867808 */ /* 0x000fe40000800000 */
[C---:B------:R-:W-:Y:S02]  /*10230*/  ISETP.GE.AND P1, PT, R44.reuse, R181, PT ;  /* 0x000000b52c00720c */ /* 0x040fe40003f26270 */
[----:B------:R-:W-:Y:S02]  /*10240*/  FSEL R48, R63, -INF , P0 ;  /* 0xff8000003f307808 */ /* 0x000fe40000000000 */
[-C--:B------:R-:W-:Y:S02]  /*10250*/  ISETP.GE.AND P0, PT, R44, R179.reuse, PT ;  /* 0x000000b32c00720c */ /* 0x080fe40003f06270 */
[----:B------:R-:W-:Y:S02]  /*10260*/  FSEL R49, R99, -INF , !P4 ;  /* 0xff80000063317808 */ /* 0x000fe40006000000 */
[-C--:B------:R-:W-:Y:S02]  /*10270*/  ISETP.GE.AND P4, PT, R109, R178.reuse, PT ;  /* 0x000000b26d00720c */ /* 0x080fe40003f86270 */
[----:B------:R-:W-:Y:S02]  /*10280*/  FSEL R130, R65, -INF , P1 ;  /* 0xff80000041827808 */ /* 0x000fe40000800000 */
[----:B------:R-:W-:Y:S02]  /*10290*/  ISETP.GE.AND P1, PT, R32, R179, PT ;  /* 0x000000b32000720c */ /* 0x000fe40003f26270 */
[----:B------:R-:W-:Y:S02]  /*102a0*/  FSEL R60, R67, -INF , P0 ;  /* 0xff800000433c7808 */ /* 0x000fe40000000000 */
[C---:B------:R-:W-:Y:S01]  /*102b0*/  ISETP.GE.AND P0, PT, R186.reuse, R178, PT ;  /* 0x000000b2ba00720c */ /* 0x040fe20003f06270 */
[----:B------:R-:W-:Y:S01]  /*102c0*/  VIADD R186, R186, 0xffffff80 ;  /* 0xffffff80baba7836 */ /* 0x000fe20000000000 */
[----:B------:R-:W-:Y:S02]  /*102d0*/  FSEL R63, R96, -INF , !P4 ;  /* 0xff800000603f7808 */ /* 0x000fe40006000000 */
        /* <DEDUP_REMOVED lines=45> */
[----:B------:R-:W-:Y:S02]  /*105b0*/  ISETP.GE.AND P1, PT, R102, R180, PT ;  /* 0x000000b46600720c */ /* 0x000fe40003f26270 */
[----:B------:R-:W-:Y:S02]  /*105c0*/  FSEL R59, R93, -INF , !P5 ;  /* 0xff8000005d3b7808 */ /* 0x000fe40006800000 */
[----:B------:R-:W-:Y:S02]  /*105d0*/  FMNMX3.FTZ R0, R0, R43, R41, !PT ;  /* 0x0000002b00007276 */ /* 0x000fe40007810029 */
[----:B------:R-:W-:Y:S02]  /*105e0*/  FMNMX3.FTZ R2, R2, R57, R39, !PT ;  /* 0x0000003902027276 */ /* 0x000fe40007810027 */
[----:B------:R-:W-:Y:S02]  /*105f0*/  ISETP.GE.AND P5, PT, R89, R178, PT ;  /* 0x000000b25900720c */ /* 0x000fe40003fa6270 */
[----:B------:R-:W-:Y:S02]  /*10600*/  FSEL R37, R92, -INF , !P0 ;  /* 0xff8000005c257808 */ /* 0x000fe40004000000 */
[----:B------:R-:W-:Y:S02]  /*10610*/  ISETP.GE.AND P0, PT, R23, R180, PT ;  /* 0x000000b41700720c */ /* 0x000fe40003f06270 */
        /* <DEDUP_REMOVED lines=8> */
[----:B------:R-:W-:Y:S02]  /*106a0*/  ISETP.GE.AND P5, PT, R101, R178, PT ;  /* 0x000000b26500720c */ /* 0x000fe40003fa6270 */
[-C--:B------:R-:W-:Y:S02]  /*106b0*/  ISETP.GE.AND P0, PT, R114, R180.reuse, PT ;  /* 0x000000b47200720c */ /* 0x080fe40003f06270 */
[----:B------:R-:W-:Y:S02]  /*106c0*/  FSEL R191, R30, -INF , !P6 ;  /* 0xff8000001ebf7808 */ /* 0x000fe40007000000 */
[----:B------:R-:W-:Y:S02]  /*106d0*/  FSEL R193, R193, -INF , !P1 ;  /* 0xff800000c1c17808 */ /* 0x000fe40004800000 */
[----:B------:R-:W-:Y:S02]  /*106e0*/  ISETP.GE.AND P6, PT, R28, R180, PT ;  /* 0x000000b41c00720c */ /* 0x000fe40003fc6270 */
[----:B------:R-:W-:Y:S02]  /*106f0*/  FMNMX3.FTZ R0, R0, R53, R59, !PT ;  /* 0x0000003500007276 */ /* 0x000fe4000781003b */
[----:B------:R-:W-:Y:S02]  /*10700*/  FMNMX3.FTZ R2, R2, R197, R195, !PT ;  /* 0x000000c502027276 */ /* 0x000fe400078100c3 */
[----:B------:R-:W-:Y:S02]  /*10710*/  FSEL R165, R34, -INF , !P5 ;  /* 0xff80000022a57808 */ /* 0x000fe40006800000 */
[----:B------:R-:W-:Y:S02]  /*10720*/  ISETP.GE.AND P1, PT, R102, R178, PT ;  /* 0x000000b26600720c */ /* 0x000fe40003f26270 */
[----:B------:R-:W-:Y:S02]  /*10730*/  FSEL R141, R141, -INF , !P0 ;  /* 0xff8000008d8d7808 */ /* 0x000fe40004000000 */
[-C--:B------:R-:W-:Y:S02]  /*10740*/  ISETP.GE.AND P5, PT, R111, R180.reuse, PT ;  /* 0x000000b46f00720c */ /* 0x080fe40003fa6270 */
[----:B------:R-:W-:Y:S02]  /*10750*/  FSEL R199, R27, -INF , !P4 ;  /* 0xff8000001bc77808 */ /* 0x000fe40006000000 */
[----:B------:R-:W-:Y:S02]  /*10760*/  FMNMX3.FTZ R0, R0, R37, R207, !PT ;  /* 0x0000002500007276 */ /* 0x000fe400078100cf */
[-C--:B------:R-:W-:Y:S02]  /*10770*/  ISETP.GE.AND P0, PT, R106, R180.reuse, PT ;  /* 0x000000b46a00720c */ /* 0x080fe40003f06270 */
[----:B------:R-:W-:Y:S02]  /*10780*/  FSEL R133, R133, -INF , !P6 ;  /* 0xff80000085857808 */ /* 0x000fe40007000000 */
[----:B------:R-:W-:Y:S02]  /*10790*/  FMNMX3.FTZ R2, R2, R193, R187, !PT ;  /* 0x000000c102027276 */ /* 0x000fe400078100bb */
[----:B------:R-:W-:Y:S02]  /*107a0*/  ISETP.GE.AND P6, PT, R36, R180, PT ;  /* 0x000000b42400720c */ /* 0x000fe40003fc6270 */
[----:B------:R-:W-:Y:S02]  /*107b0*/  ISETP.GE.AND P4, PT, R23, R178, PT ;  /* 0x000000b21700720c */ /* 0x000fe40003f86270 */
[----:B------:R-:W-:Y:S02]  /*107c0*/  FSEL R189, R189, -INF , !P1 ;  /* 0xff800000bdbd7808 */ /* 0x000fe40004800000 */
[----:B------:R-:W-:Y:S02]  /*107d0*/  FSEL R125, R128, -INF , !P5 ;  /* 0xff800000807d7808 */ /* 0x000fe40006800000 */
[----:B------:R-:W-:Y:S02]  /*107e0*/  FSEL R135, R135, -INF , !P0 ;  /* 0xff80000087877808 */ /* 0x000fe40004000000 */
[----:B------:R-:W-:Y:S02]  /*107f0*/  ISETP.GE.AND P5, PT, R25, R180, PT ;  /* 0x000000b41900720c */ /* 0x000fe40003fa6270 */
[-C--:B------:R-:W-:Y:S02]  /*10800*/  ISETP.GE.AND P1, PT, R114, R178.reuse, PT ;  /* 0x000000b27200720c */ /* 0x080fe40003f26270 */
[----:B------:R-:W-:Y:S02]  /*10810*/  FMNMX3.FTZ R2, R2, R143, R141, !PT ;  /* 0x0000008f02027276 */ /* 0x000fe4000781008d */
[----:B------:R-:W-:Y:S02]  /*10820*/  FMNMX3.FTZ R0, R0, R201, R199, !PT ;  /* 0x000000c900007276 */ /* 0x000fe400078100c7 */
[----:B------:R-:W-:Y:S02]  /*10830*/  FSEL R127, R127, -INF , !P6 ;  /* 0xff8000007f7f7808 */ /* 0x000fe40007000000 */
[----:B------:R-:W-:Y:S02]  /*10840*/  ISETP.GE.AND P0, PT, R106, R178, PT ;  /* 0x000000b26a00720c */ /* 0x000fe40003f06270 */
[----:B------:R-:W-:Y:S02]  /*10850*/  ISETP.GE.AND P6, PT, R40, R180, PT ;  /* 0x000000b42800720c */ /* 0x000fe40003fc6270 */
[----:B------:R-:W-:Y:S02]  /*10860*/  FSEL R151, R151, -INF , !P4 ;  /* 0xff80000097977808 */ /* 0x000fe40006000000 */
[-C--:B------:R-:W-:Y:S02]  /*10870*/  ISETP.GE.AND P4, PT, R28, R178.reuse, PT ;  /* 0x000000b21c00720c */ /* 0x080fe40003f86270 */
[----:B------:R-:W-:Y:S02]  /*10880*/  FSEL R137, R137, -INF , !P1 ;  /* 0xff80000089897808 */ /* 0x000fe40004800000 */
        /* <DEDUP_REMOVED lines=8> */
[----:B------:R-:W-:Y:S02]  /*10910*/  ISETP.GE.AND P6, PT, R111, R178, PT ;  /* 0x000000b26f00720c */ /* 0x000fe40003fc6270 */
[-C--:B------:R-:W-:Y:S02]  /*10920*/  ISETP.GE.AND P4, PT, R110, R180.reuse, PT ;  /* 0x000000b46e00720c */ /* 0x080fe40003f86270 */
        /* <DEDUP_REMOVED lines=11> */
[----:B------:R-:W-:Y:S02]  /*109e0*/  FMNMX3.FTZ R2, R2, R119, R117, !PT ;  /* 0x0000007702027276 */ /* 0x000fe40007810075 */
        /* <DEDUP_REMOVED lines=22> */
[-C--:B------:R-:W-:Y:S02]  /*10b50*/  ISETP.GE.AND P5, PT, R24, R178.reuse, PT ;  /* 0x000000b21800720c */ /* 0x080fe40003fa6270 */
[----:B------:R-:W-:Y:S02]  /*10b60*/  FMNMX3.FTZ R2, R2, R95, R93, !PT ;  /* 0x0000005f02027276 */ /* 0x000fe4000781005d */
[-C--:B------:R-:W-:Y:S02]  /*10b70*/  ISETP.GE.AND P0, PT, R56, R178.reuse, PT ;  /* 0x000000b23800720c */ /* 0x080fe40003f06270 */
[-C--:B------:R-:W-:Y:S02]  /*10b80*/  ISETP.GE.AND P4, PT, R52, R178.reuse, PT ;  /* 0x000000b23400720c */ /* 0x080fe40003f86270 */
[----:B------:R-:W-:Y:S02]  /*10b90*/  FSEL R99, R58, -INF , !P6 ;  /* 0xff8000003a637808 */ /* 0x000fe40007000000 */
[----:B------:R-:W-:Y:S02]  /*10ba0*/  FSEL R97, R29, -INF , !P5 ;  /* 0xff8000001d617808 */ /* 0x000fe40006800000 */
[----:B------:R-:W-:Y:S02]  /*10bb0*/  FMNMX3.FTZ R0, R0, R107, R105, !PT ;  /* 0x0000006b00007276 */ /* 0x000fe40007810069 */
[----:B------:R-:W-:Y:S02]  /*10bc0*/  FMNMX3.FTZ R24, R2, R67, R66, !PT ;  /* 0x0000004302187276 */ /* 0x000fe40007810042 */
[-C--:B------:R-:W-:Y:S02]  /*10bd0*/  ISETP.GE.AND P6, PT, R32, R178.reuse, PT ;  /* 0x000000b22000720c */ /* 0x080fe40003fc6270 */
[----:B------:R-:W-:Y:S01]  /*10be0*/  FSEL R91, R62, -INF , !P0 ;  /* 0xff8000003e5b7808 */ /* 0x000fe20004000000 */
[----:B------:R-:W-:Y:S01]  /*10bf0*/  SHFL.BFLY PT, R29, R24, 0x2, 0x1f ;  /* 0x0c401f00181d7f89 */ /* 0x000fe200000e0000 */
[----:B------:R-:W-:Y:S02]  /*10c00*/  FSEL R89, R48, -INF , !P4 ;  /* 0xff80000030597808 */ /* 0x000fe40006000000 */
[----:B------:R-:W-:Y:S02]  /*10c10*/  ISETP.GE.AND P1, PT, R44, R178, PT ;  /* 0x000000b22c00720c */ /* 0x000fe40003f26270 */
[----:B------:R-:W-:Y:S02]  /*10c20*/  FMNMX3.FTZ R0, R0, R99, R97, !PT ;  /* 0x0000006300007276 */ /* 0x000fe40007810061 */
[----:B------:R-:W-:Y:S02]  /*10c30*/  FSEL R40, R60, -INF , !P1 ;  /* 0xff8000003c287808 */ /* 0x000fe40004800000 */
[----:B------:R-:W-:Y:S02]  /*10c40*/  FSEL R23, R64, -INF , !P6 ;  /* 0xff80000040177808 */ /* 0x000fe40007000000 */
[----:B------:R-:W-:Y:S02]  /*10c50*/  FMNMX3.FTZ R0, R0, R91, R89, !PT ;  /* 0x0000005b00007276 */ /* 0x000fe40007810059 */
[----:B------:R-:W-:Y:S02]  /*10c60*/  SHF.R.U32.HI R64, RZ, 0x1, R157 ;  /* 0x00000001ff407819 */ /* 0x000fe4000001169d */
[----:B------:R-:W-:Y:S05]  /*10c70*/  FMNMX3.FTZ R27, R0, R23, R40, !PT ;  /* 0x00000017001b7276 */ /* 0x000fea0007810028 */
[----:B------:R-:W1:Y:S02]  /*10c80*/  SHFL.BFLY PT, R0, R27, 0x2, 0x1f ;  /* 0x0c401f001b007f89 */ /* 0x000e6400000e0000 */
[----:B-1----:R-:W-:Y:S02]  /*10c90*/  FMNMX.FTZ R25, R27, R0, !PT ;  /* 0x000000001b197209 */ /* 0x002fe40007810000 */
[----:B------:R-:W-:Y:S02]  /*10ca0*/  FMNMX.FTZ R145, R24, R29, !PT ;  /* 0x0000001d18917209 */ /* 0x000fe40007810000 */
[----:B------:R-:W-:Y:S02]  /*10cb0*/  LOP3.LUT R29, R64, 0x8, RZ, 0xc0, !PT ;  /* 0x00000008401d7812 */ /* 0x000fe400078ec0ff */
[----:B------:R-:W1:Y:S02]  /*10cc0*/  SHFL.BFLY PT, R0, R25, 0x1, 0x1f ;  /* 0x0c201f0019007f89 */ /* 0x000e6400000e0000 */
[----:B------:R-:W-:Y:S06]  /*10cd0*/  LOP3.LUT R24, R29, 0xc0, R156, 0xf8, !PT ;  /* 0x000000c01d187812 */ /* 0x000fec00078ef89c */
[----:B------:R-:W3:Y:S01]  /*10ce0*/  SHFL.BFLY PT, R2, R145, 0x1, 0x1f ;  /* 0x0c201f0091027f89 */ /* 0x000ee200000e0000 */
[----:B------:R-:W-:Y:S04]  /*10cf0*/  LOP3.LUT R156, R156, 0x120, RZ, 0xc0, !PT ;  /* 0x000001209c9c7812 */ /* 0x000fe800078ec0ff */
[----:B------:R-:W-:Y:S02]  /*10d00*/  LOP3.LUT R24, R156, R24, R155, 0xf6, !PT ;  /* 0x000000189c187212 */ /* 0x000fe400078ef69b */
        /* <DEDUP_REMOVED lines=13> */
[-CC-:B------:R-:W-:Y:S01]  /*10de0*/  FFMA.FTZ R149, R65, R3.reuse, -R88.reuse ;  /* 0x0000000341957223 */ /* 0x180fe20000010858 */
[----:B------:R-:W-:Y:S01]  /*10df0*/  MUFU.EX2 R86, R28 ;  /* 0x0000001c00567308 */ /* 0x000fe20000000800 */
[----:B------:R-:W-:Y:S01]  /*10e00*/  LEA R65, R24, UR6, 0x1 ;  /* 0x0000000618417c11 */ /* 0x000fe2000f8e08ff */
[-CC-:B------:R-:W-:Y:S01]  /*10e10*/  FFMA.FTZ R147, R35, R3.reuse, -R88.reuse ;  /* 0x0000000323937223 */ /* 0x180fe20000010858 */
[-CC-:B------:R-:W-:Y:S07]  /*10e20*/  FFMA.FTZ R92, R33, R3.reuse, -R88.reuse ;  /* 0x00000003215c7223 */ /* 0x180fee0000010858 */
[----:B------:R-:W-:Y:S01]  /*10e30*/  MUFU.EX2 R98, R98 ;  /* 0x0000006200627308 */ /* 0x000fe20000000800 */
[----:B------:R-:W-:Y:S01]  /*10e40*/  FSEL R24, R0, RZ, P0 ;  /* 0x000000ff00187208 */ /* 0x000fe20000000000 */
[----:B------:R-:W1:Y:S01]  /*10e50*/  LDSM.16.MT88.4 R32, [R65+0x3000] ;  /* 0x003000004120783b */ /* 0x000e620000004200 */
[C---:B------:R-:W-:Y:S07]  /*10e60*/  VIADD R27, R65.reuse, 0x3000 ;  /* 0x00003000411b7836 */ /* 0x040fee0000000000 */
[----:B------:R-:W-:Y:S01]  /*10e70*/  MUFU.EX2 R149, R149 ;  /* 0x0000009500957308 */ /* 0x000fe20000000800 */
[----:B------:R-:W-:Y:S02]  /*10e80*/  VIADD R43, R65, 0x3020 ;  /* 0x00003020412b7836 */ /* 0x000fe40000000000 */
[----:B------:R-:W-:Y:S01]  /*10e90*/  FADD.FTZ R24, -R24, R87 ;  /* 0x0000005718187221 */ /* 0x000fe20000010100 */
[----:B------:R-:W-:Y:S02]  /*10ea0*/  @P2 VIADD R43, R27, 0xffffffe0 ;  /* 0xffffffe01b2b2836 */ /* 0x000fe40000000000 */
[----:B------:R-:W-:Y:S01]  /*10eb0*/  FMUL.FTZ R25, R3, R26 ;  /* 0x0000001a03197220 */ /* 0x000fe20000410000 */
[-C--:B------:R-:W-:Y:S01]  /*10ec0*/  FFMA.FTZ R96, R51, R3.reuse, -R88 ;  /* 0x0000000333607223 */ /* 0x080fe20000010858 */
[----:B------:R-:W-:Y:S01]  /*10ed0*/  FMUL.FTZ R26, R3, R24 ;  /* 0x00000018031a7220 */ /* 0x000fe20000410000 */
[-C--:B------:R-:W-:Y:S01]  /*10ee0*/  FFMA.FTZ R145, R41, R3.reuse, -R90 ;  /* 0x0000000329917223 */ /* 0x080fe2000001085a */
[----:B------:R-:W2:Y:S01]  /*10ef0*/  LDSM.16.MT88.4 R48, [R43] ;  /* 0x000000002b30783b */ /* 0x000ea20000004200 */
[----:B------:R-:W3:Y:S01]  /*10f00*/  MUFU.EX2 R42, R25 ;  /* 0x00000019002a7308 */ /* 0x000ee20000000800 */
[-CC-:B------:R-:W-:Y:S01]  /*10f10*/  FFMA.FTZ R38, R31, R3.reuse, -R88.reuse ;  /* 0x000000031f267223 */ /* 0x180fe20000010858 */
[-CC-:B------:R-:W-:Y:S01]  /*10f20*/  FFMA.FTZ R87, R47, R3.reuse, -R88.reuse ;  /* 0x000000032f577223 */ /* 0x180fe20000010858 */
[-C--:B------:R-:W-:Y:S07]  /*10f30*/  FFMA.FTZ R36, R45, R3.reuse, -R88 ;  /* 0x000000032d247223 */ /* 0x080fee0000010858 */
[----:B------:R-:W4:Y:S01]  /*10f40*/  MUFU.EX2 R41, R26 ;  /* 0x0000001a00297308 */ /* 0x000f220000000800 */
[-CC-:B------:R-:W-:Y:S01]  /*10f50*/  FFMA.FTZ R60, R59, R3.reuse, -R90.reuse ;  /* 0x000000033b3c7223 */ /* 0x180fe2000001085a */
[-CC-:B------:R-:W-:Y:S01]  /*10f60*/  FFMA.FTZ R100, R191, R3.reuse, -R90.reuse ;  /* 0x00000003bf647223 */ /* 0x180fe2000001085a */
[-CC-:B------:R-:W-:Y:S07]  /*10f70*/  FFMA.FTZ R102, R165, R3.reuse, -R90.reuse ;  /* 0x00000003a5667223 */ /* 0x180fee000001085a */
[----:B------:R-:W5:Y:S01]  /*10f80*/  MUFU.EX2 R145, R145 ;  /* 0x0000009100917308 */ /* 0x000f620000000800 */
[-CC-:B------:R-:W-:Y:S01]  /*10f90*/  FFMA.FTZ R104, R139, R3.reuse, -R90.reuse ;  /* 0x000000038b687223 */ /* 0x180fe2000001085a */
[-CC-:B------:R-:W-:Y:S01]  /*10fa0*/  FFMA.FTZ R123, R123, R3.reuse, -R90.reuse ;  /* 0x000000037b7b7223 */ /* 0x180fe2000001085a */
[-CC-:B------:R-:W-:Y:S07]  /*10fb0*/  FFMA.FTZ R121, R121, R3.reuse, -R90.reuse ;  /* 0x0000000379797223 */ /* 0x180fee000001085a */
[----:B------:R-:W1:Y:S01]  /*10fc0*/  MUFU.EX2 R96, R96 ;  /* 0x0000006000607308 */ /* 0x000e620000000800 */
[-C--:B------:R-:W-:Y:S01]  /*10fd0*/  FFMA.FTZ R115, R115, R3.reuse, -R90 ;  /* 0x0000000373737223 */ /* 0x080fe2000001085a */
[C---:B---3--:R-:W-:Y:S01]  /*10fe0*/  FMUL.FTZ R28, R42.reuse, R76 ;  /* 0x0000004c2a1c7220 */ /* 0x048fe20000410000 */
[----:B------:R-:W-:Y:S07]  /*10ff0*/  FFMA.FTZ R76, R55, R3, -R88 ;  /* 0x00000003374c7223 */ /* 0x000fee0000010858 */
[----:B------:R-:W-:Y:S01]  /*11000*/  MUFU.EX2 R147, R147 ;  /* 0x0000009300937308 */ /* 0x000fe20000000800 */
[C---:B------:R-:W-:Y:S01]  /*11010*/  FMUL.FTZ R24, R42.reuse, R80 ;  /* 0x000000502a187220 */ /* 0x040fe20000410000 */
[----:B----4-:R-:W-:Y:S01]  /*11020*/  FMUL.FTZ R31, R41, R79 ;  /* 0x0000004f291f7220 */ /* 0x010fe20000410000 */
[--C-:B------:R-:W-:Y:S07]  /*11030*/  FFMA.FTZ R79, R53, R3, -R90.reuse ;  /* 0x00000003354f7223 */ /* 0x100fee000001085a */
[----:B------:R-:W3:Y:S01]  /*11040*/  MUFU.EX2 R92, R92 ;  /* 0x0000005c005c7308 */ /* 0x000ee20000000800 */
[----:B------:R-:W4:Y:S01]  /*11050*/  LDSM.16.MT88.4 R52, [R65+0x3400] ;  /* 0x003400004134783b */ /* 0x000f220000004200 */
[----:B-----5:R-:W-:Y:S01]  /*11060*/  F2FP.F16.F32.PACK_AB R47, R145, R86 ;  /* 0x00000056912f723e */ /* 0x020fe200000000ff */
[----:B------:R-:W-:Y:S07]  /*11070*/  FMUL.FTZ R25, R42, R81 ;  /* 0x000000512a197220 */ /* 0x000fee0000410000 */
[----:B------:R-:W5:Y:S01]  /*11080*/  MUFU.EX2 R94, R94 ;  /* 0x0000005e005e7308 */ /* 0x000f620000000800 */
[C---:B------:R-:W-:Y:S01]  /*11090*/  FMUL.FTZ R26, R41.reuse, R82 ;  /* 0x00000052291a7220 */ /* 0x040fe20000410000 */
[----:B-1----:R-:W-:Y:S01]  /*110a0*/  F2FP.F16.F32.PACK_AB R44, R96, R149 ;  /* 0x00000095602c723e */ /* 0x002fe200000000ff */
[C---:B------:R-:W-:Y:S01]  /*110b0*/  FMUL.FTZ R27, R41.reuse, R83 ;  /* 0x00000053291b7220 */ /* 0x040fe20000410000 */
[----:B------:R-:W-:Y:S01]  /*110c0*/  FMUL.FTZ R29, R42, R77 ;  /* 0x0000004d2a1d7220 */ /* 0x000fe20000410000 */
[----:B------:R-:W-:Y:S05]  /*110d0*/  FMUL.FTZ R30, R41, R78 ;  /* 0x0000004e291e7220 */ /* 0x000fea0000410000 */
[----:B------:R1:W-:Y:S01]  /*110e0*/  MUFU.EX2 R82, R36 ;  /* 0x0000002400527308 */ /* 0x0003e20000000800 */
[-CC-:B------:R-:W-:Y:S01]  /*110f0*/  FFMA.FTZ R81, R63, R3.reuse, -R90.reuse ;  /* 0x000000033f517223 */ /* 0x180fe2000001085a */
[-CC-:B------:R-:W-:Y:S01]  /*11100*/  FFMA.FTZ R80, R61, R3.reuse, -R90.reuse ;  /* 0x000000033d507223 */ /* 0x180fe2000001085a */
[--C-:B------:R-:W-:Y:S01]  /*11110*/  FFMA.FTZ R105, R105, R3, -R90.reuse ;  /* 0x0000000369697223 */ /* 0x100fe2000001085a */
[----:B---3--:R-:W-:Y:S06]  /*11120*/  F2FP.F16.F32.PACK_AB R46, R92, R147 ;  /* 0x000000935c2e723e */ /* 0x008fec00000000ff */
[----:B------:R3:W-:Y:S01]  /*11130*/  MUFU.EX2 R77, R38 ;  /* 0x00000026004d7308 */ /* 0x0007e20000000800 */
[-CC-:B------:R-:W-:Y:S01]  /*11140*/  FFMA.FTZ R97, R97, R3.reuse, -R90.reuse ;  /* 0x0000000361617223 */ /* 0x180fe2000001085a */
[-CC-:B------:R-:W-:Y:S01]  /*11150*/  FFMA.FTZ R91, R91, R3.reuse, -R90.reuse ;  /* 0x000000035b5b7223 */ /* 0x180fe2000001085a */
[----:B-----5:R-:W-:Y:S07]  /*11160*/  F2FP.F16.F32.PACK_AB R45, R94, R98 ;  /* 0x000000625e2d723e */ /* 0x020fee00000000ff */
[----:B------:R-:W5:Y:S01]  /*11170*/  MUFU.EX2 R87, R87 ;  /* 0x0000005700577308 */ /* 0x000f620000000800 */
[-C--:B------:R-:W-:Y:S01]  /*11180*/  FFMA.FTZ R23, R23, R3.reuse, -R90 ;  /* 0x0000000317177223 */ /* 0x080fe2000001085a */
[-CC-:B------:R-:W-:Y:S01]  /*11190*/  FFMA.FTZ R78, R205, R3.reuse, -R88.reuse ;  /* 0x00000003cd4e7223 */ /* 0x180fe20000010858 */
[-CC-:B------:R-:W-:Y:S07]  /*111a0*/  FFMA.FTZ R83, R197, R3.reuse, -R88.reuse ;  /* 0x00000003c5537223 */ /* 0x180fee0000010858 */
[----:B------:R-:W-:Y:S01]  /*111b0*/  MUFU.EX2 R81, R81 ;  /* 0x0000005100517308 */ /* 0x000fe20000000800 */
[C---:B-1----:R-:W-:Y:S01]  /*111c0*/  FMUL.FTZ R36, R42.reuse, R68 ;  /* 0x000000442a247220 */ /* 0x042fe20000410000 */
[C---:B------:R-:W-:Y:S08]  /*111d0*/  HMMA.16816.F32 R24, R44.reuse, R32, R24 ;  /* 0x000000202c18723c */ /* 0x040ff00000001818 */
[----:B------:R-:W-:Y:S01]  /*111e0*/  MUFU.EX2 R76, R76 ;  /* 0x0000004c004c7308 */ /* 0x000fe20000000800 */
[C---:B------:R-:W-:Y:S01]  /*111f0*/  FMUL.FTZ R32, R42.reuse, R72 ;  /* 0x000000482a207220 */ /* 0x040fe20000410000 */
[----:B------:R-:W-:Y:S01]  /*11200*/  FFMA.FTZ R72, R57, R3, -R88 ;  /* 0x0000000339487223 */ /* 0x000fe20000010858 */
[C---:B------:R-:W-:Y:S01]  /*11210*/  FMUL.FTZ R33, R42.reuse, R73 ;  /* 0x000000492a217220 */ /* 0x040fe20000410000 */
[C---:B------:R-:W-:Y:S01]  /*11220*/  HMMA.16816.F32 R28, R44.reuse, R34, R28 ;  /* 0x000000222c1c723c */ /* 0x040fe2000000181c */
[----:B------:R-:W1:Y:S05]  /*11230*/  LDSM.16.MT88.4 R56, [R43+0x400] ;  /* 0x000400002b38783b */ /* 0x000e6a0000004200 */
[----:B------:R-:W4:Y:S01]  /*11240*/  MUFU.EX2 R80, R80 ;  /* 0x0000005000507308 */ /* 0x000f220000000800 */
[C---:B------:R-:W-:Y:S01]  /*11250*/  FMUL.FTZ R34, R41.reuse, R74 ;  /* 0x0000004a29227220 */ /* 0x040fe20000410000 */
[C---:B------:R-:W-:Y:S01]  /*11260*/  FMUL.FTZ R35, R41.reuse, R75 ;  /* 0x0000004b29237220 */ /* 0x040fe20000410000 */
[----:B---3--:R-:W-:Y:S07]  /*11270*/  FMUL.FTZ R38, R41, R70 ;  /* 0x0000004629267220 */ /* 0x008fee0000410000 */
[----:B------:R3:W-:Y:S01]  /*11280*/  MUFU.EX2 R74, R60 ;  /* 0x0000003c004a7308 */ /* 0x0007e20000000800 */
[-CC-:B------:R-:W-:Y:S01]  /*11290*/  FFMA.FTZ R68, R207, R3.reuse, -R90.reuse ;  /* 0x00000003cf447223 */ /* 0x180fe2000001085a */
[-CC-:B------:R-:W-:Y:S01]  /*112a0*/  FFMA.FTZ R70, R201, R3.reuse, -R90.reuse ;  /* 0x00000003c9467223 */ /* 0x180fe2000001085a */
[-CC-:B------:R-:W-:Y:S07]  /*112b0*/  FFMA.FTZ R75, R199, R3.reuse, -R90.reuse ;  /* 0x00000003c74b7223 */ /* 0x180fee000001085a */
[----:B------:R-:W1:Y:S01]  /*112c0*/  MUFU.EX2 R79, R79 ;  /* 0x0000004f004f7308 */ /* 0x000e620000000800 */
[C---:B--2---:R-:W-:Y:S03]  /*112d0*/  HMMA.16816.F32 R32, R44.reuse, R48, R32 ;  /* 0x000000302c20723c */ /* 0x044fe60000001820 */
[-C--:B------:R-:W-:Y:S01]  /*112e0*/  FFMA.FTZ R48, R37, R3.reuse, -R90 ;  /* 0x0000000325307223 */ /* 0x080fe2000001085a */
[--C-:B------:R-:W-:Y:S01]  /*112f0*/  FFMA.FTZ R73, R39, R3, -R88.reuse ;  /* 0x0000000327497223 */ /* 0x100fe20000010858 */
[----:B------:R-:W-:Y:S01]  /*11300*/  FMUL.FTZ R37, R42, R69 ;  /* 0x000000452a257220 */ /* 0x000fe20000410000 */
[----:B------:R-:W-:Y:S03]  /*11310*/  FMUL.FTZ R39, R41, R71 ;  /* 0x0000004729277220 */ /* 0x000fe60000410000 */
[----:B------:R-:W-:Y:S01]  /*11320*/  MUFU.EX2 R72, R72 ;  /* 0x0000004800487308 */ /* 0x000fe20000000800 */
[-CC-:B------:R-:W-:Y:S01]  /*11330*/  FFMA.FTZ R69, R203, R3.reuse, -R88.reuse ;  /* 0x00000003cb457223 */ /* 0x180fe20000010858 */
[----:B---3--:R-:W2:Y:S01]  /*11340*/  LDSM.16.MT88.4 R60, [R65+0x3800] ;  /* 0x00380000413c783b */ /* 0x008ea20000004200 */
[-CC-:B------:R-:W-:Y:S07]  /*11350*/  FFMA.FTZ R155, R193, R3.reuse, -R88.reuse ;  /* 0x00000003c19b7223 */ /* 0x180fee0000010858 */
[----:B------:R3:W-:Y:S01]  /*11360*/  MUFU.EX2 R71, R48 ;  /* 0x0000003000477308 */ /* 0x0007e20000000800 */
[--C-:B------:R-:W-:Y:S01]  /*11370*/  FFMA.FTZ R195, R195, R3, -R88.reuse ;  /* 0x00000003c3c37223 */ /* 0x100fe20000010858 */
[----:B------:R-:W-:Y:S08]  /*11380*/  HMMA.16816.F32 R36, R44, R50, R36 ;  /* 0x000000322c24723c */ /* 0x000ff00000001824 */
[----:B------:R-:W2:Y:S01]  /*11390*/  MUFU.EX2 R73, R73 ;  /* 0x0000004900497308 */ /* 0x000ea20000000800 */
[----:B-----5:R-:W-:Y:S01]  /*113a0*/  F2FP.F16.F32.PACK_AB R44, R82, R87 ;  /* 0x00000057522c723e */ /* 0x020fe200000000ff */
[----:B------:R-:W-:Y:S01]  /*113b0*/  FFMA.FTZ R133, R133, R3, -R88 ;  /* 0x0000000385857223 */ /* 0x000fe20000010858 */
[----:B----4-:R-:W-:Y:S07]  /*113c0*/  F2FP.F16.F32.PACK_AB R45, R80, R81 ;  /* 0x00000051502d723e */ /* 0x010fee00000000ff */
[----:B------:R-:W4:Y:S01]  /*113d0*/  MUFU.EX2 R68, R68 ;  /* 0x0000004400447308 */ /* 0x000f220000000800 */
[----:B------:R-:W-:Y:S01]  /*113e0*/  F2FP.F16.F32.PACK_AB R46, R76, R77 ;  /* 0x0000004d4c2e723e */ /* 0x000fe200000000ff */
[----:B------:R-:W-:Y:S01]  /*113f0*/  FFMA.FTZ R149, R42, R183, R149 ;  /* 0x000000b72a957223 */ /* 0x000fe20000010095 */
[----:B-1----:R-:W-:Y:S07]  /*11400*/  F2FP.F16.F32.PACK_AB R47, R74, R79 ;  /* 0x0000004f4a2f723e */ /* 0x002fee00000000ff */
[----:B------:R-:W-:Y:S01]  /*11410*/  MUFU.EX2 R78, R78 ;  /* 0x0000004e004e7308 */ /* 0x000fe20000000800 */
[----:B------:R-:W-:Y:S01]  /*11420*/  FFMA.FTZ R98, R41, R182, R98 ;  /* 0x000000b629627223 */ /* 0x000fe20000010062 */
[----:B---3--:R-:W1:Y:S01]  /*11430*/  LDSM.16.MT88.4 R48, [R43+0x800] ;  /* 0x000800002b30783b */ /* 0x008e620000004200 */
[----:B------:R-:W-:Y:S07]  /*11440*/  FADD.FTZ R42, R96, R149 ;  /* 0x00000095602a7221 */ /* 0x000fee0000010000 */
[----:B------:R-:W3:Y:S01]  /*11450*/  MUFU.EX2 R69, R69 ;  /* 0x0000004500457308 */ /* 0x000ee20000000800 */
[----:B------:R-:W-:Y:S01]  /*11460*/  FADD.FTZ R139, R94, R98 ;  /* 0x000000625e8b7221 */ /* 0x000fe20000010000 */
[C---:B------:R-:W-:Y:S08]  /*11470*/  HMMA.16816.F32 R24, R44.reuse, R52, R24 ;  /* 0x000000342c18723c */ /* 0x040ff00000001818 */
[----:B------:R-:W-:Y:S01]  /*11480*/  MUFU.EX2 R70, R70 ;  /* 0x0000004600467308 */ /* 0x000fe20000000800 */
[-C--:B------:R-:W-:Y:S01]  /*11490*/  FFMA.FTZ R94, R137, R3.reuse, -R90 ;  /* 0x00000003895e7223 */ /* 0x080fe2000001085a */
[----:B------:R-:W-:Y:S01]  /*114a0*/  FADD.FTZ R147, R147, R42 ;  /* 0x0000002a93937221 */ /* 0x000fe20000010000 */
[-CC-:B------:R-:W-:Y:S07]  /*114b0*/  FFMA.FTZ R42, R135, R3.reuse, -R88.reuse ;  /* 0x00000003872a7223 */ /* 0x180fee0000010858 */
[----:B------:R-:W-:Y:S01]  /*114c0*/  MUFU.EX2 R83, R83 ;  /* 0x0000005300537308 */ /* 0x000fe20000000800 */
[-CC-:B------:R-:W-:Y:S01]  /*114d0*/  FFMA.FTZ R41, R141, R3.reuse, -R88.reuse ;  /* 0x000000038d297223 */ /* 0x180fe20000010858 */
[C---:B------:R-:W-:Y:S01]  /*114e0*/  HMMA.16816.F32 R28, R44.reuse, R54, R28 ;  /* 0x000000362c1c723c */ /* 0x040fe2000000181c */
[----:B------:R-:W5:Y:S07]  /*114f0*/  LDSM.16.MT88.4 R52, [R65+0x3c00] ;  /* 0x003c00004134783b */ /* 0x000f6e0000004200 */
[----:B------:R-:W1:Y:S01]  /*11500*/  MUFU.EX2 R75, R75 ;  /* 0x0000004b004b7308 */ /* 0x000e620000000800 */
[----:B------:R-:W-:Y:S01]  /*11510*/  FADD.FTZ R92, R92, R147 ;  /* 0x000000935c5c7221 */ /* 0x000fe20000010000 */
[-CC-:B------:R-:W-:Y:S01]  /*11520*/  FFMA.FTZ R96, R143, R3.reuse, -R88.reuse ;  /* 0x000000038f607223 */ /* 0x180fe20000010858 */
[-CC-:B------:R-:W-:Y:S07]  /*11530*/  FFMA.FTZ R98, R109, R3.reuse, -R88.reuse ;  /* 0x000000036d627223 */ /* 0x180fee0000010858 */
[----:B------:R-:W-:Y:S01]  /*11540*/  MUFU.EX2 R42, R42 ;  /* 0x0000002a002a7308 */ /* 0x000fe20000000800 */
[----:B------:R-:W-:Y:S01]  /*11550*/  ISETP.GT.AND P0, PT, R185, R162, PT ;  /* 0x000000a2b900720c */ /* 0x000fe20003f04270 */
[C---:B------:R-:W-:Y:S08]  /*11560*/  HMMA.16816.F32 R32, R44.reuse, R56, R32 ;  /* 0x000000382c20723c */ /* 0x040ff00000001820 */
[----:B------:R-:W-:Y:S01]  /*11570*/  MUFU.EX2 R155, R155 ;  /* 0x0000009b009b7308 */ /* 0x000fe20000000800 */
[-CC-:B------:R-:W-:Y:S01]  /*11580*/  FFMA.FTZ R111, R111, R3.reuse, -R88.reuse ;  /* 0x000000036f6f7223 */ /* 0x180fe20000010858 */
[-CC-:B------:R-:W-:Y:S01]  /*11590*/  FFMA.FTZ R101, R101, R3.reuse, -R88.reuse ;  /* 0x0000000365657223 */ /* 0x180fe20000010858 */
[----:B------:R-:W-:Y:S07]  /*115a0*/  FFMA.FTZ R67, R67, R3, -R88 ;  /* 0x0000000343437223 */ /* 0x000fee0000010858 */
[----:B------:R-:W-:Y:S01]  /*115b0*/  MUFU.EX2 R102, R102 ;  /* 0x0000006600667308 */ /* 0x000fe20000000800 */
[----:B------:R-:W-:Y:S01]  /*115c0*/  HMMA.16816.F32 R36, R44, R58, R36 ;  /* 0x0000003a2c24723c */ /* 0x000fe20000001824 */
[----:B------:R-:W5:Y:S08]  /*115d0*/  LDSM.16.MT88.4 R56, [R43+0xc00] ;  /* 0x000c00002b38783b */ /* 0x000f700000004200 */
[----:B------:R-:W-:Y:S01]  /*115e0*/  MUFU.EX2 R100, R100 ;  /* 0x0000006400647308 */ /* 0x000fe20000000800 */
[----:B--2---:R-:W-:Y:S02]  /*115f0*/  F2FP.F16.F32.PACK_AB R44, R73, R72 ;  /* 0x00000048492c723e */ /* 0x004fe400000000ff */
[----:B----4-:R-:W-:Y:S07]  /*11600*/  F2FP.F16.F32.PACK_AB R45, R68, R71 ;  /* 0x00000047442d723e */ /* 0x010fee00000000ff */
[----:B------:R-:W-:Y:S01]  /*11610*/  MUFU.EX2 R41, R41 ;  /* 0x0000002900297308 */ /* 0x000fe20000000800 */
[----:B---3--:R-:W-:Y:S02]  /*11620*/  F2FP.F16.F32.PACK_AB R46, R69, R78 ;  /* 0x0000004e452e723e */ /* 0x008fe400000000ff */
[----:B-1----:R-:W-:Y:S07]  /*11630*/  F2FP.F16.F32.PACK_AB R47, R75, R70 ;  /* 0x000000464b2f723e */ /* 0x002fee00000000ff */
[----:B------:R-:W-:Y:S10]  /*11640*/  MUFU.EX2 R96, R96 ;  /* 0x0000006000607308 */ /* 0x000ff40000000800 */
[----:B------:R-:W-:Y:S01]  /*11650*/  MUFU.EX2 R137, R104 ;  /* 0x0000006800897308 */ /* 0x000fe20000000800 */
[C---:B------:R-:W-:Y:S09]  /*11660*/  HMMA.16816.F32 R24, R44.reuse, R60, R24 ;  /* 0x0000003c2c18723c */ /* 0x040ff20000001818 */
[----:B------:R-:W1:Y:S01]  /*11670*/  MUFU.EX2 R60, R195 ;  /* 0x000000c3003c7308 */ /* 0x000e620000000800 */
[-CC-:B------:R-:W-:Y:S09]  /*11680*/  FFMA.FTZ R61, R189, R3.reuse, -R90.reuse ;  /* 0x00000003bd3d7223 */ /* 0x180ff2000001085a */
[----:B------:R-:W-:Y:S01]  /*11690*/  MUFU.EX2 R94, R94 ;  /* 0x0000005e005e7308 */ /* 0x000fe20000000800 */
[C---:B------:R-:W-:Y:S09]  /*116a0*/  HMMA.16816.F32 R28, R44.reuse, R62, R28 ;  /* 0x0000003e2c1c723c */ /* 0x040ff2000000181c */
[----:B------:R-:W2:Y:S01]  /*116b0*/  MUFU.EX2 R61, R61 ;  /* 0x0000003d003d7308 */ /* 0x000ea20000000800 */
[-C--:B------:R-:W-:Y:S01]  /*116c0*/  FFMA.FTZ R63, R151, R3.reuse, -R90 ;  /* 0x00000003973f7223 */ /* 0x080fe2000001085a */
[----:B------:R-:W-:Y:S08]  /*116d0*/  FFMA.FTZ R62, R187, R3, -R88 ;  /* 0x00000003bb3e7223 */ /* 0x000ff00000010858 */
[----:B------:R-:W-:Y:S01]  /*116e0*/  MUFU.EX2 R98, R98 ;  /* 0x0000006200627308 */ /* 0x000fe20000000800 */
[C---:B------:R-:W-:Y:S09]  /*116f0*/  HMMA.16816.F32 R32, R44.reuse, R48, R32 ;  /* 0x000000302c20723c */ /* 0x040ff20000001820 */
[----:B------:R-:W3:Y:S10]  /*11700*/  MUFU.EX2 R62, R62 ;  /* 0x0000003e003e7308 */ /* 0x000ef40000000800 */
[----:B------:R-:W4:Y:S01]  /*11710*/  MUFU.EX2 R63, R63 ;  /* 0x0000003f003f7308 */ /* 0x000f220000000800 */
[----:B------:R-:W-:Y:S01]  /*11720*/  HMMA.16816.F32 R36, R44, R50, R36 ;  /* 0x000000322c24723c */ /* 0x000fe20000001824 */
[----:B------:R-:W5:Y:S02]  /*11730*/  LDSM.16.MT88.4 R48, [R65+0x4000] ;  /* 0x004000004130783b */ /* 0x000f640000004200 */
[----:B-1----:R-:W-:Y:S02]  /*11740*/  F2FP.F16.F32.PACK_AB R44, R60, R83 ;  /* 0x000000533c2c723e */ /* 0x002fe400000000ff */
[----:B--2---:R-:W-:Y:S02]  /*11750*/  F2FP.F16.F32.PACK_AB R45, R61, R100 ;  /* 0x000000643d2d723e */ /* 0x004fe400000000ff */
[----:B---3--:R-:W-:Y:S02]  /*11760*/  F2FP.F16.F32.PACK_AB R46, R62, R155 ;  /* 0x0000009b3e2e723e */ /* 0x008fe400000000ff */
[----:B----4-:R-:W-:Y:S07]  /*11770*/  F2FP.F16.F32.PACK_AB R47, R63, R102 ;  /* 0x000000663f2f723e */ /* 0x010fee00000000ff */
[C---:B-----5:R-:W-:Y:S03]  /*11780*/  HMMA.16816.F32 R24, R44.reuse, R52, R24 ;  /* 0x000000342c18723c */ /* 0x060fe60000001818 */
[----:B------:R-:W-:Y:S01]  /*11790*/  FADD.FTZ R52, R86, R139 ;  /* 0x0000008b56347221 */ /* 0x000fe20000010000 */
[----:B------:R-:W-:Y:S01]  /*117a0*/  FADD.FTZ R53, R87, R92 ;  /* 0x0000005c57357221 */ /* 0x000fe20000010000 */
[-CC-:B------:R-:W-:Y:S01]  /*117b0*/  FFMA.FTZ R86, R131, R3.reuse, -R90.reuse ;  /* 0x0000000383567223 */ /* 0x180fe2000001085a */
[-C--:B------:R-:W-:Y:S01]  /*117c0*/  FFMA.FTZ R92, R107, R3.reuse, -R90 ;  /* 0x000000036b5c7223 */ /* 0x080fe2000001085a */
[----:B------:R-:W-:Y:S01]  /*117d0*/  FADD.FTZ R52, R145, R52 ;  /* 0x0000003491347221 */ /* 0x000fe20000010000 */
[C---:B------:R-:W-:Y:S01]  /*117e0*/  HMMA.16816.F32 R28, R44.reuse, R54, R28 ;  /* 0x000000362c1c723c */ /* 0x040fe2000000181c */
[----:B------:R-:W1:Y:S02]  /*117f0*/  MUFU.EX2 R131, R133 ;  /* 0x0000008500837308 */ /* 0x000e640000000800 */
[----:B------:R-:W-:Y:S01]  /*11800*/  FADD.FTZ R87, R81, R52 ;  /* 0x0000003451577221 */ /* 0x000fe20000010000 */
[-C--:B------:R-:W-:Y:S01]  /*11810*/  FFMA.FTZ R81, R129, R3.reuse, -R90 ;  /* 0x0000000381517223 */ /* 0x080fe2000001085a */
[----:B------:R-:W-:Y:S06]  /*11820*/  FADD.FTZ R82, R82, R53 ;  /* 0x0000003552527221 */ /* 0x000fec0000010000 */
[----:B------:R-:W-:Y:S01]  /*11830*/  MUFU.EX2 R86, R86 ;  /* 0x0000005600567308 */ /* 0x000fe20000000800 */
[----:B------:R-:W2:Y:S01]  /*11840*/  LDSM.16.MT88.4 R52, [R43+0x1000] ;  /* 0x001000002b34783b */ /* 0x000ea20000004200 */
[C---:B------:R-:W-:Y:S08]  /*11850*/  HMMA.16816.F32 R32, R44.reuse, R56, R32 ;  /* 0x000000382c20723c */ /* 0x040ff00000001820 */
[----:B------:R-:W3:Y:S01]  /*11860*/  MUFU.EX2 R81, R81 ;  /* 0x0000005100517308 */ /* 0x000ee20000000800 */
[----:B------:R-:W-:Y:S01]  /*11870*/  FADD.FTZ R80, R80, R87 ;  /* 0x0000005750507221 */ /* 0x000fe20000010000 */
[----:B------:R-:W-:Y:S01]  /*11880*/  FADD.FTZ R77, R77, R82 ;  /* 0x000000524d4d7221 */ /* 0x000fe20000010000 */
[-C--:B------:R-:W-:Y:S01]  /*11890*/  FFMA.FTZ R82, R113, R3.reuse, -R90 ;  /* 0x0000000371527223 */ /* 0x080fe2000001085a */
[----:B------:R-:W-:Y:S01]  /*118a0*/  FFMA.FTZ R87, R127, R3, -R88 ;  /* 0x000000037f577223 */ /* 0x000fe20000010858 */
[----:B------:R-:W-:Y:S01]  /*118b0*/  FADD.FTZ R79, R79, R80 ;  /* 0x000000504f4f7221 */ /* 0x000fe20000010000 */
[----:B------:R-:W-:Y:S01]  /*118c0*/  HMMA.16816.F32 R36, R44, R58, R36 ;  /* 0x0000003a2c24723c */ /* 0x000fe20000001824 */
[----:B------:R-:W4:Y:S03]  /*118d0*/  LDSM.16.MT88.4 R56, [R65+0x4400] ;  /* 0x004400004138783b */ /* 0x000f260000004200 */
[----:B------:R-:W-:Y:S01]  /*118e0*/  MUFU.EX2 R92, R92 ;  /* 0x0000005c005c7308 */ /* 0x000fe20000000800 */
[----:B-1----:R-:W-:Y:S01]  /*118f0*/  F2FP.F16.F32.PACK_AB R46, R131, R42 ;  /* 0x0000002a832e723e */ /* 0x002fe200000000ff */
[----:B------:R-:W-:Y:S01]  /*11900*/  FADD.FTZ R77, R76, R77 ;  /* 0x0000004d4c4d7221 */ /* 0x000fe20000010000 */
[----:B------:R-:W-:Y:S01]  /*11910*/  F2FP.F16.F32.PACK_AB R44, R41, R96 ;  /* 0x00000060292c723e */ /* 0x000fe200000000ff */
[----:B------:R-:W-:Y:S01]  /*11920*/  FADD.FTZ R76, R74, R79 ;  /* 0x0000004f4a4c7221 */ /* 0x000fe20000010000 */
[----:B------:R-:W-:Y:S01]  /*11930*/  F2FP.F16.F32.PACK_AB R45, R94, R137 ;  /* 0x000000895e2d723e */ /* 0x000fe200000000ff */
[-CC-:B------:R-:W-:Y:S01]  /*11940*/  FFMA.FTZ R80, R125, R3.reuse, -R88.reuse ;  /* 0x000000037d507223 */ /* 0x180fe20000010858 */
[----:B---3--:R-:W-:Y:S01]  /*11950*/  F2FP.F16.F32.PACK_AB R47, R81, R86 ;  /* 0x00000056512f723e */ /* 0x008fe200000000ff */
[-C--:B------:R-:W-:Y:S02]  /*11960*/  FFMA.FTZ R79, R119, R3.reuse, -R88 ;  /* 0x00000003774f7223 */ /* 0x080fe40000010858 */
[----:B------:R-:W-:Y:S10]  /*11970*/  MUFU.EX2 R87, R87 ;  /* 0x0000005700577308 */ /* 0x000ff40000000800 */
[----:B------:R-:W1:Y:S01]  /*11980*/  MUFU.EX2 R80, R80 ;  /* 0x0000005000507308 */ /* 0x000e620000000800 */
[C---:B------:R-:W-:Y:S03]  /*11990*/  HMMA.16816.F32 R24, R44.reuse, R48, R24 ;  /* 0x000000302c18723c */ /* 0x040fe60000001818 */
[----:B------:R-:W-:Y:S01]  /*119a0*/  FADD.FTZ R48, R72, R77 ;  /* 0x0000004d48307221 */ /* 0x000fe20000010000 */
[----:B------:R-:W-:Y:S01]  /*119b0*/  FADD.FTZ R49, R71, R76 ;  /* 0x0000004c47317221 */ /* 0x000fe20000010000 */
[-C--:B------:R-:W-:Y:S04]  /*119c0*/  FFMA.FTZ R72, R117, R3.reuse, -R88 ;  /* 0x0000000375487223 */ /* 0x080fe80000010858 */
[----:B------:R3:W-:Y:S01]  /*119d0*/  MUFU.EX2 R71, R79 ;  /* 0x0000004f00477308 */ /* 0x0007e20000000800 */
[----:B------:R-:W-:Y:S01]  /*119e0*/  FADD.FTZ R73, R73, R48 ;  /* 0x0000003049497221 */ /* 0x000fe20000010000 */
[C---:B------:R-:W-:Y:S08]  /*119f0*/  HMMA.16816.F32 R28, R44.reuse, R50, R28 ;  /* 0x000000322c1c723c */ /* 0x040ff0000000181c */
[----:B------:R-:W-:Y:S01]  /*11a00*/  MUFU.EX2 R74, R123 ;  /* 0x0000007b004a7308 */ /* 0x000fe20000000800 */
[----:B------:R-:W-:Y:S01]  /*11a10*/  FADD.FTZ R77, R68, R49 ;  /* 0x00000031444d7221 */ /* 0x000fe20000010000 */
[----:B------:R-:W-:Y:S01]  /*11a20*/  FADD.FTZ R78, R78, R73 ;  /* 0x000000494e4e7221 */ /* 0x000fe20000010000 */
[----:B------:R-:W5:Y:S07]  /*11a30*/  LDSM.16.MT88.4 R48, [R43+0x1400] ;  /* 0x001400002b30783b */ /* 0x000f6e0000004200 */
[----:B------:R-:W4:Y:S01]  /*11a40*/  MUFU.EX2 R119, R121 ;  /* 0x0000007900777308 */ /* 0x000f220000000800 */
[----:B------:R-:W-:Y:S01]  /*11a50*/  FADD.FTZ R70, R70, R77 ;  /* 0x0000004d46467221 */ /* 0x000fe20000010000 */
[C---:B--2---:R-:W-:Y:S08]  /*11a60*/  HMMA.16816.F32 R32, R44.reuse, R52, R32 ;  /* 0x000000342c20723c */ /* 0x044ff00000001820 */
[----:B------:R-:W2:Y:S01]  /*11a70*/  MUFU.EX2 R72, R72 ;  /* 0x0000004800487308 */ /* 0x000ea20000000800 */
[----:B------:R-:W-:Y:S01]  /*11a80*/  FADD.FTZ R52, R69, R78 ;  /* 0x0000004e45347221 */ /* 0x000fe20000010000 */
[----:B------:R-:W-:Y:S01]  /*11a90*/  FADD.FTZ R69, R75, R70 ;  /* 0x000000464b457221 */ /* 0x000fe20000010000 */
[----:B---3--:R-:W-:Y:S07]  /*11aa0*/  LDSM.16.MT88.4 R76, [R65+0x4c00] ;  /* 0x004c0000414c783b */ /* 0x008fee0000004200 */
[----:B------:R-:W-:Y:S01]  /*11ab0*/  MUFU.EX2 R73, R115 ;  /* 0x0000007300497308 */ /* 0x000fe20000000800 */
[----:B------:R-:W-:Y:S01]  /*11ac0*/  FADD.FTZ R83, R83, R52 ;  /* 0x0000003453537221 */ /* 0x000fe20000010000 */
[----:B------:R-:W-:Y:S08]  /*11ad0*/  HMMA.16816.F32 R36, R44, R54, R36 ;  /* 0x000000362c24723c */ /* 0x000ff00000001824 */
[----:B------:R-:W3:Y:S01]  /*11ae0*/  MUFU.EX2 R82, R82 ;  /* 0x0000005200527308 */ /* 0x000ee20000000800 */
[----:B------:R-:W-:Y:S01]  /*11af0*/  FFMA.FTZ R68, R103, R3, -R88 ;  /* 0x0000000367447223 */ /* 0x000fe20000010858 */
[----:B-1----:R-:W-:Y:S01]  /*11b00*/  F2FP.F16.F32.PACK_AB R44, R80, R87 ;  /* 0x00000057502c723e */ /* 0x002fe200000000ff */
[----:B------:R-:W1:Y:S01]  /*11b10*/  LDSM.16.MT88.4 R52, [R65+0x4800] ;  /* 0x004800004134783b */ /* 0x000e620000004200 */
[----:B----4-:R-:W-:Y:S01]  /*11b20*/  F2FP.F16.F32.PACK_AB R45, R119, R74 ;  /* 0x0000004a772d723e */ /* 0x010fe200000000ff */
[----:B------:R-:W-:Y:S01]  /*11b30*/  FADD.FTZ R70, R100, R69 ;  /* 0x0000004564467221 */ /* 0x000fe20000010000 */
[----:B--2---:R-:W-:Y:S04]  /*11b40*/  F2FP.F16.F32.PACK_AB R46, R72, R71 ;  /* 0x00000047482e723e */ /* 0x004fe800000000ff */
[----:B------:R2:W-:Y:S10]  /*11b50*/  MUFU.EX2 R100, R68 ;  /* 0x0000004400647308 */ /* 0x0005f40000000800 */
[----:B------:R-:W4:Y:S01]  /*11b60*/  MUFU.EX2 R75, R111 ;  /* 0x0000006f004b7308 */ /* 0x000f220000000800 */
[----:B---3--:R-:W-:Y:S09]  /*11b70*/  F2FP.F16.F32.PACK_AB R47, R82, R73 ;  /* 0x00000049522f723e */ /* 0x008ff200000000ff */
[----:B------:R-:W3:Y:S01]  /*11b80*/  MUFU.EX2 R103, R105 ;  /* 0x0000006900677308 */ /* 0x000ee20000000800 */
[C---:B------:R-:W-:Y:S03]  /*11b90*/  HMMA.16816.F32 R24, R44.reuse, R56, R24 ;  /* 0x000000382c18723c */ /* 0x040fe60000001818 */
[----:B------:R-:W-:Y:S01]  /*11ba0*/  FADD.FTZ R56, R60, R83 ;  /* 0x000000533c387221 */ /* 0x000fe20000010000 */
[----:B------:R-:W-:Y:S01]  /*11bb0*/  FADD.FTZ R57, R61, R70 ;  /* 0x000000463d397221 */ /* 0x000fe20000010000 */
[-C--:B------:R-:W-:Y:S01]  /*11bc0*/  FFMA.FTZ R60, R99, R3.reuse, -R90 ;  /* 0x00000003633c7223 */ /* 0x080fe2000001085a */
[-C--:B--2---:R-:W-:Y:S01]  /*11bd0*/  FFMA.FTZ R68, R95, R3.reuse, -R88 ;  /* 0x000000035f447223 */ /* 0x084fe20000010858 */
[----:B------:R-:W-:Y:S01]  /*11be0*/  FADD.FTZ R155, R155, R56 ;  /* 0x000000389b9b7221 */ /* 0x000fe20000010000 */
[C---:B------:R-:W-:Y:S01]  /*11bf0*/  HMMA.16816.F32 R28, R44.reuse, R58, R28 ;  /* 0x0000003a2c1c723c */ /* 0x040fe2000000181c */
[----:B------:R-:W2:Y:S02]  /*11c00*/  MUFU.EX2 R61, R101 ;  /* 0x00000065003d7308 */ /* 0x000ea40000000800 */
[----:B------:R-:W-:Y:S01]  /*11c10*/  FADD.FTZ R102, R102, R57 ;  /* 0x0000003966667221 */ /* 0x000fe20000010000 */
[----:B------:R-:W-:Y:S01]  /*11c20*/  FADD.FTZ R155, R62, R155 ;  /* 0x0000009b3e9b7221 */ /* 0x000fe20000010000 */
[----:B------:R-:W1:Y:S06]  /*11c30*/  LDSM.16.MT88.4 R56, [R43+0x1800] ;  /* 0x001800002b38783b */ /* 0x000e6c0000004200 */
[----:B------:R-:W-:Y:S01]  /*11c40*/  MUFU.EX2 R60, R60 ;  /* 0x0000003c003c7308 */ /* 0x000fe20000000800 */
[----:B------:R-:W-:Y:S01]  /*11c50*/  FADD.FTZ R102, R63, R102 ;  /* 0x000000663f667221 */ /* 0x000fe20000010000 */
[C---:B-----5:R-:W-:Y:S08]  /*11c60*/  HMMA.16816.F32 R32, R44.reuse, R48, R32 ;  /* 0x000000302c20723c */ /* 0x060ff00000001820 */
[----:B------:R-:W5:Y:S01]  /*11c70*/  MUFU.EX2 R95, R97 ;  /* 0x00000061005f7308 */ /* 0x000f620000000800 */
[----:B------:R-:W-:Y:S01]  /*11c80*/  FADD.FTZ R96, R96, R155 ;  /* 0x0000009b60607221 */ /* 0x000fe20000010000 */
[----:B------:R-:W-:Y:S01]  /*11c90*/  FADD.FTZ R137, R137, R102 ;  /* 0x0000006689897221 */ /* 0x000fe20000010000 */
[-CC-:B------:R-:W-:Y:S01]  /*11ca0*/  FFMA.FTZ R49, R93, R3.reuse, -R88.reuse ;  /* 0x000000035d317223 */ /* 0x180fe20000010858 */
[----:B------:R-:W-:Y:S01]  /*11cb0*/  FFMA.FTZ R88, R66, R3, -R88 ;  /* 0x0000000342587223 */ /* 0x000fe20000010858 */
[----:B------:R-:W-:Y:S01]  /*11cc0*/  FADD.FTZ R41, R41, R96 ;  /* 0x0000006029297221 */ /* 0x000fe20000010000 */
[----:B------:R-:W-:Y:S04]  /*11cd0*/  HMMA.16816.F32 R36, R44, R50, R36 ;  /* 0x000000322c24723c */ /* 0x000fe80000001824 */
[----:B------:R-:W-:Y:S01]  /*11ce0*/  MUFU.EX2 R48, R68 ;  /* 0x0000004400307308 */ /* 0x000fe20000000800 */
[----:B----4-:R-:W-:Y:S01]  /*11cf0*/  F2FP.F16.F32.PACK_AB R44, R98, R75 ;  /* 0x0000004b622c723e */ /* 0x010fe200000000ff */
[-CC-:B------:R-:W-:Y:S01]  /*11d00*/  FFMA.FTZ R51, R89, R3.reuse, -R90.reuse ;  /* 0x0000000359337223 */ /* 0x180fe2000001085a */
[----:B---3--:R-:W-:Y:S01]  /*11d10*/  F2FP.F16.F32.PACK_AB R45, R103, R92 ;  /* 0x0000005c672d723e */ /* 0x008fe200000000ff */
[----:B------:R-:W-:Y:S01]  /*11d20*/  FFMA.FTZ R90, R40, R3, -R90 ;  /* 0x00000003285a7223 */ /* 0x000fe2000001085a */
[----:B--2---:R-:W-:Y:S01]  /*11d30*/  F2FP.F16.F32.PACK_AB R46, R61, R100 ;  /* 0x000000643d2e723e */ /* 0x004fe200000000ff */
[----:B------:R-:W-:Y:S01]  /*11d40*/  FADD.FTZ R62, R42, R41 ;  /* 0x000000292a3e7221 */ /* 0x000fe20000010000 */
[----:B-----5:R-:W-:Y:S01]  /*11d50*/  F2FP.F16.F32.PACK_AB R47, R95, R60 ;  /* 0x0000003c5f2f723e */ /* 0x020fe200000000ff */
[----:B------:R-:W2:Y:S01]  /*11d60*/  LDSM.16.MT88.4 R40, [R43+0x1c00] ;  /* 0x001c00002b28783b */ /* 0x000ea20000004200 */
[----:B------:R-:W-:Y:S01]  /*11d70*/  FADD.FTZ R137, R94, R137 ;  /* 0x000000895e897221 */ /* 0x000fe20000010000 */
[----:B------:R-:W3:Y:S01]  /*11d80*/  MUFU.EX2 R49, R49 ;  /* 0x0000003100317308 */ /* 0x000ee20000000800 */
[----:B------:R-:W-:Y:S02]  /*11d90*/  FADD.FTZ R62, R131, R62 ;  /* 0x0000003e833e7221 */ /* 0x000fe40000010000 */
[----:B------:R-:W-:Y:S01]  /*11da0*/  FADD.FTZ R86, R86, R137 ;  /* 0x0000008956567221 */ /* 0x000fe20000010000 */
[C---:B-1----:R-:W-:Y:S06]  /*11db0*/  HMMA.16816.F32 R24, R44.reuse, R52, R24 ;  /* 0x000000342c18723c */ /* 0x042fec0000001818 */
[----:B------:R-:W-:Y:S01]  /*11dc0*/  MUFU.EX2 R50, R91 ;  /* 0x0000005b00327308 */ /* 0x000fe20000000800 */
[----:B------:R-:W-:Y:S01]  /*11dd0*/  FADD.FTZ R81, R81, R86 ;  /* 0x0000005651517221 */ /* 0x000fe20000010000 */
[----:B------:R-:W-:Y:S08]  /*11de0*/  IMAD.MOV.U32 R86, RZ, RZ, R2 ;  /* 0x000000ffff567224 */ /* 0x000ff000078e0002 */
[----:B------:R-:W1:Y:S01]  /*11df0*/  MUFU.EX2 R51, R51 ;  /* 0x0000003300337308 */ /* 0x000e620000000800 */
[----:B------:R-:W-:Y:S01]  /*11e00*/  FADD.FTZ R87, R87, R62 ;  /* 0x0000003e57577221 */ /* 0x000fe20000010000 */
[C---:B------:R-:W-:Y:S08]  /*11e10*/  HMMA.16816.F32 R28, R44.reuse, R54, R28 ;  /* 0x000000362c1c723c */ /* 0x040ff0000000181c */
[----:B------:R-:W-:Y:S01]  /*11e20*/  MUFU.EX2 R52, R67 ;  /* 0x0000004300347308 */ /* 0x000fe20000000800 */
[----:B------:R-:W-:Y:S01]  /*11e30*/  FADD.FTZ R54, R74, R81 ;  /* 0x000000514a367221 */ /* 0x000fe20000010000 */
[----:B------:R-:W-:Y:S08]  /*11e40*/  FADD.FTZ R80, R80, R87 ;  /* 0x0000005750507221 */ /* 0x000ff00000010000 */
[----:B------:R-:W4:Y:S01]  /*11e50*/  MUFU.EX2 R183, R88 ;  /* 0x0000005800b77308 */ /* 0x000f220000000800 */
[----:B---3--:R-:W-:Y:S01]  /*11e60*/  F2FP.F16.F32.PACK_AB R68, R49, R48 ;  /* 0x000000303144723e */ /* 0x008fe200000000ff */
[----:B------:R-:W-:Y:S01]  /*11e70*/  FADD.FTZ R54, R119, R54 ;  /* 0x0000003677367221 */ /* 0x000fe20000010000 */
[C---:B------:R-:W-:Y:S07]  /*11e80*/  HMMA.16816.F32 R32, R44.reuse, R56, R32 ;  /* 0x000000382c20723c */ /* 0x040fee0000001820 */
[----:B------:R3:W-:Y:S01]  /*11e90*/  MUFU.EX2 R3, R23 ;  /* 0x0000001700037308 */ /* 0x0007e20000000800 */
[----:B------:R-:W-:Y:S01]  /*11ea0*/  FADD.FTZ R53, R71, R80 ;  /* 0x0000005047357221 */ /* 0x000fe20000010000 */
[----:B-1----:R-:W-:Y:S08]  /*11eb0*/  F2FP.F16.F32.PACK_AB R69, R51, R50 ;  /* 0x000000323345723e */ /* 0x002ff000000000ff */
[----:B------:R-:W1:Y:S01]  /*11ec0*/  MUFU.EX2 R90, R90 ;  /* 0x0000005a005a7308 */ /* 0x000e620000000800 */
[----:B------:R-:W-:Y:S02]  /*11ed0*/  IMAD.MOV.U32 R87, RZ, RZ, R0 ;  /* 0x000000ffff577224 */ /* 0x000fe400078e0000 */
[----:B------:R-:W-:Y:S01]  /*11ee0*/  FADD.FTZ R72, R72, R53 ;  /* 0x0000003548487221 */ /* 0x000fe20000010000 */
[----:B------:R-:W-:Y:S03]  /*11ef0*/  HMMA.16816.F32 R36, R44, R58, R36 ;  /* 0x0000003a2c24723c */ /* 0x000fe60000001824 */
[----:B----4-:R-:W-:Y:S01]  /*11f00*/  F2FP.F16.F32.PACK_AB R70, R183, R52 ;  /* 0x00000034b746723e */ /* 0x010fe200000000ff */
[----:B------:R-:W-:Y:S01]  /*11f10*/  FADD.FTZ R75, R75, R72 ;  /* 0x000000484b4b7221 */ /* 0x000fe20000010000 */
[----:B---3--:R-:W-:Y:S01]  /*11f20*/  FADD.FTZ R23, R73, R54 ;  /* 0x0000003649177221 */ /* 0x008fe20000010000 */
[----:B-1----:R-:W-:Y:S03]  /*11f30*/  F2FP.F16.F32.PACK_AB R71, R90, R3 ;  /* 0x000000035a47723e */ /* 0x002fe600000000ff */
[----:B------:R-:W-:Y:S04]  /*11f40*/  FADD.FTZ R23, R82, R23 ;  /* 0x0000001752177221 */ /* 0x000fe80000010000 */
        /* <DEDUP_REMOVED lines=20> */
.L_x_7604:
        /* <DEDUP_REMOVED lines=10> */
.L_x_7619:
[----:B------:R-:W2:Y:S01]  /*12130*/  S2R R3, SR_TID.X ;  /* 0x0000000000037919 */ /* 0x000ea20000002100 */
[----:B------:R-:W-:Y:S01]  /*12140*/  FSETP.NE.FTZ.AND P1, PT, R11, RZ, PT ;  /* 0x000000ff0b00720b */ /* 0x000fe20003f35000 */
[----:B---34-:R-:W-:Y:S01]  /*12150*/  FADD.FTZ R9, R9, R10 ;  /* 0x0000000a09097221 */ /* 0x018fe20000010000 */
[----:B------:R-:W3:Y:S01]  /*12160*/  MUFU.RCP R7, R11 ;  /* 0x0000000b00077308 */ /* 0x000ee20000001000 */
[----:B------:R-:W-:Y:S01]  /*12170*/  MOV R20, 0xff800000 ;  /* 0xff80000000147802 */ /* 0x000fe20000000f00 */
[----:B------:R-:W-:Y:S05]  /*12180*/  WARPSYNC.ALL ;  /* 0x0000000000007948 */ /* 0x000fea0003800000 */
[----:B------:R-:W-:Y:S01]  /*12190*/  FSETP.NE.FTZ.AND P0, PT, R9, RZ, PT ;  /* 0x000000ff0900720b */ /* 0x000fe20003f15000 */
[----:B------:R-:W4:Y:S08]  /*121a0*/  MUFU.RCP R4, R9 ;  /* 0x0000000900047308 */ /* 0x000f300000001000 */
[----:B------:R-:W1:Y:S01]  /*121b0*/  @P1 MUFU.LG2 R8, R11 ;  /* 0x0000000b00081308 */ /* 0x000e620000000c00 */
[----:B---3--:R-:W-:-:S05]  /*121c0*/  FSEL R7, R7, 1, P1 ;  /* 0x3f80000007077808 */ /* 0x008fca0000800000 */
[C---:B------:R-:W-:Y:S01]  /*121d0*/  FMUL.FTZ R80, R7.reuse, R80 ;  /* 0x0000005007507220 */ /* 0x040fe20000410000 */
[C---:B------:R-:W-:Y:S01]  /*121e0*/  FMUL.FTZ R81, R7.reuse, R81 ;  /* 0x0000005107517220 */ /* 0x040fe20000410000 */
[C---:B------:R-:W-:Y:S01]  /*121f0*/  FMUL.FTZ R76, R7.reuse, R76 ;  /* 0x0000004c074c7220 */ /* 0x040fe20000410000 */
[----:B----4-:R-:W-:Y:S01]  /*12200*/  FSEL R4, R4, 1, P0 ;  /* 0x3f80000004047808 */ /* 0x010fe20000000000 */
[C---:B------:R-:W-:Y:S01]  /*12210*/  FMUL.FTZ R77, R7.reuse, R77 ;  /* 0x0000004d074d7220 */ /* 0x040fe20000410000 */
[----:B------:R-:W-:Y:S01]  /*12220*/  FMUL.FTZ R72, R7, R72 ;  /* 0x0000004807487220 */ /* 0x000fe20000410000 */
[----:B--2---:R-:W-:Y:S01]  /*12230*/  SHF.L.U32 R6, R3, 0x1, RZ ;  /* 0x0000000103067819 */ /* 0x004fe200000006ff */
[C---:B------:R-:W-:Y:S01]  /*12240*/  FMUL.FTZ R73, R7.reuse, R73 ;  /* 0x0000004907497220 */ /* 0x040fe20000410000 */
[C---:B------:R-:W-:Y:S01]  /*12250*/  FMUL.FTZ R68, R7.reuse, R68 ;  /* 0x0000004407447220 */ /* 0x040fe20000410000 */
[----:B------:R-:W-:Y:S01]  /*12260*/  FMUL.FTZ R69, R7, R69 ;  /* 0x0000004507457220 */ /* 0x000fe20000410000 */
[----:B------:R-:W-:Y:S01]  /*12270*/  LOP3.LUT R6, R6, 0x6, RZ, 0xc0, !PT ;  /* 0x0000000606067812 */ /* 0x000fe200078ec0ff */
[----:B-1----:R-:W-:Y:S01]  /*12280*/  @P1 FMUL.FTZ R8, R8, 0.69314718246459960938 ;  /* 0x3f31721808081820 */ /* 0x002fe20000410000 */
[C---:B------:R-:W-:Y:S01]  /*12290*/  FMUL.FTZ R82, R4.reuse, R82 ;  /* 0x0000005204527220 */ /* 0x040fe20000410000 */
[----:B------:R-:W-:Y:S01]  /*122a0*/  FMUL.FTZ R83, R4, R83 ;  /* 0x0000005304537220 */ /* 0x000fe20000410000 */
[----:B------:R-:W-:Y:S01]  /*122b0*/  LOP3.LUT R153, R6, 0x3e00, R153, 0xf8, !PT ;  /* 0x00003e0006997812 */ /* 0x000fe200078ef899 */
[----:B-----5:R-:W-:Y:S01]  /*122c0*/  @P1 FFMA.FTZ R20, R5, R2, R8 ;  /* 0x0000000205141223 */ /* 0x020fe20000010008 */
[----:B------:R-:W1:Y:S01]  /*122d0*/  @P0 MUFU.LG2 R6, R9 ;  /* 0x0000000900060308 */ /* 0x000e620000000c00 */
[----:B------:R-:W-:Y:S01]  /*122e0*/  SHF.L.U32 R8, R3, 0x3, RZ ;  /* 0x0000000303087819 */ /* 0x000fe200000006ff */
[C---:B------:R-:W-:Y:S01]  /*122f0*/  FMUL.FTZ R78, R4.reuse, R78 ;  /* 0x0000004e044e7220 */ /* 0x040fe20000410000 */
[----:B------:R-:W-:Y:S01]  /*12300*/  MOV R2, 0xff800000 ;  /* 0xff80000000027802 */ /* 0x000fe20000000f00 */
[----:B------:R-:W-:Y:S01]  /*12310*/  FMUL.FTZ R79, R4, R79 ;  /* 0x0000004f044f7220 */ /* 0x000fe20000410000 */
[----:B------:R-:W-:Y:S01]  /*12320*/  LOP3.LUT R10, R8, 0xc0, RZ, 0xc0, !PT ;  /* 0x000000c0080a7812 */ /* 0x000fe200078ec0ff */
[C---:B------:R-:W-:Y:S01]  /*12330*/  FMUL.FTZ R74, R4.reuse, R74 ;  /* 0x0000004a044a7220 */ /* 0x040fe20000410000 */
[----:B------:R-:W-:Y:S01]  /*12340*/  LOP3.LUT R153, R153, 0x20, R8, 0xf8, !PT ;  /* 0x0000002099997812 */ /* 0x000fe200078ef808 */
[----:B------:R-:W-:Y:S01]  /*12350*/  FMUL.FTZ R75, R4, R75 ;  /* 0x0000004b044b7220 */ /* 0x000fe20000410000 */
[--C-:B------:R-:W-:Y:S01]  /*12360*/  LOP3.LUT R10, R10, 0x18, R3.reuse, 0xf8, !PT ;  /* 0x000000180a0a7812 */ /* 0x100fe200078ef803 */
[C---:B------:R-:W-:Y:S01]  /*12370*/  FMUL.FTZ R70, R4.reuse, R70 ;  /* 0x0000004604467220 */ /* 0x040fe20000410000 */
[----:B------:R-:W-:Y:S01]  /*12380*/  FMUL.FTZ R71, R4, R71 ;  /* 0x0000004704477220 */ /* 0x000fe20000410000 */
[----:B------:R-:W-:Y:S01]  /*12390*/  SHF.R.U32.HI R25, RZ, 0x2, R3 ;  /* 0x00000002ff197819 */ /* 0x000fe20000011603 */
[----:B-1----:R-:W-:-:S04]  /*123a0*/  @P0 FMUL.FTZ R6, R6, 0.69314718246459960938 ;  /* 0x3f31721806060820 */ /* 0x002fc80000410000 */
        /* <DEDUP_REMOVED lines=17> */
[----:B------:R-:W3:Y:S04]  /*124c0*/  LD.E.64 R8, desc[UR4][R84.64+0xb0] ;  /* 0x0000b00454087980 */ /* 0x000ee8000c101b00 */
[----:B------:R-:W4:Y:S01]  /*124d0*/  LD.E R13, desc[UR4][R84.64+0x60] ;  /* 0x00006004540d7980 */ /* 0x000f22000c101900 */
        /* <DEDUP_REMOVED lines=8> */
[----:B-1----:R-:W-:-:S02]  /*12560*/  LOP3.LUT R0, R11, 0xf24, R154, 0xf8, !PT ;  /* 0x00000f240b007812 */ /* 0x002fc400078ef89a */
[----:B------:R-:W-:Y:S01]  /*12570*/  LOP3.LUT R25, R64, 0x7, R25, 0xf8, !PT ;  /* 0x0000000740197812 */ /* 0x000fe200078ef819 */
[----:B------:R2:W5:Y:S01]  /*12580*/  LD.E.64 R26, desc[UR4][R84.64+0xa8] ;  /* 0x0000a804541a7980 */ /* 0x000562000c101b00 */
[----:B------:R-:W-:Y:S01]  /*12590*/  LEA R0, R0, UR6, 0x2 ;  /* 0x0000000600007c11 */ /* 0x000fe2000f8e10ff */
[----:B------:R-:W-:Y:S06]  /*125a0*/  BAR.SYNC.DEFER_BLOCKING 0x0 ;  /* 0x0000000000007b1d */ /* 0x000fec0000010000 */
[----:B------:R2:W1:Y:S04]  /*125b0*/  LDS.128 R16, [R0] ;  /* 0x0000000000107984 */ /* 0x0004680000000c00 */
[----:B------:R2:W1:Y:S01]  /*125c0*/  LDS.128 R4, [R0+0x1800] ;  /* 0x0018000000047984 */ /* 0x0004620000000c00 */
[----:B---3--:R-:W-:-:S04]  /*125d0*/  IMAD R8, R8, UR8, R173 ;  /* 0x0000000808087c24 */ /* 0x008fc8000f8e02ad */
[----:B----4-:R-:W-:Y:S02]  /*125e0*/  IMAD R8, R8, R13, R172 ;  /* 0x0000000d08087224 */ /* 0x010fe400078e02ac */
[----:B------:R2:W3:Y:S02]  /*125f0*/  LDS.128 R12, [R0+0x800] ;  /* 0x00080000000c7984 */ /* 0x0004e40000000c00 */
[----:B------:R-:W-:Y:S02]  /*12600*/  IMAD R24, R9, R8, R169 ;  /* 0x0000000809187224 */ /* 0x000fe400078e02a9 */
[----:B------:R2:W4:Y:S01]  /*12610*/  LDS.128 R8, [R0+0x1000] ;  /* 0x0010000000087984 */ /* 0x0005220000000c00 */
[----:B-1----:R-:W-:Y:S05]  /*12620*/  @P0 BRA `(.L_x_7614) ;  /* 0x0000000000280947 */ /* 0x002fea0003800000 */
        /* <DEDUP_REMOVED lines=10> */
.L_x_7614:
[----:B------:R-:W-:Y:S05]  /*126d0*/  BSYNC.RECONVERGENT B0 ;  /* 0x0000000000007941 */ /* 0x000fea0003800200 */
.L_x_7613:
[----:B--2---:R-:W2:Y:S01]  /*126e0*/  LD.E R84, desc[UR4][R84.64+0xc0] ;  /* 0x0000c00454547980 */ /* 0x004ea2000c101900 */
[----:B------:R-:W-:Y:S01]  /*126f0*/  LOP3.LUT R21, R154, 0x1c, RZ, 0xc0, !PT ;  /* 0x0000001c9a157812 */ /* 0x000fe200078ec0ff */
[----:B------:R-:W-:Y:S01]  /*12700*/  IMAD.IADD R169, R170, 0x1, -R169 ;  /* 0x00000001aaa97824 */ /* 0x000fe200078e0aa9 */
[----:B------:R-:W-:Y:S01]  /*12710*/  SHF.R.U32.HI R0, RZ, 0x3, R3 ;  /* 0x00000003ff007819 */ /* 0x000fe20000011603 */
[----:B-----5:R-:W-:Y:S01]  /*12720*/  IMAD R22, R24, R22, RZ ;  /* 0x0000001618167224 */ /* 0x020fe200078e02ff */
[----:B------:R-:W-:-:S03]  /*12730*/  LOP3.LUT R3, R21, 0xfe0, R154, 0xf8, !PT ;  /* 0x00000fe015037812 */ /* 0x000fc600078ef89a */
[----:B-1----:R-:W-:Y:S01]  /*12740*/  VIADD R20, R0, 0x10 ;  /* 0x0000001000147836 */ /* 0x002fe20000000000 */
        /* <DEDUP_REMOVED lines=13> */
[----:B---3--:R-:W-:Y:S04]  /*12820*/  @!P2 ST.E.128 desc[UR4][R2.64+0x800], R12 ;  /* 0x0008000c0200a985 */ /* 0x008fe8000c101d04 */
[----:B----4-:R1:W-:Y:S02]  /*12830*/  @!P1 ST.E.128 desc[UR4][R2.64+0x1000], R8 ;  /* 0x0010000802009985 */ /* 0x0103e4000c101d04 */
[----:B-1----:R-:W-:Y:S05]  /*12840*/  @P4 RET.REL.NODEC R168 `(_ZN5flash24flash_fwd_splitkv_kernelI23Flash_fwd_kernel_traitsILi32ELi64ELi128ELi4ELb0ELb0EN7cutlass6half_tE19Flash_kernel_traitsILi32ELi64ELi128ELi4ES3_EELb0ELb1ELb0ELb0ELb0ELb0ELb1ELb1EEEvNS_16Flash_fwd_paramsE) ;  /* 0xfffffed4a8ec4950 */ /* 0x002fea0003c3ffff */
[----:B------:R-:W-:Y:S01]  /*12850*/  MOV R169, 0x0 ;  /* 0x0000000000a97802 */ /* 0x000fe20000000f00 */
[----:B------:R1:W-:Y:S03]  /*12860*/  ST.E.128 desc[UR4][R2.64+0x1800], R4 ;  /* 0x0018000402007985 */ /* 0x0003e6000c101d04 */
[----:B-1----:R-:W-:Y:S05]  /*12870*/  RET.REL.NODEC R168 `(_ZN5flash24flash_fwd_splitkv_kernelI23Flash_fwd_kernel_traitsILi32ELi64ELi128ELi4ELb0ELb0EN7cutlass6half_tE19Flash_kernel_traitsILi32ELi64ELi128ELi4ES3_EELb0ELb1ELb0ELb0ELb0ELb0ELb1ELb1EEEvNS_16Flash_fwd_paramsE) ;  /* 0xfffffed4a8e07950 */ /* 0x002fea0003c3ffff */
.L_x_7612:
[----:B------:R-:W-:Y:S01]  /*12880*/  MOV R4, 0x2 ;  /* 0x0000000200047802 */ /* 0x000fe20000000f00 */
[----:B------:R-:W-:Y:S01]  /*12890*/  IMAD.MOV.U32 R3, RZ, RZ, 0x1f ;  /* 0x0000001fff037424 */ /* 0x000fe200078e00ff */
[----:B------:R-:W-:-:S07]  /*128a0*/  MOV R6, 0xffffffff ;  /* 0xffffffff00067802 */ /* 0x000fce0000000f00 */
[----:B-1---5:R-:W-:Y:S05]  /*128b0*/  WARPSYNC.COLLECTIVE R6, `(.L_x_7615) ;  /* 0x0000000006087348 */ /* 0x022fea0003c00000 */
[----:B------:R2:W3:Y:S02]  /*128c0*/  SHFL.BFLY P0, R10, R183, R4, R3 ;  /* 0x0c000004b70a7389 */ /* 0x0004e40000000003 */
[----:B-123-5:R-:W-:Y:S05]  /*128d0*/  ENDCOLLECTIVE ;  /* 0x000000000000791b */ /* 0x02efea0003800000 */
.L_x_7615:
[----:B------:R-:W-:Y:S02]  /*128e0*/  IMAD.MOV.U32 R8, RZ, RZ, R10 ;  /* 0x000000ffff087224 */ /* 0x000fe400078e000a */
[----:B------:R-:W-:Y:S02]  /*128f0*/  IMAD.MOV.U32 R4, RZ, RZ, 0x1 ;  /* 0x00000001ff047424 */ /* 0x000fe400078e00ff */
[----:B------:R-:W-:-:S05]  /*12900*/  FADD.FTZ R8, R8, R183 ;  /* 0x000000b708087221 */ /* 0x000fca0000010000 */
[----:B------:R-:W-:-:S07]  /*12910*/  MOV R183, R8 ;  /* 0x0000000800b77202 */ /* 0x000fce0000000f00 */
[----:B------:R-:W-:Y:S05]  /*12920*/  WARPSYNC.COLLECTIVE R6, `(.L_x_7616) ;  /* 0x0000000006087348 */ /* 0x000fea0003c00000 */
[----:B------:R1:W2:Y:S02]  /*12930*/  SHFL.BFLY P0, R10, R183, R4, R3 ;  /* 0x0c000004b70a7389 */ /* 0x0002a40000000003 */
[----:B-12---:R-:W-:Y:S05]  /*12940*/  ENDCOLLECTIVE ;  /* 0x000000000000791b */ /* 0x006fea0003800000 */
.L_x_7616:
[----:B------:R-:W-:Y:S01]  /*12950*/  MOV R183, R182 ;  /* 0x000000b600b77202 */ /* 0x000fe20000000f00 */
[----:B------:R-:W-:Y:S01]  /*12960*/  IMAD.MOV.U32 R4, RZ, RZ, 0x2 ;  /* 0x00000002ff047424 */ /* 0x000fe200078e00ff */
[----:B------:R-:W-:-:S07]  /*12970*/  MOV R7, R10 ;  /* 0x0000000a00077202 */ /* 0x000fce0000000f00 */
[----:B------:R-:W-:Y:S05]  /*12980*/  WARPSYNC.COLLECTIVE R6, `(.L_x_7617) ;  /* 0x0000000006087348 */ /* 0x000fea0003c00000 */
[----:B------:R1:W2:Y:S02]  /*12990*/  SHFL.BFLY P0, R10, R183, R4, R3 ;  /* 0x0c000004b70a7389 */ /* 0x0002a40000000003 */
[----:B-12---:R-:W-:Y:S05]  /*129a0*/  ENDCOLLECTIVE ;  /* 0x000000000000791b */ /* 0x006fea0003800000 */
.L_x_7617:
[----:B------:R-:W-:Y:S01]  /*129b0*/  FADD.FTZ R11, R8, R7 ;  /* 0x00000007080b7221 */ /* 0x000fe20000010000 */
[----:B------:R-:W-:Y:S01]  /*129c0*/  FADD.FTZ R9, R10, R182 ;  /* 0x000000b60a097221 */ /* 0x000fe20000010000 */
[----:B------:R-:W-:-:S04]  /*129d0*/  MOV R4, 0x1 ;  /* 0x0000000100047802 */ /* 0x000fc80000000f00 */
[----:B------:R-:W-:-:S07]  /*129e0*/  MOV R183, R9 ;  /* 0x0000000900b77202 */ /* 0x000fce0000000f00 */
[----:B------:R-:W-:Y:S05]  /*129f0*/  WARPSYNC.COLLECTIVE R6, `(.L_x_7618) ;  /* 0x0000000006087348 */ /* 0x000fea0003c00000 */
[----:B------:R1:W2:Y:S02]  /*12a00*/  SHFL.BFLY P0, R10, R183, R4, R3 ;  /* 0x0c000004b70a7389 */ /* 0x0002a40000000003 */
[----:B-12---:R-:W-:Y:S05]  /*12a10*/  ENDCOLLECTIVE ;  /* 0x000000000000791b */ /* 0x006fea0003800000 */
.L_x_7618:
[----:B------:R-:W-:Y:S05]  /*12a20*/  BRA `(.L_x_7619) ;  /* 0xfffffff400c07947 */ /* 0x000fea000383ffff */
.L_x_7620:
        /* <DEDUP_REMOVED lines=13> */
.L_x_10306:


//--------------------- .text._ZN5flash24flash_fwd_splitkv_kernelI23Flash_fwd_kernel_traitsILi32ELi64ELi128ELi4ELb0ELb0EN7cutlass6half_tE19Flash_kernel_traitsILi32ELi64ELi128ELi4ES3_EELb0ELb1ELb0ELb0ELb0ELb1ELb1ELb1EEEvNS_16Flash_fwd_paramsE --------------------------
	.section	.text._ZN5flash24flash_fwd_splitkv_kernelI23Flash_fwd_kernel_traitsILi32ELi64ELi128ELi4ELb0ELb0EN7cutlass6half_tE19Flash_kernel_traitsILi32ELi64ELi128ELi4ES3_EELb0ELb1ELb0ELb0ELb0ELb1ELb1ELb1EEEvNS_16Flash_fwd_paramsE,"ax",@progbits
	.align	128
        .global         _ZN5flash24flash_fwd_splitkv_kernelI23Flash_fwd_kernel_traitsILi32ELi64ELi128ELi4ELb0ELb0EN7cutlass6half_tE19Flash_kernel_traitsILi32ELi64ELi128ELi4ES3_EELb0ELb1ELb0ELb0ELb0ELb1ELb1ELb1EEEvNS_16Flash_fwd_paramsE
        .type           _ZN5flash24flash_fwd_splitkv_kernelI23Flash_fwd_kernel_traitsILi32ELi64ELi128ELi4ELb0ELb0EN7cutlass6half_tE19Flash_kernel_traitsILi32ELi64ELi128ELi4ES3_EELb0ELb1ELb0ELb0ELb0ELb1ELb1ELb1EEEvNS_16Flash_fwd_paramsE,@function
        .size           _ZN5flash24flash_fwd_splitkv_kernelI23Flash_fwd_kernel_traitsILi32ELi64ELi128ELi4ELb0ELb0EN7cutlass6half_tE19Flash_kernel_traitsILi32ELi64ELi128ELi4ES3_EELb0ELb1ELb0ELb0ELb0ELb1ELb1ELb1EEEvNS_16Flash_fwd_paramsE,(.L_x_10307 - _ZN5flash24flash_fwd_splitkv_kernelI23Flash_fwd_kernel_traitsILi32ELi64ELi128ELi4ELb0ELb0EN7cutlass6half_tE19Flash_kernel_traitsILi32ELi64ELi128ELi4ES3_EELb0ELb1ELb0ELb0ELb0ELb1ELb1ELb1EEEvNS_16Flash_fwd_paramsE)
        .other          _ZN5flash24flash_fwd_splitkv_kernelI23Flash_fwd_kernel_traitsILi32ELi64ELi128ELi4ELb0ELb0EN7cutlass6half_tE19Flash_kernel_traitsILi32ELi64ELi128ELi4ES3_EELb0ELb1ELb0ELb0ELb0ELb1ELb1ELb1EEEvNS_16Flash_fwd_paramsE,@"STO_CUDA_ENTRY STV_DEFAULT"
_ZN5flash24flash_fwd_splitkv_kernelI23Flash_fwd_kernel_traitsILi32ELi64ELi128ELi4ELb0ELb0EN7cutlass6half_tE19Flash_kernel_traitsILi32ELi64ELi128ELi4ES3_EELb0ELb1ELb0ELb0ELb0ELb1ELb1ELb1EEEvNS_16Flash_fwd_paramsE:
.text._ZN5flash24flash_fwd_splitkv_kernelI23Flash_fwd_kernel_traitsILi32ELi64ELi128ELi4ELb0ELb0EN7cutlass6half_tE19Flash_kernel_traitsILi32ELi64ELi128ELi4ES3_EELb0ELb1ELb0ELb0ELb0ELb1ELb1ELb1EEEvNS_16Flash_fwd_paramsE:
        /* <DEDUP_REMOVED lines=29> */
[----:B------:R-:W-:Y:S05]  /*01d0*/  CALL.REL.NOINC `($_ZN5flash24flash_fwd_splitkv_kernelI23Flash_fwd_kernel_traitsILi32ELi64ELi128ELi4ELb0ELb0EN7cutlass6half_tE19Flash_kernel_traitsILi32ELi64ELi128ELi4ES3_EELb0ELb1ELb0ELb0ELb0ELb1ELb1ELb1EEEvNS_16Flash_fwd_paramsE$_ZN5flash30compute_attn_1rowblock_splitkvI23Flash_fwd_kernel_traitsILi32ELi64ELi128ELi4ELb0ELb0EN7cutlass6half_tE19Flash_kernel_traitsILi32ELi64ELi128ELi4ES3_EELb0ELb1ELb0ELb0ELb0ELb1ELb1ELb1ENS_16Flash_fwd_paramsEEEvRKT8_iiiii) ;  /* 0x0000000000087944 */ /* 0x000fea0003c00000 */
[----:B------:R-:W-:Y:S05]  /*01e0*/  BSYNC.RECONVERGENT B3 ;  /* 0x0000000000037941 */ /* 0x000fea0003800200 */
.L_x_7621:
[----:B------:R-:W-:Y:S05]  /*01f0*/  EXIT ;  /* 0x000000000000794d */ /* 0x000fea0003800000 */
        .type           $_ZN5flash24flash_fwd_splitkv_kernelI23Flash_fwd_kernel_traitsILi32ELi64ELi128ELi4ELb0ELb0EN7cutlass6half_tE19Flash_kernel_traitsILi32ELi64ELi128ELi4ES3_EELb0ELb1ELb0ELb0ELb0ELb1ELb1ELb1EEEvNS_16Flash_fwd_paramsE$_ZN5flash30compute_attn_1rowblock_splitkvI23Flash_fwd_kernel_traitsILi32ELi64ELi128ELi4ELb0ELb0EN7cutlass6half_tE19Flash_kernel_traitsILi32ELi64ELi128ELi4ES3_EELb0ELb1ELb0ELb0ELb0ELb1ELb1ELb1ENS_16Flash_fwd_paramsEEEvRKT8_iiiii,@function
        .size           $_ZN5flash24flash_fwd_splitkv_kernelI23Flash_fwd_kernel_traitsILi32ELi64ELi128ELi4ELb0ELb0EN7cutlass6half_tE19Flash_kernel_traitsILi32ELi64ELi128ELi4ES3_EELb0ELb1ELb0ELb0ELb0ELb1ELb1ELb1EEEvNS_16Flash_fwd_paramsE$_ZN5flash30compute_attn_1rowblock_splitkvI23Flash_fwd_kernel_traitsILi32ELi64ELi128ELi4ELb0ELb0EN7cutlass6half_tE19Flash_kernel_traitsILi32ELi64ELi128ELi4ES3_EELb0ELb1ELb0ELb0ELb0ELb1ELb1ELb1ENS_16Flash_fwd_paramsEEEvRKT8_iiiii,(.L_x_10307 - $_ZN5flash24flash_fwd_splitkv_kernelI23Flash_fwd_kernel_traitsILi32ELi64ELi128ELi4ELb0ELb0EN7cutlass6half_tE19Flash_kernel_traitsILi32ELi64ELi128ELi4ES3_EELb0ELb1ELb0ELb0ELb0ELb1ELb1ELb1EEEvNS_16Flash_fwd_paramsE$_ZN5flash30compute_attn_1rowblock_splitkvI23Flash_fwd_kernel_traitsILi32ELi64ELi128ELi4ELb0ELb0EN7cutlass6half_tE19Flash_kernel_traitsILi32ELi64ELi128ELi4ES3_EELb0ELb1ELb0ELb0ELb0ELb1ELb1ELb1ENS_16Flash_fwd_paramsEEEvRKT8_iiiii)
$_ZN5flash24flash_fwd_splitkv_kernelI23Flash_fwd_kernel_traitsILi32ELi64ELi128ELi4ELb0ELb0EN7cutlass6half_tE19Flash_kernel_traitsILi32ELi64ELi128ELi4ES3_EELb0ELb1ELb0ELb0ELb0ELb1ELb1ELb1EEEvNS_16Flash_fwd_paramsE$_ZN5flash30compute_attn_1rowblock_splitkvI23Flash_fwd_kernel_traitsILi32ELi64ELi128ELi4ELb0ELb0EN7cutlass6half_tE19Flash_kernel_traitsILi32ELi64ELi128ELi4ES3_EELb0ELb1ELb0ELb0ELb0ELb1ELb1ELb1ENS_16Flash_fwd_paramsEEEvRKT8_iiiii:
        /* <DEDUP_REMOVED lines=38> */
.L_x_7623:
[----:B------:R-:W-:Y:S05]  /*0460*/  BSYNC.RECONVERGENT B0 ;  /* 0x0000000000007941 */ /* 0x000fea0003800200 */
.L_x_7622:
[----:B------:R-:W-:Y:S04]  /*0470*/  BSSY.RECONVERGENT B0, `(.L_x_7624) ;  /* 0x0000007000007945 */ /* 0x000fe80003800200 */
[----:B------:R-:W-:Y:S05]  /*0480*/  @!P3 BRA `(.L_x_7625) ;  /* 0x000000000014b947 */ /* 0x000fea0003800000 */
[----:B------:R-:W3:Y:S02]  /*0490*/  LD.E.U8 R2, desc[UR4][R84.64+0x1b2] ;  /* 0x0001b20454027980 */ /* 0x000ee4000c101100 */
[----:B---3--:R-:W-:-:S13]  /*04a0*/  ISETP.NE.AND P1, PT, R2, RZ, PT ;  /* 0x000000ff0200720c */ /* 0x008fda0003f25270 */
[----:B------:R-:W3:Y:S02]  /*04b0*/  @P1 LD.E R9, desc[UR4][R14.64+0x4] ;  /* 0x000004040e091980 */ /* 0x000ee4000c101900 */
[----:B---3-5:R-:W-:-:S06]  /*04c0*/  @P1 IADD3 R72, PT, PT, R9, -R12, RZ ;  /* 0x8000000c09481210 */ /* 0x028fcc0007ffe0ff */
[----:B------:R3:W5:Y:S02]  /*04d0*/  @!P1 LD.E R72, desc[UR4][R14.64] ;  /* 0x000000040e489980 */ /* 0x000764000c101900 */
.L_x_7625:
[----:B------:R-:W-:Y:S05]  /*04e0*/  BSYNC.RECONVERGENT B0 ;  /* 0x0000000000007941 */ /* 0x000fea0003800200 */
.L_x_7624:
        /* <DEDUP_REMOVED lines=9> */
.L_x_7627:
[----:B------:R-:W4:Y:S01]  /*0580*/  LD.E.64 R2, desc[UR4][R84.64+0x108] ;  /* 0x0001080454027980 */ /* 0x000f22000c101b00 */
[----:B------:R-:W-:Y:S01]  /*0590*/  BSSY.RECONVERGENT B0, `(.L_x_7629) ;  /* 0x0000006000007945 */ /* 0x000fe20003800200 */
[----:B------:R-:W-:Y:S01]  /*05a0*/  IMAD.MOV.U32 R65, RZ, RZ, RZ ;  /* 0x000000ffff417224 */ /* 0x000fe200078e00ff */
[----:B----4-:R-:W-:-:S04]  /*05b0*/  ISETP.NE.U32.AND P0, PT, R2, RZ, PT ;  /* 0x000000ff0200720c */ /* 0x010fc80003f05070 */
[----:B------:R-:W-:-:S13]  /*05c0*/  ISETP.NE.AND.EX P0, PT, R3, RZ, PT, P0 ;  /* 0x000000ff0300720c */ /* 0x000fda0003f05300 */
[----:B------:R-:W-:Y:S05]  /*05d0*/  @!P0 BRA `(.L_x_7630) ;  /* 0x0000000000048947 */ /* 0x000fea0003800000 */
[----:B------:R4:W5:Y:S02]  /*05e0*/  LD.E R65, desc[UR4][R84.64+0xbc] ;  /* 0x0000bc0454417980 */ /* 0x000964000c101900 */
.L_x_7630:
[----:B------:R-:W-:Y:S05]  /*05f0*/  BSYNC.RECONVERGENT B0 ;  /* 0x0000000000007941 */ /* 0x000fea0003800200 */
.L_x_7629:
[----:B-----5:R-:W-:Y:S02]  /*0600*/  IADD3 R65, PT, PT, R72, R65, RZ ;  /* 0x0000004148417210 */ /* 0x020fe40007ffe0ff */
.L_x_7628:
[----:B------:R-:W-:Y:S05]  /*0610*/  BSYNC.RECONVERGENT B1 ;  /* 0x0000000000017941 */ /* 0x000fea0003800200 */
.L_x_7626:
[----:B------:R-:W-:Y:S01]  /*0620*/  IMAD.SHL.U32 R73, R149, 0x40, RZ ;  /* 0x0000004095497824 */ /* 0x000fe200078e00ff */
[----:B------:R-:W-:Y:S01]  /*0630*/  MOV R2, R148 ;  /* 0x0000009400027202 */ /* 0x000fe20000000f00 */
[----:B------:R-:W-:-:S03]  /*0640*/  IMAD.MOV.U32 R3, RZ, RZ, 0x0 ;  /* 0x00000000ff037424 */ /* 0x000fc600078e00ff */
[----:B------:R-:W-:-:S13]  /*0650*/  ISETP.GT.AND P0, PT, R150, R73, PT ;  /* 0x000000499600720c */ /* 0x000fda0003f04270 */
[----:B-1234-:R-:W-:Y:S05]  /*0660*/  @!P0 RET.REL.NODEC R2 `(_ZN5flash24flash_fwd_splitkv_kernelI23Flash_fwd_kernel_traitsILi32ELi64ELi128ELi4ELb0ELb0EN7cutlass6half_tE19Flash_kernel_traitsILi32ELi64ELi128ELi4ES3_EELb0ELb1ELb0ELb0ELb0ELb1ELb1ELb1EEEvNS_16Flash_fwd_paramsE) ;  /* 0xfffffff802648950 */ /* 0x01efea0003c3ffff */
        /* <DEDUP_REMOVED lines=101> */
[----:B-1----:R-:W-:Y:S05]  /*0cc0*/  @P4 RET.REL.NODEC R148 `(_ZN5flash24flash_fwd_splitkv_kernelI23Flash_fwd_kernel_traitsILi32ELi64ELi128ELi4ELb0ELb0EN7cutlass6half_tE19Flash_kernel_traitsILi32ELi64ELi128ELi4ES3_EELb0ELb1ELb0ELb0ELb0ELb1ELb1ELb1EEEvNS_16Flash_fwd_paramsE) ;  /* 0xfffffff094cc4950 */ /* 0x002fea0003c3ffff */
[----:B------:R-:W-:Y:S02]  /*0cd0*/  MOV R3, 0xff800000 ;  /* 0xff80000000037802 */ /* 0x000fe40000000f00 */
[----:B------:R-:W-:-:S03]  /*0ce0*/  MOV R149, 0x0 ;  /* 0x0000000000957802 */ /* 0x000fc60000000f00 */
[----:B------:R1:W-:Y:S02]  /*0cf0*/  ST.E desc[UR4][R8.64+0xc0], R3 ;  /* 0x0000c00308007985 */ /* 0x0003e4000c101904 */
[----:B-1----:R-:W-:Y:S05]  /*0d00*/  RET.REL.NODEC R148 `(_ZN5flash24flash_fwd_splitkv_kernelI23Flash_fwd_kernel_traitsILi32ELi64ELi128ELi4ELb0ELb0EN7cutlass6half_tE19Flash_kernel_traitsILi32ELi64ELi128ELi4ES3_EELb0ELb1ELb0ELb0ELb0ELb1ELb1ELb1EEEvNS_16Flash_fwd_paramsE) ;  /* 0xfffffff094bc7950 */ /* 0x002fea0003c3ffff */
.L_x_7631:
        /* <DEDUP_REMOVED lines=82> */
[----:B--2---:R-:W-:Y:S01]  /*1230*/  SHF.R.S32.HI R5, RZ, 0x1f, R2 ;  /* 0x0000001fff057819 */ /* 0x004fe20000011402 */
[-C--:B---3--:R-:W-:Y:S02]  /*1240*/  IMAD R4, R13, R2.reuse, RZ ;  /* 0x000000020d047224 */ /* 0x088fe400078e02ff */
[----:B------:R-:W-:Y:S01]  /*1250*/  IMAD.WIDE.U32 R18, R12, R2, RZ ;  /* 0x000000020c127225 */ /* 0x000fe200078e00ff */
[----:B------:R-:W-:-:S03]  /*1260*/  SHF.R.S32.HI R13, RZ, 0x1f, R10 ;  /* 0x0000001fff0d7819 */ /* 0x000fc6000001140a */
[----:B------:R-:W-:-:S04]  /*1270*/  IMAD R4, R12, R5, R4 ;  /* 0x000000050c047224 */ /* 0x000fc800078e0204 */
[----:B------:R-:W-:Y:S02]  /*1280*/  IMAD.IADD R19, R19, 0x1, R4 ;  /* 0x0000000113137824 */ /* 0x000fe400078e0204 */
[----:B------:R-:W-:Y:S02]  /*1290*/  IMAD R3, R138, R13, R3 ;  /* 0x0000000d8a037224 */ /* 0x000fe400078e0203 */
[----:B------:R-:W-:-:S05]  /*12a0*/  IMAD.WIDE.U32 R18, R10, R138, R18 ;  /* 0x0000008a0a127225 */ /* 0x000fca00078e0012 */
[----:B------:R-:W-:Y:S02]  /*12b0*/  IADD3 R19, PT, PT, R19, R3, RZ ;  /* 0x0000000313137210 */ /* 0x000fe40007ffe0ff */
[----:B------:R-:W-:-:S05]  /*12c0*/  SHF.R.S32.HI R3, RZ, 0x1f, R11 ;  /* 0x0000001fff037819 */ /* 0x000fca000001140b */
        /* <DEDUP_REMOVED lines=9> */
.L_x_7633:
        /* <DEDUP_REMOVED lines=27> */
[----:B------:R-:W-:Y:S01]  /*1510*/  @!P2 IMAD R2, R2, R138, R5 ;  /* 0x0000008a0202a224 */ /* 0x000fe200078e0205 */
[----:B------:R-:W-:Y:S01]  /*1520*/  @P2 IADD3 R6, PT, PT, R11, R12, RZ ;  /* 0x0000000c0b062210 */ /* 0x000fe20007ffe0ff */
[-C--:B---3-5:R-:W-:Y:S02]  /*1530*/  @!P2 IMAD R5, R19, R8.reuse, RZ ;  /* 0x000000081305a224 */ /* 0x0a8fe400078e02ff */
        /* <DEDUP_REMOVED lines=15> */
[----:B------:R-:W-:Y:S02]  /*1630*/  @P2 IADD3 R5, PT, PT, R19, R2, RZ ;  /* 0x0000000213052210 */ /* 0x000fe40007ffe0ff */
        /* <DEDUP_REMOVED lines=10> */
[----:B------:R-:W-:-:S03]  /*16e0*/  @!P2 SHF.R.S32.HI R3, RZ, 0x1f, R8 ;  /* 0x0000001fff03a819 */ /* 0x000fc60000011408 */
[----:B------:R-:W-:Y:S02]  /*16f0*/  IMAD R4, R13, R138, R4 ;  /* 0x0000008a0d047224 */ /* 0x000fe400078e0204 */
[----:B------:R-:W-:Y:S01]  /*1700*/  IMAD.WIDE.U32 R18, R138, R10, R18 ;  /* 0x0000000a8a127225 */ /* 0x000fe200078e0012 */
[----:B------:R-:W-:-:S03]  /*1710*/  @!P2 IADD3 R21, PT, PT, R21, R2, RZ ;  /* 0x000000021515a210 */ /* 0x000fc60007ffe0ff */
[----:B------:R-:W-:Y:S01]  /*1720*/  @!P0 IMAD.MOV R7, RZ, RZ, -R7 ;  /* 0x000000ffff078224 */ /* 0x000fe200078e0a07 */
[----:B------:R-:W-:Y:S01]  /*1730*/  @!P3 LOP3.LUT R7, RZ, R9, RZ, 0x33, !PT ;  /* 0x00000009ff07b212 */ /* 0x000fe200078e33ff */
[----:B----4-:R-:W-:Y:S01]  /*1740*/  @!P2 IMAD R2, R17, R8, RZ ;  /* 0x000000081102a224 */ /* 0x010fe200078e02ff */
[----:B------:R-:W-:Y:S02]  /*1750*/  IADD3 R19, PT, PT, R19, R4, RZ ;  /* 0x0000000413137210 */ /* 0x000fe40007ffe0ff */
        /* <DEDUP_REMOVED lines=15> */
.L_x_7634:
[----:B------:R-:W-:Y:S05]  /*1850*/  BSYNC.RECONVERGENT B0 ;  /* 0x0000000000007941 */ /* 0x000fea0003800200 */
.L_x_7632:
        /* <DEDUP_REMOVED lines=34> */
[----:B------:R-:W-:Y:S02]  /*1a80*/  IMAD R6, R13, R140, RZ ;  /* 0x0000008c0d067224 */ /* 0x000fe400078e02ff */
[----:B------:R-:W-:Y:S01]  /*1a90*/  IMAD.X R19, RZ, RZ, R14, P1 ;  /* 0x000000ffff137224 */ /* 0x000fe200008e060e */
[----:B------:R-:W-:Y:S01]  /*1aa0*/  ISETP.NE.AND P1, PT, R9, RZ, PT ;  /* 0x000000ff0900720c */ /* 0x000fe20003f25270 */
[----:B------:R-:W-:-:S02]  /*1ab0*/  @P4 VIADD R20, R20, 0x1 ;  /* 0x0000000114144836 */ /* 0x000fc40000000000 */
[C---:B------:R-:W-:Y:S02]  /*1ac0*/  IMAD R14, R10.reuse, R141, R6 ;  /* 0x0000008d0a0e7224 */ /* 0x040fe400078e0206 */
[----:B------:R-:W-:Y:S02]  /*1ad0*/  IMAD.MOV.U32 R6, RZ, RZ, R20 ;  /* 0x000000ffff067224 */ /* 0x000fe400078e0014 */
[----:B------:R-:W-:-:S04]  /*1ae0*/  IMAD.WIDE.U32 R30, R10, R140, R18 ;  /* 0x0000008c0a1e7225 */ /* 0x000fc800078e0012 */
[----:B------:R-:W-:Y:S02]  /*1af0*/  @!P2 IMAD.MOV R6, RZ, RZ, -R6 ;  /* 0x000000ffff06a224 */ /* 0x000fe400078e0a06 */
[----:B------:R-:W-:Y:S02]  /*1b00*/  @!P1 LOP3.LUT R6, RZ, R9, RZ, 0x33, !PT ;  /* 0x00000009ff069212 */ /* 0x000fe400078e33ff */
[----:B------:R-:W-:Y:S01]  /*1b10*/  LOP3.LUT R19, R64, 0xc0, RZ, 0xc0, !PT ;  /* 0x000000c040137812 */ /* 0x000fe200078ec0ff */
[----:B------:R-:W1:Y:S03]  /*1b20*/  S2R R47, SR_CgaCtaId ;  /* 0x00000000002f7919 */ /* 0x000e660000008800 */
[----:B------:R-:W-:-:S04]  /*1b30*/  LOP3.LUT R19, R19, 0x18, R62, 0xf8, !PT ;  /* 0x0000001813137812 */ /* 0x000fc800078ef83e */
[----:B------:R-:W-:Y:S02]  /*1b40*/  LOP3.LUT R19, R19, 0x18, R64, 0x78, !PT ;  /* 0x0000001813137812 */ /* 0x000fe400078e7840 */
[----:B------:R-:W-:Y:S02]  /*1b50*/  SHF.R.U32.HI R98, RZ, 0x2, R62 ;  /* 0x00000002ff627819 */ /* 0x000fe4000001163e */
[----:B------:R-:W-:Y:S02]  /*1b60*/  LOP3.LUT R64, R19, 0x1f20, R64, 0xf8, !PT ;  /* 0x00001f2013407812 */ /* 0x000fe400078ef840 */
[----:B------:R-:W-:Y:S01]  /*1b70*/  MOV R99, RZ ;  /* 0x000000ff00637202 */ /* 0x000fe20000000f00 */
[-C--:B------:R-:W-:Y:S02]  /*1b80*/  IMAD R143, R139, R98.reuse, RZ ;  /* 0x000000628b8f7224 */ /* 0x080fe400078e02ff */
[----:B------:R-:W-:Y:S01]  /*1b90*/  IMAD R147, R141, R98, RZ ;  /* 0x000000628d937224 */ /* 0x000fe200078e02ff */
[----:B------:R-:W-:Y:S01]  /*1ba0*/  SHF.L.U32 R66, R62, 0x2, RZ ;  /* 0x000000023e427819 */ /* 0x000fe200000006ff */
[----:B------:R-:W-:-:S03]  /*1bb0*/  VIADD R63, R61, 0xffffffff ;  /* 0xffffffff3d3f7836 */ /* 0x000fc60000000000 */
[----:B------:R-:W-:Y:S01]  /*1bc0*/  LOP3.LUT R76, R66, 0xc, RZ, 0xc0, !PT ;  /* 0x0000000c424c7812 */ /* 0x000fe200078ec0ff */
[----:B------:R-:W-:Y:S02]  /*1bd0*/  IMAD.SHL.U32 R60, R63, 0x80, RZ ;  /* 0x000000803f3c7824 */ /* 0x000fe400078e00ff */
[----:B--2---:R-:W-:-:S04]  /*1be0*/  @P0 IMAD.WIDE.U32 R20, R22, R0, RZ ;  /* 0x0000000016140225 */ /* 0x004fc800078e00ff */
[----:B------:R-:W-:Y:S02]  /*1bf0*/  @P0 IMAD R18, R23, R0, RZ ;  /* 0x0000000017120224 */ /* 0x000fe400078e02ff */
[----:B---3--:R-:W-:-:S04]  /*1c00*/  @!P0 IMAD.WIDE.U32 R32, R28, R153, RZ ;  /* 0x000000991c208225 */ /* 0x008fc800078e00ff */
[----:B------:R-:W-:Y:S01]  /*1c10*/  @!P0 IMAD R10, R29, R153, RZ ;  /* 0x000000991d0a8224 */ /* 0x000fe200078e02ff */
[----:B------:R-:W-:Y:S02]  /*1c20*/  @!P0 MOV R0, R32 ;  /* 0x0000002000008202 */ /* 0x000fe40000000f00 */
[----:B------:R-:W-:Y:S01]  /*1c30*/  @P0 MOV R0, R20 ;  /* 0x0000001400000202 */ /* 0x000fe20000000f00 */
[----:B------:R-:W-:Y:S02]  /*1c40*/  IMAD.MOV.U32 R28, RZ, RZ, R30 ;  /* 0x000000ffff1c7224 */ /* 0x000fe400078e001e */
[----:B------:R-:W-:Y:S01]  /*1c50*/  @!P0 IMAD.IADD R10, R33, 0x1, R10 ;  /* 0x00000001210a8824 */ /* 0x000fe200078e020a */
[----:B------:R-:W-:Y:S01]  /*1c60*/  IADD3 R30, P1, PT, R12, R0, RZ ;  /* 0x000000000c1e7210 */ /* 0x000fe20007f3e0ff */
[----:B------:R-:W-:Y:S01]  /*1c70*/  @P0 IMAD.IADD R10, R21, 0x1, R18 ;  /* 0x00000001150a0824 */ /* 0x000fe200078e0212 */
[----:B------:R-:W-:Y:S01]  /*1c80*/  IADD3 R29, PT, PT, R31, R14, RZ ;  /* 0x0000000e1f1d7210 */ /* 0x000fe20007ffe0ff */
[----:B------:R-:W-:Y:S01]  /*1c90*/  IMAD R21, R27, R6, RZ ;  /* 0x000000061b157224 */ /* 0x000fe200078e02ff */
[----:B------:R-:W-:Y:S01]  /*1ca0*/  SHF.R.S32.HI R0, RZ, 0x1f, R6 ;  /* 0x0000001fff007819 */ /* 0x000fe20000011406 */
[----:B------:R-:W-:Y:S01]  /*1cb0*/  IMAD R9, R25, R152, RZ ;  /* 0x0000009819097224 */ /* 0x000fe200078e02ff */
[----:B------:R-:W-:Y:S01]  /*1cc0*/  SHF.R.S32.HI R14, RZ, 0x1f, R152 ;  /* 0x0000001fff0e7819 */ /* 0x000fe20000011498 */
[----:B------:R-:W-:-:S02]  /*1cd0*/  IMAD.X R31, RZ, RZ, R10, P1 ;  /* 0x000000ffff1f7224 */ /* 0x000fc400008e060a */
[----:B------:R-:W-:-:S04]  /*1ce0*/  IMAD.WIDE.U32 R28, R6, R26, R28 ;  /* 0x0000001a061c7225 */ /* 0x000fc800078e001c */
[----:B------:R-:W-:Y:S02]  /*1cf0*/  IMAD R21, R0, R26, R21 ;  /* 0x0000001a00157224 */ /* 0x000fe400078e0215 */
[----:B------:R-:W-:Y:S02]  /*1d00*/  IMAD R9, R24, R14, R9 ;  /* 0x0000000e18097224 */ /* 0x000fe400078e0209 */
[----:B------:R-:W-:-:S04]  /*1d10*/  IMAD.WIDE.U32 R30, R152, R24, R30 ;  /* 0x00000018981e7225 */ /* 0x000fc800078e001e */
[----:B------:R-:W-:Y:S02]  /*1d20*/  IMAD.IADD R29, R29, 0x1, R21 ;  /* 0x000000011d1d7824 */ /* 0x000fe400078e0215 */
[----:B------:R-:W-:Y:S01]  /*1d30*/  IMAD.IADD R21, R31, 0x1, R9 ;  /* 0x000000011f157824 */ /* 0x000fe200078e0209 */
[----:B------:R-:W-:Y:S01]  /*1d40*/  SHF.R.S32.HI R9, RZ, 0x1f, R72 ;  /* 0x0000001fff097819 */ /* 0x000fe20000011448 */
[--C-:B------:R-:W-:Y:S01]  /*1d50*/  @!P0 IMAD.MOV.U32 R19, RZ, RZ, R23.reuse ;  /* 0x000000ffff138224 */ /* 0x100fe200078e0017 */
[----:B------:R-:W-:Y:S02]  /*1d60*/  @!P0 MOV R18, R22 ;  /* 0x0000001600128202 */ /* 0x000fe40000000f00 */
[----:B------:R-:W-:Y:S01]  /*1d70*/  LEA.HI R9, R9, R72, RZ, 0x7 ;  /* 0x0000004809097211 */ /* 0x000fe200078f38ff */
[----:B------:R-:W-:Y:S01]  /*1d80*/  @P0 IMAD.MOV.U32 R19, RZ, RZ, R23 ;  /* 0x000000ffff130224 */ /* 0x000fe200078e0017 */
[----:B------:R-:W-:Y:S02]  /*1d90*/  @P0 MOV R18, R22 ;  /* 0x0000001600120202 */ /* 0x000fe40000000f00 */
[----:B------:R-:W-:-:S02]  /*1da0*/  IADD3 R22, P0, PT, R12, R8, RZ ;  /* 0x000000080c167210 */ /* 0x000fc40007f1e0ff */
[----:B------:R-:W-:Y:S01]  /*1db0*/  SHF.R.S32.HI R9, RZ, 0x7, R9 ;  /* 0x00000007ff097819 */ /* 0x000fe20000011409 */
[----:B------:R-:W-:-:S03]  /*1dc0*/  IMAD.WIDE.U32 R24, R149, 0x40, R98 ;  /* 0x0000004095187825 */ /* 0x000fc600078e0062 */
[----:B------:R-:W-:Y:S01]  /*1dd0*/  VIMNMX R68, PT, PT, R142, R9, !PT ;  /* 0x000000098e447248 */ /* 0x000fe20007fe0100 */
[----:B------:R-:W-:Y:S02]  /*1de0*/  IMAD.X R23, RZ, RZ, R7, P0 ;  /* 0x000000ffff177224 */ /* 0x000fe400000e0607 */
[----:B------:R-:W-:Y:S01]  /*1df0*/  IMAD R7, R25, R18, RZ ;  /* 0x0000001219077224 */ /* 0x000fe200078e02ff */
[----:B------:R-:W-:Y:S01]  /*1e00*/  ISETP.GT.AND P2, PT, R61, R68, PT ;  /* 0x000000443d00720c */ /* 0x000fe20003f44270 */
[----:B------:R-:W-:Y:S02]  /*1e10*/  IMAD.MOV.U32 R20, RZ, RZ, R30 ;  /* 0x000000ffff147224 */ /* 0x000fe400078e001e */
[----:B------:R-:W-:Y:S01]  /*1e20*/  IMAD.WIDE.U32 R22, R98, R138, R22 ;  /* 0x0000008a62167225 */ /* 0x000fe200078e0016 */
[----:B------:R-:W-:-:S03]  /*1e30*/  SHF.L.U64.HI R70, R18, 0x5, R19 ;  /* 0x0000000512467819 */ /* 0x000fc60000010213 */
[----:B------:R-:W-:Y:S02]  /*1e40*/  IMAD.SHL.U32 R67, R18, 0x20, RZ ;  /* 0x0000002012437824 */ /* 0x000fe400078e00ff */
[C---:B------:R-:W-:Y:S01]  /*1e50*/  IMAD R7, R24.reuse, R19, R7 ;  /* 0x0000001318077224 */ /* 0x040fe200078e0207 */
[----:B------:R-:W-:Y:S01]  /*1e60*/  IADD3 R143, PT, PT, R23, R143, RZ ;  /* 0x0000008f178f7210 */ /* 0x000fe20007ffe0ff */
[----:B------:R-:W-:Y:S01]  /*1e70*/  IMAD.WIDE.U32 R18, R24, R18, R20 ;  /* 0x0000001218127225 */ /* 0x000fe200078e0014 */
[----:B----4-:R-:W-:Y:S02]  /*1e80*/  LEA R144, P0, R22, R16, 0x1 ;  /* 0x0000001016907211 */ /* 0x010fe400078008ff */
[----:B------:R-:W-:Y:S01]  /*1e90*/  MOV R10, 0x400 ;  /* 0x00000400000a7802 */ /* 0x000fe20000000f00 */
[----:B------:R-:W-:Y:S01]  /*1ea0*/  IMAD.WIDE.U32 R20, R98, R140, R28 ;  /* 0x0000008c62147225 */ /* 0x000fe200078e001c */
[----:B------:R-:W-:Y:S02]  /*1eb0*/  LEA.HI.X R143, R22, R17, R143, 0x1, P0 ;  /* 0x00000011168f7211 */ /* 0x000fe400000f0c8f */
[----:B-1----:R-:W-:Y:S01]  /*1ec0*/  LEA R47, R47, R10, 0x18 ;  /* 0x0000000a2f2f7211 */ /* 0x002fe200078ec0ff */
[----:B------:R-:W-:Y:S01]  /*1ed0*/  IMAD.IADD R147, R21, 0x1, R147 ;  /* 0x0000000115937824 */ /* 0x000fe200078e0293 */
[----:B------:R-:W-:-:S02]  /*1ee0*/  IADD3 R7, PT, PT, R19, R7, RZ ;  /* 0x0000000713077210 */ /* 0x000fc40007ffe0ff */
[----:B------:R-:W-:Y:S02]  /*1ef0*/  LEA R146, P0, R20, R4, 0x1 ;  /* 0x0000000414927211 */ /* 0x000fe400078008ff */
        /* <DEDUP_REMOVED lines=37> */
[----:B------:R-:W-:-:S02]  /*2150*/  IMAD R7, R105, R74, RZ ;  /* 0x0000004a69077224 */ /* 0x000fc400078e02ff */
        /* <DEDUP_REMOVED lines=11> */
[----:B-----5:R-:W-:Y:S02]  /*2210*/  IADD3 R6, PT, PT, R60, R15, RZ ;  /* 0x0000000f3c067210 */ /* 0x020fe40007ffe0ff */
        /* <DEDUP_REMOVED lines=40> */
.L_x_7658:
[----:B------:R-:W-:Y:S01]  /*24a0*/  SHF.L.U64.HI R2, R102, 0x6, R103 ;  /* 0x0000000666027819 */ /* 0x000fe20000010267 */
[----:B------:R-:W-:Y:S01]  /*24b0*/  VIADD R90, R90, 0x80 ;  /* 0x000000805a5a7836 */ /* 0x000fe20000000000 */
[----:B------:R-:W-:Y:S01]  /*24c0*/  SHF.L.U64.HI R0, R140, 0x6, R141 ;  /* 0x000000068c007819 */ /* 0x000fe2000001028d */
[----:B------:R-:W-:Y:S01]  /*24d0*/  VIADD R92, R92, 0x80 ;  /* 0x000000805c5c7836 */ /* 0x000fe20000000000 */
[----:B------:R-:W-:Y:S01]  /*24e0*/  UMOV UR6, URZ ;  /* 0x000000ff00067c82 */ /* 0x000fe20008000000 */
[----:B----4-:R-:W-:Y:S01]  /*24f0*/  IMAD.SHL.U32 R17, R102, 0x40, RZ ;  /* 0x0000004066117824 */ /* 0x010fe200078e00ff */
[----:B------:R-:W-:Y:S01]  /*2500*/  ISETP.GE.OR P5, PT, R98, R90, P3 ;  /* 0x0000005a6200720c */ /* 0x000fe20001fa6670 */
[----:B------:R-:W-:Y:S01]  /*2510*/  IMAD.SHL.U32 R3, R140, 0x40, RZ ;  /* 0x000000408c037824 */ /* 0x000fe200078e00ff */
[----:B------:R-:W-:Y:S01]  /*2520*/  ISETP.GE.AND P3, PT, R12, R151, PT ;  /* 0x000000970c00720c */ /* 0x000fe20003f66270 */
[----:B------:R-:W-:Y:S01]  /*2530*/  VIADD R91, R91, 0xffffffff ;  /* 0xffffffff5b5b7836 */ /* 0x000fe20000000000 */
[----:B------:R-:W-:Y:S01]  /*2540*/  ISETP.LT.OR P5, PT, R98, R92, P5 ;  /* 0x0000005c6200720c */ /* 0x000fe20002fa1670 */
[----:B------:R-:W-:Y:S01]  /*2550*/  BSSY.RECONVERGENT B1, `(.L_x_7636) ;  /* 0x00002d5000017945 */ /* 0x000fe20003800200 */
[C---:B------:R-:W-:Y:S01]  /*2560*/  ISETP.GE.OR P4, PT, R97.reuse, R90, P3 ;  /* 0x0000005a6100720c */ /* 0x040fe20001f86670 */
[----:B------:R-:W-:Y:S01]  /*2570*/  IMAD.MOV.U32 R94, RZ, RZ, R74 ;  /* 0x000000ffff5e7224 */ /* 0x000fe200078e004a */
[-C--:B------:R-:W-:Y:S01]  /*2580*/  IADD3 R28, P0, PT, R78, R17.reuse, RZ ;  /* 0x000000114e1c7210 */ /* 0x080fe20007f1e0ff */
[----:B------:R-:W-:Y:S01]  /*2590*/  IMAD.SHL.U32 R81, R104, 0x40, RZ ;  /* 0x0000004068517824 */ /* 0x000fe200078e00ff */
[----:B------:R-:W-:Y:S02]  /*25a0*/  ISETP.LT.OR P4, PT, R97, R92, P4 ;  /* 0x0000005c6100720c */ /* 0x000fe40002781670 */
[----:B------:R-:W-:Y:S01]  /*25b0*/  ISETP.GE.OR P1, PT, R95, R90, P3 ;  /* 0x0000005a5f00720c */ /* 0x000fe20001f26670 */
[--C-:B------:R-:W-:Y:S01]  /*25c0*/  IMAD.X R29, R75, 0x1, R2.reuse, P0 ;  /* 0x000000014b1d7824 */ /* 0x100fe200000e0602 */
[----:B------:R-:W-:Y:S02]  /*25d0*/  IADD3 R22, P2, PT, R3, R88, RZ ;  /* 0x0000005803167210 */ /* 0x000fe40007f5e0ff */
[----:B------:R-:W-:Y:S01]  /*25e0*/  ISETP.LT.OR P1, PT, R95, R92, P1 ;  /* 0x0000005c5f00720c */ /* 0x000fe20000f21670 */
[----:B------:R-:W-:Y:S02]  /*25f0*/  @!P5 IMAD.MOV.U32 R79, RZ, RZ, R75 ;  /* 0x000000ffff4fd224 */ /* 0x000fe400078e004b */
[----:B------:R-:W-:Y:S03]  /*2600*/  IMAD.X R23, R0, 0x1, R89, P2 ;  /* 0x0000000100177824 */ /* 0x000fe600010e0659 */
[----:B------:R1:W2:Y:S07]  /*2610*/  @!P5 LD.E.128 R4, desc[UR4][R78.64] ;  /* 0x000000044e04d980 */ /* 0x0002ae000c101d00 */
[----:B------:R-:W-:Y:S02]  /*2620*/  @!P1 IADD3 R30, P0, PT, R28, R17, RZ ;  /* 0x000000111c1e9210 */ /* 0x000fe40007f1e0ff */
[----:B------:R-:W-:Y:S03]  /*2630*/  @!P1 IADD3 R32, P6, PT, R22, R3, RZ ;  /* 0x0000000316209210 */ /* 0x000fe60007fde0ff */
[----:B------:R-:W-:Y:S01]  /*2640*/  @!P1 IMAD.X R31, R29, 0x1, R2, P0 ;  /* 0x000000011d1f9824 */ /* 0x000fe200000e0602 */
[----:B------:R-:W-:Y:S01]  /*2650*/  ISETP.GE.OR P0, PT, R93, R90, P3 ;  /* 0x0000005a5d00720c */ /* 0x000fe20001f06670 */
[----:B------:R-:W-:Y:S01]  /*2660*/  @!P1 IMAD.X R33, R23, 0x1, R0, P6 ;  /* 0x0000000117219824 */ /* 0x000fe200030e0600 */
[----:B------:R-:W-:Y:S02]  /*2670*/  SHF.L.U64.HI R2, R138, 0x5, R139 ;  /* 0x000000058a027819 */ /* 0x000fe4000001028b */
[----:B------:R-:W-:Y:S02]  /*2680*/  ISETP.LT.OR P0, PT, R93, R92, P0 ;  /* 0x0000005c5d00720c */ /* 0x000fe40000701670 */
[----:B-1----:R-:W-:Y:S01]  /*2690*/  SHF.L.U64.HI R79, R104, 0x6, R105 ;  /* 0x00000006684f7819 */ /* 0x002fe20000010269 */
[----:B--2---:R1:W-:Y:S04]  /*26a0*/  @!P5 ST.E.128 desc[UR4][R88.64], R4 ;  /* 0x000000045800d985 */ /* 0x0043e8000c101d04 */
[----:B------:R2:W3:Y:S06]  /*26b0*/  @!P4 LD.E.128 R24, desc[UR4][R28.64] ;  /* 0x000000041c18c980 */ /* 0x0004ec000c101d00 */
        /* <DEDUP_REMOVED lines=47> */
.L_x_7637:
        /* <DEDUP_REMOVED lines=75> */
.L_x_7641:
[----:B------:R-:W-:Y:S05]  /*2e60*/  BSYNC.RECONVERGENT B0 ;  /* 0x0000000000007941 */ /* 0x000fea0003800200 */
.L_x_7640:
        /* <DEDUP_REMOVED lines=52> */
.L_x_7643:
[----:B------:R-:W-:Y:S05]  /*31b0*/  BSYNC.RECONVERGENT B0 ;  /* 0x0000000000007941 */ /* 0x000fea0003800200 */
.L_x_7642:
        /* <DEDUP_REMOVED lines=57> */
.L_x_7645:
[----:B------:R-:W-:Y:S05]  /*3550*/  BSYNC.RECONVERGENT B0 ;  /* 0x0000000000007941 */ /* 0x000fea0003800200 */
.L_x_7644:
        /* <DEDUP_REMOVED lines=57> */
.L_x_7647:
[----:B------:R-:W-:Y:S05]  /*38f0*/  BSYNC.RECONVERGENT B0 ;  /* 0x0000000000007941 */ /* 0x000fea0003800200 */
.L_x_7646:
[----:B------:R-:W5:Y:S02]  /*3900*/  LD.E R3, desc[UR4][R84.64+0xd0] ;  /* 0x0000d00454037980 */ /* 0x000f64000c101900 */
[----:B-----5:R-:W-:Y:S05]  /*3910*/  IMAD.U32 R3, R3, -0x40, RZ ;  /* 0xffffffc003037824 */ /* 0x020fea00078e00ff */
[C---:B------:R-:W-:Y:S02]  /*3920*/  LEA R14, P1, R3.reuse, R14, 0x1 ;  /* 0x0000000e030e7211 */ /* 0x040fe400078208ff */
[C---:B------:R-:W-:Y:S02]  /*3930*/  LEA R48, P0, R3.reuse, R48, 0x1 ;  /* 0x0000003003307211 */ /* 0x040fe400078008ff */
[C---:B------:R-:W-:Y:S02]  /*3940*/  LEA.HI.X.SX32 R15, R3.reuse, R15, 0x1, P1 ;  /* 0x0000000f030f7211 */ /* 0x040fe400008f0eff */
[----:B------:R-:W-:Y:S01]  /*3950*/  LEA.HI.X.SX32 R49, R3, R49, 0x1, P0 ;  /* 0x0000003103317211 */ /* 0x000fe200000f0eff */
[----:B------:R-:W-:Y:S05]  /*3960*/  BRA `(.L_x_7638) ;  /* 0x00000018004c7947 */ /* 0x000fea0003800000 */
.L_x_7639:
        /* <DEDUP_REMOVED lines=99> */
.L_x_7649:
[----:B------:R-:W-:Y:S05]  /*3fa0*/  BSYNC.RECONVERGENT B0 ;  /* 0x0000000000007941 */ /* 0x000fea0003800200 */
.L_x_7648:
        /* <DEDUP_REMOVED lines=97> */
.L_x_7651:
[----:B------:R-:W-:Y:S05]  /*45c0*/  BSYNC.RECONVERGENT B0 ;  /* 0x0000000000007941 */ /* 0x000fea0003800200 */
.L_x_7650:
        /* <DEDUP_REMOVED lines=100> */
.L_x_7653:
[----:B------:R-:W-:Y:S05]  /*4c10*/  BSYNC.RECONVERGENT B0 ;  /* 0x0000000000007941 */ /* 0x000fea0003800200 */
.L_x_7652:
        /* <DEDUP_REMOVED lines=96> */
.L_x_7655:
[----:B------:R-:W-:Y:S05]  /*5220*/  BSYNC.RECONVERGENT B0 ;  /* 0x0000000000007941 */ /* 0x000fea0003800200 */
.L_x_7654:
[----:B------:R-:W5:Y:S01]  /*5230*/  LD.E R3, desc[UR4][R84.64+0xd0] ;  /* 0x0000d00454037980 */ /* 0x000f62000c101900 */
[----:B------:R-:W-:Y:S02]  /*5240*/  IMAD.MOV.U32 R81, RZ, RZ, R77 ;  /* 0x000000ffff517224 */ /* 0x000fe400078e004d */
[----:B-----5:R-:W-:Y:S05]  /*5250*/  IMAD.U32 R3, R3, -0x40, RZ ;  /* 0xffffffc003037824 */ /* 0x020fea00078e00ff */
[C---:B------:R-:W-:Y:S02]  /*5260*/  LEA R82, P1, R3.reuse, R82, 0x1 ;  /* 0x0000005203527211 */ /* 0x040fe400078208ff */
[C---:B------:R-:W-:Y:S02]  /*5270*/  LEA R80, P0, R3.reuse, R80, 0x1 ;  /* 0x0000005003507211 */ /* 0x040fe400078008ff */
[C---:B------:R-:W-:Y:S02]  /*5280*/  LEA.HI.X.SX32 R83, R3.reuse, R83, 0x1, P1 ;  /* 0x0000005303537211 */ /* 0x040fe400008f0eff */
[----:B------:R-:W-:Y:S09]  /*5290*/  LEA.HI.X.SX32 R77, R3, R81, 0x1, P0 ;  /* 0x00000051034d7211 */ /* 0x000ff200000f0eff */
.L_x_7638:
[----:B------:R-:W-:Y:S05]  /*52a0*/  BSYNC.RECONVERGENT B1 ;  /* 0x0000000000017941 */ /* 0x000fea0003800200 */
.L_x_7636:
        /* <DEDUP_REMOVED lines=102> */
.L_x_7657:
[----:B------:R-:W-:Y:S05]  /*5910*/  BSYNC.RECONVERGENT B0 ;  /* 0x0000000000007941 */ /* 0x000fea0003800200 */
.L_x_7656:
[----:B------:R-:W-:Y:S05]  /*5920*/  @P2 BRA `(.L_x_7658) ;  /* 0xffffffc800dc2947 */ /* 0x000fea000383ffff */
.L_x_7635:
[----:B------:R-:W-:Y:S05]  /*5930*/  WARPSYNC.ALL ;  /* 0x0000000000007948 */ /* 0x000fea0003800000 */
[----:B------:R-:W-:Y:S06]  /*5940*/  BAR.SYNC.DEFER_BLOCKING 0x0 ;  /* 0x0000000000007b1d */ /* 0x000fec0000010000 */
[----:B-----5:R-:W2:Y:S01]  /*5950*/  LD.E R15, desc[UR4][R84.64+0xd0] ;  /* 0x0000d004540f7980 */ /* 0x020ea2000c101900 */
        /* <DEDUP_REMOVED lines=14> */
.L_x_7663:
[----:B------:R2:W-:Y:S02]  /*5a40*/  STS.128 [R64], RZ ;  /* 0x000000ff40007388 */ /* 0x0005e40000000c00 */
.L_x_7662:
[----:B------:R-:W-:Y:S05]  /*5a50*/  BSYNC.RECONVERGENT B0 ;  /* 0x0000000000007941 */ /* 0x000fea0003800200 */
.L_x_7661:
        /* <DEDUP_REMOVED lines=13> */
.L_x_7660:
        /* <DEDUP_REMOVED lines=83> */
.L_x_7670:
[----:B------:R-:W-:Y:S05]  /*6060*/  BSYNC.RECONVERGENT B0 ;  /* 0x0000000000007941 */ /* 0x000fea0003800200 */
.L_x_7669:
[----:B-----5:R3:W-:Y:S01]  /*6070*/  STS.128 [R64], R8 ;  /* 0x0000000840007388 */ /* 0x0207e20000000c00 */
[----:B------:R-:W-:Y:S05]  /*6080*/  BRA `(.L_x_7667) ;  /* 0x0000000000047947 */ /* 0x000fea0003800000 */
.L_x_7668:
[----:B------:R2:W-:Y:S02]  /*6090*/  STS.128 [R64], RZ ;  /* 0x000000ff40007388 */ /* 0x0005e40000000c00 */
.L_x_7667:
[----:B------:R-:W-:Y:S05]  /*60a0*/  BSYNC.RECONVERGENT B1 ;  /* 0x0000000000017941 */ /* 0x000fea0003800200 */
.L_x_7666:
        /* <DEDUP_REMOVED lines=41> */
[----:B------:R-:W-:Y:S02]  /*6340*/  HADD2.F32 R9, -RZ, R10.H1_H1 ;  /* 0x3000000aff097230 */ /* 0x000fe40000004100 */
[----:B------:R-:W-:Y:S01]  /*6350*/  FFMA.FTZ R14, R8, R15, R14 ;  /* 0x0000000f080e7223 */ /* 0x000fe2000001000e */
[----:B------:R-:W-:Y:S01]  /*6360*/  HADD2.F32 R6, -RZ, R11.H1_H1 ;  /* 0x3000000bff067230 */ /* 0x000fe20000004100 */
[----:B------:R-:W-:Y:S01]  /*6370*/  F2FP.F16.F32.PACK_AB R7, R7, R2 ;  /* 0x000000020707723e */ /* 0x000fe200000000ff */
[----:B------:R-:W-:-:S02]  /*6380*/  HADD2.F32 R5, -RZ, R5.H1_H1 ;  /* 0x30000005ff057230 */ /* 0x000fc40000004100 */
[C---:B------:R-:W-:Y:S01]  /*6390*/  FMUL.FTZ R15, R9.reuse, R0 ;  /* 0x00000000090f7220 */ /* 0x040fe20000410000 */
        /* <DEDUP_REMOVED lines=13> */
.L_x_7672:
[----:B------:R-:W-:Y:S05]  /*6470*/  BSYNC.RECONVERGENT B0 ;  /* 0x0000000000007941 */ /* 0x000fea0003800200 */
.L_x_7671:
[----:B-----5:R3:W-:Y:S01]  /*6480*/  STS.128 [R64+0x800], R8 ;  /* 0x0008000840007388 */ /* 0x0207e20000000c00 */
[----:B------:R-:W-:Y:S05]  /*6490*/  BRA `(.L_x_7664) ;  /* 0x0000000800e87947 */ /* 0x000fea0003800000 */
.L_x_7665:
        /* <DEDUP_REMOVED lines=92> */
.L_x_7677:
[----:B------:R-:W-:Y:S05]  /*6a60*/  BSYNC.RECONVERGENT B0 ;  /* 0x0000000000007941 */ /* 0x000fea0003800200 */
.L_x_7676:
[----:B-----5:R3:W-:Y:S01]  /*6a70*/  STS.128 [R64], R20 ;  /* 0x0000001440007388 */ /* 0x0207e20000000c00 */
[----:B------:R-:W-:Y:S05]  /*6a80*/  BRA `(.L_x_7674) ;  /* 0x0000000000047947 */ /* 0x000fea0003800000 */
.L_x_7675:
[----:B------:R2:W-:Y:S02]  /*6a90*/  STS.128 [R64], RZ ;  /* 0x000000ff40007388 */ /* 0x0005e40000000c00 */
.L_x_7674:
[----:B------:R-:W-:Y:S05]  /*6aa0*/  BSYNC.RECONVERGENT B1 ;  /* 0x0000000000017941 */ /* 0x000fea0003800200 */
.L_x_7673:
        /* <DEDUP_REMOVED lines=32> */
[----:B------:R-:W-:-:S02]  /*6cb0*/  HADD2.F32 R2, -RZ, R17.H0_H0 ;  /* 0x20000011ff027230 */ /* 0x000fc40000004100 */
        /* <DEDUP_REMOVED lines=54> */
.L_x_7679:
[----:B------:R-:W-:Y:S05]  /*7020*/  BSYNC.RECONVERGENT B0 ;  /* 0x0000000000007941 */ /* 0x000fea0003800200 */
.L_x_7678:
[----:B-----5:R1:W-:Y:S02]  /*7030*/  STS.128 [R64+0x800], R20 ;  /* 0x0008001440007388 */ /* 0x0203e40000000c00 */
.L_x_7664:
[----:B------:R-:W-:Y:S05]  /*7040*/  BSYNC.RECONVERGENT B2 ;  /* 0x0000000000027941 */ /* 0x000fea0003800200 */
.L_x_7659:
        /* <DEDUP_REMOVED lines=12> */
.L_x_7682:
[----:B------:R1:W-:Y:S02]  /*7110*/  STS.128 [R64+0x1000], RZ ;  /* 0x001000ff40007388 */ /* 0x0003e40000000c00 */
.L_x_7681:
[----:B------:R-:W-:Y:S05]  /*7120*/  BSYNC.RECONVERGENT B0 ;  /* 0x0000000000007941 */ /* 0x000fea0003800200 */
.L_x_7680:
        /* <DEDUP_REMOVED lines=14> */
.L_x_7685:
[----:B------:R3:W-:Y:S02]  /*7210*/  STS.128 [R64+0x1800], RZ ;  /* 0x001800ff40007388 */ /* 0x0007e40000000c00 */
.L_x_7684:
[----:B------:R-:W-:Y:S05]  /*7220*/  BSYNC.RECONVERGENT B0 ;  /* 0x0000000000007941 */ /* 0x000fea0003800200 */
.L_x_7683:
        /* <DEDUP_REMOVED lines=13> */
.L_x_7688:
[----:B------:R1:W-:Y:S02]  /*7300*/  STS.128 [R64+0x2000], RZ ;  /* 0x002000ff40007388 */ /* 0x0003e40000000c00 */
.L_x_7687:
[----:B------:R-:W-:Y:S05]  /*7310*/  BSYNC.RECONVERGENT B0 ;  /* 0x0000000000007941 */ /* 0x000fea0003800200 */
.L_x_7686:
        /* <DEDUP_REMOVED lines=13> */
.L_x_7691:
[----:B------:R1:W-:Y:S02]  /*73f0*/  STS.128 [R64+0x2800], RZ ;  /* 0x002800ff40007388 */ /* 0x0003e40000000c00 */
.L_x_7690:
[----:B------:R-:W-:Y:S05]  /*7400*/  BSYNC.RECONVERGENT B0 ;  /* 0x0000000000007941 */ /* 0x000fea0003800200 */
.L_x_7689:
[----:B------:R-:W0:Y:S01]  /*7410*/  LDGDEPBAR ;  /* 0x00000000000079af */ /* 0x000e220000000000 */
[----:B------:R-:W-:Y:S03]  /*7420*/  BSSY.RECONVERGENT B0, `(.L_x_7692) ;  /* 0x0000010000007945 */ /* 0x000fe60003800200 */
[----:B-----5:R1:W5:Y:S04]  /*7430*/  LD.E R26, desc[UR4][R84.64+0x184] ;  /* 0x00018404541a7980 */ /* 0x020368000c101900 */
        /* <DEDUP_REMOVED lines=11> */
.L_x_7694:
[----:B------:R1:W-:Y:S01]  /*74f0*/  STS.128 [R64+0x3000], RZ ;  /* 0x003000ff40007388 */ /* 0x0003e20000000c00 */
[----:B------:R-:W-:Y:S05]  /*7500*/  BRA `(.L_x_7695) ;  /* 0x0000000000047947 */ /* 0x000fea0003800000 */
.L_x_7693:
[----:B------:R1:W-:Y:S02]  /*7510*/  STS.128 [R64+0x3000], RZ ;  /* 0x003000ff40007388 */ /* 0x0003e40000000c00 */
.L_x_7695:
[----:B------:R-:W-:Y:S05]  /*7520*/  BSYNC.RECONVERGENT B0 ;  /* 0x0000000000007941 */ /* 0x000fea0003800200 */
.L_x_7692:
        /* <DEDUP_REMOVED lines=15> */
.L_x_7698:
[----:B------:R1:W-:Y:S02]  /*7620*/  STS.128 [R64+0x3800], RZ ;  /* 0x003800ff40007388 */ /* 0x0003e40000000c00 */
.L_x_7697:
[----:B------:R-:W-:Y:S05]  /*7630*/  BSYNC.RECONVERGENT B0 ;  /* 0x0000000000007941 */ /* 0x000fea0003800200 */
.L_x_7696:
        /* <DEDUP_REMOVED lines=13> */
.L_x_7701:
[----:B------:R1:W-:Y:S02]  /*7710*/  STS.128 [R64+0x4000], RZ ;  /* 0x004000ff40007388 */ /* 0x0003e40000000c00 */
.L_x_7700:
[----:B------:R-:W-:Y:S05]  /*7720*/  BSYNC.RECONVERGENT B0 ;  /* 0x0000000000007941 */ /* 0x000fea0003800200 */
.L_x_7699:
        /* <DEDUP_REMOVED lines=13> */
.L_x_7704:
[----:B------:R1:W-:Y:S02]  /*7800*/  STS.128 [R64+0x4800], RZ ;  /* 0x004800ff40007388 */ /* 0x0003e40000000c00 */
.L_x_7703:
[----:B------:R-:W-:Y:S05]  /*7810*/  BSYNC.RECONVERGENT B0 ;  /* 0x0000000000007941 */ /* 0x000fea0003800200 */
.L_x_7702:
[----:B------:R-:W3:Y:S01]  /*7820*/  LD.E R2, desc[UR4][R84.64+0x18c] ;  /* 0x00018c0454027980 */ /* 0x000ee2000c101900 */
[----:B------:R-:W-:Y:S01]  /*7830*/  SHF.R.U32.HI R44, RZ, 0x1, R62 ;  /* 0x00000001ff2c7819 */ /* 0x000fe2000001163e */
[----:B------:R-:W-:Y:S01]  /*7840*/  BSSY.RECONVERGENT B1, `(.L_x_7705) ;  /* 0x0000142000017945 */ /* 0x000fe20003800200 */
[C---:B------:R-:W-:Y:S01]  /*7850*/  SHF.L.U32 R27, R62.reuse, 0x5, RZ ;  /* 0x000000053e1b7819 */ /* 0x040fe200000006ff */
[----:B------:R-:W0:Y:S01]  /*7860*/  LDGDEPBAR ;  /* 0x00000000000079af */ /* 0x000e220000000000 */
[----:B------:R-:W-:Y:S02]  /*7870*/  SHF.L.U32 R133, R62, 0x4, RZ ;  /* 0x000000043e857819 */ /* 0x000fe400000006ff */
[----:B------:R-:W-:Y:S02]  /*7880*/  LOP3.LUT R0, R44, 0x8, RZ, 0xc0, !PT ;  /* 0x000000082c007812 */ /* 0x000fe400078ec0ff */
[----:B-1----:R-:W-:Y:S02]  /*7890*/  LOP3.LUT R5, R27, 0xc0, RZ, 0xc0, !PT ;  /* 0x000000c01b057812 */ /* 0x002fe400078ec0ff */
        /* <DEDUP_REMOVED lines=16> */
[----:B------:R-:W-:Y:S01]  /*79a0*/  ISETP.GT.AND P0, PT, R63, R142, PT ;  /* 0x0000008e3f00720c */ /* 0x000fe20003f04270 */
[----:B------:R-:W1:Y:S01]  /*79b0*/  LDSM.16.M88.4 R48, [R40+0x1000] ;  /* 0x001000002830783b */ /* 0x000e620000000200 */
[----:B------:R-:W-:Y:S02]  /*79c0*/  SEL R15, R15, 0xffffffe0, !P6 ;  /* 0xffffffe00f0f7807 */ /* 0x000fe40007000000 */
[----:B-----5:R-:W-:Y:S01]  /*79d0*/  IADD3 R14, PT, PT, R14, R65, -R150 ;  /* 0x000000410e0e7210 */ /* 0x020fe20007ffe896 */
[----:B------:R-:W2:Y:S01]  /*79e0*/  LDSM.16.M88.4 R28, [R40+0x1400] ;  /* 0x00140000281c783b */ /* 0x000ea20000000200 */
[----:B------:R-:W-:-:S02]  /*79f0*/  IADD3 R41, PT, PT, R132, R15, RZ ;  /* 0x0000000f84297210 */ /* 0x000fc40007ffe0ff */
[----:B----4-:R-:W-:Y:S02]  /*7a00*/  IADD3 R39, PT, PT, R15, R40, RZ ;  /* 0x000000280f277210 */ /* 0x010fe40007ffe0ff */
[----:B------:R-:W-:Y:S01]  /*7a10*/  IADD3 R26, PT, PT, R65, -R150, -R26 ;  /* 0x80000096411a7210 */ /* 0x000fe20007ffe81a */
[----:B------:R-:W-:Y:S04]  /*7a20*/  LDSM.16.M88.4 R20, [R41] ;  /* 0x000000002914783b */ /* 0x000fe80000000200 */
[----:B------:R-:W4:Y:S04]  /*7a30*/  LDSM.16.M88.4 R4, [R39+0x1000] ;  /* 0x001000002704783b */ /* 0x000f280000000200 */
[----:B------:R-:W4:Y:S01]  /*7a40*/  LDSM.16.M88.4 R52, [R39+0x1400] ;  /* 0x001400002734783b */ /* 0x000f220000000200 */
[C---:B-1----:R-:W-:Y:S08]  /*7a50*/  HMMA.16816.F32 R8, R32.reuse, R48, RZ ;  /* 0x000000302008723c */ /* 0x042ff000000018ff */
[C---:B------:R-:W-:Y:S08]  /*7a60*/  HMMA.16816.F32 R48, R32.reuse, R50, RZ ;  /* 0x000000322030723c */ /* 0x040ff000000018ff */
[----:B--2---:R-:W-:Y:S08]  /*7a70*/  HMMA.16816.F32 R16, R32, R28, RZ ;  /* 0x0000001c2010723c */ /* 0x004ff000000018ff */
[C---:B----4-:R-:W-:Y:S08]  /*7a80*/  HMMA.16816.F32 R8, R20.reuse, R4, R8 ;  /* 0x000000041408723c */ /* 0x050ff00000001808 */
[C---:B------:R-:W-:Y:S01]  /*7a90*/  HMMA.16816.F32 R48, R20.reuse, R6, R48 ;  /* 0x000000061430723c */ /* 0x040fe20000001830 */
[----:B------:R-:W1:Y:S07]  /*7aa0*/  LDSM.16.M88.4 R4, [R40+0x1800] ;  /* 0x001800002804783b */ /* 0x000e6e0000000200 */
[----:B------:R-:W-:Y:S03]  /*7ab0*/  HMMA.16816.F32 R16, R20, R52, R16 ;  /* 0x000000341410723c */ /* 0x000fe60000001810 */
[-C--:B---3--:R-:W-:Y:S01]  /*7ac0*/  FMUL.FTZ R8, R8, R2.reuse ;  /* 0x0000000208087220 */ /* 0x088fe20000410000 */
        /* <DEDUP_REMOVED lines=26> */
[C---:B--2---:R-:W-:Y:S05]  /*7c70*/  HMMA.16816.F32 R48, R20.reuse, R28, R48 ;  /* 0x0000001c1430723c */ /* 0x044fea0000001830 */
[-C--:B------:R-:W-:Y:S01]  /*7c80*/  FMUL.FTZ R8, R8, R2.reuse ;  /* 0x0000000208087220 */ /* 0x080fe20000410000 */
[-C--:B------:R-:W-:Y:S01]  /*7c90*/  FMUL.FTZ R71, R9, R2.reuse ;  /* 0x0000000209477220 */ /* 0x080fe20000410000 */
[-C--:B------:R-:W-:Y:S01]  /*7ca0*/  FMUL.FTZ R68, R10, R2.reuse ;  /* 0x000000020a447220 */ /* 0x080fe20000410000 */
[-C--:B------:R-:W-:Y:S01]  /*7cb0*/  FMUL.FTZ R70, R11, R2.reuse ;  /* 0x000000020b467220 */ /* 0x080fe20000410000 */
[----:B------:R4:W2:Y:S03]  /*7cc0*/  MUFU.TANH R69, R8 ;  /* 0x0000000800457308 */ /* 0x0008a60000002400 */
[----:B------:R-:W-:Y:S01]  /*7cd0*/  HMMA.16816.F32 R4, R20, R30, R4 ;  /* 0x0000001e1404723c */ /* 0x000fe20000001804 */
[----:B------:R-:W1:Y:S04]  /*7ce0*/  LDSM.16.M88.4 R28, [R40+0x2000] ;  /* 0x00200000281c783b */ /* 0x000e680000000200 */
[----:B------:R-:W1:Y:S02]  /*7cf0*/  MUFU.TANH R46, R46 ;  /* 0x0000002e002e7308 */ /* 0x000e640000002400 */
[-C--:B------:R-:W-:Y:S01]  /*7d00*/  FMUL.FTZ R48, R48, R2.reuse ;  /* 0x0000000230307220 */ /* 0x080fe20000410000 */
[-C--:B------:R-:W-:Y:S01]  /*7d10*/  FMUL.FTZ R77, R49, R2.reuse ;  /* 0x00000002314d7220 */ /* 0x080fe20000410000 */
[-C--:B------:R-:W-:Y:S01]  /*7d20*/  FMUL.FTZ R72, R50, R2.reuse ;  /* 0x0000000232487220 */ /* 0x080fe20000410000 */
[----:B------:R-:W-:-:S03]  /*7d30*/  FMUL.FTZ R73, R51, R2 ;  /* 0x0000000233497220 */ /* 0x000fc60000410000 */
[----:B------:R2:W1:Y:S01]  /*7d40*/  MUFU.TANH R76, R48 ;  /* 0x00000030004c7308 */ /* 0x0004620000002400 */
[----:B----4-:R-:W-:Y:S05]  /*7d50*/  HMMA.16816.F32 R8, R32, R52, RZ ;  /* 0x000000342008723c */ /* 0x010fea00000018ff */
[----:B------:R-:W-:-:S03]  /*7d60*/  FMUL.FTZ R78, R4, R2 ;  /* 0x00000002044e7220 */ /* 0x000fc60000410000 */
        /* <DEDUP_REMOVED lines=62> */
[----:B---3--:R-:W-:Y:S05]  /*8150*/  HMMA.16816.F32 R8, R20, R4, R8 ;  /* 0x000000041408723c */ /* 0x008fea0000001808 */
[-C--:B------:R-:W-:Y:S01]  /*8160*/  FMUL.FTZ R5, R18, R2.reuse ;  /* 0x0000000212057220 */ /* 0x080fe20000410000 */
[----:B------:R-:W-:Y:S01]  /*8170*/  FMUL.FTZ R4, R19, R2 ;  /* 0x0000000213047220 */ /* 0x000fe20000410000 */
[----:B------:R-:W3:Y:S01]  /*8180*/  MUFU.TANH R78, R78 ;  /* 0x0000004e004e7308 */ /* 0x000ee20000002400 */
[----:B----4-:R-:W4:Y:S01]  /*8190*/  LDSM.16.M88.4 R48, [R39+0x2c00] ;  /* 0x002c00002730783b */ /* 0x010f220000000200 */
[----:B------:R-:W-:-:S04]  /*81a0*/  DEPBAR.LE SB0, 0x0 ;  /* 0x000080000000791a */ /* 0x000fc80000000000 */
[C---:B-1----:R-:W-:Y:S02]  /*81b0*/  HMMA.16816.F32 R16, R32.reuse, R28, RZ ;  /* 0x0000001c2010723c */ /* 0x042fe400000018ff */
[----:B------:R-:W1:Y:S06]  /*81c0*/  MUFU.TANH R81, R81 ;  /* 0x0000005100517308 */ /* 0x000e6c0000002400 */
[----:B------:R-:W-:Y:S01]  /*81d0*/  HMMA.16816.F32 R28, R32, R30, RZ ;  /* 0x0000001e201c723c */ /* 0x000fe200000018ff */
[-C--:B------:R-:W-:Y:S01]  /*81e0*/  FMUL.FTZ R8, R8, R2.reuse ;  /* 0x0000000208087220 */ /* 0x080fe20000410000 */
[-C--:B------:R-:W-:Y:S01]  /*81f0*/  FMUL.FTZ R9, R9, R2.reuse ;  /* 0x0000000209097220 */ /* 0x080fe20000410000 */
[----:B------:R-:W1:Y:S05]  /*8200*/  MUFU.TANH R74, R74 ;  /* 0x0000004a004a7308 */ /* 0x000e6a0000002400 */
[----:B------:R-:W-:Y:S05]  /*8210*/  HMMA.16816.F32 R52, R20, R6, R52 ;  /* 0x000000061434723c */ /* 0x000fea0000001834 */
[-C--:B------:R-:W-:Y:S01]  /*8220*/  FMUL.FTZ R7, R10, R2.reuse ;  /* 0x000000020a077220 */ /* 0x080fe20000410000 */
[----:B------:R-:W-:Y:S01]  /*8230*/  FMUL.FTZ R6, R11, R2 ;  /* 0x000000020b067220 */ /* 0x000fe20000410000 */
[----:B------:R2:W1:Y:S01]  /*8240*/  MUFU.TANH R107, R8 ;  /* 0x00000008006b7308 */ /* 0x0004620000002400 */
[----:B------:R-:W-:-:S04]  /*8250*/  LOP3.LUT R11, R44, 0x1f0, RZ, 0xc0, !PT ;  /* 0x000001f02c0b7812 */ /* 0x000fc800078ec0ff */
[----:B------:R-:W-:-:S03]  /*8260*/  LOP3.LUT R98, R11, 0x7, R98, 0xf8, !PT ;  /* 0x000000070b627812 */ /* 0x000fc600078ef862 */
[----:B------:R3:W1:Y:S01]  /*8270*/  MUFU.TANH R108, R9 ;  /* 0x00000009006c7308 */ /* 0x0006620000002400 */
[----:B------:R-:W-:-:S04]  /*8280*/  LEA R159, R149, R98, 0x6 ;  /* 0x00000062959f7211 */ /* 0x000fc800078e30ff */
[C---:B------:R-:W-:Y:S02]  /*8290*/  IADD3 R14, PT, PT, R159.reuse, R14, RZ ;  /* 0x0000000e9f0e7210 */ /* 0x040fe40007ffe0ff */
[----:B------:R-:W-:Y:S01]  /*82a0*/  IADD3 R159, PT, PT, R159, R26, RZ ;  /* 0x0000001a9f9f7210 */ /* 0x000fe20007ffe0ff */
[----:B----4-:R-:W-:Y:S03]  /*82b0*/  HMMA.16816.F32 R16, R20, R48, R16 ;  /* 0x000000301410723c */ /* 0x010fe60000001810 */
[-C--:B------:R-:W-:Y:S01]  /*82c0*/  FMUL.FTZ R48, R52, R2.reuse ;  /* 0x0000000234307220 */ /* 0x080fe20000410000 */
[-C--:B------:R-:W-:Y:S01]  /*82d0*/  FMUL.FTZ R32, R53, R2.reuse ;  /* 0x0000000235207220 */ /* 0x080fe20000410000 */
[----:B--2---:R-:W-:Y:S01]  /*82e0*/  FMUL.FTZ R8, R55, R2 ;  /* 0x0000000237087220 */ /* 0x004fe20000410000 */
[----:B------:R-:W2:Y:S01]  /*82f0*/  MUFU.TANH R75, R75 ;  /* 0x0000004b004b7308 */ /* 0x000ea20000002400 */
[----:B------:R-:W-:-:S02]  /*8300*/  VIMNMX R161, PT, PT, RZ, R159, !PT ;  /* 0x0000009fffa17248 */ /* 0x000fc40007fe0100 */
[C-C-:B------:R-:W-:Y:S01]  /*8310*/  VIADDMNMX R160, R14.reuse, 0x1, R65.reuse, PT ;  /* 0x000000010ea07846 */ /* 0x140fe20003800141 */
[----:B------:R-:W-:Y:S03]  /*8320*/  HMMA.16816.F32 R28, R20, R50, R28 ;  /* 0x00000032141c723c */ /* 0x000fe6000000181c */
[----:B------:R-:W-:Y:S01]  /*8330*/  VIADDMNMX R158, R14, 0x9, R65, PT ;  /* 0x000000090e9e7846 */ /* 0x000fe20003800141 */
[-C--:B---3--:R-:W-:Y:S01]  /*8340*/  FMUL.FTZ R9, R54, R2.reuse ;  /* 0x0000000236097220 */ /* 0x088fe20000410000 */
[----:B------:R-:W-:Y:S01]  /*8350*/  VIADDMNMX R159, R159, 0x8, RZ, !PT ;  /* 0x000000089f9f7846 */ /* 0x000fe200078001ff */
[----:B------:R-:W3:Y:S03]  /*8360*/  MUFU.TANH R80, R80 ;  /* 0x0000005000507308 */ /* 0x000ee60000002400 */
[-C--:B------:R-:W-:Y:S01]  /*8370*/  FMUL.FTZ R33, R16, R2.reuse ;  /* 0x0000000210217220 */ /* 0x080fe20000410000 */
[-C--:B------:R-:W-:Y:S01]  /*8380*/  FMUL.FTZ R10, R18, R2.reuse ;  /* 0x00000002120a7220 */ /* 0x080fe20000410000 */
[-C--:B------:R-:W-:Y:S01]  /*8390*/  FMUL.FTZ R17, R17, R2.reuse ;  /* 0x0000000211117220 */ /* 0x080fe20000410000 */
[----:B------:R-:W-:-:S02]  /*83a0*/  FMUL.FTZ R16, R19, R2 ;  /* 0x0000000213107220 */ /* 0x000fc40000410000 */
[----:B------:R-:W4:Y:S05]  /*83b0*/  MUFU.TANH R83, R83 ;  /* 0x0000005300537308 */ /* 0x000f2a0000002400 */
        /* <DEDUP_REMOVED lines=46> */
.L_x_7708:
[----:B------:R-:W2:Y:S01]  /*86a0*/  LD.E R23, desc[UR4][R84.64+0x170] ;  /* 0x0001700454177980 */ /* 0x000ea2000c101900 */
[----:B------:R-:W-:Y:S02]  /*86b0*/  IADD3 R21, PT, PT, R60, -0x80, RZ ;  /* 0xffffff803c157810 */ /* 0x000fe40007ffe0ff */
[----:B-1----:R-:W-:Y:S01]  /*86c0*/  IABS R17, R60 ;  /* 0x0000003c00117213 */ /* 0x002fe20000000000 */
        /* <DEDUP_REMOVED lines=18> */
[-C--:B------:R-:W-:Y:S01]  /*87f0*/  IMAD R26, R20, R14.reuse, R11 ;  /* 0x0000000e141a7224 */ /* 0x080fe200078e020b */
[-C--:B------:R-:W-:Y:S01]  /*8800*/  LOP3.LUT R11, R60, R23.reuse, RZ, 0x3c, !PT ;  /* 0x000000173c0b7212 */ /* 0x080fe200078e3cff */
        /* <DEDUP_REMOVED lines=37> */
.L_x_7709:
[----:B------:R-:W-:Y:S05]  /*8a60*/  BSYNC.RECONVERGENT B0 ;  /* 0x0000000000007941 */ /* 0x000fea0003800200 */
.L_x_7707:
        /* <DEDUP_REMOVED lines=31> */
.L_x_7706:
[----:B------:R-:W-:Y:S05]  /*8c60*/  BSYNC.RECONVERGENT B1 ;  /* 0x0000000000017941 */ /* 0x000fea0003800200 */
.L_x_7705:
[----:B-1----:R-:W3:Y:S01]  /*8c70*/  LD.E R29, desc[UR4][R84.64+0xdc] ;  /* 0x0000dc04541d7980 */ /* 0x002ee2000c101900 */
[----:B------:R-:W-:-:S05]  /*8c80*/  IMAD.SHL.U32 R37, R62, 0x2, RZ ;  /* 0x000000023e257824 */ /* 0x000fca00078e00ff */
[----:B------:R-:W-:-:S04]  /*8c90*/  LOP3.LUT R37, R37, 0x6, RZ, 0xc0, !PT ;  /* 0x0000000625257812 */ /* 0x000fc800078ec0ff */
[----:B------:R-:W-:-:S04]  /*8ca0*/  LOP3.LUT R14, R60, R37, RZ, 0xfc, !PT ;  /* 0x000000253c0e7212 */ /* 0x000fc800078efcff */
[CC--:B------:R-:W-:Y:S01]  /*8cb0*/  ISETP.GE.AND P0, PT, R14.reuse, R161.reuse, PT ;  /* 0x000000a10e00720c */ /* 0x0c0fe20003f06270 */
[C---:B------:R-:W-:Y:S02]  /*8cc0*/  VIADD R130, R14.reuse, 0x1 ;  /* 0x000000010e827836 */ /* 0x040fe40000000000 */
[----:B------:R-:W-:Y:S01]  /*8cd0*/  VIADD R31, R14, 0x8 ;  /* 0x000000080e1f7836 */ /* 0x000fe20000000000 */
[----:B--2---:R-:W-:Y:S01]  /*8ce0*/  FSEL R12, R42, -INF , P0 ;  /* 0xff8000002a0c7808 */ /* 0x004fe20000000000 */
[----:B------:R-:W-:Y:S01]  /*8cf0*/  VIADD R128, R14, 0x9 ;  /* 0x000000090e807836 */ /* 0x000fe20000000000 */
[-C--:B------:R-:W-:Y:S01]  /*8d00*/  ISETP.GE.AND P0, PT, R130, R161.reuse, PT ;  /* 0x000000a18200720c */ /* 0x080fe20003f06270 */
[C---:B------:R-:W-:Y:S01]  /*8d10*/  VIADD R126, R14.reuse, 0x10 ;  /* 0x000000100e7e7836 */ /* 0x040fe20000000000 */
[----:B------:R-:W-:Y:S01]  /*8d20*/  ISETP.GE.AND P3, PT, R31, R161, PT ;  /* 0x000000a11f00720c */ /* 0x000fe20003f66270 */
[----:B------:R-:W-:Y:S01]  /*8d30*/  VIADD R124, R14, 0x11 ;  /* 0x000000110e7c7836 */ /* 0x000fe20000000000 */
[----:B------:R-:W-:-:S02]  /*8d40*/  ISETP.GE.AND P4, PT, R130, R160, PT ;  /* 0x000000a08200720c */ /* 0x000fc40003f86270 */
[----:B------:R-:W-:Y:S02]  /*8d50*/  FSEL R43, R43, -INF , P0 ;  /* 0xff8000002b2b7808 */ /* 0x000fe40000000000 */
[-C--:B------:R-:W-:Y:S01]  /*8d60*/  ISETP.GE.AND P0, PT, R128, R161.reuse, PT ;  /* 0x000000a18000720c */ /* 0x080fe20003f06270 */
[C---:B------:R-:W-:Y:S01]  /*8d70*/  VIADD R123, R14.reuse, 0x18 ;  /* 0x000000180e7b7836 */ /* 0x040fe20000000000 */
[-C--:B------:R-:W-:Y:S02]  /*8d80*/  ISETP.GE.AND P5, PT, R14, R160.reuse, PT ;  /* 0x000000a00e00720c */ /* 0x080fe40003fa6270 */
[----:B------:R-:W-:Y:S02]  /*8d90*/  FSEL R56, R56, -INF , P3 ;  /* 0xff80000038387808 */ /* 0x000fe40001800000 */
[----:B------:R-:W-:Y:S02]  /*8da0*/  FSEL R187, R43, -INF , !P4 ;  /* 0xff8000002bbb7808 */ /* 0x000fe40006000000 */
[----:B------:R-:W-:Y:S01]  /*8db0*/  ISETP.GE.AND P3, PT, R126, R161, PT ;  /* 0x000000a17e00720c */ /* 0x000fe20003f66270 */
[----:B------:R-:W-:Y:S01]  /*8dc0*/  VIADD R122, R14, 0x19 ;  /* 0x000000190e7a7836 */ /* 0x000fe20000000000 */
[----:B------:R-:W-:-:S02]  /*8dd0*/  ISETP.GE.AND P4, PT, R128, R160, PT ;  /* 0x000000a08000720c */ /* 0x000fc40003f86270 */
[----:B------:R-:W-:Y:S02]  /*8de0*/  FSEL R57, R57, -INF , P0 ;  /* 0xff80000039397808 */ /* 0x000fe40000000000 */
[----:B------:R-:W-:Y:S02]  /*8df0*/  ISETP.GE.AND P0, PT, R124, R161, PT ;  /* 0x000000a17c00720c */ /* 0x000fe40003f06270 */
[----:B------:R-:W-:Y:S01]  /*8e00*/  FSEL R12, R12, -INF , !P5 ;  /* 0xff8000000c0c7808 */ /* 0x000fe20006800000 */
[----:B------:R-:W-:Y:S01]  /*8e10*/  VIADD R121, R14, 0x20 ;  /* 0x000000200e797836 */ /* 0x000fe20000000000 */
[----:B------:R-:W-:Y:S02]  /*8e20*/  ISETP.GE.AND P5, PT, R31, R160, PT ;  /* 0x000000a01f00720c */ /* 0x000fe40003fa6270 */
[----:B------:R-:W-:Y:S02]  /*8e30*/  FSEL R53, R66, -INF , P3 ;  /* 0xff80000042357808 */ /* 0x000fe40001800000 */
[----:B------:R-:W-:-:S02]  /*8e40*/  FSEL R65, R57, -INF , !P4 ;  /* 0xff80000039417808 */ /* 0x000fc40006000000 */
[-C--:B------:R-:W-:Y:S01]  /*8e50*/  ISETP.GE.AND P3, PT, R123, R161.reuse, PT ;  /* 0x000000a17b00720c */ /* 0x080fe20003f66270 */
        /* <DEDUP_REMOVED lines=8> */
[----:B------:R-:W-:Y:S02]  /*8ee0*/  FSEL R19, R19, -INF , !P4 ;  /* 0xff80000013137808 */ /* 0x000fe40006000000 */
[-C--:B------:R-:W-:Y:S01]  /*8ef0*/  ISETP.GE.AND P3, PT, R121, R161.reuse, PT ;  /* 0x000000a17900720c */ /* 0x080fe20003f66270 */
        /* <DEDUP_REMOVED lines=79> */
[----:B------:R-:W-:Y:S01]  /*93f0*/  ISETP.GE.AND P3, PT, R49, R161, PT ;  /* 0x000000a13100720c */ /* 0x000fe20003f66270 */
[----:B------:R-:W-:Y:S01]  /*9400*/  VIADD R28, R14, 0x69 ;  /* 0x000000690e1c7836 */ /* 0x000fe20000000000 */
[-C--:B------:R-:W-:Y:S02]  /*9410*/  ISETP.GE.AND P4, PT, R50, R160.reuse, PT ;  /* 0x000000a03200720c */ /* 0x080fe40003f86270 */
[----:B------:R-:W-:Y:S02]  /*9420*/  FSEL R106, R106, -INF , P0 ;  /* 0xff8000006a6a7808 */ /* 0x000fe40000000000 */
[----:B------:R-:W-:Y:S02]  /*9430*/  ISETP.GE.AND P2, PT, R14, R159, PT ;  /* 0x0000009f0e00720c */ /* 0x000fe40003f46270 */
[----:B------:R-:W-:Y:S02]  /*9440*/  ISETP.GE.AND P0, PT, R34, R161, PT ;  /* 0x000000a12200720c */ /* 0x000fe40003f06270 */
[----:B------:R-:W-:Y:S01]  /*9450*/  FSEL R135, R104, -INF , !P5 ;  /* 0xff80000068877808 */ /* 0x000fe20006800000 */
[----:B------:R-:W-:Y:S01]  /*9460*/  VIADD R26, R14, 0x70 ;  /* 0x000000700e1a7836 */ /* 0x000fe20000000000 */
[----:B------:R-:W-:-:S02]  /*9470*/  ISETP.GE.AND P5, PT, R51, R160, PT ;  /* 0x000000a03300720c */ /* 0x000fc40003fa6270 */
[----:B------:R-:W-:Y:S02]  /*9480*/  FSEL R99, R107, -INF , P3 ;  /* 0xff8000006b637808 */ /* 0x000fe40001800000 */
[----:B------:R-:W-:Y:S02]  /*9490*/  FSEL R125, R106, -INF , !P4 ;  /* 0xff8000006a7d7808 */ /* 0x000fe40006000000 */
[----:B------:R-:W-:Y:S02]  /*94a0*/  ISETP.GE.AND P3, PT, R30, R161, PT ;  /* 0x000000a11e00720c */ /* 0x000fe40003f66270 */
[----:B------:R-:W-:Y:S02]  /*94b0*/  ISETP.GE.AND P4, PT, R34, R160, PT ;  /* 0x000000a02200720c */ /* 0x000fe40003f86270 */
[----:B------:R-:W-:Y:S02]  /*94c0*/  FSEL R95, R108, -INF , P0 ;  /* 0xff8000006c5f7808 */ /* 0x000fe40000000000 */
[----:B------:R-:W-:-:S02]  /*94d0*/  FSEL R45, R45, -INF , P2 ;  /* 0xff8000002d2d7808 */ /* 0x000fc40001000000 */
[----:B------:R-:W-:Y:S02]  /*94e0*/  ISETP.GE.AND P0, PT, R28, R161, PT ;  /* 0x000000a11c00720c */ /* 0x000fe40003f06270 */
[----:B------:R-:W-:Y:S01]  /*94f0*/  ISETP.GE.AND P2, PT, R31, R159, PT ;  /* 0x0000009f1f00720c */ /* 0x000fe20003f46270 */
[C---:B------:R-:W-:Y:S01]  /*9500*/  VIADD R22, R14.reuse, 0x71 ;  /* 0x000000710e167836 */ /* 0x040fe20000000000 */
[----:B------:R-:W-:Y:S01]  /*9510*/  FSEL R127, R105, -INF , !P5 ;  /* 0xff800000697f7808 */ /* 0x000fe20006800000 */
[C---:B------:R-:W-:Y:S01]  /*9520*/  VIADD R20, R14.reuse, 0x78 ;  /* 0x000000780e147836 */ /* 0x040fe20000000000 */
[C---:B------:R-:W-:Y:S01]  /*9530*/  ISETP.GE.AND P1, PT, R14.reuse, R158, PT ;  /* 0x0000009e0e00720c */ /* 0x040fe20003f26270 */
[----:B------:R-:W-:Y:S01]  /*9540*/  VIADD R14, R14, 0x79 ;  /* 0x000000790e0e7836 */ /* 0x000fe20000000000 */
[----:B------:R-:W-:Y:S02]  /*9550*/  ISETP.GE.AND P5, PT, R49, R160, PT ;  /* 0x000000a03100720c */ /* 0x000fe40003fa6270 */
[----:B------:R-:W-:-:S02]  /*9560*/  FSEL R48, R48, -INF , P3 ;  /* 0xff80000030307808 */ /* 0x000fc40001800000 */
[----:B------:R-:W-:Y:S02]  /*9570*/  FSEL R95, R95, -INF , !P4 ;  /* 0xff8000005f5f7808 */ /* 0x000fe40006000000 */
[----:B------:R-:W-:Y:S02]  /*9580*/  ISETP.GE.AND P3, PT, R26, R161, PT ;  /* 0x000000a11a00720c */ /* 0x000fe40003f66270 */
[----:B------:R-:W-:Y:S02]  /*9590*/  ISETP.GE.AND P4, PT, R28, R160, PT ;  /* 0x000000a01c00720c */ /* 0x000fe40003f86270 */
[----:B------:R-:W-:Y:S02]  /*95a0*/  FSEL R32, R32, -INF , P0 ;  /* 0xff80000020207808 */ /* 0x000fe40000000000 */
        /* <DEDUP_REMOVED lines=8> */
[----:B------:R-:W-:Y:S02]  /*9630*/  ISETP.GE.AND P4, PT, R20, R161, PT ;  /* 0x000000a11400720c */ /* 0x000fe40003f86270 */
[----:B------:R-:W-:Y:S02]  /*9640*/  FSEL R59, R59, -INF , P2 ;  /* 0xff8000003b3b7808 */ /* 0x000fe40001000000 */
[----:B------:R-:W-:Y:S02]  /*9650*/  ISETP.GE.AND P2, PT, R121, R159, PT ;  /* 0x0000009f7900720c */ /* 0x000fe40003f46270 */
[----:B------:R-:W-:Y:S02]  /*9660*/  FSEL R93, R48, -INF , !P5 ;  /* 0xff800000305d7808 */ /* 0x000fe40006800000 */
[----:B------:R-:W-:Y:S02]  /*9670*/  ISETP.GE.AND P5, PT, R22, R161, PT ;  /* 0x000000a11600720c */ /* 0x000fe40003fa6270 */
[----:B------:R-:W-:-:S02]  /*9680*/  FSEL R43, R33, -INF , !P0 ;  /* 0xff800000212b7808 */ /* 0x000fc40004000000 */
[----:B------:R-:W-:Y:S02]  /*9690*/  FSEL R119, R119, -INF , P3 ;  /* 0xff80000077777808 */ /* 0x000fe40001800000 */
[----:B------:R-:W-:Y:S02]  /*96a0*/  FSEL R33, R117, -INF , P4 ;  /* 0xff80000075217808 */ /* 0x000fe40002000000 */
[----:B------:R-:W-:Y:S02]  /*96b0*/  ISETP.GE.AND P3, PT, R20, R160, PT ;  /* 0x000000a01400720c */ /* 0x000fe40003f66270 */
[----:B------:R-:W-:Y:S02]  /*96c0*/  FSEL R72, R72, -INF , P2 ;  /* 0xff80000048487808 */ /* 0x000fe40001000000 */
[----:B------:R-:W-:Y:S02]  /*96d0*/  ISETP.GE.AND P2, PT, R116, R159, PT ;  /* 0x0000009f7400720c */ /* 0x000fe40003f46270 */
[----:B------:R-:W-:-:S02]  /*96e0*/  FSEL R35, R35, -INF , P5 ;  /* 0xff80000023237808 */ /* 0x000fc40002800000 */
[-C--:B------:R-:W-:Y:S02]  /*96f0*/  ISETP.GE.AND P4, PT, R22, R160.reuse, PT ;  /* 0x000000a01600720c */ /* 0x080fe40003f86270 */
[----:B------:R-:W-:Y:S02]  /*9700*/  FSEL R33, R33, -INF , !P3 ;  /* 0xff80000021217808 */ /* 0x000fe40005800000 */
[----:B------:R-:W-:Y:S02]  /*9710*/  ISETP.GE.AND P3, PT, R14, R160, PT ;  /* 0x000000a00e00720c */ /* 0x000fe40003f66270 */
[----:B------:R-:W-:Y:S02]  /*9720*/  FSEL R48, R45, -INF , !P1 ;  /* 0xff8000002d307808 */ /* 0x000fe40004800000 */
[----:B------:R-:W-:Y:S02]  /*9730*/  ISETP.GE.AND P1, PT, R128, R159, PT ;  /* 0x0000009f8000720c */ /* 0x000fe40003f26270 */
[----:B------:R-:W-:-:S02]  /*9740*/  FSEL R75, R75, -INF , P2 ;  /* 0xff8000004b4b7808 */ /* 0x000fc40001000000 */
[----:B------:R-:W-:Y:S02]  /*9750*/  FSEL R35, R35, -INF , !P4 ;  /* 0xff80000023237808 */ /* 0x000fe40006000000 */
[----:B------:R-:W-:Y:S02]  /*9760*/  ISETP.GE.AND P2, PT, R113, R159, PT ;  /* 0x0000009f7100720c */ /* 0x000fe40003f46270 */
[-C--:B------:R-:W-:Y:S02]  /*9770*/  ISETP.GE.AND P4, PT, R31, R158.reuse, PT ;  /* 0x0000009e1f00720c */ /* 0x080fe40003f86270 */
        /* <DEDUP_REMOVED lines=9> */
[----:B------:R-:W-:Y:S02]  /*9810*/  FSEL R71, R47, -INF , !P3 ;  /* 0xff8000002f477808 */ /* 0x000fe40005800000 */
[----:B------:R-:W-:Y:S02]  /*9820*/  FMNMX3.FTZ R32, R12, R187, R185, !PT ;  /* 0x000000bb0c207276 */ /* 0x000fe400078100b9 */
[----:B------:R-:W-:Y:S02]  /*9830*/  ISETP.GE.AND P3, PT, R123, R158, PT ;  /* 0x0000009e7b00720c */ /* 0x000fe40003f66270 */
[----:B------:R-:W-:Y:S02]  /*9840*/  FSEL R68, R68, -INF , P1 ;  /* 0xff80000044447808 */ /* 0x000fe40000800000 */
[----:B------:R-:W-:Y:S02]  /*9850*/  ISETP.GE.AND P1, PT, R120, R159, PT ;  /* 0x0000009f7800720c */ /* 0x000fe40003f26270 */
[----:B------:R-:W-:-:S02]  /*9860*/  FSEL R88, R88, -INF , P2 ;  /* 0xff80000058587808 */ /* 0x000fc40001000000 */
[----:B------:R-:W-:Y:S02]  /*9870*/  ISETP.GE.AND P2, PT, R54, R159, PT ;  /* 0x0000009f3600720c */ /* 0x000fe40003f46270 */
[----:B------:R-:W-:Y:S02]  /*9880*/  ISETP.GE.AND P5, PT, R130, R158, PT ;  /* 0x0000009e8200720c */ /* 0x000fe40003fa6270 */
[----:B------:R-:W-:Y:S02]  /*9890*/  FSEL R38, R38, -INF , P0 ;  /* 0xff80000026267808 */ /* 0x000fe40000000000 */
[----:B------:R-:W-:Y:S02]  /*98a0*/  FSEL R69, R59, -INF , !P4 ;  /* 0xff8000003b457808 */ /* 0x000fe40006000000 */
[----:B------:R-:W-:Y:S02]  /*98b0*/  FMNMX3.FTZ R32, R32, R65, R53, !PT ;  /* 0x0000004120207276 */ /* 0x000fe40007810035 */
[----:B------:R-:W-:-:S02]  /*98c0*/  ISETP.GE.AND P0, PT, R126, R159, PT ;  /* 0x0000009f7e00720c */ /* 0x000fc40003f06270 */
[----:B------:R-:W-:Y:S02]  /*98d0*/  FSEL R59, R68, -INF , !P3 ;  /* 0xff800000443b7808 */ /* 0x000fe40005800000 */
[----:B------:R-:W-:Y:S02]  /*98e0*/  ISETP.GE.AND P3, PT, R120, R158, PT ;  /* 0x0000009e7800720c */ /* 0x000fe40003f66270 */
[----:B------:R-:W-:Y:S02]  /*98f0*/  FSEL R73, R73, -INF , P1 ;  /* 0xff80000049497808 */ /* 0x000fe40000800000 */
[----:B------:R-:W-:Y:S02]  /*9900*/  FSEL R100, R100, -INF , P2 ;  /* 0xff80000064647808 */ /* 0x000fe40001000000 */
[----:B------:R-:W-:Y:S02]  /*9910*/  FSEL R91, R38, -INF , !P5 ;  /* 0xff800000265b7808 */ /* 0x000fe40006800000 */
[----:B------:R-:W-:-:S02]  /*9920*/  ISETP.GE.AND P2, PT, R50, R159, PT ;  /* 0x0000009f3200720c */ /* 0x000fc40003f46270 */
[----:B------:R-:W-:Y:S02]  /*9930*/  FMNMX3.FTZ R32, R32, R19, R11, !PT ;  /* 0x0000001320207276 */ /* 0x000fe4000781000b */
[-C--:B------:R-:W-:Y:S02]  /*9940*/  ISETP.GE.AND P5, PT, R126, R158.reuse, PT ;  /* 0x0000009e7e00720c */ /* 0x080fe40003fa6270 */
[----:B------:R-:W-:Y:S02]  /*9950*/  FSEL R58, R58, -INF , P0 ;  /* 0xff8000003a3a7808 */ /* 0x000fe40000000000 */
[----:B------:R-:W-:Y:S02]  /*9960*/  FSEL R181, R73, -INF , !P3 ;  /* 0xff80000049b57808 */ /* 0x000fe40005800000 */
[C---:B------:R-:W-:Y:S02]  /*9970*/  ISETP.GE.AND P1, PT, R115.reuse, R159, PT ;  /* 0x0000009f7300720c */ /* 0x040fe40003f26270 */
[----:B------:R-:W-:-:S02]  /*9980*/  ISETP.GE.AND P3, PT, R115, R158, PT ;  /* 0x0000009e7300720c */ /* 0x000fc40003f66270 */
[----:B------:R-:W-:Y:S02]  /*9990*/  ISETP.GE.AND P0, PT, R122, R159, PT ;  /* 0x0000009f7a00720c */ /* 0x000fe40003f06270 */
[----:B------:R-:W-:Y:S02]  /*99a0*/  FMNMX3.FTZ R32, R32, R17, R13, !PT ;  /* 0x0000001120207276 */ /* 0x000fe4000781000d */
[----:B------:R-:W-:Y:S02]  /*99b0*/  FSEL R115, R4, -INF , P2 ;  /* 0xff80000004737808 */ /* 0x000fe40001000000 */
[----:B------:R-:W-:Y:S02]  /*99c0*/  FSEL R47, R58, -INF , !P5 ;  /* 0xff8000003a2f7808 */ /* 0x000fe40006800000 */
[----:B------:R-:W-:Y:S02]  /*99d0*/  FMNMX3.FTZ R4, R48, R91, R81, !PT ;  /* 0x0000005b30047276 */ /* 0x000fe40007810051 */
[----:B------:R-:W-:-:S02]  /*99e0*/  ISETP.GE.AND P5, PT, R122, R158, PT ;  /* 0x0000009e7a00720c */ /* 0x000fc40003fa6270 */
[----:B------:R-:W-:Y:S02]  /*99f0*/  FSEL R45, R70, -INF , P0 ;  /* 0xff800000462d7808 */ /* 0x000fe40000000000 */
[----:B------:R-:W-:Y:S02]  /*9a00*/  FMNMX3.FTZ R32, R32, R67, R175, !PT ;  /* 0x0000004320207276 */ /* 0x000fe400078100af */
[----:B------:R-:W-:Y:S02]  /*9a10*/  ISETP.GE.AND P4, PT, R121, R158, PT ;  /* 0x0000009e7900720c */ /* 0x000fe40003f86270 */
[----:B------:R-:W-:Y:S02]  /*9a20*/  ISETP.GE.AND P0, PT, R118, R159, PT ;  /* 0x0000009f7600720c */ /* 0x000fe40003f06270 */
[----:B------:R-:W-:Y:S02]  /*9a30*/  FMNMX3.FTZ R4, R4, R71, R47, !PT ;  /* 0x0000004704047276 */ /* 0x000fe4000781002f */
        /* <DEDUP_REMOVED lines=8> */
[----:B------:R-:W-:Y:S02]  /*9ac0*/  FMNMX3.FTZ R32, R32, R109, R23, !PT ;  /* 0x0000006d20207276 */ /* 0x000fe40007810017 */
        /* <DEDUP_REMOVED lines=29> */
[----:B------:R-:W-:Y:S02]  /*9ca0*/  ISETP.GE.AND P5, PT, R55, R158, PT ;  /* 0x0000009e3700720c */ /* 0x000fe40003fa6270 */
[----:B------:R-:W-:Y:S02]  /*9cb0*/  FSEL R137, R88, -INF , !P4 ;  /* 0xff80000058897808 */ /* 0x000fe40006000000 */
[----:B------:R-:W-:Y:S02]  /*9cc0*/  ISETP.GE.AND P1, PT, R52, R159, PT ;  /* 0x0000009f3400720c */ /* 0x000fe40003f26270 */
[----:B------:R-:W-:Y:S02]  /*9cd0*/  FSEL R94, R94, -INF , P0 ;  /* 0xff8000005e5e7808 */ /* 0x000fe40000000000 */
[----:B------:R-:W-:-:S02]  /*9ce0*/  FMNMX3.FTZ R32, R32, R131, R127, !PT ;  /* 0x0000008320207276 */ /* 0x000fc4000781007f */
        /* <DEDUP_REMOVED lines=13> */
[-C--:B------:R-:W-:Y:S02]  /*9dc0*/  ISETP.GE.AND P4, PT, R50, R158.reuse, PT ;  /* 0x0000009e3200720c */ /* 0x080fe40003f86270 */
[----:B------:R-:W-:Y:S02]  /*9dd0*/  FSEL R119, R96, -INF , !P3 ;  /* 0xff80000060777808 */ /* 0x000fe40005800000 */
[----:B------:R-:W-:Y:S02]  /*9de0*/  ISETP.GE.AND P0, PT, R34, R159, PT ;  /* 0x0000009f2200720c */ /* 0x000fe40003f06270 */
        /* <DEDUP_REMOVED lines=18> */
[----:B------:R-:W-:Y:S02]  /*9f10*/  FSEL R8, R8, -INF , P1 ;  /* 0xff80000008087808 */ /* 0x000fe40000800000 */
[----:B------:R-:W-:-:S02]  /*9f20*/  FMNMX3.FTZ R32, R32, R35, R33, !PT ;  /* 0x0000002320207276 */ /* 0x000fc40007810021 */
[----:B------:R-:W-:Y:S02]  /*9f30*/  ISETP.GE.AND P5, PT, R26, R158, PT ;  /* 0x0000009e1a00720c */ /* 0x000fe40003fa6270 */
[-C--:B------:R-:W-:Y:S02]  /*9f40*/  ISETP.GE.AND P2, PT, R22, R159.reuse, PT ;  /* 0x0000009f1600720c */ /* 0x080fe40003f46270 */
[----:B------:R-:W-:Y:S02]  /*9f50*/  FSEL R51, R9, -INF , !P4 ;  /* 0xff80000009337808 */ /* 0x000fe40006000000 */
[----:B------:R-:W-:Y:S02]  /*9f60*/  ISETP.GE.AND P1, PT, R20, R159, PT ;  /* 0x0000009f1400720c */ /* 0x000fe40003f26270 */
[----:B------:R-:W-:Y:S02]  /*9f70*/  FSEL R10, R10, -INF , P0 ;  /* 0xff8000000a0a7808 */ /* 0x000fe40000000000 */
[----:B------:R-:W-:-:S02]  /*9f80*/  FMNMX3.FTZ R6, R4, R115, R57, !PT ;  /* 0x0000007304067276 */ /* 0x000fc40007810039 */
[----:B------:R-:W-:Y:S02]  /*9f90*/  FSEL R49, R8, -INF , !P3 ;  /* 0xff80000008317808 */ /* 0x000fe40005800000 */
[----:B------:R-:W-:Y:S02]  /*9fa0*/  FMNMX.FTZ R4, R31, R32, !PT ;  /* 0x000000201f047209 */ /* 0x000fe40007810000 */
[-C--:B------:R-:W-:Y:S02]  /*9fb0*/  ISETP.GE.AND P4, PT, R22, R158.reuse, PT ;  /* 0x0000009e1600720c */ /* 0x080fe40003f86270 */
[----:B------:R-:W-:Y:S02]  /*9fc0*/  ISETP.GE.AND P3, PT, R20, R158, PT ;  /* 0x0000009e1400720c */ /* 0x000fe40003f66270 */
[----:B------:R-:W-:Y:S02]  /*9fd0*/  ISETP.GE.AND P0, PT, R14, R159, PT ;  /* 0x0000009f0e00720c */ /* 0x000fe40003f06270 */
[----:B------:R-:W-:-:S02]  /*9fe0*/  FSEL R16, R16, -INF , P2 ;  /* 0xff80000010107808 */ /* 0x000fc40001000000 */
[----:B------:R-:W-:Y:S02]  /*9ff0*/  FSEL R18, R18, -INF , P1 ;  /* 0xff80000012127808 */ /* 0x000fe40000800000 */
[----:B------:R-:W-:Y:S02]  /*a000*/  FSEL R32, R10, -INF , !P5 ;  /* 0xff8000000a207808 */ /* 0x000fe40006800000 */
[----:B------:R-:W-:Y:S02]  /*a010*/  FMNMX3.FTZ R5, R6, R55, R51, !PT ;  /* 0x0000003706057276 */ /* 0x000fe40007810033 */
[----:B------:R-:W-:Y:S02]  /*a020*/  ISETP.GE.AND P2, PT, R14, R158, PT ;  /* 0x0000009e0e00720c */ /* 0x000fe40003f46270 */
[----:B------:R-:W-:Y:S02]  /*a030*/  FSEL R2, R2, -INF , P0 ;  /* 0xff80000002027808 */ /* 0x000fe40000000000 */
[----:B------:R-:W-:-:S02]  /*a040*/  FSEL R30, R16, -INF , !P4 ;  /* 0xff800000101e7808 */ /* 0x000fc40006000000 */
[----:B------:R-:W-:Y:S02]  /*a050*/  FSEL R28, R18, -INF , !P3 ;  /* 0xff800000121c7808 */ /* 0x000fe40005800000 */
[----:B------:R-:W-:Y:S02]  /*a060*/  FMNMX3.FTZ R5, R5, R49, R32, !PT ;  /* 0x0000003105057276 */ /* 0x000fe40007810020 */
[----:B------:R-:W-:Y:S02]  /*a070*/  FSEL R26, R2, -INF , !P2 ;  /* 0xff800000021a7808 */ /* 0x000fe40005000000 */
[----:B------:R-:W-:Y:S01]  /*a080*/  FMNMX3.FTZ R5, R5, R30, R28, !PT ;  /* 0x0000001e05057276 */ /* 0x000fe2000781001c */
[----:B------:R-:W1:Y:S03]  /*a090*/  SHFL.BFLY PT, R7, R4, 0x2, 0x1f ;  /* 0x0c401f0004077f89 */ /* 0x000e6600000e0000 */
[----:B------:R-:W-:-:S05]  /*a0a0*/  FMNMX.FTZ R6, R26, R5, !PT ;  /* 0x000000051a067209 */ /* 0x000fca0007810000 */
[----:B------:R-:W2:Y:S01]  /*a0b0*/  SHFL.BFLY PT, R5, R6, 0x2, 0x1f ;  /* 0x0c401f0006057f89 */ /* 0x000ea200000e0000 */
[----:B------:R-:W4:Y:S01]  /*a0c0*/  S2UR UR6, SR_CgaCtaId ;  /* 0x00000000000679c3 */ /* 0x000f220000008800 */
[----:B-1----:R-:W-:-:S05]  /*a0d0*/  FMNMX.FTZ R7, R4, R7, !PT ;  /* 0x0000000704077209 */ /* 0x002fca0007810000 */
[----:B------:R-:W1:Y:S01]  /*a0e0*/  SHFL.BFLY PT, R2, R7, 0x1, 0x1f ;  /* 0x0c201f0007027f89 */ /* 0x000e6200000e0000 */
[----:B--2---:R-:W-:-:S05]  /*a0f0*/  FMNMX.FTZ R5, R6, R5, !PT ;  /* 0x0000000506057209 */ /* 0x004fca0007810000 */
[----:B------:R-:W2:Y:S01]  /*a100*/  SHFL.BFLY PT, R4, R5, 0x1, 0x1f ;  /* 0x0c201f0005047f89 */ /* 0x000ea200000e0000 */
[----:B------:R-:W-:Y:S02]  /*a110*/  UMOV UR7, 0x400 ;  /* 0x0000040000077882 */ /* 0x000fe40000000000 */
[----:B----4-:R-:W-:Y:S01]  /*a120*/  ULEA UR6, UR6, UR7, 0x18 ;  /* 0x0000000706067291 */ /* 0x010fe2000f8ec0ff */
[----:B------:R-:W-:-:S05]  /*a130*/  LOP3.LUT R38, R0, 0x120, R27, 0xf8, !PT ;  /* 0x0000012000267812 */ /* 0x000fca00078ef81b */
[----:B------:R-:W-:-:S05]  /*a140*/  LEA R42, R38, UR6, 0x1 ;  /* 0x00000006262a7c11 */ /* 0x000fca000f8e08ff */
[----:B------:R-:W4:Y:S01]  /*a150*/  LDSM.16.MT88.4 R76, [R42+0x3000] ;  /* 0x003000002a4c783b */ /* 0x000f220000004200 */
[----:B-1----:R-:W-:-:S04]  /*a160*/  FMNMX.FTZ R2, R7, R2, !PT ;  /* 0x0000000207027209 */ /* 0x002fc80007810000 */
[----:B------:R-:W-:Y:S01]  /*a170*/  FSETP.NEU.FTZ.AND P0, PT, R2, -INF , PT ;  /* 0xff8000000200780b */ /* 0x000fe20003f1d000 */
[----:B---3--:R-:W-:Y:S01]  /*a180*/  FMUL.FTZ R46, R29, R2 ;  /* 0x000000021d2e7220 */ /* 0x008fe20000410000 */
[----:B--2---:R-:W-:-:S04]  /*a190*/  FMNMX.FTZ R0, R5, R4, !PT ;  /* 0x0000000405007209 */ /* 0x004fc80007810000 */
        /* <DEDUP_REMOVED lines=8> */
[-C--:B------:R-:W-:Y:S01]  /*a220*/  FFMA.FTZ R103, R185, R29.reuse, -R46 ;  /* 0x0000001db9677223 */ /* 0x080fe2000001082e */
[-C--:B------:R-:W-:Y:S01]  /*a230*/  FFMA.FTZ R98, R91, R29.reuse, -R34 ;  /* 0x0000001d5b627223 */ /* 0x080fe20000010822 */
[-C--:B------:R-:W-:Y:S01]  /*a240*/  FFMA.FTZ R88, R65, R29.reuse, -R46 ;  /* 0x0000001d41587223 */ /* 0x080fe2000001082e */
[-CC-:B------:R-:W-:Y:S01]  /*a250*/  FFMA.FTZ R107, R48, R29.reuse, -R34.reuse ;  /* 0x0000001d306b7223 */ /* 0x180fe20000010822 */
[-CC-:B------:R-:W-:Y:S01]  /*a260*/  FFMA.FTZ R91, R81, R29.reuse, -R34.reuse ;  /* 0x0000001d515b7223 */ /* 0x180fe20000010822 */
[-C--:B------:R-:W-:Y:S01]  /*a270*/  FFMA.FTZ R56, R71, R29.reuse, -R34 ;  /* 0x0000001d47387223 */ /* 0x080fe20000010822 */
[----:B------:R-:W-:Y:S01]  /*a280*/  MUFU.EX2 R105, R105 ;  /* 0x0000006900697308 */ /* 0x000fe20000000800 */
[----:B------:R-:W-:-:S02]  /*a290*/  FFMA.FTZ R54, R11, R29, -R46 ;  /* 0x0000001d0b367223 */ /* 0x000fc4000001082e */
[----:B------:R-:W2:Y:S01]  /*a2a0*/  LDSM.16.MT88.4 R8, [R42+0x3400] ;  /* 0x003400002a08783b */ /* 0x000ea20000004200 */
[----:B------:R-:W3:Y:S04]  /*a2b0*/  MUFU.EX2 R96, R96 ;  /* 0x0000006000607308 */ /* 0x000ee80000000800 */
[----:B------:R-:W-:Y:S04]  /*a2c0*/  MUFU.EX2 R103, R103 ;  /* 0x0000006700677308 */ /* 0x000fe80000000800 */
[----:B------:R-:W5:Y:S04]  /*a2d0*/  MUFU.EX2 R88, R88 ;  /* 0x0000005800587308 */ /* 0x000f680000000800 */
[----:B------:R-:W-:Y:S04]  /*a2e0*/  MUFU.EX2 R107, R107 ;  /* 0x0000006b006b7308 */ /* 0x000fe80000000800 */
[----:B------:R-:W4:Y:S04]  /*a2f0*/  MUFU.EX2 R98, R98 ;  /* 0x0000006200627308 */ /* 0x000f280000000800 */
[----:B------:R-:W-:Y:S04]  /*a300*/  MUFU.EX2 R91, R91 ;  /* 0x0000005b005b7308 */ /* 0x000fe80000000800 */
[----:B------:R-:W1:Y:S01]  /*a310*/  MUFU.EX2 R56, R56 ;  /* 0x0000003800387308 */ /* 0x000e620000000800 */
[-C--:B------:R-:W-:Y:S01]  /*a320*/  FFMA.FTZ R52, R69, R29.reuse, -R34 ;  /* 0x0000001d45347223 */ /* 0x080fe20000010822 */
[--C-:B------:R-:W-:Y:S01]  /*a330*/  FFMA.FTZ R58, R53, R29, -R46.reuse ;  /* 0x0000001d353a7223 */ /* 0x100fe2000001082e */
[----:B---3--:R-:W-:Y:S01]  /*a340*/  F2FP.F16.F32.PACK_AB R68, R96, R105 ;  /* 0x000000696044723e */ /* 0x008fe200000000ff */
[----:B------:R-:W-:Y:S01]  /*a350*/  FFMA.FTZ R53, R19, R29, -R46 ;  /* 0x0000001d13357223 */ /* 0x000fe2000001082e */
[----:B-----5:R-:W-:Y:S01]  /*a360*/  F2FP.F16.F32.PACK_AB R70, R88, R103 ;  /* 0x000000675846723e */ /* 0x020fe200000000ff */
[--C-:B------:R-:W-:Y:S01]  /*a370*/  FFMA.FTZ R65, R47, R29, -R34.reuse ;  /* 0x0000001d2f417223 */ /* 0x100fe20000010822 */
[----:B----4-:R-:W-:Y:S01]  /*a380*/  F2FP.F16.F32.PACK_AB R69, R98, R107 ;  /* 0x0000006b6245723e */ /* 0x010fe200000000ff */
[-CC-:B------:R-:W-:Y:S01]  /*a390*/  FFMA.FTZ R50, R59, R29.reuse, -R34.reuse ;  /* 0x0000001d3b327223 */ /* 0x180fe20000010822 */
[-C--:B------:R-:W-:Y:S01]  /*a3a0*/  FFMA.FTZ R45, R45, R29.reuse, -R34 ;  /* 0x0000001d2d2d7223 */ /* 0x080fe20000010822 */
[----:B------:R-:W-:Y:S01]  /*a3b0*/  FFMA.FTZ R17, R17, R29, -R46 ;  /* 0x0000001d11117223 */ /* 0x000fe2000001082e */
[----:B-1----:R-:W-:Y:S01]  /*a3c0*/  F2FP.F16.F32.PACK_AB R71, R56, R91 ;  /* 0x0000005b3847723e */ /* 0x002fe200000000ff */
[----:B------:R-:W-:Y:S04]  /*a3d0*/  MUFU.EX2 R58, R58 ;  /* 0x0000003a003a7308 */ /* 0x000fe80000000800 */
[----:B------:R-:W1:Y:S02]  /*a3e0*/  MUFU.EX2 R53, R53 ;  /* 0x0000003500357308 */ /* 0x000e640000000800 */
[C---:B------:R-:W-:Y:S02]  /*a3f0*/  HMMA.16816.F32 R80, R68.reuse, R76, RZ ;  /* 0x0000004c4450723c */ /* 0x040fe400000018ff */
[----:B------:R-:W-:Y:S04]  /*a400*/  MUFU.EX2 R54, R54 ;  /* 0x0000003600367308 */ /* 0x000fe80000000800 */
[----:B------:R3:W-:Y:S02]  /*a410*/  MUFU.EX2 R47, R17 ;  /* 0x00000011002f7308 */ /* 0x0007e40000000800 */
[C---:B------:R-:W-:Y:S02]  /*a420*/  HMMA.16816.F32 R76, R68.reuse, R78, RZ ;  /* 0x0000004e444c723c */ /* 0x040fe400000018ff */
[----:B------:R-:W-:Y:S04]  /*a430*/  MUFU.EX2 R65, R65 ;  /* 0x0000004100417308 */ /* 0x000fe80000000800 */
[----:B------:R-:W4:Y:S04]  /*a440*/  MUFU.EX2 R52, R52 ;  /* 0x0000003400347308 */ /* 0x000f280000000800 */
[----:B------:R-:W-:Y:S01]  /*a450*/  MUFU.EX2 R50, R50 ;  /* 0x0000003200327308 */ /* 0x000fe20000000800 */
[----:B---3--:R-:W3:Y:S03]  /*a460*/  LDSM.16.MT88.4 R16, [R27+0x3400] ;  /* 0x003400001b10783b */ /* 0x008ee60000004200 */
[----:B------:R-:W5:Y:S01]  /*a470*/  MUFU.EX2 R45, R45 ;  /* 0x0000002d002d7308 */ /* 0x000f620000000800 */
[----:B------:R-:W-:Y:S01]  /*a480*/  HMMA.16816.F32 R72, R68, R4, RZ ;  /* 0x000000044448723c */ /* 0x000fe200000018ff */
[----:B-1----:R-:W-:-:S02]  /*a490*/  F2FP.F16.F32.PACK_AB R4, R53, R58 ;  /* 0x0000003a3504723e */ /* 0x002fc400000000ff */
[----:B----4-:R-:W-:-:S05]  /*a4a0*/  F2FP.F16.F32.PACK_AB R5, R52, R65 ;  /* 0x000000413405723e */ /* 0x010fca00000000ff */
[----:B------:R-:W-:Y:S01]  /*a4b0*/  HMMA.16816.F32 R68, R68, R6, RZ ;  /* 0x000000064444723c */ /* 0x000fe200000018ff */
[----:B------:R-:W-:Y:S02]  /*a4c0*/  F2FP.F16.F32.PACK_AB R6, R47, R54 ;  /* 0x000000362f06723e */ /* 0x000fe400000000ff */
[----:B-----5:R-:W-:Y:S01]  /*a4d0*/  F2FP.F16.F32.PACK_AB R7, R45, R50 ;  /* 0x000000322d07723e */ /* 0x020fe200000000ff */
[-CC-:B------:R-:W-:Y:S02]  /*a4e0*/  FFMA.FTZ R20, R13, R29.reuse, -R46.reuse ;  /* 0x0000001d0d147223 */ /* 0x180fe4000001082e */
[----:B------:R-:W1:Y:S04]  /*a4f0*/  LDSM.16.MT88.4 R12, [R42+0x3800] ;  /* 0x003800002a0c783b */ /* 0x000e680000004200 */
[C---:B--2---:R-:W-:Y:S08]  /*a500*/  HMMA.16816.F32 R80, R4.reuse, R8, R80 ;  /* 0x000000080450723c */ /* 0x044ff00000001850 */
        /* <DEDUP_REMOVED lines=9> */
[----:B------:R4:W-:Y:S01]  /*a5a0*/  MUFU.EX2 R67, R20 ;  /* 0x0000001400437308 */ /* 0x0009e20000000800 */
[-CC-:B------:R-:W-:Y:S01]  /*a5b0*/  FFMA.FTZ R90, R23, R29.reuse, -R46.reuse ;  /* 0x0000001d175a7223 */ /* 0x180fe2000001082e */
[-CC-:B------:R-:W-:Y:S01]  /*a5c0*/  FFMA.FTZ R100, R21, R29.reuse, -R46.reuse ;  /* 0x0000001d15647223 */ /* 0x180fe2000001082e */
[C---:B---3--:R-:W-:Y:S01]  /*a5d0*/  HMMA.16816.F32 R72, R4.reuse, R16, R72 ;  /* 0x000000100448723c */ /* 0x048fe20000001848 */
[----:B------:R-:W3:Y:S04]  /*a5e0*/  MUFU.EX2 R86, R86 ;  /* 0x0000005600567308 */ /* 0x000ee80000000800 */
[----:B------:R-:W-:Y:S03]  /*a5f0*/  MUFU.EX2 R59, R59 ;  /* 0x0000003b003b7308 */ /* 0x000fe60000000800 */
[----:B------:R-:W-:Y:S01]  /*a600*/  HMMA.16816.F32 R68, R4, R18, R68 ;  /* 0x000000120444723c */ /* 0x000fe20000001844 */
[----:B------:R-:W5:Y:S01]  /*a610*/  MUFU.EX2 R48, R48 ;  /* 0x0000003000307308 */ /* 0x000f620000000800 */
[----:B------:R-:W-:Y:S03]  /*a620*/  LDSM.16.MT88.4 R16, [R27+0x3c00] ;  /* 0x003c00001b10783b */ /* 0x000fe60000004200 */
[----:B------:R-:W-:Y:S01]  /*a630*/  MUFU.EX2 R97, R97 ;  /* 0x0000006100617308 */ /* 0x000fe20000000800 */
[----:B----4-:R-:W4:Y:S03]  /*a640*/  LDSM.16.MT88.4 R20, [R42+0x3c00] ;  /* 0x003c00002a14783b */ /* 0x010f260000004200 */
        /* <DEDUP_REMOVED lines=9> */
[-C--:B------:R-:W-:Y:S01]  /*a6e0*/  FFMA.FTZ R173, R173, R29.reuse, -R46 ;  /* 0x0000001dadad7223 */ /* 0x080fe2000001082e */
[-CC-:B------:R-:W-:Y:S01]  /*a6f0*/  FFMA.FTZ R169, R169, R29.reuse, -R34.reuse ;  /* 0x0000001da9a97223 */ /* 0x180fe20000010822 */
[-C--:B------:R-:W-:Y:S01]  /*a700*/  FFMA.FTZ R106, R121, R29.reuse, -R34 ;  /* 0x0000001d796a7223 */ /* 0x080fe20000010822 */
[----:B--2---:R-:W-:Y:S01]  /*a710*/  F2FP.F16.F32.PACK_AB R7, R89, R64 ;  /* 0x000000405907723e */ /* 0x004fe200000000ff */
[-CC-:B------:R-:W-:Y:S01]  /*a720*/  FFMA.FTZ R94, R101, R29.reuse, -R46.reuse ;  /* 0x0000001d655e7223 */ /* 0x180fe2000001082e */
[----:B------:R-:W-:Y:S04]  /*a730*/  MUFU.EX2 R109, R173 ;  /* 0x000000ad006d7308 */ /* 0x000fe80000000800 */
[----:B------:R-:W1:Y:S01]  /*a740*/  MUFU.EX2 R92, R92 ;  /* 0x0000005c005c7308 */ /* 0x000e620000000800 */
[C---:B------:R-:W-:Y:S03]  /*a750*/  HMMA.16816.F32 R80, R4.reuse, R12, R80 ;  /* 0x0000000c0450723c */ /* 0x040fe60000001850 */
[----:B------:R-:W-:Y:S04]  /*a760*/  MUFU.EX2 R90, R90 ;  /* 0x0000005a005a7308 */ /* 0x000fe80000000800 */
[----:B------:R2:W3:Y:S01]  /*a770*/  MUFU.EX2 R101, R100 ;  /* 0x0000006400657308 */ /* 0x0004e20000000800 */
[C---:B------:R-:W-:Y:S01]  /*a780*/  HMMA.16816.F32 R76, R4.reuse, R14, R76 ;  /* 0x0000000e044c723c */ /* 0x040fe2000000184c */
[----:B------:R-:W5:Y:S02]  /*a790*/  LDSM.16.MT88.4 R12, [R42+0x4000] ;  /* 0x004000002a0c783b */ /* 0x000f640000004200 */
[----:B------:R-:W-:Y:S04]  /*a7a0*/  MUFU.EX2 R104, R104 ;  /* 0x0000006800687308 */ /* 0x000fe80000000800 */
[----:B------:R-:W4:Y:S01]  /*a7b0*/  MUFU.EX2 R121, R169 ;  /* 0x000000a900797308 */ /* 0x000f220000000800 */
[C---:B------:R-:W-:Y:S03]  /*a7c0*/  HMMA.16816.F32 R72, R4.reuse, R8, R72 ;  /* 0x000000080448723c */ /* 0x040fe60000001848 */
[----:B------:R4:W-:Y:S04]  /*a7d0*/  MUFU.EX2 R113, R106 ;  /* 0x0000006a00717308 */ /* 0x0009e80000000800 */
[----:B------:R-:W4:Y:S01]  /*a7e0*/  MUFU.EX2 R102, R102 ;  /* 0x0000006600667308 */ /* 0x000f220000000800 */
[----:B------:R-:W-:Y:S03]  /*a7f0*/  HMMA.16816.F32 R68, R4, R10, R68 ;  /* 0x0000000a0444723c */ /* 0x000fe60000001844 */
[-CC-:B------:R-:W-:Y:S01]  /*a800*/  FFMA.FTZ R8, R129, R29.reuse, -R46.reuse ;  /* 0x0000001d81087223 */ /* 0x180fe2000001082e */
[----:B--2---:R-:W-:Y:S01]  /*a810*/  FFMA.FTZ R100, R111, R29, -R46 ;  /* 0x0000001d6f647223 */ /* 0x004fe2000001082e */
[----:B-1----:R-:W-:-:S02]  /*a820*/  F2FP.F16.F32.PACK_AB R4, R92, R109 ;  /* 0x0000006d5c04723e */ /* 0x002fc400000000ff */
[----:B------:R1:W-:Y:S01]  /*a830*/  MUFU.EX2 R111, R8 ;  /* 0x00000008006f7308 */ /* 0x0003e20000000800 */
[----:B---3--:R-:W-:Y:S02]  /*a840*/  F2FP.F16.F32.PACK_AB R6, R101, R90 ;  /* 0x0000005a6506723e */ /* 0x008fe400000000ff */
[----:B----4-:R-:W-:Y:S01]  /*a850*/  F2FP.F16.F32.PACK_AB R5, R121, R104 ;  /* 0x000000687905723e */ /* 0x010fe200000000ff */
        /* <DEDUP_REMOVED lines=14> */
[----:B------:R-:W4:Y:S01]  /*a940*/  MUFU.EX2 R108, R108 ;  /* 0x0000006c006c7308 */ /* 0x000f220000000800 */
[----:B------:R-:W1:Y:S03]  /*a950*/  LDSM.16.MT88.4 R16, [R42+0x4400] ;  /* 0x004400002a10783b */ /* 0x000e660000004200 */
[----:B------:R-:W-:Y:S04]  /*a960*/  MUFU.EX2 R106, R106 ;  /* 0x0000006a006a7308 */ /* 0x000fe80000000800 */
[----:B------:R-:W5:Y:S01]  /*a970*/  MUFU.EX2 R21, R145 ;  /* 0x0000009100157308 */ /* 0x000f620000000800 */
[----:B------:R-:W-:Y:S03]  /*a980*/  HMMA.16816.F32 R76, R4, R22, R76 ;  /* 0x00000016044c723c */ /* 0x000fe6000000184c */
[----:B--2---:R-:W-:Y:S01]  /*a990*/  F2FP.F16.F32.PACK_AB R4, R129, R94 ;  /* 0x0000005e8104723e */ /* 0x004fe200000000ff */
[--C-:B------:R-:W-:Y:S01]  /*a9a0*/  FFMA.FTZ R20, R135, R29, -R46.reuse ;  /* 0x0000001d87147223 */ /* 0x100fe2000001082e */
[----:B---3--:R-:W-:Y:S01]  /*a9b0*/  F2FP.F16.F32.PACK_AB R6, R100, R111 ;  /* 0x0000006f6406723e */ /* 0x008fe200000000ff */
[--C-:B------:R-:W-:Y:S01]  /*a9c0*/  FFMA.FTZ R23, R131, R29, -R46.reuse ;  /* 0x0000001d83177223 */ /* 0x100fe2000001082e */
[----:B----4-:R-:W-:Y:S01]  /*a9d0*/  F2FP.F16.F32.PACK_AB R5, R108, R137 ;  /* 0x000000896c05723e */ /* 0x010fe200000000ff */
[-C--:B------:R-:W-:Y:S01]  /*a9e0*/  FFMA.FTZ R22, R125, R29.reuse, -R46 ;  /* 0x0000001d7d167223 */ /* 0x080fe2000001082e */
[-CC-:B------:R-:W-:Y:S01]  /*a9f0*/  FFMA.FTZ R112, R119, R29.reuse, -R34.reuse ;  /* 0x0000001d77707223 */ /* 0x180fe20000010822 */
[-CC-:B------:R-:W-:Y:S01]  /*aa00*/  FFMA.FTZ R110, R117, R29.reuse, -R34.reuse ;  /* 0x0000001d756e7223 */ /* 0x180fe20000010822 */
[-C--:B------:R-:W-:Y:S01]  /*aa10*/  FFMA.FTZ R115, R115, R29.reuse, -R34 ;  /* 0x0000001d73737223 */ /* 0x080fe20000010822 */
[-C--:B------:R-:W-:Y:S01]  /*aa20*/  FFMA.FTZ R127, R127, R29.reuse, -R46 ;  /* 0x0000001d7f7f7223 */ /* 0x080fe2000001082e */
[----:B------:R-:W-:Y:S01]  /*aa30*/  FFMA.FTZ R123, R123, R29, -R34 ;  /* 0x0000001d7b7b7223 */ /* 0x000fe20000010822 */
[----:B-----5:R-:W-:Y:S01]  /*aa40*/  F2FP.F16.F32.PACK_AB R7, R21, R106 ;  /* 0x0000006a1507723e */ /* 0x020fe200000000ff */
        /* <DEDUP_REMOVED lines=9> */
[----:B------:R-:W-:Y:S01]  /*aae0*/  HMMA.16816.F32 R76, R4, R14, R76 ;  /* 0x0000000e044c723c */ /* 0x000fe2000000184c */
[----:B------:R-:W5:Y:S02]  /*aaf0*/  LDSM.16.MT88.4 R12, [R27+0x4400] ;  /* 0x004400001b0c783b */ /* 0x000f640000004200 */
[----:B------:R-:W-:Y:S01]  /*ab00*/  FADD.FTZ R98, R107, R98 ;  /* 0x000000626b627221 */ /* 0x000fe20000010000 */
[----:B------:R-:W-:-:S04]  /*ab10*/  FADD.FTZ R96, R105, R96 ;  /* 0x0000006069607221 */ /* 0x000fc80000010000 */
[----:B-1----:R-:W-:Y:S03]  /*ab20*/  HMMA.16816.F32 R72, R4, R8, R72 ;  /* 0x000000080448723c */ /* 0x002fe60000001848 */
[----:B------:R-:W-:-:S05]  /*ab30*/  FADD.FTZ R91, R91, R98 ;  /* 0x000000625b5b7221 */ /* 0x000fca0000010000 */
[----:B------:R-:W-:Y:S03]  /*ab40*/  HMMA.16816.F32 R68, R4, R10, R68 ;  /* 0x0000000a0444723c */ /* 0x000fe60000001844 */
[----:B--2---:R-:W-:Y:S01]  /*ab50*/  F2FP.F16.F32.PACK_AB R4, R23, R20 ;  /* 0x000000141704723e */ /* 0x004fe200000000ff */
[----:B------:R-:W1:Y:S01]  /*ab60*/  LDSM.16.MT88.4 R8, [R42+0x4800] ;  /* 0x004800002a08783b */ /* 0x000e620000004200 */
[----:B---3--:R-:W-:Y:S02]  /*ab70*/  F2FP.F16.F32.PACK_AB R6, R22, R125 ;  /* 0x0000007d1606723e */ /* 0x008fe400000000ff */
[----:B----4-:R-:W-:Y:S02]  /*ab80*/  F2FP.F16.F32.PACK_AB R5, R112, R119 ;  /* 0x000000777005723e */ /* 0x010fe400000000ff */
[----:B-----5:R-:W-:Y:S01]  /*ab90*/  F2FP.F16.F32.PACK_AB R7, R115, R110 ;  /* 0x0000006e7307723e */ /* 0x020fe200000000ff */
[----:B------:R-:W-:-:S06]  /*aba0*/  FADD.FTZ R103, R103, R96 ;  /* 0x0000006067677221 */ /* 0x000fcc0000010000 */
[----:B------:R-:W-:Y:S03]  /*abb0*/  HMMA.16816.F32 R80, R4, R16, R80 ;  /* 0x000000100450723c */ /* 0x000fe60000001850 */
[----:B------:R-:W-:Y:S01]  /*abc0*/  FADD.FTZ R16, R56, R91 ;  /* 0x0000005b38107221 */ /* 0x000fe20000010000 */
[----:B------:R-:W-:-:S03]  /*abd0*/  FADD.FTZ R103, R88, R103 ;  /* 0x0000006758677221 */ /* 0x000fc60000010000 */
[----:B------:R-:W-:Y:S01]  /*abe0*/  FADD.FTZ R65, R65, R16 ;  /* 0x0000001041417221 */ /* 0x000fe20000010000 */
[-CC-:B------:R-:W-:Y:S01]  /*abf0*/  FFMA.FTZ R96, R99, R29.reuse, -R46.reuse ;  /* 0x0000001d63607223 */ /* 0x180fe2000001082e */
[-C--:B------:R-:W-:Y:S01]  /*ac00*/  FFMA.FTZ R88, R87, R29.reuse, -R46 ;  /* 0x0000001d57587223 */ /* 0x080fe2000001082e */
[----:B------:R-:W-:Y:S01]  /*ac10*/  FADD.FTZ R58, R58, R103 ;  /* 0x000000673a3a7221 */ /* 0x000fe20000010000 */
[-C--:B------:R-:W-:Y:S01]  /*ac20*/  FFMA.FTZ R56, R55, R29.reuse, -R34 ;  /* 0x0000001d37387223 */ /* 0x080fe20000010822 */
[-CC-:B------:R-:W-:Y:S01]  /*ac30*/  FFMA.FTZ R99, R95, R29.reuse, -R46.reuse ;  /* 0x0000001d5f637223 */ /* 0x180fe2000001082e */
[----:B------:R-:W-:Y:S01]  /*ac40*/  FADD.FTZ R65, R52, R65 ;  /* 0x0000004134417221 */ /* 0x000fe20000010000 */
[-C--:B------:R-:W-:Y:S01]  /*ac50*/  FFMA.FTZ R95, R93, R29.reuse, -R46 ;  /* 0x0000001d5d5f7223 */ /* 0x080fe2000001082e */
[-CC-:B------:R-:W-:Y:S01]  /*ac60*/  FFMA.FTZ R57, R57, R29.reuse, -R34.reuse ;  /* 0x0000001d39397223 */ /* 0x180fe20000010822 */
        /* <DEDUP_REMOVED lines=25> */
[----:B------:R-:W-:Y:S01]  /*ae00*/  FADD.FTZ R59, R59, R86 ;  /* 0x000000563b3b7221 */ /* 0x000fe20000010000 */
[----:B---3--:R-:W-:Y:S01]  /*ae10*/  F2FP.F16.F32.PACK_AB R6, R88, R87 ;  /* 0x000000575806723e */ /* 0x008fe200000000ff */
[----:B------:R-:W-:Y:S01]  /*ae20*/  FADD.FTZ R89, R89, R64 ;  /* 0x0000004059597221 */ /* 0x000fe20000010000 */
[----:B----4-:R-:W-:Y:S01]  /*ae30*/  F2FP.F16.F32.PACK_AB R5, R56, R55 ;  /* 0x000000373805723e */ /* 0x010fe200000000ff */
[----:B------:R-:W2:Y:S01]  /*ae40*/  LDSM.16.MT88.4 R12, [R42+0x4c00] ;  /* 0x004c00002a0c783b */ /* 0x000ea20000004200 */
[----:B-----5:R-:W-:Y:S01]  /*ae50*/  F2FP.F16.F32.PACK_AB R7, R50, R49 ;  /* 0x000000313207723e */ /* 0x020fe200000000ff */
[----:B------:R-:W-:-:S06]  /*ae60*/  FADD.FTZ R104, R104, R89 ;  /* 0x0000005968687221 */ /* 0x000fcc0000010000 */
[----:B-1----:R-:W-:Y:S03]  /*ae70*/  HMMA.16816.F32 R80, R4, R8, R80 ;  /* 0x000000080450723c */ /* 0x002fe60000001850 */
[----:B------:R-:W-:-:S04]  /*ae80*/  FADD.FTZ R8, R48, R59 ;  /* 0x0000003b30087221 */ /* 0x000fc80000010000 */
[----:B------:R-:W-:Y:S01]  /*ae90*/  FADD.FTZ R109, R109, R8 ;  /* 0x000000086d6d7221 */ /* 0x000fe20000010000 */
[----:B------:R-:W-:-:S03]  /*aea0*/  FADD.FTZ R104, R121, R104 ;  /* 0x0000006879687221 */ /* 0x000fc60000010000 */
[----:B------:R-:W-:Y:S01]  /*aeb0*/  FADD.FTZ R109, R92, R109 ;  /* 0x0000006d5c6d7221 */ /* 0x000fe20000010000 */
[-C--:B------:R-:W-:Y:S01]  /*aec0*/  FFMA.FTZ R35, R35, R29.reuse, -R46 ;  /* 0x0000001d23237223 */ /* 0x080fe2000001082e */
[----:B------:R-:W-:Y:S02]  /*aed0*/  FADD.FTZ R113, R113, R104 ;  /* 0x0000006871717221 */ /* 0x000fe40000010000 */
[----:B------:R-:W-:Y:S01]  /*aee0*/  FADD.FTZ R90, R90, R109 ;  /* 0x0000006d5a5a7221 */ /* 0x000fe20000010000 */
[-CC-:B------:R-:W-:Y:S01]  /*aef0*/  FFMA.FTZ R166, R31, R29.reuse, -R46.reuse ;  /* 0x0000001d1fa67223 */ /* 0x180fe2000001082e */
[-C--:B------:R-:W-:Y:S01]  /*af00*/  FFMA.FTZ R48, R43, R29.reuse, -R46 ;  /* 0x0000001d2b307223 */ /* 0x080fe2000001082e */
[----:B------:R1:W-:Y:S01]  /*af10*/  MUFU.EX2 R31, R35 ;  /* 0x00000023001f7308 */ /* 0x0003e20000000800 */
[----:B------:R-:W-:Y:S01]  /*af20*/  FADD.FTZ R101, R101, R90 ;  /* 0x0000005a65657221 */ /* 0x000fe20000010000 */
[-C--:B------:R-:W-:Y:S01]  /*af30*/  FFMA.FTZ R33, R33, R29.reuse, -R46 ;  /* 0x0000001d21217223 */ /* 0x080fe2000001082e */
[----:B------:R-:W-:Y:S01]  /*af40*/  FADD.FTZ R102, R102, R113 ;  /* 0x0000007166667221 */ /* 0x000fe20000010000 */
[-CC-:B------:R-:W-:Y:S01]  /*af50*/  FFMA.FTZ R165, R26, R29.reuse, -R34.reuse ;  /* 0x0000001d1aa57223 */ /* 0x180fe20000010822 */
[----:B------:R-:W-:Y:S03]  /*af60*/  HMMA.16816.F32 R76, R4, R10, R76 ;  /* 0x0000000a044c723c */ /* 0x000fe6000000184c */
[-CC-:B------:R-:W-:Y:S01]  /*af70*/  FFMA.FTZ R32, R32, R29.reuse, -R34.reuse ;  /* 0x0000001d20207223 */ /* 0x180fe20000010822 */
[-CC-:B------:R-:W-:Y:S01]  /*af80*/  FFMA.FTZ R43, R28, R29.reuse, -R34.reuse ;  /* 0x0000001d1c2b7223 */ /* 0x180fe20000010822 */
[----:B------:R-:W-:Y:S01]  /*af90*/  FADD.FTZ R94, R94, R101 ;  /* 0x000000655e5e7221 */ /* 0x000fe20000010000 */
[----:B------:R-:W3:Y:S01]  /*afa0*/  LDSM.16.MT88.4 R8, [R27+0x4c00] ;  /* 0x004c00001b08783b */ /* 0x000ee20000004200 */
[----:B-1----:R-:W-:Y:S01]  /*afb0*/  FFMA.FTZ R35, R30, R29, -R34 ;  /* 0x0000001d1e237223 */ /* 0x002fe20000010822 */
[----:B------:R-:W-:Y:S01]  /*afc0*/  FADD.FTZ R29, R137, R102 ;  /* 0x00000066891d7221 */ /* 0x000fe20000010000 */
[----:B------:R-:W1:Y:S01]  /*afd0*/  MUFU.EX2 R48, R48 ;  /* 0x0000003000307308 */ /* 0x000e620000000800 */
[----:B------:R-:W-:-:S03]  /*afe0*/  FADD.FTZ R28, R129, R94 ;  /* 0x0000005e811c7221 */ /* 0x000fc60000010000 */
[----:B------:R-:W-:Y:S01]  /*aff0*/  MUFU.EX2 R33, R33 ;  /* 0x0000002100217308 */ /* 0x000fe20000000800 */
[----:B------:R-:W-:-:S03]  /*b000*/  FADD.FTZ R29, R108, R29 ;  /* 0x0000001d6c1d7221 */ /* 0x000fc60000010000 */
[----:B------:R-:W4:Y:S04]  /*b010*/  MUFU.EX2 R166, R166 ;  /* 0x000000a600a67308 */ /* 0x000f280000000800 */
[----:B------:R-:W-:Y:S04]  /*b020*/  MUFU.EX2 R30, R32 ;  /* 0x00000020001e7308 */ /* 0x000fe80000000800 */
[----:B------:R-:W5:Y:S04]  /*b030*/  MUFU.EX2 R35, R35 ;  /* 0x0000002300237308 */ /* 0x000f680000000800 */
[----:B------:R-:W-:Y:S04]  /*b040*/  MUFU.EX2 R26, R43 ;  /* 0x0000002b001a7308 */ /* 0x000fe80000000800 */
[----:B------:R-:W2:Y:S01]  /*b050*/  MUFU.EX2 R165, R165 ;  /* 0x000000a500a57308 */ /* 0x000ea20000000800 */
[----:B------:R-:W-:Y:S03]  /*b060*/  HMMA.16816.F32 R72, R4, R16, R72 ;  /* 0x000000100448723c */ /* 0x000fe60000001848 */
[----:B------:R-:W-:Y:S01]  /*b070*/  FADD.FTZ R17, R111, R28 ;  /* 0x0000001c6f117221 */ /* 0x000fe20000010000 */
[----:B------:R-:W-:-:S03]  /*b080*/  FADD.FTZ R16, R106, R29 ;  /* 0x0000001d6a107221 */ /* 0x000fc60000010000 */
[----:B------:R-:W-:Y:S01]  /*b090*/  FADD.FTZ R17, R100, R17 ;  /* 0x0000001164117221 */ /* 0x000fe20000010000 */
[----:B------:R-:W-:Y:S01]  /*b0a0*/  FADD.FTZ R16, R21, R16 ;  /* 0x0000001015107221 */ /* 0x000fe20000010000 */
[----:B------:R-:W-:Y:S03]  /*b0b0*/  HMMA.16816.F32 R68, R4, R18, R68 ;  /* 0x000000120444723c */ /* 0x000fe60000001844 */
[----:B------:R-:W-:Y:S01]  /*b0c0*/  FADD.FTZ R20, R20, R17 ;  /* 0x0000001114147221 */ /* 0x000fe20000010000 */
[----:B------:R-:W-:Y:S01]  /*b0d0*/  FADD.FTZ R17, R119, R16 ;  /* 0x0000001077117221 */ /* 0x000fe20000010000 */
[----:B-1----:R-:W-:Y:S02]  /*b0e0*/  F2FP.F16.F32.PACK_AB R4, R31, R48 ;  /* 0x000000301f04723e */ /* 0x002fe400000000ff */
[----:B----4-:R-:W-:Y:S02]  /*b0f0*/  F2FP.F16.F32.PACK_AB R6, R166, R33 ;  /* 0x00000021a606723e */ /* 0x010fe400000000ff */
[----:B-----5:R-:W-:-:S02]  /*b100*/  F2FP.F16.F32.PACK_AB R5, R35, R30 ;  /* 0x0000001e2305723e */ /* 0x020fc400000000ff */
[----:B--2---:R-:W-:Y:S01]  /*b110*/  F2FP.F16.F32.PACK_AB R7, R165, R26 ;  /* 0x0000001aa507723e */ /* 0x004fe200000000ff */
[----:B------:R-:W-:Y:S01]  /*b120*/  FADD.FTZ R20, R23, R20 ;  /* 0x0000001417147221 */ /* 0x000fe20000010000 */
[----:B------:R-:W-:-:S03]  /*b130*/  FADD.FTZ R17, R112, R17 ;  /* 0x0000001170117221 */ /* 0x000fc60000010000 */
[----:B------:R-:W-:Y:S02]  /*b140*/  FADD.FTZ R125, R125, R20 ;  /* 0x000000147d7d7221 */ /* 0x000fe40000010000 */
        /* <DEDUP_REMOVED lines=8> */
[----:B---3--:R-:W-:Y:S03]  /*b1d0*/  HMMA.16816.F32 R72, R4, R8, R72 ;  /* 0x000000080448723c */ /* 0x008fe60000001848 */
        /* <DEDUP_REMOVED lines=11> */
[----:B------:R-:W-:Y:S01]  /*b290*/  BSSY B2, `(.L_x_7710) ;  /* 0x0000420000027945 */ /* 0x000fe20003800000 */
[----:B------:R-:W-:Y:S01]  /*b2a0*/  FADD.FTZ R26, R26, R35 ;  /* 0x000000231a1a7221 */ /* 0x000fe20000010000 */
[----:B------:R-:W-:Y:S02]  /*b2b0*/  IMAD.SHL.U32 R134, R62, 0x4, RZ ;  /* 0x000000043e867824 */ /* 0x000fe400078e00ff */
        /* <DEDUP_REMOVED lines=73> */
.L_x_7713:
        /* <DEDUP_REMOVED lines=8> */
.L_x_7714:
[----:B------:R-:W-:Y:S05]  /*b7d0*/  BSYNC.RECONVERGENT B0 ;  /* 0x0000000000007941 */ /* 0x000fea0003800200 */
.L_x_7712:
[----:B------:R-:W-:Y:S02]  /*b7e0*/  SHF.L.U32 R6, R62, 0x3, RZ ;  /* 0x000000033e067819 */ /* 0x000fe400000006ff */
[----:B------:R-:W-:Y:S02]  /*b7f0*/  IADD3 R8, P1, PT, R25, R146, RZ ;  /* 0x0000009219087210 */ /* 0x000fe40007f3e0ff */
[C---:B------:R-:W-:Y:S02]  /*b800*/  LOP3.LUT R5, R6.reuse, 0xc0, RZ, 0xc0, !PT ;  /* 0x000000c006057812 */ /* 0x040fe400078ec0ff */
[----:B------:R-:W-:Y:S02]  /*b810*/  LOP3.LUT R4, R6, 0x18, RZ, 0xc0, !PT ;  /* 0x0000001806047812 */ /* 0x000fe400078ec0ff */
[----:B------:R-:W-:Y:S02]  /*b820*/  LOP3.LUT R5, R5, 0x18, R62, 0xf8, !PT ;  /* 0x0000001805057812 */ /* 0x000fe400078ef83e */
[----:B------:R-:W-:-:S02]  /*b830*/  ISETP.GE.AND P2, PT, R4, R151, PT ;  /* 0x000000970400720c */ /* 0x000fc40003f46270 */
[--C-:B------:R-:W-:Y:S02]  /*b840*/  LOP3.LUT R5, R5, 0x18, R6.reuse, 0x78, !PT ;  /* 0x0000001805057812 */ /* 0x100fe400078e7806 */
[----:B------:R-:W-:Y:S02]  /*b850*/  IADD3.X R9, PT, PT, R24, R147, RZ, P1, !PT ;  /* 0x0000009318097210 */ /* 0x000fe40000ffe4ff */
[----:B------:R-:W-:Y:S02]  /*b860*/  LOP3.LUT R5, R5, 0x1f20, R6, 0xf8, !PT ;  /* 0x00001f2005057812 */ /* 0x000fe400078ef806 */
[----:B------:R-:W-:Y:S02]  /*b870*/  IADD3 R12, P1, PT, R8, R25, RZ ;  /* 0x00000019080c7210 */ /* 0x000fe40007f3e0ff */
[----:B------:R-:W-:Y:S02]  /*b880*/  LEA R42, R5, UR6, 0x1 ;  /* 0x00000006052a7c11 */ /* 0x000fe4000f8e08ff */
[----:B------:R-:W-:-:S02]  /*b890*/  IADD3.X R13, PT, PT, R9, R24, RZ, P1, !PT ;  /* 0x00000018090d7210 */ /* 0x000fc40000ffe4ff */
[----:B------:R-:W-:Y:S01]  /*b8a0*/  @!P2 IADD3 R14, P1, PT, R12, R25, RZ ;  /* 0x000000190c0ea210 */ /* 0x000fe20007f3e0ff */
[----:B------:R-:W-:Y:S01]  /*b8b0*/  @!PT LDS RZ, [RZ] ;  /* 0x00000000fffff984 */ /* 0x000fe20000000800 */
[----:B------:R-:W-:Y:S01]  /*b8c0*/  @!PT LDS RZ, [RZ] ;  /* 0x00000000fffff984 */ /* 0x000fe20000000800 */
[----:B------:R-:W-:Y:S01]  /*b8d0*/  @!PT LDS RZ, [RZ] ;  /* 0x00000000fffff984 */ /* 0x000fe20000000800 */
[----:B------:R-:W-:Y:S03]  /*b8e0*/  @!P2 LDGSTS.E.BYPASS.LTC128B.128 [R42+0x3000], desc[UR4][R146.64] ;  /* 0x03000000922aafae */ /* 0x000fe6000b981a04 */
[----:B------:R-:W-:Y:S01]  /*b8f0*/  @!P2 IADD3.X R15, PT, PT, R13, R24, RZ, P1, !PT ;  /* 0x000000180d0fa210 */ /* 0x000fe20000ffe4ff */
        /* <DEDUP_REMOVED lines=16> */
[----:B------:R-:W3:Y:S01]  /*ba00*/  LD.E R43, desc[UR4][R84.64+0x18c] ;  /* 0x00018c04542b7980 */ /* 0x000ee2000c101900 */
[----:B------:R-:W-:Y:S01]  /*ba10*/  ISETP.GT.AND P1, PT, R63, R142, PT ;  /* 0x0000008e3f00720c */ /* 0x000fe20003f24270 */
[----:B------:R-:W-:Y:S02]  /*ba20*/  BSSY.RECONVERGENT B1, `(.L_x_7715) ;  /* 0x000011e000017945 */ /* 0x000fe40003800200 */
[----:B------:R-:W-:Y:S04]  /*ba30*/  LDSM.16.M88.4 R24, [R132] ;  /* 0x000000008418783b */ /* 0x000fe80000000200 */
[----:B------:R-:W1:Y:S04]  /*ba40*/  LDSM.16.M88.4 R28, [R40+0x1000] ;  /* 0x00100000281c783b */ /* 0x000e680000000200 */
[----:B------:R-:W-:Y:S04]  /*ba50*/  LDSM.16.M88.4 R16, [R41] ;  /* 0x000000002910783b */ /* 0x000fe80000000200 */
[----:B------:R-:W-:Y:S04]  /*ba60*/  LDSM.16.M88.4 R4, [R39+0x1000] ;  /* 0x001000002704783b */ /* 0x000fe80000000200 */
[----:B------:R-:W2:Y:S04]  /*ba70*/  LDSM.16.M88.4 R20, [R40+0x1400] ;  /* 0x001400002814783b */ /* 0x000ea80000000200 */
[----:B------:R-:W4:Y:S04]  /*ba80*/  LDSM.16.M88.4 R32, [R39+0x1400] ;  /* 0x001400002720783b */ /* 0x000f280000000200 */
[----:B------:R-:W0:Y:S01]  /*ba90*/  LDGDEPBAR ;  /* 0x00000000000079af */ /* 0x000e220000000000 */
[C---:B-1----:R-:W-:Y:S08]  /*baa0*/  HMMA.16816.F32 R8, R24.reuse, R28, RZ ;  /* 0x0000001c1808723c */ /* 0x042ff000000018ff */
[C---:B------:R-:W-:Y:S08]  /*bab0*/  HMMA.16816.F32 R28, R24.reuse, R30, RZ ;  /* 0x0000001e181c723c */ /* 0x040ff000000018ff */
[----:B--2---:R-:W-:Y:S08]  /*bac0*/  HMMA.16816.F32 R12, R24, R20, RZ ;  /* 0x00000014180c723c */ /* 0x004ff000000018ff */
[C---:B------:R-:W-:Y:S08]  /*bad0*/  HMMA.16816.F32 R8, R16.reuse, R4, R8 ;  /* 0x000000041008723c */ /* 0x040ff00000001808 */
[C---:B------:R-:W-:Y:S01]  /*bae0*/  HMMA.16816.F32 R28, R16.reuse, R6, R28 ;  /* 0x00000006101c723c */ /* 0x040fe2000000181c */
[----:B------:R-:W1:Y:S07]  /*baf0*/  LDSM.16.M88.4 R4, [R40+0x1800] ;  /* 0x001800002804783b */ /* 0x000e6e0000000200 */
[----:B----4-:R-:W-:Y:S03]  /*bb00*/  HMMA.16816.F32 R12, R16, R32, R12 ;  /* 0x00000020100c723c */ /* 0x010fe6000000180c */
        /* <DEDUP_REMOVED lines=41> */
[----:B---3--:R-:W-:Y:S05]  /*bda0*/  HMMA.16816.F32 R8, R24, R32, RZ ;  /* 0x000000201808723c */ /* 0x008fea00000018ff */
[----:B------:R-:W-:-:S03]  /*bdb0*/  FMUL.FTZ R91, R4, R43 ;  /* 0x0000002b045b7220 */ /* 0x000fc60000410000 */
        /* <DEDUP_REMOVED lines=62> */
[----:B---3--:R-:W-:Y:S05]  /*c1a0*/  HMMA.16816.F32 R8, R16, R4, R8 ;  /* 0x000000041008723c */ /* 0x008fea0000001808 */
[-C--:B------:R-:W-:Y:S01]  /*c1b0*/  FMUL.FTZ R5, R14, R43.reuse ;  /* 0x0000002b0e057220 */ /* 0x080fe20000410000 */
[----:B------:R-:W-:Y:S01]  /*c1c0*/  FMUL.FTZ R4, R15, R43 ;  /* 0x0000002b0f047220 */ /* 0x000fe20000410000 */
[----:B------:R-:W3:Y:S01]  /*c1d0*/  MUFU.TANH R91, R91 ;  /* 0x0000005b005b7308 */ /* 0x000ee20000002400 */
[----:B-----5:R5:W1:Y:S01]  /*c1e0*/  LDSM.16.M88.4 R28, [R39+0x2c00] ;  /* 0x002c0000271c783b */ /* 0x020a620000000200 */
[----:B------:R-:W-:-:S04]  /*c1f0*/  DEPBAR.LE SB0, 0x0 ;  /* 0x000080000000791a */ /* 0x000fc80000000000 */
[C---:B----4-:R-:W-:Y:S02]  /*c200*/  HMMA.16816.F32 R12, R24.reuse, R20, RZ ;  /* 0x00000014180c723c */ /* 0x050fe400000018ff */
[----:B------:R-:W4:Y:S06]  /*c210*/  MUFU.TANH R92, R92 ;  /* 0x0000005c005c7308 */ /* 0x000f2c0000002400 */
[----:B------:R-:W-:Y:S01]  /*c220*/  HMMA.16816.F32 R20, R24, R22, RZ ;  /* 0x000000161814723c */ /* 0x000fe200000018ff */
[-C--:B------:R-:W-:Y:S01]  /*c230*/  FMUL.FTZ R9, R9, R43.reuse ;  /* 0x0000002b09097220 */ /* 0x080fe20000410000 */
[-C--:B------:R-:W-:Y:S01]  /*c240*/  FMUL.FTZ R8, R8, R43.reuse ;  /* 0x0000002b08087220 */ /* 0x080fe20000410000 */
[----:B------:R-:W1:Y:S05]  /*c250*/  MUFU.TANH R67, R67 ;  /* 0x0000004300437308 */ /* 0x000e6a0000002400 */
[C---:B------:R-:W-:Y:S05]  /*c260*/  HMMA.16816.F32 R32, R16.reuse, R6, R32 ;  /* 0x000000061020723c */ /* 0x040fea0000001820 */
[-C--:B------:R-:W-:Y:S01]  /*c270*/  FMUL.FTZ R7, R10, R43.reuse ;  /* 0x0000002b0a077220 */ /* 0x080fe20000410000 */
[-C--:B------:R-:W-:Y:S01]  /*c280*/  FMUL.FTZ R6, R11, R43.reuse ;  /* 0x0000002b0b067220 */ /* 0x080fe20000410000 */
[----:B-----5:R5:W2:Y:S08]  /*c290*/  MUFU.TANH R39, R9 ;  /* 0x0000000900277308 */ /* 0x020ab00000002400 */
[----:B------:R3:W2:Y:S01]  /*c2a0*/  MUFU.TANH R112, R8 ;  /* 0x0000000800707308 */ /* 0x0006a20000002400 */
[----:B-1----:R-:W-:Y:S03]  /*c2b0*/  HMMA.16816.F32 R12, R16, R28, R12 ;  /* 0x0000001c100c723c */ /* 0x002fe6000000180c */
[-C--:B------:R-:W-:Y:S01]  /*c2c0*/  FMUL.FTZ R29, R32, R43.reuse ;  /* 0x0000002b201d7220 */ /* 0x080fe20000410000 */
[-C--:B-----5:R-:W-:Y:S01]  /*c2d0*/  FMUL.FTZ R9, R34, R43.reuse ;  /* 0x0000002b22097220 */ /* 0x0a0fe20000410000 */
[----:B------:R-:W-:-:S02]  /*c2e0*/  FMUL.FTZ R24, R33, R43 ;  /* 0x0000002b21187220 */ /* 0x000fc40000410000 */
[----:B------:R-:W1:Y:S01]  /*c2f0*/  MUFU.TANH R86, R86 ;  /* 0x0000005600567308 */ /* 0x000e620000002400 */
[----:B------:R-:W-:Y:S03]  /*c300*/  HMMA.16816.F32 R20, R16, R30, R20 ;  /* 0x0000001e1014723c */ /* 0x000fe60000001814 */
[----:B---3--:R-:W-:-:S04]  /*c310*/  FMUL.FTZ R8, R35, R43 ;  /* 0x0000002b23087220 */ /* 0x008fc80000410000 */
[----:B------:R-:W3:Y:S04]  /*c320*/  MUFU.TANH R90, R90 ;  /* 0x0000005a005a7308 */ /* 0x000ee80000002400 */
        /* <DEDUP_REMOVED lines=35> */
[----:B------:R-:W1:Y:S01]  /*c560*/  MUFU.TANH R12, R12 ;  /* 0x0000000c000c7308 */ /* 0x000e620000002400 */
[----:B------:R-:W-:Y:S06]  /*c570*/  BAR.SYNC.DEFER_BLOCKING 0x0 ;  /* 0x0000000000007b1d */ /* 0x000fec0000010000 */
[----:B--234-:R-:W-:Y:S05]  /*c580*/  @!P1 BRA `(.L_x_7716) ;  /* 0x00000004009c9947 */ /* 0x01cfea0003800000 */
        /* <DEDUP_REMOVED lines=8> */
[-C--:B-1----:R-:W-:Y:S02]  /*c610*/  IABS R20, R17.reuse ;  /* 0x0000001100147213 */ /* 0x082fe40000000000 */
        /* <DEDUP_REMOVED lines=55> */
.L_x_7718:
        /* <DEDUP_REMOVED lines=8> */
.L_x_7719:
[----:B------:R-:W-:Y:S05]  /*ca10*/  BSYNC.RECONVERGENT B0 ;  /* 0x0000000000007941 */ /* 0x000fea0003800200 */
.L_x_7717:
[CC--:B------:R-:W-:Y:S01]  /*ca20*/  @!P2 IADD3 R14, P1, P0, R3.reuse, R144.reuse, R3 ;  /* 0x00000090030ea210 */ /* 0x0c0fe2000783e003 */
[----:B------:R-:W-:Y:S01]  /*ca30*/  @!P2 IMAD.MOV.U32 R145, RZ, RZ, R143 ;  /* 0x000000ffff91a224 */ /* 0x000fe200078e008f */
[-C--:B-1----:R-:W-:Y:S02]  /*ca40*/  @!P2 LEA R20, P5, R138, R144.reuse, 0x6 ;  /* 0x000000908a14a211 */ /* 0x082fe400078a30ff */
        /* <DEDUP_REMOVED lines=27> */
.L_x_7716:
[----:B------:R-:W-:Y:S05]  /*cc00*/  BSYNC.RECONVERGENT B1 ;  /* 0x0000000000017941 */ /* 0x000fea0003800200 */
.L_x_7715:
[----:B------:R-:W3:Y:S01]  /*cc10*/  LD.E R46, desc[UR4][R84.64+0xdc] ;  /* 0x0000dc04542e7980 */ /* 0x000ee2000c101900 */
[----:B--2---:R-:W-:-:S04]  /*cc20*/  IMAD R19, R61, 0x80, R37 ;  /* 0x000000803d137824 */ /* 0x004fc800078e0225 */
[C---:B------:R-:W-:Y:S02]  /*cc30*/  VIADD R3, R19.reuse, 0xffffff79 ;  /* 0xffffff7913037836 */ /* 0x040fe40000000000 */
[----:B------:R-:W-:-:S03]  /*cc40*/  VIADD R169, R19, 0xffffff01 ;  /* 0xffffff0113a97836 */ /* 0x000fc60000000000 */
[C---:B------:R-:W-:Y:S02]  /*cc50*/  ISETP.GE.AND P1, PT, R3.reuse, R161, PT ;  /* 0x000000a10300720c */ /* 0x040fe40003f26270 */
[----:B------:R-:W-:Y:S02]  /*cc60*/  ISETP.GE.AND P0, PT, R3, R159, PT ;  /* 0x0000009f0300720c */ /* 0x000fe40003f06270 */
[----:B-1----:R-:W-:Y:S02]  /*cc70*/  FSEL R10, R10, -INF , P1 ;  /* 0xff8000000a0a7808 */ /* 0x002fe40000800000 */
[----:B------:R-:W-:Y:S02]  /*cc80*/  ISETP.GE.AND P1, PT, R169, R161, PT ;  /* 0x000000a1a900720c */ /* 0x000fe40003f26270 */
[C---:B------:R-:W-:Y:S02]  /*cc90*/  ISETP.GE.AND P4, PT, R3.reuse, R160, PT ;  /* 0x000000a00300720c */ /* 0x040fe40003f86270 */
[----:B------:R-:W-:Y:S01]  /*cca0*/  ISETP.GE.AND P3, PT, R3, R158, PT ;  /* 0x0000009e0300720c */ /* 0x000fe20003f66270 */
[C---:B------:R-:W-:Y:S01]  /*ccb0*/  VIADD R163, R19.reuse, 0xffffff09 ;  /* 0xffffff0913a37836 */ /* 0x040fe20000000000 */
[----:B------:R-:W-:Y:S01]  /*ccc0*/  FSEL R3, R12, -INF , P0 ;  /* 0xff8000000c037808 */ /* 0x000fe20000000000 */
[----:B------:R-:W-:Y:S01]  /*ccd0*/  VIADD R145, R19, 0xffffff10 ;  /* 0xffffff1013917836 */ /* 0x000fe20000000000 */
[----:B------:R-:W-:-:S02]  /*cce0*/  ISETP.GE.AND P0, PT, R169, R160, PT ;  /* 0x000000a0a900720c */ /* 0x000fc40003f06270 */
[----:B------:R-:W-:Y:S01]  /*ccf0*/  FSEL R17, R48, -INF , P1 ;  /* 0xff80000030117808 */ /* 0x000fe20000800000 */
[----:B------:R-:W-:Y:S01]  /*cd00*/  VIADD R137, R19, 0xffffff11 ;  /* 0xffffff1113897836 */ /* 0x000fe20000000000 */
[-C--:B------:R-:W-:Y:S01]  /*cd10*/  ISETP.GE.AND P1, PT, R163, R161.reuse, PT ;  /* 0x000000a1a300720c */ /* 0x080fe20003f26270 */
[----:B------:R-:W-:Y:S01]  /*cd20*/  VIADD R135, R19, 0xffffff18 ;  /* 0xffffff1813877836 */ /* 0x000fe20000000000 */
[----:B------:R-:W-:Y:S02]  /*cd30*/  FSEL R17, R17, -INF , !P0 ;  /* 0xff80000011117808 */ /* 0x000fe40004000000 */
[----:B------:R-:W-:Y:S01]  /*cd40*/  ISETP.GE.AND P0, PT, R145, R161, PT ;  /* 0x000000a19100720c */ /* 0x000fe20003f06270 */
[----:B------:R-:W-:Y:S01]  /*cd50*/  VIADD R131, R19, 0xffffff19 ;  /* 0xffffff1913837836 */ /* 0x000fe20000000000 */
[----:B------:R-:W-:Y:S01]  /*cd60*/  FSEL R16, R53, -INF , P1 ;  /* 0xff80000035107808 */ /* 0x000fe20000800000 */
[----:B------:R-:W-:Y:S01]  /*cd70*/  VIADD R129, R19, 0xffffff20 ;  /* 0xffffff2013817836 */ /* 0x000fe20000000000 */
[----:B------:R-:W-:-:S02]  /*cd80*/  FSEL R14, R55, -INF , P0 ;  /* 0xff800000370e7808 */ /* 0x000fc40000000000 */
[-C--:B------:R-:W-:Y:S02]  /*cd90*/  ISETP.GE.AND P1, PT, R137, R161.reuse, PT ;  /* 0x000000a18900720c */ /* 0x080fe40003f26270 */
[-C--:B------:R-:W-:Y:S02]  /*cda0*/  ISETP.GE.AND P0, PT, R135, R161.reuse, PT ;  /* 0x000000a18700720c */ /* 0x080fe40003f06270 */
[----:B------:R-:W-:Y:S01]  /*cdb0*/  FSEL R56, R10, -INF , !P4 ;  /* 0xff8000000a387808 */ /* 0x000fe20006000000 */
[C---:B------:R-:W-:Y:S01]  /*cdc0*/  VIADD R60, R19.reuse, 0xffffff00 ;  /* 0xffffff00133c7836 */ /* 0x040fe20000000000 */
[----:B------:R-:W-:Y:S01]  /*cdd0*/  FSEL R12, R58, -INF , P1 ;  /* 0xff8000003a0c7808 */ /* 0x000fe20000800000 */
[C---:B------:R-:W-:Y:S01]  /*cde0*/  VIADD R127, R19.reuse, 0xffffff21 ;  /* 0xffffff21137f7836 */ /* 0x040fe20000000000 */
[----:B------:R-:W-:Y:S01]  /*cdf0*/  FSEL R10, R62, -INF , P0 ;  /* 0xff8000003e0a7808 */ /* 0x000fe20000000000 */
[----:B------:R-:W-:Y:S01]  /*ce00*/  VIADD R126, R19, 0xffffff28 ;  /* 0xffffff28137e7836 */ /* 0x000fe20000000000 */
[----:B------:R-:W-:-:S02]  /*ce10*/  ISETP.GE.AND P1, PT, R131, R161, PT ;  /* 0x000000a18300720c */ /* 0x000fc40003f26270 */
[-C--:B------:R-:W-:Y:S01]  /*ce20*/  ISETP.GE.AND P0, PT, R129, R161.reuse, PT ;  /* 0x000000a18100720c */ /* 0x080fe20003f06270 */
[C---:B------:R-:W-:Y:S01]  /*ce30*/  VIADD R167, R19.reuse, 0xffffff08 ;  /* 0xffffff0813a77836 */ /* 0x040fe20000000000 */
[----:B------:R-:W-:Y:S01]  /*ce40*/  FSEL R30, R66, -INF , P1 ;  /* 0xff800000421e7808 */ /* 0x000fe20000800000 */
[----:B------:R-:W-:Y:S01]  /*ce50*/  VIADD R42, R19, 0xffffff29 ;  /* 0xffffff29132a7836 */ /* 0x000fe20000000000 */
[----:B------:R-:W-:Y:S01]  /*ce60*/  FSEL R28, R87, -INF , P0 ;  /* 0xff800000571c7808 */ /* 0x000fe20000000000 */
[----:B------:R-:W-:Y:S01]  /*ce70*/  VIADD R125, R19, 0xffffff30 ;  /* 0xffffff30137d7836 */ /* 0x000fe20000000000 */
[-C--:B------:R-:W-:Y:S02]  /*ce80*/  ISETP.GE.AND P2, PT, R60, R161.reuse, PT ;  /* 0x000000a13c00720c */ /* 0x080fe40003f46270 */
[-C--:B------:R-:W-:Y:S02]  /*ce90*/  ISETP.GE.AND P1, PT, R127, R161.reuse, PT ;  /* 0x000000a17f00720c */ /* 0x080fe40003f26270 */
[----:B------:R-:W-:Y:S01]  /*cea0*/  ISETP.GE.AND P0, PT, R126, R161, PT ;  /* 0x000000a17e00720c */ /* 0x000fe20003f06270 */
[----:B------:R-:W-:Y:S01]  /*ceb0*/  VIADD R124, R19, 0xffffff31 ;  /* 0xffffff31137c7836 */ /* 0x000fe20000000000 */
[----:B------:R-:W-:Y:S01]  /*cec0*/  FSEL R47, R47, -INF , P2 ;  /* 0xff8000002f2f7808 */ /* 0x000fe20001000000 */
[----:B------:R-:W-:Y:S01]  /*ced0*/  VIADD R123, R19, 0xffffff38 ;  /* 0xffffff38137b7836 */ /* 0x000fe20000000000 */
[----:B------:R-:W-:-:S02]  /*cee0*/  FSEL R22, R88, -INF , P1 ;  /* 0xff80000058167808 */ /* 0x000fc40000800000 */
[----:B------:R-:W-:Y:S02]  /*cef0*/  FSEL R20, R91, -INF , P0 ;  /* 0xff8000005b147808 */ /* 0x000fe40000000000 */
[-C--:B------:R-:W-:Y:S02]  /*cf00*/  ISETP.GE.AND P2, PT, R167, R161.reuse, PT ;  /* 0x000000a1a700720c */ /* 0x080fe40003f46270 */
[-C--:B------:R-:W-:Y:S02]  /*cf10*/  ISETP.GE.AND P1, PT, R42, R161.reuse, PT ;  /* 0x000000a12a00720c */ /* 0x080fe40003f26270 */
[----:B------:R-:W-:Y:S01]  /*cf20*/  ISETP.GE.AND P0, PT, R125, R161, PT ;  /* 0x000000a17d00720c */ /* 0x000fe20003f06270 */
[----:B------:R-:W-:Y:S01]  /*cf30*/  VIADD R122, R19, 0xffffff39 ;  /* 0xffffff39137a7836 */ /* 0x000fe20000000000 */
[----:B------:R-:W-:Y:S01]  /*cf40*/  ISETP.GE.AND P4, PT, R167, R160, PT ;  /* 0x000000a0a700720c */ /* 0x000fe20003f86270 */
[----:B------:R-:W-:Y:S01]  /*cf50*/  VIADD R121, R19, 0xffffff40 ;  /* 0xffffff4013797836 */ /* 0x000fe20000000000 */
[----:B------:R-:W-:-:S02]  /*cf60*/  FSEL R18, R51, -INF , P2 ;  /* 0xff80000033127808 */ /* 0x000fc40001000000 */
[----:B------:R-:W-:Y:S02]  /*cf70*/  FSEL R32, R92, -INF , P1 ;  /* 0xff8000005c207808 */ /* 0x000fe40000800000 */
[----:B------:R-:W-:Y:S02]  /*cf80*/  FSEL R94, R94, -INF , P0 ;  /* 0xff8000005e5e7808 */ /* 0x000fe40000000000 */
[-C--:B------:R-:W-:Y:S02]  /*cf90*/  ISETP.GE.AND P1, PT, R124, R161.reuse, PT ;  /* 0x000000a17c00720c */ /* 0x080fe40003f26270 */
[----:B------:R-:W-:Y:S02]  /*cfa0*/  ISETP.GE.AND P0, PT, R123, R161, PT ;  /* 0x000000a17b00720c */ /* 0x000fe40003f06270 */
[----:B------:R-:W-:Y:S01]  /*cfb0*/  FSEL R18, R18, -INF , !P4 ;  /* 0xff80000012127808 */ /* 0x000fe20006000000 */
[----:B------:R-:W-:Y:S01]  /*cfc0*/  VIADD R119, R19, 0xffffff41 ;  /* 0xffffff4113777836 */ /* 0x000fe20000000000 */
[----:B------:R-:W-:Y:S01]  /*cfd0*/  ISETP.GE.AND P4, PT, R137, R160, PT ;  /* 0x000000a08900720c */ /* 0x000fe20003f86270 */
[----:B------:R-:W-:Y:S01]  /*cfe0*/  VIADD R117, R19, 0xffffff48 ;  /* 0xffffff4813757836 */ /* 0x000fe20000000000 */
[----:B------:R-:W-:-:S02]  /*cff0*/  FSEL R96, R96, -INF , P1 ;  /* 0xff80000060607808 */ /* 0x000fc40000800000 */
[----:B------:R-:W-:Y:S02]  /*d000*/  FSEL R98, R98, -INF , P0 ;  /* 0xff80000062627808 */ /* 0x000fe40000000000 */
[-C--:B------:R-:W-:Y:S02]  /*d010*/  ISETP.GE.AND P5, PT, R60, R160.reuse, PT ;  /* 0x000000a03c00720c */ /* 0x080fe40003fa6270 */
[-C--:B------:R-:W-:Y:S02]  /*d020*/  ISETP.GE.AND P1, PT, R122, R161.reuse, PT ;  /* 0x000000a17a00720c */ /* 0x080fe40003f26270 */
[----:B------:R-:W-:Y:S02]  /*d030*/  ISETP.GE.AND P0, PT, R121, R161, PT ;  /* 0x000000a17900720c */ /* 0x000fe40003f06270 */
[----:B------:R-:W-:Y:S01]  /*d040*/  FSEL R12, R12, -INF , !P4 ;  /* 0xff8000000c0c7808 */ /* 0x000fe20006000000 */
[----:B------:R-:W-:Y:S01]  /*d050*/  VIADD R115, R19, 0xffffff49 ;  /* 0xffffff4913737836 */ /* 0x000fe20000000000 */
[----:B------:R-:W-:Y:S01]  /*d060*/  FSEL R190, R47, -INF , !P5 ;  /* 0xff8000002fbe7808 */ /* 0x000fe20006800000 */
[----:B------:R-:W-:Y:S01]  /*d070*/  VIADD R113, R19, 0xffffff50 ;  /* 0xffffff5013717836 */ /* 0x000fe20000000000 */
[----:B------:R-:W-:-:S02]  /*d080*/  ISETP.GE.AND P4, PT, R129, R160, PT ;  /* 0x000000a08100720c */ /* 0x000fc40003f86270 */
[----:B------:R-:W-:Y:S02]  /*d090*/  FSEL R100, R100, -INF , P1 ;  /* 0xff80000064647808 */ /* 0x000fe40000800000 */
[----:B------:R-:W-:Y:S02]  /*d0a0*/  FSEL R101, R101, -INF , P0 ;  /* 0xff80000065657808 */ /* 0x000fe40000000000 */
[-C--:B------:R-:W-:Y:S02]  /*d0b0*/  ISETP.GE.AND P5, PT, R163, R160.reuse, PT ;  /* 0x000000a0a300720c */ /* 0x080fe40003fa6270 */
[-C--:B------:R-:W-:Y:S02]  /*d0c0*/  ISETP.GE.AND P1, PT, R119, R161.reuse, PT ;  /* 0x000000a17700720c */ /* 0x080fe40003f26270 */
[----:B------:R-:W-:Y:S02]  /*d0d0*/  ISETP.GE.AND P0, PT, R117, R161, PT ;  /* 0x000000a17500720c */ /* 0x000fe40003f06270 */
[----:B------:R-:W-:Y:S01]  /*d0e0*/  FSEL R28, R28, -INF , !P4 ;  /* 0xff8000001c1c7808 */ /* 0x000fe20006000000 */
[----:B------:R-:W-:Y:S01]  /*d0f0*/  VIADD R43, R19, 0xffffff51 ;  /* 0xffffff51132b7836 */ /* 0x000fe20000000000 */
[----:B------:R-:W-:Y:S01]  /*d100*/  ISETP.GE.AND P2, PT, R145, R160, PT ;  /* 0x000000a09100720c */ /* 0x000fe20003f46270 */
[----:B------:R-:W-:Y:S01]  /*d110*/  VIADD R36, R19, 0xffffff58 ;  /* 0xffffff5813247836 */ /* 0x000fe20000000000 */
[----:B------:R-:W-:-:S02]  /*d120*/  FSEL R16, R16, -INF , !P5 ;  /* 0xff80000010107808 */ /* 0x000fc40006800000 */
[-C--:B------:R-:W-:Y:S02]  /*d130*/  ISETP.GE.AND P4, PT, R42, R160.reuse, PT ;  /* 0x000000a02a00720c */ /* 0x080fe40003f86270 */
[----:B------:R-:W-:Y:S02]  /*d140*/  FSEL R104, R104, -INF , P1 ;  /* 0xff80000068687808 */ /* 0x000fe40000800000 */
[----:B------:R-:W-:Y:S02]  /*d150*/  FSEL R107, R107, -INF , P0 ;  /* 0xff8000006b6b7808 */ /* 0x000fe40000000000 */
[----:B------:R-:W-:Y:S02]  /*d160*/  ISETP.GE.AND P5, PT, R135, R160, PT ;  /* 0x000000a08700720c */ /* 0x000fe40003fa6270 */
[-C--:B------:R-:W-:Y:S02]  /*d170*/  ISETP.GE.AND P1, PT, R115, R161.reuse, PT ;  /* 0x000000a17300720c */ /* 0x080fe40003f26270 */
[----:B------:R-:W-:-:S02]  /*d180*/  ISETP.GE.AND P0, PT, R113, R161, PT ;  /* 0x000000a17100720c */ /* 0x000fc40003f06270 */
[----:B------:R-:W-:Y:S02]  /*d190*/  FSEL R14, R14, -INF , !P2 ;  /* 0xff8000000e0e7808 */ /* 0x000fe40005000000 */
[----:B------:R-:W-:Y:S01]  /*d1a0*/  FSEL R32, R32, -INF , !P4 ;  /* 0xff80000020207808 */ /* 0x000fe20006000000 */
[----:B------:R-:W-:Y:S01]  /*d1b0*/  VIADD R35, R19, 0xffffff59 ;  /* 0xffffff5913237836 */ /* 0x000fe20000000000 */
[-C--:B------:R-:W-:Y:S01]  /*d1c0*/  ISETP.GE.AND P2, PT, R131, R160.reuse, PT ;  /* 0x000000a08300720c */ /* 0x080fe20003f46270 */
[----:B------:R-:W-:Y:S01]  /*d1d0*/  VIADD R33, R19, 0xffffff60 ;  /* 0xffffff6013217836 */ /* 0x000fe20000000000 */
[----:B------:R-:W-:Y:S02]  /*d1e0*/  FSEL R10, R10, -INF , !P5 ;  /* 0xff8000000a0a7808 */ /* 0x000fe40006800000 */
[----:B------:R-:W-:Y:S02]  /*d1f0*/  ISETP.GE.AND P4, PT, R123, R160, PT ;  /* 0x000000a07b00720c */ /* 0x000fe40003f86270 */
[----:B------:R-:W-:-:S02]  /*d200*/  FSEL R108, R108, -INF , P1 ;  /* 0xff8000006c6c7808 */ /* 0x000fc40000800000 */
[----:B------:R-:W-:Y:S02]  /*d210*/  FSEL R109, R109, -INF , P0 ;  /* 0xff8000006d6d7808 */ /* 0x000fe40000000000 */
[-C--:B------:R-:W-:Y:S02]  /*d220*/  ISETP.GE.AND P5, PT, R127, R160.reuse, PT ;  /* 0x000000a07f00720c */ /* 0x080fe40003fa6270 */
[-C--:B------:R-:W-:Y:S02]  /*d230*/  ISETP.GE.AND P1, PT, R43, R161.reuse, PT ;  /* 0x000000a12b00720c */ /* 0x080fe40003f26270 */
[----:B------:R-:W-:Y:S02]  /*d240*/  ISETP.GE.AND P0, PT, R36, R161, PT ;  /* 0x000000a12400720c */ /* 0x000fe40003f06270 */
[----:B------:R-:W-:Y:S02]  /*d250*/  FSEL R30, R30, -INF , !P2 ;  /* 0xff8000001e1e7808 */ /* 0x000fe40005000000 */
[----:B------:R-:W-:Y:S01]  /*d260*/  FSEL R164, R98, -INF , !P4 ;  /* 0xff80000062a47808 */ /* 0x000fe20006000000 */
[C---:B------:R-:W-:Y:S01]  /*d270*/  VIADD R31, R19.reuse, 0xffffff61 ;  /* 0xffffff61131f7836 */ /* 0x040fe20000000000 */
        /* <DEDUP_REMOVED lines=11> */
[C---:B------:R-:W-:Y:S01]  /*d330*/  VIADD R25, R19.reuse, 0xffffff69 ;  /* 0xffffff6913197836 */ /* 0x040fe20000000000 */
        /* <DEDUP_REMOVED lines=11> */
[----:B------:R-:W-:Y:S01]  /*d3f0*/  VIADD R21, R19, 0xffffff71 ;  /* 0xffffff7113157836 */ /* 0x000fe20000000000 */
[----:B------:R-:W-:-:S02]  /*d400*/  ISETP.GE.AND P2, PT, R121, R160, PT ;  /* 0x000000a07900720c */ /* 0x000fc40003f46270 */
[----:B------:R-:W-:Y:S02]  /*d410*/  FSEL R162, R100, -INF , !P5 ;  /* 0xff80000064a27808 */ /* 0x000fe40006800000 */
[-C--:B------:R-:W-:Y:S02]  /*d420*/  ISETP.GE.AND P4, PT, R35, R160.reuse, PT ;  /* 0x000000a02300720c */ /* 0x080fe40003f86270 */
[----:B------:R-:W-:Y:S02]  /*d430*/  FSEL R39, R39, -INF , P1 ;  /* 0xff80000027277808 */ /* 0x000fe40000800000 */
[----:B------:R-:W-:Y:S02]  /*d440*/  FSEL R29, R29, -INF , P0 ;  /* 0xff8000001d1d7808 */ /* 0x000fe40000000000 */
[----:B------:R-:W-:Y:S02]  /*d450*/  ISETP.GE.AND P5, PT, R117, R160, PT ;  /* 0x000000a07500720c */ /* 0x000fe40003fa6270 */
[----:B------:R-:W-:-:S02]  /*d460*/  ISETP.GE.AND P1, PT, R25, R161, PT ;  /* 0x000000a11900720c */ /* 0x000fc40003f26270 */
[----:B------:R-:W-:Y:S02]  /*d470*/  ISETP.GE.AND P0, PT, R23, R161, PT ;  /* 0x000000a11700720c */ /* 0x000fe40003f06270 */
[----:B------:R-:W-:Y:S02]  /*d480*/  FSEL R170, R101, -INF , !P2 ;  /* 0xff80000065aa7808 */ /* 0x000fe40005000000 */
[----:B------:R-:W-:Y:S02]  /*d490*/  FSEL R114, R40, -INF , !P4 ;  /* 0xff80000028727808 */ /* 0x000fe40006000000 */
[-C--:B------:R-:W-:Y:S02]  /*d4a0*/  ISETP.GE.AND P2, PT, R115, R160.reuse, PT ;  /* 0x000000a07300720c */ /* 0x080fe40003f46270 */
[----:B------:R-:W-:Y:S02]  /*d4b0*/  FSEL R136, R107, -INF , !P5 ;  /* 0xff8000006b887808 */ /* 0x000fe40006800000 */
[----:B------:R-:W-:-:S02]  /*d4c0*/  ISETP.GE.AND P4, PT, R27, R160, PT ;  /* 0x000000a01b00720c */ /* 0x000fc40003f86270 */
[----:B------:R-:W-:Y:S02]  /*d4d0*/  FSEL R24, R24, -INF , P1 ;  /* 0xff80000018187808 */ /* 0x000fe40000800000 */
[----:B------:R-:W-:Y:S02]  /*d4e0*/  FSEL R26, R26, -INF , P0 ;  /* 0xff8000001a1a7808 */ /* 0x000fe40000000000 */
[----:B------:R-:W-:Y:S02]  /*d4f0*/  ISETP.GE.AND P5, PT, R43, R160, PT ;  /* 0x000000a02b00720c */ /* 0x000fe40003fa6270 */
[----:B------:R-:W-:Y:S02]  /*d500*/  ISETP.GE.AND P1, PT, R21, R161, PT ;  /* 0x000000a11500720c */ /* 0x000fe40003f26270 */
[----:B------:R-:W-:Y:S02]  /*d510*/  ISETP.GE.AND P0, PT, R60, R159, PT ;  /* 0x0000009f3c00720c */ /* 0x000fe40003f06270 */
[----:B------:R-:W-:-:S02]  /*d520*/  FSEL R128, R108, -INF , !P2 ;  /* 0xff8000006c807808 */ /* 0x000fc40005000000 */
[----:B------:R-:W-:Y:S02]  /*d530*/  FSEL R94, R29, -INF , !P4 ;  /* 0xff8000001d5e7808 */ /* 0x000fe40006000000 */
[-C--:B------:R-:W-:Y:S02]  /*d540*/  ISETP.GE.AND P2, PT, R36, R160.reuse, PT ;  /* 0x000000a02400720c */ /* 0x080fe40003f46270 */
[----:B------:R-:W-:Y:S02]  /*d550*/  FSEL R118, R110, -INF , !P5 ;  /* 0xff8000006e767808 */ /* 0x000fe40006800000 */
[----:B------:R-:W-:Y:S02]  /*d560*/  FSEL R34, R34, -INF , P1 ;  /* 0xff80000022227808 */ /* 0x000fe40000800000 */
[----:B------:R-:W-:Y:S02]  /*d570*/  FSEL R29, R45, -INF , P0 ;  /* 0xff8000002d1d7808 */ /* 0x000fe40000000000 */
[----:B------:R-:W-:-:S02]  /*d580*/  ISETP.GE.AND P5, PT, R33, R160, PT ;  /* 0x000000a02100720c */ /* 0x000fc40003fa6270 */
[----:B------:R-:W-:Y:S02]  /*d590*/  ISETP.GE.AND P1, PT, R60, R158, PT ;  /* 0x0000009e3c00720c */ /* 0x000fe40003f26270 */
[----:B------:R-:W-:Y:S02]  /*d5a0*/  ISETP.GE.AND P0, PT, R167, R159, PT ;  /* 0x0000009fa700720c */ /* 0x000fe40003f06270 */
[----:B------:R-:W-:Y:S01]  /*d5b0*/  FSEL R116, R111, -INF , !P2 ;  /* 0xff8000006f747808 */ /* 0x000fe20005000000 */
[----:B------:R-:W-:Y:S01]  /*d5c0*/  VIADD R19, R19, 0xffffff78 ;  /* 0xffffff7813137836 */ /* 0x000fe20000000000 */
[----:B------:R-:W-:Y:S02]  /*d5d0*/  ISETP.GE.AND P2, PT, R31, R160, PT ;  /* 0x000000a01f00720c */ /* 0x000fe40003f46270 */
[----:B------:R-:W-:Y:S02]  /*d5e0*/  FSEL R98, R98, -INF , !P5 ;  /* 0xff80000062627808 */ /* 0x000fe40006800000 */
[----:B------:R-:W-:-:S02]  /*d5f0*/  FSEL R29, R29, -INF , !P1 ;  /* 0xff8000001d1d7808 */ /* 0x000fc40004800000 */
[----:B------:R-:W-:Y:S02]  /*d600*/  FSEL R49, R49, -INF , P0 ;  /* 0xff80000031317808 */ /* 0x000fe40000000000 */
[-C--:B------:R-:W-:Y:S02]  /*d610*/  ISETP.GE.AND P5, PT, R25, R160.reuse, PT ;  /* 0x000000a01900720c */ /* 0x080fe40003fa6270 */
[-C--:B------:R-:W-:Y:S02]  /*d620*/  ISETP.GE.AND P1, PT, R163, R159.reuse, PT ;  /* 0x0000009fa300720c */ /* 0x080fe40003f26270 */
[----:B------:R-:W-:Y:S02]  /*d630*/  ISETP.GE.AND P0, PT, R145, R159, PT ;  /* 0x0000009f9100720c */ /* 0x000fe40003f06270 */
[----:B------:R-:W-:Y:S02]  /*d640*/  FSEL R96, R39, -INF , !P2 ;  /* 0xff80000027607808 */ /* 0x000fe40005000000 */
[----:B------:R-:W-:-:S02]  /*d650*/  ISETP.GE.AND P2, PT, R23, R160, PT ;  /* 0x000000a01700720c */ /* 0x000fc40003f46270 */
[----:B------:R-:W-:Y:S02]  /*d660*/  FSEL R92, R24, -INF , !P5 ;  /* 0xff800000185c7808 */ /* 0x000fe40006800000 */
[----:B------:R-:W-:Y:S02]  /*d670*/  FSEL R50, R50, -INF , P1 ;  /* 0xff80000032327808 */ /* 0x000fe40000800000 */
[----:B------:R-:W-:Y:S02]  /*d680*/  FSEL R52, R52, -INF , P0 ;  /* 0xff80000034347808 */ /* 0x000fe40000000000 */
[----:B------:R-:W-:Y:S02]  /*d690*/  ISETP.GE.AND P5, PT, R19, R161, PT ;  /* 0x000000a11300720c */ /* 0x000fe40003fa6270 */
[-C--:B------:R-:W-:Y:S02]  /*d6a0*/  ISETP.GE.AND P1, PT, R137, R159.reuse, PT ;  /* 0x0000009f8900720c */ /* 0x080fe40003f26270 */
[----:B------:R-:W-:-:S02]  /*d6b0*/  ISETP.GE.AND P0, PT, R135, R159, PT ;  /* 0x0000009f8700720c */ /* 0x000fc40003f06270 */
[----:B------:R-:W-:Y:S02]  /*d6c0*/  FSEL R62, R26, -INF , !P2 ;  /* 0xff8000001a3e7808 */ /* 0x000fe40005000000 */
[-C--:B------:R-:W-:Y:S02]  /*d6d0*/  ISETP.GE.AND P4, PT, R21, R160.reuse, PT ;  /* 0x000000a01500720c */ /* 0x080fe40003f86270 */
[----:B------:R-:W-:Y:S02]  /*d6e0*/  ISETP.GE.AND P2, PT, R19, R160, PT ;  /* 0x000000a01300720c */ /* 0x000fe40003f46270 */
[----:B------:R-:W-:Y:S02]  /*d6f0*/  FSEL R58, R130, -INF , P5 ;  /* 0xff800000823a7808 */ /* 0x000fe40002800000 */
[----:B------:R-:W-:Y:S02]  /*d700*/  FSEL R26, R54, -INF , P1 ;  /* 0xff800000361a7808 */ /* 0x000fe40000800000 */
[----:B------:R-:W-:-:S02]  /*d710*/  FSEL R24, R57, -INF , P0 ;  /* 0xff80000039187808 */ /* 0x000fc40000000000 */
[-C--:B------:R-:W-:Y:S02]  /*d720*/  ISETP.GE.AND P1, PT, R131, R159.reuse, PT ;  /* 0x0000009f8300720c */ /* 0x080fe40003f26270 */
[----:B------:R-:W-:Y:S02]  /*d730*/  ISETP.GE.AND P0, PT, R129, R159, PT ;  /* 0x0000009f8100720c */ /* 0x000fe40003f06270 */
[----:B------:R-:W-:Y:S02]  /*d740*/  FSEL R60, R34, -INF , !P4 ;  /* 0xff800000223c7808 */ /* 0x000fe40006000000 */
        /* <DEDUP_REMOVED lines=8> */
[----:B------:R-:W-:-:S02]  /*d7d0*/  ISETP.GE.AND P2, PT, R137, R158, PT ;  /* 0x0000009e8900720c */ /* 0x000fc40003f46270 */
[----:B------:R-:W-:Y:S02]  /*d7e0*/  FSEL R65, R65, -INF , P1 ;  /* 0xff80000041417808 */ /* 0x000fe40000800000 */
        /* <DEDUP_REMOVED lines=13> */
[-C--:B------:R-:W-:Y:S02]  /*d8c0*/  ISETP.GE.AND P5, PT, R169, R158.reuse, PT ;  /* 0x0000009ea900720c */ /* 0x080fe40003fa6270 */
[----:B------:R-:W-:Y:S02]  /*d8d0*/  FSEL R186, R64, -INF , !P2 ;  /* 0xff80000040ba7808 */ /* 0x000fe40005000000 */
[----:B------:R-:W-:Y:S02]  /*d8e0*/  ISETP.GE.AND P2, PT, R42, R158, PT ;  /* 0x0000009e2a00720c */ /* 0x000fe40003f46270 */
[----:B------:R-:W-:-:S02]  /*d8f0*/  FSEL R90, R90, -INF , P1 ;  /* 0xff8000005a5a7808 */ /* 0x000fc40000800000 */
[----:B------:R-:W-:Y:S02]  /*d900*/  FSEL R95, R95, -INF , P0 ;  /* 0xff8000005f5f7808 */ /* 0x000fe40000000000 */
[----:B------:R-:W-:Y:S02]  /*d910*/  FSEL R24, R24, -INF , !P4 ;  /* 0xff80000018187808 */ /* 0x000fe40006000000 */
[-C--:B------:R-:W-:Y:S02]  /*d920*/  ISETP.GE.AND P1, PT, R122, R159.reuse, PT ;  /* 0x0000009f7a00720c */ /* 0x080fe40003f26270 */
[----:B------:R-:W-:Y:S02]  /*d930*/  ISETP.GE.AND P0, PT, R121, R159, PT ;  /* 0x0000009f7900720c */ /* 0x000fe40003f06270 */
[----:B------:R-:W-:Y:S02]  /*d940*/  FSEL R108, R41, -INF , !P5 ;  /* 0xff800000296c7808 */ /* 0x000fe40006800000 */
[----:B------:R-:W-:-:S02]  /*d950*/  ISETP.GE.AND P4, PT, R127, R158, PT ;  /* 0x0000009e7f00720c */ /* 0x000fc40003f86270 */
[-C--:B------:R-:W-:Y:S02]  /*d960*/  ISETP.GE.AND P5, PT, R145, R158.reuse, PT ;  /* 0x0000009e9100720c */ /* 0x080fe40003fa6270 */
[----:B------:R-:W-:Y:S02]  /*d970*/  FSEL R184, R86, -INF , !P2 ;  /* 0xff80000056b87808 */ /* 0x000fe40005000000 */
[----:B------:R-:W-:Y:S02]  /*d980*/  ISETP.GE.AND P2, PT, R123, R158, PT ;  /* 0x0000009e7b00720c */ /* 0x000fe40003f46270 */
[----:B------:R-:W-:Y:S02]  /*d990*/  FSEL R93, R93, -INF , P1 ;  /* 0xff8000005d5d7808 */ /* 0x000fe40000800000 */
[----:B------:R-:W-:Y:S02]  /*d9a0*/  FSEL R99, R99, -INF , P0 ;  /* 0xff80000063637808 */ /* 0x000fe40000000000 */
[----:B------:R-:W-:-:S02]  /*d9b0*/  FSEL R42, R65, -INF , !P4 ;  /* 0xff800000412a7808 */ /* 0x000fc40006000000 */
[-C--:B------:R-:W-:Y:S02]  /*d9c0*/  ISETP.GE.AND P1, PT, R119, R159.reuse, PT ;  /* 0x0000009f7700720c */ /* 0x080fe40003f26270 */
[----:B------:R-:W-:Y:S02]  /*d9d0*/  ISETP.GE.AND P0, PT, R117, R159, PT ;  /* 0x0000009f7500720c */ /* 0x000fe40003f06270 */
[----:B------:R-:W-:Y:S02]  /*d9e0*/  FSEL R188, R52, -INF , !P5 ;  /* 0xff80000034bc7808 */ /* 0x000fe40006800000 */
[-C--:B------:R-:W-:Y:S02]  /*d9f0*/  ISETP.GE.AND P4, PT, R125, R158.reuse, PT ;  /* 0x0000009e7d00720c */ /* 0x080fe40003f86270 */
[----:B------:R-:W-:Y:S02]  /*da00*/  ISETP.GE.AND P5, PT, R131, R158, PT ;  /* 0x0000009e8300720c */ /* 0x000fe40003fa6270 */
[----:B------:R-:W-:-:S02]  /*da10*/  FSEL R174, R95, -INF , !P2 ;  /* 0xff8000005fae7808 */ /* 0x000fc40005000000 */
[----:B------:R-:W-:Y:S02]  /*da20*/  ISETP.GE.AND P2, PT, R119, R158, PT ;  /* 0x0000009e7700720c */ /* 0x000fe40003f46270 */
[----:B------:R-:W-:Y:S02]  /*da30*/  FSEL R97, R97, -INF , P1 ;  /* 0xff80000061617808 */ /* 0x000fe40000800000 */
[----:B------:R-:W-:Y:S02]  /*da40*/  FSEL R102, R102, -INF , P0 ;  /* 0xff80000066667808 */ /* 0x000fe40000000000 */
[----:B------:R-:W-:Y:S02]  /*da50*/  FSEL R178, R89, -INF , !P4 ;  /* 0xff80000059b27808 */ /* 0x000fe40006000000 */
[----:B------:R-:W-:Y:S02]  /*da60*/  ISETP.GE.AND P0, PT, R113, R159, PT ;  /* 0x0000009f7100720c */ /* 0x000fe40003f06270 */
[----:B------:R-:W-:-:S02]  /*da70*/  FSEL R34, R34, -INF , !P5 ;  /* 0xff80000022227808 */ /* 0x000fc40006800000 */
        /* <DEDUP_REMOVED lines=12> */
[----:B------:R-:W-:Y:S02]  /*db40*/  FSEL R112, R106, -INF , !P2 ;  /* 0xff8000006a707808 */ /* 0x000fe40005000000 */
[----:B------:R-:W-:Y:S02]  /*db50*/  ISETP.GE.AND P5, PT, R124, R158, PT ;  /* 0x0000009e7c00720c */ /* 0x000fe40003fa6270 */
[----:B------:R-:W-:Y:S02]  /*db60*/  FSEL R106, R5, -INF , P0 ;  /* 0xff800000056a7808 */ /* 0x000fe40000000000 */
[----:B------:R-:W-:Y:S02]  /*db70*/  FSEL R124, R102, -INF , !P4 ;  /* 0xff800000667c7808 */ /* 0x000fe40006000000 */
[----:B------:R-:W-:Y:S02]  /*db80*/  FMNMX3.FTZ R5, R2, R190, R17, !PT ;  /* 0x000000be02057276 */ /* 0x000fe40007810011 */
[----:B------:R-:W-:-:S02]  /*db90*/  ISETP.GE.AND P4, PT, R43, R158, PT ;  /* 0x0000009e2b00720c */ /* 0x000fc40003f86270 */
[----:B------:R-:W-:Y:S02]  /*dba0*/  FSEL R105, R105, -INF , P1 ;  /* 0xff80000069697808 */ /* 0x000fe40000800000 */
[----:B------:R-:W-:Y:S02]  /*dbb0*/  FMNMX3.FTZ R5, R5, R18, R16, !PT ;  /* 0x0000001205057276 */ /* 0x000fe40007810010 */
[----:B------:R-:W-:Y:S02]  /*dbc0*/  FSEL R110, R105, -INF , !P4 ;  /* 0xff800000696e7808 */ /* 0x000fe40006000000 */
        /* <DEDUP_REMOVED lines=12> */
[----:B------:R-:W-:Y:S02]  /*dc90*/  FSEL R176, R90, -INF , !P5 ;  /* 0xff8000005ab07808 */ /* 0x000fe40006800000 */
[----:B------:R-:W-:Y:S02]  /*dca0*/  FMNMX3.FTZ R33, R33, R40, R184, !PT ;  /* 0x0000002821217276 */ /* 0x000fe400078100b8 */
[----:B------:R-:W-:-:S02]  /*dcb0*/  ISETP.GE.AND P5, PT, R121, R158, PT ;  /* 0x0000009e7900720c */ /* 0x000fc40003fa6270 */
[----:B------:R-:W-:Y:S02]  /*dcc0*/  FMNMX3.FTZ R5, R5, R164, R162, !PT ;  /* 0x000000a405057276 */ /* 0x000fe400078100a2 */
[----:B------:R-:W-:Y:S02]  /*dcd0*/  FMNMX3.FTZ R33, R33, R178, R176, !PT ;  /* 0x000000b221217276 */ /* 0x000fe400078100b0 */
[----:B------:R-:W-:Y:S02]  /*dce0*/  FSEL R130, R99, -INF , !P5 ;  /* 0xff80000063827808 */ /* 0x000fe40006800000 */
[----:B------:R-:W-:Y:S02]  /*dcf0*/  FMNMX3.FTZ R5, R5, R170, R168, !PT ;  /* 0x000000aa05057276 */ /* 0x000fe400078100a8 */
[----:B------:R-:W-:Y:S02]  /*dd00*/  ISETP.GE.AND P5, PT, R115, R158, PT ;  /* 0x0000009e7300720c */ /* 0x000fe40003fa6270 */
[----:B------:R-:W-:-:S02]  /*dd10*/  ISETP.GE.AND P2, PT, R35, R159, PT ;  /* 0x0000009f2300720c */ /* 0x000fc40003f46270 */
[----:B------:R-:W-:Y:S02]  /*dd20*/  FMNMX3.FTZ R33, R33, R174, R172, !PT ;  /* 0x000000ae21217276 */ /* 0x000fe400078100ac */
[----:B------:R-:W-:Y:S02]  /*dd30*/  FMNMX3.FTZ R5, R5, R136, R128, !PT ;  /* 0x0000008805057276 */ /* 0x000fe40007810080 */
[----:B------:R-:W-:Y:S02]  /*dd40*/  FSEL R122, R103, -INF , !P5 ;  /* 0xff800000677a7808 */ /* 0x000fe40006800000 */
[-C--:B------:R-:W-:Y:S02]  /*dd50*/  ISETP.GE.AND P5, PT, R36, R158.reuse, PT ;  /* 0x0000009e2400720c */ /* 0x080fe40003fa6270 */
[----:B------:R-:W-:Y:S02]  /*dd60*/  ISETP.GE.AND P1, PT, R35, R158, PT ;  /* 0x0000009e2300720c */ /* 0x000fe40003f26270 */
[----:B------:R-:W-:-:S02]  /*dd70*/  FSEL R4, R4, -INF , P2 ;  /* 0xff80000004047808 */ /* 0x000fc40001000000 */
[----:B------:R-:W-:Y:S02]  /*dd80*/  FSEL R7, R7, -INF , P0 ;  /* 0xff80000007077808 */ /* 0x000fe40000000000 */
[----:B------:R-:W-:Y:S02]  /*dd90*/  FMNMX3.FTZ R33, R33, R130, R126, !PT ;  /* 0x0000008221217276 */ /* 0x000fe4000781007e */
[----:B------:R-:W-:Y:S02]  /*dda0*/  FMNMX3.FTZ R5, R5, R120, R118, !PT ;  /* 0x0000007805057276 */ /* 0x000fe40007810076 */
[----:B------:R-:W-:Y:S02]  /*ddb0*/  FSEL R106, R106, -INF , !P5 ;  /* 0xff8000006a6a7808 */ /* 0x000fe40006800000 */
[----:B------:R-:W-:Y:S02]  /*ddc0*/  FSEL R104, R4, -INF , !P1 ;  /* 0xff80000004687808 */ /* 0x000fe40004800000 */
[----:B------:R-:W-:-:S02]  /*ddd0*/  ISETP.GE.AND P5, PT, R31, R159, PT ;  /* 0x0000009f1f00720c */ /* 0x000fc40003fa6270 */
[----:B------:R-:W-:Y:S02]  /*dde0*/  ISETP.GE.AND P1, PT, R27, R159, PT ;  /* 0x0000009f1b00720c */ /* 0x000fe40003f26270 */
[----:B------:R-:W-:Y:S02]  /*ddf0*/  FSEL R88, R7, -INF , !P4 ;  /* 0xff80000007587808 */ /* 0x000fe40006000000 */
[----:B------:R-:W-:Y:S02]  /*de00*/  FMNMX3.FTZ R33, R33, R124, R122, !PT ;  /* 0x0000007c21217276 */ /* 0x000fe4000781007a */
[----:B------:R-:W-:Y:S02]  /*de10*/  FMNMX3.FTZ R7, R5, R116, R114, !PT ;  /* 0x0000007405077276 */ /* 0x000fe40007810072 */
[-C--:B------:R-:W-:Y:S02]  /*de20*/  ISETP.GE.AND P2, PT, R31, R158.reuse, PT ;  /* 0x0000009e1f00720c */ /* 0x080fe40003f46270 */
[----:B------:R-:W-:-:S02]  /*de30*/  ISETP.GE.AND P0, PT, R27, R158, PT ;  /* 0x0000009e1b00720c */ /* 0x000fc40003f06270 */
        /* <DEDUP_REMOVED lines=8> */
[----:B------:R-:W-:Y:S02]  /*dec0*/  FSEL R8, R8, -INF , P4 ;  /* 0xff80000008087808 */ /* 0x000fe40002000000 */
[----:B------:R-:W-:Y:S02]  /*ded0*/  FMNMX3.FTZ R5, R5, R106, R104, !PT ;  /* 0x0000006a05057276 */ /* 0x000fe40007810068 */
[-C--:B------:R-:W-:Y:S02]  /*dee0*/  ISETP.GE.AND P2, PT, R23, R159.reuse, PT ;  /* 0x0000009f1700720c */ /* 0x080fe40003f46270 */
[----:B------:R-:W-:-:S02]  /*def0*/  ISETP.GE.AND P0, PT, R21, R159, PT ;  /* 0x0000009f1500720c */ /* 0x000fc40003f06270 */
[----:B------:R-:W-:Y:S02]  /*df00*/  FMNMX3.FTZ R7, R7, R94, R92, !PT ;  /* 0x0000005e07077276 */ /* 0x000fe4000781005c */
[----:B------:R-:W-:Y:S02]  /*df10*/  FSEL R64, R8, -INF , !P5 ;  /* 0xff80000008407808 */ /* 0x000fe40006800000 */
[----:B------:R-:W-:Y:S02]  /*df20*/  FMNMX3.FTZ R5, R5, R88, R86, !PT ;  /* 0x0000005805057276 */ /* 0x000fe40007810056 */
[-C--:B------:R-:W-:Y:S02]  /*df30*/  ISETP.GE.AND P1, PT, R23, R158.reuse, PT ;  /* 0x0000009e1700720c */ /* 0x080fe40003f26270 */
[----:B------:R-:W-:Y:S02]  /*df40*/  ISETP.GE.AND P4, PT, R21, R158, PT ;  /* 0x0000009e1500720c */ /* 0x000fe40003f86270 */
        /* <DEDUP_REMOVED lines=8> */
[----:B------:R-:W-:Y:S02]  /*dfd0*/  ISETP.GE.AND P0, PT, R19, R158, PT ;  /* 0x0000009e1300720c */ /* 0x000fe40003f06270 */
[----:B------:R-:W-:Y:S02]  /*dfe0*/  FSEL R15, R15, -INF , P2 ;  /* 0xff8000000f0f7808 */ /* 0x000fe40001000000 */
[----:B------:R-:W-:Y:S02]  /*dff0*/  FMNMX3.FTZ R7, R5, R54, R52, !PT ;  /* 0x0000003605077276 */ /* 0x000fe40007810034 */
[----:B------:R-:W-:Y:S01]  /*e000*/  FSEL R48, R3, -INF , !P3 ;  /* 0xff80000003307808 */ /* 0x000fe20005800000 */
[----:B------:R-:W1:Y:S01]  /*e010*/  SHFL.BFLY PT, R5, R6, 0x2, 0x1f ;  /* 0x0c401f0006057f89 */ /* 0x000e6200000e0000 */
[----:B------:R-:W-:-:S04]  /*e020*/  FSEL R50, R15, -INF , !P0 ;  /* 0xff8000000f327808 */ /* 0x000fc80004000000 */
[----:B------:R-:W-:-:S05]  /*e030*/  FMNMX3.FTZ R7, R7, R50, R48, !PT ;  /* 0x0000003207077276 */ /* 0x000fca0007810030 */
        /* <DEDUP_REMOVED lines=8> */
[----:B-1----:R-:W-:-:S04]  /*e0c0*/  FMNMX.FTZ R36, R5, R36, !PT ;  /* 0x0000002405247209 */ /* 0x002fc80007810000 */
[----:B------:R-:W-:Y:S01]  /*e0d0*/  FSETP.NEU.FTZ.AND P1, PT, R36, -INF , PT ;  /* 0xff8000002400780b */ /* 0x000fe20003f3d000 */
[----:B---3--:R-:W-:Y:S01]  /*e0e0*/  FMUL.FTZ R45, R46, R36 ;  /* 0x000000242e2d7220 */ /* 0x008fe20000410000 */
[----:B------:R-:W-:Y:S02]  /*e0f0*/  LEA R38, R38, UR6, 0x1 ;  /* 0x0000000626267c11 */ /* 0x000fe4000f8e08ff */
[----:B--2---:R-:W-:Y:S02]  /*e100*/  FMNMX.FTZ R3, R4, R3, !PT ;  /* 0x0000000304037209 */ /* 0x004fe40007810000 */
[----:B------:R-:W-:Y:S02]  /*e110*/  FSEL R45, R45, RZ, P1 ;  /* 0x000000ff2d2d7208 */ /* 0x000fe40000800000 */
[----:B------:R-:W-:Y:S02]  /*e120*/  FSETP.NEU.FTZ.AND P0, PT, R3, -INF , PT ;  /* 0xff8000000300780b */ /* 0x000fe40003f1d000 */
[----:B------:R-:W-:Y:S01]  /*e130*/  FSEL R7, R36, RZ, P1 ;  /* 0x000000ff24077208 */ /* 0x000fe20000800000 */
[-CC-:B------:R-:W-:Y:S01]  /*e140*/  FFMA.FTZ R65, R17, R46.reuse, -R45.reuse ;  /* 0x0000002e11417223 */ /* 0x180fe2000001082d */
[-CC-:B------:R-:W-:Y:S01]  /*e150*/  FFMA.FTZ R100, R18, R46.reuse, -R45.reuse ;  /* 0x0000002e12647223 */ /* 0x180fe2000001082d */
[----:B------:R-:W-:Y:S01]  /*e160*/  FFMA.FTZ R53, R16, R46, -R45 ;  /* 0x0000002e10357223 */ /* 0x000fe2000001082d */
[----:B------:R-:W-:Y:S01]  /*e170*/  FSEL R5, R3, RZ, P0 ;  /* 0x000000ff03057208 */ /* 0x000fe20000000000 */
[----:B------:R-:W1:Y:S01]  /*e180*/  LDSM.16.MT88.4 R16, [R38+0x3000] ;  /* 0x003000002610783b */ /* 0x000e620000004200 */
[----:B------:R-:W-:Y:S01]  /*e190*/  FMUL.FTZ R39, R46, R3 ;  /* 0x000000032e277220 */ /* 0x000fe20000410000 */
[----:B------:R-:W-:Y:S01]  /*e1a0*/  FADD.FTZ R7, R2, -R7 ;  /* 0x8000000702077221 */ /* 0x000fe20000010000 */
[----:B------:R-:W-:-:S02]  /*e1b0*/  VIADD R2, R38, 0x3000 ;  /* 0x0000300026027836 */ /* 0x000fc40000000000 */
[----:B------:R-:W-:Y:S01]  /*e1c0*/  FADD.FTZ R5, R0, -R5 ;  /* 0x8000000500057221 */ /* 0x000fe20000010000 */
[----:B------:R-:W-:Y:S01]  /*e1d0*/  VIADD R0, R38, 0x3020 ;  /* 0x0000302026007836 */ /* 0x000fe20000000000 */
[----:B------:R-:W-:Y:S01]  /*e1e0*/  FSEL R39, R39, RZ, P0 ;  /* 0x000000ff27277208 */ /* 0x000fe20000000000 */
[----:B------:R-:W-:Y:S02]  /*e1f0*/  @P6 VIADD R0, R2, 0xffffffe0 ;  /* 0xffffffe002006836 */ /* 0x000fe40000000000 */
[C---:B------:R-:W-:Y:S01]  /*e200*/  FMUL.FTZ R91, R46.reuse, R7 ;  /* 0x000000072e5b7220 */ /* 0x040fe20000410000 */
[----:B------:R-:W-:Y:S01]  /*e210*/  FMUL.FTZ R89, R46, R5 ;  /* 0x000000052e597220 */ /* 0x000fe20000410000 */
[-C--:B------:R-:W-:Y:S01]  /*e220*/  FFMA.FTZ R87, R190, R46.reuse, -R45 ;  /* 0x0000002ebe577223 */ /* 0x080fe2000001082d */
[-CC-:B------:R-:W-:Y:S01]  /*e230*/  FFMA.FTZ R57, R108, R46.reuse, -R39.reuse ;  /* 0x0000002e6c397223 */ /* 0x180fe20000010827 */
[-CC-:B------:R-:W-:Y:S01]  /*e240*/  FFMA.FTZ R102, R194, R46.reuse, -R39.reuse ;  /* 0x0000002ec2667223 */ /* 0x180fe20000010827 */
[-CC-:B------:R-:W-:Y:S01]  /*e250*/  FFMA.FTZ R55, R192, R46.reuse, -R39.reuse ;  /* 0x0000002ec0377223 */ /* 0x180fe20000010827 */
[----:B------:R-:W2:Y:S01]  /*e260*/  LDSM.16.MT88.4 R4, [R0] ;  /* 0x000000000004783b */ /* 0x000ea20000004200 */
[-C--:B------:R-:W-:Y:S01]  /*e270*/  FFMA.FTZ R29, R29, R46.reuse, -R39 ;  /* 0x0000002e1d1d7223 */ /* 0x080fe20000010827 */
[----:B------:R-:W-:Y:S01]  /*e280*/  MUFU.EX2 R87, R87 ;  /* 0x0000005700577308 */ /* 0x000fe20000000800 */
[----:B------:R-:W-:-:S03]  /*e290*/  FFMA.FTZ R51, R22, R46, -R45 ;  /* 0x0000002e16337223 */ /* 0x000fc6000001082d */
[----:B------:R-:W3:Y:S01]  /*e2a0*/  MUFU.EX2 R65, R65 ;  /* 0x0000004100417308 */ /* 0x000ee20000000800 */
[-CC-:B------:R-:W-:Y:S02]  /*e2b0*/  FFMA.FTZ R25, R20, R46.reuse, -R45.reuse ;  /* 0x0000002e14197223 */ /* 0x180fe4000001082d */
[----:B------:R-:W4:Y:S01]  /*e2c0*/  LDSM.16.MT88.4 R20, [R38+0x3400] ;  /* 0x003400002614783b */ /* 0x000f220000004200 */
[----:B------:R-:W-:Y:S04]  /*e2d0*/  MUFU.EX2 R100, R100 ;  /* 0x0000006400647308 */ /* 0x000fe80000000800 */
[----:B------:R-:W5:Y:S04]  /*e2e0*/  MUFU.EX2 R53, R53 ;  /* 0x0000003500357308 */ /* 0x000f680000000800 */
[----:B------:R-:W-:Y:S04]  /*e2f0*/  MUFU.EX2 R108, R29 ;  /* 0x0000001d006c7308 */ /* 0x000fe80000000800 */
[----:B------:R-:W1:Y:S04]  /*e300*/  MUFU.EX2 R57, R57 ;  /* 0x0000003900397308 */ /* 0x000e680000000800 */
[----:B------:R-:W-:Y:S04]  /*e310*/  MUFU.EX2 R102, R102 ;  /* 0x0000006600667308 */ /* 0x000fe80000000800 */
[----:B------:R-:W2:Y:S04]  /*e320*/  MUFU.EX2 R55, R55 ;  /* 0x0000003700377308 */ /* 0x000ea80000000800 */
[----:B------:R-:W2:Y:S04]  /*e330*/  MUFU.EX2 R91, R91 ;  /* 0x0000005b005b7308 */ /* 0x000ea80000000800 */
[----:B------:R-:W4:Y:S01]  /*e340*/  MUFU.EX2 R89, R89 ;  /* 0x0000005900597308 */ /* 0x000f220000000800 */
[-CC-:B------:R-:W-:Y:S01]  /*e350*/  FFMA.FTZ R90, R14, R46.reuse, -R45.reuse ;  /* 0x0000002e0e5a7223 */ /* 0x180fe2000001082d */
[-CC-:B------:R-:W-:Y:S01]  /*e360*/  FFMA.FTZ R49, R12, R46.reuse, -R45.reuse ;  /* 0x0000002e0c317223 */ /* 0x180fe2000001082d */
[-CC-:B------:R-:W-:Y:S01]  /*e370*/  FFMA.FTZ R2, R10, R46.reuse, -R45.reuse ;  /* 0x0000002e0a027223 */ /* 0x180fe2000001082d */
[----:B---3--:R-:W-:Y:S01]  /*e380*/  F2FP.F16.F32.PACK_AB R8, R65, R87 ;  /* 0x000000574108723e */ /* 0x008fe200000000ff */
[----:B------:R-:W-:Y:S01]  /*e390*/  FFMA.FTZ R47, R30, R46, -R45 ;  /* 0x0000002e1e2f7223 */ /* 0x000fe2000001082d */
[----:B-----5:R-:W-:-:S02]  /*e3a0*/  F2FP.F16.F32.PACK_AB R10, R53, R100 ;  /* 0x00000064350a723e */ /* 0x020fc400000000ff */
[----:B-1----:R-:W-:Y:S02]  /*e3b0*/  F2FP.F16.F32.PACK_AB R9, R57, R108 ;  /* 0x0000006c3909723e */ /* 0x002fe400000000ff */
[----:B--2---:R-:W-:Y:S01]  /*e3c0*/  F2FP.F16.F32.PACK_AB R11, R55, R102 ;  /* 0x00000066370b723e */ /* 0x004fe200000000ff */
[-C--:B------:R-:W-:Y:S01]  /*e3d0*/  FMUL.FTZ R12, R80, R91.reuse ;  /* 0x0000005b500c7220 */ /* 0x080fe20000410000 */
[-C--:B------:R-:W-:Y:S01]  /*e3e0*/  FMUL.FTZ R13, R81, R91.reuse ;  /* 0x0000005b510d7220 */ /* 0x080fe20000410000 */
[----:B------:R-:W-:Y:S01]  /*e3f0*/  FMUL.FTZ R76, R76, R91 ;  /* 0x0000005b4c4c7220 */ /* 0x000fe20000410000 */
[-C--:B----4-:R-:W-:Y:S01]  /*e400*/  FMUL.FTZ R14, R82, R89.reuse ;  /* 0x00000059520e7220 */ /* 0x090fe20000410000 */
[----:B------:R-:W-:Y:S01]  /*e410*/  FMUL.FTZ R15, R83, R89 ;  /* 0x00000059530f7220 */ /* 0x000fe20000410000 */
[----:B------:R-:W-:Y:S01]  /*e420*/  FMUL.FTZ R77, R77, R91 ;  /* 0x0000005b4d4d7220 */ /* 0x000fe20000410000 */
[-C--:B------:R-:W-:Y:S01]  /*e430*/  FMUL.FTZ R78, R78, R89.reuse ;  /* 0x000000594e4e7220 */ /* 0x080fe20000410000 */
[-C--:B------:R-:W-:Y:S01]  /*e440*/  FMUL.FTZ R79, R79, R89.reuse ;  /* 0x000000594f4f7220 */ /* 0x080fe20000410000 */
[----:B------:R-:W-:Y:S01]  /*e450*/  FMUL.FTZ R30, R74, R89 ;  /* 0x000000594a1e7220 */ /* 0x000fe20000410000 */
[-CC-:B------:R-:W-:Y:S01]  /*e460*/  FFMA.FTZ R67, R24, R46.reuse, -R39.reuse ;  /* 0x0000002e18437223 */ /* 0x180fe20000010827 */
[-CC-:B------:R-:W-:Y:S01]  /*e470*/  FFMA.FTZ R74, R34, R46.reuse, -R39.reuse ;  /* 0x0000002e224a7223 */ /* 0x180fe20000010827 */
[-CC-:B------:R-:W-:Y:S01]  /*e480*/  FFMA.FTZ R33, R26, R46.reuse, -R39.reuse ;  /* 0x0000002e1a217223 */ /* 0x180fe20000010827 */
[-C--:B------:R-:W-:Y:S01]  /*e490*/  FFMA.FTZ R188, R188, R46.reuse, -R39 ;  /* 0x0000002ebcbc7223 */ /* 0x080fe20000010827 */
[-CC-:B------:R-:W-:Y:S01]  /*e4a0*/  FFMA.FTZ R82, R28, R46.reuse, -R45.reuse ;  /* 0x0000002e1c527223 */ /* 0x180fe2000001082d */
[C---:B------:R-:W-:Y:S01]  /*e4b0*/  HMMA.16816.F32 R12, R8.reuse, R16, R12 ;  /* 0x00000010080c723c */ /* 0x040fe2000000180c */
[----:B------:R-:W-:Y:S04]  /*e4c0*/  MUFU.EX2 R80, R2 ;  /* 0x0000000200507308 */ /* 0x000fe80000000800 */
[-C--:B------:R-:W-:Y:S01]  /*e4d0*/  FMUL.FTZ R28, R72, R91.reuse ;  /* 0x0000005b481c7220 */ /* 0x080fe20000410000 */
[----:B------:R-:W-:Y:S01]  /*e4e0*/  FFMA.FTZ R59, R32, R46, -R45 ;  /* 0x0000002e203b7223 */ /* 0x000fe2000001082d */
[----:B------:R-:W-:Y:S01]  /*e4f0*/  MUFU.EX2 R90, R90 ;  /* 0x0000005a005a7308 */ /* 0x000fe20000000800 */
[----:B------:R-:W-:Y:S03]  /*e500*/  HMMA.16816.F32 R16, R8, R18, R76 ;  /* 0x000000120810723c */ /* 0x000fe6000000184c */
[----:B------:R-:W-:Y:S04]  /*e510*/  MUFU.EX2 R49, R49 ;  /* 0x0000003100317308 */ /* 0x000fe80000000800 */
[----:B------:R-:W-:Y:S04]  /*e520*/  MUFU.EX2 R47, R47 ;  /* 0x0000002f002f7308 */ /* 0x000fe80000000800 */
[----:B------:R1:W-:Y:S04]  /*e530*/  MUFU.EX2 R2, R25 ;  /* 0x0000001900027308 */ /* 0x0003e80000000800 */
[----:B------:R-:W-:Y:S04]  /*e540*/  MUFU.EX2 R77, R188 ;  /* 0x000000bc004d7308 */ /* 0x000fe80000000800 */
[----:B------:R2:W3:Y:S04]  /*e550*/  MUFU.EX2 R72, R33 ;  /* 0x0000002100487308 */ /* 0x0004e80000000800 */
[----:B------:R-:W-:Y:S01]  /*e560*/  MUFU.EX2 R67, R67 ;  /* 0x0000004300437308 */ /* 0x000fe20000000800 */
[----:B-1----:R-:W1:Y:S03]  /*e570*/  LDSM.16.MT88.4 R24, [R0+0x400] ;  /* 0x000400000018783b */ /* 0x002e660000004200 */
[----:B------:R-:W4:Y:S01]  /*e580*/  MUFU.EX2 R74, R74 ;  /* 0x0000004a004a7308 */ /* 0x000f220000000800 */
[----:B------:R-:W-:Y:S01]  /*e590*/  FMUL.FTZ R29, R73, R91 ;  /* 0x0000005b491d7220 */ /* 0x000fe20000410000 */
[----:B------:R-:W-:Y:S01]  /*e5a0*/  FMUL.FTZ R31, R75, R89 ;  /* 0x000000594b1f7220 */ /* 0x000fe20000410000 */
[----:B--2---:R-:W2:Y:S01]  /*e5b0*/  LDSM.16.MT88.4 R32, [R38+0x3800] ;  /* 0x003800002620783b */ /* 0x004ea20000004200 */
[-C--:B------:R-:W-:Y:S01]  /*e5c0*/  FMUL.FTZ R68, R68, R91.reuse ;  /* 0x0000005b44447220 */ /* 0x080fe20000410000 */
[----:B------:R-:W-:Y:S01]  /*e5d0*/  FMUL.FTZ R69, R69, R91 ;  /* 0x0000005b45457220 */ /* 0x000fe20000410000 */
[-C--:B------:R-:W-:Y:S01]  /*e5e0*/  FMUL.FTZ R70, R70, R89.reuse ;  /* 0x0000005946467220 */ /* 0x080fe20000410000 */
[----:B------:R-:W-:-:S02]  /*e5f0*/  FMUL.FTZ R71, R71, R89 ;  /* 0x0000005947477220 */ /* 0x000fc40000410000 */
[C---:B------:R-:W-:Y:S03]  /*e600*/  HMMA.16816.F32 R28, R8.reuse, R4, R28 ;  /* 0x00000004081c723c */ /* 0x040fe6000000181c */
[-CC-:B------:R-:W-:Y:S01]  /*e610*/  FFMA.FTZ R75, R42, R46.reuse, -R39.reuse ;  /* 0x0000002e2a4b7223 */ /* 0x180fe20000010827 */
[--C-:B------:R-:W-:Y:S01]  /*e620*/  FFMA.FTZ R73, R186, R46, -R39.reuse ;  /* 0x0000002eba497223 */ /* 0x100fe20000010827 */
[----:B---3--:R-:W-:Y:S02]  /*e630*/  F2FP.F16.F32.PACK_AB R41, R72, R77 ;  /* 0x0000004d4829723e */ /* 0x008fe400000000ff */
[----:B------:R-:W-:Y:S01]  /*e640*/  F2FP.F16.F32.PACK_AB R42, R47, R80 ;  /* 0x000000502f2a723e */ /* 0x000fe200000000ff */
[----:B------:R-:W-:Y:S03]  /*e650*/  HMMA.16816.F32 R8, R8, R6, R68 ;  /* 0x000000060808723c */ /* 0x000fe60000001844 */
[--C-:B------:R-:W-:Y:S01]  /*e660*/  FFMA.FTZ R68, R40, R46, -R39.reuse ;  /* 0x0000002e28447223 */ /* 0x100fe20000010827 */
[----:B------:R-:W-:Y:S01]  /*e670*/  F2FP.F16.F32.PACK_AB R40, R49, R90 ;  /* 0x0000005a3128723e */ /* 0x000fe200000000ff */
[----:B------:R-:W-:Y:S01]  /*e680*/  FFMA.FTZ R69, R184, R46, -R39 ;  /* 0x0000002eb8457223 */ /* 0x000fe20000010827 */
[----:B----4-:R-:W-:Y:S01]  /*e690*/  F2FP.F16.F32.PACK_AB R43, R74, R67 ;  /* 0x000000434a2b723e */ /* 0x010fe200000000ff */
[----:B------:R-:W-:Y:S01]  /*e6a0*/  MUFU.EX2 R82, R82 ;  /* 0x0000005200527308 */ /* 0x000fe20000000800 */
[----:B------:R-:W3:Y:S03]  /*e6b0*/  LDSM.16.MT88.4 R4, [R0+0x800] ;  /* 0x000800000004783b */ /* 0x000ee60000004200 */
[----:B------:R-:W4:Y:S02]  /*e6c0*/  MUFU.EX2 R51, R51 ;  /* 0x0000003300337308 */ /* 0x000f240000000800 */
[C---:B------:R-:W-:Y:S02]  /*e6d0*/  HMMA.16816.F32 R12, R40.reuse, R20, R12 ;  /* 0x00000014280c723c */ /* 0x040fe4000000180c */
[----:B------:R-:W5:Y:S04]  /*e6e0*/  MUFU.EX2 R59, R59 ;  /* 0x0000003b003b7308 */ /* 0x000f680000000800 */
[----:B------:R-:W-:Y:S02]  /*e6f0*/  MUFU.EX2 R73, R73 ;  /* 0x0000004900497308 */ /* 0x000fe40000000800 */
[----:B------:R-:W-:Y:S02]  /*e700*/  HMMA.16816.F32 R16, R40, R22, R16 ;  /* 0x000000162810723c */ /* 0x000fe40000001810 */
[----:B------:R-:W1:Y:S04]  /*e710*/  MUFU.EX2 R70, R75 ;  /* 0x0000004b00467308 */ /* 0x000e680000000800 */
[----:B------:R-:W-:Y:S04]  /*e720*/  MUFU.EX2 R68, R68 ;  /* 0x0000004400447308 */ /* 0x000fe80000000800 */
[----:B------:R-:W2:Y:S01]  /*e730*/  MUFU.EX2 R69, R69 ;  /* 0x0000004500457308 */ /* 0x000ea20000000800 */
[----:B----4-:R-:W-:-:S02]  /*e740*/  F2FP.F16.F32.PACK_AB R20, R51, R82 ;  /* 0x000000523314723e */ /* 0x010fc400000000ff */
[----:B-----5:R-:W-:Y:S02]  /*e750*/  F2FP.F16.F32.PACK_AB R22, R59, R2 ;  /* 0x000000023b16723e */ /* 0x020fe400000000ff */
[----:B-1----:R-:W-:Y:S01]  /*e760*/  F2FP.F16.F32.PACK_AB R21, R70, R73 ;  /* 0x000000494615723e */ /* 0x002fe200000000ff */
[----:B------:R-:W-:Y:S03]  /*e770*/  HMMA.16816.F32 R28, R40, R24, R28 ;  /* 0x00000018281c723c */ /* 0x000fe6000000181c */
[----:B--2---:R-:W-:-:S05]  /*e780*/  F2FP.F16.F32.PACK_AB R23, R69, R68 ;  /* 0x000000444517723e */ /* 0x004fca00000000ff */
[----:B------:R-:W-:Y:S01]  /*e790*/  HMMA.16816.F32 R24, R40, R26, R8 ;  /* 0x0000001a2818723c */ /* 0x000fe20000001808 */
[----:B------:R-:W-:Y:S02]  /*e7a0*/  LDSM.16.MT88.4 R8, [R38+0x3c00] ;  /* 0x003c00002608783b */ /* 0x000fe40000004200 */
[----:B------:R-:W-:-:S05]  /*e7b0*/  FFMA.FTZ R76, R164, R46, -R45 ;  /* 0x0000002ea44c7223 */ /* 0x000fca000001082d */
[C---:B------:R-:W-:Y:S08]  /*e7c0*/  HMMA.16816.F32 R12, R20.reuse, R32, R12 ;  /* 0x00000020140c723c */ /* 0x040ff0000000180c */
[C---:B------:R-:W-:Y:S01]  /*e7d0*/  HMMA.16816.F32 R16, R20.reuse, R34, R16 ;  /* 0x000000221410723c */ /* 0x040fe20000001810 */
[----:B------:R-:W1:Y:S02]  /*e7e0*/  LDSM.16.MT88.4 R32, [R0+0xc00] ;  /* 0x000c00000020783b */ /* 0x000e640000004200 */
        /* <DEDUP_REMOVED lines=8> */
[C---:B---3--:R-:W-:Y:S01]  /*e870*/  HMMA.16816.F32 R28, R20.reuse, R4, R28 ;  /* 0x00000004141c723c */ /* 0x048fe2000000181c */
[----:B------:R-:W2:Y:S02]  /*e880*/  LDSM.16.MT88.4 R40, [R0+0x1000] ;  /* 0x001000000028783b */ /* 0x000ea40000004200 */
[----:B------:R-:W3:Y:S04]  /*e890*/  MUFU.EX2 R78, R78 ;  /* 0x0000004e004e7308 */ /* 0x000ee80000000800 */
[----:B------:R-:W-:Y:S01]  /*e8a0*/  MUFU.EX2 R76, R76 ;  /* 0x0000004c004c7308 */ /* 0x000fe20000000800 */
[----:B------:R-:W-:Y:S01]  /*e8b0*/  HMMA.16816.F32 R24, R20, R6, R24 ;  /* 0x000000061418723c */ /* 0x000fe20000001818 */
[----:B------:R-:W4:Y:S02]  /*e8c0*/  LDSM.16.MT88.4 R4, [R38+0x4000] ;  /* 0x004000002604783b */ /* 0x000f240000004200 */
[----:B------:R-:W5:Y:S04]  /*e8d0*/  MUFU.EX2 R71, R71 ;  /* 0x0000004700477308 */ /* 0x000f680000000800 */
[----:B------:R-:W-:Y:S04]  /*e8e0*/  MUFU.EX2 R164, R164 ;  /* 0x000000a400a47308 */ /* 0x000fe80000000800 */
[----:B------:R-:W1:Y:S04]  /*e8f0*/  MUFU.EX2 R79, R79 ;  /* 0x0000004f004f7308 */ /* 0x000e680000000800 */
[----:B------:R-:W-:Y:S04]  /*e900*/  MUFU.EX2 R81, R81 ;  /* 0x0000005100517308 */ /* 0x000fe80000000800 */
[----:B------:R-:W2:Y:S01]  /*e910*/  MUFU.EX2 R162, R162 ;  /* 0x000000a200a27308 */ /* 0x000ea20000000800 */
[-CC-:B------:R-:W-:Y:S01]  /*e920*/  FFMA.FTZ R83, R170, R46.reuse, -R45.reuse ;  /* 0x0000002eaa537223 */ /* 0x180fe2000001082d */
[----:B---3--:R-:W-:Y:S01]  /*e930*/  F2FP.F16.F32.PACK_AB R20, R78, R75 ;  /* 0x0000004b4e14723e */ /* 0x008fe200000000ff */
[----:B------:R-:W-:Y:S01]  /*e940*/  FFMA.FTZ R93, R128, R46, -R45 ;  /* 0x0000002e805d7223 */ /* 0x000fe2000001082d */
[----:B-----5:R-:W-:Y:S01]  /*e950*/  F2FP.F16.F32.PACK_AB R22, R71, R76 ;  /* 0x0000004c4716723e */ /* 0x020fe200000000ff */
[--C-:B------:R-:W-:Y:S01]  /*e960*/  FFMA.FTZ R97, R130, R46, -R39.reuse ;  /* 0x0000002e82617223 */ /* 0x100fe20000010827 */
[----:B-1----:R-:W-:Y:S01]  /*e970*/  F2FP.F16.F32.PACK_AB R21, R79, R164 ;  /* 0x000000a44f15723e */ /* 0x002fe200000000ff */
[-CC-:B------:R-:W-:Y:S01]  /*e980*/  FFMA.FTZ R95, R124, R46.reuse, -R39.reuse ;  /* 0x0000002e7c5f7223 */ /* 0x180fe20000010827 */
[-C--:B------:R-:W-:Y:S01]  /*e990*/  FFMA.FTZ R122, R122, R46.reuse, -R39 ;  /* 0x0000002e7a7a7223 */ /* 0x080fe20000010827 */
[-CC-:B------:R-:W-:Y:S01]  /*e9a0*/  FFMA.FTZ R168, R168, R46.reuse, -R45.reuse ;  /* 0x0000002ea8a87223 */ /* 0x180fe2000001082d */
[-C--:B------:R-:W-:Y:S01]  /*e9b0*/  FFMA.FTZ R99, R136, R46.reuse, -R45 ;  /* 0x0000002e88637223 */ /* 0x080fe2000001082d */
[----:B------:R-:W-:Y:S01]  /*e9c0*/  FFMA.FTZ R126, R126, R46, -R39 ;  /* 0x0000002e7e7e7223 */ /* 0x000fe20000010827 */
[----:B--2---:R-:W-:Y:S01]  /*e9d0*/  F2FP.F16.F32.PACK_AB R23, R162, R81 ;  /* 0x00000051a217723e */ /* 0x004fe200000000ff */
[----:B------:R-:W-:Y:S04]  /*e9e0*/  MUFU.EX2 R83, R83 ;  /* 0x0000005300537308 */ /* 0x000fe80000000800 */
[----:B------:R-:W1:Y:S02]  /*e9f0*/  MUFU.EX2 R136, R168 ;  /* 0x000000a800887308 */ /* 0x000e640000000800 */
[C---:B------:R-:W-:Y:S02]  /*ea00*/  HMMA.16816.F32 R28, R20.reuse, R32, R28 ;  /* 0x00000020141c723c */ /* 0x040fe4000000181c */
[----:B------:R-:W-:Y:S04]  /*ea10*/  MUFU.EX2 R128, R99 ;  /* 0x0000006300807308 */ /* 0x000fe80000000800 */
[----:B------:R-:W2:Y:S02]  /*ea20*/  MUFU.EX2 R93, R93 ;  /* 0x0000005d005d7308 */ /* 0x000ea40000000800 */
[C---:B------:R-:W-:Y:S02]  /*ea30*/  HMMA.16816.F32 R12, R20.reuse, R8, R12 ;  /* 0x00000008140c723c */ /* 0x040fe4000000180c */
[----:B------:R-:W-:Y:S04]  /*ea40*/  MUFU.EX2 R97, R97 ;  /* 0x0000006100617308 */ /* 0x000fe80000000800 */
[----:B------:R-:W3:Y:S02]  /*ea50*/  MUFU.EX2 R124, R126 ;  /* 0x0000007e007c7308 */ /* 0x000ee40000000800 */
[C---:B------:R-:W-:Y:S01]  /*ea60*/  HMMA.16816.F32 R16, R20.reuse, R10, R16 ;  /* 0x0000000a1410723c */ /* 0x040fe20000001810 */
[----:B------:R-:W5:Y:S01]  /*ea70*/  LDSM.16.MT88.4 R8, [R38+0x4400] ;  /* 0x004400002608783b */ /* 0x000f620000004200 */
[----:B------:R-:W-:Y:S04]  /*ea80*/  MUFU.EX2 R95, R95 ;  /* 0x0000005f005f7308 */ /* 0x000fe80000000800 */
[----:B------:R-:W4:Y:S02]  /*ea90*/  MUFU.EX2 R122, R122 ;  /* 0x0000007a007a7308 */ /* 0x000f240000000800 */
[----:B------:R-:W-:Y:S03]  /*eaa0*/  HMMA.16816.F32 R24, R20, R34, R24 ;  /* 0x000000221418723c */ /* 0x000fe60000001818 */
[----:B-1----:R-:W-:Y:S01]  /*eab0*/  F2FP.F16.F32.PACK_AB R20, R136, R83 ;  /* 0x000000538814723e */ /* 0x002fe200000000ff */
[----:B------:R-:W-:Y:S01]  /*eac0*/  FFMA.FTZ R166, R166, R91, R87 ;  /* 0x0000005ba6a67223 */ /* 0x000fe20000010057 */
[----:B--2---:R-:W-:Y:S01]  /*ead0*/  F2FP.F16.F32.PACK_AB R22, R93, R128 ;  /* 0x000000805d16723e */ /* 0x004fe200000000ff */
[----:B------:R-:W-:Y:S01]  /*eae0*/  FFMA.FTZ R108, R165, R89, R108 ;  /* 0x00000059a56c7223 */ /* 0x000fe2000001006c */
[----:B---3--:R-:W-:Y:S01]  /*eaf0*/  F2FP.F16.F32.PACK_AB R21, R124, R97 ;  /* 0x000000617c15723e */ /* 0x008fe200000000ff */
[-CC-:B------:R-:W-:Y:S01]  /*eb00*/  FFMA.FTZ R101, R118, R46.reuse, -R45.reuse ;  /* 0x0000002e76657223 */ /* 0x180fe2000001082d */
[-C--:B------:R-:W-:Y:S01]  /*eb10*/  FFMA.FTZ R99, R114, R46.reuse, -R45 ;  /* 0x0000002e72637223 */ /* 0x080fe2000001082d */
[-C--:B------:R-:W-:Y:S01]  /*eb20*/  FFMA.FTZ R103, R112, R46.reuse, -R39 ;  /* 0x0000002e70677223 */ /* 0x080fe20000010827 */
[----:B----4-:R-:W-:Y:S01]  /*eb30*/  F2FP.F16.F32.PACK_AB R23, R122, R95 ;  /* 0x0000005f7a17723e */ /* 0x010fe200000000ff */
        /* <DEDUP_REMOVED lines=11> */
[----:B------:R-:W1:Y:S03]  /*ebf0*/  MUFU.EX2 R101, R101 ;  /* 0x0000006500657308 */ /* 0x000e660000000800 */
[C---:B------:R-:W-:Y:S01]  /*ec00*/  HMMA.16816.F32 R12, R20.reuse, R4, R12 ;  /* 0x00000004140c723c */ /* 0x040fe2000000180c */
[----:B------:R-:W-:Y:S04]  /*ec10*/  MUFU.EX2 R114, R116 ;  /* 0x0000007400727308 */ /* 0x000fe80000000800 */
[----:B------:R-:W-:Y:S04]  /*ec20*/  MUFU.EX2 R99, R99 ;  /* 0x0000006300637308 */ /* 0x000fe80000000800 */
[----:B------:R-:W-:Y:S04]  /*ec30*/  MUFU.EX2 R103, R103 ;  /* 0x0000006700677308 */ /* 0x000fe80000000800 */
[----:B------:R-:W2:Y:S04]  /*ec40*/  MUFU.EX2 R106, R110 ;  /* 0x0000006e006a7308 */ /* 0x000ea80000000800 */
[----:B------:R1:W-:Y:S04]  /*ec50*/  MUFU.EX2 R87, R32 ;  /* 0x0000002000577308 */ /* 0x0003e80000000800 */
[----:B------:R-:W3:Y:S01]  /*ec60*/  MUFU.EX2 R40, R104 ;  /* 0x0000006800287308 */ /* 0x000ee20000000800 */
[----:B------:R-:W-:Y:S01]  /*ec70*/  FADD.FTZ R53, R53, R100 ;  /* 0x0000006435357221 */ /* 0x000fe20000010000 */
[----:B------:R-:W-:Y:S01]  /*ec80*/  FADD.FTZ R102, R55, R102 ;  /* 0x0000006637667221 */ /* 0x000fe20000010000 */
[----:B------:R-:W-:Y:S01]  /*ec90*/  HMMA.16816.F32 R16, R20, R6, R16 ;  /* 0x000000061410723c */ /* 0x000fe20000001810 */
[----:B------:R-:W4:Y:S02]  /*eca0*/  LDSM.16.MT88.4 R4, [R0+0x1400] ;  /* 0x001400000004783b */ /* 0x000f240000004200 */
[----:B------:R-:W-:Y:S01]  /*ecb0*/  FADD.FTZ R90, R90, R53 ;  /* 0x000000355a5a7221 */ /* 0x000fe20000010000 */
[----:B------:R-:W-:-:S04]  /*ecc0*/  FADD.FTZ R77, R77, R102 ;  /* 0x000000664d4d7221 */ /* 0x000fc80000010000 */
[----:B------:R-:W-:Y:S01]  /*ecd0*/  HMMA.16816.F32 R24, R20, R42, R24 ;  /* 0x0000002a1418723c */ /* 0x000fe20000001818 */
[----:B------:R-:W4:Y:S02]  /*ece0*/  LDSM.16.MT88.4 R20, [R38+0x4800] ;  /* 0x004800002614783b */ /* 0x000f240000004200 */
[----:B------:R-:W-:Y:S01]  /*ecf0*/  FADD.FTZ R49, R49, R90 ;  /* 0x0000005a31317221 */ /* 0x000fe20000010000 */
[----:B------:R-:W-:Y:S01]  /*ed00*/  FADD.FTZ R72, R72, R77 ;  /* 0x0000004d48487221 */ /* 0x000fe20000010000 */
[----:B-1----:R-:W-:Y:S02]  /*ed10*/  F2FP.F16.F32.PACK_AB R32, R101, R118 ;  /* 0x000000766520723e */ /* 0x002fe400000000ff */
[----:B--2---:R-:W-:Y:S02]  /*ed20*/  F2FP.F16.F32.PACK_AB R33, R106, R103 ;  /* 0x000000676a21723e */ /* 0x004fe400000000ff */
[----:B------:R-:W-:Y:S02]  /*ed30*/  F2FP.F16.F32.PACK_AB R34, R99, R114 ;  /* 0x000000726322723e */ /* 0x000fe400000000ff */
[----:B---3--:R-:W-:Y:S01]  /*ed40*/  F2FP.F16.F32.PACK_AB R35, R40, R87 ;  /* 0x000000572823723e */ /* 0x008fe200000000ff */
[----:B------:R-:W-:Y:S01]  /*ed50*/  FADD.FTZ R80, R80, R49 ;  /* 0x0000003150507221 */ /* 0x000fe20000010000 */
[----:B------:R-:W-:Y:S01]  /*ed60*/  FADD.FTZ R67, R67, R72 ;  /* 0x0000004843437221 */ /* 0x000fe20000010000 */
[-CC-:B------:R-:W-:Y:S01]  /*ed70*/  FFMA.FTZ R41, R96, R46.reuse, -R45.reuse ;  /* 0x0000002e60297223 */ /* 0x180fe2000001082d */
[-CC-:B------:R-:W-:Y:S01]  /*ed80*/  FFMA.FTZ R42, R94, R46.reuse, -R45.reuse ;  /* 0x0000002e5e2a7223 */ /* 0x180fe2000001082d */
[-C--:B------:R-:W-:Y:S01]  /*ed90*/  FFMA.FTZ R43, R92, R46.reuse, -R45 ;  /* 0x0000002e5c2b7223 */ /* 0x080fe2000001082d */
[-C--:B------:R-:W-:Y:S01]  /*eda0*/  FFMA.FTZ R64, R64, R46.reuse, -R39 ;  /* 0x0000002e40407223 */ /* 0x080fe20000010827 */
[----:B------:R-:W-:Y:S01]  /*edb0*/  FADD.FTZ R47, R47, R80 ;  /* 0x000000502f2f7221 */ /* 0x000fe20000010000 */
[----:B------:R-:W-:Y:S01]  /*edc0*/  FADD.FTZ R74, R74, R67 ;  /* 0x000000434a4a7221 */ /* 0x000fe20000010000 */
[C---:B-----5:R-:W-:Y:S05]  /*edd0*/  HMMA.16816.F32 R12, R32.reuse, R8, R12 ;  /* 0x00000008200c723c */ /* 0x060fea000000180c */
[-C--:B------:R-:W-:Y:S01]  /*ede0*/  FFMA.FTZ R98, R98, R46.reuse, -R45 ;  /* 0x0000002e62627223 */ /* 0x080fe2000001082d */
[-CC-:B------:R-:W-:Y:S01]  /*edf0*/  FFMA.FTZ R88, R88, R46.reuse, -R39.reuse ;  /* 0x0000002e58587223 */ /* 0x180fe20000010827 */
[-CC-:B------:R-:W-:Y:S01]  /*ee00*/  FFMA.FTZ R86, R86, R46.reuse, -R39.reuse ;  /* 0x0000002e56567223 */ /* 0x180fe20000010827 */
[----:B------:R-:W-:Y:S01]  /*ee10*/  FFMA.FTZ R8, R66, R46, -R39 ;  /* 0x0000002e42087223 */ /* 0x000fe20000010827 */
[----:B------:R-:W-:Y:S01]  /*ee20*/  FADD.FTZ R82, R82, R47 ;  /* 0x0000002f52527221 */ /* 0x000fe20000010000 */
[----:B------:R-:W-:Y:S01]  /*ee30*/  FADD.FTZ R73, R73, R74 ;  /* 0x0000004a49497221 */ /* 0x000fe20000010000 */
[----:B------:R-:W-:Y:S01]  /*ee40*/  MUFU.EX2 R94, R98 ;  /* 0x00000062005e7308 */ /* 0x000fe20000000800 */
[----:B------:R-:W-:Y:S03]  /*ee50*/  HMMA.16816.F32 R16, R32, R10, R16 ;  /* 0x0000000a2010723c */ /* 0x000fe60000001810 */
[----:B------:R-:W-:Y:S01]  /*ee60*/  FADD.FTZ R51, R51, R82 ;  /* 0x0000005233337221 */ /* 0x000fe20000010000 */
[----:B------:R-:W-:Y:S01]  /*ee70*/  MUFU.EX2 R41, R41 ;  /* 0x0000002900297308 */ /* 0x000fe20000000800 */
[----:B------:R-:W-:-:S03]  /*ee80*/  FADD.FTZ R73, R70, R73 ;  /* 0x0000004946497221 */ /* 0x000fc60000010000 */
[----:B------:R-:W-:Y:S04]  /*ee90*/  MUFU.EX2 R42, R42 ;  /* 0x0000002a002a7308 */ /* 0x000fe80000000800 */
[----:B------:R-:W-:Y:S04]  /*eea0*/  MUFU.EX2 R43, R43 ;  /* 0x0000002b002b7308 */ /* 0x000fe80000000800 */
[----:B------:R-:W-:Y:S04]  /*eeb0*/  MUFU.EX2 R53, R88 ;  /* 0x0000005800357308 */ /* 0x000fe80000000800 */
[----:B------:R-:W1:Y:S04]  /*eec0*/  MUFU.EX2 R66, R86 ;  /* 0x0000005600427308 */ /* 0x000e680000000800 */
[----:B------:R2:W-:Y:S04]  /*eed0*/  MUFU.EX2 R49, R8 ;  /* 0x0000000800317308 */ /* 0x0005e80000000800 */
[----:B------:R-:W3:Y:S01]  /*eee0*/  MUFU.EX2 R64, R64 ;  /* 0x0000004000407308 */ /* 0x000ee20000000800 */
[----:B------:R-:W-:Y:S01]  /*eef0*/  FADD.FTZ R2, R2, R51 ;  /* 0x0000003302027221 */ /* 0x000fe20000010000 */
[----:B------:R-:W-:-:S03]  /*ef00*/  FADD.FTZ R68, R68, R73 ;  /* 0x0000004944447221 */ /* 0x000fc60000010000 */
[----:B------:R-:W-:Y:S01]  /*ef10*/  FADD.FTZ R2, R59, R2 ;  /* 0x000000023b027221 */ /* 0x000fe20000010000 */
[----:B------:R-:W-:Y:S01]  /*ef20*/  FADD.FTZ R69, R69, R68 ;  /* 0x0000004445457221 */ /* 0x000fe20000010000 */
[----:B-1----:R-:W-:Y:S02]  /*ef30*/  F2FP.F16.F32.PACK_AB R9, R66, R53 ;  /* 0x000000354209723e */ /* 0x002fe400000000ff */
[----:B------:R-:W-:Y:S01]  /*ef40*/  F2FP.F16.F32.PACK_AB R10, R43, R42 ;  /* 0x0000002a2b0a723e */ /* 0x000fe200000000ff */
[----:B------:R-:W-:Y:S01]  /*ef50*/  FADD.FTZ R75, R75, R2 ;  /* 0x000000024b4b7221 */ /* 0x000fe20000010000 */
[----:B--2---:R-:W-:Y:S01]  /*ef60*/  F2FP.F16.F32.PACK_AB R8, R41, R94 ;  /* 0x0000005e2908723e */ /* 0x004fe200000000ff */
[----:B------:R-:W-:Y:S01]  /*ef70*/  FADD.FTZ R164, R164, R69 ;  /* 0x00000045a4a47221 */ /* 0x000fe20000010000 */
[----:B---3--:R-:W-:Y:S01]  /*ef80*/  F2FP.F16.F32.PACK_AB R11, R64, R49 ;  /* 0x00000031400b723e */ /* 0x008fe200000000ff */
[----:B------:R-:W-:Y:S02]  /*ef90*/  FADD.FTZ R75, R78, R75 ;  /* 0x0000004b4e4b7221 */ /* 0x000fe40000010000 */
[----:B------:R-:W-:Y:S01]  /*efa0*/  FADD.FTZ R164, R79, R164 ;  /* 0x000000a44fa47221 */ /* 0x000fe20000010000 */
[----:B----4-:R-:W-:Y:S03]  /*efb0*/  HMMA.16816.F32 R28, R32, R4, R28 ;  /* 0x00000004201c723c */ /* 0x010fe6000000181c */
[----:B------:R-:W-:-:S05]  /*efc0*/  FADD.FTZ R81, R81, R164 ;  /* 0x000000a451517221 */ /* 0x000fca0000010000 */
[----:B------:R-:W-:Y:S05]  /*efd0*/  HMMA.16816.F32 R16, R8, R22, R16 ;  /* 0x000000160810723c */ /* 0x000fea0000001810 */
[----:B------:R-:W-:Y:S01]  /*efe0*/  FADD.FTZ R22, R76, R75 ;  /* 0x0000004b4c167221 */ /* 0x000fe20000010000 */
[----:B------:R-:W-:Y:S01]  /*eff0*/  FADD.FTZ R162, R162, R81 ;  /* 0x00000051a2a27221 */ /* 0x000fe20000010000 */
[----:B------:R-:W-:Y:S02]  /*f000*/  LDSM.16.MT88.4 R76, [R38+0x4c00] ;  /* 0x004c0000264c783b */ /* 0x000fe40000004200 */
[----:B------:R-:W-:Y:S01]  /*f010*/  FADD.FTZ R22, R71, R22 ;  /* 0x0000001647167221 */ /* 0x000fe20000010000 */
[----:B------:R-:W-:Y:S01]  /*f020*/  HMMA.16816.F32 R24, R32, R6, R24 ;  /* 0x000000062018723c */ /* 0x000fe20000001818 */
[----:B------:R-:W1:Y:S04]  /*f030*/  LDSM.16.MT88.4 R4, [R0+0x1800] ;  /* 0x001800000004783b */ /* 0x000e680000004200 */
[----:B------:R-:W-:Y:S01]  /*f040*/  FADD.FTZ R83, R83, R22 ;  /* 0x0000001653537221 */ /* 0x000fe20000010000 */
[----:B------:R-:W-:Y:S01]  /*f050*/  FADD.FTZ R97, R97, R162 ;  /* 0x000000a261617221 */ /* 0x000fe20000010000 */
[----:B------:R2:W3:Y:S02]  /*f060*/  LDSM.16.MT88.4 R68, [R0+0x1c00] ;  /* 0x001c00000044783b */ /* 0x0004e40000004200 */
        /* <DEDUP_REMOVED lines=10> */
[C---:B------:R-:W-:Y:S05]  /*f110*/  HMMA.16816.F32 R12, R8.reuse, R20, R12 ;  /* 0x00000014080c723c */ /* 0x040fea000000180c */
[----:B------:R-:W-:Y:S01]  /*f120*/  FADD.FTZ R114, R114, R101 ;  /* 0x0000006572727221 */ /* 0x000fe20000010000 */
[----:B------:R-:W-:Y:S01]  /*f130*/  FADD.FTZ R87, R87, R106 ;  /* 0x0000006a57577221 */ /* 0x000fe20000010000 */
[-CC-:B------:R-:W-:Y:S01]  /*f140*/  FFMA.FTZ R21, R62, R46.reuse, -R45.reuse ;  /* 0x0000002e3e157223 */ /* 0x180fe2000001082d */
[-C--:B------:R-:W-:Y:S01]  /*f150*/  FFMA.FTZ R2, R60, R46.reuse, -R45 ;  /* 0x0000002e3c027223 */ /* 0x080fe2000001082d */
[-C--:B------:R-:W-:Y:S01]  /*f160*/  FFMA.FTZ R33, R54, R46.reuse, -R39 ;  /* 0x0000002e36217223 */ /* 0x080fe20000010827 */
[----:B------:R-:W-:Y:S01]  /*f170*/  FADD.FTZ R99, R99, R114 ;  /* 0x0000007263637221 */ /* 0x000fe20000010000 */
[----:B------:R-:W-:Y:S01]  /*f180*/  FADD.FTZ R40, R40, R87 ;  /* 0x0000005728287221 */ /* 0x000fe20000010000 */
[-C--:B------:R-:W-:Y:S01]  /*f190*/  FFMA.FTZ R20, R58, R46.reuse, -R45 ;  /* 0x0000002e3a147223 */ /* 0x080fe2000001082d */
[-CC-:B------:R-:W-:Y:S01]  /*f1a0*/  FFMA.FTZ R52, R52, R46.reuse, -R39.reuse ;  /* 0x0000002e34347223 */ /* 0x180fe20000010827 */
[-CC-:B------:R-:W-:Y:S01]  /*f1b0*/  FFMA.FTZ R32, R50, R46.reuse, -R39.reuse ;  /* 0x0000002e32207223 */ /* 0x180fe20000010827 */
[-C--:B------:R-:W-:Y:S01]  /*f1c0*/  FFMA.FTZ R165, R48, R46.reuse, -R39 ;  /* 0x0000002e30a57223 */ /* 0x080fe20000010827 */
        /* <DEDUP_REMOVED lines=35> */
[C---:B---3--:R-:W-:Y:S03]  /*f400*/  HMMA.16816.F32 R72, R4.reuse, R68, R28 ;  /* 0x000000440448723c */ /* 0x048fe6000000181c */
[----:B------:R-:W-:Y:S02]  /*f410*/  @P0 IMAD.MOV.U32 R0, RZ, RZ, R3 ;  /* 0x000000ffff000224 */ /* 0x000fe400078e0003 */
[----:B------:R-:W-:Y:S02]  /*f420*/  @P0 IMAD.MOV.U32 R2, RZ, RZ, R36 ;  /* 0x000000ffff020224 */ /* 0x000fe400078e0024 */
[----:B------:R-:W-:Y:S01]  /*f430*/  @P0 VIADD R61, R61, 0xfffffffd ;  /* 0xfffffffd3d3d0836 */ /* 0x000fe20000000000 */
[C---:B------:R-:W-:Y:S08]  /*f440*/  HMMA.16816.F32 R76, R4.reuse, R78, R16 ;  /* 0x0000004e044c723c */ /* 0x040ff00000001810 */
[----:B------:R-:W-:Y:S01]  /*f450*/  HMMA.16816.F32 R68, R4, R70, R24 ;  /* 0x000000460444723c */ /* 0x000fe20000001818 */
[----:B------:R-:W-:-:S04]  /*f460*/  NOP ;  /* 0x0000000000007918 */ /* 0x000fc80000000000 */
[----:B------:R-:W-:-:S15]  /*f470*/  @P0 BRA `(.L_x_7720) ;  /* 0x0000000000040947 */ /* 0x000fde0003800000 */
.L_x_7711:
[----:B------:R-:W-:-:S07]  /*f480*/  IADD3 R61, PT, PT, R63, -0x1, RZ ;  /* 0xffffffff3f3d7810 */ /* 0x000fce0007ffe0ff */
.L_x_7720:
[----:B------:R-:W-:Y:S05]  /*f490*/  BSYNC B2 ;  /* 0x0000000000027941 */ /* 0x000fea0003800000 */
.L_x_7710:
        /* <DEDUP_REMOVED lines=10> */
.L_x_7728:
        /* <DEDUP_REMOVED lines=78> */
.L_x_7723:
[----:B------:R-:W-:Y:S05]  /*fa20*/  BSYNC.RECONVERGENT B0 ;  /* 0x0000000000007941 */ /* 0x000fea0003800200 */
.L_x_7722:
[----:B------:R-:W-:Y:S01]  /*fa30*/  SHF.L.U32 R145, R140, 0x6, RZ ;  /* 0x000000068c917819 */ /* 0x000fe200000006ff */
[----:B------:R-:W1:Y:S01]  /*fa40*/  S2UR UR7, SR_CgaCtaId ;  /* 0x00000000000779c3 */ /* 0x000e620000008800 */
[C---:B------:R-:W-:Y:S01]  /*fa50*/  SHF.L.U32 R170, R137.reuse, 0x3, RZ ;  /* 0x0000000389aa7819 */ /* 0x040fe200000006ff */
[----:B------:R-:W-:Y:S01]  /*fa60*/  UMOV UR9, 0x400 ;  /* 0x0000040000097882 */ /* 0x000fe20000000000 */
[----:B------:R-:W-:Y:S01]  /*fa70*/  LOP3.LUT P2, RZ, R137, 0x4, RZ, 0xc0, !PT ;  /* 0x0000000489ff7812 */ /* 0x000fe2000784c0ff */
[----:B------:R-:W-:Y:S01]  /*fa80*/  BSSY.RECONVERGENT B1, `(.L_x_7724) ;  /* 0x000015a000017945 */ /* 0x000fe20003800200 */
[C---:B------:R-:W-:Y:S02]  /*fa90*/  LOP3.LUT R168, R170.reuse, 0xc0, RZ, 0xc0, !PT ;  /* 0x000000c0aaa87812 */ /* 0x040fe400078ec0ff */
[----:B------:R-:W-:Y:S02]  /*faa0*/  LOP3.LUT R172, R170, 0x18, RZ, 0xc0, !PT ;  /* 0x00000018aaac7812 */ /* 0x000fe400078ec0ff */
[----:B------:R-:W-:Y:S02]  /*fab0*/  LOP3.LUT R169, R168, 0x18, R137, 0xf8, !PT ;  /* 0x00000018a8a97812 */ /* 0x000fe400078ef889 */
[----:B------:R-:W-:Y:S02]  /*fac0*/  ISETP.GE.AND P6, PT, R172, R151, PT ;  /* 0x00000097ac00720c */ /* 0x000fe40003fc6270 */
[----:B------:R-:W-:Y:S02]  /*fad0*/  IADD3 R172, P0, PT, R145, R146, RZ ;  /* 0x0000009291ac7210 */ /* 0x000fe40007f1e0ff */
[--C-:B------:R-:W-:Y:S02]  /*fae0*/  LOP3.LUT R169, R169, 0x18, R170.reuse, 0x78, !PT ;  /* 0x00000018a9a97812 */ /* 0x100fe400078e78aa */
[----:B------:R-:W-:Y:S02]  /*faf0*/  IADD3 R174, P1, PT, R172, R145, RZ ;  /* 0x00000091acae7210 */ /* 0x000fe40007f3e0ff */
[----:B------:R-:W-:Y:S02]  /*fb00*/  LOP3.LUT R169, R169, 0x1f20, R170, 0xf8, !PT ;  /* 0x00001f20a9a97812 */ /* 0x000fe400078ef8aa */
[----:B------:R-:W-:Y:S02]  /*fb10*/  SHF.L.U64.HI R168, R140, 0x6, R141 ;  /* 0x000000068ca87819 */ /* 0x000fe4000001028d */
[----:B------:R-:W-:Y:S01]  /*fb20*/  SHF.L.U32 R136, R137, 0x5, RZ ;  /* 0x0000000589887819 */ /* 0x000fe200000006ff */
[----:B-1----:R-:W-:Y:S01]  /*fb30*/  ULEA UR6, UR7, UR9, 0x18 ;  /* 0x0000000907067291 */ /* 0x002fe2000f8ec0ff */
[----:B------:R-:W-:Y:S02]  /*fb40*/  IADD3.X R173, PT, PT, R168, R147, RZ, P0, !PT ;  /* 0x00000093a8ad7210 */ /* 0x000fe400007fe4ff */
[----:B------:R-:W-:Y:S02]  /*fb50*/  @!P6 IADD3 R170, P0, PT, R174, R145, RZ ;  /* 0x00000091aeaae210 */ /* 0x000fe40007f1e0ff */
[-C--:B------:R-:W-:Y:S02]  /*fb60*/  IADD3.X R175, PT, PT, R173, R168.reuse, RZ, P1, !PT ;  /* 0x000000a8adaf7210 */ /* 0x080fe40000ffe4ff */
        /* <DEDUP_REMOVED lines=8> */
[----:B------:R-:W-:Y:S02]  /*fbf0*/  LOP3.LUT R135, R134, 0x18, RZ, 0xc0, !PT ;  /* 0x0000001886877812 */ /* 0x000fe400078ec0ff */
[----:B------:R-:W-:Y:S02]  /*fc00*/  LOP3.LUT R0, R0, 0x8, R137, 0xf8, !PT ;  /* 0x0000000800007812 */ /* 0x000fe400078ef889 */
[----:B------:R-:W-:Y:S01]  /*fc10*/  SHF.L.U32 R133, R137, 0x4, RZ ;  /* 0x0000000489857819 */ /* 0x000fe200000006ff */
[----:B------:R-:W-:Y:S01]  /*fc20*/  @P6 STS.128 [R167+0x3000], RZ ;  /* 0x003000ffa7006388 */ /* 0x000fe20000000c00 */
[----:B------:R-:W-:Y:S02]  /*fc30*/  IADD3 R163, PT, PT, R163, -0x1, RZ ;  /* 0xffffffffa3a37810 */ /* 0x000fe40007ffe0ff */
[----:B------:R-:W-:Y:S02]  /*fc40*/  LOP3.LUT R3, R133, 0x100, RZ, 0xc0, !PT ;  /* 0x0000010085037812 */ /* 0x000fe400078ec0ff */
[----:B------:R-:W-:Y:S02]  /*fc50*/  ISETP.GT.AND P0, PT, R163, R142, PT ;  /* 0x0000008ea300720c */ /* 0x000fe40003f04270 */
[----:B------:R-:W-:Y:S01]  /*fc60*/  LOP3.LUT R3, R3, 0x20, R136, 0xf8, !PT ;  /* 0x0000002003037812 */ /* 0x000fe200078ef888 */
[----:B------:R-:W-:Y:S01]  /*fc70*/  @!PT LDS RZ, [RZ] ;  /* 0x00000000fffff984 */ /* 0x000fe20000000800 */
[----:B------:R-:W-:Y:S01]  /*fc80*/  @!PT LDS RZ, [RZ] ;  /* 0x00000000fffff984 */ /* 0x000fe20000000800 */
[----:B------:R-:W-:Y:S01]  /*fc90*/  @!PT LDS RZ, [RZ] ;  /* 0x00000000fffff984 */ /* 0x000fe20000000800 */
[----:B------:R-:W-:Y:S03]  /*fca0*/  @!P6 LDGSTS.E.BYPASS.LTC128B.128 [R167+0x3800], desc[UR4][R172.64] ;  /* 0x03800000aca7efae */ /* 0x000fe6000b981a04 */
[----:B------:R-:W-:Y:S02]  /*fcb0*/  LOP3.LUT R0, R3, R0, R135, 0xf6, !PT ;  /* 0x0000000003007212 */ /* 0x000fe400078ef687 */
[----:B------:R-:W-:Y:S02]  /*fcc0*/  MOV R3, 0x20 ;  /* 0x0000002000037802 */ /* 0x000fe40000000f00 */
[----:B------:R-:W-:Y:S01]  /*fcd0*/  LEA R2, R0, UR6, 0x1 ;  /* 0x0000000600027c11 */ /* 0x000fe2000f8e08ff */
[----:B------:R-:W-:Y:S01]  /*fce0*/  @P6 STS.128 [R167+0x3800], RZ ;  /* 0x003800ffa7006388 */ /* 0x000fe20000000c00 */
[----:B------:R-:W-:Y:S04]  /*fcf0*/  SEL R3, R3, 0xffffffe0, !P2 ;  /* 0xffffffe003037807 */ /* 0x000fe80005000000 */
[----:B------:R-:W-:Y:S02]  /*fd00*/  IADD3 R124, PT, PT, R132, R3, RZ ;  /* 0x00000003847c7210 */ /* 0x000fe40007ffe0ff */
        /* <DEDUP_REMOVED lines=11> */
[----:B------:R-:W2:Y:S04]  /*fdc0*/  LD.E R145, desc[UR4][R84.64+0x18c] ;  /* 0x00018c0454917980 */ /* 0x000ea8000c101900 */
[----:B------:R-:W-:Y:S08]  /*fdd0*/  LDSM.16.M88.4 R88, [R132] ;  /* 0x000000008458783b */ /* 0x000ff00000000200 */
[----:B------:R-:W0:Y:S08]  /*fde0*/  LDGDEPBAR ;  /* 0x00000000000079af */ /* 0x000e300000000000 */
[----:B------:R-:W3:Y:S08]  /*fdf0*/  LDSM.16.M88.4 R92, [R2+0x1000] ;  /* 0x00100000025c783b */ /* 0x000ef00000000200 */
[----:B------:R-:W4:Y:S08]  /*fe00*/  LDSM.16.M88.4 R96, [R2+0x1400] ;  /* 0x001400000260783b */ /* 0x000f300000000200 */
[----:B------:R-:W5:Y:S08]  /*fe10*/  LDSM.16.M88.4 R100, [R2+0x1800] ;  /* 0x001800000264783b */ /* 0x000f700000000200 */
[----:B------:R-:W1:Y:S08]  /*fe20*/  LDSM.16.M88.4 R104, [R2+0x1c00] ;  /* 0x001c00000268783b */ /* 0x000e700000000200 */
[----:B------:R-:W1:Y:S08]  /*fe30*/  LDSM.16.M88.4 R108, [R2+0x2000] ;  /* 0x00200000026c783b */ /* 0x000e700000000200 */
[----:B------:R-:W1:Y:S01]  /*fe40*/  LDSM.16.M88.4 R112, [R2+0x2400] ;  /* 0x002400000270783b */ /* 0x000e620000000200 */
[C---:B---3--:R-:W-:Y:S07]  /*fe50*/  HMMA.16816.F32 R4, R88.reuse, R92, RZ ;  /* 0x0000005c5804723c */ /* 0x048fee00000018ff */
[----:B------:R-:W3:Y:S01]  /*fe60*/  LDSM.16.M88.4 R116, [R2+0x2800] ;  /* 0x002800000274783b */ /* 0x000ee20000000200 */
[C---:B------:R-:W-:Y:S07]  /*fe70*/  HMMA.16816.F32 R8, R88.reuse, R94, RZ ;  /* 0x0000005e5808723c */ /* 0x040fee00000018ff */
[----:B------:R-:W3:Y:S01]  /*fe80*/  LDSM.16.M88.4 R120, [R2+0x2c00] ;  /* 0x002c00000278783b */ /* 0x000ee20000000200 */
[C---:B----4-:R-:W-:Y:S07]  /*fe90*/  HMMA.16816.F32 R12, R88.reuse, R96, RZ ;  /* 0x00000060580c723c */ /* 0x050fee00000018ff */
[----:B------:R-:W-:Y:S01]  /*fea0*/  LDSM.16.M88.4 R124, [R124] ;  /* 0x000000007c7c783b */ /* 0x000fe20000000200 */
[C---:B------:R-:W-:Y:S07]  /*feb0*/  HMMA.16816.F32 R16, R88.reuse, R98, RZ ;  /* 0x000000625810723c */ /* 0x040fee00000018ff */
[----:B------:R-:W4:Y:S01]  /*fec0*/  LDSM.16.M88.4 R128, [R0+0x1000] ;  /* 0x001000000080783b */ /* 0x000f220000000200 */
[C---:B-----5:R-:W-:Y:S07]  /*fed0*/  HMMA.16816.F32 R20, R88.reuse, R100, RZ ;  /* 0x000000645814723c */ /* 0x060fee00000018ff */
[----:B------:R-:W-:Y:S01]  /*fee0*/  LDSM.16.M88.4 R92, [R0+0x1800] ;  /* 0x00180000005c783b */ /* 0x000fe20000000200 */
        /* <DEDUP_REMOVED lines=242> */
.L_x_7727:
[----:B------:R-:W-:Y:S05]  /*10e10*/  BSYNC.RECONVERGENT B0 ;  /* 0x0000000000007941 */ /* 0x000fea0003800200 */
.L_x_7726:
        /* <DEDUP_REMOVED lines=32> */
.L_x_7725:
[----:B------:R-:W-:Y:S05]  /*11020*/  BSYNC.RECONVERGENT B1 ;  /* 0x0000000000017941 */ /* 0x000fea0003800200 */
.L_x_7724:
[C---:B------:R-:W-:Y:S01]  /*11030*/  ISETP.GE.AND P0, PT, R164.reuse, R161, PT ;  /* 0x000000a1a400720c */ /* 0x040fe20003f06270 */
[----:B--2---:R-:W2:Y:S01]  /*11040*/  LD.E R3, desc[UR4][R84.64+0xdc] ;  /* 0x0000dc0454037980 */ /* 0x004ea2000c101900 */
[----:B------:R-:W-:Y:S01]  /*11050*/  SHF.R.U32.HI R44, RZ, 0x1, R137 ;  /* 0x00000001ff2c7819 */ /* 0x000fe20000011689 */
[C---:B------:R-:W-:Y:S01]  /*11060*/  VIADD R15, R164.reuse, 0xfffffff9 ;  /* 0xfffffff9a40f7836 */ /* 0x040fe20000000000 */
        /* <DEDUP_REMOVED lines=30> */
[----:B------:R-:W-:Y:S01]  /*11250*/  ISETP.GE.AND P1, PT, R11, R161, PT ;  /* 0x000000a10b00720c */ /* 0x000fe20003f26270 */
[----:B------:R-:W-:Y:S01]  /*11260*/  VIADD R6, R164, 0x19 ;  /* 0x00000019a4067836 */ /* 0x000fe20000000000 */
[----:B------:R-:W-:Y:S01]  /*11270*/  FSEL R170, R170, -INF , P0 ;  /* 0xff800000aaaa7808 */ /* 0x000fe20000000000 */
[----:B------:R-:W-:Y:S01]  /*11280*/  VIADD R9, R164, 0x10 ;  /* 0x00000010a4097836 */ /* 0x000fe20000000000 */
[----:B------:R-:W-:Y:S01]  /*11290*/  FSEL R176, R176, -INF , P1 ;  /* 0xff800000b0b07808 */ /* 0x000fe20000800000 */
[C---:B------:R-:W-:Y:S01]  /*112a0*/  VIADD R5, R164.reuse, 0x20 ;  /* 0x00000020a4057836 */ /* 0x040fe20000000000 */
[----:B------:R-:W-:Y:S01]  /*112b0*/  ISETP.GE.AND P1, PT, R27, R159, PT ;  /* 0x0000009f1b00720c */ /* 0x000fe20003f26270 */
[----:B------:R-:W-:Y:S01]  /*112c0*/  VIADD R22, R164, 0xffffffe1 ;  /* 0xffffffe1a4167836 */ /* 0x000fe20000000000 */
[----:B------:R-:W-:Y:S01]  /*112d0*/  ISETP.GE.AND P0, PT, R14, R161, PT ;  /* 0x000000a10e00720c */ /* 0x000fe20003f06270 */
[C---:B------:R-:W-:Y:S01]  /*112e0*/  VIADD R18, R164.reuse, 0xfffffff1 ;  /* 0xfffffff1a4127836 */ /* 0x040fe20000000000 */
[----:B------:R-:W-:Y:S01]  /*112f0*/  FSEL R31, R171, -INF , P1 ;  /* 0xff800000ab1f7808 */ /* 0x000fe20000800000 */
[C---:B------:R-:W-:Y:S01]  /*11300*/  VIADD R16, R164.reuse, 0xfffffff8 ;  /* 0xfffffff8a4107836 */ /* 0x040fe20000000000 */
[----:B------:R-:W-:Y:S01]  /*11310*/  ISETP.GE.AND P1, PT, R25, R159, PT ;  /* 0x0000009f1900720c */ /* 0x000fe20003f26270 */
[C---:B------:R-:W-:Y:S01]  /*11320*/  VIADD R8, R164.reuse, 0x11 ;  /* 0x00000011a4087836 */ /* 0x040fe20000000000 */
        /* <DEDUP_REMOVED lines=75> */
[C---:B------:R-:W-:Y:S02]  /*117e0*/  ISETP.GE.AND P6, PT, R0.reuse, R160, PT ;  /* 0x000000a00000720c */ /* 0x040fe40003fc6270 */
        /* <DEDUP_REMOVED lines=22> */
[C---:B------:R-:W-:Y:S01]  /*11950*/  ISETP.GE.AND P4, PT, R164.reuse, R158, PT ;  /* 0x0000009ea400720c */ /* 0x040fe20003f86270 */
[----:B------:R-:W-:Y:S01]  /*11960*/  VIADD R164, R164, 0xffffff80 ;  /* 0xffffff80a4a47836 */ /* 0x000fe20000000000 */
[----:B------:R-:W-:Y:S02]  /*11970*/  FSEL R123, R123, -INF , !P0 ;  /* 0xff8000007b7b7808 */ /* 0x000fe40004000000 */
[----:B------:R-:W-:Y:S02]  /*11980*/  ISETP.GE.AND P0, PT, R5, R159, PT ;  /* 0x0000009f0500720c */ /* 0x000fe40003f06270 */
[----:B------:R-:W-:Y:S02]  /*11990*/  FSEL R65, R218, -INF , P1 ;  /* 0xff800000da417808 */ /* 0x000fe40000800000 */
[----:B------:R-:W-:Y:S02]  /*119a0*/  ISETP.GE.AND P1, PT, R28, R161, PT ;  /* 0x000000a11c00720c */ /* 0x000fe40003f26270 */
[----:B------:R-:W-:Y:S02]  /*119b0*/  FSEL R119, R119, -INF , !P4 ;  /* 0xff80000077777808 */ /* 0x000fe40006000000 */
[----:B------:R-:W-:Y:S02]  /*119c0*/  ISETP.GE.AND P4, PT, R2, R159, PT ;  /* 0x0000009f0200720c */ /* 0x000fe40003f86270 */
[----:B------:R-:W-:Y:S02]  /*119d0*/  FSEL R67, R216, -INF , P0 ;  /* 0xff800000d8437808 */ /* 0x000fe40000000000 */
[----:B------:R-:W-:Y:S02]  /*119e0*/  ISETP.GE.AND P0, PT, R34, R161, PT ;  /* 0x000000a12200720c */ /* 0x000fe40003f06270 */
        /* <DEDUP_REMOVED lines=14> */
[----:B------:R-:W-:Y:S02]  /*11ad0*/  FSEL R185, R170, -INF , !P4 ;  /* 0xff800000aab97808 */ /* 0x000fe40006000000 */
[-C--:B------:R-:W-:Y:S02]  /*11ae0*/  ISETP.GE.AND P4, PT, R11, R160.reuse, PT ;  /* 0x000000a00b00720c */ /* 0x080fe40003f86270 */
[----:B------:R-:W-:Y:S02]  /*11af0*/  FSEL R187, R168, -INF , !P6 ;  /* 0xff800000a8bb7808 */ /* 0x000fe40007000000 */
[----:B------:R-:W-:Y:S02]  /*11b00*/  FSEL R38, R227, -INF , P0 ;  /* 0xff800000e3267808 */ /* 0x000fe40000000000 */
[----:B------:R-:W-:Y:S02]  /*11b10*/  ISETP.GE.AND P6, PT, R14, R160, PT ;  /* 0x000000a00e00720c */ /* 0x000fe40003fc6270 */
        /* <DEDUP_REMOVED lines=21> */
[----:B------:R-:W-:Y:S02]  /*11c70*/  FSEL R37, R184, -INF , !P5 ;  /* 0xff800000b8257808 */ /* 0x000fe40006800000 */
[----:B------:R-:W-:Y:S02]  /*11c80*/  ISETP.GE.AND P0, PT, R17, R160, PT ;  /* 0x000000a01100720c */ /* 0x000fe40003f06270 */
        /* <DEDUP_REMOVED lines=41> */
[-C--:B------:R-:W-:Y:S02]  /*11f20*/  ISETP.GE.AND P1, PT, R6, R158.reuse, PT ;  /* 0x0000009e0600720c */ /* 0x080fe40003f26270 */
        /* <DEDUP_REMOVED lines=9> */
[----:B------:R-:W-:Y:S02]  /*11fc0*/  ISETP.GE.AND P4, PT, R16, R160, PT ;  /* 0x000000a01000720c */ /* 0x000fe40003f86270 */
[----:B------:R-:W-:Y:S02]  /*11fd0*/  FMNMX3.FTZ R6, R6, R33, R39, !PT ;  /* 0x0000002106067276 */ /* 0x000fe40007810027 */
[----:B------:R-:W-:Y:S02]  /*11fe0*/  FSEL R169, R196, -INF , !P4 ;  /* 0xff800000c4a97808 */ /* 0x000fe40006000000 */
[----:B------:R-:W-:Y:S02]  /*11ff0*/  FSEL R175, R175, -INF , !P0 ;  /* 0xff800000afaf7808 */ /* 0x000fe40004000000 */
[-C--:B------:R-:W-:Y:S02]  /*12000*/  ISETP.GE.AND P4, PT, R18, R158.reuse, PT ;  /* 0x0000009e1200720c */ /* 0x080fe40003f86270 */
[----:B------:R-:W-:Y:S02]  /*12010*/  FMNMX3.FTZ R6, R6, R17, R183, !PT ;  /* 0x0000001106067276 */ /* 0x000fe400078100b7 */
[-C--:B------:R-:W-:Y:S02]  /*12020*/  ISETP.GE.AND P0, PT, R15, R158.reuse, PT ;  /* 0x0000009e0f00720c */ /* 0x080fe40003f06270 */
[----:B------:R-:W-:Y:S02]  /*12030*/  FSEL R145, R145, -INF , !P4 ;  /* 0xff80000091917808 */ /* 0x000fe40006000000 */
[----:B------:R-:W-:Y:S02]  /*12040*/  FMNMX3.FTZ R6, R6, R177, R175, !PT ;  /* 0x000000b106067276 */ /* 0x000fe400078100af */
[----:B------:R-:W-:Y:S02]  /*12050*/  FMNMX3.FTZ R8, R8, R11, R35, !PT ;  /* 0x0000000b08087276 */ /* 0x000fe40007810023 */
[-C--:B------:R-:W-:Y:S02]  /*12060*/  ISETP.GE.AND P4, PT, R13, R158.reuse, PT ;  /* 0x0000009e0d00720c */ /* 0x080fe40003f86270 */
[----:B------:R-:W-:Y:S02]  /*12070*/  FSEL R127, R127, -INF , !P0 ;  /* 0xff8000007f7f7808 */ /* 0x000fe40004000000 */
[----:B------:R-:W-:Y:S02]  /*12080*/  FMNMX3.FTZ R6, R6, R167, R145, !PT ;  /* 0x000000a706067276 */ /* 0x000fe40007810091 */
[----:B------:R-:W-:Y:S02]  /*12090*/  FMNMX3.FTZ R8, R8, R37, R19, !PT ;  /* 0x0000002508087276 */ /* 0x000fe40007810013 */
[----:B------:R-:W-:Y:S02]  /*120a0*/  FSEL R117, R117, -INF , !P4 ;  /* 0xff80000075757808 */ /* 0x000fe40006000000 */
[-C--:B------:R-:W-:Y:S02]  /*120b0*/  ISETP.GE.AND P0, PT, R10, R158.reuse, PT ;  /* 0x0000009e0a00720c */ /* 0x080fe40003f06270 */
[----:B------:R-:W-:Y:S02]  /*120c0*/  FMNMX3.FTZ R6, R6, R129, R127, !PT ;  /* 0x0000008106067276 */ /* 0x000fe4000781007f */
[-C--:B------:R-:W-:Y:S02]  /*120d0*/  ISETP.GE.AND P4, PT, R9, R158.reuse, PT ;  /* 0x0000009e0900720c */ /* 0x080fe40003f86270 */
[----:B------:R-:W-:Y:S02]  /*120e0*/  FMNMX3.FTZ R8, R8, R181, R179, !PT ;  /* 0x000000b508087276 */ /* 0x000fe400078100b3 */
[----:B------:R-:W-:Y:S02]  /*120f0*/  FSEL R97, R97, -INF , !P5 ;  /* 0xff80000061617808 */ /* 0x000fe40006800000 */
[----:B------:R-:W-:Y:S02]  /*12100*/  FSEL R109, R109, -INF , !P0 ;  /* 0xff8000006d6d7808 */ /* 0x000fe40004000000 */
[----:B------:R-:W-:Y:S02]  /*12110*/  FMNMX3.FTZ R6, R6, R119, R117, !PT ;  /* 0x0000007706067276 */ /* 0x000fe40007810075 */
[----:B------:R-:W-:Y:S02]  /*12120*/  ISETP.GE.AND P5, PT, R7, R158, PT ;  /* 0x0000009e0700720c */ /* 0x000fe40003fa6270 */
[-C--:B------:R-:W-:Y:S02]  /*12130*/  ISETP.GE.AND P0, PT, R4, R160.reuse, PT ;  /* 0x000000a00400720c */ /* 0x080fe40003f06270 */
[----:B------:R-:W-:Y:S02]  /*12140*/  FSEL R103, R103, -INF , !P4 ;  /* 0xff80000067677808 */ /* 0x000fe40006000000 */
[-C--:B------:R-:W-:Y:S02]  /*12150*/  ISETP.GE.AND P4, PT, R2, R160.reuse, PT ;  /* 0x000000a00200720c */ /* 0x080fe40003f86270 */
[----:B------:R-:W-:Y:S02]  /*12160*/  FMNMX3.FTZ R8, R8, R173, R171, !PT ;  /* 0x000000ad08087276 */ /* 0x000fe400078100ab */
[----:B------:R-:W-:Y:S02]  /*12170*/  FSEL R101, R101, -INF , !P6 ;  /* 0xff80000065657808 */ /* 0x000fe40007000000 */
[----:B------:R-:W-:Y:S02]  /*12180*/  FMNMX3.FTZ R6, R6, R111, R109, !PT ;  /* 0x0000006f06067276 */ /* 0x000fe4000781006d */
        /* <DEDUP_REMOVED lines=9> */
[----:B------:R-:W-:Y:S02]  /*12220*/  FMNMX3.FTZ R6, R6, R103, R101, !PT ;  /* 0x0000006706067276 */ /* 0x000fe40007810065 */
[----:B------:R-:W-:Y:S02]  /*12230*/  FSEL R67, R67, -INF , !P0 ;  /* 0xff80000043437808 */ /* 0x000fe40004000000 */
[----:B------:R-:W-:Y:S02]  /*12240*/  FSEL R55, R55, -INF , !P5 ;  /* 0xff80000037377808 */ /* 0x000fe40006800000 */
[-C--:B------:R-:W-:Y:S02]  /*12250*/  ISETP.GE.AND P1, PT, R30, R160.reuse, PT ;  /* 0x000000a01e00720c */ /* 0x080fe40003f26270 */
[----:B------:R-:W-:Y:S02]  /*12260*/  ISETP.GE.AND P0, PT, R34, R160, PT ;  /* 0x000000a02200720c */ /* 0x000fe40003f06270 */
[----:B------:R-:W-:Y:S02]  /*12270*/  FSEL R61, R61, -INF , !P6 ;  /* 0xff8000003d3d7808 */ /* 0x000fe40007000000 */
[-C--:B------:R-:W-:Y:S02]  /*12280*/  ISETP.GE.AND P5, PT, R0, R158.reuse, PT ;  /* 0x0000009e0000720c */ /* 0x080fe40003fa6270 */
[----:B------:R-:W-:Y:S02]  /*12290*/  FMNMX3.FTZ R8, R8, R123, R121, !PT ;  /* 0x0000007b08087276 */ /* 0x000fe40007810079 */
        /* <DEDUP_REMOVED lines=25> */
[----:B------:R-:W-:Y:S03]  /*12430*/  FMNMX3.FTZ R8, R8, R63, R61, !PT ;  /* 0x0000003f08087276 */ /* 0x000fe6000781003d */
[----:B------:R-:W-:Y:S01]  /*12440*/  SHFL.BFLY PT, R0, R7, 0x2, 0x1f ;  /* 0x0c401f0007007f89 */ /* 0x000fe200000e0000 */
[----:B------:R-:W-:Y:S04]  /*12450*/  FMNMX3.FTZ R8, R8, R55, R53, !PT ;  /* 0x0000003708087276 */ /* 0x000fe80007810035 */
        /* <DEDUP_REMOVED lines=9> */
[----:B------:R-:W-:Y:S04]  /*124f0*/  LOP3.LUT R4, R136, R4, R135, 0xf6, !PT ;  /* 0x0000000488047212 */ /* 0x000fe800078ef687 */
[----:B------:R-:W-:Y:S05]  /*12500*/  LEA R46, R4, UR6, 0x1 ;  /* 0x00000006042e7c11 */ /* 0x000fea000f8e08ff */
[----:B------:R-:W-:Y:S01]  /*12510*/  VIADD R7, R46, 0x3000 ;  /* 0x000030002e077836 */ /* 0x000fe20000000000 */
        /* <DEDUP_REMOVED lines=9> */
[----:B------:R-:W-:Y:S01]  /*125b0*/  FADD.FTZ R6, -R5, R86 ;  /* 0x0000005605067221 */ /* 0x000fe20000010100 */
[----:B------:R-:W-:Y:S01]  /*125c0*/  FSEL R50, R50, RZ, P1 ;  /* 0x000000ff32327208 */ /* 0x000fe20000800000 */
[----:B------:R-:W-:Y:S01]  /*125d0*/  FADD.FTZ R4, -R4, R87 ;  /* 0x0000005704047221 */ /* 0x000fe20000010100 */
[----:B------:R-:W-:Y:S01]  /*125e0*/  ISETP.GT.AND P0, PT, R163, R142, PT ;  /* 0x0000008ea300720c */ /* 0x000fe20003f04270 */
[-C--:B------:R-:W-:Y:S01]  /*125f0*/  FFMA.FTZ R137, R14, R3.reuse, -R52 ;  /* 0x000000030e897223 */ /* 0x080fe20000010834 */
[----:B------:R-:W-:Y:S01]  /*12600*/  FMUL.FTZ R5, R3, R6 ;  /* 0x0000000603057220 */ /* 0x000fe20000410000 */
[----:B------:R-:W1:Y:S01]  /*12610*/  LDSM.16.MT88.4 R12, [R46+0x3000] ;  /* 0x003000002e0c783b */ /* 0x000e620000004200 */
[-C--:B------:R-:W-:Y:S01]  /*12620*/  FFMA.FTZ R54, R45, R3.reuse, -R50 ;  /* 0x000000032d367223 */ /* 0x080fe20000010832 */
[----:B------:R-:W-:Y:S02]  /*12630*/  VIADD R45, R46, 0x3020 ;  /* 0x000030202e2d7836 */ /* 0x000fe40000000000 */
[----:B------:R-:W-:Y:S01]  /*12640*/  FMUL.FTZ R6, R3, R4 ;  /* 0x0000000403067220 */ /* 0x000fe20000410000 */
[----:B------:R-:W-:Y:S01]  /*12650*/  MUFU.EX2 R137, R137 ;  /* 0x0000008900897308 */ /* 0x000fe20000000800 */
[----:B------:R-:W-:Y:S02]  /*12660*/  @P2 VIADD R45, R7, 0xffffffe0 ;  /* 0xffffffe0072d2836 */ /* 0x000fe40000000000 */
[-CC-:B------:R-:W-:Y:S01]  /*12670*/  FFMA.FTZ R66, R31, R3.reuse, -R52.reuse ;  /* 0x000000031f427223 */ /* 0x180fe20000010834 */
[-C--:B------:R-:W-:Y:S06]  /*12680*/  FFMA.FTZ R56, R29, R3.reuse, -R52 ;  /* 0x000000031d387223 */ /* 0x080fec0000010834 */
[----:B------:R-:W2:Y:S01]  /*12690*/  MUFU.EX2 R22, R6 ;  /* 0x0000000600167308 */ /* 0x000ea20000000800 */
[-CC-:B------:R-:W-:Y:S01]  /*126a0*/  FFMA.FTZ R88, R187, R3.reuse, -R50.reuse ;  /* 0x00000003bb587223 */ /* 0x180fe20000010832 */
[-C--:B------:R-:W-:Y:S01]  /*126b0*/  FFMA.FTZ R125, R125, R3.reuse, -R50 ;  /* 0x000000037d7d7223 */ /* 0x080fe20000010832 */
[-C--:B------:R-:W-:Y:S07]  /*126c0*/  FFMA.FTZ R8, R23, R3.reuse, -R52 ;  /* 0x0000000317087223 */ /* 0x080fee0000010834 */
[----:B------:R-:W-:Y:S01]  /*126d0*/  MUFU.EX2 R54, R54 ;  /* 0x0000003600367308 */ /* 0x000fe20000000800 */
[-CC-:B------:R-:W-:Y:S01]  /*126e0*/  FFMA.FTZ R185, R185, R3.reuse, -R50.reuse ;  /* 0x00000003b9b97223 */ /* 0x180fe20000010832 */
[----:B------:R-:W3:Y:S01]  /*126f0*/  LDSM.16.MT88.4 R28, [R45] ;  /* 0x000000002d1c783b */ /* 0x000ee20000004200 */
[-CC-:B------:R-:W-:Y:S07]  /*12700*/  FFMA.FTZ R18, R11, R3.reuse, -R50.reuse ;  /* 0x000000030b127223 */ /* 0x180fee0000010832 */
[----:B------:R-:W-:Y:S01]  /*12710*/  MUFU.EX2 R87, R8 ;  /* 0x0000000800577308 */ /* 0x000fe20000000800 */
[-CC-:B------:R-:W-:Y:S01]  /*12720*/  FFMA.FTZ R58, R35, R3.reuse, -R50.reuse ;  /* 0x00000003233a7223 */ /* 0x180fe20000010832 */
[-CC-:B------:R-:W-:Y:S01]  /*12730*/  FFMA.FTZ R62, R27, R3.reuse, -R50.reuse ;  /* 0x000000031b3e7223 */ /* 0x180fe20000010832 */
[-C--:B------:R-:W-:Y:S07]  /*12740*/  FFMA.FTZ R16, R25, R3.reuse, -R50 ;  /* 0x0000000319107223 */ /* 0x080fee0000010832 */
[----:B------:R-:W-:Y:S01]  /*12750*/  MUFU.EX2 R88, R88 ;  /* 0x0000005800587308 */ /* 0x000fe20000000800 */
[--C-:B------:R-:W-:Y:S01]  /*12760*/  FFMA.FTZ R64, R41, R3, -R52.reuse ;  /* 0x0000000329407223 */ /* 0x100fe20000010834 */
[C---:B--2---:R-:W-:Y:S01]  /*12770*/  FMUL.FTZ R11, R22.reuse, R79 ;  /* 0x0000004f160b7220 */ /* 0x044fe20000410000 */
[--C-:B------:R-:W-:Y:S07]  /*12780*/  FFMA.FTZ R79, R33, R3, -R52.reuse ;  /* 0x00000003214f7223 */ /* 0x100fee0000010834 */
[----:B------:R-:W2:Y:S01]  /*12790*/  MUFU.EX2 R135, R185 ;  /* 0x000000b900877308 */ /* 0x000ea20000000800 */
[----:B------:R-:W4:Y:S01]  /*127a0*/  LDSM.16.MT88.4 R32, [R46+0x3400] ;  /* 0x003400002e20783b */ /* 0x000f220000004200 */
[C---:B------:R-:W-:Y:S01]  /*127b0*/  FMUL.FTZ R6, R22.reuse, R82 ;  /* 0x0000005216067220 */ /* 0x040fe20000410000 */
[C---:B------:R-:W-:Y:S07]  /*127c0*/  FMUL.FTZ R7, R22.reuse, R83 ;  /* 0x0000005316077220 */ /* 0x040fee0000410000 */
[----:B------:R-:W5:Y:S01]  /*127d0*/  MUFU.EX2 R125, R125 ;  /* 0x0000007d007d7308 */ /* 0x000f620000000800 */
[----:B------:R-:W-:Y:S01]  /*127e0*/  FMUL.FTZ R10, R22, R78 ;  /* 0x0000004e160a7220 */ /* 0x000fe20000410000 */
[-C--:B------:R-:W-:Y:S01]  /*127f0*/  FFMA.FTZ R40, R39, R3.reuse, -R52 ;  /* 0x0000000327287223 */ /* 0x080fe20000010834 */
[-C--:B------:R-:W-:Y:S07]  /*12800*/  FFMA.FTZ R60, R37, R3.reuse, -R50 ;  /* 0x00000003253c7223 */ /* 0x080fee0000010832 */
[----:B------:R-:W1:Y:S01]  /*12810*/  MUFU.EX2 R66, R66 ;  /* 0x0000004200427308 */ /* 0x000e620000000800 */
[----:B------:R-:W4:Y:S01]  /*12820*/  LDSM.16.MT88.4 R36, [R45+0x400] ;  /* 0x000400002d24783b */ /* 0x000f220000004200 */
[-CC-:B------:R-:W-:Y:S01]  /*12830*/  FFMA.FTZ R78, R129, R3.reuse, -R52.reuse ;  /* 0x00000003814e7223 */ /* 0x180fe20000010834 */
[-CC-:B------:R-:W-:Y:S07]  /*12840*/  FFMA.FTZ R111, R111, R3.reuse, -R52.reuse ;  /* 0x000000036f6f7223 */ /* 0x180fee0000010834 */
[----:B------:R-:W3:Y:S01]  /*12850*/  MUFU.EX2 R56, R56 ;  /* 0x0000003800387308 */ /* 0x000ee20000000800 */
[-CC-:B------:R-:W-:Y:S01]  /*12860*/  FFMA.FTZ R103, R103, R3.reuse, -R52.reuse ;  /* 0x0000000367677223 */ /* 0x180fe20000010834 */
[----:B--2---:R-:W-:Y:S01]  /*12870*/  F2FP.F16.F32.PACK_AB R24, R135, R88 ;  /* 0x000000588718723e */ /* 0x004fe200000000ff */
[-CC-:B------:R-:W-:Y:S07]  /*12880*/  FFMA.FTZ R86, R57, R3.reuse, -R52.reuse ;  /* 0x0000000339567223 */ /* 0x180fee0000010834 */
[----:B------:R-:W2:Y:S01]  /*12890*/  MUFU.EX2 R23, R5 ;  /* 0x0000000500177308 */ /* 0x000ea20000000800 */
[----:B------:R-:W-:Y:S01]  /*128a0*/  FFMA.FTZ R51, R51, R3, -R52 ;  /* 0x0000000333337223 */ /* 0x000fe20000010834 */
[----:B-----5:R-:W-:Y:S01]  /*128b0*/  F2FP.F16.F32.PACK_AB R26, R54, R125 ;  /* 0x0000007d361a723e */ /* 0x020fe200000000ff */
[-CC-:B------:R-:W-:Y:S07]  /*128c0*/  FFMA.FTZ R173, R173, R3.reuse, -R50.reuse ;  /* 0x00000003adad7223 */ /* 0x180fee0000010832 */
[----:B------:R5:W-:Y:S01]  /*128d0*/  MUFU.EX2 R83, R16 ;  /* 0x0000001000537308 */ /* 0x000be20000000800 */
[--C-:B------:R-:W-:Y:S01]  /*128e0*/  FFMA.FTZ R169, R169, R3, -R50.reuse ;  /* 0x00000003a9a97223 */ /* 0x100fe20000010832 */
[----:B-1----:R-:W-:Y:S01]  /*128f0*/  F2FP.F16.F32.PACK_AB R25, R66, R137 ;  /* 0x000000894219723e */ /* 0x002fe200000000ff */
[----:B------:R-:W-:Y:S07]  /*12900*/  FFMA.FTZ R137, R22, R165, R137 ;  /* 0x000000a516897223 */ /* 0x000fee0000010089 */
[----:B------:R-:W-:Y:S01]  /*12910*/  MUFU.EX2 R79, R79 ;  /* 0x0000004f004f7308 */ /* 0x000fe20000000800 */
[-C--:B------:R-:W-:Y:S01]  /*12920*/  FFMA.FTZ R123, R123, R3.reuse, -R50 ;  /* 0x000000037b7b7223 */ /* 0x080fe20000010832 */
[----:B---3--:R-:W-:Y:S01]  /*12930*/  F2FP.F16.F32.PACK_AB R27, R87, R56 ;  /* 0x00000038571b723e */ /* 0x008fe200000000ff */
[----:B------:R-:W-:Y:S07]  /*12940*/  FADD.FTZ R137, R66, R137 ;  /* 0x0000008942897221 */ /* 0x000fee0000010000 */
[----:B------:R-:W1:Y:S01]  /*12950*/  MUFU.EX2 R62, R62 ;  /* 0x0000003e003e7308 */ /* 0x000e620000000800 */
[--C-:B------:R-:W-:Y:S01]  /*12960*/  FFMA.FTZ R66, R117, R3, -R52.reuse ;  /* 0x0000000375427223 */ /* 0x100fe20000010834 */
[C---:B--2---:R-:W-:Y:S01]  /*12970*/  FMUL.FTZ R5, R23.reuse, R81 ;  /* 0x0000005117057220 */ /* 0x044fe20000410000 */
[----:B------:R-:W-:Y:S01]  /*12980*/  FMUL.FTZ R4, R23, R80 ;  /* 0x0000005017047220 */ /* 0x000fe20000410000 */
[-CC-:B------:R-:W-:Y:S06]  /*12990*/  FFMA.FTZ R81, R43, R3.reuse, -R52.reuse ;  /* 0x000000032b517223 */ /* 0x180fec0000010834 */
[----:B------:R-:W-:Y:S01]  /*129a0*/  MUFU.EX2 R60, R60 ;  /* 0x0000003c003c7308 */ /* 0x000fe20000000800 */
[----:B-----5:R-:W-:Y:S01]  /*129b0*/  FMUL.FTZ R16, R23, R68 ;  /* 0x0000004417107220 */ /* 0x020fe20000410000 */
[-CC-:B------:R-:W-:Y:S01]  /*129c0*/  FFMA.FTZ R68, R183, R3.reuse, -R52.reuse ;  /* 0x00000003b7447223 */ /* 0x180fe20000010834 */
[--C-:B------:R-:W-:Y:S07]  /*129d0*/  FFMA.FTZ R80, R119, R3, -R52.reuse ;  /* 0x0000000377507223 */ /* 0x100fee0000010834 */
[----:B------:R-:W-:Y:S01]  /*129e0*/  MUFU.EX2 R78, R78 ;  /* 0x0000004e004e7308 */ /* 0x000fe20000000800 */
[C---:B------:R-:W-:Y:S09]  /*129f0*/  HMMA.16816.F32 R4, R24.reuse, R12, R4 ;  /* 0x0000000c1804723c */ /* 0x040ff20000001804 */
[----:B------:R-:W-:Y:S01]  /*12a00*/  MUFU.EX2 R81, R81 ;  /* 0x0000005100517308 */ /* 0x000fe20000000800 */
[C---:B------:R-:W-:Y:S01]  /*12a10*/  FMUL.FTZ R8, R23.reuse, R76 ;  /* 0x0000004c17087220 */ /* 0x040fe20000410000 */
[C---:B------:R-:W-:Y:S01]  /*12a20*/  FMUL.FTZ R9, R23.reuse, R77 ;  /* 0x0000004d17097220 */ /* 0x040fe20000410000 */
[C---:B------:R-:W-:Y:S07]  /*12a30*/  FMUL.FTZ R12, R23.reuse, R72 ;  /* 0x00000048170c7220 */ /* 0x040fee0000410000 */
[----:B------:R2:W-:Y:S01]  /*12a40*/  MUFU.EX2 R77, R18 ;  /* 0x00000012004d7308 */ /* 0x0005e20000000800 */
[----:B------:R-:W-:Y:S01]  /*12a50*/  FMUL.FTZ R13, R23, R73 ;  /* 0x00000049170d7220 */ /* 0x000fe20000410000 */
[-C--:B------:R-:W-:Y:S01]  /*12a60*/  FFMA.FTZ R76, R167, R3.reuse, -R52 ;  /* 0x00000003a74c7223 */ /* 0x080fe20000010834 */
[----:B------:R-:W-:Y:S07]  /*12a70*/  FFMA.FTZ R73, R19, R3, -R50 ;  /* 0x0000000313497223 */ /* 0x000fee0000010832 */
[----:B------:R3:W-:Y:S01]  /*12a80*/  MUFU.EX2 R72, R40 ;  /* 0x0000002800487308 */ /* 0x0007e20000000800 */
[C---:B------:R-:W-:Y:S03]  /*12a90*/  HMMA.16816.F32 R8, R24.reuse, R14, R8 ;  /* 0x0000000e1808723c */ /* 0x040fe60000001808 */
[C---:B------:R-:W-:Y:S01]  /*12aa0*/  FMUL.FTZ R14, R22.reuse, R74 ;  /* 0x0000004a160e7220 */ /* 0x040fe20000410000 */
[C---:B------:R-:W-:Y:S05]  /*12ab0*/  FMUL.FTZ R15, R22.reuse, R75 ;  /* 0x0000004b160f7220 */ /* 0x040fea0000410000 */
[----:B------:R-:W5:Y:S01]  /*12ac0*/  MUFU.EX2 R64, R64 ;  /* 0x0000004000407308 */ /* 0x000f620000000800 */
[C---:B------:R-:W-:Y:S01]  /*12ad0*/  FMUL.FTZ R19, R22.reuse, R71 ;  /* 0x0000004716137220 */ /* 0x040fe20000410000 */
[-C--:B------:R-:W-:Y:S01]  /*12ae0*/  FFMA.FTZ R75, R175, R3.reuse, -R52 ;  /* 0x00000003af4b7223 */ /* 0x080fe20000010834 */
[-C--:B------:R-:W-:Y:S07]  /*12af0*/  FFMA.FTZ R74, R181, R3.reuse, -R50 ;  /* 0x00000003b54a7223 */ /* 0x080fee0000010832 */
[----:B------:R-:W4:Y:S01]  /*12b00*/  MUFU.EX2 R58, R58 ;  /* 0x0000003a003a7308 */ /* 0x000f220000000800 */
[----:B--2---:R-:W-:Y:S01]  /*12b10*/  FMUL.FTZ R18, R22, R70 ;  /* 0x0000004616127220 */ /* 0x004fe20000410000 */
[C---:B------:R-:W-:Y:S01]  /*12b20*/  HMMA.16816.F32 R12, R24.reuse, R28, R12 ;  /* 0x0000001c180c723c */ /* 0x040fe2000000180c */
[----:B---3--:R-:W2:Y:S02]  /*12b30*/  LDSM.16.MT88.4 R40, [R46+0x3800] ;  /* 0x003800002e28783b */ /* 0x008ea40000004200 */
[--C-:B------:R-:W-:Y:S01]  /*12b40*/  FFMA.FTZ R28, R17, R3, -R52.reuse ;  /* 0x00000003111c7223 */ /* 0x100fe20000010834 */
[----:B------:R-:W-:Y:S01]  /*12b50*/  FMUL.FTZ R17, R23, R69 ;  /* 0x0000004517117220 */ /* 0x000fe20000410000 */
[-C--:B------:R-:W-:Y:S03]  /*12b60*/  FFMA.FTZ R70, R177, R3.reuse, -R52 ;  /* 0x00000003b1467223 */ /* 0x080fe60000010834 */
[----:B------:R-:W3:Y:S01]  /*12b70*/  MUFU.EX2 R73, R73 ;  /* 0x0000004900497308 */ /* 0x000ee20000000800 */
[-CC-:B------:R-:W-:Y:S01]  /*12b80*/  FFMA.FTZ R69, R179, R3.reuse, -R50.reuse ;  /* 0x00000003b3457223 */ /* 0x180fe20000010832 */
[----:B------:R-:W-:Y:S01]  /*12b90*/  FFMA.FTZ R22, R121, R3, -R50 ;  /* 0x0000000379167223 */ /* 0x000fe20000010832 */
[----:B------:R-:W-:Y:S07]  /*12ba0*/  FFMA.FTZ R88, R23, R166, R88 ;  /* 0x000000a617587223 */ /* 0x000fee0000010058 */
[----:B------:R3:W-:Y:S01]  /*12bb0*/  MUFU.EX2 R71, R28 ;  /* 0x0000001c00477308 */ /* 0x0007e20000000800 */
[----:B------:R-:W-:Y:S03]  /*12bc0*/  HMMA.16816.F32 R16, R24, R30, R16 ;  /* 0x0000001e1810723c */ /* 0x000fe60000001810 */
[----:B-1----:R-:W-:Y:S06]  /*12bd0*/  F2FP.F16.F32.PACK_AB R24, R83, R62 ;  /* 0x0000003e5318723e */ /* 0x002fec00000000ff */
[----:B------:R-:W1:Y:S01]  /*12be0*/  MUFU.EX2 R68, R68 ;  /* 0x0000004400447308 */ /* 0x000e620000000800 */
[----:B-----5:R-:W-:Y:S01]  /*12bf0*/  F2FP.F16.F32.PACK_AB R25, R64, R81 ;  /* 0x000000514019723e */ /* 0x020fe200000000ff */
[--C-:B------:R-:W-:Y:S01]  /*12c00*/  FFMA.FTZ R23, R115, R3, -R50.reuse ;  /* 0x0000000373177223 */ /* 0x100fe20000010832 */
[----:B----4-:R-:W-:Y:S07]  /*12c10*/  F2FP.F16.F32.PACK_AB R26, R58, R77 ;  /* 0x0000004d3a1a723e */ /* 0x010fee00000000ff */
[----:B------:R-:W-:Y:S01]  /*12c20*/  MUFU.EX2 R69, R69 ;  /* 0x0000004500457308 */ /* 0x000fe20000000800 */
[----:B------:R-:W-:Y:S01]  /*12c30*/  F2FP.F16.F32.PACK_AB R27, R72, R79 ;  /* 0x0000004f481b723e */ /* 0x000fe200000000ff */
[-CC-:B------:R-:W-:Y:S01]  /*12c40*/  FFMA.FTZ R99, R99, R3.reuse, -R50.reuse ;  /* 0x0000000363637223 */ /* 0x180fe20000010832 */
[-CC-:B------:R-:W-:Y:S07]  /*12c50*/  FFMA.FTZ R89, R89, R3.reuse, -R50.reuse ;  /* 0x0000000359597223 */ /* 0x180fee0000010832 */
[----:B------:R-:W-:Y:S01]  /*12c60*/  MUFU.EX2 R70, R70 ;  /* 0x0000004600467308 */ /* 0x000fe20000000800 */
[----:B---3--:R-:W3:Y:S01]  /*12c70*/  LDSM.16.MT88.4 R28, [R45+0x800] ;  /* 0x000800002d1c783b */ /* 0x008ee20000004200 */
[-C--:B------:R-:W-:Y:S01]  /*12c80*/  FFMA.FTZ R63, R63, R3.reuse, -R50 ;  /* 0x000000033f3f7223 */ /* 0x080fe20000010832 */
[----:B------:R-:W-:Y:S01]  /*12c90*/  FADD.FTZ R88, R135, R88 ;  /* 0x0000005887587221 */ /* 0x000fe20000010000 */
[C---:B------:R-:W-:Y:S06]  /*12ca0*/  HMMA.16816.F32 R4, R24.reuse, R32, R4 ;  /* 0x000000201804723c */ /* 0x040fec0000001804 */
[----:B------:R-:W-:Y:S01]  /*12cb0*/  MUFU.EX2 R76, R76 ;  /* 0x0000004c004c7308 */ /* 0x000fe20000000800 */
[----:B------:R-:W-:Y:S01]  /*12cc0*/  FADD.FTZ R125, R125, R88 ;  /* 0x000000587d7d7221 */ /* 0x000fe20000010000 */
[-CC-:B------:R-:W-:Y:S08]  /*12cd0*/  FFMA.FTZ R55, R55, R3.reuse, -R50.reuse ;  /* 0x0000000337377223 */ /* 0x180ff00000010832 */
[----:B------:R-:W-:Y:S01]  /*12ce0*/  MUFU.EX2 R22, R22 ;  /* 0x0000001600167308 */ /* 0x000fe20000000800 */
[-CC-:B------:R-:W-:Y:S01]  /*12cf0*/  FFMA.FTZ R47, R47, R3.reuse, -R50.reuse ;  /* 0x000000032f2f7223 */ /* 0x180fe20000010832 */
[----:B------:R-:W-:Y:S01]  /*12d00*/  FADD.FTZ R125, R54, R125 ;  /* 0x0000007d367d7221 */ /* 0x000fe20000010000 */
[C---:B------:R-:W-:Y:S07]  /*12d10*/  HMMA.16816.F32 R8, R24.reuse, R34, R8 ;  /* 0x000000221808723c */ /* 0x040fee0000001808 */
[----:B------:R-:W4:Y:S01]  /*12d20*/  MUFU.EX2 R74, R74 ;  /* 0x0000004a004a7308 */ /* 0x000f220000000800 */
[----:B------:R-:W5:Y:S01]  /*12d30*/  LDSM.16.MT88.4 R32, [R46+0x3c00] ;  /* 0x003c00002e20783b */ /* 0x000f620000004200 */
[-CC-:B------:R-:W-:Y:S01]  /*12d40*/  FFMA.FTZ R54, R113, R3.reuse, -R50.reuse ;  /* 0x0000000371367223 */ /* 0x180fe20000010832 */
[----:B------:R-:W-:Y:S07]  /*12d50*/  FADD.FTZ R62, R62, R125 ;  /* 0x0000007d3e3e7221 */ /* 0x000fee0000010000 */
[----:B------:R-:W2:Y:S01]  /*12d60*/  MUFU.EX2 R75, R75 ;  /* 0x0000004b004b7308 */ /* 0x000ea20000000800 */
[C---:B------:R-:W-:Y:S09]  /*12d70*/  HMMA.16816.F32 R12, R24.reuse, R36, R12 ;  /* 0x00000024180c723c */ /* 0x040ff2000000180c */
[----:B------:R-:W-:Y:S01]  /*12d80*/  MUFU.EX2 R117, R80 ;  /* 0x0000005000757308 */ /* 0x000fe20000000800 */
[-C--:B------:R-:W-:Y:S01]  /*12d90*/  FFMA.FTZ R36, R171, R3.reuse, -R50 ;  /* 0x00000003ab247223 */ /* 0x080fe20000010832 */
[----:B------:R-:W-:Y:S08]  /*12da0*/  FADD.FTZ R62, R83, R62 ;  /* 0x0000003e533e7221 */ /* 0x000ff00000010000 */
[----:B------:R-:W-:Y:S01]  /*12db0*/  MUFU.EX2 R171, R173 ;  /* 0x000000ad00ab7308 */ /* 0x000fe20000000800 */
[----:B------:R-:W-:Y:S01]  /*12dc0*/  FFMA.FTZ R83, R107, R3, -R50 ;  /* 0x000000036b537223 */ /* 0x000fe20000010832 */
[----:B------:R-:W-:Y:S08]  /*12dd0*/  HMMA.16816.F32 R16, R24, R38, R16 ;  /* 0x000000261810723c */ /* 0x000ff00000001810 */
[----:B------:R-:W-:Y:S01]  /*12de0*/  MUFU.EX2 R23, R23 ;  /* 0x0000001700177308 */ /* 0x000fe20000000800 */
[----:B------:R-:W-:Y:S01]  /*12df0*/  F2FP.F16.F32.PACK_AB R24, R73, R60 ;  /* 0x0000003c4918723e */ /* 0x000fe200000000ff */
[----:B------:R-:W-:Y:S01]  /*12e00*/  FADD.FTZ R77, R77, R62 ;  /* 0x0000003e4d4d7221 */ /* 0x000fe20000010000 */
[----:B-1----:R-:W-:Y:S07]  /*12e10*/  F2FP.F16.F32.PACK_AB R25, R68, R71 ;  /* 0x000000474419723e */ /* 0x002fee00000000ff */
[----:B------:R-:W-:Y:S01]  /*12e20*/  MUFU.EX2 R54, R54 ;  /* 0x0000003600367308 */ /* 0x000fe20000000800 */
[----:B----4-:R-:W-:Y:S01]  /*12e30*/  F2FP.F16.F32.PACK_AB R26, R69, R74 ;  /* 0x0000004a451a723e */ /* 0x010fe200000000ff */
[----:B------:R-:W-:Y:S01]  /*12e40*/  FADD.FTZ R77, R58, R77 ;  /* 0x0000004d3a4d7221 */ /* 0x000fe20000010000 */
[----:B--2---:R-:W-:Y:S07]  /*12e50*/  F2FP.F16.F32.PACK_AB R27, R75, R70 ;  /* 0x000000464b1b723e */ /* 0x004fee00000000ff */
[----:B------:R-:W-:Y:S01]  /*12e60*/  MUFU.EX2 R119, R123 ;  /* 0x0000007b00777308 */ /* 0x000fe20000000800 */
[-C--:B------:R-:W-:Y:S09]  /*12e70*/  FFMA.FTZ R62, R105, R3.reuse, -R50 ;  /* 0x00000003693e7223 */ /* 0x080ff20000010832 */
[----:B------:R-:W-:Y:S01]  /*12e80*/  MUFU.EX2 R66, R66 ;  /* 0x0000004200427308 */ /* 0x000fe20000000800 */
[C---:B------:R-:W-:Y:S09]  /*12e90*/  HMMA.16816.F32 R4, R24.reuse, R40, R4 ;  /* 0x000000281804723c */ /* 0x040ff20000001804 */
[----:B------:R1:W2:Y:S01]  /*12ea0*/  MUFU.EX2 R40, R36 ;  /* 0x0000002400287308 */ /* 0x0002a20000000800 */
[-CC-:B------:R-:W-:Y:S09]  /*12eb0*/  FFMA.FTZ R41, R145, R3.reuse, -R52.reuse ;  /* 0x0000000391297223 */ /* 0x180ff20000010834 */
[----:B------:R-:W-:Y:S01]  /*12ec0*/  MUFU.EX2 R83, R83 ;  /* 0x0000005300537308 */ /* 0x000fe20000000800 */
[C---:B------:R-:W-:Y:S09]  /*12ed0*/  HMMA.16816.F32 R8, R24.reuse, R42, R8 ;  /* 0x0000002a1808723c */ /* 0x040ff20000001808 */
[----:B------:R-:W4:Y:S01]  /*12ee0*/  MUFU.EX2 R41, R41 ;  /* 0x0000002900297308 */ /* 0x000f220000000800 */
[-C--:B------:R-:W-:Y:S01]  /*12ef0*/  FFMA.FTZ R43, R127, R3.reuse, -R52 ;  /* 0x000000037f2b7223 */ /* 0x080fe20000010834 */
[----:B------:R-:W-:Y:S08]  /*12f00*/  FFMA.FTZ R42, R131, R3, -R50 ;  /* 0x00000003832a7223 */ /* 0x000ff00000010832 */
[----:B------:R-:W-:Y:S01]  /*12f10*/  MUFU.EX2 R131, R169 ;  /* 0x000000a900837308 */ /* 0x000fe20000000800 */
[C---:B---3--:R-:W-:Y:S01]  /*12f20*/  HMMA.16816.F32 R12, R24.reuse, R28, R12 ;  /* 0x0000001c180c723c */ /* 0x048fe2000000180c */
[----:B-1----:R-:W1:Y:S08]  /*12f30*/  LDSM.16.MT88.4 R36, [R45+0xc00] ;  /* 0x000c00002d24783b */ /* 0x002e700000004200 */
[----:B------:R-:W3:Y:S10]  /*12f40*/  MUFU.EX2 R43, R43 ;  /* 0x0000002b002b7308 */ /* 0x000ef40000000800 */
[----:B------:R-:W5:Y:S01]  /*12f50*/  MUFU.EX2 R42, R42 ;  /* 0x0000002a002a7308 */ /* 0x000f620000000800 */
[----:B------:R-:W-:Y:S01]  /*12f60*/  HMMA.16816.F32 R16, R24, R30, R16 ;  /* 0x0000001e1810723c */ /* 0x000fe20000001810 */
[----:B------:R-:W1:Y:S08]  /*12f70*/  LDSM.16.MT88.4 R28, [R46+0x4000] ;  /* 0x004000002e1c783b */ /* 0x000e700000004200 */
[----:B------:R-:W-:Y:S01]  /*12f80*/  MUFU.EX2 R62, R62 ;  /* 0x0000003e003e7308 */ /* 0x000fe20000000800 */
[----:B--2---:R-:W-:Y:S02]  /*12f90*/  F2FP.F16.F32.PACK_AB R24, R40, R171 ;  /* 0x000000ab2818723e */ /* 0x004fe400000000ff */
[----:B----4-:R-:W-:Y:S07]  /*12fa0*/  F2FP.F16.F32.PACK_AB R25, R41, R76 ;  /* 0x0000004c2919723e */ /* 0x010fee00000000ff */
[----:B------:R-:W-:Y:S01]  /*12fb0*/  MUFU.EX2 R58, R103 ;  /* 0x00000067003a7308 */ /* 0x000fe20000000800 */
[----:B---3--:R-:W-:Y:S09]  /*12fc0*/  F2FP.F16.F32.PACK_AB R27, R43, R78 ;  /* 0x0000004e2b1b723e */ /* 0x008ff200000000ff */
[----:B------:R-:W-:Y:S01]  /*12fd0*/  MUFU.EX2 R86, R86 ;  /* 0x0000005600567308 */ /* 0x000fe20000000800 */
[----:B-----5:R-:W-:Y:S07]  /*12fe0*/  F2FP.F16.F32.PACK_AB R26, R42, R131 ;  /* 0x000000832a1a723e */ /* 0x020fee00000000ff */
[C---:B------:R-:W-:Y:S03]  /*12ff0*/  HMMA.16816.F32 R4, R24.reuse, R32, R4 ;  /* 0x000000201804723c */ /* 0x040fe60000001804 */
[----:B------:R-:W-:Y:S01]  /*13000*/  FADD.FTZ R32, R56, R137 ;  /* 0x0000008938207221 */ /* 0x000fe20000010000 */
[-C--:B------:R-:W-:Y:S03]  /*13010*/  FFMA.FTZ R56, R109, R3.reuse, -R52 ;  /* 0x000000036d387223 */ /* 0x080fe60000010834 */
[----:B------:R-:W-:Y:S01]  /*13020*/  FADD.FTZ R32, R87, R32 ;  /* 0x0000002057207221 */ /* 0x000fe20000010000 */
[C---:B------:R-:W-:Y:S02]  /*13030*/  HMMA.16816.F32 R8, R24.reuse, R34, R8 ;  /* 0x000000221808723c */ /* 0x040fe40000001808 */
[----:B------:R-:W-:Y:S01]  /*13040*/  MUFU.EX2 R56, R56 ;  /* 0x0000003800387308 */ /* 0x000fe20000000800 */
[----:B------:R-:W-:Y:S02]  /*13050*/  FADD.FTZ R87, R81, R32 ;  /* 0x0000002051577221 */ /* 0x000fe40000010000 */
[----:B------:R-:W2:Y:S07]  /*13060*/  LDSM.16.MT88.4 R32, [R45+0x1000] ;  /* 0x001000002d20783b */ /* 0x000eae0000004200 */
[----:B------:R-:W3:Y:S01]  /*13070*/  MUFU.EX2 R81, R111 ;  /* 0x0000006f00517308 */ /* 0x000ee20000000800 */
[----:B------:R-:W-:Y:S01]  /*13080*/  FADD.FTZ R64, R64, R87 ;  /* 0x0000005740407221 */ /* 0x000fe20000010000 */
[C---:B-1----:R-:W-:Y:S03]  /*13090*/  HMMA.16816.F32 R12, R24.reuse, R36, R12 ;  /* 0x00000024180c723c */ /* 0x042fe6000000180c */
[----:B------:R-:W-:Y:S01]  /*130a0*/  FADD.FTZ R79, R79, R64 ;  /* 0x000000404f4f7221 */ /* 0x000fe20000010000 */
[-CC-:B------:R-:W-:Y:S01]  /*130b0*/  FFMA.FTZ R87, R101, R3.reuse, -R52.reuse ;  /* 0x0000000365577223 */ /* 0x180fe20000010834 */
[----:B------:R-:W-:Y:S02]  /*130c0*/  FFMA.FTZ R64, R95, R3, -R52 ;  /* 0x000000035f407223 */ /* 0x000fe40000010834 */
[----:B------:R-:W-:Y:S01]  /*130d0*/  FADD.FTZ R72, R72, R79 ;  /* 0x0000004f48487221 */ /* 0x000fe20000010000 */
[----:B------:R-:W-:Y:S01]  /*130e0*/  HMMA.16816.F32 R16, R24, R38, R16 ;  /* 0x000000261810723c */ /* 0x000fe20000001810 */
[----:B------:R-:W1:Y:S01]  /*130f0*/  LDSM.16.MT88.4 R36, [R46+0x4400] ;  /* 0x004400002e24783b */ /* 0x000e620000004200 */
[----:B------:R-:W4:Y:S01]  /*13100*/  MUFU.EX2 R87, R87 ;  /* 0x0000005700577308 */ /* 0x000f220000000800 */
[----:B------:R-:W-:Y:S02]  /*13110*/  F2FP.F16.F32.PACK_AB R24, R22, R119 ;  /* 0x000000771618723e */ /* 0x000fe400000000ff */
[----:B------:R-:W-:Y:S07]  /*13120*/  F2FP.F16.F32.PACK_AB R25, R66, R117 ;  /* 0x000000754219723e */ /* 0x000fee00000000ff */
[----:B------:R-:W-:Y:S01]  /*13130*/  MUFU.EX2 R64, R64 ;  /* 0x0000004000407308 */ /* 0x000fe20000000800 */
[----:B------:R-:W-:Y:S02]  /*13140*/  F2FP.F16.F32.PACK_AB R26, R54, R23 ;  /* 0x00000017361a723e */ /* 0x000fe400000000ff */
[----:B---3--:R-:W-:Y:S07]  /*13150*/  F2FP.F16.F32.PACK_AB R27, R56, R81 ;  /* 0x00000051381b723e */ /* 0x008fee00000000ff */
[C---:B------:R-:W-:Y:S03]  /*13160*/  HMMA.16816.F32 R4, R24.reuse, R28, R4 ;  /* 0x0000001c1804723c */ /* 0x040fe60000001804 */
[----:B------:R-:W-:Y:S01]  /*13170*/  FADD.FTZ R28, R60, R77 ;  /* 0x0000004d3c1c7221 */ /* 0x000fe20000010000 */
[----:B------:R-:W-:Y:S01]  /*13180*/  FADD.FTZ R29, R71, R72 ;  /* 0x00000048471d7221 */ /* 0x000fe20000010000 */
[-C--:B------:R-:W-:Y:S01]  /*13190*/  FFMA.FTZ R60, R97, R3.reuse, -R50 ;  /* 0x00000003613c7223 */ /* 0x080fe20000010832 */
[----:B------:R-:W-:Y:S01]  /*131a0*/  MUFU.EX2 R71, R99 ;  /* 0x0000006300477308 */ /* 0x000fe20000000800 */
[----:B------:R-:W-:Y:S01]  /*131b0*/  FADD.FTZ R73, R73, R28 ;  /* 0x0000001c49497221 */ /* 0x000fe20000010000 */
[C---:B------:R-:W-:Y:S03]  /*131c0*/  HMMA.16816.F32 R8, R24.reuse, R30, R8 ;  /* 0x0000001e1808723c */ /* 0x040fe60000001808 */
[----:B------:R-:W-:Y:S01]  /*131d0*/  FADD.FTZ R74, R74, R73 ;  /* 0x000000494a4a7221 */ /* 0x000fe20000010000 */
[-C--:B------:R-:W-:Y:S01]  /*131e0*/  FFMA.FTZ R73, R93, R3.reuse, -R52 ;  /* 0x000000035d497223 */ /* 0x080fe20000010834 */
[----:B------:R-:W-:Y:S03]  /*131f0*/  FADD.FTZ R77, R68, R29 ;  /* 0x0000001d444d7221 */ /* 0x000fe60000010000 */
[----:B------:R-:W3:Y:S01]  /*13200*/  MUFU.EX2 R60, R60 ;  /* 0x0000003c003c7308 */ /* 0x000ee20000000800 */
[----:B------:R-:W5:Y:S01]  /*13210*/  LDSM.16.MT88.4 R28, [R45+0x1400] ;  /* 0x001400002d1c783b */ /* 0x000f620000004200 */
[C---:B--2---:R-:W-:Y:S08]  /*13220*/  HMMA.16816.F32 R12, R24.reuse, R32, R12 ;  /* 0x00000020180c723c */ /* 0x044ff0000000180c */
[----:B------:R-:W2:Y:S01]  /*13230*/  MUFU.EX2 R73, R73 ;  /* 0x0000004900497308 */ /* 0x000ea20000000800 */
[----:B------:R-:W-:Y:S01]  /*13240*/  FADD.FTZ R32, R69, R74 ;  /* 0x0000004a45207221 */ /* 0x000fe20000010000 */
[----:B------:R-:W-:Y:S01]  /*13250*/  FADD.FTZ R70, R70, R77 ;  /* 0x0000004d46467221 */ /* 0x000fe20000010000 */
[-CC-:B------:R-:W-:Y:S01]  /*13260*/  FFMA.FTZ R74, R65, R3.reuse, -R52.reuse ;  /* 0x00000003414a7223 */ /* 0x180fe20000010834 */
[----:B------:R-:W-:Y:S01]  /*13270*/  FFMA.FTZ R69, R67, R3, -R52 ;  /* 0x0000000343457223 */ /* 0x000fe20000010834 */
[----:B------:R-:W-:Y:S01]  /*13280*/  FADD.FTZ R171, R171, R32 ;  /* 0x00000020abab7221 */ /* 0x000fe20000010000 */
[----:B------:R-:W-:Y:S01]  /*13290*/  HMMA.16816.F32 R16, R24, R34, R16 ;  /* 0x000000221810723c */ /* 0x000fe20000001810 */
[----:B------:R-:W5:Y:S03]  /*132a0*/  LDSM.16.MT88.4 R32, [R46+0x4800] ;  /* 0x004800002e20783b */ /* 0x000f660000004200 */
[----:B------:R-:W-:Y:S01]  /*132b0*/  MUFU.EX2 R67, R89 ;  /* 0x0000005900437308 */ /* 0x000fe20000000800 */
[----:B------:R-:W-:Y:S01]  /*132c0*/  F2FP.F16.F32.PACK_AB R24, R62, R83 ;  /* 0x000000533e18723e */ /* 0x000fe200000000ff */
[----:B------:R-:W-:Y:S01]  /*132d0*/  FADD.FTZ R75, R75, R70 ;  /* 0x000000464b4b7221 */ /* 0x000fe20000010000 */
[----:B----4-:R-:W-:Y:S01]  /*132e0*/  F2FP.F16.F32.PACK_AB R25, R87, R58 ;  /* 0x0000003a5719723e */ /* 0x010fe200000000ff */
[--C-:B------:R-:W-:Y:S01]  /*132f0*/  FFMA.FTZ R72, R91, R3, -R50.reuse ;  /* 0x000000035b487223 */ /* 0x100fe20000010832 */
[----:B---3--:R-:W-:Y:S01]  /*13300*/  F2FP.F16.F32.PACK_AB R26, R60, R71 ;  /* 0x000000473c1a723e */ /* 0x008fe200000000ff */
[----:B------:R-:W-:Y:S01]  /*13310*/  FADD.FTZ R76, R76, R75 ;  /* 0x0000004b4c4c7221 */ /* 0x000fe20000010000 */
[----:B--2---:R-:W-:Y:S03]  /*13320*/  F2FP.F16.F32.PACK_AB R27, R73, R64 ;  /* 0x00000040491b723e */ /* 0x004fe600000000ff */
[----:B------:R-:W-:Y:S01]  /*13330*/  MUFU.EX2 R65, R69 ;  /* 0x0000004500417308 */ /* 0x000fe20000000800 */
[-C--:B------:R-:W-:Y:S09]  /*13340*/  FFMA.FTZ R68, R61, R3.reuse, -R50 ;  /* 0x000000033d447223 */ /* 0x080ff20000010832 */
[----:B------:R-:W2:Y:S01]  /*13350*/  MUFU.EX2 R72, R72 ;  /* 0x0000004800487308 */ /* 0x000ea20000000800 */
[C---:B-1----:R-:W-:Y:S09]  /*13360*/  HMMA.16816.F32 R4, R24.reuse, R36, R4 ;  /* 0x000000241804723c */ /* 0x042ff20000001804 */
        /* <DEDUP_REMOVED lines=10> */
[----:B------:R-:W4:Y:S07]  /*13410*/  LDSM.16.MT88.4 R36, [R45+0x1800] ;  /* 0x001800002d24783b */ /* 0x000f2e0000004200 */
[----:B------:R-:W3:Y:S01]  /*13420*/  MUFU.EX2 R41, R41 ;  /* 0x0000002900297308 */ /* 0x000ee20000000800 */
[----:B------:R-:W-:Y:S01]  /*13430*/  FADD.FTZ R78, R43, R78 ;  /* 0x0000004e2b4e7221 */ /* 0x000fe20000010000 */
[C---:B-----5:R-:W-:Y:S08]  /*13440*/  HMMA.16816.F32 R12, R24.reuse, R28, R12 ;  /* 0x0000001c180c723c */ /* 0x060ff0000000180c */
[----:B------:R-:W-:Y:S01]  /*13450*/  MUFU.EX2 R28, R55 ;  /* 0x00000037001c7308 */ /* 0x000fe20000000800 */
[----:B------:R-:W-:Y:S01]  /*13460*/  FADD.FTZ R117, R117, R78 ;  /* 0x0000004e75757221 */ /* 0x000fe20000010000 */
[----:B------:R-:W-:Y:S01]  /*13470*/  FADD.FTZ R119, R119, R42 ;  /* 0x0000002a77777221 */ /* 0x000fe20000010000 */
[----:B------:R-:W5:Y:S01]  /*13480*/  LDSM.16.MT88.4 R76, [R46+0x4c00] ;  /* 0x004c00002e4c783b */ /* 0x000f620000004200 */
[-CC-:B------:R-:W-:Y:S01]  /*13490*/  FFMA.FTZ R29, R53, R3.reuse, -R50.reuse ;  /* 0x00000003351d7223 */ /* 0x180fe20000010832 */
[----:B------:R-:W-:Y:S01]  /*134a0*/  FFMA.FTZ R50, R48, R3, -R50 ;  /* 0x0000000330327223 */ /* 0x000fe20000010832 */
[----:B------:R-:W-:Y:S04]  /*134b0*/  HMMA.16816.F32 R16, R24, R30, R16 ;  /* 0x0000001e1810723c */ /* 0x000fe80000001810 */
[----:B------:R-:W-:Y:S01]  /*134c0*/  MUFU.EX2 R30, R51 ;  /* 0x00000033001e7308 */ /* 0x000fe20000000800 */
[----:B--2---:R-:W-:Y:S01]  /*134d0*/  F2FP.F16.F32.PACK_AB R24, R67, R72 ;  /* 0x000000484318723e */ /* 0x004fe200000000ff */
[----:B------:R-:W-:Y:S01]  /*134e0*/  FADD.FTZ R22, R22, R119 ;  /* 0x0000007716167221 */ /* 0x000fe20000010000 */
[----:B-1----:R-:W-:Y:S01]  /*134f0*/  F2FP.F16.F32.PACK_AB R25, R74, R65 ;  /* 0x000000414a19723e */ /* 0x002fe200000000ff */
[----:B------:R-:W-:Y:S01]  /*13500*/  FFMA.FTZ R31, R49, R3, -R52 ;  /* 0x00000003311f7223 */ /* 0x000fe20000010834 */
[----:B---3--:R-:W-:Y:S01]  /*13510*/  F2FP.F16.F32.PACK_AB R26, R40, R61 ;  /* 0x0000003d281a723e */ /* 0x008fe200000000ff */
[----:B------:R-:W-:Y:S01]  /*13520*/  FADD.FTZ R23, R23, R22 ;  /* 0x0000001617177221 */ /* 0x000fe20000010000 */
[----:B------:R-:W-:Y:S01]  /*13530*/  F2FP.F16.F32.PACK_AB R27, R86, R41 ;  /* 0x00000029561b723e */ /* 0x000fe200000000ff */
[----:B------:R-:W-:Y:S02]  /*13540*/  FADD.FTZ R66, R66, R117 ;  /* 0x0000007542427221 */ /* 0x000fe40000010000 */
[----:B------:R-:W1:Y:S01]  /*13550*/  MUFU.EX2 R29, R29 ;  /* 0x0000001d001d7308 */ /* 0x000e620000000800 */
[----:B------:R-:W-:Y:S01]  /*13560*/  FADD.FTZ R54, R54, R23 ;  /* 0x0000001736367221 */ /* 0x000fe20000010000 */
[----:B------:R-:W-:Y:S08]  /*13570*/  FADD.FTZ R81, R81, R66 ;  /* 0x0000004251517221 */ /* 0x000ff00000010000 */
[----:B------:R-:W2:Y:S01]  /*13580*/  MUFU.EX2 R31, R31 ;  /* 0x0000001f001f7308 */ /* 0x000ea20000000800 */
[C---:B------:R-:W-:Y:S03]  /*13590*/  HMMA.16816.F32 R4, R24.reuse, R32, R4 ;  /* 0x000000201804723c */ /* 0x040fe60000001804 */
[-CC-:B------:R-:W-:Y:S01]  /*135a0*/  FFMA.FTZ R33, R21, R3.reuse, -R52.reuse ;  /* 0x0000000315217223 */ /* 0x180fe20000010834 */
[----:B------:R-:W-:Y:S01]  /*135b0*/  FFMA.FTZ R52, R20, R3, -R52 ;  /* 0x0000000314347223 */ /* 0x000fe20000010834 */
[----:B------:R-:W-:Y:S01]  /*135c0*/  FADD.FTZ R83, R83, R54 ;  /* 0x0000003653537221 */ /* 0x000fe20000010000 */
[----:B------:R-:W3:Y:S03]  /*135d0*/  LDSM.16.MT88.4 R20, [R45+0x1c00] ;  /* 0x001c00002d14783b */ /* 0x000ee60000004200 */
[----:B------:R-:W-:Y:S01]  /*135e0*/  MUFU.EX2 R32, R47 ;  /* 0x0000002f00207308 */ /* 0x000fe20000000800 */
[C---:B------:R-:W-:Y:S09]  /*135f0*/  HMMA.16816.F32 R8, R24.reuse, R34, R8 ;  /* 0x000000221808723c */ /* 0x040ff20000001808 */
[----:B------:R-:W5:Y:S01]  /*13600*/  MUFU.EX2 R3, R50 ;  /* 0x0000003200037308 */ /* 0x000f620000000800 */
[----:B-1----:R-:W-:Y:S01]  /*13610*/  F2FP.F16.F32.PACK_AB R68, R29, R28 ;  /* 0x0000001c1d44723e */ /* 0x002fe200000000ff */
[----:B------:R-:W-:Y:S01]  /*13620*/  FADD.FTZ R81, R56, R81 ;  /* 0x0000005138517221 */ /* 0x000fe20000010000 */
[----:B------:R-:W-:Y:S07]  /*13630*/  FADD.FTZ R62, R62, R83 ;  /* 0x000000533e3e7221 */ /* 0x000fee0000010000 */
[----:B------:R-:W-:Y:S01]  /*13640*/  MUFU.EX2 R33, R33 ;  /* 0x0000002100217308 */ /* 0x000fe20000000800 */
[C---:B----4-:R-:W-:Y:S09]  /*13650*/  HMMA.16816.F32 R12, R24.reuse, R36, R12 ;  /* 0x00000024180c723c */ /* 0x050ff2000000180c */
[----:B------:R-:W1:Y:S01]  /*13660*/  MUFU.EX2 R52, R52 ;  /* 0x0000003400347308 */ /* 0x000e620000000800 */
[----:B------:R-:W-:Y:S01]  /*13670*/  FADD.FTZ R58, R58, R81 ;  /* 0x000000513a3a7221 */ /* 0x000fe20000010000 */
[----:B------:R-:W-:Y:S01]  /*13680*/  FADD.FTZ R35, R71, R62 ;  /* 0x0000003e47237221 */ /* 0x000fe20000010000 */
[----:B--2---:R-:W-:Y:S01]  /*13690*/  F2FP.F16.F32.PACK_AB R69, R31, R30 ;  /* 0x0000001e1f45723e */ /* 0x004fe200000000ff */
[----:B------:R-:W-:Y:S03]  /*136a0*/  HMMA.16816.F32 R16, R24, R38, R16 ;  /* 0x000000261810723c */ /* 0x000fe60000001810 */
[----:B-----5:R-:W-:Y:S01]  /*136b0*/  F2FP.F16.F32.PACK_AB R70, R3, R32 ;  /* 0x000000200346723e */ /* 0x020fe200000000ff */
[----:B------:R-:W-:Y:S01]  /*136c0*/  FADD.FTZ R87, R87, R58 ;  /* 0x0000003a57577221 */ /* 0x000fe20000010000 */
[----:B------:R-:W-:Y:S03]  /*136d0*/  FADD.FTZ R35, R60, R35 ;  /* 0x000000233c237221 */ /* 0x000fe60000010000 */
[----:B------:R-:W-:Y:S01]  /*136e0*/  FADD.FTZ R24, R64, R87 ;  /* 0x0000005740187221 */ /* 0x000fe20000010000 */
[----:B-1----:R-:W-:Y:S01]  /*136f0*/  F2FP.F16.F32.PACK_AB R71, R52, R33 ;  /* 0x000000213447723e */ /* 0x002fe200000000ff */
[----:B------:R-:W-:Y:S02]  /*13700*/  IMAD.MOV.U32 R87, RZ, RZ, R0 ;  /* 0x000000ffff577224 */ /* 0x000fe400078e0000 */
        /* <DEDUP_REMOVED lines=9> */
[C---:B---3--:R-:W-:Y:S03]  /*137a0*/  HMMA.16816.F32 R72, R68.reuse, R20, R12 ;  /* 0x000000144448723c */ /* 0x048fe6000000180c */
[----:B------:R-:W-:Y:S01]  /*137b0*/  FADD.FTZ R5, R40, R5 ;  /* 0x0000000528057221 */ /* 0x000fe20000010000 */
[----:B------:R-:W-:Y:S01]  /*137c0*/  FADD.FTZ R7, R86, R7 ;  /* 0x0000000756077221 */ /* 0x000fe20000010000 */
[----:B------:R-:W-:Y:S02]  /*137d0*/  IMAD.MOV.U32 R86, RZ, RZ, R2 ;  /* 0x000000ffff567224 */ /* 0x000fe400078e0002 */
        /* <DEDUP_REMOVED lines=10> */
.L_x_7721:
        /* <DEDUP_REMOVED lines=10> */
.L_x_7736:
        /* <DEDUP_REMOVED lines=90> */
.L_x_7731:
[----:B------:R-:W-:Y:S05]  /*13ec0*/  BSYNC.RECONVERGENT B0 ;  /* 0x0000000000007941 */ /* 0x000fea0003800200 */
.L_x_7730:
        /* <DEDUP_REMOVED lines=22> */
[----:B-1----:R-:W-:Y:S05]  /*14030*/  @P4 RET.REL.NODEC R148 `(_ZN5flash24flash_fwd_splitkv_kernelI23Flash_fwd_kernel_traitsILi32ELi64ELi128ELi4ELb0ELb0EN7cutlass6half_tE19Flash_kernel_traitsILi32ELi64ELi128ELi4ES3_EELb0ELb1ELb0ELb0ELb0ELb1ELb1ELb1EEEvNS_16Flash_fwd_paramsE) ;  /* 0xfffffebc94f04950 */ /* 0x002fea0003c3ffff */
[----:B------:R-:W-:Y:S01]  /*14040*/  MOV R149, 0x0 ;  /* 0x0000000000957802 */ /* 0x000fe20000000f00 */
[----:B------:R1:W-:Y:S03]  /*14050*/  ST.E.128 desc[UR4][R2.64+0x1800], R4 ;  /* 0x0018000402007985 */ /* 0x0003e6000c101d04 */
[----:B-1----:R-:W-:Y:S05]  /*14060*/  RET.REL.NODEC R148 `(_ZN5flash24flash_fwd_splitkv_kernelI23Flash_fwd_kernel_traitsILi32ELi64ELi128ELi4ELb0ELb0EN7cutlass6half_tE19Flash_kernel_traitsILi32ELi64ELi128ELi4ES3_EELb0ELb1ELb0ELb0ELb0ELb1ELb1ELb1EEEvNS_16Flash_fwd_paramsE) ;  /* 0xfffffebc94e47950 */ /* 0x002fea0003c3ffff */
.L_x_7729:
[----:B------:R-:W-:Y:S01]  /*14070*/  MOV R4, 0x2 ;  /* 0x0000000200047802 */ /* 0x000fe20000000f00 */
[----:B------:R-:W-:Y:S01]  /*14080*/  IMAD.MOV.U32 R3, RZ, RZ, 0x1f ;  /* 0x0000001fff037424 */ /* 0x000fe200078e00ff */
[----:B------:R-:W-:-:S07]  /*14090*/  MOV R6, 0xffffffff ;  /* 0xffffffff00067802 */ /* 0x000fce0000000f00 */
[----:B-1---5:R-:W-:Y:S05]  /*140a0*/  WARPSYNC.COLLECTIVE R6, `(.L_x_7732) ;  /* 0x0000000006087348 */ /* 0x022fea0003c00000 */
[----:B------:R2:W3:Y:S02]  /*140b0*/  SHFL.BFLY P0, R10, R166, R4, R3 ;  /* 0x0c000004a60a7389 */ /* 0x0004e40000000003 */
[----:B-123-5:R-:W-:Y:S05]  /*140c0*/  ENDCOLLECTIVE ;  /* 0x000000000000791b */ /* 0x02efea0003800000 */
.L_x_7732:
[----:B------:R-:W-:Y:S02]  /*140d0*/  IMAD.MOV.U32 R7, RZ, RZ, R10 ;  /* 0x000000ffff077224 */ /* 0x000fe400078e000a */
[----:B------:R-:W-:Y:S02]  /*140e0*/  IMAD.MOV.U32 R4, RZ, RZ, 0x1 ;  /* 0x00000001ff047424 */ /* 0x000fe400078e00ff */
[----:B------:R-:W-:-:S05]  /*140f0*/  FADD.FTZ R8, R7, R166 ;  /* 0x000000a607087221 */ /* 0x000fca0000010000 */
[----:B------:R-:W-:-:S07]  /*14100*/  MOV R166, R8 ;  /* 0x0000000800a67202 */ /* 0x000fce0000000f00 */
[----:B------:R-:W-:Y:S05]  /*14110*/  WARPSYNC.COLLECTIVE R6, `(.L_x_7733) ;  /* 0x0000000006087348 */ /* 0x000fea0003c00000 */
[----:B------:R1:W2:Y:S02]  /*14120*/  SHFL.BFLY P0, R10, R166, R4, R3 ;  /* 0x0c000004a60a7389 */ /* 0x0002a40000000003 */
[----:B-12---:R-:W-:Y:S05]  /*14130*/  ENDCOLLECTIVE ;  /* 0x000000000000791b */ /* 0x006fea0003800000 */
.L_x_7733:
[----:B------:R-:W-:Y:S01]  /*14140*/  MOV R166, R165 ;  /* 0x000000a500a67202 */ /* 0x000fe20000000f00 */
[----:B------:R-:W-:Y:S01]  /*14150*/  IMAD.MOV.U32 R4, RZ, RZ, 0x2 ;  /* 0x00000002ff047424 */ /* 0x000fe200078e00ff */
[----:B------:R-:W-:-:S07]  /*14160*/  MOV R7, R10 ;  /* 0x0000000a00077202 */ /* 0x000fce0000000f00 */
[----:B------:R-:W-:Y:S05]  /*14170*/  WARPSYNC.COLLECTIVE R6, `(.L_x_7734) ;  /* 0x0000000006087348 */ /* 0x000fea0003c00000 */
[----:B------:R1:W2:Y:S02]  /*14180*/  SHFL.BFLY P0, R10, R166, R4, R3 ;  /* 0x0c000004a60a7389 */ /* 0x0002a40000000003 */
[----:B-12---:R-:W-:Y:S05]  /*14190*/  ENDCOLLECTIVE ;  /* 0x000000000000791b */ /* 0x006fea0003800000 */
.L_x_7734:
[----:B------:R-:W-:Y:S01]  /*141a0*/  FADD.FTZ R11, R8, R7 ;  /* 0x00000007080b7221 */ /* 0x000fe20000010000 */
[----:B------:R-:W-:Y:S01]  /*141b0*/  FADD.FTZ R9, R10, R165 ;  /* 0x000000a50a097221 */ /* 0x000fe20000010000 */
[----:B------:R-:W-:-:S04]  /*141c0*/  MOV R4, 0x1 ;  /* 0x0000000100047802 */ /* 0x000fc80000000f00 */
[----:B------:R-:W-:-:S07]  /*141d0*/  MOV R166, R9 ;  /* 0x0000000900a67202 */ /* 0x000fce0000000f00 */
[----:B------:R-:W-:Y:S05]  /*141e0*/  WARPSYNC.COLLECTIVE R6, `(.L_x_7735) ;  /* 0x0000000006087348 */ /* 0x000fea0003c00000 */
[----:B------:R1:W2:Y:S02]  /*141f0*/  SHFL.BFLY P0, R10, R166, R4, R3 ;  /* 0x0c000004a60a7389 */ /* 0x0002a40000000003 */
[----:B-12---:R-:W-:Y:S05]  /*14200*/  ENDCOLLECTIVE ;  /* 0x000000000000791b */ /* 0x006fea0003800000 */
.L_x_7735:
[----:B------:R-:W-:Y:S05]  /*14210*/  BRA `(.L_x_7736) ;  /* 0xfffffff400c07947 */ /* 0x000fea000383ffff */
.L_x_7737:
        /* <DEDUP_REMOVED lines=14> */
.L_x_10307:


//--------------------- .text._ZN5flash24flash_fwd_splitkv_kernelI23Flash_fwd_kernel_traitsILi32ELi64ELi128ELi4ELb0ELb0EN7cutlass6half_tE19Flash_kernel_traitsILi32ELi64ELi128ELi4ES3_EELb0ELb0ELb0ELb1ELb1ELb0ELb0ELb0EEEvNS_16Flash_fwd_paramsE --------------------------
	.section	.text._ZN5flash24flash_fwd_splitkv_kernelI23Flash_fwd_kernel_traitsILi32ELi64ELi128ELi4ELb0ELb0EN7cutlass6half_tE19Flash_kernel_traitsILi32ELi64ELi128ELi4ES3_EELb0ELb0ELb0ELb1ELb1ELb0ELb0ELb0EEEvNS_16Flash_fwd_paramsE,"ax",@progbits
	.align	128
        .global         _ZN5flash24flash_fwd_splitkv_kernelI23Flash_fwd_kernel_traitsILi32ELi64ELi128ELi4ELb0ELb0EN7cutlass6half_tE19Flash_kernel_traitsILi32ELi64ELi128ELi4ES3_EELb0ELb0ELb0ELb1ELb1ELb0ELb0ELb0EEEvNS_16Flash_fwd_paramsE
        .type           _ZN5flash24flash_fwd_splitkv_kernelI23Flash_fwd_kernel_traitsILi32ELi64ELi128ELi4ELb0ELb0EN7cutlass6half_tE19Flash_kernel_traitsILi32ELi64ELi128ELi4ES3_EELb0ELb0ELb0ELb1ELb1ELb0ELb0ELb0EEEvNS_16Flash_fwd_paramsE,@function
        .size           _ZN5flash24flash_fwd_splitkv_kernelI23Flash_fwd_kernel_traitsILi32ELi64ELi128ELi4ELb0ELb0EN7cutlass6half_tE19Flash_kernel_traitsILi32ELi64ELi128ELi4ES3_EELb0ELb0ELb0ELb1ELb1ELb0ELb0ELb0EEEvNS_16Flash_fwd_paramsE,(.L_x_10308 - _ZN5flash24flash_fwd_splitkv_kernelI23Flash_fwd_kernel_traitsILi32ELi64ELi128ELi4ELb0ELb0EN7cutlass6half_tE19Flash_kernel_traitsILi32ELi64ELi128ELi4ES3_EELb0ELb0ELb0ELb1ELb1ELb0ELb0ELb0EEEvNS_16Flash_fwd_paramsE)
        .other          _ZN5flash24flash_fwd_splitkv_kernelI23Flash_fwd_kernel_traitsILi32ELi64ELi128ELi4ELb0ELb0EN7cutlass6half_tE19Flash_kernel_traitsILi32ELi64ELi128ELi4ES3_EELb0ELb0ELb0ELb1ELb1ELb0ELb0ELb0EEEvNS_16Flash_fwd_paramsE,@"STO_CUDA_ENTRY STV_DEFAULT"
_ZN5flash24flash_fwd_splitkv_kernelI23Flash_fwd_kernel_traitsILi32ELi64ELi128ELi4ELb0ELb0EN7cutlass6half_tE19Flash_kernel_traitsILi32ELi64ELi128ELi4ES3_EELb0ELb0ELb0ELb1ELb1ELb0ELb0ELb0EEEvNS_16Flash_fwd_paramsE:
.text._ZN5flash24flash_fwd_splitkv_kernelI23Flash_fwd_kernel_traitsILi32ELi64ELi128ELi4ELb0ELb0EN7cutlass6half_tE19Flash_kernel_traitsILi32ELi64ELi128ELi4ES3_EELb0ELb0ELb0ELb1ELb1ELb0ELb0ELb0EEEvNS_16Flash_fwd_paramsE:
[----:B------:R-:W-:Y:S01]  /*0000*/  LDC R1, c[0x0][0x37c] ;  /* 0x0000df00ff017b82 */ /* 0x000fe20000000800 */
[----:B------:R-:W1:Y:S07]  /*0010*/  S2R R151, SR_CTAID.X ;  /* 0x0000000000977919 */ /* 0x000e6e0000002500 */
[----:B------:R-:W2:Y:S01]  /*0020*/  LDC.64 R2, c[0x0][0x348] ;  /* 0x0000d200ff027b82 */ /* 0x000ea20000000a00 */
[----:B------:R-:W-:Y:S01]  /*0030*/  BSSY.RECONVERGENT B2, `(.L_x_7738) ;  /* 0x0000005000027945 */ /* 0x000fe20003800200 */
[----:B------:R-:W-:Y:S01]  /*0040*/  MOV R148, 0x80 ;  /* 0x0000008000947802 */ /* 0x000fe20000000f00 */
[----:B------:R-:W3:Y:S01]  /*0050*/  S2R R150, SR_CTAID.Y ;  /* 0x0000000000967919 */ /* 0x000ee20000002600 */
[----:B------:R-:W4:Y:S05]  /*0060*/  S2R R149, SR_CTAID.Z ;  /* 0x0000000000957919 */ /* 0x000f2a0000002700 */
[----:B-1234-:R-:W-:Y:S05]  /*0070*/  CALL.REL.NOINC `($_ZN5flash24flash_fwd_splitkv_kernelI23Flash_fwd_kernel_traitsILi32ELi64ELi128ELi4ELb0ELb0EN7cutlass6half_tE19Flash_kernel_traitsILi32ELi64ELi128ELi4ES3_EELb0ELb0ELb0ELb1ELb1ELb0ELb0ELb0EEEvNS_16Flash_fwd_paramsE$_ZN5flash30compute_attn_1rowblock_splitkvI23Flash_fwd_kernel_traitsILi32ELi64ELi128ELi4ELb0ELb0EN7cutlass6half_tE19Flash_kernel_traitsILi32ELi64ELi128ELi4ES3_EELb0ELb0ELb0ELb1ELb1ELb0ELb0ELb0ENS_16Flash_fwd_paramsEEEvRKT8_iiiii) ;  /* 0x0000000000087944 */ /* 0x01efea0003c00000 */
[----:B------:R-:W-:Y:S05]  /*0080*/  BSYNC.RECONVERGENT B2 ;  /* 0x0000000000027941 */ /* 0x000fea0003800200 */
.L_x_7738:
[----:B------:R-:W-:Y:S05]  /*0090*/  EXIT ;  /* 0x000000000000794d */ /* 0x000fea0003800000 */
        .type           $_ZN5flash24flash_fwd_splitkv_kernelI23Flash_fwd_kernel_traitsILi32ELi64ELi128ELi4ELb0ELb0EN7cutlass6half_tE19Flash_kernel_traitsILi32ELi64ELi128ELi4ES3_EELb0ELb0ELb0ELb1ELb1ELb0ELb0ELb0EEEvNS_16Flash_fwd_paramsE$_ZN5flash30compute_attn_1rowblock_splitkvI23Flash_fwd_kernel_traitsILi32ELi64ELi128ELi4ELb0ELb0EN7cutlass6half_tE19Flash_kernel_traitsILi32ELi64ELi128ELi4ES3_EELb0ELb0ELb0ELb1ELb1ELb0ELb0ELb0ENS_16Flash_fwd_paramsEEEvRKT8_iiiii,@function
        .size           $_ZN5flash24flash_fwd_splitkv_kernelI23Flash_fwd_kernel_traitsILi32ELi64ELi128ELi4ELb0ELb0EN7cutlass6half_tE19Flash_kernel_traitsILi32ELi64ELi128ELi4ES3_EELb0ELb0ELb0ELb1ELb1ELb0ELb0ELb0EEEvNS_16Flash_fwd_paramsE$_ZN5flash30compute_attn_1rowblock_splitkvI23Flash_fwd_kernel_traitsILi32ELi64ELi128ELi4ELb0ELb0EN7cutlass6half_tE19Flash_kernel_traitsILi32ELi64ELi128ELi4ES3_EELb0ELb0ELb0ELb1ELb1ELb0ELb0ELb0ENS_16Flash_fwd_paramsEEEvRKT8_iiiii,(.L_x_10308 - $_ZN5flash24flash_fwd_splitkv_kernelI23Flash_fwd_kernel_traitsILi32ELi64ELi128ELi4ELb0ELb0EN7cutlass6half_tE19Flash_kernel_traitsILi32ELi64ELi128ELi4ES3_EELb0ELb0ELb0ELb1ELb1ELb0ELb0ELb0EEEvNS_16Flash_fwd_paramsE$_ZN5flash30compute_attn_1rowblock_splitkvI23Flash_fwd_kernel_traitsILi32ELi64ELi128ELi4ELb0ELb0EN7cutlass6half_tE19Flash_kernel_traitsILi32ELi64ELi128ELi4ES3_EELb0ELb0ELb0ELb1ELb1ELb0ELb0ELb0ENS_16Flash_fwd_paramsEEEvRKT8_iiiii)
$_ZN5flash24flash_fwd_splitkv_kernelI23Flash_fwd_kernel_traitsILi32ELi64ELi128ELi4ELb0ELb0EN7cutlass6half_tE19Flash_kernel_traitsILi32ELi64ELi128ELi4ES3_EELb0ELb0ELb0ELb1ELb1ELb0ELb0ELb0EEEvNS_16Flash_fwd_paramsE$_ZN5flash30compute_attn_1rowblock_splitkvI23Flash_fwd_kernel_traitsILi32ELi64ELi128ELi4ELb0ELb0EN7cutlass6half_tE19Flash_kernel_traitsILi32ELi64ELi128ELi4ES3_EELb0ELb0ELb0ELb1ELb1ELb0ELb0ELb0ENS_16Flash_fwd_paramsEEEvRKT8_iiiii:
        /* <DEDUP_REMOVED lines=24> */
.L_x_7742:
[----:B------:R-:W-:Y:S05]  /*0220*/  BSYNC.RECONVERGENT B0 ;  /* 0x0000000000007941 */ /* 0x000fea0003800200 */
.L_x_7741:
[----:B-----5:R-:W-:Y:S02]  /*0230*/  IADD3 R5, PT, PT, R5, R7, -R8 ;  /* 0x0000000705057210 */ /* 0x020fe40007ffe808 */
.L_x_7740:
[----:B------:R-:W-:Y:S05]  /*0240*/  BSYNC.RECONVERGENT B1 ;  /* 0x0000000000017941 */ /* 0x000fea0003800200 */
.L_x_7739:
[----:B------:R-:W-:Y:S01]  /*0250*/  IMAD.SHL.U32 R0, R151, 0x40, RZ ;  /* 0x0000004097007824 */ /* 0x000fe200078e00ff */
[----:B------:R-:W-:Y:S01]  /*0260*/  MOV R10, R148 ;  /* 0x00000094000a7202 */ /* 0x000fe20000000f00 */
[----:B------:R-:W-:-:S03]  /*0270*/  IMAD.MOV.U32 R11, RZ, RZ, 0x0 ;  /* 0x00000000ff0b7424 */ /* 0x000fc600078e00ff */
[----:B-----5:R-:W-:-:S13]  /*0280*/  ISETP.GT.AND P0, PT, R156, R0, PT ;  /* 0x000000009c00720c */ /* 0x020fda0003f04270 */
[----:B-1----:R-:W-:Y:S05]  /*0290*/  @!P0 RET.REL.NODEC R10 `(_ZN5flash24flash_fwd_splitkv_kernelI23Flash_fwd_kernel_traitsILi32ELi64ELi128ELi4ELb0ELb0EN7cutlass6half_tE19Flash_kernel_traitsILi32ELi64ELi128ELi4ES3_EELb0ELb0ELb0ELb1ELb1ELb0ELb0ELb0EEEvNS_16Flash_fwd_paramsE) ;  /* 0xfffffffc0a588950 */ /* 0x002fea0003c3ffff */
        /* <DEDUP_REMOVED lines=58> */
[----:B-1----:R-:W-:Y:S05]  /*0640*/  @P0 RET.REL.NODEC R2 `(_ZN5flash24flash_fwd_splitkv_kernelI23Flash_fwd_kernel_traitsILi32ELi64ELi128ELi4ELb0ELb0EN7cutlass6half_tE19Flash_kernel_traitsILi32ELi64ELi128ELi4ES3_EELb0ELb0ELb0ELb1ELb1ELb0ELb0ELb0EEEvNS_16Flash_fwd_paramsE) ;  /* 0xfffffff8026c0950 */ /* 0x002fea0003c3ffff */
[----:B------:R-:W-:Y:S02]  /*0650*/  MOV R0, 0x7f800000 ;  /* 0x7f80000000007802 */ /* 0x000fe40000000f00 */
[----:B------:R-:W-:-:S03]  /*0660*/  MOV R149, 0x0 ;  /* 0x0000000000957802 */ /* 0x000fc60000000f00 */
[----:B------:R1:W-:Y:S02]  /*0670*/  ST.E desc[UR4][R12.64+0x80], R0 ;  /* 0x000080000c007985 */ /* 0x0003e4000c101904 */
[----:B-1----:R-:W-:Y:S05]  /*0680*/  RET.REL.NODEC R148 `(_ZN5flash24flash_fwd_splitkv_kernelI23Flash_fwd_kernel_traitsILi32ELi64ELi128ELi4ELb0ELb0EN7cutlass6half_tE19Flash_kernel_traitsILi32ELi64ELi128ELi4ES3_EELb0ELb0ELb0ELb1ELb1ELb0ELb0ELb0EEEvNS_16Flash_fwd_paramsE) ;  /* 0xfffffff8945c7950 */ /* 0x002fea0003c3ffff */
.L_x_7743:
        /* <DEDUP_REMOVED lines=104> */
.L_x_7745:
        /* <DEDUP_REMOVED lines=8> */
[----:B------:R-:W-:-:S02]  /*0d90*/  LEA R111, R110, 0xffffff80, 0x7 ;  /* 0xffffff806e6f7811 */ /* 0x000fc400078e38ff */
[----:B------:R-:W-:Y:S02]  /*0da0*/  CS2R R158, SRZ ;  /* 0x00000000009e7805 */ /* 0x000fe4000001ff00 */
        /* <DEDUP_REMOVED lines=17> */
[----:B------:R-:W-:-:S05]  /*0ec0*/  IMAD R9, R108, R0, R9 ;  /* 0x000000006c097224 */ /* 0x000fca00078e0209 */
[----:B------:R-:W-:Y:S01]  /*0ed0*/  IADD3 R19, PT, PT, R19, R9, RZ ;  /* 0x0000000913137210 */ /* 0x000fe20007ffe0ff */
[----:B---3-5:R-:W-:-:S06]  /*0ee0*/  IMAD R9, R17, R6, RZ ;  /* 0x0000000611097224 */ /* 0x028fcc00078e02ff */
[----:B------:R-:W-:Y:S01]  /*0ef0*/  @!P1 IMAD.IADD R10, R10, 0x1, -R4 ;  /* 0x000000010a0a9824 */ /* 0x000fe200078e0a04 */
[----:B------:R-:W-:Y:S02]  /*0f00*/  @!P1 IADD3 R5, PT, PT, R5, 0x1, RZ ;  /* 0x0000000105059810 */ /* 0x000fe40007ffe0ff */
[----:B------:R-:W-:Y:S02]  /*0f10*/  ISETP.NE.AND P1, PT, R7, RZ, PT ;  /* 0x000000ff0700720c */ /* 0x000fe40003f25270 */
[----:B------:R-:W-:Y:S02]  /*0f20*/  ISETP.GE.U32.AND P2, PT, R10, R4, PT ;  /* 0x000000040a00720c */ /* 0x000fe40003f46070 */
[----:B------:R-:W-:Y:S02]  /*0f30*/  LOP3.LUT R10, R149, R7, RZ, 0x3c, !PT ;  /* 0x00000007950a7212 */ /* 0x000fe400078e3cff */
[----:B------:R-:W-:Y:S02]  /*0f40*/  SHF.R.S32.HI R4, RZ, 0x1f, R6 ;  /* 0x0000001fff047819 */ /* 0x000fe40000011406 */
[----:B------:R-:W-:-:S03]  /*0f50*/  ISETP.GE.AND P0, PT, R10, RZ, PT ;  /* 0x000000ff0a00720c */ /* 0x000fc60003f06270 */
[C---:B------:R-:W-:Y:S02]  /*0f60*/  IMAD R9, R16.reuse, R4, R9 ;  /* 0x0000000410097224 */ /* 0x040fe400078e0209 */
[----:B------:R-:W-:Y:S02]  /*0f70*/  IMAD.WIDE.U32 R16, R16, R6, R18 ;  /* 0x0000000610107225 */ /* 0x000fe400078e0012 */
[----:B------:R-:W-:Y:S02]  /*0f80*/  @P2 IADD3 R5, PT, PT, R5, 0x1, RZ ;  /* 0x0000000105052810 */ /* 0x000fe40007ffe0ff */
[----:B------:R-:W-:Y:S02]  /*0f90*/  IMAD.IADD R17, R17, 0x1, R9 ;  /* 0x0000000111117824 */ /* 0x000fe400078e0209 */
[----:B------:R-:W-:Y:S01]  /*0fa0*/  MOV R10, R5 ;  /* 0x00000005000a7202 */ /* 0x000fe20000000f00 */
[----:B----4-:R-:W-:Y:S02]  /*0fb0*/  IMAD R5, R117, R8, RZ ;  /* 0x0000000875057224 */ /* 0x010fe400078e02ff */
[----:B------:R-:W-:-:S02]  /*0fc0*/  IMAD R9, R109, R111, RZ ;  /* 0x0000006f6d097224 */ /* 0x000fc400078e02ff */
[----:B------:R-:W-:-:S04]  /*0fd0*/  IMAD.WIDE.U32 R16, R108, R111, R16 ;  /* 0x0000006f6c107225 */ /* 0x000fc800078e0010 */
[----:B------:R-:W-:Y:S01]  /*0fe0*/  @!P0 IMAD.MOV R10, RZ, RZ, -R10 ;  /* 0x000000ffff0a8224 */ /* 0x000fe200078e0a0a */
[----:B------:R-:W-:Y:S01]  /*0ff0*/  @!P1 LOP3.LUT R10, RZ, R7, RZ, 0x33, !PT ;  /* 0x00000007ff0a9212 */ /* 0x000fe200078e33ff */
[C---:B------:R-:W-:Y:S01]  /*1000*/  IMAD R5, R116.reuse, R0, R5 ;  /* 0x0000000074057224 */ /* 0x040fe200078e0205 */
[----:B------:R-:W-:Y:S01]  /*1010*/  IADD3 R17, PT, PT, R17, R9, RZ ;  /* 0x0000000911117210 */ /* 0x000fe20007ffe0ff */
[----:B------:R-:W-:Y:S01]  /*1020*/  IMAD.WIDE.U32 R18, R116, R8, RZ ;  /* 0x0000000874127225 */ /* 0x000fe200078e00ff */
[----:B------:R-:W-:-:S03]  /*1030*/  SHF.R.S32.HI R8, RZ, 0x1f, R10 ;  /* 0x0000001fff087819 */ /* 0x000fc6000001140a */
[----:B------:R-:W-:Y:S01]  /*1040*/  IMAD R0, R13, R6, RZ ;  /* 0x000000060d007224 */ /* 0x000fe200078e02ff */
[----:B------:R-:W-:Y:S01]  /*1050*/  IADD3 R19, PT, PT, R19, R5, RZ ;  /* 0x0000000513137210 */ /* 0x000fe20007ffe0ff */
[-C--:B------:R-:W-:Y:S02]  /*1060*/  IMAD R5, R15, R10.reuse, RZ ;  /* 0x0000000a0f057224 */ /* 0x080fe400078e02ff */
[----:B------:R-:W-:-:S04]  /*1070*/  IMAD.WIDE.U32 R10, R14, R10, R16 ;  /* 0x0000000a0e0a7225 */ /* 0x000fc800078e0010 */
[----:B------:R-:W-:Y:S02]  /*1080*/  IMAD R5, R14, R8, R5 ;  /* 0x000000080e057224 */ /* 0x000fe400078e0205 */
[C---:B------:R-:W-:Y:S02]  /*1090*/  IMAD R4, R12.reuse, R4, R0 ;  /* 0x000000040c047224 */ /* 0x040fe400078e0200 */
[----:B------:R-:W-:Y:S01]  /*10a0*/  IMAD.WIDE.U32 R18, R12, R6, R18 ;  /* 0x000000060c127225 */ /* 0x000fe200078e0012 */
[----:B------:R-:W-:Y:S02]  /*10b0*/  IADD3 R0, PT, PT, R11, R5, RZ ;  /* 0x000000050b007210 */ /* 0x000fe40007ffe0ff */
[----:B------:R-:W-:Y:S01]  /*10c0*/  MOV R11, R111 ;  /* 0x0000006f000b7202 */ /* 0x000fe20000000f00 */
[----:B------:R-:W-:Y:S01]  /*10d0*/  IMAD.MOV.U32 R6, RZ, RZ, R10 ;  /* 0x000000ffff067224 */ /* 0x000fe200078e000a */
[----:B------:R-:W-:Y:S01]  /*10e0*/  IADD3 R12, PT, PT, R19, R4, RZ ;  /* 0x00000004130c7210 */ /* 0x000fe20007ffe0ff */
[----:B------:R-:W-:Y:S01]  /*10f0*/  IMAD.MOV.U32 R13, RZ, RZ, R18 ;  /* 0x000000ffff0d7224 */ /* 0x000fe200078e0012 */
[----:B------:R-:W-:-:S02]  /*1100*/  MOV R10, RZ ;  /* 0x000000ff000a7202 */ /* 0x000fc40000000f00 */
.L_x_7746:
[----:B------:R-:W-:Y:S05]  /*1110*/  BSYNC.RECONVERGENT B0 ;  /* 0x0000000000007941 */ /* 0x000fea0003800200 */
.L_x_7744:
[----:B------:R-:W2:Y:S04]  /*1120*/  LD.E.64 R24, desc[UR4][R2.64+0x18] ;  /* 0x0000180402187980 */ /* 0x000ea8000c101b00 */
[----:B------:R-:W3:Y:S04]  /*1130*/  LD.E.64 R20, desc[UR4][R2.64+0x48] ;  /* 0x0000480402147980 */ /* 0x000ee8000c101b00 */
[----:B------:R-:W4:Y:S04]  /*1140*/  LD.E.64 R22, desc[UR4][R2.64+0x30] ;  /* 0x0000300402167980 */ /* 0x000f28000c101b00 */
[----:B------:R-:W5:Y:S04]  /*1150*/  LD.E.64 R18, desc[UR4][R2.64+0x8] ;  /* 0x0000080402127980 */ /* 0x000f68000c101b00 */
[----:B------:R-:W5:Y:S04]  /*1160*/  LD.E.64 R8, desc[UR4][R2.64] ;  /* 0x0000000402087980 */ /* 0x000f68000c101b00 */
[----:B------:R-:W5:Y:S01]  /*1170*/  LD.E.64 R4, desc[UR4][R2.64+0x10] ;  /* 0x0000100402047980 */ /* 0x000f62000c101b00 */
[----:B------:R-:W-:Y:S01]  /*1180*/  IABS R15, R7 ;  /* 0x00000007000f7213 */ /* 0x000fe20000000000 */
[----:B------:R-:W-:Y:S01]  /*1190*/  IMAD.MOV.U32 R28, RZ, RZ, RZ ;  /* 0x000000ffff1c7224 */ /* 0x000fe200078e00ff */
[----:B------:R-:W-:Y:S01]  /*11a0*/  IABS R16, R149 ;  /* 0x0000009500107213 */ /* 0x000fe20000000000 */
[----:B------:R-:W-:Y:S01]  /*11b0*/  IMAD.SHL.U32 R135, R128, 0x8, RZ ;  /* 0x0000000880877824 */ /* 0x000fe200078e00ff */
[----:B------:R-:W1:Y:S01]  /*11c0*/  I2F.RP R14, R15 ;  /* 0x0000000f000e7306 */ /* 0x000e620000209400 */
[----:B------:R-:W-:Y:S01]  /*11d0*/  IABS R17, R7 ;  /* 0x0000000700117213 */ /* 0x000fe20000000000 */
[----:B------:R-:W-:Y:S01]  /*11e0*/  IMAD R10, R10, R116, RZ ;  /* 0x000000740a0a7224 */ /* 0x000fe200078e02ff */
[----:B------:R-:W1:Y:S01]  /*11f0*/  S2UR UR6, SR_CgaCtaId ;  /* 0x00000000000679c3 */ /* 0x000e620000008800 */
[C---:B------:R-:W-:Y:S01]  /*1200*/  LOP3.LUT R157, R135.reuse, 0x18, RZ, 0xc0, !PT ;  /* 0x00000018879d7812 */ /* 0x040fe200078ec0ff */
[----:B------:R-:W-:Y:S01]  /*1210*/  IMAD.MOV.U32 R147, RZ, RZ, RZ ;  /* 0x000000ffff937224 */ /* 0x000fe200078e00ff */
[----:B------:R-:W-:Y:S01]  /*1220*/  LOP3.LUT R155, R135, 0xc0, RZ, 0xc0, !PT ;  /* 0x000000c0879b7812 */ /* 0x000fe200078ec0ff */
[----:B------:R-:W-:Y:S01]  /*1230*/  IMAD.MOV R17, RZ, RZ, -R17 ;  /* 0x000000ffff117224 */ /* 0x000fe200078e0a11 */
[----:B------:R-:W-:Y:S01]  /*1240*/  SHF.R.U32.HI R146, RZ, 0x2, R128 ;  /* 0x00000002ff927819 */ /* 0x000fe20000011680 */
[----:B------:R-:W-:Y:S01]  /*1250*/  IMAD R10, R11, R117, R10 ;  /* 0x000000750b0a7224 */ /* 0x000fe200078e020a */
[--C-:B------:R-:W-:Y:S01]  /*1260*/  LOP3.LUT R155, R155, 0x18, R128.reuse, 0xf8, !PT ;  /* 0x000000189b9b7812 */ /* 0x100fe200078ef880 */
[----:B------:R-:W-:Y:S01]  /*1270*/  UMOV UR7, 0x400 ;  /* 0x0000040000077882 */ /* 0x000fe20000000000 */
[C---:B------:R-:W-:Y:S01]  /*1280*/  IMAD.SHL.U32 R140, R108.reuse, 0x40, RZ ;  /* 0x000000406c8c7824 */ /* 0x040fe200078e00ff */
[----:B------:R-:W-:Y:S01]  /*1290*/  SHF.L.U64.HI R141, R108, 0x6, R109 ;  /* 0x000000066c8d7819 */ /* 0x000fe2000001026d */
[----:B------:R-:W-:Y:S01]  /*12a0*/  IMAD.SHL.U32 R114, R128, 0x20, RZ ;  /* 0x0000002080727824 */ /* 0x000fe200078e00ff */
[----:B-1----:R-:W1:Y:S01]  /*12b0*/  MUFU.RCP R14, R14 ;  /* 0x0000000e000e7308 */ /* 0x002e620000001000 */
[----:B------:R-:W-:Y:S01]  /*12c0*/  LOP3.LUT R162, R155, R157, RZ, 0x3c, !PT ;  /* 0x0000009d9ba27212 */ /* 0x000fe200078e3cff */
[----:B------:R-:W-:Y:S01]  /*12d0*/  IMAD.SHL.U32 R138, R116, 0x40, RZ ;  /* 0x00000040748a7824 */ /* 0x000fe200078e00ff */
[----:B------:R-:W-:Y:S01]  /*12e0*/  SHF.R.U32.HI R132, RZ, 0x1, R128 ;  /* 0x00000001ff847819 */ /* 0x000fe20000011680 */
[----:B------:R-:W-:Y:S01]  /*12f0*/  IMAD.SHL.U32 R130, R128, 0x4, RZ ;  /* 0x0000000480827824 */ /* 0x000fe200078e00ff */
[----:B------:R-:W-:Y:S01]  /*1300*/  SHF.L.U64.HI R139, R116, 0x6, R117 ;  /* 0x00000006748b7819 */ /* 0x000fe20000010275 */
[----:B------:R-:W-:Y:S01]  /*1310*/  IMAD.SHL.U32 R142, R108, 0x20, RZ ;  /* 0x000000206c8e7824 */ /* 0x000fe200078e00ff */
[----:B------:R-:W-:-:S02]  /*1320*/  MOV R112, 0x20 ;  /* 0x0000002000707802 */ /* 0x000fc40000000f00 */
[----:B------:R-:W-:Y:S02]  /*1330*/  LOP3.LUT R113, R130, 0x18, RZ, 0xc0, !PT ;  /* 0x0000001882717812 */ /* 0x000fe400078ec0ff */
[-C--:B------:R-:W-:Y:S01]  /*1340*/  LOP3.LUT R159, R159, R158.reuse, RZ, 0x3c, !PT ;  /* 0x0000009e9f9f7212 */ /* 0x080fe200078e3cff */
[----:B------:R-:W-:Y:S01]  /*1350*/  ULEA UR6, UR6, UR7, 0x18 ;  /* 0x0000000706067291 */ /* 0x000fe2000f8ec0ff */
[----:B------:R-:W-:Y:S02]  /*1360*/  SHF.L.U64.HI R143, R108, 0x5, R109 ;  /* 0x000000056c8f7819 */ /* 0x000fe4000001026d */
[----:B------:R-:W-:Y:S01]  /*1370*/  LOP3.LUT R158, R159, R158, RZ, 0x3c, !PT ;  /* 0x0000009e9f9e7212 */ /* 0x000fe200078e3cff */
[----:B-1----:R-:W-:-:S03]  /*1380*/  VIADD R14, R14, 0xffffffe ;  /* 0x0ffffffe0e0e7836 */ /* 0x002fc60000000000 */
[----:B------:R-:W-:Y:S01]  /*1390*/  LOP3.LUT R159, R159, R158, RZ, 0x3c, !PT ;  /* 0x0000009e9f9f7212 */ /* 0x000fe200078e3cff */
[----:B------:R-:W-:Y:S01]  /*13a0*/  IMAD.U32 R129, RZ, RZ, UR6 ;  /* 0x00000006ff817e24 */ /* 0x000fe2000f8e00ff */
[----:B------:R-:W1:Y:S02]  /*13b0*/  F2I.FTZ.U32.TRUNC.NTZ R29, R14 ;  /* 0x0000000e001d7305 */ /* 0x000e64000021f000 */
[----:B-1----:R-:W-:-:S04]  /*13c0*/  IMAD.MOV R14, RZ, RZ, -R29 ;  /* 0x000000ffff0e7224 */ /* 0x002fc800078e0a1d */
[----:B------:R-:W-:-:S04]  /*13d0*/  IMAD R14, R14, R15, RZ ;  /* 0x0000000f0e0e7224 */ /* 0x000fc800078e02ff */
[----:B------:R-:W-:-:S06]  /*13e0*/  IMAD.HI.U32 R14, R29, R14, R28 ;  /* 0x0000000e1d0e7227 */ /* 0x000fcc00078e001c */
[----:B------:R-:W-:-:S04]  /*13f0*/  IMAD.HI.U32 R14, R14, R16, RZ ;  /* 0x000000100e0e7227 */ /* 0x000fc800078e00ff */
[----:B------:R-:W-:-:S05]  /*1400*/  IMAD R16, R14, R17, R16 ;  /* 0x000000110e107224 */ /* 0x000fca00078e0210 */
[----:B------:R-:W-:-:S13]  /*1410*/  ISETP.GT.U32.AND P2, PT, R15, R16, PT ;  /* 0x000000100f00720c */ /* 0x000fda0003f44070 */
[----:B------:R-:W-:Y:S02]  /*1420*/  @!P2 IMAD.IADD R16, R16, 0x1, -R15 ;  /* 0x000000011010a824 */ /* 0x000fe400078e0a0f */
[----:B------:R-:W-:-:S03]  /*1430*/  @!P2 VIADD R14, R14, 0x1 ;  /* 0x000000010e0ea836 */ /* 0x000fc60000000000 */
[----:B------:R-:W-:Y:S02]  /*1440*/  ISETP.GE.U32.AND P3, PT, R16, R15, PT ;  /* 0x0000000f1000720c */ /* 0x000fe40003f66070 */
[----:B------:R-:W-:Y:S02]  /*1450*/  LOP3.LUT R15, R149, R7, RZ, 0x3c, !PT ;  /* 0x00000007950f7212 */ /* 0x000fe400078e3cff */
[----:B------:R-:W-:Y:S01]  /*1460*/  IADD3 R16, P0, PT, R157, R13, RZ ;  /* 0x0000000d9d107210 */ /* 0x000fe20007f1e0ff */
[----:B------:R-:W-:Y:S01]  /*1470*/  IMAD.MOV.U32 R13, RZ, RZ, RZ ;  /* 0x000000ffff0d7224 */ /* 0x000fe200078e00ff */
[----:B------:R-:W-:Y:S02]  /*1480*/  ISETP.GE.AND P1, PT, R15, RZ, PT ;  /* 0x000000ff0f00720c */ /* 0x000fe40003f26270 */
[----:B------:R-:W-:Y:S01]  /*1490*/  IADD3.X R17, PT, PT, RZ, R12, RZ, P0, !PT ;  /* 0x0000000cff117210 */ /* 0x000fe200007fe4ff */
[----:B------:R-:W-:Y:S01]  /*14a0*/  IMAD.MOV.U32 R12, RZ, RZ, R157 ;  /* 0x000000ffff0c7224 */ /* 0x000fe200078e009d */
[----:B------:R-:W-:-:S03]  /*14b0*/  ISETP.NE.AND P0, PT, R7, RZ, PT ;  /* 0x000000ff0700720c */ /* 0x000fc60003f05270 */
[----:B------:R-:W-:Y:S02]  /*14c0*/  @P3 VIADD R14, R14, 0x1 ;  /* 0x000000010e0e3836 */ /* 0x000fe40000000000 */
[----:B------:R-:W-:-:S04]  /*14d0*/  IMAD.WIDE.U32 R16, R11, R116, R16 ;  /* 0x000000740b107225 */ /* 0x000fc800078e0010 */
[----:B------:R-:W-:Y:S02]  /*14e0*/  @!P1 IMAD.MOV R14, RZ, RZ, -R14 ;  /* 0x000000ffff0e9224 */ /* 0x000fe400078e0a0e */
[----:B------:R-:W-:Y:S02]  /*14f0*/  IMAD.IADD R17, R17, 0x1, R10 ;  /* 0x0000000111117824 */ /* 0x000fe400078e020a */
[----:B------:R-:W-:Y:S02]  /*1500*/  @!P0 LOP3.LUT R14, RZ, R7, RZ, 0x33, !PT ;  /* 0x00000007ff0e8212 */ /* 0x000fe400078e33ff */
[----:B------:R-:W-:Y:S02]  /*1510*/  IADD3 R144, P0, PT, R157, R6, RZ ;  /* 0x000000069d907210 */ /* 0x000fe40007f1e0ff */
[----:B------:R-:W-:Y:S01]  /*1520*/  SHF.R.S32.HI R10, RZ, 0x1f, R14 ;  /* 0x0000001fff0a7819 */ /* 0x000fe2000001140e */
[----:B------:R-:W-:Y:S02]  /*1530*/  IMAD R7, R27, R14, RZ ;  /* 0x0000000e1b077224 */ /* 0x000fe400078e02ff */
[----:B------:R-:W-:-:S04]  /*1540*/  IMAD.WIDE.U32 R14, R14, R26, R16 ;  /* 0x0000001a0e0e7225 */ /* 0x000fc800078e0010 */
[----:B------:R-:W-:Y:S02]  /*1550*/  IMAD R26, R10, R26, R7 ;  /* 0x0000001a0a1a7224 */ /* 0x000fe400078e0207 */
[----:B------:R-:W-:Y:S02]  /*1560*/  IMAD.X R145, RZ, RZ, R0, P0 ;  /* 0x000000ffff917224 */ /* 0x000fe400000e0600 */
[----:B------:R-:W-:Y:S02]  /*1570*/  IMAD R10, R109, R146, RZ ;  /* 0x000000926d0a7224 */ /* 0x000fe400078e02ff */
[----:B------:R-:W-:-:S05]  /*1580*/  IMAD.WIDE.U32 R144, R146, R108, R144 ;  /* 0x0000006c92907225 */ /* 0x000fca00078e0090 */
[----:B------:R-:W-:Y:S01]  /*1590*/  IADD3 R10, PT, PT, R145, R10, RZ ;  /* 0x0000000a910a7210 */ /* 0x000fe20007ffe0ff */
[-C--:B--2---:R-:W-:Y:S02]  /*15a0*/  IMAD R11, R25, R150.reuse, RZ ;  /* 0x00000096190b7224 */ /* 0x084fe400078e02ff */
[----:B------:R-:W-:Y:S01]  /*15b0*/  IMAD.WIDE.U32 R24, R24, R150, R12 ;  /* 0x0000009618187225 */ /* 0x000fe200078e000c */
[----:B------:R-:W-:-:S03]  /*15c0*/  LOP3.LUT R12, R135, 0x1f20, RZ, 0xc0, !PT ;  /* 0x00001f20870c7812 */ /* 0x000fc600078ec0ff */
[----:B---3--:R-:W-:Y:S01]  /*15d0*/  IMAD R7, R21, R149, RZ ;  /* 0x0000009515077224 */ /* 0x008fe200078e02ff */
[----:B------:R-:W-:Y:S02]  /*15e0*/  IADD3 R25, PT, PT, R25, R11, RZ ;  /* 0x0000000b19197210 */ /* 0x000fe40007ffe0ff */
[----:B------:R-:W-:Y:S01]  /*15f0*/  LOP3.LUT R162, R12, R162, RZ, 0xfc, !PT ;  /* 0x000000a20ca27212 */ /* 0x000fe200078efcff */
[C---:B----4-:R-:W-:Y:S01]  /*1600*/  IMAD.SHL.U32 R12, R22.reuse, 0x20, RZ ;  /* 0x00000020160c7824 */ /* 0x050fe200078e00ff */
[----:B------:R-:W-:Y:S01]  /*1610*/  SHF.L.U64.HI R13, R22, 0x5, R23 ;  /* 0x00000005160d7819 */ /* 0x000fe20000010217 */
[----:B------:R-:W-:Y:S01]  /*1620*/  IMAD.WIDE.U32 R20, R149, R20, R24 ;  /* 0x0000001495147225 */ /* 0x000fe200078e0018 */
[----:B-----5:R-:W-:-:S03]  /*1630*/  LEA R145, P2, R144, R18, 0x1 ;  /* 0x0000001290917211 */ /* 0x020fc600078408ff */
[----:B------:R-:W-:Y:S01]  /*1640*/  IMAD.WIDE.U32 R24, R151, 0x40, R146 ;  /* 0x0000004097187825 */ /* 0x000fe200078e0092 */
[----:B------:R-:W-:-:S03]  /*1650*/  LEA.HI.X R144, R144, R19, R10, 0x1, P2 ;  /* 0x0000001390907211 */ /* 0x000fc600010f0c0a */
[----:B------:R-:W-:Y:S02]  /*1660*/  IMAD R6, R25, R22, RZ ;  /* 0x0000001619067224 */ /* 0x000fe400078e02ff */
[----:B------:R-:W-:Y:S02]  /*1670*/  IMAD.IADD R17, R21, 0x1, R7 ;  /* 0x0000000115117824 */ /* 0x000fe400078e0207 */
[----:B------:R-:W-:Y:S02]  /*1680*/  IMAD.MOV.U32 R16, RZ, RZ, R20 ;  /* 0x000000ffff107224 */ /* 0x000fe400078e0014 */
[----:B------:R-:W-:-:S04]  /*1690*/  IMAD.WIDE.U32 R12, R22, R24, R12 ;  /* 0x00000018160c7225 */ /* 0x000fc800078e000c */
[----:B------:R-:W-:Y:S01]  /*16a0*/  IMAD R6, R23, R24, R6 ;  /* 0x0000001817067224 */ /* 0x000fe200078e0206 */
[----:B------:R-:W-:Y:S01]  /*16b0*/  IADD3 R0, P0, PT, R20, R12, RZ ;  /* 0x0000000c14007210 */ /* 0x000fe20007f1e0ff */
[----:B------:R-:W-:-:S04]  /*16c0*/  IMAD.WIDE.U32 R22, R22, R24, R16 ;  /* 0x0000001816167225 */ /* 0x000fc800078e0010 */
[----:B------:R-:W-:Y:S01]  /*16d0*/  IMAD.IADD R7, R23, 0x1, R6 ;  /* 0x0000000117077824 */ /* 0x000fe200078e0206 */
[----:B------:R-:W-:Y:S01]  /*16e0*/  LEA R12, P1, R22, R8, 0x1 ;  /* 0x00000008160c7211 */ /* 0x000fe200078208ff */
[----:B------:R-:W-:Y:S01]  /*16f0*/  IMAD R162, R162, 0x2, R129 ;  /* 0x00000002a2a27824 */ /* 0x000fe200078e0281 */
[----:B------:R-:W-:Y:S02]  /*1700*/  IADD3.X R6, PT, PT, R17, R6, R13, P0, !PT ;  /* 0x0000000611067210 */ /* 0x000fe400007fe40d */
[----:B------:R-:W-:Y:S02]  /*1710*/  LEA.HI.X R13, R22, R9, R7, 0x1, P1 ;  /* 0x00000009160d7211 */ /* 0x000fe400008f0c07 */
[----:B------:R-:W-:Y:S02]  /*1720*/  IADD3 R10, P0, PT, R140, R145, RZ ;  /* 0x000000918c0a7210 */ /* 0x000fe40007f1e0ff */
[C---:B------:R-:W-:Y:S01]  /*1730*/  LEA R8, P1, R0.reuse, R8, 0x1 ;  /* 0x0000000800087211 */ /* 0x040fe200078208ff */
[----:B------:R-:W-:Y:S01]  /*1740*/  @!PT LDS RZ, [RZ] ;  /* 0x00000000fffff984 */ /* 0x000fe20000000800 */
[----:B------:R-:W-:Y:S01]  /*1750*/  @!PT LDS RZ, [RZ] ;  /* 0x00000000fffff984 */ /* 0x000fe20000000800 */
[----:B------:R-:W-:Y:S01]  /*1760*/  @!PT LDS RZ, [RZ] ;  /* 0x00000000fffff984 */ /* 0x000fe20000000800 */
[----:B------:R1:W-:Y:S02]  /*1770*/  LDGSTS.E.BYPASS.LTC128B.128 [R162], desc[UR4][R12.64] ;  /* 0x000000000ca27fae */ /* 0x0003e4000b981a04 */
[----:B------:R-:W-:Y:S01]  /*1780*/  IMAD.X R11, R141, 0x1, R144, P0 ;  /* 0x000000018d0b7824 */ /* 0x000fe200000e0690 */
[----:B------:R-:W-:Y:S01]  /*1790*/  LEA.HI.X R9, R0, R9, R6, 0x1, P1 ;  /* 0x0000000900097211 */ /* 0x000fe200008f0c06 */
[----:B------:R-:W-:-:S04]  /*17a0*/  IMAD.SHL.U32 R0, R128, 0x10, RZ ;  /* 0x0000001080007824 */ /* 0x000fc800078e00ff */
[----:B------:R2:W-:Y:S01]  /*17b0*/  LDGSTS.E.BYPASS.LTC128B.128 [R162+0x800], desc[UR4][R8.64] ;  /* 0x0080000008a27fae */ /* 0x0005e2000b981a04 */
[C---:B------:R-:W-:Y:S02]  /*17c0*/  LOP3.LUT R104, R0.reuse, 0x100, RZ, 0xc0, !PT ;  /* 0x0000010000687812 */ /* 0x040fe400078ec0ff */
[----:B------:R-:W-:Y:S02]  /*17d0*/  LOP3.LUT R131, R0, 0x3e00, RZ, 0xc0, !PT ;  /* 0x00003e0000837812 */ /* 0x000fe400078ec0ff */
[----:B------:R-:W-:Y:S02]  /*17e0*/  LOP3.LUT R0, R132, 0x8, RZ, 0xc0, !PT ;  /* 0x0000000884007812 */ /* 0x000fe400078ec0ff */
[--C-:B------:R-:W-:Y:S02]  /*17f0*/  LOP3.LUT R104, R104, 0x20, R114.reuse, 0xf8, !PT ;  /* 0x0000002068687812 */ /* 0x100fe400078ef872 */
[----:B------:R-:W-:Y:S02]  /*1800*/  LOP3.LUT R0, R0, 0xc0, R114, 0xf8, !PT ;  /* 0x000000c000007812 */ /* 0x000fe400078ef872 */
[----:B-1----:R-:W-:-:S05]  /*1810*/  IADD3 R12, P0, PT, R10, R140, RZ ;  /* 0x0000008c0a0c7210 */ /* 0x002fca0007f1e0ff */
[--C-:B------:R-:W-:Y:S01]  /*1820*/  IMAD.X R13, R11, 0x1, R141.reuse, P0 ;  /* 0x000000010b0d7824 */ /* 0x100fe200000e068d */
[----:B------:R-:W-:Y:S02]  /*1830*/  IADD3 R6, P0, PT, R12, R140, RZ ;  /* 0x0000008c0c067210 */ /* 0x000fe40007f1e0ff */
[----:B--2---:R-:W-:Y:S01]  /*1840*/  MOV R8, R145 ;  /* 0x0000009100087202 */ /* 0x004fe20000000f00 */
[----:B------:R-:W-:Y:S02]  /*1850*/  IMAD.MOV.U32 R9, RZ, RZ, R144 ;  /* 0x000000ffff097224 */ /* 0x000fe400078e0090 */
[----:B------:R-:W-:-:S03]  /*1860*/  IMAD.X R7, R13, 0x1, R141, P0 ;  /* 0x000000010d077824 */ /* 0x000fc600000e068d */
[----:B------:R1:W-:Y:S04]  /*1870*/  LDGSTS.E.BYPASS.LTC128B.128 [R162+0x1000], desc[UR4][R8.64] ;  /* 0x0100000008a27fae */ /* 0x0003e8000b981a04 */
[----:B------:R-:W-:Y:S04]  /*1880*/  LDGSTS.E.BYPASS.LTC128B.128 [R162+0x1800], desc[UR4][R10.64] ;  /* 0x018000000aa27fae */ /* 0x000fe8000b981a04 */
[----:B------:R-:W-:Y:S04]  /*1890*/  LDGSTS.E.BYPASS.LTC128B.128 [R162+0x2000], desc[UR4][R12.64] ;  /* 0x020000000ca27fae */ /* 0x000fe8000b981a04 */
[----:B------:R2:W-:Y:S04]  /*18a0*/  LDGSTS.E.BYPASS.LTC128B.128 [R162+0x2800], desc[UR4][R6.64] ;  /* 0x0280000006a27fae */ /* 0x0005e8000b981a04 */
[----:B------:R-:W0:Y:S01]  /*18b0*/  LDGDEPBAR ;  /* 0x00000000000079af */ /* 0x000e220000000000 */
[----:B-1----:R-:W-:Y:S01]  /*18c0*/  MOV R8, R14 ;  /* 0x0000000e00087202 */ /* 0x002fe20000000f00 */
[----:B------:R-:W-:-:S04]  /*18d0*/  IMAD.IADD R9, R15, 0x1, R26 ;  /* 0x000000010f097824 */ /* 0x000fc800078e021a */
[----:B------:R-:W-:-:S04]  /*18e0*/  IMAD.WIDE.U32 R8, R146, R116, R8 ;  /* 0x0000007492087225 */ /* 0x000fc800078e0008 */
[----:B------:R-:W-:Y:S01]  /*18f0*/  IMAD R146, R117, R146, RZ ;  /* 0x0000009275927224 */ /* 0x000fe200078e02ff */
[----:B------:R-:W-:Y:S02]  /*1900*/  LEA R147, P0, R8, R4, 0x1 ;  /* 0x0000000408937211 */ /* 0x000fe400078008ff */
[----:B--2---:R-:W-:Y:S01]  /*1910*/  LOP3.LUT R6, R114, 0xc0, RZ, 0xc0, !PT ;  /* 0x000000c072067812 */ /* 0x004fe200078ec0ff */
[----:B------:R-:W-:-:S10]  /*1920*/  DEPBAR.LE SB0, 0x0 ;  /* 0x000080000000791a */ /* 0x000fd40000000000 */
[----:B------:R-:W-:Y:S05]  /*1930*/  WARPSYNC.ALL ;  /* 0x0000000000007948 */ /* 0x000fea0003800000 */
[----:B------:R-:W-:Y:S01]  /*1940*/  IMAD.IADD R146, R9, 0x1, R146 ;  /* 0x0000000109927824 */ /* 0x000fe200078e0292 */
[----:B------:R-:W-:Y:S01]  /*1950*/  LOP3.LUT R6, R6, 0x8, R128, 0xf8, !PT ;  /* 0x0000000806067812 */ /* 0x000fe200078ef880 */
[----:B------:R-:W-:Y:S01]  /*1960*/  BSSY.RECONVERGENT B1, `(.L_x_7747) ;  /* 0x00000b3000017945 */ /* 0x000fe20003800200 */
[----:B------:R-:W-:Y:S02]  /*1970*/  MOV R4, R147 ;  /* 0x0000009300047202 */ /* 0x000fe40000000f00 */
[----:B------:R-:W-:Y:S01]  /*1980*/  LEA.HI.X R146, R8, R5, R146, 0x1, P0 ;  /* 0x0000000508927211 */ /* 0x000fe200000f0c92 */
[----:B------:R-:W-:Y:S01]  /*1990*/  BAR.SYNC.DEFER_BLOCKING 0x0 ;  /* 0x0000000000007b1d */ /* 0x000fe20000010000 */
[----:B------:R-:W-:-:S02]  /*19a0*/  IADD3 R8, P0, PT, R138, R147, RZ ;  /* 0x000000938a087210 */ /* 0x000fc40007f1e0ff */
[----:B------:R-:W-:Y:S01]  /*19b0*/  LOP3.LUT R104, R104, R6, R113, 0xf6, !PT ;  /* 0x0000000668687212 */ /* 0x000fe200078ef671 */
[--C-:B------:R-:W-:Y:S01]  /*19c0*/  IMAD.MOV.U32 R5, RZ, RZ, R146.reuse ;  /* 0x000000ffff057224 */ /* 0x100fe200078e0092 */
[----:B------:R-:W-:Y:S01]  /*19d0*/  LOP3.LUT R113, R0, R113, RZ, 0x3c, !PT ;  /* 0x0000007100717212 */ /* 0x000fe200078e3cff */
[----:B------:R-:W-:Y:S01]  /*19e0*/  IMAD.X R9, R139, 0x1, R146, P0 ;  /* 0x000000018b097824 */ /* 0x000fe200000e0692 */
[----:B------:R-:W-:Y:S01]  /*19f0*/  IADD3 R6, P0, PT, R8, R138, RZ ;  /* 0x0000008a08067210 */ /* 0x000fe20007f1e0ff */
[----:B------:R-:W-:Y:S01]  /*1a00*/  IMAD R104, R104, 0x2, R129 ;  /* 0x0000000268687824 */ /* 0x000fe200078e0281 */
[----:B------:R-:W-:-:S03]  /*1a10*/  LOP3.LUT R0, R131, 0x20, R114, 0xf8, !PT ;  /* 0x0000002083007812 */ /* 0x000fc600078ef872 */
[----:B------:R-:W-:Y:S01]  /*1a20*/  IMAD.X R7, R9, 0x1, R139, P0 ;  /* 0x0000000109077824 */ /* 0x000fe200000e068b */
[----:B------:R-:W-:-:S04]  /*1a30*/  LOP3.LUT R0, R0, 0x100, R114, 0xf8, !PT ;  /* 0x0000010000007812 */ /* 0x000fc800078ef872 */
[----:B------:R-:W-:-:S05]  /*1a40*/  LOP3.LUT R96, R0, R113, RZ, 0xfc, !PT ;  /* 0x0000007100607212 */ /* 0x000fca00078efcff */
[----:B------:R-:W-:Y:S01]  /*1a50*/  IMAD R96, R96, 0x2, R129 ;  /* 0x0000000260607824 */ /* 0x000fe200078e0281 */
[----:B------:R-:W-:Y:S01]  /*1a60*/  @!PT LDS RZ, [RZ] ;  /* 0x00000000fffff984 */ /* 0x000fe20000000800 */
[----:B------:R-:W-:Y:S01]  /*1a70*/  @!PT LDS RZ, [RZ] ;  /* 0x00000000fffff984 */ /* 0x000fe20000000800 */
[----:B------:R-:W-:Y:S01]  /*1a80*/  @!PT LDS RZ, [RZ] ;  /* 0x00000000fffff984 */ /* 0x000fe20000000800 */
[----:B------:R1:W-:Y:S04]  /*1a90*/  LDGSTS.E.BYPASS.LTC128B.128 [R162+0x3000], desc[UR4][R4.64] ;  /* 0x0300000004a27fae */ /* 0x0003e8000b981a04 */
[----:B------:R2:W-:Y:S04]  /*1aa0*/  LDGSTS.E.BYPASS.LTC128B.128 [R162+0x3800], desc[UR4][R8.64] ;  /* 0x0380000008a27fae */ /* 0x0005e8000b981a04 */
[----:B------:R-:W-:Y:S01]  /*1ab0*/  LDGSTS.E.BYPASS.LTC128B.128 [R162+0x4000], desc[UR4][R6.64] ;  /* 0x0400000006a27fae */ /* 0x000fe2000b981a04 */
[----:B-1----:R-:W-:-:S05]  /*1ac0*/  IADD3 R4, P0, PT, R6, R138, RZ ;  /* 0x0000008a06047210 */ /* 0x002fca0007f1e0ff */
[----:B------:R-:W-:Y:S01]  /*1ad0*/  IMAD.X R5, R7, 0x1, R139, P0 ;  /* 0x0000000107057824 */ /* 0x000fe200000e068b */
[----:B------:R-:W-:-:S04]  /*1ae0*/  LOP3.LUT P0, RZ, R128, 0x4, RZ, 0xc0, !PT ;  /* 0x0000000480ff7812 */ /* 0x000fc8000780c0ff */
[----:B------:R-:W-:Y:S01]  /*1af0*/  SEL R112, R112, 0xffffffe0, !P0 ;  /* 0xffffffe070707807 */ /* 0x000fe20004000000 */
[----:B------:R1:W-:Y:S01]  /*1b00*/  LDGSTS.E.BYPASS.LTC128B.128 [R162+0x4800], desc[UR4][R4.64] ;  /* 0x0480000004a27fae */ /* 0x0003e2000b981a04 */
[----:B------:R-:W-:-:S03]  /*1b10*/  ISETP.NE.AND P0, PT, R110, 0x1, PT ;  /* 0x000000016e00780c */ /* 0x000fc60003f05270 */
[----:B--2---:R2:W-:Y:S01]  /*1b20*/  LDSM.16.M88.4 R8, [R96] ;  /* 0x000000006008783b */ /* 0x0045e20000000200 */
[----:B------:R-:W-:-:S03]  /*1b30*/  IMAD.IADD R68, R112, 0x1, R104 ;  /* 0x0000000170447824 */ /* 0x000fc600078e0268 */
[----:B------:R-:W1:Y:S04]  /*1b40*/  LDSM.16.M88.4 R64, [R104+0x1000] ;  /* 0x001000006840783b */ /* 0x000e680000000200 */
[----:B------:R-:W3:Y:S04]  /*1b50*/  LDSM.16.M88.4 R56, [R104+0x1400] ;  /* 0x001400006838783b */ /* 0x000ee80000000200 */
[----:B------:R-:W4:Y:S04]  /*1b60*/  LDSM.16.M88.4 R48, [R104+0x1800] ;  /* 0x001800006830783b */ /* 0x000f280000000200 */
[----:B------:R-:W5:Y:S04]  /*1b70*/  LDSM.16.M88.4 R40, [R104+0x1c00] ;  /* 0x001c00006828783b */ /* 0x000f680000000200 */
[----:B------:R-:W5:Y:S01]  /*1b80*/  LDSM.16.M88.4 R32, [R104+0x2000] ;  /* 0x002000006820783b */ /* 0x000f620000000200 */
[----:B--2---:R-:W-:-:S03]  /*1b90*/  IMAD.IADD R96, R112, 0x1, R96 ;  /* 0x0000000170607824 */ /* 0x004fc600078e0260 */
[----:B------:R-:W2:Y:S04]  /*1ba0*/  LDSM.16.M88.4 R24, [R104+0x2400] ;  /* 0x002400006818783b */ /* 0x000ea80000000200 */
[----:B------:R-:W2:Y:S04]  /*1bb0*/  LDSM.16.M88.4 R16, [R104+0x2800] ;  /* 0x002800006810783b */ /* 0x000ea80000000200 */
[----:B------:R-:W2:Y:S04]  /*1bc0*/  LDSM.16.M88.4 R104, [R104+0x2c00] ;  /* 0x002c00006868783b */ /* 0x000ea80000000200 */
[----:B------:R-:W-:Y:S04]  /*1bd0*/  LDSM.16.M88.4 R100, [R68+0x1000] ;  /* 0x001000004464783b */ /* 0x000fe80000000200 */
[----:B------:R-:W-:Y:S04]  /*1be0*/  LDSM.16.M88.4 R92, [R68+0x1400] ;  /* 0x00140000445c783b */ /* 0x000fe80000000200 */
[----:B------:R-:W-:Y:S01]  /*1bf0*/  LDSM.16.M88.4 R88, [R68+0x1800] ;  /* 0x001800004458783b */ /* 0x000fe20000000200 */
[C---:B-1----:R-:W-:Y:S03]  /*1c00*/  HMMA.16816.F32 R4, R8.reuse, R64, RZ ;  /* 0x000000400804723c */ /* 0x042fe600000018ff */
[----:B------:R-:W-:Y:S04]  /*1c10*/  LDSM.16.M88.4 R84, [R68+0x1c00] ;  /* 0x001c00004454783b */ /* 0x000fe80000000200 */
[----:B------:R-:W-:Y:S01]  /*1c20*/  LDSM.16.M88.4 R80, [R68+0x2000] ;  /* 0x002000004450783b */ /* 0x000fe20000000200 */
[C---:B---3--:R-:W-:Y:S03]  /*1c30*/  HMMA.16816.F32 R60, R8.reuse, R56, RZ ;  /* 0x00000038083c723c */ /* 0x048fe600000018ff */
[----:B------:R-:W-:Y:S04]  /*1c40*/  LDSM.16.M88.4 R76, [R68+0x2400] ;  /* 0x00240000444c783b */ /* 0x000fe80000000200 */
[----:B------:R-:W-:Y:S01]  /*1c50*/  LDSM.16.M88.4 R72, [R68+0x2800] ;  /* 0x002800004448783b */ /* 0x000fe20000000200 */
[C---:B----4-:R-:W-:Y:S03]  /*1c60*/  HMMA.16816.F32 R52, R8.reuse, R48, RZ ;  /* 0x000000300834723c */ /* 0x050fe600000018ff */
[----:B------:R-:W1:Y:S04]  /*1c70*/  LDSM.16.M88.4 R96, [R96] ;  /* 0x000000006060783b */ /* 0x000e680000000200 */
[----:B------:R-:W3:Y:S01]  /*1c80*/  LDSM.16.M88.4 R68, [R68+0x2c00] ;  /* 0x002c00004444783b */ /* 0x000ee20000000200 */
[C---:B-----5:R-:W-:Y:S03]  /*1c90*/  HMMA.16816.F32 R44, R8.reuse, R40, RZ ;  /* 0x00000028082c723c */ /* 0x060fe600000018ff */
[----:B------:R-:W0:Y:S05]  /*1ca0*/  LDGDEPBAR ;  /* 0x00000000000079af */ /* 0x000e2a0000000000 */
[C---:B------:R-:W-:Y:S08]  /*1cb0*/  HMMA.16816.F32 R36, R8.reuse, R32, RZ ;  /* 0x000000200824723c */ /* 0x040ff000000018ff */
[C---:B--2---:R-:W-:Y:S08]  /*1cc0*/  HMMA.16816.F32 R28, R8.reuse, R24, RZ ;  /* 0x00000018081c723c */ /* 0x044ff000000018ff */
        /* <DEDUP_REMOVED lines=11> */
[C---:B-1----:R-:W-:Y:S08]  /*1d80*/  HMMA.16816.F32 R4, R96.reuse, R100, R4 ;  /* 0x000000646004723c */ /* 0x042ff00000001804 */
        /* <DEDUP_REMOVED lines=32> */
.L_x_7750:
        /* <DEDUP_REMOVED lines=63> */
.L_x_7751:
[----:B------:R-:W-:Y:S05]  /*2380*/  BSYNC.RECONVERGENT B0 ;  /* 0x0000000000007941 */ /* 0x000fea0003800200 */
.L_x_7749:
        /* <DEDUP_REMOVED lines=8> */
[----:B------:R1:W-:Y:S03]  /*2410*/  LDGSTS.E.BYPASS.LTC128B.128 [R162+0x1000], desc[UR4][R74.64] ;  /* 0x010000004aa27fae */ /* 0x0003e6000b981a04 */
[--C-:B------:R-:W-:Y:S01]  /*2420*/  IMAD.X R71, R73, 0x1, R141.reuse, P1 ;  /* 0x0000000149477824 */ /* 0x100fe200008e068d */
[----:B------:R-:W-:Y:S01]  /*2430*/  IADD3 R68, P1, PT, R70, R140, RZ ;  /* 0x0000008c46447210 */ /* 0x000fe20007f3e0ff */
[----:B------:R1:W-:Y:S04]  /*2440*/  LDGSTS.E.BYPASS.LTC128B.128 [R162+0x1800], desc[UR4][R72.64] ;  /* 0x0180000048a27fae */ /* 0x0003e8000b981a04 */
[----:B------:R-:W-:Y:S01]  /*2450*/  IMAD.X R69, R71, 0x1, R141, P1 ;  /* 0x0000000147457824 */ /* 0x000fe200008e068d */
[----:B------:R1:W-:Y:S04]  /*2460*/  LDGSTS.E.BYPASS.LTC128B.128 [R162+0x2000], desc[UR4][R70.64] ;  /* 0x0200000046a27fae */ /* 0x0003e8000b981a04 */
[----:B------:R1:W-:Y:S04]  /*2470*/  LDGSTS.E.BYPASS.LTC128B.128 [R162+0x2800], desc[UR4][R68.64] ;  /* 0x0280000044a27fae */ /* 0x0003e8000b981a04 */
[----:B------:R-:W0:Y:S02]  /*2480*/  LDGDEPBAR ;  /* 0x00000000000079af */ /* 0x000e240000000000 */
.L_x_7748:
[----:B------:R-:W-:Y:S05]  /*2490*/  BSYNC.RECONVERGENT B1 ;  /* 0x0000000000017941 */ /* 0x000fea0003800200 */
.L_x_7747:
        /* <DEDUP_REMOVED lines=74> */
[-CC-:B------:R-:W-:Y:S01]  /*2940*/  FFMA.FTZ R82, R54, R88.reuse, -R87.reuse ;  /* 0x0000005836527223 */ /* 0x180fe20000010857 */
[-C--:B------:R-:W-:Y:S01]  /*2950*/  FFMA.FTZ R80, R55, R88.reuse, -R87 ;  /* 0x0000005837507223 */ /* 0x080fe20000010857 */
[-CC-:B------:R-:W-:Y:S01]  /*2960*/  FFMA.FTZ R96, R52, R88.reuse, -R91.reuse ;  /* 0x0000005834607223 */ /* 0x180fe2000001085b */
[----:B------:R-:W-:Y:S01]  /*2970*/  MUFU.EX2 R112, R112 ;  /* 0x0000007000707308 */ /* 0x000fe20000000800 */
[-C--:B------:R-:W-:Y:S01]  /*2980*/  FFMA.FTZ R98, R53, R88.reuse, -R91 ;  /* 0x0000005835627223 */ /* 0x080fe2000001085b */
[----:B----4-:R-:W-:Y:S01]  /*2990*/  F2FP.F16.F32.PACK_AB R73, R107, R105 ;  /* 0x000000696b49723e */ /* 0x010fe200000000ff */
[----:B------:R-:W4:Y:S01]  /*29a0*/  LDSM.16.MT88.4 R52, [R90+0x3800] ;  /* 0x003800005a34783b */ /* 0x000f220000004200 */
[----:B------:R-:W2:Y:S01]  /*29b0*/  MUFU.EX2 R113, R113 ;  /* 0x0000007100717308 */ /* 0x000ea20000000800 */
[-C--:B------:R-:W-:Y:S01]  /*29c0*/  FFMA.FTZ R93, R50, R88.reuse, -R87 ;  /* 0x00000058325d7223 */ /* 0x080fe20000010857 */
[-CC-:B------:R-:W-:Y:S01]  /*29d0*/  FFMA.FTZ R95, R48, R88.reuse, -R91.reuse ;  /* 0x00000058305f7223 */ /* 0x180fe2000001085b */
[-C--:B------:R-:W-:Y:S01]  /*29e0*/  FFMA.FTZ R92, R49, R88.reuse, -R91 ;  /* 0x00000058315c7223 */ /* 0x080fe2000001085b */
[----:B------:R-:W-:Y:S01]  /*29f0*/  MUFU.EX2 R101, R101 ;  /* 0x0000006500657308 */ /* 0x000fe20000000800 */
[-CC-:B------:R-:W-:Y:S01]  /*2a00*/  FFMA.FTZ R103, R51, R88.reuse, -R87.reuse ;  /* 0x0000005833677223 */ /* 0x180fe20000010857 */
[----:B-1----:R-:W-:Y:S01]  /*2a10*/  F2FP.F16.F32.PACK_AB R75, R99, R109 ;  /* 0x0000006d634b723e */ /* 0x002fe200000000ff */
[----:B------:R-:W1:Y:S01]  /*2a20*/  LDSM.16.MT88.4 R48, [R89+0x3800] ;  /* 0x003800005930783b */ /* 0x000e620000004200 */
        /* <DEDUP_REMOVED lines=8> */
[----:B------:R-:W-:Y:S01]  /*2ab0*/  MUFU.EX2 R94, R94 ;  /* 0x0000005e005e7308 */ /* 0x000fe20000000800 */
[----:B------:R-:W-:Y:S01]  /*2ac0*/  FADD.FTZ R107, R105, R107 ;  /* 0x0000006b696b7221 */ /* 0x000fe20000010000 */
[----:B------:R-:W-:Y:S01]  /*2ad0*/  FADD.FTZ R112, R112, R113 ;  /* 0x0000007170707221 */ /* 0x000fe20000010000 */
[-C--:B------:R-:W-:Y:S01]  /*2ae0*/  FFMA.FTZ R25, R25, R88.reuse, -R91 ;  /* 0x0000005819197223 */ /* 0x080fe2000001085b */
[----:B------:R-:W-:Y:S01]  /*2af0*/  MUFU.EX2 R83, R83 ;  /* 0x0000005300537308 */ /* 0x000fe20000000800 */
[----:B------:R-:W-:Y:S01]  /*2b00*/  FADD.FTZ R109, R109, R107 ;  /* 0x0000006b6d6d7221 */ /* 0x000fe20000010000 */
[C---:B---3--:R-:W-:Y:S01]  /*2b10*/  F2FP.F16.F32.PACK_AB R74, R102.reuse, R101 ;  /* 0x00000065664a723e */ /* 0x048fe200000000ff */
[----:B------:R-:W-:Y:S01]  /*2b20*/  FADD.FTZ R112, R101, R112 ;  /* 0x0000007065707221 */ /* 0x000fe20000010000 */
[----:B------:R-:W-:Y:S01]  /*2b30*/  MUFU.EX2 R81, R81 ;  /* 0x0000005100517308 */ /* 0x000fe20000000800 */
[----:B------:R-:W-:Y:S01]  /*2b40*/  FADD.FTZ R109, R99, R109 ;  /* 0x0000006d636d7221 */ /* 0x000fe20000010000 */
[-CC-:B------:R-:W-:Y:S01]  /*2b50*/  FFMA.FTZ R27, R27, R88.reuse, -R87.reuse ;  /* 0x000000581b1b7223 */ /* 0x180fe20000010857 */
[----:B------:R-:W-:Y:S01]  /*2b60*/  FADD.FTZ R102, R102, R112 ;  /* 0x0000007066667221 */ /* 0x000fe20000010000 */
[----:B------:R-:W2:Y:S01]  /*2b70*/  MUFU.EX2 R106, R106 ;  /* 0x0000006a006a7308 */ /* 0x000ea20000000800 */
[C---:B------:R-:W-:Y:S01]  /*2b80*/  HMMA.16816.F32 R76, R72.reuse, R68, RZ ;  /* 0x00000044484c723c */ /* 0x040fe200000018ff */
[-CC-:B------:R-:W-:Y:S01]  /*2b90*/  FFMA.FTZ R22, R22, R88.reuse, -R87.reuse ;  /* 0x0000005816167223 */ /* 0x180fe20000010857 */
[-CC-:B------:R-:W-:Y:S01]  /*2ba0*/  FFMA.FTZ R23, R23, R88.reuse, -R87.reuse ;  /* 0x0000005817177223 */ /* 0x180fe20000010857 */
[----:B------:R-:W3:Y:S01]  /*2bb0*/  MUFU.EX2 R108, R108 ;  /* 0x0000006c006c7308 */ /* 0x000ee20000000800 */
[-C--:B------:R-:W-:Y:S01]  /*2bc0*/  FFMA.FTZ R18, R18, R88.reuse, -R87 ;  /* 0x0000005812127223 */ /* 0x080fe20000010857 */
[-C--:B------:R-:W-:Y:S01]  /*2bd0*/  FFMA.FTZ R163, R9, R88.reuse, -R91 ;  /* 0x0000005809a37223 */ /* 0x080fe2000001085b */
[----:B------:R-:W-:Y:S01]  /*2be0*/  FFMA.FTZ R164, R11, R88, -R87 ;  /* 0x000000580ba47223 */ /* 0x000fe20000010857 */
[----:B------:R-:W-:Y:S01]  /*2bf0*/  MUFU.EX2 R100, R100 ;  /* 0x0000006400647308 */ /* 0x000fe20000000800 */
[----:B------:R-:W-:Y:S03]  /*2c00*/  HMMA.16816.F32 R68, R72, R70, RZ ;  /* 0x000000464844723c */ /* 0x000fe600000018ff */
[----:B------:R-:W5:Y:S01]  /*2c10*/  MUFU.EX2 R97, R97 ;  /* 0x0000006100617308 */ /* 0x000f620000000800 */
[----:B--2---:R-:W-:-:S03]  /*2c20*/  FADD.FTZ R102, R106, R102 ;  /* 0x000000666a667221 */ /* 0x004fc60000010000 */
[----:B------:R-:W-:Y:S01]  /*2c30*/  MUFU.EX2 R82, R82 ;  /* 0x0000005200527308 */ /* 0x000fe20000000800 */
[C---:B------:R-:W-:Y:S03]  /*2c40*/  HMMA.16816.F32 R56, R72.reuse, R4, RZ ;  /* 0x000000044838723c */ /* 0x040fe600000018ff */
[----:B------:R-:W-:Y:S04]  /*2c50*/  MUFU.EX2 R80, R80 ;  /* 0x0000005000507308 */ /* 0x000fe80000000800 */
[----:B------:R-:W-:Y:S01]  /*2c60*/  MUFU.EX2 R93, R93 ;  /* 0x0000005d005d7308 */ /* 0x000fe20000000800 */
[----:B------:R-:W-:Y:S01]  /*2c70*/  HMMA.16816.F32 R4, R72, R6, RZ ;  /* 0x000000064804723c */ /* 0x000fe200000018ff */
[C---:B---3--:R-:W-:Y:S01]  /*2c80*/  F2FP.F16.F32.PACK_AB R72, R108.reuse, R106 ;  /* 0x0000006a6c48723e */ /* 0x048fe200000000ff */
[----:B------:R-:W-:Y:S01]  /*2c90*/  FADD.FTZ R108, R108, R102 ;  /* 0x000000666c6c7221 */ /* 0x000fe20000010000 */
[----:B------:R-:W-:Y:S01]  /*2ca0*/  F2FP.F16.F32.PACK_AB R73, R94, R104 ;  /* 0x000000685e49723e */ /* 0x000fe200000000ff */
[----:B------:R-:W2:Y:S01]  /*2cb0*/  MUFU.EX2 R96, R96 ;  /* 0x0000006000607308 */ /* 0x000ea20000000800 */
[----:B-----5:R-:W-:Y:S01]  /*2cc0*/  F2FP.F16.F32.PACK_AB R74, R97, R100 ;  /* 0x00000064614a723e */ /* 0x020fe200000000ff */
[----:B------:R-:W-:Y:S01]  /*2cd0*/  FADD.FTZ R104, R104, R109 ;  /* 0x0000006d68687221 */ /* 0x000fe20000010000 */
[----:B------:R-:W-:Y:S01]  /*2ce0*/  F2FP.F16.F32.PACK_AB R75, R81, R83 ;  /* 0x00000053514b723e */ /* 0x000fe200000000ff */
[----:B------:R-:W3:Y:S01]  /*2cf0*/  MUFU.EX2 R98, R98 ;  /* 0x0000006200627308 */ /* 0x000ee20000000800 */
[----:B------:R-:W-:Y:S01]  /*2d00*/  FADD.FTZ R108, R100, R108 ;  /* 0x0000006c646c7221 */ /* 0x000fe20000010000 */
[----:B------:R-:W-:-:S02]  /*2d10*/  FADD.FTZ R104, R94, R104 ;  /* 0x000000685e687221 */ /* 0x000fc40000010000 */
[----:B------:R-:W5:Y:S01]  /*2d20*/  MUFU.EX2 R95, R95 ;  /* 0x0000005f005f7308 */ /* 0x000f620000000800 */
[----:B------:R-:W-:Y:S01]  /*2d30*/  FADD.FTZ R108, R97, R108 ;  /* 0x0000006c616c7221 */ /* 0x000fe20000010000 */
[C---:B------:R-:W-:Y:S01]  /*2d40*/  HMMA.16816.F32 R76, R72.reuse, R64, R76 ;  /* 0x00000040484c723c */ /* 0x040fe2000000184c */
[----:B------:R-:W-:Y:S01]  /*2d50*/  FADD.FTZ R104, R83, R104 ;  /* 0x0000006853687221 */ /* 0x000fe20000010000 */
[----:B------:R-:W4:Y:S01]  /*2d60*/  MUFU.EX2 R92, R92 ;  /* 0x0000005c005c7308 */ /* 0x000f220000000800 */
[----:B--2---:R-:W-:Y:S02]  /*2d70*/  FADD.FTZ R108, R96, R108 ;  /* 0x0000006c606c7221 */ /* 0x004fe40000010000 */
[----:B------:R-:W-:Y:S01]  /*2d80*/  FADD.FTZ R104, R81, R104 ;  /* 0x0000006851687221 */ /* 0x000fe20000010000 */
[----:B------:R-:W2:Y:S02]  /*2d90*/  MUFU.EX2 R103, R103 ;  /* 0x0000006700677308 */ /* 0x000ea40000000800 */
[----:B------:R-:W-:Y:S01]  /*2da0*/  HMMA.16816.F32 R68, R72, R66, R68 ;  /* 0x000000424844723c */ /* 0x000fe20000001844 */
[----:B------:R-:W1:Y:S01]  /*2db0*/  LDSM.16.MT88.4 R64, [R90+0x3c00] ;  /* 0x003c00005a40783b */ /* 0x000e620000004200 */
[----:B------:R-:W-:Y:S01]  /*2dc0*/  MUFU.EX2 R114, R114 ;  /* 0x0000007200727308 */ /* 0x000fe20000000800 */
[----:B------:R-:W-:-:S03]  /*2dd0*/  FADD.FTZ R104, R82, R104 ;  /* 0x0000006852687221 */ /* 0x000fc60000010000 */
[----:B------:R-:W-:Y:S01]  /*2de0*/  MUFU.EX2 R115, R115 ;  /* 0x0000007300737308 */ /* 0x000fe20000000800 */
[----:B------:R-:W-:Y:S01]  /*2df0*/  FADD.FTZ R104, R80, R104 ;  /* 0x0000006850687221 */ /* 0x000fe20000010000 */
[C---:B------:R-:W-:Y:S01]  /*2e00*/  HMMA.16816.F32 R56, R72.reuse, R60, R56 ;  /* 0x0000003c4838723c */ /* 0x040fe20000001838 */
[C---:B---3--:R-:W-:Y:S01]  /*2e10*/  F2FP.F16.F32.PACK_AB R60, R98.reuse, R96 ;  /* 0x00000060623c723e */ /* 0x048fe200000000ff */
[----:B------:R-:W-:Y:S01]  /*2e20*/  FADD.FTZ R98, R98, R108 ;  /* 0x0000006c62627221 */ /* 0x000fe20000010000 */
[----:B------:R-:W-:Y:S01]  /*2e30*/  F2FP.F16.F32.PACK_AB R61, R80, R82 ;  /* 0x00000052503d723e */ /* 0x000fe200000000ff */
[----:B------:R-:W-:Y:S02]  /*2e40*/  MUFU.EX2 R105, R25 ;  /* 0x0000001900697308 */ /* 0x000fe40000000800 */
[----:B-----5:R-:W-:Y:S02]  /*2e50*/  FADD.FTZ R98, R95, R98 ;  /* 0x000000625f627221 */ /* 0x020fe40000010000 */
[----:B------:R-:W-:Y:S01]  /*2e60*/  HMMA.16816.F32 R4, R72, R62, R4 ;  /* 0x0000003e4804723c */ /* 0x000fe20000001804 */
[----:B----4-:R-:W-:Y:S01]  /*2e70*/  F2FP.F16.F32.PACK_AB R62, R92, R95 ;  /* 0x0000005f5c3e723e */ /* 0x010fe200000000ff */
[-C--:B------:R-:W-:Y:S01]  /*2e80*/  FFMA.FTZ R72, R46, R88.reuse, -R87 ;  /* 0x000000582e487223 */ /* 0x080fe20000010857 */
[----:B--2---:R-:W-:Y:S01]  /*2e90*/  F2FP.F16.F32.PACK_AB R63, R103, R93 ;  /* 0x0000005d673f723e */ /* 0x004fe200000000ff */
[-CC-:B------:R-:W-:Y:S01]  /*2ea0*/  FFMA.FTZ R73, R44, R88.reuse, -R91.reuse ;  /* 0x000000582c497223 */ /* 0x180fe2000001085b */
[-C--:B------:R-:W-:Y:S01]  /*2eb0*/  FFMA.FTZ R74, R40, R88.reuse, -R91 ;  /* 0x00000058284a7223 */ /* 0x080fe2000001085b */
[-CC-:B------:R-:W-:Y:S01]  /*2ec0*/  FFMA.FTZ R75, R43, R88.reuse, -R87.reuse ;  /* 0x000000582b4b7223 */ /* 0x180fe20000010857 */
[----:B------:R-:W-:Y:S01]  /*2ed0*/  FADD.FTZ R93, R93, R104 ;  /* 0x000000685d5d7221 */ /* 0x000fe20000010000 */
[----:B------:R-:W2:Y:S01]  /*2ee0*/  MUFU.EX2 R72, R72 ;  /* 0x0000004800487308 */ /* 0x000ea20000000800 */
[----:B------:R-:W-:Y:S01]  /*2ef0*/  FADD.FTZ R98, R92, R98 ;  /* 0x000000625c627221 */ /* 0x000fe20000010000 */
[----:B------:R-:W-:Y:S01]  /*2f00*/  HMMA.16816.F32 R76, R60, R52, R76 ;  /* 0x000000343c4c723c */ /* 0x000fe2000000184c */
[----:B------:R-:W-:Y:S01]  /*2f10*/  FFMA.FTZ R52, R42, R88, -R87 ;  /* 0x000000582a347223 */ /* 0x000fe20000010857 */
[----:B------:R-:W3:Y:S01]  /*2f20*/  MUFU.EX2 R53, R47 ;  /* 0x0000002f00357308 */ /* 0x000ee20000000800 */
[----:B------:R-:W-:-:S03]  /*2f30*/  FADD.FTZ R93, R103, R93 ;  /* 0x0000005d675d7221 */ /* 0x000fc60000010000 */
[----:B------:R-:W4:Y:S02]  /*2f40*/  MUFU.EX2 R73, R73 ;  /* 0x0000004900497308 */ /* 0x000f240000000800 */
[C---:B------:R-:W-:Y:S01]  /*2f50*/  HMMA.16816.F32 R68, R60.reuse, R54, R68 ;  /* 0x000000363c44723c */ /* 0x040fe20000001844 */
[----:B------:R-:W-:Y:S01]  /*2f60*/  FFMA.FTZ R54, R41, R88, -R91 ;  /* 0x0000005829367223 */ /* 0x000fe2000001085b */
[----:B------:R-:W-:Y:S01]  /*2f70*/  MUFU.EX2 R52, R52 ;  /* 0x0000003400347308 */ /* 0x000fe20000000800 */
[----:B------:R-:W5:Y:S01]  /*2f80*/  LDSM.16.MT88.4 R40, [R89+0x3c00] ;  /* 0x003c00005928783b */ /* 0x000f620000004200 */
[----:B--2---:R-:W-:Y:S02]  /*2f90*/  FADD.FTZ R93, R72, R93 ;  /* 0x0000005d485d7221 */ /* 0x004fe40000010000 */
[----:B------:R-:W2:Y:S02]  /*2fa0*/  MUFU.EX2 R55, R45 ;  /* 0x0000002d00377308 */ /* 0x000ea40000000800 */
[----:B-1----:R-:W-:Y:S01]  /*2fb0*/  HMMA.16816.F32 R56, R60, R48, R56 ;  /* 0x000000303c38723c */ /* 0x002fe20000001838 */
[----:B---3--:R-:W-:Y:S01]  /*2fc0*/  FADD.FTZ R93, R53, R93 ;  /* 0x0000005d355d7221 */ /* 0x008fe20000010000 */
[----:B------:R-:W-:Y:S01]  /*2fd0*/  MUFU.EX2 R74, R74 ;  /* 0x0000004a004a7308 */ /* 0x000fe20000000800 */
[----:B----4-:R-:W-:-:S03]  /*2fe0*/  FADD.FTZ R98, R73, R98 ;  /* 0x0000006249627221 */ /* 0x010fc60000010000 */
[----:B------:R-:W1:Y:S02]  /*2ff0*/  MUFU.EX2 R54, R54 ;  /* 0x0000003600367308 */ /* 0x000e640000000800 */
[----:B------:R-:W-:Y:S01]  /*3000*/  HMMA.16816.F32 R48, R60, R50, R4 ;  /* 0x000000323c30723c */ /* 0x000fe20000001804 */
[----:B------:R-:W3:Y:S01]  /*3010*/  LDSM.16.MT88.4 R4, [R90+0x4000] ;  /* 0x004000005a04783b */ /* 0x000ee20000004200 */
[----:B------:R-:W4:Y:S01]  /*3020*/  MUFU.EX2 R75, R75 ;  /* 0x0000004b004b7308 */ /* 0x000f220000000800 */
[-C--:B------:R-:W-:Y:S01]  /*3030*/  FFMA.FTZ R60, R34, R88.reuse, -R87 ;  /* 0x00000058223c7223 */ /* 0x080fe20000010857 */
[----:B--2---:R-:W-:Y:S01]  /*3040*/  F2FP.F16.F32.PACK_AB R44, R55, R73 ;  /* 0x00000049372c723e */ /* 0x004fe200000000ff */
[--C-:B------:R-:W-:Y:S01]  /*3050*/  FFMA.FTZ R62, R33, R88, -R91.reuse ;  /* 0x00000058213e7223 */ /* 0x100fe2000001085b */
[----:B------:R-:W-:Y:S01]  /*3060*/  F2FP.F16.F32.PACK_AB R45, R53, R72 ;  /* 0x00000048352d723e */ /* 0x000fe200000000ff */
[----:B------:R-:W-:Y:S01]  /*3070*/  FFMA.FTZ R63, R37, R88, -R91 ;  /* 0x00000058253f7223 */ /* 0x000fe2000001085b */
[----:B------:R-:W2:Y:S01]  /*3080*/  MUFU.EX2 R61, R39 ;  /* 0x00000027003d7308 */ /* 0x000ea20000000800 */
[----:B------:R-:W-:Y:S01]  /*3090*/  FADD.FTZ R98, R55, R98 ;  /* 0x0000006237627221 */ /* 0x000fe20000010000 */
[----:B------:R-:W-:Y:S01]  /*30a0*/  FADD.FTZ R93, R52, R93 ;  /* 0x0000005d345d7221 */ /* 0x000fe20000010000 */
[----:B-1----:R-:W-:Y:S01]  /*30b0*/  F2FP.F16.F32.PACK_AB R46, R54, R74 ;  /* 0x0000004a362e723e */ /* 0x002fe200000000ff */
[----:B------:R-:W-:Y:S01]  /*30c0*/  MUFU.EX2 R60, R60 ;  /* 0x0000003c003c7308 */ /* 0x000fe20000000800 */
[----:B------:R-:W-:Y:S01]  /*30d0*/  FADD.FTZ R98, R74, R98 ;  /* 0x000000624a627221 */ /* 0x000fe20000010000 */
[----:B----4-:R-:W-:-:S02]  /*30e0*/  F2FP.F16.F32.PACK_AB R47, R75, R52 ;  /* 0x000000344b2f723e */ /* 0x010fc400000000ff */
[----:B------:R-:W1:Y:S01]  /*30f0*/  MUFU.EX2 R63, R63 ;  /* 0x0000003f003f7308 */ /* 0x000e620000000800 */
[----:B------:R-:W-:Y:S01]  /*3100*/  FADD.FTZ R93, R75, R93 ;  /* 0x0000005d4b5d7221 */ /* 0x000fe20000010000 */
[----:B------:R-:W-:Y:S02]  /*3110*/  FADD.FTZ R98, R54, R98 ;  /* 0x0000006236627221 */ /* 0x000fe40000010000 */
[----:B------:R-:W-:Y:S01]  /*3120*/  MUFU.EX2 R62, R62 ;  /* 0x0000003e003e7308 */ /* 0x000fe20000000800 */
[----:B--2---:R-:W-:Y:S01]  /*3130*/  F2FP.F16.F32.PACK_AB R37, R61, R114 ;  /* 0x000000723d25723e */ /* 0x004fe200000000ff */
[----:B------:R-:W-:Y:S01]  /*3140*/  HMMA.16816.F32 R76, R44, R64, R76 ;  /* 0x000000402c4c723c */ /* 0x000fe2000000184c */
[-C--:B------:R-:W-:Y:S01]  /*3150*/  FFMA.FTZ R64, R32, R88.reuse, -R91 ;  /* 0x0000005820407223 */ /* 0x080fe2000001085b */
[----:B------:R-:W-:Y:S01]  /*3160*/  FFMA.FTZ R65, R35, R88, -R87 ;  /* 0x0000005823417223 */ /* 0x000fe20000010857 */
[----:B------:R-:W-:Y:S01]  /*3170*/  MUFU.EX2 R22, R22 ;  /* 0x0000001600167308 */ /* 0x000fe20000000800 */
[----:B------:R-:W2:Y:S01]  /*3180*/  LDSM.16.MT88.4 R32, [R89+0x4000] ;  /* 0x004000005920783b */ /* 0x000ea20000004200 */
[----:B------:R-:W-:-:S02]  /*3190*/  FADD.FTZ R93, R114, R93 ;  /* 0x0000005d725d7221 */ /* 0x000fc40000010000 */
[----:B------:R-:W4:Y:S01]  /*31a0*/  MUFU.EX2 R64, R64 ;  /* 0x0000004000407308 */ /* 0x000f220000000800 */
[C---:B------:R-:W-:Y:S01]  /*31b0*/  HMMA.16816.F32 R68, R44.reuse, R66, R68 ;  /* 0x000000422c44723c */ /* 0x040fe20000001844 */
[----:B-1----:R-:W-:Y:S01]  /*31c0*/  F2FP.F16.F32.PACK_AB R36, R63, R115 ;  /* 0x000000733f24723e */ /* 0x002fe200000000ff */
[-CC-:B------:R-:W-:Y:S01]  /*31d0*/  FFMA.FTZ R66, R29, R88.reuse, -R91.reuse ;  /* 0x000000581d427223 */ /* 0x180fe2000001085b */
[----:B------:R-:W1:Y:S01]  /*31e0*/  MUFU.EX2 R65, R65 ;  /* 0x0000004100417308 */ /* 0x000e620000000800 */
[----:B------:R-:W-:Y:S01]  /*31f0*/  FFMA.FTZ R67, R24, R88, -R91 ;  /* 0x0000005818437223 */ /* 0x000fe2000001085b */
[----:B------:R-:W-:Y:S01]  /*3200*/  FADD.FTZ R115, R115, R98 ;  /* 0x0000006273737221 */ /* 0x000fe20000010000 */
[----:B------:R-:W-:Y:S01]  /*3210*/  FADD.FTZ R61, R61, R93 ;  /* 0x0000005d3d3d7221 */ /* 0x000fe20000010000 */
[----:B------:R-:W-:Y:S01]  /*3220*/  MUFU.EX2 R23, R23 ;  /* 0x0000001700177308 */ /* 0x000fe20000000800 */
[----:B-----5:R-:W-:Y:S01]  /*3230*/  HMMA.16816.F32 R56, R44, R40, R56 ;  /* 0x000000282c38723c */ /* 0x020fe20000001838 */
[----:B------:R-:W-:Y:S01]  /*3240*/  FADD.FTZ R115, R63, R115 ;  /* 0x000000733f737221 */ /* 0x000fe20000010000 */
[----:B------:R-:W-:Y:S01]  /*3250*/  FADD.FTZ R61, R60, R61 ;  /* 0x0000003d3c3d7221 */ /* 0x000fe20000010000 */
[----:B------:R-:W-:Y:S01]  /*3260*/  MUFU.EX2 R66, R66 ;  /* 0x0000004200427308 */ /* 0x000fe20000000800 */
[----:B----4-:R-:W-:Y:S01]  /*3270*/  F2FP.F16.F32.PACK_AB R38, R62, R64 ;  /* 0x000000403e26723e */ /* 0x010fe200000000ff */
[----:B------:R-:W-:-:S02]  /*3280*/  FADD.FTZ R64, R64, R115 ;  /* 0x0000007340407221 */ /* 0x000fc40000010000 */
[----:B------:R-:W4:Y:S01]  /*3290*/  MUFU.EX2 R67, R67 ;  /* 0x0000004300437308 */ /* 0x000f220000000800 */
[----:B------:R-:W-:Y:S01]  /*32a0*/  HMMA.16816.F32 R48, R44, R42, R48 ;  /* 0x0000002a2c30723c */ /* 0x000fe20000001830 */
[----:B------:R-:W5:Y:S01]  /*32b0*/  LDSM.16.MT88.4 R40, [R90+0x4400] ;  /* 0x004400005a28783b */ /* 0x000f620000004200 */
[----:B-1----:R-:W-:Y:S01]  /*32c0*/  F2FP.F16.F32.PACK_AB R39, R65, R60 ;  /* 0x0000003c4127723e */ /* 0x002fe200000000ff */
[-CC-:B------:R-:W-:Y:S01]  /*32d0*/  FFMA.FTZ R46, R30, R88.reuse, -R87.reuse ;  /* 0x000000581e2e7223 */ /* 0x180fe20000010857 */
[-CC-:B------:R-:W-:Y:S01]  /*32e0*/  FFMA.FTZ R44, R31, R88.reuse, -R87.reuse ;  /* 0x000000581f2c7223 */ /* 0x180fe20000010857 */
[-C--:B------:R-:W-:Y:S01]  /*32f0*/  FFMA.FTZ R45, R26, R88.reuse, -R87 ;  /* 0x000000581a2d7223 */ /* 0x080fe20000010857 */
[----:B------:R-:W-:Y:S01]  /*3300*/  FFMA.FTZ R47, R28, R88, -R91 ;  /* 0x000000581c2f7223 */ /* 0x000fe2000001085b */
[----:B------:R-:W-:Y:S01]  /*3310*/  FADD.FTZ R65, R65, R61 ;  /* 0x0000003d41417221 */ /* 0x000fe20000010000 */
[----:B------:R-:W-:Y:S01]  /*3320*/  LDSM.16.MT88.4 R28, [R90+0x4800] ;  /* 0x004800005a1c783b */ /* 0x000fe20000004200 */
[----:B---3--:R-:W-:Y:S01]  /*3330*/  HMMA.16816.F32 R76, R36, R4, R76 ;  /* 0x00000004244c723c */ /* 0x008fe2000000184c */
[----:B------:R-:W1:Y:S01]  /*3340*/  MUFU.EX2 R46, R46 ;  /* 0x0000002e002e7308 */ /* 0x000e620000000800 */
[----:B------:R-:W-:Y:S01]  /*3350*/  FADD.FTZ R64, R62, R64 ;  /* 0x000000403e407221 */ /* 0x000fe20000010000 */
[----:B----4-:R-:W-:-:S02]  /*3360*/  F2FP.F16.F32.PACK_AB R26, R105, R67 ;  /* 0x00000043691a723e */ /* 0x010fc400000000ff */
[----:B------:R-:W3:Y:S03]  /*3370*/  MUFU.EX2 R44, R44 ;  /* 0x0000002c002c7308 */ /* 0x000ee60000000800 */
[C---:B------:R-:W-:Y:S01]  /*3380*/  HMMA.16816.F32 R68, R36.reuse, R6, R68 ;  /* 0x000000062444723c */ /* 0x040fe20000001844 */
[----:B------:R-:W4:Y:S01]  /*3390*/  LDSM.16.MT88.4 R4, [R89+0x4400] ;  /* 0x004400005904783b */ /* 0x000f220000004200 */
[----:B------:R-:W-:Y:S04]  /*33a0*/  MUFU.EX2 R45, R45 ;  /* 0x0000002d002d7308 */ /* 0x000fe80000000800 */
[----:B------:R-:W5:Y:S01]  /*33b0*/  MUFU.EX2 R47, R47 ;  /* 0x0000002f002f7308 */ /* 0x000f620000000800 */
[----:B-1----:R-:W-:Y:S01]  /*33c0*/  FADD.FTZ R65, R46, R65 ;  /* 0x000000412e417221 */ /* 0x002fe20000010000 */
[----:B--2---:R-:W-:Y:S01]  /*33d0*/  HMMA.16816.F32 R56, R36, R32, R56 ;  /* 0x000000202438723c */ /* 0x004fe20000001838 */
[----:B------:R-:W-:Y:S01]  /*33e0*/  FFMA.FTZ R33, R20, R88, -R91 ;  /* 0x0000005814217223 */ /* 0x000fe2000001085b */
[----:B------:R-:W1:Y:S01]  /*33f0*/  MUFU.EX2 R32, R27 ;  /* 0x0000001b00207308 */ /* 0x000e620000000800 */
[C---:B---3--:R-:W-:Y:S01]  /*3400*/  F2FP.F16.F32.PACK_AB R25, R44.reuse, R46 ;  /* 0x0000002e2c19723e */ /* 0x048fe200000000ff */
[----:B------:R-:W-:-:S02]  /*3410*/  FADD.FTZ R44, R44, R65 ;  /* 0x000000412c2c7221 */ /* 0x000fc40000010000 */
[----:B------:R-:W-:Y:S02]  /*3420*/  MUFU.EX2 R20, R18 ;  /* 0x0000001200147308 */ /* 0x000fe40000000800 */
[----:B------:R-:W-:Y:S01]  /*3430*/  HMMA.16816.F32 R48, R36, R34, R48 ;  /* 0x000000222430723c */ /* 0x000fe20000001830 */
[-C--:B------:R-:W-:Y:S01]  /*3440*/  FFMA.FTZ R34, R21, R88.reuse, -R91 ;  /* 0x0000005815227223 */ /* 0x080fe2000001085b */
[-C--:B------:R-:W-:Y:S01]  /*3450*/  FFMA.FTZ R36, R19, R88.reuse, -R87 ;  /* 0x0000005813247223 */ /* 0x080fe20000010857 */
[----:B------:R2:W3:Y:S01]  /*3460*/  MUFU.EX2 R21, R33 ;  /* 0x0000002100157308 */ /* 0x0004e20000000800 */
[----:B-----5:R-:W-:Y:S01]  /*3470*/  F2FP.F16.F32.PACK_AB R24, R66, R47 ;  /* 0x0000002f4218723e */ /* 0x020fe200000000ff */
[-CC-:B------:R-:W-:Y:S01]  /*3480*/  FFMA.FTZ R35, R17, R88.reuse, -R91.reuse ;  /* 0x0000005811237223 */ /* 0x180fe2000001085b */
[----:B------:R-:W-:Y:S01]  /*3490*/  FADD.FTZ R64, R47, R64 ;  /* 0x000000402f407221 */ /* 0x000fe20000010000 */
[----:B------:R-:W5:Y:S01]  /*34a0*/  MUFU.EX2 R34, R34 ;  /* 0x0000002200227308 */ /* 0x000f620000000800 */
[----:B-1----:R-:W-:Y:S01]  /*34b0*/  F2FP.F16.F32.PACK_AB R27, R32, R45 ;  /* 0x0000002d201b723e */ /* 0x002fe200000000ff */
[----:B------:R-:W-:Y:S01]  /*34c0*/  FADD.FTZ R44, R45, R44 ;  /* 0x0000002c2d2c7221 */ /* 0x000fe20000010000 */
[----:B------:R-:W-:Y:S01]  /*34d0*/  FADD.FTZ R66, R66, R64 ;  /* 0x0000004042427221 */ /* 0x000fe20000010000 */
[----:B------:R-:W-:Y:S02]  /*34e0*/  MUFU.EX2 R35, R35 ;  /* 0x0000002300237308 */ /* 0x000fe40000000800 */
[----:B------:R-:W-:Y:S01]  /*34f0*/  FADD.FTZ R32, R32, R44 ;  /* 0x0000002c20207221 */ /* 0x000fe20000010000 */
[----:B------:R-:W-:Y:S01]  /*3500*/  FADD.FTZ R66, R67, R66 ;  /* 0x0000004243427221 */ /* 0x000fe20000010000 */
[----:B------:R-:W-:Y:S01]  /*3510*/  MUFU.EX2 R36, R36 ;  /* 0x0000002400247308 */ /* 0x000fe20000000800 */
[----:B------:R-:W-:Y:S01]  /*3520*/  HMMA.16816.F32 R76, R24, R40, R76 ;  /* 0x00000028184c723c */ /* 0x000fe2000000184c */
[----:B--2---:R-:W-:Y:S01]  /*3530*/  FFMA.FTZ R33, R16, R88, -R91 ;  /* 0x0000005810217223 */ /* 0x004fe2000001085b */
[----:B------:R-:W-:Y:S01]  /*3540*/  FADD.FTZ R105, R105, R66 ;  /* 0x0000004269697221 */ /* 0x000fe20000010000 */
[----:B------:R-:W1:Y:S01]  /*3550*/  LDSM.16.MT88.4 R16, [R89+0x4800] ;  /* 0x004800005910783b */ /* 0x000e620000004200 */
[----:B------:R-:W-:Y:S01]  /*3560*/  FADD.FTZ R32, R22, R32 ;  /* 0x0000002016207221 */ /* 0x000fe20000010000 */
[----:B------:R-:W-:Y:S01]  /*3570*/  MUFU.EX2 R163, R163 ;  /* 0x000000a300a37308 */ /* 0x000fe20000000800 */
[----:B---3--:R-:W-:-:S02]  /*3580*/  FADD.FTZ R105, R21, R105 ;  /* 0x0000006915697221 */ /* 0x008fc40000010000 */
[C---:B------:R-:W-:Y:S01]  /*3590*/  HMMA.16816.F32 R68, R24.reuse, R42, R68 ;  /* 0x0000002a1844723c */ /* 0x040fe20000001844 */
[----:B------:R-:W2:Y:S04]  /*35a0*/  MUFU.EX2 R33, R33 ;  /* 0x0000002100217308 */ /* 0x000ea80000000800 */
[----:B------:R-:W-:Y:S03]  /*35b0*/  MUFU.EX2 R164, R164 ;  /* 0x000000a400a47308 */ /* 0x000fe60000000800 */
[----:B----4-:R-:W-:Y:S01]  /*35c0*/  HMMA.16816.F32 R56, R24, R4, R56 ;  /* 0x000000041838723c */ /* 0x010fe20000001838 */
[C---:B-----5:R-:W-:Y:S01]  /*35d0*/  F2FP.F16.F32.PACK_AB R4, R34.reuse, R21 ;  /* 0x000000152204723e */ /* 0x060fe200000000ff */
[----:B------:R-:W-:Y:S01]  /*35e0*/  FADD.FTZ R34, R34, R105 ;  /* 0x0000006922227221 */ /* 0x000fe20000010000 */
[C---:B------:R-:W-:Y:S01]  /*35f0*/  F2FP.F16.F32.PACK_AB R5, R23.reuse, R22 ;  /* 0x000000161705723e */ /* 0x040fe200000000ff */
[----:B------:R-:W-:-:S02]  /*3600*/  FADD.FTZ R23, R23, R32 ;  /* 0x0000002017177221 */ /* 0x000fc40000010000 */
[----:B--2---:R-:W-:Y:S02]  /*3610*/  FADD.FTZ R34, R33, R34 ;  /* 0x0000002221227221 */ /* 0x004fe40000010000 */
[----:B------:R-:W-:Y:S01]  /*3620*/  HMMA.16816.F32 R48, R24, R6, R48 ;  /* 0x000000061830723c */ /* 0x000fe20000001830 */
[----:B------:R-:W-:Y:S01]  /*3630*/  F2FP.F16.F32.PACK_AB R6, R35, R33 ;  /* 0x000000212306723e */ /* 0x000fe200000000ff */
[--C-:B------:R-:W-:Y:S01]  /*3640*/  FFMA.FTZ R24, R15, R88, -R87.reuse ;  /* 0x000000580f187223 */ /* 0x100fe20000010857 */
[----:B------:R-:W-:Y:S01]  /*3650*/  F2FP.F16.F32.PACK_AB R7, R36, R20 ;  /* 0x000000142407723e */ /* 0x000fe200000000ff */
[-C--:B------:R-:W-:Y:S01]  /*3660*/  FFMA.FTZ R25, R14, R88.reuse, -R87 ;  /* 0x000000580e197223 */ /* 0x080fe20000010857 */
[-C--:B------:R-:W-:Y:S01]  /*3670*/  FFMA.FTZ R14, R13, R88.reuse, -R91 ;  /* 0x000000580d0e7223 */ /* 0x080fe2000001085b */
[-C--:B------:R-:W-:Y:S01]  /*3680*/  FFMA.FTZ R13, R10, R88.reuse, -R87 ;  /* 0x000000580a0d7223 */ /* 0x080fe20000010857 */
[----:B------:R-:W-:Y:S01]  /*3690*/  FFMA.FTZ R15, R12, R88, -R91 ;  /* 0x000000580c0f7223 */ /* 0x000fe2000001085b */
[----:B------:R2:W-:Y:S01]  /*36a0*/  MUFU.EX2 R10, R24 ;  /* 0x00000018000a7308 */ /* 0x0005e20000000800 */
[----:B------:R-:W-:Y:S01]  /*36b0*/  FADD.FTZ R23, R20, R23 ;  /* 0x0000001714177221 */ /* 0x000fe20000010000 */
[----:B------:R-:W-:Y:S01]  /*36c0*/  HMMA.16816.F32 R80, R4, R28, R76 ;  /* 0x0000001c0450723c */ /* 0x000fe2000000184c */
[----:B------:R-:W3:Y:S01]  /*36d0*/  LDSM.16.MT88.4 R76, [R90+0x4c00] ;  /* 0x004c00005a4c783b */ /* 0x000ee20000004200 */
[----:B------:R-:W4:Y:S01]  /*36e0*/  MUFU.EX2 R12, R25 ;  /* 0x00000019000c7308 */ /* 0x000f220000000800 */
[----:B------:R-:W-:Y:S01]  /*36f0*/  FADD.FTZ R36, R36, R23 ;  /* 0x0000001724247221 */ /* 0x000fe20000010000 */
[----:B------:R-:W-:-:S02]  /*3700*/  FADD.FTZ R35, R35, R34 ;  /* 0x0000002223237221 */ /* 0x000fc40000010000 */
[----:B------:R-:W-:Y:S02]  /*3710*/  MUFU.EX2 R9, R14 ;  /* 0x0000000e00097308 */ /* 0x000fe40000000800 */
[----:B------:R-:W-:Y:S01]  /*3720*/  HMMA.16816.F32 R28, R4, R30, R68 ;  /* 0x0000001e041c723c */ /* 0x000fe20000001844 */
[----:B------:R-:W5:Y:S01]  /*3730*/  LDSM.16.MT88.4 R68, [R89+0x4c00] ;  /* 0x004c00005944783b */ /* 0x000f620000004200 */
[----:B------:R-:W4:Y:S01]  /*3740*/  MUFU.EX2 R13, R13 ;  /* 0x0000000d000d7308 */ /* 0x000f220000000800 */
[----:B--2---:R-:W-:-:S03]  /*3750*/  FFMA.FTZ R24, R8, R88, -R91 ;  /* 0x0000005808187223 */ /* 0x004fc6000001085b */
[----:B------:R-:W2:Y:S02]  /*3760*/  MUFU.EX2 R8, R15 ;  /* 0x0000000f00087308 */ /* 0x000ea40000000800 */
[----:B-1----:R-:W-:Y:S01]  /*3770*/  HMMA.16816.F32 R56, R4, R16, R56 ;  /* 0x000000100438723c */ /* 0x002fe20000001838 */
[----:B----4-:R-:W-:Y:S01]  /*3780*/  FADD.FTZ R36, R12, R36 ;  /* 0x000000240c247221 */ /* 0x010fe20000010000 */
[----:B------:R-:W1:Y:S03]  /*3790*/  MUFU.EX2 R14, R24 ;  /* 0x00000018000e7308 */ /* 0x000e660000000800 */
[----:B------:R-:W-:-:S03]  /*37a0*/  FADD.FTZ R36, R10, R36 ;  /* 0x000000240a247221 */ /* 0x000fc60000010000 */
[----:B------:R-:W-:Y:S01]  /*37b0*/  HMMA.16816.F32 R48, R4, R18, R48 ;  /* 0x000000120430723c */ /* 0x000fe20000001830 */
[----:B------:R-:W-:Y:S01]  /*37c0*/  F2FP.F16.F32.PACK_AB R5, R10, R12 ;  /* 0x0000000c0a05723e */ /* 0x000fe200000000ff */
[----:B------:R-:W-:Y:S01]  /*37d0*/  FADD.FTZ R36, R13, R36 ;  /* 0x000000240d247221 */ /* 0x000fe20000010000 */
[----:B------:R-:W-:Y:S01]  /*37e0*/  F2FP.F16.F32.PACK_AB R7, R164, R13 ;  /* 0x0000000da407723e */ /* 0x000fe200000000ff */
[----:B--2---:R-:W-:Y:S01]  /*37f0*/  FADD.FTZ R35, R8, R35 ;  /* 0x0000002308237221 */ /* 0x004fe20000010000 */
[----:B------:R-:W-:Y:S01]  /*3800*/  F2FP.F16.F32.PACK_AB R4, R9, R8 ;  /* 0x000000080904723e */ /* 0x000fe200000000ff */
[----:B------:R-:W-:Y:S01]  /*3810*/  FADD.FTZ R164, R164, R36 ;  /* 0x00000024a4a47221 */ /* 0x000fe20000010000 */
[----:B-1----:R-:W-:Y:S01]  /*3820*/  F2FP.F16.F32.PACK_AB R6, R163, R14 ;  /* 0x0000000ea306723e */ /* 0x002fe200000000ff */
[----:B------:R-:W-:-:S04]  /*3830*/  FADD.FTZ R35, R9, R35 ;  /* 0x0000002309237221 */ /* 0x000fc80000010000 */
[----:B------:R-:W-:Y:S02]  /*3840*/  FADD.FTZ R35, R14, R35 ;  /* 0x000000230e237221 */ /* 0x000fe40000010000 */
[----:B---3--:R-:W-:Y:S02]  /*3850*/  HMMA.16816.F32 R80, R4, R76, R80 ;  /* 0x0000004c0450723c */ /* 0x008fe40000001850 */
[----:B------:R-:W-:-:S06]  /*3860*/  FADD.FTZ R163, R163, R35 ;  /* 0x00000023a3a37221 */ /* 0x000fcc0000010000 */
[C---:B-----5:R-:W-:Y:S08]  /*3870*/  HMMA.16816.F32 R72, R4.reuse, R68, R56 ;  /* 0x000000440448723c */ /* 0x060ff00000001838 */
        /* <DEDUP_REMOVED lines=13> */
.L_x_7759:
        /* <DEDUP_REMOVED lines=78> */
.L_x_7754:
[----:B------:R-:W-:Y:S05]  /*3e30*/  BSYNC.RECONVERGENT B0 ;  /* 0x0000000000007941 */ /* 0x000fea0003800200 */
.L_x_7753:
[----:B------:R-:W1:Y:S01]  /*3e40*/  S2UR UR6, SR_CgaCtaId ;  /* 0x00000000000679c3 */ /* 0x000e620000008800 */
[C---:B------:R-:W-:Y:S01]  /*3e50*/  IMAD.SHL.U32 R135, R128.reuse, 0x8, RZ ;  /* 0x0000000880877824 */ /* 0x040fe200078e00ff */
[C---:B------:R-:W-:Y:S01]  /*3e60*/  LOP3.LUT R155, R128.reuse, 0x18, RZ, 0xc0, !PT ;  /* 0x00000018809b7812 */ /* 0x040fe200078ec0ff */
[----:B------:R-:W-:Y:S01]  /*3e70*/  UMOV UR7, 0x400 ;  /* 0x0000040000077882 */ /* 0x000fe20000000000 */
[----:B------:R-:W-:Y:S01]  /*3e80*/  IMAD.MOV.U32 R8, RZ, RZ, R147 ;  /* 0x000000ffff087224 */ /* 0x000fe200078e0093 */
[C---:B------:R-:W-:Y:S01]  /*3e90*/  LOP3.LUT R88, R128.reuse, 0x8, RZ, 0xc0, !PT ;  /* 0x0000000880587812 */ /* 0x040fe200078ec0ff */
[----:B------:R-:W-:Y:S01]  /*3ea0*/  IMAD.MOV.U32 R9, RZ, RZ, R146 ;  /* 0x000000ffff097224 */ /* 0x000fe200078e0092 */
[C---:B------:R-:W-:Y:S01]  /*3eb0*/  LOP3.LUT R0, R135.reuse, 0xc0, RZ, 0xc0, !PT ;  /* 0x000000c087007812 */ /* 0x040fe200078ec0ff */
[C---:B------:R-:W-:Y:S01]  /*3ec0*/  IMAD.SHL.U32 R131, R128.reuse, 0x10, RZ ;  /* 0x0000001080837824 */ /* 0x040fe200078e00ff */
[C---:B------:R-:W-:Y:S01]  /*3ed0*/  LOP3.LUT R157, R135.reuse, 0x18, RZ, 0xc0, !PT ;  /* 0x00000018879d7812 */ /* 0x040fe200078ec0ff */
[----:B------:R-:W-:Y:S01]  /*3ee0*/  IMAD.SHL.U32 R134, R128, 0x20, RZ ;  /* 0x0000002080867824 */ /* 0x000fe200078e00ff */
[----:B------:R-:W-:Y:S01]  /*3ef0*/  LOP3.LUT R155, R0, R155, RZ, 0xfc, !PT ;  /* 0x0000009b009b7212 */ /* 0x000fe200078efcff */
[----:B------:R-:W-:Y:S01]  /*3f00*/  IMAD.SHL.U32 R130, R128, 0x4, RZ ;  /* 0x0000000480827824 */ /* 0x000fe200078e00ff */
[----:B------:R-:W-:Y:S01]  /*3f10*/  LOP3.LUT R162, R135, 0x1f20, RZ, 0xc0, !PT ;  /* 0x00001f2087a27812 */ /* 0x000fe200078ec0ff */
[----:B------:R-:W-:Y:S01]  /*3f20*/  IMAD.MOV.U32 R124, RZ, RZ, 0x20 ;  /* 0x00000020ff7c7424 */ /* 0x000fe200078e00ff */
[----:B------:R-:W-:Y:S01]  /*3f30*/  LOP3.LUT R5, R155, R157, RZ, 0x3c, !PT ;  /* 0x0000009d9b057212 */ /* 0x000fe200078e3cff */
[----:B------:R-:W-:Y:S01]  /*3f40*/  VIADD R152, R152, 0x1 ;  /* 0x0000000198987836 */ /* 0x000fe20000000000 */
[C---:B------:R-:W-:Y:S01]  /*3f50*/  LOP3.LUT R4, R131.reuse, 0x100, RZ, 0xc0, !PT ;  /* 0x0000010083047812 */ /* 0x040fe200078ec0ff */
        /* <DEDUP_REMOVED lines=11> */
[--C-:B------:R-:W-:Y:S01]  /*4010*/  IMAD R162, R162, 0x2, R129.reuse ;  /* 0x00000002a2a27824 */ /* 0x100fe200078e0281 */
        /* <DEDUP_REMOVED lines=8> */
[--C-:B------:R-:W-:Y:S02]  /*40a0*/  LOP3.LUT R133, R133, 0xc0, R134.reuse, 0xf8, !PT ;  /* 0x000000c085857812 */ /* 0x100fe400078ef886 */
        /* <DEDUP_REMOVED lines=18> */
[C---:B--2---:R-:W-:Y:S05]  /*41d0*/  IMAD.IADD R92, R124.reuse, 0x1, R92 ;  /* 0x000000017c5c7824 */ /* 0x044fea00078e025c */
        /* <DEDUP_REMOVED lines=128> */
.L_x_7758:
[----:B------:R-:W-:Y:S05]  /*49e0*/  BSYNC.RECONVERGENT B0 ;  /* 0x0000000000007941 */ /* 0x000fea0003800200 */
.L_x_7757:
        /* <DEDUP_REMOVED lines=10> */
[----:B------:R1:W-:Y:S01]  /*4a90*/  LDGSTS.E.BYPASS.LTC128B.128 [R162+0x1800], desc[UR4][R90.64] ;  /* 0x018000005aa27fae */ /* 0x0003e2000b981a04 */
[----:B------:R-:W-:Y:S03]  /*4aa0*/  IADD3 R84, P2, PT, R88, R140, RZ ;  /* 0x0000008c58547210 */ /* 0x000fe60007f5e0ff */
[----:B------:R1:W-:Y:S02]  /*4ab0*/  LDGSTS.E.BYPASS.LTC128B.128 [R162+0x2000], desc[UR4][R88.64] ;  /* 0x0200000058a27fae */ /* 0x0003e4000b981a04 */
[----:B------:R-:W-:Y:S05]  /*4ac0*/  IMAD.X R85, R89, 0x1, R141, P2 ;  /* 0x0000000159557824 */ /* 0x000fea00010e068d */
[----:B------:R1:W-:Y:S04]  /*4ad0*/  LDGSTS.E.BYPASS.LTC128B.128 [R162+0x2800], desc[UR4][R84.64] ;  /* 0x0280000054a27fae */ /* 0x0003e8000b981a04 */
[----:B------:R-:W0:Y:S02]  /*4ae0*/  LDGDEPBAR ;  /* 0x00000000000079af */ /* 0x000e240000000000 */
.L_x_7756:
[----:B------:R-:W-:Y:S05]  /*4af0*/  BSYNC.RECONVERGENT B1 ;  /* 0x0000000000017941 */ /* 0x000fea0003800200 */
.L_x_7755:
        /* <DEDUP_REMOVED lines=353> */
.L_x_7752:
        /* <DEDUP_REMOVED lines=11> */
.L_x_7767:
        /* <DEDUP_REMOVED lines=66> */
[----:B------:R-:W-:Y:S02]  /*65e0*/  IMAD R14, R21, R151, RZ ;  /* 0x00000097150e7224 */ /* 0x000fe400078e02ff */
[-C--:B-1----:R-:W-:Y:S02]  /*65f0*/  IMAD R2, R11, R150.reuse, RZ ;  /* 0x000000960b027224 */ /* 0x082fe400078e02ff */
[----:B------:R-:W-:Y:S02]  /*6600*/  IMAD R3, R25, R149, RZ ;  /* 0x0000009519037224 */ /* 0x000fe400078e02ff */
[----:B------:R-:W-:-:S04]  /*6610*/  IMAD.WIDE.U32 R10, R10, R150, RZ ;  /* 0x000000960a0a7225 */ /* 0x000fc800078e00ff */
[----:B------:R-:W-:Y:S01]  /*6620*/  IMAD.WIDE.U32 R24, R24, R149, RZ ;  /* 0x0000009518187225 */ /* 0x000fe200078e00ff */
[----:B------:R-:W-:Y:S02]  /*6630*/  IADD3 R2, PT, PT, R11, R2, RZ ;  /* 0x000000020b027210 */ /* 0x000fe40007ffe0ff */
[----:B------:R-:W-:Y:S01]  /*6640*/  IADD3 R24, P4, P0, R24, R16, R10 ;  /* 0x0000001018187210 */ /* 0x000fe2000789e00a */
[----:B------:R-:W-:Y:S01]  /*6650*/  BAR.SYNC.DEFER_BLOCKING 0x0 ;  /* 0x0000000000007b1d */ /* 0x000fe20000010000 */
[----:B------:R-:W-:Y:S01]  /*6660*/  IMAD.IADD R14, R17, 0x1, R14 ;  /* 0x00000001110e7824 */ /* 0x000fe200078e020e */
[----:B------:R-:W-:-:S04]  /*6670*/  IADD3 R3, PT, PT, R25, R3, RZ ;  /* 0x0000000319037210 */ /* 0x000fc80007ffe0ff */
[----:B------:R-:W1:Y:S01]  /*6680*/  @P2 MUFU.LG2 R4, R4 ;  /* 0x0000000400042308 */ /* 0x000e620000000c00 */
[----:B------:R3:W3:Y:S04]  /*6690*/  LDS.128 R8, [R162] ;  /* 0x00000000a2087984 */ /* 0x0006e80000000c00 */
[----:B------:R-:W3:Y:S01]  /*66a0*/  LDS.128 R160, [R162+0x800] ;  /* 0x00080000a2a07984 */ /* 0x000ee20000000c00 */
[----:B------:R-:W-:Y:S02]  /*66b0*/  SHF.R.U32.HI R16, RZ, 0x2, R128 ;  /* 0x00000002ff107819 */ /* 0x000fe40000011680 */
[----:B------:R-:W-:Y:S02]  /*66c0*/  IADD3.X R25, PT, PT, R3, R14, R2, P4, P0 ;  /* 0x0000000e03197210 */ /* 0x000fe400027e0402 */
[----:B------:R-:W-:Y:S01]  /*66d0*/  LOP3.LUT P4, RZ, R128, 0x3, RZ, 0xc0, !PT ;  /* 0x0000000380ff7812 */ /* 0x000fe2000788c0ff */
[----:B------:R-:W-:-:S02]  /*66e0*/  IMAD R2, R21, R16, RZ ;  /* 0x0000001015027224 */ /* 0x000fc400078e02ff */
        /* <DEDUP_REMOVED lines=31> */
.L_x_7762:
[----:B------:R-:W-:Y:S05]  /*68e0*/  BSYNC.RECONVERGENT B0 ;  /* 0x0000000000007941 */ /* 0x000fea0003800200 */
.L_x_7761:
[----:B------:R-:W-:Y:S01]  /*68f0*/  MOV R149, 0x0 ;  /* 0x0000000000957802 */ /* 0x000fe20000000f00 */
[----:B------:R-:W-:Y:S04]  /*6900*/  ST.E.128 desc[UR4][R18.64], R8 ;  /* 0x0000000812007985 */ /* 0x000fe8000c101d04 */
[----:B------:R1:W-:Y:S02]  /*6910*/  ST.E.128 desc[UR4][R14.64], R160 ;  /* 0x000000a00e007985 */ /* 0x0003e4000c101d04 */
[----:B-1----:R-:W-:Y:S05]  /*6920*/  RET.REL.NODEC R148 `(_ZN5flash24flash_fwd_splitkv_kernelI23Flash_fwd_kernel_traitsILi32ELi64ELi128ELi4ELb0ELb0EN7cutlass6half_tE19Flash_kernel_traitsILi32ELi64ELi128ELi4ES3_EELb0ELb0ELb0ELb1ELb1ELb0ELb0ELb0EEEvNS_16Flash_fwd_paramsE) ;  /* 0xffffff9494b47950 */ /* 0x002fea0003c3ffff */
.L_x_7760:
[----:B------:R-:W-:Y:S01]  /*6930*/  MOV R4, 0x1f ;  /* 0x0000001f00047802 */ /* 0x000fe20000000f00 */
[----:B------:R-:W-:Y:S01]  /*6940*/  IMAD.MOV.U32 R5, RZ, RZ, 0x2 ;  /* 0x00000002ff057424 */ /* 0x000fe200078e00ff */
[----:B------:R-:W-:Y:S01]  /*6950*/  MOV R8, R163 ;  /* 0x000000a300087202 */ /* 0x000fe20000000f00 */
[----:B------:R-:W-:-:S07]  /*6960*/  IMAD.MOV.U32 R6, RZ, RZ, -0x1 ;  /* 0xffffffffff067424 */ /* 0x000fce00078e00ff */
[----:B-1---5:R-:W-:Y:S05]  /*6970*/  WARPSYNC.COLLECTIVE R6, `(.L_x_7763) ;  /* 0x0000000006087348 */ /* 0x022fea0003c00000 */
[----:B------:R2:W3:Y:S02]  /*6980*/  SHFL.BFLY P0, R4, R8, R5, R4 ;  /* 0x0c00000508047389 */ /* 0x0004e40000000004 */
[----:B-123-5:R-:W-:Y:S05]  /*6990*/  ENDCOLLECTIVE ;  /* 0x000000000000791b */ /* 0x02efea0003800000 */
.L_x_7763:
        /* <DEDUP_REMOVED lines=8> */
.L_x_7764:
        /* <DEDUP_REMOVED lines=8> */
.L_x_7765:
[----:B------:R-:W-:Y:S01]  /*6aa0*/  FADD.FTZ R164, R4, R164 ;  /* 0x000000a404a47221 */ /* 0x000fe20000010000 */
[----:B------:R-:W-:Y:S02]  /*6ab0*/  MOV R4, 0x1f ;  /* 0x0000001f00047802 */ /* 0x000fe40000000f00 */
[----:B------:R-:W-:Y:S01]  /*6ac0*/  MOV R5, 0x1 ;  /* 0x0000000100057802 */ /* 0x000fe20000000f00 */
[----:B------:R-:W-:-:S07]  /*6ad0*/  IMAD.MOV.U32 R8, RZ, RZ, R164 ;  /* 0x000000ffff087224 */ /* 0x000fce00078e00a4 */
[----:B------:R-:W-:Y:S05]  /*6ae0*/  WARPSYNC.COLLECTIVE R6, `(.L_x_7766) ;  /* 0x0000000006087348 */ /* 0x000fea0003c00000 */
[----:B------:R1:W2:Y:S02]  /*6af0*/  SHFL.BFLY P0, R4, R8, R5, R4 ;  /* 0x0c00000508047389 */ /* 0x0002a40000000004 */
[----:B-12---:R-:W-:Y:S05]  /*6b00*/  ENDCOLLECTIVE ;  /* 0x000000000000791b */ /* 0x006fea0003800000 */
.L_x_7766:
[----:B------:R-:W-:Y:S05]  /*6b10*/  BRA `(.L_x_7767) ;  /* 0xfffffff400a87947 */ /* 0x000fea000383ffff */
.L_x_7768:
        /* <DEDUP_REMOVED lines=14> */
.L_x_10308:


//--------------------- .text._ZN5flash24flash_fwd_splitkv_kernelI23Flash_fwd_kernel_traitsILi32ELi64ELi128ELi4ELb0ELb0EN7cutlass6half_tE19Flash_kernel_traitsILi32ELi64ELi128ELi4ES3_EELb0ELb0ELb0ELb1ELb1ELb1ELb0ELb0EEEvNS_16Flash_fwd_paramsE --------------------------
	.section	.text._ZN5flash24flash_fwd_splitkv_kernelI23Flash_fwd_kernel_traitsILi32ELi64ELi128ELi4ELb0ELb0EN7cutlass6half_tE19Flash_kernel_traitsILi32ELi64ELi128ELi4ES3_EELb0ELb0ELb0ELb1ELb1ELb1ELb0ELb0EEEvNS_16Flash_fwd_paramsE,"ax",@progbits
	.align	128
        .global         _ZN5flash24flash_fwd_splitkv_kernelI23Flash_fwd_kernel_traitsILi32ELi64ELi128ELi4ELb0ELb0EN7cutlass6half_tE19Flash_kernel_traitsILi32ELi64ELi128ELi4ES3_EELb0ELb0ELb0ELb1ELb1ELb1ELb0ELb0EEEvNS_16Flash_fwd_paramsE
        .type           _ZN5flash24flash_fwd_splitkv_kernelI23Flash_fwd_kernel_traitsILi32ELi64ELi128ELi4ELb0ELb0EN7cutlass6half_tE19Flash_kernel_traitsILi32ELi64ELi128ELi4ES3_EELb0ELb0ELb0ELb1ELb1ELb1ELb0ELb0EEEvNS_16Flash_fwd_paramsE,@function
        .size           _ZN5flash24flash_fwd_splitkv_kernelI23Flash_fwd_kernel_traitsILi32ELi64ELi128ELi4ELb0ELb0EN7cutlass6half_tE19Flash_kernel_traitsILi32ELi64ELi128ELi4ES3_EELb0ELb0ELb0ELb1ELb1ELb1ELb0ELb0EEEvNS_16Flash_fwd_paramsE,(.L_x_10309 - _ZN5flash24flash_fwd_splitkv_kernelI23Flash_fwd_kernel_traitsILi32ELi64ELi128ELi4ELb0ELb0EN7cutlass6half_tE19Flash_kernel_traitsILi32ELi64ELi128ELi4ES3_EELb0ELb0ELb0ELb1ELb1ELb1ELb0ELb0EEEvNS_16Flash_fwd_paramsE)
        .other          _ZN5flash24flash_fwd_splitkv_kernelI23Flash_fwd_kernel_traitsILi32ELi64ELi128ELi4ELb0ELb0EN7cutlass6half_tE19Flash_kernel_traitsILi32ELi64ELi128ELi4ES3_EELb0ELb0ELb0ELb1ELb1ELb1ELb0ELb0EEEvNS_16Flash_fwd_paramsE,@"STO_CUDA_ENTRY STV_DEFAULT"
_ZN5flash24flash_fwd_splitkv_kernelI23Flash_fwd_kernel_traitsILi32ELi64ELi128ELi4ELb0ELb0EN7cutlass6half_tE19Flash_kernel_traitsILi32ELi64ELi128ELi4ES3_EELb0ELb0ELb0ELb1ELb1ELb1ELb0ELb0EEEvNS_16Flash_fwd_paramsE:
.text._ZN5flash24flash_fwd_splitkv_kernelI23Flash_fwd_kernel_traitsILi32ELi64ELi128ELi4ELb0ELb0EN7cutlass6half_tE19Flash_kernel_traitsILi32ELi64ELi128ELi4ES3_EELb0ELb0ELb0ELb1ELb1ELb1ELb0ELb0EEEvNS_16Flash_fwd_paramsE:
[----:B------:R-:W-:Y:S01]  /*0000*/  LDC R1, c[0x0][0x37c] ;  /* 0x0000df00ff017b82 */ /* 0x000fe20000000800 */
[----:B------:R-:W1:Y:S07]  /*0010*/  S2R R159, SR_CTAID.X ;  /* 0x00000000009f7919 */ /* 0x000e6e0000002500 */
[----:B------:R-:W2:Y:S01]  /*0020*/  LDC.64 R2, c[0x0][0x348] ;  /* 0x0000d200ff027b82 */ /* 0x000ea20000000a00 */
[----:B------:R-:W-:Y:S01]  /*0030*/  BSSY.RECONVERGENT B2, `(.L_x_7769) ;  /* 0x0000005000027945 */ /* 0x000fe20003800200 */
[----:B------:R-:W-:Y:S01]  /*0040*/  MOV R156, 0x80 ;  /* 0x00000080009c7802 */ /* 0x000fe20000000f00 */
[----:B------:R-:W3:Y:S01]  /*0050*/  S2R R158, SR_CTAID.Y ;  /* 0x00000000009e7919 */ /* 0x000ee20000002600 */
[----:B------:R-:W4:Y:S05]  /*0060*/  S2R R157, SR_CTAID.Z ;  /* 0x00000000009d7919 */ /* 0x000f2a0000002700 */
[----:B-1234-:R-:W-:Y:S05]  /*0070*/  CALL.REL.NOINC `($_ZN5flash24flash_fwd_splitkv_kernelI23Flash_fwd_kernel_traitsILi32ELi64ELi128ELi4ELb0ELb0EN7cutlass6half_tE19Flash_kernel_traitsILi32ELi64ELi128ELi4ES3_EELb0ELb0ELb0ELb1ELb1ELb1ELb0ELb0EEEvNS_16Flash_fwd_paramsE$_ZN5flash30compute_attn_1rowblock_splitkvI23Flash_fwd_kernel_traitsILi32ELi64ELi128ELi4ELb0ELb0EN7cutlass6half_tE19Flash_kernel_traitsILi32ELi64ELi128ELi4ES3_EELb0ELb0ELb0ELb1ELb1ELb1ELb0ELb0ENS_16Flash_fwd_paramsEEEvRKT8_iiiii) ;  /* 0x0000000000087944 */ /* 0x01efea0003c00000 */
[----:B------:R-:W-:Y:S05]  /*0080*/  BSYNC.RECONVERGENT B2 ;  /* 0x0000000000027941 */ /* 0x000fea0003800200 */
.L_x_7769:
[----:B------:R-:W-:Y:S05]  /*0090*/  EXIT ;  /* 0x000000000000794d */ /* 0x000fea0003800000 */
        .type           $_ZN5flash24flash_fwd_splitkv_kernelI23Flash_fwd_kernel_traitsILi32ELi64ELi128ELi4ELb0ELb0EN7cutlass6half_tE19Flash_kernel_traitsILi32ELi64ELi128ELi4ES3_EELb0ELb0ELb0ELb1ELb1ELb1ELb0ELb0EEEvNS_16Flash_fwd_paramsE$_ZN5flash30compute_attn_1rowblock_splitkvI23Flash_fwd_kernel_traitsILi32ELi64ELi128ELi4ELb0ELb0EN7cutlass6half_tE19Flash_kernel_traitsILi32ELi64ELi128ELi4ES3_EELb0ELb0ELb0ELb1ELb1ELb1ELb0ELb0ENS_16Flash_fwd_paramsEEEvRKT8_iiiii,@function
        .size           $_ZN5flash24flash_fwd_splitkv_kernelI23Flash_fwd_kernel_traitsILi32ELi64ELi128ELi4ELb0ELb0EN7cutlass6half_tE19Flash_kernel_traitsILi32ELi64ELi128ELi4ES3_EELb0ELb0ELb0ELb1ELb1ELb1ELb0ELb0EEEvNS_16Flash_fwd_paramsE$_ZN5flash30compute_attn_1rowblock_splitkvI23Flash_fwd_kernel_traitsILi32ELi64ELi128ELi4ELb0ELb0EN7cutlass6half_tE19Flash_kernel_traitsILi32ELi64ELi128ELi4ES3_EELb0ELb0ELb0ELb1ELb1ELb1ELb0ELb0ENS_16Flash_fwd_paramsEEEvRKT8_iiiii,(.L_x_10309 - $_ZN5flash24flash_fwd_splitkv_kernelI23Flash_fwd_kernel_traitsILi32ELi64ELi128ELi4ELb0ELb0EN7cutlass6half_tE19Flash_kernel_traitsILi32ELi64ELi128ELi4ES3_EELb0ELb0ELb0ELb1ELb1ELb1ELb0ELb0EEEvNS_16Flash_fwd_paramsE$_ZN5flash30compute_attn_1rowblock_splitkvI23Flash_fwd_kernel_traitsILi32ELi64ELi128ELi4ELb0ELb0EN7cutlass6half_tE19Flash_kernel_traitsILi32ELi64ELi128ELi4ES3_EELb0ELb0ELb0ELb1ELb1ELb1ELb0ELb0ENS_16Flash_fwd_paramsEEEvRKT8_iiiii)
$_ZN5flash24flash_fwd_splitkv_kernelI23Flash_fwd_kernel_traitsILi32ELi64ELi128ELi4ELb0ELb0EN7cutlass6half_tE19Flash_kernel_traitsILi32ELi64ELi128ELi4ES3_EELb0ELb0ELb0ELb1ELb1ELb1ELb0ELb0EEEvNS_16Flash_fwd_paramsE$_ZN5flash30compute_attn_1rowblock_splitkvI23Flash_fwd_kernel_traitsILi32ELi64ELi128ELi4ELb0ELb0EN7cutlass6half_tE19Flash_kernel_traitsILi32ELi64ELi128ELi4ES3_EELb0ELb0ELb0ELb1ELb1ELb1ELb0ELb0ENS_16Flash_fwd_paramsEEEvRKT8_iiiii:
        /* <DEDUP_REMOVED lines=24> */
.L_x_7773:
[----:B------:R-:W-:Y:S05]  /*0220*/  BSYNC.RECONVERGENT B0 ;  /* 0x0000000000007941 */ /* 0x000fea0003800200 */
.L_x_7772:
[----:B-----5:R-:W-:Y:S02]  /*0230*/  IADD3 R9, PT, PT, R9, R0, -R7 ;  /* 0x0000000009097210 */ /* 0x020fe40007ffe807 */
.L_x_7771:
[----:B------:R-:W-:Y:S05]  /*0240*/  BSYNC.RECONVERGENT B1 ;  /* 0x0000000000017941 */ /* 0x000fea0003800200 */
.L_x_7770:
[----:B------:R-:W-:Y:S01]  /*0250*/  IMAD.SHL.U32 R5, R159, 0x40, RZ ;  /* 0x000000409f057824 */ /* 0x000fe200078e00ff */
[----:B------:R-:W-:Y:S01]  /*0260*/  MOV R10, R156 ;  /* 0x0000009c000a7202 */ /* 0x000fe20000000f00 */
[----:B------:R-:W-:-:S03]  /*0270*/  IMAD.MOV.U32 R11, RZ, RZ, 0x0 ;  /* 0x00000000ff0b7424 */ /* 0x000fc600078e00ff */
[----:B-----5:R-:W-:-:S13]  /*0280*/  ISETP.GT.AND P0, PT, R164, R5, PT ;  /* 0x00000005a400720c */ /* 0x020fda0003f04270 */
[----:B-1----:R-:W-:Y:S05]  /*0290*/  @!P0 RET.REL.NODEC R10 `(_ZN5flash24flash_fwd_splitkv_kernelI23Flash_fwd_kernel_traitsILi32ELi64ELi128ELi4ELb0ELb0EN7cutlass6half_tE19Flash_kernel_traitsILi32ELi64ELi128ELi4ES3_EELb0ELb0ELb0ELb1ELb1ELb1ELb0ELb0EEEvNS_16Flash_fwd_paramsE) ;  /* 0xfffffffc0a588950 */ /* 0x002fea0003c3ffff */
        /* <DEDUP_REMOVED lines=56> */
[----:B-1----:R-:W-:Y:S05]  /*0620*/  @P0 RET.REL.NODEC R156 `(_ZN5flash24flash_fwd_splitkv_kernelI23Flash_fwd_kernel_traitsILi32ELi64ELi128ELi4ELb0ELb0EN7cutlass6half_tE19Flash_kernel_traitsILi32ELi64ELi128ELi4ES3_EELb0ELb0ELb0ELb1ELb1ELb1ELb0ELb0EEEvNS_16Flash_fwd_paramsE) ;  /* 0xfffffff89c740950 */ /* 0x002fea0003c3ffff */
[----:B------:R-:W-:Y:S02]  /*0630*/  MOV R3, 0x7f800000 ;  /* 0x7f80000000037802 */ /* 0x000fe40000000f00 */
[----:B------:R-:W-:-:S03]  /*0640*/  MOV R157, 0x0 ;  /* 0x00000000009d7802 */ /* 0x000fc60000000f00 */
[----:B------:R1:W-:Y:S02]  /*0650*/  ST.E desc[UR4][R10.64+0x80], R3 ;  /* 0x000080030a007985 */ /* 0x0003e4000c101904 */
[----:B-1----:R-:W-:Y:S05]  /*0660*/  RET.REL.NODEC R156 `(_ZN5flash24flash_fwd_splitkv_kernelI23Flash_fwd_kernel_traitsILi32ELi64ELi128ELi4ELb0ELb0EN7cutlass6half_tE19Flash_kernel_traitsILi32ELi64ELi128ELi4ES3_EELb0ELb0ELb0ELb1ELb1ELb1ELb0ELb0EEEvNS_16Flash_fwd_paramsE) ;  /* 0xfffffff89c647950 */ /* 0x002fea0003c3ffff */
.L_x_7774:
        /* <DEDUP_REMOVED lines=104> */
.L_x_7776:
[----:B------:R-:W2:Y:S04]  /*0cf0*/  LD.E R10, desc[UR4][R2.64+0x68] ;  /* 0x00006804020a7980 */ /* 0x000ea8000c101900 */
[----:B------:R-:W3:Y:S04]  /*0d00*/  LD.E.64 R68, desc[UR4][R2.64+0x38] ;  /* 0x0000380402447980 */ /* 0x000ee8000c101b00 */
[----:B------:R-:W4:Y:S01]  /*0d10*/  LD.E.64 R16, desc[UR4][R2.64+0x20] ;  /* 0x0000200402107980 */ /* 0x000f22000c101b00 */
[----:B------:R-:W-:Y:S02]  /*0d20*/  MOV R82, R2 ;  /* 0x0000000200527202 */ /* 0x000fe40000000f00 */
[----:B------:R-:W-:-:S05]  /*0d30*/  MOV R83, R3 ;  /* 0x0000000300537202 */ /* 0x000fca0000000f00 */
[----:B------:R-:W3:Y:S04]  /*0d40*/  LD.E.64 R22, desc[UR4][R82.64+0x40] ;  /* 0x0000400452167980 */ /* 0x000ee8000c101b00 */
[----:B------:R-:W3:Y:S04]  /*0d50*/  LD.E.64 R14, desc[UR4][R82.64+0x50] ;  /* 0x00005004520e7980 */ /* 0x000ee8000c101b00 */
[----:B------:R-:W3:Y:S04]  /*0d60*/  LD.E.64 R12, desc[UR4][R82.64+0x28] ;  /* 0x00002804520c7980 */ /* 0x000ee8000c101b00 */
[----:B------:R2:W5:Y:S01]  /*0d70*/  LD.E.64 R30, desc[UR4][R82.64+0x58] ;  /* 0x00005804521e7980 */ /* 0x000562000c101b00 */
[----:B------:R-:W-:-:S02]  /*0d80*/  MOV R18, RZ ;  /* 0x000000ff00127202 */ /* 0x000fc40000000f00 */
[----:B------:R-:W-:Y:S02]  /*0d90*/  CS2R R166, SRZ ;  /* 0x0000000000a67805 */ /* 0x000fe4000001ff00 */
[----:B-1----:R-:W-:Y:S02]  /*0da0*/  IABS R5, R157 ;  /* 0x0000009d00057213 */ /* 0x002fe40000000000 */
[----:B------:R-:W-:Y:S02]  /*0db0*/  LEA R161, R21, 0xffffff80, 0x7 ;  /* 0xffffff8015a17811 */ /* 0x000fe400078e38ff */
[-C--:B--2---:R-:W-:Y:S02]  /*0dc0*/  IABS R0, R10.reuse ;  /* 0x0000000a00007213 */ /* 0x084fe40000000000 */
[----:B------:R-:W-:Y:S02]  /*0dd0*/  IABS R9, R10 ;  /* 0x0000000a00097213 */ /* 0x000fe40000000000 */
[----:B------:R-:W1:Y:S03]  /*0de0*/  I2F.RP R11, R0 ;  /* 0x00000000000b7306 */ /* 0x000e660000209400 */
[----:B------:R-:W-:-:S05]  /*0df0*/  IMAD.MOV R9, RZ, RZ, -R9 ;  /* 0x000000ffff097224 */ /* 0x000fca00078e0a09 */
[----:B-1----:R-:W1:Y:S02]  /*0e00*/  MUFU.RCP R8, R11 ;  /* 0x0000000b00087308 */ /* 0x002e640000001000 */
[----:B-1----:R-:W-:Y:S02]  /*0e10*/  VIADD R8, R8, 0xffffffe ;  /* 0x0ffffffe08087836 */ /* 0x002fe40000000000 */
[----:B----45:R-:W-:-:S04]  /*0e20*/  IMAD R11, R17, R6, RZ ;  /* 0x00000006110b7224 */ /* 0x030fc800078e02ff */
        /* <DEDUP_REMOVED lines=10> */
[----:B------:R-:W-:-:S05]  /*0ed0*/  IMAD R8, R68, R5, R8 ;  /* 0x0000000544087224 */ /* 0x000fca00078e0208 */
[----:B------:R-:W-:-:S07]  /*0ee0*/  IADD3 R19, PT, PT, R19, R8, RZ ;  /* 0x0000000813137210 */ /* 0x000fce0007ffe0ff */
[-C--:B------:R-:W-:Y:S01]  /*0ef0*/  @!P1 IADD3 R9, PT, PT, R9, -R0.reuse, RZ ;  /* 0x8000000009099210 */ /* 0x080fe20007ffe0ff */
[----:B------:R-:W-:Y:S01]  /*0f00*/  @!P1 VIADD R4, R4, 0x1 ;  /* 0x0000000104049836 */ /* 0x000fe20000000000 */
[----:B------:R-:W-:Y:S02]  /*0f10*/  ISETP.NE.AND P1, PT, R10, RZ, PT ;  /* 0x000000ff0a00720c */ /* 0x000fe40003f25270 */
[----:B------:R-:W-:Y:S02]  /*0f20*/  ISETP.GE.U32.AND P2, PT, R9, R0, PT ;  /* 0x000000000900720c */ /* 0x000fe40003f46070 */
[----:B------:R-:W-:Y:S02]  /*0f30*/  LOP3.LUT R9, R157, R10, RZ, 0x3c, !PT ;  /* 0x0000000a9d097212 */ /* 0x000fe400078e3cff */
[----:B------:R-:W-:Y:S02]  /*0f40*/  SHF.R.S32.HI R0, RZ, 0x1f, R6 ;  /* 0x0000001fff007819 */ /* 0x000fe40000011406 */
[----:B------:R-:W-:-:S03]  /*0f50*/  ISETP.GE.AND P0, PT, R9, RZ, PT ;  /* 0x000000ff0900720c */ /* 0x000fc60003f06270 */
[C---:B------:R-:W-:Y:S01]  /*0f60*/  IMAD R8, R16.reuse, R0, R11 ;  /* 0x0000000010087224 */ /* 0x040fe200078e020b */
[----:B------:R-:W-:Y:S01]  /*0f70*/  MOV R11, R161 ;  /* 0x000000a1000b7202 */ /* 0x000fe20000000f00 */
[----:B------:R-:W-:Y:S02]  /*0f80*/  IMAD.WIDE.U32 R16, R16, R6, R18 ;  /* 0x0000000610107225 */ /* 0x000fe400078e0012 */
[----:B------:R-:W-:Y:S02]  /*0f90*/  @P2 IADD3 R4, PT, PT, R4, 0x1, RZ ;  /* 0x0000000104042810 */ /* 0x000fe40007ffe0ff */
[----:B------:R-:W-:Y:S01]  /*0fa0*/  IMAD.WIDE.U32 R18, R22, R7, RZ ;  /* 0x0000000716127225 */ /* 0x000fe200078e00ff */
[----:B------:R-:W-:-:S03]  /*0fb0*/  IADD3 R17, PT, PT, R17, R8, RZ ;  /* 0x0000000811117210 */ /* 0x000fc60007ffe0ff */
[----:B------:R-:W-:Y:S02]  /*0fc0*/  IMAD.MOV.U32 R9, RZ, RZ, R4 ;  /* 0x000000ffff097224 */ /* 0x000fe400078e0004 */
[----:B------:R-:W-:Y:S02]  /*0fd0*/  IMAD R4, R23, R7, RZ ;  /* 0x0000000717047224 */ /* 0x000fe400078e02ff */
[-C--:B------:R-:W-:Y:S01]  /*0fe0*/  IMAD R8, R69, R161.reuse, RZ ;  /* 0x000000a145087224 */ /* 0x080fe200078e02ff */
[----:B------:R-:W-:Y:S01]  /*0ff0*/  @!P0 IADD3 R9, PT, PT, -R9, RZ, RZ ;  /* 0x000000ff09098210 */ /* 0x000fe20007ffe1ff */
[----:B------:R-:W-:Y:S01]  /*1000*/  IMAD.WIDE.U32 R16, R68, R161, R16 ;  /* 0x000000a144107225 */ /* 0x000fe200078e0010 */
[----:B------:R-:W-:-:S03]  /*1010*/  @!P1 LOP3.LUT R9, RZ, R10, RZ, 0x33, !PT ;  /* 0x0000000aff099212 */ /* 0x000fc600078e33ff */
[----:B------:R-:W-:Y:S01]  /*1020*/  IMAD R4, R22, R5, R4 ;  /* 0x0000000516047224 */ /* 0x000fe200078e0204 */
[----:B------:R-:W-:Y:S01]  /*1030*/  IADD3 R17, PT, PT, R17, R8, RZ ;  /* 0x0000000811117210 */ /* 0x000fe20007ffe0ff */
[-C--:B------:R-:W-:Y:S02]  /*1040*/  IMAD R7, R15, R9.reuse, RZ ;  /* 0x000000090f077224 */ /* 0x080fe400078e02ff */
[----:B------:R-:W-:Y:S01]  /*1050*/  IMAD.IADD R19, R19, 0x1, R4 ;  /* 0x0000000113137824 */ /* 0x000fe200078e0204 */
[----:B------:R-:W-:Y:S01]  /*1060*/  SHF.R.S32.HI R4, RZ, 0x1f, R9 ;  /* 0x0000001fff047819 */ /* 0x000fe20000011409 */
[----:B------:R-:W-:Y:S02]  /*1070*/  IMAD R5, R13, R6, RZ ;  /* 0x000000060d057224 */ /* 0x000fe400078e02ff */
[----:B------:R-:W-:-:S04]  /*1080*/  IMAD.WIDE.U32 R8, R14, R9, R16 ;  /* 0x000000090e087225 */ /* 0x000fc800078e0010 */
[----:B------:R-:W-:Y:S01]  /*1090*/  IMAD R4, R14, R4, R7 ;  /* 0x000000040e047224 */ /* 0x000fe200078e0207 */
[----:B------:R-:W-:Y:S01]  /*10a0*/  MOV R7, RZ ;  /* 0x000000ff00077202 */ /* 0x000fe20000000f00 */
[C---:B------:R-:W-:Y:S02]  /*10b0*/  IMAD R5, R12.reuse, R0, R5 ;  /* 0x000000000c057224 */ /* 0x040fe400078e0205 */
[----:B------:R-:W-:Y:S01]  /*10c0*/  IMAD.WIDE.U32 R14, R12, R6, R18 ;  /* 0x000000060c0e7225 */ /* 0x000fe200078e0012 */
[----:B------:R-:W-:Y:S02]  /*10d0*/  MOV R6, R8 ;  /* 0x0000000800067202 */ /* 0x000fe40000000f00 */
[----:B------:R-:W-:Y:S01]  /*10e0*/  IADD3 R0, PT, PT, R9, R4, RZ ;  /* 0x0000000409007210 */ /* 0x000fe20007ffe0ff */
[----:B------:R-:W-:Y:S02]  /*10f0*/  IMAD.IADD R12, R15, 0x1, R5 ;  /* 0x000000010f0c7824 */ /* 0x000fe400078e0205 */
.L_x_7777:
[----:B------:R-:W-:Y:S05]  /*1100*/  BSYNC.RECONVERGENT B0 ;  /* 0x0000000000007941 */ /* 0x000fea0003800200 */
.L_x_7775:
[----:B------:R-:W2:Y:S04]  /*1110*/  LD.E.64 R28, desc[UR4][R82.64+0x18] ;  /* 0x00001804521c7980 */ /* 0x000ea8000c101b00 */
[----:B------:R-:W3:Y:S04]  /*1120*/  LD.E.64 R26, desc[UR4][R82.64+0x48] ;  /* 0x00004804521a7980 */ /* 0x000ee8000c101b00 */
[----:B------:R-:W4:Y:S04]  /*1130*/  LD.E.64 R24, desc[UR4][R82.64+0x30] ;  /* 0x0000300452187980 */ /* 0x000f28000c101b00 */
[----:B------:R-:W5:Y:S04]  /*1140*/  LD.E.64 R18, desc[UR4][R82.64+0x8] ;  /* 0x0000080452127980 */ /* 0x000f68000c101b00 */
[----:B------:R-:W5:Y:S04]  /*1150*/  LD.E.64 R8, desc[UR4][R82.64] ;  /* 0x0000000452087980 */ /* 0x000f68000c101b00 */
[----:B------:R-:W5:Y:S01]  /*1160*/  LD.E.64 R4, desc[UR4][R82.64+0x10] ;  /* 0x0000100452047980 */ /* 0x000f62000c101b00 */
[----:B------:R-:W-:Y:S01]  /*1170*/  IABS R17, R10 ;  /* 0x0000000a00117213 */ /* 0x000fe20000000000 */
[----:B------:R-:W-:Y:S01]  /*1180*/  IMAD.SHL.U32 R143, R88, 0x8, RZ ;  /* 0x00000008588f7824 */ /* 0x000fe200078e00ff */
[----:B------:R-:W-:Y:S01]  /*1190*/  MOV R34, RZ ;  /* 0x000000ff00227202 */ /* 0x000fe20000000f00 */
[----:B------:R-:W-:Y:S01]  /*11a0*/  IMAD R7, R7, R22, RZ ;  /* 0x0000001607077224 */ /* 0x000fe200078e02ff */
[----:B------:R-:W1:Y:S01]  /*11b0*/  I2F.RP R32, R17 ;  /* 0x0000001100207306 */ /* 0x000e620000209400 */
[----:B------:R-:W-:Y:S01]  /*11c0*/  IABS R16, R157 ;  /* 0x0000009d00107213 */ /* 0x000fe20000000000 */
[----:B------:R-:W1:Y:S01]  /*11d0*/  S2UR UR6, SR_CgaCtaId ;  /* 0x00000000000679c3 */ /* 0x000e620000008800 */
[----:B------:R-:W-:Y:S01]  /*11e0*/  IABS R15, R10 ;  /* 0x0000000a000f7213 */ /* 0x000fe20000000000 */
[----:B------:R-:W-:Y:S01]  /*11f0*/  IMAD R7, R11, R23, R7 ;  /* 0x000000170b077224 */ /* 0x000fe200078e0207 */
[----:B------:R-:W-:Y:S01]  /*1200*/  LOP3.LUT R142, R143, 0x18, RZ, 0xc0, !PT ;  /* 0x000000188f8e7812 */ /* 0x000fe200078ec0ff */
[----:B------:R-:W-:Y:S01]  /*1210*/  UMOV UR7, 0x400 ;  /* 0x0000040000077882 */ /* 0x000fe20000000000 */
[----:B------:R-:W-:-:S02]  /*1220*/  IADD3 R15, PT, PT, RZ, -R15, RZ ;  /* 0x8000000fff0f7210 */ /* 0x000fc40007ffe0ff */
[----:B------:R-:W-:Y:S02]  /*1230*/  IADD3 R14, P0, PT, R142, R14, RZ ;  /* 0x0000000e8e0e7210 */ /* 0x000fe40007f1e0ff */
[----:B------:R-:W-:Y:S02]  /*1240*/  LOP3.LUT R165, R143, 0xc0, RZ, 0xc0, !PT ;  /* 0x000000c08fa57812 */ /* 0x000fe400078ec0ff */
[C---:B------:R-:W-:Y:S01]  /*1250*/  SHF.L.U32 R148, R68.reuse, 0x6, RZ ;  /* 0x0000000644947819 */ /* 0x040fe200000006ff */
[----:B-1----:R-:W1:Y:S01]  /*1260*/  MUFU.RCP R20, R32 ;  /* 0x0000002000147308 */ /* 0x002e620000001000 */
[----:B------:R-:W-:Y:S02]  /*1270*/  LOP3.LUT R165, R165, 0x18, R88, 0xf8, !PT ;  /* 0x00000018a5a57812 */ /* 0x000fe400078ef858 */
[----:B------:R-:W-:Y:S02]  /*1280*/  SHF.L.U64.HI R149, R68, 0x6, R69 ;  /* 0x0000000644957819 */ /* 0x000fe40000010245 */
[----:B------:R-:W-:-:S02]  /*1290*/  LOP3.LUT R163, R165, R142, RZ, 0x3c, !PT ;  /* 0x0000008ea5a37212 */ /* 0x000fc400078e3cff */
[C---:B------:R-:W-:Y:S02]  /*12a0*/  SHF.L.U32 R146, R22.reuse, 0x6, RZ ;  /* 0x0000000616927819 */ /* 0x040fe400000006ff */
        /* <DEDUP_REMOVED lines=10> */
[----:B------:R-:W-:-:S04]  /*1350*/  LOP3.LUT R15, R157, R10, RZ, 0x3c, !PT ;  /* 0x0000000a9d0f7212 */ /* 0x000fc800078e3cff */
[----:B------:R-:W-:Y:S02]  /*1360*/  ISETP.GT.U32.AND P2, PT, R17, R16, PT ;  /* 0x000000101100720c */ /* 0x000fe40003f44070 */
[----:B------:R-:W-:Y:S02]  /*1370*/  ISETP.GE.AND P1, PT, R15, RZ, PT ;  /* 0x000000ff0f00720c */ /* 0x000fe40003f26270 */
[----:B------:R-:W-:-:S03]  /*1380*/  IADD3.X R15, PT, PT, RZ, R12, RZ, P0, !PT ;  /* 0x0000000cff0f7210 */ /* 0x000fc600007fe4ff */
[----:B------:R-:W-:-:S06]  /*1390*/  IMAD.WIDE.U32 R14, R11, R22, R14 ;  /* 0x000000160b0e7225 */ /* 0x000fcc00078e000e */
[-C--:B------:R-:W-:Y:S02]  /*13a0*/  @!P2 IADD3 R16, PT, PT, R16, -R17.reuse, RZ ;  /* 0x800000111010a210 */ /* 0x080fe40007ffe0ff */
[----:B------:R-:W-:Y:S02]  /*13b0*/  @!P2 IADD3 R13, PT, PT, R13, 0x1, RZ ;  /* 0x000000010d0da810 */ /* 0x000fe40007ffe0ff */
[----:B------:R-:W-:Y:S01]  /*13c0*/  ISETP.GE.U32.AND P3, PT, R16, R17, PT ;  /* 0x000000111000720c */ /* 0x000fe20003f66070 */
[----:B------:R-:W-:Y:S01]  /*13d0*/  IMAD.MOV.U32 R16, RZ, RZ, R142 ;  /* 0x000000ffff107224 */ /* 0x000fe200078e008e */
[----:B------:R-:W-:Y:S02]  /*13e0*/  ISETP.NE.AND P2, PT, R10, RZ, PT ;  /* 0x000000ff0a00720c */ /* 0x000fe40003f45270 */
[----:B------:R-:W-:Y:S02]  /*13f0*/  MOV R17, RZ ;  /* 0x000000ff00117202 */ /* 0x000fe40000000f00 */
[----:B------:R-:W-:-:S07]  /*1400*/  IADD3 R15, PT, PT, R15, R7, RZ ;  /* 0x000000070f0f7210 */ /* 0x000fce0007ffe0ff */
[----:B------:R-:W-:-:S04]  /*1410*/  @P3 IADD3 R13, PT, PT, R13, 0x1, RZ ;  /* 0x000000010d0d3810 */ /* 0x000fc80007ffe0ff */
[----:B------:R-:W-:Y:S02]  /*1420*/  @!P1 IADD3 R13, PT, PT, -R13, RZ, RZ ;  /* 0x000000ff0d0d9210 */ /* 0x000fe40007ffe1ff */
[----:B------:R-:W-:Y:S02]  /*1430*/  @!P2 LOP3.LUT R13, RZ, R10, RZ, 0x33, !PT ;  /* 0x0000000aff0da212 */ /* 0x000fe400078e33ff */
[----:B------:R-:W-:-:S03]  /*1440*/  LOP3.LUT R10, R143, 0x1f20, RZ, 0xc0, !PT ;  /* 0x00001f208f0a7812 */ /* 0x000fc600078ec0ff */
[----:B------:R-:W-:Y:S01]  /*1450*/  IMAD R7, R31, R13, RZ ;  /* 0x0000000d1f077224 */ /* 0x000fe200078e02ff */
[----:B------:R-:W-:Y:S02]  /*1460*/  LOP3.LUT R163, R10, R163, RZ, 0xfc, !PT ;  /* 0x000000a30aa37212 */ /* 0x000fe400078efcff */
[----:B------:R-:W-:Y:S02]  /*1470*/  SHF.R.U32.HI R10, RZ, 0x2, R88 ;  /* 0x00000002ff0a7819 */ /* 0x000fe40000011658 */
[----:B------:R-:W-:-:S03]  /*1480*/  LEA R163, R163, R90, 0x1 ;  /* 0x0000005aa3a37211 */ /* 0x000fc600078e08ff */
[----:B------:R-:W-:Y:S02]  /*1490*/  IMAD R153, R69, R10, RZ ;  /* 0x0000000a45997224 */ /* 0x000fe400078e02ff */
[-C--:B--2---:R-:W-:Y:S02]  /*14a0*/  IMAD R11, R29, R158.reuse, RZ ;  /* 0x0000009e1d0b7224 */ /* 0x084fe400078e02ff */
[----:B------:R-:W-:-:S05]  /*14b0*/  IMAD.WIDE.U32 R28, R28, R158, R16 ;  /* 0x0000009e1c1c7225 */ /* 0x000fca00078e0010 */
[----:B------:R-:W-:Y:S02]  /*14c0*/  IADD3 R29, PT, PT, R29, R11, RZ ;  /* 0x0000000b1d1d7210 */ /* 0x000fe40007ffe0ff */
[----:B------:R-:W-:Y:S01]  /*14d0*/  SHF.R.S32.HI R11, RZ, 0x1f, R13 ;  /* 0x0000001fff0b7819 */ /* 0x000fe2000001140d */
[----:B------:R-:W-:Y:S01]  /*14e0*/  IMAD.WIDE.U32 R12, R13, R30, R14 ;  /* 0x0000001e0d0c7225 */ /* 0x000fe200078e000e */
[----:B------:R-:W-:Y:S02]  /*14f0*/  IADD3 R14, P0, PT, R142, R6, RZ ;  /* 0x000000068e0e7210 */ /* 0x000fe40007f1e0ff */
[C---:B----4-:R-:W-:Y:S01]  /*1500*/  SHF.L.U64.HI R33, R24.reuse, 0x5, R25 ;  /* 0x0000000518217819 */ /* 0x050fe20000010219 */
[----:B------:R-:W-:Y:S01]  /*1510*/  IMAD R30, R11, R30, R7 ;  /* 0x0000001e0b1e7224 */ /* 0x000fe200078e0207 */
[----:B------:R-:W-:Y:S01]  /*1520*/  MOV R11, RZ ;  /* 0x000000ff000b7202 */ /* 0x000fe20000000f00 */
[----:B---3--:R-:W-:Y:S01]  /*1530*/  IMAD.WIDE.U32 R16, R157, R26, R28 ;  /* 0x0000001a9d107225 */ /* 0x008fe200078e001c */
[----:B------:R-:W-:-:S03]  /*1540*/  SHF.L.U32 R32, R24, 0x5, RZ ;  /* 0x0000000518207819 */ /* 0x000fc600000006ff */
[----:B------:R-:W-:-:S04]  /*1550*/  IMAD.WIDE.U32 R28, R159, 0x40, R10 ;  /* 0x000000409f1c7825 */ /* 0x000fc800078e000a */
[----:B------:R-:W-:Y:S02]  /*1560*/  IMAD.X R15, RZ, RZ, R0, P0 ;  /* 0x000000ffff0f7224 */ /* 0x000fe400000e0600 */
[----:B------:R-:W-:Y:S02]  /*1570*/  IMAD R7, R27, R157, RZ ;  /* 0x0000009d1b077224 */ /* 0x000fe400078e02ff */
[----:B------:R-:W-:-:S03]  /*1580*/  IMAD.WIDE.U32 R26, R10, R68, R14 ;  /* 0x000000440a1a7225 */ /* 0x000fc600078e000e */
[----:B------:R-:W-:Y:S01]  /*1590*/  IADD3 R17, PT, PT, R17, R7, RZ ;  /* 0x0000000711117210 */ /* 0x000fe20007ffe0ff */
[----:B------:R-:W-:Y:S01]  /*15a0*/  IMAD R11, R29, R24, RZ ;  /* 0x000000181d0b7224 */ /* 0x000fe200078e02ff */
[----:B------:R-:W-:Y:S01]  /*15b0*/  IADD3 R153, PT, PT, R27, R153, RZ ;  /* 0x000000991b997210 */ /* 0x000fe20007ffe0ff */
[----:B------:R-:W-:Y:S01]  /*15c0*/  IMAD.WIDE.U32 R14, R24, R28, R32 ;  /* 0x0000001c180e7225 */ /* 0x000fe200078e0020 */
[----:B-----5:R-:W-:-:S03]  /*15d0*/  LEA R152, P1, R26, R18, 0x1 ;  /* 0x000000121a987211 */ /* 0x020fc600078208ff */
[----:B------:R-:W-:Y:S01]  /*15e0*/  IMAD R0, R25, R28, R11 ;  /* 0x0000001c19007224 */ /* 0x000fe200078e020b */
[----:B------:R-:W-:Y:S01]  /*15f0*/  IADD3 R7, P0, PT, R16, R14, RZ ;  /* 0x0000000e10077210 */ /* 0x000fe20007f1e0ff */
[----:B------:R-:W-:Y:S01]  /*1600*/  IMAD.WIDE.U32 R24, R24, R28, R16 ;  /* 0x0000001c18187225 */ /* 0x000fe200078e0010 */
[----:B------:R-:W-:Y:S02]  /*1610*/  LEA.HI.X R153, R26, R19, R153, 0x1, P1 ;  /* 0x000000131a997211 */ /* 0x000fe400008f0c99 */
[----:B------:R-:W-:Y:S01]  /*1620*/  IADD3.X R6, PT, PT, R17, R0, R15, P0, !PT ;  /* 0x0000000011067210 */ /* 0x000fe200007fe40f */
[----:B------:R-:W-:Y:S01]  /*1630*/  IMAD.IADD R11, R25, 0x1, R0 ;  /* 0x00000001190b7824 */ /* 0x000fe200078e0200 */
[----:B------:R-:W-:Y:S01]  /*1640*/  IADD3 R14, P0, PT, R148, R152, RZ ;  /* 0x00000098940e7210 */ /* 0x000fe20007f1e0ff */
[----:B------:R-:W-:Y:S01]  /*1650*/  IMAD.IADD R13, R13, 0x1, R30 ;  /* 0x000000010d0d7824 */ /* 0x000fe200078e021e */
[----:B------:R-:W-:Y:S01]  /*1660*/  LEA R16, P1, R24, R8, 0x1 ;  /* 0x0000000818107211 */ /* 0x000fe200078208ff */
[----:B------:R-:W-:Y:S01]  /*1670*/  IMAD R0, R23, R10, RZ ;  /* 0x0000000a17007224 */ /* 0x000fe200078e02ff */
[----:B------:R-:W-:-:S02]  /*1680*/  IADD3.X R15, PT, PT, R149, R153, RZ, P0, !PT ;  /* 0x00000099950f7210 */ /* 0x000fc400007fe4ff */
[----:B------:R-:W-:Y:S01]  /*1690*/  LEA.HI.X R17, R24, R9, R11, 0x1, P1 ;  /* 0x0000000918117211 */ /* 0x000fe200008f0c0b */
[----:B------:R-:W-:Y:S01]  /*16a0*/  IMAD.WIDE.U32 R10, R10, R22, R12 ;  /* 0x000000160a0a7225 */ /* 0x000fe200078e000c */
[----:B------:R-:W-:Y:S02]  /*16b0*/  IADD3 R18, P0, PT, R14, R148, RZ ;  /* 0x000000940e127210 */ /* 0x000fe40007f1e0ff */
[----:B------:R-:W-:Y:S01]  /*16c0*/  LEA R8, P1, R7, R8, 0x1 ;  /* 0x0000000807087211 */ /* 0x000fe200078208ff */
[----:B------:R-:W-:Y:S01]  /*16d0*/  @!PT LDS RZ, [RZ] ;  /* 0x00000000fffff984 */ /* 0x000fe20000000800 */
[----:B------:R-:W-:Y:S01]  /*16e0*/  @!PT LDS RZ, [RZ] ;  /* 0x00000000fffff984 */ /* 0x000fe20000000800 */
[----:B------:R-:W-:Y:S01]  /*16f0*/  @!PT LDS RZ, [RZ] ;  /* 0x00000000fffff984 */ /* 0x000fe20000000800 */
[----:B------:R-:W-:Y:S01]  /*1700*/  LDGSTS.E.BYPASS.LTC128B.128 [R163], desc[UR4][R16.64] ;  /* 0x0000000010a37fae */ /* 0x000fe2000b981a04 */
[----:B------:R-:W-:Y:S02]  /*1710*/  IADD3.X R19, PT, PT, R15, R149, RZ, P0, !PT ;  /* 0x000000950f137210 */ /* 0x000fe400007fe4ff */
[----:B------:R-:W-:Y:S02]  /*1720*/  LEA.HI.X R9, R7, R9, R6, 0x1, P1 ;  /* 0x0000000907097211 */ /* 0x000fe400008f0c06 */
[----:B------:R-:W-:-:S02]  /*1730*/  IADD3 R24, P0, PT, R18, R148, RZ ;  /* 0x0000009412187210 */ /* 0x000fc40007f1e0ff */
[----:B------:R-:W-:Y:S01]  /*1740*/  IADD3 R7, PT, PT, R11, R0, RZ ;  /* 0x000000000b077210 */ /* 0x000fe20007ffe0ff */
[----:B------:R1:W-:Y:S01]  /*1750*/  LDGSTS.E.BYPASS.LTC128B.128 [R163+0x800], desc[UR4][R8.64] ;  /* 0x0080000008a37fae */ /* 0x0003e2000b981a04 */
[----:B------:R-:W-:Y:S02]  /*1760*/  IADD3.X R25, PT, PT, R19, R149, RZ, P0, !PT ;  /* 0x0000009513197210 */ /* 0x000fe400007fe4ff */
[C---:B------:R-:W-:Y:S01]  /*1770*/  LEA R155, P0, R10.reuse, R4, 0x1 ;  /* 0x000000040a9b7211 */ /* 0x040fe200078008ff */
[----:B------:R-:W-:Y:S03]  /*1780*/  LDGSTS.E.BYPASS.LTC128B.128 [R163+0x1000], desc[UR4][R152.64] ;  /* 0x0100000098a37fae */ /* 0x000fe6000b981a04 */
[----:B------:R-:W-:Y:S01]  /*1790*/  LEA.HI.X R154, R10, R5, R7, 0x1, P0 ;  /* 0x000000050a9a7211 */ /* 0x000fe200000f0c07 */
[----:B------:R2:W-:Y:S01]  /*17a0*/  LDGSTS.E.BYPASS.LTC128B.128 [R163+0x1800], desc[UR4][R14.64] ;  /* 0x018000000ea37fae */ /* 0x0005e2000b981a04 */
[----:B------:R-:W-:-:S03]  /*17b0*/  IADD3 R6, P0, PT, R146, R155, RZ ;  /* 0x0000009b92067210 */ /* 0x000fc60007f1e0ff */
[----:B------:R3:W-:Y:S01]  /*17c0*/  LDGSTS.E.BYPASS.LTC128B.128 [R163+0x2000], desc[UR4][R18.64] ;  /* 0x0200000012a37fae */ /* 0x0007e2000b981a04 */
[----:B------:R-:W-:Y:S02]  /*17d0*/  IADD3.X R7, PT, PT, R147, R154, RZ, P0, !PT ;  /* 0x0000009a93077210 */ /* 0x000fe400007fe4ff */
[-C--:B------:R-:W-:Y:S01]  /*17e0*/  IADD3 R12, P0, PT, R6, R146.reuse, RZ ;  /* 0x00000092060c7210 */ /* 0x080fe20007f1e0ff */
[----:B------:R3:W-:Y:S03]  /*17f0*/  LDGSTS.E.BYPASS.LTC128B.128 [R163+0x2800], desc[UR4][R24.64] ;  /* 0x0280000018a37fae */ /* 0x0007e6000b981a04 */
[----:B------:R-:W-:Y:S01]  /*1800*/  IADD3.X R13, PT, PT, R7, R147, RZ, P0, !PT ;  /* 0x00000093070d7210 */ /* 0x000fe200007fe4ff */
[----:B------:R-:W0:Y:S01]  /*1810*/  LDGDEPBAR ;  /* 0x00000000000079af */ /* 0x000e220000000000 */
[----:B-1----:R-:W-:-:S04]  /*1820*/  IADD3 R8, P0, PT, R12, R146, RZ ;  /* 0x000000920c087210 */ /* 0x002fc80007f1e0ff */
[----:B------:R-:W-:Y:S02]  /*1830*/  IADD3.X R9, PT, PT, R13, R147, RZ, P0, !PT ;  /* 0x000000930d097210 */ /* 0x000fe400007fe4ff */
[----:B--2---:R-:W-:Y:S01]  /*1840*/  MOV R14, R155 ;  /* 0x0000009b000e7202 */ /* 0x004fe20000000f00 */
[----:B------:R-:W-:Y:S01]  /*1850*/  IMAD.MOV.U32 R15, RZ, RZ, R154 ;  /* 0x000000ffff0f7224 */ /* 0x000fe200078e009a */
[----:B------:R-:W-:-:S06]  /*1860*/  DEPBAR.LE SB0, 0x0 ;  /* 0x000080000000791a */ /* 0x000fcc0000000000 */
[----:B------:R-:W-:Y:S05]  /*1870*/  WARPSYNC.ALL ;  /* 0x0000000000007948 */ /* 0x000fea0003800000 */
[----:B------:R-:W-:Y:S06]  /*1880*/  BAR.SYNC.DEFER_BLOCKING 0x0 ;  /* 0x0000000000007b1d */ /* 0x000fec0000010000 */
[----:B------:R-:W-:Y:S01]  /*1890*/  @!PT LDS RZ, [RZ] ;  /* 0x00000000fffff984 */ /* 0x000fe20000000800 */
[----:B------:R-:W-:Y:S01]  /*18a0*/  @!PT LDS RZ, [RZ] ;  /* 0x00000000fffff984 */ /* 0x000fe20000000800 */
[----:B------:R-:W-:Y:S01]  /*18b0*/  @!PT LDS RZ, [RZ] ;  /* 0x00000000fffff984 */ /* 0x000fe20000000800 */
[----:B------:R-:W-:Y:S04]  /*18c0*/  LDGSTS.E.BYPASS.LTC128B.128 [R163+0x3000], desc[UR4][R14.64] ;  /* 0x030000000ea37fae */ /* 0x000fe8000b981a04 */
[----:B------:R1:W-:Y:S04]  /*18d0*/  LDGSTS.E.BYPASS.LTC128B.128 [R163+0x3800], desc[UR4][R6.64] ;  /* 0x0380000006a37fae */ /* 0x0003e8000b981a04 */
[----:B------:R-:W-:Y:S04]  /*18e0*/  LDGSTS.E.BYPASS.LTC128B.128 [R163+0x4000], desc[UR4][R12.64] ;  /* 0x040000000ca37fae */ /* 0x000fe8000b981a04 */
[----:B------:R2:W-:Y:S04]  /*18f0*/  LDGSTS.E.BYPASS.LTC128B.128 [R163+0x4800], desc[UR4][R8.64] ;  /* 0x0480000008a37fae */ /* 0x0005e8000b981a04 */
[----:B------:R-:W4:Y:S01]  /*1900*/  LD.E R0, desc[UR4][R82.64+0x18c] ;  /* 0x00018c0452007980 */ /* 0x000f22000c101900 */
[----:B------:R-:W-:Y:S01]  /*1910*/  SHF.R.U32.HI R138, RZ, 0x1, R88 ;  /* 0x00000001ff8a7819 */ /* 0x000fe20000011658 */
[----:B------:R-:W-:Y:S01]  /*1920*/  BSSY.RECONVERGENT B1, `(.L_x_7778) ;  /* 0x000012c000017945 */ /* 0x000fe20003800200 */
[C---:B------:R-:W-:Y:S01]  /*1930*/  SHF.L.U32 R11, R88.reuse, 0x4, RZ ;  /* 0x00000004580b7819 */ /* 0x040fe200000006ff */
[----:B------:R-:W0:Y:S01]  /*1940*/  LDGDEPBAR ;  /* 0x00000000000079af */ /* 0x000e220000000000 */
[----:B------:R-:W-:-:S02]  /*1950*/  SHF.L.U32 R78, R88, 0x5, RZ ;  /* 0x00000005584e7819 */ /* 0x000fc400000006ff */
[----:B------:R-:W-:Y:S02]  /*1960*/  SHF.L.U32 R136, R88, 0x2, RZ ;  /* 0x0000000258887819 */ /* 0x000fe400000006ff */
[----:B------:R-:W-:Y:S02]  /*1970*/  LOP3.LUT R5, R138, 0x8, RZ, 0xc0, !PT ;  /* 0x000000088a057812 */ /* 0x000fe400078ec0ff */
[C---:B------:R-:W-:Y:S02]  /*1980*/  LOP3.LUT R137, R11.reuse, 0x3e00, RZ, 0xc0, !PT ;  /* 0x00003e000b897812 */ /* 0x040fe400078ec0ff */
[----:B------:R-:W-:Y:S02]  /*1990*/  LOP3.LUT R11, R11, 0x100, RZ, 0xc0, !PT ;  /* 0x000001000b0b7812 */ /* 0x000fe400078ec0ff */
[----:B-1----:R-:W-:Y:S02]  /*19a0*/  LOP3.LUT R7, R136, 0x18, RZ, 0xc0, !PT ;  /* 0x0000001888077812 */ /* 0x002fe400078ec0ff */
[----:B------:R-:W-:-:S02]  /*19b0*/  LOP3.LUT R6, R5, 0xc0, R78, 0xf8, !PT ;  /* 0x000000c005067812 */ /* 0x000fc400078ef84e */
[--C-:B------:R-:W-:Y:S02]  /*19c0*/  LOP3.LUT R5, R137, 0x20, R78.reuse, 0xf8, !PT ;  /* 0x0000002089057812 */ /* 0x100fe400078ef84e */
[----:B------:R-:W-:Y:S02]  /*19d0*/  LOP3.LUT R4, R11, 0x20, R78, 0xf8, !PT ;  /* 0x000000200b047812 */ /* 0x000fe400078ef84e */
[----:B--2---:R-:W-:Y:S02]  /*19e0*/  LOP3.LUT R9, R78, 0xc0, RZ, 0xc0, !PT ;  /* 0x000000c04e097812 */ /* 0x004fe400078ec0ff */
[----:B------:R-:W-:Y:S02]  /*19f0*/  LOP3.LUT R49, R6, R7, RZ, 0x3c, !PT ;  /* 0x0000000706317212 */ /* 0x000fe400078e3cff */
[----:B------:R-:W-:Y:S02]  /*1a00*/  LOP3.LUT R9, R9, 0x8, R88, 0xf8, !PT ;  /* 0x0000000809097812 */ /* 0x000fe400078ef858 */
[----:B------:R-:W-:-:S02]  /*1a10*/  LOP3.LUT R6, R5, 0x100, R78, 0xf8, !PT ;  /* 0x0000010005067812 */ /* 0x000fc400078ef84e */
[----:B------:R-:W-:Y:S02]  /*1a20*/  LOP3.LUT R9, R4, R9, R7, 0xf6, !PT ;  /* 0x0000000904097212 */ /* 0x000fe400078ef607 */
[----:B------:R-:W-:Y:S02]  /*1a30*/  LOP3.LUT R5, R6, R49, RZ, 0xfc, !PT ;  /* 0x0000003106057212 */ /* 0x000fe400078efcff */
[----:B------:R-:W-:Y:S01]  /*1a40*/  LOP3.LUT P0, RZ, R88, 0x4, RZ, 0xc0, !PT ;  /* 0x0000000458ff7812 */ /* 0x000fe2000780c0ff */
[----:B------:R-:W-:Y:S01]  /*1a50*/  IMAD R46, R9, 0x2, R90 ;  /* 0x00000002092e7824 */ /* 0x000fe200078e025a */
[----:B------:R-:W-:Y:S02]  /*1a60*/  LEA R20, R5, R90, 0x1 ;  /* 0x0000005a05147211 */ /* 0x000fe400078e08ff */
[----:B------:R-:W-:Y:S02]  /*1a70*/  MOV R47, 0x20 ;  /* 0x00000020002f7802 */ /* 0x000fe40000000f00 */
[----:B------:R-:W-:Y:S01]  /*1a80*/  LDSM.16.M88.4 R8, [R46+0x1000] ;  /* 0x001000002e08783b */ /* 0x000fe20000000200 */
[----:B------:R-:W-:-:S02]  /*1a90*/  SHF.L.U64.HI R23, R22, 0x5, R23 ;  /* 0x0000000516177819 */ /* 0x000fc40000010217 */
[----:B------:R-:W-:Y:S01]  /*1aa0*/  SEL R47, R47, 0xffffffe0, !P0 ;  /* 0xffffffe02f2f7807 */ /* 0x000fe20004000000 */
[----:B---3--:R-:W1:Y:S01]  /*1ab0*/  LDSM.16.M88.4 R16, [R20] ;  /* 0x000000001410783b */ /* 0x008e620000000200 */
[----:B------:R-:W-:Y:S02]  /*1ac0*/  ISETP.NE.AND P0, PT, R21, 0x1, PT ;  /* 0x000000011500780c */ /* 0x000fe40003f05270 */
[C---:B------:R-:W-:Y:S01]  /*1ad0*/  IADD3 R4, PT, PT, R47.reuse, R20, RZ ;  /* 0x000000142f047210 */ /* 0x040fe20007ffe0ff */
[----:B------:R-:W2:Y:S01]  /*1ae0*/  LDSM.16.M88.4 R24, [R46+0x1400] ;  /* 0x001400002e18783b */ /* 0x000ea20000000200 */
[----:B------:R-:W-:Y:S02]  /*1af0*/  IADD3 R44, PT, PT, R47, R46, RZ ;  /* 0x0000002e2f2c7210 */ /* 0x000fe40007ffe0ff */
[----:B------:R-:W-:Y:S02]  /*1b00*/  SHF.L.U32 R22, R22, 0x5, RZ ;  /* 0x0000000516167819 */ /* 0x000fe400000006ff */
[----:B------:R-:W-:Y:S01]  /*1b10*/  LDSM.16.M88.4 R4, [R4] ;  /* 0x000000000404783b */ /* 0x000fe20000000200 */
[----:B------:R-:W-:-:S02]  /*1b20*/  SHF.L.U64.HI R151, R68, 0x5, R69 ;  /* 0x0000000544977819 */ /* 0x000fc40000010245 */
[----:B------:R-:W-:Y:S01]  /*1b30*/  SHF.L.U32 R150, R68, 0x5, RZ ;  /* 0x0000000544967819 */ /* 0x000fe200000006ff */
[----:B------:R-:W3:Y:S04]  /*1b40*/  LDSM.16.M88.4 R12, [R44+0x1000] ;  /* 0x001000002c0c783b */ /* 0x000ee80000000200 */
[----:B------:R-:W5:Y:S04]  /*1b50*/  LDSM.16.M88.4 R28, [R44+0x1400] ;  /* 0x001400002c1c783b */ /* 0x000f680000000200 */
        /* <DEDUP_REMOVED lines=9> */
[----:B------:R-:W-:Y:S08]  /*1bf0*/  HMMA.16816.F32 R24, R4, R30, R24 ;  /* 0x0000001e0418723c */ /* 0x000ff00000001818 */
[C---:B-1----:R-:W-:Y:S08]  /*1c00*/  HMMA.16816.F32 R28, R16.reuse, R12, RZ ;  /* 0x0000000c101c723c */ /* 0x042ff000000018ff */
[----:B------:R-:W-:Y:S01]  /*1c10*/  HMMA.16816.F32 R12, R16, R14, RZ ;  /* 0x0000000e100c723c */ /* 0x000fe200000018ff */
        /* <DEDUP_REMOVED lines=17> */
[----:B------:R-:W-:-:S03]  /*1d30*/  FMUL.FTZ R39, R39, R0 ;  /* 0x0000000027277220 */ /* 0x000fc60000410000 */
[----:B------:R-:W4:Y:S08]  /*1d40*/  MUFU.TANH R74, R8 ;  /* 0x00000008004a7308 */ /* 0x000f300000002400 */
[----:B------:R5:W1:Y:S01]  /*1d50*/  MUFU.TANH R72, R9 ;  /* 0x0000000900487308 */ /* 0x000a620000002400 */
[----:B--2---:R-:W2:Y:S07]  /*1d60*/  LDSM.16.M88.4 R32, [R44+0x1800] ;  /* 0x001800002c20783b */ /* 0x004eae0000000200 */
[----:B------:R3:W1:Y:S08]  /*1d70*/  MUFU.TANH R174, R24 ;  /* 0x0000001800ae7308 */ /* 0x0006700000002400 */
[----:B------:R-:W1:Y:S01]  /*1d80*/  MUFU.TANH R70, R36 ;  /* 0x0000002400467308 */ /* 0x000e620000002400 */
[----:B-----5:R-:W5:Y:S07]  /*1d90*/  LDSM.16.M88.4 R8, [R46+0x1c00] ;  /* 0x001c00002e08783b */ /* 0x020f6e0000000200 */
[----:B------:R-:W1:Y:S01]  /*1da0*/  MUFU.TANH R132, R37 ;  /* 0x0000002500847308 */ /* 0x000e620000002400 */
[----:B---3--:R-:W3:Y:S07]  /*1db0*/  LDSM.16.M88.4 R24, [R46+0x2000] ;  /* 0x002000002e18783b */ /* 0x008eee0000000200 */
[----:B------:R-:W1:Y:S08]  /*1dc0*/  MUFU.TANH R184, R38 ;  /* 0x0000002600b87308 */ /* 0x000e700000002400 */
[----:B------:R3:W1:Y:S01]  /*1dd0*/  MUFU.TANH R182, R39 ;  /* 0x0000002700b67308 */ /* 0x0006620000002400 */
[C---:B--2---:R-:W-:Y:S07]  /*1de0*/  HMMA.16816.F32 R28, R4.reuse, R32, R28 ;  /* 0x00000020041c723c */ /* 0x044fee000000181c */
[----:B------:R-:W2:Y:S01]  /*1df0*/  MUFU.TANH R20, R20 ;  /* 0x0000001400147308 */ /* 0x000ea20000002400 */
        /* <DEDUP_REMOVED lines=8> */
[C---:B------:R-:W-:Y:S03]  /*1e80*/  HMMA.16816.F32 R8, R16.reuse, R10, RZ ;  /* 0x0000000a1008723c */ /* 0x040fe600000018ff */
[-C--:B------:R-:W-:Y:S01]  /*1e90*/  FMUL.FTZ R12, R12, R0.reuse ;  /* 0x000000000c0c7220 */ /* 0x080fe20000410000 */
[-C--:B------:R-:W-:Y:S01]  /*1ea0*/  FMUL.FTZ R13, R13, R0.reuse ;  /* 0x000000000d0d7220 */ /* 0x080fe20000410000 */
[-C--:B------:R-:W-:Y:S01]  /*1eb0*/  FMUL.FTZ R14, R14, R0.reuse ;  /* 0x000000000e0e7220 */ /* 0x080fe20000410000 */
[-C--:B------:R-:W-:Y:S01]  /*1ec0*/  FMUL.FTZ R128, R15, R0.reuse ;  /* 0x000000000f807220 */ /* 0x080fe20000410000 */
[----:B------:R-:W1:Y:S01]  /*1ed0*/  MUFU.TANH R112, R12 ;  /* 0x0000000c00707308 */ /* 0x000e620000002400 */
[----:B---3--:R-:W-:Y:S07]  /*1ee0*/  HMMA.16816.F32 R36, R16, R24, RZ ;  /* 0x000000181024723c */ /* 0x008fee00000018ff */
[----:B------:R-:W3:Y:S01]  /*1ef0*/  MUFU.TANH R120, R13 ;  /* 0x0000000d00787308 */ /* 0x000ee20000002400 */
[C---:B------:R-:W-:Y:S01]  /*1f00*/  HMMA.16816.F32 R32, R4.reuse, R40, R32 ;  /* 0x000000280420723c */ /* 0x040fe20000001820 */
[----:B-----5:R-:W5:Y:S06]  /*1f10*/  LDSM.16.M88.4 R28, [R44+0x2000] ;  /* 0x002000002c1c783b */ /* 0x020f6c0000000200 */
[----:B------:R4:W1:Y:S01]  /*1f20*/  MUFU.TANH R144, R14 ;  /* 0x0000000e00907308 */ /* 0x0008620000002400 */
[----:B------:R-:W-:Y:S07]  /*1f30*/  HMMA.16816.F32 R8, R4, R42, R8 ;  /* 0x0000002a0408723c */ /* 0x000fee0000001808 */
[----:B------:R-:W1:Y:S01]  /*1f40*/  MUFU.TANH R51, R51 ;  /* 0x0000003300337308 */ /* 0x000e620000002400 */
[----:B------:R-:W-:Y:S03]  /*1f50*/  HMMA.16816.F32 R24, R16, R26, RZ ;  /* 0x0000001a1018723c */ /* 0x000fe600000018ff */
        /* <DEDUP_REMOVED lines=11> */
[----:B------:R2:W1:Y:S01]  /*2010*/  MUFU.TANH R140, R34 ;  /* 0x00000022008c7308 */ /* 0x0004620000002400 */
[C---:B-----5:R-:W-:Y:S07]  /*2020*/  HMMA.16816.F32 R36, R4.reuse, R28, R36 ;  /* 0x0000001c0424723c */ /* 0x060fee0000001824 */
[----:B------:R-:W1:Y:S01]  /*2030*/  MUFU.TANH R106, R8 ;  /* 0x00000008006a7308 */ /* 0x000e620000002400 */
[----:B------:R-:W-:Y:S01]  /*2040*/  HMMA.16816.F32 R24, R4, R30, R24 ;  /* 0x0000001e0418723c */ /* 0x000fe20000001818 */
[----:B------:R-:W-:Y:S06]  /*2050*/  LDSM.16.M88.4 R28, [R46+0x2800] ;  /* 0x002800002e1c783b */ /* 0x000fec0000000200 */
[----:B------:R4:W1:Y:S01]  /*2060*/  MUFU.TANH R104, R9 ;  /* 0x0000000900687308 */ /* 0x0008620000002400 */
[----:B--2---:R-:W2:Y:S03]  /*2070*/  LDSM.16.M88.4 R32, [R44+0x2400] ;  /* 0x002400002c20783b */ /* 0x004ea60000000200 */
        /* <DEDUP_REMOVED lines=9> */
[----:B------:R5:W1:Y:S01]  /*2110*/  MUFU.TANH R100, R37 ;  /* 0x0000002500647308 */ /* 0x000a620000002400 */
[C---:B----4-:R-:W-:Y:S07]  /*2120*/  HMMA.16816.F32 R8, R16.reuse, R12, RZ ;  /* 0x0000000c1008723c */ /* 0x050fee00000018ff */
[----:B------:R4:W1:Y:S01]  /*2130*/  MUFU.TANH R98, R24 ;  /* 0x0000001800627308 */ /* 0x0008620000002400 */
[----:B------:R-:W-:Y:S07]  /*2140*/  HMMA.16816.F32 R12, R16, R14, RZ ;  /* 0x0000000e100c723c */ /* 0x000fee00000018ff */
[----:B------:R-:W1:Y:S01]  /*2150*/  MUFU.TANH R170, R170 ;  /* 0x000000aa00aa7308 */ /* 0x000e620000002400 */
[----:B-----5:R-:W5:Y:S07]  /*2160*/  LDSM.16.M88.4 R36, [R44+0x2800] ;  /* 0x002800002c24783b */ /* 0x020f6e0000000200 */
[----:B------:R-:W1:Y:S01]  /*2170*/  MUFU.TANH R186, R186 ;  /* 0x000000ba00ba7308 */ /* 0x000e620000002400 */
[C---:B--2---:R-:W-:Y:S07]  /*2180*/  HMMA.16816.F32 R8, R4.reuse, R32, R8 ;  /* 0x000000200408723c */ /* 0x044fee0000001808 */
[----:B------:R-:W2:Y:S01]  /*2190*/  MUFU.TANH R190, R190 ;  /* 0x000000be00be7308 */ /* 0x000ea20000002400 */
[----:B------:R-:W-:Y:S01]  /*21a0*/  HMMA.16816.F32 R12, R4, R34, R12 ;  /* 0x00000022040c723c */ /* 0x000fe2000000180c */
[----:B------:R-:W3:Y:S06]  /*21b0*/  LDSM.16.M88.4 R32, [R46+0x2c00] ;  /* 0x002c00002e20783b */ /* 0x000eec0000000200 */
        /* <DEDUP_REMOVED lines=11> */
[----:B------:R-:W-:Y:S01]  /*2270*/  FMUL.FTZ R84, R15, R0 ;  /* 0x000000000f547220 */ /* 0x000fe20000410000 */
[----:B------:R-:W1:Y:S05]  /*2280*/  MUFU.TANH R114, R114 ;  /* 0x0000007200727308 */ /* 0x000e6a0000002400 */
[----:B-----5:R-:W-:Y:S03]  /*2290*/  HMMA.16816.F32 R24, R4, R36, R24 ;  /* 0x000000240418723c */ /* 0x020fe60000001818 */
[----:B------:R-:W1:Y:S01]  /*22a0*/  MUFU.TANH R124, R124 ;  /* 0x0000007c007c7308 */ /* 0x000e620000002400 */
[----:B----4-:R-:W4:Y:S01]  /*22b0*/  LDSM.16.M88.4 R8, [R44+0x2c00] ;  /* 0x002c00002c08783b */ /* 0x010f220000000200 */
[----:B------:R-:W-:-:S04]  /*22c0*/  DEPBAR.LE SB0, 0x0 ;  /* 0x000080000000791a */ /* 0x000fc80000000000 */
[----:B------:R-:W-:Y:S02]  /*22d0*/  HMMA.16816.F32 R28, R4, R38, R28 ;  /* 0x00000026041c723c */ /* 0x000fe4000000181c */
[----:B------:R-:W1:Y:S06]  /*22e0*/  MUFU.TANH R130, R130 ;  /* 0x0000008200827308 */ /* 0x000e6c0000002400 */
[C---:B---3--:R-:W-:Y:S02]  /*22f0*/  HMMA.16816.F32 R12, R16.reuse, R32, RZ ;  /* 0x00000020100c723c */ /* 0x048fe400000018ff */
[-C--:B------:R-:W-:Y:S01]  /*2300*/  FMUL.FTZ R24, R24, R0.reuse ;  /* 0x0000000018187220 */ /* 0x080fe20000410000 */
[-C--:B------:R-:W-:Y:S01]  /*2310*/  FMUL.FTZ R25, R25, R0.reuse ;  /* 0x0000000019197220 */ /* 0x080fe20000410000 */
[-C--:B------:R-:W-:Y:S01]  /*2320*/  FMUL.FTZ R26, R26, R0.reuse ;  /* 0x000000001a1a7220 */ /* 0x080fe20000410000 */
[-C--:B------:R-:W-:Y:S01]  /*2330*/  FMUL.FTZ R27, R27, R0.reuse ;  /* 0x000000001b1b7220 */ /* 0x080fe20000410000 */
[----:B------:R-:W3:Y:S02]  /*2340*/  MUFU.TANH R128, R128 ;  /* 0x0000008000807308 */ /* 0x000ee40000002400 */
[----:B------:R-:W-:Y:S03]  /*2350*/  HMMA.16816.F32 R16, R16, R34, RZ ;  /* 0x000000221010723c */ /* 0x000fe600000018ff */
[-C--:B------:R-:W-:Y:S01]  /*2360*/  FMUL.FTZ R28, R28, R0.reuse ;  /* 0x000000001c1c7220 */ /* 0x080fe20000410000 */
[-C--:B------:R-:W-:Y:S01]  /*2370*/  FMUL.FTZ R29, R29, R0.reuse ;  /* 0x000000001d1d7220 */ /* 0x080fe20000410000 */
[-C--:B------:R-:W-:Y:S01]  /*2380*/  FMUL.FTZ R30, R30, R0.reuse ;  /* 0x000000001e1e7220 */ /* 0x080fe20000410000 */
[-C--:B------:R-:W-:Y:S01]  /*2390*/  FMUL.FTZ R31, R31, R0.reuse ;  /* 0x000000001f1f7220 */ /* 0x080fe20000410000 */
        /* <DEDUP_REMOVED lines=40> */
[----:B------:R1:W1:Y:S01]  /*2620*/  MUFU.TANH R32, R19 ;  /* 0x0000001300207308 */ /* 0x0002620000002400 */
        /* <DEDUP_REMOVED lines=15> */
.L_x_7781:
        /* <DEDUP_REMOVED lines=61> */
.L_x_7782:
[----:B------:R-:W-:Y:S05]  /*2af0*/  BSYNC.RECONVERGENT B0 ;  /* 0x0000000000007941 */ /* 0x000fea0003800200 */
.L_x_7780:
        /* <DEDUP_REMOVED lines=11> */
[----:B------:R-:W-:-:S05]  /*2bb0*/  IMAD.X R5, R7, 0x1, R149, P1 ;  /* 0x0000000107057824 */ /* 0x000fca00008e0695 */
[----:B------:R2:W-:Y:S04]  /*2bc0*/  LDGSTS.E.BYPASS.LTC128B.128 [R163+0x2800], desc[UR4][R4.64] ;  /* 0x0280000004a37fae */ /* 0x0005e8000b981a04 */
[----:B------:R-:W0:Y:S02]  /*2bd0*/  LDGDEPBAR ;  /* 0x00000000000079af */ /* 0x000e240000000000 */
.L_x_7779:
[----:B------:R-:W-:Y:S05]  /*2be0*/  BSYNC.RECONVERGENT B1 ;  /* 0x0000000000017941 */ /* 0x000fea0003800200 */
.L_x_7778:
[----:B-1----:R-:W3:Y:S01]  /*2bf0*/  LD.E R30, desc[UR4][R2.64+0xdc] ;  /* 0x0000dc04021e7980 */ /* 0x002ee2000c101900 */
[----:B--2---:R-:W-:Y:S02]  /*2c00*/  FMNMX3.FTZ R5, R20, R76, R51, !PT ;  /* 0x0000004c14057276 */ /* 0x004fe40007810033 */
        /* <DEDUP_REMOVED lines=37> */
[----:B-1----:R-:W-:Y:S02]  /*2e60*/  FMNMX.FTZ R9, R4, R9, !PT ;  /* 0x0000000904097209 */ /* 0x002fe40007810000 */
[----:B--2---:R-:W-:-:S03]  /*2e70*/  FMNMX.FTZ R6, R11, R6, !PT ;  /* 0x000000060b067209 */ /* 0x004fc60007810000 */
[----:B------:R-:W1:Y:S04]  /*2e80*/  SHFL.BFLY PT, R0, R9, 0x1, 0x1f ;  /* 0x0c201f0009007f89 */ /* 0x000e6800000e0000 */
[----:B------:R-:W2:Y:S01]  /*2e90*/  SHFL.BFLY PT, R5, R6, 0x1, 0x1f ;  /* 0x0c201f0006057f89 */ /* 0x000ea200000e0000 */
[----:B-1----:R-:W-:-:S03]  /*2ea0*/  FMNMX.FTZ R0, R9, R0, !PT ;  /* 0x0000000009007209 */ /* 0x002fc60007810000 */
[----:B------:R-:W-:Y:S01]  /*2eb0*/  LDSM.16.MT88.4 R8, [R122+0x3400] ;  /* 0x003400007a08783b */ /* 0x000fe20000004200 */
[----:B------:R-:W-:Y:S01]  /*2ec0*/  FSETP.NEU.FTZ.AND P1, PT, R0, -INF , PT ;  /* 0xff8000000000780b */ /* 0x000fe20003f3d000 */
[----:B---3--:R-:W-:-:S05]  /*2ed0*/  FMUL.FTZ R29, R30, R0 ;  /* 0x000000001e1d7220 */ /* 0x008fca0000410000 */
[----:B------:R-:W-:-:S05]  /*2ee0*/  FSEL R29, R29, RZ, P1 ;  /* 0x000000ff1d1d7208 */ /* 0x000fca0000800000 */
[-CC-:B------:R-:W-:Y:S01]  /*2ef0*/  FFMA.FTZ R4, R20, R30.reuse, -R29.reuse ;  /* 0x0000001e14047223 */ /* 0x180fe2000001081d */
[----:B--2---:R-:W-:Y:S01]  /*2f00*/  FMNMX.FTZ R20, R6, R5, !PT ;  /* 0x0000000506147209 */ /* 0x004fe20007810000 */
[-CC-:B------:R-:W-:Y:S01]  /*2f10*/  FFMA.FTZ R194, R76, R30.reuse, -R29.reuse ;  /* 0x0000001e4cc27223 */ /* 0x180fe2000001081d */
[--C-:B------:R-:W-:Y:S01]  /*2f20*/  FFMA.FTZ R35, R170, R30, -R29.reuse ;  /* 0x0000001eaa237223 */ /* 0x100fe2000001081d */
[----:B------:R-:W1:Y:S01]  /*2f30*/  LDSM.16.MT88.4 R76, [R122+0x3000] ;  /* 0x003000007a4c783b */ /* 0x000e620000004200 */
[----:B------:R-:W-:Y:S01]  /*2f40*/  FSETP.NEU.FTZ.AND P1, PT, R20, -INF , PT ;  /* 0xff8000001400780b */ /* 0x000fe20003f3d000 */
[----:B------:R-:W-:Y:S01]  /*2f50*/  FMUL.FTZ R31, R30, R20 ;  /* 0x000000141e1f7220 */ /* 0x000fe20000410000 */
[----:B------:R2:W-:Y:S01]  /*2f60*/  MUFU.EX2 R49, R4 ;  /* 0x0000000400317308 */ /* 0x0005e20000000800 */
[-CC-:B------:R-:W-:Y:S01]  /*2f70*/  FFMA.FTZ R170, R184, R30.reuse, -R29.reuse ;  /* 0x0000001eb8aa7223 */ /* 0x180fe2000001081d */
[-CC-:B------:R-:W-:Y:S01]  /*2f80*/  FFMA.FTZ R192, R51, R30.reuse, -R29.reuse ;  /* 0x0000001e33c07223 */ /* 0x180fe2000001081d */
[-CC-:B------:R-:W-:Y:S01]  /*2f90*/  FFMA.FTZ R33, R182, R30.reuse, -R29.reuse ;  /* 0x0000001eb6217223 */ /* 0x180fe2000001081d */
[----:B------:R-:W-:Y:S01]  /*2fa0*/  FSEL R31, R31, RZ, P1 ;  /* 0x000000ff1f1f7208 */ /* 0x000fe20000800000 */
[----:B------:R-:W3:Y:S01]  /*2fb0*/  MUFU.EX2 R194, R194 ;  /* 0x000000c200c27308 */ /* 0x000ee20000000800 */
        /* <DEDUP_REMOVED lines=8> */
[----:B--2---:R-:W2:Y:S01]  /*3040*/  LDSM.16.MT88.4 R4, [R28+0x3000] ;  /* 0x003000001c04783b */ /* 0x004ea20000004200 */
[-CC-:B------:R-:W-:Y:S01]  /*3050*/  FFMA.FTZ R41, R70, R30.reuse, -R31.reuse ;  /* 0x0000001e46297223 */ /* 0x180fe2000001081f */
[-CC-:B------:R-:W-:Y:S01]  /*3060*/  FFMA.FTZ R12, R132, R30.reuse, -R31.reuse ;  /* 0x0000001e840c7223 */ /* 0x180fe2000001081f */
[----:B------:R-:W4:Y:S01]  /*3070*/  MUFU.EX2 R35, R35 ;  /* 0x0000002300237308 */ /* 0x000f220000000800 */
[-CC-:B------:R-:W-:Y:S01]  /*3080*/  FFMA.FTZ R37, R174, R30.reuse, -R31.reuse ;  /* 0x0000001eae257223 */ /* 0x180fe2000001081f */
[----:B---3--:R-:W-:Y:S01]  /*3090*/  F2FP.F16.F32.PACK_AB R69, R194, R49 ;  /* 0x00000031c245723e */ /* 0x008fe200000000ff */
[-CC-:B------:R-:W-:Y:S01]  /*30a0*/  FFMA.FTZ R132, R186, R30.reuse, -R31.reuse ;  /* 0x0000001eba847223 */ /* 0x180fe2000001081f */
[----:B------:R-:W-:Y:S01]  /*30b0*/  MUFU.EX2 R53, R53 ;  /* 0x0000003500357308 */ /* 0x000fe20000000800 */
[-C--:B------:R-:W-:Y:S01]  /*30c0*/  FFMA.FTZ R24, R116, R30.reuse, -R31 ;  /* 0x0000001e74187223 */ /* 0x080fe2000001081f */
        /* <DEDUP_REMOVED lines=19> */
[-CC-:B------:R-:W-:Y:S01]  /*3200*/  FFMA.FTZ R106, R106, R30.reuse, -R31.reuse ;  /* 0x0000001e6a6a7223 */ /* 0x180fe2000001081f */
[-CC-:B------:R-:W-:Y:S01]  /*3210*/  FFMA.FTZ R67, R104, R30.reuse, -R31.reuse ;  /* 0x0000001e68437223 */ /* 0x180fe2000001081f */
[-C--:B------:R-:W-:Y:S01]  /*3220*/  FFMA.FTZ R89, R100, R30.reuse, -R31 ;  /* 0x0000001e64597223 */ /* 0x080fe2000001081f */
[----:B------:R-:W-:Y:S01]  /*3230*/  MUFU.EX2 R182, R182 ;  /* 0x000000b600b67308 */ /* 0x000fe20000000800 */
[--C-:B------:R-:W-:Y:S01]  /*3240*/  FFMA.FTZ R61, R180, R30, -R29.reuse ;  /* 0x0000001eb43d7223 */ /* 0x100fe2000001081d */
[----:B----4-:R-:W-:Y:S01]  /*3250*/  F2FP.F16.F32.PACK_AB R70, R43, R184 ;  /* 0x000000b82b46723e */ /* 0x010fe200000000ff */
[-CC-:B------:R-:W-:Y:S01]  /*3260*/  FFMA.FTZ R104, R160, R30.reuse, -R29.reuse ;  /* 0x0000001ea0687223 */ /* 0x180fe2000001081d */
[----:B------:R-:W-:Y:S01]  /*3270*/  MUFU.EX2 R41, R41 ;  /* 0x0000002900297308 */ /* 0x000fe20000000800 */
[-C--:B------:R-:W-:Y:S01]  /*3280*/  FFMA.FTZ R65, R178, R30.reuse, -R29 ;  /* 0x0000001eb2417223 */ /* 0x080fe2000001081d */
[-CC-:B------:R-:W-:Y:S01]  /*3290*/  FFMA.FTZ R85, R102, R30.reuse, -R31.reuse ;  /* 0x0000001e66557223 */ /* 0x180fe2000001081f */
[-CC-:B------:R-:W-:Y:S01]  /*32a0*/  FFMA.FTZ R100, R98, R30.reuse, -R31.reuse ;  /* 0x0000001e62647223 */ /* 0x180fe2000001081f */
[----:B------:R3:W4:Y:S01]  /*32b0*/  MUFU.EX2 R174, R12 ;  /* 0x0000000c00ae7308 */ /* 0x0007220000000800 */
[C---:B-1----:R-:W-:Y:S01]  /*32c0*/  HMMA.16816.F32 R80, R68.reuse, R76, RZ ;  /* 0x0000004c4450723c */ /* 0x042fe200000018ff */
[-C--:B------:R-:W-:Y:S01]  /*32d0*/  FFMA.FTZ R87, R118, R30.reuse, -R31 ;  /* 0x0000001e76577223 */ /* 0x080fe2000001081f */
[-C--:B------:R-:W-:Y:S01]  /*32e0*/  FFMA.FTZ R162, R162, R30.reuse, -R29 ;  /* 0x0000001ea2a27223 */ /* 0x080fe2000001081d */
[----:B------:R-:W-:Y:S01]  /*32f0*/  MUFU.EX2 R37, R37 ;  /* 0x0000002500257308 */ /* 0x000fe20000000800 */
[-CC-:B------:R-:W-:Y:S01]  /*3300*/  FFMA.FTZ R91, R60, R30.reuse, -R31.reuse ;  /* 0x0000001e3c5b7223 */ /* 0x180fe2000001081f */
[-CC-:B------:R-:W-:Y:S01]  /*3310*/  FFMA.FTZ R54, R54, R30.reuse, -R31.reuse ;  /* 0x0000001e36367223 */ /* 0x180fe2000001081f */
[-CC-:B------:R-:W-:Y:S01]  /*3320*/  FFMA.FTZ R62, R62, R30.reuse, -R31.reuse ;  /* 0x0000001e3e3e7223 */ /* 0x180fe2000001081f */
[----:B------:R-:W1:Y:S01]  /*3330*/  MUFU.EX2 R132, R132 ;  /* 0x0000008400847308 */ /* 0x000e620000000800 */
[C---:B------:R-:W-:Y:S01]  /*3340*/  HMMA.16816.F32 R76, R68.reuse, R78, RZ ;  /* 0x0000004e444c723c */ /* 0x040fe200000018ff */
[----:B------:R-:W-:Y:S01]  /*3350*/  FADD.FTZ R49, R49, R194 ;  /* 0x000000c231317221 */ /* 0x000fe20000010000 */
[-C--:B------:R-:W-:Y:S01]  /*3360*/  FFMA.FTZ R50, R50, R30.reuse, -R31 ;  /* 0x0000001e32327223 */ /* 0x080fe2000001081f */
[----:B------:R-:W5:Y:S01]  /*3370*/  MUFU.EX2 R39, R39 ;  /* 0x0000002700277308 */ /* 0x000f620000000800 */
[-C--:B------:R-:W-:Y:S01]  /*3380*/  FFMA.FTZ R134, R134, R30.reuse, -R29 ;  /* 0x0000001e86867223 */ /* 0x080fe2000001081d */
[----:B---3--:R-:W3:Y:S01]  /*3390*/  LDSM.16.MT88.4 R12, [R122+0x3800] ;  /* 0x003800007a0c783b */ /* 0x008ee20000004200 */
[----:B------:R-:W-:Y:S01]  /*33a0*/  FADD.FTZ R192, R192, R49 ;  /* 0x00000031c0c07221 */ /* 0x000fe20000010000 */
[----:B------:R-:W-:Y:S01]  /*33b0*/  MUFU.EX2 R124, R124 ;  /* 0x0000007c007c7308 */ /* 0x000fe20000000800 */
[----:B--2---:R-:W-:Y:S01]  /*33c0*/  HMMA.16816.F32 R72, R68, R4, RZ ;  /* 0x000000044448723c */ /* 0x004fe200000018ff */
[----:B----4-:R-:W-:Y:S01]  /*33d0*/  F2FP.F16.F32.PACK_AB R4, R174, R41 ;  /* 0x00000029ae04723e */ /* 0x010fe200000000ff */
[----:B------:R-:W-:Y:S01]  /*33e0*/  FFMA.FTZ R56, R56, R30, -R31 ;  /* 0x0000001e38387223 */ /* 0x000fe2000001081f */
[----:B------:R-:W-:Y:S01]  /*33f0*/  F2FP.F16.F32.PACK_AB R5, R33, R170 ;  /* 0x000000aa2105723e */ /* 0x000fe200000000ff */
[----:B------:R-:W-:Y:S01]  /*3400*/  MUFU.EX2 R45, R45 ;  /* 0x0000002d002d7308 */ /* 0x000fe20000000800 */
[-C--:B------:R-:W-:Y:S01]  /*3410*/  FFMA.FTZ R42, R42, R30.reuse, -R29 ;  /* 0x0000001e2a2a7223 */ /* 0x080fe2000001081d */
[----:B------:R-:W-:-:S02]  /*3420*/  FFMA.FTZ R46, R46, R30, -R31 ;  /* 0x0000001e2e2e7223 */ /* 0x000fc4000001081f */
[----:B------:R-:W-:Y:S01]  /*3430*/  HMMA.16816.F32 R68, R68, R6, RZ ;  /* 0x000000064444723c */ /* 0x000fe200000018ff */
[----:B-1----:R-:W-:Y:S01]  /*3440*/  F2FP.F16.F32.PACK_AB R6, R132, R37 ;  /* 0x000000258406723e */ /* 0x002fe200000000ff */
[----:B------:R-:W-:Y:S01]  /*3450*/  MUFU.EX2 R47, R47 ;  /* 0x0000002f002f7308 */ /* 0x000fe20000000800 */
[----:B-----5:R-:W-:-:S03]  /*3460*/  F2FP.F16.F32.PACK_AB R7, R39, R182 ;  /* 0x000000b62707723e */ /* 0x020fc600000000ff */
        /* <DEDUP_REMOVED lines=18> */
[----:B------:R-:W-:Y:S01]  /*3590*/  MUFU.EX2 R120, R120 ;  /* 0x0000007800787308 */ /* 0x000fe20000000800 */
[----:B---3--:R-:W-:-:S03]  /*35a0*/  F2FP.F16.F32.PACK_AB R7, R116, R47 ;  /* 0x0000002f7407723e */ /* 0x008fc600000000ff */
[----:B------:R-:W-:Y:S04]  /*35b0*/  MUFU.EX2 R63, R63 ;  /* 0x0000003f003f7308 */ /* 0x000fe80000000800 */
[----:B------:R-:W2:Y:S01]  /*35c0*/  MUFU.EX2 R108, R108 ;  /* 0x0000006c006c7308 */ /* 0x000ea20000000800 */
[C---:B------:R-:W-:Y:S03]  /*35d0*/  HMMA.16816.F32 R80, R4.reuse, R12, R80 ;  /* 0x0000000c0450723c */ /* 0x040fe60000001850 */
[----:B------:R-:W-:Y:S04]  /*35e0*/  MUFU.EX2 R106, R106 ;  /* 0x0000006a006a7308 */ /* 0x000fe80000000800 */
[----:B------:R-:W3:Y:S01]  /*35f0*/  MUFU.EX2 R67, R67 ;  /* 0x0000004300437308 */ /* 0x000ee20000000800 */
        /* <DEDUP_REMOVED lines=8> */
[----:B--2---:R-:W-:Y:S01]  /*3680*/  F2FP.F16.F32.PACK_AB R4, R108, R63 ;  /* 0x0000003f6c04723e */ /* 0x004fe200000000ff */
[----:B------:R-:W2:Y:S01]  /*3690*/  LDSM.16.MT88.4 R8, [R28+0x4000] ;  /* 0x004000001c08783b */ /* 0x000ea20000004200 */
[----:B------:R-:W-:Y:S01]  /*36a0*/  F2FP.F16.F32.PACK_AB R5, R126, R59 ;  /* 0x0000003b7e05723e */ /* 0x000fe200000000ff */
[----:B------:R4:W5:Y:S01]  /*36b0*/  MUFU.EX2 R98, R89 ;  /* 0x0000005900627308 */ /* 0x0009620000000800 */
[----:B---3--:R-:W-:-:S02]  /*36c0*/  F2FP.F16.F32.PACK_AB R6, R67, R106 ;  /* 0x0000006a4306723e */ /* 0x008fc400000000ff */
[----:B------:R-:W-:Y:S01]  /*36d0*/  F2FP.F16.F32.PACK_AB R7, R120, R57 ;  /* 0x000000397807723e */ /* 0x000fe200000000ff */
[----:B------:R-:W-:Y:S04]  /*36e0*/  MUFU.EX2 R100, R100 ;  /* 0x0000006400647308 */ /* 0x000fe80000000800 */
[----:B------:R-:W3:Y:S02]  /*36f0*/  MUFU.EX2 R87, R87 ;  /* 0x0000005700577308 */ /* 0x000ee40000000800 */
[----:B-1----:R-:W-:Y:S01]  /*3700*/  HMMA.16816.F32 R80, R4, R24, R80 ;  /* 0x000000180450723c */ /* 0x002fe20000001850 */
[-C--:B------:R-:W-:Y:S01]  /*3710*/  FFMA.FTZ R25, R92, R30.reuse, -R29 ;  /* 0x0000001e5c197223 */ /* 0x080fe2000001081d */
[----:B------:R-:W1:Y:S01]  /*3720*/  MUFU.EX2 R24, R162 ;  /* 0x000000a200187308 */ /* 0x000e620000000800 */
[-C--:B----4-:R-:W-:Y:S01]  /*3730*/  FFMA.FTZ R89, R58, R30.reuse, -R31 ;  /* 0x0000001e3a597223 */ /* 0x090fe2000001081f */
[----:B------:R-:W-:-:S02]  /*3740*/  FFMA.FTZ R58, R84, R30, -R29 ;  /* 0x0000001e543a7223 */ /* 0x000fc4000001081d */
[----:B------:R4:W-:Y:S02]  /*3750*/  MUFU.EX2 R60, R62 ;  /* 0x0000003e003c7308 */ /* 0x0009e40000000800 */
[C---:B------:R-:W-:Y:S01]  /*3760*/  HMMA.16816.F32 R76, R4.reuse, R26, R76 ;  /* 0x0000001a044c723c */ /* 0x040fe2000000184c */
[-CC-:B------:R-:W-:Y:S01]  /*3770*/  FFMA.FTZ R26, R96, R30.reuse, -R29.reuse ;  /* 0x0000001e601a7223 */ /* 0x180fe2000001081d */
[-CC-:B------:R-:W-:Y:S01]  /*3780*/  FFMA.FTZ R27, R94, R30.reuse, -R29.reuse ;  /* 0x0000001e5e1b7223 */ /* 0x180fe2000001081d */
[----:B------:R-:W-:Y:S04]  /*3790*/  MUFU.EX2 R25, R25 ;  /* 0x0000001900197308 */ /* 0x000fe80000000800 */
[----:B------:R-:W-:Y:S01]  /*37a0*/  MUFU.EX2 R26, R26 ;  /* 0x0000001a001a7308 */ /* 0x000fe20000000800 */
[----:B------:R-:W-:Y:S03]  /*37b0*/  HMMA.16816.F32 R72, R4, R16, R72 ;  /* 0x000000100448723c */ /* 0x000fe60000001848 */
[----:B------:R-:W-:Y:S01]  /*37c0*/  MUFU.EX2 R27, R27 ;  /* 0x0000001b001b7308 */ /* 0x000fe20000000800 */
[----:B----4-:R-:W-:-:S03]  /*37d0*/  FFMA.FTZ R62, R86, R30, -R29 ;  /* 0x0000001e563e7223 */ /* 0x010fc6000001081d */
[----:B------:R-:W4:Y:S01]  /*37e0*/  MUFU.EX2 R91, R91 ;  /* 0x0000005b005b7308 */ /* 0x000f220000000800 */
[----:B------:R-:W-:Y:S01]  /*37f0*/  HMMA.16816.F32 R68, R4, R18, R68 ;  /* 0x000000120444723c */ /* 0x000fe20000001844 */
[----:B------:R-:W4:Y:S01]  /*3800*/  LDSM.16.MT88.4 R16, [R122+0x4400] ;  /* 0x004400007a10783b */ /* 0x000f220000004200 */
[----:B-----5:R-:W-:Y:S01]  /*3810*/  F2FP.F16.F32.PACK_AB R4, R98, R85 ;  /* 0x000000556204723e */ /* 0x020fe200000000ff */
[----:B------:R-:W-:Y:S01]  /*3820*/  MUFU.EX2 R54, R54 ;  /* 0x0000003600367308 */ /* 0x000fe20000000800 */
[----:B------:R-:W-:Y:S02]  /*3830*/  F2FP.F16.F32.PACK_AB R5, R104, R61 ;  /* 0x0000003d6805723e */ /* 0x000fe400000000ff */
[----:B---3--:R-:W-:Y:S01]  /*3840*/  F2FP.F16.F32.PACK_AB R6, R87, R100 ;  /* 0x000000645706723e */ /* 0x008fe200000000ff */
[----:B------:R-:W3:Y:S01]  /*3850*/  MUFU.EX2 R89, R89 ;  /* 0x0000005900597308 */ /* 0x000ee20000000800 */
[----:B-1----:R-:W-:-:S03]  /*3860*/  F2FP.F16.F32.PACK_AB R7, R24, R65 ;  /* 0x000000411807723e */ /* 0x002fc600000000ff */
[----:B------:R-:W1:Y:S04]  /*3870*/  MUFU.EX2 R58, R58 ;  /* 0x0000003a003a7308 */ /* 0x000e680000000800 */
[C---:B------:R-:W-:Y:S01]  /*3880*/  HMMA.16816.F32 R80, R4.reuse, R12, R80 ;  /* 0x0000000c0450723c */ /* 0x040fe20000001850 */
[----:B------:R-:W-:Y:S04]  /*3890*/  MUFU.EX2 R62, R62 ;  /* 0x0000003e003e7308 */ /* 0x000fe80000000800 */
[----:B------:R-:W-:Y:S03]  /*38a0*/  MUFU.EX2 R49, R134 ;  /* 0x0000008600317308 */ /* 0x000fe60000000800 */
[C---:B------:R-:W-:Y:S01]  /*38b0*/  HMMA.16816.F32 R76, R4.reuse, R14, R76 ;  /* 0x0000000e044c723c */ /* 0x040fe2000000184c */
[----:B------:R-:W5:Y:S07]  /*38c0*/  LDSM.16.MT88.4 R12, [R28+0x4400] ;  /* 0x004400001c0c783b */ /* 0x000f6e0000004200 */
[----:B--2---:R-:W-:Y:S01]  /*38d0*/  HMMA.16816.F32 R72, R4, R8, R72 ;  /* 0x000000080448723c */ /* 0x004fe20000001848 */
[----:B------:R-:W-:Y:S01]  /*38e0*/  FADD.FTZ R9, R53, R196 ;  /* 0x000000c435097221 */ /* 0x000fe20000010000 */
[----:B------:R-:W-:-:S03]  /*38f0*/  FFMA.FTZ R53, R66, R30, -R29 ;  /* 0x0000001e42357223 */ /* 0x000fc6000001081d */
[----:B------:R-:W-:-:S03]  /*3900*/  FADD.FTZ R184, R184, R9 ;  /* 0x00000009b8b87221 */ /* 0x000fc60000010000 */
[----:B------:R-:W-:Y:S01]  /*3910*/  HMMA.16816.F32 R68, R4, R10, R68 ;  /* 0x0000000a0444723c */ /* 0x000fe20000001844 */
[----:B----4-:R-:W-:Y:S01]  /*3920*/  F2FP.F16.F32.PACK_AB R4, R91, R60 ;  /* 0x0000003c5b04723e */ /* 0x010fe200000000ff */
[----:B------:R-:W2:Y:S01]  /*3930*/  LDSM.16.MT88.4 R8, [R122+0x4800] ;  /* 0x004800007a08783b */ /* 0x000ea20000004200 */
[----:B------:R-:W-:Y:S01]  /*3940*/  F2FP.F16.F32.PACK_AB R5, R27, R26 ;  /* 0x0000001a1b05723e */ /* 0x000fe200000000ff */
[----:B------:R-:W-:Y:S01]  /*3950*/  FADD.FTZ R184, R43, R184 ;  /* 0x000000b82bb87221 */ /* 0x000fe20000010000 */
[----:B---3--:R-:W-:Y:S01]  /*3960*/  F2FP.F16.F32.PACK_AB R6, R89, R54 ;  /* 0x000000365906723e */ /* 0x008fe200000000ff */
[-C--:B------:R-:W-:Y:S01]  /*3970*/  FFMA.FTZ R43, R52, R30.reuse, -R31 ;  /* 0x0000001e342b7223 */ /* 0x080fe2000001081f */
[----:B-1----:R-:W-:Y:S01]  /*3980*/  F2FP.F16.F32.PACK_AB R7, R58, R25 ;  /* 0x000000193a07723e */ /* 0x002fe200000000ff */
[----:B------:R-:W-:Y:S01]  /*3990*/  FADD.FTZ R41, R41, R184 ;  /* 0x000000b829297221 */ /* 0x000fe20000010000 */
[-C--:B------:R-:W-:Y:S01]  /*39a0*/  FFMA.FTZ R52, R64, R30.reuse, -R29 ;  /* 0x0000001e40347223 */ /* 0x080fe2000001081d */
[----:B------:R-:W-:Y:S02]  /*39b0*/  MUFU.EX2 R53, R53 ;  /* 0x0000003500357308 */ /* 0x000fe40000000800 */
[----:B------:R-:W-:Y:S01]  /*39c0*/  FADD.FTZ R174, R174, R41 ;  /* 0x00000029aeae7221 */ /* 0x000fe20000010000 */
[-CC-:B------:R-:W-:Y:S01]  /*39d0*/  FFMA.FTZ R41, R38, R30.reuse, -R31.reuse ;  /* 0x0000001e26297223 */ /* 0x180fe2000001081f */
[----:B------:R-:W-:Y:S01]  /*39e0*/  HMMA.16816.F32 R80, R4, R16, R80 ;  /* 0x000000100450723c */ /* 0x000fe20000001850 */
[----:B------:R-:W-:Y:S01]  /*39f0*/  FADD.FTZ R17, R35, R192 ;  /* 0x000000c023117221 */ /* 0x000fe20000010000 */
[-CC-:B------:R-:W-:Y:S01]  /*3a00*/  FFMA.FTZ R16, R48, R30.reuse, -R31.reuse ;  /* 0x0000001e30107223 */ /* 0x180fe2000001081f */
[----:B------:R-:W-:Y:S01]  /*3a10*/  MUFU.EX2 R43, R43 ;  /* 0x0000002b002b7308 */ /* 0x000fe20000000800 */
[----:B------:R-:W-:Y:S01]  /*3a20*/  FFMA.FTZ R38, R36, R30, -R31 ;  /* 0x0000001e24267223 */ /* 0x000fe2000001081f */
[----:B------:R-:W-:-:S02]  /*3a30*/  FADD.FTZ R170, R170, R17 ;  /* 0x00000011aaaa7221 */ /* 0x000fc40000010000 */
[----:B------:R1:W-:Y:S01]  /*3a40*/  MUFU.EX2 R35, R16 ;  /* 0x0000001000237308 */ /* 0x0003e20000000800 */
[C---:B------:R-:W-:Y:S01]  /*3a50*/  HMMA.16816.F32 R76, R4.reuse, R18, R76 ;  /* 0x00000012044c723c */ /* 0x040fe2000000184c */
[----:B------:R-:W-:Y:S02]  /*3a60*/  FADD.FTZ R33, R33, R170 ;  /* 0x000000aa21217221 */ /* 0x000fe40000010000 */
[----:B------:R-:W3:Y:S02]  /*3a70*/  MUFU.EX2 R48, R50 ;  /* 0x0000003200307308 */ /* 0x000ee40000000800 */
[----:B------:R-:W-:Y:S01]  /*3a80*/  FADD.FTZ R182, R182, R33 ;  /* 0x00000021b6b67221 */ /* 0x000fe20000010000 */
[-CC-:B------:R-:W-:Y:S01]  /*3a90*/  FFMA.FTZ R33, R44, R30.reuse, -R29.reuse ;  /* 0x0000001e2c217223 */ /* 0x180fe2000001081d */
[----:B------:R-:W4:Y:S01]  /*3aa0*/  MUFU.EX2 R50, R56 ;  /* 0x0000003800327308 */ /* 0x000f220000000800 */
[C---:B-----5:R-:W-:Y:S01]  /*3ab0*/  HMMA.16816.F32 R72, R4.reuse, R12, R72 ;  /* 0x0000000c0448723c */ /* 0x060fe20000001848 */
[----:B------:R-:W-:Y:S01]  /*3ac0*/  FADD.FTZ R13, R37, R174 ;  /* 0x000000ae250d7221 */ /* 0x000fe20000010000 */
[----:B------:R-:W-:Y:S01]  /*3ad0*/  FADD.FTZ R39, R39, R182 ;  /* 0x000000b627277221 */ /* 0x000fe20000010000 */
[----:B------:R-:W5:Y:S01]  /*3ae0*/  MUFU.EX2 R52, R52 ;  /* 0x0000003400347308 */ /* 0x000f620000000800 */
[----:B------:R-:W-:Y:S01]  /*3af0*/  FFMA.FTZ R37, R40, R30, -R29 ;  /* 0x0000001e28257223 */ /* 0x000fe2000001081d */
[----:B-1----:R-:W1:Y:S01]  /*3b00*/  LDSM.16.MT88.4 R16, [R28+0x4800] ;  /* 0x004800001c10783b */ /* 0x002e620000004200 */
        /* <DEDUP_REMOVED lines=9> */
[----:B----4-:R-:W-:Y:S01]  /*3ba0*/  F2FP.F16.F32.PACK_AB R6, R50, R43 ;  /* 0x0000002b3206723e */ /* 0x010fe200000000ff */
[----:B------:R-:W-:Y:S01]  /*3bb0*/  FADD.FTZ R47, R47, R124 ;  /* 0x0000007c2f2f7221 */ /* 0x000fe20000010000 */
[----:B-----5:R-:W-:Y:S01]  /*3bc0*/  F2FP.F16.F32.PACK_AB R7, R52, R49 ;  /* 0x000000313407723e */ /* 0x020fe200000000ff */
[----:B------:R-:W-:Y:S01]  /*3bd0*/  FADD.FTZ R112, R112, R55 ;  /* 0x0000003770707221 */ /* 0x000fe20000010000 */
[-C--:B------:R-:W-:Y:S01]  /*3be0*/  FFMA.FTZ R39, R34, R30.reuse, -R31 ;  /* 0x0000001e22277223 */ /* 0x080fe2000001081f */
[----:B------:R-:W-:Y:S01]  /*3bf0*/  FADD.FTZ R116, R116, R47 ;  /* 0x0000002f74747221 */ /* 0x000fe20000010000 */
[----:B------:R-:W-:Y:S01]  /*3c00*/  FFMA.FTZ R30, R32, R30, -R29 ;  /* 0x0000001e201e7223 */ /* 0x000fe2000001081d */
[----:B------:R-:W-:Y:S01]  /*3c10*/  FADD.FTZ R112, R51, R112 ;  /* 0x0000007033707221 */ /* 0x000fe20000010000 */
[----:B------:R-:W-:Y:S01]  /*3c20*/  MUFU.EX2 R33, R33 ;  /* 0x0000002100217308 */ /* 0x000fe20000000800 */
[C---:B--2---:R-:W-:Y:S01]  /*3c30*/  HMMA.16816.F32 R80, R4.reuse, R8, R80 ;  /* 0x000000080450723c */ /* 0x044fe20000001850 */
[----:B------:R-:W-:Y:S01]  /*3c40*/  FADD.FTZ R59, R59, R116 ;  /* 0x000000743b3b7221 */ /* 0x000fe20000010000 */
[----:B------:R-:W-:Y:S01]  /*3c50*/  FADD.FTZ R9, R63, R112 ;  /* 0x000000703f097221 */ /* 0x000fe20000010000 */
[----:B------:R-:W-:Y:S02]  /*3c60*/  MUFU.EX2 R40, R42 ;  /* 0x0000002a00287308 */ /* 0x000fe40000000800 */
[----:B------:R-:W-:Y:S01]  /*3c70*/  FADD.FTZ R126, R126, R59 ;  /* 0x0000003b7e7e7221 */ /* 0x000fe20000010000 */
[----:B------:R-:W-:Y:S01]  /*3c80*/  FADD.FTZ R9, R108, R9 ;  /* 0x000000096c097221 */ /* 0x000fe20000010000 */
[----:B------:R-:W-:Y:S01]  /*3c90*/  MUFU.EX2 R37, R37 ;  /* 0x0000002500257308 */ /* 0x000fe20000000800 */
[C---:B------:R-:W-:Y:S01]  /*3ca0*/  HMMA.16816.F32 R76, R4.reuse, R10, R76 ;  /* 0x0000000a044c723c */ /* 0x040fe2000000184c */
[----:B------:R-:W-:Y:S01]  /*3cb0*/  FADD.FTZ R57, R57, R126 ;  /* 0x0000007e39397221 */ /* 0x000fe20000010000 */
[----:B------:R-:W-:Y:S01]  /*3cc0*/  FADD.FTZ R106, R106, R9 ;  /* 0x000000096a6a7221 */ /* 0x000fe20000010000 */
[----:B------:R-:W-:Y:S01]  /*3cd0*/  MUFU.EX2 R36, R46 ;  /* 0x0000002e00247308 */ /* 0x000fe20000000800 */
[----:B------:R-:W2:Y:S01]  /*3ce0*/  LDSM.16.MT88.4 R8, [R28+0x4c00] ;  /* 0x004c00001c08783b */ /* 0x000ea20000004200 */
[----:B------:R-:W-:Y:S01]  /*3cf0*/  FADD.FTZ R120, R120, R57 ;  /* 0x0000003978787221 */ /* 0x000fe20000010000 */
[----:B------:R-:W-:Y:S01]  /*3d00*/  FADD.FTZ R106, R67, R106 ;  /* 0x0000006a436a7221 */ /* 0x000fe20000010000 */
[----:B------:R-:W4:Y:S02]  /*3d10*/  MUFU.EX2 R31, R41 ;  /* 0x00000029001f7308 */ /* 0x000f240000000800 */
[----:B------:R-:W-:Y:S01]  /*3d20*/  FADD.FTZ R61, R61, R120 ;  /* 0x000000783d3d7221 */ /* 0x000fe20000010000 */
[----:B------:R-:W-:Y:S01]  /*3d30*/  FADD.FTZ R85, R85, R106 ;  /* 0x0000006a55557221 */ /* 0x000fe20000010000 */
[----:B------:R-:W-:Y:S01]  /*3d40*/  MUFU.EX2 R34, R38 ;  /* 0x0000002600227308 */ /* 0x000fe20000000800 */
[----:B-1----:R-:W-:Y:S01]  /*3d50*/  HMMA.16816.F32 R72, R4, R16, R72 ;  /* 0x000000100448723c */ /* 0x002fe20000001848 */
[----:B------:R-:W-:-:S02]  /*3d60*/  FADD.FTZ R104, R104, R61 ;  /* 0x0000003d68687221 */ /* 0x000fc40000010000 */
[----:B------:R-:W1:Y:S01]  /*3d70*/  MUFU.EX2 R29, R39 ;  /* 0x00000027001d7308 */ /* 0x000e620000000800 */
[----:B------:R-:W-:Y:S01]  /*3d80*/  FADD.FTZ R85, R98, R85 ;  /* 0x0000005562557221 */ /* 0x000fe20000010000 */
[----:B------:R-:W-:Y:S02]  /*3d90*/  FADD.FTZ R17, R65, R104 ;  /* 0x0000006841117221 */ /* 0x000fe40000010000 */
[----:B------:R-:W5:Y:S01]  /*3da0*/  MUFU.EX2 R16, R30 ;  /* 0x0000001e00107308 */ /* 0x000f620000000800 */
[----:B------:R-:W-:Y:S01]  /*3db0*/  FADD.FTZ R100, R100, R85 ;  /* 0x0000005564647221 */ /* 0x000fe20000010000 */
[----:B------:R-:W-:Y:S01]  /*3dc0*/  HMMA.16816.F32 R68, R4, R18, R68 ;  /* 0x000000120444723c */ /* 0x000fe20000001844 */
[----:B------:R-:W-:Y:S01]  /*3dd0*/  FADD.FTZ R17, R24, R17 ;  /* 0x0000001118117221 */ /* 0x000fe20000010000 */
[----:B----4-:R-:W-:Y:S01]  /*3de0*/  F2FP.F16.F32.PACK_AB R4, R31, R36 ;  /* 0x000000241f04723e */ /* 0x010fe200000000ff */
[----:B------:R-:W-:Y:S01]  /*3df0*/  FADD.FTZ R87, R87, R100 ;  /* 0x0000006457577221 */ /* 0x000fe20000010000 */
[----:B------:R-:W-:Y:S01]  /*3e00*/  F2FP.F16.F32.PACK_AB R5, R40, R33 ;  /* 0x000000212805723e */ /* 0x000fe200000000ff */
[----:B------:R-:W-:-:S02]  /*3e10*/  FADD.FTZ R18, R26, R17 ;  /* 0x000000111a127221 */ /* 0x000fc40000010000 */
[----:B------:R-:W-:Y:S01]  /*3e20*/  FADD.FTZ R60, R60, R87 ;  /* 0x000000573c3c7221 */ /* 0x000fe20000010000 */
[----:B-1----:R-:W-:Y:S01]  /*3e30*/  F2FP.F16.F32.PACK_AB R6, R29, R34 ;  /* 0x000000221d06723e */ /* 0x002fe200000000ff */
[----:B------:R-:W-:Y:S02]  /*3e40*/  FADD.FTZ R18, R27, R18 ;  /* 0x000000121b127221 */ /* 0x000fe40000010000 */
[----:B------:R-:W-:Y:S01]  /*3e50*/  FADD.FTZ R91, R91, R60 ;  /* 0x0000003c5b5b7221 */ /* 0x000fe20000010000 */
[----:B-----5:R-:W-:-:S03]  /*3e60*/  F2FP.F16.F32.PACK_AB R7, R16, R37 ;  /* 0x000000251007723e */ /* 0x020fc600000000ff */
[----:B------:R-:W-:-:S04]  /*3e70*/  FADD.FTZ R54, R54, R91 ;  /* 0x0000005b36367221 */ /* 0x000fc80000010000 */
[----:B---3--:R-:W-:Y:S01]  /*3e80*/  HMMA.16816.F32 R80, R4, R12, R80 ;  /* 0x0000000c0450723c */ /* 0x008fe20000001850 */
[----:B------:R-:W-:Y:S01]  /*3e90*/  FADD.FTZ R13, R25, R18 ;  /* 0x00000012190d7221 */ /* 0x000fe20000010000 */
[----:B------:R-:W-:-:S03]  /*3ea0*/  FADD.FTZ R89, R89, R54 ;  /* 0x0000003659597221 */ /* 0x000fc60000010000 */
[----:B------:R-:W-:-:S03]  /*3eb0*/  FADD.FTZ R13, R58, R13 ;  /* 0x0000000d3a0d7221 */ /* 0x000fc60000010000 */
[----:B------:R-:W-:Y:S01]  /*3ec0*/  HMMA.16816.F32 R76, R4, R14, R76 ;  /* 0x0000000e044c723c */ /* 0x000fe2000000184c */
[----:B------:R-:W-:Y:S01]  /*3ed0*/  FADD.FTZ R12, R62, R13 ;  /* 0x0000000d3e0c7221 */ /* 0x000fe20000010000 */
[----:B------:R-:W-:-:S03]  /*3ee0*/  FADD.FTZ R14, R48, R89 ;  /* 0x00000059300e7221 */ /* 0x000fc60000010000 */
[----:B------:R-:W-:Y:S01]  /*3ef0*/  FADD.FTZ R12, R53, R12 ;  /* 0x0000000c350c7221 */ /* 0x000fe20000010000 */
[----:B------:R-:W-:Y:S02]  /*3f00*/  FADD.FTZ R14, R35, R14 ;  /* 0x0000000e230e7221 */ /* 0x000fe40000010000 */
        /* <DEDUP_REMOVED lines=23> */
.L_x_7790:
        /* <DEDUP_REMOVED lines=78> */
.L_x_7785:
[----:B------:R-:W-:Y:S05]  /*4560*/  BSYNC.RECONVERGENT B0 ;  /* 0x0000000000007941 */ /* 0x000fea0003800200 */
.L_x_7784:
[-C--:B------:R-:W-:Y:S01]  /*4570*/  IADD3 R176, P0, PT, R144, R155.reuse, RZ ;  /* 0x0000009b90b07210 */ /* 0x080fe20007f1e0ff */
[----:B------:R-:W1:Y:S01]  /*4580*/  S2UR UR6, SR_CgaCtaId ;  /* 0x00000000000679c3 */ /* 0x000e620000008800 */
[----:B------:R-:W-:Y:S01]  /*4590*/  MOV R180, R155 ;  /* 0x0000009b00b47202 */ /* 0x000fe20000000f00 */
[----:B------:R-:W-:Y:S01]  /*45a0*/  UMOV UR7, 0x400 ;  /* 0x0000040000077882 */ /* 0x000fe20000000000 */
[----:B------:R-:W-:Y:S01]  /*45b0*/  IADD3.X R177, PT, PT, R145, R154, RZ, P0, !PT ;  /* 0x0000009a91b17210 */ /* 0x000fe200007fe4ff */
[----:B------:R-:W-:Y:S01]  /*45c0*/  BSSY.RECONVERGENT B1, `(.L_x_7786) ;  /* 0x0000144000017945 */ /* 0x000fe20003800200 */
[----:B------:R-:W-:Y:S02]  /*45d0*/  IADD3 R174, P0, PT, R176, R146, RZ ;  /* 0x00000092b0ae7210 */ /* 0x000fe40007f1e0ff */
[----:B------:R-:W-:Y:S02]  /*45e0*/  MOV R181, R154 ;  /* 0x0000009a00b57202 */ /* 0x000fe40000000f00 */
[-C--:B------:R-:W-:Y:S02]  /*45f0*/  IADD3.X R175, PT, PT, R177, R147.reuse, RZ, P0, !PT ;  /* 0x00000093b1af7210 */ /* 0x080fe400007fe4ff */
[----:B------:R-:W-:Y:S02]  /*4600*/  IADD3 R178, P0, PT, R174, R146, RZ ;  /* 0x00000092aeb27210 */ /* 0x000fe40007f1e0ff */
[C---:B------:R-:W-:Y:S02]  /*4610*/  SHF.L.U32 R140, R88.reuse, 0x5, RZ ;  /* 0x00000005588c7819 */ /* 0x040fe400000006ff */
[----:B------:R-:W-:Y:S02]  /*4620*/  IADD3.X R179, PT, PT, R175, R147, RZ, P0, !PT ;  /* 0x00000093afb37210 */ /* 0x000fe400007fe4ff */
[----:B------:R-:W-:Y:S02]  /*4630*/  MOV R120, 0x20 ;  /* 0x0000002000787802 */ /* 0x000fe40000000f00 */
[C---:B------:R-:W-:Y:S02]  /*4640*/  SHF.L.U32 R143, R88.reuse, 0x3, RZ ;  /* 0x00000003588f7819 */ /* 0x040fe400000006ff */
[----:B------:R-:W-:Y:S02]  /*4650*/  LOP3.LUT P0, RZ, R88, 0x4, RZ, 0xc0, !PT ;  /* 0x0000000458ff7812 */ /* 0x000fe4000780c0ff */
[C---:B------:R-:W-:Y:S01]  /*4660*/  LOP3.LUT R84, R143.reuse, 0xc0, RZ, 0xc0, !PT ;  /* 0x000000c08f547812 */ /* 0x040fe200078ec0ff */
[----:B-1----:R-:W-:Y:S01]  /*4670*/  ULEA UR6, UR6, UR7, 0x18 ;  /* 0x0000000706067291 */ /* 0x002fe2000f8ec0ff */
[----:B------:R-:W-:Y:S02]  /*4680*/  SEL R120, R120, 0xffffffe0, !P0 ;  /* 0xffffffe078787807 */ /* 0x000fe40004000000 */
[C---:B------:R-:W-:Y:S02]  /*4690*/  LOP3.LUT R165, R88.reuse, 0x18, RZ, 0xc0, !PT ;  /* 0x0000001858a57812 */ /* 0x040fe400078ec0ff */
[----:B------:R-:W-:Y:S02]  /*46a0*/  SHF.L.U32 R93, R88, 0x4, RZ ;  /* 0x00000004585d7819 */ /* 0x000fe400000006ff */
[----:B------:R-:W-:Y:S02]  /*46b0*/  LOP3.LUT R165, R84, R165, RZ, 0xfc, !PT ;  /* 0x000000a554a57212 */ /* 0x000fe400078efcff */
[----:B------:R-:W-:Y:S02]  /*46c0*/  LOP3.LUT R84, R143, 0x1f20, RZ, 0xc0, !PT ;  /* 0x00001f208f547812 */ /* 0x000fe400078ec0ff */
[----:B------:R-:W-:Y:S02]  /*46d0*/  LOP3.LUT R137, R93, 0x3e00, RZ, 0xc0, !PT ;  /* 0x00003e005d897812 */ /* 0x000fe400078ec0ff */
[----:B------:R-:W-:Y:S02]  /*46e0*/  MOV R90, UR6 ;  /* 0x00000006005a7c02 */ /* 0x000fe40008000f00 */
[--C-:B------:R-:W-:Y:S02]  /*46f0*/  LOP3.LUT R97, R137, 0x20, R140.reuse, 0xf8, !PT ;  /* 0x0000002089617812 */ /* 0x100fe400078ef88c */
[----:B------:R-:W-:Y:S02]  /*4700*/  LOP3.LUT R93, R93, 0x100, RZ, 0xc0, !PT ;  /* 0x000001005d5d7812 */ /* 0x000fe400078ec0ff */
[--C-:B------:R-:W-:Y:S02]  /*4710*/  LOP3.LUT R94, R97, 0x100, R140.reuse, 0xf8, !PT ;  /* 0x00000100615e7812 */ /* 0x100fe400078ef88c */
[--C-:B------:R-:W-:Y:S02]  /*4720*/  LOP3.LUT R92, R93, 0x20, R140.reuse, 0xf8, !PT ;  /* 0x000000205d5c7812 */ /* 0x100fe400078ef88c */
[----:B------:R-:W-:Y:S02]  /*4730*/  LOP3.LUT R142, R143, 0x18, RZ, 0xc0, !PT ;  /* 0x000000188f8e7812 */ /* 0x000fe400078ec0ff */
[----:B------:R-:W-:Y:S02]  /*4740*/  SHF.L.U32 R136, R88, 0x2, RZ ;  /* 0x0000000258887819 */ /* 0x000fe400000006ff */
[----:B------:R-:W-:Y:S02]  /*4750*/  LOP3.LUT R173, R165, R142, RZ, 0x3c, !PT ;  /* 0x0000008ea5ad7212 */ /* 0x000fe400078e3cff */
[----:B------:R-:W-:Y:S02]  /*4760*/  LOP3.LUT R0, R136, 0x18, RZ, 0xc0, !PT ;  /* 0x0000001888007812 */ /* 0x000fe400078ec0ff */
[----:B------:R-:W-:Y:S02]  /*4770*/  LOP3.LUT R173, R84, R173, RZ, 0xfc, !PT ;  /* 0x000000ad54ad7212 */ /* 0x000fe400078efcff */
[----:B------:R-:W-:Y:S02]  /*4780*/  LOP3.LUT R95, R88, 0x8, RZ, 0xc0, !PT ;  /* 0x00000008585f7812 */ /* 0x000fe400078ec0ff */
[-C--:B------:R-:W-:Y:S02]  /*4790*/  LEA R163, R173, R90.reuse, 0x1 ;  /* 0x0000005aada37211 */ /* 0x080fe400078e08ff */
[----:B------:R-:W-:Y:S02]  /*47a0*/  LOP3.LUT R95, R95, 0xc0, R140, 0xf8, !PT ;  /* 0x000000c05f5f7812 */ /* 0x000fe400078ef88c */
[----:B------:R-:W-:Y:S01]  /*47b0*/  SHF.R.U32.HI R138, RZ, 0x1, R88 ;  /* 0x00000001ff8a7819 */ /* 0x000fe20000011658 */
[----:B------:R-:W-:Y:S01]  /*47c0*/  @!PT LDS RZ, [RZ] ;  /* 0x00000000fffff984 */ /* 0x000fe20000000800 */
[----:B------:R-:W-:Y:S01]  /*47d0*/  @!PT LDS RZ, [RZ] ;  /* 0x00000000fffff984 */ /* 0x000fe20000000800 */
[----:B------:R-:W-:Y:S01]  /*47e0*/  @!PT LDS RZ, [RZ] ;  /* 0x00000000fffff984 */ /* 0x000fe20000000800 */
[----:B------:R1:W-:Y:S01]  /*47f0*/  LDGSTS.E.BYPASS.LTC128B.128 [R163+0x3000], desc[UR4][R180.64] ;  /* 0x03000000b4a37fae */ /* 0x0003e2000b981a04 */
[----:B------:R-:W-:Y:S02]  /*4800*/  LOP3.LUT R95, R92, R95, R0, 0xf6, !PT ;  /* 0x0000005f5c5f7212 */ /* 0x000fe400078ef600 */
[----:B------:R-:W-:Y:S02]  /*4810*/  LOP3.LUT R139, R138, 0x8, RZ, 0xc0, !PT ;  /* 0x000000088a8b7812 */ /* 0x000fe400078ec0ff */
[----:B------:R-:W-:Y:S02]  /*4820*/  LEA R141, R95, R90, 0x1 ;  /* 0x0000005a5f8d7211 */ /* 0x000fe400078e08ff */
[----:B------:R-:W-:Y:S01]  /*4830*/  LOP3.LUT R139, R139, 0xc0, R140, 0xf8, !PT ;  /* 0x000000c08b8b7812 */ /* 0x000fe200078ef88c */
[----:B------:R-:W-:Y:S01]  /*4840*/  LDGSTS.E.BYPASS.LTC128B.128 [R163+0x3800], desc[UR4][R176.64] ;  /* 0x03800000b0a37fae */ /* 0x000fe2000b981a04 */
[----:B------:R-:W-:Y:S02]  /*4850*/  IADD3 R160, PT, PT, R160, 0x1, RZ ;  /* 0x00000001a0a07810 */ /* 0x000fe40007ffe0ff */
[----:B------:R-:W-:Y:S02]  /*4860*/  LOP3.LUT R139, R139, R0, RZ, 0x3c, !PT ;  /* 0x000000008b8b7212 */ /* 0x000fe400078e3cff */
[----:B------:R-:W-:Y:S02]  /*4870*/  IADD3 R0, PT, PT, R120, R141, RZ ;  /* 0x0000008d78007210 */ /* 0x000fe40007ffe0ff */
[----:B------:R-:W-:Y:S01]  /*4880*/  LOP3.LUT R93, R94, R139, RZ, 0xfc, !PT ;  /* 0x0000008b5e5d7212 */ /* 0x000fe200078efcff */
[----:B------:R-:W-:Y:S01]  /*4890*/  LDGSTS.E.BYPASS.LTC128B.128 [R163+0x4000], desc[UR4][R174.64] ;  /* 0x04000000aea37fae */ /* 0x000fe2000b981a04 */
[----:B------:R-:W-:Y:S02]  /*48a0*/  ISETP.NE.AND P2, PT, R160, RZ, PT ;  /* 0x000000ffa000720c */ /* 0x000fe40003f45270 */
[----:B------:R-:W-:Y:S04]  /*48b0*/  LEA R121, R93, R90, 0x1 ;  /* 0x0000005a5d797211 */ /* 0x000fe800078e08ff */
[----:B------:R-:W-:Y:S01]  /*48c0*/  IADD3 R128, PT, PT, R120, R121, RZ ;  /* 0x0000007978807210 */ /* 0x000fe20007ffe0ff */
        /* <DEDUP_REMOVED lines=260> */
.L_x_7789:
[----:B------:R-:W-:Y:S05]  /*5910*/  BSYNC.RECONVERGENT B0 ;  /* 0x0000000000007941 */ /* 0x000fea0003800200 */
.L_x_7788:
        /* <DEDUP_REMOVED lines=9> */
[----:B------:R-:W-:Y:S04]  /*59b0*/  IADD3 R4, P2, PT, R6, R148, RZ ;  /* 0x0000009406047210 */ /* 0x000fe80007f5e0ff */
[----:B------:R2:W-:Y:S01]  /*59c0*/  LDGSTS.E.BYPASS.LTC128B.128 [R163+0x2000], desc[UR4][R6.64] ;  /* 0x0200000006a37fae */ /* 0x0005e2000b981a04 */
[----:B------:R-:W-:Y:S05]  /*59d0*/  IMAD.X R5, R7, 0x1, R149, P2 ;  /* 0x0000000107057824 */ /* 0x000fea00010e0695 */
[----:B------:R2:W-:Y:S04]  /*59e0*/  LDGSTS.E.BYPASS.LTC128B.128 [R163+0x2800], desc[UR4][R4.64] ;  /* 0x0280000004a37fae */ /* 0x0005e8000b981a04 */
[----:B------:R-:W0:Y:S02]  /*59f0*/  LDGDEPBAR ;  /* 0x00000000000079af */ /* 0x000e240000000000 */
.L_x_7787:
[----:B------:R-:W-:Y:S05]  /*5a00*/  BSYNC.RECONVERGENT B1 ;  /* 0x0000000000017941 */ /* 0x000fea0003800200 */
.L_x_7786:
        /* <DEDUP_REMOVED lines=352> */
.L_x_7783:
        /* <DEDUP_REMOVED lines=10> */
.L_x_7798:
        /* <DEDUP_REMOVED lines=113> */
.L_x_7793:
[----:B------:R-:W-:Y:S05]  /*77c0*/  BSYNC.RECONVERGENT B0 ;  /* 0x0000000000007941 */ /* 0x000fea0003800200 */
.L_x_7792:
[----:B------:R-:W-:Y:S01]  /*77d0*/  MOV R157, 0x0 ;  /* 0x00000000009d7802 */ /* 0x000fe20000000f00 */
[----:B------:R-:W-:Y:S04]  /*77e0*/  ST.E.128 desc[UR4][R22.64], R12 ;  /* 0x0000000c16007985 */ /* 0x000fe8000c101d04 */
[----:B------:R1:W-:Y:S02]  /*77f0*/  ST.E.128 desc[UR4][R24.64], R16 ;  /* 0x0000001018007985 */ /* 0x0003e4000c101d04 */
[----:B-1----:R-:W-:Y:S05]  /*7800*/  RET.REL.NODEC R156 `(_ZN5flash24flash_fwd_splitkv_kernelI23Flash_fwd_kernel_traitsILi32ELi64ELi128ELi4ELb0ELb0EN7cutlass6half_tE19Flash_kernel_traitsILi32ELi64ELi128ELi4ES3_EELb0ELb0ELb0ELb1ELb1ELb1ELb0ELb0EEEvNS_16Flash_fwd_paramsE) ;  /* 0xffffff849cfc7950 */ /* 0x002fea0003c3ffff */
.L_x_7791:
[----:B------:R-:W-:Y:S01]  /*7810*/  MOV R5, 0x2 ;  /* 0x0000000200057802 */ /* 0x000fe20000000f00 */
[----:B------:R-:W-:Y:S01]  /*7820*/  IMAD.MOV.U32 R4, RZ, RZ, 0x1f ;  /* 0x0000001fff047424 */ /* 0x000fe200078e00ff */
[----:B------:R-:W-:-:S07]  /*7830*/  MOV R6, 0xffffffff ;  /* 0xffffffff00067802 */ /* 0x000fce0000000f00 */
[----:B-1---5:R-:W-:Y:S05]  /*7840*/  WARPSYNC.COLLECTIVE R6, `(.L_x_7794) ;  /* 0x0000000006087348 */ /* 0x022fea0003c00000 */
[----:B------:R2:W3:Y:S02]  /*7850*/  SHFL.BFLY P0, R11, R170, R5, R4 ;  /* 0x0c000005aa0b7389 */ /* 0x0004e40000000004 */
[----:B-123-5:R-:W-:Y:S05]  /*7860*/  ENDCOLLECTIVE ;  /* 0x000000000000791b */ /* 0x02efea0003800000 */
.L_x_7794:
[----:B------:R-:W-:Y:S02]  /*7870*/  IMAD.MOV.U32 R9, RZ, RZ, R11 ;  /* 0x000000ffff097224 */ /* 0x000fe400078e000b */
[----:B------:R-:W-:Y:S02]  /*7880*/  IMAD.MOV.U32 R5, RZ, RZ, 0x1 ;  /* 0x00000001ff057424 */ /* 0x000fe400078e00ff */
[----:B------:R-:W-:-:S05]  /*7890*/  FADD.FTZ R9, R9, R170 ;  /* 0x000000aa09097221 */ /* 0x000fca0000010000 */
[----:B------:R-:W-:-:S07]  /*78a0*/  MOV R170, R9 ;  /* 0x0000000900aa7202 */ /* 0x000fce0000000f00 */
[----:B------:R-:W-:Y:S05]  /*78b0*/  WARPSYNC.COLLECTIVE R6, `(.L_x_7795) ;  /* 0x0000000006087348 */ /* 0x000fea0003c00000 */
[----:B------:R1:W2:Y:S02]  /*78c0*/  SHFL.BFLY P0, R11, R170, R5, R4 ;  /* 0x0c000005aa0b7389 */ /* 0x0002a40000000004 */
[----:B-12---:R-:W-:Y:S05]  /*78d0*/  ENDCOLLECTIVE ;  /* 0x000000000000791b */ /* 0x006fea0003800000 */
.L_x_7795:
[----:B------:R-:W-:Y:S01]  /*78e0*/  MOV R170, R171 ;  /* 0x000000ab00aa7202 */ /* 0x000fe20000000f00 */
[----:B------:R-:W-:Y:S01]  /*78f0*/  IMAD.MOV.U32 R5, RZ, RZ, 0x2 ;  /* 0x00000002ff057424 */ /* 0x000fe200078e00ff */
[----:B------:R-:W-:-:S07]  /*7900*/  MOV R8, R11 ;  /* 0x0000000b00087202 */ /* 0x000fce0000000f00 */
[----:B------:R-:W-:Y:S05]  /*7910*/  WARPSYNC.COLLECTIVE R6, `(.L_x_7796) ;  /* 0x0000000006087348 */ /* 0x000fea0003c00000 */
[----:B------:R1:W2:Y:S02]  /*7920*/  SHFL.BFLY P0, R11, R170, R5, R4 ;  /* 0x0c000005aa0b7389 */ /* 0x0002a40000000004 */
[----:B-12---:R-:W-:Y:S05]  /*7930*/  ENDCOLLECTIVE ;  /* 0x000000000000791b */ /* 0x006fea0003800000 */
.L_x_7796:
[----:B------:R-:W-:Y:S01]  /*7940*/  FADD.FTZ R8, R9, R8 ;  /* 0x0000000809087221 */ /* 0x000fe20000010000 */
[----:B------:R-:W-:Y:S01]  /*7950*/  FADD.FTZ R10, R11, R171 ;  /* 0x000000ab0b0a7221 */ /* 0x000fe20000010000 */
[----:B------:R-:W-:-:S04]  /*7960*/  MOV R5, 0x1 ;  /* 0x0000000100057802 */ /* 0x000fc80000000f00 */
[----:B------:R-:W-:-:S07]  /*7970*/  MOV R170, R10 ;  /* 0x0000000a00aa7202 */ /* 0x000fce0000000f00 */
[----:B------:R-:W-:Y:S05]  /*7980*/  WARPSYNC.COLLECTIVE R6, `(.L_x_7797) ;  /* 0x0000000006087348 */ /* 0x000fea0003c00000 */
[----:B------:R1:W2:Y:S02]  /*7990*/  SHFL.BFLY P0, R11, R170, R5, R4 ;  /* 0x0c000005aa0b7389 */ /* 0x0002a40000000004 */
[----:B-12---:R-:W-:Y:S05]  /*79a0*/  ENDCOLLECTIVE ;  /* 0x000000000000791b */ /* 0x006fea0003800000 */
.L_x_7797:
[----:B------:R-:W-:Y:S05]  /*79b0*/  BRA `(.L_x_7798) ;  /* 0xfffffff400bc7947 */ /* 0x000fea000383ffff */
.L_x_7799:
        /* <DEDUP_REMOVED lines=12> */
.L_x_10309:


//--------------------- .text._ZN5flash24flash_fwd_splitkv_kernelI23Flash_fwd_kernel_traitsILi32ELi64ELi128ELi4ELb0ELb0EN7cutlass6half_tE19Flash_kernel_traitsILi32ELi64ELi128ELi4ES3_EELb0ELb0ELb1ELb0ELb0ELb0ELb0ELb0EEEvNS_16Flash_fwd_paramsE --------------------------
	.section	.text._ZN5flash24flash_fwd_splitkv_kernelI23Flash_fwd_kernel_traitsILi32ELi64ELi128ELi4ELb0ELb0EN7cutlass6half_tE19Flash_kernel_traitsILi32ELi64ELi128ELi4ES3_EELb0ELb0ELb1ELb0ELb0ELb0ELb0ELb0EEEvNS_16Flash_fwd_paramsE,"ax",@progbits
	.align	128
        .global         _ZN5flash24flash_fwd_splitkv_kernelI23Flash_fwd_kernel_traitsILi32ELi64ELi128ELi4ELb0ELb0EN7cutlass6half_tE19Flash_kernel_traitsILi32ELi64ELi128ELi4ES3_EELb0ELb0ELb1ELb0ELb0ELb0ELb0ELb0EEEvNS_16Flash_fwd_paramsE
        .type           _ZN5flash24flash_fwd_splitkv_kernelI23Flash_fwd_kernel_traitsILi32ELi64ELi128ELi4ELb0ELb0EN7cutlass6half_tE19Flash_kernel_traitsILi32ELi64ELi128ELi4ES3_EELb0ELb0ELb1ELb0ELb0ELb0ELb0ELb0EEEvNS_16Flash_fwd_paramsE,@function
        .size           _ZN5flash24flash_fwd_splitkv_kernelI23Flash_fwd_kernel_traitsILi32ELi64ELi128ELi4ELb0ELb0EN7cutlass6half_tE19Flash_kernel_traitsILi32ELi64ELi128ELi4ES3_EELb0ELb0ELb1ELb0ELb0ELb0ELb0ELb0EEEvNS_16Flash_fwd_paramsE,(.L_x_10310 - _ZN5flash24flash_fwd_splitkv_kernelI23Flash_fwd_kernel_traitsILi32ELi64ELi128ELi4ELb0ELb0EN7cutlass6half_tE19Flash_kernel_traitsILi32ELi64ELi128ELi4ES3_EELb0ELb0ELb1ELb0ELb0ELb0ELb0ELb0EEEvNS_16Flash_fwd_paramsE)
        .other          _ZN5flash24flash_fwd_splitkv_kernelI23Flash_fwd_kernel_traitsILi32ELi64ELi128ELi4ELb0ELb0EN7cutlass6half_tE19Flash_kernel_traitsILi32ELi64ELi128ELi4ES3_EELb0ELb0ELb1ELb0ELb0ELb0ELb0ELb0EEEvNS_16Flash_fwd_paramsE,@"STO_CUDA_ENTRY STV_DEFAULT"
_ZN5flash24flash_fwd_splitkv_kernelI23Flash_fwd_kernel_traitsILi32ELi64ELi128ELi4ELb0ELb0EN7cutlass6half_tE19Flash_kernel_traitsILi32ELi64ELi128ELi4ES3_EELb0ELb0ELb1ELb0ELb0ELb0ELb0ELb0EEEvNS_16Flash_fwd_paramsE:
.text._ZN5flash24flash_fwd_splitkv_kernelI23Flash_fwd_kernel_traitsILi32ELi64ELi128ELi4ELb0ELb0EN7cutlass6half_tE19Flash_kernel_traitsILi32ELi64ELi128ELi4ES3_EELb0ELb0ELb1ELb0ELb0ELb0ELb0ELb0EEEvNS_16Flash_fwd_paramsE:
[----:B------:R-:W-:Y:S01]  /*0000*/  LDC R1, c[0x0][0x37c] ;  /* 0x0000df00ff017b82 */ /* 0x000fe20000000800 */
[----:B------:R-:W1:Y:S07]  /*0010*/  S2R R151, SR_CTAID.X ;  /* 0x0000000000977919 */ /* 0x000e6e0000002500 */
[----:B------:R-:W2:Y:S01]  /*0020*/  LDC.64 R2, c[0x0][0x348] ;  /* 0x0000d200ff027b82 */ /* 0x000ea20000000a00 */
[----:B------:R-:W-:Y:S01]  /*0030*/  BSSY.RECONVERGENT B2, `(.L_x_7800) ;  /* 0x0000005000027945 */ /* 0x000fe20003800200 */
[----:B------:R-:W-:Y:S01]  /*0040*/  MOV R148, 0x80 ;  /* 0x0000008000947802 */ /* 0x000fe20000000f00 */
[----:B------:R-:W3:Y:S01]  /*0050*/  S2R R150, SR_CTAID.Y ;  /* 0x0000000000967919 */ /* 0x000ee20000002600 */
[----:B------:R-:W4:Y:S05]  /*0060*/  S2R R149, SR_CTAID.Z ;  /* 0x0000000000957919 */ /* 0x000f2a0000002700 */
[----:B-1234-:R-:W-:Y:S05]  /*0070*/  CALL.REL.NOINC `($_ZN5flash24flash_fwd_splitkv_kernelI23Flash_fwd_kernel_traitsILi32ELi64ELi128ELi4ELb0ELb0EN7cutlass6half_tE19Flash_kernel_traitsILi32ELi64ELi128ELi4ES3_EELb0ELb0ELb1ELb0ELb0ELb0ELb0ELb0EEEvNS_16Flash_fwd_paramsE$_ZN5flash30compute_attn_1rowblock_splitkvI23Flash_fwd_kernel_traitsILi32ELi64ELi128ELi4ELb0ELb0EN7cutlass6half_tE19Flash_kernel_traitsILi32ELi64ELi128ELi4ES3_EELb0ELb0ELb1ELb0ELb0ELb0ELb0ELb0ENS_16Flash_fwd_paramsEEEvRKT8_iiiii) ;  /* 0x0000000000087944 */ /* 0x01efea0003c00000 */
[----:B------:R-:W-:Y:S05]  /*0080*/  BSYNC.RECONVERGENT B2 ;  /* 0x0000000000027941 */ /* 0x000fea0003800200 */
.L_x_7800:
[----:B------:R-:W-:Y:S05]  /*0090*/  EXIT ;  /* 0x000000000000794d */ /* 0x000fea0003800000 */
        .type           $_ZN5flash24flash_fwd_splitkv_kernelI23Flash_fwd_kernel_traitsILi32ELi64ELi128ELi4ELb0ELb0EN7cutlass6half_tE19Flash_kernel_traitsILi32ELi64ELi128ELi4ES3_EELb0ELb0ELb1ELb0ELb0ELb0ELb0ELb0EEEvNS_16Flash_fwd_paramsE$_ZN5flash30compute_attn_1rowblock_splitkvI23Flash_fwd_kernel_traitsILi32ELi64ELi128ELi4ELb0ELb0EN7cutlass6half_tE19Flash_kernel_traitsILi32ELi64ELi128ELi4ES3_EELb0ELb0ELb1ELb0ELb0ELb0ELb0ELb0ENS_16Flash_fwd_paramsEEEvRKT8_iiiii,@function
        .size           $_ZN5flash24flash_fwd_splitkv_kernelI23Flash_fwd_kernel_traitsILi32ELi64ELi128ELi4ELb0ELb0EN7cutlass6half_tE19Flash_kernel_traitsILi32ELi64ELi128ELi4ES3_EELb0ELb0ELb1ELb0ELb0ELb0ELb0ELb0EEEvNS_16Flash_fwd_paramsE$_ZN5flash30compute_attn_1rowblock_splitkvI23Flash_fwd_kernel_traitsILi32ELi64ELi128ELi4ELb0ELb0EN7cutlass6half_tE19Flash_kernel_traitsILi32ELi64ELi128ELi4ES3_EELb0ELb0ELb1ELb0ELb0ELb0ELb0ELb0ENS_16Flash_fwd_paramsEEEvRKT8_iiiii,(.L_x_10310 - $_ZN5flash24flash_fwd_splitkv_kernelI23Flash_fwd_kernel_traitsILi32ELi64ELi128ELi4ELb0ELb0EN7cutlass6half_tE19Flash_kernel_traitsILi32ELi64ELi128ELi4ES3_EELb0ELb0ELb1ELb0ELb0ELb0ELb0ELb0EEEvNS_16Flash_fwd_paramsE$_ZN5flash30compute_attn_1rowblock_splitkvI23Flash_fwd_kernel_traitsILi32ELi64ELi128ELi4ELb0ELb0EN7cutlass6half_tE19Flash_kernel_traitsILi32ELi64ELi128ELi4ES3_EELb0ELb0ELb1ELb0ELb0ELb0ELb0ELb0ENS_16Flash_fwd_paramsEEEvRKT8_iiiii)
$_ZN5flash24flash_fwd_splitkv_kernelI23Flash_fwd_kernel_traitsILi32ELi64ELi128ELi4ELb0ELb0EN7cutlass6half_tE19Flash_kernel_traitsILi32ELi64ELi128ELi4ES3_EELb0ELb0ELb1ELb0ELb0ELb0ELb0ELb0EEEvNS_16Flash_fwd_paramsE$_ZN5flash30compute_attn_1rowblock_splitkvI23Flash_fwd_kernel_traitsILi32ELi64ELi128ELi4ELb0ELb0EN7cutlass6half_tE19Flash_kernel_traitsILi32ELi64ELi128ELi4ES3_EELb0ELb0ELb1ELb0ELb0ELb0ELb0ELb0ENS_16Flash_fwd_paramsEEEvRKT8_iiiii:
        /* <DEDUP_REMOVED lines=38> */
.L_x_7802:
[----:B------:R-:W-:Y:S05]  /*0300*/  BSYNC.RECONVERGENT B0 ;  /* 0x0000000000007941 */ /* 0x000fea0003800200 */
.L_x_7801:
[----:B------:R-:W-:Y:S04]  /*0310*/  BSSY.RECONVERGENT B0, `(.L_x_7803) ;  /* 0x0000007000007945 */ /* 0x000fe80003800200 */
[----:B------:R-:W-:Y:S05]  /*0320*/  @!P3 BRA `(.L_x_7804) ;  /* 0x000000000014b947 */ /* 0x000fea0003800000 */
[----:B------:R-:W2:Y:S02]  /*0330*/  LD.E.U8 R6, desc[UR4][R2.64+0x1b2] ;  /* 0x0001b20402067980 */ /* 0x000ea4000c101100 */
[----:B--2---:R-:W-:-:S13]  /*0340*/  ISETP.NE.AND P1, PT, R6, RZ, PT ;  /* 0x000000ff0600720c */ /* 0x004fda0003f25270 */
[----:B-----5:R-:W2:Y:S02]  /*0350*/  @P1 LD.E R88, desc[UR4][R12.64+0x4] ;  /* 0x000004040c581980 */ /* 0x020ea4000c101900 */
[----:B--2---:R-:W-:-:S06]  /*0360*/  @P1 IADD3 R88, PT, PT, R88, -R11, RZ ;  /* 0x8000000b58581210 */ /* 0x004fcc0007ffe0ff */
[----:B------:R2:W5:Y:S02]  /*0370*/  @!P1 LD.E R88, desc[UR4][R12.64] ;  /* 0x000000040c589980 */ /* 0x000564000c101900 */
.L_x_7804:
[----:B------:R-:W-:Y:S05]  /*0380*/  BSYNC.RECONVERGENT B0 ;  /* 0x0000000000007941 */ /* 0x000fea0003800200 */
.L_x_7803:
        /* <DEDUP_REMOVED lines=8> */
.L_x_7806:
[----:B------:R-:W3:Y:S01]  /*0410*/  LD.E.64 R6, desc[UR4][R2.64+0x108] ;  /* 0x0001080402067980 */ /* 0x000ee2000c101b00 */
[----:B------:R-:W-:Y:S01]  /*0420*/  BSSY.RECONVERGENT B0, `(.L_x_7808) ;  /* 0x0000006000007945 */ /* 0x000fe20003800200 */
[----:B------:R-:W-:Y:S01]  /*0430*/  IMAD.MOV.U32 R5, RZ, RZ, RZ ;  /* 0x000000ffff057224 */ /* 0x000fe200078e00ff */
[----:B---3--:R-:W-:-:S04]  /*0440*/  ISETP.NE.U32.AND P0, PT, R6, RZ, PT ;  /* 0x000000ff0600720c */ /* 0x008fc80003f05070 */
[----:B------:R-:W-:-:S13]  /*0450*/  ISETP.NE.AND.EX P0, PT, R7, RZ, PT, P0 ;  /* 0x000000ff0700720c */ /* 0x000fda0003f05300 */
[----:B------:R-:W-:Y:S05]  /*0460*/  @!P0 BRA `(.L_x_7809) ;  /* 0x0000000000048947 */ /* 0x000fea0003800000 */
[----:B------:R3:W5:Y:S02]  /*0470*/  LD.E R5, desc[UR4][R2.64+0xbc] ;  /* 0x0000bc0402057980 */ /* 0x000764000c101900 */
.L_x_7809:
[----:B------:R-:W-:Y:S05]  /*0480*/  BSYNC.RECONVERGENT B0 ;  /* 0x0000000000007941 */ /* 0x000fea0003800200 */
.L_x_7808:
[----:B-----5:R-:W-:Y:S02]  /*0490*/  IADD3 R88, PT, PT, R5, R88, -R10 ;  /* 0x0000005805587210 */ /* 0x020fe40007ffe80a */
.L_x_7807:
[----:B------:R-:W-:Y:S05]  /*04a0*/  BSYNC.RECONVERGENT B1 ;  /* 0x0000000000017941 */ /* 0x000fea0003800200 */
.L_x_7805:
[----:B------:R-:W-:Y:S01]  /*04b0*/  IMAD.SHL.U32 R140, R151, 0x40, RZ ;  /* 0x00000040978c7824 */ /* 0x000fe200078e00ff */
[----:B------:R-:W-:Y:S01]  /*04c0*/  MOV R6, R148 ;  /* 0x0000009400067202 */ /* 0x000fe20000000f00 */
[----:B------:R-:W-:-:S03]  /*04d0*/  IMAD.MOV.U32 R7, RZ, RZ, 0x0 ;  /* 0x00000000ff077424 */ /* 0x000fc600078e00ff */
[----:B------:R-:W-:-:S13]  /*04e0*/  ISETP.GT.AND P0, PT, R112, R140, PT ;  /* 0x0000008c7000720c */ /* 0x000fda0003f04270 */
[----:B-123--:R-:W-:Y:S05]  /*04f0*/  @!P0 RET.REL.NODEC R6 `(_ZN5flash24flash_fwd_splitkv_kernelI23Flash_fwd_kernel_traitsILi32ELi64ELi128ELi4ELb0ELb0EN7cutlass6half_tE19Flash_kernel_traitsILi32ELi64ELi128ELi4ES3_EELb0ELb0ELb1ELb0ELb0ELb0ELb0ELb0EEEvNS_16Flash_fwd_paramsE) ;  /* 0xfffffff806c08950 */ /* 0x00efea0003c3ffff */
        /* <DEDUP_REMOVED lines=74> */
.L_x_7812:
[----:B------:R-:W-:Y:S05]  /*09a0*/  BSYNC.RECONVERGENT B0 ;  /* 0x0000000000007941 */ /* 0x000fea0003800200 */
.L_x_7811:
[----:B------:R-:W-:Y:S01]  /*09b0*/  MOV R2, R148 ;  /* 0x0000009400027202 */ /* 0x000fe20000000f00 */
[----:B------:R1:W-:Y:S01]  /*09c0*/  @!P3 ST.E desc[UR4][R4.64], R0 ;  /* 0x000000000400b985 */ /* 0x0003e2000c101904 */
[----:B------:R-:W-:-:S04]  /*09d0*/  MOV R3, 0x0 ;  /* 0x0000000000037802 */ /* 0x000fc80000000f00 */
[----:B-12---:R-:W-:Y:S05]  /*09e0*/  @P2 RET.REL.NODEC R2 `(_ZN5flash24flash_fwd_splitkv_kernelI23Flash_fwd_kernel_traitsILi32ELi64ELi128ELi4ELb0ELb0EN7cutlass6half_tE19Flash_kernel_traitsILi32ELi64ELi128ELi4ES3_EELb0ELb0ELb1ELb0ELb0ELb0ELb0ELb0EEEvNS_16Flash_fwd_paramsE) ;  /* 0xfffffff402842950 */ /* 0x006fea0003c3ffff */
[----:B------:R-:W-:Y:S02]  /*09f0*/  MOV R0, 0x7f800000 ;  /* 0x7f80000000007802 */ /* 0x000fe40000000f00 */
[----:B------:R-:W-:-:S03]  /*0a00*/  MOV R149, 0x0 ;  /* 0x0000000000957802 */ /* 0x000fc60000000f00 */
[----:B------:R1:W-:Y:S02]  /*0a10*/  ST.E desc[UR4][R4.64+0x80], R0 ;  /* 0x0000800004007985 */ /* 0x0003e4000c101904 */
[----:B-1----:R-:W-:Y:S05]  /*0a20*/  RET.REL.NODEC R148 `(_ZN5flash24flash_fwd_splitkv_kernelI23Flash_fwd_kernel_traitsILi32ELi64ELi128ELi4ELb0ELb0EN7cutlass6half_tE19Flash_kernel_traitsILi32ELi64ELi128ELi4ES3_EELb0ELb0ELb1ELb0ELb0ELb0ELb0ELb0EEEvNS_16Flash_fwd_paramsE) ;  /* 0xfffffff494747950 */ /* 0x002fea0003c3ffff */
.L_x_7810:
        /* <DEDUP_REMOVED lines=106> */
.L_x_7814:
        /* <DEDUP_REMOVED lines=81> */
.L_x_7815:
[----:B------:R-:W-:Y:S05]  /*15e0*/  BSYNC.RECONVERGENT B0 ;  /* 0x0000000000007941 */ /* 0x000fea0003800200 */
.L_x_7813:
        /* <DEDUP_REMOVED lines=111> */
.L_x_7818:
[----:B------:R1:W-:Y:S02]  /*1ce0*/  STS.128 [R155], RZ ;  /* 0x000000ff9b007388 */ /* 0x0003e40000000c00 */
.L_x_7817:
[----:B------:R-:W-:Y:S05]  /*1cf0*/  BSYNC.RECONVERGENT B0 ;  /* 0x0000000000007941 */ /* 0x000fea0003800200 */
.L_x_7816:
        /* <DEDUP_REMOVED lines=23> */
.L_x_7820:
[----:B------:R-:W-:Y:S05]  /*1e70*/  BSYNC.RECONVERGENT B0 ;  /* 0x0000000000007941 */ /* 0x000fea0003800200 */
.L_x_7819:
        /* <DEDUP_REMOVED lines=13> */
.L_x_7823:
[----:B------:R4:W-:Y:S02]  /*1f50*/  STS.128 [R155+0x1000], RZ ;  /* 0x001000ff9b007388 */ /* 0x0009e40000000c00 */
.L_x_7822:
[----:B------:R-:W-:Y:S05]  /*1f60*/  BSYNC.RECONVERGENT B0 ;  /* 0x0000000000007941 */ /* 0x000fea0003800200 */
.L_x_7821:
[-C--:B------:R-:W-:Y:S01]  /*1f70*/  ISETP.GE.AND P3, PT, R6, R7.reuse, PT ;  /* 0x000000070600720c */ /* 0x080fe20003f66270 */
        /* <DEDUP_REMOVED lines=15> */
.L_x_7825:
[----:B------:R-:W-:Y:S05]  /*2070*/  BSYNC.RECONVERGENT B0 ;  /* 0x0000000000007941 */ /* 0x000fea0003800200 */
.L_x_7824:
        /* <DEDUP_REMOVED lines=11> */
.L_x_7827:
[----:B------:R-:W-:Y:S05]  /*2130*/  BSYNC.RECONVERGENT B0 ;  /* 0x0000000000007941 */ /* 0x000fea0003800200 */
.L_x_7826:
        /* <DEDUP_REMOVED lines=11> */
.L_x_7829:
[----:B------:R-:W-:Y:S05]  /*21f0*/  BSYNC.RECONVERGENT B0 ;  /* 0x0000000000007941 */ /* 0x000fea0003800200 */
.L_x_7828:
[----:B-1----:R-:W2:Y:S04]  /*2200*/  LD.E.64 R4, desc[UR4][R2.64+0x1c0] ;  /* 0x0001c00402047980 */ /* 0x002ea8000c101b00 */
[----:B------:R-:W3:Y:S01]  /*2210*/  LD.E.64 R12, desc[UR4][R2.64+0x1b8] ;  /* 0x0001b804020c7980 */ /* 0x000ee2000c101b00 */
        /* <DEDUP_REMOVED lines=28> */
.L_x_7832:
[----:B------:R3:W-:Y:S01]  /*23e0*/  STS.128 [R155+0x3000], RZ ;  /* 0x003000ff9b007388 */ /* 0x0007e20000000c00 */
[----:B------:R-:W-:Y:S05]  /*23f0*/  BRA `(.L_x_7833) ;  /* 0x0000000000047947 */ /* 0x000fea0003800000 */
.L_x_7831:
[----:B------:R4:W-:Y:S02]  /*2400*/  STS.128 [R155+0x3000], RZ ;  /* 0x003000ff9b007388 */ /* 0x0009e40000000c00 */
.L_x_7833:
[----:B------:R-:W-:Y:S05]  /*2410*/  BSYNC.RECONVERGENT B0 ;  /* 0x0000000000007941 */ /* 0x000fea0003800200 */
.L_x_7830:
[-C--:B------:R-:W-:Y:S01]  /*2420*/  ISETP.GE.AND P3, PT, R6, R7.reuse, PT ;  /* 0x000000070600720c */ /* 0x080fe20003f66270 */
[C---:B------:R-:W-:Y:S01]  /*2430*/  IMAD.SHL.U32 R114, R90.reuse, 0x20, RZ ;  /* 0x000000205a727824 */ /* 0x040fe200078e00ff */
        /* <DEDUP_REMOVED lines=14> */
[----:B--2---:R-:W-:-:S02]  /*2520*/  LEA R10, P0, R4, R147, 0x1 ;  /* 0x00000093040a7211 */ /* 0x004fc400078008ff */
[----:B------:R-:W-:Y:S02]  /*2530*/  LOP3.LUT R7, R7, 0x20, R114, 0xf8, !PT ;  /* 0x0000002007077812 */ /* 0x000fe400078ef872 */
[----:B------:R-:W-:Y:S02]  /*2540*/  LOP3.LUT R6, R6, 0x8, R90, 0xf8, !PT ;  /* 0x0000000806067812 */ /* 0x000fe400078ef85a */
[----:B------:R-:W-:Y:S02]  /*2550*/  LOP3.LUT R113, R113, R8, RZ, 0x3c, !PT ;  /* 0x0000000871717212 */ /* 0x000fe400078e3cff */
        /* <DEDUP_REMOVED lines=12> */
.L_x_7835:
[----:B------:R-:W-:Y:S05]  /*2620*/  BSYNC.RECONVERGENT B0 ;  /* 0x0000000000007941 */ /* 0x000fea0003800200 */
.L_x_7834:
        /* <DEDUP_REMOVED lines=14> */
.L_x_7837:
[----:B------:R-:W-:Y:S05]  /*2710*/  BSYNC.RECONVERGENT B0 ;  /* 0x0000000000007941 */ /* 0x000fea0003800200 */
.L_x_7836:
        /* <DEDUP_REMOVED lines=12> */
.L_x_7839:
[----:B------:R-:W-:Y:S05]  /*27e0*/  BSYNC.RECONVERGENT B0 ;  /* 0x0000000000007941 */ /* 0x000fea0003800200 */
.L_x_7838:
[----:B------:R-:W-:Y:S01]  /*27f0*/  IMAD.MOV.U32 R64, RZ, RZ, 0x20 ;  /* 0x00000020ff407424 */ /* 0x000fe200078e00ff */
[----:B------:R-:W-:Y:S01]  /*2800*/  LOP3.LUT P6, RZ, R90, 0x4, RZ, 0xc0, !PT ;  /* 0x000000045aff7812 */ /* 0x000fe200078cc0ff */
[----:B------:R5:W-:Y:S01]  /*2810*/  LDSM.16.M88.4 R104, [R100] ;  /* 0x000000006468783b */ /* 0x000be20000000200 */
[----:B------:R-:W-:Y:S01]  /*2820*/  ISETP.NE.AND P5, PT, R89, 0x1, PT ;  /* 0x000000015900780c */ /* 0x000fe20003fa5270 */
[----:B------:R-:W-:Y:S01]  /*2830*/  BSSY.RECONVERGENT B1, `(.L_x_7840) ;  /* 0x00000ab000017945 */ /* 0x000fe20003800200 */
[----:B------:R-:W-:Y:S01]  /*2840*/  SEL R64, R64, 0xffffffe0, !P6 ;  /* 0xffffffe040407807 */ /* 0x000fe20007000000 */
[----:B------:R-:W3:Y:S04]  /*2850*/  LDSM.16.M88.4 R56, [R108+0x1000] ;  /* 0x001000006c38783b */ /* 0x000ee80000000200 */
[----:B------:R-:W4:Y:S04]  /*2860*/  LDSM.16.M88.4 R48, [R108+0x1400] ;  /* 0x001400006c30783b */ /* 0x000f280000000200 */
[----:B------:R-:W1:Y:S04]  /*2870*/  LDSM.16.M88.4 R40, [R108+0x1800] ;  /* 0x001800006c28783b */ /* 0x000e680000000200 */
[----:B------:R-:W1:Y:S04]  /*2880*/  LDSM.16.M88.4 R32, [R108+0x1c00] ;  /* 0x001c00006c20783b */ /* 0x000e680000000200 */
[----:B------:R-:W1:Y:S01]  /*2890*/  LDSM.16.M88.4 R24, [R108+0x2000] ;  /* 0x002000006c18783b */ /* 0x000e620000000200 */
[----:B-----5:R-:W-:-:S03]  /*28a0*/  IMAD.IADD R100, R100, 0x1, R64 ;  /* 0x0000000164647824 */ /* 0x020fc600078e0240 */
[----:B------:R-:W5:Y:S01]  /*28b0*/  LDSM.16.M88.4 R16, [R108+0x2400] ;  /* 0x002400006c10783b */ /* 0x000f620000000200 */
[----:B------:R-:W-:-:S03]  /*28c0*/  IMAD.IADD R64, R108, 0x1, R64 ;  /* 0x000000016c407824 */ /* 0x000fc600078e0240 */
[----:B--2---:R-:W2:Y:S04]  /*28d0*/  LDSM.16.M88.4 R8, [R108+0x2800] ;  /* 0x002800006c08783b */ /* 0x004ea80000000200 */
[----:B------:R-:W2:Y:S04]  /*28e0*/  LDSM.16.M88.4 R108, [R108+0x2c00] ;  /* 0x002c00006c6c783b */ /* 0x000ea80000000200 */
[----:B------:R-:W-:Y:S04]  /*28f0*/  LDSM.16.M88.4 R96, [R64+0x1000] ;  /* 0x001000004060783b */ /* 0x000fe80000000200 */
[----:B------:R-:W-:Y:S04]  /*2900*/  LDSM.16.M88.4 R92, [R64+0x1400] ;  /* 0x00140000405c783b */ /* 0x000fe80000000200 */
[----:B------:R-:W-:Y:S01]  /*2910*/  LDSM.16.M88.4 R84, [R64+0x1800] ;  /* 0x001800004054783b */ /* 0x000fe20000000200 */
[C---:B---3--:R-:W-:Y:S03]  /*2920*/  HMMA.16816.F32 R60, R104.reuse, R56, RZ ;  /* 0x00000038683c723c */ /* 0x048fe600000018ff */
[----:B------:R-:W-:Y:S04]  /*2930*/  LDSM.16.M88.4 R80, [R64+0x1c00] ;  /* 0x001c00004050783b */ /* 0x000fe80000000200 */
[----:B------:R-:W-:Y:S01]  /*2940*/  LDSM.16.M88.4 R76, [R64+0x2000] ;  /* 0x00200000404c783b */ /* 0x000fe20000000200 */
[C---:B----4-:R-:W-:Y:S03]  /*2950*/  HMMA.16816.F32 R52, R104.reuse, R48, RZ ;  /* 0x000000306834723c */ /* 0x050fe600000018ff */
[----:B------:R-:W-:Y:S04]  /*2960*/  LDSM.16.M88.4 R72, [R64+0x2400] ;  /* 0x002400004048783b */ /* 0x000fe80000000200 */
[----:B------:R-:W-:Y:S01]  /*2970*/  LDSM.16.M88.4 R68, [R64+0x2800] ;  /* 0x002800004044783b */ /* 0x000fe20000000200 */
[C---:B-1----:R-:W-:Y:S03]  /*2980*/  HMMA.16816.F32 R44, R104.reuse, R40, RZ ;  /* 0x00000028682c723c */ /* 0x042fe600000018ff */
[----:B------:R-:W1:Y:S04]  /*2990*/  LDSM.16.M88.4 R100, [R100] ;  /* 0x000000006464783b */ /* 0x000e680000000200 */
[----:B------:R-:W3:Y:S01]  /*29a0*/  LDSM.16.M88.4 R64, [R64+0x2c00] ;  /* 0x002c00004040783b */ /* 0x000ee20000000200 */
[C---:B------:R-:W-:Y:S03]  /*29b0*/  HMMA.16816.F32 R36, R104.reuse, R32, RZ ;  /* 0x000000206824723c */ /* 0x040fe600000018ff */
[----:B------:R-:W0:Y:S05]  /*29c0*/  LDGDEPBAR ;  /* 0x00000000000079af */ /* 0x000e2a0000000000 */
[C---:B------:R-:W-:Y:S08]  /*29d0*/  HMMA.16816.F32 R28, R104.reuse, R24, RZ ;  /* 0x00000018681c723c */ /* 0x040ff000000018ff */
[C---:B-----5:R-:W-:Y:S08]  /*29e0*/  HMMA.16816.F32 R20, R104.reuse, R16, RZ ;  /* 0x000000106814723c */ /* 0x060ff000000018ff */
[----:B--2---:R-:W-:Y:S01]  /*29f0*/  HMMA.16816.F32 R12, R104, R8, RZ ;  /* 0x00000008680c723c */ /* 0x004fe200000018ff */
        /* <DEDUP_REMOVED lines=41> */
.L_x_7843:
        /* <DEDUP_REMOVED lines=30> */
[----:B------:R-:W-:Y:S02]  /*2e70*/  ISETP.GE.AND P0, PT, R69, RZ, PT ;  /* 0x000000ff4500720c */ /* 0x000fe40003f06270 */
[----:B------:R-:W-:-:S02]  /*2e80*/  ISETP.GE.U32.AND P4, PT, R65, R67, PT ;  /* 0x000000434100720c */ /* 0x000fc40003f86070 */
[----:B------:R-:W-:-:S05]  /*2e90*/  LOP3.LUT R64, RZ, R71, RZ, 0x33, !PT ;  /* 0x00000047ff407212 */ /* 0x000fca00078e33ff */
[----:B------:R-:W-:-:S05]  /*2ea0*/  @P3 IADD3 R68, PT, PT, R68, 0x1, RZ ;  /* 0x0000000144443810 */ /* 0x000fca0007ffe0ff */
[----:B------:R-:W-:Y:S02]  /*2eb0*/  IMAD.MOV.U32 R67, RZ, RZ, R68 ;  /* 0x000000ffff437224 */ /* 0x000fe400078e0044 */
[----:B------:R-:W-:Y:S01]  /*2ec0*/  @P4 VIADD R70, R70, 0x1 ;  /* 0x0000000146464836 */ /* 0x000fe20000000000 */
[----:B------:R-:W2:Y:S02]  /*2ed0*/  LD.E.64 R68, desc[UR4][R2.64+0x38] ;  /* 0x0000380402447980 */ /* 0x000ea4000c101b00 */
[----:B------:R-:W-:Y:S01]  /*2ee0*/  @!P0 IADD3 R67, PT, PT, -R67, RZ, RZ ;  /* 0x000000ff43438210 */ /* 0x000fe20007ffe1ff */
[----:B------:R-:W-:-:S03]  /*2ef0*/  @!P2 IMAD.MOV R70, RZ, RZ, -R70 ;  /* 0x000000ffff46a224 */ /* 0x000fc600078e0a46 */
        /* <DEDUP_REMOVED lines=23> */
.L_x_7844:
[----:B------:R-:W-:Y:S05]  /*3070*/  BSYNC.RECONVERGENT B0 ;  /* 0x0000000000007941 */ /* 0x000fea0003800200 */
.L_x_7842:
[CC--:B------:R-:W-:Y:S01]  /*3080*/  ISETP.GE.AND P0, PT, R141.reuse, R152.reuse, PT ;  /* 0x000000988d00720c */ /* 0x0c0fe20003f06270 */
[----:B------:R-:W-:Y:S01]  /*3090*/  BSSY.RECONVERGENT B0, `(.L_x_7845) ;  /* 0x0000023000007945 */ /* 0x000fe20003800200 */
[----:B------:R-:W-:-:S11]  /*30a0*/  ISETP.GE.AND P1, PT, R141, R152, PT ;  /* 0x000000988d00720c */ /* 0x000fd60003f26270 */
[C---:B------:R-:W-:Y:S01]  /*30b0*/  @!P0 IMAD.SHL.U32 R65, R136.reuse, 0x40, RZ ;  /* 0x0000004088418824 */ /* 0x040fe200078e00ff */
[CC--:B------:R-:W-:Y:S01]  /*30c0*/  @!P0 LEA R66, P4, R136.reuse, R144.reuse, 0x6 ;  /* 0x0000009088428211 */ /* 0x0c0fe200078830ff */
[----:B------:R-:W-:Y:S01]  /*30d0*/  @!P1 IMAD.MOV.U32 R68, RZ, RZ, R144 ;  /* 0x000000ffff449224 */ /* 0x000fe200078e0090 */
[C---:B------:R-:W-:Y:S01]  /*30e0*/  @!P0 SHF.L.U64.HI R64, R136.reuse, 0x6, R137 ;  /* 0x0000000688408819 */ /* 0x040fe20000010289 */
[----:B------:R-:W-:Y:S01]  /*30f0*/  @!P1 IMAD.MOV.U32 R69, RZ, RZ, R143 ;  /* 0x000000ffff459224 */ /* 0x000fe200078e008f */
[----:B------:R-:W-:Y:S02]  /*3100*/  @!P0 IADD3 R70, P3, P2, R65, R144, R65 ;  /* 0x0000009041468210 */ /* 0x000fe40007a7e041 */
[-C--:B------:R-:W-:Y:S02]  /*3110*/  @!P0 LEA.HI.X R67, R136, R143.reuse, R137, 0x6, P4 ;  /* 0x0000008f88438211 */ /* 0x080fe400020f3489 */
[----:B------:R-:W-:Y:S01]  /*3120*/  @!P0 IADD3.X R71, PT, PT, R64, R143, R64, P3, P2 ;  /* 0x0000008f40478210 */ /* 0x000fe20001fe4440 */
        /* <DEDUP_REMOVED lines=25> */
.L_x_7846:
[----:B------:R-:W-:Y:S05]  /*32c0*/  BSYNC.RECONVERGENT B0 ;  /* 0x0000000000007941 */ /* 0x000fea0003800200 */
.L_x_7845:
[----:B------:R-:W0:Y:S02]  /*32d0*/  LDGDEPBAR ;  /* 0x00000000000079af */ /* 0x000e240000000000 */
.L_x_7841:
[----:B------:R-:W-:Y:S05]  /*32e0*/  BSYNC.RECONVERGENT B1 ;  /* 0x0000000000017941 */ /* 0x000fea0003800200 */
.L_x_7840:
[----:B------:R-:W-:Y:S01]  /*32f0*/  LOP3.LUT R64, R116, 0x7, RZ, 0xc0, !PT ;  /* 0x0000000774407812 */ /* 0x000fe200078ec0ff */
[----:B-12---:R-:W-:Y:S01]  /*3300*/  IMAD.SHL.U32 R66, R90, 0x2, RZ ;  /* 0x000000025a427824 */ /* 0x006fe200078e00ff */
[----:B------:R-:W-:Y:S02]  /*3310*/  LEA R65, R89, 0xffffff80, 0x7 ;  /* 0xffffff8059417811 */ /* 0x000fe400078e38ff */
[----:B------:R-:W-:Y:S02]  /*3320*/  LOP3.LUT R70, R64, 0x1f0, R132, 0xf8, !PT ;  /* 0x000001f040467812 */ /* 0x000fe400078ef884 */
[----:B------:R-:W-:-:S03]  /*3330*/  LOP3.LUT R66, R66, 0x6, RZ, 0xc0, !PT ;  /* 0x0000000642427812 */ /* 0x000fc600078ec0ff */
[----:B------:R-:W-:Y:S01]  /*3340*/  IMAD R70, R151, 0x40, R70 ;  /* 0x0000004097467824 */ /* 0x000fe200078e0246 */
[C-C-:B------:R-:W-:Y:S02]  /*3350*/  LOP3.LUT R125, R65.reuse, 0x21, R66.reuse, 0xfe, !PT ;  /* 0x00000021417d7812 */ /* 0x140fe400078efe42 */
[C---:B------:R-:W-:Y:S02]  /*3360*/  LOP3.LUT R68, R65.reuse, 0x1, R66, 0xfe, !PT ;  /* 0x0000000141447812 */ /* 0x040fe400078efe42 */
[----:B------:R-:W-:Y:S02]  /*3370*/  IADD3 R70, PT, PT, R88, R70, -R112 ;  /* 0x0000004658467210 */ /* 0x000fe40007ffe870 */
[C-C-:B------:R-:W-:Y:S02]  /*3380*/  LOP3.LUT R67, R65.reuse, 0x8, R66.reuse, 0xfe, !PT ;  /* 0x0000000841437812 */ /* 0x140fe400078efe42 */
[----:B------:R-:W-:Y:S01]  /*3390*/  LOP3.LUT R73, R65, 0x28, R66, 0xfe, !PT ;  /* 0x0000002841497812 */ /* 0x000fe200078efe42 */
[C---:B------:R-:W-:Y:S01]  /*33a0*/  IMAD.IADD R74, R70.reuse, 0x1, -R125 ;  /* 0x00000001464a7824 */ /* 0x040fe200078e0a7d */
[-C--:B------:R-:W-:Y:S01]  /*33b0*/  ISETP.GE.AND P0, PT, R67, R88.reuse, PT ;  /* 0x000000584300720c */ /* 0x080fe20003f06270 */
[C---:B------:R-:W-:Y:S01]  /*33c0*/  IMAD.IADD R72, R70.reuse, 0x1, -R68 ;  /* 0x0000000146487824 */ /* 0x040fe200078e0a44 */
[----:B------:R-:W-:Y:S01]  /*33d0*/  ISETP.GE.AND P3, PT, R125, R88, PT ;  /* 0x000000587d00720c */ /* 0x000fe20003f66270 */
[C---:B------:R-:W-:Y:S01]  /*33e0*/  IMAD.IADD R69, R70.reuse, 0x1, -R67 ;  /* 0x0000000146457824 */ /* 0x040fe200078e0a43 */
[----:B------:R-:W-:Y:S01]  /*33f0*/  IABS R74, R74 ;  /* 0x0000004a004a7213 */ /* 0x000fe20000000000 */
[----:B------:R-:W-:Y:S01]  /*3400*/  VIADD R71, R70, 0x8 ;  /* 0x0000000846477836 */ /* 0x000fe20000000000 */
[----:B------:R-:W-:-:S02]  /*3410*/  IABS R72, R72 ;  /* 0x0000004800487213 */ /* 0x000fc40000000000 */
[----:B------:R-:W-:Y:S01]  /*3420*/  I2FP.F32.S32 R74, R74 ;  /* 0x0000004a004a7245 */ /* 0x000fe20000201400 */
[----:B------:R-:W-:Y:S01]  /*3430*/  IMAD.IADD R125, R71, 0x1, -R125 ;  /* 0x00000001477d7824 */ /* 0x000fe200078e0a7d */
[----:B------:R-:W-:Y:S02]  /*3440*/  IABS R69, R69 ;  /* 0x0000004500457213 */ /* 0x000fe40000000000 */
[----:B------:R-:W-:Y:S01]  /*3450*/  I2FP.F32.S32 R72, R72 ;  /* 0x0000004800487245 */ /* 0x000fe20000201400 */
[C---:B------:R-:W-:Y:S01]  /*3460*/  FFMA.FTZ R74, -R0.reuse, R74, R45 ;  /* 0x0000004a004a7223 */ /* 0x040fe2000001012d */
[C---:B------:R-:W-:Y:S02]  /*3470*/  LOP3.LUT R45, R65.reuse, R66, RZ, 0xfc, !PT ;  /* 0x00000042412d7212 */ /* 0x040fe400078efcff */
[----:B------:R-:W-:Y:S01]  /*3480*/  I2FP.F32.S32 R69, R69 ;  /* 0x0000004500457245 */ /* 0x000fe20000201400 */
[----:B------:R-:W-:Y:S01]  /*3490*/  FFMA.FTZ R72, -R0, R72, R61 ;  /* 0x0000004800487223 */ /* 0x000fe2000001013d */
[----:B------:R-:W-:-:S02]  /*34a0*/  LOP3.LUT R67, R65, 0x29, R66, 0xfe, !PT ;  /* 0x0000002941437812 */ /* 0x000fc400078efe42 */
[-C--:B------:R-:W-:Y:S01]  /*34b0*/  ISETP.GE.AND P2, PT, R45, R88.reuse, PT ;  /* 0x000000582d00720c */ /* 0x080fe20003f46270 */
[----:B------:R-:W-:Y:S01]  /*34c0*/  IMAD.IADD R45, R70, 0x1, -R45 ;  /* 0x00000001462d7824 */ /* 0x000fe200078e0a2d */
[----:B------:R-:W-:Y:S01]  /*34d0*/  LOP3.LUT R61, R65, 0x30, R66, 0xfe, !PT ;  /* 0x00000030413d7812 */ /* 0x000fe200078efe42 */
[----:B------:R-:W-:Y:S01]  /*34e0*/  FFMA.FTZ R69, -R0, R69, R56 ;  /* 0x0000004500457223 */ /* 0x000fe20000010138 */
[----:B------:R-:W-:Y:S01]  /*34f0*/  ISETP.GE.AND P1, PT, R68, R88, PT ;  /* 0x000000584400720c */ /* 0x000fe20003f26270 */
[C---:B------:R-:W-:Y:S01]  /*3500*/  IMAD.IADD R56, R70.reuse, 0x1, -R73 ;  /* 0x0000000146387824 */ /* 0x040fe200078e0a49 */
[----:B------:R-:W-:Y:S01]  /*3510*/  IABS R45, R45 ;  /* 0x0000002d002d7213 */ /* 0x000fe20000000000 */
[C---:B------:R-:W-:Y:S01]  /*3520*/  IMAD.IADD R68, R70.reuse, 0x1, -R67 ;  /* 0x0000000146447824 */ /* 0x040fe200078e0a43 */
[----:B------:R-:W-:Y:S01]  /*3530*/  IABS R125, R125 ;  /* 0x0000007d007d7213 */ /* 0x000fe20000000000 */
[----:B------:R-:W-:Y:S01]  /*3540*/  IMAD.IADD R122, R70, 0x1, -R61 ;  /* 0x00000001467a7824 */ /* 0x000fe200078e0a3d */
[----:B------:R-:W-:-:S02]  /*3550*/  IABS R56, R56 ;  /* 0x0000003800387213 */ /* 0x000fc40000000000 */
[----:B------:R-:W-:Y:S02]  /*3560*/  IABS R68, R68 ;  /* 0x0000004400447213 */ /* 0x000fe40000000000 */
[----:B------:R-:W-:Y:S02]  /*3570*/  I2FP.F32.S32 R125, R125 ;  /* 0x0000007d007d7245 */ /* 0x000fe40000201400 */
[----:B------:R-:W-:Y:S02]  /*3580*/  I2FP.F32.S32 R45, R45 ;  /* 0x0000002d002d7245 */ /* 0x000fe40000201400 */
[----:B------:R-:W-:Y:S01]  /*3590*/  IABS R122, R122 ;  /* 0x0000007a007a7213 */ /* 0x000fe20000000000 */
[C---:B------:R-:W-:Y:S01]  /*35a0*/  FFMA.FTZ R125, -R0.reuse, R125, R47 ;  /* 0x0000007d007d7223 */ /* 0x040fe2000001012f */
        /* <DEDUP_REMOVED lines=9> */
[----:B------:R-:W-:Y:S02]  /*3640*/  FSEL R41, R74, -INF , !P3 ;  /* 0xff8000004a297808 */ /* 0x000fe40005800000 */
[----:B------:R-:W-:Y:S02]  /*3650*/  FSEL R125, R125, -INF , !P3 ;  /* 0xff8000007d7d7808 */ /* 0x000fe40005800000 */
[-C--:B------:R-:W-:Y:S01]  /*3660*/  ISETP.GE.AND P4, PT, R73, R88.reuse, PT ;  /* 0x000000584900720c */ /* 0x080fe20003f86270 */
[----:B------:R-:W-:Y:S01]  /*3670*/  IMAD.IADD R73, R71, 0x1, -R73 ;  /* 0x0000000147497824 */ /* 0x000fe200078e0a49 */
[-C--:B------:R-:W-:Y:S01]  /*3680*/  ISETP.GE.AND P0, PT, R67, R88.reuse, PT ;  /* 0x000000584300720c */ /* 0x080fe20003f06270 */
[----:B------:R-:W-:Y:S01]  /*3690*/  IMAD.IADD R67, R71, 0x1, -R67 ;  /* 0x0000000147437824 */ /* 0x000fe200078e0a43 */
[----:B------:R-:W-:Y:S01]  /*36a0*/  ISETP.GE.AND P3, PT, R61, R88, PT ;  /* 0x000000583d00720c */ /* 0x000fe20003f66270 */
[----:B------:R-:W-:Y:S01]  /*36b0*/  IMAD.IADD R61, R71, 0x1, -R61 ;  /* 0x00000001473d7824 */ /* 0x000fe200078e0a3d */
[----:B------:R-:W-:-:S02]  /*36c0*/  LOP3.LUT R36, R65, 0x38, R66, 0xfe, !PT ;  /* 0x0000003841247812 */ /* 0x000fc400078efe42 */
[----:B------:R-:W-:Y:S02]  /*36d0*/  IABS R73, R73 ;  /* 0x0000004900497213 */ /* 0x000fe40000000000 */
[----:B------:R-:W-:Y:S01]  /*36e0*/  IABS R67, R67 ;  /* 0x0000004300437213 */ /* 0x000fe20000000000 */
[----:B------:R-:W-:Y:S01]  /*36f0*/  IMAD.IADD R58, R70, 0x1, -R36 ;  /* 0x00000001463a7824 */ /* 0x000fe200078e0a24 */
[----:B------:R-:W-:Y:S02]  /*3700*/  IABS R61, R61 ;  /* 0x0000003d003d7213 */ /* 0x000fe40000000000 */
[----:B------:R-:W-:Y:S02]  /*3710*/  I2FP.F32.S32 R73, R73 ;  /* 0x0000004900497245 */ /* 0x000fe40000201400 */
[----:B------:R-:W-:Y:S02]  /*3720*/  I2FP.F32.S32 R67, R67 ;  /* 0x0000004300437245 */ /* 0x000fe40000201400 */
[----:B------:R-:W-:Y:S01]  /*3730*/  I2FP.F32.S32 R61, R61 ;  /* 0x0000003d003d7245 */ /* 0x000fe20000201400 */
[C---:B------:R-:W-:Y:S01]  /*3740*/  FFMA.FTZ R73, -R0.reuse, R73, R42 ;  /* 0x0000004900497223 */ /* 0x040fe2000001012a */
[----:B------:R-:W-:Y:S01]  /*3750*/  IABS R58, R58 ;  /* 0x0000003a003a7213 */ /* 0x000fe20000000000 */
[C---:B------:R-:W-:Y:S01]  /*3760*/  FFMA.FTZ R43, -R0.reuse, R67, R43 ;  /* 0x00000043002b7223 */ /* 0x040fe2000001012b */
[----:B------:R-:W-:Y:S01]  /*3770*/  LOP3.LUT R47, R65, 0x31, R66, 0xfe, !PT ;  /* 0x00000031412f7812 */ /* 0x000fe200078efe42 */
[----:B------:R-:W-:Y:S01]  /*3780*/  FFMA.FTZ R61, -R0, R61, R38 ;  /* 0x0000003d003d7223 */ /* 0x000fe20000010126 */
[----:B------:R-:W-:-:S02]  /*3790*/  I2FP.F32.S32 R58, R58 ;  /* 0x0000003a003a7245 */ /* 0x000fc40000201400 */
[----:B------:R-:W-:Y:S01]  /*37a0*/  LOP3.LUT R38, R65, 0x39, R66, 0xfe, !PT ;  /* 0x0000003941267812 */ /* 0x000fe200078efe42 */
[----:B------:R-:W-:Y:S01]  /*37b0*/  IMAD.IADD R75, R70, 0x1, -R47 ;  /* 0x00000001464b7824 */ /* 0x000fe200078e0a2f */
[----:B------:R-:W-:Y:S01]  /*37c0*/  FSEL R42, R56, -INF , !P4 ;  /* 0xff800000382a7808 */ /* 0x000fe20006000000 */
[----:B------:R-:W-:Y:S01]  /*37d0*/  FFMA.FTZ R121, -R0, R58, R32 ;  /* 0x0000003a00797223 */ /* 0x000fe20000010120 */
[----:B------:R-:W-:Y:S01]  /*37e0*/  FSEL R124, R73, -INF , !P4 ;  /* 0xff800000497c7808 */ /* 0x000fe20006000000 */
[----:B------:R-:W-:Y:S01]  /*37f0*/  IMAD.IADD R58, R70, 0x1, -R38 ;  /* 0x00000001463a7824 */ /* 0x000fe200078e0a26 */
[----:B------:R-:W-:Y:S02]  /*3800*/  FSEL R40, R40, -INF , !P0 ;  /* 0xff80000028287808 */ /* 0x000fe40004000000 */
[----:B------:R-:W-:Y:S02]  /*3810*/  FSEL R43, R43, -INF , !P0 ;  /* 0xff8000002b2b7808 */ /* 0x000fe40004000000 */
[----:B------:R-:W-:-:S02]  /*3820*/  FSEL R122, R122, -INF , !P3 ;  /* 0xff8000007a7a7808 */ /* 0x000fc40005800000 */
[----:B------:R-:W-:Y:S02]  /*3830*/  FSEL R118, R61, -INF , !P3 ;  /* 0xff8000003d767808 */ /* 0x000fe40005800000 */
[-C--:B------:R-:W-:Y:S01]  /*3840*/  ISETP.GE.AND P4, PT, R47, R88.reuse, PT ;  /* 0x000000582f00720c */ /* 0x080fe20003f86270 */
[C---:B------:R-:W-:Y:S01]  /*3850*/  IMAD.IADD R47, R71.reuse, 0x1, -R47 ;  /* 0x00000001472f7824 */ /* 0x040fe200078e0a2f */
[-C--:B------:R-:W-:Y:S01]  /*3860*/  ISETP.GE.AND P0, PT, R36, R88.reuse, PT ;  /* 0x000000582400720c */ /* 0x080fe20003f06270 */
[C---:B------:R-:W-:Y:S01]  /*3870*/  IMAD.IADD R36, R71.reuse, 0x1, -R36 ;  /* 0x0000000147247824 */ /* 0x040fe200078e0a24 */
        /* <DEDUP_REMOVED lines=15> */
[C---:B------:R-:W-:Y:S01]  /*3970*/  LOP3.LUT R32, R65.reuse, 0x40, R66, 0xfe, !PT ;  /* 0x0000004041207812 */ /* 0x040fe200078efe42 */
[C---:B------:R-:W-:Y:S01]  /*3980*/  FFMA.FTZ R36, -R0.reuse, R36, R34 ;  /* 0x0000002400247223 */ /* 0x040fe20000010122 */
[----:B------:R-:W-:Y:S01]  /*3990*/  LOP3.LUT R34, R65, 0x48, R66, 0xfe, !PT ;  /* 0x0000004841227812 */ /* 0x000fe200078efe42 */
[----:B------:R-:W-:Y:S01]  /*39a0*/  FFMA.FTZ R38, -R0, R38, R35 ;  /* 0x0000002600267223 */ /* 0x000fe20000010123 */
[----:B------:R-:W-:Y:S01]  /*39b0*/  FSEL R123, R37, -INF , !P4 ;  /* 0xff800000257b7808 */ /* 0x000fe20006000000 */
[C---:B------:R-:W-:Y:S01]  /*39c0*/  IMAD.IADD R56, R70.reuse, 0x1, -R32 ;  /* 0x0000000146387824 */ /* 0x040fe200078e0a20 */
[----:B------:R-:W-:Y:S01]  /*39d0*/  FSEL R119, R39, -INF , !P4 ;  /* 0xff80000027777808 */ /* 0x000fe20006000000 */
[----:B------:R-:W-:Y:S01]  /*39e0*/  IMAD.IADD R37, R70, 0x1, -R34 ;  /* 0x0000000146257824 */ /* 0x000fe200078e0a22 */
[----:B------:R-:W-:-:S02]  /*39f0*/  FSEL R120, R33, -INF , !P3 ;  /* 0xff80000021787808 */ /* 0x000fc40005800000 */
[----:B------:R-:W-:Y:S02]  /*3a00*/  FSEL R111, R38, -INF , !P3 ;  /* 0xff800000266f7808 */ /* 0x000fe40005800000 */
[-C--:B------:R-:W-:Y:S01]  /*3a10*/  ISETP.GE.AND P4, PT, R32, R88.reuse, PT ;  /* 0x000000582000720c */ /* 0x080fe20003f86270 */
[C---:B------:R-:W-:Y:S01]  /*3a20*/  IMAD.IADD R32, R71.reuse, 0x1, -R32 ;  /* 0x0000000147207824 */ /* 0x040fe200078e0a20 */
[----:B------:R-:W-:Y:S01]  /*3a30*/  ISETP.GE.AND P3, PT, R34, R88, PT ;  /* 0x000000582200720c */ /* 0x000fe20003f66270 */
[----:B------:R-:W-:Y:S01]  /*3a40*/  IMAD.IADD R34, R71, 0x1, -R34 ;  /* 0x0000000147227824 */ /* 0x000fe200078e0a22 */
        /* <DEDUP_REMOVED lines=15> */
[----:B------:R-:W-:Y:S01]  /*3b40*/  IMAD.IADD R28, R70, 0x1, -R24 ;  /* 0x00000001461c7824 */ /* 0x000fe200078e0a18 */
[----:B------:R-:W-:Y:S01]  /*3b50*/  FSEL R103, R30, -INF , !P4 ;  /* 0xff8000001e677808 */ /* 0x000fe20006000000 */
[----:B------:R-:W-:Y:S01]  /*3b60*/  IMAD.IADD R86, R70, 0x1, -R47 ;  /* 0x0000000146567824 */ /* 0x000fe200078e0a2f */
[----:B------:R-:W-:-:S02]  /*3b70*/  FSEL R109, R109, -INF , !P3 ;  /* 0xff8000006d6d7808 */ /* 0x000fc40005800000 */
[----:B------:R-:W-:Y:S02]  /*3b80*/  FSEL R99, R26, -INF , !P3 ;  /* 0xff8000001a637808 */ /* 0x000fe40005800000 */
[-C--:B------:R-:W-:Y:S01]  /*3b90*/  ISETP.GE.AND P4, PT, R24, R88.reuse, PT ;  /* 0x000000581800720c */ /* 0x080fe20003f86270 */
[----:B------:R-:W-:Y:S01]  /*3ba0*/  IMAD.IADD R24, R71, 0x1, -R24 ;  /* 0x0000000147187824 */ /* 0x000fe200078e0a18 */
[----:B------:R-:W-:Y:S01]  /*3bb0*/  ISETP.GE.AND P3, PT, R47, R88, PT ;  /* 0x000000582f00720c */ /* 0x000fe20003f66270 */
[----:B------:R-:W-:Y:S01]  /*3bc0*/  IMAD.IADD R47, R71, 0x1, -R47 ;  /* 0x00000001472f7824 */ /* 0x000fe200078e0a2f */
[----:B------:R-:W-:Y:S02]  /*3bd0*/  LOP3.LUT R35, R65, 0x41, R66, 0xfe, !PT ;  /* 0x0000004141237812 */ /* 0x000fe400078efe42 */
[----:B------:R-:W-:Y:S02]  /*3be0*/  IABS R24, R24 ;  /* 0x0000001800187213 */ /* 0x000fe40000000000 */
[----:B------:R-:W-:-:S02]  /*3bf0*/  IABS R47, R47 ;  /* 0x0000002f002f7213 */ /* 0x000fc40000000000 */
[----:B------:R-:W-:Y:S02]  /*3c00*/  I2FP.F32.S32 R24, R24 ;  /* 0x0000001800187245 */ /* 0x000fe40000201400 */
[----:B------:R-:W-:Y:S02]  /*3c10*/  I2FP.F32.S32 R47, R47 ;  /* 0x0000002f002f7245 */ /* 0x000fe40000201400 */
[----:B------:R-:W-:Y:S01]  /*3c20*/  FSEL R117, R36, -INF , !P0 ;  /* 0xff80000024757808 */ /* 0x000fe20004000000 */
[----:B------:R-:W-:Y:S01]  /*3c30*/  FFMA.FTZ R24, -R0, R24, R27 ;  /* 0x0000001800187223 */ /* 0x000fe2000001011b */
[----:B------:R-:W-:Y:S02]  /*3c40*/  IMAD.IADD R36, R70, 0x1, -R35 ;  /* 0x0000000146247824 */ /* 0x000fe400078e0a23 */
[----:B------:R-:W-:Y:S01]  /*3c50*/  FFMA.FTZ R47, -R0, R47, R22 ;  /* 0x0000002f002f7223 */ /* 0x000fe20000010116 */
[----:B------:R-:W-:Y:S02]  /*3c60*/  LOP3.LUT R22, R65, 0x51, R66, 0xfe, !PT ;  /* 0x0000005141167812 */ /* 0x000fe400078efe42 */
[----:B------:R-:W-:-:S02]  /*3c70*/  FSEL R108, R24, -INF , !P4 ;  /* 0xff800000186c7808 */ /* 0x000fc40006000000 */
[----:B------:R-:W-:Y:S01]  /*3c80*/  IABS R36, R36 ;  /* 0x0000002400247213 */ /* 0x000fe20000000000 */
[----:B------:R-:W-:Y:S01]  /*3c90*/  IMAD.IADD R24, R70, 0x1, -R22 ;  /* 0x0000000146187824 */ /* 0x000fe200078e0a16 */
[----:B------:R-:W-:Y:S02]  /*3ca0*/  FSEL R121, R121, -INF , !P0 ;  /* 0xff80000079797808 */ /* 0x000fe40004000000 */
[----:B------:R-:W-:Y:S02]  /*3cb0*/  I2FP.F32.S32 R36, R36 ;  /* 0x0000002400247245 */ /* 0x000fe40000201400 */
[----:B------:R-:W-:Y:S02]  /*3cc0*/  IABS R24, R24 ;  /* 0x0000001800187213 */ /* 0x000fe40000000000 */
[----:B------:R-:W-:Y:S01]  /*3cd0*/  ISETP.GE.AND P0, PT, R35, R88, PT ;  /* 0x000000582300720c */ /* 0x000fe20003f06270 */
[----:B------:R-:W-:Y:S01]  /*3ce0*/  FFMA.FTZ R29, -R0, R36, R29 ;  /* 0x00000024001d7223 */ /* 0x000fe2000001011d */
[----:B------:R-:W-:Y:S01]  /*3cf0*/  I2FP.F32.S32 R24, R24 ;  /* 0x0000001800187245 */ /* 0x000fe20000201400 */
[----:B------:R-:W-:Y:S01]  /*3d00*/  IMAD.IADD R35, R71, 0x1, -R35 ;  /* 0x0000000147237824 */ /* 0x000fe200078e0a23 */
[----:B------:R-:W-:-:S02]  /*3d10*/  LOP3.LUT R32, R65, 0x9, R66, 0xfe, !PT ;  /* 0x0000000941207812 */ /* 0x000fc400078efe42 */
[----:B------:R-:W-:Y:S01]  /*3d20*/  FSEL R115, R29, -INF , !P0 ;  /* 0xff8000001d737808 */ /* 0x000fe20004000000 */
[----:B------:R-:W-:Y:S01]  /*3d30*/  FFMA.FTZ R21, -R0, R24, R21 ;  /* 0x0000001800157223 */ /* 0x000fe20000010115 */
[----:B------:R-:W-:Y:S01]  /*3d40*/  IABS R28, R28 ;  /* 0x0000001c001c7213 */ /* 0x000fe20000000000 */
[----:B------:R-:W2:Y:S01]  /*3d50*/  LD.E R24, desc[UR4][R2.64+0xdc] ;  /* 0x0000dc0402187980 */ /* 0x000ea2000c101900 */
[----:B------:R-:W-:Y:S01]  /*3d60*/  IMAD.IADD R29, R70, 0x1, -R32 ;  /* 0x00000001461d7824 */ /* 0x000fe200078e0a20 */
        /* <DEDUP_REMOVED lines=8> */
[----:B------:R-:W-:Y:S01]  /*3df0*/  FSEL R110, R25, -INF , !P4 ;  /* 0xff800000196e7808 */ /* 0x000fe20006000000 */
[----:B------:R-:W-:Y:S01]  /*3e00*/  FFMA.FTZ R26, -R0, R26, R57 ;  /* 0x0000001a001a7223 */ /* 0x000fe20000010139 */
[----:B------:R-:W-:Y:S02]  /*3e10*/  LOP3.LUT R57, R65, 0x58, R66, 0xfe, !PT ;  /* 0x0000005841397812 */ /* 0x000fe400078efe42 */
[----:B------:R-:W-:Y:S02]  /*3e20*/  FSEL R86, R86, -INF , !P3 ;  /* 0xff80000056567808 */ /* 0x000fe40005800000 */
[-C--:B------:R-:W-:Y:S01]  /*3e30*/  ISETP.GE.AND P4, PT, R22, R88.reuse, PT ;  /* 0x000000581600720c */ /* 0x080fe20003f86270 */
[--C-:B------:R-:W-:Y:S01]  /*3e40*/  IMAD.IADD R61, R70, 0x1, -R57.reuse ;  /* 0x00000001463d7824 */ /* 0x100fe200078e0a39 */
[----:B------:R-:W-:Y:S01]  /*3e50*/  ISETP.GE.AND P3, PT, R57, R88, PT ;  /* 0x000000583900720c */ /* 0x000fe20003f66270 */
[----:B------:R-:W-:Y:S01]  /*3e60*/  IMAD.IADD R22, R71, 0x1, -R22 ;  /* 0x0000000147167824 */ /* 0x000fe200078e0a16 */
[----:B------:R-:W-:Y:S01]  /*3e70*/  LOP3.LUT R20, R65, 0x59, R66, 0xfe, !PT ;  /* 0x0000005941147812 */ /* 0x000fe200078efe42 */
[----:B------:R-:W-:Y:S01]  /*3e80*/  IMAD.IADD R57, R71, 0x1, -R57 ;  /* 0x0000000147397824 */ /* 0x000fe200078e0a39 */
        /* <DEDUP_REMOVED lines=10> */
[----:B------:R-:W-:Y:S01]  /*3f30*/  IABS R93, R93 ;  /* 0x0000005d005d7213 */ /* 0x000fe20000000000 */
[----:B------:R-:W-:Y:S01]  /*3f40*/  FFMA.FTZ R57, -R0, R57, R18 ;  /* 0x0000003900397223 */ /* 0x000fe20000010112 */
[----:B------:R-:W-:-:S02]  /*3f50*/  LOP3.LUT R18, R65, 0x60, R66, 0xfe, !PT ;  /* 0x0000006041127812 */ /* 0x000fc400078efe42 */
[----:B------:R-:W-:Y:S02]  /*3f60*/  FSEL R58, R23, -INF , !P4 ;  /* 0xff800000173a7808 */ /* 0x000fe40006000000 */
[----:B------:R-:W-:Y:S01]  /*3f70*/  FSEL R61, R61, -INF , !P3 ;  /* 0xff8000003d3d7808 */ /* 0x000fe20005800000 */
[--C-:B------:R-:W-:Y:S01]  /*3f80*/  IMAD.IADD R23, R70, 0x1, -R18.reuse ;  /* 0x0000000146177824 */ /* 0x100fe200078e0a12 */
[----:B------:R-:W-:Y:S02]  /*3f90*/  FSEL R57, R57, -INF , !P3 ;  /* 0xff80000039397808 */ /* 0x000fe40005800000 */
[-C--:B------:R-:W-:Y:S01]  /*3fa0*/  ISETP.GE.AND P3, PT, R18, R88.reuse, PT ;  /* 0x000000581200720c */ /* 0x080fe20003f66270 */
[----:B------:R-:W-:Y:S01]  /*3fb0*/  IMAD.IADD R18, R71, 0x1, -R18 ;  /* 0x0000000147127824 */ /* 0x000fe200078e0a12 */
[----:B------:R-:W-:Y:S02]  /*3fc0*/  FSEL R94, R21, -INF , !P4 ;  /* 0xff800000155e7808 */ /* 0x000fe40006000000 */
[----:B------:R-:W-:Y:S01]  /*3fd0*/  ISETP.GE.AND P4, PT, R20, R88, PT ;  /* 0x000000581400720c */ /* 0x000fe20003f86270 */
[----:B------:R-:W-:Y:S01]  /*3fe0*/  IMAD.IADD R20, R71, 0x1, -R20 ;  /* 0x0000000147147824 */ /* 0x000fe200078e0a14 */
[----:B------:R-:W-:-:S02]  /*3ff0*/  IABS R18, R18 ;  /* 0x0000001200127213 */ /* 0x000fc40000000000 */
[----:B------:R-:W-:Y:S02]  /*4000*/  I2FP.F32.S32 R35, R35 ;  /* 0x0000002300237245 */ /* 0x000fe40000201400 */
        /* <DEDUP_REMOVED lines=8> */
[----:B------:R-:W-:-:S02]  /*4090*/  LOP3.LUT R17, R65, 0x61, R66, 0xfe, !PT ;  /* 0x0000006141117812 */ /* 0x000fc400078efe42 */
[C-C-:B------:R-:W-:Y:S02]  /*40a0*/  LOP3.LUT R16, R65.reuse, 0x68, R66.reuse, 0xfe, !PT ;  /* 0x0000006841107812 */ /* 0x140fe400078efe42 */
[----:B------:R-:W-:Y:S02]  /*40b0*/  I2FP.F32.S32 R20, R20 ;  /* 0x0000001400147245 */ /* 0x000fe40000201400 */
[----:B------:R-:W-:Y:S01]  /*40c0*/  LOP3.LUT R14, R65, 0x9, R66, 0xfe, !PT ;  /* 0x00000009410e7812 */ /* 0x000fe200078efe42 */
[----:B------:R-:W-:Y:S01]  /*40d0*/  FFMA.FTZ R12, -R0, R23, R12 ;  /* 0x00000017000c7223 */ /* 0x000fe2000001010c */
[----:B------:R-:W-:Y:S02]  /*40e0*/  IMAD.IADD R21, R70, 0x1, -R16 ;  /* 0x0000000146157824 */ /* 0x000fe400078e0a10 */
[C---:B------:R-:W-:Y:S01]  /*40f0*/  FFMA.FTZ R20, -R0.reuse, R20, R19 ;  /* 0x0000001400147223 */ /* 0x040fe20000010113 */
[C---:B------:R-:W-:Y:S02]  /*4100*/  IMAD.IADD R39, R71.reuse, 0x1, -R17 ;  /* 0x0000000147277824 */ /* 0x040fe400078e0a11 */
[----:B------:R-:W-:Y:S01]  /*4110*/  FFMA.FTZ R29, -R0, R45, R60 ;  /* 0x0000002d001d7223 */ /* 0x000fe2000001013c */
[----:B------:R-:W-:Y:S01]  /*4120*/  IMAD.IADD R37, R71, 0x1, -R16 ;  /* 0x0000000147257824 */ /* 0x000fe200078e0a10 */
[----:B------:R-:W-:Y:S01]  /*4130*/  LOP3.LUT R19, R65, R66, RZ, 0xfc, !PT ;  /* 0x0000004241137212 */ /* 0x000fe200078efcff */
[----:B------:R-:W-:Y:S01]  /*4140*/  IMAD.IADD R14, R71, 0x1, -R14 ;  /* 0x00000001470e7824 */ /* 0x000fe200078e0a0e */
[----:B------:R-:W-:-:S02]  /*4150*/  FSEL R45, R12, -INF , !P3 ;  /* 0xff8000000c2d7808 */ /* 0x000fc40005800000 */
[----:B------:R-:W-:Y:S02]  /*4160*/  FSEL R35, R35, -INF , !P3 ;  /* 0xff80000023237808 */ /* 0x000fe40005800000 */
[----:B------:R-:W-:Y:S02]  /*4170*/  IABS R21, R21 ;  /* 0x0000001500157213 */ /* 0x000fe40000000000 */
[----:B------:R-:W-:Y:S02]  /*4180*/  ISETP.GE.AND P3, PT, R16, R88, PT ;  /* 0x000000581000720c */ /* 0x000fe40003f66270 */
[----:B------:R-:W-:Y:S02]  /*4190*/  IABS R39, R39 ;  /* 0x0000002700277213 */ /* 0x000fe40000000000 */
[----:B------:R-:W-:Y:S01]  /*41a0*/  IABS R37, R37 ;  /* 0x0000002500257213 */ /* 0x000fe20000000000 */
[----:B------:R-:W-:Y:S01]  /*41b0*/  IMAD.IADD R19, R71, 0x1, -R19 ;  /* 0x0000000147137824 */ /* 0x000fe200078e0a13 */
[----:B------:R-:W-:-:S02]  /*41c0*/  LOP3.LUT R18, R65, 0x1, R66, 0xfe, !PT ;  /* 0x0000000141127812 */ /* 0x000fc400078efe42 */
[----:B------:R-:W-:Y:S01]  /*41d0*/  IABS R16, R14 ;  /* 0x0000000e00107213 */ /* 0x000fe20000000000 */
[----:B------:R-:W-:Y:S01]  /*41e0*/  IMAD.IADD R22, R70, 0x1, -R17 ;  /* 0x0000000146167824 */ /* 0x000fe200078e0a11 */
[----:B------:R-:W-:Y:S02]  /*41f0*/  I2FP.F32.S32 R21, R21 ;  /* 0x0000001500157245 */ /* 0x000fe40000201400 */
[----:B------:R-:W-:Y:S02]  /*4200*/  FSEL R93, R93, -INF , !P4 ;  /* 0xff8000005d5d7808 */ /* 0x000fe40006000000 */
[----:B------:R-:W-:Y:S02]  /*4210*/  FSEL R67, R20, -INF , !P4 ;  /* 0xff80000014437808 */ /* 0x000fe40006000000 */
[----:B------:R-:W-:Y:S02]  /*4220*/  I2FP.F32.S32 R39, R39 ;  /* 0x0000002700277245 */ /* 0x000fe40000201400 */
[----:B------:R-:W-:-:S02]  /*4230*/  I2FP.F32.S32 R37, R37 ;  /* 0x0000002500257245 */ /* 0x000fc40000201400 */
[----:B------:R-:W-:Y:S01]  /*4240*/  ISETP.GE.AND P4, PT, R17, R88, PT ;  /* 0x000000581100720c */ /* 0x000fe20003f86270 */
[----:B------:R-:W-:Y:S01]  /*4250*/  IMAD.IADD R17, R71, 0x1, -R18 ;  /* 0x0000000147117824 */ /* 0x000fe200078e0a12 */
[----:B------:R-:W-:Y:S02]  /*4260*/  I2FP.F32.S32 R16, R16 ;  /* 0x0000001000107245 */ /* 0x000fe40000201400 */
[----:B------:R-:W-:Y:S01]  /*4270*/  IABS R18, R19 ;  /* 0x0000001300127213 */ /* 0x000fe20000000000 */
[C---:B------:R-:W-:Y:S01]  /*4280*/  FFMA.FTZ R8, -R0.reuse, R21, R8 ;  /* 0x0000001500087223 */ /* 0x040fe20000010108 */
[----:B------:R-:W-:Y:S01]  /*4290*/  IABS R22, R22 ;  /* 0x0000001600167213 */ /* 0x000fe20000000000 */
[C---:B------:R-:W-:Y:S01]  /*42a0*/  FFMA.FTZ R39, -R0.reuse, R39, R15 ;  /* 0x0000002700277223 */ /* 0x040fe2000001010f */
[C---:B------:R-:W-:Y:S01]  /*42b0*/  FFMA.FTZ R37, -R0.reuse, R37, R10 ;  /* 0x0000002500257223 */ /* 0x040fe2000001010a */
[----:B------:R-:W-:Y:S01]  /*42c0*/  FSEL R100, R31, -INF , !P0 ;  /* 0xff8000001f647808 */ /* 0x000fe20004000000 */
[----:B------:R-:W-:Y:S01]  /*42d0*/  FFMA.FTZ R16, -R0, R16, R59 ;  /* 0x0000001000107223 */ /* 0x000fe2000001013b */
[----:B------:R-:W-:-:S02]  /*42e0*/  LOP3.LUT R15, R65, 0x11, R66, 0xfe, !PT ;  /* 0x00000011410f7812 */ /* 0x000fc400078efe42 */
[----:B------:R-:W-:Y:S02]  /*42f0*/  ISETP.GE.AND P0, PT, R32, R88, PT ;  /* 0x000000582000720c */ /* 0x000fe40003f06270 */
[----:B------:R-:W-:Y:S02]  /*4300*/  I2FP.F32.S32 R18, R18 ;  /* 0x0000001200127245 */ /* 0x000fe40000201400 */
[C-C-:B------:R-:W-:Y:S02]  /*4310*/  LOP3.LUT R10, R65.reuse, 0x20, R66.reuse, 0xfe, !PT ;  /* 0x00000020410a7812 */ /* 0x140fe400078efe42 */
[----:B------:R-:W-:Y:S01]  /*4320*/  I2FP.F32.S32 R22, R22 ;  /* 0x0000001600167245 */ /* 0x000fe20000201400 */
[----:B------:R-:W-:Y:S01]  /*4330*/  IMAD.IADD R21, R70, 0x1, -R15 ;  /* 0x0000000146157824 */ /* 0x000fe200078e0a0f */
[----:B------:R-:W-:Y:S02]  /*4340*/  LOP3.LUT R19, R65, 0x10, R66, 0xfe, !PT ;  /* 0x0000001041137812 */ /* 0x000fe400078efe42 */
[----:B------:R-:W-:-:S02]  /*4350*/  FSEL R56, R8, -INF , !P3 ;  /* 0xff80000008387808 */ /* 0x000fc40005800000 */
[----:B------:R-:W-:Y:S01]  /*4360*/  FSEL R37, R37, -INF , !P3 ;  /* 0xff80000025257808 */ /* 0x000fe20005800000 */
[----:B------:R-:W-:Y:S01]  /*4370*/  FFMA.FTZ R18, -R0, R18, R62 ;  /* 0x0000001200127223 */ /* 0x000fe2000001013e */
[-C--:B------:R-:W-:Y:S01]  /*4380*/  ISETP.GE.AND P3, PT, R15, R88.reuse, PT ;  /* 0x000000580f00720c */ /* 0x080fe20003f66270 */
[----:B------:R-:W-:Y:S01]  /*4390*/  IMAD.IADD R15, R70, 0x1, -R10 ;  /* 0x00000001460f7824 */ /* 0x000fe200078e0a0a */
[----:B------:R-:W-:Y:S02]  /*43a0*/  FSEL R23, R26, -INF , !P0 ;  /* 0xff8000001a177808 */ /* 0x000fe40004000000 */
[----:B------:R-:W-:Y:S02]  /*43b0*/  FSEL R16, R16, -INF , !P0 ;  /* 0xff80000010107808 */ /* 0x000fe40004000000 */
[----:B------:R-:W-:Y:S01]  /*43c0*/  ISETP.GE.AND P0, PT, R10, R88, PT ;  /* 0x000000580a00720c */ /* 0x000fe20003f06270 */
[----:B------:R-:W-:Y:S01]  /*43d0*/  FFMA.FTZ R13, -R0, R22, R13 ;  /* 0x00000016000d7223 */ /* 0x000fe2000001010d */
[----:B------:R-:W-:-:S02]  /*43e0*/  LOP3.LUT R14, R65, 0x18, R66, 0xfe, !PT ;  /* 0x00000018410e7812 */ /* 0x000fc400078efe42 */
[C-C-:B------:R-:W-:Y:S02]  /*43f0*/  LOP3.LUT R10, R65.reuse, 0x10, R66.reuse, 0xfe, !PT ;  /* 0x00000010410a7812 */ /* 0x140fe400078efe42 */
[C-C-:B------:R-:W-:Y:S01]  /*4400*/  LOP3.LUT R8, R65.reuse, 0x11, R66.reuse, 0xfe, !PT ;  /* 0x0000001141087812 */ /* 0x140fe200078efe42 */
[C---:B------:R-:W-:Y:S01]  /*4410*/  IMAD.IADD R22, R70.reuse, 0x1, -R19 ;  /* 0x0000000146167824 */ /* 0x040fe200078e0a13 */
[----:B------:R-:W-:Y:S02]  /*4420*/  IABS R17, R17 ;  /* 0x0000001100117213 */ /* 0x000fe40000000000 */
[----:B------:R-:W-:Y:S01]  /*4430*/  LOP3.LUT R30, R65, 0x69, R66, 0xfe, !PT ;  /* 0x00000069411e7812 */ /* 0x000fe200078efe42 */
[----:B------:R-:W-:Y:S01]  /*4440*/  IMAD.IADD R20, R70, 0x1, -R14 ;  /* 0x0000000146147824 */ /* 0x000fe200078e0a0e */
[----:B------:R-:W-:Y:S01]  /*4450*/  FSEL R29, R29, -INF , !P2 ;  /* 0xff8000001d1d7808 */ /* 0x000fe20005000000 */
[C---:B------:R-:W-:Y:S01]  /*4460*/  IMAD.IADD R10, R71.reuse, 0x1, -R10 ;  /* 0x00000001470a7824 */ /* 0x040fe200078e0a0a */
[----:B------:R-:W-:Y:S01]  /*4470*/  FSEL R18, R18, -INF , !P2 ;  /* 0xff80000012127808 */ /* 0x000fe20005000000 */
[----:B------:R-:W-:Y:S01]  /*4480*/  IMAD.IADD R8, R71, 0x1, -R8 ;  /* 0x0000000147087824 */ /* 0x000fe200078e0a08 */
[----:B------:R-:W-:Y:S01]  /*4490*/  I2FP.F32.S32 R17, R17 ;  /* 0x0000001100117245 */ /* 0x000fe20000201400 */
[----:B------:R-:W-:Y:S01]  /*44a0*/  IMAD.IADD R31, R70, 0x1, -R30 ;  /* 0x00000001461f7824 */ /* 0x000fe200078e0a1e */
[----:B------:R-:W-:-:S02]  /*44b0*/  LOP3.LUT R12, R65, 0x19, R66, 0xfe, !PT ;  /* 0x00000019410c7812 */ /* 0x000fc400078efe42 */
[----:B------:R-:W-:Y:S01]  /*44c0*/  ISETP.GE.AND P2, PT, R14, R88, PT ;  /* 0x000000580e00720c */ /* 0x000fe20003f46270 */
[----:B------:R-:W-:Y:S01]  /*44d0*/  IMAD.IADD R14, R71, 0x1, -R14 ;  /* 0x00000001470e7824 */ /* 0x000fe200078e0a0e */
[----:B------:R-:W-:Y:S02]  /*44e0*/  IABS R22, R22 ;  /* 0x0000001600167213 */ /* 0x000fe40000000000 */
[----:B------:R-:W-:Y:S02]  /*44f0*/  FSEL R59, R13, -INF , !P4 ;  /* 0xff8000000d3b7808 */ /* 0x000fe40006000000 */
[----:B------:R-:W-:Y:S01]  /*4500*/  FSEL R39, R39, -INF , !P4 ;  /* 0xff80000027277808 */ /* 0x000fe20006000000 */
[----:B------:R-:W-:Y:S01]  /*4510*/  FFMA.FTZ R17, -R0, R17, R63 ;  /* 0x0000001100117223 */ /* 0x000fe2000001013f */
[----:B------:R-:W-:Y:S01]  /*4520*/  ISETP.GE.AND P4, PT, R19, R88, PT ;  /* 0x000000581300720c */ /* 0x000fe20003f86270 */
[----:B------:R-:W-:Y:S01]  /*4530*/  IMAD.IADD R19, R70, 0x1, -R12 ;  /* 0x0000000146137824 */ /* 0x000fe200078e0a0c */
[----:B------:R-:W-:-:S02]  /*4540*/  IABS R21, R21 ;  /* 0x0000001500157213 */ /* 0x000fc40000000000 */
[----:B------:R-:W-:Y:S02]  /*4550*/  IABS R10, R10 ;  /* 0x0000000a000a7213 */ /* 0x000fe40000000000 */
[----:B------:R-:W-:Y:S02]  /*4560*/  IABS R8, R8 ;  /* 0x0000000800087213 */ /* 0x000fe40000000000 */
[----:B------:R-:W-:Y:S02]  /*4570*/  LOP3.LUT R27, R65, 0x71, R66, 0xfe, !PT ;  /* 0x00000071411b7812 */ /* 0x000fe400078efe42 */
[----:B------:R-:W-:Y:S02]  /*4580*/  IABS R20, R20 ;  /* 0x0000001400147213 */ /* 0x000fe40000000000 */
[----:B------:R-:W-:Y:S02]  /*4590*/  I2FP.F32.S32 R22, R22 ;  /* 0x0000001600167245 */ /* 0x000fe40000201400 */
[----:B------:R-:W-:-:S02]  /*45a0*/  IABS R14, R14 ;  /* 0x0000000e000e7213 */ /* 0x000fc40000000000 */
[----:B------:R-:W-:Y:S02]  /*45b0*/  LOP3.LUT R26, R65, 0x78, R66, 0xfe, !PT ;  /* 0x00000078411a7812 */ /* 0x000fe400078efe42 */
[----:B------:R-:W-:Y:S01]  /*45c0*/  IABS R31, R31 ;  /* 0x0000001f001f7213 */ /* 0x000fe20000000000 */
[----:B------:R-:W-:Y:S01]  /*45d0*/  IMAD.IADD R32, R70, 0x1, -R27 ;  /* 0x0000000146207824 */ /* 0x000fe200078e0a1b */
[----:B------:R-:W-:Y:S02]  /*45e0*/  I2FP.F32.S32 R21, R21 ;  /* 0x0000001500157245 */ /* 0x000fe40000201400 */
[----:B------:R-:W-:Y:S02]  /*45f0*/  I2FP.F32.S32 R10, R10 ;  /* 0x0000000a000a7245 */ /* 0x000fe40000201400 */
[----:B------:R-:W-:Y:S01]  /*4600*/  I2FP.F32.S32 R8, R8 ;  /* 0x0000000800087245 */ /* 0x000fe20000201400 */
[----:B------:R-:W-:Y:S01]  /*4610*/  FFMA.FTZ R22, -R0, R22, R52 ;  /* 0x0000001600167223 */ /* 0x000fe20000010134 */
[----:B------:R-:W-:Y:S01]  /*4620*/  FSEL R72, R72, -INF , !P1 ;  /* 0xff80000048487808 */ /* 0x000fe20004800000 */
[----:B------:R-:W-:Y:S01]  /*4630*/  IMAD.IADD R34, R70, 0x1, -R26 ;  /* 0x0000000146227824 */ /* 0x000fe200078e0a1a */
[----:B------:R-:W-:-:S02]  /*4640*/  FSEL R17, R17, -INF , !P1 ;  /* 0xff80000011117808 */ /* 0x000fc40004800000 */
[----:B------:R-:W-:Y:S02]  /*4650*/  IABS R19, R19 ;  /* 0x0000001300137213 */ /* 0x000fe40000000000 */
[----:B------:R-:W-:Y:S02]  /*4660*/  IABS R15, R15 ;  /* 0x0000000f000f7213 */ /* 0x000fe40000000000 */
[----:B------:R-:W-:Y:S02]  /*4670*/  I2FP.F32.S32 R20, R20 ;  /* 0x0000001400147245 */ /* 0x000fe40000201400 */
[----:B------:R-:W-:Y:S02]  /*4680*/  I2FP.F32.S32 R14, R14 ;  /* 0x0000000e000e7245 */ /* 0x000fe40000201400 */
[----:B------:R-:W-:Y:S02]  /*4690*/  I2FP.F32.S32 R31, R31 ;  /* 0x0000001f001f7245 */ /* 0x000fe40000201400 */
[----:B------:R-:W-:-:S02]  /*46a0*/  ISETP.GE.AND P1, PT, R12, R88, PT ;  /* 0x000000580c00720c */ /* 0x000fc40003f26270 */
[C-C-:B------:R-:W-:Y:S02]  /*46b0*/  LOP3.LUT R28, R65.reuse, 0x70, R66.reuse, 0xfe, !PT ;  /* 0x00000070411c7812 */ /* 0x140fe400078efe42 */
[C-C-:B------:R-:W-:Y:S02]  /*46c0*/  LOP3.LUT R13, R65.reuse, 0x19, R66.reuse, 0xfe, !PT ;  /* 0x00000019410d7812 */ /* 0x140fe400078efe42 */
[----:B------:R-:W-:Y:S01]  /*46d0*/  LOP3.LUT R12, R65, 0x20, R66, 0xfe, !PT ;  /* 0x00000020410c7812 */ /* 0x000fe200078efe42 */
[C---:B------:R-:W-:Y:S01]  /*46e0*/  FFMA.FTZ R21, -R0.reuse, R21, R53 ;  /* 0x0000001500157223 */ /* 0x040fe20000010135 */
[----:B------:R-:W-:Y:S01]  /*46f0*/  I2FP.F32.S32 R19, R19 ;  /* 0x0000001300137245 */ /* 0x000fe20000201400 */
[C---:B------:R-:W-:Y:S01]  /*4700*/  FFMA.FTZ R10, -R0.reuse, R10, R54 ;  /* 0x0000000a000a7223 */ /* 0x040fe20000010136 */
[----:B------:R-:W-:Y:S01]  /*4710*/  I2FP.F32.S32 R15, R15 ;  /* 0x0000000f000f7245 */ /* 0x000fe20000201400 */
[C---:B------:R-:W-:Y:S01]  /*4720*/  FFMA.FTZ R8, -R0.reuse, R8, R55 ;  /* 0x0000000800087223 */ /* 0x040fe20000010137 */
[C---:B------:R-:W-:Y:S01]  /*4730*/  FFMA.FTZ R20, -R0.reuse, R20, R48 ;  /* 0x0000001400147223 */ /* 0x040fe20000010130 */
[C---:B------:R-:W-:Y:S01]  /*4740*/  FFMA.FTZ R14, -R0.reuse, R14, R50 ;  /* 0x0000000e000e7223 */ /* 0x040fe20000010132 */
[----:B------:R-:W-:Y:S01]  /*4750*/  FFMA.FTZ R9, -R0, R31, R9 ;  /* 0x0000001f00097223 */ /* 0x000fe20000010109 */
[----:B------:R-:W-:Y:S01]  /*4760*/  IABS R32, R32 ;  /* 0x0000002000207213 */ /* 0x000fe20000000000 */
[----:B------:R-:W-:Y:S01]  /*4770*/  IMAD.IADD R33, R70, 0x1, -R28 ;  /* 0x0000000146217824 */ /* 0x000fe200078e0a1c */
[----:B------:R-:W-:Y:S01]  /*4780*/  FSEL R22, R22, -INF , !P4 ;  /* 0xff80000016167808 */ /* 0x000fe20006000000 */
[C---:B------:R-:W-:Y:S01]  /*4790*/  IMAD.IADD R13, R71.reuse, 0x1, -R13 ;  /* 0x00000001470d7824 */ /* 0x040fe200078e0a0d */
[----:B------:R-:W-:Y:S01]  /*47a0*/  IABS R34, R34 ;  /* 0x0000002200227213 */ /* 0x000fe20000000000 */
[----:B------:R-:W-:Y:S01]  /*47b0*/  IMAD.IADD R12, R71, 0x1, -R12 ;  /* 0x00000001470c7824 */ /* 0x000fe200078e0a0c */
[----:B------:R-:W-:Y:S01]  /*47c0*/  FMNMX3.FTZ R31, R29, R72, R69, !PT ;  /* 0x000000481d1f7276 */ /* 0x000fe20007810045 */
[C---:B------:R-:W-:Y:S01]  /*47d0*/  FFMA.FTZ R19, -R0.reuse, R19, R49 ;  /* 0x0000001300137223 */ /* 0x040fe20000010131 */
[----:B------:R-:W-:Y:S01]  /*47e0*/  FFMA.FTZ R15, -R0, R15, R44 ;  /* 0x0000000f000f7223 */ /* 0x000fe2000001012c */
[----:B------:R-:W-:-:S02]  /*47f0*/  FSEL R10, R10, -INF , !P4 ;  /* 0xff8000000a0a7808 */ /* 0x000fc40006000000 */
[----:B------:R-:W-:Y:S02]  /*4800*/  FSEL R21, R21, -INF , !P3 ;  /* 0xff80000015157808 */ /* 0x000fe40005800000 */
[----:B------:R-:W-:Y:S02]  /*4810*/  FSEL R8, R8, -INF , !P3 ;  /* 0xff80000008087808 */ /* 0x000fe40005800000 */
[----:B------:R-:W-:Y:S02]  /*4820*/  I2FP.F32.S32 R32, R32 ;  /* 0x0000002000207245 */ /* 0x000fe40000201400 */
[-C--:B------:R-:W-:Y:S01]  /*4830*/  ISETP.GE.AND P4, PT, R30, R88.reuse, PT ;  /* 0x000000581e00720c */ /* 0x080fe20003f86270 */
[C---:B------:R-:W-:Y:S01]  /*4840*/  IMAD.IADD R30, R71.reuse, 0x1, -R30 ;  /* 0x00000001471e7824 */ /* 0x040fe200078e0a1e */
[----:B------:R-:W-:Y:S01]  /*4850*/  ISETP.GE.AND P3, PT, R28, R88, PT ;  /* 0x000000581c00720c */ /* 0x000fe20003f66270 */
[----:B------:R-:W-:Y:S01]  /*4860*/  IMAD.IADD R28, R71, 0x1, -R28 ;  /* 0x00000001471c7824 */ /* 0x000fe200078e0a1c */
[----:B------:R-:W-:-:S02]  /*4870*/  FSEL R20, R20, -INF , !P2 ;  /* 0xff80000014147808 */ /* 0x000fc40005000000 */
[----:B------:R-:W-:Y:S02]  /*4880*/  FSEL R14, R14, -INF , !P2 ;  /* 0xff8000000e0e7808 */ /* 0x000fe40005000000 */
[----:B------:R-:W-:Y:S02]  /*4890*/  I2FP.F32.S32 R34, R34 ;  /* 0x0000002200227245 */ /* 0x000fe40000201400 */
[----:B------:R-:W-:Y:S02]  /*48a0*/  FMNMX3.FTZ R31, R31, R23, R22, !PT ;  /* 0x000000171f1f7276 */ /* 0x000fe40007810016 */
[----:B------:R-:W-:Y:S01]  /*48b0*/  ISETP.GE.AND P2, PT, R27, R88, PT ;  /* 0x000000581b00720c */ /* 0x000fe20003f46270 */
[----:B------:R-:W-:Y:S01]  /*48c0*/  IMAD.IADD R27, R71, 0x1, -R27 ;  /* 0x00000001471b7824 */ /* 0x000fe200078e0a1b */
[----:B------:R-:W-:Y:S02]  /*48d0*/  IABS R33, R33 ;  /* 0x0000002100217213 */ /* 0x000fe40000000000 */
[----:B------:R-:W-:-:S02]  /*48e0*/  IABS R13, R13 ;  /* 0x0000000d000d7213 */ /* 0x000fc40000000000 */
[----:B------:R-:W-:Y:S01]  /*48f0*/  IABS R12, R12 ;  /* 0x0000000c000c7213 */ /* 0x000fe20000000000 */
[C---:B------:R-:W-:Y:S01]  /*4900*/  FFMA.FTZ R5, -R0.reuse, R32, R5 ;  /* 0x0000002000057223 */ /* 0x040fe20000010105 */
[----:B------:R-:W-:Y:S01]  /*4910*/  FSEL R19, R19, -INF , !P1 ;  /* 0xff80000013137808 */ /* 0x000fe20004800000 */
[----:B------:R-:W-:Y:S01]  /*4920*/  FFMA.FTZ R32, -R0, R34, R104 ;  /* 0x0000002200207223 */ /* 0x000fe20000010168 */
[----:B------:R-:W-:Y:S02]  /*4930*/  FSEL R15, R15, -INF , !P0 ;  /* 0xff8000000f0f7808 */ /* 0x000fe40004000000 */
[----:B------:R-:W-:Y:S02]  /*4940*/  FMNMX3.FTZ R31, R31, R21, R20, !PT ;  /* 0x000000151f1f7276 */ /* 0x000fe40007810014 */
[----:B------:R-:W-:Y:S02]  /*4950*/  I2FP.F32.S32 R33, R33 ;  /* 0x0000002100217245 */ /* 0x000fe40000201400 */
[----:B------:R-:W-:-:S02]  /*4960*/  I2FP.F32.S32 R13, R13 ;  /* 0x0000000d000d7245 */ /* 0x000fc40000201400 */
[----:B------:R-:W-:Y:S02]  /*4970*/  I2FP.F32.S32 R12, R12 ;  /* 0x0000000c000c7245 */ /* 0x000fe40000201400 */
[----:B------:R-:W-:Y:S02]  /*4980*/  IABS R30, R30 ;  /* 0x0000001e001e7213 */ /* 0x000fe40000000000 */
[----:B------:R-:W-:Y:S02]  /*4990*/  IABS R34, R28 ;  /* 0x0000001c00227213 */ /* 0x000fe40000000000 */
[----:B------:R-:W-:Y:S02]  /*49a0*/  IABS R28, R27 ;  /* 0x0000001b001c7213 */ /* 0x000fe40000000000 */
[----:B------:R-:W-:Y:S02]  /*49b0*/  FMNMX3.FTZ R31, R31, R19, R15, !PT ;  /* 0x000000131f1f7276 */ /* 0x000fe4000781000f */
[----:B------:R-:W-:Y:S01]  /*49c0*/  FMNMX3.FTZ R27, R18, R17, R68, !PT ;  /* 0x00000011121b7276 */ /* 0x000fe20007810044 */
[C---:B------:R-:W-:Y:S01]  /*49d0*/  FFMA.FTZ R4, -R0.reuse, R33, R4 ;  /* 0x0000002100047223 */ /* 0x040fe20000010104 */
[C---:B------:R-:W-:Y:S01]  /*49e0*/  FFMA.FTZ R13, -R0.reuse, R13, R51 ;  /* 0x0000000d000d7223 */ /* 0x040fe20000010133 */
[----:B------:R-:W-:Y:S01]  /*49f0*/  FFMA.FTZ R12, -R0, R12, R46 ;  /* 0x0000000c000c7223 */ /* 0x000fe2000001012e */
[----:B------:R-:W-:Y:S01]  /*4a00*/  IMAD.MOV.U32 R33, RZ, RZ, R30 ;  /* 0x000000ffff217224 */ /* 0x000fe200078e001e */
[----:B------:R-:W-:-:S02]  /*4a10*/  FMNMX3.FTZ R30, R31, R41, R42, !PT ;  /* 0x000000291f1e7276 */ /* 0x000fc4000781002a */
[----:B------:R-:W-:Y:S02]  /*4a20*/  FMNMX3.FTZ R27, R27, R16, R10, !PT ;  /* 0x000000101b1b7276 */ /* 0x000fe4000781000a */
[----:B------:R-:W-:Y:S02]  /*4a30*/  FSEL R13, R13, -INF , !P1 ;  /* 0xff8000000d0d7808 */ /* 0x000fe40004800000 */
[----:B------:R-:W-:Y:S02]  /*4a40*/  FSEL R12, R12, -INF , !P0 ;  /* 0xff8000000c0c7808 */ /* 0x000fe40004000000 */
[----:B------:R-:W-:Y:S02]  /*4a50*/  FMNMX3.FTZ R30, R30, R40, R122, !PT ;  /* 0x000000281e1e7276 */ /* 0x000fe4000781007a */
[----:B------:R-:W-:Y:S02]  /*4a60*/  FMNMX3.FTZ R27, R27, R8, R14, !PT ;  /* 0x000000081b1b7276 */ /* 0x000fe4000781000e */
[----:B------:R-:W-:-:S02]  /*4a70*/  FMNMX3.FTZ R30, R30, R123, R121, !PT ;  /* 0x0000007b1e1e7276 */ /* 0x000fc40007810079 */
[----:B------:R-:W-:Y:S02]  /*4a80*/  FMNMX3.FTZ R27, R27, R13, R12, !PT ;  /* 0x0000000d1b1b7276 */ /* 0x000fe4000781000c */
[----:B------:R-:W-:Y:S02]  /*4a90*/  FMNMX3.FTZ R30, R30, R120, R116, !PT ;  /* 0x000000781e1e7276 */ /* 0x000fe40007810074 */
[----:B------:R-:W-:Y:S02]  /*4aa0*/  FMNMX3.FTZ R27, R27, R125, R124, !PT ;  /* 0x0000007d1b1b7276 */ /* 0x000fe4000781007c */
[----:B------:R-:W-:Y:S02]  /*4ab0*/  LOP3.LUT R25, R65, 0x79, R66, 0xfe, !PT ;  /* 0x0000007941197812 */ /* 0x000fe400078efe42 */
[----:B------:R-:W-:Y:S02]  /*4ac0*/  FMNMX3.FTZ R30, R30, R115, R109, !PT ;  /* 0x000000731e1e7276 */ /* 0x000fe4000781006d */
[----:B------:R-:W-:Y:S01]  /*4ad0*/  FMNMX3.FTZ R27, R27, R43, R118, !PT ;  /* 0x0000002b1b1b7276 */ /* 0x000fe20007810076 */
[----:B------:R-:W-:Y:S01]  /*4ae0*/  IMAD.IADD R70, R70, 0x1, -R25 ;  /* 0x0000000146467824 */ /* 0x000fe200078e0a19 */
[----:B------:R-:W-:-:S02]  /*4af0*/  FMNMX3.FTZ R30, R30, R110, R86, !PT ;  /* 0x0000006e1e1e7276 */ /* 0x000fc40007810056 */
[----:B------:R-:W-:Y:S02]  /*4b00*/  FMNMX3.FTZ R27, R27, R119, R117, !PT ;  /* 0x000000771b1b7276 */ /* 0x000fe40007810075 */
[----:B------:R-:W-:Y:S02]  /*4b10*/  FMNMX3.FTZ R30, R30, R94, R61, !PT ;  /* 0x0000005e1e1e7276 */ /* 0x000fe4000781003d */
[----:B------:R-:W-:Y:S02]  /*4b20*/  FMNMX3.FTZ R27, R27, R111, R103, !PT ;  /* 0x0000006f1b1b7276 */ /* 0x000fe40007810067 */
[----:B------:R-:W-:Y:S01]  /*4b30*/  IABS R70, R70 ;  /* 0x0000004600467213 */ /* 0x000fe20000000000 */
[----:B------:R-:W-:Y:S01]  /*4b40*/  IMAD.MOV.U32 R31, RZ, RZ, R34 ;  /* 0x000000ffff1f7224 */ /* 0x000fe200078e0022 */
[----:B------:R-:W-:Y:S01]  /*4b50*/  ISETP.GE.AND P1, PT, R26, R88, PT ;  /* 0x000000581a00720c */ /* 0x000fe20003f26270 */
[----:B------:R-:W-:Y:S01]  /*4b60*/  IMAD.IADD R26, R71, 0x1, -R26 ;  /* 0x00000001471a7824 */ /* 0x000fe200078e0a1a */
[----:B------:R-:W-:-:S02]  /*4b70*/  FMNMX3.FTZ R30, R30, R93, R45, !PT ;  /* 0x0000005d1e1e7276 */ /* 0x000fc4000781002d */
[----:B------:R-:W-:Y:S02]  /*4b80*/  FMNMX3.FTZ R27, R27, R100, R99, !PT ;  /* 0x000000641b1b7276 */ /* 0x000fe40007810063 */
[----:B------:R-:W-:Y:S02]  /*4b90*/  I2FP.F32.S32 R70, R70 ;  /* 0x0000004600467245 */ /* 0x000fe40000201400 */
[----:B------:R-:W-:Y:S02]  /*4ba0*/  I2FP.F32.S32 R33, R33 ;  /* 0x0000002100217245 */ /* 0x000fe40000201400 */
[----:B------:R-:W-:Y:S01]  /*4bb0*/  ISETP.GE.AND P0, PT, R25, R88, PT ;  /* 0x000000581900720c */ /* 0x000fe20003f06270 */
[----:B------:R-:W-:Y:S01]  /*4bc0*/  IMAD.IADD R25, R71, 0x1, -R25 ;  /* 0x0000000147197824 */ /* 0x000fe200078e0a19 */
[----:B------:R-:W-:Y:S02]  /*4bd0*/  FSEL R95, R9, -INF , !P4 ;  /* 0xff800000095f7808 */ /* 0x000fe40006000000 */
[----:B------:R-:W-:-:S02]  /*4be0*/  FSEL R34, R4, -INF , !P3 ;  /* 0xff80000004227808 */ /* 0x000fc40005800000 */
[----:B------:R-:W-:Y:S02]  /*4bf0*/  FMNMX3.FTZ R30, R30, R59, R56, !PT ;  /* 0x0000003b1e1e7276 */ /* 0x000fe40007810038 */
[----:B------:R-:W-:Y:S01]  /*4c00*/  FMNMX3.FTZ R27, R27, R108, R47, !PT ;  /* 0x0000006c1b1b7276 */ /* 0x000fe2000781002f */
[C---:B------:R-:W-:Y:S01]  /*4c10*/  FFMA.FTZ R36, -R0.reuse, R70, R105 ;  /* 0x0000004600247223 */ /* 0x040fe20000010169 */
[----:B------:R-:W-:Y:S01]  /*4c20*/  I2FP.F32.S32 R31, R31 ;  /* 0x0000001f001f7245 */ /* 0x000fe20000201400 */
[----:B------:R-:W-:Y:S01]  /*4c30*/  FFMA.FTZ R11, -R0, R33, R11 ;  /* 0x00000021000b7223 */ /* 0x000fe2000001010b */
[----:B------:R-:W-:Y:S02]  /*4c40*/  IABS R26, R26 ;  /* 0x0000001a001a7213 */ /* 0x000fe40000000000 */
[----:B------:R-:W-:Y:S02]  /*4c50*/  FSEL R33, R5, -INF , !P2 ;  /* 0xff80000005217808 */ /* 0x000fe40005000000 */
[----:B------:R-:W-:-:S02]  /*4c60*/  FSEL R32, R32, -INF , !P1 ;  /* 0xff80000020207808 */ /* 0x000fc40004800000 */
[----:B------:R-:W-:Y:S02]  /*4c70*/  FMNMX3.FTZ R30, R30, R95, R34, !PT ;  /* 0x0000005f1e1e7276 */ /* 0x000fe40007810022 */
[----:B------:R-:W-:Y:S01]  /*4c80*/  FMNMX3.FTZ R27, R27, R58, R57, !PT ;  /* 0x0000003a1b1b7276 */ /* 0x000fe20007810039 */
[----:B------:R-:W-:Y:S01]  /*4c90*/  FFMA.FTZ R6, -R0, R31, R6 ;  /* 0x0000001f00067223 */ /* 0x000fe20000010106 */
        /* <DEDUP_REMOVED lines=8> */
[----:B------:R-:W-:Y:S01]  /*4d20*/  FFMA.FTZ R26, -R0, R26, R106 ;  /* 0x0000001a001a7223 */ /* 0x000fe2000001016a */
[----:B------:R-:W-:Y:S02]  /*4d30*/  FSEL R51, R11, -INF , !P4 ;  /* 0xff8000000b337808 */ /* 0x000fe40006000000 */
[----:B------:R-:W-:Y:S02]  /*4d40*/  FMNMX.FTZ R5, R36, R5, !PT ;  /* 0x0000000524057209 */ /* 0x000fe40007810000 */
[----:B------:R-:W-:-:S02]  /*4d50*/  FSEL R28, R6, -INF , !P3 ;  /* 0xff800000061c7808 */ /* 0x000fc40005800000 */
[----:B------:R-:W-:Y:S01]  /*4d60*/  FMNMX3.FTZ R4, R4, R39, R37, !PT ;  /* 0x0000002704047276 */ /* 0x000fe20007810025 */
[----:B------:R-:W-:Y:S01]  /*4d70*/  FFMA.FTZ R25, -R0, R25, R107 ;  /* 0x0000001900197223 */ /* 0x000fe2000001016b */
[----:B------:R-:W-:Y:S02]  /*4d80*/  FSEL R27, R7, -INF , !P2 ;  /* 0xff800000071b7808 */ /* 0x000fe40005000000 */
[----:B------:R-:W-:Y:S01]  /*4d90*/  FSEL R26, R26, -INF , !P1 ;  /* 0xff8000001a1a7808 */ /* 0x000fe20004800000 */
[----:B------:R-:W1:Y:S01]  /*4da0*/  SHFL.BFLY PT, R7, R5, 0x2, 0x1f ;  /* 0x0c401f0005077f89 */ /* 0x000e6200000e0000 */
        /* <DEDUP_REMOVED lines=9> */
[----:B------:R-:W-:Y:S02]  /*4e40*/  LOP3.LUT R31, R113, 0x120, R114, 0xf8, !PT ;  /* 0x00000120711f7812 */ /* 0x000fe400078ef872 */
[----:B-1----:R-:W-:-:S03]  /*4e50*/  FMNMX.FTZ R85, R5, R85, !PT ;  /* 0x0000005505557209 */ /* 0x002fc60007810000 */
[----:B------:R-:W-:Y:S01]  /*4e60*/  IMAD R31, R31, 0x2, R134 ;  /* 0x000000021f1f7824 */ /* 0x000fe200078e0286 */
[----:B------:R-:W-:Y:S01]  /*4e70*/  FSETP.NEU.FTZ.AND P0, PT, R85, -INF , PT ;  /* 0xff8000005500780b */ /* 0x000fe20003f1d000 */
[----:B--2---:R-:W-:-:S03]  /*4e80*/  FMUL.FTZ R38, R24, R85 ;  /* 0x0000005518267220 */ /* 0x004fc60000410000 */
[----:B------:R-:W1:Y:S02]  /*4e90*/  LDSM.16.MT88.4 R76, [R31+0x3000] ;  /* 0x003000001f4c783b */ /* 0x000e640000004200 */
[----:B------:R-:W-:Y:S02]  /*4ea0*/  FSEL R38, R38, RZ, P0 ;  /* 0x000000ff26267208 */ /* 0x000fe40000000000 */
[----:B---3--:R-:W-:Y:S01]  /*4eb0*/  FMNMX.FTZ R84, R4, R84, !PT ;  /* 0x0000005404547209 */ /* 0x008fe20007810000 */
[----:B------:R-:W-:Y:S02]  /*4ec0*/  VIADD R4, R31, 0x3000 ;  /* 0x000030001f047836 */ /* 0x000fe40000000000 */
[----:B------:R-:W-:Y:S01]  /*4ed0*/  FFMA.FTZ R102, R29, R24, -R38 ;  /* 0x000000181d667223 */ /* 0x000fe20000010826 */
[----:B------:R-:W-:Y:S02]  /*4ee0*/  VIADD R29, R31, 0x3020 ;  /* 0x000030201f1d7836 */ /* 0x000fe40000000000 */
[----:B------:R-:W-:-:S02]  /*4ef0*/  @P6 VIADD R29, R4, 0xffffffe0 ;  /* 0xffffffe0041d6836 */ /* 0x000fc40000000000 */
[----:B------:R-:W-:Y:S01]  /*4f00*/  FMUL.FTZ R30, R24, R84 ;  /* 0x00000054181e7220 */ /* 0x000fe20000410000 */
[----:B------:R-:W-:Y:S02]  /*4f10*/  FSETP.NEU.FTZ.AND P0, PT, R84, -INF , PT ;  /* 0xff8000005400780b */ /* 0x000fe40003f1d000 */
[----:B------:R-:W2:Y:S02]  /*4f20*/  LDSM.16.MT88.4 R4, [R29] ;  /* 0x000000001d04783b */ /* 0x000ea40000004200 */
[----:B------:R-:W-:Y:S01]  /*4f30*/  FSEL R30, R30, RZ, P0 ;  /* 0x000000ff1e1e7208 */ /* 0x000fe20000000000 */
[-CC-:B------:R-:W-:Y:S01]  /*4f40*/  FFMA.FTZ R101, R72, R24.reuse, -R38.reuse ;  /* 0x0000001848657223 */ /* 0x180fe20000010826 */
[-CC-:B------:R-:W-:Y:S01]  /*4f50*/  FFMA.FTZ R98, R69, R24.reuse, -R38.reuse ;  /* 0x0000001845627223 */ /* 0x180fe20000010826 */
[-C--:B------:R-:W-:Y:S02]  /*4f60*/  FFMA.FTZ R92, R23, R24.reuse, -R38 ;  /* 0x00000018175c7223 */ /* 0x080fe40000010826 */
        /* <DEDUP_REMOVED lines=9> */
[----:B------:R-:W4:Y:S01]  /*5000*/  LDSM.16.MT88.4 R20, [R31+0x3400] ;  /* 0x003400001f14783b */ /* 0x000f220000004200 */
[----:B------:R-:W-:-:S02]  /*5010*/  FFMA.FTZ R62, R10, R24, -R30 ;  /* 0x000000180a3e7223 */ /* 0x000fc4000001081e */
[----:B------:R-:W-:Y:S01]  /*5020*/  MUFU.EX2 R98, R98 ;  /* 0x0000006200627308 */ /* 0x000fe20000000800 */
[----:B------:R-:W-:Y:S02]  /*5030*/  FFMA.FTZ R53, R8, R24, -R30 ;  /* 0x0000001808357223 */ /* 0x000fe4000001081e */
[----:B------:R-:W5:Y:S01]  /*5040*/  LDSM.16.MT88.4 R8, [R29+0x400] ;  /* 0x000400001d08783b */ /* 0x000f620000004200 */
[----:B------:R-:W1:Y:S04]  /*5050*/  MUFU.EX2 R92, R92 ;  /* 0x0000005c005c7308 */ /* 0x000e680000000800 */
[----:B------:R-:W-:Y:S04]  /*5060*/  MUFU.EX2 R97, R97 ;  /* 0x0000006100617308 */ /* 0x000fe80000000800 */
[----:B------:R-:W2:Y:S04]  /*5070*/  MUFU.EX2 R96, R96 ;  /* 0x0000006000607308 */ /* 0x000ea80000000800 */
[----:B------:R-:W-:Y:S04]  /*5080*/  MUFU.EX2 R63, R63 ;  /* 0x0000003f003f7308 */ /* 0x000fe80000000800 */
[----:B------:R-:W4:Y:S01]  /*5090*/  MUFU.EX2 R54, R54 ;  /* 0x0000003600367308 */ /* 0x000f220000000800 */
[----:B---3--:R-:W-:Y:S01]  /*50a0*/  F2FP.F16.F32.PACK_AB R68, R101, R102 ;  /* 0x000000666544723e */ /* 0x008fe200000000ff */
[----:B------:R-:W-:Y:S01]  /*50b0*/  FFMA.FTZ R50, R19, R24, -R38 ;  /* 0x0000001813327223 */ /* 0x000fe20000010826 */
[----:B-1----:R-:W-:Y:S01]  /*50c0*/  F2FP.F16.F32.PACK_AB R70, R92, R98 ;  /* 0x000000625c46723e */ /* 0x002fe200000000ff */
[-CC-:B------:R-:W-:Y:S01]  /*50d0*/  FFMA.FTZ R52, R14, R24.reuse, -R30.reuse ;  /* 0x000000180e347223 */ /* 0x180fe2000001081e */
[----:B------:R-:W-:Y:S01]  /*50e0*/  FFMA.FTZ R49, R13, R24, -R30 ;  /* 0x000000180d317223 */ /* 0x000fe2000001081e */
[----:B--2---:R-:W-:Y:S01]  /*50f0*/  F2FP.F16.F32.PACK_AB R69, R96, R97 ;  /* 0x000000616045723e */ /* 0x004fe200000000ff */
[----:B------:R-:W-:Y:S01]  /*5100*/  MUFU.EX2 R87, R87 ;  /* 0x0000005700577308 */ /* 0x000fe20000000800 */
[----:B------:R-:W1:Y:S01]  /*5110*/  LDSM.16.MT88.4 R16, [R31+0x3800] ;  /* 0x003800001f10783b */ /* 0x000e620000004200 */
[----:B----4-:R-:W-:-:S02]  /*5120*/  F2FP.F16.F32.PACK_AB R71, R54, R63 ;  /* 0x0000003f3647723e */ /* 0x010fc400000000ff */
[----:B------:R-:W2:Y:S04]  /*5130*/  MUFU.EX2 R60, R60 ;  /* 0x0000003c003c7308 */ /* 0x000ea80000000800 */
[----:B------:R-:W-:Y:S01]  /*5140*/  MUFU.EX2 R55, R55 ;  /* 0x0000003700377308 */ /* 0x000fe20000000800 */
[C---:B------:R-:W-:Y:S03]  /*5150*/  HMMA.16816.F32 R80, R68.reuse, R76, RZ ;  /* 0x0000004c4450723c */ /* 0x040fe600000018ff */
[----:B------:R-:W3:Y:S04]  /*5160*/  MUFU.EX2 R50, R50 ;  /* 0x0000003200327308 */ /* 0x000ee80000000800 */
[----:B------:R-:W-:Y:S01]  /*5170*/  MUFU.EX2 R62, R62 ;  /* 0x0000003e003e7308 */ /* 0x000fe20000000800 */
[C---:B------:R-:W-:Y:S03]  /*5180*/  HMMA.16816.F32 R76, R68.reuse, R78, RZ ;  /* 0x0000004e444c723c */ /* 0x040fe600000018ff */
[----:B------:R-:W4:Y:S04]  /*5190*/  MUFU.EX2 R53, R53 ;  /* 0x0000003500357308 */ /* 0x000f280000000800 */
[----:B------:R-:W-:Y:S01]  /*51a0*/  MUFU.EX2 R52, R52 ;  /* 0x0000003400347308 */ /* 0x000fe20000000800 */
[C---:B------:R-:W-:Y:S03]  /*51b0*/  HMMA.16816.F32 R72, R68.reuse, R4, RZ ;  /* 0x000000044448723c */ /* 0x040fe600000018ff */
[----:B------:R-:W5:Y:S05]  /*51c0*/  MUFU.EX2 R49, R49 ;  /* 0x0000003100317308 */ /* 0x000f6a0000000800 */
[----:B------:R-:W-:Y:S01]  /*51d0*/  HMMA.16816.F32 R68, R68, R6, RZ ;  /* 0x000000064444723c */ /* 0x000fe200000018ff */
[-C--:B------:R-:W-:Y:S01]  /*51e0*/  FFMA.FTZ R44, R15, R24.reuse, -R38 ;  /* 0x000000180f2c7223 */ /* 0x080fe20000010826 */
[----:B------:R-:W-:Y:S01]  /*51f0*/  FFMA.FTZ R48, R12, R24, -R30 ;  /* 0x000000180c307223 */ /* 0x000fe2000001081e */
[----:B--2---:R-:W-:Y:S01]  /*5200*/  F2FP.F16.F32.PACK_AB R4, R60, R87 ;  /* 0x000000573c04723e */ /* 0x004fe200000000ff */
[----:B------:R-:W2:Y:S01]  /*5210*/  LDSM.16.MT88.4 R12, [R29+0x800] ;  /* 0x000800001d0c783b */ /* 0x000ea20000004200 */
[----:B---3--:R-:W-:-:S02]  /*5220*/  F2FP.F16.F32.PACK_AB R6, R50, R55 ;  /* 0x000000373206723e */ /* 0x008fc400000000ff */
[----:B----4-:R-:W-:Y:S02]  /*5230*/  F2FP.F16.F32.PACK_AB R5, R53, R62 ;  /* 0x0000003e3505723e */ /* 0x010fe400000000ff */
[----:B-----5:R-:W-:Y:S01]  /*5240*/  F2FP.F16.F32.PACK_AB R7, R49, R52 ;  /* 0x000000343107723e */ /* 0x020fe200000000ff */
[-CC-:B------:R-:W-:Y:S01]  /*5250*/  FFMA.FTZ R41, R41, R24.reuse, -R38.reuse ;  /* 0x0000001829297223 */ /* 0x180fe20000010826 */
[-CC-:B------:R-:W-:Y:S01]  /*5260*/  FFMA.FTZ R42, R42, R24.reuse, -R38.reuse ;  /* 0x000000182a2a7223 */ /* 0x180fe20000010826 */
[-C--:B------:R-:W-:Y:S01]  /*5270*/  FFMA.FTZ R40, R40, R24.reuse, -R38 ;  /* 0x0000001828287223 */ /* 0x080fe20000010826 */
[-CC-:B------:R-:W-:Y:S01]  /*5280*/  FFMA.FTZ R46, R125, R24.reuse, -R30.reuse ;  /* 0x000000187d2e7223 */ /* 0x180fe2000001081e */
[-CC-:B------:R-:W-:Y:S01]  /*5290*/  FFMA.FTZ R124, R124, R24.reuse, -R30.reuse ;  /* 0x000000187c7c7223 */ /* 0x180fe2000001081e */
[----:B------:R-:W-:Y:S01]  /*52a0*/  FFMA.FTZ R104, R43, R24, -R30 ;  /* 0x000000182b687223 */ /* 0x000fe2000001081e */
[C---:B------:R-:W-:Y:S01]  /*52b0*/  HMMA.16816.F32 R80, R4.reuse, R20, R80 ;  /* 0x000000140450723c */ /* 0x040fe20000001850 */
[----:B------:R-:W-:Y:S04]  /*52c0*/  MUFU.EX2 R44, R44 ;  /* 0x0000002c002c7308 */ /* 0x000fe80000000800 */
[----:B------:R-:W3:Y:S03]  /*52d0*/  MUFU.EX2 R41, R41 ;  /* 0x0000002900297308 */ /* 0x000ee60000000800 */
[C---:B------:R-:W-:Y:S01]  /*52e0*/  HMMA.16816.F32 R72, R4.reuse, R8, R72 ;  /* 0x000000080448723c */ /* 0x040fe20000001848 */
[----:B------:R-:W-:Y:S04]  /*52f0*/  MUFU.EX2 R42, R42 ;  /* 0x0000002a002a7308 */ /* 0x000fe80000000800 */
[----:B------:R-:W4:Y:S03]  /*5300*/  MUFU.EX2 R40, R40 ;  /* 0x0000002800287308 */ /* 0x000f260000000800 */
[C---:B------:R-:W-:Y:S01]  /*5310*/  HMMA.16816.F32 R68, R4.reuse, R10, R68 ;  /* 0x0000000a0444723c */ /* 0x040fe20000001844 */
[----:B------:R-:W-:Y:S01]  /*5320*/  MUFU.EX2 R48, R48 ;  /* 0x0000003000307308 */ /* 0x000fe20000000800 */
[----:B------:R-:W5:Y:S03]  /*5330*/  LDSM.16.MT88.4 R8, [R31+0x3c00] ;  /* 0x003c00001f08783b */ /* 0x000f660000004200 */
[----:B------:R-:W1:Y:S04]  /*5340*/  MUFU.EX2 R46, R46 ;  /* 0x0000002e002e7308 */ /* 0x000e680000000800 */
[----:B------:R-:W-:Y:S04]  /*5350*/  MUFU.EX2 R43, R124 ;  /* 0x0000007c002b7308 */ /* 0x000fe80000000800 */
[----:B------:R-:W2:Y:S01]  /*5360*/  MUFU.EX2 R20, R104 ;  /* 0x0000006800147308 */ /* 0x000ea20000000800 */
[----:B------:R-:W-:Y:S01]  /*5370*/  HMMA.16816.F32 R76, R4, R22, R76 ;  /* 0x00000016044c723c */ /* 0x000fe2000000184c */
[----:B---3--:R-:W-:Y:S01]  /*5380*/  F2FP.F16.F32.PACK_AB R4, R41, R44 ;  /* 0x0000002c2904723e */ /* 0x008fe200000000ff */
[--C-:B------:R-:W-:Y:S01]  /*5390*/  FFMA.FTZ R23, R122, R24, -R38.reuse ;  /* 0x000000187a177223 */ /* 0x100fe20000010826 */
[----:B----4-:R-:W-:Y:S01]  /*53a0*/  F2FP.F16.F32.PACK_AB R6, R40, R42 ;  /* 0x0000002a2806723e */ /* 0x010fe200000000ff */
[--C-:B------:R-:W-:Y:S01]  /*53b0*/  FFMA.FTZ R22, R121, R24, -R38.reuse ;  /* 0x0000001879167223 */ /* 0x100fe20000010826 */
[----:B-1----:R-:W-:Y:S01]  /*53c0*/  F2FP.F16.F32.PACK_AB R5, R46, R48 ;  /* 0x000000302e05723e */ /* 0x002fe200000000ff */
[-C--:B------:R-:W-:Y:S01]  /*53d0*/  FFMA.FTZ R21, R120, R24.reuse, -R38 ;  /* 0x0000001878157223 */ /* 0x080fe20000010826 */
[-CC-:B------:R-:W-:Y:S01]  /*53e0*/  FFMA.FTZ R107, R118, R24.reuse, -R30.reuse ;  /* 0x00000018766b7223 */ /* 0x180fe2000001081e */
[-CC-:B------:R-:W-:Y:S01]  /*53f0*/  FFMA.FTZ R106, R119, R24.reuse, -R30.reuse ;  /* 0x00000018776a7223 */ /* 0x180fe2000001081e */
[-CC-:B------:R-:W-:Y:S01]  /*5400*/  FFMA.FTZ R105, R117, R24.reuse, -R30.reuse ;  /* 0x0000001875697223 */ /* 0x180fe2000001081e */
[-C--:B------:R-:W-:Y:S01]  /*5410*/  FFMA.FTZ R111, R111, R24.reuse, -R30 ;  /* 0x000000186f6f7223 */ /* 0x080fe2000001081e */
[----:B--2---:R-:W-:Y:S01]  /*5420*/  F2FP.F16.F32.PACK_AB R7, R20, R43 ;  /* 0x0000002b1407723e */ /* 0x004fe200000000ff */
[-CC-:B------:R-:W-:Y:S01]  /*5430*/  FFMA.FTZ R104, R123, R24.reuse, -R38.reuse ;  /* 0x000000187b687223 */ /* 0x180fe20000010826 */
[----:B------:R-:W-:Y:S04]  /*5440*/  MUFU.EX2 R23, R23 ;  /* 0x0000001700177308 */ /* 0x000fe80000000800 */
[----:B------:R-:W-:Y:S01]  /*5450*/  MUFU.EX2 R22, R22 ;  /* 0x0000001600167308 */ /* 0x000fe20000000800 */
[C---:B------:R-:W-:Y:S03]  /*5460*/  HMMA.16816.F32 R80, R4.reuse, R16, R80 ;  /* 0x000000100450723c */ /* 0x040fe60000001850 */
[----:B------:R-:W1:Y:S04]  /*5470*/  MUFU.EX2 R104, R104 ;  /* 0x0000006800687308 */ /* 0x000e680000000800 */
[----:B------:R-:W2:Y:S04]  /*5480*/  MUFU.EX2 R21, R21 ;  /* 0x0000001500157308 */ /* 0x000ea80000000800 */
[----:B------:R-:W-:Y:S04]  /*5490*/  MUFU.EX2 R107, R107 ;  /* 0x0000006b006b7308 */ /* 0x000fe80000000800 */
[----:B------:R-:W3:Y:S04]  /*54a0*/  MUFU.EX2 R106, R106 ;  /* 0x0000006a006a7308 */ /* 0x000ee80000000800 */
[----:B------:R-:W-:Y:S04]  /*54b0*/  MUFU.EX2 R105, R105 ;  /* 0x0000006900697308 */ /* 0x000fe80000000800 */
[----:B------:R-:W4:Y:S01]  /*54c0*/  MUFU.EX2 R111, R111 ;  /* 0x0000006f006f7308 */ /* 0x000f220000000800 */
[----:B------:R-:W-:Y:S01]  /*54d0*/  HMMA.16816.F32 R76, R4, R18, R76 ;  /* 0x00000012044c723c */ /* 0x000fe2000000184c */
[----:B------:R-:W5:Y:S01]  /*54e0*/  LDSM.16.MT88.4 R16, [R29+0xc00] ;  /* 0x000c00001d10783b */ /* 0x000f620000004200 */
[----:B------:R-:W-:-:S06]  /*54f0*/  FFMA.FTZ R109, R109, R24, -R38 ;  /* 0x000000186d6d7223 */ /* 0x000fcc0000010826 */
[----:B------:R-:W-:Y:S01]  /*5500*/  HMMA.16816.F32 R72, R4, R12, R72 ;  /* 0x0000000c0448723c */ /* 0x000fe20000001848 */
[----:B------:R-:W-:-:S07]  /*5510*/  FFMA.FTZ R114, R115, R24, -R38 ;  /* 0x0000001873727223 */ /* 0x000fce0000010826 */
[----:B------:R-:W-:Y:S01]  /*5520*/  HMMA.16816.F32 R68, R4, R14, R68 ;  /* 0x0000000e0444723c */ /* 0x000fe20000001844 */
[----:B------:R-:W5:Y:S01]  /*5530*/  LDSM.16.MT88.4 R12, [R31+0x4000] ;  /* 0x004000001f0c783b */ /* 0x000f620000004200 */
[----:B-1----:R-:W-:Y:S02]  /*5540*/  F2FP.F16.F32.PACK_AB R4, R104, R23 ;  /* 0x000000176804723e */ /* 0x002fe400000000ff */
[----:B--2---:R-:W-:Y:S02]  /*5550*/  F2FP.F16.F32.PACK_AB R6, R21, R22 ;  /* 0x000000161506723e */ /* 0x004fe400000000ff */
[----:B---3--:R-:W-:Y:S02]  /*5560*/  F2FP.F16.F32.PACK_AB R5, R106, R107 ;  /* 0x0000006b6a05723e */ /* 0x008fe400000000ff */
[----:B----4-:R-:W-:Y:S01]  /*5570*/  F2FP.F16.F32.PACK_AB R7, R111, R105 ;  /* 0x000000696f07723e */ /* 0x010fe200000000ff */
[-C--:B------:R-:W-:Y:S02]  /*5580*/  FFMA.FTZ R115, R110, R24.reuse, -R38 ;  /* 0x000000186e737223 */ /* 0x080fe40000010826 */
[----:B------:R-:W-:Y:S04]  /*5590*/  MUFU.EX2 R110, R109 ;  /* 0x0000006d006e7308 */ /* 0x000fe80000000800 */
[----:B-----5:R-:W-:Y:S01]  /*55a0*/  HMMA.16816.F32 R80, R4, R8, R80 ;  /* 0x000000080450723c */ /* 0x020fe20000001850 */
[-CC-:B------:R-:W-:Y:S01]  /*55b0*/  FFMA.FTZ R8, R100, R24.reuse, -R30.reuse ;  /* 0x0000001864087223 */ /* 0x180fe2000001081e */
[----:B------:R1:W-:Y:S01]  /*55c0*/  MUFU.EX2 R109, R115 ;  /* 0x00000073006d7308 */ /* 0x0003e20000000800 */
[-C--:B------:R-:W-:Y:S01]  /*55d0*/  FFMA.FTZ R100, R99, R24.reuse, -R30 ;  /* 0x0000001863647223 */ /* 0x080fe2000001081e */
[----:B------:R-:W-:-:S02]  /*55e0*/  FFMA.FTZ R113, R116, R24, -R38 ;  /* 0x0000001874717223 */ /* 0x000fc40000010826 */
[----:B------:R2:W-:Y:S02]  /*55f0*/  MUFU.EX2 R99, R8 ;  /* 0x0000000800637308 */ /* 0x0005e40000000800 */
[----:B------:R-:W-:Y:S01]  /*5600*/  HMMA.16816.F32 R76, R4, R10, R76 ;  /* 0x0000000a044c723c */ /* 0x000fe2000000184c */
[-CC-:B-1----:R-:W-:Y:S01]  /*5610*/  FFMA.FTZ R115, R103, R24.reuse, -R30.reuse ;  /* 0x0000001867737223 */ /* 0x182fe2000001081e */
[----:B------:R-:W-:Y:S01]  /*5620*/  FFMA.FTZ R103, R108, R24, -R30 ;  /* 0x000000186c677223 */ /* 0x000fe2000001081e */
[----:B--2---:R-:W1:Y:S01]  /*5630*/  LDSM.16.MT88.4 R8, [R29+0x1000] ;  /* 0x001000001d08783b */ /* 0x004e620000004200 */
[----:B------:R-:W-:Y:S04]  /*5640*/  MUFU.EX2 R113, R113 ;  /* 0x0000007100717308 */ /* 0x000fe80000000800 */
        /* <DEDUP_REMOVED lines=12> */
[----:B--2---:R-:W-:Y:S01]  /*5710*/  F2FP.F16.F32.PACK_AB R4, R114, R113 ;  /* 0x000000717204723e */ /* 0x004fe200000000ff */
[----:B------:R-:W2:Y:S01]  /*5720*/  LDSM.16.MT88.4 R16, [R31+0x4400] ;  /* 0x004400001f10783b */ /* 0x000ea20000004200 */
[----:B------:R-:W-:Y:S02]  /*5730*/  F2FP.F16.F32.PACK_AB R6, R109, R110 ;  /* 0x0000006e6d06723e */ /* 0x000fe400000000ff */
[----:B---3--:R-:W-:Y:S02]  /*5740*/  F2FP.F16.F32.PACK_AB R5, R99, R115 ;  /* 0x000000736305723e */ /* 0x008fe400000000ff */
[----:B----4-:R-:W-:Y:S01]  /*5750*/  F2FP.F16.F32.PACK_AB R7, R103, R100 ;  /* 0x000000646707723e */ /* 0x010fe200000000ff */
[----:B------:R-:W-:Y:S01]  /*5760*/  FADD.FTZ R87, R87, R101 ;  /* 0x0000006557577221 */ /* 0x000fe20000010000 */
[----:B------:R-:W-:Y:S01]  /*5770*/  FADD.FTZ R62, R62, R96 ;  /* 0x000000603e3e7221 */ /* 0x000fe20000010000 */
[-C--:B------:R-:W-:Y:S01]  /*5780*/  FFMA.FTZ R47, R47, R24.reuse, -R30 ;  /* 0x000000182f2f7223 */ /* 0x080fe2000001081e */
[-C--:B------:R-:W-:Y:S01]  /*5790*/  FFMA.FTZ R86, R86, R24.reuse, -R38 ;  /* 0x0000001856567223 */ /* 0x080fe20000010826 */
[----:B------:R-:W-:Y:S01]  /*57a0*/  FADD.FTZ R87, R60, R87 ;  /* 0x000000573c577221 */ /* 0x000fe20000010000 */
[----:B------:R-:W-:Y:S01]  /*57b0*/  FADD.FTZ R62, R53, R62 ;  /* 0x0000003e353e7221 */ /* 0x000fe20000010000 */
[----:B------:R-:W-:Y:S01]  /*57c0*/  HMMA.16816.F32 R80, R4, R12, R80 ;  /* 0x0000000c0450723c */ /* 0x000fe20000001850 */
[-C--:B------:R-:W-:Y:S01]  /*57d0*/  FFMA.FTZ R12, R58, R24.reuse, -R30 ;  /* 0x000000183a0c7223 */ /* 0x080fe2000001081e */
[----:B------:R-:W-:Y:S01]  /*57e0*/  FFMA.FTZ R108, R94, R24, -R38 ;  /* 0x000000185e6c7223 */ /* 0x000fe20000010826 */
[----:B------:R3:W-:Y:S01]  /*57f0*/  MUFU.EX2 R58, R47 ;  /* 0x0000002f003a7308 */ /* 0x0007e20000000800 */
[----:B------:R-:W-:Y:S01]  /*5800*/  FADD.FTZ R55, R55, R87 ;  /* 0x0000005737377221 */ /* 0x000fe20000010000 */
[----:B------:R-:W-:-:S02]  /*5810*/  FADD.FTZ R52, R52, R62 ;  /* 0x0000003e34347221 */ /* 0x000fc40000010000 */
[----:B------:R4:W-:Y:S01]  /*5820*/  MUFU.EX2 R94, R86 ;  /* 0x00000056005e7308 */ /* 0x0009e20000000800 */
[C---:B------:R-:W-:Y:S01]  /*5830*/  HMMA.16816.F32 R76, R4.reuse, R14, R76 ;  /* 0x0000000e044c723c */ /* 0x040fe2000000184c */
[-C--:B------:R-:W-:Y:S01]  /*5840*/  FFMA.FTZ R67, R67, R24.reuse, -R30 ;  /* 0x0000001843437223 */ /* 0x080fe2000001081e */
[----:B------:R-:W-:Y:S01]  /*5850*/  FADD.FTZ R55, R50, R55 ;  /* 0x0000003732377221 */ /* 0x000fe20000010000 */
[----:B------:R-:W-:Y:S01]  /*5860*/  FADD.FTZ R52, R49, R52 ;  /* 0x0000003431347221 */ /* 0x000fe20000010000 */
[-C--:B---3--:R-:W-:Y:S02]  /*5870*/  FFMA.FTZ R47, R57, R24.reuse, -R30 ;  /* 0x00000018392f7223 */ /* 0x088fe4000001081e */
[----:B------:R3:W-:Y:S01]  /*5880*/  MUFU.EX2 R57, R12 ;  /* 0x0000000c00397308 */ /* 0x0007e20000000800 */
[-CC-:B----4-:R-:W-:Y:S01]  /*5890*/  FFMA.FTZ R86, R61, R24.reuse, -R38.reuse ;  /* 0x000000183d567223 */ /* 0x190fe20000010826 */
[----:B------:R-:W-:Y:S01]  /*58a0*/  FFMA.FTZ R61, R93, R24, -R38 ;  /* 0x000000185d3d7223 */ /* 0x000fe20000010826 */
[----:B------:R-:W-:Y:S01]  /*58b0*/  FADD.FTZ R55, R44, R55 ;  /* 0x000000372c377221 */ /* 0x000fe20000010000 */
[----:B------:R-:W-:Y:S01]  /*58c0*/  FADD.FTZ R52, R48, R52 ;  /* 0x0000003430347221 */ /* 0x000fe20000010000 */
[----:B------:R-:W4:Y:S01]  /*58d0*/  MUFU.EX2 R108, R108 ;  /* 0x0000006c006c7308 */ /* 0x000f220000000800 */
[C---:B-1----:R-:W-:Y:S01]  /*58e0*/  HMMA.16816.F32 R72, R4.reuse, R8, R72 ;  /* 0x000000080448723c */ /* 0x042fe20000001848 */
[----:B---3--:R-:W1:Y:S02]  /*58f0*/  LDSM.16.MT88.4 R12, [R29+0x1400] ;  /* 0x001400001d0c783b */ /* 0x008e640000004200 */
[----:B------:R-:W-:Y:S05]  /*5900*/  MUFU.EX2 R86, R86 ;  /* 0x0000005600567308 */ /* 0x000fea0000000800 */
[----:B------:R-:W-:Y:S01]  /*5910*/  HMMA.16816.F32 R68, R4, R10, R68 ;  /* 0x0000000a0444723c */ /* 0x000fe20000001844 */
[----:B------:R-:W3:Y:S01]  /*5920*/  LDSM.16.MT88.4 R8, [R31+0x4800] ;  /* 0x004800001f08783b */ /* 0x000ee20000004200 */
[----:B------:R-:W5:Y:S01]  /*5930*/  MUFU.EX2 R61, R61 ;  /* 0x0000003d003d7308 */ /* 0x000f620000000800 */
[----:B------:R-:W-:-:S03]  /*5940*/  FADD.FTZ R55, R41, R55 ;  /* 0x0000003729377221 */ /* 0x000fc60000010000 */
[----:B------:R-:W-:Y:S01]  /*5950*/  MUFU.EX2 R47, R47 ;  /* 0x0000002f002f7308 */ /* 0x000fe20000000800 */
[----:B------:R-:W-:-:S03]  /*5960*/  FADD.FTZ R46, R46, R52 ;  /* 0x000000342e2e7221 */ /* 0x000fc60000010000 */
[----:B------:R-:W2:Y:S01]  /*5970*/  MUFU.EX2 R67, R67 ;  /* 0x0000004300437308 */ /* 0x000ea20000000800 */
[----:B------:R-:W-:Y:S01]  /*5980*/  FADD.FTZ R42, R42, R55 ;  /* 0x000000372a2a7221 */ /* 0x000fe20000010000 */
[----:B------:R-:W-:-:S03]  /*5990*/  FADD.FTZ R46, R43, R46 ;  /* 0x0000002e2b2e7221 */ /* 0x000fc60000010000 */
[----:B------:R-:W-:Y:S01]  /*59a0*/  FADD.FTZ R42, R40, R42 ;  /* 0x0000002a282a7221 */ /* 0x000fe20000010000 */
[----:B------:R-:W-:Y:S01]  /*59b0*/  FADD.FTZ R46, R20, R46 ;  /* 0x0000002e142e7221 */ /* 0x000fe20000010000 */
[-CC-:B------:R-:W-:Y:S01]  /*59c0*/  FFMA.FTZ R45, R45, R24.reuse, -R38.reuse ;  /* 0x000000182d2d7223 */ /* 0x180fe20000010826 */
[-CC-:B------:R-:W-:Y:S01]  /*59d0*/  FFMA.FTZ R59, R59, R24.reuse, -R38.reuse ;  /* 0x000000183b3b7223 */ /* 0x180fe20000010826 */
[--C-:B------:R-:W-:Y:S01]  /*59e0*/  FFMA.FTZ R56, R56, R24, -R38.reuse ;  /* 0x0000001838387223 */ /* 0x100fe20000010826 */
[----:B----4-:R-:W-:Y:S01]  /*59f0*/  F2FP.F16.F32.PACK_AB R4, R108, R94 ;  /* 0x0000005e6c04723e */ /* 0x010fe200000000ff */
[----:B------:R-:W-:Y:S01]  /*5a00*/  FFMA.FTZ R93, R95, R24, -R38 ;  /* 0x000000185f5d7223 */ /* 0x000fe20000010826 */
[----:B-----5:R-:W-:Y:S01]  /*5a10*/  F2FP.F16.F32.PACK_AB R6, R61, R86 ;  /* 0x000000563d06723e */ /* 0x020fe200000000ff */
[--C-:B------:R-:W-:Y:S01]  /*5a20*/  FFMA.FTZ R35, R35, R24, -R30.reuse ;  /* 0x0000001823237223 */ /* 0x100fe2000001081e */
[----:B------:R-:W-:Y:S01]  /*5a30*/  F2FP.F16.F32.PACK_AB R5, R57, R58 ;  /* 0x0000003a3905723e */ /* 0x000fe200000000ff */
[-CC-:B------:R-:W-:Y:S01]  /*5a40*/  FFMA.FTZ R39, R39, R24.reuse, -R30.reuse ;  /* 0x0000001827277223 */ /* 0x180fe2000001081e */
[----:B--2---:R-:W-:Y:S01]  /*5a50*/  F2FP.F16.F32.PACK_AB R7, R67, R47 ;  /* 0x0000002f4307723e */ /* 0x004fe200000000ff */
[-CC-:B------:R-:W-:Y:S01]  /*5a60*/  FFMA.FTZ R37, R37, R24.reuse, -R30.reuse ;  /* 0x0000001825257223 */ /* 0x180fe2000001081e */
[----:B------:R-:W-:Y:S01]  /*5a70*/  FFMA.FTZ R51, R51, R24, -R30 ;  /* 0x0000001833337223 */ /* 0x000fe2000001081e */
[----:B------:R-:W-:Y:S01]  /*5a80*/  FADD.FTZ R42, R23, R42 ;  /* 0x0000002a172a7221 */ /* 0x000fe20000010000 */
[----:B------:R-:W-:Y:S01]  /*5a90*/  FADD.FTZ R46, R107, R46 ;  /* 0x0000002e6b2e7221 */ /* 0x000fe20000010000 */
[----:B------:R-:W-:Y:S02]  /*5aa0*/  MUFU.EX2 R45, R45 ;  /* 0x0000002d002d7308 */ /* 0x000fe40000000800 */
[----:B------:R-:W-:Y:S01]  /*5ab0*/  FADD.FTZ R42, R104, R42 ;  /* 0x0000002a682a7221 */ /* 0x000fe20000010000 */
[----:B------:R-:W-:Y:S01]  /*5ac0*/  FADD.FTZ R46, R106, R46 ;  /* 0x0000002e6a2e7221 */ /* 0x000fe20000010000 */
[----:B------:R-:W2:Y:S01]  /*5ad0*/  MUFU.EX2 R59, R59 ;  /* 0x0000003b003b7308 */ /* 0x000ea20000000800 */
[----:B------:R-:W-:Y:S03]  /*5ae0*/  HMMA.16816.F32 R80, R4, R16, R80 ;  /* 0x000000100450723c */ /* 0x000fe60000001850 */
[----:B------:R-:W-:Y:S01]  /*5af0*/  MUFU.EX2 R56, R56 ;  /* 0x0000003800387308 */ /* 0x000fe20000000800 */
[----:B------:R-:W-:-:S03]  /*5b00*/  FADD.FTZ R42, R22, R42 ;  /* 0x0000002a162a7221 */ /* 0x000fc60000010000 */
[----:B------:R-:W4:Y:S01]  /*5b10*/  MUFU.EX2 R93, R93 ;  /* 0x0000005d005d7308 */ /* 0x000f220000000800 */
[----:B------:R-:W-:-:S03]  /*5b20*/  FADD.FTZ R46, R105, R46 ;  /* 0x0000002e692e7221 */ /* 0x000fc60000010000 */
[----:B------:R-:W-:Y:S04]  /*5b30*/  MUFU.EX2 R35, R35 ;  /* 0x0000002300237308 */ /* 0x000fe80000000800 */
[----:B------:R-:W5:Y:S04]  /*5b40*/  MUFU.EX2 R39, R39 ;  /* 0x0000002700277308 */ /* 0x000f680000000800 */
[----:B------:R-:W-:Y:S04]  /*5b50*/  MUFU.EX2 R37, R37 ;  /* 0x0000002500257308 */ /* 0x000fe80000000800 */
[----:B------:R-:W3:Y:S01]  /*5b60*/  MUFU.EX2 R51, R51 ;  /* 0x0000003300337308 */ /* 0x000ee20000000800 */
[----:B------:R-:W-:Y:S01]  /*5b70*/  HMMA.16816.F32 R76, R4, R18, R76 ;  /* 0x00000012044c723c */ /* 0x000fe2000000184c */
[----:B------:R-:W-:Y:S01]  /*5b80*/  FADD.FTZ R42, R21, R42 ;  /* 0x0000002a152a7221 */ /* 0x000fe20000010000 */
[----:B------:R-:W-:Y:S01]  /*5b90*/  FADD.FTZ R46, R111, R46 ;  /* 0x0000002e6f2e7221 */ /* 0x000fe20000010000 */
[----:B------:R-:W3:Y:S02]  /*5ba0*/  LDSM.16.MT88.4 R16, [R29+0x1800] ;  /* 0x001800001d10783b */ /* 0x000ee40000004200 */
[----:B------:R-:W-:Y:S01]  /*5bb0*/  FADD.FTZ R42, R113, R42 ;  /* 0x0000002a712a7221 */ /* 0x000fe20000010000 */
[----:B------:R-:W-:-:S02]  /*5bc0*/  FADD.FTZ R115, R115, R46 ;  /* 0x0000002e73737221 */ /* 0x000fc40000010000 */
[----:B-1----:R-:W-:Y:S01]  /*5bd0*/  HMMA.16816.F32 R72, R4, R12, R72 ;  /* 0x0000000c0448723c */ /* 0x002fe20000001848 */
        /* <DEDUP_REMOVED lines=8> */
[----:B---3--:R-:W-:Y:S01]  /*5c60*/  F2FP.F16.F32.PACK_AB R7, R51, R37 ;  /* 0x000000253307723e */ /* 0x008fe200000000ff */
[----:B------:R-:W-:Y:S01]  /*5c70*/  FADD.FTZ R109, R109, R114 ;  /* 0x000000726d6d7221 */ /* 0x000fe20000010000 */
[----:B------:R-:W-:Y:S01]  /*5c80*/  FADD.FTZ R100, R103, R100 ;  /* 0x0000006467647221 */ /* 0x000fe20000010000 */
[----:B------:R-:W1:Y:S04]  /*5c90*/  LDSM.16.MT88.4 R12, [R31+0x4c00] ;  /* 0x004c00001f0c783b */ /* 0x000e680000004200 */
[----:B------:R-:W-:Y:S01]  /*5ca0*/  HMMA.16816.F32 R80, R4, R8, R80 ;  /* 0x000000080450723c */ /* 0x000fe20000001850 */
[----:B------:R-:W-:Y:S01]  /*5cb0*/  FFMA.FTZ R8, R33, R24, -R38 ;  /* 0x0000001821087223 */ /* 0x000fe20000010826 */
[----:B------:R-:W-:Y:S01]  /*5cc0*/  FADD.FTZ R109, R94, R109 ;  /* 0x0000006d5e6d7221 */ /* 0x000fe20000010000 */
[----:B------:R-:W-:-:S02]  /*5cd0*/  FADD.FTZ R58, R58, R100 ;  /* 0x000000643a3a7221 */ /* 0x000fc40000010000 */
[----:B------:R2:W-:Y:S03]  /*5ce0*/  MUFU.EX2 R23, R8 ;  /* 0x0000000800177308 */ /* 0x0005e60000000800 */
[----:B------:R-:W-:Y:S01]  /*5cf0*/  HMMA.16816.F32 R76, R4, R10, R76 ;  /* 0x0000000a044c723c */ /* 0x000fe2000000184c */
[----:B------:R-:W-:Y:S01]  /*5d00*/  FADD.FTZ R108, R108, R109 ;  /* 0x0000006d6c6c7221 */ /* 0x000fe20000010000 */
[----:B------:R-:W-:Y:S01]  /*5d10*/  FADD.FTZ R57, R57, R58 ;  /* 0x0000003a39397221 */ /* 0x000fe20000010000 */
[----:B--2---:R-:W2:Y:S02]  /*5d20*/  LDSM.16.MT88.4 R8, [R29+0x1c00] ;  /* 0x001c00001d08783b */ /* 0x004ea40000004200 */
[----:B------:R-:W-:Y:S01]  /*5d30*/  FADD.FTZ R108, R86, R108 ;  /* 0x0000006c566c7221 */ /* 0x000fe20000010000 */
[----:B------:R-:W-:Y:S01]  /*5d40*/  FADD.FTZ R57, R47, R57 ;  /* 0x000000392f397221 */ /* 0x000fe20000010000 */
[----:B------:R-:W-:-:S02]  /*5d50*/  FFMA.FTZ R34, R34, R24, -R38 ;  /* 0x0000001822227223 */ /* 0x000fc40000010826 */
[----:B------:R-:W-:Y:S01]  /*5d60*/  FADD.FTZ R61, R61, R108 ;  /* 0x0000006c3d3d7221 */ /* 0x000fe20000010000 */
[----:B------:R-:W-:Y:S01]  /*5d70*/  FADD.FTZ R67, R67, R57 ;  /* 0x0000003943437221 */ /* 0x000fe20000010000 */
[-C--:B------:R-:W-:Y:S01]  /*5d80*/  FFMA.FTZ R165, R36, R24.reuse, -R38 ;  /* 0x0000001824a57223 */ /* 0x080fe20000010826 */
[-CC-:B------:R-:W-:Y:S01]  /*5d90*/  FFMA.FTZ R28, R28, R24.reuse, -R30.reuse ;  /* 0x000000181c1c7223 */ /* 0x180fe2000001081e */
[-CC-:B------:R-:W-:Y:S01]  /*5da0*/  FFMA.FTZ R22, R27, R24.reuse, -R30.reuse ;  /* 0x000000181b167223 */ /* 0x180fe2000001081e */
[-C--:B------:R-:W-:Y:S01]  /*5db0*/  FFMA.FTZ R164, R25, R24.reuse, -R30 ;  /* 0x0000001819a47223 */ /* 0x080fe2000001081e */
[-C--:B------:R-:W-:Y:S01]  /*5dc0*/  FFMA.FTZ R32, R32, R24.reuse, -R38 ;  /* 0x0000001820207223 */ /* 0x080fe20000010826 */
[----:B------:R-:W-:Y:S01]  /*5dd0*/  FFMA.FTZ R26, R26, R24, -R30 ;  /* 0x000000181a1a7223 */ /* 0x000fe2000001081e */
[----:B------:R-:W-:Y:S01]  /*5de0*/  FADD.FTZ R61, R45, R61 ;  /* 0x0000003d2d3d7221 */ /* 0x000fe20000010000 */
[----:B------:R-:W-:Y:S01]  /*5df0*/  FADD.FTZ R67, R35, R67 ;  /* 0x0000004323437221 */ /* 0x000fe20000010000 */
[----:B------:R-:W3:Y:S01]  /*5e00*/  MUFU.EX2 R33, R34 ;  /* 0x0000002200217308 */ /* 0x000ee20000000800 */
[----:B------:R-:W-:Y:S01]  /*5e10*/  HMMA.16816.F32 R72, R4, R16, R72 ;  /* 0x000000100448723c */ /* 0x000fe20000001848 */
[----:B------:R-:W-:-:S02]  /*5e20*/  FADD.FTZ R59, R59, R61 ;  /* 0x0000003d3b3b7221 */ /* 0x000fc40000010000 */
[----:B------:R-:W4:Y:S01]  /*5e30*/  MUFU.EX2 R21, R28 ;  /* 0x0000001c00157308 */ /* 0x000f220000000800 */
[----:B------:R-:W-:-:S03]  /*5e40*/  FADD.FTZ R39, R39, R67 ;  /* 0x0000004327277221 */ /* 0x000fc60000010000 */
[----:B------:R-:W-:Y:S01]  /*5e50*/  MUFU.EX2 R20, R32 ;  /* 0x0000002000147308 */ /* 0x000fe20000000800 */
[----:B------:R-:W-:Y:S03]  /*5e60*/  HMMA.16816.F32 R68, R4, R18, R68 ;  /* 0x000000120444723c */ /* 0x000fe60000001844 */
[----:B------:R-:W5:Y:S04]  /*5e70*/  MUFU.EX2 R165, R165 ;  /* 0x000000a500a57308 */ /* 0x000f680000000800 */
[----:B------:R-:W1:Y:S04]  /*5e80*/  MUFU.EX2 R22, R22 ;  /* 0x0000001600167308 */ /* 0x000e680000000800 */
        /* <DEDUP_REMOVED lines=8> */
[----:B----4-:R-:W-:Y:S01]  /*5f10*/  FADD.FTZ R51, R21, R51 ;  /* 0x0000003315337221 */ /* 0x010fe20000010000 */
[----:B-----5:R-:W-:Y:S02]  /*5f20*/  F2FP.F16.F32.PACK_AB R6, R165, R20 ;  /* 0x00000014a506723e */ /* 0x020fe400000000ff */
[----:B-1----:R-:W-:Y:S02]  /*5f30*/  F2FP.F16.F32.PACK_AB R5, R22, R21 ;  /* 0x000000151605723e */ /* 0x002fe400000000ff */
        /* <DEDUP_REMOVED lines=21> */
[----:B------:R-:W-:-:S02]  /*6090*/  MOV R87, R85 ;  /* 0x0000005500577202 */ /* 0x000fc40000000f00 */
[C---:B------:R-:W-:Y:S01]  /*60a0*/  IADD3 R160, PT, PT, -R89.reuse, 0x1, RZ ;  /* 0x0000000159a07810 */ /* 0x040fe20007ffe1ff */
[----:B------:R-:W-:Y:S02]  /*60b0*/  IMAD R161, R89, -0x80, R88 ;  /* 0xffffff8059a17824 */ /* 0x000fe400078e0258 */
[----:B------:R-:W-:-:S03]  /*60c0*/  IMAD.MOV.U32 R88, RZ, RZ, R84 ;  /* 0x000000ffff587224 */ /* 0x000fc600078e0054 */
[----:B------:R-:W-:-:S07]  /*60d0*/  IADD3 R161, PT, PT, R161, 0x108, RZ ;  /* 0x00000108a1a17810 */ /* 0x000fce0007ffe0ff */
.L_x_7854:
        /* <DEDUP_REMOVED lines=79> */
.L_x_7849:
[----:B------:R-:W-:Y:S05]  /*65d0*/  BSYNC.RECONVERGENT B0 ;  /* 0x0000000000007941 */ /* 0x000fea0003800200 */
.L_x_7848:
[----:B------:R-:W1:Y:S01]  /*65e0*/  S2UR UR6, SR_CgaCtaId ;  /* 0x00000000000679c3 */ /* 0x000e620000008800 */
[----:B------:R-:W-:Y:S01]  /*65f0*/  LOP3.LUT R141, R142, 0x18, RZ, 0xc0, !PT ;  /* 0x000000188e8d7812 */ /* 0x000fe200078ec0ff */
[C---:B------:R-:W-:Y:S01]  /*6600*/  IMAD.SHL.U32 R135, R90.reuse, 0x20, RZ ;  /* 0x000000205a877824 */ /* 0x040fe200078e00ff */
[C---:B------:R-:W-:Y:S01]  /*6610*/  LOP3.LUT R153, R90.reuse, 0x18, RZ, 0xc0, !PT ;  /* 0x000000185a997812 */ /* 0x040fe200078ec0ff */
[----:B------:R-:W-:Y:S01]  /*6620*/  IMAD.SHL.U32 R133, R90, 0x10, RZ ;  /* 0x000000105a857824 */ /* 0x000fe200078e00ff */
[----:B------:R-:W-:Y:S01]  /*6630*/  LOP3.LUT R4, R142, 0xc0, RZ, 0xc0, !PT ;  /* 0x000000c08e047812 */ /* 0x000fe200078ec0ff */
[----:B------:R-:W-:Y:S01]  /*6640*/  IMAD.SHL.U32 R91, R90, 0x4, RZ ;  /* 0x000000045a5b7824 */ /* 0x000fe200078e00ff */
[--C-:B------:R-:W-:Y:S01]  /*6650*/  SHF.R.U32.HI R132, RZ, 0x1, R90.reuse ;  /* 0x00000001ff847819 */ /* 0x100fe2000001165a */
[----:B------:R-:W-:Y:S01]  /*6660*/  UMOV UR7, 0x400 ;  /* 0x0000040000077882 */ /* 0x000fe20000000000 */
[-C--:B------:R-:W-:Y:S01]  /*6670*/  ISETP.GE.AND P5, PT, R141, R152.reuse, PT ;  /* 0x000000988d00720c */ /* 0x080fe20003fa6270 */
[----:B------:R-:W-:Y:S01]  /*6680*/  IMAD.MOV.U32 R128, RZ, RZ, 0x20 ;  /* 0x00000020ff807424 */ /* 0x000fe200078e00ff */
[----:B------:R-:W-:Y:S01]  /*6690*/  LOP3.LUT R153, R4, R153, RZ, 0xfc, !PT ;  /* 0x0000009904997212 */ /* 0x000fe200078efcff */
[----:B------:R-:W-:Y:S01]  /*66a0*/  VIADD R160, R160, 0x1 ;  /* 0x00000001a0a07836 */ /* 0x000fe20000000000 */
[----:B------:R-:W-:Y:S01]  /*66b0*/  LOP3.LUT R92, R135, 0xc0, RZ, 0xc0, !PT ;  /* 0x000000c0875c7812 */ /* 0x000fe200078ec0ff */
[----:B------:R-:W-:Y:S01]  /*66c0*/  BSSY.RECONVERGENT B1, `(.L_x_7850) ;  /* 0x00000dd000017945 */ /* 0x000fe20003800200 */
[----:B------:R-:W-:Y:S02]  /*66d0*/  LOP3.LUT R5, R133, 0x100, RZ, 0xc0, !PT ;  /* 0x0000010085057812 */ /* 0x000fe400078ec0ff */
[----:B------:R-:W-:Y:S02]  /*66e0*/  LOP3.LUT R89, R132, 0x8, RZ, 0xc0, !PT ;  /* 0x0000000884597812 */ /* 0x000fe400078ec0ff */
[----:B------:R-:W-:Y:S02]  /*66f0*/  LOP3.LUT R7, R153, R141, RZ, 0x3c, !PT ;  /* 0x0000008d99077212 */ /* 0x000fe400078e3cff */
[----:B------:R-:W-:Y:S01]  /*6700*/  LOP3.LUT R6, R142, 0x1f20, RZ, 0xc0, !PT ;  /* 0x00001f208e067812 */ /* 0x000fe200078ec0ff */
[----:B------:R-:W-:Y:S01]  /*6710*/  @!P5 IMAD.MOV.U32 R10, RZ, RZ, R147 ;  /* 0x000000ffff0ad224 */ /* 0x000fe200078e0093 */
[----:B------:R-:W-:Y:S01]  /*6720*/  LOP3.LUT R92, R92, 0x8, R90, 0xf8, !PT ;  /* 0x000000085c5c7812 */ /* 0x000fe200078ef85a */
[----:B-1----:R-:W-:Y:S01]  /*6730*/  ULEA UR6, UR6, UR7, 0x18 ;  /* 0x0000000706067291 */ /* 0x002fe2000f8ec0ff */
[----:B------:R-:W-:Y:S01]  /*6740*/  LOP3.LUT R4, R91, 0x18, RZ, 0xc0, !PT ;  /* 0x000000185b047812 */ /* 0x000fe200078ec0ff */
[----:B------:R-:W-:Y:S01]  /*6750*/  @!P5 IMAD.MOV.U32 R11, RZ, RZ, R146 ;  /* 0x000000ffff0bd224 */ /* 0x000fe200078e0092 */
[--C-:B------:R-:W-:Y:S02]  /*6760*/  LOP3.LUT R5, R5, 0x20, R135.reuse, 0xf8, !PT ;  /* 0x0000002005057812 */ /* 0x100fe400078ef887 */
[----:B------:R-:W-:Y:S01]  /*6770*/  LOP3.LUT R89, R89, 0xc0, R135, 0xf8, !PT ;  /* 0x000000c059597812 */ /* 0x000fe200078ef887 */
[----:B------:R-:W-:Y:S01]  /*6780*/  IMAD.U32 R134, RZ, RZ, UR6 ;  /* 0x00000006ff867e24 */ /* 0x000fe2000f8e00ff */
[----:B------:R-:W-:Y:S02]  /*6790*/  LOP3.LUT R6, R6, R7, RZ, 0xfc, !PT ;  /* 0x0000000706067212 */ /* 0x000fe400078efcff */
[----:B------:R-:W-:Y:S02]  /*67a0*/  ISETP.GE.AND P4, PT, R141, R152, PT ;  /* 0x000000988d00720c */ /* 0x000fe40003f86270 */
[----:B------:R-:W-:Y:S01]  /*67b0*/  LOP3.LUT R92, R5, R92, R4, 0xf6, !PT ;  /* 0x0000005c055c7212 */ /* 0x000fe200078ef604 */
[--C-:B------:R-:W-:Y:S01]  /*67c0*/  IMAD R155, R6, 0x2, R134.reuse ;  /* 0x00000002069b7824 */ /* 0x100fe200078e0286 */
[----:B------:R-:W-:Y:S01]  /*67d0*/  LOP3.LUT R89, R89, R4, RZ, 0x3c, !PT ;  /* 0x0000000459597212 */ /* 0x000fe200078e3cff */
[C---:B------:R-:W-:Y:S01]  /*67e0*/  IMAD.SHL.U32 R4, R138.reuse, 0x40, RZ ;  /* 0x000000408a047824 */ /* 0x040fe200078e00ff */
[----:B------:R-:W-:Y:S01]  /*67f0*/  SHF.L.U64.HI R5, R138, 0x6, R139 ;  /* 0x000000068a057819 */ /* 0x000fe2000001028b */
[----:B------:R-:W-:Y:S01]  /*6800*/  IMAD R92, R92, 0x2, R134 ;  /* 0x000000025c5c7824 */ /* 0x000fe200078e0286 */
[----:B------:R-:W-:Y:S01]  /*6810*/  @!PT LDS RZ, [RZ] ;  /* 0x00000000fffff984 */ /* 0x000fe20000000800 */
[----:B------:R-:W-:Y:S01]  /*6820*/  @!PT LDS RZ, [RZ] ;  /* 0x00000000fffff984 */ /* 0x000fe20000000800 */
[----:B------:R-:W-:Y:S01]  /*6830*/  @!PT LDS RZ, [RZ] ;  /* 0x00000000fffff984 */ /* 0x000fe20000000800 */
[----:B------:R-:W-:Y:S01]  /*6840*/  @!P5 LDGSTS.E.BYPASS.LTC128B.128 [R155+0x3000], desc[UR4][R10.64] ;  /* 0x030000000a9bdfae */ /* 0x000fe2000b981a04 */
[----:B------:R-:W-:Y:S02]  /*6850*/  LOP3.LUT R133, R133, 0x3e00, RZ, 0xc0, !PT ;  /* 0x00003e0085857812 */ /* 0x000fe400078ec0ff */
[----:B------:R-:W-:Y:S02]  /*6860*/  IADD3 R8, P0, PT, R4, R147, RZ ;  /* 0x0000009304087210 */ /* 0x000fe40007f1e0ff */
[----:B------:R-:W-:Y:S01]  /*6870*/  @P5 STS.128 [R155+0x3000], RZ ;  /* 0x003000ff9b005388 */ /* 0x000fe20000000c00 */
[--C-:B------:R-:W-:Y:S02]  /*6880*/  LOP3.LUT R96, R133, 0x20, R135.reuse, 0xf8, !PT ;  /* 0x0000002085607812 */ /* 0x100fe400078ef887 */
[----:B------:R-:W-:Y:S01]  /*6890*/  @!P4 IADD3 R6, P1, PT, R8, R4, RZ ;  /* 0x000000040806c210 */ /* 0x000fe20007f3e0ff */
[----:B------:R-:W-:Y:S01]  /*68a0*/  IMAD.X R9, R5, 0x1, R146, P0 ;  /* 0x0000000105097824 */ /* 0x000fe200000e0692 */
[----:B------:R-:W-:Y:S01]  /*68b0*/  @P4 STS.128 [R155+0x3800], RZ ;  /* 0x003800ff9b004388 */ /* 0x000fe20000000c00 */
[----:B------:R-:W-:Y:S02]  /*68c0*/  LOP3.LUT R96, R96, 0x100, R135, 0xf8, !PT ;  /* 0x0000010060607812 */ /* 0x000fe400078ef887 */
[----:B------:R-:W-:Y:S02]  /*68d0*/  @!P4 IMAD.X R7, R9, 0x1, R5, P1 ;  /* 0x000000010907c824 */ /* 0x000fe400008e0605 */
[----:B------:R-:W-:Y:S01]  /*68e0*/  @!PT LDS RZ, [RZ] ;  /* 0x00000000fffff984 */ /* 0x000fe20000000800 */
[----:B------:R-:W-:Y:S01]  /*68f0*/  @!PT LDS RZ, [RZ] ;  /* 0x00000000fffff984 */ /* 0x000fe20000000800 */
[----:B------:R-:W-:Y:S01]  /*6900*/  @!PT LDS RZ, [RZ] ;  /* 0x00000000fffff984 */ /* 0x000fe20000000800 */
[----:B------:R1:W-:Y:S01]  /*6910*/  @!P4 LDGSTS.E.BYPASS.LTC128B.128 [R155+0x3800], desc[UR4][R8.64] ;  /* 0x03800000089bcfae */ /* 0x0003e2000b981a04 */
[----:B------:R-:W-:Y:S02]  /*6920*/  @!P4 LEA R4, P0, R138, R8, 0x7 ;  /* 0x000000088a04c211 */ /* 0x000fe400078038ff */
[----:B------:R-:W-:Y:S02]  /*6930*/  LOP3.LUT R96, R96, R89, RZ, 0xfc, !PT ;  /* 0x0000005960607212 */ /* 0x000fe400078efcff */
[----:B------:R-:W-:Y:S01]  /*6940*/  @P4 STS.128 [R155+0x4000], RZ ;  /* 0x004000ff9b004388 */ /* 0x000fe20000000c00 */
[----:B------:R-:W-:Y:S02]  /*6950*/  @!P4 LEA.HI.X R5, R138, R9, R139, 0x7, P0 ;  /* 0x000000098a05c211 */ /* 0x000fe400000f3c8b */
[----:B------:R-:W-:Y:S02]  /*6960*/  LOP3.LUT P0, RZ, R90, 0x4, RZ, 0xc0, !PT ;  /* 0x000000045aff7812 */ /* 0x000fe4000780c0ff */
[----:B------:R-:W-:Y:S01]  /*6970*/  @!PT LDS RZ, [RZ] ;  /* 0x00000000fffff984 */ /* 0x000fe20000000800 */
[----:B------:R-:W-:Y:S01]  /*6980*/  @!PT LDS RZ, [RZ] ;  /* 0x00000000fffff984 */ /* 0x000fe20000000800 */
[----:B------:R-:W-:Y:S01]  /*6990*/  @!PT LDS RZ, [RZ] ;  /* 0x00000000fffff984 */ /* 0x000fe20000000800 */
[----:B------:R-:W-:Y:S01]  /*69a0*/  @!P4 LDGSTS.E.BYPASS.LTC128B.128 [R155+0x4000], desc[UR4][R6.64] ;  /* 0x04000000069bcfae */ /* 0x000fe2000b981a04 */
[----:B------:R-:W-:Y:S01]  /*69b0*/  IMAD R96, R96, 0x2, R134 ;  /* 0x0000000260607824 */ /* 0x000fe200078e0286 */
[----:B------:R-:W-:Y:S03]  /*69c0*/  ISETP.NE.AND P1, PT, R160, RZ, PT ;  /* 0x000000ffa000720c */ /* 0x000fe60003f25270 */
[----:B------:R-:W-:Y:S01]  /*69d0*/  @P4 STS.128 [R155+0x4800], RZ ;  /* 0x004800ff9b004388 */ /* 0x000fe20000000c00 */
[----:B------:R-:W-:Y:S04]  /*69e0*/  SEL R128, R128, 0xffffffe0, !P0 ;  /* 0xffffffe080807807 */ /* 0x000fe80004000000 */
        /* <DEDUP_REMOVED lines=9> */
[--C-:B---3--:R-:W-:Y:S04]  /*6a80*/  IMAD.IADD R96, R96, 0x1, R128.reuse ;  /* 0x0000000160607824 */ /* 0x108fe800078e0280 */
[----:B------:R-:W3:Y:S01]  /*6a90*/  LDSM.16.M88.4 R32, [R92+0x1c00] ;  /* 0x001c00005c20783b */ /* 0x000ee20000000200 */
[----:B------:R-:W-:Y:S04]  /*6aa0*/  IMAD.IADD R128, R92, 0x1, R128 ;  /* 0x000000015c807824 */ /* 0x000fe800078e0280 */
[----:B------:R-:W4:Y:S05]  /*6ab0*/  LDSM.16.M88.4 R40, [R92+0x2000] ;  /* 0x002000005c28783b */ /* 0x000f2a0000000200 */
[----:B------:R-:W5:Y:S05]  /*6ac0*/  LDSM.16.M88.4 R48, [R92+0x2400] ;  /* 0x002400005c30783b */ /* 0x000f6a0000000200 */
[----:B------:R-:W5:Y:S05]  /*6ad0*/  LDSM.16.M88.4 R56, [R92+0x2800] ;  /* 0x002800005c38783b */ /* 0x000f6a0000000200 */
[----:B------:R-:W5:Y:S05]  /*6ae0*/  LDSM.16.M88.4 R92, [R92+0x2c00] ;  /* 0x002c00005c5c783b */ /* 0x000f6a0000000200 */
[----:B------:R-:W-:Y:S01]  /*6af0*/  LDSM.16.M88.4 R96, [R96] ;  /* 0x000000006060783b */ /* 0x000fe20000000200 */
        /* <DEDUP_REMOVED lines=13> */
[----:B------:R-:W1:Y:S01]  /*6bd0*/  LDSM.16.M88.4 R128, [R128+0x2c00] ;  /* 0x002c00008080783b */ /* 0x000e620000000200 */
[----:B------:R-:W-:Y:S04]  /*6be0*/  DEPBAR.LE SB0, 0x0 ;  /* 0x000080000000791a */ /* 0x000fe80000000000 */
[----:B------:R-:W-:Y:S02]  /*6bf0*/  BAR.SYNC.DEFER_BLOCKING 0x0 ;  /* 0x0000000000007b1d */ /* 0x000fe40000010000 */
[C---:B---3--:R-:W-:Y:S08]  /*6c00*/  HMMA.16816.F32 R28, R64.reuse, R32, RZ ;  /* 0x00000020401c723c */ /* 0x048ff000000018ff */
[C---:B------:R-:W-:Y:S08]  /*6c10*/  HMMA.16816.F32 R32, R64.reuse, R34, RZ ;  /* 0x000000224020723c */ /* 0x040ff000000018ff */
[C---:B----4-:R-:W-:Y:S08]  /*6c20*/  HMMA.16816.F32 R36, R64.reuse, R40, RZ ;  /* 0x000000284024723c */ /* 0x050ff000000018ff */
[C---:B------:R-:W-:Y:S08]  /*6c30*/  HMMA.16816.F32 R40, R64.reuse, R42, RZ ;  /* 0x0000002a4028723c */ /* 0x040ff000000018ff */
[C---:B-----5:R-:W-:Y:S08]  /*6c40*/  HMMA.16816.F32 R44, R64.reuse, R48, RZ ;  /* 0x00000030402c723c */ /* 0x060ff000000018ff */
        /* <DEDUP_REMOVED lines=101> */
.L_x_7853:
[----:B------:R-:W-:Y:S05]  /*72a0*/  BSYNC.RECONVERGENT B0 ;  /* 0x0000000000007941 */ /* 0x000fea0003800200 */
.L_x_7852:
        /* <DEDUP_REMOVED lines=30> */
.L_x_7851:
[----:B------:R-:W-:Y:S05]  /*7490*/  BSYNC.RECONVERGENT B1 ;  /* 0x0000000000017941 */ /* 0x000fea0003800200 */
.L_x_7850:
[C---:B-1----:R-:W-:Y:S01]  /*74a0*/  IADD3 R92, PT, PT, R161.reuse, -0x8, RZ ;  /* 0xfffffff8a15c7810 */ /* 0x042fe20007ffe0ff */
[----:B------:R-:W2:Y:S01]  /*74b0*/  LD.E R86, desc[UR4][R2.64+0xdc] ;  /* 0x0000dc0402567980 */ /* 0x000ea2000c101900 */
[C---:B------:R-:W-:Y:S02]  /*74c0*/  IADD3 R84, PT, PT, R161.reuse, -0x1, RZ ;  /* 0xffffffffa1547810 */ /* 0x040fe40007ffe0ff */
[----:B------:R-:W-:Y:S02]  /*74d0*/  IABS R93, R161 ;  /* 0x000000a1005d7213 */ /* 0x000fe40000000000 */
        /* <DEDUP_REMOVED lines=8> */
[C---:B------:R-:W-:Y:S01]  /*7560*/  IADD3 R85, PT, PT, R161.reuse, -0x9, RZ ;  /* 0xfffffff7a1557810 */ /* 0x040fe20007ffe0ff */
[C---:B------:R-:W-:Y:S01]  /*7570*/  FFMA.FTZ R4, -R0.reuse, R92, R4 ;  /* 0x0000005c00047223 */ /* 0x040fe20000010104 */
[C---:B------:R-:W-:Y:S01]  /*7580*/  IADD3 R92, PT, PT, R161.reuse, -0x18, RZ ;  /* 0xffffffe8a15c7810 */ /* 0x040fe20007ffe0ff */
[C---:B------:R-:W-:Y:S01]  /*7590*/  FFMA.FTZ R7, -R0.reuse, R84, R7 ;  /* 0x0000005400077223 */ /* 0x040fe20000010107 */
        /* <DEDUP_REMOVED lines=10> */
[C---:B------:R-:W-:Y:S01]  /*7640*/  IADD3 R93, PT, PT, R161.reuse, -0x20, RZ ;  /* 0xffffffe0a15d7810 */ /* 0x040fe20007ffe0ff */
[CC--:B------:R-:W-:Y:S01]  /*7650*/  FFMA.FTZ R12, -R0.reuse, R92.reuse, R12 ;  /* 0x0000005c000c7223 */ /* 0x0c0fe2000001010c */
[----:B------:R-:W-:Y:S01]  /*7660*/  I2FP.F32.S32 R85, R85 ;  /* 0x0000005500557245 */ /* 0x000fe20000201400 */
[C---:B------:R-:W-:Y:S01]  /*7670*/  FFMA.FTZ R18, -R0.reuse, R92, R18 ;  /* 0x0000005c00127223 */ /* 0x040fe20000010112 */
[C---:B------:R-:W-:Y:S01]  /*7680*/  IADD3 R92, PT, PT, R161.reuse, -0x28, RZ ;  /* 0xffffffd8a15c7810 */ /* 0x040fe20007ffe0ff */
[CC--:B------:R-:W-:Y:S01]  /*7690*/  FFMA.FTZ R9, -R0.reuse, R84.reuse, R9 ;  /* 0x0000005400097223 */ /* 0x0c0fe20000010109 */
[----:B------:R-:W-:Y:S01]  /*76a0*/  IABS R93, R93 ;  /* 0x0000005d005d7213 */ /* 0x000fe20000000000 */
[C---:B------:R-:W-:Y:S01]  /*76b0*/  FFMA.FTZ R15, -R0.reuse, R84, R15 ;  /* 0x00000054000f7223 */ /* 0x040fe2000001010f */
        /* <DEDUP_REMOVED lines=19> */
[C---:B------:R-:W-:Y:S02]  /*77f0*/  IADD3 R84, PT, PT, R161.reuse, -0x31, RZ ;  /* 0xffffffcfa1547810 */ /* 0x040fe40007ffe0ff */
[----:B------:R-:W-:Y:S02]  /*7800*/  IABS R92, R92 ;  /* 0x0000005c005c7213 */ /* 0x000fe40000000000 */
[----:B------:R-:W-:Y:S02]  /*7810*/  I2FP.F32.S32 R85, R85 ;  /* 0x0000005500557245 */ /* 0x000fe40000201400 */
[----:B------:R-:W-:Y:S02]  /*7820*/  IABS R84, R84 ;  /* 0x0000005400547213 */ /* 0x000fe40000000000 */
[----:B------:R-:W-:Y:S01]  /*7830*/  I2FP.F32.S32 R93, R93 ;  /* 0x0000005d005d7245 */ /* 0x000fe20000201400 */
[CC--:B------:R-:W-:Y:S01]  /*7840*/  FFMA.FTZ R13, -R0.reuse, R85.reuse, R13 ;  /* 0x00000055000d7223 */ /* 0x0c0fe2000001010d */
[----:B------:R-:W-:Y:S01]  /*7850*/  I2FP.F32.S32 R92, R92 ;  /* 0x0000005c005c7245 */ /* 0x000fe20000201400 */
[C---:B------:R-:W-:Y:S01]  /*7860*/  FFMA.FTZ R19, -R0.reuse, R85, R19 ;  /* 0x0000005500137223 */ /* 0x040fe20000010113 */
        /* <DEDUP_REMOVED lines=22> */
[C---:B------:R-:W-:Y:S01]  /*79d0*/  FFMA.FTZ R38, -R0.reuse, R93, R38 ;  /* 0x0000005d00267223 */ /* 0x040fe20000010126 */
[C---:B------:R-:W-:Y:S01]  /*79e0*/  IADD3 R85, PT, PT, R161.reuse, -0x39, RZ ;  /* 0xffffffc7a1557810 */ /* 0x040fe20007ffe0ff */
[CC--:B------:R-:W-:Y:S01]  /*79f0*/  FFMA.FTZ R42, -R0.reuse, R92.reuse, R42 ;  /* 0x0000005c002a7223 */ /* 0x0c0fe2000001012a */
[C---:B------:R-:W-:Y:S01]  /*7a00*/  IADD3 R93, PT, PT, R161.reuse, -0x50, RZ ;  /* 0xffffffb0a15d7810 */ /* 0x040fe20007ffe0ff */
[C---:B------:R-:W-:Y:S01]  /*7a10*/  FFMA.FTZ R36, -R0.reuse, R92, R36 ;  /* 0x0000005c00247223 */ /* 0x040fe20000010124 */
[C---:B------:R-:W-:Y:S01]  /*7a20*/  IADD3 R92, PT, PT, R161.reuse, -0x58, RZ ;  /* 0xffffffa8a15c7810 */ /* 0x040fe20007ffe0ff */
[CC--:B------:R-:W-:Y:S01]  /*7a30*/  FFMA.FTZ R33, -R0.reuse, R84.reuse, R33 ;  /* 0x0000005400217223 */ /* 0x0c0fe20000010121 */
[----:B------:R-:W-:Y:S01]  /*7a40*/  IABS R85, R85 ;  /* 0x0000005500557213 */ /* 0x000fe20000000000 */
[C---:B------:R-:W-:Y:S01]  /*7a50*/  FFMA.FTZ R39, -R0.reuse, R84, R39 ;  /* 0x0000005400277223 */ /* 0x040fe20000010127 */
[----:B------:R-:W-:Y:S02]  /*7a60*/  IABS R93, R93 ;  /* 0x0000005d005d7213 */ /* 0x000fe40000000000 */
[C---:B------:R-:W-:Y:S02]  /*7a70*/  IADD3 R84, PT, PT, R161.reuse, -0x51, RZ ;  /* 0xffffffafa1547810 */ /* 0x040fe40007ffe0ff */
[----:B------:R-:W-:Y:S02]  /*7a80*/  IABS R92, R92 ;  /* 0x0000005c005c7213 */ /* 0x000fe40000000000 */
[----:B------:R-:W-:Y:S02]  /*7a90*/  I2FP.F32.S32 R85, R85 ;  /* 0x0000005500557245 */ /* 0x000fe40000201400 */
[----:B------:R-:W-:Y:S02]  /*7aa0*/  I2FP.F32.S32 R93, R93 ;  /* 0x0000005d005d7245 */ /* 0x000fe40000201400 */
[----:B------:R-:W-:Y:S01]  /*7ab0*/  IABS R84, R84 ;  /* 0x0000005400547213 */ /* 0x000fe20000000000 */
        /* <DEDUP_REMOVED lines=12> */
[C---:B------:R-:W-:Y:S01]  /*7b80*/  FFMA.FTZ R47, -R0.reuse, R84, R47 ;  /* 0x00000054002f7223 */ /* 0x040fe2000001012f */
[----:B------:R-:W-:Y:S02]  /*7b90*/  IABS R85, R85 ;  /* 0x0000005500557213 */ /* 0x000fe40000000000 */
        /* <DEDUP_REMOVED lines=11> */
[C---:B------:R-:W-:Y:S01]  /*7c50*/  IADD3 R85, PT, PT, R161.reuse, -0x59, RZ ;  /* 0xffffffa7a1557810 */ /* 0x040fe20007ffe0ff */
[C---:B------:R-:W-:Y:S01]  /*7c60*/  FFMA.FTZ R54, -R0.reuse, R93, R54 ;  /* 0x0000005d00367223 */ /* 0x040fe20000010136 */
[----:B------:R-:W-:Y:S01]  /*7c70*/  IADD3 R93, PT, PT, R161, -0x70, RZ ;  /* 0xffffff90a15d7810 */ /* 0x000fe20007ffe0ff */
[CC--:B------:R-:W-:Y:S01]  /*7c80*/  FFMA.FTZ R52, -R0.reuse, R92.reuse, R52 ;  /* 0x0000005c00347223 */ /* 0x0c0fe20000010134 */
[----:B------:R-:W-:Y:S01]  /*7c90*/  FFMA.FTZ R58, -R0, R92, R58 ;  /* 0x0000005c003a7223 */ /* 0x000fe2000001013a */
[----:B------:R-:W-:Y:S01]  /*7ca0*/  FMNMX3.FTZ R92, R88, R6, R7, !PT ;  /* 0x00000006585c7276 */ /* 0x000fe20007810007 */
[CC--:B------:R-:W-:Y:S01]  /*7cb0*/  FFMA.FTZ R49, -R0.reuse, R84.reuse, R49 ;  /* 0x0000005400317223 */ /* 0x0c0fe20000010131 */
[----:B------:R-:W-:Y:S01]  /*7cc0*/  IABS R85, R85 ;  /* 0x0000005500557213 */ /* 0x000fe20000000000 */
[----:B------:R-:W-:Y:S01]  /*7cd0*/  FFMA.FTZ R55, -R0, R84, R55 ;  /* 0x0000005400377223 */ /* 0x000fe20000010137 */
        /* <DEDUP_REMOVED lines=14> */
[----:B------:R-:W-:Y:S02]  /*7dc0*/  I2FP.F32.S32 R84, R84 ;  /* 0x0000005400547245 */ /* 0x000fe40000201400 */
[----:B------:R-:W-:Y:S02]  /*7dd0*/  IADD3 R94, PT, PT, R161, -0x71, RZ ;  /* 0xffffff8fa15e7810 */ /* 0x000fe40007ffe0ff */
[----:B------:R-:W-:Y:S01]  /*7de0*/  FMNMX3.FTZ R93, R93, R20, R21, !PT ;  /* 0x000000145d5d7276 */ /* 0x000fe20007810015 */
[CC--:B------:R-:W-:Y:S01]  /*7df0*/  FFMA.FTZ R56, -R0.reuse, R84.reuse, R56 ;  /* 0x0000005400387223 */ /* 0x0c0fe20000010138 */
[----:B------:R-:W-:Y:S01]  /*7e00*/  I2FP.F32.S32 R85, R85 ;  /* 0x0000005500557245 */ /* 0x000fe20000201400 */
[----:B------:R-:W-:Y:S01]  /*7e10*/  FFMA.FTZ R62, -R0, R84, R62 ;  /* 0x00000054003e7223 */ /* 0x000fe2000001013e */
[----:B------:R-:W-:Y:S02]  /*7e20*/  FMNMX3.FTZ R92, R92, R26, R27, !PT ;  /* 0x0000001a5c5c7276 */ /* 0x000fe4000781001b */
[----:B------:R-:W-:Y:S01]  /*7e30*/  IABS R94, R94 ;  /* 0x0000005e005e7213 */ /* 0x000fe20000000000 */
[CC--:B------:R-:W-:Y:S01]  /*7e40*/  FFMA.FTZ R53, -R0.reuse, R85.reuse, R53 ;  /* 0x0000005500357223 */ /* 0x0c0fe20000010135 */
[----:B------:R-:W-:Y:S01]  /*7e50*/  IADD3 R84, PT, PT, R161, -0x78, RZ ;  /* 0xffffff88a1547810 */ /* 0x000fe20007ffe0ff */
[----:B------:R-:W-:Y:S01]  /*7e60*/  FFMA.FTZ R59, -R0, R85, R59 ;  /* 0x00000055003b7223 */ /* 0x000fe2000001013b */
[----:B------:R-:W-:Y:S02]  /*7e70*/  FMNMX3.FTZ R93, R93, R24, R25, !PT ;  /* 0x000000185d5d7276 */ /* 0x000fe40007810019 */
[----:B------:R-:W-:Y:S02]  /*7e80*/  FMNMX3.FTZ R92, R92, R30, R31, !PT ;  /* 0x0000001e5c5c7276 */ /* 0x000fe4000781001f */
[----:B------:R-:W-:Y:S02]  /*7e90*/  I2FP.F32.S32 R85, R94 ;  /* 0x0000005e00557245 */ /* 0x000fe40000201400 */
[----:B------:R-:W-:Y:S02]  /*7ea0*/  IADD3 R94, PT, PT, R161, -0x79, RZ ;  /* 0xffffff87a15e7810 */ /* 0x000fe40007ffe0ff */
[----:B------:R-:W-:Y:S01]  /*7eb0*/  IABS R84, R84 ;  /* 0x0000005400547213 */ /* 0x000fe20000000000 */
[CC--:B------:R-:W-:Y:S01]  /*7ec0*/  FFMA.FTZ R57, -R0.reuse, R85.reuse, R57 ;  /* 0x0000005500397223 */ /* 0x0c0fe20000010139 */
[----:B------:R-:W-:Y:S01]  /*7ed0*/  FMNMX3.FTZ R93, R93, R28, R29, !PT ;  /* 0x0000001c5d5d7276 */ /* 0x000fe2000781001d */
[----:B------:R-:W-:Y:S01]  /*7ee0*/  FFMA.FTZ R63, -R0, R85, R63 ;  /* 0x00000055003f7223 */ /* 0x000fe2000001013f */
        /* <DEDUP_REMOVED lines=11> */
[----:B------:R-:W-:Y:S01]  /*7fa0*/  FMNMX3.FTZ R94, R94, R40, R41, !PT ;  /* 0x000000285e5e7276 */ /* 0x000fe20007810029 */
[----:B------:R-:W-:Y:S01]  /*7fb0*/  FFMA.FTZ R67, -R0, R85, R67 ;  /* 0x0000005500437223 */ /* 0x000fe20000010143 */
[----:B------:R-:W-:Y:S02]  /*7fc0*/  FMNMX3.FTZ R84, R84, R46, R47, !PT ;  /* 0x0000002e54547276 */ /* 0x000fe4000781002f */
        /* <DEDUP_REMOVED lines=36> */
[C---:B------:R-:W-:Y:S01]  /*8210*/  FMUL.FTZ R101, R86.reuse, R85 ;  /* 0x0000005556657220 */ /* 0x040fe20000410000 */
[----:B------:R-:W-:Y:S01]  /*8220*/  FSEL R103, R103, RZ, P1 ;  /* 0x000000ff67677208 */ /* 0x000fe20000800000 */
[C---:B------:R-:W-:Y:S01]  /*8230*/  FADD.FTZ R89, -R85.reuse, R87 ;  /* 0x0000005755597221 */ /* 0x040fe20000010100 */
[----:B------:R-:W-:Y:S01]  /*8240*/  FSETP.NEU.FTZ.AND P1, PT, R85, -INF , PT ;  /* 0xff8000005500780b */ /* 0x000fe20003f3d000 */
[C---:B------:R-:W-:Y:S02]  /*8250*/  FMUL.FTZ R87, R86.reuse, R88 ;  /* 0x0000005856577220 */ /* 0x040fe40000410000 */
[----:B------:R-:W-:Y:S01]  /*8260*/  FMUL.FTZ R88, R86, R89 ;  /* 0x0000005956587220 */ /* 0x000fe20000410000 */
[----:B------:R-:W-:Y:S01]  /*8270*/  FSEL R101, R101, RZ, P1 ;  /* 0x000000ff65657208 */ /* 0x000fe20000800000 */
[-CC-:B------:R-:W-:Y:S01]  /*8280*/  FFMA.FTZ R107, R10, R86.reuse, -R103.reuse ;  /* 0x000000560a6b7223 */ /* 0x180fe20000010867 */
[----:B------:R-:W-:Y:S01]  /*8290*/  IADD3 R89, PT, PT, R100, 0x3020, RZ ;  /* 0x0000302064597810 */ /* 0x000fe20007ffe0ff */
[----:B------:R-:W2:Y:S01]  /*82a0*/  MUFU.EX2 R87, R87 ;  /* 0x0000005700577308 */ /* 0x000ea20000000800 */
[-C--:B------:R-:W-:Y:S01]  /*82b0*/  FFMA.FTZ R102, R11, R86.reuse, -R103 ;  /* 0x000000560b667223 */ /* 0x080fe20000010867 */
[-CC-:B------:R-:W-:Y:S01]  /*82c0*/  FFMA.FTZ R115, R4, R86.reuse, -R101.reuse ;  /* 0x0000005604737223 */ /* 0x180fe20000010865 */
[----:B------:R-:W-:Y:S07]  /*82d0*/  IADD3 R4, PT, PT, R100, 0x3000, RZ ;  /* 0x0000300064047810 */ /* 0x000fee0007ffe0ff */
[----:B------:R-:W3:Y:S01]  /*82e0*/  MUFU.EX2 R88, R88 ;  /* 0x0000005800587308 */ /* 0x000ee20000000800 */
[-CC-:B------:R-:W-:Y:S01]  /*82f0*/  FFMA.FTZ R105, R8, R86.reuse, -R101.reuse ;  /* 0x0000005608697223 */ /* 0x180fe20000010865 */
[-C--:B------:R-:W-:Y:S01]  /*8300*/  FFMA.FTZ R104, R9, R86.reuse, -R101 ;  /* 0x0000005609687223 */ /* 0x080fe20000010865 */
[----:B------:R-:W-:Y:S07]  /*8310*/  @P0 IADD3 R89, PT, PT, R4, -0x20, RZ ;  /* 0xffffffe004590810 */ /* 0x000fee0007ffe0ff */
[----:B------:R-:W-:Y:S01]  /*8320*/  MUFU.EX2 R107, R107 ;  /* 0x0000006b006b7308 */ /* 0x000fe20000000800 */
[-CC-:B------:R-:W-:Y:S01]  /*8330*/  FFMA.FTZ R114, R6, R86.reuse, -R103.reuse ;  /* 0x0000005606727223 */ /* 0x180fe20000010867 */
[-C--:B------:R-:W-:Y:S01]  /*8340*/  FFMA.FTZ R113, R7, R86.reuse, -R103 ;  /* 0x0000005607717223 */ /* 0x080fe20000010867 */
[----:B------:R-:W-:Y:S01]  /*8350*/  FFMA.FTZ R108, R5, R86, -R101 ;  /* 0x00000056056c7223 */ /* 0x000fe20000010865 */
[----:B------:R-:W4:Y:S06]  /*8360*/  LDSM.16.MT88.4 R96, [R89] ;  /* 0x000000005960783b */ /* 0x000f2c0000004200 */
[----:B------:R-:W5:Y:S01]  /*8370*/  MUFU.EX2 R102, R102 ;  /* 0x0000006600667308 */ /* 0x000f620000000800 */
[C---:B--2---:R-:W-:Y:S01]  /*8380*/  FMUL.FTZ R6, R87.reuse, R82 ;  /* 0x0000005257067220 */ /* 0x044fe20000410000 */
[C---:B------:R-:W-:Y:S01]  /*8390*/  FMUL.FTZ R7, R87.reuse, R83 ;  /* 0x0000005357077220 */ /* 0x040fe20000410000 */
[C---:B------:R-:W-:Y:S07]  /*83a0*/  FMUL.FTZ R10, R87.reuse, R78 ;  /* 0x0000004e570a7220 */ /* 0x040fee0000410000 */
[----:B------:R-:W-:Y:S01]  /*83b0*/  MUFU.EX2 R115, R115 ;  /* 0x0000007300737308 */ /* 0x000fe20000000800 */
[C---:B---3--:R-:W-:Y:S01]  /*83c0*/  FMUL.FTZ R4, R88.reuse, R80 ;  /* 0x0000005058047220 */ /* 0x048fe20000410000 */
[C---:B------:R-:W-:Y:S01]  /*83d0*/  FMUL.FTZ R5, R88.reuse, R81 ;  /* 0x0000005158057220 */ /* 0x040fe20000410000 */
[----:B------:R-:W-:Y:S07]  /*83e0*/  FMUL.FTZ R11, R87, R79 ;  /* 0x0000004f570b7220 */ /* 0x000fee0000410000 */
[----:B------:R-:W2:Y:S01]  /*83f0*/  MUFU.EX2 R108, R108 ;  /* 0x0000006c006c7308 */ /* 0x000ea20000000800 */
[C---:B------:R-:W-:Y:S01]  /*8400*/  FMUL.FTZ R8, R88.reuse, R76 ;  /* 0x0000004c58087220 */ /* 0x040fe20000410000 */
[----:B------:R-:W-:Y:S01]  /*8410*/  FMUL.FTZ R9, R88, R77 ;  /* 0x0000004d58097220 */ /* 0x000fe20000410000 */
[-CC-:B------:R-:W-:Y:S07]  /*8420*/  FFMA.FTZ R110, R14, R86.reuse, -R103.reuse ;  /* 0x000000560e6e7223 */ /* 0x180fee0000010867 */
[----:B------:R-:W-:Y:S01]  /*8430*/  MUFU.EX2 R114, R114 ;  /* 0x0000007200727308 */ /* 0x000fe20000000800 */
[-C--:B------:R-:W-:Y:S01]  /*8440*/  FFMA.FTZ R109, R15, R86.reuse, -R103 ;  /* 0x000000560f6d7223 */ /* 0x080fe20000010867 */
[----:B-----5:R-:W-:Y:S01]  /*8450*/  F2FP.F16.F32.PACK_AB R83, R102, R107 ;  /* 0x0000006b6653723e */ /* 0x020fe200000000ff */
[-CC-:B------:R-:W-:Y:S07]  /*8460*/  FFMA.FTZ R116, R12, R86.reuse, -R101.reuse ;  /* 0x000000560c747223 */ /* 0x180fee0000010865 */
[----:B------:R-:W3:Y:S01]  /*8470*/  MUFU.EX2 R113, R113 ;  /* 0x0000007100717308 */ /* 0x000ee20000000800 */
[--C-:B------:R-:W-:Y:S01]  /*8480*/  FFMA.FTZ R112, R13, R86, -R101.reuse ;  /* 0x000000560d707223 */ /* 0x100fe20000010865 */
[C---:B------:R-:W-:Y:S01]  /*8490*/  FMUL.FTZ R14, R87.reuse, R74 ;  /* 0x0000004a570e7220 */ /* 0x040fe20000410000 */
[----:B------:R-:W-:Y:S07]  /*84a0*/  FMUL.FTZ R15, R87, R75 ;  /* 0x0000004b570f7220 */ /* 0x000fee0000410000 */
[----:B------:R-:W-:Y:S01]  /*84b0*/  MUFU.EX2 R105, R105 ;  /* 0x0000006900697308 */ /* 0x000fe20000000800 */
[----:B------:R-:W-:Y:S01]  /*84c0*/  FMUL.FTZ R12, R88, R72 ;  /* 0x00000048580c7220 */ /* 0x000fe20000410000 */
[----:B--2---:R-:W-:Y:S01]  /*84d0*/  F2FP.F16.F32.PACK_AB R80, R108, R115 ;  /* 0x000000736c50723e */ /* 0x004fe200000000ff */
[----:B------:R-:W-:Y:S07]  /*84e0*/  FMUL.FTZ R13, R88, R73 ;  /* 0x00000049580d7220 */ /* 0x000fee0000410000 */
[----:B------:R-:W2:Y:S01]  /*84f0*/  MUFU.EX2 R104, R104 ;  /* 0x0000006800687308 */ /* 0x000ea20000000800 */
[-C--:B------:R-:W-:Y:S01]  /*8500*/  FFMA.FTZ R17, R17, R86.reuse, -R101 ;  /* 0x0000005611117223 */ /* 0x080fe20000010865 */
[----:B------:R-:W5:Y:S01]  /*8510*/  LDSM.16.MT88.4 R76, [R100+0x3400] ;  /* 0x00340000644c783b */ /* 0x000f620000004200 */
[-C--:B------:R-:W-:Y:S01]  /*8520*/  FFMA.FTZ R106, R18, R86.reuse, -R103 ;  /* 0x00000056126a7223 */ /* 0x080fe20000010867 */
[--C-:B------:R-:W-:Y:S01]  /*8530*/  FFMA.FTZ R111, R16, R86, -R101.reuse ;  /* 0x00000056106f7223 */ /* 0x100fe20000010865 */
[----:B------:R-:W-:Y:S01]  /*8540*/  FMUL.FTZ R18, R87, R70 ;  /* 0x0000004657127220 */ /* 0x000fe20000410000 */
[----:B---3--:R-:W-:Y:S01]  /*8550*/  F2FP.F16.F32.PACK_AB R81, R113, R114 ;  /* 0x000000727151723e */ /* 0x008fe200000000ff */
[----:B------:R-:W-:Y:S01]  /*8560*/  FMUL.FTZ R16, R88, R68 ;  /* 0x0000004458107220 */ /* 0x000fe20000410000 */
[-C--:B------:R-:W-:Y:S02]  /*8570*/  FFMA.FTZ R20, R20, R86.reuse, -R101 ;  /* 0x0000005614147223 */ /* 0x080fe40000010865 */
[----:B------:R-:W-:Y:S01]  /*8580*/  MUFU.EX2 R110, R110 ;  /* 0x0000006e006e7308 */ /* 0x000fe20000000800 */
[----:B------:R-:W3:Y:S01]  /*8590*/  LDSM.16.MT88.4 R72, [R89+0x400] ;  /* 0x000400005948783b */ /* 0x000ee20000004200 */
[-CC-:B------:R-:W-:Y:S01]  /*85a0*/  FFMA.FTZ R31, R31, R86.reuse, -R103.reuse ;  /* 0x000000561f1f7223 */ /* 0x180fe20000010867 */
[-CC-:B------:R-:W-:Y:S07]  /*85b0*/  FFMA.FTZ R38, R38, R86.reuse, -R103.reuse ;  /* 0x0000005626267223 */ /* 0x180fee0000010867 */
[----:B------:R-:W-:Y:S01]  /*85c0*/  MUFU.EX2 R109, R109 ;  /* 0x0000006d006d7308 */ /* 0x000fe20000000800 */
[----:B--2---:R-:W-:Y:S01]  /*85d0*/  F2FP.F16.F32.PACK_AB R82, R104, R105 ;  /* 0x000000696852723e */ /* 0x004fe200000000ff */
[-CC-:B------:R-:W-:Y:S01]  /*85e0*/  FFMA.FTZ R43, R43, R86.reuse, -R103.reuse ;  /* 0x000000562b2b7223 */ /* 0x180fe20000010867 */
[-CC-:B------:R-:W-:Y:S07]  /*85f0*/  FFMA.FTZ R50, R50, R86.reuse, -R103.reuse ;  /* 0x0000005632327223 */ /* 0x180fee0000010867 */
[----:B------:R-:W-:Y:S01]  /*8600*/  MUFU.EX2 R106, R106 ;  /* 0x0000006a006a7308 */ /* 0x000fe20000000800 */
[-C--:B------:R-:W-:Y:S01]  /*8610*/  FFMA.FTZ R39, R39, R86.reuse, -R103 ;  /* 0x0000005627277223 */ /* 0x080fe20000010867 */
[-C--:B------:R-:W-:Y:S01]  /*8620*/  FFMA.FTZ R40, R40, R86.reuse, -R101 ;  /* 0x0000005628287223 */ /* 0x080fe20000010865 */
[-CC-:B------:R-:W-:Y:S01]  /*8630*/  FFMA.FTZ R46, R46, R86.reuse, -R103.reuse ;  /* 0x000000562e2e7223 */ /* 0x180fe20000010867 */
[C---:B-1----:R-:W-:Y:S06]  /*8640*/  HMMA.16816.F32 R4, R80.reuse, R92, R4 ;  /* 0x0000005c5004723c */ /* 0x042fec0000001804 */
[----:B------:R-:W-:Y:S01]  /*8650*/  MUFU.EX2 R116, R116 ;  /* 0x0000007400747308 */ /* 0x000fe20000000800 */
[-CC-:B------:R-:W-:Y:S01]  /*8660*/  FFMA.FTZ R92, R27, R86.reuse, -R103.reuse ;  /* 0x000000561b5c7223 */ /* 0x180fe20000010867 */
[-CC-:B------:R-:W-:Y:S01]  /*8670*/  FFMA.FTZ R93, R19, R86.reuse, -R103.reuse ;  /* 0x00000056135d7223 */ /* 0x180fe20000010867 */
[----:B------:R-:W-:Y:S01]  /*8680*/  FMUL.FTZ R19, R87, R71 ;  /* 0x0000004757137220 */ /* 0x000fe20000410000 */
[C---:B------:R-:W-:Y:S06]  /*8690*/  HMMA.16816.F32 R8, R80.reuse, R94, R8 ;  /* 0x0000005e5008723c */ /* 0x040fec0000001808 */
[----:B------:R-:W-:Y:S01]  /*86a0*/  MUFU.EX2 R112, R112 ;  /* 0x0000007000707308 */ /* 0x000fe20000000800 */
[-CC-:B------:R-:W-:Y:S01]  /*86b0*/  FFMA.FTZ R94, R26, R86.reuse, -R103.reuse ;  /* 0x000000561a5e7223 */ /* 0x180fe20000010867 */
[-CC-:B------:R-:W-:Y:S08]  /*86c0*/  FFMA.FTZ R95, R22, R86.reuse, -R103.reuse ;  /* 0x00000056165f7223 */ /* 0x180ff00000010867 */
[----:B------:R-:W1:Y:S01]  /*86d0*/  MUFU.EX2 R93, R93 ;  /* 0x0000005d005d7308 */ /* 0x000e620000000800 */
[-C--:B------:R-:W-:Y:S01]  /*86e0*/  FFMA.FTZ R51, R51, R86.reuse, -R103 ;  /* 0x0000005633337223 */ /* 0x080fe20000010867 */
[-C--:B------:R-:W-:Y:S01]  /*86f0*/  FFMA.FTZ R48, R48, R86.reuse, -R101 ;  /* 0x0000005630307223 */ /* 0x080fe20000010865 */
[C---:B----4-:R-:W-:Y:S07]  /*8700*/  HMMA.16816.F32 R12, R80.reuse, R96, R12 ;  /* 0x00000060500c723c */ /* 0x050fee000000180c */
[----:B------:R2:W-:Y:S01]  /*8710*/  MUFU.EX2 R97, R17 ;  /* 0x0000001100617308 */ /* 0x0005e20000000800 */
[----:B------:R-:W-:Y:S01]  /*8720*/  FFMA.FTZ R96, R23, R86, -R103 ;  /* 0x0000005617607223 */ /* 0x000fe20000010867 */
[----:B------:R-:W-:Y:S08]  /*8730*/  FFMA.FTZ R114, R87, R164, R114 ;  /* 0x000000a457727223 */ /* 0x000ff00000010072 */
[----:B------:R-:W4:Y:S01]  /*8740*/  MUFU.EX2 R111, R111 ;  /* 0x0000006f006f7308 */ /* 0x000f220000000800 */
[----:B------:R-:W-:Y:S01]  /*8750*/  FFMA.FTZ R115, R88, R165, R115 ;  /* 0x000000a558737223 */ /* 0x000fe20000010073 */
[----:B------:R-:W-:Y:S01]  /*8760*/  FFMA.FTZ R55, R55, R86, -R103 ;  /* 0x0000005637377223 */ /* 0x000fe20000010867 */
[----:B------:R-:W-:Y:S07]  /*8770*/  FADD.FTZ R114, R113, R114 ;  /* 0x0000007271727221 */ /* 0x000fee0000010000 */
[----:B------:R-:W5:Y:S01]  /*8780*/  MUFU.EX2 R95, R95 ;  /* 0x0000005f005f7308 */ /* 0x000f620000000800 */
[----:B------:R-:W-:Y:S01]  /*8790*/  FADD.FTZ R115, R108, R115 ;  /* 0x000000736c737221 */ /* 0x000fe20000010000 */
[----:B-1----:R-:W-:Y:S01]  /*87a0*/  F2FP.F16.F32.PACK_AB R23, R93, R106 ;  /* 0x0000006a5d17723e */ /* 0x002fe200000000ff */
[----:B------:R-:W-:Y:S07]  /*87b0*/  FADD.FTZ R114, R107, R114 ;  /* 0x000000726b727221 */ /* 0x000fee0000010000 */
[----:B------:R-:W-:Y:S01]  /*87c0*/  MUFU.EX2 R96, R96 ;  /* 0x0000006000607308 */ /* 0x000fe20000000800 */
[----:B------:R-:W-:Y:S01]  /*87d0*/  FADD.FTZ R115, R105, R115 ;  /* 0x0000007369737221 */ /* 0x000fe20000010000 */
[----:B--2---:R-:W-:Y:S01]  /*87e0*/  FMUL.FTZ R17, R88, R69 ;  /* 0x0000004558117220 */ /* 0x004fe20000410000 */
[----:B------:R-:W-:Y:S01]  /*87f0*/  FADD.FTZ R114, R102, R114 ;  /* 0x0000007266727221 */ /* 0x000fe20000010000 */
[----:B------:R-:W1:Y:S06]  /*8800*/  LDSM.16.MT88.4 R68, [R100+0x3800] ;  /* 0x003800006444783b */ /* 0x000e6c0000004200 */
[----:B------:R-:W-:Y:S01]  /*8810*/  MUFU.EX2 R94, R94 ;  /* 0x0000005e005e7308 */ /* 0x000fe20000000800 */
[----:B----4-:R-:W-:Y:S01]  /*8820*/  F2FP.F16.F32.PACK_AB R22, R97, R111 ;  /* 0x0000006f6116723e */ /* 0x010fe200000000ff */
[----:B------:R-:W-:Y:S01]  /*8830*/  FADD.FTZ R114, R110, R114 ;  /* 0x000000726e727221 */ /* 0x000fe20000010000 */
[----:B------:R-:W-:Y:S01]  /*8840*/  FADD.FTZ R104, R104, R115 ;  /* 0x0000007368687221 */ /* 0x000fe20000010000 */
[----:B------:R-:W-:Y:S06]  /*8850*/  HMMA.16816.F32 R16, R80, R98, R16 ;  /* 0x000000625010723c */ /* 0x000fec0000001810 */
[----:B------:R2:W4:Y:S01]  /*8860*/  MUFU.EX2 R82, R20 ;  /* 0x0000001400527308 */ /* 0x0005220000000800 */
[--C-:B------:R-:W-:Y:S01]  /*8870*/  FFMA.FTZ R81, R21, R86, -R101.reuse ;  /* 0x0000005615517223 */ /* 0x100fe20000010865 */
[----:B------:R-:W-:Y:S01]  /*8880*/  F2FP.F16.F32.PACK_AB R21, R109, R110 ;  /* 0x0000006e6d15723e */ /* 0x000fe200000000ff */
[-CC-:B------:R-:W-:Y:S01]  /*8890*/  FFMA.FTZ R80, R24, R86.reuse, -R101.reuse ;  /* 0x0000005618507223 */ /* 0x180fe20000010865 */
[-C--:B------:R-:W-:Y:S06]  /*88a0*/  FFMA.FTZ R83, R25, R86.reuse, -R101 ;  /* 0x0000005619537223 */ /* 0x080fec0000010865 */
[----:B------:R-:W-:Y:S01]  /*88b0*/  MUFU.EX2 R92, R92 ;  /* 0x0000005c005c7308 */ /* 0x000fe20000000800 */
[----:B------:R-:W1:Y:S01]  /*88c0*/  LDSM.16.MT88.4 R24, [R89+0x800] ;  /* 0x000800005918783b */ /* 0x000e620000004200 */
[----:B------:R-:W-:Y:S01]  /*88d0*/  FADD.FTZ R109, R109, R114 ;  /* 0x000000726d6d7221 */ /* 0x000fe20000010000 */
[----:B------:R-:W-:Y:S07]  /*88e0*/  FADD.FTZ R104, R116, R104 ;  /* 0x0000006874687221 */ /* 0x000fee0000010000 */
[----:B------:R-:W3:Y:S01]  /*88f0*/  MUFU.EX2 R81, R81 ;  /* 0x0000005100517308 */ /* 0x000ee20000000800 */
[----:B------:R-:W-:Y:S01]  /*8900*/  FFMA.FTZ R59, R59, R86, -R103 ;  /* 0x000000563b3b7223 */ /* 0x000fe20000010867 */
[----:B------:R-:W-:Y:S01]  /*8910*/  FADD.FTZ R106, R106, R109 ;  /* 0x0000006d6a6a7221 */ /* 0x000fe20000010000 */
[C---:B------:R-:W-:Y:S01]  /*8920*/  FADD.FTZ R104, R112.reuse, R104 ;  /* 0x0000006870687221 */ /* 0x040fe20000010000 */
[----:B--2---:R-:W-:Y:S06]  /*8930*/  F2FP.F16.F32.PACK_AB R20, R112, R116 ;  /* 0x000000747014723e */ /* 0x004fec00000000ff */
[----:B------:R-:W-:Y:S01]  /*8940*/  MUFU.EX2 R80, R80 ;  /* 0x0000005000507308 */ /* 0x000fe20000000800 */
[----:B------:R-:W-:Y:S01]  /*8950*/  FADD.FTZ R106, R93, R106 ;  /* 0x0000006a5d6a7221 */ /* 0x000fe20000010000 */
[----:B------:R-:W-:Y:S01]  /*8960*/  FADD.FTZ R111, R111, R104 ;  /* 0x000000686f6f7221 */ /* 0x000fe20000010000 */
[-CC-:B------:R-:W-:Y:S07]  /*8970*/  FFMA.FTZ R66, R66, R86.reuse, -R103.reuse ;  /* 0x0000005642427223 */ /* 0x180fee0000010867 */
[----:B------:R-:W-:Y:S01]  /*8980*/  MUFU.EX2 R39, R39 ;  /* 0x0000002700277308 */ /* 0x000fe20000000800 */
[----:B-----5:R-:W-:Y:S01]  /*8990*/  FADD.FTZ R106, R95, R106 ;  /* 0x0000006a5f6a7221 */ /* 0x020fe20000010000 */
[C---:B------:R-:W-:Y:S08]  /*89a0*/  HMMA.16816.F32 R4, R20.reuse, R76, R4 ;  /* 0x0000004c1404723c */ /* 0x040ff00000001804 */
[----:B------:R2:W5:Y:S01]  /*89b0*/  MUFU.EX2 R76, R83 ;  /* 0x00000053004c7308 */ /* 0x0005620000000800 */
[-C--:B------:R-:W-:Y:S09]  /*89c0*/  FFMA.FTZ R77, R34, R86.reuse, -R103 ;  /* 0x00000056224d7223 */ /* 0x080ff20000010867 */
[----:B------:R-:W-:Y:S01]  /*89d0*/  MUFU.EX2 R40, R40 ;  /* 0x0000002800287308 */ /* 0x000fe20000000800 */
[----:B------:R-:W-:Y:S01]  /*89e0*/  FADD.FTZ R111, R97, R111 ;  /* 0x0000006f616f7221 */ /* 0x000fe20000010000 */
[C---:B------:R-:W-:Y:S08]  /*89f0*/  HMMA.16816.F32 R8, R20.reuse, R78, R8 ;  /* 0x0000004e1408723c */ /* 0x040ff00000001808 */
[----:B------:R-:W-:Y:S01]  /*8a00*/  MUFU.EX2 R48, R48 ;  /* 0x0000003000307308 */ /* 0x000fe20000000800 */
[-C--:B------:R-:W-:Y:S01]  /*8a10*/  FFMA.FTZ R78, R30, R86.reuse, -R103 ;  /* 0x000000561e4e7223 */ /* 0x080fe20000010867 */
[-C--:B------:R-:W-:Y:S01]  /*8a20*/  FFMA.FTZ R79, R29, R86.reuse, -R101 ;  /* 0x000000561d4f7223 */ /* 0x080fe20000010865 */
[----:B----4-:R-:W-:Y:S07]  /*8a30*/  FADD.FTZ R111, R82, R111 ;  /* 0x0000006f526f7221 */ /* 0x010fee0000010000 */
[----:B------:R-:W-:Y:S01]  /*8a40*/  MUFU.EX2 R77, R77 ;  /* 0x0000004d004d7308 */ /* 0x000fe20000000800 */
[-CC-:B------:R-:W-:Y:S01]  /*8a50*/  FFMA.FTZ R60, R60, R86.reuse, -R101.reuse ;  /* 0x000000563c3c7223 */ /* 0x180fe20000010865 */
[C---:B---3--:R-:W-:Y:S08]  /*8a60*/  HMMA.16816.F32 R12, R20.reuse, R72, R12 ;  /* 0x00000048140c723c */ /* 0x048ff0000000180c */
[----:B------:R-:W-:Y:S01]  /*8a70*/  MUFU.EX2 R79, R79 ;  /* 0x0000004f004f7308 */ /* 0x000fe20000000800 */
[-C--:B--2---:R-:W-:Y:S01]  /*8a80*/  FFMA.FTZ R83, R28, R86.reuse, -R101 ;  /* 0x000000561c537223 */ /* 0x084fe20000010865 */
[C---:B------:R-:W-:Y:S01]  /*8a90*/  FADD.FTZ R111, R81.reuse, R111 ;  /* 0x0000006f516f7221 */ /* 0x040fe20000010000 */
[----:B------:R-:W-:Y:S07]  /*8aa0*/  FFMA.FTZ R64, R64, R86, -R101 ;  /* 0x0000005640407223 */ /* 0x000fee0000010865 */
[----:B------:R-:W-:Y:S01]  /*8ab0*/  MUFU.EX2 R78, R78 ;  /* 0x0000004e004e7308 */ /* 0x000fe20000000800 */
[----:B------:R-:W-:Y:S01]  /*8ac0*/  ISETP.NE.AND P0, PT, R162, -0x1, PT ;  /* 0xffffffffa200780c */ /* 0x000fe20003f05270 */
[----:B------:R-:W-:Y:S01]  /*8ad0*/  HMMA.16816.F32 R16, R20, R74, R16 ;  /* 0x0000004a1410723c */ /* 0x000fe20000001810 */
[----:B------:R-:W2:Y:S07]  /*8ae0*/  LDSM.16.MT88.4 R72, [R100+0x3c00] ;  /* 0x003c00006448783b */ /* 0x000eae0000004200 */
[----:B------:R-:W3:Y:S01]  /*8af0*/  MUFU.EX2 R83, R83 ;  /* 0x0000005300537308 */ /* 0x000ee20000000800 */
[C---:B------:R-:W-:Y:S01]  /*8b00*/  F2FP.F16.F32.PACK_AB R21, R96.reuse, R95 ;  /* 0x0000005f6015723e */ /* 0x040fe200000000ff */
[----:B------:R-:W-:Y:S01]  /*8b10*/  FADD.FTZ R96, R96, R106 ;  /* 0x0000006a60607221 */ /* 0x000fe20000010000 */
[----:B------:R-:W-:Y:S07]  /*8b20*/  F2FP.F16.F32.PACK_AB R23, R92, R94 ;  /* 0x0000005e5c17723e */ /* 0x000fee00000000ff */
[----:B------:R-:W-:Y:S01]  /*8b30*/  MUFU.EX2 R55, R55 ;  /* 0x0000003700377308 */ /* 0x000fe20000000800 */
[----:B------:R-:W-:Y:S01]  /*8b40*/  F2FP.F16.F32.PACK_AB R20, R81, R82 ;  /* 0x000000525114723e */ /* 0x000fe200000000ff */
[----:B------:R-:W-:Y:S01]  /*8b50*/  FADD.FTZ R96, R94, R96 ;  /* 0x000000605e607221 */ /* 0x000fe20000010000 */
[----:B-----5:R-:W-:Y:S01]  /*8b60*/  F2FP.F16.F32.PACK_AB R22, R76, R80 ;  /* 0x000000504c16723e */ /* 0x020fe200000000ff */
[----:B------:R-:W-:Y:S01]  /*8b70*/  FADD.FTZ R80, R80, R111 ;  /* 0x0000006f50507221 */ /* 0x000fe20000010000 */
[----:B------:R-:W-:Y:S01]  /*8b80*/  MOV R88, R84 ;  /* 0x0000005400587202 */ /* 0x000fe20000000f00 */
[----:B------:R-:W-:Y:S01]  /*8b90*/  FADD.FTZ R96, R92, R96 ;  /* 0x000000605c607221 */ /* 0x000fe20000010000 */
[----:B------:R-:W-:Y:S01]  /*8ba0*/  MOV R87, R85 ;  /* 0x0000005500577202 */ /* 0x000fe20000000f00 */
[----:B------:R-:W-:Y:S02]  /*8bb0*/  FADD.FTZ R76, R76, R80 ;  /* 0x000000504c4c7221 */ /* 0x000fe40000010000 */
[C---:B-1----:R-:W-:Y:S01]  /*8bc0*/  HMMA.16816.F32 R4, R20.reuse, R68, R4 ;  /* 0x000000441404723c */ /* 0x042fe20000001804 */
[----:B------:R1:W4:Y:S02]  /*8bd0*/  MUFU.EX2 R69, R31 ;  /* 0x0000001f00457308 */ /* 0x0003240000000800 */
[-C--:B------:R-:W-:Y:S01]  /*8be0*/  FFMA.FTZ R68, R35, R86.reuse, -R103 ;  /* 0x0000005623447223 */ /* 0x080fe20000010867 */
[----:B---3--:R-:W-:Y:S04]  /*8bf0*/  FADD.FTZ R76, R83, R76 ;  /* 0x0000004c534c7221 */ /* 0x008fe80000010000 */
[C---:B------:R-:W-:Y:S03]  /*8c00*/  HMMA.16816.F32 R8, R20.reuse, R70, R8 ;  /* 0x000000461408723c */ /* 0x040fe60000001808 */
[----:B------:R-:W-:Y:S01]  /*8c10*/  MUFU.EX2 R68, R68 ;  /* 0x0000004400447308 */ /* 0x000fe20000000800 */
[-CC-:B------:R-:W-:Y:S01]  /*8c20*/  FFMA.FTZ R70, R32, R86.reuse, -R101.reuse ;  /* 0x0000005620467223 */ /* 0x180fe20000010865 */
[-C--:B------:R-:W-:Y:S01]  /*8c30*/  FFMA.FTZ R71, R33, R86.reuse, -R101 ;  /* 0x0000005621477223 */ /* 0x080fe20000010865 */
[C---:B------:R-:W-:Y:S01]  /*8c40*/  FADD.FTZ R76, R79.reuse, R76 ;  /* 0x0000004c4f4c7221 */ /* 0x040fe20000010000 */
[----:B------:R-:W-:Y:S01]  /*8c50*/  LDSM.16.MT88.4 R32, [R89+0x1000] ;  /* 0x001000005920783b */ /* 0x000fe20000004200 */
[C---:B------:R-:W-:Y:S05]  /*8c60*/  HMMA.16816.F32 R12, R20.reuse, R24, R12 ;  /* 0x00000018140c723c */ /* 0x040fea000000180c */
[----:B------:R-:W3:Y:S01]  /*8c70*/  MUFU.EX2 R70, R70 ;  /* 0x0000004600467308 */ /* 0x000ee20000000800 */
[----:B------:R-:W-:Y:S09]  /*8c80*/  FFMA.FTZ R24, R42, R86, -R103 ;  /* 0x000000562a187223 */ /* 0x000ff20000010867 */
[----:B------:R-:W5:Y:S01]  /*8c90*/  MUFU.EX2 R71, R71 ;  /* 0x0000004700477308 */ /* 0x000f620000000800 */
[----:B-1----:R-:W1:Y:S01]  /*8ca0*/  LDSM.16.MT88.4 R28, [R89+0xc00] ;  /* 0x000c0000591c783b */ /* 0x002e620000004200 */
[----:B------:R-:W-:Y:S08]  /*8cb0*/  HMMA.16816.F32 R16, R20, R26, R16 ;  /* 0x0000001a1410723c */ /* 0x000ff00000001810 */
[----:B------:R-:W1:Y:S01]  /*8cc0*/  MUFU.EX2 R42, R38 ;  /* 0x00000026002a7308 */ /* 0x000e620000000800 */
[----:B------:R-:W-:Y:S09]  /*8cd0*/  F2FP.F16.F32.PACK_AB R20, R79, R83 ;  /* 0x000000534f14723e */ /* 0x000ff200000000ff */
[----:B------:R2:W-:Y:S01]  /*8ce0*/  MUFU.EX2 R38, R24 ;  /* 0x0000001800267308 */ /* 0x0005e20000000800 */
[----:B----4-:R-:W-:Y:S01]  /*8cf0*/  F2FP.F16.F32.PACK_AB R21, R69, R78 ;  /* 0x0000004e4515723e */ /* 0x010fe200000000ff */
[----:B---3--:R-:W-:Y:S01]  /*8d00*/  FADD.FTZ R76, R70, R76 ;  /* 0x0000004c464c7221 */ /* 0x008fe20000010000 */
[----:B------:R-:W-:Y:S01]  /*8d10*/  F2FP.F16.F32.PACK_AB R23, R68, R77 ;  /* 0x0000004d4417723e */ /* 0x000fe200000000ff */
[----:B------:R-:W-:Y:S01]  /*8d20*/  FADD.FTZ R78, R78, R96 ;  /* 0x000000604e4e7221 */ /* 0x000fe20000010000 */
[C---:B-----5:R-:W-:Y:S01]  /*8d30*/  F2FP.F16.F32.PACK_AB R22, R71.reuse, R70 ;  /* 0x000000464716723e */ /* 0x060fe200000000ff */
[----:B------:R-:W-:Y:S02]  /*8d40*/  FADD.FTZ R71, R71, R76 ;  /* 0x0000004c47477221 */ /* 0x000fe40000010000 */
[----:B------:R-:W-:Y:S04]  /*8d50*/  FADD.FTZ R78, R69, R78 ;  /* 0x0000004e454e7221 */ /* 0x000fe80000010000 */
[----:B------:R-:W-:Y:S01]  /*8d60*/  FADD.FTZ R77, R77, R78 ;  /* 0x0000004e4d4d7221 */ /* 0x000fe20000010000 */
[C---:B--2---:R-:W-:Y:S01]  /*8d70*/  HMMA.16816.F32 R4, R20.reuse, R72, R4 ;  /* 0x000000481404723c */ /* 0x044fe20000001804 */
[----:B------:R-:W2:Y:S02]  /*8d80*/  LDSM.16.MT88.4 R24, [R100+0x4000] ;  /* 0x004000006418783b */ /* 0x000ea40000004200 */
[-C--:B------:R-:W-:Y:S01]  /*8d90*/  FFMA.FTZ R72, R36, R86.reuse, -R101 ;  /* 0x0000005624487223 */ /* 0x080fe20000010865 */
[----:B------:R-:W-:Y:S01]  /*8da0*/  FADD.FTZ R68, R68, R77 ;  /* 0x0000004d44447221 */ /* 0x000fe20000010000 */
[----:B------:R3:W4:Y:S03]  /*8db0*/  MUFU.EX2 R36, R43 ;  /* 0x0000002b00247308 */ /* 0x0007260000000800 */
[C---:B------:R-:W-:Y:S07]  /*8dc0*/  HMMA.16816.F32 R8, R20.reuse, R74, R8 ;  /* 0x0000004a1408723c */ /* 0x040fee0000001808 */
[----:B------:R-:W-:Y:S01]  /*8dd0*/  MUFU.EX2 R72, R72 ;  /* 0x0000004800487308 */ /* 0x000fe20000000800 */
[----:B------:R-:W-:Y:S01]  /*8de0*/  LDSM.16.MT88.4 R76, [R100+0x4c00] ;  /* 0x004c0000644c783b */ /* 0x000fe20000004200 */
[-CC-:B---3--:R-:W-:Y:S01]  /*8df0*/  FFMA.FTZ R43, R37, R86.reuse, -R101.reuse ;  /* 0x00000056252b7223 */ /* 0x188fe20000010865 */
[C---:B-1----:R-:W-:Y:S03]  /*8e00*/  HMMA.16816.F32 R12, R20.reuse, R28, R12 ;  /* 0x0000001c140c723c */ /* 0x042fe6000000180c */
[-C--:B------:R-:W-:Y:S01]  /*8e10*/  FFMA.FTZ R37, R41, R86.reuse, -R101 ;  /* 0x0000005629257223 */ /* 0x080fe20000010865 */
[----:B------:R-:W-:Y:S03]  /*8e20*/  FFMA.FTZ R41, R47, R86, -R103 ;  /* 0x000000562f297223 */ /* 0x000fe60000010867 */
[----:B------:R-:W1:Y:S01]  /*8e30*/  MUFU.EX2 R43, R43 ;  /* 0x0000002b002b7308 */ /* 0x000e620000000800 */
[----:B------:R-:W-:Y:S09]  /*8e40*/  HMMA.16816.F32 R16, R20, R30, R16 ;  /* 0x0000001e1410723c */ /* 0x000ff20000001810 */
[----:B------:R-:W3:Y:S01]  /*8e50*/  MUFU.EX2 R37, R37 ;  /* 0x0000002500257308 */ /* 0x000ee20000000800 */
[----:B------:R-:W5:Y:S01]  /*8e60*/  LDSM.16.MT88.4 R28, [R100+0x4400] ;  /* 0x00440000641c783b */ /* 0x000f620000004200 */
[----:B------:R-:W-:Y:S02]  /*8e70*/  F2FP.F16.F32.PACK_AB R21, R39, R42 ;  /* 0x0000002a2715723e */ /* 0x000fe400000000ff */
[----:B----4-:R-:W-:Y:S06]  /*8e80*/  F2FP.F16.F32.PACK_AB R23, R36, R38 ;  /* 0x000000262417723e */ /* 0x010fec00000000ff */
[----:B------:R-:W-:Y:S10]  /*8e90*/  MUFU.EX2 R47, R46 ;  /* 0x0000002e002f7308 */ /* 0x000ff40000000800 */
[----:B------:R4:W-:Y:S01]  /*8ea0*/  MUFU.EX2 R46, R50 ;  /* 0x00000032002e7308 */ /* 0x0009e20000000800 */
[----:B-1----:R-:W-:Y:S01]  /*8eb0*/  F2FP.F16.F32.PACK_AB R20, R43, R72 ;  /* 0x000000482b14723e */ /* 0x002fe200000000ff */
[----:B------:R-:W-:Y:S08]  /*8ec0*/  FADD.FTZ R72, R72, R71 ;  /* 0x0000004748487221 */ /* 0x000ff00000010000 */
[----:B------:R-:W1:Y:S01]  /*8ed0*/  MUFU.EX2 R41, R41 ;  /* 0x0000002900297308 */ /* 0x000e620000000800 */
[----:B---3--:R-:W-:Y:S01]  /*8ee0*/  F2FP.F16.F32.PACK_AB R22, R37, R40 ;  /* 0x000000282516723e */ /* 0x008fe200000000ff */
[----:B------:R-:W-:Y:S04]  /*8ef0*/  FADD.FTZ R72, R43, R72 ;  /* 0x000000482b487221 */ /* 0x000fe80000010000 */
[----:B------:R-:W-:Y:S02]  /*8f00*/  FADD.FTZ R72, R40, R72 ;  /* 0x0000004828487221 */ /* 0x000fe40000010000 */
[C---:B--2---:R-:W-:Y:S03]  /*8f10*/  HMMA.16816.F32 R4, R20.reuse, R24, R4 ;  /* 0x000000181404723c */ /* 0x044fe60000001804 */
[-CC-:B------:R-:W-:Y:S01]  /*8f20*/  FFMA.FTZ R24, R44, R86.reuse, -R101.reuse ;  /* 0x000000562c187223 */ /* 0x180fe20000010865 */
[-CC-:B----4-:R-:W-:Y:S01]  /*8f30*/  FFMA.FTZ R50, R45, R86.reuse, -R101.reuse ;  /* 0x000000562d327223 */ /* 0x190fe20000010865 */
[----:B------:R2:W-:Y:S01]  /*8f40*/  MUFU.EX2 R44, R51 ;  /* 0x00000033002c7308 */ /* 0x0005e20000000800 */
[----:B------:R-:W-:Y:S02]  /*8f50*/  FADD.FTZ R72, R37, R72 ;  /* 0x0000004825487221 */ /* 0x000fe40000010000 */
[C---:B------:R-:W-:Y:S07]  /*8f60*/  HMMA.16816.F32 R8, R20.reuse, R26, R8 ;  /* 0x0000001a1408723c */ /* 0x040fee0000001808 */
[----:B------:R3:W4:Y:S10]  /*8f70*/  MUFU.EX2 R45, R24 ;  /* 0x00000018002d7308 */ /* 0x0007340000000800 */
[----:B------:R-:W5:Y:S01]  /*8f80*/  MUFU.EX2 R50, R50 ;  /* 0x0000003200327308 */ /* 0x000f620000000800 */
[C---:B------:R-:W-:Y:S03]  /*8f90*/  HMMA.16816.F32 R12, R20.reuse, R32, R12 ;  /* 0x00000020140c723c */ /* 0x040fe6000000180c */
[-C--:B--2---:R-:W-:Y:S01]  /*8fa0*/  FFMA.FTZ R51, R49, R86.reuse, -R101 ;  /* 0x0000005631337223 */ /* 0x084fe20000010865 */
[-CC-:B------:R-:W-:Y:S01]  /*8fb0*/  FFMA.FTZ R49, R54, R86.reuse, -R103.reuse ;  /* 0x0000005636317223 */ /* 0x180fe20000010867 */
[-C--:B------:R-:W-:Y:S01]  /*8fc0*/  FFMA.FTZ R54, R58, R86.reuse, -R103 ;  /* 0x000000563a367223 */ /* 0x080fe20000010867 */
[--C-:B------:R-:W-:Y:S01]  /*8fd0*/  FFMA.FTZ R58, R52, R86, -R101.reuse ;  /* 0x00000056343a7223 */ /* 0x100fe20000010865 */
[----:B---3--:R-:W2:Y:S01]  /*8fe0*/  LDSM.16.MT88.4 R24, [R89+0x1400] ;  /* 0x001400005918783b */ /* 0x008ea20000004200 */
[----:B------:R-:W-:Y:S01]  /*8ff0*/  HMMA.16816.F32 R16, R20, R34, R16 ;  /* 0x000000221410723c */ /* 0x000fe20000001810 */
[----:B------:R-:W3:Y:S02]  /*9000*/  MUFU.EX2 R51, R51 ;  /* 0x0000003300337308 */ /* 0x000ee40000000800 */
[----:B-1----:R-:W-:Y:S01]  /*9010*/  F2FP.F16.F32.PACK_AB R21, R41, R47 ;  /* 0x0000002f2915723e */ /* 0x002fe200000000ff */
[----:B----4-:R-:W-:Y:S01]  /*9020*/  FADD.FTZ R72, R45, R72 ;  /* 0x000000482d487221 */ /* 0x010fe20000010000 */
[----:B------:R-:W-:Y:S06]  /*9030*/  F2FP.F16.F32.PACK_AB R23, R44, R46 ;  /* 0x0000002e2c17723e */ /* 0x000fec00000000ff */
[----:B------:R-:W-:Y:S01]  /*9040*/  MUFU.EX2 R49, R49 ;  /* 0x0000003100317308 */ /* 0x000fe20000000800 */
[C---:B-----5:R-:W-:Y:S01]  /*9050*/  F2FP.F16.F32.PACK_AB R20, R50.reuse, R45 ;  /* 0x0000002d3214723e */ /* 0x060fe200000000ff */
[----:B------:R-:W1:Y:S01]  /*9060*/  LDSM.16.MT88.4 R32, [R100+0x4800] ;  /* 0x004800006420783b */ /* 0x000e620000004200 */
[----:B------:R-:W-:Y:S07]  /*9070*/  FADD.FTZ R50, R50, R72 ;  /* 0x0000004832327221 */ /* 0x000fee0000010000 */
[----:B------:R-:W-:Y:S01]  /*9080*/  MUFU.EX2 R54, R54 ;  /* 0x0000003600367308 */ /* 0x000fe20000000800 */
[----:B------:R-:W-:Y:S09]  /*9090*/  FADD.FTZ R50, R48, R50 ;  /* 0x0000003230327221 */ /* 0x000ff20000010000 */
[----:B------:R4:W-:Y:S01]  /*90a0*/  MUFU.EX2 R52, R59 ;  /* 0x0000003b00347308 */ /* 0x0009e20000000800 */
[C---:B---3--:R-:W-:Y:S01]  /*90b0*/  F2FP.F16.F32.PACK_AB R22, R51.reuse, R48 ;  /* 0x000000303316723e */ /* 0x048fe200000000ff */
[----:B------:R-:W-:Y:S06]  /*90c0*/  FADD.FTZ R51, R51, R50 ;  /* 0x0000003233337221 */ /* 0x000fec0000010000 */
[C---:B------:R-:W-:Y:S03]  /*90d0*/  HMMA.16816.F32 R4, R20.reuse, R28, R4 ;  /* 0x0000001c1404723c */ /* 0x040fe60000001804 */
[-CC-:B------:R-:W-:Y:S01]  /*90e0*/  FFMA.FTZ R28, R53, R86.reuse, -R101.reuse ;  /* 0x00000056351c7223 */ /* 0x180fe20000010865 */
[-C--:B------:R-:W-:Y:S01]  /*90f0*/  FFMA.FTZ R29, R56, R86.reuse, -R101 ;  /* 0x00000056381d7223 */ /* 0x080fe20000010865 */
[----:B------:R3:W5:Y:S01]  /*9100*/  MUFU.EX2 R53, R58 ;  /* 0x0000003a00357308 */ /* 0x0007620000000800 */
[-CC-:B----4-:R-:W-:Y:S01]  /*9110*/  FFMA.FTZ R59, R62, R86.reuse, -R103.reuse ;  /* 0x000000563e3b7223 */ /* 0x190fe20000010867 */
[-CC-:B------:R-:W-:Y:S01]  /*9120*/  FFMA.FTZ R62, R63, R86.reuse, -R103.reuse ;  /* 0x000000563f3e7223 */ /* 0x180fe20000010867 */
[C---:B------:R-:W-:Y:S07]  /*9130*/  HMMA.16816.F32 R8, R20.reuse, R30, R8 ;  /* 0x0000001e1408723c */ /* 0x040fee0000001808 */
[----:B------:R-:W4:Y:S01]  /*9140*/  MUFU.EX2 R56, R28 ;  /* 0x0000001c00387308 */ /* 0x000f220000000800 */
[-C--:B------:R-:W-:Y:S09]  /*9150*/  FFMA.FTZ R103, R67, R86.reuse, -R103 ;  /* 0x0000005643677223 */ /* 0x080ff20000010867 */
[----:B------:R-:W-:Y:S01]  /*9160*/  MUFU.EX2 R59, R59 ;  /* 0x0000003b003b7308 */ /* 0x000fe20000000800 */
[C---:B--2---:R-:W-:Y:S09]  /*9170*/  HMMA.16816.F32 R12, R20.reuse, R24, R12 ;  /* 0x00000018140c723c */ /* 0x044ff2000000180c */
[----:B------:R-:W-:Y:S01]  /*9180*/  MUFU.EX2 R62, R62 ;  /* 0x0000003e003e7308 */ /* 0x000fe20000000800 */
[----:B---3--:R-:W-:Y:S01]  /*9190*/  FFMA.FTZ R58, R57, R86, -R101 ;  /* 0x00000056393a7223 */ /* 0x008fe20000010865 */
[----:B------:R-:W-:Y:S08]  /*91a0*/  FADD.FTZ R24, R42, R68 ;  /* 0x000000442a187221 */ /* 0x000ff00000010000 */
[----:B------:R2:W3:Y:S01]  /*91b0*/  MUFU.EX2 R57, R29 ;  /* 0x0000001d00397308 */ /* 0x0004e20000000800 */
[----:B-----5:R-:W-:Y:S01]  /*91c0*/  FADD.FTZ R51, R53, R51 ;  /* 0x0000003335337221 */ /* 0x020fe20000010000 */
[----:B------:R-:W-:Y:S08]  /*91d0*/  HMMA.16816.F32 R16, R20, R26, R16 ;  /* 0x0000001a1410723c */ /* 0x000ff00000001810 */
[----:B------:R-:W5:Y:S01]  /*91e0*/  MUFU.EX2 R58, R58 ;  /* 0x0000003a003a7308 */ /* 0x000f620000000800 */
[----:B------:R-:W-:Y:S01]  /*91f0*/  F2FP.F16.F32.PACK_AB R21, R55, R49 ;  /* 0x000000313715723e */ /* 0x000fe200000000ff */
[----:B------:R-:W-:Y:S01]  /*9200*/  FADD.FTZ R24, R39, R24 ;  /* 0x0000001827187221 */ /* 0x000fe20000010000 */
[----:B------:R-:W-:Y:S07]  /*9210*/  F2FP.F16.F32.PACK_AB R23, R52, R54 ;  /* 0x000000363417723e */ /* 0x000fee00000000ff */
[----:B------:R-:W-:Y:S01]  /*9220*/  MUFU.EX2 R42, R66 ;  /* 0x00000042002a7308 */ /* 0x000fe20000000800 */
[----:B----4-:R-:W-:Y:S01]  /*9230*/  F2FP.F16.F32.PACK_AB R20, R56, R53 ;  /* 0x000000353814723e */ /* 0x010fe200000000ff */
[----:B------:R-:W-:Y:S01]  /*9240*/  FADD.FTZ R24, R38, R24 ;  /* 0x0000001826187221 */ /* 0x000fe20000010000 */
[----:B------:R-:W-:Y:S07]  /*9250*/  FADD.FTZ R56, R56, R51 ;  /* 0x0000003338387221 */ /* 0x000fee0000010000 */
[----:B------:R-:W4:Y:S01]  /*9260*/  MUFU.EX2 R103, R103 ;  /* 0x0000006700677308 */ /* 0x000f220000000800 */
[----:B--2---:R-:W2:Y:S01]  /*9270*/  LDSM.16.MT88.4 R28, [R89+0x1800] ;  /* 0x00180000591c783b */ /* 0x004ea20000004200 */
[----:B------:R-:W-:Y:S01]  /*9280*/  FADD.FTZ R36, R36, R24 ;  /* 0x0000001824247221 */ /* 0x000fe20000010000 */
[----:B---3--:R-:W-:Y:S01]  /*9290*/  FADD.FTZ R56, R57, R56 ;  /* 0x0000003839387221 */ /* 0x008fe20000010000 */
[----:B------:R-:W-:Y:S02]  /*92a0*/  F2FP.F16.F32.PACK_AB R69, R62, R59 ;  /* 0x0000003b3e45723e */ /* 0x000fe400000000ff */
[C---:B-----5:R-:W-:Y:S01]  /*92b0*/  F2FP.F16.F32.PACK_AB R22, R58.reuse, R57 ;  /* 0x000000393a16723e */ /* 0x060fe200000000ff */
[----:B------:R-:W-:Y:S01]  /*92c0*/  FADD.FTZ R36, R47, R36 ;  /* 0x000000242f247221 */ /* 0x000fe20000010000 */
[----:B------:R-:W-:Y:S01]  /*92d0*/  FADD.FTZ R58, R58, R56 ;  /* 0x000000383a3a7221 */ /* 0x000fe20000010000 */
[----:B------:R-:W3:Y:S02]  /*92e0*/  LDSM.16.MT88.4 R24, [R89+0x1c00] ;  /* 0x001c00005918783b */ /* 0x000ee40000004200 */
[----:B------:R-:W-:Y:S02]  /*92f0*/  FADD.FTZ R36, R41, R36 ;  /* 0x0000002429247221 */ /* 0x000fe40000010000 */
[C---:B-1----:R-:W-:Y:S01]  /*9300*/  HMMA.16816.F32 R4, R20.reuse, R32, R4 ;  /* 0x000000201404723c */ /* 0x042fe20000001804 */
[----:B------:R-:W1:Y:S02]  /*9310*/  MUFU.EX2 R32, R60 ;  /* 0x0000003c00207308 */ /* 0x000e640000000800 */
[-CC-:B------:R-:W-:Y:S01]  /*9320*/  FFMA.FTZ R33, R61, R86.reuse, -R101.reuse ;  /* 0x000000563d217223 */ /* 0x180fe20000010865 */
[----:B------:R-:W-:Y:S01]  /*9330*/  FFMA.FTZ R101, R65, R86, -R101 ;  /* 0x0000005641657223 */ /* 0x000fe20000010865 */
[----:B----4-:R-:W-:Y:S01]  /*9340*/  F2FP.F16.F32.PACK_AB R71, R103, R42 ;  /* 0x0000002a6747723e */ /* 0x010fe200000000ff */
[----:B------:R-:W-:Y:S02]  /*9350*/  FADD.FTZ R46, R46, R36 ;  /* 0x000000242e2e7221 */ /* 0x000fe40000010000 */
[C---:B------:R-:W-:Y:S03]  /*9360*/  HMMA.16816.F32 R8, R20.reuse, R34, R8 ;  /* 0x000000221408723c */ /* 0x040fe60000001808 */
[----:B------:R-:W4:Y:S01]  /*9370*/  MUFU.EX2 R33, R33 ;  /* 0x0000002100217308 */ /* 0x000f220000000800 */
[----:B------:R-:W-:Y:S09]  /*9380*/  FADD.FTZ R46, R44, R46 ;  /* 0x0000002e2c2e7221 */ /* 0x000ff20000010000 */
[----:B------:R-:W-:Y:S01]  /*9390*/  MUFU.EX2 R34, R64 ;  /* 0x0000004000227308 */ /* 0x000fe20000000800 */
[----:B------:R-:W-:Y:S01]  /*93a0*/  FADD.FTZ R46, R49, R46 ;  /* 0x0000002e312e7221 */ /* 0x000fe20000010000 */
[----:B-1----:R-:W-:Y:S08]  /*93b0*/  FADD.FTZ R58, R32, R58 ;  /* 0x0000003a203a7221 */ /* 0x002ff00000010000 */
[----:B------:R-:W1:Y:S01]  /*93c0*/  MUFU.EX2 R101, R101 ;  /* 0x0000006500657308 */ /* 0x000e620000000800 */
[----:B------:R-:W-:Y:S01]  /*93d0*/  FADD.FTZ R55, R55, R46 ;  /* 0x0000002e37377221 */ /* 0x000fe20000010000 */
[C---:B----4-:R-:W-:Y:S03]  /*93e0*/  F2FP.F16.F32.PACK_AB R68, R33.reuse, R32 ;  /* 0x000000202144723e */ /* 0x050fe600000000ff */
[----:B------:R-:W-:Y:S01]  /*93f0*/  FADD.FTZ R55, R54, R55 ;  /* 0x0000003736377221 */ /* 0x000fe20000010000 */
[----:B------:R-:W-:Y:S01]  /*9400*/  FADD.FTZ R33, R33, R58 ;  /* 0x0000003a21217221 */ /* 0x000fe20000010000 */
[C---:B--2---:R-:W-:Y:S03]  /*9410*/  HMMA.16816.F32 R12, R20.reuse, R28, R12 ;  /* 0x0000001c140c723c */ /* 0x044fe6000000180c */
[----:B-1----:R-:W-:Y:S01]  /*9420*/  F2FP.F16.F32.PACK_AB R70, R101, R34 ;  /* 0x000000226546723e */ /* 0x002fe200000000ff */
        /* <DEDUP_REMOVED lines=8> */
[C---:B------:R-:W-:Y:S03]  /*94b0*/  HMMA.16816.F32 R76, R68.reuse, R78, R8 ;  /* 0x0000004e444c723c */ /* 0x040fe60000001808 */
[----:B------:R-:W-:Y:S05]  /*94c0*/  FADD.FTZ R164, R103, R62 ;  /* 0x0000003e67a47221 */ /* 0x000fea0000010000 */
[C---:B---3--:R-:W-:Y:S08]  /*94d0*/  HMMA.16816.F32 R72, R68.reuse, R24, R12 ;  /* 0x000000184448723c */ /* 0x048ff0000000180c */
[----:B------:R-:W-:Y:S01]  /*94e0*/  HMMA.16816.F32 R68, R68, R26, R16 ;  /* 0x0000001a4444723c */ /* 0x000fe20000001810 */
[----:B------:R-:W-:Y:S08]  /*94f0*/  @!UPT UIADD3 URZ, UPT, UPT, URZ, URZ, URZ ;  /* 0x000000fffffff290 */ /* 0x000ff0000fffe0ff */
[----:B------:R-:W-:Y:S11]  /*9500*/  @P0 BRA `(.L_x_7854) ;  /* 0xffffffc800f40947 */ /* 0x000ff6000383ffff */
.L_x_7847:
        /* <DEDUP_REMOVED lines=11> */
.L_x_7864:
        /* <DEDUP_REMOVED lines=55> */
[----:B------:R-:W4:Y:S01]  /*9930*/  @P2 MUFU.LG2 R164, R164 ;  /* 0x000000a400a42308 */ /* 0x000f220000000c00 */
[----:B------:R-:W-:Y:S01]  /*9940*/  ISETP.NE.AND P0, PT, R154, -0x1, PT ;  /* 0xffffffff9a00780c */ /* 0x000fe20003f05270 */
[----:B-1----:R-:W-:Y:S01]  /*9950*/  @P3 FMUL.FTZ R8, R8, 0.69314718246459960938 ;  /* 0x3f31721808083820 */ /* 0x002fe20000410000 */
[----:B------:R-:W-:Y:S01]  /*9960*/  BSSY.RECONVERGENT B0, `(.L_x_7856) ;  /* 0x0000010000007945 */ /* 0x000fe20003800200 */
[----:B------:R-:W-:Y:S02]  /*9970*/  MOV R12, 0x7f800000 ;  /* 0x7f800000000c7802 */ /* 0x000fe40000000f00 */
[----:B------:R-:W-:Y:S01]  /*9980*/  MOV R0, 0x7f800000 ;  /* 0x7f80000000007802 */ /* 0x000fe20000000f00 */
[----:B-----5:R-:W-:-:S07]  /*9990*/  @P3 FFMA.FTZ R12, R6, R85, R8 ;  /* 0x00000055060c3223 */ /* 0x020fce0000010008 */
[-C--:B----4-:R-:W-:Y:S02]  /*99a0*/  @P0 IMAD R13, R17, R154.reuse, RZ ;  /* 0x0000009a110d0224 */ /* 0x090fe400078e02ff */
[----:B------:R-:W-:Y:S01]  /*99b0*/  @P2 FMUL.FTZ R164, R164, 0.69314718246459960938 ;  /* 0x3f317218a4a42820 */ /* 0x000fe20000410000 */
        /* <DEDUP_REMOVED lines=10> */
.L_x_7857:
[----:B------:R-:W-:Y:S05]  /*9a60*/  BSYNC.RECONVERGENT B0 ;  /* 0x0000000000007941 */ /* 0x000fea0003800200 */
.L_x_7856:
        /* <DEDUP_REMOVED lines=25> */
.L_x_7859:
[----:B------:R-:W-:Y:S05]  /*9c00*/  BSYNC.RECONVERGENT B0 ;  /* 0x0000000000007941 */ /* 0x000fea0003800200 */
.L_x_7858:
        /* <DEDUP_REMOVED lines=29> */
[----:B---3--:R-:W-:Y:S05]  /*9de0*/  @P3 RET.REL.NODEC R2 `(_ZN5flash24flash_fwd_splitkv_kernelI23Flash_fwd_kernel_traitsILi32ELi64ELi128ELi4ELb0ELb0EN7cutlass6half_tE19Flash_kernel_traitsILi32ELi64ELi128ELi4ES3_EELb0ELb0ELb1ELb0ELb0ELb0ELb0ELb0EEEvNS_16Flash_fwd_paramsE) ;  /* 0xffffff6002843950 */ /* 0x008fea0003c3ffff */
        /* <DEDUP_REMOVED lines=12> */
[----:B-1----:R-:W-:Y:S05]  /*9eb0*/  RET.REL.NODEC R148 `(_ZN5flash24flash_fwd_splitkv_kernelI23Flash_fwd_kernel_traitsILi32ELi64ELi128ELi4ELb0ELb0EN7cutlass6half_tE19Flash_kernel_traitsILi32ELi64ELi128ELi4ES3_EELb0ELb0ELb1ELb0ELb0ELb0ELb0ELb0EEEvNS_16Flash_fwd_paramsE) ;  /* 0xffffff6094507950 */ /* 0x002fea0003c3ffff */
.L_x_7855:
[----:B------:R-:W-:Y:S01]  /*9ec0*/  MOV R0, 0x1f ;  /* 0x0000001f00007802 */ /* 0x000fe20000000f00 */
[----:B------:R-:W-:Y:S01]  /*9ed0*/  IMAD.MOV.U32 R4, RZ, RZ, 0x2 ;  /* 0x00000002ff047424 */ /* 0x000fe200078e00ff */
[----:B------:R-:W-:Y:S01]  /*9ee0*/  MOV R7, R165 ;  /* 0x000000a500077202 */ /* 0x000fe20000000f00 */
[----:B------:R-:W-:-:S07]  /*9ef0*/  IMAD.MOV.U32 R5, RZ, RZ, -0x1 ;  /* 0xffffffffff057424 */ /* 0x000fce00078e00ff */
[----:B-1---5:R-:W-:Y:S05]  /*9f00*/  WARPSYNC.COLLECTIVE R5, `(.L_x_7860) ;  /* 0x0000000005087348 */ /* 0x022fea0003c00000 */
[----:B------:R2:W3:Y:S02]  /*9f10*/  SHFL.BFLY P0, R0, R7, R4, R0 ;  /* 0x0c00000407007389 */ /* 0x0004e40000000000 */
[----:B-123-5:R-:W-:Y:S05]  /*9f20*/  ENDCOLLECTIVE ;  /* 0x000000000000791b */ /* 0x02efea0003800000 */
.L_x_7860:
        /* <DEDUP_REMOVED lines=8> */
.L_x_7861:
        /* <DEDUP_REMOVED lines=8> */
.L_x_7862:
[----:B------:R-:W-:Y:S01]  /*a030*/  FADD.FTZ R164, R0, R164 ;  /* 0x000000a400a47221 */ /* 0x000fe20000010000 */
[----:B------:R-:W-:Y:S02]  /*a040*/  MOV R0, 0x1f ;  /* 0x0000001f00007802 */ /* 0x000fe40000000f00 */
[----:B------:R-:W-:Y:S01]  /*a050*/  MOV R4, 0x1 ;  /* 0x0000000100047802 */ /* 0x000fe20000000f00 */
[----:B------:R-:W-:-:S07]  /*a060*/  IMAD.MOV.U32 R7, RZ, RZ, R164 ;  /* 0x000000ffff077224 */ /* 0x000fce00078e00a4 */
[----:B------:R-:W-:Y:S05]  /*a070*/  WARPSYNC.COLLECTIVE R5, `(.L_x_7863) ;  /* 0x0000000005087348 */ /* 0x000fea0003c00000 */
[----:B------:R1:W2:Y:S02]  /*a080*/  SHFL.BFLY P0, R0, R7, R4, R0 ;  /* 0x0c00000407007389 */ /* 0x0002a40000000000 */
[----:B-12---:R-:W-:Y:S05]  /*a090*/  ENDCOLLECTIVE ;  /* 0x000000000000791b */ /* 0x006fea0003800000 */
.L_x_7863:
[----:B------:R-:W-:Y:S05]  /*a0a0*/  BRA `(.L_x_7864) ;  /* 0xfffffff400447947 */ /* 0x000fea000383ffff */
.L_x_7865:
        /* <DEDUP_REMOVED lines=13> */
.L_x_10310:


//--------------------- .text._ZN5flash24flash_fwd_splitkv_kernelI23Flash_fwd_kernel_traitsILi32ELi64ELi128ELi4ELb0ELb0EN7cutlass6half_tE19Flash_kernel_traitsILi32ELi64ELi128ELi4ES3_EELb0ELb0ELb1ELb0ELb0ELb1ELb0ELb0EEEvNS_16Flash_fwd_paramsE --------------------------
	.section	.text._ZN5flash24flash_fwd_splitkv_kernelI23Flash_fwd_kernel_traitsILi32ELi64ELi128ELi4ELb0ELb0EN7cutlass6half_tE19Flash_kernel_traitsILi32ELi64ELi128ELi4ES3_EELb0ELb0ELb1ELb0ELb0ELb1ELb0ELb0EEEvNS_16Flash_fwd_paramsE,"ax",@progbits
	.align	128
        .global         _ZN5flash24flash_fwd_splitkv_kernelI23Flash_fwd_kernel_traitsILi32ELi64ELi128ELi4ELb0ELb0EN7cutlass6half_tE19Flash_kernel_traitsILi32ELi64ELi128ELi4ES3_EELb0ELb0ELb1ELb0ELb0ELb1ELb0ELb0EEEvNS_16Flash_fwd_paramsE
        .type           _ZN5flash24flash_fwd_splitkv_kernelI23Flash_fwd_kernel_traitsILi32ELi64ELi128ELi4ELb0ELb0EN7cutlass6half_tE19Flash_kernel_traitsILi32ELi64ELi128ELi4ES3_EELb0ELb0ELb1ELb0ELb0ELb1ELb0ELb0EEEvNS_16Flash_fwd_paramsE,@function
        .size           _ZN5flash24flash_fwd_splitkv_kernelI23Flash_fwd_kernel_traitsILi32ELi64ELi128ELi4ELb0ELb0EN7cutlass6half_tE19Flash_kernel_traitsILi32ELi64ELi128ELi4ES3_EELb0ELb0ELb1ELb0ELb0ELb1ELb0ELb0EEEvNS_16Flash_fwd_paramsE,(.L_x_10311 - _ZN5flash24flash_fwd_splitkv_kernelI23Flash_fwd_kernel_traitsILi32ELi64ELi128ELi4ELb0ELb0EN7cutlass6half_tE19Flash_kernel_traitsILi32ELi64ELi128ELi4ES3_EELb0ELb0ELb1ELb0ELb0ELb1ELb0ELb0EEEvNS_16Flash_fwd_paramsE)
        .other          _ZN5flash24flash_fwd_splitkv_kernelI23Flash_fwd_kernel_traitsILi32ELi64ELi128ELi4ELb0ELb0EN7cutlass6half_tE19Flash_kernel_traitsILi32ELi64ELi128ELi4ES3_EELb0ELb0ELb1ELb0ELb0ELb1ELb0ELb0EEEvNS_16Flash_fwd_paramsE,@"STO_CUDA_ENTRY STV_DEFAULT"
_ZN5flash24flash_fwd_splitkv_kernelI23Flash_fwd_kernel_traitsILi32ELi64ELi128ELi4ELb0ELb0EN7cutlass6half_tE19Flash_kernel_traitsILi32ELi64ELi128ELi4ES3_EELb0ELb0ELb1ELb0ELb0ELb1ELb0ELb0EEEvNS_16Flash_fwd_paramsE:
.text._ZN5flash24flash_fwd_splitkv_kernelI23Flash_fwd_kernel_traitsILi32ELi64ELi128ELi4ELb0ELb0EN7cutlass6half_tE19Flash_kernel_traitsILi32ELi64ELi128ELi4ES3_EELb0ELb0ELb1ELb0ELb0ELb1ELb0ELb0EEEvNS_16Flash_fwd_paramsE:
[----:B------:R-:W-:Y:S01]  /*0000*/  LDC R1, c[0x0][0x37c] ;  /* 0x0000df00ff017b82 */ /* 0x000fe20000000800 */
[----:B------:R-:W1:Y:S07]  /*0010*/  S2R R121, SR_CTAID.X ;  /* 0x0000000000797919 */ /* 0x000e6e0000002500 */
[----:B------:R-:W2:Y:S01]  /*0020*/  LDC.64 R2, c[0x0][0x348] ;  /* 0x0000d200ff027b82 */ /* 0x000ea20000000a00 */
[----:B------:R-:W-:Y:S01]  /*0030*/  BSSY.RECONVERGENT B2, `(.L_x_7866) ;  /* 0x0000005000027945 */ /* 0x000fe20003800200 */
[----:B------:R-:W-:Y:S01]  /*0040*/  MOV R118, 0x80 ;  /* 0x0000008000767802 */ /* 0x000fe20000000f00 */
[----:B------:R-:W3:Y:S01]  /*0050*/  S2R R120, SR_CTAID.Y ;  /* 0x0000000000787919 */ /* 0x000ee20000002600 */
[----:B------:R-:W4:Y:S05]  /*0060*/  S2R R119, SR_CTAID.Z ;  /* 0x0000000000777919 */ /* 0x000f2a0000002700 */
[----:B-1234-:R-:W-:Y:S05]  /*0070*/  CALL.REL.NOINC `($_ZN5flash24flash_fwd_splitkv_kernelI23Flash_fwd_kernel_traitsILi32ELi64ELi128ELi4ELb0ELb0EN7cutlass6half_tE19Flash_kernel_traitsILi32ELi64ELi128ELi4ES3_EELb0ELb0ELb1ELb0ELb0ELb1ELb0ELb0EEEvNS_16Flash_fwd_paramsE$_ZN5flash30compute_attn_1rowblock_splitkvI23Flash_fwd_kernel_traitsILi32ELi64ELi128ELi4ELb0ELb0EN7cutlass6half_tE19Flash_kernel_traitsILi32ELi64ELi128ELi4ES3_EELb0ELb0ELb1ELb0ELb0ELb1ELb0ELb0ENS_16Flash_fwd_paramsEEEvRKT8_iiiii) ;  /* 0x0000000000087944 */ /* 0x01efea0003c00000 */
[----:B------:R-:W-:Y:S05]  /*0080*/  BSYNC.RECONVERGENT B2 ;  /* 0x0000000000027941 */ /* 0x000fea0003800200 */
.L_x_7866:
[----:B------:R-:W-:Y:S05]  /*0090*/  EXIT ;  /* 0x000000000000794d */ /* 0x000fea0003800000 */
        .type           $_ZN5flash24flash_fwd_splitkv_kernelI23Flash_fwd_kernel_traitsILi32ELi64ELi128ELi4ELb0ELb0EN7cutlass6half_tE19Flash_kernel_traitsILi32ELi64ELi128ELi4ES3_EELb0ELb0ELb1ELb0ELb0ELb1ELb0ELb0EEEvNS_16Flash_fwd_paramsE$_ZN5flash30compute_attn_1rowblock_splitkvI23Flash_fwd_kernel_traitsILi32ELi64ELi128ELi4ELb0ELb0EN7cutlass6half_tE19Flash_kernel_traitsILi32ELi64ELi128ELi4ES3_EELb0ELb0ELb1ELb0ELb0ELb1ELb0ELb0ENS_16Flash_fwd_paramsEEEvRKT8_iiiii,@function
        .size           $_ZN5flash24flash_fwd_splitkv_kernelI23Flash_fwd_kernel_traitsILi32ELi64ELi128ELi4ELb0ELb0EN7cutlass6half_tE19Flash_kernel_traitsILi32ELi64ELi128ELi4ES3_EELb0ELb0ELb1ELb0ELb0ELb1ELb0ELb0EEEvNS_16Flash_fwd_paramsE$_ZN5flash30compute_attn_1rowblock_splitkvI23Flash_fwd_kernel_traitsILi32ELi64ELi128ELi4ELb0ELb0EN7cutlass6half_tE19Flash_kernel_traitsILi32ELi64ELi128ELi4ES3_EELb0ELb0ELb1ELb0ELb0ELb1ELb0ELb0ENS_16Flash_fwd_paramsEEEvRKT8_iiiii,(.L_x_10311 - $_ZN5flash24flash_fwd_splitkv_kernelI23Flash_fwd_kernel_traitsILi32ELi64ELi128ELi4ELb0ELb0EN7cutlass6half_tE19Flash_kernel_traitsILi32ELi64ELi128ELi4ES3_EELb0ELb0ELb1ELb0ELb0ELb1ELb0ELb0EEEvNS_16Flash_fwd_paramsE$_ZN5flash30compute_attn_1rowblock_splitkvI23Flash_fwd_kernel_traitsILi32ELi64ELi128ELi4ELb0ELb0EN7cutlass6half_tE19Flash_kernel_traitsILi32ELi64ELi128ELi4ES3_EELb0ELb0ELb1ELb0ELb0ELb1ELb0ELb0ENS_16Flash_fwd_paramsEEEvRKT8_iiiii)
$_ZN5flash24flash_fwd_splitkv_kernelI23Flash_fwd_kernel_traitsILi32ELi64ELi128ELi4ELb0ELb0EN7cutlass6half_tE19Flash_kernel_traitsILi32ELi64ELi128ELi4ES3_EELb0ELb0ELb1ELb0ELb0ELb1ELb0ELb0EEEvNS_16Flash_fwd_paramsE$_ZN5flash30compute_attn_1rowblock_splitkvI23Flash_fwd_kernel_traitsILi32ELi64ELi128ELi4ELb0ELb0EN7cutlass6half_tE19Flash_kernel_traitsILi32ELi64ELi128ELi4ES3_EELb0ELb0ELb1ELb0ELb0ELb1ELb0ELb0ENS_16Flash_fwd_paramsEEEvRKT8_iiiii:
        /* <DEDUP_REMOVED lines=38> */
.L_x_7868:
[----:B------:R-:W-:Y:S05]  /*0300*/  BSYNC.RECONVERGENT B0 ;  /* 0x0000000000007941 */ /* 0x000fea0003800200 */
.L_x_7867:
[----:B------:R-:W-:Y:S04]  /*0310*/  BSSY.RECONVERGENT B0, `(.L_x_7869) ;  /* 0x0000007000007945 */ /* 0x000fe80003800200 */
[----:B------:R-:W-:Y:S05]  /*0320*/  @!P3 BRA `(.L_x_7870) ;  /* 0x000000000014b947 */ /* 0x000fea0003800000 */
[----:B------:R-:W2:Y:S02]  /*0330*/  LD.E.U8 R6, desc[UR4][R2.64+0x1b2] ;  /* 0x0001b20402067980 */ /* 0x000ea4000c101100 */
[----:B--2---:R-:W-:-:S13]  /*0340*/  ISETP.NE.AND P1, PT, R6, RZ, PT ;  /* 0x000000ff0600720c */ /* 0x004fda0003f25270 */
[----:B-----5:R-:W2:Y:S02]  /*0350*/  @P1 LD.E R30, desc[UR4][R12.64+0x4] ;  /* 0x000004040c1e1980 */ /* 0x020ea4000c101900 */
[----:B--2---:R-:W-:-:S06]  /*0360*/  @P1 IADD3 R30, PT, PT, R30, -R11, RZ ;  /* 0x8000000b1e1e1210 */ /* 0x004fcc0007ffe0ff */
[----:B------:R2:W5:Y:S02]  /*0370*/  @!P1 LD.E R30, desc[UR4][R12.64] ;  /* 0x000000040c1e9980 */ /* 0x000564000c101900 */
.L_x_7870:
[----:B------:R-:W-:Y:S05]  /*0380*/  BSYNC.RECONVERGENT B0 ;  /* 0x0000000000007941 */ /* 0x000fea0003800200 */
.L_x_7869:
        /* <DEDUP_REMOVED lines=8> */
.L_x_7872:
[----:B------:R-:W3:Y:S01]  /*0410*/  LD.E.64 R6, desc[UR4][R2.64+0x108] ;  /* 0x0001080402067980 */ /* 0x000ee2000c101b00 */
[----:B------:R-:W-:Y:S01]  /*0420*/  BSSY.RECONVERGENT B0, `(.L_x_7874) ;  /* 0x0000006000007945 */ /* 0x000fe20003800200 */
[----:B------:R-:W-:Y:S01]  /*0430*/  IMAD.MOV.U32 R5, RZ, RZ, RZ ;  /* 0x000000ffff057224 */ /* 0x000fe200078e00ff */
[----:B---3--:R-:W-:-:S04]  /*0440*/  ISETP.NE.U32.AND P0, PT, R6, RZ, PT ;  /* 0x000000ff0600720c */ /* 0x008fc80003f05070 */
[----:B------:R-:W-:-:S13]  /*0450*/  ISETP.NE.AND.EX P0, PT, R7, RZ, PT, P0 ;  /* 0x000000ff0700720c */ /* 0x000fda0003f05300 */
[----:B------:R-:W-:Y:S05]  /*0460*/  @!P0 BRA `(.L_x_7875) ;  /* 0x0000000000048947 */ /* 0x000fea0003800000 */
[----:B------:R3:W5:Y:S02]  /*0470*/  LD.E R5, desc[UR4][R2.64+0xbc] ;  /* 0x0000bc0402057980 */ /* 0x000764000c101900 */
.L_x_7875:
[----:B------:R-:W-:Y:S05]  /*0480*/  BSYNC.RECONVERGENT B0 ;  /* 0x0000000000007941 */ /* 0x000fea0003800200 */
.L_x_7874:
[----:B-----5:R-:W-:Y:S02]  /*0490*/  IADD3 R30, PT, PT, R5, R30, -R10 ;  /* 0x0000001e051e7210 */ /* 0x020fe40007ffe80a */
.L_x_7873:
[----:B------:R-:W-:Y:S05]  /*04a0*/  BSYNC.RECONVERGENT B1 ;  /* 0x0000000000017941 */ /* 0x000fea0003800200 */
.L_x_7871:
[----:B------:R-:W-:Y:S01]  /*04b0*/  IMAD.SHL.U32 R110, R121, 0x40, RZ ;  /* 0x00000040796e7824 */ /* 0x000fe200078e00ff */
[----:B------:R-:W-:Y:S01]  /*04c0*/  MOV R6, R118 ;  /* 0x0000007600067202 */ /* 0x000fe20000000f00 */
[----:B------:R-:W-:-:S03]  /*04d0*/  IMAD.MOV.U32 R7, RZ, RZ, 0x0 ;  /* 0x00000000ff077424 */ /* 0x000fc600078e00ff */
[----:B------:R-:W-:-:S13]  /*04e0*/  ISETP.GT.AND P0, PT, R31, R110, PT ;  /* 0x0000006e1f00720c */ /* 0x000fda0003f04270 */
[----:B-123--:R-:W-:Y:S05]  /*04f0*/  @!P0 RET.REL.NODEC R6 `(_ZN5flash24flash_fwd_splitkv_kernelI23Flash_fwd_kernel_traitsILi32ELi64ELi128ELi4ELb0ELb0EN7cutlass6half_tE19Flash_kernel_traitsILi32ELi64ELi128ELi4ES3_EELb0ELb0ELb1ELb0ELb0ELb1ELb0ELb0EEEvNS_16Flash_fwd_paramsE) ;  /* 0xfffffff806c08950 */ /* 0x00efea0003c3ffff */
        /* <DEDUP_REMOVED lines=74> */
.L_x_7878:
[----:B------:R-:W-:Y:S05]  /*09a0*/  BSYNC.RECONVERGENT B0 ;  /* 0x0000000000007941 */ /* 0x000fea0003800200 */
.L_x_7877:
[----:B------:R-:W-:Y:S01]  /*09b0*/  MOV R2, R118 ;  /* 0x0000007600027202 */ /* 0x000fe20000000f00 */
[----:B------:R1:W-:Y:S01]  /*09c0*/  @!P3 ST.E desc[UR4][R4.64], R0 ;  /* 0x000000000400b985 */ /* 0x0003e2000c101904 */
[----:B------:R-:W-:-:S04]  /*09d0*/  MOV R3, 0x0 ;  /* 0x0000000000037802 */ /* 0x000fc80000000f00 */
[----:B-12---:R-:W-:Y:S05]  /*09e0*/  @P2 RET.REL.NODEC R2 `(_ZN5flash24flash_fwd_splitkv_kernelI23Flash_fwd_kernel_traitsILi32ELi64ELi128ELi4ELb0ELb0EN7cutlass6half_tE19Flash_kernel_traitsILi32ELi64ELi128ELi4ES3_EELb0ELb0ELb1ELb0ELb0ELb1ELb0ELb0EEEvNS_16Flash_fwd_paramsE) ;  /* 0xfffffff402842950 */ /* 0x006fea0003c3ffff */
[----:B------:R-:W-:Y:S02]  /*09f0*/  MOV R0, 0x7f800000 ;  /* 0x7f80000000007802 */ /* 0x000fe40000000f00 */
[----:B------:R-:W-:-:S03]  /*0a00*/  MOV R119, 0x0 ;  /* 0x0000000000777802 */ /* 0x000fc60000000f00 */
[----:B------:R1:W-:Y:S02]  /*0a10*/  ST.E desc[UR4][R4.64+0x80], R0 ;  /* 0x0000800004007985 */ /* 0x0003e4000c101904 */
[----:B-1----:R-:W-:Y:S05]  /*0a20*/  RET.REL.NODEC R118 `(_ZN5flash24flash_fwd_splitkv_kernelI23Flash_fwd_kernel_traitsILi32ELi64ELi128ELi4ELb0ELb0EN7cutlass6half_tE19Flash_kernel_traitsILi32ELi64ELi128ELi4ES3_EELb0ELb0ELb1ELb0ELb0ELb1ELb0ELb0EEEvNS_16Flash_fwd_paramsE) ;  /* 0xfffffff476747950 */ /* 0x002fea0003c3ffff */
.L_x_7876:
        /* <DEDUP_REMOVED lines=106> */
.L_x_7880:
        /* <DEDUP_REMOVED lines=48> */
[----:B------:R-:W-:Y:S02]  /*13d0*/  LEA R21, R22, 0xffffff80, 0x7 ;  /* 0xffffff8016157811 */ /* 0x000fe400078e38ff */
        /* <DEDUP_REMOVED lines=32> */
.L_x_7881:
[----:B------:R-:W-:Y:S05]  /*15e0*/  BSYNC.RECONVERGENT B0 ;  /* 0x0000000000007941 */ /* 0x000fea0003800200 */
.L_x_7879:
        /* <DEDUP_REMOVED lines=111> */
.L_x_7884:
[----:B------:R1:W-:Y:S02]  /*1ce0*/  STS.128 [R127], RZ ;  /* 0x000000ff7f007388 */ /* 0x0003e40000000c00 */
.L_x_7883:
[----:B------:R-:W-:Y:S05]  /*1cf0*/  BSYNC.RECONVERGENT B0 ;  /* 0x0000000000007941 */ /* 0x000fea0003800200 */
.L_x_7882:
        /* <DEDUP_REMOVED lines=23> */
.L_x_7886:
[----:B------:R-:W-:Y:S05]  /*1e70*/  BSYNC.RECONVERGENT B0 ;  /* 0x0000000000007941 */ /* 0x000fea0003800200 */
.L_x_7885:
        /* <DEDUP_REMOVED lines=13> */
.L_x_7889:
[----:B------:R4:W-:Y:S02]  /*1f50*/  STS.128 [R127+0x1000], RZ ;  /* 0x001000ff7f007388 */ /* 0x0009e40000000c00 */
.L_x_7888:
[----:B------:R-:W-:Y:S05]  /*1f60*/  BSYNC.RECONVERGENT B0 ;  /* 0x0000000000007941 */ /* 0x000fea0003800200 */
.L_x_7887:
        /* <DEDUP_REMOVED lines=16> */
.L_x_7891:
[----:B------:R-:W-:Y:S05]  /*2070*/  BSYNC.RECONVERGENT B0 ;  /* 0x0000000000007941 */ /* 0x000fea0003800200 */
.L_x_7890:
        /* <DEDUP_REMOVED lines=11> */
.L_x_7893:
[----:B------:R-:W-:Y:S05]  /*2130*/  BSYNC.RECONVERGENT B0 ;  /* 0x0000000000007941 */ /* 0x000fea0003800200 */
.L_x_7892:
        /* <DEDUP_REMOVED lines=11> */
.L_x_7895:
[----:B------:R-:W-:Y:S05]  /*21f0*/  BSYNC.RECONVERGENT B0 ;  /* 0x0000000000007941 */ /* 0x000fea0003800200 */
.L_x_7894:
        /* <DEDUP_REMOVED lines=30> */
.L_x_7898:
[----:B------:R3:W-:Y:S01]  /*23e0*/  STS.128 [R127+0x3000], RZ ;  /* 0x003000ff7f007388 */ /* 0x0007e20000000c00 */
[----:B------:R-:W-:Y:S05]  /*23f0*/  BRA `(.L_x_7899) ;  /* 0x0000000000047947 */ /* 0x000fea0003800000 */
.L_x_7897:
[----:B------:R4:W-:Y:S02]  /*2400*/  STS.128 [R127+0x3000], RZ ;  /* 0x003000ff7f007388 */ /* 0x0009e40000000c00 */
.L_x_7899:
[----:B------:R-:W-:Y:S05]  /*2410*/  BSYNC.RECONVERGENT B0 ;  /* 0x0000000000007941 */ /* 0x000fea0003800200 */
.L_x_7896:
[----:B------:R-:W-:Y:S01]  /*2420*/  ISETP.GE.AND P3, PT, R6, R7, PT ;  /* 0x000000070600720c */ /* 0x000fe20003f66270 */
        /* <DEDUP_REMOVED lines=14> */
.L_x_7901:
[----:B------:R-:W-:Y:S05]  /*2510*/  BSYNC.RECONVERGENT B0 ;  /* 0x0000000000007941 */ /* 0x000fea0003800200 */
.L_x_7900:
        /* <DEDUP_REMOVED lines=12> */
.L_x_7903:
[----:B------:R-:W-:Y:S05]  /*25e0*/  BSYNC.RECONVERGENT B0 ;  /* 0x0000000000007941 */ /* 0x000fea0003800200 */
.L_x_7902:
        /* <DEDUP_REMOVED lines=12> */
.L_x_7905:
[----:B------:R-:W-:Y:S05]  /*26b0*/  BSYNC.RECONVERGENT B0 ;  /* 0x0000000000007941 */ /* 0x000fea0003800200 */
.L_x_7904:
        /* <DEDUP_REMOVED lines=26> */
[----:B------:R-:W2:Y:S01]  /*2860*/  LDSM.16.M88.4 R36, [R61+0x1000] ;  /* 0x001000003d24783b */ /* 0x000ea20000000200 */
[----:B------:R-:W-:-:S03]  /*2870*/  SEL R54, R54, 0xffffffe0, !P6 ;  /* 0xffffffe036367807 */ /* 0x000fc60007000000 */
[----:B------:R-:W3:Y:S01]  /*2880*/  LDSM.16.M88.4 R24, [R61+0x1400] ;  /* 0x001400003d18783b */ /* 0x000ee20000000200 */
[-C--:B-1----:R-:W-:Y:S02]  /*2890*/  IADD3 R16, PT, PT, R16, R54.reuse, RZ ;  /* 0x0000003610107210 */ /* 0x082fe40007ffe0ff */
[----:B------:R-:W-:-:S04]  /*28a0*/  IADD3 R54, PT, PT, R61, R54, RZ ;  /* 0x000000363d367210 */ /* 0x000fc80007ffe0ff */
[----:B------:R-:W-:Y:S04]  /*28b0*/  LDSM.16.M88.4 R16, [R16] ;  /* 0x000000001010783b */ /* 0x000fe80000000200 */
[----:B------:R-:W1:Y:S04]  /*28c0*/  LDSM.16.M88.4 R4, [R54+0x1000] ;  /* 0x001000003604783b */ /* 0x000e680000000200 */
[----:B------:R-:W4:Y:S01]  /*28d0*/  LDSM.16.M88.4 R40, [R54+0x1400] ;  /* 0x001400003628783b */ /* 0x000f220000000200 */
[C---:B--2---:R-:W-:Y:S08]  /*28e0*/  HMMA.16816.F32 R8, R32.reuse, R36, RZ ;  /* 0x000000242008723c */ /* 0x044ff000000018ff */
[C---:B------:R-:W-:Y:S08]  /*28f0*/  HMMA.16816.F32 R36, R32.reuse, R38, RZ ;  /* 0x000000262024723c */ /* 0x040ff000000018ff */
[----:B---3--:R-:W-:Y:S08]  /*2900*/  HMMA.16816.F32 R12, R32, R24, RZ ;  /* 0x00000018200c723c */ /* 0x008ff000000018ff */
[C---:B-1----:R-:W-:Y:S08]  /*2910*/  HMMA.16816.F32 R8, R16.reuse, R4, R8 ;  /* 0x000000041008723c */ /* 0x042ff00000001808 */
[C---:B------:R-:W-:Y:S01]  /*2920*/  HMMA.16816.F32 R36, R16.reuse, R6, R36 ;  /* 0x000000061024723c */ /* 0x040fe20000001824 */
[----:B------:R-:W1:Y:S07]  /*2930*/  LDSM.16.M88.4 R4, [R61+0x1800] ;  /* 0x001800003d04783b */ /* 0x000e6e0000000200 */
[----:B----4-:R-:W-:Y:S03]  /*2940*/  HMMA.16816.F32 R12, R16, R40, R12 ;  /* 0x00000028100c723c */ /* 0x010fe6000000180c */
        /* <DEDUP_REMOVED lines=8> */
[----:B------:R-:W-:-:S05]  /*29d0*/  FMUL.FTZ R39, R39, R23 ;  /* 0x0000001727277220 */ /* 0x000fca0000410000 */
[-C--:B------:R-:W-:Y:S01]  /*29e0*/  FMUL.FTZ R12, R12, R23.reuse ;  /* 0x000000170c0c7220 */ /* 0x080fe20000410000 */
[-C--:B------:R-:W-:Y:S01]  /*29f0*/  FMUL.FTZ R13, R13, R23.reuse ;  /* 0x000000170d0d7220 */ /* 0x080fe20000410000 */
[-C--:B------:R-:W-:Y:S01]  /*2a00*/  FMUL.FTZ R14, R14, R23.reuse ;  /* 0x000000170e0e7220 */ /* 0x080fe20000410000 */
[----:B------:R-:W3:Y:S01]  /*2a10*/  MUFU.TANH R49, R9 ;  /* 0x0000000900317308 */ /* 0x000ee20000002400 */
[----:B------:R-:W-:-:S07]  /*2a20*/  FMUL.FTZ R15, R15, R23 ;  /* 0x000000170f0f7220 */ /* 0x000fce0000410000 */
[----:B------:R-:W4:Y:S08]  /*2a30*/  MUFU.TANH R46, R10 ;  /* 0x0000000a002e7308 */ /* 0x000f300000002400 */
[----:B------:R5:W1:Y:S08]  /*2a40*/  MUFU.TANH R47, R11 ;  /* 0x0000000b002f7308 */ /* 0x000a700000002400 */
[----:B------:R-:W1:Y:S08]  /*2a50*/  MUFU.TANH R52, R36 ;  /* 0x0000002400347308 */ /* 0x000e700000002400 */
[----:B------:R-:W1:Y:S01]  /*2a60*/  MUFU.TANH R55, R37 ;  /* 0x0000002500377308 */ /* 0x000e620000002400 */
[----:B-----5:R-:W-:Y:S01]  /*2a70*/  HMMA.16816.F32 R8, R32, R26, RZ ;  /* 0x0000001a2008723c */ /* 0x020fe200000018ff */
[----:B------:R-:W5:Y:S06]  /*2a80*/  LDSM.16.M88.4 R24, [R54+0x1800] ;  /* 0x001800003618783b */ /* 0x000f6c0000000200 */
[----:B------:R-:W1:Y:S08]  /*2a90*/  MUFU.TANH R57, R38 ;  /* 0x0000002600397308 */ /* 0x000e700000002400 */
[----:B------:R1:W1:Y:S05]  /*2aa0*/  MUFU.TANH R50, R39 ;  /* 0x0000002700327308 */ /* 0x00026a0000002400 */
[----:B------:R-:W-:Y:S01]  /*2ab0*/  HMMA.16816.F32 R8, R16, R42, R8 ;  /* 0x0000002a1008723c */ /* 0x000fe20000001808 */
[----:B------:R-:W2:Y:S02]  /*2ac0*/  LDSM.16.M88.4 R40, [R61+0x1c00] ;  /* 0x001c00003d28783b */ /* 0x000ea40000000200 */
[----:B------:R-:W2:Y:S08]  /*2ad0*/  MUFU.TANH R48, R12 ;  /* 0x0000000c00307308 */ /* 0x000eb00000002400 */
[----:B------:R-:W2:Y:S01]  /*2ae0*/  MUFU.TANH R51, R13 ;  /* 0x0000000d00337308 */ /* 0x000ea20000002400 */
[C---:B-1----:R-:W-:Y:S07]  /*2af0*/  HMMA.16816.F32 R36, R32.reuse, R4, RZ ;  /* 0x000000042024723c */ /* 0x042fee00000018ff */
[----:B------:R-:W1:Y:S01]  /*2b00*/  MUFU.TANH R53, R14 ;  /* 0x0000000e00357308 */ /* 0x000e620000002400 */
[-C--:B------:R-:W-:Y:S01]  /*2b10*/  FMUL.FTZ R8, R8, R23.reuse ;  /* 0x0000001708087220 */ /* 0x080fe20000410000 */
[----:B------:R-:W-:Y:S01]  /*2b20*/  HMMA.16816.F32 R4, R32, R6, RZ ;  /* 0x000000062004723c */ /* 0x000fe200000018ff */
[-C--:B------:R-:W-:Y:S01]  /*2b30*/  FMUL.FTZ R9, R9, R23.reuse ;  /* 0x0000001709097220 */ /* 0x080fe20000410000 */
[-C--:B------:R-:W-:Y:S01]  /*2b40*/  FMUL.FTZ R10, R10, R23.reuse ;  /* 0x000000170a0a7220 */ /* 0x080fe20000410000 */
[----:B------:R-:W-:-:S03]  /*2b50*/  FMUL.FTZ R11, R11, R23 ;  /* 0x000000170b0b7220 */ /* 0x000fc60000410000 */
[----:B------:R3:W1:Y:S05]  /*2b60*/  MUFU.TANH R56, R15 ;  /* 0x0000000f00387308 */ /* 0x00066a0000002400 */
[C---:B-----5:R-:W-:Y:S03]  /*2b70*/  HMMA.16816.F32 R36, R16.reuse, R24, R36 ;  /* 0x000000181024723c */ /* 0x060fe60000001824 */
[----:B------:R-:W1:Y:S06]  /*2b80*/  MUFU.TANH R58, R8 ;  /* 0x00000008003a7308 */ /* 0x000e6c0000002400 */
[----:B------:R-:W-:Y:S01]  /*2b90*/  HMMA.16816.F32 R4, R16, R26, R4 ;  /* 0x0000001a1004723c */ /* 0x000fe20000001804 */
[----:B------:R-:W-:Y:S01]  /*2ba0*/  LDSM.16.M88.4 R24, [R61+0x2000] ;  /* 0x002000003d18783b */ /* 0x000fe20000000200 */
[----:B------:R-:W1:Y:S03]  /*2bb0*/  MUFU.TANH R59, R9 ;  /* 0x00000009003b7308 */ /* 0x000e660000002400 */
[----:B---3--:R-:W3:Y:S05]  /*2bc0*/  LDSM.16.M88.4 R12, [R54+0x1c00] ;  /* 0x001c0000360c783b */ /* 0x008eea0000000200 */
        /* <DEDUP_REMOVED lines=77> */
[----:B-----5:R5:W3:Y:S07]  /*30a0*/  LDSM.16.M88.4 R24, [R61+0x2c00] ;  /* 0x002c00003d18783b */ /* 0x020aee0000000200 */
[----:B------:R-:W1:Y:S01]  /*30b0*/  MUFU.TANH R89, R39 ;  /* 0x0000002700597308 */ /* 0x000e620000002400 */
[----:B--2---:R-:W-:Y:S01]  /*30c0*/  HMMA.16816.F32 R8, R16, R4, R8 ;  /* 0x000000041008723c */ /* 0x004fe20000001808 */
[-C--:B------:R-:W-:Y:S01]  /*30d0*/  FMUL.FTZ R4, R12, R23.reuse ;  /* 0x000000170c047220 */ /* 0x080fe20000410000 */
[----:B------:R-:W-:-:S05]  /*30e0*/  FMUL.FTZ R5, R15, R23 ;  /* 0x000000170f057220 */ /* 0x000fca0000410000 */
[----:B------:R-:W2:Y:S01]  /*30f0*/  MUFU.TANH R92, R14 ;  /* 0x0000000e005c7308 */ /* 0x000ea20000002400 */
[----:B------:R-:W-:Y:S07]  /*3100*/  HMMA.16816.F32 R40, R16, R6, R40 ;  /* 0x000000061028723c */ /* 0x000fee0000001828 */
[----:B------:R-:W1:Y:S04]  /*3110*/  MUFU.TANH R4, R4 ;  /* 0x0000000400047308 */ /* 0x000e680000002400 */
[-C--:B------:R-:W-:Y:S01]  /*3120*/  FMUL.FTZ R6, R11, R23.reuse ;  /* 0x000000170b067220 */ /* 0x080fe20000410000 */
[-C--:B------:R-:W-:Y:S01]  /*3130*/  FMUL.FTZ R8, R8, R23.reuse ;  /* 0x0000001708087220 */ /* 0x080fe20000410000 */
[----:B------:R-:W-:-:S02]  /*3140*/  FMUL.FTZ R7, R9, R23 ;  /* 0x0000001709077220 */ /* 0x000fc40000410000 */
[----:B-----5:R5:W1:Y:S01]  /*3150*/  MUFU.TANH R61, R37 ;  /* 0x00000025003d7308 */ /* 0x020a620000002400 */
[----:B------:R-:W-:-:S03]  /*3160*/  FMUL.FTZ R10, R10, R23 ;  /* 0x000000170a0a7220 */ /* 0x000fc60000410000 */
[----:B------:R-:W-:-:S04]  /*3170*/  FMUL.FTZ R11, R41, R23 ;  /* 0x00000017290b7220 */ /* 0x000fc80000410000 */
[----:B------:R-:W1:Y:S08]  /*3180*/  MUFU.TANH R5, R5 ;  /* 0x0000000500057308 */ /* 0x000e700000002400 */
[----:B------:R-:W1:Y:S01]  /*3190*/  MUFU.TANH R8, R8 ;  /* 0x0000000800087308 */ /* 0x000e620000002400 */
[----:B-----5:R5:W4:Y:S01]  /*31a0*/  LDSM.16.M88.4 R36, [R54+0x2c00] ;  /* 0x002c00003624783b */ /* 0x020b220000000200 */
[----:B------:R-:W-:-:S06]  /*31b0*/  DEPBAR.LE SB0, 0x0 ;  /* 0x000080000000791a */ /* 0x000fcc0000000000 */
[----:B------:R-:W1:Y:S08]  /*31c0*/  MUFU.TANH R7, R7 ;  /* 0x0000000700077308 */ /* 0x000e700000002400 */
[----:B------:R-:W1:Y:S08]  /*31d0*/  MUFU.TANH R10, R10 ;  /* 0x0000000a000a7308 */ /* 0x000e700000002400 */
[----:B------:R-:W1:Y:S08]  /*31e0*/  MUFU.TANH R6, R6 ;  /* 0x0000000600067308 */ /* 0x000e700000002400 */
[----:B-----5:R3:W1:Y:S08]  /*31f0*/  MUFU.TANH R54, R13 ;  /* 0x0000000d00367308 */ /* 0x0206700000002400 */
[----:B------:R-:W1:Y:S01]  /*3200*/  MUFU.TANH R11, R11 ;  /* 0x0000000b000b7308 */ /* 0x000e620000002400 */
[C---:B---3--:R-:W-:Y:S08]  /*3210*/  HMMA.16816.F32 R12, R32.reuse, R24, RZ ;  /* 0x00000018200c723c */ /* 0x048ff000000018ff */
[----:B------:R-:W-:Y:S01]  /*3220*/  HMMA.16816.F32 R24, R32, R26, RZ ;  /* 0x0000001a2018723c */ /* 0x000fe200000018ff */
[-C--:B------:R-:W-:Y:S01]  /*3230*/  FMUL.FTZ R35, R42, R23.reuse ;  /* 0x000000172a237220 */ /* 0x080fe20000410000 */
[----:B------:R-:W-:-:S05]  /*3240*/  FMUL.FTZ R32, R43, R23 ;  /* 0x000000172b207220 */ /* 0x000fca0000410000 */
[----:B------:R-:W3:Y:S05]  /*3250*/  MUFU.TANH R35, R35 ;  /* 0x0000002300237308 */ /* 0x000eea0000002400 */
[C---:B----4-:R-:W-:Y:S01]  /*3260*/  HMMA.16816.F32 R12, R16.reuse, R36, R12 ;  /* 0x00000024100c723c */ /* 0x050fe2000000180c */
[-C--:B------:R-:W-:Y:S02]  /*3270*/  FMUL.FTZ R36, R40, R23.reuse ;  /* 0x0000001728247220 */ /* 0x080fe40000410000 */
        /* <DEDUP_REMOVED lines=9> */
[----:B------:R-:W-:-:S03]  /*3310*/  FMUL.FTZ R25, R25, R23 ;  /* 0x0000001719197220 */ /* 0x000fc60000410000 */
[----:B------:R5:W1:Y:S08]  /*3320*/  MUFU.TANH R39, R24 ;  /* 0x0000001800277308 */ /* 0x000a700000002400 */
[----:B------:R2:W1:Y:S08]  /*3330*/  MUFU.TANH R40, R25 ;  /* 0x0000001900287308 */ /* 0x0004700000002400 */
[----:B------:R1:W1:Y:S01]  /*3340*/  MUFU.TANH R18, R13 ;  /* 0x0000000d00127308 */ /* 0x0002620000002400 */
[----:B-----5:R-:W-:-:S07]  /*3350*/  FMUL.FTZ R24, R26, R23 ;  /* 0x000000171a187220 */ /* 0x020fce0000410000 */
[----:B------:R1:W1:Y:S01]  /*3360*/  MUFU.TANH R37, R14 ;  /* 0x0000000e00257308 */ /* 0x0002620000002400 */
[----:B--2---:R-:W-:-:S07]  /*3370*/  FMUL.FTZ R25, R27, R23 ;  /* 0x000000171b197220 */ /* 0x004fce0000410000 */
        /* <DEDUP_REMOVED lines=18> */
.L_x_7909:
        /* <DEDUP_REMOVED lines=62> */
.L_x_7910:
[----:B------:R-:W-:Y:S05]  /*3880*/  BSYNC.RECONVERGENT B0 ;  /* 0x0000000000007941 */ /* 0x000fea0003800200 */
.L_x_7908:
[CC--:B------:R-:W-:Y:S01]  /*3890*/  ISETP.GE.AND P0, PT, R111.reuse, R126.reuse, PT ;  /* 0x0000007e6f00720c */ /* 0x0c0fe20003f06270 */
[----:B------:R-:W-:Y:S01]  /*38a0*/  BSSY.RECONVERGENT B0, `(.L_x_7911) ;  /* 0x0000023000007945 */ /* 0x000fe20003800200 */
[----:B------:R-:W-:-:S11]  /*38b0*/  ISETP.GE.AND P1, PT, R111, R126, PT ;  /* 0x0000007e6f00720c */ /* 0x000fd60003f26270 */
[C---:B------:R-:W-:Y:S01]  /*38c0*/  @!P0 IMAD.SHL.U32 R12, R106.reuse, 0x40, RZ ;  /* 0x000000406a0c8824 */ /* 0x040fe200078e00ff */
[CC--:B-1----:R-:W-:Y:S01]  /*38d0*/  @!P0 LEA R14, P4, R106.reuse, R114.reuse, 0x6 ;  /* 0x000000726a0e8211 */ /* 0x0c2fe200078830ff */
        /* <DEDUP_REMOVED lines=31> */
.L_x_7912:
[----:B------:R-:W-:Y:S05]  /*3ad0*/  BSYNC.RECONVERGENT B0 ;  /* 0x0000000000007941 */ /* 0x000fea0003800200 */
.L_x_7911:
[----:B------:R-:W0:Y:S02]  /*3ae0*/  LDGDEPBAR ;  /* 0x00000000000079af */ /* 0x000e240000000000 */
.L_x_7907:
[----:B------:R-:W-:Y:S05]  /*3af0*/  BSYNC.RECONVERGENT B1 ;  /* 0x0000000000017941 */ /* 0x000fea0003800200 */
.L_x_7906:
[----:B------:R-:W-:Y:S01]  /*3b00*/  LOP3.LUT R23, R28, 0x7, RZ, 0xc0, !PT ;  /* 0x000000071c177812 */ /* 0x000fe200078ec0ff */
[----:B------:R-:W-:Y:S01]  /*3b10*/  IMAD.SHL.U32 R29, R86, 0x2, RZ ;  /* 0x00000002561d7824 */ /* 0x000fe200078e00ff */
[----:B------:R-:W-:Y:S02]  /*3b20*/  LEA R28, R22, 0xffffff80, 0x7 ;  /* 0xffffff80161c7811 */ /* 0x000fe400078e38ff */
[----:B------:R-:W-:Y:S02]  /*3b30*/  LOP3.LUT R21, R23, 0x1f0, R100, 0xf8, !PT ;  /* 0x000001f017157812 */ /* 0x000fe400078ef864 */
[----:B------:R-:W-:-:S03]  /*3b40*/  LOP3.LUT R29, R29, 0x6, RZ, 0xc0, !PT ;  /* 0x000000061d1d7812 */ /* 0x000fc600078ec0ff */
[----:B------:R-:W-:Y:S01]  /*3b50*/  IMAD R21, R121, 0x40, R21 ;  /* 0x0000004079157824 */ /* 0x000fe200078e0215 */
[C-C-:B-12---:R-:W-:Y:S02]  /*3b60*/  LOP3.LUT R12, R28.reuse, 0x8, R29.reuse, 0xfe, !PT ;  /* 0x000000081c0c7812 */ /* 0x146fe400078efe1d */
[----:B------:R-:W-:Y:S02]  /*3b70*/  LOP3.LUT R14, R28, 0x21, R29, 0xfe, !PT ;  /* 0x000000211c0e7812 */ /* 0x000fe400078efe1d */
[----:B------:R-:W-:Y:S02]  /*3b80*/  IADD3 R21, PT, PT, R30, R21, -R31 ;  /* 0x000000151e157210 */ /* 0x000fe40007ffe81f */
[-C--:B------:R-:W-:Y:S02]  /*3b90*/  ISETP.GE.AND P0, PT, R12, R30.reuse, PT ;  /* 0x0000001e0c00720c */ /* 0x080fe40003f06270 */
[C-C-:B------:R-:W-:Y:S01]  /*3ba0*/  LOP3.LUT R15, R28.reuse, 0x1, R29.reuse, 0xfe, !PT ;  /* 0x000000011c0f7812 */ /* 0x140fe200078efe1d */
[C---:B------:R-:W-:Y:S01]  /*3bb0*/  IMAD.IADD R19, R21.reuse, 0x1, -R12 ;  /* 0x0000000115137824 */ /* 0x040fe200078e0a0c */
[C---:B------:R-:W-:Y:S01]  /*3bc0*/  LOP3.LUT R12, R28.reuse, 0x30, R29, 0xfe, !PT ;  /* 0x000000301c0c7812 */ /* 0x040fe200078efe1d */
[C---:B------:R-:W-:Y:S01]  /*3bd0*/  VIADD R26, R21.reuse, 0x8 ;  /* 0x00000008151a7836 */ /* 0x040fe20000000000 */
[----:B------:R-:W-:Y:S01]  /*3be0*/  LOP3.LUT R27, R28, R29, RZ, 0xfc, !PT ;  /* 0x0000001d1c1b7212 */ /* 0x000fe200078efcff */
[C---:B------:R-:W-:Y:S01]  /*3bf0*/  IMAD.IADD R9, R21.reuse, 0x1, -R14 ;  /* 0x0000000115097824 */ /* 0x040fe200078e0a0e */
[-C--:B------:R-:W-:Y:S01]  /*3c00*/  ISETP.GE.AND P3, PT, R14, R30.reuse, PT ;  /* 0x0000001e0e00720c */ /* 0x080fe20003f66270 */
        /* <DEDUP_REMOVED lines=21> */
[----:B------:R-:W-:Y:S01]  /*3d60*/  LOP3.LUT R34, R28, 0x28, R29, 0xfe, !PT ;  /* 0x000000281c227812 */ /* 0x000fe200078efe1d */
[----:B------:R-:W-:Y:S01]  /*3d70*/  FFMA.FTZ R14, -R0, R14, R63 ;  /* 0x0000000e000e7223 */ /* 0x000fe2000001013f */
[----:B------:R-:W-:Y:S01]  /*3d80*/  LOP3.LUT R13, R28, 0x29, R29, 0xfe, !PT ;  /* 0x000000291c0d7812 */ /* 0x000fe200078efe1d */
[----:B------:R-:W-:Y:S01]  /*3d90*/  FFMA.FTZ R17, -R0, R27, R57 ;  /* 0x0000001b00117223 */ /* 0x000fe20000010139 */
[----:B------:R-:W-:Y:S01]  /*3da0*/  LOP3.LUT R41, R28, 0x38, R29, 0xfe, !PT ;  /* 0x000000381c297812 */ /* 0x000fe200078efe1d */
[----:B------:R-:W-:Y:S01]  /*3db0*/  IMAD.IADD R16, R21, 0x1, -R34 ;  /* 0x0000000115107824 */ /* 0x000fe200078e0a22 */
[----:B------:R-:W-:Y:S01]  /*3dc0*/  ISETP.GE.AND P1, PT, R15, R30, PT ;  /* 0x0000001e0f00720c */ /* 0x000fe20003f26270 */
[----:B------:R-:W-:Y:S01]  /*3dd0*/  IMAD.IADD R15, R21, 0x1, -R13 ;  /* 0x00000001150f7824 */ /* 0x000fe200078e0a0d */
[----:B------:R-:W-:Y:S01]  /*3de0*/  FSEL R19, R19, -INF , !P0 ;  /* 0xff80000013137808 */ /* 0x000fe20004000000 */
[----:B------:R-:W-:Y:S01]  /*3df0*/  IMAD.IADD R43, R21, 0x1, -R41 ;  /* 0x00000001152b7824 */ /* 0x000fe200078e0a29 */
[----:B------:R-:W-:-:S02]  /*3e00*/  FSEL R17, R17, -INF , !P0 ;  /* 0xff80000011117808 */ /* 0x000fc40004000000 */
[----:B------:R-:W-:Y:S02]  /*3e10*/  FSEL R9, R9, -INF , !P3 ;  /* 0xff80000009097808 */ /* 0x000fe40005800000 */
[----:B------:R-:W-:Y:S02]  /*3e20*/  FSEL R14, R14, -INF , !P3 ;  /* 0xff8000000e0e7808 */ /* 0x000fe40005800000 */
[-C--:B------:R-:W-:Y:S01]  /*3e30*/  ISETP.GE.AND P4, PT, R34, R30.reuse, PT ;  /* 0x0000001e2200720c */ /* 0x080fe20003f86270 */
[C---:B------:R-:W-:Y:S01]  /*3e40*/  IMAD.IADD R34, R26.reuse, 0x1, -R34 ;  /* 0x000000011a227824 */ /* 0x040fe200078e0a22 */
[-C--:B------:R-:W-:Y:S01]  /*3e50*/  ISETP.GE.AND P0, PT, R13, R30.reuse, PT ;  /* 0x0000001e0d00720c */ /* 0x080fe20003f06270 */
[----:B------:R-:W-:Y:S01]  /*3e60*/  IMAD.IADD R13, R26, 0x1, -R13 ;  /* 0x000000011a0d7824 */ /* 0x000fe200078e0a0d */
[----:B------:R-:W-:Y:S01]  /*3e70*/  ISETP.GE.AND P3, PT, R12, R30, PT ;  /* 0x0000001e0c00720c */ /* 0x000fe20003f66270 */
[----:B------:R-:W-:Y:S01]  /*3e80*/  IMAD.IADD R12, R26, 0x1, -R12 ;  /* 0x000000011a0c7824 */ /* 0x000fe200078e0a0c */
[----:B------:R-:W-:-:S02]  /*3e90*/  IABS R16, R16 ;  /* 0x0000001000107213 */ /* 0x000fc40000000000 */
[----:B------:R-:W-:Y:S02]  /*3ea0*/  IABS R15, R15 ;  /* 0x0000000f000f7213 */ /* 0x000fe40000000000 */
[----:B------:R-:W-:Y:S02]  /*3eb0*/  IABS R43, R43 ;  /* 0x0000002b002b7213 */ /* 0x000fe40000000000 */
[----:B------:R-:W-:Y:S02]  /*3ec0*/  IABS R34, R34 ;  /* 0x0000002200227213 */ /* 0x000fe40000000000 */
[----:B------:R-:W-:Y:S02]  /*3ed0*/  IABS R13, R13 ;  /* 0x0000000d000d7213 */ /* 0x000fe40000000000 */
[----:B------:R-:W-:Y:S02]  /*3ee0*/  IABS R12, R12 ;  /* 0x0000000c000c7213 */ /* 0x000fe40000000000 */
[----:B------:R-:W-:-:S02]  /*3ef0*/  I2FP.F32.S32 R16, R16 ;  /* 0x0000001000107245 */ /* 0x000fc40000201400 */
        /* <DEDUP_REMOVED lines=9> */
[--C-:B------:R-:W-:Y:S01]  /*3f90*/  LOP3.LUT R42, R28, 0x31, R29.reuse, 0xfe, !PT ;  /* 0x000000311c2a7812 */ /* 0x100fe200078efe1d */
[----:B------:R-:W-:Y:S01]  /*3fa0*/  FFMA.FTZ R70, -R0, R13, R70 ;  /* 0x0000000d00467223 */ /* 0x000fe20000010146 */
        /* <DEDUP_REMOVED lines=10> */
[-C--:B------:R-:W-:Y:S01]  /*4050*/  ISETP.GE.AND P4, PT, R42, R30.reuse, PT ;  /* 0x0000001e2a00720c */ /* 0x080fe20003f86270 */
[C---:B------:R-:W-:Y:S01]  /*4060*/  IMAD.IADD R42, R26.reuse, 0x1, -R42 ;  /* 0x000000011a2a7824 */ /* 0x040fe200078e0a2a */
        /* <DEDUP_REMOVED lines=34> */
[----:B------:R-:W-:Y:S02]  /*4290*/  I2FP.F32.S32 R43, R43 ;  /* 0x0000002b002b7245 */ /* 0x000fe40000201400 */
[----:B------:R-:W-:Y:S02]  /*42a0*/  I2FP.F32.S32 R34, R34 ;  /* 0x0000002200227245 */ /* 0x000fe40000201400 */
[----:B------:R-:W-:Y:S01]  /*42b0*/  I2FP.F32.S32 R41, R41 ;  /* 0x0000002900297245 */ /* 0x000fe20000201400 */
[C---:B------:R-:W-:Y:S01]  /*42c0*/  FFMA.FTZ R83, -R0.reuse, R43, R83 ;  /* 0x0000002b00537223 */ /* 0x040fe20000010153 */
[----:B------:R-:W-:Y:S01]  /*42d0*/  IABS R52, R52 ;  /* 0x0000003400347213 */ /* 0x000fe20000000000 */
[----:B------:R-:W-:Y:S01]  /*42e0*/  FFMA.FTZ R81, -R0, R34, R81 ;  /* 0x0000002200517223 */ /* 0x000fe20000010151 */
[----:B------:R-:W-:Y:S01]  /*42f0*/  LOP3.LUT R34, R28, 0x50, R29, 0xfe, !PT ;  /* 0x000000501c227812 */ /* 0x000fe200078efe1d */
[----:B------:R-:W-:Y:S01]  /*4300*/  FFMA.FTZ R41, -R0, R41, R85 ;  /* 0x0000002900297223 */ /* 0x000fe20000010155 */
[----:B------:R-:W-:-:S02]  /*4310*/  FSEL R125, R83, -INF , !P3 ;  /* 0xff800000537d7808 */ /* 0x000fc40005800000 */
[----:B------:R-:W-:Y:S01]  /*4320*/  I2FP.F32.S32 R52, R52 ;  /* 0x0000003400347245 */ /* 0x000fe20000201400 */
[--C-:B------:R-:W-:Y:S01]  /*4330*/  IMAD.IADD R43, R21, 0x1, -R34.reuse ;  /* 0x00000001152b7824 */ /* 0x100fe200078e0a22 */
[----:B------:R-:W-:Y:S02]  /*4340*/  FSEL R137, R41, -INF , !P3 ;  /* 0xff80000029897808 */ /* 0x000fe40005800000 */
[----:B------:R-:W-:Y:S01]  /*4350*/  ISETP.GE.AND P3, PT, R34, R30, PT ;  /* 0x0000001e2200720c */ /* 0x000fe20003f66270 */
[----:B------:R-:W-:Y:S01]  /*4360*/  IMAD.IADD R34, R26, 0x1, -R34 ;  /* 0x000000011a227824 */ /* 0x000fe200078e0a22 */
[----:B------:R-:W-:Y:S01]  /*4370*/  IABS R43, R43 ;  /* 0x0000002b002b7213 */ /* 0x000fe20000000000 */
[----:B------:R-:W-:Y:S01]  /*4380*/  FFMA.FTZ R79, -R0, R52, R79 ;  /* 0x00000034004f7223 */ /* 0x000fe2000001014f */
[----:B------:R-:W-:Y:S02]  /*4390*/  LOP3.LUT R42, R28, 0x41, R29, 0xfe, !PT ;  /* 0x000000411c2a7812 */ /* 0x000fe400078efe1d */
[----:B------:R-:W-:-:S02]  /*43a0*/  IABS R34, R34 ;  /* 0x0000002200227213 */ /* 0x000fc40000000000 */
[----:B------:R-:W-:Y:S01]  /*43b0*/  I2FP.F32.S32 R43, R43 ;  /* 0x0000002b002b7245 */ /* 0x000fe20000201400 */
[----:B------:R-:W-:Y:S01]  /*43c0*/  IMAD.IADD R52, R21, 0x1, -R42 ;  /* 0x0000000115347824 */ /* 0x000fe200078e0a2a */
[----:B------:R-:W-:Y:S02]  /*43d0*/  I2FP.F32.S32 R34, R34 ;  /* 0x0000002200227245 */ /* 0x000fe40000201400 */
[----:B------:R-:W-:Y:S01]  /*43e0*/  FSEL R94, R75, -INF , !P0 ;  /* 0xff8000004b5e7808 */ /* 0x000fe20004000000 */
[C---:B------:R-:W-:Y:S01]  /*43f0*/  FFMA.FTZ R90, -R0.reuse, R43, R90 ;  /* 0x0000002b005a7223 */ /* 0x040fe2000001015a */
[----:B------:R-:W-:Y:S01]  /*4400*/  FSEL R96, R77, -INF , !P0 ;  /* 0xff8000004d607808 */ /* 0x000fe20004000000 */
[----:B------:R-:W-:Y:S01]  /*4410*/  FFMA.FTZ R91, -R0, R34, R91 ;  /* 0x00000022005b7223 */ /* 0x000fe2000001015b */
[----:B------:R-:W-:Y:S02]  /*4420*/  LOP3.LUT R34, R28, 0x58, R29, 0xfe, !PT ;  /* 0x000000581c227812 */ /* 0x000fe400078efe1d */
[----:B------:R-:W-:-:S02]  /*4430*/  FSEL R135, R90, -INF , !P3 ;  /* 0xff8000005a877808 */ /* 0x000fc40005800000 */
[----:B------:R-:W-:Y:S01]  /*4440*/  FSEL R115, R91, -INF , !P3 ;  /* 0xff8000005b737808 */ /* 0x000fe20005800000 */
[--C-:B------:R-:W-:Y:S01]  /*4450*/  IMAD.IADD R123, R21, 0x1, -R34.reuse ;  /* 0x00000001157b7824 */ /* 0x100fe200078e0a22 */
[-C--:B------:R-:W-:Y:S01]  /*4460*/  ISETP.GE.AND P3, PT, R34, R30.reuse, PT ;  /* 0x0000001e2200720c */ /* 0x080fe20003f66270 */
[----:B------:R-:W-:Y:S01]  /*4470*/  IMAD.IADD R34, R26, 0x1, -R34 ;  /* 0x000000011a227824 */ /* 0x000fe200078e0a22 */
        /* <DEDUP_REMOVED lines=9> */
[----:B------:R-:W-:Y:S01]  /*4510*/  FSEL R139, R79, -INF , !P4 ;  /* 0xff8000004f8b7808 */ /* 0x000fe20006000000 */
[----:B------:R-:W2:Y:S01]  /*4520*/  LD.E R34, desc[UR4][R2.64+0xdc] ;  /* 0x0000dc0402227980 */ /* 0x000ea2000c101900 */
[C---:B------:R-:W-:Y:S01]  /*4530*/  FFMA.FTZ R52, -R0.reuse, R52, R80 ;  /* 0x0000003400347223 */ /* 0x040fe20000010150 */
[----:B------:R-:W-:Y:S01]  /*4540*/  FFMA.FTZ R82, -R0, R42, R82 ;  /* 0x0000002a00527223 */ /* 0x000fe20000010152 */
[----:B------:R-:W-:-:S02]  /*4550*/  LOP3.LUT R42, R28, 0x49, R29, 0xfe, !PT ;  /* 0x000000491c2a7812 */ /* 0x000fc400078efe1d */
[----:B------:R-:W-:Y:S02]  /*4560*/  FSEL R140, R81, -INF , !P4 ;  /* 0xff800000518c7808 */ /* 0x000fe40006000000 */
[----:B------:R-:W-:Y:S01]  /*4570*/  FSEL R105, R52, -INF , !P0 ;  /* 0xff80000034697808 */ /* 0x000fe20004000000 */
[--C-:B------:R-:W-:Y:S01]  /*4580*/  IMAD.IADD R52, R21, 0x1, -R42.reuse ;  /* 0x0000000115347824 */ /* 0x100fe200078e0a2a */
[-C--:B------:R-:W-:Y:S01]  /*4590*/  ISETP.GE.AND P4, PT, R42, R30.reuse, PT ;  /* 0x0000001e2a00720c */ /* 0x080fe20003f86270 */
[----:B------:R-:W-:Y:S01]  /*45a0*/  IMAD.IADD R42, R26, 0x1, -R42 ;  /* 0x000000011a2a7824 */ /* 0x000fe200078e0a2a */
[----:B------:R-:W-:Y:S02]  /*45b0*/  LOP3.LUT R57, R28, 0x9, R29, 0xfe, !PT ;  /* 0x000000091c397812 */ /* 0x000fe400078efe1d */
[----:B------:R-:W-:Y:S02]  /*45c0*/  FSEL R138, R82, -INF , !P0 ;  /* 0xff800000528a7808 */ /* 0x000fe40004000000 */
[----:B------:R-:W-:Y:S01]  /*45d0*/  ISETP.GE.AND P0, PT, R57, R30, PT ;  /* 0x0000001e3900720c */ /* 0x000fe20003f06270 */
[----:B------:R-:W-:Y:S01]  /*45e0*/  IMAD.IADD R57, R21, 0x1, -R57 ;  /* 0x0000000115397824 */ /* 0x000fe200078e0a39 */
[----:B------:R-:W-:-:S02]  /*45f0*/  IABS R52, R52 ;  /* 0x0000003400347213 */ /* 0x000fc40000000000 */
[----:B------:R-:W-:Y:S02]  /*4600*/  IABS R42, R42 ;  /* 0x0000002a002a7213 */ /* 0x000fe40000000000 */
[----:B------:R-:W-:Y:S02]  /*4610*/  I2FP.F32.S32 R52, R52 ;  /* 0x0000003400347245 */ /* 0x000fe40000201400 */
[----:B------:R-:W-:Y:S02]  /*4620*/  I2FP.F32.S32 R42, R42 ;  /* 0x0000002a002a7245 */ /* 0x000fe40000201400 */
[----:B------:R-:W-:Y:S01]  /*4630*/  IABS R41, R57 ;  /* 0x0000003900297213 */ /* 0x000fe20000000000 */
[----:B------:R-:W-:Y:S01]  /*4640*/  FFMA.FTZ R84, -R0, R52, R84 ;  /* 0x0000003400547223 */ /* 0x000fe20000010154 */
[----:B------:R-:W-:Y:S01]  /*4650*/  LOP3.LUT R43, R28, 0x59, R29, 0xfe, !PT ;  /* 0x000000591c2b7812 */ /* 0x000fe200078efe1d */
[----:B------:R-:W-:Y:S01]  /*4660*/  FFMA.FTZ R88, -R0, R42, R88 ;  /* 0x0000002a00587223 */ /* 0x000fe20000010158 */
[----:B------:R-:W-:-:S02]  /*4670*/  I2FP.F32.S32 R41, R41 ;  /* 0x0000002900297245 */ /* 0x000fc40000201400 */
[----:B------:R-:W-:Y:S01]  /*4680*/  LOP3.LUT R42, R28, 0x51, R29, 0xfe, !PT ;  /* 0x000000511c2a7812 */ /* 0x000fe200078efe1d */
[C---:B------:R-:W-:Y:S01]  /*4690*/  IMAD.IADD R52, R21.reuse, 0x1, -R43 ;  /* 0x0000000115347824 */ /* 0x040fe200078e0a2b */
[----:B------:R-:W-:Y:S01]  /*46a0*/  FSEL R124, R84, -INF , !P4 ;  /* 0xff800000547c7808 */ /* 0x000fe20006000000 */
[----:B------:R-:W-:Y:S01]  /*46b0*/  FFMA.FTZ R41, -R0, R41, R55 ;  /* 0x0000002900297223 */ /* 0x000fe20000010137 */
[----:B------:R-:W-:Y:S01]  /*46c0*/  FSEL R136, R88, -INF , !P4 ;  /* 0xff80000058887808 */ /* 0x000fe20006000000 */
[--C-:B------:R-:W-:Y:S01]  /*46d0*/  IMAD.IADD R55, R21, 0x1, -R42.reuse ;  /* 0x0000000115377824 */ /* 0x100fe200078e0a2a */
[----:B------:R-:W-:Y:S01]  /*46e0*/  ISETP.GE.AND P4, PT, R42, R30, PT ;  /* 0x0000001e2a00720c */ /* 0x000fe20003f86270 */
[----:B------:R-:W-:Y:S01]  /*46f0*/  IMAD.IADD R42, R26, 0x1, -R42 ;  /* 0x000000011a2a7824 */ /* 0x000fe200078e0a2a */
[----:B------:R-:W-:Y:S02]  /*4700*/  IABS R123, R123 ;  /* 0x0000007b007b7213 */ /* 0x000fe40000000000 */
        /* <DEDUP_REMOVED lines=9> */
[--C-:B------:R-:W-:Y:S01]  /*47a0*/  LOP3.LUT R62, R28, 0x60, R29.reuse, 0xfe, !PT ;  /* 0x000000601c3e7812 */ /* 0x100fe200078efe1d */
[----:B------:R-:W-:Y:S01]  /*47b0*/  FFMA.FTZ R123, -R0, R123, R4 ;  /* 0x0000007b007b7223 */ /* 0x000fe20000010104 */
[----:B------:R-:W-:Y:S01]  /*47c0*/  LOP3.LUT R4, R28, 0x68, R29, 0xfe, !PT ;  /* 0x000000681c047812 */ /* 0x000fe200078efe1d */
[----:B------:R-:W-:Y:S01]  /*47d0*/  FFMA.FTZ R54, -R0, R52, R54 ;  /* 0x0000003400367223 */ /* 0x000fe20000010136 */
[----:B------:R-:W-:Y:S01]  /*47e0*/  FSEL R134, R61, -INF , !P4 ;  /* 0xff8000003d867808 */ /* 0x000fe20006000000 */
[C---:B------:R-:W-:Y:S01]  /*47f0*/  IMAD.IADD R52, R26.reuse, 0x1, -R43 ;  /* 0x000000011a347824 */ /* 0x040fe200078e0a2b */
[----:B------:R-:W-:Y:S01]  /*4800*/  FSEL R99, R89, -INF , !P4 ;  /* 0xff80000059637808 */ /* 0x000fe20006000000 */
[--C-:B------:R-:W-:Y:S01]  /*4810*/  IMAD.IADD R61, R21, 0x1, -R62.reuse ;  /* 0x00000001153d7824 */ /* 0x100fe200078e0a3e */
[----:B------:R-:W-:Y:S01]  /*4820*/  ISETP.GE.AND P4, PT, R43, R30, PT ;  /* 0x0000001e2b00720c */ /* 0x000fe20003f86270 */
[----:B------:R-:W-:Y:S02]  /*4830*/  IMAD.IADD R43, R26, 0x1, -R62 ;  /* 0x000000011a2b7824 */ /* 0x000fe400078e0a3e */
        /* <DEDUP_REMOVED lines=8> */
[----:B------:R-:W-:Y:S01]  /*48c0*/  I2FP.F32.S32 R52, R52 ;  /* 0x0000003400347245 */ /* 0x000fe20000201400 */
[----:B------:R-:W-:Y:S01]  /*48d0*/  FFMA.FTZ R8, -R0, R61, R8 ;  /* 0x0000003d00087223 */ /* 0x000fe20000010108 */
[----:B------:R-:W-:Y:S01]  /*48e0*/  LOP3.LUT R42, R28, 0x61, R29, 0xfe, !PT ;  /* 0x000000611c2a7812 */ /* 0x000fe200078efe1d */
[C---:B------:R-:W-:Y:S01]  /*48f0*/  FFMA.FTZ R44, -R0.reuse, R27, R44 ;  /* 0x0000001b002c7223 */ /* 0x040fe2000001012c */
[----:B------:R-:W-:Y:S01]  /*4900*/  FSEL R123, R123, -INF , !P3 ;  /* 0xff8000007b7b7808 */ /* 0x000fe20005800000 */
[----:B------:R-:W-:Y:S01]  /*4910*/  FFMA.FTZ R43, -R0, R43, R10 ;  /* 0x0000002b002b7223 */ /* 0x000fe2000001010a */
[----:B------:R-:W-:Y:S01]  /*4920*/  FSEL R98, R92, -INF , !P3 ;  /* 0xff8000005c627808 */ /* 0x000fe20005800000 */
[----:B------:R-:W-:Y:S01]  /*4930*/  FFMA.FTZ R36, -R0, R55, R36 ;  /* 0x0000003700247223 */ /* 0x000fe20000010124 */
[----:B------:R-:W-:Y:S01]  /*4940*/  ISETP.GE.AND P3, PT, R62, R30, PT ;  /* 0x0000001e3e00720c */ /* 0x000fe20003f66270 */
[----:B------:R-:W-:Y:S01]  /*4950*/  FFMA.FTZ R52, -R0, R52, R5 ;  /* 0x0000003400347223 */ /* 0x000fe20000010105 */
[----:B------:R-:W-:Y:S01]  /*4960*/  LOP3.LUT R27, R28, R29, RZ, 0xfc, !PT ;  /* 0x0000001d1c1b7212 */ /* 0x000fe200078efcff */
[----:B------:R-:W-:Y:S01]  /*4970*/  IMAD.IADD R55, R26, 0x1, -R4 ;  /* 0x000000011a377824 */ /* 0x000fe200078e0a04 */
[----:B------:R-:W-:Y:S01]  /*4980*/  LOP3.LUT R5, R28, 0x9, R29, 0xfe, !PT ;  /* 0x000000091c057812 */ /* 0x000fe200078efe1d */
[--C-:B------:R-:W-:Y:S01]  /*4990*/  IMAD.IADD R62, R26, 0x1, -R42.reuse ;  /* 0x000000011a3e7824 */ /* 0x100fe200078e0a2a */
[----:B------:R-:W-:Y:S01]  /*49a0*/  FSEL R91, R8, -INF , !P3 ;  /* 0xff800000085b7808 */ /* 0x000fe20005800000 */
[----:B------:R-:W-:Y:S01]  /*49b0*/  IMAD.IADD R57, R21, 0x1, -R42 ;  /* 0x0000000115397824 */ /* 0x000fe200078e0a2a */
[----:B------:R-:W-:Y:S01]  /*49c0*/  FSEL R63, R43, -INF , !P3 ;  /* 0xff8000002b3f7808 */ /* 0x000fe20005800000 */
[----:B------:R-:W-:Y:S01]  /*49d0*/  IMAD.IADD R8, R26, 0x1, -R27 ;  /* 0x000000011a087824 */ /* 0x000fe200078e0a1b */
[----:B------:R-:W-:Y:S01]  /*49e0*/  ISETP.GE.AND P3, PT, R4, R30, PT ;  /* 0x0000001e0400720c */ /* 0x000fe20003f66270 */
[----:B------:R-:W-:Y:S01]  /*49f0*/  IMAD.IADD R4, R26, 0x1, -R5 ;  /* 0x000000011a047824 */ /* 0x000fe200078e0a05 */
[----:B------:R-:W-:-:S02]  /*4a00*/  IABS R55, R55 ;  /* 0x0000003700377213 */ /* 0x000fc40000000000 */
[----:B------:R-:W-:Y:S02]  /*4a10*/  IABS R62, R62 ;  /* 0x0000003e003e7213 */ /* 0x000fe40000000000 */
[----:B------:R-:W-:Y:S02]  /*4a20*/  IABS R57, R57 ;  /* 0x0000003900397213 */ /* 0x000fe40000000000 */
[----:B------:R-:W-:Y:S02]  /*4a30*/  IABS R8, R8 ;  /* 0x0000000800087213 */ /* 0x000fe40000000000 */
[----:B------:R-:W-:Y:S02]  /*4a40*/  I2FP.F32.S32 R55, R55 ;  /* 0x0000003700377245 */ /* 0x000fe40000201400 */
[----:B------:R-:W-:Y:S02]  /*4a50*/  LOP3.LUT R10, R28, 0x1, R29, 0xfe, !PT ;  /* 0x000000011c0a7812 */ /* 0x000fe400078efe1d */
[----:B------:R-:W-:-:S02]  /*4a60*/  IABS R4, R4 ;  /* 0x0000000400047213 */ /* 0x000fc40000000000 */
[----:B------:R-:W-:Y:S01]  /*4a70*/  I2FP.F32.S32 R62, R62 ;  /* 0x0000003e003e7245 */ /* 0x000fe20000201400 */
[----:B------:R-:W-:Y:S01]  /*4a80*/  FFMA.FTZ R55, -R0, R55, R35 ;  /* 0x0000003700377223 */ /* 0x000fe20000010123 */
[----:B------:R-:W-:Y:S02]  /*4a90*/  I2FP.F32.S32 R57, R57 ;  /* 0x0000003900397245 */ /* 0x000fe40000201400 */
[----:B------:R-:W-:Y:S01]  /*4aa0*/  I2FP.F32.S32 R8, R8 ;  /* 0x0000000800087245 */ /* 0x000fe20000201400 */
[----:B------:R-:W-:Y:S01]  /*4ab0*/  IMAD.IADD R10, R26, 0x1, -R10 ;  /* 0x000000011a0a7824 */ /* 0x000fe200078e0a0a */
[----:B------:R-:W-:Y:S01]  /*4ac0*/  I2FP.F32.S32 R4, R4 ;  /* 0x0000000400047245 */ /* 0x000fe20000201400 */
[----:B------:R-:W-:Y:S01]  /*4ad0*/  FFMA.FTZ R62, -R0, R62, R6 ;  /* 0x0000003e003e7223 */ /* 0x000fe20000010106 */
[----:B------:R-:W-:Y:S02]  /*4ae0*/  FSEL R122, R54, -INF , !P4 ;  /* 0xff800000367a7808 */ /* 0x000fe40006000000 */
[----:B------:R-:W-:-:S02]  /*4af0*/  FSEL R97, R52, -INF , !P4 ;  /* 0xff80000034617808 */ /* 0x000fc40006000000 */
[----:B------:R-:W-:Y:S01]  /*4b00*/  LOP3.LUT R35, R28, 0x11, R29, 0xfe, !PT ;  /* 0x000000111c237812 */ /* 0x000fe200078efe1d */
[----:B------:R-:W-:Y:S01]  /*4b10*/  FFMA.FTZ R7, -R0, R57, R7 ;  /* 0x0000003900077223 */ /* 0x000fe20000010107 */
[----:B------:R-:W-:Y:S01]  /*4b20*/  ISETP.GE.AND P4, PT, R42, R30, PT ;  /* 0x0000001e2a00720c */ /* 0x000fe20003f86270 */
[----:B------:R-:W-:Y:S01]  /*4b30*/  FFMA.FTZ R6, -R0, R8, R46 ;  /* 0x0000000800067223 */ /* 0x000fe2000001012e */
[--C-:B------:R-:W-:Y:S01]  /*4b40*/  LOP3.LUT R42, R28, 0x10, R29.reuse, 0xfe, !PT ;  /* 0x000000101c2a7812 */ /* 0x100fe200078efe1d */
[----:B------:R-:W-:Y:S01]  /*4b50*/  FFMA.FTZ R4, -R0, R4, R50 ;  /* 0x0000000400047223 */ /* 0x000fe20000010132 */
[----:B------:R-:W-:Y:S02]  /*4b60*/  LOP3.LUT R27, R28, 0x18, R29, 0xfe, !PT ;  /* 0x000000181c1b7812 */ /* 0x000fe400078efe1d */
[----:B------:R-:W-:Y:S02]  /*4b70*/  FSEL R89, R36, -INF , !P3 ;  /* 0xff80000024597808 */ /* 0x000fe40005800000 */
[----:B------:R-:W-:-:S02]  /*4b80*/  FSEL R55, R55, -INF , !P3 ;  /* 0xff80000037377808 */ /* 0x000fc40005800000 */
[----:B------:R-:W-:Y:S02]  /*4b90*/  IABS R5, R10 ;  /* 0x0000000a00057213 */ /* 0x000fe40000000000 */
[----:B------:R-:W-:Y:S02]  /*4ba0*/  LOP3.LUT R8, R28, 0x20, R29, 0xfe, !PT ;  /* 0x000000201c087812 */ /* 0x000fe400078efe1d */
[----:B------:R-:W-:Y:S01]  /*4bb0*/  ISETP.GE.AND P3, PT, R35, R30, PT ;  /* 0x0000001e2300720c */ /* 0x000fe20003f66270 */
[----:B------:R-:W-:Y:S01]  /*4bc0*/  IMAD.IADD R35, R21, 0x1, -R35 ;  /* 0x0000000115237824 */ /* 0x000fe200078e0a23 */
[----:B------:R-:W-:Y:S01]  /*4bd0*/  FSEL R90, R7, -INF , !P4 ;  /* 0xff800000075a7808 */ /* 0x000fe20006000000 */
[----:B------:R-:W-:Y:S01]  /*4be0*/  IMAD.IADD R52, R21, 0x1, -R42 ;  /* 0x0000000115347824 */ /* 0x000fe200078e0a2a */
[----:B------:R-:W-:Y:S02]  /*4bf0*/  FSEL R61, R44, -INF , !P2 ;  /* 0xff8000002c3d7808 */ /* 0x000fe40005000000 */
[----:B------:R-:W-:-:S02]  /*4c00*/  FSEL R6, R6, -INF , !P2 ;  /* 0xff80000006067808 */ /* 0x000fc40005000000 */
[----:B------:R-:W-:Y:S01]  /*4c10*/  FSEL R57, R49, -INF , !P1 ;  /* 0xff80000031397808 */ /* 0x000fe20004800000 */
[----:B------:R-:W-:Y:S01]  /*4c20*/  IMAD.IADD R49, R21, 0x1, -R27 ;  /* 0x0000000115317824 */ /* 0x000fe200078e0a1b */
[----:B------:R-:W-:Y:S02]  /*4c30*/  I2FP.F32.S32 R5, R5 ;  /* 0x0000000500057245 */ /* 0x000fe40000201400 */
[-C--:B------:R-:W-:Y:S01]  /*4c40*/  ISETP.GE.AND P2, PT, R27, R30.reuse, PT ;  /* 0x0000001e1b00720c */ /* 0x080fe20003f46270 */
[----:B------:R-:W-:Y:S01]  /*4c50*/  IMAD.IADD R27, R21, 0x1, -R8 ;  /* 0x00000001151b7824 */ /* 0x000fe200078e0a08 */
[----:B------:R-:W-:Y:S02]  /*4c60*/  FSEL R7, R41, -INF , !P0 ;  /* 0xff80000029077808 */ /* 0x000fe40004000000 */
[----:B------:R-:W-:Y:S02]  /*4c70*/  FSEL R4, R4, -INF , !P0 ;  /* 0xff80000004047808 */ /* 0x000fe40004000000 */
[----:B------:R-:W-:-:S02]  /*4c80*/  ISETP.GE.AND P0, PT, R8, R30, PT ;  /* 0x0000001e0800720c */ /* 0x000fc40003f06270 */
[----:B------:R-:W-:Y:S01]  /*4c90*/  IABS R8, R35 ;  /* 0x0000002300087213 */ /* 0x000fe20000000000 */
[----:B------:R-:W-:Y:S01]  /*4ca0*/  FFMA.FTZ R5, -R0, R5, R47 ;  /* 0x0000000500057223 */ /* 0x000fe2000001012f */
[----:B------:R-:W-:Y:S02]  /*4cb0*/  IABS R52, R52 ;  /* 0x0000003400347213 */ /* 0x000fe40000000000 */
[----:B------:R-:W-:Y:S02]  /*4cc0*/  LOP3.LUT R10, R28, 0x19, R29, 0xfe, !PT ;  /* 0x000000191c0a7812 */ /* 0x000fe400078efe1d */
[----:B------:R-:W-:Y:S02]  /*4cd0*/  I2FP.F32.S32 R8, R8 ;  /* 0x0000000800087245 */ /* 0x000fe40000201400 */
[----:B------:R-:W-:Y:S01]  /*4ce0*/  I2FP.F32.S32 R52, R52 ;  /* 0x0000003400347245 */ /* 0x000fe20000201400 */
[----:B------:R-:W-:Y:S01]  /*4cf0*/  IMAD.IADD R46, R21, 0x1, -R10 ;  /* 0x00000001152e7824 */ /* 0x000fe200078e0a0a */
[----:B------:R-:W-:Y:S01]  /*4d00*/  FSEL R5, R5, -INF , !P1 ;  /* 0xff80000005057808 */ /* 0x000fe20004800000 */
[----:B------:R-:W-:Y:S01]  /*4d10*/  FFMA.FTZ R51, -R0, R8, R51 ;  /* 0x0000000800337223 */ /* 0x000fe20000010133 */
[----:B------:R-:W-:Y:S01]  /*4d20*/  ISETP.GE.AND P1, PT, R10, R30, PT ;  /* 0x0000001e0a00720c */ /* 0x000fe20003f26270 */
[----:B------:R-:W-:Y:S01]  /*4d30*/  FFMA.FTZ R52, -R0, R52, R48 ;  /* 0x0000003400347223 */ /* 0x000fe20000010130 */
[----:B------:R-:W-:-:S02]  /*4d40*/  LOP3.LUT R10, R28, 0x10, R29, 0xfe, !PT ;  /* 0x000000101c0a7812 */ /* 0x000fc400078efe1d */
[C-C-:B------:R-:W-:Y:S02]  /*4d50*/  LOP3.LUT R8, R28.reuse, 0x11, R29.reuse, 0xfe, !PT ;  /* 0x000000111c087812 */ /* 0x140fe400078efe1d */
[C-C-:B------:R-:W-:Y:S02]  /*4d60*/  LOP3.LUT R50, R28.reuse, 0x18, R29.reuse, 0xfe, !PT ;  /* 0x000000181c327812 */ /* 0x140fe400078efe1d */
[C-C-:B------:R-:W-:Y:S02]  /*4d70*/  LOP3.LUT R47, R28.reuse, 0x19, R29.reuse, 0xfe, !PT ;  /* 0x000000191c2f7812 */ /* 0x140fe400078efe1d */
[----:B------:R-:W-:Y:S01]  /*4d80*/  LOP3.LUT R48, R28, 0x20, R29, 0xfe, !PT ;  /* 0x000000201c307812 */ /* 0x000fe200078efe1d */
[C---:B------:R-:W-:Y:S02]  /*4d90*/  IMAD.IADD R10, R26.reuse, 0x1, -R10 ;  /* 0x000000011a0a7824 */ /* 0x040fe400078e0a0a */
[C---:B------:R-:W-:Y:S02]  /*4da0*/  IMAD.IADD R8, R26.reuse, 0x1, -R8 ;  /* 0x000000011a087824 */ /* 0x040fe400078e0a08 */
[----:B------:R-:W-:-:S02]  /*4db0*/  IMAD.IADD R50, R26, 0x1, -R50 ;  /* 0x000000011a327824 */ /* 0x000fc400078e0a32 */
[C---:B------:R-:W-:Y:S02]  /*4dc0*/  IMAD.IADD R47, R26.reuse, 0x1, -R47 ;  /* 0x000000011a2f7824 */ /* 0x040fe400078e0a2f */
[----:B------:R-:W-:Y:S01]  /*4dd0*/  IMAD.IADD R48, R26, 0x1, -R48 ;  /* 0x000000011a307824 */ /* 0x000fe200078e0a30 */
[----:B------:R-:W-:Y:S02]  /*4de0*/  IABS R49, R49 ;  /* 0x0000003100317213 */ /* 0x000fe40000000000 */
[----:B------:R-:W-:Y:S02]  /*4df0*/  IABS R46, R46 ;  /* 0x0000002e002e7213 */ /* 0x000fe40000000000 */
[----:B------:R-:W-:Y:S02]  /*4e00*/  IABS R10, R10 ;  /* 0x0000000a000a7213 */ /* 0x000fe40000000000 */
[----:B------:R-:W-:Y:S02]  /*4e10*/  IABS R8, R8 ;  /* 0x0000000800087213 */ /* 0x000fe40000000000 */
        /* <DEDUP_REMOVED lines=8> */
[----:B------:R-:W-:Y:S02]  /*4ea0*/  I2FP.F32.S32 R50, R50 ;  /* 0x0000003200327245 */ /* 0x000fe40000201400 */
[----:B------:R-:W-:Y:S02]  /*4eb0*/  I2FP.F32.S32 R47, R47 ;  /* 0x0000002f002f7245 */ /* 0x000fe40000201400 */
[----:B------:R-:W-:Y:S02]  /*4ec0*/  I2FP.F32.S32 R27, R27 ;  /* 0x0000001b001b7245 */ /* 0x000fe40000201400 */
[----:B------:R-:W-:Y:S01]  /*4ed0*/  I2FP.F32.S32 R48, R48 ;  /* 0x0000003000307245 */ /* 0x000fe20000201400 */
[----:B------:R-:W-:Y:S01]  /*4ee0*/  FFMA.FTZ R49, -R0, R49, R58 ;  /* 0x0000003100317223 */ /* 0x000fe2000001013a */
[----:B------:R-:W-:Y:S01]  /*4ef0*/  FSEL R62, R62, -INF , !P4 ;  /* 0xff8000003e3e7808 */ /* 0x000fe20006000000 */
[----:B------:R-:W-:Y:S01]  /*4f00*/  FFMA.FTZ R46, -R0, R46, R59 ;  /* 0x0000002e002e7223 */ /* 0x000fe2000001013b */
[----:B------:R-:W-:Y:S01]  /*4f10*/  ISETP.GE.AND P4, PT, R42, R30, PT ;  /* 0x0000001e2a00720c */ /* 0x000fe20003f86270 */
[C---:B------:R-:W-:Y:S01]  /*4f20*/  FFMA.FTZ R10, -R0.reuse, R10, R53 ;  /* 0x0000000a000a7223 */ /* 0x040fe20000010135 */
[C---:B------:R-:W-:Y:S01]  /*4f30*/  FFMA.FTZ R8, -R0.reuse, R8, R56 ;  /* 0x0000000800087223 */ /* 0x040fe20000010138 */
[C---:B------:R-:W-:Y:S01]  /*4f40*/  FFMA.FTZ R50, -R0.reuse, R50, R60 ;  /* 0x0000003200327223 */ /* 0x040fe2000001013c */
[----:B------:R-:W-:Y:S01]  /*4f50*/  FFMA.FTZ R47, -R0, R47, R64 ;  /* 0x0000002f002f7223 */ /* 0x000fe20000010140 */
[----:B------:R-:W-:Y:S01]  /*4f60*/  LOP3.LUT R43, R28, 0x69, R29, 0xfe, !PT ;  /* 0x000000691c2b7812 */ /* 0x000fe200078efe1d */
[----:B------:R-:W-:Y:S01]  /*4f70*/  FFMA.FTZ R27, -R0, R27, R65 ;  /* 0x0000001b001b7223 */ /* 0x000fe20000010141 */
[--C-:B------:R-:W-:Y:S01]  /*4f80*/  LOP3.LUT R42, R28, 0x70, R29.reuse, 0xfe, !PT ;  /* 0x000000701c2a7812 */ /* 0x100fe200078efe1d */
[----:B------:R-:W-:Y:S01]  /*4f90*/  FFMA.FTZ R48, -R0, R48, R66 ;  /* 0x0000003000307223 */ /* 0x000fe20000010142 */
[----:B------:R-:W-:-:S02]  /*4fa0*/  LOP3.LUT R41, R28, 0x71, R29, 0xfe, !PT ;  /* 0x000000711c297812 */ /* 0x000fc400078efe1d */
[C-C-:B------:R-:W-:Y:S02]  /*4fb0*/  LOP3.LUT R36, R28.reuse, 0x78, R29.reuse, 0xfe, !PT ;  /* 0x000000781c247812 */ /* 0x140fe400078efe1d */
[----:B------:R-:W-:Y:S01]  /*4fc0*/  LOP3.LUT R35, R28, 0x79, R29, 0xfe, !PT ;  /* 0x000000791c237812 */ /* 0x000fe200078efe1d */
[C---:B------:R-:W-:Y:S01]  /*4fd0*/  IMAD.IADD R44, R21.reuse, 0x1, -R43 ;  /* 0x00000001152c7824 */ /* 0x040fe200078e0a2b */
[----:B------:R-:W-:Y:S01]  /*4fe0*/  FSEL R52, R52, -INF , !P4 ;  /* 0xff80000034347808 */ /* 0x000fe20006000000 */
[C---:B------:R-:W-:Y:S01]  /*4ff0*/  IMAD.IADD R54, R21.reuse, 0x1, -R42 ;  /* 0x0000000115367824 */ /* 0x040fe200078e0a2a */
        /* <DEDUP_REMOVED lines=23> */
[----:B------:R-:W-:Y:S02]  /*5170*/  IABS R44, R44 ;  /* 0x0000002c002c7213 */ /* 0x000fe40000000000 */
[----:B------:R-:W-:Y:S02]  /*5180*/  FMNMX3.FTZ R35, R35, R7, R52, !PT ;  /* 0x0000000723237276 */ /* 0x000fe40007810034 */
[----:B------:R-:W-:Y:S02]  /*5190*/  I2FP.F32.S32 R44, R44 ;  /* 0x0000002c002c7245 */ /* 0x000fe40000201400 */
[----:B------:R-:W-:Y:S02]  /*51a0*/  FMNMX3.FTZ R35, R35, R51, R49, !PT ;  /* 0x0000003323237276 */ /* 0x000fe40007810031 */
[----:B------:R-:W-:Y:S01]  /*51b0*/  IABS R21, R21 ;  /* 0x0000001500157213 */ /* 0x000fe20000000000 */
[----:B------:R-:W-:Y:S01]  /*51c0*/  FFMA.FTZ R11, -R0, R44, R11 ;  /* 0x0000002c000b7223 */ /* 0x000fe2000001010b */
[----:B------:R-:W-:-:S02]  /*51d0*/  FMNMX3.FTZ R44, R35, R46, R27, !PT ;  /* 0x0000002e232c7276 */ /* 0x000fc4000781001b */
[----:B------:R-:W-:Y:S02]  /*51e0*/  I2FP.F32.S32 R21, R21 ;  /* 0x0000001500157245 */ /* 0x000fe40000201400 */
[----:B------:R-:W-:-:S03]  /*51f0*/  FMNMX3.FTZ R35, R6, R5, R17, !PT ;  /* 0x0000000506237276 */ /* 0x000fc60007810011 */
[----:B------:R-:W-:Y:S01]  /*5200*/  FFMA.FTZ R21, -R0, R21, R40 ;  /* 0x0000001500157223 */ /* 0x000fe20000010128 */
[----:B------:R-:W-:Y:S02]  /*5210*/  FMNMX3.FTZ R35, R35, R4, R10, !PT ;  /* 0x0000000423237276 */ /* 0x000fe4000781000a */
[----:B------:R-:W-:Y:S02]  /*5220*/  IABS R40, R41 ;  /* 0x0000002900287213 */ /* 0x000fe40000000000 */
[----:B------:R-:W-:Y:S02]  /*5230*/  FMNMX3.FTZ R41, R44, R9, R16, !PT ;  /* 0x000000092c297276 */ /* 0x000fe40007810010 */
[----:B------:R-:W-:Y:S02]  /*5240*/  FMNMX3.FTZ R35, R35, R8, R50, !PT ;  /* 0x0000000823237276 */ /* 0x000fe40007810032 */
[----:B------:R-:W-:Y:S02]  /*5250*/  FMNMX3.FTZ R41, R41, R15, R143, !PT ;  /* 0x0000000f29297276 */ /* 0x000fe4000781008f */
[----:B------:R-:W-:-:S02]  /*5260*/  FMNMX3.FTZ R35, R35, R47, R48, !PT ;  /* 0x0000002f23237276 */ /* 0x000fc40007810030 */
        /* <DEDUP_REMOVED lines=8> */
[----:B------:R-:W-:Y:S02]  /*52f0*/  IABS R54, R54 ;  /* 0x0000003600367213 */ /* 0x000fe40000000000 */
[----:B------:R-:W-:Y:S02]  /*5300*/  FMNMX3.FTZ R41, R41, R124, R135, !PT ;  /* 0x0000007c29297276 */ /* 0x000fe40007810087 */
[----:B------:R-:W-:Y:S02]  /*5310*/  FMNMX3.FTZ R38, R38, R95, R140, !PT ;  /* 0x0000005f26267276 */ /* 0x000fe4000781008c */
[----:B------:R-:W-:Y:S02]  /*5320*/  IABS R53, R53 ;  /* 0x0000003500357213 */ /* 0x000fe40000000000 */
[----:B------:R-:W-:-:S02]  /*5330*/  IABS R56, R56 ;  /* 0x0000003800387213 */ /* 0x000fc40000000000 */
[----:B------:R-:W-:Y:S02]  /*5340*/  I2FP.F32.S32 R54, R54 ;  /* 0x0000003600367245 */ /* 0x000fe40000201400 */
[----:B------:R-:W-:Y:S02]  /*5350*/  FMNMX3.FTZ R41, R41, R134, R123, !PT ;  /* 0x0000008629297276 */ /* 0x000fe4000781007b */
[----:B------:R-:W-:Y:S01]  /*5360*/  FMNMX3.FTZ R38, R38, R138, R137, !PT ;  /* 0x0000008a26267276 */ /* 0x000fe20007810089 */
[----:B------:R-:W-:Y:S01]  /*5370*/  FFMA.FTZ R33, -R0, R54, R33 ;  /* 0x0000003600217223 */ /* 0x000fe20000010121 */
[----:B------:R-:W-:Y:S02]  /*5380*/  I2FP.F32.S32 R53, R53 ;  /* 0x0000003500357245 */ /* 0x000fe40000201400 */
[----:B------:R-:W-:Y:S02]  /*5390*/  I2FP.F32.S32 R56, R56 ;  /* 0x0000003800387245 */ /* 0x000fe40000201400 */
[----:B------:R-:W-:-:S02]  /*53a0*/  IABS R43, R43 ;  /* 0x0000002b002b7213 */ /* 0x000fc40000000000 */
[----:B------:R-:W-:Y:S02]  /*53b0*/  IABS R42, R42 ;  /* 0x0000002a002a7213 */ /* 0x000fe40000000000 */
[----:B------:R-:W-:Y:S02]  /*53c0*/  FMNMX3.FTZ R41, R41, R122, R91, !PT ;  /* 0x0000007a29297276 */ /* 0x000fe4000781005b */
[----:B------:R-:W-:Y:S01]  /*53d0*/  FMNMX3.FTZ R38, R38, R136, R115, !PT ;  /* 0x0000008826267276 */ /* 0x000fe20007810073 */
[C---:B------:R-:W-:Y:S01]  /*53e0*/  FFMA.FTZ R18, -R0.reuse, R53, R18 ;  /* 0x0000003500127223 */ /* 0x040fe20000010112 */
[----:B------:R-:W-:Y:S01]  /*53f0*/  I2FP.F32.S32 R43, R43 ;  /* 0x0000002b002b7245 */ /* 0x000fe20000201400 */
[----:B------:R-:W-:Y:S01]  /*5400*/  FFMA.FTZ R39, -R0, R56, R39 ;  /* 0x0000003800277223 */ /* 0x000fe20000010127 */
[----:B------:R-:W-:Y:S02]  /*5410*/  I2FP.F32.S32 R42, R42 ;  /* 0x0000002a002a7245 */ /* 0x000fe40000201400 */
[----:B------:R-:W-:-:S02]  /*5420*/  IABS R36, R36 ;  /* 0x0000002400247213 */ /* 0x000fc40000000000 */
[----:B------:R-:W-:Y:S02]  /*5430*/  FSEL R67, R11, -INF , !P4 ;  /* 0xff8000000b437808 */ /* 0x000fe40006000000 */
[----:B------:R-:W-:Y:S02]  /*5440*/  FSEL R44, R33, -INF , !P3 ;  /* 0xff800000212c7808 */ /* 0x000fe40005800000 */
[----:B------:R-:W-:Y:S02]  /*5450*/  FMNMX3.FTZ R41, R41, R90, R89, !PT ;  /* 0x0000005a29297276 */ /* 0x000fe40007810059 */
[----:B------:R-:W-:Y:S01]  /*5460*/  FMNMX3.FTZ R38, R38, R99, R98, !PT ;  /* 0x0000006326267276 */ /* 0x000fe20007810062 */
[C---:B------:R-:W-:Y:S01]  /*5470*/  FFMA.FTZ R32, -R0.reuse, R43, R32 ;  /* 0x0000002b00207223 */ /* 0x040fe20000010120 */
[----:B------:R-:W-:Y:S01]  /*5480*/  FFMA.FTZ R37, -R0, R42, R37 ;  /* 0x0000002a00257223 */ /* 0x000fe20000010125 */
[----:B------:R-:W-:Y:S02]  /*5490*/  IABS R26, R26 ;  /* 0x0000001a001a7213 */ /* 0x000fe40000000000 */
[----:B------:R-:W-:-:S02]  /*54a0*/  I2FP.F32.S32 R35, R36 ;  /* 0x0000002400237245 */ /* 0x000fc40000201400 */
[----:B------:R-:W-:Y:S02]  /*54b0*/  FSEL R43, R18, -INF , !P2 ;  /* 0xff800000122b7808 */ /* 0x000fe40005000000 */
[----:B------:R-:W-:Y:S02]  /*54c0*/  FSEL R42, R39, -INF , !P1 ;  /* 0xff800000272a7808 */ /* 0x000fe40004800000 */
[----:B------:R-:W-:Y:S02]  /*54d0*/  FMNMX3.FTZ R11, R41, R67, R44, !PT ;  /* 0x00000043290b7276 */ /* 0x000fe4000781002c */
[----:B------:R-:W-:Y:S01]  /*54e0*/  FMNMX3.FTZ R18, R38, R97, R63, !PT ;  /* 0x0000006126127276 */ /* 0x000fe2000781003f */
[----:B------:R-:W-:Y:S01]  /*54f0*/  FFMA.FTZ R24, -R0, R35, R24 ;  /* 0x0000002300187223 */ /* 0x000fe20000010118 */
[----:B------:R-:W-:Y:S02]  /*5500*/  I2FP.F32.S32 R26, R26 ;  /* 0x0000001a001a7245 */ /* 0x000fe40000201400 */
[----:B------:R-:W-:-:S02]  /*5510*/  FSEL R41, R21, -INF , !P0 ;  /* 0xff80000015297808 */ /* 0x000fc40004000000 */
[----:B------:R-:W-:Y:S02]  /*5520*/  FMNMX3.FTZ R11, R11, R43, R42, !PT ;  /* 0x0000002b0b0b7276 */ /* 0x000fe4000781002a */
[----:B------:R-:W-:Y:S02]  /*5530*/  FSEL R54, R32, -INF , !P4 ;  /* 0xff80000020367808 */ /* 0x000fe40006000000 */
[----:B------:R-:W-:Y:S02]  /*5540*/  FSEL R38, R37, -INF , !P3 ;  /* 0xff80000025267808 */ /* 0x000fe40005800000 */
[----:B------:R-:W-:Y:S01]  /*5550*/  FMNMX3.FTZ R18, R18, R62, R55, !PT ;  /* 0x0000003e12127276 */ /* 0x000fe20007810037 */
[----:B------:R-:W-:Y:S01]  /*5560*/  FFMA.FTZ R25, -R0, R26, R25 ;  /* 0x0000001a00197223 */ /* 0x000fe20000010119 */
[----:B------:R-:W-:Y:S02]  /*5570*/  FMNMX.FTZ R11, R41, R11, !PT ;  /* 0x0000000b290b7209 */ /* 0x000fe40007810000 */
[----:B------:R-:W-:-:S02]  /*5580*/  FSEL R37, R40, -INF , !P2 ;  /* 0xff80000028257808 */ /* 0x000fc40005000000 */
        /* <DEDUP_REMOVED lines=15> */
[----:B------:R-:W-:-:S04]  /*5680*/  IMAD R39, R39, 0x2, R102 ;  /* 0x0000000227277824 */ /* 0x000fc800078e0266 */
[----:B------:R-:W-:Y:S01]  /*5690*/  FSEL R40, R40, RZ, P0 ;  /* 0x000000ff28287208 */ /* 0x000fe20000000000 */
[----:B------:R-:W1:Y:S01]  /*56a0*/  LDSM.16.MT88.4 R76, [R39+0x3000] ;  /* 0x00300000274c783b */ /* 0x000e620000004200 */
[----:B---3--:R-:W-:-:S03]  /*56b0*/  FMNMX.FTZ R20, R18, R11, !PT ;  /* 0x0000000b12147209 */ /* 0x008fc60007810000 */
[----:B------:R-:W-:Y:S01]  /*56c0*/  FFMA.FTZ R66, R7, R34, -R40 ;  /* 0x0000002207427223 */ /* 0x000fe20000010828 */
[----:B------:R-:W-:Y:S01]  /*56d0*/  FSETP.NEU.FTZ.AND P0, PT, R20, -INF , PT ;  /* 0xff8000001400780b */ /* 0x000fe20003f1d000 */
[----:B------:R-:W-:Y:S01]  /*56e0*/  FMUL.FTZ R33, R34, R20 ;  /* 0x0000001422217220 */ /* 0x000fe20000410000 */
[C---:B------:R-:W-:Y:S02]  /*56f0*/  VIADD R7, R39.reuse, 0x3000 ;  /* 0x0000300027077836 */ /* 0x040fe40000000000 */
[----:B------:R-:W-:Y:S02]  /*5700*/  VIADD R32, R39, 0x3020 ;  /* 0x0000302027207836 */ /* 0x000fe40000000000 */
[----:B------:R-:W-:Y:S01]  /*5710*/  FSEL R33, R33, RZ, P0 ;  /* 0x000000ff21217208 */ /* 0x000fe20000000000 */
[----:B------:R-:W-:-:S04]  /*5720*/  @P6 VIADD R32, R7, 0xffffffe0 ;  /* 0xffffffe007206836 */ /* 0x000fc80000000000 */
[-CC-:B------:R-:W-:Y:S01]  /*5730*/  FFMA.FTZ R85, R6, R34.reuse, -R33.reuse ;  /* 0x0000002206557223 */ /* 0x180fe20000010821 */
[-CC-:B------:R-:W-:Y:S01]  /*5740*/  FFMA.FTZ R84, R5, R34.reuse, -R33.reuse ;  /* 0x0000002205547223 */ /* 0x180fe20000010821 */
[-CC-:B------:R-:W-:Y:S02]  /*5750*/  FFMA.FTZ R58, R4, R34.reuse, -R33.reuse ;  /* 0x00000022043a7223 */ /* 0x180fe40000010821 */
[----:B------:R-:W2:Y:S01]  /*5760*/  LDSM.16.MT88.4 R4, [R32] ;  /* 0x000000002004783b */ /* 0x000ea20000004200 */
[-CC-:B------:R-:W-:Y:S01]  /*5770*/  FFMA.FTZ R93, R61, R34.reuse, -R40.reuse ;  /* 0x000000223d5d7223 */ /* 0x180fe20000010828 */
[-CC-:B------:R-:W-:Y:S01]  /*5780*/  FFMA.FTZ R92, R57, R34.reuse, -R40.reuse ;  /* 0x00000022395c7223 */ /* 0x180fe20000010828 */
[-CC-:B------:R-:W-:Y:S01]  /*5790*/  FFMA.FTZ R88, R19, R34.reuse, -R40.reuse ;  /* 0x0000002213587223 */ /* 0x180fe20000010828 */
[-C--:B------:R-:W-:Y:S01]  /*57a0*/  FFMA.FTZ R64, R17, R34.reuse, -R33 ;  /* 0x0000002211407223 */ /* 0x080fe20000010821 */
[-CC-:B------:R-:W-:Y:S01]  /*57b0*/  FFMA.FTZ R59, R49, R34.reuse, -R40.reuse ;  /* 0x00000022313b7223 */ /* 0x180fe20000010828 */
[----:B------:R-:W-:Y:S01]  /*57c0*/  MUFU.EX2 R66, R66 ;  /* 0x0000004200427308 */ /* 0x000fe20000000800 */
[----:B------:R-:W-:-:S02]  /*57d0*/  FFMA.FTZ R49, R27, R34, -R40 ;  /* 0x000000221b317223 */ /* 0x000fc40000010828 */
[----:B------:R-:W3:Y:S01]  /*57e0*/  LDSM.16.MT88.4 R24, [R39+0x3400] ;  /* 0x003400002718783b */ /* 0x000ee20000004200 */
[----:B------:R-:W-:Y:S04]  /*57f0*/  MUFU.EX2 R93, R93 ;  /* 0x0000005d005d7308 */ /* 0x000fe80000000800 */
[----:B------:R-:W4:Y:S04]  /*5800*/  MUFU.EX2 R92, R92 ;  /* 0x0000005c005c7308 */ /* 0x000f280000000800 */
[----:B------:R-:W5:Y:S04]  /*5810*/  MUFU.EX2 R88, R88 ;  /* 0x0000005800587308 */ /* 0x000f680000000800 */
[----:B------:R-:W-:Y:S04]  /*5820*/  MUFU.EX2 R85, R85 ;  /* 0x0000005500557308 */ /* 0x000fe80000000800 */
[----:B------:R-:W1:Y:S04]  /*5830*/  MUFU.EX2 R84, R84 ;  /* 0x0000005400547308 */ /* 0x000e680000000800 */
[----:B------:R-:W-:Y:S04]  /*5840*/  MUFU.EX2 R64, R64 ;  /* 0x0000004000407308 */ /* 0x000fe80000000800 */
[----:B------:R-:W2:Y:S01]  /*5850*/  MUFU.EX2 R58, R58 ;  /* 0x0000003a003a7308 */ /* 0x000ea20000000800 */
[-CC-:B------:R-:W-:Y:S01]  /*5860*/  FFMA.FTZ R53, R46, R34.reuse, -R40.reuse ;  /* 0x000000222e357223 */ /* 0x180fe20000010828 */
[-CC-:B------:R-:W-:Y:S01]  /*5870*/  FFMA.FTZ R46, R9, R34.reuse, -R40.reuse ;  /* 0x00000022092e7223 */ /* 0x180fe20000010828 */
[-CC-:B------:R-:W-:Y:S01]  /*5880*/  FFMA.FTZ R61, R10, R34.reuse, -R33.reuse ;  /* 0x000000220a3d7223 */ /* 0x180fe20000010821 */
[-CC-:B------:R-:W-:Y:S01]  /*5890*/  FFMA.FTZ R57, R8, R34.reuse, -R33.reuse ;  /* 0x0000002208397223 */ /* 0x180fe20000010821 */
[-CC-:B------:R-:W-:Y:S01]  /*58a0*/  FFMA.FTZ R65, R52, R34.reuse, -R40.reuse ;  /* 0x0000002234417223 */ /* 0x180fe20000010828 */
[----:B------:R-:W3:Y:S01]  /*58b0*/  LDSM.16.MT88.4 R8, [R32+0x400] ;  /* 0x000400002008783b */ /* 0x000ee20000004200 */
[-C--:B------:R-:W-:Y:S01]  /*58c0*/  FFMA.FTZ R60, R51, R34.reuse, -R40 ;  /* 0x00000022333c7223 */ /* 0x080fe20000010828 */
[----:B----4-:R-:W-:Y:S01]  /*58d0*/  F2FP.F16.F32.PACK_AB R68, R92, R93 ;  /* 0x0000005d5c44723e */ /* 0x010fe200000000ff */
[--C-:B------:R-:W-:Y:S01]  /*58e0*/  FFMA.FTZ R56, R50, R34, -R33.reuse ;  /* 0x0000002232387223 */ /* 0x100fe20000010821 */
[----:B-----5:R-:W-:Y:S01]  /*58f0*/  F2FP.F16.F32.PACK_AB R70, R66, R88 ;  /* 0x000000584246723e */ /* 0x020fe200000000ff */
[----:B------:R-:W-:Y:S01]  /*5900*/  FFMA.FTZ R52, R47, R34, -R33 ;  /* 0x000000222f347223 */ /* 0x000fe20000010821 */
[----:B-1----:R-:W-:-:S02]  /*5910*/  F2FP.F16.F32.PACK_AB R69, R84, R85 ;  /* 0x000000555445723e */ /* 0x002fc400000000ff */
[----:B--2---:R-:W-:Y:S01]  /*5920*/  F2FP.F16.F32.PACK_AB R71, R58, R64 ;  /* 0x000000403a47723e */ /* 0x004fe200000000ff */
[----:B------:R-:W-:Y:S01]  /*5930*/  MUFU.EX2 R65, R65 ;  /* 0x0000004100417308 */ /* 0x000fe20000000800 */
[-CC-:B------:R-:W-:Y:S02]  /*5940*/  FFMA.FTZ R47, R16, R34.reuse, -R40.reuse ;  /* 0x00000022102f7223 */ /* 0x180fe40000010828 */
[----:B------:R-:W1:Y:S01]  /*5950*/  LDSM.16.MT88.4 R16, [R39+0x3800] ;  /* 0x003800002710783b */ /* 0x000e620000004200 */
        /* <DEDUP_REMOVED lines=8> */
[----:B------:R-:W-:Y:S01]  /*59e0*/  HMMA.16816.F32 R76, R68, R78, RZ ;  /* 0x0000004e444c723c */ /* 0x000fe200000018ff */
[-CC-:B------:R-:W-:Y:S01]  /*59f0*/  FFMA.FTZ R51, R48, R34.reuse, -R33.reuse ;  /* 0x0000002230337223 */ /* 0x180fe20000010821 */
[-C--:B------:R-:W-:Y:S01]  /*5a00*/  FFMA.FTZ R45, R15, R34.reuse, -R40 ;  /* 0x000000220f2d7223 */ /* 0x080fe20000010828 */
[----:B------:R-:W-:-:S05]  /*5a10*/  FFMA.FTZ R50, R14, R34, -R33 ;  /* 0x000000220e327223 */ /* 0x000fca0000010821 */
[----:B------:R-:W-:Y:S01]  /*5a20*/  HMMA.16816.F32 R72, R68, R4, RZ ;  /* 0x000000044448723c */ /* 0x000fe200000018ff */
[----:B--2---:R-:W-:Y:S02]  /*5a30*/  F2FP.F16.F32.PACK_AB R4, R60, R65 ;  /* 0x000000413c04723e */ /* 0x004fe400000000ff */
[----:B----4-:R-:W-:Y:S01]  /*5a40*/  F2FP.F16.F32.PACK_AB R5, R57, R61 ;  /* 0x0000003d3905723e */ /* 0x010fe200000000ff */
[----:B------:R-:W-:-:S04]  /*5a50*/  FFMA.FTZ R48, R13, R34, -R33 ;  /* 0x000000220d307223 */ /* 0x000fc80000010821 */
[----:B------:R-:W-:Y:S01]  /*5a60*/  HMMA.16816.F32 R68, R68, R6, RZ ;  /* 0x000000064444723c */ /* 0x000fe200000018ff */
[----:B------:R-:W-:Y:S02]  /*5a70*/  F2FP.F16.F32.PACK_AB R6, R53, R59 ;  /* 0x0000003b3506723e */ /* 0x000fe400000000ff */
[----:B-----5:R-:W-:Y:S01]  /*5a80*/  F2FP.F16.F32.PACK_AB R7, R52, R56 ;  /* 0x000000383407723e */ /* 0x020fe200000000ff */
[----:B------:R-:W-:Y:S01]  /*5a90*/  FFMA.FTZ R144, R12, R34, -R33 ;  /* 0x000000220c907223 */ /* 0x000fe20000010821 */
[----:B------:R-:W-:Y:S01]  /*5aa0*/  MUFU.EX2 R49, R49 ;  /* 0x0000003100317308 */ /* 0x000fe20000000800 */
[----:B------:R-:W2:Y:S03]  /*5ab0*/  LDSM.16.MT88.4 R12, [R32+0x800] ;  /* 0x00080000200c783b */ /* 0x000ea60000004200 */
[----:B------:R-:W4:Y:S01]  /*5ac0*/  MUFU.EX2 R46, R46 ;  /* 0x0000002e002e7308 */ /* 0x000f220000000800 */
[C---:B---3--:R-:W-:Y:S03]  /*5ad0*/  HMMA.16816.F32 R80, R4.reuse, R24, R80 ;  /* 0x000000180450723c */ /* 0x048fe60000001850 */
[----:B------:R-:W-:Y:S04]  /*5ae0*/  MUFU.EX2 R47, R47 ;  /* 0x0000002f002f7308 */ /* 0x000fe80000000800 */
[----:B------:R-:W3:Y:S04]  /*5af0*/  MUFU.EX2 R45, R45 ;  /* 0x0000002d002d7308 */ /* 0x000ee80000000800 */
[----:B------:R-:W-:Y:S04]  /*5b00*/  MUFU.EX2 R51, R51 ;  /* 0x0000003300337308 */ /* 0x000fe80000000800 */
[----:B------:R-:W5:Y:S04]  /*5b10*/  MUFU.EX2 R50, R50 ;  /* 0x0000003200327308 */ /* 0x000f680000000800 */
[----:B------:R-:W-:Y:S04]  /*5b20*/  MUFU.EX2 R48, R48 ;  /* 0x0000003000307308 */ /* 0x000fe80000000800 */
[----:B------:R-:W1:Y:S01]  /*5b30*/  MUFU.EX2 R24, R144 ;  /* 0x0000009000187308 */ /* 0x000e620000000800 */
[C---:B------:R-:W-:Y:S08]  /*5b40*/  HMMA.16816.F32 R72, R4.reuse, R8, R72 ;  /* 0x000000080448723c */ /* 0x040ff00000001848 */
[C---:B------:R-:W-:Y:S01]  /*5b50*/  HMMA.16816.F32 R68, R4.reuse, R10, R68 ;  /* 0x0000000a0444723c */ /* 0x040fe20000001844 */
[----:B------:R-:W2:Y:S07]  /*5b60*/  LDSM.16.MT88.4 R8, [R39+0x3c00] ;  /* 0x003c00002708783b */ /* 0x000eae0000004200 */
[----:B------:R-:W-:Y:S01]  /*5b70*/  HMMA.16816.F32 R76, R4, R26, R76 ;  /* 0x0000001a044c723c */ /* 0x000fe2000000184c */
[----:B----4-:R-:W-:-:S02]  /*5b80*/  F2FP.F16.F32.PACK_AB R4, R46, R49 ;  /* 0x000000312e04723e */ /* 0x010fc400000000ff */
[----:B---3--:R-:W-:Y:S02]  /*5b90*/  F2FP.F16.F32.PACK_AB R6, R45, R47 ;  /* 0x0000002f2d06723e */ /* 0x008fe400000000ff */
[----:B-----5:R-:W-:Y:S02]  /*5ba0*/  F2FP.F16.F32.PACK_AB R5, R50, R51 ;  /* 0x000000333205723e */ /* 0x020fe400000000ff */
[----:B-1----:R-:W-:Y:S01]  /*5bb0*/  F2FP.F16.F32.PACK_AB R7, R24, R48 ;  /* 0x000000301807723e */ /* 0x002fe200000000ff */
[-C--:B------:R-:W-:Y:S01]  /*5bc0*/  FFMA.FTZ R104, R104, R34.reuse, -R33 ;  /* 0x0000002268687223 */ /* 0x080fe20000010821 */
[-CC-:B------:R-:W-:Y:S01]  /*5bd0*/  FFMA.FTZ R27, R143, R34.reuse, -R40.reuse ;  /* 0x000000228f1b7223 */ /* 0x180fe20000010828 */
[-CC-:B------:R-:W-:Y:S01]  /*5be0*/  FFMA.FTZ R26, R94, R34.reuse, -R40.reuse ;  /* 0x000000225e1a7223 */ /* 0x180fe20000010828 */
[----:B------:R-:W-:-:S03]  /*5bf0*/  FFMA.FTZ R25, R141, R34, -R40 ;  /* 0x000000228d197223 */ /* 0x000fc60000010828 */
[C---:B------:R-:W-:Y:S01]  /*5c00*/  HMMA.16816.F32 R80, R4.reuse, R16, R80 ;  /* 0x000000100450723c */ /* 0x040fe20000001850 */
[-CC-:B------:R-:W-:Y:S02]  /*5c10*/  FFMA.FTZ R17, R103, R34.reuse, -R33.reuse ;  /* 0x0000002267117223 */ /* 0x180fe40000010821 */
[----:B------:R1:W-:Y:S01]  /*5c20*/  MUFU.EX2 R103, R104 ;  /* 0x0000006800677308 */ /* 0x0003e20000000800 */
[-C--:B------:R-:W-:Y:S01]  /*5c30*/  FFMA.FTZ R142, R142, R34.reuse, -R40 ;  /* 0x000000228e8e7223 */ /* 0x080fe20000010828 */
[-CC-:B------:R-:W-:Y:S02]  /*5c40*/  FFMA.FTZ R16, R96, R34.reuse, -R33.reuse ;  /* 0x0000002260107223 */ /* 0x180fe40000010821 */
[----:B------:R-:W-:Y:S01]  /*5c50*/  MUFU.EX2 R27, R27 ;  /* 0x0000001b001b7308 */ /* 0x000fe20000000800 */
[----:B------:R-:W-:Y:S03]  /*5c60*/  HMMA.16816.F32 R76, R4, R18, R76 ;  /* 0x00000012044c723c */ /* 0x000fe6000000184c */
[----:B------:R-:W3:Y:S01]  /*5c70*/  MUFU.EX2 R94, R142 ;  /* 0x0000008e005e7308 */ /* 0x000ee20000000800 */
[----:B-1----:R-:W-:-:S03]  /*5c80*/  FFMA.FTZ R104, R95, R34, -R33 ;  /* 0x000000225f687223 */ /* 0x002fc60000010821 */
[----:B------:R-:W-:Y:S04]  /*5c90*/  MUFU.EX2 R26, R26 ;  /* 0x0000001a001a7308 */ /* 0x000fe80000000800 */
[----:B------:R-:W1:Y:S04]  /*5ca0*/  MUFU.EX2 R25, R25 ;  /* 0x0000001900197308 */ /* 0x000e680000000800 */
[----:B------:R-:W4:Y:S04]  /*5cb0*/  MUFU.EX2 R96, R17 ;  /* 0x0000001100607308 */ /* 0x000f280000000800 */
[----:B------:R5:W-:Y:S04]  /*5cc0*/  MUFU.EX2 R95, R16 ;  /* 0x00000010005f7308 */ /* 0x000be80000000800 */
[----:B------:R-:W4:Y:S01]  /*5cd0*/  MUFU.EX2 R104, R104 ;  /* 0x0000006800687308 */ /* 0x000f220000000800 */
[----:B-----5:R-:W5:Y:S01]  /*5ce0*/  LDSM.16.MT88.4 R16, [R32+0xc00] ;  /* 0x000c00002010783b */ /* 0x020f620000004200 */
[----:B--2---:R-:W-:Y:S01]  /*5cf0*/  HMMA.16816.F32 R72, R4, R12, R72 ;  /* 0x0000000c0448723c */ /* 0x004fe20000001848 */
[-CC-:B------:R-:W-:Y:S01]  /*5d00*/  FFMA.FTZ R12, R139, R34.reuse, -R40.reuse ;  /* 0x000000228b0c7223 */ /* 0x180fe20000010828 */
[----:B------:R-:W-:-:S06]  /*5d10*/  FFMA.FTZ R139, R105, R34, -R40 ;  /* 0x00000022698b7223 */ /* 0x000fcc0000010828 */
[----:B------:R-:W-:Y:S01]  /*5d20*/  HMMA.16816.F32 R68, R4, R14, R68 ;  /* 0x0000000e0444723c */ /* 0x000fe20000001844 */
[----:B---3--:R-:W-:Y:S02]  /*5d30*/  F2FP.F16.F32.PACK_AB R4, R94, R27 ;  /* 0x0000001b5e04723e */ /* 0x008fe400000000ff */
[----:B-1----:R-:W-:Y:S02]  /*5d40*/  F2FP.F16.F32.PACK_AB R6, R25, R26 ;  /* 0x0000001a1906723e */ /* 0x002fe400000000ff */
[----:B----4-:R-:W-:Y:S02]  /*5d50*/  F2FP.F16.F32.PACK_AB R5, R96, R103 ;  /* 0x000000676005723e */ /* 0x010fe400000000ff */
[----:B------:R-:W-:Y:S01]  /*5d60*/  F2FP.F16.F32.PACK_AB R7, R104, R95 ;  /* 0x0000005f6807723e */ /* 0x000fe200000000ff */
[----:B------:R1:W-:Y:S01]  /*5d70*/  MUFU.EX2 R105, R12 ;  /* 0x0000000c00697308 */ /* 0x0003e20000000800 */
[----:B------:R-:W-:-:S05]  /*5d80*/  FFMA.FTZ R138, R138, R34, -R33 ;  /* 0x000000228a8a7223 */ /* 0x000fca0000010821 */
[C---:B------:R-:W-:Y:S01]  /*5d90*/  HMMA.16816.F32 R80, R4.reuse, R8, R80 ;  /* 0x000000080450723c */ /* 0x040fe20000001850 */
[-CC-:B------:R-:W-:Y:S01]  /*5da0*/  FFMA.FTZ R8, R137, R34.reuse, -R33.reuse ;  /* 0x0000002289087223 */ /* 0x180fe20000010821 */
[----:B-1----:R-:W1:Y:S01]  /*5db0*/  LDSM.16.MT88.4 R12, [R39+0x4000] ;  /* 0x00400000270c783b */ /* 0x002e620000004200 */
[----:B------:R2:W-:Y:S05]  /*5dc0*/  MUFU.EX2 R137, R138 ;  /* 0x0000008a00897308 */ /* 0x0005ea0000000800 */
[----:B------:R-:W-:Y:S01]  /*5dd0*/  HMMA.16816.F32 R76, R4, R10, R76 ;  /* 0x0000000a044c723c */ /* 0x000fe2000000184c */
[-CC-:B------:R-:W-:Y:S01]  /*5de0*/  FFMA.FTZ R125, R125, R34.reuse, -R40.reuse ;  /* 0x000000227d7d7223 */ /* 0x180fe20000010828 */
[-C--:B------:R-:W-:Y:S01]  /*5df0*/  FFMA.FTZ R124, R124, R34.reuse, -R40 ;  /* 0x000000227c7c7223 */ /* 0x080fe20000010828 */
[-CC-:B------:R-:W-:Y:S01]  /*5e00*/  FFMA.FTZ R140, R140, R34.reuse, -R33.reuse ;  /* 0x000000228c8c7223 */ /* 0x180fe20000010821 */
[----:B--2---:R-:W-:-:S02]  /*5e10*/  FFMA.FTZ R138, R136, R34, -R33 ;  /* 0x00000022888a7223 */ /* 0x004fc40000010821 */
[----:B------:R2:W-:Y:S04]  /*5e20*/  MUFU.EX2 R136, R8 ;  /* 0x0000000800887308 */ /* 0x0005e80000000800 */
[----:B------:R-:W3:Y:S01]  /*5e30*/  MUFU.EX2 R139, R139 ;  /* 0x0000008b008b7308 */ /* 0x000ee20000000800 */
[----:B--2---:R-:W2:Y:S03]  /*5e40*/  LDSM.16.MT88.4 R8, [R32+0x1000] ;  /* 0x001000002008783b */ /* 0x004ea60000004200 */
[----:B------:R-:W-:Y:S04]  /*5e50*/  MUFU.EX2 R125, R125 ;  /* 0x0000007d007d7308 */ /* 0x000fe80000000800 */
[----:B------:R-:W4:Y:S04]  /*5e60*/  MUFU.EX2 R124, R124 ;  /* 0x0000007c007c7308 */ /* 0x000f280000000800 */
[----:B------:R-:W1:Y:S04]  /*5e70*/  MUFU.EX2 R140, R140 ;  /* 0x0000008c008c7308 */ /* 0x000e680000000800 */
[----:B------:R-:W1:Y:S01]  /*5e80*/  MUFU.EX2 R138, R138 ;  /* 0x0000008a008a7308 */ /* 0x000e620000000800 */
[----:B-----5:R-:W-:Y:S01]  /*5e90*/  HMMA.16816.F32 R72, R4, R16, R72 ;  /* 0x000000100448723c */ /* 0x020fe20000001848 */
[-CC-:B------:R-:W-:Y:S01]  /*5ea0*/  FFMA.FTZ R16, R135, R34.reuse, -R40.reuse ;  /* 0x0000002287107223 */ /* 0x180fe20000010828 */
[----:B------:R-:W-:Y:S01]  /*5eb0*/  FFMA.FTZ R135, R134, R34, -R40 ;  /* 0x0000002286877223 */ /* 0x000fe20000010828 */
[----:B------:R-:W-:-:S02]  /*5ec0*/  FADD.FTZ R92, R93, R92 ;  /* 0x0000005c5d5c7221 */ /* 0x000fc40000010000 */
[----:B------:R5:W-:Y:S01]  /*5ed0*/  MUFU.EX2 R134, R16 ;  /* 0x0000001000867308 */ /* 0x000be20000000800 */
[----:B------:R-:W-:Y:S02]  /*5ee0*/  FADD.FTZ R85, R85, R84 ;  /* 0x0000005455557221 */ /* 0x000fe40000010000 */
[----:B------:R-:W-:Y:S01]  /*5ef0*/  HMMA.16816.F32 R68, R4, R18, R68 ;  /* 0x000000120444723c */ /* 0x000fe20000001844 */
[----:B---3--:R-:W-:Y:S02]  /*5f00*/  F2FP.F16.F32.PACK_AB R4, R139, R105 ;  /* 0x000000698b04723e */ /* 0x008fe400000000ff */
[----:B----4-:R-:W-:Y:S02]  /*5f10*/  F2FP.F16.F32.PACK_AB R6, R124, R125 ;  /* 0x0000007d7c06723e */ /* 0x010fe400000000ff */
[----:B-1----:R-:W-:Y:S02]  /*5f20*/  F2FP.F16.F32.PACK_AB R5, R137, R140 ;  /* 0x0000008c8905723e */ /* 0x002fe400000000ff */
[----:B------:R-:W-:Y:S01]  /*5f30*/  F2FP.F16.F32.PACK_AB R7, R138, R136 ;  /* 0x000000888a07723e */ /* 0x000fe200000000ff */
[----:B-----5:R-:W1:Y:S01]  /*5f40*/  LDSM.16.MT88.4 R16, [R39+0x4400] ;  /* 0x004400002710783b */ /* 0x020e620000004200 */
[----:B------:R-:W-:Y:S01]  /*5f50*/  FADD.FTZ R92, R88, R92 ;  /* 0x0000005c585c7221 */ /* 0x000fe20000010000 */
[----:B------:R-:W-:Y:S01]  /*5f60*/  FADD.FTZ R85, R64, R85 ;  /* 0x0000005540557221 */ /* 0x000fe20000010000 */
[----:B------:R-:W-:-:S03]  /*5f70*/  FFMA.FTZ R115, R115, R34, -R33 ;  /* 0x0000002273737223 */ /* 0x000fc60000010821 */
[C---:B------:R-:W-:Y:S01]  /*5f80*/  HMMA.16816.F32 R80, R4.reuse, R12, R80 ;  /* 0x0000000c0450723c */ /* 0x040fe20000001850 */
        /* <DEDUP_REMOVED lines=9> */
[----:B------:R-:W-:Y:S01]  /*6020*/  HMMA.16816.F32 R76, R4, R14, R76 ;  /* 0x0000000e044c723c */ /* 0x000fe2000000184c */
[----:B------:R-:W-:Y:S01]  /*6030*/  MUFU.EX2 R98, R13 ;  /* 0x0000000d00627308 */ /* 0x000fe20000000800 */
[----:B------:R-:W-:Y:S01]  /*6040*/  FADD.FTZ R65, R60, R65 ;  /* 0x000000413c417221 */ /* 0x000fe20000010000 */
[----:B------:R-:W-:Y:S01]  /*6050*/  FADD.FTZ R61, R57, R61 ;  /* 0x0000003d393d7221 */ /* 0x000fe20000010000 */
[----:B---3--:R-:W-:-:S02]  /*6060*/  FFMA.FTZ R115, R97, R34, -R33 ;  /* 0x0000002261737223 */ /* 0x008fc40000010821 */
[----:B------:R3:W-:Y:S02]  /*6070*/  MUFU.EX2 R97, R12 ;  /* 0x0000000c00617308 */ /* 0x0007e40000000800 */
[C---:B--2---:R-:W-:Y:S01]  /*6080*/  HMMA.16816.F32 R72, R4.reuse, R8, R72 ;  /* 0x000000080448723c */ /* 0x044fe20000001848 */
[-CC-:B------:R-:W-:Y:S01]  /*6090*/  FFMA.FTZ R8, R90, R34.reuse, -R40.reuse ;  /* 0x000000225a087223 */ /* 0x180fe20000010828 */
[-CC-:B------:R-:W-:Y:S01]  /*60a0*/  FFMA.FTZ R9, R89, R34.reuse, -R40.reuse ;  /* 0x0000002259097223 */ /* 0x180fe20000010828 */
[----:B------:R-:W2:Y:S01]  /*60b0*/  MUFU.EX2 R135, R135 ;  /* 0x0000008700877308 */ /* 0x000ea20000000800 */
[----:B------:R-:W-:Y:S01]  /*60c0*/  FADD.FTZ R59, R59, R65 ;  /* 0x000000413b3b7221 */ /* 0x000fe20000010000 */
[----:B------:R-:W-:Y:S02]  /*60d0*/  FADD.FTZ R56, R56, R61 ;  /* 0x0000003d38387221 */ /* 0x000fe40000010000 */
[----:B------:R-:W-:Y:S04]  /*60e0*/  MUFU.EX2 R123, R123 ;  /* 0x0000007b007b7308 */ /* 0x000fe80000000800 */
[----:B------:R-:W4:Y:S01]  /*60f0*/  MUFU.EX2 R122, R122 ;  /* 0x0000007a007a7308 */ /* 0x000f220000000800 */
[----:B---3--:R-:W3:Y:S03]  /*6100*/  LDSM.16.MT88.4 R12, [R32+0x1400] ;  /* 0x00140000200c783b */ /* 0x008ee60000004200 */
[----:B------:R-:W5:Y:S01]  /*6110*/  MUFU.EX2 R115, R115 ;  /* 0x0000007300737308 */ /* 0x000f620000000800 */
[----:B------:R-:W-:Y:S01]  /*6120*/  FFMA.FTZ R88, R67, R34, -R40 ;  /* 0x0000002243587223 */ /* 0x000fe20000010828 */
[----:B------:R-:W-:Y:S01]  /*6130*/  HMMA.16816.F32 R68, R4, R10, R68 ;  /* 0x0000000a0444723c */ /* 0x000fe20000001844 */
[----:B------:R-:W-:Y:S01]  /*6140*/  FADD.FTZ R59, R53, R59 ;  /* 0x0000003b353b7221 */ /* 0x000fe20000010000 */
[----:B------:R-:W-:Y:S01]  /*6150*/  MUFU.EX2 R89, R8 ;  /* 0x0000000800597308 */ /* 0x000fe20000000800 */
[----:B------:R-:W-:-:S03]  /*6160*/  FADD.FTZ R56, R52, R56 ;  /* 0x0000003834387221 */ /* 0x000fc60000010000 */
[----:B------:R1:W-:Y:S01]  /*6170*/  MUFU.EX2 R67, R9 ;  /* 0x0000000900437308 */ /* 0x0003e20000000800 */
[----:B------:R-:W-:Y:S01]  /*6180*/  FADD.FTZ R59, R49, R59 ;  /* 0x0000003b313b7221 */ /* 0x000fe20000010000 */
[----:B------:R-:W-:Y:S01]  /*6190*/  FADD.FTZ R56, R51, R56 ;  /* 0x0000003833387221 */ /* 0x000fe20000010000 */
[----:B--2---:R-:W-:Y:S02]  /*61a0*/  F2FP.F16.F32.PACK_AB R4, R135, R134 ;  /* 0x000000868704723e */ /* 0x004fe400000000ff */
[----:B----4-:R-:W-:Y:S01]  /*61b0*/  F2FP.F16.F32.PACK_AB R6, R122, R123 ;  /* 0x0000007b7a06723e */ /* 0x010fe200000000ff */
[----:B------:R-:W-:Y:S01]  /*61c0*/  FADD.FTZ R59, R46, R59 ;  /* 0x0000003b2e3b7221 */ /* 0x000fe20000010000 */
[----:B------:R-:W-:Y:S01]  /*61d0*/  F2FP.F16.F32.PACK_AB R5, R98, R99 ;  /* 0x000000636205723e */ /* 0x000fe200000000ff */
[----:B-1----:R-:W1:Y:S01]  /*61e0*/  LDSM.16.MT88.4 R8, [R39+0x4800] ;  /* 0x004800002708783b */ /* 0x002e620000004200 */
[----:B-----5:R-:W-:Y:S01]  /*61f0*/  F2FP.F16.F32.PACK_AB R7, R115, R97 ;  /* 0x000000617307723e */ /* 0x020fe200000000ff */
[----:B------:R-:W-:Y:S01]  /*6200*/  FADD.FTZ R50, R50, R56 ;  /* 0x0000003832327221 */ /* 0x000fe20000010000 */
[----:B------:R-:W-:Y:S01]  /*6210*/  FADD.FTZ R47, R47, R59 ;  /* 0x0000003b2f2f7221 */ /* 0x000fe20000010000 */
[----:B------:R-:W-:-:S02]  /*6220*/  FFMA.FTZ R58, R54, R34, -R33 ;  /* 0x00000022363a7223 */ /* 0x000fc40000010821 */
[----:B------:R-:W-:Y:S01]  /*6230*/  FADD.FTZ R50, R48, R50 ;  /* 0x0000003230327221 */ /* 0x000fe20000010000 */
[-C--:B------:R-:W-:Y:S01]  /*6240*/  FFMA.FTZ R91, R91, R34.reuse, -R40 ;  /* 0x000000225b5b7223 */ /* 0x080fe20000010828 */
[C---:B------:R-:W-:Y:S01]  /*6250*/  HMMA.16816.F32 R80, R4.reuse, R16, R80 ;  /* 0x000000100450723c */ /* 0x040fe20000001850 */
[-CC-:B------:R-:W-:Y:S01]  /*6260*/  FFMA.FTZ R63, R63, R34.reuse, -R33.reuse ;  /* 0x000000223f3f7223 */ /* 0x180fe20000010821 */
[-CC-:B------:R-:W-:Y:S01]  /*6270*/  FFMA.FTZ R16, R62, R34.reuse, -R33.reuse ;  /* 0x000000223e107223 */ /* 0x180fe20000010821 */
[----:B------:R-:W-:Y:S01]  /*6280*/  FFMA.FTZ R17, R55, R34, -R33 ;  /* 0x0000002237117223 */ /* 0x000fe20000010821 */
[----:B------:R-:W-:Y:S01]  /*6290*/  FADD.FTZ R47, R45, R47 ;  /* 0x0000002f2d2f7221 */ /* 0x000fe20000010000 */
[----:B------:R-:W-:Y:S01]  /*62a0*/  FADD.FTZ R50, R24, R50 ;  /* 0x0000003218327221 */ /* 0x000fe20000010000 */
[----:B------:R-:W2:Y:S02]  /*62b0*/  MUFU.EX2 R90, R91 ;  /* 0x0000005b005a7308 */ /* 0x000ea40000000800 */
[----:B------:R-:W-:Y:S01]  /*62c0*/  FADD.FTZ R47, R27, R47 ;  /* 0x0000002f1b2f7221 */ /* 0x000fe20000010000 */
[----:B------:R-:W-:Y:S01]  /*62d0*/  FADD.FTZ R50, R103, R50 ;  /* 0x0000003267327221 */ /* 0x000fe20000010000 */
[----:B------:R-:W4:Y:S04]  /*62e0*/  MUFU.EX2 R84, R88 ;  /* 0x0000005800547308 */ /* 0x000f280000000800 */
[----:B------:R-:W-:Y:S04]  /*62f0*/  MUFU.EX2 R62, R63 ;  /* 0x0000003f003e7308 */ /* 0x000fe80000000800 */
[----:B------:R-:W5:Y:S04]  /*6300*/  MUFU.EX2 R55, R16 ;  /* 0x0000001000377308 */ /* 0x000f680000000800 */
[----:B------:R3:W-:Y:S04]  /*6310*/  MUFU.EX2 R54, R17 ;  /* 0x0000001100367308 */ /* 0x0007e80000000800 */
[----:B------:R-:W1:Y:S01]  /*6320*/  MUFU.EX2 R58, R58 ;  /* 0x0000003a003a7308 */ /* 0x000e620000000800 */
[----:B------:R-:W-:Y:S01]  /*6330*/  FADD.FTZ R47, R94, R47 ;  /* 0x0000002f5e2f7221 */ /* 0x000fe20000010000 */
[----:B------:R-:W-:Y:S01]  /*6340*/  FADD.FTZ R50, R96, R50 ;  /* 0x0000003260327221 */ /* 0x000fe20000010000 */
[----:B------:R-:W-:Y:S02]  /*6350*/  HMMA.16816.F32 R76, R4, R18, R76 ;  /* 0x00000012044c723c */ /* 0x000fe4000000184c */
[----:B------:R-:W-:Y:S01]  /*6360*/  FADD.FTZ R47, R26, R47 ;  /* 0x0000002f1a2f7221 */ /* 0x000fe20000010000 */
[----:B------:R-:W-:-:S03]  /*6370*/  FADD.FTZ R50, R95, R50 ;  /* 0x000000325f327221 */ /* 0x000fc60000010000 */
[----:B------:R-:W-:Y:S01]  /*6380*/  FADD.FTZ R47, R25, R47 ;  /* 0x0000002f192f7221 */ /* 0x000fe20000010000 */
[----:B---3--:R-:W3:Y:S01]  /*6390*/  LDSM.16.MT88.4 R16, [R32+0x1800] ;  /* 0x001800002010783b */ /* 0x008ee20000004200 */
[----:B------:R-:W-:Y:S01]  /*63a0*/  FADD.FTZ R50, R104, R50 ;  /* 0x0000003268327221 */ /* 0x000fe20000010000 */
[----:B------:R-:W-:Y:S01]  /*63b0*/  HMMA.16816.F32 R72, R4, R12, R72 ;  /* 0x0000000c0448723c */ /* 0x000fe20000001848 */
[----:B------:R-:W-:Y:S02]  /*63c0*/  FADD.FTZ R47, R105, R47 ;  /* 0x0000002f692f7221 */ /* 0x000fe40000010000 */
[----:B------:R-:W-:-:S05]  /*63d0*/  FADD.FTZ R140, R140, R50 ;  /* 0x000000328c8c7221 */ /* 0x000fca0000010000 */
        /* <DEDUP_REMOVED lines=10> */
[-CC-:B------:R-:W-:Y:S01]  /*6480*/  FFMA.FTZ R42, R42, R34.reuse, -R40.reuse ;  /* 0x000000222a2a7223 */ /* 0x180fe20000010828 */
[-CC-:B------:R-:W-:Y:S01]  /*6490*/  FFMA.FTZ R38, R38, R34.reuse, -R33.reuse ;  /* 0x0000002226267223 */ /* 0x180fe20000010821 */
[-C--:B------:R-:W-:Y:S01]  /*64a0*/  FFMA.FTZ R37, R37, R34.reuse, -R33 ;  /* 0x0000002225257223 */ /* 0x080fe20000010821 */
[C---:B------:R-:W-:Y:S01]  /*64b0*/  HMMA.16816.F32 R80, R4.reuse, R8, R80 ;  /* 0x000000080450723c */ /* 0x040fe20000001850 */
[-C--:B------:R-:W-:Y:S01]  /*64c0*/  FFMA.FTZ R8, R43, R34.reuse, -R40 ;  /* 0x000000222b087223 */ /* 0x080fe20000010828 */
[----:B------:R-:W-:Y:S01]  /*64d0*/  FADD.FTZ R124, R124, R139 ;  /* 0x0000008b7c7c7221 */ /* 0x000fe20000010000 */
[----:B------:R-:W-:Y:S01]  /*64e0*/  FADD.FTZ R136, R138, R136 ;  /* 0x000000888a887221 */ /* 0x000fe20000010000 */
[----:B------:R-:W1:Y:S01]  /*64f0*/  LDSM.16.MT88.4 R12, [R39+0x4c00] ;  /* 0x004c0000270c783b */ /* 0x000e620000004200 */
[----:B------:R2:W-:Y:S01]  /*6500*/  MUFU.EX2 R27, R8 ;  /* 0x00000008001b7308 */ /* 0x0005e20000000800 */
[-C--:B------:R-:W-:Y:S01]  /*6510*/  FFMA.FTZ R40, R41, R34.reuse, -R40 ;  /* 0x0000002229287223 */ /* 0x080fe20000010828 */
[----:B------:R-:W-:Y:S01]  /*6520*/  FADD.FTZ R124, R134, R124 ;  /* 0x0000007c867c7221 */ /* 0x000fe20000010000 */
[----:B------:R-:W-:Y:S01]  /*6530*/  HMMA.16816.F32 R76, R4, R10, R76 ;  /* 0x0000000a044c723c */ /* 0x000fe2000000184c */
[----:B------:R-:W-:Y:S01]  /*6540*/  FADD.FTZ R99, R99, R136 ;  /* 0x0000008863637221 */ /* 0x000fe20000010000 */
[-CC-:B--2---:R-:W-:Y:S01]  /*6550*/  FFMA.FTZ R8, R36, R34.reuse, -R33.reuse ;  /* 0x0000002224087223 */ /* 0x184fe20000010821 */
[----:B------:R-:W-:-:S03]  /*6560*/  FFMA.FTZ R34, R35, R34, -R33 ;  /* 0x0000002223227223 */ /* 0x000fc60000010821 */
[----:B------:R2:W-:Y:S01]  /*6570*/  MUFU.EX2 R33, R8 ;  /* 0x0000000800217308 */ /* 0x0005e20000000800 */
[----:B------:R-:W-:Y:S01]  /*6580*/  FADD.FTZ R135, R135, R124 ;  /* 0x0000007c87877221 */ /* 0x000fe20000010000 */
[----:B------:R-:W-:-:S03]  /*6590*/  FADD.FTZ R98, R98, R99 ;  /* 0x0000006362627221 */ /* 0x000fc60000010000 */
[----:B------:R-:W-:Y:S01]  /*65a0*/  FADD.FTZ R135, R123, R135 ;  /* 0x000000877b877221 */ /* 0x000fe20000010000 */
[----:B------:R-:W-:Y:S01]  /*65b0*/  FADD.FTZ R98, R97, R98 ;  /* 0x0000006261627221 */ /* 0x000fe20000010000 */
[----:B--2---:R-:W2:Y:S02]  /*65c0*/  LDSM.16.MT88.4 R8, [R32+0x1c00] ;  /* 0x001c00002008783b */ /* 0x004ea40000004200 */
[----:B------:R-:W-:Y:S01]  /*65d0*/  FADD.FTZ R122, R122, R135 ;  /* 0x000000877a7a7221 */ /* 0x000fe20000010000 */
[----:B------:R-:W-:Y:S01]  /*65e0*/  FADD.FTZ R115, R115, R98 ;  /* 0x0000006273737221 */ /* 0x000fe20000010000 */
[----:B------:R-:W4:Y:S02]  /*65f0*/  MUFU.EX2 R43, R44 ;  /* 0x0000002c002b7308 */ /* 0x000f240000000800 */
[----:B------:R-:W-:Y:S01]  /*6600*/  FADD.FTZ R122, R90, R122 ;  /* 0x0000007a5a7a7221 */ /* 0x000fe20000010000 */
[----:B------:R-:W-:Y:S01]  /*6610*/  FADD.FTZ R115, R62, R115 ;  /* 0x000000733e737221 */ /* 0x000fe20000010000 */
[----:B------:R-:W5:Y:S01]  /*6620*/  MUFU.EX2 R25, R38 ;  /* 0x0000002600197308 */ /* 0x000f620000000800 */
[C---:B---3--:R-:W-:Y:S01]  /*6630*/  HMMA.16816.F32 R72, R4.reuse, R16, R72 ;  /* 0x000000100448723c */ /* 0x048fe20000001848 */
[----:B------:R-:W-:Y:S01]  /*6640*/  FADD.FTZ R89, R89, R122 ;  /* 0x0000007a59597221 */ /* 0x000fe20000010000 */
[----:B------:R-:W-:Y:S01]  /*6650*/  FADD.FTZ R55, R55, R115 ;  /* 0x0000007337377221 */ /* 0x000fe20000010000 */
[----:B------:R-:W-:Y:S04]  /*6660*/  MUFU.EX2 R24, R42 ;  /* 0x0000002a00187308 */ /* 0x000fe80000000800 */
[----:B------:R-:W3:Y:S01]  /*6670*/  MUFU.EX2 R26, R40 ;  /* 0x00000028001a7308 */ /* 0x000ee20000000800 */
[----:B------:R-:W-:Y:S03]  /*6680*/  HMMA.16816.F32 R68, R4, R18, R68 ;  /* 0x000000120444723c */ /* 0x000fe60000001844 */
[----:B------:R-:W1:Y:S04]  /*6690*/  MUFU.EX2 R36, R37 ;  /* 0x0000002500247308 */ /* 0x000e680000000800 */
[----:B------:R-:W1:Y:S01]  /*66a0*/  MUFU.EX2 R16, R34 ;  /* 0x0000002200107308 */ /* 0x000e620000000800 */
[----:B------:R-:W-:Y:S01]  /*66b0*/  FADD.FTZ R89, R67, R89 ;  /* 0x0000005943597221 */ /* 0x000fe20000010000 */
[----:B------:R-:W-:-:S03]  /*66c0*/  FADD.FTZ R55, R54, R55 ;  /* 0x0000003736377221 */ /* 0x000fc60000010000 */
[----:B------:R-:W-:Y:S01]  /*66d0*/  FADD.FTZ R84, R84, R89 ;  /* 0x0000005954547221 */ /* 0x000fe20000010000 */
[----:B------:R-:W-:Y:S01]  /*66e0*/  FADD.FTZ R58, R58, R55 ;  /* 0x000000373a3a7221 */ /* 0x000fe20000010000 */
[----:B----4-:R-:W-:Y:S02]  /*66f0*/  F2FP.F16.F32.PACK_AB R4, R27, R43 ;  /* 0x0000002b1b04723e */ /* 0x010fe400000000ff */
[----:B------:R-:W-:Y:S01]  /*6700*/  FADD.FTZ R84, R43, R84 ;  /* 0x000000542b547221 */ /* 0x000fe20000010000 */
[----:B-----5:R-:W-:Y:S01]  /*6710*/  FADD.FTZ R58, R25, R58 ;  /* 0x0000003a193a7221 */ /* 0x020fe20000010000 */
[----:B---3--:R-:W-:Y:S02]  /*6720*/  F2FP.F16.F32.PACK_AB R6, R26, R24 ;  /* 0x000000181a06723e */ /* 0x008fe400000000ff */
[----:B-1----:R-:W-:Y:S02]  /*6730*/  F2FP.F16.F32.PACK_AB R5, R36, R25 ;  /* 0x000000192405723e */ /* 0x002fe400000000ff */
        /* <DEDUP_REMOVED lines=9> */
[C---:B--2---:R-:W-:Y:S08]  /*67d0*/  HMMA.16816.F32 R72, R4.reuse, R8, R72 ;  /* 0x000000080448723c */ /* 0x044ff00000001848 */
[----:B------:R-:W-:Y:S01]  /*67e0*/  HMMA.16816.F32 R68, R4, R10, R68 ;  /* 0x0000000a0444723c */ /* 0x000fe20000001844 */
[----:B------:R-:W-:-:S04]  /*67f0*/  NOP ;  /* 0x0000000000007918 */ /* 0x000fc80000000000 */
[----:B------:R-:W-:-:S15]  /*6800*/  @!P5 BRA `(.L_x_7913) ;  /* 0x0000003c003cd947 */ /* 0x000fde0003800000 */
[----:B------:R-:W-:Y:S01]  /*6810*/  IMAD R30, R121, 0x40, R30 ;  /* 0x00000040791e7824 */ /* 0x000fe200078e021e */
[----:B------:R-:W-:Y:S01]  /*6820*/  LOP3.LUT R100, R100, 0x1f0, RZ, 0xc0, !PT ;  /* 0x000001f064647812 */ /* 0x000fe200078ec0ff */
[----:B------:R-:W-:Y:S01]  /*6830*/  IMAD.MOV.U32 R125, RZ, RZ, R28 ;  /* 0x000000ffff7d7224 */ /* 0x000fe200078e001c */
[----:B------:R-:W-:Y:S01]  /*6840*/  ISETP.NE.U32.AND P6, PT, R132, RZ, PT ;  /* 0x000000ff8400720c */ /* 0x000fe20003fc5070 */
[----:B------:R-:W-:Y:S01]  /*6850*/  IMAD.MOV.U32 R85, RZ, RZ, R20 ;  /* 0x000000ffff557224 */ /* 0x000fe200078e0014 */
[----:B------:R-:W-:Y:S01]  /*6860*/  IADD3 R30, PT, PT, R23, R30, R100 ;  /* 0x0000001e171e7210 */ /* 0x000fe20007ffe064 */
[----:B------:R-:W-:Y:S01]  /*6870*/  VIADD R124, R22, 0xfffffffe ;  /* 0xfffffffe167c7836 */ /* 0x000fe20000000000 */
[----:B------:R-:W-:Y:S02]  /*6880*/  ISETP.NE.AND.EX P6, PT, R133, RZ, PT, P6 ;  /* 0x000000ff8500720c */ /* 0x000fe40003fc5360 */
[----:B------:R-:W-:Y:S02]  /*6890*/  IADD3 R30, PT, PT, -R29, R30, -R31 ;  /* 0x0000001e1d1e7210 */ /* 0x000fe40007ffe91f */
[----:B------:R-:W-:-:S02]  /*68a0*/  MOV R84, R21 ;  /* 0x0000001500547202 */ /* 0x000fc40000000f00 */
[C---:B------:R-:W-:Y:S01]  /*68b0*/  IADD3 R122, PT, PT, -R22.reuse, 0x1, RZ ;  /* 0x00000001167a7810 */ /* 0x040fe20007ffe1ff */
[----:B------:R-:W-:-:S05]  /*68c0*/  IMAD R123, R22, -0x80, R30 ;  /* 0xffffff80167b7824 */ /* 0x000fca00078e021e */
[----:B------:R-:W-:-:S07]  /*68d0*/  IADD3 R123, PT, PT, R123, 0x108, RZ ;  /* 0x000001087b7b7810 */ /* 0x000fce0007ffe0ff */
.L_x_7920:
        /* <DEDUP_REMOVED lines=78> */
.L_x_7915:
[----:B------:R-:W-:Y:S05]  /*6dc0*/  BSYNC.RECONVERGENT B0 ;  /* 0x0000000000007941 */ /* 0x000fea0003800200 */
.L_x_7914:
[----:B------:R-:W1:Y:S01]  /*6dd0*/  S2UR UR6, SR_CgaCtaId ;  /* 0x00000000000679c3 */ /* 0x000e620000008800 */
[C---:B------:R-:W-:Y:S01]  /*6de0*/  SHF.L.U32 R112, R86.reuse, 0x3, RZ ;  /* 0x0000000356707819 */ /* 0x040fe200000006ff */
[----:B------:R-:W-:Y:S01]  /*6df0*/  UMOV UR7, 0x400 ;  /* 0x0000040000077882 */ /* 0x000fe20000000000 */
[----:B------:R-:W-:Y:S01]  /*6e00*/  LOP3.LUT R128, R86, 0x18, RZ, 0xc0, !PT ;  /* 0x0000001856807812 */ /* 0x000fe200078ec0ff */
[----:B------:R-:W-:Y:S01]  /*6e10*/  BSSY.RECONVERGENT B1, `(.L_x_7916) ;  /* 0x0000168000017945 */ /* 0x000fe20003800200 */
[C---:B------:R-:W-:Y:S02]  /*6e20*/  LOP3.LUT R111, R112.reuse, 0x18, RZ, 0xc0, !PT ;  /* 0x00000018706f7812 */ /* 0x040fe400078ec0ff */
[----:B------:R-:W-:Y:S02]  /*6e30*/  LOP3.LUT R4, R112, 0xc0, RZ, 0xc0, !PT ;  /* 0x000000c070047812 */ /* 0x000fe400078ec0ff */
[CC--:B------:R-:W-:Y:S02]  /*6e40*/  ISETP.GE.AND P4, PT, R111.reuse, R126.reuse, PT ;  /* 0x0000007e6f00720c */ /* 0x0c0fe40003f86270 */
[----:B------:R-:W-:Y:S02]  /*6e50*/  ISETP.GE.AND P5, PT, R111, R126, PT ;  /* 0x0000007e6f00720c */ /* 0x000fe40003fa6270 */
[----:B------:R-:W-:Y:S02]  /*6e60*/  SHF.L.U32 R5, R108, 0x6, RZ ;  /* 0x000000066c057819 */ /* 0x000fe400000006ff */
[----:B------:R-:W-:Y:S02]  /*6e70*/  LOP3.LUT R128, R4, R128, RZ, 0xfc, !PT ;  /* 0x0000008004807212 */ /* 0x000fe400078efcff */
[----:B------:R-:W-:Y:S02]  /*6e80*/  IADD3 R8, P0, PT, R5, R117, RZ ;  /* 0x0000007505087210 */ /* 0x000fe40007f1e0ff */
[--C-:B------:R-:W-:Y:S02]  /*6e90*/  SHF.L.U64.HI R4, R108, 0x6, R109.reuse ;  /* 0x000000066c047819 */ /* 0x100fe4000001026d */
[----:B------:R-:W-:Y:S02]  /*6ea0*/  LOP3.LUT R6, R112, 0x1f20, RZ, 0xc0, !PT ;  /* 0x00001f2070067812 */ /* 0x000fe400078ec0ff */
[----:B------:R-:W-:Y:S01]  /*6eb0*/  LOP3.LUT R127, R128, R111, RZ, 0x3c, !PT ;  /* 0x0000006f807f7212 */ /* 0x000fe200078e3cff */
[----:B-1----:R-:W-:Y:S01]  /*6ec0*/  ULEA UR6, UR6, UR7, 0x18 ;  /* 0x0000000706067291 */ /* 0x002fe2000f8ec0ff */
[----:B------:R-:W-:Y:S02]  /*6ed0*/  @!P4 IADD3 R10, P1, PT, R8, R5, RZ ;  /* 0x00000005080ac210 */ /* 0x000fe40007f3e0ff */
[----:B------:R-:W-:Y:S02]  /*6ee0*/  IADD3.X R9, PT, PT, R4, R116, RZ, P0, !PT ;  /* 0x0000007404097210 */ /* 0x000fe400007fe4ff */
[----:B------:R-:W-:Y:S02]  /*6ef0*/  LOP3.LUT R127, R6, R127, RZ, 0xfc, !PT ;  /* 0x0000007f067f7212 */ /* 0x000fe400078efcff */
[----:B------:R-:W-:Y:S02]  /*6f00*/  MOV R102, UR6 ;  /* 0x0000000600667c02 */ /* 0x000fe40008000f00 */
[----:B------:R-:W-:Y:S02]  /*6f10*/  @!P4 IADD3.X R11, PT, PT, R9, R4, RZ, P1, !PT ;  /* 0x00000004090bc210 */ /* 0x000fe40000ffe4ff */
[----:B------:R-:W-:Y:S02]  /*6f20*/  @!P5 MOV R4, R117 ;  /* 0x000000750004d202 */ /* 0x000fe40000000f00 */
[----:B------:R-:W-:Y:S02]  /*6f30*/  @!P5 MOV R5, R116 ;  /* 0x000000740005d202 */ /* 0x000fe40000000f00 */
[----:B------:R-:W-:Y:S02]  /*6f40*/  LEA R127, R127, R102, 0x1 ;  /* 0x000000667f7f7211 */ /* 0x000fe400078e08ff */
[C---:B------:R-:W-:Y:S02]  /*6f50*/  @!P4 LEA R6, P0, R108.reuse, R8, 0x7 ;  /* 0x000000086c06c211 */ /* 0x040fe400078038ff */
[----:B------:R-:W-:Y:S01]  /*6f60*/  MOV R105, 0x20 ;  /* 0x0000002000697802 */ /* 0x000fe20000000f00 */
[----:B------:R-:W-:Y:S01]  /*6f70*/  @!PT LDS RZ, [RZ] ;  /* 0x00000000fffff984 */ /* 0x000fe20000000800 */
[----:B------:R-:W-:Y:S01]  /*6f80*/  @!PT LDS RZ, [RZ] ;  /* 0x00000000fffff984 */ /* 0x000fe20000000800 */
[----:B------:R-:W-:Y:S01]  /*6f90*/  @!PT LDS RZ, [RZ] ;  /* 0x00000000fffff984 */ /* 0x000fe20000000800 */
[----:B------:R1:W-:Y:S01]  /*6fa0*/  @!P5 LDGSTS.E.BYPASS.LTC128B.128 [R127+0x3000], desc[UR4][R4.64] ;  /* 0x03000000047fdfae */ /* 0x0003e2000b981a04 */
[----:B------:R-:W-:Y:S02]  /*6fb0*/  @!P4 LEA.HI.X R7, R108, R9, R109, 0x7, P0 ;  /* 0x000000096c07c211 */ /* 0x000fe400000f3c6d */
[C---:B------:R-:W-:Y:S02]  /*6fc0*/  LOP3.LUT P0, RZ, R86.reuse, 0x4, RZ, 0xc0, !PT ;  /* 0x0000000456ff7812 */ /* 0x040fe4000780c0ff */
[C---:B------:R-:W-:Y:S02]  /*6fd0*/  SHF.L.U32 R87, R86.reuse, 0x2, RZ ;  /* 0x0000000256577819 */ /* 0x040fe400000006ff */
[----:B------:R-:W-:Y:S01]  /*6fe0*/  SEL R105, R105, 0xffffffe0, !P0 ;  /* 0xffffffe069697807 */ /* 0x000fe20004000000 */
[----:B------:R-:W-:Y:S01]  /*6ff0*/  @P5 STS.128 [R127+0x3000], RZ ;  /* 0x003000ff7f005388 */ /* 0x000fe20000000c00 */
[----:B------:R-:W-:Y:S02]  /*7000*/  SHF.L.U32 R104, R86, 0x5, RZ ;  /* 0x0000000556687819 */ /* 0x000fe400000006ff */
[----:B------:R-:W-:Y:S02]  /*7010*/  SHF.R.U32.HI R100, RZ, 0x1, R86 ;  /* 0x00000001ff647819 */ /* 0x000fe40000011656 */
[----:B------:R-:W-:Y:S02]  /*7020*/  IADD3 R122, PT, PT, R122, 0x1, RZ ;  /* 0x000000017a7a7810 */ /* 0x000fe40007ffe0ff */
[----:B------:R-:W-:Y:S01]  /*7030*/  LOP3.LUT R103, R100, 0x8, RZ, 0xc0, !PT ;  /* 0x0000000864677812 */ /* 0x000fe200078ec0ff */
[----:B------:R-:W-:Y:S01]  /*7040*/  @P4 STS.128 [R127+0x3800], RZ ;  /* 0x003800ff7f004388 */ /* 0x000fe20000000c00 */
[----:B------:R-:W-:Y:S02]  /*7050*/  ISETP.NE.AND P1, PT, R122, RZ, PT ;  /* 0x000000ff7a00720c */ /* 0x000fe40003f25270 */
[----:B------:R-:W-:Y:S05]  /*7060*/  LOP3.LUT R103, R103, 0xc0, R104, 0xf8, !PT ;  /* 0x000000c067677812 */ /* 0x000fea00078ef868 */
[----:B------:R-:W-:Y:S01]  /*7070*/  @!PT LDS RZ, [RZ] ;  /* 0x00000000fffff984 */ /* 0x000fe20000000800 */
[----:B------:R-:W-:Y:S01]  /*7080*/  @!PT LDS RZ, [RZ] ;  /* 0x00000000fffff984 */ /* 0x000fe20000000800 */
[----:B------:R-:W-:Y:S01]  /*7090*/  @!PT LDS RZ, [RZ] ;  /* 0x00000000fffff984 */ /* 0x000fe20000000800 */
[----:B------:R-:W-:Y:S01]  /*70a0*/  @!P4 LDGSTS.E.BYPASS.LTC128B.128 [R127+0x3800], desc[UR4][R8.64] ;  /* 0x03800000087fcfae */ /* 0x000fe2000b981a04 */
[----:B-1----:R-:W-:Y:S02]  /*70b0*/  LOP3.LUT R4, R87, 0x18, RZ, 0xc0, !PT ;  /* 0x0000001857047812 */ /* 0x002fe400078ec0ff */
[----:B------:R-:W-:Y:S02]  /*70c0*/  LOP3.LUT R5, R104, 0xc0, RZ, 0xc0, !PT ;  /* 0x000000c068057812 */ /* 0x000fe400078ec0ff */
[----:B------:R-:W-:Y:S03]  /*70d0*/  LOP3.LUT R103, R103, R4, RZ, 0x3c, !PT ;  /* 0x0000000467677212 */ /* 0x000fe600078e3cff */
[----:B------:R-:W-:Y:S01]  /*70e0*/  @P4 STS.128 [R127+0x4000], RZ ;  /* 0x004000ff7f004388 */ /* 0x000fe20000000c00 */
[----:B------:R-:W-:Y:S07]  /*70f0*/  LOP3.LUT R5, R5, 0x8, R86, 0xf8, !PT ;  /* 0x0000000805057812 */ /* 0x000fee00078ef856 */
        /* <DEDUP_REMOVED lines=9> */
[----:B------:R-:W2:Y:S04]  /*7190*/  LD.E R115, desc[UR4][R2.64+0x18c] ;  /* 0x00018c0402737980 */ /* 0x000ea8000c101900 */
[----:B------:R-:W0:Y:S01]  /*71a0*/  LDGDEPBAR ;  /* 0x00000000000079af */ /* 0x000e220000000000 */
[----:B-1----:R-:W-:Y:S04]  /*71b0*/  SHF.L.U32 R6, R86, 0x4, RZ ;  /* 0x0000000456067819 */ /* 0x002fe800000006ff */
[C---:B------:R-:W-:Y:S02]  /*71c0*/  LOP3.LUT R101, R6.reuse, 0x3e00, RZ, 0xc0, !PT ;  /* 0x00003e0006657812 */ /* 0x040fe400078ec0ff */
[----:B------:R-:W-:Y:S02]  /*71d0*/  LOP3.LUT R6, R6, 0x100, RZ, 0xc0, !PT ;  /* 0x0000010006067812 */ /* 0x000fe400078ec0ff */
[--C-:B------:R-:W-:Y:S02]  /*71e0*/  LOP3.LUT R92, R101, 0x20, R104.reuse, 0xf8, !PT ;  /* 0x00000020655c7812 */ /* 0x100fe400078ef868 */
[--C-:B------:R-:W-:Y:S02]  /*71f0*/  LOP3.LUT R6, R6, 0x20, R104.reuse, 0xf8, !PT ;  /* 0x0000002006067812 */ /* 0x100fe400078ef868 */
[----:B------:R-:W-:Y:S02]  /*7200*/  LOP3.LUT R92, R92, 0x100, R104, 0xf8, !PT ;  /* 0x000001005c5c7812 */ /* 0x000fe400078ef868 */
[----:B------:R-:W-:Y:S02]  /*7210*/  LOP3.LUT R5, R6, R5, R4, 0xf6, !PT ;  /* 0x0000000506057212 */ /* 0x000fe400078ef604 */
[----:B------:R-:W-:Y:S02]  /*7220*/  LOP3.LUT R92, R92, R103, RZ, 0xfc, !PT ;  /* 0x000000675c5c7212 */ /* 0x000fe400078efcff */
[-C--:B------:R-:W-:Y:S02]  /*7230*/  LEA R88, R5, R102.reuse, 0x1 ;  /* 0x0000006605587211 */ /* 0x080fe400078e08ff */
[----:B------:R-:W-:Y:S03]  /*7240*/  LEA R92, R92, R102, 0x1 ;  /* 0x000000665c5c7211 */ /* 0x000fe600078e08ff */
[----:B------:R-:W-:Y:S08]  /*7250*/  LDSM.16.M88.4 R8, [R88+0x1000] ;  /* 0x001000005808783b */ /* 0x000ff00000000200 */
[----:B------:R1:W3:Y:S08]  /*7260*/  LDSM.16.M88.4 R64, [R92] ;  /* 0x000000005c40783b */ /* 0x0002f00000000200 */
[----:B------:R-:W4:Y:S08]  /*7270*/  LDSM.16.M88.4 R16, [R88+0x1400] ;  /* 0x001400005810783b */ /* 0x000f300000000200 */
[----:B------:R-:W5:Y:S01]  /*7280*/  LDSM.16.M88.4 R24, [R88+0x1800] ;  /* 0x001800005818783b */ /* 0x000f620000000200 */
[-C--:B-1----:R-:W-:Y:S07]  /*7290*/  IADD3 R92, PT, PT, R92, R105.reuse, RZ ;  /* 0x000000695c5c7210 */ /* 0x082fee0007ffe0ff */
[----:B------:R-:W1:Y:S01]  /*72a0*/  LDSM.16.M88.4 R32, [R88+0x1c00] ;  /* 0x001c00005820783b */ /* 0x000e620000000200 */
[----:B------:R-:W-:Y:S07]  /*72b0*/  IADD3 R105, PT, PT, R88, R105, RZ ;  /* 0x0000006958697210 */ /* 0x000fee0007ffe0ff */
        /* <DEDUP_REMOVED lines=26> */
[C---:B------:R-:W-:Y:S03]  /*7460*/  HMMA.16816.F32 R16, R92.reuse, R90, R16 ;  /* 0x0000005a5c10723c */ /* 0x040fe60000001810 */
        /* <DEDUP_REMOVED lines=12> */
[----:B------:R-:W2:Y:S01]  /*7530*/  MUFU.TANH R142, R5 ;  /* 0x00000005008e7308 */ /* 0x000ea20000002400 */
[-C--:B------:R-:W-:Y:S01]  /*7540*/  FMUL.FTZ R15, R15, R115.reuse ;  /* 0x000000730f0f7220 */ /* 0x080fe20000410000 */
[-C--:B------:R-:W-:Y:S01]  /*7550*/  FMUL.FTZ R16, R16, R115.reuse ;  /* 0x0000007310107220 */ /* 0x080fe20000410000 */
[-C--:B------:R-:W-:Y:S01]  /*7560*/  FMUL.FTZ R17, R17, R115.reuse ;  /* 0x0000007311117220 */ /* 0x080fe20000410000 */
[-C--:B------:R-:W-:Y:S01]  /*7570*/  FMUL.FTZ R18, R18, R115.reuse ;  /* 0x0000007312127220 */ /* 0x080fe20000410000 */
[-C--:B------:R-:W-:Y:S05]  /*7580*/  FMUL.FTZ R19, R19, R115.reuse ;  /* 0x0000007313137220 */ /* 0x080fea0000410000 */
[----:B------:R-:W3:Y:S10]  /*7590*/  MUFU.TANH R143, R6 ;  /* 0x00000006008f7308 */ /* 0x000ef40000002400 */
[----:B------:R4:W1:Y:S10]  /*75a0*/  MUFU.TANH R144, R7 ;  /* 0x0000000700907308 */ /* 0x0008740000002400 */
[----:B------:R-:W1:Y:S10]  /*75b0*/  MUFU.TANH R147, R8 ;  /* 0x0000000800937308 */ /* 0x000e740000002400 */
[----:B------:R-:W1:Y:S01]  /*75c0*/  MUFU.TANH R148, R9 ;  /* 0x0000000900947308 */ /* 0x000e620000002400 */
[----:B----4-:R-:W4:Y:S09]  /*75d0*/  LDSM.16.M88.4 R4, [R105+0x1800] ;  /* 0x001800006904783b */ /* 0x010f320000000200 */
        /* <DEDUP_REMOVED lines=12> */
[-C--:B------:R-:W-:Y:S08]  /*76a0*/  FMUL.FTZ R20, R20, R115.reuse ;  /* 0x0000007314147220 */ /* 0x080ff00000410000 */
[----:B------:R-:W1:Y:S01]  /*76b0*/  MUFU.TANH R17, R17 ;  /* 0x0000001100117308 */ /* 0x000e620000002400 */
[-C--:B------:R-:W-:Y:S01]  /*76c0*/  FMUL.FTZ R27, R27, R115.reuse ;  /* 0x000000731b1b7220 */ /* 0x080fe20000410000 */
[-C--:B------:R-:W-:Y:S01]  /*76d0*/  FMUL.FTZ R24, R24, R115.reuse ;  /* 0x0000007318187220 */ /* 0x080fe20000410000 */
[-C--:B------:R-:W-:Y:S07]  /*76e0*/  FMUL.FTZ R25, R25, R115.reuse ;  /* 0x0000007319197220 */ /* 0x080fee0000410000 */
[----:B------:R3:W1:Y:S01]  /*76f0*/  MUFU.TANH R153, R21 ;  /* 0x0000001500997308 */ /* 0x0006620000002400 */
[-C--:B------:R-:W-:Y:S01]  /*7700*/  FMUL.FTZ R26, R26, R115.reuse ;  /* 0x000000731a1a7220 */ /* 0x080fe20000410000 */
[C---:B-----5:R-:W-:Y:S08]  /*7710*/  HMMA.16816.F32 R28, R92.reuse, R8, R28 ;  /* 0x000000085c1c723c */ /* 0x060ff0000000181c */
[----:B------:R5:W1:Y:S01]  /*7720*/  MUFU.TANH R155, R27 ;  /* 0x0000001b009b7308 */ /* 0x000a620000002400 */
[C---:B------:R-:W-:Y:S01]  /*7730*/  HMMA.16816.F32 R32, R92.reuse, R10, R32 ;  /* 0x0000000a5c20723c */ /* 0x040fe20000001820 */
[----:B------:R-:W4:Y:S08]  /*7740*/  LDSM.16.M88.4 R8, [R105+0x2400] ;  /* 0x002400006908783b */ /* 0x000f300000000200 */
[----:B------:R1:W1:Y:S01]  /*7750*/  MUFU.TANH R154, R20 ;  /* 0x00000014009a7308 */ /* 0x0002620000002400 */
[-C--:B---3--:R-:W-:Y:S01]  /*7760*/  FMUL.FTZ R21, R23, R115.reuse ;  /* 0x0000007317157220 */ /* 0x088fe20000410000 */
[C---:B--2---:R-:W-:Y:S03]  /*7770*/  HMMA.16816.F32 R36, R92.reuse, R4, R36 ;  /* 0x000000045c24723c */ /* 0x044fe60000001824 */
[-C--:B------:R-:W-:Y:S01]  /*7780*/  FMUL.FTZ R30, R30, R115.reuse ;  /* 0x000000731e1e7220 */ /* 0x080fe20000410000 */
[-C--:B------:R-:W-:Y:S04]  /*7790*/  FMUL.FTZ R31, R31, R115.reuse ;  /* 0x000000731f1f7220 */ /* 0x080fe80000410000 */
[----:B------:R-:W2:Y:S01]  /*77a0*/  MUFU.TANH R152, R24 ;  /* 0x0000001800987308 */ /* 0x000ea20000002400 */
[-C--:B------:R-:W-:Y:S01]  /*77b0*/  FMUL.FTZ R28, R28, R115.reuse ;  /* 0x000000731c1c7220 */ /* 0x080fe20000410000 */
[-C--:B------:R-:W-:Y:S01]  /*77c0*/  FMUL.FTZ R29, R29, R115.reuse ;  /* 0x000000731d1d7220 */ /* 0x080fe20000410000 */
[C---:B------:R-:W-:Y:S01]  /*77d0*/  HMMA.16816.F32 R40, R92.reuse, R6, R40 ;  /* 0x000000065c28723c */ /* 0x040fe20000001828 */
[----:B------:R-:W3:Y:S02]  /*77e0*/  LDSM.16.M88.4 R4, [R105+0x2800] ;  /* 0x002800006904783b */ /* 0x000ee40000000200 */
[-C--:B------:R-:W-:Y:S01]  /*77f0*/  FMUL.FTZ R35, R35, R115.reuse ;  /* 0x0000007323237220 */ /* 0x080fe20000410000 */
[-C--:B------:R-:W-:Y:S03]  /*7800*/  FMUL.FTZ R32, R32, R115.reuse ;  /* 0x0000007320207220 */ /* 0x080fe60000410000 */
[----:B------:R2:W2:Y:S01]  /*7810*/  MUFU.TANH R146, R30 ;  /* 0x0000001e00927308 */ /* 0x0004a20000002400 */
[-C--:B------:R-:W-:Y:S01]  /*7820*/  FMUL.FTZ R34, R34, R115.reuse ;  /* 0x0000007322227220 */ /* 0x080fe20000410000 */
[-C--:B-----5:R-:W-:Y:S01]  /*7830*/  FMUL.FTZ R27, R33, R115.reuse ;  /* 0x00000073211b7220 */ /* 0x0a0fe20000410000 */
[-C--:B-1----:R-:W-:Y:S01]  /*7840*/  FMUL.FTZ R20, R22, R115.reuse ;  /* 0x0000007316147220 */ /* 0x082fe20000410000 */
[-C--:B------:R-:W-:Y:S01]  /*7850*/  FMUL.FTZ R36, R36, R115.reuse ;  /* 0x0000007324247220 */ /* 0x080fe20000410000 */
[-C--:B------:R-:W-:Y:S05]  /*7860*/  FMUL.FTZ R37, R37, R115.reuse ;  /* 0x0000007325257220 */ /* 0x080fea0000410000 */
[----:B------:R1:W1:Y:S02]  /*7870*/  MUFU.TANH R145, R31 ;  /* 0x0000001f00917308 */ /* 0x0002640000002400 */
[-C--:B------:R-:W-:Y:S01]  /*7880*/  FMUL.FTZ R40, R40, R115.reuse ;  /* 0x0000007328287220 */ /* 0x080fe20000410000 */
[-C--:B------:R-:W-:Y:S07]  /*7890*/  FMUL.FTZ R41, R41, R115.reuse ;  /* 0x0000007329297220 */ /* 0x080fee0000410000 */
[----:B------:R-:W3:Y:S01]  /*78a0*/  MUFU.TANH R139, R35 ;  /* 0x00000023008b7308 */ /* 0x000ee20000002400 */
[-C--:B--2---:R-:W-:Y:S01]  /*78b0*/  FMUL.FTZ R30, R39, R115.reuse ;  /* 0x00000073271e7220 */ /* 0x084fe20000410000 */
[C---:B----4-:R-:W-:Y:S08]  /*78c0*/  HMMA.16816.F32 R44, R92.reuse, R8, R44 ;  /* 0x000000085c2c723c */ /* 0x050ff0000000182c */
[----:B------:R2:W4:Y:S01]  /*78d0*/  MUFU.TANH R99, R36 ;  /* 0x0000002400637308 */ /* 0x0005220000002400 */
[-C--:B-1----:R-:W-:Y:S01]  /*78e0*/  FMUL.FTZ R31, R38, R115.reuse ;  /* 0x00000073261f7220 */ /* 0x082fe20000410000 */
[C---:B------:R-:W-:Y:S01]  /*78f0*/  HMMA.16816.F32 R48, R92.reuse, R10, R48 ;  /* 0x0000000a5c30723c */ /* 0x040fe20000001830 */
[----:B------:R-:W1:Y:S01]  /*7900*/  LDSM.16.M88.4 R8, [R105+0x2c00] ;  /* 0x002c00006908783b */ /* 0x000e620000000200 */
[----:B------:R-:W-:Y:S06]  /*7910*/  DEPBAR.LE SB0, 0x0 ;  /* 0x000080000000791a */ /* 0x000fec0000000000 */
[----:B------:R5:W1:Y:S01]  /*7920*/  MUFU.TANH R98, R37 ;  /* 0x0000002500627308 */ /* 0x000a620000002400 */
[-C--:B------:R-:W-:Y:S01]  /*7930*/  FMUL.FTZ R33, R46, R115.reuse ;  /* 0x000000732e217220 */ /* 0x080fe20000410000 */
[C---:B---3--:R-:W-:Y:S08]  /*7940*/  HMMA.16816.F32 R52, R92.reuse, R4, R52 ;  /* 0x000000045c34723c */ /* 0x048ff00000001834 */
        /* <DEDUP_REMOVED lines=8> */
[-C--:B------:R-:W-:Y:S08]  /*79d0*/  FMUL.FTZ R49, R49, R115.reuse ;  /* 0x0000007331317220 */ /* 0x080ff00000410000 */
[----:B------:R4:W3:Y:S01]  /*79e0*/  MUFU.TANH R141, R28 ;  /* 0x0000001c008d7308 */ /* 0x0008e20000002400 */
[-C--:B--2---:R-:W-:Y:S01]  /*79f0*/  FMUL.FTZ R36, R54, R115.reuse ;  /* 0x0000007336247220 */ /* 0x084fe20000410000 */
[-C--:B------:R-:W-:Y:S01]  /*7a00*/  FMUL.FTZ R35, R55, R115.reuse ;  /* 0x0000007337237220 */ /* 0x080fe20000410000 */
[-C--:B------:R-:W-:Y:S01]  /*7a10*/  FMUL.FTZ R5, R53, R115.reuse ;  /* 0x0000007335057220 */ /* 0x080fe20000410000 */
[-C--:B------:R-:W-:Y:S06]  /*7a20*/  FMUL.FTZ R52, R52, R115.reuse ;  /* 0x0000007334347220 */ /* 0x080fec0000410000 */
[----:B------:R2:W2:Y:S01]  /*7a30*/  MUFU.TANH R137, R29 ;  /* 0x0000001d00897308 */ /* 0x0004a20000002400 */
[-C--:B-----5:R-:W-:Y:S01]  /*7a40*/  FMUL.FTZ R37, R56, R115.reuse ;  /* 0x0000007338257220 */ /* 0x0a0fe20000410000 */
[-C--:B------:R-:W-:Y:S01]  /*7a50*/  FMUL.FTZ R39, R58, R115.reuse ;  /* 0x000000733a277220 */ /* 0x080fe20000410000 */
[C---:B-1----:R-:W-:Y:S03]  /*7a60*/  HMMA.16816.F32 R60, R92.reuse, R8, R60 ;  /* 0x000000085c3c723c */ /* 0x042fe6000000183c */
[-C--:B------:R-:W-:Y:S01]  /*7a70*/  FMUL.FTZ R9, R57, R115.reuse ;  /* 0x0000007339097220 */ /* 0x080fe20000410000 */
[-C--:B------:R-:W-:Y:S03]  /*7a80*/  FMUL.FTZ R38, R59, R115.reuse ;  /* 0x000000733b267220 */ /* 0x080fe60000410000 */
[----:B------:R1:W1:Y:S01]  /*7a90*/  MUFU.TANH R136, R32 ;  /* 0x0000002000887308 */ /* 0x0002620000002400 */
[-C--:B----4-:R-:W-:Y:S01]  /*7aa0*/  FMUL.FTZ R28, R43, R115.reuse ;  /* 0x000000732b1c7220 */ /* 0x090fe20000410000 */
[----:B------:R-:W-:Y:S08]  /*7ab0*/  HMMA.16816.F32 R64, R92, R10, R64 ;  /* 0x0000000a5c40723c */ /* 0x000ff00000001840 */
[----:B------:R4:W3:Y:S01]  /*7ac0*/  MUFU.TANH R140, R34 ;  /* 0x00000022008c7308 */ /* 0x0008e20000002400 */
[-C--:B--2---:R-:W-:Y:S01]  /*7ad0*/  FMUL.FTZ R29, R42, R115.reuse ;  /* 0x000000732a1d7220 */ /* 0x084fe20000410000 */
[-C--:B------:R-:W-:Y:S01]  /*7ae0*/  FMUL.FTZ R55, R60, R115.reuse ;  /* 0x000000733c377220 */ /* 0x080fe20000410000 */
[-C--:B------:R-:W-:Y:S07]  /*7af0*/  FMUL.FTZ R54, R61, R115.reuse ;  /* 0x000000733d367220 */ /* 0x080fee0000410000 */
[----:B------:R-:W2:Y:S01]  /*7b00*/  MUFU.TANH R18, R18 ;  /* 0x0000001200127308 */ /* 0x000ea20000002400 */
[-C--:B------:R-:W-:Y:S01]  /*7b10*/  FMUL.FTZ R26, R62, R115.reuse ;  /* 0x000000733e1a7220 */ /* 0x080fe20000410000 */
[-C--:B-1----:R-:W-:Y:S01]  /*7b20*/  FMUL.FTZ R32, R47, R115.reuse ;  /* 0x000000732f207220 */ /* 0x082fe20000410000 */
[-C--:B------:R-:W-:Y:S01]  /*7b30*/  FMUL.FTZ R25, R63, R115.reuse ;  /* 0x000000733f197220 */ /* 0x080fe20000410000 */
[-C--:B------:R-:W-:Y:S01]  /*7b40*/  FMUL.FTZ R57, R64, R115.reuse ;  /* 0x0000007340397220 */ /* 0x080fe20000410000 */
[-C--:B------:R-:W-:Y:S05]  /*7b50*/  FMUL.FTZ R56, R65, R115.reuse ;  /* 0x0000007341387220 */ /* 0x080fea0000410000 */
[----:B------:R-:W1:Y:S01]  /*7b60*/  MUFU.TANH R19, R19 ;  /* 0x0000001300137308 */ /* 0x000e620000002400 */
[-C--:B------:R-:W-:Y:S01]  /*7b70*/  FMUL.FTZ R24, R66, R115.reuse ;  /* 0x0000007342187220 */ /* 0x080fe20000410000 */
[-C--:B----4-:R-:W-:Y:S01]  /*7b80*/  FMUL.FTZ R34, R50, R115.reuse ;  /* 0x0000007332227220 */ /* 0x090fe20000410000 */
[----:B------:R-:W-:Y:S07]  /*7b90*/  FMUL.FTZ R23, R67, R115 ;  /* 0x0000007343177220 */ /* 0x000fee0000410000 */
[----:B------:R-:W4:Y:S10]  /*7ba0*/  MUFU.TANH R20, R20 ;  /* 0x0000001400147308 */ /* 0x000f340000002400 */
        /* <DEDUP_REMOVED lines=64> */
[-C--:B------:R-:W-:Y:S04]  /*7fb0*/  IMAD R44, R44, R41.reuse, RZ ;  /* 0x000000292c2c7224 */ /* 0x080fe800078e02ff */
        /* <DEDUP_REMOVED lines=46> */
.L_x_7919:
[----:B------:R-:W-:Y:S05]  /*82a0*/  BSYNC.RECONVERGENT B0 ;  /* 0x0000000000007941 */ /* 0x000fea0003800200 */
.L_x_7918:
[----:B------:R-:W-:Y:S01]  /*82b0*/  @!P5 IMAD.MOV.U32 R115, RZ, RZ, R113 ;  /* 0x000000ffff73d224 */ /* 0x000fe200078e0071 */
[-C--:B------:R-:W-:Y:S02]  /*82c0*/  @!P4 LEA R42, P3, R106, R114.reuse, 0x6 ;  /* 0x000000726a2ac211 */ /* 0x080fe400078630ff */
[-C--:B-1----:R-:W-:Y:S02]  /*82d0*/  @!P4 IADD3 R40, P2, P1, R8, R114.reuse, R8 ;  /* 0x000000720828c210 */ /* 0x082fe4000795e008 */
        /* <DEDUP_REMOVED lines=27> */
.L_x_7917:
[----:B------:R-:W-:Y:S05]  /*8490*/  BSYNC.RECONVERGENT B1 ;  /* 0x0000000000017941 */ /* 0x000fea0003800200 */
.L_x_7916:
[----:B--2---:R-:W-:Y:S01]  /*84a0*/  IABS R10, R123 ;  /* 0x0000007b000a7213 */ /* 0x004fe20000000000 */
[----:B------:R-:W2:Y:S01]  /*84b0*/  LD.E R22, desc[UR4][R2.64+0xdc] ;  /* 0x0000dc0402167980 */ /* 0x000ea2000c101900 */
[C---:B------:R-:W-:Y:S02]  /*84c0*/  IADD3 R11, PT, PT, R123.reuse, -0x18, RZ ;  /* 0xffffffe87b0b7810 */ /* 0x040fe40007ffe0ff */
[----:B------:R-:W-:Y:S02]  /*84d0*/  I2FP.F32.S32 R10, R10 ;  /* 0x0000000a000a7245 */ /* 0x000fe40000201400 */
[----:B------:R-:W-:Y:S02]  /*84e0*/  IABS R11, R11 ;  /* 0x0000000b000b7213 */ /* 0x000fe40000000000 */
[C---:B------:R-:W-:Y:S01]  /*84f0*/  IADD3 R8, PT, PT, R123.reuse, -0x1, RZ ;  /* 0xffffffff7b087810 */ /* 0x040fe20007ffe0ff */
[C---:B------:R-:W-:Y:S01]  /*8500*/  FFMA.FTZ R143, -R0.reuse, R10, R143 ;  /* 0x0000000a008f7223 */ /* 0x040fe2000001018f */
[C---:B------:R-:W-:Y:S02]  /*8510*/  IADD3 R10, PT, PT, R123.reuse, -0x19, RZ ;  /* 0xffffffe77b0a7810 */ /* 0x040fe40007ffe0ff */
[----:B------:R-:W-:Y:S02]  /*8520*/  I2FP.F32.S32 R11, R11 ;  /* 0x0000000b000b7245 */ /* 0x000fe40000201400 */
[----:B------:R-:W-:Y:S02]  /*8530*/  IABS R10, R10 ;  /* 0x0000000a000a7213 */ /* 0x000fe40000000000 */
[----:B------:R-:W-:Y:S01]  /*8540*/  IABS R8, R8 ;  /* 0x0000000800087213 */ /* 0x000fe20000000000 */
[CC--:B-1----:R-:W-:Y:S01]  /*8550*/  FFMA.FTZ R44, -R0.reuse, R11.reuse, R12 ;  /* 0x0000000b002c7223 */ /* 0x0c2fe2000001010c */
        /* <DEDUP_REMOVED lines=23> */
[C---:B------:R-:W-:Y:S01]  /*86d0*/  IADD3 R6, PT, PT, R123.reuse, -0x8, RZ ;  /* 0xfffffff87b067810 */ /* 0x040fe20007ffe0ff */
[CC--:B------:R-:W-:Y:S01]  /*86e0*/  FFMA.FTZ R136, -R0.reuse, R11.reuse, R136 ;  /* 0x0000000b00887223 */ /* 0x0c0fe20000010188 */
[----:B------:R-:W-:Y:S01]  /*86f0*/  I2FP.F32.S32 R10, R10 ;  /* 0x0000000a000a7245 */ /* 0x000fe20000201400 */
[C---:B------:R-:W-:Y:S01]  /*8700*/  FFMA.FTZ R31, -R0.reuse, R11, R31 ;  /* 0x0000000b001f7223 */ /* 0x040fe2000001011f */
[C---:B------:R-:W-:Y:S02]  /*8710*/  IADD3 R41, PT, PT, R123.reuse, -0x9, RZ ;  /* 0xfffffff77b297810 */ /* 0x040fe40007ffe0ff */
[C---:B------:R-:W-:Y:S01]  /*8720*/  IADD3 R65, PT, PT, R123.reuse, -0x68, RZ ;  /* 0xffffff987b417810 */ /* 0x040fe20007ffe0ff */
[C---:B------:R-:W-:Y:S01]  /*8730*/  FFMA.FTZ R141, -R0.reuse, R10, R141 ;  /* 0x0000000a008d7223 */ /* 0x040fe2000001018d */
[----:B------:R-:W-:Y:S01]  /*8740*/  IABS R6, R6 ;  /* 0x0000000600067213 */ /* 0x000fe20000000000 */
[C---:B------:R-:W-:Y:S01]  /*8750*/  FFMA.FTZ R140, -R0.reuse, R10, R140 ;  /* 0x0000000a008c7223 */ /* 0x040fe2000001018c */
[----:B------:R-:W-:Y:S02]  /*8760*/  I2FP.F32.S32 R10, R13 ;  /* 0x0000000d000a7245 */ /* 0x000fe40000201400 */
[C---:B------:R-:W-:Y:S02]  /*8770*/  IADD3 R8, PT, PT, R123.reuse, -0x10, RZ ;  /* 0xfffffff07b087810 */ /* 0x040fe40007ffe0ff */
        /* <DEDUP_REMOVED lines=8> */
[----:B------:R-:W-:Y:S01]  /*8800*/  IABS R40, R40 ;  /* 0x0000002800287213 */ /* 0x000fe20000000000 */
[CC--:B------:R-:W-:Y:S01]  /*8810*/  FFMA.FTZ R138, -R0.reuse, R6.reuse, R138 ;  /* 0x00000006008a7223 */ /* 0x0c0fe2000001018a */
[----:B------:R-:W-:Y:S01]  /*8820*/  I2FP.F32.S32 R41, R41 ;  /* 0x0000002900297245 */ /* 0x000fe20000201400 */
[C---:B------:R-:W-:Y:S01]  /*8830*/  FFMA.FTZ R149, -R0.reuse, R6, R149 ;  /* 0x0000000600957223 */ /* 0x040fe20000010195 */
        /* <DEDUP_REMOVED lines=10> */
[C---:B------:R-:W-:Y:S01]  /*88e0*/  FFMA.FTZ R148, -R0.reuse, R40, R148 ;  /* 0x0000002800947223 */ /* 0x040fe20000010194 */
[----:B------:R-:W-:Y:S01]  /*88f0*/  I2FP.F32.S32 R10, R10 ;  /* 0x0000000a000a7245 */ /* 0x000fe20000201400 */
[C---:B------:R-:W-:Y:S01]  /*8900*/  FFMA.FTZ R40, -R0.reuse, R40, R15 ;  /* 0x0000002800287223 */ /* 0x040fe2000001010f */
[----:B------:R-:W-:Y:S01]  /*8910*/  IADD3 R92, PT, PT, R123, -0x59, RZ ;  /* 0xffffffa77b5c7810 */ /* 0x000fe20007ffe0ff */
[C---:B------:R-:W-:Y:S01]  /*8920*/  FFMA.FTZ R147, -R0.reuse, R8, R147 ;  /* 0x0000000800937223 */ /* 0x040fe20000010193 */
[----:B------:R-:W-:Y:S01]  /*8930*/  FMNMX3.FTZ R7, R85, R143, R144, !PT ;  /* 0x0000008f55077276 */ /* 0x000fe20007810090 */
[CC--:B------:R-:W-:Y:S01]  /*8940*/  FFMA.FTZ R99, -R0.reuse, R10.reuse, R99 ;  /* 0x0000000a00637223 */ /* 0x0c0fe20000010163 */
[----:B------:R-:W-:Y:S01]  /*8950*/  IADD3 R50, PT, PT, R123, -0x28, RZ ;  /* 0xffffffd87b327810 */ /* 0x000fe20007ffe0ff */
[C---:B------:R-:W-:Y:S01]  /*8960*/  FFMA.FTZ R29, -R0.reuse, R10, R29 ;  /* 0x0000000a001d7223 */ /* 0x040fe2000001011d */
[----:B------:R-:W-:Y:S01]  /*8970*/  IABS R48, R48 ;  /* 0x0000003000307213 */ /* 0x000fe20000000000 */
[----:B------:R-:W-:Y:S01]  /*8980*/  FFMA.FTZ R8, -R0, R8, R14 ;  /* 0x0000000800087223 */ /* 0x000fe2000001010e */
[----:B------:R-:W-:Y:S02]  /*8990*/  IABS R49, R49 ;  /* 0x0000003100317213 */ /* 0x000fe40000000000 */
[----:B------:R-:W-:Y:S02]  /*89a0*/  IABS R92, R92 ;  /* 0x0000005c005c7213 */ /* 0x000fe40000000000 */
[----:B------:R-:W-:Y:S02]  /*89b0*/  FMNMX3.FTZ R10, R84, R138, R6, !PT ;  /* 0x0000008a540a7276 */ /* 0x000fe40007810006 */
[----:B------:R-:W-:Y:S02]  /*89c0*/  FMNMX3.FTZ R7, R7, R149, R150, !PT ;  /* 0x0000009507077276 */ /* 0x000fe40007810096 */
[----:B------:R-:W-:Y:S02]  /*89d0*/  IABS R50, R50 ;  /* 0x0000003200327213 */ /* 0x000fe40000000000 */
[----:B------:R-:W-:Y:S02]  /*89e0*/  I2FP.F32.S32 R48, R48 ;  /* 0x0000003000307245 */ /* 0x000fe40000201400 */
[----:B------:R-:W-:Y:S02]  /*89f0*/  I2FP.F32.S32 R49, R49 ;  /* 0x0000003100317245 */ /* 0x000fe40000201400 */
[----:B------:R-:W-:Y:S01]  /*8a00*/  IADD3 R14, PT, PT, R123, -0x31, RZ ;  /* 0xffffffcf7b0e7810 */ /* 0x000fe20007ffe0ff */
[----:B------:R-:W-:Y:S01]  /*8a10*/  FFMA.FTZ R16, -R0, R48, R16 ;  /* 0x0000003000107223 */ /* 0x000fe20000010110 */
[----:B------:R-:W-:Y:S01]  /*8a20*/  FMNMX3.FTZ R10, R10, R147, R148, !PT ;  /* 0x000000930a0a7276 */ /* 0x000fe20007810094 */
[CC--:B------:R-:W-:Y:S01]  /*8a30*/  FFMA.FTZ R17, -R0.reuse, R49.reuse, R17 ;  /* 0x0000003100117223 */ /* 0x0c0fe20000010111 */
[----:B------:R-:W-:Y:S01]  /*8a40*/  I2FP.F32.S32 R92, R92 ;  /* 0x0000005c005c7245 */ /* 0x000fe20000201400 */
[C---:B------:R-:W-:Y:S01]  /*8a50*/  FFMA.FTZ R48, -R0.reuse, R48, R20 ;  /* 0x0000003000307223 */ /* 0x040fe20000010114 */
[----:B------:R-:W-:Y:S01]  /*8a60*/  FMNMX3.FTZ R7, R7, R8, R40, !PT ;  /* 0x0000000807077276 */ /* 0x000fe20007810028 */
[C---:B------:R-:W-:Y:S01]  /*8a70*/  FFMA.FTZ R49, -R0.reuse, R49, R21 ;  /* 0x0000003100317223 */ /* 0x040fe20000010115 */
[----:B------:R-:W-:Y:S01]  /*8a80*/  I2FP.F32.S32 R50, R50 ;  /* 0x0000003200327245 */ /* 0x000fe20000201400 */
[C---:B------:R-:W-:Y:S01]  /*8a90*/  FFMA.FTZ R90, -R0.reuse, R92, R90 ;  /* 0x0000005c005a7223 */ /* 0x040fe2000001015a */
[----:B------:R-:W-:Y:S01]  /*8aa0*/  IABS R14, R14 ;  /* 0x0000000e000e7213 */ /* 0x000fe20000000000 */
[C---:B------:R-:W-:Y:S01]  /*8ab0*/  FFMA.FTZ R92, -R0.reuse, R92, R4 ;  /* 0x0000005c005c7223 */ /* 0x040fe20000010104 */
[----:B------:R-:W-:Y:S01]  /*8ac0*/  IADD3 R12, PT, PT, R123, -0x39, RZ ;  /* 0xffffffc77b0c7810 */ /* 0x000fe20007ffe0ff */
[----:B------:R-:W-:Y:S01]  /*8ad0*/  FFMA.FTZ R154, -R0, R50, R154 ;  /* 0x00000032009a7223 */ /* 0x000fe2000001019a */
[----:B------:R-:W-:Y:S01]  /*8ae0*/  FMNMX3.FTZ R10, R10, R44, R45, !PT ;  /* 0x0000002c0a0a7276 */ /* 0x000fe2000781002d */
[C---:B------:R-:W-:Y:S01]  /*8af0*/  FFMA.FTZ R50, -R0.reuse, R50, R156 ;  /* 0x0000003200327223 */ /* 0x040fe2000001019c */
[----:B------:R-:W-:Y:S02]  /*8b00*/  FMNMX3.FTZ R7, R7, R18, R19, !PT ;  /* 0x0000001207077276 */ /* 0x000fe40007810013 */
[----:B------:R-:W-:Y:S02]  /*8b10*/  I2FP.F32.S32 R14, R14 ;  /* 0x0000000e000e7245 */ /* 0x000fe40000201400 */
[----:B------:R-:W-:Y:S02]  /*8b20*/  IABS R12, R12 ;  /* 0x0000000c000c7213 */ /* 0x000fe40000000000 */
[C---:B------:R-:W-:Y:S01]  /*8b30*/  IADD3 R64, PT, PT, R123.reuse, -0x69, RZ ;  /* 0xffffff977b407810 */ /* 0x040fe20007ffe0ff */
[CC--:B------:R-:W-:Y:S01]  /*8b40*/  FFMA.FTZ R151, -R0.reuse, R14.reuse, R151 ;  /* 0x0000000e00977223 */ /* 0x0c0fe20000010197 */
[----:B------:R-:W-:Y:S01]  /*8b50*/  IADD3 R4, PT, PT, R123, -0x78, RZ ;  /* 0xffffff887b047810 */ /* 0x000fe20007ffe0ff */
[----:B------:R-:W-:Y:S01]  /*8b60*/  FFMA.FTZ R145, -R0, R14, R145 ;  /* 0x0000000e00917223 */ /* 0x000fe20000010191 */
[----:B------:R-:W-:Y:S02]  /*8b70*/  FMNMX3.FTZ R10, R10, R16, R17, !PT ;  /* 0x000000100a0a7276 */ /* 0x000fe40007810011 */
[----:B------:R-:W-:Y:S02]  /*8b80*/  FMNMX3.FTZ R7, R7, R48, R49, !PT ;  /* 0x0000003007077276 */ /* 0x000fe40007810031 */
[----:B------:R-:W-:Y:S02]  /*8b90*/  I2FP.F32.S32 R12, R12 ;  /* 0x0000000c000c7245 */ /* 0x000fe40000201400 */
[----:B------:R-:W-:Y:S02]  /*8ba0*/  IABS R64, R64 ;  /* 0x0000004000407213 */ /* 0x000fe40000000000 */
[----:B------:R-:W-:Y:S01]  /*8bb0*/  IADD3 R105, PT, PT, R123, -0x49, RZ ;  /* 0xffffffb77b697810 */ /* 0x000fe20007ffe0ff */
[C---:B------:R-:W-:Y:S01]  /*8bc0*/  FFMA.FTZ R137, -R0.reuse, R12, R137 ;  /* 0x0000000c00897223 */ /* 0x040fe20000010189 */
[----:B------:R-:W-:Y:S01]  /*8bd0*/  IABS R4, R4 ;  /* 0x0000000400047213 */ /* 0x000fe20000000000 */
[----:B------:R-:W-:Y:S01]  /*8be0*/  FFMA.FTZ R139, -R0, R12, R139 ;  /* 0x0000000c008b7223 */ /* 0x000fe2000001018b */
[----:B------:R-:W-:Y:S02]  /*8bf0*/  FMNMX3.FTZ R10, R10, R154, R153, !PT ;  /* 0x0000009a0a0a7276 */ /* 0x000fe40007810099 */
[----:B------:R-:W-:Y:S02]  /*8c00*/  FMNMX3.FTZ R7, R7, R50, R155, !PT ;  /* 0x0000003207077276 */ /* 0x000fe4000781009b */
[----:B------:R-:W-:Y:S02]  /*8c10*/  I2FP.F32.S32 R64, R64 ;  /* 0x0000004000407245 */ /* 0x000fe40000201400 */
[----:B------:R-:W-:Y:S02]  /*8c20*/  IABS R105, R105 ;  /* 0x0000006900697213 */ /* 0x000fe40000000000 */
[C---:B------:R-:W-:Y:S01]  /*8c30*/  IADD3 R95, PT, PT, R123.reuse, -0x50, RZ ;  /* 0xffffffb07b5f7810 */ /* 0x040fe20007ffe0ff */
[CC--:B------:R-:W-:Y:S01]  /*8c40*/  FFMA.FTZ R61, -R0.reuse, R64.reuse, R5 ;  /* 0x00000040003d7223 */ /* 0x0c0fe20000010105 */
[----:B------:R-:W-:Y:S01]  /*8c50*/  IADD3 R94, PT, PT, R123, -0x51, RZ ;  /* 0xffffffaf7b5e7810 */ /* 0x000fe20007ffe0ff */
[----:B------:R-:W-:Y:S01]  /*8c60*/  FFMA.FTZ R64, -R0, R64, R38 ;  /* 0x0000004000407223 */ /* 0x000fe20000010126 */
[----:B------:R-:W-:Y:S02]  /*8c70*/  I2FP.F32.S32 R4, R4 ;  /* 0x0000000400047245 */ /* 0x000fe40000201400 */
[----:B------:R-:W-:Y:S02]  /*8c80*/  FMNMX3.FTZ R10, R10, R152, R151, !PT ;  /* 0x000000980a0a7276 */ /* 0x000fe40007810097 */
[----:B------:R-:W-:Y:S01]  /*8c90*/  FMNMX3.FTZ R7, R7, R146, R145, !PT ;  /* 0x0000009207077276 */ /* 0x000fe20007810091 */
[CC--:B------:R-:W-:Y:S01]  /*8ca0*/  FFMA.FTZ R55, -R0.reuse, R4.reuse, R55 ;  /* 0x0000000400377223 */ /* 0x0c0fe20000010137 */
[----:B------:R-:W-:Y:S01]  /*8cb0*/  I2FP.F32.S32 R105, R105 ;  /* 0x0000006900697245 */ /* 0x000fe20000201400 */
[C---:B------:R-:W-:Y:S01]  /*8cc0*/  FFMA.FTZ R24, -R0.reuse, R4, R24 ;  /* 0x0000000400187223 */ /* 0x040fe20000010118 */
[----:B------:R-:W-:Y:S02]  /*8cd0*/  IABS R95, R95 ;  /* 0x0000005f005f7213 */ /* 0x000fe40000000000 */
[----:B------:R-:W-:Y:S01]  /*8ce0*/  IABS R94, R94 ;  /* 0x0000005e005e7213 */ /* 0x000fe20000000000 */
[CC--:B------:R-:W-:Y:S01]  /*8cf0*/  FFMA.FTZ R98, -R0.reuse, R105.reuse, R98 ;  /* 0x0000006900627223 */ /* 0x0c0fe20000010162 */
[C---:B------:R-:W-:Y:S01]  /*8d00*/  IADD3 R93, PT, PT, R123.reuse, -0x58, RZ ;  /* 0xffffffa87b5d7810 */ /* 0x040fe20007ffe0ff */
[----:B------:R-:W-:Y:S01]  /*8d10*/  FFMA.FTZ R105, -R0, R105, R28 ;  /* 0x0000006900697223 */ /* 0x000fe2000001011c */
[----:B------:R-:W-:Y:S02]  /*8d20*/  FMNMX3.FTZ R10, R10, R141, R137, !PT ;  /* 0x0000008d0a0a7276 */ /* 0x000fe40007810089 */
[----:B------:R-:W-:Y:S02]  /*8d30*/  IADD3 R5, PT, PT, R123, -0x71, RZ ;  /* 0xffffff8f7b057810 */ /* 0x000fe40007ffe0ff */
[----:B------:R-:W-:Y:S02]  /*8d40*/  FMNMX3.FTZ R4, R7, R140, R139, !PT ;  /* 0x0000008c07047276 */ /* 0x000fe4000781008b */
[----:B------:R-:W-:Y:S02]  /*8d50*/  I2FP.F32.S32 R95, R95 ;  /* 0x0000005f005f7245 */ /* 0x000fe40000201400 */
[----:B------:R-:W-:Y:S02]  /*8d60*/  I2FP.F32.S32 R94, R94 ;  /* 0x0000005e005e7245 */ /* 0x000fe40000201400 */
[C---:B------:R-:W-:Y:S01]  /*8d70*/  IADD3 R67, PT, PT, R123.reuse, -0x60, RZ ;  /* 0xffffffa07b437810 */ /* 0x040fe20007ffe0ff */
[C---:B------:R-:W-:Y:S01]  /*8d80*/  FFMA.FTZ R97, -R0.reuse, R95, R97 ;  /* 0x0000005f00617223 */ /* 0x040fe20000010161 */
[----:B------:R-:W-:Y:S01]  /*8d90*/  IABS R93, R93 ;  /* 0x0000005d005d7213 */ /* 0x000fe20000000000 */
[C---:B------:R-:W-:Y:S01]  /*8da0*/  FFMA.FTZ R96, -R0.reuse, R94, R96 ;  /* 0x0000005e00607223 */ /* 0x040fe20000010160 */
[C---:B------:R-:W-:Y:S01]  /*8db0*/  IADD3 R66, PT, PT, R123.reuse, -0x61, RZ ;  /* 0xffffff9f7b427810 */ /* 0x040fe20007ffe0ff */
[----:B------:R-:W-:Y:S01]  /*8dc0*/  FFMA.FTZ R95, -R0, R95, R33 ;  /* 0x0000005f005f7223 */ /* 0x000fe20000010121 */
[----:B------:R-:W-:Y:S01]  /*8dd0*/  FMNMX3.FTZ R10, R10, R136, R115, !PT ;  /* 0x000000880a0a7276 */ /* 0x000fe20007810073 */
[----:B------:R-:W-:Y:S01]  /*8de0*/  FFMA.FTZ R94, -R0, R94, R32 ;  /* 0x0000005e005e7223 */ /* 0x000fe20000010120 */
[----:B------:R-:W-:Y:S02]  /*8df0*/  IABS R5, R5 ;  /* 0x0000000500057213 */ /* 0x000fe40000000000 */
[----:B------:R-:W-:Y:S02]  /*8e00*/  FMNMX3.FTZ R4, R4, R31, R30, !PT ;  /* 0x0000001f04047276 */ /* 0x000fe4000781001e */
[----:B------:R-:W-:Y:S02]  /*8e10*/  IABS R67, R67 ;  /* 0x0000004300437213 */ /* 0x000fe40000000000 */
[----:B------:R-:W-:Y:S02]  /*8e20*/  I2FP.F32.S32 R93, R93 ;  /* 0x0000005d005d7245 */ /* 0x000fe40000201400 */
[----:B------:R-:W-:Y:S02]  /*8e30*/  IABS R66, R66 ;  /* 0x0000004200427213 */ /* 0x000fe40000000000 */
[----:B------:R-:W-:Y:S01]  /*8e40*/  FMNMX3.FTZ R10, R10, R99, R98, !PT ;  /* 0x000000630a0a7276 */ /* 0x000fe20007810062 */
[C---:B------:R-:W-:Y:S01]  /*8e50*/  FFMA.FTZ R91, -R0.reuse, R93, R91 ;  /* 0x0000005d005b7223 */ /* 0x040fe2000001015b */
[----:B------:R-:W-:Y:S01]  /*8e60*/  I2FP.F32.S32 R5, R5 ;  /* 0x0000000500057245 */ /* 0x000fe20000201400 */
[----:B------:R-:W-:Y:S01]  /*8e70*/  FFMA.FTZ R93, -R0, R93, R34 ;  /* 0x0000005d005d7223 */ /* 0x000fe20000010122 */
[----:B------:R-:W-:Y:S02]  /*8e80*/  FMNMX3.FTZ R4, R4, R29, R105, !PT ;  /* 0x0000001d04047276 */ /* 0x000fe40007810069 */
[----:B------:R-:W-:Y:S01]  /*8e90*/  I2FP.F32.S32 R67, R67 ;  /* 0x0000004300437245 */ /* 0x000fe20000201400 */
[CC--:B------:R-:W-:Y:S01]  /*8ea0*/  FFMA.FTZ R59, -R0.reuse, R5.reuse, R9 ;  /* 0x00000005003b7223 */ /* 0x0c0fe20000010109 */
[----:B------:R-:W-:Y:S01]  /*8eb0*/  I2FP.F32.S32 R66, R66 ;  /* 0x0000004200427245 */ /* 0x000fe20000201400 */
[C---:B------:R-:W-:Y:S01]  /*8ec0*/  FFMA.FTZ R25, -R0.reuse, R5, R25 ;  /* 0x0000000500197223 */ /* 0x040fe20000010119 */
[C---:B------:R-:W-:Y:S01]  /*8ed0*/  IADD3 R11, PT, PT, R123.reuse, -0x70, RZ ;  /* 0xffffff907b0b7810 */ /* 0x040fe20007ffe0ff */
[----:B------:R-:W-:Y:S01]  /*8ee0*/  FFMA.FTZ R89, -R0, R67, R89 ;  /* 0x0000004300597223 */ /* 0x000fe20000010159 */
[----:B------:R-:W-:Y:S01]  /*8ef0*/  FMNMX3.FTZ R10, R10, R97, R96, !PT ;  /* 0x000000610a0a7276 */ /* 0x000fe20007810060 */
[-C--:B------:R-:W-:Y:S01]  /*8f00*/  FFMA.FTZ R88, -R0, R66.reuse, R88 ;  /* 0x0000004200587223 */ /* 0x080fe20000010158 */
[----:B------:R-:W-:Y:S01]  /*8f10*/  FMNMX3.FTZ R4, R4, R95, R94, !PT ;  /* 0x0000005f04047276 */ /* 0x000fe2000781005e */
[C---:B------:R-:W-:Y:S01]  /*8f20*/  FFMA.FTZ R67, -R0.reuse, R67, R36 ;  /* 0x0000004300437223 */ /* 0x040fe20000010124 */
[----:B------:R-:W-:Y:S01]  /*8f30*/  IABS R11, R11 ;  /* 0x0000000b000b7213 */ /* 0x000fe20000000000 */
[----:B------:R-:W-:Y:S01]  /*8f40*/  FFMA.FTZ R66, -R0, R66, R35 ;  /* 0x0000004200427223 */ /* 0x000fe20000010123 */
[C---:B------:R-:W-:Y:S02]  /*8f50*/  IADD3 R5, PT, PT, R123.reuse, -0x79, RZ ;  /* 0xffffff877b057810 */ /* 0x040fe40007ffe0ff */
[----:B------:R-:W-:Y:S02]  /*8f60*/  FMNMX3.FTZ R10, R10, R91, R90, !PT ;  /* 0x0000005b0a0a7276 */ /* 0x000fe4000781005a */
[----:B------:R-:W-:Y:S02]  /*8f70*/  FMNMX3.FTZ R4, R4, R93, R92, !PT ;  /* 0x0000005d04047276 */ /* 0x000fe4000781005c */
[----:B------:R-:W-:Y:S02]  /*8f80*/  I2FP.F32.S32 R11, R11 ;  /* 0x0000000b000b7245 */ /* 0x000fe40000201400 */
[----:B------:R-:W-:Y:S02]  /*8f90*/  IABS R5, R5 ;  /* 0x0000000500057213 */ /* 0x000fe40000000000 */
[C---:B------:R-:W-:Y:S01]  /*8fa0*/  IADD3 R9, PT, PT, R123.reuse, -0x81, RZ ;  /* 0xffffff7f7b097810 */ /* 0x040fe20007ffe0ff */
[----:B------:R-:W-:Y:S01]  /*8fb0*/  FFMA.FTZ R60, -R0, R11, R37 ;  /* 0x0000000b003c7223 */ /* 0x000fe20000010125 */
[----:B------:R-:W-:Y:S01]  /*8fc0*/  FMNMX3.FTZ R10, R10, R89, R88, !PT ;  /* 0x000000590a0a7276 */ /* 0x000fe20007810058 */
[----:B------:R-:W-:Y:S01]  /*8fd0*/  FFMA.FTZ R26, -R0, R11, R26 ;  /* 0x0000000b001a7223 */ /* 0x000fe2000001011a */
[----:B------:R-:W-:Y:S02]  /*8fe0*/  IADD3 R7, PT, PT, R123, -0x80, RZ ;  /* 0xffffff807b077810 */ /* 0x000fe40007ffe0ff */
[----:B------:R-:W-:Y:S02]  /*8ff0*/  FMNMX3.FTZ R4, R4, R67, R66, !PT ;  /* 0x0000004304047276 */ /* 0x000fe40007810042 */
[----:B------:R-:W-:Y:S02]  /*9000*/  I2FP.F32.S32 R5, R5 ;  /* 0x0000000500057245 */ /* 0x000fe40000201400 */
[----:B------:R-:W-:Y:S02]  /*9010*/  IABS R9, R9 ;  /* 0x0000000900097213 */ /* 0x000fe40000000000 */
[----:B------:R-:W-:Y:S01]  /*9020*/  FMNMX3.FTZ R10, R10, R63, R61, !PT ;  /* 0x0000003f0a0a7276 */ /* 0x000fe2000781003d */
[C---:B------:R-:W-:Y:S01]  /*9030*/  FFMA.FTZ R54, -R0.reuse, R5, R54 ;  /* 0x0000000500367223 */ /* 0x040fe20000010136 */
        /* <DEDUP_REMOVED lines=18> */
[----:B------:R-:W-:Y:S05]  /*9160*/  IADD3 R125, PT, PT, R125, -0x80, RZ ;  /* 0xffffff807d7d7810 */ /* 0x000fea0007ffe0ff */
[----:B------:R-:W-:Y:S01]  /*9170*/  LDSM.16.MT88.4 R12, [R53+0x3000] ;  /* 0x00300000350c783b */ /* 0x000fe20000004200 */
[----:B------:R-:W-:Y:S02]  /*9180*/  IADD3 R123, PT, PT, R123, 0x80, RZ ;  /* 0x000000807b7b7810 */ /* 0x000fe40007ffe0ff */
[----:B-1----:R-:W-:Y:S02]  /*9190*/  FMNMX.FTZ R4, R5, R4, !PT ;  /* 0x0000000405047209 */ /* 0x002fe40007810000 */
[----:B---3--:R-:W-:Y:S03]  /*91a0*/  FMNMX.FTZ R5, R9, R7, !PT ;  /* 0x0000000709057209 */ /* 0x008fe60007810000 */
        /* <DEDUP_REMOVED lines=9> */
[----:B------:R-:W-:Y:S01]  /*9240*/  FMUL.FTZ R58, R22, R21 ;  /* 0x00000015163a7220 */ /* 0x000fe20000410000 */
[----:B------:R-:W-:Y:S01]  /*9250*/  FSEL R62, R62, RZ, P1 ;  /* 0x000000ff3e3e7208 */ /* 0x000fe20000800000 */
[C---:B------:R-:W-:Y:S01]  /*9260*/  FADD.FTZ R28, -R21.reuse, R84 ;  /* 0x00000054151c7221 */ /* 0x040fe20000010100 */
[----:B------:R-:W-:Y:S01]  /*9270*/  FSETP.NEU.FTZ.AND P1, PT, R21, -INF , PT ;  /* 0xff8000001500780b */ /* 0x000fe20003f3d000 */
[----:B------:R-:W-:Y:S01]  /*9280*/  FMUL.FTZ R27, R22, R27 ;  /* 0x0000001b161b7220 */ /* 0x000fe20000410000 */
[----:B------:R-:W1:Y:S01]  /*9290*/  LDSM.16.MT88.4 R36, [R52] ;  /* 0x000000003424783b */ /* 0x000e620000004200 */
[-CC-:B------:R-:W-:Y:S01]  /*92a0*/  FFMA.FTZ R142, R144, R22.reuse, -R62.reuse ;  /* 0x00000016908e7223 */ /* 0x180fe2000001083e */
[----:B------:R-:W-:Y:S01]  /*92b0*/  FSEL R58, R58, RZ, P1 ;  /* 0x000000ff3a3a7208 */ /* 0x000fe20000800000 */
[--C-:B------:R-:W-:Y:S01]  /*92c0*/  FFMA.FTZ R104, R149, R22, -R62.reuse ;  /* 0x0000001695687223 */ /* 0x100fe2000001083e */
[----:B------:R-:W-:Y:S01]  /*92d0*/  FMUL.FTZ R28, R22, R28 ;  /* 0x0000001c161c7220 */ /* 0x000fe20000410000 */
[----:B------:R-:W2:Y:S01]  /*92e0*/  MUFU.EX2 R27, R27 ;  /* 0x0000001b001b7308 */ /* 0x000ea20000000800 */
[-C--:B------:R-:W-:Y:S01]  /*92f0*/  FFMA.FTZ R143, R143, R22.reuse, -R62 ;  /* 0x000000168f8f7223 */ /* 0x080fe2000001083e */
[-C--:B------:R-:W-:Y:S01]  /*9300*/  FFMA.FTZ R144, R138, R22.reuse, -R58 ;  /* 0x000000168a907223 */ /* 0x080fe2000001083a */
[-C--:B------:R-:W-:Y:S07]  /*9310*/  FFMA.FTZ R84, R150, R22.reuse, -R62 ;  /* 0x0000001696547223 */ /* 0x080fee000001083e */
[----:B------:R-:W-:Y:S01]  /*9320*/  MUFU.EX2 R142, R142 ;  /* 0x0000008e008e7308 */ /* 0x000fe20000000800 */
[-CC-:B------:R-:W-:Y:S01]  /*9330*/  FFMA.FTZ R138, R6, R22.reuse, -R58.reuse ;  /* 0x00000016068a7223 */ /* 0x180fe2000001083a */
[-CC-:B------:R-:W-:Y:S01]  /*9340*/  FFMA.FTZ R103, R147, R22.reuse, -R58.reuse ;  /* 0x0000001693677223 */ /* 0x180fe2000001083a */
[-C--:B------:R-:W-:Y:S07]  /*9350*/  FFMA.FTZ R85, R148, R22.reuse, -R58 ;  /* 0x0000001694557223 */ /* 0x080fee000001083a */
[----:B------:R-:W3:Y:S01]  /*9360*/  MUFU.EX2 R28, R28 ;  /* 0x0000001c001c7308 */ /* 0x000ee20000000800 */
[-CC-:B------:R-:W-:Y:S01]  /*9370*/  FFMA.FTZ R41, R8, R22.reuse, -R62.reuse ;  /* 0x0000001608297223 */ /* 0x180fe2000001083e */
[-CC-:B------:R-:W-:Y:S01]  /*9380*/  FFMA.FTZ R19, R19, R22.reuse, -R62.reuse ;  /* 0x0000001613137223 */ /* 0x180fe2000001083e */
[-CC-:B------:R-:W-:Y:S07]  /*9390*/  FFMA.FTZ R48, R48, R22.reuse, -R62.reuse ;  /* 0x0000001630307223 */ /* 0x180fee000001083e */
[----:B------:R-:W-:Y:S01]  /*93a0*/  MUFU.EX2 R104, R104 ;  /* 0x0000006800687308 */ /* 0x000fe20000000800 */
[----:B------:R-:W-:Y:S01]  /*93b0*/  FFMA.FTZ R49, R49, R22, -R62 ;  /* 0x0000001631317223 */ /* 0x000fe2000001083e */
[C---:B--2---:R-:W-:Y:S01]  /*93c0*/  FMUL.FTZ R7, R27.reuse, R83 ;  /* 0x000000531b077220 */ /* 0x044fe20000410000 */
[C---:B------:R-:W-:Y:S07]  /*93d0*/  FMUL.FTZ R10, R27.reuse, R78 ;  /* 0x0000004e1b0a7220 */ /* 0x040fee0000410000 */
[----:B------:R-:W2:Y:S01]  /*93e0*/  MUFU.EX2 R143, R143 ;  /* 0x0000008f008f7308 */ /* 0x000ea20000000800 */
[C---:B------:R-:W-:Y:S01]  /*93f0*/  FMUL.FTZ R6, R27.reuse, R82 ;  /* 0x000000521b067220 */ /* 0x040fe20000410000 */
[----:B------:R-:W-:Y:S01]  /*9400*/  FMUL.FTZ R11, R27, R79 ;  /* 0x0000004f1b0b7220 */ /* 0x000fe20000410000 */
[-CC-:B------:R-:W-:Y:S07]  /*9410*/  FFMA.FTZ R83, R44, R22.reuse, -R58.reuse ;  /* 0x000000162c537223 */ /* 0x180fee000001083a */
[----:B------:R-:W4:Y:S01]  /*9420*/  MUFU.EX2 R84, R84 ;  /* 0x0000005400547308 */ /* 0x000f220000000800 */
[----:B------:R-:W-:Y:S01]  /*9430*/  FFMA.FTZ R79, R153, R22, -R58 ;  /* 0x00000016994f7223 */ /* 0x000fe2000001083a */
[C---:B---3--:R-:W-:Y:S01]  /*9440*/  FMUL.FTZ R5, R28.reuse, R81 ;  /* 0x000000511c057220 */ /* 0x048fe20000410000 */
[C---:B------:R-:W-:Y:S07]  /*9450*/  FMUL.FTZ R4, R28.reuse, R80 ;  /* 0x000000501c047220 */ /* 0x040fee0000410000 */
[----:B------:R-:W-:Y:S01]  /*9460*/  MUFU.EX2 R144, R144 ;  /* 0x0000009000907308 */ /* 0x000fe20000000800 */
[C---:B------:R-:W-:Y:S01]  /*9470*/  FMUL.FTZ R9, R28.reuse, R77 ;  /* 0x0000004d1c097220 */ /* 0x040fe20000410000 */
[----:B------:R-:W-:Y:S01]  /*9480*/  FMUL.FTZ R8, R28, R76 ;  /* 0x0000004c1c087220 */ /* 0x000fe20000410000 */
[-C--:B------:R-:W-:Y:S07]  /*9490*/  FFMA.FTZ R77, R40, R22.reuse, -R62 ;  /* 0x00000016284d7223 */ /* 0x080fee000001083e */
[----:B------:R-:W3:Y:S01]  /*94a0*/  MUFU.EX2 R138, R138 ;  /* 0x0000008a008a7308 */ /* 0x000ee20000000800 */
[-C--:B------:R-:W-:Y:S01]  /*94b0*/  FFMA.FTZ R81, R45, R22.reuse, -R58 ;  /* 0x000000162d517223 */ /* 0x080fe2000001083a */
[----:B--2---:R-:W-:Y:S01]  /*94c0*/  F2FP.F16.F32.PACK_AB R33, R142, R143 ;  /* 0x0000008f8e21723e */ /* 0x004fe200000000ff */
[-C--:B------:R-:W-:Y:S07]  /*94d0*/  FFMA.FTZ R76, R18, R22.reuse, -R62 ;  /* 0x00000016124c7223 */ /* 0x080fee000001083e */
[----:B------:R-:W-:Y:S01]  /*94e0*/  MUFU.EX2 R103, R103 ;  /* 0x0000006700677308 */ /* 0x000fe20000000800 */
[----:B------:R-:W-:Y:S01]  /*94f0*/  FFMA.FTZ R80, R16, R22, -R58 ;  /* 0x0000001610507223 */ /* 0x000fe2000001083a */
[----:B----4-:R-:W-:Y:S01]  /*9500*/  F2FP.F16.F32.PACK_AB R35, R84, R104 ;  /* 0x000000685423723e */ /* 0x010fe200000000ff */
[----:B------:R-:W-:Y:S07]  /*9510*/  LDSM.16.MT88.4 R44, [R52+0x400] ;  /* 0x00040000342c783b */ /* 0x000fee0000004200 */
[----:B------:R-:W2:Y:S01]  /*9520*/  MUFU.EX2 R85, R85 ;  /* 0x0000005500557308 */ /* 0x000ea20000000800 */
[----:B------:R-:W-:Y:S01]  /*9530*/  FMUL.FTZ R18, R27, R70 ;  /* 0x000000461b127220 */ /* 0x000fe20000410000 */
[----:B------:R-:W-:Y:S01]  /*9540*/  FMUL.FTZ R16, R28, R68 ;  /* 0x000000441c107220 */ /* 0x000fe20000410000 */
[-C--:B------:R-:W-:Y:S07]  /*9550*/  FFMA.FTZ R68, R155, R22.reuse, -R62 ;  /* 0x000000169b447223 */ /* 0x080fee000001083e */
[----:B------:R4:W5:Y:S01]  /*9560*/  MUFU.EX2 R78, R41 ;  /* 0x00000029004e7308 */ /* 0x0009620000000800 */
[----:B------:R-:W-:Y:S01]  /*9570*/  FFMA.FTZ R82, R154, R22, -R58 ;  /* 0x000000169a527223 */ /* 0x000fe2000001083a */
[----:B---3--:R-:W-:Y:S01]  /*9580*/  F2FP.F16.F32.PACK_AB R32, R138, R144 ;  /* 0x000000908a20723e */ /* 0x008fe200000000ff */
[----:B------:R-:W-:Y:S07]  /*9590*/  FFMA.FTZ R144, R28, R135, R144 ;  /* 0x000000871c907223 */ /* 0x000fee0000010090 */
[----:B------:R-:W-:Y:S01]  /*95a0*/  MUFU.EX2 R70, R48 ;  /* 0x0000003000467308 */ /* 0x000fe20000000800 */
[-CC-:B------:R-:W-:Y:S01]  /*95b0*/  FFMA.FTZ R91, R91, R22.reuse, -R58.reuse ;  /* 0x000000165b5b7223 */ /* 0x180fe2000001083a */
[-CC-:B------:R-:W-:Y:S01]  /*95c0*/  FFMA.FTZ R90, R90, R22.reuse, -R58.reuse ;  /* 0x000000165a5a7223 */ /* 0x180fe2000001083a */
[-CC-:B------:R-:W-:Y:S07]  /*95d0*/  FFMA.FTZ R88, R88, R22.reuse, -R58.reuse ;  /* 0x0000001658587223 */ /* 0x180fee000001083a */
[----:B------:R-:W3:Y:S01]  /*95e0*/  MUFU.EX2 R77, R77 ;  /* 0x0000004d004d7308 */ /* 0x000ee20000000800 */
[----:B------:R-:W-:Y:S01]  /*95f0*/  FFMA.FTZ R61, R61, R22, -R58 ;  /* 0x000000163d3d7223 */ /* 0x000fe2000001083a */
[----:B--2---:R-:W-:Y:S01]  /*9600*/  F2FP.F16.F32.PACK_AB R34, R85, R103 ;  /* 0x000000675522723e */ /* 0x004fe200000000ff */
[C---:B------:R-:W-:Y:S07]  /*9610*/  FFMA.FTZ R143, R27.reuse, R134, R143 ;  /* 0x000000861b8f7223 */ /* 0x040fee000001008f */
[----:B------:R-:W-:Y:S01]  /*9620*/  MUFU.EX2 R79, R79 ;  /* 0x0000004f004f7308 */ /* 0x000fe20000000800 */
[----:B------:R-:W-:Y:S01]  /*9630*/  FFMA.FTZ R146, R146, R22, -R62 ;  /* 0x0000001692927223 */ /* 0x000fe2000001083e */
[----:B----4-:R-:W2:Y:S01]  /*9640*/  LDSM.16.MT88.4 R40, [R53+0x3400] ;  /* 0x003400003528783b */ /* 0x010ea20000004200 */
[----:B------:R-:W-:Y:S07]  /*9650*/  FADD.FTZ R143, R142, R143 ;  /* 0x0000008f8e8f7221 */ /* 0x000fee0000010000 */
[----:B------:R-:W-:Y:S01]  /*9660*/  MUFU.EX2 R76, R76 ;  /* 0x0000004c004c7308 */ /* 0x000fe20000000800 */
[C---:B------:R-:W-:Y:S09]  /*9670*/  HMMA.16816.F32 R4, R32.reuse, R12, R4 ;  /* 0x0000000c2004723c */ /* 0x040ff20000001804 */
[----:B------:R-:W-:Y:S01]  /*9680*/  MUFU.EX2 R80, R80 ;  /* 0x0000005000507308 */ /* 0x000fe20000000800 */
[C---:B------:R-:W-:Y:S01]  /*9690*/  FMUL.FTZ R12, R28.reuse, R72 ;  /* 0x000000481c0c7220 */ /* 0x040fe20000410000 */
[C---:B------:R-:W-:Y:S08]  /*96a0*/  FMUL.FTZ R13, R28.reuse, R73 ;  /* 0x000000491c0d7220 */ /* 0x040ff00000410000 */
[----:B------:R-:W-:Y:S01]  /*96b0*/  MUFU.EX2 R68, R68 ;  /* 0x0000004400447308 */ /* 0x000fe20000000800 */
[C---:B------:R-:W-:Y:S03]  /*96c0*/  HMMA.16816.F32 R8, R32.reuse, R14, R8 ;  /* 0x0000000e2008723c */ /* 0x040fe60000001808 */
[C---:B------:R-:W-:Y:S01]  /*96d0*/  FMUL.FTZ R14, R27.reuse, R74 ;  /* 0x0000004a1b0e7220 */ /* 0x040fe20000410000 */
[----:B------:R-:W-:Y:S05]  /*96e0*/  FMUL.FTZ R15, R27, R75 ;  /* 0x0000004b1b0f7220 */ /* 0x000fea0000410000 */
[----:B------:R4:W2:Y:S01]  /*96f0*/  MUFU.EX2 R74, R19 ;  /* 0x00000013004a7308 */ /* 0x0008a20000000800 */
[-CC-:B------:R-:W-:Y:S01]  /*9700*/  FFMA.FTZ R75, R17, R22.reuse, -R58.reuse ;  /* 0x00000016114b7223 */ /* 0x180fe2000001083a */
[----:B------:R-:W-:Y:S01]  /*9710*/  FMUL.FTZ R17, R28, R69 ;  /* 0x000000451c117220 */ /* 0x000fe20000410000 */
[----:B------:R-:W-:Y:S07]  /*9720*/  FADD.FTZ R143, R104, R143 ;  /* 0x0000008f688f7221 */ /* 0x000fee0000010000 */
[----:B------:R-:W-:Y:S01]  /*9730*/  MUFU.EX2 R83, R83 ;  /* 0x0000005300537308 */ /* 0x000fe20000000800 */
[-C--:B------:R-:W-:Y:S01]  /*9740*/  FFMA.FTZ R72, R152, R22.reuse, -R58 ;  /* 0x0000001698487223 */ /* 0x080fe2000001083a */
[C---:B-1----:R-:W-:Y:S08]  /*9750*/  HMMA.16816.F32 R12, R32.reuse, R36, R12 ;  /* 0x00000024200c723c */ /* 0x042ff0000000180c */
[----:B------:R-:W-:Y:S01]  /*9760*/  MUFU.EX2 R75, R75 ;  /* 0x0000004b004b7308 */ /* 0x000fe20000000800 */
[-C--:B------:R-:W-:Y:S01]  /*9770*/  FFMA.FTZ R36, R50, R22.reuse, -R62 ;  /* 0x0000001632247223 */ /* 0x080fe2000001083e */
[-CC-:B------:R-:W-:Y:S01]  /*9780*/  FFMA.FTZ R73, R151, R22.reuse, -R58.reuse ;  /* 0x0000001697497223 */ /* 0x180fe2000001083a */
[----:B------:R-:W-:Y:S07]  /*9790*/  FADD.FTZ R143, R84, R143 ;  /* 0x0000008f548f7221 */ /* 0x000fee0000010000 */
[----:B------:R-:W1:Y:S01]  /*97a0*/  MUFU.EX2 R81, R81 ;  /* 0x0000005100517308 */ /* 0x000e620000000800 */
[-C--:B------:R-:W-:Y:S01]  /*97b0*/  FFMA.FTZ R84, R98, R22.reuse, -R58 ;  /* 0x0000001662547223 */ /* 0x080fe2000001083a */
[----:B----4-:R-:W-:Y:S01]  /*97c0*/  FMUL.FTZ R19, R27, R71 ;  /* 0x000000471b137220 */ /* 0x010fe20000410000 */
[----:B-----5:R-:W-:Y:S07]  /*97d0*/  FADD.FTZ R143, R78, R143 ;  /* 0x0000008f4e8f7221 */ /* 0x020fee0000010000 */
[----:B------:R4:W5:Y:S01]  /*97e0*/  MUFU.EX2 R71, R49 ;  /* 0x0000003100477308 */ /* 0x0009620000000800 */
[-CC-:B------:R-:W-:Y:S01]  /*97f0*/  FFMA.FTZ R27, R31, R22.reuse, -R62.reuse ;  /* 0x000000161f1b7223 */ /* 0x180fe2000001083e */
[-C--:B------:R-:W-:Y:S01]  /*9800*/  FFMA.FTZ R140, R140, R22.reuse, -R62 ;  /* 0x000000168c8c7223 */ /* 0x080fe2000001083e */
[----:B------:R-:W-:Y:S07]  /*9810*/  FFMA.FTZ R141, R141, R22, -R58 ;  /* 0x000000168d8d7223 */ /* 0x000fee000001083a */
[----:B------:R5:W5:Y:S01]  /*9820*/  MUFU.EX2 R69, R36 ;  /* 0x0000002400457308 */ /* 0x000b620000000800 */
[----:B------:R-:W-:Y:S03]  /*9830*/  HMMA.16816.F32 R16, R32, R38, R16 ;  /* 0x000000262010723c */ /* 0x000fe60000001810 */
[C---:B---3--:R-:W-:Y:S06]  /*9840*/  F2FP.F16.F32.PACK_AB R33, R77.reuse, R78 ;  /* 0x0000004e4d21723e */ /* 0x048fec00000000ff */
[----:B------:R-:W3:Y:S01]  /*9850*/  MUFU.EX2 R82, R82 ;  /* 0x0000005200527308 */ /* 0x000ee20000000800 */
[----:B--2---:R-:W-:Y:S01]  /*9860*/  F2FP.F16.F32.PACK_AB R35, R74, R76 ;  /* 0x0000004c4a23723e */ /* 0x004fe200000000ff */
[----:B------:R-:W-:Y:S01]  /*9870*/  FADD.FTZ R77, R77, R143 ;  /* 0x0000008f4d4d7221 */ /* 0x000fe20000010000 */
[----:B-1----:R-:W-:Y:S07]  /*9880*/  F2FP.F16.F32.PACK_AB R32, R81, R83 ;  /* 0x000000535120723e */ /* 0x002fee00000000ff */
[----:B------:R-:W-:Y:S01]  /*9890*/  MUFU.EX2 R72, R72 ;  /* 0x0000004800487308 */ /* 0x000fe20000000800 */
[----:B----4-:R-:W1:Y:S01]  /*98a0*/  LDSM.16.MT88.4 R48, [R53+0x3800] ;  /* 0x003800003530783b */ /* 0x010e620000004200 */
[----:B------:R-:W-:Y:S01]  /*98b0*/  F2FP.F16.F32.PACK_AB R34, R75, R80 ;  /* 0x000000504b22723e */ /* 0x000fe200000000ff */
[----:B------:R-:W-:Y:S07]  /*98c0*/  FADD.FTZ R76, R76, R77 ;  /* 0x0000004d4c4c7221 */ /* 0x000fee0000010000 */
[----:B------:R-:W2:Y:S01]  /*98d0*/  MUFU.EX2 R73, R73 ;  /* 0x0000004900497308 */ /* 0x000ea20000000800 */
[-C--:B------:R-:W-:Y:S01]  /*98e0*/  FFMA.FTZ R105, R105, R22.reuse, -R62 ;  /* 0x0000001669697223 */ /* 0x080fe2000001083e */
[-C--:B------:R-:W-:Y:S01]  /*98f0*/  FFMA.FTZ R97, R97, R22.reuse, -R58 ;  /* 0x0000001661617223 */ /* 0x080fe2000001083a */
[----:B------:R-:W-:Y:S07]  /*9900*/  FADD.FTZ R76, R74, R76 ;  /* 0x0000004c4a4c7221 */ /* 0x000fee0000010000 */
[----:B------:R-:W-:Y:S01]  /*9910*/  MUFU.EX2 R27, R27 ;  /* 0x0000001b001b7308 */ /* 0x000fe20000000800 */
[C---:B------:R-:W-:Y:S01]  /*9920*/  HMMA.16816.F32 R4, R32.reuse, R40, R4 ;  /* 0x000000282004723c */ /* 0x040fe20000001804 */
[----:B-----5:R-:W4:Y:S08]  /*9930*/  LDSM.16.MT88.4 R36, [R52+0x800] ;  /* 0x000800003424783b */ /* 0x020f300000004200 */
[----:B------:R-:W-:Y:S01]  /*9940*/  MUFU.EX2 R84, R84 ;  /* 0x0000005400547308 */ /* 0x000fe20000000800 */
[-CC-:B------:R-:W-:Y:S01]  /*9950*/  FFMA.FTZ R74, R89, R22.reuse, -R58.reuse ;  /* 0x00000016594a7223 */ /* 0x180fe2000001083a */
[-C--:B------:R-:W-:Y:S01]  /*9960*/  FFMA.FTZ R96, R96, R22.reuse, -R58 ;  /* 0x0000001660607223 */ /* 0x080fe2000001083a */
[----:B------:R-:W-:Y:S01]  /*9970*/  FADD.FTZ R144, R138, R144 ;  /* 0x000000908a907221 */ /* 0x000fe20000010000 */
[-C--:B------:R-:W-:Y:S01]  /*9980*/  FFMA.FTZ R67, R67, R22.reuse, -R62 ;  /* 0x0000001643437223 */ /* 0x080fe2000001083e */
[C---:B------:R-:W-:Y:S01]  /*9990*/  HMMA.16816.F32 R8, R32.reuse, R42, R8 ;  /* 0x0000002a2008723c */ /* 0x040fe20000001808 */
[----:B------:R-:W5:Y:S04]  /*99a0*/  LDSM.16.MT88.4 R40, [R53+0x3c00] ;  /* 0x003c00003528783b */ /* 0x000f680000004200 */
[----:B------:R-:W-:Y:S01]  /*99b0*/  MUFU.EX2 R74, R74 ;  /* 0x0000004a004a7308 */ /* 0x000fe20000000800 */
[----:B------:R-:W-:Y:S01]  /*99c0*/  FADD.FTZ R144, R103, R144 ;  /* 0x0000009067907221 */ /* 0x000fe20000010000 */
[-C--:B------:R-:W-:Y:S01]  /*99d0*/  FFMA.FTZ R26, R26, R22.reuse, -R62 ;  /* 0x000000161a1a7223 */ /* 0x080fe2000001083e */
[----:B------:R-:W-:Y:S01]  /*99e0*/  ISETP.NE.AND P0, PT, R124, -0x1, PT ;  /* 0xffffffff7c00780c */ /* 0x000fe20003f05270 */
[-C--:B------:R-:W-:Y:S01]  /*99f0*/  FFMA.FTZ R54, R54, R22.reuse, -R58 ;  /* 0x0000001636367223 */ /* 0x080fe2000001083a */
[----:B------:R-:W-:Y:S01]  /*9a00*/  FADD.FTZ R85, R85, R144 ;  /* 0x0000009055557221 */ /* 0x000fe20000010000 */
[C---:B------:R-:W-:Y:S03]  /*9a10*/  HMMA.16816.F32 R12, R32.reuse, R44, R12 ;  /* 0x0000002c200c723c */ /* 0x040fe6000000180c */
[--C-:B------:R-:W-:Y:S01]  /*9a20*/  FFMA.FTZ R44, R145, R22, -R62.reuse ;  /* 0x00000016912c7223 */ /* 0x100fe2000001083e */
[----:B------:R-:W-:Y:S01]  /*9a30*/  FADD.FTZ R85, R83, R85 ;  /* 0x0000005553557221 */ /* 0x000fe20000010000 */
[----:B------:R-:W-:Y:S03]  /*9a40*/  MUFU.EX2 R145, R146 ;  /* 0x0000009200917308 */ /* 0x000fe60000000800 */
[----:B------:R-:W-:Y:S07]  /*9a50*/  HMMA.16816.F32 R16, R32, R46, R16 ;  /* 0x0000002e2010723c */ /* 0x000fee0000001810 */
[----:B------:R-:W-:Y:S01]  /*9a60*/  MUFU.EX2 R83, R97 ;  /* 0x0000006100537308 */ /* 0x000fe20000000800 */
[----:B------:R-:W-:Y:S02]  /*9a70*/  F2FP.F16.F32.PACK_AB R33, R71, R70 ;  /* 0x000000464721723e */ /* 0x000fe400000000ff */
[----:B------:R-:W-:Y:S02]  /*9a80*/  F2FP.F16.F32.PACK_AB R35, R68, R69 ;  /* 0x000000454423723e */ /* 0x000fe400000000ff */
[----:B---3--:R-:W-:Y:S02]  /*9a90*/  F2FP.F16.F32.PACK_AB R32, R79, R82 ;  /* 0x000000524f20723e */ /* 0x008fe400000000ff */
[----:B--2---:R-:W-:Y:S07]  /*9aa0*/  F2FP.F16.F32.PACK_AB R34, R73, R72 ;  /* 0x000000484922723e */ /* 0x004fee00000000ff */
[C---:B-1----:R-:W-:Y:S01]  /*9ab0*/  HMMA.16816.F32 R4, R32.reuse, R48, R4 ;  /* 0x000000302004723c */ /* 0x042fe20000001804 */
[----:B------:R1:W-:Y:S02]  /*9ac0*/  MUFU.EX2 R49, R44 ;  /* 0x0000002c00317308 */ /* 0x0003e40000000800 */
[-C--:B------:R-:W-:Y:S08]  /*9ad0*/  FFMA.FTZ R48, R139, R22.reuse, -R62 ;  /* 0x000000168b307223 */ /* 0x080ff0000001083e */
[----:B------:R-:W-:Y:S01]  /*9ae0*/  MUFU.EX2 R139, R140 ;  /* 0x0000008c008b7308 */ /* 0x000fe20000000800 */
[C---:B------:R-:W-:Y:S09]  /*9af0*/  HMMA.16816.F32 R8, R32.reuse, R50, R8 ;  /* 0x000000322008723c */ /* 0x040ff20000001808 */
[----:B------:R-:W2:Y:S01]  /*9b00*/  MUFU.EX2 R48, R48 ;  /* 0x0000003000307308 */ /* 0x000ea20000000800 */
[-CC-:B------:R-:W-:Y:S01]  /*9b10*/  FFMA.FTZ R50, R136, R22.reuse, -R58.reuse ;  /* 0x0000001688327223 */ /* 0x180fe2000001083a */
[-C--:B------:R-:W-:Y:S01]  /*9b20*/  FFMA.FTZ R51, R115, R22.reuse, -R58 ;  /* 0x0000001673337223 */ /* 0x080fe2000001083a */
[-C--:B------:R-:W-:Y:S01]  /*9b30*/  FFMA.FTZ R115, R30, R22.reuse, -R62 ;  /* 0x000000161e737223 */ /* 0x080fe2000001083e */
[-CC-:B-1----:R-:W-:Y:S01]  /*9b40*/  FFMA.FTZ R44, R137, R22.reuse, -R58.reuse ;  /* 0x00000016892c7223 */ /* 0x182fe2000001083a */
[C---:B----4-:R-:W-:Y:S05]  /*9b50*/  HMMA.16816.F32 R12, R32.reuse, R36, R12 ;  /* 0x00000024200c723c */ /* 0x050fea000000180c */
[----:B------:R-:W-:Y:S01]  /*9b60*/  MUFU.EX2 R50, R50 ;  /* 0x0000003200327308 */ /* 0x000fe20000000800 */
[-C--:B------:R-:W-:Y:S09]  /*9b70*/  FFMA.FTZ R36, R99, R22.reuse, -R58 ;  /* 0x0000001663247223 */ /* 0x080ff2000001083a */
[----:B------:R1:W-:Y:S01]  /*9b80*/  MUFU.EX2 R136, R44 ;  /* 0x0000002c00887308 */ /* 0x0003e20000000800 */
[----:B--2---:R-:W-:Y:S01]  /*9b90*/  F2FP.F16.F32.PACK_AB R31, R48, R139 ;  /* 0x0000008b301f723e */ /* 0x004fe200000000ff */
[----:B------:R-:W-:Y:S08]  /*9ba0*/  HMMA.16816.F32 R16, R32, R38, R16 ;  /* 0x000000262010723c */ /* 0x000ff00000001810 */
[----:B------:R-:W2:Y:S01]  /*9bb0*/  MUFU.EX2 R137, R141 ;  /* 0x0000008d00897308 */ /* 0x000ea20000000800 */
[----:B------:R-:W-:Y:S01]  /*9bc0*/  FFMA.FTZ R32, R29, R22, -R62 ;  /* 0x000000161d207223 */ /* 0x000fe2000001083e */
[----:B------:R-:W-:Y:S08]  /*9bd0*/  F2FP.F16.F32.PACK_AB R29, R49, R145 ;  /* 0x00000091311d723e */ /* 0x000ff000000000ff */
[----:B------:R-:W3:Y:S10]  /*9be0*/  MUFU.EX2 R51, R51 ;  /* 0x0000003300337308 */ /* 0x000ef40000000800 */
[----:B------:R4:W-:Y:S01]  /*9bf0*/  MUFU.EX2 R104, R32 ;  /* 0x0000002000687308 */ /* 0x0009e20000000800 */
[----:B-1----:R-:W1:Y:S09]  /*9c00*/  LDSM.16.MT88.4 R44, [R52+0xc00] ;  /* 0x000c0000342c783b */ /* 0x002e720000004200 */
[----:B------:R5:W-:Y:S01]  /*9c10*/  MUFU.EX2 R98, R36 ;  /* 0x0000002400627308 */ /* 0x000be20000000800 */
[----:B--2---:R-:W-:Y:S09]  /*9c20*/  F2FP.F16.F32.PACK_AB R28, R136, R137 ;  /* 0x00000089881c723e */ /* 0x004ff200000000ff */
[----:B------:R-:W2:Y:S01]  /*9c30*/  MUFU.EX2 R115, R115 ;  /* 0x0000007300737308 */ /* 0x000ea20000000800 */
[----:B---3--:R-:W-:Y:S09]  /*9c40*/  F2FP.F16.F32.PACK_AB R30, R51, R50 ;  /* 0x00000032331e723e */ /* 0x008ff200000000ff */
[----:B------:R-:W3:Y:S01]  /*9c50*/  MUFU.EX2 R99, R105 ;  /* 0x0000006900637308 */ /* 0x000ee20000000800 */
[----:B----4-:R-:W4:Y:S01]  /*9c60*/  LDSM.16.MT88.4 R32, [R53+0x4000] ;  /* 0x004000003520783b */ /* 0x010f220000004200 */
[C---:B-----5:R-:W-:Y:S07]  /*9c70*/  HMMA.16816.F32 R4, R28.reuse, R40, R4 ;  /* 0x000000281c04723c */ /* 0x060fee0000001804 */
[----:B------:R-:W5:Y:S01]  /*9c80*/  LDSM.16.MT88.4 R36, [R52+0x1000] ;  /* 0x001000003424783b */ /* 0x000f620000004200 */
[----:B------:R-:W-:Y:S01]  /*9c90*/  FADD.FTZ R40, R81, R85 ;  /* 0x0000005551287221 */ /* 0x000fe20000010000 */
[----:B------:R-:W-:Y:S01]  /*9ca0*/  MOV R85, R20 ;  /* 0x0000001400557202 */ /* 0x000fe20000000f00 */
[C---:B------:R-:W-:Y:S03]  /*9cb0*/  HMMA.16816.F32 R8, R28.reuse, R42, R8 ;  /* 0x0000002a1c08723c */ /* 0x040fe60000001808 */
[----:B------:R-:W-:Y:S01]  /*9cc0*/  FADD.FTZ R40, R80, R40 ;  /* 0x0000002850287221 */ /* 0x000fe20000010000 */
[-C--:B------:R-:W-:Y:S03]  /*9cd0*/  FFMA.FTZ R80, R95, R22.reuse, -R62 ;  /* 0x000000165f507223 */ /* 0x080fe6000001083e */
[----:B------:R-:W-:Y:S02]  /*9ce0*/  FADD.FTZ R75, R75, R40 ;  /* 0x000000284b4b7221 */ /* 0x000fe40000010000 */
[----:B------:R-:W5:Y:S01]  /*9cf0*/  LDSM.16.MT88.4 R40, [R53+0x4400] ;  /* 0x004400003528783b */ /* 0x000f620000004200 */
[----:B------:R-:W-:Y:S01]  /*9d00*/  MUFU.EX2 R80, R80 ;  /* 0x0000005000507308 */ /* 0x000fe20000000800 */
[----:B------:R-:W-:Y:S04]  /*9d10*/  FADD.FTZ R75, R82, R75 ;  /* 0x0000004b524b7221 */ /* 0x000fe80000010000 */
[----:B------:R-:W-:Y:S01]  /*9d20*/  FADD.FTZ R75, R79, R75 ;  /* 0x0000004b4f4b7221 */ /* 0x000fe20000010000 */
[C---:B-1----:R-:W-:Y:S04]  /*9d30*/  HMMA.16816.F32 R12, R28.reuse, R44, R12 ;  /* 0x0000002c1c0c723c */ /* 0x042fe8000000180c */
[----:B------:R-:W1:Y:S01]  /*9d40*/  MUFU.EX2 R44, R96 ;  /* 0x00000060002c7308 */ /* 0x000e620000000800 */
[-CC-:B------:R-:W-:Y:S01]  /*9d50*/  FFMA.FTZ R45, R94, R22.reuse, -R62.reuse ;  /* 0x000000165e2d7223 */ /* 0x180fe2000001083e */
[----:B------:R-:W-:Y:S08]  /*9d60*/  FADD.FTZ R75, R72, R75 ;  /* 0x0000004b484b7221 */ /* 0x000ff00000010000 */
[----:B------:R-:W-:Y:S01]  /*9d70*/  MUFU.EX2 R72, R88 ;  /* 0x0000005800487308 */ /* 0x000fe20000000800 */
[----:B------:R-:W-:Y:S09]  /*9d80*/  HMMA.16816.F32 R16, R28, R46, R16 ;  /* 0x0000002e1c10723c */ /* 0x000ff20000001810 */
[----:B------:R-:W5:Y:S01]  /*9d90*/  MUFU.EX2 R45, R45 ;  /* 0x0000002d002d7308 */ /* 0x000f620000000800 */
[----:B--2---:R-:W-:Y:S01]  /*9da0*/  F2FP.F16.F32.PACK_AB R29, R115, R27 ;  /* 0x0000001b731d723e */ /* 0x004fe200000000ff */
[--C-:B------:R-:W-:Y:S01]  /*9db0*/  FFMA.FTZ R47, R93, R22, -R62.reuse ;  /* 0x000000165d2f7223 */ /* 0x100fe2000001083e */
[----:B---3--:R-:W-:Y:S01]  /*9dc0*/  F2FP.F16.F32.PACK_AB R31, R99, R104 ;  /* 0x00000068631f723e */ /* 0x008fe200000000ff */
[----:B------:R-:W-:Y:S01]  /*9dd0*/  FFMA.FTZ R46, R92, R22, -R62 ;  /* 0x000000165c2e7223 */ /* 0x000fe2000001083e */
[----:B------:R-:W-:Y:S01]  /*9de0*/  F2FP.F16.F32.PACK_AB R28, R84, R98 ;  /* 0x00000062541c723e */ /* 0x000fe200000000ff */
[----:B------:R-:W-:Y:S01]  /*9df0*/  FADD.FTZ R73, R73, R75 ;  /* 0x0000004b49497221 */ /* 0x000fe20000010000 */
[----:B-1----:R-:W-:Y:S03]  /*9e00*/  F2FP.F16.F32.PACK_AB R30, R44, R83 ;  /* 0x000000532c1e723e */ /* 0x002fe600000000ff */
[----:B------:R-:W-:Y:S01]  /*9e10*/  MUFU.EX2 R47, R47 ;  /* 0x0000002f002f7308 */ /* 0x000fe20000000800 */
[----:B------:R-:W-:Y:S09]  /*9e20*/  FADD.FTZ R73, R137, R73 ;  /* 0x0000004989497221 */ /* 0x000ff20000010000 */
[----:B------:R-:W1:Y:S01]  /*9e30*/  MUFU.EX2 R46, R46 ;  /* 0x0000002e002e7308 */ /* 0x000e620000000800 */
[C---:B----4-:R-:W-:Y:S03]  /*9e40*/  HMMA.16816.F32 R4, R28.reuse, R32, R4 ;  /* 0x000000201c04723c */ /* 0x050fe60000001804 */
[----:B------:R-:W-:Y:S01]  /*9e50*/  FADD.FTZ R32, R70, R76 ;  /* 0x0000004c46207221 */ /* 0x000fe20000010000 */
[----:B------:R-:W-:Y:S01]  /*9e60*/  FADD.FTZ R73, R136, R73 ;  /* 0x0000004988497221 */ /* 0x000fe20000010000 */
[----:B------:R-:W-:Y:S04]  /*9e70*/  LDSM.16.MT88.4 R76, [R53+0x4c00] ;  /* 0x004c0000354c783b */ /* 0x000fe80000004200 */
[----:B------:R-:W-:Y:S01]  /*9e80*/  MUFU.EX2 R70, R91 ;  /* 0x0000005b00467308 */ /* 0x000fe20000000800 */
[----:B------:R-:W-:Y:S01]  /*9e90*/  FADD.FTZ R32, R71, R32 ;  /* 0x0000002047207221 */ /* 0x000fe20000010000 */
[C---:B------:R-:W-:Y:S08]  /*9ea0*/  HMMA.16816.F32 R8, R28.reuse, R34, R8 ;  /* 0x000000221c08723c */ /* 0x040ff00000001808 */
[----:B------:R-:W2:Y:S01]  /*9eb0*/  MUFU.EX2 R71, R90 ;  /* 0x0000005a00477308 */ /* 0x000ea20000000800 */
[----:B------:R-:W-:Y:S02]  /*9ec0*/  FADD.FTZ R69, R69, R32 ;  /* 0x0000002045457221 */ /* 0x000fe40000010000 */
[----:B------:R-:W3:Y:S02]  /*9ed0*/  LDSM.16.MT88.4 R32, [R52+0x1400] ;  /* 0x001400003420783b */ /* 0x000ee40000004200 */
[----:B------:R-:W-:Y:S01]  /*9ee0*/  FADD.FTZ R69, R68, R69 ;  /* 0x0000004544457221 */ /* 0x000fe20000010000 */
[C---:B-----5:R-:W-:Y:S03]  /*9ef0*/  HMMA.16816.F32 R12, R28.reuse, R36, R12 ;  /* 0x000000241c0c723c */ /* 0x060fe6000000180c */
[-CC-:B------:R-:W-:Y:S01]  /*9f00*/  FFMA.FTZ R36, R66, R22.reuse, -R62.reuse ;  /* 0x0000001642247223 */ /* 0x180fe2000001083e */
[-CC-:B------:R-:W-:Y:S01]  /*9f10*/  FFMA.FTZ R37, R65, R22.reuse, -R62.reuse ;  /* 0x0000001641257223 */ /* 0x180fe2000001083e */
[----:B------:R-:W-:Y:S01]  /*9f20*/  FFMA.FTZ R68, R64, R22, -R62 ;  /* 0x0000001640447223 */ /* 0x000fe2000001083e */
[----:B------:R4:W-:Y:S01]  /*9f30*/  MUFU.EX2 R66, R67 ;  /* 0x0000004300427308 */ /* 0x0009e20000000800 */
[----:B------:R-:W-:Y:S01]  /*9f40*/  FADD.FTZ R145, R145, R69 ;  /* 0x0000004591917221 */ /* 0x000fe20000010000 */
[----:B------:R-:W-:Y:S08]  /*9f50*/  HMMA.16816.F32 R16, R28, R38, R16 ;  /* 0x000000261c10723c */ /* 0x000ff00000001810 */
[----:B------:R-:W5:Y:S01]  /*9f60*/  MUFU.EX2 R65, R36 ;  /* 0x0000002400417308 */ /* 0x000f620000000800 */
[----:B------:R-:W-:Y:S01]  /*9f70*/  F2FP.F16.F32.PACK_AB R29, R45, R80 ;  /* 0x000000502d1d723e */ /* 0x000fe200000000ff */
[----:B------:R-:W-:Y:S01]  /*9f80*/  FADD.FTZ R145, R49, R145 ;  /* 0x0000009131917221 */ /* 0x000fe20000010000 */
[----:B-1----:R-:W-:Y:S07]  /*9f90*/  F2FP.F16.F32.PACK_AB R31, R46, R47 ;  /* 0x0000002f2e1f723e */ /* 0x002fee00000000ff */
[----:B------:R1:W-:Y:S01]  /*9fa0*/  MUFU.EX2 R64, R37 ;  /* 0x0000002500407308 */ /* 0x0003e20000000800 */
[----:B--2---:R-:W-:Y:S01]  /*9fb0*/  F2FP.F16.F32.PACK_AB R28, R71, R70 ;  /* 0x00000046471c723e */ /* 0x004fe200000000ff */
[----:B------:R-:W-:Y:S01]  /*9fc0*/  FADD.FTZ R139, R139, R145 ;  /* 0x000000918b8b7221 */ /* 0x000fe20000010000 */
[----:B------:R-:W-:Y:S01]  /*9fd0*/  F2FP.F16.F32.PACK_AB R30, R72, R74 ;  /* 0x0000004a481e723e */ /* 0x000fe200000000ff */
[-CC-:B----4-:R-:W-:Y:S06]  /*9fe0*/  FFMA.FTZ R67, R63, R22.reuse, -R58.reuse ;  /* 0x000000163f437223 */ /* 0x190fec000001083a */
[----:B------:R-:W2:Y:S01]  /*9ff0*/  MUFU.EX2 R63, R68 ;  /* 0x00000044003f7308 */ /* 0x000ea20000000800 */
[C---:B------:R-:W-:Y:S09]  /*a000*/  HMMA.16816.F32 R4, R28.reuse, R40, R4 ;  /* 0x000000281c04723c */ /* 0x040ff20000001804 */
[----:B------:R4:W-:Y:S01]  /*a010*/  MUFU.EX2 R49, R67 ;  /* 0x0000004300317308 */ /* 0x0009e20000000800 */
[-CC-:B------:R-:W-:Y:S01]  /*a020*/  FFMA.FTZ R40, R60, R22.reuse, -R58.reuse ;  /* 0x000000163c287223 */ /* 0x180fe2000001083a */
[----:B-1----:R-:W1:Y:S08]  /*a030*/  LDSM.16.MT88.4 R36, [R53+0x4800] ;  /* 0x004800003524783b */ /* 0x002e700000004200 */
[----:B------:R5:W2:Y:S01]  /*a040*/  MUFU.EX2 R60, R61 ;  /* 0x0000003d003c7308 */ /* 0x000aa20000000800 */
[C---:B------:R-:W-:Y:S08]  /*a050*/  HMMA.16816.F32 R8, R28.reuse, R42, R8 ;  /* 0x0000002a1c08723c */ /* 0x040ff00000001808 */
[C---:B---3--:R-:W-:Y:S03]  /*a060*/  HMMA.16816.F32 R12, R28.reuse, R32, R12 ;  /* 0x000000201c0c723c */ /* 0x048fe6000000180c */
[-C--:B----4-:R-:W-:Y:S01]  /*a070*/  FFMA.FTZ R67, R59, R22.reuse, -R58 ;  /* 0x000000163b437223 */ /* 0x090fe2000001083a */
[----:B-----5:R-:W-:Y:S01]  /*a080*/  FADD.FTZ R61, R50, R73 ;  /* 0x00000049323d7221 */ /* 0x020fe20000010000 */
[-CC-:B------:R-:W-:Y:S01]  /*a090*/  FFMA.FTZ R33, R25, R22.reuse, -R62.reuse ;  /* 0x0000001619217223 */ /* 0x180fe2000001083e */
[----:B------:R3:W-:Y:S01]  /*a0a0*/  MUFU.EX2 R50, R40 ;  /* 0x0000002800327308 */ /* 0x0007e20000000800 */
[-CC-:B------:R-:W-:Y:S01]  /*a0b0*/  FFMA.FTZ R32, R24, R22.reuse, -R62.reuse ;  /* 0x0000001618207223 */ /* 0x180fe2000001083e */
[----:B------:R-:W-:Y:S01]  /*a0c0*/  HMMA.16816.F32 R16, R28, R34, R16 ;  /* 0x000000221c10723c */ /* 0x000fe20000001810 */
[----:B------:R-:W-:Y:S02]  /*a0d0*/  LDSM.16.MT88.4 R28, [R52+0x1c00] ;  /* 0x001c0000341c783b */ /* 0x000fe40000004200 */
[----:B------:R-:W-:Y:S01]  /*a0e0*/  FADD.FTZ R59, R48, R139 ;  /* 0x0000008b303b7221 */ /* 0x000fe20000010000 */
[----:B------:R-:W-:Y:S04]  /*a0f0*/  FFMA.FTZ R62, R23, R22, -R62 ;  /* 0x00000016173e7223 */ /* 0x000fe8000001083e */
[----:B------:R-:W4:Y:S01]  /*a100*/  MUFU.EX2 R48, R67 ;  /* 0x0000004300307308 */ /* 0x000f220000000800 */
[----:B------:R-:W-:Y:S01]  /*a110*/  FADD.FTZ R61, R51, R61 ;  /* 0x0000003d333d7221 */ /* 0x000fe20000010000 */
[----:B------:R-:W-:Y:S01]  /*a120*/  FADD.FTZ R51, R27, R59 ;  /* 0x0000003b1b337221 */ /* 0x000fe20000010000 */
[----:B------:R-:W-:Y:S07]  /*a130*/  F2FP.F16.F32.PACK_AB R25, R65, R66 ;  /* 0x000000424119723e */ /* 0x000fee00000000ff */
[----:B------:R4:W-:Y:S01]  /*a140*/  MUFU.EX2 R23, R26 ;  /* 0x0000001a00177308 */ /* 0x0009e20000000800 */
[----:B--2---:R-:W-:Y:S01]  /*a150*/  F2FP.F16.F32.PACK_AB R27, R63, R64 ;  /* 0x000000403f1b723e */ /* 0x004fe200000000ff */
[----:B------:R-:W-:Y:S01]  /*a160*/  FADD.FTZ R98, R98, R61 ;  /* 0x0000003d62627221 */ /* 0x000fe20000010000 */
[----:B---3--:R-:W2:Y:S01]  /*a170*/  LDSM.16.MT88.4 R40, [R52+0x1800] ;  /* 0x001800003428783b */ /* 0x008ea20000004200 */
[----:B------:R-:W-:Y:S01]  /*a180*/  F2FP.F16.F32.PACK_AB R24, R60, R49 ;  /* 0x000000313c18723e */ /* 0x000fe200000000ff */
[-CC-:B------:R-:W-:Y:S01]  /*a190*/  FFMA.FTZ R34, R55, R22.reuse, -R58.reuse ;  /* 0x0000001637227223 */ /* 0x180fe2000001083a */
[-CC-:B------:R-:W-:Y:S01]  /*a1a0*/  FFMA.FTZ R35, R57, R22.reuse, -R58.reuse ;  /* 0x0000001639237223 */ /* 0x180fe2000001083a */
[----:B------:R-:W-:Y:S01]  /*a1b0*/  FFMA.FTZ R58, R56, R22, -R58 ;  /* 0x00000016383a7223 */ /* 0x000fe2000001083a */
[----:B------:R-:W-:Y:S02]  /*a1c0*/  FADD.FTZ R98, R84, R98 ;  /* 0x0000006254627221 */ /* 0x000fe40000010000 */
[----:B------:R-:W3:Y:S01]  /*a1d0*/  MUFU.EX2 R33, R33 ;  /* 0x0000002100217308 */ /* 0x000ee20000000800 */
[----:B------:R-:W-:Y:S01]  /*a1e0*/  FADD.FTZ R51, R115, R51 ;  /* 0x0000003373337221 */ /* 0x000fe20000010000 */
[----:B------:R-:W-:Y:S01]  /*a1f0*/  MOV R84, R21 ;  /* 0x0000001500547202 */ /* 0x000fe20000000f00 */
[----:B------:R-:W-:Y:S07]  /*a200*/  FADD.FTZ R98, R83, R98 ;  /* 0x0000006253627221 */ /* 0x000fee0000010000 */
[----:B------:R-:W-:Y:S01]  /*a210*/  MUFU.EX2 R32, R32 ;  /* 0x0000002000207308 */ /* 0x000fe20000000800 */
[----:B----4-:R-:W-:Y:S01]  /*a220*/  F2FP.F16.F32.PACK_AB R26, R48, R50 ;  /* 0x00000032301a723e */ /* 0x010fe200000000ff */
[----:B------:R-:W-:Y:S01]  /*a230*/  FADD.FTZ R51, R104, R51 ;  /* 0x0000003368337221 */ /* 0x000fe20000010000 */
[----:B------:R-:W-:Y:S07]  /*a240*/  FADD.FTZ R98, R44, R98 ;  /* 0x000000622c627221 */ /* 0x000fee0000010000 */
[----:B------:R-:W4:Y:S01]  /*a250*/  MUFU.EX2 R62, R62 ;  /* 0x0000003e003e7308 */ /* 0x000f220000000800 */
[----:B------:R-:W-:Y:S01]  /*a260*/  FADD.FTZ R99, R99, R51 ;  /* 0x0000003363637221 */ /* 0x000fe20000010000 */
[C---:B-1----:R-:W-:Y:S08]  /*a270*/  HMMA.16816.F32 R4, R24.reuse, R36, R4 ;  /* 0x000000241804723c */ /* 0x042ff00000001804 */
[----:B------:R-:W-:Y:S10]  /*a280*/  MUFU.EX2 R34, R34 ;  /* 0x0000002200227308 */ /* 0x000ff40000000800 */
[----:B------:R-:W1:Y:S01]  /*a290*/  MUFU.EX2 R22, R54 ;  /* 0x0000003600167308 */ /* 0x000e620000000800 */
[----:B------:R-:W-:Y:S01]  /*a2a0*/  FADD.FTZ R36, R70, R98 ;  /* 0x0000006246247221 */ /* 0x000fe20000010000 */
[----:B---3--:R-:W-:Y:S01]  /*a2b0*/  F2FP.F16.F32.PACK_AB R69, R33, R23 ;  /* 0x000000172145723e */ /* 0x008fe200000000ff */
[C---:B------:R-:W-:Y:S07]  /*a2c0*/  HMMA.16816.F32 R8, R24.reuse, R38, R8 ;  /* 0x000000261808723c */ /* 0x040fee0000001808 */
[----:B------:R-:W-:Y:S01]  /*a2d0*/  MUFU.EX2 R35, R35 ;  /* 0x0000002300237308 */ /* 0x000fe20000000800 */
[----:B------:R-:W-:Y:S01]  /*a2e0*/  FADD.FTZ R36, R71, R36 ;  /* 0x0000002447247221 */ /* 0x000fe20000010000 */
[----:B----4-:R-:W-:Y:S08]  /*a2f0*/  F2FP.F16.F32.PACK_AB R71, R62, R32 ;  /* 0x000000203e47723e */ /* 0x010ff000000000ff */
[----:B------:R-:W3:Y:S01]  /*a300*/  MUFU.EX2 R58, R58 ;  /* 0x0000003a003a7308 */ /* 0x000ee20000000800 */
[----:B------:R-:W-:Y:S01]  /*a310*/  FADD.FTZ R99, R80, R99 ;  /* 0x0000006350637221 */ /* 0x000fe20000010000 */
[----:B------:R-:W-:Y:S03]  /*a320*/  FADD.FTZ R36, R74, R36 ;  /* 0x000000244a247221 */ /* 0x000fe60000010000 */
[----:B------:R-:W-:Y:S01]  /*a330*/  FADD.FTZ R99, R45, R99 ;  /* 0x000000632d637221 */ /* 0x000fe20000010000 */
[----:B-1----:R-:W-:Y:S01]  /*a340*/  F2FP.F16.F32.PACK_AB R68, R22, R34 ;  /* 0x000000221644723e */ /* 0x002fe200000000ff */
[----:B------:R-:W-:Y:S01]  /*a350*/  FADD.FTZ R72, R72, R36 ;  /* 0x0000002448487221 */ /* 0x000fe20000010000 */
[C---:B--2---:R-:W-:Y:S03]  /*a360*/  HMMA.16816.F32 R12, R24.reuse, R40, R12 ;  /* 0x00000028180c723c */ /* 0x044fe6000000180c */
        /* <DEDUP_REMOVED lines=25> */
.L_x_7913:
        /* <DEDUP_REMOVED lines=10> */
.L_x_7930:
        /* <DEDUP_REMOVED lines=61> */
[----:B-----5:R-:W-:Y:S01]  /*a970*/  @P3 FFMA.FTZ R12, R6, R21, R8 ;  /* 0x00000015060c3223 */ /* 0x020fe20000010008 */
[----:B----4-:R-:W-:-:S06]  /*a980*/  @P2 FMUL.FTZ R134, R134, 0.69314718246459960938 ;  /* 0x3f31721886862820 */ /* 0x010fcc0000410000 */
[-C--:B------:R-:W-:Y:S02]  /*a990*/  @P0 IMAD R13, R17, R129.reuse, RZ ;  /* 0x00000081110d0224 */ /* 0x080fe400078e02ff */
[----:B------:R-:W-:Y:S01]  /*a9a0*/  @P2 FFMA.FTZ R0, R6, R20, R134 ;  /* 0x0000001406002223 */ /* 0x000fe20000010086 */
[----:B------:R-:W-:-:S04]  /*a9b0*/  @P0 IMAD.WIDE.U32 R20, R16, R129, RZ ;  /* 0x0000008110140225 */ /* 0x000fc800078e00ff */
        /* <DEDUP_REMOVED lines=8> */
.L_x_7923:
[----:B------:R-:W-:Y:S05]  /*aa40*/  BSYNC.RECONVERGENT B0 ;  /* 0x0000000000007941 */ /* 0x000fea0003800200 */
.L_x_7922:
        /* <DEDUP_REMOVED lines=25> */
.L_x_7925:
[----:B------:R-:W-:Y:S05]  /*abe0*/  BSYNC.RECONVERGENT B0 ;  /* 0x0000000000007941 */ /* 0x000fea0003800200 */
.L_x_7924:
        /* <DEDUP_REMOVED lines=29> */
[----:B---3--:R-:W-:Y:S05]  /*adc0*/  @P3 RET.REL.NODEC R2 `(_ZN5flash24flash_fwd_splitkv_kernelI23Flash_fwd_kernel_traitsILi32ELi64ELi128ELi4ELb0ELb0EN7cutlass6half_tE19Flash_kernel_traitsILi32ELi64ELi128ELi4ES3_EELb0ELb0ELb1ELb0ELb0ELb1ELb0ELb0EEEvNS_16Flash_fwd_paramsE) ;  /* 0xffffff50028c3950 */ /* 0x008fea0003c3ffff */
        /* <DEDUP_REMOVED lines=12> */
[----:B-1----:R-:W-:Y:S05]  /*ae90*/  RET.REL.NODEC R118 `(_ZN5flash24flash_fwd_splitkv_kernelI23Flash_fwd_kernel_traitsILi32ELi64ELi128ELi4ELb0ELb0EN7cutlass6half_tE19Flash_kernel_traitsILi32ELi64ELi128ELi4ES3_EELb0ELb0ELb1ELb0ELb0ELb1ELb0ELb0EEEvNS_16Flash_fwd_paramsE) ;  /* 0xffffff5076587950 */ /* 0x002fea0003c3ffff */
.L_x_7921:
[----:B------:R-:W-:Y:S01]  /*aea0*/  MOV R0, 0x1f ;  /* 0x0000001f00007802 */ /* 0x000fe20000000f00 */
[----:B------:R-:W-:Y:S01]  /*aeb0*/  IMAD.MOV.U32 R4, RZ, RZ, 0x2 ;  /* 0x00000002ff047424 */ /* 0x000fe200078e00ff */
[----:B------:R-:W-:Y:S01]  /*aec0*/  MOV R7, R135 ;  /* 0x0000008700077202 */ /* 0x000fe20000000f00 */
[----:B------:R-:W-:-:S07]  /*aed0*/  IMAD.MOV.U32 R5, RZ, RZ, -0x1 ;  /* 0xffffffffff057424 */ /* 0x000fce00078e00ff */
[----:B-1---5:R-:W-:Y:S05]  /*aee0*/  WARPSYNC.COLLECTIVE R5, `(.L_x_7926) ;  /* 0x0000000005087348 */ /* 0x022fea0003c00000 */
[----:B------:R2:W3:Y:S02]  /*aef0*/  SHFL.BFLY P0, R0, R7, R4, R0 ;  /* 0x0c00000407007389 */ /* 0x0004e40000000000 */
[----:B-123-5:R-:W-:Y:S05]  /*af00*/  ENDCOLLECTIVE ;  /* 0x000000000000791b */ /* 0x02efea0003800000 */
.L_x_7926:
        /* <DEDUP_REMOVED lines=8> */
.L_x_7927:
        /* <DEDUP_REMOVED lines=8> */
.L_x_7928:
[----:B------:R-:W-:Y:S01]  /*b010*/  FADD.FTZ R134, R0, R134 ;  /* 0x0000008600867221 */ /* 0x000fe20000010000 */
[----:B------:R-:W-:Y:S02]  /*b020*/  MOV R0, 0x1f ;  /* 0x0000001f00007802 */ /* 0x000fe40000000f00 */
[----:B------:R-:W-:Y:S01]  /*b030*/  MOV R4, 0x1 ;  /* 0x0000000100047802 */ /* 0x000fe20000000f00 */
[----:B------:R-:W-:-:S07]  /*b040*/  IMAD.MOV.U32 R7, RZ, RZ, R134 ;  /* 0x000000ffff077224 */ /* 0x000fce00078e0086 */
[----:B------:R-:W-:Y:S05]  /*b050*/  WARPSYNC.COLLECTIVE R5, `(.L_x_7929) ;  /* 0x0000000005087348 */ /* 0x000fea0003c00000 */
[----:B------:R1:W2:Y:S02]  /*b060*/  SHFL.BFLY P0, R0, R7, R4, R0 ;  /* 0x0c00000407007389 */ /* 0x0002a40000000000 */
[----:B-12---:R-:W-:Y:S05]  /*b070*/  ENDCOLLECTIVE ;  /* 0x000000000000791b */ /* 0x006fea0003800000 */
.L_x_7929:
[----:B------:R-:W-:Y:S05]  /*b080*/  BRA `(.L_x_7930) ;  /* 0xfffffff400447947 */ /* 0x000fea000383ffff */
.L_x_7931:
        /* <DEDUP_REMOVED lines=15> */
.L_x_10311:


//--------------------- .text._ZN5flash24flash_fwd_splitkv_kernelI23Flash_fwd_kernel_traitsILi32ELi64ELi128ELi4ELb0ELb0EN7cutlass6half_tE19Flash_kernel_traitsILi32ELi64ELi128ELi4ES3_EELb0ELb0ELb0ELb0ELb1ELb0ELb0ELb1EEEvNS_16Flash_fwd_paramsE --------------------------
	.section	.text._ZN5flash24flash_fwd_splitkv_kernelI23Flash_fwd_kernel_traitsILi32ELi64ELi128ELi4ELb0ELb0EN7cutlass6half_tE19Flash_kernel_traitsILi32ELi64ELi128ELi4ES3_EELb0ELb0ELb0ELb0ELb1ELb0ELb0ELb1EEEvNS_16Flash_fwd_paramsE,"ax",@progbits
	.align	128
        .global         _ZN5flash24flash_fwd_splitkv_kernelI23Flash_fwd_kernel_traitsILi32ELi64ELi128ELi4ELb0ELb0EN7cutlass6half_tE19Flash_kernel_traitsILi32ELi64ELi128ELi4ES3_EELb0ELb0ELb0ELb0ELb1ELb0ELb0ELb1EEEvNS_16Flash_fwd_paramsE
        .type           _ZN5flash24flash_fwd_splitkv_kernelI23Flash_fwd_kernel_traitsILi32ELi64ELi128ELi4ELb0ELb0EN7cutlass6half_tE19Flash_kernel_traitsILi32ELi64ELi128ELi4ES3_EELb0ELb0ELb0ELb0ELb1ELb0ELb0ELb1EEEvNS_16Flash_fwd_paramsE,@function
        .size           _ZN5flash24flash_fwd_splitkv_kernelI23Flash_fwd_kernel_traitsILi32ELi64ELi128ELi4ELb0ELb0EN7cutlass6half_tE19Flash_kernel_traitsILi32ELi64ELi128ELi4ES3_EELb0ELb0ELb0ELb0ELb1ELb0ELb0ELb1EEEvNS_16Flash_fwd_paramsE,(.L_x_10312 - _ZN5flash24flash_fwd_splitkv_kernelI23Flash_fwd_kernel_traitsILi32ELi64ELi128ELi4ELb0ELb0EN7cutlass6half_tE19Flash_kernel_traitsILi32ELi64ELi128ELi4ES3_EELb0ELb0ELb0ELb0ELb1ELb0ELb0ELb1EEEvNS_16Flash_fwd_paramsE)
        .other          _ZN5flash24flash_fwd_splitkv_kernelI23Flash_fwd_kernel_traitsILi32ELi64ELi128ELi4ELb0ELb0EN7cutlass6half_tE19Flash_kernel_traitsILi32ELi64ELi128ELi4ES3_EELb0ELb0ELb0ELb0ELb1ELb0ELb0ELb1EEEvNS_16Flash_fwd_paramsE,@"STO_CUDA_ENTRY STV_DEFAULT"
_ZN5flash24flash_fwd_splitkv_kernelI23Flash_fwd_kernel_traitsILi32ELi64ELi128ELi4ELb0ELb0EN7cutlass6half_tE19Flash_kernel_traitsILi32ELi64ELi128ELi4ES3_EELb0ELb0ELb0ELb0ELb1ELb0ELb0ELb1EEEvNS_16Flash_fwd_paramsE:
.text._ZN5flash24flash_fwd_splitkv_kernelI23Flash_fwd_kernel_traitsILi32ELi64ELi128ELi4ELb0ELb0EN7cutlass6half_tE19Flash_kernel_traitsILi32ELi64ELi128ELi4ES3_EELb0ELb0ELb0ELb0ELb1ELb0ELb0ELb1EEEvNS_16Flash_fwd_paramsE:
[----:B------:R-:W-:Y:S01]  /*0000*/  LDC R1, c[0x0][0x37c] ;  /* 0x0000df00ff017b82 */ /* 0x000fe20000000800 */
[----:B------:R-:W1:Y:S07]  /*0010*/  S2R R141, SR_CTAID.X ;  /* 0x00000000008d7919 */ /* 0x000e6e0000002500 */
[----:B------:R-:W2:Y:S01]  /*0020*/  LDC.64 R84, c[0x0][0x348] ;  /* 0x0000d200ff547b82 */ /* 0x000ea20000000a00 */
[----:B------:R-:W-:Y:S01]  /*0030*/  BSSY.RECONVERGENT B3, `(.L_x_7932) ;  /* 0x0000005000037945 */ /* 0x000fe20003800200 */
[----:B------:R-:W-:Y:S01]  /*0040*/  MOV R138, 0x80 ;  /* 0x00000080008a7802 */ /* 0x000fe20000000f00 */
[----:B------:R-:W3:Y:S01]  /*0050*/  S2R R140, SR_CTAID.Y ;  /* 0x00000000008c7919 */ /* 0x000ee20000002600 */
[----:B------:R-:W4:Y:S05]  /*0060*/  S2R R139, SR_CTAID.Z ;  /* 0x00000000008b7919 */ /* 0x000f2a0000002700 */
[----:B-1234-:R-:W-:Y:S05]  /*0070*/  CALL.REL.NOINC `($_ZN5flash24flash_fwd_splitkv_kernelI23Flash_fwd_kernel_traitsILi32ELi64ELi128ELi4ELb0ELb0EN7cutlass6half_tE19Flash_kernel_traitsILi32ELi64ELi128ELi4ES3_EELb0ELb0ELb0ELb0ELb1ELb0ELb0ELb1EEEvNS_16Flash_fwd_paramsE$_ZN5flash30compute_attn_1rowblock_splitkvI23Flash_fwd_kernel_traitsILi32ELi64ELi128ELi4ELb0ELb0EN7cutlass6half_tE19Flash_kernel_traitsILi32ELi64ELi128ELi4ES3_EELb0ELb0ELb0ELb0ELb1ELb0ELb0ELb1ENS_16Flash_fwd_paramsEEEvRKT8_iiiii) ;  /* 0x0000000000087944 */ /* 0x01efea0003c00000 */
[----:B------:R-:W-:Y:S05]  /*0080*/  BSYNC.RECONVERGENT B3 ;  /* 0x0000000000037941 */ /* 0x000fea0003800200 */
.L_x_7932:
[----:B------:R-:W-:Y:S05]  /*0090*/  EXIT ;  /* 0x000000000000794d */ /* 0x000fea0003800000 */
        .type           $_ZN5flash24flash_fwd_splitkv_kernelI23Flash_fwd_kernel_traitsILi32ELi64ELi128ELi4ELb0ELb0EN7cutlass6half_tE19Flash_kernel_traitsILi32ELi64ELi128ELi4ES3_EELb0ELb0ELb0ELb0ELb1ELb0ELb0ELb1EEEvNS_16Flash_fwd_paramsE$_ZN5flash30compute_attn_1rowblock_splitkvI23Flash_fwd_kernel_traitsILi32ELi64ELi128ELi4ELb0ELb0EN7cutlass6half_tE19Flash_kernel_traitsILi32ELi64ELi128ELi4ES3_EELb0ELb0ELb0ELb0ELb1ELb0ELb0ELb1ENS_16Flash_fwd_paramsEEEvRKT8_iiiii,@function
        .size           $_ZN5flash24flash_fwd_splitkv_kernelI23Flash_fwd_kernel_traitsILi32ELi64ELi128ELi4ELb0ELb0EN7cutlass6half_tE19Flash_kernel_traitsILi32ELi64ELi128ELi4ES3_EELb0ELb0ELb0ELb0ELb1ELb0ELb0ELb1EEEvNS_16Flash_fwd_paramsE$_ZN5flash30compute_attn_1rowblock_splitkvI23Flash_fwd_kernel_traitsILi32ELi64ELi128ELi4ELb0ELb0EN7cutlass6half_tE19Flash_kernel_traitsILi32ELi64ELi128ELi4ES3_EELb0ELb0ELb0ELb0ELb1ELb0ELb0ELb1ENS_16Flash_fwd_paramsEEEvRKT8_iiiii,(.L_x_10312 - $_ZN5flash24flash_fwd_splitkv_kernelI23Flash_fwd_kernel_traitsILi32ELi64ELi128ELi4ELb0ELb0EN7cutlass6half_tE19Flash_kernel_traitsILi32ELi64ELi128ELi4ES3_EELb0ELb0ELb0ELb0ELb1ELb0ELb0ELb1EEEvNS_16Flash_fwd_paramsE$_ZN5flash30compute_attn_1rowblock_splitkvI23Flash_fwd_kernel_traitsILi32ELi64ELi128ELi4ELb0ELb0EN7cutlass6half_tE19Flash_kernel_traitsILi32ELi64ELi128ELi4ES3_EELb0ELb0ELb0ELb0ELb1ELb0ELb0ELb1ENS_16Flash_fwd_paramsEEEvRKT8_iiiii)
$_ZN5flash24flash_fwd_splitkv_kernelI23Flash_fwd_kernel_traitsILi32ELi64ELi128ELi4ELb0ELb0EN7cutlass6half_tE19Flash_kernel_traitsILi32ELi64ELi128ELi4ES3_EELb0ELb0ELb0ELb0ELb1ELb0ELb0ELb1EEEvNS_16Flash_fwd_paramsE$_ZN5flash30compute_attn_1rowblock_splitkvI23Flash_fwd_kernel_traitsILi32ELi64ELi128ELi4ELb0ELb0EN7cutlass6half_tE19Flash_kernel_traitsILi32ELi64ELi128ELi4ES3_EELb0ELb0ELb0ELb0ELb1ELb0ELb0ELb1ENS_16Flash_fwd_paramsEEEvRKT8_iiiii:
        /* <DEDUP_REMOVED lines=38> */
.L_x_7934:
[----:B------:R-:W-:Y:S05]  /*0300*/  BSYNC.RECONVERGENT B0 ;  /* 0x0000000000007941 */ /* 0x000fea0003800200 */
.L_x_7933:
[----:B------:R-:W-:Y:S04]  /*0310*/  BSSY.RECONVERGENT B0, `(.L_x_7935) ;  /* 0x0000007000007945 */ /* 0x000fe80003800200 */
[----:B------:R-:W-:Y:S05]  /*0320*/  @!P3 BRA `(.L_x_7936) ;  /* 0x000000000014b947 */ /* 0x000fea0003800000 */
[----:B-----5:R-:W3:Y:S02]  /*0330*/  LD.E.U8 R3, desc[UR4][R84.64+0x1b2] ;  /* 0x0001b20454037980 */ /* 0x020ee4000c101100 */
[----:B---3--:R-:W-:-:S13]  /*0340*/  ISETP.NE.AND P1, PT, R3, RZ, PT ;  /* 0x000000ff0300720c */ /* 0x008fda0003f25270 */
[----:B------:R-:W3:Y:S02]  /*0350*/  @P1 LD.E R8, desc[UR4][R12.64+0x4] ;  /* 0x000004040c081980 */ /* 0x000ee4000c101900 */
[----:B---3--:R-:W-:-:S06]  /*0360*/  @P1 IADD3 R3, PT, PT, R8, -R11, RZ ;  /* 0x8000000b08031210 */ /* 0x008fcc0007ffe0ff */
[----:B------:R3:W5:Y:S02]  /*0370*/  @!P1 LD.E R3, desc[UR4][R12.64] ;  /* 0x000000040c039980 */ /* 0x000764000c101900 */
.L_x_7936:
[----:B------:R-:W-:Y:S05]  /*0380*/  BSYNC.RECONVERGENT B0 ;  /* 0x0000000000007941 */ /* 0x000fea0003800200 */
.L_x_7935:
        /* <DEDUP_REMOVED lines=9> */
.L_x_7938:
[----:B------:R-:W4:Y:S01]  /*0420*/  LD.E.64 R4, desc[UR4][R84.64+0x108] ;  /* 0x0001080454047980 */ /* 0x000f22000c101b00 */
[----:B------:R-:W-:Y:S01]  /*0430*/  BSSY.RECONVERGENT B0, `(.L_x_7940) ;  /* 0x0000006000007945 */ /* 0x000fe20003800200 */
[----:B------:R-:W-:Y:S01]  /*0440*/  IMAD.MOV.U32 R3, RZ, RZ, RZ ;  /* 0x000000ffff037224 */ /* 0x000fe200078e00ff */
[----:B----4-:R-:W-:-:S04]  /*0450*/  ISETP.NE.U32.AND P0, PT, R4, RZ, PT ;  /* 0x000000ff0400720c */ /* 0x010fc80003f05070 */
[----:B------:R-:W-:-:S13]  /*0460*/  ISETP.NE.AND.EX P0, PT, R5, RZ, PT, P0 ;  /* 0x000000ff0500720c */ /* 0x000fda0003f05300 */
[----:B------:R-:W-:Y:S05]  /*0470*/  @!P0 BRA `(.L_x_7941) ;  /* 0x0000000000048947 */ /* 0x000fea0003800000 */
[----:B------:R4:W5:Y:S02]  /*0480*/  LD.E R3, desc[UR4][R84.64+0xbc] ;  /* 0x0000bc0454037980 */ /* 0x000964000c101900 */
.L_x_7941:
[----:B------:R-:W-:Y:S05]  /*0490*/  BSYNC.RECONVERGENT B0 ;  /* 0x0000000000007941 */ /* 0x000fea0003800200 */
.L_x_7940:
[----:B-----5:R-:W-:Y:S02]  /*04a0*/  IADD3 R62, PT, PT, R68, R3, RZ ;  /* 0x00000003443e7210 */ /* 0x020fe40007ffe0ff */
.L_x_7939:
[----:B------:R-:W-:Y:S05]  /*04b0*/  BSYNC.RECONVERGENT B1 ;  /* 0x0000000000017941 */ /* 0x000fea0003800200 */
.L_x_7937:
[----:B------:R-:W-:Y:S01]  /*04c0*/  IMAD.SHL.U32 R71, R141, 0x40, RZ ;  /* 0x000000408d477824 */ /* 0x000fe200078e00ff */
[----:B------:R-:W-:Y:S01]  /*04d0*/  MOV R4, R138 ;  /* 0x0000008a00047202 */ /* 0x000fe20000000f00 */
[----:B------:R-:W-:-:S03]  /*04e0*/  IMAD.MOV.U32 R5, RZ, RZ, 0x0 ;  /* 0x00000000ff057424 */ /* 0x000fc600078e00ff */
[----:B------:R-:W-:-:S13]  /*04f0*/  ISETP.GT.AND P0, PT, R142, R71, PT ;  /* 0x000000478e00720c */ /* 0x000fda0003f04270 */
[----:B-1234-:R-:W-:Y:S05]  /*0500*/  @!P0 RET.REL.NODEC R4 `(_ZN5flash24flash_fwd_splitkv_kernelI23Flash_fwd_kernel_traitsILi32ELi64ELi128ELi4ELb0ELb0EN7cutlass6half_tE19Flash_kernel_traitsILi32ELi64ELi128ELi4ES3_EELb0ELb0ELb0ELb0ELb1ELb0ELb0ELb1EEEvNS_16Flash_fwd_paramsE) ;  /* 0xfffffff804bc8950 */ /* 0x01efea0003c3ffff */
        /* <DEDUP_REMOVED lines=33> */
[----:B------:R-:W-:Y:S01]  /*0720*/  SHF.R.U32.HI R5, RZ, 0x2, R17 ;  /* 0x00000002ff057819 */ /* 0x000fe20000011611 */
[----:B------:R-:W-:Y:S01]  /*0730*/  IMAD R8, R13, R71, RZ ;  /* 0x000000470d087224 */ /* 0x000fe200078e02ff */
[----:B------:R-:W-:Y:S02]  /*0740*/  @P0 IADD3 R3, PT, PT, R9, R143, RZ ;  /* 0x0000008f09030210 */ /* 0x000fe40007ffe0ff */
[----:B------:R-:W-:Y:S02]  /*0750*/  IADD3 R18, P0, PT, R4, R18, RZ ;  /* 0x0000001204127210 */ /* 0x000fe40007f1e0ff */
[----:B------:R-:W-:Y:S02]  /*0760*/  ISETP.GE.AND P3, PT, R5, R142, PT ;  /* 0x0000008e0500720c */ /* 0x000fe40003f66270 */
[----:B------:R-:W-:Y:S01]  /*0770*/  IADD3.X R19, PT, PT, R3, R19, R8, P0, !PT ;  /* 0x0000001303137210 */ /* 0x000fe200007fe408 */
[----:B---3--:R-:W-:-:S02]  /*0780*/  IMAD R3, R11, R139, RZ ;  /* 0x0000008b0b037224 */ /* 0x008fc400078e02ff */
[----:B------:R-:W-:-:S04]  /*0790*/  IMAD.WIDE.U32 R18, R10, R139, R18 ;  /* 0x0000008b0a127225 */ /* 0x000fc800078e0012 */
[----:B----4-:R-:W-:Y:S01]  /*07a0*/  IMAD R2, R2, R140, R139 ;  /* 0x0000008c02027224 */ /* 0x010fe200078e028b */
[----:B------:R-:W-:-:S03]  /*07b0*/  IADD3 R9, PT, PT, R19, R3, RZ ;  /* 0x0000000313097210 */ /* 0x000fc60007ffe0ff */
[----:B------:R-:W-:Y:S01]  /*07c0*/  @!P3 MOV R8, R18 ;  /* 0x000000120008b202 */ /* 0x000fe20000000f00 */
[----:B------:R-:W-:Y:S02]  /*07d0*/  IMAD R0, R0, R2, R71 ;  /* 0x0000000200007224 */ /* 0x000fe400078e0247 */
[----:B------:R-:W-:Y:S02]  /*07e0*/  VIADD R3, R5, 0x20 ;  /* 0x0000002005037836 */ /* 0x000fe40000000000 */
[-C--:B------:R-:W-:Y:S02]  /*07f0*/  @!P3 IMAD R2, R13, R5.reuse, RZ ;  /* 0x000000050d02b224 */ /* 0x080fe400078e02ff */
[----:B------:R-:W-:Y:S01]  /*0800*/  @!P3 IMAD.WIDE.U32 R10, R12, R5, R8 ;  /* 0x000000050c0ab225 */ /* 0x000fe200078e0008 */
[----:B------:R-:W-:Y:S02]  /*0810*/  LOP3.LUT P5, R17, R17, 0x3, RZ, 0xc0, !PT ;  /* 0x0000000311117812 */ /* 0x000fe400078ac0ff */
[----:B------:R-:W-:Y:S01]  /*0820*/  ISETP.GE.AND P2, PT, R3, R142, PT ;  /* 0x0000008e0300720c */ /* 0x000fe20003f46270 */
[----:B------:R-:W-:Y:S01]  /*0830*/  @!P3 IMAD.IADD R11, R11, 0x1, R2 ;  /* 0x000000010b0bb824 */ /* 0x000fe200078e0202 */
[----:B------:R-:W-:-:S02]  /*0840*/  @!P3 LEA R16, P1, R10, R6, 0x1 ;  /* 0x000000060a10b211 */ /* 0x000fc400078208ff */
[----:B------:R-:W-:Y:S02]  /*0850*/  ISETP.NE.OR P4, PT, R17, RZ, P2 ;  /* 0x000000ff1100720c */ /* 0x000fe40001785670 */
        /* <DEDUP_REMOVED lines=19> */
.L_x_7944:
[----:B------:R-:W-:Y:S05]  /*0990*/  BSYNC.RECONVERGENT B0 ;  /* 0x0000000000007941 */ /* 0x000fea0003800200 */
.L_x_7943:
[----:B------:R-:W-:Y:S01]  /*09a0*/  MOV R139, 0x0 ;  /* 0x00000000008b7802 */ /* 0x000fe20000000f00 */
[----:B------:R1:W-:Y:S03]  /*09b0*/  @!P5 ST.E desc[UR4][R2.64], R0 ;  /* 0x000000000200d985 */ /* 0x0003e6000c101904 */
[----:B-12---:R-:W-:Y:S05]  /*09c0*/  @P4 RET.REL.NODEC R138 `(_ZN5flash24flash_fwd_splitkv_kernelI23Flash_fwd_kernel_traitsILi32ELi64ELi128ELi4ELb0ELb0EN7cutlass6half_tE19Flash_kernel_traitsILi32ELi64ELi128ELi4ES3_EELb0ELb0ELb0ELb0ELb1ELb0ELb0ELb1EEEvNS_16Flash_fwd_paramsE) ;  /* 0xfffffff48a8c4950 */ /* 0x006fea0003c3ffff */
[----:B------:R-:W-:Y:S02]  /*09d0*/  MOV R5, 0x7f800000 ;  /* 0x7f80000000057802 */ /* 0x000fe40000000f00 */
[----:B------:R-:W-:-:S03]  /*09e0*/  MOV R139, 0x0 ;  /* 0x00000000008b7802 */ /* 0x000fc60000000f00 */
[----:B------:R1:W-:Y:S02]  /*09f0*/  ST.E desc[UR4][R2.64+0x80], R5 ;  /* 0x0000800502007985 */ /* 0x0003e4000c101904 */
[----:B-1----:R-:W-:Y:S05]  /*0a00*/  RET.REL.NODEC R138 `(_ZN5flash24flash_fwd_splitkv_kernelI23Flash_fwd_kernel_traitsILi32ELi64ELi128ELi4ELb0ELb0EN7cutlass6half_tE19Flash_kernel_traitsILi32ELi64ELi128ELi4ES3_EELb0ELb0ELb0ELb0ELb1ELb0ELb0ELb1EEEvNS_16Flash_fwd_paramsE) ;  /* 0xfffffff48a7c7950 */ /* 0x002fea0003c3ffff */
.L_x_7942:
        /* <DEDUP_REMOVED lines=90> */
[----:B------:R-:W-:Y:S01]  /*0fb0*/  IMAD.WIDE.U32 R10, R0, R132, R10 ;  /* 0x00000084000a7225 */ /* 0x000fe200078e000a */
[----:B------:R-:W-:-:S03]  /*0fc0*/  SHF.R.S32.HI R6, RZ, 0x1f, R9 ;  /* 0x0000001fff067819 */ /* 0x000fc60000011409 */
[----:B------:R-:W-:Y:S02]  /*0fd0*/  IMAD.IADD R11, R11, 0x1, R3 ;  /* 0x000000010b0b7824 */ /* 0x000fe400078e0203 */
[----:B------:R-:W-:Y:S02]  /*0fe0*/  IMAD R3, R19, R9, RZ ;  /* 0x0000000913037224 */ /* 0x000fe400078e02ff */
[----:B------:R-:W-:-:S04]  /*0ff0*/  IMAD.WIDE.U32 R10, R9, R18, R10 ;  /* 0x00000012090a7225 */ /* 0x000fc800078e000a */
[----:B------:R-:W-:Y:S02]  /*1000*/  IMAD R6, R18, R6, R3 ;  /* 0x0000000612067224 */ /* 0x000fe400078e0203 */
[-C--:B--2---:R-:W-:Y:S02]  /*1010*/  IMAD R3, R13, R2.reuse, RZ ;  /* 0x000000020d037224 */ /* 0x084fe400078e02ff */
[----:B------:R-:W-:-:S04]  /*1020*/  IMAD.WIDE.U32 R8, R12, R2, RZ ;  /* 0x000000020c087225 */ /* 0x000fc800078e00ff */
[----:B------:R-:W-:Y:S01]  /*1030*/  IMAD R3, R12, R5, R3 ;  /* 0x000000050c037224 */ /* 0x000fe200078e0203 */
[----:B------:R-:W-:Y:S01]  /*1040*/  IADD3 R5, PT, PT, R11, R6, RZ ;  /* 0x000000060b057210 */ /* 0x000fe20007ffe0ff */
[----:B------:R-:W-:Y:S01]  /*1050*/  IMAD.MOV.U32 R6, RZ, RZ, R10 ;  /* 0x000000ffff067224 */ /* 0x000fe200078e000a */
[----:B------:R-:W-:Y:S01]  /*1060*/  MOV R16, R8 ;  /* 0x0000000800107202 */ /* 0x000fe20000000f00 */
[----:B------:R-:W-:Y:S01]  /*1070*/  IMAD.IADD R10, R9, 0x1, R3 ;  /* 0x00000001090a7824 */ /* 0x000fe200078e0203 */
[----:B------:R-:W-:Y:S05]  /*1080*/  BRA `(.L_x_7947) ;  /* 0x00000004003c7947 */ /* 0x000fea0003800000 */
.L_x_7946:
[----:B------:R-:W1:Y:S01]  /*1090*/  LD.E R4, desc[UR4][R84.64+0x68] ;  /* 0x0000680454047980 */ /* 0x000e62000c101900 */
[----:B------:R-:W-:-:S03]  /*10a0*/  ISETP.NE.AND P2, PT, R11, -0x1, PT ;  /* 0xffffffff0b00780c */ /* 0x000fc60003f45270 */
[----:B------:R-:W2:Y:S01]  /*10b0*/  LD.E.64 R132, desc[UR4][R84.64+0x38] ;  /* 0x0000380454847980 */ /* 0x000ea2000c101b00 */
[----:B------:R-:W-:Y:S02]  /*10c0*/  MOV R14, R84 ;  /* 0x00000054000e7202 */ /* 0x000fe40000000f00 */
[----:B------:R-:W-:Y:S01]  /*10d0*/  MOV R15, R85 ;  /* 0x00000055000f7202 */ /* 0x000fe20000000f00 */
[----:B------:R3:W5:Y:S04]  /*10e0*/  LD.E.64 R24, desc[UR4][R84.64+0x58] ;  /* 0x0000580454187980 */ /* 0x000768000c101b00 */
[----:B------:R-:W4:Y:S04]  /*10f0*/  LD.E.64 R58, desc[UR4][R14.64+0x40] ;  /* 0x000040040e3a7980 */ /* 0x000f28000c101b00 */
[----:B------:R-:W3:Y:S04]  /*1100*/  @!P2 LD.E.64 R20, desc[UR4][R84.64+0x20] ;  /* 0x000020045414a980 */ /* 0x000ee8000c101b00 */
[----:B------:R-:W4:Y:S04]  /*1110*/  @!P2 LD.E.64 R18, desc[UR4][R84.64+0x28] ;  /* 0x000028045412a980 */ /* 0x000f28000c101b00 */
[----:B------:R-:W4:Y:S01]  /*1120*/  LD.E.64 R12, desc[UR4][R14.64+0x50] ;  /* 0x000050040e0c7980 */ /* 0x000f22000c101b00 */
[----:B------:R-:W-:Y:S01]  /*1130*/  IMAD.MOV.U32 R22, RZ, RZ, RZ ;  /* 0x000000ffff167224 */ /* 0x000fe200078e00ff */
[----:B------:R-:W-:-:S02]  /*1140*/  CS2R R144, SRZ ;  /* 0x0000000000907805 */ /* 0x000fc4000001ff00 */
[----:B-1----:R-:W-:-:S04]  /*1150*/  IABS R2, R4 ;  /* 0x0000000400027213 */ /* 0x002fc80000000000 */
[----:B------:R-:W1:Y:S08]  /*1160*/  I2F.RP R7, R2 ;  /* 0x0000000200077306 */ /* 0x000e700000209400 */
[----:B-1----:R-:W1:Y:S02]  /*1170*/  MUFU.RCP R6, R7 ;  /* 0x0000000700067308 */ /* 0x002e640000001000 */
[----:B-1----:R-:W-:-:S06]  /*1180*/  VIADD R6, R6, 0xffffffe ;  /* 0x0ffffffe06067836 */ /* 0x002fcc0000000000 */
        /* <DEDUP_REMOVED lines=15> */
[-C--:B------:R-:W-:Y:S01]  /*1280*/  @!P1 IADD3 R3, PT, PT, R3, -R2.reuse, RZ ;  /* 0x8000000203039210 */ /* 0x080fe20007ffe0ff */
[----:B------:R-:W-:Y:S01]  /*1290*/  @!P2 IMAD.IADD R23, R23, 0x1, R0 ;  /* 0x000000011717a824 */ /* 0x000fe200078e0200 */
[----:B------:R-:W-:Y:S01]  /*12a0*/  @P2 IADD3 R0, PT, PT, R10, R11, RZ ;  /* 0x0000000b0a002210 */ /* 0x000fe20007ffe0ff */
[-C--:B---3--:R-:W-:Y:S01]  /*12b0*/  @!P2 IMAD R7, R21, R9.reuse, RZ ;  /* 0x000000091507a224 */ /* 0x088fe200078e02ff */
[----:B------:R-:W-:Y:S02]  /*12c0*/  ISETP.GE.U32.AND P3, PT, R3, R2, PT ;  /* 0x000000020300720c */ /* 0x000fe40003f66070 */
[----:B------:R-:W-:Y:S01]  /*12d0*/  LOP3.LUT R3, R139, R4, RZ, 0x3c, !PT ;  /* 0x000000048b037212 */ /* 0x000fe200078e3cff */
[----:B------:R-:W-:Y:S01]  /*12e0*/  @!P2 IMAD R7, R20, R6, R7 ;  /* 0x000000061407a224 */ /* 0x000fe200078e0207 */
[----:B------:R-:W-:Y:S01]  /*12f0*/  @!P1 IADD3 R8, PT, PT, R8, 0x1, RZ ;  /* 0x0000000108089810 */ /* 0x000fe20007ffe0ff */
[----:B------:R-:W-:Y:S01]  /*1300*/  @!P2 IMAD.WIDE.U32 R22, R20, R9, R22 ;  /* 0x000000091416a225 */ /* 0x000fe200078e0016 */
[----:B------:R-:W-:-:S02]  /*1310*/  ISETP.GE.AND P0, PT, R3, RZ, PT ;  /* 0x000000ff0300720c */ /* 0x000fc40003f06270 */
[----:B------:R-:W-:Y:S01]  /*1320*/  ISETP.NE.AND P1, PT, R4, RZ, PT ;  /* 0x000000ff0400720c */ /* 0x000fe20003f25270 */
        /* <DEDUP_REMOVED lines=8> */
[----:B----4-:R-:W-:Y:S01]  /*13b0*/  @!P2 IMAD R2, R59, R10, RZ ;  /* 0x0000000a3b02a224 */ /* 0x010fe200078e02ff */
[----:B------:R-:W-:Y:S01]  /*13c0*/  @P3 IADD3 R8, PT, PT, R8, 0x1, RZ ;  /* 0x0000000108083810 */ /* 0x000fe20007ffe0ff */
[----:B------:R-:W-:-:S03]  /*13d0*/  IMAD.WIDE.U32 R20, R132, R0, R6 ;  /* 0x0000000084147225 */ /* 0x000fc600078e0006 */
[----:B------:R-:W-:Y:S01]  /*13e0*/  @!P0 IADD3 R8, PT, PT, -R8, RZ, RZ ;  /* 0x000000ff08088210 */ /* 0x000fe20007ffe1ff */
[----:B------:R-:W-:Y:S02]  /*13f0*/  @!P2 IMAD R2, R3, R58, R2 ;  /* 0x0000003a0302a224 */ /* 0x000fe400078e0202 */
[----:B------:R-:W-:Y:S01]  /*1400*/  @!P2 IMAD.WIDE.U32 R6, R58, R10, RZ ;  /* 0x0000000a3a06a225 */ /* 0x000fe200078e00ff */
[----:B------:R-:W-:-:S03]  /*1410*/  @!P1 LOP3.LUT R8, RZ, R4, RZ, 0x33, !PT ;  /* 0x00000004ff089212 */ /* 0x000fc600078e33ff */
[----:B------:R-:W-:Y:S01]  /*1420*/  IMAD R5, R133, R0, RZ ;  /* 0x0000000085057224 */ /* 0x000fe200078e02ff */
[----:B------:R-:W-:Y:S01]  /*1430*/  @!P2 SHF.R.S32.HI R3, RZ, 0x1f, R9 ;  /* 0x0000001fff03a819 */ /* 0x000fe20000011409 */
[----:B------:R-:W-:Y:S01]  /*1440*/  @!P2 IMAD.IADD R23, R7, 0x1, R2 ;  /* 0x000000010717a824 */ /* 0x000fe200078e0202 */
[----:B------:R-:W-:Y:S01]  /*1450*/  @!P2 MOV R22, R6 ;  /* 0x000000060016a202 */ /* 0x000fe20000000f00 */
[----:B------:R-:W-:Y:S01]  /*1460*/  @!P2 IMAD R2, R19, R9, RZ ;  /* 0x000000091302a224 */ /* 0x000fe200078e02ff */
[----:B------:R-:W-:Y:S01]  /*1470*/  SHF.R.S32.HI R6, RZ, 0x1f, R8 ;  /* 0x0000001fff067819 */ /* 0x000fe20000011408 */
[----:B------:R-:W-:Y:S01]  /*1480*/  IMAD.IADD R21, R21, 0x1, R5 ;  /* 0x0000000115157824 */ /* 0x000fe200078e0205 */
[----:B------:R-:W-:Y:S01]  /*1490*/  @P2 IADD3 R10, PT, PT, R10, R11, RZ ;  /* 0x0000000b0a0a2210 */ /* 0x000fe20007ffe0ff */
[----:B------:R-:W-:Y:S02]  /*14a0*/  IMAD R5, R13, R8, RZ ;  /* 0x000000080d057224 */ /* 0x000fe400078e02ff */
[----:B------:R-:W-:-:S02]  /*14b0*/  @!P2 IMAD R2, R18, R3, R2 ;  /* 0x000000031202a224 */ /* 0x000fc400078e0202 */
[----:B------:R-:W-:-:S04]  /*14c0*/  @!P2 IMAD.WIDE.U32 R18, R18, R9, R22 ;  /* 0x000000091212a225 */ /* 0x000fc800078e0016 */
[----:B------:R-:W-:-:S04]  /*14d0*/  IMAD.WIDE.U32 R8, R12, R8, R20 ;  /* 0x000000080c087225 */ /* 0x000fc800078e0014 */
[----:B------:R-:W-:Y:S02]  /*14e0*/  IMAD R5, R12, R6, R5 ;  /* 0x000000060c057224 */ /* 0x000fe400078e0205 */
[----:B------:R-:W-:-:S04]  /*14f0*/  @P2 IMAD.WIDE.U32 R12, R58, R10, RZ ;  /* 0x0000000a3a0c2225 */ /* 0x000fc800078e00ff */
[----:B------:R-:W-:Y:S01]  /*1500*/  @P2 IMAD R3, R59, R10, RZ ;  /* 0x0000000a3b032224 */ /* 0x000fe200078e02ff */
[----:B------:R-:W-:Y:S01]  /*1510*/  @!P2 IADD3 R10, PT, PT, R19, R2, RZ ;  /* 0x00000002130aa210 */ /* 0x000fe20007ffe0ff */
[----:B------:R-:W-:Y:S01]  /*1520*/  @!P2 IMAD.MOV.U32 R16, RZ, RZ, R18 ;  /* 0x000000ffff10a224 */ /* 0x000fe200078e0012 */
[----:B------:R-:W-:Y:S01]  /*1530*/  MOV R6, R8 ;  /* 0x0000000800067202 */ /* 0x000fe20000000f00 */
[----:B------:R-:W-:Y:S01]  /*1540*/  @P2 IMAD.IADD R10, R13, 0x1, R3 ;  /* 0x000000010d0a2824 */ /* 0x000fe200078e0203 */
[----:B------:R-:W-:Y:S02]  /*1550*/  IADD3 R5, PT, PT, R9, R5, RZ ;  /* 0x0000000509057210 */ /* 0x000fe40007ffe0ff */
[----:B------:R-:W-:Y:S02]  /*1560*/  @P2 MOV R16, R12 ;  /* 0x0000000c00102202 */ /* 0x000fe40000000f00 */
[----:B------:R-:W-:Y:S02]  /*1570*/  MOV R7, RZ ;  /* 0x000000ff00077202 */ /* 0x000fe40000000f00 */
.L_x_7947:
[----:B------:R-:W-:Y:S05]  /*1580*/  BSYNC.RECONVERGENT B0 ;  /* 0x0000000000007941 */ /* 0x000fea0003800200 */
.L_x_7945:
        /* <DEDUP_REMOVED lines=23> */
[----:B------:R-:W-:Y:S02]  /*1700*/  IMAD.MOV.U32 R76, RZ, RZ, RZ ;  /* 0x000000ffff4c7224 */ /* 0x000fe400078e00ff */
[----:B------:R-:W-:-:S04]  /*1710*/  IMAD.SHL.U32 R61, R17, 0x8, RZ ;  /* 0x00000008113d7824 */ /* 0x000fc800078e00ff */
[----:B------:R2:W5:Y:S06]  /*1720*/  @P4 LD.E R76, desc[UR4][R32.64] ;  /* 0x00000004204c4980 */ /* 0x00056c000c101900 */
[----:B------:R-:W-:-:S04]  /*1730*/  @!P3 IADD3 R13, PT, PT, R13, -R12, RZ ;  /* 0x8000000c0d0db210 */ /* 0x000fc80007ffe0ff */
[----:B------:R-:W-:Y:S02]  /*1740*/  ISETP.GE.U32.AND P4, PT, R13, R12, PT ;  /* 0x0000000c0d00720c */ /* 0x000fe40003f86070 */
[----:B------:R-:W-:Y:S02]  /*1750*/  LOP3.LUT R12, R61, 0x18, RZ, 0xc0, !PT ;  /* 0x000000183d0c7812 */ /* 0x000fe400078ec0ff */
[----:B------:R-:W-:Y:S02]  /*1760*/  LOP3.LUT R18, R139, R4, RZ, 0x3c, !PT ;  /* 0x000000048b127212 */ /* 0x000fe400078e3cff */
[----:B------:R-:W-:Y:S02]  /*1770*/  IADD3 R30, P1, PT, R12, R16, RZ ;  /* 0x000000100c1e7210 */ /* 0x000fe40007f3e0ff */
[----:B------:R-:W-:Y:S01]  /*1780*/  @!P3 IADD3 R19, PT, PT, R19, 0x1, RZ ;  /* 0x000000011313b810 */ /* 0x000fe20007ffe0ff */
[----:B-----5:R-:W-:Y:S01]  /*1790*/  IMAD R7, R7, R58, RZ ;  /* 0x0000003a07077224 */ /* 0x020fe200078e02ff */
[----:B------:R-:W-:Y:S01]  /*17a0*/  ISETP.GE.AND P2, PT, R18, RZ, PT ;  /* 0x000000ff1200720c */ /* 0x000fe20003f46270 */
[----:B------:R-:W-:Y:S01]  /*17b0*/  IMAD.X R31, RZ, RZ, R10, P1 ;  /* 0x000000ffff1f7224 */ /* 0x000fe200008e060a */
[----:B------:R-:W-:Y:S01]  /*17c0*/  ISETP.NE.AND P1, PT, R4, RZ, PT ;  /* 0x000000ff0400720c */ /* 0x000fe20003f25270 */
[----:B------:R-:W-:-:S02]  /*17d0*/  @P4 VIADD R19, R19, 0x1 ;  /* 0x0000000113134836 */ /* 0x000fc40000000000 */
[C---:B------:R-:W-:Y:S02]  /*17e0*/  IMAD R7, R0.reuse, R59, R7 ;  /* 0x0000003b00077224 */ /* 0x040fe400078e0207 */
[----:B------:R-:W-:-:S04]  /*17f0*/  IMAD.WIDE.U32 R30, R0, R58, R30 ;  /* 0x0000003a001e7225 */ /* 0x000fc800078e001e */
[----:B------:R-:W-:Y:S02]  /*1800*/  IMAD.MOV.U32 R0, RZ, RZ, R19 ;  /* 0x000000ffff007224 */ /* 0x000fe400078e0013 */
[----:B------:R-:W-:Y:S02]  /*1810*/  IMAD.IADD R19, R31, 0x1, R7 ;  /* 0x000000011f137824 */ /* 0x000fe400078e0207 */
[----:B------:R-:W-:Y:S01]  /*1820*/  @!P2 IMAD.MOV R0, RZ, RZ, -R0 ;  /* 0x000000ffff00a224 */ /* 0x000fe200078e0a00 */
[----:B------:R-:W-:Y:S01]  /*1830*/  @!P1 LOP3.LUT R0, RZ, R4, RZ, 0x33, !PT ;  /* 0x00000004ff009212 */ /* 0x000fe200078e33ff */
[----:B------:R-:W-:-:S03]  /*1840*/  IMAD.MOV.U32 R18, RZ, RZ, R30 ;  /* 0x000000ffff127224 */ /* 0x000fc600078e001e */
[----:B------:R-:W-:Y:S01]  /*1850*/  SHF.R.S32.HI R4, RZ, 0x1f, R0 ;  /* 0x0000001fff047819 */ /* 0x000fe20000011400 */
[----:B------:R-:W-:Y:S01]  /*1860*/  IMAD.MOV.U32 R91, RZ, RZ, RZ ;  /* 0x000000ffff5b7224 */ /* 0x000fe200078e00ff */
[----:B------:R-:W-:Y:S01]  /*1870*/  SHF.R.U32.HI R90, RZ, 0x2, R17 ;  /* 0x00000002ff5a7819 */ /* 0x000fe20000011611 */
[----:B------:R-:W1:Y:S04]  /*1880*/  S2UR UR6, SR_CgaCtaId ;  /* 0x00000000000679c3 */ /* 0x000e680000008800 */
[-C--:B------:R-:W-:Y:S01]  /*1890*/  IMAD R137, R59, R90.reuse, RZ ;  /* 0x0000005a3b897224 */ /* 0x080fe200078e02ff */
[----:B------:R-:W-:Y:S01]  /*18a0*/  UMOV UR7, 0x400 ;  /* 0x0000040000077882 */ /* 0x000fe20000000000 */
[----:B------:R-:W-:Y:S01]  /*18b0*/  IMAD R135, R133, R90, RZ ;  /* 0x0000005a85877224 */ /* 0x000fe200078e02ff */
[----:B------:R-:W-:Y:S01]  /*18c0*/  SHF.L.U32 R60, R57, 0x7, RZ ;  /* 0x00000007393c7819 */ /* 0x000fe200000006ff */
[----:B------:R-:W-:Y:S01]  /*18d0*/  IMAD.SHL.U32 R69, R17, 0x4, RZ ;  /* 0x0000000411457824 */ /* 0x000fe200078e00ff */
[C---:B------:R-:W-:Y:S01]  /*18e0*/  SHF.L.U64.HI R64, R132.reuse, 0x5, R133 ;  /* 0x0000000584407819 */ /* 0x040fe20000010285 */
[----:B------:R-:W-:Y:S01]  /*18f0*/  IMAD.SHL.U32 R63, R132, 0x20, RZ ;  /* 0x00000020843f7824 */ /* 0x000fe200078e00ff */
[----:B------:R-:W-:-:S02]  /*1900*/  IADD3 R65, PT, PT, R60, -0x80, RZ ;  /* 0xffffff803c417810 */ /* 0x000fc40007ffe0ff */
[----:B------:R-:W-:Y:S01]  /*1910*/  LOP3.LUT R69, R69, 0xc, RZ, 0xc0, !PT ;  /* 0x0000000c45457812 */ /* 0x000fe200078ec0ff */
[----:B-1----:R-:W-:Y:S01]  /*1920*/  ULEA UR6, UR6, UR7, 0x18 ;  /* 0x0000000706067291 */ /* 0x002fe2000f8ec0ff */
[----:B--2---:R-:W-:-:S04]  /*1930*/  @P0 IMAD.WIDE.U32 R32, R20, R143, RZ ;  /* 0x0000008f14200225 */ /* 0x004fc800078e00ff */
[----:B------:R-:W-:Y:S02]  /*1940*/  @P0 IMAD R7, R21, R143, RZ ;  /* 0x0000008f15070224 */ /* 0x000fe400078e02ff */
[----:B---3--:R-:W-:-:S04]  /*1950*/  @!P0 IMAD.WIDE.U32 R28, R26, R140, RZ ;  /* 0x0000008c1a1c8225 */ /* 0x008fc800078e00ff */
[----:B------:R-:W-:Y:S01]  /*1960*/  @!P0 IMAD R26, R27, R140, RZ ;  /* 0x0000008c1b1a8224 */ /* 0x000fe200078e02ff */
[----:B------:R-:W-:Y:S01]  /*1970*/  @!P0 MOV R10, R28 ;  /* 0x0000001c000a8202 */ /* 0x000fe20000000f00 */
[----:B------:R-:W-:-:S03]  /*1980*/  @P0 IMAD.MOV.U32 R10, RZ, RZ, R32 ;  /* 0x000000ffff0a0224 */ /* 0x000fc600078e0020 */
[----:B------:R-:W-:Y:S02]  /*1990*/  @!P0 IADD3 R26, PT, PT, R29, R26, RZ ;  /* 0x0000001a1d1a8210 */ /* 0x000fe40007ffe0ff */
[----:B------:R-:W-:Y:S02]  /*19a0*/  @P0 IADD3 R26, PT, PT, R33, R7, RZ ;  /* 0x00000007211a0210 */ /* 0x000fe40007ffe0ff */
[----:B------:R-:W-:Y:S01]  /*19b0*/  IADD3 R28, P1, PT, R12, R10, RZ ;  /* 0x0000000a0c1c7210 */ /* 0x000fe20007f3e0ff */
[----:B------:R-:W-:-:S04]  /*19c0*/  IMAD R7, R25, R0, RZ ;  /* 0x0000000019077224 */ /* 0x000fc800078e02ff */
[----:B------:R-:W-:Y:S02]  /*19d0*/  IMAD.X R29, RZ, RZ, R26, P1 ;  /* 0x000000ffff1d7224 */ /* 0x000fe400008e061a */
[----:B------:R-:W-:-:S04]  /*19e0*/  IMAD.WIDE.U32 R26, R0, R24, R18 ;  /* 0x00000018001a7225 */ /* 0x000fc800078e0012 */
[----:B------:R-:W-:Y:S02]  /*19f0*/  IMAD R18, R4, R24, R7 ;  /* 0x0000001804127224 */ /* 0x000fe400078e0207 */
[-C--:B------:R-:W-:Y:S02]  /*1a00*/  IMAD R7, R23, R139.reuse, RZ ;  /* 0x0000008b17077224 */ /* 0x080fe400078e02ff */
[----:B------:R-:W-:Y:S01]  /*1a10*/  IMAD.WIDE.U32 R24, R22, R139, R28 ;  /* 0x0000008b16187225 */ /* 0x000fe200078e001c */
[----:B------:R-:W-:-:S03]  /*1a20*/  @!P0 MOV R22, R20 ;  /* 0x0000001400168202 */ /* 0x000fc60000000f00 */
[----:B------:R-:W-:Y:S01]  /*1a30*/  @!P0 IMAD.MOV.U32 R23, RZ, RZ, R21 ;  /* 0x000000ffff178224 */ /* 0x000fe200078e0015 */
[----:B------:R-:W-:Y:S01]  /*1a40*/  @P0 MOV R23, R21 ;  /* 0x0000001500170202 */ /* 0x000fe20000000f00 */
[----:B------:R-:W-:Y:S01]  /*1a50*/  @P0 IMAD.MOV.U32 R22, RZ, RZ, R20 ;  /* 0x000000ffff160224 */ /* 0x000fe200078e0014 */
[----:B------:R-:W-:Y:S01]  /*1a60*/  IADD3 R20, P0, PT, R12, R6, RZ ;  /* 0x000000060c147210 */ /* 0x000fe20007f1e0ff */
[----:B------:R-:W-:Y:S02]  /*1a70*/  IMAD.IADD R25, R25, 0x1, R7 ;  /* 0x0000000119197824 */ /* 0x000fe400078e0207 */
[----:B------:R-:W-:Y:S01]  /*1a80*/  IMAD.WIDE.U32 R6, R141, 0x40, R90 ;  /* 0x000000408d067825 */ /* 0x000fe200078e005a */
[----:B------:R-:W-:-:S03]  /*1a90*/  IADD3.X R21, PT, PT, RZ, R5, RZ, P0, !PT ;  /* 0x00000005ff157210 */ /* 0x000fc600007fe4ff */
[----:B------:R-:W-:Y:S01]  /*1aa0*/  IMAD.IADD R19, R27, 0x1, R18 ;  /* 0x000000011b137824 */ /* 0x000fe200078e0212 */
[----:B------:R-:W-:Y:S01]  /*1ab0*/  MOV R18, R26 ;  /* 0x0000001a00127202 */ /* 0x000fe20000000f00 */
[----:B------:R-:W-:Y:S01]  /*1ac0*/  IMAD R5, R7, R22, RZ ;  /* 0x0000001607057224 */ /* 0x000fe200078e02ff */
[----:B------:R-:W-:-:S03]  /*1ad0*/  SHF.R.S32.HI R7, RZ, 0x1f, R68 ;  /* 0x0000001fff077819 */ /* 0x000fc60000011444 */
[----:B------:R-:W-:Y:S01]  /*1ae0*/  IMAD.WIDE.U32 R18, R90, R58, R18 ;  /* 0x0000003a5a127225 */ /* 0x000fe200078e0012 */
[----:B------:R-:W-:Y:S02]  /*1af0*/  LEA.HI R7, R7, R68, RZ, 0x7 ;  /* 0x0000004407077211 */ /* 0x000fe400078f38ff */
[----:B------:R-:W-:Y:S02]  /*1b00*/  LOP3.LUT R10, R61, 0xc0, RZ, 0xc0, !PT ;  /* 0x000000c03d0a7812 */ /* 0x000fe400078ec0ff */
[----:B------:R-:W-:Y:S02]  /*1b10*/  IADD3 R137, PT, PT, R19, R137, RZ ;  /* 0x0000008913897210 */ /* 0x000fe40007ffe0ff */
[C---:B----4-:R-:W-:Y:S02]  /*1b20*/  LEA R136, P0, R18.reuse, R2, 0x1 ;  /* 0x0000000212887211 */ /* 0x050fe400078008ff */
[----:B------:R-:W-:Y:S02]  /*1b30*/  SHF.R.S32.HI R70, RZ, 0x7, R7 ;  /* 0x00000007ff467819 */ /* 0x000fe40000011407 */
[----:B------:R-:W-:-:S02]  /*1b40*/  LEA.HI.X R137, R18, R3, R137, 0x1, P0 ;  /* 0x0000000312897211 */ /* 0x000fc400000f0c89 */
[----:B------:R-:W-:Y:S02]  /*1b50*/  LOP3.LUT R10, R10, 0x18, R17, 0xf8, !PT ;  /* 0x000000180a0a7812 */ /* 0x000fe400078ef811 */
[----:B------:R-:W-:Y:S01]  /*1b60*/  ISETP.GE.AND P0, PT, R70, R57, PT ;  /* 0x000000394600720c */ /* 0x000fe20003f06270 */
[----:B------:R-:W-:Y:S01]  /*1b70*/  IMAD.SHL.U32 R66, R22, 0x20, RZ ;  /* 0x0000002016427824 */ /* 0x000fe200078e00ff */
[----:B------:R-:W-:Y:S01]  /*1b80*/  LOP3.LUT R10, R10, 0x18, R61, 0x78, !PT ;  /* 0x000000180a0a7812 */ /* 0x000fe200078e783d */
[----:B------:R-:W-:Y:S01]  /*1b90*/  IMAD R5, R6, R23, R5 ;  /* 0x0000001706057224 */ /* 0x000fe200078e0205 */
[----:B------:R-:W-:Y:S01]  /*1ba0*/  SHF.L.U64.HI R67, R22, 0x5, R23 ;  /* 0x0000000516437819 */ /* 0x000fe20000010217 */
[----:B------:R-:W-:Y:S01]  /*1bb0*/  IMAD.WIDE.U32 R20, R90, R132, R20 ;  /* 0x000000845a147225 */ /* 0x000fe200078e0014 */
[----:B------:R-:W-:-:S03]  /*1bc0*/  LOP3.LUT R61, R10, 0x1f20, R61, 0xf8, !PT ;  /* 0x00001f200a3d7812 */ /* 0x000fc600078ef83d */
[----:B------:R-:W-:Y:S01]  /*1bd0*/  IMAD.WIDE.U32 R22, R6, R22, R24 ;  /* 0x0000001606167225 */ /* 0x000fe200078e0018 */
[----:B------:R-:W-:Y:S02]  /*1be0*/  IADD3 R135, PT, PT, R21, R135, RZ ;  /* 0x0000008715877210 */ /* 0x000fe40007ffe0ff */
[----:B------:R-:W-:Y:S01]  /*1bf0*/  LEA R134, P1, R20, R8, 0x1 ;  /* 0x0000000814867211 */ /* 0x000fe200078208ff */
[----:B------:R-:W-:Y:S01]  /*1c00*/  IMAD.IADD R5, R23, 0x1, R5 ;  /* 0x0000000117057824 */ /* 0x000fe200078e0205 */
[C---:B------:R-:W-:Y:S02]  /*1c10*/  LEA R92, P2, R22.reuse, R14, 0x1 ;  /* 0x0000000e165c7211 */ /* 0x040fe400078408ff */
[----:B------:R-:W-:Y:S02]  /*1c20*/  LEA R61, R61, UR6, 0x1 ;  /* 0x000000063d3d7c11 */ /* 0x000fe4000f8e08ff */
        /* <DEDUP_REMOVED lines=15> */
[----:B------:R-:W-:Y:S01]  /*1d20*/  IMAD.IADD R76, R65, 0x1, R76 ;  /* 0x00000001414c7824 */ /* 0x000fe200078e024c */
[----:B------:R-:W-:Y:S01]  /*1d30*/  SHF.R.S32.HI R11, RZ, 0x1, R11 ;  /* 0x00000001ff0b7819 */ /* 0x000fe2000001140b */
[----:B------:R-:W-:Y:S01]  /*1d40*/  IMAD R87, R57, -0x80, R68 ;  /* 0xffffff8039577824 */ /* 0x000fe200078e0244 */
[----:B------:R-:W-:Y:S01]  /*1d50*/  LOP3.LUT R17, R17, 0x3, RZ, 0xc0, !PT ;  /* 0x0000000311117812 */ /* 0x000fe200078ec0ff */
[----:B------:R-:W-:Y:S01]  /*1d60*/  IMAD R86, R57, -0x80, R62 ;  /* 0xffffff8039567824 */ /* 0x000fe200078e023e */
[----:B------:R-:W-:Y:S01]  /*1d70*/  VIMNMX R70, PT, PT, RZ, R70, !PT ;  /* 0x00000046ff467248 */ /* 0x000fe20007fe0100 */
[----:B------:R-:W-:Y:S01]  /*1d80*/  IMAD R76, R76, R11, RZ ;  /* 0x0000000b4c4c7224 */ /* 0x000fe200078e02ff */
[----:B------:R-:W-:Y:S01]  /*1d90*/  MOV R83, R57 ;  /* 0x0000003900537202 */ /* 0x000fe20000000f00 */
[----:B------:R-:W-:Y:S01]  /*1da0*/  IMAD.MOV.U32 R82, RZ, RZ, R65 ;  /* 0x000000ffff527224 */ /* 0x000fe200078e0041 */
[----:B------:R-:W-:Y:S01]  /*1db0*/  MOV R78, R134 ;  /* 0x00000086004e7202 */ /* 0x000fe20000000f00 */
[----:B------:R-:W-:Y:S01]  /*1dc0*/  IMAD.MOV.U32 R79, RZ, RZ, R135 ;  /* 0x000000ffff4f7224 */ /* 0x000fe200078e0087 */
[----:B------:R-:W-:-:S02]  /*1dd0*/  MOV R80, R136 ;  /* 0x0000008800507202 */ /* 0x000fc40000000f00 */
[----:B------:R-:W-:Y:S01]  /*1de0*/  MOV R81, R137 ;  /* 0x0000008900517202 */ /* 0x000fe20000000f00 */
[----:B--2---:R-:W-:Y:S02]  /*1df0*/  IMAD R8, R21, R140, RZ ;  /* 0x0000008c15087224 */ /* 0x004fe400078e02ff */
[----:B------:R-:W-:-:S04]  /*1e00*/  IMAD.WIDE.U32 R20, R140, R20, R12 ;  /* 0x000000148c147225 */ /* 0x000fc800078e000c */
[----:B---3--:R-:W-:-:S04]  /*1e10*/  IMAD.WIDE.U32 R26, R140, R28, R12 ;  /* 0x0000001c8c1a7225 */ /* 0x008fc800078e000c */
[----:B------:R-:W-:Y:S02]  /*1e20*/  IMAD R5, R29, R140, RZ ;  /* 0x0000008c1d057224 */ /* 0x000fe400078e02ff */
[----:B------:R-:W-:Y:S02]  /*1e30*/  IMAD.IADD R21, R21, 0x1, R8 ;  /* 0x0000000115157824 */ /* 0x000fe400078e0208 */
[----:B------:R-:W-:Y:S01]  /*1e40*/  IMAD.MOV.U32 R8, RZ, RZ, R26 ;  /* 0x000000ffff087224 */ /* 0x000fe200078e001a */
[----:B------:R-:W-:Y:S01]  /*1e50*/  IADD3 R9, PT, PT, R27, R5, RZ ;  /* 0x000000051b097210 */ /* 0x000fe20007ffe0ff */
[----:B----4-:R-:W-:Y:S02]  /*1e60*/  IMAD R5, R95, R65, RZ ;  /* 0x000000415f057224 */ /* 0x010fe400078e02ff */
[----:B------:R-:W-:-:S04]  /*1e70*/  IMAD.WIDE.U32 R20, R65, R94, R20 ;  /* 0x0000005e41147225 */ /* 0x000fc800078e0014 */
[----:B-----5:R-:W-:Y:S01]  /*1e80*/  IMAD R26, R97, R65, RZ ;  /* 0x00000041611a7224 */ /* 0x020fe200078e02ff */
[----:B------:R-:W-:Y:S01]  /*1e90*/  IADD3 R21, PT, PT, R21, R5, RZ ;  /* 0x0000000515157210 */ /* 0x000fe20007ffe0ff */
[----:B------:R-:W-:-:S04]  /*1ea0*/  IMAD.WIDE.U32 R8, R65, R96, R8 ;  /* 0x0000006041087225 */ /* 0x000fc800078e0008 */
[----:B------:R-:W-:Y:S02]  /*1eb0*/  IMAD R5, R25, R0, RZ ;  /* 0x0000000019057224 */ /* 0x000fe400078e02ff */
[----:B------:R-:W-:Y:S01]  /*1ec0*/  IMAD.IADD R27, R9, 0x1, R26 ;  /* 0x00000001091b7824 */ /* 0x000fe200078e021a */
[----:B------:R-:W-:Y:S01]  /*1ed0*/  MOV R26, R8 ;  /* 0x00000008001a7202 */ /* 0x000fe20000000f00 */
[----:B------:R-:W-:Y:S01]  /*1ee0*/  IMAD R9, R15, R0, RZ ;  /* 0x000000000f097224 */ /* 0x000fe200078e02ff */
[----:B------:R-:W-:Y:S01]  /*1ef0*/  IADD3 R15, P0, PT, -R68, R90, RZ ;  /* 0x0000005a440f7210 */ /* 0x000fe20007f1e1ff */
[-C--:B------:R-:W-:Y:S02]  /*1f00*/  IMAD R5, R24, R4.reuse, R5 ;  /* 0x0000000418057224 */ /* 0x080fe400078e0205 */
[----:B------:R-:W-:Y:S02]  /*1f10*/  IMAD R8, R90, R11, RZ ;  /* 0x0000000b5a087224 */ /* 0x000fe400078e02ff */
        /* <DEDUP_REMOVED lines=28> */
[----:B------:R-:W-:-:S02]  /*20e0*/  LEA.HI.X R73, R16, R23, R73, 0x1, P1 ;  /* 0x0000001710497211 */ /* 0x000fc400008f0c49 */
[----:B------:R-:W-:Y:S02]  /*20f0*/  IADD3 R74, P3, PT, R6, R76, RZ ;  /* 0x0000004c064a7210 */ /* 0x000fe40007f7e0ff */
[----:B------:R-:W-:Y:S02]  /*2100*/  LEA.HI.X R9, R20, R19, R9, 0x1, P0 ;  /* 0x0000001314097211 */ /* 0x000fe400000f0c09 */
[----:B------:R-:W-:Y:S02]  /*2110*/  IADD3 R50, P1, PT, R6, R14, RZ ;  /* 0x0000000e06327210 */ /* 0x000fe40007f3e0ff */
[C---:B------:R-:W-:Y:S02]  /*2120*/  IADD3 R76, P2, PT, R2.reuse, R76, RZ ;  /* 0x0000004c024c7210 */ /* 0x040fe40007f5e0ff */
[----:B------:R-:W-:Y:S01]  /*2130*/  IADD3 R14, P0, PT, R2, R14, RZ ;  /* 0x0000000e020e7210 */ /* 0x000fe20007f1e0ff */
[C---:B------:R-:W-:Y:S01]  /*2140*/  IMAD.X R51, R7.reuse, 0x1, R0, P1 ;  /* 0x0000000107337824 */ /* 0x040fe200008e0600 */
[----:B------:R-:W-:-:S02]  /*2150*/  IADD3.X R75, PT, PT, R7, R77, RZ, P3, !PT ;  /* 0x0000004d074b7210 */ /* 0x000fc40001ffe4ff */
[C---:B------:R-:W-:Y:S02]  /*2160*/  IADD3.X R77, PT, PT, R3.reuse, R77, RZ, P2, !PT ;  /* 0x0000004d034d7210 */ /* 0x040fe400017fe4ff */
[----:B------:R-:W-:-:S07]  /*2170*/  IADD3.X R15, PT, PT, R3, R0, RZ, P0, !PT ;  /* 0x00000000030f7210 */ /* 0x000fce00007fe4ff */
.L_x_7971:
[----:B------:R-:W-:Y:S01]  /*2180*/  SHF.L.U64.HI R2, R94, 0x6, R95 ;  /* 0x000000065e027819 */ /* 0x000fe2000001025f */
[----:B------:R-:W-:Y:S01]  /*2190*/  VIADD R86, R86, 0x80 ;  /* 0x0000008056567836 */ /* 0x000fe20000000000 */
[----:B------:R-:W-:Y:S01]  /*21a0*/  SHF.L.U64.HI R43, R96, 0x6, R97 ;  /* 0x00000006602b7819 */ /* 0x000fe20000010261 */
[----:B------:R-:W-:Y:S01]  /*21b0*/  VIADD R87, R87, 0x80 ;  /* 0x0000008057577836 */ /* 0x000fe20000000000 */
[----:B------:R-:W-:Y:S01]  /*21c0*/  UMOV UR6, URZ ;  /* 0x000000ff00067c82 */ /* 0x000fe20008000000 */
[----:B----4-:R-:W-:Y:S01]  /*21d0*/  IMAD.SHL.U32 R17, R94, 0x40, RZ ;  /* 0x000000405e117824 */ /* 0x010fe200078e00ff */
[CC--:B------:R-:W-:Y:S01]  /*21e0*/  ISETP.GE.AND P0, PT, R90.reuse, R86.reuse, PT ;  /* 0x000000565a00720c */ /* 0x0c0fe20003f06270 */
[----:B------:R-:W-:Y:S01]  /*21f0*/  VIADD R0, R90, 0x20 ;  /* 0x000000205a007836 */ /* 0x000fe20000000000 */
[----:B------:R-:W-:Y:S01]  /*2200*/  BSSY.RECONVERGENT B1, `(.L_x_7949) ;  /* 0x00002c0000017945 */ /* 0x000fe20003800200 */
[----:B------:R-:W-:Y:S01]  /*2210*/  IMAD.SHL.U32 R3, R58, 0x40, RZ ;  /* 0x000000403a037824 */ /* 0x000fe200078e00ff */
[----:B------:R-:W-:Y:S01]  /*2220*/  ISETP.GE.AND P0, PT, R90, R87, !P0 ;  /* 0x000000575a00720c */ /* 0x000fe20004706270 */
[----:B------:R-:W-:Y:S01]  /*2230*/  VIADD R83, R83, 0xffffffff ;  /* 0xffffffff53537836 */ /* 0x000fe20000000000 */
[----:B------:R-:W-:Y:S01]  /*2240*/  ISETP.GE.AND P5, PT, R0, R86, PT ;  /* 0x000000560000720c */ /* 0x000fe20003fa6270 */
[----:B------:R-:W-:Y:S01]  /*2250*/  IMAD.MOV.U32 R88, RZ, RZ, R82 ;  /* 0x000000ffff587224 */ /* 0x000fe200078e0052 */
[----:B------:R-:W-:Y:S01]  /*2260*/  IADD3 R22, P1, PT, R72, R17, RZ ;  /* 0x0000001148167210 */ /* 0x000fe20007f3e0ff */
[----:B------:R-:W-:Y:S01]  /*2270*/  IMAD.SHL.U32 R45, R96, 0x40, RZ ;  /* 0x00000040602d7824 */ /* 0x000fe200078e00ff */
[-C--:B------:R-:W-:Y:S01]  /*2280*/  ISETP.GE.AND P5, PT, R0, R87.reuse, !P5 ;  /* 0x000000570000720c */ /* 0x080fe20006fa6270 */
[----:B------:R-:W-:Y:S01]  /*2290*/  VIADD R0, R90, 0x40 ;  /* 0x000000405a007836 */ /* 0x000fe20000000000 */
[----:B------:R-:W-:Y:S01]  /*22a0*/  IADD3 R28, P2, PT, R3, R80, RZ ;  /* 0x00000050031c7210 */ /* 0x000fe20007f5e0ff */
[--C-:B------:R-:W-:Y:S03]  /*22b0*/  IMAD.X R23, R73, 0x1, R2.reuse, P1 ;  /* 0x0000000149177824 */ /* 0x100fe600008e0602 */
[C---:B------:R-:W-:Y:S01]  /*22c0*/  ISETP.GE.AND P4, PT, R0.reuse, R86, PT ;  /* 0x000000560000720c */ /* 0x040fe20003f86270 */
[----:B------:R-:W2:Y:S03]  /*22d0*/  @P0 LD.E.128 R4, desc[UR4][R72.64] ;  /* 0x0000000448040980 */ /* 0x000ea6000c101d00 */
[----:B------:R-:W-:Y:S02]  /*22e0*/  ISETP.GE.AND P4, PT, R0, R87, !P4 ;  /* 0x000000570000720c */ /* 0x000fe40006786270 */
[----:B------:R-:W-:Y:S05]  /*22f0*/  SHF.L.U64.HI R0, R58, 0x6, R59 ;  /* 0x000000063a007819 */ /* 0x000fea000001023b */
[----:B------:R-:W-:Y:S06]  /*2300*/  IMAD.X R29, R0, 0x1, R81, P2 ;  /* 0x00000001001d7824 */ /* 0x000fec00010e0651 */
[----:B------:R-:W-:Y:S02]  /*2310*/  @P4 IADD3 R30, P1, PT, R22, R17, RZ ;  /* 0x00000011161e4210 */ /* 0x000fe40007f3e0ff */
[----:B------:R-:W-:Y:S03]  /*2320*/  @P4 IADD3 R32, P2, PT, R28, R3, RZ ;  /* 0x000000031c204210 */ /* 0x000fe60007f5e0ff */
[----:B------:R-:W-:Y:S02]  /*2330*/  @P4 IMAD.X R31, R23, 0x1, R2, P1 ;  /* 0x00000001171f4824 */ /* 0x000fe400008e0602 */
[----:B------:R-:W-:Y:S01]  /*2340*/  @P4 IMAD.X R33, R29, 0x1, R0, P2 ;  /* 0x000000011d214824 */ /* 0x000fe200010e0600 */
[----:B------:R-:W-:Y:S01]  /*2350*/  ISETP.GT.AND P2, PT, R83, R70, PT ;  /* 0x000000465300720c */ /* 0x000fe20003f44270 */
[----:B------:R-:W-:Y:S05]  /*2360*/  VIADD R2, R90, 0x60 ;  /* 0x000000605a027836 */ /* 0x000fea0000000000 */
[C---:B------:R-:W-:Y:S04]  /*2370*/  ISETP.GE.AND P3, PT, R2.reuse, R86, PT ;  /* 0x000000560200720c */ /* 0x040fe80003f66270 */
[----:B------:R-:W-:Y:S01]  /*2380*/  ISETP.GE.AND P3, PT, R2, R87, !P3 ;  /* 0x000000570200720c */ /* 0x000fe20005f66270 */
[----:B--2---:R-:W-:Y:S04]  /*2390*/  @P0 ST.E.128 desc[UR4][R80.64], R4 ;  /* 0x0000000450000985 */ /* 0x004fe8000c101d04 */
[----:B------:R1:W2:Y:S08]  /*23a0*/  @P5 LD.E.128 R24, desc[UR4][R22.64] ;  /* 0x0000000416185980 */ /* 0x0002b0000c101d00 */
[C---:B-1----:R-:W-:Y:S04]  /*23b0*/  @P3 LEA R22, P1, R94.reuse, R22, 0x7 ;  /* 0x000000165e163211 */ /* 0x042fe800078238ff */
[----:B------:R-:W-:Y:S01]  /*23c0*/  @P3 LEA.HI.X R23, R94, R23, R95, 0x7, P1 ;  /* 0x000000175e173211 */ /* 0x000fe200008f3c5f */
[----:B--2---:R1:W-:Y:S04]  /*23d0*/  @P5 ST.E.128 desc[UR4][R28.64], R24 ;  /* 0x000000181c005985 */ /* 0x0043e8000c101d04 */
[----:B------:R-:W2:Y:S01]  /*23e0*/  @P4 LD.E.128 R16, desc[UR4][R30.64] ;  /* 0x000000041e104980 */ /* 0x000ea2000c101d00 */
[C---:B-1----:R-:W-:Y:S04]  /*23f0*/  @P3 LEA R24, P1, R58.reuse, R28, 0x7 ;  /* 0x0000001c3a183211 */ /* 0x042fe800078238ff */
[----:B------:R-:W-:Y:S02]  /*2400*/  @P3 LEA.HI.X R25, R58, R29, R59, 0x7, P1 ;  /* 0x0000001d3a193211 */ /* 0x000fe400008f3c3b */
[----:B------:R-:W-:Y:S01]  /*2410*/  IADD3 R3, P1, PT, RZ, -UR6, RZ ;  /* 0x80000006ff037c10 */ /* 0x000fe2000ff3e0ff */
[----:B--2---:R1:W-:Y:S04]  /*2420*/  @P4 ST.E.128 desc[UR4][R32.64], R16 ;  /* 0x0000001020004985 */ /* 0x0043e8000c101d04 */
[----:B------:R-:W2:Y:S04]  /*2430*/  @P3 LD.E.128 R4, desc[UR4][R22.64] ;  /* 0x0000000416043980 */ /* 0x000ea8000c101d00 */
[----:B--2---:R1:W-:Y:S04]  /*2440*/  @P3 ST.E.128 desc[UR4][R24.64], R4 ;  /* 0x0000000418003985 */ /* 0x0043e8000c101d04 */
[----:B------:R-:W2:Y:S04]  /*2450*/  LD.E R0, desc[UR4][R84.64+0x130] ;  /* 0x0001300454007980 */ /* 0x000ea8000c101900 */
[----:B------:R-:W3:Y:S01]  /*2460*/  LD.E R21, desc[UR4][R84.64+0xd0] ;  /* 0x0000d00454157980 */ /* 0x000ee2000c101900 */
[----:B--2---:R-:W-:Y:S01]  /*2470*/  IMAD.SHL.U32 R0, R0, 0x80, RZ ;  /* 0x0000008000007824 */ /* 0x004fe200078e00ff */
[----:B---3--:R-:W-:Y:S03]  /*2480*/  ISETP.NE.AND P6, PT, R21, RZ, PT ;  /* 0x000000ff1500720c */ /* 0x008fe60003fc5270 */
[----:B------:R-:W-:Y:S05]  /*2490*/  IMAD.X R0, RZ, RZ, ~R0, P1 ;  /* 0x000000ffff007224 */ /* 0x000fea00008e0e00 */
[----:B------:R-:W-:Y:S04]  /*24a0*/  SHF.R.S64 R3, R3, 0x1f, R0 ;  /* 0x0000001f03037819 */ /* 0x000fe80000001000 */
[----:B------:R-:W-:Y:S01]  /*24b0*/  IADD3 R72, P1, PT, R72, R3, RZ ;  /* 0x0000000348487210 */ /* 0x000fe20007f3e0ff */
[----:B------:R-:W-:Y:S03]  /*24c0*/  IMAD.SHL.U32 R3, R96, 0x20, RZ ;  /* 0x0000002060037824 */ /* 0x000fe600078e00ff */
[----:B------:R-:W-:Y:S02]  /*24d0*/  LEA.HI.X.SX32 R73, R0, R73, 0x1, P1 ;  /* 0x0000004900497211 */ /* 0x000fe400008f0eff */
[----:B------:R-:W-:Y:S01]  /*24e0*/  SHF.L.U64.HI R0, R96, 0x5, R97 ;  /* 0x0000000560007819 */ /* 0x000fe20000010261 */
[----:B-1----:R-:W-:Y:S06]  /*24f0*/  @P6 BRA `(.L_x_7950) ;  /* 0x00000000005c6947 */ /* 0x002fec0003800000 */
[----:B------:R-:W-:Y:S01]  /*2500*/  @P0 IMAD.MOV.U32 R8, RZ, RZ, R10 ;  /* 0x000000ffff080224 */ /* 0x000fe200078e000a */
[C---:B------:R-:W-:Y:S04]  /*2510*/  LEA R2, P1, R3.reuse, R10, 0x1 ;  /* 0x0000000a03027211 */ /* 0x040fe800078208ff */
[----:B------:R-:W2:Y:S01]  /*2520*/  @P0 LD.E.128 R16, desc[UR4][R8.64] ;  /* 0x0000000408100980 */ /* 0x000ea2000c101d00 */
[----:B------:R-:W-:Y:S02]  /*2530*/  LEA.HI.X R3, R3, R9, R0, 0x1, P1 ;  /* 0x0000000903037211 */ /* 0x000fe400008f0c00 */
[C---:B------:R-:W-:Y:S04]  /*2540*/  LEA R24, P1, R63.reuse, R78, 0x1 ;  /* 0x0000004e3f187211 */ /* 0x040fe800078208ff */
[----:B------:R-:W-:Y:S01]  /*2550*/  LEA.HI.X R25, R63, R79, R64, 0x1, P1 ;  /* 0x0000004f3f197211 */ /* 0x000fe200008f0c40 */
[----:B--2---:R1:W-:Y:S01]  /*2560*/  @P0 ST.E.128 desc[UR4][R78.64], R16 ;  /* 0x000000104e000985 */ /* 0x0043e2000c101d04 */
[----:B------:R-:W-:Y:S03]  /*2570*/  @P4 IADD3 R26, P0, PT, R2, R45, RZ ;  /* 0x0000002d021a4210 */ /* 0x000fe60007f1e0ff */
[----:B------:R-:W2:Y:S02]  /*2580*/  @P5 LD.E.128 R4, desc[UR4][R2.64] ;  /* 0x0000000402045980 */ /* 0x000ea4000c101d00 */
[----:B------:R-:W-:Y:S01]  /*2590*/  @P4 IMAD.X R27, R3, 0x1, R43, P0 ;  /* 0x00000001031b4824 */ /* 0x000fe200000e062b */
[C---:B------:R-:W-:Y:S04]  /*25a0*/  @P4 LEA R28, P0, R132.reuse, R24, 0x6 ;  /* 0x00000018841c4211 */ /* 0x040fe800078030ff */
[----:B------:R-:W-:Y:S01]  /*25b0*/  @P4 LEA.HI.X R29, R132, R25, R133, 0x6, P0 ;  /* 0x00000019841d4211 */ /* 0x000fe200000f3485 */
[----:B--2---:R1:W-:Y:S04]  /*25c0*/  @P5 ST.E.128 desc[UR4][R24.64], R4 ;  /* 0x0000000418005985 */ /* 0x0043e8000c101d04 */
[----:B------:R-:W2:Y:S04]  /*25d0*/  @P4 LD.E.128 R20, desc[UR4][R26.64] ;  /* 0x000000041a144980 */ /* 0x000ea8000c101d00 */
[----:B--2---:R1:W-:Y:S01]  /*25e0*/  @P4 ST.E.128 desc[UR4][R28.64], R20 ;  /* 0x000000141c004985 */ /* 0x0043e2000c101d04 */
[----:B------:R-:W-:Y:S05]  /*25f0*/  @!P3 BRA `(.L_x_7951) ;  /* 0x000000280000b947 */ /* 0x000fea0003800000 */
[C---:B-1----:R-:W-:Y:S04]  /*2600*/  LEA R16, P0, R96.reuse, R2, 0x7 ;  /* 0x0000000260107211 */ /* 0x042fe800078038ff */
[----:B------:R-:W-:Y:S02]  /*2610*/  LEA.HI.X R17, R96, R3, R97, 0x7, P0 ;  /* 0x0000000360117211 */ /* 0x000fe400000f3c61 */
[C---:B------:R-:W-:Y:S03]  /*2620*/  LEA R2, P0, R132.reuse, R24, 0x7 ;  /* 0x0000001884027211 */ /* 0x040fe600078038ff */
[----:B------:R-:W2:Y:S01]  /*2630*/  LD.E.128 R4, desc[UR4][R16.64] ;  /* 0x0000000410047980 */ /* 0x000ea2000c101d00 */
[----:B------:R-:W-:Y:S05]  /*2640*/  LEA.HI.X R3, R132, R25, R133, 0x7, P0 ;  /* 0x0000001984037211 */ /* 0x000fea00000f3c85 */
[----:B--2---:R1:W-:Y:S01]  /*2650*/  ST.E.128 desc[UR4][R2.64], R4 ;  /* 0x0000000402007985 */ /* 0x0043e2000c101d04 */
[----:B------:R-:W-:Y:S05]  /*2660*/  BRA `(.L_x_7951) ;  /* 0x0000002400e47947 */ /* 0x000fea0003800000 */
.L_x_7950:
[----:B------:R-:W2:Y:S02]  /*2670*/  LD.E.U8 R2, desc[UR4][R84.64+0x1b3] ;  /* 0x0001b30454027980 */ /* 0x000ea4000c101100 */
[----:B--2---:R-:W-:Y:S11]  /*2680*/  ISETP.NE.AND P1, PT, R2, RZ, PT ;  /* 0x000000ff0200720c */ /* 0x004ff60003f25270 */
[----:B------:R-:W-:Y:S02]  /*2690*/  @!UPT UIADD3 URZ, UPT, UPT, URZ, URZ, URZ ;  /* 0x000000fffffff290 */ /* 0x000fe4000fffe0ff */
[----:B------:R-:W-:Y:S05]  /*26a0*/  @!P1 BRA `(.L_x_7952) ;  /* 0x0000000c00b89947 */ /* 0x000fea0003800000 */
[----:B------:R-:W-:Y:S01]  /*26b0*/  LEA R40, P6, R3, R10, 0x1 ;  /* 0x0000000a03287211 */ /* 0x000fe200078c08ff */
[----:B------:R-:W-:Y:S01]  /*26c0*/  IMAD.SHL.U32 R5, R11, 0x20, RZ ;  /* 0x000000200b057824 */ /* 0x000fe200078e00ff */
[----:B------:R-:W-:Y:S01]  /*26d0*/  LEA R38, P1, R63, R78, 0x1 ;  /* 0x0000004e3f267211 */ /* 0x000fe200078208ff */
[----:B------:R-:W-:Y:S01]  /*26e0*/  BSSY.RECONVERGENT B0, `(.L_x_7953) ;  /* 0x000003a000007945 */ /* 0x000fe20003800200 */
[----:B------:R-:W-:Y:S02]  /*26f0*/  LEA.HI.X R41, R3, R9, R0, 0x1, P6 ;  /* 0x0000000903297211 */ /* 0x000fe400030f0c00 */
[----:B------:R-:W-:Y:S02]  /*2700*/  LEA.HI.X R39, R63, R79, R64, 0x1, P1 ;  /* 0x0000004f3f277211 */ /* 0x000fe400008f0c40 */
[C---:B------:R-:W-:Y:S02]  /*2710*/  LEA R22, P6, R5.reuse, R14, 0x1 ;  /* 0x0000000e05167211 */ /* 0x040fe400078c08ff */
[C---:B------:R-:W-:Y:S02]  /*2720*/  LEA R36, P1, R5.reuse, R50, 0x1 ;  /* 0x0000003205247211 */ /* 0x040fe400078208ff */
[C---:B------:R-:W-:Y:S02]  /*2730*/  LEA.HI.X.SX32 R23, R5.reuse, R15, 0x1, P6 ;  /* 0x0000000f05177211 */ /* 0x040fe400030f0eff */
[----:B------:R-:W-:Y:S01]  /*2740*/  LEA.HI.X.SX32 R37, R5, R51, 0x1, P1 ;  /* 0x0000003305257211 */ /* 0x000fe200008f0eff */
[----:B------:R-:W-:Y:S08]  /*2750*/  @!P0 BRA `(.L_x_7954) ;  /* 0x0000000000c88947 */ /* 0x000ff00003800000 */
        /* <DEDUP_REMOVED lines=50> */
.L_x_7954:
[----:B------:R-:W-:Y:S05]  /*2a80*/  BSYNC.RECONVERGENT B0 ;  /* 0x0000000000007941 */ /* 0x000fea0003800200 */
.L_x_7953:
[----:B------:R-:W-:Y:S04]  /*2a90*/  BSSY.RECONVERGENT B0, `(.L_x_7955) ;  /* 0x0000034000007945 */ /* 0x000fe80003800200 */
        /* <DEDUP_REMOVED lines=51> */
.L_x_7956:
[----:B------:R-:W-:Y:S05]  /*2dd0*/  BSYNC.RECONVERGENT B0 ;  /* 0x0000000000007941 */ /* 0x000fea0003800200 */
.L_x_7955:
[----:B------:R-:W-:Y:S04]  /*2de0*/  BSSY.RECONVERGENT B0, `(.L_x_7957) ;  /* 0x0000039000007945 */ /* 0x000fe80003800200 */
[----:B------:R-:W-:Y:S05]  /*2df0*/  @!P4 BRA `(.L_x_7958) ;  /* 0x0000000000dcc947 */ /* 0x000fea0003800000 */
        /* <DEDUP_REMOVED lines=55> */
.L_x_7958:
[----:B------:R-:W-:Y:S05]  /*3170*/  BSYNC.RECONVERGENT B0 ;  /* 0x0000000000007941 */ /* 0x000fea0003800200 */
.L_x_7957:
[----:B------:R-:W-:Y:S04]  /*3180*/  BSSY.RECONVERGENT B0, `(.L_x_7959) ;  /* 0x0000039000007945 */ /* 0x000fe80003800200 */
[----:B------:R-:W-:Y:S05]  /*3190*/  @!P3 BRA `(.L_x_7960) ;  /* 0x0000000000dcb947 */ /* 0x000fea0003800000 */
        /* <DEDUP_REMOVED lines=55> */
.L_x_7960:
[----:B------:R-:W-:Y:S05]  /*3510*/  BSYNC.RECONVERGENT B0 ;  /* 0x0000000000007941 */ /* 0x000fea0003800200 */
.L_x_7959:
[----:B------:R-:W5:Y:S02]  /*3520*/  LD.E R3, desc[UR4][R84.64+0xd0] ;  /* 0x0000d00454037980 */ /* 0x000f64000c101900 */
[----:B-----5:R-:W-:Y:S05]  /*3530*/  IMAD.U32 R3, R3, -0x40, RZ ;  /* 0xffffffc003037824 */ /* 0x020fea00078e00ff */
[C---:B------:R-:W-:Y:S02]  /*3540*/  LEA R14, P1, R3.reuse, R14, 0x1 ;  /* 0x0000000e030e7211 */ /* 0x040fe400078208ff */
[C---:B------:R-:W-:Y:S02]  /*3550*/  LEA R50, P0, R3.reuse, R50, 0x1 ;  /* 0x0000003203327211 */ /* 0x040fe400078008ff */
[C---:B------:R-:W-:Y:S02]  /*3560*/  LEA.HI.X.SX32 R15, R3.reuse, R15, 0x1, P1 ;  /* 0x0000000f030f7211 */ /* 0x040fe400008f0eff */
[----:B------:R-:W-:Y:S01]  /*3570*/  LEA.HI.X.SX32 R51, R3, R51, 0x1, P0 ;  /* 0x0000003303337211 */ /* 0x000fe200000f0eff */
[----:B------:R-:W-:Y:S05]  /*3580*/  BRA `(.L_x_7951) ;  /* 0x00000018001c7947 */ /* 0x000fea0003800000 */
.L_x_7952:
[----:B------:R-:W-:Y:S01]  /*3590*/  LEA.HI R23, R21, R21, RZ, 0x1 ;  /* 0x0000001515177211 */ /* 0x000fe200078f08ff */
[----:B------:R-:W-:Y:S01]  /*35a0*/  BSSY.RECONVERGENT B0, `(.L_x_7961) ;  /* 0x000005f000007945 */ /* 0x000fe20003800200 */
[C---:B------:R-:W-:Y:S02]  /*35b0*/  LEA R24, P6, R3.reuse, R10, 0x1 ;  /* 0x0000000a03187211 */ /* 0x040fe400078c08ff */
[----:B------:R-:W-:Y:S02]  /*35c0*/  SHF.R.S32.HI R23, RZ, 0x1, R23 ;  /* 0x00000001ff177819 */ /* 0x000fe40000011417 */
[----:B------:R-:W-:Y:S02]  /*35d0*/  LEA.HI.X R25, R3, R9, R0, 0x1, P6 ;  /* 0x0000000903197211 */ /* 0x000fe400030f0c00 */
[----:B------:R-:W-:Y:S01]  /*35e0*/  ISETP.GE.AND P1, PT, R12, R23, PT ;  /* 0x000000170c00720c */ /* 0x000fe20003f26270 */
[----:B------:R-:W-:Y:S05]  /*35f0*/  IMAD.MOV R20, RZ, RZ, -R23 ;  /* 0x000000ffff147224 */ /* 0x000fea00078e0a17 */
        /* <DEDUP_REMOVED lines=89> */
.L_x_7962:
[----:B------:R-:W-:Y:S05]  /*3b90*/  BSYNC.RECONVERGENT B0 ;  /* 0x0000000000007941 */ /* 0x000fea0003800200 */
.L_x_7961:
[----:B------:R-:W-:Y:S04]  /*3ba0*/  BSSY.RECONVERGENT B0, `(.L_x_7963) ;  /* 0x000005d000007945 */ /* 0x000fe80003800200 */
[----:B------:R-:W-:Y:S05]  /*3bb0*/  @!P5 BRA `(.L_x_7964) ;  /* 0x00000004006cd947 */ /* 0x000fea0003800000 */
        /* <DEDUP_REMOVED lines=69> */
[C---:B------:R-:W-:Y:S01]  /*4010*/  LEA R102, P5, R63.reuse, R78, 0x1 ;  /* 0x0000004e3f667211 */ /* 0x040fe200078a08ff */
        /* <DEDUP_REMOVED lines=21> */
.L_x_7964:
[----:B------:R-:W-:Y:S05]  /*4170*/  BSYNC.RECONVERGENT B0 ;  /* 0x0000000000007941 */ /* 0x000fea0003800200 */
.L_x_7963:
[----:B------:R-:W-:Y:S04]  /*4180*/  BSSY.RECONVERGENT B0, `(.L_x_7965) ;  /* 0x0000060000007945 */ /* 0x000fe80003800200 */
[----:B------:R-:W-:Y:S05]  /*4190*/  @!P4 BRA `(.L_x_7966) ;  /* 0x000000040078c947 */ /* 0x000fea0003800000 */
        /* <DEDUP_REMOVED lines=47> */
[----:B------:R-:W-:Y:S01]  /*4490*/  @!P0 FFMA.FTZ R0, R39, R36, R0 ;  /* 0x0000002427008223 */ /* 0x000fe20000010000 */
[--C-:B------:R-:W-:Y:S02]  /*44a0*/  @!P0 HADD2.F32 R40, -RZ, R45.reuse.H0_H0 ;  /* 0x2000002dff288230 */ /* 0x100fe40000004100 */
[----:B------:R-:W-:Y:S01]  /*44b0*/  @!P0 FMUL.FTZ R3, R29, R34 ;  /* 0x000000221d038220 */ /* 0x000fe20000410000 */
[----:B------:R-:W-:Y:S02]  /*44c0*/  @!P0 HADD2.F32 R42, -RZ, R45.H1_H1 ;  /* 0x3000002dff2a8230 */ /* 0x000fe40000004100 */
[----:B------:R-:W-:Y:S01]  /*44d0*/  @!P0 FFMA.FTZ R2, R41, R38, R2 ;  /* 0x0000002629028223 */ /* 0x000fe20000010002 */
[----:B------:R-:W-:Y:S01]  /*44e0*/  @!P0 MOV R41, R55 ;  /* 0x0000003700298202 */ /* 0x000fe20000000f00 */
[--C-:B------:R-:W-:Y:S02]  /*44f0*/  @!P0 HADD2.F32 R43, -RZ, R46.reuse.H0_H0 ;  /* 0x2000002eff2b8230 */ /* 0x100fe40000004100 */
[----:B------:R-:W-:Y:S01]  /*4500*/  @!P0 FMUL.FTZ R4, R28, R33 ;  /* 0x000000211c048220 */ /* 0x000fe20000410000 */
[----:B------:R-:W-:Y:S01]  /*4510*/  @!P0 HADD2.F32 R44, -RZ, R46.H1_H1 ;  /* 0x3000002eff2c8230 */ /* 0x000fe20000004100 */
[----:B------:R-:W-:Y:S01]  /*4520*/  @!P0 F2FP.F16.F32.PACK_AB R56, R2, R0 ;  /* 0x000000000238823e */ /* 0x000fe200000000ff */
[--C-:B------:R-:W-:Y:S02]  /*4530*/  @!P0 HADD2.F32 R45, -RZ, R47.reuse.H0_H0 ;  /* 0x2000002fff2d8230 */ /* 0x100fe40000004100 */
[----:B------:R-:W-:Y:S01]  /*4540*/  @!P4 FADD.FTZ R31, -R31, -RZ ;  /* 0x800000ff1f1fc221 */ /* 0x000fe20000010100 */
[----:B------:R-:W-:Y:S01]  /*4550*/  @!P0 HADD2.F32 R46, -RZ, R47.H1_H1 ;  /* 0x3000002fff2e8230 */ /* 0x000fe20000004100 */
[----:B------:R-:W-:Y:S01]  /*4560*/  @!P0 MOV R47, R54 ;  /* 0x00000036002f8202 */ /* 0x000fe20000000f00 */
[--C-:B------:R-:W-:Y:S01]  /*4570*/  @!P0 HADD2.F32 R18, -RZ, R103.reuse.H0_H0 ;  /* 0x20000067ff128230 */ /* 0x100fe20000004100 */
[----:B------:R-:W-:Y:S01]  /*4580*/  @!P0 MOV R52, R56 ;  /* 0x0000003800348202 */ /* 0x000fe20000000f00 */
[--C-:B------:R-:W-:Y:S02]  /*4590*/  @!P0 HADD2.F32 R36, -RZ, R48.reuse.H0_H0 ;  /* 0x20000030ff248230 */ /* 0x100fe40000004100 */
[----:B------:R-:W-:Y:S01]  /*45a0*/  @!P4 FADD.FTZ R27, -R27, -RZ ;  /* 0x800000ff1b1bc221 */ /* 0x000fe20000010100 */
[----:B------:R-:W-:Y:S02]  /*45b0*/  @!P0 HADD2.F32 R16, -RZ, R103.H1_H1 ;  /* 0x30000067ff108230 */ /* 0x000fe40000004100 */
[----:B------:R-:W-:Y:S01]  /*45c0*/  @!P4 FADD.FTZ R18, -R18, -RZ ;  /* 0x800000ff1212c221 */ /* 0x000fe20000010100 */
[----:B------:R-:W-:Y:S02]  /*45d0*/  @!P0 HADD2.F32 R39, -RZ, R48.H1_H1 ;  /* 0x30000030ff278230 */ /* 0x000fe40000004100 */
[----:B------:R-:W-:Y:S01]  /*45e0*/  @!P0 FFMA.FTZ R3, R36, R40, R3 ;  /* 0x0000002824038223 */ /* 0x000fe20000010003 */
[--C-:B------:R-:W-:Y:S02]  /*45f0*/  @!P0 HADD2.F32 R38, -RZ, R47.reuse.H0_H0 ;  /* 0x2000002fff268230 */ /* 0x100fe40000004100 */
[----:B------:R-:W-:Y:S01]  /*4600*/  @!P4 FADD.FTZ R16, -R16, -RZ ;  /* 0x800000ff1010c221 */ /* 0x000fe20000010100 */
[----:B------:R-:W-:Y:S01]  /*4610*/  LEA R49, P4, R63, R78, 0x1 ;  /* 0x0000004e3f317211 */ /* 0x000fe200078808ff */
[----:B------:R-:W-:Y:S01]  /*4620*/  @!P0 FFMA.FTZ R4, R39, R42, R4 ;  /* 0x0000002a27048223 */ /* 0x000fe20000010004 */
[----:B------:R-:W-:Y:S01]  /*4630*/  @!P0 FMUL.FTZ R5, R26, R31 ;  /* 0x0000001f1a058220 */ /* 0x000fe20000410000 */
[----:B------:R-:W-:Y:S01]  /*4640*/  @!P0 HADD2.F32 R39, -RZ, R47.H1_H1 ;  /* 0x3000002fff278230 */ /* 0x000fe20000004100 */
[----:B------:R-:W-:Y:S01]  /*4650*/  LEA R100, P5, R132, R49, 0x6 ;  /* 0x0000003184647211 */ /* 0x000fe200078a30ff */
[----:B------:R-:W-:Y:S01]  /*4660*/  @!P0 FMUL.FTZ R6, R22, R27 ;  /* 0x0000001b16068220 */ /* 0x000fe20000410000 */
[----:B------:R-:W-:Y:S01]  /*4670*/  LEA.HI.X R49, R63, R79, R64, 0x1, P4 ;  /* 0x0000004f3f317211 */ /* 0x000fe200020f0c40 */
[--C-:B------:R-:W-:Y:S01]  /*4680*/  @!P0 HADD2.F32 R36, -RZ, R41.reuse.H0_H0 ;  /* 0x20000029ff248230 */ /* 0x100fe20000004100 */
[----:B------:R-:W-:Y:S01]  /*4690*/  @!P0 F2FP.F16.F32.PACK_AB R99, R4, R3 ;  /* 0x000000030463823e */ /* 0x000fe200000000ff */
[----:B------:R-:W-:Y:S01]  /*46a0*/  @!P0 FMUL.FTZ R7, R17, R18 ;  /* 0x0000001211078220 */ /* 0x000fe20000410000 */
[----:B------:R-:W-:Y:S01]  /*46b0*/  LEA.HI.X R101, R132, R49, R133, 0x6, P5 ;  /* 0x0000003184657211 */ /* 0x000fe200028f3485 */
[----:B------:R-:W-:Y:S01]  /*46c0*/  @!P0 HADD2.F32 R41, -RZ, R41.H1_H1 ;  /* 0x30000029ff298230 */ /* 0x000fe20000004100 */
[----:B------:R-:W-:Y:S01]  /*46d0*/  @!P0 MOV R53, R99 ;  /* 0x0000006300358202 */ /* 0x000fe20000000f00 */
        /* <DEDUP_REMOVED lines=10> */
.L_x_7966:
[----:B------:R-:W-:Y:S05]  /*4780*/  BSYNC.RECONVERGENT B0 ;  /* 0x0000000000007941 */ /* 0x000fea0003800200 */
.L_x_7965:
[----:B------:R-:W-:Y:S04]  /*4790*/  BSSY.RECONVERGENT B0, `(.L_x_7967) ;  /* 0x0000060000007945 */ /* 0x000fe80003800200 */
[----:B------:R-:W-:Y:S05]  /*47a0*/  @!P3 BRA `(.L_x_7968) ;  /* 0x000000040078b947 */ /* 0x000fea0003800000 */
        /* <DEDUP_REMOVED lines=71> */
[----:B------:R-:W-:Y:S01]  /*4c20*/  LEA.HI.X R49, R63, R79, R64, 0x1, P1 ;  /* 0x0000004f3f317211 */ /* 0x000fe200008f0c40 */
        /* <DEDUP_REMOVED lines=22> */
.L_x_7968:
[----:B------:R-:W-:Y:S05]  /*4d90*/  BSYNC.RECONVERGENT B0 ;  /* 0x0000000000007941 */ /* 0x000fea0003800200 */
.L_x_7967:
[----:B------:R-:W5:Y:S02]  /*4da0*/  LD.E R3, desc[UR4][R84.64+0xd0] ;  /* 0x0000d00454037980 */ /* 0x000f64000c101900 */
[----:B-----5:R-:W-:Y:S05]  /*4db0*/  IMAD.U32 R3, R3, -0x40, RZ ;  /* 0xffffffc003037824 */ /* 0x020fea00078e00ff */
[C---:B------:R-:W-:Y:S02]  /*4dc0*/  LEA R76, P1, R3.reuse, R76, 0x1 ;  /* 0x0000004c034c7211 */ /* 0x040fe400078208ff */
[C---:B------:R-:W-:Y:S02]  /*4dd0*/  LEA R74, P0, R3.reuse, R74, 0x1 ;  /* 0x0000004a034a7211 */ /* 0x040fe400078008ff */
[C---:B------:R-:W-:Y:S02]  /*4de0*/  LEA.HI.X.SX32 R77, R3.reuse, R77, 0x1, P1 ;  /* 0x0000004d034d7211 */ /* 0x040fe400008f0eff */
[----:B------:R-:W-:Y:S09]  /*4df0*/  LEA.HI.X.SX32 R75, R3, R75, 0x1, P0 ;  /* 0x0000004b034b7211 */ /* 0x000ff200000f0eff */
.L_x_7951:
[----:B------:R-:W-:Y:S05]  /*4e00*/  BSYNC.RECONVERGENT B1 ;  /* 0x0000000000017941 */ /* 0x000fea0003800200 */
.L_x_7949:
        /* <DEDUP_REMOVED lines=102> */
.L_x_7970:
[----:B------:R-:W-:Y:S05]  /*5470*/  BSYNC.RECONVERGENT B0 ;  /* 0x0000000000007941 */ /* 0x000fea0003800200 */
.L_x_7969:
[----:B------:R-:W-:Y:S05]  /*5480*/  @P2 BRA `(.L_x_7971) ;  /* 0xffffffcc003c2947 */ /* 0x000fea000383ffff */
.L_x_7948:
        /* <DEDUP_REMOVED lines=16> */
.L_x_7975:
[----:B------:R-:W-:Y:S05]  /*5590*/  BSYNC.RECONVERGENT B0 ;  /* 0x0000000000007941 */ /* 0x000fea0003800200 */
.L_x_7974:
        /* <DEDUP_REMOVED lines=8> */
.L_x_7973:
[----:B------:R-:W2:Y:S01]  /*5620*/  LD.E.64 R2, desc[UR4][R84.64+0xf0] ;  /* 0x0000f00454027980 */ /* 0x000ea2000c101b00 */
[----:B------:R-:W-:-:S03]  /*5630*/  IMAD.MOV.U32 R5, RZ, RZ, RZ ;  /* 0x000000ffff057224 */ /* 0x000fc600078e00ff */
[----:B------:R-:W3:Y:S04]  /*5640*/  LD.E.U8 R0, desc[UR4][R84.64+0x1b3] ;  /* 0x0001b30454007980 */ /* 0x000ee8000c101100 */
[----:B------:R1:W5:Y:S04]  /*5650*/  LD.E.64 R24, desc[UR4][R84.64+0x148] ;  /* 0x0001480454187980 */ /* 0x000368000c101b00 */
[----:B------:R1:W5:Y:S01]  /*5660*/  LD.E.64 R26, desc[UR4][R84.64+0x150] ;  /* 0x00015004541a7980 */ /* 0x000362000c101b00 */
[----:B--2---:R-:W-:-:S04]  /*5670*/  ISETP.NE.U32.AND P1, PT, R2, RZ, PT ;  /* 0x000000ff0200720c */ /* 0x004fc80003f25070 */
[----:B------:R-:W-:-:S13]  /*5680*/  ISETP.NE.AND.EX P1, PT, R3, RZ, PT, P1 ;  /* 0x000000ff0300720c */ /* 0x000fda0003f25310 */
[----:B------:R-:W-:-:S04]  /*5690*/  @P1 LEA R6, P0, R140, R2, 0x2 ;  /* 0x000000028c061211 */ /* 0x000fc800078010ff */
        /* <DEDUP_REMOVED lines=46> */
[----:B------:R-:W-:Y:S01]  /*5980*/  FFMA.FTZ R20, R18, R9, R20 ;  /* 0x0000000912147223 */ /* 0x000fe20000010014 */
[----:B------:R-:W-:Y:S02]  /*5990*/  HADD2.F32 R9, -RZ, R8.H1_H1 ;  /* 0x30000008ff097230 */ /* 0x000fe40000004100 */
[----:B------:R-:W-:Y:S01]  /*59a0*/  FFMA.FTZ R0, R22, R0, R17 ;  /* 0x0000000016007223 */ /* 0x000fe20000010011 */
[----:B------:R-:W-:Y:S02]  /*59b0*/  HADD2.F32 R3, -RZ, R3.H0_H0 ;  /* 0x20000003ff037230 */ /* 0x000fe40000004100 */
[----:B------:R-:W-:Y:S01]  /*59c0*/  FFMA.FTZ R19, R18, R14, -R19 ;  /* 0x0000000e12137223 */ /* 0x000fe20000010813 */
[----:B------:R-:W-:-:S02]  /*59d0*/  HADD2.F32 R10, -RZ, R16.H1_H1 ;  /* 0x30000010ff0a7230 */ /* 0x000fc40000004100 */
[C---:B------:R-:W-:Y:S01]  /*59e0*/  FMUL.FTZ R21, R9.reuse, R4 ;  /* 0x0000000409157220 */ /* 0x040fe20000410000 */
        /* <DEDUP_REMOVED lines=15> */
.L_x_7981:
[----:B------:R-:W-:Y:S05]  /*5ae0*/  BSYNC.RECONVERGENT B0 ;  /* 0x0000000000007941 */ /* 0x000fea0003800200 */
.L_x_7980:
[----:B-----5:R1:W-:Y:S02]  /*5af0*/  STS.128 [R61], R8 ;  /* 0x000000083d007388 */ /* 0x0203e40000000c00 */
.L_x_7979:
[----:B------:R-:W-:Y:S05]  /*5b00*/  BSYNC.RECONVERGENT B1 ;  /* 0x0000000000017941 */ /* 0x000fea0003800200 */
.L_x_7978:
        /* <DEDUP_REMOVED lines=11> */
[--C-:B-----5:R-:W-:Y:S01]  /*5bc0*/  HADD2.F32 R14, -RZ, R9.reuse.H0_H0 ;  /* 0x20000009ff0e7230 */ /* 0x120fe20000004100 */
[----:B------:R-:W-:Y:S01]  /*5bd0*/  MOV R12, R10 ;  /* 0x0000000a000c7202 */ /* 0x000fe20000000f00 */
[----:B----4-:R-:W-:Y:S02]  /*5be0*/  HADD2.F32 R16, -RZ, R9.H1_H1 ;  /* 0x30000009ff107230 */ /* 0x010fe40000004100 */
        /* <DEDUP_REMOVED lines=20> */
[----:B------:R-:W-:Y:S02]  /*5d30*/  HADD2.F32 R5, -RZ, R5.H0_H0 ;  /* 0x20000005ff057230 */ /* 0x000fe40000004100 */
        /* <DEDUP_REMOVED lines=14> */
.L_x_7983:
[----:B------:R-:W-:Y:S05]  /*5e20*/  BSYNC.RECONVERGENT B0 ;  /* 0x0000000000007941 */ /* 0x000fea0003800200 */
.L_x_7982:
[----:B-----5:R2:W-:Y:S01]  /*5e30*/  STS.128 [R61+0x800], R8 ;  /* 0x000800083d007388 */ /* 0x0205e20000000c00 */
[----:B------:R-:W-:Y:S05]  /*5e40*/  BRA `(.L_x_7976) ;  /* 0x0000000800c47947 */ /* 0x000fea0003800000 */
.L_x_7977:
        /* <DEDUP_REMOVED lines=28> */
[----:B------:R-:W-:Y:S01]  /*6010*/  MOV R28, R22 ;  /* 0x00000016001c7202 */ /* 0x000fe20000000f00 */
        /* <DEDUP_REMOVED lines=9> */
[----:B------:R-:W-:Y:S02]  /*60b0*/  HADD2.F32 R33, -RZ, R5.H0_H0 ;  /* 0x20000005ff217230 */ /* 0x000fe40000004100 */
[----:B------:R-:W-:-:S02]  /*60c0*/  HADD2.F32 R4, -RZ, R4.H1_H1 ;  /* 0x30000004ff047230 */ /* 0x000fc40000004100 */
[----:B------:R-:W-:Y:S02]  /*60d0*/  HADD2.F32 R5, -RZ, R5.H1_H1 ;  /* 0x30000005ff057230 */ /* 0x000fe40000004100 */
[--C-:B------:R-:W-:Y:S02]  /*60e0*/  HADD2.F32 R34, -RZ, R6.reuse.H0_H0 ;  /* 0x20000006ff227230 */ /* 0x100fe40000004100 */
[----:B------:R-:W-:Y:S01]  /*60f0*/  @!P1 FADD.FTZ R4, -R4, -RZ ;  /* 0x800000ff04049221 */ /* 0x000fe20000010100 */
[--C-:B------:R-:W-:Y:S02]  /*6100*/  HADD2.F32 R35, -RZ, R7.reuse.H0_H0 ;  /* 0x20000007ff237230 */ /* 0x100fe40000004100 */
[----:B------:R-:W-:Y:S01]  /*6110*/  @!P1 FADD.FTZ R5, -R5, -RZ ;  /* 0x800000ff05059221 */ /* 0x000fe20000010100 */
[----:B------:R-:W-:Y:S02]  /*6120*/  HADD2.F32 R6, -RZ, R6.H1_H1 ;  /* 0x30000006ff067230 */ /* 0x000fe40000004100 */
[----:B------:R-:W-:Y:S01]  /*6130*/  @!P1 FADD.FTZ R19, -R19, -RZ ;  /* 0x800000ff13139221 */ /* 0x000fe20000010100 */
[----:B------:R-:W-:-:S02]  /*6140*/  HADD2.F32 R7, -RZ, R7.H1_H1 ;  /* 0x30000007ff077230 */ /* 0x000fc40000004100 */
[----:B------:R-:W-:Y:S01]  /*6150*/  FMUL.FTZ R29, R29, R4 ;  /* 0x000000041d1d7220 */ /* 0x000fe20000410000 */
[----:B------:R-:W-:Y:S01]  /*6160*/  FMUL.FTZ R30, R30, R5 ;  /* 0x000000051e1e7220 */ /* 0x000fe20000410000 */
[----:B------:R-:W-:Y:S02]  /*6170*/  HADD2.F32 R5, -RZ, R20.H0_H0 ;  /* 0x20000014ff057230 */ /* 0x000fe40000004100 */
[----:B----4-:R-:W-:Y:S02]  /*6180*/  HADD2.F32 R4, -RZ, R8.H0_H0 ;  /* 0x20000008ff047230 */ /* 0x010fe40000004100 */
[----:B------:R-:W-:Y:S01]  /*6190*/  FMUL.FTZ R22, R22, R19 ;  /* 0x0000001316167220 */ /* 0x000fe20000410000 */
[----:B------:R-:W-:Y:S02]  /*61a0*/  HADD2.F32 R20, -RZ, R20.H1_H1 ;  /* 0x30000014ff147230 */ /* 0x000fe40000004100 */
[----:B------:R-:W-:Y:S01]  /*61b0*/  @!P1 FADD.FTZ R34, -R34, -RZ ;  /* 0x800000ff22229221 */ /* 0x000fe20000010100 */
[----:B------:R-:W-:-:S02]  /*61c0*/  HADD2.F32 R8, -RZ, R8.H1_H1 ;  /* 0x30000008ff087230 */ /* 0x000fc40000004100 */
[----:B------:R-:W-:Y:S01]  /*61d0*/  @!P1 FADD.FTZ R6, -R6, -RZ ;  /* 0x800000ff06069221 */ /* 0x000fe20000010100 */
[----:B------:R-:W-:Y:S01]  /*61e0*/  @!P1 FADD.FTZ R7, -R7, -RZ ;  /* 0x800000ff07079221 */ /* 0x000fe20000010100 */
[----:B------:R-:W-:Y:S01]  /*61f0*/  @!P1 FADD.FTZ R33, -R33, -RZ ;  /* 0x800000ff21219221 */ /* 0x000fe20000010100 */
[----:B------:R-:W-:Y:S01]  /*6200*/  @!P1 FADD.FTZ R35, -R35, -RZ ;  /* 0x800000ff23239221 */ /* 0x000fe20000010100 */
[----:B------:R-:W-:Y:S01]  /*6210*/  FMUL.FTZ R17, R17, R34 ;  /* 0x0000002211117220 */ /* 0x000fe20000410000 */
[----:B------:R-:W-:Y:S01]  /*6220*/  FMUL.FTZ R31, R31, R6 ;  /* 0x000000061f1f7220 */ /* 0x000fe20000410000 */
[----:B------:R-:W-:Y:S01]  /*6230*/  FMUL.FTZ R32, R32, R7 ;  /* 0x0000000720207220 */ /* 0x000fe20000410000 */
[----:B------:R-:W-:Y:S01]  /*6240*/  FFMA.FTZ R4, R5, R4, R22 ;  /* 0x0000000405047223 */ /* 0x000fe20000010016 */
[----:B------:R-:W-:Y:S01]  /*6250*/  FFMA.FTZ R29, R20, R8, R29 ;  /* 0x00000008141d7223 */ /* 0x000fe2000001001d */
[----:B------:R-:W-:Y:S02]  /*6260*/  HADD2.F32 R7, -RZ, R21.H0_H0 ;  /* 0x20000015ff077230 */ /* 0x000fe40000004100 */
[----:B------:R-:W-:-:S02]  /*6270*/  HADD2.F32 R6, -RZ, R9.H0_H0 ;  /* 0x20000009ff067230 */ /* 0x000fc40000004100 */
[----:B------:R-:W-:Y:S02]  /*6280*/  HADD2.F32 R34, -RZ, R10.H0_H0 ;  /* 0x2000000aff227230 */ /* 0x000fe40000004100 */
        /* <DEDUP_REMOVED lines=21> */
.L_x_7987:
[----:B------:R-:W-:Y:S05]  /*63e0*/  BSYNC.RECONVERGENT B0 ;  /* 0x0000000000007941 */ /* 0x000fea0003800200 */
.L_x_7986:
[----:B-----5:R2:W-:Y:S02]  /*63f0*/  STS.128 [R61], R20 ;  /* 0x000000143d007388 */ /* 0x0205e40000000c00 */
.L_x_7985:
[----:B------:R-:W-:Y:S05]  /*6400*/  BSYNC.RECONVERGENT B1 ;  /* 0x0000000000017941 */ /* 0x000fea0003800200 */
.L_x_7984:
[----:B--2---:R-:W-:-:S04]  /*6410*/  IADD3 R20, PT, PT, R90, 0x20, RZ ;  /* 0x000000205a147810 */ /* 0x004fc80007ffe0ff */
[----:B------:R-:W-:-:S13]  /*6420*/  ISETP.GE.AND P0, PT, R20, R71, PT ;  /* 0x000000471400720c */ /* 0x000fda0003f06270 */
[----:B------:R-:W-:Y:S05]  /*6430*/  @P0 BRA `(.L_x_7976) ;  /* 0x0000000400480947 */ /* 0x000fea0003800000 */
[----:B------:R-:W-:-:S04]  /*6440*/  LEA R4, P0, R66, R92, 0x1 ;  /* 0x0000005c42047211 */ /* 0x000fc800078008ff */
[----:B------:R-:W-:-:S05]  /*6450*/  LEA.HI.X R5, R66, R93, R67, 0x1, P0 ;  /* 0x0000005d42057211 */ /* 0x000fca00000f0c43 */
[----:B-1--4-:R1:W5:Y:S01]  /*6460*/  LD.E.128 R16, desc[UR4][R4.64] ;  /* 0x0000000404107980 */ /* 0x012362000c101d00 */
[----:B------:R-:W-:Y:S01]  /*6470*/  ISETP.GE.AND P0, PT, R12, R15, PT ;  /* 0x0000000f0c00720c */ /* 0x000fe20003f06270 */
[----:B------:R-:W-:-:S12]  /*6480*/  BSSY.RECONVERGENT B0, `(.L_x_7988) ;  /* 0x000004c000007945 */ /* 0x000fd80003800200 */
[----:B------:R-:W-:Y:S05]  /*6490*/  @P0 BRA `(.L_x_7989) ;  /* 0x0000000400280947 */ /* 0x000fea0003800000 */
[----:B------:R-:W-:Y:S01]  /*64a0*/  SEL R2, R2, RZ, P1 ;  /* 0x000000ff02027207 */ /* 0x000fe20000800000 */
[----:B------:R-:W-:Y:S01]  /*64b0*/  IMAD.WIDE R14, R14, 0x2, R4 ;  /* 0x000000020e0e7825 */ /* 0x000fe200078e0204 */
[----:B------:R-:W-:Y:S02]  /*64c0*/  SEL R3, R3, RZ, P1 ;  /* 0x000000ff03037207 */ /* 0x000fe40000800000 */
[----:B------:R-:W-:-:S03]  /*64d0*/  IADD3 R2, P0, PT, R2, R69, RZ ;  /* 0x0000004502027210 */ /* 0x000fc60007f1e0ff */
[----:B------:R-:W2:Y:S01]  /*64e0*/  LD.E.128 R12, desc[UR4][R14.64] ;  /* 0x000000040e0c7980 */ /* 0x000ea2000c101d00 */
[----:B------:R-:W-:Y:S02]  /*64f0*/  IADD3.X R9, PT, PT, R3, R0, RZ, P0, !PT ;  /* 0x0000000003097210 */ /* 0x000fe400007fe4ff */
[C---:B------:R-:W-:Y:S02]  /*6500*/  SHF.L.U32 R3, R2.reuse, 0x1, RZ ;  /* 0x0000000102037819 */ /* 0x040fe400000006ff */
[----:B------:R-:W-:Y:S02]  /*6510*/  SHF.L.U64.HI R9, R2, 0x1, R9 ;  /* 0x0000000102097819 */ /* 0x000fe40000010209 */
[----:B-1---5:R-:W-:-:S04]  /*6520*/  IADD3 R4, P0, PT, R26, R3, RZ ;  /* 0x000000031a047210 */ /* 0x022fc80007f1e0ff */
        /* <DEDUP_REMOVED lines=15> */
[----:B------:R-:W-:Y:S02]  /*6620*/  HADD2.F32 R5, -RZ, R7.H0_H0 ;  /* 0x20000007ff057230 */ /* 0x000fe40000004100 */
[----:B------:R-:W-:-:S02]  /*6630*/  HADD2.F32 R6, -RZ, R6.H1_H1 ;  /* 0x30000006ff067230 */ /* 0x000fc40000004100 */
        /* <DEDUP_REMOVED lines=8> */
[----:B------:R-:W-:-:S02]  /*66c0*/  HADD2.F32 R13, -RZ, R13.H1_H1 ;  /* 0x3000000dff0d7230 */ /* 0x000fc40000004100 */
[----:B------:R-:W-:Y:S01]  /*66d0*/  FMUL.FTZ R3, R3, R4 ;  /* 0x0000000403037220 */ /* 0x000fe20000410000 */
[----:B------:R-:W-:Y:S01]  /*66e0*/  FMUL.FTZ R14, R14, R5 ;  /* 0x000000050e0e7220 */ /* 0x000fe20000410000 */
[----:B------:R-:W-:Y:S01]  /*66f0*/  @!P1 FADD.FTZ R24, -R24, -RZ ;  /* 0x800000ff18189221 */ /* 0x000fe20000010100 */
[----:B------:R-:W-:Y:S01]  /*6700*/  FMUL.FTZ R21, R21, R6 ;  /* 0x0000000615157220 */ /* 0x000fe20000410000 */
[----:B------:R-:W-:Y:S01]  /*6710*/  FMUL.FTZ R22, R22, R7 ;  /* 0x0000000716167220 */ /* 0x000fe20000410000 */
[----:B------:R-:W-:Y:S02]  /*6720*/  HADD2.F32 R5, -RZ, R16.H0_H0 ;  /* 0x20000010ff057230 */ /* 0x000fe40000004100 */
[----:B------:R-:W-:Y:S01]  /*6730*/  FMUL.FTZ R0, R0, R15 ;  /* 0x0000000f00007220 */ /* 0x000fe20000410000 */
[----:B----4-:R-:W-:Y:S02]  /*6740*/  HADD2.F32 R4, -RZ, R8.H0_H0 ;  /* 0x20000008ff047230 */ /* 0x010fe40000004100 */
[----:B------:R-:W-:Y:S01]  /*6750*/  FMUL.FTZ R2, R2, R23 ;  /* 0x0000001702027220 */ /* 0x000fe20000410000 */
[----:B------:R-:W-:-:S02]  /*6760*/  HADD2.F32 R7, -RZ, R17.H0_H0 ;  /* 0x20000011ff077230 */ /* 0x000fc40000004100 */
[--C-:B------:R-:W-:Y:S02]  /*6770*/  HADD2.F32 R6, -RZ, R9.reuse.H0_H0 ;  /* 0x20000009ff067230 */ /* 0x100fe40000004100 */
[----:B------:R-:W-:Y:S01]  /*6780*/  @!P1 FADD.FTZ R25, -R25, -RZ ;  /* 0x800000ff19199221 */ /* 0x000fe20000010100 */
[----:B------:R-:W-:Y:S02]  /*6790*/  HADD2.F32 R12, -RZ, R12.H1_H1 ;  /* 0x3000000cff0c7230 */ /* 0x000fe40000004100 */
[----:B------:R-:W-:Y:S01]  /*67a0*/  FMUL.FTZ R13, R13, R24 ;  /* 0x000000180d0d7220 */ /* 0x000fe20000410000 */
[----:B------:R-:W-:Y:S02]  /*67b0*/  HADD2.F32 R15, -RZ, R16.H1_H1 ;  /* 0x30000010ff0f7230 */ /* 0x000fe40000004100 */
[----:B------:R-:W-:Y:S01]  /*67c0*/  FFMA.FTZ R0, R5, R4, R0 ;  /* 0x0000000405007223 */ /* 0x000fe20000010000 */
[----:B------:R-:W-:Y:S02]  /*67d0*/  HADD2.F32 R24, -RZ, R9.H1_H1 ;  /* 0x30000009ff187230 */ /* 0x000fe40000004100 */
[----:B------:R-:W-:Y:S01]  /*67e0*/  FFMA.FTZ R2, R7, R6, R2 ;  /* 0x0000000607027223 */ /* 0x000fe20000010002 */
[----:B------:R-:W-:-:S02]  /*67f0*/  HADD2.F32 R16, -RZ, R10.H0_H0 ;  /* 0x2000000aff107230 */ /* 0x000fc40000004100 */
[----:B------:R-:W-:Y:S02]  /*6800*/  HADD2.F32 R9, -RZ, R11.H0_H0 ;  /* 0x2000000bff097230 */ /* 0x000fe40000004100 */
[----:B------:R-:W-:Y:S02]  /*6810*/  HADD2.F32 R4, -RZ, R18.H0_H0 ;  /* 0x20000012ff047230 */ /* 0x000fe40000004100 */
[----:B------:R-:W-:Y:S02]  /*6820*/  HADD2.F32 R5, -RZ, R19.H0_H0 ;  /* 0x20000013ff057230 */ /* 0x000fe40000004100 */
[----:B------:R-:W-:Y:S01]  /*6830*/  FMUL.FTZ R12, R12, R25 ;  /* 0x000000190c0c7220 */ /* 0x000fe20000410000 */
[----:B------:R-:W-:Y:S02]  /*6840*/  HADD2.F32 R8, -RZ, R8.H1_H1 ;  /* 0x30000008ff087230 */ /* 0x000fe40000004100 */
[----:B------:R-:W-:Y:S02]  /*6850*/  HADD2.F32 R10, -RZ, R10.H1_H1 ;  /* 0x3000000aff0a7230 */ /* 0x000fe40000004100 */
[----:B------:R-:W-:-:S02]  /*6860*/  HADD2.F32 R11, -RZ, R11.H1_H1 ;  /* 0x3000000bff0b7230 */ /* 0x000fc40000004100 */
        /* <DEDUP_REMOVED lines=13> */
.L_x_7989:
[----:B------:R-:W-:Y:S05]  /*6940*/  BSYNC.RECONVERGENT B0 ;  /* 0x0000000000007941 */ /* 0x000fea0003800200 */
.L_x_7988:
[----:B-----5:R3:W-:Y:S02]  /*6950*/  STS.128 [R61+0x800], R16 ;  /* 0x000800103d007388 */ /* 0x0207e40000000c00 */
.L_x_7976:
[----:B------:R-:W-:Y:S05]  /*6960*/  BSYNC.RECONVERGENT B2 ;  /* 0x0000000000027941 */ /* 0x000fea0003800200 */
.L_x_7972:
[----:B------:R-:W-:Y:S01]  /*6970*/  IMAD.IADD R65, R62, 0x1, -R65 ;  /* 0x000000013e417824 */ /* 0x000fe200078e0a41 */
[C---:B-1----:R-:W-:Y:S01]  /*6980*/  LEA R4, P0, R63.reuse, R134, 0x1 ;  /* 0x000000863f047211 */ /* 0x042fe200078008ff */
[C---:B------:R-:W-:Y:S01]  /*6990*/  VIADD R0, R90.reuse, 0x40 ;  /* 0x000000405a007836 */ /* 0x040fe20000000000 */
[----:B------:R-:W1:Y:S01]  /*69a0*/  S2R R128, SR_TID.X ;  /* 0x0000000000807919 */ /* 0x000e620000002100 */
[C---:B--2---:R-:W-:Y:S01]  /*69b0*/  VIADD R2, R90.reuse, 0x60 ;  /* 0x000000605a027836 */ /* 0x044fe20000000000 */
[-C--:B------:R-:W-:Y:S01]  /*69c0*/  ISETP.GE.AND P6, PT, R90, R65.reuse, PT ;  /* 0x000000415a00720c */ /* 0x080fe20003fc6270 */
[----:B------:R-:W2:Y:S01]  /*69d0*/  S2UR UR6, SR_CgaCtaId ;  /* 0x00000000000679c3 */ /* 0x000ea20000008800 */
[-C--:B------:R-:W-:Y:S01]  /*69e0*/  ISETP.GE.AND P4, PT, R0, R65.reuse, PT ;  /* 0x000000410000720c */ /* 0x080fe20003f86270 */
[----:B------:R-:W-:Y:S01]  /*69f0*/  IMAD.SHL.U32 R149, R58, 0x40, RZ ;  /* 0x000000403a957824 */ /* 0x000fe200078e00ff */
[-C--:B------:R-:W-:Y:S01]  /*6a00*/  ISETP.GE.AND P3, PT, R2, R65.reuse, PT ;  /* 0x000000410200720c */ /* 0x080fe20003f66270 */
[----:B------:R-:W-:Y:S01]  /*6a10*/  UMOV UR7, 0x400 ;  /* 0x0000040000077882 */ /* 0x000fe20000000000 */
[----:B------:R-:W-:Y:S01]  /*6a20*/  ISETP.GE.AND P5, PT, R20, R65, PT ;  /* 0x000000411400720c */ /* 0x000fe20003fa6270 */
[----:B------:R-:W-:Y:S01]  /*6a30*/  IMAD.MOV.U32 R56, RZ, RZ, 0x20 ;  /* 0x00000020ff387424 */ /* 0x000fe200078e00ff */
[----:B------:R-:W-:Y:S01]  /*6a40*/  LEA.HI.X R5, R63, R135, R64, 0x1, P0 ;  /* 0x000000873f057211 */ /* 0x000fe200000f0c40 */
[----:B------:R-:W-:Y:S01]  /*6a50*/  BSSY.RECONVERGENT B1, `(.L_x_7990) ;  /* 0x0000160000017945 */ /* 0x000fe20003800200 */
[----:B------:R-:W-:-:S02]  /*6a60*/  SHF.L.U64.HI R148, R58, 0x6, R59 ;  /* 0x000000063a947819 */ /* 0x000fc4000001023b */
[----:B------:R-:W-:Y:S01]  /*6a70*/  ISETP.GE.AND P2, PT, R20, R65, PT ;  /* 0x000000411400720c */ /* 0x000fe20003f46270 */
[----:B------:R-:W-:Y:S01]  /*6a80*/  @!PT LDS RZ, [RZ] ;  /* 0x00000000fffff984 */ /* 0x000fe20000000800 */
[----:B------:R-:W-:Y:S01]  /*6a90*/  @!PT LDS RZ, [RZ] ;  /* 0x00000000fffff984 */ /* 0x000fe20000000800 */
[----:B------:R-:W-:Y:S01]  /*6aa0*/  @!PT LDS RZ, [RZ] ;  /* 0x00000000fffff984 */ /* 0x000fe20000000800 */
[----:B------:R-:W-:Y:S02]  /*6ab0*/  @!P6 LDGSTS.E.BYPASS.LTC128B.128 [R61+0x1000], desc[UR4][R134.64] ;  /* 0x01000000863defae */ /* 0x000fe4000b981a04 */
[CC--:B------:R-:W-:Y:S02]  /*6ac0*/  @!P4 LEA R6, P1, R132.reuse, R4.reuse, 0x6 ;  /* 0x000000048406c211 */ /* 0x0c0fe400078230ff */
[C---:B------:R-:W-:Y:S02]  /*6ad0*/  @!P3 LEA R8, P0, R132.reuse, R4, 0x7 ;  /* 0x000000048408b211 */ /* 0x040fe400078038ff */
[CCC-:B------:R-:W-:Y:S01]  /*6ae0*/  @!P4 LEA.HI.X R7, R132.reuse, R5.reuse, R133.reuse, 0x6, P1 ;  /* 0x000000058407c211 */ /* 0x1c0fe200008f3485 */
[----:B------:R3:W-:Y:S01]  /*6af0*/  @!P5 LDGSTS.E.BYPASS.LTC128B.128 [R61+0x1800], desc[UR4][R4.64] ;  /* 0x01800000043ddfae */ /* 0x0007e2000b981a04 */
[----:B------:R-:W-:Y:S02]  /*6b00*/  @!P3 LEA.HI.X R9, R132, R5, R133, 0x7, P0 ;  /* 0x000000058409b211 */ /* 0x000fe400000f3c85 */
[----:B------:R-:W-:Y:S01]  /*6b10*/  ISETP.GE.AND P1, PT, R2, R65, PT ;  /* 0x000000410200720c */ /* 0x000fe20003f26270 */
[----:B------:R3:W-:Y:S01]  /*6b20*/  @!P4 LDGSTS.E.BYPASS.LTC128B.128 [R61+0x2000], desc[UR4][R6.64] ;  /* 0x02000000063dcfae */ /* 0x0007e2000b981a04 */
[----:B------:R-:W-:Y:S01]  /*6b30*/  IADD3 R14, P0, PT, R149, R136, RZ ;  /* 0x00000088950e7210 */ /* 0x000fe20007f1e0ff */
[----:B--2---:R-:W-:-:S02]  /*6b40*/  ULEA UR6, UR6, UR7, 0x18 ;  /* 0x0000000706067291 */ /* 0x004fc4000f8ec0ff */
[----:B------:R2:W-:Y:S01]  /*6b50*/  @!P3 LDGSTS.E.BYPASS.LTC128B.128 [R61+0x2800], desc[UR4][R8.64] ;  /* 0x02800000083dbfae */ /* 0x0005e2000b981a04 */
[----:B------:R-:W-:Y:S01]  /*6b60*/  ISETP.GE.AND P3, PT, R0, R65, PT ;  /* 0x000000410000720c */ /* 0x000fe20003f66270 */
[C---:B-1----:R-:W-:Y:S01]  /*6b70*/  IMAD.SHL.U32 R130, R128.reuse, 0x10, RZ ;  /* 0x0000001080827824 */ /* 0x042fe200078e00ff */
[----:B------:R-:W-:Y:S01]  /*6b80*/  SHF.R.U32.HI R129, RZ, 0x1, R128 ;  /* 0x00000001ff817819 */ /* 0x000fe20000011680 */
[----:B------:R-:W0:Y:S01]  /*6b90*/  LDGDEPBAR ;  /* 0x00000000000079af */ /* 0x000e220000000000 */
[C---:B------:R-:W-:Y:S01]  /*6ba0*/  IMAD.SHL.U32 R3, R128.reuse, 0x20, RZ ;  /* 0x0000002080037824 */ /* 0x040fe200078e00ff */
[C---:B------:R-:W-:Y:S01]  /*6bb0*/  LOP3.LUT R2, R128.reuse, 0x8, RZ, 0xc0, !PT ;  /* 0x0000000880027812 */ /* 0x040fe200078ec0ff */
[----:B------:R-:W-:Y:S02]  /*6bc0*/  IMAD.SHL.U32 R90, R128, 0x4, RZ ;  /* 0x00000004805a7824 */ /* 0x000fe400078e00ff */
[----:B------:R-:W-:Y:S01]  /*6bd0*/  IMAD.X R15, R148, 0x1, R137, P0 ;  /* 0x00000001940f7824 */ /* 0x000fe200000e0689 */
[----:B------:R-:W-:-:S02]  /*6be0*/  LOP3.LUT R2, R2, 0xc0, R3, 0xf8, !PT ;  /* 0x000000c002027812 */ /* 0x000fc400078ef803 */
[----:B------:R-:W-:-:S04]  /*6bf0*/  @!P1 LEA R12, P0, R58, R14, 0x7 ;  /* 0x0000000e3a0c9211 */ /* 0x000fc800078038ff */
[----:B------:R-:W-:Y:S01]  /*6c00*/  @!P1 LEA.HI.X R13, R58, R15, R59, 0x7, P0 ;  /* 0x0000000f3a0d9211 */ /* 0x000fe200000f3c3b */
[----:B------:R-:W-:Y:S01]  /*6c10*/  IMAD.SHL.U32 R59, R128, 0x2, RZ ;  /* 0x00000002803b7824 */ /* 0x000fe200078e00ff */
[----:B---34-:R-:W-:Y:S02]  /*6c20*/  @!P3 IADD3 R16, P0, PT, R14, R149, RZ ;  /* 0x000000950e10b210 */ /* 0x018fe40007f1e0ff */
[----:B------:R-:W-:Y:S02]  /*6c30*/  LOP3.LUT R4, R90, 0x18, RZ, 0xc0, !PT ;  /* 0x000000185a047812 */ /* 0x000fe400078ec0ff */
[----:B------:R-:W-:Y:S01]  /*6c40*/  LOP3.LUT R6, R129, 0x8, RZ, 0xc0, !PT ;  /* 0x0000000881067812 */ /* 0x000fe200078ec0ff */
[----:B------:R-:W-:Y:S01]  /*6c50*/  @!P3 IMAD.X R17, R15, 0x1, R148, P0 ;  /* 0x000000010f11b824 */ /* 0x000fe200000e0694 */
[----:B------:R-:W-:Y:S02]  /*6c60*/  LOP3.LUT P0, RZ, R128, 0x4, RZ, 0xc0, !PT ;  /* 0x0000000480ff7812 */ /* 0x000fe4000780c0ff */
[----:B--2---:R-:W-:Y:S01]  /*6c70*/  LOP3.LUT R8, R130, 0x100, RZ, 0xc0, !PT ;  /* 0x0000010082087812 */ /* 0x004fe200078ec0ff */
[----:B------:R-:W-:-:S04]  /*6c80*/  DEPBAR.LE SB0, 0x0 ;  /* 0x000080000000791a */ /* 0x000fc80000000000 */
[----:B------:R-:W-:Y:S01]  /*6c90*/  BAR.SYNC.DEFER_BLOCKING 0x0 ;  /* 0x0000000000007b1d */ /* 0x000fe20000010000 */
[----:B------:R-:W-:Y:S02]  /*6ca0*/  LOP3.LUT R130, R130, 0x3e00, RZ, 0xc0, !PT ;  /* 0x00003e0082827812 */ /* 0x000fe400078ec0ff */
[--C-:B------:R-:W-:Y:S02]  /*6cb0*/  LOP3.LUT R5, R8, 0x20, R3.reuse, 0xf8, !PT ;  /* 0x0000002008057812 */ /* 0x100fe400078ef803 */
[--C-:B------:R-:W-:Y:S02]  /*6cc0*/  LOP3.LUT R7, R6, 0xc0, R3.reuse, 0xf8, !PT ;  /* 0x000000c006077812 */ /* 0x100fe400078ef803 */
[----:B------:R-:W-:Y:S02]  /*6cd0*/  LOP3.LUT R0, R130, 0x20, R3, 0xf8, !PT ;  /* 0x0000002082007812 */ /* 0x000fe400078ef803 */
[----:B------:R-:W-:Y:S02]  /*6ce0*/  LOP3.LUT R5, R5, R2, R4, 0xf6, !PT ;  /* 0x0000000205057212 */ /* 0x000fe400078ef604 */
[----:B------:R-:W-:-:S02]  /*6cf0*/  LOP3.LUT R2, R7, R4, RZ, 0x3c, !PT ;  /* 0x0000000407027212 */ /* 0x000fc400078e3cff */
[----:B------:R-:W-:Y:S01]  /*6d00*/  LOP3.LUT R7, R0, 0x100, R3, 0xf8, !PT ;  /* 0x0000010000077812 */ /* 0x000fe200078ef803 */
[----:B------:R-:W-:Y:S01]  /*6d10*/  IMAD.SHL.U32 R0, R57, 0x80, RZ ;  /* 0x0000008039007824 */ /* 0x000fe200078e00ff */
[----:B------:R-:W-:Y:S02]  /*6d20*/  LEA R9, R5, UR6, 0x1 ;  /* 0x0000000605097c11 */ /* 0x000fe4000f8e08ff */
[----:B------:R-:W-:Y:S02]  /*6d30*/  LOP3.LUT R7, R7, R2, RZ, 0xfc, !PT ;  /* 0x0000000207077212 */ /* 0x000fe400078efcff */
[----:B------:R-:W-:Y:S02]  /*6d40*/  SEL R56, R56, 0xffffffe0, !P0 ;  /* 0xffffffe038387807 */ /* 0x000fe40004000000 */
[----:B------:R-:W-:Y:S02]  /*6d50*/  LEA R11, R7, UR6, 0x1 ;  /* 0x00000006070b7c11 */ /* 0x000fe4000f8e08ff */
[----:B------:R-:W-:Y:S01]  /*6d60*/  LOP3.LUT R0, R0, 0x6, R59, 0xf8, !PT ;  /* 0x0000000600007812 */ /* 0x000fe200078ef83b */
[----:B------:R-:W-:Y:S01]  /*6d70*/  @!PT LDS RZ, [RZ] ;  /* 0x00000000fffff984 */ /* 0x000fe20000000800 */
[----:B------:R-:W-:Y:S01]  /*6d80*/  @!PT LDS RZ, [RZ] ;  /* 0x00000000fffff984 */ /* 0x000fe20000000800 */
[----:B------:R-:W-:Y:S01]  /*6d90*/  @!PT LDS RZ, [RZ] ;  /* 0x00000000fffff984 */ /* 0x000fe20000000800 */
[----:B------:R-:W-:Y:S01]  /*6da0*/  @!P6 LDGSTS.E.BYPASS.LTC128B.128 [R61+0x3000], desc[UR4][R136.64] ;  /* 0x03000000883defae */ /* 0x000fe2000b981a04 */
[----:B------:R-:W-:-:S02]  /*6db0*/  IMAD.IADD R58, R9, 0x1, R56 ;  /* 0x00000001093a7824 */ /* 0x000fc400078e0238 */
[----:B------:R-:W-:Y:S01]  /*6dc0*/  IMAD.IADD R96, R11, 0x1, R56 ;  /* 0x000000010b607824 */ /* 0x000fe200078e0238 */
[----:B------:R-:W-:Y:S01]  /*6dd0*/  @P6 STS.128 [R61+0x3000], RZ ;  /* 0x003000ff3d006388 */ /* 0x000fe20000000c00 */
[C---:B------:R-:W-:Y:S02]  /*6de0*/  VIADD R59, R0.reuse, 0xffffff88 ;  /* 0xffffff88003b7836 */ /* 0x040fe40000000000 */
[C---:B------:R-:W-:Y:S01]  /*6df0*/  VIADD R63, R0.reuse, 0xffffff80 ;  /* 0xffffff80003f7836 */ /* 0x040fe20000000000 */
        /* <DEDUP_REMOVED lines=10> */
[----:B------:R-:W-:Y:S01]  /*6ea0*/  ISETP.GE.AND P3, PT, R63, R62, PT ;  /* 0x0000003e3f00720c */ /* 0x000fe20003f66270 */
[----:B------:R-:W-:-:S02]  /*6eb0*/  VIADD R63, R0, 0xffffff90 ;  /* 0xffffff90003f7836 */ /* 0x000fc40000000000 */
[----:B------:R1:W-:Y:S03]  /*6ec0*/  @P1 STS.128 [R61+0x4800], RZ ;  /* 0x004800ff3d001388 */ /* 0x0003e60000000c00 */
[-C--:B------:R-:W-:Y:S01]  /*6ed0*/  ISETP.GE.AND P6, PT, R63, R62.reuse, PT ;  /* 0x0000003e3f00720c */ /* 0x080fe20003fc6270 */
[----:B------:R-:W-:Y:S01]  /*6ee0*/  @!PT LDS RZ, [RZ] ;  /* 0x00000000fffff984 */ /* 0x000fe20000000800 */
[----:B------:R-:W-:Y:S01]  /*6ef0*/  @!PT LDS RZ, [RZ] ;  /* 0x00000000fffff984 */ /* 0x000fe20000000800 */
[----:B------:R-:W-:Y:S01]  /*6f00*/  @!PT LDS RZ, [RZ] ;  /* 0x00000000fffff984 */ /* 0x000fe20000000800 */
[----:B------:R1:W-:Y:S01]  /*6f10*/  @!P1 LDGSTS.E.BYPASS.LTC128B.128 [R61+0x4800], desc[UR4][R12.64] ;  /* 0x048000000c3d9fae */ /* 0x0003e2000b981a04 */
[-C--:B------:R-:W-:Y:S01]  /*6f20*/  ISETP.GE.AND P1, PT, R59, R62.reuse, PT ;  /* 0x0000003e3b00720c */ /* 0x080fe20003f26270 */
[C---:B------:R-:W-:Y:S02]  /*6f30*/  VIADD R59, R0.reuse, 0xffffff98 ;  /* 0xffffff98003b7836 */ /* 0x040fe40000000000 */
[----:B------:R-:W-:Y:S01]  /*6f40*/  LDSM.16.M88.4 R4, [R11] ;  /* 0x000000000b04783b */ /* 0x000fe20000000200 */
[C---:B------:R-:W-:Y:S02]  /*6f50*/  VIADD R63, R0.reuse, 0xffffffa1 ;  /* 0xffffffa1003f7836 */ /* 0x040fe40000000000 */
[----:B------:R-:W-:Y:S01]  /*6f60*/  ISETP.GE.AND P4, PT, R59, R62, PT ;  /* 0x0000003e3b00720c */ /* 0x000fe20003f86270 */
[----:B------:R-:W2:Y:S01]  /*6f70*/  LDSM.16.M88.4 R68, [R9+0x1000] ;  /* 0x001000000944783b */ /* 0x000ea20000000200 */
[----:B------:R-:W-:-:S03]  /*6f80*/  VIADD R59, R0, 0xffffff99 ;  /* 0xffffff99003b7836 */ /* 0x000fc60000000000 */
[----:B------:R-:W3:Y:S04]  /*6f90*/  LDSM.16.M88.4 R52, [R9+0x1400] ;  /* 0x001400000934783b */ /* 0x000ee80000000200 */
[----:B------:R-:W4:Y:S04]  /*6fa0*/  LDSM.16.M88.4 R44, [R9+0x1800] ;  /* 0x00180000092c783b */ /* 0x000f280000000200 */
[----:B------:R-:W4:Y:S04]  /*6fb0*/  LDSM.16.M88.4 R36, [R9+0x1c00] ;  /* 0x001c00000924783b */ /* 0x000f280000000200 */
[----:B------:R-:W4:Y:S01]  /*6fc0*/  LDSM.16.M88.4 R28, [R9+0x2000] ;  /* 0x00200000091c783b */ /* 0x000f220000000200 */
[----:B-1----:R-:W-:-:S03]  /*6fd0*/  VIADD R61, R0, 0xffffff81 ;  /* 0xffffff81003d7836 */ /* 0x002fc60000000000 */
[----:B------:R-:W1:Y:S04]  /*6fe0*/  LDSM.16.M88.4 R20, [R9+0x2400] ;  /* 0x002400000914783b */ /* 0x000e680000000200 */
[----:B------:R-:W1:Y:S01]  /*6ff0*/  LDSM.16.M88.4 R12, [R9+0x2800] ;  /* 0x00280000090c783b */ /* 0x000e620000000200 */
[-C--:B------:R-:W-:Y:S01]  /*7000*/  ISETP.GE.AND P2, PT, R61, R62.reuse, PT ;  /* 0x0000003e3d00720c */ /* 0x080fe20003f46270 */
[C---:B------:R-:W-:Y:S02]  /*7010*/  VIADD R61, R0.reuse, 0xffffff91 ;  /* 0xffffff91003d7836 */ /* 0x040fe40000000000 */
[----:B------:R-:W1:Y:S03]  /*7020*/  LDSM.16.M88.4 R76, [R9+0x2c00] ;  /* 0x002c0000094c783b */ /* 0x000e660000000200 */
[----:B------:R-:W-:Y:S01]  /*7030*/  ISETP.GE.AND P5, PT, R61, R62, PT ;  /* 0x0000003e3d00720c */ /* 0x000fe20003fa6270 */
[----:B------:R-:W-:Y:S01]  /*7040*/  LDSM.16.M88.4 R96, [R96] ;  /* 0x000000006060783b */ /* 0x000fe20000000200 */
[----:B------:R-:W-:-:S03]  /*7050*/  VIADD R61, R0, 0xffffffa8 ;  /* 0xffffffa8003d7836 */ /* 0x000fc60000000000 */
[----:B------:R-:W1:Y:S04]  /*7060*/  LDSM.16.M88.4 R92, [R58+0x1000] ;  /* 0x001000003a5c783b */ /* 0x000e680000000200 */
[----:B------:R-:W1:Y:S01]  /*7070*/  LDSM.16.M88.4 R80, [R58+0x1400] ;  /* 0x001400003a50783b */ /* 0x000e620000000200 */
[C---:B--2---:R-:W-:Y:S03]  /*7080*/  HMMA.16816.F32 R72, R4.reuse, R68, RZ ;  /* 0x000000440448723c */ /* 0x044fe600000018ff */
[----:B------:R-:W0:Y:S05]  /*7090*/  LDGDEPBAR ;  /* 0x00000000000079af */ /* 0x000e2a0000000000 */
[C---:B---3--:R-:W-:Y:S08]  /*70a0*/  HMMA.16816.F32 R64, R4.reuse, R52, RZ ;  /* 0x000000340440723c */ /* 0x048ff000000018ff */
[C---:B----4-:R-:W-:Y:S08]  /*70b0*/  HMMA.16816.F32 R48, R4.reuse, R44, RZ ;  /* 0x0000002c0430723c */ /* 0x050ff000000018ff */
[C---:B------:R-:W-:Y:S08]  /*70c0*/  HMMA.16816.F32 R40, R4.reuse, R36, RZ ;  /* 0x000000240428723c */ /* 0x040ff000000018ff */
[C---:B------:R-:W-:Y:S08]  /*70d0*/  HMMA.16816.F32 R32, R4.reuse, R28, RZ ;  /* 0x0000001c0420723c */ /* 0x040ff000000018ff */
[C---:B-1---5:R-:W-:Y:S08]  /*70e0*/  HMMA.16816.F32 R24, R4.reuse, R20, RZ ;  /* 0x000000140418723c */ /* 0x062ff000000018ff */
        /* <DEDUP_REMOVED lines=14> */
[----:B------:R-:W-:Y:S03]  /*71d0*/  HMMA.16816.F32 R64, R96, R80, R64 ;  /* 0x000000506040723c */ /* 0x000fe60000001840 */
[----:B------:R-:W-:Y:S01]  /*71e0*/  VIADD R81, R0, 0xffffff89 ;  /* 0xffffff8900517836 */ /* 0x000fe20000000000 */
[----:B------:R-:W-:-:S02]  /*71f0*/  FSEL R160, R74, -INF , !P3 ;  /* 0xff8000004aa07808 */ /* 0x000fc40005800000 */
[----:B------:R-:W-:Y:S02]  /*7200*/  FSEL R80, R72, -INF , !P3 ;  /* 0xff80000048507808 */ /* 0x000fe40005800000 */
[-C--:B------:R-:W-:Y:S01]  /*7210*/  ISETP.GE.AND P0, PT, R81, R62.reuse, PT ;  /* 0x0000003e5100720c */ /* 0x080fe20003f06270 */
[----:B------:R-:W-:Y:S03]  /*7220*/  HMMA.16816.F32 R52, R96, R82, R52 ;  /* 0x000000526034723c */ /* 0x000fe60000001834 */
[----:B------:R-:W-:Y:S01]  /*7230*/  ISETP.GE.AND P3, PT, R59, R62, PT ;  /* 0x0000003e3b00720c */ /* 0x000fe20003f66270 */
[C---:B------:R-:W-:Y:S01]  /*7240*/  VIADD R59, R0.reuse, 0xffffffa0 ;  /* 0xffffffa0003b7836 */ /* 0x040fe20000000000 */
[----:B------:R-:W-:Y:S01]  /*7250*/  FSEL R71, R71, -INF , !P0 ;  /* 0xff80000047477808 */ /* 0x000fe20004000000 */
[----:B------:R-:W-:Y:S01]  /*7260*/  VIADD R81, R0, 0xffffffb8 ;  /* 0xffffffb800517836 */ /* 0x000fe20000000000 */
[----:B------:R-:W-:-:S02]  /*7270*/  FSEL R164, R69, -INF , !P0 ;  /* 0xff80000045a47808 */ /* 0x000fc40004000000 */
[-C--:B------:R-:W-:Y:S01]  /*7280*/  ISETP.GE.AND P0, PT, R61, R62.reuse, PT ;  /* 0x0000003e3d00720c */ /* 0x080fe20003f06270 */
[----:B------:R-:W-:Y:S01]  /*7290*/  VIADD R61, R0, 0xffffffa9 ;  /* 0xffffffa9003d7836 */ /* 0x000fe20000000000 */
[----:B------:R-:W-:Y:S01]  /*72a0*/  FSEL R162, R75, -INF , !P2 ;  /* 0xff8000004ba27808 */ /* 0x000fe20005000000 */
[----:B-1----:R-:W-:Y:S03]  /*72b0*/  HMMA.16816.F32 R48, R96, R76, R48 ;  /* 0x0000004c6030723c */ /* 0x002fe60000001830 */
[----:B------:R-:W-:Y:S02]  /*72c0*/  FSEL R82, R73, -INF , !P2 ;  /* 0xff80000049527808 */ /* 0x000fe40005000000 */
[----:B------:R-:W-:Y:S01]  /*72d0*/  ISETP.GE.AND P2, PT, R59, R62, PT ;  /* 0x0000003e3b00720c */ /* 0x000fe20003f46270 */
[----:B------:R-:W1:Y:S01]  /*72e0*/  LDSM.16.M88.4 R72, [R58+0x2000] ;  /* 0x002000003a48783b */ /* 0x000e620000000200 */
[----:B------:R-:W-:-:S02]  /*72f0*/  FSEL R77, R70, -INF , !P1 ;  /* 0xff800000464d7808 */ /* 0x000fc40004800000 */
[----:B------:R-:W-:Y:S01]  /*7300*/  FSEL R59, R68, -INF , !P1 ;  /* 0xff800000443b7808 */ /* 0x000fe20004800000 */
[C---:B------:R-:W-:Y:S03]  /*7310*/  HMMA.16816.F32 R44, R96.reuse, R78, R44 ;  /* 0x0000004e602c723c */ /* 0x040fe6000000182c */
[-C--:B------:R-:W-:Y:S02]  /*7320*/  ISETP.GE.AND P1, PT, R63, R62.reuse, PT ;  /* 0x0000003e3f00720c */ /* 0x080fe40003f26270 */
[----:B------:R-:W-:Y:S02]  /*7330*/  FSEL R63, R66, -INF , !P6 ;  /* 0xff800000423f7808 */ /* 0x000fe40007000000 */
[----:B------:R-:W-:Y:S02]  /*7340*/  FSEL R70, R64, -INF , !P6 ;  /* 0xff80000040467808 */ /* 0x000fe40007000000 */
[----:B------:R-:W-:Y:S01]  /*7350*/  ISETP.GE.AND P6, PT, R61, R62, PT ;  /* 0x0000003e3d00720c */ /* 0x000fe20003fc6270 */
[----:B------:R-:W-:Y:S01]  /*7360*/  VIADD R61, R0, 0xffffffb0 ;  /* 0xffffffb0003d7836 */ /* 0x000fe20000000000 */
[----:B------:R-:W-:Y:S01]  /*7370*/  FSEL R69, R67, -INF , !P5 ;  /* 0xff80000043457808 */ /* 0x000fe20006800000 */
[----:B--2---:R-:W-:Y:S03]  /*7380*/  HMMA.16816.F32 R40, R96, R92, R40 ;  /* 0x0000005c6028723c */ /* 0x004fe60000001828 */
[----:B------:R-:W-:-:S02]  /*7390*/  FSEL R68, R65, -INF , !P5 ;  /* 0xff80000041447808 */ /* 0x000fc40006800000 */
[-C--:B------:R-:W-:Y:S01]  /*73a0*/  ISETP.GE.AND P5, PT, R61, R62.reuse, PT ;  /* 0x0000003e3d00720c */ /* 0x080fe20003fa6270 */
[----:B------:R-:W-:Y:S01]  /*73b0*/  VIADD R61, R0, 0xffffffb1 ;  /* 0xffffffb1003d7836 */ /* 0x000fe20000000000 */
[----:B------:R-:W-:Y:S01]  /*73c0*/  FSEL R79, R54, -INF , !P4 ;  /* 0xff800000364f7808 */ /* 0x000fe20006000000 */
[----:B------:R-:W2:Y:S01]  /*73d0*/  LDSM.16.M88.4 R64, [R58+0x2400] ;  /* 0x002400003a40783b */ /* 0x000ea20000000200 */
[----:B------:R-:W-:Y:S01]  /*73e0*/  FSEL R78, R52, -INF , !P4 ;  /* 0xff800000344e7808 */ /* 0x000fe20006000000 */
[----:B------:R-:W-:Y:S03]  /*73f0*/  HMMA.16816.F32 R36, R96, R94, R36 ;  /* 0x0000005e6024723c */ /* 0x000fe60000001824 */
[----:B------:R-:W-:Y:S02]  /*7400*/  ISETP.GE.AND P4, PT, R61, R62, PT ;  /* 0x0000003e3d00720c */ /* 0x000fe40003f86270 */
[----:B------:R-:W-:Y:S01]  /*7410*/  FSEL R61, R53, -INF , !P3 ;  /* 0xff800000353d7808 */ /* 0x000fe20005800000 */
[----:B------:R-:W-:Y:S01]  /*7420*/  VIADD R53, R0, 0xffffffb9 ;  /* 0xffffffb900357836 */ /* 0x000fe20000000000 */
[----:B------:R-:W-:-:S02]  /*7430*/  FSEL R122, R50, -INF , !P2 ;  /* 0xff800000327a7808 */ /* 0x000fc40005000000 */
[----:B------:R-:W-:Y:S02]  /*7440*/  FSEL R114, R48, -INF , !P2 ;  /* 0xff80000030727808 */ /* 0x000fe40005000000 */
[----:B------:R-:W-:Y:S02]  /*7450*/  FSEL R76, R55, -INF , !P3 ;  /* 0xff800000374c7808 */ /* 0x000fe40005800000 */
[----:B------:R-:W-:Y:S02]  /*7460*/  ISETP.GE.AND P2, PT, R53, R62, PT ;  /* 0x0000003e3500720c */ /* 0x000fe40003f46270 */
[----:B------:R-:W3:Y:S01]  /*7470*/  LDSM.16.M88.4 R52, [R58+0x2800] ;  /* 0x002800003a34783b */ /* 0x000ee20000000200 */
[----:B------:R-:W-:Y:S01]  /*7480*/  FSEL R156, R45, -INF , !P6 ;  /* 0xff8000002d9c7808 */ /* 0x000fe20007000000 */
[----:B------:R-:W-:Y:S01]  /*7490*/  VIADD R45, R0, 0xffffffc9 ;  /* 0xffffffc9002d7836 */ /* 0x000fe20000000000 */
[----:B------:R-:W-:Y:S02]  /*74a0*/  FSEL R106, R42, -INF , !P5 ;  /* 0xff8000002a6a7808 */ /* 0x000fe40006800000 */
[----:B------:R-:W-:Y:S01]  /*74b0*/  FSEL R94, R40, -INF , !P5 ;  /* 0xff800000285e7808 */ /* 0x000fe20006800000 */
[----:B-1----:R-:W-:Y:S03]  /*74c0*/  HMMA.16816.F32 R28, R96, R74, R28 ;  /* 0x0000004a601c723c */ /* 0x002fe6000000181c */
[----:B------:R-:W-:-:S02]  /*74d0*/  FSEL R158, R46, -INF , !P0 ;  /* 0xff8000002e9e7808 */ /* 0x000fc40004000000 */
[----:B------:R-:W-:Y:S02]  /*74e0*/  FSEL R152, R44, -INF , !P0 ;  /* 0xff8000002c987808 */ /* 0x000fe40004000000 */
[----:B------:R-:W-:Y:S02]  /*74f0*/  FSEL R154, R47, -INF , !P6 ;  /* 0xff8000002f9a7808 */ /* 0x000fe40007000000 */
[-C--:B------:R-:W-:Y:S01]  /*7500*/  ISETP.GE.AND P5, PT, R45, R62.reuse, PT ;  /* 0x0000003e2d00720c */ /* 0x080fe20003fa6270 */
[C---:B------:R-:W-:Y:S01]  /*7510*/  HMMA.16816.F32 R32, R96.reuse, R72, R32 ;  /* 0x000000486020723c */ /* 0x040fe20000001820 */
[----:B------:R-:W1:Y:S02]  /*7520*/  LDSM.16.M88.4 R44, [R58+0x2c00] ;  /* 0x002c00003a2c783b */ /* 0x000e640000000200 */
[----:B------:R-:W-:Y:S01]  /*7530*/  FSEL R118, R49, -INF , !P1 ;  /* 0xff80000031767808 */ /* 0x000fe20004800000 */
[C---:B------:R-:W-:Y:S01]  /*7540*/  VIADD R49, R0.reuse, 0xffffffc8 ;  /* 0xffffffc800317836 */ /* 0x040fe20000000000 */
[-C--:B------:R-:W-:Y:S01]  /*7550*/  ISETP.GE.AND P3, PT, R81, R62.reuse, PT ;  /* 0x0000003e5100720c */ /* 0x080fe20003f66270 */
[C---:B------:R-:W-:Y:S01]  /*7560*/  VIADD R81, R0.reuse, 0xffffffc0 ;  /* 0xffffffc000517836 */ /* 0x040fe20000000000 */
[----:B------:R-:W-:Y:S01]  /*7570*/  FSEL R150, R51, -INF , !P1 ;  /* 0xff80000033967808 */ /* 0x000fe20004800000 */
[C---:B------:R-:W-:Y:S01]  /*7580*/  VIADD R51, R0.reuse, 0xffffffc1 ;  /* 0xffffffc100337836 */ /* 0x040fe20000000000 */
[-C--:B------:R-:W-:Y:S01]  /*7590*/  ISETP.GE.AND P6, PT, R49, R62.reuse, PT ;  /* 0x0000003e3100720c */ /* 0x080fe20003fc6270 */
[C---:B------:R-:W-:Y:S01]  /*75a0*/  VIADD R49, R0.reuse, 0xffffffd0 ;  /* 0xffffffd000317836 */ /* 0x040fe20000000000 */
[-C--:B------:R-:W-:Y:S01]  /*75b0*/  ISETP.GE.AND P1, PT, R81, R62.reuse, PT ;  /* 0x0000003e5100720c */ /* 0x080fe20003f26270 */
[C---:B--2---:R-:W-:Y:S03]  /*75c0*/  HMMA.16816.F32 R24, R96.reuse, R64, R24 ;  /* 0x000000406018723c */ /* 0x044fe60000001818 */
[----:B------:R-:W-:Y:S01]  /*75d0*/  FSEL R112, R43, -INF , !P4 ;  /* 0xff8000002b707808 */ /* 0x000fe20006000000 */
[C---:B------:R-:W-:Y:S01]  /*75e0*/  VIADD R43, R0.reuse, 0xffffffd1 ;  /* 0xffffffd1002b7836 */ /* 0x040fe20000000000 */
[----:B------:R-:W-:Y:S01]  /*75f0*/  FSEL R102, R41, -INF , !P4 ;  /* 0xff80000029667808 */ /* 0x000fe20006000000 */
[C---:B------:R-:W-:Y:S01]  /*7600*/  VIADD R41, R0.reuse, 0xffffffd8 ;  /* 0xffffffd800297836 */ /* 0x040fe20000000000 */
[----:B------:R-:W-:Y:S01]  /*7610*/  FSEL R104, R31, -INF , !P5 ;  /* 0xff8000001f687808 */ /* 0x000fe20006800000 */
[----:B------:R-:W-:Y:S01]  /*7620*/  VIADD R31, R0, 0xffffffe9 ;  /* 0xffffffe9001f7836 */ /* 0x000fe20000000000 */
[----:B------:R-:W-:Y:S01]  /*7630*/  ISETP.GE.AND P4, PT, R49, R62, PT ;  /* 0x0000003e3100720c */ /* 0x000fe20003f86270 */
[----:B------:R-:W-:Y:S03]  /*7640*/  HMMA.16816.F32 R20, R96, R66, R20 ;  /* 0x000000426014723c */ /* 0x000fe60000001814 */
[----:B------:R-:W-:Y:S01]  /*7650*/  FSEL R116, R36, -INF , !P3 ;  /* 0xff80000024747808 */ /* 0x000fe20005800000 */
[----:B------:R-:W-:-:S04]  /*7660*/  DEPBAR.LE SB0, 0x0 ;  /* 0x000080000000791a */ /* 0x000fc80000000000 */
[----:B------:R-:W-:Y:S01]  /*7670*/  FSEL R42, R32, -INF , !P1 ;  /* 0xff800000202a7808 */ /* 0x000fe20004800000 */
[----:B---3--:R-:W-:Y:S05]  /*7680*/  HMMA.16816.F32 R12, R96, R54, R12 ;  /* 0x00000036600c723c */ /* 0x008fea000000180c */
[----:B------:R-:W-:Y:S01]  /*7690*/  FSEL R120, R39, -INF , !P2 ;  /* 0xff80000027787808 */ /* 0x000fe20005000000 */
[----:B------:R-:W-:Y:S01]  /*76a0*/  VIADD R39, R0, 0xffffffd9 ;  /* 0xffffffd900277836 */ /* 0x000fe20000000000 */
[----:B------:R-:W-:Y:S02]  /*76b0*/  FSEL R36, R26, -INF , !P4 ;  /* 0xff8000001a247808 */ /* 0x000fe40006000000 */
[----:B------:R-:W-:-:S02]  /*76c0*/  FSEL R32, R24, -INF , !P4 ;  /* 0xff80000018207808 */ /* 0x000fc40006000000 */
[-C--:B------:R-:W-:Y:S01]  /*76d0*/  ISETP.GE.AND P4, PT, R31, R62.reuse, PT ;  /* 0x0000003e1f00720c */ /* 0x080fe20003f86270 */
[C---:B------:R-:W-:Y:S03]  /*76e0*/  HMMA.16816.F32 R16, R96.reuse, R52, R16 ;  /* 0x000000346010723c */ /* 0x040fe60000001810 */
[----:B------:R-:W-:Y:S02]  /*76f0*/  FSEL R126, R38, -INF , !P3 ;  /* 0xff800000267e7808 */ /* 0x000fe40005800000 */
[----:B------:R-:W-:Y:S01]  /*7700*/  FSEL R124, R37, -INF , !P2 ;  /* 0xff800000257c7808 */ /* 0x000fe20005000000 */
[----:B------:R-:W-:Y:S01]  /*7710*/  VIADD R37, R0, 0xffffffe0 ;  /* 0xffffffe000257836 */ /* 0x000fe20000000000 */
[----:B------:R-:W-:Y:S02]  /*7720*/  FSEL R86, R34, -INF , !P1 ;  /* 0xff80000022567808 */ /* 0x000fe40004800000 */
[-C--:B------:R-:W-:Y:S01]  /*7730*/  ISETP.GE.AND P0, PT, R51, R62.reuse, PT ;  /* 0x0000003e3300720c */ /* 0x080fe20003f06270 */
[----:B-1----:R-:W-:Y:S03]  /*7740*/  HMMA.16816.F32 R8, R96, R44, R8 ;  /* 0x0000002c6008723c */ /* 0x002fe60000001808 */
[----:B------:R-:W-:-:S02]  /*7750*/  ISETP.GE.AND P3, PT, R43, R62, PT ;  /* 0x0000003e2b00720c */ /* 0x000fc40003f66270 */
[----:B------:R-:W-:Y:S02]  /*7760*/  FSEL R54, R13, -INF , !P4 ;  /* 0xff8000000d367808 */ /* 0x000fe40006000000 */
[----:B------:R-:W-:Y:S02]  /*7770*/  ISETP.GE.AND P1, PT, R39, R62, PT ;  /* 0x0000003e2700720c */ /* 0x000fe40003f26270 */
[----:B------:R-:W-:Y:S01]  /*7780*/  FSEL R92, R35, -INF , !P0 ;  /* 0xff800000235c7808 */ /* 0x000fe20004000000 */
[----:B------:R-:W-:Y:S03]  /*7790*/  HMMA.16816.F32 R4, R96, R46, R4 ;  /* 0x0000002e6004723c */ /* 0x000fe60000001804 */
[----:B------:R-:W-:Y:S01]  /*77a0*/  FSEL R46, R15, -INF , !P4 ;  /* 0xff8000000f2e7808 */ /* 0x000fe20006000000 */
[----:B------:R-:W-:Y:S01]  /*77b0*/  VIADD R35, R0, 0xffffffe1 ;  /* 0xffffffe100237836 */ /* 0x000fe20000000000 */
[----:B------:R-:W-:-:S02]  /*77c0*/  ISETP.NE.AND P4, PT, R57, 0x1, PT ;  /* 0x000000013900780c */ /* 0x000fc40003f85270 */
[----:B------:R-:W-:Y:S01]  /*77d0*/  FSEL R58, R33, -INF , !P0 ;  /* 0xff800000213a7808 */ /* 0x000fe20004000000 */
[C---:B------:R-:W-:Y:S01]  /*77e0*/  VIADD R33, R0.reuse, 0xffffffe8 ;  /* 0xffffffe800217836 */ /* 0x040fe20000000000 */
        /* <DEDUP_REMOVED lines=8> */
[----:B------:R-:W-:Y:S01]  /*7870*/  BAR.SYNC.DEFER_BLOCKING 0x0 ;  /* 0x0000000000007b1d */ /* 0x000fe20000010000 */
        /* <DEDUP_REMOVED lines=41> */
.L_x_7993:
        /* <DEDUP_REMOVED lines=61> */
.L_x_7994:
[----:B------:R-:W-:Y:S05]  /*7ee0*/  BSYNC.RECONVERGENT B0 ;  /* 0x0000000000007941 */ /* 0x000fea0003800200 */
.L_x_7992:
        /* <DEDUP_REMOVED lines=8> */
[--C-:B------:R-:W-:Y:S02]  /*7f70*/  LOP3.LUT R0, R0, 0x18, R5.reuse, 0x78, !PT ;  /* 0x0000001800007812 */ /* 0x100fe400078e7805 */
[----:B------:R-:W-:Y:S01]  /*7f80*/  IADD3 R10, P0, PT, R6, R7, RZ ;  /* 0x00000007060a7210 */ /* 0x000fe20007f1e0ff */
[----:B------:R-:W-:Y:S01]  /*7f90*/  IMAD.X R7, R9, 0x1, R4, P1 ;  /* 0x0000000109077824 */ /* 0x000fe200008e0604 */
[----:B------:R-:W-:-:S03]  /*7fa0*/  LOP3.LUT R0, R0, 0x1f20, R5, 0xf8, !PT ;  /* 0x00001f2000007812 */ /* 0x000fc600078ef805 */
[----:B------:R-:W-:Y:S01]  /*7fb0*/  IMAD.X R11, R7, 0x1, R4, P0 ;  /* 0x00000001070b7824 */ /* 0x000fe200000e0604 */
[----:B------:R-:W-:-:S05]  /*7fc0*/  LEA R5, R0, UR6, 0x1 ;  /* 0x0000000600057c11 */ /* 0x000fca000f8e08ff */
        /* <DEDUP_REMOVED lines=8> */
.L_x_7991:
[----:B------:R-:W-:Y:S05]  /*8050*/  BSYNC.RECONVERGENT B1 ;  /* 0x0000000000017941 */ /* 0x000fea0003800200 */
.L_x_7990:
        /* <DEDUP_REMOVED lines=69> */
[----:B-1----:R-:W1:Y:S01]  /*84b0*/  LDSM.16.MT88.4 R4, [R3+0x3000] ;  /* 0x003000000304783b */ /* 0x002e620000004200 */
[----:B------:R-:W3:Y:S01]  /*84c0*/  MUFU.EX2 R13, R13 ;  /* 0x0000000d000d7308 */ /* 0x000ee20000000800 */
[-C--:B------:R-:W-:Y:S01]  /*84d0*/  FFMA.FTZ R19, R61, R22.reuse, -R29 ;  /* 0x000000163d137223 */ /* 0x080fe2000001081d */
[-CC-:B------:R-:W-:Y:S01]  /*84e0*/  FFMA.FTZ R17, R76, R22.reuse, -R21.reuse ;  /* 0x000000164c117223 */ /* 0x180fe20000010815 */
[----:B------:R-:W-:Y:S01]  /*84f0*/  FFMA.FTZ R41, R150, R22, -R21 ;  /* 0x0000001696297223 */ /* 0x000fe20000010815 */
[----:B------:R-:W-:Y:S01]  /*8500*/  MUFU.EX2 R160, R160 ;  /* 0x000000a000a07308 */ /* 0x000fe20000000800 */
[----:B--2---:R-:W-:Y:S01]  /*8510*/  F2FP.F16.F32.PACK_AB R81, R39, R162 ;  /* 0x000000a22751723e */ /* 0x004fe200000000ff */
[-C--:B------:R-:W-:Y:S01]  /*8520*/  FFMA.FTZ R47, R118, R22.reuse, -R29 ;  /* 0x00000016762f7223 */ /* 0x080fe2000001081d */
[-C--:B------:R-:W-:Y:S01]  /*8530*/  FFMA.FTZ R122, R122, R22.reuse, -R21 ;  /* 0x000000167a7a7223 */ /* 0x080fe20000010815 */
[----:B------:R-:W2:Y:S01]  /*8540*/  MUFU.EX2 R37, R37 ;  /* 0x0000002500257308 */ /* 0x000ea20000000800 */
[-CC-:B------:R-:W-:Y:S01]  /*8550*/  FFMA.FTZ R150, R114, R22.reuse, -R29.reuse ;  /* 0x0000001672967223 */ /* 0x180fe2000001081d */
[-CC-:B------:R-:W-:Y:S01]  /*8560*/  FFMA.FTZ R118, R152, R22.reuse, -R29.reuse ;  /* 0x0000001698767223 */ /* 0x180fe2000001081d */
[-C--:B------:R-:W-:Y:S01]  /*8570*/  FFMA.FTZ R45, R156, R22.reuse, -R29 ;  /* 0x000000169c2d7223 */ /* 0x080fe2000001081d */
[----:B------:R-:W-:Y:S01]  /*8580*/  MUFU.EX2 R15, R15 ;  /* 0x0000000f000f7308 */ /* 0x000fe20000000800 */
[--C-:B------:R-:W-:Y:S01]  /*8590*/  FFMA.FTZ R43, R154, R22, -R21.reuse ;  /* 0x000000169a2b7223 */ /* 0x100fe20000010815 */
[----:B---3--:R-:W-:Y:S01]  /*85a0*/  F2FP.F16.F32.PACK_AB R83, R13, R12 ;  /* 0x0000000c0d53723e */ /* 0x008fe200000000ff */
[-CC-:B------:R-:W-:Y:S01]  /*85b0*/  FFMA.FTZ R158, R158, R22.reuse, -R21.reuse ;  /* 0x000000169e9e7223 */ /* 0x180fe20000010815 */
[----:B------:R-:W3:Y:S01]  /*85c0*/  MUFU.EX2 R14, R14 ;  /* 0x0000000e000e7308 */ /* 0x000ee20000000800 */
[-CC-:B------:R-:W-:Y:S01]  /*85d0*/  FFMA.FTZ R53, R106, R22.reuse, -R21.reuse ;  /* 0x000000166a357223 */ /* 0x180fe20000010815 */
[-C--:B------:R-:W-:Y:S01]  /*85e0*/  FFMA.FTZ R106, R112, R22.reuse, -R21 ;  /* 0x00000016706a7223 */ /* 0x080fe20000010815 */
[-CC-:B------:R-:W-:Y:S01]  /*85f0*/  FFMA.FTZ R112, R102, R22.reuse, -R29.reuse ;  /* 0x0000001666707223 */ /* 0x180fe2000001081d */
[----:B------:R-:W-:Y:S01]  /*8600*/  MUFU.EX2 R98, R98 ;  /* 0x0000006200627308 */ /* 0x000fe20000000800 */
[--C-:B------:R-:W-:Y:S01]  /*8610*/  FFMA.FTZ R55, R94, R22, -R29.reuse ;  /* 0x000000165e377223 */ /* 0x100fe2000001081d */
[----:B--2---:R-:W-:Y:S01]  /*8620*/  F2FP.F16.F32.PACK_AB R80, R37, R160 ;  /* 0x000000a02550723e */ /* 0x004fe200000000ff */
[-CC-:B------:R-:W-:Y:S01]  /*8630*/  FFMA.FTZ R102, R116, R22.reuse, -R29.reuse ;  /* 0x0000001674667223 */ /* 0x180fe2000001081d */
[----:B------:R-:W-:Y:S01]  /*8640*/  MUFU.EX2 R33, R33 ;  /* 0x0000002100217308 */ /* 0x000fe20000000800 */
[-C--:B------:R-:W-:Y:S01]  /*8650*/  FFMA.FTZ R51, R124, R22.reuse, -R29 ;  /* 0x000000167c337223 */ /* 0x080fe2000001081d */
[-CC-:B------:R-:W-:Y:S01]  /*8660*/  FFMA.FTZ R49, R120, R22.reuse, -R21.reuse ;  /* 0x0000001678317223 */ /* 0x180fe20000010815 */
[-CC-:B------:R-:W-:Y:S01]  /*8670*/  FFMA.FTZ R126, R126, R22.reuse, -R21.reuse ;  /* 0x000000167e7e7223 */ /* 0x180fe20000010815 */
[----:B------:R-:W-:Y:S01]  /*8680*/  MUFU.EX2 R62, R62 ;  /* 0x0000003e003e7308 */ /* 0x000fe20000000800 */
[-C--:B------:R-:W-:Y:S01]  /*8690*/  FFMA.FTZ R61, R92, R22.reuse, -R21 ;  /* 0x000000165c3d7223 */ /* 0x080fe20000010815 */
[----:B---3--:R-:W-:Y:S01]  /*86a0*/  F2FP.F16.F32.PACK_AB R82, R14, R15 ;  /* 0x0000000f0e52723e */ /* 0x008fe200000000ff */
[-C--:B------:R-:W-:Y:S01]  /*86b0*/  FFMA.FTZ R59, R58, R22.reuse, -R29 ;  /* 0x000000163a3b7223 */ /* 0x080fe2000001081d */
[----:B------:R-:W-:Y:S01]  /*86c0*/  MUFU.EX2 R96, R96 ;  /* 0x0000006000607308 */ /* 0x000fe20000000800 */
[-C--:B------:R-:W-:Y:S01]  /*86d0*/  FFMA.FTZ R86, R86, R22.reuse, -R21 ;  /* 0x0000001656567223 */ /* 0x080fe20000010815 */
[-CC-:B------:R-:W-:Y:S01]  /*86e0*/  FFMA.FTZ R92, R42, R22.reuse, -R29.reuse ;  /* 0x000000162a5c7223 */ /* 0x180fe2000001081d */
[-CC-:B------:R-:W-:Y:S01]  /*86f0*/  FFMA.FTZ R63, R100, R22.reuse, -R29.reuse ;  /* 0x00000016643f7223 */ /* 0x180fe2000001081d */
[----:B------:R-:W2:Y:S01]  /*8700*/  MUFU.EX2 R35, R35 ;  /* 0x0000002300237308 */ /* 0x000ea20000000800 */
[C---:B------:R-:W-:Y:S03]  /*8710*/  HMMA.16816.F32 R68, R80.reuse, R72, RZ ;  /* 0x000000485044723c */ /* 0x040fe600000018ff */
[-C--:B------:R-:W-:Y:S01]  /*8720*/  FFMA.FTZ R58, R108, R22.reuse, -R29 ;  /* 0x000000166c3a7223 */ /* 0x080fe2000001081d */
[-CC-:B------:R-:W-:Y:S01]  /*8730*/  FFMA.FTZ R65, R104, R22.reuse, -R21.reuse ;  /* 0x0000001668417223 */ /* 0x180fe20000010815 */
[----:B------:R-:W-:Y:S01]  /*8740*/  MUFU.EX2 R56, R56 ;  /* 0x0000003800387308 */ /* 0x000fe20000000800 */
[-CC-:B------:R-:W-:Y:S01]  /*8750*/  FFMA.FTZ R110, R110, R22.reuse, -R21.reuse ;  /* 0x000000166e6e7223 */ /* 0x180fe20000010815 */
[-CC-:B------:R-:W-:Y:S01]  /*8760*/  FFMA.FTZ R67, R36, R22.reuse, -R21.reuse ;  /* 0x0000001624437223 */ /* 0x180fe20000010815 */
[-C--:B------:R-:W-:Y:S01]  /*8770*/  FFMA.FTZ R36, R38, R22.reuse, -R21 ;  /* 0x0000001626247223 */ /* 0x080fe20000010815 */
[----:B------:R-:W3:Y:S01]  /*8780*/  MUFU.EX2 R19, R19 ;  /* 0x0000001300137308 */ /* 0x000ee20000000800 */
[C---:B------:R-:W-:Y:S01]  /*8790*/  HMMA.16816.F32 R72, R80.reuse, R74, RZ ;  /* 0x0000004a5048723c */ /* 0x040fe200000018ff */
[-CC-:B------:R-:W-:Y:S01]  /*87a0*/  FFMA.FTZ R87, R34, R22.reuse, -R29.reuse ;  /* 0x0000001622577223 */ /* 0x180fe2000001081d */
[-CC-:B------:R-:W-:Y:S01]  /*87b0*/  FFMA.FTZ R38, R32, R22.reuse, -R29.reuse ;  /* 0x0000001620267223 */ /* 0x180fe2000001081d */
[----:B------:R-:W4:Y:S01]  /*87c0*/  MUFU.EX2 R17, R17 ;  /* 0x0000001100117308 */ /* 0x000f220000000800 */
[-C--:B------:R-:W-:Y:S01]  /*87d0*/  FFMA.FTZ R34, R52, R22.reuse, -R29 ;  /* 0x0000001634227223 */ /* 0x080fe2000001081d */
[-CC-:B------:R-:W-:Y:S01]  /*87e0*/  FFMA.FTZ R48, R48, R22.reuse, -R21.reuse ;  /* 0x0000001630307223 */ /* 0x180fe20000010815 */
[----:B------:R-:W-:Y:S01]  /*87f0*/  FFMA.FTZ R66, R66, R22, -R21 ;  /* 0x0000001642427223 */ /* 0x000fe20000010815 */
[----:B------:R-:W-:Y:S01]  /*8800*/  MUFU.EX2 R122, R122 ;  /* 0x0000007a007a7308 */ /* 0x000fe20000000800 */
[C---:B-1----:R-:W-:Y:S01]  /*8810*/  HMMA.16816.F32 R76, R80.reuse, R4, RZ ;  /* 0x00000004504c723c */ /* 0x042fe200000018ff */
[----:B--2---:R-:W-:Y:S01]  /*8820*/  F2FP.F16.F32.PACK_AB R4, R35, R96 ;  /* 0x000000602304723e */ /* 0x004fe200000000ff */
[----:B------:R-:W-:Y:S01]  /*8830*/  FADD.FTZ R160, R160, R37 ;  /* 0x00000025a0a07221 */ /* 0x000fe20000010000 */
[----:B------:R-:W-:Y:S01]  /*8840*/  F2FP.F16.F32.PACK_AB R5, R33, R98 ;  /* 0x000000622105723e */ /* 0x000fe200000000ff */
[----:B------:R-:W-:Y:S01]  /*8850*/  MUFU.EX2 R41, R41 ;  /* 0x0000002900297308 */ /* 0x000fe20000000800 */
[-CC-:B------:R-:W-:Y:S01]  /*8860*/  FFMA.FTZ R91, R18, R22.reuse, -R29.reuse ;  /* 0x00000016125b7223 */ /* 0x180fe2000001081d */
[----:B------:R-:W-:Y:S01]  /*8870*/  FADD.FTZ R89, R15, R160 ;  /* 0x000000a00f597221 */ /* 0x000fe20000010000 */
[----:B------:R-:W-:Y:S01]  /*8880*/  FFMA.FTZ R44, R44, R22, -R29 ;  /* 0x000000162c2c7223 */ /* 0x000fe2000001081d */
[----:B------:R-:W-:Y:S01]  /*8890*/  HMMA.16816.F32 R80, R80, R6, RZ ;  /* 0x000000065050723c */ /* 0x000fe200000018ff */
[----:B---3--:R-:W-:Y:S01]  /*88a0*/  F2FP.F16.F32.PACK_AB R6, R19, R56 ;  /* 0x000000381306723e */ /* 0x008fe200000000ff */
[----:B------:R-:W-:Y:S01]  /*88b0*/  MUFU.EX2 R114, R158 ;  /* 0x0000009e00727308 */ /* 0x000fe20000000800 */
[----:B----4-:R-:W-:Y:S01]  /*88c0*/  F2FP.F16.F32.PACK_AB R7, R17, R62 ;  /* 0x0000003e1107723e */ /* 0x010fe200000000ff */
[----:B------:R-:W-:Y:S01]  /*88d0*/  FADD.FTZ R89, R14, R89 ;  /* 0x000000590e597221 */ /* 0x000fe20000010000 */
[-CC-:B------:R-:W-:Y:S01]  /*88e0*/  FFMA.FTZ R46, R46, R22.reuse, -R21.reuse ;  /* 0x000000162e2e7223 */ /* 0x180fe20000010815 */
[----:B------:R-:W-:Y:S01]  /*88f0*/  MUFU.EX2 R150, R150 ;  /* 0x0000009600967308 */ /* 0x000fe20000000800 */
[-C--:B------:R-:W-:Y:S01]  /*8900*/  FFMA.FTZ R64, R64, R22.reuse, -R21 ;  /* 0x0000001640407223 */ /* 0x080fe20000010815 */
[----:B------:R-:W-:Y:S01]  /*8910*/  FADD.FTZ R96, R96, R89 ;  /* 0x0000005960607221 */ /* 0x000fe20000010000 */
[-C--:B------:R-:W-:Y:S01]  /*8920*/  FFMA.FTZ R89, R54, R22.reuse, -R29 ;  /* 0x0000001636597223 */ /* 0x080fe2000001081d */
[C---:B------:R-:W-:Y:S01]  /*8930*/  HMMA.16816.F32 R68, R4.reuse, R8, R68 ;  /* 0x000000080444723c */ /* 0x040fe20000001844 */
[----:B------:R-:W1:Y:S04]  /*8940*/  MUFU.EX2 R47, R47 ;  /* 0x0000002f002f7308 */ /* 0x000e680000000800 */
[----:B------:R-:W-:Y:S01]  /*8950*/  FADD.FTZ R93, R35, R96 ;  /* 0x00000060235d7221 */ /* 0x000fe20000010000 */
[-CC-:B------:R-:W-:Y:S01]  /*8960*/  FFMA.FTZ R50, R50, R22.reuse, -R21.reuse ;  /* 0x0000001632327223 */ /* 0x180fe20000010815 */
[-C--:B------:R-:W-:Y:S01]  /*8970*/  FFMA.FTZ R26, R26, R22.reuse, -R21 ;  /* 0x000000161a1a7223 */ /* 0x080fe20000010815 */
[----:B------:R-:W-:Y:S01]  /*8980*/  MUFU.EX2 R118, R118 ;  /* 0x0000007600767308 */ /* 0x000fe20000000800 */
[----:B------:R-:W-:Y:S01]  /*8990*/  FADD.FTZ R56, R56, R93 ;  /* 0x0000005d38387221 */ /* 0x000fe20000010000 */
[-C--:B------:R-:W-:Y:S01]  /*89a0*/  FFMA.FTZ R25, R25, R22.reuse, -R29 ;  /* 0x0000001619197223 */ /* 0x080fe2000001081d */
[C---:B------:R-:W-:Y:S01]  /*89b0*/  HMMA.16816.F32 R72, R4.reuse, R10, R72 ;  /* 0x0000000a0448723c */ /* 0x040fe20000001848 */
[----:B------:R-:W2:Y:S01]  /*89c0*/  LDSM.16.MT88.4 R8, [R3+0x3400] ;  /* 0x003400000308783b */ /* 0x000ea20000004200 */
[----:B------:R-:W3:Y:S01]  /*89d0*/  MUFU.EX2 R45, R45 ;  /* 0x0000002d002d7308 */ /* 0x000ee20000000800 */
[----:B------:R-:W-:Y:S01]  /*89e0*/  FADD.FTZ R19, R19, R56 ;  /* 0x0000003813137221 */ /* 0x000fe20000010000 */
[-CC-:B------:R-:W-:Y:S01]  /*89f0*/  FFMA.FTZ R152, R20, R22.reuse, -R21.reuse ;  /* 0x0000001614987223 */ /* 0x180fe20000010815 */
[----:B------:R-:W-:Y:S01]  /*8a00*/  FFMA.FTZ R30, R30, R22, -R21 ;  /* 0x000000161e1e7223 */ /* 0x000fe20000010815 */
[----:B------:R-:W4:Y:S04]  /*8a10*/  MUFU.EX2 R43, R43 ;  /* 0x0000002b002b7308 */ /* 0x000f280000000800 */
[----:B------:R-:W-:Y:S04]  /*8a20*/  MUFU.EX2 R53, R53 ;  /* 0x0000003500357308 */ /* 0x000fe80000000800 */
[----:B------:R-:W-:Y:S04]  /*8a30*/  MUFU.EX2 R106, R106 ;  /* 0x0000006a006a7308 */ /* 0x000fe80000000800 */
[----:B------:R-:W-:Y:S04]  /*8a40*/  MUFU.EX2 R94, R126 ;  /* 0x0000007e005e7308 */ /* 0x000fe80000000800 */
[----:B------:R-:W-:Y:S04]  /*8a50*/  MUFU.EX2 R55, R55 ;  /* 0x0000003700377308 */ /* 0x000fe80000000800 */
[----:B------:R-:W5:Y:S04]  /*8a60*/  MUFU.EX2 R112, R112 ;  /* 0x0000007000707308 */ /* 0x000f680000000800 */
[----:B------:R-:W-:Y:S04]  /*8a70*/  MUFU.EX2 R102, R102 ;  /* 0x0000006600667308 */ /* 0x000fe80000000800 */
[----:B------:R-:W5:Y:S04]  /*8a80*/  MUFU.EX2 R51, R51 ;  /* 0x0000003300337308 */ /* 0x000f680000000800 */
[----:B------:R-:W5:Y:S01]  /*8a90*/  MUFU.EX2 R49, R49 ;  /* 0x0000003100317308 */ /* 0x000f620000000800 */
[C---:B--2---:R-:W-:Y:S03]  /*8aa0*/  HMMA.16816.F32 R76, R4.reuse, R8, R76 ;  /* 0x00000008044c723c */ /* 0x044fe6000000184c */
[----:B------:R-:W-:Y:S04]  /*8ab0*/  MUFU.EX2 R86, R86 ;  /* 0x0000005600567308 */ /* 0x000fe80000000800 */
[----:B------:R-:W-:Y:S01]  /*8ac0*/  MUFU.EX2 R61, R61 ;  /* 0x0000003d003d7308 */ /* 0x000fe20000000800 */
[----:B------:R-:W-:Y:S01]  /*8ad0*/  HMMA.16816.F32 R80, R4, R10, R80 ;  /* 0x0000000a0450723c */ /* 0x000fe20000001850 */
[----:B------:R-:W2:Y:S02]  /*8ae0*/  LDSM.16.MT88.4 R8, [R31+0x3800] ;  /* 0x003800001f08783b */ /* 0x000ea40000004200 */
[----:B-1----:R-:W-:Y:S01]  /*8af0*/  F2FP.F16.F32.PACK_AB R4, R47, R150 ;  /* 0x000000962f04723e */ /* 0x002fe200000000ff */
[----:B------:R-:W-:Y:S01]  /*8b00*/  MUFU.EX2 R42, R110 ;  /* 0x0000006e002a7308 */ /* 0x000fe20000000800 */
[----:B------:R-:W-:Y:S01]  /*8b10*/  F2FP.F16.F32.PACK_AB R5, R41, R122 ;  /* 0x0000007a2905723e */ /* 0x000fe200000000ff */
[----:B------:R-:W-:Y:S01]  /*8b20*/  FADD.FTZ R150, R150, R19 ;  /* 0x0000001396967221 */ /* 0x000fe20000010000 */
[----:B---3--:R-:W-:Y:S01]  /*8b30*/  F2FP.F16.F32.PACK_AB R6, R45, R118 ;  /* 0x000000762d06723e */ /* 0x008fe200000000ff */
[----:B------:R-:W-:Y:S01]  /*8b40*/  MUFU.EX2 R92, R92 ;  /* 0x0000005c005c7308 */ /* 0x000fe20000000800 */
[----:B----4-:R-:W-:Y:S01]  /*8b50*/  F2FP.F16.F32.PACK_AB R7, R43, R114 ;  /* 0x000000722b07723e */ /* 0x010fe200000000ff */
[----:B------:R-:W-:-:S02]  /*8b60*/  FADD.FTZ R47, R47, R150 ;  /* 0x000000962f2f7221 */ /* 0x000fc40000010000 */
[----:B------:R-:W1:Y:S02]  /*8b70*/  MUFU.EX2 R59, R59 ;  /* 0x0000003b003b7308 */ /* 0x000e640000000800 */
[----:B------:R-:W-:Y:S02]  /*8b80*/  FADD.FTZ R118, R118, R47 ;  /* 0x0000002f76767221 */ /* 0x000fe40000010000 */
[----:B------:R-:W-:Y:S02]  /*8b90*/  MUFU.EX2 R63, R63 ;  /* 0x0000003f003f7308 */ /* 0x000fe40000000800 */
[----:B------:R-:W-:Y:S02]  /*8ba0*/  FADD.FTZ R118, R45, R118 ;  /* 0x000000762d767221 */ /* 0x000fe40000010000 */
[----:B------:R-:W3:Y:S04]  /*8bb0*/  MUFU.EX2 R58, R58 ;  /* 0x0000003a003a7308 */ /* 0x000ee80000000800 */
[----:B------:R-:W4:Y:S04]  /*8bc0*/  MUFU.EX2 R65, R65 ;  /* 0x0000004100417308 */ /* 0x000f280000000800 */
[----:B------:R-:W-:Y:S04]  /*8bd0*/  MUFU.EX2 R67, R67 ;  /* 0x0000004300437308 */ /* 0x000fe80000000800 */
[----:B------:R-:W-:Y:S04]  /*8be0*/  MUFU.EX2 R36, R36 ;  /* 0x0000002400247308 */ /* 0x000fe80000000800 */
[----:B------:R5:W-:Y:S04]  /*8bf0*/  MUFU.EX2 R32, R48 ;  /* 0x0000003000207308 */ /* 0x000be80000000800 */
[----:B------:R-:W-:Y:S01]  /*8c00*/  MUFU.EX2 R38, R38 ;  /* 0x0000002600267308 */ /* 0x000fe20000000800 */
[C---:B--2---:R-:W-:Y:S03]  /*8c10*/  HMMA.16816.F32 R68, R4.reuse, R8, R68 ;  /* 0x000000080444723c */ /* 0x044fe60000001844 */
[----:B------:R-:W2:Y:S04]  /*8c20*/  MUFU.EX2 R87, R87 ;  /* 0x0000005700577308 */ /* 0x000ea80000000800 */
[----:B------:R-:W-:Y:S01]  /*8c30*/  MUFU.EX2 R34, R34 ;  /* 0x0000002200227308 */ /* 0x000fe20000000800 */
[----:B------:R-:W-:Y:S01]  /*8c40*/  HMMA.16816.F32 R72, R4, R10, R72 ;  /* 0x0000000a0448723c */ /* 0x000fe20000001848 */
[----:B------:R-:W1:Y:S02]  /*8c50*/  LDSM.16.MT88.4 R8, [R3+0x3800] ;  /* 0x003800000308783b */ /* 0x000e640000004200 */
[----:B------:R-:W2:Y:S01]  /*8c60*/  MUFU.EX2 R37, R66 ;  /* 0x0000004200257308 */ /* 0x000ea20000000800 */
[----:B-----5:R-:W-:-:S03]  /*8c70*/  FFMA.FTZ R48, R16, R22, -R29 ;  /* 0x0000001610307223 */ /* 0x020fc6000001081d */
        /* <DEDUP_REMOVED lines=11> */
[----:B------:R-:W1:Y:S02]  /*8d30*/  LDSM.16.MT88.4 R8, [R31+0x3c00] ;  /* 0x003c00001f08783b */ /* 0x000e640000004200 */
        /* <DEDUP_REMOVED lines=9> */
[----:B------:R-:W1:Y:S02]  /*8dd0*/  LDSM.16.MT88.4 R8, [R31+0x4000] ;  /* 0x004000001f08783b */ /* 0x000e640000004200 */
[----:B------:R-:W-:-:S02]  /*8de0*/  F2FP.F16.F32.PACK_AB R4, R59, R92 ;  /* 0x0000005c3b04723e */ /* 0x000fc400000000ff */
[----:B------:R-:W-:Y:S02]  /*8df0*/  F2FP.F16.F32.PACK_AB R5, R61, R86 ;  /* 0x000000563d05723e */ /* 0x000fe400000000ff */
[----:B---3--:R-:W-:Y:S02]  /*8e00*/  F2FP.F16.F32.PACK_AB R6, R58, R63 ;  /* 0x0000003f3a06723e */ /* 0x008fe400000000ff */
[----:B----4-:R-:W-:-:S07]  /*8e10*/  F2FP.F16.F32.PACK_AB R7, R65, R42 ;  /* 0x0000002a4107723e */ /* 0x010fce00000000ff */
[C---:B-1----:R-:W-:Y:S08]  /*8e20*/  HMMA.16816.F32 R68, R4.reuse, R8, R68 ;  /* 0x000000080444723c */ /* 0x042ff00000001844 */
[C---:B------:R-:W-:Y:S01]  /*8e30*/  HMMA.16816.F32 R72, R4.reuse, R10, R72 ;  /* 0x0000000a0448723c */ /* 0x040fe20000001848 */
[----:B------:R-:W1:Y:S07]  /*8e40*/  LDSM.16.MT88.4 R8, [R3+0x4000] ;  /* 0x004000000308783b */ /* 0x000e6e0000004200 */
[C---:B-1----:R-:W-:Y:S08]  /*8e50*/  HMMA.16816.F32 R76, R4.reuse, R8, R76 ;  /* 0x00000008044c723c */ /* 0x042ff0000000184c */
[----:B------:R-:W-:Y:S01]  /*8e60*/  HMMA.16816.F32 R80, R4, R10, R80 ;  /* 0x0000000a0450723c */ /* 0x000fe20000001850 */
[----:B------:R-:W1:Y:S02]  /*8e70*/  LDSM.16.MT88.4 R8, [R31+0x4400] ;  /* 0x004400001f08783b */ /* 0x000e640000004200 */
[----:B------:R-:W-:Y:S01]  /*8e80*/  FADD.FTZ R5, R162, R39 ;  /* 0x00000027a2057221 */ /* 0x000fe20000010000 */
[----:B------:R-:W-:Y:S01]  /*8e90*/  FFMA.FTZ R39, R88, R22, -R29 ;  /* 0x0000001658277223 */ /* 0x000fe2000001081d */
[----:B--2---:R-:W-:-:S02]  /*8ea0*/  F2FP.F16.F32.PACK_AB R4, R87, R38 ;  /* 0x000000265704723e */ /* 0x004fc400000000ff */
[----:B------:R-:W-:Y:S01]  /*8eb0*/  FADD.FTZ R12, R12, R5 ;  /* 0x000000050c0c7221 */ /* 0x000fe20000010000 */
[----:B------:R-:W-:Y:S02]  /*8ec0*/  F2FP.F16.F32.PACK_AB R7, R37, R32 ;  /* 0x000000202507723e */ /* 0x000fe400000000ff */
[----:B------:R-:W2:Y:S01]  /*8ed0*/  MUFU.EX2 R39, R39 ;  /* 0x0000002700277308 */ /* 0x000ea20000000800 */
[----:B------:R-:W-:Y:S02]  /*8ee0*/  FADD.FTZ R5, R13, R12 ;  /* 0x0000000c0d057221 */ /* 0x000fe40000010000 */
[----:B------:R-:W3:Y:S02]  /*8ef0*/  LDSM.16.MT88.4 R12, [R3+0x4400] ;  /* 0x00440000030c783b */ /* 0x000ee40000004200 */
[----:B------:R-:W-:Y:S01]  /*8f00*/  FADD.FTZ R98, R98, R5 ;  /* 0x0000000562627221 */ /* 0x000fe20000010000 */
[----:B------:R-:W-:-:S03]  /*8f10*/  F2FP.F16.F32.PACK_AB R5, R36, R67 ;  /* 0x000000432405723e */ /* 0x000fc600000000ff */
[----:B------:R-:W-:Y:S01]  /*8f20*/  FADD.FTZ R95, R33, R98 ;  /* 0x00000062215f7221 */ /* 0x000fe20000010000 */
[----:B------:R-:W-:Y:S02]  /*8f30*/  FFMA.FTZ R33, R40, R22, -R21 ;  /* 0x0000001628217223 */ /* 0x000fe40000010815 */
[----:B------:R-:W4:Y:S01]  /*8f40*/  MUFU.EX2 R40, R50 ;  /* 0x0000003200287308 */ /* 0x000f220000000800 */
[----:B------:R-:W-:Y:S01]  /*8f50*/  FADD.FTZ R62, R62, R95 ;  /* 0x0000005f3e3e7221 */ /* 0x000fe20000010000 */
[----:B--2---:R-:W-:Y:S02]  /*8f60*/  F2FP.F16.F32.PACK_AB R6, R39, R34 ;  /* 0x000000222706723e */ /* 0x004fe400000000ff */
[----:B------:R-:W2:Y:S01]  /*8f70*/  MUFU.EX2 R33, R33 ;  /* 0x0000002100217308 */ /* 0x000ea20000000800 */
[----:B------:R-:W-:-:S04]  /*8f80*/  FADD.FTZ R17, R17, R62 ;  /* 0x0000003e11117221 */ /* 0x000fc80000010000 */
[----:B------:R-:W-:Y:S02]  /*8f90*/  FADD.FTZ R122, R122, R17 ;  /* 0x000000117a7a7221 */ /* 0x000fe40000010000 */
[----:B------:R-:W5:Y:S02]  /*8fa0*/  LDSM.16.MT88.4 R16, [R3+0x4800] ;  /* 0x004800000310783b */ /* 0x000f640000004200 */
[----:B------:R-:W-:-:S04]  /*8fb0*/  FADD.FTZ R41, R41, R122 ;  /* 0x0000007a29297221 */ /* 0x000fc80000010000 */
[----:B------:R-:W-:Y:S01]  /*8fc0*/  FADD.FTZ R114, R114, R41 ;  /* 0x0000002972727221 */ /* 0x000fe20000010000 */
[-C--:B------:R-:W-:Y:S01]  /*8fd0*/  FFMA.FTZ R41, R28, R22.reuse, -R21 ;  /* 0x000000161c297223 */ /* 0x080fe20000010815 */
[----:B------:R-:W-:Y:S01]  /*8fe0*/  FFMA.FTZ R28, R24, R22, -R29 ;  /* 0x00000016181c7223 */ /* 0x000fe2000001081d */
[C---:B-1----:R-:W-:Y:S03]  /*8ff0*/  HMMA.16816.F32 R68, R4.reuse, R8, R68 ;  /* 0x000000080444723c */ /* 0x042fe60000001844 */
[----:B------:R-:W-:Y:S01]  /*9000*/  FADD.FTZ R114, R43, R114 ;  /* 0x000000722b727221 */ /* 0x000fe20000010000 */
[----:B------:R-:W-:Y:S01]  /*9010*/  FADD.FTZ R43, R55, R118 ;  /* 0x00000076372b7221 */ /* 0x000fe20000010000 */
[----:B------:R-:W1:Y:S03]  /*9020*/  MUFU.EX2 R41, R41 ;  /* 0x0000002900297308 */ /* 0x000e660000000800 */
[----:B------:R-:W-:Y:S01]  /*9030*/  FADD.FTZ R43, R112, R43 ;  /* 0x0000002b702b7221 */ /* 0x000fe20000010000 */
[----:B------:R-:W-:Y:S01]  /*9040*/  HMMA.16816.F32 R72, R4, R10, R72 ;  /* 0x0000000a0448723c */ /* 0x000fe20000001848 */
[----:B------:R-:W1:Y:S02]  /*9050*/  LDSM.16.MT88.4 R8, [R31+0x4800] ;  /* 0x004800001f08783b */ /* 0x000e640000004200 */
[----:B------:R-:W-:-:S04]  /*9060*/  FADD.FTZ R102, R102, R43 ;  /* 0x0000002b66667221 */ /* 0x000fc80000010000 */
[----:B------:R-:W-:Y:S01]  /*9070*/  FADD.FTZ R51, R51, R102 ;  /* 0x0000006633337221 */ /* 0x000fe20000010000 */
[----:B---3--:R-:W-:Y:S03]  /*9080*/  HMMA.16816.F32 R76, R4, R12, R76 ;  /* 0x0000000c044c723c */ /* 0x008fe6000000184c */
[----:B------:R-:W-:-:S04]  /*9090*/  FADD.FTZ R92, R92, R51 ;  /* 0x000000335c5c7221 */ /* 0x000fc80000010000 */
[----:B------:R-:W-:Y:S01]  /*90a0*/  FADD.FTZ R92, R59, R92 ;  /* 0x0000005c3b5c7221 */ /* 0x000fe20000010000 */
[----:B------:R-:W-:Y:S03]  /*90b0*/  HMMA.16816.F32 R80, R4, R14, R80 ;  /* 0x0000000e0450723c */ /* 0x000fe60000001850 */
[----:B------:R-:W-:Y:S01]  /*90c0*/  F2FP.F16.F32.PACK_AB R4, R91, R48 ;  /* 0x000000305b04723e */ /* 0x000fe200000000ff */
[----:B------:R-:W3:Y:S01]  /*90d0*/  LDSM.16.MT88.4 R12, [R31+0x4c00] ;  /* 0x004c00001f0c783b */ /* 0x000ee20000004200 */
[----:B----4-:R-:W-:Y:S01]  /*90e0*/  F2FP.F16.F32.PACK_AB R5, R40, R35 ;  /* 0x000000232805723e */ /* 0x010fe200000000ff */
[----:B------:R-:W-:Y:S01]  /*90f0*/  FADD.FTZ R63, R63, R92 ;  /* 0x0000005c3f3f7221 */ /* 0x000fe20000010000 */
[----:B------:R-:W-:Y:S02]  /*9100*/  F2FP.F16.F32.PACK_AB R6, R89, R44 ;  /* 0x0000002c5906723e */ /* 0x000fe400000000ff */
[----:B--2---:R-:W-:Y:S01]  /*9110*/  F2FP.F16.F32.PACK_AB R7, R46, R33 ;  /* 0x000000212e07723e */ /* 0x004fe200000000ff */
[----:B------:R-:W-:-:S04]  /*9120*/  FADD.FTZ R63, R58, R63 ;  /* 0x0000003f3a3f7221 */ /* 0x000fc80000010000 */
[----:B------:R-:W-:Y:S02]  /*9130*/  FADD.FTZ R38, R38, R63 ;  /* 0x0000003f26267221 */ /* 0x000fe40000010000 */
[----:B-----5:R-:W-:Y:S03]  /*9140*/  HMMA.16816.F32 R76, R4, R16, R76 ;  /* 0x00000010044c723c */ /* 0x020fe6000000184c */
[----:B------:R-:W-:-:S04]  /*9150*/  FADD.FTZ R87, R87, R38 ;  /* 0x0000002657577221 */ /* 0x000fc80000010000 */
[----:B------:R-:W-:Y:S01]  /*9160*/  FADD.FTZ R34, R34, R87 ;  /* 0x0000005722227221 */ /* 0x000fe20000010000 */
[----:B------:R-:W-:Y:S03]  /*9170*/  HMMA.16816.F32 R80, R4, R18, R80 ;  /* 0x000000120450723c */ /* 0x000fe60000001850 */
[----:B------:R-:W-:-:S04]  /*9180*/  FADD.FTZ R39, R39, R34 ;  /* 0x0000002227277221 */ /* 0x000fc80000010000 */
[----:B------:R-:W-:Y:S01]  /*9190*/  FADD.FTZ R48, R48, R39 ;  /* 0x0000002730307221 */ /* 0x000fe20000010000 */
[C---:B-1----:R-:W-:Y:S03]  /*91a0*/  HMMA.16816.F32 R68, R4.reuse, R8, R68 ;  /* 0x000000080444723c */ /* 0x042fe60000001844 */
[----:B------:R-:W-:Y:S01]  /*91b0*/  FADD.FTZ R9, R53, R114 ;  /* 0x0000007235097221 */ /* 0x000fe20000010000 */
[-CC-:B------:R-:W-:Y:S01]  /*91c0*/  FFMA.FTZ R8, R27, R22.reuse, -R29.reuse ;  /* 0x000000161b087223 */ /* 0x180fe2000001081d */
[----:B------:R-:W-:Y:S01]  /*91d0*/  FFMA.FTZ R29, R23, R22, -R29 ;  /* 0x00000016171d7223 */ /* 0x000fe2000001081d */
[----:B------:R-:W1:Y:S01]  /*91e0*/  MUFU.EX2 R27, R30 ;  /* 0x0000001e001b7308 */ /* 0x000e620000000800 */
[----:B------:R-:W-:Y:S01]  /*91f0*/  FADD.FTZ R9, R106, R9 ;  /* 0x000000096a097221 */ /* 0x000fe20000010000 */
[----:B------:R-:W-:Y:S02]  /*9200*/  FADD.FTZ R91, R91, R48 ;  /* 0x000000305b5b7221 */ /* 0x000fe40000010000 */
[----:B------:R2:W-:Y:S01]  /*9210*/  MUFU.EX2 R24, R8 ;  /* 0x0000000800187308 */ /* 0x0005e20000000800 */
[----:B------:R-:W-:Y:S01]  /*9220*/  FADD.FTZ R94, R94, R9 ;  /* 0x000000095e5e7221 */ /* 0x000fe20000010000 */
[----:B------:R-:W-:Y:S03]  /*9230*/  HMMA.16816.F32 R72, R4, R10, R72 ;  /* 0x0000000a0448723c */ /* 0x000fe60000001848 */
[----:B------:R-:W-:Y:S01]  /*9240*/  F2FP.F16.F32.PACK_AB R5, R41, R26 ;  /* 0x0000001a2905723e */ /* 0x000fe200000000ff */
[----:B------:R-:W4:Y:S01]  /*9250*/  MUFU.EX2 R23, R28 ;  /* 0x0000001c00177308 */ /* 0x000f220000000800 */
[----:B------:R-:W-:Y:S01]  /*9260*/  FADD.FTZ R49, R49, R94 ;  /* 0x0000005e31317221 */ /* 0x000fe20000010000 */
[----:B------:R-:W-:-:S02]  /*9270*/  FADD.FTZ R44, R44, R91 ;  /* 0x0000005b2c2c7221 */ /* 0x000fc40000010000 */
[----:B------:R-:W5:Y:S01]  /*9280*/  MUFU.EX2 R20, R29 ;  /* 0x0000001d00147308 */ /* 0x000f620000000800 */
[----:B------:R-:W-:Y:S01]  /*9290*/  FADD.FTZ R86, R86, R49 ;  /* 0x0000003156567221 */ /* 0x000fe20000010000 */
[----:B-1----:R-:W-:Y:S01]  /*92a0*/  F2FP.F16.F32.PACK_AB R7, R152, R27 ;  /* 0x0000001b9807723e */ /* 0x002fe200000000ff */
[----:B------:R-:W-:Y:S02]  /*92b0*/  FADD.FTZ R89, R89, R44 ;  /* 0x0000002c59597221 */ /* 0x000fe40000010000 */
[----:B------:R-:W-:Y:S01]  /*92c0*/  FADD.FTZ R61, R61, R86 ;  /* 0x000000563d3d7221 */ /* 0x000fe20000010000 */
[----:B--2---:R1:W2:Y:S03]  /*92d0*/  LDSM.16.MT88.4 R8, [R3+0x4c00] ;  /* 0x004c00000308783b */ /* 0x0042a60000004200 */
[----:B------:R-:W-:Y:S01]  /*92e0*/  FADD.FTZ R16, R42, R61 ;  /* 0x0000003d2a107221 */ /* 0x000fe20000010000 */
[----:B----4-:R-:W-:Y:S01]  /*92f0*/  F2FP.F16.F32.PACK_AB R4, R23, R24 ;  /* 0x000000181704723e */ /* 0x010fe200000000ff */
[----:B------:R-:W-:-:S02]  /*9300*/  FADD.FTZ R24, R24, R89 ;  /* 0x0000005918187221 */ /* 0x000fc40000010000 */
[----:B------:R-:W-:Y:S01]  /*9310*/  FADD.FTZ R16, R65, R16 ;  /* 0x0000001041107221 */ /* 0x000fe20000010000 */
[C---:B-----5:R-:W-:Y:S01]  /*9320*/  F2FP.F16.F32.PACK_AB R6, R20.reuse, R25 ;  /* 0x000000191406723e */ /* 0x060fe200000000ff */
[----:B------:R-:W-:Y:S02]  /*9330*/  FADD.FTZ R24, R23, R24 ;  /* 0x0000001817187221 */ /* 0x000fe40000010000 */
[----:B------:R-:W-:Y:S02]  /*9340*/  FADD.FTZ R67, R67, R16 ;  /* 0x0000001043437221 */ /* 0x000fe40000010000 */
[----:B------:R-:W-:Y:S02]  /*9350*/  FADD.FTZ R25, R25, R24 ;  /* 0x0000001819197221 */ /* 0x000fe40000010000 */
[----:B---3--:R-:W-:Y:S03]  /*9360*/  HMMA.16816.F32 R68, R4, R12, R68 ;  /* 0x0000000c0444723c */ /* 0x008fe60000001844 */
[----:B------:R-:W-:Y:S01]  /*9370*/  FADD.FTZ R153, R20, R25 ;  /* 0x0000001914997221 */ /* 0x000fe20000010000 */
[----:B-1----:R-:W-:-:S04]  /*9380*/  FADD.FTZ R3, R36, R67 ;  /* 0x0000004324037221 */ /* 0x002fc80000010000 */
[----:B------:R-:W-:Y:S03]  /*9390*/  HMMA.16816.F32 R72, R4, R14, R72 ;  /* 0x0000000e0448723c */ /* 0x000fe60000001848 */
[----:B------:R-:W-:-:S04]  /*93a0*/  FADD.FTZ R12, R32, R3 ;  /* 0x00000003200c7221 */ /* 0x000fc80000010000 */
[----:B------:R-:W-:-:S04]  /*93b0*/  FADD.FTZ R12, R37, R12 ;  /* 0x0000000c250c7221 */ /* 0x000fc80000010000 */
[----:B------:R-:W-:-:S04]  /*93c0*/  FADD.FTZ R35, R35, R12 ;  /* 0x0000000c23237221 */ /* 0x000fc80000010000 */
[----:B------:R-:W-:Y:S01]  /*93d0*/  FADD.FTZ R40, R40, R35 ;  /* 0x0000002328287221 */ /* 0x000fe20000010000 */
[----:B--2---:R-:W-:Y:S03]  /*93e0*/  HMMA.16816.F32 R76, R4, R8, R76 ;  /* 0x00000008044c723c */ /* 0x004fe6000000184c */
[----:B------:R-:W-:-:S04]  /*93f0*/  FADD.FTZ R3, R33, R40 ;  /* 0x0000002821037221 */ /* 0x000fc80000010000 */
[----:B------:R-:W-:Y:S01]  /*9400*/  FADD.FTZ R3, R46, R3 ;  /* 0x000000032e037221 */ /* 0x000fe20000010000 */
[----:B------:R-:W-:Y:S03]  /*9410*/  HMMA.16816.F32 R80, R4, R10, R80 ;  /* 0x0000000a0450723c */ /* 0x000fe60000001850 */
[----:B------:R-:W-:-:S04]  /*9420*/  FADD.FTZ R26, R26, R3 ;  /* 0x000000031a1a7221 */ /* 0x000fc80000010000 */
        /* <DEDUP_REMOVED lines=10> */
.L_x_8002:
        /* <DEDUP_REMOVED lines=8> */
[C---:B-1----:R-:W-:Y:S02]  /*9550*/  SHF.L.U32 R91, R128.reuse, 0x3, RZ ;  /* 0x00000003805b7819 */ /* 0x042fe400000006ff */
[----:B------:R-:W-:Y:S01]  /*9560*/  LOP3.LUT R88, R128, 0x18, RZ, 0xc0, !PT ;  /* 0x0000001880587812 */ /* 0x000fe200078ec0ff */
        /* <DEDUP_REMOVED lines=70> */
.L_x_7997:
[----:B------:R-:W-:Y:S05]  /*99d0*/  BSYNC.RECONVERGENT B0 ;  /* 0x0000000000007941 */ /* 0x000fea0003800200 */
.L_x_7996:
[----:B------:R-:W1:Y:S01]  /*99e0*/  S2UR UR7, SR_CgaCtaId ;  /* 0x00000000000779c3 */ /* 0x000e620000008800 */
[--C-:B------:R-:W-:Y:S01]  /*99f0*/  LOP3.LUT R88, R88, 0xc0, R91.reuse, 0xf8, !PT ;  /* 0x000000c058587812 */ /* 0x100fe200078ef85b */
[C---:B------:R-:W-:Y:S01]  /*9a00*/  IMAD.SHL.U32 R130, R128.reuse, 0x10, RZ ;  /* 0x0000001080827824 */ /* 0x040fe200078e00ff */
[----:B------:R-:W-:Y:S01]  /*9a10*/  UMOV UR8, 0x400 ;  /* 0x0000040000087882 */ /* 0x000fe20000000000 */
[----:B------:R-:W-:Y:S01]  /*9a20*/  IMAD.SHL.U32 R131, R128, 0x20, RZ ;  /* 0x0000002080837824 */ /* 0x000fe200078e00ff */
[----:B------:R-:W-:Y:S01]  /*9a30*/  LOP3.LUT R88, R88, 0x18, R91, 0x78, !PT ;  /* 0x0000001858587812 */ /* 0x000fe200078e785b */
[C---:B------:R-:W-:Y:S01]  /*9a40*/  IMAD.SHL.U32 R90, R128.reuse, 0x4, RZ ;  /* 0x00000004805a7824 */ /* 0x040fe200078e00ff */
[----:B------:R-:W-:Y:S01]  /*9a50*/  IADD3 R154, P0, PT, R149, R136, RZ ;  /* 0x00000088959a7210 */ /* 0x000fe20007f1e0ff */
[----:B------:R-:W-:Y:S01]  /*9a60*/  BSSY.RECONVERGENT B1, `(.L_x_7998) ;  /* 0x00000ba000017945 */ /* 0x000fe20003800200 */
[----:B------:R-:W-:Y:S02]  /*9a70*/  LOP3.LUT R2, R128, 0x8, RZ, 0xc0, !PT ;  /* 0x0000000880027812 */ /* 0x000fe400078ec0ff */
[----:B------:R-:W-:Y:S01]  /*9a80*/  LOP3.LUT R0, R130, 0x100, RZ, 0xc0, !PT ;  /* 0x0000010082007812 */ /* 0x000fe200078ec0ff */
[----:B------:R-:W-:Y:S01]  /*9a90*/  IMAD.X R155, R148, 0x1, R137, P0 ;  /* 0x00000001949b7824 */ /* 0x000fe200000e0689 */
[----:B------:R-:W-:Y:S02]  /*9aa0*/  SHF.R.U32.HI R129, RZ, 0x1, R128 ;  /* 0x00000001ff817819 */ /* 0x000fe40000011680 */
[----:B------:R-:W-:Y:S02]  /*9ab0*/  LOP3.LUT R91, R88, 0x1f20, R91, 0xf8, !PT ;  /* 0x00001f20585b7812 */ /* 0x000fe400078ef85b */
[--C-:B------:R-:W-:Y:S02]  /*9ac0*/  LOP3.LUT R2, R2, 0xc0, R131.reuse, 0xf8, !PT ;  /* 0x000000c002027812 */ /* 0x100fe400078ef883 */
[----:B------:R-:W-:Y:S02]  /*9ad0*/  LOP3.LUT R3, R90, 0x18, RZ, 0xc0, !PT ;  /* 0x000000185a037812 */ /* 0x000fe400078ec0ff */
[----:B------:R-:W-:Y:S02]  /*9ae0*/  LOP3.LUT R0, R0, 0x20, R131, 0xf8, !PT ;  /* 0x0000002000007812 */ /* 0x000fe400078ef883 */
[----:B------:R-:W-:Y:S01]  /*9af0*/  LOP3.LUT R86, R129, 0x8, RZ, 0xc0, !PT ;  /* 0x0000000881567812 */ /* 0x000fe200078ec0ff */
[----:B-1----:R-:W-:Y:S01]  /*9b00*/  ULEA UR6, UR7, UR8, 0x18 ;  /* 0x0000000807067291 */ /* 0x002fe2000f8ec0ff */
[----:B------:R-:W-:Y:S02]  /*9b10*/  LOP3.LUT R130, R130, 0x3e00, RZ, 0xc0, !PT ;  /* 0x00003e0082827812 */ /* 0x000fe400078ec0ff */
[-C--:B------:R-:W-:Y:S02]  /*9b20*/  IADD3 R156, P0, PT, R154, R149.reuse, RZ ;  /* 0x000000959a9c7210 */ /* 0x080fe40007f1e0ff */
[----:B------:R-:W-:Y:S02]  /*9b30*/  LOP3.LUT R2, R0, R2, R3, 0xf6, !PT ;  /* 0x0000000200027212 */ /* 0x000fe400078ef603 */
[----:B------:R-:W-:Y:S01]  /*9b40*/  LEA R91, R91, UR6, 0x1 ;  /* 0x000000065b5b7c11 */ /* 0x000fe2000f8e08ff */
[--C-:B------:R-:W-:Y:S01]  /*9b50*/  IMAD.X R157, R155, 0x1, R148.reuse, P0 ;  /* 0x000000019b9d7824 */ /* 0x100fe200000e0694 */
[--C-:B------:R-:W-:Y:S02]  /*9b60*/  LOP3.LUT R86, R86, 0xc0, R131.reuse, 0xf8, !PT ;  /* 0x000000c056567812 */ /* 0x100fe400078ef883 */
[--C-:B------:R-:W-:Y:S01]  /*9b70*/  LOP3.LUT R0, R130, 0x20, R131.reuse, 0xf8, !PT ;  /* 0x0000002082007812 */ /* 0x100fe200078ef883 */
[----:B------:R-:W-:Y:S01]  /*9b80*/  @!PT LDS RZ, [RZ] ;  /* 0x00000000fffff984 */ /* 0x000fe20000000800 */
[----:B------:R-:W-:Y:S01]  /*9b90*/  @!PT LDS RZ, [RZ] ;  /* 0x00000000fffff984 */ /* 0x000fe20000000800 */
[----:B------:R-:W-:Y:S01]  /*9ba0*/  @!PT LDS RZ, [RZ] ;  /* 0x00000000fffff984 */ /* 0x000fe20000000800 */
[----:B------:R1:W-:Y:S01]  /*9bb0*/  LDGSTS.E.BYPASS.LTC128B.128 [R91+0x3000], desc[UR4][R136.64] ;  /* 0x03000000885b7fae */ /* 0x0003e2000b981a04 */
[----:B------:R-:W-:Y:S02]  /*9bc0*/  IADD3 R158, P0, PT, R156, R149, RZ ;  /* 0x000000959c9e7210 */ /* 0x000fe40007f1e0ff */
[----:B------:R-:W-:Y:S02]  /*9bd0*/  LOP3.LUT R86, R86, R3, RZ, 0x3c, !PT ;  /* 0x0000000356567212 */ /* 0x000fe400078e3cff */
[----:B------:R1:W-:Y:S01]  /*9be0*/  LDGSTS.E.BYPASS.LTC128B.128 [R91+0x3800], desc[UR4][R154.64] ;  /* 0x038000009a5b7fae */ /* 0x0003e2000b981a04 */
[----:B------:R-:W-:Y:S01]  /*9bf0*/  LOP3.LUT R3, R0, 0x100, R131, 0xf8, !PT ;  /* 0x0000010000037812 */ /* 0x000fe200078ef883 */
[----:B------:R-:W-:Y:S01]  /*9c00*/  IMAD.X R159, R157, 0x1, R148, P0 ;  /* 0x000000019d9f7824 */ /* 0x000fe200000e0694 */
[----:B------:R-:W-:Y:S02]  /*9c10*/  LEA R2, R2, UR6, 0x1 ;  /* 0x0000000602027c11 */ /* 0x000fe4000f8e08ff */
[----:B------:R1:W-:Y:S01]  /*9c20*/  LDGSTS.E.BYPASS.LTC128B.128 [R91+0x4000], desc[UR4][R156.64] ;  /* 0x040000009c5b7fae */ /* 0x0003e2000b981a04 */
[----:B------:R-:W-:Y:S02]  /*9c30*/  LOP3.LUT R3, R3, R86, RZ, 0xfc, !PT ;  /* 0x0000005603037212 */ /* 0x000fe400078efcff */
[----:B------:R-:W-:Y:S02]  /*9c40*/  LOP3.LUT P0, RZ, R128, 0x4, RZ, 0xc0, !PT ;  /* 0x0000000480ff7812 */ /* 0x000fe4000780c0ff */
[----:B------:R1:W-:Y:S01]  /*9c50*/  LDGSTS.E.BYPASS.LTC128B.128 [R91+0x4800], desc[UR4][R158.64] ;  /* 0x048000009e5b7fae */ /* 0x0003e2000b981a04 */
[----:B------:R-:W-:Y:S01]  /*9c60*/  LEA R0, R3, UR6, 0x1 ;  /* 0x0000000603007c11 */ /* 0x000fe2000f8e08ff */
[----:B------:R-:W-:Y:S01]  /*9c70*/  IMAD.MOV.U32 R3, RZ, RZ, 0x20 ;  /* 0x00000020ff037424 */ /* 0x000fe200078e00ff */
[----:B------:R-:W-:Y:S02]  /*9c80*/  ISETP.NE.AND P2, PT, R150, RZ, PT ;  /* 0x000000ff9600720c */ /* 0x000fe40003f45270 */
[----:B------:R-:W-:Y:S02]  /*9c90*/  LDSM.16.M88.4 R96, [R2+0x1000] ;  /* 0x001000000260783b */ /* 0x000fe40000000200 */
[----:B------:R-:W-:Y:S03]  /*9ca0*/  SEL R3, R3, 0xffffffe0, !P0 ;  /* 0xffffffe003037807 */ /* 0x000fe60004000000 */
[----:B------:R-:W2:Y:S05]  /*9cb0*/  LDSM.16.M88.4 R92, [R0] ;  /* 0x00000000005c783b */ /* 0x000eaa0000000200 */
        /* <DEDUP_REMOVED lines=69> */
[----:B------:R-:W2:Y:S04]  /*a110*/  LD.E R97, desc[UR4][R84.64+0x170] ;  /* 0x0001700454617980 */ /* 0x000ea8000c101900 */
[----:B------:R-:W-:Y:S01]  /*a120*/  IABS R2, R94 ;  /* 0x0000005e00027213 */ /* 0x000fe20000000000 */
[----:B------:R-:W3:Y:S01]  /*a130*/  LD.E.64 R100, desc[UR4][R84.64+0x20] ;  /* 0x0000200454647980 */ /* 0x000ee2000c101b00 */
[-C--:B--2---:R-:W-:Y:S02]  /*a140*/  IABS R93, R97.reuse ;  /* 0x00000061005d7213 */ /* 0x084fe40000000000 */
[-C--:B------:R-:W-:Y:S02]  /*a150*/  LOP3.LUT R94, R94, R97.reuse, RZ, 0x3c, !PT ;  /* 0x000000615e5e7212 */ /* 0x080fe400078e3cff */
[----:B------:R-:W1:Y:S02]  /*a160*/  I2F.RP R3, R93 ;  /* 0x0000005d00037306 */ /* 0x000e640000209400 */
[----:B------:R-:W-:Y:S08]  /*a170*/  ISETP.GE.AND P2, PT, R94, RZ, PT ;  /* 0x000000ff5e00720c */ /* 0x000ff00003f46270 */
[----:B-1----:R-:W1:Y:S02]  /*a180*/  MUFU.RCP R0, R3 ;  /* 0x0000000300007308 */ /* 0x002e640000001000 */
[----:B-1----:R-:W-:Y:S01]  /*a190*/  VIADD R98, R0, 0xffffffe ;  /* 0x0ffffffe00627836 */ /* 0x002fe20000000000 */
[----:B------:R-:W-:Y:S07]  /*a1a0*/  IABS R3, R97 ;  /* 0x0000006100037213 */ /* 0x000fee0000000000 */
[----:B------:R-:W1:Y:S01]  /*a1b0*/  F2I.FTZ.U32.TRUNC.NTZ R99, R98 ;  /* 0x0000006200637305 */ /* 0x000e62000021f000 */
[----:B------:R-:W-:Y:S02]  /*a1c0*/  IMAD.MOV R3, RZ, RZ, -R3 ;  /* 0x000000ffff037224 */ /* 0x000fe400078e0a03 */
[--C-:B-1----:R-:W-:Y:S02]  /*a1d0*/  IMAD.MOV R0, RZ, RZ, -R99.reuse ;  /* 0x000000ffff007224 */ /* 0x102fe400078e0a63 */
[----:B------:R-:W-:Y:S02]  /*a1e0*/  IMAD.MOV.U32 R98, RZ, RZ, RZ ;  /* 0x000000ffff627224 */ /* 0x000fe400078e00ff */
[----:B------:R-:W-:Y:S01]  /*a1f0*/  IMAD R95, R0, R93, RZ ;  /* 0x0000005d005f7224 */ /* 0x000fe200078e02ff */
[----:B------:R-:W-:Y:S03]  /*a200*/  IADD3 R0, PT, PT, R151, -0x80, RZ ;  /* 0xffffff8097007810 */ /* 0x000fe60007ffe0ff */
[----:B------:R-:W-:Y:S01]  /*a210*/  IMAD.HI.U32 R95, R99, R95, R98 ;  /* 0x0000005f635f7227 */ /* 0x000fe200078e0062 */
[----:B------:R-:W-:Y:S01]  /*a220*/  IABS R88, R0 ;  /* 0x0000000000587213 */ /* 0x000fe20000000000 */
[----:B------:R-:W2:Y:S01]  /*a230*/  LD.E.64 R98, desc[UR4][R84.64+0x38] ;  /* 0x0000380454627980 */ /* 0x000ea2000c101b00 */
[----:B------:R-:W-:Y:S03]  /*a240*/  LOP3.LUT R0, R0, R97, RZ, 0x3c, !PT ;  /* 0x0000006100007212 */ /* 0x000fe600078e3cff */
        /* <DEDUP_REMOVED lines=30> */
[----:B--2---:R-:W-:Y:S04]  /*a430*/  IMAD R2, R99, R97, RZ ;  /* 0x0000006163027224 */ /* 0x004fe800078e02ff */
[C---:B------:R-:W-:Y:S02]  /*a440*/  IMAD R2, R98.reuse, R93, R2 ;  /* 0x0000005d62027224 */ /* 0x040fe400078e0202 */
[----:B------:R-:W-:Y:S05]  /*a450*/  IMAD.WIDE.U32 R98, R98, R97, RZ ;  /* 0x0000006162627225 */ /* 0x000fea00078e00ff */
        /* <DEDUP_REMOVED lines=9> */
.L_x_8001:
[----:B------:R-:W-:Y:S05]  /*a4f0*/  BSYNC.RECONVERGENT B0 ;  /* 0x0000000000007941 */ /* 0x000fea0003800200 */
.L_x_8000:
[----:B------:R-:W-:Y:S01]  /*a500*/  @!PT LDS RZ, [RZ] ;  /* 0x00000000fffff984 */ /* 0x000fe20000000800 */
[----:B------:R-:W-:Y:S01]  /*a510*/  @!PT LDS RZ, [RZ] ;  /* 0x00000000fffff984 */ /* 0x000fe20000000800 */
[----:B------:R-:W-:Y:S01]  /*a520*/  @!PT LDS RZ, [RZ] ;  /* 0x00000000fffff984 */ /* 0x000fe20000000800 */
[----:B------:R1:W-:Y:S01]  /*a530*/  LDGSTS.E.BYPASS.LTC128B.128 [R91+0x1000], desc[UR4][R134.64] ;  /* 0x01000000865b7fae */ /* 0x0003e2000b981a04 */
[C---:B------:R-:W-:Y:S01]  /*a540*/  IMAD.SHL.U32 R3, R132.reuse, 0x40, RZ ;  /* 0x0000004084037824 */ /* 0x040fe200078e00ff */
[----:B------:R-:W-:Y:S04]  /*a550*/  SHF.L.U64.HI R0, R132, 0x6, R133 ;  /* 0x0000000684007819 */ /* 0x000fe80000010285 */
[----:B------:R-:W-:Y:S04]  /*a560*/  IADD3 R92, P2, PT, R3, R134, RZ ;  /* 0x00000086035c7210 */ /* 0x000fe80007f5e0ff */
[-C--:B------:R-:W-:Y:S01]  /*a570*/  IADD3 R2, P3, PT, R92, R3.reuse, RZ ;  /* 0x000000035c027210 */ /* 0x080fe20007f7e0ff */
[----:B------:R-:W-:Y:S03]  /*a580*/  IMAD.X R93, R0, 0x1, R135, P2 ;  /* 0x00000001005d7824 */ /* 0x000fe600010e0687 */
[----:B------:R-:W-:Y:S01]  /*a590*/  IADD3 R94, P2, PT, R2, R3, RZ ;  /* 0x00000003025e7210 */ /* 0x000fe20007f5e0ff */
[--C-:B------:R-:W-:Y:S01]  /*a5a0*/  IMAD.X R3, R93, 0x1, R0.reuse, P3 ;  /* 0x000000015d037824 */ /* 0x100fe200018e0600 */
[----:B------:R1:W-:Y:S03]  /*a5b0*/  LDGSTS.E.BYPASS.LTC128B.128 [R91+0x1800], desc[UR4][R92.64] ;  /* 0x018000005c5b7fae */ /* 0x0003e6000b981a04 */
[----:B------:R-:W-:Y:S01]  /*a5c0*/  IMAD.X R95, R3, 0x1, R0, P2 ;  /* 0x00000001035f7824 */ /* 0x000fe200010e0600 */
[----:B------:R1:W-:Y:S04]  /*a5d0*/  LDGSTS.E.BYPASS.LTC128B.128 [R91+0x2000], desc[UR4][R2.64] ;  /* 0x02000000025b7fae */ /* 0x0003e8000b981a04 */
[----:B------:R1:W-:Y:S04]  /*a5e0*/  LDGSTS.E.BYPASS.LTC128B.128 [R91+0x2800], desc[UR4][R94.64] ;  /* 0x028000005e5b7fae */ /* 0x0003e8000b981a04 */
[----:B------:R-:W0:Y:S02]  /*a5f0*/  LDGDEPBAR ;  /* 0x00000000000079af */ /* 0x000e240000000000 */
.L_x_7999:
[----:B------:R-:W-:Y:S05]  /*a600*/  BSYNC.RECONVERGENT B1 ;  /* 0x0000000000017941 */ /* 0x000fea0003800200 */
.L_x_7998:
        /* <DEDUP_REMOVED lines=49> */
[----:B------:R-:W-:Y:S01]  /*a920*/  MOV R89, R0 ;  /* 0x0000000000597202 */ /* 0x000fe20000000f00 */
[C---:B--2---:R-:W-:Y:S01]  /*a930*/  FMUL.FTZ R106, R3.reuse, R2 ;  /* 0x00000002036a7220 */ /* 0x044fe20000410000 */
[C---:B------:R-:W-:Y:S01]  /*a940*/  FMUL.FTZ R104, R3.reuse, R0 ;  /* 0x0000000003687220 */ /* 0x040fe20000410000 */
[C---:B------:R-:W-:Y:S01]  /*a950*/  FMUL.FTZ R87, R3.reuse, R86 ;  /* 0x0000005603577220 */ /* 0x040fe20000410000 */
[----:B------:R-:W-:Y:S01]  /*a960*/  FMUL.FTZ R86, R3, R88 ;  /* 0x0000005803567220 */ /* 0x000fe20000410000 */
[----:B------:R-:W-:Y:S02]  /*a970*/  IADD3 R88, PT, PT, R91, 0x3020, RZ ;  /* 0x000030205b587810 */ /* 0x000fe40007ffe0ff */
[----:B------:R-:W-:Y:S02]  /*a980*/  FSEL R106, R106, RZ, P3 ;  /* 0x000000ff6a6a7208 */ /* 0x000fe40001800000 */
[----:B------:R-:W2:Y:S01]  /*a990*/  MUFU.EX2 R87, R87 ;  /* 0x0000005700577308 */ /* 0x000ea20000000800 */
[----:B------:R-:W-:Y:S02]  /*a9a0*/  FSEL R104, R104, RZ, P2 ;  /* 0x000000ff68687208 */ /* 0x000fe40001000000 */
[-CC-:B------:R-:W-:Y:S07]  /*a9b0*/  FFMA.FTZ R101, R4, R3.reuse, -R106.reuse ;  /* 0x0000000304657223 */ /* 0x180fee000001086a */
[----:B------:R-:W3:Y:S01]  /*a9c0*/  MUFU.EX2 R86, R86 ;  /* 0x0000005600567308 */ /* 0x000ee20000000800 */
[-C--:B------:R-:W-:Y:S01]  /*a9d0*/  FFMA.FTZ R117, R5, R3.reuse, -R106 ;  /* 0x0000000305757223 */ /* 0x080fe2000001086a */
[-CC-:B------:R-:W-:Y:S01]  /*a9e0*/  FFMA.FTZ R100, R7, R3.reuse, -R104.reuse ;  /* 0x0000000307647223 */ /* 0x180fe20000010868 */
[-C--:B------:R-:W-:Y:S01]  /*a9f0*/  FFMA.FTZ R102, R6, R3.reuse, -R104 ;  /* 0x0000000306667223 */ /* 0x080fe20000010868 */
[-C--:B------:R-:W-:Y:S06]  /*aa00*/  FFMA.FTZ R105, R9, R3.reuse, -R106 ;  /* 0x0000000309697223 */ /* 0x080fec000001086a */
[----:B------:R-:W-:Y:S01]  /*aa10*/  MUFU.EX2 R101, R101 ;  /* 0x0000006500657308 */ /* 0x000fe20000000800 */
[-C--:B------:R-:W-:Y:S01]  /*aa20*/  FFMA.FTZ R112, R10, R3.reuse, -R104 ;  /* 0x000000030a707223 */ /* 0x080fe20000010868 */
[-C--:B------:R-:W-:Y:S01]  /*aa30*/  FFMA.FTZ R108, R8, R3.reuse, -R106 ;  /* 0x00000003086c7223 */ /* 0x080fe2000001086a */
[--C-:B------:R-:W-:Y:S07]  /*aa40*/  FFMA.FTZ R107, R11, R3, -R104.reuse ;  /* 0x000000030b6b7223 */ /* 0x100fee0000010868 */
[----:B------:R-:W-:Y:S01]  /*aa50*/  MUFU.EX2 R100, R100 ;  /* 0x0000006400647308 */ /* 0x000fe20000000800 */
[C---:B--2---:R-:W-:Y:S01]  /*aa60*/  FMUL.FTZ R70, R87.reuse, R70 ;  /* 0x0000004657467220 */ /* 0x044fe20000410000 */
[C---:B------:R-:W-:Y:S01]  /*aa70*/  FMUL.FTZ R71, R87.reuse, R71 ;  /* 0x0000004757477220 */ /* 0x040fe20000410000 */
[C---:B------:R-:W-:Y:S07]  /*aa80*/  FMUL.FTZ R74, R87.reuse, R74 ;  /* 0x0000004a574a7220 */ /* 0x040fee0000410000 */
[----:B------:R-:W2:Y:S01]  /*aa90*/  MUFU.EX2 R117, R117 ;  /* 0x0000007500757308 */ /* 0x000ea20000000800 */
[C---:B---3--:R-:W-:Y:S01]  /*aaa0*/  FMUL.FTZ R68, R86.reuse, R68 ;  /* 0x0000004456447220 */ /* 0x048fe20000410000 */
        /* <DEDUP_REMOVED lines=10> */
[----:B------:R-:W-:Y:S01]  /*ab50*/  MUFU.EX2 R112, R112 ;  /* 0x0000007000707308 */ /* 0x000fe20000000800 */
[----:B------:R-:W-:Y:S01]  /*ab60*/  FMUL.FTZ R82, R87, R82 ;  /* 0x0000005257527220 */ /* 0x000fe20000410000 */
[----:B--2---:R-:W-:Y:S01]  /*ab70*/  F2FP.F16.F32.PACK_AB R92, R117, R101 ;  /* 0x00000065755c723e */ /* 0x004fe200000000ff */
[----:B------:R-:W-:Y:S07]  /*ab80*/  FMUL.FTZ R83, R87, R83 ;  /* 0x0000005357537220 */ /* 0x000fee0000410000 */
[----:B------:R-:W2:Y:S01]  /*ab90*/  MUFU.EX2 R108, R108 ;  /* 0x0000006c006c7308 */ /* 0x000ea20000000800 */
[----:B------:R-:W-:Y:S01]  /*aba0*/  FMUL.FTZ R80, R86, R80 ;  /* 0x0000005056507220 */ /* 0x000fe20000410000 */
[----:B---3--:R-:W-:Y:S01]  /*abb0*/  F2FP.F16.F32.PACK_AB R93, R100, R102 ;  /* 0x00000066645d723e */ /* 0x008fe200000000ff */
[----:B------:R-:W-:Y:S07]  /*abc0*/  FMUL.FTZ R81, R86, R81 ;  /* 0x0000005156517220 */ /* 0x000fee0000410000 */
[----:B------:R-:W3:Y:S01]  /*abd0*/  MUFU.EX2 R107, R107 ;  /* 0x0000006b006b7308 */ /* 0x000ee20000000800 */
[-CC-:B------:R-:W-:Y:S01]  /*abe0*/  FFMA.FTZ R115, R15, R3.reuse, -R104.reuse ;  /* 0x000000030f737223 */ /* 0x180fe20000010868 */
[-C--:B------:R-:W-:Y:S01]  /*abf0*/  FFMA.FTZ R113, R18, R3.reuse, -R104 ;  /* 0x0000000312717223 */ /* 0x080fe20000010868 */
[-CC-:B------:R-:W-:Y:S01]  /*ac00*/  FFMA.FTZ R116, R12, R3.reuse, -R106.reuse ;  /* 0x000000030c747223 */ /* 0x180fe2000001086a */
[-C--:B------:R-:W-:Y:S01]  /*ac10*/  FFMA.FTZ R111, R13, R3.reuse, -R106 ;  /* 0x000000030d6f7223 */ /* 0x080fe2000001086a */
[-C--:B------:R-:W-:Y:S01]  /*ac20*/  FFMA.FTZ R118, R14, R3.reuse, -R104 ;  /* 0x000000030e767223 */ /* 0x080fe20000010868 */
[-CC-:B------:R-:W-:Y:S01]  /*ac30*/  FFMA.FTZ R114, R16, R3.reuse, -R106.reuse ;  /* 0x0000000310727223 */ /* 0x180fe2000001086a */
[-C--:B------:R-:W-:Y:S01]  /*ac40*/  FFMA.FTZ R109, R17, R3.reuse, -R106 ;  /* 0x00000003116d7223 */ /* 0x080fe2000001086a */
[----:B------:R-:W-:Y:S02]  /*ac50*/  FFMA.FTZ R110, R19, R3, -R104 ;  /* 0x00000003136e7223 */ /* 0x000fe40000010868 */
[----:B------:R-:W-:Y:S01]  /*ac60*/  MUFU.EX2 R115, R115 ;  /* 0x0000007300737308 */ /* 0x000fe20000000800 */
[----:B--2---:R-:W-:Y:S01]  /*ac70*/  F2FP.F16.F32.PACK_AB R94, R105, R108 ;  /* 0x0000006c695e723e */ /* 0x004fe200000000ff */
[----:B------:R-:W-:Y:S01]  /*ac80*/  FFMA.FTZ R102, R87, R152, R102 ;  /* 0x0000009857667223 */ /* 0x000fe20000010066 */
[----:B------:R-:W-:Y:S07]  /*ac90*/  FFMA.FTZ R126, R86, R153, R101 ;  /* 0x00000099567e7223 */ /* 0x000fee0000010065 */
[----:B------:R-:W-:Y:S01]  /*aca0*/  MUFU.EX2 R113, R113 ;  /* 0x0000007100717308 */ /* 0x000fe20000000800 */
[----:B---3--:R-:W-:Y:S01]  /*acb0*/  F2FP.F16.F32.PACK_AB R95, R107, R112 ;  /* 0x000000706b5f723e */ /* 0x008fe200000000ff */
[----:B------:R-:W-:Y:S01]  /*acc0*/  FADD.FTZ R125, R100, R102 ;  /* 0x00000066647d7221 */ /* 0x000fe20000010000 */
[-C--:B------:R-:W-:Y:S01]  /*acd0*/  FFMA.FTZ R152, R34, R3.reuse, -R104 ;  /* 0x0000000322987223 */ /* 0x080fe20000010868 */
[----:B------:R-:W-:Y:S01]  /*ace0*/  LDSM.16.MT88.4 R100, [R91+0x3800] ;  /* 0x003800005b64783b */ /* 0x000fe20000004200 */
[----:B------:R-:W-:Y:S01]  /*acf0*/  FADD.FTZ R153, R117, R126 ;  /* 0x0000007e75997221 */ /* 0x000fe20000010000 */
[-C--:B------:R-:W-:Y:S01]  /*ad00*/  FFMA.FTZ R117, R35, R3.reuse, -R104 ;  /* 0x0000000323757223 */ /* 0x080fe20000010868 */
[----:B------:R-:W-:Y:S01]  /*ad10*/  FADD.FTZ R156, R112, R125 ;  /* 0x0000007d709c7221 */ /* 0x000fe20000010000 */
[C---:B-1----:R-:W-:Y:S02]  /*ad20*/  HMMA.16816.F32 R68, R92.reuse, R96, R68 ;  /* 0x000000605c44723c */ /* 0x042fe40000001844 */
[----:B------:R-:W-:Y:S03]  /*ad30*/  MUFU.EX2 R116, R116 ;  /* 0x0000007400747308 */ /* 0x000fe60000000800 */
[----:B------:R-:W-:Y:S01]  /*ad40*/  IADD3 R96, PT, PT, R91, 0x3000, RZ ;  /* 0x000030005b607810 */ /* 0x000fe20007ffe0ff */
[-CC-:B------:R-:W-:Y:S01]  /*ad50*/  FFMA.FTZ R125, R32, R3.reuse, -R106.reuse ;  /* 0x00000003207d7223 */ /* 0x180fe2000001086a */
[-CC-:B------:R-:W-:Y:S01]  /*ad60*/  FFMA.FTZ R112, R33, R3.reuse, -R106.reuse ;  /* 0x0000000321707223 */ /* 0x180fe2000001086a */
[C---:B------:R-:W-:Y:S04]  /*ad70*/  HMMA.16816.F32 R72, R92.reuse, R98, R72 ;  /* 0x000000625c48723c */ /* 0x040fe80000001848 */
[----:B------:R-:W1:Y:S01]  /*ad80*/  MUFU.EX2 R111, R111 ;  /* 0x0000006f006f7308 */ /* 0x000e620000000800 */
[----:B------:R-:W-:Y:S01]  /*ad90*/  @P0 IADD3 R88, PT, PT, R96, -0x20, RZ ;  /* 0xffffffe060580810 */ /* 0x000fe20007ffe0ff */
[-CC-:B------:R-:W-:Y:S08]  /*ada0*/  FFMA.FTZ R124, R20, R3.reuse, -R106.reuse ;  /* 0x00000003147c7223 */ /* 0x180ff0000001086a */
[----:B------:R-:W2:Y:S01]  /*adb0*/  MUFU.EX2 R118, R118 ;  /* 0x0000007600767308 */ /* 0x000ea20000000800 */
[-C--:B------:R-:W-:Y:S01]  /*adc0*/  FFMA.FTZ R119, R21, R3.reuse, -R106 ;  /* 0x0000000315777223 */ /* 0x080fe2000001086a */
[-CC-:B------:R-:W-:Y:S01]  /*add0*/  FFMA.FTZ R123, R22, R3.reuse, -R104.reuse ;  /* 0x00000003167b7223 */ /* 0x180fe20000010868 */
[----:B------:R-:W3:Y:S01]  /*ade0*/  LDSM.16.MT88.4 R96, [R88] ;  /* 0x000000005860783b */ /* 0x000ee20000004200 */
[----:B------:R-:W-:Y:S06]  /*adf0*/  FADD.FTZ R108, R108, R153 ;  /* 0x000000996c6c7221 */ /* 0x000fec0000010000 */
[----:B------:R-:W-:Y:S01]  /*ae00*/  MUFU.EX2 R124, R124 ;  /* 0x0000007c007c7308 */ /* 0x000fe20000000800 */
[-C--:B------:R-:W-:Y:S01]  /*ae10*/  FFMA.FTZ R122, R23, R3.reuse, -R104 ;  /* 0x00000003177a7223 */ /* 0x080fe20000010868 */
[-C--:B------:R-:W-:Y:S01]  /*ae20*/  FFMA.FTZ R120, R24, R3.reuse, -R106 ;  /* 0x0000000318787223 */ /* 0x080fe2000001086a */
[----:B------:R-:W-:Y:S01]  /*ae30*/  FADD.FTZ R153, R105, R108 ;  /* 0x0000006c69997221 */ /* 0x000fe20000010000 */
[-C--:B------:R-:W-:Y:S01]  /*ae40*/  FFMA.FTZ R105, R36, R3.reuse, -R106 ;  /* 0x0000000324697223 */ /* 0x080fe2000001086a */
[-C--:B------:R-:W-:Y:S01]  /*ae50*/  FFMA.FTZ R108, R38, R3.reuse, -R104 ;  /* 0x00000003266c7223 */ /* 0x080fe20000010868 */
[----:B------:R-:W-:Y:S04]  /*ae60*/  LDSM.16.MT88.4 R32, [R88+0xc00] ;  /* 0x000c00005820783b */ /* 0x000fe80000004200 */
[----:B------:R-:W-:Y:S01]  /*ae70*/  MUFU.EX2 R119, R119 ;  /* 0x0000007700777308 */ /* 0x000fe20000000800 */
[-C--:B------:R-:W-:Y:S01]  /*ae80*/  FFMA.FTZ R25, R25, R3.reuse, -R106 ;  /* 0x0000000319197223 */ /* 0x080fe2000001086a */
[-CC-:B------:R-:W-:Y:S01]  /*ae90*/  FFMA.FTZ R121, R26, R3.reuse, -R104.reuse ;  /* 0x000000031a797223 */ /* 0x180fe20000010868 */
[-C--:B------:R-:W-:Y:S07]  /*aea0*/  FFMA.FTZ R86, R27, R3.reuse, -R104 ;  /* 0x000000031b567223 */ /* 0x080fee0000010868 */
[----:B------:R-:W-:Y:S01]  /*aeb0*/  MUFU.EX2 R123, R123 ;  /* 0x0000007b007b7308 */ /* 0x000fe20000000800 */
[-CC-:B------:R-:W-:Y:S01]  /*aec0*/  FFMA.FTZ R131, R28, R3.reuse, -R106.reuse ;  /* 0x000000031c837223 */ /* 0x180fe2000001086a */
[-C--:B------:R-:W-:Y:S01]  /*aed0*/  FFMA.FTZ R126, R29, R3.reuse, -R106 ;  /* 0x000000031d7e7223 */ /* 0x080fe2000001086a */
[-CC-:B------:R-:W-:Y:S07]  /*aee0*/  FFMA.FTZ R154, R30, R3.reuse, -R104.reuse ;  /* 0x000000031e9a7223 */ /* 0x180fee0000010868 */
[----:B------:R-:W-:Y:S01]  /*aef0*/  MUFU.EX2 R122, R122 ;  /* 0x0000007a007a7308 */ /* 0x000fe20000000800 */
[-C--:B------:R-:W-:Y:S01]  /*af00*/  FFMA.FTZ R127, R31, R3.reuse, -R104 ;  /* 0x000000031f7f7223 */ /* 0x080fe20000010868 */
[----:B------:R-:W-:Y:S01]  /*af10*/  FADD.FTZ R107, R107, R156 ;  /* 0x0000009c6b6b7221 */ /* 0x000fe20000010000 */
[-CC-:B------:R-:W-:Y:S07]  /*af20*/  FFMA.FTZ R44, R44, R3.reuse, -R106.reuse ;  /* 0x000000032c2c7223 */ /* 0x180fee000001086a */
[----:B------:R-:W-:Y:S01]  /*af30*/  MUFU.EX2 R120, R120 ;  /* 0x0000007800787308 */ /* 0x000fe20000000800 */
[-C--:B------:R-:W-:Y:S01]  /*af40*/  FFMA.FTZ R45, R45, R3.reuse, -R106 ;  /* 0x000000032d2d7223 */ /* 0x080fe2000001086a */
[----:B------:R-:W-:Y:S01]  /*af50*/  FFMA.FTZ R50, R50, R3, -R104 ;  /* 0x0000000332327223 */ /* 0x000fe20000010868 */
[C---:B------:R-:W-:Y:S07]  /*af60*/  ISETP.GT.AND P0, PT, R150.reuse, RZ, PT ;  /* 0x000000ff9600720c */ /* 0x040fee0003f04270 */
[----:B------:R-:W-:Y:S01]  /*af70*/  MUFU.EX2 R25, R25 ;  /* 0x0000001900197308 */ /* 0x000fe20000000800 */
[----:B------:R-:W-:Y:S02]  /*af80*/  IADD3 R150, PT, PT, R150, -0x1, RZ ;  /* 0xffffffff96967810 */ /* 0x000fe40007ffe0ff */
[----:B------:R-:W-:Y:S07]  /*af90*/  MOV R87, R2 ;  /* 0x0000000200577202 */ /* 0x000fee0000000f00 */
[----:B------:R-:W-:Y:S10]  /*afa0*/  MUFU.EX2 R121, R121 ;  /* 0x0000007900797308 */ /* 0x000ff40000000800 */
[----:B------:R-:W-:Y:S10]  /*afb0*/  MUFU.EX2 R86, R86 ;  /* 0x0000005600567308 */ /* 0x000ff40000000800 */
[----:B------:R-:W-:Y:S01]  /*afc0*/  MUFU.EX2 R114, R114 ;  /* 0x0000007200727308 */ /* 0x000fe20000000800 */
[C---:B---3--:R-:W-:Y:S09]  /*afd0*/  HMMA.16816.F32 R76, R92.reuse, R96, R76 ;  /* 0x000000605c4c723c */ /* 0x048ff2000000184c */
[----:B------:R-:W3:Y:S10]  /*afe0*/  MUFU.EX2 R109, R109 ;  /* 0x0000006d006d7308 */ /* 0x000ef40000000800 */
[----:B------:R-:W4:Y:S01]  /*aff0*/  MUFU.EX2 R110, R110 ;  /* 0x0000006e006e7308 */ /* 0x000f220000000800 */
[----:B------:R-:W-:Y:S01]  /*b000*/  HMMA.16816.F32 R80, R92, R98, R80 ;  /* 0x000000625c50723c */ /* 0x000fe20000001850 */
[----:B------:R-:W5:Y:S08]  /*b010*/  LDSM.16.MT88.4 R96, [R91+0x3400] ;  /* 0x003400005b60783b */ /* 0x000f700000004200 */
[----:B------:R-:W-:Y:S01]  /*b020*/  MUFU.EX2 R131, R131 ;  /* 0x0000008300837308 */ /* 0x000fe20000000800 */
[----:B-1----:R-:W-:Y:S01]  /*b030*/  F2FP.F16.F32.PACK_AB R92, R111, R116 ;  /* 0x000000746f5c723e */ /* 0x002fe200000000ff */
[----:B------:R-:W-:Y:S01]  /*b040*/  FADD.FTZ R116, R116, R153 ;  /* 0x0000009974747221 */ /* 0x000fe20000010000 */
[----:B--2---:R-:W-:Y:S07]  /*b050*/  F2FP.F16.F32.PACK_AB R93, R115, R118 ;  /* 0x00000076735d723e */ /* 0x004fee00000000ff */
[----:B------:R-:W1:Y:S01]  /*b060*/  MUFU.EX2 R126, R126 ;  /* 0x0000007e007e7308 */ /* 0x000e620000000800 */
[----:B---3--:R-:W-:Y:S01]  /*b070*/  F2FP.F16.F32.PACK_AB R94, R109, R114 ;  /* 0x000000726d5e723e */ /* 0x008fe200000000ff */
[----:B------:R-:W-:Y:S08]  /*b080*/  FADD.FTZ R111, R111, R116 ;  /* 0x000000746f6f7221 */ /* 0x000ff00000010000 */
[----:B------:R-:W-:Y:S01]  /*b090*/  MUFU.EX2 R154, R154 ;  /* 0x0000009a009a7308 */ /* 0x000fe20000000800 */
[----:B----4-:R-:W-:Y:S01]  /*b0a0*/  F2FP.F16.F32.PACK_AB R95, R110, R113 ;  /* 0x000000716e5f723e */ /* 0x010fe200000000ff */
[----:B------:R-:W-:Y:S08]  /*b0b0*/  FADD.FTZ R114, R114, R111 ;  /* 0x0000006f72727221 */ /* 0x000ff00000010000 */
[----:B------:R-:W2:Y:S01]  /*b0c0*/  MUFU.EX2 R127, R127 ;  /* 0x0000007f007f7308 */ /* 0x000ea20000000800 */
[----:B------:R-:W-:Y:S09]  /*b0d0*/  FADD.FTZ R109, R109, R114 ;  /* 0x000000726d6d7221 */ /* 0x000ff20000010000 */
[----:B------:R-:W-:Y:S01]  /*b0e0*/  MUFU.EX2 R125, R125 ;  /* 0x0000007d007d7308 */ /* 0x000fe20000000800 */
[----:B-1----:R-:W-:Y:S09]  /*b0f0*/  F2FP.F16.F32.PACK_AB R28, R126, R131 ;  /* 0x000000837e1c723e */ /* 0x002ff200000000ff */
[----:B------:R-:W1:Y:S10]  /*b100*/  MUFU.EX2 R112, R112 ;  /* 0x0000007000707308 */ /* 0x000e740000000800 */
[----:B------:R-:W-:Y:S01]  /*b110*/  MUFU.EX2 R152, R152 ;  /* 0x0000009800987308 */ /* 0x000fe20000000800 */
[----:B--2---:R-:W-:Y:S09]  /*b120*/  F2FP.F16.F32.PACK_AB R29, R127, R154 ;  /* 0x0000009a7f1d723e */ /* 0x004ff200000000ff */
[----:B------:R-:W2:Y:S10]  /*b130*/  MUFU.EX2 R117, R117 ;  /* 0x0000007500757308 */ /* 0x000eb40000000800 */
[----:B------:R-:W-:Y:S01]  /*b140*/  MUFU.EX2 R105, R105 ;  /* 0x0000006900697308 */ /* 0x000fe20000000800 */
[----:B-1----:R-:W-:Y:S09]  /*b150*/  F2FP.F16.F32.PACK_AB R30, R112, R125 ;  /* 0x0000007d701e723e */ /* 0x002ff200000000ff */
[----:B------:R-:W-:Y:S01]  /*b160*/  MUFU.EX2 R108, R108 ;  /* 0x0000006c006c7308 */ /* 0x000fe20000000800 */
[C---:B-----5:R-:W-:Y:S09]  /*b170*/  HMMA.16816.F32 R68, R92.reuse, R96, R68 ;  /* 0x000000605c44723c */ /* 0x060ff20000001844 */
[----:B------:R-:W-:Y:S01]  /*b180*/  MUFU.EX2 R44, R44 ;  /* 0x0000002c002c7308 */ /* 0x000fe20000000800 */
[----:B--2---:R-:W-:Y:S09]  /*b190*/  F2FP.F16.F32.PACK_AB R31, R117, R152 ;  /* 0x00000098751f723e */ /* 0x004ff200000000ff */
[----:B------:R-:W-:Y:S01]  /*b1a0*/  MUFU.EX2 R45, R45 ;  /* 0x0000002d002d7308 */ /* 0x000fe20000000800 */
[C---:B------:R-:W-:Y:S01]  /*b1b0*/  HMMA.16816.F32 R72, R92.reuse, R98, R72 ;  /* 0x000000625c48723c */ /* 0x040fe20000001848 */
[----:B------:R-:W1:Y:S08]  /*b1c0*/  LDSM.16.MT88.4 R96, [R88+0x400] ;  /* 0x000400005860783b */ /* 0x000e700000004200 */
[----:B------:R-:W-:Y:S01]  /*b1d0*/  MUFU.EX2 R50, R50 ;  /* 0x0000003200327308 */ /* 0x000fe20000000800 */
[C---:B-1----:R-:W-:Y:S08]  /*b1e0*/  HMMA.16816.F32 R76, R92.reuse, R96, R76 ;  /* 0x000000605c4c723c */ /* 0x042ff0000000184c */
[----:B------:R-:W-:Y:S01]  /*b1f0*/  HMMA.16816.F32 R80, R92, R98, R80 ;  /* 0x000000625c50723c */ /* 0x000fe20000001850 */
[----:B------:R-:W1:Y:S02]  /*b200*/  LDSM.16.MT88.4 R96, [R88+0x800] ;  /* 0x000800005860783b */ /* 0x000e640000004200 */
[----:B------:R-:W-:Y:S01]  /*b210*/  F2FP.F16.F32.PACK_AB R92, R119, R124 ;  /* 0x0000007c775c723e */ /* 0x000fe200000000ff */
[----:B------:R-:W-:Y:S01]  /*b220*/  FADD.FTZ R124, R124, R109 ;  /* 0x0000006d7c7c7221 */ /* 0x000fe20000010000 */
[----:B------:R-:W-:Y:S02]  /*b230*/  F2FP.F16.F32.PACK_AB R93, R122, R123 ;  /* 0x0000007b7a5d723e */ /* 0x000fe400000000ff */
[----:B------:R-:W-:Y:S01]  /*b240*/  F2FP.F16.F32.PACK_AB R94, R25, R120 ;  /* 0x00000078195e723e */ /* 0x000fe200000000ff */
[----:B------:R-:W-:Y:S01]  /*b250*/  FADD.FTZ R119, R119, R124 ;  /* 0x0000007c77777221 */ /* 0x000fe20000010000 */
[----:B------:R-:W-:Y:S03]  /*b260*/  F2FP.F16.F32.PACK_AB R95, R86, R121 ;  /* 0x00000079565f723e */ /* 0x000fe600000000ff */
[----:B------:R-:W-:Y:S04]  /*b270*/  FADD.FTZ R120, R120, R119 ;  /* 0x0000007778787221 */ /* 0x000fe80000010000 */
[C---:B------:R-:W-:Y:S08]  /*b280*/  HMMA.16816.F32 R68, R92.reuse, R100, R68 ;  /* 0x000000645c44723c */ /* 0x040ff00000001844 */
[C---:B------:R-:W-:Y:S01]  /*b290*/  HMMA.16816.F32 R72, R92.reuse, R102, R72 ;  /* 0x000000665c48723c */ /* 0x040fe20000001848 */
[----:B------:R-:W2:Y:S07]  /*b2a0*/  LDSM.16.MT88.4 R100, [R91+0x3c00] ;  /* 0x003c00005b64783b */ /* 0x000eae0000004200 */
[C---:B-1----:R-:W-:Y:S03]  /*b2b0*/  HMMA.16816.F32 R76, R92.reuse, R96, R76 ;  /* 0x000000605c4c723c */ /* 0x042fe6000000184c */
[-CC-:B------:R-:W-:Y:S01]  /*b2c0*/  FFMA.FTZ R96, R41, R3.reuse, -R106.reuse ;  /* 0x0000000329607223 */ /* 0x180fe2000001086a */
[-CC-:B------:R-:W-:Y:S01]  /*b2d0*/  FFMA.FTZ R97, R40, R3.reuse, -R106.reuse ;  /* 0x0000000328617223 */ /* 0x180fe2000001086a */
[----:B------:R-:W-:Y:S03]  /*b2e0*/  FADD.FTZ R40, R118, R107 ;  /* 0x0000006b76287221 */ /* 0x000fe60000010000 */
[----:B------:R-:W-:Y:S01]  /*b2f0*/  HMMA.16816.F32 R80, R92, R98, R80 ;  /* 0x000000625c50723c */ /* 0x000fe20000001850 */
[----:B------:R-:W1:Y:S01]  /*b300*/  LDSM.16.MT88.4 R92, [R91+0x4000] ;  /* 0x004000005b5c783b */ /* 0x000e620000004200 */
[----:B------:R-:W-:Y:S01]  /*b310*/  MUFU.EX2 R97, R97 ;  /* 0x0000006100617308 */ /* 0x000fe20000000800 */
[-C--:B------:R-:W-:Y:S01]  /*b320*/  FFMA.FTZ R98, R37, R3.reuse, -R106 ;  /* 0x0000000325627223 */ /* 0x080fe2000001086a */
[-C--:B------:R-:W-:Y:S01]  /*b330*/  FFMA.FTZ R99, R39, R3.reuse, -R104 ;  /* 0x0000000327637223 */ /* 0x080fe20000010868 */
[----:B------:R-:W-:Y:S07]  /*b340*/  FADD.FTZ R40, R115, R40 ;  /* 0x0000002873287221 */ /* 0x000fee0000010000 */
[----:B------:R-:W-:Y:S01]  /*b350*/  MUFU.EX2 R96, R96 ;  /* 0x0000006000607308 */ /* 0x000fe20000000800 */
[----:B------:R-:W3:Y:S01]  /*b360*/  LDSM.16.MT88.4 R36, [R88+0x1000] ;  /* 0x001000005824783b */ /* 0x000ee20000004200 */
[----:B------:R-:W-:Y:S08]  /*b370*/  FADD.FTZ R113, R113, R40 ;  /* 0x0000002871717221 */ /* 0x000ff00000010000 */
[----:B------:R-:W4:Y:S01]  /*b380*/  MUFU.EX2 R98, R98 ;  /* 0x0000006200627308 */ /* 0x000f220000000800 */
[----:B------:R-:W-:Y:S09]  /*b390*/  FADD.FTZ R110, R110, R113 ;  /* 0x000000716e6e7221 */ /* 0x000ff20000010000 */
[----:B------:R-:W5:Y:S01]  /*b3a0*/  MUFU.EX2 R99, R99 ;  /* 0x0000006300637308 */ /* 0x000f620000000800 */
[C---:B--2---:R-:W-:Y:S05]  /*b3b0*/  HMMA.16816.F32 R68, R28.reuse, R100, R68 ;  /* 0x000000641c44723c */ /* 0x044fea0000001844 */
[-CC-:B------:R-:W-:Y:S01]  /*b3c0*/  FFMA.FTZ R100, R42, R3.reuse, -R104.reuse ;  /* 0x000000032a647223 */ /* 0x180fe20000010868 */
[-C--:B------:R-:W-:Y:S01]  /*b3d0*/  FFMA.FTZ R101, R43, R3.reuse, -R104 ;  /* 0x000000032b657223 */ /* 0x080fe20000010868 */
[----:B------:R-:W-:Y:S01]  /*b3e0*/  FADD.FTZ R123, R123, R110 ;  /* 0x0000006e7b7b7221 */ /* 0x000fe20000010000 */
[C---:B------:R-:W-:Y:S01]  /*b3f0*/  HMMA.16816.F32 R72, R28.reuse, R102, R72 ;  /* 0x000000661c48723c */ /* 0x040fe20000001848 */
[----:B------:R-:W-:Y:S02]  /*b400*/  LDSM.16.MT88.4 R40, [R88+0x1400] ;  /* 0x001400005828783b */ /* 0x000fe40000004200 */
[----:B------:R-:W-:Y:S01]  /*b410*/  MUFU.EX2 R100, R100 ;  /* 0x0000006400647308 */ /* 0x000fe20000000800 */
[-CC-:B------:R-:W-:Y:S01]  /*b420*/  FFMA.FTZ R103, R46, R3.reuse, -R104.reuse ;  /* 0x000000032e677223 */ /* 0x180fe20000010868 */
[-C--:B------:R-:W-:Y:S01]  /*b430*/  FFMA.FTZ R46, R47, R3.reuse, -R104 ;  /* 0x000000032f2e7223 */ /* 0x080fe20000010868 */
[-CC-:B------:R-:W-:Y:S07]  /*b440*/  FFMA.FTZ R47, R48, R3.reuse, -R106.reuse ;  /* 0x00000003302f7223 */ /* 0x180fee000001086a */
[----:B------:R-:W2:Y:S01]  /*b450*/  MUFU.EX2 R101, R101 ;  /* 0x0000006500657308 */ /* 0x000ea20000000800 */
[C---:B------:R-:W-:Y:S09]  /*b460*/  HMMA.16816.F32 R76, R28.reuse, R32, R76 ;  /* 0x000000201c4c723c */ /* 0x040ff2000000184c */
[----:B------:R-:W-:Y:S01]  /*b470*/  MUFU.EX2 R103, R103 ;  /* 0x0000006700677308 */ /* 0x000fe20000000800 */
[-C--:B------:R-:W-:Y:S01]  /*b480*/  FFMA.FTZ R48, R49, R3.reuse, -R106 ;  /* 0x0000000331307223 */ /* 0x080fe2000001086a */
[-C--:B------:R-:W-:Y:S01]  /*b490*/  FFMA.FTZ R49, R51, R3.reuse, -R104 ;  /* 0x0000000333317223 */ /* 0x080fe20000010868 */
[--C-:B------:R-:W-:Y:S07]  /*b4a0*/  FFMA.FTZ R51, R52, R3, -R106.reuse ;  /* 0x0000000334337223 */ /* 0x100fee000001086a */
[----:B------:R-:W3:Y:S01]  /*b4b0*/  MUFU.EX2 R46, R46 ;  /* 0x0000002e002e7308 */ /* 0x000ee20000000800 */
[----:B------:R-:W-:Y:S01]  /*b4c0*/  HMMA.16816.F32 R80, R28, R34, R80 ;  /* 0x000000221c50723c */ /* 0x000fe20000001850 */
[----:B------:R-:W3:Y:S02]  /*b4d0*/  LDSM.16.MT88.4 R32, [R91+0x4400] ;  /* 0x004400005b20783b */ /* 0x000ee40000004200 */
[----:B----4-:R-:W-:Y:S06]  /*b4e0*/  F2FP.F16.F32.PACK_AB R28, R98, R105 ;  /* 0x00000069621c723e */ /* 0x010fec00000000ff */
[----:B------:R-:W-:Y:S01]  /*b4f0*/  MUFU.EX2 R47, R47 ;  /* 0x0000002f002f7308 */ /* 0x000fe20000000800 */
[----:B-----5:R-:W-:Y:S01]  /*b500*/  F2FP.F16.F32.PACK_AB R29, R99, R108 ;  /* 0x0000006c631d723e */ /* 0x020fe200000000ff */
[--C-:B------:R-:W-:Y:S01]  /*b510*/  FFMA.FTZ R52, R53, R3, -R106.reuse ;  /* 0x0000000335347223 */ /* 0x100fe2000001086a */
[----:B------:R-:W-:Y:S07]  /*b520*/  F2FP.F16.F32.PACK_AB R30, R96, R97 ;  /* 0x00000061601e723e */ /* 0x000fee00000000ff */
[----:B------:R-:W4:Y:S01]  /*b530*/  MUFU.EX2 R48, R48 ;  /* 0x0000003000307308 */ /* 0x000f220000000800 */
[----:B--2---:R-:W-:Y:S01]  /*b540*/  F2FP.F16.F32.PACK_AB R31, R101, R100 ;  /* 0x00000064651f723e */ /* 0x004fe200000000ff */
[-CC-:B------:R-:W-:Y:S01]  /*b550*/  FFMA.FTZ R53, R56, R3.reuse, -R106.reuse ;  /* 0x0000000338357223 */ /* 0x180fe2000001086a */
[-CC-:B------:R-:W-:Y:S07]  /*b560*/  FFMA.FTZ R56, R57, R3.reuse, -R106.reuse ;  /* 0x0000000339387223 */ /* 0x180fee000001086a */
[----:B------:R-:W2:Y:S01]  /*b570*/  MUFU.EX2 R49, R49 ;  /* 0x0000003100317308 */ /* 0x000ea20000000800 */
[----:B------:R-:W-:Y:S01]  /*b580*/  FADD.FTZ R122, R122, R123 ;  /* 0x0000007b7a7a7221 */ /* 0x000fe20000010000 */
[-CC-:B------:R-:W-:Y:S01]  /*b590*/  FFMA.FTZ R57, R60, R3.reuse, -R106.reuse ;  /* 0x000000033c397223 */ /* 0x180fe2000001086a */
[-C--:B------:R-:W-:Y:S01]  /*b5a0*/  FFMA.FTZ R60, R61, R3.reuse, -R106 ;  /* 0x000000033d3c7223 */ /* 0x080fe2000001086a */
[C---:B-1----:R-:W-:Y:S06]  /*b5b0*/  HMMA.16816.F32 R68, R28.reuse, R92, R68 ;  /* 0x0000005c1c44723c */ /* 0x042fec0000001844 */
[----:B------:R-:W-:Y:S01]  /*b5c0*/  MUFU.EX2 R51, R51 ;  /* 0x0000003300337308 */ /* 0x000fe20000000800 */
[-CC-:B------:R-:W-:Y:S01]  /*b5d0*/  FFMA.FTZ R92, R54, R3.reuse, -R104.reuse ;  /* 0x00000003365c7223 */ /* 0x180fe20000010868 */
[-CC-:B------:R-:W-:Y:S08]  /*b5e0*/  FFMA.FTZ R54, R55, R3.reuse, -R104.reuse ;  /* 0x0000000337367223 */ /* 0x180ff00000010868 */
[----:B------:R-:W1:Y:S01]  /*b5f0*/  MUFU.EX2 R52, R52 ;  /* 0x0000003400347308 */ /* 0x000e620000000800 */
[-CC-:B------:R-:W-:Y:S01]  /*b600*/  FFMA.FTZ R55, R58, R3.reuse, -R104.reuse ;  /* 0x000000033a377223 */ /* 0x180fe20000010868 */
[-C--:B------:R-:W-:Y:S01]  /*b610*/  FFMA.FTZ R58, R59, R3.reuse, -R104 ;  /* 0x000000033b3a7223 */ /* 0x080fe20000010868 */
[C---:B------:R-:W-:Y:S07]  /*b620*/  HMMA.16816.F32 R72, R28.reuse, R94, R72 ;  /* 0x0000005e1c48723c */ /* 0x040fee0000001848 */
[----:B------:R-:W-:Y:S01]  /*b630*/  MUFU.EX2 R53, R53 ;  /* 0x0000003500357308 */ /* 0x000fe20000000800 */
[----:B------:R-:W-:Y:S01]  /*b640*/  FADD.FTZ R121, R121, R122 ;  /* 0x0000007a79797221 */ /* 0x000fe20000010000 */
[-CC-:B------:R-:W-:Y:S08]  /*b650*/  FFMA.FTZ R59, R62, R3.reuse, -R104.reuse ;  /* 0x000000033e3b7223 */ /* 0x180ff00000010868 */
[----:B------:R-:W-:Y:S01]  /*b660*/  MUFU.EX2 R54, R54 ;  /* 0x0000003600367308 */ /* 0x000fe20000000800 */
[-C--:B------:R-:W-:Y:S01]  /*b670*/  FFMA.FTZ R62, R63, R3.reuse, -R104 ;  /* 0x000000033f3e7223 */ /* 0x080fe20000010868 */
[----:B------:R-:W-:Y:S01]  /*b680*/  FADD.FTZ R121, R86, R121 ;  /* 0x0000007956797221 */ /* 0x000fe20000010000 */
[C---:B---3--:R-:W-:Y:S07]  /*b690*/  HMMA.16816.F32 R76, R28.reuse, R36, R76 ;  /* 0x000000241c4c723c */ /* 0x048fee000000184c */
[----:B------:R-:W-:Y:S01]  /*b6a0*/  MUFU.EX2 R56, R56 ;  /* 0x0000003800387308 */ /* 0x000fe20000000800 */
[----:B------:R-:W-:Y:S01]  /*b6b0*/  FADD.FTZ R86, R25, R120 ;  /* 0x0000007819567221 */ /* 0x000fe20000010000 */
[----:B------:R-:W-:Y:S08]  /*b6c0*/  FADD.FTZ R154, R154, R121 ;  /* 0x000000799a9a7221 */ /* 0x000ff00000010000 */
[----:B------:R-:W3:Y:S01]  /*b6d0*/  MUFU.EX2 R25, R92 ;  /* 0x0000005c00197308 */ /* 0x000ee20000000800 */
[----:B------:R-:W-:Y:S01]  /*b6e0*/  FFMA.FTZ R61, R64, R3, -R106 ;  /* 0x00000003403d7223 */ /* 0x000fe2000001086a */
[----:B------:R-:W-:Y:S01]  /*b6f0*/  FADD.FTZ R131, R131, R86 ;  /* 0x0000005683837221 */ /* 0x000fe20000010000 */
[----:B------:R-:W-:Y:S01]  /*b700*/  HMMA.16816.F32 R80, R28, R38, R80 ;  /* 0x000000261c50723c */ /* 0x000fe20000001850 */
[----:B------:R-:W5:Y:S06]  /*b710*/  LDSM.16.MT88.4 R36, [R91+0x4800] ;  /* 0x004800005b24783b */ /* 0x000f6c0000004200 */
[----:B------:R-:W-:Y:S01]  /*b720*/  MUFU.EX2 R55, R55 ;  /* 0x0000003700377308 */ /* 0x000fe20000000800 */
[----:B------:R-:W-:Y:S01]  /*b730*/  F2FP.F16.F32.PACK_AB R28, R45, R44 ;  /* 0x0000002c2d1c723e */ /* 0x000fe200000000ff */
[----:B------:R-:W-:Y:S01]  /*b740*/  FADD.FTZ R127, R127, R154 ;  /* 0x0000009a7f7f7221 */ /* 0x000fe20000010000 */
[----:B------:R-:W-:Y:S07]  /*b750*/  F2FP.F16.F32.PACK_AB R29, R46, R103 ;  /* 0x000000672e1d723e */ /* 0x000fee00000000ff */
[----:B------:R-:W3:Y:S01]  /*b760*/  MUFU.EX2 R58, R58 ;  /* 0x0000003a003a7308 */ /* 0x000ee20000000800 */
[----:B----4-:R-:W-:Y:S01]  /*b770*/  F2FP.F16.F32.PACK_AB R30, R48, R47 ;  /* 0x0000002f301e723e */ /* 0x010fe200000000ff */
[----:B------:R-:W-:Y:S01]  /*b780*/  FADD.FTZ R126, R126, R131 ;  /* 0x000000837e7e7221 */ /* 0x000fe20000010000 */
[----:B--2---:R-:W-:Y:S07]  /*b790*/  F2FP.F16.F32.PACK_AB R31, R49, R50 ;  /* 0x00000032311f723e */ /* 0x004fee00000000ff */
[----:B------:R-:W-:Y:S01]  /*b7a0*/  MUFU.EX2 R57, R57 ;  /* 0x0000003900397308 */ /* 0x000fe20000000800 */
[-C--:B------:R-:W-:Y:S01]  /*b7b0*/  FFMA.FTZ R63, R66, R3.reuse, -R104 ;  /* 0x00000003423f7223 */ /* 0x080fe20000010868 */
[-C--:B------:R-:W-:Y:S01]  /*b7c0*/  FFMA.FTZ R106, R65, R3.reuse, -R106 ;  /* 0x00000003416a7223 */ /* 0x080fe2000001086a */
[----:B------:R-:W-:Y:S01]  /*b7d0*/  FFMA.FTZ R104, R67, R3, -R104 ;  /* 0x0000000343687223 */ /* 0x000fe20000010868 */
[----:B------:R-:W-:Y:S01]  /*b7e0*/  FADD.FTZ R152, R152, R127 ;  /* 0x0000007f98987221 */ /* 0x000fe20000010000 */
[----:B------:R-:W-:Y:S01]  /*b7f0*/  FADD.FTZ R125, R125, R126 ;  /* 0x0000007e7d7d7221 */ /* 0x000fe20000010000 */
[C---:B------:R-:W-:Y:S04]  /*b800*/  HMMA.16816.F32 R68, R28.reuse, R32, R68 ;  /* 0x000000201c44723c */ /* 0x040fe80000001844 */
        /* <DEDUP_REMOVED lines=8> */
[----:B------:R-:W-:Y:S01]  /*b890*/  FADD.FTZ R105, R105, R112 ;  /* 0x0000007069697221 */ /* 0x000fe20000010000 */
[----:B------:R-:W-:Y:S08]  /*b8a0*/  FADD.FTZ R99, R99, R108 ;  /* 0x0000006c63637221 */ /* 0x000ff00000010000 */
        /* <DEDUP_REMOVED lines=8> */
[----:B------:R-:W-:Y:S01]  /*b930*/  HMMA.16816.F32 R80, R28, R42, R80 ;  /* 0x0000002a1c50723c */ /* 0x000fe20000001850 */
[----:B------:R-:W2:Y:S07]  /*b940*/  LDSM.16.MT88.4 R40, [R91+0x4c00] ;  /* 0x004c00005b28783b */ /* 0x000eae0000004200 */
[----:B------:R-:W2:Y:S01]  /*b950*/  MUFU.EX2 R104, R104 ;  /* 0x0000006800687308 */ /* 0x000ea20000000800 */
[----:B-1----:R-:W-:Y:S01]  /*b960*/  F2FP.F16.F32.PACK_AB R28, R52, R51 ;  /* 0x00000033341c723e */ /* 0x002fe200000000ff */
[----:B------:R-:W-:Y:S01]  /*b970*/  FADD.FTZ R97, R96, R97 ;  /* 0x0000006160617221 */ /* 0x000fe20000010000 */
[----:B---3--:R-:W-:Y:S01]  /*b980*/  F2FP.F16.F32.PACK_AB R29, R54, R25 ;  /* 0x00000019361d723e */ /* 0x008fe200000000ff */
[----:B------:R-:W-:Y:S01]  /*b990*/  FADD.FTZ R103, R103, R64 ;  /* 0x0000004067677221 */ /* 0x000fe20000010000 */
[----:B------:R-:W-:Y:S02]  /*b9a0*/  F2FP.F16.F32.PACK_AB R30, R56, R53 ;  /* 0x00000035381e723e */ /* 0x000fe400000000ff */
[----:B------:R-:W-:Y:S01]  /*b9b0*/  F2FP.F16.F32.PACK_AB R31, R58, R55 ;  /* 0x000000373a1f723e */ /* 0x000fe200000000ff */
[----:B------:R-:W-:Y:S04]  /*b9c0*/  FADD.FTZ R103, R46, R103 ;  /* 0x000000672e677221 */ /* 0x000fe80000010000 */
[----:B------:R-:W-:Y:S02]  /*b9d0*/  FADD.FTZ R50, R50, R103 ;  /* 0x0000006732327221 */ /* 0x000fe40000010000 */
[C---:B-----5:R-:W-:Y:S03]  /*b9e0*/  HMMA.16816.F32 R68, R28.reuse, R36, R68 ;  /* 0x000000241c44723c */ /* 0x060fe60000001844 */
[----:B------:R-:W-:Y:S04]  /*b9f0*/  FADD.FTZ R50, R49, R50 ;  /* 0x0000003231327221 */ /* 0x000fe80000010000 */
[----:B------:R-:W-:Y:S01]  /*ba00*/  FADD.FTZ R25, R25, R50 ;  /* 0x0000003219197221 */ /* 0x000fe20000010000 */
[C---:B------:R-:W-:Y:S01]  /*ba10*/  HMMA.16816.F32 R72, R28.reuse, R38, R72 ;  /* 0x000000261c48723c */ /* 0x040fe20000001848 */
[----:B------:R-:W1:Y:S02]  /*ba20*/  LDSM.16.MT88.4 R36, [R88+0x1c00] ;  /* 0x001c00005824783b */ /* 0x000e640000004200 */
[----:B------:R-:W-:Y:S04]  /*ba30*/  FADD.FTZ R54, R54, R25 ;  /* 0x0000001936367221 */ /* 0x000fe80000010000 */
[----:B------:R-:W-:Y:S01]  /*ba40*/  FADD.FTZ R55, R55, R54 ;  /* 0x0000003637377221 */ /* 0x000fe20000010000 */
[C---:B----4-:R-:W-:Y:S03]  /*ba50*/  HMMA.16816.F32 R76, R28.reuse, R32, R76 ;  /* 0x000000201c4c723c */ /* 0x050fe6000000184c */
[----:B------:R-:W-:Y:S01]  /*ba60*/  FADD.FTZ R32, R44, R97 ;  /* 0x000000612c207221 */ /* 0x000fe20000010000 */
[----:B------:R-:W-:Y:S03]  /*ba70*/  FADD.FTZ R58, R58, R55 ;  /* 0x000000373a3a7221 */ /* 0x000fe60000010000 */
[----:B------:R-:W-:Y:S01]  /*ba80*/  FADD.FTZ R32, R45, R32 ;  /* 0x000000202d207221 */ /* 0x000fe20000010000 */
[----:B------:R-:W-:Y:S03]  /*ba90*/  HMMA.16816.F32 R80, R28, R34, R80 ;  /* 0x000000221c50723c */ /* 0x000fe60000001850 */
[----:B--2---:R-:W-:Y:S01]  /*baa0*/  F2FP.F16.F32.PACK_AB R28, R60, R57 ;  /* 0x000000393c1c723e */ /* 0x004fe200000000ff */
        /* <DEDUP_REMOVED lines=23> */
.L_x_7995:
        /* <DEDUP_REMOVED lines=10> */
.L_x_8011:
[----:B----4-:R-:W-:Y:S01]  /*bcc0*/  FADD.FTZ R4, R8, R10 ;  /* 0x0000000a08047221 */ /* 0x010fe20000010000 */
[----:B------:R-:W2:Y:S01]  /*bcd0*/  MUFU.RCP R3, R6 ;  /* 0x0000000600037308 */ /* 0x000ea20000001000 */
[C---:B------:R-:W-:Y:S01]  /*bce0*/  IMAD.SHL.U32 R5, R128.reuse, 0x2, RZ ;  /* 0x0000000280057824 */ /* 0x040fe200078e00ff */
[----:B------:R-:W-:Y:S02]  /*bcf0*/  SHF.L.U32 R10, R128, 0x3, RZ ;  /* 0x00000003800a7819 */ /* 0x000fe400000006ff */
[----:B------:R-:W-:Y:S02]  /*bd00*/  FSETP.NE.FTZ.AND P3, PT, R4, RZ, PT ;  /* 0x000000ff0400720b */ /* 0x000fe40003f75000 */
[----:B------:R-:W-:Y:S02]  /*bd10*/  LOP3.LUT R5, R130, 0x6, R5, 0xf8, !PT ;  /* 0x0000000682057812 */ /* 0x000fe400078ef805 */
[----:B---3--:R-:W3:Y:S01]  /*bd20*/  MUFU.RCP R8, R4 ;  /* 0x0000000400087308 */ /* 0x008ee20000001000 */
[----:B------:R-:W-:-:S02]  /*bd30*/  LOP3.LUT R9, R10, 0xc0, RZ, 0xc0, !PT ;  /* 0x000000c00a097812 */ /* 0x000fc400078ec0ff */
[----:B------:R-:W-:Y:S02]  /*bd40*/  FSETP.NE.FTZ.AND P4, PT, R6, RZ, PT ;  /* 0x000000ff0600720b */ /* 0x000fe40003f95000 */
[----:B------:R-:W-:Y:S02]  /*bd50*/  LOP3.LUT R5, R5, 0x20, R10, 0xf8, !PT ;  /* 0x0000002005057812 */ /* 0x000fe400078ef80a */
[----:B------:R-:W-:Y:S02]  /*bd60*/  LOP3.LUT R9, R9, 0x18, R128, 0xf8, !PT ;  /* 0x0000001809097812 */ /* 0x000fe400078ef880 */
[----:B--2---:R-:W-:Y:S02]  /*bd70*/  FSEL R3, R3, 1, P4 ;  /* 0x3f80000003037808 */ /* 0x004fe40002000000 */
[----:B------:R-:W-:-:S03]  /*bd80*/  LOP3.LUT R5, R5, R9, RZ, 0xfc, !PT ;  /* 0x0000000905057212 */ /* 0x000fc600078efcff */
[----:B------:R-:W-:Y:S01]  /*bd90*/  FMUL.FTZ R68, R3, R68 ;  /* 0x0000004403447220 */ /* 0x000fe20000410000 */
[----:B------:R-:W-:Y:S01]  /*bda0*/  LEA R5, R5, UR6, 0x1 ;  /* 0x0000000605057c11 */ /* 0x000fe2000f8e08ff */
        /* <DEDUP_REMOVED lines=35> */
[----:B------:R3:W-:Y:S04]  /*bfe0*/  STS [R90+0x30], R3 ;  /* 0x000030035a007388 */ /* 0x0007e80000000800 */
[----:B------:R4:W-:Y:S04]  /*bff0*/  STS [R90+0x230], R82 ;  /* 0x000230525a007388 */ /* 0x0009e80000000800 */
[----:B------:R-:W2:Y:S01]  /*c000*/  LD.E.U8 R8, desc[UR4][R84.64+0x1c8] ;  /* 0x0001c80454087980 */ /* 0x000ea2000c101100 */
[----:B------:R-:W-:-:S03]  /*c010*/  ISETP.NE.AND P0, PT, R143, -0x1, PT ;  /* 0xffffffff8f00780c */ /* 0x000fc60003f05270 */
[----:B------:R-:W4:Y:S04]  /*c020*/  LD.E.64 R22, desc[UR4][R84.64+0x88] ;  /* 0x0000880454167980 */ /* 0x000f28000c101b00 */
[----:B------:R1:W5:Y:S04]  /*c030*/  LD.E.64 R20, desc[UR4][R84.64+0x90] ;  /* 0x0000900454147980 */ /* 0x000368000c101b00 */
[----:B------:R1:W5:Y:S04]  /*c040*/  LD.E.64 R16, desc[UR4][R84.64+0xa0] ;  /* 0x0000a00454107980 */ /* 0x000368000c101b00 */
[----:B------:R-:W3:Y:S04]  /*c050*/  @!P0 LD.E.64 R14, desc[UR4][R84.64+0x80] ;  /* 0x00008004540e8980 */ /* 0x000ee8000c101b00 */
[----:B------:R1:W5:Y:S01]  /*c060*/  LD.E.64 R18, desc[UR4][R84.64+0x70] ;  /* 0x0000700454127980 */ /* 0x000362000c101b00 */
[----:B--2---:R-:W-:-:S13]  /*c070*/  ISETP.NE.AND P1, PT, R8, RZ, PT ;  /* 0x000000ff0800720c */ /* 0x004fda0003f25270 */
[----:B------:R-:W2:Y:S04]  /*c080*/  @!P1 LD.E R8, desc[UR4][R84.64+0x60] ;  /* 0x0000600454089980 */ /* 0x000ea8000c101900 */
[----:B------:R-:W2:Y:S01]  /*c090*/  @!P1 LD.E R5, desc[UR4][R84.64+0xb4] ;  /* 0x0000b40454059980 */ /* 0x000ea2000c101900 */
[-C--:B---3--:R-:W-:Y:S01]  /*c0a0*/  @!P0 IMAD R3, R15, R140.reuse, RZ ;  /* 0x0000008c0f038224 */ /* 0x088fe200078e02ff */
[----:B------:R-:W-:Y:S01]  /*c0b0*/  LOP3.LUT R9, R9, 0x18, R10, 0x78, !PT ;  /* 0x0000001809097812 */ /* 0x000fe200078e780a */
[----:B------:R-:W-:-:S04]  /*c0c0*/  @!P0 IMAD.WIDE.U32 R12, R14, R140, RZ ;  /* 0x0000008c0e0c8225 */ /* 0x000fc800078e00ff */
[----:B----4-:R-:W-:Y:S01]  /*c0d0*/  @P0 IMAD R14, R23, R143, RZ ;  /* 0x0000008f170e0224 */ /* 0x010fe200078e02ff */
[----:B------:R-:W-:Y:S01]  /*c0e0*/  @!P0 IADD3 R3, PT, PT, R13, R3, RZ ;  /* 0x000000030d038210 */ /* 0x000fe20007ffe0ff */
[----:B------:R-:W-:Y:S02]  /*c0f0*/  IMAD.SHL.U32 R13, R141, 0x40, RZ ;  /* 0x000000408d0d7824 */ /* 0x000fe400078e00ff */
[----:B------:R-:W-:-:S04]  /*c100*/  @P0 IMAD.WIDE.U32 R28, R22, R143, RZ ;  /* 0x0000008f161c0225 */ /* 0x000fc800078e00ff */
[----:B--2---:R-:W-:-:S04]  /*c110*/  @!P1 IMAD R8, R8, R140, R139 ;  /* 0x0000008c08089224 */ /* 0x004fc800078e028b */
[----:B------:R-:W-:Y:S01]  /*c120*/  @!P1 IMAD R5, R8, R5, RZ ;  /* 0x0000000508059224 */ /* 0x000fe200078e02ff */
[----:B------:R-:W-:Y:S02]  /*c130*/  LOP3.LUT R8, R9, 0x1f20, R10, 0xf8, !PT ;  /* 0x00001f2009087812 */ /* 0x000fe400078ef80a */
[----:B------:R-:W-:Y:S01]  /*c140*/  LOP3.LUT R10, R10, 0x18, RZ, 0xc0, !PT ;  /* 0x000000180a0a7812 */ /* 0x000fe200078ec0ff */
[----:B-1----:R-:W-:Y:S06]  /*c150*/  @!P1 BRA `(.L_x_8004) ;  /* 0x0000000000149947 */ /* 0x002fec0003800000 */
[----:B------:R-:W2:Y:S04]  /*c160*/  @!P0 LD.E R5, desc[UR4][R84.64+0xb4] ;  /* 0x0000b40454058980 */ /* 0x000ea8000c101900 */
[----:B------:R-:W3:Y:S01]  /*c170*/  LD.E R24, desc[UR4][R84.64+0xd4] ;  /* 0x0000d40454187980 */ /* 0x000ee2000c101900 */
[----:B--2---:R-:W-:Y:S02]  /*c180*/  @!P0 IMAD R143, R5, R140, RZ ;  /* 0x0000008c058f8224 */ /* 0x004fe400078e02ff */
[----:B---3--:R-:W-:-:S05]  /*c190*/  IMAD R24, R24, R139, RZ ;  /* 0x0000008b18187224 */ /* 0x008fca00078e02ff */
[----:B------:R-:W-:-:S07]  /*c1a0*/  IADD3 R5, PT, PT, R24, R143, RZ ;  /* 0x0000008f18057210 */ /* 0x000fce0007ffe0ff */
.L_x_8004:
[----:B------:R-:W-:Y:S01]  /*c1b0*/  IMAD.MOV.U32 R11, RZ, RZ, RZ ;  /* 0x000000ffff0b7224 */ /* 0x000fe200078e00ff */
[----:B------:R-:W-:Y:S01]  /*c1c0*/  SHF.R.U32.HI R15, RZ, 0x2, R128 ;  /* 0x00000002ff0f7819 */ /* 0x000fe20000011680 */
[----:B------:R-:W-:Y:S01]  /*c1d0*/  IMAD R26, R23, R13, RZ ;  /* 0x0000000d171a7224 */ /* 0x000fe200078e02ff */
[C---:B------:R-:W-:Y:S01]  /*c1e0*/  IADD3 R24, PT, PT, -R13.reuse, R142, RZ ;  /* 0x0000008e0d187210 */ /* 0x040fe20007ffe1ff */
[----:B------:R-:W-:Y:S01]  /*c1f0*/  IMAD.WIDE.U32 R30, R13, R22, R10 ;  /* 0x000000160d1e7225 */ /* 0x000fe200078e000a */
[----:B------:R-:W-:Y:S05]  /*c200*/  WARPSYNC.ALL ;  /* 0x0000000000007948 */ /* 0x000fea0003800000 */
[-C--:B-----5:R-:W-:Y:S01]  /*c210*/  IMAD R21, R21, R139.reuse, RZ ;  /* 0x0000008b15157224 */ /* 0x0a0fe200078e02ff */
[----:B------:R-:W-:Y:S01]  /*c220*/  BAR.SYNC.DEFER_BLOCKING 0x0 ;  /* 0x0000000000007b1d */ /* 0x000fe20000010000 */
[----:B------:R-:W-:Y:S01]  /*c230*/  IMAD.WIDE.U32 R32, R20, R139, RZ ;  /* 0x0000008b14207225 */ /* 0x000fe200078e00ff */
[----:B------:R-:W-:-:S02]  /*c240*/  ISETP.GE.AND P2, PT, R15, R24, PT ;  /* 0x000000180f00720c */ /* 0x000fc40003f46270 */
[----:B------:R-:W-:Y:S01]  /*c250*/  @P0 MOV R12, R28 ;  /* 0x0000001c000c0202 */ /* 0x000fe20000000f00 */
[----:B------:R-:W-:Y:S01]  /*c260*/  @P0 IMAD.IADD R3, R29, 0x1, R14 ;  /* 0x000000011d030824 */ /* 0x000fe200078e020e */
[----:B------:R-:W1:Y:S01]  /*c270*/  @P3 MUFU.LG2 R4, R4 ;  /* 0x0000000400043308 */ /* 0x000e620000000c00 */
[----:B------:R-:W-:Y:S01]  /*c280*/  IMAD.IADD R21, R33, 0x1, R21 ;  /* 0x0000000121157824 */ /* 0x000fe200078e0215 */
[----:B------:R-:W-:Y:S01]  /*c290*/  IADD3 R26, PT, PT, R31, R26, RZ ;  /* 0x0000001a1f1a7210 */ /* 0x000fe20007ffe0ff */
[----:B------:R-:W-:Y:S01]  /*c2a0*/  BSSY.RECONVERGENT B0, `(.L_x_8005) ;  /* 0x0000023000007945 */ /* 0x000fe20003800200 */
[----:B------:R-:W-:Y:S01]  /*c2b0*/  IADD3 R30, P1, P0, R32, R30, R12 ;  /* 0x0000001e201e7210 */ /* 0x000fe2000783e00c */
[----:B------:R-:W-:Y:S01]  /*c2c0*/  IMAD.MOV.U32 R12, RZ, RZ, 0x7f800000 ;  /* 0x7f800000ff0c7424 */ /* 0x000fe200078e00ff */
[----:B------:R-:W-:Y:S02]  /*c2d0*/  LEA R25, R8, UR6, 0x1 ;  /* 0x0000000608197c11 */ /* 0x000fe4000f8e08ff */
[----:B------:R-:W-:Y:S01]  /*c2e0*/  IADD3.X R31, PT, PT, R21, R26, R3, P1, P0 ;  /* 0x0000001a151f7210 */ /* 0x000fe20000fe0403 */
[----:B------:R-:W-:Y:S01]  /*c2f0*/  @!P2 IMAD R3, R23, R15, RZ ;  /* 0x0000000f1703a224 */ /* 0x000fe200078e02ff */
[C---:B------:R-:W-:Y:S01]  /*c300*/  IADD3 R21, PT, PT, R15.reuse, 0x20, RZ ;  /* 0x000000200f157810 */ /* 0x040fe20007ffe0ff */
[----:B------:R-:W2:Y:S01]  /*c310*/  @P4 MUFU.LG2 R6, R6 ;  /* 0x0000000600064308 */ /* 0x000ea20000000c00 */
[----:B------:R-:W-:Y:S01]  /*c320*/  LOP3.LUT P5, RZ, R128, 0x3, RZ, 0xc0, !PT ;  /* 0x0000000380ff7812 */ /* 0x000fe200078ac0ff */
[----:B------:R-:W-:Y:S01]  /*c330*/  @!P2 IMAD.WIDE.U32 R26, R15, R22, R30 ;  /* 0x000000160f1aa225 */ /* 0x000fe200078e001e */
[----:B------:R-:W-:-:S04]  /*c340*/  ISETP.GE.AND P1, PT, R21, R24, PT ;  /* 0x000000181500720c */ /* 0x000fc80003f26270 */
[----:B------:R-:W-:Y:S01]  /*c350*/  @!P2 IADD3 R21, PT, PT, R27, R3, RZ ;  /* 0x000000031b15a210 */ /* 0x000fe20007ffe0ff */
[----:B-1----:R-:W-:Y:S01]  /*c360*/  @P3 FMUL.FTZ R27, R4, 0.69314718246459960938 ;  /* 0x3f317218041b3820 */ /* 0x002fe20000410000 */
[C---:B------:R-:W-:Y:S01]  /*c370*/  @!P2 LEA R20, P0, R26.reuse, R18, 0x1 ;  /* 0x000000121a14a211 */ /* 0x040fe200078008ff */
[----:B------:R1:W3:Y:S01]  /*c380*/  LDS.128 R8, [R25] ;  /* 0x0000000019087984 */ /* 0x0002e20000000c00 */
[----:B------:R-:W-:Y:S01]  /*c390*/  MOV R3, 0x7f800000 ;  /* 0x7f80000000037802 */ /* 0x000fe20000000f00 */
[----:B------:R-:W-:Y:S01]  /*c3a0*/  @P3 FFMA.FTZ R3, R7, R0, R27 ;  /* 0x0000000007033223 */ /* 0x000fe2000001001b */
[----:B------:R-:W-:Y:S02]  /*c3b0*/  @!P2 LEA.HI.X R21, R26, R19, R21, 0x1, P0 ;  /* 0x000000131a15a211 */ /* 0x000fe400000f0c15 */
[----:B------:R-:W4:Y:S01]  /*c3c0*/  LDS.128 R24, [R25+0x800] ;  /* 0x0008000019187984 */ /* 0x000f220000000c00 */
[----:B--2---:R-:W-:-:S04]  /*c3d0*/  @P4 FMUL.FTZ R6, R6, 0.69314718246459960938 ;  /* 0x3f31721806064820 */ /* 0x004fc80000410000 */
[----:B------:R-:W-:Y:S01]  /*c3e0*/  @P4 FFMA.FTZ R12, R7, R2, R6 ;  /* 0x00000002070c4223 */ /* 0x000fe20000010006 */
[----:B------:R-:W-:Y:S06]  /*c3f0*/  @P5 BRA `(.L_x_8006) ;  /* 0x0000000000345947 */ /* 0x000fec0003800000 */
        /* <DEDUP_REMOVED lines=13> */
.L_x_8006:
[----:B------:R-:W-:Y:S05]  /*c4d0*/  BSYNC.RECONVERGENT B0 ;  /* 0x0000000000007941 */ /* 0x000fea0003800200 */
.L_x_8005:
[----:B------:R-:W-:Y:S01]  /*c4e0*/  MOV R139, 0x0 ;  /* 0x00000000008b7802 */ /* 0x000fe20000000f00 */
[----:B---3--:R1:W-:Y:S03]  /*c4f0*/  @!P2 ST.E.128 desc[UR4][R20.64], R8 ;  /* 0x000000081400a985 */ /* 0x0083e6000c101d04 */
[----:B-12-4-:R-:W-:Y:S05]  /*c500*/  @P1 RET.REL.NODEC R138 `(_ZN5flash24flash_fwd_splitkv_kernelI23Flash_fwd_kernel_traitsILi32ELi64ELi128ELi4ELb0ELb0EN7cutlass6half_tE19Flash_kernel_traitsILi32ELi64ELi128ELi4ES3_EELb0ELb0ELb0ELb0ELb1ELb0ELb0ELb1EEEvNS_16Flash_fwd_paramsE) ;  /* 0xffffff388abc1950 */ /* 0x016fea0003c3ffff */
        /* <DEDUP_REMOVED lines=12> */
[----:B-1----:R-:W-:Y:S05]  /*c5d0*/  RET.REL.NODEC R138 `(_ZN5flash24flash_fwd_splitkv_kernelI23Flash_fwd_kernel_traitsILi32ELi64ELi128ELi4ELb0ELb0EN7cutlass6half_tE19Flash_kernel_traitsILi32ELi64ELi128ELi4ES3_EELb0ELb0ELb0ELb0ELb1ELb0ELb0ELb1EEEvNS_16Flash_fwd_paramsE) ;  /* 0xffffff388a887950 */ /* 0x002fea0003c3ffff */
.L_x_8003:
[----:B------:R-:W-:Y:S01]  /*c5e0*/  MOV R4, 0x2 ;  /* 0x0000000200047802 */ /* 0x000fe20000000f00 */
[----:B------:R-:W-:Y:S01]  /*c5f0*/  IMAD.MOV.U32 R3, RZ, RZ, 0x1f ;  /* 0x0000001fff037424 */ /* 0x000fe200078e00ff */
[----:B------:R-:W-:-:S07]  /*c600*/  MOV R5, 0xffffffff ;  /* 0xffffffff00057802 */ /* 0x000fce0000000f00 */
[----:B-1---5:R-:W-:Y:S05]  /*c610*/  WARPSYNC.COLLECTIVE R5, `(.L_x_8007) ;  /* 0x0000000005087348 */ /* 0x022fea0003c00000 */
[----:B------:R2:W3:Y:S02]  /*c620*/  SHFL.BFLY P0, R10, R153, R4, R3 ;  /* 0x0c000004990a7389 */ /* 0x0004e40000000003 */
[----:B-123-5:R-:W-:Y:S05]  /*c630*/  ENDCOLLECTIVE ;  /* 0x000000000000791b */ /* 0x02efea0003800000 */
.L_x_8007:
[----:B------:R-:W-:Y:S02]  /*c640*/  IMAD.MOV.U32 R6, RZ, RZ, R10 ;  /* 0x000000ffff067224 */ /* 0x000fe400078e000a */
[----:B------:R-:W-:Y:S02]  /*c650*/  IMAD.MOV.U32 R4, RZ, RZ, 0x1 ;  /* 0x00000001ff047424 */ /* 0x000fe400078e00ff */
[----:B------:R-:W-:-:S05]  /*c660*/  FADD.FTZ R9, R6, R153 ;  /* 0x0000009906097221 */ /* 0x000fca0000010000 */
[----:B------:R-:W-:-:S07]  /*c670*/  MOV R153, R9 ;  /* 0x0000000900997202 */ /* 0x000fce0000000f00 */
[----:B------:R-:W-:Y:S05]  /*c680*/  WARPSYNC.COLLECTIVE R5, `(.L_x_8008) ;  /* 0x0000000005087348 */ /* 0x000fea0003c00000 */
[----:B------:R1:W2:Y:S02]  /*c690*/  SHFL.BFLY P0, R10, R153, R4, R3 ;  /* 0x0c000004990a7389 */ /* 0x0002a40000000003 */
[----:B-12---:R-:W-:Y:S05]  /*c6a0*/  ENDCOLLECTIVE ;  /* 0x000000000000791b */ /* 0x006fea0003800000 */
.L_x_8008:
[----:B------:R-:W-:Y:S01]  /*c6b0*/  MOV R153, R152 ;  /* 0x0000009800997202 */ /* 0x000fe20000000f00 */
[----:B------:R-:W-:Y:S01]  /*c6c0*/  IMAD.MOV.U32 R4, RZ, RZ, 0x2 ;  /* 0x00000002ff047424 */ /* 0x000fe200078e00ff */
[----:B------:R-:W-:-:S07]  /*c6d0*/  MOV R6, R10 ;  /* 0x0000000a00067202 */ /* 0x000fce0000000f00 */
[----:B------:R-:W-:Y:S05]  /*c6e0*/  WARPSYNC.COLLECTIVE R5, `(.L_x_8009) ;  /* 0x0000000005087348 */ /* 0x000fea0003c00000 */
[----:B------:R1:W2:Y:S02]  /*c6f0*/  SHFL.BFLY P0, R10, R153, R4, R3 ;  /* 0x0c000004990a7389 */ /* 0x0002a40000000003 */
[----:B-12---:R-:W-:Y:S05]  /*c700*/  ENDCOLLECTIVE ;  /* 0x000000000000791b */ /* 0x006fea0003800000 */
.L_x_8009:
[----:B------:R-:W-:Y:S01]  /*c710*/  FADD.FTZ R6, R9, R6 ;  /* 0x0000000609067221 */ /* 0x000fe20000010000 */
[----:B------:R-:W-:Y:S01]  /*c720*/  FADD.FTZ R8, R10, R152 ;  /* 0x000000980a087221 */ /* 0x000fe20000010000 */
[----:B------:R-:W-:-:S04]  /*c730*/  MOV R4, 0x1 ;  /* 0x0000000100047802 */ /* 0x000fc80000000f00 */
[----:B------:R-:W-:-:S07]  /*c740*/  MOV R153, R8 ;  /* 0x0000000800997202 */ /* 0x000fce0000000f00 */
[----:B------:R-:W-:Y:S05]  /*c750*/  WARPSYNC.COLLECTIVE R5, `(.L_x_8010) ;  /* 0x0000000005087348 */ /* 0x000fea0003c00000 */
[----:B------:R1:W2:Y:S02]  /*c760*/  SHFL.BFLY P0, R10, R153, R4, R3 ;  /* 0x0c000004990a7389 */ /* 0x0002a40000000003 */
[----:B-12---:R-:W-:Y:S05]  /*c770*/  ENDCOLLECTIVE ;  /* 0x000000000000791b */ /* 0x006fea0003800000 */
.L_x_8010:
[----:B------:R-:W-:Y:S05]  /*c780*/  BRA `(.L_x_8011) ;  /* 0xfffffff4004c7947 */ /* 0x000fea000383ffff */
.L_x_8012:
        /* <DEDUP_REMOVED lines=15> */
.L_x_10312:


//--------------------- .text._ZN5flash24flash_fwd_splitkv_kernelI23Flash_fwd_kernel_traitsILi32ELi64ELi128ELi4ELb0ELb0EN7cutlass6half_tE19Flash_kernel_traitsILi32ELi64ELi128ELi4ES3_EELb0ELb0ELb0ELb0ELb1ELb1ELb0ELb1EEEvNS_16Flash_fwd_paramsE --------------------------
	.section	.text._ZN5flash24flash_fwd_splitkv_kernelI23Flash_fwd_kernel_traitsILi32ELi64ELi128ELi4ELb0ELb0EN7cutlass6half_tE19Flash_kernel_traitsILi32ELi64ELi128ELi4ES3_EELb0ELb0ELb0ELb0ELb1ELb1ELb0ELb1EEEvNS_16Flash_fwd_paramsE,"ax",@progbits
	.align	128
        .global         _ZN5flash24flash_fwd_splitkv_kernelI23Flash_fwd_kernel_traitsILi32ELi64ELi128ELi4ELb0ELb0EN7cutlass6half_tE19Flash_kernel_traitsILi32ELi64ELi128ELi4ES3_EELb0ELb0ELb0ELb0ELb1ELb1ELb0ELb1EEEvNS_16Flash_fwd_paramsE
        .type           _ZN5flash24flash_fwd_splitkv_kernelI23Flash_fwd_kernel_traitsILi32ELi64ELi128ELi4ELb0ELb0EN7cutlass6half_tE19Flash_kernel_traitsILi32ELi64ELi128ELi4ES3_EELb0ELb0ELb0ELb0ELb1ELb1ELb0ELb1EEEvNS_16Flash_fwd_paramsE,@function
        .size           _ZN5flash24flash_fwd_splitkv_kernelI23Flash_fwd_kernel_traitsILi32ELi64ELi128ELi4ELb0ELb0EN7cutlass6half_tE19Flash_kernel_traitsILi32ELi64ELi128ELi4ES3_EELb0ELb0ELb0ELb0ELb1ELb1ELb0ELb1EEEvNS_16Flash_fwd_paramsE,(.L_x_10313 - _ZN5flash24flash_fwd_splitkv_kernelI23Flash_fwd_kernel_traitsILi32ELi64ELi128ELi4ELb0ELb0EN7cutlass6half_tE19Flash_kernel_traitsILi32ELi64ELi128ELi4ES3_EELb0ELb0ELb0ELb0ELb1ELb1ELb0ELb1EEEvNS_16Flash_fwd_paramsE)
        .other          _ZN5flash24flash_fwd_splitkv_kernelI23Flash_fwd_kernel_traitsILi32ELi64ELi128ELi4ELb0ELb0EN7cutlass6half_tE19Flash_kernel_traitsILi32ELi64ELi128ELi4ES3_EELb0ELb0ELb0ELb0ELb1ELb1ELb0ELb1EEEvNS_16Flash_fwd_paramsE,@"STO_CUDA_ENTRY STV_DEFAULT"
_ZN5flash24flash_fwd_splitkv_kernelI23Flash_fwd_kernel_traitsILi32ELi64ELi128ELi4ELb0ELb0EN7cutlass6half_tE19Flash_kernel_traitsILi32ELi64ELi128ELi4ES3_EELb0ELb0ELb0ELb0ELb1ELb1ELb0ELb1EEEvNS_16Flash_fwd_paramsE:
.text._ZN5flash24flash_fwd_splitkv_kernelI23Flash_fwd_kernel_traitsILi32ELi64ELi128ELi4ELb0ELb0EN7cutlass6half_tE19Flash_kernel_traitsILi32ELi64ELi128ELi4ES3_EELb0ELb0ELb0ELb0ELb1ELb1ELb0ELb1EEEvNS_16Flash_fwd_paramsE:
[----:B------:R-:W-:Y:S01]  /*0000*/  LDC R1, c[0x0][0x37c] ;  /* 0x0000df00ff017b82 */ /* 0x000fe20000000800 */
[----:B------:R-:W1:Y:S07]  /*0010*/  S2R R111, SR_CTAID.X ;  /* 0x00000000006f7919 */ /* 0x000e6e0000002500 */
[----:B------:R-:W2:Y:S01]  /*0020*/  LDC.64 R84, c[0x0][0x348] ;  /* 0x0000d200ff547b82 */ /* 0x000ea20000000a00 */
[----:B------:R-:W-:Y:S01]  /*0030*/  BSSY.RECONVERGENT B3, `(.L_x_8013) ;  /* 0x0000005000037945 */ /* 0x000fe20003800200 */
[----:B------:R-:W-:Y:S01]  /*0040*/  MOV R108, 0x80 ;  /* 0x00000080006c7802 */ /* 0x000fe20000000f00 */
[----:B------:R-:W3:Y:S01]  /*0050*/  S2R R110, SR_CTAID.Y ;  /* 0x00000000006e7919 */ /* 0x000ee20000002600 */
[----:B------:R-:W4:Y:S05]  /*0060*/  S2R R109, SR_CTAID.Z ;  /* 0x00000000006d7919 */ /* 0x000f2a0000002700 */
[----:B-1234-:R-:W-:Y:S05]  /*0070*/  CALL.REL.NOINC `($_ZN5flash24flash_fwd_splitkv_kernelI23Flash_fwd_kernel_traitsILi32ELi64ELi128ELi4ELb0ELb0EN7cutlass6half_tE19Flash_kernel_traitsILi32ELi64ELi128ELi4ES3_EELb0ELb0ELb0ELb0ELb1ELb1ELb0ELb1EEEvNS_16Flash_fwd_paramsE$_ZN5flash30compute_attn_1rowblock_splitkvI23Flash_fwd_kernel_traitsILi32ELi64ELi128ELi4ELb0ELb0EN7cutlass6half_tE19Flash_kernel_traitsILi32ELi64ELi128ELi4ES3_EELb0ELb0ELb0ELb0ELb1ELb1ELb0ELb1ENS_16Flash_fwd_paramsEEEvRKT8_iiiii) ;  /* 0x0000000000087944 */ /* 0x01efea0003c00000 */
[----:B------:R-:W-:Y:S05]  /*0080*/  BSYNC.RECONVERGENT B3 ;  /* 0x0000000000037941 */ /* 0x000fea0003800200 */
.L_x_8013:
[----:B------:R-:W-:Y:S05]  /*0090*/  EXIT ;  /* 0x000000000000794d */ /* 0x000fea0003800000 */
        .type           $_ZN5flash24flash_fwd_splitkv_kernelI23Flash_fwd_kernel_traitsILi32ELi64ELi128ELi4ELb0ELb0EN7cutlass6half_tE19Flash_kernel_traitsILi32ELi64ELi128ELi4ES3_EELb0ELb0ELb0ELb0ELb1ELb1ELb0ELb1EEEvNS_16Flash_fwd_paramsE$_ZN5flash30compute_attn_1rowblock_splitkvI23Flash_fwd_kernel_traitsILi32ELi64ELi128ELi4ELb0ELb0EN7cutlass6half_tE19Flash_kernel_traitsILi32ELi64ELi128ELi4ES3_EELb0ELb0ELb0ELb0ELb1ELb1ELb0ELb1ENS_16Flash_fwd_paramsEEEvRKT8_iiiii,@function
        .size           $_ZN5flash24flash_fwd_splitkv_kernelI23Flash_fwd_kernel_traitsILi32ELi64ELi128ELi4ELb0ELb0EN7cutlass6half_tE19Flash_kernel_traitsILi32ELi64ELi128ELi4ES3_EELb0ELb0ELb0ELb0ELb1ELb1ELb0ELb1EEEvNS_16Flash_fwd_paramsE$_ZN5flash30compute_attn_1rowblock_splitkvI23Flash_fwd_kernel_traitsILi32ELi64ELi128ELi4ELb0ELb0EN7cutlass6half_tE19Flash_kernel_traitsILi32ELi64ELi128ELi4ES3_EELb0ELb0ELb0ELb0ELb1ELb1ELb0ELb1ENS_16Flash_fwd_paramsEEEvRKT8_iiiii,(.L_x_10313 - $_ZN5flash24flash_fwd_splitkv_kernelI23Flash_fwd_kernel_traitsILi32ELi64ELi128ELi4ELb0ELb0EN7cutlass6half_tE19Flash_kernel_traitsILi32ELi64ELi128ELi4ES3_EELb0ELb0ELb0ELb0ELb1ELb1ELb0ELb1EEEvNS_16Flash_fwd_paramsE$_ZN5flash30compute_attn_1rowblock_splitkvI23Flash_fwd_kernel_traitsILi32ELi64ELi128ELi4ELb0ELb0EN7cutlass6half_tE19Flash_kernel_traitsILi32ELi64ELi128ELi4ES3_EELb0ELb0ELb0ELb0ELb1ELb1ELb0ELb1ENS_16Flash_fwd_paramsEEEvRKT8_iiiii)
$_ZN5flash24flash_fwd_splitkv_kernelI23Flash_fwd_kernel_traitsILi32ELi64ELi128ELi4ELb0ELb0EN7cutlass6half_tE19Flash_kernel_traitsILi32ELi64ELi128ELi4ES3_EELb0ELb0ELb0ELb0ELb1ELb1ELb0ELb1EEEvNS_16Flash_fwd_paramsE$_ZN5flash30compute_attn_1rowblock_splitkvI23Flash_fwd_kernel_traitsILi32ELi64ELi128ELi4ELb0ELb0EN7cutlass6half_tE19Flash_kernel_traitsILi32ELi64ELi128ELi4ES3_EELb0ELb0ELb0ELb0ELb1ELb1ELb0ELb1ENS_16Flash_fwd_paramsEEEvRKT8_iiiii:
        /* <DEDUP_REMOVED lines=38> */
.L_x_8015:
[----:B------:R-:W-:Y:S05]  /*0300*/  BSYNC.RECONVERGENT B0 ;  /* 0x0000000000007941 */ /* 0x000fea0003800200 */
.L_x_8014:
[----:B------:R-:W-:Y:S04]  /*0310*/  BSSY.RECONVERGENT B0, `(.L_x_8016) ;  /* 0x0000007000007945 */ /* 0x000fe80003800200 */
[----:B------:R-:W-:Y:S05]  /*0320*/  @!P3 BRA `(.L_x_8017) ;  /* 0x000000000014b947 */ /* 0x000fea0003800000 */
[----:B------:R-:W2:Y:S02]  /*0330*/  LD.E.U8 R4, desc[UR4][R84.64+0x1b2] ;  /* 0x0001b20454047980 */ /* 0x000ea4000c101100 */
[----:B--2---:R-:W-:-:S13]  /*0340*/  ISETP.NE.AND P1, PT, R4, RZ, PT ;  /* 0x000000ff0400720c */ /* 0x004fda0003f25270 */
[----:B-----5:R-:W2:Y:S02]  /*0350*/  @P1 LD.E R55, desc[UR4][R8.64+0x4] ;  /* 0x0000040408371980 */ /* 0x020ea4000c101900 */
[----:B--2---:R-:W-:-:S06]  /*0360*/  @P1 IADD3 R55, PT, PT, R55, -R14, RZ ;  /* 0x8000000e37371210 */ /* 0x004fcc0007ffe0ff */
[----:B------:R2:W5:Y:S02]  /*0370*/  @!P1 LD.E R55, desc[UR4][R8.64] ;  /* 0x0000000408379980 */ /* 0x000564000c101900 */
.L_x_8017:
[----:B------:R-:W-:Y:S05]  /*0380*/  BSYNC.RECONVERGENT B0 ;  /* 0x0000000000007941 */ /* 0x000fea0003800200 */
.L_x_8016:
        /* <DEDUP_REMOVED lines=9> */
.L_x_8019:
[----:B------:R-:W3:Y:S01]  /*0420*/  LD.E.64 R4, desc[UR4][R84.64+0x108] ;  /* 0x0001080454047980 */ /* 0x000ee2000c101b00 */
[----:B------:R-:W-:Y:S01]  /*0430*/  BSSY.RECONVERGENT B0, `(.L_x_8021) ;  /* 0x0000006000007945 */ /* 0x000fe20003800200 */
[----:B------:R-:W-:Y:S01]  /*0440*/  IMAD.MOV.U32 R48, RZ, RZ, RZ ;  /* 0x000000ffff307224 */ /* 0x000fe200078e00ff */
[----:B---3--:R-:W-:-:S04]  /*0450*/  ISETP.NE.U32.AND P0, PT, R4, RZ, PT ;  /* 0x000000ff0400720c */ /* 0x008fc80003f05070 */
[----:B------:R-:W-:-:S13]  /*0460*/  ISETP.NE.AND.EX P0, PT, R5, RZ, PT, P0 ;  /* 0x000000ff0500720c */ /* 0x000fda0003f05300 */
[----:B------:R-:W-:Y:S05]  /*0470*/  @!P0 BRA `(.L_x_8022) ;  /* 0x0000000000048947 */ /* 0x000fea0003800000 */
[----:B------:R3:W5:Y:S02]  /*0480*/  LD.E R48, desc[UR4][R84.64+0xbc] ;  /* 0x0000bc0454307980 */ /* 0x000764000c101900 */
.L_x_8022:
[----:B------:R-:W-:Y:S05]  /*0490*/  BSYNC.RECONVERGENT B0 ;  /* 0x0000000000007941 */ /* 0x000fea0003800200 */
.L_x_8021:
[----:B-----5:R-:W-:Y:S02]  /*04a0*/  IADD3 R48, PT, PT, R55, R48, RZ ;  /* 0x0000003037307210 */ /* 0x020fe40007ffe0ff */
.L_x_8020:
[----:B------:R-:W-:Y:S05]  /*04b0*/  BSYNC.RECONVERGENT B1 ;  /* 0x0000000000017941 */ /* 0x000fea0003800200 */
.L_x_8018:
[----:B------:R-:W-:Y:S01]  /*04c0*/  IMAD.SHL.U32 R57, R111, 0x40, RZ ;  /* 0x000000406f397824 */ /* 0x000fe200078e00ff */
[----:B------:R-:W-:Y:S01]  /*04d0*/  MOV R4, R108 ;  /* 0x0000006c00047202 */ /* 0x000fe20000000f00 */
[----:B------:R-:W-:-:S03]  /*04e0*/  IMAD.MOV.U32 R5, RZ, RZ, 0x0 ;  /* 0x00000000ff057424 */ /* 0x000fc600078e00ff */
[----:B------:R-:W-:-:S13]  /*04f0*/  ISETP.GT.AND P0, PT, R112, R57, PT ;  /* 0x000000397000720c */ /* 0x000fda0003f04270 */
[----:B-123--:R-:W-:Y:S05]  /*0500*/  @!P0 RET.REL.NODEC R4 `(_ZN5flash24flash_fwd_splitkv_kernelI23Flash_fwd_kernel_traitsILi32ELi64ELi128ELi4ELb0ELb0EN7cutlass6half_tE19Flash_kernel_traitsILi32ELi64ELi128ELi4ES3_EELb0ELb0ELb0ELb0ELb1ELb1ELb0ELb1EEEvNS_16Flash_fwd_paramsE) ;  /* 0xfffffff804bc8950 */ /* 0x00efea0003c3ffff */
        /* <DEDUP_REMOVED lines=55> */
[----:B------:R-:W-:Y:S02]  /*0880*/  IADD3 R3, P0, PT, R0, R4, RZ ;  /* 0x0000000400037210 */ /* 0x000fe40007f1e0ff */
[----:B------:R-:W-:Y:S02]  /*0890*/  ISETP.NE.OR P4, PT, R10, RZ, P2 ;  /* 0x000000ff0a00720c */ /* 0x000fe40001785670 */
        /* <DEDUP_REMOVED lines=15> */
.L_x_8025:
[----:B------:R-:W-:Y:S05]  /*0990*/  BSYNC.RECONVERGENT B0 ;  /* 0x0000000000007941 */ /* 0x000fea0003800200 */
.L_x_8024:
[----:B------:R-:W-:Y:S01]  /*09a0*/  MOV R2, R108 ;  /* 0x0000006c00027202 */ /* 0x000fe20000000f00 */
[----:B------:R1:W-:Y:S01]  /*09b0*/  @!P5 ST.E desc[UR4][R10.64], R0 ;  /* 0x000000000a00d985 */ /* 0x0003e2000c101904 */
[----:B------:R-:W-:-:S04]  /*09c0*/  MOV R3, 0x0 ;  /* 0x0000000000037802 */ /* 0x000fc80000000f00 */
[----:B-12---:R-:W-:Y:S05]  /*09d0*/  @P4 RET.REL.NODEC R2 `(_ZN5flash24flash_fwd_splitkv_kernelI23Flash_fwd_kernel_traitsILi32ELi64ELi128ELi4ELb0ELb0EN7cutlass6half_tE19Flash_kernel_traitsILi32ELi64ELi128ELi4ES3_EELb0ELb0ELb0ELb0ELb1ELb1ELb0ELb1EEEvNS_16Flash_fwd_paramsE) ;  /* 0xfffffff402884950 */ /* 0x006fea0003c3ffff */
[----:B------:R-:W-:Y:S02]  /*09e0*/  MOV R0, 0x7f800000 ;  /* 0x7f80000000007802 */ /* 0x000fe40000000f00 */
[----:B------:R-:W-:-:S03]  /*09f0*/  MOV R109, 0x0 ;  /* 0x00000000006d7802 */ /* 0x000fc60000000f00 */
[----:B------:R1:W-:Y:S02]  /*0a00*/  ST.E desc[UR4][R10.64+0x80], R0 ;  /* 0x000080000a007985 */ /* 0x0003e4000c101904 */
[----:B-1----:R-:W-:Y:S05]  /*0a10*/  RET.REL.NODEC R108 `(_ZN5flash24flash_fwd_splitkv_kernelI23Flash_fwd_kernel_traitsILi32ELi64ELi128ELi4ELb0ELb0EN7cutlass6half_tE19Flash_kernel_traitsILi32ELi64ELi128ELi4ES3_EELb0ELb0ELb0ELb0ELb1ELb1ELb0ELb1EEEvNS_16Flash_fwd_paramsE) ;  /* 0xfffffff46c787950 */ /* 0x002fea0003c3ffff */
.L_x_8023:
        /* <DEDUP_REMOVED lines=57> */
[----:B------:R4:W3:Y:S02]  /*0db0*/  LD.E R0, desc[UR4][R8.64] ;  /* 0x0000000408007980 */ /* 0x0008e4000c101900 */
        /* <DEDUP_REMOVED lines=23> */
[----:B------:R-:W-:-:S04]  /*0f30*/  @P2 VIADD R4, R4, 0x1 ;  /* 0x0000000104042836 */ /* 0x000fc80000000000 */
[----:B------:R-:W-:Y:S02]  /*0f40*/  IMAD.MOV.U32 R11, RZ, RZ, R4 ;  /* 0x000000ffff0b7224 */ /* 0x000fe400078e0004 */
[----:B------:R-:W-:-:S03]  /*0f50*/  IMAD R4, R103, R7, RZ ;  /* 0x0000000767047224 */ /* 0x000fc600078e02ff */
[----:B------:R-:W-:Y:S02]  /*0f60*/  @!P0 IADD3 R11, PT, PT, -R11, RZ, RZ ;  /* 0x000000ff0b0b8210 */ /* 0x000fe40007ffe1ff */
[----:B------:R-:W-:-:S05]  /*0f70*/  @!P1 LOP3.LUT R11, RZ, R5, RZ, 0x33, !PT ;  /* 0x00000005ff0b9212 */ /* 0x000fca00078e33ff */
[----:B--2---:R-:W-:Y:S01]  /*0f80*/  IMAD R9, R17, R11, RZ ;  /* 0x0000000b11097224 */ /* 0x004fe200078e02ff */
[----:B---3--:R-:W-:Y:S01]  /*0f90*/  SHF.R.S32.HI R8, RZ, 0x1f, R0 ;  /* 0x0000001fff087819 */ /* 0x008fe20000011400 */
[-C--:B------:R-:W-:Y:S02]  /*0fa0*/  IMAD R6, R21, R0.reuse, RZ ;  /* 0x0000000015067224 */ /* 0x080fe400078e02ff */
[----:B------:R-:W-:-:S04]  /*0fb0*/  IMAD.WIDE.U32 R12, R20, R0, RZ ;  /* 0x00000000140c7225 */ /* 0x000fc800078e00ff */
[----:B------:R-:W-:-:S05]  /*0fc0*/  IMAD R6, R20, R8, R6 ;  /* 0x0000000814067224 */ /* 0x000fca00078e0206 */
[----:B------:R-:W-:Y:S02]  /*0fd0*/  IADD3 R13, PT, PT, R13, R6, RZ ;  /* 0x000000060d0d7210 */ /* 0x000fe40007ffe0ff */
[----:B------:R-:W-:Y:S01]  /*0fe0*/  SHF.R.S32.HI R6, RZ, 0x1f, R7 ;  /* 0x0000001fff067819 */ /* 0x000fe20000011407 */
[----:B------:R-:W-:-:S04]  /*0ff0*/  IMAD.WIDE.U32 R12, R7, R102, R12 ;  /* 0x00000066070c7225 */ /* 0x000fc800078e000c */
[----:B------:R-:W-:-:S04]  /*1000*/  IMAD R4, R102, R6, R4 ;  /* 0x0000000666047224 */ /* 0x000fc800078e0204 */
        /* <DEDUP_REMOVED lines=12> */
.L_x_8027:
        /* <DEDUP_REMOVED lines=52> */
[----:B------:R-:W-:Y:S02]  /*1410*/  LEA R7, R46, 0xffffff80, 0x7 ;  /* 0xffffff802e077811 */ /* 0x000fe400078e38ff */
[----:B------:R-:W-:Y:S02]  /*1420*/  LOP3.LUT R9, R9, R8, RZ, 0x3c, !PT ;  /* 0x0000000809097212 */ /* 0x000fe400078e3cff */
[----:B------:R-:W-:Y:S01]  /*1430*/  @P3 IADD3 R11, PT, PT, R11, 0x1, RZ ;  /* 0x000000010b0b3810 */ /* 0x000fe20007ffe0ff */
[----:B------:R-:W-:Y:S02]  /*1440*/  @!P2 IMAD R0, R0, R44, R4 ;  /* 0x0000002c0000a224 */ /* 0x000fe400078e0204 */
[----:B------:R-:W-:Y:S01]  /*1450*/  @!P2 IMAD.WIDE.U32 R22, R44, R13, RZ ;  /* 0x0000000d2c16a225 */ /* 0x000fe200078e00ff */
[----:B------:R-:W-:-:S03]  /*1460*/  @!P0 IADD3 R11, PT, PT, -R11, RZ, RZ ;  /* 0x000000ff0b0b8210 */ /* 0x000fc60007ffe1ff */
        /* <DEDUP_REMOVED lines=13> */
[C---:B------:R-:W-:Y:S02]  /*1540*/  IMAD R8, R16.reuse, R8, R6 ;  /* 0x0000000810087224 */ /* 0x040fe400078e0206 */
[----:B------:R-:W-:-:S04]  /*1550*/  IMAD.WIDE.U32 R14, R16, R11, R14 ;  /* 0x0000000b100e7225 */ /* 0x000fc800078e000e */
        /* <DEDUP_REMOVED lines=9> */
.L_x_8028:
[----:B------:R-:W-:Y:S05]  /*15f0*/  BSYNC.RECONVERGENT B0 ;  /* 0x0000000000007941 */ /* 0x000fea0003800200 */
.L_x_8026:
        /* <DEDUP_REMOVED lines=28> */
[----:B------:R-:W-:Y:S02]  /*17c0*/  LOP3.LUT R12, R49, 0x18, RZ, 0xc0, !PT ;  /* 0x00000018310c7812 */ /* 0x000fe400078ec0ff */
[----:B------:R-:W-:Y:S02]  /*17d0*/  LOP3.LUT R17, R109, R5, RZ, 0x3c, !PT ;  /* 0x000000056d117212 */ /* 0x000fe400078e3cff */
[----:B------:R-:W-:Y:S01]  /*17e0*/  IADD3 R30, P1, PT, R12, R16, RZ ;  /* 0x000000100c1e7210 */ /* 0x000fe20007f3e0ff */
[-C--:B-----5:R-:W-:Y:S01]  /*17f0*/  IMAD R16, R6, R44.reuse, RZ ;  /* 0x0000002c06107224 */ /* 0x0a0fe200078e02ff */
[----:B------:R-:W-:Y:S01]  /*1800*/  ISETP.GE.AND P2, PT, R17, RZ, PT ;  /* 0x000000ff1100720c */ /* 0x000fe20003f46270 */
[----:B------:R-:W-:Y:S02]  /*1810*/  @!P3 VIADD R18, R18, 0x1 ;  /* 0x000000011212b836 */ /* 0x000fe40000000000 */
[----:B------:R-:W-:Y:S01]  /*1820*/  IMAD.X R31, RZ, RZ, R13, P1 ;  /* 0x000000ffff1f7224 */ /* 0x000fe200008e060d */
[----:B------:R-:W-:Y:S01]  /*1830*/  ISETP.NE.AND P1, PT, R5, RZ, PT ;  /* 0x000000ff0500720c */ /* 0x000fe20003f25270 */
[C---:B------:R-:W-:Y:S01]  /*1840*/  IMAD R16, R7.reuse, R45, R16 ;  /* 0x0000002d07107224 */ /* 0x040fe200078e0210 */
[----:B------:R-:W-:Y:S01]  /*1850*/  @P4 IADD3 R18, PT, PT, R18, 0x1, RZ ;  /* 0x0000000112124810 */ /* 0x000fe20007ffe0ff */
[----:B------:R-:W-:-:S04]  /*1860*/  IMAD.WIDE.U32 R30, R7, R44, R30 ;  /* 0x0000002c071e7225 */ /* 0x000fc800078e001e */
[----:B------:R-:W-:Y:S01]  /*1870*/  IMAD.MOV.U32 R6, RZ, RZ, R18 ;  /* 0x000000ffff067224 */ /* 0x000fe200078e0012 */
[----:B------:R-:W-:-:S03]  /*1880*/  IADD3 R19, PT, PT, R31, R16, RZ ;  /* 0x000000101f137210 */ /* 0x000fc60007ffe0ff */
[----:B------:R-:W-:Y:S02]  /*1890*/  @!P2 IMAD.MOV R6, RZ, RZ, -R6 ;  /* 0x000000ffff06a224 */ /* 0x000fe400078e0a06 */
[----:B------:R-:W-:Y:S01]  /*18a0*/  @!P1 LOP3.LUT R6, RZ, R5, RZ, 0x33, !PT ;  /* 0x00000005ff069212 */ /* 0x000fe200078e33ff */
[----:B------:R-:W-:-:S04]  /*18b0*/  IMAD.MOV.U32 R18, RZ, RZ, R30 ;  /* 0x000000ffff127224 */ /* 0x000fc800078e001e */
[----:B------:R-:W-:Y:S02]  /*18c0*/  IMAD R5, R25, R6, RZ ;  /* 0x0000000619057224 */ /* 0x000fe400078e02ff */
[----:B------:R-:W-:Y:S01]  /*18d0*/  IMAD.WIDE.U32 R18, R6, R24, R18 ;  /* 0x0000001806127225 */ /* 0x000fe200078e0012 */
[----:B------:R-:W-:-:S03]  /*18e0*/  SHF.R.U32.HI R76, RZ, 0x2, R10 ;  /* 0x00000002ff4c7819 */ /* 0x000fc6000001160a */
[----:B------:R-:W-:Y:S01]  /*18f0*/  IMAD.MOV.U32 R77, RZ, RZ, RZ ;  /* 0x000000ffff4d7224 */ /* 0x000fe200078e00ff */
[----:B------:R-:W1:Y:S01]  /*1900*/  S2UR UR6, SR_CgaCtaId ;  /* 0x00000000000679c3 */ /* 0x000e620000008800 */
[-C--:B------:R-:W-:Y:S01]  /*1910*/  IMAD R106, R45, R76.reuse, RZ ;  /* 0x0000004c2d6a7224 */ /* 0x080fe200078e02ff */
[----:B------:R-:W-:Y:S01]  /*1920*/  UMOV UR7, 0x400 ;  /* 0x0000040000077882 */ /* 0x000fe20000000000 */
[----:B------:R-:W-:Y:S01]  /*1930*/  IMAD R104, R103, R76, RZ ;  /* 0x0000004c67687224 */ /* 0x000fe200078e02ff */
[-C--:B------:R-:W-:Y:S01]  /*1940*/  LOP3.LUT R115, R115, R114.reuse, RZ, 0x3c, !PT ;  /* 0x0000007273737212 */ /* 0x080fe200078e3cff */
[----:B------:R-:W-:Y:S02]  /*1950*/  IMAD.SHL.U32 R56, R10, 0x4, RZ ;  /* 0x000000040a387824 */ /* 0x000fe400078e00ff */
[----:B------:R-:W-:Y:S01]  /*1960*/  IMAD.SHL.U32 R47, R46, 0x80, RZ ;  /* 0x000000802e2f7824 */ /* 0x000fe200078e00ff */
[----:B------:R-:W-:Y:S02]  /*1970*/  LOP3.LUT R114, R115, R114, RZ, 0x3c, !PT ;  /* 0x0000007273727212 */ /* 0x000fe400078e3cff */
[C---:B------:R-:W-:Y:S01]  /*1980*/  SHF.L.U64.HI R51, R102.reuse, 0x5, R103 ;  /* 0x0000000566337819 */ /* 0x040fe20000010267 */
[----:B------:R-:W-:Y:S01]  /*1990*/  VIADD R52, R47, 0xffffff80 ;  /* 0xffffff802f347836 */ /* 0x000fe20000000000 */
[----:B------:R-:W-:-:S02]  /*19a0*/  SHF.L.U32 R50, R102, 0x5, RZ ;  /* 0x0000000566327819 */ /* 0x000fc400000006ff */
[----:B------:R-:W-:Y:S01]  /*19b0*/  LOP3.LUT R56, R56, 0xc, RZ, 0xc0, !PT ;  /* 0x0000000c38387812 */ /* 0x000fe200078ec0ff */
[----:B-1----:R-:W-:Y:S01]  /*19c0*/  ULEA UR6, UR6, UR7, 0x18 ;  /* 0x0000000706067291 */ /* 0x002fe2000f8ec0ff */
[----:B------:R-:W-:Y:S01]  /*19d0*/  LOP3.LUT R115, R115, R114, RZ, 0x3c, !PT ;  /* 0x0000007273737212 */ /* 0x000fe200078e3cff */
[----:B--2---:R-:W-:-:S04]  /*19e0*/  @P0 IMAD.WIDE.U32 R32, R20, R113, RZ ;  /* 0x0000007114200225 */ /* 0x004fc800078e00ff */
[----:B------:R-:W-:Y:S02]  /*19f0*/  @P0 IMAD R16, R21, R113, RZ ;  /* 0x0000007115100224 */ /* 0x000fe400078e02ff */
[----:B---3--:R-:W-:-:S04]  /*1a00*/  @!P0 IMAD.WIDE.U32 R28, R26, R110, RZ ;  /* 0x0000006e1a1c8225 */ /* 0x008fc800078e00ff */
[----:B------:R-:W-:Y:S02]  /*1a10*/  @!P0 IMAD R26, R27, R110, RZ ;  /* 0x0000006e1b1a8224 */ /* 0x000fe400078e02ff */
[----:B------:R-:W-:Y:S01]  /*1a20*/  @!P0 IMAD.MOV.U32 R7, RZ, RZ, R28 ;  /* 0x000000ffff078224 */ /* 0x000fe200078e001c */
[----:B------:R-:W-:Y:S01]  /*1a30*/  @P0 MOV R7, R32 ;  /* 0x0000002000070202 */ /* 0x000fe20000000f00 */
[----:B------:R-:W-:Y:S02]  /*1a40*/  @!P0 IMAD.IADD R26, R29, 0x1, R26 ;  /* 0x000000011d1a8824 */ /* 0x000fe400078e021a */
[----:B------:R-:W-:Y:S01]  /*1a50*/  @P0 IMAD.IADD R26, R33, 0x1, R16 ;  /* 0x00000001211a0824 */ /* 0x000fe200078e0210 */
[----:B------:R-:W-:Y:S02]  /*1a60*/  LOP3.LUT R16, R49, 0xc0, RZ, 0xc0, !PT ;  /* 0x000000c031107812 */ /* 0x000fe400078ec0ff */
[----:B------:R-:W-:Y:S02]  /*1a70*/  IADD3 R28, P1, PT, R12, R7, RZ ;  /* 0x000000070c1c7210 */ /* 0x000fe40007f3e0ff */
[----:B------:R-:W-:-:S02]  /*1a80*/  SHF.R.S32.HI R7, RZ, 0x1f, R6 ;  /* 0x0000001fff077819 */ /* 0x000fc40000011406 */
[----:B------:R-:W-:Y:S02]  /*1a90*/  LOP3.LUT R16, R16, 0x18, R10, 0xf8, !PT ;  /* 0x0000001810107812 */ /* 0x000fe400078ef80a */
[----:B------:R-:W-:Y:S01]  /*1aa0*/  IADD3.X R29, PT, PT, RZ, R26, RZ, P1, !PT ;  /* 0x0000001aff1d7210 */ /* 0x000fe20000ffe4ff */
[----:B------:R-:W-:Y:S01]  /*1ab0*/  IMAD R17, R7, R24, R5 ;  /* 0x0000001807117224 */ /* 0x000fe200078e0205 */
[----:B------:R-:W-:Y:S01]  /*1ac0*/  LOP3.LUT R16, R16, 0x18, R49, 0x78, !PT ;  /* 0x0000001810107812 */ /* 0x000fe200078e7831 */
[-C--:B------:R-:W-:Y:S02]  /*1ad0*/  IMAD R5, R23, R109.reuse, RZ ;  /* 0x0000006d17057224 */ /* 0x080fe400078e02ff */
[----:B------:R-:W-:Y:S01]  /*1ae0*/  IMAD.WIDE.U32 R22, R22, R109, R28 ;  /* 0x0000006d16167225 */ /* 0x000fe200078e001c */
[----:B------:R-:W-:Y:S02]  /*1af0*/  LOP3.LUT R49, R16, 0x1f20, R49, 0xf8, !PT ;  /* 0x00001f2010317812 */ /* 0x000fe400078ef831 */
[----:B------:R-:W-:Y:S01]  /*1b00*/  MOV R16, R18 ;  /* 0x0000001200107202 */ /* 0x000fe20000000f00 */
[----:B------:R-:W-:Y:S01]  /*1b10*/  IMAD.IADD R23, R23, 0x1, R5 ;  /* 0x0000000117177824 */ /* 0x000fe200078e0205 */
[----:B------:R-:W-:Y:S01]  /*1b20*/  IADD3 R18, P0, PT, R12, R4, RZ ;  /* 0x000000040c127210 */ /* 0x000fe20007f1e0ff */
[----:B------:R-:W-:-:S04]  /*1b30*/  IMAD.WIDE.U32 R4, R111, 0x40, R76 ;  /* 0x000000406f047825 */ /* 0x000fc800078e004c */
[----:B------:R-:W-:Y:S02]  /*1b40*/  IMAD.IADD R17, R19, 0x1, R17 ;  /* 0x0000000113117824 */ /* 0x000fe400078e0211 */
[----:B------:R-:W-:Y:S02]  /*1b50*/  IMAD.X R19, RZ, RZ, R0, P0 ;  /* 0x000000ffff137224 */ /* 0x000fe400000e0600 */
[-C--:B------:R-:W-:Y:S01]  /*1b60*/  IMAD R0, R5, R20.reuse, RZ ;  /* 0x0000001405007224 */ /* 0x080fe200078e02ff */
[C---:B------:R-:W-:Y:S02]  /*1b70*/  SHF.L.U64.HI R54, R20.reuse, 0x5, R21 ;  /* 0x0000000514367819 */ /* 0x040fe40000010215 */
[----:B------:R-:W-:Y:S01]  /*1b80*/  SHF.L.U32 R53, R20, 0x5, RZ ;  /* 0x0000000514357819 */ /* 0x000fe200000006ff */
[C---:B------:R-:W-:Y:S02]  /*1b90*/  IMAD R0, R4.reuse, R21, R0 ;  /* 0x0000001504007224 */ /* 0x040fe400078e0200 */
[----:B------:R-:W-:Y:S01]  /*1ba0*/  IMAD.WIDE.U32 R20, R4, R20, R22 ;  /* 0x0000001404147225 */ /* 0x000fe200078e0016 */
[----:B------:R-:W-:-:S03]  /*1bb0*/  SHF.R.S32.HI R4, RZ, 0x1f, R55 ;  /* 0x0000001fff047819 */ /* 0x000fc60000011437 */
[----:B------:R-:W-:Y:S01]  /*1bc0*/  IMAD.WIDE.U32 R16, R76, R44, R16 ;  /* 0x0000002c4c107225 */ /* 0x000fe200078e0010 */
[----:B------:R-:W-:-:S04]  /*1bd0*/  LEA.HI R4, R4, R55, RZ, 0x7 ;  /* 0x0000003704047211 */ /* 0x000fc800078f38ff */
        /* <DEDUP_REMOVED lines=8> */
[C---:B------:R-:W-:Y:S01]  /*1c60*/  LEA R105, P1, R18.reuse, R8, 0x1 ;  /* 0x0000000812697211 */ /* 0x040fe200078208ff */
[----:B------:R-:W-:Y:S01]  /*1c70*/  IMAD.IADD R0, R21, 0x1, R0 ;  /* 0x0000000115007824 */ /* 0x000fe200078e0200 */
[----:B------:R-:W-:Y:S02]  /*1c80*/  LEA R49, R49, UR6, 0x1 ;  /* 0x0000000631317c11 */ /* 0x000fe4000f8e08ff */
        /* <DEDUP_REMOVED lines=15> */
[----:B------:R-:W-:Y:S01]  /*1d80*/  SHF.R.S32.HI R11, RZ, 0x1, R11 ;  /* 0x00000001ff0b7819 */ /* 0x000fe2000001140b */
[----:B------:R-:W-:Y:S01]  /*1d90*/  IMAD.IADD R65, R52, 0x1, R65 ;  /* 0x0000000134417824 */ /* 0x000fe200078e0241 */
[----:B------:R-:W-:-:S03]  /*1da0*/  LOP3.LUT R10, R10, 0x3, RZ, 0xc0, !PT ;  /* 0x000000030a0a7812 */ /* 0x000fc600078ec0ff */
[----:B------:R-:W-:Y:S01]  /*1db0*/  IMAD R65, R65, R11, RZ ;  /* 0x0000000b41417224 */ /* 0x000fe200078e02ff */
[----:B------:R-:W-:Y:S01]  /*1dc0*/  VIMNMX R58, PT, PT, RZ, R58, !PT ;  /* 0x0000003aff3a7248 */ /* 0x000fe20007fe0100 */
[C---:B------:R-:W-:Y:S01]  /*1dd0*/  IMAD R73, R46.reuse, -0x80, R55 ;  /* 0xffffff802e497824 */ /* 0x040fe200078e0237 */
[----:B------:R-:W-:Y:S01]  /*1de0*/  MOV R70, R46 ;  /* 0x0000002e00467202 */ /* 0x000fe20000000f00 */
        /* <DEDUP_REMOVED lines=54> */
[----:B------:R-:W-:Y:S02]  /*2150*/  LEA.HI.X R9, R8, R17, R9, 0x1, P0 ;  /* 0x0000001108097211 */ /* 0x000fe400000f0c09 */
[CC--:B------:R-:W-:Y:S02]  /*2160*/  IADD3 R63, P3, PT, R4.reuse, R65.reuse, RZ ;  /* 0x00000041043f7210 */ /* 0x0c0fe40007f7e0ff */
[----:B------:R-:W-:Y:S02]  /*2170*/  IADD3 R32, P1, PT, R4, R14, RZ ;  /* 0x0000000e04207210 */ /* 0x000fe40007f3e0ff */
[----:B------:R-:W-:-:S02]  /*2180*/  IADD3 R65, P2, PT, R2, R65, RZ ;  /* 0x0000004102417210 */ /* 0x000fc40007f5e0ff */
[----:B------:R-:W-:Y:S01]  /*2190*/  IADD3 R14, P0, PT, R2, R14, RZ ;  /* 0x0000000e020e7210 */ /* 0x000fe20007f1e0ff */
[C---:B------:R-:W-:Y:S01]  /*21a0*/  IMAD.X R33, R5.reuse, 0x1, R0, P1 ;  /* 0x0000000105217824 */ /* 0x040fe200008e0600 */
[-C--:B------:R-:W-:Y:S02]  /*21b0*/  IADD3.X R62, PT, PT, R5, R64.reuse, RZ, P3, !PT ;  /* 0x00000040053e7210 */ /* 0x080fe40001ffe4ff */
[C---:B------:R-:W-:Y:S02]  /*21c0*/  IADD3.X R64, PT, PT, R3.reuse, R64, RZ, P2, !PT ;  /* 0x0000004003407210 */ /* 0x040fe400017fe4ff */
[----:B------:R-:W-:-:S07]  /*21d0*/  IADD3.X R15, PT, PT, R3, R0, RZ, P0, !PT ;  /* 0x00000000030f7210 */ /* 0x000fce00007fe4ff */
.L_x_8052:
[----:B------:R-:W-:Y:S01]  /*21e0*/  SHF.L.U64.HI R3, R78, 0x6, R79 ;  /* 0x000000064e037819 */ /* 0x000fe2000001024f */
[----:B------:R-:W-:Y:S01]  /*21f0*/  VIADD R72, R72, 0x80 ;  /* 0x0000008048487836 */ /* 0x000fe20000000000 */
[----:B------:R-:W-:Y:S01]  /*2200*/  SHF.L.U64.HI R2, R44, 0x6, R45 ;  /* 0x000000062c027819 */ /* 0x000fe2000001022d */
[----:B------:R-:W-:Y:S01]  /*2210*/  VIADD R73, R73, 0x80 ;  /* 0x0000008049497836 */ /* 0x000fe20000000000 */
[----:B------:R-:W-:Y:S01]  /*2220*/  SHF.L.U64.HI R36, R80, 0x6, R81 ;  /* 0x0000000650247819 */ /* 0x000fe20000010251 */
[C---:B------:R-:W-:Y:S01]  /*2230*/  VIADD R0, R76.reuse, 0x20 ;  /* 0x000000204c007836 */ /* 0x040fe20000000000 */
[-C--:B------:R-:W-:Y:S01]  /*2240*/  ISETP.GE.AND P0, PT, R76, R72.reuse, PT ;  /* 0x000000484c00720c */ /* 0x080fe20003f06270 */
[----:B------:R-:W-:Y:S01]  /*2250*/  IMAD.SHL.U32 R8, R78, 0x40, RZ ;  /* 0x000000404e087824 */ /* 0x000fe200078e00ff */
[----:B------:R-:W-:Y:S01]  /*2260*/  UMOV UR6, URZ ;  /* 0x000000ff00067c82 */ /* 0x000fe20008000000 */
[----:B------:R-:W-:Y:S01]  /*2270*/  VIADD R70, R70, 0xffffffff ;  /* 0xffffffff46467836 */ /* 0x000fe20000000000 */
[-C--:B------:R-:W-:Y:S01]  /*2280*/  ISETP.GE.AND P0, PT, R76, R73.reuse, !P0 ;  /* 0x000000494c00720c */ /* 0x080fe20004706270 */
[----:B------:R-:W-:Y:S01]  /*2290*/  BSSY.RECONVERGENT B1, `(.L_x_8030) ;  /* 0x00002ca000017945 */ /* 0x000fe20003800200 */
[----:B------:R-:W-:Y:S01]  /*22a0*/  ISETP.GE.AND P5, PT, R0, R72, PT ;  /* 0x000000480000720c */ /* 0x000fe20003fa6270 */
[----:B------:R-:W-:Y:S01]  /*22b0*/  IMAD.SHL.U32 R37, R80, 0x40, RZ ;  /* 0x0000004050257824 */ /* 0x000fe200078e00ff */
[----:B------:R-:W-:Y:S02]  /*22c0*/  IADD3 R16, P1, PT, R60, R8, RZ ;  /* 0x000000083c107210 */ /* 0x000fe40007f3e0ff */
[-C--:B------:R-:W-:Y:S01]  /*22d0*/  ISETP.GE.AND P5, PT, R0, R73.reuse, !P5 ;  /* 0x000000490000720c */ /* 0x080fe20006fa6270 */
[----:B------:R-:W-:Y:S02]  /*22e0*/  VIADD R0, R76, 0x40 ;  /* 0x000000404c007836 */ /* 0x000fe40000000000 */
[----:B------:R-:W-:Y:S03]  /*22f0*/  IMAD.X R17, R59, 0x1, R3, P1 ;  /* 0x000000013b117824 */ /* 0x000fe600008e0603 */
[C---:B------:R-:W-:Y:S01]  /*2300*/  ISETP.GE.AND P4, PT, R0.reuse, R72, PT ;  /* 0x000000480000720c */ /* 0x040fe20003f86270 */
[----:B------:R-:W-:Y:S02]  /*2310*/  @P0 IMAD.MOV.U32 R61, RZ, RZ, R59 ;  /* 0x000000ffff3d0224 */ /* 0x000fe400078e003b */
[----:B------:R-:W-:Y:S01]  /*2320*/  @P0 IMAD.MOV.U32 R18, RZ, RZ, R69 ;  /* 0x000000ffff120224 */ /* 0x000fe200078e0045 */
[-C--:B------:R-:W-:Y:S01]  /*2330*/  ISETP.GE.AND P4, PT, R0, R73.reuse, !P4 ;  /* 0x000000490000720c */ /* 0x080fe20006786270 */
[--C-:B------:R-:W-:Y:S01]  /*2340*/  @P0 IMAD.MOV.U32 R19, RZ, RZ, R68.reuse ;  /* 0x000000ffff130224 */ /* 0x100fe200078e0044 */
[----:B------:R1:W2:Y:S01]  /*2350*/  @P0 LD.E.128 R4, desc[UR4][R60.64] ;  /* 0x000000043c040980 */ /* 0x0002a2000c101d00 */
[----:B------:R-:W-:Y:S10]  /*2360*/  IMAD.SHL.U32 R0, R44, 0x40, RZ ;  /* 0x000000402c007824 */ /* 0x000ff400078e00ff */
[----:B------:R-:W-:Y:S05]  /*2370*/  @P4 IADD3 R20, P1, PT, R16, R8, RZ ;  /* 0x0000000810144210 */ /* 0x000fea0007f3e0ff */
[----:B------:R-:W-:Y:S02]  /*2380*/  @P4 IMAD.X R21, R17, 0x1, R3, P1 ;  /* 0x0000000111154824 */ /* 0x000fe400008e0603 */
[----:B------:R-:W-:Y:S05]  /*2390*/  VIADD R3, R76, 0x60 ;  /* 0x000000604c037836 */ /* 0x000fea0000000000 */
[C---:B------:R-:W-:Y:S01]  /*23a0*/  ISETP.GE.AND P3, PT, R3.reuse, R72, PT ;  /* 0x000000480300720c */ /* 0x040fe20003f66270 */
[----:B-1----:R-:W-:Y:S03]  /*23b0*/  IMAD.MOV.U32 R61, RZ, RZ, R71 ;  /* 0x000000ffff3d7224 */ /* 0x002fe600078e0047 */
[----:B------:R-:W-:Y:S01]  /*23c0*/  ISETP.GE.AND P3, PT, R3, R73, !P3 ;  /* 0x000000490300720c */ /* 0x000fe20005f66270 */
[----:B--2---:R1:W-:Y:S04]  /*23d0*/  @P0 ST.E.128 desc[UR4][R18.64], R4 ;  /* 0x0000000412000985 */ /* 0x0043e8000c101d04 */
[----:B-1----:R1:W2:Y:S01]  /*23e0*/  @P5 LD.E.128 R4, desc[UR4][R16.64] ;  /* 0x0000000410045980 */ /* 0x0022a2000c101d00 */
[----:B------:R-:W-:Y:S05]  /*23f0*/  IADD3 R18, P2, PT, R0, R69, RZ ;  /* 0x0000004500127210 */ /* 0x000fea0007f5e0ff */
[----:B------:R-:W-:Y:S02]  /*2400*/  IMAD.X R19, R2, 0x1, R68, P2 ;  /* 0x0000000102137824 */ /* 0x000fe400010e0644 */
[C---:B-1----:R-:W-:Y:S04]  /*2410*/  @P3 LEA R16, P1, R78.reuse, R16, 0x7 ;  /* 0x000000104e103211 */ /* 0x042fe800078238ff */
[----:B------:R-:W-:Y:S01]  /*2420*/  @P3 LEA.HI.X R17, R78, R17, R79, 0x7, P1 ;  /* 0x000000114e113211 */ /* 0x000fe200008f3c4f */
[----:B--2---:R1:W-:Y:S04]  /*2430*/  @P5 ST.E.128 desc[UR4][R18.64], R4 ;  /* 0x0000000412005985 */ /* 0x0043e8000c101d04 */
[----:B-1----:R1:W2:Y:S02]  /*2440*/  @P4 LD.E.128 R4, desc[UR4][R20.64] ;  /* 0x0000000414044980 */ /* 0x0022a4000c101d00 */
[----:B-1----:R-:W-:Y:S05]  /*2450*/  @P4 IADD3 R20, P2, PT, R18, R0, RZ ;  /* 0x0000000012144210 */ /* 0x002fea0007f5e0ff */
[----:B------:R-:W-:Y:S01]  /*2460*/  @P4 IMAD.X R21, R19, 0x1, R2, P2 ;  /* 0x0000000113154824 */ /* 0x000fe200010e0602 */
[----:B------:R-:W-:Y:S02]  /*2470*/  @P3 LEA R2, P1, R44, R18, 0x7 ;  /* 0x000000122c023211 */ /* 0x000fe400078238ff */
[----:B------:R-:W-:Y:S02]  /*2480*/  ISETP.GT.AND P2, PT, R70, R58, PT ;  /* 0x0000003a4600720c */ /* 0x000fe40003f44270 */
[----:B------:R-:W-:Y:S01]  /*2490*/  @P3 LEA.HI.X R3, R44, R19, R45, 0x7, P1 ;  /* 0x000000132c033211 */ /* 0x000fe200008f3c2d */
[----:B--2---:R1:W-:Y:S04]  /*24a0*/  @P4 ST.E.128 desc[UR4][R20.64], R4 ;  /* 0x0000000414004985 */ /* 0x0043e8000c101d04 */
[----:B-1----:R-:W2:Y:S04]  /*24b0*/  @P3 LD.E.128 R4, desc[UR4][R16.64] ;  /* 0x0000000410043980 */ /* 0x002ea8000c101d00 */
[----:B--2---:R1:W-:Y:S04]  /*24c0*/  @P3 ST.E.128 desc[UR4][R2.64], R4 ;  /* 0x0000000402003985 */ /* 0x0043e8000c101d04 */
[----:B------:R-:W2:Y:S04]  /*24d0*/  LD.E R0, desc[UR4][R84.64+0x130] ;  /* 0x0001300454007980 */ /* 0x000ea8000c101900 */
[----:B------:R-:W3:Y:S01]  /*24e0*/  LD.E R16, desc[UR4][R84.64+0xd0] ;  /* 0x0000d00454107980 */ /* 0x000ee2000c101900 */
[----:B-1----:R-:W-:Y:S01]  /*24f0*/  IADD3 R2, P1, PT, RZ, -UR6, RZ ;  /* 0x80000006ff027c10 */ /* 0x002fe2000ff3e0ff */
        /* <DEDUP_REMOVED lines=8> */
[----:B------:R-:W-:Y:S06]  /*2580*/  @P6 BRA `(.L_x_8031) ;  /* 0x0000000000646947 */ /* 0x000fec0003800000 */
[----:B------:R-:W-:Y:S01]  /*2590*/  @P0 IMAD.MOV.U32 R8, RZ, RZ, R10 ;  /* 0x000000ffff080224 */ /* 0x000fe200078e000a */
[C---:B------:R-:W-:Y:S01]  /*25a0*/  LEA R16, P1, R2.reuse, R10, 0x1 ;  /* 0x0000000a02107211 */ /* 0x040fe200078208ff */
[----:B------:R-:W-:Y:S03]  /*25b0*/  @P0 IMAD.MOV.U32 R3, RZ, RZ, R66 ;  /* 0x000000ffff030224 */ /* 0x000fe600078e0042 */
[----:B------:R-:W2:Y:S01]  /*25c0*/  @P0 LD.E.128 R4, desc[UR4][R8.64] ;  /* 0x0000000408040980 */ /* 0x000ea2000c101d00 */
[----:B------:R-:W-:Y:S01]  /*25d0*/  LEA.HI.X R17, R2, R9, R0, 0x1, P1 ;  /* 0x0000000902117211 */ /* 0x000fe200008f0c00 */
[----:B------:R-:W-:Y:S05]  /*25e0*/  @P0 IMAD.MOV.U32 R2, RZ, RZ, R67 ;  /* 0x000000ffff020224 */ /* 0x000fea00078e0043 */
[----:B--2---:R1:W-:Y:S01]  /*25f0*/  @P0 ST.E.128 desc[UR4][R2.64], R4 ;  /* 0x0000000402000985 */ /* 0x0043e2000c101d04 */
[----:B------:R-:W-:Y:S05]  /*2600*/  @P4 IADD3 R18, P0, PT, R16, R37, RZ ;  /* 0x0000002510124210 */ /* 0x000fea0007f1e0ff */
[----:B------:R-:W-:Y:S01]  /*2610*/  @P4 IMAD.X R19, R17, 0x1, R36, P0 ;  /* 0x0000000111134824 */ /* 0x000fe200000e0624 */
[----:B-1----:R-:W2:Y:S01]  /*2620*/  @P5 LD.E.128 R4, desc[UR4][R16.64] ;  /* 0x0000000410045980 */ /* 0x002ea2000c101d00 */
[C---:B------:R-:W-:Y:S04]  /*2630*/  LEA R2, P1, R50.reuse, R67, 0x1 ;  /* 0x0000004332027211 */ /* 0x040fe800078208ff */
[----:B------:R-:W-:Y:S05]  /*2640*/  LEA.HI.X R3, R50, R66, R51, 0x1, P1 ;  /* 0x0000004232037211 */ /* 0x000fea00008f0c33 */
[----:B--2---:R1:W-:Y:S04]  /*2650*/  @P5 ST.E.128 desc[UR4][R2.64], R4 ;  /* 0x0000000402005985 */ /* 0x0043e8000c101d04 */
[----:B-1----:R1:W2:Y:S02]  /*2660*/  @P4 LD.E.128 R4, desc[UR4][R18.64] ;  /* 0x0000000412044980 */ /* 0x0022a4000c101d00 */
[C---:B-1----:R-:W-:Y:S04]  /*2670*/  @P4 LEA R18, P0, R102.reuse, R2, 0x6 ;  /* 0x0000000266124211 */ /* 0x042fe800078030ff */
[----:B------:R-:W-:Y:S05]  /*2680*/  @P4 LEA.HI.X R19, R102, R3, R103, 0x6, P0 ;  /* 0x0000000366134211 */ /* 0x000fea00000f3467 */
[----:B--2---:R1:W-:Y:S01]  /*2690*/  @P4 ST.E.128 desc[UR4][R18.64], R4 ;  /* 0x0000000412004985 */ /* 0x0043e2000c101d04 */
[----:B------:R-:W-:Y:S05]  /*26a0*/  @!P3 BRA `(.L_x_8032) ;  /* 0x000000280020b947 */ /* 0x000fea0003800000 */
[C---:B-1----:R-:W-:Y:S04]  /*26b0*/  LEA R4, P0, R80.reuse, R16, 0x7 ;  /* 0x0000001050047211 */ /* 0x042fe800078038ff */
[----:B------:R-:W-:Y:S02]  /*26c0*/  LEA.HI.X R5, R80, R17, R81, 0x7, P0 ;  /* 0x0000001150057211 */ /* 0x000fe400000f3c51 */
[C---:B------:R-:W-:Y:S04]  /*26d0*/  LEA R2, P0, R102.reuse, R2, 0x7 ;  /* 0x0000000266027211 */ /* 0x040fe800078038ff */
[----:B------:R-:W2:Y:S01]  /*26e0*/  LD.E.128 R4, desc[UR4][R4.64] ;  /* 0x0000000404047980 */ /* 0x000ea2000c101d00 */
[----:B------:R-:W-:Y:S05]  /*26f0*/  LEA.HI.X R3, R102, R3, R103, 0x7, P0 ;  /* 0x0000000366037211 */ /* 0x000fea00000f3c67 */
[----:B--2---:R1:W-:Y:S01]  /*2700*/  ST.E.128 desc[UR4][R2.64], R4 ;  /* 0x0000000402007985 */ /* 0x0043e2000c101d04 */
[----:B------:R-:W-:Y:S05]  /*2710*/  BRA `(.L_x_8032) ;  /* 0x0000002800047947 */ /* 0x000fea0003800000 */
.L_x_8031:
        /* <DEDUP_REMOVED lines=67> */
.L_x_8035:
[----:B------:R-:W-:Y:S05]  /*2b50*/  BSYNC.RECONVERGENT B0 ;  /* 0x0000000000007941 */ /* 0x000fea0003800200 */
.L_x_8034:
        /* <DEDUP_REMOVED lines=52> */
.L_x_8037:
[----:B------:R-:W-:Y:S05]  /*2ea0*/  BSYNC.RECONVERGENT B0 ;  /* 0x0000000000007941 */ /* 0x000fea0003800200 */
.L_x_8036:
[----:B------:R-:W-:Y:S04]  /*2eb0*/  BSSY.RECONVERGENT B0, `(.L_x_8038) ;  /* 0x0000039000007945 */ /* 0x000fe80003800200 */
[----:B------:R-:W-:Y:S05]  /*2ec0*/  @!P4 BRA `(.L_x_8039) ;  /* 0x0000000000dcc947 */ /* 0x000fea0003800000 */
        /* <DEDUP_REMOVED lines=55> */
.L_x_8039:
[----:B------:R-:W-:Y:S05]  /*3240*/  BSYNC.RECONVERGENT B0 ;  /* 0x0000000000007941 */ /* 0x000fea0003800200 */
.L_x_8038:
[----:B------:R-:W-:Y:S04]  /*3250*/  BSSY.RECONVERGENT B0, `(.L_x_8040) ;  /* 0x0000039000007945 */ /* 0x000fe80003800200 */
[----:B------:R-:W-:Y:S05]  /*3260*/  @!P3 BRA `(.L_x_8041) ;  /* 0x0000000000dcb947 */ /* 0x000fea0003800000 */
[----:B------:R-:W-:Y:S02]  /*3270*/  ISETP.GE.AND P0, PT, R12, R16, PT ;  /* 0x000000100c00720c */ /* 0x000fe40003f06270 */
[C---:B------:R-:W-:Y:S04]  /*3280*/  LEA R16, P1, R80.reuse, R34, 0x7 ;  /* 0x0000002250107211 */ /* 0x040fe800078238ff */
[----:B------:R-:W-:Y:S06]  /*3290*/  LEA.HI.X R17, R80, R35, R81, 0x7, P1 ;  /* 0x0000002350117211 */ /* 0x000fec00008f3c51 */
[----:B-1-3--:R-:W3:Y:S01]  /*32a0*/  LD.E.128 R16, desc[UR4][R16.64] ;  /* 0x0000000410107980 */ /* 0x00aee2000c101d00 */
[C---:B------:R-:W-:Y:S04]  /*32b0*/  @!P0 IMAD.WIDE R6, R11.reuse, 0x80, R6 ;  /* 0x000000800b068825 */ /* 0x040fe800078e0206 */
[----:B------:R-:W-:Y:S03]  /*32c0*/  @!P0 IMAD.WIDE R28, R11, 0x80, R28 ;  /* 0x000000800b1c8825 */ /* 0x000fe600078e021c */
[----:B------:R-:W4:Y:S06]  /*32d0*/  @!P0 LD.E.64 R2, desc[UR4][R6.64] ;  /* 0x0000000406028980 */ /* 0x000f2c000c101b00 */
[----:B------:R-:W2:Y:S01]  /*32e0*/  @!P0 LD.E.64 R28, desc[UR4][R28.64] ;  /* 0x000000041c1c8980 */ /* 0x000ea2000c101b00 */
[--C-:B----4-:R-:W-:Y:S01]  /*32f0*/  @!P0 HADD2.F32 R8, -RZ, R2.reuse.H0_H0 ;  /* 0x20000002ff088230 */ /* 0x110fe20000004100 */
[----:B---3--:R-:W-:Y:S01]  /*3300*/  @!P0 MOV R0, R16 ;  /* 0x0000001000008202 */ /* 0x008fe20000000f00 */
[----:B------:R-:W-:Y:S01]  /*3310*/  @!P0 HADD2.F32 R6, -RZ, R2.H1_H1 ;  /* 0x30000002ff068230 */ /* 0x000fe20000004100 */
[----:B------:R-:W-:Y:S01]  /*3320*/  @!P0 MOV R7, R17 ;  /* 0x0000001100078202 */ /* 0x000fe20000000f00 */
[----:B------:R-:W-:Y:S02]  /*3330*/  @!P0 HADD2.F32 R4, -RZ, R3.H0_H0 ;  /* 0x20000003ff048230 */ /* 0x000fe40000004100 */
[----:B--2---:R-:W-:Y:S02]  /*3340*/  @!P0 HADD2.F32 R20, -RZ, R28.H0_H0 ;  /* 0x2000001cff148230 */ /* 0x004fe40000004100 */
        /* <DEDUP_REMOVED lines=13> */
[----:B------:R-:W-:Y:S01]  /*3420*/  @!P0 HADD2.F32 R23, -RZ, R29.H0_H0 ;  /* 0x2000001dff178230 */ /* 0x000fe20000004100 */
[----:B------:R-:W-:Y:S01]  /*3430*/  @!P0 F2FP.F16.F32.PACK_AB R0, R0, R25 ;  /* 0x000000190000823e */ /* 0x000fe200000000ff */
[--C-:B------:R-:W-:Y:S02]  /*3440*/  @!P0 HADD2.F32 R20, -RZ, R8.reuse.H1_H1 ;  /* 0x30000008ff148230 */ /* 0x100fe40000004100 */
[-C--:B------:R-:W-:Y:S01]  /*3450*/  @!P0 FMUL.FTZ R2, R2, R6.reuse ;  /* 0x0000000602028220 */ /* 0x080fe20000410000 */
[----:B------:R-:W-:Y:S01]  /*3460*/  @!P0 FFMA.FTZ R26, R21, R6, -R26 ;  /* 0x00000006151a8223 */ /* 0x000fe2000001081a */
[----:B------:R-:W-:Y:S01]  /*3470*/  @!P0 MOV R16, R0 ;  /* 0x0000000000108202 */ /* 0x000fe20000000f00 */
[----:B------:R-:W-:Y:S02]  /*3480*/  @!P0 HADD2.F32 R6, -RZ, R8.H0_H0 ;  /* 0x20000008ff068230 */ /* 0x000fe40000004100 */
[----:B------:R-:W-:Y:S01]  /*3490*/  @!P0 FMUL.FTZ R28, R20, R23 ;  /* 0x00000017141c8220 */ /* 0x000fe20000410000 */
[----:B------:R-:W-:Y:S02]  /*34a0*/  @!P0 HADD2.F32 R7, -RZ, R3.H1_H1 ;  /* 0x30000003ff078230 */ /* 0x000fe40000004100 */
[----:B------:R-:W-:Y:S01]  /*34b0*/  @!P0 FFMA.FTZ R2, R22, R21, R2 ;  /* 0x0000001516028223 */ /* 0x000fe20000010002 */
[----:B------:R-:W-:Y:S02]  /*34c0*/  @!P0 HADD2.F32 R24, -RZ, R29.H1_H1 ;  /* 0x3000001dff188230 */ /* 0x000fe40000004100 */
        /* <DEDUP_REMOVED lines=8> */
[----:B------:R-:W-:Y:S01]  /*3550*/  LEA R6, P1, R102, R30, 0x7 ;  /* 0x0000001e66067211 */ /* 0x000fe200078238ff */
[----:B------:R-:W-:Y:S01]  /*3560*/  @!P0 FFMA.FTZ R27, R8, R5, -R27 ;  /* 0x00000005081b8223 */ /* 0x000fe2000001081b */
[----:B------:R-:W-:Y:S02]  /*3570*/  @!P0 FFMA.FTZ R4, R24, R8, R4 ;  /* 0x0000000818048223 */ /* 0x000fe40000010004 */
[----:B------:R-:W-:Y:S02]  /*3580*/  @!P0 F2FP.F16.F32.PACK_AB R3, R3, R20 ;  /* 0x000000140303823e */ /* 0x000fe400000000ff */
[----:B------:R-:W-:Y:S02]  /*3590*/  LEA.HI.X R7, R102, R31, R103, 0x7, P1 ;  /* 0x0000001f66077211 */ /* 0x000fe400008f3c67 */
[----:B------:R-:W-:Y:S02]  /*35a0*/  @!P0 F2FP.F16.F32.PACK_AB R4, R4, R27 ;  /* 0x0000001b0404823e */ /* 0x000fe400000000ff */
[----:B------:R-:W-:Y:S02]  /*35b0*/  @!P0 MOV R18, R3 ;  /* 0x0000000300128202 */ /* 0x000fe40000000f00 */
[----:B------:R-:W-:Y:S05]  /*35c0*/  @!P0 MOV R19, R4 ;  /* 0x0000000400138202 */ /* 0x000fea0000000f00 */
[----:B------:R4:W-:Y:S02]  /*35d0*/  ST.E.128 desc[UR4][R6.64], R16 ;  /* 0x0000001006007985 */ /* 0x0009e4000c101d04 */
.L_x_8041:
[----:B------:R-:W-:Y:S05]  /*35e0*/  BSYNC.RECONVERGENT B0 ;  /* 0x0000000000007941 */ /* 0x000fea0003800200 */
.L_x_8040:
[----:B------:R-:W5:Y:S02]  /*35f0*/  LD.E R0, desc[UR4][R84.64+0xd0] ;  /* 0x0000d00454007980 */ /* 0x000f64000c101900 */
[----:B-----5:R-:W-:Y:S05]  /*3600*/  IMAD.U32 R0, R0, -0x40, RZ ;  /* 0xffffffc000007824 */ /* 0x020fea00078e00ff */
[C---:B------:R-:W-:Y:S02]  /*3610*/  LEA R14, P1, R0.reuse, R14, 0x1 ;  /* 0x0000000e000e7211 */ /* 0x040fe400078208ff */
[C---:B------:R-:W-:Y:S02]  /*3620*/  LEA R32, P0, R0.reuse, R32, 0x1 ;  /* 0x0000002000207211 */ /* 0x040fe400078008ff */
[C---:B------:R-:W-:Y:S02]  /*3630*/  LEA.HI.X.SX32 R15, R0.reuse, R15, 0x1, P1 ;  /* 0x0000000f000f7211 */ /* 0x040fe400008f0eff */
[----:B------:R-:W-:Y:S01]  /*3640*/  LEA.HI.X.SX32 R33, R0, R33, 0x1, P0 ;  /* 0x0000002100217211 */ /* 0x000fe200000f0eff */
[----:B------:R-:W-:Y:S05]  /*3650*/  BRA `(.L_x_8032) ;  /* 0x0000001800347947 */ /* 0x000fea0003800000 */
.L_x_8033:
        /* <DEDUP_REMOVED lines=98> */
.L_x_8043:
[----:B------:R-:W-:Y:S05]  /*3c80*/  BSYNC.RECONVERGENT B0 ;  /* 0x0000000000007941 */ /* 0x000fea0003800200 */
.L_x_8042:
        /* <DEDUP_REMOVED lines=26> */
[--C-:B------:R-:W-:Y:S01]  /*3e30*/  @!P0 HADD2.F32 R3, -RZ, R5.reuse.H0_H0 ;  /* 0x20000005ff038230 */ /* 0x100fe20000004100 */
[----:B------:R-:W-:Y:S01]  /*3e40*/  @!P0 MOV R34, R43 ;  /* 0x0000002b00228202 */ /* 0x000fe20000000f00 */
[----:B------:R-:W-:Y:S02]  /*3e50*/  @!P0 HADD2.F32 R4, -RZ, R5.H1_H1 ;  /* 0x30000005ff048230 */ /* 0x000fe40000004100 */
[--C-:B------:R-:W-:Y:S02]  /*3e60*/  @!P0 HADD2.F32 R5, -RZ, R6.reuse.H0_H0 ;  /* 0x20000006ff058230 */ /* 0x100fe40000004100 */
[--C-:B------:R-:W-:Y:S02]  /*3e70*/  @!P0 HADD2.F32 R22, -RZ, R7.reuse.H0_H0 ;  /* 0x20000007ff168230 */ /* 0x100fe40000004100 */
[----:B------:R-:W-:Y:S02]  /*3e80*/  @!P0 HADD2.F32 R19, -RZ, R7.H1_H1 ;  /* 0x30000007ff138230 */ /* 0x000fe40000004100 */
        /* <DEDUP_REMOVED lines=9> */
[--C-:B------:R-:W-:Y:S02]  /*3f20*/  @!P0 HADD2.F32 R25, -RZ, R89.reuse.H1_H1 ;  /* 0x30000059ff198230 */ /* 0x100fe40000004100 */
[----:B------:R-:W-:Y:S01]  /*3f30*/  @!P5 FADD.FTZ R8, -R8, -RZ ;  /* 0x800000ff0808d221 */ /* 0x000fe20000010100 */
[----:B------:R-:W-:Y:S01]  /*3f40*/  @!P0 HADD2.F32 R27, -RZ, R88.H1_H1 ;  /* 0x30000058ff1b8230 */ /* 0x000fe20000004100 */
[----:B------:R-:W-:Y:S01]  /*3f50*/  @!P0 MOV R24, R40 ;  /* 0x0000002800188202 */ /* 0x000fe20000000f00 */
[----:B------:R-:W-:Y:S02]  /*3f60*/  @!P0 HADD2.F32 R26, -RZ, R89.H0_H0 ;  /* 0x20000059ff1a8230 */ /* 0x000fe40000004100 */
[----:B------:R-:W-:Y:S01]  /*3f70*/  @!P5 FADD.FTZ R28, -R28, -RZ ;  /* 0x800000ff1c1cd221 */ /* 0x000fe20000010100 */
[--C-:B-----5:R-:W-:Y:S02]  /*3f80*/  @!P0 HADD2.F32 R29, -RZ, R39.reuse.H0_H0 ;  /* 0x20000027ff1d8230 */ /* 0x120fe40000004100 */
[----:B------:R-:W-:Y:S01]  /*3f90*/  @!P5 FADD.FTZ R23, -R23, -RZ ;  /* 0x800000ff1717d221 */ /* 0x000fe20000010100 */
[----:B------:R-:W-:Y:S02]  /*3fa0*/  @!P0 HADD2.F32 R30, -RZ, R39.H1_H1 ;  /* 0x30000027ff1e8230 */ /* 0x000fe40000004100 */
[----:B------:R-:W-:Y:S01]  /*3fb0*/  @!P0 FMUL.FTZ R7, R22, R7 ;  /* 0x0000000716078220 */ /* 0x000fe20000410000 */
[----:B------:R-:W-:Y:S02]  /*3fc0*/  @!P0 HADD2.F32 R22, -RZ, R36.H0_H0 ;  /* 0x20000024ff168230 */ /* 0x000fe40000004100 */
[----:B------:R-:W-:Y:S01]  /*3fd0*/  @!P0 FMUL.FTZ R8, R19, R8 ;  /* 0x0000000813088220 */ /* 0x000fe20000410000 */
[----:B------:R-:W-:Y:S02]  /*3fe0*/  @!P0 HADD2.F32 R19, -RZ, R24.H0_H0 ;  /* 0x20000018ff138230 */ /* 0x000fe40000004100 */
[----:B------:R-:W-:Y:S01]  /*3ff0*/  @!P5 FADD.FTZ R25, -R25, -RZ ;  /* 0x800000ff1919d221 */ /* 0x000fe20000010100 */
[----:B------:R-:W-:Y:S01]  /*4000*/  @!P0 FMUL.FTZ R0, R0, R28 ;  /* 0x0000001c00008220 */ /* 0x000fe20000410000 */
[----:B------:R-:W-:Y:S02]  /*4010*/  @!P0 HADD2.F32 R28, -RZ, R38.H1_H1 ;  /* 0x30000026ff1c8230 */ /* 0x000fe40000004100 */
[----:B------:R-:W-:Y:S01]  /*4020*/  @!P5 FADD.FTZ R27, -R27, -RZ ;  /* 0x800000ff1b1bd221 */ /* 0x000fe20000010100 */
[----:B------:R-:W-:Y:S01]  /*4030*/  @!P5 FADD.FTZ R26, -R26, -RZ ;  /* 0x800000ff1a1ad221 */ /* 0x000fe20000010100 */
        /* <DEDUP_REMOVED lines=34> */
.L_x_8045:
[----:B------:R-:W-:Y:S05]  /*4260*/  BSYNC.RECONVERGENT B0 ;  /* 0x0000000000007941 */ /* 0x000fea0003800200 */
.L_x_8044:
[----:B------:R-:W-:Y:S04]  /*4270*/  BSSY.RECONVERGENT B0, `(.L_x_8046) ;  /* 0x0000060000007945 */ /* 0x000fe80003800200 */
[----:B------:R-:W-:Y:S05]  /*4280*/  @!P4 BRA `(.L_x_8047) ;  /* 0x000000040078c947 */ /* 0x000fea0003800000 */
[----:B------:R-:W-:Y:S02]  /*4290*/  ISETP.GE.AND P0, PT, R12, R16, PT ;  /* 0x000000100c00720c */ /* 0x000fe40003f06270 */
[C---:B-1----:R-:W-:Y:S04]  /*42a0*/  LEA R2, P4, R80.reuse, R20, 0x6 ;  /* 0x0000001450027211 */ /* 0x042fe800078830ff */
[----:B------:R-:W-:Y:S05]  /*42b0*/  LEA.HI.X R3, R80, R21, R81, 0x6, P4 ;  /* 0x0000001550037211 */ /* 0x000fea00020f3451 */
[----:B--2---:R-:W2:Y:S02]  /*42c0*/  LD.E.128 R40, desc[UR4][R2.64] ;  /* 0x0000000402287980 */ /* 0x004ea4000c101d00 */
[----:B------:R-:W-:Y:S02]  /*42d0*/  @!P0 SEL R6, R17, RZ, P1 ;  /* 0x000000ff11068207 */ /* 0x000fe40000800000 */
[----:B------:R-:W-:Y:S02]  /*42e0*/  @!P0 SHF.L.U32 R4, R11, 0x6, RZ ;  /* 0x000000060b048819 */ /* 0x000fe400000006ff */
[----:B------:R-:W-:Y:S02]  /*42f0*/  @!P0 SEL R0, R82, RZ, P1 ;  /* 0x000000ff52008207 */ /* 0x000fe40000800000 */
[----:B------:R-:W-:Y:S04]  /*4300*/  @!P0 IADD3 R6, P4, PT, R4, R6, RZ ;  /* 0x0000000604068210 */ /* 0x000fe80007f9e0ff */
[----:B------:R-:W-:Y:S02]  /*4310*/  @!P0 SHF.L.U32 R22, R6, 0x1, RZ ;  /* 0x0000000106168819 */ /* 0x000fe400000006ff */
[----:B------:R-:W-:Y:S01]  /*4320*/  @!P0 LEA.HI.X.SX32 R0, R4, R0, 0x1, P4 ;  /* 0x0000000004008211 */ /* 0x000fe200020f0eff */
[----:B------:R-:W-:Y:S01]  /*4330*/  @!P0 IMAD.WIDE R4, R18, 0x2, R2 ;  /* 0x0000000212048825 */ /* 0x000fe200078e0202 */
[----:B------:R-:W-:Y:S02]  /*4340*/  @!P0 IADD3 R88, P4, PT, R22, R63, RZ ;  /* 0x0000003f16588210 */ /* 0x000fe40007f9e0ff */
[----:B------:R-:W-:Y:S03]  /*4350*/  @!P0 SHF.L.U64.HI R0, R6, 0x1, R0 ;  /* 0x0000000106008819 */ /* 0x000fe60000010200 */
[----:B------:R-:W3:Y:S01]  /*4360*/  @!P0 LD.E.128 R4, desc[UR4][R4.64] ;  /* 0x0000000404048980 */ /* 0x000ee2000c101d00 */
[----:B------:R-:W-:Y:S02]  /*4370*/  @!P0 IADD3.X R89, PT, PT, R0, R62, RZ, P4, !PT ;  /* 0x0000003e00598210 */ /* 0x000fe400027fe4ff */
[----:B------:R-:W-:Y:S04]  /*4380*/  @!P0 IADD3 R22, P4, PT, R22, R65, RZ ;  /* 0x0000004116168210 */ /* 0x000fe80007f9e0ff */
[----:B------:R-:W-:Y:S01]  /*4390*/  @!P0 IADD3.X R23, PT, PT, R0, R64, RZ, P4, !PT ;  /* 0x0000004000178210 */ /* 0x000fe200027fe4ff */
[----:B------:R-:W4:Y:S01]  /*43a0*/  @!P0 LD.E.128 R88, desc[UR4][R88.64] ;  /* 0x0000000458588980 */ /* 0x000f22000c101d00 */
[----:B------:R-:W-:Y:S02]  /*43b0*/  PLOP3.LUT P4, PT, PT, PT, PT, 0x80, 0x8 ;  /* 0x000000000008781c */ /* 0x000fe40003f8f070 */
[----:B------:R-:W-:Y:S05]  /*43c0*/  @!P0 PLOP3.LUT P4, PT, P1, PT, PT, 0x80, 0x8 ;  /* 0x000000000008881c */ /* 0x000fea0000f8f070 */
[----:B------:R3:W5:Y:S02]  /*43d0*/  @!P0 LD.E.128 R36, desc[UR4][R22.64] ;  /* 0x0000000416248980 */ /* 0x000764000c101d00 */
[--C-:B---3--:R-:W-:Y:S01]  /*43e0*/  @!P0 HADD2.F32 R22, -RZ, R7.reuse.H0_H0 ;  /* 0x20000007ff168230 */ /* 0x108fe20000004100 */
[----:B--2---:R-:W-:Y:S01]  /*43f0*/  @!P0 MOV R31, R40 ;  /* 0x00000028001f8202 */ /* 0x004fe20000000f00 */
[----:B------:R-:W-:Y:S01]  /*4400*/  @!P0 HADD2.F32 R19, -RZ, R7.H1_H1 ;  /* 0x30000007ff138230 */ /* 0x000fe20000004100 */
[----:B------:R-:W-:Y:S01]  /*4410*/  @!P0 MOV R34, R41 ;  /* 0x0000002900228202 */ /* 0x000fe20000000f00 */
[--C-:B------:R-:W-:Y:S02]  /*4420*/  @!P0 HADD2.F32 R0, -RZ, R4.reuse.H0_H0 ;  /* 0x20000004ff008230 */ /* 0x100fe40000004100 */
[----:B------:R-:W-:Y:S02]  /*4430*/  @!P0 HADD2.F32 R2, -RZ, R4.H1_H1 ;  /* 0x30000004ff028230 */ /* 0x000fe40000004100 */
[--C-:B----4-:R-:W-:Y:S02]  /*4440*/  @!P0 HADD2.F32 R7, -RZ, R91.reuse.H0_H0 ;  /* 0x2000005bff078230 */ /* 0x110fe40000004100 */
[----:B------:R-:W-:Y:S02]  /*4450*/  @!P0 HADD2.F32 R8, -RZ, R91.H1_H1 ;  /* 0x3000005bff088230 */ /* 0x000fe40000004100 */
[----:B------:R-:W-:Y:S02]  /*4460*/  @!P0 HADD2.F32 R28, -RZ, R88.H0_H0 ;  /* 0x20000058ff1c8230 */ /* 0x000fe40000004100 */
        /* <DEDUP_REMOVED lines=10> */
[----:B------:R-:W-:Y:S01]  /*4510*/  @!P0 FMUL.FTZ R7, R22, R7 ;  /* 0x0000000716078220 */ /* 0x000fe20000410000 */
[--C-:B------:R-:W-:Y:S02]  /*4520*/  @!P0 HADD2.F32 R5, -RZ, R6.reuse.H0_H0 ;  /* 0x20000006ff058230 */ /* 0x100fe40000004100 */
[----:B------:R-:W-:Y:S01]  /*4530*/  @!P0 FMUL.FTZ R8, R19, R8 ;  /* 0x0000000813088220 */ /* 0x000fe20000410000 */
[----:B------:R-:W-:Y:S02]  /*4540*/  @!P0 HADD2.F32 R6, -RZ, R6.H1_H1 ;  /* 0x30000006ff068230 */ /* 0x000fe40000004100 */
[----:B------:R-:W-:Y:S01]  /*4550*/  @!P4 FADD.FTZ R27, -R27, -RZ ;  /* 0x800000ff1b1bc221 */ /* 0x000fe20000010100 */
[--C-:B------:R-:W-:Y:S02]  /*4560*/  @!P0 HADD2.F32 R25, -RZ, R89.reuse.H1_H1 ;  /* 0x30000059ff198230 */ /* 0x100fe40000004100 */
[----:B------:R-:W-:Y:S01]  /*4570*/  @!P0 FMUL.FTZ R0, R0, R28 ;  /* 0x0000001c00008220 */ /* 0x000fe20000410000 */
[----:B------:R-:W-:Y:S02]  /*4580*/  @!P0 HADD2.F32 R26, -RZ, R89.H0_H0 ;  /* 0x20000059ff1a8230 */ /* 0x000fe40000004100 */
[----:B------:R-:W-:Y:S01]  /*4590*/  @!P0 FMUL.FTZ R5, R5, R24 ;  /* 0x0000001805058220 */ /* 0x000fe20000410000 */
[--C-:B------:R-:W-:Y:S02]  /*45a0*/  @!P0 HADD2.F32 R19, -RZ, R31.reuse.H0_H0 ;  /* 0x2000001fff138230 */ /* 0x100fe40000004100 */
[----:B------:R-:W-:Y:S01]  /*45b0*/  @!P4 FADD.FTZ R25, -R25, -RZ ;  /* 0x800000ff1919c221 */ /* 0x000fe20000010100 */
[--C-:B-----5:R-:W-:Y:S02]  /*45c0*/  @!P0 HADD2.F32 R22, -RZ, R36.reuse.H0_H0 ;  /* 0x20000024ff168230 */ /* 0x120fe40000004100 */
[----:B------:R-:W-:Y:S01]  /*45d0*/  @!P0 FMUL.FTZ R6, R6, R23 ;  /* 0x0000001706068220 */ /* 0x000fe20000410000 */
[----:B------:R-:W-:Y:S01]  /*45e0*/  @!P4 FADD.FTZ R26, -R26, -RZ ;  /* 0x800000ff1a1ac221 */ /* 0x000fe20000010100 */
[----:B------:R-:W-:Y:S02]  /*45f0*/  @!P0 HADD2.F32 R24, -RZ, R36.H1_H1 ;  /* 0x30000024ff188230 */ /* 0x000fe40000004100 */
[----:B------:R-:W-:Y:S01]  /*4600*/  @!P0 FMUL.FTZ R2, R2, R27 ;  /* 0x0000001b02028220 */ /* 0x000fe20000410000 */
[----:B------:R-:W-:Y:S01]  /*4610*/  @!P0 HADD2.F32 R23, -RZ, R31.H1_H1 ;  /* 0x3000001fff178230 */ /* 0x000fe20000004100 */
[----:B------:R-:W-:Y:S01]  /*4620*/  @!P0 MOV R31, R42 ;  /* 0x0000002a001f8202 */ /* 0x000fe20000000f00 */
[----:B------:R-:W-:Y:S01]  /*4630*/  @!P0 FFMA.FTZ R0, R19, R22, R0 ;  /* 0x0000001613008223 */ /* 0x000fe20000010000 */
[----:B------:R-:W-:Y:S01]  /*4640*/  @!P0 FMUL.FTZ R4, R4, R25 ;  /* 0x0000001904048220 */ /* 0x000fe20000410000 */
[--C-:B------:R-:W-:Y:S02]  /*4650*/  @!P0 HADD2.F32 R25, -RZ, R37.reuse.H0_H0 ;  /* 0x20000025ff198230 */ /* 0x100fe40000004100 */
[----:B------:R-:W-:Y:S01]  /*4660*/  @!P0 FMUL.FTZ R3, R3, R26 ;  /* 0x0000001a03038220 */ /* 0x000fe20000410000 */
[--C-:B------:R-:W-:Y:S02]  /*4670*/  @!P0 HADD2.F32 R19, -RZ, R34.reuse.H0_H0 ;  /* 0x20000022ff138230 */ /* 0x100fe40000004100 */
[----:B------:R-:W-:Y:S01]  /*4680*/  @!P0 FFMA.FTZ R2, R23, R24, R2 ;  /* 0x0000001817028223 */ /* 0x000fe20000010002 */
[----:B------:R-:W-:Y:S01]  /*4690*/  @!P0 MOV R24, R43 ;  /* 0x0000002b00188202 */ /* 0x000fe20000000f00 */
[----:B------:R-:W-:Y:S02]  /*46a0*/  @!P0 HADD2.F32 R22, -RZ, R34.H1_H1 ;  /* 0x30000022ff168230 */ /* 0x000fe40000004100 */
[----:B------:R-:W-:Y:S01]  /*46b0*/  @!P0 HADD2.F32 R26, -RZ, R37.H1_H1 ;  /* 0x30000025ff1a8230 */ /* 0x000fe20000004100 */
[----:B------:R-:W-:Y:S01]  /*46c0*/  @!P0 F2FP.F16.F32.PACK_AB R0, R2, R0 ;  /* 0x000000000200823e */ /* 0x000fe200000000ff */
[--C-:B------:R-:W-:Y:S02]  /*46d0*/  @!P0 HADD2.F32 R23, -RZ, R31.reuse.H0_H0 ;  /* 0x2000001fff178230 */ /* 0x100fe40000004100 */
[----:B------:R-:W-:Y:S01]  /*46e0*/  @!P0 FFMA.FTZ R3, R19, R25, R3 ;  /* 0x0000001913038223 */ /* 0x000fe20000010003 */
[----:B------:R-:W-:Y:S01]  /*46f0*/  LEA R25, P4, R50, R67, 0x1 ;  /* 0x0000004332197211 */ /* 0x000fe200078808ff */
[--C-:B------:R-:W-:Y:S01]  /*4700*/  @!P0 HADD2.F32 R27, -RZ, R38.reuse.H0_H0 ;  /* 0x20000026ff1b8230 */ /* 0x100fe20000004100 */
[----:B------:R-:W-:Y:S01]  /*4710*/  @!P0 MOV R40, R0 ;  /* 0x0000000000288202 */ /* 0x000fe20000000f00 */
        /* <DEDUP_REMOVED lines=10> */
[----:B------:R-:W-:Y:S01]  /*47c0*/  LEA.HI.X R19, R50, R66, R51, 0x1, P4 ;  /* 0x0000004232137211 */ /* 0x000fe200020f0c33 */
        /* <DEDUP_REMOVED lines=10> */
.L_x_8047:
[----:B------:R-:W-:Y:S05]  /*4870*/  BSYNC.RECONVERGENT B0 ;  /* 0x0000000000007941 */ /* 0x000fea0003800200 */
.L_x_8046:
[----:B------:R-:W-:Y:S04]  /*4880*/  BSSY.RECONVERGENT B0, `(.L_x_8048) ;  /* 0x0000060000007945 */ /* 0x000fe80003800200 */
[----:B------:R-:W-:Y:S05]  /*4890*/  @!P3 BRA `(.L_x_8049) ;  /* 0x000000040078b947 */ /* 0x000fea0003800000 */
[----:B------:R-:W-:Y:S02]  /*48a0*/  ISETP.GE.AND P0, PT, R12, R16, PT ;  /* 0x000000100c00720c */ /* 0x000fe40003f06270 */
[C---:B-1----:R-:W-:Y:S04]  /*48b0*/  LEA R2, P3, R80.reuse, R20, 0x7 ;  /* 0x0000001450027211 */ /* 0x042fe800078638ff */
        /* <DEDUP_REMOVED lines=18> */
[----:B--2---:R5:W2:Y:S02]  /*49e0*/  @!P0 LD.E.128 R24, desc[UR4][R16.64] ;  /* 0x0000000410188980 */ /* 0x004aa4000c101d00 */
[--C-:B-----5:R-:W-:Y:S01]  /*49f0*/  @!P0 HADD2.F32 R17, -RZ, R7.reuse.H0_H0 ;  /* 0x20000007ff118230 */ /* 0x120fe20000004100 */
[----:B----4-:R-:W-:Y:S01]  /*4a00*/  @!P0 MOV R34, R28 ;  /* 0x0000001c00228202 */ /* 0x010fe20000000f00 */
[----:B------:R-:W-:Y:S01]  /*4a10*/  @!P0 HADD2.F32 R16, -RZ, R7.H1_H1 ;  /* 0x30000007ff108230 */ /* 0x000fe20000004100 */
[----:B------:R-:W-:Y:S01]  /*4a20*/  @!P0 MOV R35, R29 ;  /* 0x0000001d00238202 */ /* 0x000fe20000000f00 */
[--C-:B------:R-:W-:Y:S02]  /*4a30*/  @!P0 HADD2.F32 R0, -RZ, R4.reuse.H0_H0 ;  /* 0x20000004ff008230 */ /* 0x100fe40000004100 */
        /* <DEDUP_REMOVED lines=15> */
[--C-:B------:R-:W-:Y:S02]  /*4b30*/  @!P0 HADD2.F32 R20, -RZ, R37.reuse.H1_H1 ;  /* 0x30000025ff148230 */ /* 0x100fe40000004100 */
[----:B------:R-:W-:Y:S01]  /*4b40*/  @!P3 FADD.FTZ R19, -R19, -RZ ;  /* 0x800000ff1313b221 */ /* 0x000fe20000010100 */
[----:B------:R-:W-:Y:S02]  /*4b50*/  @!P0 HADD2.F32 R21, -RZ, R37.H0_H0 ;  /* 0x20000025ff158230 */ /* 0x000fe40000004100 */
[----:B------:R-:W-:Y:S01]  /*4b60*/  @!P3 FADD.FTZ R18, -R18, -RZ ;  /* 0x800000ff1212b221 */ /* 0x000fe20000010100 */
[----:B------:R-:W-:Y:S01]  /*4b70*/  @!P0 FMUL.FTZ R7, R17, R7 ;  /* 0x0000000711078220 */ /* 0x000fe20000410000 */
[----:B--2---:R-:W-:Y:S02]  /*4b80*/  @!P0 HADD2.F32 R17, -RZ, R24.H0_H0 ;  /* 0x20000018ff118230 */ /* 0x004fe40000004100 */
[----:B------:R-:W-:Y:S01]  /*4b90*/  @!P0 FMUL.FTZ R8, R16, R8 ;  /* 0x0000000810088220 */ /* 0x000fe20000410000 */
[----:B------:R-:W-:Y:S02]  /*4ba0*/  @!P0 HADD2.F32 R16, -RZ, R34.H0_H0 ;  /* 0x20000022ff108230 */ /* 0x000fe40000004100 */
[----:B------:R-:W-:Y:S01]  /*4bb0*/  @!P3 FADD.FTZ R20, -R20, -RZ ;  /* 0x800000ff1414b221 */ /* 0x000fe20000010100 */
[----:B------:R-:W-:Y:S01]  /*4bc0*/  @!P0 FMUL.FTZ R0, R0, R23 ;  /* 0x0000001700008220 */ /* 0x000fe20000410000 */
[----:B------:R-:W-:Y:S01]  /*4bd0*/  @!P0 FMUL.FTZ R2, R2, R22 ;  /* 0x0000001602028220 */ /* 0x000fe20000410000 */
[----:B------:R-:W-:Y:S01]  /*4be0*/  @!P0 FMUL.FTZ R5, R5, R19 ;  /* 0x0000001305058220 */ /* 0x000fe20000410000 */
[----:B------:R-:W-:Y:S01]  /*4bf0*/  @!P0 FMUL.FTZ R6, R6, R18 ;  /* 0x0000001206068220 */ /* 0x000fe20000410000 */
[----:B------:R-:W-:Y:S01]  /*4c00*/  @!P3 FADD.FTZ R21, -R21, -RZ ;  /* 0x800000ff1515b221 */ /* 0x000fe20000010100 */
[----:B------:R-:W-:Y:S02]  /*4c10*/  @!P0 HADD2.F32 R19, -RZ, R24.H1_H1 ;  /* 0x30000018ff138230 */ /* 0x000fe40000004100 */
[----:B------:R-:W-:Y:S01]  /*4c20*/  @!P0 FMUL.FTZ R4, R4, R20 ;  /* 0x0000001404048220 */ /* 0x000fe20000410000 */
[--C-:B------:R-:W-:Y:S02]  /*4c30*/  @!P0 HADD2.F32 R22, -RZ, R26.reuse.H0_H0 ;  /* 0x2000001aff168230 */ /* 0x100fe40000004100 */
[----:B------:R-:W-:Y:S01]  /*4c40*/  @!P0 FFMA.FTZ R0, R16, R17, R0 ;  /* 0x0000001110008223 */ /* 0x000fe20000010000 */
[----:B------:R-:W-:Y:S01]  /*4c50*/  @!P0 HADD2.F32 R23, -RZ, R26.H1_H1 ;  /* 0x3000001aff178230 */ /* 0x000fe20000004100 */
[----:B------:R-:W-:Y:S01]  /*4c60*/  @!P0 MOV R26, R30 ;  /* 0x0000001e001a8202 */ /* 0x000fe20000000f00 */
[----:B------:R-:W-:Y:S02]  /*4c70*/  @!P0 HADD2.F32 R18, -RZ, R34.H1_H1 ;  /* 0x30000022ff128230 */ /* 0x000fe40000004100 */
[----:B------:R-:W-:Y:S01]  /*4c80*/  @!P0 FMUL.FTZ R3, R3, R21 ;  /* 0x0000001503038220 */ /* 0x000fe20000410000 */
[----:B------:R-:W-:Y:S02]  /*4c90*/  @!P0 HADD2.F32 R20, -RZ, R25.H0_H0 ;  /* 0x20000019ff148230 */ /* 0x000fe40000004100 */
[----:B------:R-:W-:Y:S02]  /*4ca0*/  @!P0 HADD2.F32 R16, -RZ, R35.H0_H0 ;  /* 0x20000023ff108230 */ /* 0x000fe40000004100 */
        /* <DEDUP_REMOVED lines=8> */
[----:B------:R-:W-:Y:S01]  /*4d30*/  @!P0 FFMA.FTZ R4, R17, R21, R4 ;  /* 0x0000001511048223 */ /* 0x000fe20000010004 */
[----:B------:R-:W-:Y:S01]  /*4d40*/  @!P0 MOV R28, R0 ;  /* 0x00000000001c8202 */ /* 0x000fe20000000f00 */
[----:B------:R-:W-:Y:S01]  /*4d50*/  @!P0 HADD2.F32 R16, -RZ, R26.H1_H1 ;  /* 0x3000001aff108230 */ /* 0x000fe20000004100 */
[----:B------:R-:W-:Y:S01]  /*4d60*/  LEA R20, P3, R102, R20, 0x7 ;  /* 0x0000001466147211 */ /* 0x000fe200078638ff */
[----:B------:R-:W-:Y:S01]  /*4d70*/  @!P0 FFMA.FTZ R5, R18, R22, R5 ;  /* 0x0000001612058223 */ /* 0x000fe20000010005 */
[----:B------:R-:W-:Y:S01]  /*4d80*/  @!P0 F2FP.F16.F32.PACK_AB R3, R4, R3 ;  /* 0x000000030403823e */ /* 0x000fe200000000ff */
[----:B------:R-:W-:Y:S02]  /*4d90*/  @!P0 HADD2.F32 R24, -RZ, R27.H0_H0 ;  /* 0x2000001bff188230 */ /* 0x000fe40000004100 */
[----:B------:R-:W-:Y:S01]  /*4da0*/  @!P0 FFMA.FTZ R6, R16, R23, R6 ;  /* 0x0000001710068223 */ /* 0x000fe20000010006 */
[----:B------:R-:W-:Y:S01]  /*4db0*/  LEA.HI.X R16, R50, R66, R51, 0x1, P1 ;  /* 0x0000004232107211 */ /* 0x000fe200008f0c33 */
[----:B------:R-:W-:Y:S01]  /*4dc0*/  @!P0 HADD2.F32 R17, -RZ, R19.H0_H0 ;  /* 0x20000013ff118230 */ /* 0x000fe20000004100 */
[----:B------:R-:W-:Y:S01]  /*4dd0*/  @!P0 MOV R29, R3 ;  /* 0x00000003001d8202 */ /* 0x000fe20000000f00 */
[----:B------:R-:W-:Y:S01]  /*4de0*/  @!P0 HADD2.F32 R25, -RZ, R27.H1_H1 ;  /* 0x3000001bff198230 */ /* 0x000fe20000004100 */
[----:B------:R-:W-:Y:S01]  /*4df0*/  @!P0 F2FP.F16.F32.PACK_AB R5, R6, R5 ;  /* 0x000000050605823e */ /* 0x000fe200000000ff */
[----:B------:R-:W-:Y:S02]  /*4e00*/  @!P0 HADD2.F32 R18, -RZ, R19.H1_H1 ;  /* 0x30000013ff128230 */ /* 0x000fe40000004100 */
[----:B------:R-:W-:Y:S01]  /*4e10*/  @!P0 FFMA.FTZ R7, R17, R24, R7 ;  /* 0x0000001811078223 */ /* 0x000fe20000010007 */
[----:B------:R-:W-:Y:S02]  /*4e20*/  LEA.HI.X R21, R102, R16, R103, 0x7, P3 ;  /* 0x0000001066157211 */ /* 0x000fe400018f3c67 */
[----:B------:R-:W-:Y:S01]  /*4e30*/  @!P0 MOV R30, R5 ;  /* 0x00000005001e8202 */ /* 0x000fe20000000f00 */
[----:B------:R-:W-:Y:S05]  /*4e40*/  @!P0 FFMA.FTZ R8, R18, R25, R8 ;  /* 0x0000001912088223 */ /* 0x000fea0000010008 */
[----:B------:R-:W-:Y:S04]  /*4e50*/  @!P0 F2FP.F16.F32.PACK_AB R7, R8, R7 ;  /* 0x000000070807823e */ /* 0x000fe800000000ff */
[----:B------:R-:W-:Y:S05]  /*4e60*/  @!P0 MOV R31, R7 ;  /* 0x00000007001f8202 */ /* 0x000fea0000000f00 */
[----:B------:R4:W-:Y:S02]  /*4e70*/  ST.E.128 desc[UR4][R20.64], R28 ;  /* 0x0000001c14007985 */ /* 0x0009e4000c101d04 */
.L_x_8049:
[----:B------:R-:W-:Y:S05]  /*4e80*/  BSYNC.RECONVERGENT B0 ;  /* 0x0000000000007941 */ /* 0x000fea0003800200 */
.L_x_8048:
        /* <DEDUP_REMOVED lines=10> */
.L_x_8032:
[----:B------:R-:W-:Y:S05]  /*4f30*/  BSYNC.RECONVERGENT B1 ;  /* 0x0000000000017941 */ /* 0x000fea0003800200 */
.L_x_8030:
        /* <DEDUP_REMOVED lines=16> */
[C---:B----4-:R-:W-:Y:S02]  /*5040*/  @!P4 SHF.R.S64 R6, R4.reuse, 0x1f, R2 ;  /* 0x0000001f0406c819 */ /* 0x050fe40000001002 */
        /* <DEDUP_REMOVED lines=14> */
[----:B------:R-:W3:Y:S01]  /*5130*/  LD.E.64 R22, desc[UR4][R84.64+0x40] ;  /* 0x0000400454167980 */ /* 0x000ee2000c101b00 */
        /* <DEDUP_REMOVED lines=70> */
.L_x_8051:
[----:B------:R-:W-:Y:S05]  /*55a0*/  BSYNC.RECONVERGENT B0 ;  /* 0x0000000000007941 */ /* 0x000fea0003800200 */
.L_x_8050:
[----:B------:R-:W-:Y:S05]  /*55b0*/  @P2 BRA `(.L_x_8052) ;  /* 0xffffffcc00082947 */ /* 0x000fea000383ffff */
.L_x_8029:
        /* <DEDUP_REMOVED lines=16> */
.L_x_8056:
[----:B------:R-:W-:Y:S05]  /*56c0*/  BSYNC.RECONVERGENT B0 ;  /* 0x0000000000007941 */ /* 0x000fea0003800200 */
.L_x_8055:
        /* <DEDUP_REMOVED lines=8> */
.L_x_8054:
[----:B------:R-:W2:Y:S01]  /*5750*/  LD.E.64 R2, desc[UR4][R84.64+0xf0] ;  /* 0x0000f00454027980 */ /* 0x000ea2000c101b00 */
[----:B------:R-:W-:-:S03]  /*5760*/  IMAD.MOV.U32 R4, RZ, RZ, RZ ;  /* 0x000000ffff047224 */ /* 0x000fc600078e00ff */
[----:B------:R1:W5:Y:S04]  /*5770*/  LD.E.64 R24, desc[UR4][R84.64+0x148] ;  /* 0x0001480454187980 */ /* 0x000368000c101b00 */
[----:B------:R1:W5:Y:S01]  /*5780*/  LD.E.64 R26, desc[UR4][R84.64+0x150] ;  /* 0x00015004541a7980 */ /* 0x000362000c101b00 */
[----:B--2---:R-:W-:-:S04]  /*5790*/  ISETP.NE.U32.AND P1, PT, R2, RZ, PT ;  /* 0x000000ff0200720c */ /* 0x004fc80003f25070 */
[----:B------:R-:W-:-:S13]  /*57a0*/  ISETP.NE.AND.EX P1, PT, R3, RZ, PT, P1 ;  /* 0x000000ff0300720c */ /* 0x000fda0003f25310 */
[----:B------:R-:W-:-:S04]  /*57b0*/  @P1 LEA R2, P0, R110, R2, 0x2 ;  /* 0x000000026e021211 */ /* 0x000fc800078010ff */
[----:B------:R-:W-:-:S05]  /*57c0*/  @P1 LEA.HI.X R3, R110, R3, RZ, 0x2, P0 ;  /* 0x000000036e031211 */ /* 0x000fca00000f14ff */
        /* <DEDUP_REMOVED lines=33> */
[----:B------:R-:W-:Y:S01]  /*59e0*/  HADD2.F32 R16, -RZ, R6.H1_H1 ;  /* 0x30000006ff107230 */ /* 0x000fe20000004100 */
[----:B------:R-:W-:Y:S01]  /*59f0*/  MOV R17, R10 ;  /* 0x0000000a00117202 */ /* 0x000fe20000000f00 */
[----:B------:R-:W-:-:S02]  /*5a00*/  HADD2.F32 R18, -RZ, R19.H0_H0 ;  /* 0x20000013ff127230 */ /* 0x000fc40000004100 */
[----:B------:R-:W-:Y:S02]  /*5a10*/  HADD2.F32 R19, -RZ, R19.H1_H1 ;  /* 0x30000013ff137230 */ /* 0x000fe40000004100 */
[----:B------:R-:W-:Y:S02]  /*5a20*/  HADD2.F32 R21, -RZ, R6.H0_H0 ;  /* 0x20000006ff157230 */ /* 0x000fe40000004100 */
        /* <DEDUP_REMOVED lines=35> */
.L_x_8062:
[----:B------:R-:W-:Y:S05]  /*5c60*/  BSYNC.RECONVERGENT B0 ;  /* 0x0000000000007941 */ /* 0x000fea0003800200 */
.L_x_8061:
[----:B-----5:R1:W-:Y:S02]  /*5c70*/  STS.128 [R49], R8 ;  /* 0x0000000831007388 */ /* 0x0203e40000000c00 */
.L_x_8060:
[----:B------:R-:W-:Y:S05]  /*5c80*/  BSYNC.RECONVERGENT B1 ;  /* 0x0000000000017941 */ /* 0x000fea0003800200 */
.L_x_8059:
        /* <DEDUP_REMOVED lines=54> */
.L_x_8064:
[----:B------:R-:W-:Y:S05]  /*5ff0*/  BSYNC.RECONVERGENT B0 ;  /* 0x0000000000007941 */ /* 0x000fea0003800200 */
.L_x_8063:
[----:B-----5:R2:W-:Y:S01]  /*6000*/  STS.128 [R49+0x800], R8 ;  /* 0x0008000831007388 */ /* 0x0205e20000000c00 */
[----:B------:R-:W-:Y:S05]  /*6010*/  BRA `(.L_x_8057) ;  /* 0x0000000800fc7947 */ /* 0x000fea0003800000 */
.L_x_8058:
        /* <DEDUP_REMOVED lines=95> */
.L_x_8068:
[----:B------:R-:W-:Y:S05]  /*6610*/  BSYNC.RECONVERGENT B0 ;  /* 0x0000000000007941 */ /* 0x000fea0003800200 */
.L_x_8067:
[----:B-----5:R2:W-:Y:S02]  /*6620*/  STS.128 [R49], R20 ;  /* 0x0000001431007388 */ /* 0x0205e40000000c00 */
.L_x_8066:
[----:B------:R-:W-:Y:S05]  /*6630*/  BSYNC.RECONVERGENT B1 ;  /* 0x0000000000017941 */ /* 0x000fea0003800200 */
.L_x_8065:
[----:B--2---:R-:W-:-:S04]  /*6640*/  IADD3 R20, PT, PT, R76, 0x20, RZ ;  /* 0x000000204c147810 */ /* 0x004fc80007ffe0ff */
        /* <DEDUP_REMOVED lines=90> */
.L_x_8070:
[----:B------:R-:W-:Y:S05]  /*6bf0*/  BSYNC.RECONVERGENT B0 ;  /* 0x0000000000007941 */ /* 0x000fea0003800200 */
.L_x_8069:
[----:B-----5:R3:W-:Y:S02]  /*6c00*/  STS.128 [R49+0x800], R16 ;  /* 0x0008001031007388 */ /* 0x0207e40000000c00 */
.L_x_8057:
[----:B------:R-:W-:Y:S05]  /*6c10*/  BSYNC.RECONVERGENT B2 ;  /* 0x0000000000027941 */ /* 0x000fea0003800200 */
.L_x_8053:
[----:B------:R-:W-:Y:S01]  /*6c20*/  IMAD.IADD R52, R48, 0x1, -R52 ;  /* 0x0000000130347824 */ /* 0x000fe200078e0a34 */
[----:B-1----:R-:W-:Y:S01]  /*6c30*/  LEA R4, P0, R50, R105, 0x1 ;  /* 0x0000006932047211 */ /* 0x002fe200078008ff */
[----:B----4-:R-:W-:Y:S01]  /*6c40*/  VIADD R2, R76, 0x40 ;  /* 0x000000404c027836 */ /* 0x010fe20000000000 */
[----:B------:R-:W-:Y:S01]  /*6c50*/  SHF.L.U64.HI R119, R44, 0x6, R45 ;  /* 0x000000062c777819 */ /* 0x000fe2000001022d */
[C---:B------:R-:W-:Y:S01]  /*6c60*/  VIADD R0, R76.reuse, 0x60 ;  /* 0x000000604c007836 */ /* 0x040fe20000000000 */
[-C--:B------:R-:W-:Y:S01]  /*6c70*/  ISETP.GE.AND P5, PT, R76, R52.reuse, PT ;  /* 0x000000344c00720c */ /* 0x080fe20003fa6270 */
[----:B------:R-:W-:Y:S01]  /*6c80*/  IMAD.SHL.U32 R118, R44, 0x40, RZ ;  /* 0x000000402c767824 */ /* 0x000fe200078e00ff */
[-C--:B------:R-:W-:Y:S02]  /*6c90*/  ISETP.GE.AND P3, PT, R2, R52.reuse, PT ;  /* 0x000000340200720c */ /* 0x080fe40003f66270 */
[-C--:B------:R-:W-:Y:S02]  /*6ca0*/  ISETP.GE.AND P2, PT, R0, R52.reuse, PT ;  /* 0x000000340000720c */ /* 0x080fe40003f46270 */
[----:B------:R-:W-:-:S02]  /*6cb0*/  ISETP.GE.AND P4, PT, R20, R52, PT ;  /* 0x000000341400720c */ /* 0x000fc40003f86270 */
[----:B------:R-:W-:-:S05]  /*6cc0*/  LEA.HI.X R5, R50, R104, R51, 0x1, P0 ;  /* 0x0000006832057211 */ /* 0x000fca00000f0c33 */
[----:B--2---:R-:W-:Y:S02]  /*6cd0*/  @!P5 IMAD.MOV.U32 R10, RZ, RZ, R105 ;  /* 0x000000ffff0ad224 */ /* 0x004fe400078e0069 */
[CC--:B------:R-:W-:Y:S01]  /*6ce0*/  @!P3 LEA R8, P1, R102.reuse, R4.reuse, 0x6 ;  /* 0x000000046608b211 */ /* 0x0c0fe200078230ff */
[----:B------:R-:W-:Y:S01]  /*6cf0*/  @!P5 IMAD.MOV.U32 R11, RZ, RZ, R104 ;  /* 0x000000ffff0bd224 */ /* 0x000fe200078e0068 */
[C---:B------:R-:W-:Y:S02]  /*6d00*/  @!P2 LEA R6, P0, R102.reuse, R4, 0x7 ;  /* 0x000000046606a211 */ /* 0x040fe400078038ff */
[CCC-:B------:R-:W-:Y:S02]  /*6d10*/  @!P3 LEA.HI.X R9, R102.reuse, R5.reuse, R103.reuse, 0x6, P1 ;  /* 0x000000056609b211 */ /* 0x1c0fe400008f3467 */
[----:B------:R-:W-:Y:S01]  /*6d20*/  @!P2 LEA.HI.X R7, R102, R5, R103, 0x7, P0 ;  /* 0x000000056607a211 */ /* 0x000fe200000f3c67 */
[----:B------:R-:W-:Y:S01]  /*6d30*/  @!PT LDS RZ, [RZ] ;  /* 0x00000000fffff984 */ /* 0x000fe20000000800 */
[----:B------:R-:W-:Y:S01]  /*6d40*/  @!PT LDS RZ, [RZ] ;  /* 0x00000000fffff984 */ /* 0x000fe20000000800 */
[----:B------:R-:W-:Y:S01]  /*6d50*/  @!PT LDS RZ, [RZ] ;  /* 0x00000000fffff984 */ /* 0x000fe20000000800 */
[----:B------:R-:W-:Y:S04]  /*6d60*/  @!P5 LDGSTS.E.BYPASS.LTC128B.128 [R49+0x1000], desc[UR4][R10.64] ;  /* 0x010000000a31dfae */ /* 0x000fe8000b981a04 */
[----:B------:R1:W-:Y:S01]  /*6d70*/  @!P4 LDGSTS.E.BYPASS.LTC128B.128 [R49+0x1800], desc[UR4][R4.64] ;  /* 0x018000000431cfae */ /* 0x0003e2000b981a04 */
[----:B------:R-:W-:-:S03]  /*6d80*/  ISETP.GE.AND P4, PT, R20, R52, PT ;  /* 0x000000341400720c */ /* 0x000fc60003f86270 */
[----:B------:R2:W-:Y:S01]  /*6d90*/  @!P3 LDGSTS.E.BYPASS.LTC128B.128 [R49+0x2000], desc[UR4][R8.64] ;  /* 0x020000000831bfae */ /* 0x0005e2000b981a04 */
[-C--:B------:R-:W-:Y:S02]  /*6da0*/  ISETP.GE.AND P3, PT, R2, R52.reuse, PT ;  /* 0x000000340200720c */ /* 0x080fe40003f66270 */
[----:B------:R-:W-:Y:S01]  /*6db0*/  IADD3 R2, P0, PT, R118, R107, RZ ;  /* 0x0000006b76027210 */ /* 0x000fe20007f1e0ff */
[----:B------:R4:W-:Y:S01]  /*6dc0*/  @!P2 LDGSTS.E.BYPASS.LTC128B.128 [R49+0x2800], desc[UR4][R6.64] ;  /* 0x028000000631afae */ /* 0x0009e2000b981a04 */
[----:B------:R-:W-:-:S03]  /*6dd0*/  ISETP.GE.AND P2, PT, R0, R52, PT ;  /* 0x000000340000720c */ /* 0x000fc60003f46270 */
[----:B------:R-:W0:Y:S01]  /*6de0*/  LDGDEPBAR ;  /* 0x00000000000079af */ /* 0x000e220000000000 */
[----:B------:R-:W-:-:S09]  /*6df0*/  IMAD.X R3, R119, 0x1, R106, P0 ;  /* 0x0000000177037824 */ /* 0x000fd200000e066a */
[----:B-1----:R-:W-:Y:S01]  /*6e00*/  @!P2 LEA R4, P0, R44, R2, 0x7 ;  /* 0x000000022c04a211 */ /* 0x002fe200078038ff */
[----:B--2---:R-:W-:-:S03]  /*6e10*/  @!P5 IMAD.MOV.U32 R8, RZ, RZ, R107 ;  /* 0x000000ffff08d224 */ /* 0x004fc600078e006b */
[----:B------:R-:W-:Y:S01]  /*6e20*/  @!P2 LEA.HI.X R5, R44, R3, R45, 0x7, P0 ;  /* 0x000000032c05a211 */ /* 0x000fe200000f3c2d */
[----:B------:R-:W-:Y:S01]  /*6e30*/  @!P5 IMAD.MOV.U32 R9, RZ, RZ, R106 ;  /* 0x000000ffff09d224 */ /* 0x000fe200078e006a */
[----:B----4-:R-:W-:Y:S01]  /*6e40*/  @!P3 IADD3 R6, P1, PT, R2, R118, RZ ;  /* 0x000000760206b210 */ /* 0x010fe20007f3e0ff */
[----:B------:R-:W-:-:S04]  /*6e50*/  DEPBAR.LE SB0, 0x0 ;  /* 0x000080000000791a */ /* 0x000fc80000000000 */
[----:B------:R-:W-:Y:S01]  /*6e60*/  BAR.SYNC.DEFER_BLOCKING 0x0 ;  /* 0x0000000000007b1d */ /* 0x000fe20000010000 */
[----:B------:R-:W-:-:S05]  /*6e70*/  @!P3 IMAD.X R7, R3, 0x1, R119, P1 ;  /* 0x000000010307b824 */ /* 0x000fca00008e0677 */
        /* <DEDUP_REMOVED lines=21> */
[----:B------:R-:W4:Y:S01]  /*6fd0*/  S2UR UR6, SR_CgaCtaId ;  /* 0x00000000000679c3 */ /* 0x000f220000008800 */
[----:B------:R-:W-:Y:S01]  /*6fe0*/  UMOV UR7, 0x400 ;  /* 0x0000040000077882 */ /* 0x000fe20000000000 */
[----:B------:R-:W-:Y:S01]  /*6ff0*/  IMAD.MOV.U32 R37, RZ, RZ, 0x20 ;  /* 0x00000020ff257424 */ /* 0x000fe200078e00ff */
[----:B------:R-:W1:Y:S01]  /*7000*/  S2R R97, SR_TID.X ;  /* 0x0000000000617919 */ /* 0x000e620000002100 */
[----:B------:R-:W-:Y:S01]  /*7010*/  BSSY.RECONVERGENT B1, `(.L_x_8071) ;  /* 0x00001b8000017945 */ /* 0x000fe20003800200 */
[----:B------:R-:W0:Y:S01]  /*7020*/  LDGDEPBAR ;  /* 0x00000000000079af */ /* 0x000e220000000000 */
[----:B----4-:R-:W-:Y:S01]  /*7030*/  ULEA UR6, UR6, UR7, 0x18 ;  /* 0x0000000706067291 */ /* 0x010fe2000f8ec0ff */
[C---:B-1----:R-:W-:Y:S01]  /*7040*/  IMAD.SHL.U32 R4, R97.reuse, 0x10, RZ ;  /* 0x0000001061047824 */ /* 0x042fe200078e00ff */
[----:B------:R-:W-:Y:S01]  /*7050*/  SHF.R.U32.HI R98, RZ, 0x1, R97 ;  /* 0x00000001ff627819 */ /* 0x000fe20000011661 */
[C---:B------:R-:W-:Y:S01]  /*7060*/  IMAD.SHL.U32 R40, R97.reuse, 0x20, RZ ;  /* 0x0000002061287824 */ /* 0x040fe200078e00ff */
[C---:B------:R-:W-:Y:S01]  /*7070*/  LOP3.LUT R3, R97.reuse, 0x8, RZ, 0xc0, !PT ;  /* 0x0000000861037812 */ /* 0x040fe200078ec0ff */
[----:B------:R-:W-:Y:S01]  /*7080*/  IMAD.SHL.U32 R96, R97, 0x4, RZ ;  /* 0x0000000461607824 */ /* 0x000fe200078e00ff */
        /* <DEDUP_REMOVED lines=8> */
[--C-:B------:R-:W-:Y:S02]  /*7110*/  LOP3.LUT R6, R6, 0x100, R40.reuse, 0xf8, !PT ;  /* 0x0000010006067812 */ /* 0x100fe400078ef828 */
[----:B------:R-:W-:Y:S02]  /*7120*/  LOP3.LUT R4, R4, 0x20, R40, 0xf8, !PT ;  /* 0x0000002004047812 */ /* 0x000fe400078ef828 */
[----:B------:R-:W-:Y:S02]  /*7130*/  LOP3.LUT R6, R6, R2, RZ, 0xfc, !PT ;  /* 0x0000000206067212 */ /* 0x000fe400078efcff */
[----:B------:R-:W-:Y:S02]  /*7140*/  LOP3.LUT R3, R4, R3, R5, 0xf6, !PT ;  /* 0x0000000304037212 */ /* 0x000fe400078ef605 */
[----:B---3--:R-:W-:-:S02]  /*7150*/  LEA R16, R6, UR6, 0x1 ;  /* 0x0000000606107c11 */ /* 0x008fc4000f8e08ff */
[----:B------:R-:W-:Y:S02]  /*7160*/  LEA R36, R3, UR6, 0x1 ;  /* 0x0000000603247c11 */ /* 0x000fe4000f8e08ff */
[----:B------:R-:W-:Y:S01]  /*7170*/  LOP3.LUT P0, RZ, R97, 0x4, RZ, 0xc0, !PT ;  /* 0x0000000461ff7812 */ /* 0x000fe2000780c0ff */
[----:B-----5:R1:W-:Y:S03]  /*7180*/  LDSM.16.M88.4 R24, [R16] ;  /* 0x000000001018783b */ /* 0x0203e60000000200 */
[----:B------:R-:W-:Y:S01]  /*7190*/  SEL R37, R37, 0xffffffe0, !P0 ;  /* 0xffffffe025257807 */ /* 0x000fe20004000000 */
[----:B------:R-:W3:Y:S04]  /*71a0*/  LDSM.16.M88.4 R4, [R36+0x1000] ;  /* 0x001000002404783b */ /* 0x000ee80000000200 */
[--C-:B------:R-:W-:Y:S01]  /*71b0*/  IMAD.IADD R3, R36, 0x1, R37.reuse ;  /* 0x0000000124037824 */ /* 0x100fe200078e0225 */
[----:B------:R-:W-:Y:S04]  /*71c0*/  LDSM.16.M88.4 R32, [R36+0x1400] ;  /* 0x001400002420783b */ /* 0x000fe80000000200 */
[----:B------:R-:W-:Y:S04]  /*71d0*/  LDSM.16.M88.4 R8, [R3+0x1000] ;  /* 0x001000000308783b */ /* 0x000fe80000000200 */
[----:B------:R-:W-:Y:S04]  /*71e0*/  LDSM.16.M88.4 R12, [R3+0x1400] ;  /* 0x00140000030c783b */ /* 0x000fe80000000200 */
[----:B------:R-:W-:Y:S01]  /*71f0*/  LDSM.16.M88.4 R20, [R36+0x1800] ;  /* 0x001800002414783b */ /* 0x000fe20000000200 */
[----:B-1----:R-:W-:-:S06]  /*7200*/  IMAD.IADD R16, R16, 0x1, R37 ;  /* 0x0000000110107824 */ /* 0x002fcc00078e0225 */
        /* <DEDUP_REMOVED lines=8> */
[----:B------:R-:W-:Y:S01]  /*7290*/  HMMA.16816.F32 R32, R16, R14, R32 ;  /* 0x0000000e1020723c */ /* 0x000fe20000001820 */
[----:B------:R-:W-:Y:S02]  /*72a0*/  LDSM.16.M88.4 R12, [R36+0x1c00] ;  /* 0x001c0000240c783b */ /* 0x000fe40000000200 */
[-C--:B--2---:R-:W-:Y:S01]  /*72b0*/  FMUL.FTZ R28, R28, R0.reuse ;  /* 0x000000001c1c7220 */ /* 0x084fe20000410000 */
        /* <DEDUP_REMOVED lines=12> */
[----:B------:R-:W-:-:S03]  /*7380*/  FMUL.FTZ R11, R11, R0 ;  /* 0x000000000b0b7220 */ /* 0x000fc60000410000 */
[-C--:B------:R-:W-:Y:S01]  /*7390*/  FMUL.FTZ R32, R32, R0.reuse ;  /* 0x0000000020207220 */ /* 0x080fe20000410000 */
[-C--:B------:R-:W-:Y:S01]  /*73a0*/  FMUL.FTZ R33, R33, R0.reuse ;  /* 0x0000000021217220 */ /* 0x080fe20000410000 */
[-C--:B------:R-:W-:Y:S01]  /*73b0*/  FMUL.FTZ R34, R34, R0.reuse ;  /* 0x0000000022227220 */ /* 0x080fe20000410000 */
[-C--:B------:R-:W-:Y:S01]  /*73c0*/  FMUL.FTZ R35, R35, R0.reuse ;  /* 0x0000000023237220 */ /* 0x080fe20000410000 */
[----:B------:R-:W1:Y:S08]  /*73d0*/  MUFU.TANH R41, R30 ;  /* 0x0000001e00297308 */ /* 0x000e700000002400 */
[----:B------:R2:W3:Y:S08]  /*73e0*/  MUFU.TANH R42, R31 ;  /* 0x0000001f002a7308 */ /* 0x0004f00000002400 */
[----:B------:R-:W-:Y:S08]  /*73f0*/  MUFU.TANH R43, R4 ;  /* 0x00000004002b7308 */ /* 0x000ff00000002400 */
[----:B------:R-:W-:Y:S01]  /*7400*/  MUFU.TANH R44, R5 ;  /* 0x00000005002c7308 */ /* 0x000fe20000002400 */
[----:B--2---:R-:W2:Y:S07]  /*7410*/  LDSM.16.M88.4 R28, [R3+0x1800] ;  /* 0x00180000031c783b */ /* 0x004eae0000000200 */
[----:B------:R-:W4:Y:S08]  /*7420*/  MUFU.TANH R49, R6 ;  /* 0x0000000600317308 */ /* 0x000f300000002400 */
[----:B------:R1:W4:Y:S08]  /*7430*/  MUFU.TANH R50, R7 ;  /* 0x0000000700327308 */ /* 0x0003300000002400 */
[----:B------:R-:W-:Y:S08]  /*7440*/  MUFU.TANH R45, R8 ;  /* 0x00000008002d7308 */ /* 0x000ff00000002400 */
[----:B------:R-:W-:Y:S01]  /*7450*/  MUFU.TANH R51, R9 ;  /* 0x0000000900337308 */ /* 0x000fe20000002400 */
[C---:B-1----:R-:W-:Y:S07]  /*7460*/  HMMA.16816.F32 R4, R24.reuse, R20, RZ ;  /* 0x000000141804723c */ /* 0x042fee00000018ff */
[----:B------:R-:W1:Y:S01]  /*7470*/  MUFU.TANH R53, R10 ;  /* 0x0000000a00357308 */ /* 0x000e620000002400 */
[----:B------:R-:W-:Y:S07]  /*7480*/  HMMA.16816.F32 R20, R24, R22, RZ ;  /* 0x000000161814723c */ /* 0x000fee00000018ff */
[----:B------:R3:W1:Y:S05]  /*7490*/  MUFU.TANH R52, R11 ;  /* 0x0000000b00347308 */ /* 0x00066a0000002400 */
[C---:B--2---:R-:W-:Y:S03]  /*74a0*/  HMMA.16816.F32 R4, R16.reuse, R28, R4 ;  /* 0x0000001c1004723c */ /* 0x044fe60000001804 */
[----:B------:R-:W-:Y:S05]  /*74b0*/  MUFU.TANH R54, R32 ;  /* 0x0000002000367308 */ /* 0x000fea0000002400 */
[----:B------:R-:W-:Y:S03]  /*74c0*/  HMMA.16816.F32 R20, R16, R30, R20 ;  /* 0x0000001e1014723c */ /* 0x000fe60000001814 */
[----:B------:R-:W-:Y:S01]  /*74d0*/  MUFU.TANH R55, R33 ;  /* 0x0000002100377308 */ /* 0x000fe20000002400 */
[----:B---3--:R-:W2:Y:S04]  /*74e0*/  LDSM.16.M88.4 R8, [R3+0x1c00] ;  /* 0x001c00000308783b */ /* 0x008ea80000000200 */
        /* <DEDUP_REMOVED lines=16> */
[C---:B--2---:R-:W-:Y:S07]  /*75f0*/  HMMA.16816.F32 R28, R16.reuse, R8, R28 ;  /* 0x00000008101c723c */ /* 0x044fee000000181c */
[----:B------:R2:W3:Y:S01]  /*7600*/  MUFU.TANH R64, R7 ;  /* 0x0000000700407308 */ /* 0x0004e20000002400 */
[----:B------:R-:W-:Y:S07]  /*7610*/  HMMA.16816.F32 R12, R16, R10, R12 ;  /* 0x0000000a100c723c */ /* 0x000fee000000180c */
        /* <DEDUP_REMOVED lines=10> */
[----:B------:R-:W3:Y:S01]  /*76c0*/  MUFU.TANH R60, R22 ;  /* 0x00000016003c7308 */ /* 0x000ee20000002400 */
        /* <DEDUP_REMOVED lines=14> */
[-C--:B------:R-:W-:Y:S01]  /*77b0*/  FMUL.FTZ R10, R10, R0.reuse ;  /* 0x000000000a0a7220 */ /* 0x080fe20000410000 */
[-C--:B------:R-:W-:Y:S01]  /*77c0*/  FMUL.FTZ R11, R11, R0.reuse ;  /* 0x000000000b0b7220 */ /* 0x080fe20000410000 */
[----:B------:R-:W-:Y:S01]  /*77d0*/  MUFU.TANH R90, R8 ;  /* 0x00000008005a7308 */ /* 0x000fe20000002400 */
[----:B--2---:R-:W2:Y:S03]  /*77e0*/  LDSM.16.M88.4 R28, [R3+0x2400] ;  /* 0x00240000031c783b */ /* 0x004ea60000000200 */
[-C--:B------:R-:W-:Y:S01]  /*77f0*/  FMUL.FTZ R32, R32, R0.reuse ;  /* 0x0000000020207220 */ /* 0x080fe20000410000 */
[-C--:B------:R-:W-:Y:S01]  /*7800*/  FMUL.FTZ R34, R34, R0.reuse ;  /* 0x0000000022227220 */ /* 0x080fe20000410000 */
[-C--:B------:R-:W-:Y:S01]  /*7810*/  FMUL.FTZ R33, R33, R0.reuse ;  /* 0x0000000021217220 */ /* 0x080fe20000410000 */
[-C--:B------:R-:W-:Y:S01]  /*7820*/  FMUL.FTZ R35, R35, R0.reuse ;  /* 0x0000000023237220 */ /* 0x080fe20000410000 */
[----:B------:R-:W-:Y:S01]  /*7830*/  MUFU.TANH R89, R9 ;  /* 0x0000000900597308 */ /* 0x000fe20000002400 */
[C---:B----4-:R-:W-:Y:S07]  /*7840*/  HMMA.16816.F32 R4, R24.reuse, R20, RZ ;  /* 0x000000141804723c */ /* 0x050fee00000018ff */
[----:B------:R-:W-:Y:S01]  /*7850*/  MUFU.TANH R95, R10 ;  /* 0x0000000a005f7308 */ /* 0x000fe20000002400 */
[----:B------:R-:W-:Y:S07]  /*7860*/  HMMA.16816.F32 R20, R24, R22, RZ ;  /* 0x000000161814723c */ /* 0x000fee00000018ff */
[----:B------:R4:W-:Y:S08]  /*7870*/  MUFU.TANH R94, R11 ;  /* 0x0000000b005e7308 */ /* 0x0009f00000002400 */
[----:B------:R-:W-:Y:S08]  /*7880*/  MUFU.TANH R123, R13 ;  /* 0x0000000d007b7308 */ /* 0x000ff00000002400 */
[----:B------:R-:W3:Y:S01]  /*7890*/  MUFU.TANH R100, R14 ;  /* 0x0000000e00647308 */ /* 0x000ee20000002400 */
[C---:B--2---:R-:W-:Y:S01]  /*78a0*/  HMMA.16816.F32 R4, R16.reuse, R28, R4 ;  /* 0x0000001c1004723c */ /* 0x044fe20000001804 */
[----:B----4-:R-:W2:Y:S06]  /*78b0*/  LDSM.16.M88.4 R8, [R36+0x2800] ;  /* 0x002800002408783b */ /* 0x010eac0000000200 */
[----:B------:R4:W3:Y:S01]  /*78c0*/  MUFU.TANH R122, R15 ;  /* 0x0000000f007a7308 */ /* 0x0008e20000002400 */
[----:B------:R-:W-:Y:S01]  /*78d0*/  HMMA.16816.F32 R20, R16, R30, R20 ;  /* 0x0000001e1014723c */ /* 0x000fe20000001814 */
[----:B------:R-:W-:Y:S06]  /*78e0*/  LDSM.16.M88.4 R28, [R36+0x2c00] ;  /* 0x002c0000241c783b */ /* 0x000fec0000000200 */
[----:B------:R-:W-:Y:S04]  /*78f0*/  MUFU.TANH R88, R32 ;  /* 0x0000002000587308 */ /* 0x000fe80000002400 */
[-C--:B------:R-:W-:Y:S01]  /*7900*/  FMUL.FTZ R4, R4, R0.reuse ;  /* 0x0000000004047220 */ /* 0x080fe20000410000 */
[-C--:B------:R-:W-:Y:S01]  /*7910*/  FMUL.FTZ R5, R5, R0.reuse ;  /* 0x0000000005057220 */ /* 0x080fe20000410000 */
[-C--:B------:R-:W-:Y:S01]  /*7920*/  FMUL.FTZ R6, R6, R0.reuse ;  /* 0x0000000006067220 */ /* 0x080fe20000410000 */
[-C--:B------:R-:W-:Y:S01]  /*7930*/  FMUL.FTZ R78, R7, R0.reuse ;  /* 0x00000000074e7220 */ /* 0x080fe20000410000 */
[----:B------:R-:W3:Y:S01]  /*7940*/  MUFU.TANH R93, R34 ;  /* 0x00000022005d7308 */ /* 0x000ee20000002400 */
[----:B----4-:R-:W4:Y:S03]  /*7950*/  LDSM.16.M88.4 R12, [R3+0x2800] ;  /* 0x00280000030c783b */ /* 0x010f260000000200 */
[-C--:B------:R-:W-:Y:S01]  /*7960*/  FMUL.FTZ R20, R20, R0.reuse ;  /* 0x0000000014147220 */ /* 0x080fe20000410000 */
[----:B------:R-:W-:-:S03]  /*7970*/  FMUL.FTZ R21, R21, R0 ;  /* 0x0000000015157220 */ /* 0x000fc60000410000 */
[----:B------:R-:W-:Y:S08]  /*7980*/  MUFU.TANH R32, R4 ;  /* 0x0000000400207308 */ /* 0x000ff00000002400 */
[----:B------:R-:W-:Y:S08]  /*7990*/  MUFU.TANH R34, R5 ;  /* 0x0000000500227308 */ /* 0x000ff00000002400 */
[----:B------:R2:W-:Y:S08]  /*79a0*/  MUFU.TANH R77, R6 ;  /* 0x00000006004d7308 */ /* 0x0005f00000002400 */
[----:B------:R1:W-:Y:S08]  /*79b0*/  MUFU.TANH R86, R33 ;  /* 0x0000002100567308 */ /* 0x0003f00000002400 */
[----:B------:R3:W-:Y:S01]  /*79c0*/  MUFU.TANH R76, R20 ;  /* 0x00000014004c7308 */ /* 0x0007e20000002400 */
[----:B--2---:R-:W-:Y:S03]  /*79d0*/  HMMA.16816.F32 R4, R24, R8, RZ ;  /* 0x000000081804723c */ /* 0x004fe600000018ff */
[----:B------:R-:W-:-:S04]  /*79e0*/  IMAD.SHL.U32 R8, R97, 0x2, RZ ;  /* 0x0000000261087824 */ /* 0x000fc800078e00ff */
[----:B------:R-:W2:Y:S01]  /*79f0*/  MUFU.TANH R87, R35 ;  /* 0x0000002300577308 */ /* 0x000ea20000002400 */
[----:B-1----:R-:W-:-:S05]  /*7a00*/  IMAD.SHL.U32 R33, R46, 0x80, RZ ;  /* 0x000000802e217824 */ /* 0x002fca00078e00ff */
[----:B------:R-:W-:Y:S02]  /*7a10*/  LOP3.LUT R33, R33, 0x6, R8, 0xf8, !PT ;  /* 0x0000000621217812 */ /* 0x000fe400078ef808 */
[----:B------:R1:W-:Y:S03]  /*7a20*/  MUFU.TANH R35, R21 ;  /* 0x0000001500237308 */ /* 0x0003e60000002400 */
[C---:B------:R-:W-:Y:S02]  /*7a30*/  VIADD R9, R33.reuse, 0xffffff80 ;  /* 0xffffff8021097836 */ /* 0x040fe40000000000 */
[----:B----4-:R-:W-:Y:S05]  /*7a40*/  HMMA.16816.F32 R4, R16, R12, R4 ;  /* 0x0000000c1004723c */ /* 0x010fea0000001804 */
[----:B---3--:R-:W-:-:S02]  /*7a50*/  VIADD R20, R33, 0xffffff99 ;  /* 0xffffff9921147836 */ /* 0x008fc40000000000 */
[----:B------:R-:W-:Y:S01]  /*7a60*/  FMUL.FTZ R12, R22, R0 ;  /* 0x00000000160c7220 */ /* 0x000fe20000410000 */
[-C--:B------:R-:W-:Y:S01]  /*7a70*/  ISETP.GE.AND P4, PT, R9, R48.reuse, PT ;  /* 0x000000300900720c */ /* 0x080fe20003f86270 */
[C---:B------:R-:W-:Y:S01]  /*7a80*/  VIADD R8, R33.reuse, 0xffffff81 ;  /* 0xffffff8121087836 */ /* 0x040fe20000000000 */
[----:B------:R-:W3:Y:S01]  /*7a90*/  MUFU.TANH R78, R78 ;  /* 0x0000004e004e7308 */ /* 0x000ee20000002400 */
[----:B------:R-:W-:Y:S01]  /*7aa0*/  VIADD R13, R33, 0xffffff91 ;  /* 0xffffff91210d7836 */ /* 0x000fe20000000000 */
[----:B------:R-:W-:Y:S01]  /*7ab0*/  FSEL R61, R41, -INF , !P4 ;  /* 0xff800000293d7808 */ /* 0x000fe20006000000 */
[C---:B------:R-:W-:Y:S01]  /*7ac0*/  VIADD R9, R33.reuse, 0xffffff88 ;  /* 0xffffff8821097836 */ /* 0x040fe20000000000 */
[----:B------:R-:W-:Y:S02]  /*7ad0*/  FSEL R41, R38, -INF , !P4 ;  /* 0xff80000026297808 */ /* 0x000fe40006000000 */
[-C--:B------:R-:W-:Y:S01]  /*7ae0*/  ISETP.GE.AND P4, PT, R20, R48.reuse, PT ;  /* 0x000000301400720c */ /* 0x080fe20003f86270 */
[C---:B------:R-:W-:Y:S01]  /*7af0*/  VIADD R20, R33.reuse, 0xffffffa0 ;  /* 0xffffffa021147836 */ /* 0x040fe20000000000 */
[-C--:B------:R-:W-:Y:S01]  /*7b00*/  ISETP.GE.AND P3, PT, R8, R48.reuse, PT ;  /* 0x000000300800720c */ /* 0x080fe20003f66270 */
[----:B------:R-:W-:Y:S01]  /*7b10*/  VIADD R8, R33, 0xffffff89 ;  /* 0xffffff8921087836 */ /* 0x000fe20000000000 */
[----:B------:R-:W-:Y:S01]  /*7b20*/  ISETP.GE.AND P6, PT, R13, R48, PT ;  /* 0x000000300d00720c */ /* 0x000fe20003fc6270 */
[-C--:B------:R-:W-:Y:S01]  /*7b30*/  FMUL.FTZ R13, R23, R0.reuse ;  /* 0x00000000170d7220 */ /* 0x080fe20000410000 */
[----:B------:R-:W-:Y:S01]  /*7b40*/  FSEL R71, R42, -INF , !P3 ;  /* 0xff8000002a477808 */ /* 0x000fe20005800000 */
[----:B------:R-:W4:Y:S01]  /*7b50*/  MUFU.TANH R12, R12 ;  /* 0x0000000c000c7308 */ /* 0x000f220000002400 */
[----:B------:R-:W-:Y:S01]  /*7b60*/  FSEL R68, R39, -INF , !P3 ;  /* 0xff80000027447808 */ /* 0x000fe20005800000 */
[----:B------:R-:W-:Y:S01]  /*7b70*/  FMUL.FTZ R4, R4, R0 ;  /* 0x0000000004047220 */ /* 0x000fe20000410000 */
[----:B------:R-:W-:Y:S01]  /*7b80*/  ISETP.GE.AND P3, PT, R20, R48, PT ;  /* 0x000000301400720c */ /* 0x000fe20003f66270 */
[----:B------:R-:W-:Y:S01]  /*7b90*/  FMUL.FTZ R5, R5, R0 ;  /* 0x0000000005057220 */ /* 0x000fe20000410000 */
[----:B-1----:R1:W2:Y:S01]  /*7ba0*/  LDSM.16.M88.4 R20, [R3+0x2c00] ;  /* 0x002c00000314783b */ /* 0x0022a20000000200 */
[-C--:B------:R-:W-:Y:S01]  /*7bb0*/  ISETP.GE.AND P2, PT, R9, R48.reuse, PT ;  /* 0x000000300900720c */ /* 0x080fe20003f46270 */
[----:B------:R-:W-:Y:S01]  /*7bc0*/  VIADD R9, R33, 0xffffff90 ;  /* 0xffffff9021097836 */ /* 0x000fe20000000000 */
[----:B------:R3:W-:Y:S01]  /*7bd0*/  MUFU.TANH R36, R4 ;  /* 0x0000000400247308 */ /* 0x0007e20000002400 */
[----:B------:R-:W-:Y:S01]  /*7be0*/  ISETP.GE.AND P1, PT, R8, R48, PT ;  /* 0x000000300800720c */ /* 0x000fe20003f26270 */
[-C--:B------:R-:W-:Y:S01]  /*7bf0*/  FMUL.FTZ R6, R6, R0.reuse ;  /* 0x0000000006067220 */ /* 0x080fe20000410000 */
[----:B------:R-:W-:Y:S01]  /*7c00*/  FSEL R49, R49, -INF , !P2 ;  /* 0xff80000031317808 */ /* 0x000fe20005000000 */
[----:B------:R-:W-:Y:S01]  /*7c10*/  FMUL.FTZ R38, R7, R0 ;  /* 0x0000000007267220 */ /* 0x000fe20000410000 */
[----:B------:R-:W-:Y:S01]  /*7c20*/  FSEL R50, R50, -INF , !P1 ;  /* 0xff80000032327808 */ /* 0x000fe20004800000 */
[----:B------:R-:W-:Y:S01]  /*7c30*/  VIADD R8, R33, 0xffffff98 ;  /* 0xffffff9821087836 */ /* 0x000fe20000000000 */
[----:B------:R-:W-:Y:S01]  /*7c40*/  FSEL R42, R44, -INF , !P1 ;  /* 0xff8000002c2a7808 */ /* 0x000fe20004800000 */
[----:B------:R-:W-:Y:S01]  /*7c50*/  MUFU.TANH R39, R6 ;  /* 0x0000000600277308 */ /* 0x000fe20000002400 */
[----:B------:R-:W-:Y:S01]  /*7c60*/  ISETP.GE.AND P0, PT, R9, R48, PT ;  /* 0x000000300900720c */ /* 0x000fe20003f06270 */
[----:B------:R-:W-:-:S04]  /*7c70*/  DEPBAR.LE SB0, 0x0 ;  /* 0x000080000000791a */ /* 0x000fc80000000000 */
[----:B------:R-:W-:Y:S02]  /*7c80*/  FSEL R43, R43, -INF , !P2 ;  /* 0xff8000002b2b7808 */ /* 0x000fe40005000000 */
[----:B------:R-:W-:Y:S01]  /*7c90*/  FSEL R70, R53, -INF , !P0 ;  /* 0xff80000035467808 */ /* 0x000fe20004000000 */
[----:B------:R-:W4:Y:S01]  /*7ca0*/  MUFU.TANH R13, R13 ;  /* 0x0000000d000d7308 */ /* 0x000f220000002400 */
[----:B---3--:R-:W-:Y:S01]  /*7cb0*/  VIADD R4, R33, 0xffffffa8 ;  /* 0xffffffa821047836 */ /* 0x008fe20000000000 */
[----:B------:R-:W-:Y:S01]  /*7cc0*/  FSEL R69, R45, -INF , !P0 ;  /* 0xff8000002d457808 */ /* 0x000fe20004000000 */
[C---:B-1----:R-:W-:Y:S01]  /*7cd0*/  VIADD R3, R33.reuse, 0xffffffa1 ;  /* 0xffffffa121037836 */ /* 0x042fe20000000000 */
[-C--:B------:R-:W-:Y:S02]  /*7ce0*/  ISETP.GE.AND P5, PT, R8, R48.reuse, PT ;  /* 0x000000300800720c */ /* 0x080fe40003fa6270 */
[-C--:B------:R-:W-:Y:S01]  /*7cf0*/  ISETP.GE.AND P1, PT, R4, R48.reuse, PT ;  /* 0x000000300400720c */ /* 0x080fe20003f26270 */
[----:B------:R-:W-:Y:S01]  /*7d00*/  VIADD R4, R33, 0xffffffa9 ;  /* 0xffffffa921047836 */ /* 0x000fe20000000000 */
[----:B------:R-:W-:Y:S01]  /*7d10*/  ISETP.GE.AND P2, PT, R3, R48, PT ;  /* 0x000000300300720c */ /* 0x000fe20003f46270 */
[----:B------:R-:W-:Y:S01]  /*7d20*/  HMMA.16816.F32 R8, R24, R10, RZ ;  /* 0x0000000a1808723c */ /* 0x000fe200000018ff */
[----:B------:R1:W-:Y:S02]  /*7d30*/  MUFU.TANH R3, R5 ;  /* 0x0000000500037308 */ /* 0x0003e40000002400 */
[----:B------:R-:W-:-:S02]  /*7d40*/  FSEL R75, R52, -INF , !P6 ;  /* 0xff800000344b7808 */ /* 0x000fc40007000000 */
[----:B------:R-:W-:Y:S02]  /*7d50*/  ISETP.GE.AND P0, PT, R4, R48, PT ;  /* 0x000000300400720c */ /* 0x000fe40003f06270 */
[----:B------:R-:W-:Y:S02]  /*7d60*/  FSEL R72, R51, -INF , !P6 ;  /* 0xff80000033487808 */ /* 0x000fe40007000000 */
[----:B------:R-:W-:Y:S01]  /*7d70*/  FSEL R80, R56, -INF , !P5 ;  /* 0xff80000038507808 */ /* 0x000fe20006800000 */
[----:B------:R-:W3:Y:S01]  /*7d80*/  MUFU.TANH R38, R38 ;  /* 0x0000002600267308 */ /* 0x000ee20000002400 */
[----:B------:R-:W-:Y:S02]  /*7d90*/  FSEL R73, R54, -INF , !P5 ;  /* 0xff80000036497808 */ /* 0x000fe40006800000 */
[----:B------:R-:W-:Y:S02]  /*7da0*/  FSEL R65, R58, -INF , !P4 ;  /* 0xff8000003a417808 */ /* 0x000fe40006000000 */
[----:B------:R-:W-:-:S02]  /*7db0*/  FSEL R74, R55, -INF , !P4 ;  /* 0xff800000374a7808 */ /* 0x000fc40006000000 */
[----:B------:R-:W-:Y:S02]  /*7dc0*/  FSEL R58, R59, -INF , !P3 ;  /* 0xff8000003b3a7808 */ /* 0x000fe40005800000 */
[----:B------:R-:W-:Y:S01]  /*7dd0*/  FSEL R51, R57, -INF , !P3 ;  /* 0xff80000039337808 */ /* 0x000fe20005800000 */
[----:B-1----:R-:W-:Y:S01]  /*7de0*/  HMMA.16816.F32 R4, R24, R28, RZ ;  /* 0x0000001c1804723c */ /* 0x002fe200000018ff */
[----:B------:R-:W-:Y:S02]  /*7df0*/  FSEL R64, R64, -INF , !P2 ;  /* 0xff80000040407808 */ /* 0x000fe40005000000 */
[----:B------:R-:W-:Y:S02]  /*7e00*/  FSEL R63, R63, -INF , !P2 ;  /* 0xff8000003f3f7808 */ /* 0x000fe40005000000 */
[----:B------:R-:W-:Y:S02]  /*7e10*/  FSEL R59, R60, -INF , !P1 ;  /* 0xff8000003c3b7808 */ /* 0x000fe40004800000 */
[----:B------:R-:W-:Y:S01]  /*7e20*/  FSEL R62, R62, -INF , !P1 ;  /* 0xff8000003e3e7808 */ /* 0x000fe20004800000 */
[----:B------:R-:W-:Y:S05]  /*7e30*/  HMMA.16816.F32 R8, R16, R14, R8 ;  /* 0x0000000e1008723c */ /* 0x000fea0000001808 */
[----:B------:R-:W-:Y:S01]  /*7e40*/  VIADD R14, R33, 0xffffffb0 ;  /* 0xffffffb0210e7836 */ /* 0x000fe20000000000 */
[----:B------:R-:W-:-:S02]  /*7e50*/  FSEL R120, R120, -INF , !P0 ;  /* 0xff80000078787808 */ /* 0x000fc40004000000 */
[----:B------:R-:W-:Y:S01]  /*7e60*/  FSEL R121, R121, -INF , !P0 ;  /* 0xff80000079797808 */ /* 0x000fe20004000000 */
[----:B------:R-:W-:Y:S01]  /*7e70*/  BAR.SYNC.DEFER_BLOCKING 0x0 ;  /* 0x0000000000007b1d */ /* 0x000fe20000010000 */
[-C--:B------:R-:W-:Y:S01]  /*7e80*/  ISETP.GE.AND P6, PT, R14, R48.reuse, PT ;  /* 0x000000300e00720c */ /* 0x080fe20003fc6270 */
[C---:B------:R-:W-:Y:S01]  /*7e90*/  VIADD R14, R33.reuse, 0xffffffb1 ;  /* 0xffffffb1210e7836 */ /* 0x040fe20000000000 */
[----:B------:R-:W-:Y:S03]  /*7ea0*/  HMMA.16816.F32 R24, R24, R30, RZ ;  /* 0x0000001e1818723c */ /* 0x000fe600000018ff */
[----:B------:R-:W-:Y:S02]  /*7eb0*/  FSEL R92, R92, -INF , !P6 ;  /* 0xff8000005c5c7808 */ /* 0x000fe40007000000 */
[----:B------:R-:W-:Y:S01]  /*7ec0*/  ISETP.GE.AND P5, PT, R14, R48, PT ;  /* 0x000000300e00720c */ /* 0x000fe20003fa6270 */
[----:B------:R-:W-:Y:S01]  /*7ed0*/  VIADD R14, R33, 0xffffffb8 ;  /* 0xffffffb8210e7836 */ /* 0x000fe20000000000 */
[----:B------:R-:W-:Y:S01]  /*7ee0*/  FSEL R91, R91, -INF , !P6 ;  /* 0xff8000005b5b7808 */ /* 0x000fe20007000000 */
[----:B--2---:R-:W-:Y:S05]  /*7ef0*/  HMMA.16816.F32 R4, R16, R20, R4 ;  /* 0x000000141004723c */ /* 0x004fea0000001804 */
[----:B------:R-:W-:-:S02]  /*7f00*/  FSEL R101, R101, -INF , !P5 ;  /* 0xff80000065657808 */ /* 0x000fc40006800000 */
[----:B------:R-:W-:Y:S01]  /*7f10*/  ISETP.GE.AND P4, PT, R14, R48, PT ;  /* 0x000000300e00720c */ /* 0x000fe20003f86270 */
[----:B------:R-:W-:Y:S01]  /*7f20*/  VIADD R14, R33, 0xffffffb9 ;  /* 0xffffffb9210e7836 */ /* 0x000fe20000000000 */
[----:B------:R-:W-:Y:S01]  /*7f30*/  FSEL R67, R67, -INF , !P5 ;  /* 0xff80000043437808 */ /* 0x000fe20006800000 */
[-C--:B------:R-:W-:Y:S01]  /*7f40*/  FMUL.FTZ R8, R8, R0.reuse ;  /* 0x0000000008087220 */ /* 0x080fe20000410000 */
[----:B------:R-:W-:Y:S01]  /*7f50*/  FSEL R100, R100, -INF , !P4 ;  /* 0xff80000064647808 */ /* 0x000fe20006000000 */
[-C--:B------:R-:W-:Y:S01]  /*7f60*/  FMUL.FTZ R9, R9, R0.reuse ;  /* 0x0000000009097220 */ /* 0x080fe20000410000 */
[----:B------:R-:W-:Y:S01]  /*7f70*/  FSEL R66, R66, -INF , !P4 ;  /* 0xff80000042427808 */ /* 0x000fe20006000000 */
[----:B------:R-:W-:Y:S01]  /*7f80*/  FMUL.FTZ R10, R10, R0 ;  /* 0x000000000a0a7220 */ /* 0x000fe20000410000 */
[----:B------:R-:W-:Y:S01]  /*7f90*/  ISETP.GE.AND P3, PT, R14, R48, PT ;  /* 0x000000300e00720c */ /* 0x000fe20003f66270 */
[----:B------:R-:W-:Y:S01]  /*7fa0*/  VIADD R14, R33, 0xffffffc0 ;  /* 0xffffffc0210e7836 */ /* 0x000fe20000000000 */
[----:B------:R-:W-:Y:S03]  /*7fb0*/  HMMA.16816.F32 R16, R16, R22, R24 ;  /* 0x000000161010723c */ /* 0x000fe60000001818 */
[-C--:B------:R-:W-:Y:S01]  /*7fc0*/  FMUL.FTZ R11, R11, R0.reuse ;  /* 0x000000000b0b7220 */ /* 0x080fe20000410000 */
[----:B------:R-:W-:Y:S01]  /*7fd0*/  FSEL R122, R122, -INF , !P3 ;  /* 0xff8000007a7a7808 */ /* 0x000fe20005800000 */
[----:B------:R-:W-:Y:S01]  /*7fe0*/  MUFU.TANH R8, R8 ;  /* 0x0000000800087308 */ /* 0x000fe20000002400 */
[----:B------:R-:W-:Y:S01]  /*7ff0*/  FSEL R123, R123, -INF , !P3 ;  /* 0xff8000007b7b7808 */ /* 0x000fe20005800000 */
[----:B------:R-:W-:Y:S01]  /*8000*/  FMUL.FTZ R4, R4, R0 ;  /* 0x0000000004047220 */ /* 0x000fe20000410000 */
[----:B------:R-:W-:Y:S01]  /*8010*/  ISETP.GE.AND P2, PT, R14, R48, PT ;  /* 0x000000300e00720c */ /* 0x000fe20003f46270 */
[----:B------:R-:W-:-:S02]  /*8020*/  VIADD R14, R33, 0xffffffc1 ;  /* 0xffffffc1210e7836 */ /* 0x000fc40000000000 */
[-C--:B------:R-:W-:Y:S01]  /*8030*/  FMUL.FTZ R6, R6, R0.reuse ;  /* 0x0000000006067220 */ /* 0x080fe20000410000 */
[-C--:B------:R-:W-:Y:S01]  /*8040*/  FMUL.FTZ R5, R5, R0.reuse ;  /* 0x0000000005057220 */ /* 0x080fe20000410000 */
[----:B------:R1:W-:Y:S01]  /*8050*/  MUFU.TANH R29, R4 ;  /* 0x00000004001d7308 */ /* 0x0003e20000002400 */
[----:B------:R-:W-:Y:S01]  /*8060*/  FSEL R95, R95, -INF , !P2 ;  /* 0xff8000005f5f7808 */ /* 0x000fe20005000000 */
[----:B------:R-:W-:Y:S01]  /*8070*/  FMUL.FTZ R7, R7, R0 ;  /* 0x0000000007077220 */ /* 0x000fe20000410000 */
[----:B------:R-:W-:Y:S02]  /*8080*/  FSEL R90, R90, -INF , !P2 ;  /* 0xff8000005a5a7808 */ /* 0x000fe40005000000 */
[----:B------:R-:W-:Y:S01]  /*8090*/  ISETP.GE.AND P1, PT, R14, R48, PT ;  /* 0x000000300e00720c */ /* 0x000fe20003f26270 */
[----:B------:R-:W-:Y:S02]  /*80a0*/  VIADD R14, R33, 0xffffffc8 ;  /* 0xffffffc8210e7836 */ /* 0x000fe40000000000 */
[-C--:B------:R-:W-:Y:S01]  /*80b0*/  FMUL.FTZ R16, R16, R0.reuse ;  /* 0x0000000010107220 */ /* 0x080fe20000410000 */
[----:B------:R-:W-:Y:S01]  /*80c0*/  FSEL R94, R94, -INF , !P1 ;  /* 0xff8000005e5e7808 */ /* 0x000fe20004800000 */
[-C--:B------:R-:W-:Y:S01]  /*80d0*/  FMUL.FTZ R18, R18, R0.reuse ;  /* 0x0000000012127220 */ /* 0x080fe20000410000 */
[----:B------:R-:W-:Y:S01]  /*80e0*/  FSEL R89, R89, -INF , !P1 ;  /* 0xff80000059597808 */ /* 0x000fe20004800000 */
[----:B------:R-:W-:Y:S01]  /*80f0*/  FMUL.FTZ R19, R19, R0 ;  /* 0x0000000013137220 */ /* 0x000fe20000410000 */
[----:B------:R-:W-:Y:S01]  /*8100*/  ISETP.GE.AND P0, PT, R14, R48, PT ;  /* 0x000000300e00720c */ /* 0x000fe20003f06270 */
[----:B------:R-:W-:-:S02]  /*8110*/  VIADD R14, R33, 0xffffffc9 ;  /* 0xffffffc9210e7836 */ /* 0x000fc40000000000 */
[----:B------:R-:W-:Y:S01]  /*8120*/  FMUL.FTZ R17, R17, R0 ;  /* 0x0000000011117220 */ /* 0x000fe20000410000 */
[----:B------:R-:W-:Y:S01]  /*8130*/  MUFU.TANH R9, R9 ;  /* 0x0000000900097308 */ /* 0x000fe20000002400 */
[----:B------:R-:W-:Y:S01]  /*8140*/  FSEL R93, R93, -INF , !P0 ;  /* 0xff8000005d5d7808 */ /* 0x000fe20004000000 */
[C---:B-1----:R-:W-:Y:S01]  /*8150*/  VIADD R4, R33.reuse, 0xffffffd1 ;  /* 0xffffffd121047836 */ /* 0x042fe20000000000 */
[----:B------:R-:W-:Y:S02]  /*8160*/  FSEL R88, R88, -INF , !P0 ;  /* 0xff80000058587808 */ /* 0x000fe40004000000 */
[-C--:B------:R-:W-:Y:S01]  /*8170*/  ISETP.GE.AND P6, PT, R14, R48.reuse, PT ;  /* 0x000000300e00720c */ /* 0x080fe20003fc6270 */
[C---:B------:R-:W-:Y:S01]  /*8180*/  VIADD R14, R33.reuse, 0xffffffd0 ;  /* 0xffffffd0210e7836 */ /* 0x040fe20000000000 */
[----:B------:R-:W-:Y:S01]  /*8190*/  ISETP.GE.AND P4, PT, R4, R48, PT ;  /* 0x000000300400720c */ /* 0x000fe20003f86270 */
[----:B------:R-:W-:Y:S01]  /*81a0*/  VIADD R4, R33, 0xffffffd8 ;  /* 0xffffffd821047836 */ /* 0x000fe20000000000 */
[----:B------:R-:W-:Y:S01]  /*81b0*/  FSEL R87, R87, -INF , !P6 ;  /* 0xff80000057577808 */ /* 0x000fe20007000000 */
[----:B------:R-:W1:Y:S01]  /*81c0*/  MUFU.TANH R10, R10 ;  /* 0x0000000a000a7308 */ /* 0x000e620000002400 */
[----:B------:R-:W-:-:S02]  /*81d0*/  FSEL R86, R86, -INF , !P6 ;  /* 0xff80000056567808 */ /* 0x000fc40007000000 */
[-C--:B------:R-:W-:Y:S01]  /*81e0*/  ISETP.GE.AND P3, PT, R4, R48.reuse, PT ;  /* 0x000000300400720c */ /* 0x080fe20003f66270 */
[C---:B------:R-:W-:Y:S01]  /*81f0*/  VIADD R4, R33.reuse, 0xffffffd9 ;  /* 0xffffffd921047836 */ /* 0x040fe20000000000 */
[-C--:B------:R-:W-:Y:S02]  /*8200*/  ISETP.GE.AND P5, PT, R14, R48.reuse, PT ;  /* 0x000000300e00720c */ /* 0x080fe40003fa6270 */
[----:B------:R-:W-:Y:S01]  /*8210*/  FSEL R56, R78, -INF , !P4 ;  /* 0xff8000004e387808 */ /* 0x000fe20006000000 */
[----:B------:R-:W-:Y:S01]  /*8220*/  MUFU.TANH R11, R11 ;  /* 0x0000000b000b7308 */ /* 0x000fe20000002400 */
[----:B------:R-:W-:Y:S01]  /*8230*/  ISETP.GE.AND P2, PT, R4, R48, PT ;  /* 0x000000300400720c */ /* 0x000fe20003f46270 */
[----:B------:R-:W-:Y:S01]  /*8240*/  VIADD R4, R33, 0xffffffe0 ;  /* 0xffffffe021047836 */ /* 0x000fe20000000000 */
[----:B------:R-:W-:Y:S02]  /*8250*/  FSEL R57, R77, -INF , !P5 ;  /* 0xff8000004d397808 */ /* 0x000fe40006800000 */
[----:B------:R-:W-:-:S02]  /*8260*/  FSEL R45, R32, -INF , !P5 ;  /* 0xff800000202d7808 */ /* 0x000fc40006800000 */
[-C--:B------:R-:W-:Y:S01]  /*8270*/  ISETP.GE.AND P1, PT, R4, R48.reuse, PT ;  /* 0x000000300400720c */ /* 0x080fe20003f26270 */
[C---:B------:R-:W-:Y:S01]  /*8280*/  VIADD R4, R33.reuse, 0xffffffe1 ;  /* 0xffffffe121047836 */ /* 0x040fe20000000000 */
[----:B------:R-:W-:Y:S01]  /*8290*/  FSEL R44, R34, -INF , !P4 ;  /* 0xff800000222c7808 */ /* 0x000fe20006000000 */
[----:B------:R-:W2:Y:S01]  /*82a0*/  MUFU.TANH R30, R6 ;  /* 0x00000006001e7308 */ /* 0x000ea20000002400 */
[----:B----4-:R-:W-:Y:S02]  /*82b0*/  FSEL R15, R12, -INF , !P3 ;  /* 0xff8000000c0f7808 */ /* 0x010fe40005800000 */
[-C--:B------:R-:W-:Y:S01]  /*82c0*/  ISETP.GE.AND P0, PT, R4, R48.reuse, PT ;  /* 0x000000300400720c */ /* 0x080fe20003f06270 */
[----:B------:R-:W-:Y:S01]  /*82d0*/  VIADD R4, R33, 0xffffffe8 ;  /* 0xffffffe821047836 */ /* 0x000fe20000000000 */
[----:B------:R-:W-:Y:S02]  /*82e0*/  FSEL R14, R76, -INF , !P3 ;  /* 0xff8000004c0e7808 */ /* 0x000fe40005800000 */
[----:B------:R-:W-:Y:S01]  /*82f0*/  FSEL R13, R13, -INF , !P2 ;  /* 0xff8000000d0d7808 */ /* 0x000fe20005000000 */
[----:B------:R-:W-:Y:S01]  /*8300*/  MUFU.TANH R25, R5 ;  /* 0x0000000500197308 */ /* 0x000fe20000002400 */
[----:B------:R-:W-:Y:S01]  /*8310*/  ISETP.GE.AND P6, PT, R4, R48, PT ;  /* 0x000000300400720c */ /* 0x000fe20003fc6270 */
[----:B------:R-:W-:Y:S01]  /*8320*/  VIADD R4, R33, 0xffffffe9 ;  /* 0xffffffe921047836 */ /* 0x000fe20000000000 */
[----:B------:R-:W-:-:S02]  /*8330*/  FSEL R12, R35, -INF , !P2 ;  /* 0xff800000230c7808 */ /* 0x000fc40005000000 */
[----:B---3--:R-:W-:Y:S02]  /*8340*/  FSEL R38, R38, -INF , !P0 ;  /* 0xff80000026267808 */ /* 0x008fe40004000000 */
[-C--:B------:R-:W-:Y:S01]  /*8350*/  ISETP.GE.AND P5, PT, R4, R48.reuse, PT ;  /* 0x000000300400720c */ /* 0x080fe20003fa6270 */
[----:B------:R-:W-:Y:S01]  /*8360*/  VIADD R4, R33, 0xfffffff0 ;  /* 0xfffffff021047836 */ /* 0x000fe20000000000 */
[----:B------:R-:W3:Y:S01]  /*8370*/  MUFU.TANH R28, R7 ;  /* 0x00000007001c7308 */ /* 0x000ee20000002400 */
[----:B------:R-:W-:Y:S02]  /*8380*/  FSEL R39, R39, -INF , !P1 ;  /* 0xff80000027277808 */ /* 0x000fe40004800000 */
[----:B-1----:R-:W-:Y:S02]  /*8390*/  FSEL R35, R10, -INF , !P6 ;  /* 0xff8000000a237808 */ /* 0x002fe40007000000 */
[----:B------:R-:W-:Y:S01]  /*83a0*/  ISETP.GE.AND P4, PT, R4, R48, PT ;  /* 0x000000300400720c */ /* 0x000fe20003f86270 */
[----:B------:R-:W-:Y:S01]  /*83b0*/  VIADD R4, R33, 0xfffffff1 ;  /* 0xfffffff121047836 */ /* 0x000fe20000000000 */
[----:B------:R-:W-:Y:S01]  /*83c0*/  FSEL R34, R8, -INF , !P6 ;  /* 0xff80000008227808 */ /* 0x000fe20007000000 */
[----:B------:R-:W1:Y:S01]  /*83d0*/  MUFU.TANH R24, R16 ;  /* 0x0000001000187308 */ /* 0x000e620000002400 */
[----:B------:R-:W-:-:S02]  /*83e0*/  FSEL R32, R9, -INF , !P5 ;  /* 0xff80000009207808 */ /* 0x000fc40006800000 */
[-C--:B------:R-:W-:Y:S01]  /*83f0*/  ISETP.GE.AND P3, PT, R4, R48.reuse, PT ;  /* 0x000000300400720c */ /* 0x080fe20003f66270 */
[C---:B------:R-:W-:Y:S01]  /*8400*/  VIADD R4, R33.reuse, 0xfffffff8 ;  /* 0xfffffff821047836 */ /* 0x040fe20000000000 */
[----:B--2---:R-:W-:Y:S01]  /*8410*/  FSEL R30, R30, -INF , !P4 ;  /* 0xff8000001e1e7808 */ /* 0x004fe20006000000 */
[----:B------:R-:W-:Y:S01]  /*8420*/  VIADD R33, R33, 0xfffffff9 ;  /* 0xfffffff921217836 */ /* 0x000fe20000000000 */
[----:B------:R-:W-:Y:S01]  /*8430*/  FSEL R29, R29, -INF , !P4 ;  /* 0xff8000001d1d7808 */ /* 0x000fe20006000000 */
[----:B------:R-:W2:Y:S01]  /*8440*/  MUFU.TANH R27, R18 ;  /* 0x00000012001b7308 */ /* 0x000ea20000002400 */
[----:B------:R-:W-:Y:S02]  /*8450*/  ISETP.GE.AND P2, PT, R4, R48, PT ;  /* 0x000000300400720c */ /* 0x000fe40003f46270 */
[----:B---3--:R-:W-:Y:S02]  /*8460*/  FSEL R28, R28, -INF , !P3 ;  /* 0xff8000001c1c7808 */ /* 0x008fe40005800000 */
[----:B------:R-:W-:-:S03]  /*8470*/  FSEL R25, R25, -INF , !P3 ;  /* 0xff80000019197808 */ /* 0x000fc60005800000 */
[----:B------:R3:W4:Y:S01]  /*8480*/  MUFU.TANH R4, R19 ;  /* 0x0000001300047308 */ /* 0x0007220000002400 */
[----:B-1----:R-:W-:-:S07]  /*8490*/  FSEL R24, R24, -INF , !P2 ;  /* 0xff80000018187808 */ /* 0x002fce0005000000 */
[----:B------:R-:W1:Y:S01]  /*84a0*/  MUFU.TANH R23, R17 ;  /* 0x0000001100177308 */ /* 0x000e620000002400 */
[----:B--2---:R-:W-:Y:S02]  /*84b0*/  FSEL R27, R27, -INF , !P2 ;  /* 0xff8000001b1b7808 */ /* 0x004fe40005000000 */
[----:B---3--:R-:W-:Y:S02]  /*84c0*/  FSEL R19, R36, -INF , !P1 ;  /* 0xff80000024137808 */ /* 0x008fe40004800000 */
[----:B------:R-:W-:Y:S02]  /*84d0*/  FSEL R36, R3, -INF , !P0 ;  /* 0xff80000003247808 */ /* 0x000fe40004000000 */
[----:B------:R-:W-:Y:S02]  /*84e0*/  ISETP.NE.AND P0, PT, R46, 0x1, PT ;  /* 0x000000012e00780c */ /* 0x000fe40003f05270 */
[----:B------:R-:W-:Y:S02]  /*84f0*/  ISETP.GE.AND P1, PT, R33, R48, PT ;  /* 0x000000302100720c */ /* 0x000fe40003f26270 */
[----:B------:R-:W-:-:S02]  /*8500*/  FSEL R33, R11, -INF , !P5 ;  /* 0xff8000000b217808 */ /* 0x000fc40006800000 */
[----:B----4-:R-:W-:Y:S02]  /*8510*/  FSEL R3, R4, -INF , !P1 ;  /* 0xff80000004037808 */ /* 0x010fe40004800000 */
[----:B-1----:R-:W-:-:S05]  /*8520*/  FSEL R23, R23, -INF , !P1 ;  /* 0xff80000017177808 */ /* 0x002fca0004800000 */
        /* <DEDUP_REMOVED lines=14> */
.L_x_8074:
        /* <DEDUP_REMOVED lines=63> */
.L_x_8075:
[----:B------:R-:W-:Y:S05]  /*8a00*/  BSYNC.RECONVERGENT B0 ;  /* 0x0000000000007941 */ /* 0x000fea0003800200 */
.L_x_8073:
        /* <DEDUP_REMOVED lines=11> */
[----:B------:R-:W-:Y:S01]  /*8ac0*/  LOP3.LUT R0, R0, 0x1f20, R4, 0xf8, !PT ;  /* 0x00001f2000007812 */ /* 0x000fe200078ef804 */
[----:B------:R-:W-:-:S02]  /*8ad0*/  IMAD.MOV.U32 R4, RZ, RZ, R105 ;  /* 0x000000ffff047224 */ /* 0x000fc400078e0069 */
[----:B------:R-:W-:Y:S01]  /*8ae0*/  IMAD.X R7, R11, 0x1, R5, P1 ;  /* 0x000000010b077824 */ /* 0x000fe200008e0605 */
[----:B------:R-:W-:Y:S01]  /*8af0*/  LEA R0, R0, UR6, 0x1 ;  /* 0x0000000600007c11 */ /* 0x000fe2000f8e08ff */
[----:B------:R-:W-:-:S05]  /*8b00*/  IMAD.MOV.U32 R5, RZ, RZ, R104 ;  /* 0x000000ffff057224 */ /* 0x000fca00078e0068 */
        /* <DEDUP_REMOVED lines=8> */
.L_x_8072:
[----:B------:R-:W-:Y:S05]  /*8b90*/  BSYNC.RECONVERGENT B1 ;  /* 0x0000000000017941 */ /* 0x000fea0003800200 */
.L_x_8071:
        /* <DEDUP_REMOVED lines=79> */
[----:B--2---:R-:W-:Y:S01]  /*9090*/  F2FP.F16.F32.PACK_AB R69, R60, R61 ;  /* 0x0000003d3c45723e */ /* 0x004fe200000000ff */
[-CC-:B------:R-:W-:Y:S01]  /*90a0*/  FFMA.FTZ R51, R121, R22.reuse, -R26.reuse ;  /* 0x0000001679337223 */ /* 0x180fe2000001081a */
        /* <DEDUP_REMOVED lines=16> */
[-CC-:B------:R-:W-:Y:S01]  /*91b0*/  FFMA.FTZ R15, R15, R22.reuse, -R21.reuse ;  /* 0x000000160f0f7223 */ /* 0x180fe20000010815 */
[----:B------:R-:W-:Y:S01]  /*91c0*/  MUFU.EX2 R37, R37 ;  /* 0x0000002500257308 */ /* 0x000fe20000000800 */
[-CC-:B------:R-:W-:Y:S01]  /*91d0*/  FFMA.FTZ R13, R13, R22.reuse, -R21.reuse ;  /* 0x000000160d0d7223 */ /* 0x180fe20000010815 */
[C---:B--2---:R-:W-:Y:S01]  /*91e0*/  F2FP.F16.F32.PACK_AB R70, R52.reuse, R53 ;  /* 0x000000353446723e */ /* 0x044fe200000000ff */
[----:B------:R-:W-:Y:S01]  /*91f0*/  FADD.FTZ R55, R55, R54 ;  /* 0x0000003637377221 */ /* 0x000fe20000010000 */
[----:B------:R-:W2:Y:S01]  /*9200*/  MUFU.EX2 R42, R42 ;  /* 0x0000002a002a7308 */ /* 0x000ea20000000800 */
[-C--:B------:R-:W-:Y:S01]  /*9210*/  FFMA.FTZ R39, R39, R22.reuse, -R21 ;  /* 0x0000001627277223 */ /* 0x080fe20000010815 */
[-C--:B------:R-:W-:Y:S01]  /*9220*/  FFMA.FTZ R19, R19, R22.reuse, -R26 ;  /* 0x0000001613137223 */ /* 0x080fe2000001081a */
[----:B------:R-:W-:Y:S01]  /*9230*/  FADD.FTZ R55, R53, R55 ;  /* 0x0000003735377221 */ /* 0x000fe20000010000 */
[----:B------:R-:W3:Y:S01]  /*9240*/  MUFU.EX2 R41, R41 ;  /* 0x0000002900297308 */ /* 0x000ee20000000800 */
[----:B------:R-:W-:Y:S03]  /*9250*/  HMMA.16816.F32 R80, R68, R76, RZ ;  /* 0x0000004c4450723c */ /* 0x000fe600000018ff */
[-C--:B------:R-:W-:Y:S01]  /*9260*/  FFMA.FTZ R35, R35, R22.reuse, -R21 ;  /* 0x0000001623237223 */ /* 0x080fe20000010815 */
[----:B------:R-:W-:Y:S01]  /*9270*/  FADD.FTZ R52, R52, R55 ;  /* 0x0000003734347221 */ /* 0x000fe20000010000 */
[----:B------:R-:W4:Y:S01]  /*9280*/  MUFU.EX2 R18, R18 ;  /* 0x0000001200127308 */ /* 0x000f220000000800 */
[-CC-:B------:R-:W-:Y:S01]  /*9290*/  FFMA.FTZ R30, R30, R22.reuse, -R21.reuse ;  /* 0x000000161e1e7223 */ /* 0x180fe20000010815 */
[----:B------:R-:W-:-:S02]  /*92a0*/  FFMA.FTZ R123, R3, R22, -R21 ;  /* 0x00000016037b7223 */ /* 0x000fc40000010815 */
[----:B------:R-:W5:Y:S01]  /*92b0*/  MUFU.EX2 R17, R17 ;  /* 0x0000001100117308 */ /* 0x000f620000000800 */
[C---:B------:R-:W-:Y:S01]  /*92c0*/  HMMA.16816.F32 R76, R68.reuse, R78, RZ ;  /* 0x0000004e444c723c */ /* 0x040fe200000018ff */
[----:B--2---:R-:W-:Y:S02]  /*92d0*/  FADD.FTZ R52, R42, R52 ;  /* 0x000000342a347221 */ /* 0x004fe40000010000 */
[----:B------:R-:W2:Y:S04]  /*92e0*/  MUFU.EX2 R16, R16 ;  /* 0x0000001000107308 */ /* 0x000ea80000000800 */
[----:B------:R-:W-:Y:S01]  /*92f0*/  MUFU.EX2 R65, R65 ;  /* 0x0000004100417308 */ /* 0x000fe20000000800 */
[----:B-1----:R-:W-:Y:S01]  /*9300*/  HMMA.16816.F32 R72, R68, R4, RZ ;  /* 0x000000044448723c */ /* 0x002fe200000018ff */
[C---:B---3--:R-:W-:Y:S01]  /*9310*/  F2FP.F16.F32.PACK_AB R4, R41.reuse, R42 ;  /* 0x0000002a2904723e */ /* 0x048fe200000000ff */
[----:B------:R-:W-:Y:S01]  /*9320*/  FADD.FTZ R41, R41, R52 ;  /* 0x0000003429297221 */ /* 0x000fe20000010000 */
[----:B------:R-:W-:Y:S01]  /*9330*/  F2FP.F16.F32.PACK_AB R5, R40, R43 ;  /* 0x0000002b2805723e */ /* 0x000fe200000000ff */
[----:B------:R-:W-:Y:S01]  /*9340*/  MUFU.EX2 R63, R63 ;  /* 0x0000003f003f7308 */ /* 0x000fe20000000800 */
[----:B------:R-:W-:Y:S01]  /*9350*/  FFMA.FTZ R42, R38, R22, -R21 ;  /* 0x00000016262a7223 */ /* 0x000fe20000010815 */
[----:B----4-:R-:W-:-:S02]  /*9360*/  FADD.FTZ R41, R18, R41 ;  /* 0x0000002912297221 */ /* 0x010fc40000010000 */
[----:B------:R-:W-:Y:S01]  /*9370*/  HMMA.16816.F32 R68, R68, R6, RZ ;  /* 0x000000064444723c */ /* 0x000fe200000018ff */
[C---:B-----5:R-:W-:Y:S01]  /*9380*/  F2FP.F16.F32.PACK_AB R6, R17.reuse, R18 ;  /* 0x000000121106723e */ /* 0x060fe200000000ff */
[----:B------:R-:W-:Y:S01]  /*9390*/  MUFU.EX2 R62, R62 ;  /* 0x0000003e003e7308 */ /* 0x000fe20000000800 */
[----:B--2---:R-:W-:Y:S01]  /*93a0*/  F2FP.F16.F32.PACK_AB R7, R16, R37 ;  /* 0x000000251007723e */ /* 0x004fe200000000ff */
[----:B------:R-:W-:Y:S02]  /*93b0*/  FADD.FTZ R17, R17, R41 ;  /* 0x0000002911117221 */ /* 0x000fe40000010000 */
[----:B------:R-:W1:Y:S04]  /*93c0*/  MUFU.EX2 R51, R51 ;  /* 0x0000003300337308 */ /* 0x000e680000000800 */
[C---:B------:R-:W-:Y:S01]  /*93d0*/  HMMA.16816.F32 R80, R4.reuse, R8, R80 ;  /* 0x000000080450723c */ /* 0x040fe20000001850 */
[----:B------:R-:W-:Y:S04]  /*93e0*/  MUFU.EX2 R48, R48 ;  /* 0x0000003000307308 */ /* 0x000fe80000000800 */
[----:B------:R-:W-:Y:S03]  /*93f0*/  MUFU.EX2 R121, R121 ;  /* 0x0000007900797308 */ /* 0x000fe60000000800 */
[C---:B------:R-:W-:Y:S01]  /*9400*/  HMMA.16816.F32 R76, R4.reuse, R10, R76 ;  /* 0x0000000a044c723c */ /* 0x040fe2000000184c */
[----:B------:R-:W2:Y:S01]  /*9410*/  LDSM.16.MT88.4 R8, [R20+0x3400] ;  /* 0x003400001408783b */ /* 0x000ea20000004200 */
[----:B------:R-:W-:Y:S04]  /*9420*/  MUFU.EX2 R120, R120 ;  /* 0x0000007800787308 */ /* 0x000fe80000000800 */
[----:B------:R-:W-:Y:S04]  /*9430*/  MUFU.EX2 R67, R67 ;  /* 0x0000004300437308 */ /* 0x000fe80000000800 */
[----:B------:R-:W-:Y:S04]  /*9440*/  MUFU.EX2 R86, R86 ;  /* 0x0000005600567308 */ /* 0x000fe80000000800 */
[----:B------:R-:W-:Y:S04]  /*9450*/  MUFU.EX2 R87, R87 ;  /* 0x0000005700577308 */ /* 0x000fe80000000800 */
[----:B------:R-:W-:Y:S04]  /*9460*/  MUFU.EX2 R56, R56 ;  /* 0x0000003800387308 */ /* 0x000fe80000000800 */
[----:B------:R-:W-:Y:S04]  /*9470*/  MUFU.EX2 R54, R13 ;  /* 0x0000000d00367308 */ /* 0x000fe80000000800 */
[----:B------:R-:W-:Y:S04]  /*9480*/  MUFU.EX2 R38, R39 ;  /* 0x0000002700267308 */ /* 0x000fe80000000800 */
[----:B------:R3:W-:Y:S04]  /*9490*/  MUFU.EX2 R39, R42 ;  /* 0x0000002a00277308 */ /* 0x0007e80000000800 */
[----:B------:R-:W-:Y:S04]  /*94a0*/  MUFU.EX2 R35, R35 ;  /* 0x0000002300237308 */ /* 0x000fe80000000800 */
[----:B------:R-:W-:Y:S01]  /*94b0*/  MUFU.EX2 R123, R123 ;  /* 0x0000007b007b7308 */ /* 0x000fe20000000800 */
[----:B--2---:R-:W-:Y:S03]  /*94c0*/  HMMA.16816.F32 R72, R4, R8, R72 ;  /* 0x000000080448723c */ /* 0x004fe60000001848 */
[----:B---3--:R-:W-:-:S02]  /*94d0*/  FFMA.FTZ R42, R36, R22, -R26 ;  /* 0x00000016242a7223 */ /* 0x008fc4000001081a */
[----:B------:R2:W-:Y:S03]  /*94e0*/  MUFU.EX2 R36, R19 ;  /* 0x0000001300247308 */ /* 0x0005e60000000800 */
[----:B------:R-:W-:Y:S01]  /*94f0*/  HMMA.16816.F32 R68, R4, R10, R68 ;  /* 0x0000000a0444723c */ /* 0x000fe20000001844 */
[----:B------:R-:W3:Y:S02]  /*9500*/  LDSM.16.MT88.4 R8, [R31+0x3800] ;  /* 0x003800001f08783b */ /* 0x000ee40000004200 */
[----:B------:R-:W-:Y:S01]  /*9510*/  FFMA.FTZ R4, R64, R22, -R21 ;  /* 0x0000001640047223 */ /* 0x000fe20000010815 */
[----:B-1----:R-:W-:Y:S01]  /*9520*/  F2FP.F16.F32.PACK_AB R6, R51, R62 ;  /* 0x0000003e3306723e */ /* 0x002fe200000000ff */
[----:B------:R1:W-:Y:S01]  /*9530*/  MUFU.EX2 R64, R58 ;  /* 0x0000003a00407308 */ /* 0x0003e20000000800 */
[----:B--2---:R-:W-:-:S03]  /*9540*/  FFMA.FTZ R19, R34, R22, -R26 ;  /* 0x0000001622137223 */ /* 0x004fc6000001081a */
[----:B------:R2:W-:Y:S01]  /*9550*/  MUFU.EX2 R34, R42 ;  /* 0x0000002a00227308 */ /* 0x0005e20000000800 */
[----:B-1----:R-:W-:-:S03]  /*9560*/  FFMA.FTZ R58, R59, R22, -R21 ;  /* 0x000000163b3a7223 */ /* 0x002fc60000010815 */
[----:B------:R1:W4:Y:S04]  /*9570*/  MUFU.EX2 R59, R4 ;  /* 0x00000004003b7308 */ /* 0x0003280000000800 */
[----:B------:R-:W5:Y:S01]  /*9580*/  MUFU.EX2 R58, R58 ;  /* 0x0000003a003a7308 */ /* 0x000f620000000800 */
[----:B--2---:R-:W-:-:S03]  /*9590*/  FFMA.FTZ R42, R32, R22, -R26 ;  /* 0x00000016202a7223 */ /* 0x004fc6000001081a */
[----:B------:R2:W-:Y:S01]  /*95a0*/  MUFU.EX2 R32, R19 ;  /* 0x0000001300207308 */ /* 0x0005e20000000800 */
[----:B-1----:R-:W-:Y:S01]  /*95b0*/  F2FP.F16.F32.PACK_AB R4, R63, R65 ;  /* 0x000000413f04723e */ /* 0x002fe200000000ff */
[----:B------:R-:W-:Y:S01]  /*95c0*/  FADD.FTZ R65, R65, R17 ;  /* 0x0000001141417221 */ /* 0x000fe20000010000 */
[----:B----4-:R-:W-:Y:S02]  /*95d0*/  F2FP.F16.F32.PACK_AB R5, R59, R64 ;  /* 0x000000403b05723e */ /* 0x010fe400000000ff */
[----:B-----5:R-:W-:Y:S01]  /*95e0*/  F2FP.F16.F32.PACK_AB R7, R48, R58 ;  /* 0x0000003a3007723e */ /* 0x020fe200000000ff */
[----:B------:R-:W-:-:S04]  /*95f0*/  FADD.FTZ R65, R63, R65 ;  /* 0x000000413f417221 */ /* 0x000fc80000010000 */
[----:B------:R-:W-:Y:S01]  /*9600*/  FADD.FTZ R62, R62, R65 ;  /* 0x000000413e3e7221 */ /* 0x000fe20000010000 */
[----:B--2---:R-:W-:Y:S01]  /*9610*/  FFMA.FTZ R19, R33, R22, -R21 ;  /* 0x0000001621137223 */ /* 0x004fe20000010815 */
[----:B---3--:R-:W-:Y:S01]  /*9620*/  HMMA.16816.F32 R80, R4, R8, R80 ;  /* 0x000000080450723c */ /* 0x008fe20000001850 */
[----:B------:R-:W-:Y:S02]  /*9630*/  MUFU.EX2 R33, R42 ;  /* 0x0000002a00217308 */ /* 0x000fe40000000800 */
[----:B------:R-:W-:-:S04]  /*9640*/  FADD.FTZ R62, R51, R62 ;  /* 0x0000003e333e7221 */ /* 0x000fc80000010000 */
[----:B------:R-:W-:Y:S01]  /*9650*/  FADD.FTZ R62, R121, R62 ;  /* 0x0000003e793e7221 */ /* 0x000fe20000010000 */
[C---:B------:R-:W-:Y:S01]  /*9660*/  HMMA.16816.F32 R76, R4.reuse, R10, R76 ;  /* 0x0000000a044c723c */ /* 0x040fe2000000184c */
[----:B------:R-:W1:Y:S07]  /*9670*/  LDSM.16.MT88.4 R8, [R20+0x3800] ;  /* 0x003800001408783b */ /* 0x000e6e0000004200 */
[C---:B-1----:R-:W-:Y:S08]  /*9680*/  HMMA.16816.F32 R72, R4.reuse, R8, R72 ;  /* 0x000000080448723c */ /* 0x042ff00000001848 */
[----:B------:R-:W-:Y:S01]  /*9690*/  HMMA.16816.F32 R68, R4, R10, R68 ;  /* 0x0000000a0444723c */ /* 0x000fe20000001844 */
[----:B------:R-:W1:Y:S02]  /*96a0*/  LDSM.16.MT88.4 R8, [R31+0x3c00] ;  /* 0x003c00001f08783b */ /* 0x000e640000004200 */
[-CC-:B------:R-:W-:Y:S01]  /*96b0*/  FFMA.FTZ R5, R101, R22.reuse, -R21.reuse ;  /* 0x0000001665057223 */ /* 0x180fe20000010815 */
[-CC-:B------:R-:W-:Y:S01]  /*96c0*/  FFMA.FTZ R4, R100, R22.reuse, -R21.reuse ;  /* 0x0000001664047223 */ /* 0x180fe20000010815 */
[----:B------:R2:W-:Y:S04]  /*96d0*/  MUFU.EX2 R101, R92 ;  /* 0x0000005c00657308 */ /* 0x0005e80000000800 */
[----:B------:R-:W3:Y:S04]  /*96e0*/  MUFU.EX2 R100, R5 ;  /* 0x0000000500647308 */ /* 0x000ee80000000800 */
[----:B------:R4:W-:Y:S01]  /*96f0*/  MUFU.EX2 R91, R4 ;  /* 0x00000004005b7308 */ /* 0x0009e20000000800 */
[-CC-:B--2---:R-:W-:Y:S01]  /*9700*/  FFMA.FTZ R92, R66, R22.reuse, -R26.reuse ;  /* 0x00000016425c7223 */ /* 0x184fe2000001081a */
[-C--:B------:R-:W-:Y:S01]  /*9710*/  FFMA.FTZ R66, R122, R22.reuse, -R21 ;  /* 0x000000167a427223 */ /* 0x080fe20000010815 */
[-CC-:B------:R-:W-:Y:S01]  /*9720*/  FFMA.FTZ R122, R44, R22.reuse, -R26.reuse ;  /* 0x000000162c7a7223 */ /* 0x180fe2000001081a */
[----:B------:R-:W-:Y:S01]  /*9730*/  FFMA.FTZ R44, R14, R22, -R26 ;  /* 0x000000160e2c7223 */ /* 0x000fe2000001081a */
[----:B---3--:R-:W-:-:S02]  /*9740*/  F2FP.F16.F32.PACK_AB R5, R100, R101 ;  /* 0x000000656405723e */ /* 0x008fc400000000ff */
[----:B------:R-:W2:Y:S01]  /*9750*/  MUFU.EX2 R92, R92 ;  /* 0x0000005c005c7308 */ /* 0x000ea20000000800 */
[C---:B----4-:R-:W-:Y:S01]  /*9760*/  F2FP.F16.F32.PACK_AB R4, R120.reuse, R121 ;  /* 0x000000797804723e */ /* 0x050fe200000000ff */
[----:B------:R-:W-:Y:S02]  /*9770*/  FADD.FTZ R120, R120, R62 ;  /* 0x0000003e78787221 */ /* 0x000fe40000010000 */
[----:B------:R-:W3:Y:S04]  /*9780*/  MUFU.EX2 R66, R66 ;  /* 0x0000004200427308 */ /* 0x000ee80000000800 */
[----:B------:R-:W-:Y:S04]  /*9790*/  MUFU.EX2 R122, R122 ;  /* 0x0000007a007a7308 */ /* 0x000fe80000000800 */
[----:B------:R-:W-:Y:S01]  /*97a0*/  MUFU.EX2 R44, R44 ;  /* 0x0000002c002c7308 */ /* 0x000fe20000000800 */
[----:B--2---:R-:W-:Y:S01]  /*97b0*/  F2FP.F16.F32.PACK_AB R6, R67, R92 ;  /* 0x0000005c4306723e */ /* 0x004fe200000000ff */
[----:B------:R-:W-:Y:S01]  /*97c0*/  FADD.FTZ R120, R92, R120 ;  /* 0x000000785c787221 */ /* 0x000fe20000010000 */
[----:B---3--:R-:W-:-:S03]  /*97d0*/  F2FP.F16.F32.PACK_AB R7, R66, R91 ;  /* 0x0000005b4207723e */ /* 0x008fc600000000ff */
[----:B------:R-:W-:-:S04]  /*97e0*/  FADD.FTZ R120, R67, R120 ;  /* 0x0000007843787221 */ /* 0x000fc80000010000 */
[C---:B-1----:R-:W-:Y:S08]  /*97f0*/  HMMA.16816.F32 R80, R4.reuse, R8, R80 ;  /* 0x000000080450723c */ /* 0x042ff00000001850 */
[C---:B------:R-:W-:Y:S01]  /*9800*/  HMMA.16816.F32 R76, R4.reuse, R10, R76 ;  /* 0x0000000a044c723c */ /* 0x040fe2000000184c */
[----:B------:R-:W1:Y:S07]  /*9810*/  LDSM.16.MT88.4 R8, [R20+0x3c00] ;  /* 0x003c00001408783b */ /* 0x000e6e0000004200 */
[C---:B-1----:R-:W-:Y:S08]  /*9820*/  HMMA.16816.F32 R72, R4.reuse, R8, R72 ;  /* 0x000000080448723c */ /* 0x042ff00000001848 */
[----:B------:R-:W-:Y:S01]  /*9830*/  HMMA.16816.F32 R68, R4, R10, R68 ;  /* 0x0000000a0444723c */ /* 0x000fe20000001844 */
[----:B------:R-:W1:Y:S02]  /*9840*/  LDSM.16.MT88.4 R8, [R31+0x4000] ;  /* 0x004000001f08783b */ /* 0x000e640000004200 */
[-CC-:B------:R-:W-:Y:S01]  /*9850*/  FFMA.FTZ R4, R93, R22.reuse, -R21.reuse ;  /* 0x000000165d047223 */ /* 0x180fe20000010815 */
[----:B------:R-:W-:-:S02]  /*9860*/  FFMA.FTZ R5, R94, R22, -R21 ;  /* 0x000000165e057223 */ /* 0x000fc40000010815 */
[----:B------:R2:W-:Y:S04]  /*9870*/  MUFU.EX2 R94, R95 ;  /* 0x0000005f005e7308 */ /* 0x0005e80000000800 */
[----:B------:R-:W3:Y:S01]  /*9880*/  MUFU.EX2 R93, R5 ;  /* 0x00000005005d7308 */ /* 0x000ee20000000800 */
[----:B--2---:R-:W-:-:S03]  /*9890*/  FFMA.FTZ R95, R90, R22, -R26 ;  /* 0x000000165a5f7223 */ /* 0x004fc6000001081a */
[----:B------:R2:W4:Y:S01]  /*98a0*/  MUFU.EX2 R90, R4 ;  /* 0x00000004005a7308 */ /* 0x0005220000000800 */
[----:B---3--:R-:W-:-:S03]  /*98b0*/  F2FP.F16.F32.PACK_AB R5, R93, R94 ;  /* 0x0000005e5d05723e */ /* 0x008fc600000000ff */
[----:B------:R-:W-:Y:S01]  /*98c0*/  MUFU.EX2 R95, R95 ;  /* 0x0000005f005f7308 */ /* 0x000fe20000000800 */
[-CC-:B--2---:R-:W-:Y:S01]  /*98d0*/  FFMA.FTZ R4, R89, R22.reuse, -R26.reuse ;  /* 0x0000001659047223 */ /* 0x184fe2000001081a */
[----:B------:R-:W-:Y:S01]  /*98e0*/  FFMA.FTZ R89, R88, R22, -R26 ;  /* 0x0000001658597223 */ /* 0x000fe2000001081a */
[----:B----4-:R-:W-:Y:S02]  /*98f0*/  F2FP.F16.F32.PACK_AB R7, R87, R90 ;  /* 0x0000005a5707723e */ /* 0x010fe400000000ff */
[----:B------:R-:W2:Y:S04]  /*9900*/  MUFU.EX2 R88, R4 ;  /* 0x0000000400587308 */ /* 0x000ea80000000800 */
[----:B------:R-:W3:Y:S01]  /*9910*/  MUFU.EX2 R89, R89 ;  /* 0x0000005900597308 */ /* 0x000ee20000000800 */
[----:B--2---:R-:W-:Y:S01]  /*9920*/  F2FP.F16.F32.PACK_AB R4, R88, R95 ;  /* 0x0000005f5804723e */ /* 0x004fe200000000ff */
[----:B------:R-:W-:Y:S01]  /*9930*/  FADD.FTZ R95, R95, R120 ;  /* 0x000000785f5f7221 */ /* 0x000fe20000010000 */
[----:B---3--:R-:W-:-:S03]  /*9940*/  F2FP.F16.F32.PACK_AB R6, R86, R89 ;  /* 0x000000595606723e */ /* 0x008fc600000000ff */
[----:B------:R-:W-:-:S04]  /*9950*/  FADD.FTZ R95, R88, R95 ;  /* 0x0000005f585f7221 */ /* 0x000fc80000010000 */
[----:B------:R-:W-:Y:S01]  /*9960*/  FADD.FTZ R89, R89, R95 ;  /* 0x0000005f59597221 */ /* 0x000fe20000010000 */
[----:B-1----:R-:W-:Y:S03]  /*9970*/  HMMA.16816.F32 R80, R4, R8, R80 ;  /* 0x000000080450723c */ /* 0x002fe60000001850 */
[----:B------:R-:W-:-:S05]  /*9980*/  FADD.FTZ R89, R86, R89 ;  /* 0x0000005956597221 */ /* 0x000fca0000010000 */
[C---:B------:R-:W-:Y:S01]  /*9990*/  HMMA.16816.F32 R76, R4.reuse, R10, R76 ;  /* 0x0000000a044c723c */ /* 0x040fe2000000184c */
[----:B------:R-:W1:Y:S07]  /*99a0*/  LDSM.16.MT88.4 R8, [R20+0x4000] ;  /* 0x004000001408783b */ /* 0x000e6e0000004200 */
[C---:B-1----:R-:W-:Y:S08]  /*99b0*/  HMMA.16816.F32 R72, R4.reuse, R8, R72 ;  /* 0x000000080448723c */ /* 0x042ff00000001848 */
[----:B------:R-:W-:Y:S01]  /*99c0*/  HMMA.16816.F32 R68, R4, R10, R68 ;  /* 0x0000000a0444723c */ /* 0x000fe20000001844 */
[----:B------:R-:W1:Y:S02]  /*99d0*/  LDSM.16.MT88.4 R8, [R31+0x4400] ;  /* 0x004400001f08783b */ /* 0x000e640000004200 */
[----:B------:R-:W-:Y:S01]  /*99e0*/  FADD.FTZ R4, R61, R60 ;  /* 0x0000003c3d047221 */ /* 0x000fe20000010000 */
[----:B------:R-:W-:Y:S01]  /*99f0*/  FFMA.FTZ R60, R45, R22, -R26 ;  /* 0x000000162d3c7223 */ /* 0x000fe2000001081a */
[----:B------:R2:W3:Y:S02]  /*9a00*/  MUFU.EX2 R61, R57 ;  /* 0x00000039003d7308 */ /* 0x0004e40000000800 */
[----:B------:R-:W-:-:S02]  /*9a10*/  FADD.FTZ R4, R50, R4 ;  /* 0x0000000432047221 */ /* 0x000fc40000010000 */
[----:B------:R4:W5:Y:S02]  /*9a20*/  MUFU.EX2 R45, R15 ;  /* 0x0000000f002d7308 */ /* 0x0009640000000800 */
[----:B------:R-:W-:Y:S02]  /*9a30*/  FADD.FTZ R49, R49, R4 ;  /* 0x0000000431317221 */ /* 0x000fe40000010000 */
[----:B------:R-:W5:Y:S02]  /*9a40*/  MUFU.EX2 R60, R60 ;  /* 0x0000003c003c7308 */ /* 0x000f640000000800 */
[----:B------:R-:W-:Y:S01]  /*9a50*/  FADD.FTZ R43, R43, R49 ;  /* 0x000000312b2b7221 */ /* 0x000fe20000010000 */
[----:B--2---:R-:W-:-:S03]  /*9a60*/  FFMA.FTZ R57, R12, R22, -R26 ;  /* 0x000000160c397223 */ /* 0x004fc6000001081a */
[----:B------:R-:W-:Y:S01]  /*9a70*/  FADD.FTZ R40, R40, R43 ;  /* 0x0000002b28287221 */ /* 0x000fe20000010000 */
[----:B---3--:R-:W-:Y:S01]  /*9a80*/  F2FP.F16.F32.PACK_AB R5, R56, R61 ;  /* 0x0000003d3805723e */ /* 0x008fe200000000ff */
[----:B----4-:R-:W2:Y:S01]  /*9a90*/  LDSM.16.MT88.4 R12, [R20+0x4400] ;  /* 0x00440000140c783b */ /* 0x010ea20000004200 */
[----:B-----5:R-:W-:Y:S01]  /*9aa0*/  F2FP.F16.F32.PACK_AB R7, R54, R45 ;  /* 0x0000002d3607723e */ /* 0x020fe200000000ff */
[----:B------:R-:W3:Y:S01]  /*9ab0*/  MUFU.EX2 R57, R57 ;  /* 0x0000003900397308 */ /* 0x000ee20000000800 */
[----:B------:R-:W-:Y:S01]  /*9ac0*/  FADD.FTZ R40, R37, R40 ;  /* 0x0000002825287221 */ /* 0x000fe20000010000 */
[----:B------:R-:W-:Y:S01]  /*9ad0*/  F2FP.F16.F32.PACK_AB R4, R122, R60 ;  /* 0x0000003c7a04723e */ /* 0x000fe200000000ff */
[----:B------:R-:W-:Y:S01]  /*9ae0*/  FADD.FTZ R89, R60, R89 ;  /* 0x000000593c597221 */ /* 0x000fe20000010000 */
[----:B------:R4:W5:Y:S01]  /*9af0*/  MUFU.EX2 R37, R19 ;  /* 0x0000001300257308 */ /* 0x0009620000000800 */
[----:B------:R-:W-:Y:S02]  /*9b00*/  FADD.FTZ R40, R16, R40 ;  /* 0x0000002810287221 */ /* 0x000fe40000010000 */
[----:B------:R-:W-:-:S02]  /*9b10*/  FADD.FTZ R122, R122, R89 ;  /* 0x000000597a7a7221 */ /* 0x000fc40000010000 */
[----:B------:R-:W-:Y:S02]  /*9b20*/  FADD.FTZ R40, R64, R40 ;  /* 0x0000002840287221 */ /* 0x000fe40000010000 */
[----:B------:R-:W-:Y:S02]  /*9b30*/  FADD.FTZ R122, R44, R122 ;  /* 0x0000007a2c7a7221 */ /* 0x000fe40000010000 */
[----:B------:R-:W-:Y:S01]  /*9b40*/  FADD.FTZ R40, R59, R40 ;  /* 0x000000283b287221 */ /* 0x000fe20000010000 */
[C---:B---3--:R-:W-:Y:S01]  /*9b50*/  F2FP.F16.F32.PACK_AB R6, R57.reuse, R44 ;  /* 0x0000002c3906723e */ /* 0x048fe200000000ff */
[----:B------:R-:W-:Y:S02]  /*9b60*/  FADD.FTZ R57, R57, R122 ;  /* 0x0000007a39397221 */ /* 0x000fe40000010000 */
[----:B------:R-:W-:Y:S01]  /*9b70*/  FADD.FTZ R58, R58, R40 ;  /* 0x000000283a3a7221 */ /* 0x000fe20000010000 */
[----:B----4-:R-:W3:Y:S01]  /*9b80*/  LDSM.16.MT88.4 R16, [R20+0x4800] ;  /* 0x004800001410783b */ /* 0x010ee20000004200 */
[----:B------:R-:W-:-:S02]  /*9b90*/  FADD.FTZ R57, R36, R57 ;  /* 0x0000003924397221 */ /* 0x000fc40000010000 */
[----:B-1----:R-:W-:Y:S03]  /*9ba0*/  HMMA.16816.F32 R80, R4, R8, R80 ;  /* 0x000000080450723c */ /* 0x002fe60000001850 */
[----:B------:R-:W-:-:S04]  /*9bb0*/  FADD.FTZ R58, R48, R58 ;  /* 0x0000003a303a7221 */ /* 0x000fc80000010000 */
[----:B------:R-:W-:Y:S01]  /*9bc0*/  FADD.FTZ R58, R101, R58 ;  /* 0x0000003a653a7221 */ /* 0x000fe20000010000 */
[----:B------:R-:W-:Y:S01]  /*9bd0*/  HMMA.16816.F32 R76, R4, R10, R76 ;  /* 0x0000000a044c723c */ /* 0x000fe2000000184c */
[----:B------:R-:W1:Y:S02]  /*9be0*/  LDSM.16.MT88.4 R8, [R31+0x4800] ;  /* 0x004800001f08783b */ /* 0x000e640000004200 */
[----:B------:R-:W-:-:S04]  /*9bf0*/  FADD.FTZ R100, R100, R58 ;  /* 0x0000003a64647221 */ /* 0x000fc80000010000 */
[----:B------:R-:W-:Y:S01]  /*9c00*/  FADD.FTZ R100, R91, R100 ;  /* 0x000000645b647221 */ /* 0x000fe20000010000 */
[----:B--2---:R-:W-:Y:S03]  /*9c10*/  HMMA.16816.F32 R72, R4, R12, R72 ;  /* 0x0000000c0448723c */ /* 0x004fe60000001848 */
[----:B------:R-:W-:Y:S01]  /*9c20*/  FADD.FTZ R100, R66, R100 ;  /* 0x0000006442647221 */ /* 0x000fe20000010000 */
[----:B------:R-:W-:-:S03]  /*9c30*/  FFMA.FTZ R12, R27, R22, -R21 ;  /* 0x000000161b0c7223 */ /* 0x000fc60000010815 */
[----:B------:R-:W-:Y:S01]  /*9c40*/  FADD.FTZ R100, R94, R100 ;  /* 0x000000645e647221 */ /* 0x000fe20000010000 */
[----:B------:R-:W-:Y:S03]  /*9c50*/  HMMA.16816.F32 R68, R4, R14, R68 ;  /* 0x0000000e0444723c */ /* 0x000fe60000001844 */
[C---:B------:R-:W-:Y:S01]  /*9c60*/  F2FP.F16.F32.PACK_AB R4, R34.reuse, R36 ;  /* 0x000000242204723e */ /* 0x040fe200000000ff */
[----:B------:R-:W-:Y:S01]  /*9c70*/  FADD.FTZ R93, R93, R100 ;  /* 0x000000645d5d7221 */ /* 0x000fe20000010000 */
[----:B------:R-:W-:Y:S01]  /*9c80*/  F2FP.F16.F32.PACK_AB R5, R39, R38 ;  /* 0x000000262705723e */ /* 0x000fe200000000ff */
[----:B------:R-:W-:Y:S01]  /*9c90*/  FADD.FTZ R34, R34, R57 ;  /* 0x0000003922227221 */ /* 0x000fe20000010000 */
[----:B------:R-:W-:Y:S01]  /*9ca0*/  F2FP.F16.F32.PACK_AB R6, R33, R32 ;  /* 0x000000202106723e */ /* 0x000fe200000000ff */
[----:B------:R-:W-:Y:S01]  /*9cb0*/  FADD.FTZ R93, R90, R93 ;  /* 0x0000005d5a5d7221 */ /* 0x000fe20000010000 */
[----:B-----5:R-:W-:Y:S01]  /*9cc0*/  F2FP.F16.F32.PACK_AB R7, R37, R35 ;  /* 0x000000232507723e */ /* 0x020fe200000000ff */
[----:B------:R-:W-:-:S02]  /*9cd0*/  FADD.FTZ R34, R32, R34 ;  /* 0x0000002220227221 */ /* 0x000fc40000010000 */
[----:B------:R-:W-:Y:S02]  /*9ce0*/  FADD.FTZ R87, R87, R93 ;  /* 0x0000005d57577221 */ /* 0x000fe40000010000 */
[----:B------:R-:W-:Y:S02]  /*9cf0*/  FADD.FTZ R33, R33, R34 ;  /* 0x0000002221217221 */ /* 0x000fe40000010000 */
[----:B------:R-:W-:Y:S01]  /*9d00*/  FADD.FTZ R87, R61, R87 ;  /* 0x000000573d577221 */ /* 0x000fe20000010000 */
[----:B---3--:R-:W-:Y:S03]  /*9d10*/  HMMA.16816.F32 R72, R4, R16, R72 ;  /* 0x000000100448723c */ /* 0x008fe60000001848 */
[----:B------:R-:W-:-:S04]  /*9d20*/  FADD.FTZ R56, R56, R87 ;  /* 0x0000005738387221 */ /* 0x000fc80000010000 */
[----:B------:R-:W-:Y:S01]  /*9d30*/  FADD.FTZ R56, R45, R56 ;  /* 0x000000382d387221 */ /* 0x000fe20000010000 */
[----:B------:R-:W-:Y:S03]  /*9d40*/  HMMA.16816.F32 R68, R4, R18, R68 ;  /* 0x000000120444723c */ /* 0x000fe60000001844 */
[----:B------:R-:W-:-:S04]  /*9d50*/  FADD.FTZ R54, R54, R56 ;  /* 0x0000003836367221 */ /* 0x000fc80000010000 */
[----:B------:R-:W-:Y:S01]  /*9d60*/  FADD.FTZ R54, R38, R54 ;  /* 0x0000003626367221 */ /* 0x000fe20000010000 */
[----:B-1----:R-:W-:Y:S03]  /*9d70*/  HMMA.16816.F32 R80, R4, R8, R80 ;  /* 0x000000080450723c */ /* 0x002fe60000001850 */
[-C--:B------:R-:W-:Y:S01]  /*9d80*/  FFMA.FTZ R8, R28, R22.reuse, -R21 ;  /* 0x000000161c087223 */ /* 0x080fe20000010815 */
[----:B------:R-:W-:Y:S01]  /*9d90*/  FFMA.FTZ R9, R29, R22, -R26 ;  /* 0x000000161d097223 */ /* 0x000fe2000001081a */
[----:B------:R-:W1:Y:S01]  /*9da0*/  MUFU.EX2 R28, R30 ;  /* 0x0000001e001c7308 */ /* 0x000e620000000800 */
[----:B------:R-:W-:-:S03]  /*9db0*/  FADD.FTZ R39, R39, R54 ;  /* 0x0000003627277221 */ /* 0x000fc60000010000 */
[----:B------:R2:W3:Y:S01]  /*9dc0*/  MUFU.EX2 R27, R8 ;  /* 0x00000008001b7308 */ /* 0x0004e20000000800 */
[----:B------:R-:W-:Y:S03]  /*9dd0*/  HMMA.16816.F32 R76, R4, R10, R76 ;  /* 0x0000000a044c723c */ /* 0x000fe6000000184c */
[----:B------:R-:W-:Y:S01]  /*9de0*/  FADD.FTZ R39, R35, R39 ;  /* 0x0000002723277221 */ /* 0x000fe20000010000 */
[----:B------:R4:W5:Y:S03]  /*9df0*/  MUFU.EX2 R29, R12 ;  /* 0x0000000c001d7308 */ /* 0x0009660000000800 */
[----:B------:R-:W-:-:S04]  /*9e00*/  FADD.FTZ R37, R37, R39 ;  /* 0x0000002725257221 */ /* 0x000fc80000010000 */
[----:B-1----:R-:W-:Y:S01]  /*9e10*/  FADD.FTZ R37, R28, R37 ;  /* 0x000000251c257221 */ /* 0x002fe20000010000 */
[-CC-:B--2---:R-:W-:Y:S01]  /*9e20*/  FFMA.FTZ R8, R25, R22.reuse, -R26.reuse ;  /* 0x0000001619087223 */ /* 0x184fe2000001081a */
[-CC-:B------:R-:W-:Y:S01]  /*9e30*/  FFMA.FTZ R25, R24, R22.reuse, -R26.reuse ;  /* 0x0000001618197223 */ /* 0x180fe2000001081a */
[----:B------:R-:W-:Y:S01]  /*9e40*/  FFMA.FTZ R26, R23, R22, -R26 ;  /* 0x00000016171a7223 */ /* 0x000fe2000001081a */
[----:B------:R-:W1:Y:S01]  /*9e50*/  MUFU.EX2 R24, R9 ;  /* 0x0000000900187308 */ /* 0x000e620000000800 */
[----:B----4-:R-:W2:Y:S01]  /*9e60*/  LDSM.16.MT88.4 R12, [R31+0x4c00] ;  /* 0x004c00001f0c783b */ /* 0x010ea20000004200 */
[C---:B---3--:R-:W-:Y:S01]  /*9e70*/  F2FP.F16.F32.PACK_AB R5, R27.reuse, R28 ;  /* 0x0000001c1b05723e */ /* 0x048fe200000000ff */
[----:B------:R-:W-:Y:S01]  /*9e80*/  FADD.FTZ R37, R27, R37 ;  /* 0x000000251b257221 */ /* 0x000fe20000010000 */
[----:B------:R3:W4:Y:S01]  /*9e90*/  MUFU.EX2 R23, R8 ;  /* 0x0000000800177308 */ /* 0x0007220000000800 */
[----:B-----5:R-:W-:Y:S02]  /*9ea0*/  F2FP.F16.F32.PACK_AB R7, R123, R29 ;  /* 0x0000001d7b07723e */ /* 0x020fe400000000ff */
[----:B------:R-:W-:Y:S01]  /*9eb0*/  FADD.FTZ R37, R29, R37 ;  /* 0x000000251d257221 */ /* 0x000fe20000010000 */
[----:B------:R-:W5:Y:S03]  /*9ec0*/  MUFU.EX2 R25, R25 ;  /* 0x0000001900197308 */ /* 0x000f660000000800 */
[----:B------:R-:W-:Y:S01]  /*9ed0*/  FADD.FTZ R123, R123, R37 ;  /* 0x000000257b7b7221 */ /* 0x000fe20000010000 */
[----:B------:R-:W5:Y:S01]  /*9ee0*/  MUFU.EX2 R3, R26 ;  /* 0x0000001a00037308 */ /* 0x000f620000000800 */
[----:B-1----:R-:W-:Y:S01]  /*9ef0*/  FADD.FTZ R33, R24, R33 ;  /* 0x0000002118217221 */ /* 0x002fe20000010000 */
[----:B---3--:R-:W1:Y:S01]  /*9f00*/  LDSM.16.MT88.4 R8, [R20+0x4c00] ;  /* 0x004c00001408783b */ /* 0x008e620000004200 */
[----:B----4-:R-:W-:-:S02]  /*9f10*/  F2FP.F16.F32.PACK_AB R4, R23, R24 ;  /* 0x000000181704723e */ /* 0x010fc400000000ff */
[----:B------:R-:W-:-:S04]  /*9f20*/  FADD.FTZ R33, R23, R33 ;  /* 0x0000002117217221 */ /* 0x000fc80000010000 */
[----:B-----5:R-:W-:Y:S01]  /*9f30*/  FADD.FTZ R33, R25, R33 ;  /* 0x0000002119217221 */ /* 0x020fe20000010000 */
[----:B------:R-:W-:-:S03]  /*9f40*/  F2FP.F16.F32.PACK_AB R6, R3, R25 ;  /* 0x000000190306723e */ /* 0x000fc600000000ff */
[----:B------:R-:W-:-:S04]  /*9f50*/  FADD.FTZ R122, R3, R33 ;  /* 0x00000021037a7221 */ /* 0x000fc80000010000 */
[C---:B--2---:R-:W-:Y:S08]  /*9f60*/  HMMA.16816.F32 R80, R4.reuse, R12, R80 ;  /* 0x0000000c0450723c */ /* 0x044ff00000001850 */
[C---:B------:R-:W-:Y:S08]  /*9f70*/  HMMA.16816.F32 R76, R4.reuse, R14, R76 ;  /* 0x0000000e044c723c */ /* 0x040ff0000000184c */
[C---:B-1----:R-:W-:Y:S08]  /*9f80*/  HMMA.16816.F32 R72, R4.reuse, R8, R72 ;  /* 0x000000080448723c */ /* 0x042ff00000001848 */
[----:B------:R-:W-:Y:S01]  /*9f90*/  HMMA.16816.F32 R68, R4, R10, R68 ;  /* 0x0000000a0444723c */ /* 0x000fe20000001844 */
[----:B------:R-:W-:-:S04]  /*9fa0*/  NOP ;  /* 0x0000000000007918 */ /* 0x000fc80000000000 */
[----:B------:R-:W-:-:S15]  /*9fb0*/  @!P0 BRA `(.L_x_8076) ;  /* 0x0000002c00fc8947 */ /* 0x000fde0003800000 */
[----:B------:R-:W-:Y:S01]  /*9fc0*/  ISETP.NE.U32.AND P1, PT, R116, RZ, PT ;  /* 0x000000ff7400720c */ /* 0x000fe20003f25070 */
[----:B------:R-:W-:Y:S01]  /*9fd0*/  VIADD R121, R47, 0xffffff80 ;  /* 0xffffff802f797836 */ /* 0x000fe20000000000 */
[----:B------:R-:W-:Y:S01]  /*9fe0*/  MOV R87, R0 ;  /* 0x0000000000577202 */ /* 0x000fe20000000f00 */
[----:B------:R-:W-:Y:S01]  /*9ff0*/  VIADD R120, R46, 0xfffffffe ;  /* 0xfffffffe2e787836 */ /* 0x000fe20000000000 */
[----:B------:R-:W-:Y:S01]  /*a000*/  ISETP.NE.AND.EX P1, PT, R117, RZ, PT, P1 ;  /* 0x000000ff7500720c */ /* 0x000fe20003f25310 */
[----:B------:R-:W-:-:S12]  /*a010*/  IMAD.MOV.U32 R86, RZ, RZ, R2 ;  /* 0x000000ffff567224 */ /* 0x000fd800078e0002 */
.L_x_8083:
        /* <DEDUP_REMOVED lines=14> */
[----:B------:R-:W-:Y:S02]  /*a100*/  @!P1 IADD3 R107, P0, PT, R107, R0, RZ ;  /* 0x000000006b6b9210 */ /* 0x000fe40007f1e0ff */
[----:B------:R-:W-:Y:S02]  /*a110*/  LOP3.LUT R0, R97, 0x18, RZ, 0xc0, !PT ;  /* 0x0000001861007812 */ /* 0x000fe400078ec0ff */
        /* <DEDUP_REMOVED lines=64> */
.L_x_8078:
[----:B------:R-:W-:Y:S05]  /*a520*/  BSYNC.RECONVERGENT B0 ;  /* 0x0000000000007941 */ /* 0x000fea0003800200 */
.L_x_8077:
[----:B------:R-:W1:Y:S01]  /*a530*/  S2UR UR7, SR_CgaCtaId ;  /* 0x00000000000779c3 */ /* 0x000e620000008800 */
[--C-:B------:R-:W-:Y:S01]  /*a540*/  LOP3.LUT R0, R0, 0xc0, R124.reuse, 0xf8, !PT ;  /* 0x000000c000007812 */ /* 0x100fe200078ef87c */
[----:B------:R-:W-:Y:S01]  /*a550*/  UMOV UR8, 0x400 ;  /* 0x0000040000087882 */ /* 0x000fe20000000000 */
[-C--:B------:R-:W-:Y:S01]  /*a560*/  MOV R8, R107.reuse ;  /* 0x0000006b00087202 */ /* 0x080fe20000000f00 */
[----:B------:R-:W-:Y:S01]  /*a570*/  BSSY.RECONVERGENT B1, `(.L_x_8079) ;  /* 0x0000142000017945 */ /* 0x000fe20003800200 */
[--C-:B------:R-:W-:Y:S02]  /*a580*/  LOP3.LUT R0, R0, 0x18, R124.reuse, 0x78, !PT ;  /* 0x0000001800007812 */ /* 0x100fe400078e787c */
[-C--:B------:R-:W-:Y:S02]  /*a590*/  MOV R9, R106.reuse ;  /* 0x0000006a00097202 */ /* 0x080fe40000000f00 */
[----:B------:R-:W-:Y:S02]  /*a5a0*/  LOP3.LUT R124, R0, 0x1f20, R124, 0xf8, !PT ;  /* 0x00001f20007c7812 */ /* 0x000fe400078ef87c */
[----:B------:R-:W-:Y:S02]  /*a5b0*/  IADD3 R4, P0, PT, R118, R107, RZ ;  /* 0x0000006b76047210 */ /* 0x000fe40007f1e0ff */
[----:B------:R-:W-:Y:S02]  /*a5c0*/  SHF.L.U32 R99, R97, 0x4, RZ ;  /* 0x0000000461637819 */ /* 0x000fe400000006ff */
[----:B------:R-:W-:Y:S02]  /*a5d0*/  IADD3.X R5, PT, PT, R119, R106, RZ, P0, !PT ;  /* 0x0000006a77057210 */ /* 0x000fe400007fe4ff */
[----:B------:R-:W-:Y:S02]  /*a5e0*/  IADD3 R6, P0, PT, R4, R118, RZ ;  /* 0x0000007604067210 */ /* 0x000fe40007f1e0ff */
[----:B------:R-:W-:Y:S02]  /*a5f0*/  SHF.R.U32.HI R98, RZ, 0x1, R97 ;  /* 0x00000001ff627819 */ /* 0x000fe40000011661 */
[-C--:B------:R-:W-:Y:S02]  /*a600*/  IADD3.X R7, PT, PT, R5, R119.reuse, RZ, P0, !PT ;  /* 0x0000007705077210 */ /* 0x080fe400007fe4ff */
[C---:B------:R-:W-:Y:S01]  /*a610*/  SHF.L.U32 R101, R97.reuse, 0x5, RZ ;  /* 0x0000000561657819 */ /* 0x040fe200000006ff */
[----:B-1----:R-:W-:Y:S01]  /*a620*/  ULEA UR6, UR7, UR8, 0x18 ;  /* 0x0000000807067291 */ /* 0x002fe2000f8ec0ff */
[C---:B------:R-:W-:Y:S02]  /*a630*/  LOP3.LUT R2, R97.reuse, 0x8, RZ, 0xc0, !PT ;  /* 0x0000000861027812 */ /* 0x040fe400078ec0ff */
[----:B------:R-:W-:Y:S02]  /*a640*/  SHF.L.U32 R96, R97, 0x2, RZ ;  /* 0x0000000261607819 */ /* 0x000fe400000006ff */
[----:B------:R-:W-:Y:S02]  /*a650*/  LOP3.LUT R3, R99, 0x100, RZ, 0xc0, !PT ;  /* 0x0000010063037812 */ /* 0x000fe400078ec0ff */
[----:B------:R-:W-:Y:S02]  /*a660*/  LEA R124, R124, UR6, 0x1 ;  /* 0x000000067c7c7c11 */ /* 0x000fe4000f8e08ff */
[----:B------:R-:W-:Y:S02]  /*a670*/  LOP3.LUT R100, R98, 0x8, RZ, 0xc0, !PT ;  /* 0x0000000862647812 */ /* 0x000fe400078ec0ff */
[--C-:B------:R-:W-:Y:S01]  /*a680*/  LOP3.LUT R2, R2, 0xc0, R101.reuse, 0xf8, !PT ;  /* 0x000000c002027812 */ /* 0x100fe200078ef865 */
[----:B------:R-:W-:Y:S01]  /*a690*/  @!PT LDS RZ, [RZ] ;  /* 0x00000000fffff984 */ /* 0x000fe20000000800 */
[----:B------:R-:W-:Y:S01]  /*a6a0*/  @!PT LDS RZ, [RZ] ;  /* 0x00000000fffff984 */ /* 0x000fe20000000800 */
[----:B------:R-:W-:Y:S01]  /*a6b0*/  @!PT LDS RZ, [RZ] ;  /* 0x00000000fffff984 */ /* 0x000fe20000000800 */
[----:B------:R1:W-:Y:S01]  /*a6c0*/  LDGSTS.E.BYPASS.LTC128B.128 [R124+0x3000], desc[UR4][R8.64] ;  /* 0x03000000087c7fae */ /* 0x0003e2000b981a04 */
[----:B------:R-:W-:Y:S02]  /*a6d0*/  LOP3.LUT R0, R96, 0x18, RZ, 0xc0, !PT ;  /* 0x0000001860007812 */ /* 0x000fe400078ec0ff */
[--C-:B------:R-:W-:Y:S02]  /*a6e0*/  LOP3.LUT R3, R3, 0x20, R101.reuse, 0xf8, !PT ;  /* 0x0000002003037812 */ /* 0x100fe400078ef865 */
[--C-:B------:R-:W-:Y:S02]  /*a6f0*/  LOP3.LUT R100, R100, 0xc0, R101.reuse, 0xf8, !PT ;  /* 0x000000c064647812 */ /* 0x100fe400078ef865 */
[----:B------:R-:W-:Y:S01]  /*a700*/  LOP3.LUT R99, R99, 0x3e00, RZ, 0xc0, !PT ;  /* 0x00003e0063637812 */ /* 0x000fe200078ec0ff */
[----:B------:R-:W-:Y:S01]  /*a710*/  LDGSTS.E.BYPASS.LTC128B.128 [R124+0x3800], desc[UR4][R4.64] ;  /* 0x03800000047c7fae */ /* 0x000fe2000b981a04 */
[----:B------:R-:W-:Y:S02]  /*a720*/  LOP3.LUT R2, R3, R2, R0, 0xf6, !PT ;  /* 0x0000000203027212 */ /* 0x000fe400078ef600 */
[----:B------:R-:W-:Y:S02]  /*a730*/  LOP3.LUT R100, R100, R0, RZ, 0x3c, !PT ;  /* 0x0000000064647212 */ /* 0x000fe400078e3cff */
[--C-:B------:R-:W-:Y:S02]  /*a740*/  LOP3.LUT R0, R99, 0x20, R101.reuse, 0xf8, !PT ;  /* 0x0000002063007812 */ /* 0x100fe400078ef865 */
[----:B------:R-:W-:Y:S01]  /*a750*/  LEA R2, R2, UR6, 0x1 ;  /* 0x0000000602027c11 */ /* 0x000fe2000f8e08ff */
[----:B------:R-:W-:Y:S01]  /*a760*/  LDGSTS.E.BYPASS.LTC128B.128 [R124+0x4000], desc[UR4][R6.64] ;  /* 0x04000000067c7fae */ /* 0x000fe2000b981a04 */
[----:B------:R-:W-:Y:S02]  /*a770*/  LOP3.LUT R0, R0, 0x100, R101, 0xf8, !PT ;  /* 0x0000010000007812 */ /* 0x000fe400078ef865 */
[----:B------:R-:W-:Y:S02]  /*a780*/  MOV R3, 0x20 ;  /* 0x0000002000037802 */ /* 0x000fe40000000f00 */
[----:B------:R-:W-:Y:S02]  /*a790*/  LOP3.LUT R0, R0, R100, RZ, 0xfc, !PT ;  /* 0x0000006400007212 */ /* 0x000fe400078efcff */
[----:B------:R-:W-:Y:S02]  /*a7a0*/  ISETP.NE.AND P2, PT, R120, RZ, PT ;  /* 0x000000ff7800720c */ /* 0x000fe40003f45270 */
[----:B------:R-:W-:Y:S02]  /*a7b0*/  LEA R0, R0, UR6, 0x1 ;  /* 0x0000000600007c11 */ /* 0x000fe4000f8e08ff */
[----:B-1----:R-:W-:Y:S04]  /*a7c0*/  IADD3 R8, P0, PT, R6, R118, RZ ;  /* 0x0000007606087210 */ /* 0x002fe80007f1e0ff */
[----:B------:R-:W-:Y:S02]  /*a7d0*/  IADD3.X R9, PT, PT, R7, R119, RZ, P0, !PT ;  /* 0x0000007707097210 */ /* 0x000fe400007fe4ff */
[----:B------:R-:W-:Y:S03]  /*a7e0*/  LOP3.LUT P0, RZ, R97, 0x4, RZ, 0xc0, !PT ;  /* 0x0000000461ff7812 */ /* 0x000fe6000780c0ff */
[----:B------:R1:W-:Y:S01]  /*a7f0*/  LDGSTS.E.BYPASS.LTC128B.128 [R124+0x4800], desc[UR4][R8.64] ;  /* 0x04800000087c7fae */ /* 0x0003e2000b981a04 */
[----:B------:R-:W-:Y:S04]  /*a800*/  SEL R3, R3, 0xffffffe0, !P0 ;  /* 0xffffffe003037807 */ /* 0x000fe80004000000 */
[-C--:B------:R-:W-:Y:S03]  /*a810*/  IADD3 R92, PT, PT, R0, R3.reuse, RZ ;  /* 0x00000003005c7210 */ /* 0x080fe60007ffe0ff */
[----:B------:R2:W-:Y:S08]  /*a820*/  LDSM.16.M88.4 R64, [R0] ;  /* 0x000000000040783b */ /* 0x0005f00000000200 */
[----:B------:R-:W-:Y:S08]  /*a830*/  LDSM.16.M88.4 R16, [R2+0x1400] ;  /* 0x001400000210783b */ /* 0x000ff00000000200 */
[----:B------:R-:W-:Y:S01]  /*a840*/  LDSM.16.M88.4 R24, [R2+0x1800] ;  /* 0x001800000218783b */ /* 0x000fe20000000200 */
[----:B--2---:R-:W-:Y:S07]  /*a850*/  IADD3 R0, PT, PT, R2, R3, RZ ;  /* 0x0000000302007210 */ /* 0x004fee0007ffe0ff */
[----:B-1----:R-:W1:Y:S08]  /*a860*/  LDSM.16.M88.4 R8, [R2+0x1000] ;  /* 0x001000000208783b */ /* 0x002e700000000200 */
[----:B------:R-:W2:Y:S08]  /*a870*/  LDSM.16.M88.4 R32, [R2+0x1c00] ;  /* 0x001c00000220783b */ /* 0x000eb00000000200 */
[----:B------:R-:W0:Y:S08]  /*a880*/  LDGDEPBAR ;  /* 0x00000000000079af */ /* 0x000e300000000000 */
[----:B------:R-:W3:Y:S08]  /*a890*/  LDSM.16.M88.4 R40, [R2+0x2000] ;  /* 0x002000000228783b */ /* 0x000ef00000000200 */
[----:B------:R-:W4:Y:S08]  /*a8a0*/  LDSM.16.M88.4 R48, [R2+0x2400] ;  /* 0x002400000230783b */ /* 0x000f300000000200 */
[----:B------:R-:W5:Y:S01]  /*a8b0*/  LDSM.16.M88.4 R56, [R2+0x2800] ;  /* 0x002800000238783b */ /* 0x000f620000000200 */
[C---:B-1----:R-:W-:Y:S07]  /*a8c0*/  HMMA.16816.F32 R4, R64.reuse, R8, RZ ;  /* 0x000000084004723c */ /* 0x042fee00000018ff */
[----:B------:R1:W5:Y:S01]  /*a8d0*/  LDSM.16.M88.4 R88, [R2+0x2c00] ;  /* 0x002c00000258783b */ /* 0x0003620000000200 */
[C---:B------:R-:W-:Y:S07]  /*a8e0*/  HMMA.16816.F32 R8, R64.reuse, R10, RZ ;  /* 0x0000000a4008723c */ /* 0x040fee00000018ff */
[----:B------:R-:W-:Y:S01]  /*a8f0*/  LDSM.16.M88.4 R92, [R92] ;  /* 0x000000005c5c783b */ /* 0x000fe20000000200 */
[C---:B------:R-:W-:Y:S08]  /*a900*/  HMMA.16816.F32 R12, R64.reuse, R16, RZ ;  /* 0x00000010400c723c */ /* 0x040ff000000018ff */
[C---:B------:R-:W-:Y:S01]  /*a910*/  HMMA.16816.F32 R16, R64.reuse, R18, RZ ;  /* 0x000000124010723c */ /* 0x040fe200000018ff */
[----:B-1----:R-:W5:Y:S07]  /*a920*/  LD.E R2, desc[UR4][R84.64+0x18c] ;  /* 0x00018c0454027980 */ /* 0x002f6e000c101900 */
        /* <DEDUP_REMOVED lines=47> */
[-C--:B------:R-:W-:Y:S01]  /*ac20*/  FMUL.FTZ R19, R19, R2.reuse ;  /* 0x0000000213137220 */ /* 0x080fe20000410000 */
[-C--:B------:R-:W-:Y:S01]  /*ac30*/  FMUL.FTZ R24, R24, R2.reuse ;  /* 0x0000000218187220 */ /* 0x080fe20000410000 */
[-C--:B------:R-:W-:Y:S01]  /*ac40*/  FMUL.FTZ R25, R25, R2.reuse ;  /* 0x0000000219197220 */ /* 0x080fe20000410000 */
[-C--:B------:R-:W-:Y:S01]  /*ac50*/  FMUL.FTZ R26, R26, R2.reuse ;  /* 0x000000021a1a7220 */ /* 0x080fe20000410000 */
[-C--:B------:R-:W-:Y:S01]  /*ac60*/  FMUL.FTZ R27, R27, R2.reuse ;  /* 0x000000021b1b7220 */ /* 0x080fe20000410000 */
[-C--:B------:R-:W-:Y:S03]  /*ac70*/  FMUL.FTZ R28, R28, R2.reuse ;  /* 0x000000021c1c7220 */ /* 0x080fe60000410000 */
[----:B------:R5:W2:Y:S01]  /*ac80*/  MUFU.TANH R163, R7 ;  /* 0x0000000700a37308 */ /* 0x000aa20000002400 */
        /* <DEDUP_REMOVED lines=8> */
[----:B------:R-:W3:Y:S02]  /*ad10*/  LDSM.16.M88.4 R88, [R0+0x2400] ;  /* 0x002400000058783b */ /* 0x000ee40000000200 */
[-C--:B------:R-:W-:Y:S01]  /*ad20*/  FMUL.FTZ R34, R34, R2.reuse ;  /* 0x0000000222227220 */ /* 0x080fe20000410000 */
[-C--:B------:R-:W-:Y:S04]  /*ad30*/  FMUL.FTZ R35, R35, R2.reuse ;  /* 0x0000000223237220 */ /* 0x080fe80000410000 */
[----:B------:R-:W1:Y:S01]  /*ad40*/  MUFU.TANH R145, R21 ;  /* 0x0000001500917308 */ /* 0x000e620000002400 */
[----:B-----5:R-:W-:Y:S01]  /*ad50*/  LDSM.16.M88.4 R4, [R0+0x2c00] ;  /* 0x002c00000004783b */ /* 0x020fe20000000200 */
        /* <DEDUP_REMOVED lines=9> */
[-C--:B------:R-:W-:Y:S09]  /*adf0*/  FMUL.FTZ R41, R41, R2.reuse ;  /* 0x0000000229297220 */ /* 0x080ff20000410000 */
[----:B------:R-:W1:Y:S10]  /*ae00*/  MUFU.TANH R129, R42 ;  /* 0x0000002a00817308 */ /* 0x000e740000002400 */
[----:B------:R-:W1:Y:S01]  /*ae10*/  MUFU.TANH R130, R43 ;  /* 0x0000002b00827308 */ /* 0x000e620000002400 */
[C---:B---3--:R-:W-:Y:S09]  /*ae20*/  HMMA.16816.F32 R44, R92.reuse, R88, R44 ;  /* 0x000000585c2c723c */ /* 0x048ff2000000182c */
[----:B------:R-:W3:Y:S01]  /*ae30*/  MUFU.TANH R8, R8 ;  /* 0x0000000800087308 */ /* 0x000ee20000002400 */
[C---:B------:R-:W-:Y:S01]  /*ae40*/  HMMA.16816.F32 R48, R92.reuse, R90, R48 ;  /* 0x0000005a5c30723c */ /* 0x040fe20000001830 */
[----:B------:R-:W5:Y:S01]  /*ae50*/  LDSM.16.M88.4 R88, [R0+0x2800] ;  /* 0x002800000058783b */ /* 0x000f620000000200 */
[----:B------:R-:W-:Y:S07]  /*ae60*/  DEPBAR.LE SB0, 0x0 ;  /* 0x000080000000791a */ /* 0x000fee0000000000 */
[----:B------:R-:W1:Y:S10]  /*ae70*/  MUFU.TANH R9, R9 ;  /* 0x0000000900097308 */ /* 0x000e740000002400 */
[----:B------:R-:W1:Y:S01]  /*ae80*/  MUFU.TANH R10, R10 ;  /* 0x0000000a000a7308 */ /* 0x000e620000002400 */
[----:B------:R-:W-:Y:S01]  /*ae90*/  BAR.SYNC.DEFER_BLOCKING 0x0 ;  /* 0x0000000000007b1d */ /* 0x000fe20000010000 */
        /* <DEDUP_REMOVED lines=8> */
[-C--:B------:R-:W-:Y:S08]  /*af20*/  FMUL.FTZ R51, R51, R2.reuse ;  /* 0x0000000233337220 */ /* 0x080ff00000410000 */
[----:B------:R-:W1:Y:S10]  /*af30*/  MUFU.TANH R126, R45 ;  /* 0x0000002d007e7308 */ /* 0x000e740000002400 */
[----:B------:R4:W1:Y:S01]  /*af40*/  MUFU.TANH R127, R46 ;  /* 0x0000002e007f7308 */ /* 0x0008620000002400 */
[C---:B-----5:R-:W-:Y:S09]  /*af50*/  HMMA.16816.F32 R52, R92.reuse, R88, R52 ;  /* 0x000000585c34723c */ /* 0x060ff20000001834 */
[----:B------:R5:W1:Y:S01]  /*af60*/  MUFU.TANH R125, R47 ;  /* 0x0000002f007d7308 */ /* 0x000a620000002400 */
[C---:B------:R-:W-:Y:S09]  /*af70*/  HMMA.16816.F32 R56, R92.reuse, R90, R56 ;  /* 0x0000005a5c38723c */ /* 0x040ff20000001838 */
[----:B------:R2:W1:Y:S01]  /*af80*/  MUFU.TANH R90, R48 ;  /* 0x00000030005a7308 */ /* 0x0004620000002400 */
[C---:B------:R-:W-:Y:S03]  /*af90*/  HMMA.16816.F32 R60, R92.reuse, R4, R60 ;  /* 0x000000045c3c723c */ /* 0x040fe6000000183c */
[-C--:B------:R-:W-:Y:S01]  /*afa0*/  FMUL.FTZ R52, R52, R2.reuse ;  /* 0x0000000234347220 */ /* 0x080fe20000410000 */
[-C--:B------:R-:W-:Y:S05]  /*afb0*/  FMUL.FTZ R53, R53, R2.reuse ;  /* 0x0000000235357220 */ /* 0x080fea0000410000 */
[----:B------:R3:W1:Y:S01]  /*afc0*/  MUFU.TANH R91, R49 ;  /* 0x00000031005b7308 */ /* 0x0006620000002400 */
[----:B------:R-:W-:Y:S03]  /*afd0*/  HMMA.16816.F32 R64, R92, R6, R64 ;  /* 0x000000065c40723c */ /* 0x000fe60000001840 */
[-C--:B----4-:R-:W-:Y:S01]  /*afe0*/  FMUL.FTZ R46, R57, R2.reuse ;  /* 0x00000002392e7220 */ /* 0x090fe20000410000 */
[-C--:B-----5:R-:W-:Y:S05]  /*aff0*/  FMUL.FTZ R47, R58, R2.reuse ;  /* 0x000000023a2f7220 */ /* 0x0a0fea0000410000 */
[----:B------:R4:W1:Y:S01]  /*b000*/  MUFU.TANH R88, R50 ;  /* 0x0000003200587308 */ /* 0x0008620000002400 */
[-C--:B------:R-:W-:Y:S01]  /*b010*/  FMUL.FTZ R45, R59, R2.reuse ;  /* 0x000000023b2d7220 */ /* 0x080fe20000410000 */
[-C--:B------:R-:W-:Y:S01]  /*b020*/  FMUL.FTZ R44, R60, R2.reuse ;  /* 0x000000023c2c7220 */ /* 0x080fe20000410000 */
[-C--:B--2---:R-:W-:Y:S07]  /*b030*/  FMUL.FTZ R48, R61, R2.reuse ;  /* 0x000000023d307220 */ /* 0x084fee0000410000 */
[----:B------:R2:W1:Y:S01]  /*b040*/  MUFU.TANH R89, R51 ;  /* 0x0000003300597308 */ /* 0x0004620000002400 */
[-C--:B------:R-:W-:Y:S01]  /*b050*/  FMUL.FTZ R23, R62, R2.reuse ;  /* 0x000000023e177220 */ /* 0x080fe20000410000 */
[-C--:B---3--:R-:W-:Y:S01]  /*b060*/  FMUL.FTZ R49, R56, R2.reuse ;  /* 0x0000000238317220 */ /* 0x088fe20000410000 */
[-C--:B------:R-:W-:Y:S01]  /*b070*/  FMUL.FTZ R22, R63, R2.reuse ;  /* 0x000000023f167220 */ /* 0x080fe20000410000 */
[-C--:B------:R-:W-:Y:S01]  /*b080*/  FMUL.FTZ R42, R64, R2.reuse ;  /* 0x00000002402a7220 */ /* 0x080fe20000410000 */
[-C--:B------:R-:W-:Y:S05]  /*b090*/  FMUL.FTZ R43, R65, R2.reuse ;  /* 0x00000002412b7220 */ /* 0x080fea0000410000 */
[----:B------:R-:W3:Y:S01]  /*b0a0*/  MUFU.TANH R11, R11 ;  /* 0x0000000b000b7308 */ /* 0x000ee20000002400 */
[-C--:B------:R-:W-:Y:S01]  /*b0b0*/  FMUL.FTZ R21, R66, R2.reuse ;  /* 0x0000000242157220 */ /* 0x080fe20000410000 */
[-C--:B----4-:R-:W-:Y:S01]  /*b0c0*/  FMUL.FTZ R50, R54, R2.reuse ;  /* 0x0000000236327220 */ /* 0x090fe20000410000 */
[-C--:B------:R-:W-:Y:S07]  /*b0d0*/  FMUL.FTZ R20, R67, R2.reuse ;  /* 0x0000000243147220 */ /* 0x080fee0000410000 */
[----:B------:R4:W1:Y:S01]  /*b0e0*/  MUFU.TANH R160, R12 ;  /* 0x0000000c00a07308 */ /* 0x0008620000002400 */
[----:B--2---:R-:W-:Y:S09]  /*b0f0*/  FMUL.FTZ R51, R55, R2 ;  /* 0x0000000237337220 */ /* 0x004ff20000410000 */
[----:B------:R4:W2:Y:S10]  /*b100*/  MUFU.TANH R153, R13 ;  /* 0x0000000d00997308 */ /* 0x0008b40000002400 */
        /* <DEDUP_REMOVED lines=105> */
[-C--:B--2---:R-:W-:Y:S04]  /*b7a0*/  IMAD R3, R15, R13.reuse, RZ ;  /* 0x0000000d0f037224 */ /* 0x084fe800078e02ff */
        /* <DEDUP_REMOVED lines=11> */
.L_x_8082:
[----:B------:R-:W-:Y:S05]  /*b860*/  BSYNC.RECONVERGENT B0 ;  /* 0x0000000000007941 */ /* 0x000fea0003800200 */
.L_x_8081:
[C---:B------:R-:W-:Y:S01]  /*b870*/  IMAD.SHL.U32 R0, R102.reuse, 0x40, RZ ;  /* 0x0000004066007824 */ /* 0x040fe200078e00ff */
[----:B------:R-:W-:Y:S01]  /*b880*/  SHF.L.U64.HI R2, R102, 0x6, R103 ;  /* 0x0000000666027819 */ /* 0x000fe20000010267 */
[--C-:B------:R-:W-:Y:S01]  /*b890*/  IMAD.MOV.U32 R15, RZ, RZ, R104.reuse ;  /* 0x000000ffff0f7224 */ /* 0x100fe200078e0068 */
[-C--:B------:R-:W-:Y:S02]  /*b8a0*/  MOV R14, R105.reuse ;  /* 0x00000069000e7202 */ /* 0x080fe40000000f00 */
[----:B------:R-:W-:Y:S03]  /*b8b0*/  IADD3 R6, P2, PT, R0, R105, RZ ;  /* 0x0000006900067210 */ /* 0x000fe60007f5e0ff */
[----:B------:R-:W-:Y:S01]  /*b8c0*/  @!PT LDS RZ, [RZ] ;  /* 0x00000000fffff984 */ /* 0x000fe20000000800 */
[----:B------:R-:W-:Y:S01]  /*b8d0*/  @!PT LDS RZ, [RZ] ;  /* 0x00000000fffff984 */ /* 0x000fe20000000800 */
[----:B------:R-:W-:Y:S01]  /*b8e0*/  @!PT LDS RZ, [RZ] ;  /* 0x00000000fffff984 */ /* 0x000fe20000000800 */
[----:B------:R2:W-:Y:S01]  /*b8f0*/  LDGSTS.E.BYPASS.LTC128B.128 [R124+0x1000], desc[UR4][R14.64] ;  /* 0x010000000e7c7fae */ /* 0x0005e2000b981a04 */
[-C--:B------:R-:W-:Y:S01]  /*b900*/  IADD3 R4, P3, PT, R6, R0.reuse, RZ ;  /* 0x0000000006047210 */ /* 0x080fe20007f7e0ff */
[----:B------:R-:W-:Y:S03]  /*b910*/  IMAD.X R7, R2, 0x1, R104, P2 ;  /* 0x0000000102077824 */ /* 0x000fe600010e0668 */
[----:B------:R-:W-:Y:S01]  /*b920*/  IADD3 R12, P2, PT, R4, R0, RZ ;  /* 0x00000000040c7210 */ /* 0x000fe20007f5e0ff */
[----:B------:R-:W-:Y:S01]  /*b930*/  IMAD.X R5, R7, 0x1, R2, P3 ;  /* 0x0000000107057824 */ /* 0x000fe200018e0602 */
[----:B------:R2:W-:Y:S04]  /*b940*/  LDGSTS.E.BYPASS.LTC128B.128 [R124+0x1800], desc[UR4][R6.64] ;  /* 0x01800000067c7fae */ /* 0x0005e8000b981a04 */
[----:B------:R2:W-:Y:S01]  /*b950*/  LDGSTS.E.BYPASS.LTC128B.128 [R124+0x2000], desc[UR4][R4.64] ;  /* 0x02000000047c7fae */ /* 0x0005e2000b981a04 */
[----:B------:R-:W-:Y:S05]  /*b960*/  IADD3.X R13, PT, PT, R5, R2, RZ, P2, !PT ;  /* 0x00000002050d7210 */ /* 0x000fea00017fe4ff */
[----:B------:R2:W-:Y:S04]  /*b970*/  LDGSTS.E.BYPASS.LTC128B.128 [R124+0x2800], desc[UR4][R12.64] ;  /* 0x028000000c7c7fae */ /* 0x0005e8000b981a04 */
[----:B------:R-:W0:Y:S02]  /*b980*/  LDGDEPBAR ;  /* 0x00000000000079af */ /* 0x000e240000000000 */
.L_x_8080:
[----:B------:R-:W-:Y:S05]  /*b990*/  BSYNC.RECONVERGENT B1 ;  /* 0x0000000000017941 */ /* 0x000fea0003800200 */
.L_x_8079:
[----:B------:R-:W3:Y:S01]  /*b9a0*/  LD.E R3, desc[UR4][R84.64+0xdc] ;  /* 0x0000dc0454037980 */ /* 0x000ee2000c101900 */
[----:B------:R-:W-:Y:S02]  /*b9b0*/  FMNMX3.FTZ R0, R87, R162, R163, !PT ;  /* 0x000000a257007276 */ /* 0x000fe400078100a3 */
[----:B--2---:R-:W-:Y:S02]  /*b9c0*/  FMNMX3.FTZ R4, R86, R164, R161, !PT ;  /* 0x000000a456047276 */ /* 0x004fe400078100a1 */
        /* <DEDUP_REMOVED lines=34> */
[----:B------:R-:W2:Y:S01]  /*bbf0*/  SHFL.BFLY PT, R5, R4, 0x2, 0x1f ;  /* 0x0c401f0004057f89 */ /* 0x000ea200000e0000 */
[----:B------:R-:W-:Y:S07]  /*bc00*/  IADD3 R41, PT, PT, R40, 0x3020, RZ ;  /* 0x0000302028297810 */ /* 0x000fee0007ffe0ff */
        /* <DEDUP_REMOVED lines=9> */
[C---:B------:R-:W-:Y:S01]  /*bca0*/  FSETP.NEU.FTZ.AND P3, PT, R2.reuse, -INF , PT ;  /* 0xff8000000200780b */ /* 0x040fe20003f7d000 */
[----:B------:R-:W-:Y:S01]  /*bcb0*/  FADD.FTZ R24, -R2, R86 ;  /* 0x0000005602187221 */ /* 0x000fe20000010100 */
        /* <DEDUP_REMOVED lines=8> */
[-CC-:B------:R-:W-:Y:S07]  /*bd40*/  FFMA.FTZ R39, R161, R3.reuse, -R55.reuse ;  /* 0x00000003a1277223 */ /* 0x180fee0000010837 */
[----:B------:R-:W2:Y:S01]  /*bd50*/  MUFU.EX2 R24, R24 ;  /* 0x0000001800187308 */ /* 0x000ea20000000800 */
        /* <DEDUP_REMOVED lines=8> */
[--C-:B------:R-:W-:Y:S01]  /*bde0*/  FFMA.FTZ R64, R160, R3, -R55.reuse ;  /* 0x00000003a0407223 */ /* 0x100fe20000010837 */
[C---:B-1----:R-:W-:Y:S01]  /*bdf0*/  FMUL.FTZ R6, R25.reuse, R82 ;  /* 0x0000005219067220 */ /* 0x042fe20000410000 */
[C---:B------:R-:W-:Y:S07]  /*be00*/  FMUL.FTZ R7, R25.reuse, R83 ;  /* 0x0000005319077220 */ /* 0x040fee0000410000 */
[----:B------:R-:W-:Y:S01]  /*be10*/  MUFU.EX2 R36, R36 ;  /* 0x0000002400247308 */ /* 0x000fe20000000800 */
[C---:B------:R-:W-:Y:S01]  /*be20*/  FMUL.FTZ R10, R25.reuse, R78 ;  /* 0x0000004e190a7220 */ /* 0x040fe20000410000 */
[C---:B--2---:R-:W-:Y:S01]  /*be30*/  FMUL.FTZ R4, R24.reuse, R80 ;  /* 0x0000005018047220 */ /* 0x044fe20000410000 */
[C---:B------:R-:W-:Y:S07]  /*be40*/  FMUL.FTZ R5, R24.reuse, R81 ;  /* 0x0000005118057220 */ /* 0x040fee0000410000 */
[----:B------:R-:W-:Y:S01]  /*be50*/  MUFU.EX2 R38, R38 ;  /* 0x0000002600267308 */ /* 0x000fe20000000800 */
[C---:B------:R-:W-:Y:S01]  /*be60*/  FMUL.FTZ R11, R25.reuse, R79 ;  /* 0x0000004f190b7220 */ /* 0x040fe20000410000 */
[C---:B------:R-:W-:Y:S01]  /*be70*/  FMUL.FTZ R8, R24.reuse, R76 ;  /* 0x0000004c18087220 */ /* 0x040fe20000410000 */
[C---:B------:R-:W-:Y:S07]  /*be80*/  FMUL.FTZ R9, R24.reuse, R77 ;  /* 0x0000004d18097220 */ /* 0x040fee0000410000 */
[----:B------:R-:W1:Y:S01]  /*be90*/  MUFU.EX2 R37, R37 ;  /* 0x0000002500257308 */ /* 0x000e620000000800 */
[C---:B------:R-:W-:Y:S01]  /*bea0*/  FMUL.FTZ R18, R25.reuse, R70 ;  /* 0x0000004619127220 */ /* 0x040fe20000410000 */
[----:B------:R-:W-:Y:S01]  /*beb0*/  FMUL.FTZ R19, R25, R71 ;  /* 0x0000004719137220 */ /* 0x000fe20000410000 */
[C---:B------:R-:W-:Y:S07]  /*bec0*/  FMUL.FTZ R16, R24.reuse, R68 ;  /* 0x0000004418107220 */ /* 0x040fee0000410000 */
[----:B------:R-:W2:Y:S01]  /*bed0*/  MUFU.EX2 R39, R39 ;  /* 0x0000002700277308 */ /* 0x000ea20000000800 */
[----:B------:R-:W-:Y:S01]  /*bee0*/  FMUL.FTZ R17, R24, R69 ;  /* 0x0000004518117220 */ /* 0x000fe20000410000 */
[-CC-:B------:R-:W-:Y:S01]  /*bef0*/  FFMA.FTZ R59, R153, R3.reuse, -R55.reuse ;  /* 0x00000003993b7223 */ /* 0x180fe20000010837 */
[-CC-:B------:R-:W-:Y:S07]  /*bf00*/  FFMA.FTZ R65, R154, R3.reuse, -R54.reuse ;  /* 0x000000039a417223 */ /* 0x180fee0000010836 */
[----:B------:R-:W3:Y:S01]  /*bf10*/  MUFU.EX2 R62, R62 ;  /* 0x0000003e003e7308 */ /* 0x000ee20000000800 */
[-CC-:B------:R-:W-:Y:S01]  /*bf20*/  FFMA.FTZ R67, R155, R3.reuse, -R54.reuse ;  /* 0x000000039b437223 */ /* 0x180fe20000010836 */
[-CC-:B------:R-:W-:Y:S01]  /*bf30*/  FFMA.FTZ R60, R156, R3.reuse, -R55.reuse ;  /* 0x000000039c3c7223 */ /* 0x180fe20000010837 */
[-C--:B------:R-:W-:Y:S07]  /*bf40*/  FFMA.FTZ R57, R157, R3.reuse, -R55 ;  /* 0x000000039d397223 */ /* 0x080fee0000010837 */
[----:B------:R-:W4:Y:S01]  /*bf50*/  MUFU.EX2 R56, R56 ;  /* 0x0000003800387308 */ /* 0x000f220000000800 */
[-CC-:B------:R-:W-:Y:S01]  /*bf60*/  FFMA.FTZ R61, R158, R3.reuse, -R54.reuse ;  /* 0x000000039e3d7223 */ /* 0x180fe20000010836 */
[----:B-1----:R-:W-:Y:S01]  /*bf70*/  F2FP.F16.F32.PACK_AB R31, R37, R38 ;  /* 0x00000026251f723e */ /* 0x002fe200000000ff */
[----:B------:R-:W-:Y:S07]  /*bf80*/  FFMA.FTZ R58, R159, R3, -R54 ;  /* 0x000000039f3a7223 */ /* 0x000fee0000010836 */
[----:B------:R-:W-:Y:S01]  /*bf90*/  MUFU.EX2 R64, R64 ;  /* 0x0000004000407308 */ /* 0x000fe20000000800 */
[----:B------:R-:W-:Y:S01]  /*bfa0*/  FFMA.FTZ R68, R25, R123, R27 ;  /* 0x0000007b19447223 */ /* 0x000fe2000001001b */
[----:B--2---:R-:W-:Y:S01]  /*bfb0*/  F2FP.F16.F32.PACK_AB R28, R39, R26 ;  /* 0x0000001a271c723e */ /* 0x004fe200000000ff */
[----:B------:R-:W-:Y:S07]  /*bfc0*/  FFMA.FTZ R122, R24, R122, R26 ;  /* 0x0000007a187a7223 */ /* 0x000fee000001001a */
[----:B------:R-:W-:Y:S01]  /*bfd0*/  MUFU.EX2 R59, R59 ;  /* 0x0000003b003b7308 */ /* 0x000fe20000000800 */
[--C-:B------:R-:W-:Y:S01]  /*bfe0*/  FFMA.FTZ R70, R149, R3, -R55.reuse ;  /* 0x0000000395467223 */ /* 0x100fe20000010837 */
[C---:B---3--:R-:W-:Y:S01]  /*bff0*/  F2FP.F16.F32.PACK_AB R29, R62.reuse, R27 ;  /* 0x0000001b3e1d723e */ /* 0x048fe200000000ff */
[----:B------:R-:W-:Y:S07]  /*c000*/  FADD.FTZ R68, R62, R68 ;  /* 0x000000443e447221 */ /* 0x000fee0000010000 */
[----:B------:R-:W1:Y:S01]  /*c010*/  MUFU.EX2 R65, R65 ;  /* 0x0000004100417308 */ /* 0x000e620000000800 */
[-C--:B------:R-:W-:Y:S01]  /*c020*/  FFMA.FTZ R69, R145, R3.reuse, -R55 ;  /* 0x0000000391457223 */ /* 0x080fe20000010837 */
[----:B----4-:R-:W-:Y:S01]  /*c030*/  F2FP.F16.F32.PACK_AB R30, R56, R36 ;  /* 0x00000024381e723e */ /* 0x010fe200000000ff */
[----:B------:R-:W-:Y:S01]  /*c040*/  FADD.FTZ R39, R39, R122 ;  /* 0x0000007a27277221 */ /* 0x000fe20000010000 */
[----:B------:R-:W-:Y:S01]  /*c050*/  FADD.FTZ R92, R38, R68 ;  /* 0x00000044265c7221 */ /* 0x000fe20000010000 */
[-CC-:B------:R-:W-:Y:S01]  /*c060*/  FFMA.FTZ R23, R23, R3.reuse, -R54.reuse ;  /* 0x0000000317177223 */ /* 0x180fe20000010836 */
[----:B------:R-:W-:Y:S01]  /*c070*/  FFMA.FTZ R21, R21, R3, -R54 ;  /* 0x0000000315157223 */ /* 0x000fe20000010836 */
[----:B------:R-:W-:Y:S01]  /*c080*/  FADD.FTZ R93, R36, R39 ;  /* 0x00000027245d7221 */ /* 0x000fe20000010000 */
[----:B------:R-:W-:Y:S01]  /*c090*/  FADD.FTZ R92, R37, R92 ;  /* 0x0000005c255c7221 */ /* 0x000fe20000010000 */
[C---:B------:R-:W-:Y:S01]  /*c0a0*/  HMMA.16816.F32 R4, R28.reuse, R12, R4 ;  /* 0x0000000c1c04723c */ /* 0x040fe20000001804 */
[----:B------:R-:W2:Y:S04]  /*c0b0*/  MUFU.EX2 R67, R67 ;  /* 0x0000004300437308 */ /* 0x000ea80000000800 */
[----:B------:R-:W-:Y:S01]  /*c0c0*/  IADD3 R12, PT, PT, R40, 0x3000, RZ ;  /* 0x00003000280c7810 */ /* 0x000fe20007ffe0ff */
[----:B------:R-:W-:Y:S05]  /*c0d0*/  FMUL.FTZ R13, R24, R73 ;  /* 0x00000049180d7220 */ /* 0x000fea0000410000 */
[----:B------:R-:W-:Y:S01]  /*c0e0*/  MUFU.EX2 R60, R60 ;  /* 0x0000003c003c7308 */ /* 0x000fe20000000800 */
[C---:B------:R-:W-:Y:S03]  /*c0f0*/  HMMA.16816.F32 R8, R28.reuse, R14, R8 ;  /* 0x0000000e1c08723c */ /* 0x040fe60000001808 */
[----:B------:R-:W-:Y:S01]  /*c100*/  @P0 IADD3 R41, PT, PT, R12, -0x20, RZ ;  /* 0xffffffe00c290810 */ /* 0x000fe20007ffe0ff */
[C---:B------:R-:W-:Y:S01]  /*c110*/  FMUL.FTZ R14, R25.reuse, R74 ;  /* 0x0000004a190e7220 */ /* 0x040fe20000410000 */
[----:B------:R-:W-:Y:S01]  /*c120*/  FMUL.FTZ R15, R25, R75 ;  /* 0x0000004b190f7220 */ /* 0x000fe20000410000 */
[----:B------:R-:W-:Y:S03]  /*c130*/  FMUL.FTZ R12, R24, R72 ;  /* 0x00000048180c7220 */ /* 0x000fe60000410000 */
[----:B------:R-:W3:Y:S01]  /*c140*/  MUFU.EX2 R57, R57 ;  /* 0x0000003900397308 */ /* 0x000ee20000000800 */
[----:B------:R-:W4:Y:S01]  /*c150*/  LDSM.16.MT88.4 R32, [R41] ;  /* 0x000000002920783b */ /* 0x000f220000004200 */
[-CC-:B------:R-:W-:Y:S01]  /*c160*/  FFMA.FTZ R72, R146, R3.reuse, -R54.reuse ;  /* 0x0000000392487223 */ /* 0x180fe20000010836 */
[-CC-:B------:R-:W-:Y:S07]  /*c170*/  FFMA.FTZ R73, R147, R3.reuse, -R54.reuse ;  /* 0x0000000393497223 */ /* 0x180fee0000010836 */
[----:B------:R-:W-:Y:S01]  /*c180*/  MUFU.EX2 R61, R61 ;  /* 0x0000003d003d7308 */ /* 0x000fe20000000800 */
[-CC-:B------:R-:W-:Y:S01]  /*c190*/  FFMA.FTZ R66, R148, R3.reuse, -R55.reuse ;  /* 0x0000000394427223 */ /* 0x180fe20000010837 */
[-CC-:B------:R-:W-:Y:S01]  /*c1a0*/  FFMA.FTZ R62, R150, R3.reuse, -R55.reuse ;  /* 0x00000003963e7223 */ /* 0x180fe20000010837 */
[-CC-:B------:R-:W-:Y:S07]  /*c1b0*/  FFMA.FTZ R71, R151, R3.reuse, -R54.reuse ;  /* 0x0000000397477223 */ /* 0x180fee0000010836 */
[----:B------:R-:W5:Y:S01]  /*c1c0*/  MUFU.EX2 R58, R58 ;  /* 0x0000003a003a7308 */ /* 0x000f620000000800 */
[----:B------:R-:W-:Y:S01]  /*c1d0*/  LDSM.16.MT88.4 R24, [R41+0x400] ;  /* 0x000400002918783b */ /* 0x000fe20000004200 */
[-CC-:B------:R-:W-:Y:S01]  /*c1e0*/  FFMA.FTZ R63, R152, R3.reuse, -R54.reuse ;  /* 0x00000003983f7223 */ /* 0x180fe20000010836 */
[-CC-:B------:R-:W-:Y:S01]  /*c1f0*/  FFMA.FTZ R78, R144, R3.reuse, -R55.reuse ;  /* 0x00000003904e7223 */ /* 0x180fe20000010837 */
[-CC-:B------:R-:W-:Y:S01]  /*c200*/  FFMA.FTZ R76, R137, R3.reuse, -R55.reuse ;  /* 0x00000003894c7223 */ /* 0x180fe20000010837 */
[-CC-:B------:R-:W-:Y:S01]  /*c210*/  FFMA.FTZ R81, R138, R3.reuse, -R54.reuse ;  /* 0x000000038a517223 */ /* 0x180fe20000010836 */
[-CC-:B------:R-:W-:Y:S01]  /*c220*/  FFMA.FTZ R77, R139, R3.reuse, -R54.reuse ;  /* 0x000000038b4d7223 */ /* 0x180fe20000010836 */
[-CC-:B------:R-:W-:Y:S01]  /*c230*/  FFMA.FTZ R75, R140, R3.reuse, -R55.reuse ;  /* 0x000000038c4b7223 */ /* 0x180fe20000010837 */
[-CC-:B------:R-:W-:Y:S01]  /*c240*/  FFMA.FTZ R68, R141, R3.reuse, -R55.reuse ;  /* 0x000000038d447223 */ /* 0x180fe20000010837 */
[----:B------:R-:W-:Y:S01]  /*c250*/  LDSM.16.MT88.4 R36, [R41+0xc00] ;  /* 0x000c00002924783b */ /* 0x000fe20000004200 */
        /* <DEDUP_REMOVED lines=19> */
[-C--:B------:R-:W-:Y:S07]  /*c390*/  FFMA.FTZ R50, R50, R3.reuse, -R54 ;  /* 0x0000000332327223 */ /* 0x080fee0000010836 */
[----:B------:R-:W-:Y:S01]  /*c3a0*/  MUFU.EX2 R87, R87 ;  /* 0x0000005700577308 */ /* 0x000fe20000000800 */
[-C--:B------:R-:W-:Y:S01]  /*c3b0*/  FFMA.FTZ R42, R42, R3.reuse, -R55 ;  /* 0x000000032a2a7223 */ /* 0x080fe20000010837 */
[----:B------:R-:W-:Y:S01]  /*c3c0*/  FADD.FTZ R93, R56, R93 ;  /* 0x0000005d385d7221 */ /* 0x000fe20000010000 */
[C---:B----4-:R-:W-:Y:S07]  /*c3d0*/  HMMA.16816.F32 R12, R28.reuse, R32, R12 ;  /* 0x000000201c0c723c */ /* 0x050fee000000180c */
[----:B------:R-:W-:Y:S01]  /*c3e0*/  MUFU.EX2 R70, R70 ;  /* 0x0000004600467308 */ /* 0x000fe20000000800 */
[----:B------:R-:W-:Y:S01]  /*c3f0*/  FFMA.FTZ R56, R133, R3, -R55 ;  /* 0x0000000385387223 */ /* 0x000fe20000010837 */
[----:B-1----:R-:W-:Y:S08]  /*c400*/  FADD.FTZ R92, R65, R92 ;  /* 0x0000005c415c7221 */ /* 0x002ff00000010000 */
[----:B------:R-:W1:Y:S01]  /*c410*/  MUFU.EX2 R69, R69 ;  /* 0x0000004500457308 */ /* 0x000e620000000800 */
[----:B------:R-:W-:Y:S01]  /*c420*/  FADD.FTZ R93, R64, R93 ;  /* 0x0000005d405d7221 */ /* 0x000fe20000010000 */
[----:B------:R-:W-:Y:S01]  /*c430*/  ISETP.GT.AND P0, PT, R120, RZ, PT ;  /* 0x000000ff7800720c */ /* 0x000fe20003f04270 */
[----:B------:R-:W-:Y:S01]  /*c440*/  HMMA.16816.F32 R16, R28, R34, R16 ;  /* 0x000000221c10723c */ /* 0x000fe20000001810 */
[----:B------:R-:W4:Y:S06]  /*c450*/  LDSM.16.MT88.4 R32, [R40+0x3400] ;  /* 0x003400002820783b */ /* 0x000f2c0000004200 */
[----:B------:R-:W-:Y:S01]  /*c460*/  MUFU.EX2 R72, R72 ;  /* 0x0000004800487308 */ /* 0x000fe20000000800 */
[----:B------:R-:W-:Y:S02]  /*c470*/  F2FP.F16.F32.PACK_AB R28, R59, R64 ;  /* 0x000000403b1c723e */ /* 0x000fe400000000ff */
[----:B--2---:R-:W-:Y:S07]  /*c480*/  F2FP.F16.F32.PACK_AB R29, R67, R65 ;  /* 0x00000041431d723e */ /* 0x004fee00000000ff */
[----:B------:R-:W2:Y:S01]  /*c490*/  MUFU.EX2 R73, R73 ;  /* 0x0000004900497308 */ /* 0x000ea20000000800 */
[----:B---3--:R-:W-:Y:S01]  /*c4a0*/  F2FP.F16.F32.PACK_AB R30, R57, R60 ;  /* 0x0000003c391e723e */ /* 0x008fe200000000ff */
[----:B------:R-:W-:Y:S01]  /*c4b0*/  FFMA.FTZ R65, R130, R3, -R54 ;  /* 0x0000000382417223 */ /* 0x000fe20000010836 */
[----:B-----5:R-:W-:Y:S07]  /*c4c0*/  F2FP.F16.F32.PACK_AB R31, R58, R61 ;  /* 0x0000003d3a1f723e */ /* 0x020fee00000000ff */
[----:B------:R-:W-:Y:S01]  /*c4d0*/  MUFU.EX2 R66, R66 ;  /* 0x0000004200427308 */ /* 0x000fe20000000800 */
[----:B------:R-:W-:Y:S01]  /*c4e0*/  FADD.FTZ R67, R67, R92 ;  /* 0x0000005c43437221 */ /* 0x000fe20000010000 */
[----:B------:R-:W-:Y:S08]  /*c4f0*/  IADD3 R120, PT, PT, R120, -0x1, RZ ;  /* 0xffffffff78787810 */ /* 0x000ff00007ffe0ff */
[----:B------:R-:W3:Y:S01]  /*c500*/  MUFU.EX2 R62, R62 ;  /* 0x0000003e003e7308 */ /* 0x000ee20000000800 */
[----:B------:R-:W-:Y:S09]  /*c510*/  FADD.FTZ R61, R61, R67 ;  /* 0x000000433d3d7221 */ /* 0x000ff20000010000 */
[----:B------:R-:W-:Y:S01]  /*c520*/  MUFU.EX2 R71, R71 ;  /* 0x0000004700477308 */ /* 0x000fe20000000800 */
[----:B------:R-:W-:Y:S01]  /*c530*/  FADD.FTZ R67, R58, R61 ;  /* 0x0000003d3a437221 */ /* 0x000fe20000010000 */
[-C--:B------:R-:W-:Y:S08]  /*c540*/  FFMA.FTZ R61, R125, R3.reuse, -R54 ;  /* 0x000000037d3d7223 */ /* 0x080ff00000010836 */
[----:B------:R-:W5:Y:S10]  /*c550*/  MUFU.EX2 R63, R63 ;  /* 0x0000003f003f7308 */ /* 0x000f740000000800 */
[----:B------:R-:W-:Y:S10]  /*c560*/  MUFU.EX2 R75, R75 ;  /* 0x0000004b004b7308 */ /* 0x000ff40000000800 */
[----:B------:R-:W5:Y:S10]  /*c570*/  MUFU.EX2 R68, R68 ;  /* 0x0000004400447308 */ /* 0x000f740000000800 */
[----:B------:R-:W5:Y:S10]  /*c580*/  MUFU.EX2 R79, R79 ;  /* 0x0000004f004f7308 */ /* 0x000f740000000800 */
[----:B------:R-:W-:Y:S01]  /*c590*/  MUFU.EX2 R86, R86 ;  /* 0x0000005600567308 */ /* 0x000fe20000000800 */
[C---:B----4-:R-:W-:Y:S09]  /*c5a0*/  HMMA.16816.F32 R4, R28.reuse, R32, R4 ;  /* 0x000000201c04723c */ /* 0x050ff20000001804 */
[----:B------:R-:W4:Y:S10]  /*c5b0*/  MUFU.EX2 R82, R82 ;  /* 0x0000005200527308 */ /* 0x000f340000000800 */
[----:B------:R-:W4:Y:S01]  /*c5c0*/  MUFU.EX2 R83, R83 ;  /* 0x0000005300537308 */ /* 0x000f220000000800 */
[C---:B------:R-:W-:Y:S01]  /*c5d0*/  HMMA.16816.F32 R8, R28.reuse, R34, R8 ;  /* 0x000000221c08723c */ /* 0x040fe20000001808 */
[----:B------:R-:W4:Y:S08]  /*c5e0*/  LDSM.16.MT88.4 R32, [R40+0x3800] ;  /* 0x003800002820783b */ /* 0x000f300000004200 */
[----:B------:R-:W-:Y:S10]  /*c5f0*/  MUFU.EX2 R80, R80 ;  /* 0x0000005000507308 */ /* 0x000ff40000000800 */
[----:B------:R-:W4:Y:S01]  /*c600*/  MUFU.EX2 R56, R56 ;  /* 0x0000003800387308 */ /* 0x000f220000000800 */
[C---:B------:R-:W-:Y:S09]  /*c610*/  HMMA.16816.F32 R12, R28.reuse, R24, R12 ;  /* 0x000000181c0c723c */ /* 0x040ff2000000180c */
[----:B------:R-:W-:Y:S01]  /*c620*/  MUFU.EX2 R64, R129 ;  /* 0x0000008100407308 */ /* 0x000fe20000000800 */
[----:B-1----:R-:W-:Y:S02]  /*c630*/  F2FP.F16.F32.PACK_AB R24, R69, R70 ;  /* 0x000000464518723e */ /* 0x002fe400000000ff */
[----:B--2---:R-:W-:Y:S07]  /*c640*/  F2FP.F16.F32.PACK_AB R25, R73, R72 ;  /* 0x000000484919723e */ /* 0x004fee00000000ff */
[----:B------:R-:W1:Y:S01]  /*c650*/  MUFU.EX2 R65, R65 ;  /* 0x0000004100417308 */ /* 0x000e620000000800 */
[----:B------:R-:W-:Y:S01]  /*c660*/  FADD.FTZ R72, R72, R67 ;  /* 0x0000004348487221 */ /* 0x000fe20000010000 */
[----:B------:R-:W-:Y:S01]  /*c670*/  HMMA.16816.F32 R16, R28, R26, R16 ;  /* 0x0000001a1c10723c */ /* 0x000fe20000001810 */
[----:B------:R-:W2:Y:S07]  /*c680*/  LDSM.16.MT88.4 R28, [R41+0x800] ;  /* 0x00080000291c783b */ /* 0x000eae0000004200 */
[----:B------:R-:W1:Y:S01]  /*c690*/  MUFU.EX2 R58, R127 ;  /* 0x0000007f003a7308 */ /* 0x000e620000000800 */
[----:B---3--:R-:W-:Y:S01]  /*c6a0*/  F2FP.F16.F32.PACK_AB R26, R62, R66 ;  /* 0x000000423e1a723e */ /* 0x008fe200000000ff */
[----:B------:R-:W-:Y:S01]  /*c6b0*/  FFMA.FTZ R67, R91, R3, -R55 ;  /* 0x000000035b437223 */ /* 0x000fe20000010837 */
[----:B-----5:R-:W-:Y:S07]  /*c6c0*/  F2FP.F16.F32.PACK_AB R27, R63, R71 ;  /* 0x000000473f1b723e */ /* 0x020fee00000000ff */
[----:B------:R-:W-:Y:S01]  /*c6d0*/  MUFU.EX2 R61, R61 ;  /* 0x0000003d003d7308 */ /* 0x000fe20000000800 */
[----:B------:R-:W-:Y:S09]  /*c6e0*/  FADD.FTZ R73, R73, R72 ;  /* 0x0000004849497221 */ /* 0x000ff20000010000 */
[----:B------:R-:W-:Y:S01]  /*c6f0*/  MUFU.EX2 R67, R67 ;  /* 0x0000004300437308 */ /* 0x000fe20000000800 */
[----:B------:R-:W-:Y:S09]  /*c700*/  FADD.FTZ R73, R71, R73 ;  /* 0x0000004947497221 */ /* 0x000ff20000010000 */
[----:B------:R-:W-:Y:S01]  /*c710*/  MUFU.EX2 R52, R52 ;  /* 0x0000003400347308 */ /* 0x000fe20000000800 */
[----:B------:R-:W-:Y:S09]  /*c720*/  FADD.FTZ R63, R63, R73 ;  /* 0x000000493f3f7221 */ /* 0x000ff20000010000 */
[----:B------:R-:W-:Y:S01]  /*c730*/  MUFU.EX2 R50, R50 ;  /* 0x0000003200327308 */ /* 0x000fe20000000800 */
[----:B------:R-:W-:Y:S04]  /*c740*/  FADD.FTZ R63, R81, R63 ;  /* 0x0000003f513f7221 */ /* 0x000fe80000010000 */
[C---:B------:R-:W-:Y:S01]  /*c750*/  FADD.FTZ R63, R77.reuse, R63 ;  /* 0x0000003f4d3f7221 */ /* 0x040fe20000010000 */
[C---:B----4-:R-:W-:Y:S08]  /*c760*/  HMMA.16816.F32 R4, R24.reuse, R32, R4 ;  /* 0x000000201804723c */ /* 0x050ff00000001804 */
[C---:B------:R-:W-:Y:S01]  /*c770*/  HMMA.16816.F32 R8, R24.reuse, R34, R8 ;  /* 0x000000221808723c */ /* 0x040fe20000001808 */
[----:B------:R-:W3:Y:S07]  /*c780*/  LDSM.16.MT88.4 R32, [R40+0x3c00] ;  /* 0x003c00002820783b */ /* 0x000eee0000004200 */
[C---:B--2---:R-:W-:Y:S08]  /*c790*/  HMMA.16816.F32 R12, R24.reuse, R28, R12 ;  /* 0x0000001c180c723c */ /* 0x044ff0000000180c */
[----:B------:R-:W-:Y:S01]  /*c7a0*/  HMMA.16816.F32 R16, R24, R30, R16 ;  /* 0x0000001e1810723c */ /* 0x000fe20000001810 */
[----:B------:R-:W2:Y:S02]  /*c7b0*/  LDSM.16.MT88.4 R28, [R40+0x4000] ;  /* 0x00400000281c783b */ /* 0x000ea40000004200 */
[----:B------:R-:W-:Y:S02]  /*c7c0*/  F2FP.F16.F32.PACK_AB R24, R76, R78 ;  /* 0x0000004e4c18723e */ /* 0x000fe400000000ff */
[----:B------:R-:W-:Y:S02]  /*c7d0*/  F2FP.F16.F32.PACK_AB R25, R77, R81 ;  /* 0x000000514d19723e */ /* 0x000fe400000000ff */
[----:B------:R-:W-:Y:S02]  /*c7e0*/  F2FP.F16.F32.PACK_AB R26, R68, R75 ;  /* 0x0000004b441a723e */ /* 0x000fe400000000ff */
[C---:B------:R-:W-:Y:S01]  /*c7f0*/  F2FP.F16.F32.PACK_AB R27, R74.reuse, R79 ;  /* 0x0000004f4a1b723e */ /* 0x040fe200000000ff */
[----:B------:R-:W-:Y:S01]  /*c800*/  FADD.FTZ R79, R79, R63 ;  /* 0x0000003f4f4f7221 */ /* 0x000fe20000010000 */
[-C--:B------:R-:W-:Y:S03]  /*c810*/  FFMA.FTZ R63, R45, R3.reuse, -R54 ;  /* 0x000000032d3f7223 */ /* 0x080fe60000010836 */
[----:B------:R-:W-:Y:S02]  /*c820*/  FADD.FTZ R79, R74, R79 ;  /* 0x0000004f4a4f7221 */ /* 0x000fe40000010000 */
[C---:B---3--:R-:W-:Y:S08]  /*c830*/  HMMA.16816.F32 R4, R24.reuse, R32, R4 ;  /* 0x000000201804723c */ /* 0x048ff00000001804 */
[C---:B------:R-:W-:Y:S01]  /*c840*/  HMMA.16816.F32 R8, R24.reuse, R34, R8 ;  /* 0x000000221808723c */ /* 0x040fe20000001808 */
[----:B------:R-:W3:Y:S07]  /*c850*/  LDSM.16.MT88.4 R32, [R41+0x1000] ;  /* 0x001000002920783b */ /* 0x000eee0000004200 */
[C---:B------:R-:W-:Y:S03]  /*c860*/  HMMA.16816.F32 R12, R24.reuse, R36, R12 ;  /* 0x00000024180c723c */ /* 0x040fe6000000180c */
[----:B------:R-:W-:Y:S01]  /*c870*/  FADD.FTZ R36, R59, R93 ;  /* 0x0000005d3b247221 */ /* 0x000fe20000010000 */
[----:B------:R-:W-:Y:S03]  /*c880*/  FFMA.FTZ R59, R126, R3, -R55 ;  /* 0x000000037e3b7223 */ /* 0x000fe60000010837 */
[----:B------:R-:W-:Y:S01]  /*c890*/  FADD.FTZ R36, R60, R36 ;  /* 0x000000243c247221 */ /* 0x000fe20000010000 */
[----:B------:R-:W-:Y:S02]  /*c8a0*/  HMMA.16816.F32 R16, R24, R38, R16 ;  /* 0x000000261810723c */ /* 0x000fe40000001810 */
[----:B------:R-:W-:Y:S01]  /*c8b0*/  MUFU.EX2 R59, R59 ;  /* 0x0000003b003b7308 */ /* 0x000fe20000000800 */
[----:B------:R-:W-:Y:S01]  /*c8c0*/  FADD.FTZ R57, R57, R36 ;  /* 0x0000002439397221 */ /* 0x000fe20000010000 */
[----:B------:R-:W-:Y:S01]  /*c8d0*/  F2FP.F16.F32.PACK_AB R24, R82, R86 ;  /* 0x000000565218723e */ /* 0x000fe200000000ff */
[----:B------:R-:W4:Y:S01]  /*c8e0*/  LDSM.16.MT88.4 R36, [R40+0x4400] ;  /* 0x004400002824783b */ /* 0x000f220000004200 */
[----:B------:R-:W-:Y:S01]  /*c8f0*/  F2FP.F16.F32.PACK_AB R25, R83, R87 ;  /* 0x000000575319723e */ /* 0x000fe200000000ff */
[----:B------:R-:W-:Y:S01]  /*c900*/  FADD.FTZ R70, R70, R57 ;  /* 0x0000003946467221 */ /* 0x000fe20000010000 */
[----:B------:R-:W-:Y:S01]  /*c910*/  F2FP.F16.F32.PACK_AB R26, R56, R80 ;  /* 0x00000050381a723e */ /* 0x000fe200000000ff */
[-C--:B------:R-:W-:Y:S01]  /*c920*/  FFMA.FTZ R60, R128, R3.reuse, -R55 ;  /* 0x00000003803c7223 */ /* 0x080fe20000010837 */
[----:B-1----:R-:W-:Y:S01]  /*c930*/  F2FP.F16.F32.PACK_AB R27, R65, R64 ;  /* 0x00000040411b723e */ /* 0x002fe200000000ff */
[----:B------:R-:W-:Y:S01]  /*c940*/  FADD.FTZ R87, R87, R79 ;  /* 0x0000004f57577221 */ /* 0x000fe20000010000 */
[----:B------:R-:W-:Y:S01]  /*c950*/  MUFU.EX2 R57, R90 ;  /* 0x0000005a00397308 */ /* 0x000fe20000000800 */
[----:B------:R-:W-:Y:S02]  /*c960*/  FADD.FTZ R70, R69, R70 ;  /* 0x0000004645467221 */ /* 0x000fe40000010000 */
[----:B------:R-:W-:Y:S07]  /*c970*/  FADD.FTZ R87, R83, R87 ;  /* 0x0000005753577221 */ /* 0x000fee0000010000 */
[----:B------:R-:W1:Y:S01]  /*c980*/  MUFU.EX2 R60, R60 ;  /* 0x0000003c003c7308 */ /* 0x000e620000000800 */
[C---:B--2---:R-:W-:Y:S03]  /*c990*/  HMMA.16816.F32 R4, R24.reuse, R28, R4 ;  /* 0x0000001c1804723c */ /* 0x044fe60000001804 */
[----:B------:R-:W-:Y:S06]  /*c9a0*/  FADD.FTZ R70, R66, R70 ;  /* 0x0000004642467221 */ /* 0x000fec0000010000 */
[----:B------:R-:W-:Y:S01]  /*c9b0*/  MUFU.EX2 R69, R88 ;  /* 0x0000005800457308 */ /* 0x000fe20000000800 */
[----:B------:R-:W-:Y:S01]  /*c9c0*/  FADD.FTZ R87, R64, R87 ;  /* 0x0000005740577221 */ /* 0x000fe20000010000 */
[----:B------:R-:W-:Y:S01]  /*c9d0*/  FADD.FTZ R62, R62, R70 ;  /* 0x000000463e3e7221 */ /* 0x000fe20000010000 */
[C---:B------:R-:W-:Y:S07]  /*c9e0*/  HMMA.16816.F32 R8, R24.reuse, R30, R8 ;  /* 0x0000001e1808723c */ /* 0x040fee0000001808 */
[----:B------:R-:W2:Y:S01]  /*c9f0*/  MUFU.EX2 R66, R89 ;  /* 0x0000005900427308 */ /* 0x000ea20000000800 */
[----:B------:R-:W5:Y:S01]  /*ca00*/  LDSM.16.MT88.4 R28, [R41+0x1400] ;  /* 0x00140000291c783b */ /* 0x000f620000004200 */
[----:B------:R-:W-:Y:S01]  /*ca10*/  FADD.FTZ R62, R78, R62 ;  /* 0x0000003e4e3e7221 */ /* 0x000fe20000010000 */
[-C--:B------:R-:W-:Y:S01]  /*ca20*/  FFMA.FTZ R70, R51, R3.reuse, -R54 ;  /* 0x0000000333467223 */ /* 0x080fe20000010836 */
[----:B------:R-:W-:Y:S06]  /*ca30*/  FADD.FTZ R65, R65, R87 ;  /* 0x0000005741417221 */ /* 0x000fec0000010000 */
[----:B------:R4:W5:Y:S01]  /*ca40*/  MUFU.EX2 R51, R53 ;  /* 0x0000003500337308 */ /* 0x0009620000000800 */
[----:B------:R-:W-:Y:S01]  /*ca50*/  FADD.FTZ R62, R76, R62 ;  /* 0x0000003e4c3e7221 */ /* 0x000fe20000010000 */
[C---:B---3--:R-:W-:Y:S01]  /*ca60*/  HMMA.16816.F32 R12, R24.reuse, R32, R12 ;  /* 0x00000020180c723c */ /* 0x048fe2000000180c */
[----:B------:R-:W-:Y:S02]  /*ca70*/  LDSM.16.MT88.4 R76, [R40+0x4c00] ;  /* 0x004c0000284c783b */ /* 0x000fe40000004200 */
[----:B------:R-:W-:Y:S01]  /*ca80*/  FADD.FTZ R75, R75, R62 ;  /* 0x0000003e4b4b7221 */ /* 0x000fe20000010000 */
[----:B------:R-:W-:Y:S01]  /*ca90*/  MOV R87, R0 ;  /* 0x0000000000577202 */ /* 0x000fe20000000f00 */
[----:B------:R-:W-:Y:S02]  /*caa0*/  FADD.FTZ R65, R58, R65 ;  /* 0x000000413a417221 */ /* 0x000fe40000010000 */
[----:B------:R-:W-:Y:S01]  /*cab0*/  FADD.FTZ R75, R68, R75 ;  /* 0x0000004b444b7221 */ /* 0x000fe20000010000 */
[----:B------:R-:W-:Y:S01]  /*cac0*/  HMMA.16816.F32 R16, R24, R34, R16 ;  /* 0x000000221810723c */ /* 0x000fe20000001810 */
[----:B------:R-:W3:Y:S02]  /*cad0*/  LDSM.16.MT88.4 R32, [R40+0x4800] ;  /* 0x004800002820783b */ /* 0x000ee40000004200 */
[----:B-1----:R-:W-:Y:S01]  /*cae0*/  F2FP.F16.F32.PACK_AB R24, R59, R60 ;  /* 0x0000003c3b18723e */ /* 0x002fe200000000ff */
[----:B----4-:R-:W-:Y:S01]  /*caf0*/  FFMA.FTZ R53, R49, R3, -R55 ;  /* 0x0000000331357223 */ /* 0x010fe20000010837 */
[----:B------:R-:W-:Y:S01]  /*cb00*/  F2FP.F16.F32.PACK_AB R25, R61, R58 ;  /* 0x0000003a3d19723e */ /* 0x000fe200000000ff */
[----:B------:R-:W1:Y:S01]  /*cb10*/  MUFU.EX2 R49, R70 ;  /* 0x0000004600317308 */ /* 0x000e620000000800 */
[----:B------:R-:W-:Y:S01]  /*cb20*/  F2FP.F16.F32.PACK_AB R26, R67, R57 ;  /* 0x00000039431a723e */ /* 0x000fe200000000ff */
[----:B------:R-:W-:Y:S01]  /*cb30*/  FADD.FTZ R86, R86, R75 ;  /* 0x0000004b56567221 */ /* 0x000fe20000010000 */
[----:B--2---:R-:W-:Y:S03]  /*cb40*/  F2FP.F16.F32.PACK_AB R27, R66, R69 ;  /* 0x00000045421b723e */ /* 0x004fe600000000ff */
[----:B------:R-:W-:Y:S04]  /*cb50*/  FADD.FTZ R86, R82, R86 ;  /* 0x0000005652567221 */ /* 0x000fe80000010000 */
[C---:B------:R-:W-:Y:S03]  /*cb60*/  HMMA.16816.F32 R4, R24.reuse, R36, R4 ;  /* 0x000000241804723c */ /* 0x040fe60000001804 */
[-CC-:B------:R-:W-:Y:S01]  /*cb70*/  FFMA.FTZ R37, R46, R3.reuse, -R55.reuse ;  /* 0x000000032e257223 */ /* 0x180fe20000010837 */
[-C--:B------:R-:W-:Y:S01]  /*cb80*/  FFMA.FTZ R36, R47, R3.reuse, -R54 ;  /* 0x000000032f247223 */ /* 0x080fe20000010836 */
[----:B------:R2:W-:Y:S01]  /*cb90*/  MUFU.EX2 R46, R53 ;  /* 0x00000035002e7308 */ /* 0x0005e20000000800 */
[----:B------:R-:W-:Y:S02]  /*cba0*/  FADD.FTZ R86, R80, R86 ;  /* 0x0000005650567221 */ /* 0x000fe40000010000 */
[C---:B------:R-:W-:Y:S07]  /*cbb0*/  HMMA.16816.F32 R8, R24.reuse, R38, R8 ;  /* 0x000000261808723c */ /* 0x040fee0000001808 */
[----:B------:R-:W4:Y:S01]  /*cbc0*/  MUFU.EX2 R47, R37 ;  /* 0x00000025002f7308 */ /* 0x000f220000000800 */
[----:B------:R-:W-:Y:S09]  /*cbd0*/  FADD.FTZ R86, R56, R86 ;  /* 0x0000005638567221 */ /* 0x000ff20000010000 */
[----:B------:R1:W-:Y:S01]  /*cbe0*/  MUFU.EX2 R45, R36 ;  /* 0x00000024002d7308 */ /* 0x0003e20000000800 */
[----:B------:R-:W-:Y:S01]  /*cbf0*/  FADD.FTZ R86, R60, R86 ;  /* 0x000000563c567221 */ /* 0x000fe20000010000 */
[C---:B-----5:R-:W-:Y:S03]  /*cc00*/  HMMA.16816.F32 R12, R24.reuse, R28, R12 ;  /* 0x0000001c180c723c */ /* 0x060fe6000000180c */
[-CC-:B--2---:R-:W-:Y:S01]  /*cc10*/  FFMA.FTZ R53, R44, R3.reuse, -R55.reuse ;  /* 0x000000032c357223 */ /* 0x184fe20000010837 */
[-CC-:B------:R-:W-:Y:S04]  /*cc20*/  FFMA.FTZ R29, R48, R3.reuse, -R55.reuse ;  /* 0x00000003301d7223 */ /* 0x180fe80000010837 */
[----:B------:R-:W2:Y:S01]  /*cc30*/  MUFU.EX2 R44, R63 ;  /* 0x0000003f002c7308 */ /* 0x000ea20000000800 */
[-C--:B------:R-:W-:Y:S01]  /*cc40*/  FFMA.FTZ R55, R43, R3.reuse, -R55 ;  /* 0x000000032b377223 */ /* 0x080fe20000010837 */
[----:B------:R-:W-:Y:S01]  /*cc50*/  FADD.FTZ R59, R59, R86 ;  /* 0x000000563b3b7221 */ /* 0x000fe20000010000 */
[----:B------:R-:W-:Y:S07]  /*cc60*/  HMMA.16816.F32 R16, R24, R30, R16 ;  /* 0x0000001e1810723c */ /* 0x000fee0000001810 */
[----:B------:R-:W-:Y:S01]  /*cc70*/  MUFU.EX2 R30, R23 ;  /* 0x00000017001e7308 */ /* 0x000fe20000000800 */
[----:B-1----:R-:W1:Y:S01]  /*cc80*/  LDSM.16.MT88.4 R36, [R41+0x1800] ;  /* 0x001800002924783b */ /* 0x002e620000004200 */
[-CC-:B------:R-:W-:Y:S01]  /*cc90*/  FFMA.FTZ R31, R22, R3.reuse, -R54.reuse ;  /* 0x00000003161f7223 */ /* 0x180fe20000010836 */
[----:B------:R-:W-:Y:S01]  /*cca0*/  FFMA.FTZ R54, R20, R3, -R54 ;  /* 0x0000000314367223 */ /* 0x000fe20000010836 */
[----:B------:R-:W-:Y:S06]  /*ccb0*/  F2FP.F16.F32.PACK_AB R24, R51, R52 ;  /* 0x000000343318723e */ /* 0x000fec00000000ff */
[----:B------:R5:W-:Y:S01]  /*ccc0*/  MUFU.EX2 R3, R21 ;  /* 0x0000001500037308 */ /* 0x000be20000000800 */
[----:B------:R-:W-:Y:S01]  /*ccd0*/  F2FP.F16.F32.PACK_AB R25, R49, R50 ;  /* 0x000000323119723e */ /* 0x000fe200000000ff */
[----:B------:R-:W-:Y:S01]  /*cce0*/  FADD.FTZ R59, R57, R59 ;  /* 0x0000003b393b7221 */ /* 0x000fe20000010000 */
[----:B----4-:R-:W-:Y:S07]  /*ccf0*/  F2FP.F16.F32.PACK_AB R26, R47, R46 ;  /* 0x0000002e2f1a723e */ /* 0x010fee00000000ff */
[----:B------:R-:W-:Y:S01]  /*cd00*/  MUFU.EX2 R28, R53 ;  /* 0x00000035001c7308 */ /* 0x000fe20000000800 */
[----:B--2---:R-:W-:Y:S01]  /*cd10*/  F2FP.F16.F32.PACK_AB R27, R44, R45 ;  /* 0x0000002d2c1b723e */ /* 0x004fe200000000ff */
[----:B------:R-:W-:Y:S01]  /*cd20*/  FADD.FTZ R67, R67, R59 ;  /* 0x0000003b43437221 */ /* 0x000fe20000010000 */
[----:B------:R-:W-:Y:S07]  /*cd30*/  MOV R86, R2 ;  /* 0x0000000200567202 */ /* 0x000fee0000000f00 */
[----:B------:R-:W2:Y:S01]  /*cd40*/  MUFU.EX2 R29, R29 ;  /* 0x0000001d001d7308 */ /* 0x000ea20000000800 */
[----:B------:R-:W-:Y:S01]  /*cd50*/  FADD.FTZ R67, R52, R67 ;  /* 0x0000004334437221 */ /* 0x000fe20000010000 */
[C---:B---3--:R-:W-:Y:S08]  /*cd60*/  HMMA.16816.F32 R4, R24.reuse, R32, R4 ;  /* 0x000000201804723c */ /* 0x048ff00000001804 */
[----:B------:R-:W3:Y:S01]  /*cd70*/  MUFU.EX2 R31, R31 ;  /* 0x0000001f001f7308 */ /* 0x000ee20000000800 */
[----:B-----5:R-:W4:Y:S01]  /*cd80*/  LDSM.16.MT88.4 R20, [R41+0x1c00] ;  /* 0x001c00002914783b */ /* 0x020f220000004200 */
[----:B------:R-:W-:Y:S01]  /*cd90*/  FADD.FTZ R33, R61, R65 ;  /* 0x000000413d217221 */ /* 0x000fe20000010000 */
[----:B------:R-:W-:Y:S07]  /*cda0*/  FADD.FTZ R51, R51, R67 ;  /* 0x0000004333337221 */ /* 0x000fee0000010000 */
[----:B------:R-:W-:Y:S01]  /*cdb0*/  MUFU.EX2 R32, R42 ;  /* 0x0000002a00207308 */ /* 0x000fe20000000800 */
[----:B------:R-:W-:Y:S01]  /*cdc0*/  FADD.FTZ R33, R69, R33 ;  /* 0x0000002145217221 */ /* 0x000fe20000010000 */
[C---:B------:R-:W-:Y:S08]  /*cdd0*/  HMMA.16816.F32 R8, R24.reuse, R34, R8 ;  /* 0x000000221808723c */ /* 0x040ff00000001808 */
[----:B------:R-:W5:Y:S01]  /*cde0*/  MUFU.EX2 R55, R55 ;  /* 0x0000003700377308 */ /* 0x000f620000000800 */
[----:B--2---:R-:W-:Y:S01]  /*cdf0*/  F2FP.F16.F32.PACK_AB R68, R29, R28 ;  /* 0x0000001c1d44723e */ /* 0x004fe200000000ff */
[----:B------:R-:W-:Y:S08]  /*ce00*/  FADD.FTZ R33, R66, R33 ;  /* 0x0000002142217221 */ /* 0x000ff00000010000 */
[----:B------:R-:W2:Y:S01]  /*ce10*/  MUFU.EX2 R54, R54 ;  /* 0x0000003600367308 */ /* 0x000ea20000000800 */
[----:B------:R-:W-:Y:S01]  /*ce20*/  FADD.FTZ R51, R46, R51 ;  /* 0x000000332e337221 */ /* 0x000fe20000010000 */
[----:B---3--:R-:W-:Y:S01]  /*ce30*/  F2FP.F16.F32.PACK_AB R69, R31, R30 ;  /* 0x0000001e1f45723e */ /* 0x008fe200000000ff */
[----:B------:R-:W-:Y:S02]  /*ce40*/  FADD.FTZ R33, R50, R33 ;  /* 0x0000002132217221 */ /* 0x000fe40000010000 */
[----:B------:R-:W-:Y:S02]  /*ce50*/  FADD.FTZ R47, R47, R51 ;  /* 0x000000332f2f7221 */ /* 0x000fe40000010000 */
[----:B------:R-:W-:Y:S02]  /*ce60*/  FADD.FTZ R49, R49, R33 ;  /* 0x0000002131317221 */ /* 0x000fe40000010000 */
[----:B------:R-:W-:Y:S01]  /*ce70*/  FADD.FTZ R47, R28, R47 ;  /* 0x0000002f1c2f7221 */ /* 0x000fe20000010000 */
[----:B-----5:R-:W-:Y:S01]  /*ce80*/  F2FP.F16.F32.PACK_AB R70, R55, R32 ;  /* 0x000000203746723e */ /* 0x020fe200000000ff */
[C---:B-1----:R-:W-:Y:S03]  /*ce90*/  HMMA.16816.F32 R12, R24.reuse, R36, R12 ;  /* 0x00000024180c723c */ /* 0x042fe6000000180c */
        /* <DEDUP_REMOVED lines=13> */
[C---:B----4-:R-:W-:Y:S08]  /*cf70*/  HMMA.16816.F32 R72, R68.reuse, R20, R12 ;  /* 0x000000144448723c */ /* 0x050ff0000000180c */
[----:B------:R-:W-:Y:S01]  /*cf80*/  HMMA.16816.F32 R68, R68, R22, R16 ;  /* 0x000000164444723c */ /* 0x000fe20000001810 */
[----:B------:R-:W-:Y:S08]  /*cf90*/  @!UPT UIADD3 URZ, UPT, UPT, URZ, URZ, URZ ;  /* 0x000000fffffff290 */ /* 0x000ff0000fffe0ff */
[----:B------:R-:W-:Y:S11]  /*cfa0*/  @P0 BRA `(.L_x_8083) ;  /* 0xffffffd0001c0947 */ /* 0x000ff6000383ffff */
.L_x_8076:
        /* <DEDUP_REMOVED lines=11> */
.L_x_8092:
[----:B----4-:R-:W-:Y:S01]  /*d060*/  FADD.FTZ R5, R123, R3 ;  /* 0x000000037b057221 */ /* 0x010fe20000010000 */
[----:B------:R-:W2:Y:S01]  /*d070*/  MUFU.RCP R4, R8 ;  /* 0x0000000800047308 */ /* 0x000ea20000001000 */
[C---:B------:R-:W-:Y:S01]  /*d080*/  IMAD.SHL.U32 R3, R97.reuse, 0x2, RZ ;  /* 0x0000000261037824 */ /* 0x040fe200078e00ff */
[----:B------:R-:W-:Y:S01]  /*d090*/  FSETP.NE.FTZ.AND P4, PT, R8, RZ, PT ;  /* 0x000000ff0800720b */ /* 0x000fe20003f95000 */
[----:B------:R-:W-:Y:S01]  /*d0a0*/  IMAD.SHL.U32 R9, R97, 0x8, RZ ;  /* 0x0000000861097824 */ /* 0x000fe200078e00ff */
[----:B------:R-:W-:Y:S02]  /*d0b0*/  FSETP.NE.FTZ.AND P3, PT, R5, RZ, PT ;  /* 0x000000ff0500720b */ /* 0x000fe40003f75000 */
[----:B------:R-:W-:Y:S02]  /*d0c0*/  LOP3.LUT R3, R99, 0x6, R3, 0xf8, !PT ;  /* 0x0000000663037812 */ /* 0x000fe400078ef803 */
[----:B------:R-:W4:Y:S01]  /*d0d0*/  MUFU.RCP R7, R5 ;  /* 0x0000000500077308 */ /* 0x000f220000001000 */
[----:B------:R-:W-:-:S02]  /*d0e0*/  LOP3.LUT R10, R9, 0xc0, RZ, 0xc0, !PT ;  /* 0x000000c0090a7812 */ /* 0x000fc400078ec0ff */
[----:B------:R-:W-:Y:S02]  /*d0f0*/  LOP3.LUT R3, R3, 0x20, R9, 0xf8, !PT ;  /* 0x0000002003037812 */ /* 0x000fe400078ef809 */
[----:B------:R-:W-:Y:S02]  /*d100*/  LOP3.LUT R10, R10, 0x18, R97, 0xf8, !PT ;  /* 0x000000180a0a7812 */ /* 0x000fe400078ef861 */
[----:B------:R-:W-:Y:S02]  /*d110*/  LOP3.LUT R11, R96, 0x40, RZ, 0xc0, !PT ;  /* 0x00000040600b7812 */ /* 0x000fe400078ec0ff */
[----:B------:R-:W-:Y:S02]  /*d120*/  LOP3.LUT R3, R3, R10, RZ, 0xfc, !PT ;  /* 0x0000000a03037212 */ /* 0x000fe400078efcff */
[----:B--2---:R-:W-:Y:S02]  /*d130*/  FSEL R4, R4, 1, P4 ;  /* 0x3f80000004047808 */ /* 0x004fe40002000000 */
[----:B------:R-:W-:-:S02]  /*d140*/  LEA R3, R3, UR6, 0x1 ;  /* 0x0000000603037c11 */ /* 0x000fc4000f8e08ff */
        /* <DEDUP_REMOVED lines=26> */
[----:B------:R2:W-:Y:S01]  /*d2f0*/  STS [R3+0x200], R82 ;  /* 0x0002005203007388 */ /* 0x0005e20000000800 */
        /* <DEDUP_REMOVED lines=9> */
[----:B------:R3:W-:Y:S04]  /*d390*/  STS [R96+0x230], R7 ;  /* 0x0002300760007388 */ /* 0x0007e80000000800 */
[----:B--2---:R-:W2:Y:S01]  /*d3a0*/  LD.E.U8 R3, desc[UR4][R84.64+0x1c8] ;  /* 0x0001c80454037980 */ /* 0x004ea2000c101100 */
[----:B------:R-:W-:-:S03]  /*d3b0*/  ISETP.NE.AND P0, PT, R113, -0x1, PT ;  /* 0xffffffff7100780c */ /* 0x000fc60003f05270 */
[----:B------:R-:W3:Y:S04]  /*d3c0*/  LD.E.64 R22, desc[UR4][R84.64+0x88] ;  /* 0x0000880454167980 */ /* 0x000ee8000c101b00 */
[----:B------:R1:W5:Y:S04]  /*d3d0*/  LD.E.64 R18, desc[UR4][R84.64+0x90] ;  /* 0x0000900454127980 */ /* 0x000368000c101b00 */
[----:B------:R1:W5:Y:S04]  /*d3e0*/  LD.E.64 R14, desc[UR4][R84.64+0xa0] ;  /* 0x0000a004540e7980 */ /* 0x000368000c101b00 */
[----:B----4-:R-:W4:Y:S04]  /*d3f0*/  @!P0 LD.E.64 R12, desc[UR4][R84.64+0x80] ;  /* 0x00008004540c8980 */ /* 0x010f28000c101b00 */
[----:B------:R1:W5:Y:S01]  /*d400*/  LD.E.64 R16, desc[UR4][R84.64+0x70] ;  /* 0x0000700454107980 */ /* 0x000362000c101b00 */
[----:B--2---:R-:W-:-:S13]  /*d410*/  ISETP.NE.AND P1, PT, R3, RZ, PT ;  /* 0x000000ff0300720c */ /* 0x004fda0003f25270 */
[----:B-1----:R-:W2:Y:S04]  /*d420*/  @!P1 LD.E R11, desc[UR4][R84.64+0x60] ;  /* 0x00006004540b9980 */ /* 0x002ea8000c101900 */
[----:B---3--:R-:W3:Y:S01]  /*d430*/  @!P1 LD.E R7, desc[UR4][R84.64+0xb4] ;  /* 0x0000b40454079980 */ /* 0x008ee2000c101900 */
[-C--:B----4-:R-:W-:Y:S02]  /*d440*/  @!P0 IMAD R3, R13, R110.reuse, RZ ;  /* 0x0000006e0d038224 */ /* 0x090fe400078e02ff */
[----:B------:R-:W-:Y:S01]  /*d450*/  @!P0 IMAD.WIDE.U32 R12, R12, R110, RZ ;  /* 0x0000006e0c0c8225 */ /* 0x000fe200078e00ff */
[----:B------:R-:W-:Y:S02]  /*d460*/  LOP3.LUT R10, R10, 0x18, R9, 0x78, !PT ;  /* 0x000000180a0a7812 */ /* 0x000fe400078e7809 */
[----:B------:R-:W-:Y:S01]  /*d470*/  LOP3.LUT R26, R9, 0x18, RZ, 0xc0, !PT ;  /* 0x00000018091a7812 */ /* 0x000fe200078ec0ff */
[----:B------:R-:W-:Y:S01]  /*d480*/  @!P0 IMAD.IADD R3, R13, 0x1, R3 ;  /* 0x000000010d038824 */ /* 0x000fe200078e0203 */
[----:B------:R-:W-:Y:S01]  /*d490*/  @!P0 MOV R4, R12 ;  /* 0x0000000c00048202 */ /* 0x000fe20000000f00 */
[----:B------:R-:W-:Y:S01]  /*d4a0*/  IMAD.SHL.U32 R12, R111, 0x40, RZ ;  /* 0x000000406f0c7824 */ /* 0x000fe200078e00ff */
[----:B------:R-:W-:Y:S01]  /*d4b0*/  LOP3.LUT R10, R10, 0x1f20, R9, 0xf8, !PT ;  /* 0x00001f200a0a7812 */ /* 0x000fe200078ef809 */
[----:B------:R-:W-:-:S02]  /*d4c0*/  @P0 IMAD R13, R23, R113, RZ ;  /* 0x00000071170d0224 */ /* 0x000fc400078e02ff */
        /* <DEDUP_REMOVED lines=8> */
[----:B------:R-:W-:-:S07]  /*d550*/  IADD3 R7, PT, PT, R84, R113, RZ ;  /* 0x0000007154077210 */ /* 0x000fce0007ffe0ff */
.L_x_8085:
[----:B------:R-:W-:Y:S05]  /*d560*/  WARPSYNC.ALL ;  /* 0x0000000000007948 */ /* 0x000fea0003800000 */
[----:B------:R-:W-:Y:S01]  /*d570*/  BAR.SYNC.DEFER_BLOCKING 0x0 ;  /* 0x0000000000007b1d */ /* 0x000fe20000010000 */
[----:B------:R-:W-:Y:S01]  /*d580*/  IMAD.MOV.U32 R27, RZ, RZ, RZ ;  /* 0x000000ffff1b7224 */ /* 0x000fe200078e00ff */
[----:B------:R-:W-:Y:S01]  /*d590*/  @P0 MOV R4, R28 ;  /* 0x0000001c00040202 */ /* 0x000fe20000000f00 */
[-C--:B-----5:R-:W-:Y:S01]  /*d5a0*/  IMAD R19, R19, R109.reuse, RZ ;  /* 0x0000006d13137224 */ /* 0x0a0fe200078e02ff */
[----:B------:R-:W-:Y:S01]  /*d5b0*/  SHF.R.U32.HI R20, RZ, 0x2, R97 ;  /* 0x00000002ff147819 */ /* 0x000fe20000011661 */
[C---:B------:R-:W-:Y:S01]  /*d5c0*/  IMAD.WIDE.U32 R30, R12.reuse, R22, R26 ;  /* 0x000000160c1e7225 */ /* 0x040fe200078e001a */
[----:B------:R-:W1:Y:S01]  /*d5d0*/  @P4 MUFU.LG2 R24, R8 ;  /* 0x0000000800184308 */ /* 0x000e620000000c00 */
[----:B------:R-:W-:Y:S01]  /*d5e0*/  IADD3 R21, PT, PT, -R12, R112, RZ ;  /* 0x000000700c157210 */ /* 0x000fe20007ffe1ff */
[----:B------:R-:W-:Y:S01]  /*d5f0*/  BSSY.RECONVERGENT B0, `(.L_x_8086) ;  /* 0x0000029000007945 */ /* 0x000fe20003800200 */
[----:B------:R-:W-:Y:S01]  /*d600*/  IMAD R26, R23, R12, RZ ;  /* 0x0000000c171a7224 */ /* 0x000fe200078e02ff */
[----:B------:R-:W-:Y:S01]  /*d610*/  LEA R25, R10, UR6, 0x1 ;  /* 0x000000060a197c11 */ /* 0x000fe2000f8e08ff */
[----:B------:R-:W-:Y:S01]  /*d620*/  IMAD.WIDE.U32 R32, R18, R109, RZ ;  /* 0x0000006d12207225 */ /* 0x000fe200078e00ff */
[----:B------:R-:W-:-:S02]  /*d630*/  ISETP.GE.AND P2, PT, R20, R21, PT ;  /* 0x000000151400720c */ /* 0x000fc40003f46270 */
[----:B------:R-:W-:Y:S01]  /*d640*/  IADD3 R26, PT, PT, R31, R26, RZ ;  /* 0x0000001a1f1a7210 */ /* 0x000fe20007ffe0ff */
[----:B------:R-:W-:Y:S01]  /*d650*/  @P0 IMAD.IADD R3, R29, 0x1, R13 ;  /* 0x000000011d030824 */ /* 0x000fe200078e020d */
[----:B------:R-:W-:Y:S01]  /*d660*/  IADD3 R30, P1, P0, R32, R30, R4 ;  /* 0x0000001e201e7210 */ /* 0x000fe2000783e004 */
[----:B------:R-:W-:Y:S01]  /*d670*/  IMAD.IADD R19, R33, 0x1, R19 ;  /* 0x0000000121137824 */ /* 0x000fe200078e0213 */
[----:B------:R-:W-:Y:S01]  /*d680*/  IADD3 R4, PT, PT, R20, 0x20, RZ ;  /* 0x0000002014047810 */ /* 0x000fe20007ffe0ff */
[----:B------:R-:W2:Y:S01]  /*d690*/  @P3 MUFU.LG2 R5, R5 ;  /* 0x0000000500053308 */ /* 0x000ea20000000c00 */
[----:B------:R-:W-:Y:S02]  /*d6a0*/  LOP3.LUT P5, RZ, R97, 0x3, RZ, 0xc0, !PT ;  /* 0x0000000361ff7812 */ /* 0x000fe400078ac0ff */
[----:B------:R-:W-:Y:S01]  /*d6b0*/  IADD3.X R31, PT, PT, R19, R26, R3, P1, P0 ;  /* 0x0000001a131f7210 */ /* 0x000fe20000fe0403 */
[----:B-1----:R-:W-:Y:S01]  /*d6c0*/  @P4 FMUL.FTZ R24, R24, 0.69314718246459960938 ;  /* 0x3f31721818184820 */ /* 0x002fe20000410000 */
[----:B------:R-:W-:Y:S01]  /*d6d0*/  ISETP.GE.AND P1, PT, R4, R21, PT ;  /* 0x000000150400720c */ /* 0x000fe20003f26270 */
[----:B------:R-:W-:Y:S01]  /*d6e0*/  IMAD.MOV.U32 R4, RZ, RZ, 0x7f800000 ;  /* 0x7f800000ff047424 */ /* 0x000fe200078e00ff */
[----:B------:R1:W3:Y:S01]  /*d6f0*/  LDS.128 R8, [R25] ;  /* 0x0000000019087984 */ /* 0x0002e20000000c00 */
[----:B------:R-:W-:Y:S01]  /*d700*/  @P4 FFMA.FTZ R4, R6, R2, R24 ;  /* 0x0000000206044223 */ /* 0x000fe20000010018 */
[----:B------:R-:W-:-:S02]  /*d710*/  @!P2 IMAD R3, R23, R20, RZ ;  /* 0x000000141703a224 */ /* 0x000fc400078e02ff */
[----:B------:R-:W4:Y:S01]  /*d720*/  LDS.128 R24, [R25+0x800] ;  /* 0x0008000019187984 */ /* 0x000f220000000c00 */
[----:B------:R-:W-:-:S05]  /*d730*/  @!P2 IMAD.WIDE.U32 R18, R20, R22, R30 ;  /* 0x000000161412a225 */ /* 0x000fca00078e001e */
[----:B------:R-:W-:Y:S01]  /*d740*/  @!P2 IADD3 R13, PT, PT, R19, R3, RZ ;  /* 0x00000003130da210 */ /* 0x000fe20007ffe0ff */
[----:B--2---:R-:W-:Y:S01]  /*d750*/  @P3 FMUL.FTZ R5, R5, 0.69314718246459960938 ;  /* 0x3f31721805053820 */ /* 0x004fe20000410000 */
[----:B------:R-:W-:Y:S02]  /*d760*/  @!P2 LEA R28, P0, R18, R16, 0x1 ;  /* 0x00000010121ca211 */ /* 0x000fe400078008ff */
[----:B------:R-:W-:Y:S01]  /*d770*/  MOV R3, 0x7f800000 ;  /* 0x7f80000000037802 */ /* 0x000fe20000000f00 */
[----:B------:R-:W-:Y:S01]  /*d780*/  @P3 FFMA.FTZ R3, R6, R0, R5 ;  /* 0x0000000006033223 */ /* 0x000fe20000010005 */
        /* <DEDUP_REMOVED lines=15> */
.L_x_8087:
[----:B------:R-:W-:Y:S05]  /*d880*/  BSYNC.RECONVERGENT B0 ;  /* 0x0000000000007941 */ /* 0x000fea0003800200 */
.L_x_8086:
[----:B------:R-:W-:Y:S01]  /*d890*/  MOV R2, R108 ;  /* 0x0000006c00027202 */ /* 0x000fe20000000f00 */
[----:B---3--:R1:W-:Y:S01]  /*d8a0*/  @!P2 ST.E.128 desc[UR4][R28.64], R8 ;  /* 0x000000081c00a985 */ /* 0x0083e2000c101d04 */
[----:B--2---:R-:W-:-:S04]  /*d8b0*/  MOV R3, 0x0 ;  /* 0x0000000000037802 */ /* 0x004fc80000000f00 */
[----:B-1--4-:R-:W-:Y:S05]  /*d8c0*/  @P1 RET.REL.NODEC R2 `(_ZN5flash24flash_fwd_splitkv_kernelI23Flash_fwd_kernel_traitsILi32ELi64ELi128ELi4ELb0ELb0EN7cutlass6half_tE19Flash_kernel_traitsILi32ELi64ELi128ELi4ES3_EELb0ELb0ELb0ELb0ELb1ELb1ELb0ELb1EEEvNS_16Flash_fwd_paramsE) ;  /* 0xffffff2402cc1950 */ /* 0x012fea0003c3ffff */
        /* <DEDUP_REMOVED lines=12> */
[----:B-1----:R-:W-:Y:S05]  /*d990*/  RET.REL.NODEC R108 `(_ZN5flash24flash_fwd_splitkv_kernelI23Flash_fwd_kernel_traitsILi32ELi64ELi128ELi4ELb0ELb0EN7cutlass6half_tE19Flash_kernel_traitsILi32ELi64ELi128ELi4ES3_EELb0ELb0ELb0ELb0ELb1ELb1ELb0ELb1EEEvNS_16Flash_fwd_paramsE) ;  /* 0xffffff246c987950 */ /* 0x002fea0003c3ffff */
.L_x_8084:
[----:B------:R-:W-:Y:S01]  /*d9a0*/  MOV R3, 0x1f ;  /* 0x0000001f00037802 */ /* 0x000fe20000000f00 */
[----:B------:R-:W-:Y:S01]  /*d9b0*/  IMAD.MOV.U32 R4, RZ, RZ, 0x2 ;  /* 0x00000002ff047424 */ /* 0x000fe200078e00ff */
[----:B------:R-:W-:Y:S01]  /*d9c0*/  MOV R7, R122 ;  /* 0x0000007a00077202 */ /* 0x000fe20000000f00 */
[----:B------:R-:W-:-:S07]  /*d9d0*/  IMAD.MOV.U32 R5, RZ, RZ, -0x1 ;  /* 0xffffffffff057424 */ /* 0x000fce00078e00ff */
[----:B-1---5:R-:W-:Y:S05]  /*d9e0*/  WARPSYNC.COLLECTIVE R5, `(.L_x_8088) ;  /* 0x0000000005087348 */ /* 0x022fea0003c00000 */
[----:B------:R2:W3:Y:S02]  /*d9f0*/  SHFL.BFLY P0, R3, R7, R4, R3 ;  /* 0x0c00000407037389 */ /* 0x0004e40000000003 */
[----:B-123-5:R-:W-:Y:S05]  /*da00*/  ENDCOLLECTIVE ;  /* 0x000000000000791b */ /* 0x02efea0003800000 */
.L_x_8088:
        /* <DEDUP_REMOVED lines=8> */
.L_x_8089:
        /* <DEDUP_REMOVED lines=8> */
.L_x_8090:
[----:B------:R-:W-:Y:S01]  /*db10*/  FADD.FTZ R123, R3, R123 ;  /* 0x0000007b037b7221 */ /* 0x000fe20000010000 */
[----:B------:R-:W-:Y:S02]  /*db20*/  MOV R3, 0x1f ;  /* 0x0000001f00037802 */ /* 0x000fe40000000f00 */
[----:B------:R-:W-:Y:S01]  /*db30*/  MOV R4, 0x1 ;  /* 0x0000000100047802 */ /* 0x000fe20000000f00 */
[----:B------:R-:W-:-:S07]  /*db40*/  IMAD.MOV.U32 R7, RZ, RZ, R123 ;  /* 0x000000ffff077224 */ /* 0x000fce00078e007b */
[----:B------:R-:W-:Y:S05]  /*db50*/  WARPSYNC.COLLECTIVE R5, `(.L_x_8091) ;  /* 0x0000000005087348 */ /* 0x000fea0003c00000 */
[----:B------:R1:W2:Y:S02]  /*db60*/  SHFL.BFLY P0, R3, R7, R4, R3 ;  /* 0x0c00000407037389 */ /* 0x0002a40000000003 */
[----:B-12---:R-:W-:Y:S05]  /*db70*/  ENDCOLLECTIVE ;  /* 0x000000000000791b */ /* 0x006fea0003800000 */
.L_x_8091:
[----:B------:R-:W-:Y:S05]  /*db80*/  BRA `(.L_x_8092) ;  /* 0xfffffff400347947 */ /* 0x000fea000383ffff */
.L_x_8093:
        /* <DEDUP_REMOVED lines=15> */
.L_x_10313:


//--------------------- .text._ZN5flash24flash_fwd_splitkv_kernelI23Flash_fwd_kernel_traitsILi32ELi64ELi128ELi4ELb0ELb0EN7cutlass6half_tE19Flash_kernel_traitsILi32ELi64ELi128ELi4ES3_EELb0ELb0ELb1ELb0ELb0ELb0ELb0ELb1EEEvNS_16Flash_fwd_paramsE --------------------------
	.section	.text._ZN5flash24flash_fwd_splitkv_kernelI23Flash_fwd_kernel_traitsILi32ELi64ELi128ELi4ELb0ELb0EN7cutlass6half_tE19Flash_kernel_traitsILi32ELi64ELi128ELi4ES3_EELb0ELb0ELb1ELb0ELb0ELb0ELb0ELb1EEEvNS_16Flash_fwd_paramsE,"ax",@progbits
	.align	128
        .global         _ZN5flash24flash_fwd_splitkv_kernelI23Flash_fwd_kernel_traitsILi32ELi64ELi128ELi4ELb0ELb0EN7cutlass6half_tE19Flash_kernel_traitsILi32ELi64ELi128ELi4ES3_EELb0ELb0ELb1ELb0ELb0ELb0ELb0ELb1EEEvNS_16Flash_fwd_paramsE
        .type           _ZN5flash24flash_fwd_splitkv_kernelI23Flash_fwd_kernel_traitsILi32ELi64ELi128ELi4ELb0ELb0EN7cutlass6half_tE19Flash_kernel_traitsILi32ELi64ELi128ELi4ES3_EELb0ELb0ELb1ELb0ELb0ELb0ELb0ELb1EEEvNS_16Flash_fwd_paramsE,@function
        .size           _ZN5flash24flash_fwd_splitkv_kernelI23Flash_fwd_kernel_traitsILi32ELi64ELi128ELi4ELb0ELb0EN7cutlass6half_tE19Flash_kernel_traitsILi32ELi64ELi128ELi4ES3_EELb0ELb0ELb1ELb0ELb0ELb0ELb0ELb1EEEvNS_16Flash_fwd_paramsE,(.L_x_10314 - _ZN5flash24flash_fwd_splitkv_kernelI23Flash_fwd_kernel_traitsILi32ELi64ELi128ELi4ELb0ELb0EN7cutlass6half_tE19Flash_kernel_traitsILi32ELi64ELi128ELi4ES3_EELb0ELb0ELb1ELb0ELb0ELb0ELb0ELb1EEEvNS_16Flash_fwd_paramsE)
        .other          _ZN5flash24flash_fwd_splitkv_kernelI23Flash_fwd_kernel_traitsILi32ELi64ELi128ELi4ELb0ELb0EN7cutlass6half_tE19Flash_kernel_traitsILi32ELi64ELi128ELi4ES3_EELb0ELb0ELb1ELb0ELb0ELb0ELb0ELb1EEEvNS_16Flash_fwd_paramsE,@"STO_CUDA_ENTRY STV_DEFAULT"
_ZN5flash24flash_fwd_splitkv_kernelI23Flash_fwd_kernel_traitsILi32ELi64ELi128ELi4ELb0ELb0EN7cutlass6half_tE19Flash_kernel_traitsILi32ELi64ELi128ELi4ES3_EELb0ELb0ELb1ELb0ELb0ELb0ELb0ELb1EEEvNS_16Flash_fwd_paramsE:
.text._ZN5flash24flash_fwd_splitkv_kernelI23Flash_fwd_kernel_traitsILi32ELi64ELi128ELi4ELb0ELb0EN7cutlass6half_tE19Flash_kernel_traitsILi32ELi64ELi128ELi4ES3_EELb0ELb0ELb1ELb0ELb0ELb0ELb0ELb1EEEvNS_16Flash_fwd_paramsE:
[----:B------:R-:W-:Y:S01]  /*0000*/  LDC R1, c[0x0][0x37c] ;  /* 0x0000df00ff017b82 */ /* 0x000fe20000000800 */
[----:B------:R-:W1:Y:S07]  /*0010*/  S2R R147, SR_CTAID.X ;  /* 0x0000000000937919 */ /* 0x000e6e0000002500 */
[----:B------:R-:W2:Y:S01]  /*0020*/  LDC.64 R84, c[0x0][0x348] ;  /* 0x0000d200ff547b82 */ /* 0x000ea20000000a00 */
[----:B------:R-:W-:Y:S01]  /*0030*/  BSSY.RECONVERGENT B3, `(.L_x_8094) ;  /* 0x0000005000037945 */ /* 0x000fe20003800200 */
[----:B------:R-:W-:Y:S01]  /*0040*/  MOV R144, 0x80 ;  /* 0x0000008000907802 */ /* 0x000fe20000000f00 */
[----:B------:R-:W3:Y:S01]  /*0050*/  S2R R146, SR_CTAID.Y ;  /* 0x0000000000927919 */ /* 0x000ee20000002600 */
[----:B------:R-:W4:Y:S05]  /*0060*/  S2R R145, SR_CTAID.Z ;  /* 0x0000000000917919 */ /* 0x000f2a0000002700 */
[----:B-1234-:R-:W-:Y:S05]  /*0070*/  CALL.REL.NOINC `($_ZN5flash24flash_fwd_splitkv_kernelI23Flash_fwd_kernel_traitsILi32ELi64ELi128ELi4ELb0ELb0EN7cutlass6half_tE19Flash_kernel_traitsILi32ELi64ELi128ELi4ES3_EELb0ELb0ELb1ELb0ELb0ELb0ELb0ELb1EEEvNS_16Flash_fwd_paramsE$_ZN5flash30compute_attn_1rowblock_splitkvI23Flash_fwd_kernel_traitsILi32ELi64ELi128ELi4ELb0ELb0EN7cutlass6half_tE19Flash_kernel_traitsILi32ELi64ELi128ELi4ES3_EELb0ELb0ELb1ELb0ELb0ELb0ELb0ELb1ENS_16Flash_fwd_paramsEEEvRKT8_iiiii) ;  /* 0x0000000000087944 */ /* 0x01efea0003c00000 */
[----:B------:R-:W-:Y:S05]  /*0080*/  BSYNC.RECONVERGENT B3 ;  /* 0x0000000000037941 */ /* 0x000fea0003800200 */
.L_x_8094:
[----:B------:R-:W-:Y:S05]  /*0090*/  EXIT ;  /* 0x000000000000794d */ /* 0x000fea0003800000 */
        .type           $_ZN5flash24flash_fwd_splitkv_kernelI23Flash_fwd_kernel_traitsILi32ELi64ELi128ELi4ELb0ELb0EN7cutlass6half_tE19Flash_kernel_traitsILi32ELi64ELi128ELi4ES3_EELb0ELb0ELb1ELb0ELb0ELb0ELb0ELb1EEEvNS_16Flash_fwd_paramsE$_ZN5flash30compute_attn_1rowblock_splitkvI23Flash_fwd_kernel_traitsILi32ELi64ELi128ELi4ELb0ELb0EN7cutlass6half_tE19Flash_kernel_traitsILi32ELi64ELi128ELi4ES3_EELb0ELb0ELb1ELb0ELb0ELb0ELb0ELb1ENS_16Flash_fwd_paramsEEEvRKT8_iiiii,@function
        .size           $_ZN5flash24flash_fwd_splitkv_kernelI23Flash_fwd_kernel_traitsILi32ELi64ELi128ELi4ELb0ELb0EN7cutlass6half_tE19Flash_kernel_traitsILi32ELi64ELi128ELi4ES3_EELb0ELb0ELb1ELb0ELb0ELb0ELb0ELb1EEEvNS_16Flash_fwd_paramsE$_ZN5flash30compute_attn_1rowblock_splitkvI23Flash_fwd_kernel_traitsILi32ELi64ELi128ELi4ELb0ELb0EN7cutlass6half_tE19Flash_kernel_traitsILi32ELi64ELi128ELi4ES3_EELb0ELb0ELb1ELb0ELb0ELb0ELb0ELb1ENS_16Flash_fwd_paramsEEEvRKT8_iiiii,(.L_x_10314 - $_ZN5flash24flash_fwd_splitkv_kernelI23Flash_fwd_kernel_traitsILi32ELi64ELi128ELi4ELb0ELb0EN7cutlass6half_tE19Flash_kernel_traitsILi32ELi64ELi128ELi4ES3_EELb0ELb0ELb1ELb0ELb0ELb0ELb0ELb1EEEvNS_16Flash_fwd_paramsE$_ZN5flash30compute_attn_1rowblock_splitkvI23Flash_fwd_kernel_traitsILi32ELi64ELi128ELi4ELb0ELb0EN7cutlass6half_tE19Flash_kernel_traitsILi32ELi64ELi128ELi4ES3_EELb0ELb0ELb1ELb0ELb0ELb0ELb0ELb1ENS_16Flash_fwd_paramsEEEvRKT8_iiiii)
$_ZN5flash24flash_fwd_splitkv_kernelI23Flash_fwd_kernel_traitsILi32ELi64ELi128ELi4ELb0ELb0EN7cutlass6half_tE19Flash_kernel_traitsILi32ELi64ELi128ELi4ES3_EELb0ELb0ELb1ELb0ELb0ELb0ELb0ELb1EEEvNS_16Flash_fwd_paramsE$_ZN5flash30compute_attn_1rowblock_splitkvI23Flash_fwd_kernel_traitsILi32ELi64ELi128ELi4ELb0ELb0EN7cutlass6half_tE19Flash_kernel_traitsILi32ELi64ELi128ELi4ES3_EELb0ELb0ELb1ELb0ELb0ELb0ELb0ELb1ENS_16Flash_fwd_paramsEEEvRKT8_iiiii:
        /* <DEDUP_REMOVED lines=38> */
.L_x_8096:
[----:B------:R-:W-:Y:S05]  /*0300*/  BSYNC.RECONVERGENT B0 ;  /* 0x0000000000007941 */ /* 0x000fea0003800200 */
.L_x_8095:
[----:B------:R-:W-:Y:S04]  /*0310*/  BSSY.RECONVERGENT B0, `(.L_x_8097) ;  /* 0x0000007000007945 */ /* 0x000fe80003800200 */
[----:B------:R-:W-:Y:S05]  /*0320*/  @!P3 BRA `(.L_x_8098) ;  /* 0x000000000014b947 */ /* 0x000fea0003800000 */
[----:B------:R-:W2:Y:S02]  /*0330*/  LD.E.U8 R2, desc[UR4][R84.64+0x1b2] ;  /* 0x0001b20454027980 */ /* 0x000ea4000c101100 */
[----:B--2---:R-:W-:-:S13]  /*0340*/  ISETP.NE.AND P1, PT, R2, RZ, PT ;  /* 0x000000ff0200720c */ /* 0x004fda0003f25270 */
[----:B-----5:R-:W2:Y:S02]  /*0350*/  @P1 LD.E R52, desc[UR4][R6.64+0x4] ;  /* 0x0000040406341980 */ /* 0x020ea4000c101900 */
[----:B--2---:R-:W-:-:S06]  /*0360*/  @P1 IADD3 R52, PT, PT, R52, -R15, RZ ;  /* 0x8000000f34341210 */ /* 0x004fcc0007ffe0ff */
[----:B------:R2:W5:Y:S02]  /*0370*/  @!P1 LD.E R52, desc[UR4][R6.64] ;  /* 0x0000000406349980 */ /* 0x000564000c101900 */
.L_x_8098:
[----:B------:R-:W-:Y:S05]  /*0380*/  BSYNC.RECONVERGENT B0 ;  /* 0x0000000000007941 */ /* 0x000fea0003800200 */
.L_x_8097:
        /* <DEDUP_REMOVED lines=9> */
.L_x_8100:
[----:B------:R-:W3:Y:S01]  /*0420*/  LD.E.64 R2, desc[UR4][R84.64+0x108] ;  /* 0x0001080454027980 */ /* 0x000ee2000c101b00 */
[----:B------:R-:W-:Y:S01]  /*0430*/  BSSY.RECONVERGENT B0, `(.L_x_8102) ;  /* 0x0000006000007945 */ /* 0x000fe20003800200 */
[----:B------:R-:W-:Y:S01]  /*0440*/  IMAD.MOV.U32 R45, RZ, RZ, RZ ;  /* 0x000000ffff2d7224 */ /* 0x000fe200078e00ff */
[----:B---3--:R-:W-:-:S04]  /*0450*/  ISETP.NE.U32.AND P0, PT, R2, RZ, PT ;  /* 0x000000ff0200720c */ /* 0x008fc80003f05070 */
[----:B------:R-:W-:-:S13]  /*0460*/  ISETP.NE.AND.EX P0, PT, R3, RZ, PT, P0 ;  /* 0x000000ff0300720c */ /* 0x000fda0003f05300 */
[----:B------:R-:W-:Y:S05]  /*0470*/  @!P0 BRA `(.L_x_8103) ;  /* 0x0000000000048947 */ /* 0x000fea0003800000 */
[----:B------:R3:W5:Y:S02]  /*0480*/  LD.E R45, desc[UR4][R84.64+0xbc] ;  /* 0x0000bc04542d7980 */ /* 0x000764000c101900 */
.L_x_8103:
[----:B------:R-:W-:Y:S05]  /*0490*/  BSYNC.RECONVERGENT B0 ;  /* 0x0000000000007941 */ /* 0x000fea0003800200 */
.L_x_8102:
[----:B-----5:R-:W-:Y:S02]  /*04a0*/  IADD3 R45, PT, PT, R52, R45, RZ ;  /* 0x0000002d342d7210 */ /* 0x020fe40007ffe0ff */
.L_x_8101:
[----:B------:R-:W-:Y:S05]  /*04b0*/  BSYNC.RECONVERGENT B1 ;  /* 0x0000000000017941 */ /* 0x000fea0003800200 */
.L_x_8099:
[----:B------:R-:W-:Y:S01]  /*04c0*/  IMAD.SHL.U32 R57, R147, 0x40, RZ ;  /* 0x0000004093397824 */ /* 0x000fe200078e00ff */
[----:B------:R-:W-:Y:S01]  /*04d0*/  MOV R2, R144 ;  /* 0x0000009000027202 */ /* 0x000fe20000000f00 */
[----:B------:R-:W-:-:S03]  /*04e0*/  IMAD.MOV.U32 R3, RZ, RZ, 0x0 ;  /* 0x00000000ff037424 */ /* 0x000fc600078e00ff */
[----:B------:R-:W-:-:S13]  /*04f0*/  ISETP.GT.AND P0, PT, R149, R57, PT ;  /* 0x000000399500720c */ /* 0x000fda0003f04270 */
[----:B-123--:R-:W-:Y:S05]  /*0500*/  @!P0 RET.REL.NODEC R2 `(_ZN5flash24flash_fwd_splitkv_kernelI23Flash_fwd_kernel_traitsILi32ELi64ELi128ELi4ELb0ELb0EN7cutlass6half_tE19Flash_kernel_traitsILi32ELi64ELi128ELi4ES3_EELb0ELb0ELb1ELb0ELb0ELb0ELb0ELb1EEEvNS_16Flash_fwd_paramsE) ;  /* 0xfffffff802bc8950 */ /* 0x00efea0003c3ffff */
        /* <DEDUP_REMOVED lines=74> */
.L_x_8106:
[----:B------:R-:W-:Y:S05]  /*09b0*/  BSYNC.RECONVERGENT B0 ;  /* 0x0000000000007941 */ /* 0x000fea0003800200 */
.L_x_8105:
[----:B------:R-:W-:Y:S01]  /*09c0*/  MOV R2, R144 ;  /* 0x0000009000027202 */ /* 0x000fe20000000f00 */
[----:B------:R1:W-:Y:S01]  /*09d0*/  @!P3 ST.E desc[UR4][R16.64], R0 ;  /* 0x000000001000b985 */ /* 0x0003e2000c101904 */
[----:B------:R-:W-:-:S04]  /*09e0*/  MOV R3, 0x0 ;  /* 0x0000000000037802 */ /* 0x000fc80000000f00 */
[----:B-12---:R-:W-:Y:S05]  /*09f0*/  @P2 RET.REL.NODEC R2 `(_ZN5flash24flash_fwd_splitkv_kernelI23Flash_fwd_kernel_traitsILi32ELi64ELi128ELi4ELb0ELb0EN7cutlass6half_tE19Flash_kernel_traitsILi32ELi64ELi128ELi4ES3_EELb0ELb0ELb1ELb0ELb0ELb0ELb0ELb1EEEvNS_16Flash_fwd_paramsE) ;  /* 0xfffffff402802950 */ /* 0x006fea0003c3ffff */
[----:B------:R-:W-:Y:S02]  /*0a00*/  MOV R0, 0x7f800000 ;  /* 0x7f80000000007802 */ /* 0x000fe40000000f00 */
[----:B------:R-:W-:-:S03]  /*0a10*/  MOV R145, 0x0 ;  /* 0x0000000000917802 */ /* 0x000fc60000000f00 */
[----:B------:R1:W-:Y:S02]  /*0a20*/  ST.E desc[UR4][R16.64+0x80], R0 ;  /* 0x0000800010007985 */ /* 0x0003e4000c101904 */
[----:B-1----:R-:W-:Y:S05]  /*0a30*/  RET.REL.NODEC R144 `(_ZN5flash24flash_fwd_splitkv_kernelI23Flash_fwd_kernel_traitsILi32ELi64ELi128ELi4ELb0ELb0EN7cutlass6half_tE19Flash_kernel_traitsILi32ELi64ELi128ELi4ES3_EELb0ELb0ELb1ELb0ELb0ELb0ELb0ELb1EEEvNS_16Flash_fwd_paramsE) ;  /* 0xfffffff490707950 */ /* 0x002fea0003c3ffff */
.L_x_8104:
        /* <DEDUP_REMOVED lines=85> */
[----:B------:R-:W-:-:S05]  /*0f90*/  @!P1 LOP3.LUT R10, RZ, R7, RZ, 0x33, !PT ;  /* 0x00000007ff0a9212 */ /* 0x000fca00078e33ff */
[----:B--2---:R-:W-:Y:S01]  /*0fa0*/  IMAD R8, R17, R10, RZ ;  /* 0x0000000a11087224 */ /* 0x004fe200078e02ff */
[----:B---3--:R-:W-:Y:S01]  /*0fb0*/  SHF.R.S32.HI R5, RZ, 0x1f, R0 ;  /* 0x0000001fff057819 */ /* 0x008fe20000011400 */
[----:B------:R-:W-:-:S04]  /*0fc0*/  IMAD R6, R19, R0, RZ ;  /* 0x0000000013067224 */ /* 0x000fc800078e02ff */
[C---:B------:R-:W-:Y:S02]  /*0fd0*/  IMAD R6, R18.reuse, R5, R6 ;  /* 0x0000000512067224 */ /* 0x040fe400078e0206 */
[----:B------:R-:W-:-:S05]  /*0fe0*/  IMAD.WIDE.U32 R18, R18, R0, RZ ;  /* 0x0000000012127225 */ /* 0x000fca00078e00ff */
        /* <DEDUP_REMOVED lines=16> */
.L_x_8108:
[----:B------:R-:W2:Y:S01]  /*10f0*/  LD.E R7, desc[UR4][R84.64+0x68] ;  /* 0x0000680454077980 */ /* 0x000ea2000c101900 */
[----:B------:R-:W-:-:S03]  /*1100*/  ISETP.NE.AND P2, PT, R15, -0x1, PT ;  /* 0xffffffff0f00780c */ /* 0x000fc60003f45270 */
[----:B------:R-:W3:Y:S01]  /*1110*/  LD.E.64 R136, desc[UR4][R84.64+0x38] ;  /* 0x0000380454887980 */ /* 0x000ee2000c101b00 */
[----:B-1----:R-:W-:Y:S02]  /*1120*/  MOV R2, R84 ;  /* 0x0000005400027202 */ /* 0x002fe40000000f00 */
[----:B------:R-:W-:Y:S01]  /*1130*/  MOV R3, R85 ;  /* 0x0000005500037202 */ /* 0x000fe20000000f00 */
[----:B------:R1:W5:Y:S04]  /*1140*/  LD.E.64 R24, desc[UR4][R84.64+0x58] ;  /* 0x0000580454187980 */ /* 0x000368000c101b00 */
[----:B------:R-:W4:Y:S04]  /*1150*/  LD.E.64 R138, desc[UR4][R2.64+0x40] ;  /* 0x00004004028a7980 */ /* 0x000f28000c101b00 */
[----:B------:R-:W4:Y:S04]  /*1160*/  @!P2 LD.E.64 R20, desc[UR4][R84.64+0x20] ;  /* 0x000020045414a980 */ /* 0x000f28000c101b00 */
[----:B------:R-:W4:Y:S04]  /*1170*/  @!P2 LD.E.64 R18, desc[UR4][R84.64+0x28] ;  /* 0x000028045412a980 */ /* 0x000f28000c101b00 */
[----:B------:R-:W4:Y:S01]  /*1180*/  LD.E.64 R16, desc[UR4][R2.64+0x50] ;  /* 0x0000500402107980 */ /* 0x000f22000c101b00 */
[----:B------:R-:W-:Y:S01]  /*1190*/  IMAD.MOV.U32 R8, RZ, RZ, RZ ;  /* 0x000000ffff087224 */ /* 0x000fe200078e00ff */
[----:B------:R-:W-:-:S02]  /*11a0*/  @!P2 SHF.R.S32.HI R6, RZ, 0x1f, R14 ;  /* 0x0000001fff06a819 */ /* 0x000fc4000001140e */
        /* <DEDUP_REMOVED lines=16> */
[----:B------:R-:W-:Y:S01]  /*12b0*/  @!P2 IMAD.WIDE.U32 R22, R136, R14, RZ ;  /* 0x0000000e8816a225 */ /* 0x000fe200078e00ff */
[----:B-----5:R-:W-:-:S03]  /*12c0*/  @!P2 SHF.R.S32.HI R8, RZ, 0x1f, R11 ;  /* 0x0000001fff08a819 */ /* 0x020fc6000001140b */
[----:B------:R-:W-:Y:S02]  /*12d0*/  @!P2 IMAD R4, R6, R136, R4 ;  /* 0x000000880604a224 */ /* 0x000fe400078e0204 */
        /* <DEDUP_REMOVED lines=13> */
[----:B------:R-:W-:Y:S01]  /*13b0*/  @!P2 IMAD.IADD R6, R9, 0x1, R6 ;  /* 0x000000010906a824 */ /* 0x000fe200078e0206 */
[----:B------:R-:W-:Y:S02]  /*13c0*/  @P2 IADD3 R6, PT, PT, R21, R0, RZ ;  /* 0x0000000015062210 */ /* 0x000fe40007ffe0ff */
[----:B------:R-:W-:Y:S01]  /*13d0*/  @P2 MOV R8, R20 ;  /* 0x0000001400082202 */ /* 0x000fe20000000f00 */
[----:B------:R-:W-:Y:S01]  /*13e0*/  @!P2 IMAD R4, R139, R14, RZ ;  /* 0x0000000e8b04a224 */ /* 0x000fe200078e02ff */
[----:B------:R-:W-:Y:S01]  /*13f0*/  @!P2 SHF.R.S32.HI R0, RZ, 0x1f, R14 ;  /* 0x0000001fff00a819 */ /* 0x000fe2000001140e */
[----:B------:R-:W-:Y:S01]  /*1400*/  @P3 VIADD R10, R10, 0x1 ;  /* 0x000000010a0a3836 */ /* 0x000fe20000000000 */
[----:B------:R-:W-:-:S02]  /*1410*/  LEA R9, R44, 0xffffff80, 0x7 ;  /* 0xffffff802c097811 */ /* 0x000fc400078e38ff */
[----:B------:R-:W-:Y:S02]  /*1420*/  MOV R20, R8 ;  /* 0x0000000800147202 */ /* 0x000fe40000000f00 */
[----:B------:R-:W-:Y:S01]  /*1430*/  MOV R21, R6 ;  /* 0x0000000600157202 */ /* 0x000fe20000000f00 */
[----:B------:R-:W-:Y:S02]  /*1440*/  @!P2 IMAD R0, R0, R138, R4 ;  /* 0x0000008a0000a224 */ /* 0x000fe400078e0204 */
[----:B------:R-:W-:Y:S01]  /*1450*/  @!P2 IMAD.WIDE.U32 R22, R138, R14, RZ ;  /* 0x0000000e8a16a225 */ /* 0x000fe200078e00ff */
[----:B------:R-:W-:Y:S02]  /*1460*/  @!P0 IADD3 R10, PT, PT, -R10, RZ, RZ ;  /* 0x000000ff0a0a8210 */ /* 0x000fe40007ffe1ff */
[----:B------:R-:W-:Y:S01]  /*1470*/  @!P1 LOP3.LUT R10, RZ, R7, RZ, 0x33, !PT ;  /* 0x00000007ff0a9212 */ /* 0x000fe200078e33ff */
[-C--:B------:R-:W-:Y:S02]  /*1480*/  IMAD R5, R137, R9.reuse, RZ ;  /* 0x0000000989057224 */ /* 0x080fe400078e02ff */
[----:B------:R-:W-:Y:S01]  /*1490*/  IMAD.WIDE.U32 R20, R136, R9, R20 ;  /* 0x0000000988147225 */ /* 0x000fe200078e0014 */
[----:B------:R-:W-:-:S02]  /*14a0*/  @!P2 IADD3 R23, PT, PT, R23, R0, RZ ;  /* 0x000000001717a210 */ /* 0x000fc40007ffe0ff */
[----:B------:R-:W-:Y:S01]  /*14b0*/  @!P2 SHF.R.S32.HI R0, RZ, 0x1f, R11 ;  /* 0x0000001fff00a819 */ /* 0x000fe2000001140b */
[----:B------:R-:W-:Y:S01]  /*14c0*/  @!P2 IMAD R4, R19, R11, RZ ;  /* 0x0000000b1304a224 */ /* 0x000fe200078e02ff */
[----:B------:R-:W-:Y:S01]  /*14d0*/  IADD3 R21, PT, PT, R21, R5, RZ ;  /* 0x0000000515157210 */ /* 0x000fe20007ffe0ff */
[----:B------:R-:W-:Y:S01]  /*14e0*/  @P2 IMAD.IADD R14, R14, 0x1, R15 ;  /* 0x000000010e0e2824 */ /* 0x000fe200078e020f */
[----:B------:R-:W-:Y:S01]  /*14f0*/  SHF.R.S32.HI R6, RZ, 0x1f, R10 ;  /* 0x0000001fff067819 */ /* 0x000fe2000001140a */
        /* <DEDUP_REMOVED lines=14> */
.L_x_8109:
[----:B------:R-:W-:Y:S05]  /*15e0*/  BSYNC.RECONVERGENT B0 ;  /* 0x0000000000007941 */ /* 0x000fea0003800200 */
.L_x_8107:
        /* <DEDUP_REMOVED lines=26> */
[----:B------:R-:W-:Y:S01]  /*1790*/  SHF.L.U32 R46, R47, 0x3, RZ ;  /* 0x000000032f2e7819 */ /* 0x000fe200000006ff */
[----:B------:R-:W1:Y:S03]  /*17a0*/  S2R R49, SR_CgaCtaId ;  /* 0x0000000000317919 */ /* 0x000e660000008800 */
[----:B------:R-:W-:-:S07]  /*17b0*/  LOP3.LUT R12, R46, 0x18, RZ, 0xc0, !PT ;  /* 0x000000182e0c7812 */ /* 0x000fce00078ec0ff */
[----:B------:R-:W-:-:S05]  /*17c0*/  @!P2 IMAD.IADD R18, R18, 0x1, -R13 ;  /* 0x000000011212a824 */ /* 0x000fca00078e0a0d */
[----:B------:R-:W-:Y:S02]  /*17d0*/  ISETP.GE.U32.AND P3, PT, R18, R13, PT ;  /* 0x0000000d1200720c */ /* 0x000fe40003f66070 */
[----:B------:R-:W-:Y:S02]  /*17e0*/  IADD3 R18, P1, PT, R12, R17, RZ ;  /* 0x000000110c127210 */ /* 0x000fe40007f3e0ff */
[----:B------:R-:W-:Y:S01]  /*17f0*/  LOP3.LUT R17, R145, R7, RZ, 0x3c, !PT ;  /* 0x0000000791117212 */ /* 0x000fe200078e3cff */
[-C--:B-----5:R-:W-:Y:S01]  /*1800*/  IMAD R6, R6, R138.reuse, RZ ;  /* 0x0000008a06067224 */ /* 0x0a0fe200078e02ff */
[----:B------:R-:W-:Y:S01]  /*1810*/  @!P2 IADD3 R16, PT, PT, R16, 0x1, RZ ;  /* 0x000000011010a810 */ /* 0x000fe20007ffe0ff */
[----:B------:R-:W-:Y:S01]  /*1820*/  IMAD.X R19, RZ, RZ, R10, P1 ;  /* 0x000000ffff137224 */ /* 0x000fe200008e060a */
[----:B------:R-:W-:Y:S01]  /*1830*/  ISETP.GE.AND P1, PT, R17, RZ, PT ;  /* 0x000000ff1100720c */ /* 0x000fe20003f26270 */
[----:B------:R-:W-:Y:S01]  /*1840*/  IMAD R10, R9, R139, R6 ;  /* 0x0000008b090a7224 */ /* 0x000fe200078e0206 */
[----:B------:R-:W-:Y:S01]  /*1850*/  ISETP.NE.AND P2, PT, R7, RZ, PT ;  /* 0x000000ff0700720c */ /* 0x000fe20003f45270 */
[----:B------:R-:W-:-:S04]  /*1860*/  IMAD.WIDE.U32 R18, R9, R138, R18 ;  /* 0x0000008a09127225 */ /* 0x000fc800078e0012 */
[----:B------:R-:W-:Y:S01]  /*1870*/  @P3 VIADD R16, R16, 0x1 ;  /* 0x0000000110103836 */ /* 0x000fe20000000000 */
[----:B------:R-:W-:-:S03]  /*1880*/  IADD3 R29, PT, PT, R19, R10, RZ ;  /* 0x0000000a131d7210 */ /* 0x000fc60007ffe0ff */
[----:B------:R-:W-:Y:S01]  /*1890*/  IMAD.MOV.U32 R6, RZ, RZ, R16 ;  /* 0x000000ffff067224 */ /* 0x000fe200078e0010 */
[----:B------:R-:W-:-:S03]  /*18a0*/  SHF.R.S32.HI R59, RZ, 0x1f, R52 ;  /* 0x0000001fff3b7819 */ /* 0x000fc60000011434 */
[----:B------:R-:W-:Y:S01]  /*18b0*/  @!P1 IMAD.MOV R6, RZ, RZ, -R6 ;  /* 0x000000ffff069224 */ /* 0x000fe200078e0a06 */
[----:B------:R-:W-:Y:S01]  /*18c0*/  @!P2 LOP3.LUT R6, RZ, R7, RZ, 0x33, !PT ;  /* 0x00000007ff06a212 */ /* 0x000fe200078e33ff */
[----:B------:R-:W-:Y:S01]  /*18d0*/  IMAD.MOV.U32 R28, RZ, RZ, R18 ;  /* 0x000000ffff1c7224 */ /* 0x000fe200078e0012 */
[----:B------:R-:W-:Y:S02]  /*18e0*/  LOP3.LUT R18, R46, 0xc0, RZ, 0xc0, !PT ;  /* 0x000000c02e127812 */ /* 0x000fe400078ec0ff */
[----:B------:R-:W-:Y:S01]  /*18f0*/  SHF.R.S32.HI R7, RZ, 0x1f, R6 ;  /* 0x0000001fff077819 */ /* 0x000fe20000011406 */
[----:B------:R-:W-:Y:S01]  /*1900*/  IMAD R17, R25, R6, RZ ;  /* 0x0000000619117224 */ /* 0x000fe200078e02ff */
[----:B------:R-:W-:Y:S02]  /*1910*/  SHF.R.U32.HI R78, RZ, 0x2, R47 ;  /* 0x00000002ff4e7819 */ /* 0x000fe4000001162f */
[----:B------:R-:W-:Y:S02]  /*1920*/  MOV R79, RZ ;  /* 0x000000ff004f7202 */ /* 0x000fe40000000f00 */
[----:B------:R-:W-:Y:S01]  /*1930*/  LEA.HI R59, R59, R52, RZ, 0x7 ;  /* 0x000000343b3b7211 */ /* 0x000fe200078f38ff */
[----:B------:R-:W-:-:S03]  /*1940*/  IMAD.WIDE.U32 R28, R6, R24, R28 ;  /* 0x00000018061c7225 */ /* 0x000fc600078e001c */
[----:B------:R-:W-:Y:S01]  /*1950*/  SHF.R.S32.HI R59, RZ, 0x7, R59 ;  /* 0x00000007ff3b7819 */ /* 0x000fe2000001143b */
[----:B------:R-:W-:-:S03]  /*1960*/  IMAD R17, R7, R24, R17 ;  /* 0x0000001807117224 */ /* 0x000fc600078e0211 */
[----:B------:R-:W-:Y:S01]  /*1970*/  ISETP.GE.AND P3, PT, R59, R44, PT ;  /* 0x0000002c3b00720c */ /* 0x000fe20003f66270 */
[----:B------:R-:W-:Y:S01]  /*1980*/  IMAD R135, R137, R78, RZ ;  /* 0x0000004e89877224 */ /* 0x000fe200078e02ff */
[----:B------:R-:W-:Y:S01]  /*1990*/  LOP3.LUT R153, R153, R152, RZ, 0x3c, !PT ;  /* 0x0000009899997212 */ /* 0x000fe200078e3cff */
[----:B------:R-:W-:Y:S02]  /*19a0*/  IMAD R142, R139, R78, RZ ;  /* 0x0000004e8b8e7224 */ /* 0x000fe400078e02ff */
[----:B------:R-:W-:Y:S01]  /*19b0*/  IMAD.SHL.U32 R48, R47, 0x4, RZ ;  /* 0x000000042f307824 */ /* 0x000fe200078e00ff */
[----:B------:R-:W-:-:S04]  /*19c0*/  LOP3.LUT R152, R153, R152, RZ, 0x3c, !PT ;  /* 0x0000009899987212 */ /* 0x000fc800078e3cff */
[----:B------:R-:W-:Y:S02]  /*19d0*/  LOP3.LUT R55, R48, 0xc, RZ, 0xc0, !PT ;  /* 0x0000000c30377812 */ /* 0x000fe400078ec0ff */
[----:B------:R-:W-:Y:S01]  /*19e0*/  LOP3.LUT R153, R153, R152, RZ, 0x3c, !PT ;  /* 0x0000009899997212 */ /* 0x000fe200078e3cff */
[----:B--2---:R-:W-:-:S04]  /*19f0*/  @P0 IMAD.WIDE.U32 R30, R20, R150, RZ ;  /* 0x00000096141e0225 */ /* 0x004fc800078e00ff */
[----:B------:R-:W-:Y:S02]  /*1a00*/  @P0 IMAD R16, R21, R150, RZ ;  /* 0x0000009615100224 */ /* 0x000fe400078e02ff */
[-C--:B---3--:R-:W-:Y:S02]  /*1a10*/  @!P0 IMAD R9, R27, R146.reuse, RZ ;  /* 0x000000921b098224 */ /* 0x088fe400078e02ff */
[----:B------:R-:W-:-:S04]  /*1a20*/  @!P0 IMAD.WIDE.U32 R26, R26, R146, RZ ;  /* 0x000000921a1a8225 */ /* 0x000fc800078e00ff */
[----:B------:R-:W-:Y:S02]  /*1a30*/  @!P0 IMAD.MOV.U32 R10, RZ, RZ, R26 ;  /* 0x000000ffff0a8224 */ /* 0x000fe400078e001a */
[----:B------:R-:W-:Y:S01]  /*1a40*/  @P0 IMAD.MOV.U32 R10, RZ, RZ, R30 ;  /* 0x000000ffff0a0224 */ /* 0x000fe200078e001e */
[----:B------:R-:W-:Y:S02]  /*1a50*/  @!P0 IADD3 R9, PT, PT, R27, R9, RZ ;  /* 0x000000091b098210 */ /* 0x000fe40007ffe0ff */
[----:B------:R-:W-:Y:S02]  /*1a60*/  @P0 IADD3 R9, PT, PT, R31, R16, RZ ;  /* 0x000000101f090210 */ /* 0x000fe40007ffe0ff */
[----:B------:R-:W-:Y:S02]  /*1a70*/  IADD3 R26, P1, PT, R12, R10, RZ ;  /* 0x0000000a0c1a7210 */ /* 0x000fe40007f3e0ff */
[----:B------:R-:W-:-:S03]  /*1a80*/  MOV R16, 0x400 ;  /* 0x0000040000107802 */ /* 0x000fc60000000f00 */
[----:B------:R-:W-:Y:S01]  /*1a90*/  IMAD.X R27, RZ, RZ, R9, P1 ;  /* 0x000000ffff1b7224 */ /* 0x000fe200008e0609 */
[----:B------:R-:W-:Y:S01]  /*1aa0*/  LOP3.LUT R10, R18, 0x18, R47, 0xf8, !PT ;  /* 0x00000018120a7812 */ /* 0x000fe200078ef82f */
[----:B------:R-:W-:Y:S01]  /*1ab0*/  @!P0 IMAD.MOV.U32 R19, RZ, RZ, R21 ;  /* 0x000000ffff138224 */ /* 0x000fe200078e0015 */
[----:B------:R-:W-:Y:S01]  /*1ac0*/  @!P0 MOV R18, R20 ;  /* 0x0000001400128202 */ /* 0x000fe20000000f00 */
[-C--:B------:R-:W-:Y:S01]  /*1ad0*/  IMAD R9, R23, R145.reuse, RZ ;  /* 0x0000009117097224 */ /* 0x080fe200078e02ff */
[----:B-1----:R-:W-:Y:S01]  /*1ae0*/  LEA R49, R49, R16, 0x18 ;  /* 0x0000001031317211 */ /* 0x002fe200078ec0ff */
[----:B------:R-:W-:-:S04]  /*1af0*/  IMAD.WIDE.U32 R26, R22, R145, R26 ;  /* 0x00000091161a7225 */ /* 0x000fc800078e001a */
[----:B------:R-:W-:Y:S02]  /*1b00*/  @P0 IMAD.MOV.U32 R18, RZ, RZ, R20 ;  /* 0x000000ffff120224 */ /* 0x000fe400078e0014 */
[----:B------:R-:W-:Y:S01]  /*1b10*/  @P0 IMAD.MOV.U32 R19, RZ, RZ, R21 ;  /* 0x000000ffff130224 */ /* 0x000fe200078e0015 */
[----:B------:R-:W-:Y:S01]  /*1b20*/  IADD3 R16, P0, PT, R12, R8, RZ ;  /* 0x000000080c107210 */ /* 0x000fe20007f1e0ff */
[----:B------:R-:W-:Y:S01]  /*1b30*/  IMAD.WIDE.U32 R20, R147, 0x40, R78 ;  /* 0x0000004093147825 */ /* 0x000fe200078e004e */
[----:B------:R-:W-:-:S03]  /*1b40*/  IADD3 R25, PT, PT, R27, R9, RZ ;  /* 0x000000091b197210 */ /* 0x000fc60007ffe0ff */
[----:B------:R-:W-:Y:S02]  /*1b50*/  IMAD.IADD R23, R29, 0x1, R17 ;  /* 0x000000011d177824 */ /* 0x000fe400078e0211 */
[-C--:B------:R-:W-:Y:S02]  /*1b60*/  IMAD R8, R21, R18.reuse, RZ ;  /* 0x0000001215087224 */ /* 0x080fe400078e02ff */
[----:B------:R-:W-:Y:S02]  /*1b70*/  IMAD.MOV.U32 R22, RZ, RZ, R28 ;  /* 0x000000ffff167224 */ /* 0x000fe400078e001c */
[----:B------:R-:W-:Y:S02]  /*1b80*/  IMAD.MOV.U32 R24, RZ, RZ, R26 ;  /* 0x000000ffff187224 */ /* 0x000fe400078e001a */
[----:B------:R-:W-:Y:S01]  /*1b90*/  IMAD.X R17, RZ, RZ, R0, P0 ;  /* 0x000000ffff117224 */ /* 0x000fe200000e0600 */
[----:B------:R-:W-:Y:S01]  /*1ba0*/  SHF.L.U64.HI R51, R18, 0x5, R19 ;  /* 0x0000000512337819 */ /* 0x000fe20000010213 */
[----:B------:R-:W-:Y:S01]  /*1bb0*/  IMAD R0, R20, R19, R8 ;  /* 0x0000001314007224 */ /* 0x000fe200078e0208 */
[----:B------:R-:W-:Y:S01]  /*1bc0*/  SHF.L.U32 R50, R18, 0x5, RZ ;  /* 0x0000000512327819 */ /* 0x000fe200000006ff */
[----:B------:R-:W-:Y:S01]  /*1bd0*/  IMAD.WIDE.U32 R18, R20, R18, R24 ;  /* 0x0000001214127225 */ /* 0x000fe200078e0018 */
[----:B------:R-:W-:-:S03]  /*1be0*/  LOP3.LUT R10, R10, 0x18, R46, 0x78, !PT ;  /* 0x000000180a0a7812 */ /* 0x000fc600078e782e */
[----:B------:R-:W-:-:S04]  /*1bf0*/  IMAD.WIDE.U32 R16, R78, R136, R16 ;  /* 0x000000884e107225 */ /* 0x000fc800078e0010 */
[----:B------:R-:W-:Y:S01]  /*1c00*/  IMAD.WIDE.U32 R8, R78, R138, R22 ;  /* 0x0000008a4e087225 */ /* 0x000fe200078e0016 */
[----:B------:R-:W-:Y:S02]  /*1c10*/  LOP3.LUT R46, R10, 0x1f20, R46, 0xf8, !PT ;  /* 0x00001f200a2e7812 */ /* 0x000fe400078ef82e */
[----:B----4-:R-:W-:Y:S01]  /*1c20*/  LEA R140, P1, R16, R4, 0x1 ;  /* 0x00000004108c7211 */ /* 0x010fe200078208ff */
[----:B------:R-:W-:Y:S01]  /*1c30*/  IMAD.IADD R135, R17, 0x1, R135 ;  /* 0x0000000111877824 */ /* 0x000fe200078e0287 */
[----:B------:R-:W-:Y:S01]  /*1c40*/  IADD3 R0, PT, PT, R19, R0, RZ ;  /* 0x0000000013007210 */ /* 0x000fe20007ffe0ff */
[----:B------:R-:W-:Y:S01]  /*1c50*/  IMAD.IADD R142, R9, 0x1, R142 ;  /* 0x00000001098e7824 */ /* 0x000fe200078e028e */
[----:B------:R-:W-:Y:S02]  /*1c60*/  LEA R76, P2, R18, R14, 0x1 ;  /* 0x0000000e124c7211 */ /* 0x000fe400078408ff */
[----:B------:R-:W-:Y:S02]  /*1c70*/  LEA R143, P0, R8, R2, 0x1 ;  /* 0x00000002088f7211 */ /* 0x000fe400078008ff */
[----:B------:R-:W-:-:S02]  /*1c80*/  LEA.HI.X R77, R18, R15, R0, 0x1, P2 ;  /* 0x0000000f124d7211 */ /* 0x000fc400010f0c00 */
        /* <DEDUP_REMOVED lines=16> */
[----:B------:R-:W-:Y:S02]  /*1d90*/  LEA R56, R44, 0xffffff80, 0x7 ;  /* 0xffffff802c387811 */ /* 0x000fe400078e38ff */
[----:B------:R-:W-:Y:S02]  /*1da0*/  SHF.R.S32.HI R11, RZ, 0x1, R11 ;  /* 0x00000001ff0b7819 */ /* 0x000fe4000001140b */
[----:B------:R-:W-:Y:S01]  /*1db0*/  LOP3.LUT R10, R47, 0x3, RZ, 0xc0, !PT ;  /* 0x000000032f0a7812 */ /* 0x000fe200078ec0ff */
[----:B------:R-:W-:-:S04]  /*1dc0*/  IMAD.IADD R65, R56, 0x1, R65 ;  /* 0x0000000138417824 */ /* 0x000fc800078e0241 */
[----:B------:R-:W-:Y:S01]  /*1dd0*/  IMAD R65, R65, R11, RZ ;  /* 0x0000000b41417224 */ /* 0x000fe200078e02ff */
[----:B------:R-:W-:Y:S01]  /*1de0*/  VIMNMX R59, PT, PT, RZ, R59, !PT ;  /* 0x0000003bff3b7248 */ /* 0x000fe20007fe0100 */
        /* <DEDUP_REMOVED lines=56> */
[----:B------:R-:W-:-:S02]  /*2170*/  SHF.L.U32 R14, R14, 0x1, RZ ;  /* 0x000000010e0e7819 */ /* 0x000fc400000006ff */
[----:B------:R-:W-:Y:S02]  /*2180*/  LEA.HI.X R60, R20, R19, R60, 0x1, P1 ;  /* 0x00000013143c7211 */ /* 0x000fe400008f0c3c */
[----:B------:R-:W-:Y:S02]  /*2190*/  IADD3 R63, P3, PT, R4, R65, RZ ;  /* 0x00000041043f7210 */ /* 0x000fe40007f7e0ff */
[----:B------:R-:W-:Y:S02]  /*21a0*/  LEA.HI.X R9, R8, R17, R9, 0x1, P0 ;  /* 0x0000001108097211 */ /* 0x000fe400000f0c09 */
[-C--:B------:R-:W-:Y:S02]  /*21b0*/  IADD3 R32, P1, PT, R4, R14.reuse, RZ ;  /* 0x0000000e04207210 */ /* 0x080fe40007f3e0ff */
[C---:B------:R-:W-:Y:S02]  /*21c0*/  IADD3 R65, P2, PT, R2.reuse, R65, RZ ;  /* 0x0000004102417210 */ /* 0x040fe40007f5e0ff */
[----:B------:R-:W-:Y:S01]  /*21d0*/  IADD3 R14, P0, PT, R2, R14, RZ ;  /* 0x0000000e020e7210 */ /* 0x000fe20007f1e0ff */
[C-C-:B------:R-:W-:Y:S01]  /*21e0*/  IMAD.X R62, R5.reuse, 0x1, R64.reuse, P3 ;  /* 0x00000001053e7824 */ /* 0x140fe200018e0640 */
[-C--:B------:R-:W-:Y:S01]  /*21f0*/  IADD3.X R33, PT, PT, R5, R0.reuse, RZ, P1, !PT ;  /* 0x0000000005217210 */ /* 0x080fe20000ffe4ff */
[C---:B------:R-:W-:Y:S01]  /*2200*/  IMAD.X R64, R3.reuse, 0x1, R64, P2 ;  /* 0x0000000103407824 */ /* 0x040fe200010e0640 */
[----:B------:R-:W-:-:S02]  /*2210*/  IADD3.X R15, PT, PT, R3, R0, RZ, P0, !PT ;  /* 0x00000000030f7210 */ /* 0x000fc400007fe4ff */
[----:B------:R-:W-:-:S13]  /*2220*/  ISETP.GE.AND P3, PT, R12, R148, PT ;  /* 0x000000940c00720c */ /* 0x000fda0003f66270 */
.L_x_8133:
[----:B------:R-:W-:Y:S01]  /*2230*/  SHF.L.U64.HI R86, R82, 0x6, R83 ;  /* 0x0000000652567819 */ /* 0x000fe20000010253 */
[----:B------:R-:W-:Y:S01]  /*2240*/  VIADD R71, R71, 0x80 ;  /* 0x0000008047477836 */ /* 0x000fe20000000000 */
[----:B------:R-:W-:Y:S01]  /*2250*/  UMOV UR6, URZ ;  /* 0x000000ff00067c82 */ /* 0x000fe20008000000 */
[----:B------:R-:W-:Y:S01]  /*2260*/  VIADD R72, R72, 0x80 ;  /* 0x0000008048487836 */ /* 0x000fe20000000000 */
[----:B------:R-:W-:Y:S01]  /*2270*/  BSSY.RECONVERGENT B1, `(.L_x_8111) ;  /* 0x00002e8000017945 */ /* 0x000fe20003800200 */
[----:B------:R-:W-:Y:S01]  /*2280*/  IMAD.SHL.U32 R0, R138, 0x40, RZ ;  /* 0x000000408a007824 */ /* 0x000fe200078e00ff */
[-C--:B------:R-:W-:Y:S01]  /*2290*/  ISETP.GE.OR P5, PT, R78, R71.reuse, P3 ;  /* 0x000000474e00720c */ /* 0x080fe20001fa6670 */
[----:B------:R-:W-:Y:S01]  /*22a0*/  IMAD.SHL.U32 R8, R80, 0x40, RZ ;  /* 0x0000004050087824 */ /* 0x000fe200078e00ff */
[----:B------:R-:W-:Y:S01]  /*22b0*/  ISETP.GE.AND P3, PT, R12, R148, PT ;  /* 0x000000940c00720c */ /* 0x000fe20003f66270 */
[----:B------:R-:W-:Y:S01]  /*22c0*/  VIADD R70, R70, 0xffffffff ;  /* 0xffffffff46467836 */ /* 0x000fe20000000000 */
[----:B------:R-:W-:Y:S01]  /*22d0*/  ISETP.LT.OR P5, PT, R78, R72, P5 ;  /* 0x000000484e00720c */ /* 0x000fe20002fa1670 */
[----:B------:R-:W-:Y:S01]  /*22e0*/  IMAD.MOV.U32 R75, RZ, RZ, R56 ;  /* 0x000000ffff4b7224 */ /* 0x000fe200078e0038 */
[-C--:B------:R-:W-:Y:S01]  /*22f0*/  ISETP.GE.OR P4, PT, R58, R71.reuse, P3 ;  /* 0x000000473a00720c */ /* 0x080fe20001f86670 */
[----:B------:R-:W-:Y:S01]  /*2300*/  IMAD.SHL.U32 R87, R82, 0x40, RZ ;  /* 0x0000004052577824 */ /* 0x000fe200078e00ff */
[----:B------:R-:W-:Y:S02]  /*2310*/  IADD3 R18, P0, PT, R61, R8, RZ ;  /* 0x000000083d127210 */ /* 0x000fe40007f1e0ff */
[-C--:B------:R-:W-:Y:S02]  /*2320*/  ISETP.LT.OR P4, PT, R58, R72.reuse, P4 ;  /* 0x000000483a00720c */ /* 0x080fe40002781670 */
[CC--:B------:R-:W-:Y:S04]  /*2330*/  ISETP.GE.OR P1, PT, R74.reuse, R71.reuse, P3 ;  /* 0x000000474a00720c */ /* 0x0c0fe80001f26670 */
[----:B------:R-:W-:Y:S01]  /*2340*/  ISETP.LT.OR P1, PT, R74, R72, P1 ;  /* 0x000000484a00720c */ /* 0x000fe20000f21670 */
[----:B------:R-:W-:Y:S02]  /*2350*/  @!P5 IMAD.MOV.U32 R2, RZ, RZ, R61 ;  /* 0x000000ffff02d224 */ /* 0x000fe400078e003d */
[----:B------:R-:W-:Y:S02]  /*2360*/  @!P5 IMAD.MOV.U32 R3, RZ, RZ, R60 ;  /* 0x000000ffff03d224 */ /* 0x000fe400078e003c */
[----:B------:R-:W-:Y:S02]  /*2370*/  @!P5 IMAD.MOV.U32 R16, RZ, RZ, R69 ;  /* 0x000000ffff10d224 */ /* 0x000fe400078e0045 */
[--C-:B------:R-:W-:Y:S01]  /*2380*/  @!P5 IMAD.MOV.U32 R17, RZ, RZ, R68.reuse ;  /* 0x000000ffff11d224 */ /* 0x100fe200078e0044 */
[----:B------:R1:W2:Y:S02]  /*2390*/  @!P5 LD.E.128 R4, desc[UR4][R2.64] ;  /* 0x000000040204d980 */ /* 0x0002a4000c101d00 */
[----:B-1----:R-:W-:Y:S02]  /*23a0*/  SHF.L.U64.HI R3, R80, 0x6, R81 ;  /* 0x0000000650037819 */ /* 0x002fe40000010251 */
[----:B------:R-:W-:Y:S03]  /*23b0*/  SHF.L.U64.HI R2, R138, 0x6, R139 ;  /* 0x000000068a027819 */ /* 0x000fe6000001028b */
[--C-:B------:R-:W-:Y:S01]  /*23c0*/  IMAD.X R19, R60, 0x1, R3.reuse, P0 ;  /* 0x000000013c137824 */ /* 0x100fe200000e0603 */
[----:B------:R-:W-:Y:S05]  /*23d0*/  @!P1 IADD3 R20, P0, PT, R18, R8, RZ ;  /* 0x0000000812149210 */ /* 0x000fea0007f1e0ff */
[----:B------:R-:W-:Y:S01]  /*23e0*/  @!P1 IMAD.X R21, R19, 0x1, R3, P0 ;  /* 0x0000000113159824 */ /* 0x000fe200000e0603 */
[C---:B------:R-:W-:Y:S04]  /*23f0*/  ISETP.GE.OR P0, PT, R73.reuse, R71, P3 ;  /* 0x000000474900720c */ /* 0x040fe80001f06670 */
[----:B------:R-:W-:Y:S01]  /*2400*/  ISETP.LT.OR P0, PT, R73, R72, P0 ;  /* 0x000000484900720c */ /* 0x000fe20000701670 */
[----:B--2---:R1:W-:Y:S04]  /*2410*/  @!P5 ST.E.128 desc[UR4][R16.64], R4 ;  /* 0x000000041000d985 */ /* 0x0043e8000c101d04 */
[----:B-1----:R1:W2:Y:S01]  /*2420*/  @!P4 LD.E.128 R4, desc[UR4][R18.64] ;  /* 0x000000041204c980 */ /* 0x0022a2000c101d00 */
[----:B------:R-:W-:Y:S05]  /*2430*/  IADD3 R16, P2, PT, R0, R69, RZ ;  /* 0x0000004500107210 */ /* 0x000fea0007f5e0ff */
[----:B------:R-:W-:Y:S02]  /*2440*/  IMAD.X R17, R2, 0x1, R68, P2 ;  /* 0x0000000102117824 */ /* 0x000fe400010e0644 */
[C---:B-1----:R-:W-:Y:S04]  /*2450*/  @!P0 LEA R18, P2, R80.reuse, R18, 0x7 ;  /* 0x0000001250128211 */ /* 0x042fe800078438ff */
[----:B------:R-:W-:Y:S01]  /*2460*/  @!P0 LEA.HI.X R19, R80, R19, R81, 0x7, P2 ;  /* 0x0000001350138211 */ /* 0x000fe200010f3c51 */
[----:B--2---:R1:W-:Y:S04]  /*2470*/  @!P4 ST.E.128 desc[UR4][R16.64], R4 ;  /* 0x000000041000c985 */ /* 0x0043e8000c101d04 */
[----:B-1----:R1:W2:Y:S02]  /*2480*/  @!P1 LD.E.128 R4, desc[UR4][R20.64] ;  /* 0x0000000414049980 */ /* 0x0022a4000c101d00 */
[----:B-1----:R-:W-:Y:S05]  /*2490*/  @!P1 IADD3 R20, P6, PT, R16, R0, RZ ;  /* 0x0000000010149210 */ /* 0x002fea0007fde0ff */
[----:B------:R-:W-:Y:S01]  /*24a0*/  @!P1 IMAD.X R21, R17, 0x1, R2, P6 ;  /* 0x0000000111159824 */ /* 0x000fe200030e0602 */
[C---:B------:R-:W-:Y:S04]  /*24b0*/  @!P0 LEA R2, P2, R138.reuse, R16, 0x7 ;  /* 0x000000108a028211 */ /* 0x040fe800078438ff */
[----:B------:R-:W-:Y:S01]  /*24c0*/  @!P0 LEA.HI.X R3, R138, R17, R139, 0x7, P2 ;  /* 0x000000118a038211 */ /* 0x000fe200010f3c8b */
[C---:B------:R-:W-:Y:S01]  /*24d0*/  IMAD.SHL.U32 R17, R82.reuse, 0x20, RZ ;  /* 0x0000002052117824 */ /* 0x040fe200078e00ff */
[----:B--2---:R1:W-:Y:S04]  /*24e0*/  @!P1 ST.E.128 desc[UR4][R20.64], R4 ;  /* 0x0000000414009985 */ /* 0x0043e8000c101d04 */
[----:B-1----:R-:W2:Y:S04]  /*24f0*/  @!P0 LD.E.128 R4, desc[UR4][R18.64] ;  /* 0x0000000412048980 */ /* 0x002ea8000c101d00 */
[----:B--2---:R1:W-:Y:S04]  /*2500*/  @!P0 ST.E.128 desc[UR4][R2.64], R4 ;  /* 0x0000000402008985 */ /* 0x0043e8000c101d04 */
[----:B------:R-:W2:Y:S04]  /*2510*/  LD.E R0, desc[UR4][R84.64+0x130] ;  /* 0x0001300454007980 */ /* 0x000ea8000c101900 */
[----:B------:R-:W3:Y:S01]  /*2520*/  LD.E R16, desc[UR4][R84.64+0xd0] ;  /* 0x0000d00454107980 */ /* 0x000ee2000c101900 */
[----:B-1----:R-:W-:Y:S02]  /*2530*/  IADD3 R2, P2, PT, RZ, -UR6, RZ ;  /* 0x80000006ff027c10 */ /* 0x002fe4000ff5e0ff */
[----:B------:R-:W-:Y:S01]  /*2540*/  SHF.L.U64.HI R3, R82, 0x5, R83 ;  /* 0x0000000552037819 */ /* 0x000fe20000010253 */
[----:B--2---:R-:W-:Y:S01]  /*2550*/  IMAD.SHL.U32 R0, R0, 0x80, RZ ;  /* 0x0000008000007824 */ /* 0x004fe200078e00ff */
[----:B---3--:R-:W-:Y:S03]  /*2560*/  ISETP.NE.AND P6, PT, R16, RZ, PT ;  /* 0x000000ff1000720c */ /* 0x008fe60003fc5270 */
[----:B------:R-:W-:Y:S05]  /*2570*/  IMAD.X R0, RZ, RZ, ~R0, P2 ;  /* 0x000000ffff007224 */ /* 0x000fea00010e0e00 */
[----:B------:R-:W-:Y:S04]  /*2580*/  SHF.R.S64 R2, R2, 0x1f, R0 ;  /* 0x0000001f02027819 */ /* 0x000fe80000001000 */
[----:B------:R-:W-:Y:S02]  /*2590*/  IADD3 R61, P2, PT, R61, R2, RZ ;  /* 0x000000023d3d7210 */ /* 0x000fe40007f5e0ff */
[----:B------:R-:W-:Y:S02]  /*25a0*/  SHF.L.U64.HI R2, R136, 0x5, R137 ;  /* 0x0000000588027819 */ /* 0x000fe40000010289 */
[----:B------:R-:W-:Y:S01]  /*25b0*/  LEA.HI.X.SX32 R60, R0, R60, 0x1, P2 ;  /* 0x0000003c003c7211 */ /* 0x000fe200010f0eff */
[----:B------:R-:W-:Y:S01]  /*25c0*/  IMAD.SHL.U32 R0, R136, 0x20, RZ ;  /* 0x0000002088007824 */ /* 0x000fe200078e00ff */
[----:B------:R-:W-:Y:S01]  /*25d0*/  ISETP.GT.AND P2, PT, R70, R59, PT ;  /* 0x0000003b4600720c */ /* 0x000fe20003f44270 */
[----:B------:R-:W-:Y:S01]  /*25e0*/  @!UPT UIADD3 URZ, UPT, UPT, URZ, URZ, URZ ;  /* 0x000000fffffff290 */ /* 0x000fe2000fffe0ff */
[----:B------:R-:W-:Y:S11]  /*25f0*/  @P6 BRA `(.L_x_8112) ;  /* 0x0000000000646947 */ /* 0x000ff60003800000 */
[----:B------:R-:W-:Y:S01]  /*2600*/  @!P5 IMAD.MOV.U32 R8, RZ, RZ, R10 ;  /* 0x000000ffff08d224 */ /* 0x000fe200078e000a */
[C---:B------:R-:W-:Y:S01]  /*2610*/  LEA R16, P6, R17.reuse, R10, 0x1 ;  /* 0x0000000a11107211 */ /* 0x040fe200078c08ff */
[----:B------:R-:W-:Y:S02]  /*2620*/  @!P5 IMAD.MOV.U32 R18, RZ, RZ, R67 ;  /* 0x000000ffff12d224 */ /* 0x000fe400078e0043 */
[----:B------:R-:W-:Y:S01]  /*2630*/  @!P5 IMAD.MOV.U32 R19, RZ, RZ, R66 ;  /* 0x000000ffff13d224 */ /* 0x000fe200078e0042 */
[----:B------:R-:W2:Y:S01]  /*2640*/  @!P5 LD.E.128 R4, desc[UR4][R8.64] ;  /* 0x000000040804d980 */ /* 0x000ea2000c101d00 */
[----:B------:R-:W-:Y:S03]  /*2650*/  LEA.HI.X R17, R17, R9, R3, 0x1, P6 ;  /* 0x0000000911117211 */ /* 0x000fe600030f0c03 */
[----:B--2---:R1:W-:Y:S01]  /*2660*/  @!P5 ST.E.128 desc[UR4][R18.64], R4 ;  /* 0x000000041200d985 */ /* 0x0043e2000c101d04 */
[----:B------:R-:W-:Y:S05]  /*2670*/  @!P1 IADD3 R20, P5, PT, R16, R87, RZ ;  /* 0x0000005710149210 */ /* 0x000fea0007fbe0ff */
[----:B------:R-:W-:Y:S01]  /*2680*/  @!P1 IMAD.X R21, R17, 0x1, R86, P5 ;  /* 0x0000000111159824 */ /* 0x000fe200028e0656 */
[----:B-1----:R-:W2:Y:S01]  /*2690*/  @!P4 LD.E.128 R4, desc[UR4][R16.64] ;  /* 0x000000041004c980 */ /* 0x002ea2000c101d00 */
[C---:B------:R-:W-:Y:S04]  /*26a0*/  LEA R18, P6, R0.reuse, R67, 0x1 ;  /* 0x0000004300127211 */ /* 0x040fe800078c08ff */
[----:B------:R-:W-:Y:S05]  /*26b0*/  LEA.HI.X R19, R0, R66, R2, 0x1, P6 ;  /* 0x0000004200137211 */ /* 0x000fea00030f0c02 */
[----:B--2---:R1:W-:Y:S01]  /*26c0*/  @!P4 ST.E.128 desc[UR4][R18.64], R4 ;  /* 0x000000041200c985 */ /* 0x0043e2000c101d04 */
[C---:B------:R-:W-:Y:S04]  /*26d0*/  @!P1 LEA R2, P4, R136.reuse, R18, 0x6 ;  /* 0x0000001288029211 */ /* 0x040fe800078830ff */
[----:B------:R-:W-:Y:S01]  /*26e0*/  @!P1 LEA.HI.X R3, R136, R19, R137, 0x6, P4 ;  /* 0x0000001388039211 */ /* 0x000fe200020f3489 */
[----:B-1----:R-:W2:Y:S04]  /*26f0*/  @!P1 LD.E.128 R4, desc[UR4][R20.64] ;  /* 0x0000000414049980 */ /* 0x002ea8000c101d00 */
[----:B--2---:R1:W-:Y:S01]  /*2700*/  @!P1 ST.E.128 desc[UR4][R2.64], R4 ;  /* 0x0000000402009985 */ /* 0x0043e2000c101d04 */
[----:B------:R-:W-:Y:S05]  /*2710*/  @P0 BRA `(.L_x_8113) ;  /* 0x0000002800740947 */ /* 0x000fea0003800000 */
[C---:B-1----:R-:W-:Y:S04]  /*2720*/  LEA R4, P0, R82.reuse, R16, 0x7 ;  /* 0x0000001052047211 */ /* 0x042fe800078038ff */
[----:B------:R-:W-:Y:S02]  /*2730*/  LEA.HI.X R5, R82, R17, R83, 0x7, P0 ;  /* 0x0000001152057211 */ /* 0x000fe400000f3c53 */
[C---:B------:R-:W-:Y:S04]  /*2740*/  LEA R2, P0, R136.reuse, R18, 0x7 ;  /* 0x0000001288027211 */ /* 0x040fe800078038ff */
[----:B------:R-:W2:Y:S01]  /*2750*/  LD.E.128 R4, desc[UR4][R4.64] ;  /* 0x0000000404047980 */ /* 0x000ea2000c101d00 */
[----:B------:R-:W-:Y:S05]  /*2760*/  LEA.HI.X R3, R136, R19, R137, 0x7, P0 ;  /* 0x0000001388037211 */ /* 0x000fea00000f3c89 */
[----:B--2---:R1:W-:Y:S01]  /*2770*/  ST.E.128 desc[UR4][R2.64], R4 ;  /* 0x0000000402007985 */ /* 0x0043e2000c101d04 */
[----:B------:R-:W-:Y:S05]  /*2780*/  BRA `(.L_x_8113) ;  /* 0x0000002800587947 */ /* 0x000fea0003800000 */
.L_x_8112:
        /* <DEDUP_REMOVED lines=17> */
[-C--:B------:R-:W-:Y:S02]  /*28a0*/  ISETP.GE.OR P5, PT, R58, R71.reuse, P1 ;  /* 0x000000473a00720c */ /* 0x080fe40000fa6670 */
[-C--:B------:R-:W-:Y:S02]  /*28b0*/  ISETP.LT.OR P6, PT, R78, R72.reuse, P6 ;  /* 0x000000484e00720c */ /* 0x080fe400037c1670 */
[-C--:B------:R-:W-:Y:S02]  /*28c0*/  ISETP.GE.OR P4, PT, R74, R71.reuse, P1 ;  /* 0x000000474a00720c */ /* 0x080fe40000f86670 */
[C---:B------:R-:W-:Y:S02]  /*28d0*/  ISETP.GE.OR P1, PT, R73.reuse, R71, P1 ;  /* 0x000000474900720c */ /* 0x040fe40000f26670 */
        /* <DEDUP_REMOVED lines=56> */
.L_x_8116:
[----:B------:R-:W-:Y:S05]  /*2c60*/  BSYNC.RECONVERGENT B0 ;  /* 0x0000000000007941 */ /* 0x000fea0003800200 */
.L_x_8115:
        /* <DEDUP_REMOVED lines=52> */
.L_x_8118:
[----:B------:R-:W-:Y:S05]  /*2fb0*/  BSYNC.RECONVERGENT B0 ;  /* 0x0000000000007941 */ /* 0x000fea0003800200 */
.L_x_8117:
        /* <DEDUP_REMOVED lines=57> */
.L_x_8120:
[----:B------:R-:W-:Y:S05]  /*3350*/  BSYNC.RECONVERGENT B0 ;  /* 0x0000000000007941 */ /* 0x000fea0003800200 */
.L_x_8119:
[----:B------:R-:W-:Y:S04]  /*3360*/  BSSY.RECONVERGENT B0, `(.L_x_8121) ;  /* 0x0000039000007945 */ /* 0x000fe80003800200 */
[----:B------:R-:W-:Y:S05]  /*3370*/  @P1 BRA `(.L_x_8122) ;  /* 0x0000000000dc1947 */ /* 0x000fea0003800000 */
        /* <DEDUP_REMOVED lines=55> */
.L_x_8122:
[----:B------:R-:W-:Y:S05]  /*36f0*/  BSYNC.RECONVERGENT B0 ;  /* 0x0000000000007941 */ /* 0x000fea0003800200 */
.L_x_8121:
[----:B------:R-:W5:Y:S02]  /*3700*/  LD.E R0, desc[UR4][R84.64+0xd0] ;  /* 0x0000d00454007980 */ /* 0x000f64000c101900 */
[----:B-----5:R-:W-:Y:S05]  /*3710*/  IMAD.U32 R0, R0, -0x40, RZ ;  /* 0xffffffc000007824 */ /* 0x020fea00078e00ff */
[C---:B------:R-:W-:Y:S02]  /*3720*/  LEA R14, P1, R0.reuse, R14, 0x1 ;  /* 0x0000000e000e7211 */ /* 0x040fe400078208ff */
[C---:B------:R-:W-:Y:S02]  /*3730*/  LEA R32, P0, R0.reuse, R32, 0x1 ;  /* 0x0000002000207211 */ /* 0x040fe400078008ff */
[C---:B------:R-:W-:Y:S02]  /*3740*/  LEA.HI.X.SX32 R15, R0.reuse, R15, 0x1, P1 ;  /* 0x0000000f000f7211 */ /* 0x040fe400008f0eff */
[----:B------:R-:W-:Y:S01]  /*3750*/  LEA.HI.X.SX32 R33, R0, R33, 0x1, P0 ;  /* 0x0000002100217211 */ /* 0x000fe200000f0eff */
[----:B------:R-:W-:Y:S05]  /*3760*/  BRA `(.L_x_8113) ;  /* 0x0000001800607947 */ /* 0x000fea0003800000 */
.L_x_8114:
        /* <DEDUP_REMOVED lines=101> */
.L_x_8124:
[----:B------:R-:W-:Y:S05]  /*3dc0*/  BSYNC.RECONVERGENT B0 ;  /* 0x0000000000007941 */ /* 0x000fea0003800200 */
.L_x_8123:
[----:B------:R-:W-:Y:S01]  /*3dd0*/  ISETP.GE.OR P5, PT, R58, R71, P4 ;  /* 0x000000473a00720c */ /* 0x000fe200027a6670 */
[----:B------:R-:W-:Y:S01]  /*3de0*/  BSSY.RECONVERGENT B0, `(.L_x_8125) ;  /* 0x0000060000007945 */ /* 0x000fe20003800200 */
[----:B------:R-:W-:Y:S02]  /*3df0*/  IADD3 R20, P0, PT, R10, R87, RZ ;  /* 0x000000570a147210 */ /* 0x000fe40007f1e0ff */
[----:B------:R-:W-:Y:S03]  /*3e00*/  ISETP.LT.OR P5, PT, R58, R72, P5 ;  /* 0x000000483a00720c */ /* 0x000fe60002fa1670 */
[----:B------:R-:W-:Y:S10]  /*3e10*/  IMAD.X R21, R9, 0x1, R86, P0 ;  /* 0x0000000109157824 */ /* 0x000ff400000e0656 */
[----:B------:R-:W-:Y:S05]  /*3e20*/  @P5 BRA `(.L_x_8126) ;  /* 0x00000004006c5947 */ /* 0x000fea0003800000 */
[----:B------:R-:W-:Y:S01]  /*3e30*/  ISETP.GE.AND P0, PT, R12, R16, PT ;  /* 0x000000100c00720c */ /* 0x000fe20003f06270 */
[----:B------:R-:W2:Y:S11]  /*3e40*/  LD.E.128 R40, desc[UR4][R20.64] ;  /* 0x0000000414287980 */ /* 0x000eb6000c101d00 */
[----:B------:R-:W-:Y:S01]  /*3e50*/  @!UPT UIADD3 URZ, UPT, UPT, URZ, URZ, URZ ;  /* 0x000000fffffff290 */ /* 0x000fe2000fffe0ff */
[----:B------:R-:W-:Y:S01]  /*3e60*/  @!P0 IMAD.WIDE R4, R18, 0x2, R20 ;  /* 0x0000000212048825 */ /* 0x000fe200078e0214 */
[----:B-1----:R-:W-:Y:S02]  /*3e70*/  @!P0 SEL R3, R17, RZ, P1 ;  /* 0x000000ff11038207 */ /* 0x002fe40000800000 */
        /* <DEDUP_REMOVED lines=86> */
.L_x_8126:
[----:B------:R-:W-:Y:S05]  /*43e0*/  BSYNC.RECONVERGENT B0 ;  /* 0x0000000000007941 */ /* 0x000fea0003800200 */
.L_x_8125:
[CC--:B------:R-:W-:Y:S01]  /*43f0*/  ISETP.GE.OR P0, PT, R74.reuse, R71.reuse, P4 ;  /* 0x000000474a00720c */ /* 0x0c0fe20002706670 */
[----:B------:R-:W-:Y:S01]  /*4400*/  BSSY.RECONVERGENT B0, `(.L_x_8127) ;  /* 0x0000063000007945 */ /* 0x000fe20003800200 */
[C---:B------:R-:W-:Y:S02]  /*4410*/  ISETP.GE.OR P6, PT, R73.reuse, R71, P4 ;  /* 0x000000474900720c */ /* 0x040fe400027c6670 */
[-C--:B------:R-:W-:Y:S02]  /*4420*/  ISETP.LT.OR P0, PT, R74, R72.reuse, P0 ;  /* 0x000000484a00720c */ /* 0x080fe40000701670 */
[----:B------:R-:W-:Y:S11]  /*4430*/  ISETP.LT.OR P6, PT, R73, R72, P6 ;  /* 0x000000484900720c */ /* 0x000ff600037c1670 */
[----:B------:R-:W-:Y:S05]  /*4440*/  @P0 BRA `(.L_x_8128) ;  /* 0x0000000400780947 */ /* 0x000fea0003800000 */
[----:B------:R-:W-:Y:S02]  /*4450*/  ISETP.GE.AND P0, PT, R12, R16, PT ;  /* 0x000000100c00720c */ /* 0x000fe40003f06270 */
[----:B-1----:R-:W-:Y:S04]  /*4460*/  IADD3 R2, P4, PT, R20, R87, RZ ;  /* 0x0000005714027210 */ /* 0x002fe80007f9e0ff */
[----:B------:R-:W-:Y:S05]  /*4470*/  IADD3.X R3, PT, PT, R21, R86, RZ, P4, !PT ;  /* 0x0000005615037210 */ /* 0x000fea00027fe4ff */
        /* <DEDUP_REMOVED lines=67> */
[----:B------:R-:W-:Y:S01]  /*48b0*/  SHF.L.U32 R25, R136, 0x6, RZ ;  /* 0x0000000688197819 */ /* 0x000fe200000006ff */
        /* <DEDUP_REMOVED lines=12> */
[----:B------:R-:W-:Y:S01]  /*4980*/  SHF.L.U64.HI R19, R136, 0x6, R137 ;  /* 0x0000000688137819 */ /* 0x000fe20000010289 */
[----:B------:R-:W-:Y:S02]  /*4990*/  @!P0 HADD2.F32 R30, -RZ, R39.H1_H1 ;  /* 0x30000027ff1e8230 */ /* 0x000fe40000004100 */
[----:B------:R-:W-:Y:S01]  /*49a0*/  @!P0 FFMA.FTZ R7, R22, R29, R7 ;  /* 0x0000001d16078223 */ /* 0x000fe20000010007 */
[----:B------:R-:W-:Y:S02]  /*49b0*/  IADD3 R22, P5, P4, R25, R67, R25 ;  /* 0x0000004319167210 */ /* 0x000fe40007cbe019 */
[----:B------:R-:W-:Y:S01]  /*49c0*/  @!P0 F2FP.F16.F32.PACK_AB R5, R6, R5 ;  /* 0x000000050605823e */ /* 0x000fe200000000ff */
[----:B------:R-:W-:Y:S01]  /*49d0*/  @!P0 FFMA.FTZ R8, R23, R30, R8 ;  /* 0x0000001e17088223 */ /* 0x000fe20000010008 */
[----:B------:R-:W-:Y:S02]  /*49e0*/  IADD3.X R23, PT, PT, R19, R66, R19, P5, P4 ;  /* 0x0000004213177210 */ /* 0x000fe40002fe8413 */
[----:B------:R-:W-:Y:S02]  /*49f0*/  @!P0 MOV R42, R5 ;  /* 0x00000005002a8202 */ /* 0x000fe40000000f00 */
[----:B------:R-:W-:Y:S04]  /*4a00*/  @!P0 F2FP.F16.F32.PACK_AB R7, R8, R7 ;  /* 0x000000070807823e */ /* 0x000fe800000000ff */
[----:B------:R-:W-:Y:S05]  /*4a10*/  @!P0 MOV R43, R7 ;  /* 0x00000007002b8202 */ /* 0x000fea0000000f00 */
[----:B------:R3:W-:Y:S02]  /*4a20*/  ST.E.128 desc[UR4][R22.64], R40 ;  /* 0x0000002816007985 */ /* 0x0007e4000c101d04 */
.L_x_8128:
[----:B------:R-:W-:Y:S05]  /*4a30*/  BSYNC.RECONVERGENT B0 ;  /* 0x0000000000007941 */ /* 0x000fea0003800200 */
.L_x_8127:
[----:B------:R-:W-:Y:S04]  /*4a40*/  BSSY.RECONVERGENT B0, `(.L_x_8129) ;  /* 0x0000060000007945 */ /* 0x000fe80003800200 */
[----:B------:R-:W-:Y:S05]  /*4a50*/  @P6 BRA `(.L_x_8130) ;  /* 0x0000000400786947 */ /* 0x000fea0003800000 */
        /* <DEDUP_REMOVED lines=72> */
[C---:B------:R-:W-:Y:S01]  /*4ee0*/  LEA R20, P1, R136.reuse, R67, 0x6 ;  /* 0x0000004388147211 */ /* 0x040fe200078230ff */
        /* <DEDUP_REMOVED lines=21> */
.L_x_8130:
[----:B------:R-:W-:Y:S05]  /*5040*/  BSYNC.RECONVERGENT B0 ;  /* 0x0000000000007941 */ /* 0x000fea0003800200 */
.L_x_8129:
        /* <DEDUP_REMOVED lines=10> */
.L_x_8113:
[----:B------:R-:W-:Y:S05]  /*50f0*/  BSYNC.RECONVERGENT B1 ;  /* 0x0000000000017941 */ /* 0x000fea0003800200 */
.L_x_8111:
        /* <DEDUP_REMOVED lines=102> */
.L_x_8132:
[----:B------:R-:W-:Y:S05]  /*5760*/  BSYNC.RECONVERGENT B0 ;  /* 0x0000000000007941 */ /* 0x000fea0003800200 */
.L_x_8131:
[----:B------:R-:W-:Y:S05]  /*5770*/  @P2 BRA `(.L_x_8133) ;  /* 0xffffffc800ac2947 */ /* 0x000fea000383ffff */
.L_x_8110:
        /* <DEDUP_REMOVED lines=17> */
.L_x_8138:
[----:B------:R2:W-:Y:S02]  /*5890*/  STS.128 [R46], RZ ;  /* 0x000000ff2e007388 */ /* 0x0005e40000000c00 */
.L_x_8137:
[----:B------:R-:W-:Y:S05]  /*58a0*/  BSYNC.RECONVERGENT B0 ;  /* 0x0000000000007941 */ /* 0x000fea0003800200 */
.L_x_8136:
        /* <DEDUP_REMOVED lines=13> */
.L_x_8135:
        /* <DEDUP_REMOVED lines=83> */
.L_x_8145:
[----:B------:R-:W-:Y:S05]  /*5eb0*/  BSYNC.RECONVERGENT B0 ;  /* 0x0000000000007941 */ /* 0x000fea0003800200 */
.L_x_8144:
[----:B-----5:R3:W-:Y:S01]  /*5ec0*/  STS.128 [R46], R8 ;  /* 0x000000082e007388 */ /* 0x0207e20000000c00 */
[----:B------:R-:W-:Y:S05]  /*5ed0*/  BRA `(.L_x_8142) ;  /* 0x0000000000047947 */ /* 0x000fea0003800000 */
.L_x_8143:
[----:B------:R2:W-:Y:S02]  /*5ee0*/  STS.128 [R46], RZ ;  /* 0x000000ff2e007388 */ /* 0x0005e40000000c00 */
.L_x_8142:
[----:B------:R-:W-:Y:S05]  /*5ef0*/  BSYNC.RECONVERGENT B1 ;  /* 0x0000000000017941 */ /* 0x000fea0003800200 */
.L_x_8141:
        /* <DEDUP_REMOVED lines=57> */
.L_x_8147:
[----:B------:R-:W-:Y:S05]  /*6290*/  BSYNC.RECONVERGENT B0 ;  /* 0x0000000000007941 */ /* 0x000fea0003800200 */
.L_x_8146:
[----:B-----5:R3:W-:Y:S01]  /*62a0*/  STS.128 [R46+0x800], R8 ;  /* 0x000800082e007388 */ /* 0x0207e20000000c00 */
[----:B------:R-:W-:Y:S05]  /*62b0*/  BRA `(.L_x_8139) ;  /* 0x0000000c00207947 */ /* 0x000fea0003800000 */
.L_x_8140:
        /* <DEDUP_REMOVED lines=99> */
.L_x_8152:
[----:B------:R-:W-:Y:S05]  /*68f0*/  BSYNC.RECONVERGENT B0 ;  /* 0x0000000000007941 */ /* 0x000fea0003800200 */
.L_x_8151:
[----:B-----5:R3:W-:Y:S01]  /*6900*/  STS.128 [R46], R20 ;  /* 0x000000142e007388 */ /* 0x0207e20000000c00 */
[----:B------:R-:W-:Y:S05]  /*6910*/  BRA `(.L_x_8149) ;  /* 0x0000000000047947 */ /* 0x000fea0003800000 */
.L_x_8150:
[----:B------:R2:W-:Y:S02]  /*6920*/  STS.128 [R46], RZ ;  /* 0x000000ff2e007388 */ /* 0x0005e40000000c00 */
.L_x_8149:
[----:B------:R-:W-:Y:S05]  /*6930*/  BSYNC.RECONVERGENT B1 ;  /* 0x0000000000017941 */ /* 0x000fea0003800200 */
.L_x_8148:
        /* <DEDUP_REMOVED lines=94> */
.L_x_8154:
[----:B------:R-:W-:Y:S05]  /*6f20*/  BSYNC.RECONVERGENT B0 ;  /* 0x0000000000007941 */ /* 0x000fea0003800200 */
.L_x_8153:
[----:B-----5:R1:W-:Y:S02]  /*6f30*/  STS.128 [R46+0x800], R20 ;  /* 0x000800142e007388 */ /* 0x0203e40000000c00 */
.L_x_8139:
[----:B------:R-:W-:Y:S05]  /*6f40*/  BSYNC.RECONVERGENT B2 ;  /* 0x0000000000027941 */ /* 0x000fea0003800200 */
.L_x_8134:
[----:B---3--:R-:W-:Y:S01]  /*6f50*/  IMAD R4, R44, -0x80, R45 ;  /* 0xffffff802c047824 */ /* 0x008fe200078e022d */
[----:B------:R-:W-:Y:S04]  /*6f60*/  BSSY.RECONVERGENT B0, `(.L_x_8155) ;  /* 0x000000e000007945 */ /* 0x000fe80003800200 */
[----:B------:R-:W-:-:S04]  /*6f70*/  IADD3 R4, PT, PT, R4, 0x80, RZ ;  /* 0x0000008004047810 */ /* 0x000fc80007ffe0ff */
[----:B------:R-:W-:-:S13]  /*6f80*/  ISETP.GE.AND P2, PT, R78, R4, PT ;  /* 0x000000044e00720c */ /* 0x000fda0003f46270 */
        /* <DEDUP_REMOVED lines=10> */
.L_x_8157:
[----:B------:R3:W-:Y:S02]  /*7030*/  STS.128 [R46+0x1000], RZ ;  /* 0x001000ff2e007388 */ /* 0x0007e40000000c00 */
.L_x_8156:
[----:B------:R-:W-:Y:S05]  /*7040*/  BSYNC.RECONVERGENT B0 ;  /* 0x0000000000007941 */ /* 0x000fea0003800200 */
.L_x_8155:
[----:B------:R-:W-:Y:S01]  /*7050*/  ISETP.GE.AND P1, PT, R15, R4, PT ;  /* 0x000000040f00720c */ /* 0x000fe20003f26270 */
[C---:B---34-:R-:W-:Y:S01]  /*7060*/  IMAD.SHL.U32 R3, R136.reuse, 0x40, RZ ;  /* 0x0000004088037824 */ /* 0x058fe200078e00ff */
        /* <DEDUP_REMOVED lines=12> */
.L_x_8160:
[----:B------:R3:W-:Y:S02]  /*7130*/  STS.128 [R46+0x1800], RZ ;  /* 0x001800ff2e007388 */ /* 0x0007e40000000c00 */
.L_x_8159:
[----:B------:R-:W-:Y:S05]  /*7140*/  BSYNC.RECONVERGENT B0 ;  /* 0x0000000000007941 */ /* 0x000fea0003800200 */
.L_x_8158:
        /* <DEDUP_REMOVED lines=13> */
.L_x_8163:
[----:B------:R1:W-:Y:S02]  /*7220*/  STS.128 [R46+0x2000], RZ ;  /* 0x002000ff2e007388 */ /* 0x0003e40000000c00 */
.L_x_8162:
[----:B------:R-:W-:Y:S05]  /*7230*/  BSYNC.RECONVERGENT B0 ;  /* 0x0000000000007941 */ /* 0x000fea0003800200 */
.L_x_8161:
[----:B------:R-:W-:Y:S01]  /*7240*/  IADD3 R78, PT, PT, R78, 0x60, RZ ;  /* 0x000000604e4e7810 */ /* 0x000fe20007ffe0ff */
        /* <DEDUP_REMOVED lines=12> */
.L_x_8166:
[----:B------:R1:W-:Y:S02]  /*7310*/  STS.128 [R46+0x2800], RZ ;  /* 0x002800ff2e007388 */ /* 0x0003e40000000c00 */
.L_x_8165:
[----:B------:R-:W-:Y:S05]  /*7320*/  BSYNC.RECONVERGENT B0 ;  /* 0x0000000000007941 */ /* 0x000fea0003800200 */
.L_x_8164:
[----:B------:R-:W2:Y:S04]  /*7330*/  LD.E.64 R10, desc[UR4][R84.64+0x1c0] ;  /* 0x0001c004540a7980 */ /* 0x000ea8000c101b00 */
[----:B-1----:R-:W3:Y:S01]  /*7340*/  LD.E.64 R8, desc[UR4][R84.64+0x1b8] ;  /* 0x0001b80454087980 */ /* 0x002ee2000c101b00 */
[----:B----4-:R-:W-:Y:S02]  /*7350*/  MOV R6, R145 ;  /* 0x0000009100067202 */ /* 0x010fe40000000f00 */
[----:B------:R-:W-:Y:S01]  /*7360*/  MOV R7, RZ ;  /* 0x000000ff00077202 */ /* 0x000fe20000000f00 */
[----:B------:R-:W4:Y:S04]  /*7370*/  LD.E R5, desc[UR4][R84.64+0xd8] ;  /* 0x0000d80454057980 */ /* 0x000f28000c101900 */
[----:B------:R-:W0:Y:S01]  /*7380*/  LDGDEPBAR ;  /* 0x00000000000079af */ /* 0x000e220000000000 */
[----:B--2---:R-:W-:-:S04]  /*7390*/  IMAD.WIDE.U32 R6, R146, R10, R6 ;  /* 0x0000000a92067225 */ /* 0x004fc800078e0006 */
[----:B------:R-:W-:Y:S01]  /*73a0*/  IMAD R0, R11, R146, RZ ;  /* 0x000000920b007224 */ /* 0x000fe200078e02ff */
[----:B---3--:R-:W-:-:S04]  /*73b0*/  LEA R8, P0, R6, R8, 0x2 ;  /* 0x0000000806087211 */ /* 0x008fc800078010ff */
        /* <DEDUP_REMOVED lines=18> */
.L_x_8169:
[----:B------:R3:W-:Y:S01]  /*74e0*/  STS.128 [R46+0x3000], RZ ;  /* 0x003000ff2e007388 */ /* 0x0007e20000000c00 */
[----:B------:R-:W-:Y:S05]  /*74f0*/  BRA `(.L_x_8170) ;  /* 0x0000000000047947 */ /* 0x000fea0003800000 */
.L_x_8168:
[----:B------:R1:W-:Y:S02]  /*7500*/  STS.128 [R46+0x3000], RZ ;  /* 0x003000ff2e007388 */ /* 0x0003e40000000c00 */
.L_x_8170:
[----:B------:R-:W-:Y:S05]  /*7510*/  BSYNC.RECONVERGENT B0 ;  /* 0x0000000000007941 */ /* 0x000fea0003800200 */
.L_x_8167:
[----:B------:R-:W-:Y:S01]  /*7520*/  ISETP.GE.AND P1, PT, R15, R4, PT ;  /* 0x000000040f00720c */ /* 0x000fe20003f26270 */
[C---:B------:R-:W-:Y:S01]  /*7530*/  IMAD.SHL.U32 R5, R138.reuse, 0x40, RZ ;  /* 0x000000408a057824 */ /* 0x040fe200078e00ff */
[----:B--2---:R-:W-:Y:S01]  /*7540*/  SHF.L.U64.HI R6, R138, 0x6, R139 ;  /* 0x000000068a067819 */ /* 0x004fe2000001028b */
[----:B------:R-:W-:Y:S03]  /*7550*/  BSSY.RECONVERGENT B0, `(.L_x_8171) ;  /* 0x000000d000007945 */ /* 0x000fe60003800200 */
[----:B------:R-:W-:-:S05]  /*7560*/  IADD3 R8, P0, PT, R5, R143, RZ ;  /* 0x0000008f05087210 */ /* 0x000fca0007f1e0ff */
        /* <DEDUP_REMOVED lines=10> */
.L_x_8173:
[----:B------:R4:W-:Y:S02]  /*7610*/  STS.128 [R46+0x3800], RZ ;  /* 0x003800ff2e007388 */ /* 0x0009e40000000c00 */
.L_x_8172:
[----:B------:R-:W-:Y:S05]  /*7620*/  BSYNC.RECONVERGENT B0 ;  /* 0x0000000000007941 */ /* 0x000fea0003800200 */
.L_x_8171:
        /* <DEDUP_REMOVED lines=13> */
.L_x_8176:
[----:B------:R1:W-:Y:S02]  /*7700*/  STS.128 [R46+0x4000], RZ ;  /* 0x004000ff2e007388 */ /* 0x0003e40000000c00 */
.L_x_8175:
[----:B------:R-:W-:Y:S05]  /*7710*/  BSYNC.RECONVERGENT B0 ;  /* 0x0000000000007941 */ /* 0x000fea0003800200 */
.L_x_8174:
        /* <DEDUP_REMOVED lines=13> */
.L_x_8179:
[----:B------:R1:W-:Y:S02]  /*77f0*/  STS.128 [R46+0x4800], RZ ;  /* 0x004800ff2e007388 */ /* 0x0003e40000000c00 */
.L_x_8178:
[----:B------:R-:W-:Y:S05]  /*7800*/  BSYNC.RECONVERGENT B0 ;  /* 0x0000000000007941 */ /* 0x000fea0003800200 */
.L_x_8177:
[C---:B-1----:R-:W-:Y:S01]  /*7810*/  IMAD.SHL.U32 R5, R47.reuse, 0x10, RZ ;  /* 0x000000102f057824 */ /* 0x042fe200078e00ff */
[----:B------:R-:W-:Y:S01]  /*7820*/  SHF.R.U32.HI R89, RZ, 0x1, R47 ;  /* 0x00000001ff597819 */ /* 0x000fe2000001162f */
[C---:B------:R-:W-:Y:S01]  /*7830*/  IMAD.SHL.U32 R7, R47.reuse, 0x20, RZ ;  /* 0x000000202f077824 */ /* 0x040fe200078e00ff */
        /* <DEDUP_REMOVED lines=20> */
[----:B------:R-:W-:-:S03]  /*7980*/  IMAD R120, R4, 0x2, R49 ;  /* 0x0000000204787824 */ /* 0x000fc600078e0231 */
[----:B------:R1:W-:Y:S04]  /*7990*/  LDSM.16.M88.4 R116, [R112] ;  /* 0x000000007074783b */ /* 0x0003e80000000200 */
[----:B------:R-:W2:Y:S04]  /*79a0*/  LDSM.16.M88.4 R64, [R120+0x1000] ;  /* 0x001000007840783b */ /* 0x000ea80000000200 */
[----:B------:R-:W3:Y:S04]  /*79b0*/  LDSM.16.M88.4 R56, [R120+0x1400] ;  /* 0x001400007838783b */ /* 0x000ee80000000200 */
[----:B------:R-:W3:Y:S04]  /*79c0*/  LDSM.16.M88.4 R48, [R120+0x1800] ;  /* 0x001800007830783b */ /* 0x000ee80000000200 */
[----:B------:R-:W3:Y:S04]  /*79d0*/  LDSM.16.M88.4 R36, [R120+0x1c00] ;  /* 0x001c00007824783b */ /* 0x000ee80000000200 */
[----:B-----5:R-:W3:Y:S01]  /*79e0*/  LDSM.16.M88.4 R28, [R120+0x2000] ;  /* 0x00200000781c783b */ /* 0x020ee20000000200 */
[----:B-1----:R-:W-:-:S03]  /*79f0*/  IMAD.IADD R112, R112, 0x1, R72 ;  /* 0x0000000170707824 */ /* 0x002fc600078e0248 */
[----:B------:R-:W1:Y:S01]  /*7a00*/  LDSM.16.M88.4 R20, [R120+0x2400] ;  /* 0x002400007814783b */ /* 0x000e620000000200 */
[----:B------:R-:W-:-:S03]  /*7a10*/  IMAD.IADD R72, R120, 0x1, R72 ;  /* 0x0000000178487824 */ /* 0x000fc600078e0248 */
[----:B----4-:R-:W4:Y:S04]  /*7a20*/  LDSM.16.M88.4 R8, [R120+0x2800] ;  /* 0x002800007808783b */ /* 0x010f280000000200 */
[----:B------:R-:W4:Y:S04]  /*7a30*/  LDSM.16.M88.4 R120, [R120+0x2c00] ;  /* 0x002c00007878783b */ /* 0x000f280000000200 */
[----:B------:R-:W-:Y:S04]  /*7a40*/  LDSM.16.M88.4 R108, [R72+0x1000] ;  /* 0x00100000486c783b */ /* 0x000fe80000000200 */
        /* <DEDUP_REMOVED lines=9> */
[----:B------:R-:W2:Y:S04]  /*7ae0*/  LDSM.16.M88.4 R112, [R112] ;  /* 0x000000007070783b */ /* 0x000ea80000000200 */
[----:B------:R-:W3:Y:S01]  /*7af0*/  LDSM.16.M88.4 R72, [R72+0x2c00] ;  /* 0x002c00004848783b */ /* 0x000ee20000000200 */
[----:B------:R-:W-:Y:S01]  /*7b00*/  HMMA.16816.F32 R40, R116, R36, RZ ;  /* 0x000000247428723c */ /* 0x000fe200000018ff */
[----:B------:R-:W-:-:S07]  /*7b10*/  DEPBAR.LE SB0, 0x0 ;  /* 0x000080000000791a */ /* 0x000fce0000000000 */
[C---:B------:R-:W-:Y:S08]  /*7b20*/  HMMA.16816.F32 R32, R116.reuse, R28, RZ ;  /* 0x0000001c7420723c */ /* 0x040ff000000018ff */
[C---:B-1----:R-:W-:Y:S08]  /*7b30*/  HMMA.16816.F32 R24, R116.reuse, R20, RZ ;  /* 0x000000147418723c */ /* 0x042ff000000018ff */
        /* <DEDUP_REMOVED lines=41> */
.L_x_8183:
        /* <DEDUP_REMOVED lines=63> */
.L_x_8184:
[----:B------:R-:W-:Y:S05]  /*81c0*/  BSYNC.RECONVERGENT B0 ;  /* 0x0000000000007941 */ /* 0x000fea0003800200 */
.L_x_8182:
[----:B------:R-:W-:-:S13]  /*81d0*/  ISETP.GE.AND P1, PT, R12, R148, PT ;  /* 0x000000940c00720c */ /* 0x000fda0003f26270 */
[CC--:B------:R-:W-:Y:S01]  /*81e0*/  @!P1 IADD3 R13, P3, P2, R3.reuse, R140.reuse, R3 ;  /* 0x0000008c030d9210 */ /* 0x0c0fe20007a7e003 */
[----:B------:R-:W-:Y:S01]  /*81f0*/  @!P1 IMAD.MOV.U32 R76, RZ, RZ, R140 ;  /* 0x000000ffff4c9224 */ /* 0x000fe200078e008c */
[CC--:B------:R-:W-:Y:S01]  /*8200*/  @!P1 IADD3 R74, P0, PT, R3.reuse, R140.reuse, RZ ;  /* 0x0000008c034a9210 */ /* 0x0c0fe20007f1e0ff */
[----:B------:R-:W-:Y:S01]  /*8210*/  @!P1 IMAD.MOV.U32 R77, RZ, RZ, R135 ;  /* 0x000000ffff4d9224 */ /* 0x000fe200078e0087 */
[C-C-:B------:R-:W-:Y:S02]  /*8220*/  @!P1 IADD3.X R12, PT, PT, R14.reuse, R135, R14.reuse, P3, P2 ;  /* 0x000000870e0c9210 */ /* 0x140fe40001fe440e */
[----:B------:R-:W-:Y:S01]  /*8230*/  @!P1 IADD3 R72, P4, P3, R3, R140, R3 ;  /* 0x0000008c03489210 */ /* 0x000fe20007b9e003 */
[C---:B------:R-:W-:Y:S01]  /*8240*/  @!P1 IMAD.X R75, R14.reuse, 0x1, R135, P0 ;  /* 0x000000010e4b9824 */ /* 0x040fe200000e0687 */
        /* <DEDUP_REMOVED lines=24> */
.L_x_8181:
[----:B------:R-:W-:Y:S05]  /*83d0*/  BSYNC.RECONVERGENT B1 ;  /* 0x0000000000017941 */ /* 0x000fea0003800200 */
.L_x_8180:
[----:B------:R-:W2:Y:S01]  /*83e0*/  S2R R132, SR_TID.X ;  /* 0x0000000000847919 */ /* 0x000ea20000002100 */
[----:B-1----:R-:W-:Y:S02]  /*83f0*/  LEA R46, R44, 0xffffff80, 0x7 ;  /* 0xffffff802c2e7811 */ /* 0x002fe400078e38ff */
[----:B--2---:R-:W-:Y:S01]  /*8400*/  SHF.R.U32.HI R47, RZ, 0x2, R132 ;  /* 0x00000002ff2f7819 */ /* 0x004fe20000011684 */
[----:B------:R-:W-:-:S03]  /*8410*/  IMAD.SHL.U32 R86, R132, 0x2, RZ ;  /* 0x0000000284567824 */ /* 0x000fc600078e00ff */
[----:B------:R-:W-:Y:S02]  /*8420*/  LOP3.LUT R47, R47, 0x7, RZ, 0xc0, !PT ;  /* 0x000000072f2f7812 */ /* 0x000fe400078ec0ff */
[----:B------:R-:W-:Y:S02]  /*8430*/  LOP3.LUT R86, R86, 0x6, RZ, 0xc0, !PT ;  /* 0x0000000656567812 */ /* 0x000fe400078ec0ff */
[----:B------:R-:W-:Y:S02]  /*8440*/  LOP3.LUT R3, R47, 0x1f0, R89, 0xf8, !PT ;  /* 0x000001f02f037812 */ /* 0x000fe400078ef859 */
[C-C-:B------:R-:W-:Y:S02]  /*8450*/  LOP3.LUT R75, R46.reuse, 0x50, R86.reuse, 0xfe, !PT ;  /* 0x000000502e4b7812 */ /* 0x140fe400078efe56 */
[C-C-:B------:R-:W-:Y:S01]  /*8460*/  LOP3.LUT R82, R46.reuse, 0x40, R86.reuse, 0xfe, !PT ;  /* 0x000000402e527812 */ /* 0x140fe200078efe56 */
[----:B------:R-:W-:Y:S01]  /*8470*/  IMAD R3, R147, 0x40, R3 ;  /* 0x0000004093037824 */ /* 0x000fe200078e0203 */
[----:B------:R-:W-:-:S02]  /*8480*/  LOP3.LUT R106, R46, 0x1, R86, 0xfe, !PT ;  /* 0x000000012e6a7812 */ /* 0x000fc400078efe56 */
[C-C-:B------:R-:W-:Y:S02]  /*8490*/  LOP3.LUT R72, R46.reuse, 0x48, R86.reuse, 0xfe, !PT ;  /* 0x000000482e487812 */ /* 0x140fe400078efe56 */
[----:B------:R-:W-:Y:S02]  /*84a0*/  IADD3 R3, PT, PT, R45, R3, -R149 ;  /* 0x000000032d037210 */ /* 0x000fe40007ffe895 */
[C-C-:B------:R-:W-:Y:S02]  /*84b0*/  LOP3.LUT R13, R46.reuse, 0x8, R86.reuse, 0xfe, !PT ;  /* 0x000000082e0d7812 */ /* 0x140fe400078efe56 */
[C-C-:B------:R-:W-:Y:S01]  /*84c0*/  LOP3.LUT R100, R46.reuse, 0x9, R86.reuse, 0xfe, !PT ;  /* 0x000000092e647812 */ /* 0x140fe200078efe56 */
[C---:B------:R-:W-:Y:S01]  /*84d0*/  IMAD.IADD R112, R3.reuse, 0x1, -R75 ;  /* 0x0000000103707824 */ /* 0x040fe200078e0a4b */
[C---:B------:R-:W-:Y:S01]  /*84e0*/  LOP3.LUT R73, R46.reuse, 0x41, R86, 0xfe, !PT ;  /* 0x000000412e497812 */ /* 0x040fe200078efe56 */
[C---:B------:R-:W-:Y:S01]  /*84f0*/  IMAD.IADD R97, R3.reuse, 0x1, -R82 ;  /* 0x0000000103617824 */ /* 0x040fe200078e0a52 */
[----:B------:R-:W-:Y:S01]  /*8500*/  LOP3.LUT R74, R46, 0x51, R86, 0xfe, !PT ;  /* 0x000000512e4a7812 */ /* 0x000fe200078efe56 */
[C---:B------:R-:W-:Y:S01]  /*8510*/  IMAD.IADD R101, R3.reuse, 0x1, -R106 ;  /* 0x0000000103657824 */ /* 0x040fe200078e0a6a */
[----:B------:R-:W-:Y:S01]  /*8520*/  IABS R112, R112 ;  /* 0x0000007000707213 */ /* 0x000fe20000000000 */
[C---:B------:R-:W-:Y:S01]  /*8530*/  IMAD.IADD R113, R3.reuse, 0x1, -R72 ;  /* 0x0000000103717824 */ /* 0x040fe200078e0a48 */
[----:B------:R-:W-:Y:S01]  /*8540*/  IABS R97, R97 ;  /* 0x0000006100617213 */ /* 0x000fe20000000000 */
        /* <DEDUP_REMOVED lines=8> */
[----:B------:R-:W2:Y:S01]  /*85d0*/  LD.E R24, desc[UR4][R84.64+0xdc] ;  /* 0x0000dc0454187980 */ /* 0x000ea2000c101900 */
[----:B------:R-:W-:Y:S01]  /*85e0*/  IABS R12, R12 ;  /* 0x0000000c000c7213 */ /* 0x000fe20000000000 */
[----:B------:R-:W-:Y:S01]  /*85f0*/  FFMA.FTZ R97, -R0, R97, R32 ;  /* 0x0000006100617223 */ /* 0x000fe20000010120 */
[----:B------:R-:W-:Y:S01]  /*8600*/  I2FP.F32.S32 R101, R101 ;  /* 0x0000006500657245 */ /* 0x000fe20000201400 */
[----:B------:R-:W-:Y:S01]  /*8610*/  IMAD.IADD R111, R3, 0x1, -R74 ;  /* 0x00000001036f7824 */ /* 0x000fe200078e0a4a */
[----:B------:R-:W-:-:S02]  /*8620*/  I2FP.F32.S32 R113, R113 ;  /* 0x0000007100717245 */ /* 0x000fc40000201400 */
[----:B------:R-:W-:Y:S01]  /*8630*/  I2FP.F32.S32 R12, R12 ;  /* 0x0000000c000c7245 */ /* 0x000fe20000201400 */
[----:B------:R-:W-:Y:S01]  /*8640*/  FFMA.FTZ R101, -R0, R101, R69 ;  /* 0x0000006500657223 */ /* 0x000fe20000010145 */
[----:B------:R-:W-:Y:S01]  /*8650*/  LOP3.LUT R32, R46, 0x59, R86, 0xfe, !PT ;  /* 0x000000592e207812 */ /* 0x000fe200078efe56 */
[C---:B------:R-:W-:Y:S01]  /*8660*/  FFMA.FTZ R113, -R0.reuse, R113, R28 ;  /* 0x0000007100717223 */ /* 0x040fe2000001011c */
[----:B------:R-:W-:Y:S01]  /*8670*/  IABS R99, R99 ;  /* 0x0000006300637213 */ /* 0x000fe20000000000 */
[----:B------:R-:W-:Y:S01]  /*8680*/  FFMA.FTZ R69, -R0, R12, R64 ;  /* 0x0000000c00457223 */ /* 0x000fe20000010140 */
[C---:B------:R-:W-:Y:S01]  /*8690*/  LOP3.LUT R28, R46.reuse, 0x60, R86, 0xfe, !PT ;  /* 0x000000602e1c7812 */ /* 0x040fe200078efe56 */
[C---:B------:R-:W-:Y:S01]  /*86a0*/  IMAD.IADD R103, R3.reuse, 0x1, -R32 ;  /* 0x0000000103677824 */ /* 0x040fe200078e0a20 */
[----:B------:R-:W-:Y:S02]  /*86b0*/  I2FP.F32.S32 R99, R99 ;  /* 0x0000006300637245 */ /* 0x000fe40000201400 */
[----:B------:R-:W-:Y:S01]  /*86c0*/  LOP3.LUT R12, R46, 0x21, R86, 0xfe, !PT ;  /* 0x000000212e0c7812 */ /* 0x000fe200078efe56 */
[C---:B------:R-:W-:Y:S01]  /*86d0*/  IMAD.IADD R64, R3.reuse, 0x1, -R28 ;  /* 0x0000000103407824 */ /* 0x040fe200078e0a1c */
[----:B------:R-:W-:Y:S01]  /*86e0*/  IABS R103, R103 ;  /* 0x0000006700677213 */ /* 0x000fe20000000000 */
[----:B------:R-:W-:Y:S01]  /*86f0*/  FFMA.FTZ R99, -R0, R99, R65 ;  /* 0x0000006300637223 */ /* 0x000fe20000010141 */
[----:B------:R-:W-:Y:S01]  /*8700*/  IABS R121, R121 ;  /* 0x0000007900797213 */ /* 0x000fe20000000000 */
[----:B------:R-:W-:Y:S01]  /*8710*/  IMAD.IADD R65, R3, 0x1, -R12 ;  /* 0x0000000103417824 */ /* 0x000fe200078e0a0c */
[----:B------:R-:W-:-:S02]  /*8720*/  IABS R111, R111 ;  /* 0x0000006f006f7213 */ /* 0x000fc40000000000 */
[----:B------:R-:W-:Y:S02]  /*8730*/  I2FP.F32.S32 R103, R103 ;  /* 0x0000006700677245 */ /* 0x000fe40000201400 */
[----:B------:R-:W-:Y:S02]  /*8740*/  IABS R64, R64 ;  /* 0x0000004000407213 */ /* 0x000fe40000000000 */
[----:B------:R-:W-:Y:S01]  /*8750*/  IABS R65, R65 ;  /* 0x0000004100417213 */ /* 0x000fe20000000000 */
[----:B------:R-:W-:Y:S01]  /*8760*/  FFMA.FTZ R103, -R0, R103, R21 ;  /* 0x0000006700677223 */ /* 0x000fe20000010115 */
[C-C-:B------:R-:W-:Y:S02]  /*8770*/  LOP3.LUT R77, R46.reuse, 0x38, R86.reuse, 0xfe, !PT ;  /* 0x000000382e4d7812 */ /* 0x140fe400078efe56 */
[----:B------:R-:W-:Y:S02]  /*8780*/  I2FP.F32.S32 R121, R121 ;  /* 0x0000007900797245 */ /* 0x000fe40000201400 */
[----:B------:R-:W-:Y:S01]  /*8790*/  I2FP.F32.S32 R111, R111 ;  /* 0x0000006f006f7245 */ /* 0x000fe20000201400 */
[C---:B------:R-:W-:Y:S01]  /*87a0*/  IMAD.IADD R80, R3.reuse, 0x1, -R77 ;  /* 0x0000000103507824 */ /* 0x040fe200078e0a4d */
[--C-:B------:R-:W-:Y:S01]  /*87b0*/  LOP3.LUT R83, R46, 0x39, R86.reuse, 0xfe, !PT ;  /* 0x000000392e537812 */ /* 0x100fe200078efe56 */
[C---:B------:R-:W-:Y:S01]  /*87c0*/  FFMA.FTZ R121, -R0.reuse, R121, R33 ;  /* 0x0000007900797223 */ /* 0x040fe20000010121 */
[----:B------:R-:W-:Y:S01]  /*87d0*/  I2FP.F32.S32 R64, R64 ;  /* 0x0000004000407245 */ /* 0x000fe20000201400 */
[----:B------:R-:W-:Y:S01]  /*87e0*/  FFMA.FTZ R111, -R0, R111, R25 ;  /* 0x0000006f006f7223 */ /* 0x000fe20000010119 */
[----:B------:R-:W-:Y:S01]  /*87f0*/  I2FP.F32.S32 R65, R65 ;  /* 0x0000004100417245 */ /* 0x000fe20000201400 */
[C---:B------:R-:W-:Y:S01]  /*8800*/  IMAD.IADD R76, R3.reuse, 0x1, -R83 ;  /* 0x00000001034c7824 */ /* 0x040fe200078e0a53 */
[C---:B------:R-:W-:Y:S01]  /*8810*/  LOP3.LUT R21, R46.reuse, R86, RZ, 0xfc, !PT ;  /* 0x000000562e157212 */ /* 0x040fe200078efcff */
[C---:B------:R-:W-:Y:S01]  /*8820*/  VIADD R25, R3.reuse, 0x8 ;  /* 0x0000000803197836 */ /* 0x040fe20000000000 */
[----:B------:R-:W-:Y:S01]  /*8830*/  LOP3.LUT R98, R46, 0x10, R86, 0xfe, !PT ;  /* 0x000000102e627812 */ /* 0x000fe200078efe56 */
[----:B------:R-:W-:Y:S01]  /*8840*/  FFMA.FTZ R64, -R0, R64, R16 ;  /* 0x0000004000407223 */ /* 0x000fe20000010110 */
[--C-:B------:R-:W-:Y:S01]  /*8850*/  LOP3.LUT R93, R46, 0x29, R86.reuse, 0xfe, !PT ;  /* 0x000000292e5d7812 */ /* 0x100fe200078efe56 */
[----:B------:R-:W-:Y:S01]  /*8860*/  FFMA.FTZ R65, -R0, R65, R53 ;  /* 0x0000004100417223 */ /* 0x000fe20000010135 */
[C-C-:B------:R-:W-:Y:S01]  /*8870*/  LOP3.LUT R105, R46.reuse, 0x11, R86.reuse, 0xfe, !PT ;  /* 0x000000112e697812 */ /* 0x140fe200078efe56 */
[C---:B------:R-:W-:Y:S01]  /*8880*/  IMAD.IADD R16, R3.reuse, 0x1, -R21 ;  /* 0x0000000103107824 */ /* 0x040fe200078e0a15 */
[C---:B------:R-:W-:Y:S01]  /*8890*/  LOP3.LUT R33, R46.reuse, 0x58, R86, 0xfe, !PT ;  /* 0x000000582e217812 */ /* 0x040fe200078efe56 */
[----:B------:R-:W-:Y:S01]  /*88a0*/  IMAD.IADD R96, R3, 0x1, -R98 ;  /* 0x0000000103607824 */ /* 0x000fe200078e0a62 */
[-C--:B------:R-:W-:Y:S01]  /*88b0*/  ISETP.GE.AND P4, PT, R13, R45.reuse, PT ;  /* 0x0000002d0d00720c */ /* 0x080fe20003f86270 */
[C---:B------:R-:W-:Y:S01]  /*88c0*/  IMAD.IADD R53, R3.reuse, 0x1, -R93 ;  /* 0x0000000103357824 */ /* 0x040fe200078e0a5d */
[C-C-:B------:R-:W-:Y:S01]  /*88d0*/  LOP3.LUT R13, R46.reuse, 0x20, R86.reuse, 0xfe, !PT ;  /* 0x000000202e0d7812 */ /* 0x140fe200078efe56 */
[----:B------:R-:W-:Y:S01]  /*88e0*/  IMAD.IADD R95, R3, 0x1, -R105 ;  /* 0x00000001035f7824 */ /* 0x000fe200078e0a69 */
[----:B------:R-:W-:Y:S01]  /*88f0*/  ISETP.GE.AND P1, PT, R21, R45, PT ;  /* 0x0000002d1500720c */ /* 0x000fe20003f26270 */
[----:B------:R-:W-:Y:S01]  /*8900*/  IMAD.IADD R21, R25, 0x1, -R21 ;  /* 0x0000000119157824 */ /* 0x000fe200078e0a15 */
[----:B------:R-:W-:Y:S01]  /*8910*/  IABS R80, R80 ;  /* 0x0000005000507213 */ /* 0x000fe20000000000 */
[C---:B------:R-:W-:Y:S01]  /*8920*/  IMAD.IADD R104, R3.reuse, 0x1, -R33 ;  /* 0x0000000103687824 */ /* 0x040fe200078e0a21 */
[----:B------:R-:W-:Y:S01]  /*8930*/  IABS R76, R76 ;  /* 0x0000004c004c7213 */ /* 0x000fe20000000000 */
[----:B------:R-:W-:Y:S01]  /*8940*/  IMAD.IADD R88, R3, 0x1, -R13 ;  /* 0x0000000103587824 */ /* 0x000fe200078e0a0d */
[----:B------:R-:W-:-:S02]  /*8950*/  LOP3.LUT R94, R46, 0x28, R86, 0xfe, !PT ;  /* 0x000000282e5e7812 */ /* 0x000fc400078efe56 */
[----:B------:R-:W-:Y:S02]  /*8960*/  I2FP.F32.S32 R80, R80 ;  /* 0x0000005000507245 */ /* 0x000fe40000201400 */
[----:B------:R-:W-:Y:S01]  /*8970*/  IABS R96, R96 ;  /* 0x0000006000607213 */ /* 0x000fe20000000000 */
[----:B------:R-:W-:Y:S01]  /*8980*/  IMAD.IADD R87, R3, 0x1, -R94 ;  /* 0x0000000103577824 */ /* 0x000fe200078e0a5e */
[----:B------:R-:W-:Y:S01]  /*8990*/  IABS R53, R53 ;  /* 0x0000003500357213 */ /* 0x000fe20000000000 */
[C---:B------:R-:W-:Y:S01]  /*89a0*/  FFMA.FTZ R80, -R0.reuse, R80, R36 ;  /* 0x0000005000507223 */ /* 0x040fe20000010124 */
[----:B------:R-:W-:Y:S02]  /*89b0*/  I2FP.F32.S32 R76, R76 ;  /* 0x0000004c004c7245 */ /* 0x000fe40000201400 */
[----:B------:R-:W-:Y:S02]  /*89c0*/  IABS R21, R21 ;  /* 0x0000001500157213 */ /* 0x000fe40000000000 */
[----:B------:R-:W-:Y:S01]  /*89d0*/  IABS R95, R95 ;  /* 0x0000005f005f7213 */ /* 0x000fe20000000000 */
[----:B------:R-:W-:Y:S01]  /*89e0*/  FFMA.FTZ R76, -R0, R76, R37 ;  /* 0x0000004c004c7223 */ /* 0x000fe20000010125 */
        /* <DEDUP_REMOVED lines=14> */
[----:B------:R-:W-:Y:S01]  /*8ad0*/  LOP3.LUT R102, R46, 0x18, R86, 0xfe, !PT ;  /* 0x000000182e667812 */ /* 0x000fe200078efe56 */
[----:B------:R-:W-:Y:S01]  /*8ae0*/  IMAD.IADD R60, R3, 0x1, -R36 ;  /* 0x00000001033c7824 */ /* 0x000fe200078e0a24 */
[----:B------:R-:W-:Y:S01]  /*8af0*/  I2FP.F32.S32 R88, R88 ;  /* 0x0000005800587245 */ /* 0x000fe20000201400 */
[----:B------:R-:W-:Y:S01]  /*8b00*/  IMAD.IADD R49, R25, 0x1, -R100 ;  /* 0x0000000119317824 */ /* 0x000fe200078e0a64 */
[----:B------:R-:W-:Y:S01]  /*8b10*/  IABS R87, R87 ;  /* 0x0000005700577213 */ /* 0x000fe20000000000 */
[----:B------:R-:W-:Y:S01]  /*8b20*/  IMAD.IADD R61, R3, 0x1, -R37 ;  /* 0x00000001033d7824 */ /* 0x000fe200078e0a25 */
[----:B------:R-:W-:Y:S01]  /*8b30*/  IABS R60, R60 ;  /* 0x0000003c003c7213 */ /* 0x000fe20000000000 */
[----:B------:R-:W-:-:S02]  /*8b40*/  IMAD.IADD R20, R25, 0x1, -R106 ;  /* 0x0000000119147824 */ /* 0x000fc400078e0a6a */
[C---:B------:R-:W-:Y:S01]  /*8b50*/  FFMA.FTZ R88, -R0.reuse, R88, R52 ;  /* 0x0000005800587223 */ /* 0x040fe20000010134 */
[----:B------:R-:W-:Y:S01]  /*8b60*/  IMAD.IADD R15, R3, 0x1, -R102 ;  /* 0x00000001030f7824 */ /* 0x000fe200078e0a66 */
[----:B------:R-:W-:Y:S02]  /*8b70*/  I2FP.F32.S32 R87, R87 ;  /* 0x0000005700577245 */ /* 0x000fe40000201400 */
[----:B------:R-:W-:Y:S01]  /*8b80*/  FSEL R52, R21, -INF , !P1 ;  /* 0xff80000015347808 */ /* 0x000fe20004800000 */
[----:B------:R-:W-:Y:S01]  /*8b90*/  IMAD.IADD R21, R25, 0x1, -R105 ;  /* 0x0000000119157824 */ /* 0x000fe200078e0a69 */
[----:B------:R-:W-:Y:S01]  /*8ba0*/  IABS R49, R49 ;  /* 0x0000003100317213 */ /* 0x000fe20000000000 */
[----:B------:R-:W-:Y:S01]  /*8bb0*/  FFMA.FTZ R87, -R0, R87, R48 ;  /* 0x0000005700577223 */ /* 0x000fe20000010130 */
[----:B------:R-:W-:Y:S02]  /*8bc0*/  IABS R61, R61 ;  /* 0x0000003d003d7213 */ /* 0x000fe40000000000 */
[----:B------:R-:W-:-:S02]  /*8bd0*/  IABS R20, R20 ;  /* 0x0000001400147213 */ /* 0x000fc40000000000 */
[----:B------:R-:W-:Y:S02]  /*8be0*/  IABS R15, R15 ;  /* 0x0000000f000f7213 */ /* 0x000fe40000000000 */
[----:B------:R-:W-:Y:S02]  /*8bf0*/  LOP3.LUT R48, R46, 0x49, R86, 0xfe, !PT ;  /* 0x000000492e307812 */ /* 0x000fe400078efe56 */
[----:B------:R-:W-:Y:S02]  /*8c00*/  IABS R16, R16 ;  /* 0x0000001000107213 */ /* 0x000fe40000000000 */
[----:B------:R-:W-:Y:S01]  /*8c10*/  I2FP.F32.S32 R60, R60 ;  /* 0x0000003c003c7245 */ /* 0x000fe20000201400 */
[----:B------:R-:W-:Y:S01]  /*8c20*/  IMAD.IADD R107, R3, 0x1, -R48 ;  /* 0x00000001036b7824 */ /* 0x000fe200078e0a30 */
[----:B------:R-:W-:Y:S02]  /*8c30*/  I2FP.F32.S32 R49, R49 ;  /* 0x0000003100317245 */ /* 0x000fe40000201400 */
[----:B------:R-:W-:Y:S01]  /*8c40*/  I2FP.F32.S32 R61, R61 ;  /* 0x0000003d003d7245 */ /* 0x000fe20000201400 */
[C---:B------:R-:W-:Y:S01]  /*8c50*/  FFMA.FTZ R60, -R0.reuse, R60, R8 ;  /* 0x0000003c003c7223 */ /* 0x040fe20000010108 */
[----:B------:R-:W-:Y:S01]  /*8c60*/  I2FP.F32.S32 R20, R20 ;  /* 0x0000001400147245 */ /* 0x000fe20000201400 */
[C---:B------:R-:W-:Y:S01]  /*8c70*/  FFMA.FTZ R49, -R0.reuse, R49, R67 ;  /* 0x0000003100317223 */ /* 0x040fe20000010143 */
[----:B------:R-:W-:Y:S01]  /*8c80*/  IABS R21, R21 ;  /* 0x0000001500157213 */ /* 0x000fe20000000000 */
[C---:B------:R-:W-:Y:S01]  /*8c90*/  FFMA.FTZ R61, -R0.reuse, R61, R17 ;  /* 0x0000003d003d7223 */ /* 0x040fe20000010111 */
[----:B------:R-:W-:Y:S01]  /*8ca0*/  I2FP.F32.S32 R15, R15 ;  /* 0x0000000f000f7245 */ /* 0x000fe20000201400 */
[----:B------:R-:W-:Y:S01]  /*8cb0*/  FFMA.FTZ R8, -R0, R20, R71 ;  /* 0x0000001400087223 */ /* 0x000fe20000010147 */
[----:B------:R-:W-:Y:S01]  /*8cc0*/  I2FP.F32.S32 R16, R16 ;  /* 0x0000001000107245 */ /* 0x000fe20000201400 */
[C---:B------:R-:W-:Y:S01]  /*8cd0*/  IMAD.IADD R17, R25.reuse, 0x1, -R98 ;  /* 0x0000000119117824 */ /* 0x040fe200078e0a62 */
[----:B------:R-:W-:Y:S01]  /*8ce0*/  LOP3.LUT R78, R46, 0x31, R86, 0xfe, !PT ;  /* 0x000000312e4e7812 */ /* 0x000fe200078efe56 */
[----:B------:R-:W-:Y:S01]  /*8cf0*/  IMAD.IADD R20, R25, 0x1, -R102 ;  /* 0x0000000119147824 */ /* 0x000fe200078e0a66 */
[----:B------:R-:W-:Y:S01]  /*8d00*/  I2FP.F32.S32 R21, R21 ;  /* 0x0000001500157245 */ /* 0x000fe20000201400 */
[----:B------:R-:W-:Y:S01]  /*8d10*/  FFMA.FTZ R15, -R0, R15, R56 ;  /* 0x0000000f000f7223 */ /* 0x000fe20000010138 */
[----:B------:R-:W-:Y:S01]  /*8d20*/  LOP3.LUT R14, R46, 0x19, R86, 0xfe, !PT ;  /* 0x000000192e0e7812 */ /* 0x000fe200078efe56 */
[-C--:B------:R-:W-:Y:S01]  /*8d30*/  FFMA.FTZ R68, -R0, R16.reuse, R68 ;  /* 0x0000001000447223 */ /* 0x080fe20000010144 */
[----:B------:R-:W-:Y:S01]  /*8d40*/  ISETP.GE.AND P3, PT, R100, R45, PT ;  /* 0x0000002d6400720c */ /* 0x000fe20003f66270 */
[C---:B------:R-:W-:Y:S01]  /*8d50*/  FFMA.FTZ R56, -R0.reuse, R16, R66 ;  /* 0x0000001000387223 */ /* 0x040fe20000010142 */
[----:B------:R-:W-:Y:S01]  /*8d60*/  IMAD.IADD R81, R3, 0x1, -R78 ;  /* 0x0000000103517824 */ /* 0x000fe200078e0a4e */
[----:B------:R-:W-:Y:S01]  /*8d70*/  IABS R107, R107 ;  /* 0x0000006b006b7213 */ /* 0x000fe20000000000 */
[----:B------:R-:W-:Y:S01]  /*8d80*/  FFMA.FTZ R16, -R0, R21, R63 ;  /* 0x0000001500107223 */ /* 0x000fe2000001013f */
        /* <DEDUP_REMOVED lines=12> */
[----:B------:R-:W-:Y:S02]  /*8e50*/  ISETP.GE.AND P0, PT, R106, R45, PT ;  /* 0x0000002d6a00720c */ /* 0x000fe40003f06270 */
[----:B------:R-:W-:-:S02]  /*8e60*/  I2FP.F32.S32 R17, R17 ;  /* 0x0000001100117245 */ /* 0x000fc40000201400 */
[----:B------:R-:W-:Y:S02]  /*8e70*/  I2FP.F32.S32 R20, R20 ;  /* 0x0000001400147245 */ /* 0x000fe40000201400 */
[----:B------:R-:W-:Y:S01]  /*8e80*/  IABS R13, R13 ;  /* 0x0000000d000d7213 */ /* 0x000fe20000000000 */
[C---:B------:R-:W-:Y:S01]  /*8e90*/  FFMA.FTZ R17, -R0.reuse, R17, R62 ;  /* 0x0000001100117223 */ /* 0x040fe2000001013e */
[----:B------:R-:W-:Y:S01]  /*8ea0*/  I2FP.F32.S32 R81, R81 ;  /* 0x0000005100517245 */ /* 0x000fe20000201400 */
[C---:B------:R-:W-:Y:S01]  /*8eb0*/  FFMA.FTZ R20, -R0.reuse, R20, R58 ;  /* 0x0000001400147223 */ /* 0x040fe2000001013a */
[----:B------:R-:W-:Y:S02]  /*8ec0*/  I2FP.F32.S32 R91, R91 ;  /* 0x0000005b005b7245 */ /* 0x000fe40000201400 */
[----:B------:R-:W-:Y:S01]  /*8ed0*/  FSEL R29, R101, -INF , !P0 ;  /* 0xff800000651d7808 */ /* 0x000fe20004000000 */
[----:B------:R-:W-:Y:S01]  /*8ee0*/  FFMA.FTZ R81, -R0, R81, R41 ;  /* 0x0000005100517223 */ /* 0x000fe20000010129 */
[----:B------:R-:W-:Y:S01]  /*8ef0*/  FSEL R8, R8, -INF , !P0 ;  /* 0xff80000008087808 */ /* 0x000fe20004000000 */
[----:B------:R-:W-:Y:S01]  /*8f00*/  FFMA.FTZ R91, -R0, R91, R57 ;  /* 0x0000005b005b7223 */ /* 0x000fe20000010139 */
[----:B------:R-:W-:-:S02]  /*8f10*/  FSEL R68, R68, -INF , !P1 ;  /* 0xff80000044447808 */ /* 0x000fc40004800000 */
[----:B------:R-:W-:Y:S02]  /*8f20*/  ISETP.GE.AND P0, PT, R102, R45, PT ;  /* 0x0000002d6600720c */ /* 0x000fe40003f06270 */
[----:B------:R-:W-:Y:S02]  /*8f30*/  I2FP.F32.S32 R13, R13 ;  /* 0x0000000d000d7245 */ /* 0x000fe40000201400 */
[-C--:B------:R-:W-:Y:S02]  /*8f40*/  ISETP.GE.AND P2, PT, R98, R45.reuse, PT ;  /* 0x0000002d6200720c */ /* 0x080fe40003f46270 */
[----:B------:R-:W-:Y:S01]  /*8f50*/  ISETP.GE.AND P1, PT, R105, R45, PT ;  /* 0x0000002d6900720c */ /* 0x000fe20003f26270 */
[----:B------:R-:W-:Y:S01]  /*8f60*/  FFMA.FTZ R50, -R0, R13, R50 ;  /* 0x0000000d00327223 */ /* 0x000fe20000010132 */
[----:B------:R-:W-:Y:S02]  /*8f70*/  FSEL R41, R15, -INF , !P0 ;  /* 0xff8000000f297808 */ /* 0x000fe40004000000 */
[----:B------:R-:W-:-:S02]  /*8f80*/  FSEL R58, R96, -INF , !P2 ;  /* 0xff800000603a7808 */ /* 0x000fc40005000000 */
[----:B------:R-:W-:Y:S02]  /*8f90*/  FSEL R17, R17, -INF , !P2 ;  /* 0xff80000011117808 */ /* 0x000fe40005000000 */
[----:B------:R-:W-:Y:S02]  /*8fa0*/  FSEL R57, R95, -INF , !P1 ;  /* 0xff8000005f397808 */ /* 0x000fe40004800000 */
[----:B------:R-:W-:Y:S02]  /*8fb0*/  FSEL R16, R16, -INF , !P1 ;  /* 0xff80000010107808 */ /* 0x000fe40004800000 */
[----:B------:R-:W-:Y:S01]  /*8fc0*/  FSEL R15, R20, -INF , !P0 ;  /* 0xff800000140f7808 */ /* 0x000fe20004000000 */
[C---:B------:R-:W-:Y:S01]  /*8fd0*/  IMAD.IADD R20, R25.reuse, 0x1, -R12 ;  /* 0x0000000119147824 */ /* 0x040fe200078e0a0c */
[-C--:B------:R-:W-:Y:S01]  /*8fe0*/  ISETP.GE.AND P2, PT, R12, R45.reuse, PT ;  /* 0x0000002d0c00720c */ /* 0x080fe20003f46270 */
[----:B------:R-:W-:Y:S01]  /*8ff0*/  IMAD.IADD R12, R25, 0x1, -R93 ;  /* 0x00000001190c7824 */ /* 0x000fe200078e0a5d */
[----:B------:R-:W-:-:S02]  /*9000*/  ISETP.GE.AND P1, PT, R94, R45, PT ;  /* 0x0000002d5e00720c */ /* 0x000fc40003f26270 */
[----:B------:R-:W-:Y:S02]  /*9010*/  IABS R21, R21 ;  /* 0x0000001500157213 */ /* 0x000fe40000000000 */
[----:B------:R-:W-:Y:S02]  /*9020*/  LOP3.LUT R79, R46, 0x30, R86, 0xfe, !PT ;  /* 0x000000302e4f7812 */ /* 0x000fe400078efe56 */
[----:B------:R-:W-:Y:S02]  /*9030*/  FSEL R69, R69, -INF , !P4 ;  /* 0xff80000045457808 */ /* 0x000fe40006000000 */
[----:B------:R-:W-:Y:S01]  /*9040*/  FSEL R56, R56, -INF , !P4 ;  /* 0xff80000038387808 */ /* 0x000fe20006000000 */
[----:B------:R-:W-:Y:S01]  /*9050*/  IMAD.IADD R92, R3, 0x1, -R79 ;  /* 0x00000001035c7824 */ /* 0x000fe200078e0a4f */
[----:B------:R-:W-:Y:S02]  /*9060*/  I2FP.F32.S32 R21, R21 ;  /* 0x0000001500157245 */ /* 0x000fe40000201400 */
[----:B------:R-:W-:Y:S01]  /*9070*/  FSEL R62, R50, -INF , !P1 ;  /* 0xff800000323e7808 */ /* 0x000fe20004800000 */
[C---:B------:R-:W-:Y:S01]  /*9080*/  IMAD.IADD R50, R25.reuse, 0x1, -R77 ;  /* 0x0000000119327824 */ /* 0x040fe200078e0a4d */
[----:B------:R-:W-:Y:S01]  /*9090*/  ISETP.GE.AND P4, PT, R14, R45, PT ;  /* 0x0000002d0e00720c */ /* 0x000fe20003f86270 */
[----:B------:R-:W-:Y:S01]  /*90a0*/  IMAD.IADD R14, R25, 0x1, -R14 ;  /* 0x00000001190e7824 */ /* 0x000fe200078e0a0e */
[----:B------:R-:W-:-:S02]  /*90b0*/  IABS R20, R20 ;  /* 0x0000001400147213 */ /* 0x000fc40000000000 */
[----:B------:R-:W-:Y:S01]  /*90c0*/  IABS R12, R12 ;  /* 0x0000000c000c7213 */ /* 0x000fe20000000000 */
[C---:B------:R-:W-:Y:S01]  /*90d0*/  FFMA.FTZ R54, -R0.reuse, R21, R54 ;  /* 0x0000001500367223 */ /* 0x040fe20000010136 */
[----:B------:R-:W-:Y:S01]  /*90e0*/  I2FP.F32.S32 R20, R20 ;  /* 0x0000001400147245 */ /* 0x000fe20000201400 */
[----:B------:R-:W-:Y:S01]  /*90f0*/  IMAD.IADD R21, R25, 0x1, -R83 ;  /* 0x0000000119157824 */ /* 0x000fe200078e0a53 */
[----:B------:R-:W-:Y:S02]  /*9100*/  I2FP.F32.S32 R12, R12 ;  /* 0x0000000c000c7245 */ /* 0x000fe40000201400 */
[----:B------:R-:W-:Y:S02]  /*9110*/  IABS R50, R50 ;  /* 0x0000003200327213 */ /* 0x000fe40000000000 */
[----:B------:R-:W-:Y:S02]  /*9120*/  IABS R14, R14 ;  /* 0x0000000e000e7213 */ /* 0x000fe40000000000 */
[----:B------:R-:W-:Y:S01]  /*9130*/  IABS R92, R92 ;  /* 0x0000005c005c7213 */ /* 0x000fe20000000000 */
[C---:B------:R-:W-:Y:S01]  /*9140*/  FFMA.FTZ R55, -R0.reuse, R20, R55 ;  /* 0x0000001400377223 */ /* 0x040fe20000010137 */
[----:B------:R-:W-:Y:S01]  /*9150*/  I2FP.F32.S32 R50, R50 ;  /* 0x0000003200327245 */ /* 0x000fe20000201400 */
[----:B------:R-:W-:Y:S01]  /*9160*/  FFMA.FTZ R51, -R0, R12, R51 ;  /* 0x0000000c00337223 */ /* 0x000fe20000010133 */
[----:B------:R-:W-:-:S02]  /*9170*/  I2FP.F32.S32 R14, R14 ;  /* 0x0000000e000e7245 */ /* 0x000fc40000201400 */
[----:B------:R-:W-:Y:S02]  /*9180*/  IABS R21, R21 ;  /* 0x0000001500157213 */ /* 0x000fe40000000000 */
[----:B------:R-:W-:Y:S02]  /*9190*/  I2FP.F32.S32 R92, R92 ;  /* 0x0000005c005c7245 */ /* 0x000fe40000201400 */
[----:B------:R-:W-:Y:S01]  /*91a0*/  ISETP.GE.AND P0, PT, R93, R45, PT ;  /* 0x0000002d5d00720c */ /* 0x000fe20003f06270 */
[C---:B------:R-:W-:Y:S01]  /*91b0*/  FFMA.FTZ R38, -R0.reuse, R50, R38 ;  /* 0x0000003200267223 */ /* 0x040fe20000010126 */
[----:B------:R-:W-:Y:S01]  /*91c0*/  FSEL R12, R65, -INF , !P2 ;  /* 0xff800000410c7808 */ /* 0x000fe20005000000 */
[C---:B------:R-:W-:Y:S01]  /*91d0*/  FFMA.FTZ R14, -R0.reuse, R14, R59 ;  /* 0x0000000e000e7223 */ /* 0x040fe2000001013b */
[----:B------:R-:W-:Y:S01]  /*91e0*/  FSEL R65, R55, -INF , !P2 ;  /* 0xff80000037417808 */ /* 0x000fe20005000000 */
[C---:B------:R-:W-:Y:S01]  /*91f0*/  FFMA.FTZ R92, -R0.reuse, R92, R40 ;  /* 0x0000005c005c7223 */ /* 0x040fe20000010128 */
[----:B------:R-:W-:Y:S01]  /*9200*/  I2FP.F32.S32 R21, R21 ;  /* 0x0000001500157245 */ /* 0x000fe20000201400 */
[----:B------:R-:W-:Y:S01]  /*9210*/  IMAD.IADD R59, R25, 0x1, -R79 ;  /* 0x00000001193b7824 */ /* 0x000fe200078e0a4f */
[----:B------:R-:W-:Y:S01]  /*9220*/  ISETP.GE.AND P2, PT, R77, R45, PT ;  /* 0x0000002d4d00720c */ /* 0x000fe20003f46270 */
[----:B------:R-:W-:Y:S01]  /*9230*/  IMAD.IADD R20, R25, 0x1, -R82 ;  /* 0x0000000119147824 */ /* 0x000fe200078e0a52 */
[----:B------:R-:W-:Y:S01]  /*9240*/  FSEL R55, R51, -INF , !P0 ;  /* 0xff80000033377808 */ /* 0x000fe20004000000 */
[----:B------:R-:W-:Y:S01]  /*9250*/  IMAD.IADD R51, R25, 0x1, -R78 ;  /* 0x0000000119337824 */ /* 0x000fe200078e0a4e */
[----:B------:R-:W-:Y:S01]  /*9260*/  FSEL R40, R91, -INF , !P4 ;  /* 0xff8000005b287808 */ /* 0x000fe20006000000 */
[----:B------:R-:W-:Y:S01]  /*9270*/  FFMA.FTZ R39, -R0, R21, R39 ;  /* 0x0000001500277223 */ /* 0x000fe20000010127 */
[----:B------:R-:W-:-:S02]  /*9280*/  FSEL R91, R54, -INF , !P3 ;  /* 0xff800000365b7808 */ /* 0x000fc40005800000 */
[----:B------:R-:W-:Y:S02]  /*9290*/  FSEL R54, R87, -INF , !P1 ;  /* 0xff80000057367808 */ /* 0x000fe40004800000 */
[----:B------:R-:W-:Y:S01]  /*92a0*/  FSEL R109, R38, -INF , !P2 ;  /* 0xff800000266d7808 */ /* 0x000fe20005000000 */
[----:B------:R-:W-:Y:S01]  /*92b0*/  IMAD.IADD R38, R25, 0x1, -R75 ;  /* 0x0000000119267824 */ /* 0x000fe200078e0a4b */
[----:B------:R-:W-:Y:S02]  /*92c0*/  ISETP.GE.AND P1, PT, R83, R45, PT ;  /* 0x0000002d5300720c */ /* 0x000fe40003f26270 */
[----:B------:R-:W-:Y:S02]  /*92d0*/  IABS R59, R59 ;  /* 0x0000003b003b7213 */ /* 0x000fe40000000000 */
[----:B------:R-:W-:Y:S02]  /*92e0*/  IABS R51, R51 ;  /* 0x0000003300337213 */ /* 0x000fe40000000000 */
[----:B------:R-:W-:-:S02]  /*92f0*/  IABS R20, R20 ;  /* 0x0000001400147213 */ /* 0x000fc40000000000 */
[----:B------:R-:W-:Y:S01]  /*9300*/  FSEL R108, R39, -INF , !P1 ;  /* 0xff800000276c7808 */ /* 0x000fe20004800000 */
[----:B------:R-:W-:Y:S01]  /*9310*/  IMAD.IADD R39, R25, 0x1, -R48 ;  /* 0x0000000119277824 */ /* 0x000fe200078e0a30 */
[----:B------:R-:W-:Y:S02]  /*9320*/  I2FP.F32.S32 R59, R59 ;  /* 0x0000003b003b7245 */ /* 0x000fe40000201400 */
[----:B------:R-:W-:Y:S02]  /*9330*/  I2FP.F32.S32 R51, R51 ;  /* 0x0000003300337245 */ /* 0x000fe40000201400 */
[----:B------:R-:W-:Y:S02]  /*9340*/  I2FP.F32.S32 R20, R20 ;  /* 0x0000001400147245 */ /* 0x000fe40000201400 */
[----:B------:R-:W-:Y:S01]  /*9350*/  IABS R38, R38 ;  /* 0x0000002600267213 */ /* 0x000fe20000000000 */
[----:B------:R-:W-:Y:S01]  /*9360*/  FFMA.FTZ R42, -R0, R59, R42 ;  /* 0x0000003b002a7223 */ /* 0x000fe2000001012a */
[----:B------:R-:W-:Y:S01]  /*9370*/  FSEL R14, R14, -INF , !P4 ;  /* 0xff8000000e0e7808 */ /* 0x000fe20006000000 */
[C---:B------:R-:W-:Y:S01]  /*9380*/  FFMA.FTZ R43, -R0.reuse, R51, R43 ;  /* 0x00000033002b7223 */ /* 0x040fe2000001012b */
[----:B------:R-:W-:Y:S01]  /*9390*/  I2FP.F32.S32 R38, R38 ;  /* 0x0000002600267245 */ /* 0x000fe20000201400 */
[----:B------:R-:W-:Y:S01]  /*93a0*/  FFMA.FTZ R34, -R0, R20, R34 ;  /* 0x0000001400227223 */ /* 0x000fe20000010122 */
[----:B------:R-:W-:-:S02]  /*93b0*/  FSEL R13, R88, -INF , !P3 ;  /* 0xff800000580d7808 */ /* 0x000fc40005800000 */
[----:B------:R-:W-:Y:S02]  /*93c0*/  FSEL R53, R53, -INF , !P0 ;  /* 0xff80000035357808 */ /* 0x000fe40004000000 */
[----:B------:R-:W-:Y:S02]  /*93d0*/  IABS R39, R39 ;  /* 0x0000002700277213 */ /* 0x000fe40000000000 */
[-C--:B------:R-:W-:Y:S02]  /*93e0*/  ISETP.GE.AND P4, PT, R79, R45.reuse, PT ;  /* 0x0000002d4f00720c */ /* 0x080fe40003f86270 */
[-C--:B------:R-:W-:Y:S02]  /*93f0*/  ISETP.GE.AND P3, PT, R78, R45.reuse, PT ;  /* 0x0000002d4e00720c */ /* 0x080fe40003f66270 */
[----:B------:R-:W-:Y:S01]  /*9400*/  ISETP.GE.AND P0, PT, R82, R45, PT ;  /* 0x0000002d5200720c */ /* 0x000fe20003f06270 */
[----:B------:R-:W-:Y:S01]  /*9410*/  FFMA.FTZ R26, -R0, R38, R26 ;  /* 0x00000026001a7223 */ /* 0x000fe2000001011a */
[----:B------:R-:W-:-:S02]  /*9420*/  FSEL R20, R76, -INF , !P1 ;  /* 0xff8000004c147808 */ /* 0x000fc40004800000 */
[----:B------:R-:W-:Y:S02]  /*9430*/  I2FP.F32.S32 R39, R39 ;  /* 0x0000002700277245 */ /* 0x000fe40000201400 */
[----:B------:R-:W-:Y:S01]  /*9440*/  FSEL R96, R42, -INF , !P4 ;  /* 0xff8000002a607808 */ /* 0x000fe20006000000 */
[----:B------:R-:W-:Y:S01]  /*9450*/  IMAD.IADD R42, R25, 0x1, -R72 ;  /* 0x00000001192a7824 */ /* 0x000fe200078e0a48 */
[----:B------:R-:W-:Y:S01]  /*9460*/  FSEL R105, R43, -INF , !P3 ;  /* 0xff8000002b697808 */ /* 0x000fe20005800000 */
[----:B------:R-:W-:Y:S01]  /*9470*/  IMAD.IADD R43, R25, 0x1, -R73 ;  /* 0x00000001192b7824 */ /* 0x000fe200078e0a49 */
[----:B------:R-:W-:Y:S02]  /*9480*/  ISETP.GE.AND P1, PT, R75, R45, PT ;  /* 0x0000002d4b00720c */ /* 0x000fe40003f26270 */
[----:B------:R-:W-:Y:S01]  /*9490*/  FSEL R106, R34, -INF , !P0 ;  /* 0xff800000226a7808 */ /* 0x000fe20004000000 */
[C---:B------:R-:W-:Y:S02]  /*94a0*/  IMAD.IADD R34, R25.reuse, 0x1, -R74 ;  /* 0x0000000119227824 */ /* 0x040fe400078e0a4a */
[----:B------:R-:W-:Y:S01]  /*94b0*/  FFMA.FTZ R31, -R0, R39, R31 ;  /* 0x00000027001f7223 */ /* 0x000fe2000001011f */
[----:B------:R-:W-:Y:S01]  /*94c0*/  FSEL R112, R112, -INF , !P1 ;  /* 0xff80000070707808 */ /* 0x000fe20004800000 */
[C---:B------:R-:W-:Y:S01]  /*94d0*/  IMAD.IADD R95, R25.reuse, 0x1, -R33 ;  /* 0x00000001195f7824 */ /* 0x040fe200078e0a21 */
[----:B------:R-:W-:Y:S01]  /*94e0*/  FSEL R93, R26, -INF , !P1 ;  /* 0xff8000001a5d7808 */ /* 0x000fe20004800000 */
[----:B------:R-:W-:Y:S01]  /*94f0*/  IMAD.IADD R94, R25, 0x1, -R32 ;  /* 0x00000001195e7824 */ /* 0x000fe200078e0a20 */
[----:B------:R-:W-:Y:S01]  /*9500*/  ISETP.GE.AND P1, PT, R37, R45, PT ;  /* 0x0000002d2500720c */ /* 0x000fe20003f26270 */
[C---:B------:R-:W-:Y:S01]  /*9510*/  IMAD.IADD R39, R25.reuse, 0x1, -R28 ;  /* 0x0000000119277824 */ /* 0x040fe200078e0a1c */
[----:B------:R-:W-:Y:S01]  /*9520*/  IABS R43, R43 ;  /* 0x0000002b002b7213 */ /* 0x000fe20000000000 */
[C---:B------:R-:W-:Y:S01]  /*9530*/  IMAD.IADD R38, R25.reuse, 0x1, -R37 ;  /* 0x0000000119267824 */ /* 0x040fe200078e0a25 */
[----:B------:R-:W-:Y:S01]  /*9540*/  IABS R42, R42 ;  /* 0x0000002a002a7213 */ /* 0x000fe20000000000 */
[----:B------:R-:W-:Y:S01]  /*9550*/  IMAD.IADD R37, R25, 0x1, -R36 ;  /* 0x0000000119257824 */ /* 0x000fe200078e0a24 */
[----:B------:R-:W-:-:S02]  /*9560*/  IABS R34, R34 ;  /* 0x0000002200227213 */ /* 0x000fc40000000000 */
[----:B------:R-:W-:Y:S02]  /*9570*/  I2FP.F32.S32 R43, R43 ;  /* 0x0000002b002b7245 */ /* 0x000fe40000201400 */
[----:B------:R-:W-:Y:S02]  /*9580*/  I2FP.F32.S32 R42, R42 ;  /* 0x0000002a002a7245 */ /* 0x000fe40000201400 */
[----:B------:R-:W-:Y:S02]  /*9590*/  I2FP.F32.S32 R34, R34 ;  /* 0x0000002200227245 */ /* 0x000fe40000201400 */
[----:B------:R-:W-:Y:S02]  /*95a0*/  IABS R95, R95 ;  /* 0x0000005f005f7213 */ /* 0x000fe40000000000 */
[----:B------:R-:W-:Y:S02]  /*95b0*/  IABS R94, R94 ;  /* 0x0000005e005e7213 */ /* 0x000fe40000000000 */
[----:B------:R-:W-:-:S02]  /*95c0*/  IABS R39, R39 ;  /* 0x0000002700277213 */ /* 0x000fc40000000000 */
[----:B------:R-:W-:Y:S02]  /*95d0*/  IABS R38, R38 ;  /* 0x0000002600267213 */ /* 0x000fe40000000000 */
[----:B------:R-:W-:Y:S01]  /*95e0*/  IABS R37, R37 ;  /* 0x0000002500257213 */ /* 0x000fe20000000000 */
[C---:B------:R-:W-:Y:S01]  /*95f0*/  FFMA.FTZ R35, -R0.reuse, R43, R35 ;  /* 0x0000002b00237223 */ /* 0x040fe20000010123 */
[----:B------:R-:W-:Y:S01]  /*9600*/  I2FP.F32.S32 R95, R95 ;  /* 0x0000005f005f7245 */ /* 0x000fe20000201400 */
[C---:B------:R-:W-:Y:S01]  /*9610*/  FFMA.FTZ R30, -R0.reuse, R42, R30 ;  /* 0x0000002a001e7223 */ /* 0x040fe2000001011e */
[----:B------:R-:W-:Y:S01]  /*9620*/  I2FP.F32.S32 R94, R94 ;  /* 0x0000005e005e7245 */ /* 0x000fe20000201400 */
[----:B------:R-:W-:Y:S01]  /*9630*/  FFMA.FTZ R27, -R0, R34, R27 ;  /* 0x00000022001b7223 */ /* 0x000fe2000001011b */
[----:B------:R-:W-:Y:S02]  /*9640*/  I2FP.F32.S32 R39, R39 ;  /* 0x0000002700277245 */ /* 0x000fe40000201400 */
[----:B------:R-:W-:-:S02]  /*9650*/  I2FP.F32.S32 R38, R38 ;  /* 0x0000002600267245 */ /* 0x000fc40000201400 */
[----:B------:R-:W-:Y:S02]  /*9660*/  FSEL R92, R92, -INF , !P4 ;  /* 0xff8000005c5c7808 */ /* 0x000fe40006000000 */
[----:B------:R-:W-:Y:S02]  /*9670*/  FSEL R67, R81, -INF , !P3 ;  /* 0xff80000051437808 */ /* 0x000fe40005800000 */
[----:B------:R-:W-:Y:S02]  /*9680*/  FSEL R21, R80, -INF , !P2 ;  /* 0xff80000050157808 */ /* 0x000fe40005000000 */
[----:B------:R-:W-:Y:S02]  /*9690*/  FSEL R97, R97, -INF , !P0 ;  /* 0xff80000061617808 */ /* 0x000fe40004000000 */
[----:B------:R-:W-:Y:S02]  /*96a0*/  I2FP.F32.S32 R37, R37 ;  /* 0x0000002500257245 */ /* 0x000fe40000201400 */
[----:B------:R-:W-:-:S02]  /*96b0*/  ISETP.GE.AND P4, PT, R73, R45, PT ;  /* 0x0000002d4900720c */ /* 0x000fc40003f86270 */
[-C--:B------:R-:W-:Y:S02]  /*96c0*/  ISETP.GE.AND P3, PT, R72, R45.reuse, PT ;  /* 0x0000002d4800720c */ /* 0x080fe40003f66270 */
[-C--:B------:R-:W-:Y:S02]  /*96d0*/  ISETP.GE.AND P2, PT, R48, R45.reuse, PT ;  /* 0x0000002d3000720c */ /* 0x080fe40003f46270 */
[----:B------:R-:W-:Y:S01]  /*96e0*/  ISETP.GE.AND P0, PT, R74, R45, PT ;  /* 0x0000002d4a00720c */ /* 0x000fe20003f06270 */
[C---:B------:R-:W-:Y:S01]  /*96f0*/  FFMA.FTZ R95, -R0.reuse, R95, R22 ;  /* 0x0000005f005f7223 */ /* 0x040fe20000010116 */
[C---:B------:R-:W-:Y:S01]  /*9700*/  FFMA.FTZ R94, -R0.reuse, R94, R23 ;  /* 0x0000005e005e7223 */ /* 0x040fe20000010117 */
[C---:B------:R-:W-:Y:S01]  /*9710*/  FFMA.FTZ R39, -R0.reuse, R39, R18 ;  /* 0x0000002700277223 */ /* 0x040fe20000010112 */
[C---:B------:R-:W-:Y:S01]  /*9720*/  FFMA.FTZ R38, -R0.reuse, R38, R19 ;  /* 0x0000002600267223 */ /* 0x040fe20000010113 */
[----:B------:R-:W-:Y:S01]  /*9730*/  FSEL R121, R121, -INF , !P4 ;  /* 0xff80000079797808 */ /* 0x000fe20006000000 */
[----:B------:R-:W-:Y:S01]  /*9740*/  FFMA.FTZ R37, -R0, R37, R10 ;  /* 0x0000002500257223 */ /* 0x000fe2000001010a */
[----:B------:R-:W-:-:S02]  /*9750*/  FSEL R120, R35, -INF , !P4 ;  /* 0xff80000023787808 */ /* 0x000fc40006000000 */
[----:B------:R-:W-:Y:S02]  /*9760*/  FSEL R113, R113, -INF , !P3 ;  /* 0xff80000071717808 */ /* 0x000fe40005800000 */
[----:B------:R-:W-:Y:S02]  /*9770*/  FSEL R115, R30, -INF , !P3 ;  /* 0xff8000001e737808 */ /* 0x000fe40005800000 */
[----:B------:R-:W-:Y:S02]  /*9780*/  FSEL R107, R107, -INF , !P2 ;  /* 0xff8000006b6b7808 */ /* 0x000fe40005000000 */
[----:B------:R-:W-:Y:S02]  /*9790*/  FSEL R114, R31, -INF , !P2 ;  /* 0xff8000001f727808 */ /* 0x000fe40005000000 */
[----:B------:R-:W-:Y:S02]  /*97a0*/  FSEL R111, R111, -INF , !P0 ;  /* 0xff8000006f6f7808 */ /* 0x000fe40004000000 */
[----:B------:R-:W-:-:S02]  /*97b0*/  FSEL R88, R27, -INF , !P0 ;  /* 0xff8000001b587808 */ /* 0x000fc40004000000 */
[C-C-:B------:R-:W-:Y:S02]  /*97c0*/  LOP3.LUT R23, R46.reuse, 0x69, R86.reuse, 0xfe, !PT ;  /* 0x000000692e177812 */ /* 0x140fe400078efe56 */
[C-C-:B------:R-:W-:Y:S02]  /*97d0*/  LOP3.LUT R22, R46.reuse, 0x70, R86.reuse, 0xfe, !PT ;  /* 0x000000702e167812 */ /* 0x140fe400078efe56 */
[C-C-:B------:R-:W-:Y:S02]  /*97e0*/  LOP3.LUT R19, R46.reuse, 0x71, R86.reuse, 0xfe, !PT ;  /* 0x000000712e137812 */ /* 0x140fe400078efe56 */
[----:B------:R-:W-:Y:S02]  /*97f0*/  LOP3.LUT R18, R46, 0x78, R86, 0xfe, !PT ;  /* 0x000000782e127812 */ /* 0x000fe400078efe56 */
[-C--:B------:R-:W-:Y:S02]  /*9800*/  ISETP.GE.AND P4, PT, R33, R45.reuse, PT ;  /* 0x0000002d2100720c */ /* 0x080fe40003f86270 */
[----:B------:R-:W-:-:S02]  /*9810*/  ISETP.GE.AND P3, PT, R32, R45, PT ;  /* 0x0000002d2000720c */ /* 0x000fc40003f66270 */
[-C--:B------:R-:W-:Y:S02]  /*9820*/  ISETP.GE.AND P2, PT, R28, R45.reuse, PT ;  /* 0x0000002d1c00720c */ /* 0x080fe40003f46270 */
[----:B------:R-:W-:Y:S02]  /*9830*/  ISETP.GE.AND P0, PT, R36, R45, PT ;  /* 0x0000002d2400720c */ /* 0x000fe40003f06270 */
[----:B------:R-:W-:Y:S01]  /*9840*/  LOP3.LUT R10, R46, 0x79, R86, 0xfe, !PT ;  /* 0x000000792e0a7812 */ /* 0x000fe200078efe56 */
[C---:B------:R-:W-:Y:S01]  /*9850*/  IMAD.IADD R26, R3.reuse, 0x1, -R23 ;  /* 0x00000001031a7824 */ /* 0x040fe200078e0a17 */
        /* <DEDUP_REMOVED lines=21> */
[C---:B------:R-:W-:Y:S01]  /*99b0*/  IMAD.IADD R18, R25.reuse, 0x1, -R18 ;  /* 0x0000000119127824 */ /* 0x040fe200078e0a12 */
[----:B------:R-:W-:Y:S01]  /*99c0*/  ISETP.GE.AND P0, PT, R10, R45, PT ;  /* 0x0000002d0a00720c */ /* 0x000fe20003f06270 */
[----:B------:R-:W-:Y:S01]  /*99d0*/  IMAD.IADD R10, R25, 0x1, -R10 ;  /* 0x00000001190a7824 */ /* 0x000fe200078e0a0a */
[----:B------:R-:W-:-:S02]  /*99e0*/  FMNMX3.FTZ R25, R68, R29, R69, !PT ;  /* 0x0000001d44197276 */ /* 0x000fc40007810045 */
[----:B------:R-:W-:Y:S02]  /*99f0*/  IABS R26, R26 ;  /* 0x0000001a001a7213 */ /* 0x000fe40000000000 */
[----:B------:R-:W-:Y:S02]  /*9a00*/  FMNMX3.FTZ R25, R25, R66, R58, !PT ;  /* 0x0000004219197276 */ /* 0x000fe4000781003a */
[----:B------:R-:W-:Y:S02]  /*9a10*/  I2FP.F32.S32 R26, R26 ;  /* 0x0000001a001a7245 */ /* 0x000fe40000201400 */
[----:B------:R-:W-:-:S04]  /*9a20*/  FMNMX3.FTZ R25, R25, R57, R41, !PT ;  /* 0x0000003919197276 */ /* 0x000fc80007810029 */
[----:B------:R-:W-:Y:S01]  /*9a30*/  FMNMX3.FTZ R25, R25, R40, R13, !PT ;  /* 0x0000002819197276 */ /* 0x000fe2000781000d */
[----:B------:R-:W-:Y:S01]  /*9a40*/  FFMA.FTZ R9, -R0, R26, R9 ;  /* 0x0000001a00097223 */ /* 0x000fe20000010109 */
        /* <DEDUP_REMOVED lines=18> */
[----:B------:R-:W-:Y:S01]  /*9b70*/  IABS R3, R3 ;  /* 0x0000000300037213 */ /* 0x000fe20000000000 */
[----:B------:R-:W-:Y:S01]  /*9b80*/  FFMA.FTZ R4, -R0, R28, R4 ;  /* 0x0000001c00047223 */ /* 0x000fe20000010104 */
[----:B------:R-:W-:Y:S02]  /*9b90*/  I2FP.F32.S32 R27, R27 ;  /* 0x0000001b001b7245 */ /* 0x000fe40000201400 */
[----:B------:R-:W-:Y:S02]  /*9ba0*/  I2FP.F32.S32 R30, R30 ;  /* 0x0000001e001e7245 */ /* 0x000fe40000201400 */
[----:B------:R-:W-:Y:S02]  /*9bb0*/  FMNMX3.FTZ R26, R26, R108, R106, !PT ;  /* 0x0000006c1a1a7276 */ /* 0x000fe4000781006a */
[----:B------:R-:W-:-:S02]  /*9bc0*/  FMNMX3.FTZ R25, R25, R103, R64, !PT ;  /* 0x0000006719197276 */ /* 0x000fc40007810040 */
[----:B------:R-:W-:Y:S01]  /*9bd0*/  I2FP.F32.S32 R3, R3 ;  /* 0x0000000300037245 */ /* 0x000fe20000201400 */
[C---:B------:R-:W-:Y:S01]  /*9be0*/  FFMA.FTZ R5, -R0.reuse, R27, R5 ;  /* 0x0000001b00057223 */ /* 0x040fe20000010105 */
[----:B------:R-:W-:Y:S01]  /*9bf0*/  FFMA.FTZ R30, -R0, R30, R116 ;  /* 0x0000001e001e7223 */ /* 0x000fe20000010174 */
[----:B------:R-:W-:Y:S02]  /*9c00*/  FMNMX3.FTZ R26, R26, R120, R115, !PT ;  /* 0x000000781a1a7276 */ /* 0x000fe40007810073 */
[----:B------:R-:W-:Y:S02]  /*9c10*/  FSEL R63, R9, -INF , !P4 ;  /* 0xff800000093f7808 */ /* 0x000fe40006000000 */
[----:B------:R-:W-:Y:S02]  /*9c20*/  FSEL R35, R4, -INF , !P3 ;  /* 0xff80000004237808 */ /* 0x000fe40005800000 */
[----:B------:R-:W-:Y:S01]  /*9c30*/  FMNMX3.FTZ R25, R25, R61, R60, !PT ;  /* 0x0000003d19197276 */ /* 0x000fe2000781003c */
[----:B------:R-:W-:Y:S01]  /*9c40*/  FFMA.FTZ R3, -R0, R3, R117 ;  /* 0x0000000300037223 */ /* 0x000fe20000010175 */
[----:B------:R-:W-:-:S02]  /*9c50*/  IABS R23, R23 ;  /* 0x0000001700177213 */ /* 0x000fc40000000000 */
[----:B------:R-:W-:Y:S02]  /*9c60*/  IABS R22, R22 ;  /* 0x0000001600167213 */ /* 0x000fe40000000000 */
[----:B------:R-:W-:Y:S02]  /*9c70*/  FMNMX3.FTZ R26, R26, R114, R93, !PT ;  /* 0x000000721a1a7276 */ /* 0x000fe4000781005d */
[----:B------:R-:W-:Y:S02]  /*9c80*/  FSEL R34, R5, -INF , !P2 ;  /* 0xff80000005227808 */ /* 0x000fe40005000000 */
[----:B------:R-:W-:Y:S02]  /*9c90*/  FSEL R33, R30, -INF , !P1 ;  /* 0xff8000001e217808 */ /* 0x000fe40004800000 */
[----:B------:R-:W-:Y:S02]  /*9ca0*/  FMNMX3.FTZ R25, R25, R63, R35, !PT ;  /* 0x0000003f19197276 */ /* 0x000fe40007810023 */
[----:B------:R-:W-:-:S02]  /*9cb0*/  IABS R19, R19 ;  /* 0x0000001300137213 */ /* 0x000fc40000000000 */
[----:B------:R-:W-:Y:S02]  /*9cc0*/  I2FP.F32.S32 R23, R23 ;  /* 0x0000001700177245 */ /* 0x000fe40000201400 */
[----:B------:R-:W-:Y:S02]  /*9cd0*/  I2FP.F32.S32 R22, R22 ;  /* 0x0000001600167245 */ /* 0x000fe40000201400 */
[----:B------:R-:W-:Y:S02]  /*9ce0*/  IABS R18, R18 ;  /* 0x0000001200127213 */ /* 0x000fe40000000000 */
[----:B------:R-:W-:Y:S02]  /*9cf0*/  FSEL R32, R3, -INF , !P0 ;  /* 0xff80000003207808 */ /* 0x000fe40004000000 */
[----:B------:R-:W-:Y:S02]  /*9d00*/  FMNMX3.FTZ R26, R26, R88, R95, !PT ;  /* 0x000000581a1a7276 */ /* 0x000fe4000781005f */
[----:B------:R-:W-:Y:S01]  /*9d10*/  FMNMX3.FTZ R3, R25, R34, R33, !PT ;  /* 0x0000002219037276 */ /* 0x000fe20007810021 */
[C---:B------:R-:W-:Y:S01]  /*9d20*/  FFMA.FTZ R11, -R0.reuse, R23, R11 ;  /* 0x00000017000b7223 */ /* 0x040fe2000001010b */
[----:B------:R-:W-:Y:S01]  /*9d30*/  I2FP.F32.S32 R19, R19 ;  /* 0x0000001300137245 */ /* 0x000fe20000201400 */
[----:B------:R-:W-:Y:S01]  /*9d40*/  FFMA.FTZ R6, -R0, R22, R6 ;  /* 0x0000001600067223 */ /* 0x000fe20000010106 */
[----:B------:R-:W-:-:S02]  /*9d50*/  IABS R10, R10 ;  /* 0x0000000a000a7213 */ /* 0x000fc40000000000 */
[----:B------:R-:W-:Y:S02]  /*9d60*/  I2FP.F32.S32 R18, R18 ;  /* 0x0000001200127245 */ /* 0x000fe40000201400 */
[----:B------:R-:W-:Y:S02]  /*9d70*/  FMNMX3.FTZ R26, R26, R94, R39, !PT ;  /* 0x0000005e1a1a7276 */ /* 0x000fe40007810027 */
[----:B------:R-:W-:Y:S01]  /*9d80*/  FMNMX.FTZ R3, R32, R3, !PT ;  /* 0x0000000320037209 */ /* 0x000fe20007810000 */
[C---:B------:R-:W-:Y:S01]  /*9d90*/  FFMA.FTZ R7, -R0.reuse, R19, R7 ;  /* 0x0000001300077223 */ /* 0x040fe20000010107 */
[----:B------:R-:W-:Y:S01]  /*9da0*/  I2FP.F32.S32 R10, R10 ;  /* 0x0000000a000a7245 */ /* 0x000fe20000201400 */
[----:B------:R-:W-:Y:S01]  /*9db0*/  FFMA.FTZ R27, -R0, R18, R118 ;  /* 0x00000012001b7223 */ /* 0x000fe20000010176 */
[----:B------:R-:W-:Y:S02]  /*9dc0*/  FSEL R48, R11, -INF , !P4 ;  /* 0xff8000000b307808 */ /* 0x000fe40006000000 */
[----:B------:R-:W-:-:S02]  /*9dd0*/  FSEL R25, R6, -INF , !P3 ;  /* 0xff80000006197808 */ /* 0x000fc40005800000 */
[----:B------:R-:W-:Y:S01]  /*9de0*/  FMNMX3.FTZ R26, R26, R38, R37, !PT ;  /* 0x000000261a1a7276 */ /* 0x000fe20007810025 */
[----:B------:R-:W1:Y:S01]  /*9df0*/  SHFL.BFLY PT, R6, R3, 0x2, 0x1f ;  /* 0x0c401f0003067f89 */ /* 0x000e6200000e0000 */
[----:B------:R-:W-:Y:S01]  /*9e00*/  FFMA.FTZ R10, -R0, R10, R119 ;  /* 0x0000000a000a7223 */ /* 0x000fe20000010177 */
[----:B------:R-:W-:Y:S02]  /*9e10*/  FSEL R28, R7, -INF , !P2 ;  /* 0xff800000071c7808 */ /* 0x000fe40005000000 */
[----:B------:R-:W-:Y:S02]  /*9e20*/  FSEL R27, R27, -INF , !P1 ;  /* 0xff8000001b1b7808 */ /* 0x000fe40004800000 */
[----:B------:R-:W-:Y:S02]  /*9e30*/  FMNMX3.FTZ R4, R26, R48, R25, !PT ;  /* 0x000000301a047276 */ /* 0x000fe40007810019 */
[----:B------:R-:W-:Y:S02]  /*9e40*/  FSEL R26, R10, -INF , !P0 ;  /* 0xff8000000a1a7808 */ /* 0x000fe40004000000 */
[----:B------:R-:W-:-:S04]  /*9e50*/  FMNMX3.FTZ R4, R4, R28, R27, !PT ;  /* 0x0000001c04047276 */ /* 0x000fc8000781001b */
[----:B------:R-:W-:-:S05]  /*9e60*/  FMNMX.FTZ R4, R26, R4, !PT ;  /* 0x000000041a047209 */ /* 0x000fca0007810000 */
[----:B------:R-:W3:Y:S01]  /*9e70*/  SHFL.BFLY PT, R5, R4, 0x2, 0x1f ;  /* 0x0c401f0004057f89 */ /* 0x000ee200000e0000 */
[----:B-1----:R-:W-:Y:S02]  /*9e80*/  FMNMX.FTZ R7, R3, R6, !PT ;  /* 0x0000000603077209 */ /* 0x002fe40007810000 */
[----:B------:R-:W1:Y:S01]  /*9e90*/  S2R R6, SR_TID.X ;  /* 0x0000000000067919 */ /* 0x000e620000002100 */
[----:B------:R-:W4:Y:S02]  /*9ea0*/  S2UR UR6, SR_CgaCtaId ;  /* 0x00000000000679c3 */ /* 0x000f240000008800 */
[----:B------:R-:W5:Y:S01]  /*9eb0*/  SHFL.BFLY PT, R3, R7, 0x1, 0x1f ;  /* 0x0c201f0007037f89 */ /* 0x000f6200000e0000 */
[----:B---3--:R-:W-:-:S05]  /*9ec0*/  FMNMX.FTZ R5, R4, R5, !PT ;  /* 0x0000000504057209 */ /* 0x008fca0007810000 */
[----:B------:R-:W3:Y:S01]  /*9ed0*/  SHFL.BFLY PT, R4, R5, 0x1, 0x1f ;  /* 0x0c201f0005047f89 */ /* 0x000ee200000e0000 */
[----:B------:R-:W-:Y:S02]  /*9ee0*/  UMOV UR7, 0x400 ;  /* 0x0000040000077882 */ /* 0x000fe40000000000 */
[----:B----4-:R-:W-:Y:S01]  /*9ef0*/  ULEA UR6, UR6, UR7, 0x18 ;  /* 0x0000000706067291 */ /* 0x010fe2000f8ec0ff */
[----:B-----5:R-:W-:Y:S01]  /*9f00*/  FMNMX.FTZ R3, R7, R3, !PT ;  /* 0x0000000307037209 */ /* 0x020fe20007810000 */
[----:B-1----:R-:W-:-:S04]  /*9f10*/  IMAD.SHL.U32 R6, R6, 0x20, RZ ;  /* 0x0000002006067824 */ /* 0x002fc800078e00ff */
[----:B--2---:R-:W-:Y:S01]  /*9f20*/  FMUL.FTZ R36, R24, R3 ;  /* 0x0000000318247220 */ /* 0x004fe20000410000 */
[----:B------:R-:W-:Y:S02]  /*9f30*/  LOP3.LUT R6, R2, 0x120, R6, 0xf8, !PT ;  /* 0x0000012002067812 */ /* 0x000fe400078ef806 */
[----:B------:R-:W-:Y:S02]  /*9f40*/  FSETP.NEU.FTZ.AND P0, PT, R3, -INF , PT ;  /* 0xff8000000300780b */ /* 0x000fe40003f1d000 */
[----:B------:R-:W-:Y:S02]  /*9f50*/  LEA R31, R6, UR6, 0x1 ;  /* 0x00000006061f7c11 */ /* 0x000fe4000f8e08ff */
[----:B------:R-:W-:Y:S02]  /*9f60*/  FSEL R36, R36, RZ, P0 ;  /* 0x000000ff24247208 */ /* 0x000fe40000000000 */
[----:B---3--:R-:W-:Y:S01]  /*9f70*/  FMNMX.FTZ R2, R5, R4, !PT ;  /* 0x0000000405027209 */ /* 0x008fe20007810000 */
[----:B------:R-:W1:Y:S01]  /*9f80*/  LDSM.16.MT88.4 R76, [R31+0x3000] ;  /* 0x003000001f4c783b */ /* 0x000e620000004200 */
[----:B------:R-:W-:-:S02]  /*9f90*/  VIADD R4, R31, 0x3000 ;  /* 0x000030001f047836 */ /* 0x000fc40000000000 */
[--C-:B------:R-:W-:Y:S01]  /*9fa0*/  FFMA.FTZ R101, R29, R24, -R36.reuse ;  /* 0x000000181d657223 */ /* 0x100fe20000010824 */
[----:B------:R-:W-:Y:S01]  /*9fb0*/  FSETP.NEU.FTZ.AND P0, PT, R2, -INF , PT ;  /* 0xff8000000200780b */ /* 0x000fe20003f1d000 */
[----:B------:R-:W-:Y:S01]  /*9fc0*/  FMUL.FTZ R30, R24, R2 ;  /* 0x00000002181e7220 */ /* 0x000fe20000410000 */
[----:B------:R-:W-:Y:S02]  /*9fd0*/  VIADD R29, R31, 0x3020 ;  /* 0x000030201f1d7836 */ /* 0x000fe40000000000 */
[----:B------:R-:W-:Y:S02]  /*9fe0*/  @P6 VIADD R29, R4, 0xffffffe0 ;  /* 0xffffffe0041d6836 */ /* 0x000fe40000000000 */
[----:B------:R-:W-:Y:S01]  /*9ff0*/  FSEL R30, R30, RZ, P0 ;  /* 0x000000ff1e1e7208 */ /* 0x000fe20000000000 */
[-CC-:B------:R-:W-:Y:S02]  /*a000*/  FFMA.FTZ R59, R66, R24.reuse, -R36.reuse ;  /* 0x00000018423b7223 */ /* 0x180fe40000010824 */
[----:B------:R-:W2:Y:S01]  /*a010*/  LDSM.16.MT88.4 R4, [R29] ;  /* 0x000000001d04783b */ /* 0x000ea20000004200 */
[-C--:B------:R-:W-:Y:S01]  /*a020*/  FFMA.FTZ R102, R68, R24.reuse, -R36 ;  /* 0x0000001844667223 */ /* 0x080fe20000010824 */
[-C--:B------:R-:W-:Y:S01]  /*a030*/  FFMA.FTZ R66, R56, R24.reuse, -R30 ;  /* 0x0000001838427223 */ /* 0x080fe2000001081e */
[-C--:B------:R-:W-:Y:S01]  /*a040*/  FFMA.FTZ R87, R69, R24.reuse, -R36 ;  /* 0x0000001845577223 */ /* 0x080fe20000010824 */
[-CC-:B------:R-:W-:Y:S01]  /*a050*/  FFMA.FTZ R99, R52, R24.reuse, -R30.reuse ;  /* 0x0000001834637223 */ /* 0x180fe2000001081e */
        /* <DEDUP_REMOVED lines=14> */
[-CC-:B------:R-:W-:Y:S01]  /*a140*/  FFMA.FTZ R50, R17, R24.reuse, -R30.reuse ;  /* 0x0000001811327223 */ /* 0x180fe2000001081e */
[-CC-:B------:R-:W-:Y:S01]  /*a150*/  FFMA.FTZ R49, R16, R24.reuse, -R30.reuse ;  /* 0x0000001810317223 */ /* 0x180fe2000001081e */
[--C-:B------:R-:W-:Y:S01]  /*a160*/  FFMA.FTZ R41, R15, R24, -R30.reuse ;  /* 0x000000180f297223 */ /* 0x100fe2000001081e */
[----:B----4-:R-:W-:Y:S01]  /*a170*/  F2FP.F16.F32.PACK_AB R72, R101, R102 ;  /* 0x000000666548723e */ /* 0x010fe200000000ff */
[----:B------:R-:W-:Y:S01]  /*a180*/  FFMA.FTZ R40, R14, R24, -R30 ;  /* 0x000000180e287223 */ /* 0x000fe2000001081e */
[----:B-----5:R-:W-:-:S02]  /*a190*/  F2FP.F16.F32.PACK_AB R74, R59, R87 ;  /* 0x000000573b4a723e */ /* 0x020fc400000000ff */
[----:B-1----:R-:W-:Y:S01]  /*a1a0*/  F2FP.F16.F32.PACK_AB R73, R98, R99 ;  /* 0x000000636249723e */ /* 0x002fe200000000ff */
[--C-:B------:R-:W-:Y:S01]  /*a1b0*/  FFMA.FTZ R57, R57, R24, -R36.reuse ;  /* 0x0000001839397223 */ /* 0x100fe20000010824 */
[----:B--2---:R-:W-:Y:S01]  /*a1c0*/  F2FP.F16.F32.PACK_AB R75, R56, R66 ;  /* 0x00000042384b723e */ /* 0x004fe200000000ff */
[----:B------:R-:W-:Y:S01]  /*a1d0*/  MUFU.EX2 R58, R58 ;  /* 0x0000003a003a7308 */ /* 0x000fe20000000800 */
[----:B------:R-:W1:Y:S03]  /*a1e0*/  LDSM.16.MT88.4 R16, [R29+0x400] ;  /* 0x000400001d10783b */ /* 0x000e660000004200 */
[----:B------:R2:W4:Y:S02]  /*a1f0*/  MUFU.EX2 R52, R57 ;  /* 0x0000003900347308 */ /* 0x0005240000000800 */
[C---:B------:R-:W-:Y:S02]  /*a200*/  HMMA.16816.F32 R80, R72.reuse, R76, RZ ;  /* 0x0000004c4850723c */ /* 0x040fe400000018ff */
[----:B------:R-:W-:Y:S04]  /*a210*/  MUFU.EX2 R51, R51 ;  /* 0x0000003300337308 */ /* 0x000fe80000000800 */
[----:B------:R-:W-:Y:S04]  /*a220*/  MUFU.EX2 R42, R42 ;  /* 0x0000002a002a7308 */ /* 0x000fe80000000800 */
[----:B------:R-:W-:Y:S04]  /*a230*/  MUFU.EX2 R50, R50 ;  /* 0x0000003200327308 */ /* 0x000fe80000000800 */
[----:B------:R-:W5:Y:S04]  /*a240*/  MUFU.EX2 R49, R49 ;  /* 0x0000003100317308 */ /* 0x000f680000000800 */
[----:B------:R-:W-:Y:S04]  /*a250*/  MUFU.EX2 R41, R41 ;  /* 0x0000002900297308 */ /* 0x000fe80000000800 */
[----:B------:R-:W3:Y:S01]  /*a260*/  MUFU.EX2 R40, R40 ;  /* 0x0000002800287308 */ /* 0x000ee20000000800 */
[----:B------:R-:W-:Y:S01]  /*a270*/  HMMA.16816.F32 R76, R72, R78, RZ ;  /* 0x0000004e484c723c */ /* 0x000fe200000018ff */
[-CC-:B--2---:R-:W-:Y:S01]  /*a280*/  FFMA.FTZ R57, R13, R24.reuse, -R36.reuse ;  /* 0x000000180d397223 */ /* 0x184fe20000010824 */
[----:B------:R-:W-:-:S02]  /*a290*/  FFMA.FTZ R22, R12, R24, -R36 ;  /* 0x000000180c167223 */ /* 0x000fc40000010824 */
[----:B------:R-:W2:Y:S04]  /*a2a0*/  LDSM.16.MT88.4 R12, [R31+0x3800] ;  /* 0x003800001f0c783b */ /* 0x000ea80000004200 */
[----:B------:R-:W-:Y:S01]  /*a2b0*/  HMMA.16816.F32 R68, R72, R4, RZ ;  /* 0x000000044844723c */ /* 0x000fe200000018ff */
[----:B----4-:R-:W-:Y:S02]  /*a2c0*/  F2FP.F16.F32.PACK_AB R4, R52, R58 ;  /* 0x0000003a3404723e */ /* 0x010fe400000000ff */
[----:B-----5:R-:W-:-:S05]  /*a2d0*/  F2FP.F16.F32.PACK_AB R5, R49, R50 ;  /* 0x000000323105723e */ /* 0x020fca00000000ff */
[----:B------:R-:W-:Y:S01]  /*a2e0*/  HMMA.16816.F32 R72, R72, R6, RZ ;  /* 0x000000064848723c */ /* 0x000fe200000018ff */
[----:B------:R-:W-:Y:S02]  /*a2f0*/  F2FP.F16.F32.PACK_AB R6, R42, R51 ;  /* 0x000000332a06723e */ /* 0x000fe400000000ff */
[----:B---3--:R-:W-:Y:S01]  /*a300*/  F2FP.F16.F32.PACK_AB R7, R40, R41 ;  /* 0x000000292807723e */ /* 0x008fe200000000ff */
[-C--:B------:R-:W-:Y:S01]  /*a310*/  FFMA.FTZ R65, R65, R24.reuse, -R30 ;  /* 0x0000001841417223 */ /* 0x080fe2000001081e */
[----:B------:R-:W-:-:S05]  /*a320*/  FFMA.FTZ R43, R53, R24, -R36 ;  /* 0x00000018352b7223 */ /* 0x000fca0000010824 */
[----:B------:R-:W-:Y:S05]  /*a330*/  HMMA.16816.F32 R80, R4, R8, R80 ;  /* 0x000000080450723c */ /* 0x000fea0000001850 */
[-C--:B------:R-:W-:Y:S01]  /*a340*/  FFMA.FTZ R8, R54, R24.reuse, -R36 ;  /* 0x0000001836087223 */ /* 0x080fe20000010824 */
[----:B------:R-:W-:-:S03]  /*a350*/  FFMA.FTZ R91, R91, R24, -R30 ;  /* 0x000000185b5b7223 */ /* 0x000fc6000001081e */
[----:B------:R3:W-:Y:S01]  /*a360*/  MUFU.EX2 R53, R8 ;  /* 0x0000000800357308 */ /* 0x0007e20000000800 */
[----:B------:R-:W-:Y:S03]  /*a370*/  HMMA.16816.F32 R76, R4, R10, R76 ;  /* 0x0000000a044c723c */ /* 0x000fe6000000184c */
[----:B------:R-:W-:Y:S01]  /*a380*/  MUFU.EX2 R57, R57 ;  /* 0x0000003900397308 */ /* 0x000fe20000000800 */
[----:B---3--:R-:W-:-:S03]  /*a390*/  FFMA.FTZ R8, R62, R24, -R30 ;  /* 0x000000183e087223 */ /* 0x008fc6000001081e */
[----:B------:R3:W-:Y:S04]  /*a3a0*/  MUFU.EX2 R62, R65 ;  /* 0x00000041003e7308 */ /* 0x0007e80000000800 */
[----:B------:R-:W4:Y:S04]  /*a3b0*/  MUFU.EX2 R54, R22 ;  /* 0x0000001600367308 */ /* 0x000f280000000800 */
[----:B------:R-:W5:Y:S01]  /*a3c0*/  MUFU.EX2 R43, R43 ;  /* 0x0000002b002b7308 */ /* 0x000f620000000800 */
[----:B---3--:R-:W-:-:S03]  /*a3d0*/  FFMA.FTZ R65, R55, R24, -R30 ;  /* 0x0000001837417223 */ /* 0x008fc6000001081e */
[----:B------:R3:W-:Y:S04]  /*a3e0*/  MUFU.EX2 R55, R8 ;  /* 0x0000000800377308 */ /* 0x0007e80000000800 */
[----:B------:R-:W2:Y:S04]  /*a3f0*/  MUFU.EX2 R91, R91 ;  /* 0x0000005b005b7308 */ /* 0x000ea80000000800 */
[----:B------:R-:W2:Y:S01]  /*a400*/  MUFU.EX2 R65, R65 ;  /* 0x0000004100417308 */ /* 0x000ea20000000800 */
[----:B---3--:R-:W3:Y:S01]  /*a410*/  LDSM.16.MT88.4 R8, [R29+0x800] ;  /* 0x000800001d08783b */ /* 0x008ee20000004200 */
[-CC-:B------:R-:W-:Y:S01]  /*a420*/  FFMA.FTZ R100, R92, R24.reuse, -R36.reuse ;  /* 0x000000185c647223 */ /* 0x180fe20000010824 */
[----:B-1----:R-:W-:Y:S03]  /*a430*/  HMMA.16816.F32 R68, R4, R16, R68 ;  /* 0x000000100444723c */ /* 0x002fe60000001844 */
[-CC-:B------:R-:W-:Y:S01]  /*a440*/  FFMA.FTZ R92, R67, R24.reuse, -R36.reuse ;  /* 0x00000018435c7223 */ /* 0x180fe20000010824 */
[-CC-:B------:R-:W-:Y:S01]  /*a450*/  FFMA.FTZ R67, R21, R24.reuse, -R36.reuse ;  /* 0x0000001815437223 */ /* 0x180fe20000010824 */
[----:B------:R-:W-:-:S02]  /*a460*/  FFMA.FTZ R16, R20, R24, -R36 ;  /* 0x0000001814107223 */ /* 0x000fc40000010824 */
[----:B------:R-:W1:Y:S01]  /*a470*/  LDSM.16.MT88.4 R20, [R31+0x3c00] ;  /* 0x003c00001f14783b */ /* 0x000e620000004200 */
[----:B------:R-:W-:Y:S03]  /*a480*/  HMMA.16816.F32 R72, R4, R18, R72 ;  /* 0x000000120448723c */ /* 0x000fe60000001848 */
[----:B----4-:R-:W-:Y:S02]  /*a490*/  F2FP.F16.F32.PACK_AB R4, R54, R57 ;  /* 0x000000393604723e */ /* 0x010fe400000000ff */
[----:B-----5:R-:W-:Y:S02]  /*a4a0*/  F2FP.F16.F32.PACK_AB R6, R43, R53 ;  /* 0x000000352b06723e */ /* 0x020fe400000000ff */
[----:B--2---:R-:W-:Y:S02]  /*a4b0*/  F2FP.F16.F32.PACK_AB R5, R62, R91 ;  /* 0x0000005b3e05723e */ /* 0x004fe400000000ff */
[----:B------:R-:W-:Y:S01]  /*a4c0*/  F2FP.F16.F32.PACK_AB R7, R65, R55 ;  /* 0x000000374107723e */ /* 0x000fe200000000ff */
[----:B------:R-:W-:-:S06]  /*a4d0*/  FFMA.FTZ R110, R105, R24, -R30 ;  /* 0x00000018696e7223 */ /* 0x000fcc000001081e */
[C---:B------:R-:W-:Y:S03]  /*a4e0*/  HMMA.16816.F32 R80, R4.reuse, R12, R80 ;  /* 0x0000000c0450723c */ /* 0x040fe60000001850 */
[-C--:B------:R-:W-:Y:S02]  /*a4f0*/  FFMA.FTZ R13, R97, R24.reuse, -R36 ;  /* 0x00000018610d7223 */ /* 0x080fe40000010824 */
[----:B------:R2:W-:Y:S01]  /*a500*/  MUFU.EX2 R97, R16 ;  /* 0x0000001000617308 */ /* 0x0005e20000000800 */
[-CC-:B------:R-:W-:Y:S01]  /*a510*/  FFMA.FTZ R109, R109, R24.reuse, -R30.reuse ;  /* 0x000000186d6d7223 */ /* 0x180fe2000001081e */
[-CC-:B------:R-:W-:Y:S01]  /*a520*/  FFMA.FTZ R108, R108, R24.reuse, -R30.reuse ;  /* 0x000000186c6c7223 */ /* 0x180fe2000001081e */
[-C--:B------:R-:W-:Y:S01]  /*a530*/  FFMA.FTZ R12, R96, R24.reuse, -R30 ;  /* 0x00000018600c7223 */ /* 0x080fe2000001081e */
[----:B------:R-:W-:Y:S01]  /*a540*/  MUFU.EX2 R100, R100 ;  /* 0x0000006400647308 */ /* 0x000fe20000000800 */
[----:B--2---:R-:W2:Y:S03]  /*a550*/  LDSM.16.MT88.4 R16, [R29+0xc00] ;  /* 0x000c00001d10783b */ /* 0x004ea60000004200 */
[----:B------:R-:W4:Y:S01]  /*a560*/  MUFU.EX2 R92, R92 ;  /* 0x0000005c005c7308 */ /* 0x000f220000000800 */
[C---:B------:R-:W-:Y:S03]  /*a570*/  HMMA.16816.F32 R76, R4.reuse, R14, R76 ;  /* 0x0000000e044c723c */ /* 0x040fe6000000184c */
[----:B------:R-:W5:Y:S04]  /*a580*/  MUFU.EX2 R67, R67 ;  /* 0x0000004300437308 */ /* 0x000f680000000800 */
[----:B------:R-:W-:Y:S04]  /*a590*/  MUFU.EX2 R105, R12 ;  /* 0x0000000c00697308 */ /* 0x000fe80000000800 */
[----:B------:R-:W1:Y:S04]  /*a5a0*/  MUFU.EX2 R110, R110 ;  /* 0x0000006e006e7308 */ /* 0x000e680000000800 */
[----:B------:R-:W-:Y:S04]  /*a5b0*/  MUFU.EX2 R109, R109 ;  /* 0x0000006d006d7308 */ /* 0x000fe80000000800 */
[----:B------:R-:W1:Y:S01]  /*a5c0*/  MUFU.EX2 R108, R108 ;  /* 0x0000006c006c7308 */ /* 0x000e620000000800 */
[----:B---3--:R-:W-:Y:S03]  /*a5d0*/  HMMA.16816.F32 R68, R4, R8, R68 ;  /* 0x000000080444723c */ /* 0x008fe60000001844 */
[----:B------:R3:W-:Y:S01]  /*a5e0*/  MUFU.EX2 R96, R13 ;  /* 0x0000000d00607308 */ /* 0x0007e20000000800 */
[-C--:B------:R-:W-:Y:S01]  /*a5f0*/  FFMA.FTZ R8, R107, R24.reuse, -R36 ;  /* 0x000000186b087223 */ /* 0x080fe20000010824 */
[-C--:B------:R-:W-:Y:S01]  /*a600*/  FFMA.FTZ R116, R106, R24.reuse, -R30 ;  /* 0x000000186a747223 */ /* 0x080fe2000001081e */
[----:B------:R-:W-:-:S02]  /*a610*/  FFMA.FTZ R9, R113, R24, -R36 ;  /* 0x0000001871097223 */ /* 0x000fc40000010824 */
[----:B------:R5:W-:Y:S01]  /*a620*/  MUFU.EX2 R106, R8 ;  /* 0x00000008006a7308 */ /* 0x000be20000000800 */
[----:B------:R-:W-:Y:S01]  /*a630*/  HMMA.16816.F32 R72, R4, R10, R72 ;  /* 0x0000000a0448723c */ /* 0x000fe20000001848 */
[----:B---3--:R-:W3:Y:S02]  /*a640*/  LDSM.16.MT88.4 R12, [R31+0x4000] ;  /* 0x004000001f0c783b */ /* 0x008ee40000004200 */
[----:B----4-:R-:W-:Y:S01]  /*a650*/  F2FP.F16.F32.PACK_AB R4, R92, R100 ;  /* 0x000000645c04723e */ /* 0x010fe200000000ff */
[-CC-:B-----5:R-:W-:Y:S01]  /*a660*/  FFMA.FTZ R8, R115, R24.reuse, -R30.reuse ;  /* 0x0000001873087223 */ /* 0x1a0fe2000001081e */
[----:B------:R-:W-:Y:S01]  /*a670*/  F2FP.F16.F32.PACK_AB R6, R97, R67 ;  /* 0x000000436106723e */ /* 0x000fe200000000ff */
[-C--:B------:R-:W-:Y:S01]  /*a680*/  FFMA.FTZ R117, R114, R24.reuse, -R30 ;  /* 0x0000001872757223 */ /* 0x080fe2000001081e */
[----:B-1----:R-:W-:Y:S02]  /*a690*/  F2FP.F16.F32.PACK_AB R5, R110, R105 ;  /* 0x000000696e05723e */ /* 0x002fe400000000ff */
[----:B------:R-:W-:Y:S01]  /*a6a0*/  F2FP.F16.F32.PACK_AB R7, R108, R109 ;  /* 0x0000006d6c07723e */ /* 0x000fe200000000ff */
[----:B------:R-:W-:Y:S01]  /*a6b0*/  MUFU.EX2 R107, R9 ;  /* 0x00000009006b7308 */ /* 0x000fe20000000800 */
[-C--:B------:R-:W-:Y:S01]  /*a6c0*/  FFMA.FTZ R121, R121, R24.reuse, -R36 ;  /* 0x0000001879797223 */ /* 0x080fe20000010824 */
[----:B------:R-:W-:-:S02]  /*a6d0*/  FFMA.FTZ R120, R120, R24, -R30 ;  /* 0x0000001878787223 */ /* 0x000fc4000001081e */
[----:B------:R1:W-:Y:S02]  /*a6e0*/  MUFU.EX2 R114, R8 ;  /* 0x0000000800727308 */ /* 0x0003e40000000800 */
[C---:B------:R-:W-:Y:S02]  /*a6f0*/  HMMA.16816.F32 R80, R4.reuse, R20, R80 ;  /* 0x000000140450723c */ /* 0x040fe40000001850 */
[----:B------:R-:W4:Y:S04]  /*a700*/  MUFU.EX2 R113, R121 ;  /* 0x0000007900717308 */ /* 0x000f280000000800 */
[----:B------:R-:W-:Y:S01]  /*a710*/  MUFU.EX2 R116, R116 ;  /* 0x0000007400747308 */ /* 0x000fe20000000800 */
[----:B-1----:R-:W1:Y:S03]  /*a720*/  LDSM.16.MT88.4 R8, [R29+0x1000] ;  /* 0x001000001d08783b */ /* 0x002e660000004200 */
[----:B------:R-:W5:Y:S04]  /*a730*/  MUFU.EX2 R115, R120 ;  /* 0x0000007800737308 */ /* 0x000f680000000800 */
[----:B------:R-:W3:Y:S01]  /*a740*/  MUFU.EX2 R20, R117 ;  /* 0x0000007500147308 */ /* 0x000ee20000000800 */
[----:B------:R-:W-:Y:S03]  /*a750*/  HMMA.16816.F32 R76, R4, R22, R76 ;  /* 0x00000016044c723c */ /* 0x000fe6000000184c */
[----:B------:R-:W-:Y:S01]  /*a760*/  FADD.FTZ R101, R102, R101 ;  /* 0x0000006566657221 */ /* 0x000fe20000010000 */
[----:B------:R-:W-:-:S04]  /*a770*/  FADD.FTZ R98, R99, R98 ;  /* 0x0000006263627221 */ /* 0x000fc80000010000 */
[----:B--2---:R-:W-:Y:S03]  /*a780*/  HMMA.16816.F32 R68, R4, R16, R68 ;  /* 0x000000100444723c */ /* 0x004fe60000001844 */
[----:B------:R-:W-:Y:S01]  /*a790*/  FADD.FTZ R101, R87, R101 ;  /* 0x0000006557657221 */ /* 0x000fe20000010000 */
[----:B------:R-:W-:-:S04]  /*a7a0*/  FADD.FTZ R98, R66, R98 ;  /* 0x0000006242627221 */ /* 0x000fc80000010000 */
[----:B------:R-:W-:Y:S01]  /*a7b0*/  HMMA.16816.F32 R72, R4, R18, R72 ;  /* 0x000000120448723c */ /* 0x000fe20000001848 */
[----:B------:R-:W2:Y:S02]  /*a7c0*/  LDSM.16.MT88.4 R16, [R31+0x4400] ;  /* 0x004400001f10783b */ /* 0x000ea40000004200 */
[----:B----4-:R-:W-:Y:S02]  /*a7d0*/  F2FP.F16.F32.PACK_AB R4, R113, R96 ;  /* 0x000000607104723e */ /* 0x010fe400000000ff */
[----:B------:R-:W-:Y:S02]  /*a7e0*/  F2FP.F16.F32.PACK_AB R6, R106, R107 ;  /* 0x0000006b6a06723e */ /* 0x000fe400000000ff */
[----:B-----5:R-:W-:Y:S02]  /*a7f0*/  F2FP.F16.F32.PACK_AB R5, R115, R116 ;  /* 0x000000747305723e */ /* 0x020fe400000000ff */
[----:B---3--:R-:W-:Y:S01]  /*a800*/  F2FP.F16.F32.PACK_AB R7, R20, R114 ;  /* 0x000000721407723e */ /* 0x008fe200000000ff */
[----:B------:R-:W-:Y:S01]  /*a810*/  FADD.FTZ R101, R59, R101 ;  /* 0x000000653b657221 */ /* 0x000fe20000010000 */
[----:B------:R-:W-:Y:S01]  /*a820*/  FADD.FTZ R98, R56, R98 ;  /* 0x0000006238627221 */ /* 0x000fe20000010000 */
[-CC-:B------:R-:W-:Y:S01]  /*a830*/  FFMA.FTZ R22, R112, R24.reuse, -R36.reuse ;  /* 0x0000001870167223 */ /* 0x180fe20000010824 */
[-CC-:B------:R-:W-:Y:S01]  /*a840*/  FFMA.FTZ R21, R104, R24.reuse, -R36.reuse ;  /* 0x0000001868157223 */ /* 0x180fe20000010824 */
[----:B------:R-:W-:-:S02]  /*a850*/  FFMA.FTZ R23, R103, R24, -R36 ;  /* 0x0000001867177223 */ /* 0x000fc40000010824 */
[C---:B------:R-:W-:Y:S03]  /*a860*/  HMMA.16816.F32 R80, R4.reuse, R12, R80 ;  /* 0x0000000c0450723c */ /* 0x040fe60000001850 */
[-CC-:B------:R-:W-:Y:S01]  /*a870*/  FFMA.FTZ R12, R88, R24.reuse, -R30.reuse ;  /* 0x00000018580c7223 */ /* 0x180fe2000001081e */
[-CC-:B------:R-:W-:Y:S01]  /*a880*/  FFMA.FTZ R93, R93, R24.reuse, -R30.reuse ;  /* 0x000000185d5d7223 */ /* 0x180fe2000001081e */
[-CC-:B------:R-:W-:Y:S01]  /*a890*/  FFMA.FTZ R88, R95, R24.reuse, -R30.reuse ;  /* 0x000000185f587223 */ /* 0x180fe2000001081e */
[-C--:B------:R-:W-:Y:S01]  /*a8a0*/  FFMA.FTZ R94, R94, R24.reuse, -R30 ;  /* 0x000000185e5e7223 */ /* 0x080fe2000001081e */
[----:B------:R-:W-:Y:S01]  /*a8b0*/  FADD.FTZ R58, R58, R101 ;  /* 0x000000653a3a7221 */ /* 0x000fe20000010000 */
[----:B------:R-:W-:Y:S01]  /*a8c0*/  FADD.FTZ R98, R50, R98 ;  /* 0x0000006232627221 */ /* 0x000fe20000010000 */
[----:B------:R-:W-:Y:S01]  /*a8d0*/  FFMA.FTZ R111, R111, R24, -R36 ;  /* 0x000000186f6f7223 */ /* 0x000fe20000010824 */
[C---:B------:R-:W-:Y:S01]  /*a8e0*/  HMMA.16816.F32 R76, R4.reuse, R14, R76 ;  /* 0x0000000e044c723c */ /* 0x040fe2000000184c */
[----:B------:R3:W-:Y:S02]  /*a8f0*/  MUFU.EX2 R95, R12 ;  /* 0x0000000c005f7308 */ /* 0x0007e40000000800 */
[----:B------:R-:W-:Y:S01]  /*a900*/  FADD.FTZ R58, R52, R58 ;  /* 0x0000003a343a7221 */ /* 0x000fe20000010000 */
[----:B------:R-:W-:Y:S01]  /*a910*/  FADD.FTZ R49, R49, R98 ;  /* 0x0000006231317221 */ /* 0x000fe20000010000 */
[----:B------:R-:W-:Y:S02]  /*a920*/  MUFU.EX2 R22, R22 ;  /* 0x0000001600167308 */ /* 0x000fe40000000800 */
[----:B------:R-:W-:Y:S01]  /*a930*/  FADD.FTZ R51, R51, R58 ;  /* 0x0000003a33337221 */ /* 0x000fe20000010000 */
[----:B------:R-:W-:Y:S01]  /*a940*/  FADD.FTZ R49, R41, R49 ;  /* 0x0000003129317221 */ /* 0x000fe20000010000 */
[----:B------:R-:W4:Y:S04]  /*a950*/  MUFU.EX2 R104, R111 ;  /* 0x0000006f00687308 */ /* 0x000f280000000800 */
[----:B------:R-:W-:Y:S01]  /*a960*/  MUFU.EX2 R21, R21 ;  /* 0x0000001500157308 */ /* 0x000fe20000000800 */
[----:B---3--:R-:W3:Y:S03]  /*a970*/  LDSM.16.MT88.4 R12, [R29+0x1400] ;  /* 0x001400001d0c783b */ /* 0x008ee60000004200 */
[----:B------:R-:W5:Y:S04]  /*a980*/  MUFU.EX2 R23, R23 ;  /* 0x0000001700177308 */ /* 0x000f680000000800 */
[----:B------:R-:W2:Y:S04]  /*a990*/  MUFU.EX2 R93, R93 ;  /* 0x0000005d005d7308 */ /* 0x000ea80000000800 */
[----:B------:R-:W-:Y:S04]  /*a9a0*/  MUFU.EX2 R88, R88 ;  /* 0x0000005800587308 */ /* 0x000fe80000000800 */
[----:B------:R-:W2:Y:S01]  /*a9b0*/  MUFU.EX2 R94, R94 ;  /* 0x0000005e005e7308 */ /* 0x000ea20000000800 */
[----:B-1----:R-:W-:Y:S03]  /*a9c0*/  HMMA.16816.F32 R68, R4, R8, R68 ;  /* 0x000000080444723c */ /* 0x002fe60000001844 */
[----:B------:R-:W-:Y:S01]  /*a9d0*/  FADD.FTZ R51, R42, R51 ;  /* 0x000000332a337221 */ /* 0x000fe20000010000 */
[----:B------:R-:W-:-:S04]  /*a9e0*/  FADD.FTZ R40, R40, R49 ;  /* 0x0000003128287221 */ /* 0x000fc80000010000 */
[----:B------:R-:W-:Y:S01]  /*a9f0*/  HMMA.16816.F32 R72, R4, R10, R72 ;  /* 0x0000000a0448723c */ /* 0x000fe20000001848 */
[----:B------:R-:W1:Y:S02]  /*aa00*/  LDSM.16.MT88.4 R8, [R31+0x4800] ;  /* 0x004800001f08783b */ /* 0x000e640000004200 */
[----:B------:R-:W-:Y:S01]  /*aa10*/  FADD.FTZ R51, R57, R51 ;  /* 0x0000003339337221 */ /* 0x000fe20000010000 */
[----:B------:R-:W-:Y:S01]  /*aa20*/  FADD.FTZ R40, R91, R40 ;  /* 0x000000285b287221 */ /* 0x000fe20000010000 */
[----:B----4-:R-:W-:Y:S02]  /*aa30*/  F2FP.F16.F32.PACK_AB R4, R104, R22 ;  /* 0x000000166804723e */ /* 0x010fe400000000ff */
[----:B-----5:R-:W-:Y:S01]  /*aa40*/  F2FP.F16.F32.PACK_AB R6, R23, R21 ;  /* 0x000000151706723e */ /* 0x020fe200000000ff */
[----:B------:R-:W-:Y:S01]  /*aa50*/  FADD.FTZ R51, R54, R51 ;  /* 0x0000003336337221 */ /* 0x000fe20000010000 */
[----:B--2---:R-:W-:Y:S01]  /*aa60*/  F2FP.F16.F32.PACK_AB R5, R95, R93 ;  /* 0x0000005d5f05723e */ /* 0x004fe200000000ff */
[----:B------:R-:W-:Y:S01]  /*aa70*/  FADD.FTZ R62, R62, R40 ;  /* 0x000000283e3e7221 */ /* 0x000fe20000010000 */
[----:B------:R-:W-:Y:S01]  /*aa80*/  F2FP.F16.F32.PACK_AB R7, R94, R88 ;  /* 0x000000585e07723e */ /* 0x000fe200000000ff */
[----:B------:R-:W-:-:S02]  /*aa90*/  FADD.FTZ R53, R53, R51 ;  /* 0x0000003335357221 */ /* 0x000fc40000010000 */
[----:B------:R-:W-:Y:S01]  /*aaa0*/  FADD.FTZ R62, R55, R62 ;  /* 0x0000003e373e7221 */ /* 0x000fe20000010000 */
[-CC-:B------:R-:W-:Y:S01]  /*aab0*/  FFMA.FTZ R64, R64, R24.reuse, -R36.reuse ;  /* 0x0000001840407223 */ /* 0x180fe20000010824 */
[-CC-:B------:R-:W-:Y:S01]  /*aac0*/  FFMA.FTZ R61, R61, R24.reuse, -R36.reuse ;  /* 0x000000183d3d7223 */ /* 0x180fe20000010824 */
[-C--:B------:R-:W-:Y:S01]  /*aad0*/  FFMA.FTZ R60, R60, R24.reuse, -R36 ;  /* 0x000000183c3c7223 */ /* 0x080fe20000010824 */
[-CC-:B------:R-:W-:Y:S01]  /*aae0*/  FFMA.FTZ R56, R38, R24.reuse, -R30.reuse ;  /* 0x0000001826387223 */ /* 0x180fe2000001081e */
[-CC-:B------:R-:W-:Y:S01]  /*aaf0*/  FFMA.FTZ R37, R37, R24.reuse, -R30.reuse ;  /* 0x0000001825257223 */ /* 0x180fe2000001081e */
[-C--:B------:R-:W-:Y:S01]  /*ab00*/  FFMA.FTZ R48, R48, R24.reuse, -R30 ;  /* 0x0000001830307223 */ /* 0x080fe2000001081e */
[----:B------:R-:W-:Y:S03]  /*ab10*/  HMMA.16816.F32 R80, R4, R16, R80 ;  /* 0x000000100450723c */ /* 0x000fe60000001850 */
[-C--:B------:R-:W-:Y:S01]  /*ab20*/  FFMA.FTZ R63, R63, R24.reuse, -R36 ;  /* 0x000000183f3f7223 */ /* 0x080fe20000010824 */
[----:B------:R-:W-:Y:S01]  /*ab30*/  FFMA.FTZ R16, R39, R24, -R30 ;  /* 0x0000001827107223 */ /* 0x000fe2000001081e */
[----:B------:R-:W-:Y:S01]  /*ab40*/  FADD.FTZ R53, R43, R53 ;  /* 0x000000352b357221 */ /* 0x000fe20000010000 */
[----:B------:R-:W-:Y:S01]  /*ab50*/  FADD.FTZ R62, R65, R62 ;  /* 0x0000003e413e7221 */ /* 0x000fe20000010000 */
[----:B------:R-:W-:Y:S02]  /*ab60*/  MUFU.EX2 R64, R64 ;  /* 0x0000004000407308 */ /* 0x000fe40000000800 */
[----:B------:R-:W-:Y:S01]  /*ab70*/  FADD.FTZ R53, R100, R53 ;  /* 0x0000003564357221 */ /* 0x000fe20000010000 */
[----:B------:R-:W-:Y:S01]  /*ab80*/  FADD.FTZ R62, R105, R62 ;  /* 0x0000003e693e7221 */ /* 0x000fe20000010000 */
[----:B------:R-:W2:Y:S04]  /*ab90*/  MUFU.EX2 R61, R61 ;  /* 0x0000003d003d7308 */ /* 0x000ea80000000800 */
[----:B------:R-:W-:Y:S04]  /*aba0*/  MUFU.EX2 R60, R60 ;  /* 0x0000003c003c7308 */ /* 0x000fe80000000800 */
[----:B------:R-:W4:Y:S04]  /*abb0*/  MUFU.EX2 R39, R63 ;  /* 0x0000003f00277308 */ /* 0x000f280000000800 */
[----:B------:R5:W-:Y:S04]  /*abc0*/  MUFU.EX2 R38, R16 ;  /* 0x0000001000267308 */ /* 0x000be80000000800 */
[----:B------:R-:W1:Y:S04]  /*abd0*/  MUFU.EX2 R56, R56 ;  /* 0x0000003800387308 */ /* 0x000e680000000800 */
[----:B------:R-:W-:Y:S04]  /*abe0*/  MUFU.EX2 R37, R37 ;  /* 0x0000002500257308 */ /* 0x000fe80000000800 */
[----:B------:R-:W1:Y:S01]  /*abf0*/  MUFU.EX2 R48, R48 ;  /* 0x0000003000307308 */ /* 0x000e620000000800 */
[----:B------:R-:W-:Y:S01]  /*ac00*/  FADD.FTZ R53, R92, R53 ;  /* 0x000000355c357221 */ /* 0x000fe20000010000 */
[----:B------:R-:W-:-:S03]  /*ac10*/  FADD.FTZ R62, R110, R62 ;  /* 0x0000003e6e3e7221 */ /* 0x000fc60000010000 */
[----:B------:R-:W-:Y:S01]  /*ac20*/  FADD.FTZ R53, R67, R53 ;  /* 0x0000003543357221 */ /* 0x000fe20000010000 */
[----:B------:R-:W-:Y:S01]  /*ac30*/  FADD.FTZ R62, R109, R62 ;  /* 0x0000003e6d3e7221 */ /* 0x000fe20000010000 */
[----:B------:R-:W-:Y:S01]  /*ac40*/  HMMA.16816.F32 R76, R4, R18, R76 ;  /* 0x00000012044c723c */ /* 0x000fe2000000184c */
[----:B-----5:R-:W5:Y:S02]  /*ac50*/  LDSM.16.MT88.4 R16, [R29+0x1800] ;  /* 0x001800001d10783b */ /* 0x020f640000004200 */
[----:B------:R-:W-:Y:S01]  /*ac60*/  FADD.FTZ R53, R97, R53 ;  /* 0x0000003561357221 */ /* 0x000fe20000010000 */
[----:B------:R-:W-:-:S04]  /*ac70*/  FADD.FTZ R62, R108, R62 ;  /* 0x0000003e6c3e7221 */ /* 0x000fc80000010000 */
[----:B---3--:R-:W-:Y:S03]  /*ac80*/  HMMA.16816.F32 R68, R4, R12, R68 ;  /* 0x0000000c0444723c */ /* 0x008fe60000001844 */
[----:B------:R-:W-:Y:S01]  /*ac90*/  FADD.FTZ R53, R96, R53 ;  /* 0x0000003560357221 */ /* 0x000fe20000010000 */
[----:B------:R-:W-:-:S04]  /*aca0*/  FADD.FTZ R116, R116, R62 ;  /* 0x0000003e74747221 */ /* 0x000fc80000010000 */
[----:B------:R-:W-:Y:S03]  /*acb0*/  HMMA.16816.F32 R72, R4, R14, R72 ;  /* 0x0000000e0448723c */ /* 0x000fe60000001848 */
[----:B--2---:R-:W-:Y:S01]  /*acc0*/  F2FP.F16.F32.PACK_AB R4, R61, R64 ;  /* 0x000000403d04723e */ /* 0x004fe200000000ff */
[----:B------:R-:W-:Y:S01]  /*acd0*/  FADD.FTZ R113, R113, R53 ;  /* 0x0000003571717221 */ /* 0x000fe20000010000 */
[----:B----4-:R-:W-:Y:S01]  /*ace0*/  F2FP.F16.F32.PACK_AB R6, R39, R60 ;  /* 0x0000003c2706723e */ /* 0x010fe200000000ff */
[----:B------:R-:W-:Y:S01]  /*acf0*/  FADD.FTZ R116, R115, R116 ;  /* 0x0000007473747221 */ /* 0x000fe20000010000 */
[----:B-1----:R-:W-:Y:S02]  /*ad00*/  F2FP.F16.F32.PACK_AB R5, R56, R38 ;  /* 0x000000263805723e */ /* 0x002fe400000000ff */
[----:B------:R-:W-:Y:S01]  /*ad10*/  F2FP.F16.F32.PACK_AB R7, R48, R37 ;  /* 0x000000253007723e */ /* 0x000fe200000000ff */
        /* <DEDUP_REMOVED lines=11> */
[----:B------:R1:W-:Y:S01]  /*add0*/  MUFU.EX2 R32, R8 ;  /* 0x0000000800207308 */ /* 0x0003e20000000800 */
[-C--:B------:R-:W-:Y:S01]  /*ade0*/  FFMA.FTZ R34, R33, R24.reuse, -R36 ;  /* 0x0000001821227223 */ /* 0x080fe20000010824 */
[----:B------:R-:W-:Y:S01]  /*adf0*/  FADD.FTZ R106, R22, R106 ;  /* 0x0000006a166a7221 */ /* 0x000fe20000010000 */
[----:B------:R-:W-:Y:S03]  /*ae00*/  HMMA.16816.F32 R76, R4, R10, R76 ;  /* 0x0000000a044c723c */ /* 0x000fe6000000184c */
[----:B------:R-:W-:Y:S01]  /*ae10*/  FADD.FTZ R114, R93, R114 ;  /* 0x000000725d727221 */ /* 0x000fe20000010000 */
[----:B------:R-:W2:Y:S01]  /*ae20*/  LDSM.16.MT88.4 R12, [R31+0x4c00] ;  /* 0x004c00001f0c783b */ /* 0x000ea20000004200 */
[----:B-1----:R-:W-:-:S04]  /*ae30*/  FFMA.FTZ R8, R27, R24, -R30 ;  /* 0x000000181b087223 */ /* 0x002fc8000001081e */
[----:B------:R1:W-:Y:S01]  /*ae40*/  MUFU.EX2 R24, R8 ;  /* 0x0000000800187308 */ /* 0x0003e20000000800 */
[----:B------:R-:W-:Y:S01]  /*ae50*/  FADD.FTZ R104, R104, R106 ;  /* 0x0000006a68687221 */ /* 0x000fe20000010000 */
[----:B------:R-:W-:-:S03]  /*ae60*/  FADD.FTZ R95, R95, R114 ;  /* 0x000000725f5f7221 */ /* 0x000fc60000010000 */
[----:B------:R-:W-:Y:S01]  /*ae70*/  FADD.FTZ R104, R21, R104 ;  /* 0x0000006815687221 */ /* 0x000fe20000010000 */
[----:B------:R-:W-:Y:S01]  /*ae80*/  FADD.FTZ R95, R88, R95 ;  /* 0x0000005f585f7221 */ /* 0x000fe20000010000 */
[----:B-1----:R-:W1:Y:S02]  /*ae90*/  LDSM.16.MT88.4 R8, [R29+0x1c00] ;  /* 0x001c00001d08783b */ /* 0x002e640000004200 */
[----:B------:R-:W-:Y:S01]  /*aea0*/  FADD.FTZ R23, R23, R104 ;  /* 0x0000006817177221 */ /* 0x000fe20000010000 */
[----:B------:R-:W-:Y:S01]  /*aeb0*/  FADD.FTZ R94, R94, R95 ;  /* 0x0000005f5e5e7221 */ /* 0x000fe20000010000 */
[----:B------:R-:W3:Y:S02]  /*aec0*/  MUFU.EX2 R33, R35 ;  /* 0x0000002300217308 */ /* 0x000ee40000000800 */
[----:B------:R-:W-:Y:S01]  /*aed0*/  FADD.FTZ R23, R64, R23 ;  /* 0x0000001740177221 */ /* 0x000fe20000010000 */
[----:B------:R-:W-:Y:S01]  /*aee0*/  FADD.FTZ R94, R38, R94 ;  /* 0x0000005e265e7221 */ /* 0x000fe20000010000 */
[----:B------:R-:W4:Y:S01]  /*aef0*/  MUFU.EX2 R25, R25 ;  /* 0x0000001900197308 */ /* 0x000f220000000800 */
[C---:B-----5:R-:W-:Y:S03]  /*af00*/  HMMA.16816.F32 R68, R4.reuse, R16, R68 ;  /* 0x000000100444723c */ /* 0x060fe60000001844 */
[----:B------:R-:W-:Y:S01]  /*af10*/  FADD.FTZ R61, R61, R23 ;  /* 0x000000173d3d7221 */ /* 0x000fe20000010000 */
[----:B------:R-:W-:Y:S01]  /*af20*/  FADD.FTZ R56, R56, R94 ;  /* 0x0000005e38387221 */ /* 0x000fe20000010000 */
[----:B------:R-:W-:Y:S04]  /*af30*/  MUFU.EX2 R34, R34 ;  /* 0x0000002200227308 */ /* 0x000fe80000000800 */
[----:B------:R-:W5:Y:S01]  /*af40*/  MUFU.EX2 R158, R158 ;  /* 0x0000009e009e7308 */ /* 0x000f620000000800 */
[----:B------:R-:W-:Y:S03]  /*af50*/  HMMA.16816.F32 R72, R4, R18, R72 ;  /* 0x000000120448723c */ /* 0x000fe60000001848 */
[----:B------:R-:W2:Y:S04]  /*af60*/  MUFU.EX2 R27, R28 ;  /* 0x0000001c001b7308 */ /* 0x000ea80000000800 */
[----:B------:R-:W1:Y:S01]  /*af70*/  MUFU.EX2 R159, R159 ;  /* 0x0000009f009f7308 */ /* 0x000e620000000800 */
        /* <DEDUP_REMOVED lines=8> */
[----:B--2---:R-:W-:Y:S02]  /*b000*/  F2FP.F16.F32.PACK_AB R5, R27, R25 ;  /* 0x000000191b05723e */ /* 0x004fe400000000ff */
[----:B-1----:R-:W-:Y:S01]  /*b010*/  F2FP.F16.F32.PACK_AB R7, R159, R24 ;  /* 0x000000189f07723e */ /* 0x002fe200000000ff */
[----:B------:R-:W-:Y:S01]  /*b020*/  FADD.FTZ R39, R32, R39 ;  /* 0x0000002720277221 */ /* 0x000fe20000010000 */
[----:B------:R-:W-:-:S03]  /*b030*/  FADD.FTZ R48, R27, R48 ;  /* 0x000000301b307221 */ /* 0x000fc60000010000 */
[----:B------:R-:W-:Y:S01]  /*b040*/  FADD.FTZ R39, R34, R39 ;  /* 0x0000002722277221 */ /* 0x000fe20000010000 */
[----:B------:R-:W-:Y:S01]  /*b050*/  FADD.FTZ R48, R24, R48 ;  /* 0x0000003018307221 */ /* 0x000fe20000010000 */
[C---:B------:R-:W-:Y:S03]  /*b060*/  HMMA.16816.F32 R80, R4.reuse, R12, R80 ;  /* 0x0000000c0450723c */ /* 0x040fe60000001850 */
[----:B------:R-:W-:Y:S02]  /*b070*/  IMAD.SHL.U32 R91, R132, 0x4, RZ ;  /* 0x00000004845b7824 */ /* 0x000fe400078e00ff */
[----:B------:R-:W-:Y:S01]  /*b080*/  FADD.FTZ R158, R158, R39 ;  /* 0x000000279e9e7221 */ /* 0x000fe20000010000 */
[----:B------:R-:W-:Y:S02]  /*b090*/  FADD.FTZ R159, R159, R48 ;  /* 0x000000309f9f7221 */ /* 0x000fe40000010000 */
        /* <DEDUP_REMOVED lines=14> */
[----:B------:R-:W-:-:S03]  /*b180*/  MOV R87, R3 ;  /* 0x0000000300577202 */ /* 0x000fc60000000f00 */
[----:B------:R-:W-:-:S05]  /*b190*/  IMAD R156, R44, -0x80, R45 ;  /* 0xffffff802c9c7824 */ /* 0x000fca00078e022d */
[----:B------:R-:W-:-:S07]  /*b1a0*/  IADD3 R156, PT, PT, R156, 0x108, RZ ;  /* 0x000001089c9c7810 */ /* 0x000fce0007ffe0ff */
.L_x_8192:
        /* <DEDUP_REMOVED lines=78> */
.L_x_8187:
[----:B------:R-:W-:Y:S05]  /*b690*/  BSYNC.RECONVERGENT B0 ;  /* 0x0000000000007941 */ /* 0x000fea0003800200 */
.L_x_8186:
[----:B------:R-:W1:Y:S01]  /*b6a0*/  S2UR UR7, SR_CgaCtaId ;  /* 0x00000000000779c3 */ /* 0x000e620000008800 */
[C---:B------:R-:W-:Y:S01]  /*b6b0*/  IMAD.SHL.U32 R6, R132.reuse, 0x8, RZ ;  /* 0x0000000884067824 */ /* 0x040fe200078e00ff */
[C---:B------:R-:W-:Y:S01]  /*b6c0*/  LOP3.LUT R5, R132.reuse, 0x18, RZ, 0xc0, !PT ;  /* 0x0000001884057812 */ /* 0x040fe200078ec0ff */
[C---:B------:R-:W-:Y:S01]  /*b6d0*/  IMAD.SHL.U32 R134, R132.reuse, 0x20, RZ ;  /* 0x0000002084867824 */ /* 0x040fe200078e00ff */
[----:B------:R-:W-:Y:S01]  /*b6e0*/  SHF.R.U32.HI R89, RZ, 0x1, R132 ;  /* 0x00000001ff597819 */ /* 0x000fe20000011684 */
[----:B------:R-:W-:Y:S01]  /*b6f0*/  IMAD.SHL.U32 R90, R132, 0x10, RZ ;  /* 0x00000010845a7824 */ /* 0x000fe200078e00ff */
[----:B------:R-:W-:Y:S01]  /*b700*/  LOP3.LUT R4, R6, 0x18, RZ, 0xc0, !PT ;  /* 0x0000001806047812 */ /* 0x000fe200078ec0ff */
[----:B------:R-:W-:Y:S01]  /*b710*/  IMAD.SHL.U32 R91, R132, 0x4, RZ ;  /* 0x00000004845b7824 */ /* 0x000fe200078e00ff */
[--C-:B------:R-:W-:Y:S01]  /*b720*/  LOP3.LUT R5, R5, 0xc0, R6.reuse, 0xf8, !PT ;  /* 0x000000c005057812 */ /* 0x100fe200078ef806 */
[----:B------:R-:W-:Y:S01]  /*b730*/  UMOV UR8, 0x400 ;  /* 0x0000040000087882 */ /* 0x000fe20000000000 */
[----:B------:R-:W-:Y:S01]  /*b740*/  ISETP.GE.AND P1, PT, R4, R148, PT ;  /* 0x000000940400720c */ /* 0x000fe20003f26270 */
[----:B------:R-:W-:Y:S01]  /*b750*/  IMAD.MOV.U32 R128, RZ, RZ, 0x20 ;  /* 0x00000020ff807424 */ /* 0x000fe200078e00ff */
[----:B------:R-:W-:Y:S01]  /*b760*/  LOP3.LUT R3, R90, 0x100, RZ, 0xc0, !PT ;  /* 0x000001005a037812 */ /* 0x000fe200078ec0ff */
[----:B------:R-:W-:Y:S01]  /*b770*/  BSSY.RECONVERGENT B1, `(.L_x_8188) ;  /* 0x00000dc000017945 */ /* 0x000fe20003800200 */
[----:B------:R-:W-:Y:S02]  /*b780*/  LOP3.LUT R92, R134, 0xc0, RZ, 0xc0, !PT ;  /* 0x000000c0865c7812 */ /* 0x000fe400078ec0ff */
[----:B------:R-:W-:Y:S02]  /*b790*/  LOP3.LUT R133, R89, 0x8, RZ, 0xc0, !PT ;  /* 0x0000000859857812 */ /* 0x000fe400078ec0ff */
[----:B------:R-:W-:Y:S02]  /*b7a0*/  LOP3.LUT R5, R5, 0x18, R6, 0x78, !PT ;  /* 0x0000001805057812 */ /* 0x000fe400078e7806 */
[----:B------:R-:W-:Y:S02]  /*b7b0*/  LOP3.LUT R2, R91, 0x18, RZ, 0xc0, !PT ;  /* 0x000000185b027812 */ /* 0x000fe400078ec0ff */
[----:B------:R-:W-:Y:S01]  /*b7c0*/  LOP3.LUT R3, R3, 0x20, R134, 0xf8, !PT ;  /* 0x0000002003037812 */ /* 0x000fe200078ef886 */
[----:B------:R-:W-:Y:S01]  /*b7d0*/  @!P1 IMAD.MOV.U32 R8, RZ, RZ, R143 ;  /* 0x000000ffff089224 */ /* 0x000fe200078e008f */
[----:B-1----:R-:W-:Y:S01]  /*b7e0*/  ULEA UR6, UR7, UR8, 0x18 ;  /* 0x0000000807067291 */ /* 0x002fe2000f8ec0ff */
[----:B------:R-:W-:Y:S01]  /*b7f0*/  LOP3.LUT R92, R92, 0x8, R132, 0xf8, !PT ;  /* 0x000000085c5c7812 */ /* 0x000fe200078ef884 */
[----:B------:R-:W-:Y:S01]  /*b800*/  @!P1 IMAD.MOV.U32 R9, RZ, RZ, R142 ;  /* 0x000000ffff099224 */ /* 0x000fe200078e008e */
[----:B------:R-:W-:Y:S02]  /*b810*/  LOP3.LUT R133, R133, 0xc0, R134, 0xf8, !PT ;  /* 0x000000c085857812 */ /* 0x000fe400078ef886 */
[----:B------:R-:W-:Y:S02]  /*b820*/  LOP3.LUT R5, R5, 0x1f20, R6, 0xf8, !PT ;  /* 0x00001f2005057812 */ /* 0x000fe400078ef806 */
[----:B------:R-:W-:Y:S01]  /*b830*/  LOP3.LUT R92, R3, R92, R2, 0xf6, !PT ;  /* 0x0000005c035c7212 */ /* 0x000fe200078ef602 */
[C---:B------:R-:W-:Y:S01]  /*b840*/  IMAD.SHL.U32 R3, R138.reuse, 0x40, RZ ;  /* 0x000000408a037824 */ /* 0x040fe200078e00ff */
[----:B------:R-:W-:Y:S02]  /*b850*/  LOP3.LUT R133, R133, R2, RZ, 0x3c, !PT ;  /* 0x0000000285857212 */ /* 0x000fe400078e3cff */
[----:B------:R-:W-:Y:S02]  /*b860*/  LEA R2, R5, UR6, 0x1 ;  /* 0x0000000605027c11 */ /* 0x000fe4000f8e08ff */
[----:B------:R-:W-:Y:S02]  /*b870*/  IADD3 R6, P0, PT, R3, R143, RZ ;  /* 0x0000008f03067210 */ /* 0x000fe40007f1e0ff */
[----:B------:R-:W-:Y:S01]  /*b880*/  SHF.L.U64.HI R4, R138, 0x6, R139 ;  /* 0x000000068a047819 */ /* 0x000fe2000001028b */
[----:B------:R-:W-:Y:S01]  /*b890*/  @!PT LDS RZ, [RZ] ;  /* 0x00000000fffff984 */ /* 0x000fe20000000800 */
[----:B------:R-:W-:Y:S01]  /*b8a0*/  @!PT LDS RZ, [RZ] ;  /* 0x00000000fffff984 */ /* 0x000fe20000000800 */
[----:B------:R-:W-:Y:S01]  /*b8b0*/  @!PT LDS RZ, [RZ] ;  /* 0x00000000fffff984 */ /* 0x000fe20000000800 */
[----:B------:R1:W-:Y:S01]  /*b8c0*/  @!P1 LDGSTS.E.BYPASS.LTC128B.128 [R2+0x3000], desc[UR4][R8.64] ;  /* 0x0300000008029fae */ /* 0x0003e2000b981a04 */
[----:B------:R-:W-:Y:S02]  /*b8d0*/  LOP3.LUT R90, R90, 0x3e00, RZ, 0xc0, !PT ;  /* 0x00003e005a5a7812 */ /* 0x000fe400078ec0ff */
[----:B------:R-:W-:Y:S01]  /*b8e0*/  LEA R92, R92, UR6, 0x1 ;  /* 0x000000065c5c7c11 */ /* 0x000fe2000f8e08ff */
[----:B------:R-:W-:Y:S01]  /*b8f0*/  IMAD.X R7, R4, 0x1, R142, P0 ;  /* 0x0000000104077824 */ /* 0x000fe200000e068e */
[----:B------:R-:W-:Y:S01]  /*b900*/  @P1 STS.128 [R2+0x3000], RZ ;  /* 0x003000ff02001388 */ /* 0x000fe20000000c00 */
[----:B------:R-:W-:Y:S02]  /*b910*/  IADD3 R10, P0, PT, R6, R3, RZ ;  /* 0x00000003060a7210 */ /* 0x000fe40007f1e0ff */
[----:B------:R-:W-:Y:S02]  /*b920*/  LOP3.LUT R96, R90, 0x20, R134, 0xf8, !PT ;  /* 0x000000205a607812 */ /* 0x000fe400078ef886 */
[----:B------:R-:W-:Y:S01]  /*b930*/  @!PT LDS RZ, [RZ] ;  /* 0x00000000fffff984 */ /* 0x000fe20000000800 */
[----:B------:R-:W-:Y:S01]  /*b940*/  @!PT LDS RZ, [RZ] ;  /* 0x00000000fffff984 */ /* 0x000fe20000000800 */
[----:B------:R-:W-:Y:S01]  /*b950*/  @!PT LDS RZ, [RZ] ;  /* 0x00000000fffff984 */ /* 0x000fe20000000800 */
[----:B------:R-:W-:Y:S01]  /*b960*/  @!P1 LDGSTS.E.BYPASS.LTC128B.128 [R2+0x3800], desc[UR4][R6.64] ;  /* 0x0380000006029fae */ /* 0x000fe2000b981a04 */
[----:B------:R-:W-:Y:S01]  /*b970*/  ISETP.NE.AND P3, PT, R157, RZ, PT ;  /* 0x000000ff9d00720c */ /* 0x000fe20003f65270 */
[----:B------:R-:W-:Y:S01]  /*b980*/  IMAD.X R11, R7, 0x1, R4, P0 ;  /* 0x00000001070b7824 */ /* 0x000fe200000e0604 */
[----:B------:R-:W-:Y:S02]  /*b990*/  LOP3.LUT R96, R96, 0x100, R134, 0xf8, !PT ;  /* 0x0000010060607812 */ /* 0x000fe400078ef886 */
[----:B------:R-:W-:Y:S02]  /*b9a0*/  @P1 STS.128 [R2+0x3800], RZ ;  /* 0x003800ff02001388 */ /* 0x000fe40000000c00 */
[----:B------:R-:W-:Y:S03]  /*b9b0*/  LOP3.LUT R96, R96, R133, RZ, 0xfc, !PT ;  /* 0x0000008560607212 */ /* 0x000fe600078efcff */
[----:B------:R-:W-:Y:S01]  /*b9c0*/  @!PT LDS RZ, [RZ] ;  /* 0x00000000fffff984 */ /* 0x000fe20000000800 */
[----:B------:R-:W-:Y:S01]  /*b9d0*/  @!PT LDS RZ, [RZ] ;  /* 0x00000000fffff984 */ /* 0x000fe20000000800 */
[----:B------:R-:W-:Y:S01]  /*b9e0*/  @!PT LDS RZ, [RZ] ;  /* 0x00000000fffff984 */ /* 0x000fe20000000800 */
[----:B------:R-:W-:Y:S01]  /*b9f0*/  @!P1 LDGSTS.E.BYPASS.LTC128B.128 [R2+0x4000], desc[UR4][R10.64] ;  /* 0x040000000a029fae */ /* 0x000fe2000b981a04 */
[----:B------:R-:W-:Y:S04]  /*ba00*/  LEA R96, R96, UR6, 0x1 ;  /* 0x0000000660607c11 */ /* 0x000fe8000f8e08ff */
[----:B------:R-:W-:Y:S01]  /*ba10*/  @P1 STS.128 [R2+0x4000], RZ ;  /* 0x004000ff02001388 */ /* 0x000fe20000000c00 */
[----:B-1----:R-:W-:Y:S05]  /*ba20*/  @!P1 IADD3 R8, P0, PT, R10, R3, RZ ;  /* 0x000000030a089210 */ /* 0x002fea0007f1e0ff */
[----:B------:R-:W-:Y:S01]  /*ba30*/  @!P1 IMAD.X R9, R11, 0x1, R4, P0 ;  /* 0x000000010b099824 */ /* 0x000fe200000e0604 */
[----:B------:R-:W-:Y:S04]  /*ba40*/  LOP3.LUT P0, RZ, R132, 0x4, RZ, 0xc0, !PT ;  /* 0x0000000484ff7812 */ /* 0x000fe8000780c0ff */
[----:B------:R-:W-:Y:S01]  /*ba50*/  @!PT LDS RZ, [RZ] ;  /* 0x00000000fffff984 */ /* 0x000fe20000000800 */
[----:B------:R-:W-:Y:S01]  /*ba60*/  @!PT LDS RZ, [RZ] ;  /* 0x00000000fffff984 */ /* 0x000fe20000000800 */
[----:B------:R-:W-:Y:S01]  /*ba70*/  @!PT LDS RZ, [RZ] ;  /* 0x00000000fffff984 */ /* 0x000fe20000000800 */
[----:B------:R1:W-:Y:S01]  /*ba80*/  @!P1 LDGSTS.E.BYPASS.LTC128B.128 [R2+0x4800], desc[UR4][R8.64] ;  /* 0x0480000008029fae */ /* 0x0003e2000b981a04 */
[----:B------:R-:W-:Y:S04]  /*ba90*/  SEL R128, R128, 0xffffffe0, !P0 ;  /* 0xffffffe080807807 */ /* 0x000fe80004000000 */
[----:B------:R-:W-:Y:S05]  /*baa0*/  @P1 STS.128 [R2+0x4800], RZ ;  /* 0x004800ff02001388 */ /* 0x000fea0000000c00 */
[----:B------:R2:W-:Y:S05]  /*bab0*/  LDSM.16.M88.4 R64, [R96] ;  /* 0x000000006040783b */ /* 0x0005ea0000000200 */
[----:B------:R-:W-:Y:S05]  /*bac0*/  LDSM.16.M88.4 R16, [R92+0x1400] ;  /* 0x001400005c10783b */ /* 0x000fea0000000200 */
[----:B------:R-:W-:Y:S05]  /*bad0*/  LDSM.16.M88.4 R24, [R92+0x1800] ;  /* 0x001800005c18783b */ /* 0x000fea0000000200 */
[----:B------:R-:W-:Y:S05]  /*bae0*/  LDSM.16.M88.4 R32, [R92+0x1c00] ;  /* 0x001c00005c20783b */ /* 0x000fea0000000200 */
[----:B-1----:R-:W1:Y:S01]  /*baf0*/  LDSM.16.M88.4 R8, [R92+0x1000] ;  /* 0x001000005c08783b */ /* 0x002e620000000200 */
[--C-:B--2---:R-:W-:Y:S04]  /*bb00*/  IMAD.IADD R96, R96, 0x1, R128.reuse ;  /* 0x0000000160607824 */ /* 0x104fe800078e0280 */
[----:B------:R-:W0:Y:S01]  /*bb10*/  LDGDEPBAR ;  /* 0x00000000000079af */ /* 0x000e220000000000 */
        /* <DEDUP_REMOVED lines=16> */
[----:B------:R-:W1:Y:S05]  /*bc20*/  LDSM.16.M88.4 R124, [R128+0x2800] ;  /* 0x00280000807c783b */ /* 0x000e6a0000000200 */
[----:B------:R-:W1:Y:S02]  /*bc30*/  LDSM.16.M88.4 R128, [R128+0x2c00] ;  /* 0x002c00008080783b */ /* 0x000e640000000200 */
[C---:B------:R-:W-:Y:S01]  /*bc40*/  HMMA.16816.F32 R20, R64.reuse, R24, RZ ;  /* 0x000000184014723c */ /* 0x040fe200000018ff */
[----:B------:R-:W-:Y:S04]  /*bc50*/  DEPBAR.LE SB0, 0x0 ;  /* 0x000080000000791a */ /* 0x000fe80000000000 */
[----:B------:R-:W-:Y:S03]  /*bc60*/  BAR.SYNC.DEFER_BLOCKING 0x0 ;  /* 0x0000000000007b1d */ /* 0x000fe60000010000 */
        /* <DEDUP_REMOVED lines=107> */
.L_x_8191:
[----:B------:R-:W-:Y:S05]  /*c320*/  BSYNC.RECONVERGENT B0 ;  /* 0x0000000000007941 */ /* 0x000fea0003800200 */
.L_x_8190:
[----:B------:R-:W-:Y:S01]  /*c330*/  @!P1 IMAD.MOV.U32 R141, RZ, RZ, R135 ;  /* 0x000000ffff8d9224 */ /* 0x000fe200078e0087 */
[CC--:B------:R-:W-:Y:S01]  /*c340*/  @!P1 LEA R96, P6, R136.reuse, R140.reuse, 0x6 ;  /* 0x0000008c88609211 */ /* 0x0c0fe200078c30ff */
[C---:B------:R-:W-:Y:S01]  /*c350*/  @!P1 IMAD.SHL.U32 R94, R136.reuse, 0x40, RZ ;  /* 0x00000040885e9824 */ /* 0x040fe200078e00ff */
        /* <DEDUP_REMOVED lines=8> */
[----:B------:R-:W-:Y:S02]  /*c3e0*/  @!P1 IADD3 R94, P5, P4, R94, R140, R94 ;  /* 0x0000008c5e5e9210 */ /* 0x000fe40007cbe05e */
[----:B------:R-:W-:Y:S01]  /*c3f0*/  @!P1 SHF.L.U64.HI R95, R136, 0x6, R137 ;  /* 0x00000006885f9819 */ /* 0x000fe20000010289 */
[----:B------:R-:W-:Y:S01]  /*c400*/  @!PT LDS RZ, [RZ] ;  /* 0x00000000fffff984 */ /* 0x000fe20000000800 */
[----:B------:R-:W-:Y:S01]  /*c410*/  @!PT LDS RZ, [RZ] ;  /* 0x00000000fffff984 */ /* 0x000fe20000000800 */
[----:B------:R-:W-:Y:S01]  /*c420*/  @!PT LDS RZ, [RZ] ;  /* 0x00000000fffff984 */ /* 0x000fe20000000800 */
[----:B------:R1:W-:Y:S01]  /*c430*/  @!P1 LDGSTS.E.BYPASS.LTC128B.128 [R2+0x1800], desc[UR4][R96.64] ;  /* 0x0180000060029fae */ /* 0x0003e2000b981a04 */
[----:B------:R-:W-:Y:S02]  /*c440*/  @!P1 IADD3 R98, P3, PT, R93, R3, RZ ;  /* 0x000000035d629210 */ /* 0x000fe40007f7e0ff */
[----:B------:R-:W-:Y:S01]  /*c450*/  @!P1 IADD3.X R95, PT, PT, R95, R135, R95, P5, P4 ;  /* 0x000000875f5f9210 */ /* 0x000fe20002fe845f */
        /* <DEDUP_REMOVED lines=13> */
.L_x_8189:
[----:B------:R-:W-:Y:S05]  /*c530*/  BSYNC.RECONVERGENT B1 ;  /* 0x0000000000017941 */ /* 0x000fea0003800200 */
.L_x_8188:
[C---:B------:R-:W-:Y:S01]  /*c540*/  IADD3 R92, PT, PT, R156.reuse, -0x8, RZ ;  /* 0xfffffff89c5c7810 */ /* 0x040fe20007ffe0ff */
[----:B------:R-:W2:Y:S01]  /*c550*/  LD.E R86, desc[UR4][R84.64+0xdc] ;  /* 0x0000dc0454567980 */ /* 0x000ea2000c101900 */
[----:B-1----:R-:W-:Y:S02]  /*c560*/  IADD3 R2, PT, PT, R156, -0x1, RZ ;  /* 0xffffffff9c027810 */ /* 0x002fe40007ffe0ff */
[----:B------:R-:W-:Y:S02]  /*c570*/  IABS R93, R156 ;  /* 0x0000009c005d7213 */ /* 0x000fe40000000000 */
[----:B------:R-:W-:Y:S02]  /*c580*/  IABS R92, R92 ;  /* 0x0000005c005c7213 */ /* 0x000fe40000000000 */
[----:B------:R-:W-:Y:S02]  /*c590*/  IABS R2, R2 ;  /* 0x0000000200027213 */ /* 0x000fe40000000000 */
[----:B------:R-:W-:Y:S02]  /*c5a0*/  I2FP.F32.S32 R93, R93 ;  /* 0x0000005d005d7245 */ /* 0x000fe40000201400 */
[----:B------:R-:W-:Y:S02]  /*c5b0*/  I2FP.F32.S32 R92, R92 ;  /* 0x0000005c005c7245 */ /* 0x000fe40000201400 */
[----:B------:R-:W-:Y:S01]  /*c5c0*/  I2FP.F32.S32 R2, R2 ;  /* 0x0000000200027245 */ /* 0x000fe20000201400 */
[----:B------:R-:W-:Y:S01]  /*c5d0*/  FFMA.FTZ R6, -R0, R93, R6 ;  /* 0x0000005d00067223 */ /* 0x000fe20000010106 */
[----:B------:R-:W-:Y:S01]  /*c5e0*/  IADD3 R93, PT, PT, R156, -0x10, RZ ;  /* 0xfffffff09c5d7810 */ /* 0x000fe20007ffe0ff */
[-C--:B------:R-:W-:Y:S01]  /*c5f0*/  FFMA.FTZ R10, -R0, R92.reuse, R10 ;  /* 0x0000005c000a7223 */ /* 0x080fe2000001010a */
[----:B------:R-:W-:Y:S01]  /*c600*/  IADD3 R3, PT, PT, R156, -0x9, RZ ;  /* 0xfffffff79c037810 */ /* 0x000fe20007ffe0ff */
[----:B------:R-:W-:Y:S01]  /*c610*/  FFMA.FTZ R4, -R0, R92, R4 ;  /* 0x0000005c00047223 */ /* 0x000fe20000010104 */
[----:B------:R-:W-:Y:S01]  /*c620*/  IADD3 R92, PT, PT, R156, -0x18, RZ ;  /* 0xffffffe89c5c7810 */ /* 0x000fe20007ffe0ff */
[----:B------:R-:W-:Y:S01]  /*c630*/  FFMA.FTZ R7, -R0, R2, R7 ;  /* 0x0000000200077223 */ /* 0x000fe20000010107 */
[----:B------:R-:W-:Y:S02]  /*c640*/  IADD3 R2, PT, PT, R156, -0x11, RZ ;  /* 0xffffffef9c027810 */ /* 0x000fe40007ffe0ff */
        /* <DEDUP_REMOVED lines=75> */
[----:B------:R-:W-:Y:S02]  /*cb00*/  IABS R93, R93 ;  /* 0x0000005d005d7213 */ /* 0x000fe40000000000 */
[----:B------:R-:W-:Y:S02]  /*cb10*/  IADD3 R2, PT, PT, R156, -0x51, RZ ;  /* 0xffffffaf9c027810 */ /* 0x000fe40007ffe0ff */
        /* <DEDUP_REMOVED lines=16> */
[----:B------:R-:W-:Y:S01]  /*cc20*/  FFMA.FTZ R41, -R0, R2, R41 ;  /* 0x0000000200297223 */ /* 0x000fe20000010129 */
[----:B------:R-:W-:Y:S02]  /*cc30*/  IABS R3, R3 ;  /* 0x0000000300037213 */ /* 0x000fe40000000000 */
        /* <DEDUP_REMOVED lines=42> */
[-C--:B------:R-:W-:Y:S01]  /*cee0*/  FFMA.FTZ R53, -R0, R3.reuse, R53 ;  /* 0x0000000300357223 */ /* 0x080fe20000010135 */
        /* <DEDUP_REMOVED lines=48> */
[----:B------:R-:W-:Y:S02]  /*d1f0*/  IADD3 R156, PT, PT, R156, 0x80, RZ ;  /* 0x000000809c9c7810 */ /* 0x000fe40007ffe0ff */
        /* <DEDUP_REMOVED lines=19> */
[-CC-:B------:R-:W-:Y:S01]  /*d330*/  FFMA.FTZ R102, R11, R86.reuse, -R105.reuse ;  /* 0x000000560b667223 */ /* 0x180fe20000010869 */
        /* <DEDUP_REMOVED lines=9> */
[-C--:B------:R-:W-:Y:S01]  /*d3d0*/  FFMA.FTZ R110, R7, R86.reuse, -R105 ;  /* 0x00000056076e7223 */ /* 0x080fe20000010869 */
[-C--:B------:R-:W-:Y:S01]  /*d3e0*/  FFMA.FTZ R111, R5, R86.reuse, -R103 ;  /* 0x00000056056f7223 */ /* 0x080fe20000010867 */
[--C-:B------:R-:W-:Y:S01]  /*d3f0*/  FFMA.FTZ R115, R14, R86, -R105.reuse ;  /* 0x000000560e737223 */ /* 0x100fe20000010869 */
[----:B------:R-:W4:Y:S06]  /*d400*/  LDSM.16.MT88.4 R96, [R100] ;  /* 0x000000006460783b */ /* 0x000f2c0000004200 */
        /* <DEDUP_REMOVED lines=13> */
[----:B------:R-:W5:Y:S01]  /*d4e0*/  LDSM.16.MT88.4 R76, [R101+0x3400] ;  /* 0x00340000654c783b */ /* 0x000f620000004200 */
[----:B------:R-:W-:Y:S01]  /*d4f0*/  FMUL.FTZ R71, R88, R71 ;  /* 0x0000004758477220 */ /* 0x000fe20000410000 */
[C---:B------:R-:W-:Y:S07]  /*d500*/  FMUL.FTZ R68, R87.reuse, R68 ;  /* 0x0000004457447220 */ /* 0x040fee0000410000 */
[----:B------:R-:W1:Y:S01]  /*d510*/  MUFU.EX2 R111, R111 ;  /* 0x0000006f006f7308 */ /* 0x000e620000000800 */
[----:B------:R-:W-:Y:S01]  /*d520*/  FMUL.FTZ R69, R87, R69 ;  /* 0x0000004557457220 */ /* 0x000fe20000410000 */
[----:B--2---:R-:W-:Y:S01]  /*d530*/  F2FP.F16.F32.PACK_AB R81, R110, R117 ;  /* 0x000000756e51723e */ /* 0x004fe200000000ff */
[-C--:B------:R-:W-:Y:S07]  /*d540*/  FFMA.FTZ R113, R15, R86.reuse, -R105 ;  /* 0x000000560f717223 */ /* 0x080fee0000010869 */
[----:B------:R-:W-:Y:S01]  /*d550*/  MUFU.EX2 R107, R107 ;  /* 0x0000006b006b7308 */ /* 0x000fe20000000800 */
[--C-:B------:R-:W-:Y:S01]  /*d560*/  FFMA.FTZ R116, R12, R86, -R103.reuse ;  /* 0x000000560c747223 */ /* 0x100fe20000010867 */
[----:B---3--:R-:W-:Y:S01]  /*d570*/  F2FP.F16.F32.PACK_AB R83, R102, R106 ;  /* 0x0000006a6653723e */ /* 0x008fe200000000ff */
[-C--:B------:R-:W-:Y:S07]  /*d580*/  FFMA.FTZ R119, R13, R86.reuse, -R103 ;  /* 0x000000560d777223 */ /* 0x080fee0000010867 */
[----:B------:R-:W2:Y:S01]  /*d590*/  MUFU.EX2 R104, R104 ;  /* 0x0000006800687308 */ /* 0x000ea20000000800 */
[-CC-:B------:R-:W-:Y:S01]  /*d5a0*/  FFMA.FTZ R109, R18, R86.reuse, -R105.reuse ;  /* 0x00000056126d7223 */ /* 0x180fe20000010869 */
[-C--:B------:R-:W-:Y:S01]  /*d5b0*/  FFMA.FTZ R108, R19, R86.reuse, -R105 ;  /* 0x00000056136c7223 */ /* 0x080fe20000010869 */
[----:B------:R-:W-:Y:S07]  /*d5c0*/  FFMA.FTZ R118, R16, R86, -R103 ;  /* 0x0000005610767223 */ /* 0x000fee0000010867 */
[----:B------:R-:W-:Y:S01]  /*d5d0*/  MUFU.EX2 R115, R115 ;  /* 0x0000007300737308 */ /* 0x000fe20000000800 */
[C---:B------:R-:W-:Y:S01]  /*d5e0*/  FMUL.FTZ R14, R88.reuse, R74 ;  /* 0x0000004a580e7220 */ /* 0x040fe20000410000 */
[----:B-1----:R-:W-:Y:S01]  /*d5f0*/  F2FP.F16.F32.PACK_AB R80, R111, R112 ;  /* 0x000000706f50723e */ /* 0x002fe200000000ff */
[----:B------:R-:W-:Y:S07]  /*d600*/  FMUL.FTZ R15, R88, R75 ;  /* 0x0000004b580f7220 */ /* 0x000fee0000410000 */
[----:B------:R-:W1:Y:S01]  /*d610*/  MUFU.EX2 R113, R113 ;  /* 0x0000007100717308 */ /* 0x000e620000000800 */
[C---:B------:R-:W-:Y:S01]  /*d620*/  FMUL.FTZ R12, R87.reuse, R72 ;  /* 0x00000048570c7220 */ /* 0x040fe20000410000 */
[----:B------:R-:W-:Y:S01]  /*d630*/  FMUL.FTZ R13, R87, R73 ;  /* 0x00000049570d7220 */ /* 0x000fe20000410000 */
[-CC-:B------:R-:W-:Y:S07]  /*d640*/  FFMA.FTZ R114, R22, R86.reuse, -R105.reuse ;  /* 0x0000005616727223 */ /* 0x180fee0000010869 */
[----:B------:R-:W-:Y:S01]  /*d650*/  MUFU.EX2 R118, R118 ;  /* 0x0000007600767308 */ /* 0x000fe20000000800 */
[----:B------:R-:W-:Y:S01]  /*d660*/  LDSM.16.MT88.4 R72, [R101+0x3800] ;  /* 0x003800006548783b */ /* 0x000fe20000004200 */
[----:B--2---:R-:W-:Y:S01]  /*d670*/  F2FP.F16.F32.PACK_AB R82, R104, R107 ;  /* 0x0000006b6852723e */ /* 0x004fe200000000ff */
[-C--:B------:R-:W-:Y:S01]  /*d680*/  FFMA.FTZ R26, R26, R86.reuse, -R105 ;  /* 0x000000561a1a7223 */ /* 0x080fe20000010869 */
[-C--:B------:R-:W-:Y:S01]  /*d690*/  FFMA.FTZ R29, R29, R86.reuse, -R103 ;  /* 0x000000561d1d7223 */ /* 0x080fe20000010867 */
[-CC-:B------:R-:W-:Y:S01]  /*d6a0*/  FFMA.FTZ R34, R34, R86.reuse, -R105.reuse ;  /* 0x0000005622227223 */ /* 0x180fe20000010869 */
[-C--:B------:R-:W-:Y:S01]  /*d6b0*/  FFMA.FTZ R38, R38, R86.reuse, -R105 ;  /* 0x0000005626267223 */ /* 0x080fe20000010869 */
[-C--:B------:R-:W-:Y:S01]  /*d6c0*/  FFMA.FTZ R37, R37, R86.reuse, -R103 ;  /* 0x0000005625257223 */ /* 0x080fe20000010867 */
[-C--:B------:R-:W-:Y:S01]  /*d6d0*/  FFMA.FTZ R46, R46, R86.reuse, -R105 ;  /* 0x000000562e2e7223 */ /* 0x080fe20000010869 */
[C---:B------:R-:W-:Y:S01]  /*d6e0*/  HMMA.16816.F32 R4, R80.reuse, R92, R4 ;  /* 0x0000005c5004723c */ /* 0x040fe20000001804 */
[----:B------:R-:W-:Y:S04]  /*d6f0*/  MUFU.EX2 R114, R114 ;  /* 0x0000007200727308 */ /* 0x000fe80000000800 */
[-C--:B------:R-:W-:Y:S01]  /*d700*/  FFMA.FTZ R53, R53, R86.reuse, -R103 ;  /* 0x0000005635357223 */ /* 0x080fe20000010867 */
[-C--:B------:R-:W-:Y:S01]  /*d710*/  FFMA.FTZ R43, R43, R86.reuse, -R105 ;  /* 0x000000562b2b7223 */ /* 0x080fe20000010869 */
[-C--:B------:R-:W-:Y:S01]  /*d720*/  FFMA.FTZ R41, R41, R86.reuse, -R103 ;  /* 0x0000005629297223 */ /* 0x080fe20000010867 */
[C---:B------:R-:W-:Y:S01]  /*d730*/  HMMA.16816.F32 R8, R80.reuse, R94, R8 ;  /* 0x0000005e5008723c */ /* 0x040fe20000001808 */
[----:B------:R-:W2:Y:S02]  /*d740*/  LDSM.16.MT88.4 R92, [R100+0x400] ;  /* 0x00040000645c783b */ /* 0x000ea40000004200 */
[----:B------:R-:W-:Y:S01]  /*d750*/  MUFU.EX2 R109, R109 ;  /* 0x0000006d006d7308 */ /* 0x000fe20000000800 */
[-CC-:B------:R-:W-:Y:S01]  /*d760*/  FFMA.FTZ R51, R51, R86.reuse, -R105.reuse ;  /* 0x0000005633337223 */ /* 0x180fe20000010869 */
[-C--:B------:R-:W-:Y:S01]  /*d770*/  FFMA.FTZ R39, R39, R86.reuse, -R105 ;  /* 0x0000005627277223 */ /* 0x080fe20000010869 */
[--C-:B------:R-:W-:Y:S07]  /*d780*/  FFMA.FTZ R49, R49, R86, -R103.reuse ;  /* 0x0000005631317223 */ /* 0x100fee0000010867 */
[----:B------:R-:W-:Y:S01]  /*d790*/  MUFU.EX2 R41, R41 ;  /* 0x0000002900297308 */ /* 0x000fe20000000800 */
[----:B------:R-:W-:Y:S01]  /*d7a0*/  FFMA.FTZ R112, R87, R158, R112 ;  /* 0x0000009e57707223 */ /* 0x000fe20000010070 */
[C---:B----4-:R-:W-:Y:S08]  /*d7b0*/  HMMA.16816.F32 R68, R80.reuse, R96, R68 ;  /* 0x000000605044723c */ /* 0x050ff00000001844 */
[----:B------:R-:W3:Y:S01]  /*d7c0*/  MUFU.EX2 R108, R108 ;  /* 0x0000006c006c7308 */ /* 0x000ee20000000800 */
[-C--:B------:R-:W-:Y:S01]  /*d7d0*/  FFMA.FTZ R97, R17, R86.reuse, -R103 ;  /* 0x0000005611617223 */ /* 0x080fe20000010867 */
[-CC-:B------:R-:W-:Y:S01]  /*d7e0*/  FFMA.FTZ R96, R23, R86.reuse, -R105.reuse ;  /* 0x0000005617607223 */ /* 0x180fe20000010869 */
[----:B-1----:R-:W-:Y:S07]  /*d7f0*/  F2FP.F16.F32.PACK_AB R17, R113, R115 ;  /* 0x000000737111723e */ /* 0x002fee00000000ff */
[----:B------:R-:W-:Y:S01]  /*d800*/  MUFU.EX2 R116, R116 ;  /* 0x0000007400747308 */ /* 0x000fe20000000800 */
[----:B------:R-:W-:Y:S01]  /*d810*/  FADD.FTZ R112, R111, R112 ;  /* 0x000000706f707221 */ /* 0x000fe20000010000 */
[----:B------:R-:W-:Y:S08]  /*d820*/  HMMA.16816.F32 R12, R80, R98, R12 ;  /* 0x00000062500c723c */ /* 0x000ff0000000180c */
[----:B------:R-:W1:Y:S01]  /*d830*/  MUFU.EX2 R97, R97 ;  /* 0x0000006100617308 */ /* 0x000e620000000800 */
[-C--:B------:R-:W-:Y:S01]  /*d840*/  FFMA.FTZ R80, R27, R86.reuse, -R105 ;  /* 0x000000561b507223 */ /* 0x080fe20000010869 */
[-CC-:B------:R-:W-:Y:S01]  /*d850*/  FFMA.FTZ R82, R20, R86.reuse, -R103.reuse ;  /* 0x0000005614527223 */ /* 0x180fe20000010867 */
[-C--:B------:R-:W-:Y:S07]  /*d860*/  FFMA.FTZ R83, R21, R86.reuse, -R103 ;  /* 0x0000005615537223 */ /* 0x080fee0000010867 */
[----:B------:R-:W4:Y:S01]  /*d870*/  MUFU.EX2 R119, R119 ;  /* 0x0000007700777308 */ /* 0x000f220000000800 */
[----:B------:R-:W2:Y:S01]  /*d880*/  LDSM.16.MT88.4 R20, [R100+0x800] ;  /* 0x000800006414783b */ /* 0x000ea20000004200 */
[----:B---3--:R-:W-:Y:S01]  /*d890*/  F2FP.F16.F32.PACK_AB R19, R108, R109 ;  /* 0x0000006d6c13723e */ /* 0x008fe200000000ff */
[----:B------:R-:W-:Y:S07]  /*d8a0*/  FADD.FTZ R112, R107, R112 ;  /* 0x000000706b707221 */ /* 0x000fee0000010000 */
[----:B------:R3:W-:Y:S01]  /*d8b0*/  MUFU.EX2 R81, R26 ;  /* 0x0000001a00517308 */ /* 0x0007e20000000800 */
[----:B------:R-:W-:Y:S01]  /*d8c0*/  FFMA.FTZ R117, R88, R159, R117 ;  /* 0x0000009f58757223 */ /* 0x000fe20000010075 */
[----:B------:R-:W-:Y:S01]  /*d8d0*/  FFMA.FTZ R54, R54, R86, -R105 ;  /* 0x0000005636367223 */ /* 0x000fe20000010869 */
[----:B------:R-:W-:Y:S07]  /*d8e0*/  FADD.FTZ R112, R104, R112 ;  /* 0x0000007068707221 */ /* 0x000fee0000010000 */
[----:B------:R-:W2:Y:S01]  /*d8f0*/  MUFU.EX2 R96, R96 ;  /* 0x0000006000607308 */ /* 0x000ea20000000800 */
[----:B------:R-:W-:Y:S01]  /*d900*/  FADD.FTZ R117, R110, R117 ;  /* 0x000000756e757221 */ /* 0x000fe20000010000 */
[----:B-1----:R-:W-:Y:S01]  /*d910*/  F2FP.F16.F32.PACK_AB R18, R97, R118 ;  /* 0x000000766112723e */ /* 0x002fe200000000ff */
[----:B------:R-:W-:Y:S07]  /*d920*/  FADD.FTZ R112, R116, R112 ;  /* 0x0000007074707221 */ /* 0x000fee0000010000 */
[----:B------:R-:W-:Y:S01]  /*d930*/  MUFU.EX2 R80, R80 ;  /* 0x0000005000507308 */ /* 0x000fe20000000800 */
[----:B------:R-:W-:Y:S01]  /*d940*/  FADD.FTZ R117, R106, R117 ;  /* 0x000000756a757221 */ /* 0x000fe20000010000 */
[C---:B----4-:R-:W-:Y:S01]  /*d950*/  F2FP.F16.F32.PACK_AB R16, R119.reuse, R116 ;  /* 0x000000747710723e */ /* 0x050fe200000000ff */
[----:B------:R-:W-:Y:S07]  /*d960*/  FADD.FTZ R119, R119, R112 ;  /* 0x0000007077777221 */ /* 0x000fee0000010000 */
[----:B------:R-:W-:Y:S01]  /*d970*/  MUFU.EX2 R82, R82 ;  /* 0x0000005200527308 */ /* 0x000fe20000000800 */
[----:B------:R-:W-:Y:S01]  /*d980*/  FADD.FTZ R117, R102, R117 ;  /* 0x0000007566757221 */ /* 0x000fe20000010000 */
[-C--:B------:R-:W-:Y:S01]  /*d990*/  FFMA.FTZ R55, R55, R86.reuse, -R105 ;  /* 0x0000005637377223 */ /* 0x080fe20000010869 */
[----:B------:R-:W-:Y:S07]  /*d9a0*/  FADD.FTZ R118, R118, R119 ;  /* 0x0000007776767221 */ /* 0x000fee0000010000 */
[----:B------:R-:W-:Y:S01]  /*d9b0*/  MUFU.EX2 R83, R83 ;  /* 0x0000005300537308 */ /* 0x000fe20000000800 */
[C---:B-----5:R-:W-:Y:S09]  /*d9c0*/  HMMA.16816.F32 R4, R16.reuse, R76, R4 ;  /* 0x0000004c1004723c */ /* 0x060ff20000001804 */
[----:B------:R-:W-:Y:S01]  /*d9d0*/  MUFU.EX2 R39, R39 ;  /* 0x0000002700277308 */ /* 0x000fe20000000800 */
[-CC-:B------:R-:W-:Y:S01]  /*d9e0*/  FFMA.FTZ R77, R24, R86.reuse, -R103.reuse ;  /* 0x00000056184d7223 */ /* 0x180fe20000010867 */
[-C--:B------:R-:W-:Y:S08]  /*d9f0*/  FFMA.FTZ R76, R25, R86.reuse, -R103 ;  /* 0x00000056194c7223 */ /* 0x080ff00000010867 */
[----:B------:R-:W-:Y:S01]  /*da00*/  MUFU.EX2 R49, R49 ;  /* 0x0000003100317308 */ /* 0x000fe20000000800 */
[C---:B------:R-:W-:Y:S01]  /*da10*/  HMMA.16816.F32 R8, R16.reuse, R78, R8 ;  /* 0x0000004e1008723c */ /* 0x040fe20000001808 */
[----:B---3--:R-:W1:Y:S08]  /*da20*/  LDSM.16.MT88.4 R24, [R101+0x3c00] ;  /* 0x003c00006518783b */ /* 0x008e700000004200 */
[----:B------:R-:W-:Y:S01]  /*da30*/  MUFU.EX2 R77, R77 ;  /* 0x0000004d004d7308 */ /* 0x000fe20000000800 */
[-CC-:B------:R-:W-:Y:S01]  /*da40*/  FFMA.FTZ R78, R31, R86.reuse, -R105.reuse ;  /* 0x000000561f4e7223 */ /* 0x180fe20000010869 */
[-CC-:B------:R-:W-:Y:S01]  /*da50*/  FFMA.FTZ R79, R30, R86.reuse, -R105.reuse ;  /* 0x000000561e4f7223 */ /* 0x180fe20000010869 */
[-C--:B------:R-:W-:Y:S07]  /*da60*/  FFMA.FTZ R30, R35, R86.reuse, -R105 ;  /* 0x00000056231e7223 */ /* 0x080fee0000010869 */
[----:B------:R-:W3:Y:S01]  /*da70*/  MUFU.EX2 R76, R76 ;  /* 0x0000004c004c7308 */ /* 0x000ee20000000800 */
[C---:B--2---:R-:W-:Y:S09]  /*da80*/  HMMA.16816.F32 R68, R16.reuse, R92, R68 ;  /* 0x0000005c1044723c */ /* 0x044ff20000001844 */
[----:B------:R-:W-:Y:S01]  /*da90*/  MUFU.EX2 R78, R78 ;  /* 0x0000004e004e7308 */ /* 0x000fe20000000800 */
[----:B------:R-:W-:Y:S01]  /*daa0*/  FADD.FTZ R118, R97, R118 ;  /* 0x0000007661767221 */ /* 0x000fe20000010000 */
[----:B------:R-:W-:Y:S01]  /*dab0*/  FADD.FTZ R115, R115, R117 ;  /* 0x0000007573737221 */ /* 0x000fe20000010000 */
[----:B------:R-:W-:Y:S07]  /*dac0*/  FFMA.FTZ R58, R58, R86, -R105 ;  /* 0x000000563a3a7223 */ /* 0x000fee0000010869 */
[----:B------:R-:W-:Y:S01]  /*dad0*/  MUFU.EX2 R35, R34 ;  /* 0x0000002200237308 */ /* 0x000fe20000000800 */
[----:B------:R-:W-:Y:S03]  /*dae0*/  HMMA.16816.F32 R12, R16, R94, R12 ;  /* 0x0000005e100c723c */ /* 0x000fe6000000180c */
[----:B------:R-:W-:Y:S06]  /*daf0*/  F2FP.F16.F32.PACK_AB R17, R96, R114 ;  /* 0x000000726011723e */ /* 0x000fec00000000ff */
[----:B------:R-:W-:Y:S01]  /*db00*/  MUFU.EX2 R34, R30 ;  /* 0x0000001e00227308 */ /* 0x000fe20000000800 */
[----:B---3--:R-:W-:Y:S01]  /*db10*/  F2FP.F16.F32.PACK_AB R18, R76, R77 ;  /* 0x0000004d4c12723e */ /* 0x008fe200000000ff */
[----:B------:R-:W-:Y:S01]  /*db20*/  FADD.FTZ R118, R82, R118 ;  /* 0x0000007652767221 */ /* 0x000fe20000010000 */
[----:B------:R-:W-:Y:S07]  /*db30*/  F2FP.F16.F32.PACK_AB R19, R80, R81 ;  /* 0x000000515013723e */ /* 0x000fee00000000ff */
[----:B------:R-:W2:Y:S01]  /*db40*/  MUFU.EX2 R79, R79 ;  /* 0x0000004f004f7308 */ /* 0x000ea20000000800 */
[C---:B------:R-:W-:Y:S01]  /*db50*/  F2FP.F16.F32.PACK_AB R16, R83.reuse, R82 ;  /* 0x000000525310723e */ /* 0x040fe200000000ff */
[----:B------:R-:W-:Y:S01]  /*db60*/  FADD.FTZ R83, R83, R118 ;  /* 0x0000007653537221 */ /* 0x000fe20000010000 */
[----:B------:R-:W-:Y:S01]  /*db70*/  FADD.FTZ R115, R113, R115 ;  /* 0x0000007371737221 */ /* 0x000fe20000010000 */
[-C--:B------:R-:W-:Y:S06]  /*db80*/  FFMA.FTZ R56, R56, R86.reuse, -R103 ;  /* 0x0000005638387223 */ /* 0x080fec0000010867 */
[----:B------:R-:W-:Y:S01]  /*db90*/  MUFU.EX2 R54, R54 ;  /* 0x0000003600367308 */ /* 0x000fe20000000800 */
[----:B------:R-:W-:Y:S01]  /*dba0*/  FADD.FTZ R83, R77, R83 ;  /* 0x000000534d537221 */ /* 0x000fe20000010000 */
[----:B------:R-:W-:Y:S01]  /*dbb0*/  FADD.FTZ R115, R109, R115 ;  /* 0x000000736d737221 */ /* 0x000fe20000010000 */
[C---:B------:R-:W-:Y:S07]  /*dbc0*/  HMMA.16816.F32 R4, R16.reuse, R72, R4 ;  /* 0x000000481004723c */ /* 0x040fee0000001804 */
[----:B------:R-:W-:Y:S01]  /*dbd0*/  MUFU.EX2 R55, R55 ;  /* 0x0000003700377308 */ /* 0x000fe20000000800 */
[-CC-:B------:R-:W-:Y:S01]  /*dbe0*/  FFMA.FTZ R73, R28, R86.reuse, -R103.reuse ;  /* 0x000000561c497223 */ /* 0x180fe20000010867 */
[-CC-:B------:R-:W-:Y:S01]  /*dbf0*/  FFMA.FTZ R72, R33, R86.reuse, -R103.reuse ;  /* 0x0000005621487223 */ /* 0x180fe20000010867 */
[-C--:B------:R-:W-:Y:S01]  /*dc00*/  FFMA.FTZ R28, R32, R86.reuse, -R103 ;  /* 0x00000056201c7223 */ /* 0x080fe20000010867 */
[----:B------:R-:W-:Y:S06]  /*dc10*/  FADD.FTZ R83, R76, R83 ;  /* 0x000000534c537221 */ /* 0x000fec0000010000 */
[----:B------:R-:W-:Y:S01]  /*dc20*/  MUFU.EX2 R32, R29 ;  /* 0x0000001d00207308 */ /* 0x000fe20000000800 */
[C---:B------:R-:W-:Y:S09]  /*dc30*/  HMMA.16816.F32 R8, R16.reuse, R74, R8 ;  /* 0x0000004a1008723c */ /* 0x040ff20000001808 */
[----:B------:R3:W-:Y:S01]  /*dc40*/  MUFU.EX2 R33, R28 ;  /* 0x0000001c00217308 */ /* 0x0007e20000000800 */
[----:B------:R-:W-:Y:S01]  /*dc50*/  FADD.FTZ R108, R108, R115 ;  /* 0x000000736c6c7221 */ /* 0x000fe20000010000 */
[-CC-:B------:R-:W-:Y:S01]  /*dc60*/  FFMA.FTZ R74, R59, R86.reuse, -R105.reuse ;  /* 0x000000563b4a7223 */ /* 0x180fe20000010869 */
[----:B------:R-:W-:Y:S07]  /*dc70*/  ISETP.GT.AND P0, PT, R157, RZ, PT ;  /* 0x000000ff9d00720c */ /* 0x000fee0003f04270 */
[----:B------:R-:W4:Y:S01]  /*dc80*/  MUFU.EX2 R72, R72 ;  /* 0x0000004800487308 */ /* 0x000f220000000800 */
[C---:B------:R-:W-:Y:S09]  /*dc90*/  HMMA.16816.F32 R68, R16.reuse, R20, R68 ;  /* 0x000000141044723c */ /* 0x040ff20000001844 */
[----:B------:R-:W5:Y:S01]  /*dca0*/  MUFU.EX2 R73, R73 ;  /* 0x0000004900497308 */ /* 0x000f620000000800 */
[-C--:B------:R-:W-:Y:S01]  /*dcb0*/  FFMA.FTZ R20, R42, R86.reuse, -R105 ;  /* 0x000000562a147223 */ /* 0x080fe20000010869 */
[----:B------:R-:W-:Y:S01]  /*dcc0*/  FADD.FTZ R108, R114, R108 ;  /* 0x0000006c726c7221 */ /* 0x000fe20000010000 */
[-C--:B------:R-:W-:Y:S07]  /*dcd0*/  FFMA.FTZ R59, R52, R86.reuse, -R103 ;  /* 0x00000056343b7223 */ /* 0x080fee0000010867 */
[----:B------:R-:W1:Y:S01]  /*dce0*/  MUFU.EX2 R42, R38 ;  /* 0x00000026002a7308 */ /* 0x000e620000000800 */
[----:B------:R-:W-:Y:S01]  /*dcf0*/  HMMA.16816.F32 R12, R16, R22, R12 ;  /* 0x00000016100c723c */ /* 0x000fe2000000180c */
[----:B---3--:R-:W3:Y:S02]  /*dd00*/  LDSM.16.MT88.4 R28, [R100+0xc00] ;  /* 0x000c0000641c783b */ /* 0x008ee40000004200 */
[----:B--2---:R-:W-:Y:S06]  /*dd10*/  F2FP.F16.F32.PACK_AB R17, R78, R79 ;  /* 0x0000004f4e11723e */ /* 0x004fec00000000ff */
[----:B------:R2:W-:Y:S01]  /*dd20*/  MUFU.EX2 R38, R20 ;  /* 0x0000001400267308 */ /* 0x0005e20000000800 */
[----:B------:R-:W-:Y:S01]  /*dd30*/  F2FP.F16.F32.PACK_AB R19, R34, R35 ;  /* 0x000000232213723e */ /* 0x000fe200000000ff */
[----:B------:R-:W-:Y:S01]  /*dd40*/  FADD.FTZ R108, R96, R108 ;  /* 0x0000006c606c7221 */ /* 0x000fe20000010000 */
[----:B----4-:R-:W-:Y:S07]  /*dd50*/  F2FP.F16.F32.PACK_AB R18, R72, R33 ;  /* 0x000000214812723e */ /* 0x010fee00000000ff */
[----:B------:R-:W-:Y:S01]  /*dd60*/  MUFU.EX2 R58, R58 ;  /* 0x0000003a003a7308 */ /* 0x000fe20000000800 */
[----:B-----5:R-:W-:Y:S01]  /*dd70*/  F2FP.F16.F32.PACK_AB R16, R32, R73 ;  /* 0x000000492010723e */ /* 0x020fe200000000ff */
[----:B------:R-:W-:Y:S01]  /*dd80*/  FADD.FTZ R73, R73, R83 ;  /* 0x0000005349497221 */ /* 0x000fe20000010000 */
[----:B------:R-:W-:Y:S01]  /*dd90*/  FADD.FTZ R108, R81, R108 ;  /* 0x0000006c516c7221 */ /* 0x000fe20000010000 */
[-C--:B------:R-:W-:Y:S01]  /*dda0*/  FFMA.FTZ R63, R63, R86.reuse, -R105 ;  /* 0x000000563f3f7223 */ /* 0x080fe20000010869 */
[----:B------:R-:W-:Y:S05]  /*ddb0*/  IADD3 R157, PT, PT, R157, -0x1, RZ ;  /* 0xffffffff9d9d7810 */ /* 0x000fea0007ffe0ff */
[----:B------:R-:W-:Y:S01]  /*ddc0*/  MUFU.EX2 R52, R74 ;  /* 0x0000004a00347308 */ /* 0x000fe20000000800 */
[----:B------:R-:W-:Y:S01]  /*ddd0*/  FADD.FTZ R80, R80, R108 ;  /* 0x0000006c50507221 */ /* 0x000fe20000010000 */
[C---:B-1----:R-:W-:Y:S01]  /*dde0*/  HMMA.16816.F32 R4, R16.reuse, R24, R4 ;  /* 0x000000181004723c */ /* 0x042fe20000001804 */
[----:B--2---:R-:W1:Y:S02]  /*ddf0*/  LDSM.16.MT88.4 R20, [R101+0x4000] ;  /* 0x004000006514783b */ /* 0x004e640000004200 */
[-C--:B------:R-:W-:Y:S01]  /*de00*/  FFMA.FTZ R24, R36, R86.reuse, -R103 ;  /* 0x0000005624187223 */ /* 0x080fe20000010867 */
[----:B------:R-:W-:Y:S04]  /*de10*/  FADD.FTZ R79, R79, R80 ;  /* 0x000000504f4f7221 */ /* 0x000fe80000010000 */
[----:B------:R-:W2:Y:S01]  /*de20*/  MUFU.EX2 R36, R43 ;  /* 0x0000002b00247308 */ /* 0x000ea20000000800 */
[-C--:B------:R-:W-:Y:S01]  /*de30*/  FFMA.FTZ R66, R66, R86.reuse, -R105 ;  /* 0x0000005642427223 */ /* 0x080fe20000010869 */
[-C--:B------:R-:W-:Y:S01]  /*de40*/  FFMA.FTZ R60, R60, R86.reuse, -R103 ;  /* 0x000000563c3c7223 */ /* 0x080fe20000010867 */
[C---:B------:R-:W-:Y:S07]  /*de50*/  HMMA.16816.F32 R8, R16.reuse, R26, R8 ;  /* 0x0000001a1008723c */ /* 0x040fee0000001808 */
[----:B------:R4:W-:Y:S01]  /*de60*/  MUFU.EX2 R43, R24 ;  /* 0x00000018002b7308 */ /* 0x0009e20000000800 */
[----:B------:R-:W-:Y:S01]  /*de70*/  FADD.FTZ R79, R78, R79 ;  /* 0x0000004f4e4f7221 */ /* 0x000fe20000010000 */
[----:B------:R-:W-:Y:S01]  /*de80*/  FFMA.FTZ R64, R64, R86, -R103 ;  /* 0x0000005640407223 */ /* 0x000fe20000010867 */
[----:B------:R-:W-:Y:S02]  /*de90*/  MOV R88, R2 ;  /* 0x0000000200587202 */ /* 0x000fe40000000f00 */
[----:B------:R-:W-:Y:S01]  /*dea0*/  FADD.FTZ R79, R35, R79 ;  /* 0x0000004f234f7221 */ /* 0x000fe20000010000 */
[-CC-:B------:R-:W-:Y:S01]  /*deb0*/  FFMA.FTZ R35, R57, R86.reuse, -R103.reuse ;  /* 0x0000005639237223 */ /* 0x180fe20000010867 */
[----:B------:R-:W-:Y:S05]  /*dec0*/  MOV R87, R3 ;  /* 0x0000000300577202 */ /* 0x000fea0000000f00 */
[----:B------:R-:W-:Y:S01]  /*ded0*/  MUFU.EX2 R35, R35 ;  /* 0x0000002300237308 */ /* 0x000fe20000000800 */
[-C--:B----4-:R-:W-:Y:S01]  /*dee0*/  FFMA.FTZ R24, R40, R86.reuse, -R103 ;  /* 0x0000005628187223 */ /* 0x090fe20000010867 */
[C---:B---3--:R-:W-:Y:S08]  /*def0*/  HMMA.16816.F32 R68, R16.reuse, R28, R68 ;  /* 0x0000001c1044723c */ /* 0x048ff00000001844 */
[----:B------:R-:W3:Y:S01]  /*df00*/  MUFU.EX2 R40, R37 ;  /* 0x0000002500287308 */ /* 0x000ee20000000800 */
[-CC-:B------:R-:W-:Y:S01]  /*df10*/  FFMA.FTZ R28, R47, R86.reuse, -R105.reuse ;  /* 0x000000562f1c7223 */ /* 0x180fe20000010869 */
[----:B------:R-:W-:Y:S08]  /*df20*/  FFMA.FTZ R47, R50, R86, -R105 ;  /* 0x00000056322f7223 */ /* 0x000ff00000010869 */
[----:B------:R4:W5:Y:S01]  /*df30*/  MUFU.EX2 R37, R24 ;  /* 0x0000001800257308 */ /* 0x0009620000000800 */
[----:B------:R-:W-:Y:S09]  /*df40*/  HMMA.16816.F32 R12, R16, R30, R12 ;  /* 0x0000001e100c723c */ /* 0x000ff2000000180c */
[----:B------:R-:W-:Y:S01]  /*df50*/  MUFU.EX2 R50, R46 ;  /* 0x0000002e00327308 */ /* 0x000fe20000000800 */
[----:B------:R-:W-:Y:S09]  /*df60*/  F2FP.F16.F32.PACK_AB R17, R39, R42 ;  /* 0x0000002a2711723e */ /* 0x000ff200000000ff */
[----:B------:R1:W1:Y:S01]  /*df70*/  MUFU.EX2 R46, R28 ;  /* 0x0000001c002e7308 */ /* 0x0002620000000800 */
[----:B--2---:R-:W-:Y:S02]  /*df80*/  F2FP.F16.F32.PACK_AB R19, R36, R38 ;  /* 0x000000262413723e */ /* 0x004fe400000000ff */
[----:B---3--:R-:W-:Y:S07]  /*df90*/  F2FP.F16.F32.PACK_AB R16, R40, R43 ;  /* 0x0000002b2810723e */ /* 0x008fee00000000ff */
[----:B------:R-:W-:Y:S01]  /*dfa0*/  MUFU.EX2 R47, R47 ;  /* 0x0000002f002f7308 */ /* 0x000fe20000000800 */
[----:B----4-:R-:W2:Y:S01]  /*dfb0*/  LDSM.16.MT88.4 R24, [R100+0x1000] ;  /* 0x001000006418783b */ /* 0x010ea20000004200 */
[----:B-----5:R-:W-:Y:S07]  /*dfc0*/  F2FP.F16.F32.PACK_AB R18, R41, R37 ;  /* 0x000000252912723e */ /* 0x020fee00000000ff */
[C---:B-1----:R-:W-:Y:S01]  /*dfd0*/  HMMA.16816.F32 R4, R16.reuse, R20, R4 ;  /* 0x000000141004723c */ /* 0x042fe20000001804 */
[----:B------:R-:W1:Y:S02]  /*dfe0*/  LDSM.16.MT88.4 R28, [R101+0x4400] ;  /* 0x00440000651c783b */ /* 0x000e640000004200 */
[-CC-:B------:R-:W-:Y:S01]  /*dff0*/  FFMA.FTZ R20, R44, R86.reuse, -R103.reuse ;  /* 0x000000562c147223 */ /* 0x180fe20000010867 */
[-CC-:B------:R-:W-:Y:S01]  /*e000*/  FFMA.FTZ R21, R45, R86.reuse, -R103.reuse ;  /* 0x000000562d157223 */ /* 0x180fe20000010867 */
[----:B------:R3:W4:Y:S03]  /*e010*/  MUFU.EX2 R44, R51 ;  /* 0x00000033002c7308 */ /* 0x0007260000000800 */
[C---:B------:R-:W-:Y:S07]  /*e020*/  HMMA.16816.F32 R8, R16.reuse, R22, R8 ;  /* 0x000000161008723c */ /* 0x040fee0000001808 */
[----:B------:R-:W-:Y:S01]  /*e030*/  MUFU.EX2 R45, R20 ;  /* 0x00000014002d7308 */ /* 0x000fe20000000800 */
[----:B---3--:R-:W-:Y:S09]  /*e040*/  FFMA.FTZ R51, R48, R86, -R103 ;  /* 0x0000005630337223 */ /* 0x008ff20000010867 */
[----:B------:R3:W5:Y:S10]  /*e050*/  MUFU.EX2 R48, R21 ;  /* 0x0000001500307308 */ /* 0x0007740000000800 */
[----:B------:R-:W1:Y:S01]  /*e060*/  MUFU.EX2 R51, R51 ;  /* 0x0000003300337308 */ /* 0x000e620000000800 */
[C---:B--2---:R-:W-:Y:S01]  /*e070*/  HMMA.16816.F32 R68, R16.reuse, R24, R68 ;  /* 0x000000181044723c */ /* 0x044fe20000001844 */
[----:B---3--:R-:W2:Y:S07]  /*e080*/  LDSM.16.MT88.4 R20, [R100+0x1400] ;  /* 0x001400006414783b */ /* 0x008eae0000004200 */
[----:B------:R-:W-:Y:S03]  /*e090*/  HMMA.16816.F32 R12, R16, R26, R12 ;  /* 0x0000001a100c723c */ /* 0x000fe6000000180c */
[----:B------:R-:W-:Y:S01]  /*e0a0*/  F2FP.F16.F32.PACK_AB R17, R46, R50 ;  /* 0x000000322e11723e */ /* 0x000fe200000000ff */
[----:B------:R-:W3:Y:S01]  /*e0b0*/  LDSM.16.MT88.4 R24, [R101+0x4800] ;  /* 0x004800006518783b */ /* 0x000ee20000004200 */
[----:B----4-:R-:W-:Y:S02]  /*e0c0*/  F2FP.F16.F32.PACK_AB R19, R44, R47 ;  /* 0x0000002f2c13723e */ /* 0x010fe400000000ff */
[----:B-----5:R-:W-:Y:S02]  /*e0d0*/  F2FP.F16.F32.PACK_AB R16, R48, R45 ;  /* 0x0000002d3010723e */ /* 0x020fe400000000ff */
[----:B-1----:R-:W-:Y:S07]  /*e0e0*/  F2FP.F16.F32.PACK_AB R18, R49, R51 ;  /* 0x000000333112723e */ /* 0x002fee00000000ff */
[C---:B------:R-:W-:Y:S03]  /*e0f0*/  HMMA.16816.F32 R4, R16.reuse, R28, R4 ;  /* 0x0000001c1004723c */ /* 0x040fe60000001804 */
[----:B------:R-:W-:Y:S02]  /*e100*/  FADD.FTZ R28, R32, R73 ;  /* 0x00000049201c7221 */ /* 0x000fe40000010000 */
[----:B------:R-:W-:Y:S02]  /*e110*/  MUFU.EX2 R32, R59 ;  /* 0x0000003b00207308 */ /* 0x000fe40000000800 */
[----:B------:R-:W-:Y:S01]  /*e120*/  FADD.FTZ R28, R33, R28 ;  /* 0x0000001c211c7221 */ /* 0x000fe20000010000 */
[C---:B------:R-:W-:Y:S07]  /*e130*/  HMMA.16816.F32 R8, R16.reuse, R30, R8 ;  /* 0x0000001e1008723c */ /* 0x040fee0000001808 */
[----:B------:R1:W4:Y:S01]  /*e140*/  MUFU.EX2 R33, R53 ;  /* 0x0000003500217308 */ /* 0x0003220000000800 */
[----:B------:R-:W-:Y:S02]  /*e150*/  FADD.FTZ R72, R72, R28 ;  /* 0x0000001c48487221 */ /* 0x000fe40000010000 */
[----:B------:R-:W5:Y:S01]  /*e160*/  LDSM.16.MT88.4 R28, [R100+0x1800] ;  /* 0x00180000641c783b */ /* 0x000f620000004200 */
[C---:B--2---:R-:W-:Y:S03]  /*e170*/  HMMA.16816.F32 R68, R16.reuse, R20, R68 ;  /* 0x000000141044723c */ /* 0x044fe60000001844 */
[----:B------:R-:W-:Y:S01]  /*e180*/  FADD.FTZ R21, R43, R72 ;  /* 0x000000482b157221 */ /* 0x000fe20000010000 */
[----:B-1----:R-:W-:Y:S02]  /*e190*/  FADD.FTZ R53, R34, R79 ;  /* 0x0000004f22357221 */ /* 0x002fe40000010000 */
[----:B------:R-:W-:Y:S01]  /*e1a0*/  MUFU.EX2 R43, R63 ;  /* 0x0000003f002b7308 */ /* 0x000fe20000000800 */
[----:B------:R-:W1:Y:S01]  /*e1b0*/  LDSM.16.MT88.4 R76, [R101+0x4c00] ;  /* 0x004c0000654c783b */ /* 0x000e620000004200 */
[----:B------:R-:W-:Y:S01]  /*e1c0*/  FADD.FTZ R21, R40, R21 ;  /* 0x0000001528157221 */ /* 0x000fe20000010000 */
[----:B------:R-:W-:Y:S07]  /*e1d0*/  HMMA.16816.F32 R12, R16, R22, R12 ;  /* 0x00000016100c723c */ /* 0x000fee000000180c */
[----:B------:R-:W2:Y:S01]  /*e1e0*/  MUFU.EX2 R34, R56 ;  /* 0x0000003800227308 */ /* 0x000ea20000000800 */
[----:B------:R-:W-:Y:S01]  /*e1f0*/  F2FP.F16.F32.PACK_AB R17, R55, R54 ;  /* 0x000000363711723e */ /* 0x000fe200000000ff */
[----:B------:R-:W-:Y:S01]  /*e200*/  FADD.FTZ R53, R42, R53 ;  /* 0x000000352a357221 */ /* 0x000fe20000010000 */
[----:B------:R-:W-:Y:S01]  /*e210*/  F2FP.F16.F32.PACK_AB R19, R52, R58 ;  /* 0x0000003a3413723e */ /* 0x000fe200000000ff */
[----:B------:R-:W-:Y:S01]  /*e220*/  FADD.FTZ R21, R37, R21 ;  /* 0x0000001525157221 */ /* 0x000fe20000010000 */
[----:B----4-:R-:W-:Y:S01]  /*e230*/  F2FP.F16.F32.PACK_AB R16, R33, R32 ;  /* 0x000000202110723e */ /* 0x010fe200000000ff */
[----:B------:R-:W-:Y:S01]  /*e240*/  FADD.FTZ R20, R39, R53 ;  /* 0x0000003527147221 */ /* 0x000fe20000010000 */
[-CC-:B------:R-:W-:Y:S01]  /*e250*/  FFMA.FTZ R42, R62, R86.reuse, -R105.reuse ;  /* 0x000000563e2a7223 */ /* 0x180fe20000010869 */
[----:B------:R-:W-:Y:S01]  /*e260*/  FFMA.FTZ R105, R67, R86, -R105 ;  /* 0x0000005643697223 */ /* 0x000fe20000010869 */
[----:B------:R-:W-:Y:S01]  /*e270*/  FADD.FTZ R41, R41, R21 ;  /* 0x0000001529297221 */ /* 0x000fe20000010000 */
[----:B------:R-:W-:Y:S01]  /*e280*/  FADD.FTZ R20, R38, R20 ;  /* 0x0000001426147221 */ /* 0x000fe20000010000 */
[----:B------:R-:W-:Y:S01]  /*e290*/  MUFU.EX2 R39, R66 ;  /* 0x0000004200277308 */ /* 0x000fe20000000800 */
[----:B--2---:R-:W-:Y:S02]  /*e2a0*/  F2FP.F16.F32.PACK_AB R18, R35, R34 ;  /* 0x000000222312723e */ /* 0x004fe400000000ff */
[----:B------:R-:W-:Y:S01]  /*e2b0*/  FADD.FTZ R36, R36, R20 ;  /* 0x0000001424247221 */ /* 0x000fe20000010000 */
[----:B------:R-:W-:Y:S01]  /*e2c0*/  FADD.FTZ R41, R45, R41 ;  /* 0x000000292d297221 */ /* 0x000fe20000010000 */
[----:B------:R-:W2:Y:S05]  /*e2d0*/  LDSM.16.MT88.4 R20, [R100+0x1c00] ;  /* 0x001c00006414783b */ /* 0x000eaa0000004200 */
[----:B------:R-:W4:Y:S01]  /*e2e0*/  MUFU.EX2 R42, R42 ;  /* 0x0000002a002a7308 */ /* 0x000f220000000800 */
[----:B------:R-:W-:Y:S01]  /*e2f0*/  FADD.FTZ R36, R50, R36 ;  /* 0x0000002432247221 */ /* 0x000fe20000010000 */
[----:B------:R-:W-:Y:S01]  /*e300*/  FADD.FTZ R41, R48, R41 ;  /* 0x0000002930297221 */ /* 0x000fe20000010000 */
[C---:B---3--:R-:W-:Y:S07]  /*e310*/  HMMA.16816.F32 R4, R16.reuse, R24, R4 ;  /* 0x000000181004723c */ /* 0x048fee0000001804 */
[----:B------:R-:W3:Y:S01]  /*e320*/  MUFU.EX2 R105, R105 ;  /* 0x0000006900697308 */ /* 0x000ee20000000800 */
[-CC-:B------:R-:W-:Y:S01]  /*e330*/  FFMA.FTZ R25, R61, R86.reuse, -R103.reuse ;  /* 0x000000563d197223 */ /* 0x180fe20000010867 */
[----:B------:R-:W-:Y:S08]  /*e340*/  FFMA.FTZ R103, R65, R86, -R103 ;  /* 0x0000005641677223 */ /* 0x000ff00000010867 */
[----:B------:R-:W-:Y:S01]  /*e350*/  MUFU.EX2 R24, R60 ;  /* 0x0000003c00187308 */ /* 0x000fe20000000800 */
[----:B------:R-:W-:Y:S01]  /*e360*/  FADD.FTZ R36, R46, R36 ;  /* 0x000000242e247221 */ /* 0x000fe20000010000 */
[----:B------:R-:W-:Y:S01]  /*e370*/  FADD.FTZ R51, R51, R41 ;  /* 0x0000002933337221 */ /* 0x000fe20000010000 */
[C---:B------:R-:W-:Y:S07]  /*e380*/  HMMA.16816.F32 R8, R16.reuse, R26, R8 ;  /* 0x0000001a1008723c */ /* 0x040fee0000001808 */
[----:B------:R-:W1:Y:S01]  /*e390*/  MUFU.EX2 R25, R25 ;  /* 0x0000001900197308 */ /* 0x000e620000000800 */
[----:B----4-:R-:W-:Y:S01]  /*e3a0*/  F2FP.F16.F32.PACK_AB R73, R43, R42 ;  /* 0x0000002a2b49723e */ /* 0x010fe200000000ff */
[----:B------:R-:W-:Y:S08]  /*e3b0*/  FADD.FTZ R47, R47, R36 ;  /* 0x000000242f2f7221 */ /* 0x000ff00000010000 */
[----:B------:R-:W-:Y:S01]  /*e3c0*/  MUFU.EX2 R26, R64 ;  /* 0x00000040001a7308 */ /* 0x000fe20000000800 */
[----:B------:R-:W-:Y:S01]  /*e3d0*/  FADD.FTZ R51, R49, R51 ;  /* 0x0000003331337221 */ /* 0x000fe20000010000 */
[----:B---3--:R-:W-:Y:S01]  /*e3e0*/  F2FP.F16.F32.PACK_AB R75, R105, R39 ;  /* 0x00000027694b723e */ /* 0x008fe200000000ff */
[C---:B-----5:R-:W-:Y:S07]  /*e3f0*/  HMMA.16816.F32 R68, R16.reuse, R28, R68 ;  /* 0x0000001c1044723c */ /* 0x060fee0000001844 */
[----:B------:R-:W3:Y:S01]  /*e400*/  MUFU.EX2 R103, R103 ;  /* 0x0000006700677308 */ /* 0x000ee20000000800 */
[----:B------:R-:W-:Y:S01]  /*e410*/  FADD.FTZ R47, R44, R47 ;  /* 0x0000002f2c2f7221 */ /* 0x000fe20000010000 */
[----:B------:R-:W-:Y:S01]  /*e420*/  FADD.FTZ R51, R32, R51 ;  /* 0x0000003320337221 */ /* 0x000fe20000010000 */
[----:B-1----:R-:W-:Y:S01]  /*e430*/  F2FP.F16.F32.PACK_AB R72, R25, R24 ;  /* 0x000000181948723e */ /* 0x002fe200000000ff */
[----:B------:R-:W-:Y:S03]  /*e440*/  HMMA.16816.F32 R12, R16, R30, R12 ;  /* 0x0000001e100c723c */ /* 0x000fe6000000180c */
[----:B------:R-:W-:Y:S01]  /*e450*/  FADD.FTZ R54, R54, R47 ;  /* 0x0000002f36367221 */ /* 0x000fe20000010000 */
[----:B------:R-:W-:Y:S01]  /*e460*/  FADD.FTZ R33, R33, R51 ;  /* 0x0000003321217221 */ /* 0x000fe20000010000 */
[----:B---3--:R-:W-:Y:S02]  /*e470*/  F2FP.F16.F32.PACK_AB R74, R103, R26 ;  /* 0x0000001a674a723e */ /* 0x008fe400000000ff */
        /* <DEDUP_REMOVED lines=16> */
[----:B------:R-:W-:Y:S05]  /*e580*/  FADD.FTZ R158, R103, R25 ;  /* 0x00000019679e7221 */ /* 0x000fea0000010000 */
[----:B------:R-:W-:Y:S01]  /*e590*/  @!UPT UIADD3 URZ, UPT, UPT, URZ, URZ, URZ ;  /* 0x000000fffffff290 */ /* 0x000fe2000fffe0ff */
[----:B------:R-:W-:Y:S11]  /*e5a0*/  @P0 BRA `(.L_x_8192) ;  /* 0xffffffcc00000947 */ /* 0x000ff6000383ffff */
.L_x_8185:
        /* <DEDUP_REMOVED lines=10> */
.L_x_8202:
[----:B---34-:R-:W-:Y:S01]  /*e650*/  FADD.FTZ R159, R159, R0 ;  /* 0x000000009f9f7221 */ /* 0x018fe20000010000 */
[----:B------:R-:W2:Y:S01]  /*e660*/  MUFU.RCP R4, R8 ;  /* 0x0000000800047308 */ /* 0x000ea20000001000 */
[C---:B------:R-:W-:Y:S02]  /*e670*/  SHF.L.U32 R0, R132.reuse, 0x1, RZ ;  /* 0x0000000184007819 */ /* 0x040fe400000006ff */
[----:B------:R-:W-:Y:S02]  /*e680*/  SHF.L.U32 R7, R132, 0x3, RZ ;  /* 0x0000000384077819 */ /* 0x000fe400000006ff */
[----:B------:R-:W-:Y:S02]  /*e690*/  LOP3.LUT R0, R90, 0x6, R0, 0xf8, !PT ;  /* 0x000000065a007812 */ /* 0x000fe400078ef800 */
[----:B------:R-:W-:Y:S01]  /*e6a0*/  LOP3.LUT R9, R7, 0xc0, RZ, 0xc0, !PT ;  /* 0x000000c007097812 */ /* 0x000fe200078ec0ff */
        /* <DEDUP_REMOVED lines=46> */
[----:B--2---:R-:W2:Y:S04]  /*e990*/  LD.E.U8 R0, desc[UR4][R84.64+0x1c8] ;  /* 0x0001c80454007980 */ /* 0x004ea8000c101100 */
[----:B------:R-:W4:Y:S01]  /*e9a0*/  LD.E.64 R16, desc[UR4][R84.64+0x88] ;  /* 0x0000880454107980 */ /* 0x000f22000c101b00 */
[----:B------:R-:W1:Y:S01]  /*e9b0*/  @P3 MUFU.LG2 R8, R8 ;  /* 0x0000000800083308 */ /* 0x000e620000000c00 */
[----:B--2---:R-:W-:-:S13]  /*e9c0*/  ISETP.NE.AND P1, PT, R0, RZ, PT ;  /* 0x000000ff0000720c */ /* 0x004fda0003f25270 */
[----:B---3--:R-:W2:Y:S04]  /*e9d0*/  @!P1 LD.E R10, desc[UR4][R84.64+0x60] ;  /* 0x00006004540a9980 */ /* 0x008ea8000c101900 */
[----:B----4-:R-:W3:Y:S01]  /*e9e0*/  @!P1 LD.E R5, desc[UR4][R84.64+0xb4] ;  /* 0x0000b40454059980 */ /* 0x010ee2000c101900 */
[----:B------:R-:W4:Y:S01]  /*e9f0*/  @P2 MUFU.LG2 R159, R159 ;  /* 0x0000009f009f2308 */ /* 0x000f220000000c00 */
[----:B------:R-:W-:Y:S01]  /*ea00*/  ISETP.NE.AND P0, PT, R150, -0x1, PT ;  /* 0xffffffff9600780c */ /* 0x000fe20003f05270 */
[----:B-1----:R-:W-:Y:S01]  /*ea10*/  @P3 FMUL.FTZ R8, R8, 0.69314718246459960938 ;  /* 0x3f31721808083820 */ /* 0x002fe20000410000 */
[----:B------:R-:W-:Y:S01]  /*ea20*/  BSSY.RECONVERGENT B0, `(.L_x_8194) ;  /* 0x0000011000007945 */ /* 0x000fe20003800200 */
[----:B------:R-:W-:Y:S02]  /*ea30*/  MOV R4, 0x7f800000 ;  /* 0x7f80000000047802 */ /* 0x000fe40000000f00 */
[----:B------:R-:W-:Y:S01]  /*ea40*/  MOV R0, 0x7f800000 ;  /* 0x7f80000000007802 */ /* 0x000fe20000000f00 */
[----:B-----5:R-:W-:Y:S01]  /*ea50*/  @P3 FFMA.FTZ R4, R6, R3, R8 ;  /* 0x0000000306043223 */ /* 0x020fe20000010008 */
[----:B------:R-:W-:Y:S01]  /*ea60*/  LOP3.LUT R8, R9, 0x18, R7, 0x78, !PT ;  /* 0x0000001809087812 */ /* 0x000fe200078e7807 */
[----:B----4-:R-:W-:-:S05]  /*ea70*/  @P2 FMUL.FTZ R159, R159, 0.69314718246459960938 ;  /* 0x3f3172189f9f2820 */ /* 0x010fca0000410000 */
[-C--:B------:R-:W-:Y:S02]  /*ea80*/  @P0 IMAD R3, R17, R150.reuse, RZ ;  /* 0x0000009611030224 */ /* 0x080fe400078e02ff */
        /* <DEDUP_REMOVED lines=10> */
.L_x_8195:
[----:B------:R-:W-:Y:S05]  /*eb30*/  BSYNC.RECONVERGENT B0 ;  /* 0x0000000000007941 */ /* 0x000fea0003800200 */
.L_x_8194:
        /* <DEDUP_REMOVED lines=28> */
.L_x_8197:
[----:B------:R-:W-:Y:S05]  /*ed00*/  BSYNC.RECONVERGENT B0 ;  /* 0x0000000000007941 */ /* 0x000fea0003800200 */
.L_x_8196:
        /* <DEDUP_REMOVED lines=12> */
[----:B------:R-:W-:Y:S01]  /*edd0*/  MOV R3, 0x0 ;  /* 0x0000000000037802 */ /* 0x000fe20000000f00 */
[----:B------:R-:W-:Y:S01]  /*ede0*/  IMAD.IADD R4, R27, 0x1, R4 ;  /* 0x000000011b047824 */ /* 0x000fe200078e0204 */
[----:B--2---:R-:W-:Y:S01]  /*edf0*/  ISETP.GE.AND P3, PT, R6, R84, PT ;  /* 0x000000540600720c */ /* 0x004fe20003f66270 */
[----:B------:R-:W-:-:S03]  /*ee00*/  IMAD.WIDE.U32 R6, R147, R16, R6 ;  /* 0x0000001093067225 */ /* 0x000fc600078e0006 */
[----:B------:R-:W-:Y:S01]  /*ee10*/  ISETP.GE.OR P2, PT, R132, R149, P3 ;  /* 0x000000958400720c */ /* 0x000fe20001f46670 */
[----:B------:R-:W-:Y:S01]  /*ee20*/  IMAD R147, R17, R147, RZ ;  /* 0x0000009311937224 */ /* 0x000fe200078e02ff */
[----:B------:R-:W-:-:S04]  /*ee30*/  IADD3 R6, P1, P0, R26, R6, R2 ;  /* 0x000000061a067210 */ /* 0x000fc8000783e002 */
[----:B------:R-:W-:-:S04]  /*ee40*/  IADD3 R147, PT, PT, R7, R147, RZ ;  /* 0x0000009307937210 */ /* 0x000fc80007ffe0ff */
[----:B------:R-:W-:Y:S02]  /*ee50*/  IADD3.X R7, PT, PT, R4, R147, R0, P1, P0 ;  /* 0x0000009304077210 */ /* 0x000fe40000fe0400 */
[C---:B------:R-:W-:Y:S01]  /*ee60*/  IADD3 R0, PT, PT, R132.reuse, 0x20, RZ ;  /* 0x0000002084007810 */ /* 0x040fe20007ffe0ff */
[----:B------:R-:W-:Y:S02]  /*ee70*/  @!P2 IMAD R2, R17, R132, RZ ;  /* 0x000000841102a224 */ /* 0x000fe400078e02ff */
[----:B------:R-:W-:Y:S01]  /*ee80*/  @!P2 IMAD.WIDE.U32 R4, R132, R16, R6 ;  /* 0x000000108404a225 */ /* 0x000fe200078e0006 */
[----:B------:R-:W-:-:S03]  /*ee90*/  ISETP.GE.OR P3, PT, R0, R149, P3 ;  /* 0x000000950000720c */ /* 0x000fc60001f66670 */
[----:B------:R-:W-:Y:S01]  /*eea0*/  @!P2 IMAD.IADD R2, R5, 0x1, R2 ;  /* 0x000000010502a824 */ /* 0x000fe200078e0202 */
[----:B------:R-:W-:-:S04]  /*eeb0*/  @!P2 LEA R18, P0, R4, R24, 0x1 ;  /* 0x000000180412a211 */ /* 0x000fc800078008ff */
[----:B------:R-:W-:Y:S02]  /*eec0*/  @!P2 LEA.HI.X R19, R4, R25, R2, 0x1, P0 ;  /* 0x000000190413a211 */ /* 0x000fe400000f0c02 */
[----:B------:R-:W-:-:S03]  /*eed0*/  MOV R2, R144 ;  /* 0x0000009000027202 */ /* 0x000fc60000000f00 */
[----:B------:R3:W-:Y:S02]  /*eee0*/  @!P2 ST.E.128 desc[UR4][R18.64], R12 ;  /* 0x0000000c1200a985 */ /* 0x0007e4000c101d04 */
[----:B---3--:R-:W-:Y:S05]  /*eef0*/  @P3 RET.REL.NODEC R2 `(_ZN5flash24flash_fwd_splitkv_kernelI23Flash_fwd_kernel_traitsILi32ELi64ELi128ELi4ELb0ELb0EN7cutlass6half_tE19Flash_kernel_traitsILi32ELi64ELi128ELi4ES3_EELb0ELb0ELb1ELb0ELb0ELb0ELb0ELb1EEEvNS_16Flash_fwd_paramsE) ;  /* 0xffffff1002403950 */ /* 0x008fea0003c3ffff */
        /* <DEDUP_REMOVED lines=12> */
[----:B-1----:R-:W-:Y:S05]  /*efc0*/  RET.REL.NODEC R144 `(_ZN5flash24flash_fwd_splitkv_kernelI23Flash_fwd_kernel_traitsILi32ELi64ELi128ELi4ELb0ELb0EN7cutlass6half_tE19Flash_kernel_traitsILi32ELi64ELi128ELi4ES3_EELb0ELb0ELb1ELb0ELb0ELb0ELb0ELb1EEEvNS_16Flash_fwd_paramsE) ;  /* 0xffffff10900c7950 */ /* 0x002fea0003c3ffff */
.L_x_8193:
[----:B------:R-:W-:Y:S01]  /*efd0*/  MOV R0, 0x1f ;  /* 0x0000001f00007802 */ /* 0x000fe20000000f00 */
[----:B------:R-:W-:Y:S01]  /*efe0*/  IMAD.MOV.U32 R4, RZ, RZ, 0x2 ;  /* 0x00000002ff047424 */ /* 0x000fe200078e00ff */
[----:B------:R-:W-:Y:S01]  /*eff0*/  MOV R7, R158 ;  /* 0x0000009e00077202 */ /* 0x000fe20000000f00 */
[----:B------:R-:W-:-:S07]  /*f000*/  IMAD.MOV.U32 R5, RZ, RZ, -0x1 ;  /* 0xffffffffff057424 */ /* 0x000fce00078e00ff */
[----:B-1---5:R-:W-:Y:S05]  /*f010*/  WARPSYNC.COLLECTIVE R5, `(.L_x_8198) ;  /* 0x0000000005087348 */ /* 0x022fea0003c00000 */
[----:B------:R2:W3:Y:S02]  /*f020*/  SHFL.BFLY P0, R0, R7, R4, R0 ;  /* 0x0c00000407007389 */ /* 0x0004e40000000000 */
[----:B-123-5:R-:W-:Y:S05]  /*f030*/  ENDCOLLECTIVE ;  /* 0x000000000000791b */ /* 0x02efea0003800000 */
.L_x_8198:
        /* <DEDUP_REMOVED lines=8> */
.L_x_8199:
        /* <DEDUP_REMOVED lines=8> */
.L_x_8200:
[----:B------:R-:W-:Y:S01]  /*f140*/  FADD.FTZ R159, R0, R159 ;  /* 0x0000009f009f7221 */ /* 0x000fe20000010000 */
[----:B------:R-:W-:Y:S02]  /*f150*/  MOV R0, 0x1f ;  /* 0x0000001f00007802 */ /* 0x000fe40000000f00 */
[----:B------:R-:W-:Y:S01]  /*f160*/  MOV R4, 0x1 ;  /* 0x0000000100047802 */ /* 0x000fe20000000f00 */
[----:B------:R-:W-:-:S07]  /*f170*/  IMAD.MOV.U32 R7, RZ, RZ, R159 ;  /* 0x000000ffff077224 */ /* 0x000fce00078e009f */
[----:B------:R-:W-:Y:S05]  /*f180*/  WARPSYNC.COLLECTIVE R5, `(.L_x_8201) ;  /* 0x0000000005087348 */ /* 0x000fea0003c00000 */
[----:B------:R1:W2:Y:S02]  /*f190*/  SHFL.BFLY P0, R0, R7, R4, R0 ;  /* 0x0c00000407007389 */ /* 0x0002a40000000000 */
[----:B-12---:R-:W-:Y:S05]  /*f1a0*/  ENDCOLLECTIVE ;  /* 0x000000000000791b */ /* 0x006fea0003800000 */
.L_x_8201:
[----:B------:R-:W-:Y:S05]  /*f1b0*/  BRA `(.L_x_8202) ;  /* 0xfffffff400247947 */ /* 0x000fea000383ffff */
.L_x_8203:
        /* <DEDUP_REMOVED lines=12> */
.L_x_10314:


//--------------------- .text._ZN5flash24flash_fwd_splitkv_kernelI23Flash_fwd_kernel_traitsILi32ELi64ELi128ELi4ELb0ELb0EN7cutlass6half_tE19Flash_kernel_traitsILi32ELi64ELi128ELi4ES3_EELb0ELb0ELb1ELb0ELb0ELb1ELb0ELb1EEEvNS_16Flash_fwd_paramsE --------------------------
	.section	.text._ZN5flash24flash_fwd_splitkv_kernelI23Flash_fwd_kernel_traitsILi32ELi64ELi128ELi4ELb0ELb0EN7cutlass6half_tE19Flash_kernel_traitsILi32ELi64ELi128ELi4ES3_EELb0ELb0ELb1ELb0ELb0ELb1ELb0ELb1EEEvNS_16Flash_fwd_paramsE,"ax",@progbits
	.align	128
        .global         _ZN5flash24flash_fwd_splitkv_kernelI23Flash_fwd_kernel_traitsILi32ELi64ELi128ELi4ELb0ELb0EN7cutlass6half_tE19Flash_kernel_traitsILi32ELi64ELi128ELi4ES3_EELb0ELb0ELb1ELb0ELb0ELb1ELb0ELb1EEEvNS_16Flash_fwd_paramsE
        .type           _ZN5flash24flash_fwd_splitkv_kernelI23Flash_fwd_kernel_traitsILi32ELi64ELi128ELi4ELb0ELb0EN7cutlass6half_tE19Flash_kernel_traitsILi32ELi64ELi128ELi4ES3_EELb0ELb0ELb1ELb0ELb0ELb1ELb0ELb1EEEvNS_16Flash_fwd_paramsE,@function
        .size           _ZN5flash24flash_fwd_splitkv_kernelI23Flash_fwd_kernel_traitsILi32ELi64ELi128ELi4ELb0ELb0EN7cutlass6half_tE19Flash_kernel_traitsILi32ELi64ELi128ELi4ES3_EELb0ELb0ELb1ELb0ELb0ELb1ELb0ELb1EEEvNS_16Flash_fwd_paramsE,(.L_x_10315 - _ZN5flash24flash_fwd_splitkv_kernelI23Flash_fwd_kernel_traitsILi32ELi64ELi128ELi4ELb0ELb0EN7cutlass6half_tE19Flash_kernel_traitsILi32ELi64ELi128ELi4ES3_EELb0ELb0ELb1ELb0ELb0ELb1ELb0ELb1EEEvNS_16Flash_fwd_paramsE)
        .other          _ZN5flash24flash_fwd_splitkv_kernelI23Flash_fwd_kernel_traitsILi32ELi64ELi128ELi4ELb0ELb0EN7cutlass6half_tE19Flash_kernel_traitsILi32ELi64ELi128ELi4ES3_EELb0ELb0ELb1ELb0ELb0ELb1ELb0ELb1EEEvNS_16Flash_fwd_paramsE,@"STO_CUDA_ENTRY STV_DEFAULT"
_ZN5flash24flash_fwd_splitkv_kernelI23Flash_fwd_kernel_traitsILi32ELi64ELi128ELi4ELb0ELb0EN7cutlass6half_tE19Flash_kernel_traitsILi32ELi64ELi128ELi4ES3_EELb0ELb0ELb1ELb0ELb0ELb1ELb0ELb1EEEvNS_16Flash_fwd_paramsE:
.text._ZN5flash24flash_fwd_splitkv_kernelI23Flash_fwd_kernel_traitsILi32ELi64ELi128ELi4ELb0ELb0EN7cutlass6half_tE19Flash_kernel_traitsILi32ELi64ELi128ELi4ES3_EELb0ELb0ELb1ELb0ELb0ELb1ELb0ELb1EEEvNS_16Flash_fwd_paramsE:
[----:B------:R-:W-:Y:S01]  /*0000*/  LDC R1, c[0x0][0x37c] ;  /* 0x0000df00ff017b82 */ /* 0x000fe20000000800 */
[----:B------:R-:W1:Y:S07]  /*0010*/  S2R R149, SR_CTAID.X ;  /* 0x0000000000957919 */ /* 0x000e6e0000002500 */
[----:B------:R-:W2:Y:S01]  /*0020*/  LDC.64 R84, c[0x0][0x348] ;  /* 0x0000d200ff547b82 */ /* 0x000ea20000000a00 */
[----:B------:R-:W-:Y:S01]  /*0030*/  BSSY.RECONVERGENT B3, `(.L_x_8204) ;  /* 0x0000005000037945 */ /* 0x000fe20003800200 */
[----:B------:R-:W-:Y:S01]  /*0040*/  MOV R146, 0x80 ;  /* 0x0000008000927802 */ /* 0x000fe20000000f00 */
[----:B------:R-:W3:Y:S01]  /*0050*/  S2R R147, SR_CTAID.Y ;  /* 0x0000000000937919 */ /* 0x000ee20000002600 */
[----:B------:R-:W4:Y:S05]  /*0060*/  S2R R148, SR_CTAID.Z ;  /* 0x0000000000947919 */ /* 0x000f2a0000002700 */
[----:B-1234-:R-:W-:Y:S05]  /*0070*/  CALL.REL.NOINC `($_ZN5flash24flash_fwd_splitkv_kernelI23Flash_fwd_kernel_traitsILi32ELi64ELi128ELi4ELb0ELb0EN7cutlass6half_tE19Flash_kernel_traitsILi32ELi64ELi128ELi4ES3_EELb0ELb0ELb1ELb0ELb0ELb1ELb0ELb1EEEvNS_16Flash_fwd_paramsE$_ZN5flash30compute_attn_1rowblock_splitkvI23Flash_fwd_kernel_traitsILi32ELi64ELi128ELi4ELb0ELb0EN7cutlass6half_tE19Flash_kernel_traitsILi32ELi64ELi128ELi4ES3_EELb0ELb0ELb1ELb0ELb0ELb1ELb0ELb1ENS_16Flash_fwd_paramsEEEvRKT8_iiiii) ;  /* 0x0000000000087944 */ /* 0x01efea0003c00000 */
[----:B------:R-:W-:Y:S05]  /*0080*/  BSYNC.RECONVERGENT B3 ;  /* 0x0000000000037941 */ /* 0x000fea0003800200 */
.L_x_8204:
[----:B------:R-:W-:Y:S05]  /*0090*/  EXIT ;  /* 0x000000000000794d */ /* 0x000fea0003800000 */
        .type           $_ZN5flash24flash_fwd_splitkv_kernelI23Flash_fwd_kernel_traitsILi32ELi64ELi128ELi4ELb0ELb0EN7cutlass6half_tE19Flash_kernel_traitsILi32ELi64ELi128ELi4ES3_EELb0ELb0ELb1ELb0ELb0ELb1ELb0ELb1EEEvNS_16Flash_fwd_paramsE$_ZN5flash30compute_attn_1rowblock_splitkvI23Flash_fwd_kernel_traitsILi32ELi64ELi128ELi4ELb0ELb0EN7cutlass6half_tE19Flash_kernel_traitsILi32ELi64ELi128ELi4ES3_EELb0ELb0ELb1ELb0ELb0ELb1ELb0ELb1ENS_16Flash_fwd_paramsEEEvRKT8_iiiii,@function
        .size           $_ZN5flash24flash_fwd_splitkv_kernelI23Flash_fwd_kernel_traitsILi32ELi64ELi128ELi4ELb0ELb0EN7cutlass6half_tE19Flash_kernel_traitsILi32ELi64ELi128ELi4ES3_EELb0ELb0ELb1ELb0ELb0ELb1ELb0ELb1EEEvNS_16Flash_fwd_paramsE$_ZN5flash30compute_attn_1rowblock_splitkvI23Flash_fwd_kernel_traitsILi32ELi64ELi128ELi4ELb0ELb0EN7cutlass6half_tE19Flash_kernel_traitsILi32ELi64ELi128ELi4ES3_EELb0ELb0ELb1ELb0ELb0ELb1ELb0ELb1ENS_16Flash_fwd_paramsEEEvRKT8_iiiii,(.L_x_10315 - $_ZN5flash24flash_fwd_splitkv_kernelI23Flash_fwd_kernel_traitsILi32ELi64ELi128ELi4ELb0ELb0EN7cutlass6half_tE19Flash_kernel_traitsILi32ELi64ELi128ELi4ES3_EELb0ELb0ELb1ELb0ELb0ELb1ELb0ELb1EEEvNS_16Flash_fwd_paramsE$_ZN5flash30compute_attn_1rowblock_splitkvI23Flash_fwd_kernel_traitsILi32ELi64ELi128ELi4ELb0ELb0EN7cutlass6half_tE19Flash_kernel_traitsILi32ELi64ELi128ELi4ES3_EELb0ELb0ELb1ELb0ELb0ELb1ELb0ELb1ENS_16Flash_fwd_paramsEEEvRKT8_iiiii)
$_ZN5flash24flash_fwd_splitkv_kernelI23Flash_fwd_kernel_traitsILi32ELi64ELi128ELi4ELb0ELb0EN7cutlass6half_tE19Flash_kernel_traitsILi32ELi64ELi128ELi4ES3_EELb0ELb0ELb1ELb0ELb0ELb1ELb0ELb1EEEvNS_16Flash_fwd_paramsE$_ZN5flash30compute_attn_1rowblock_splitkvI23Flash_fwd_kernel_traitsILi32ELi64ELi128ELi4ELb0ELb0EN7cutlass6half_tE19Flash_kernel_traitsILi32ELi64ELi128ELi4ES3_EELb0ELb0ELb1ELb0ELb0ELb1ELb0ELb1ENS_16Flash_fwd_paramsEEEvRKT8_iiiii:
        /* <DEDUP_REMOVED lines=38> */
.L_x_8206:
[----:B------:R-:W-:Y:S05]  /*0300*/  BSYNC.RECONVERGENT B0 ;  /* 0x0000000000007941 */ /* 0x000fea0003800200 */
.L_x_8205:
[----:B------:R-:W-:Y:S04]  /*0310*/  BSSY.RECONVERGENT B0, `(.L_x_8207) ;  /* 0x0000007000007945 */ /* 0x000fe80003800200 */
[----:B------:R-:W-:Y:S05]  /*0320*/  @!P3 BRA `(.L_x_8208) ;  /* 0x000000000014b947 */ /* 0x000fea0003800000 */
[----:B------:R-:W3:Y:S02]  /*0330*/  LD.E.U8 R0, desc[UR4][R84.64+0x1b2] ;  /* 0x0001b20454007980 */ /* 0x000ee4000c101100 */
[----:B---3--:R-:W-:-:S13]  /*0340*/  ISETP.NE.AND P1, PT, R0, RZ, PT ;  /* 0x000000ff0000720c */ /* 0x008fda0003f25270 */
[----:B------:R-:W3:Y:S02]  /*0350*/  @P1 LD.E R0, desc[UR4][R6.64+0x4] ;  /* 0x0000040406001980 */ /* 0x000ee4000c101900 */
[----:B---3-5:R-:W-:-:S06]  /*0360*/  @P1 IADD3 R65, PT, PT, R0, -R11, RZ ;  /* 0x8000000b00411210 */ /* 0x028fcc0007ffe0ff */
[----:B------:R3:W5:Y:S02]  /*0370*/  @!P1 LD.E R65, desc[UR4][R6.64] ;  /* 0x0000000406419980 */ /* 0x000764000c101900 */
.L_x_8208:
[----:B------:R-:W-:Y:S05]  /*0380*/  BSYNC.RECONVERGENT B0 ;  /* 0x0000000000007941 */ /* 0x000fea0003800200 */
.L_x_8207:
        /* <DEDUP_REMOVED lines=9> */
.L_x_8210:
[----:B------:R-:W4:Y:S01]  /*0420*/  LD.E.64 R2, desc[UR4][R84.64+0x108] ;  /* 0x0001080454027980 */ /* 0x000f22000c101b00 */
[----:B------:R-:W-:Y:S01]  /*0430*/  BSSY.RECONVERGENT B0, `(.L_x_8212) ;  /* 0x0000006000007945 */ /* 0x000fe20003800200 */
[----:B------:R-:W-:Y:S01]  /*0440*/  IMAD.MOV.U32 R0, RZ, RZ, RZ ;  /* 0x000000ffff007224 */ /* 0x000fe200078e00ff */
[----:B----4-:R-:W-:-:S04]  /*0450*/  ISETP.NE.U32.AND P0, PT, R2, RZ, PT ;  /* 0x000000ff0200720c */ /* 0x010fc80003f05070 */
[----:B------:R-:W-:-:S13]  /*0460*/  ISETP.NE.AND.EX P0, PT, R3, RZ, PT, P0 ;  /* 0x000000ff0300720c */ /* 0x000fda0003f05300 */
[----:B------:R-:W-:Y:S05]  /*0470*/  @!P0 BRA `(.L_x_8213) ;  /* 0x0000000000048947 */ /* 0x000fea0003800000 */
[----:B------:R4:W5:Y:S02]  /*0480*/  LD.E R0, desc[UR4][R84.64+0xbc] ;  /* 0x0000bc0454007980 */ /* 0x000964000c101900 */
.L_x_8213:
[----:B------:R-:W-:Y:S05]  /*0490*/  BSYNC.RECONVERGENT B0 ;  /* 0x0000000000007941 */ /* 0x000fea0003800200 */
.L_x_8212:
[----:B-----5:R-:W-:Y:S02]  /*04a0*/  IADD3 R57, PT, PT, R65, R0, RZ ;  /* 0x0000000041397210 */ /* 0x020fe40007ffe0ff */
.L_x_8211:
[----:B------:R-:W-:Y:S05]  /*04b0*/  BSYNC.RECONVERGENT B1 ;  /* 0x0000000000017941 */ /* 0x000fea0003800200 */
.L_x_8209:
[----:B------:R-:W-:Y:S01]  /*04c0*/  IMAD.SHL.U32 R69, R149, 0x40, RZ ;  /* 0x0000004095457824 */ /* 0x000fe200078e00ff */
[----:B------:R-:W-:Y:S01]  /*04d0*/  MOV R2, R146 ;  /* 0x0000009200027202 */ /* 0x000fe20000000f00 */
[----:B------:R-:W-:-:S03]  /*04e0*/  IMAD.MOV.U32 R3, RZ, RZ, 0x0 ;  /* 0x00000000ff037424 */ /* 0x000fc600078e00ff */
[----:B------:R-:W-:-:S13]  /*04f0*/  ISETP.GT.AND P0, PT, R150, R69, PT ;  /* 0x000000459600720c */ /* 0x000fda0003f04270 */
[----:B-1234-:R-:W-:Y:S05]  /*0500*/  @!P0 RET.REL.NODEC R2 `(_ZN5flash24flash_fwd_splitkv_kernelI23Flash_fwd_kernel_traitsILi32ELi64ELi128ELi4ELb0ELb0EN7cutlass6half_tE19Flash_kernel_traitsILi32ELi64ELi128ELi4ES3_EELb0ELb0ELb1ELb0ELb0ELb1ELb0ELb1EEEvNS_16Flash_fwd_paramsE) ;  /* 0xfffffff802bc8950 */ /* 0x01efea0003c3ffff */
        /* <DEDUP_REMOVED lines=74> */
.L_x_8216:
[----:B------:R-:W-:Y:S05]  /*09b0*/  BSYNC.RECONVERGENT B0 ;  /* 0x0000000000007941 */ /* 0x000fea0003800200 */
.L_x_8215:
[----:B------:R-:W-:Y:S01]  /*09c0*/  MOV R147, 0x0 ;  /* 0x0000000000937802 */ /* 0x000fe20000000f00 */
[----:B------:R1:W-:Y:S03]  /*09d0*/  @!P3 ST.E desc[UR4][R16.64], R0 ;  /* 0x000000001000b985 */ /* 0x0003e6000c101904 */
[----:B-12---:R-:W-:Y:S05]  /*09e0*/  @P2 RET.REL.NODEC R146 `(_ZN5flash24flash_fwd_splitkv_kernelI23Flash_fwd_kernel_traitsILi32ELi64ELi128ELi4ELb0ELb0EN7cutlass6half_tE19Flash_kernel_traitsILi32ELi64ELi128ELi4ES3_EELb0ELb0ELb1ELb0ELb0ELb1ELb0ELb1EEEvNS_16Flash_fwd_paramsE) ;  /* 0xfffffff492842950 */ /* 0x006fea0003c3ffff */
[----:B------:R-:W-:Y:S02]  /*09f0*/  MOV R3, 0x7f800000 ;  /* 0x7f80000000037802 */ /* 0x000fe40000000f00 */
[----:B------:R-:W-:-:S03]  /*0a00*/  MOV R147, 0x0 ;  /* 0x0000000000937802 */ /* 0x000fc60000000f00 */
[----:B------:R1:W-:Y:S02]  /*0a10*/  ST.E desc[UR4][R16.64+0x80], R3 ;  /* 0x0000800310007985 */ /* 0x0003e4000c101904 */
[----:B-1----:R-:W-:Y:S05]  /*0a20*/  RET.REL.NODEC R146 `(_ZN5flash24flash_fwd_splitkv_kernelI23Flash_fwd_kernel_traitsILi32ELi64ELi128ELi4ELb0ELb0EN7cutlass6half_tE19Flash_kernel_traitsILi32ELi64ELi128ELi4ES3_EELb0ELb0ELb1ELb0ELb0ELb1ELb0ELb1EEEvNS_16Flash_fwd_paramsE) ;  /* 0xfffffff492747950 */ /* 0x002fea0003c3ffff */
.L_x_8214:
        /* <DEDUP_REMOVED lines=103> */
.L_x_8218:
        /* <DEDUP_REMOVED lines=17> */
[----:B------:R-:W1:Y:S02]  /*11b0*/  F2I.FTZ.U32.TRUNC.NTZ R21, R5 ;  /* 0x0000000500157305 */ /* 0x000e64000021f000 */
[----:B-1----:R-:W-:-:S04]  /*11c0*/  IMAD.MOV R0, RZ, RZ, -R21 ;  /* 0x000000ffff007224 */ /* 0x002fc800078e0a15 */
[----:B------:R-:W-:Y:S01]  /*11d0*/  IMAD R4, R0, R2, RZ ;  /* 0x0000000200047224 */ /* 0x000fe200078e02ff */
[----:B------:R-:W-:-:S03]  /*11e0*/  IABS R0, R9 ;  /* 0x0000000900007213 */ /* 0x000fc60000000000 */
        /* <DEDUP_REMOVED lines=11> */
[----:B------:R-:W-:Y:S02]  /*12a0*/  @!P2 IADD3 R21, PT, PT, R21, R0, RZ ;  /* 0x000000001515a210 */ /* 0x000fe40007ffe0ff */
[----:B------:R-:W-:Y:S01]  /*12b0*/  @!P1 IADD3 R3, PT, PT, R3, -R2, RZ ;  /* 0x8000000203039210 */ /* 0x000fe20007ffe0ff */
[----:B------:R-:W-:-:S03]  /*12c0*/  @P2 IMAD.IADD R0, R10, 0x1, R11 ;  /* 0x000000010a002824 */ /* 0x000fc600078e020b */
[----:B------:R-:W-:Y:S01]  /*12d0*/  ISETP.GE.U32.AND P3, PT, R3, R2, PT ;  /* 0x000000020300720c */ /* 0x000fe20003f66070 */
[----:B------:R-:W-:Y:S01]  /*12e0*/  @!P2 IMAD R5, R18, R4, R5 ;  /* 0x000000041205a224 */ /* 0x000fe200078e0205 */
[----:B------:R-:W-:Y:S01]  /*12f0*/  LOP3.LUT R3, R148, R9, RZ, 0x3c, !PT ;  /* 0x0000000994037212 */ /* 0x000fe200078e3cff */
[----:B------:R-:W-:-:S04]  /*1300*/  @!P2 IMAD.WIDE.U32 R20, R18, R8, R20 ;  /* 0x000000081214a225 */ /* 0x000fc800078e0014 */
[-C--:B------:R-:W-:Y:S02]  /*1310*/  @P2 IMAD R2, R139, R0.reuse, RZ ;  /* 0x000000008b022224 */ /* 0x080fe400078e02ff */
[----:B------:R-:W-:Y:S01]  /*1320*/  @P2 IMAD.WIDE.U32 R18, R138, R0, RZ ;  /* 0x000000008a122225 */ /* 0x000fe200078e00ff */
[----:B------:R-:W-:-:S03]  /*1330*/  ISETP.GE.AND P0, PT, R3, RZ, PT ;  /* 0x000000ff0300720c */ /* 0x000fc60003f06270 */
[----:B------:R-:W-:Y:S01]  /*1340*/  @!P1 VIADD R7, R7, 0x1 ;  /* 0x0000000107079836 */ /* 0x000fe20000000000 */
[----:B------:R-:W-:Y:S01]  /*1350*/  ISETP.NE.AND P1, PT, R9, RZ, PT ;  /* 0x000000ff0900720c */ /* 0x000fe20003f25270 */
[----:B------:R-:W-:Y:S01]  /*1360*/  @!P2 IMAD.MOV.U32 R6, RZ, RZ, R20 ;  /* 0x000000ffff06a224 */ /* 0x000fe200078e0014 */
[----:B------:R-:W-:Y:S02]  /*1370*/  @!P2 IADD3 R5, PT, PT, R21, R5, RZ ;  /* 0x000000051505a210 */ /* 0x000fe40007ffe0ff */
        /* <DEDUP_REMOVED lines=15> */
[----:B------:R-:W-:Y:S01]  /*1470*/  @!P2 IMAD R2, R15, R8, RZ ;  /* 0x000000080f02a224 */ /* 0x000fe200078e02ff */
[----:B------:R-:W-:Y:S01]  /*1480*/  @!P2 SHF.R.S32.HI R3, RZ, 0x1f, R8 ;  /* 0x0000001fff03a819 */ /* 0x000fe20000011408 */
[----:B------:R-:W-:Y:S01]  /*1490*/  @P2 IMAD.IADD R10, R10, 0x1, R11 ;  /* 0x000000010a0a2824 */ /* 0x000fe200078e020b */
        /* <DEDUP_REMOVED lines=15> */
[----:B------:R-:W-:-:S02]  /*1590*/  MOV R13, RZ ;  /* 0x000000ff000d7202 */ /* 0x000fc40000000f00 */
.L_x_8219:
[----:B------:R-:W-:Y:S05]  /*15a0*/  BSYNC.RECONVERGENT B0 ;  /* 0x0000000000007941 */ /* 0x000fea0003800200 */
.L_x_8217:
        /* <DEDUP_REMOVED lines=29> */
[----:B------:R-:W-:Y:S01]  /*1780*/  @!P2 IMAD.IADD R19, R19, 0x1, -R14 ;  /* 0x000000011313a824 */ /* 0x000fe200078e0a0e */
[----:B------:R-:W-:-:S04]  /*1790*/  IADD3 R28, P1, PT, R12, R18, RZ ;  /* 0x000000120c1c7210 */ /* 0x000fc80007f3e0ff */
[----:B------:R-:W-:Y:S02]  /*17a0*/  ISETP.GE.U32.AND P3, PT, R19, R14, PT ;  /* 0x0000000e1300720c */ /* 0x000fe40003f66070 */
[----:B------:R-:W-:Y:S01]  /*17b0*/  LOP3.LUT R14, R148, R9, RZ, 0x3c, !PT ;  /* 0x00000009940e7212 */ /* 0x000fe200078e3cff */
[-C--:B------:R-:W-:Y:S02]  /*17c0*/  IMAD R18, R13, R140.reuse, RZ ;  /* 0x0000008c0d127224 */ /* 0x080fe400078e02ff */
[----:B------:R-:W-:Y:S01]  /*17d0*/  IMAD.X R29, RZ, RZ, R4, P1 ;  /* 0x000000ffff1d7224 */ /* 0x000fe200008e0604 */
[----:B------:R-:W-:Y:S02]  /*17e0*/  ISETP.GE.AND P1, PT, R14, RZ, PT ;  /* 0x000000ff0e00720c */ /* 0x000fe40003f26270 */
[----:B------:R-:W-:Y:S01]  /*17f0*/  @!P2 IADD3 R10, PT, PT, R10, 0x1, RZ ;  /* 0x000000010a0aa810 */ /* 0x000fe20007ffe0ff */
[C---:B------:R-:W-:Y:S01]  /*1800*/  IMAD R18, R0.reuse, R141, R18 ;  /* 0x0000008d00127224 */ /* 0x040fe200078e0212 */
[----:B------:R-:W-:Y:S01]  /*1810*/  ISETP.NE.AND P2, PT, R9, RZ, PT ;  /* 0x000000ff0900720c */ /* 0x000fe20003f45270 */
[----:B------:R-:W-:-:S04]  /*1820*/  IMAD.WIDE.U32 R28, R0, R140, R28 ;  /* 0x0000008c001c7225 */ /* 0x000fc800078e001c */
[----:B------:R-:W-:Y:S01]  /*1830*/  @P3 VIADD R10, R10, 0x1 ;  /* 0x000000010a0a3836 */ /* 0x000fe20000000000 */
[----:B------:R-:W-:-:S03]  /*1840*/  IADD3 R29, PT, PT, R29, R18, RZ ;  /* 0x000000121d1d7210 */ /* 0x000fc60007ffe0ff */
[----:B------:R-:W-:-:S04]  /*1850*/  IMAD.MOV.U32 R0, RZ, RZ, R10 ;  /* 0x000000ffff007224 */ /* 0x000fc800078e000a */
[----:B------:R-:W-:Y:S01]  /*1860*/  @!P1 IMAD.MOV R0, RZ, RZ, -R0 ;  /* 0x000000ffff009224 */ /* 0x000fe200078e0a00 */
[----:B------:R-:W-:Y:S02]  /*1870*/  @!P2 LOP3.LUT R0, RZ, R9, RZ, 0x33, !PT ;  /* 0x00000009ff00a212 */ /* 0x000fe400078e33ff */
[----:B------:R-:W-:Y:S01]  /*1880*/  LOP3.LUT R9, R60, 0xc0, RZ, 0xc0, !PT ;  /* 0x000000c03c097812 */ /* 0x000fe200078ec0ff */
[----:B------:R-:W-:Y:S01]  /*1890*/  IMAD.MOV.U32 R95, RZ, RZ, RZ ;  /* 0x000000ffff5f7224 */ /* 0x000fe200078e00ff */
[--C-:B------:R-:W-:Y:S01]  /*18a0*/  SHF.R.U32.HI R94, RZ, 0x2, R58.reuse ;  /* 0x00000002ff5e7819 */ /* 0x100fe2000001163a */
[----:B------:R-:W-:Y:S01]  /*18b0*/  IMAD R19, R25, R0, RZ ;  /* 0x0000000019137224 */ /* 0x000fe200078e02ff */
[----:B------:R-:W-:Y:S01]  /*18c0*/  LOP3.LUT R9, R9, 0x18, R58, 0xf8, !PT ;  /* 0x0000001809097812 */ /* 0x000fe200078ef83a */
[----:B------:R-:W-:-:S03]  /*18d0*/  IMAD.WIDE.U32 R28, R0, R24, R28 ;  /* 0x00000018001c7225 */ /* 0x000fc600078e001c */
[----:B------:R-:W-:-:S04]  /*18e0*/  LOP3.LUT R9, R9, 0x18, R60, 0x78, !PT ;  /* 0x0000001809097812 */ /* 0x000fc800078e783c */
[----:B------:R-:W-:Y:S01]  /*18f0*/  LOP3.LUT R60, R9, 0x1f20, R60, 0xf8, !PT ;  /* 0x00001f20093c7812 */ /* 0x000fe200078ef83c */
[-C--:B------:R-:W-:Y:S02]  /*1900*/  IMAD R143, R139, R94.reuse, RZ ;  /* 0x0000005e8b8f7224 */ /* 0x080fe400078e02ff */
[----:B------:R-:W-:Y:S02]  /*1910*/  IMAD R145, R141, R94, RZ ;  /* 0x0000005e8d917224 */ /* 0x000fe400078e02ff */
[----:B------:R-:W-:-:S05]  /*1920*/  IMAD.SHL.U32 R59, R58, 0x4, RZ ;  /* 0x000000043a3b7824 */ /* 0x000fca00078e00ff */
        /* <DEDUP_REMOVED lines=9> */
[C---:B------:R-:W-:Y:S02]  /*19c0*/  IADD3 R26, P1, PT, R12.reuse, R18, RZ ;  /* 0x000000120c1a7210 */ /* 0x040fe40007f3e0ff */
[----:B------:R-:W-:Y:S02]  /*19d0*/  IADD3 R18, P0, PT, R12, R8, RZ ;  /* 0x000000080c127210 */ /* 0x000fe40007f1e0ff */
[----:B------:R-:W-:Y:S02]  /*19e0*/  SHF.R.S32.HI R8, RZ, 0x1f, R65 ;  /* 0x0000001fff087819 */ /* 0x000fe40000011441 */
[----:B------:R-:W-:Y:S02]  /*19f0*/  SHF.R.S32.HI R4, RZ, 0x1f, R0 ;  /* 0x0000001fff047819 */ /* 0x000fe40000011400 */
[----:B------:R-:W-:Y:S02]  /*1a00*/  MOV R10, 0x400 ;  /* 0x00000400000a7802 */ /* 0x000fe40000000f00 */
[----:B------:R-:W-:-:S02]  /*1a10*/  IADD3.X R27, PT, PT, RZ, R14, RZ, P1, !PT ;  /* 0x0000000eff1b7210 */ /* 0x000fc40000ffe4ff */
[----:B------:R-:W-:Y:S01]  /*1a20*/  LEA.HI R71, R8, R65, RZ, 0x7 ;  /* 0x0000004108477211 */ /* 0x000fe200078f38ff */
[----:B------:R-:W-:Y:S01]  /*1a30*/  IMAD R19, R4, R24, R19 ;  /* 0x0000001804137224 */ /* 0x000fe200078e0213 */
[----:B-1----:R-:W-:Y:S01]  /*1a40*/  LEA R61, R61, R10, 0x18 ;  /* 0x0000000a3d3d7211 */ /* 0x002fe200078ec0ff */
[-C--:B------:R-:W-:Y:S01]  /*1a50*/  IMAD R10, R23, R148.reuse, RZ ;  /* 0x00000094170a7224 */ /* 0x080fe200078e02ff */
[----:B------:R-:W-:Y:S01]  /*1a60*/  SHF.R.S32.HI R71, RZ, 0x7, R71 ;  /* 0x00000007ff477819 */ /* 0x000fe20000011447 */
[----:B------:R-:W-:-:S04]  /*1a70*/  IMAD.WIDE.U32 R24, R22, R148, R26 ;  /* 0x0000009416187225 */ /* 0x000fc800078e001a */
[----:B------:R-:W-:Y:S01]  /*1a80*/  IMAD.WIDE.U32 R26, R149, 0x40, R94 ;  /* 0x00000040951a7825 */ /* 0x000fe200078e005e */
[----:B------:R-:W-:Y:S02]  /*1a90*/  ISETP.GE.AND P3, PT, R71, R56, PT ;  /* 0x000000384700720c */ /* 0x000fe40003f66270 */
[----:B------:R-:W-:Y:S01]  /*1aa0*/  IADD3 R25, PT, PT, R25, R10, RZ ;  /* 0x0000000a19197210 */ /* 0x000fe20007ffe0ff */
[----:B------:R-:W-:Y:S02]  /*1ab0*/  IMAD.IADD R23, R29, 0x1, R19 ;  /* 0x000000011d177824 */ /* 0x000fe400078e0213 */
[-C--:B------:R-:W-:Y:S02]  /*1ac0*/  IMAD R9, R27, R20.reuse, RZ ;  /* 0x000000141b097224 */ /* 0x080fe400078e02ff */
[----:B------:R-:W-:Y:S02]  /*1ad0*/  IMAD.MOV.U32 R22, RZ, RZ, R28 ;  /* 0x000000ffff167224 */ /* 0x000fe400078e001c */
[----:B------:R-:W-:Y:S01]  /*1ae0*/  IMAD.X R19, RZ, RZ, R5, P0 ;  /* 0x000000ffff137224 */ /* 0x000fe200000e0605 */
[----:B------:R-:W-:Y:S01]  /*1af0*/  SHF.L.U64.HI R63, R20, 0x5, R21 ;  /* 0x00000005143f7819 */ /* 0x000fe20000010215 */
[----:B------:R-:W-:Y:S01]  /*1b00*/  IMAD R5, R26, R21, R9 ;  /* 0x000000151a057224 */ /* 0x000fe200078e0209 */
[----:B------:R-:W-:Y:S01]  /*1b10*/  SHF.L.U32 R62, R20, 0x5, RZ ;  /* 0x00000005143e7819 */ /* 0x000fe200000006ff */
[----:B------:R-:W-:-:S04]  /*1b20*/  IMAD.WIDE.U32 R20, R26, R20, R24 ;  /* 0x000000141a147225 */ /* 0x000fc800078e0018 */
[----:B------:R-:W-:-:S04]  /*1b30*/  IMAD.WIDE.U32 R18, R94, R138, R18 ;  /* 0x0000008a5e127225 */ /* 0x000fc800078e0012 */
[----:B------:R-:W-:Y:S01]  /*1b40*/  IMAD.WIDE.U32 R8, R94, R140, R22 ;  /* 0x0000008c5e087225 */ /* 0x000fe200078e0016 */
[----:B----4-:R-:W-:Y:S02]  /*1b50*/  LEA R142, P1, R18, R6, 0x1 ;  /* 0x00000006128e7211 */ /* 0x010fe400078208ff */
[----:B------:R-:W-:Y:S01]  /*1b60*/  IADD3 R5, PT, PT, R21, R5, RZ ;  /* 0x0000000515057210 */ /* 0x000fe20007ffe0ff */
[----:B------:R-:W-:Y:S01]  /*1b70*/  IMAD.IADD R143, R19, 0x1, R143 ;  /* 0x00000001138f7824 */ /* 0x000fe200078e028f */
[----:B------:R-:W-:Y:S01]  /*1b80*/  LEA R92, P2, R20, R16, 0x1 ;  /* 0x00000010145c7211 */ /* 0x000fe200078408ff */
[----:B------:R-:W-:Y:S01]  /*1b90*/  IMAD.IADD R145, R9, 0x1, R145 ;  /* 0x0000000109917824 */ /* 0x000fe200078e0291 */
[----:B------:R-:W-:Y:S02]  /*1ba0*/  LEA R144, P0, R8, R2, 0x1 ;  /* 0x0000000208907211 */ /* 0x000fe400078008ff */
[----:B------:R-:W-:Y:S02]  /*1bb0*/  LEA.HI.X R93, R20, R17, R5, 0x1, P2 ;  /* 0x00000011145d7211 */ /* 0x000fe400010f0c05 */
[----:B------:R-:W-:-:S02]  /*1bc0*/  LEA.HI.X R143, R18, R7, R143, 0x1, P1 ;  /* 0x00000007128f7211 */ /* 0x000fc400008f0c8f */
[----:B------:R-:W-:Y:S02]  /*1bd0*/  LEA.HI.X R145, R8, R3, R145, 0x1, P0 ;  /* 0x0000000308917211 */ /* 0x000fe400000f0c91 */
        /* <DEDUP_REMOVED lines=14> */
[----:B------:R-:W-:Y:S01]  /*1cc0*/  VIADD R70, R94, 0x20 ;  /* 0x000000205e467836 */ /* 0x000fe20000000000 */
[----:B------:R-:W-:Y:S01]  /*1cd0*/  LEA R68, R56, 0xffffff80, 0x7 ;  /* 0xffffff8038447811 */ /* 0x000fe200078e38ff */
[----:B------:R-:W-:Y:S01]  /*1ce0*/  VIADD R86, R94, 0x60 ;  /* 0x000000605e567836 */ /* 0x000fe20000000000 */
[----:B------:R-:W-:Y:S01]  /*1cf0*/  SHF.R.S32.HI R11, RZ, 0x1, R11 ;  /* 0x00000001ff0b7819 */ /* 0x000fe2000001140b */
[----:B------:R-:W-:Y:S01]  /*1d00*/  IMAD R87, R56, -0x80, R65 ;  /* 0xffffff8038577824 */ /* 0x000fe200078e0241 */
[----:B------:R-:W-:Y:S01]  /*1d10*/  VIMNMX R71, PT, PT, RZ, R71, !PT ;  /* 0x00000047ff477248 */ /* 0x000fe20007fe0100 */
[----:B-----5:R-:W-:Y:S01]  /*1d20*/  IMAD.IADD R76, R68, 0x1, R15 ;  /* 0x00000001444c7824 */ /* 0x020fe200078e020f */
[----:B------:R-:W-:Y:S01]  /*1d30*/  IADD3 R15, P0, PT, -R65, R94, RZ ;  /* 0x0000005e410f7210 */ /* 0x000fe20007f1e1ff */
[----:B------:R-:W-:Y:S01]  /*1d40*/  IMAD R83, R56, -0x80, R57 ;  /* 0xffffff8038537824 */ /* 0x000fe200078e0239 */
[----:B------:R-:W-:Y:S01]  /*1d50*/  IADD3 R88, PT, PT, R94, 0x40, RZ ;  /* 0x000000405e587810 */ /* 0x000fe20007ffe0ff */
[----:B------:R-:W-:Y:S01]  /*1d60*/  IMAD R76, R76, R11, RZ ;  /* 0x0000000b4c4c7224 */ /* 0x000fe200078e02ff */
[----:B------:R-:W-:Y:S01]  /*1d70*/  MOV R82, R56 ;  /* 0x0000003800527202 */ /* 0x000fe20000000f00 */
[----:B------:R-:W-:Y:S01]  /*1d80*/  IMAD.MOV.U32 R79, RZ, RZ, R143 ;  /* 0x000000ffff4f7224 */ /* 0x000fe200078e008f */
[----:B------:R-:W-:-:S02]  /*1d90*/  MOV R78, R142 ;  /* 0x0000008e004e7202 */ /* 0x000fc40000000f00 */
[----:B------:R-:W-:Y:S02]  /*1da0*/  MOV R80, R144 ;  /* 0x0000009000507202 */ /* 0x000fe40000000f00 */
        /* <DEDUP_REMOVED lines=10> */
[----:B------:R-:W-:Y:S01]  /*1e50*/  IMAD R26, R99, R68, RZ ;  /* 0x00000044631a7224 */ /* 0x000fe200078e02ff */
[----:B------:R-:W-:Y:S01]  /*1e60*/  IADD3 R21, PT, PT, R21, R5, RZ ;  /* 0x0000000515157210 */ /* 0x000fe20007ffe0ff */
[----:B------:R-:W-:-:S04]  /*1e70*/  IMAD.WIDE.U32 R8, R68, R98, R8 ;  /* 0x0000006244087225 */ /* 0x000fc800078e0008 */
[----:B------:R-:W-:Y:S02]  /*1e80*/  IMAD R5, R25, R0, RZ ;  /* 0x0000000019057224 */ /* 0x000fe400078e02ff */
[----:B------:R-:W-:Y:S01]  /*1e90*/  IMAD.IADD R27, R9, 0x1, R26 ;  /* 0x00000001091b7824 */ /* 0x000fe200078e021a */
[----:B------:R-:W-:Y:S01]  /*1ea0*/  MOV R26, R8 ;  /* 0x00000008001a7202 */ /* 0x000fe20000000f00 */
[----:B------:R-:W-:Y:S01]  /*1eb0*/  IMAD R9, R17, R0, RZ ;  /* 0x0000000011097224 */ /* 0x000fe200078e02ff */
[----:B------:R-:W-:Y:S01]  /*1ec0*/  LOP3.LUT R17, R58, 0x3, RZ, 0xc0, !PT ;  /* 0x000000033a117812 */ /* 0x000fe200078ec0ff */
        /* <DEDUP_REMOVED lines=33> */
[----:B------:R-:W-:Y:S01]  /*20e0*/  IADD3 R48, P1, PT, R6, R14, RZ ;  /* 0x0000000e06307210 */ /* 0x000fe20007f3e0ff */
[C-C-:B------:R-:W-:Y:S01]  /*20f0*/  IMAD.X R75, R7.reuse, 0x1, R77.reuse, P3 ;  /* 0x00000001074b7824 */ /* 0x140fe200018e064d */
[C---:B------:R-:W-:Y:S02]  /*2100*/  IADD3 R76, P2, PT, R2.reuse, R76, RZ ;  /* 0x0000004c024c7210 */ /* 0x040fe40007f5e0ff */
[----:B------:R-:W-:Y:S02]  /*2110*/  IADD3 R14, P0, PT, R2, R14, RZ ;  /* 0x0000000e020e7210 */ /* 0x000fe40007f1e0ff */
[-C--:B------:R-:W-:Y:S01]  /*2120*/  IADD3.X R49, PT, PT, R7, R0.reuse, RZ, P1, !PT ;  /* 0x0000000007317210 */ /* 0x080fe20000ffe4ff */
[C---:B------:R-:W-:Y:S01]  /*2130*/  IMAD.X R77, R3.reuse, 0x1, R77, P2 ;  /* 0x00000001034d7824 */ /* 0x040fe200010e064d */
[----:B------:R-:W-:-:S02]  /*2140*/  IADD3.X R15, PT, PT, R3, R0, RZ, P0, !PT ;  /* 0x00000000030f7210 */ /* 0x000fc400007fe4ff */
[----:B------:R-:W-:-:S13]  /*2150*/  ISETP.GE.AND P3, PT, R12, R151, PT ;  /* 0x000000970c00720c */ /* 0x000fda0003f66270 */
.L_x_8243:
        /* <DEDUP_REMOVED lines=81> */
.L_x_8222:
        /* <DEDUP_REMOVED lines=75> */
.L_x_8226:
[----:B------:R-:W-:Y:S05]  /*2b20*/  BSYNC.RECONVERGENT B0 ;  /* 0x0000000000007941 */ /* 0x000fea0003800200 */
.L_x_8225:
        /* <DEDUP_REMOVED lines=52> */
.L_x_8228:
[----:B------:R-:W-:Y:S05]  /*2e70*/  BSYNC.RECONVERGENT B0 ;  /* 0x0000000000007941 */ /* 0x000fea0003800200 */
.L_x_8227:
        /* <DEDUP_REMOVED lines=57> */
.L_x_8230:
[----:B------:R-:W-:Y:S05]  /*3210*/  BSYNC.RECONVERGENT B0 ;  /* 0x0000000000007941 */ /* 0x000fea0003800200 */
.L_x_8229:
        /* <DEDUP_REMOVED lines=57> */
.L_x_8232:
[----:B------:R-:W-:Y:S05]  /*35b0*/  BSYNC.RECONVERGENT B0 ;  /* 0x0000000000007941 */ /* 0x000fea0003800200 */
.L_x_8231:
[----:B------:R-:W5:Y:S02]  /*35c0*/  LD.E R3, desc[UR4][R84.64+0xd0] ;  /* 0x0000d00454037980 */ /* 0x000f64000c101900 */
[----:B-----5:R-:W-:Y:S05]  /*35d0*/  IMAD.U32 R3, R3, -0x40, RZ ;  /* 0xffffffc003037824 */ /* 0x020fea00078e00ff */
[C---:B------:R-:W-:Y:S02]  /*35e0*/  LEA R14, P1, R3.reuse, R14, 0x1 ;  /* 0x0000000e030e7211 */ /* 0x040fe400078208ff */
[C---:B------:R-:W-:Y:S02]  /*35f0*/  LEA R48, P0, R3.reuse, R48, 0x1 ;  /* 0x0000003003307211 */ /* 0x040fe400078008ff */
[C---:B------:R-:W-:Y:S02]  /*3600*/  LEA.HI.X.SX32 R15, R3.reuse, R15, 0x1, P1 ;  /* 0x0000000f030f7211 */ /* 0x040fe400008f0eff */
[----:B------:R-:W-:Y:S01]  /*3610*/  LEA.HI.X.SX32 R49, R3, R49, 0x1, P0 ;  /* 0x0000003103317211 */ /* 0x000fe200000f0eff */
[----:B------:R-:W-:Y:S05]  /*3620*/  BRA `(.L_x_8223) ;  /* 0x0000001800487947 */ /* 0x000fea0003800000 */
.L_x_8224:
        /* <DEDUP_REMOVED lines=99> */
.L_x_8234:
[----:B------:R-:W-:Y:S05]  /*3c60*/  BSYNC.RECONVERGENT B0 ;  /* 0x0000000000007941 */ /* 0x000fea0003800200 */
.L_x_8233:
        /* <DEDUP_REMOVED lines=97> */
.L_x_8236:
[----:B------:R-:W-:Y:S05]  /*4280*/  BSYNC.RECONVERGENT B0 ;  /* 0x0000000000007941 */ /* 0x000fea0003800200 */
.L_x_8235:
        /* <DEDUP_REMOVED lines=100> */
.L_x_8238:
[----:B------:R-:W-:Y:S05]  /*48d0*/  BSYNC.RECONVERGENT B0 ;  /* 0x0000000000007941 */ /* 0x000fea0003800200 */
.L_x_8237:
        /* <DEDUP_REMOVED lines=96> */
.L_x_8240:
[----:B------:R-:W-:Y:S05]  /*4ee0*/  BSYNC.RECONVERGENT B0 ;  /* 0x0000000000007941 */ /* 0x000fea0003800200 */
.L_x_8239:
[----:B------:R-:W5:Y:S02]  /*4ef0*/  LD.E R3, desc[UR4][R84.64+0xd0] ;  /* 0x0000d00454037980 */ /* 0x000f64000c101900 */
[----:B-----5:R-:W-:Y:S05]  /*4f00*/  IMAD.U32 R3, R3, -0x40, RZ ;  /* 0xffffffc003037824 */ /* 0x020fea00078e00ff */
[C---:B------:R-:W-:Y:S02]  /*4f10*/  LEA R76, P1, R3.reuse, R76, 0x1 ;  /* 0x0000004c034c7211 */ /* 0x040fe400078208ff */
[C---:B------:R-:W-:Y:S02]  /*4f20*/  LEA R74, P0, R3.reuse, R74, 0x1 ;  /* 0x0000004a034a7211 */ /* 0x040fe400078008ff */
[C---:B------:R-:W-:Y:S02]  /*4f30*/  LEA.HI.X.SX32 R77, R3.reuse, R77, 0x1, P1 ;  /* 0x0000004d034d7211 */ /* 0x040fe400008f0eff */
[----:B------:R-:W-:Y:S09]  /*4f40*/  LEA.HI.X.SX32 R75, R3, R75, 0x1, P0 ;  /* 0x0000004b034b7211 */ /* 0x000ff200000f0eff */
.L_x_8223:
[----:B------:R-:W-:Y:S05]  /*4f50*/  BSYNC.RECONVERGENT B1 ;  /* 0x0000000000017941 */ /* 0x000fea0003800200 */
.L_x_8221:
        /* <DEDUP_REMOVED lines=102> */
.L_x_8242:
[----:B------:R-:W-:Y:S05]  /*55c0*/  BSYNC.RECONVERGENT B0 ;  /* 0x0000000000007941 */ /* 0x000fea0003800200 */
.L_x_8241:
[----:B------:R-:W-:Y:S05]  /*55d0*/  @P2 BRA `(.L_x_8243) ;  /* 0xffffffc800e02947 */ /* 0x000fea000383ffff */
.L_x_8220:
        /* <DEDUP_REMOVED lines=17> */
.L_x_8248:
[----:B------:R2:W-:Y:S02]  /*56f0*/  STS.128 [R60], RZ ;  /* 0x000000ff3c007388 */ /* 0x0005e40000000c00 */
.L_x_8247:
[----:B------:R-:W-:Y:S05]  /*5700*/  BSYNC.RECONVERGENT B0 ;  /* 0x0000000000007941 */ /* 0x000fea0003800200 */
.L_x_8246:
        /* <DEDUP_REMOVED lines=13> */
.L_x_8245:
        /* <DEDUP_REMOVED lines=79> */
.L_x_8255:
[----:B------:R-:W-:Y:S05]  /*5cd0*/  BSYNC.RECONVERGENT B0 ;  /* 0x0000000000007941 */ /* 0x000fea0003800200 */
.L_x_8254:
[----:B-----5:R3:W-:Y:S01]  /*5ce0*/  STS.128 [R60], R8 ;  /* 0x000000083c007388 */ /* 0x0207e20000000c00 */
[----:B------:R-:W-:Y:S05]  /*5cf0*/  BRA `(.L_x_8252) ;  /* 0x0000000000047947 */ /* 0x000fea0003800000 */
.L_x_8253:
[----:B------:R2:W-:Y:S02]  /*5d00*/  STS.128 [R60], RZ ;  /* 0x000000ff3c007388 */ /* 0x0005e40000000c00 */
.L_x_8252:
[----:B------:R-:W-:Y:S05]  /*5d10*/  BSYNC.RECONVERGENT B1 ;  /* 0x0000000000017941 */ /* 0x000fea0003800200 */
.L_x_8251:
        /* <DEDUP_REMOVED lines=51> */
.L_x_8257:
[----:B------:R-:W-:Y:S05]  /*6050*/  BSYNC.RECONVERGENT B0 ;  /* 0x0000000000007941 */ /* 0x000fea0003800200 */
.L_x_8256:
[----:B-----5:R3:W-:Y:S01]  /*6060*/  STS.128 [R60+0x800], R8 ;  /* 0x000800083c007388 */ /* 0x0207e20000000c00 */
[----:B------:R-:W-:Y:S05]  /*6070*/  BRA `(.L_x_8249) ;  /* 0x0000000800e47947 */ /* 0x000fea0003800000 */
.L_x_8250:
        /* <DEDUP_REMOVED lines=92> */
.L_x_8262:
[----:B------:R-:W-:Y:S05]  /*6640*/  BSYNC.RECONVERGENT B0 ;  /* 0x0000000000007941 */ /* 0x000fea0003800200 */
.L_x_8261:
[----:B-----5:R3:W-:Y:S01]  /*6650*/  STS.128 [R60], R20 ;  /* 0x000000143c007388 */ /* 0x0207e20000000c00 */
[----:B------:R-:W-:Y:S05]  /*6660*/  BRA `(.L_x_8259) ;  /* 0x0000000000047947 */ /* 0x000fea0003800000 */
.L_x_8260:
[----:B------:R2:W-:Y:S02]  /*6670*/  STS.128 [R60], RZ ;  /* 0x000000ff3c007388 */ /* 0x0005e40000000c00 */
.L_x_8259:
[----:B------:R-:W-:Y:S05]  /*6680*/  BSYNC.RECONVERGENT B1 ;  /* 0x0000000000017941 */ /* 0x000fea0003800200 */
.L_x_8258:
        /* <DEDUP_REMOVED lines=86> */
.L_x_8264:
[----:B------:R-:W-:Y:S05]  /*6bf0*/  BSYNC.RECONVERGENT B0 ;  /* 0x0000000000007941 */ /* 0x000fea0003800200 */
.L_x_8263:
[----:B-----5:R1:W-:Y:S02]  /*6c00*/  STS.128 [R60+0x800], R20 ;  /* 0x000800143c007388 */ /* 0x0203e40000000c00 */
.L_x_8249:
[----:B------:R-:W-:Y:S05]  /*6c10*/  BSYNC.RECONVERGENT B2 ;  /* 0x0000000000027941 */ /* 0x000fea0003800200 */
.L_x_8244:
[----:B---3--:R-:W-:Y:S01]  /*6c20*/  IMAD R5, R56, -0x80, R57 ;  /* 0xffffff8038057824 */ /* 0x008fe200078e0239 */
[----:B------:R-:W-:Y:S04]  /*6c30*/  BSSY.RECONVERGENT B0, `(.L_x_8265) ;  /* 0x000000c000007945 */ /* 0x000fe80003800200 */
[----:B------:R-:W-:-:S04]  /*6c40*/  IADD3 R5, PT, PT, R5, 0x80, RZ ;  /* 0x0000008005057810 */ /* 0x000fc80007ffe0ff */
        /* <DEDUP_REMOVED lines=9> */
.L_x_8267:
[----:B------:R3:W-:Y:S02]  /*6ce0*/  STS.128 [R60+0x1000], RZ ;  /* 0x001000ff3c007388 */ /* 0x0007e40000000c00 */
.L_x_8266:
[----:B------:R-:W-:Y:S05]  /*6cf0*/  BSYNC.RECONVERGENT B0 ;  /* 0x0000000000007941 */ /* 0x000fea0003800200 */
.L_x_8265:
[----:B------:R-:W-:Y:S01]  /*6d00*/  ISETP.GE.AND P1, PT, R24, R5, PT ;  /* 0x000000051800720c */ /* 0x000fe20003f26270 */
[C---:B-1----:R-:W-:Y:S01]  /*6d10*/  IMAD.SHL.U32 R3, R138.reuse, 0x40, RZ ;  /* 0x000000408a037824 */ /* 0x042fe200078e00ff */
        /* <DEDUP_REMOVED lines=12> */
.L_x_8270:
[----:B------:R1:W-:Y:S02]  /*6de0*/  STS.128 [R60+0x1800], RZ ;  /* 0x001800ff3c007388 */ /* 0x0003e40000000c00 */
.L_x_8269:
[----:B------:R-:W-:Y:S05]  /*6df0*/  BSYNC.RECONVERGENT B0 ;  /* 0x0000000000007941 */ /* 0x000fea0003800200 */
.L_x_8268:
        /* <DEDUP_REMOVED lines=13> */
.L_x_8273:
[----:B------:R1:W-:Y:S02]  /*6ed0*/  STS.128 [R60+0x2000], RZ ;  /* 0x002000ff3c007388 */ /* 0x0003e40000000c00 */
.L_x_8272:
[----:B------:R-:W-:Y:S05]  /*6ee0*/  BSYNC.RECONVERGENT B0 ;  /* 0x0000000000007941 */ /* 0x000fea0003800200 */
.L_x_8271:
        /* <DEDUP_REMOVED lines=13> */
.L_x_8276:
[----:B------:R1:W-:Y:S02]  /*6fc0*/  STS.128 [R60+0x2800], RZ ;  /* 0x002800ff3c007388 */ /* 0x0003e40000000c00 */
.L_x_8275:
[----:B------:R-:W-:Y:S05]  /*6fd0*/  BSYNC.RECONVERGENT B0 ;  /* 0x0000000000007941 */ /* 0x000fea0003800200 */
.L_x_8274:
[----:B------:R-:W2:Y:S04]  /*6fe0*/  LD.E.64 R10, desc[UR4][R84.64+0x1c0] ;  /* 0x0001c004540a7980 */ /* 0x000ea8000c101b00 */
[----:B-1----:R-:W3:Y:S01]  /*6ff0*/  LD.E.64 R8, desc[UR4][R84.64+0x1b8] ;  /* 0x0001b80454087980 */ /* 0x002ee2000c101b00 */
[----:B------:R-:W-:Y:S02]  /*7000*/  MOV R6, R148 ;  /* 0x0000009400067202 */ /* 0x000fe40000000f00 */
        /* <DEDUP_REMOVED lines=22> */
.L_x_8279:
[----:B------:R3:W-:Y:S01]  /*7170*/  STS.128 [R60+0x3000], RZ ;  /* 0x003000ff3c007388 */ /* 0x0007e20000000c00 */
[----:B------:R-:W-:Y:S05]  /*7180*/  BRA `(.L_x_8280) ;  /* 0x0000000000047947 */ /* 0x000fea0003800000 */
.L_x_8278:
[----:B------:R1:W-:Y:S02]  /*7190*/  STS.128 [R60+0x3000], RZ ;  /* 0x003000ff3c007388 */ /* 0x0003e40000000c00 */
.L_x_8280:
[----:B------:R-:W-:Y:S05]  /*71a0*/  BSYNC.RECONVERGENT B0 ;  /* 0x0000000000007941 */ /* 0x000fea0003800200 */
.L_x_8277:
[----:B------:R-:W-:Y:S01]  /*71b0*/  ISETP.GE.AND P1, PT, R24, R5, PT ;  /* 0x000000051800720c */ /* 0x000fe20003f26270 */
[C---:B------:R-:W-:Y:S01]  /*71c0*/  IMAD.SHL.U32 R7, R140.reuse, 0x40, RZ ;  /* 0x000000408c077824 */ /* 0x040fe200078e00ff */
[----:B------:R-:W-:Y:S01]  /*71d0*/  SHF.L.U64.HI R4, R140, 0x6, R141 ;  /* 0x000000068c047819 */ /* 0x000fe2000001028d */
        /* <DEDUP_REMOVED lines=12> */
.L_x_8283:
[----:B------:R1:W-:Y:S02]  /*72a0*/  STS.128 [R60+0x3800], RZ ;  /* 0x003800ff3c007388 */ /* 0x0003e40000000c00 */
.L_x_8282:
[----:B------:R-:W-:Y:S05]  /*72b0*/  BSYNC.RECONVERGENT B0 ;  /* 0x0000000000007941 */ /* 0x000fea0003800200 */
.L_x_8281:
        /* <DEDUP_REMOVED lines=13> */
.L_x_8286:
[----:B------:R1:W-:Y:S02]  /*7390*/  STS.128 [R60+0x4000], RZ ;  /* 0x004000ff3c007388 */ /* 0x0003e40000000c00 */
.L_x_8285:
[----:B------:R-:W-:Y:S05]  /*73a0*/  BSYNC.RECONVERGENT B0 ;  /* 0x0000000000007941 */ /* 0x000fea0003800200 */
.L_x_8284:
        /* <DEDUP_REMOVED lines=13> */
.L_x_8289:
[----:B------:R1:W-:Y:S02]  /*7480*/  STS.128 [R60+0x4800], RZ ;  /* 0x004800ff3c007388 */ /* 0x0003e40000000c00 */
.L_x_8288:
[----:B------:R-:W-:Y:S05]  /*7490*/  BSYNC.RECONVERGENT B0 ;  /* 0x0000000000007941 */ /* 0x000fea0003800200 */
.L_x_8287:
[----:B------:R-:W2:Y:S01]  /*74a0*/  LD.E R15, desc[UR4][R84.64+0x18c] ;  /* 0x00018c04540f7980 */ /* 0x000ea2000c101900 */
[C---:B-1----:R-:W-:Y:S01]  /*74b0*/  SHF.L.U32 R8, R58.reuse, 0x4, RZ ;  /* 0x000000043a087819 */ /* 0x042fe200000006ff */
        /* <DEDUP_REMOVED lines=9> */
[--C-:B------:R-:W-:Y:S02]  /*7550*/  LOP3.LUT R2, R2, 0xc0, R7.reuse, 0xf8, !PT ;  /* 0x000000c002027812 */ /* 0x100fe400078ef807 */
        /* <DEDUP_REMOVED lines=15> */
[----:B-----5:R-:W3:Y:S01]  /*7650*/  LDSM.16.M88.4 R28, [R61+0x1400] ;  /* 0x001400003d1c783b */ /* 0x020ee20000000200 */
[-C--:B------:R-:W-:Y:S02]  /*7660*/  IADD3 R24, PT, PT, R20, R40.reuse, RZ ;  /* 0x0000002814187210 */ /* 0x080fe40007ffe0ff */
        /* <DEDUP_REMOVED lines=102> */
[----:B-1----:R1:W2:Y:S06]  /*7cd0*/  LDSM.16.M88.4 R28, [R61+0x2c00] ;  /* 0x002c00003d1c783b */ /* 0x0022ac0000000200 */
[----:B------:R-:W1:Y:S01]  /*7ce0*/  MUFU.TANH R81, R81 ;  /* 0x0000005100517308 */ /* 0x000e620000002400 */
[----:B------:R-:W-:Y:S07]  /*7cf0*/  HMMA.16816.F32 R20, R24, R18, R20 ;  /* 0x000000121814723c */ /* 0x000fee0000001814 */
[----:B------:R-:W2:Y:S01]  /*7d00*/  MUFU.TANH R79, R79 ;  /* 0x0000004f004f7308 */ /* 0x000ea20000002400 */
[C---:B----4-:R-:W-:Y:S03]  /*7d10*/  HMMA.16816.F32 R16, R4.reuse, R36, RZ ;  /* 0x000000240410723c */ /* 0x050fe600000018ff */
        /* <DEDUP_REMOVED lines=8> */
[----:B-1----:R-:W-:-:S02]  /*7da0*/  FMUL.FTZ R61, R23, R15 ;  /* 0x0000000f173d7220 */ /* 0x002fc40000410000 */
[----:B------:R-:W1:Y:S05]  /*7db0*/  MUFU.TANH R83, R83 ;  /* 0x0000005300537308 */ /* 0x000e6a0000002400 */
[----:B---3--:R-:W-:Y:S05]  /*7dc0*/  HMMA.16816.F32 R16, R24, R8, R16 ;  /* 0x000000081810723c */ /* 0x008fea0000001810 */
[----:B------:R-:W-:Y:S01]  /*7dd0*/  FMUL.FTZ R9, R22, R15 ;  /* 0x0000000f16097220 */ /* 0x000fe20000410000 */
[----:B------:R-:W3:Y:S01]  /*7de0*/  MUFU.TANH R87, R87 ;  /* 0x0000005700577308 */ /* 0x000ee20000002400 */
[----:B----4-:R-:W4:Y:S01]  /*7df0*/  LDSM.16.M88.4 R32, [R40+0x2c00] ;  /* 0x002c00002820783b */ /* 0x010f220000000200 */
[----:B------:R-:W-:-:S04]  /*7e00*/  DEPBAR.LE SB0, 0x0 ;  /* 0x000080000000791a */ /* 0x000fc80000000000 */
[C---:B--2---:R-:W-:Y:S02]  /*7e10*/  HMMA.16816.F32 R20, R4.reuse, R28, RZ ;  /* 0x0000001c0414723c */ /* 0x044fe400000018ff */
[----:B------:R-:W2:Y:S06]  /*7e20*/  MUFU.TANH R91, R91 ;  /* 0x0000005b005b7308 */ /* 0x000eac0000002400 */
[----:B------:R-:W-:Y:S01]  /*7e30*/  HMMA.16816.F32 R4, R4, R30, RZ ;  /* 0x0000001e0404723c */ /* 0x000fe200000018ff */
[-C--:B------:R-:W-:Y:S01]  /*7e40*/  FMUL.FTZ R8, R16, R15.reuse ;  /* 0x0000000f10087220 */ /* 0x080fe20000410000 */
[----:B------:R-:W1:Y:S06]  /*7e50*/  MUFU.TANH R89, R89 ;  /* 0x0000005900597308 */ /* 0x000e6c0000002400 */
[C---:B------:R-:W-:Y:S05]  /*7e60*/  HMMA.16816.F32 R36, R24.reuse, R10, R36 ;  /* 0x0000000a1824723c */ /* 0x040fea0000001824 */
[-C--:B------:R-:W-:Y:S01]  /*7e70*/  FMUL.FTZ R10, R17, R15.reuse ;  /* 0x0000000f110a7220 */ /* 0x080fe20000410000 */
[-C--:B------:R-:W-:Y:S01]  /*7e80*/  FMUL.FTZ R17, R19, R15.reuse ;  /* 0x0000000f13117220 */ /* 0x080fe20000410000 */
[-C--:B------:R-:W-:Y:S01]  /*7e90*/  FMUL.FTZ R11, R18, R15.reuse ;  /* 0x0000000f120b7220 */ /* 0x080fe20000410000 */
[----:B------:R-:W1:Y:S08]  /*7ea0*/  MUFU.TANH R93, R93 ;  /* 0x0000005d005d7308 */ /* 0x000e700000002400 */
[----:B------:R-:W1:Y:S01]  /*7eb0*/  MUFU.TANH R101, R101 ;  /* 0x0000006500657308 */ /* 0x000e620000002400 */
[----:B----4-:R-:W-:Y:S03]  /*7ec0*/  HMMA.16816.F32 R4, R24, R34, R4 ;  /* 0x000000221804723c */ /* 0x010fe60000001804 */
[-C--:B------:R-:W-:Y:S01]  /*7ed0*/  FMUL.FTZ R16, R36, R15.reuse ;  /* 0x0000000f24107220 */ /* 0x080fe20000410000 */
[-C--:B------:R-:W-:Y:S01]  /*7ee0*/  FMUL.FTZ R19, R37, R15.reuse ;  /* 0x0000000f25137220 */ /* 0x080fe20000410000 */
[----:B------:R-:W-:-:S02]  /*7ef0*/  FMUL.FTZ R29, R39, R15 ;  /* 0x0000000f271d7220 */ /* 0x000fc40000410000 */
[----:B------:R-:W4:Y:S01]  /*7f00*/  MUFU.TANH R105, R105 ;  /* 0x0000006900697308 */ /* 0x000f220000002400 */
[----:B------:R-:W-:Y:S03]  /*7f10*/  HMMA.16816.F32 R20, R24, R32, R20 ;  /* 0x000000201814723c */ /* 0x000fe60000001814 */
[----:B------:R-:W-:-:S04]  /*7f20*/  FMUL.FTZ R33, R38, R15 ;  /* 0x0000000f26217220 */ /* 0x000fc80000410000 */
        /* <DEDUP_REMOVED lines=33> */
[----:B------:R-:W1:Y:S08]  /*8140*/  MUFU.TANH R165, R165 ;  /* 0x000000a500a57308 */ /* 0x000e700000002400 */
[----:B------:R-:W1:Y:S08]  /*8150*/  MUFU.TANH R4, R4 ;  /* 0x0000000400047308 */ /* 0x000e700000002400 */
[----:B------:R1:W1:Y:S08]  /*8160*/  MUFU.TANH R27, R6 ;  /* 0x00000006001b7308 */ /* 0x0002700000002400 */
[----:B------:R-:W1:Y:S01]  /*8170*/  MUFU.TANH R5, R5 ;  /* 0x0000000500057308 */ /* 0x000e620000002400 */
[----:B------:R-:W-:Y:S06]  /*8180*/  BAR.SYNC.DEFER_BLOCKING 0x0 ;  /* 0x0000000000007b1d */ /* 0x000fec0000010000 */
[----:B--234-:R-:W-:Y:S05]  /*8190*/  @!P5 BRA `(.L_x_8291) ;  /* 0x0000000400a4d947 */ /* 0x01cfea0003800000 */
[----:B------:R-:W-:Y:S01]  /*81a0*/  ISETP.NE.U32.AND P0, PT, R156, RZ, PT ;  /* 0x000000ff9c00720c */ /* 0x000fe20003f05070 */
[----:B------:R-:W-:Y:S03]  /*81b0*/  BSSY.RECONVERGENT B0, `(.L_x_8292) ;  /* 0x0000049000007945 */ /* 0x000fe60003800200 */
[----:B------:R-:W-:-:S13]  /*81c0*/  ISETP.NE.AND.EX P0, PT, R157, RZ, PT, P0 ;  /* 0x000000ff9d00720c */ /* 0x000fda0003f05300 */
[----:B------:R-:W-:Y:S05]  /*81d0*/  @P0 BRA `(.L_x_8293) ;  /* 0x0000000000240947 */ /* 0x000fea0003800000 */
[----:B-1----:R-:W2:Y:S01]  /*81e0*/  LD.E R6, desc[UR4][R84.64+0x38] ;  /* 0x0000380454067980 */ /* 0x002ea2000c101900 */
        /* <DEDUP_REMOVED lines=8> */
.L_x_8293:
[----:B------:R-:W2:Y:S01]  /*8270*/  LD.E R25, desc[UR4][R84.64+0x170] ;  /* 0x0001700454197980 */ /* 0x000ea2000c101900 */
[C---:B-1----:R-:W-:Y:S02]  /*8280*/  LEA R22, R56.reuse, 0xffffff00, 0x7 ;  /* 0xffffff0038167811 */ /* 0x042fe400078e38ff */
[----:B------:R-:W-:-:S04]  /*8290*/  LEA R6, R56, 0xffffff80, 0x7 ;  /* 0xffffff8038067811 */ /* 0x000fc800078e38ff */
[----:B------:R-:W-:Y:S02]  /*82a0*/  IABS R15, R6 ;  /* 0x00000006000f7213 */ /* 0x000fe40000000000 */
[-C--:B--2---:R-:W-:Y:S02]  /*82b0*/  IABS R20, R25.reuse ;  /* 0x0000001900147213 */ /* 0x084fe40000000000 */
[-C--:B------:R-:W-:Y:S02]  /*82c0*/  IABS R18, R25.reuse ;  /* 0x0000001900127213 */ /* 0x080fe40000000000 */
[----:B------:R-:W1:Y:S01]  /*82d0*/  I2F.RP R21, R20 ;  /* 0x0000001400157306 */ /* 0x000e620000209400 */
[----:B------:R-:W-:Y:S02]  /*82e0*/  LOP3.LUT R6, R6, R25, RZ, 0x3c, !PT ;  /* 0x0000001906067212 */ /* 0x000fe400078e3cff */
[----:B------:R-:W-:Y:S02]  /*82f0*/  IMAD.MOV R18, RZ, RZ, -R18 ;  /* 0x000000ffff127224 */ /* 0x000fe400078e0a12 */
[----:B------:R-:W-:-:S02]  /*8300*/  ISETP.GE.AND P2, PT, R6, RZ, PT ;  /* 0x000000ff0600720c */ /* 0x000fc40003f46270 */
[----:B------:R-:W-:Y:S01]  /*8310*/  LOP3.LUT R6, RZ, R25, RZ, 0x33, !PT ;  /* 0x00000019ff067212 */ /* 0x000fe200078e33ff */
        /* <DEDUP_REMOVED lines=22> */
[----:B------:R-:W-:-:S09]  /*8480*/  ISETP.NE.AND P1, PT, R25, RZ, PT ;  /* 0x000000ff1900720c */ /* 0x000fd20003f25270 */
[----:B------:R-:W-:Y:S02]  /*8490*/  @P3 IADD3 R21, PT, PT, R21, 0x1, RZ ;  /* 0x0000000115153810 */ /* 0x000fe40007ffe0ff */
[----:B------:R-:W-:-:S03]  /*84a0*/  @P4 VIADD R23, R23, 0x1 ;  /* 0x0000000117174836 */ /* 0x000fc60000000000 */
        /* <DEDUP_REMOVED lines=25> */
.L_x_8294:
[----:B------:R-:W-:Y:S05]  /*8640*/  BSYNC.RECONVERGENT B0 ;  /* 0x0000000000007941 */ /* 0x000fea0003800200 */
.L_x_8292:
[----:B------:R-:W-:-:S13]  /*8650*/  ISETP.GE.AND P1, PT, R12, R151, PT ;  /* 0x000000970c00720c */ /* 0x000fda0003f26270 */
[CCC-:B------:R-:W-:Y:S01]  /*8660*/  @!P1 IADD3 R6, P3, P2, R3.reuse, R142.reuse, R3.reuse ;  /* 0x0000008e03069210 */ /* 0x1c0fe20007a7e003 */
[----:B------:R-:W-:Y:S01]  /*8670*/  @!PT LDS RZ, [RZ] ;  /* 0x00000000fffff984 */ /* 0x000fe20000000800 */
[----:B------:R-:W-:Y:S01]  /*8680*/  @!PT LDS RZ, [RZ] ;  /* 0x00000000fffff984 */ /* 0x000fe20000000800 */
[----:B------:R-:W-:Y:S01]  /*8690*/  @!PT LDS RZ, [RZ] ;  /* 0x00000000fffff984 */ /* 0x000fe20000000800 */
[----:B------:R2:W-:Y:S01]  /*86a0*/  @!P1 LDGSTS.E.BYPASS.LTC128B.128 [R60+0x1000], desc[UR4][R142.64] ;  /* 0x010000008e3c9fae */ /* 0x0005e2000b981a04 */
[CC--:B------:R-:W-:Y:S02]  /*86b0*/  @!P1 IADD3 R20, P0, PT, R3.reuse, R142.reuse, RZ ;  /* 0x0000008e03149210 */ /* 0x0c0fe40007f1e0ff */
[C-C-:B------:R-:W-:Y:S01]  /*86c0*/  @!P1 IADD3.X R7, PT, PT, R14.reuse, R143, R14.reuse, P3, P2 ;  /* 0x0000008f0e079210 */ /* 0x140fe20001fe440e */
[----:B------:R2:W-:Y:S01]  /*86d0*/  @P1 STS.128 [R60+0x1000], RZ ;  /* 0x001000ff3c001388 */ /* 0x0005e20000000c00 */
[----:B------:R-:W-:Y:S01]  /*86e0*/  @!P1 IADD3 R12, P4, P3, R3, R142, R3 ;  /* 0x0000008e030c9210 */ /* 0x000fe20007b9e003 */
[----:B------:R-:W-:Y:S01]  /*86f0*/  @!P1 IMAD.X R21, R14, 0x1, R143, P0 ;  /* 0x000000010e159824 */ /* 0x000fe200000e068f */
[----:B------:R-:W-:Y:S02]  /*8700*/  @!P1 IADD3 R6, P2, PT, R6, R3, RZ ;  /* 0x0000000306069210 */ /* 0x000fe40007f5e0ff */
[----:B------:R-:W-:-:S02]  /*8710*/  @!P1 IADD3.X R13, PT, PT, R14, R143, R14, P4, P3 ;  /* 0x0000008f0e0d9210 */ /* 0x000fc400027e640e */
        /* <DEDUP_REMOVED lines=17> */
.L_x_8291:
[----:B------:R-:W-:Y:S05]  /*8830*/  BSYNC.RECONVERGENT B1 ;  /* 0x0000000000017941 */ /* 0x000fea0003800200 */
.L_x_8290:
[----:B------:R-:W3:Y:S01]  /*8840*/  S2R R135, SR_TID.X ;  /* 0x0000000000877919 */ /* 0x000ee20000002100 */
[----:B------:R-:W-:Y:S02]  /*8850*/  LEA R159, R56, 0xffffff80, 0x7 ;  /* 0xffffff80389f7811 */ /* 0x000fe400078e38ff */
[----:B---3--:R-:W-:Y:S01]  /*8860*/  SHF.R.U32.HI R25, RZ, 0x2, R135 ;  /* 0x00000002ff197819 */ /* 0x008fe20000011687 */
[----:B------:R-:W-:-:S03]  /*8870*/  IMAD.SHL.U32 R24, R135, 0x2, RZ ;  /* 0x0000000287187824 */ /* 0x000fc600078e00ff */
[----:B------:R-:W-:Y:S02]  /*8880*/  LOP3.LUT R25, R25, 0x7, RZ, 0xc0, !PT ;  /* 0x0000000719197812 */ /* 0x000fe400078ec0ff */
[----:B------:R-:W-:Y:S02]  /*8890*/  LOP3.LUT R24, R24, 0x6, RZ, 0xc0, !PT ;  /* 0x0000000618187812 */ /* 0x000fe400078ec0ff */
[----:B-12---:R-:W-:Y:S02]  /*88a0*/  LOP3.LUT R6, R25, 0x1f0, R132, 0xf8, !PT ;  /* 0x000001f019067812 */ /* 0x006fe400078ef884 */
[C-C-:B------:R-:W-:Y:S02]  /*88b0*/  LOP3.LUT R50, R159.reuse, 0x19, R24.reuse, 0xfe, !PT ;  /* 0x000000199f327812 */ /* 0x140fe400078efe18 */
[----:B------:R-:W-:Y:S01]  /*88c0*/  LOP3.LUT R64, R159, 0x31, R24, 0xfe, !PT ;  /* 0x000000319f407812 */ /* 0x000fe200078efe18 */
[----:B------:R-:W-:Y:S01]  /*88d0*/  IMAD R3, R149, 0x40, R6 ;  /* 0x0000004095037824 */ /* 0x000fe200078e0206 */
[----:B------:R-:W-:-:S02]  /*88e0*/  LOP3.LUT R44, R159, 0x41, R24, 0xfe, !PT ;  /* 0x000000419f2c7812 */ /* 0x000fc400078efe18 */
[----:B------:R-:W-:Y:S02]  /*88f0*/  LOP3.LUT R38, R159, 0x61, R24, 0xfe, !PT ;  /* 0x000000619f267812 */ /* 0x000fe400078efe18 */
[----:B------:R-:W-:Y:S02]  /*8900*/  IADD3 R3, PT, PT, R57, R3, -R150 ;  /* 0x0000000339037210 */ /* 0x000fe40007ffe896 */
[C-C-:B------:R-:W-:Y:S02]  /*8910*/  LOP3.LUT R28, R159.reuse, 0x9, R24.reuse, 0xfe, !PT ;  /* 0x000000099f1c7812 */ /* 0x140fe400078efe18 */
[----:B------:R-:W-:Y:S01]  /*8920*/  LOP3.LUT R54, R159, 0x50, R24, 0xfe, !PT ;  /* 0x000000509f367812 */ /* 0x000fe200078efe18 */
[C---:B------:R-:W-:Y:S01]  /*8930*/  IMAD.IADD R30, R3.reuse, 0x1, -R50 ;  /* 0x00000001031e7824 */ /* 0x040fe200078e0a32 */
[----:B------:R-:W-:Y:S01]  /*8940*/  ISETP.GE.AND P3, PT, R28, R57, PT ;  /* 0x000000391c00720c */ /* 0x000fe20003f66270 */
[----:B------:R-:W-:Y:S01]  /*8950*/  IMAD.IADD R23, R3, 0x1, -R38 ;  /* 0x0000000103177824 */ /* 0x000fe200078e0a26 */
[----:B------:R-:W-:Y:S01]  /*8960*/  LOP3.LUT R68, R159, R24, RZ, 0xfc, !PT ;  /* 0x000000189f447212 */ /* 0x000fe200078efcff */
[C---:B------:R-:W-:Y:S01]  /*8970*/  IMAD.IADD R14, R3.reuse, 0x1, -R28 ;  /* 0x00000001030e7824 */ /* 0x040fe200078e0a1c */
        /* <DEDUP_REMOVED lines=8> */
[----:B------:R-:W-:Y:S02]  /*8a00*/  IMAD.IADD R30, R3, 0x1, -R64 ;  /* 0x00000001031e7824 */ /* 0x000fe400078e0a40 */
[C---:B------:R-:W-:Y:S01]  /*8a10*/  FFMA.FTZ R98, -R0.reuse, R23, R10 ;  /* 0x0000001700627223 */ /* 0x040fe2000001010a */
[----:B------:R-:W-:Y:S02]  /*8a20*/  I2FP.F32.S32 R15, R15 ;  /* 0x0000000f000f7245 */ /* 0x000fe40000201400 */
[C-C-:B------:R-:W-:Y:S02]  /*8a30*/  LOP3.LUT R36, R159.reuse, 0x68, R24.reuse, 0xfe, !PT ;  /* 0x000000689f247812 */ /* 0x140fe400078efe18 */
[----:B------:R-:W-:Y:S01]  /*8a40*/  IABS R30, R30 ;  /* 0x0000001e001e7213 */ /* 0x000fe20000000000 */
[----:B------:R-:W-:Y:S01]  /*8a50*/  FFMA.FTZ R131, -R0, R15, R131 ;  /* 0x0000000f00837223 */ /* 0x000fe20000010183 */
[----:B------:R-:W-:Y:S01]  /*8a60*/  LOP3.LUT R6, R159, 0x1, R24, 0xfe, !PT ;  /* 0x000000019f067812 */ /* 0x000fe200078efe18 */
[----:B------:R-:W-:Y:S01]  /*8a70*/  IMAD.IADD R15, R3, 0x1, -R36 ;  /* 0x00000001030f7824 */ /* 0x000fe200078e0a24 */
[----:B------:R-:W-:-:S02]  /*8a80*/  I2FP.F32.S32 R30, R30 ;  /* 0x0000001e001e7245 */ /* 0x000fc40000201400 */
[----:B------:R-:W-:Y:S01]  /*8a90*/  ISETP.GE.AND P0, PT, R6, R57, PT ;  /* 0x000000390600720c */ /* 0x000fe20003f06270 */
[C---:B------:R-:W-:Y:S01]  /*8aa0*/  IMAD.IADD R26, R3.reuse, 0x1, -R6 ;  /* 0x00000001031a7824 */ /* 0x040fe200078e0a06 */
[----:B------:R-:W-:Y:S01]  /*8ab0*/  IABS R60, R60 ;  /* 0x0000003c003c7213 */ /* 0x000fe20000000000 */
[----:B------:R-:W-:Y:S01]  /*8ac0*/  FFMA.FTZ R99, -R0, R30, R99 ;  /* 0x0000001e00637223 */ /* 0x000fe20000010163 */
[----:B------:R-:W-:Y:S01]  /*8ad0*/  IMAD.IADD R30, R3, 0x1, -R44 ;  /* 0x00000001031e7824 */ /* 0x000fe200078e0a2c */
[----:B------:R-:W-:Y:S02]  /*8ae0*/  LOP3.LUT R22, R159, 0x8, R24, 0xfe, !PT ;  /* 0x000000089f167812 */ /* 0x000fe400078efe18 */
[----:B------:R-:W-:Y:S02]  /*8af0*/  IABS R15, R15 ;  /* 0x0000000f000f7213 */ /* 0x000fe40000000000 */
[----:B------:R-:W-:Y:S01]  /*8b00*/  IABS R30, R30 ;  /* 0x0000001e001e7213 */ /* 0x000fe20000000000 */
[----:B------:R-:W-:Y:S01]  /*8b10*/  IMAD.IADD R20, R3, 0x1, -R22 ;  /* 0x0000000103147824 */ /* 0x000fe200078e0a16 */
[----:B------:R-:W-:-:S02]  /*8b20*/  LOP3.LUT R18, R159, 0x10, R24, 0xfe, !PT ;  /* 0x000000109f127812 */ /* 0x000fc400078efe18 */
[----:B------:R-:W-:Y:S02]  /*8b30*/  I2FP.F32.S32 R30, R30 ;  /* 0x0000001e001e7245 */ /* 0x000fe40000201400 */
[----:B------:R-:W-:Y:S01]  /*8b40*/  I2FP.F32.S32 R60, R60 ;  /* 0x0000003c003c7245 */ /* 0x000fe20000201400 */
[----:B------:R-:W-:Y:S01]  /*8b50*/  IMAD.IADD R12, R3, 0x1, -R18 ;  /* 0x00000001030c7824 */ /* 0x000fe200078e0a12 */
[----:B------:R-:W-:Y:S01]  /*8b60*/  I2FP.F32.S32 R15, R15 ;  /* 0x0000000f000f7245 */ /* 0x000fe20000201400 */
[C---:B------:R-:W-:Y:S01]  /*8b70*/  FFMA.FTZ R115, -R0.reuse, R30, R115 ;  /* 0x0000001e00737223 */ /* 0x040fe20000010173 */
[C-C-:B------:R-:W-:Y:S01]  /*8b80*/  LOP3.LUT R30, R159.reuse, 0x60, R24.reuse, 0xfe, !PT ;  /* 0x000000609f1e7812 */ /* 0x140fe200078efe18 */
[C---:B------:R-:W-:Y:S01]  /*8b90*/  FFMA.FTZ R41, -R0.reuse, R60, R41 ;  /* 0x0000003c00297223 */ /* 0x040fe20000010129 */
[----:B------:R-:W-:Y:S01]  /*8ba0*/  LOP3.LUT R48, R159, 0x11, R24, 0xfe, !PT ;  /* 0x000000119f307812 */ /* 0x000fe200078efe18 */
[----:B------:R-:W-:Y:S01]  /*8bb0*/  FFMA.FTZ R96, -R0, R15, R16 ;  /* 0x0000000f00607223 */ /* 0x000fe20000010110 */
[----:B------:R-:W-:Y:S01]  /*8bc0*/  ISETP.GE.AND P1, PT, R68, R57, PT ;  /* 0x000000394400720c */ /* 0x000fe20003f26270 */
[C---:B------:R-:W-:Y:S01]  /*8bd0*/  IMAD.IADD R13, R3.reuse, 0x1, -R30 ;  /* 0x00000001030d7824 */ /* 0x040fe200078e0a1e */
[----:B------:R-:W-:Y:S01]  /*8be0*/  IABS R20, R20 ;  /* 0x0000001400147213 */ /* 0x000fe20000000000 */
[----:B------:R-:W-:Y:S01]  /*8bf0*/  IMAD.IADD R62, R3, 0x1, -R48 ;  /* 0x00000001033e7824 */ /* 0x000fe200078e0a30 */
[----:B------:R-:W-:Y:S01]  /*8c00*/  IABS R14, R14 ;  /* 0x0000000e000e7213 */ /* 0x000fe20000000000 */
[----:B------:R-:W-:Y:S01]  /*8c10*/  FFMA.FTZ R53, -R0, R60, R53 ;  /* 0x0000003c00357223 */ /* 0x000fe20000010135 */
[----:B------:R-:W-:-:S02]  /*8c20*/  IABS R13, R13 ;  /* 0x0000000d000d7213 */ /* 0x000fc40000000000 */
[----:B------:R-:W-:Y:S02]  /*8c30*/  IABS R12, R12 ;  /* 0x0000000c000c7213 */ /* 0x000fe40000000000 */
[----:B------:R-:W-:Y:S02]  /*8c40*/  I2FP.F32.S32 R13, R13 ;  /* 0x0000000d000d7245 */ /* 0x000fe40000201400 */
[----:B------:R-:W-:Y:S02]  /*8c50*/  FSEL R74, R41, -INF , !P1 ;  /* 0xff800000294a7808 */ /* 0x000fe40004800000 */
[----:B------:R-:W-:Y:S01]  /*8c60*/  I2FP.F32.S32 R20, R20 ;  /* 0x0000001400147245 */ /* 0x000fe20000201400 */
[----:B------:R-:W-:Y:S01]  /*8c70*/  FFMA.FTZ R108, -R0, R13, R8 ;  /* 0x0000000d006c7223 */ /* 0x000fe20000010108 */
[----:B------:R-:W-:Y:S01]  /*8c80*/  VIADD R13, R3, 0x8 ;  /* 0x00000008030d7836 */ /* 0x000fe20000000000 */
[----:B------:R-:W-:Y:S02]  /*8c90*/  I2FP.F32.S32 R14, R14 ;  /* 0x0000000e000e7245 */ /* 0x000fe40000201400 */
[----:B------:R-:W-:Y:S01]  /*8ca0*/  I2FP.F32.S32 R12, R12 ;  /* 0x0000000c000c7245 */ /* 0x000fe20000201400 */
[----:B------:R-:W-:Y:S01]  /*8cb0*/  IMAD.IADD R10, R13, 0x1, -R28 ;  /* 0x000000010d0a7824 */ /* 0x000fe200078e0a1c */
[----:B------:R-:W-:Y:S01]  /*8cc0*/  LOP3.LUT R46, R159, 0x18, R24, 0xfe, !PT ;  /* 0x000000189f2e7812 */ /* 0x000fe200078efe18 */
[----:B------:R-:W2:Y:S01]  /*8cd0*/  LD.E R28, desc[UR4][R84.64+0xdc] ;  /* 0x0000dc04541c7980 */ /* 0x000ea2000c101900 */
[----:B------:R-:W-:-:S02]  /*8ce0*/  IMAD.IADD R8, R13, 0x1, -R68 ;  /* 0x000000010d087824 */ /* 0x000fc400078e0a44 */
[C---:B------:R-:W-:Y:S01]  /*8cf0*/  FFMA.FTZ R7, -R0.reuse, R20, R49 ;  /* 0x0000001400077223 */ /* 0x040fe20000010131 */
[C---:B------:R-:W-:Y:S01]  /*8d00*/  IMAD.IADD R6, R13.reuse, 0x1, -R6 ;  /* 0x000000010d067824 */ /* 0x040fe200078e0a06 */
[----:B------:R-:W-:Y:S01]  /*8d10*/  IABS R10, R10 ;  /* 0x0000000a000a7213 */ /* 0x000fe20000000000 */
[C---:B------:R-:W-:Y:S01]  /*8d20*/  IMAD.IADD R16, R13.reuse, 0x1, -R18 ;  /* 0x000000010d107824 */ /* 0x040fe200078e0a12 */
[----:B------:R-:W-:Y:S01]  /*8d30*/  IABS R8, R8 ;  /* 0x0000000800087213 */ /* 0x000fe20000000000 */
[----:B------:R-:W-:Y:S01]  /*8d40*/  IMAD.IADD R15, R13, 0x1, -R48 ;  /* 0x000000010d0f7824 */ /* 0x000fe200078e0a30 */
        /* <DEDUP_REMOVED lines=9> */
[C---:B------:R-:W-:Y:S01]  /*8de0*/  FFMA.FTZ R8, -R0.reuse, R6, R47 ;  /* 0x0000000600087223 */ /* 0x040fe2000001012f */
[----:B------:R-:W-:Y:S01]  /*8df0*/  LOP3.LUT R14, R159, 0x20, R24, 0xfe, !PT ;  /* 0x000000209f0e7812 */ /* 0x000fe200078efe18 */
[----:B------:R-:W-:Y:S01]  /*8e00*/  FFMA.FTZ R55, -R0, R10, R55 ;  /* 0x0000000a00377223 */ /* 0x000fe20000010137 */
[----:B------:R-:W-:-:S02]  /*8e10*/  FSEL R6, R45, -INF , !P1 ;  /* 0xff8000002d067808 */ /* 0x000fc40004800000 */
[-C--:B------:R-:W-:Y:S01]  /*8e20*/  ISETP.GE.AND P1, PT, R48, R57.reuse, PT ;  /* 0x000000393000720c */ /* 0x080fe20003f26270 */
[----:B------:R-:W-:Y:S01]  /*8e30*/  IMAD.IADD R22, R3, 0x1, -R14 ;  /* 0x0000000103167824 */ /* 0x000fe200078e0a0e */
[----:B------:R-:W-:Y:S02]  /*8e40*/  IABS R48, R16 ;  /* 0x0000001000307213 */ /* 0x000fe40000000000 */
[----:B------:R-:W-:Y:S02]  /*8e50*/  LOP3.LUT R12, R159, 0x21, R24, 0xfe, !PT ;  /* 0x000000219f0c7812 */ /* 0x000fe400078efe18 */
[----:B------:R-:W-:Y:S02]  /*8e60*/  I2FP.F32.S32 R48, R48 ;  /* 0x0000003000307245 */ /* 0x000fe40000201400 */
[-C--:B------:R-:W-:Y:S01]  /*8e70*/  ISETP.GE.AND P2, PT, R18, R57.reuse, PT ;  /* 0x000000391200720c */ /* 0x080fe20003f46270 */
[----:B------:R-:W-:Y:S01]  /*8e80*/  IMAD.IADD R18, R13, 0x1, -R46 ;  /* 0x000000010d127824 */ /* 0x000fe200078e0a2e */
[----:B------:R-:W-:Y:S01]  /*8e90*/  IABS R26, R26 ;  /* 0x0000001a001a7213 */ /* 0x000fe20000000000 */
[----:B------:R-:W-:Y:S01]  /*8ea0*/  FFMA.FTZ R48, -R0, R48, R65 ;  /* 0x0000003000307223 */ /* 0x000fe20000010141 */
[----:B------:R-:W-:Y:S01]  /*8eb0*/  LOP3.LUT R80, R159, 0x29, R24, 0xfe, !PT ;  /* 0x000000299f507812 */ /* 0x000fe200078efe18 */
        /* <DEDUP_REMOVED lines=9> */
[----:B------:R-:W-:Y:S02]  /*8f50*/  LOP3.LUT R82, R159, 0x28, R24, 0xfe, !PT ;  /* 0x000000289f527812 */ /* 0x000fe400078efe18 */
[----:B------:R-:W-:Y:S01]  /*8f60*/  ISETP.GE.AND P3, PT, R14, R57, PT ;  /* 0x000000390e00720c */ /* 0x000fe20003f66270 */
[C---:B------:R-:W-:Y:S01]  /*8f70*/  IMAD.IADD R14, R13.reuse, 0x1, -R12 ;  /* 0x000000010d0e7824 */ /* 0x040fe200078e0a0c */
[----:B------:R-:W-:Y:S01]  /*8f80*/  I2FP.F32.S32 R26, R26 ;  /* 0x0000001a001a7245 */ /* 0x000fe20000201400 */
[----:B------:R-:W-:Y:S01]  /*8f90*/  IMAD.IADD R86, R13, 0x1, -R80 ;  /* 0x000000010d567824 */ /* 0x000fe200078e0a50 */
[----:B------:R-:W-:Y:S02]  /*8fa0*/  IABS R32, R32 ;  /* 0x0000002000207213 */ /* 0x000fe40000000000 */
[----:B------:R-:W-:Y:S01]  /*8fb0*/  IABS R18, R18 ;  /* 0x0000001200127213 */ /* 0x000fe20000000000 */
[----:B------:R-:W-:Y:S01]  /*8fc0*/  FFMA.FTZ R26, -R0, R26, R43 ;  /* 0x0000001a001a7223 */ /* 0x000fe2000001012b */
        /* <DEDUP_REMOVED lines=8> */
[----:B------:R-:W-:Y:S02]  /*9050*/  I2FP.F32.S32 R32, R32 ;  /* 0x0000002000207245 */ /* 0x000fe40000201400 */
[----:B------:R-:W-:-:S02]  /*9060*/  I2FP.F32.S32 R18, R18 ;  /* 0x0000001200127245 */ /* 0x000fc40000201400 */
[----:B------:R-:W-:Y:S01]  /*9070*/  IABS R14, R14 ;  /* 0x0000000e000e7213 */ /* 0x000fe20000000000 */
[C---:B------:R-:W-:Y:S01]  /*9080*/  FFMA.FTZ R69, -R0.reuse, R32, R69 ;  /* 0x0000002000457223 */ /* 0x040fe20000010145 */
[----:B------:R-:W-:Y:S01]  /*9090*/  IABS R58, R58 ;  /* 0x0000003a003a7213 */ /* 0x000fe20000000000 */
[C---:B------:R-:W-:Y:S01]  /*90a0*/  FFMA.FTZ R18, -R0.reuse, R18, R73 ;  /* 0x0000001200127223 */ /* 0x040fe20000010149 */
[----:B------:R-:W-:Y:S02]  /*90b0*/  IABS R86, R86 ;  /* 0x0000005600567213 */ /* 0x000fe40000000000 */
[----:B------:R-:W-:Y:S02]  /*90c0*/  I2FP.F32.S32 R22, R22 ;  /* 0x0000001600167245 */ /* 0x000fe40000201400 */
[----:B------:R-:W-:Y:S02]  /*90d0*/  IABS R50, R50 ;  /* 0x0000003200327213 */ /* 0x000fe40000000000 */
[----:B------:R-:W-:Y:S01]  /*90e0*/  I2FP.F32.S32 R16, R16 ;  /* 0x0000001000107245 */ /* 0x000fe20000201400 */
[----:B------:R-:W-:Y:S01]  /*90f0*/  FFMA.FTZ R77, -R0, R22, R77 ;  /* 0x00000016004d7223 */ /* 0x000fe2000001014d */
[----:B------:R-:W-:-:S02]  /*9100*/  I2FP.F32.S32 R20, R20 ;  /* 0x0000001400147245 */ /* 0x000fc40000201400 */
[----:B------:R-:W-:Y:S02]  /*9110*/  IABS R12, R12 ;  /* 0x0000000c000c7213 */ /* 0x000fe40000000000 */
[----:B------:R-:W-:Y:S02]  /*9120*/  I2FP.F32.S32 R14, R14 ;  /* 0x0000000e000e7245 */ /* 0x000fe40000201400 */
[----:B------:R-:W-:Y:S02]  /*9130*/  I2FP.F32.S32 R58, R58 ;  /* 0x0000003a003a7245 */ /* 0x000fe40000201400 */
[----:B------:R-:W-:Y:S02]  /*9140*/  FSEL R26, R26, -INF , !P0 ;  /* 0xff8000001a1a7808 */ /* 0x000fe40004000000 */
[----:B------:R-:W-:Y:S02]  /*9150*/  FSEL R8, R8, -INF , !P0 ;  /* 0xff80000008087808 */ /* 0x000fe40004000000 */
[----:B------:R-:W-:Y:S01]  /*9160*/  I2FP.F32.S32 R86, R86 ;  /* 0x0000005600567245 */ /* 0x000fe20000201400 */
[----:B------:R-:W-:Y:S01]  /*9170*/  FFMA.FTZ R16, -R0, R16, R75 ;  /* 0x0000001000107223 */ /* 0x000fe2000001014b */
[----:B------:R-:W-:Y:S01]  /*9180*/  ISETP.GE.AND P0, PT, R46, R57, PT ;  /* 0x000000392e00720c */ /* 0x000fe20003f06270 */
[C---:B------:R-:W-:Y:S01]  /*9190*/  FFMA.FTZ R81, -R0.reuse, R20, R81 ;  /* 0x0000001400517223 */ /* 0x040fe20000010151 */
[----:B------:R-:W-:Y:S01]  /*91a0*/  I2FP.F32.S32 R50, R50 ;  /* 0x0000003200327245 */ /* 0x000fe20000201400 */
[C---:B------:R-:W-:Y:S01]  /*91b0*/  FFMA.FTZ R83, -R0.reuse, R14, R83 ;  /* 0x0000000e00537223 */ /* 0x040fe20000010153 */
[----:B------:R-:W-:Y:S01]  /*91c0*/  I2FP.F32.S32 R12, R12 ;  /* 0x0000000c000c7245 */ /* 0x000fe20000201400 */
[C---:B------:R-:W-:Y:S01]  /*91d0*/  FFMA.FTZ R58, -R0.reuse, R58, R91 ;  /* 0x0000003a003a7223 */ /* 0x040fe2000001015b */
[C-C-:B------:R-:W-:Y:S01]  /*91e0*/  LOP3.LUT R66, R159.reuse, 0x30, R24.reuse, 0xfe, !PT ;  /* 0x000000309f427812 */ /* 0x140fe200078efe18 */
[----:B------:R-:W-:Y:S01]  /*91f0*/  FFMA.FTZ R86, -R0, R86, R93 ;  /* 0x0000005600567223 */ /* 0x000fe2000001015d */
[----:B------:R-:W-:-:S02]  /*9200*/  LOP3.LUT R22, R159, 0x38, R24, 0xfe, !PT ;  /* 0x000000389f167812 */ /* 0x000fc400078efe18 */
[----:B------:R-:W-:Y:S02]  /*9210*/  FSEL R10, R69, -INF , !P0 ;  /* 0xff800000450a7808 */ /* 0x000fe40004000000 */
[----:B------:R-:W-:Y:S01]  /*9220*/  FSEL R18, R18, -INF , !P0 ;  /* 0xff80000012127808 */ /* 0x000fe20004000000 */
[----:B------:R-:W-:Y:S01]  /*9230*/  FFMA.FTZ R37, -R0, R50, R79 ;  /* 0x0000003200257223 */ /* 0x000fe2000001014f */
[----:B------:R-:W-:Y:S02]  /*9240*/  LOP3.LUT R76, R159, 0x40, R24, 0xfe, !PT ;  /* 0x000000409f4c7812 */ /* 0x000fe400078efe18 */
[----:B------:R-:W-:Y:S01]  /*9250*/  IABS R46, R15 ;  /* 0x0000000f002e7213 */ /* 0x000fe20000000000 */
[----:B------:R-:W-:Y:S01]  /*9260*/  IMAD.IADD R15, R13, 0x1, -R64 ;  /* 0x000000010d0f7824 */ /* 0x000fe200078e0a40 */
[-C--:B------:R-:W-:Y:S01]  /*9270*/  ISETP.GE.AND P0, PT, R80, R57.reuse, PT ;  /* 0x000000395000720c */ /* 0x080fe20003f06270 */
[----:B------:R-:W-:Y:S01]  /*9280*/  FFMA.FTZ R23, -R0, R12, R89 ;  /* 0x0000000c00177223 */ /* 0x000fe20000010159 */
[----:B------:R-:W-:Y:S01]  /*9290*/  FSEL R50, R71, -INF , !P4 ;  /* 0xff80000047327808 */ /* 0x000fe20006000000 */
[C---:B------:R-:W-:Y:S01]  /*92a0*/  IMAD.IADD R32, R3.reuse, 0x1, -R66 ;  /* 0x0000000103207824 */ /* 0x040fe200078e0a42 */
[----:B------:R-:W-:Y:S01]  /*92b0*/  FSEL R16, R16, -INF , !P4 ;  /* 0xff80000010107808 */ /* 0x000fe20006000000 */
[----:B------:R-:W-:Y:S01]  /*92c0*/  IMAD.IADD R20, R3, 0x1, -R22 ;  /* 0x0000000103147824 */ /* 0x000fe200078e0a16 */
[-C--:B------:R-:W-:Y:S01]  /*92d0*/  ISETP.GE.AND P4, PT, R66, R57.reuse, PT ;  /* 0x000000394200720c */ /* 0x080fe20003f86270 */
[----:B------:R-:W-:Y:S01]  /*92e0*/  IMAD.IADD R59, R13, 0x1, -R66 ;  /* 0x000000010d3b7824 */ /* 0x000fe200078e0a42 */
[----:B------:R-:W-:Y:S01]  /*92f0*/  FSEL R12, R81, -INF , !P2 ;  /* 0xff800000510c7808 */ /* 0x000fe20005000000 */
[----:B------:R-:W-:Y:S01]  /*9300*/  IMAD.IADD R66, R13, 0x1, -R22 ;  /* 0x000000010d427824 */ /* 0x000fe200078e0a16 */
[----:B------:R-:W-:Y:S01]  /*9310*/  FSEL R94, R83, -INF , !P2 ;  /* 0xff800000535e7808 */ /* 0x000fe20005000000 */
[--C-:B------:R-:W-:Y:S01]  /*9320*/  IMAD.IADD R100, R3, 0x1, -R76.reuse ;  /* 0x0000000103647824 */ /* 0x100fe200078e0a4c */
[----:B------:R-:W-:Y:S01]  /*9330*/  ISETP.GE.AND P2, PT, R22, R57, PT ;  /* 0x000000391600720c */ /* 0x000fe20003f46270 */
[----:B------:R-:W-:Y:S01]  /*9340*/  IMAD.IADD R22, R13, 0x1, -R76 ;  /* 0x000000010d167824 */ /* 0x000fe200078e0a4c */
[----:B------:R-:W-:-:S02]  /*9350*/  FSEL R58, R58, -INF , !P0 ;  /* 0xff8000003a3a7808 */ /* 0x000fc40004000000 */
[----:B------:R-:W-:Y:S02]  /*9360*/  FSEL R86, R86, -INF , !P0 ;  /* 0xff80000056567808 */ /* 0x000fe40004000000 */
[----:B------:R-:W-:Y:S02]  /*9370*/  ISETP.GE.AND P0, PT, R76, R57, PT ;  /* 0x000000394c00720c */ /* 0x000fe40003f06270 */
[----:B------:R-:W-:Y:S02]  /*9380*/  IABS R76, R15 ;  /* 0x0000000f004c7213 */ /* 0x000fe40000000000 */
[----:B------:R-:W-:Y:S02]  /*9390*/  IABS R20, R20 ;  /* 0x0000001400147213 */ /* 0x000fe40000000000 */
[----:B------:R-:W-:Y:S02]  /*93a0*/  I2FP.F32.S32 R76, R76 ;  /* 0x0000004c004c7245 */ /* 0x000fe40000201400 */
[----:B------:R-:W-:-:S02]  /*93b0*/  IABS R66, R66 ;  /* 0x0000004200427213 */ /* 0x000fc40000000000 */
[----:B------:R-:W-:Y:S01]  /*93c0*/  I2FP.F32.S32 R20, R20 ;  /* 0x0000001400147245 */ /* 0x000fe20000201400 */
[----:B------:R-:W-:Y:S01]  /*93d0*/  IMAD.IADD R15, R13, 0x1, -R44 ;  /* 0x000000010d0f7824 */ /* 0x000fe200078e0a2c */
[----:B------:R-:W-:Y:S02]  /*93e0*/  IABS R62, R62 ;  /* 0x0000003e003e7213 */ /* 0x000fe40000000000 */
[----:B------:R-:W-:Y:S01]  /*93f0*/  LOP3.LUT R78, R159, 0x39, R24, 0xfe, !PT ;  /* 0x000000399f4e7812 */ /* 0x000fe200078efe18 */
[C---:B------:R-:W-:Y:S01]  /*9400*/  FFMA.FTZ R65, -R0.reuse, R76, R101 ;  /* 0x0000004c00417223 */ /* 0x040fe20000010165 */
[----:B------:R-:W-:Y:S01]  /*9410*/  FSEL R14, R77, -INF , !P3 ;  /* 0xff8000004d0e7808 */ /* 0x000fe20005800000 */
[----:B------:R-:W-:Y:S01]  /*9420*/  FFMA.FTZ R103, -R0, R20, R103 ;  /* 0x0000001400677223 */ /* 0x000fe20000010167 */
[----:B------:R-:W-:Y:S01]  /*9430*/  FSEL R37, R37, -INF , !P3 ;  /* 0xff80000025257808 */ /* 0x000fe20005800000 */
[----:B------:R-:W-:Y:S01]  /*9440*/  IMAD.IADD R20, R3, 0x1, -R78 ;  /* 0x0000000103147824 */ /* 0x000fe200078e0a4e */
[----:B------:R-:W-:-:S02]  /*9450*/  IABS R22, R22 ;  /* 0x0000001600167213 */ /* 0x000fc40000000000 */
[----:B------:R-:W-:Y:S02]  /*9460*/  I2FP.F32.S32 R66, R66 ;  /* 0x0000004200427245 */ /* 0x000fe40000201400 */
[----:B------:R-:W-:Y:S02]  /*9470*/  LOP3.LUT R42, R159, 0x48, R24, 0xfe, !PT ;  /* 0x000000489f2a7812 */ /* 0x000fe400078efe18 */
[----:B------:R-:W-:Y:S01]  /*9480*/  ISETP.GE.AND P3, PT, R64, R57, PT ;  /* 0x000000394000720c */ /* 0x000fe20003f66270 */
[----:B------:R-:W-:Y:S01]  /*9490*/  IMAD.IADD R64, R13, 0x1, -R78 ;  /* 0x000000010d407824 */ /* 0x000fe200078e0a4e */
[----:B------:R-:W-:Y:S02]  /*94a0*/  I2FP.F32.S32 R62, R62 ;  /* 0x0000003e003e7245 */ /* 0x000fe40000201400 */
[----:B------:R-:W-:Y:S02]  /*94b0*/  I2FP.F32.S32 R46, R46 ;  /* 0x0000002e002e7245 */ /* 0x000fe40000201400 */
[----:B------:R-:W-:Y:S01]  /*94c0*/  IABS R43, R43 ;  /* 0x0000002b002b7213 */ /* 0x000fe20000000000 */
[C---:B------:R-:W-:Y:S01]  /*94d0*/  FFMA.FTZ R105, -R0.reuse, R66, R105 ;  /* 0x0000004200697223 */ /* 0x040fe20000010169 */
[----:B------:R-:W-:Y:S01]  /*94e0*/  IABS R32, R32 ;  /* 0x0000002000207213 */ /* 0x000fe20000000000 */
[----:B------:R-:W-:Y:S01]  /*94f0*/  IMAD.IADD R116, R3, 0x1, -R42 ;  /* 0x0000000103747824 */ /* 0x000fe200078e0a2a */
[----:B------:R-:W-:Y:S01]  /*9500*/  IABS R59, R59 ;  /* 0x0000003b003b7213 */ /* 0x000fe20000000000 */
[C---:B------:R-:W-:Y:S01]  /*9510*/  FFMA.FTZ R62, -R0.reuse, R62, R63 ;  /* 0x0000003e003e7223 */ /* 0x040fe2000001013f */
[----:B------:R-:W-:Y:S01]  /*9520*/  I2FP.F32.S32 R22, R22 ;  /* 0x0000001600167245 */ /* 0x000fe20000201400 */
[----:B------:R-:W-:Y:S01]  /*9530*/  FFMA.FTZ R46, -R0, R46, R67 ;  /* 0x0000002e002e7223 */ /* 0x000fe20000010143 */
[----:B------:R-:W-:-:S02]  /*9540*/  IABS R15, R15 ;  /* 0x0000000f000f7213 */ /* 0x000fc40000000000 */
[----:B------:R-:W-:Y:S02]  /*9550*/  FSEL R104, R99, -INF , !P3 ;  /* 0xff80000063687808 */ /* 0x000fe40005800000 */
[----:B------:R-:W-:Y:S02]  /*9560*/  FSEL R65, R65, -INF , !P3 ;  /* 0xff80000041417808 */ /* 0x000fe40005800000 */
[----:B------:R-:W-:Y:S02]  /*9570*/  LOP3.LUT R40, R159, 0x49, R24, 0xfe, !PT ;  /* 0x000000499f287812 */ /* 0x000fe400078efe18 */
[----:B------:R-:W-:Y:S01]  /*9580*/  ISETP.GE.AND P3, PT, R42, R57, PT ;  /* 0x000000392a00720c */ /* 0x000fe20003f66270 */
[C---:B------:R-:W-:Y:S01]  /*9590*/  IMAD.IADD R42, R13.reuse, 0x1, -R42 ;  /* 0x000000010d2a7824 */ /* 0x040fe200078e0a2a */
[----:B------:R-:W-:Y:S01]  /*95a0*/  I2FP.F32.S32 R43, R43 ;  /* 0x0000002b002b7245 */ /* 0x000fe20000201400 */
[----:B------:R-:W-:Y:S01]  /*95b0*/  IMAD.IADD R124, R13, 0x1, -R54 ;  /* 0x000000010d7c7824 */ /* 0x000fe200078e0a36 */
[----:B------:R-:W-:Y:S01]  /*95c0*/  I2FP.F32.S32 R32, R32 ;  /* 0x0000002000207245 */ /* 0x000fe20000201400 */
[C---:B------:R-:W-:Y:S01]  /*95d0*/  FFMA.FTZ R117, -R0.reuse, R22, R117 ;  /* 0x0000001600757223 */ /* 0x040fe20000010175 */
[----:B------:R-:W-:Y:S01]  /*95e0*/  IABS R20, R20 ;  /* 0x0000001400147213 */ /* 0x000fe20000000000 */
[----:B------:R-:W-:Y:S01]  /*95f0*/  IMAD.IADD R110, R3, 0x1, -R40 ;  /* 0x00000001036e7824 */ /* 0x000fe200078e0a28 */
[----:B------:R-:W-:Y:S01]  /*9600*/  IABS R64, R64 ;  /* 0x0000004000407213 */ /* 0x000fe20000000000 */
[C---:B------:R-:W-:Y:S01]  /*9610*/  FFMA.FTZ R43, -R0.reuse, R43, R87 ;  /* 0x0000002b002b7223 */ /* 0x040fe20000010157 */
[----:B------:R-:W-:Y:S01]  /*9620*/  I2FP.F32.S32 R59, R59 ;  /* 0x0000003b003b7245 */ /* 0x000fe20000201400 */
[----:B------:R-:W-:Y:S01]  /*9630*/  FFMA.FTZ R21, -R0, R32, R95 ;  /* 0x0000002000157223 */ /* 0x000fe2000001015f */
[----:B------:R-:W-:-:S02]  /*9640*/  I2FP.F32.S32 R15, R15 ;  /* 0x0000000f000f7245 */ /* 0x000fc40000201400 */
[C-C-:B------:R-:W-:Y:S02]  /*9650*/  LOP3.LUT R34, R159.reuse, 0x58, R24.reuse, 0xfe, !PT ;  /* 0x000000589f227812 */ /* 0x140fe400078efe18 */
[----:B------:R-:W-:Y:S02]  /*9660*/  LOP3.LUT R52, R159, 0x51, R24, 0xfe, !PT ;  /* 0x000000519f347812 */ /* 0x000fe400078efe18 */
[----:B------:R-:W-:Y:S02]  /*9670*/  FSEL R22, R103, -INF , !P2 ;  /* 0xff80000067167808 */ /* 0x000fe40005000000 */
[----:B------:R-:W-:Y:S01]  /*9680*/  FSEL R114, R105, -INF , !P2 ;  /* 0xff80000069727808 */ /* 0x000fe20005000000 */
[----:B------:R-:W-:Y:S01]  /*9690*/  FFMA.FTZ R59, -R0, R59, R97 ;  /* 0x0000003b003b7223 */ /* 0x000fe20000010161 */
[----:B------:R-:W-:Y:S01]  /*96a0*/  ISETP.GE.AND P2, PT, R40, R57, PT ;  /* 0x000000392800720c */ /* 0x000fe20003f46270 */
[----:B------:R-:W-:Y:S01]  /*96b0*/  IMAD.IADD R40, R13, 0x1, -R40 ;  /* 0x000000010d287824 */ /* 0x000fe200078e0a28 */
[----:B------:R-:W-:Y:S01]  /*96c0*/  IABS R116, R116 ;  /* 0x0000007400747213 */ /* 0x000fe20000000000 */
[----:B------:R-:W-:Y:S01]  /*96d0*/  FFMA.FTZ R113, -R0, R15, R113 ;  /* 0x0000000f00717223 */ /* 0x000fe20000010171 */
[----:B------:R-:W-:-:S02]  /*96e0*/  I2FP.F32.S32 R20, R20 ;  /* 0x0000001400147245 */ /* 0x000fc40000201400 */
[----:B------:R-:W-:Y:S02]  /*96f0*/  FSEL R62, R62, -INF , !P1 ;  /* 0xff8000003e3e7808 */ /* 0x000fe40004800000 */
[----:B------:R-:W-:Y:S02]  /*9700*/  FSEL R46, R46, -INF , !P1 ;  /* 0xff8000002e2e7808 */ /* 0x000fe40004800000 */
[----:B------:R-:W-:Y:S02]  /*9710*/  I2FP.F32.S32 R64, R64 ;  /* 0x0000004000407245 */ /* 0x000fe40000201400 */
[----:B------:R-:W-:Y:S01]  /*9720*/  IABS R42, R42 ;  /* 0x0000002a002a7213 */ /* 0x000fe20000000000 */
[----:B------:R-:W-:Y:S01]  /*9730*/  IMAD.IADD R15, R13, 0x1, -R34 ;  /* 0x000000010d0f7824 */ /* 0x000fe200078e0a22 */
[----:B------:R-:W-:Y:S01]  /*9740*/  ISETP.GE.AND P1, PT, R82, R57, PT ;  /* 0x000000395200720c */ /* 0x000fe20003f26270 */
[--C-:B------:R-:W-:Y:S01]  /*9750*/  IMAD.IADD R130, R3, 0x1, -R52.reuse ;  /* 0x0000000103827824 */ /* 0x100fe200078e0a34 */
        /* <DEDUP_REMOVED lines=8> */
[----:B------:R-:W-:Y:S01]  /*97e0*/  IABS R110, R110 ;  /* 0x0000006e006e7213 */ /* 0x000fe20000000000 */
[----:B------:R-:W-:Y:S01]  /*97f0*/  FFMA.FTZ R116, -R0, R116, R123 ;  /* 0x0000007400747223 */ /* 0x000fe2000001017b */
[----:B------:R-:W-:-:S02]  /*9800*/  FSEL R43, R43, -INF , !P1 ;  /* 0xff8000002b2b7808 */ /* 0x000fc40004800000 */
[----:B------:R-:W-:Y:S02]  /*9810*/  FSEL R23, R23, -INF , !P1 ;  /* 0xff80000017177808 */ /* 0x000fe40004800000 */
[----:B------:R-:W-:Y:S02]  /*9820*/  IABS R40, R40 ;  /* 0x0000002800287213 */ /* 0x000fe40000000000 */
[----:B------:R-:W-:Y:S02]  /*9830*/  I2FP.F32.S32 R124, R124 ;  /* 0x0000007c007c7245 */ /* 0x000fe40000201400 */
[----:B------:R-:W-:Y:S02]  /*9840*/  ISETP.GE.AND P1, PT, R78, R57, PT ;  /* 0x000000394e00720c */ /* 0x000fe40003f26270 */
[----:B------:R-:W-:Y:S02]  /*9850*/  FSEL R21, R21, -INF , !P4 ;  /* 0xff80000015157808 */ /* 0x000fe40006000000 */
[----:B------:R-:W-:-:S02]  /*9860*/  FSEL R59, R59, -INF , !P4 ;  /* 0xff8000003b3b7808 */ /* 0x000fc40006000000 */
[----:B------:R-:W-:Y:S02]  /*9870*/  I2FP.F32.S32 R100, R100 ;  /* 0x0000006400647245 */ /* 0x000fe40000201400 */
[----:B------:R-:W-:Y:S02]  /*9880*/  ISETP.GE.AND P4, PT, R44, R57, PT ;  /* 0x000000392c00720c */ /* 0x000fe40003f86270 */
[----:B------:R-:W-:Y:S01]  /*9890*/  IABS R15, R15 ;  /* 0x0000000f000f7213 */ /* 0x000fe20000000000 */
[C---:B------:R-:W-:Y:S01]  /*98a0*/  FFMA.FTZ R119, -R0.reuse, R42, R119 ;  /* 0x0000002a00777223 */ /* 0x040fe20000010177 */
[----:B------:R-:W-:Y:S02]  /*98b0*/  IABS R130, R130 ;  /* 0x0000008200827213 */ /* 0x000fe40000000000 */
[----:B------:R-:W-:Y:S01]  /*98c0*/  IABS R122, R122 ;  /* 0x0000007a007a7213 */ /* 0x000fe20000000000 */
[C---:B------:R-:W-:Y:S01]  /*98d0*/  FFMA.FTZ R124, -R0.reuse, R124, R125 ;  /* 0x0000007c007c7223 */ /* 0x040fe2000001017d */
[----:B------:R-:W-:Y:S01]  /*98e0*/  I2FP.F32.S32 R110, R110 ;  /* 0x0000006e006e7245 */ /* 0x000fe20000201400 */
[----:B------:R-:W-:Y:S01]  /*98f0*/  FFMA.FTZ R100, -R0, R100, R111 ;  /* 0x0000006400647223 */ /* 0x000fe2000001016f */
[----:B------:R-:W-:-:S02]  /*9900*/  I2FP.F32.S32 R40, R40 ;  /* 0x0000002800287245 */ /* 0x000fc40000201400 */
[----:B------:R-:W-:Y:S01]  /*9910*/  LOP3.LUT R32, R159, 0x59, R24, 0xfe, !PT ;  /* 0x000000599f207812 */ /* 0x000fe200078efe18 */
[----:B------:R-:W-:Y:S01]  /*9920*/  FFMA.FTZ R110, -R0, R110, R129 ;  /* 0x0000006e006e7223 */ /* 0x000fe20000010181 */
[----:B------:R-:W-:Y:S02]  /*9930*/  FSEL R20, R20, -INF , !P1 ;  /* 0xff80000014147808 */ /* 0x000fe40004800000 */
[----:B------:R-:W-:Y:S02]  /*9940*/  FSEL R112, R109, -INF , !P1 ;  /* 0xff8000006d707808 */ /* 0x000fe40004800000 */
[----:B------:R-:W-:Y:S02]  /*9950*/  FSEL R164, R115, -INF , !P4 ;  /* 0xff80000073a47808 */ /* 0x000fe40006000000 */
[----:B------:R-:W-:Y:S02]  /*9960*/  FSEL R136, R113, -INF , !P4 ;  /* 0xff80000071887808 */ /* 0x000fe40006000000 */
[----:B------:R-:W-:-:S02]  /*9970*/  I2FP.F32.S32 R15, R15 ;  /* 0x0000000f000f7245 */ /* 0x000fc40000201400 */
[----:B------:R-:W-:Y:S02]  /*9980*/  I2FP.F32.S32 R130, R130 ;  /* 0x0000008200827245 */ /* 0x000fe40000201400 */
[----:B------:R-:W-:Y:S01]  /*9990*/  I2FP.F32.S32 R122, R122 ;  /* 0x0000007a007a7245 */ /* 0x000fe20000201400 */
[----:B------:R-:W-:Y:S01]  /*99a0*/  FFMA.FTZ R121, -R0, R40, R121 ;  /* 0x0000002800797223 */ /* 0x000fe20000010179 */
[-C--:B------:R-:W-:Y:S01]  /*99b0*/  ISETP.GE.AND P1, PT, R54, R57.reuse, PT ;  /* 0x000000393600720c */ /* 0x080fe20003f26270 */
[----:B------:R-:W-:Y:S01]  /*99c0*/  IMAD.IADD R126, R3, 0x1, -R32 ;  /* 0x00000001037e7824 */ /* 0x000fe200078e0a20 */
[----:B------:R-:W-:Y:S01]  /*99d0*/  ISETP.GE.AND P4, PT, R34, R57, PT ;  /* 0x000000392200720c */ /* 0x000fe20003f86270 */
[C---:B------:R-:W-:Y:S01]  /*99e0*/  IMAD.IADD R34, R13.reuse, 0x1, -R30 ;  /* 0x000000010d227824 */ /* 0x040fe200078e0a1e */
[----:B------:R-:W-:Y:S01]  /*99f0*/  FSEL R116, R116, -INF , !P3 ;  /* 0xff80000074747808 */ /* 0x000fe20005800000 */
[----:B------:R-:W-:Y:S01]  /*9a00*/  IMAD.IADD R40, R13, 0x1, -R32 ;  /* 0x000000010d287824 */ /* 0x000fe200078e0a20 */
[----:B------:R-:W-:Y:S01]  /*9a10*/  FSEL R160, R119, -INF , !P3 ;  /* 0xff80000077a07808 */ /* 0x000fe20005800000 */
[----:B------:R-:W-:Y:S01]  /*9a20*/  FFMA.FTZ R9, -R0, R15, R9 ;  /* 0x0000000f00097223 */ /* 0x000fe20000010109 */
[-C--:B------:R-:W-:Y:S01]  /*9a30*/  ISETP.GE.AND P3, PT, R32, R57.reuse, PT ;  /* 0x000000392000720c */ /* 0x080fe20003f66270 */
[----:B------:R-:W-:Y:S01]  /*9a40*/  IMAD.IADD R32, R13, 0x1, -R38 ;  /* 0x000000010d207824 */ /* 0x000fe200078e0a26 */
[----:B------:R-:W-:Y:S01]  /*9a50*/  FSEL R134, R131, -INF , !P1 ;  /* 0xff80000083867808 */ /* 0x000fe20004800000 */
[----:B------:R-:W-:Y:S01]  /*9a60*/  FFMA.FTZ R130, -R0, R130, R137 ;  /* 0x0000008200827223 */ /* 0x000fe20000010189 */
[----:B------:R-:W-:Y:S01]  /*9a70*/  FSEL R124, R124, -INF , !P1 ;  /* 0xff8000007c7c7808 */ /* 0x000fe20004800000 */
[----:B------:R-:W-:Y:S01]  /*9a80*/  FFMA.FTZ R122, -R0, R122, R127 ;  /* 0x0000007a007a7223 */ /* 0x000fe2000001017f */
[----:B------:R-:W-:-:S02]  /*9a90*/  ISETP.GE.AND P1, PT, R38, R57, PT ;  /* 0x000000392600720c */ /* 0x000fc40003f26270 */
[----:B------:R-:W-:Y:S02]  /*9aa0*/  FSEL R100, R100, -INF , !P0 ;  /* 0xff80000064647808 */ /* 0x000fe40004000000 */
[----:B------:R-:W-:Y:S02]  /*9ab0*/  FSEL R162, R117, -INF , !P0 ;  /* 0xff80000075a27808 */ /* 0x000fe40004000000 */
[----:B------:R-:W-:Y:S02]  /*9ac0*/  LOP3.LUT R38, R159, 0x69, R24, 0xfe, !PT ;  /* 0x000000699f267812 */ /* 0x000fe400078efe18 */
[----:B------:R-:W-:Y:S02]  /*9ad0*/  ISETP.GE.AND P0, PT, R52, R57, PT ;  /* 0x000000393400720c */ /* 0x000fe40003f06270 */
[----:B------:R-:W-:Y:S02]  /*9ae0*/  IABS R34, R34 ;  /* 0x0000002200227213 */ /* 0x000fe40000000000 */
[----:B------:R-:W-:-:S02]  /*9af0*/  FSEL R110, R110, -INF , !P2 ;  /* 0xff8000006e6e7808 */ /* 0x000fc40005000000 */
[----:B------:R-:W-:Y:S02]  /*9b00*/  FSEL R158, R121, -INF , !P2 ;  /* 0xff800000799e7808 */ /* 0x000fe40005000000 */
[----:B------:R-:W-:Y:S01]  /*9b10*/  ISETP.GE.AND P2, PT, R30, R57, PT ;  /* 0x000000391e00720c */ /* 0x000fe20003f46270 */
[----:B------:R-:W-:Y:S01]  /*9b20*/  IMAD.IADD R30, R13, 0x1, -R36 ;  /* 0x000000010d1e7824 */ /* 0x000fe200078e0a24 */
[----:B------:R-:W-:Y:S01]  /*9b30*/  FSEL R120, R9, -INF , !P4 ;  /* 0xff80000009787808 */ /* 0x000fe20006000000 */
[----:B------:R-:W-:Y:S01]  /*9b40*/  IMAD.IADD R9, R3, 0x1, -R38 ;  /* 0x0000000103097824 */ /* 0x000fe200078e0a26 */
[----:B------:R-:W-:Y:S02]  /*9b50*/  FSEL R130, R130, -INF , !P0 ;  /* 0xff80000082827808 */ /* 0x000fe40004000000 */
[----:B------:R-:W-:Y:S02]  /*9b60*/  FSEL R122, R122, -INF , !P0 ;  /* 0xff8000007a7a7808 */ /* 0x000fe40004000000 */
[----:B------:R-:W-:-:S02]  /*9b70*/  I2FP.F32.S32 R34, R34 ;  /* 0x0000002200227245 */ /* 0x000fc40000201400 */
[----:B------:R-:W-:Y:S02]  /*9b80*/  ISETP.GE.AND P0, PT, R36, R57, PT ;  /* 0x000000392400720c */ /* 0x000fe40003f06270 */
[----:B------:R-:W-:Y:S02]  /*9b90*/  IABS R128, R128 ;  /* 0x0000008000807213 */ /* 0x000fe40000000000 */
[----:B------:R-:W-:Y:S02]  /*9ba0*/  IABS R126, R126 ;  /* 0x0000007e007e7213 */ /* 0x000fe40000000000 */
        /* <DEDUP_REMOVED lines=11> */
[----:B------:R-:W-:-:S02]  /*9c60*/  LOP3.LUT R34, R159, 0x71, R24, 0xfe, !PT ;  /* 0x000000719f227812 */ /* 0x000fc400078efe18 */
[----:B------:R-:W-:Y:S02]  /*9c70*/  I2FP.F32.S32 R30, R30 ;  /* 0x0000001e001e7245 */ /* 0x000fe40000201400 */
[----:B------:R-:W-:Y:S01]  /*9c80*/  I2FP.F32.S32 R9, R9 ;  /* 0x0000000900097245 */ /* 0x000fe20000201400 */
[C---:B------:R-:W-:Y:S01]  /*9c90*/  FFMA.FTZ R61, -R0.reuse, R36, R61 ;  /* 0x00000024003d7223 */ /* 0x040fe2000001013d */
[----:B------:R-:W-:Y:S01]  /*9ca0*/  FSEL R66, R11, -INF , !P2 ;  /* 0xff8000000b427808 */ /* 0x000fe20005000000 */
[C---:B------:R-:W-:Y:S01]  /*9cb0*/  FFMA.FTZ R17, -R0.reuse, R32, R17 ;  /* 0x0000002000117223 */ /* 0x040fe20000010111 */
[----:B------:R-:W-:Y:S01]  /*9cc0*/  IMAD.IADD R11, R3, 0x1, -R34 ;  /* 0x00000001030b7824 */ /* 0x000fe200078e0a22 */
[C-C-:B------:R-:W-:Y:S01]  /*9cd0*/  LOP3.LUT R36, R159.reuse, 0x70, R24.reuse, 0xfe, !PT ;  /* 0x000000709f247812 */ /* 0x140fe200078efe18 */
[C---:B------:R-:W-:Y:S01]  /*9ce0*/  FFMA.FTZ R33, -R0.reuse, R30, R33 ;  /* 0x0000001e00217223 */ /* 0x040fe20000010121 */
[C-C-:B------:R-:W-:Y:S01]  /*9cf0*/  LOP3.LUT R32, R159.reuse, 0x78, R24.reuse, 0xfe, !PT ;  /* 0x000000789f207812 */ /* 0x140fe200078efe18 */
[----:B------:R-:W-:Y:S01]  /*9d00*/  FFMA.FTZ R9, -R0, R9, R19 ;  /* 0x0000000900097223 */ /* 0x000fe20000010113 */
[----:B------:R-:W-:-:S02]  /*9d10*/  LOP3.LUT R30, R159, 0x79, R24, 0xfe, !PT ;  /* 0x000000799f1e7812 */ /* 0x000fc400078efe18 */
[----:B------:R-:W-:Y:S01]  /*9d20*/  FMNMX3.FTZ R19, R74, R26, R7, !PT ;  /* 0x0000001a4a137276 */ /* 0x000fe20007810007 */
[----:B------:R-:W-:Y:S01]  /*9d30*/  IMAD.IADD R15, R3, 0x1, -R36 ;  /* 0x00000001030f7824 */ /* 0x000fe200078e0a24 */
[----:B------:R-:W-:Y:S02]  /*9d40*/  FSEL R128, R128, -INF , !P4 ;  /* 0xff80000080807808 */ /* 0x000fe40006000000 */
[----:B------:R-:W-:Y:S02]  /*9d50*/  FSEL R126, R126, -INF , !P3 ;  /* 0xff8000007e7e7808 */ /* 0x000fe40005800000 */
[----:B------:R-:W-:Y:S02]  /*9d60*/  FSEL R118, R61, -INF , !P3 ;  /* 0xff8000003d767808 */ /* 0x000fe40005800000 */
[----:B------:R-:W-:Y:S02]  /*9d70*/  FSEL R108, R108, -INF , !P2 ;  /* 0xff8000006c6c7808 */ /* 0x000fe40005000000 */
[----:B------:R-:W-:-:S02]  /*9d80*/  FSEL R98, R98, -INF , !P1 ;  /* 0xff80000062627808 */ /* 0x000fc40004800000 */
[----:B------:R-:W-:Y:S01]  /*9d90*/  FSEL R64, R17, -INF , !P1 ;  /* 0xff80000011407808 */ /* 0x000fe20004800000 */
[----:B------:R-:W-:Y:S01]  /*9da0*/  IMAD.IADD R17, R3, 0x1, -R32 ;  /* 0x0000000103117824 */ /* 0x000fe200078e0a20 */
[----:B------:R-:W-:Y:S02]  /*9db0*/  IABS R11, R11 ;  /* 0x0000000b000b7213 */ /* 0x000fe40000000000 */
        /* <DEDUP_REMOVED lines=29> */
[----:B------:R-:W-:Y:S02]  /*9f90*/  IABS R15, R15 ;  /* 0x0000000f000f7213 */ /* 0x000fe40000000000 */
[----:B------:R-:W-:-:S02]  /*9fa0*/  IABS R3, R3 ;  /* 0x0000000300037213 */ /* 0x000fc40000000000 */
[----:B------:R-:W-:Y:S02]  /*9fb0*/  FMNMX3.FTZ R11, R11, R112, R162, !PT ;  /* 0x000000700b0b7276 */ /* 0x000fe400078100a2 */
[----:B------:R-:W-:Y:S02]  /*9fc0*/  FMNMX3.FTZ R19, R19, R110, R134, !PT ;  /* 0x0000006e13137276 */ /* 0x000fe40007810086 */
[----:B------:R-:W-:Y:S02]  /*9fd0*/  IABS R17, R17 ;  /* 0x0000001100117213 */ /* 0x000fe40000000000 */
[----:B------:R-:W-:Y:S02]  /*9fe0*/  I2FP.F32.S32 R15, R15 ;  /* 0x0000000f000f7245 */ /* 0x000fe40000201400 */
[----:B------:R-:W-:Y:S02]  /*9ff0*/  I2FP.F32.S32 R3, R3 ;  /* 0x0000000300037245 */ /* 0x000fe40000201400 */
[----:B------:R-:W-:-:S02]  /*a000*/  FMNMX3.FTZ R11, R11, R136, R160, !PT ;  /* 0x000000880b0b7276 */ /* 0x000fc400078100a0 */
[----:B------:R-:W-:Y:S02]  /*a010*/  IABS R38, R38 ;  /* 0x0000002600267213 */ /* 0x000fe40000000000 */
[----:B------:R-:W-:Y:S02]  /*a020*/  IABS R36, R36 ;  /* 0x0000002400247213 */ /* 0x000fe40000000000 */
[----:B------:R-:W-:Y:S01]  /*a030*/  FMNMX3.FTZ R19, R19, R130, R128, !PT ;  /* 0x0000008213137276 */ /* 0x000fe20007810080 */
[C---:B------:R-:W-:Y:S01]  /*a040*/  FFMA.FTZ R15, -R0.reuse, R15, R31 ;  /* 0x0000000f000f7223 */ /* 0x040fe2000001011f */
[----:B------:R-:W-:Y:S01]  /*a050*/  I2FP.F32.S32 R40, R17 ;  /* 0x0000001100287245 */ /* 0x000fe20000201400 */
[----:B------:R-:W-:Y:S01]  /*a060*/  FFMA.FTZ R3, -R0, R3, R4 ;  /* 0x0000000300037223 */ /* 0x000fe20000010104 */
[----:B------:R-:W-:Y:S02]  /*a070*/  FMNMX3.FTZ R11, R11, R158, R124, !PT ;  /* 0x0000009e0b0b7276 */ /* 0x000fe4000781007c */
[----:B------:R-:W-:-:S02]  /*a080*/  IABS R34, R34 ;  /* 0x0000002200227213 */ /* 0x000fc40000000000 */
[----:B------:R-:W-:Y:S02]  /*a090*/  I2FP.F32.S32 R38, R38 ;  /* 0x0000002600267245 */ /* 0x000fe40000201400 */
[----:B------:R-:W-:Y:S02]  /*a0a0*/  I2FP.F32.S32 R36, R36 ;  /* 0x0000002400247245 */ /* 0x000fe40000201400 */
[----:B------:R-:W-:Y:S02]  /*a0b0*/  IABS R4, R32 ;  /* 0x0000002000047213 */ /* 0x000fe40000000000 */
[----:B------:R-:W-:Y:S01]  /*a0c0*/  FMNMX3.FTZ R19, R19, R126, R108, !PT ;  /* 0x0000007e13137276 */ /* 0x000fe2000781006c */
[C---:B------:R-:W-:Y:S01]  /*a0d0*/  FFMA.FTZ R30, -R0.reuse, R30, R35 ;  /* 0x0000001e001e7223 */ /* 0x040fe20000010123 */
[----:B------:R-:W-:Y:S01]  /*a0e0*/  FMNMX3.FTZ R11, R11, R122, R120, !PT ;  /* 0x0000007a0b0b7276 */ /* 0x000fe20007810078 */
        /* <DEDUP_REMOVED lines=8> */
[----:B------:R-:W-:Y:S02]  /*a170*/  I2FP.F32.S32 R4, R4 ;  /* 0x0000000400047245 */ /* 0x000fe40000201400 */
[----:B------:R-:W-:Y:S01]  /*a180*/  FMNMX3.FTZ R11, R11, R118, R66, !PT ;  /* 0x000000760b0b7276 */ /* 0x000fe20007810042 */
[----:B------:R-:W-:Y:S01]  /*a190*/  FFMA.FTZ R34, -R0, R34, R163 ;  /* 0x0000002200227223 */ /* 0x000fe200000101a3 */
[----:B------:R-:W-:Y:S01]  /*a1a0*/  FSEL R42, R30, -INF , !P2 ;  /* 0xff8000001e2a7808 */ /* 0x000fe20005000000 */
[----:B------:R-:W-:Y:S01]  /*a1b0*/  FFMA.FTZ R27, -R0, R4, R27 ;  /* 0x00000004001b7223 */ /* 0x000fe2000001011b */
[----:B------:R-:W-:-:S02]  /*a1c0*/  FSEL R40, R40, -INF , !P1 ;  /* 0xff80000028287808 */ /* 0x000fc40004800000 */
[----:B------:R-:W-:Y:S02]  /*a1d0*/  FMNMX3.FTZ R19, R19, R92, R44, !PT ;  /* 0x0000005c13137276 */ /* 0x000fe4000781002c */
[----:B------:R-:W-:Y:S02]  /*a1e0*/  I2FP.F32.S32 R13, R13 ;  /* 0x0000000d000d7245 */ /* 0x000fe40000201400 */
[----:B------:R-:W-:Y:S02]  /*a1f0*/  FSEL R52, R29, -INF , !P4 ;  /* 0xff8000001d347808 */ /* 0x000fe40006000000 */
[----:B------:R-:W-:Y:S02]  /*a200*/  FSEL R36, R36, -INF , !P3 ;  /* 0xff80000024247808 */ /* 0x000fe40005800000 */
[----:B------:R-:W-:Y:S02]  /*a210*/  FMNMX3.FTZ R11, R11, R64, R54, !PT ;  /* 0x000000400b0b7276 */ /* 0x000fe40007810036 */
[----:B------:R-:W-:Y:S01]  /*a220*/  FSEL R38, R3, -INF , !P0 ;  /* 0xff80000003267808 */ /* 0x000fe20004000000 */
[----:B------:R-:W-:Y:S01]  /*a230*/  FFMA.FTZ R5, -R0, R13, R5 ;  /* 0x0000000d00057223 */ /* 0x000fe20000010105 */
[----:B------:R-:W-:-:S02]  /*a240*/  FMNMX3.FTZ R3, R19, R42, R40, !PT ;  /* 0x0000002a13037276 */ /* 0x000fc40007810028 */
[----:B------:R-:W-:Y:S02]  /*a250*/  FSEL R34, R34, -INF , !P2 ;  /* 0xff80000022227808 */ /* 0x000fe40005000000 */
        /* <DEDUP_REMOVED lines=16> */
[----:B----4-:R-:W-:-:S05]  /*a360*/  IMAD.SHL.U32 R9, R9, 0x20, RZ ;  /* 0x0000002009097824 */ /* 0x010fca00078e00ff */
[----:B------:R-:W-:Y:S02]  /*a370*/  LOP3.LUT R9, R2, 0x120, R9, 0xf8, !PT ;  /* 0x0000012002097812 */ /* 0x000fe400078ef809 */
[----:B-1----:R-:W-:Y:S02]  /*a380*/  FMNMX.FTZ R3, R76, R3, !PT ;  /* 0x000000034c037209 */ /* 0x002fe40007810000 */
[----:B------:R-:W-:Y:S02]  /*a390*/  LEA R29, R9, UR6, 0x1 ;  /* 0x00000006091d7c11 */ /* 0x000fe4000f8e08ff */
[----:B------:R-:W-:Y:S01]  /*a3a0*/  FSETP.NEU.FTZ.AND P0, PT, R3, -INF , PT ;  /* 0xff8000000300780b */ /* 0x000fe20003f1d000 */
[----:B--2---:R-:W-:Y:S02]  /*a3b0*/  FMUL.FTZ R31, R28, R3 ;  /* 0x000000031c1f7220 */ /* 0x004fe40000410000 */
[----:B------:R-:W1:Y:S01]  /*a3c0*/  LDSM.16.MT88.4 R76, [R29+0x3000] ;  /* 0x003000001d4c783b */ /* 0x000e620000004200 */
[----:B---3--:R-:W-:-:S02]  /*a3d0*/  FMNMX.FTZ R2, R5, R4, !PT ;  /* 0x0000000405027209 */ /* 0x008fc40007810000 */
[----:B------:R-:W-:Y:S01]  /*a3e0*/  FSEL R31, R31, RZ, P0 ;  /* 0x000000ff1f1f7208 */ /* 0x000fe20000000000 */
[C---:B------:R-:W-:Y:S01]  /*a3f0*/  VIADD R4, R29.reuse, 0x3000 ;  /* 0x000030001d047836 */ /* 0x040fe20000000000 */
[----:B------:R-:W-:Y:S01]  /*a400*/  FSETP.NEU.FTZ.AND P0, PT, R2, -INF , PT ;  /* 0xff8000000200780b */ /* 0x000fe20003f1d000 */
[----:B------:R-:W-:Y:S02]  /*a410*/  FMUL.FTZ R27, R28, R2 ;  /* 0x000000021c1b7220 */ /* 0x000fe40000410000 */
[-CC-:B------:R-:W-:Y:S01]  /*a420*/  FFMA.FTZ R63, R26, R28.reuse, -R31.reuse ;  /* 0x0000001c1a3f7223 */ /* 0x180fe2000001081f */
[----:B------:R-:W-:Y:S02]  /*a430*/  VIADD R26, R29, 0x3020 ;  /* 0x000030201d1a7836 */ /* 0x000fe40000000000 */
[----:B------:R-:W-:Y:S01]  /*a440*/  FSEL R27, R27, RZ, P0 ;  /* 0x000000ff1b1b7208 */ /* 0x000fe20000000000 */
[----:B------:R-:W-:Y:S02]  /*a450*/  @P6 VIADD R26, R4, 0xffffffe0 ;  /* 0xffffffe0041a6836 */ /* 0x000fe40000000000 */
[-CC-:B------:R-:W-:Y:S01]  /*a460*/  FFMA.FTZ R90, R7, R28.reuse, -R31.reuse ;  /* 0x0000001c075a7223 */ /* 0x180fe2000001081f */
[-C--:B------:R-:W-:Y:S01]  /*a470*/  FFMA.FTZ R106, R74, R28.reuse, -R31 ;  /* 0x0000001c4a6a7223 */ /* 0x080fe2000001081f */
[-C--:B------:R-:W-:Y:S01]  /*a480*/  FFMA.FTZ R102, R6, R28.reuse, -R27 ;  /* 0x0000001c06667223 */ /* 0x080fe2000001081b */
[-C--:B------:R-:W-:Y:S01]  /*a490*/  FFMA.FTZ R49, R72, R28.reuse, -R31 ;  /* 0x0000001c48317223 */ /* 0x080fe2000001081f */
[----:B------:R-:W2:Y:S01]  /*a4a0*/  LDSM.16.MT88.4 R4, [R26] ;  /* 0x000000001a04783b */ /* 0x000ea20000004200 */
[-CC-:B------:R-:W-:Y:S01]  /*a4b0*/  FFMA.FTZ R61, R8, R28.reuse, -R27.reuse ;  /* 0x0000001c083d7223 */ /* 0x180fe2000001081b */
[-CC-:B------:R-:W-:Y:S01]  /*a4c0*/  FFMA.FTZ R88, R68, R28.reuse, -R27.reuse ;  /* 0x0000001c44587223 */ /* 0x180fe2000001081b */
[-C--:B------:R-:W-:Y:S01]  /*a4d0*/  FFMA.FTZ R47, R60, R28.reuse, -R27 ;  /* 0x0000001c3c2f7223 */ /* 0x080fe2000001081b */
[----:B------:R-:W-:Y:S01]  /*a4e0*/  MUFU.EX2 R106, R106 ;  /* 0x0000006a006a7308 */ /* 0x000fe20000000800 */
[----:B------:R-:W-:-:S02]  /*a4f0*/  FFMA.FTZ R13, R10, R28, -R31 ;  /* 0x0000001c0a0d7223 */ /* 0x000fc4000001081f */
[----:B------:R-:W3:Y:S01]  /*a500*/  LDSM.16.MT88.4 R8, [R29+0x3400] ;  /* 0x003400001d08783b */ /* 0x000ee20000004200 */
[----:B------:R-:W4:Y:S04]  /*a510*/  MUFU.EX2 R63, R63 ;  /* 0x0000003f003f7308 */ /* 0x000f280000000800 */
[----:B------:R-:W-:Y:S04]  /*a520*/  MUFU.EX2 R90, R90 ;  /* 0x0000005a005a7308 */ /* 0x000fe80000000800 */
[----:B------:R-:W-:Y:S04]  /*a530*/  MUFU.EX2 R49, R49 ;  /* 0x0000003100317308 */ /* 0x000fe80000000800 */
[----:B------:R-:W-:Y:S04]  /*a540*/  MUFU.EX2 R102, R102 ;  /* 0x0000006600667308 */ /* 0x000fe80000000800 */
[----:B------:R-:W5:Y:S04]  /*a550*/  MUFU.EX2 R61, R61 ;  /* 0x0000003d003d7308 */ /* 0x000f680000000800 */
[----:B------:R-:W-:Y:S04]  /*a560*/  MUFU.EX2 R88, R88 ;  /* 0x0000005800587308 */ /* 0x000fe80000000800 */
[----:B------:R-:W1:Y:S01]  /*a570*/  MUFU.EX2 R47, R47 ;  /* 0x0000002f002f7308 */ /* 0x000e620000000800 */
[-CC-:B------:R-:W-:Y:S01]  /*a580*/  FFMA.FTZ R70, R70, R28.reuse, -R31.reuse ;  /* 0x0000001c46467223 */ /* 0x180fe2000001081f */
[-C--:B------:R-:W-:Y:S01]  /*a590*/  FFMA.FTZ R41, R62, R28.reuse, -R31 ;  /* 0x0000001c3e297223 */ /* 0x080fe2000001081f */
[----:B------:R-:W-:Y:S01]  /*a5a0*/  FFMA.FTZ R39, R46, R28, -R27 ;  /* 0x0000001c2e277223 */ /* 0x000fe2000001081b */
[----:B----4-:R-:W-:Y:S01]  /*a5b0*/  F2FP.F16.F32.PACK_AB R68, R63, R106 ;  /* 0x0000006a3f44723e */ /* 0x010fe200000000ff */
[----:B------:R4:W-:Y:S01]  /*a5c0*/  MUFU.EX2 R62, R70 ;  /* 0x00000046003e7308 */ /* 0x0009e20000000800 */
[----:B-----5:R-:W-:Y:S01]  /*a5d0*/  F2FP.F16.F32.PACK_AB R69, R61, R102 ;  /* 0x000000663d45723e */ /* 0x020fe200000000ff */
[-C--:B------:R-:W-:Y:S01]  /*a5e0*/  FFMA.FTZ R35, R50, R28.reuse, -R31 ;  /* 0x0000001c32237223 */ /* 0x080fe2000001081f */
[-CC-:B------:R-:W-:Y:S01]  /*a5f0*/  FFMA.FTZ R48, R48, R28.reuse, -R27.reuse ;  /* 0x0000001c30307223 */ /* 0x180fe2000001081b */
[-CC-:B------:R-:W-:Y:S01]  /*a600*/  FFMA.FTZ R46, R18, R28.reuse, -R27.reuse ;  /* 0x0000001c122e7223 */ /* 0x180fe2000001081b */
[----:B------:R-:W-:-:S02]  /*a610*/  FFMA.FTZ R33, R16, R28, -R27 ;  /* 0x0000001c10217223 */ /* 0x000fc4000001081b */
[----:B------:R-:W5:Y:S01]  /*a620*/  LDSM.16.MT88.4 R16, [R26+0x400] ;  /* 0x000400001a10783b */ /* 0x000f620000004200 */
[----:B-1----:R-:W-:Y:S02]  /*a630*/  F2FP.F16.F32.PACK_AB R71, R47, R88 ;  /* 0x000000582f47723e */ /* 0x002fe400000000ff */
[----:B----4-:R-:W-:Y:S01]  /*a640*/  F2FP.F16.F32.PACK_AB R70, R49, R90 ;  /* 0x0000005a3146723e */ /* 0x010fe200000000ff */
[----:B------:R-:W1:Y:S04]  /*a650*/  MUFU.EX2 R41, R41 ;  /* 0x0000002900297308 */ /* 0x000e680000000800 */
[----:B------:R4:W-:Y:S02]  /*a660*/  MUFU.EX2 R50, R13 ;  /* 0x0000000d00327308 */ /* 0x0009e40000000800 */
[C---:B------:R-:W-:Y:S02]  /*a670*/  HMMA.16816.F32 R80, R68.reuse, R76, RZ ;  /* 0x0000004c4450723c */ /* 0x040fe400000018ff */
[----:B------:R-:W-:Y:S04]  /*a680*/  MUFU.EX2 R35, R35 ;  /* 0x0000002300237308 */ /* 0x000fe80000000800 */
[----:B------:R-:W-:Y:S02]  /*a690*/  MUFU.EX2 R48, R48 ;  /* 0x0000003000307308 */ /* 0x000fe40000000800 */
[C---:B------:R-:W-:Y:S02]  /*a6a0*/  HMMA.16816.F32 R76, R68.reuse, R78, RZ ;  /* 0x0000004e444c723c */ /* 0x040fe400000018ff */
[----:B------:R-:W3:Y:S04]  /*a6b0*/  MUFU.EX2 R39, R39 ;  /* 0x0000002700277308 */ /* 0x000ee80000000800 */
[----:B------:R-:W-:Y:S04]  /*a6c0*/  MUFU.EX2 R46, R46 ;  /* 0x0000002e002e7308 */ /* 0x000fe80000000800 */
[----:B------:R-:W5:Y:S01]  /*a6d0*/  MUFU.EX2 R33, R33 ;  /* 0x0000002100217308 */ /* 0x000f620000000800 */
[----:B--2---:R-:W-:Y:S01]  /*a6e0*/  HMMA.16816.F32 R72, R68, R4, RZ ;  /* 0x000000044448723c */ /* 0x004fe200000018ff */
[-CC-:B------:R-:W-:Y:S01]  /*a6f0*/  FFMA.FTZ R60, R14, R28.reuse, -R31.reuse ;  /* 0x0000001c0e3c7223 */ /* 0x180fe2000001081f */
[----:B------:R-:W-:Y:S01]  /*a700*/  FFMA.FTZ R45, R12, R28, -R31 ;  /* 0x0000001c0c2d7223 */ /* 0x000fe2000001081f */
[----:B-1----:R-:W-:Y:S01]  /*a710*/  F2FP.F16.F32.PACK_AB R4, R41, R62 ;  /* 0x0000003e2904723e */ /* 0x002fe200000000ff */
[----:B----4-:R-:W1:Y:S01]  /*a720*/  LDSM.16.MT88.4 R12, [R29+0x3800] ;  /* 0x003800001d0c783b */ /* 0x010e620000004200 */
[----:B---3--:R-:W-:-:S03]  /*a730*/  F2FP.F16.F32.PACK_AB R5, R39, R48 ;  /* 0x000000302705723e */ /* 0x008fc600000000ff */
[----:B------:R-:W-:Y:S01]  /*a740*/  HMMA.16816.F32 R68, R68, R6, RZ ;  /* 0x000000064444723c */ /* 0x000fe200000018ff */
[----:B------:R-:W-:Y:S02]  /*a750*/  F2FP.F16.F32.PACK_AB R6, R35, R50 ;  /* 0x000000322306723e */ /* 0x000fe400000000ff */
[----:B-----5:R-:W-:Y:S01]  /*a760*/  F2FP.F16.F32.PACK_AB R7, R33, R46 ;  /* 0x0000002e2107723e */ /* 0x020fe200000000ff */
[----:B------:R-:W-:-:S06]  /*a770*/  FFMA.FTZ R51, R94, R28, -R27 ;  /* 0x0000001c5e337223 */ /* 0x000fcc000001081b */
[----:B------:R-:W-:Y:S05]  /*a780*/  HMMA.16816.F32 R80, R4, R8, R80 ;  /* 0x000000080450723c */ /* 0x000fea0000001850 */
[----:B------:R-:W-:-:S03]  /*a790*/  FFMA.FTZ R86, R86, R28, -R27 ;  /* 0x0000001c56567223 */ /* 0x000fc6000001081b */
[C---:B------:R-:W-:Y:S01]  /*a7a0*/  HMMA.16816.F32 R76, R4.reuse, R10, R76 ;  /* 0x0000000a044c723c */ /* 0x040fe2000000184c */
[----:B------:R-:W2:Y:S02]  /*a7b0*/  LDSM.16.MT88.4 R8, [R26+0x800] ;  /* 0x000800001a08783b */ /* 0x000ea40000004200 */
[-CC-:B------:R-:W-:Y:S01]  /*a7c0*/  FFMA.FTZ R67, R43, R28.reuse, -R31.reuse ;  /* 0x0000001c2b437223 */ /* 0x180fe2000001081f */
[-C--:B------:R-:W-:Y:S01]  /*a7d0*/  FFMA.FTZ R55, R58, R28.reuse, -R31 ;  /* 0x0000001c3a377223 */ /* 0x080fe2000001081f */
[-CC-:B------:R-:W-:Y:S01]  /*a7e0*/  FFMA.FTZ R53, R37, R28.reuse, -R27.reuse ;  /* 0x0000001c25357223 */ /* 0x180fe2000001081b */
[-C--:B------:R-:W-:Y:S01]  /*a7f0*/  FFMA.FTZ R23, R23, R28.reuse, -R27 ;  /* 0x0000001c17177223 */ /* 0x080fe2000001081b */
[----:B------:R-:W-:Y:S01]  /*a800*/  MUFU.EX2 R43, R45 ;  /* 0x0000002d002b7308 */ /* 0x000fe20000000800 */
[----:B------:R-:W-:Y:S03]  /*a810*/  HMMA.16816.F32 R72, R4, R16, R72 ;  /* 0x000000100448723c */ /* 0x000fe60000001848 */
[----:B------:R-:W3:Y:S01]  /*a820*/  MUFU.EX2 R60, R60 ;  /* 0x0000003c003c7308 */ /* 0x000ee20000000800 */
[----:B------:R-:W-:-:S03]  /*a830*/  FFMA.FTZ R16, R21, R28, -R31 ;  /* 0x0000001c15107223 */ /* 0x000fc6000001081f */
[----:B------:R-:W-:Y:S04]  /*a840*/  MUFU.EX2 R58, R67 ;  /* 0x00000043003a7308 */ /* 0x000fe80000000800 */
[----:B------:R-:W4:Y:S04]  /*a850*/  MUFU.EX2 R37, R55 ;  /* 0x0000003700257308 */ /* 0x000f280000000800 */
[----:B------:R5:W-:Y:S04]  /*a860*/  MUFU.EX2 R94, R53 ;  /* 0x00000035005e7308 */ /* 0x000be80000000800 */
[----:B------:R-:W1:Y:S04]  /*a870*/  MUFU.EX2 R51, R51 ;  /* 0x0000003300337308 */ /* 0x000e680000000800 */
[----:B------:R3:W-:Y:S04]  /*a880*/  MUFU.EX2 R45, R23 ;  /* 0x00000017002d7308 */ /* 0x0007e80000000800 */
[----:B------:R-:W2:Y:S01]  /*a890*/  MUFU.EX2 R86, R86 ;  /* 0x0000005600567308 */ /* 0x000ea20000000800 */
[-CC-:B------:R-:W-:Y:S01]  /*a8a0*/  FFMA.FTZ R87, R20, R28.reuse, -R31.reuse ;  /* 0x0000001c14577223 */ /* 0x180fe2000001081f */
[-CC-:B-----5:R-:W-:Y:S01]  /*a8b0*/  FFMA.FTZ R53, R22, R28.reuse, -R31.reuse ;  /* 0x0000001c16357223 */ /* 0x1a0fe2000001081f */
[----:B------:R-:W-:Y:S01]  /*a8c0*/  FFMA.FTZ R55, R104, R28, -R31 ;  /* 0x0000001c68377223 */ /* 0x000fe2000001081f */
[----:B------:R-:W-:Y:S01]  /*a8d0*/  HMMA.16816.F32 R68, R4, R18, R68 ;  /* 0x000000120444723c */ /* 0x000fe20000001844 */
[----:B------:R5:W-:Y:S01]  /*a8e0*/  MUFU.EX2 R104, R16 ;  /* 0x0000001000687308 */ /* 0x000be20000000800 */
[----:B---3--:R-:W3:Y:S01]  /*a8f0*/  LDSM.16.MT88.4 R20, [R29+0x3c00] ;  /* 0x003c00001d14783b */ /* 0x008ee20000004200 */
[----:B------:R-:W-:-:S02]  /*a900*/  F2FP.F16.F32.PACK_AB R4, R43, R60 ;  /* 0x0000003c2b04723e */ /* 0x000fc400000000ff */
[----:B----4-:R-:W-:Y:S01]  /*a910*/  F2FP.F16.F32.PACK_AB R6, R37, R58 ;  /* 0x0000003a2506723e */ /* 0x010fe200000000ff */
[----:B-----5:R-:W4:Y:S01]  /*a920*/  LDSM.16.MT88.4 R16, [R26+0xc00] ;  /* 0x000c00001a10783b */ /* 0x020f220000004200 */
[----:B-1----:R-:W-:Y:S02]  /*a930*/  F2FP.F16.F32.PACK_AB R5, R51, R94 ;  /* 0x0000005e3305723e */ /* 0x002fe400000000ff */
[----:B--2---:R-:W-:Y:S01]  /*a940*/  F2FP.F16.F32.PACK_AB R7, R86, R45 ;  /* 0x0000002d5607723e */ /* 0x004fe200000000ff */
[-CC-:B------:R-:W-:Y:S01]  /*a950*/  FFMA.FTZ R67, R65, R28.reuse, -R27.reuse ;  /* 0x0000001c41437223 */ /* 0x180fe2000001081b */
[-CC-:B------:R-:W-:Y:S01]  /*a960*/  FFMA.FTZ R91, R114, R28.reuse, -R27.reuse ;  /* 0x0000001c725b7223 */ /* 0x180fe2000001081b */
[----:B------:R-:W-:-:S04]  /*a970*/  FFMA.FTZ R89, R112, R28, -R27 ;  /* 0x0000001c70597223 */ /* 0x000fc8000001081b */
[C---:B------:R-:W-:Y:S03]  /*a980*/  HMMA.16816.F32 R80, R4.reuse, R12, R80 ;  /* 0x0000000c0450723c */ /* 0x040fe60000001850 */
[-C--:B------:R-:W-:Y:S01]  /*a990*/  FFMA.FTZ R12, R59, R28.reuse, -R27 ;  /* 0x0000001c3b0c7223 */ /* 0x080fe2000001081b */
[-CC-:B------:R-:W-:Y:S01]  /*a9a0*/  FFMA.FTZ R13, R100, R28.reuse, -R31.reuse ;  /* 0x0000001c640d7223 */ /* 0x180fe2000001081f */
[----:B------:R-:W1:Y:S04]  /*a9b0*/  MUFU.EX2 R55, R55 ;  /* 0x0000003700377308 */ /* 0x000e680000000800 */
[----:B------:R-:W-:Y:S01]  /*a9c0*/  MUFU.EX2 R100, R87 ;  /* 0x0000005700647308 */ /* 0x000fe20000000800 */
[C---:B------:R-:W-:Y:S03]  /*a9d0*/  HMMA.16816.F32 R76, R4.reuse, R14, R76 ;  /* 0x0000000e044c723c */ /* 0x040fe6000000184c */
[----:B------:R-:W2:Y:S04]  /*a9e0*/  MUFU.EX2 R53, R53 ;  /* 0x0000003500357308 */ /* 0x000ea80000000800 */
[----:B------:R-:W-:Y:S01]  /*a9f0*/  MUFU.EX2 R65, R12 ;  /* 0x0000000c00417308 */ /* 0x000fe20000000800 */
[C---:B------:R-:W-:Y:S03]  /*aa00*/  HMMA.16816.F32 R72, R4.reuse, R8, R72 ;  /* 0x000000080448723c */ /* 0x040fe60000001848 */
[----:B------:R-:W5:Y:S04]  /*aa10*/  MUFU.EX2 R114, R67 ;  /* 0x0000004300727308 */ /* 0x000f680000000800 */
[----:B------:R-:W-:Y:S01]  /*aa20*/  MUFU.EX2 R112, R91 ;  /* 0x0000005b00707308 */ /* 0x000fe20000000800 */
[----:B------:R-:W-:Y:S03]  /*aa30*/  HMMA.16816.F32 R68, R4, R10, R68 ;  /* 0x0000000a0444723c */ /* 0x000fe60000001844 */
[----:B------:R-:W3:Y:S04]  /*aa40*/  MUFU.EX2 R87, R89 ;  /* 0x0000005900577308 */ /* 0x000ee80000000800 */
[----:B------:R2:W-:Y:S01]  /*aa50*/  MUFU.EX2 R59, R13 ;  /* 0x0000000d003b7308 */ /* 0x0005e20000000800 */
[-CC-:B------:R-:W-:Y:S01]  /*aa60*/  FFMA.FTZ R9, R116, R28.reuse, -R31.reuse ;  /* 0x0000001c74097223 */ /* 0x180fe2000001081f */
[----:B------:R-:W-:Y:S01]  /*aa70*/  FFMA.FTZ R8, R110, R28, -R31 ;  /* 0x0000001c6e087223 */ /* 0x000fe2000001081f */
[----:B-1----:R-:W-:Y:S01]  /*aa80*/  F2FP.F16.F32.PACK_AB R4, R55, R104 ;  /* 0x000000683704723e */ /* 0x002fe200000000ff */
[----:B--2---:R-:W1:Y:S01]  /*aa90*/  LDSM.16.MT88.4 R12, [R29+0x4000] ;  /* 0x004000001d0c783b */ /* 0x004e620000004200 */
[----:B------:R-:W-:Y:S01]  /*aaa0*/  MUFU.EX2 R110, R9 ;  /* 0x00000009006e7308 */ /* 0x000fe20000000800 */
[----:B------:R-:W-:-:S02]  /*aab0*/  F2FP.F16.F32.PACK_AB R6, R100, R53 ;  /* 0x000000356406723e */ /* 0x000fc400000000ff */
[----:B-----5:R-:W-:Y:S01]  /*aac0*/  F2FP.F16.F32.PACK_AB R5, R114, R65 ;  /* 0x000000417205723e */ /* 0x020fe200000000ff */
[----:B------:R2:W-:Y:S01]  /*aad0*/  MUFU.EX2 R67, R8 ;  /* 0x0000000800437308 */ /* 0x0005e20000000800 */
[----:B---3--:R-:W-:Y:S01]  /*aae0*/  F2FP.F16.F32.PACK_AB R7, R87, R112 ;  /* 0x000000705707723e */ /* 0x008fe200000000ff */
[-CC-:B------:R-:W-:Y:S01]  /*aaf0*/  FFMA.FTZ R91, R136, R28.reuse, -R27.reuse ;  /* 0x0000001c885b7223 */ /* 0x180fe2000001081b */
[-C--:B------:R-:W-:Y:S01]  /*ab00*/  FFMA.FTZ R89, R160, R28.reuse, -R27 ;  /* 0x0000001ca0597223 */ /* 0x080fe2000001081b */
[-C--:B------:R-:W-:Y:S01]  /*ab10*/  FFMA.FTZ R164, R164, R28.reuse, -R31 ;  /* 0x0000001ca4a47223 */ /* 0x080fe2000001081f */
[-CC-:B------:R-:W-:Y:S01]  /*ab20*/  FFMA.FTZ R162, R162, R28.reuse, -R27.reuse ;  /* 0x0000001ca2a27223 */ /* 0x180fe2000001081b */
[-C--:B------:R-:W-:Y:S02]  /*ab30*/  FFMA.FTZ R158, R158, R28.reuse, -R27 ;  /* 0x0000001c9e9e7223 */ /* 0x080fe4000001081b */
[C---:B------:R-:W-:Y:S01]  /*ab40*/  HMMA.16816.F32 R80, R4.reuse, R20, R80 ;  /* 0x000000140450723c */ /* 0x040fe20000001850 */
[----:B--2---:R-:W2:Y:S01]  /*ab50*/  LDSM.16.MT88.4 R8, [R26+0x1000] ;  /* 0x001000001a08783b */ /* 0x004ea20000004200 */
[----:B------:R-:W3:Y:S06]  /*ab60*/  MUFU.EX2 R116, R164 ;  /* 0x000000a400747308 */ /* 0x000eec0000000800 */
[C---:B------:R-:W-:Y:S01]  /*ab70*/  HMMA.16816.F32 R76, R4.reuse, R22, R76 ;  /* 0x00000016044c723c */ /* 0x040fe2000000184c */
[----:B------:R-:W-:Y:S04]  /*ab80*/  MUFU.EX2 R136, R162 ;  /* 0x000000a200887308 */ /* 0x000fe80000000800 */
[----:B------:R-:W5:Y:S03]  /*ab90*/  MUFU.EX2 R91, R91 ;  /* 0x0000005b005b7308 */ /* 0x000f660000000800 */
[C---:B----4-:R-:W-:Y:S01]  /*aba0*/  HMMA.16816.F32 R72, R4.reuse, R16, R72 ;  /* 0x000000100448723c */ /* 0x050fe20000001848 */
[----:B------:R-:W-:Y:S04]  /*abb0*/  MUFU.EX2 R89, R89 ;  /* 0x0000005900597308 */ /* 0x000fe80000000800 */
[----:B------:R-:W4:Y:S03]  /*abc0*/  MUFU.EX2 R20, R158 ;  /* 0x0000009e00147308 */ /* 0x000f260000000800 */
[----:B------:R-:W-:Y:S01]  /*abd0*/  HMMA.16816.F32 R68, R4, R18, R68 ;  /* 0x000000120444723c */ /* 0x000fe20000001844 */
[----:B------:R-:W2:Y:S02]  /*abe0*/  LDSM.16.MT88.4 R16, [R29+0x4400] ;  /* 0x004400001d10783b */ /* 0x000ea40000004200 */
[----:B---3--:R-:W-:Y:S01]  /*abf0*/  F2FP.F16.F32.PACK_AB R4, R116, R59 ;  /* 0x0000003b7404723e */ /* 0x008fe200000000ff */
[--C-:B------:R-:W-:Y:S01]  /*ac00*/  FFMA.FTZ R22, R134, R28, -R31.reuse ;  /* 0x0000001c86167223 */ /* 0x100fe2000001081f */
[----:B------:R-:W-:Y:S01]  /*ac10*/  F2FP.F16.F32.PACK_AB R6, R67, R110 ;  /* 0x0000006e4306723e */ /* 0x000fe200000000ff */
[--C-:B------:R-:W-:Y:S01]  /*ac20*/  FFMA.FTZ R23, R130, R28, -R31.reuse ;  /* 0x0000001c82177223 */ /* 0x100fe2000001081f */
[----:B-----5:R-:W-:Y:S01]  /*ac30*/  F2FP.F16.F32.PACK_AB R5, R91, R136 ;  /* 0x000000885b05723e */ /* 0x020fe200000000ff */
[-C--:B------:R-:W-:Y:S01]  /*ac40*/  FFMA.FTZ R21, R128, R28.reuse, -R31 ;  /* 0x0000001c80157223 */ /* 0x080fe2000001081f */
[-CC-:B------:R-:W-:Y:S01]  /*ac50*/  FFMA.FTZ R95, R124, R28.reuse, -R27.reuse ;  /* 0x0000001c7c5f7223 */ /* 0x180fe2000001081b */
[-CC-:B------:R-:W-:Y:S01]  /*ac60*/  FFMA.FTZ R93, R120, R28.reuse, -R27.reuse ;  /* 0x0000001c785d7223 */ /* 0x180fe2000001081b */
[-C--:B------:R-:W-:Y:S01]  /*ac70*/  FFMA.FTZ R118, R118, R28.reuse, -R27 ;  /* 0x0000001c76767223 */ /* 0x080fe2000001081b */
[----:B----4-:R-:W-:Y:S01]  /*ac80*/  F2FP.F16.F32.PACK_AB R7, R20, R89 ;  /* 0x000000591407723e */ /* 0x010fe200000000ff */
[-C--:B------:R-:W-:Y:S01]  /*ac90*/  FFMA.FTZ R126, R126, R28.reuse, -R31 ;  /* 0x0000001c7e7e7223 */ /* 0x080fe2000001081f */
[----:B------:R-:W-:Y:S01]  /*aca0*/  FFMA.FTZ R122, R122, R28, -R27 ;  /* 0x0000001c7a7a7223 */ /* 0x000fe2000001081b */
[----:B------:R-:W-:Y:S04]  /*acb0*/  MUFU.EX2 R22, R22 ;  /* 0x0000001600167308 */ /* 0x000fe80000000800 */
[C---:B-1----:R-:W-:Y:S01]  /*acc0*/  HMMA.16816.F32 R80, R4.reuse, R12, R80 ;  /* 0x0000000c0450723c */ /* 0x042fe20000001850 */
[----:B------:R-:W1:Y:S04]  /*acd0*/  MUFU.EX2 R23, R23 ;  /* 0x0000001700177308 */ /* 0x000e680000000800 */
        /* <DEDUP_REMOVED lines=8> */
[----:B--2---:R-:W-:Y:S03]  /*ad60*/  HMMA.16816.F32 R72, R4, R8, R72 ;  /* 0x000000080448723c */ /* 0x004fe60000001848 */
[----:B------:R-:W-:Y:S01]  /*ad70*/  FADD.FTZ R9, R106, R63 ;  /* 0x0000003f6a097221 */ /* 0x000fe20000010000 */
[----:B------:R-:W-:-:S04]  /*ad80*/  FADD.FTZ R61, R102, R61 ;  /* 0x0000003d663d7221 */ /* 0x000fc80000010000 */
[----:B------:R-:W-:Y:S03]  /*ad90*/  HMMA.16816.F32 R68, R4, R10, R68 ;  /* 0x0000000a0444723c */ /* 0x000fe60000001844 */
[----:B-1----:R-:W-:Y:S02]  /*ada0*/  F2FP.F16.F32.PACK_AB R4, R23, R22 ;  /* 0x000000161704723e */ /* 0x002fe400000000ff */
[----:B---3--:R-:W-:Y:S02]  /*adb0*/  F2FP.F16.F32.PACK_AB R6, R124, R21 ;  /* 0x000000157c06723e */ /* 0x008fe400000000ff */
[----:B-----5:R-:W-:Y:S02]  /*adc0*/  F2FP.F16.F32.PACK_AB R5, R120, R95 ;  /* 0x0000005f7805723e */ /* 0x020fe400000000ff */
[----:B------:R-:W-:Y:S01]  /*add0*/  F2FP.F16.F32.PACK_AB R7, R118, R93 ;  /* 0x0000005d7607723e */ /* 0x000fe200000000ff */
[----:B------:R-:W-:Y:S01]  /*ade0*/  FADD.FTZ R90, R90, R9 ;  /* 0x000000095a5a7221 */ /* 0x000fe20000010000 */
[----:B------:R-:W-:Y:S01]  /*adf0*/  FADD.FTZ R88, R88, R61 ;  /* 0x0000003d58587221 */ /* 0x000fe20000010000 */
[----:B------:R-:W1:Y:S02]  /*ae00*/  LDSM.16.MT88.4 R8, [R29+0x4800] ;  /* 0x004800001d08783b */ /* 0x000e640000004200 */
[----:B------:R-:W-:-:S02]  /*ae10*/  FADD.FTZ R49, R49, R90 ;  /* 0x0000005a31317221 */ /* 0x000fc40000010000 */
[----:B------:R-:W-:Y:S03]  /*ae20*/  HMMA.16816.F32 R80, R4, R16, R80 ;  /* 0x000000100450723c */ /* 0x000fe60000001850 */
[----:B------:R-:W-:Y:S01]  /*ae30*/  FADD.FTZ R17, R47, R88 ;  /* 0x000000582f117221 */ /* 0x000fe20000010000 */
[----:B------:R-:W-:-:S03]  /*ae40*/  FADD.FTZ R62, R62, R49 ;  /* 0x000000313e3e7221 */ /* 0x000fc60000010000 */
[----:B------:R-:W-:Y:S01]  /*ae50*/  FADD.FTZ R88, R48, R17 ;  /* 0x0000001130587221 */ /* 0x000fe20000010000 */
[-CC-:B------:R-:W-:Y:S01]  /*ae60*/  FFMA.FTZ R16, R66, R28.reuse, -R27.reuse ;  /* 0x0000001c42107223 */ /* 0x180fe2000001081b */
[----:B------:R-:W-:Y:S01]  /*ae70*/  FADD.FTZ R17, R41, R62 ;  /* 0x0000003e29117221 */ /* 0x000fe20000010000 */
[----:B------:R-:W-:Y:S03]  /*ae80*/  HMMA.16816.F32 R76, R4, R18, R76 ;  /* 0x00000012044c723c */ /* 0x000fe6000000184c */
[----:B------:R-:W-:Y:S01]  /*ae90*/  FFMA.FTZ R18, R54, R28, -R27 ;  /* 0x0000001c36127223 */ /* 0x000fe2000001081b */
[----:B------:R-:W-:Y:S01]  /*aea0*/  FADD.FTZ R39, R39, R88 ;  /* 0x0000005827277221 */ /* 0x000fe20000010000 */
[----:B------:R-:W-:Y:S01]  /*aeb0*/  MUFU.EX2 R47, R16 ;  /* 0x00000010002f7308 */ /* 0x000fe20000000800 */
[----:B------:R-:W-:Y:S02]  /*aec0*/  FADD.FTZ R50, R50, R17 ;  /* 0x0000001132327221 */ /* 0x000fe40000010000 */
[----:B------:R-:W-:Y:S01]  /*aed0*/  FADD.FTZ R46, R46, R39 ;  /* 0x000000272e2e7221 */ /* 0x000fe20000010000 */
[----:B------:R2:W-:Y:S01]  /*aee0*/  MUFU.EX2 R41, R18 ;  /* 0x0000001200297308 */ /* 0x0005e20000000800 */
[----:B------:R-:W-:-:S02]  /*aef0*/  FADD.FTZ R35, R35, R50 ;  /* 0x0000003223237221 */ /* 0x000fc40000010000 */
[----:B------:R-:W-:Y:S01]  /*af00*/  FADD.FTZ R33, R33, R46 ;  /* 0x0000002e21217221 */ /* 0x000fe20000010000 */
[----:B----4-:R-:W-:Y:S03]  /*af10*/  HMMA.16816.F32 R72, R4, R12, R72 ;  /* 0x0000000c0448723c */ /* 0x010fe60000001848 */
[----:B------:R-:W-:Y:S01]  /*af20*/  FADD.FTZ R60, R60, R35 ;  /* 0x000000233c3c7221 */ /* 0x000fe20000010000 */
[----:B------:R-:W-:Y:S01]  /*af30*/  FADD.FTZ R12, R94, R33 ;  /* 0x000000215e0c7221 */ /* 0x000fe20000010000 */
[----:B--2---:R-:W2:Y:S01]  /*af40*/  LDSM.16.MT88.4 R16, [R26+0x1800] ;  /* 0x001800001a10783b */ /* 0x004ea20000004200 */
[-C--:B------:R-:W-:Y:S01]  /*af50*/  FFMA.FTZ R63, R98, R28.reuse, -R31 ;  /* 0x0000001c623f7223 */ /* 0x080fe2000001081f */
[-C--:B------:R-:W-:Y:S01]  /*af60*/  FFMA.FTZ R48, R52, R28.reuse, -R27 ;  /* 0x0000001c34307223 */ /* 0x080fe2000001081b */
        /* <DEDUP_REMOVED lines=8> */
[----:B------:R-:W-:Y:S04]  /*aff0*/  MUFU.EX2 R96, R108 ;  /* 0x0000006c00607308 */ /* 0x000fe80000000800 */
[----:B------:R-:W3:Y:S01]  /*b000*/  MUFU.EX2 R63, R63 ;  /* 0x0000003f003f7308 */ /* 0x000ee20000000800 */
[----:B------:R-:W-:-:S03]  /*b010*/  FADD.FTZ R37, R37, R58 ;  /* 0x0000003a25257221 */ /* 0x000fc60000010000 */
[----:B------:R-:W-:Y:S01]  /*b020*/  MUFU.EX2 R61, R97 ;  /* 0x00000061003d7308 */ /* 0x000fe20000000800 */
[----:B------:R-:W-:-:S03]  /*b030*/  FADD.FTZ R86, R86, R45 ;  /* 0x0000002d56567221 */ /* 0x000fc60000010000 */
[----:B------:R-:W4:Y:S04]  /*b040*/  MUFU.EX2 R66, R92 ;  /* 0x0000005c00427308 */ /* 0x000f280000000800 */
[----:B------:R-:W5:Y:S04]  /*b050*/  MUFU.EX2 R54, R64 ;  /* 0x0000004000367308 */ /* 0x000f680000000800 */
[----:B------:R-:W1:Y:S01]  /*b060*/  MUFU.EX2 R48, R48 ;  /* 0x0000003000307308 */ /* 0x000e620000000800 */
[----:B------:R-:W-:Y:S01]  /*b070*/  HMMA.16816.F32 R68, R4, R14, R68 ;  /* 0x0000000e0444723c */ /* 0x000fe20000001844 */
[----:B------:R2:W2:Y:S02]  /*b080*/  LDSM.16.MT88.4 R12, [R29+0x4c00] ;  /* 0x004c00001d0c783b */ /* 0x0004a40000004200 */
        /* <DEDUP_REMOVED lines=10> */
[-CC-:B------:R-:W-:Y:S01]  /*b130*/  FFMA.FTZ R33, R44, R28.reuse, -R31.reuse ;  /* 0x0000001c2c217223 */ /* 0x180fe2000001081f */
[-C--:B------:R-:W-:Y:S01]  /*b140*/  FFMA.FTZ R160, R38, R28.reuse, -R31 ;  /* 0x0000001c26a07223 */ /* 0x080fe2000001081f */
[----:B------:R-:W-:Y:S01]  /*b150*/  FADD.FTZ R100, R100, R53 ;  /* 0x0000003564647221 */ /* 0x000fe20000010000 */
[----:B------:R-:W-:Y:S01]  /*b160*/  FADD.FTZ R87, R87, R112 ;  /* 0x0000007057577221 */ /* 0x000fe20000010000 */
[-CC-:B------:R-:W-:Y:S01]  /*b170*/  FFMA.FTZ R42, R42, R28.reuse, -R31.reuse ;  /* 0x0000001c2a2a7223 */ /* 0x180fe2000001081f */
[-C--:B------:R-:W-:Y:S01]  /*b180*/  FFMA.FTZ R40, R40, R28.reuse, -R31 ;  /* 0x0000001c28287223 */ /* 0x080fe2000001081f */
[-CC-:B------:R-:W-:Y:S01]  /*b190*/  FFMA.FTZ R36, R36, R28.reuse, -R27.reuse ;  /* 0x0000001c24247223 */ /* 0x180fe2000001081b */
[-CC-:B------:R-:W-:Y:S01]  /*b1a0*/  FFMA.FTZ R37, R34, R28.reuse, -R27.reuse ;  /* 0x0000001c22257223 */ /* 0x180fe2000001081b */
[-CC-:B------:R-:W-:Y:S01]  /*b1b0*/  FFMA.FTZ R32, R32, R28.reuse, -R27.reuse ;  /* 0x0000001c20207223 */ /* 0x180fe2000001081b */
[C---:B------:R-:W-:Y:S03]  /*b1c0*/  HMMA.16816.F32 R80, R4.reuse, R8, R80 ;  /* 0x000000080450723c */ /* 0x040fe60000001850 */
[----:B------:R-:W-:Y:S01]  /*b1d0*/  FFMA.FTZ R28, R30, R28, -R27 ;  /* 0x0000001c1e1c7223 */ /* 0x000fe2000001081b */
[----:B------:R-:W-:Y:S01]  /*b1e0*/  FADD.FTZ R35, R59, R100 ;  /* 0x000000643b237221 */ /* 0x000fe20000010000 */
[----:B------:R-:W-:Y:S01]  /*b1f0*/  FADD.FTZ R136, R136, R87 ;  /* 0x0000005788887221 */ /* 0x000fe20000010000 */
[----:B------:R-:W-:Y:S02]  /*b200*/  MUFU.EX2 R33, R33 ;  /* 0x0000002100217308 */ /* 0x000fe40000000800 */
[----:B------:R-:W-:Y:S01]  /*b210*/  HMMA.16816.F32 R76, R4, R10, R76 ;  /* 0x0000000a044c723c */ /* 0x000fe2000000184c */
[----:B------:R-:W1:Y:S01]  /*b220*/  LDSM.16.MT88.4 R8, [R26+0x1c00] ;  /* 0x001c00001a08783b */ /* 0x000e620000004200 */
[----:B------:R-:W3:Y:S01]  /*b230*/  MUFU.EX2 R38, R42 ;  /* 0x0000002a00267308 */ /* 0x000ee20000000800 */
[----:B------:R-:W-:Y:S01]  /*b240*/  FADD.FTZ R35, R116, R35 ;  /* 0x0000002374237221 */ /* 0x000fe20000010000 */
[----:B------:R-:W-:-:S02]  /*b250*/  FADD.FTZ R136, R91, R136 ;  /* 0x000000885b887221 */ /* 0x000fc40000010000 */
[----:B------:R-:W-:Y:S02]  /*b260*/  MUFU.EX2 R31, R40 ;  /* 0x00000028001f7308 */ /* 0x000fe40000000800 */
[----:B--2---:R-:W-:Y:S02]  /*b270*/  HMMA.16816.F32 R72, R4, R16, R72 ;  /* 0x000000100448723c */ /* 0x004fe40000001848 */
        /* <DEDUP_REMOVED lines=10> */
[----:B---3--:R-:W-:Y:S01]  /*b320*/  F2FP.F16.F32.PACK_AB R4, R38, R33 ;  /* 0x000000212604723e */ /* 0x008fe200000000ff */
[----:B------:R-:W-:Y:S01]  /*b330*/  FADD.FTZ R18, R22, R67 ;  /* 0x0000004316127221 */ /* 0x000fe20000010000 */
[----:B--2---:R-:W-:Y:S01]  /*b340*/  F2FP.F16.F32.PACK_AB R6, R160, R31 ;  /* 0x0000001fa006723e */ /* 0x004fe200000000ff */
[----:B------:R-:W-:Y:S01]  /*b350*/  FADD.FTZ R95, R95, R20 ;  /* 0x000000145f5f7221 */ /* 0x000fe20000010000 */
[----:B----4-:R-:W-:Y:S02]  /*b360*/  F2FP.F16.F32.PACK_AB R5, R29, R34 ;  /* 0x000000221d05723e */ /* 0x010fe400000000ff */
[----:B-----5:R-:W-:Y:S01]  /*b370*/  F2FP.F16.F32.PACK_AB R7, R16, R27 ;  /* 0x0000001b1007723e */ /* 0x020fe200000000ff */
[----:B------:R-:W-:Y:S01]  /*b380*/  FADD.FTZ R18, R23, R18 ;  /* 0x0000001217127221 */ /* 0x000fe20000010000 */
[----:B------:R-:W-:-:S04]  /*b390*/  FADD.FTZ R120, R120, R95 ;  /* 0x0000005f78787221 */ /* 0x000fc80000010000 */
        /* <DEDUP_REMOVED lines=20> */
[----:B------:R-:W-:Y:S01]  /*b4e0*/  FADD.FTZ R31, R31, R38 ;  /* 0x000000261f1f7221 */ /* 0x000fe20000010000 */
[----:B------:R-:W-:Y:S02]  /*b4f0*/  IMAD.SHL.U32 R134, R135, 0x4, RZ ;  /* 0x0000000487867824 */ /* 0x000fe400078e00ff */
[----:B------:R-:W-:Y:S01]  /*b500*/  FADD.FTZ R161, R16, R27 ;  /* 0x0000001b10a17221 */ /* 0x000fe20000010000 */
[----:B------:R-:W-:Y:S03]  /*b510*/  HMMA.16816.F32 R68, R4, R10, R68 ;  /* 0x0000000a0444723c */ /* 0x000fe60000001844 */
[----:B------:R-:W-:-:S05]  /*b520*/  FADD.FTZ R160, R160, R31 ;  /* 0x0000001fa0a07221 */ /* 0x000fca0000010000 */
[----:B------:R-:W-:-:S12]  /*b530*/  @!P5 BRA `(.L_x_8295) ;  /* 0x0000003c001cd947 */ /* 0x000fd80003800000 */
        /* <DEDUP_REMOVED lines=11> */
.L_x_8302:
        /* <DEDUP_REMOVED lines=78> */
.L_x_8297:
[----:B------:R-:W-:Y:S05]  /*bad0*/  BSYNC.RECONVERGENT B0 ;  /* 0x0000000000007941 */ /* 0x000fea0003800200 */
.L_x_8296:
[----:B------:R-:W1:Y:S01]  /*bae0*/  S2UR UR7, SR_CgaCtaId ;  /* 0x00000000000779c3 */ /* 0x000e620000008800 */
[C---:B------:R-:W-:Y:S01]  /*baf0*/  SHF.L.U32 R63, R135.reuse, 0x3, RZ ;  /* 0x00000003873f7819 */ /* 0x040fe200000006ff */
[----:B------:R-:W-:Y:S01]  /*bb00*/  UMOV UR8, 0x400 ;  /* 0x0000040000087882 */ /* 0x000fe20000000000 */
[----:B------:R-:W-:Y:S01]  /*bb10*/  SHF.L.U32 R61, R140, 0x6, RZ ;  /* 0x000000068c3d7819 */ /* 0x000fe200000006ff */
[----:B------:R-:W-:Y:S01]  /*bb20*/  BSSY.RECONVERGENT B1, `(.L_x_8298) ;  /* 0x0000162000017945 */ /* 0x000fe20003800200 */
[----:B------:R-:W-:Y:S02]  /*bb30*/  SHF.L.U32 R90, R135, 0x4, RZ ;  /* 0x00000004875a7819 */ /* 0x000fe400000006ff */
[----:B------:R-:W-:Y:S02]  /*bb40*/  IADD3 R64, P0, PT, R61, R144, RZ ;  /* 0x000000903d407210 */ /* 0x000fe40007f1e0ff */
[----:B------:R-:W-:Y:S02]  /*bb50*/  SHF.L.U32 R137, R135, 0x5, RZ ;  /* 0x0000000587897819 */ /* 0x000fe400000006ff */
[----:B------:R-:W-:Y:S02]  /*bb60*/  IADD3 R66, P3, PT, R64, R61, RZ ;  /* 0x0000003d40427210 */ /* 0x000fe40007f7e0ff */
[C---:B------:R-:W-:Y:S02]  /*bb70*/  LOP3.LUT R133, R90.reuse, 0x3e00, RZ, 0xc0, !PT ;  /* 0x00003e005a857812 */ /* 0x040fe400078ec0ff */
[----:B------:R-:W-:Y:S02]  /*bb80*/  LOP3.LUT R90, R90, 0x100, RZ, 0xc0, !PT ;  /* 0x000001005a5a7812 */ /* 0x000fe400078ec0ff */
[----:B------:R-:W-:Y:S02]  /*bb90*/  LOP3.LUT R60, R63, 0x18, RZ, 0xc0, !PT ;  /* 0x000000183f3c7812 */ /* 0x000fe400078ec0ff */
[--C-:B------:R-:W-:Y:S02]  /*bba0*/  LOP3.LUT R89, R90, 0x20, R137.reuse, 0xf8, !PT ;  /* 0x000000205a597812 */ /* 0x100fe400078ef889 */
[----:B------:R-:W-:Y:S02]  /*bbb0*/  ISETP.GE.AND P1, PT, R60, R151, PT ;  /* 0x000000973c00720c */ /* 0x000fe40003f26270 */
[----:B------:R-:W-:Y:S01]  /*bbc0*/  LOP3.LUT R2, R133, 0x20, R137, 0xf8, !PT ;  /* 0x0000002085027812 */ /* 0x000fe200078ef889 */
[----:B-1----:R-:W-:Y:S01]  /*bbd0*/  ULEA UR6, UR7, UR8, 0x18 ;  /* 0x0000000807067291 */ /* 0x002fe2000f8ec0ff */
[----:B------:R-:W-:Y:S02]  /*bbe0*/  SHF.L.U64.HI R60, R140, 0x6, R141 ;  /* 0x000000068c3c7819 */ /* 0x000fe4000001028d */
[----:B------:R-:W-:Y:S02]  /*bbf0*/  LOP3.LUT R91, R2, 0x100, R137, 0xf8, !PT ;  /* 0x00000100025b7812 */ /* 0x000fe400078ef889 */
[----:B------:R-:W-:Y:S02]  /*bc00*/  IADD3.X R65, PT, PT, R60, R145, RZ, P0, !PT ;  /* 0x000000913c417210 */ /* 0x000fe400007fe4ff */
[----:B------:R-:W-:Y:S02]  /*bc10*/  MOV R116, 0x20 ;  /* 0x0000002000747802 */ /* 0x000fe40000000f00 */
[-C--:B------:R-:W-:Y:S02]  /*bc20*/  IADD3.X R67, PT, PT, R65, R60.reuse, RZ, P3, !PT ;  /* 0x0000003c41437210 */ /* 0x080fe40001ffe4ff */
[----:B------:R-:W-:Y:S02]  /*bc30*/  @!P1 IADD3 R164, P0, PT, R66, R61, RZ ;  /* 0x0000003d42a49210 */ /* 0x000fe40007f1e0ff */
[----:B------:R-:W-:Y:S02]  /*bc40*/  LOP3.LUT R62, R135, 0x18, RZ, 0xc0, !PT ;  /* 0x00000018873e7812 */ /* 0x000fe400078ec0ff */
[----:B------:R-:W-:Y:S02]  /*bc50*/  @!P1 IADD3.X R165, PT, PT, R67, R60, RZ, P0, !PT ;  /* 0x0000003c43a59210 */ /* 0x000fe400007fe4ff */
[--C-:B------:R-:W-:Y:S02]  /*bc60*/  LOP3.LUT R62, R62, 0xc0, R63.reuse, 0xf8, !PT ;  /* 0x000000c03e3e7812 */ /* 0x100fe400078ef83f */
[C---:B------:R-:W-:Y:S02]  /*bc70*/  LOP3.LUT P0, RZ, R135.reuse, 0x4, RZ, 0xc0, !PT ;  /* 0x0000000487ff7812 */ /* 0x040fe4000780c0ff */
[--C-:B------:R-:W-:Y:S02]  /*bc80*/  LOP3.LUT R62, R62, 0x18, R63.reuse, 0x78, !PT ;  /* 0x000000183e3e7812 */ /* 0x100fe400078e783f */
[----:B------:R-:W-:Y:S02]  /*bc90*/  SEL R116, R116, 0xffffffe0, !P0 ;  /* 0xffffffe074747807 */ /* 0x000fe40004000000 */
[----:B------:R-:W-:Y:S02]  /*bca0*/  LOP3.LUT R62, R62, 0x1f20, R63, 0xf8, !PT ;  /* 0x00001f203e3e7812 */ /* 0x000fe400078ef83f */
[----:B------:R-:W-:Y:S02]  /*bcb0*/  SHF.L.U32 R134, R135, 0x2, RZ ;  /* 0x0000000287867819 */ /* 0x000fe400000006ff */
[----:B------:R-:W-:Y:S02]  /*bcc0*/  LEA R163, R62, UR6, 0x1 ;  /* 0x000000063ea37c11 */ /* 0x000fe4000f8e08ff */
[----:B------:R-:W-:Y:S02]  /*bcd0*/  LOP3.LUT R3, R134, 0x18, RZ, 0xc0, !PT ;  /* 0x0000001886037812 */ /* 0x000fe400078ec0ff */
[----:B------:R-:W-:Y:S01]  /*bce0*/  LOP3.LUT R88, R137, 0xc0, RZ, 0xc0, !PT ;  /* 0x000000c089587812 */ /* 0x000fe200078ec0ff */
[----:B------:R-:W-:Y:S01]  /*bcf0*/  @!PT LDS RZ, [RZ] ;  /* 0x00000000fffff984 */ /* 0x000fe20000000800 */
[----:B------:R-:W-:Y:S01]  /*bd00*/  @!PT LDS RZ, [RZ] ;  /* 0x00000000fffff984 */ /* 0x000fe20000000800 */
[----:B------:R-:W-:Y:S01]  /*bd10*/  @!PT LDS RZ, [RZ] ;  /* 0x00000000fffff984 */ /* 0x000fe20000000800 */
[----:B------:R-:W-:Y:S01]  /*bd20*/  @!P1 LDGSTS.E.BYPASS.LTC128B.128 [R163+0x3000], desc[UR4][R144.64] ;  /* 0x0300000090a39fae */ /* 0x000fe2000b981a04 */
[--C-:B------:R-:W-:Y:S02]  /*bd30*/  SHF.R.U32.HI R132, RZ, 0x1, R135.reuse ;  /* 0x00000001ff847819 */ /* 0x100fe40000011687 */
[----:B------:R-:W-:Y:S02]  /*bd40*/  LOP3.LUT R88, R88, 0x8, R135, 0xf8, !PT ;  /* 0x0000000858587812 */ /* 0x000fe400078ef887 */
[----:B------:R-:W-:Y:S02]  /*bd50*/  LOP3.LUT R136, R132, 0x8, RZ, 0xc0, !PT ;  /* 0x0000000884887812 */ /* 0x000fe400078ec0ff */
[----:B------:R-:W-:Y:S01]  /*bd60*/  LOP3.LUT R88, R89, R88, R3, 0xf6, !PT ;  /* 0x0000005859587212 */ /* 0x000fe200078ef603 */
[----:B------:R-:W-:Y:S01]  /*bd70*/  @P1 STS.128 [R163+0x3000], RZ ;  /* 0x003000ffa3001388 */ /* 0x000fe20000000c00 */
[----:B------:R-:W-:Y:S02]  /*bd80*/  LOP3.LUT R136, R136, 0xc0, R137, 0xf8, !PT ;  /* 0x000000c088887812 */ /* 0x000fe400078ef889 */
[----:B------:R-:W-:Y:S02]  /*bd90*/  ISETP.NE.AND P3, PT, R158, RZ, PT ;  /* 0x000000ff9e00720c */ /* 0x000fe40003f65270 */
[----:B------:R-:W-:Y:S02]  /*bda0*/  LOP3.LUT R136, R136, R3, RZ, 0x3c, !PT ;  /* 0x0000000388887212 */ /* 0x000fe400078e3cff */
[----:B------:R-:W-:Y:S01]  /*bdb0*/  LEA R3, R88, UR6, 0x1 ;  /* 0x0000000658037c11 */ /* 0x000fe2000f8e08ff */
[----:B------:R-:W-:Y:S01]  /*bdc0*/  @!PT LDS RZ, [RZ] ;  /* 0x00000000fffff984 */ /* 0x000fe20000000800 */
[----:B------:R-:W-:Y:S01]  /*bdd0*/  @!PT LDS RZ, [RZ] ;  /* 0x00000000fffff984 */ /* 0x000fe20000000800 */
[----:B------:R-:W-:Y:S01]  /*bde0*/  @!PT LDS RZ, [RZ] ;  /* 0x00000000fffff984 */ /* 0x000fe20000000800 */
[----:B------:R-:W-:Y:S01]  /*bdf0*/  @!P1 LDGSTS.E.BYPASS.LTC128B.128 [R163+0x3800], desc[UR4][R64.64] ;  /* 0x0380000040a39fae */ /* 0x000fe2000b981a04 */
[----:B------:R-:W-:Y:S04]  /*be00*/  LOP3.LUT R2, R91, R136, RZ, 0xfc, !PT ;  /* 0x000000885b027212 */ /* 0x000fe800078efcff */
[----:B------:R-:W-:Y:S02]  /*be10*/  LEA R117, R2, UR6, 0x1 ;  /* 0x0000000602757c11 */ /* 0x000fe4000f8e08ff */
[-C--:B------:R-:W-:Y:S01]  /*be20*/  IADD3 R2, PT, PT, R3, R116.reuse, RZ ;  /* 0x0000007403027210 */ /* 0x080fe20007ffe0ff */
[----:B------:R-:W-:Y:S01]  /*be30*/  @P1 STS.128 [R163+0x3800], RZ ;  /* 0x003800ffa3001388 */ /* 0x000fe20000000c00 */
[----:B------:R-:W-:Y:S07]  /*be40*/  IADD3 R124, PT, PT, R117, R116, RZ ;  /* 0x00000074757c7210 */ /* 0x000fee0007ffe0ff */
        /* <DEDUP_REMOVED lines=10> */
[----:B------:R-:W3:Y:S04]  /*bef0*/  LD.E R162, desc[UR4][R84.64+0x18c] ;  /* 0x00018c0454a27980 */ /* 0x000ee8000c101900 */
[----:B------:R-:W-:Y:S08]  /*bf00*/  LDSM.16.M88.4 R88, [R117] ;  /* 0x000000007558783b */ /* 0x000ff00000000200 */
[----:B------:R-:W0:Y:S08]  /*bf10*/  LDGDEPBAR ;  /* 0x00000000000079af */ /* 0x000e300000000000 */
[----:B------:R-:W4:Y:S08]  /*bf20*/  LDSM.16.M88.4 R92, [R3+0x1000] ;  /* 0x00100000035c783b */ /* 0x000f300000000200 */
[----:B------:R-:W5:Y:S08]  /*bf30*/  LDSM.16.M88.4 R96, [R3+0x1400] ;  /* 0x001400000360783b */ /* 0x000f700000000200 */
[----:B------:R-:W1:Y:S08]  /*bf40*/  LDSM.16.M88.4 R100, [R3+0x1800] ;  /* 0x001800000364783b */ /* 0x000e700000000200 */
[----:B------:R-:W2:Y:S08]  /*bf50*/  LDSM.16.M88.4 R104, [R3+0x1c00] ;  /* 0x001c00000368783b */ /* 0x000eb00000000200 */
[----:B------:R-:W2:Y:S08]  /*bf60*/  LDSM.16.M88.4 R108, [R3+0x2000] ;  /* 0x00200000036c783b */ /* 0x000eb00000000200 */
[----:B------:R-:W2:Y:S01]  /*bf70*/  LDSM.16.M88.4 R112, [R3+0x2400] ;  /* 0x002400000370783b */ /* 0x000ea20000000200 */
[C---:B----4-:R-:W-:Y:S07]  /*bf80*/  HMMA.16816.F32 R4, R88.reuse, R92, RZ ;  /* 0x0000005c5804723c */ /* 0x050fee00000018ff */
[----:B------:R-:W4:Y:S01]  /*bf90*/  LDSM.16.M88.4 R116, [R3+0x2800] ;  /* 0x002800000374783b */ /* 0x000f220000000200 */
[C---:B------:R-:W-:Y:S07]  /*bfa0*/  HMMA.16816.F32 R8, R88.reuse, R94, RZ ;  /* 0x0000005e5808723c */ /* 0x040fee00000018ff */
[----:B------:R-:W4:Y:S01]  /*bfb0*/  LDSM.16.M88.4 R120, [R3+0x2c00] ;  /* 0x002c00000378783b */ /* 0x000f220000000200 */
[C---:B-----5:R-:W-:Y:S07]  /*bfc0*/  HMMA.16816.F32 R12, R88.reuse, R96, RZ ;  /* 0x00000060580c723c */ /* 0x060fee00000018ff */
[----:B------:R-:W-:Y:S01]  /*bfd0*/  LDSM.16.M88.4 R124, [R124] ;  /* 0x000000007c7c783b */ /* 0x000fe20000000200 */
[C---:B------:R-:W-:Y:S07]  /*bfe0*/  HMMA.16816.F32 R16, R88.reuse, R98, RZ ;  /* 0x000000625810723c */ /* 0x040fee00000018ff */
[----:B------:R-:W5:Y:S01]  /*bff0*/  LDSM.16.M88.4 R128, [R2+0x1000] ;  /* 0x001000000280783b */ /* 0x000f620000000200 */
[C---:B-1----:R-:W-:Y:S07]  /*c000*/  HMMA.16816.F32 R20, R88.reuse, R100, RZ ;  /* 0x000000645814723c */ /* 0x042fee00000018ff */
        /* <DEDUP_REMOVED lines=33> */
[----:B------:R3:W4:Y:S01]  /*c220*/  MUFU.TANH R97, R14 ;  /* 0x0000000e00617308 */ /* 0x0007220000002400 */
[-C--:B------:R-:W-:Y:S01]  /*c230*/  FMUL.FTZ R35, R35, R162.reuse ;  /* 0x000000a223237220 */ /* 0x080fe20000410000 */
[-C--:B------:R-:W-:Y:S01]  /*c240*/  FMUL.FTZ R22, R22, R162.reuse ;  /* 0x000000a216167220 */ /* 0x080fe20000410000 */
[-C--:B------:R-:W-:Y:S07]  /*c250*/  FMUL.FTZ R23, R23, R162.reuse ;  /* 0x000000a217177220 */ /* 0x080fee0000410000 */
[-C--:B------:R-:W-:Y:S01]  /*c260*/  FMUL.FTZ R41, R41, R162.reuse ;  /* 0x000000a229297220 */ /* 0x080fe20000410000 */
[-C--:B------:R-:W-:Y:S01]  /*c270*/  FMUL.FTZ R43, R43, R162.reuse ;  /* 0x000000a22b2b7220 */ /* 0x080fe20000410000 */
[-C--:B------:R-:W-:Y:S01]  /*c280*/  FMUL.FTZ R33, R33, R162.reuse ;  /* 0x000000a221217220 */ /* 0x080fe20000410000 */
[-C--:B------:R-:W-:Y:S01]  /*c290*/  FMUL.FTZ R37, R37, R162.reuse ;  /* 0x000000a225257220 */ /* 0x080fe20000410000 */
[----:B------:R5:W2:Y:S01]  /*c2a0*/  MUFU.TANH R7, R164 ;  /* 0x000000a400077308 */ /* 0x000aa20000002400 */
[-C--:B------:R-:W-:Y:S01]  /*c2b0*/  FMUL.FTZ R39, R39, R162.reuse ;  /* 0x000000a227277220 */ /* 0x080fe20000410000 */
[C---:B-1----:R-:W-:Y:S03]  /*c2c0*/  HMMA.16816.F32 R44, R124.reuse, R88, R44 ;  /* 0x000000587c2c723c */ /* 0x042fe6000000182c */
[-C--:B------:R-:W-:Y:S01]  /*c2d0*/  FMUL.FTZ R130, R29, R162.reuse ;  /* 0x000000a21d827220 */ /* 0x080fe20000410000 */
[-C--:B------:R-:W-:Y:S01]  /*c2e0*/  FMUL.FTZ R29, R31, R162.reuse ;  /* 0x000000a21f1d7220 */ /* 0x080fe20000410000 */
[-C--:B------:R-:W-:Y:S03]  /*c2f0*/  FMUL.FTZ R165, R4, R162.reuse ;  /* 0x000000a204a57220 */ /* 0x080fe60000410000 */
[----:B------:R1:W1:Y:S01]  /*c300*/  MUFU.TANH R129, R10 ;  /* 0x0000000a00817308 */ /* 0x0002620000002400 */
[-C--:B------:R-:W-:Y:S01]  /*c310*/  FMUL.FTZ R123, R8, R162.reuse ;  /* 0x000000a2087b7220 */ /* 0x080fe20000410000 */
[C---:B------:R-:W-:Y:S01]  /*c320*/  HMMA.16816.F32 R48, R124.reuse, R90, R48 ;  /* 0x0000005a7c30723c */ /* 0x040fe20000001830 */
[----:B------:R-:W4:Y:S01]  /*c330*/  LDSM.16.M88.4 R88, [R2+0x2c00] ;  /* 0x002c00000258783b */ /* 0x000f220000000200 */
[----:B------:R-:W-:Y:S06]  /*c340*/  DEPBAR.LE SB0, 0x0 ;  /* 0x000080000000791a */ /* 0x000fec0000000000 */
[----:B------:R-:W4:Y:S01]  /*c350*/  MUFU.TANH R5, R122 ;  /* 0x0000007a00057308 */ /* 0x000f220000002400 */
[-C--:B---3--:R-:W-:Y:S01]  /*c360*/  FMUL.FTZ R14, R21, R162.reuse ;  /* 0x000000a2150e7220 */ /* 0x088fe20000410000 */
[C---:B--2---:R-:W-:Y:S05]  /*c370*/  HMMA.16816.F32 R52, R124.reuse, R92, R52 ;  /* 0x0000005c7c34723c */ /* 0x044fea0000001834 */
[-C--:B-----5:R-:W-:Y:S03]  /*c380*/  FMUL.FTZ R164, R12, R162.reuse ;  /* 0x000000a20ca47220 */ /* 0x0a0fe60000410000 */
[----:B------:R2:W3:Y:S01]  /*c390*/  MUFU.TANH R128, R35 ;  /* 0x0000002300807308 */ /* 0x0004e20000002400 */
[----:B------:R-:W-:Y:S01]  /*c3a0*/  BAR.SYNC.DEFER_BLOCKING 0x0 ;  /* 0x0000000000007b1d */ /* 0x000fe20000010000 */
[-C--:B------:R-:W-:Y:S01]  /*c3b0*/  FMUL.FTZ R21, R24, R162.reuse ;  /* 0x000000a218157220 */ /* 0x080fe20000410000 */
[-C--:B-1----:R-:W-:Y:S01]  /*c3c0*/  FMUL.FTZ R10, R18, R162.reuse ;  /* 0x000000a2120a7220 */ /* 0x082fe20000410000 */
[C---:B------:R-:W-:Y:S03]  /*c3d0*/  HMMA.16816.F32 R56, R124.reuse, R94, R56 ;  /* 0x0000005e7c38723c */ /* 0x040fe60000001838 */
[-C--:B------:R-:W-:Y:S03]  /*c3e0*/  FMUL.FTZ R50, R50, R162.reuse ;  /* 0x000000a232327220 */ /* 0x080fe60000410000 */
[----:B------:R1:W1:Y:S01]  /*c3f0*/  MUFU.TANH R131, R164 ;  /* 0x000000a400837308 */ /* 0x0002620000002400 */
        /* <DEDUP_REMOVED lines=16> */
[-C--:B------:R-:W-:Y:S01]  /*c500*/  FMUL.FTZ R38, R38, R162.reuse ;  /* 0x000000a226267220 */ /* 0x080fe20000410000 */
[-C--:B-1----:R-:W-:Y:S01]  /*c510*/  FMUL.FTZ R164, R20, R162.reuse ;  /* 0x000000a214a47220 */ /* 0x082fe20000410000 */
[C---:B----4-:R-:W-:Y:S03]  /*c520*/  HMMA.16816.F32 R60, R124.reuse, R88, R60 ;  /* 0x000000587c3c723c */ /* 0x050fe6000000183c */
[-C--:B------:R-:W-:Y:S01]  /*c530*/  FMUL.FTZ R42, R42, R162.reuse ;  /* 0x000000a22a2a7220 */ /* 0x080fe20000410000 */
[-C--:B------:R-:W-:Y:S03]  /*c540*/  FMUL.FTZ R46, R46, R162.reuse ;  /* 0x000000a22e2e7220 */ /* 0x080fe60000410000 */
[----:B------:R1:W4:Y:S01]  /*c550*/  MUFU.TANH R18, R164 ;  /* 0x000000a400127308 */ /* 0x0003220000002400 */
[-C--:B------:R-:W-:Y:S01]  /*c560*/  FMUL.FTZ R47, R47, R162.reuse ;  /* 0x000000a22f2f7220 */ /* 0x080fe20000410000 */
[-C--:B-----5:R-:W-:Y:S01]  /*c570*/  FMUL.FTZ R21, R36, R162.reuse ;  /* 0x000000a224157220 */ /* 0x0a0fe20000410000 */
[----:B------:R-:W-:Y:S07]  /*c580*/  HMMA.16816.F32 R64, R124, R90, R64 ;  /* 0x0000005a7c40723c */ /* 0x000fee0000001840 */
[----:B------:R5:W3:Y:S01]  /*c590*/  MUFU.TANH R112, R21 ;  /* 0x0000001500707308 */ /* 0x000ae20000002400 */
[-C--:B--2---:R-:W-:Y:S01]  /*c5a0*/  FMUL.FTZ R41, R55, R162.reuse ;  /* 0x000000a237297220 */ /* 0x084fe20000410000 */
[-C--:B------:R-:W-:Y:S01]  /*c5b0*/  FMUL.FTZ R55, R58, R162.reuse ;  /* 0x000000a23a377220 */ /* 0x080fe20000410000 */
[-C--:B------:R-:W-:Y:S01]  /*c5c0*/  FMUL.FTZ R61, R61, R162.reuse ;  /* 0x000000a23d3d7220 */ /* 0x080fe20000410000 */
[-C--:B------:R-:W-:Y:S06]  /*c5d0*/  FMUL.FTZ R62, R62, R162.reuse ;  /* 0x000000a23e3e7220 */ /* 0x080fec0000410000 */
[----:B------:R2:W2:Y:S01]  /*c5e0*/  MUFU.TANH R114, R43 ;  /* 0x0000002b00727308 */ /* 0x0004a20000002400 */
[-C--:B------:R-:W-:Y:S01]  /*c5f0*/  FMUL.FTZ R63, R63, R162.reuse ;  /* 0x000000a23f3f7220 */ /* 0x080fe20000410000 */
[-C--:B-1----:R-:W-:Y:S01]  /*c600*/  FMUL.FTZ R164, R28, R162.reuse ;  /* 0x000000a21ca47220 */ /* 0x082fe20000410000 */
[-C--:B------:R-:W-:Y:S01]  /*c610*/  FMUL.FTZ R65, R65, R162.reuse ;  /* 0x000000a241417220 */ /* 0x080fe20000410000 */
[-C--:B------:R-:W-:Y:S06]  /*c620*/  FMUL.FTZ R66, R66, R162.reuse ;  /* 0x000000a242427220 */ /* 0x080fec0000410000 */
[----:B------:R1:W1:Y:S01]  /*c630*/  MUFU.TANH R101, R22 ;  /* 0x0000001600657308 */ /* 0x0002620000002400 */
[-C--:B------:R-:W-:Y:S01]  /*c640*/  FMUL.FTZ R67, R67, R162.reuse ;  /* 0x000000a243437220 */ /* 0x080fe20000410000 */
[-C--:B-----5:R-:W-:Y:S08]  /*c650*/  FMUL.FTZ R21, R48, R162.reuse ;  /* 0x000000a230157220 */ /* 0x0a0ff00000410000 */
[----:B------:R5:W3:Y:S01]  /*c660*/  MUFU.TANH R99, R23 ;  /* 0x0000001700637308 */ /* 0x000ae20000002400 */
[-C--:B--2---:R-:W-:Y:S01]  /*c670*/  FMUL.FTZ R43, R54, R162.reuse ;  /* 0x000000a2362b7220 */ /* 0x084fe20000410000 */
[-C--:B------:R-:W-:Y:S08]  /*c680*/  FMUL.FTZ R54, R57, R162.reuse ;  /* 0x000000a239367220 */ /* 0x080ff00000410000 */
[----:B------:R2:W2:Y:S01]  /*c690*/  MUFU.TANH R105, R164 ;  /* 0x000000a400697308 */ /* 0x0004a20000002400 */
[-C--:B-1----:R-:W-:Y:S09]  /*c6a0*/  FMUL.FTZ R22, R40, R162.reuse ;  /* 0x000000a228167220 */ /* 0x082ff20000410000 */
[----:B------:R1:W1:Y:S01]  /*c6b0*/  MUFU.TANH R122, R33 ;  /* 0x00000021007a7308 */ /* 0x0002620000002400 */
[-C--:B-----5:R-:W-:Y:S09]  /*c6c0*/  FMUL.FTZ R23, R44, R162.reuse ;  /* 0x000000a22c177220 */ /* 0x0a0ff20000410000 */
[----:B------:R5:W3:Y:S01]  /*c6d0*/  MUFU.TANH R110, R37 ;  /* 0x00000025006e7308 */ /* 0x000ae20000002400 */
[-C--:B--2---:R-:W-:Y:S09]  /*c6e0*/  FMUL.FTZ R164, R34, R162.reuse ;  /* 0x000000a222a47220 */ /* 0x084ff20000410000 */
        /* <DEDUP_REMOVED lines=9> */
[-C--:B-----5:R-:W-:Y:S01]  /*c780*/  FMUL.FTZ R50, R60, R162.reuse ;  /* 0x000000a23c327220 */ /* 0x0a0fe20000410000 */
[----:B------:R-:W-:Y:S08]  /*c790*/  FMUL.FTZ R60, R64, R162 ;  /* 0x000000a2403c7220 */ /* 0x000ff00000410000 */
        /* <DEDUP_REMOVED lines=62> */
[----:B-1----:R-:W3:Y:S01]  /*cb80*/  LD.E.64 R62, desc[UR4][R84.64+0x20] ;  /* 0x00002004543e7980 */ /* 0x002ee2000c101b00 */
        /* <DEDUP_REMOVED lines=59> */
.L_x_8301:
[----:B------:R-:W-:Y:S05]  /*cf40*/  BSYNC.RECONVERGENT B0 ;  /* 0x0000000000007941 */ /* 0x000fea0003800200 */
.L_x_8300:
[----:B------:R-:W-:Y:S01]  /*cf50*/  @!PT LDS RZ, [RZ] ;  /* 0x00000000fffff984 */ /* 0x000fe20000000800 */
[----:B------:R-:W-:Y:S01]  /*cf60*/  @!PT LDS RZ, [RZ] ;  /* 0x00000000fffff984 */ /* 0x000fe20000000800 */
[----:B------:R-:W-:Y:S01]  /*cf70*/  @!PT LDS RZ, [RZ] ;  /* 0x00000000fffff984 */ /* 0x000fe20000000800 */
[----:B------:R2:W-:Y:S01]  /*cf80*/  @!P1 LDGSTS.E.BYPASS.LTC128B.128 [R163+0x1000], desc[UR4][R142.64] ;  /* 0x010000008ea39fae */ /* 0x0005e2000b981a04 */
[-C--:B------:R-:W-:Y:S01]  /*cf90*/  @!P1 IADD3 R4, P4, P3, R3, R142.reuse, R3 ;  /* 0x0000008e03049210 */ /* 0x080fe20007b9e003 */
[C---:B-1----:R-:W-:Y:S01]  /*cfa0*/  @!P1 IMAD.SHL.U32 R47, R138.reuse, 0x40, RZ ;  /* 0x000000408a2f9824 */ /* 0x042fe200078e00ff */
[-C--:B------:R-:W-:Y:S01]  /*cfb0*/  @!P1 LEA R46, P6, R138, R142.reuse, 0x6 ;  /* 0x0000008e8a2e9211 */ /* 0x080fe200078c30ff */
[----:B------:R2:W-:Y:S01]  /*cfc0*/  @P1 STS.128 [R163+0x1000], RZ ;  /* 0x001000ffa3001388 */ /* 0x0005e20000000c00 */
[-C--:B------:R-:W-:Y:S02]  /*cfd0*/  @!P1 IADD3.X R45, PT, PT, R2, R143.reuse, R2, P4, P3 ;  /* 0x0000008f022d9210 */ /* 0x080fe400027e6402 */
[----:B------:R-:W-:Y:S02]  /*cfe0*/  @!P1 IADD3 R58, P5, P4, R47, R142, R47 ;  /* 0x0000008e2f3a9210 */ /* 0x000fe40007cbe02f */
        /* <DEDUP_REMOVED lines=21> */
.L_x_8299:
[----:B------:R-:W-:Y:S05]  /*d140*/  BSYNC.RECONVERGENT B1 ;  /* 0x0000000000017941 */ /* 0x000fea0003800200 */
.L_x_8298:
[----:B------:R-:W-:Y:S01]  /*d150*/  IABS R3, R153 ;  /* 0x0000009900037213 */ /* 0x000fe20000000000 */
[----:B------:R-:W3:Y:S01]  /*d160*/  LD.E R20, desc[UR4][R84.64+0xdc] ;  /* 0x0000dc0454147980 */ /* 0x000ee2000c101900 */
[C---:B------:R-:W-:Y:S02]  /*d170*/  IADD3 R2, PT, PT, R153.reuse, -0x8, RZ ;  /* 0xfffffff899027810 */ /* 0x040fe40007ffe0ff */
[----:B------:R-:W-:Y:S02]  /*d180*/  I2FP.F32.S32 R3, R3 ;  /* 0x0000000300037245 */ /* 0x000fe40000201400 */
[----:B------:R-:W-:Y:S02]  /*d190*/  IABS R2, R2 ;  /* 0x0000000200027213 */ /* 0x000fe40000000000 */
[C---:B------:R-:W-:Y:S01]  /*d1a0*/  IADD3 R8, PT, PT, R153.reuse, -0x1, RZ ;  /* 0xffffffff99087810 */ /* 0x040fe20007ffe0ff */
[C---:B-1----:R-:W-:Y:S01]  /*d1b0*/  FFMA.FTZ R121, -R0.reuse, R3, R121 ;  /* 0x0000000300797223 */ /* 0x042fe20000010179 */
[C---:B------:R-:W-:Y:S02]  /*d1c0*/  IADD3 R3, PT, PT, R153.reuse, -0x10, RZ ;  /* 0xfffffff099037810 */ /* 0x040fe40007ffe0ff */
[----:B------:R-:W-:Y:S02]  /*d1d0*/  I2FP.F32.S32 R2, R2 ;  /* 0x0000000200027245 */ /* 0x000fe40000201400 */
[----:B------:R-:W-:Y:S02]  /*d1e0*/  IABS R3, R3 ;  /* 0x0000000300037213 */ /* 0x000fe40000000000 */
[----:B------:R-:W-:Y:S01]  /*d1f0*/  IABS R8, R8 ;  /* 0x0000000800087213 */ /* 0x000fe20000000000 */
[CC--:B------:R-:W-:Y:S01]  /*d200*/  FFMA.FTZ R129, -R0.reuse, R2.reuse, R129 ;  /* 0x0000000200817223 */ /* 0x0c0fe20000010181 */
[----:B------:R-:W-:Y:S01]  /*d210*/  I2FP.F32.S32 R3, R3 ;  /* 0x0000000300037245 */ /* 0x000fe20000201400 */
[C---:B------:R-:W-:Y:S01]  /*d220*/  FFMA.FTZ R165, -R0.reuse, R2, R165 ;  /* 0x0000000200a57223 */ /* 0x040fe200000101a5 */
[----:B------:R-:W-:Y:S02]  /*d230*/  I2FP.F32.S32 R8, R8 ;  /* 0x0000000800087245 */ /* 0x000fe40000201400 */
[C---:B------:R-:W-:Y:S01]  /*d240*/  IADD3 R2, PT, PT, R153.reuse, -0x19, RZ ;  /* 0xffffffe799027810 */ /* 0x040fe20007ffe0ff */
[CC--:B------:R-:W-:Y:S01]  /*d250*/  FFMA.FTZ R36, -R0.reuse, R3.reuse, R6 ;  /* 0x0000000300247223 */ /* 0x0c0fe20000010106 */
[C---:B------:R-:W-:Y:S01]  /*d260*/  IADD3 R40, PT, PT, R153.reuse, -0x11, RZ ;  /* 0xffffffef99287810 */ /* 0x040fe20007ffe0ff */
[C---:B------:R-:W-:Y:S01]  /*d270*/  FFMA.FTZ R123, -R0.reuse, R3, R123 ;  /* 0x00000003007b7223 */ /* 0x040fe2000001017b */
[C---:B------:R-:W-:Y:S01]  /*d280*/  IADD3 R3, PT, PT, R153.reuse, -0x20, RZ ;  /* 0xffffffe099037810 */ /* 0x040fe20007ffe0ff */
[C---:B------:R-:W-:Y:S01]  /*d290*/  FFMA.FTZ R8, -R0.reuse, R8, R7 ;  /* 0x0000000800087223 */ /* 0x040fe20000010107 */
[----:B------:R-:W-:Y:S02]  /*d2a0*/  IABS R2, R2 ;  /* 0x0000000200027213 */ /* 0x000fe40000000000 */
        /* <DEDUP_REMOVED lines=19> */
[C---:B------:R-:W-:Y:S02]  /*d3e0*/  IADD3 R7, PT, PT, R153.reuse, -0x41, RZ ;  /* 0xffffffbf99077810 */ /* 0x040fe40007ffe0ff */
[----:B------:R-:W-:Y:S01]  /*d3f0*/  IABS R5, R5 ;  /* 0x0000000500057213 */ /* 0x000fe20000000000 */
[CC--:B------:R-:W-:Y:S01]  /*d400*/  FFMA.FTZ R17, -R0.reuse, R2.reuse, R17 ;  /* 0x0000000200117223 */ /* 0x0c0fe20000010111 */
[----:B------:R-:W-:Y:S01]  /*d410*/  I2FP.F32.S32 R3, R3 ;  /* 0x0000000300037245 */ /* 0x000fe20000201400 */
[C---:B------:R-:W-:Y:S01]  /*d420*/  FFMA.FTZ R99, -R0.reuse, R2, R99 ;  /* 0x0000000200637223 */ /* 0x040fe20000010163 */
[----:B------:R-:W-:Y:S02]  /*d430*/  IABS R7, R7 ;  /* 0x0000000700077213 */ /* 0x000fe40000000000 */
[----:B------:R-:W-:Y:S01]  /*d440*/  I2FP.F32.S32 R5, R5 ;  /* 0x0000000500057245 */ /* 0x000fe20000201400 */
[CC--:B------:R-:W-:Y:S01]  /*d450*/  FFMA.FTZ R164, -R0.reuse, R3.reuse, R164 ;  /* 0x0000000300a47223 */ /* 0x0c0fe200000101a4 */
        /* <DEDUP_REMOVED lines=8> */
[----:B------:R-:W-:Y:S01]  /*d4e0*/  I2FP.F32.S32 R40, R40 ;  /* 0x0000002800287245 */ /* 0x000fe20000201400 */
[C---:B------:R-:W-:Y:S01]  /*d4f0*/  FFMA.FTZ R118, -R0.reuse, R3, R118 ;  /* 0x0000000300767223 */ /* 0x040fe20000010176 */
[----:B------:R-:W-:Y:S02]  /*d500*/  I2FP.F32.S32 R2, R2 ;  /* 0x0000000200027245 */ /* 0x000fe40000201400 */
[C---:B------:R-:W-:Y:S01]  /*d510*/  IADD3 R3, PT, PT, R153.reuse, -0x49, RZ ;  /* 0xffffffb799037810 */ /* 0x040fe20007ffe0ff */
[CC--:B------:R-:W-:Y:S01]  /*d520*/  FFMA.FTZ R6, -R0.reuse, R40.reuse, R9 ;  /* 0x0000002800067223 */ /* 0x0c0fe20000010109 */
[----:B------:R-:W-:Y:S01]  /*d530*/  IABS R5, R5 ;  /* 0x0000000500057213 */ /* 0x000fe20000000000 */
[C---:B------:R-:W-:Y:S01]  /*d540*/  FFMA.FTZ R40, -R0.reuse, R40, R15 ;  /* 0x0000002800287223 */ /* 0x040fe2000001010f */
[----:B------:R-:W-:Y:S01]  /*d550*/  IABS R3, R3 ;  /* 0x0000000300037213 */ /* 0x000fe20000000000 */
[CC--:B------:R-:W-:Y:S01]  /*d560*/  FFMA.FTZ R124, -R0.reuse, R2.reuse, R31 ;  /* 0x00000002007c7223 */ /* 0x0c0fe2000001011f */
[C---:B------:R-:W-:Y:S01]  /*d570*/  IADD3 R42, PT, PT, R153.reuse, -0x18, RZ ;  /* 0xffffffe8992a7810 */ /* 0x040fe20007ffe0ff */
[C---:B------:R-:W-:Y:S01]  /*d580*/  FFMA.FTZ R120, -R0.reuse, R2, R120 ;  /* 0x0000000200787223 */ /* 0x040fe20000010178 */
[C---:B------:R-:W-:Y:S02]  /*d590*/  IADD3 R9, PT, PT, R153.reuse, -0x48, RZ ;  /* 0xffffffb899097810 */ /* 0x040fe40007ffe0ff */
[----:B------:R-:W-:Y:S02]  /*d5a0*/  I2FP.F32.S32 R5, R5 ;  /* 0x0000000500057245 */ /* 0x000fe40000201400 */
[C---:B------:R-:W-:Y:S02]  /*d5b0*/  IADD3 R2, PT, PT, R153.reuse, -0x58, RZ ;  /* 0xffffffa899027810 */ /* 0x040fe40007ffe0ff */
[C---:B------:R-:W-:Y:S01]  /*d5c0*/  IADD3 R7, PT, PT, R153.reuse, -0x50, RZ ;  /* 0xffffffb099077810 */ /* 0x040fe20007ffe0ff */
[C---:B------:R-:W-:Y:S01]  /*d5d0*/  FFMA.FTZ R102, -R0.reuse, R5, R102 ;  /* 0x0000000500667223 */ /* 0x040fe20000010166 */
[----:B------:R-:W-:Y:S01]  /*d5e0*/  I2FP.F32.S32 R3, R3 ;  /* 0x0000000300037245 */ /* 0x000fe20000201400 */
[C---:B------:R-:W-:Y:S01]  /*d5f0*/  FFMA.FTZ R106, -R0.reuse, R5, R106 ;  /* 0x00000005006a7223 */ /* 0x040fe2000001016a */
[----:B------:R-:W-:Y:S02]  /*d600*/  IABS R42, R42 ;  /* 0x0000002a002a7213 */ /* 0x000fe40000000000 */
[----:B------:R-:W-:Y:S01]  /*d610*/  IABS R9, R9 ;  /* 0x0000000900097213 */ /* 0x000fe20000000000 */
[CC--:B------:R-:W-:Y:S01]  /*d620*/  FFMA.FTZ R110, -R0.reuse, R3.reuse, R110 ;  /* 0x00000003006e7223 */ /* 0x0c0fe2000001016e */
[----:B------:R-:W-:Y:S01]  /*d630*/  IABS R2, R2 ;  /* 0x0000000200027213 */ /* 0x000fe20000000000 */
[C---:B------:R-:W-:Y:S01]  /*d640*/  FFMA.FTZ R114, -R0.reuse, R3, R114 ;  /* 0x0000000300727223 */ /* 0x040fe20000010172 */
[----:B------:R-:W-:Y:S02]  /*d650*/  IADD3 R5, PT, PT, R153, -0x59, RZ ;  /* 0xffffffa799057810 */ /* 0x000fe40007ffe0ff */
[----:B------:R-:W-:Y:S02]  /*d660*/  IABS R7, R7 ;  /* 0x0000000700077213 */ /* 0x000fe40000000000 */
[----:B------:R-:W-:Y:S02]  /*d670*/  I2FP.F32.S32 R42, R42 ;  /* 0x0000002a002a7245 */ /* 0x000fe40000201400 */
[----:B------:R-:W-:Y:S02]  /*d680*/  I2FP.F32.S32 R9, R9 ;  /* 0x0000000900097245 */ /* 0x000fe40000201400 */
[----:B------:R-:W-:Y:S01]  /*d690*/  I2FP.F32.S32 R3, R2 ;  /* 0x0000000200037245 */ /* 0x000fe20000201400 */
[CC--:B------:R-:W-:Y:S01]  /*d6a0*/  FFMA.FTZ R131, -R0.reuse, R42.reuse, R131 ;  /* 0x0000002a00837223 */ /* 0x0c0fe20000010183 */
[----:B------:R-:W-:Y:S01]  /*d6b0*/  FMNMX3.FTZ R2, R87, R121, R8, !PT ;  /* 0x0000007957027276 */ /* 0x000fe20007810008 */
[C---:B------:R-:W-:Y:S01]  /*d6c0*/  FFMA.FTZ R112, -R0.reuse, R9, R112 ;  /* 0x0000000900707223 */ /* 0x040fe20000010170 */
[----:B------:R-:W-:Y:S01]  /*d6d0*/  IABS R5, R5 ;  /* 0x0000000500057213 */ /* 0x000fe20000000000 */
[C---:B------:R-:W-:Y:S01]  /*d6e0*/  FFMA.FTZ R116, -R0.reuse, R9, R116 ;  /* 0x0000000900747223 */ /* 0x040fe20000010174 */
[C---:B------:R-:W-:Y:S01]  /*d6f0*/  IADD3 R61, PT, PT, R153.reuse, -0x28, RZ ;  /* 0xffffffd8993d7810 */ /* 0x040fe20007ffe0ff */
[C---:B------:R-:W-:Y:S01]  /*d700*/  FFMA.FTZ R42, -R0.reuse, R42, R10 ;  /* 0x0000002a002a7223 */ /* 0x040fe2000001010a */
[C---:B------:R-:W-:Y:S01]  /*d710*/  IADD3 R63, PT, PT, R153.reuse, -0x29, RZ ;  /* 0xffffffd7993f7810 */ /* 0x040fe20007ffe0ff */
[C---:B------:R-:W-:Y:S01]  /*d720*/  FFMA.FTZ R100, -R0.reuse, R3, R100 ;  /* 0x0000000300647223 */ /* 0x040fe20000010164 */
[----:B------:R-:W-:Y:S01]  /*d730*/  I2FP.F32.S32 R7, R7 ;  /* 0x0000000700077245 */ /* 0x000fe20000201400 */
[----:B------:R-:W-:Y:S01]  /*d740*/  FFMA.FTZ R96, -R0, R3, R96 ;  /* 0x0000000300607223 */ /* 0x000fe20000010160 */
[----:B------:R-:W-:Y:S02]  /*d750*/  I2FP.F32.S32 R5, R5 ;  /* 0x0000000500057245 */ /* 0x000fe40000201400 */
[----:B------:R-:W-:Y:S01]  /*d760*/  FMNMX3.FTZ R9, R2, R129, R11, !PT ;  /* 0x0000008102097276 */ /* 0x000fe2000781000b */
[C---:B------:R-:W-:Y:S01]  /*d770*/  FFMA.FTZ R104, -R0.reuse, R7, R104 ;  /* 0x0000000700687223 */ /* 0x040fe20000010168 */
[----:B------:R-:W-:Y:S01]  /*d780*/  IABS R61, R61 ;  /* 0x0000003d003d7213 */ /* 0x000fe20000000000 */
[C---:B------:R-:W-:Y:S01]  /*d790*/  FFMA.FTZ R108, -R0.reuse, R7, R108 ;  /* 0x00000007006c7223 */ /* 0x040fe2000001016c */
[----:B------:R-:W-:Y:S01]  /*d7a0*/  IABS R63, R63 ;  /* 0x0000003f003f7213 */ /* 0x000fe20000000000 */
[----:B------:R-:W-:Y:S01]  /*d7b0*/  FFMA.FTZ R94, -R0, R5, R33 ;  /* 0x00000005005e7223 */ /* 0x000fe20000010121 */
[----:B------:R-:W-:Y:S01]  /*d7c0*/  FMNMX3.FTZ R10, R86, R165, R4, !PT ;  /* 0x000000a5560a7276 */ /* 0x000fe20007810004 */
[C---:B------:R-:W-:Y:S01]  /*d7d0*/  FFMA.FTZ R98, -R0.reuse, R5, R98 ;  /* 0x0000000500627223 */ /* 0x040fe20000010162 */
[C---:B------:R-:W-:Y:S02]  /*d7e0*/  IADD3 R93, PT, PT, R153.reuse, -0x30, RZ ;  /* 0xffffffd0995d7810 */ /* 0x040fe40007ffe0ff */
[C---:B------:R-:W-:Y:S02]  /*d7f0*/  IADD3 R91, PT, PT, R153.reuse, -0x31, RZ ;  /* 0xffffffcf995b7810 */ /* 0x040fe40007ffe0ff */
[----:B------:R-:W-:Y:S02]  /*d800*/  IADD3 R7, PT, PT, R153, -0x70, RZ ;  /* 0xffffff9099077810 */ /* 0x000fe40007ffe0ff */
[----:B------:R-:W-:Y:S02]  /*d810*/  FMNMX3.FTZ R2, R9, R36, R40, !PT ;  /* 0x0000002409027276 */ /* 0x000fe40007810028 */
[----:B------:R-:W-:Y:S02]  /*d820*/  I2FP.F32.S32 R61, R61 ;  /* 0x0000003d003d7245 */ /* 0x000fe40000201400 */
[----:B------:R-:W-:Y:S02]  /*d830*/  I2FP.F32.S32 R63, R63 ;  /* 0x0000003f003f7245 */ /* 0x000fe40000201400 */
[----:B------:R-:W-:Y:S01]  /*d840*/  IABS R93, R93 ;  /* 0x0000005d005d7213 */ /* 0x000fe20000000000 */
[C---:B--2---:R-:W-:Y:S01]  /*d850*/  FFMA.FTZ R47, -R0.reuse, R61, R18 ;  /* 0x0000003d002f7223 */ /* 0x044fe20000010112 */
[----:B------:R-:W-:Y:S01]  /*d860*/  IABS R91, R91 ;  /* 0x0000005b005b7213 */ /* 0x000fe20000000000 */
[----:B------:R-:W-:Y:S01]  /*d870*/  FFMA.FTZ R45, -R0, R63, R14 ;  /* 0x0000003f002d7223 */ /* 0x000fe2000001010e */
[----:B------:R-:W-:Y:S01]  /*d880*/  FMNMX3.FTZ R10, R10, R123, R6, !PT ;  /* 0x0000007b0a0a7276 */ /* 0x000fe20007810006 */
[C---:B------:R-:W-:Y:S01]  /*d890*/  FFMA.FTZ R61, -R0.reuse, R61, R26 ;  /* 0x0000003d003d7223 */ /* 0x040fe2000001011a */
[C---:B------:R-:W-:Y:S01]  /*d8a0*/  IADD3 R5, PT, PT, R153.reuse, -0x71, RZ ;  /* 0xffffff8f99057810 */ /* 0x040fe20007ffe0ff */
[----:B------:R-:W-:Y:S01]  /*d8b0*/  FFMA.FTZ R63, -R0, R63, R27 ;  /* 0x0000003f003f7223 */ /* 0x000fe2000001011b */
[----:B------:R-:W-:Y:S02]  /*d8c0*/  IABS R7, R7 ;  /* 0x0000000700077213 */ /* 0x000fe40000000000 */
[----:B------:R-:W-:Y:S02]  /*d8d0*/  FMNMX3.FTZ R2, R2, R42, R19, !PT ;  /* 0x0000002a02027276 */ /* 0x000fe40007810013 */
[----:B------:R-:W-:Y:S02]  /*d8e0*/  I2FP.F32.S32 R93, R93 ;  /* 0x0000005d005d7245 */ /* 0x000fe40000201400 */
[----:B------:R-:W-:Y:S02]  /*d8f0*/  I2FP.F32.S32 R91, R91 ;  /* 0x0000005b005b7245 */ /* 0x000fe40000201400 */
[----:B------:R-:W-:Y:S01]  /*d900*/  FMNMX3.FTZ R10, R10, R131, R16, !PT ;  /* 0x000000830a0a7276 */ /* 0x000fe20007810010 */
[C---:B------:R-:W-:Y:S01]  /*d910*/  FFMA.FTZ R46, -R0.reuse, R93, R103 ;  /* 0x0000005d002e7223 */ /* 0x040fe20000010167 */
[----:B------:R-:W-:Y:S01]  /*d920*/  IADD3 R3, PT, PT, R153, -0x60, RZ ;  /* 0xffffffa099037810 */ /* 0x000fe20007ffe0ff */
[C---:B------:R-:W-:Y:S01]  /*d930*/  FFMA.FTZ R44, -R0.reuse, R91, R25 ;  /* 0x0000005b002c7223 */ /* 0x040fe20000010119 */
[----:B------:R-:W-:Y:S01]  /*d940*/  IABS R5, R5 ;  /* 0x0000000500057213 */ /* 0x000fe20000000000 */
[C---:B------:R-:W-:Y:S01]  /*d950*/  FFMA.FTZ R93, -R0.reuse, R93, R30 ;  /* 0x0000005d005d7223 */ /* 0x040fe2000001011e */
[----:B------:R-:W-:Y:S01]  /*d960*/  I2FP.F32.S32 R7, R7 ;  /* 0x0000000700077245 */ /* 0x000fe20000201400 */
[----:B------:R-:W-:Y:S01]  /*d970*/  FFMA.FTZ R91, -R0, R91, R29 ;  /* 0x0000005b005b7223 */ /* 0x000fe2000001011d */
[----:B------:R-:W-:Y:S02]  /*d980*/  FMNMX3.FTZ R2, R2, R101, R99, !PT ;  /* 0x0000006502027276 */ /* 0x000fe40007810063 */
[----:B------:R-:W-:Y:S01]  /*d990*/  FMNMX3.FTZ R10, R10, R97, R17, !PT ;  /* 0x000000610a0a7276 */ /* 0x000fe20007810011 */
[C---:B------:R-:W-:Y:S01]  /*d9a0*/  FFMA.FTZ R56, -R0.reuse, R7, R56 ;  /* 0x0000000700387223 */ /* 0x040fe20000010138 */
[----:B------:R-:W-:Y:S01]  /*d9b0*/  IABS R3, R3 ;  /* 0x0000000300037213 */ /* 0x000fe20000000000 */
[----:B------:R-:W-:Y:S01]  /*d9c0*/  FFMA.FTZ R24, -R0, R7, R24 ;  /* 0x0000000700187223 */ /* 0x000fe20000010118 */
        /* <DEDUP_REMOVED lines=8> */
[CC--:B------:R-:W-:Y:S01]  /*da50*/  FFMA.FTZ R88, -R0.reuse, R3.reuse, R43 ;  /* 0x0000000300587223 */ /* 0x0c0fe2000001012b */
[C---:B------:R-:W-:Y:S01]  /*da60*/  FFMA.FTZ R92, -R0.reuse, R3, R92 ;  /* 0x00000003005c7223 */ /* 0x040fe2000001015c */
[----:B------:R-:W-:Y:S02]  /*da70*/  FMNMX3.FTZ R5, R5, R164, R128, !PT ;  /* 0x000000a405057276 */ /* 0x000fe40007810080 */
[C---:B------:R-:W-:Y:S02]  /*da80*/  IADD3 R3, PT, PT, R153.reuse, -0x78, RZ ;  /* 0xffffff8899037810 */ /* 0x040fe40007ffe0ff */
[----:B------:R-:W-:Y:S02]  /*da90*/  IADD3 R66, PT, PT, R153, -0x61, RZ ;  /* 0xffffff9f99427810 */ /* 0x000fe40007ffe0ff */
[----:B------:R-:W-:Y:S02]  /*daa0*/  FMNMX3.FTZ R7, R7, R162, R130, !PT ;  /* 0x000000a207077276 */ /* 0x000fe40007810082 */
[----:B------:R-:W-:Y:S02]  /*dab0*/  IABS R3, R3 ;  /* 0x0000000300037213 */ /* 0x000fe40000000000 */
[----:B------:R-:W-:Y:S02]  /*dac0*/  FMNMX3.FTZ R9, R5, R120, R118, !PT ;  /* 0x0000007805097276 */ /* 0x000fe40007810076 */
[----:B------:R-:W-:Y:S02]  /*dad0*/  IABS R66, R66 ;  /* 0x0000004200427213 */ /* 0x000fe40000000000 */
[C---:B------:R-:W-:Y:S02]  /*dae0*/  IADD3 R64, PT, PT, R153.reuse, -0x68, RZ ;  /* 0xffffff9899407810 */ /* 0x040fe40007ffe0ff */
[----:B------:R-:W-:Y:S02]  /*daf0*/  IADD3 R62, PT, PT, R153, -0x69, RZ ;  /* 0xffffff97993e7810 */ /* 0x000fe40007ffe0ff */
[----:B------:R-:W-:Y:S02]  /*db00*/  FMNMX3.FTZ R7, R7, R124, R122, !PT ;  /* 0x0000007c07077276 */ /* 0x000fe4000781007a */
[----:B------:R-:W-:Y:S02]  /*db10*/  I2FP.F32.S32 R3, R3 ;  /* 0x0000000300037245 */ /* 0x000fe40000201400 */
[----:B------:R-:W-:Y:S02]  /*db20*/  FMNMX3.FTZ R9, R9, R116, R114, !PT ;  /* 0x0000007409097276 */ /* 0x000fe40007810072 */
[----:B------:R-:W-:Y:S01]  /*db30*/  I2FP.F32.S32 R66, R66 ;  /* 0x0000004200427245 */ /* 0x000fe20000201400 */
[CC--:B------:R-:W-:Y:S01]  /*db40*/  FFMA.FTZ R50, -R0.reuse, R3.reuse, R50 ;  /* 0x0000000300327223 */ /* 0x0c0fe20000010132 */
[----:B------:R-:W-:Y:S01]  /*db50*/  IABS R64, R64 ;  /* 0x0000004000407213 */ /* 0x000fe20000000000 */
[C---:B------:R-:W-:Y:S01]  /*db60*/  FFMA.FTZ R22, -R0.reuse, R3, R22 ;  /* 0x0000000300167223 */ /* 0x040fe20000010116 */
        /* <DEDUP_REMOVED lines=8> */
[C---:B------:R-:W-:Y:S01]  /*dbf0*/  FFMA.FTZ R60, -R0.reuse, R64, R39 ;  /* 0x00000040003c7223 */ /* 0x040fe20000010127 */
[----:B------:R-:W-:Y:S01]  /*dc00*/  IADD3 R3, PT, PT, R153, -0x79, RZ ;  /* 0xffffff8799037810 */ /* 0x000fe20007ffe0ff */
[C---:B------:R-:W-:Y:S01]  /*dc10*/  FFMA.FTZ R58, -R0.reuse, R62, R37 ;  /* 0x0000003e003a7223 */ /* 0x040fe20000010125 */
[----:B------:R-:W-:Y:S01]  /*dc20*/  FMNMX3.FTZ R9, R9, R100, R98, !PT ;  /* 0x0000006409097276 */ /* 0x000fe20007810062 */
[C---:B------:R-:W-:Y:S01]  /*dc30*/  FFMA.FTZ R62, -R0.reuse, R62, R49 ;  /* 0x0000003e003e7223 */ /* 0x040fe20000010131 */
[----:B------:R-:W-:Y:S01]  /*dc40*/  FMNMX3.FTZ R7, R7, R96, R94, !PT ;  /* 0x0000006007077276 */ /* 0x000fe2000781005e */
[C---:B------:R-:W-:Y:S01]  /*dc50*/  FFMA.FTZ R64, -R0.reuse, R64, R55 ;  /* 0x0000004000407223 */ /* 0x040fe20000010137 */
        /* <DEDUP_REMOVED lines=27> */
[----:B------:R-:W-:Y:S02]  /*de10*/  IADD3 R153, PT, PT, R153, 0x80, RZ ;  /* 0x0000008099997810 */ /* 0x000fe40007ffe0ff */
[----:B-1----:R-:W-:Y:S05]  /*de20*/  FMNMX.FTZ R9, R7, R2, !PT ;  /* 0x0000000207097209 */ /* 0x002fea0007810000 */
[----:B------:R-:W1:Y:S01]  /*de30*/  SHFL.BFLY PT, R2, R9, 0x1, 0x1f ;  /* 0x0c201f0009027f89 */ /* 0x000e6200000e0000 */
[----:B--2---:R-:W-:Y:S07]  /*de40*/  FMNMX.FTZ R10, R12, R3, !PT ;  /* 0x000000030c0a7209 */ /* 0x004fee0007810000 */
[----:B------:R-:W-:Y:S08]  /*de50*/  LDSM.16.MT88.4 R12, [R49+0x3000] ;  /* 0x00300000310c783b */ /* 0x000ff00000004200 */
[----:B------:R-:W2:Y:S01]  /*de60*/  SHFL.BFLY PT, R3, R10, 0x1, 0x1f ;  /* 0x0c201f000a037f89 */ /* 0x000ea200000e0000 */
[----:B-1----:R-:W-:Y:S04]  /*de70*/  FMNMX.FTZ R2, R9, R2, !PT ;  /* 0x0000000209027209 */ /* 0x002fe80007810000 */
[----:B------:R-:W-:Y:S01]  /*de80*/  FSETP.NEU.FTZ.AND P1, PT, R2, -INF , PT ;  /* 0xff8000000200780b */ /* 0x000fe20003f3d000 */
[----:B---3--:R-:W-:Y:S01]  /*de90*/  FMUL.FTZ R27, R20, R2 ;  /* 0x00000002141b7220 */ /* 0x008fe20000410000 */
[----:B------:R-:W-:Y:S04]  /*dea0*/  FADD.FTZ R5, -R2, R87 ;  /* 0x0000005702057221 */ /* 0x000fe80000010100 */
[----:B------:R-:W-:Y:S01]  /*deb0*/  FSEL R27, R27, RZ, P1 ;  /* 0x000000ff1b1b7208 */ /* 0x000fe20000800000 */
[----:B------:R-:W-:Y:S01]  /*dec0*/  FMUL.FTZ R26, R20, R5 ;  /* 0x00000005141a7220 */ /* 0x000fe20000410000 */
[----:B--2---:R-:W-:Y:S03]  /*ded0*/  FMNMX.FTZ R3, R10, R3, !PT ;  /* 0x000000030a037209 */ /* 0x004fe60007810000 */
[-CC-:B------:R-:W-:Y:S01]  /*dee0*/  FFMA.FTZ R87, R8, R20.reuse, -R27.reuse ;  /* 0x0000001408577223 */ /* 0x180fe2000001081b */
[C---:B------:R-:W-:Y:S01]  /*def0*/  FSETP.NEU.FTZ.AND P1, PT, R3.reuse, -INF , PT ;  /* 0xff8000000300780b */ /* 0x040fe20003f3d000 */
[----:B------:R-:W1:Y:S01]  /*df00*/  MUFU.EX2 R26, R26 ;  /* 0x0000001a001a7308 */ /* 0x000e620000000800 */
[C---:B------:R-:W-:Y:S01]  /*df10*/  FMUL.FTZ R55, R20.reuse, R3 ;  /* 0x0000000314377220 */ /* 0x040fe20000410000 */
[----:B------:R-:W-:Y:S01]  /*df20*/  FADD.FTZ R7, -R3, R86 ;  /* 0x0000005603077221 */ /* 0x000fe20000010100 */
[-CC-:B------:R-:W-:Y:S07]  /*df30*/  FFMA.FTZ R57, R11, R20.reuse, -R27.reuse ;  /* 0x000000140b397223 */ /* 0x180fee000001081b */
[----:B------:R-:W-:Y:S01]  /*df40*/  MUFU.EX2 R87, R87 ;  /* 0x0000005700577308 */ /* 0x000fe20000000800 */
[-CC-:B------:R-:W-:Y:S01]  /*df50*/  FFMA.FTZ R95, R121, R20.reuse, -R27.reuse ;  /* 0x00000014795f7223 */ /* 0x180fe2000001081b */
[----:B------:R-:W-:Y:S01]  /*df60*/  FSEL R55, R55, RZ, P1 ;  /* 0x000000ff37377208 */ /* 0x000fe20000800000 */
[----:B------:R-:W-:Y:S01]  /*df70*/  FMUL.FTZ R25, R20, R7 ;  /* 0x0000000714197220 */ /* 0x000fe20000410000 */
[-CC-:B------:R-:W-:Y:S06]  /*df80*/  FFMA.FTZ R86, R129, R20.reuse, -R27.reuse ;  /* 0x0000001481567223 */ /* 0x180fec000001081b */
[----:B------:R-:W-:Y:S01]  /*df90*/  MUFU.EX2 R57, R57 ;  /* 0x0000003900397308 */ /* 0x000fe20000000800 */
[-C--:B------:R-:W-:Y:S01]  /*dfa0*/  FFMA.FTZ R67, R40, R20.reuse, -R27 ;  /* 0x0000001428437223 */ /* 0x080fe2000001081b */
[-CC-:B------:R-:W-:Y:S01]  /*dfb0*/  FFMA.FTZ R89, R4, R20.reuse, -R55.reuse ;  /* 0x0000001404597223 */ /* 0x180fe20000010837 */
[-CC-:B------:R-:W-:Y:S01]  /*dfc0*/  FFMA.FTZ R136, R165, R20.reuse, -R55.reuse ;  /* 0x00000014a5887223 */ /* 0x180fe20000010837 */
[-CC-:B------:R-:W-:Y:S01]  /*dfd0*/  FFMA.FTZ R126, R123, R20.reuse, -R55.reuse ;  /* 0x000000147b7e7223 */ /* 0x180fe20000010837 */
[----:B------:R-:W-:Y:S05]  /*dfe0*/  FFMA.FTZ R59, R6, R20, -R55 ;  /* 0x00000014063b7223 */ /* 0x000fea0000010837 */
[----:B------:R-:W2:Y:S01]  /*dff0*/  MUFU.EX2 R25, R25 ;  /* 0x0000001900197308 */ /* 0x000ea20000000800 */
[----:B------:R-:W-:Y:S01]  /*e000*/  IADD3 R4, PT, PT, R49, 0x3000, RZ ;  /* 0x0000300031047810 */ /* 0x000fe20007ffe0ff */
[C---:B-1----:R-:W-:Y:S01]  /*e010*/  FMUL.FTZ R6, R26.reuse, R82 ;  /* 0x000000521a067220 */ /* 0x042fe20000410000 */
[----:B------:R-:W-:Y:S07]  /*e020*/  FMUL.FTZ R7, R26, R83 ;  /* 0x000000531a077220 */ /* 0x000fee0000410000 */
[----:B------:R-:W1:Y:S01]  /*e030*/  MUFU.EX2 R95, R95 ;  /* 0x0000005f005f7308 */ /* 0x000e620000000800 */
[----:B------:R-:W-:Y:S01]  /*e040*/  @P0 IADD3 R48, PT, PT, R4, -0x20, RZ ;  /* 0xffffffe004300810 */ /* 0x000fe20007ffe0ff */
[C---:B------:R-:W-:Y:S01]  /*e050*/  FMUL.FTZ R10, R26.reuse, R78 ;  /* 0x0000004e1a0a7220 */ /* 0x040fe20000410000 */
[----:B------:R-:W-:Y:S07]  /*e060*/  FMUL.FTZ R11, R26, R79 ;  /* 0x0000004f1a0b7220 */ /* 0x000fee0000410000 */
[----:B------:R-:W3:Y:S01]  /*e070*/  MUFU.EX2 R86, R86 ;  /* 0x0000005600567308 */ /* 0x000ee20000000800 */
[-CC-:B------:R-:W-:Y:S01]  /*e080*/  FFMA.FTZ R18, R42, R20.reuse, -R27.reuse ;  /* 0x000000142a127223 */ /* 0x180fe2000001081b */
[----:B------:R-:W4:Y:S01]  /*e090*/  LDSM.16.MT88.4 R32, [R48] ;  /* 0x000000003020783b */ /* 0x000f220000004200 */
[-C--:B------:R-:W-:Y:S07]  /*e0a0*/  FFMA.FTZ R65, R19, R20.reuse, -R27 ;  /* 0x0000001413417223 */ /* 0x080fee000001081b */
[----:B------:R-:W-:Y:S01]  /*e0b0*/  MUFU.EX2 R136, R136 ;  /* 0x0000008800887308 */ /* 0x000fe20000000800 */
[----:B------:R-:W-:Y:S01]  /*e0c0*/  FFMA.FTZ R78, R97, R20, -R55 ;  /* 0x00000014614e7223 */ /* 0x000fe20000010837 */
[C---:B--2---:R-:W-:Y:S01]  /*e0d0*/  FMUL.FTZ R4, R25.reuse, R80 ;  /* 0x0000005019047220 */ /* 0x044fe20000410000 */
[C---:B------:R-:W-:Y:S07]  /*e0e0*/  FMUL.FTZ R5, R25.reuse, R81 ;  /* 0x0000005119057220 */ /* 0x040fee0000410000 */
[----:B------:R-:W2:Y:S01]  /*e0f0*/  MUFU.EX2 R89, R89 ;  /* 0x0000005900597308 */ /* 0x000ea20000000800 */
[----:B------:R-:W-:Y:S01]  /*e100*/  FMUL.FTZ R8, R25, R76 ;  /* 0x0000004c19087220 */ /* 0x000fe20000410000 */
[----:B-1----:R-:W-:Y:S01]  /*e110*/  F2FP.F16.F32.PACK_AB R29, R87, R95 ;  /* 0x0000005f571d723e */ /* 0x002fe200000000ff */
[----:B------:R-:W-:Y:S07]  /*e120*/  FMUL.FTZ R9, R25, R77 ;  /* 0x0000004d19097220 */ /* 0x000fee0000410000 */
[----:B------:R-:W-:Y:S01]  /*e130*/  MUFU.EX2 R126, R126 ;  /* 0x0000007e007e7308 */ /* 0x000fe20000000800 */
[----:B------:R-:W-:Y:S01]  /*e140*/  FFMA.FTZ R77, R36, R20, -R27 ;  /* 0x00000014244d7223 */ /* 0x000fe2000001081b */
[----:B---3--:R-:W-:Y:S01]  /*e150*/  F2FP.F16.F32.PACK_AB R31, R57, R86 ;  /* 0x00000056391f723e */ /* 0x008fe200000000ff */
[----:B------:R-:W1:Y:S07]  /*e160*/  LDSM.16.MT88.4 R36, [R49+0x3400] ;  /* 0x003400003124783b */ /* 0x000e6e0000004200 */
[----:B------:R-:W3:Y:S01]  /*e170*/  MUFU.EX2 R59, R59 ;  /* 0x0000003b003b7308 */ /* 0x000ee20000000800 */
[--C-:B------:R-:W-:Y:S01]  /*e180*/  FFMA.FTZ R81, R16, R20, -R55.reuse ;  /* 0x0000001410517223 */ /* 0x100fe20000010837 */
[----:B------:R-:W-:Y:S01]  /*e190*/  FMUL.FTZ R19, R26, R71 ;  /* 0x000000471a137220 */ /* 0x000fe20000410000 */
[----:B------:R-:W-:Y:S07]  /*e1a0*/  FMUL.FTZ R16, R25, R68 ;  /* 0x0000004419107220 */ /* 0x000fee0000410000 */
[----:B------:R-:W-:Y:S01]  /*e1b0*/  MUFU.EX2 R77, R77 ;  /* 0x0000004d004d7308 */ /* 0x000fe20000000800 */
[--C-:B------:R-:W-:Y:S01]  /*e1c0*/  FFMA.FTZ R71, R47, R20, -R55.reuse ;  /* 0x000000142f477223 */ /* 0x100fe20000010837 */
[----:B--2---:R-:W-:Y:S01]  /*e1d0*/  F2FP.F16.F32.PACK_AB R28, R89, R136 ;  /* 0x00000088591c723e */ /* 0x004fe200000000ff */
[----:B------:R-:W2:Y:S07]  /*e1e0*/  LDSM.16.MT88.4 R40, [R48+0x400] ;  /* 0x000400003028783b */ /* 0x000eae0000004200 */
[----:B------:R-:W-:Y:S01]  /*e1f0*/  MUFU.EX2 R65, R65 ;  /* 0x0000004100417308 */ /* 0x000fe20000000800 */
[-CC-:B------:R-:W-:Y:S01]  /*e200*/  FFMA.FTZ R80, R45, R20.reuse, -R55.reuse ;  /* 0x000000142d507223 */ /* 0x180fe20000010837 */
[-C--:B------:R-:W-:Y:S01]  /*e210*/  FFMA.FTZ R76, R46, R20.reuse, -R55 ;  /* 0x000000142e4c7223 */ /* 0x080fe20000010837 */
[-CC-:B------:R-:W-:Y:S07]  /*e220*/  FFMA.FTZ R68, R61, R20.reuse, -R27.reuse ;  /* 0x000000143d447223 */ /* 0x180fee000001081b */
[----:B------:R-:W-:Y:S01]  /*e230*/  MUFU.EX2 R81, R81 ;  /* 0x0000005100517308 */ /* 0x000fe20000000800 */
[--C-:B------:R-:W-:Y:S01]  /*e240*/  FFMA.FTZ R63, R63, R20, -R27.reuse ;  /* 0x000000143f3f7223 */ /* 0x100fe2000001081b */
[----:B---3--:R-:W-:Y:S01]  /*e250*/  F2FP.F16.F32.PACK_AB R30, R59, R126 ;  /* 0x0000007e3b1e723e */ /* 0x008fe200000000ff */
[-CC-:B------:R-:W-:Y:S07]  /*e260*/  FFMA.FTZ R99, R99, R20.reuse, -R27.reuse ;  /* 0x0000001463637223 */ /* 0x180fee000001081b */
[----:B------:R-:W-:Y:S01]  /*e270*/  MUFU.EX2 R78, R78 ;  /* 0x0000004e004e7308 */ /* 0x000fe20000000800 */
[-CC-:B------:R-:W-:Y:S01]  /*e280*/  FFMA.FTZ R83, R93, R20.reuse, -R27.reuse ;  /* 0x000000145d537223 */ /* 0x180fe2000001081b */
[-CC-:B------:R-:W-:Y:S01]  /*e290*/  FFMA.FTZ R79, R91, R20.reuse, -R27.reuse ;  /* 0x000000145b4f7223 */ /* 0x180fe2000001081b */
[----:B------:R-:W-:Y:S07]  /*e2a0*/  FFMA.FTZ R82, R164, R20, -R27 ;  /* 0x00000014a4527223 */ /* 0x000fee000001081b */
        /* <DEDUP_REMOVED lines=8> */
[-CC-:B------:R-:W-:Y:S05]  /*e330*/  FFMA.FTZ R73, R131, R20.reuse, -R55.reuse ;  /* 0x0000001483497223 */ /* 0x180fea0000010837 */
[----:B------:R5:W1:Y:S01]  /*e340*/  MUFU.EX2 R74, R67 ;  /* 0x00000043004a7308 */ /* 0x000a620000000800 */
[----:B------:R-:W-:Y:S01]  /*e350*/  FMUL.FTZ R15, R26, R75 ;  /* 0x0000004b1a0f7220 */ /* 0x000fe20000410000 */
[-CC-:B------:R-:W-:Y:S01]  /*e360*/  FFMA.FTZ R96, R96, R20.reuse, -R55.reuse ;  /* 0x0000001460607223 */ /* 0x180fe20000010837 */
[-CC-:B------:R-:W-:Y:S07]  /*e370*/  FFMA.FTZ R94, R94, R20.reuse, -R55.reuse ;  /* 0x000000145e5e7223 */ /* 0x180fee0000010837 */
[----:B------:R-:W-:Y:S01]  /*e380*/  MUFU.EX2 R63, R63 ;  /* 0x0000003f003f7308 */ /* 0x000fe20000000800 */
[-CC-:B------:R-:W-:Y:S01]  /*e390*/  FFMA.FTZ R92, R92, R20.reuse, -R55.reuse ;  /* 0x000000145c5c7223 */ /* 0x180fe20000010837 */
[-C--:B------:R-:W-:Y:S01]  /*e3a0*/  FFMA.FTZ R90, R90, R20.reuse, -R55 ;  /* 0x000000145a5a7223 */ /* 0x080fe20000010837 */
[--C-:B------:R-:W-:Y:S01]  /*e3b0*/  FFMA.FTZ R101, R101, R20, -R27.reuse ;  /* 0x0000001465657223 */ /* 0x100fe2000001081b */
[C---:B----4-:R-:W-:Y:S06]  /*e3c0*/  HMMA.16816.F32 R12, R28.reuse, R32, R12 ;  /* 0x000000201c0c723c */ /* 0x050fec000000180c */
[----:B------:R-:W4:Y:S01]  /*e3d0*/  MUFU.EX2 R73, R73 ;  /* 0x0000004900497308 */ /* 0x000f220000000800 */
[----:B---3--:R-:W-:Y:S01]  /*e3e0*/  FMUL.FTZ R18, R26, R70 ;  /* 0x000000461a127220 */ /* 0x008fe20000410000 */
[-C--:B------:R-:W-:Y:S08]  /*e3f0*/  FFMA.FTZ R75, R128, R20.reuse, -R27 ;  /* 0x00000014804b7223 */ /* 0x080ff0000001081b */
[----:B------:R-:W-:Y:S01]  /*e400*/  MUFU.EX2 R70, R101 ;  /* 0x0000006500467308 */ /* 0x000fe20000000800 */
[-CC-:B-----5:R-:W-:Y:S01]  /*e410*/  FFMA.FTZ R67, R17, R20.reuse, -R55.reuse ;  /* 0x0000001411437223 */ /* 0x1a0fe20000010837 */
[----:B------:R-:W-:Y:S01]  /*e420*/  FMUL.FTZ R17, R25, R69 ;  /* 0x0000004519117220 */ /* 0x000fe20000410000 */
[-CC-:B------:R-:W-:Y:S07]  /*e430*/  FFMA.FTZ R69, R44, R20.reuse, -R55.reuse ;  /* 0x000000142c457223 */ /* 0x180fee0000010837 */
[----:B------:R-:W-:Y:S01]  /*e440*/  MUFU.EX2 R83, R83 ;  /* 0x0000005300537308 */ /* 0x000fe20000000800 */
[----:B------:R-:W-:Y:S01]  /*e450*/  LDSM.16.MT88.4 R44, [R48+0x800] ;  /* 0x00080000302c783b */ /* 0x000fe20000004200 */
[-CC-:B------:R-:W-:Y:S01]  /*e460*/  FFMA.FTZ R128, R162, R20.reuse, -R55.reuse ;  /* 0x00000014a2807223 */ /* 0x180fe20000010837 */
[--C-:B------:R-:W-:Y:S07]  /*e470*/  FFMA.FTZ R91, R130, R20, -R55.reuse ;  /* 0x00000014825b7223 */ /* 0x100fee0000010837 */
[----:B------:R-:W3:Y:S01]  /*e480*/  MUFU.EX2 R67, R67 ;  /* 0x0000004300437308 */ /* 0x000ee20000000800 */
[----:B------:R-:W-:Y:S03]  /*e490*/  HMMA.16816.F32 R16, R28, R34, R16 ;  /* 0x000000221c10723c */ /* 0x000fe60000001810 */
[----:B-1----:R-:W-:Y:S01]  /*e4a0*/  F2FP.F16.F32.PACK_AB R29, R74, R77 ;  /* 0x0000004d4a1d723e */ /* 0x002fe200000000ff */
[----:B------:R-:W1:Y:S01]  /*e4b0*/  LDSM.16.MT88.4 R32, [R49+0x3800] ;  /* 0x003800003120783b */ /* 0x000e620000004200 */
[----:B------:R-:W-:Y:S04]  /*e4c0*/  F2FP.F16.F32.PACK_AB R31, R65, R72 ;  /* 0x00000048411f723e */ /* 0x000fe800000000ff */
[----:B------:R-:W-:Y:S01]  /*e4d0*/  MUFU.EX2 R71, R71 ;  /* 0x0000004700477308 */ /* 0x000fe20000000800 */
[----:B----4-:R-:W-:Y:S01]  /*e4e0*/  F2FP.F16.F32.PACK_AB R28, R81, R73 ;  /* 0x00000049511c723e */ /* 0x010fe200000000ff */
[-CC-:B------:R-:W-:Y:S01]  /*e4f0*/  FFMA.FTZ R93, R124, R20.reuse, -R55.reuse ;  /* 0x000000147c5d7223 */ /* 0x180fe20000010837 */
[-C--:B------:R-:W-:Y:S07]  /*e500*/  FFMA.FTZ R122, R122, R20.reuse, -R55 ;  /* 0x000000147a7a7223 */ /* 0x080fee0000010837 */
[----:B------:R-:W4:Y:S01]  /*e510*/  MUFU.EX2 R80, R80 ;  /* 0x0000005000507308 */ /* 0x000f220000000800 */
[----:B------:R-:W-:Y:S01]  /*e520*/  FFMA.FTZ R95, R26, R161, R95 ;  /* 0x000000a11a5f7223 */ /* 0x000fe2000001005f */
[----:B------:R-:W-:Y:S01]  /*e530*/  FFMA.FTZ R120, R120, R20, -R27 ;  /* 0x0000001478787223 */ /* 0x000fe2000001081b */
[----:B---3--:R-:W-:Y:S07]  /*e540*/  F2FP.F16.F32.PACK_AB R30, R67, R78 ;  /* 0x0000004e431e723e */ /* 0x008fee00000000ff */
[----:B------:R-:W-:Y:S01]  /*e550*/  MUFU.EX2 R79, R79 ;  /* 0x0000004f004f7308 */ /* 0x000fe20000000800 */
[----:B------:R-:W-:Y:S01]  /*e560*/  FADD.FTZ R95, R87, R95 ;  /* 0x0000005f575f7221 */ /* 0x000fe20000010000 */
[----:B------:R-:W-:Y:S01]  /*e570*/  FFMA.FTZ R112, R112, R20, -R55 ;  /* 0x0000001470707223 */ /* 0x000fe20000010837 */
[----:B------:R-:W-:Y:S07]  /*e580*/  FFMA.FTZ R136, R25, R160, R136 ;  /* 0x000000a019887223 */ /* 0x000fee0000010088 */
[----:B------:R-:W-:Y:S01]  /*e590*/  MUFU.EX2 R82, R82 ;  /* 0x0000005200527308 */ /* 0x000fe20000000800 */
[----:B------:R-:W-:Y:S01]  /*e5a0*/  FADD.FTZ R86, R86, R95 ;  /* 0x0000005f56567221 */ /* 0x000fe20000010000 */
[C---:B------:R-:W-:Y:S08]  /*e5b0*/  HMMA.16816.F32 R4, R28.reuse, R36, R4 ;  /* 0x000000241c04723c */ /* 0x040ff00000001804 */
[----:B------:R-:W-:Y:S01]  /*e5c0*/  MUFU.EX2 R76, R76 ;  /* 0x0000004c004c7308 */ /* 0x000fe20000000800 */
[-C--:B------:R-:W-:Y:S01]  /*e5d0*/  FFMA.FTZ R25, R118, R20.reuse, -R27 ;  /* 0x0000001476197223 */ /* 0x080fe2000001081b */
[----:B------:R-:W-:Y:S01]  /*e5e0*/  FADD.FTZ R89, R89, R136 ;  /* 0x0000008859597221 */ /* 0x000fe20000010000 */
[-C--:B------:R-:W-:Y:S07]  /*e5f0*/  FFMA.FTZ R87, R58, R20.reuse, -R55 ;  /* 0x000000143a577223 */ /* 0x080fee0000010837 */
[----:B------:R-:W3:Y:S01]  /*e600*/  MUFU.EX2 R69, R69 ;  /* 0x0000004500457308 */ /* 0x000ee20000000800 */
[----:B------:R-:W-:Y:S01]  /*e610*/  ISETP.GT.AND P0, PT, R158, RZ, PT ;  /* 0x000000ff9e00720c */ /* 0x000fe20003f04270 */
[C---:B------:R-:W-:Y:S01]  /*e620*/  HMMA.16816.F32 R8, R28.reuse, R38, R8 ;  /* 0x000000261c08723c */ /* 0x040fe20000001808 */
[----:B------:R-:W5:Y:S07]  /*e630*/  LDSM.16.MT88.4 R36, [R49+0x3c00] ;  /* 0x003c00003124783b */ /* 0x000f6e0000004200 */
[----:B------:R-:W-:Y:S01]  /*e640*/  MUFU.EX2 R75, R75 ;  /* 0x0000004b004b7308 */ /* 0x000fe20000000800 */
[----:B------:R-:W-:Y:S01]  /*e650*/  FADD.FTZ R126, R126, R89 ;  /* 0x000000597e7e7221 */ /* 0x000fe20000010000 */
[-C--:B------:R-:W-:Y:S01]  /*e660*/  FFMA.FTZ R88, R88, R20.reuse, -R27 ;  /* 0x0000001458587223 */ /* 0x080fe2000001081b */
[-C--:B------:R-:W-:Y:S07]  /*e670*/  FFMA.FTZ R56, R56, R20.reuse, -R55 ;  /* 0x0000001438387223 */ /* 0x080fee0000010837 */
[----:B------:R-:W-:Y:S01]  /*e680*/  MUFU.EX2 R128, R128 ;  /* 0x0000008000807308 */ /* 0x000fe20000000800 */
[----:B------:R-:W-:Y:S01]  /*e690*/  FADD.FTZ R126, R59, R126 ;  /* 0x0000007e3b7e7221 */ /* 0x000fe20000010000 */
[C---:B--2---:R-:W-:Y:S08]  /*e6a0*/  HMMA.16816.F32 R12, R28.reuse, R40, R12 ;  /* 0x000000281c0c723c */ /* 0x044ff0000000180c */
[----:B------:R-:W-:Y:S01]  /*e6b0*/  MUFU.EX2 R91, R91 ;  /* 0x0000005b005b7308 */ /* 0x000fe20000000800 */
[-CC-:B------:R-:W-:Y:S01]  /*e6c0*/  FFMA.FTZ R59, R102, R20.reuse, -R27.reuse ;  /* 0x00000014663b7223 */ /* 0x180fe2000001081b */
[----:B------:R-:W-:Y:S01]  /*e6d0*/  FADD.FTZ R126, R73, R126 ;  /* 0x0000007e497e7221 */ /* 0x000fe20000010000 */
[-CC-:B------:R-:W-:Y:S07]  /*e6e0*/  FFMA.FTZ R73, R100, R20.reuse, -R27.reuse ;  /* 0x0000001464497223 */ /* 0x180fee000001081b */
[----:B------:R-:W-:Y:S01]  /*e6f0*/  MUFU.EX2 R93, R93 ;  /* 0x0000005d005d7308 */ /* 0x000fe20000000800 */
[----:B------:R-:W-:Y:S01]  /*e700*/  FFMA.FTZ R22, R22, R20, -R27 ;  /* 0x0000001416167223 */ /* 0x000fe2000001081b */
[----:B------:R-:W-:Y:S01]  /*e710*/  HMMA.16816.F32 R16, R28, R42, R16 ;  /* 0x0000002a1c10723c */ /* 0x000fe20000001810 */
[----:B------:R-:W-:Y:S07]  /*e720*/  LDSM.16.MT88.4 R40, [R49+0x4000] ;  /* 0x004000003128783b */ /* 0x000fee0000004200 */
[----:B------:R-:W-:Y:S01]  /*e730*/  MUFU.EX2 R26, R122 ;  /* 0x0000007a001a7308 */ /* 0x000fe20000000800 */
[----:B------:R-:W-:Y:S01]  /*e740*/  F2FP.F16.F32.PACK_AB R29, R61, R70 ;  /* 0x000000463d1d723e */ /* 0x000fe200000000ff */
[----:B------:R-:W-:Y:S01]  /*e750*/  FADD.FTZ R81, R81, R126 ;  /* 0x0000007e51517221 */ /* 0x000fe20000010000 */
[----:B------:R-:W-:Y:S07]  /*e760*/  F2FP.F16.F32.PACK_AB R31, R63, R68 ;  /* 0x000000443f1f723e */ /* 0x000fee00000000ff */
[----:B------:R-:W-:Y:S01]  /*e770*/  MUFU.EX2 R59, R59 ;  /* 0x0000003b003b7308 */ /* 0x000fe20000000800 */
[----:B----4-:R-:W-:Y:S01]  /*e780*/  F2FP.F16.F32.PACK_AB R28, R80, R71 ;  /* 0x00000047501c723e */ /* 0x010fe200000000ff */
[----:B------:R-:W-:Y:S01]  /*e790*/  FADD.FTZ R78, R78, R81 ;  /* 0x000000514e4e7221 */ /* 0x000fe20000010000 */
[----:B---3--:R-:W-:Y:S07]  /*e7a0*/  F2FP.F16.F32.PACK_AB R30, R69, R76 ;  /* 0x0000004c451e723e */ /* 0x008fee00000000ff */
[----:B------:R-:W-:Y:S01]  /*e7b0*/  MUFU.EX2 R25, R25 ;  /* 0x0000001900197308 */ /* 0x000fe20000000800 */
[-C--:B------:R-:W-:Y:S01]  /*e7c0*/  FFMA.FTZ R161, R21, R20.reuse, -R27 ;  /* 0x0000001415a17223 */ /* 0x080fe2000001081b */
[----:B------:R-:W-:Y:S01]  /*e7d0*/  FADD.FTZ R78, R67, R78 ;  /* 0x0000004e434e7221 */ /* 0x000fe20000010000 */
[-C--:B------:R-:W-:Y:S07]  /*e7e0*/  FFMA.FTZ R50, R50, R20.reuse, -R55 ;  /* 0x0000001432327223 */ /* 0x080fee0000010837 */
[----:B------:R-:W-:Y:S01]  /*e7f0*/  MUFU.EX2 R87, R87 ;  /* 0x0000005700577308 */ /* 0x000fe20000000800 */
[----:B------:R-:W-:Y:S01]  /*e800*/  IADD3 R158, PT, PT, R158, -0x1, RZ ;  /* 0xffffffff9e9e7810 */ /* 0x000fe20007ffe0ff */
[C---:B-1----:R-:W-:Y:S08]  /*e810*/  HMMA.16816.F32 R4, R28.reuse, R32, R4 ;  /* 0x000000201c04723c */ /* 0x042ff00000001804 */
[----:B------:R-:W-:Y:S01]  /*e820*/  MUFU.EX2 R22, R22 ;  /* 0x0000001600167308 */ /* 0x000fe20000000800 */
[----:B------:R-:W-:Y:S09]  /*e830*/  FADD.FTZ R67, R71, R78 ;  /* 0x0000004e47437221 */ /* 0x000ff20000010000 */
[----:B------:R-:W1:Y:S01]  /*e840*/  MUFU.EX2 R161, R161 ;  /* 0x000000a100a17308 */ /* 0x000e620000000800 */
[----:B------:R-:W-:Y:S01]  /*e850*/  FADD.FTZ R67, R80, R67 ;  /* 0x0000004350437221 */ /* 0x000fe20000010000 */
[C---:B------:R-:W-:Y:S01]  /*e860*/  HMMA.16816.F32 R8, R28.reuse, R34, R8 ;  /* 0x000000221c08723c */ /* 0x040fe20000001808 */
[----:B------:R-:W2:Y:S07]  /*e870*/  LDSM.16.MT88.4 R32, [R48+0xc00] ;  /* 0x000c00003020783b */ /* 0x000eae0000004200 */
[----:B------:R-:W-:Y:S01]  /*e880*/  MUFU.EX2 R80, R94 ;  /* 0x0000005e00507308 */ /* 0x000fe20000000800 */
[----:B------:R-:W-:Y:S01]  /*e890*/  FADD.FTZ R76, R76, R67 ;  /* 0x000000434c4c7221 */ /* 0x000fe20000010000 */
[-CC-:B------:R-:W-:Y:S08]  /*e8a0*/  FFMA.FTZ R67, R66, R20.reuse, -R27.reuse ;  /* 0x0000001442437223 */ /* 0x180ff0000001081b */
[----:B------:R-:W-:Y:S01]  /*e8b0*/  MUFU.EX2 R66, R88 ;  /* 0x0000005800427308 */ /* 0x000fe20000000800 */
[----:B------:R-:W-:Y:S01]  /*e8c0*/  FADD.FTZ R69, R69, R76 ;  /* 0x0000004c45457221 */ /* 0x000fe20000010000 */
[C---:B------:R-:W-:Y:S08]  /*e8d0*/  HMMA.16816.F32 R12, R28.reuse, R44, R12 ;  /* 0x0000002c1c0c723c */ /* 0x040ff0000000180c */
[----:B------:R-:W-:Y:S01]  /*e8e0*/  MUFU.EX2 R67, R67 ;  /* 0x0000004300437308 */ /* 0x000fe20000000800 */
[-CC-:B------:R-:W-:Y:S01]  /*e8f0*/  FFMA.FTZ R44, R116, R20.reuse, -R27.reuse ;  /* 0x00000014742c7223 */ /* 0x180fe2000001081b */
[----:B------:R-:W-:Y:S01]  /*e900*/  FFMA.FTZ R45, R114, R20, -R27 ;  /* 0x00000014722d7223 */ /* 0x000fe2000001081b */
[----:B-1----:R-:W-:Y:S01]  /*e910*/  F2FP.F16.F32.PACK_AB R71, R161, R22 ;  /* 0x00000016a147723e */ /* 0x002fe200000000ff */
[----:B------:R-:W-:Y:S06]  /*e920*/  HMMA.16816.F32 R16, R28, R46, R16 ;  /* 0x0000002e1c10723c */ /* 0x000fec0000001810 */
[----:B------:R-:W1:Y:S01]  /*e930*/  MUFU.EX2 R46, R120 ;  /* 0x00000078002e7308 */ /* 0x000e620000000800 */
[----:B------:R-:W-:Y:S01]  /*e940*/  F2FP.F16.F32.PACK_AB R29, R79, R83 ;  /* 0x000000534f1d723e */ /* 0x000fe200000000ff */
[----:B------:R-:W-:Y:S01]  /*e950*/  FFMA.FTZ R47, R108, R20, -R55 ;  /* 0x000000146c2f7223 */ /* 0x000fe20000010837 */
[----:B------:R-:W-:Y:S07]  /*e960*/  F2FP.F16.F32.PACK_AB R31, R75, R82 ;  /* 0x000000524b1f723e */ /* 0x000fee00000000ff */
[----:B------:R-:W-:Y:S01]  /*e970*/  MUFU.EX2 R44, R44 ;  /* 0x0000002c002c7308 */ /* 0x000fe20000000800 */
[C---:B------:R-:W-:Y:S01]  /*e980*/  F2FP.F16.F32.PACK_AB R28, R91.reuse, R128 ;  /* 0x000000805b1c723e */ /* 0x040fe200000000ff */
[----:B------:R-:W-:Y:S01]  /*e990*/  FADD.FTZ R128, R128, R69 ;  /* 0x0000004580807221 */ /* 0x000fe20000010000 */
[----:B------:R-:W-:Y:S07]  /*e9a0*/  F2FP.F16.F32.PACK_AB R30, R26, R93 ;  /* 0x0000005d1a1e723e */ /* 0x000fee00000000ff */
[----:B------:R-:W3:Y:S01]  /*e9b0*/  MUFU.EX2 R45, R45 ;  /* 0x0000002d002d7308 */ /* 0x000ee20000000800 */
[----:B------:R-:W-:Y:S09]  /*e9c0*/  FADD.FTZ R128, R91, R128 ;  /* 0x000000805b807221 */ /* 0x000ff20000010000 */
[----:B------:R-:W-:Y:S01]  /*e9d0*/  MUFU.EX2 R47, R47 ;  /* 0x0000002f002f7308 */ /* 0x000fe20000000800 */
[C---:B-----5:R-:W-:Y:S03]  /*e9e0*/  HMMA.16816.F32 R4, R28.reuse, R36, R4 ;  /* 0x000000241c04723c */ /* 0x060fe60000001804 */
[----:B------:R-:W-:Y:S01]  /*e9f0*/  FADD.FTZ R36, R57, R86 ;  /* 0x0000005639247221 */ /* 0x000fe20000010000 */
[-C--:B------:R-:W-:Y:S05]  /*ea00*/  FFMA.FTZ R57, R110, R20.reuse, -R55 ;  /* 0x000000146e397223 */ /* 0x080fea0000010837 */
        /* <DEDUP_REMOVED lines=8> */
[----:B------:R-:W-:Y:S01]  /*ea90*/  FADD.FTZ R69, R26, R69 ;  /* 0x000000451a457221 */ /* 0x000fe20000010000 */
[C---:B--2---:R-:W-:Y:S06]  /*eaa0*/  HMMA.16816.F32 R12, R28.reuse, R32, R12 ;  /* 0x000000201c0c723c */ /* 0x044fec000000180c */
[----:B------:R-:W2:Y:S01]  /*eab0*/  MUFU.EX2 R74, R74 ;  /* 0x0000004a004a7308 */ /* 0x000ea20000000800 */
[----:B------:R-:W-:Y:S01]  /*eac0*/  FADD.FTZ R32, R72, R77 ;  /* 0x0000004d48207221 */ /* 0x000fe20000010000 */
[----:B------:R-:W-:Y:S03]  /*ead0*/  FFMA.FTZ R72, R104, R20, -R27 ;  /* 0x0000001468487223 */ /* 0x000fe6000001081b */
[----:B------:R-:W-:Y:S01]  /*eae0*/  FADD.FTZ R65, R65, R32 ;  /* 0x0000002041417221 */ /* 0x000fe20000010000 */
[----:B------:R-:W-:Y:S01]  /*eaf0*/  HMMA.16816.F32 R16, R28, R34, R16 ;  /* 0x000000221c10723c */ /* 0x000fe20000001810 */
[----:B------:R-:W4:Y:S03]  /*eb00*/  LDSM.16.MT88.4 R32, [R49+0x4400] ;  /* 0x004400003120783b */ /* 0x000f260000004200 */
[----:B------:R-:W4:Y:S01]  /*eb10*/  MUFU.EX2 R72, R72 ;  /* 0x0000004800487308 */ /* 0x000f220000000800 */
[----:B-1----:R-:W-:Y:S01]  /*eb20*/  F2FP.F16.F32.PACK_AB R29, R25, R46 ;  /* 0x0000002e191d723e */ /* 0x002fe200000000ff */
[----:B------:R-:W-:Y:S01]  /*eb30*/  FADD.FTZ R100, R70, R65 ;  /* 0x0000004146647221 */ /* 0x000fe20000010000 */
[----:B---3--:R-:W-:Y:S01]  /*eb40*/  F2FP.F16.F32.PACK_AB R31, R45, R44 ;  /* 0x0000002c2d1f723e */ /* 0x008fe200000000ff */
[----:B------:R-:W-:Y:S01]  /*eb50*/  FFMA.FTZ R65, R98, R20, -R27 ;  /* 0x0000001462417223 */ /* 0x000fe2000001081b */
[C---:B-----5:R-:W-:Y:S05]  /*eb60*/  F2FP.F16.F32.PACK_AB R28, R57.reuse, R86 ;  /* 0x00000056391c723e */ /* 0x060fea00000000ff */
[----:B------:R1:W-:Y:S01]  /*eb70*/  MUFU.EX2 R70, R73 ;  /* 0x0000004900467308 */ /* 0x0003e20000000800 */
[----:B--2---:R-:W-:Y:S01]  /*eb80*/  F2FP.F16.F32.PACK_AB R30, R74, R47 ;  /* 0x0000002f4a1e723e */ /* 0x004fe200000000ff */
[----:B------:R-:W-:Y:S08]  /*eb90*/  FADD.FTZ R86, R86, R69 ;  /* 0x0000004556567221 */ /* 0x000ff00000010000 */
[----:B------:R-:W2:Y:S01]  /*eba0*/  MUFU.EX2 R65, R65 ;  /* 0x0000004100417308 */ /* 0x000ea20000000800 */
[----:B------:R-:W-:Y:S01]  /*ebb0*/  FADD.FTZ R86, R57, R86 ;  /* 0x0000005639567221 */ /* 0x000fe20000010000 */
[C---:B------:R-:W-:Y:S03]  /*ebc0*/  HMMA.16816.F32 R4, R28.reuse, R40, R4 ;  /* 0x000000281c04723c */ /* 0x040fe60000001804 */
[----:B------:R-:W-:Y:S01]  /*ebd0*/  FADD.FTZ R41, R61, R100 ;  /* 0x000000643d297221 */ /* 0x000fe20000010000 */
[----:B------:R-:W-:Y:S04]  /*ebe0*/  FADD.FTZ R47, R47, R86 ;  /* 0x000000562f2f7221 */ /* 0x000fe80000010000 */
[----:B------:R-:W3:Y:S01]  /*ebf0*/  MUFU.EX2 R61, R96 ;  /* 0x00000060003d7308 */ /* 0x000ee20000000800 */
[----:B------:R-:W-:Y:S01]  /*ec00*/  MOV R86, R3 ;  /* 0x0000000300567202 */ /* 0x000fe20000000f00 */
[----:B------:R-:W-:Y:S01]  /*ec10*/  FADD.FTZ R78, R68, R41 ;  /* 0x00000029444e7221 */ /* 0x000fe20000010000 */
[C---:B------:R-:W-:Y:S01]  /*ec20*/  HMMA.16816.F32 R8, R28.reuse, R42, R8 ;  /* 0x0000002a1c08723c */ /* 0x040fe20000001808 */
[----:B------:R-:W5:Y:S06]  /*ec30*/  LDSM.16.MT88.4 R40, [R48+0x1400] ;  /* 0x001400003028783b */ /* 0x000f6c0000004200 */
[----:B------:R-:W-:Y:S01]  /*ec40*/  MUFU.EX2 R68, R92 ;  /* 0x0000005c00447308 */ /* 0x000fe20000000800 */
[----:B------:R-:W-:Y:S01]  /*ec50*/  FADD.FTZ R78, R63, R78 ;  /* 0x0000004e3f4e7221 */ /* 0x000fe20000010000 */
[-CC-:B-1----:R-:W-:Y:S01]  /*ec60*/  FFMA.FTZ R73, R64, R20.reuse, -R27.reuse ;  /* 0x0000001440497223 */ /* 0x182fe2000001081b */
[-C--:B------:R-:W-:Y:S07]  /*ec70*/  FFMA.FTZ R64, R62, R20.reuse, -R27 ;  /* 0x000000143e407223 */ /* 0x080fee000001081b */
[----:B------:R-:W1:Y:S01]  /*ec80*/  MUFU.EX2 R63, R90 ;  /* 0x0000005a003f7308 */ /* 0x000e620000000800 */
[----:B------:R-:W-:Y:S01]  /*ec90*/  FADD.FTZ R76, R83, R78 ;  /* 0x0000004e534c7221 */ /* 0x000fe20000010000 */
[C---:B----4-:R-:W-:Y:S08]  /*eca0*/  HMMA.16816.F32 R12, R28.reuse, R36, R12 ;  /* 0x000000241c0c723c */ /* 0x050ff0000000180c */
[----:B------:R-:W-:Y:S01]  /*ecb0*/  MUFU.EX2 R73, R73 ;  /* 0x0000004900497308 */ /* 0x000fe20000000800 */
[----:B------:R-:W-:Y:S01]  /*ecc0*/  FADD.FTZ R79, R79, R76 ;  /* 0x0000004c4f4f7221 */ /* 0x000fe20000010000 */
[----:B------:R-:W-:Y:S01]  /*ecd0*/  FFMA.FTZ R62, R60, R20, -R55 ;  /* 0x000000143c3e7223 */ /* 0x000fe20000010837 */
[----:B------:R-:W-:Y:S07]  /*ece0*/  FADD.FTZ R74, R74, R47 ;  /* 0x0000002f4a4a7221 */ /* 0x000fee0000010000 */
[----:B------:R4:W-:Y:S01]  /*ecf0*/  MUFU.EX2 R60, R64 ;  /* 0x00000040003c7308 */ /* 0x0009e20000000800 */
[----:B------:R-:W-:Y:S01]  /*ed00*/  FADD.FTZ R82, R82, R79 ;  /* 0x0000004f52527221 */ /* 0x000fe20000010000 */
[----:B------:R-:W-:Y:S01]  /*ed10*/  HMMA.16816.F32 R16, R28, R38, R16 ;  /* 0x000000261c10723c */ /* 0x000fe20000001810 */
[----:B------:R-:W5:Y:S07]  /*ed20*/  LDSM.16.MT88.4 R36, [R49+0x4800] ;  /* 0x004800003124783b */ /* 0x000f6e0000004200 */
[----:B------:R-:W-:Y:S01]  /*ed30*/  MUFU.EX2 R58, R62 ;  /* 0x0000003e003a7308 */ /* 0x000fe20000000800 */
[----:B------:R-:W-:Y:S01]  /*ed40*/  F2FP.F16.F32.PACK_AB R29, R59, R72 ;  /* 0x000000483b1d723e */ /* 0x000fe200000000ff */
[----:B------:R-:W-:Y:S01]  /*ed50*/  FADD.FTZ R75, R75, R82 ;  /* 0x000000524b4b7221 */ /* 0x000fe20000010000 */
[----:B--2---:R-:W-:Y:S02]  /*ed60*/  F2FP.F16.F32.PACK_AB R31, R65, R70 ;  /* 0x00000046411f723e */ /* 0x004fe400000000ff */
[----:B---3--:R-:W-:Y:S01]  /*ed70*/  F2FP.F16.F32.PACK_AB R28, R80, R61 ;  /* 0x0000003d501c723e */ /* 0x008fe200000000ff */
[----:B------:R-:W-:Y:S01]  /*ed80*/  FADD.FTZ R46, R46, R75 ;  /* 0x0000004b2e2e7221 */ /* 0x000fe20000010000 */
[----:B-1----:R-:W-:Y:S01]  /*ed90*/  F2FP.F16.F32.PACK_AB R30, R63, R68 ;  /* 0x000000443f1e723e */ /* 0x002fe200000000ff */
[----:B------:R-:W-:Y:S01]  /*eda0*/  LDSM.16.MT88.4 R76, [R49+0x4c00] ;  /* 0x004c0000314c783b */ /* 0x000fe20000004200 */
[----:B------:R-:W-:Y:S01]  /*edb0*/  FADD.FTZ R61, R61, R74 ;  /* 0x0000004a3d3d7221 */ /* 0x000fe20000010000 */
[-C--:B----4-:R-:W-:Y:S02]  /*edc0*/  FFMA.FTZ R64, R54, R20.reuse, -R55 ;  /* 0x0000001436407223 */ /* 0x090fe40000010837 */
[----:B------:R-:W-:Y:S01]  /*edd0*/  MUFU.EX2 R54, R56 ;  /* 0x0000003800367308 */ /* 0x000fe20000000800 */
[----:B------:R-:W-:Y:S01]  /*ede0*/  FADD.FTZ R61, R80, R61 ;  /* 0x0000003d503d7221 */ /* 0x000fe20000010000 */
[C---:B------:R-:W-:Y:S08]  /*edf0*/  HMMA.16816.F32 R4, R28.reuse, R32, R4 ;  /* 0x000000201c04723c */ /* 0x040ff00000001804 */
[----:B------:R-:W1:Y:S01]  /*ee00*/  MUFU.EX2 R75, R64 ;  /* 0x00000040004b7308 */ /* 0x000e620000000800 */
[C---:B------:R-:W-:Y:S01]  /*ee10*/  HMMA.16816.F32 R8, R28.reuse, R34, R8 ;  /* 0x000000221c08723c */ /* 0x040fe20000001808 */
[----:B------:R-:W2:Y:S07]  /*ee20*/  LDSM.16.MT88.4 R32, [R48+0x1800] ;  /* 0x001800003020783b */ /* 0x000eae0000004200 */
[C---:B-----5:R-:W-:Y:S03]  /*ee30*/  HMMA.16816.F32 R12, R28.reuse, R40, R12 ;  /* 0x000000281c0c723c */ /* 0x060fe6000000180c */
[--C-:B------:R-:W-:Y:S01]  /*ee40*/  FFMA.FTZ R40, R23, R20, -R27.reuse ;  /* 0x0000001417287223 */ /* 0x100fe2000001081b */
[----:B-1----:R-:W-:Y:S01]  /*ee50*/  F2FP.F16.F32.PACK_AB R26, R75, R54 ;  /* 0x000000364b1a723e */ /* 0x002fe200000000ff */
[----:B------:R-:W-:Y:S01]  /*ee60*/  FFMA.FTZ R41, R24, R20, -R27 ;  /* 0x0000001418297223 */ /* 0x000fe2000001081b */
[----:B------:R-:W-:Y:S01]  /*ee70*/  FADD.FTZ R23, R25, R46 ;  /* 0x0000002e19177221 */ /* 0x000fe20000010000 */
[----:B------:R-:W-:Y:S01]  /*ee80*/  F2FP.F16.F32.PACK_AB R25, R67, R66 ;  /* 0x000000424319723e */ /* 0x000fe200000000ff */
[----:B------:R-:W-:Y:S01]  /*ee90*/  HMMA.16816.F32 R16, R28, R42, R16 ;  /* 0x0000002a1c10723c */ /* 0x000fe20000001810 */
[----:B------:R-:W1:Y:S01]  /*eea0*/  LDSM.16.MT88.4 R28, [R48+0x1c00] ;  /* 0x001c0000301c783b */ /* 0x000e620000004200 */
[----:B------:R-:W-:Y:S01]  /*eeb0*/  MUFU.EX2 R21, R41 ;  /* 0x0000002900157308 */ /* 0x000fe20000000800 */
[----:B------:R-:W-:Y:S01]  /*eec0*/  F2FP.F16.F32.PACK_AB R27, R60, R73 ;  /* 0x000000493c1b723e */ /* 0x000fe200000000ff */
[----:B------:R-:W-:Y:S01]  /*eed0*/  FADD.FTZ R44, R44, R23 ;  /* 0x000000172c2c7221 */ /* 0x000fe20000010000 */
[----:B------:R-:W-:Y:S07]  /*eee0*/  F2FP.F16.F32.PACK_AB R24, R87, R58 ;  /* 0x0000003a5718723e */ /* 0x000fee00000000ff */
[----:B------:R-:W3:Y:S01]  /*eef0*/  MUFU.EX2 R40, R40 ;  /* 0x0000002800287308 */ /* 0x000ee20000000800 */
[----:B------:R-:W-:Y:S09]  /*ef00*/  FADD.FTZ R45, R45, R44 ;  /* 0x0000002c2d2d7221 */ /* 0x000ff20000010000 */
[----:B------:R-:W-:Y:S01]  /*ef10*/  MUFU.EX2 R23, R50 ;  /* 0x0000003200177308 */ /* 0x000fe20000000800 */
[C---:B------:R-:W-:Y:S05]  /*ef20*/  HMMA.16816.F32 R4, R24.reuse, R36, R4 ;  /* 0x000000241804723c */ /* 0x040fea0000001804 */
[-CC-:B------:R-:W-:Y:S01]  /*ef30*/  FFMA.FTZ R36, R51, R20.reuse, -R55.reuse ;  /* 0x0000001433247223 */ /* 0x180fe20000010837 */
[-CC-:B------:R-:W-:Y:S01]  /*ef40*/  FFMA.FTZ R37, R52, R20.reuse, -R55.reuse ;  /* 0x0000001434257223 */ /* 0x180fe20000010837 */
[----:B------:R-:W-:Y:S01]  /*ef50*/  FFMA.FTZ R55, R53, R20, -R55 ;  /* 0x0000001435377223 */ /* 0x000fe20000010837 */
[C---:B------:R-:W-:Y:S03]  /*ef60*/  HMMA.16816.F32 R8, R24.reuse, R38, R8 ;  /* 0x000000261808723c */ /* 0x040fe60000001808 */
[----:B------:R-:W4:Y:S01]  /*ef70*/  MUFU.EX2 R36, R36 ;  /* 0x0000002400247308 */ /* 0x000f220000000800 */
[----:B------:R-:W-:Y:S01]  /*ef80*/  FADD.FTZ R72, R72, R45 ;  /* 0x0000002d48487221 */ /* 0x000fe20000010000 */
[----:B------:R-:W-:Y:S01]  /*ef90*/  FADD.FTZ R38, R68, R61 ;  /* 0x0000003d44267221 */ /* 0x000fe20000010000 */
[----:B---3--:R-:W-:Y:S07]  /*efa0*/  F2FP.F16.F32.PACK_AB R69, R40, R21 ;  /* 0x000000152845723e */ /* 0x008fee00000000ff */
[----:B------:R-:W-:Y:S01]  /*efb0*/  MUFU.EX2 R37, R37 ;  /* 0x0000002500257308 */ /* 0x000fe20000000800 */
[C---:B--2---:R-:W-:Y:S09]  /*efc0*/  HMMA.16816.F32 R12, R24.reuse, R32, R12 ;  /* 0x00000020180c723c */ /* 0x044ff2000000180c */
[----:B------:R-:W2:Y:S01]  /*efd0*/  MUFU.EX2 R160, R55 ;  /* 0x0000003700a07308 */ /* 0x000ea20000000800 */
[----:B------:R-:W-:Y:S01]  /*efe0*/  FADD.FTZ R59, R59, R72 ;  /* 0x000000483b3b7221 */ /* 0x000fe20000010000 */
[----:B------:R-:W-:Y:S01]  /*eff0*/  FADD.FTZ R63, R63, R38 ;  /* 0x000000263f3f7221 */ /* 0x000fe20000010000 */
[----:B------:R-:W-:Y:S03]  /*f000*/  HMMA.16816.F32 R16, R24, R34, R16 ;  /* 0x000000221810723c */ /* 0x000fe60000001810 */
[----:B------:R-:W-:Y:S01]  /*f010*/  FADD.FTZ R32, R70, R59 ;  /* 0x0000003b46207221 */ /* 0x000fe20000010000 */
[----:B----4-:R-:W-:Y:S01]  /*f020*/  F2FP.F16.F32.PACK_AB R68, R36, R23 ;  /* 0x000000172444723e */ /* 0x010fe200000000ff */
[----:B------:R-:W-:Y:S02]  /*f030*/  FADD.FTZ R58, R58, R63 ;  /* 0x0000003f3a3a7221 */ /* 0x000fe40000010000 */
[----:B------:R-:W-:Y:S01]  /*f040*/  FADD.FTZ R65, R65, R32 ;  /* 0x0000002041417221 */ /* 0x000fe20000010000 */
[----:B--2---:R-:W-:Y:S01]  /*f050*/  F2FP.F16.F32.PACK_AB R70, R160, R37 ;  /* 0x00000025a046723e */ /* 0x004fe200000000ff */
[----:B------:R-:W-:Y:S02]  /*f060*/  FADD.FTZ R87, R87, R58 ;  /* 0x0000003a57577221 */ /* 0x000fe40000010000 */
[----:B------:R-:W-:Y:S04]  /*f070*/  FADD.FTZ R66, R66, R65 ;  /* 0x0000004142427221 */ /* 0x000fe80000010000 */
[----:B------:R-:W-:Y:S01]  /*f080*/  FADD.FTZ R66, R67, R66 ;  /* 0x0000004243427221 */ /* 0x000fe20000010000 */
[C---:B------:R-:W-:Y:S05]  /*f090*/  HMMA.16816.F32 R80, R68.reuse, R76, R4 ;  /* 0x0000004c4450723c */ /* 0x040fea0000001804 */
[----:B------:R-:W-:Y:S01]  /*f0a0*/  FADD.FTZ R73, R73, R66 ;  /* 0x0000004249497221 */ /* 0x000fe20000010000 */
[----:B------:R-:W-:Y:S01]  /*f0b0*/  FADD.FTZ R4, R54, R87 ;  /* 0x0000005736047221 */ /* 0x000fe20000010000 */
[----:B------:R-:W-:Y:S01]  /*f0c0*/  MOV R87, R2 ;  /* 0x0000000200577202 */ /* 0x000fe20000000f00 */
        /* <DEDUP_REMOVED lines=14> */
.L_x_8295:
        /* <DEDUP_REMOVED lines=10> */
.L_x_8312:
        /* <DEDUP_REMOVED lines=78> */
.L_x_8305:
[----:B------:R-:W-:Y:S05]  /*f730*/  BSYNC.RECONVERGENT B0 ;  /* 0x0000000000007941 */ /* 0x000fea0003800200 */
.L_x_8304:
        /* <DEDUP_REMOVED lines=28> */
.L_x_8307:
[----:B------:R-:W-:Y:S05]  /*f900*/  BSYNC.RECONVERGENT B0 ;  /* 0x0000000000007941 */ /* 0x000fea0003800200 */
.L_x_8306:
        /* <DEDUP_REMOVED lines=29> */
[----:B---3--:R-:W-:Y:S05]  /*fae0*/  @P3 RET.REL.NODEC R146 `(_ZN5flash24flash_fwd_splitkv_kernelI23Flash_fwd_kernel_traitsILi32ELi64ELi128ELi4ELb0ELb0EN7cutlass6half_tE19Flash_kernel_traitsILi32ELi64ELi128ELi4ES3_EELb0ELb0ELb1ELb0ELb0ELb1ELb0ELb1EEEvNS_16Flash_fwd_paramsE) ;  /* 0xffffff0492443950 */ /* 0x008fea0003c3ffff */
        /* <DEDUP_REMOVED lines=12> */
[----:B-1----:R-:W-:Y:S05]  /*fbb0*/  RET.REL.NODEC R146 `(_ZN5flash24flash_fwd_splitkv_kernelI23Flash_fwd_kernel_traitsILi32ELi64ELi128ELi4ELb0ELb0EN7cutlass6half_tE19Flash_kernel_traitsILi32ELi64ELi128ELi4ES3_EELb0ELb0ELb1ELb0ELb0ELb1ELb0ELb1EEEvNS_16Flash_fwd_paramsE) ;  /* 0xffffff0492107950 */ /* 0x002fea0003c3ffff */
.L_x_8303:
[----:B------:R-:W-:Y:S01]  /*fbc0*/  MOV R5, 0x2 ;  /* 0x0000000200057802 */ /* 0x000fe20000000f00 */
[----:B------:R-:W-:Y:S01]  /*fbd0*/  IMAD.MOV.U32 R0, RZ, RZ, 0x1f ;  /* 0x0000001fff007424 */ /* 0x000fe200078e00ff */
[----:B------:R-:W-:-:S07]  /*fbe0*/  MOV R4, 0xffffffff ;  /* 0xffffffff00047802 */ /* 0x000fce0000000f00 */
[----:B-1---5:R-:W-:Y:S05]  /*fbf0*/  WARPSYNC.COLLECTIVE R4, `(.L_x_8308) ;  /* 0x0000000004087348 */ /* 0x022fea0003c00000 */
[----:B------:R2:W3:Y:S02]  /*fc00*/  SHFL.BFLY P0, R10, R160, R5, R0 ;  /* 0x0c000005a00a7389 */ /* 0x0004e40000000000 */
[----:B-123-5:R-:W-:Y:S05]  /*fc10*/  ENDCOLLECTIVE ;  /* 0x000000000000791b */ /* 0x02efea0003800000 */
.L_x_8308:
[----:B------:R-:W-:Y:S02]  /*fc20*/  IMAD.MOV.U32 R7, RZ, RZ, R10 ;  /* 0x000000ffff077224 */ /* 0x000fe400078e000a */
[----:B------:R-:W-:Y:S02]  /*fc30*/  IMAD.MOV.U32 R5, RZ, RZ, 0x1 ;  /* 0x00000001ff057424 */ /* 0x000fe400078e00ff */
[----:B------:R-:W-:-:S05]  /*fc40*/  FADD.FTZ R8, R7, R160 ;  /* 0x000000a007087221 */ /* 0x000fca0000010000 */
[----:B------:R-:W-:-:S07]  /*fc50*/  MOV R160, R8 ;  /* 0x0000000800a07202 */ /* 0x000fce0000000f00 */
[----:B------:R-:W-:Y:S05]  /*fc60*/  WARPSYNC.COLLECTIVE R4, `(.L_x_8309) ;  /* 0x0000000004087348 */ /* 0x000fea0003c00000 */
[----:B------:R1:W2:Y:S02]  /*fc70*/  SHFL.BFLY P0, R10, R160, R5, R0 ;  /* 0x0c000005a00a7389 */ /* 0x0002a40000000000 */
[----:B-12---:R-:W-:Y:S05]  /*fc80*/  ENDCOLLECTIVE ;  /* 0x000000000000791b */ /* 0x006fea0003800000 */
.L_x_8309:
[----:B------:R-:W-:Y:S01]  /*fc90*/  MOV R160, R161 ;  /* 0x000000a100a07202 */ /* 0x000fe20000000f00 */
[----:B------:R-:W-:Y:S01]  /*fca0*/  IMAD.MOV.U32 R5, RZ, RZ, 0x2 ;  /* 0x00000002ff057424 */ /* 0x000fe200078e00ff */
[----:B------:R-:W-:-:S07]  /*fcb0*/  MOV R7, R10 ;  /* 0x0000000a00077202 */ /* 0x000fce0000000f00 */
[----:B------:R-:W-:Y:S05]  /*fcc0*/  WARPSYNC.COLLECTIVE R4, `(.L_x_8310) ;  /* 0x0000000004087348 */ /* 0x000fea0003c00000 */
[----:B------:R1:W2:Y:S02]  /*fcd0*/  SHFL.BFLY P0, R10, R160, R5, R0 ;  /* 0x0c000005a00a7389 */ /* 0x0002a40000000000 */
[----:B-12---:R-:W-:Y:S05]  /*fce0*/  ENDCOLLECTIVE ;  /* 0x000000000000791b */ /* 0x006fea0003800000 */
.L_x_8310:
[----:B------:R-:W-:Y:S01]  /*fcf0*/  FADD.FTZ R7, R8, R7 ;  /* 0x0000000708077221 */ /* 0x000fe20000010000 */
[----:B------:R-:W-:Y:S01]  /*fd00*/  FADD.FTZ R9, R10, R161 ;  /* 0x000000a10a097221 */ /* 0x000fe20000010000 */
[----:B------:R-:W-:-:S04]  /*fd10*/  MOV R5, 0x1 ;  /* 0x0000000100057802 */ /* 0x000fc80000000f00 */
[----:B------:R-:W-:-:S07]  /*fd20*/  MOV R160, R9 ;  /* 0x0000000900a07202 */ /* 0x000fce0000000f00 */
[----:B------:R-:W-:Y:S05]  /*fd30*/  WARPSYNC.COLLECTIVE R4, `(.L_x_8311) ;  /* 0x0000000004087348 */ /* 0x000fea0003c00000 */
[----:B------:R1:W2:Y:S02]  /*fd40*/  SHFL.BFLY P0, R10, R160, R5, R0 ;  /* 0x0c000005a00a7389 */ /* 0x0002a40000000000 */
[----:B-12---:R-:W-:Y:S05]  /*fd50*/  ENDCOLLECTIVE ;  /* 0x000000000000791b */ /* 0x006fea0003800000 */
.L_x_8311:
[----:B------:R-:W-:Y:S05]  /*fd60*/  BRA `(.L_x_8312) ;  /* 0xfffffff400387947 */ /* 0x000fea000383ffff */
.L_x_8313:
        /* <DEDUP_REMOVED lines=9> */
.L_x_10315:


//--------------------- .text._ZN5flash24flash_fwd_splitkv_kernelI23Flash_fwd_kernel_traitsILi32ELi64ELi128ELi4ELb0ELb0EN7cutlass6half_tE19Flash_kernel_traitsILi32ELi64ELi128ELi4ES3_EELb0ELb0ELb0ELb1ELb1ELb0ELb1ELb0EEEvNS_16Flash_fwd_paramsE --------------------------
	.section	.text._ZN5flash24flash_fwd_splitkv_kernelI23Flash_fwd_kernel_traitsILi32ELi64ELi128ELi4ELb0ELb0EN7cutlass6half_tE19Flash_kernel_traitsILi32ELi64ELi128ELi4ES3_EELb0ELb0ELb0ELb1ELb1ELb0ELb1ELb0EEEvNS_16Flash_fwd_paramsE,"ax",@progbits
	.align	128
        .global         _ZN5flash24flash_fwd_splitkv_kernelI23Flash_fwd_kernel_traitsILi32ELi64ELi128ELi4ELb0ELb0EN7cutlass6half_tE19Flash_kernel_traitsILi32ELi64ELi128ELi4ES3_EELb0ELb0ELb0ELb1ELb1ELb0ELb1ELb0EEEvNS_16Flash_fwd_paramsE
        .type           _ZN5flash24flash_fwd_splitkv_kernelI23Flash_fwd_kernel_traitsILi32ELi64ELi128ELi4ELb0ELb0EN7cutlass6half_tE19Flash_kernel_traitsILi32ELi64ELi128ELi4ES3_EELb0ELb0ELb0ELb1ELb1ELb0ELb1ELb0EEEvNS_16Flash_fwd_paramsE,@function
        .size           _ZN5flash24flash_fwd_splitkv_kernelI23Flash_fwd_kernel_traitsILi32ELi64ELi128ELi4ELb0ELb0EN7cutlass6half_tE19Flash_kernel_traitsILi32ELi64ELi128ELi4ES3_EELb0ELb0ELb0ELb1ELb1ELb0ELb1ELb0EEEvNS_16Flash_fwd_paramsE,(.L_x_10316 - _ZN5flash24flash_fwd_splitkv_kernelI23Flash_fwd_kernel_traitsILi32ELi64ELi128ELi4ELb0ELb0EN7cutlass6half_tE19Flash_kernel_traitsILi32ELi64ELi128ELi4ES3_EELb0ELb0ELb0ELb1ELb1ELb0ELb1ELb0EEEvNS_16Flash_fwd_paramsE)
        .other          _ZN5flash24flash_fwd_splitkv_kernelI23Flash_fwd_kernel_traitsILi32ELi64ELi128ELi4ELb0ELb0EN7cutlass6half_tE19Flash_kernel_traitsILi32ELi64ELi128ELi4ES3_EELb0ELb0ELb0ELb1ELb1ELb0ELb1ELb0EEEvNS_16Flash_fwd_paramsE,@"STO_CUDA_ENTRY STV_DEFAULT"
_ZN5flash24flash_fwd_splitkv_kernelI23Flash_fwd_kernel_traitsILi32ELi64ELi128ELi4ELb0ELb0EN7cutlass6half_tE19Flash_kernel_traitsILi32ELi64ELi128ELi4ES3_EELb0ELb0ELb0ELb1ELb1ELb0ELb1ELb0EEEvNS_16Flash_fwd_paramsE:
.text._ZN5flash24flash_fwd_splitkv_kernelI23Flash_fwd_kernel_traitsILi32ELi64ELi128ELi4ELb0ELb0EN7cutlass6half_tE19Flash_kernel_traitsILi32ELi64ELi128ELi4ES3_EELb0ELb0ELb0ELb1ELb1ELb0ELb1ELb0EEEvNS_16Flash_fwd_paramsE:
        /* <DEDUP_REMOVED lines=29> */
[----:B-1----:R-:W-:Y:S05]  /*01d0*/  CALL.REL.NOINC `($_ZN5flash24flash_fwd_splitkv_kernelI23Flash_fwd_kernel_traitsILi32ELi64ELi128ELi4ELb0ELb0EN7cutlass6half_tE19Flash_kernel_traitsILi32ELi64ELi128ELi4ES3_EELb0ELb0ELb0ELb1ELb1ELb0ELb1ELb0EEEvNS_16Flash_fwd_paramsE$_ZN5flash30compute_attn_1rowblock_splitkvI23Flash_fwd_kernel_traitsILi32ELi64ELi128ELi4ELb0ELb0EN7cutlass6half_tE19Flash_kernel_traitsILi32ELi64ELi128ELi4ES3_EELb0ELb0ELb0ELb1ELb1ELb0ELb1ELb0ENS_16Flash_fwd_paramsEEEvRKT8_iiiii) ;  /* 0x0000000000087944 */ /* 0x002fea0003c00000 */
[----:B------:R-:W-:Y:S05]  /*01e0*/  BSYNC.RECONVERGENT B2 ;  /* 0x0000000000027941 */ /* 0x000fea0003800200 */
.L_x_8314:
[----:B------:R-:W-:Y:S05]  /*01f0*/  EXIT ;  /* 0x000000000000794d */ /* 0x000fea0003800000 */
        .type           $_ZN5flash24flash_fwd_splitkv_kernelI23Flash_fwd_kernel_traitsILi32ELi64ELi128ELi4ELb0ELb0EN7cutlass6half_tE19Flash_kernel_traitsILi32ELi64ELi128ELi4ES3_EELb0ELb0ELb0ELb1ELb1ELb0ELb1ELb0EEEvNS_16Flash_fwd_paramsE$_ZN5flash30compute_attn_1rowblock_splitkvI23Flash_fwd_kernel_traitsILi32ELi64ELi128ELi4ELb0ELb0EN7cutlass6half_tE19Flash_kernel_traitsILi32ELi64ELi128ELi4ES3_EELb0ELb0ELb0ELb1ELb1ELb0ELb1ELb0ENS_16Flash_fwd_paramsEEEvRKT8_iiiii,@function
        .size           $_ZN5flash24flash_fwd_splitkv_kernelI23Flash_fwd_kernel_traitsILi32ELi64ELi128ELi4ELb0ELb0EN7cutlass6half_tE19Flash_kernel_traitsILi32ELi64ELi128ELi4ES3_EELb0ELb0ELb0ELb1ELb1ELb0ELb1ELb0EEEvNS_16Flash_fwd_paramsE$_ZN5flash30compute_attn_1rowblock_splitkvI23Flash_fwd_kernel_traitsILi32ELi64ELi128ELi4ELb0ELb0EN7cutlass6half_tE19Flash_kernel_traitsILi32ELi64ELi128ELi4ES3_EELb0ELb0ELb0ELb1ELb1ELb0ELb1ELb0ENS_16Flash_fwd_paramsEEEvRKT8_iiiii,(.L_x_10316 - $_ZN5flash24flash_fwd_splitkv_kernelI23Flash_fwd_kernel_traitsILi32ELi64ELi128ELi4ELb0ELb0EN7cutlass6half_tE19Flash_kernel_traitsILi32ELi64ELi128ELi4ES3_EELb0ELb0ELb0ELb1ELb1ELb0ELb1ELb0EEEvNS_16Flash_fwd_paramsE$_ZN5flash30compute_attn_1rowblock_splitkvI23Flash_fwd_kernel_traitsILi32ELi64ELi128ELi4ELb0ELb0EN7cutlass6half_tE19Flash_kernel_traitsILi32ELi64ELi128ELi4ES3_EELb0ELb0ELb0ELb1ELb1ELb0ELb1ELb0ENS_16Flash_fwd_paramsEEEvRKT8_iiiii)
$_ZN5flash24flash_fwd_splitkv_kernelI23Flash_fwd_kernel_traitsILi32ELi64ELi128ELi4ELb0ELb0EN7cutlass6half_tE19Flash_kernel_traitsILi32ELi64ELi128ELi4ES3_EELb0ELb0ELb0ELb1ELb1ELb0ELb1ELb0EEEvNS_16Flash_fwd_paramsE$_ZN5flash30compute_attn_1rowblock_splitkvI23Flash_fwd_kernel_traitsILi32ELi64ELi128ELi4ELb0ELb0EN7cutlass6half_tE19Flash_kernel_traitsILi32ELi64ELi128ELi4ES3_EELb0ELb0ELb0ELb1ELb1ELb0ELb1ELb0ENS_16Flash_fwd_paramsEEEvRKT8_iiiii:
        /* <DEDUP_REMOVED lines=24> */
.L_x_8318:
[----:B------:R-:W-:Y:S05]  /*0380*/  BSYNC.RECONVERGENT B0 ;  /* 0x0000000000007941 */ /* 0x000fea0003800200 */
.L_x_8317:
[----:B-----5:R-:W-:Y:S02]  /*0390*/  IADD3 R11, PT, PT, R11, R4, -R9 ;  /* 0x000000040b0b7210 */ /* 0x020fe40007ffe809 */
.L_x_8316:
[----:B------:R-:W-:Y:S05]  /*03a0*/  BSYNC.RECONVERGENT B1 ;  /* 0x0000000000017941 */ /* 0x000fea0003800200 */
.L_x_8315:
[----:B------:R-:W-:Y:S01]  /*03b0*/  IMAD.SHL.U32 R0, R147, 0x40, RZ ;  /* 0x0000004093007824 */ /* 0x000fe200078e00ff */
[----:B------:R-:W-:Y:S01]  /*03c0*/  MOV R6, R146 ;  /* 0x0000009200067202 */ /* 0x000fe20000000f00 */
[----:B------:R-:W-:-:S03]  /*03d0*/  IMAD.MOV.U32 R7, RZ, RZ, 0x0 ;  /* 0x00000000ff077424 */ /* 0x000fc600078e00ff */
[----:B-----5:R-:W-:-:S13]  /*03e0*/  ISETP.GT.AND P0, PT, R151, R0, PT ;  /* 0x000000009700720c */ /* 0x020fda0003f04270 */
[----:B-1----:R-:W-:Y:S05]  /*03f0*/  @!P0 RET.REL.NODEC R6 `(_ZN5flash24flash_fwd_splitkv_kernelI23Flash_fwd_kernel_traitsILi32ELi64ELi128ELi4ELb0ELb0EN7cutlass6half_tE19Flash_kernel_traitsILi32ELi64ELi128ELi4ES3_EELb0ELb0ELb0ELb1ELb1ELb0ELb1ELb0EEEvNS_16Flash_fwd_paramsE) ;  /* 0xfffffffc06008950 */ /* 0x002fea0003c3ffff */
        /* <DEDUP_REMOVED lines=57> */
[----:B------:R-:W-:Y:S02]  /*0790*/  ISETP.NE.OR P2, PT, R0, RZ, P2 ;  /* 0x000000ff0000720c */ /* 0x000fe40001745670 */
        /* <DEDUP_REMOVED lines=22> */
[----:B--2---:R-:W-:Y:S05]  /*0900*/  @P0 RET.REL.NODEC R2 `(_ZN5flash24flash_fwd_splitkv_kernelI23Flash_fwd_kernel_traitsILi32ELi64ELi128ELi4ELb0ELb0EN7cutlass6half_tE19Flash_kernel_traitsILi32ELi64ELi128ELi4ES3_EELb0ELb0ELb0ELb1ELb1ELb0ELb1ELb0EEEvNS_16Flash_fwd_paramsE) ;  /* 0xfffffff402bc0950 */ /* 0x004fea0003c3ffff */
[----:B------:R-:W-:Y:S02]  /*0910*/  MOV R0, 0xff800000 ;  /* 0xff80000000007802 */ /* 0x000fe40000000f00 */
[----:B------:R-:W-:-:S03]  /*0920*/  MOV R147, 0x0 ;  /* 0x0000000000937802 */ /* 0x000fc60000000f00 */
[----:B------:R1:W-:Y:S02]  /*0930*/  ST.E desc[UR4][R10.64+0xc0], R0 ;  /* 0x0000c0000a007985 */ /* 0x0003e4000c101904 */
[----:B-1----:R-:W-:Y:S05]  /*0940*/  RET.REL.NODEC R146 `(_ZN5flash24flash_fwd_splitkv_kernelI23Flash_fwd_kernel_traitsILi32ELi64ELi128ELi4ELb0ELb0EN7cutlass6half_tE19Flash_kernel_traitsILi32ELi64ELi128ELi4ES3_EELb0ELb0ELb0ELb1ELb1ELb0ELb1ELb0EEEvNS_16Flash_fwd_paramsE) ;  /* 0xfffffff492ac7950 */ /* 0x002fea0003c3ffff */
.L_x_8319:
        /* <DEDUP_REMOVED lines=104> */
.L_x_8321:
[----:B------:R-:W1:Y:S04]  /*0fd0*/  LD.E R10, desc[UR4][R2.64+0x68] ;  /* 0x00006804020a7980 */ /* 0x000e68000c101900 */
[----:B------:R-:W2:Y:S04]  /*0fe0*/  LD.E.64 R108, desc[UR4][R2.64+0x38] ;  /* 0x00003804026c7980 */ /* 0x000ea8000c101b00 */
[----:B------:R-:W3:Y:S04]  /*0ff0*/  LD.E.64 R12, desc[UR4][R2.64+0x20] ;  /* 0x00002004020c7980 */ /* 0x000ee8000c101b00 */
[----:B------:R-:W4:Y:S04]  /*1000*/  LD.E.64 R116, desc[UR4][R2.64+0x40] ;  /* 0x0000400402747980 */ /* 0x000f28000c101b00 */
[----:B------:R-:W3:Y:S04]  /*1010*/  LD.E.64 R16, desc[UR4][R2.64+0x50] ;  /* 0x0000500402107980 */ /* 0x000ee8000c101b00 */
[----:B------:R-:W3:Y:S04]  /*1020*/  LD.E.64 R14, desc[UR4][R2.64+0x28] ;  /* 0x00002804020e7980 */ /* 0x000ee8000c101b00 */
[----:B------:R1:W5:Y:S01]  /*1030*/  LD.E.64 R26, desc[UR4][R2.64+0x58] ;  /* 0x00005804021a7980 */ /* 0x000362000c101b00 */
[----:B------:R-:W-:Y:S01]  /*1040*/  IMAD.MOV.U32 R18, RZ, RZ, RZ ;  /* 0x000000ffff127224 */ /* 0x000fe200078e00ff */
[----:B------:R-:W-:-:S02]  /*1050*/  LEA R110, R111, 0xffffff80, 0x7 ;  /* 0xffffff806f6e7811 */ /* 0x000fc400078e38ff */
[----:B------:R-:W-:Y:S02]  /*1060*/  CS2R R160, SRZ ;  /* 0x0000000000a07805 */ /* 0x000fe4000001ff00 */
[-C--:B-1----:R-:W-:Y:S02]  /*1070*/  IABS R4, R10.reuse ;  /* 0x0000000a00047213 */ /* 0x082fe40000000000 */
[----:B------:R-:W-:Y:S02]  /*1080*/  IABS R6, R10 ;  /* 0x0000000a00067213 */ /* 0x000fe40000000000 */
[----:B------:R-:W1:Y:S01]  /*1090*/  I2F.RP R0, R4 ;  /* 0x0000000400007306 */ /* 0x000e620000209400 */
[-C--:B--2---:R-:W-:Y:S01]  /*10a0*/  IMAD R5, R109, R9.reuse, RZ ;  /* 0x000000096d057224 */ /* 0x084fe200078e02ff */
[----:B------:R-:W-:Y:S01]  /*10b0*/  IADD3 R6, PT, PT, RZ, -R6, RZ ;  /* 0x80000006ff067210 */ /* 0x000fe20007ffe0ff */
[----:B----4-:R-:W-:-:S05]  /*10c0*/  IMAD.WIDE.U32 R20, R116, R9, RZ ;  /* 0x0000000974147225 */ /* 0x010fca00078e00ff */
        /* <DEDUP_REMOVED lines=14> */
[----:B---3-5:R-:W-:Y:S01]  /*11b0*/  IMAD R5, R13, R8, RZ ;  /* 0x000000080d057224 */ /* 0x028fe200078e02ff */
[----:B------:R-:W-:Y:S01]  /*11c0*/  MOV R13, R110 ;  /* 0x0000006e000d7202 */ /* 0x000fe20000000f00 */
[----:B------:R-:W-:-:S04]  /*11d0*/  IMAD.WIDE.U32 R18, R12, R8, R18 ;  /* 0x000000080c127225 */ /* 0x000fc800078e0012 */
[-C--:B------:R-:W-:Y:S02]  /*11e0*/  @!P1 IADD3 R6, PT, PT, R6, -R4.reuse, RZ ;  /* 0x8000000406069210 */ /* 0x080fe40007ffe0ff */
[----:B------:R-:W-:Y:S02]  /*11f0*/  @!P1 IADD3 R7, PT, PT, R7, 0x1, RZ ;  /* 0x0000000107079810 */ /* 0x000fe40007ffe0ff */
[----:B------:R-:W-:Y:S02]  /*1200*/  ISETP.GE.U32.AND P2, PT, R6, R4, PT ;  /* 0x000000040600720c */ /* 0x000fe40003f46070 */
[----:B------:R-:W-:Y:S02]  /*1210*/  LOP3.LUT R6, R152, R10, RZ, 0x3c, !PT ;  /* 0x0000000a98067212 */ /* 0x000fe400078e3cff */
[----:B------:R-:W-:Y:S02]  /*1220*/  SHF.R.S32.HI R4, RZ, 0x1f, R8 ;  /* 0x0000001fff047819 */ /* 0x000fe40000011408 */
[----:B------:R-:W-:Y:S01]  /*1230*/  ISETP.GE.AND P0, PT, R6, RZ, PT ;  /* 0x000000ff0600720c */ /* 0x000fe20003f06270 */
[----:B------:R-:W-:Y:S01]  /*1240*/  IMAD R6, R109, R110, RZ ;  /* 0x0000006e6d067224 */ /* 0x000fe200078e02ff */
[----:B------:R-:W-:Y:S01]  /*1250*/  ISETP.NE.AND P1, PT, R10, RZ, PT ;  /* 0x000000ff0a00720c */ /* 0x000fe20003f25270 */
[----:B------:R-:W-:Y:S01]  /*1260*/  IMAD R5, R12, R4, R5 ;  /* 0x000000040c057224 */ /* 0x000fe200078e0205 */
[----:B------:R-:W-:-:S03]  /*1270*/  SHF.R.S32.HI R12, RZ, 0x1f, R110 ;  /* 0x0000001fff0c7819 */ /* 0x000fc6000001146e */
[----:B------:R-:W-:Y:S01]  /*1280*/  @P2 VIADD R7, R7, 0x1 ;  /* 0x0000000107072836 */ /* 0x000fe20000000000 */
[----:B------:R-:W-:Y:S01]  /*1290*/  IADD3 R19, PT, PT, R19, R5, RZ ;  /* 0x0000000513137210 */ /* 0x000fe20007ffe0ff */
[----:B------:R-:W-:Y:S02]  /*12a0*/  IMAD R5, R117, R9, RZ ;  /* 0x0000000975057224 */ /* 0x000fe400078e02ff */
[C---:B------:R-:W-:Y:S02]  /*12b0*/  IMAD R6, R108.reuse, R12, R6 ;  /* 0x0000000c6c067224 */ /* 0x040fe400078e0206 */
[----:B------:R-:W-:Y:S01]  /*12c0*/  IMAD.WIDE.U32 R18, R108, R110, R18 ;  /* 0x0000006e6c127225 */ /* 0x000fe200078e0012 */
[----:B------:R-:W-:Y:S02]  /*12d0*/  @!P0 IADD3 R7, PT, PT, -R7, RZ, RZ ;  /* 0x000000ff07078210 */ /* 0x000fe40007ffe1ff */
[----:B------:R-:W-:Y:S01]  /*12e0*/  @!P1 LOP3.LUT R7, RZ, R10, RZ, 0x33, !PT ;  /* 0x0000000aff079212 */ /* 0x000fe200078e33ff */
[----:B------:R-:W-:Y:S01]  /*12f0*/  IMAD R5, R116, R0, R5 ;  /* 0x0000000074057224 */ /* 0x000fe200078e0205 */
[----:B------:R-:W-:Y:S01]  /*1300*/  IADD3 R19, PT, PT, R19, R6, RZ ;  /* 0x0000000613137210 */ /* 0x000fe20007ffe0ff */
[----:B------:R-:W-:Y:S01]  /*1310*/  IMAD R0, R15, R8, RZ ;  /* 0x000000080f007224 */ /* 0x000fe200078e02ff */
[----:B------:R-:W-:Y:S01]  /*1320*/  SHF.R.S32.HI R6, RZ, 0x1f, R7 ;  /* 0x0000001fff067819 */ /* 0x000fe20000011407 */
[----:B------:R-:W-:-:S02]  /*1330*/  IMAD.IADD R21, R21, 0x1, R5 ;  /* 0x0000000115157824 */ /* 0x000fc400078e0205 */
[-C--:B------:R-:W-:Y:S02]  /*1340*/  IMAD R5, R17, R7.reuse, RZ ;  /* 0x0000000711057224 */ /* 0x080fe400078e02ff */
[----:B------:R-:W-:-:S04]  /*1350*/  IMAD.WIDE.U32 R18, R16, R7, R18 ;  /* 0x0000000710127225 */ /* 0x000fc800078e0012 */
[----:B------:R-:W-:Y:S01]  /*1360*/  IMAD R5, R16, R6, R5 ;  /* 0x0000000610057224 */ /* 0x000fe200078e0205 */
[----:B------:R-:W-:Y:S01]  /*1370*/  MOV R6, R18 ;  /* 0x0000001200067202 */ /* 0x000fe20000000f00 */
[----:B------:R-:W-:-:S04]  /*1380*/  IMAD.WIDE.U32 R20, R14, R8, R20 ;  /* 0x000000080e147225 */ /* 0x000fc800078e0014 */
[----:B------:R-:W-:Y:S01]  /*1390*/  IMAD R4, R14, R4, R0 ;  /* 0x000000040e047224 */ /* 0x000fe200078e0200 */
[----:B------:R-:W-:Y:S02]  /*13a0*/  IADD3 R0, PT, PT, R19, R5, RZ ;  /* 0x0000000513007210 */ /* 0x000fe40007ffe0ff */
[----:B------:R-:W-:Y:S01]  /*13b0*/  MOV R15, R20 ;  /* 0x00000014000f7202 */ /* 0x000fe20000000f00 */
[----:B------:R-:W-:Y:S02]  /*13c0*/  IMAD.IADD R14, R21, 0x1, R4 ;  /* 0x00000001150e7824 */ /* 0x000fe400078e0204 */
.L_x_8322:
[----:B------:R-:W-:Y:S05]  /*13d0*/  BSYNC.RECONVERGENT B0 ;  /* 0x0000000000007941 */ /* 0x000fea0003800200 */
.L_x_8320:
[----:B------:R-:W2:Y:S04]  /*13e0*/  LD.E.64 R24, desc[UR4][R2.64+0x18] ;  /* 0x0000180402187980 */ /* 0x000ea8000c101b00 */
[----:B------:R-:W3:Y:S04]  /*13f0*/  LD.E.64 R20, desc[UR4][R2.64+0x48] ;  /* 0x0000480402147980 */ /* 0x000ee8000c101b00 */
[----:B------:R-:W4:Y:S04]  /*1400*/  LD.E.64 R22, desc[UR4][R2.64+0x30] ;  /* 0x0000300402167980 */ /* 0x000f28000c101b00 */
[----:B------:R-:W4:Y:S04]  /*1410*/  LD.E.64 R8, desc[UR4][R2.64] ;  /* 0x0000000402087980 */ /* 0x000f28000c101b00 */
        /* <DEDUP_REMOVED lines=22> */
[----:B-----5:R-:W-:Y:S01]  /*1580*/  IMAD R11, R12, R116, RZ ;  /* 0x000000740c0b7224 */ /* 0x020fe200078e02ff */
[----:B------:R-:W-:Y:S01]  /*1590*/  LOP3.LUT R12, R152, R10, RZ, 0x3c, !PT ;  /* 0x0000000a980c7212 */ /* 0x000fe200078e3cff */
[----:B------:R-:W-:Y:S01]  /*15a0*/  IMAD.X R31, RZ, RZ, R14, P0 ;  /* 0x000000ffff1f7224 */ /* 0x000fe200000e060e */
[----:B------:R-:W-:Y:S02]  /*15b0*/  @!P1 IADD3 R7, PT, PT, R7, 0x1, RZ ;  /* 0x0000000107079810 */ /* 0x000fe40007ffe0ff */
[----:B------:R-:W-:Y:S02]  /*15c0*/  ISETP.GE.AND P0, PT, R12, RZ, PT ;  /* 0x000000ff0c00720c */ /* 0x000fe40003f06270 */
[----:B------:R-:W-:Y:S01]  /*15d0*/  ISETP.NE.AND P1, PT, R10, RZ, PT ;  /* 0x000000ff0a00720c */ /* 0x000fe20003f25270 */
[----:B------:R-:W1:Y:S01]  /*15e0*/  S2UR UR6, SR_CgaCtaId ;  /* 0x00000000000679c3 */ /* 0x000e620000008800 */
[----:B------:R-:W-:Y:S01]  /*15f0*/  LOP3.LUT R149, R150, 0xc0, RZ, 0xc0, !PT ;  /* 0x000000c096957812 */ /* 0x000fe200078ec0ff */
[----:B------:R-:W-:-:S02]  /*1600*/  IMAD.MOV.U32 R29, RZ, RZ, RZ ;  /* 0x000000ffff1d7224 */ /* 0x000fc400078e00ff */
[C---:B------:R-:W-:Y:S02]  /*1610*/  IMAD R11, R13.reuse, R117, R11 ;  /* 0x000000750d0b7224 */ /* 0x040fe400078e020b */
[----:B------:R-:W-:Y:S01]  /*1620*/  IMAD.WIDE.U32 R16, R13, R116, R30 ;  /* 0x000000740d107225 */ /* 0x000fe200078e001e */
[----:B------:R-:W-:-:S03]  /*1630*/  LOP3.LUT R149, R149, 0x18, R129, 0xf8, !PT ;  /* 0x0000001895957812 */ /* 0x000fc600078ef881 */
[----:B------:R-:W-:Y:S01]  /*1640*/  @P2 VIADD R7, R7, 0x1 ;  /* 0x0000000107072836 */ /* 0x000fe20000000000 */
[----:B------:R-:W-:Y:S01]  /*1650*/  IADD3 R14, P2, PT, R28, R6, RZ ;  /* 0x000000061c0e7210 */ /* 0x000fe20007f5e0ff */
[----:B------:R-:W-:Y:S01]  /*1660*/  IMAD.IADD R17, R17, 0x1, R11 ;  /* 0x0000000111117824 */ /* 0x000fe200078e020b */
[----:B------:R-:W-:Y:S01]  /*1670*/  SHF.R.S32.HI R11, RZ, 0x1f, R152 ;  /* 0x0000001fff0b7819 */ /* 0x000fe20000011498 */
[----:B------:R-:W-:Y:S01]  /*1680*/  @!P0 IMAD.MOV R7, RZ, RZ, -R7 ;  /* 0x000000ffff078224 */ /* 0x000fe200078e0a07 */
[----:B------:R-:W-:Y:S02]  /*1690*/  @!P1 LOP3.LUT R7, RZ, R10, RZ, 0x33, !PT ;  /* 0x0000000aff079212 */ /* 0x000fe400078e33ff */
[----:B------:R-:W-:Y:S02]  /*16a0*/  LOP3.LUT R13, R150, 0x1f20, RZ, 0xc0, !PT ;  /* 0x00001f20960d7812 */ /* 0x000fe400078ec0ff */
[----:B------:R-:W-:Y:S02]  /*16b0*/  LOP3.LUT R6, R149, R28, RZ, 0x3c, !PT ;  /* 0x0000001c95067212 */ /* 0x000fe400078e3cff */
[----:B------:R-:W-:-:S02]  /*16c0*/  SHF.R.U32.HI R144, RZ, 0x2, R129 ;  /* 0x00000002ff907819 */ /* 0x000fc40000011681 */
[----:B------:R-:W-:Y:S02]  /*16d0*/  MOV R145, RZ ;  /* 0x000000ff00917202 */ /* 0x000fe40000000f00 */
[----:B------:R-:W-:Y:S02]  /*16e0*/  LOP3.LUT R6, R13, R6, RZ, 0xfc, !PT ;  /* 0x000000060d067212 */ /* 0x000fe400078efcff */
[----:B------:R-:W-:Y:S01]  /*16f0*/  SHF.R.S32.HI R13, RZ, 0x1f, R7 ;  /* 0x0000001fff0d7819 */ /* 0x000fe20000011407 */
[----:B------:R-:W-:Y:S01]  /*1700*/  IMAD.WIDE.U32 R16, R7, R26, R16 ;  /* 0x0000001a07107225 */ /* 0x000fe200078e0010 */
[----:B------:R-:W-:-:S03]  /*1710*/  UMOV UR7, 0x400 ;  /* 0x0000040000077882 */ /* 0x000fc60000000000 */
[----:B------:R-:W-:Y:S01]  /*1720*/  IMAD.X R15, RZ, RZ, R0, P2 ;  /* 0x000000ffff0f7224 */ /* 0x000fe200010e0600 */
[----:B-1----:R-:W-:Y:S01]  /*1730*/  ULEA UR6, UR6, UR7, 0x18 ;  /* 0x0000000706067291 */ /* 0x002fe2000f8ec0ff */
[----:B------:R-:W-:Y:S01]  /*1740*/  IMAD.WIDE.U32 R14, R144, R108, R14 ;  /* 0x0000006c900e7225 */ /* 0x000fe200078e000e */
[----:B------:R-:W-:-:S04]  /*1750*/  SHF.L.U32 R136, R108, 0x6, RZ ;  /* 0x000000066c887819 */ /* 0x000fc800000006ff */
[----:B------:R-:W-:Y:S01]  /*1760*/  IMAD.U32 R131, RZ, RZ, UR6 ;  /* 0x00000006ff837e24 */ /* 0x000fe2000f8e00ff */
[----:B------:R-:W-:Y:S01]  /*1770*/  SHF.L.U64.HI R137, R108, 0x6, R109 ;  /* 0x000000066c897819 */ /* 0x000fe2000001026d */
[C---:B------:R-:W-:Y:S01]  /*1780*/  IMAD.SHL.U32 R114, R129.reuse, 0x20, RZ ;  /* 0x0000002081727824 */ /* 0x040fe200078e00ff */
[----:B------:R-:W-:Y:S01]  /*1790*/  SHF.R.U32.HI R133, RZ, 0x1, R129 ;  /* 0x00000001ff857819 */ /* 0x000fe20000011681 */
[----:B------:R-:W-:Y:S02]  /*17a0*/  IMAD.SHL.U32 R128, R129, 0x4, RZ ;  /* 0x0000000481807824 */ /* 0x000fe400078e00ff */
[C---:B------:R-:W-:Y:S01]  /*17b0*/  IMAD.SHL.U32 R134, R116.reuse, 0x40, RZ ;  /* 0x0000004074867824 */ /* 0x040fe200078e00ff */
[----:B------:R-:W-:Y:S02]  /*17c0*/  SHF.L.U64.HI R135, R116, 0x6, R117 ;  /* 0x0000000674877819 */ /* 0x000fe40000010275 */
[----:B------:R-:W-:Y:S01]  /*17d0*/  LOP3.LUT R113, R128, 0x18, RZ, 0xc0, !PT ;  /* 0x0000001880717812 */ /* 0x000fe200078ec0ff */
[----:B------:R-:W-:-:S02]  /*17e0*/  IMAD.MOV.U32 R112, RZ, RZ, 0x20 ;  /* 0x00000020ff707424 */ /* 0x000fc400078e00ff */
[-C--:B--2---:R-:W-:Y:S02]  /*17f0*/  IMAD R12, R25, R153.reuse, RZ ;  /* 0x00000099190c7224 */ /* 0x084fe400078e02ff */
[----:B------:R-:W-:-:S04]  /*1800*/  IMAD.WIDE.U32 R24, R24, R153, R28 ;  /* 0x0000009918187225 */ /* 0x000fc800078e001c */
[----:B---3--:R-:W-:Y:S02]  /*1810*/  IMAD R10, R21, R152, RZ ;  /* 0x00000098150a7224 */ /* 0x008fe400078e02ff */
[----:B------:R-:W-:Y:S02]  /*1820*/  IMAD.IADD R25, R25, 0x1, R12 ;  /* 0x0000000119197824 */ /* 0x000fe400078e020c */
[----:B------:R-:W-:Y:S02]  /*1830*/  IMAD R10, R20, R11, R10 ;  /* 0x0000000b140a7224 */ /* 0x000fe400078e020a */
[----:B------:R-:W-:Y:S01]  /*1840*/  IMAD.WIDE.U32 R20, R152, R20, R24 ;  /* 0x0000001498147225 */ /* 0x000fe200078e0018 */
[----:B----4-:R-:W-:-:S03]  /*1850*/  SHF.L.U64.HI R29, R22, 0x5, R23 ;  /* 0x00000005161d7819 */ /* 0x010fc60000010217 */
[----:B------:R-:W-:Y:S02]  /*1860*/  IMAD R12, R27, R7, RZ ;  /* 0x000000071b0c7224 */ /* 0x000fe400078e02ff */
[----:B------:R-:W-:-:S04]  /*1870*/  IMAD.WIDE.U32 R24, R147, 0x40, R144 ;  /* 0x0000004093187825 */ /* 0x000fc800078e0090 */
[----:B------:R-:W-:Y:S02]  /*1880*/  IMAD.SHL.U32 R28, R22, 0x20, RZ ;  /* 0x00000020161c7824 */ /* 0x000fe400078e00ff */
[----:B------:R-:W-:Y:S02]  /*1890*/  IMAD R26, R13, R26, R12 ;  /* 0x0000001a0d1a7224 */ /* 0x000fe400078e020c */
[----:B------:R-:W-:Y:S02]  /*18a0*/  IMAD R0, R25, R22, RZ ;  /* 0x0000001619007224 */ /* 0x000fe400078e02ff */
[----:B------:R-:W-:Y:S02]  /*18b0*/  IMAD.IADD R13, R21, 0x1, R10 ;  /* 0x00000001150d7824 */ /* 0x000fe400078e020a */
[----:B------:R-:W-:Y:S02]  /*18c0*/  IMAD.MOV.U32 R12, RZ, RZ, R20 ;  /* 0x000000ffff0c7224 */ /* 0x000fe400078e0014 */
[----:B------:R-:W-:-:S02]  /*18d0*/  IMAD R7, R109, R144, RZ ;  /* 0x000000906d077224 */ /* 0x000fc400078e02ff */
[----:B------:R-:W-:-:S04]  /*18e0*/  IMAD.WIDE.U32 R10, R22, R24, R28 ;  /* 0x00000018160a7225 */ /* 0x000fc800078e001c */
[-C--:B------:R-:W-:Y:S02]  /*18f0*/  IMAD R0, R23, R24.reuse, R0 ;  /* 0x0000001817007224 */ /* 0x080fe400078e0200 */
[----:B------:R-:W-:-:S04]  /*1900*/  IMAD.WIDE.U32 R22, R22, R24, R12 ;  /* 0x0000001816167225 */ /* 0x000fc800078e000c */
[----:B------:R-:W-:Y:S01]  /*1910*/  IMAD.IADD R141, R15, 0x1, R7 ;  /* 0x000000010f8d7824 */ /* 0x000fe200078e0207 */
[----:B------:R-:W-:Y:S01]  /*1920*/  IADD3 R7, P0, PT, R20, R10, RZ ;  /* 0x0000000a14077210 */ /* 0x000fe20007f1e0ff */
[----:B------:R-:W-:Y:S01]  /*1930*/  IMAD.IADD R10, R23, 0x1, R0 ;  /* 0x00000001170a7824 */ /* 0x000fe200078e0200 */
[----:B------:R-:W-:Y:S02]  /*1940*/  LEA R12, P1, R22, R8, 0x1 ;  /* 0x00000008160c7211 */ /* 0x000fe400078208ff */
[----:B------:R-:W-:Y:S02]  /*1950*/  LEA R142, P2, R14, R18, 0x1 ;  /* 0x000000120e8e7211 */ /* 0x000fe400078408ff */
[----:B------:R-:W-:Y:S01]  /*1960*/  IADD3.X R11, PT, PT, R13, R0, R11, P0, !PT ;  /* 0x000000000d0b7210 */ /* 0x000fe200007fe40b */
[----:B------:R-:W-:Y:S01]  /*1970*/  IMAD R0, R6, 0x2, R131 ;  /* 0x0000000206007824 */ /* 0x000fe200078e0283 */
[----:B------:R-:W-:Y:S02]  /*1980*/  LEA.HI.X R13, R22, R9, R10, 0x1, P1 ;  /* 0x00000009160d7211 */ /* 0x000fe400008f0c0a */
[----:B------:R-:W-:-:S02]  /*1990*/  LEA.HI.X R141, R14, R19, R141, 0x1, P2 ;  /* 0x000000130e8d7211 */ /* 0x000fc400010f0c8d */
[C---:B------:R-:W-:Y:S01]  /*19a0*/  LEA R8, P1, R7.reuse, R8, 0x1 ;  /* 0x0000000807087211 */ /* 0x040fe200078208ff */
[----:B------:R-:W-:Y:S01]  /*19b0*/  @!PT LDS RZ, [RZ] ;  /* 0x00000000fffff984 */ /* 0x000fe20000000800 */
[----:B------:R-:W-:Y:S01]  /*19c0*/  @!PT LDS RZ, [RZ] ;  /* 0x00000000fffff984 */ /* 0x000fe20000000800 */
[----:B------:R-:W-:Y:S01]  /*19d0*/  @!PT LDS RZ, [RZ] ;  /* 0x00000000fffff984 */ /* 0x000fe20000000800 */
[----:B------:R1:W-:Y:S01]  /*19e0*/  LDGSTS.E.BYPASS.LTC128B.128 [R0], desc[UR4][R12.64] ;  /* 0x000000000c007fae */ /* 0x0003e2000b981a04 */
[----:B------:R-:W-:Y:S02]  /*19f0*/  IADD3 R6, P0, PT, R136, R142, RZ ;  /* 0x0000008e88067210 */ /* 0x000fe40007f1e0ff */
[----:B------:R-:W-:-:S03]  /*1a00*/  LEA.HI.X R9, R7, R9, R11, 0x1, P1 ;  /* 0x0000000907097211 */ /* 0x000fc600008f0c0b */
[----:B------:R-:W-:Y:S01]  /*1a10*/  IMAD.X R7, R137, 0x1, R141, P0 ;  /* 0x0000000189077824 */ /* 0x000fe200000e068d */
[----:B------:R-:W-:Y:S01]  /*1a20*/  IADD3 R10, P0, PT, R6, R136, RZ ;  /* 0x00000088060a7210 */ /* 0x000fe20007f1e0ff */
[----:B------:R2:W-:Y:S04]  /*1a30*/  LDGSTS.E.BYPASS.LTC128B.128 [R0+0x800], desc[UR4][R8.64] ;  /* 0x0080000008007fae */ /* 0x0005e8000b981a04 */
[----:B------:R-:W-:Y:S02]  /*1a40*/  IMAD.X R11, R7, 0x1, R137, P0 ;  /* 0x00000001070b7824 */ /* 0x000fe400000e0689 */
[----:B-1----:R-:W-:Y:S02]  /*1a50*/  IMAD.MOV.U32 R12, RZ, RZ, R142 ;  /* 0x000000ffff0c7224 */ /* 0x002fe400078e008e */
[----:B------:R-:W-:-:S05]  /*1a60*/  IMAD.MOV.U32 R13, RZ, RZ, R141 ;  /* 0x000000ffff0d7224 */ /* 0x000fca00078e008d */
[----:B------:R-:W-:Y:S01]  /*1a70*/  LDGSTS.E.BYPASS.LTC128B.128 [R0+0x1000], desc[UR4][R12.64] ;  /* 0x010000000c007fae */ /* 0x000fe2000b981a04 */
[----:B--2---:R-:W-:-:S03]  /*1a80*/  IADD3 R8, P0, PT, R10, R136, RZ ;  /* 0x000000880a087210 */ /* 0x004fc60007f1e0ff */
[----:B------:R1:W-:Y:S02]  /*1a90*/  LDGSTS.E.BYPASS.LTC128B.128 [R0+0x1800], desc[UR4][R6.64] ;  /* 0x0180000006007fae */ /* 0x0003e4000b981a04 */
[----:B------:R-:W-:Y:S02]  /*1aa0*/  IMAD.X R9, R11, 0x1, R137, P0 ;  /* 0x000000010b097824 */ /* 0x000fe400000e0689 */
[----:B------:R2:W-:Y:S04]  /*1ab0*/  LDGSTS.E.BYPASS.LTC128B.128 [R0+0x2000], desc[UR4][R10.64] ;  /* 0x020000000a007fae */ /* 0x0005e8000b981a04 */
[----:B------:R2:W-:Y:S04]  /*1ac0*/  LDGSTS.E.BYPASS.LTC128B.128 [R0+0x2800], desc[UR4][R8.64] ;  /* 0x0280000008007fae */ /* 0x0005e8000b981a04 */
[----:B------:R-:W0:Y:S01]  /*1ad0*/  LDGDEPBAR ;  /* 0x00000000000079af */ /* 0x000e220000000000 */
[----:B------:R-:W-:Y:S01]  /*1ae0*/  IADD3 R17, PT, PT, R17, R26, RZ ;  /* 0x0000001a11117210 */ /* 0x000fe20007ffe0ff */
[----:B-1----:R-:W-:Y:S01]  /*1af0*/  IMAD.SHL.U32 R6, R129, 0x10, RZ ;  /* 0x0000001081067824 */ /* 0x002fe200078e00ff */
[----:B------:R-:W-:-:S06]  /*1b00*/  DEPBAR.LE SB0, 0x0 ;  /* 0x000080000000791a */ /* 0x000fcc0000000000 */
[----:B------:R-:W-:Y:S05]  /*1b10*/  WARPSYNC.ALL ;  /* 0x0000000000007948 */ /* 0x000fea0003800000 */
[----:B--2---:R-:W-:-:S04]  /*1b20*/  IMAD.WIDE.U32 R8, R144, R116, R16 ;  /* 0x0000007490087225 */ /* 0x004fc800078e0010 */
[----:B------:R-:W-:Y:S01]  /*1b30*/  IMAD R144, R117, R144, RZ ;  /* 0x0000009075907224 */ /* 0x000fe200078e02ff */
[----:B------:R-:W-:-:S03]  /*1b40*/  LEA R145, P0, R8, R4, 0x1 ;  /* 0x0000000408917211 */ /* 0x000fc600078008ff */
[----:B------:R-:W-:Y:S01]  /*1b50*/  IMAD.IADD R144, R9, 0x1, R144 ;  /* 0x0000000109907824 */ /* 0x000fe200078e0290 */
[C---:B------:R-:W-:Y:S02]  /*1b60*/  LOP3.LUT R132, R6.reuse, 0x3e00, RZ, 0xc0, !PT ;  /* 0x00003e0006847812 */ /* 0x040fe400078ec0ff */
[----:B------:R-:W-:Y:S02]  /*1b70*/  LOP3.LUT R104, R6, 0x100, RZ, 0xc0, !PT ;  /* 0x0000010006687812 */ /* 0x000fe400078ec0ff */
[----:B------:R-:W-:Y:S02]  /*1b80*/  LOP3.LUT R7, R114, 0xc0, RZ, 0xc0, !PT ;  /* 0x000000c072077812 */ /* 0x000fe400078ec0ff */
[----:B------:R-:W-:Y:S02]  /*1b90*/  LOP3.LUT R6, R133, 0x8, RZ, 0xc0, !PT ;  /* 0x0000000885067812 */ /* 0x000fe400078ec0ff */
[----:B------:R-:W-:Y:S02]  /*1ba0*/  LEA.HI.X R144, R8, R5, R144, 0x1, P0 ;  /* 0x0000000508907211 */ /* 0x000fe400000f0c90 */
[----:B------:R-:W-:-:S02]  /*1bb0*/  LOP3.LUT R104, R104, 0x20, R114, 0xf8, !PT ;  /* 0x0000002068687812 */ /* 0x000fc400078ef872 */
[----:B------:R-:W-:Y:S02]  /*1bc0*/  LOP3.LUT R7, R7, 0x8, R129, 0xf8, !PT ;  /* 0x0000000807077812 */ /* 0x000fe400078ef881 */
[----:B------:R-:W-:Y:S02]  /*1bd0*/  IADD3 R10, P0, PT, R134, R145, RZ ;  /* 0x00000091860a7210 */ /* 0x000fe40007f1e0ff */
[----:B------:R-:W-:Y:S02]  /*1be0*/  LOP3.LUT R6, R6, 0xc0, R114, 0xf8, !PT ;  /* 0x000000c006067812 */ /* 0x000fe400078ef872 */
[----:B------:R-:W-:Y:S01]  /*1bf0*/  LOP3.LUT R104, R104, R7, R113, 0xf6, !PT ;  /* 0x0000000768687212 */ /* 0x000fe200078ef671 */
[--C-:B------:R-:W-:Y:S01]  /*1c00*/  IMAD.X R11, R135, 0x1, R144.reuse, P0 ;  /* 0x00000001870b7824 */ /* 0x100fe200000e0690 */
[----:B------:R-:W-:Y:S01]  /*1c10*/  LOP3.LUT R113, R6, R113, RZ, 0x3c, !PT ;  /* 0x0000007106717212 */ /* 0x000fe200078e3cff */
[----:B------:R-:W-:Y:S01]  /*1c20*/  IMAD.MOV.U32 R7, RZ, RZ, R144 ;  /* 0x000000ffff077224 */ /* 0x000fe200078e0090 */
[----:B------:R-:W-:-:S02]  /*1c30*/  IADD3 R8, P0, PT, R10, R134, RZ ;  /* 0x000000860a087210 */ /* 0x000fc40007f1e0ff */
[----:B------:R-:W-:Y:S01]  /*1c40*/  MOV R6, R145 ;  /* 0x0000009100067202 */ /* 0x000fe20000000f00 */
[----:B------:R-:W-:Y:S01]  /*1c50*/  BAR.SYNC.DEFER_BLOCKING 0x0 ;  /* 0x0000000000007b1d */ /* 0x000fe20000010000 */
[----:B------:R-:W-:Y:S01]  /*1c60*/  LOP3.LUT R4, R132, 0x20, R114, 0xf8, !PT ;  /* 0x0000002084047812 */ /* 0x000fe200078ef872 */
[----:B------:R-:W-:-:S03]  /*1c70*/  IMAD.X R9, R11, 0x1, R135, P0 ;  /* 0x000000010b097824 */ /* 0x000fc600000e0687 */
[----:B------:R-:W-:-:S04]  /*1c80*/  LOP3.LUT R4, R4, 0x100, R114, 0xf8, !PT ;  /* 0x0000010004047812 */ /* 0x000fc800078ef872 */
[----:B------:R-:W-:Y:S01]  /*1c90*/  LOP3.LUT R92, R4, R113, RZ, 0xfc, !PT ;  /* 0x00000071045c7212 */ /* 0x000fe200078efcff */
[--C-:B------:R-:W-:Y:S01]  /*1ca0*/  IMAD R104, R104, 0x2, R131.reuse ;  /* 0x0000000268687824 */ /* 0x100fe200078e0283 */
[----:B------:R-:W-:Y:S01]  /*1cb0*/  @!PT LDS RZ, [RZ] ;  /* 0x00000000fffff984 */ /* 0x000fe20000000800 */
[----:B------:R-:W-:Y:S01]  /*1cc0*/  @!PT LDS RZ, [RZ] ;  /* 0x00000000fffff984 */ /* 0x000fe20000000800 */
[----:B------:R-:W-:Y:S01]  /*1cd0*/  @!PT LDS RZ, [RZ] ;  /* 0x00000000fffff984 */ /* 0x000fe20000000800 */
[----:B------:R1:W-:Y:S03]  /*1ce0*/  LDGSTS.E.BYPASS.LTC128B.128 [R0+0x3000], desc[UR4][R6.64] ;  /* 0x0300000006007fae */ /* 0x0003e6000b981a04 */
[----:B------:R-:W-:Y:S01]  /*1cf0*/  IMAD R92, R92, 0x2, R131 ;  /* 0x000000025c5c7824 */ /* 0x000fe200078e0283 */
[----:B------:R-:W-:Y:S04]  /*1d00*/  LDGSTS.E.BYPASS.LTC128B.128 [R0+0x3800], desc[UR4][R10.64] ;  /* 0x038000000a007fae */ /* 0x000fe8000b981a04 */
[----:B------:R-:W-:Y:S01]  /*1d10*/  LDGSTS.E.BYPASS.LTC128B.128 [R0+0x4000], desc[UR4][R8.64] ;  /* 0x0400000008007fae */ /* 0x000fe2000b981a04 */
[----:B-1----:R-:W-:-:S05]  /*1d20*/  IADD3 R6, P0, PT, R8, R134, RZ ;  /* 0x0000008608067210 */ /* 0x002fca0007f1e0ff */
[----:B------:R-:W-:Y:S01]  /*1d30*/  IMAD.X R7, R9, 0x1, R135, P0 ;  /* 0x0000000109077824 */ /* 0x000fe200000e0687 */
[----:B------:R-:W-:-:S04]  /*1d40*/  LOP3.LUT P0, RZ, R129, 0x4, RZ, 0xc0, !PT ;  /* 0x0000000481ff7812 */ /* 0x000fc8000780c0ff */
[----:B------:R-:W-:Y:S01]  /*1d50*/  SEL R112, R112, 0xffffffe0, !P0 ;  /* 0xffffffe070707807 */ /* 0x000fe20004000000 */
[----:B------:R1:W-:Y:S04]  /*1d60*/  LDGSTS.E.BYPASS.LTC128B.128 [R0+0x4800], desc[UR4][R6.64] ;  /* 0x0480000006007fae */ /* 0x0003e8000b981a04 */
[----:B------:R-:W-:Y:S01]  /*1d70*/  LDSM.16.M88.4 R12, [R104+0x1000] ;  /* 0x00100000680c783b */ /* 0x000fe20000000200 */
[----:B------:R-:W-:-:S03]  /*1d80*/  IMAD.IADD R68, R112, 0x1, R104 ;  /* 0x0000000170447824 */ /* 0x000fc600078e0268 */
[----:B------:R-:W-:Y:S04]  /*1d90*/  LDSM.16.M88.4 R64, [R104+0x1400] ;  /* 0x001400006840783b */ /* 0x000fe80000000200 */
[----:B------:R-:W-:Y:S04]  /*1da0*/  LDSM.16.M88.4 R56, [R104+0x1800] ;  /* 0x001800006838783b */ /* 0x000fe80000000200 */
[----:B------:R-:W-:Y:S04]  /*1db0*/  LDSM.16.M88.4 R48, [R104+0x1c00] ;  /* 0x001c00006830783b */ /* 0x000fe80000000200 */
[----:B------:R-:W-:Y:S04]  /*1dc0*/  LDSM.16.M88.4 R40, [R104+0x2000] ;  /* 0x002000006828783b */ /* 0x000fe80000000200 */
[----:B------:R-:W-:Y:S04]  /*1dd0*/  LDSM.16.M88.4 R32, [R104+0x2400] ;  /* 0x002400006820783b */ /* 0x000fe80000000200 */
[----:B-1----:R1:W2:Y:S04]  /*1de0*/  LDSM.16.M88.4 R4, [R92] ;  /* 0x000000005c04783b */ /* 0x0022a80000000200 */
[----:B------:R-:W3:Y:S04]  /*1df0*/  LDSM.16.M88.4 R24, [R104+0x2800] ;  /* 0x002800006818783b */ /* 0x000ee80000000200 */
[----:B------:R-:W4:Y:S04]  /*1e00*/  LDSM.16.M88.4 R104, [R104+0x2c00] ;  /* 0x002c00006868783b */ /* 0x000f280000000200 */
[----:B------:R-:W-:Y:S04]  /*1e10*/  LDSM.16.M88.4 R100, [R68+0x1000] ;  /* 0x001000004464783b */ /* 0x000fe80000000200 */
[----:B------:R-:W-:Y:S04]  /*1e20*/  LDSM.16.M88.4 R96, [R68+0x1400] ;  /* 0x001400004460783b */ /* 0x000fe80000000200 */
[----:B------:R-:W-:Y:S01]  /*1e30*/  LDSM.16.M88.4 R88, [R68+0x1800] ;  /* 0x001800004458783b */ /* 0x000fe20000000200 */
[----:B-1----:R-:W-:-:S03]  /*1e40*/  IADD3 R92, PT, PT, R112, R92, RZ ;  /* 0x0000005c705c7210 */ /* 0x002fc60007ffe0ff */
[----:B------:R-:W-:Y:S04]  /*1e50*/  LDSM.16.M88.4 R84, [R68+0x1c00] ;  /* 0x001c00004454783b */ /* 0x000fe80000000200 */
[----:B------:R-:W-:Y:S04]  /*1e60*/  LDSM.16.M88.4 R80, [R68+0x2000] ;  /* 0x002000004450783b */ /* 0x000fe80000000200 */
[----:B------:R-:W-:Y:S04]  /*1e70*/  LDSM.16.M88.4 R76, [R68+0x2400] ;  /* 0x00240000444c783b */ /* 0x000fe80000000200 */
[----:B------:R-:W-:Y:S04]  /*1e80*/  LDSM.16.M88.4 R72, [R68+0x2800] ;  /* 0x002800004448783b */ /* 0x000fe80000000200 */
[----:B------:R-:W1:Y:S04]  /*1e90*/  LDSM.16.M88.4 R92, [R92] ;  /* 0x000000005c5c783b */ /* 0x000e680000000200 */
[----:B------:R-:W5:Y:S01]  /*1ea0*/  LDSM.16.M88.4 R68, [R68+0x2c00] ;  /* 0x002c00004444783b */ /* 0x000f620000000200 */
[C---:B--2---:R-:W-:Y:S03]  /*1eb0*/  HMMA.16816.F32 R16, R4.reuse, R12, RZ ;  /* 0x0000000c0410723c */ /* 0x044fe600000018ff */
[----:B------:R-:W0:Y:S05]  /*1ec0*/  LDGDEPBAR ;  /* 0x00000000000079af */ /* 0x000e2a0000000000 */
[----:B------:R-:W-:Y:S01]  /*1ed0*/  HMMA.16816.F32 R8, R4, R64, RZ ;  /* 0x000000400408723c */ /* 0x000fe200000018ff */
[----:B------:R-:W-:-:S07]  /*1ee0*/  VIADD R148, R111, 0xffffffff ;  /* 0xffffffff6f947836 */ /* 0x000fce0000000000 */
[C---:B------:R-:W-:Y:S08]  /*1ef0*/  HMMA.16816.F32 R60, R4.reuse, R56, RZ ;  /* 0x00000038043c723c */ /* 0x040ff000000018ff */
[----:B------:R-:W-:Y:S01]  /*1f00*/  HMMA.16816.F32 R52, R4, R48, RZ ;  /* 0x000000300434723c */ /* 0x000fe200000018ff */
[----:B------:R-:W-:Y:S01]  /*1f10*/  LOP3.LUT R161, R161, R160, RZ, 0x3c, !PT ;  /* 0x000000a0a1a17212 */ /* 0x000fe200078e3cff */
[----:B------:R-:W-:Y:S01]  /*1f20*/  BSSY.RECONVERGENT B1, `(.L_x_8323) ;  /* 0x0000084000017945 */ /* 0x000fe20003800200 */
[----:B------:R-:W-:-:S05]  /*1f30*/  DEPBAR.LE SB0, 0x0 ;  /* 0x000080000000791a */ /* 0x000fca0000000000 */
        /* <DEDUP_REMOVED lines=12> */
[----:B------:R-:W-:-:S02]  /*2000*/  ISETP.GT.AND P0, PT, R148, R140, PT ;  /* 0x0000008c9400720c */ /* 0x000fc40003f04270 */
[----:B------:R-:W-:Y:S01]  /*2010*/  LOP3.LUT R160, R161, R160, RZ, 0x3c, !PT ;  /* 0x000000a0a1a07212 */ /* 0x000fe200078e3cff */
[C---:B------:R-:W-:Y:S01]  /*2020*/  IMAD.SHL.U32 R138, R108.reuse, 0x20, RZ ;  /* 0x000000206c8a7824 */ /* 0x040fe200078e00ff */
[----:B------:R-:W-:-:S03]  /*2030*/  SHF.L.U64.HI R139, R108, 0x5, R109 ;  /* 0x000000056c8b7819 */ /* 0x000fc6000001026d */
[----:B-1----:R-:W-:Y:S01]  /*2040*/  HMMA.16816.F32 R16, R92, R100, R16 ;  /* 0x000000645c10723c */ /* 0x002fe20000001810 */
[----:B------:R-:W-:-:S07]  /*2050*/  LOP3.LUT R161, R161, R160, RZ, 0x3c, !PT ;  /* 0x000000a0a1a17212 */ /* 0x000fce00078e3cff */
[C---:B-----5:R-:W-:Y:S08]  /*2060*/  HMMA.16816.F32 R20, R92.reuse, R68, R20 ;  /* 0x000000445c14723c */ /* 0x060ff00000001814 */
        /* <DEDUP_REMOVED lines=31> */
.L_x_8326:
        /* <DEDUP_REMOVED lines=63> */
.L_x_8327:
[----:B------:R-:W-:Y:S05]  /*2650*/  BSYNC.RECONVERGENT B0 ;  /* 0x0000000000007941 */ /* 0x000fea0003800200 */
.L_x_8325:
        /* <DEDUP_REMOVED lines=16> */
.L_x_8324:
[----:B------:R-:W-:Y:S05]  /*2760*/  BSYNC.RECONVERGENT B1 ;  /* 0x0000000000017941 */ /* 0x000fea0003800200 */
.L_x_8323:
        /* <DEDUP_REMOVED lines=33> */
[----:B------:R-:W-:Y:S01]  /*2980*/  IADD3 R111, PT, PT, R111, -0x2, RZ ;  /* 0xfffffffe6f6f7810 */ /* 0x000fe20007ffe0ff */
[----:B------:R-:W1:Y:S04]  /*2990*/  SHFL.BFLY PT, R4, R0, 0x2, 0x1f ;  /* 0x0c401f0000047f89 */ /* 0x000e6800000e0000 */
[----:B------:R-:W3:Y:S01]  /*29a0*/  SHFL.BFLY PT, R5, R6, 0x2, 0x1f ;  /* 0x0c401f0006057f89 */ /* 0x000ee200000e0000 */
[----:B-1----:R-:W-:-:S02]  /*29b0*/  FMNMX.FTZ R4, R0, R4, !PT ;  /* 0x0000000400047209 */ /* 0x002fc40007810000 */
[----:B---3--:R-:W-:-:S03]  /*29c0*/  FMNMX.FTZ R5, R6, R5, !PT ;  /* 0x0000000506057209 */ /* 0x008fc60007810000 */
[----:B------:R-:W1:Y:S04]  /*29d0*/  SHFL.BFLY PT, R0, R4, 0x1, 0x1f ;  /* 0x0c201f0004007f89 */ /* 0x000e6800000e0000 */
[----:B------:R-:W3:Y:S01]  /*29e0*/  SHFL.BFLY PT, R84, R5, 0x1, 0x1f ;  /* 0x0c201f0005547f89 */ /* 0x000ee200000e0000 */
[----:B-1----:R-:W-:Y:S02]  /*29f0*/  FMNMX.FTZ R0, R4, R0, !PT ;  /* 0x0000000004007209 */ /* 0x002fe40007810000 */
[----:B------:R-:W-:Y:S02]  /*2a00*/  LOP3.LUT R4, R113, 0x120, R114, 0xf8, !PT ;  /* 0x0000012071047812 */ /* 0x000fe400078ef872 */
[----:B---3--:R-:W-:Y:S02]  /*2a10*/  FMNMX.FTZ R84, R5, R84, !PT ;  /* 0x0000005405547209 */ /* 0x008fe40007810000 */
[----:B------:R-:W-:-:S02]  /*2a20*/  LEA R130, R4, R131, 0x1 ;  /* 0x0000008304827211 */ /* 0x000fc400078e08ff */
[----:B------:R-:W-:Y:S02]  /*2a30*/  FSETP.NEU.FTZ.AND P0, PT, R0, -INF , PT ;  /* 0xff8000000000780b */ /* 0x000fe40003f1d000 */
[----:B------:R-:W-:Y:S01]  /*2a40*/  IADD3 R89, PT, PT, R112, R130, RZ ;  /* 0x0000008270597210 */ /* 0x000fe20007ffe0ff */
        /* <DEDUP_REMOVED lines=33> */
[----:B------:R-:W-:Y:S01]  /*2c60*/  FFMA.FTZ R97, R61, R88, -R91 ;  /* 0x000000583d617223 */ /* 0x000fe2000001085b */
[----:B----4-:R-:W-:Y:S01]  /*2c70*/  F2FP.F16.F32.PACK_AB R73, R106, R104 ;  /* 0x000000686a49723e */ /* 0x010fe200000000ff */
[----:B------:R-:W4:Y:S01]  /*2c80*/  LDSM.16.MT88.4 R60, [R130+0x3800] ;  /* 0x00380000823c783b */ /* 0x000f220000004200 */
[----:B------:R-:W2:Y:S01]  /*2c90*/  MUFU.EX2 R112, R112 ;  /* 0x0000007000707308 */ /* 0x000ea20000000800 */
[-C--:B------:R-:W-:Y:S01]  /*2ca0*/  FFMA.FTZ R92, R58, R88.reuse, -R87 ;  /* 0x000000583a5c7223 */ /* 0x080fe20000010857 */
[-CC-:B------:R-:W-:Y:S01]  /*2cb0*/  FFMA.FTZ R94, R56, R88.reuse, -R91.reuse ;  /* 0x00000058385e7223 */ /* 0x180fe2000001085b */
[-C--:B------:R-:W-:Y:S01]  /*2cc0*/  FFMA.FTZ R90, R57, R88.reuse, -R91 ;  /* 0x00000058395a7223 */ /* 0x080fe2000001085b */
[----:B------:R-:W-:Y:S01]  /*2cd0*/  MUFU.EX2 R100, R100 ;  /* 0x0000006400647308 */ /* 0x000fe20000000800 */
[--C-:B------:R-:W-:Y:S01]  /*2ce0*/  FFMA.FTZ R102, R59, R88, -R87.reuse ;  /* 0x000000583b667223 */ /* 0x100fe20000010857 */
[----:B-1----:R-:W-:Y:S01]  /*2cf0*/  F2FP.F16.F32.PACK_AB R75, R98, R108 ;  /* 0x0000006c624b723e */ /* 0x002fe200000000ff */
[----:B------:R-:W1:Y:S01]  /*2d00*/  LDSM.16.MT88.4 R56, [R89+0x3800] ;  /* 0x003800005938783b */ /* 0x000e620000004200 */
[----:B------:R-:W3:Y:S01]  /*2d10*/  MUFU.EX2 R101, R101 ;  /* 0x0000006500657308 */ /* 0x000ee20000000800 */
[-C--:B------:R-:W-:Y:S01]  /*2d20*/  FFMA.FTZ R55, R55, R88.reuse, -R87 ;  /* 0x0000005837377223 */ /* 0x080fe20000010857 */
[-CC-:B------:R-:W-:Y:S01]  /*2d30*/  FFMA.FTZ R53, R53, R88.reuse, -R91.reuse ;  /* 0x0000005835357223 */ /* 0x180fe2000001085b */
[-C--:B------:R-:W-:Y:S01]  /*2d40*/  FFMA.FTZ R114, R40, R88.reuse, -R91 ;  /* 0x0000005828727223 */ /* 0x080fe2000001085b */
[----:B------:R-:W-:Y:S01]  /*2d50*/  MUFU.EX2 R103, R103 ;  /* 0x0000006700677308 */ /* 0x000fe20000000800 */
[-C--:B------:R-:W-:Y:S01]  /*2d60*/  FFMA.FTZ R116, R43, R88.reuse, -R87 ;  /* 0x000000582b747223 */ /* 0x080fe20000010857 */
[----:B--2---:R-:W-:Y:S01]  /*2d70*/  F2FP.F16.F32.PACK_AB R72, R112, R109 ;  /* 0x0000006d7048723e */ /* 0x004fe200000000ff */
[-CC-:B------:R-:W-:Y:S01]  /*2d80*/  FFMA.FTZ R115, R44, R88.reuse, -R91.reuse ;  /* 0x000000582c737223 */ /* 0x180fe2000001085b */
[----:B------:R-:W-:Y:S01]  /*2d90*/  MUFU.EX2 R93, R93 ;  /* 0x0000005d005d7308 */ /* 0x000fe20000000800 */
[-C--:B------:R-:W-:Y:S01]  /*2da0*/  FFMA.FTZ R113, R45, R88.reuse, -R91 ;  /* 0x000000582d717223 */ /* 0x080fe2000001085b */
[--C-:B------:R-:W-:Y:S01]  /*2db0*/  FFMA.FTZ R47, R47, R88, -R87.reuse ;  /* 0x000000582f2f7223 */ /* 0x100fe20000010857 */
[----:B------:R-:W-:Y:S01]  /*2dc0*/  FADD.FTZ R104, R104, R106 ;  /* 0x0000006a68687221 */ /* 0x000fe20000010000 */
[----:B------:R-:W-:Y:S01]  /*2dd0*/  MUFU.EX2 R83, R83 ;  /* 0x0000005300537308 */ /* 0x000fe20000000800 */
[----:B------:R-:W-:Y:S01]  /*2de0*/  FADD.FTZ R109, R109, R112 ;  /* 0x000000706d6d7221 */ /* 0x000fe20000010000 */
[----:B---3--:R-:W-:Y:S01]  /*2df0*/  F2FP.F16.F32.PACK_AB R74, R101, R100 ;  /* 0x00000064654a723e */ /* 0x008fe200000000ff */
[-C--:B------:R-:W-:Y:S01]  /*2e00*/  FFMA.FTZ R44, R38, R88.reuse, -R87 ;  /* 0x00000058262c7223 */ /* 0x080fe20000010857 */
[----:B------:R-:W-:Y:S01]  /*2e10*/  MUFU.EX2 R81, R81 ;  /* 0x0000005100517308 */ /* 0x000fe20000000800 */
[----:B------:R-:W-:Y:S01]  /*2e20*/  FADD.FTZ R108, R108, R104 ;  /* 0x000000686c6c7221 */ /* 0x000fe20000010000 */
[----:B------:R-:W-:Y:S01]  /*2e30*/  FADD.FTZ R109, R100, R109 ;  /* 0x0000006d646d7221 */ /* 0x000fe20000010000 */
[-C--:B------:R-:W-:Y:S01]  /*2e40*/  FFMA.FTZ R38, R39, R88.reuse, -R87 ;  /* 0x0000005827267223 */ /* 0x080fe20000010857 */
[----:B------:R-:W2:Y:S01]  /*2e50*/  MUFU.EX2 R105, R105 ;  /* 0x0000006900697308 */ /* 0x000ea20000000800 */
[C---:B------:R-:W-:Y:S01]  /*2e60*/  HMMA.16816.F32 R76, R72.reuse, R4, RZ ;  /* 0x00000004484c723c */ /* 0x040fe200000018ff */
[----:B------:R-:W-:Y:S01]  /*2e70*/  FADD.FTZ R108, R98, R108 ;  /* 0x0000006c626c7221 */ /* 0x000fe20000010000 */
[----:B------:R-:W-:Y:S01]  /*2e80*/  FADD.FTZ R101, R101, R109 ;  /* 0x0000006d65657221 */ /* 0x000fe20000010000 */
[----:B------:R-:W3:Y:S01]  /*2e90*/  MUFU.EX2 R107, R107 ;  /* 0x0000006b006b7308 */ /* 0x000ee20000000800 */
[-CC-:B------:R-:W-:Y:S01]  /*2ea0*/  FFMA.FTZ R34, R34, R88.reuse, -R87.reuse ;  /* 0x0000005822227223 */ /* 0x180fe20000010857 */
[-CC-:B------:R-:W-:Y:S01]  /*2eb0*/  FFMA.FTZ R35, R35, R88.reuse, -R87.reuse ;  /* 0x0000005823237223 */ /* 0x180fe20000010857 */
[-CC-:B------:R-:W-:Y:S01]  /*2ec0*/  FFMA.FTZ R30, R30, R88.reuse, -R87.reuse ;  /* 0x000000581e1e7223 */ /* 0x180fe20000010857 */
[----:B------:R-:W-:Y:S01]  /*2ed0*/  MUFU.EX2 R99, R99 ;  /* 0x0000006300637308 */ /* 0x000fe20000000800 */
[C---:B------:R-:W-:Y:S01]  /*2ee0*/  HMMA.16816.F32 R4, R72.reuse, R6, RZ ;  /* 0x000000064804723c */ /* 0x040fe200000018ff */
[-CC-:B------:R-:W-:Y:S01]  /*2ef0*/  FFMA.FTZ R31, R31, R88.reuse, -R87.reuse ;  /* 0x000000581f1f7223 */ /* 0x180fe20000010857 */
[-C--:B------:R-:W-:Y:S01]  /*2f00*/  FFMA.FTZ R26, R26, R88.reuse, -R87 ;  /* 0x000000581a1a7223 */ /* 0x080fe20000010857 */
[----:B------:R-:W5:Y:S01]  /*2f10*/  MUFU.EX2 R96, R96 ;  /* 0x0000006000607308 */ /* 0x000f620000000800 */
[-C--:B------:R-:W-:Y:S01]  /*2f20*/  FFMA.FTZ R159, R69, R88.reuse, -R91 ;  /* 0x00000058459f7223 */ /* 0x080fe2000001085b */
[----:B--2---:R-:W-:Y:S01]  /*2f30*/  FADD.FTZ R101, R105, R101 ;  /* 0x0000006569657221 */ /* 0x004fe20000010000 */
[----:B------:R-:W-:Y:S01]  /*2f40*/  FFMA.FTZ R164, R71, R88, -R87 ;  /* 0x0000005847a47223 */ /* 0x000fe20000010857 */
[----:B------:R-:W-:Y:S01]  /*2f50*/  MUFU.EX2 R82, R82 ;  /* 0x0000005200527308 */ /* 0x000fe20000000800 */
[----:B------:R-:W-:Y:S01]  /*2f60*/  HMMA.16816.F32 R64, R72, R16, RZ ;  /* 0x000000104840723c */ /* 0x000fe200000018ff */
[----:B------:R-:W-:-:S02]  /*2f70*/  ISETP.GE.AND P0, PT, R111, R140, PT ;  /* 0x0000008c6f00720c */ /* 0x000fc40003f06270 */
        /* <DEDUP_REMOVED lines=13> */
[----:B------:R-:W-:Y:S01]  /*3050*/  MUFU.EX2 R94, R94 ;  /* 0x0000005e005e7308 */ /* 0x000fe20000000800 */
[----:B------:R-:W-:Y:S01]  /*3060*/  FADD.FTZ R107, R96, R107 ;  /* 0x0000006b606b7221 */ /* 0x000fe20000010000 */
[C---:B------:R-:W-:Y:S01]  /*3070*/  HMMA.16816.F32 R76, R72.reuse, R12, R76 ;  /* 0x0000000c484c723c */ /* 0x040fe2000000184c */
[----:B------:R-:W-:Y:S01]  /*3080*/  FADD.FTZ R103, R83, R103 ;  /* 0x0000006753677221 */ /* 0x000fe20000010000 */
[----:B------:R-:W5:Y:S01]  /*3090*/  MUFU.EX2 R90, R90 ;  /* 0x0000005a005a7308 */ /* 0x000f620000000800 */
        /* <DEDUP_REMOVED lines=8> */
[C---:B------:R-:W-:Y:S01]  /*3120*/  FADD.FTZ R103, R80.reuse, R103 ;  /* 0x0000006750677221 */ /* 0x040fe20000010000 */
[C---:B------:R-:W-:Y:S01]  /*3130*/  HMMA.16816.F32 R64, R72.reuse, R8, R64 ;  /* 0x000000084840723c */ /* 0x040fe20000001840 */
[C---:B---3--:R-:W-:Y:S01]  /*3140*/  F2FP.F16.F32.PACK_AB R8, R97.reuse, R95 ;  /* 0x0000005f6108723e */ /* 0x048fe200000000ff */
[----:B------:R-:W-:Y:S01]  /*3150*/  MUFU.EX2 R114, R114 ;  /* 0x0000007200727308 */ /* 0x000fe20000000800 */
[----:B------:R-:W-:Y:S01]  /*3160*/  F2FP.F16.F32.PACK_AB R9, R80, R82 ;  /* 0x000000525009723e */ /* 0x000fe200000000ff */
[----:B------:R-:W-:Y:S02]  /*3170*/  FADD.FTZ R97, R97, R107 ;  /* 0x0000006b61617221 */ /* 0x000fe40000010000 */
[----:B------:R-:W-:Y:S02]  /*3180*/  MUFU.EX2 R116, R116 ;  /* 0x0000007400747308 */ /* 0x000fe40000000800 */
[----:B------:R-:W-:Y:S01]  /*3190*/  HMMA.16816.F32 R16, R72, R10, R16 ;  /* 0x0000000a4810723c */ /* 0x000fe20000001810 */
[----:B-----5:R-:W-:Y:S01]  /*31a0*/  F2FP.F16.F32.PACK_AB R10, R90, R94 ;  /* 0x0000005e5a0a723e */ /* 0x020fe200000000ff */
[--C-:B------:R-:W-:Y:S01]  /*31b0*/  FFMA.FTZ R73, R52, R88, -R91.reuse ;  /* 0x0000005834497223 */ /* 0x100fe2000001085b */
[----:B--2---:R-:W-:Y:S01]  /*31c0*/  F2FP.F16.F32.PACK_AB R11, R102, R92 ;  /* 0x0000005c660b723e */ /* 0x004fe200000000ff */
[-C--:B------:R-:W-:Y:S01]  /*31d0*/  FFMA.FTZ R74, R48, R88.reuse, -R91 ;  /* 0x00000058304a7223 */ /* 0x080fe2000001085b */
[-CC-:B------:R-:W-:Y:S01]  /*31e0*/  FFMA.FTZ R52, R51, R88.reuse, -R87.reuse ;  /* 0x0000005833347223 */ /* 0x180fe20000010857 */
[-C--:B------:R-:W-:Y:S01]  /*31f0*/  FFMA.FTZ R72, R54, R88.reuse, -R87 ;  /* 0x0000005836487223 */ /* 0x080fe20000010857 */
[-C--:B------:R-:W-:Y:S01]  /*3200*/  FFMA.FTZ R75, R41, R88.reuse, -R91 ;  /* 0x00000058294b7223 */ /* 0x080fe2000001085b */
[----:B------:R-:W2:Y:S01]  /*3210*/  MUFU.EX2 R73, R73 ;  /* 0x0000004900497308 */ /* 0x000ea20000000800 */
[----:B------:R-:W-:Y:S01]  /*3220*/  FADD.FTZ R92, R92, R103 ;  /* 0x000000675c5c7221 */ /* 0x000fe20000010000 */
[----:B----4-:R-:W-:Y:S01]  /*3230*/  HMMA.16816.F32 R76, R8, R60, R76 ;  /* 0x0000003c084c723c */ /* 0x010fe2000000184c */
[----:B------:R-:W-:Y:S01]  /*3240*/  FFMA.FTZ R60, R50, R88, -R87 ;  /* 0x00000058323c7223 */ /* 0x000fe20000010857 */
[----:B------:R-:W3:Y:S01]  /*3250*/  MUFU.EX2 R72, R72 ;  /* 0x0000004800487308 */ /* 0x000ee20000000800 */
[----:B------:R-:W-:Y:S01]  /*3260*/  FADD.FTZ R97, R94, R97 ;  /* 0x000000615e617221 */ /* 0x000fe20000010000 */
[----:B------:R-:W-:-:S02]  /*3270*/  FADD.FTZ R92, R102, R92 ;  /* 0x0000005c665c7221 */ /* 0x000fc40000010000 */
[----:B------:R-:W4:Y:S01]  /*3280*/  MUFU.EX2 R61, R55 ;  /* 0x00000037003d7308 */ /* 0x000f220000000800 */
[----:B------:R-:W-:Y:S01]  /*3290*/  FADD.FTZ R97, R90, R97 ;  /* 0x000000615a617221 */ /* 0x000fe20000010000 */
[C---:B------:R-:W-:Y:S01]  /*32a0*/  HMMA.16816.F32 R4, R8.reuse, R62, R4 ;  /* 0x0000003e0804723c */ /* 0x040fe20000001804 */
[-C--:B------:R-:W-:Y:S01]  /*32b0*/  FFMA.FTZ R62, R49, R88.reuse, -R91 ;  /* 0x00000058313e7223 */ /* 0x080fe2000001085b */
[----:B------:R-:W-:Y:S01]  /*32c0*/  MUFU.EX2 R60, R60 ;  /* 0x0000003c003c7308 */ /* 0x000fe20000000800 */
[----:B------:R-:W5:Y:S01]  /*32d0*/  LDSM.16.MT88.4 R48, [R89+0x3c00] ;  /* 0x003c00005930783b */ /* 0x000f620000004200 */
[----:B--2---:R-:W-:Y:S02]  /*32e0*/  FADD.FTZ R97, R73, R97 ;  /* 0x0000006149617221 */ /* 0x004fe40000010000 */
[----:B------:R2:W2:Y:S02]  /*32f0*/  MUFU.EX2 R63, R53 ;  /* 0x00000035003f7308 */ /* 0x0004a40000000800 */
[----:B-1----:R-:W-:Y:S01]  /*3300*/  HMMA.16816.F32 R64, R8, R56, R64 ;  /* 0x000000380840723c */ /* 0x002fe20000001840 */
[----:B------:R-:W-:Y:S01]  /*3310*/  FFMA.FTZ R57, R46, R88, -R87 ;  /* 0x000000582e397223 */ /* 0x000fe20000010857 */
[----:B------:R-:W1:Y:S01]  /*3320*/  MUFU.EX2 R74, R74 ;  /* 0x0000004a004a7308 */ /* 0x000e620000000800 */
[----:B---3--:R-:W-:-:S03]  /*3330*/  FADD.FTZ R92, R72, R92 ;  /* 0x0000005c485c7221 */ /* 0x008fc60000010000 */
[----:B------:R-:W3:Y:S01]  /*3340*/  MUFU.EX2 R62, R62 ;  /* 0x0000003e003e7308 */ /* 0x000ee20000000800 */
[C---:B----4-:R-:W-:Y:S01]  /*3350*/  FADD.FTZ R92, R61.reuse, R92 ;  /* 0x0000005c3d5c7221 */ /* 0x050fe20000010000 */
[----:B------:R-:W-:Y:S01]  /*3360*/  HMMA.16816.F32 R16, R8, R58, R16 ;  /* 0x0000003a0810723c */ /* 0x000fe20000001810 */
[----:B------:R-:W4:Y:S01]  /*3370*/  LDSM.16.MT88.4 R8, [R130+0x4000] ;  /* 0x004000008208783b */ /* 0x000f220000004200 */
[----:B------:R3:W3:Y:S01]  /*3380*/  MUFU.EX2 R56, R52 ;  /* 0x0000003400387308 */ /* 0x0006e20000000800 */
[----:B------:R-:W-:Y:S01]  /*3390*/  FFMA.FTZ R58, R42, R88, -R87 ;  /* 0x000000582a3a7223 */ /* 0x000fe20000010857 */
[----:B--2---:R-:W-:Y:S01]  /*33a0*/  F2FP.F16.F32.PACK_AB R53, R61, R72 ;  /* 0x000000483d35723e */ /* 0x004fe200000000ff */
[----:B------:R-:W2:Y:S01]  /*33b0*/  LDSM.16.MT88.4 R40, [R89+0x4000] ;  /* 0x004000005928783b */ /* 0x000ea20000004200 */
[----:B------:R-:W5:Y:S01]  /*33c0*/  MUFU.EX2 R57, R57 ;  /* 0x0000003900397308 */ /* 0x000f620000000800 */
[----:B------:R-:W-:Y:S01]  /*33d0*/  FADD.FTZ R97, R63, R97 ;  /* 0x000000613f617221 */ /* 0x000fe20000010000 */
[----:B------:R-:W-:-:S02]  /*33e0*/  FADD.FTZ R92, R60, R92 ;  /* 0x0000005c3c5c7221 */ /* 0x000fc40000010000 */
[----:B------:R-:W5:Y:S01]  /*33f0*/  MUFU.EX2 R59, R47 ;  /* 0x0000002f003b7308 */ /* 0x000f620000000800 */
[----:B-1----:R-:W-:Y:S01]  /*3400*/  FADD.FTZ R97, R74, R97 ;  /* 0x000000614a617221 */ /* 0x002fe20000010000 */
[C---:B---3--:R-:W-:Y:S02]  /*3410*/  F2FP.F16.F32.PACK_AB R54, R62.reuse, R74 ;  /* 0x0000004a3e36723e */ /* 0x048fe400000000ff */
[----:B------:R-:W1:Y:S01]  /*3420*/  MUFU.EX2 R58, R58 ;  /* 0x0000003a003a7308 */ /* 0x000e620000000800 */
[----:B------:R-:W-:Y:S01]  /*3430*/  FADD.FTZ R97, R62, R97 ;  /* 0x000000613e617221 */ /* 0x000fe20000010000 */
[----:B------:R-:W-:Y:S01]  /*3440*/  F2FP.F16.F32.PACK_AB R52, R63, R73 ;  /* 0x000000493f34723e */ /* 0x000fe200000000ff */
[C---:B------:R-:W-:Y:S01]  /*3450*/  FADD.FTZ R92, R56.reuse, R92 ;  /* 0x0000005c385c7221 */ /* 0x040fe20000010000 */
[----:B------:R-:W-:Y:S01]  /*3460*/  F2FP.F16.F32.PACK_AB R55, R56, R60 ;  /* 0x0000003c3837723e */ /* 0x000fe200000000ff */
[----:B------:R-:W3:Y:S02]  /*3470*/  MUFU.EX2 R75, R75 ;  /* 0x0000004b004b7308 */ /* 0x000ee40000000800 */
[----:B-----5:R-:W-:-:S02]  /*3480*/  FADD.FTZ R92, R57, R92 ;  /* 0x0000005c395c7221 */ /* 0x020fc40000010000 */
[----:B------:R5:W4:Y:S02]  /*3490*/  MUFU.EX2 R39, R44 ;  /* 0x0000002c00277308 */ /* 0x000b240000000800 */
[C---:B------:R-:W-:Y:S01]  /*34a0*/  HMMA.16816.F32 R76, R52.reuse, R12, R76 ;  /* 0x0000000c344c723c */ /* 0x040fe2000000184c */
[----:B------:R-:W-:Y:S01]  /*34b0*/  F2FP.F16.F32.PACK_AB R12, R113, R115 ;  /* 0x00000073710c723e */ /* 0x000fe200000000ff */
[----:B------:R-:W-:Y:S01]  /*34c0*/  MUFU.EX2 R38, R38 ;  /* 0x0000002600267308 */ /* 0x000fe20000000800 */
[----:B------:R-:W-:Y:S01]  /*34d0*/  F2FP.F16.F32.PACK_AB R13, R59, R57 ;  /* 0x000000393b0d723e */ /* 0x000fe200000000ff */
[----:B------:R-:W-:Y:S01]  /*34e0*/  FADD.FTZ R115, R115, R97 ;  /* 0x0000006173737221 */ /* 0x000fe20000010000 */
[----:B------:R-:W-:Y:S01]  /*34f0*/  FADD.FTZ R59, R59, R92 ;  /* 0x0000005c3b3b7221 */ /* 0x000fe20000010000 */
[----:B------:R-:W-:Y:S02]  /*3500*/  MUFU.EX2 R30, R30 ;  /* 0x0000001e001e7308 */ /* 0x000fe40000000800 */
[C---:B------:R-:W-:Y:S01]  /*3510*/  HMMA.16816.F32 R64, R52.reuse, R48, R64 ;  /* 0x000000303440723c */ /* 0x040fe20000001840 */
[-CC-:B------:R-:W-:Y:S01]  /*3520*/  FFMA.FTZ R48, R37, R88.reuse, -R91.reuse ;  /* 0x0000005825307223 */ /* 0x180fe2000001085b */
[----:B------:R-:W-:Y:S01]  /*3530*/  FFMA.FTZ R49, R32, R88, -R91 ;  /* 0x0000005820317223 */ /* 0x000fe2000001085b */
[----:B------:R-:W-:Y:S01]  /*3540*/  MUFU.EX2 R31, R31 ;  /* 0x0000001f001f7308 */ /* 0x000fe20000000800 */
[----:B-----5:R-:W5:Y:S01]  /*3550*/  LDSM.16.MT88.4 R44, [R130+0x4400] ;  /* 0x00440000822c783b */ /* 0x020f620000004200 */
[----:B------:R-:W-:Y:S01]  /*3560*/  FADD.FTZ R115, R113, R115 ;  /* 0x0000007371737221 */ /* 0x000fe20000010000 */
[----:B-1----:R-:W-:Y:S01]  /*3570*/  FADD.FTZ R59, R58, R59 ;  /* 0x0000003b3a3b7221 */ /* 0x002fe20000010000 */
[----:B------:R-:W-:Y:S01]  /*3580*/  MUFU.EX2 R48, R48 ;  /* 0x0000003000307308 */ /* 0x000fe20000000800 */
[----:B------:R-:W-:Y:S01]  /*3590*/  HMMA.16816.F32 R4, R52, R14, R4 ;  /* 0x0000000e3404723c */ /* 0x000fe20000001804 */
[C---:B---3--:R-:W-:Y:S01]  /*35a0*/  F2FP.F16.F32.PACK_AB R14, R75.reuse, R114 ;  /* 0x000000724b0e723e */ /* 0x048fe200000000ff */
[----:B------:R-:W-:Y:S01]  /*35b0*/  FADD.FTZ R114, R114, R115 ;  /* 0x0000007372727221 */ /* 0x000fe20000010000 */
[C---:B------:R-:W-:Y:S01]  /*35c0*/  F2FP.F16.F32.PACK_AB R15, R116.reuse, R58 ;  /* 0x0000003a740f723e */ /* 0x040fe200000000ff */
[----:B------:R-:W-:Y:S01]  /*35d0*/  MUFU.EX2 R49, R49 ;  /* 0x0000003100317308 */ /* 0x000fe20000000800 */
[----:B------:R-:W-:Y:S01]  /*35e0*/  FADD.FTZ R116, R116, R59 ;  /* 0x0000003b74747221 */ /* 0x000fe20000010000 */
[----:B------:R-:W-:-:S02]  /*35f0*/  FADD.FTZ R114, R75, R114 ;  /* 0x000000724b727221 */ /* 0x000fc40000010000 */
[----:B------:R-:W-:Y:S01]  /*3600*/  HMMA.16816.F32 R16, R52, R50, R16 ;  /* 0x000000323410723c */ /* 0x000fe20000001810 */
[-CC-:B------:R-:W-:Y:S01]  /*3610*/  FFMA.FTZ R50, R33, R88.reuse, -R91.reuse ;  /* 0x0000005821327223 */ /* 0x180fe2000001085b */
[----:B----4-:R-:W-:Y:S01]  /*3620*/  FADD.FTZ R116, R39, R116 ;  /* 0x0000007427747221 */ /* 0x010fe20000010000 */
[----:B------:R-:W-:Y:S04]  /*3630*/  MUFU.EX2 R159, R159 ;  /* 0x0000009f009f7308 */ /* 0x000fe80000000800 */
[----:B------:R-:W-:Y:S01]  /*3640*/  MUFU.EX2 R50, R50 ;  /* 0x0000003200327308 */ /* 0x000fe20000000800 */
[C---:B------:R-:W-:Y:S01]  /*3650*/  HMMA.16816.F32 R76, R12.reuse, R8, R76 ;  /* 0x000000080c4c723c */ /* 0x040fe2000000184c */
[-CC-:B------:R-:W-:Y:S02]  /*3660*/  FFMA.FTZ R8, R36, R88.reuse, -R91.reuse ;  /* 0x0000005824087223 */ /* 0x180fe4000001085b */
[----:B------:R-:W-:Y:S04]  /*3670*/  MUFU.EX2 R36, R34 ;  /* 0x0000002200247308 */ /* 0x000fe80000000800 */
[----:B------:R1:W3:Y:S01]  /*3680*/  MUFU.EX2 R37, R8 ;  /* 0x0000000800257308 */ /* 0x0002e20000000800 */
[----:B--2---:R-:W-:Y:S01]  /*3690*/  HMMA.16816.F32 R64, R12, R40, R64 ;  /* 0x000000280c40723c */ /* 0x004fe20000001840 */
[----:B------:R-:W-:-:S02]  /*36a0*/  FFMA.FTZ R41, R28, R88, -R91 ;  /* 0x000000581c297223 */ /* 0x000fc4000001085b */
[----:B------:R2:W4:Y:S04]  /*36b0*/  MUFU.EX2 R40, R35 ;  /* 0x0000002300287308 */ /* 0x0005280000000800 */
[----:B------:R-:W-:Y:S01]  /*36c0*/  MUFU.EX2 R28, R26 ;  /* 0x0000001a001c7308 */ /* 0x000fe20000000800 */
[----:B------:R-:W-:Y:S03]  /*36d0*/  HMMA.16816.F32 R4, R12, R10, R4 ;  /* 0x0000000a0c04723c */ /* 0x000fe60000001804 */
[----:B------:R-:W-:Y:S01]  /*36e0*/  MUFU.EX2 R164, R164 ;  /* 0x000000a400a47308 */ /* 0x000fe20000000800 */
[----:B-1----:R-:W1:Y:S01]  /*36f0*/  LDSM.16.MT88.4 R8, [R89+0x4400] ;  /* 0x004400005908783b */ /* 0x002e620000004200 */
[----:B---3--:R-:W-:-:S03]  /*3700*/  FADD.FTZ R114, R37, R114 ;  /* 0x0000007225727221 */ /* 0x008fc60000010000 */
[----:B------:R-:W-:Y:S01]  /*3710*/  HMMA.16816.F32 R16, R12, R42, R16 ;  /* 0x0000002a0c10723c */ /* 0x000fe20000001810 */
[----:B--2---:R-:W2:Y:S01]  /*3720*/  LDSM.16.MT88.4 R32, [R130+0x4800] ;  /* 0x004800008220783b */ /* 0x004ea20000004200 */
[----:B------:R-:W-:Y:S01]  /*3730*/  F2FP.F16.F32.PACK_AB R12, R48, R37 ;  /* 0x00000025300c723e */ /* 0x000fe200000000ff */
[-CC-:B------:R-:W-:Y:S01]  /*3740*/  FFMA.FTZ R42, R29, R88.reuse, -R91.reuse ;  /* 0x000000581d2a7223 */ /* 0x180fe2000001085b */
[----:B------:R-:W-:Y:S01]  /*3750*/  F2FP.F16.F32.PACK_AB R13, R38, R39 ;  /* 0x00000027260d723e */ /* 0x000fe200000000ff */
[----:B------:R3:W3:Y:S01]  /*3760*/  MUFU.EX2 R29, R41 ;  /* 0x00000029001d7308 */ /* 0x0006e20000000800 */
[----:B------:R-:W-:Y:S01]  /*3770*/  F2FP.F16.F32.PACK_AB R14, R50, R49 ;  /* 0x00000031320e723e */ /* 0x000fe200000000ff */
[----:B------:R-:W-:Y:S01]  /*3780*/  FFMA.FTZ R43, R25, R88, -R91 ;  /* 0x00000058192b7223 */ /* 0x000fe2000001085b */
[----:B----4-:R-:W-:Y:S01]  /*3790*/  F2FP.F16.F32.PACK_AB R15, R40, R36 ;  /* 0x00000024280f723e */ /* 0x010fe200000000ff */
[----:B------:R-:W4:Y:S01]  /*37a0*/  MUFU.EX2 R42, R42 ;  /* 0x0000002a002a7308 */ /* 0x000f220000000800 */
[----:B------:R-:W-:Y:S01]  /*37b0*/  FADD.FTZ R38, R38, R116 ;  /* 0x0000007426267221 */ /* 0x000fe20000010000 */
[----:B------:R-:W-:-:S02]  /*37c0*/  FADD.FTZ R48, R48, R114 ;  /* 0x0000007230307221 */ /* 0x000fc40000010000 */
[----:B------:R-:W-:Y:S01]  /*37d0*/  MUFU.EX2 R43, R43 ;  /* 0x0000002b002b7308 */ /* 0x000fe20000000800 */
[----:B------:R-:W-:Y:S01]  /*37e0*/  FADD.FTZ R38, R36, R38 ;  /* 0x0000002624267221 */ /* 0x000fe20000010000 */
[C---:B-----5:R-:W-:Y:S01]  /*37f0*/  HMMA.16816.F32 R76, R12.reuse, R44, R76 ;  /* 0x0000002c0c4c723c */ /* 0x060fe2000000184c */
[-C--:B------:R-:W-:Y:S01]  /*3800*/  FFMA.FTZ R44, R27, R88.reuse, -R87 ;  /* 0x000000581b2c7223 */ /* 0x080fe20000010857 */
[----:B------:R-:W-:Y:S01]  /*3810*/  FADD.FTZ R48, R49, R48 ;  /* 0x0000003031307221 */ /* 0x000fe20000010000 */
[----:B------:R-:W-:Y:S01]  /*3820*/  FADD.FTZ R40, R40, R38 ;  /* 0x0000002628287221 */ /* 0x000fe20000010000 */
[----:B---3--:R-:W-:Y:S02]  /*3830*/  FFMA.FTZ R41, R24, R88, -R91 ;  /* 0x0000005818297223 */ /* 0x008fe4000001085b */
[----:B------:R-:W3:Y:S01]  /*3840*/  LDSM.16.MT88.4 R24, [R89+0x4800] ;  /* 0x004800005918783b */ /* 0x000ee20000004200 */
[----:B------:R-:W-:Y:S01]  /*3850*/  MUFU.EX2 R44, R44 ;  /* 0x0000002c002c7308 */ /* 0x000fe20000000800 */
[----:B------:R-:W-:Y:S01]  /*3860*/  HMMA.16816.F32 R4, R12, R46, R4 ;  /* 0x0000002e0c04723c */ /* 0x000fe20000001804 */
[----:B------:R-:W-:Y:S01]  /*3870*/  FADD.FTZ R50, R50, R48 ;  /* 0x0000003032327221 */ /* 0x000fe20000010000 */
[----:B------:R-:W-:Y:S01]  /*3880*/  FADD.FTZ R40, R30, R40 ;  /* 0x000000281e287221 */ /* 0x000fe20000010000 */
[----:B------:R-:W5:Y:S02]  /*3890*/  MUFU.EX2 R41, R41 ;  /* 0x0000002900297308 */ /* 0x000f640000000800 */
[----:B------:R-:W-:-:S03]  /*38a0*/  FADD.FTZ R50, R29, R50 ;  /* 0x000000321d327221 */ /* 0x000fc60000010000 */
[C---:B-1----:R-:W-:Y:S01]  /*38b0*/  HMMA.16816.F32 R64, R12.reuse, R8, R64 ;  /* 0x000000080c40723c */ /* 0x042fe20000001840 */
[C---:B----4-:R-:W-:Y:S01]  /*38c0*/  F2FP.F16.F32.PACK_AB R8, R42.reuse, R29 ;  /* 0x0000001d2a08723e */ /* 0x050fe200000000ff */
[----:B------:R-:W-:Y:S01]  /*38d0*/  FADD.FTZ R42, R42, R50 ;  /* 0x000000322a2a7221 */ /* 0x000fe20000010000 */
[C---:B------:R-:W-:Y:S01]  /*38e0*/  F2FP.F16.F32.PACK_AB R9, R31.reuse, R30 ;  /* 0x0000001e1f09723e */ /* 0x040fe200000000ff */
[----:B------:R-:W-:Y:S02]  /*38f0*/  FADD.FTZ R31, R31, R40 ;  /* 0x000000281f1f7221 */ /* 0x000fe40000010000 */
[----:B-----5:R-:W-:Y:S02]  /*3900*/  FADD.FTZ R42, R41, R42 ;  /* 0x0000002a292a7221 */ /* 0x020fe40000010000 */
[----:B------:R-:W-:Y:S01]  /*3910*/  HMMA.16816.F32 R16, R12, R10, R16 ;  /* 0x0000000a0c10723c */ /* 0x000fe20000001810 */
[----:B------:R-:W-:Y:S01]  /*3920*/  F2FP.F16.F32.PACK_AB R10, R43, R41 ;  /* 0x000000292b0a723e */ /* 0x000fe200000000ff */
[--C-:B------:R-:W-:Y:S01]  /*3930*/  FFMA.FTZ R15, R20, R88, -R91.reuse ;  /* 0x00000058140f7223 */ /* 0x100fe2000001085b */
[----:B------:R-:W-:Y:S01]  /*3940*/  F2FP.F16.F32.PACK_AB R11, R44, R28 ;  /* 0x0000001c2c0b723e */ /* 0x000fe200000000ff */
[-C--:B------:R-:W-:Y:S01]  /*3950*/  FFMA.FTZ R20, R21, R88.reuse, -R91 ;  /* 0x0000005815147223 */ /* 0x080fe2000001085b */
[-C--:B------:R-:W-:Y:S01]  /*3960*/  FFMA.FTZ R14, R70, R88.reuse, -R87 ;  /* 0x00000058460e7223 */ /* 0x080fe20000010857 */
[-C--:B------:R-:W-:Y:S01]  /*3970*/  FFMA.FTZ R21, R68, R88.reuse, -R91 ;  /* 0x0000005844157223 */ /* 0x080fe2000001085b */
[-CC-:B------:R-:W-:Y:S01]  /*3980*/  FFMA.FTZ R12, R22, R88.reuse, -R87.reuse ;  /* 0x00000058160c7223 */ /* 0x180fe20000010857 */
[----:B------:R-:W-:Y:S01]  /*3990*/  LDSM.16.MT88.4 R68, [R89+0x4c00] ;  /* 0x004c00005944783b */ /* 0x000fe20000004200 */
[----:B------:R-:W-:Y:S01]  /*39a0*/  FFMA.FTZ R13, R23, R88, -R87 ;  /* 0x00000058170d7223 */ /* 0x000fe20000010857 */
[C---:B--2---:R-:W-:Y:S01]  /*39b0*/  HMMA.16816.F32 R80, R8.reuse, R32, R76 ;  /* 0x000000200850723c */ /* 0x044fe2000000184c */
[----:B------:R-:W1:Y:S01]  /*39c0*/  MUFU.EX2 R15, R15 ;  /* 0x0000000f000f7308 */ /* 0x000e620000000800 */
[----:B------:R-:W2:Y:S01]  /*39d0*/  LDSM.16.MT88.4 R76, [R130+0x4c00] ;  /* 0x004c0000824c783b */ /* 0x000ea20000004200 */
[----:B------:R-:W-:Y:S01]  /*39e0*/  FADD.FTZ R31, R28, R31 ;  /* 0x0000001f1c1f7221 */ /* 0x000fe20000010000 */
[----:B------:R-:W-:Y:S01]  /*39f0*/  FADD.FTZ R43, R43, R42 ;  /* 0x0000002a2b2b7221 */ /* 0x000fe20000010000 */
[----:B------:R-:W4:Y:S02]  /*3a00*/  MUFU.EX2 R12, R12 ;  /* 0x0000000c000c7308 */ /* 0x000f240000000800 */
[----:B------:R-:W-:Y:S01]  /*3a10*/  FADD.FTZ R44, R44, R31 ;  /* 0x0000001f2c2c7221 */ /* 0x000fe20000010000 */
[----:B---3--:R-:W-:Y:S01]  /*3a20*/  HMMA.16816.F32 R64, R8, R24, R64 ;  /* 0x000000180840723c */ /* 0x008fe20000001840 */
[----:B------:R-:W3:Y:S04]  /*3a30*/  MUFU.EX2 R13, R13 ;  /* 0x0000000d000d7308 */ /* 0x000ee80000000800 */
[----:B------:R-:W5:Y:S01]  /*3a40*/  MUFU.EX2 R14, R14 ;  /* 0x0000000e000e7308 */ /* 0x000f620000000800 */
[----:B-1----:R-:W-:-:S02]  /*3a50*/  FADD.FTZ R43, R15, R43 ;  /* 0x0000002b0f2b7221 */ /* 0x002fc40000010000 */
[----:B------:R-:W-:Y:S01]  /*3a60*/  HMMA.16816.F32 R4, R8, R34, R4 ;  /* 0x000000220804723c */ /* 0x000fe20000001804 */
[----:B------:R-:W1:Y:S01]  /*3a70*/  MUFU.EX2 R20, R20 ;  /* 0x0000001400147308 */ /* 0x000e620000000800 */
[----:B----4-:R-:W-:-:S03]  /*3a80*/  FADD.FTZ R44, R12, R44 ;  /* 0x0000002c0c2c7221 */ /* 0x010fc60000010000 */
[----:B------:R-:W4:Y:S01]  /*3a90*/  MUFU.EX2 R21, R21 ;  /* 0x0000001500157308 */ /* 0x000f220000000800 */
[C---:B---3--:R-:W-:Y:S02]  /*3aa0*/  FADD.FTZ R44, R13.reuse, R44 ;  /* 0x0000002c0d2c7221 */ /* 0x048fe40000010000 */
[----:B------:R-:W-:Y:S01]  /*3ab0*/  HMMA.16816.F32 R16, R8, R26, R16 ;  /* 0x0000001a0810723c */ /* 0x000fe20000001810 */
[----:B------:R-:W-:Y:S02]  /*3ac0*/  F2FP.F16.F32.PACK_AB R9, R13, R12 ;  /* 0x0000000c0d09723e */ /* 0x000fe400000000ff */
[----:B-----5:R-:W-:Y:S01]  /*3ad0*/  F2FP.F16.F32.PACK_AB R11, R164, R14 ;  /* 0x0000000ea40b723e */ /* 0x020fe200000000ff */
[----:B------:R-:W-:Y:S01]  /*3ae0*/  FADD.FTZ R44, R14, R44 ;  /* 0x0000002c0e2c7221 */ /* 0x000fe20000010000 */
[C---:B-1----:R-:W-:Y:S01]  /*3af0*/  F2FP.F16.F32.PACK_AB R8, R20.reuse, R15 ;  /* 0x0000000f1408723e */ /* 0x042fe200000000ff */
[----:B------:R-:W-:Y:S02]  /*3b00*/  FADD.FTZ R43, R20, R43 ;  /* 0x0000002b142b7221 */ /* 0x000fe40000010000 */
[----:B------:R-:W-:Y:S01]  /*3b10*/  FADD.FTZ R164, R164, R44 ;  /* 0x0000002ca4a47221 */ /* 0x000fe20000010000 */
[----:B----4-:R-:W-:Y:S01]  /*3b20*/  F2FP.F16.F32.PACK_AB R10, R159, R21 ;  /* 0x000000159f0a723e */ /* 0x010fe200000000ff */
[----:B------:R-:W-:-:S04]  /*3b30*/  FADD.FTZ R43, R21, R43 ;  /* 0x0000002b152b7221 */ /* 0x000fc80000010000 */
[----:B------:R-:W-:Y:S02]  /*3b40*/  FADD.FTZ R159, R159, R43 ;  /* 0x0000002b9f9f7221 */ /* 0x000fe40000010000 */
[C---:B--2---:R-:W-:Y:S08]  /*3b50*/  HMMA.16816.F32 R80, R8.reuse, R76, R80 ;  /* 0x0000004c0850723c */ /* 0x044ff00000001850 */
        /* <DEDUP_REMOVED lines=11> */
[----:B------:R-:W-:Y:S01]  /*3c10*/  MOV R87, R0 ;  /* 0x0000000000577202 */ /* 0x000fe20000000f00 */
[C---:B------:R-:W-:Y:S01]  /*3c20*/  VIADD R154, R130.reuse, 0x3020 ;  /* 0x00003020829a7836 */ /* 0x040fe20000000000 */
[----:B------:R-:W-:-:S09]  /*3c30*/  IADD3 R158, PT, PT, R130, 0x3000, RZ ;  /* 0x00003000829e7810 */ /* 0x000fd20007ffe0ff */
.L_x_8335:
        /* <DEDUP_REMOVED lines=78> */
.L_x_8330:
[----:B------:R-:W-:Y:S05]  /*4120*/  BSYNC.RECONVERGENT B0 ;  /* 0x0000000000007941 */ /* 0x000fea0003800200 */
.L_x_8329:
[----:B------:R-:W1:Y:S01]  /*4130*/  S2UR UR6, SR_CgaCtaId ;  /* 0x00000000000679c3 */ /* 0x000e620000008800 */
[C---:B------:R-:W-:Y:S01]  /*4140*/  IMAD.SHL.U32 R150, R129.reuse, 0x8, RZ ;  /* 0x0000000881967824 */ /* 0x040fe200078e00ff */
[C---:B------:R-:W-:Y:S01]  /*4150*/  LOP3.LUT R149, R129.reuse, 0x18, RZ, 0xc0, !PT ;  /* 0x0000001881957812 */ /* 0x040fe200078ec0ff */
[----:B------:R-:W-:Y:S01]  /*4160*/  UMOV UR7, 0x400 ;  /* 0x0000040000077882 */ /* 0x000fe20000000000 */
[----:B------:R-:W-:Y:S01]  /*4170*/  IMAD.SHL.U32 R132, R129, 0x10, RZ ;  /* 0x0000001081847824 */ /* 0x000fe200078e00ff */
[----:B------:R-:W-:Y:S01]  /*4180*/  IADD3 R10, P0, PT, R155, R145, RZ ;  /* 0x000000919b0a7210 */ /* 0x000fe20007f1e0ff */
[--C-:B------:R-:W-:Y:S01]  /*4190*/  IMAD.MOV.U32 R9, RZ, RZ, R144.reuse ;  /* 0x000000ffff097224 */ /* 0x100fe200078e0090 */
[C---:B------:R-:W-:Y:S01]  /*41a0*/  LOP3.LUT R0, R150.reuse, 0xc0, RZ, 0xc0, !PT ;  /* 0x000000c096007812 */ /* 0x040fe200078ec0ff */
[C---:B------:R-:W-:Y:S01]  /*41b0*/  IMAD.SHL.U32 R5, R129.reuse, 0x20, RZ ;  /* 0x0000002081057824 */ /* 0x040fe200078e00ff */
[----:B------:R-:W-:Y:S01]  /*41c0*/  LOP3.LUT R8, R150, 0x18, RZ, 0xc0, !PT ;  /* 0x0000001896087812 */ /* 0x000fe200078ec0ff */
[----:B------:R-:W-:Y:S01]  /*41d0*/  IMAD.X R11, R156, 0x1, R144, P0 ;  /* 0x000000019c0b7824 */ /* 0x000fe200000e0690 */
        /* <DEDUP_REMOVED lines=8> */
[----:B------:R-:W-:Y:S01]  /*4260*/  LOP3.LUT R7, R7, R8, RZ, 0xfc, !PT ;  /* 0x0000000807077212 */ /* 0x000fe200078efcff */
[----:B------:R-:W-:Y:S01]  /*4270*/  IMAD.MOV.U32 R8, RZ, RZ, R145 ;  /* 0x000000ffff087224 */ /* 0x000fe200078e0091 */
[----:B------:R-:W-:Y:S02]  /*4280*/  LOP3.LUT R132, R132, 0x3e00, RZ, 0xc0, !PT ;  /* 0x00003e0084847812 */ /* 0x000fe400078ec0ff */
[----:B------:R-:W-:Y:S01]  /*4290*/  SHF.R.U32.HI R133, RZ, 0x1, R129 ;  /* 0x00000001ff857819 */ /* 0x000fe20000011681 */
[----:B-1----:R-:W-:Y:S01]  /*42a0*/  ULEA UR6, UR6, UR7, 0x18 ;  /* 0x0000000706067291 */ /* 0x002fe2000f8ec0ff */
[--C-:B------:R-:W-:Y:S02]  /*42b0*/  LOP3.LUT R4, R132, 0x20, R5.reuse, 0xf8, !PT ;  /* 0x0000002084047812 */ /* 0x100fe400078ef805 */
[----:B------:R-:W-:Y:S02]  /*42c0*/  LOP3.LUT R88, R129, 0x8, RZ, 0xc0, !PT ;  /* 0x0000000881587812 */ /* 0x000fe400078ec0ff */
[----:B------:R-:W-:Y:S01]  /*42d0*/  LOP3.LUT R0, R133, 0x8, RZ, 0xc0, !PT ;  /* 0x0000000885007812 */ /* 0x000fe200078ec0ff */
[----:B------:R-:W-:Y:S01]  /*42e0*/  IMAD.U32 R131, RZ, RZ, UR6 ;  /* 0x00000006ff837e24 */ /* 0x000fe2000f8e00ff */
[--C-:B------:R-:W-:Y:S02]  /*42f0*/  LOP3.LUT R6, R6, 0x20, R5.reuse, 0xf8, !PT ;  /* 0x0000002006067812 */ /* 0x100fe400078ef805 */
[----:B------:R-:W-:Y:S01]  /*4300*/  LOP3.LUT R4, R4, 0x100, R5, 0xf8, !PT ;  /* 0x0000010004047812 */ /* 0x000fe200078ef805 */
[----:B------:R-:W-:Y:S01]  /*4310*/  IMAD R84, R7, 0x2, R131 ;  /* 0x0000000207547824 */ /* 0x000fe200078e0283 */
[--C-:B------:R-:W-:Y:S02]  /*4320*/  LOP3.LUT R88, R88, 0xc0, R5.reuse, 0xf8, !PT ;  /* 0x000000c058587812 */ /* 0x100fe400078ef805 */
[----:B------:R-:W-:Y:S02]  /*4330*/  LOP3.LUT R0, R0, 0xc0, R5, 0xf8, !PT ;  /* 0x000000c000007812 */ /* 0x000fe400078ef805 */
[----:B------:R-:W-:Y:S01]  /*4340*/  @!PT LDS RZ, [RZ] ;  /* 0x00000000fffff984 */ /* 0x000fe20000000800 */
[----:B------:R-:W-:Y:S01]  /*4350*/  @!PT LDS RZ, [RZ] ;  /* 0x00000000fffff984 */ /* 0x000fe20000000800 */
[----:B------:R-:W-:Y:S01]  /*4360*/  @!PT LDS RZ, [RZ] ;  /* 0x00000000fffff984 */ /* 0x000fe20000000800 */
[----:B------:R-:W-:Y:S01]  /*4370*/  LDGSTS.E.BYPASS.LTC128B.128 [R84+0x3000], desc[UR4][R8.64] ;  /* 0x0300000008547fae */ /* 0x000fe2000b981a04 */
[----:B------:R-:W-:Y:S02]  /*4380*/  LOP3.LUT R5, R128, 0x18, RZ, 0xc0, !PT ;  /* 0x0000001880057812 */ /* 0x000fe400078ec0ff */
[----:B------:R-:W-:Y:S03]  /*4390*/  ISETP.GT.AND P2, PT, R148, R140, PT ;  /* 0x0000008c9400720c */ /* 0x000fe60003f44270 */
[----:B------:R1:W-:Y:S01]  /*43a0*/  LDGSTS.E.BYPASS.LTC128B.128 [R84+0x3800], desc[UR4][R10.64] ;  /* 0x038000000a547fae */ /* 0x0003e2000b981a04 */
[--C-:B------:R-:W-:Y:S02]  /*43b0*/  LOP3.LUT R88, R6, R88, R5.reuse, 0xf6, !PT ;  /* 0x0000005806587212 */ /* 0x100fe400078ef605 */
[----:B------:R-:W-:Y:S02]  /*43c0*/  IADD3 R6, P0, PT, R10, R134, RZ ;  /* 0x000000860a067210 */ /* 0x000fe40007f1e0ff */
[----:B------:R-:W-:Y:S01]  /*43d0*/  LOP3.LUT R0, R4, R0, R5, 0xf6, !PT ;  /* 0x0000000004007212 */ /* 0x000fe200078ef605 */
[----:B------:R-:W-:Y:S02]  /*43e0*/  IMAD R88, R88, 0x2, R131 ;  /* 0x0000000258587824 */ /* 0x000fe400078e0283 */
[----:B------:R-:W-:Y:S01]  /*43f0*/  IMAD.X R7, R11, 0x1, R135, P0 ;  /* 0x000000010b077824 */ /* 0x000fe200000e0687 */
[----:B------:R-:W-:Y:S01]  /*4400*/  IADD3 R4, P0, PT, R6, R134, RZ ;  /* 0x0000008606047210 */ /* 0x000fe20007f1e0ff */
[----:B------:R-:W-:Y:S03]  /*4410*/  IMAD R92, R0, 0x2, R131 ;  /* 0x00000002005c7824 */ /* 0x000fe600078e0283 */
[----:B------:R-:W-:Y:S01]  /*4420*/  LDGSTS.E.BYPASS.LTC128B.128 [R84+0x4000], desc[UR4][R6.64] ;  /* 0x0400000006547fae */ /* 0x000fe2000b981a04 */
[----:B------:R-:W-:Y:S01]  /*4430*/  IMAD.X R5, R7, 0x1, R135, P0 ;  /* 0x0000000107057824 */ /* 0x000fe200000e0687 */
[----:B------:R-:W-:Y:S04]  /*4440*/  LOP3.LUT P0, RZ, R129, 0x4, RZ, 0xc0, !PT ;  /* 0x0000000481ff7812 */ /* 0x000fe8000780c0ff */
[----:B------:R2:W-:Y:S01]  /*4450*/  LDGSTS.E.BYPASS.LTC128B.128 [R84+0x4800], desc[UR4][R4.64] ;  /* 0x0480000004547fae */ /* 0x0005e2000b981a04 */
[----:B------:R-:W-:Y:S05]  /*4460*/  SEL R124, R124, 0xffffffe0, !P0 ;  /* 0xffffffe07c7c7807 */ /* 0x000fea0004000000 */
[----:B------:R3:W-:Y:S06]  /*4470*/  LDSM.16.M88.4 R64, [R92] ;  /* 0x000000005c40783b */ /* 0x0007ec0000000200 */
[----:B-1----:R-:W2:Y:S06]  /*4480*/  LDSM.16.M88.4 R8, [R88+0x1000] ;  /* 0x001000005808783b */ /* 0x002eac0000000200 */
[----:B------:R-:W1:Y:S06]  /*4490*/  LDSM.16.M88.4 R16, [R88+0x1400] ;  /* 0x001400005810783b */ /* 0x000e6c0000000200 */
[----:B------:R-:W4:Y:S01]  /*44a0*/  LDSM.16.M88.4 R24, [R88+0x1800] ;  /* 0x001800005818783b */ /* 0x000f220000000200 */
[C---:B---3--:R-:W-:Y:S05]  /*44b0*/  IMAD.IADD R92, R124.reuse, 0x1, R92 ;  /* 0x000000017c5c7824 */ /* 0x048fea00078e025c */
[----:B------:R-:W0:Y:S01]  /*44c0*/  LDGDEPBAR ;  /* 0x00000000000079af */ /* 0x000e220000000000 */
[----:B------:R-:W-:Y:S05]  /*44d0*/  IMAD.IADD R124, R124, 0x1, R88 ;  /* 0x000000017c7c7824 */ /* 0x000fea00078e0258 */
[----:B------:R-:W3:Y:S06]  /*44e0*/  LDSM.16.M88.4 R32, [R88+0x1c00] ;  /* 0x001c00005820783b */ /* 0x000eec0000000200 */
[----:B------:R-:W5:Y:S06]  /*44f0*/  LDSM.16.M88.4 R40, [R88+0x2000] ;  /* 0x002000005828783b */ /* 0x000f6c0000000200 */
[----:B------:R-:W5:Y:S01]  /*4500*/  LDSM.16.M88.4 R48, [R88+0x2400] ;  /* 0x002400005830783b */ /* 0x000f620000000200 */
[C---:B--2---:R-:W-:Y:S05]  /*4510*/  HMMA.16816.F32 R4, R64.reuse, R8, RZ ;  /* 0x000000084004723c */ /* 0x044fea00000018ff */
[----:B------:R-:W2:Y:S06]  /*4520*/  LDSM.16.M88.4 R56, [R88+0x2800] ;  /* 0x002800005838783b */ /* 0x000eac0000000200 */
[----:B------:R-:W2:Y:S01]  /*4530*/  LDSM.16.M88.4 R88, [R88+0x2c00] ;  /* 0x002c00005858783b */ /* 0x000ea20000000200 */
[C---:B------:R-:W-:Y:S05]  /*4540*/  HMMA.16816.F32 R8, R64.reuse, R10, RZ ;  /* 0x0000000a4008723c */ /* 0x040fea00000018ff */
[----:B------:R-:W-:Y:S03]  /*4550*/  LDSM.16.M88.4 R92, [R92] ;  /* 0x000000005c5c783b */ /* 0x000fe60000000200 */
[C---:B-1----:R-:W-:Y:S03]  /*4560*/  HMMA.16816.F32 R12, R64.reuse, R16, RZ ;  /* 0x00000010400c723c */ /* 0x042fe600000018ff */
[----:B------:R-:W1:Y:S05]  /*4570*/  LDSM.16.M88.4 R96, [R124+0x1000] ;  /* 0x001000007c60783b */ /* 0x000e6a0000000200 */
[C---:B------:R-:W-:Y:S01]  /*4580*/  HMMA.16816.F32 R16, R64.reuse, R18, RZ ;  /* 0x000000124010723c */ /* 0x040fe200000018ff */
[----:B------:R-:W1:Y:S06]  /*4590*/  LDSM.16.M88.4 R100, [R124+0x1400] ;  /* 0x001400007c64783b */ /* 0x000e6c0000000200 */
[----:B------:R-:W1:Y:S01]  /*45a0*/  LDSM.16.M88.4 R104, [R124+0x1800] ;  /* 0x001800007c68783b */ /* 0x000e620000000200 */
[C---:B----4-:R-:W-:Y:S05]  /*45b0*/  HMMA.16816.F32 R20, R64.reuse, R24, RZ ;  /* 0x000000184014723c */ /* 0x050fea00000018ff */
[----:B------:R-:W4:Y:S03]  /*45c0*/  LDSM.16.M88.4 R108, [R124+0x1c00] ;  /* 0x001c00007c6c783b */ /* 0x000f260000000200 */
[C---:B------:R-:W-:Y:S03]  /*45d0*/  HMMA.16816.F32 R24, R64.reuse, R26, RZ ;  /* 0x0000001a4018723c */ /* 0x040fe600000018ff */
[----:B------:R-:W4:Y:S05]  /*45e0*/  LDSM.16.M88.4 R112, [R124+0x2000] ;  /* 0x002000007c70783b */ /* 0x000f2a0000000200 */
[C---:B---3--:R-:W-:Y:S01]  /*45f0*/  HMMA.16816.F32 R28, R64.reuse, R32, RZ ;  /* 0x00000020401c723c */ /* 0x048fe200000018ff */
[----:B------:R-:W3:Y:S06]  /*4600*/  LDSM.16.M88.4 R116, [R124+0x2400] ;  /* 0x002400007c74783b */ /* 0x000eec0000000200 */
[----:B------:R-:W3:Y:S01]  /*4610*/  LDSM.16.M88.4 R120, [R124+0x2800] ;  /* 0x002800007c78783b */ /* 0x000ee20000000200 */
[C---:B------:R-:W-:Y:S05]  /*4620*/  HMMA.16816.F32 R32, R64.reuse, R34, RZ ;  /* 0x000000224020723c */ /* 0x040fea00000018ff */
[----:B------:R-:W3:Y:S03]  /*4630*/  LDSM.16.M88.4 R124, [R124+0x2c00] ;  /* 0x002c00007c7c783b */ /* 0x000ee60000000200 */
[C---:B-----5:R-:W-:Y:S01]  /*4640*/  HMMA.16816.F32 R36, R64.reuse, R40, RZ ;  /* 0x000000284024723c */ /* 0x060fe200000018ff */
[----:B------:R-:W-:Y:S04]  /*4650*/  DEPBAR.LE SB0, 0x0 ;  /* 0x000080000000791a */ /* 0x000fe80000000000 */
[----:B------:R-:W-:Y:S03]  /*4660*/  BAR.SYNC.DEFER_BLOCKING 0x0 ;  /* 0x0000000000007b1d */ /* 0x000fe60000010000 */
[C---:B------:R-:W-:Y:S08]  /*4670*/  HMMA.16816.F32 R40, R64.reuse, R42, RZ ;  /* 0x0000002a4028723c */ /* 0x040ff000000018ff */
[C---:B------:R-:W-:Y:S08]  /*4680*/  HMMA.16816.F32 R44, R64.reuse, R48, RZ ;  /* 0x00000030402c723c */ /* 0x040ff000000018ff */
[C---:B------:R-:W-:Y:S08]  /*4690*/  HMMA.16816.F32 R48, R64.reuse, R50, RZ ;  /* 0x000000324030723c */ /* 0x040ff000000018ff */
[C---:B--2---:R-:W-:Y:S08]  /*46a0*/  HMMA.16816.F32 R52, R64.reuse, R56, RZ ;  /* 0x000000384034723c */ /* 0x044ff000000018ff */
        /* <DEDUP_REMOVED lines=97> */
.L_x_8334:
[----:B------:R-:W-:Y:S05]  /*4cc0*/  BSYNC.RECONVERGENT B0 ;  /* 0x0000000000007941 */ /* 0x000fea0003800200 */
.L_x_8333:
[C---:B------:R-:W-:Y:S01]  /*4cd0*/  LEA R92, P2, R138.reuse, R142, 0x1 ;  /* 0x0000008e8a5c7211 */ /* 0x040fe200078408ff */
[----:B------:R-:W-:Y:S03]  /*4ce0*/  IMAD.MOV.U32 R143, RZ, RZ, R141 ;  /* 0x000000ffff8f7224 */ /* 0x000fe600078e008d */
[----:B------:R-:W-:Y:S02]  /*4cf0*/  LEA.HI.X R93, R138, R141, R139, 0x1, P2 ;  /* 0x0000008d8a5d7211 */ /* 0x000fe400010f0c8b */
[----:B------:R-:W-:Y:S01]  /*4d00*/  @!PT LDS RZ, [RZ] ;  /* 0x00000000fffff984 */ /* 0x000fe20000000800 */
[----:B------:R-:W-:Y:S01]  /*4d10*/  @!PT LDS RZ, [RZ] ;  /* 0x00000000fffff984 */ /* 0x000fe20000000800 */
[----:B------:R-:W-:Y:S01]  /*4d20*/  @!PT LDS RZ, [RZ] ;  /* 0x00000000fffff984 */ /* 0x000fe20000000800 */
[----:B------:R1:W-:Y:S01]  /*4d30*/  LDGSTS.E.BYPASS.LTC128B.128 [R84+0x1000], desc[UR4][R142.64] ;  /* 0x010000008e547fae */ /* 0x0003e2000b981a04 */
        /* <DEDUP_REMOVED lines=8> */
.L_x_8332:
[----:B------:R-:W-:Y:S05]  /*4dc0*/  BSYNC.RECONVERGENT B1 ;  /* 0x0000000000017941 */ /* 0x000fea0003800200 */
.L_x_8331:
        /* <DEDUP_REMOVED lines=38> */
[----:B------:R-:W-:Y:S07]  /*5030*/  IADD3 R157, PT, PT, R157, -0x80, RZ ;  /* 0xffffff809d9d7810 */ /* 0x000fee0007ffe0ff */
[----:B------:R-:W-:Y:S01]  /*5040*/  LDSM.16.MT88.4 R92, [R96] ;  /* 0x00000000605c783b */ /* 0x000fe20000004200 */
[----:B-1----:R-:W-:Y:S02]  /*5050*/  FMNMX.FTZ R84, R0, R84, !PT ;  /* 0x0000005400547209 */ /* 0x002fe40007810000 */
[----:B---3--:R-:W-:Y:S05]  /*5060*/  FMNMX.FTZ R89, R88, R89, !PT ;  /* 0x0000005958597209 */ /* 0x008fea0007810000 */
        /* <DEDUP_REMOVED lines=18> */
[-CC-:B------:R-:W-:Y:S01]  /*5190*/  FFMA.FTZ R97, R9, R85.reuse, -R100.reuse ;  /* 0x0000005509617223 */ /* 0x180fe20000010864 */
[-CC-:B------:R-:W-:Y:S01]  /*51a0*/  FFMA.FTZ R105, R4, R85.reuse, -R100.reuse ;  /* 0x0000005504697223 */ /* 0x180fe20000010864 */
[-C--:B------:R-:W-:Y:S07]  /*51b0*/  FFMA.FTZ R102, R5, R85.reuse, -R100 ;  /* 0x0000005505667223 */ /* 0x080fee0000010864 */
[----:B------:R-:W-:Y:S01]  /*51c0*/  MUFU.EX2 R99, R99 ;  /* 0x0000006300637308 */ /* 0x000fe20000000800 */
[-CC-:B------:R-:W-:Y:S01]  /*51d0*/  FFMA.FTZ R103, R10, R85.reuse, -R98.reuse ;  /* 0x000000550a677223 */ /* 0x180fe20000010862 */
[-CC-:B------:R-:W-:Y:S01]  /*51e0*/  FFMA.FTZ R101, R11, R85.reuse, -R98.reuse ;  /* 0x000000550b657223 */ /* 0x180fe20000010862 */
[-CC-:B------:R-:W-:Y:S01]  /*51f0*/  FFMA.FTZ R108, R6, R85.reuse, -R98.reuse ;  /* 0x00000055066c7223 */ /* 0x180fe20000010862 */
[----:B------:R-:W-:Y:S06]  /*5200*/  FFMA.FTZ R106, R7, R85, -R98 ;  /* 0x00000055076a7223 */ /* 0x000fec0000010862 */
[----:B------:R-:W-:Y:S01]  /*5210*/  MUFU.EX2 R105, R105 ;  /* 0x0000006900697308 */ /* 0x000fe20000000800 */
[C---:B--2---:R-:W-:Y:S01]  /*5220*/  FMUL.FTZ R6, R87.reuse, R82 ;  /* 0x0000005257067220 */ /* 0x044fe20000410000 */
[C---:B------:R-:W-:Y:S01]  /*5230*/  FMUL.FTZ R7, R87.reuse, R83 ;  /* 0x0000005357077220 */ /* 0x040fe20000410000 */
[C---:B------:R-:W-:Y:S07]  /*5240*/  FMUL.FTZ R10, R87.reuse, R78 ;  /* 0x0000004e570a7220 */ /* 0x040fee0000410000 */
[----:B------:R-:W2:Y:S01]  /*5250*/  MUFU.EX2 R102, R102 ;  /* 0x0000006600667308 */ /* 0x000ea20000000800 */
[C---:B---3--:R-:W-:Y:S01]  /*5260*/  FMUL.FTZ R4, R86.reuse, R80 ;  /* 0x0000005056047220 */ /* 0x048fe20000410000 */
[C---:B------:R-:W-:Y:S01]  /*5270*/  FMUL.FTZ R5, R86.reuse, R81 ;  /* 0x0000005156057220 */ /* 0x040fe20000410000 */
[----:B------:R-:W-:Y:S07]  /*5280*/  FMUL.FTZ R11, R87, R79 ;  /* 0x0000004f570b7220 */ /* 0x000fee0000410000 */
[----:B------:R-:W-:Y:S01]  /*5290*/  MUFU.EX2 R108, R108 ;  /* 0x0000006c006c7308 */ /* 0x000fe20000000800 */
[C---:B------:R-:W-:Y:S01]  /*52a0*/  FMUL.FTZ R8, R86.reuse, R76 ;  /* 0x0000004c56087220 */ /* 0x040fe20000410000 */
[----:B------:R-:W-:Y:S01]  /*52b0*/  FMUL.FTZ R9, R86, R77 ;  /* 0x0000004d56097220 */ /* 0x000fe20000410000 */
[-C--:B------:R-:W-:Y:S07]  /*52c0*/  FFMA.FTZ R104, R12, R85.reuse, -R100 ;  /* 0x000000550c687223 */ /* 0x080fee0000010864 */
[----:B------:R-:W3:Y:S01]  /*52d0*/  MUFU.EX2 R106, R106 ;  /* 0x0000006a006a7308 */ /* 0x000ee20000000800 */
[----:B------:R-:W4:Y:S01]  /*52e0*/  LDSM.16.MT88.4 R76, [R130+0x3400] ;  /* 0x00340000824c783b */ /* 0x000f220000004200 */
[-CC-:B------:R-:W-:Y:S01]  /*52f0*/  FFMA.FTZ R107, R14, R85.reuse, -R98.reuse ;  /* 0x000000550e6b7223 */ /* 0x180fe20000010862 */
[-CC-:B------:R-:W-:Y:S07]  /*5300*/  FFMA.FTZ R109, R15, R85.reuse, -R98.reuse ;  /* 0x000000550f6d7223 */ /* 0x180fee0000010862 */
[----:B------:R-:W5:Y:S01]  /*5310*/  MUFU.EX2 R97, R97 ;  /* 0x0000006100617308 */ /* 0x000f620000000800 */
[----:B------:R-:W-:Y:S01]  /*5320*/  FFMA.FTZ R110, R18, R85, -R98 ;  /* 0x00000055126e7223 */ /* 0x000fe20000010862 */
[----:B--2---:R-:W-:Y:S01]  /*5330*/  F2FP.F16.F32.PACK_AB R80, R102, R105 ;  /* 0x000000696650723e */ /* 0x004fe200000000ff */
[C---:B------:R-:W-:Y:S07]  /*5340*/  FMUL.FTZ R14, R87.reuse, R74 ;  /* 0x0000004a570e7220 */ /* 0x040fee0000410000 */
[----:B------:R-:W-:Y:S01]  /*5350*/  MUFU.EX2 R103, R103 ;  /* 0x0000006700677308 */ /* 0x000fe20000000800 */
[C---:B------:R-:W-:Y:S01]  /*5360*/  FMUL.FTZ R15, R87.reuse, R75 ;  /* 0x0000004b570f7220 */ /* 0x040fe20000410000 */
[----:B------:R-:W-:Y:S01]  /*5370*/  FMUL.FTZ R12, R86, R72 ;  /* 0x00000048560c7220 */ /* 0x000fe20000410000 */
[----:B------:R-:W-:Y:S07]  /*5380*/  FMUL.FTZ R18, R87, R70 ;  /* 0x0000004657127220 */ /* 0x000fee0000410000 */
[----:B------:R-:W2:Y:S01]  /*5390*/  MUFU.EX2 R101, R101 ;  /* 0x0000006500657308 */ /* 0x000ea20000000800 */
[-C--:B------:R-:W-:Y:S01]  /*53a0*/  FFMA.FTZ R28, R28, R85.reuse, -R100 ;  /* 0x000000551c1c7223 */ /* 0x080fe20000010864 */
[----:B---3--:R-:W-:Y:S01]  /*53b0*/  F2FP.F16.F32.PACK_AB R81, R106, R108 ;  /* 0x0000006c6a51723e */ /* 0x008fe200000000ff */
[-CC-:B------:R-:W-:Y:S07]  /*53c0*/  FFMA.FTZ R31, R31, R85.reuse, -R98.reuse ;  /* 0x000000551f1f7223 */ /* 0x180fee0000010862 */
[----:B------:R-:W-:Y:S01]  /*53d0*/  MUFU.EX2 R104, R104 ;  /* 0x0000006800687308 */ /* 0x000fe20000000800 */
[--C-:B------:R-:W-:Y:S01]  /*53e0*/  FFMA.FTZ R111, R30, R85, -R98.reuse ;  /* 0x000000551e6f7223 */ /* 0x100fe20000010862 */
[----:B-----5:R-:W-:Y:S01]  /*53f0*/  F2FP.F16.F32.PACK_AB R82, R97, R99 ;  /* 0x000000636152723e */ /* 0x020fe200000000ff */
[-C--:B------:R-:W-:Y:S07]  /*5400*/  FFMA.FTZ R34, R34, R85.reuse, -R98 ;  /* 0x0000005522227223 */ /* 0x080fee0000010862 */
[----:B------:R-:W-:Y:S01]  /*5410*/  MUFU.EX2 R107, R107 ;  /* 0x0000006b006b7308 */ /* 0x000fe20000000800 */
[-CC-:B------:R-:W-:Y:S01]  /*5420*/  FFMA.FTZ R36, R36, R85.reuse, -R100.reuse ;  /* 0x0000005524247223 */ /* 0x180fe20000010864 */
[-C--:B------:R-:W-:Y:S01]  /*5430*/  FFMA.FTZ R37, R37, R85.reuse, -R100 ;  /* 0x0000005525257223 */ /* 0x080fe20000010864 */
[-C--:B------:R-:W-:Y:S07]  /*5440*/  FFMA.FTZ R39, R39, R85.reuse, -R98 ;  /* 0x0000005527277223 */ /* 0x080fee0000010862 */
[----:B------:R-:W3:Y:S01]  /*5450*/  MUFU.EX2 R109, R109 ;  /* 0x0000006d006d7308 */ /* 0x000ee20000000800 */
[----:B------:R-:W-:Y:S01]  /*5460*/  FFMA.FTZ R40, R40, R85, -R100 ;  /* 0x0000005528287223 */ /* 0x000fe20000010864 */
[----:B--2---:R-:W-:Y:S01]  /*5470*/  F2FP.F16.F32.PACK_AB R83, R101, R103 ;  /* 0x000000676553723e */ /* 0x004fe200000000ff */
[-CC-:B------:R-:W-:Y:S07]  /*5480*/  FFMA.FTZ R42, R42, R85.reuse, -R98.reuse ;  /* 0x000000552a2a7223 */ /* 0x180fee0000010862 */
[----:B------:R-:W-:Y:S01]  /*5490*/  MUFU.EX2 R110, R110 ;  /* 0x0000006e006e7308 */ /* 0x000fe20000000800 */
[-C--:B------:R-:W-:Y:S01]  /*54a0*/  FFMA.FTZ R47, R47, R85.reuse, -R98 ;  /* 0x000000552f2f7223 */ /* 0x080fe20000010862 */
[-C--:B------:R-:W-:Y:S01]  /*54b0*/  FFMA.FTZ R48, R48, R85.reuse, -R100 ;  /* 0x0000005530307223 */ /* 0x080fe20000010864 */
[----:B------:R-:W-:Y:S07]  /*54c0*/  FFMA.FTZ R108, R87, R164, R108 ;  /* 0x000000a4576c7223 */ /* 0x000fee000001006c */
[----:B------:R-:W-:Y:S01]  /*54d0*/  MUFU.EX2 R111, R111 ;  /* 0x0000006f006f7308 */ /* 0x000fe20000000800 */
[C---:B-1----:R-:W-:Y:S09]  /*54e0*/  HMMA.16816.F32 R4, R80.reuse, R88, R4 ;  /* 0x000000585004723c */ /* 0x042ff20000001804 */
[----:B------:R-:W-:Y:S01]  /*54f0*/  MUFU.EX2 R36, R36 ;  /* 0x0000002400247308 */ /* 0x000fe20000000800 */
[--C-:B------:R-:W-:Y:S01]  /*5500*/  FFMA.FTZ R89, R13, R85, -R100.reuse ;  /* 0x000000550d597223 */ /* 0x100fe20000010864 */
[----:B------:R-:W-:Y:S01]  /*5510*/  FMUL.FTZ R13, R86, R73 ;  /* 0x00000049560d7220 */ /* 0x000fe20000410000 */
[-CC-:B------:R-:W-:Y:S01]  /*5520*/  FFMA.FTZ R88, R17, R85.reuse, -R100.reuse ;  /* 0x0000005511587223 */ /* 0x180fe20000010864 */
[C---:B------:R-:W-:Y:S01]  /*5530*/  HMMA.16816.F32 R8, R80.reuse, R90, R8 ;  /* 0x0000005a5008723c */ /* 0x040fe20000001808 */
[----:B------:R-:W1:Y:S05]  /*5540*/  LDSM.16.MT88.4 R72, [R96+0x400] ;  /* 0x000400006048783b */ /* 0x000e6a0000004200 */
[----:B------:R-:W-:Y:S01]  /*5550*/  MUFU.EX2 R37, R37 ;  /* 0x0000002500257308 */ /* 0x000fe20000000800 */
[-C--:B------:R-:W-:Y:S01]  /*5560*/  FFMA.FTZ R90, R16, R85.reuse, -R100 ;  /* 0x00000055105a7223 */ /* 0x080fe20000010864 */
[----:B------:R-:W-:Y:S01]  /*5570*/  FFMA.FTZ R91, R19, R85, -R98 ;  /* 0x00000055135b7223 */ /* 0x000fe20000010862 */
[----:B------:R-:W-:Y:S07]  /*5580*/  FMUL.FTZ R19, R87, R71 ;  /* 0x0000004757137220 */ /* 0x000fee0000410000 */
[----:B------:R-:W2:Y:S01]  /*5590*/  MUFU.EX2 R89, R89 ;  /* 0x0000005900597308 */ /* 0x000ea20000000800 */
[C---:B------:R-:W-:Y:S01]  /*55a0*/  FMUL.FTZ R16, R86.reuse, R68 ;  /* 0x0000004456107220 */ /* 0x040fe20000410000 */
[C---:B------:R-:W-:Y:S08]  /*55b0*/  HMMA.16816.F32 R12, R80.reuse, R92, R12 ;  /* 0x0000005c500c723c */ /* 0x040ff0000000180c */
[----:B------:R-:W-:Y:S01]  /*55c0*/  MUFU.EX2 R90, R90 ;  /* 0x0000005a005a7308 */ /* 0x000fe20000000800 */
[----:B------:R-:W-:Y:S01]  /*55d0*/  FMUL.FTZ R17, R86, R69 ;  /* 0x0000004556117220 */ /* 0x000fe20000410000 */
[----:B---3--:R-:W-:Y:S01]  /*55e0*/  F2FP.F16.F32.PACK_AB R69, R109, R107 ;  /* 0x0000006b6d45723e */ /* 0x008fe200000000ff */
[-CC-:B------:R-:W-:Y:S07]  /*55f0*/  FFMA.FTZ R93, R20, R85.reuse, -R100.reuse ;  /* 0x00000055145d7223 */ /* 0x180fee0000010864 */
[----:B------:R-:W3:Y:S01]  /*5600*/  MUFU.EX2 R88, R88 ;  /* 0x0000005800587308 */ /* 0x000ee20000000800 */
[----:B------:R-:W-:Y:S01]  /*5610*/  FFMA.FTZ R92, R21, R85, -R100 ;  /* 0x00000055155c7223 */ /* 0x000fe20000010864 */
[----:B------:R-:W-:Y:S01]  /*5620*/  FADD.FTZ R108, R106, R108 ;  /* 0x0000006c6a6c7221 */ /* 0x000fe20000010000 */
[----:B------:R-:W-:Y:S01]  /*5630*/  FFMA.FTZ R105, R86, R159, R105 ;  /* 0x0000009f56697223 */ /* 0x000fe20000010069 */
[----:B------:R-:W-:Y:S06]  /*5640*/  HMMA.16816.F32 R16, R80, R94, R16 ;  /* 0x0000005e5010723c */ /* 0x000fec0000001810 */
[----:B------:R-:W5:Y:S01]  /*5650*/  MUFU.EX2 R91, R91 ;  /* 0x0000005b005b7308 */ /* 0x000f620000000800 */
[----:B------:R-:W1:Y:S01]  /*5660*/  LDSM.16.MT88.4 R80, [R130+0x3800] ;  /* 0x003800008250783b */ /* 0x000e620000004200 */
[----:B--2---:R-:W-:Y:S01]  /*5670*/  F2FP.F16.F32.PACK_AB R68, R89, R104 ;  /* 0x000000685944723e */ /* 0x004fe200000000ff */
[-CC-:B------:R-:W-:Y:S01]  /*5680*/  FFMA.FTZ R95, R22, R85.reuse, -R98.reuse ;  /* 0x00000055165f7223 */ /* 0x180fe20000010862 */
[-C--:B------:R-:W-:Y:S06]  /*5690*/  FFMA.FTZ R94, R23, R85.reuse, -R98 ;  /* 0x00000055175e7223 */ /* 0x080fec0000010862 */
[----:B------:R-:W-:Y:S01]  /*56a0*/  MUFU.EX2 R93, R93 ;  /* 0x0000005d005d7308 */ /* 0x000fe20000000800 */
[----:B------:R-:W-:Y:S01]  /*56b0*/  FADD.FTZ R108, R103, R108 ;  /* 0x0000006c676c7221 */ /* 0x000fe20000010000 */
[----:B------:R-:W-:Y:S01]  /*56c0*/  FADD.FTZ R105, R102, R105 ;  /* 0x0000006966697221 */ /* 0x000fe20000010000 */
[-C--:B------:R-:W-:Y:S01]  /*56d0*/  FFMA.FTZ R56, R56, R85.reuse, -R100 ;  /* 0x0000005538387223 */ /* 0x080fe20000010864 */
[----:B---3--:R-:W-:Y:S06]  /*56e0*/  F2FP.F16.F32.PACK_AB R70, R88, R90 ;  /* 0x0000005a5846723e */ /* 0x008fec00000000ff */
[----:B------:R-:W2:Y:S01]  /*56f0*/  MUFU.EX2 R92, R92 ;  /* 0x0000005c005c7308 */ /* 0x000ea20000000800 */
[----:B------:R-:W-:Y:S01]  /*5700*/  FADD.FTZ R108, R101, R108 ;  /* 0x0000006c656c7221 */ /* 0x000fe20000010000 */
[----:B------:R-:W-:Y:S01]  /*5710*/  FADD.FTZ R105, R99, R105 ;  /* 0x0000006963697221 */ /* 0x000fe20000010000 */
[-C--:B------:R-:W-:Y:S01]  /*5720*/  FFMA.FTZ R60, R60, R85.reuse, -R100 ;  /* 0x000000553c3c7223 */ /* 0x080fe20000010864 */
[----:B-----5:R-:W-:Y:S06]  /*5730*/  F2FP.F16.F32.PACK_AB R71, R91, R110 ;  /* 0x0000006e5b47723e */ /* 0x020fec00000000ff */
[----:B------:R-:W-:Y:S01]  /*5740*/  MUFU.EX2 R95, R95 ;  /* 0x0000005f005f7308 */ /* 0x000fe20000000800 */
[----:B------:R-:W-:Y:S01]  /*5750*/  FADD.FTZ R108, R107, R108 ;  /* 0x0000006c6b6c7221 */ /* 0x000fe20000010000 */
[----:B------:R-:W-:Y:S01]  /*5760*/  FADD.FTZ R105, R97, R105 ;  /* 0x0000006961697221 */ /* 0x000fe20000010000 */
[-C--:B------:R-:W-:Y:S07]  /*5770*/  FFMA.FTZ R64, R64, R85.reuse, -R100 ;  /* 0x0000005540407223 */ /* 0x080fee0000010864 */
[----:B------:R-:W3:Y:S01]  /*5780*/  MUFU.EX2 R94, R94 ;  /* 0x0000005e005e7308 */ /* 0x000ee20000000800 */
[----:B------:R-:W-:Y:S01]  /*5790*/  FADD.FTZ R109, R109, R108 ;  /* 0x0000006c6d6d7221 */ /* 0x000fe20000010000 */
[C---:B----4-:R-:W-:Y:S08]  /*57a0*/  HMMA.16816.F32 R4, R68.reuse, R76, R4 ;  /* 0x0000004c4404723c */ /* 0x050ff00000001804 */
[----:B------:R-:W-:Y:S01]  /*57b0*/  MUFU.EX2 R39, R39 ;  /* 0x0000002700277308 */ /* 0x000fe20000000800 */
[-CC-:B------:R-:W-:Y:S01]  /*57c0*/  FFMA.FTZ R77, R24, R85.reuse, -R100.reuse ;  /* 0x00000055184d7223 */ /* 0x180fe20000010864 */
[----:B------:R-:W-:Y:S01]  /*57d0*/  FFMA.FTZ R76, R25, R85, -R100 ;  /* 0x00000055194c7223 */ /* 0x000fe20000010864 */
[----:B--2---:R-:W-:Y:S01]  /*57e0*/  F2FP.F16.F32.PACK_AB R20, R92, R93 ;  /* 0x0000005d5c14723e */ /* 0x004fe200000000ff */
[C---:B------:R-:W-:Y:S06]  /*57f0*/  HMMA.16816.F32 R8, R68.reuse, R78, R8 ;  /* 0x0000004e4408723c */ /* 0x040fec0000001808 */
[----:B------:R-:W-:Y:S01]  /*5800*/  MUFU.EX2 R40, R40 ;  /* 0x0000002800287308 */ /* 0x000fe20000000800 */
[-CC-:B------:R-:W-:Y:S01]  /*5810*/  FFMA.FTZ R78, R26, R85.reuse, -R98.reuse ;  /* 0x000000551a4e7223 */ /* 0x180fe20000010862 */
[----:B------:R-:W-:Y:S08]  /*5820*/  FFMA.FTZ R79, R27, R85, -R98 ;  /* 0x000000551b4f7223 */ /* 0x000ff00000010862 */
[----:B------:R-:W-:Y:S01]  /*5830*/  MUFU.EX2 R77, R77 ;  /* 0x0000004d004d7308 */ /* 0x000fe20000000800 */
[----:B------:R-:W2:Y:S01]  /*5840*/  LDSM.16.MT88.4 R24, [R96+0x800] ;  /* 0x000800006018783b */ /* 0x000ea20000004200 */
[----:B---3--:R-:W-:Y:S01]  /*5850*/  F2FP.F16.F32.PACK_AB R21, R94, R95 ;  /* 0x0000005f5e15723e */ /* 0x008fe200000000ff */
[C---:B-1----:R-:W-:Y:S07]  /*5860*/  HMMA.16816.F32 R12, R68.reuse, R72, R12 ;  /* 0x00000048440c723c */ /* 0x042fee000000180c */
[----:B------:R-:W1:Y:S01]  /*5870*/  MUFU.EX2 R76, R76 ;  /* 0x0000004c004c7308 */ /* 0x000e620000000800 */
[-CC-:B------:R-:W-:Y:S01]  /*5880*/  FFMA.FTZ R72, R29, R85.reuse, -R100.reuse ;  /* 0x000000551d487223 */ /* 0x180fe20000010864 */
[-CC-:B------:R-:W-:Y:S08]  /*5890*/  FFMA.FTZ R73, R33, R85.reuse, -R100.reuse ;  /* 0x0000005521497223 */ /* 0x180ff00000010864 */
        /* <DEDUP_REMOVED lines=10> */
[----:B-1----:R-:W-:Y:S01]  /*5940*/  F2FP.F16.F32.PACK_AB R22, R76, R77 ;  /* 0x0000004d4c16723e */ /* 0x002fe200000000ff */
[----:B------:R-:W-:Y:S07]  /*5950*/  FADD.FTZ R110, R95, R110 ;  /* 0x0000006e5f6e7221 */ /* 0x000fee0000010000 */
[----:B------:R-:W-:Y:S01]  /*5960*/  MUFU.EX2 R72, R72 ;  /* 0x0000004800487308 */ /* 0x000fe20000000800 */
[----:B------:R-:W-:Y:S01]  /*5970*/  FADD.FTZ R104, R90, R104 ;  /* 0x000000685a687221 */ /* 0x000fe20000010000 */
[----:B------:R-:W-:Y:S01]  /*5980*/  MOV R87, R0 ;  /* 0x0000000000577202 */ /* 0x000fe20000000f00 */
        /* <DEDUP_REMOVED lines=18> */
[-C--:B------:R-:W-:Y:S08]  /*5ab0*/  FFMA.FTZ R83, R38, R85.reuse, -R98 ;  /* 0x0000005526537223 */ /* 0x080ff00000010862 */
[----:B------:R-:W5:Y:S01]  /*5ac0*/  MUFU.EX2 R80, R80 ;  /* 0x0000005000507308 */ /* 0x000f620000000800 */
[-C--:B------:R-:W-:Y:S01]  /*5ad0*/  FFMA.FTZ R38, R41, R85.reuse, -R100 ;  /* 0x0000005529267223 */ /* 0x080fe20000010864 */
[----:B------:R-:W-:Y:S01]  /*5ae0*/  FADD.FTZ R92, R76, R92 ;  /* 0x0000005c4c5c7221 */ /* 0x000fe20000010000 */
[C---:B--2---:R-:W-:Y:S01]  /*5af0*/  HMMA.16816.F32 R12, R20.reuse, R24, R12 ;  /* 0x00000018140c723c */ /* 0x044fe2000000180c */
[----:B-1----:R-:W1:Y:S06]  /*5b00*/  LDSM.16.MT88.4 R28, [R96+0xc00] ;  /* 0x000c0000601c783b */ /* 0x002e6c0000004200 */
[----:B------:R-:W2:Y:S01]  /*5b10*/  MUFU.EX2 R83, R83 ;  /* 0x0000005300537308 */ /* 0x000ea20000000800 */
[----:B---3--:R-:W-:Y:S01]  /*5b20*/  FADD.FTZ R79, R81, R79 ;  /* 0x0000004f514f7221 */ /* 0x008fe20000010000 */
[-C--:B------:R-:W-:Y:S01]  /*5b30*/  FFMA.FTZ R41, R43, R85.reuse, -R98 ;  /* 0x000000552b297223 */ /* 0x080fe20000010862 */
[-CC-:B------:R-:W-:Y:S07]  /*5b40*/  FFMA.FTZ R43, R44, R85.reuse, -R100.reuse ;  /* 0x000000552c2b7223 */ /* 0x180fee0000010864 */
[----:B------:R-:W3:Y:S01]  /*5b50*/  MUFU.EX2 R38, R38 ;  /* 0x0000002600267308 */ /* 0x000ee20000000800 */
[-C--:B------:R-:W-:Y:S01]  /*5b60*/  FFMA.FTZ R44, R45, R85.reuse, -R100 ;  /* 0x000000552d2c7223 */ /* 0x080fe20000010864 */
[----:B------:R-:W-:Y:S01]  /*5b70*/  HMMA.16816.F32 R16, R20, R26, R16 ;  /* 0x0000001a1410723c */ /* 0x000fe20000001810 */
[----:B------:R-:W3:Y:S07]  /*5b80*/  LDSM.16.MT88.4 R24, [R130+0x4000] ;  /* 0x004000008218783b */ /* 0x000eee0000004200 */
[----:B------:R-:W3:Y:S01]  /*5b90*/  MUFU.EX2 R41, R41 ;  /* 0x0000002900297308 */ /* 0x000ee20000000800 */
[----:B------:R-:W-:Y:S01]  /*5ba0*/  F2FP.F16.F32.PACK_AB R20, R72, R74 ;  /* 0x0000004a4814723e */ /* 0x000fe200000000ff */
[----:B------:R-:W-:Y:S01]  /*5bb0*/  FFMA.FTZ R45, R46, R85, -R98 ;  /* 0x000000552e2d7223 */ /* 0x000fe20000010862 */
[----:B------:R-:W-:Y:S07]  /*5bc0*/  F2FP.F16.F32.PACK_AB R21, R81, R111 ;  /* 0x0000006f5115723e */ /* 0x000fee00000000ff */
[----:B------:R-:W-:Y:S01]  /*5bd0*/  MUFU.EX2 R43, R43 ;  /* 0x0000002b002b7308 */ /* 0x000fe20000000800 */
[----:B------:R-:W-:Y:S01]  /*5be0*/  F2FP.F16.F32.PACK_AB R22, R73, R75 ;  /* 0x0000004b4916723e */ /* 0x000fe200000000ff */
[-C--:B------:R-:W-:Y:S01]  /*5bf0*/  FFMA.FTZ R46, R49, R85.reuse, -R100 ;  /* 0x00000055312e7223 */ /* 0x080fe20000010864 */
[----:B-----5:R-:W-:Y:S01]  /*5c00*/  F2FP.F16.F32.PACK_AB R23, R80, R82 ;  /* 0x000000525017723e */ /* 0x020fe200000000ff */
[----:B------:R-:W5:Y:S01]  /*5c10*/  LDSM.16.MT88.4 R32, [R96+0x1000] ;  /* 0x001000006020783b */ /* 0x000f620000004200 */
[----:B------:R-:W-:Y:S05]  /*5c20*/  FADD.FTZ R82, R82, R79 ;  /* 0x0000004f52527221 */ /* 0x000fea0000010000 */
[----:B------:R-:W-:Y:S01]  /*5c30*/  MUFU.EX2 R44, R44 ;  /* 0x0000002c002c7308 */ /* 0x000fe20000000800 */
[-CC-:B------:R-:W-:Y:S01]  /*5c40*/  FFMA.FTZ R49, R50, R85.reuse, -R98.reuse ;  /* 0x0000005532317223 */ /* 0x180fe20000010862 */
[-C--:B------:R-:W-:Y:S01]  /*5c50*/  FFMA.FTZ R50, R51, R85.reuse, -R98 ;  /* 0x0000005533327223 */ /* 0x080fe20000010862 */
[-CC-:B------:R-:W-:Y:S01]  /*5c60*/  FFMA.FTZ R51, R52, R85.reuse, -R100.reuse ;  /* 0x0000005534337223 */ /* 0x180fe20000010864 */
[C---:B----4-:R-:W-:Y:S06]  /*5c70*/  HMMA.16816.F32 R4, R20.reuse, R68, R4 ;  /* 0x000000441404723c */ /* 0x050fec0000001804 */
[----:B------:R-:W4:Y:S01]  /*5c80*/  MUFU.EX2 R45, R45 ;  /* 0x0000002d002d7308 */ /* 0x000f220000000800 */
[----:B------:R-:W-:Y:S01]  /*5c90*/  LDSM.16.MT88.4 R76, [R130+0x4c00] ;  /* 0x004c0000824c783b */ /* 0x000fe20000004200 */
[-C--:B------:R-:W-:Y:S01]  /*5ca0*/  FFMA.FTZ R52, R53, R85.reuse, -R100 ;  /* 0x0000005535347223 */ /* 0x080fe20000010864 */
[-CC-:B------:R-:W-:Y:S07]  /*5cb0*/  FFMA.FTZ R53, R54, R85.reuse, -R98.reuse ;  /* 0x0000005536357223 */ /* 0x180fee0000010862 */
[----:B------:R-:W5:Y:S01]  /*5cc0*/  MUFU.EX2 R47, R47 ;  /* 0x0000002f002f7308 */ /* 0x000f620000000800 */
[-C--:B------:R-:W-:Y:S01]  /*5cd0*/  FFMA.FTZ R54, R55, R85.reuse, -R98 ;  /* 0x0000005537367223 */ /* 0x080fe20000010862 */
[-C--:B------:R-:W-:Y:S01]  /*5ce0*/  FFMA.FTZ R55, R57, R85.reuse, -R100 ;  /* 0x0000005539377223 */ /* 0x080fe20000010864 */
[C---:B------:R-:W-:Y:S07]  /*5cf0*/  HMMA.16816.F32 R8, R20.reuse, R70, R8 ;  /* 0x000000461408723c */ /* 0x040fee0000001808 */
[----:B------:R-:W-:Y:S01]  /*5d00*/  MUFU.EX2 R48, R48 ;  /* 0x0000003000307308 */ /* 0x000fe20000000800 */
[-CC-:B------:R-:W-:Y:S01]  /*5d10*/  FFMA.FTZ R57, R58, R85.reuse, -R98.reuse ;  /* 0x000000553a397223 */ /* 0x180fe20000010862 */
[-C--:B------:R-:W-:Y:S08]  /*5d20*/  FFMA.FTZ R58, R59, R85.reuse, -R98 ;  /* 0x000000553b3a7223 */ /* 0x080ff00000010862 */
[----:B------:R-:W5:Y:S01]  /*5d30*/  MUFU.EX2 R46, R46 ;  /* 0x0000002e002e7308 */ /* 0x000f620000000800 */
[----:B------:R-:W-:Y:S01]  /*5d40*/  FADD.FTZ R92, R74, R92 ;  /* 0x0000005c4a5c7221 */ /* 0x000fe20000010000 */
[-C--:B------:R-:W-:Y:S01]  /*5d50*/  FFMA.FTZ R59, R61, R85.reuse, -R100 ;  /* 0x000000553d3b7223 */ /* 0x080fe20000010864 */
[-C--:B------:R-:W-:Y:S01]  /*5d60*/  FFMA.FTZ R61, R62, R85.reuse, -R98 ;  /* 0x000000553e3d7223 */ /* 0x080fe20000010862 */
[C---:B-1----:R-:W-:Y:S06]  /*5d70*/  HMMA.16816.F32 R12, R20.reuse, R28, R12 ;  /* 0x0000001c140c723c */ /* 0x042fec000000180c */
[----:B------:R-:W-:Y:S01]  /*5d80*/  MUFU.EX2 R49, R49 ;  /* 0x0000003100317308 */ /* 0x000fe20000000800 */
[----:B------:R-:W-:Y:S01]  /*5d90*/  FADD.FTZ R92, R72, R92 ;  /* 0x0000005c485c7221 */ /* 0x000fe20000010000 */
[-C--:B------:R-:W-:Y:S08]  /*5da0*/  FFMA.FTZ R62, R63, R85.reuse, -R98 ;  /* 0x000000553f3e7223 */ /* 0x080ff00000010862 */
[----:B------:R-:W1:Y:S01]  /*5db0*/  MUFU.EX2 R50, R50 ;  /* 0x0000003200327308 */ /* 0x000e620000000800 */
[----:B------:R-:W-:Y:S01]  /*5dc0*/  FFMA.FTZ R100, R65, R85, -R100 ;  /* 0x0000005541647223 */ /* 0x000fe20000010864 */
[----:B------:R-:W-:Y:S01]  /*5dd0*/  FADD.FTZ R75, R75, R92 ;  /* 0x0000005c4b4b7221 */ /* 0x000fe20000010000 */
[----:B------:R-:W-:Y:S01]  /*5de0*/  HMMA.16816.F32 R16, R20, R30, R16 ;  /* 0x0000001e1410723c */ /* 0x000fe20000001810 */
[----:B------:R-:W1:Y:S06]  /*5df0*/  LDSM.16.MT88.4 R28, [R130+0x4400] ;  /* 0x00440000821c783b */ /* 0x000e6c0000004200 */
[----:B------:R-:W-:Y:S01]  /*5e00*/  MUFU.EX2 R51, R51 ;  /* 0x0000003300337308 */ /* 0x000fe20000000800 */
[----:B------:R-:W-:Y:S01]  /*5e10*/  F2FP.F16.F32.PACK_AB R20, R37, R36 ;  /* 0x000000242514723e */ /* 0x000fe200000000ff */
[----:B------:R-:W-:Y:S01]  /*5e20*/  FADD.FTZ R82, R80, R82 ;  /* 0x0000005250527221 */ /* 0x000fe20000010000 */
[----:B--2---:R-:W-:Y:S07]  /*5e30*/  F2FP.F16.F32.PACK_AB R21, R39, R83 ;  /* 0x000000532715723e */ /* 0x004fee00000000ff */
[----:B------:R-:W-:Y:S01]  /*5e40*/  MUFU.EX2 R52, R52 ;  /* 0x0000003400347308 */ /* 0x000fe20000000800 */
[----:B---3--:R-:W-:Y:S01]  /*5e50*/  F2FP.F16.F32.PACK_AB R22, R38, R40 ;  /* 0x000000282616723e */ /* 0x008fe200000000ff */
        /* <DEDUP_REMOVED lines=19> */
[----:B----4-:R-:W-:Y:S01]  /*5f90*/  FADD.FTZ R83, R45, R83 ;  /* 0x000000532d537221 */ /* 0x010fe20000010000 */
[C---:B-----5:R-:W-:Y:S08]  /*5fa0*/  HMMA.16816.F32 R12, R20.reuse, R32, R12 ;  /* 0x00000020140c723c */ /* 0x060ff0000000180c */
[----:B------:R-:W-:Y:S01]  /*5fb0*/  MUFU.EX2 R60, R60 ;  /* 0x0000003c003c7308 */ /* 0x000fe20000000800 */
[----:B------:R-:W-:Y:S09]  /*5fc0*/  FADD.FTZ R40, R43, R40 ;  /* 0x000000282b287221 */ /* 0x000ff20000010000 */
[----:B------:R-:W3:Y:S01]  /*5fd0*/  MUFU.EX2 R59, R59 ;  /* 0x0000003b003b7308 */ /* 0x000ee20000000800 */
[----:B------:R-:W-:Y:S01]  /*5fe0*/  HMMA.16816.F32 R16, R20, R34, R16 ;  /* 0x000000221410723c */ /* 0x000fe20000001810 */
[----:B------:R-:W4:Y:S08]  /*5ff0*/  LDSM.16.MT88.4 R32, [R130+0x4800] ;  /* 0x004800008220783b */ /* 0x000f300000004200 */
        /* <DEDUP_REMOVED lines=58> */
.L_x_8328:
        /* <DEDUP_REMOVED lines=11> */
.L_x_8343:
[----:B----4-:R-:W-:Y:S01]  /*6450*/  FADD.FTZ R6, R164, R6 ;  /* 0x00000006a4067221 */ /* 0x010fe20000010000 */
[----:B------:R-:W-:Y:S01]  /*6460*/  FSETP.NE.FTZ.AND P1, PT, R9, RZ, PT ;  /* 0x000000ff0900720b */ /* 0x000fe20003f35000 */
[----:B------:R-:W2:Y:S01]  /*6470*/  MUFU.RCP R7, R9 ;  /* 0x0000000900077308 */ /* 0x000ea20000001000 */
[----:B------:R-:W-:Y:S01]  /*6480*/  MOV R21, 0xff800000 ;  /* 0xff80000000157802 */ /* 0x000fe20000000f00 */
[----:B------:R-:W-:Y:S05]  /*6490*/  WARPSYNC.ALL ;  /* 0x0000000000007948 */ /* 0x000fea0003800000 */
[----:B------:R-:W-:Y:S01]  /*64a0*/  FSETP.NE.FTZ.AND P0, PT, R6, RZ, PT ;  /* 0x000000ff0600720b */ /* 0x000fe20003f15000 */
[----:B------:R-:W4:Y:S01]  /*64b0*/  MUFU.RCP R5, R6 ;  /* 0x0000000600057308 */ /* 0x000f220000001000 */
[----:B------:R-:W-:-:S07]  /*64c0*/  MOV R20, 0xff800000 ;  /* 0xff80000000147802 */ /* 0x000fce0000000f00 */
        /* <DEDUP_REMOVED lines=16> */
[C---:B------:R-:W-:Y:S01]  /*65d0*/  FMUL.FTZ R78, R5.reuse, R78 ;  /* 0x0000004e054e7220 */ /* 0x040fe20000410000 */
[----:B------:R-:W-:Y:S01]  /*65e0*/  LOP3.LUT R132, R132, 0x6, R9, 0xf8, !PT ;  /* 0x0000000684847812 */ /* 0x000fe200078ef809 */
[----:B-----5:R-:W-:Y:S01]  /*65f0*/  @P1 FFMA.FTZ R20, R4, R84, R8 ;  /* 0x0000005404141223 */ /* 0x020fe20000010008 */
[C---:B------:R-:W-:Y:S01]  /*6600*/  FMUL.FTZ R79, R5.reuse, R79 ;  /* 0x0000004f054f7220 */ /* 0x040fe20000410000 */
[C---:B------:R-:W-:Y:S01]  /*6610*/  FMUL.FTZ R74, R5.reuse, R74 ;  /* 0x0000004a054a7220 */ /* 0x040fe20000410000 */
[----:B--2---:R-:W-:Y:S01]  /*6620*/  @P0 FMUL.FTZ R6, R6, 0.69314718246459960938 ;  /* 0x3f31721806060820 */ /* 0x004fe20000410000 */
[----:B------:R-:W-:Y:S01]  /*6630*/  LOP3.LUT R132, R132, 0x20, R150, 0xf8, !PT ;  /* 0x0000002084847812 */ /* 0x000fe200078ef896 */
[C---:B------:R-:W-:Y:S01]  /*6640*/  FMUL.FTZ R75, R5.reuse, R75 ;  /* 0x0000004b054b7220 */ /* 0x040fe20000410000 */
[C---:B------:R-:W-:Y:S01]  /*6650*/  FMUL.FTZ R70, R5.reuse, R70 ;  /* 0x0000004605467220 */ /* 0x040fe20000410000 */
[----:B------:R-:W-:Y:S01]  /*6660*/  @P0 FFMA.FTZ R21, R4, R0, R6 ;  /* 0x0000000004150223 */ /* 0x000fe20000010006 */
        /* <DEDUP_REMOVED lines=57> */
.L_x_8338:
[----:B------:R-:W-:Y:S05]  /*6a00*/  BSYNC.RECONVERGENT B0 ;  /* 0x0000000000007941 */ /* 0x000fea0003800200 */
.L_x_8337:
[----:B------:R-:W-:Y:S01]  /*6a10*/  MOV R147, 0x0 ;  /* 0x0000000000937802 */ /* 0x000fe20000000f00 */
[----:B------:R-:W-:Y:S04]  /*6a20*/  ST.E.128 desc[UR4][R26.64], R16 ;  /* 0x000000101a007985 */ /* 0x000fe8000c101d04 */
[----:B------:R-:W-:Y:S04]  /*6a30*/  ST.E.128 desc[UR4][R26.64+0x800], R12 ;  /* 0x0008000c1a007985 */ /* 0x000fe8000c101d04 */
[----:B------:R-:W-:Y:S04]  /*6a40*/  ST.E.128 desc[UR4][R26.64+0x1000], R8 ;  /* 0x001000081a007985 */ /* 0x000fe8000c101d04 */
[----:B------:R1:W-:Y:S02]  /*6a50*/  ST.E.128 desc[UR4][R26.64+0x1800], R4 ;  /* 0x001800041a007985 */ /* 0x0003e4000c101d04 */
[----:B-1---5:R-:W-:Y:S05]  /*6a60*/  RET.REL.NODEC R146 `(_ZN5flash24flash_fwd_splitkv_kernelI23Flash_fwd_kernel_traitsILi32ELi64ELi128ELi4ELb0ELb0EN7cutlass6half_tE19Flash_kernel_traitsILi32ELi64ELi128ELi4ES3_EELb0ELb0ELb0ELb1ELb1ELb0ELb1ELb0EEEvNS_16Flash_fwd_paramsE) ;  /* 0xffffff9492647950 */ /* 0x022fea0003c3ffff */
.L_x_8336:
[----:B------:R-:W-:Y:S01]  /*6a70*/  MOV R5, 0x1f ;  /* 0x0000001f00057802 */ /* 0x000fe20000000f00 */
[----:B------:R-:W-:Y:S01]  /*6a80*/  IMAD.MOV.U32 R6, RZ, RZ, 0x2 ;  /* 0x00000002ff067424 */ /* 0x000fe200078e00ff */
[----:B------:R-:W-:Y:S01]  /*6a90*/  MOV R8, R159 ;  /* 0x0000009f00087202 */ /* 0x000fe20000000f00 */
[----:B------:R-:W-:-:S07]  /*6aa0*/  IMAD.MOV.U32 R7, RZ, RZ, -0x1 ;  /* 0xffffffffff077424 */ /* 0x000fce00078e00ff */
[----:B-1---5:R-:W-:Y:S05]  /*6ab0*/  WARPSYNC.COLLECTIVE R7, `(.L_x_8339) ;  /* 0x0000000007087348 */ /* 0x022fea0003c00000 */
[----:B------:R2:W3:Y:S02]  /*6ac0*/  SHFL.BFLY P0, R5, R8, R6, R5 ;  /* 0x0c00000608057389 */ /* 0x0004e40000000005 */
[----:B-123-5:R-:W-:Y:S05]  /*6ad0*/  ENDCOLLECTIVE ;  /* 0x000000000000791b */ /* 0x02efea0003800000 */
.L_x_8339:
        /* <DEDUP_REMOVED lines=8> */
.L_x_8340:
        /* <DEDUP_REMOVED lines=8> */
.L_x_8341:
[----:B------:R-:W-:Y:S01]  /*6be0*/  FADD.FTZ R164, R5, R164 ;  /* 0x000000a405a47221 */ /* 0x000fe20000010000 */
[----:B------:R-:W-:Y:S01]  /*6bf0*/  MOV R5, 0x1f ;  /* 0x0000001f00057802 */ /* 0x000fe20000000f00 */
[----:B------:R-:W-:-:S03]  /*6c00*/  IMAD.MOV.U32 R6, RZ, RZ, 0x1 ;  /* 0x00000001ff067424 */ /* 0x000fc600078e00ff */
[----:B------:R-:W-:-:S07]  /*6c10*/  MOV R8, R164 ;  /* 0x000000a400087202 */ /* 0x000fce0000000f00 */
[----:B------:R-:W-:Y:S05]  /*6c20*/  WARPSYNC.COLLECTIVE R7, `(.L_x_8342) ;  /* 0x0000000007087348 */ /* 0x000fea0003c00000 */
[----:B------:R1:W2:Y:S02]  /*6c30*/  SHFL.BFLY P0, R5, R8, R6, R5 ;  /* 0x0c00000608057389 */ /* 0x0002a40000000005 */
[----:B-12---:R-:W-:Y:S05]  /*6c40*/  ENDCOLLECTIVE ;  /* 0x000000000000791b */ /* 0x006fea0003800000 */
.L_x_8342:
[----:B------:R-:W-:Y:S01]  /*6c50*/  MOV R6, R5 ;  /* 0x0000000500067202 */ /* 0x000fe20000000f00 */
[----:B------:R-:W-:Y:S06]  /*6c60*/  BRA `(.L_x_8343) ;  /* 0xfffffff400f87947 */ /* 0x000fec000383ffff */
.L_x_8344:
        /* <DEDUP_REMOVED lines=9> */
.L_x_10316:


//--------------------- .text._ZN5flash24flash_fwd_splitkv_kernelI23Flash_fwd_kernel_traitsILi32ELi64ELi128ELi4ELb0ELb0EN7cutlass6half_tE19Flash_kernel_traitsILi32ELi64ELi128ELi4ES3_EELb0ELb0ELb0ELb1ELb1ELb1ELb1ELb0EEEvNS_16Flash_fwd_paramsE --------------------------
	.section	.text._ZN5flash24flash_fwd_splitkv_kernelI23Flash_fwd_kernel_traitsILi32ELi64ELi128ELi4ELb0ELb0EN7cutlass6half_tE19Flash_kernel_traitsILi32ELi64ELi128ELi4ES3_EELb0ELb0ELb0ELb1ELb1ELb1ELb1ELb0EEEvNS_16Flash_fwd_paramsE,"ax",@progbits
	.align	128
        .global         _ZN5flash24flash_fwd_splitkv_kernelI23Flash_fwd_kernel_traitsILi32ELi64ELi128ELi4ELb0ELb0EN7cutlass6half_tE19Flash_kernel_traitsILi32ELi64ELi128ELi4ES3_EELb0ELb0ELb0ELb1ELb1ELb1ELb1ELb0EEEvNS_16Flash_fwd_paramsE
        .type           _ZN5flash24flash_fwd_splitkv_kernelI23Flash_fwd_kernel_traitsILi32ELi64ELi128ELi4ELb0ELb0EN7cutlass6half_tE19Flash_kernel_traitsILi32ELi64ELi128ELi4ES3_EELb0ELb0ELb0ELb1ELb1ELb1ELb1ELb0EEEvNS_16Flash_fwd_paramsE,@function
        .size           _ZN5flash24flash_fwd_splitkv_kernelI23Flash_fwd_kernel_traitsILi32ELi64ELi128ELi4ELb0ELb0EN7cutlass6half_tE19Flash_kernel_traitsILi32ELi64ELi128ELi4ES3_EELb0ELb0ELb0ELb1ELb1ELb1ELb1ELb0EEEvNS_16Flash_fwd_paramsE,(.L_x_10317 - _ZN5flash24flash_fwd_splitkv_kernelI23Flash_fwd_kernel_traitsILi32ELi64ELi128ELi4ELb0ELb0EN7cutlass6half_tE19Flash_kernel_traitsILi32ELi64ELi128ELi4ES3_EELb0ELb0ELb0ELb1ELb1ELb1ELb1ELb0EEEvNS_16Flash_fwd_paramsE)
        .other          _ZN5flash24flash_fwd_splitkv_kernelI23Flash_fwd_kernel_traitsILi32ELi64ELi128ELi4ELb0ELb0EN7cutlass6half_tE19Flash_kernel_traitsILi32ELi64ELi128ELi4ES3_EELb0ELb0ELb0ELb1ELb1ELb1ELb1ELb0EEEvNS_16Flash_fwd_paramsE,@"STO_CUDA_ENTRY STV_DEFAULT"
_ZN5flash24flash_fwd_splitkv_kernelI23Flash_fwd_kernel_traitsILi32ELi64ELi128ELi4ELb0ELb0EN7cutlass6half_tE19Flash_kernel_traitsILi32ELi64ELi128ELi4ES3_EELb0ELb0ELb0ELb1ELb1ELb1ELb1ELb0EEEvNS_16Flash_fwd_paramsE:
.text._ZN5flash24flash_fwd_splitkv_kernelI23Flash_fwd_kernel_traitsILi32ELi64ELi128ELi4ELb0ELb0EN7cutlass6half_tE19Flash_kernel_traitsILi32ELi64ELi128ELi4ES3_EELb0ELb0ELb0ELb1ELb1ELb1ELb1ELb0EEEvNS_16Flash_fwd_paramsE:
        /* <DEDUP_REMOVED lines=29> */
[----:B------:R-:W-:Y:S05]  /*01d0*/  CALL.REL.NOINC `($_ZN5flash24flash_fwd_splitkv_kernelI23Flash_fwd_kernel_traitsILi32ELi64ELi128ELi4ELb0ELb0EN7cutlass6half_tE19Flash_kernel_traitsILi32ELi64ELi128ELi4ES3_EELb0ELb0ELb0ELb1ELb1ELb1ELb1ELb0EEEvNS_16Flash_fwd_paramsE$_ZN5flash30compute_attn_1rowblock_splitkvI23Flash_fwd_kernel_traitsILi32ELi64ELi128ELi4ELb0ELb0EN7cutlass6half_tE19Flash_kernel_traitsILi32ELi64ELi128ELi4ES3_EELb0ELb0ELb0ELb1ELb1ELb1ELb1ELb0ENS_16Flash_fwd_paramsEEEvRKT8_iiiii) ;  /* 0x0000000000087944 */ /* 0x000fea0003c00000 */
[----:B------:R-:W-:Y:S05]  /*01e0*/  BSYNC.RECONVERGENT B2 ;  /* 0x0000000000027941 */ /* 0x000fea0003800200 */
.L_x_8345:
[----:B------:R-:W-:Y:S05]  /*01f0*/  EXIT ;  /* 0x000000000000794d */ /* 0x000fea0003800000 */
        .type           $_ZN5flash24flash_fwd_splitkv_kernelI23Flash_fwd_kernel_traitsILi32ELi64ELi128ELi4ELb0ELb0EN7cutlass6half_tE19Flash_kernel_traitsILi32ELi64ELi128ELi4ES3_EELb0ELb0ELb0ELb1ELb1ELb1ELb1ELb0EEEvNS_16Flash_fwd_paramsE$_ZN5flash30compute_attn_1rowblock_splitkvI23Flash_fwd_kernel_traitsILi32ELi64ELi128ELi4ELb0ELb0EN7cutlass6half_tE19Flash_kernel_traitsILi32ELi64ELi128ELi4ES3_EELb0ELb0ELb0ELb1ELb1ELb1ELb1ELb0ENS_16Flash_fwd_paramsEEEvRKT8_iiiii,@function
        .size           $_ZN5flash24flash_fwd_splitkv_kernelI23Flash_fwd_kernel_traitsILi32ELi64ELi128ELi4ELb0ELb0EN7cutlass6half_tE19Flash_kernel_traitsILi32ELi64ELi128ELi4ES3_EELb0ELb0ELb0ELb1ELb1ELb1ELb1ELb0EEEvNS_16Flash_fwd_paramsE$_ZN5flash30compute_attn_1rowblock_splitkvI23Flash_fwd_kernel_traitsILi32ELi64ELi128ELi4ELb0ELb0EN7cutlass6half_tE19Flash_kernel_traitsILi32ELi64ELi128ELi4ES3_EELb0ELb0ELb0ELb1ELb1ELb1ELb1ELb0ENS_16Flash_fwd_paramsEEEvRKT8_iiiii,(.L_x_10317 - $_ZN5flash24flash_fwd_splitkv_kernelI23Flash_fwd_kernel_traitsILi32ELi64ELi128ELi4ELb0ELb0EN7cutlass6half_tE19Flash_kernel_traitsILi32ELi64ELi128ELi4ES3_EELb0ELb0ELb0ELb1ELb1ELb1ELb1ELb0EEEvNS_16Flash_fwd_paramsE$_ZN5flash30compute_attn_1rowblock_splitkvI23Flash_fwd_kernel_traitsILi32ELi64ELi128ELi4ELb0ELb0EN7cutlass6half_tE19Flash_kernel_traitsILi32ELi64ELi128ELi4ES3_EELb0ELb0ELb0ELb1ELb1ELb1ELb1ELb0ENS_16Flash_fwd_paramsEEEvRKT8_iiiii)
$_ZN5flash24flash_fwd_splitkv_kernelI23Flash_fwd_kernel_traitsILi32ELi64ELi128ELi4ELb0ELb0EN7cutlass6half_tE19Flash_kernel_traitsILi32ELi64ELi128ELi4ES3_EELb0ELb0ELb0ELb1ELb1ELb1ELb1ELb0EEEvNS_16Flash_fwd_paramsE$_ZN5flash30compute_attn_1rowblock_splitkvI23Flash_fwd_kernel_traitsILi32ELi64ELi128ELi4ELb0ELb0EN7cutlass6half_tE19Flash_kernel_traitsILi32ELi64ELi128ELi4ES3_EELb0ELb0ELb0ELb1ELb1ELb1ELb1ELb0ENS_16Flash_fwd_paramsEEEvRKT8_iiiii:
        /* <DEDUP_REMOVED lines=24> */
.L_x_8349:
[----:B------:R-:W-:Y:S05]  /*0380*/  BSYNC.RECONVERGENT B0 ;  /* 0x0000000000007941 */ /* 0x000fea0003800200 */
.L_x_8348:
[----:B-----5:R-:W-:Y:S02]  /*0390*/  IADD3 R10, PT, PT, R10, R4, -R11 ;  /* 0x000000040a0a7210 */ /* 0x020fe40007ffe80b */
.L_x_8347:
[----:B------:R-:W-:Y:S05]  /*03a0*/  BSYNC.RECONVERGENT B1 ;  /* 0x0000000000017941 */ /* 0x000fea0003800200 */
.L_x_8346:
[----:B------:R-:W-:Y:S01]  /*03b0*/  IMAD.SHL.U32 R0, R153, 0x40, RZ ;  /* 0x0000004099007824 */ /* 0x000fe200078e00ff */
[----:B------:R-:W-:Y:S01]  /*03c0*/  MOV R6, R152 ;  /* 0x0000009800067202 */ /* 0x000fe20000000f00 */
[----:B------:R-:W-:-:S03]  /*03d0*/  IMAD.MOV.U32 R7, RZ, RZ, 0x0 ;  /* 0x00000000ff077424 */ /* 0x000fc600078e00ff */
[----:B-----5:R-:W-:-:S13]  /*03e0*/  ISETP.GT.AND P0, PT, R157, R0, PT ;  /* 0x000000009d00720c */ /* 0x020fda0003f04270 */
[----:B-1----:R-:W-:Y:S05]  /*03f0*/  @!P0 RET.REL.NODEC R6 `(_ZN5flash24flash_fwd_splitkv_kernelI23Flash_fwd_kernel_traitsILi32ELi64ELi128ELi4ELb0ELb0EN7cutlass6half_tE19Flash_kernel_traitsILi32ELi64ELi128ELi4ES3_EELb0ELb0ELb0ELb1ELb1ELb1ELb1ELb0EEEvNS_16Flash_fwd_paramsE) ;  /* 0xfffffffc06008950 */ /* 0x002fea0003c3ffff */
        /* <DEDUP_REMOVED lines=47> */
[----:B---3--:R-:W-:Y:S02]  /*06f0*/  IMAD R158, R159, R5, R158 ;  /* 0x000000059f9e7224 */ /* 0x008fe400078e029e */
[C---:B------:R-:W-:Y:S02]  /*0700*/  VIADD R5, R6.reuse, 0x20 ;  /* 0x0000002006057836 */ /* 0x040fe40000000000 */
[----:B------:R-:W-:Y:S02]  /*0710*/  IMAD R157, R157, R158, R0 ;  /* 0x0000009e9d9d7224 */ /* 0x000fe400078e0200 */
[----:B------:R-:W-:Y:S01]  /*0720*/  VIADD R7, R6, 0x10 ;  /* 0x0000001006077836 */ /* 0x000fe20000000000 */
[----:B------:R-:W-:Y:S02]  /*0730*/  ISETP.GE.AND P2, PT, R5, R12, PT ;  /* 0x0000000c0500720c */ /* 0x000fe40003f46270 */
[C---:B-1----:R-:W-:Y:S01]  /*0740*/  IADD3 R3, P0, PT, R157.reuse, R6, RZ ;  /* 0x000000069d037210 */ /* 0x042fe20007f1e0ff */
[----:B----4-:R-:W-:Y:S01]  /*0750*/  IMAD R5, R157, R4, RZ ;  /* 0x000000049d057224 */ /* 0x010fe200078e02ff */
[----:B------:R-:W-:Y:S01]  /*0760*/  LOP3.LUT P4, R0, R90, 0x7, RZ, 0xc0, !PT ;  /* 0x000000075a007812 */ /* 0x000fe2000788c0ff */
[----:B------:R-:W-:Y:S01]  /*0770*/  VIADD R13, R6, 0x30 ;  /* 0x00000030060d7836 */ /* 0x000fe20000000000 */
[----:B------:R-:W-:-:S02]  /*0780*/  ISETP.GE.AND P3, PT, R7, R12, PT ;  /* 0x0000000c0700720c */ /* 0x000fc40003f66270 */
[----:B------:R-:W-:Y:S02]  /*0790*/  LEA.HI.X.SX32 R157, R157, RZ, 0x1, P0 ;  /* 0x000000ff9d9d7211 */ /* 0x000fe400000f0eff */
[C---:B-----5:R-:W-:Y:S02]  /*07a0*/  LEA R2, P0, R3.reuse, R10, 0x2 ;  /* 0x0000000a03027211 */ /* 0x060fe400078010ff */
[----:B------:R-:W-:Y:S02]  /*07b0*/  ISETP.GE.OR P4, PT, R6, R12, P4 ;  /* 0x0000000c0600720c */ /* 0x000fe40002786670 */
[C---:B------:R-:W-:Y:S02]  /*07c0*/  ISETP.NE.OR P3, PT, R0.reuse, RZ, P3 ;  /* 0x000000ff0000720c */ /* 0x040fe40001f65670 */
[----:B------:R-:W-:Y:S02]  /*07d0*/  ISETP.NE.OR P2, PT, R0, RZ, P2 ;  /* 0x000000ff0000720c */ /* 0x000fe40001745670 */
[----:B------:R-:W-:-:S02]  /*07e0*/  LEA.HI.X R3, R3, R11, R157, 0x2, P0 ;  /* 0x0000000b03037211 */ /* 0x000fc400000f149d */
[----:B------:R-:W-:Y:S02]  /*07f0*/  ISETP.GE.AND P0, PT, R13, R12, PT ;  /* 0x0000000c0d00720c */ /* 0x000fe40003f06270 */
[----:B------:R-:W-:Y:S02]  /*0800*/  LEA R7, P1, R90, R5, 0x2 ;  /* 0x000000055a077211 */ /* 0x000fe400078210ff */
[----:B------:R-:W-:Y:S02]  /*0810*/  ISETP.NE.OR P0, PT, R0, RZ, P0 ;  /* 0x000000ff0000720c */ /* 0x000fe40000705670 */
[----:B------:R-:W-:Y:S02]  /*0820*/  LEA.HI.X.SX32 R5, R5, RZ, 0x1, P1 ;  /* 0x000000ff05057211 */ /* 0x000fe400008f0eff */
[----:B------:R-:W-:Y:S01]  /*0830*/  LEA R4, P1, R7, R8, 0x2 ;  /* 0x0000000807047211 */ /* 0x000fe200078210ff */
[----:B------:R-:W-:-:S03]  /*0840*/  @!P4 IMAD.MOV.U32 R11, RZ, RZ, -0x800000 ;  /* 0xff800000ff0bc424 */ /* 0x000fc600078e00ff */
[----:B------:R-:W-:Y:S01]  /*0850*/  LEA.HI.X R5, R7, R9, R5, 0x2, P1 ;  /* 0x0000000907057211 */ /* 0x000fe200008f1405 */
[----:B------:R-:W-:Y:S02]  /*0860*/  @!P3 IMAD.MOV.U32 R9, RZ, RZ, -0x800000 ;  /* 0xff800000ff09b424 */ /* 0x000fe400078e00ff */
[----:B------:R-:W-:Y:S02]  /*0870*/  @!P2 IMAD.MOV.U32 R7, RZ, RZ, -0x800000 ;  /* 0xff800000ff07a424 */ /* 0x000fe400078e00ff */
[----:B------:R-:W-:Y:S04]  /*0880*/  ST.E.128 desc[UR4][R4.64], RZ ;  /* 0x000000ff04007985 */ /* 0x000fe8000c101d04 */
[----:B------:R-:W-:Y:S04]  /*0890*/  ST.E.128 desc[UR4][R4.64+0x800], RZ ;  /* 0x000800ff04007985 */ /* 0x000fe8000c101d04 */
[----:B------:R-:W-:Y:S04]  /*08a0*/  ST.E.128 desc[UR4][R4.64+0x1000], RZ ;  /* 0x001000ff04007985 */ /* 0x000fe8000c101d04 */
[----:B------:R-:W-:Y:S04]  /*08b0*/  ST.E.128 desc[UR4][R4.64+0x1800], RZ ;  /* 0x001800ff04007985 */ /* 0x000fe8000c101d04 */
[----:B------:R-:W-:Y:S04]  /*08c0*/  @!P4 ST.E desc[UR4][R2.64], R11 ;  /* 0x0000000b0200c985 */ /* 0x000fe8000c101904 */
[----:B------:R-:W-:Y:S04]  /*08d0*/  @!P3 ST.E desc[UR4][R2.64+0x40], R9 ;  /* 0x000040090200b985 */ /* 0x000fe8000c101904 */
[----:B------:R1:W-:Y:S02]  /*08e0*/  @!P2 ST.E desc[UR4][R2.64+0x80], R7 ;  /* 0x000080070200a985 */ /* 0x0003e4000c101904 */
[----:B-1----:R-:W-:Y:S05]  /*08f0*/  @P0 RET.REL.NODEC R152 `(_ZN5flash24flash_fwd_splitkv_kernelI23Flash_fwd_kernel_traitsILi32ELi64ELi128ELi4ELb0ELb0EN7cutlass6half_tE19Flash_kernel_traitsILi32ELi64ELi128ELi4ES3_EELb0ELb0ELb0ELb1ELb1ELb1ELb1ELb0EEEvNS_16Flash_fwd_paramsE) ;  /* 0xfffffff498c00950 */ /* 0x002fea0003c3ffff */
[----:B------:R-:W-:Y:S02]  /*0900*/  MOV R5, 0xff800000 ;  /* 0xff80000000057802 */ /* 0x000fe40000000f00 */
[----:B------:R-:W-:-:S03]  /*0910*/  MOV R153, 0x0 ;  /* 0x0000000000997802 */ /* 0x000fc60000000f00 */
[----:B------:R1:W-:Y:S02]  /*0920*/  ST.E desc[UR4][R2.64+0xc0], R5 ;  /* 0x0000c00502007985 */ /* 0x0003e4000c101904 */
[----:B-1----:R-:W-:Y:S05]  /*0930*/  RET.REL.NODEC R152 `(_ZN5flash24flash_fwd_splitkv_kernelI23Flash_fwd_kernel_traitsILi32ELi64ELi128ELi4ELb0ELb0EN7cutlass6half_tE19Flash_kernel_traitsILi32ELi64ELi128ELi4ES3_EELb0ELb0ELb0ELb1ELb1ELb1ELb1ELb0EEEvNS_16Flash_fwd_paramsE) ;  /* 0xfffffff498b07950 */ /* 0x002fea0003c3ffff */
.L_x_8350:
        /* <DEDUP_REMOVED lines=104> */
.L_x_8352:
        /* <DEDUP_REMOVED lines=9> */
[----:B------:R-:W-:Y:S01]  /*1050*/  IMAD.MOV.U32 R20, RZ, RZ, RZ ;  /* 0x000000ffff147224 */ /* 0x000fe200078e00ff */
[----:B------:R-:W-:-:S02]  /*1060*/  LEA R163, R28, 0xffffff80, 0x7 ;  /* 0xffffff801ca37811 */ /* 0x000fc400078e38ff */
[----:B------:R-:W-:Y:S02]  /*1070*/  CS2R R166, SRZ ;  /* 0x0000000000a67805 */ /* 0x000fe4000001ff00 */
[----:B--2---:R-:W-:-:S04]  /*1080*/  IABS R0, R15 ;  /* 0x0000000f00007213 */ /* 0x004fc80000000000 */
[----:B------:R-:W2:Y:S08]  /*1090*/  I2F.RP R8, R0 ;  /* 0x0000000000087306 */ /* 0x000eb00000209400 */
[----:B--2---:R-:W2:Y:S02]  /*10a0*/  MUFU.RCP R6, R8 ;  /* 0x0000000800067308 */ /* 0x004ea40000001000 */
[----:B--2---:R-:W-:-:S06]  /*10b0*/  VIADD R6, R6, 0xffffffe ;  /* 0x0ffffffe06067836 */ /* 0x004fcc0000000000 */
        /* <DEDUP_REMOVED lines=10> */
[-C--:B---3--:R-:W-:Y:S01]  /*1160*/  IMAD R4, R69, R11.reuse, RZ ;  /* 0x0000000b45047224 */ /* 0x088fe200078e02ff */
[----:B------:R-:W-:Y:S01]  /*1170*/  SHF.R.S32.HI R5, RZ, 0x1f, R11 ;  /* 0x0000001fff057819 */ /* 0x000fe2000001140b */
[----:B------:R-:W-:Y:S01]  /*1180*/  IMAD.WIDE.U32 R20, R68, R11, RZ ;  /* 0x0000000b44147225 */ /* 0x000fe200078e00ff */
[----:B------:R-:W-:-:S03]  /*1190*/  LOP3.LUT R6, R158, R15, RZ, 0x3c, !PT ;  /* 0x0000000f9e067212 */ /* 0x000fc600078e3cff */
[----:B------:R-:W-:-:S06]  /*11a0*/  IMAD R4, R68, R5, R4 ;  /* 0x0000000544047224 */ /* 0x000fcc00078e0204 */
[----:B------:R-:W-:Y:S01]  /*11b0*/  @!P1 IADD3 R7, PT, PT, R7, -R0, RZ ;  /* 0x8000000007079210 */ /* 0x000fe20007ffe0ff */
[----:B------:R-:W-:-:S03]  /*11c0*/  IMAD.IADD R21, R21, 0x1, R4 ;  /* 0x0000000115157824 */ /* 0x000fc600078e0204 */
[----:B------:R-:W-:Y:S01]  /*11d0*/  ISETP.GE.U32.AND P2, PT, R7, R0, PT ;  /* 0x000000000700720c */ /* 0x000fe20003f46070 */
[-C--:B----45:R-:W-:Y:S01]  /*11e0*/  IMAD R7, R19, R9.reuse, RZ ;  /* 0x0000000913077224 */ /* 0x0b0fe200078e02ff */
[----:B------:R-:W-:Y:S02]  /*11f0*/  SHF.R.S32.HI R0, RZ, 0x1f, R9 ;  /* 0x0000001fff007819 */ /* 0x000fe40000011409 */
[----:B------:R-:W-:Y:S02]  /*1200*/  ISETP.GE.AND P0, PT, R6, RZ, PT ;  /* 0x000000ff0600720c */ /* 0x000fe40003f06270 */
[----:B------:R-:W-:Y:S01]  /*1210*/  @!P1 IADD3 R8, PT, PT, R8, 0x1, RZ ;  /* 0x0000000108089810 */ /* 0x000fe20007ffe0ff */
[C---:B------:R-:W-:Y:S01]  /*1220*/  IMAD R4, R18.reuse, R0, R7 ;  /* 0x0000000012047224 */ /* 0x040fe200078e0207 */
[----:B------:R-:W-:Y:S01]  /*1230*/  ISETP.NE.AND P1, PT, R15, RZ, PT ;  /* 0x000000ff0f00720c */ /* 0x000fe20003f25270 */
[----:B------:R-:W-:Y:S01]  /*1240*/  IMAD.WIDE.U32 R18, R18, R9, R20 ;  /* 0x0000000912127225 */ /* 0x000fe200078e0014 */
[----:B------:R-:W-:-:S03]  /*1250*/  SHF.R.S32.HI R7, RZ, 0x1f, R163 ;  /* 0x0000001fff077819 */ /* 0x000fc600000114a3 */
[----:B------:R-:W-:Y:S01]  /*1260*/  @P2 VIADD R8, R8, 0x1 ;  /* 0x0000000108082836 */ /* 0x000fe20000000000 */
[----:B------:R-:W-:Y:S01]  /*1270*/  IADD3 R19, PT, PT, R19, R4, RZ ;  /* 0x0000000413137210 */ /* 0x000fe20007ffe0ff */
[----:B------:R-:W-:Y:S02]  /*1280*/  IMAD R6, R69, R163, RZ ;  /* 0x000000a345067224 */ /* 0x000fe400078e02ff */
[----:B------:R-:W-:Y:S01]  /*1290*/  IMAD R4, R121, R11, RZ ;  /* 0x0000000b79047224 */ /* 0x000fe200078e02ff */
[----:B------:R-:W-:Y:S01]  /*12a0*/  @!P0 IADD3 R8, PT, PT, -R8, RZ, RZ ;  /* 0x000000ff08088210 */ /* 0x000fe20007ffe1ff */
[C---:B------:R-:W-:Y:S02]  /*12b0*/  IMAD R6, R68.reuse, R7, R6 ;  /* 0x0000000744067224 */ /* 0x040fe400078e0206 */
[----:B------:R-:W-:Y:S01]  /*12c0*/  IMAD.WIDE.U32 R18, R68, R163, R18 ;  /* 0x000000a344127225 */ /* 0x000fe200078e0012 */
[----:B------:R-:W-:-:S03]  /*12d0*/  @!P1 LOP3.LUT R8, RZ, R15, RZ, 0x33, !PT ;  /* 0x0000000fff089212 */ /* 0x000fc600078e33ff */
[----:B------:R-:W-:-:S04]  /*12e0*/  IMAD.WIDE.U32 R10, R120, R11, RZ ;  /* 0x0000000b780a7225 */ /* 0x000fc800078e00ff */
[----:B------:R-:W-:Y:S01]  /*12f0*/  IMAD R4, R120, R5, R4 ;  /* 0x0000000578047224 */ /* 0x000fe200078e0204 */
[----:B------:R-:W-:Y:S01]  /*1300*/  IADD3 R19, PT, PT, R19, R6, RZ ;  /* 0x0000000613137210 */ /* 0x000fe20007ffe0ff */
[----:B------:R-:W-:Y:S01]  /*1310*/  IMAD R5, R13, R9, RZ ;  /* 0x000000090d057224 */ /* 0x000fe200078e02ff */
[----:B------:R-:W-:Y:S01]  /*1320*/  MOV R20, R10 ;  /* 0x0000000a00147202 */ /* 0x000fe20000000f00 */
[----:B------:R-:W-:Y:S01]  /*1330*/  IMAD.IADD R21, R11, 0x1, R4 ;  /* 0x000000010b157824 */ /* 0x000fe200078e0204 */
[----:B------:R-:W-:Y:S01]  /*1340*/  SHF.R.S32.HI R4, RZ, 0x1f, R8 ;  /* 0x0000001fff047819 */ /* 0x000fe20000011408 */
[----:B------:R-:W-:Y:S02]  /*1350*/  IMAD R11, R17, R8, RZ ;  /* 0x00000008110b7224 */ /* 0x000fe400078e02ff */
[----:B------:R-:W-:Y:S02]  /*1360*/  IMAD R5, R12, R0, R5 ;  /* 0x000000000c057224 */ /* 0x000fe400078e0205 */
[----:B------:R-:W-:-:S04]  /*1370*/  IMAD.WIDE.U32 R18, R16, R8, R18 ;  /* 0x0000000810127225 */ /* 0x000fc800078e0012 */
[----:B------:R-:W-:-:S04]  /*1380*/  IMAD.WIDE.U32 R12, R12, R9, R20 ;  /* 0x000000090c0c7225 */ /* 0x000fc800078e0014 */
[----:B------:R-:W-:Y:S01]  /*1390*/  IMAD R4, R16, R4, R11 ;  /* 0x0000000410047224 */ /* 0x000fe200078e020b */
[----:B------:R-:W-:Y:S02]  /*13a0*/  MOV R6, R18 ;  /* 0x0000001200067202 */ /* 0x000fe40000000f00 */
[----:B------:R-:W-:Y:S01]  /*13b0*/  IADD3 R10, PT, PT, R13, R5, RZ ;  /* 0x000000050d0a7210 */ /* 0x000fe20007ffe0ff */
[----:B------:R-:W-:Y:S01]  /*13c0*/  IMAD.IADD R0, R19, 0x1, R4 ;  /* 0x0000000113007824 */ /* 0x000fe200078e0204 */
[----:B------:R-:W-:Y:S02]  /*13d0*/  MOV R11, R163 ;  /* 0x000000a3000b7202 */ /* 0x000fe40000000f00 */
.L_x_8353:
[----:B------:R-:W-:Y:S05]  /*13e0*/  BSYNC.RECONVERGENT B0 ;  /* 0x0000000000007941 */ /* 0x000fea0003800200 */
.L_x_8351:
[----:B------:R-:W2:Y:S04]  /*13f0*/  LD.E.64 R24, desc[UR4][R82.64+0x18] ;  /* 0x0000180452187980 */ /* 0x000ea8000c101b00 */
[----:B------:R-:W3:Y:S04]  /*1400*/  LD.E.64 R22, desc[UR4][R82.64+0x48] ;  /* 0x0000480452167980 */ /* 0x000ee8000c101b00 */
[----:B------:R-:W4:Y:S04]  /*1410*/  LD.E.64 R20, desc[UR4][R82.64+0x30] ;  /* 0x0000300452147980 */ /* 0x000f28000c101b00 */
[----:B------:R-:W3:Y:S04]  /*1420*/  LD.E.64 R18, desc[UR4][R82.64+0x8] ;  /* 0x0000080452127980 */ /* 0x000ee8000c101b00 */
[----:B------:R-:W3:Y:S04]  /*1430*/  LD.E.64 R8, desc[UR4][R82.64] ;  /* 0x0000000452087980 */ /* 0x000ee8000c101b00 */
[----:B------:R-:W3:Y:S01]  /*1440*/  LD.E.64 R4, desc[UR4][R82.64+0x10] ;  /* 0x0000100452047980 */ /* 0x000ee2000c101b00 */
        /* <DEDUP_REMOVED lines=8> */
[----:B------:R-:W-:Y:S01]  /*14d0*/  IMAD.SHL.U32 R143, R68, 0x40, RZ ;  /* 0x00000040448f7824 */ /* 0x000fe200078e00ff */
[----:B------:R-:W-:Y:S01]  /*14e0*/  SHF.L.U32 R156, R90, 0x3, RZ ;  /* 0x000000035a9c7819 */ /* 0x000fe200000006ff */
[----:B------:R-:W-:Y:S01]  /*14f0*/  UMOV UR7, 0x400 ;  /* 0x0000040000077882 */ /* 0x000fe20000000000 */
[----:B------:R-:W-:-:S02]  /*1500*/  IADD3 R16, PT, PT, RZ, -R16, RZ ;  /* 0x80000010ff107210 */ /* 0x000fc40007ffe0ff */
[----:B------:R-:W-:Y:S02]  /*1510*/  LOP3.LUT R155, R156, 0xc0, RZ, 0xc0, !PT ;  /* 0x000000c09c9b7812 */ /* 0x000fe400078ec0ff */
[----:B------:R-:W-:Y:S02]  /*1520*/  SHF.L.U64.HI R144, R68, 0x6, R69 ;  /* 0x0000000644907819 */ /* 0x000fe40000010245 */
[----:B------:R-:W-:Y:S01]  /*1530*/  LOP3.LUT R155, R155, 0x18, R90, 0xf8, !PT ;  /* 0x000000189b9b7812 */ /* 0x000fe200078ef85a */
[----:B-1----:R-:W1:Y:S01]  /*1540*/  MUFU.RCP R29, R30 ;  /* 0x0000001e001d7308 */ /* 0x002e620000001000 */
        /* <DEDUP_REMOVED lines=12> */
[-C--:B------:R-:W-:Y:S01]  /*1610*/  @!P2 IADD3 R14, PT, PT, R14, -R17.reuse, RZ ;  /* 0x800000110e0ea210 */ /* 0x080fe20007ffe0ff */
[----:B------:R-:W-:Y:S01]  /*1620*/  @!P2 VIADD R13, R13, 0x1 ;  /* 0x000000010d0da836 */ /* 0x000fe20000000000 */
[----:B------:R-:W-:Y:S02]  /*1630*/  ISETP.NE.AND P2, PT, R15, RZ, PT ;  /* 0x000000ff0f00720c */ /* 0x000fe40003f45270 */
[----:B------:R-:W-:Y:S02]  /*1640*/  ISETP.GE.U32.AND P0, PT, R14, R17, PT ;  /* 0x000000110e00720c */ /* 0x000fe40003f06070 */
[----:B------:R-:W-:-:S04]  /*1650*/  LOP3.LUT R14, R158, R15, RZ, 0x3c, !PT ;  /* 0x0000000f9e0e7212 */ /* 0x000fc800078e3cff */
[----:B------:R-:W-:Y:S02]  /*1660*/  ISETP.GE.AND P1, PT, R14, RZ, PT ;  /* 0x000000ff0e00720c */ /* 0x000fe40003f26270 */
[----:B------:R-:W-:-:S05]  /*1670*/  LOP3.LUT R14, R156, 0x18, RZ, 0xc0, !PT ;  /* 0x000000189c0e7812 */ /* 0x000fca00078ec0ff */
[----:B------:R-:W-:Y:S02]  /*1680*/  @P0 IADD3 R13, PT, PT, R13, 0x1, RZ ;  /* 0x000000010d0d0810 */ /* 0x000fe40007ffe0ff */
[----:B------:R-:W-:-:S04]  /*1690*/  IADD3 R30, P0, PT, R14, R12, RZ ;  /* 0x0000000c0e1e7210 */ /* 0x000fc80007f1e0ff */
[----:B------:R-:W-:Y:S02]  /*16a0*/  IADD3.X R31, PT, PT, RZ, R10, RZ, P0, !PT ;  /* 0x0000000aff1f7210 */ /* 0x000fe400007fe4ff */
[----:B------:R-:W-:Y:S02]  /*16b0*/  @!P1 IADD3 R13, PT, PT, -R13, RZ, RZ ;  /* 0x000000ff0d0d9210 */ /* 0x000fe40007ffe1ff */
[----:B------:R-:W-:Y:S01]  /*16c0*/  @!P2 LOP3.LUT R13, RZ, R15, RZ, 0x33, !PT ;  /* 0x0000000fff0da212 */ /* 0x000fe200078e33ff */
[----:B------:R-:W-:Y:S01]  /*16d0*/  IMAD.WIDE.U32 R30, R11, R120, R30 ;  /* 0x000000780b1e7225 */ /* 0x000fe200078e001e */
[----:B------:R-:W-:Y:S02]  /*16e0*/  MOV R15, RZ ;  /* 0x000000ff000f7202 */ /* 0x000fe40000000f00 */
[----:B------:R-:W-:Y:S02]  /*16f0*/  SHF.R.S32.HI R12, RZ, 0x1f, R13 ;  /* 0x0000001fff0c7819 */ /* 0x000fe4000001140d */
[----:B------:R-:W-:Y:S01]  /*1700*/  IADD3 R31, PT, PT, R31, R7, RZ ;  /* 0x000000071f1f7210 */ /* 0x000fe20007ffe0ff */
[----:B------:R-:W-:Y:S01]  /*1710*/  IMAD R7, R27, R13, RZ ;  /* 0x0000000d1b077224 */ /* 0x000fe200078e02ff */
[----:B------:R-:W-:-:S02]  /*1720*/  IADD3 R16, P0, PT, R14, R6, RZ ;  /* 0x000000060e107210 */ /* 0x000fc40007f1e0ff */
[----:B------:R-:W-:Y:S02]  /*1730*/  LOP3.LUT R6, R155, R14, RZ, 0x3c, !PT ;  /* 0x0000000e9b067212 */ /* 0x000fe400078e3cff */
[----:B------:R-:W-:Y:S02]  /*1740*/  IADD3.X R17, PT, PT, RZ, R0, RZ, P0, !PT ;  /* 0x00000000ff117210 */ /* 0x000fe400007fe4ff */
[----:B------:R-:W-:-:S04]  /*1750*/  LOP3.LUT R11, R156, 0x1f20, RZ, 0xc0, !PT ;  /* 0x00001f209c0b7812 */ /* 0x000fc800078ec0ff */
[----:B------:R-:W-:Y:S01]  /*1760*/  LOP3.LUT R6, R11, R6, RZ, 0xfc, !PT ;  /* 0x000000060b067212 */ /* 0x000fe200078efcff */
[-C--:B--2---:R-:W-:Y:S02]  /*1770*/  IMAD R10, R25, R159.reuse, RZ ;  /* 0x0000009f190a7224 */ /* 0x084fe400078e02ff */
[----:B------:R-:W-:-:S04]  /*1780*/  IMAD.WIDE.U32 R24, R24, R159, R14 ;  /* 0x0000009f18187225 */ /* 0x000fc800078e000e */
[-C--:B------:R-:W-:Y:S01]  /*1790*/  IMAD.WIDE.U32 R14, R13, R26.reuse, R30 ;  /* 0x0000001a0d0e7225 */ /* 0x080fe200078e001e */
[----:B------:R-:W-:Y:S02]  /*17a0*/  MOV R13, RZ ;  /* 0x000000ff000d7202 */ /* 0x000fe40000000f00 */
[----:B----4-:R-:W-:Y:S01]  /*17b0*/  SHF.L.U64.HI R33, R20, 0x5, R21 ;  /* 0x0000000514217819 */ /* 0x010fe20000010215 */
[----:B------:R-:W-:Y:S01]  /*17c0*/  IMAD.IADD R25, R25, 0x1, R10 ;  /* 0x0000000119197824 */ /* 0x000fe200078e020a */
[----:B------:R-:W-:Y:S01]  /*17d0*/  SHF.R.S32.HI R10, RZ, 0x1f, R158 ;  /* 0x0000001fff0a7819 */ /* 0x000fe2000001149e */
[----:B------:R-:W-:Y:S01]  /*17e0*/  IMAD R26, R12, R26, R7 ;  /* 0x0000001a0c1a7224 */ /* 0x000fe200078e0207 */
[----:B------:R-:W-:Y:S01]  /*17f0*/  SHF.R.U32.HI R12, RZ, 0x2, R90 ;  /* 0x00000002ff0c7819 */ /* 0x000fe2000001165a */
[----:B---3--:R-:W-:Y:S01]  /*1800*/  IMAD R7, R23, R158, RZ ;  /* 0x0000009e17077224 */ /* 0x008fe200078e02ff */
[----:B------:R-:W-:Y:S02]  /*1810*/  SHF.L.U32 R32, R20, 0x5, RZ ;  /* 0x0000000514207819 */ /* 0x000fe400000006ff */
[----:B------:R-:W-:Y:S01]  /*1820*/  IADD3 R15, PT, PT, R15, R26, RZ ;  /* 0x0000001a0f0f7210 */ /* 0x000fe20007ffe0ff */
[----:B------:R-:W-:-:S02]  /*1830*/  IMAD R7, R22, R10, R7 ;  /* 0x0000000a16077224 */ /* 0x000fc400078e0207 */
[----:B------:R-:W-:-:S04]  /*1840*/  IMAD.WIDE.U32 R22, R158, R22, R24 ;  /* 0x000000169e167225 */ /* 0x000fc800078e0018 */
[----:B------:R-:W-:Y:S01]  /*1850*/  IMAD.WIDE.U32 R24, R153, 0x40, R12 ;  /* 0x0000004099187825 */ /* 0x000fe200078e000c */
[----:B------:R-:W-:-:S03]  /*1860*/  IADD3 R23, PT, PT, R23, R7, RZ ;  /* 0x0000000717177210 */ /* 0x000fc60007ffe0ff */
[----:B------:R-:W-:-:S04]  /*1870*/  IMAD.WIDE.U32 R30, R12, R68, R16 ;  /* 0x000000440c1e7225 */ /* 0x000fc800078e0010 */
[----:B------:R-:W-:Y:S01]  /*1880*/  IMAD R10, R69, R12, RZ ;  /* 0x0000000c450a7224 */ /* 0x000fe200078e02ff */
[----:B------:R-:W-:Y:S01]  /*1890*/  LEA R148, P1, R30, R18, 0x1 ;  /* 0x000000121e947211 */ /* 0x000fe200078208ff */
        /* <DEDUP_REMOVED lines=12> */
[----:B------:R-:W-:Y:S02]  /*1960*/  IADD3.X R17, PT, PT, R144, R149, RZ, P0, !PT ;  /* 0x0000009590117210 */ /* 0x000fe400007fe4ff */
[C---:B------:R-:W-:Y:S02]  /*1970*/  LEA R8, P1, R7.reuse, R8, 0x1 ;  /* 0x0000000807087211 */ /* 0x040fe400078208ff */
[----:B------:R-:W-:Y:S02]  /*1980*/  IADD3 R20, P0, PT, R16, R143, RZ ;  /* 0x0000008f10147210 */ /* 0x000fe40007f1e0ff */
[----:B------:R-:W-:Y:S02]  /*1990*/  LEA.HI.X R9, R7, R9, R10, 0x1, P1 ;  /* 0x0000000907097211 */ /* 0x000fe400008f0c0a */
[----:B------:R-:W-:-:S02]  /*19a0*/  IADD3.X R21, PT, PT, R17, R144, RZ, P0, !PT ;  /* 0x0000009011157210 */ /* 0x000fc400007fe4ff */
[----:B------:R-:W-:Y:S01]  /*19b0*/  LEA R0, R6, R137, 0x1 ;  /* 0x0000008906007211 */ /* 0x000fe200078e08ff */
[----:B------:R-:W-:Y:S01]  /*19c0*/  IMAD R6, R121, R12, RZ ;  /* 0x0000000c79067224 */ /* 0x000fe200078e02ff */
[----:B------:R-:W-:Y:S01]  /*19d0*/  IADD3 R10, P0, PT, R20, R143, RZ ;  /* 0x0000008f140a7210 */ /* 0x000fe20007f1e0ff */
[----:B------:R-:W-:Y:S02]  /*19e0*/  IMAD.WIDE.U32 R12, R12, R120, R14 ;  /* 0x000000780c0c7225 */ /* 0x000fe400078e000e */
[----:B------:R-:W-:Y:S01]  /*19f0*/  @!PT LDS RZ, [RZ] ;  /* 0x00000000fffff984 */ /* 0x000fe20000000800 */
[----:B------:R-:W-:Y:S01]  /*1a00*/  @!PT LDS RZ, [RZ] ;  /* 0x00000000fffff984 */ /* 0x000fe20000000800 */
[----:B------:R-:W-:Y:S01]  /*1a10*/  @!PT LDS RZ, [RZ] ;  /* 0x00000000fffff984 */ /* 0x000fe20000000800 */
[----:B------:R-:W-:Y:S02]  /*1a20*/  LDGSTS.E.BYPASS.LTC128B.128 [R0], desc[UR4][R18.64] ;  /* 0x0000000012007fae */ /* 0x000fe4000b981a04 */
[----:B------:R-:W-:Y:S01]  /*1a30*/  IMAD.X R11, R21, 0x1, R144, P0 ;  /* 0x00000001150b7824 */ /* 0x000fe200000e0690 */
[----:B------:R-:W-:Y:S01]  /*1a40*/  IADD3 R151, PT, PT, R13, R6, RZ ;  /* 0x000000060d977210 */ /* 0x000fe20007ffe0ff */
[----:B------:R-:W-:Y:S01]  /*1a50*/  LDGSTS.E.BYPASS.LTC128B.128 [R0+0x800], desc[UR4][R8.64] ;  /* 0x0080000008007fae */ /* 0x000fe2000b981a04 */
[----:B------:R-:W-:-:S03]  /*1a60*/  LEA R150, P0, R12, R4, 0x1 ;  /* 0x000000040c967211 */ /* 0x000fc600078008ff */
[----:B------:R-:W-:Y:S01]  /*1a70*/  LDGSTS.E.BYPASS.LTC128B.128 [R0+0x1000], desc[UR4][R148.64] ;  /* 0x0100000094007fae */ /* 0x000fe2000b981a04 */
[----:B------:R-:W-:Y:S02]  /*1a80*/  LEA.HI.X R151, R12, R5, R151, 0x1, P0 ;  /* 0x000000050c977211 */ /* 0x000fe400000f0c97 */
[----:B------:R-:W-:Y:S01]  /*1a90*/  IADD3 R12, P0, PT, R141, R150, RZ ;  /* 0x000000968d0c7210 */ /* 0x000fe20007f1e0ff */
[----:B------:R-:W-:Y:S03]  /*1aa0*/  LDGSTS.E.BYPASS.LTC128B.128 [R0+0x1800], desc[UR4][R16.64] ;  /* 0x0180000010007fae */ /* 0x000fe6000b981a04 */
[----:B------:R-:W-:Y:S01]  /*1ab0*/  IADD3.X R13, PT, PT, R142, R151, RZ, P0, !PT ;  /* 0x000000978e0d7210 */ /* 0x000fe200007fe4ff */
[----:B------:R-:W-:Y:S04]  /*1ac0*/  LDGSTS.E.BYPASS.LTC128B.128 [R0+0x2000], desc[UR4][R20.64] ;  /* 0x0200000014007fae */ /* 0x000fe8000b981a04 */
[----:B------:R1:W-:Y:S04]  /*1ad0*/  LDGSTS.E.BYPASS.LTC128B.128 [R0+0x2800], desc[UR4][R10.64] ;  /* 0x028000000a007fae */ /* 0x0003e8000b981a04 */
[----:B------:R-:W0:Y:S01]  /*1ae0*/  LDGDEPBAR ;  /* 0x00000000000079af */ /* 0x000e220000000000 */
[----:B-1----:R-:W-:Y:S01]  /*1af0*/  IADD3 R10, P0, PT, R12, R141, RZ ;  /* 0x0000008d0c0a7210 */ /* 0x002fe20007f1e0ff */
[----:B------:R-:W-:-:S12]  /*1b00*/  DEPBAR.LE SB0, 0x0 ;  /* 0x000080000000791a */ /* 0x000fd80000000000 */
[----:B------:R-:W-:Y:S05]  /*1b10*/  WARPSYNC.ALL ;  /* 0x0000000000007948 */ /* 0x000fea0003800000 */
[----:B------:R-:W-:Y:S01]  /*1b20*/  BAR.SYNC.DEFER_BLOCKING 0x0 ;  /* 0x0000000000007b1d */ /* 0x000fe20000010000 */
[----:B------:R-:W-:Y:S02]  /*1b30*/  IADD3.X R11, PT, PT, R13, R142, RZ, P0, !PT ;  /* 0x0000008e0d0b7210 */ /* 0x000fe400007fe4ff */
[----:B------:R-:W-:-:S05]  /*1b40*/  IADD3 R6, P0, PT, R10, R141, RZ ;  /* 0x0000008d0a067210 */ /* 0x000fca0007f1e0ff */
[----:B------:R-:W-:Y:S01]  /*1b50*/  IMAD.X R7, R11, 0x1, R142, P0 ;  /* 0x000000010b077824 */ /* 0x000fe200000e068e */
[----:B------:R-:W-:Y:S01]  /*1b60*/  @!PT LDS RZ, [RZ] ;  /* 0x00000000fffff984 */ /* 0x000fe20000000800 */
[----:B------:R-:W-:Y:S01]  /*1b70*/  @!PT LDS RZ, [RZ] ;  /* 0x00000000fffff984 */ /* 0x000fe20000000800 */
[----:B------:R-:W-:Y:S01]  /*1b80*/  @!PT LDS RZ, [RZ] ;  /* 0x00000000fffff984 */ /* 0x000fe20000000800 */
[----:B------:R-:W-:Y:S04]  /*1b90*/  LDGSTS.E.BYPASS.LTC128B.128 [R0+0x3000], desc[UR4][R150.64] ;  /* 0x0300000096007fae */ /* 0x000fe8000b981a04 */
[----:B------:R-:W-:Y:S04]  /*1ba0*/  LDGSTS.E.BYPASS.LTC128B.128 [R0+0x3800], desc[UR4][R12.64] ;  /* 0x038000000c007fae */ /* 0x000fe8000b981a04 */
[----:B------:R-:W-:Y:S04]  /*1bb0*/  LDGSTS.E.BYPASS.LTC128B.128 [R0+0x4000], desc[UR4][R10.64] ;  /* 0x040000000a007fae */ /* 0x000fe8000b981a04 */
[----:B------:R1:W-:Y:S04]  /*1bc0*/  LDGSTS.E.BYPASS.LTC128B.128 [R0+0x4800], desc[UR4][R6.64] ;  /* 0x0480000006007fae */ /* 0x0003e8000b981a04 */
[----:B------:R-:W2:Y:S01]  /*1bd0*/  LD.E R30, desc[UR4][R82.64+0x18c] ;  /* 0x00018c04521e7980 */ /* 0x000ea2000c101900 */
[----:B------:R-:W-:Y:S01]  /*1be0*/  SHF.R.U32.HI R139, RZ, 0x1, R90 ;  /* 0x00000001ff8b7819 */ /* 0x000fe2000001165a */
[----:B------:R-:W-:Y:S01]  /*1bf0*/  IMAD.MOV.U32 R29, RZ, RZ, 0x20 ;  /* 0x00000020ff1d7424 */ /* 0x000fe200078e00ff */
[C---:B------:R-:W-:Y:S01]  /*1c00*/  SHF.L.U32 R4, R90.reuse, 0x4, RZ ;  /* 0x000000045a047819 */ /* 0x040fe200000006ff */
[----:B------:R-:W0:Y:S01]  /*1c10*/  LDGDEPBAR ;  /* 0x00000000000079af */ /* 0x000e220000000000 */
[C---:B------:R-:W-:Y:S01]  /*1c20*/  SHF.L.U32 R49, R90.reuse, 0x5, RZ ;  /* 0x000000055a317819 */ /* 0x040fe200000006ff */
[----:B------:R-:W-:Y:S01]  /*1c30*/  BSSY.RECONVERGENT B1, `(.L_x_8354) ;  /* 0x0000129000017945 */ /* 0x000fe20003800200 */
[----:B------:R-:W-:-:S02]  /*1c40*/  SHF.L.U32 R88, R90, 0x2, RZ ;  /* 0x000000025a587819 */ /* 0x000fc400000006ff */
[----:B------:R-:W-:Y:S02]  /*1c50*/  LOP3.LUT R8, R139, 0x8, RZ, 0xc0, !PT ;  /* 0x000000088b087812 */ /* 0x000fe400078ec0ff */
[C---:B------:R-:W-:Y:S02]  /*1c60*/  LOP3.LUT R138, R4.reuse, 0x3e00, RZ, 0xc0, !PT ;  /* 0x00003e00048a7812 */ /* 0x040fe400078ec0ff */
[----:B------:R-:W-:Y:S02]  /*1c70*/  LOP3.LUT R4, R4, 0x100, RZ, 0xc0, !PT ;  /* 0x0000010004047812 */ /* 0x000fe400078ec0ff */
[----:B------:R-:W-:Y:S02]  /*1c80*/  LOP3.LUT R5, R88, 0x18, RZ, 0xc0, !PT ;  /* 0x0000001858057812 */ /* 0x000fe400078ec0ff */
[--C-:B------:R-:W-:Y:S02]  /*1c90*/  LOP3.LUT R8, R8, 0xc0, R49.reuse, 0xf8, !PT ;  /* 0x000000c008087812 */ /* 0x100fe400078ef831 */
[----:B------:R-:W-:-:S02]  /*1ca0*/  LOP3.LUT R4, R4, 0x20, R49, 0xf8, !PT ;  /* 0x0000002004047812 */ /* 0x000fc400078ef831 */
[----:B------:R-:W-:Y:S02]  /*1cb0*/  LOP3.LUT R47, R8, R5, RZ, 0x3c, !PT ;  /* 0x00000005082f7212 */ /* 0x000fe400078e3cff */
[--C-:B-1----:R-:W-:Y:S02]  /*1cc0*/  LOP3.LUT R6, R138, 0x20, R49.reuse, 0xf8, !PT ;  /* 0x000000208a067812 */ /* 0x102fe400078ef831 */
[----:B------:R-:W-:Y:S02]  /*1cd0*/  LOP3.LUT R7, R49, 0xc0, RZ, 0xc0, !PT ;  /* 0x000000c031077812 */ /* 0x000fe400078ec0ff */
[----:B------:R-:W-:Y:S02]  /*1ce0*/  LOP3.LUT R6, R6, 0x100, R49, 0xf8, !PT ;  /* 0x0000010006067812 */ /* 0x000fe400078ef831 */
[----:B------:R-:W-:Y:S02]  /*1cf0*/  LOP3.LUT R7, R7, 0x8, R90, 0xf8, !PT ;  /* 0x0000000807077812 */ /* 0x000fe400078ef85a */
[----:B------:R-:W-:-:S02]  /*1d00*/  LOP3.LUT R6, R6, R47, RZ, 0xfc, !PT ;  /* 0x0000002f06067212 */ /* 0x000fc400078efcff */
[----:B------:R-:W-:Y:S02]  /*1d10*/  LOP3.LUT R4, R4, R7, R5, 0xf6, !PT ;  /* 0x0000000704047212 */ /* 0x000fe400078ef605 */
[-C--:B------:R-:W-:Y:S02]  /*1d20*/  LEA R12, R6, R137.reuse, 0x1 ;  /* 0x00000089060c7211 */ /* 0x080fe400078e08ff */
[----:B------:R-:W-:Y:S02]  /*1d30*/  LEA R44, R4, R137, 0x1 ;  /* 0x00000089042c7211 */ /* 0x000fe400078e08ff */
[----:B------:R-:W-:Y:S01]  /*1d40*/  LOP3.LUT P0, RZ, R90, 0x4, RZ, 0xc0, !PT ;  /* 0x000000045aff7812 */ /* 0x000fe2000780c0ff */
[----:B------:R-:W-:Y:S01]  /*1d50*/  LDSM.16.M88.4 R16, [R12] ;  /* 0x000000000c10783b */ /* 0x000fe20000000200 */
[----:B------:R-:W-:Y:S02]  /*1d60*/  IADD3 R154, PT, PT, R28, -0x1, RZ ;  /* 0xffffffff1c9a7810 */ /* 0x000fe40007ffe0ff */
[----:B------:R-:W-:Y:S01]  /*1d70*/  SEL R29, R29, 0xffffffe0, !P0 ;  /* 0xffffffe01d1d7807 */ /* 0x000fe20004000000 */
[----:B------:R-:W1:Y:S01]  /*1d80*/  LDSM.16.M88.4 R8, [R44+0x1000] ;  /* 0x001000002c08783b */ /* 0x000e620000000200 */
[----:B------:R-:W-:-:S02]  /*1d90*/  ISETP.GT.AND P0, PT, R154, R147, PT ;  /* 0x000000939a00720c */ /* 0x000fc40003f04270 */
[C---:B------:R-:W-:Y:S01]  /*1da0*/  IADD3 R4, PT, PT, R29.reuse, R12, RZ ;  /* 0x0000000c1d047210 */ /* 0x040fe20007ffe0ff */
[----:B------:R-:W3:Y:S01]  /*1db0*/  LDSM.16.M88.4 R24, [R44+0x1400] ;  /* 0x001400002c18783b */ /* 0x000ee20000000200 */
[----:B------:R-:W-:Y:S02]  /*1dc0*/  IADD3 R31, PT, PT, R29, R44, RZ ;  /* 0x0000002c1d1f7210 */ /* 0x000fe40007ffe0ff */
[C---:B------:R-:W-:Y:S02]  /*1dd0*/  SHF.L.U64.HI R146, R68.reuse, 0x5, R69 ;  /* 0x0000000544927819 */ /* 0x040fe40000010245 */
[----:B------:R-:W-:Y:S01]  /*1de0*/  LDSM.16.M88.4 R4, [R4] ;  /* 0x000000000404783b */ /* 0x000fe20000000200 */
[----:B------:R-:W-:-:S03]  /*1df0*/  SHF.L.U32 R145, R68, 0x5, RZ ;  /* 0x0000000544917819 */ /* 0x000fc600000006ff */
[----:B------:R-:W4:Y:S04]  /*1e00*/  LDSM.16.M88.4 R20, [R31+0x1000] ;  /* 0x001000001f14783b */ /* 0x000f280000000200 */
[----:B------:R-:W5:Y:S04]  /*1e10*/  LDSM.16.M88.4 R12, [R31+0x1400] ;  /* 0x001400001f0c783b */ /* 0x000f680000000200 */
        /* <DEDUP_REMOVED lines=8> */
[----:B-----5:R-:W-:-:S12]  /*1ea0*/  HMMA.16816.F32 R36, R4, R12, R36 ;  /* 0x0000000c0424723c */ /* 0x020fd80000001824 */
[----:B------:R-:W-:Y:S08]  /*1eb0*/  HMMA.16816.F32 R24, R4, R14, R24 ;  /* 0x0000000e0418723c */ /* 0x000ff00000001818 */
[C---:B-1----:R-:W-:Y:S08]  /*1ec0*/  HMMA.16816.F32 R12, R16.reuse, R20, RZ ;  /* 0x00000014100c723c */ /* 0x042ff000000018ff */
[----:B------:R-:W-:Y:S01]  /*1ed0*/  HMMA.16816.F32 R20, R16, R22, RZ ;  /* 0x000000161014723c */ /* 0x000fe200000018ff */
[-C--:B--2---:R-:W-:Y:S01]  /*1ee0*/  FMUL.FTZ R32, R32, R30.reuse ;  /* 0x0000001e20207220 */ /* 0x084fe20000410000 */
        /* <DEDUP_REMOVED lines=17> */
[----:B------:R3:W4:Y:S08]  /*2000*/  MUFU.TANH R78, R34 ;  /* 0x00000022004e7308 */ /* 0x0007300000002400 */
[----:B------:R-:W1:Y:S08]  /*2010*/  MUFU.TANH R74, R8 ;  /* 0x00000008004a7308 */ /* 0x000e700000002400 */
[----:B------:R5:W1:Y:S01]  /*2020*/  MUFU.TANH R72, R9 ;  /* 0x0000000900487308 */ /* 0x000a620000002400 */
[----:B---3--:R-:W3:Y:S07]  /*2030*/  LDSM.16.M88.4 R32, [R31+0x1800] ;  /* 0x001800001f20783b */ /* 0x008eee0000000200 */
[----:B------:R2:W1:Y:S08]  /*2040*/  MUFU.TANH R170, R24 ;  /* 0x0000001800aa7308 */ /* 0x0004700000002400 */
[----:B------:R-:W1:Y:S01]  /*2050*/  MUFU.TANH R70, R36 ;  /* 0x0000002400467308 */ /* 0x000e620000002400 */
[----:B-----5:R-:W5:Y:S07]  /*2060*/  LDSM.16.M88.4 R8, [R44+0x1c00] ;  /* 0x001c00002c08783b */ /* 0x020f6e0000000200 */
[----:B------:R-:W1:Y:S01]  /*2070*/  MUFU.TANH R128, R37 ;  /* 0x0000002500807308 */ /* 0x000e620000002400 */
[----:B--2---:R-:W2:Y:S07]  /*2080*/  LDSM.16.M88.4 R24, [R44+0x2000] ;  /* 0x002000002c18783b */ /* 0x004eae0000000200 */
[----:B------:R-:W1:Y:S08]  /*2090*/  MUFU.TANH R180, R38 ;  /* 0x0000002600b47308 */ /* 0x000e700000002400 */
[----:B------:R2:W1:Y:S01]  /*20a0*/  MUFU.TANH R178, R39 ;  /* 0x0000002700b27308 */ /* 0x0004620000002400 */
[C---:B---3--:R-:W-:Y:S07]  /*20b0*/  HMMA.16816.F32 R12, R4.reuse, R32, R12 ;  /* 0x00000020040c723c */ /* 0x048fee000000180c */
[----:B------:R-:W3:Y:S01]  /*20c0*/  MUFU.TANH R76, R76 ;  /* 0x0000004c004c7308 */ /* 0x000ee20000002400 */
        /* <DEDUP_REMOVED lines=14> */
[----:B--2---:R-:W-:Y:S07]  /*21b0*/  HMMA.16816.F32 R36, R16, R24, RZ ;  /* 0x000000181024723c */ /* 0x004fee00000018ff */
[----:B------:R-:W2:Y:S01]  /*21c0*/  MUFU.TANH R110, R21 ;  /* 0x00000015006e7308 */ /* 0x000ea20000002400 */
        /* <DEDUP_REMOVED lines=23> */
[----:B---3--:R-:W3:Y:S03]  /*2340*/  LDSM.16.M88.4 R32, [R31+0x2400] ;  /* 0x002400001f20783b */ /* 0x008ee60000000200 */
        /* <DEDUP_REMOVED lines=16> */
[C---:B---3--:R-:W-:Y:S07]  /*2450*/  HMMA.16816.F32 R8, R4.reuse, R32, R8 ;  /* 0x000000200408723c */ /* 0x048fee0000001808 */
[----:B------:R-:W3:Y:S01]  /*2460*/  MUFU.TANH R184, R184 ;  /* 0x000000b800b87308 */ /* 0x000ee20000002400 */
[----:B------:R-:W-:Y:S01]  /*2470*/  HMMA.16816.F32 R20, R4, R34, R20 ;  /* 0x000000220414723c */ /* 0x000fe20000001814 */
[----:B------:R-:W2:Y:S06]  /*2480*/  LDSM.16.M88.4 R32, [R44+0x2c00] ;  /* 0x002c00002c20783b */ /* 0x000eac0000000200 */
        /* <DEDUP_REMOVED lines=19> */
[C---:B--2---:R-:W-:Y:S02]  /*25c0*/  HMMA.16816.F32 R20, R16.reuse, R32, RZ ;  /* 0x000000201014723c */ /* 0x044fe400000018ff */
[-C--:B------:R-:W-:Y:S01]  /*25d0*/  FMUL.FTZ R24, R24, R30.reuse ;  /* 0x0000001e18187220 */ /* 0x080fe20000410000 */
[-C--:B------:R-:W-:Y:S01]  /*25e0*/  FMUL.FTZ R25, R25, R30.reuse ;  /* 0x0000001e19197220 */ /* 0x080fe20000410000 */
[-C--:B------:R-:W-:Y:S01]  /*25f0*/  FMUL.FTZ R26, R26, R30.reuse ;  /* 0x0000001e1a1a7220 */ /* 0x080fe20000410000 */
[-C--:B------:R-:W-:Y:S01]  /*2600*/  FMUL.FTZ R27, R27, R30.reuse ;  /* 0x0000001e1b1b7220 */ /* 0x080fe20000410000 */
[----:B------:R-:W2:Y:S02]  /*2610*/  MUFU.TANH R122, R122 ;  /* 0x0000007a007a7308 */ /* 0x000ea40000002400 */
        /* <DEDUP_REMOVED lines=12> */
[----:B------:R-:W-:-:S03]  /*26e0*/  FMUL.FTZ R23, R23, R30 ;  /* 0x0000001e17177220 */ /* 0x000fc60000410000 */
[----:B------:R-:W1:Y:S01]  /*26f0*/  MUFU.TANH R94, R94 ;  /* 0x0000005e005e7308 */ /* 0x000e620000002400 */
[-C--:B------:R-:W-:Y:S01]  /*2700*/  FMUL.FTZ R21, R21, R30.reuse ;  /* 0x0000001e15157220 */ /* 0x080fe20000410000 */
[-C--:B------:R-:W-:Y:S02]  /*2710*/  FMUL.FTZ R22, R22, R30.reuse ;  /* 0x0000001e16167220 */ /* 0x080fe40000410000 */
        /* <DEDUP_REMOVED lines=28> */
[----:B------:R3:W1:Y:S01]  /*28e0*/  MUFU.TANH R40, R22 ;  /* 0x0000001600287308 */ /* 0x0006620000002400 */
[----:B-----5:R-:W-:-:S02]  /*28f0*/  SHF.L.U32 R21, R120, 0x5, RZ ;  /* 0x0000000578157819 */ /* 0x020fc400000006ff */
[----:B---3--:R-:W-:Y:S01]  /*2900*/  SHF.L.U64.HI R22, R120, 0x5, R121 ;  /* 0x0000000578167819 */ /* 0x008fe20000010279 */
        /* <DEDUP_REMOVED lines=15> */
.L_x_8357:
        /* <DEDUP_REMOVED lines=61> */
.L_x_8358:
[----:B------:R-:W-:Y:S05]  /*2dd0*/  BSYNC.RECONVERGENT B0 ;  /* 0x0000000000007941 */ /* 0x000fea0003800200 */
.L_x_8356:
        /* <DEDUP_REMOVED lines=14> */
.L_x_8355:
[----:B------:R-:W-:Y:S05]  /*2ec0*/  BSYNC.RECONVERGENT B1 ;  /* 0x0000000000017941 */ /* 0x000fea0003800200 */
.L_x_8354:
        /* <DEDUP_REMOVED lines=34> */
[----:B------:R-:W1:Y:S01]  /*30f0*/  SHFL.BFLY PT, R7, R4, 0x2, 0x1f ;  /* 0x0c401f0004077f89 */ /* 0x000e6200000e0000 */
[----:B------:R-:W-:Y:S02]  /*3100*/  IADD3 R28, PT, PT, R28, -0x2, RZ ;  /* 0xfffffffe1c1c7810 */ /* 0x000fe40007ffe0ff */
        /* <DEDUP_REMOVED lines=20> */
[----:B------:R2:W-:Y:S01]  /*3250*/  MUFU.EX2 R49, R4 ;  /* 0x0000000400317308 */ /* 0x0005e20000000800 */
        /* <DEDUP_REMOVED lines=10> */
[-C--:B------:R-:W-:Y:S01]  /*3300*/  FFMA.FTZ R12, R128, R30.reuse, -R35 ;  /* 0x0000001e800c7223 */ /* 0x080fe20000010823 */
[-C--:B------:R-:W-:Y:S01]  /*3310*/  FFMA.FTZ R162, R186, R30.reuse, -R23 ;  /* 0x0000001ebaa27223 */ /* 0x080fe20000010817 */
[----:B------:R-:W-:Y:S01]  /*3320*/  MUFU.EX2 R188, R188 ;  /* 0x000000bc00bc7308 */ /* 0x000fe20000000800 */
[----:B--2---:R-:W2:Y:S01]  /*3330*/  LDSM.16.MT88.4 R4, [R29+0x3000] ;  /* 0x003000001d04783b */ /* 0x004ea20000004200 */
[-CC-:B------:R-:W-:Y:S01]  /*3340*/  FFMA.FTZ R41, R170, R30.reuse, -R35.reuse ;  /* 0x0000001eaa297223 */ /* 0x180fe20000010823 */
[-C--:B------:R-:W-:Y:S01]  /*3350*/  FFMA.FTZ R128, R182, R30.reuse, -R35 ;  /* 0x0000001eb6807223 */ /* 0x080fe20000010823 */
[----:B------:R-:W4:Y:S01]  /*3360*/  MUFU.EX2 R39, R39 ;  /* 0x0000002700277308 */ /* 0x000f220000000800 */
[-C--:B------:R-:W-:Y:S01]  /*3370*/  FFMA.FTZ R43, R184, R30.reuse, -R23 ;  /* 0x0000001eb82b7223 */ /* 0x080fe20000010817 */
[-C--:B------:R-:W-:Y:S01]  /*3380*/  FFMA.FTZ R24, R112, R30.reuse, -R35 ;  /* 0x0000001e70187223 */ /* 0x080fe20000010823 */
[-CC-:B------:R-:W-:Y:S01]  /*3390*/  FFMA.FTZ R118, R118, R30.reuse, -R23.reuse ;  /* 0x0000001e76767223 */ /* 0x180fe20000010817 */
[----:B------:R-:W-:Y:S01]  /*33a0*/  MUFU.EX2 R57, R57 ;  /* 0x0000003900397308 */ /* 0x000fe20000000800 */
[-CC-:B------:R-:W-:Y:S01]  /*33b0*/  FFMA.FTZ R51, R126, R30.reuse, -R23.reuse ;  /* 0x0000001e7e337223 */ /* 0x180fe20000010817 */
[----:B---3--:R-:W-:Y:S01]  /*33c0*/  F2FP.F16.F32.PACK_AB R69, R190, R49 ;  /* 0x00000031be45723e */ /* 0x008fe200000000ff */
[-C--:B------:R-:W-:Y:S01]  /*33d0*/  FFMA.FTZ R53, R134, R30.reuse, -R23 ;  /* 0x0000001e86357223 */ /* 0x080fe20000010817 */
[----:B------:R-:W3:Y:S01]  /*33e0*/  MUFU.EX2 R180, R180 ;  /* 0x000000b400b47308 */ /* 0x000ee20000000800 */
[-CC-:B------:R-:W-:Y:S01]  /*33f0*/  FFMA.FTZ R59, R114, R30.reuse, -R35.reuse ;  /* 0x0000001e723b7223 */ /* 0x180fe20000010823 */
[-C--:B------:R-:W-:Y:S01]  /*3400*/  FFMA.FTZ R55, R110, R30.reuse, -R35 ;  /* 0x0000001e6e377223 */ /* 0x080fe20000010823 */
[-C--:B------:R-:W-:Y:S01]  /*3410*/  FFMA.FTZ R112, R124, R30.reuse, -R23 ;  /* 0x0000001e7c707223 */ /* 0x080fe20000010817 */
        /* <DEDUP_REMOVED lines=8> */
[----:B------:R-:W-:Y:S01]  /*34a0*/  MUFU.EX2 R120, R120 ;  /* 0x0000007800787308 */ /* 0x000fe20000000800 */
[-CC-:B------:R-:W-:Y:S01]  /*34b0*/  FFMA.FTZ R106, R106, R30.reuse, -R35.reuse ;  /* 0x0000001e6a6a7223 */ /* 0x180fe20000010823 */
[----:B---3--:R-:W-:Y:S01]  /*34c0*/  F2FP.F16.F32.PACK_AB R68, R180, R57 ;  /* 0x00000039b444723e */ /* 0x008fe200000000ff */
[-CC-:B------:R-:W-:Y:S01]  /*34d0*/  FFMA.FTZ R104, R104, R30.reuse, -R35.reuse ;  /* 0x0000001e68687223 */ /* 0x180fe20000010823 */
[----:B------:R-:W-:Y:S01]  /*34e0*/  MUFU.EX2 R37, R37 ;  /* 0x0000002500257308 */ /* 0x000fe20000000800 */
[-C--:B------:R-:W-:Y:S01]  /*34f0*/  FFMA.FTZ R87, R102, R30.reuse, -R35 ;  /* 0x0000001e66577223 */ /* 0x080fe20000010823 */
[-CC-:B------:R-:W-:Y:S01]  /*3500*/  FFMA.FTZ R65, R176, R30.reuse, -R23.reuse ;  /* 0x0000001eb0417223 */ /* 0x180fe20000010817 */
[-CC-:B------:R-:W-:Y:S01]  /*3510*/  FFMA.FTZ R102, R140, R30.reuse, -R23.reuse ;  /* 0x0000001e8c667223 */ /* 0x180fe20000010817 */
[----:B------:R-:W-:Y:S01]  /*3520*/  MUFU.EX2 R162, R162 ;  /* 0x000000a200a27308 */ /* 0x000fe20000000800 */
[----:B------:R-:W-:Y:S01]  /*3530*/  FFMA.FTZ R85, R174, R30, -R23 ;  /* 0x0000001eae557223 */ /* 0x000fe20000010817 */
[----:B----4-:R-:W-:Y:S01]  /*3540*/  F2FP.F16.F32.PACK_AB R70, R47, R178 ;  /* 0x000000b22f46723e */ /* 0x010fe200000000ff */
[-CC-:B------:R-:W-:Y:S01]  /*3550*/  FFMA.FTZ R89, R100, R30.reuse, -R35.reuse ;  /* 0x0000001e64597223 */ /* 0x180fe20000010823 */
[----:B------:R-:W-:Y:S01]  /*3560*/  MUFU.EX2 R45, R45 ;  /* 0x0000002d002d7308 */ /* 0x000fe20000000800 */
[-CC-:B------:R-:W-:Y:S01]  /*3570*/  FFMA.FTZ R91, R94, R30.reuse, -R35.reuse ;  /* 0x0000001e5e5b7223 */ /* 0x180fe20000010823 */
[-CC-:B------:R-:W-:Y:S01]  /*3580*/  FFMA.FTZ R98, R98, R30.reuse, -R35.reuse ;  /* 0x0000001e62627223 */ /* 0x180fe20000010823 */
[-C--:B------:R-:W-:Y:S01]  /*3590*/  FFMA.FTZ R93, R96, R30.reuse, -R35 ;  /* 0x0000001e605d7223 */ /* 0x080fe20000010823 */
[----:B------:R3:W4:Y:S01]  /*35a0*/  MUFU.EX2 R170, R12 ;  /* 0x0000000c00aa7308 */ /* 0x0007220000000800 */
[C---:B-1----:R-:W-:Y:S01]  /*35b0*/  HMMA.16816.F32 R80, R68.reuse, R76, RZ ;  /* 0x0000004c4450723c */ /* 0x042fe200000018ff */
[-C--:B------:R-:W-:Y:S01]  /*35c0*/  FFMA.FTZ R160, R160, R30.reuse, -R23 ;  /* 0x0000001ea0a07223 */ /* 0x080fe20000010817 */
[-CC-:B------:R-:W-:Y:S01]  /*35d0*/  FFMA.FTZ R95, R60, R30.reuse, -R35.reuse ;  /* 0x0000001e3c5f7223 */ /* 0x180fe20000010823 */
        /* <DEDUP_REMOVED lines=8> */
[----:B------:R-:W5:Y:S01]  /*3660*/  MUFU.EX2 R43, R43 ;  /* 0x0000002b002b7308 */ /* 0x000f620000000800 */
[-C--:B------:R-:W-:Y:S01]  /*3670*/  FFMA.FTZ R130, R130, R30.reuse, -R23 ;  /* 0x0000001e82827223 */ /* 0x080fe20000010817 */
[----:B---3--:R-:W3:Y:S01]  /*3680*/  LDSM.16.MT88.4 R12, [R136+0x3800] ;  /* 0x00380000880c783b */ /* 0x008ee20000004200 */
[-CC-:B------:R-:W-:Y:S01]  /*3690*/  FFMA.FTZ R52, R52, R30.reuse, -R35.reuse ;  /* 0x0000001e34347223 */ /* 0x180fe20000010823 */
[----:B------:R-:W-:Y:S01]  /*36a0*/  MUFU.EX2 R118, R118 ;  /* 0x0000007600767308 */ /* 0x000fe20000000800 */
[C---:B--2---:R-:W-:Y:S01]  /*36b0*/  HMMA.16816.F32 R72, R68.reuse, R4, RZ ;  /* 0x000000044448723c */ /* 0x044fe200000018ff */
[----:B----4-:R-:W-:Y:S01]  /*36c0*/  F2FP.F16.F32.PACK_AB R4, R170, R45 ;  /* 0x0000002daa04723e */ /* 0x010fe200000000ff */
[----:B------:R-:W-:Y:S01]  /*36d0*/  FFMA.FTZ R48, R48, R30, -R35 ;  /* 0x0000001e30307223 */ /* 0x000fe20000010823 */
[----:B------:R-:W-:Y:S01]  /*36e0*/  F2FP.F16.F32.PACK_AB R5, R37, R120 ;  /* 0x000000782505723e */ /* 0x000fe200000000ff */
[----:B------:R-:W-:Y:S01]  /*36f0*/  MUFU.EX2 R51, R51 ;  /* 0x0000003300337308 */ /* 0x000fe20000000800 */
[-CC-:B------:R-:W-:Y:S01]  /*3700*/  FFMA.FTZ R40, R40, R30.reuse, -R23.reuse ;  /* 0x0000001e28287223 */ /* 0x180fe20000010817 */
[-C--:B------:R-:W-:Y:S01]  /*3710*/  FFMA.FTZ R36, R36, R30.reuse, -R23 ;  /* 0x0000001e24247223 */ /* 0x080fe20000010817 */
[----:B------:R-:W-:Y:S01]  /*3720*/  FFMA.FTZ R34, R34, R30, -R35 ;  /* 0x0000001e22227223 */ /* 0x000fe20000010823 */
[----:B------:R-:W-:Y:S01]  /*3730*/  HMMA.16816.F32 R68, R68, R6, RZ ;  /* 0x000000064444723c */ /* 0x000fe200000018ff */
[----:B-1----:R-:W-:Y:S01]  /*3740*/  F2FP.F16.F32.PACK_AB R6, R128, R41 ;  /* 0x000000298006723e */ /* 0x002fe200000000ff */
[----:B------:R-:W-:Y:S01]  /*3750*/  MUFU.EX2 R53, R53 ;  /* 0x0000003500357308 */ /* 0x000fe20000000800 */
[----:B-----5:R-:W-:Y:S01]  /*3760*/  F2FP.F16.F32.PACK_AB R7, R43, R162 ;  /* 0x000000a22b07723e */ /* 0x020fe200000000ff */
[-C--:B------:R-:W-:Y:S01]  /*3770*/  FFMA.FTZ R165, R32, R30.reuse, -R23 ;  /* 0x0000001e20a57223 */ /* 0x080fe20000010817 */
[----:B------:R-:W-:Y:S01]  /*3780*/  FFMA.FTZ R42, R42, R30, -R35 ;  /* 0x0000001e2a2a7223 */ /* 0x000fe20000010823 */
[----:B------:R1:W-:Y:S01]  /*3790*/  MUFU.EX2 R114, R116 ;  /* 0x0000007400727308 */ /* 0x0003e20000000800 */
[----:B------:R-:W-:-:S03]  /*37a0*/  ISETP.GE.AND P0, PT, R28, R147, PT ;  /* 0x000000931c00720c */ /* 0x000fc60003f06270 */
[C---:B------:R-:W-:Y:S01]  /*37b0*/  HMMA.16816.F32 R80, R4.reuse, R8, R80 ;  /* 0x000000080450723c */ /* 0x040fe20000001850 */
[----:B------:R-:W2:Y:S04]  /*37c0*/  MUFU.EX2 R59, R59 ;  /* 0x0000003b003b7308 */ /* 0x000ea80000000800 */
[----:B------:R4:W-:Y:S03]  /*37d0*/  MUFU.EX2 R110, R24 ;  /* 0x00000018006e7308 */ /* 0x0009e60000000800 */
[----:B------:R-:W-:Y:S01]  /*37e0*/  HMMA.16816.F32 R76, R4, R10, R76 ;  /* 0x0000000a044c723c */ /* 0x000fe2000000184c */
[----:B------:R-:W5:Y:S01]  /*37f0*/  LDSM.16.MT88.4 R8, [R29+0x3800] ;  /* 0x003800001d08783b */ /* 0x000f620000004200 */
[----:B------:R-:W3:Y:S01]  /*3800*/  MUFU.EX2 R55, R55 ;  /* 0x0000003700377308 */ /* 0x000ee20000000800 */
[----:B-1----:R-:W-:-:S03]  /*3810*/  FFMA.FTZ R116, R172, R30, -R23 ;  /* 0x0000001eac747223 */ /* 0x002fc60000010817 */
[----:B------:R-:W1:Y:S02]  /*3820*/  MUFU.EX2 R112, R112 ;  /* 0x0000007000707308 */ /* 0x000e640000000800 */
[C---:B------:R-:W-:Y:S02]  /*3830*/  HMMA.16816.F32 R72, R4.reuse, R16, R72 ;  /* 0x000000100448723c */ /* 0x040fe40000001848 */
[----:B------:R-:W-:Y:S01]  /*3840*/  MUFU.EX2 R63, R63 ;  /* 0x0000003f003f7308 */ /* 0x000fe20000000800 */
[----:B----4-:R-:W4:Y:S03]  /*3850*/  LDSM.16.MT88.4 R24, [R136+0x3c00] ;  /* 0x003c00008818783b */ /* 0x010f260000004200 */
[----:B------:R-:W-:Y:S02]  /*3860*/  MUFU.EX2 R122, R122 ;  /* 0x0000007a007a7308 */ /* 0x000fe40000000800 */
[----:B------:R-:W-:Y:S01]  /*3870*/  HMMA.16816.F32 R68, R4, R18, R68 ;  /* 0x000000120444723c */ /* 0x000fe20000001844 */
[----:B------:R-:W4:Y:S01]  /*3880*/  LDSM.16.MT88.4 R16, [R29+0x3c00] ;  /* 0x003c00001d10783b */ /* 0x000f220000004200 */
[----:B--2---:R-:W-:Y:S01]  /*3890*/  F2FP.F16.F32.PACK_AB R4, R59, R114 ;  /* 0x000000723b04723e */ /* 0x004fe200000000ff */
[----:B------:R-:W-:Y:S01]  /*38a0*/  MUFU.EX2 R61, R61 ;  /* 0x0000003d003d7308 */ /* 0x000fe20000000800 */
[----:B------:R-:W-:-:S02]  /*38b0*/  F2FP.F16.F32.PACK_AB R5, R51, R118 ;  /* 0x000000763305723e */ /* 0x000fc400000000ff */
[----:B---3--:R-:W-:Y:S01]  /*38c0*/  F2FP.F16.F32.PACK_AB R6, R55, R110 ;  /* 0x0000006e3706723e */ /* 0x008fe200000000ff */
[----:B------:R-:W-:Y:S01]  /*38d0*/  MUFU.EX2 R116, R116 ;  /* 0x0000007400747308 */ /* 0x000fe20000000800 */
[----:B-1----:R-:W-:-:S03]  /*38e0*/  F2FP.F16.F32.PACK_AB R7, R112, R53 ;  /* 0x000000357007723e */ /* 0x002fc600000000ff */
        /* <DEDUP_REMOVED lines=8> */
[----:B------:R-:W-:Y:S01]  /*3970*/  MUFU.EX2 R102, R102 ;  /* 0x0000006600667308 */ /* 0x000fe20000000800 */
[C---:B-----5:R-:W-:Y:S03]  /*3980*/  HMMA.16816.F32 R72, R4.reuse, R8, R72 ;  /* 0x000000080448723c */ /* 0x060fe60000001848 */
[----:B------:R-:W-:Y:S04]  /*3990*/  MUFU.EX2 R85, R85 ;  /* 0x0000005500557308 */ /* 0x000fe80000000800 */
[----:B------:R-:W-:Y:S01]  /*39a0*/  MUFU.EX2 R89, R89 ;  /* 0x0000005900597308 */ /* 0x000fe20000000800 */
[----:B------:R-:W-:Y:S01]  /*39b0*/  HMMA.16816.F32 R68, R4, R10, R68 ;  /* 0x0000000a0444723c */ /* 0x000fe20000001844 */
[----:B-1----:R-:W-:Y:S01]  /*39c0*/  F2FP.F16.F32.PACK_AB R4, R106, R67 ;  /* 0x000000436a04723e */ /* 0x002fe200000000ff */
[----:B------:R-:W1:Y:S01]  /*39d0*/  LDSM.16.MT88.4 R8, [R29+0x4000] ;  /* 0x004000001d08783b */ /* 0x000e620000004200 */
[----:B------:R-:W-:Y:S01]  /*39e0*/  F2FP.F16.F32.PACK_AB R5, R122, R63 ;  /* 0x0000003f7a05723e */ /* 0x000fe200000000ff */
[----:B------:R-:W5:Y:S01]  /*39f0*/  MUFU.EX2 R96, R98 ;  /* 0x0000006200607308 */ /* 0x000f620000000800 */
[----:B--2---:R-:W-:-:S02]  /*3a00*/  F2FP.F16.F32.PACK_AB R6, R87, R104 ;  /* 0x000000685706723e */ /* 0x004fc400000000ff */
[----:B------:R-:W-:Y:S01]  /*3a10*/  F2FP.F16.F32.PACK_AB R7, R116, R61 ;  /* 0x0000003d7407723e */ /* 0x000fe200000000ff */
[----:B------:R2:W-:Y:S04]  /*3a20*/  MUFU.EX2 R94, R93 ;  /* 0x0000005d005e7308 */ /* 0x0005e80000000800 */
[----:B------:R-:W3:Y:S02]  /*3a30*/  MUFU.EX2 R91, R91 ;  /* 0x0000005b005b7308 */ /* 0x000ee40000000800 */
[----:B----4-:R-:W-:Y:S01]  /*3a40*/  HMMA.16816.F32 R80, R4, R24, R80 ;  /* 0x000000180450723c */ /* 0x010fe20000001850 */
[-C--:B------:R-:W-:Y:S01]  /*3a50*/  FFMA.FTZ R25, R84, R30.reuse, -R23 ;  /* 0x0000001e54197223 */ /* 0x080fe20000010817 */
[----:B------:R-:W4:Y:S01]  /*3a60*/  MUFU.EX2 R24, R160 ;  /* 0x000000a000187308 */ /* 0x000f220000000800 */
[-C--:B------:R-:W-:Y:S01]  /*3a70*/  FFMA.FTZ R84, R58, R30.reuse, -R35 ;  /* 0x0000001e3a547223 */ /* 0x080fe20000010823 */
[----:B------:R-:W-:-:S02]  /*3a80*/  FFMA.FTZ R58, R64, R30, -R23 ;  /* 0x0000001e403a7223 */ /* 0x000fc40000010817 */
        /* <DEDUP_REMOVED lines=11> */
[----:B-----5:R-:W-:Y:S01]  /*3b40*/  F2FP.F16.F32.PACK_AB R4, R96, R89 ;  /* 0x000000596004723e */ /* 0x020fe200000000ff */
[----:B------:R-:W5:Y:S01]  /*3b50*/  MUFU.EX2 R95, R95 ;  /* 0x0000005f005f7308 */ /* 0x000f620000000800 */
[----:B------:R-:W-:-:S02]  /*3b60*/  F2FP.F16.F32.PACK_AB R5, R102, R65 ;  /* 0x000000416605723e */ /* 0x000fc400000000ff */
[----:B---3--:R-:W-:Y:S01]  /*3b70*/  F2FP.F16.F32.PACK_AB R6, R91, R94 ;  /* 0x0000005e5b06723e */ /* 0x008fe200000000ff */
[----:B------:R-:W-:Y:S01]  /*3b80*/  MUFU.EX2 R56, R84 ;  /* 0x0000005400387308 */ /* 0x000fe20000000800 */
[----:B----4-:R-:W-:-:S03]  /*3b90*/  F2FP.F16.F32.PACK_AB R7, R24, R85 ;  /* 0x000000551807723e */ /* 0x010fc600000000ff */
[----:B------:R-:W3:Y:S04]  /*3ba0*/  MUFU.EX2 R93, R93 ;  /* 0x0000005d005d7308 */ /* 0x000ee80000000800 */
[C---:B------:R-:W-:Y:S01]  /*3bb0*/  HMMA.16816.F32 R80, R4.reuse, R12, R80 ;  /* 0x0000000c0450723c */ /* 0x040fe20000001850 */
[----:B------:R-:W4:Y:S04]  /*3bc0*/  MUFU.EX2 R58, R58 ;  /* 0x0000003a003a7308 */ /* 0x000f280000000800 */
[----:B------:R-:W-:Y:S03]  /*3bd0*/  MUFU.EX2 R54, R54 ;  /* 0x0000003600367308 */ /* 0x000fe60000000800 */
[C---:B------:R-:W-:Y:S01]  /*3be0*/  HMMA.16816.F32 R76, R4.reuse, R14, R76 ;  /* 0x0000000e044c723c */ /* 0x040fe2000000184c */
[----:B------:R-:W2:Y:S01]  /*3bf0*/  LDSM.16.MT88.4 R12, [R29+0x4400] ;  /* 0x004400001d0c783b */ /* 0x000ea20000004200 */
[----:B------:R-:W-:Y:S04]  /*3c00*/  MUFU.EX2 R49, R130 ;  /* 0x0000008200317308 */ /* 0x000fe80000000800 */
[----:B------:R-:W-:Y:S02]  /*3c10*/  MUFU.EX2 R44, R44 ;  /* 0x0000002c002c7308 */ /* 0x000fe40000000800 */
[----:B-1----:R-:W-:Y:S01]  /*3c20*/  HMMA.16816.F32 R72, R4, R8, R72 ;  /* 0x000000080448723c */ /* 0x002fe20000001848 */
[----:B------:R-:W-:Y:S01]  /*3c30*/  FADD.FTZ R9, R57, R180 ;  /* 0x000000b439097221 */ /* 0x000fe20000010000 */
[----:B------:R-:W-:Y:S01]  /*3c40*/  FFMA.FTZ R57, R66, R30, -R23 ;  /* 0x0000001e42397223 */ /* 0x000fe20000010817 */
[----:B------:R-:W-:Y:S02]  /*3c50*/  MUFU.EX2 R36, R36 ;  /* 0x0000002400247308 */ /* 0x000fe40000000800 */
[----:B------:R-:W-:-:S02]  /*3c60*/  FADD.FTZ R178, R178, R9 ;  /* 0x00000009b2b27221 */ /* 0x000fc40000010000 */
[----:B------:R-:W-:Y:S01]  /*3c70*/  MUFU.EX2 R34, R34 ;  /* 0x0000002200227308 */ /* 0x000fe20000000800 */
[----:B------:R-:W-:Y:S01]  /*3c80*/  HMMA.16816.F32 R68, R4, R10, R68 ;  /* 0x0000000a0444723c */ /* 0x000fe20000001844 */
[----:B-----5:R-:W-:Y:S01]  /*3c90*/  F2FP.F16.F32.PACK_AB R4, R95, R60 ;  /* 0x0000003c5f04723e */ /* 0x020fe200000000ff */
[----:B------:R-:W1:Y:S01]  /*3ca0*/  LDSM.16.MT88.4 R8, [R136+0x4800] ;  /* 0x004800008808783b */ /* 0x000e620000004200 */
[----:B------:R-:W-:Y:S01]  /*3cb0*/  F2FP.F16.F32.PACK_AB R5, R27, R26 ;  /* 0x0000001a1b05723e */ /* 0x000fe200000000ff */
[----:B------:R-:W-:Y:S01]  /*3cc0*/  FADD.FTZ R178, R47, R178 ;  /* 0x000000b22fb27221 */ /* 0x000fe20000010000 */
[----:B---3--:R-:W-:Y:S01]  /*3cd0*/  F2FP.F16.F32.PACK_AB R6, R93, R56 ;  /* 0x000000385d06723e */ /* 0x008fe200000000ff */
[----:B------:R-:W-:Y:S01]  /*3ce0*/  MUFU.EX2 R57, R57 ;  /* 0x0000003900397308 */ /* 0x000fe20000000800 */
[----:B----4-:R-:W-:Y:S01]  /*3cf0*/  F2FP.F16.F32.PACK_AB R7, R58, R25 ;  /* 0x000000193a07723e */ /* 0x010fe200000000ff */
[----:B------:R-:W-:Y:S02]  /*3d00*/  FADD.FTZ R45, R45, R178 ;  /* 0x000000b22d2d7221 */ /* 0x000fe40000010000 */
[----:B------:R-:W-:Y:S02]  /*3d10*/  MUFU.EX2 R165, R165 ;  /* 0x000000a500a57308 */ /* 0x000fe40000000800 */
[----:B------:R-:W-:-:S02]  /*3d20*/  FADD.FTZ R170, R170, R45 ;  /* 0x0000002daaaa7221 */ /* 0x000fc40000010000 */
[C---:B--2---:R-:W-:Y:S01]  /*3d30*/  HMMA.16816.F32 R80, R4.reuse, R16, R80 ;  /* 0x000000100450723c */ /* 0x044fe20000001850 */
[----:B------:R-:W-:Y:S01]  /*3d40*/  FADD.FTZ R17, R39, R188 ;  /* 0x000000bc27117221 */ /* 0x000fe20000010000 */
[-C--:B------:R-:W-:Y:S02]  /*3d50*/  FFMA.FTZ R16, R50, R30.reuse, -R35 ;  /* 0x0000001e32107223 */ /* 0x080fe40000010823 */
[----:B------:R-:W-:Y:S01]  /*3d60*/  MUFU.EX2 R50, R52 ;  /* 0x0000003400327308 */ /* 0x000fe20000000800 */
[----:B------:R-:W-:Y:S01]  /*3d70*/  FADD.FTZ R120, R120, R17 ;  /* 0x0000001178787221 */ /* 0x000fe20000010000 */
[-C--:B------:R-:W-:Y:S02]  /*3d80*/  FFMA.FTZ R17, R46, R30.reuse, -R35 ;  /* 0x0000001e2e117223 */ /* 0x080fe40000010823 */
[C---:B------:R-:W-:Y:S01]  /*3d90*/  HMMA.16816.F32 R76, R4.reuse, R18, R76 ;  /* 0x00000012044c723c */ /* 0x040fe2000000184c */
[----:B------:R-:W-:Y:S01]  /*3da0*/  FADD.FTZ R19, R37, R120 ;  /* 0x0000007825137221 */ /* 0x000fe20000010000 */
[----:B------:R-:W2:Y:S03]  /*3db0*/  MUFU.EX2 R39, R16 ;  /* 0x0000001000277308 */ /* 0x000ea60000000800 */
[----:B------:R-:W-:Y:S01]  /*3dc0*/  FADD.FTZ R162, R162, R19 ;  /* 0x00000013a2a27221 */ /* 0x000fe20000010000 */
[----:B------:R-:W-:Y:S02]  /*3dd0*/  MUFU.EX2 R46, R48 ;  /* 0x00000030002e7308 */ /* 0x000fe40000000800 */
[C---:B------:R-:W-:Y:S01]  /*3de0*/  HMMA.16816.F32 R72, R4.reuse, R12, R72 ;  /* 0x0000000c0448723c */ /* 0x040fe20000001848 */
[----:B------:R-:W-:Y:S01]  /*3df0*/  FADD.FTZ R13, R41, R170 ;  /* 0x000000aa290d7221 */ /* 0x000fe20000010000 */
[----:B------:R3:W4:Y:S01]  /*3e00*/  MUFU.EX2 R37, R17 ;  /* 0x0000001100257308 */ /* 0x0007220000000800 */
[----:B------:R-:W-:Y:S01]  /*3e10*/  FADD.FTZ R43, R43, R162 ;  /* 0x000000a22b2b7221 */ /* 0x000fe20000010000 */
[-C--:B------:R-:W-:Y:S01]  /*3e20*/  FFMA.FTZ R41, R38, R30.reuse, -R23 ;  /* 0x0000001e26297223 */ /* 0x080fe20000010817 */
[----:B------:R-:W-:Y:S01]  /*3e30*/  FADD.FTZ R13, R128, R13 ;  /* 0x0000000d800d7221 */ /* 0x000fe20000010000 */
[----:B------:R-:W-:Y:S01]  /*3e40*/  FFMA.FTZ R170, R31, R30, -R35 ;  /* 0x0000001e1faa7223 */ /* 0x000fe20000010823 */
        /* <DEDUP_REMOVED lines=9> */
[----:B---3--:R-:W2:Y:S01]  /*3ee0*/  LDSM.16.MT88.4 R16, [R29+0x4800] ;  /* 0x004800001d10783b */ /* 0x008ea20000004200 */
[----:B----4-:R-:W-:Y:S01]  /*3ef0*/  F2FP.F16.F32.PACK_AB R6, R37, R46 ;  /* 0x0000002e2506723e */ /* 0x010fe200000000ff */
[----:B------:R-:W-:Y:S01]  /*3f00*/  FADD.FTZ R110, R110, R59 ;  /* 0x0000003b6e6e7221 */ /* 0x000fe20000010000 */
[----:B------:R-:W-:Y:S01]  /*3f10*/  FADD.FTZ R112, R112, R53 ;  /* 0x0000003570707221 */ /* 0x000fe20000010000 */
[----:B------:R3:W-:Y:S01]  /*3f20*/  MUFU.EX2 R38, R40 ;  /* 0x0000002800267308 */ /* 0x0007e20000000800 */
[----:B------:R-:W-:Y:S01]  /*3f30*/  LDSM.16.MT88.4 R12, [R136+0x4c00] ;  /* 0x004c0000880c783b */ /* 0x000fe20000004200 */
[----:B------:R-:W-:Y:S01]  /*3f40*/  FADD.FTZ R110, R55, R110 ;  /* 0x0000006e376e7221 */ /* 0x000fe20000010000 */
[----:B------:R-:W-:Y:S01]  /*3f50*/  FADD.FTZ R63, R63, R112 ;  /* 0x000000703f3f7221 */ /* 0x000fe20000010000 */
[----:B-1----:R-:W-:Y:S01]  /*3f60*/  HMMA.16816.F32 R80, R4, R8, R80 ;  /* 0x000000080450723c */ /* 0x002fe20000001850 */
[----:B------:R-:W-:Y:S01]  /*3f70*/  MUFU.EX2 R41, R41 ;  /* 0x0000002900297308 */ /* 0x000fe20000000800 */
[----:B------:R-:W-:Y:S01]  /*3f80*/  FADD.FTZ R9, R67, R110 ;  /* 0x0000006e43097221 */ /* 0x000fe20000010000 */
[----:B------:R-:W-:-:S02]  /*3f90*/  FADD.FTZ R122, R122, R63 ;  /* 0x0000003f7a7a7221 */ /* 0x000fc40000010000 */
[----:B------:R-:W-:Y:S01]  /*3fa0*/  MUFU.EX2 R170, R170 ;  /* 0x000000aa00aa7308 */ /* 0x000fe20000000800 */
[----:B------:R-:W-:Y:S01]  /*3fb0*/  FADD.FTZ R9, R106, R9 ;  /* 0x000000096a097221 */ /* 0x000fe20000010000 */
[----:B------:R-:W-:Y:S01]  /*3fc0*/  FADD.FTZ R61, R61, R122 ;  /* 0x0000007a3d3d7221 */ /* 0x000fe20000010000 */
[----:B------:R-:W-:Y:S02]  /*3fd0*/  HMMA.16816.F32 R76, R4, R10, R76 ;  /* 0x0000000a044c723c */ /* 0x000fe4000000184c */
[----:B------:R-:W-:Y:S01]  /*3fe0*/  FADD.FTZ R104, R104, R9 ;  /* 0x0000000968687221 */ /* 0x000fe20000010000 */
[----:B------:R-:W-:Y:S01]  /*3ff0*/  FADD.FTZ R116, R116, R61 ;  /* 0x0000003d74747221 */ /* 0x000fe20000010000 */
[----:B------:R-:W1:Y:S01]  /*4000*/  LDSM.16.MT88.4 R8, [R29+0x4c00] ;  /* 0x004c00001d08783b */ /* 0x000e620000004200 */
[----:B---3--:R-:W-:Y:S01]  /*4010*/  FFMA.FTZ R40, R33, R30, -R35 ;  /* 0x0000001e21287223 */ /* 0x008fe20000010823 */
[----:B------:R-:W-:Y:S01]  /*4020*/  FADD.FTZ R104, R87, R104 ;  /* 0x0000006857687221 */ /* 0x000fe20000010000 */
[----:B------:R-:W-:Y:S01]  /*4030*/  FADD.FTZ R65, R65, R116 ;  /* 0x0000007441417221 */ /* 0x000fe20000010000 */
[----:B------:R-:W3:Y:S02]  /*4040*/  MUFU.EX2 R33, R42 ;  /* 0x0000002a00217308 */ /* 0x000ee40000000800 */
[----:B------:R-:W-:Y:S01]  /*4050*/  FADD.FTZ R89, R89, R104 ;  /* 0x0000006859597221 */ /* 0x000fe20000010000 */
[----:B------:R-:W-:Y:S01]  /*4060*/  FADD.FTZ R102, R102, R65 ;  /* 0x0000004166667221 */ /* 0x000fe20000010000 */
[----:B------:R-:W4:Y:S02]  /*4070*/  MUFU.EX2 R31, R40 ;  /* 0x00000028001f7308 */ /* 0x000f240000000800 */
[----:B------:R-:W-:-:S04]  /*4080*/  FADD.FTZ R89, R96, R89 ;  /* 0x0000005960597221 */ /* 0x000fc80000010000 */
        /* <DEDUP_REMOVED lines=9> */
[----:B------:R-:W-:Y:S01]  /*4120*/  FADD.FTZ R56, R56, R95 ;  /* 0x0000005f38387221 */ /* 0x000fe20000010000 */
[----:B---3--:R-:W-:Y:S01]  /*4130*/  F2FP.F16.F32.PACK_AB R4, R34, R33 ;  /* 0x000000212204723e */ /* 0x008fe200000000ff */
[----:B------:R-:W-:Y:S02]  /*4140*/  FADD.FTZ R16, R27, R16 ;  /* 0x000000101b107221 */ /* 0x000fe40000010000 */
[----:B------:R-:W-:Y:S01]  /*4150*/  FADD.FTZ R93, R93, R56 ;  /* 0x000000385d5d7221 */ /* 0x000fe20000010000 */
[----:B------:R-:W-:Y:S01]  /*4160*/  F2FP.F16.F32.PACK_AB R5, R41, R38 ;  /* 0x000000262905723e */ /* 0x000fe200000000ff */
[----:B------:R-:W-:Y:S01]  /*4170*/  FADD.FTZ R25, R25, R16 ;  /* 0x0000001019197221 */ /* 0x000fe20000010000 */
[----:B----4-:R-:W-:Y:S01]  /*4180*/  F2FP.F16.F32.PACK_AB R6, R170, R31 ;  /* 0x0000001faa06723e */ /* 0x010fe200000000ff */
[----:B------:R-:W-:Y:S01]  /*4190*/  FADD.FTZ R50, R50, R93 ;  /* 0x0000005d32327221 */ /* 0x000fe20000010000 */
[----:B------:R-:W-:Y:S01]  /*41a0*/  F2FP.F16.F32.PACK_AB R7, R165, R36 ;  /* 0x00000024a507723e */ /* 0x000fe200000000ff */
[----:B------:R-:W-:-:S02]  /*41b0*/  FADD.FTZ R58, R58, R25 ;  /* 0x000000193a3a7221 */ /* 0x000fc40000010000 */
[----:B------:R-:W-:Y:S02]  /*41c0*/  FADD.FTZ R39, R39, R50 ;  /* 0x0000003227277221 */ /* 0x000fe40000010000 */
        /* <DEDUP_REMOVED lines=28> */
.L_x_8366:
        /* <DEDUP_REMOVED lines=78> */
.L_x_8361:
[----:B------:R-:W-:Y:S05]  /*4870*/  BSYNC.RECONVERGENT B0 ;  /* 0x0000000000007941 */ /* 0x000fea0003800200 */
.L_x_8360:
[----:B------:R-:W-:Y:S01]  /*4880*/  SHF.R.U32.HI R139, RZ, 0x1, R90 ;  /* 0x00000001ff8b7819 */ /* 0x000fe2000001165a */
[----:B------:R-:W1:Y:S01]  /*4890*/  S2UR UR6, SR_CgaCtaId ;  /* 0x00000000000679c3 */ /* 0x000e620000008800 */
[C---:B------:R-:W-:Y:S01]  /*48a0*/  SHF.L.U32 R0, R90.reuse, 0x5, RZ ;  /* 0x000000055a007819 */ /* 0x040fe200000006ff */
[----:B------:R-:W-:Y:S01]  /*48b0*/  UMOV UR7, 0x400 ;  /* 0x0000040000077882 */ /* 0x000fe20000000000 */
[----:B------:R-:W-:Y:S01]  /*48c0*/  LOP3.LUT R99, R139, 0x8, RZ, 0xc0, !PT ;  /* 0x000000088b637812 */ /* 0x000fe200078ec0ff */
[----:B------:R-:W-:Y:S01]  /*48d0*/  BSSY.RECONVERGENT B1, `(.L_x_8362) ;  /* 0x0000141000017945 */ /* 0x000fe20003800200 */
[C---:B------:R-:W-:Y:S02]  /*48e0*/  LOP3.LUT R95, R90.reuse, 0x8, RZ, 0xc0, !PT ;  /* 0x000000085a5f7812 */ /* 0x040fe400078ec0ff */
[--C-:B------:R-:W-:Y:S02]  /*48f0*/  LOP3.LUT R92, R99, 0xc0, R0.reuse, 0xf8, !PT ;  /* 0x000000c0635c7812 */ /* 0x100fe400078ef800 */
[----:B------:R-:W-:Y:S02]  /*4900*/  SHF.L.U32 R88, R90, 0x2, RZ ;  /* 0x000000025a587819 */ /* 0x000fe400000006ff */
[--C-:B------:R-:W-:Y:S02]  /*4910*/  LOP3.LUT R94, R95, 0xc0, R0.reuse, 0xf8, !PT ;  /* 0x000000c05f5e7812 */ /* 0x100fe400078ef800 */
[----:B------:R-:W-:Y:S02]  /*4920*/  LOP3.LUT R95, R88, 0x18, RZ, 0xc0, !PT ;  /* 0x00000018585f7812 */ /* 0x000fe400078ec0ff */
[----:B------:R-:W-:Y:S02]  /*4930*/  MOV R121, 0x20 ;  /* 0x0000002000797802 */ /* 0x000fe40000000f00 */
[C---:B------:R-:W-:Y:S02]  /*4940*/  SHF.L.U32 R156, R90.reuse, 0x3, RZ ;  /* 0x000000035a9c7819 */ /* 0x040fe400000006ff */
[----:B------:R-:W-:Y:S02]  /*4950*/  SHF.L.U32 R97, R90, 0x4, RZ ;  /* 0x000000045a617819 */ /* 0x000fe400000006ff */
[C---:B------:R-:W-:Y:S02]  /*4960*/  LOP3.LUT R172, R156.reuse, 0xc0, RZ, 0xc0, !PT ;  /* 0x000000c09cac7812 */ /* 0x040fe400078ec0ff */
[----:B------:R-:W-:Y:S01]  /*4970*/  LOP3.LUT R171, R156, 0x1f20, RZ, 0xc0, !PT ;  /* 0x00001f209cab7812 */ /* 0x000fe200078ec0ff */
[----:B-1----:R-:W-:Y:S01]  /*4980*/  ULEA UR6, UR6, UR7, 0x18 ;  /* 0x0000000706067291 */ /* 0x002fe2000f8ec0ff */
[C---:B------:R-:W-:Y:S02]  /*4990*/  LOP3.LUT R138, R97.reuse, 0x3e00, RZ, 0xc0, !PT ;  /* 0x00003e00618a7812 */ /* 0x040fe400078ec0ff */
[----:B------:R-:W-:Y:S02]  /*49a0*/  LOP3.LUT R97, R97, 0x100, RZ, 0xc0, !PT ;  /* 0x0000010061617812 */ /* 0x000fe400078ec0ff */
[--C-:B------:R-:W-:Y:S02]  /*49b0*/  LOP3.LUT R93, R138, 0x20, R0.reuse, 0xf8, !PT ;  /* 0x000000208a5d7812 */ /* 0x100fe400078ef800 */
[--C-:B------:R-:W-:Y:S02]  /*49c0*/  LOP3.LUT R97, R97, 0x20, R0.reuse, 0xf8, !PT ;  /* 0x0000002061617812 */ /* 0x100fe400078ef800 */
[----:B------:R-:W-:Y:S02]  /*49d0*/  LOP3.LUT R93, R93, 0x100, R0, 0xf8, !PT ;  /* 0x000001005d5d7812 */ /* 0x000fe400078ef800 */
[--C-:B------:R-:W-:Y:S02]  /*49e0*/  LOP3.LUT R94, R97, R94, R95.reuse, 0xf6, !PT ;  /* 0x0000005e615e7212 */ /* 0x100fe400078ef65f */
[----:B------:R-:W-:Y:S02]  /*49f0*/  LOP3.LUT R92, R93, R92, R95, 0xf6, !PT ;  /* 0x0000005c5d5c7212 */ /* 0x000fe400078ef65f */
[----:B------:R-:W-:Y:S02]  /*4a00*/  MOV R137, UR6 ;  /* 0x0000000600897c02 */ /* 0x000fe40008000f00 */
[----:B------:R-:W-:Y:S02]  /*4a10*/  LOP3.LUT R155, R90, 0x18, RZ, 0xc0, !PT ;  /* 0x000000185a9b7812 */ /* 0x000fe400078ec0ff */
[-C--:B------:R-:W-:Y:S02]  /*4a20*/  LEA R0, R92, R137.reuse, 0x1 ;  /* 0x000000895c007211 */ /* 0x080fe400078e08ff */
[----:B------:R-:W-:Y:S02]  /*4a30*/  LEA R140, R94, R137, 0x1 ;  /* 0x000000895e8c7211 */ /* 0x000fe400078e08ff */
[----:B------:R-:W-:Y:S02]  /*4a40*/  LOP3.LUT R155, R172, R155, RZ, 0xfc, !PT ;  /* 0x0000009bac9b7212 */ /* 0x000fe400078efcff */
[----:B------:R-:W-:Y:S02]  /*4a50*/  IADD3 R172, P0, PT, R161, R150, RZ ;  /* 0x00000096a1ac7210 */ /* 0x000fe40007f1e0ff */
[----:B------:R-:W-:Y:S02]  /*4a60*/  LOP3.LUT R84, R156, 0x18, RZ, 0xc0, !PT ;  /* 0x000000189c547812 */ /* 0x000fe400078ec0ff */
[----:B------:R-:W-:Y:S02]  /*4a70*/  IADD3.X R173, PT, PT, R162, R151, RZ, P0, !PT ;  /* 0x00000097a2ad7210 */ /* 0x000fe400007fe4ff */
[-C--:B------:R-:W-:Y:S02]  /*4a80*/  IADD3 R174, P0, PT, R172, R141.reuse, RZ ;  /* 0x0000008dacae7210 */ /* 0x080fe40007f1e0ff */
[----:B------:R-:W-:Y:S02]  /*4a90*/  LOP3.LUT R84, R155, R84, RZ, 0x3c, !PT ;  /* 0x000000549b547212 */ /* 0x000fe400078e3cff */
[----:B------:R-:W-:Y:S02]  /*4aa0*/  IADD3.X R175, PT, PT, R173, R142, RZ, P0, !PT ;  /* 0x0000008eadaf7210 */ /* 0x000fe400007fe4ff */
        /* <DEDUP_REMOVED lines=9> */
[----:B------:R-:W-:Y:S02]  /*4b40*/  IADD3 R154, PT, PT, R154, -0x1, RZ ;  /* 0xffffffff9a9a7810 */ /* 0x000fe40007ffe0ff */
[----:B------:R-:W-:Y:S02]  /*4b50*/  SEL R121, R121, 0xffffffe0, !P0 ;  /* 0xffffffe079797807 */ /* 0x000fe40004000000 */
[----:B------:R-:W-:Y:S02]  /*4b60*/  ISETP.GT.AND P2, PT, R154, R147, PT ;  /* 0x000000939a00720c */ /* 0x000fe40003f44270 */
[C---:B------:R-:W-:Y:S01]  /*4b70*/  IADD3 R128, PT, PT, R121.reuse, R0, RZ ;  /* 0x0000000079807210 */ /* 0x040fe20007ffe0ff */
[----:B------:R-:W-:Y:S08]  /*4b80*/  LDGSTS.E.BYPASS.LTC128B.128 [R171+0x3800], desc[UR4][R172.64] ;  /* 0x03800000acab7fae */ /* 0x000ff0000b981a04 */
[----:B------:R1:W-:Y:S08]  /*4b90*/  LDGSTS.E.BYPASS.LTC128B.128 [R171+0x4000], desc[UR4][R174.64] ;  /* 0x04000000aeab7fae */ /* 0x0003f0000b981a04 */
[----:B------:R2:W-:Y:S08]  /*4ba0*/  LDGSTS.E.BYPASS.LTC128B.128 [R171+0x4800], desc[UR4][R176.64] ;  /* 0x04800000b0ab7fae */ /* 0x0005f0000b981a04 */
[----:B------:R3:W-:Y:S08]  /*4bb0*/  LDSM.16.M88.4 R92, [R0] ;  /* 0x00000000005c783b */ /* 0x0007f00000000200 */
[----:B------:R-:W4:Y:S04]  /*4bc0*/  LD.E R84, desc[UR4][R2.64+0x18c] ;  /* 0x00018c0402547980 */ /* 0x000f28000c101900 */
[----:B------:R-:W5:Y:S08]  /*4bd0*/  LDSM.16.M88.4 R96, [R140+0x1000] ;  /* 0x001000008c60783b */ /* 0x000f700000000200 */
[----:B------:R-:W0:Y:S01]  /*4be0*/  LDGDEPBAR ;  /* 0x00000000000079af */ /* 0x000e220000000000 */
[----:B---3--:R-:W-:Y:S07]  /*4bf0*/  IADD3 R0, PT, PT, R121, R140, RZ ;  /* 0x0000008c79007210 */ /* 0x008fee0007ffe0ff */
[----:B------:R-:W3:Y:S08]  /*4c00*/  LDSM.16.M88.4 R100, [R140+0x1400] ;  /* 0x001400008c64783b */ /* 0x000ef00000000200 */
[----:B------:R-:W1:Y:S08]  /*4c10*/  LDSM.16.M88.4 R104, [R140+0x1800] ;  /* 0x001800008c68783b */ /* 0x000e700000000200 */
[----:B------:R-:W2:Y:S08]  /*4c20*/  LDSM.16.M88.4 R108, [R140+0x1c00] ;  /* 0x001c00008c6c783b */ /* 0x000eb00000000200 */
[----:B------:R-:W2:Y:S01]  /*4c30*/  LDSM.16.M88.4 R112, [R140+0x2000] ;  /* 0x002000008c70783b */ /* 0x000ea20000000200 */
[C---:B-----5:R-:W-:Y:S07]  /*4c40*/  HMMA.16816.F32 R4, R92.reuse, R96, RZ ;  /* 0x000000605c04723c */ /* 0x060fee00000018ff */
[----:B------:R-:W5:Y:S01]  /*4c50*/  LDSM.16.M88.4 R116, [R140+0x2400] ;  /* 0x002400008c74783b */ /* 0x000f620000000200 */
[C---:B------:R-:W-:Y:S07]  /*4c60*/  HMMA.16816.F32 R8, R92.reuse, R98, RZ ;  /* 0x000000625c08723c */ /* 0x040fee00000018ff */
[----:B------:R-:W5:Y:S01]  /*4c70*/  LDSM.16.M88.4 R120, [R140+0x2800] ;  /* 0x002800008c78783b */ /* 0x000f620000000200 */
[C---:B---3--:R-:W-:Y:S07]  /*4c80*/  HMMA.16816.F32 R12, R92.reuse, R100, RZ ;  /* 0x000000645c0c723c */ /* 0x048fee00000018ff */
[----:B------:R-:W3:Y:S01]  /*4c90*/  LDSM.16.M88.4 R124, [R140+0x2c00] ;  /* 0x002c00008c7c783b */ /* 0x000ee20000000200 */
        /* <DEDUP_REMOVED lines=10> */
[C---:B-----5:R-:W-:Y:S08]  /*4d40*/  HMMA.16816.F32 R44, R92.reuse, R116, RZ ;  /* 0x000000745c2c723c */ /* 0x060ff000000018ff */
[C---:B------:R-:W-:Y:S08]  /*4d50*/  HMMA.16816.F32 R48, R92.reuse, R118, RZ ;  /* 0x000000765c30723c */ /* 0x040ff000000018ff */
[C---:B------:R-:W-:Y:S08]  /*4d60*/  HMMA.16816.F32 R52, R92.reuse, R120, RZ ;  /* 0x000000785c34723c */ /* 0x040ff000000018ff */
[C---:B------:R-:W-:Y:S08]  /*4d70*/  HMMA.16816.F32 R56, R92.reuse, R122, RZ ;  /* 0x0000007a5c38723c */ /* 0x040ff000000018ff */
[C---:B---3--:R-:W-:Y:S08]  /*4d80*/  HMMA.16816.F32 R60, R92.reuse, R124, RZ ;  /* 0x0000007c5c3c723c */ /* 0x048ff000000018ff */
        /* <DEDUP_REMOVED lines=16> */
[-C--:B----4-:R-:W-:Y:S01]  /*4e90*/  FMUL.FTZ R200, R4, R84.reuse ;  /* 0x0000005404c87220 */ /* 0x090fe20000410000 */
        /* <DEDUP_REMOVED lines=213> */
.L_x_8365:
[----:B------:R-:W-:Y:S05]  /*5bf0*/  BSYNC.RECONVERGENT B0 ;  /* 0x0000000000007941 */ /* 0x000fea0003800200 */
.L_x_8364:
        /* <DEDUP_REMOVED lines=14> */
.L_x_8363:
[----:B------:R-:W-:Y:S05]  /*5ce0*/  BSYNC.RECONVERGENT B1 ;  /* 0x0000000000017941 */ /* 0x000fea0003800200 */
.L_x_8362:
[----:B------:R-:W3:Y:S01]  /*5cf0*/  LD.E R21, desc[UR4][R2.64+0xdc] ;  /* 0x0000dc0402157980 */ /* 0x000ee2000c101900 */
[----:B-12---:R-:W-:Y:S02]  /*5d00*/  FMNMX3.FTZ R5, R89, R200, R198, !PT ;  /* 0x000000c859057276 */ /* 0x006fe400078100c6 */
[----:B------:R-:W-:Y:S01]  /*5d10*/  FMNMX3.FTZ R7, R91, R194, R196, !PT ;  /* 0x000000c25b077276 */ /* 0x000fe200078100c4 */
[----:B------:R-:W-:Y:S01]  /*5d20*/  LDSM.16.MT88.4 R12, [R136+0x3000] ;  /* 0x00300000880c783b */ /* 0x000fe20000004200 */
[----:B------:R-:W-:Y:S02]  /*5d30*/  FMNMX3.FTZ R4, R5, R204, R206, !PT ;  /* 0x000000cc05047276 */ /* 0x000fe400078100ce */
[----:B------:R-:W-:Y:S02]  /*5d40*/  FMNMX3.FTZ R0, R7, R208, R210, !PT ;  /* 0x000000d007007276 */ /* 0x000fe400078100d2 */
[----:B------:R-:W-:Y:S02]  /*5d50*/  FMNMX3.FTZ R4, R4, R202, R243, !PT ;  /* 0x000000ca04047276 */ /* 0x000fe400078100f3 */
        /* <DEDUP_REMOVED lines=33> */
[----:B------:R-:W2:Y:S01]  /*5f70*/  SHFL.BFLY PT, R0, R7, 0x2, 0x1f ;  /* 0x0c401f0007007f89 */ /* 0x000ea200000e0000 */
[----:B------:R-:W-:Y:S07]  /*5f80*/  IADD3 R163, PT, PT, R163, -0x80, RZ ;  /* 0xffffff80a3a37810 */ /* 0x000fee0007ffe0ff */
[----:B------:R-:W-:Y:S08]  /*5f90*/  LDSM.16.MT88.4 R28, [R44] ;  /* 0x000000002c1c783b */ /* 0x000ff00000004200 */
        /* <DEDUP_REMOVED lines=14> */
[C---:B------:R-:W-:Y:S01]  /*6080*/  FMUL.FTZ R22, R21.reuse, R4 ;  /* 0x0000000415167220 */ /* 0x040fe20000410000 */
[----:B------:R-:W-:Y:S02]  /*6090*/  FMUL.FTZ R23, R21, R6 ;  /* 0x0000000615177220 */ /* 0x000fe40000410000 */
[----:B------:R-:W-:Y:S02]  /*60a0*/  FSEL R48, R48, RZ, P2 ;  /* 0x000000ff30307208 */ /* 0x000fe40001000000 */
[----:B------:R-:W-:Y:S01]  /*60b0*/  FSETP.NEU.FTZ.AND P2, PT, R0, -INF , PT ;  /* 0xff8000000000780b */ /* 0x000fe20003f5d000 */
[----:B------:R-:W1:Y:S02]  /*60c0*/  MUFU.EX2 R22, R22 ;  /* 0x0000001600167308 */ /* 0x000e640000000800 */
        /* <DEDUP_REMOVED lines=25> */
[-CC-:B------:R-:W-:Y:S01]  /*6260*/  FFMA.FTZ R76, R251, R21.reuse, -R46.reuse ;  /* 0x00000015fb4c7223 */ /* 0x180fe2000001082e */
[-C--:B------:R-:W-:Y:S07]  /*6270*/  FFMA.FTZ R63, R227, R21.reuse, -R46 ;  /* 0x00000015e33f7223 */ /* 0x080fee000001082e */
[----:B------:R-:W2:Y:S01]  /*6280*/  MUFU.EX2 R53, R53 ;  /* 0x0000003500357308 */ /* 0x000ea20000000800 */
[-C--:B------:R-:W-:Y:S01]  /*6290*/  FFMA.FTZ R56, R249, R21.reuse, -R48 ;  /* 0x00000015f9387223 */ /* 0x080fe20000010830 */
[-C--:B------:R-:W-:Y:S01]  /*62a0*/  FFMA.FTZ R67, R237, R21.reuse, -R46 ;  /* 0x00000015ed437223 */ /* 0x080fe2000001082e */
[-C--:B------:R-:W-:Y:S07]  /*62b0*/  FFMA.FTZ R49, R192, R21.reuse, -R48 ;  /* 0x00000015c0317223 */ /* 0x080fee0000010830 */
[----:B------:R-:W3:Y:S01]  /*62c0*/  MUFU.EX2 R50, R50 ;  /* 0x0000003200327308 */ /* 0x000ee20000000800 */
[--C-:B------:R-:W-:Y:S01]  /*62d0*/  FFMA.FTZ R66, R241, R21, -R46.reuse ;  /* 0x00000015f1427223 */ /* 0x100fe2000001082e */
[----:B-1----:R-:W-:Y:S01]  /*62e0*/  F2FP.F16.F32.PACK_AB R24, R51, R58 ;  /* 0x0000003a3318723e */ /* 0x002fe200000000ff */
[C---:B------:R-:W-:Y:S07]  /*62f0*/  FMUL.FTZ R18, R22.reuse, R70 ;  /* 0x0000004616127220 */ /* 0x040fee0000410000 */
[----:B------:R-:W1:Y:S01]  /*6300*/  MUFU.EX2 R52, R52 ;  /* 0x0000003400347308 */ /* 0x000e620000000800 */
[C---:B------:R-:W-:Y:S01]  /*6310*/  FMUL.FTZ R19, R22.reuse, R71 ;  /* 0x0000004716137220 */ /* 0x040fe20000410000 */
[C---:B------:R-:W-:Y:S01]  /*6320*/  FMUL.FTZ R16, R23.reuse, R68 ;  /* 0x0000004417107220 */ /* 0x040fe20000410000 */
[----:B------:R-:W-:Y:S07]  /*6330*/  FMUL.FTZ R17, R23, R69 ;  /* 0x0000004517117220 */ /* 0x000fee0000410000 */
[----:B------:R-:W-:Y:S01]  /*6340*/  MUFU.EX2 R59, R59 ;  /* 0x0000003b003b7308 */ /* 0x000fe20000000800 */
[----:B------:R-:W-:Y:S01]  /*6350*/  FFMA.FTZ R71, R205, R21, -R46 ;  /* 0x00000015cd477223 */ /* 0x000fe2000001082e */
[----:B--2---:R-:W-:Y:S01]  /*6360*/  F2FP.F16.F32.PACK_AB R25, R53, R57 ;  /* 0x000000393519723e */ /* 0x004fe200000000ff */
[-CC-:B------:R-:W-:Y:S07]  /*6370*/  FFMA.FTZ R197, R197, R21.reuse, -R48.reuse ;  /* 0x00000015c5c57223 */ /* 0x180fee0000010830 */
[----:B------:R-:W2:Y:S01]  /*6380*/  MUFU.EX2 R54, R54 ;  /* 0x0000003600367308 */ /* 0x000ea20000000800 */
[-CC-:B------:R-:W-:Y:S01]  /*6390*/  FFMA.FTZ R61, R235, R21.reuse, -R48.reuse ;  /* 0x00000015eb3d7223 */ /* 0x180fe20000010830 */
[----:B---3--:R-:W-:Y:S01]  /*63a0*/  F2FP.F16.F32.PACK_AB R26, R45, R50 ;  /* 0x000000322d1a723e */ /* 0x008fe200000000ff */
[-C--:B------:R-:W-:Y:S07]  /*63b0*/  FFMA.FTZ R60, R239, R21.reuse, -R48 ;  /* 0x00000015ef3c7223 */ /* 0x080fee0000010830 */
[----:B------:R-:W-:Y:S01]  /*63c0*/  MUFU.EX2 R76, R76 ;  /* 0x0000004c004c7308 */ /* 0x000fe20000000800 */
[-CC-:B------:R-:W-:Y:S01]  /*63d0*/  FFMA.FTZ R65, R247, R21.reuse, -R46.reuse ;  /* 0x00000015f7417223 */ /* 0x180fe2000001082e */
[----:B-1----:R-:W-:Y:S01]  /*63e0*/  F2FP.F16.F32.PACK_AB R27, R47, R52 ;  /* 0x000000342f1b723e */ /* 0x002fe200000000ff */
[-C--:B------:R-:W-:Y:S07]  /*63f0*/  FFMA.FTZ R62, R225, R21.reuse, -R46 ;  /* 0x00000015e13e7223 */ /* 0x080fee000001082e */
[----:B------:R-:W1:Y:S01]  /*6400*/  MUFU.EX2 R63, R63 ;  /* 0x0000003f003f7308 */ /* 0x000e620000000800 */
        /* <DEDUP_REMOVED lines=11> */
[C---:B------:R-:W-:Y:S05]  /*64c0*/  FMUL.FTZ R15, R22.reuse, R75 ;  /* 0x0000004b160f7220 */ /* 0x040fea0000410000 */
[----:B------:R-:W3:Y:S01]  /*64d0*/  MUFU.EX2 R49, R49 ;  /* 0x0000003100317308 */ /* 0x000ee20000000800 */
[-CC-:B------:R-:W-:Y:S01]  /*64e0*/  FFMA.FTZ R73, R215, R21.reuse, -R46.reuse ;  /* 0x00000015d7497223 */ /* 0x180fe2000001082e */
[-C--:B------:R-:W-:Y:S01]  /*64f0*/  FFMA.FTZ R69, R231, R21.reuse, -R46 ;  /* 0x00000015e7457223 */ /* 0x080fe2000001082e */
[-C--:B------:R-:W-:Y:S07]  /*6500*/  FFMA.FTZ R70, R217, R21.reuse, -R48 ;  /* 0x00000015d9467223 */ /* 0x080fee0000010830 */
[----:B------:R-:W4:Y:S01]  /*6510*/  MUFU.EX2 R66, R66 ;  /* 0x0000004200427308 */ /* 0x000f220000000800 */
[-C--:B------:R-:W-:Y:S01]  /*6520*/  FFMA.FTZ R72, R199, R21.reuse, -R46 ;  /* 0x00000015c7487223 */ /* 0x080fe2000001082e */
[C---:B------:R-:W-:Y:S08]  /*6530*/  HMMA.16816.F32 R12, R24.reuse, R28, R12 ;  /* 0x0000001c180c723c */ /* 0x040ff0000000180c */
[----:B------:R-:W-:Y:S01]  /*6540*/  MUFU.EX2 R73, R73 ;  /* 0x0000004900497308 */ /* 0x000fe20000000800 */
[-CC-:B------:R-:W-:Y:S01]  /*6550*/  FFMA.FTZ R221, R221, R21.reuse, -R48.reuse ;  /* 0x00000015dddd7223 */ /* 0x180fe20000010830 */
[--C-:B------:R-:W-:Y:S01]  /*6560*/  FFMA.FTZ R223, R223, R21, -R48.reuse ;  /* 0x00000015dfdf7223 */ /* 0x100fe20000010830 */
[----:B------:R-:W-:Y:S07]  /*6570*/  FFMA.FTZ R57, R22, R165, R57 ;  /* 0x000000a516397223 */ /* 0x000fee0000010039 */
[----:B------:R-:W-:Y:S01]  /*6580*/  MUFU.EX2 R61, R61 ;  /* 0x0000003d003d7308 */ /* 0x000fe20000000800 */
[----:B------:R-:W-:Y:S01]  /*6590*/  FFMA.FTZ R22, R207, R21, -R48 ;  /* 0x00000015cf167223 */ /* 0x000fe20000010830 */
[----:B------:R-:W-:Y:S01]  /*65a0*/  HMMA.16816.F32 R16, R24, R30, R16 ;  /* 0x0000001e1810723c */ /* 0x000fe20000001810 */
[----:B------:R-:W5:Y:S07]  /*65b0*/  LDSM.16.MT88.4 R28, [R44+0x800] ;  /* 0x000800002c1c783b */ /* 0x000f6e0000004200 */
[----:B------:R-:W5:Y:S01]  /*65c0*/  MUFU.EX2 R60, R60 ;  /* 0x0000003c003c7308 */ /* 0x000f620000000800 */
[----:B--2---:R-:W-:Y:S01]  /*65d0*/  F2FP.F16.F32.PACK_AB R24, R54, R59 ;  /* 0x0000003b3618723e */ /* 0x004fe200000000ff */
[----:B------:R-:W-:Y:S01]  /*65e0*/  FADD.FTZ R57, R53, R57 ;  /* 0x0000003935397221 */ /* 0x000fe20000010000 */
[----:B-1----:R-:W-:Y:S07]  /*65f0*/  F2FP.F16.F32.PACK_AB R25, R63, R76 ;  /* 0x0000004c3f19723e */ /* 0x002fee00000000ff */
[----:B------:R-:W-:Y:S01]  /*6600*/  MUFU.EX2 R65, R65 ;  /* 0x0000004100417308 */ /* 0x000fe20000000800 */
[----:B---3--:R-:W-:Y:S01]  /*6610*/  F2FP.F16.F32.PACK_AB R26, R49, R56 ;  /* 0x00000038311a723e */ /* 0x008fe200000000ff */
[----:B------:R-:W-:Y:S01]  /*6620*/  FADD.FTZ R52, R52, R57 ;  /* 0x0000003934347221 */ /* 0x000fe20000010000 */
[----:B----4-:R-:W-:Y:S07]  /*6630*/  F2FP.F16.F32.PACK_AB R27, R66, R67 ;  /* 0x00000043421b723e */ /* 0x010fee00000000ff */
[----:B------:R-:W-:Y:S01]  /*6640*/  MUFU.EX2 R22, R22 ;  /* 0x0000001600167308 */ /* 0x000fe20000000800 */
[----:B------:R-:W-:Y:S01]  /*6650*/  FFMA.FTZ R58, R23, R170, R58 ;  /* 0x000000aa173a7223 */ /* 0x000fe2000001003a */
[-C--:B------:R-:W-:Y:S01]  /*6660*/  FFMA.FTZ R23, R213, R21.reuse, -R48 ;  /* 0x00000015d5177223 */ /* 0x080fe20000010830 */
[-C--:B------:R-:W-:Y:S07]  /*6670*/  FFMA.FTZ R209, R209, R21.reuse, -R46 ;  /* 0x00000015d1d17223 */ /* 0x080fee000001082e */
[----:B------:R-:W1:Y:S01]  /*6680*/  MUFU.EX2 R62, R62 ;  /* 0x0000003e003e7308 */ /* 0x000e620000000800 */
[----:B------:R-:W-:Y:S01]  /*6690*/  FADD.FTZ R53, R51, R58 ;  /* 0x0000003a33357221 */ /* 0x000fe20000010000 */
        /* <DEDUP_REMOVED lines=8> */
[----:B------:R-:W2:Y:S07]  /*6720*/  LDSM.16.MT88.4 R32, [R136+0x3c00] ;  /* 0x003c00008820783b */ /* 0x000eae0000004200 */
[----:B------:R-:W3:Y:S01]  /*6730*/  MUFU.EX2 R55, R55 ;  /* 0x0000003700377308 */ /* 0x000ee20000000800 */
[-CC-:B------:R-:W-:Y:S01]  /*6740*/  FFMA.FTZ R188, R188, R21.reuse, -R48.reuse ;  /* 0x00000015bcbc7223 */ /* 0x180fe20000010830 */
[-C--:B------:R-:W-:Y:S01]  /*6750*/  FFMA.FTZ R182, R182, R21.reuse, -R48 ;  /* 0x00000015b6b67223 */ /* 0x080fe20000010830 */
[-C--:B------:R-:W-:Y:S07]  /*6760*/  FFMA.FTZ R181, R181, R21.reuse, -R46 ;  /* 0x00000015b5b57223 */ /* 0x080fee000001082e */
[----:B------:R-:W-:Y:S01]  /*6770*/  MUFU.EX2 R68, R68 ;  /* 0x0000004400447308 */ /* 0x000fe20000000800 */
[-CC-:B------:R-:W-:Y:S01]  /*6780*/  FFMA.FTZ R179, R179, R21.reuse, -R48.reuse ;  /* 0x00000015b3b37223 */ /* 0x180fe20000010830 */
[C---:B------:R-:W-:Y:S08]  /*6790*/  HMMA.16816.F32 R12, R24.reuse, R36, R12 ;  /* 0x00000024180c723c */ /* 0x040ff0000000180c */
[----:B------:R-:W4:Y:S01]  /*67a0*/  MUFU.EX2 R69, R69 ;  /* 0x0000004500457308 */ /* 0x000f220000000800 */
[-C--:B------:R-:W-:Y:S01]  /*67b0*/  FFMA.FTZ R178, R178, R21.reuse, -R48 ;  /* 0x00000015b2b27223 */ /* 0x080fe20000010830 */
[-C--:B------:R-:W-:Y:S01]  /*67c0*/  FFMA.FTZ R175, R175, R21.reuse, -R46 ;  /* 0x00000015afaf7223 */ /* 0x080fe2000001082e */
[-CC-:B------:R-:W-:Y:S07]  /*67d0*/  FFMA.FTZ R174, R174, R21.reuse, -R48.reuse ;  /* 0x00000015aeae7223 */ /* 0x180fee0000010830 */
[----:B------:R-:W-:Y:S01]  /*67e0*/  MUFU.EX2 R70, R70 ;  /* 0x0000004600467308 */ /* 0x000fe20000000800 */
[--C-:B------:R-:W-:Y:S01]  /*67f0*/  FFMA.FTZ R177, R177, R21, -R48.reuse ;  /* 0x00000015b1b17223 */ /* 0x100fe20000010830 */
[----:B------:R-:W-:Y:S01]  /*6800*/  HMMA.16816.F32 R16, R24, R38, R16 ;  /* 0x000000261810723c */ /* 0x000fe20000001810 */
[----:B------:R-:W2:Y:S07]  /*6810*/  LDSM.16.MT88.4 R36, [R44+0xc00] ;  /* 0x000c00002c24783b */ /* 0x000eae0000004200 */
[----:B------:R-:W-:Y:S01]  /*6820*/  MUFU.EX2 R72, R72 ;  /* 0x0000004800487308 */ /* 0x000fe20000000800 */
[----:B-----5:R-:W-:Y:S01]  /*6830*/  F2FP.F16.F32.PACK_AB R24, R60, R61 ;  /* 0x0000003d3c18723e */ /* 0x020fe200000000ff */
[--C-:B------:R-:W-:Y:S01]  /*6840*/  FFMA.FTZ R172, R172, R21, -R48.reuse ;  /* 0x00000015acac7223 */ /* 0x100fe20000010830 */
[----:B-1----:R-:W-:Y:S07]  /*6850*/  F2FP.F16.F32.PACK_AB R25, R62, R65 ;  /* 0x000000413e19723e */ /* 0x002fee00000000ff */
[----:B------:R-:W-:Y:S01]  /*6860*/  MUFU.EX2 R58, R209 ;  /* 0x000000d1003a7308 */ /* 0x000fe20000000800 */
[----:B---3--:R-:W-:Y:S02]  /*6870*/  F2FP.F16.F32.PACK_AB R26, R55, R64 ;  /* 0x00000040371a723e */ /* 0x008fe400000000ff */
[----:B----4-:R-:W-:Y:S07]  /*6880*/  F2FP.F16.F32.PACK_AB R27, R69, R68 ;  /* 0x00000044451b723e */ /* 0x010fee00000000ff */
        /* <DEDUP_REMOVED lines=40> */
[----:B------:R-:W-:Y:S01]  /*6b10*/  F2FP.F16.F32.PACK_AB R24, R22, R23 ;  /* 0x000000171618723e */ /* 0x000fe200000000ff */
[----:B------:R-:W-:Y:S01]  /*6b20*/  FADD.FTZ R67, R67, R76 ;  /* 0x0000004c43437221 */ /* 0x000fe20000010000 */
[----:B------:R-:W-:Y:S01]  /*6b30*/  F2FP.F16.F32.PACK_AB R25, R51, R58 ;  /* 0x0000003a3319723e */ /* 0x000fe200000000ff */
[----:B------:R-:W-:Y:S01]  /*6b40*/  FADD.FTZ R74, R49, R74 ;  /* 0x0000004a314a7221 */ /* 0x000fe20000010000 */
[----:B-1----:R-:W-:Y:S01]  /*6b50*/  F2FP.F16.F32.PACK_AB R26, R47, R50 ;  /* 0x000000322f1a723e */ /* 0x002fe200000000ff */
[----:B------:R-:W-:Y:S01]  /*6b60*/  FADD.FTZ R66, R66, R67 ;  /* 0x0000004342427221 */ /* 0x000fe20000010000 */
[----:B---3--:R-:W-:Y:S01]  /*6b70*/  F2FP.F16.F32.PACK_AB R27, R45, R52 ;  /* 0x000000342d1b723e */ /* 0x008fe200000000ff */
[----:B------:R-:W-:Y:S02]  /*6b80*/  LDSM.16.MT88.4 R76, [R136+0x4c00] ;  /* 0x004c0000884c783b */ /* 0x000fe40000004200 */
[----:B------:R-:W-:Y:S01]  /*6b90*/  MUFU.EX2 R54, R54 ;  /* 0x0000003600367308 */ /* 0x000fe20000000800 */
[----:B------:R-:W-:Y:S01]  /*6ba0*/  FADD.FTZ R65, R65, R66 ;  /* 0x0000004241417221 */ /* 0x000fe20000010000 */
[-C--:B------:R-:W-:Y:S01]  /*6bb0*/  FFMA.FTZ R66, R187, R21.reuse, -R48 ;  /* 0x00000015bb427223 */ /* 0x080fe20000010830 */
[-C--:B------:R-:W-:Y:S07]  /*6bc0*/  FFMA.FTZ R59, R184, R21.reuse, -R46 ;  /* 0x00000015b83b7223 */ /* 0x080fee000001082e */
[----:B------:R-:W1:Y:S01]  /*6bd0*/  MUFU.EX2 R53, R53 ;  /* 0x0000003500357308 */ /* 0x000e620000000800 */
[C---:B-----5:R-:W-:Y:S03]  /*6be0*/  HMMA.16816.F32 R4, R24.reuse, R28, R4 ;  /* 0x0000001c1804723c */ /* 0x060fe60000001804 */
[----:B------:R-:W-:Y:S06]  /*6bf0*/  FADD.FTZ R61, R61, R74 ;  /* 0x0000004a3d3d7221 */ /* 0x000fec0000010000 */
[----:B------:R-:W-:Y:S01]  /*6c00*/  MUFU.EX2 R49, R188 ;  /* 0x000000bc00317308 */ /* 0x000fe20000000800 */
[----:B------:R-:W-:Y:S01]  /*6c10*/  FADD.FTZ R65, R62, R65 ;  /* 0x000000413e417221 */ /* 0x000fe20000010000 */
[-C--:B------:R-:W-:Y:S01]  /*6c20*/  FFMA.FTZ R62, R183, R21.reuse, -R48 ;  /* 0x00000015b73e7223 */ /* 0x080fe20000010830 */
[----:B------:R-:W-:Y:S01]  /*6c30*/  FADD.FTZ R61, R60, R61 ;  /* 0x0000003d3c3d7221 */ /* 0x000fe20000010000 */
[C---:B------:R-:W-:Y:S01]  /*6c40*/  HMMA.16816.F32 R8, R24.reuse, R30, R8 ;  /* 0x0000001e1808723c */ /* 0x040fe20000001808 */
[----:B------:R-:W3:Y:S05]  /*6c50*/  LDSM.16.MT88.4 R28, [R44+0x1400] ;  /* 0x001400002c1c783b */ /* 0x000eea0000004200 */
[----:B------:R-:W5:Y:S01]  /*6c60*/  MUFU.EX2 R66, R66 ;  /* 0x0000004200427308 */ /* 0x000f620000000800 */
[-CC-:B------:R-:W-:Y:S01]  /*6c70*/  FFMA.FTZ R60, R185, R21.reuse, -R46.reuse ;  /* 0x00000015b93c7223 */ /* 0x180fe2000001082e */
[----:B------:R-:W-:Y:S01]  /*6c80*/  FADD.FTZ R68, R68, R65 ;  /* 0x0000004144447221 */ /* 0x000fe20000010000 */
[----:B------:R-:W-:Y:S07]  /*6c90*/  FADD.FTZ R64, R64, R61 ;  /* 0x0000003d40407221 */ /* 0x000fee0000010000 */
[----:B------:R-:W-:Y:S01]  /*6ca0*/  MUFU.EX2 R59, R59 ;  /* 0x0000003b003b7308 */ /* 0x000fe20000000800 */
[-C--:B------:R-:W-:Y:S01]  /*6cb0*/  FFMA.FTZ R63, R180, R21.reuse, -R46 ;  /* 0x00000015b43f7223 */ /* 0x080fe2000001082e */
        /* <DEDUP_REMOVED lines=8> */
[----:B------:R-:W3:Y:S07]  /*6d40*/  LDSM.16.MT88.4 R32, [R136+0x4800] ;  /* 0x004800008820783b */ /* 0x000eee0000004200 */
[----:B------:R-:W3:Y:S01]  /*6d50*/  MUFU.EX2 R62, R62 ;  /* 0x0000003e003e7308 */ /* 0x000ee20000000800 */
[----:B-1----:R-:W-:Y:S01]  /*6d60*/  F2FP.F16.F32.PACK_AB R24, R53, R54 ;  /* 0x000000363518723e */ /* 0x002fe200000000ff */
[----:B------:R-:W-:Y:S01]  /*6d70*/  FADD.FTZ R70, R70, R55 ;  /* 0x0000003746467221 */ /* 0x000fe20000010000 */
[----:B------:R-:W-:Y:S07]  /*6d80*/  F2FP.F16.F32.PACK_AB R25, R57, R56 ;  /* 0x000000383919723e */ /* 0x000fee00000000ff */
[----:B------:R-:W-:Y:S01]  /*6d90*/  MUFU.EX2 R63, R63 ;  /* 0x0000003f003f7308 */ /* 0x000fe20000000800 */
[----:B-----5:R-:W-:Y:S01]  /*6da0*/  F2FP.F16.F32.PACK_AB R26, R66, R49 ;  /* 0x00000031421a723e */ /* 0x020fe200000000ff */
[----:B------:R-:W-:Y:S01]  /*6db0*/  FFMA.FTZ R48, R173, R21, -R48 ;  /* 0x00000015ad307223 */ /* 0x000fe20000010830 */
[----:B--2---:R-:W-:Y:S07]  /*6dc0*/  F2FP.F16.F32.PACK_AB R27, R60, R59 ;  /* 0x0000003b3c1b723e */ /* 0x004fee00000000ff */
[----:B------:R-:W1:Y:S10]  /*6dd0*/  MUFU.EX2 R64, R181 ;  /* 0x000000b500407308 */ /* 0x000e740000000800 */
[----:B------:R-:W-:Y:S01]  /*6de0*/  MUFU.EX2 R72, R179 ;  /* 0x000000b300487308 */ /* 0x000fe20000000800 */
[C---:B----4-:R-:W-:Y:S09]  /*6df0*/  HMMA.16816.F32 R4, R24.reuse, R36, R4 ;  /* 0x000000241804723c */ /* 0x050ff20000001804 */
[----:B------:R-:W2:Y:S01]  /*6e00*/  MUFU.EX2 R55, R178 ;  /* 0x000000b200377308 */ /* 0x000ea20000000800 */
        /* <DEDUP_REMOVED lines=8> */
[----:B------:R-:W-:Y:S01]  /*6e90*/  FADD.FTZ R73, R42, R73 ;  /* 0x000000492a497221 */ /* 0x000fe20000010000 */
[-CC-:B------:R-:W-:Y:S07]  /*6ea0*/  FFMA.FTZ R42, R87, R21.reuse, -R46.reuse ;  /* 0x00000015572a7223 */ /* 0x180fee000001082e */
[----:B------:R-:W-:Y:S01]  /*6eb0*/  MUFU.EX2 R43, R174 ;  /* 0x000000ae002b7308 */ /* 0x000fe20000000800 */
[C---:B---3--:R-:W-:Y:S09]  /*6ec0*/  HMMA.16816.F32 R12, R24.reuse, R28, R12 ;  /* 0x0000001c180c723c */ /* 0x048ff2000000180c */
        /* <DEDUP_REMOVED lines=8> */
[----:B------:R-:W-:Y:S01]  /*6f50*/  F2FP.F16.F32.PACK_AB R24, R62, R61 ;  /* 0x0000003d3e18723e */ /* 0x000fe200000000ff */
[----:B------:R-:W-:Y:S01]  /*6f60*/  FADD.FTZ R29, R22, R29 ;  /* 0x0000001d161d7221 */ /* 0x000fe20000010000 */
[----:B-1----:R-:W-:Y:S01]  /*6f70*/  F2FP.F16.F32.PACK_AB R25, R64, R63 ;  /* 0x0000003f4019723e */ /* 0x002fe200000000ff */
[----:B------:R-:W-:Y:S01]  /*6f80*/  FFMA.FTZ R22, R85, R21, -R46 ;  /* 0x0000001555167223 */ /* 0x000fe2000001082e */
[----:B--2---:R-:W-:Y:S01]  /*6f90*/  F2FP.F16.F32.PACK_AB R26, R55, R72 ;  /* 0x00000048371a723e */ /* 0x004fe200000000ff */
[----:B------:R-:W-:Y:S01]  /*6fa0*/  FADD.FTZ R50, R50, R29 ;  /* 0x0000001d32327221 */ /* 0x000fe20000010000 */
[----:B-----5:R-:W-:Y:S01]  /*6fb0*/  F2FP.F16.F32.PACK_AB R27, R74, R41 ;  /* 0x000000294a1b723e */ /* 0x020fe200000000ff */
[----:B------:R-:W1:Y:S01]  /*6fc0*/  LDSM.16.MT88.4 R28, [R44+0x1c00] ;  /* 0x001c00002c1c783b */ /* 0x000e620000004200 */
[----:B------:R-:W-:Y:S01]  /*6fd0*/  FADD.FTZ R51, R51, R58 ;  /* 0x0000003a33337221 */ /* 0x000fe20000010000 */
[----:B------:R-:W-:Y:S01]  /*6fe0*/  FFMA.FTZ R46, R84, R21, -R46 ;  /* 0x00000015542e7223 */ /* 0x000fe2000001082e */
[----:B------:R-:W2:Y:S01]  /*6ff0*/  MUFU.EX2 R65, R65 ;  /* 0x0000004100417308 */ /* 0x000ea20000000800 */
[----:B------:R-:W-:Y:S01]  /*7000*/  FADD.FTZ R47, R47, R50 ;  /* 0x000000322f2f7221 */ /* 0x000fe20000010000 */
[----:B------:R-:W-:Y:S01]  /*7010*/  FADD.FTZ R52, R52, R51 ;  /* 0x0000003334347221 */ /* 0x000fe20000010000 */
[C---:B------:R-:W-:Y:S07]  /*7020*/  HMMA.16816.F32 R4, R24.reuse, R32, R4 ;  /* 0x000000201804723c */ /* 0x040fee0000001804 */
[----:B------:R-:W5:Y:S01]  /*7030*/  MUFU.EX2 R23, R172 ;  /* 0x000000ac00177308 */ /* 0x000f620000000800 */
[----:B------:R-:W-:Y:S01]  /*7040*/  FADD.FTZ R45, R45, R52 ;  /* 0x000000342d2d7221 */ /* 0x000fe20000010000 */
[----:B---3--:R-:W-:Y:S08]  /*7050*/  F2FP.F16.F32.PACK_AB R68, R40, R43 ;  /* 0x0000002b2844723e */ /* 0x008ff000000000ff */
[----:B------:R-:W-:Y:S01]  /*7060*/  MUFU.EX2 R22, R22 ;  /* 0x0000001600167308 */ /* 0x000fe20000000800 */
[----:B------:R-:W-:Y:S01]  /*7070*/  FADD.FTZ R32, R56, R45 ;  /* 0x0000002d38207221 */ /* 0x000fe20000010000 */
[C---:B------:R-:W-:Y:S08]  /*7080*/  HMMA.16816.F32 R8, R24.reuse, R34, R8 ;  /* 0x000000221808723c */ /* 0x040ff00000001808 */
[----:B------:R-:W3:Y:S01]  /*7090*/  MUFU.EX2 R165, R46 ;  /* 0x0000002e00a57308 */ /* 0x000ee20000000800 */
[----:B------:R-:W-:Y:S01]  /*70a0*/  FADD.FTZ R34, R54, R47 ;  /* 0x0000002f36227221 */ /* 0x000fe20000010000 */
[----:B------:R-:W-:Y:S01]  /*70b0*/  FADD.FTZ R32, R57, R32 ;  /* 0x0000002039207221 */ /* 0x000fe20000010000 */
[----:B--2---:R-:W-:Y:S02]  /*70c0*/  F2FP.F16.F32.PACK_AB R69, R65, R42 ;  /* 0x0000002a4145723e */ /* 0x004fe400000000ff */
[----:B-----5:R-:W-:Y:S01]  /*70d0*/  F2FP.F16.F32.PACK_AB R70, R48, R23 ;  /* 0x000000173046723e */ /* 0x020fe200000000ff */
[C---:B----4-:R-:W-:Y:S03]  /*70e0*/  HMMA.16816.F32 R12, R24.reuse, R36, R12 ;  /* 0x00000024180c723c */ /* 0x050fe6000000180c */
[----:B------:R-:W-:Y:S01]  /*70f0*/  FADD.FTZ R34, R53, R34 ;  /* 0x0000002235227221 */ /* 0x000fe20000010000 */
[----:B------:R-:W-:Y:S01]  /*7100*/  FADD.FTZ R59, R59, R32 ;  /* 0x000000203b3b7221 */ /* 0x000fe20000010000 */
[----:B---3--:R-:W-:Y:S03]  /*7110*/  F2FP.F16.F32.PACK_AB R71, R165, R22 ;  /* 0x00000016a547723e */ /* 0x008fe600000000ff */
        /* <DEDUP_REMOVED lines=25> */
.L_x_8359:
        /* <DEDUP_REMOVED lines=10> */
.L_x_8374:
[----:B------:R-:W-:Y:S01]  /*7350*/  FSETP.NE.FTZ.AND P1, PT, R12, RZ, PT ;  /* 0x000000ff0c00720b */ /* 0x000fe20003f35000 */
[----:B----4-:R-:W-:Y:S01]  /*7360*/  FADD.FTZ R9, R10, R11 ;  /* 0x0000000b0a097221 */ /* 0x010fe20000010000 */
[----:B------:R-:W2:Y:S01]  /*7370*/  MUFU.RCP R8, R12 ;  /* 0x0000000c00087308 */ /* 0x000ea20000001000 */
[----:B------:R-:W-:Y:S01]  /*7380*/  MOV R21, 0xff800000 ;  /* 0xff80000000157802 */ /* 0x000fe20000000f00 */
[----:B------:R-:W-:Y:S05]  /*7390*/  WARPSYNC.ALL ;  /* 0x0000000000007948 */ /* 0x000fea0003800000 */
[----:B------:R-:W-:Y:S01]  /*73a0*/  FSETP.NE.FTZ.AND P0, PT, R9, RZ, PT ;  /* 0x000000ff0900720b */ /* 0x000fe20003f15000 */
[----:B------:R-:W4:Y:S01]  /*73b0*/  MUFU.RCP R4, R9 ;  /* 0x0000000900047308 */ /* 0x000f220000001000 */
[----:B------:R-:W-:-:S04]  /*73c0*/  SHF.L.U32 R7, R90, 0x1, RZ ;  /* 0x000000015a077819 */ /* 0x000fc800000006ff */
[----:B------:R-:W-:-:S03]  /*73d0*/  LOP3.LUT R7, R138, 0x6, R7, 0xf8, !PT ;  /* 0x000000068a077812 */ /* 0x000fc600078ef807 */
[----:B------:R-:W1:Y:S01]  /*73e0*/  @P1 MUFU.LG2 R6, R12 ;  /* 0x0000000c00061308 */ /* 0x000e620000000c00 */
[----:B--2---:R-:W-:-:S05]  /*73f0*/  FSEL R8, R8, 1, P1 ;  /* 0x3f80000008087808 */ /* 0x004fca0000800000 */
[C---:B------:R-:W-:Y:S01]  /*7400*/  FMUL.FTZ R80, R8.reuse, R80 ;  /* 0x0000005008507220 */ /* 0x040fe20000410000 */
[C---:B------:R-:W-:Y:S01]  /*7410*/  FMUL.FTZ R81, R8.reuse, R81 ;  /* 0x0000005108517220 */ /* 0x040fe20000410000 */
[----:B------:R-:W-:Y:S01]  /*7420*/  FMUL.FTZ R76, R8, R76 ;  /* 0x0000004c084c7220 */ /* 0x000fe20000410000 */
[----:B----4-:R-:W-:Y:S01]  /*7430*/  FSEL R4, R4, 1, P0 ;  /* 0x3f80000004047808 */ /* 0x010fe20000000000 */
[C---:B------:R-:W-:Y:S01]  /*7440*/  FMUL.FTZ R77, R8.reuse, R77 ;  /* 0x0000004d084d7220 */ /* 0x040fe20000410000 */
[C---:B------:R-:W-:Y:S01]  /*7450*/  FMUL.FTZ R72, R8.reuse, R72 ;  /* 0x0000004808487220 */ /* 0x040fe20000410000 */
[C---:B------:R-:W-:Y:S01]  /*7460*/  FMUL.FTZ R73, R8.reuse, R73 ;  /* 0x0000004908497220 */ /* 0x040fe20000410000 */
[C---:B------:R-:W-:Y:S01]  /*7470*/  FMUL.FTZ R68, R8.reuse, R68 ;  /* 0x0000004408447220 */ /* 0x040fe20000410000 */
[----:B------:R-:W-:Y:S01]  /*7480*/  FMUL.FTZ R69, R8, R69 ;  /* 0x0000004508457220 */ /* 0x000fe20000410000 */
[----:B------:R-:W-:Y:S01]  /*7490*/  LOP3.LUT R8, R7, 0x20, R156, 0xf8, !PT ;  /* 0x0000002007087812 */ /* 0x000fe200078ef89c */
[----:B------:R-:W-:Y:S01]  /*74a0*/  FMUL.FTZ R82, R4, R82 ;  /* 0x0000005204527220 */ /* 0x000fe20000410000 */
[----:B-1----:R-:W-:Y:S01]  /*74b0*/  @P1 FMUL.FTZ R6, R6, 0.69314718246459960938 ;  /* 0x3f31721806061820 */ /* 0x002fe20000410000 */
[C---:B------:R-:W-:Y:S01]  /*74c0*/  FMUL.FTZ R83, R4.reuse, R83 ;  /* 0x0000005304537220 */ /* 0x040fe20000410000 */
[C---:B------:R-:W-:Y:S01]  /*74d0*/  FMUL.FTZ R78, R4.reuse, R78 ;  /* 0x0000004e044e7220 */ /* 0x040fe20000410000 */
[C---:B------:R-:W-:Y:S01]  /*74e0*/  FMUL.FTZ R79, R4.reuse, R79 ;  /* 0x0000004f044f7220 */ /* 0x040fe20000410000 */
[----:B-----5:R-:W-:Y:S01]  /*74f0*/  @P1 FFMA.FTZ R21, R5, R20, R6 ;  /* 0x0000001405151223 */ /* 0x020fe20000010006 */
[----:B------:R-:W-:Y:S01]  /*7500*/  MOV R20, 0xff800000 ;  /* 0xff80000000147802 */ /* 0x000fe20000000f00 */
[----:B------:R-:W1:Y:S01]  /*7510*/  @P0 MUFU.LG2 R6, R9 ;  /* 0x0000000900060308 */ /* 0x000e620000000c00 */
[C---:B------:R-:W-:Y:S01]  /*7520*/  FMUL.FTZ R74, R4.reuse, R74 ;  /* 0x0000004a044a7220 */ /* 0x040fe20000410000 */
[C---:B------:R-:W-:Y:S01]  /*7530*/  FMUL.FTZ R75, R4.reuse, R75 ;  /* 0x0000004b044b7220 */ /* 0x040fe20000410000 */
[C---:B------:R-:W-:Y:S01]  /*7540*/  FMUL.FTZ R70, R4.reuse, R70 ;  /* 0x0000004604467220 */ /* 0x040fe20000410000 */
[----:B------:R-:W-:Y:S01]  /*7550*/  FMUL.FTZ R71, R4, R71 ;  /* 0x0000004704477220 */ /* 0x000fe20000410000 */
[----:B------:R-:W-:Y:S01]  /*7560*/  LOP3.LUT R8, R8, R155, RZ, 0xfc, !PT ;  /* 0x0000009b08087212 */ /* 0x000fe200078efcff */
[----:B-1----:R-:W-:-:S04]  /*7570*/  @P0 FMUL.FTZ R6, R6, 0.69314718246459960938 ;  /* 0x3f31721806060820 */ /* 0x002fc80000410000 */
        /* <DEDUP_REMOVED lines=22> */
[----:B------:R-:W-:Y:S01]  /*76e0*/  LOP3.LUT R6, R88, 0xd8, RZ, 0xc0, !PT ;  /* 0x000000d858067812 */ /* 0x000fe200078ec0ff */
[----:B------:R-:W-:Y:S01]  /*76f0*/  BSSY.RECONVERGENT B0, `(.L_x_8368) ;  /* 0x0000021000007945 */ /* 0x000fe20003800200 */
[----:B------:R-:W-:Y:S02]  /*7700*/  BAR.SYNC.DEFER_BLOCKING 0x0 ;  /* 0x0000000000007b1d */ /* 0x000fe40000010000 */
[----:B-1----:R-:W-:-:S02]  /*7710*/  LOP3.LUT R5, R6, 0x18, R139, 0x78, !PT ;  /* 0x0000001806057812 */ /* 0x002fc400078e788b */
[----:B------:R-:W-:Y:S02]  /*7720*/  LOP3.LUT P1, RZ, R90, 0x3, RZ, 0xc0, !PT ;  /* 0x000000035aff7812 */ /* 0x000fe4000782c0ff */
[----:B--2---:R-:W-:Y:S02]  /*7730*/  LOP3.LUT R4, R5, 0xf24, R88, 0xf8, !PT ;  /* 0x00000f2405047812 */ /* 0x004fe400078ef858 */
[----:B------:R-:W-:-:S03]  /*7740*/  LOP3.LUT R139, R139, 0x30, RZ, 0xc0, !PT ;  /* 0x000000308b8b7812 */ /* 0x000fc600078ec0ff */
[----:B------:R-:W-:Y:S01]  /*7750*/  IMAD R137, R4, 0x4, R137 ;  /* 0x0000000404897824 */ /* 0x000fe200078e0289 */
[----:B------:R-:W-:Y:S01]  /*7760*/  LOP3.LUT R0, R139, 0x7, R0, 0xf8, !PT ;  /* 0x000000078b007812 */ /* 0x000fe200078ef800 */
[----:B---3--:R-:W-:Y:S01]  /*7770*/  IMAD.SHL.U32 R2, R153, 0x40, RZ ;  /* 0x0000004099027824 */ /* 0x008fe200078e00ff */
[----:B------:R-:W-:Y:S02]  /*7780*/  LOP3.LUT R3, R88, 0xffc, RZ, 0xc0, !PT ;  /* 0x00000ffc58037812 */ /* 0x000fe400078ec0ff */
[----:B------:R1:W2:Y:S04]  /*7790*/  LDS.128 R16, [R137] ;  /* 0x0000000089107984 */ /* 0x0002a80000000c00 */
[----:B------:R1:W3:Y:S04]  /*77a0*/  LDS.128 R12, [R137+0x800] ;  /* 0x00080000890c7984 */ /* 0x0002e80000000c00 */
[----:B------:R1:W1:Y:S04]  /*77b0*/  LDS.128 R8, [R137+0x1000] ;  /* 0x0010000089087984 */ /* 0x0002680000000c00 */
[----:B------:R1:W1:Y:S01]  /*77c0*/  LDS.128 R4, [R137+0x1800] ;  /* 0x0018000089047984 */ /* 0x0002620000000c00 */
[----:B----4-:R-:W-:-:S04]  /*77d0*/  IMAD R22, R22, UR8, R159 ;  /* 0x0000000816167c24 */ /* 0x010fc8000f8e029f */
[----:B------:R-:W-:-:S04]  /*77e0*/  IMAD R22, R22, R25, R158 ;  /* 0x0000001916167224 */ /* 0x000fc800078e029e */
[----:B------:R-:W-:-:S04]  /*77f0*/  IMAD R23, R23, R22, R2 ;  /* 0x0000001617177224 */ /* 0x000fc800078e0202 */
[----:B------:R-:W-:-:S05]  /*7800*/  IMAD R24, R23, R24, RZ ;  /* 0x0000001817187224 */ /* 0x000fca00078e02ff */
[----:B------:R-:W-:-:S04]  /*7810*/  IADD3 R3, P0, PT, R24, R3, RZ ;  /* 0x0000000318037210 */ /* 0x000fc80007f1e0ff */
[----:B------:R-:W-:Y:S02]  /*7820*/  LEA.HI.X.SX32 R24, R24, RZ, 0x1, P0 ;  /* 0x000000ff18187211 */ /* 0x000fe400000f0eff */
[----:B------:R-:W-:-:S04]  /*7830*/  LEA R26, P0, R3, R26, 0x2 ;  /* 0x0000001a031a7211 */ /* 0x000fc800078010ff */
[----:B------:R-:W-:Y:S01]  /*7840*/  LEA.HI.X R27, R3, R27, R24, 0x2, P0 ;  /* 0x0000001b031b7211 */ /* 0x000fe200000f1418 */
[----:B-123--:R-:W-:Y:S08]  /*7850*/  @P1 BRA `(.L_x_8369) ;  /* 0x0000000000281947 */ /* 0x00eff00003800000 */
        /* <DEDUP_REMOVED lines=10> */
.L_x_8369:
[----:B------:R-:W-:Y:S05]  /*7900*/  BSYNC.RECONVERGENT B0 ;  /* 0x0000000000007941 */ /* 0x000fea0003800200 */
.L_x_8368:
[----:B------:R-:W-:Y:S01]  /*7910*/  MOV R153, 0x0 ;  /* 0x0000000000997802 */ /* 0x000fe20000000f00 */
[----:B------:R-:W-:Y:S04]  /*7920*/  ST.E.128 desc[UR4][R26.64], R16 ;  /* 0x000000101a007985 */ /* 0x000fe8000c101d04 */
[----:B------:R-:W-:Y:S04]  /*7930*/  ST.E.128 desc[UR4][R26.64+0x800], R12 ;  /* 0x0008000c1a007985 */ /* 0x000fe8000c101d04 */
[----:B------:R-:W-:Y:S04]  /*7940*/  ST.E.128 desc[UR4][R26.64+0x1000], R8 ;  /* 0x001000081a007985 */ /* 0x000fe8000c101d04 */
[----:B------:R1:W-:Y:S02]  /*7950*/  ST.E.128 desc[UR4][R26.64+0x1800], R4 ;  /* 0x001800041a007985 */ /* 0x0003e4000c101d04 */
[----:B-1---5:R-:W-:Y:S05]  /*7960*/  RET.REL.NODEC R152 `(_ZN5flash24flash_fwd_splitkv_kernelI23Flash_fwd_kernel_traitsILi32ELi64ELi128ELi4ELb0ELb0EN7cutlass6half_tE19Flash_kernel_traitsILi32ELi64ELi128ELi4ES3_EELb0ELb0ELb0ELb1ELb1ELb1ELb1ELb0EEEvNS_16Flash_fwd_paramsE) ;  /* 0xffffff8498a47950 */ /* 0x022fea0003c3ffff */
.L_x_8367:
[----:B------:R-:W-:Y:S01]  /*7970*/  MOV R7, 0x2 ;  /* 0x0000000200077802 */ /* 0x000fe20000000f00 */
[----:B------:R-:W-:Y:S01]  /*7980*/  IMAD.MOV.U32 R4, RZ, RZ, 0x1f ;  /* 0x0000001fff047424 */ /* 0x000fe200078e00ff */
[----:B------:R-:W-:-:S07]  /*7990*/  MOV R6, 0xffffffff ;  /* 0xffffffff00067802 */ /* 0x000fce0000000f00 */
[----:B-1---5:R-:W-:Y:S05]  /*79a0*/  WARPSYNC.COLLECTIVE R6, `(.L_x_8370) ;  /* 0x0000000006087348 */ /* 0x022fea0003c00000 */
[----:B------:R2:W3:Y:S02]  /*79b0*/  SHFL.BFLY P0, R11, R170, R7, R4 ;  /* 0x0c000007aa0b7389 */ /* 0x0004e40000000004 */
[----:B-123-5:R-:W-:Y:S05]  /*79c0*/  ENDCOLLECTIVE ;  /* 0x000000000000791b */ /* 0x02efea0003800000 */
.L_x_8370:
[----:B------:R-:W-:Y:S02]  /*79d0*/  IMAD.MOV.U32 R9, RZ, RZ, R11 ;  /* 0x000000ffff097224 */ /* 0x000fe400078e000b */
[----:B------:R-:W-:Y:S02]  /*79e0*/  IMAD.MOV.U32 R7, RZ, RZ, 0x1 ;  /* 0x00000001ff077424 */ /* 0x000fe400078e00ff */
[----:B------:R-:W-:-:S05]  /*79f0*/  FADD.FTZ R9, R9, R170 ;  /* 0x000000aa09097221 */ /* 0x000fca0000010000 */
[----:B------:R-:W-:-:S07]  /*7a00*/  MOV R170, R9 ;  /* 0x0000000900aa7202 */ /* 0x000fce0000000f00 */
[----:B------:R-:W-:Y:S05]  /*7a10*/  WARPSYNC.COLLECTIVE R6, `(.L_x_8371) ;  /* 0x0000000006087348 */ /* 0x000fea0003c00000 */
[----:B------:R1:W2:Y:S02]  /*7a20*/  SHFL.BFLY P0, R11, R170, R7, R4 ;  /* 0x0c000007aa0b7389 */ /* 0x0002a40000000004 */
[----:B-12---:R-:W-:Y:S05]  /*7a30*/  ENDCOLLECTIVE ;  /* 0x000000000000791b */ /* 0x006fea0003800000 */
.L_x_8371:
[----:B------:R-:W-:Y:S01]  /*7a40*/  MOV R170, R165 ;  /* 0x000000a500aa7202 */ /* 0x000fe20000000f00 */
[----:B------:R-:W-:Y:S01]  /*7a50*/  IMAD.MOV.U32 R7, RZ, RZ, 0x2 ;  /* 0x00000002ff077424 */ /* 0x000fe200078e00ff */
[----:B------:R-:W-:-:S07]  /*7a60*/  MOV R8, R11 ;  /* 0x0000000b00087202 */ /* 0x000fce0000000f00 */
[----:B------:R-:W-:Y:S05]  /*7a70*/  WARPSYNC.COLLECTIVE R6, `(.L_x_8372) ;  /* 0x0000000006087348 */ /* 0x000fea0003c00000 */
[----:B------:R1:W2:Y:S02]  /*7a80*/  SHFL.BFLY P0, R11, R170, R7, R4 ;  /* 0x0c000007aa0b7389 */ /* 0x0002a40000000004 */
[----:B-12---:R-:W-:Y:S05]  /*7a90*/  ENDCOLLECTIVE ;  /* 0x000000000000791b */ /* 0x006fea0003800000 */
.L_x_8372:
[----:B------:R-:W-:Y:S01]  /*7aa0*/  FADD.FTZ R12, R9, R8 ;  /* 0x00000008090c7221 */ /* 0x000fe20000010000 */
[----:B------:R-:W-:Y:S01]  /*7ab0*/  FADD.FTZ R10, R11, R165 ;  /* 0x000000a50b0a7221 */ /* 0x000fe20000010000 */
[----:B------:R-:W-:-:S04]  /*7ac0*/  MOV R7, 0x1 ;  /* 0x0000000100077802 */ /* 0x000fc80000000f00 */
[----:B------:R-:W-:-:S07]  /*7ad0*/  MOV R170, R10 ;  /* 0x0000000a00aa7202 */ /* 0x000fce0000000f00 */
[----:B------:R-:W-:Y:S05]  /*7ae0*/  WARPSYNC.COLLECTIVE R6, `(.L_x_8373) ;  /* 0x0000000006087348 */ /* 0x000fea0003c00000 */
[----:B------:R1:W2:Y:S02]  /*7af0*/  SHFL.BFLY P0, R11, R170, R7, R4 ;  /* 0x0c000007aa0b7389 */ /* 0x0002a40000000004 */
[----:B-12---:R-:W-:Y:S05]  /*7b00*/  ENDCOLLECTIVE ;  /* 0x000000000000791b */ /* 0x006fea0003800000 */
.L_x_8373:
[----:B------:R-:W-:Y:S05]  /*7b10*/  BRA `(.L_x_8374) ;  /* 0xfffffff8000c7947 */ /* 0x000fea000383ffff */
.L_x_8375:
        /* <DEDUP_REMOVED lines=14> */
.L_x_10317:


//--------------------- .text._ZN5flash24flash_fwd_splitkv_kernelI23Flash_fwd_kernel_traitsILi32ELi64ELi128ELi4ELb0ELb0EN7cutlass6half_tE19Flash_kernel_traitsILi32ELi64ELi128ELi4ES3_EELb0ELb0ELb1ELb0ELb0ELb0ELb1ELb0EEEvNS_16Flash_fwd_paramsE --------------------------
	.section	.text._ZN5flash24flash_fwd_splitkv_kernelI23Flash_fwd_kernel_traitsILi32ELi64ELi128ELi4ELb0ELb0EN7cutlass6half_tE19Flash_kernel_traitsILi32ELi64ELi128ELi4ES3_EELb0ELb0ELb1ELb0ELb0ELb0ELb1ELb0EEEvNS_16Flash_fwd_paramsE,"ax",@progbits
	.align	128
        .global         _ZN5flash24flash_fwd_splitkv_kernelI23Flash_fwd_kernel_traitsILi32ELi64ELi128ELi4ELb0ELb0EN7cutlass6half_tE19Flash_kernel_traitsILi32ELi64ELi128ELi4ES3_EELb0ELb0ELb1ELb0ELb0ELb0ELb1ELb0EEEvNS_16Flash_fwd_paramsE
        .type           _ZN5flash24flash_fwd_splitkv_kernelI23Flash_fwd_kernel_traitsILi32ELi64ELi128ELi4ELb0ELb0EN7cutlass6half_tE19Flash_kernel_traitsILi32ELi64ELi128ELi4ES3_EELb0ELb0ELb1ELb0ELb0ELb0ELb1ELb0EEEvNS_16Flash_fwd_paramsE,@function
        .size           _ZN5flash24flash_fwd_splitkv_kernelI23Flash_fwd_kernel_traitsILi32ELi64ELi128ELi4ELb0ELb0EN7cutlass6half_tE19Flash_kernel_traitsILi32ELi64ELi128ELi4ES3_EELb0ELb0ELb1ELb0ELb0ELb0ELb1ELb0EEEvNS_16Flash_fwd_paramsE,(.L_x_10318 - _ZN5flash24flash_fwd_splitkv_kernelI23Flash_fwd_kernel_traitsILi32ELi64ELi128ELi4ELb0ELb0EN7cutlass6half_tE19Flash_kernel_traitsILi32ELi64ELi128ELi4ES3_EELb0ELb0ELb1ELb0ELb0ELb0ELb1ELb0EEEvNS_16Flash_fwd_paramsE)
        .other          _ZN5flash24flash_fwd_splitkv_kernelI23Flash_fwd_kernel_traitsILi32ELi64ELi128ELi4ELb0ELb0EN7cutlass6half_tE19Flash_kernel_traitsILi32ELi64ELi128ELi4ES3_EELb0ELb0ELb1ELb0ELb0ELb0ELb1ELb0EEEvNS_16Flash_fwd_paramsE,@"STO_CUDA_ENTRY STV_DEFAULT"
_ZN5flash24flash_fwd_splitkv_kernelI23Flash_fwd_kernel_traitsILi32ELi64ELi128ELi4ELb0ELb0EN7cutlass6half_tE19Flash_kernel_traitsILi32ELi64ELi128ELi4ES3_EELb0ELb0ELb1ELb0ELb0ELb0ELb1ELb0EEEvNS_16Flash_fwd_paramsE:
.text._ZN5flash24flash_fwd_splitkv_kernelI23Flash_fwd_kernel_traitsILi32ELi64ELi128ELi4ELb0ELb0EN7cutlass6half_tE19Flash_kernel_traitsILi32ELi64ELi128ELi4ES3_EELb0ELb0ELb1ELb0ELb0ELb0ELb1ELb0EEEvNS_16Flash_fwd_paramsE:
        /* <DEDUP_REMOVED lines=29> */
[----:B-1----:R-:W-:Y:S05]  /*01d0*/  CALL.REL.NOINC `($_ZN5flash24flash_fwd_splitkv_kernelI23Flash_fwd_kernel_traitsILi32ELi64ELi128ELi4ELb0ELb0EN7cutlass6half_tE19Flash_kernel_traitsILi32ELi64ELi128ELi4ES3_EELb0ELb0ELb1ELb0ELb0ELb0ELb1ELb0EEEvNS_16Flash_fwd_paramsE$_ZN5flash30compute_attn_1rowblock_splitkvI23Flash_fwd_kernel_traitsILi32ELi64ELi128ELi4ELb0ELb0EN7cutlass6half_tE19Flash_kernel_traitsILi32ELi64ELi128ELi4ES3_EELb0ELb0ELb1ELb0ELb0ELb0ELb1ELb0ENS_16Flash_fwd_paramsEEEvRKT8_iiiii) ;  /* 0x0000000000087944 */ /* 0x002fea0003c00000 */
[----:B------:R-:W-:Y:S05]  /*01e0*/  BSYNC.RECONVERGENT B2 ;  /* 0x0000000000027941 */ /* 0x000fea0003800200 */
.L_x_8376:
[----:B------:R-:W-:Y:S05]  /*01f0*/  EXIT ;  /* 0x000000000000794d */ /* 0x000fea0003800000 */
        .type           $_ZN5flash24flash_fwd_splitkv_kernelI23Flash_fwd_kernel_traitsILi32ELi64ELi128ELi4ELb0ELb0EN7cutlass6half_tE19Flash_kernel_traitsILi32ELi64ELi128ELi4ES3_EELb0ELb0ELb1ELb0ELb0ELb0ELb1ELb0EEEvNS_16Flash_fwd_paramsE$_ZN5flash30compute_attn_1rowblock_splitkvI23Flash_fwd_kernel_traitsILi32ELi64ELi128ELi4ELb0ELb0EN7cutlass6half_tE19Flash_kernel_traitsILi32ELi64ELi128ELi4ES3_EELb0ELb0ELb1ELb0ELb0ELb0ELb1ELb0ENS_16Flash_fwd_paramsEEEvRKT8_iiiii,@function
        .size           $_ZN5flash24flash_fwd_splitkv_kernelI23Flash_fwd_kernel_traitsILi32ELi64ELi128ELi4ELb0ELb0EN7cutlass6half_tE19Flash_kernel_traitsILi32ELi64ELi128ELi4ES3_EELb0ELb0ELb1ELb0ELb0ELb0ELb1ELb0EEEvNS_16Flash_fwd_paramsE$_ZN5flash30compute_attn_1rowblock_splitkvI23Flash_fwd_kernel_traitsILi32ELi64ELi128ELi4ELb0ELb0EN7cutlass6half_tE19Flash_kernel_traitsILi32ELi64ELi128ELi4ES3_EELb0ELb0ELb1ELb0ELb0ELb0ELb1ELb0ENS_16Flash_fwd_paramsEEEvRKT8_iiiii,(.L_x_10318 - $_ZN5flash24flash_fwd_splitkv_kernelI23Flash_fwd_kernel_traitsILi32ELi64ELi128ELi4ELb0ELb0EN7cutlass6half_tE19Flash_kernel_traitsILi32ELi64ELi128ELi4ES3_EELb0ELb0ELb1ELb0ELb0ELb0ELb1ELb0EEEvNS_16Flash_fwd_paramsE$_ZN5flash30compute_attn_1rowblock_splitkvI23Flash_fwd_kernel_traitsILi32ELi64ELi128ELi4ELb0ELb0EN7cutlass6half_tE19Flash_kernel_traitsILi32ELi64ELi128ELi4ES3_EELb0ELb0ELb1ELb0ELb0ELb0ELb1ELb0ENS_16Flash_fwd_paramsEEEvRKT8_iiiii)
$_ZN5flash24flash_fwd_splitkv_kernelI23Flash_fwd_kernel_traitsILi32ELi64ELi128ELi4ELb0ELb0EN7cutlass6half_tE19Flash_kernel_traitsILi32ELi64ELi128ELi4ES3_EELb0ELb0ELb1ELb0ELb0ELb0ELb1ELb0EEEvNS_16Flash_fwd_paramsE$_ZN5flash30compute_attn_1rowblock_splitkvI23Flash_fwd_kernel_traitsILi32ELi64ELi128ELi4ELb0ELb0EN7cutlass6half_tE19Flash_kernel_traitsILi32ELi64ELi128ELi4ES3_EELb0ELb0ELb1ELb0ELb0ELb0ELb1ELb0ENS_16Flash_fwd_paramsEEEvRKT8_iiiii:
        /* <DEDUP_REMOVED lines=38> */
.L_x_8378:
[----:B------:R-:W-:Y:S05]  /*0460*/  BSYNC.RECONVERGENT B0 ;  /* 0x0000000000007941 */ /* 0x000fea0003800200 */
.L_x_8377:
[----:B------:R-:W-:Y:S04]  /*0470*/  BSSY.RECONVERGENT B0, `(.L_x_8379) ;  /* 0x0000007000007945 */ /* 0x000fe80003800200 */
[----:B------:R-:W-:Y:S05]  /*0480*/  @!P3 BRA `(.L_x_8380) ;  /* 0x000000000014b947 */ /* 0x000fea0003800000 */
[----:B------:R-:W3:Y:S02]  /*0490*/  LD.E.U8 R6, desc[UR4][R2.64+0x1b2] ;  /* 0x0001b20402067980 */ /* 0x000ee4000c101100 */
[----:B---3--:R-:W-:-:S13]  /*04a0*/  ISETP.NE.AND P1, PT, R6, RZ, PT ;  /* 0x000000ff0600720c */ /* 0x008fda0003f25270 */
[----:B-----5:R-:W3:Y:S02]  /*04b0*/  @P1 LD.E R89, desc[UR4][R14.64+0x4] ;  /* 0x000004040e591980 */ /* 0x020ee4000c101900 */
[----:B---3--:R-:W-:-:S06]  /*04c0*/  @P1 IADD3 R89, PT, PT, R89, -R13, RZ ;  /* 0x8000000d59591210 */ /* 0x008fcc0007ffe0ff */
[----:B------:R3:W5:Y:S02]  /*04d0*/  @!P1 LD.E R89, desc[UR4][R14.64] ;  /* 0x000000040e599980 */ /* 0x000764000c101900 */
.L_x_8380:
[----:B------:R-:W-:Y:S05]  /*04e0*/  BSYNC.RECONVERGENT B0 ;  /* 0x0000000000007941 */ /* 0x000fea0003800200 */
.L_x_8379:
        /* <DEDUP_REMOVED lines=8> */
.L_x_8382:
[----:B------:R-:W4:Y:S01]  /*0570*/  LD.E.64 R8, desc[UR4][R2.64+0x108] ;  /* 0x0001080402087980 */ /* 0x000f22000c101b00 */
[----:B------:R-:W-:Y:S01]  /*0580*/  BSSY.RECONVERGENT B0, `(.L_x_8384) ;  /* 0x0000006000007945 */ /* 0x000fe20003800200 */
[----:B------:R-:W-:Y:S01]  /*0590*/  IMAD.MOV.U32 R5, RZ, RZ, RZ ;  /* 0x000000ffff057224 */ /* 0x000fe200078e00ff */
[----:B----4-:R-:W-:-:S04]  /*05a0*/  ISETP.NE.U32.AND P0, PT, R8, RZ, PT ;  /* 0x000000ff0800720c */ /* 0x010fc80003f05070 */
[----:B------:R-:W-:-:S13]  /*05b0*/  ISETP.NE.AND.EX P0, PT, R9, RZ, PT, P0 ;  /* 0x000000ff0900720c */ /* 0x000fda0003f05300 */
[----:B------:R-:W-:Y:S05]  /*05c0*/  @!P0 BRA `(.L_x_8385) ;  /* 0x0000000000048947 */ /* 0x000fea0003800000 */
[----:B------:R4:W5:Y:S02]  /*05d0*/  LD.E R5, desc[UR4][R2.64+0xbc] ;  /* 0x0000bc0402057980 */ /* 0x000964000c101900 */
.L_x_8385:
[----:B------:R-:W-:Y:S05]  /*05e0*/  BSYNC.RECONVERGENT B0 ;  /* 0x0000000000007941 */ /* 0x000fea0003800200 */
.L_x_8384:
[----:B-----5:R-:W-:Y:S02]  /*05f0*/  IADD3 R89, PT, PT, R5, R89, -R12 ;  /* 0x0000005905597210 */ /* 0x020fe40007ffe80c */
.L_x_8383:
[----:B------:R-:W-:Y:S05]  /*0600*/  BSYNC.RECONVERGENT B1 ;  /* 0x0000000000017941 */ /* 0x000fea0003800200 */
.L_x_8381:
[----:B------:R-:W-:Y:S01]  /*0610*/  IMAD.SHL.U32 R140, R147, 0x40, RZ ;  /* 0x00000040938c7824 */ /* 0x000fe200078e00ff */
[----:B------:R-:W-:Y:S01]  /*0620*/  MOV R8, R146 ;  /* 0x0000009200087202 */ /* 0x000fe20000000f00 */
[----:B------:R-:W-:-:S03]  /*0630*/  IMAD.MOV.U32 R9, RZ, RZ, 0x0 ;  /* 0x00000000ff097424 */ /* 0x000fc600078e00ff */
[----:B------:R-:W-:-:S13]  /*0640*/  ISETP.GT.AND P0, PT, R101, R140, PT ;  /* 0x0000008c6500720c */ /* 0x000fda0003f04270 */
[----:B-1234-:R-:W-:Y:S05]  /*0650*/  @!P0 RET.REL.NODEC R8 `(_ZN5flash24flash_fwd_splitkv_kernelI23Flash_fwd_kernel_traitsILi32ELi64ELi128ELi4ELb0ELb0EN7cutlass6half_tE19Flash_kernel_traitsILi32ELi64ELi128ELi4ES3_EELb0ELb0ELb1ELb0ELb0ELb0ELb1ELb0EEEvNS_16Flash_fwd_paramsE) ;  /* 0xfffffff808688950 */ /* 0x01efea0003c3ffff */
        /* <DEDUP_REMOVED lines=87> */
[----:B---3--:R-:W-:Y:S05]  /*0bd0*/  @P4 RET.REL.NODEC R2 `(_ZN5flash24flash_fwd_splitkv_kernelI23Flash_fwd_kernel_traitsILi32ELi64ELi128ELi4ELb0ELb0EN7cutlass6half_tE19Flash_kernel_traitsILi32ELi64ELi128ELi4ES3_EELb0ELb0ELb1ELb0ELb0ELb0ELb1ELb0EEEvNS_16Flash_fwd_paramsE) ;  /* 0xfffffff402084950 */ /* 0x008fea0003c3ffff */
[----:B------:R-:W-:Y:S02]  /*0be0*/  MOV R0, 0xff800000 ;  /* 0xff80000000007802 */ /* 0x000fe40000000f00 */
[----:B------:R-:W-:-:S03]  /*0bf0*/  MOV R147, 0x0 ;  /* 0x0000000000937802 */ /* 0x000fc60000000f00 */
[----:B------:R1:W-:Y:S02]  /*0c00*/  ST.E desc[UR4][R6.64+0xc0], R0 ;  /* 0x0000c00006007985 */ /* 0x0003e4000c101904 */
[----:B-1----:R-:W-:Y:S05]  /*0c10*/  RET.REL.NODEC R146 `(_ZN5flash24flash_fwd_splitkv_kernelI23Flash_fwd_kernel_traitsILi32ELi64ELi128ELi4ELb0ELb0EN7cutlass6half_tE19Flash_kernel_traitsILi32ELi64ELi128ELi4ES3_EELb0ELb0ELb1ELb0ELb0ELb0ELb1ELb0EEEvNS_16Flash_fwd_paramsE) ;  /* 0xfffffff092f87950 */ /* 0x002fea0003c3ffff */
.L_x_8386:
        /* <DEDUP_REMOVED lines=105> */
.L_x_8388:
        /* <DEDUP_REMOVED lines=59> */
[----:B------:R-:W-:Y:S02]  /*1660*/  @!P3 LOP3.LUT R9, RZ, R11, RZ, 0x33, !PT ;  /* 0x0000000bff09b212 */ /* 0x000fe400078e33ff */
[----:B------:R-:W-:Y:S01]  /*1670*/  @!P2 IADD3 R23, PT, PT, R23, R0, RZ ;  /* 0x000000001717a210 */ /* 0x000fe20007ffe0ff */
[----:B----4-:R-:W-:Y:S01]  /*1680*/  @!P2 IMAD R4, R19, R10, RZ ;  /* 0x0000000a1304a224 */ /* 0x010fe200078e02ff */
[----:B------:R-:W-:Y:S02]  /*1690*/  @!P2 SHF.R.S32.HI R0, RZ, 0x1f, R10 ;  /* 0x0000001fff00a819 */ /* 0x000fe4000001140a */
[----:B------:R-:W-:Y:S01]  /*16a0*/  IADD3 R21, PT, PT, R21, R5, RZ ;  /* 0x0000000515157210 */ /* 0x000fe20007ffe0ff */
[----:B------:R-:W-:Y:S01]  /*16b0*/  @P2 IMAD.IADD R12, R12, 0x1, R13 ;  /* 0x000000010c0c2824 */ /* 0x000fe200078e020d */
[----:B------:R-:W-:Y:S01]  /*16c0*/  SHF.R.S32.HI R6, RZ, 0x1f, R9 ;  /* 0x0000001fff067819 */ /* 0x000fe20000011409 */
[----:B------:R-:W-:-:S02]  /*16d0*/  IMAD R5, R17, R9, RZ ;  /* 0x0000000911057224 */ /* 0x000fc400078e02ff */
[C---:B------:R-:W-:Y:S02]  /*16e0*/  @!P2 IMAD R0, R18.reuse, R0, R4 ;  /* 0x000000001200a224 */ /* 0x040fe400078e0204 */
        /* <DEDUP_REMOVED lines=11> */
[----:B------:R-:W-:Y:S02]  /*17a0*/  MOV R10, R116 ;  /* 0x00000074000a7202 */ /* 0x000fe40000000f00 */
.L_x_8389:
[----:B------:R-:W-:Y:S05]  /*17b0*/  BSYNC.RECONVERGENT B0 ;  /* 0x0000000000007941 */ /* 0x000fea0003800200 */
.L_x_8387:
        /* <DEDUP_REMOVED lines=52> */
[----:B------:R-:W-:-:S02]  /*1b00*/  LOP3.LUT R12, R150, 0x1f20, RZ, 0xc0, !PT ;  /* 0x00001f20960c7812 */ /* 0x000fc400078ec0ff */
[----:B------:R-:W-:Y:S02]  /*1b10*/  LOP3.LUT R117, R149, R118, RZ, 0x3c, !PT ;  /* 0x0000007695757212 */ /* 0x000fe400078e3cff */
[----:B------:R-:W-:Y:S01]  /*1b20*/  IADD3 R142, P2, PT, R118, R6, RZ ;  /* 0x00000006768e7210 */ /* 0x000fe20007f5e0ff */
[----:B------:R-:W-:Y:S01]  /*1b30*/  IMAD R10, R139, R120, RZ ;  /* 0x000000788b0a7224 */ /* 0x000fe200078e02ff */
[----:B------:R-:W-:Y:S01]  /*1b40*/  LOP3.LUT R117, R12, R117, RZ, 0xfc, !PT ;  /* 0x000000750c757212 */ /* 0x000fe200078efcff */
[----:B------:R-:W-:-:S04]  /*1b50*/  IMAD.WIDE.U32 R14, R120, R138, R14 ;  /* 0x0000008a780e7225 */ /* 0x000fc800078e000e */
[----:B------:R-:W-:Y:S02]  /*1b60*/  IMAD.X R143, RZ, RZ, R0, P2 ;  /* 0x000000ffff8f7224 */ /* 0x000fe400010e0600 */
[----:B------:R-:W-:Y:S02]  /*1b70*/  IMAD.IADD R10, R15, 0x1, R10 ;  /* 0x000000010f0a7824 */ /* 0x000fe400078e020a */
[----:B------:R-:W-:Y:S02]  /*1b80*/  IMAD R11, R137, R120, RZ ;  /* 0x00000078890b7224 */ /* 0x000fe400078e02ff */
[----:B------:R-:W-:-:S04]  /*1b90*/  IMAD.WIDE.U32 R142, R120, R136, R142 ;  /* 0x00000088788e7225 */ /* 0x000fc800078e008e */
[----:B------:R-:W-:Y:S02]  /*1ba0*/  IMAD.IADD R140, R101, 0x1, -R140 ;  /* 0x00000001658c7824 */ /* 0x000fe400078e0a8c */
[----:B------:R-:W-:Y:S01]  /*1bb0*/  IMAD.IADD R11, R143, 0x1, R11 ;  /* 0x000000018f0b7824 */ /* 0x000fe200078e020b */
        /* <DEDUP_REMOVED lines=18> */
[----:B------:R-:W-:Y:S02]  /*1ce0*/  LEA.HI.X R144, R14, R21, R10, 0x1, P1 ;  /* 0x000000150e907211 */ /* 0x000fe400008f0c0a */
[----:B------:R-:W-:Y:S02]  /*1cf0*/  IADD3 R14, P1, PT, R118, R7, RZ ;  /* 0x00000007760e7210 */ /* 0x000fe40007f3e0ff */
[----:B------:R-:W-:Y:S02]  /*1d00*/  LEA R143, P2, R142, R18, 0x1 ;  /* 0x000000128e8f7211 */ /* 0x000fe400078408ff */
[----:B------:R-:W-:-:S02]  /*1d10*/  IADD3.X R15, PT, PT, RZ, R6, RZ, P1, !PT ;  /* 0x00000006ff0f7210 */ /* 0x000fc40000ffe4ff */
[----:B------:R-:W-:Y:S02]  /*1d20*/  ISETP.GE.AND P1, PT, R120, R140, PT ;  /* 0x0000008c7800720c */ /* 0x000fe40003f26270 */
[----:B------:R-:W-:Y:S01]  /*1d30*/  LEA.HI.X R142, R142, R19, R11, 0x1, P2 ;  /* 0x000000138e8e7211 */ /* 0x000fe200010f0c0b */
        /* <DEDUP_REMOVED lines=25> */
.L_x_8392:
[----:B------:R2:W-:Y:S02]  /*1ed0*/  STS.128 [R117], RZ ;  /* 0x000000ff75007388 */ /* 0x0005e40000000c00 */
.L_x_8391:
[----:B------:R-:W-:Y:S05]  /*1ee0*/  BSYNC.RECONVERGENT B0 ;  /* 0x0000000000007941 */ /* 0x000fea0003800200 */
.L_x_8390:
        /* <DEDUP_REMOVED lines=24> */
.L_x_8394:
[----:B------:R-:W-:Y:S05]  /*2070*/  BSYNC.RECONVERGENT B0 ;  /* 0x0000000000007941 */ /* 0x000fea0003800200 */
.L_x_8393:
        /* <DEDUP_REMOVED lines=13> */
.L_x_8397:
[----:B------:R4:W-:Y:S02]  /*2150*/  STS.128 [R117+0x1000], RZ ;  /* 0x001000ff75007388 */ /* 0x0009e40000000c00 */
.L_x_8396:
[----:B------:R-:W-:Y:S05]  /*2160*/  BSYNC.RECONVERGENT B0 ;  /* 0x0000000000007941 */ /* 0x000fea0003800200 */
.L_x_8395:
        /* <DEDUP_REMOVED lines=16> */
.L_x_8399:
[----:B------:R-:W-:Y:S05]  /*2270*/  BSYNC.RECONVERGENT B0 ;  /* 0x0000000000007941 */ /* 0x000fea0003800200 */
.L_x_8398:
        /* <DEDUP_REMOVED lines=11> */
.L_x_8401:
[----:B------:R-:W-:Y:S05]  /*2330*/  BSYNC.RECONVERGENT B0 ;  /* 0x0000000000007941 */ /* 0x000fea0003800200 */
.L_x_8400:
        /* <DEDUP_REMOVED lines=11> */
.L_x_8403:
[----:B------:R-:W-:Y:S05]  /*23f0*/  BSYNC.RECONVERGENT B0 ;  /* 0x0000000000007941 */ /* 0x000fea0003800200 */
.L_x_8402:
        /* <DEDUP_REMOVED lines=29> */
.L_x_8406:
[----:B------:R3:W-:Y:S01]  /*25d0*/  STS.128 [R117+0x3000], RZ ;  /* 0x003000ff75007388 */ /* 0x0007e20000000c00 */
[----:B------:R-:W-:Y:S05]  /*25e0*/  BRA `(.L_x_8407) ;  /* 0x0000000000047947 */ /* 0x000fea0003800000 */
.L_x_8405:
[----:B------:R2:W-:Y:S02]  /*25f0*/  STS.128 [R117+0x3000], RZ ;  /* 0x003000ff75007388 */ /* 0x0005e40000000c00 */
.L_x_8407:
[----:B------:R-:W-:Y:S05]  /*2600*/  BSYNC.RECONVERGENT B0 ;  /* 0x0000000000007941 */ /* 0x000fea0003800200 */
.L_x_8404:
        /* <DEDUP_REMOVED lines=16> */
[----:B----4-:R-:W-:-:S02]  /*2710*/  LEA R10, P0, R4, R145, 0x1 ;  /* 0x00000091040a7211 */ /* 0x010fc400078008ff */
        /* <DEDUP_REMOVED lines=15> */
.L_x_8409:
[----:B------:R-:W-:Y:S05]  /*2810*/  BSYNC.RECONVERGENT B0 ;  /* 0x0000000000007941 */ /* 0x000fea0003800200 */
.L_x_8408:
        /* <DEDUP_REMOVED lines=14> */
.L_x_8411:
[----:B------:R-:W-:Y:S05]  /*2900*/  BSYNC.RECONVERGENT B0 ;  /* 0x0000000000007941 */ /* 0x000fea0003800200 */
.L_x_8410:
        /* <DEDUP_REMOVED lines=12> */
.L_x_8413:
[----:B------:R-:W-:Y:S05]  /*29d0*/  BSYNC.RECONVERGENT B0 ;  /* 0x0000000000007941 */ /* 0x000fea0003800200 */
.L_x_8412:
[----:B------:R-:W-:Y:S01]  /*29e0*/  IMAD.MOV.U32 R64, RZ, RZ, 0x20 ;  /* 0x00000020ff407424 */ /* 0x000fe200078e00ff */
[----:B------:R-:W-:Y:S01]  /*29f0*/  LOP3.LUT P6, RZ, R91, 0x4, RZ, 0xc0, !PT ;  /* 0x000000045bff7812 */ /* 0x000fe200078cc0ff */
[----:B------:R-:W-:Y:S01]  /*2a00*/  LDSM.16.M88.4 R56, [R112+0x1000] ;  /* 0x001000007038783b */ /* 0x000fe20000000200 */
[----:B------:R-:W-:Y:S02]  /*2a10*/  BSSY.RECONVERGENT B1, `(.L_x_8414) ;  /* 0x00000ad000017945 */ /* 0x000fe40003800200 */
[----:B------:R-:W-:Y:S01]  /*2a20*/  SEL R64, R64, 0xffffffe0, !P6 ;  /* 0xffffffe040407807 */ /* 0x000fe20007000000 */
[----:B------:R-:W-:Y:S04]  /*2a30*/  LDSM.16.M88.4 R48, [R112+0x1400] ;  /* 0x001400007030783b */ /* 0x000fe80000000200 */
[----:B------:R-:W-:Y:S01]  /*2a40*/  IMAD.IADD R104, R132, 0x1, R64 ;  /* 0x0000000184687824 */ /* 0x000fe200078e0240 */
[----:B------:R-:W-:Y:S01]  /*2a50*/  LDSM.16.M88.4 R40, [R112+0x1800] ;  /* 0x001800007028783b */ /* 0x000fe20000000200 */
[----:B------:R-:W-:-:S03]  /*2a60*/  IADD3 R64, PT, PT, R112, R64, RZ ;  /* 0x0000004070407210 */ /* 0x000fc60007ffe0ff */
[----:B------:R-:W-:Y:S04]  /*2a70*/  LDSM.16.M88.4 R32, [R112+0x1c00] ;  /* 0x001c00007020783b */ /* 0x000fe80000000200 */
[----:B------:R-:W-:Y:S04]  /*2a80*/  LDSM.16.M88.4 R24, [R112+0x2000] ;  /* 0x002000007018783b */ /* 0x000fe80000000200 */
[----:B------:R-:W-:Y:S04]  /*2a90*/  LDSM.16.M88.4 R16, [R112+0x2400] ;  /* 0x002400007010783b */ /* 0x000fe80000000200 */
[----:B----4-:R-:W-:Y:S04]  /*2aa0*/  LDSM.16.M88.4 R8, [R112+0x2800] ;  /* 0x002800007008783b */ /* 0x010fe80000000200 */
[----:B------:R-:W4:Y:S04]  /*2ab0*/  LDSM.16.M88.4 R108, [R132] ;  /* 0x00000000846c783b */ /* 0x000f280000000200 */
[----:B------:R-:W1:Y:S04]  /*2ac0*/  LDSM.16.M88.4 R112, [R112+0x2c00] ;  /* 0x002c00007070783b */ /* 0x000e680000000200 */
[----:B------:R-:W-:Y:S04]  /*2ad0*/  LDSM.16.M88.4 R96, [R64+0x1000] ;  /* 0x001000004060783b */ /* 0x000fe80000000200 */
[----:B------:R-:W-:Y:S04]  /*2ae0*/  LDSM.16.M88.4 R92, [R64+0x1400] ;  /* 0x00140000405c783b */ /* 0x000fe80000000200 */
[----:B------:R-:W-:Y:S04]  /*2af0*/  LDSM.16.M88.4 R84, [R64+0x1800] ;  /* 0x001800004054783b */ /* 0x000fe80000000200 */
[----:B------:R-:W-:Y:S04]  /*2b00*/  LDSM.16.M88.4 R80, [R64+0x1c00] ;  /* 0x001c00004050783b */ /* 0x000fe80000000200 */
[----:B------:R-:W-:Y:S04]  /*2b10*/  LDSM.16.M88.4 R76, [R64+0x2000] ;  /* 0x00200000404c783b */ /* 0x000fe80000000200 */
[----:B------:R-:W-:Y:S04]  /*2b20*/  LDSM.16.M88.4 R72, [R64+0x2400] ;  /* 0x002400004048783b */ /* 0x000fe80000000200 */
[----:B------:R-:W-:Y:S04]  /*2b30*/  LDSM.16.M88.4 R68, [R64+0x2800] ;  /* 0x002800004044783b */ /* 0x000fe80000000200 */
[----:B------:R-:W-:Y:S04]  /*2b40*/  LDSM.16.M88.4 R104, [R104] ;  /* 0x000000006868783b */ /* 0x000fe80000000200 */
[----:B------:R-:W5:Y:S01]  /*2b50*/  LDSM.16.M88.4 R64, [R64+0x2c00] ;  /* 0x002c00004040783b */ /* 0x000f620000000200 */
[C---:B----4-:R-:W-:Y:S03]  /*2b60*/  HMMA.16816.F32 R60, R108.reuse, R56, RZ ;  /* 0x000000386c3c723c */ /* 0x050fe600000018ff */
[----:B------:R-:W0:Y:S05]  /*2b70*/  LDGDEPBAR ;  /* 0x00000000000079af */ /* 0x000e2a0000000000 */
[C---:B-1----:R-:W-:Y:S08]  /*2b80*/  HMMA.16816.F32 R4, R108.reuse, R112, RZ ;  /* 0x000000706c04723c */ /* 0x042ff000000018ff */
        /* <DEDUP_REMOVED lines=15> */
[----:B-----5:R-:W-:Y:S01]  /*2c80*/  HMMA.16816.F32 R4, R104, R64, R4 ;  /* 0x000000406804723c */ /* 0x020fe20000001804 */
[----:B------:R-:W-:-:S05]  /*2c90*/  VIADD R64, R88, 0xffffffff ;  /* 0xffffffff58407836 */ /* 0x000fca0000000000 */
[----:B------:R-:W-:Y:S02]  /*2ca0*/  ISETP.GT.AND P0, PT, R64, R141, PT ;  /* 0x0000008d4000720c */ /* 0x000fe40003f04270 */
        /* <DEDUP_REMOVED lines=21> */
[----:B------:R-:W4:Y:S01]  /*2e00*/  LD.E R64, desc[UR4][R2.64+0x38] ;  /* 0x0000380402407980 */ /* 0x000f22000c101900 */
[----:B------:R-:W-:Y:S02]  /*2e10*/  UMOV UR6, URZ ;  /* 0x000000ff00067c82 */ /* 0x000fe40008000000 */
[----:B------:R-:W-:Y:S01]  /*2e20*/  IADD3 R65, P0, PT, RZ, -UR6, RZ ;  /* 0x80000006ff417c10 */ /* 0x000fe2000ff1e0ff */
[----:B----4-:R-:W-:-:S04]  /*2e30*/  IMAD.SHL.U32 R64, R64, 0x80, RZ ;  /* 0x0000008040407824 */ /* 0x010fc800078e00ff */
[----:B------:R-:W-:-:S05]  /*2e40*/  IMAD.X R64, RZ, RZ, ~R64, P0 ;  /* 0x000000ffff407224 */ /* 0x000fca00000e0e40 */
[----:B------:R-:W-:-:S04]  /*2e50*/  SHF.R.S64 R65, R65, 0x1f, R64 ;  /* 0x0000001f41417819 */ /* 0x000fc80000001040 */
[----:B------:R-:W-:-:S04]  /*2e60*/  IADD3 R143, P0, PT, R65, R143, RZ ;  /* 0x0000008f418f7210 */ /* 0x000fc80007f1e0ff */
[----:B------:R-:W-:Y:S01]  /*2e70*/  LEA.HI.X.SX32 R142, R64, R142, 0x1, P0 ;  /* 0x0000008e408e7211 */ /* 0x000fe200000f0eff */
[----:B------:R-:W-:Y:S05]  /*2e80*/  BRA `(.L_x_8418) ;  /* 0x0000000000f87947 */ /* 0x000fea0003800000 */
.L_x_8417:
[----:B------:R-:W4:Y:S01]  /*2e90*/  LD.E R71, desc[UR4][R2.64+0x170] ;  /* 0x0001700402477980 */ /* 0x000f22000c101900 */
[----:B------:R-:W-:Y:S02]  /*2ea0*/  LEA R69, R88, 0xffffff00, 0x7 ;  /* 0xffffff0058457811 */ /* 0x000fe400078e38ff */
[----:B------:R-:W-:Y:S02]  /*2eb0*/  IABS R66, R116 ;  /* 0x0000007400427213 */ /* 0x000fe40000000000 */
[----:B------:R-:W-:Y:S02]  /*2ec0*/  IABS R64, R69 ;  /* 0x0000004500407213 */ /* 0x000fe40000000000 */
[-C--:B----4-:R-:W-:Y:S02]  /*2ed0*/  IABS R67, R71.reuse ;  /* 0x0000004700437213 */ /* 0x090fe40000000000 */
        /* <DEDUP_REMOVED lines=30> */
[----:B------:R-:W-:Y:S01]  /*30c0*/  @P5 VIADD R70, R70, 0x1 ;  /* 0x0000000146465836 */ /* 0x000fe20000000000 */
[----:B------:R-:W4:Y:S02]  /*30d0*/  LD.E.64 R68, desc[UR4][R2.64+0x38] ;  /* 0x0000380402447980 */ /* 0x000f24000c101b00 */
[----:B------:R-:W-:Y:S01]  /*30e0*/  @!P0 IADD3 R67, PT, PT, -R67, RZ, RZ ;  /* 0x000000ff43438210 */ /* 0x000fe20007ffe1ff */
[----:B------:R-:W-:-:S03]  /*30f0*/  @!P2 IMAD.MOV R70, RZ, RZ, -R70 ;  /* 0x000000ffff46a224 */ /* 0x000fc600078e0a46 */
[C---:B------:R-:W-:Y:S02]  /*3100*/  SEL R67, R64.reuse, R67, !P1 ;  /* 0x0000004340437207 */ /* 0x040fe40004800000 */
[----:B------:R-:W-:-:S03]  /*3110*/  SEL R64, R64, R70, !P1 ;  /* 0x0000004640407207 */ /* 0x000fc60004800000 */
[----:B------:R-:W-:-:S04]  /*3120*/  IMAD.WIDE R74, R67, 0x4, R154 ;  /* 0x00000004434a7825 */ /* 0x000fc800078e029a */
[C---:B------:R-:W-:Y:S01]  /*3130*/  IMAD.WIDE R72, R64.reuse, 0x4, R154 ;  /* 0x0000000440487825 */ /* 0x040fe200078e029a */
[----:B------:R-:W5:Y:S04]  /*3140*/  LD.E R66, desc[UR4][R74.64] ;  /* 0x000000044a427980 */ /* 0x000f68000c101900 */
[----:B------:R-:W5:Y:S04]  /*3150*/  LD.E R65, desc[UR4][R72.64] ;  /* 0x0000000448417980 */ /* 0x000f68000c101900 */
[----:B------:R-:W2:Y:S01]  /*3160*/  LD.E.64 R72, desc[UR4][R2.64+0x20] ;  /* 0x0000200402487980 */ /* 0x000ea2000c101b00 */
[----:B------:R-:W-:-:S05]  /*3170*/  IADD3 R64, PT, PT, R64, -R67, RZ ;  /* 0x8000004340407210 */ /* 0x000fca0007ffe0ff */
[----:B------:R-:W-:-:S05]  /*3180*/  IMAD R71, R71, R64, -0x80 ;  /* 0xffffff8047477424 */ /* 0x000fca00078e0240 */
[----:B------:R-:W-:Y:S01]  /*3190*/  SHF.R.S32.HI R67, RZ, 0x1f, R71 ;  /* 0x0000001fff437819 */ /* 0x000fe20000011447 */
[-C--:B----4-:R-:W-:Y:S02]  /*31a0*/  IMAD R64, R69, R71.reuse, RZ ;  /* 0x0000004745407224 */ /* 0x090fe400078e02ff */
[----:B------:R-:W-:-:S04]  /*31b0*/  IMAD.WIDE.U32 R70, R68, R71, RZ ;  /* 0x0000004744467225 */ /* 0x000fc800078e00ff */
[----:B------:R-:W-:Y:S02]  /*31c0*/  IMAD R64, R68, R67, R64 ;  /* 0x0000004344407224 */ /* 0x000fe400078e0240 */
[----:B------:R-:W-:-:S03]  /*31d0*/  IMAD.MOV.U32 R68, RZ, RZ, R70 ;  /* 0x000000ffff447224 */ /* 0x000fc600078e0046 */
[----:B------:R-:W-:Y:S01]  /*31e0*/  IADD3 R69, PT, PT, R71, R64, RZ ;  /* 0x0000004047457210 */ /* 0x000fe20007ffe0ff */
[----:B-----5:R-:W-:-:S05]  /*31f0*/  IMAD.IADD R65, R66, 0x1, -R65 ;  /* 0x0000000142417824 */ /* 0x020fca00078e0a41 */
[----:B------:R-:W-:Y:S01]  /*3200*/  SHF.R.S32.HI R66, RZ, 0x1f, R65 ;  /* 0x0000001fff427819 */ /* 0x000fe20000011441 */
[----:B--2---:R-:W-:Y:S02]  /*3210*/  IMAD R64, R73, R65, RZ ;  /* 0x0000004149407224 */ /* 0x004fe400078e02ff */
[----:B------:R-:W-:-:S04]  /*3220*/  IMAD.WIDE.U32 R68, R65, R72, R68 ;  /* 0x0000004841447225 */ /* 0x000fc800078e0044 */
[----:B------:R-:W-:Y:S01]  /*3230*/  IMAD R64, R72, R66, R64 ;  /* 0x0000004248407224 */ /* 0x000fe200078e0240 */
[----:B------:R-:W-:-:S04]  /*3240*/  LEA R143, P0, R68, R143, 0x1 ;  /* 0x0000008f448f7211 */ /* 0x000fc800078008ff */
[----:B------:R-:W-:-:S04]  /*3250*/  IADD3 R64, PT, PT, R69, R64, RZ ;  /* 0x0000004045407210 */ /* 0x000fc80007ffe0ff */
[----:B------:R-:W-:Y:S02]  /*3260*/  LEA.HI.X R142, R68, R142, R64, 0x1, P0 ;  /* 0x0000008e448e7211 */ /* 0x000fe400000f0c40 */
.L_x_8418:
[----:B------:R-:W-:Y:S05]  /*3270*/  BSYNC.RECONVERGENT B0 ;  /* 0x0000000000007941 */ /* 0x000fea0003800200 */
.L_x_8416:
        /* <DEDUP_REMOVED lines=36> */
.L_x_8420:
[----:B------:R-:W-:Y:S05]  /*34c0*/  BSYNC.RECONVERGENT B0 ;  /* 0x0000000000007941 */ /* 0x000fea0003800200 */
.L_x_8419:
[----:B------:R-:W0:Y:S02]  /*34d0*/  LDGDEPBAR ;  /* 0x00000000000079af */ /* 0x000e240000000000 */
.L_x_8415:
[----:B------:R-:W-:Y:S05]  /*34e0*/  BSYNC.RECONVERGENT B1 ;  /* 0x0000000000017941 */ /* 0x000fea0003800200 */
.L_x_8414:
[----:B------:R-:W-:Y:S01]  /*34f0*/  LOP3.LUT R64, R120, 0x7, RZ, 0xc0, !PT ;  /* 0x0000000778407812 */ /* 0x000fe200078ec0ff */
[----:B------:R-:W-:Y:S02]  /*3500*/  IMAD.SHL.U32 R65, R91, 0x2, RZ ;  /* 0x000000025b417824 */ /* 0x000fe400078e00ff */
[----:B------:R-:W-:Y:S01]  /*3510*/  IMAD.SHL.U32 R74, R88, 0x80, RZ ;  /* 0x00000080584a7824 */ /* 0x000fe200078e00ff */
[----:B-1--4-:R-:W-:Y:S02]  /*3520*/  LOP3.LUT R67, R64, 0x1f0, R100, 0xf8, !PT ;  /* 0x000001f040437812 */ /* 0x012fe400078ef864 */
[----:B------:R-:W-:-:S03]  /*3530*/  LOP3.LUT R65, R65, 0x6, RZ, 0xc0, !PT ;  /* 0x0000000641417812 */ /* 0x000fc600078ec0ff */
[----:B------:R-:W-:Y:S01]  /*3540*/  IMAD R67, R147, 0x40, R67 ;  /* 0x0000004093437824 */ /* 0x000fe200078e0243 */
[----:B------:R-:W-:-:S04]  /*3550*/  LOP3.LUT R74, R74, R65, RZ, 0xfc, !PT ;  /* 0x000000414a4a7212 */ /* 0x000fc800078efcff */
[----:B------:R-:W-:Y:S01]  /*3560*/  IADD3 R67, PT, PT, R89, R67, -R101 ;  /* 0x0000004359437210 */ /* 0x000fe20007ffe865 */
[C---:B------:R-:W-:Y:S02]  /*3570*/  VIADD R84, R74.reuse, 0xffffff81 ;  /* 0xffffff814a547836 */ /* 0x040fe40000000000 */
[----:B------:R-:W-:Y:S02]  /*3580*/  VIADD R83, R74, 0xffffff89 ;  /* 0xffffff894a537836 */ /* 0x000fe40000000000 */
[C---:B------:R-:W-:Y:S01]  /*3590*/  IMAD.IADD R72, R67.reuse, 0x1, -R84 ;  /* 0x0000000143487824 */ /* 0x040fe200078e0a54 */
[----:B------:R-:W-:Y:S01]  /*35a0*/  ISETP.GE.AND P1, PT, R84, R89, PT ;  /* 0x000000595400720c */ /* 0x000fe20003f26270 */
[C---:B------:R-:W-:Y:S02]  /*35b0*/  VIADD R82, R74.reuse, 0xffffff90 ;  /* 0xffffff904a527836 */ /* 0x040fe40000000000 */
[----:B------:R-:W-:Y:S01]  /*35c0*/  IMAD.IADD R73, R67, 0x1, -R83 ;  /* 0x0000000143497824 */ /* 0x000fe200078e0a53 */
[----:B------:R-:W-:Y:S01]  /*35d0*/  IABS R72, R72 ;  /* 0x0000004800487213 */ /* 0x000fe20000000000 */
[----:B------:R-:W-:-:S02]  /*35e0*/  VIADD R78, R74, 0xffffffa8 ;  /* 0xffffffa84a4e7836 */ /* 0x000fc40000000000 */
[C---:B------:R-:W-:Y:S01]  /*35f0*/  VIADD R76, R74.reuse, 0xffffffa9 ;  /* 0xffffffa94a4c7836 */ /* 0x040fe20000000000 */
[----:B------:R-:W-:Y:S01]  /*3600*/  I2FP.F32.S32 R72, R72 ;  /* 0x0000004800487245 */ /* 0x000fe20000201400 */
[C---:B------:R-:W-:Y:S01]  /*3610*/  IMAD.IADD R77, R67.reuse, 0x1, -R78 ;  /* 0x00000001434d7824 */ /* 0x040fe200078e0a4e */
[----:B------:R-:W-:Y:S01]  /*3620*/  IABS R73, R73 ;  /* 0x0000004900497213 */ /* 0x000fe20000000000 */
[----:B------:R-:W-:Y:S02]  /*3630*/  VIADD R68, R74, 0xffffff88 ;  /* 0xffffff884a447836 */ /* 0x000fe40000000000 */
        /* <DEDUP_REMOVED lines=10> */
[----:B------:R-:W-:Y:S01]  /*36e0*/  I2FP.F32.S32 R61, R61 ;  /* 0x0000003d003d7245 */ /* 0x000fe20000201400 */
[----:B------:R-:W-:Y:S01]  /*36f0*/  IMAD.IADD R70, R67, 0x1, -R69 ;  /* 0x0000000143467824 */ /* 0x000fe200078e0a45 */
[----:B------:R-:W-:Y:S01]  /*3700*/  IABS R66, R66 ;  /* 0x0000004200427213 */ /* 0x000fe20000000000 */
[----:B------:R-:W-:Y:S01]  /*3710*/  FFMA.FTZ R77, -R0, R77, R40 ;  /* 0x0000004d004d7223 */ /* 0x000fe20000010128 */
[----:B------:R-:W-:-:S02]  /*3720*/  VIADD R40, R74, 0xffffff80 ;  /* 0xffffff804a287836 */ /* 0x000fc40000000000 */
[----:B------:R-:W-:Y:S01]  /*3730*/  FFMA.FTZ R57, -R0, R61, R52 ;  /* 0x0000003d00397223 */ /* 0x000fe20000010134 */
[----:B------:R-:W-:Y:S01]  /*3740*/  VIADD R52, R74, 0xffffffb0 ;  /* 0xffffffb04a347836 */ /* 0x000fe20000000000 */
[----:B------:R-:W-:Y:S01]  /*3750*/  I2FP.F32.S32 R66, R66 ;  /* 0x0000004200427245 */ /* 0x000fe20000201400 */
[C---:B------:R-:W-:Y:S01]  /*3760*/  IMAD.IADD R61, R67.reuse, 0x1, -R76 ;  /* 0x00000001433d7824 */ /* 0x040fe200078e0a4c */
[----:B------:R-:W-:Y:S01]  /*3770*/  ISETP.GE.AND P2, PT, R40, R89, PT ;  /* 0x000000592800720c */ /* 0x000fe20003f46270 */
[C---:B------:R-:W-:Y:S01]  /*3780*/  IMAD.IADD R94, R67.reuse, 0x1, -R52 ;  /* 0x00000001435e7824 */ /* 0x040fe200078e0a34 */
[----:B------:R-:W-:Y:S01]  /*3790*/  IABS R70, R70 ;  /* 0x0000004600467213 */ /* 0x000fe20000000000 */
[C---:B------:R-:W-:Y:S01]  /*37a0*/  IMAD.IADD R71, R67.reuse, 0x1, -R79 ;  /* 0x0000000143477824 */ /* 0x040fe200078e0a4f */
[----:B------:R-:W-:Y:S01]  /*37b0*/  IABS R61, R61 ;  /* 0x0000003d003d7213 */ /* 0x000fe20000000000 */
[----:B------:R-:W-:Y:S01]  /*37c0*/  VIADD R81, R74, 0xffffffa0 ;  /* 0xffffffa04a517836 */ /* 0x000fe20000000000 */
[----:B------:R-:W-:Y:S01]  /*37d0*/  IABS R94, R94 ;  /* 0x0000005e005e7213 */ /* 0x000fe20000000000 */
[----:B------:R-:W-:Y:S01]  /*37e0*/  FFMA.FTZ R66, -R0, R66, R56 ;  /* 0x0000004200427223 */ /* 0x000fe20000010138 */
[----:B------:R-:W-:Y:S01]  /*37f0*/  I2FP.F32.S32 R61, R61 ;  /* 0x0000003d003d7245 */ /* 0x000fe20000201400 */
[C---:B------:R-:W-:Y:S01]  /*3800*/  IMAD.IADD R93, R67.reuse, 0x1, -R81 ;  /* 0x00000001435d7824 */ /* 0x040fe200078e0a51 */
[----:B------:R-:W-:Y:S01]  /*3810*/  I2FP.F32.S32 R94, R94 ;  /* 0x0000005e005e7245 */ /* 0x000fe20000201400 */
[----:B------:R-:W-:Y:S01]  /*3820*/  VIADD R75, R74, 0xffffffb1 ;  /* 0xffffffb14a4b7836 */ /* 0x000fe20000000000 */
[----:B------:R-:W-:Y:S01]  /*3830*/  ISETP.GE.AND P0, PT, R68, R89, PT ;  /* 0x000000594400720c */ /* 0x000fe20003f06270 */
[----:B------:R-:W-:Y:S01]  /*3840*/  FFMA.FTZ R61, -R0, R61, R41 ;  /* 0x0000003d003d7223 */ /* 0x000fe20000010129 */
[----:B------:R-:W-:-:S02]  /*3850*/  IMAD.IADD R41, R67, 0x1, -R40 ;  /* 0x0000000143297824 */ /* 0x000fc400078e0a28 */
[----:B------:R-:W-:Y:S01]  /*3860*/  FFMA.FTZ R94, -R0, R94, R36 ;  /* 0x0000005e005e7223 */ /* 0x000fe20000010124 */
[C---:B------:R-:W-:Y:S01]  /*3870*/  VIADD R36, R67.reuse, 0x8 ;  /* 0x0000000843247836 */ /* 0x040fe20000000000 */
[----:B------:R-:W-:Y:S01]  /*3880*/  IABS R71, R71 ;  /* 0x0000004700477213 */ /* 0x000fe20000000000 */
[----:B------:R-:W-:Y:S01]  /*3890*/  VIADD R68, R74, 0xffffff91 ;  /* 0xffffff914a447836 */ /* 0x000fe20000000000 */
[----:B------:R-:W-:Y:S01]  /*38a0*/  I2FP.F32.S32 R70, R70 ;  /* 0x0000004600467245 */ /* 0x000fe20000201400 */
[----:B------:R-:W-:Y:S01]  /*38b0*/  IMAD.IADD R40, R36, 0x1, -R40 ;  /* 0x0000000124287824 */ /* 0x000fe200078e0a28 */
[----:B------:R-:W-:Y:S01]  /*38c0*/  I2FP.F32.S32 R71, R71 ;  /* 0x0000004700477245 */ /* 0x000fe20000201400 */
[C---:B------:R-:W-:Y:S01]  /*38d0*/  IMAD.IADD R56, R67.reuse, 0x1, -R68 ;  /* 0x0000000143387824 */ /* 0x040fe200078e0a44 */
        /* <DEDUP_REMOVED lines=8> */
[----:B------:R-:W-:Y:S01]  /*3960*/  IABS R56, R56 ;  /* 0x0000003800387213 */ /* 0x000fe20000000000 */
[----:B------:R-:W-:Y:S01]  /*3970*/  FFMA.FTZ R93, -R0, R93, R44 ;  /* 0x0000005d005d7223 */ /* 0x000fe2000001012c */
[----:B------:R-:W-:Y:S01]  /*3980*/  ISETP.GE.AND P5, PT, R48, R89, PT ;  /* 0x000000593000720c */ /* 0x000fe20003fa6270 */
[----:B------:R-:W-:Y:S01]  /*3990*/  FFMA.FTZ R49, -R0, R40, R62 ;  /* 0x0000002800317223 */ /* 0x000fe2000001013e */
[----:B------:R-:W-:Y:S01]  /*39a0*/  VIADD R40, R74, 0xffffffc0 ;  /* 0xffffffc04a287836 */ /* 0x000fe20000000000 */
[----:B------:R-:W-:Y:S01]  /*39b0*/  I2FP.F32.S32 R56, R56 ;  /* 0x0000003800387245 */ /* 0x000fe20000201400 */
[C---:B------:R-:W-:Y:S01]  /*39c0*/  IMAD.IADD R44, R67.reuse, 0x1, -R75 ;  /* 0x00000001432c7824 */ /* 0x040fe200078e0a4b */
[----:B------:R-:W-:Y:S01]  /*39d0*/  IABS R41, R41 ;  /* 0x0000002900297213 */ /* 0x000fe20000000000 */
[C---:B------:R-:W-:Y:S01]  /*39e0*/  IMAD.IADD R48, R67.reuse, 0x1, -R48 ;  /* 0x0000000143307824 */ /* 0x040fe200078e0a30 */
[----:B------:R-:W-:Y:S01]  /*39f0*/  ISETP.GE.AND P3, PT, R40, R89, PT ;  /* 0x000000592800720c */ /* 0x000fe20003f66270 */
[----:B------:R-:W-:-:S02]  /*3a00*/  IMAD.IADD R40, R67, 0x1, -R40 ;  /* 0x0000000143287824 */ /* 0x000fc400078e0a28 */
[----:B------:R-:W-:Y:S01]  /*3a10*/  FFMA.FTZ R56, -R0, R56, R53 ;  /* 0x0000003800387223 */ /* 0x000fe20000010135 */
[----:B------:R-:W-:Y:S01]  /*3a20*/  IMAD.IADD R53, R67, 0x1, -R80 ;  /* 0x0000000143357824 */ /* 0x000fe200078e0a50 */
[----:B------:R-:W-:Y:S01]  /*3a30*/  IABS R44, R44 ;  /* 0x0000002c002c7213 */ /* 0x000fe20000000000 */
[----:B------:R-:W-:Y:S01]  /*3a40*/  VIADD R121, R74, 0xffffffc1 ;  /* 0xffffffc14a797836 */ /* 0x000fe20000000000 */
        /* <DEDUP_REMOVED lines=8> */
[C---:B------:R-:W-:Y:S01]  /*3ad0*/  FFMA.FTZ R37, -R0.reuse, R48, R32 ;  /* 0x0000003000257223 */ /* 0x040fe20000010120 */
[----:B------:R-:W-:Y:S01]  /*3ae0*/  I2FP.F32.S32 R53, R53 ;  /* 0x0000003500357245 */ /* 0x000fe20000201400 */
[----:B------:R-:W-:Y:S01]  /*3af0*/  FFMA.FTZ R96, -R0, R40, R28 ;  /* 0x0000002800607223 */ /* 0x000fe2000001011c */
[----:B------:R-:W-:Y:S02]  /*3b00*/  IMAD.IADD R28, R36, 0x1, -R79 ;  /* 0x00000001241c7824 */ /* 0x000fe400078e0a4f */
[----:B------:R-:W-:Y:S01]  /*3b10*/  FFMA.FTZ R48, -R0, R41, R58 ;  /* 0x0000002900307223 */ /* 0x000fe2000001013a */
[----:B------:R-:W-:-:S02]  /*3b20*/  VIADD R58, R74, 0xffffffc9 ;  /* 0xffffffc94a3a7836 */ /* 0x000fc40000000000 */
[----:B------:R-:W-:Y:S01]  /*3b30*/  FFMA.FTZ R53, -R0, R53, R45 ;  /* 0x0000003500357223 */ /* 0x000fe2000001012d */
[----:B------:R-:W-:Y:S01]  /*3b40*/  IMAD.IADD R45, R36, 0x1, -R84 ;  /* 0x00000001242d7824 */ /* 0x000fe200078e0a54 */
[----:B------:R-:W-:Y:S01]  /*3b50*/  IABS R28, R28 ;  /* 0x0000001c001c7213 */ /* 0x000fe20000000000 */
[----:B------:R-:W-:Y:S02]  /*3b60*/  IMAD.IADD R120, R67, 0x1, -R58 ;  /* 0x0000000143787824 */ /* 0x000fe400078e0a3a */
[----:B------:R-:W-:Y:S01]  /*3b70*/  FFMA.FTZ R32, -R0, R41, R60 ;  /* 0x0000002900207223 */ /* 0x000fe2000001013c */
[----:B------:R-:W-:Y:S01]  /*3b80*/  FSEL R49, R49, -INF , !P2 ;  /* 0xff80000031317808 */ /* 0x000fe20005000000 */
[C---:B------:R-:W-:Y:S01]  /*3b90*/  VIADD R41, R74.reuse, 0xffffffb9 ;  /* 0xffffffb94a297836 */ /* 0x040fe20000000000 */
[----:B------:R-:W-:Y:S01]  /*3ba0*/  IABS R45, R45 ;  /* 0x0000002d002d7213 */ /* 0x000fe20000000000 */
[----:B------:R-:W-:Y:S01]  /*3bb0*/  VIADD R60, R74, 0xffffffc8 ;  /* 0xffffffc84a3c7836 */ /* 0x000fe20000000000 */
[----:B------:R-:W-:Y:S01]  /*3bc0*/  I2FP.F32.S32 R28, R28 ;  /* 0x0000001c001c7245 */ /* 0x000fe20000201400 */
[----:B------:R-:W-:Y:S01]  /*3bd0*/  IMAD.IADD R40, R36, 0x1, -R69 ;  /* 0x0000000124287824 */ /* 0x000fe200078e0a45 */
[----:B------:R-:W-:Y:S01]  /*3be0*/  IABS R120, R120 ;  /* 0x0000007800787213 */ /* 0x000fe20000000000 */
[----:B------:R-:W-:Y:S01]  /*3bf0*/  IMAD.IADD R113, R67, 0x1, -R60 ;  /* 0x0000000143717824 */ /* 0x000fe200078e0a3c */
[----:B------:R-:W-:Y:S01]  /*3c00*/  I2FP.F32.S32 R45, R45 ;  /* 0x0000002d002d7245 */ /* 0x000fe20000201400 */
[----:B------:R-:W-:Y:S01]  /*3c10*/  FFMA.FTZ R50, -R0, R28, R50 ;  /* 0x0000001c00327223 */ /* 0x000fe20000010132 */
[----:B------:R-:W-:Y:S01]  /*3c20*/  I2FP.F32.S32 R120, R120 ;  /* 0x0000007800787245 */ /* 0x000fe20000201400 */
[----:B------:R-:W-:Y:S01]  /*3c30*/  VIADD R28, R74, 0xffffffd8 ;  /* 0xffffffd84a1c7836 */ /* 0x000fe20000000000 */
[----:B------:R-:W-:Y:S01]  /*3c40*/  FSEL R32, R32, -INF , !P2 ;  /* 0xff80000020207808 */ /* 0x000fe20005000000 */
[C---:B------:R-:W-:Y:S01]  /*3c50*/  FFMA.FTZ R62, -R0.reuse, R45, R63 ;  /* 0x0000002d003e7223 */ /* 0x040fe2000001013f */
[----:B------:R-:W-:Y:S01]  /*3c60*/  ISETP.GE.AND P2, PT, R83, R89, PT ;  /* 0x000000595300720c */ /* 0x000fe20003f46270 */
[----:B------:R-:W-:Y:S01]  /*3c70*/  FFMA.FTZ R120, -R0, R120, R25 ;  /* 0x0000007800787223 */ /* 0x000fe20000010119 */
[----:B------:R-:W-:Y:S01]  /*3c80*/  IMAD.IADD R45, R67, 0x1, -R28 ;  /* 0x00000001432d7824 */ /* 0x000fe200078e0a1c */
[----:B------:R-:W-:Y:S01]  /*3c90*/  FSEL R72, R72, -INF , !P1 ;  /* 0xff80000048487808 */ /* 0x000fe20004800000 */
[----:B------:R-:W-:Y:S01]  /*3ca0*/  IMAD.IADD R25, R36, 0x1, -R81 ;  /* 0x0000000124197824 */ /* 0x000fe200078e0a51 */
[----:B------:R-:W-:Y:S01]  /*3cb0*/  FSEL R62, R62, -INF , !P1 ;  /* 0xff8000003e3e7808 */ /* 0x000fe20004800000 */
[----:B------:R-:W-:Y:S01]  /*3cc0*/  IMAD.IADD R83, R36, 0x1, -R83 ;  /* 0x0000000124537824 */ /* 0x000fe200078e0a53 */
[----:B------:R-:W-:-:S02]  /*3cd0*/  IABS R45, R45 ;  /* 0x0000002d002d7213 */ /* 0x000fc40000000000 */
[----:B------:R-:W-:Y:S02]  /*3ce0*/  IABS R25, R25 ;  /* 0x0000001900197213 */ /* 0x000fe40000000000 */
[----:B------:R-:W-:Y:S02]  /*3cf0*/  I2FP.F32.S32 R45, R45 ;  /* 0x0000002d002d7245 */ /* 0x000fe40000201400 */
[----:B------:R-:W-:Y:S02]  /*3d00*/  I2FP.F32.S32 R25, R25 ;  /* 0x0000001900197245 */ /* 0x000fe40000201400 */
[----:B------:R-:W-:Y:S01]  /*3d10*/  ISETP.GE.AND P1, PT, R82, R89, PT ;  /* 0x000000595200720c */ /* 0x000fe20003f26270 */
[----:B------:R-:W-:Y:S01]  /*3d20*/  FFMA.FTZ R16, -R0, R45, R16 ;  /* 0x0000002d00107223 */ /* 0x000fe20000010110 */
[----:B------:R-:W-:Y:S02]  /*3d30*/  IMAD.IADD R82, R36, 0x1, -R82 ;  /* 0x0000000124527824 */ /* 0x000fe400078e0a52 */
[----:B------:R-:W-:Y:S01]  /*3d40*/  FFMA.FTZ R45, -R0, R25, R46 ;  /* 0x00000019002d7223 */ /* 0x000fe2000001012e */
[----:B------:R-:W-:Y:S01]  /*3d50*/  IABS R83, R83 ;  /* 0x0000005300537213 */ /* 0x000fe20000000000 */
[----:B------:R-:W4:Y:S01]  /*3d60*/  LD.E R25, desc[UR4][R2.64+0xdc] ;  /* 0x0000dc0402197980 */ /* 0x000f22000c101900 */
[----:B------:R-:W-:Y:S01]  /*3d70*/  ISETP.GE.AND P4, PT, R41, R89, PT ;  /* 0x000000592900720c */ /* 0x000fe20003f86270 */
[----:B------:R-:W-:Y:S01]  /*3d80*/  IMAD.IADD R41, R67, 0x1, -R41 ;  /* 0x0000000143297824 */ /* 0x000fe200078e0a29 */
[----:B------:R-:W-:-:S02]  /*3d90*/  IABS R82, R82 ;  /* 0x0000005200527213 */ /* 0x000fc40000000000 */
[----:B------:R-:W-:Y:S02]  /*3da0*/  I2FP.F32.S32 R83, R83 ;  /* 0x0000005300537245 */ /* 0x000fe40000201400 */
[----:B------:R-:W-:Y:S02]  /*3db0*/  FSEL R66, R66, -INF , !P0 ;  /* 0xff80000042427808 */ /* 0x000fe40004000000 */
[----:B------:R-:W-:Y:S01]  /*3dc0*/  FSEL R48, R48, -INF , !P0 ;  /* 0xff80000030307808 */ /* 0x000fe20004000000 */
[----:B------:R-:W-:Y:S01]  /*3dd0*/  FFMA.FTZ R59, -R0, R83, R59 ;  /* 0x00000053003b7223 */ /* 0x000fe2000001013b */
[----:B------:R-:W-:Y:S01]  /*3de0*/  ISETP.GE.AND P0, PT, R68, R89, PT ;  /* 0x000000594400720c */ /* 0x000fe20003f06270 */
[----:B------:R-:W-:Y:S01]  /*3df0*/  IMAD.IADD R68, R36, 0x1, -R68 ;  /* 0x0000000124447824 */ /* 0x000fe200078e0a44 */
[----:B------:R-:W-:Y:S02]  /*3e00*/  I2FP.F32.S32 R82, R82 ;  /* 0x0000005200527245 */ /* 0x000fe40000201400 */
[----:B------:R-:W-:-:S02]  /*3e10*/  IABS R41, R41 ;  /* 0x0000002900297213 */ /* 0x000fc40000000000 */
[----:B------:R-:W-:Y:S01]  /*3e20*/  IABS R68, R68 ;  /* 0x0000004400447213 */ /* 0x000fe20000000000 */
[----:B------:R-:W-:Y:S01]  /*3e30*/  FFMA.FTZ R82, -R0, R82, R54 ;  /* 0x0000005200527223 */ /* 0x000fe20000010136 */
[----:B------:R-:W-:Y:S02]  /*3e40*/  FSEL R73, R73, -INF , !P2 ;  /* 0xff80000049497808 */ /* 0x000fe40005000000 */
[----:B------:R-:W-:Y:S02]  /*3e50*/  FSEL R54, R59, -INF , !P2 ;  /* 0xff8000003b367808 */ /* 0x000fe40005000000 */
[----:B------:R-:W-:Y:S01]  /*3e60*/  ISETP.GE.AND P2, PT, R121, R89, PT ;  /* 0x000000597900720c */ /* 0x000fe20003f46270 */
[----:B------:R-:W-:Y:S01]  /*3e70*/  IMAD.IADD R121, R67, 0x1, -R121 ;  /* 0x0000000143797824 */ /* 0x000fe200078e0a79 */
[----:B------:R-:W-:Y:S02]  /*3e80*/  IABS R113, R113 ;  /* 0x0000007100717213 */ /* 0x000fe40000000000 */
[----:B------:R-:W-:-:S02]  /*3e90*/  I2FP.F32.S32 R41, R41 ;  /* 0x0000002900297245 */ /* 0x000fc40000201400 */
[----:B------:R-:W-:Y:S02]  /*3ea0*/  I2FP.F32.S32 R68, R68 ;  /* 0x0000004400447245 */ /* 0x000fe40000201400 */
[----:B------:R-:W-:Y:S01]  /*3eb0*/  I2FP.F32.S32 R113, R113 ;  /* 0x0000007100717245 */ /* 0x000fe20000201400 */
[C---:B------:R-:W-:Y:S01]  /*3ec0*/  FFMA.FTZ R33, -R0.reuse, R41, R33 ;  /* 0x0000002900217223 */ /* 0x040fe20000010121 */
[----:B------:R-:W-:Y:S01]  /*3ed0*/  IABS R121, R121 ;  /* 0x0000007900797213 */ /* 0x000fe20000000000 */
[C---:B------:R-:W-:Y:S01]  /*3ee0*/  FFMA.FTZ R41, -R0.reuse, R68, R55 ;  /* 0x0000004400297223 */ /* 0x040fe20000010137 */
[----:B------:R-:W-:Y:S01]  /*3ef0*/  FSEL R57, R57, -INF , !P1 ;  /* 0xff80000039397808 */ /* 0x000fe20004800000 */
[----:B------:R-:W-:Y:S01]  /*3f00*/  FFMA.FTZ R113, -R0, R113, R24 ;  /* 0x0000007100717223 */ /* 0x000fe20000010118 */
[----:B------:R-:W-:Y:S01]  /*3f10*/  FSEL R68, R82, -INF , !P1 ;  /* 0xff80000052447808 */ /* 0x000fe20004800000 */
[----:B------:R-:W-:Y:S01]  /*3f20*/  IMAD.IADD R24, R36, 0x1, -R80 ;  /* 0x0000000124187824 */ /* 0x000fe200078e0a50 */
[----:B------:R-:W-:Y:S01]  /*3f30*/  ISETP.GE.AND P1, PT, R79, R89, PT ;  /* 0x000000594f00720c */ /* 0x000fe20003f26270 */
[----:B------:R-:W-:Y:S01]  /*3f40*/  VIADD R79, R74, 0xffffffd0 ;  /* 0xffffffd04a4f7836 */ /* 0x000fe20000000000 */
[----:B------:R-:W-:-:S02]  /*3f50*/  I2FP.F32.S32 R121, R121 ;  /* 0x0000007900797245 */ /* 0x000fc40000201400 */
[----:B------:R-:W-:Y:S01]  /*3f60*/  IABS R24, R24 ;  /* 0x0000001800187213 */ /* 0x000fe20000000000 */
[C---:B------:R-:W-:Y:S01]  /*3f70*/  IMAD.IADD R115, R67.reuse, 0x1, -R79 ;  /* 0x0000000143737824 */ /* 0x040fe200078e0a4f */
[----:B------:R-:W-:Y:S01]  /*3f80*/  IABS R40, R40 ;  /* 0x0000002800287213 */ /* 0x000fe20000000000 */
[----:B------:R-:W-:Y:S01]  /*3f90*/  FFMA.FTZ R121, -R0, R121, R29 ;  /* 0x0000007900797223 */ /* 0x000fe2000001011d */
[----:B------:R-:W-:Y:S01]  /*3fa0*/  VIADD R29, R74, 0xffffffd1 ;  /* 0xffffffd14a1d7836 */ /* 0x000fe20000000000 */
[----:B------:R-:W-:Y:S02]  /*3fb0*/  I2FP.F32.S32 R24, R24 ;  /* 0x0000001800187245 */ /* 0x000fe40000201400 */
[----:B------:R-:W-:Y:S01]  /*3fc0*/  IABS R115, R115 ;  /* 0x0000007300737213 */ /* 0x000fe20000000000 */
[----:B------:R-:W-:Y:S01]  /*3fd0*/  IMAD.IADD R114, R67, 0x1, -R29 ;  /* 0x0000000143727824 */ /* 0x000fe200078e0a1d */
[----:B------:R-:W-:Y:S01]  /*3fe0*/  I2FP.F32.S32 R40, R40 ;  /* 0x0000002800287245 */ /* 0x000fe20000201400 */
[----:B------:R-:W-:Y:S01]  /*3ff0*/  FFMA.FTZ R24, -R0, R24, R47 ;  /* 0x0000001800187223 */ /* 0x000fe2000001012f */
[----:B------:R-:W-:Y:S01]  /*4000*/  I2FP.F32.S32 R115, R115 ;  /* 0x0000007300737245 */ /* 0x000fe20000201400 */
[----:B------:R-:W-:Y:S01]  /*4010*/  VIADD R47, R74, 0xffffffd9 ;  /* 0xffffffd94a2f7836 */ /* 0x000fe20000000000 */
[----:B------:R-:W-:Y:S01]  /*4020*/  IABS R114, R114 ;  /* 0x0000007200727213 */ /* 0x000fe20000000000 */
[----:B------:R-:W-:Y:S01]  /*4030*/  FFMA.FTZ R40, -R0, R40, R51 ;  /* 0x0000002800287223 */ /* 0x000fe20000010133 */
[----:B------:R-:W-:Y:S01]  /*4040*/  FSEL R56, R56, -INF , !P0 ;  /* 0xff80000038387808 */ /* 0x000fe20004000000 */
[----:B------:R-:W-:Y:S01]  /*4050*/  FFMA.FTZ R115, -R0, R115, R20 ;  /* 0x0000007300737223 */ /* 0x000fe20000010114 */
[----:B------:R-:W-:Y:S01]  /*4060*/  FSEL R41, R41, -INF , !P0 ;  /* 0xff80000029297808 */ /* 0x000fe20004000000 */
[----:B------:R-:W-:Y:S01]  /*4070*/  IMAD.IADD R20, R67, 0x1, -R47 ;  /* 0x0000000143147824 */ /* 0x000fe200078e0a2f */
[----:B------:R-:W-:-:S02]  /*4080*/  ISETP.GE.AND P0, PT, R69, R89, PT ;  /* 0x000000594500720c */ /* 0x000fc40003f06270 */
        /* <DEDUP_REMOVED lines=10> */
[----:B------:R-:W-:Y:S01]  /*4130*/  FSEL R53, R24, -INF , !P0 ;  /* 0xff80000018357808 */ /* 0x000fe20004000000 */
[----:B------:R-:W-:Y:S01]  /*4140*/  IMAD.SHL.U32 R24, R88, 0x80, RZ ;  /* 0x0000008058187824 */ /* 0x000fe200078e00ff */
[----:B------:R-:W-:Y:S02]  /*4150*/  I2FP.F32.S32 R20, R20 ;  /* 0x0000001400147245 */ /* 0x000fe40000201400 */
[----:B------:R-:W-:Y:S02]  /*4160*/  IABS R21, R21 ;  /* 0x0000001500157213 */ /* 0x000fe40000000000 */
[----:B------:R-:W-:Y:S01]  /*4170*/  IABS R63, R63 ;  /* 0x0000003f003f7213 */ /* 0x000fe20000000000 */
[----:B------:R-:W-:Y:S01]  /*4180*/  FFMA.FTZ R17, -R0, R20, R17 ;  /* 0x0000001400117223 */ /* 0x000fe20000010111 */
[----:B------:R-:W-:Y:S01]  /*4190*/  I2FP.F32.S32 R21, R21 ;  /* 0x0000001500157245 */ /* 0x000fe20000201400 */
[----:B------:R-:W-:Y:S01]  /*41a0*/  IMAD.IADD R59, R36, 0x1, -R78 ;  /* 0x00000001243b7824 */ /* 0x000fe200078e0a4e */
[----:B------:R-:W-:-:S02]  /*41b0*/  I2FP.F32.S32 R63, R63 ;  /* 0x0000003f003f7245 */ /* 0x000fc40000201400 */
[----:B------:R-:W-:Y:S01]  /*41c0*/  LOP3.LUT R20, R24, R65, RZ, 0xfc, !PT ;  /* 0x0000004118147212 */ /* 0x000fe200078efcff */
[C---:B------:R-:W-:Y:S01]  /*41d0*/  FFMA.FTZ R12, -R0.reuse, R21, R12 ;  /* 0x00000015000c7223 */ /* 0x040fe2000001010c */
[----:B------:R-:W-:Y:S01]  /*41e0*/  IABS R59, R59 ;  /* 0x0000003b003b7213 */ /* 0x000fe20000000000 */
[----:B------:R-:W-:Y:S01]  /*41f0*/  FFMA.FTZ R63, -R0, R63, R43 ;  /* 0x0000003f003f7223 */ /* 0x000fe2000001012b */
[----:B------:R-:W-:Y:S01]  /*4200*/  FSEL R71, R71, -INF , !P1 ;  /* 0xff80000047477808 */ /* 0x000fe20004800000 */
[----:B------:R-:W-:Y:S01]  /*4210*/  VIADD R43, R20, 0xffffffb8 ;  /* 0xffffffb8142b7836 */ /* 0x000fe20000000000 */
[----:B------:R-:W-:Y:S01]  /*4220*/  FSEL R69, R50, -INF , !P1 ;  /* 0xff80000032457808 */ /* 0x000fe20004800000 */
[----:B------:R-:W-:Y:S01]  /*4230*/  VIADD R21, R20, 0xffffffb9 ;  /* 0xffffffb914157836 */ /* 0x000fe20000000000 */
[----:B------:R-:W-:Y:S01]  /*4240*/  I2FP.F32.S32 R59, R59 ;  /* 0x0000003b003b7245 */ /* 0x000fe20000201400 */
[C---:B------:R-:W-:Y:S01]  /*4250*/  IMAD.IADD R43, R36.reuse, 0x1, -R43 ;  /* 0x00000001242b7824 */ /* 0x040fe200078e0a2b */
[----:B------:R-:W-:Y:S01]  /*4260*/  ISETP.GE.AND P1, PT, R81, R89, PT ;  /* 0x000000595100720c */ /* 0x000fe20003f26270 */
[----:B------:R-:W-:-:S02]  /*4270*/  IMAD.IADD R21, R36, 0x1, -R21 ;  /* 0x0000000124157824 */ /* 0x000fc400078e0a15 */
[----:B------:R-:W-:Y:S01]  /*4280*/  FFMA.FTZ R59, -R0, R59, R42 ;  /* 0x0000003b003b7223 */ /* 0x000fe2000001012a */
[----:B------:R-:W-:Y:S02]  /*4290*/  FSEL R93, R93, -INF , !P1 ;  /* 0xff8000005d5d7808 */ /* 0x000fe40004800000 */
[----:B------:R-:W-:Y:S02]  /*42a0*/  FSEL R45, R45, -INF , !P1 ;  /* 0xff8000002d2d7808 */ /* 0x000fe40004800000 */
[----:B------:R-:W-:Y:S02]  /*42b0*/  IABS R43, R43 ;  /* 0x0000002b002b7213 */ /* 0x000fe40000000000 */
[----:B------:R-:W-:Y:S02]  /*42c0*/  IABS R21, R21 ;  /* 0x0000001500157213 */ /* 0x000fe40000000000 */
[----:B------:R-:W-:Y:S02]  /*42d0*/  ISETP.GE.AND P1, PT, R78, R89, PT ;  /* 0x000000594e00720c */ /* 0x000fe40003f26270 */
[----:B------:R-:W-:-:S02]  /*42e0*/  I2FP.F32.S32 R43, R43 ;  /* 0x0000002b002b7245 */ /* 0x000fc40000201400 */
[----:B------:R-:W-:Y:S02]  /*42f0*/  I2FP.F32.S32 R21, R21 ;  /* 0x0000001500157245 */ /* 0x000fe40000201400 */
[----:B------:R-:W-:Y:S02]  /*4300*/  FSEL R51, R77, -INF , !P1 ;  /* 0xff8000004d337808 */ /* 0x000fe40004800000 */
[----:B------:R-:W-:Y:S02]  /*4310*/  FSEL R59, R59, -INF , !P1 ;  /* 0xff8000003b3b7808 */ /* 0x000fe40004800000 */
[-C--:B------:R-:W-:Y:S01]  /*4320*/  ISETP.GE.AND P1, PT, R52, R89.reuse, PT ;  /* 0x000000593400720c */ /* 0x080fe20003f26270 */
[----:B------:R-:W-:Y:S01]  /*4330*/  IMAD.IADD R52, R36, 0x1, -R52 ;  /* 0x0000000124347824 */ /* 0x000fe200078e0a34 */
[----:B------:R-:W-:Y:S01]  /*4340*/  ISETP.GE.AND P0, PT, R76, R89, PT ;  /* 0x000000594c00720c */ /* 0x000fe20003f06270 */
[C---:B------:R-:W-:Y:S01]  /*4350*/  FFMA.FTZ R34, -R0.reuse, R43, R34 ;  /* 0x0000002b00227223 */ /* 0x040fe20000010122 */
[----:B------:R-:W-:Y:S01]  /*4360*/  FFMA.FTZ R35, -R0, R21, R35 ;  /* 0x0000001500237223 */ /* 0x000fe20000010123 */
[C---:B------:R-:W-:Y:S01]  /*4370*/  VIADD R21, R20.reuse, 0xffffffc1 ;  /* 0xffffffc114157836 */ /* 0x040fe20000000000 */
[----:B------:R-:W-:Y:S01]  /*4380*/  FSEL R50, R61, -INF , !P0 ;  /* 0xff8000003d327808 */ /* 0x000fe20004000000 */
[----:B------:R-:W-:Y:S01]  /*4390*/  VIADD R43, R20, 0xffffffc0 ;  /* 0xffffffc0142b7836 */ /* 0x000fe20000000000 */
[----:B------:R-:W-:Y:S01]  /*43a0*/  FSEL R20, R37, -INF , !P5 ;  /* 0xff80000025147808 */ /* 0x000fe20006800000 */
[----:B------:R-:W-:Y:S01]  /*43b0*/  IMAD.IADD R37, R36, 0x1, -R60 ;  /* 0x0000000124257824 */ /* 0x000fe200078e0a3c */
[----:B------:R-:W-:-:S02]  /*43c0*/  FSEL R61, R63, -INF , !P0 ;  /* 0xff8000003f3d7808 */ /* 0x000fc40004000000 */
[----:B------:R-:W-:Y:S02]  /*43d0*/  IABS R52, R52 ;  /* 0x0000003400347213 */ /* 0x000fe40000000000 */
[----:B------:R-:W-:Y:S01]  /*43e0*/  ISETP.GE.AND P0, PT, R75, R89, PT ;  /* 0x000000594b00720c */ /* 0x000fe20003f06270 */
[----:B------:R-:W-:Y:S01]  /*43f0*/  IMAD.IADD R75, R36, 0x1, -R75 ;  /* 0x00000001244b7824 */ /* 0x000fe200078e0a4b */
[----:B------:R-:W-:Y:S01]  /*4400*/  I2FP.F32.S32 R52, R52 ;  /* 0x0000003400347245 */ /* 0x000fe20000201400 */
[----:B------:R-:W-:Y:S01]  /*4410*/  VIADD R42, R74, 0xffffffe1 ;  /* 0xffffffe14a2a7836 */ /* 0x000fe20000000000 */
[----:B------:R-:W-:Y:S02]  /*4420*/  IABS R37, R37 ;  /* 0x0000002500257213 */ /* 0x000fe40000000000 */
[----:B------:R-:W-:Y:S01]  /*4430*/  IABS R75, R75 ;  /* 0x0000004b004b7213 */ /* 0x000fe20000000000 */
[----:B------:R-:W-:Y:S02]  /*4440*/  IMAD.IADD R76, R67, 0x1, -R42 ;  /* 0x00000001434c7824 */ /* 0x000fe400078e0a2a */
[----:B------:R-:W-:Y:S01]  /*4450*/  FFMA.FTZ R38, -R0, R52, R38 ;  /* 0x0000003400267223 */ /* 0x000fe20000010126 */
[----:B------:R-:W-:-:S02]  /*4460*/  I2FP.F32.S32 R37, R37 ;  /* 0x0000002500257245 */ /* 0x000fc40000201400 */
[----:B------:R-:W-:Y:S02]  /*4470*/  I2FP.F32.S32 R75, R75 ;  /* 0x0000004b004b7245 */ /* 0x000fe40000201400 */
[----:B------:R-:W-:Y:S01]  /*4480*/  IABS R63, R76 ;  /* 0x0000004c003f7213 */ /* 0x000fe20000000000 */
[----:B------:R-:W-:Y:S01]  /*4490*/  FFMA.FTZ R26, -R0, R37, R26 ;  /* 0x00000025001a7223 */ /* 0x000fe2000001011a */
[----:B------:R-:W-:Y:S02]  /*44a0*/  FSEL R94, R94, -INF , !P1 ;  /* 0xff8000005e5e7808 */ /* 0x000fe40004800000 */
[----:B------:R-:W-:Y:S02]  /*44b0*/  FSEL R95, R38, -INF , !P1 ;  /* 0xff800000265f7808 */ /* 0x000fe40004800000 */
[----:B------:R-:W-:Y:S01]  /*44c0*/  FSEL R112, R34, -INF , !P5 ;  /* 0xff80000022707808 */ /* 0x000fe20006800000 */
[----:B------:R-:W-:Y:S01]  /*44d0*/  IMAD.IADD R34, R36, 0x1, -R58 ;  /* 0x0000000124227824 */ /* 0x000fe200078e0a3a */
[----:B------:R-:W-:Y:S01]  /*44e0*/  ISETP.GE.AND P1, PT, R60, R89, PT ;  /* 0x000000593c00720c */ /* 0x000fe20003f26270 */
[----:B------:R-:W-:Y:S01]  /*44f0*/  FFMA.FTZ R39, -R0, R75, R39 ;  /* 0x0000004b00277223 */ /* 0x000fe20000010127 */
[----:B------:R-:W-:-:S02]  /*4500*/  I2FP.F32.S32 R63, R63 ;  /* 0x0000003f003f7245 */ /* 0x000fc40000201400 */
[----:B------:R-:W-:Y:S02]  /*4510*/  FSEL R113, R113, -INF , !P1 ;  /* 0xff80000071717808 */ /* 0x000fe40004800000 */
[----:B--23--:R-:W-:Y:S01]  /*4520*/  FSEL R117, R26, -INF , !P1 ;  /* 0xff8000001a757808 */ /* 0x00cfe20004800000 */
[----:B------:R-:W-:Y:S01]  /*4530*/  FFMA.FTZ R13, -R0, R63, R13 ;  /* 0x0000003f000d7223 */ /* 0x000fe2000001010d */
[----:B------:R-:W-:Y:S02]  /*4540*/  IABS R34, R34 ;  /* 0x0000002200227213 */ /* 0x000fe40000000000 */
[----:B------:R-:W-:Y:S01]  /*4550*/  ISETP.GE.AND P1, PT, R46, R89, PT ;  /* 0x000000592e00720c */ /* 0x000fe20003f26270 */
[C---:B------:R-:W-:Y:S01]  /*4560*/  IMAD.IADD R38, R36.reuse, 0x1, -R21 ;  /* 0x0000000124267824 */ /* 0x040fe200078e0a15 */
[----:B------:R-:W-:Y:S01]  /*4570*/  FSEL R107, R39, -INF , !P0 ;  /* 0xff800000276b7808 */ /* 0x000fe20004000000 */
[----:B------:R-:W-:Y:S01]  /*4580*/  IMAD.IADD R39, R36, 0x1, -R43 ;  /* 0x0000000124277824 */ /* 0x000fe200078e0a2b */
[----:B------:R-:W-:-:S02]  /*4590*/  FSEL R63, R44, -INF , !P0 ;  /* 0xff8000002c3f7808 */ /* 0x000fc40004000000 */
[----:B------:R-:W-:Y:S02]  /*45a0*/  ISETP.GE.AND P0, PT, R58, R89, PT ;  /* 0x000000593a00720c */ /* 0x000fe40003f06270 */
[----:B------:R-:W-:Y:S02]  /*45b0*/  I2FP.F32.S32 R34, R34 ;  /* 0x0000002200227245 */ /* 0x000fe40000201400 */
[----:B------:R-:W-:Y:S02]  /*45c0*/  FSEL R58, R12, -INF , !P1 ;  /* 0xff8000000c3a7808 */ /* 0x000fe40004800000 */
[----:B------:R-:W-:Y:S02]  /*45d0*/  FMNMX3.FTZ R12, R32, R72, R66, !PT ;  /* 0x00000048200c7276 */ /* 0x000fe40007810042 */
[----:B------:R-:W-:Y:S02]  /*45e0*/  IABS R39, R39 ;  /* 0x0000002700277213 */ /* 0x000fe40000000000 */
[----:B------:R-:W-:Y:S01]  /*45f0*/  IABS R38, R38 ;  /* 0x0000002600267213 */ /* 0x000fe20000000000 */
[----:B------:R-:W-:Y:S01]  /*4600*/  FFMA.FTZ R27, -R0, R34, R27 ;  /* 0x00000022001b7223 */ /* 0x000fe2000001011b */
[----:B------:R-:W-:Y:S01]  /*4610*/  IMAD.IADD R92, R36, 0x1, -R29 ;  /* 0x00000001245c7824 */ /* 0x000fe200078e0a1d */
[----:B------:R-:W-:-:S02]  /*4620*/  FMNMX3.FTZ R12, R12, R73, R57, !PT ;  /* 0x000000490c0c7276 */ /* 0x000fc40007810039 */
[----:B------:R-:W-:Y:S02]  /*4630*/  I2FP.F32.S32 R39, R39 ;  /* 0x0000002700277245 */ /* 0x000fe40000201400 */
[----:B------:R-:W-:Y:S01]  /*4640*/  I2FP.F32.S32 R38, R38 ;  /* 0x0000002600267245 */ /* 0x000fe20000201400 */
[----:B------:R-:W-:Y:S01]  /*4650*/  IMAD.IADD R21, R36, 0x1, -R79 ;  /* 0x0000000124157824 */ /* 0x000fe200078e0a4f */
[----:B------:R-:W-:Y:S01]  /*4660*/  FMNMX3.FTZ R12, R12, R56, R71, !PT ;  /* 0x000000380c0c7276 */ /* 0x000fe20007810047 */
[----:B------:R-:W-:Y:S01]  /*4670*/  IMAD.IADD R87, R36, 0x1, -R28 ;  /* 0x0000000124577824 */ /* 0x000fe200078e0a1c */
[----:B------:R-:W-:Y:S01]  /*4680*/  FSEL R120, R120, -INF , !P0 ;  /* 0xff80000078787808 */ /* 0x000fe20004000000 */
[----:B------:R-:W-:Y:S01]  /*4690*/  IMAD.IADD R86, R36, 0x1, -R47 ;  /* 0x0000000124567824 */ /* 0x000fe200078e0a2f */
[----:B------:R-:W-:Y:S02]  /*46a0*/  FSEL R116, R27, -INF , !P0 ;  /* 0xff8000001b747808 */ /* 0x000fe40004000000 */
[----:B------:R-:W-:Y:S01]  /*46b0*/  IABS R92, R92 ;  /* 0x0000005c005c7213 */ /* 0x000fe20000000000 */
[----:B------:R-:W-:Y:S01]  /*46c0*/  FFMA.FTZ R30, -R0, R39, R30 ;  /* 0x00000027001e7223 */ /* 0x000fe2000001011e */
[----:B------:R-:W-:Y:S01]  /*46d0*/  ISETP.GE.AND P0, PT, R42, R89, PT ;  /* 0x000000592a00720c */ /* 0x000fe20003f06270 */
[----:B------:R-:W-:Y:S01]  /*46e0*/  FFMA.FTZ R31, -R0, R38, R31 ;  /* 0x00000026001f7223 */ /* 0x000fe2000001011f */
[----:B------:R-:W-:Y:S01]  /*46f0*/  IMAD.IADD R39, R36, 0x1, -R46 ;  /* 0x0000000124277824 */ /* 0x000fe200078e0a2e */
[----:B------:R-:W-:Y:S01]  /*4700*/  FMNMX3.FTZ R12, R12, R70, R93, !PT ;  /* 0x000000460c0c7276 */ /* 0x000fe2000781005d */
[----:B------:R-:W-:Y:S01]  /*4710*/  IMAD.IADD R38, R36, 0x1, -R42 ;  /* 0x0000000124267824 */ /* 0x000fe200078e0a2a */
[----:B------:R-:W-:-:S02]  /*4720*/  I2FP.F32.S32 R92, R92 ;  /* 0x0000005c005c7245 */ /* 0x000fc40000201400 */
[----:B------:R-:W-:Y:S02]  /*4730*/  IABS R21, R21 ;  /* 0x0000001500157213 */ /* 0x000fe40000000000 */
[----:B------:R-:W-:Y:S02]  /*4740*/  IABS R87, R87 ;  /* 0x0000005700577213 */ /* 0x000fe40000000000 */
[----:B------:R-:W-:Y:S02]  /*4750*/  FSEL R52, R13, -INF , !P0 ;  /* 0xff8000000d347808 */ /* 0x000fe40004000000 */
[----:B------:R-:W-:Y:S02]  /*4760*/  IABS R86, R86 ;  /* 0x0000005600567213 */ /* 0x000fe40000000000 */
[----:B------:R-:W-:Y:S02]  /*4770*/  FMNMX3.FTZ R13, R49, R62, R48, !PT ;  /* 0x0000003e310d7276 */ /* 0x000fe40007810030 */
[----:B------:R-:W-:Y:S01]  /*4780*/  FMNMX3.FTZ R12, R12, R55, R51, !PT ;  /* 0x000000370c0c7276 */ /* 0x000fe20007810033 */
[----:B------:R-:W-:Y:S01]  /*4790*/  FFMA.FTZ R92, -R0, R92, R23 ;  /* 0x0000005c005c7223 */ /* 0x000fe20000010117 */
[----:B------:R-:W-:-:S02]  /*47a0*/  IABS R39, R39 ;  /* 0x0000002700277213 */ /* 0x000fc40000000000 */
[----:B------:R-:W-:Y:S01]  /*47b0*/  IABS R38, R38 ;  /* 0x0000002600267213 */ /* 0x000fe20000000000 */
[----:B------:R-:W-:Y:S01]  /*47c0*/  VIADD R23, R74, 0xffffffe8 ;  /* 0xffffffe84a177836 */ /* 0x000fe20000000000 */
[----:B------:R-:W-:Y:S02]  /*47d0*/  I2FP.F32.S32 R21, R21 ;  /* 0x0000001500157245 */ /* 0x000fe40000201400 */
[----:B------:R-:W-:Y:S02]  /*47e0*/  I2FP.F32.S32 R87, R87 ;  /* 0x0000005700577245 */ /* 0x000fe40000201400 */
[----:B------:R-:W-:Y:S02]  /*47f0*/  I2FP.F32.S32 R86, R86 ;  /* 0x0000005600567245 */ /* 0x000fe40000201400 */
[----:B------:R-:W-:Y:S02]  /*4800*/  FMNMX3.FTZ R13, R13, R54, R68, !PT ;  /* 0x000000360d0d7276 */ /* 0x000fe40007810044 */
[----:B------:R-:W-:-:S02]  /*4810*/  FMNMX3.FTZ R12, R12, R50, R94, !PT ;  /* 0x000000320c0c7276 */ /* 0x000fc4000781005e */
[----:B------:R-:W-:Y:S02]  /*4820*/  I2FP.F32.S32 R39, R39 ;  /* 0x0000002700277245 */ /* 0x000fe40000201400 */
[----:B------:R-:W-:Y:S01]  /*4830*/  I2FP.F32.S32 R38, R38 ;  /* 0x0000002600267245 */ /* 0x000fe20000201400 */
[----:B------:R-:W-:Y:S01]  /*4840*/  FFMA.FTZ R22, -R0, R21, R22 ;  /* 0x0000001500167223 */ /* 0x000fe20000010116 */
[----:B------:R-:W-:Y:S01]  /*4850*/  FSEL R119, R30, -INF , !P3 ;  /* 0xff8000001e777808 */ /* 0x000fe20005800000 */
[C---:B------:R-:W-:Y:S01]  /*4860*/  FFMA.FTZ R87, -R0.reuse, R87, R18 ;  /* 0x0000005700577223 */ /* 0x040fe20000010112 */
[----:B------:R-:W-:Y:S01]  /*4870*/  IMAD.IADD R30, R67, 0x1, -R23 ;  /* 0x00000001431e7824 */ /* 0x000fe200078e0a17 */
[----:B------:R-:W-:Y:S01]  /*4880*/  FMNMX3.FTZ R13, R13, R41, R69, !PT ;  /* 0x000000290d0d7276 */ /* 0x000fe20007810045 */
[----:B------:R-:W-:Y:S01]  /*4890*/  FFMA.FTZ R86, -R0, R86, R19 ;  /* 0x0000005600567223 */ /* 0x000fe20000010113 */
[----:B------:R-:W-:Y:S01]  /*48a0*/  FSEL R21, R33, -INF , !P4 ;  /* 0xff80000021157808 */ /* 0x000fe20006000000 */
[----:B------:R-:W-:Y:S01]  /*48b0*/  VIADD R18, R74, 0xfffffff0 ;  /* 0xfffffff04a127836 */ /* 0x000fe20000000000 */
[----:B------:R-:W-:Y:S01]  /*48c0*/  FSEL R96, R96, -INF , !P3 ;  /* 0xff80000060607808 */ /* 0x000fe20005800000 */
[----:B------:R-:W-:Y:S01]  /*48d0*/  VIADD R19, R74, 0xffffffe9 ;  /* 0xffffffe94a137836 */ /* 0x000fe20000000000 */
[----:B------:R-:W-:Y:S01]  /*48e0*/  FMNMX3.FTZ R12, R12, R63, R20, !PT ;  /* 0x0000003f0c0c7276 */ /* 0x000fe20007810014 */
[C---:B------:R-:W-:Y:S01]  /*48f0*/  FFMA.FTZ R39, -R0.reuse, R39, R14 ;  /* 0x0000002700277223 */ /* 0x040fe2000001010e */
[----:B------:R-:W-:Y:S01]  /*4900*/  FFMA.FTZ R38, -R0, R38, R15 ;  /* 0x0000002600267223 */ /* 0x000fe2000001010f */
[----:B------:R-:W-:Y:S01]  /*4910*/  FSEL R122, R35, -INF , !P4 ;  /* 0xff800000237a7808 */ /* 0x000fe20006000000 */
[----:B------:R-:W-:Y:S01]  /*4920*/  VIADD R15, R74, 0xfffffff1 ;  /* 0xfffffff14a0f7836 */ /* 0x000fe20000000000 */
[-C--:B------:R-:W-:Y:S01]  /*4930*/  ISETP.GE.AND P3, PT, R28, R89.reuse, PT ;  /* 0x000000591c00720c */ /* 0x080fe20003f66270 */
[C---:B------:R-:W-:Y:S01]  /*4940*/  VIADD R14, R74.reuse, 0xfffffff8 ;  /* 0xfffffff84a0e7836 */ /* 0x040fe20000000000 */
[----:B------:R-:W-:Y:S01]  /*4950*/  FMNMX3.FTZ R13, R13, R40, R45, !PT ;  /* 0x000000280d0d7276 */ /* 0x000fe2000781002d */
[----:B------:R-:W-:Y:S01]  /*4960*/  VIADD R74, R74, 0xfffffff9 ;  /* 0xfffffff94a4a7836 */ /* 0x000fe20000000000 */
[-C--:B------:R-:W-:Y:S01]  /*4970*/  ISETP.GE.AND P5, PT, R79, R89.reuse, PT ;  /* 0x000000594f00720c */ /* 0x080fe20003fa6270 */
[----:B------:R-:W-:Y:S01]  /*4980*/  IMAD.IADD R28, R67, 0x1, -R18 ;  /* 0x00000001431c7824 */ /* 0x000fe200078e0a12 */
[----:B------:R-:W-:Y:S01]  /*4990*/  ISETP.GE.AND P4, PT, R29, R89, PT ;  /* 0x000000591d00720c */ /* 0x000fe20003f86270 */
[----:B------:R-:W-:Y:S01]  /*49a0*/  IMAD.IADD R29, R67, 0x1, -R19 ;  /* 0x00000001431d7824 */ /* 0x000fe200078e0a13 */
[----:B------:R-:W-:-:S02]  /*49b0*/  FSEL R121, R121, -INF , !P2 ;  /* 0xff80000079797808 */ /* 0x000fc40005000000 */
[----:B------:R-:W-:Y:S02]  /*49c0*/  IABS R30, R30 ;  /* 0x0000001e001e7213 */ /* 0x000fe40000000000 */
[----:B------:R-:W-:Y:S01]  /*49d0*/  FMNMX3.FTZ R12, R12, R21, R96, !PT ;  /* 0x000000150c0c7276 */ /* 0x000fe20007810060 */
[----:B------:R-:W-:Y:S01]  /*49e0*/  IMAD.IADD R27, R67, 0x1, -R15 ;  /* 0x00000001431b7824 */ /* 0x000fe200078e0a0f */
[----:B------:R-:W-:Y:S01]  /*49f0*/  FMNMX3.FTZ R13, R13, R53, R59, !PT ;  /* 0x000000350d0d7276 */ /* 0x000fe2000781003b */
[----:B------:R-:W-:Y:S01]  /*4a00*/  IMAD.IADD R26, R67, 0x1, -R14 ;  /* 0x00000001431a7824 */ /* 0x000fe200078e0a0e */
[----:B------:R-:W-:Y:S01]  /*4a10*/  FSEL R115, R115, -INF , !P5 ;  /* 0xff80000073737808 */ /* 0x000fe20006800000 */
[----:B------:R-:W-:Y:S01]  /*4a20*/  IMAD.IADD R67, R67, 0x1, -R74 ;  /* 0x0000000143437824 */ /* 0x000fe200078e0a4a */
[----:B------:R-:W-:Y:S02]  /*4a30*/  I2FP.F32.S32 R30, R30 ;  /* 0x0000001e001e7245 */ /* 0x000fe40000201400 */
[----:B------:R-:W-:-:S02]  /*4a40*/  FMNMX3.FTZ R12, R12, R121, R113, !PT ;  /* 0x000000790c0c7276 */ /* 0x000fc40007810071 */
[----:B------:R-:W-:Y:S02]  /*4a50*/  IABS R28, R28 ;  /* 0x0000001c001c7213 */ /* 0x000fe40000000000 */
[----:B------:R-:W-:Y:S02]  /*4a60*/  IABS R29, R29 ;  /* 0x0000001d001d7213 */ /* 0x000fe40000000000 */
[----:B------:R-:W-:Y:S02]  /*4a70*/  FSEL R118, R31, -INF , !P2 ;  /* 0xff8000001f767808 */ /* 0x000fe40005000000 */
[----:B------:R-:W-:Y:S01]  /*4a80*/  FMNMX3.FTZ R13, R13, R61, R95, !PT ;  /* 0x0000003d0d0d7276 */ /* 0x000fe2000781005f */
[----:B------:R-:W-:Y:S01]  /*4a90*/  FFMA.FTZ R8, -R0, R30, R8 ;  /* 0x0000001e00087223 */ /* 0x000fe20000010108 */
[----:B------:R-:W-:Y:S02]  /*4aa0*/  ISETP.GE.AND P2, PT, R47, R89, PT ;  /* 0x000000592f00720c */ /* 0x000fe40003f46270 */
[----:B------:R-:W-:-:S02]  /*4ab0*/  FSEL R114, R114, -INF , !P4 ;  /* 0xff80000072727808 */ /* 0x000fc40006000000 */
[----:B------:R-:W-:Y:S02]  /*4ac0*/  FSEL R99, R16, -INF , !P3 ;  /* 0xff80000010637808 */ /* 0x000fe40005800000 */
[----:B------:R-:W-:Y:S02]  /*4ad0*/  IABS R27, R27 ;  /* 0x0000001b001b7213 */ /* 0x000fe40000000000 */
[----:B------:R-:W-:Y:S02]  /*4ae0*/  FMNMX3.FTZ R12, R12, R120, R115, !PT ;  /* 0x000000780c0c7276 */ /* 0x000fe40007810073 */
[----:B------:R-:W-:Y:S02]  /*4af0*/  FSEL R97, R22, -INF , !P5 ;  /* 0xff80000016617808 */ /* 0x000fe40006800000 */
[----:B------:R-:W-:Y:S02]  /*4b00*/  I2FP.F32.S32 R28, R28 ;  /* 0x0000001c001c7245 */ /* 0x000fe40000201400 */
[----:B------:R-:W-:-:S02]  /*4b10*/  IABS R67, R67 ;  /* 0x0000004300437213 */ /* 0x000fc40000000000 */
[----:B------:R-:W-:Y:S02]  /*4b20*/  ISETP.GE.AND P5, PT, R23, R89, PT ;  /* 0x000000591700720c */ /* 0x000fe40003fa6270 */
[----:B------:R-:W-:Y:S02]  /*4b30*/  I2FP.F32.S32 R29, R29 ;  /* 0x0000001d001d7245 */ /* 0x000fe40000201400 */
[----:B------:R-:W-:Y:S01]  /*4b40*/  IABS R26, R26 ;  /* 0x0000001a001a7213 */ /* 0x000fe20000000000 */
[----:B------:R-:W-:Y:S01]  /*4b50*/  IMAD.IADD R23, R36, 0x1, -R23 ;  /* 0x0000000124177824 */ /* 0x000fe200078e0a17 */
[----:B------:R-:W-:Y:S02]  /*4b60*/  FMNMX3.FTZ R13, R13, R107, R112, !PT ;  /* 0x0000006b0d0d7276 */ /* 0x000fe40007810070 */
[----:B------:R-:W-:Y:S02]  /*4b70*/  FSEL R98, R17, -INF , !P2 ;  /* 0xff80000011627808 */ /* 0x000fe40005000000 */
[----:B------:R-:W-:-:S02]  /*4b80*/  I2FP.F32.S32 R27, R27 ;  /* 0x0000001b001b7245 */ /* 0x000fc40000201400 */
[----:B------:R-:W-:Y:S01]  /*4b90*/  FMNMX3.FTZ R12, R12, R114, R99, !PT ;  /* 0x000000720c0c7276 */ /* 0x000fe20007810063 */
[C---:B------:R-:W-:Y:S01]  /*4ba0*/  FFMA.FTZ R4, -R0.reuse, R28, R4 ;  /* 0x0000001c00047223 */ /* 0x040fe20000010104 */
[----:B------:R-:W-:Y:S02]  /*4bb0*/  FSEL R87, R87, -INF , !P3 ;  /* 0xff80000057577808 */ /* 0x000fe40005800000 */
[----:B------:R-:W-:Y:S01]  /*4bc0*/  I2FP.F32.S32 R33, R67 ;  /* 0x0000004300217245 */ /* 0x000fe20000201400 */
[----:B------:R-:W-:Y:S01]  /*4bd0*/  FFMA.FTZ R9, -R0, R29, R9 ;  /* 0x0000001d00097223 */ /* 0x000fe20000010109 */
[----:B------:R-:W-:Y:S02]  /*4be0*/  FSEL R92, R92, -INF , !P4 ;  /* 0xff8000005c5c7808 */ /* 0x000fe40006000000 */
[----:B------:R-:W-:Y:S01]  /*4bf0*/  ISETP.GE.AND P3, PT, R18, R89, PT ;  /* 0x000000591200720c */ /* 0x000fe20003f66270 */
[----:B------:R-:W-:Y:S01]  /*4c00*/  IMAD.IADD R18, R36, 0x1, -R18 ;  /* 0x0000000124127824 */ /* 0x000fe200078e0a12 */
[----:B------:R-:W-:-:S02]  /*4c10*/  I2FP.F32.S32 R26, R26 ;  /* 0x0000001a001a7245 */ /* 0x000fc40000201400 */
[----:B------:R-:W-:Y:S02]  /*4c20*/  FSEL R67, R8, -INF , !P5 ;  /* 0xff80000008437808 */ /* 0x000fe40006800000 */
[----:B------:R-:W-:Y:S01]  /*4c30*/  ISETP.GE.AND P4, PT, R19, R89, PT ;  /* 0x000000591300720c */ /* 0x000fe20003f86270 */
[----:B------:R-:W-:Y:S01]  /*4c40*/  IMAD.IADD R19, R36, 0x1, -R19 ;  /* 0x0000000124137824 */ /* 0x000fe200078e0a13 */
[----:B------:R-:W-:Y:S01]  /*4c50*/  FMNMX3.FTZ R8, R13, R122, R119, !PT ;  /* 0x0000007a0d087276 */ /* 0x000fe20007810077 */
[----:B------:R-:W-:Y:S01]  /*4c60*/  FFMA.FTZ R5, -R0, R27, R5 ;  /* 0x0000001b00057223 */ /* 0x000fe20000010105 */
[----:B------:R-:W-:Y:S02]  /*4c70*/  FSEL R86, R86, -INF , !P2 ;  /* 0xff80000056567808 */ /* 0x000fe40005000000 */
[----:B------:R-:W-:Y:S02]  /*4c80*/  FSEL R39, R39, -INF , !P1 ;  /* 0xff80000027277808 */ /* 0x000fe40004800000 */
[----:B------:R-:W-:-:S02]  /*4c90*/  FSEL R38, R38, -INF , !P0 ;  /* 0xff80000026267808 */ /* 0x000fc40004000000 */
[----:B------:R-:W-:Y:S02]  /*4ca0*/  FMNMX3.FTZ R12, R12, R98, R58, !PT ;  /* 0x000000620c0c7276 */ /* 0x000fe4000781003a */
[-C--:B------:R-:W-:Y:S01]  /*4cb0*/  ISETP.GE.AND P2, PT, R15, R89.reuse, PT ;  /* 0x000000590f00720c */ /* 0x080fe20003f46270 */
[----:B------:R-:W-:Y:S01]  /*4cc0*/  IMAD.IADD R15, R36, 0x1, -R15 ;  /* 0x00000001240f7824 */ /* 0x000fe200078e0a0f */
[-C--:B------:R-:W-:Y:S01]  /*4cd0*/  ISETP.GE.AND P1, PT, R14, R89.reuse, PT ;  /* 0x000000590e00720c */ /* 0x080fe20003f26270 */
[----:B------:R-:W-:Y:S01]  /*4ce0*/  IMAD.IADD R14, R36, 0x1, -R14 ;  /* 0x00000001240e7824 */ /* 0x000fe200078e0a0e */
[----:B------:R-:W-:Y:S01]  /*4cf0*/  ISETP.GE.AND P0, PT, R74, R89, PT ;  /* 0x000000594a00720c */ /* 0x000fe20003f06270 */
[----:B------:R-:W-:Y:S01]  /*4d00*/  IMAD.IADD R74, R36, 0x1, -R74 ;  /* 0x00000001244a7824 */ /* 0x000fe200078e0a4a */
[----:B------:R-:W-:Y:S01]  /*4d10*/  IABS R23, R23 ;  /* 0x0000001700177213 */ /* 0x000fe20000000000 */
[----:B------:R-:W-:Y:S01]  /*4d20*/  FFMA.FTZ R34, -R0, R26, R108 ;  /* 0x0000001a00227223 */ /* 0x000fe2000001016c */
[----:B------:R-:W-:-:S02]  /*4d30*/  FSEL R36, R4, -INF , !P3 ;  /* 0xff80000004247808 */ /* 0x000fc40005800000 */
[----:B------:R-:W-:Y:S02]  /*4d40*/  FMNMX3.FTZ R8, R8, R118, R117, !PT ;  /* 0x0000007608087276 */ /* 0x000fe40007810075 */
[----:B------:R-:W-:Y:S02]  /*4d50*/  IABS R18, R18 ;  /* 0x0000001200127213 */ /* 0x000fe40000000000 */
[----:B------:R-:W-:Y:S02]  /*4d60*/  FSEL R60, R9, -INF , !P4 ;  /* 0xff800000093c7808 */ /* 0x000fe40006000000 */
[----:B------:R-:W-:Y:S02]  /*4d70*/  FMNMX3.FTZ R4, R12, R52, R67, !PT ;  /* 0x000000340c047276 */ /* 0x000fe40007810043 */
[----:B------:R-:W-:Y:S02]  /*4d80*/  IABS R19, R19 ;  /* 0x0000001300137213 */ /* 0x000fe40000000000 */
[----:B------:R-:W-:Y:S01]  /*4d90*/  I2FP.F32.S32 R23, R23 ;  /* 0x0000001700177245 */ /* 0x000fe20000201400 */
[----:B------:R-:W-:Y:S01]  /*4da0*/  FFMA.FTZ R33, -R0, R33, R109 ;  /* 0x0000002100217223 */ /* 0x000fe2000001016d */
[----:B------:R-:W-:-:S02]  /*4db0*/  FSEL R35, R5, -INF , !P2 ;  /* 0xff80000005237808 */ /* 0x000fc40005000000 */
[----:B------:R-:W-:Y:S02]  /*4dc0*/  FMNMX3.FTZ R5, R8, R116, R97, !PT ;  /* 0x0000007408057276 */ /* 0x000fe40007810061 */
[----:B------:R-:W-:Y:S02]  /*4dd0*/  I2FP.F32.S32 R18, R18 ;  /* 0x0000001200127245 */ /* 0x000fe40000201400 */
[----:B------:R-:W-:Y:S02]  /*4de0*/  FSEL R34, R34, -INF , !P1 ;  /* 0xff80000022227808 */ /* 0x000fe40004800000 */
[----:B------:R-:W-:Y:S01]  /*4df0*/  FMNMX3.FTZ R4, R4, R60, R36, !PT ;  /* 0x0000003c04047276 */ /* 0x000fe20007810024 */
[----:B------:R-:W-:Y:S01]  /*4e00*/  FFMA.FTZ R10, -R0, R23, R10 ;  /* 0x00000017000a7223 */ /* 0x000fe2000001010a */
[----:B------:R-:W-:Y:S02]  /*4e10*/  I2FP.F32.S32 R19, R19 ;  /* 0x0000001300137245 */ /* 0x000fe40000201400 */
[----:B------:R-:W-:-:S02]  /*4e20*/  IABS R15, R15 ;  /* 0x0000000f000f7213 */ /* 0x000fc40000000000 */
[----:B------:R-:W-:Y:S02]  /*4e30*/  IABS R14, R14 ;  /* 0x0000000e000e7213 */ /* 0x000fe40000000000 */
[----:B------:R-:W-:Y:S01]  /*4e40*/  FMNMX3.FTZ R5, R5, R92, R87, !PT ;  /* 0x0000005c05057276 */ /* 0x000fe20007810057 */
[----:B------:R-:W-:Y:S01]  /*4e50*/  FFMA.FTZ R6, -R0, R18, R6 ;  /* 0x0000001200067223 */ /* 0x000fe20000010106 */
[----:B------:R-:W-:Y:S02]  /*4e60*/  FSEL R33, R33, -INF , !P0 ;  /* 0xff80000021217808 */ /* 0x000fe40004000000 */
[----:B------:R-:W-:Y:S01]  /*4e70*/  FMNMX3.FTZ R4, R4, R35, R34, !PT ;  /* 0x0000002304047276 */ /* 0x000fe20007810022 */
[----:B------:R-:W-:Y:S01]  /*4e80*/  FFMA.FTZ R11, -R0, R19, R11 ;  /* 0x00000013000b7223 */ /* 0x000fe2000001010b */
[----:B------:R-:W-:Y:S02]  /*4e90*/  I2FP.F32.S32 R15, R15 ;  /* 0x0000000f000f7245 */ /* 0x000fe40000201400 */
[----:B------:R-:W-:-:S02]  /*4ea0*/  I2FP.F32.S32 R14, R14 ;  /* 0x0000000e000e7245 */ /* 0x000fc40000201400 */
[----:B------:R-:W-:Y:S02]  /*4eb0*/  IABS R8, R74 ;  /* 0x0000004a00087213 */ /* 0x000fe40000000000 */
[----:B------:R-:W-:Y:S02]  /*4ec0*/  FSEL R44, R10, -INF , !P5 ;  /* 0xff8000000a2c7808 */ /* 0x000fe40006800000 */
[----:B------:R-:W-:Y:S02]  /*4ed0*/  FMNMX3.FTZ R5, R5, R86, R39, !PT ;  /* 0x0000005605057276 */ /* 0x000fe40007810027 */
[----:B------:R-:W-:Y:S01]  /*4ee0*/  FMNMX.FTZ R4, R33, R4, !PT ;  /* 0x0000000421047209 */ /* 0x000fe20007810000 */
[C---:B------:R-:W-:Y:S01]  /*4ef0*/  FFMA.FTZ R7, -R0.reuse, R15, R7 ;  /* 0x0000000f00077223 */ /* 0x040fe20000010107 */
[----:B------:R-:W-:Y:S01]  /*4f00*/  I2FP.F32.S32 R8, R8 ;  /* 0x0000000800087245 */ /* 0x000fe20000201400 */
[----:B------:R-:W-:Y:S01]  /*4f10*/  FFMA.FTZ R28, -R0, R14, R110 ;  /* 0x0000000e001c7223 */ /* 0x000fe2000001016e */
[----:B------:R-:W-:-:S02]  /*4f20*/  FSEL R26, R6, -INF , !P3 ;  /* 0xff800000061a7808 */ /* 0x000fc40005800000 */
[----:B------:R-:W-:Y:S02]  /*4f30*/  FSEL R43, R11, -INF , !P4 ;  /* 0xff8000000b2b7808 */ /* 0x000fe40006000000 */
[----:B------:R-:W-:Y:S01]  /*4f40*/  FMNMX3.FTZ R6, R5, R38, R44, !PT ;  /* 0x0000002605067276 */ /* 0x000fe2000781002c */
[----:B------:R-:W-:Y:S01]  /*4f50*/  FFMA.FTZ R8, -R0, R8, R111 ;  /* 0x0000000800087223 */ /* 0x000fe2000001016f */
[----:B------:R-:W1:Y:S01]  /*4f60*/  SHFL.BFLY PT, R5, R4, 0x2, 0x1f ;  /* 0x0c401f0004057f89 */ /* 0x000e6200000e0000 */
[----:B------:R-:W-:Y:S02]  /*4f70*/  FSEL R29, R7, -INF , !P2 ;  /* 0xff800000071d7808 */ /* 0x000fe40005000000 */
[----:B------:R-:W-:Y:S02]  /*4f80*/  FSEL R28, R28, -INF , !P1 ;  /* 0xff8000001c1c7808 */ /* 0x000fe40004800000 */
[----:B------:R-:W-:Y:S02]  /*4f90*/  FMNMX3.FTZ R6, R6, R43, R26, !PT ;  /* 0x0000002b06067276 */ /* 0x000fe4000781001a */
[----:B------:R-:W-:-:S02]  /*4fa0*/  FSEL R27, R8, -INF , !P0 ;  /* 0xff800000081b7808 */ /* 0x000fc40004000000 */
        /* <DEDUP_REMOVED lines=9> */
[----:B----4-:R-:W-:Y:S01]  /*5040*/  FMUL.FTZ R37, R25, R85 ;  /* 0x0000005519257220 */ /* 0x010fe20000410000 */
[----:B------:R-:W-:-:S04]  /*5050*/  LOP3.LUT R102, R102, 0x120, R103, 0xf8, !PT ;  /* 0x0000012066667812 */ /* 0x000fc800078ef867 */
[----:B------:R-:W-:-:S05]  /*5060*/  FSEL R37, R37, RZ, P0 ;  /* 0x000000ff25257208 */ /* 0x000fca0000000000 */
[----:B------:R-:W-:Y:S01]  /*5070*/  FFMA.FTZ R106, R32, R25, -R37 ;  /* 0x00000019206a7223 */ /* 0x000fe20000010825 */
[----:B------:R-:W-:Y:S01]  /*5080*/  IMAD R32, R102, 0x2, R134 ;  /* 0x0000000266207824 */ /* 0x000fe200078e0286 */
[----:B--2---:R-:W-:-:S03]  /*5090*/  FMNMX.FTZ R84, R4, R84, !PT ;  /* 0x0000005404547209 */ /* 0x004fc60007810000 */
[----:B------:R-:W-:Y:S01]  /*50a0*/  VIADD R4, R32, 0x3000 ;  /* 0x0000300020047836 */ /* 0x000fe20000000000 */
[----:B------:R-:W1:Y:S01]  /*50b0*/  LDSM.16.MT88.4 R76, [R32+0x3000] ;  /* 0x00300000204c783b */ /* 0x000e620000004200 */
[----:B------:R-:W-:Y:S01]  /*50c0*/  FSETP.NEU.FTZ.AND P0, PT, R84, -INF , PT ;  /* 0xff8000005400780b */ /* 0x000fe20003f1d000 */
[----:B------:R-:W-:Y:S01]  /*50d0*/  FMUL.FTZ R31, R25, R84 ;  /* 0x00000054191f7220 */ /* 0x000fe20000410000 */
[----:B------:R-:W-:Y:S02]  /*50e0*/  VIADD R30, R32, 0x3020 ;  /* 0x00003020201e7836 */ /* 0x000fe40000000000 */
[-CC-:B------:R-:W-:Y:S01]  /*50f0*/  FFMA.FTZ R5, R57, R25.reuse, -R37.reuse ;  /* 0x0000001939057223 */ /* 0x180fe20000010825 */
[----:B------:R-:W-:Y:S02]  /*5100*/  @P6 VIADD R30, R4, 0xffffffe0 ;  /* 0xffffffe0041e6836 */ /* 0x000fe40000000000 */
[-CC-:B------:R-:W-:Y:S01]  /*5110*/  FFMA.FTZ R4, R56, R25.reuse, -R37.reuse ;  /* 0x0000001938047223 */ /* 0x180fe20000010825 */
[----:B------:R-:W-:Y:S01]  /*5120*/  FSEL R31, R31, RZ, P0 ;  /* 0x000000ff1f1f7208 */ /* 0x000fe20000000000 */
[----:B------:R-:W-:Y:S01]  /*5130*/  MUFU.EX2 R56, R5 ;  /* 0x0000000500387308 */ /* 0x000fe20000000800 */
[-CC-:B------:R-:W-:Y:S01]  /*5140*/  FFMA.FTZ R105, R72, R25.reuse, -R37.reuse ;  /* 0x0000001948697223 */ /* 0x180fe20000010825 */
[-CC-:B------:R-:W-:Y:S01]  /*5150*/  FFMA.FTZ R66, R66, R25.reuse, -R37.reuse ;  /* 0x0000001942427223 */ /* 0x180fe20000010825 */
[-C--:B------:R-:W-:Y:S01]  /*5160*/  FFMA.FTZ R73, R73, R25.reuse, -R37 ;  /* 0x0000001949497223 */ /* 0x080fe20000010825 */
[-CC-:B------:R-:W-:Y:S01]  /*5170*/  FFMA.FTZ R103, R49, R25.reuse, -R31.reuse ;  /* 0x0000001931677223 */ /* 0x180fe2000001081f */
[----:B------:R-:W-:Y:S01]  /*5180*/  MUFU.EX2 R106, R106 ;  /* 0x0000006a006a7308 */ /* 0x000fe20000000800 */
[-CC-:B------:R-:W-:Y:S01]  /*5190*/  FFMA.FTZ R102, R62, R25.reuse, -R31.reuse ;  /* 0x000000193e667223 */ /* 0x180fe2000001081f */
[----:B------:R-:W-:Y:S02]  /*51a0*/  LDSM.16.MT88.4 R8, [R32+0x3400] ;  /* 0x003400002008783b */ /* 0x000fe40000004200 */
[----:B------:R2:W-:Y:S01]  /*51b0*/  MUFU.EX2 R49, R4 ;  /* 0x0000000400317308 */ /* 0x0005e20000000800 */
[-CC-:B------:R-:W-:Y:S01]  /*51c0*/  FFMA.FTZ R62, R48, R25.reuse, -R31.reuse ;  /* 0x00000019303e7223 */ /* 0x180fe2000001081f */
[-C--:B------:R-:W-:Y:S01]  /*51d0*/  FFMA.FTZ R54, R54, R25.reuse, -R31 ;  /* 0x0000001936367223 */ /* 0x080fe2000001081f */
[-C--:B------:R-:W-:Y:S01]  /*51e0*/  FFMA.FTZ R42, R70, R25.reuse, -R37 ;  /* 0x00000019462a7223 */ /* 0x080fe20000010825 */
[----:B------:R-:W3:Y:S01]  /*51f0*/  MUFU.EX2 R105, R105 ;  /* 0x0000006900697308 */ /* 0x000ee20000000800 */
[----:B------:R-:W-:Y:S04]  /*5200*/  LDSM.16.MT88.4 R16, [R30+0x400] ;  /* 0x000400001e10783b */ /* 0x000fe80000004200 */
[----:B------:R-:W-:Y:S04]  /*5210*/  LDSM.16.MT88.4 R12, [R32+0x3800] ;  /* 0x00380000200c783b */ /* 0x000fe80000004200 */
[----:B--2---:R-:W2:Y:S01]  /*5220*/  LDSM.16.MT88.4 R4, [R30] ;  /* 0x000000001e04783b */ /* 0x004ea20000004200 */
[----:B------:R-:W-:Y:S04]  /*5230*/  MUFU.EX2 R66, R66 ;  /* 0x0000004200427308 */ /* 0x000fe80000000800 */
[----:B------:R-:W4:Y:S04]  /*5240*/  MUFU.EX2 R57, R73 ;  /* 0x0000004900397308 */ /* 0x000f280000000800 */
[----:B------:R-:W-:Y:S04]  /*5250*/  MUFU.EX2 R103, R103 ;  /* 0x0000006700677308 */ /* 0x000fe80000000800 */
[----:B------:R-:W5:Y:S04]  /*5260*/  MUFU.EX2 R102, R102 ;  /* 0x0000006600667308 */ /* 0x000f680000000800 */
[----:B------:R-:W-:Y:S04]  /*5270*/  MUFU.EX2 R62, R62 ;  /* 0x0000003e003e7308 */ /* 0x000fe80000000800 */
[----:B------:R-:W1:Y:S01]  /*5280*/  MUFU.EX2 R54, R54 ;  /* 0x0000003600367308 */ /* 0x000e620000000800 */
[-C--:B------:R-:W-:Y:S01]  /*5290*/  FFMA.FTZ R46, R41, R25.reuse, -R31 ;  /* 0x00000019292e7223 */ /* 0x080fe2000001081f */
[-C--:B------:R-:W-:Y:S01]  /*52a0*/  FFMA.FTZ R48, R71, R25.reuse, -R37 ;  /* 0x0000001947307223 */ /* 0x080fe20000010825 */
[-CC-:B------:R-:W-:Y:S01]  /*52b0*/  FFMA.FTZ R47, R68, R25.reuse, -R31.reuse ;  /* 0x00000019442f7223 */ /* 0x180fe2000001081f */
[-CC-:B------:R-:W-:Y:S01]  /*52c0*/  FFMA.FTZ R41, R69, R25.reuse, -R31.reuse ;  /* 0x0000001945297223 */ /* 0x180fe2000001081f */
[----:B---3--:R-:W-:Y:S01]  /*52d0*/  F2FP.F16.F32.PACK_AB R68, R105, R106 ;  /* 0x0000006a6944723e */ /* 0x008fe200000000ff */
[----:B------:R-:W-:Y:S01]  /*52e0*/  FFMA.FTZ R40, R40, R25, -R31 ;  /* 0x0000001928287223 */ /* 0x000fe2000001081f */
[----:B----4-:R-:W-:-:S02]  /*52f0*/  F2FP.F16.F32.PACK_AB R70, R57, R66 ;  /* 0x000000423946723e */ /* 0x010fc400000000ff */
[----:B-----5:R-:W-:Y:S02]  /*5300*/  F2FP.F16.F32.PACK_AB R69, R102, R103 ;  /* 0x000000676645723e */ /* 0x020fe400000000ff */
[----:B-1----:R-:W-:Y:S01]  /*5310*/  F2FP.F16.F32.PACK_AB R71, R54, R62 ;  /* 0x0000003e3647723e */ /* 0x002fe200000000ff */
[----:B------:R-:W-:Y:S04]  /*5320*/  MUFU.EX2 R48, R48 ;  /* 0x0000003000307308 */ /* 0x000fe80000000800 */
[----:B------:R-:W-:Y:S02]  /*5330*/  MUFU.EX2 R42, R42 ;  /* 0x0000002a002a7308 */ /* 0x000fe40000000800 */
[C---:B------:R-:W-:Y:S02]  /*5340*/  HMMA.16816.F32 R80, R68.reuse, R76, RZ ;  /* 0x0000004c4450723c */ /* 0x040fe400000018ff */
[----:B------:R-:W-:Y:S04]  /*5350*/  MUFU.EX2 R47, R47 ;  /* 0x0000002f002f7308 */ /* 0x000fe80000000800 */
[----:B------:R-:W1:Y:S04]  /*5360*/  MUFU.EX2 R46, R46 ;  /* 0x0000002e002e7308 */ /* 0x000e680000000800 */
[----:B------:R-:W-:Y:S04]  /*5370*/  MUFU.EX2 R41, R41 ;  /* 0x0000002900297308 */ /* 0x000fe80000000800 */
[----:B------:R-:W3:Y:S01]  /*5380*/  MUFU.EX2 R40, R40 ;  /* 0x0000002800287308 */ /* 0x000ee20000000800 */
[C---:B------:R-:W-:Y:S08]  /*5390*/  HMMA.16816.F32 R76, R68.reuse, R78, RZ ;  /* 0x0000004e444c723c */ /* 0x040ff000000018ff */
[----:B--2---:R-:W-:Y:S01]  /*53a0*/  HMMA.16816.F32 R72, R68, R4, RZ ;  /* 0x000000044448723c */ /* 0x004fe200000018ff */
[----:B------:R-:W-:-:S02]  /*53b0*/  F2FP.F16.F32.PACK_AB R4, R49, R56 ;  /* 0x000000383104723e */ /* 0x000fc400000000ff */
[----:B-1----:R-:W-:-:S05]  /*53c0*/  F2FP.F16.F32.PACK_AB R5, R46, R47 ;  /* 0x0000002f2e05723e */ /* 0x002fca00000000ff */
[----:B------:R-:W-:Y:S01]  /*53d0*/  HMMA.16816.F32 R68, R68, R6, RZ ;  /* 0x000000064444723c */ /* 0x000fe200000018ff */
[----:B------:R-:W-:Y:S02]  /*53e0*/  F2FP.F16.F32.PACK_AB R6, R42, R48 ;  /* 0x000000302a06723e */ /* 0x000fe400000000ff */
[----:B---3--:R-:W-:Y:S01]  /*53f0*/  F2FP.F16.F32.PACK_AB R7, R40, R41 ;  /* 0x000000292807723e */ /* 0x008fe200000000ff */
[-CC-:B------:R-:W-:Y:S01]  /*5400*/  FFMA.FTZ R93, R93, R25.reuse, -R37.reuse ;  /* 0x000000195d5d7223 */ /* 0x180fe20000010825 */
[----:B------:R-:W-:-:S05]  /*5410*/  FFMA.FTZ R22, R55, R25, -R37 ;  /* 0x0000001937167223 */ /* 0x000fca0000010825 */
[----:B------:R-:W-:Y:S01]  /*5420*/  HMMA.16816.F32 R80, R4, R8, R80 ;  /* 0x000000080450723c */ /* 0x000fe20000001850 */
[-C--:B------:R-:W-:Y:S01]  /*5430*/  FFMA.FTZ R8, R50, R25.reuse, -R37 ;  /* 0x0000001932087223 */ /* 0x080fe20000010825 */
[----:B------:R1:W-:Y:S01]  /*5440*/  MUFU.EX2 R55, R93 ;  /* 0x0000005d00377308 */ /* 0x0003e20000000800 */
[-C--:B------:R-:W-:Y:S01]  /*5450*/  FFMA.FTZ R61, R61, R25.reuse, -R31 ;  /* 0x000000193d3d7223 */ /* 0x080fe2000001081f */
[-C--:B------:R-:W-:Y:S02]  /*5460*/  FFMA.FTZ R9, R51, R25.reuse, -R37 ;  /* 0x0000001933097223 */ /* 0x080fe40000010825 */
[----:B------:R-:W2:Y:S01]  /*5470*/  MUFU.EX2 R51, R22 ;  /* 0x0000001600337308 */ /* 0x000ea20000000800 */
[----:B-1----:R-:W-:-:S03]  /*5480*/  FFMA.FTZ R93, R45, R25, -R31 ;  /* 0x000000192d5d7223 */ /* 0x002fc6000001081f */
[----:B------:R1:W-:Y:S01]  /*5490*/  MUFU.EX2 R45, R8 ;  /* 0x00000008002d7308 */ /* 0x0003e20000000800 */
[C---:B------:R-:W-:Y:S03]  /*54a0*/  HMMA.16816.F32 R76, R4.reuse, R10, R76 ;  /* 0x0000000a044c723c */ /* 0x040fe6000000184c */
[----:B------:R-:W3:Y:S01]  /*54b0*/  MUFU.EX2 R50, R9 ;  /* 0x0000000900327308 */ /* 0x000ee20000000800 */
[-CC-:B-1----:R-:W-:Y:S01]  /*54c0*/  FFMA.FTZ R8, R53, R25.reuse, -R31.reuse ;  /* 0x0000001935087223 */ /* 0x182fe2000001081f */
[-C--:B------:R-:W-:Y:S02]  /*54d0*/  FFMA.FTZ R53, R59, R25.reuse, -R31 ;  /* 0x000000193b357223 */ /* 0x080fe4000001081f */
[----:B------:R-:W-:Y:S04]  /*54e0*/  MUFU.EX2 R93, R93 ;  /* 0x0000005d005d7308 */ /* 0x000fe80000000800 */
[----:B------:R1:W4:Y:S04]  /*54f0*/  MUFU.EX2 R59, R8 ;  /* 0x00000008003b7308 */ /* 0x0003280000000800 */
[----:B------:R-:W-:Y:S04]  /*5500*/  MUFU.EX2 R53, R53 ;  /* 0x0000003500357308 */ /* 0x000fe80000000800 */
[----:B------:R-:W5:Y:S01]  /*5510*/  MUFU.EX2 R61, R61 ;  /* 0x0000003d003d7308 */ /* 0x000f620000000800 */
[----:B-1----:R-:W1:Y:S01]  /*5520*/  LDSM.16.MT88.4 R8, [R30+0x800] ;  /* 0x000800001e08783b */ /* 0x002e620000004200 */
[-CC-:B------:R-:W-:Y:S01]  /*5530*/  FFMA.FTZ R104, R94, R25.reuse, -R37.reuse ;  /* 0x000000195e687223 */ /* 0x180fe20000010825 */
[----:B------:R-:W-:Y:S01]  /*5540*/  HMMA.16816.F32 R72, R4, R16, R72 ;  /* 0x000000100448723c */ /* 0x000fe20000001848 */
[-CC-:B------:R-:W-:Y:S01]  /*5550*/  FFMA.FTZ R94, R63, R25.reuse, -R37.reuse ;  /* 0x000000193f5e7223 */ /* 0x180fe20000010825 */
[-CC-:B------:R-:W-:Y:S01]  /*5560*/  FFMA.FTZ R63, R20, R25.reuse, -R37.reuse ;  /* 0x00000019143f7223 */ /* 0x180fe20000010825 */
[----:B------:R-:W-:-:S02]  /*5570*/  FFMA.FTZ R16, R21, R25, -R37 ;  /* 0x0000001915107223 */ /* 0x000fc40000010825 */
[----:B------:R-:W1:Y:S03]  /*5580*/  LDSM.16.MT88.4 R20, [R32+0x3c00] ;  /* 0x003c00002014783b */ /* 0x000e660000004200 */
[----:B------:R-:W-:Y:S01]  /*5590*/  HMMA.16816.F32 R68, R4, R18, R68 ;  /* 0x000000120444723c */ /* 0x000fe20000001844 */
[----:B--2---:R-:W-:Y:S02]  /*55a0*/  F2FP.F16.F32.PACK_AB R4, R51, R55 ;  /* 0x000000373304723e */ /* 0x004fe400000000ff */
[----:B---3--:R-:W-:Y:S02]  /*55b0*/  F2FP.F16.F32.PACK_AB R6, R45, R50 ;  /* 0x000000322d06723e */ /* 0x008fe400000000ff */
[----:B----4-:R-:W-:Y:S02]  /*55c0*/  F2FP.F16.F32.PACK_AB R5, R59, R93 ;  /* 0x0000005d3b05723e */ /* 0x010fe400000000ff */
[----:B-----5:R-:W-:Y:S01]  /*55d0*/  F2FP.F16.F32.PACK_AB R7, R61, R53 ;  /* 0x000000353d07723e */ /* 0x020fe200000000ff */
[-CC-:B------:R-:W-:Y:S01]  /*55e0*/  FFMA.FTZ R111, R112, R25.reuse, -R31.reuse ;  /* 0x00000019706f7223 */ /* 0x180fe2000001081f */
[----:B------:R-:W-:-:S05]  /*55f0*/  FFMA.FTZ R110, R122, R25, -R31 ;  /* 0x000000197a6e7223 */ /* 0x000fca000001081f */
[----:B------:R-:W-:Y:S01]  /*5600*/  HMMA.16816.F32 R80, R4, R12, R80 ;  /* 0x0000000c0450723c */ /* 0x000fe20000001850 */
[-C--:B------:R-:W-:Y:S02]  /*5610*/  FFMA.FTZ R12, R96, R25.reuse, -R37 ;  /* 0x00000019600c7223 */ /* 0x080fe40000010825 */
[----:B------:R2:W-:Y:S01]  /*5620*/  MUFU.EX2 R96, R16 ;  /* 0x0000001000607308 */ /* 0x0005e20000000800 */
[----:B------:R-:W-:-:S03]  /*5630*/  FFMA.FTZ R13, R95, R25, -R31 ;  /* 0x000000195f0d7223 */ /* 0x000fc6000001081f */
[----:B------:R3:W-:Y:S01]  /*5640*/  MUFU.EX2 R95, R12 ;  /* 0x0000000c005f7308 */ /* 0x0007e20000000800 */
[----:B--2---:R-:W2:Y:S01]  /*5650*/  LDSM.16.MT88.4 R16, [R30+0xc00] ;  /* 0x000c00001e10783b */ /* 0x004ea20000004200 */
[-CC-:B---3--:R-:W-:Y:S02]  /*5660*/  FFMA.FTZ R12, R107, R25.reuse, -R31.reuse ;  /* 0x000000196b0c7223 */ /* 0x188fe4000001081f */
[----:B------:R-:W-:Y:S01]  /*5670*/  MUFU.EX2 R104, R104 ;  /* 0x0000006800687308 */ /* 0x000fe20000000800 */
[C---:B------:R-:W-:Y:S03]  /*5680*/  HMMA.16816.F32 R76, R4.reuse, R14, R76 ;  /* 0x0000000e044c723c */ /* 0x040fe6000000184c */
[----:B------:R-:W3:Y:S04]  /*5690*/  MUFU.EX2 R94, R94 ;  /* 0x0000005e005e7308 */ /* 0x000ee80000000800 */
[----:B------:R-:W4:Y:S04]  /*56a0*/  MUFU.EX2 R63, R63 ;  /* 0x0000003f003f7308 */ /* 0x000f280000000800 */
[----:B------:R-:W-:Y:S04]  /*56b0*/  MUFU.EX2 R107, R13 ;  /* 0x0000000d006b7308 */ /* 0x000fe80000000800 */
[----:B------:R5:W4:Y:S04]  /*56c0*/  MUFU.EX2 R112, R12 ;  /* 0x0000000c00707308 */ /* 0x000b280000000800 */
[----:B------:R-:W-:Y:S04]  /*56d0*/  MUFU.EX2 R111, R111 ;  /* 0x0000006f006f7308 */ /* 0x000fe80000000800 */
[----:B------:R-:W2:Y:S01]  /*56e0*/  MUFU.EX2 R110, R110 ;  /* 0x0000006e006e7308 */ /* 0x000ea20000000800 */
[----:B-----5:R-:W5:Y:S01]  /*56f0*/  LDSM.16.MT88.4 R12, [R32+0x4000] ;  /* 0x00400000200c783b */ /* 0x020f620000004200 */
[----:B-1----:R-:W-:Y:S01]  /*5700*/  HMMA.16816.F32 R72, R4, R8, R72 ;  /* 0x000000080448723c */ /* 0x002fe20000001848 */
[-C--:B------:R-:W-:Y:S01]  /*5710*/  FFMA.FTZ R119, R119, R25.reuse, -R31 ;  /* 0x0000001977777223 */ /* 0x080fe2000001081f */
[-CC-:B------:R-:W-:Y:S01]  /*5720*/  FFMA.FTZ R109, R113, R25.reuse, -R37.reuse ;  /* 0x00000019716d7223 */ /* 0x180fe20000010825 */
[-C--:B------:R-:W-:Y:S01]  /*5730*/  FFMA.FTZ R108, R120, R25.reuse, -R37 ;  /* 0x00000019786c7223 */ /* 0x080fe20000010825 */
[----:B------:R-:W-:-:S04]  /*5740*/  FFMA.FTZ R9, R118, R25, -R31 ;  /* 0x0000001976097223 */ /* 0x000fc8000001081f */
[----:B------:R-:W-:Y:S01]  /*5750*/  HMMA.16816.F32 R68, R4, R10, R68 ;  /* 0x0000000a0444723c */ /* 0x000fe20000001844 */
[----:B---3--:R-:W-:Y:S02]  /*5760*/  F2FP.F16.F32.PACK_AB R4, R94, R104 ;  /* 0x000000685e04723e */ /* 0x008fe400000000ff */
[----:B----4-:R-:W-:Y:S02]  /*5770*/  F2FP.F16.F32.PACK_AB R6, R96, R63 ;  /* 0x0000003f6006723e */ /* 0x010fe400000000ff */
[----:B------:R-:W-:Y:S02]  /*5780*/  F2FP.F16.F32.PACK_AB R5, R112, R107 ;  /* 0x0000006b7005723e */ /* 0x000fe400000000ff */
[----:B--2---:R-:W-:Y:S01]  /*5790*/  F2FP.F16.F32.PACK_AB R7, R110, R111 ;  /* 0x0000006f6e07723e */ /* 0x004fe200000000ff */
[----:B------:R1:W-:Y:S01]  /*57a0*/  MUFU.EX2 R118, R119 ;  /* 0x0000007700767308 */ /* 0x0003e20000000800 */
[-C--:B------:R-:W-:Y:S01]  /*57b0*/  FFMA.FTZ R121, R121, R25.reuse, -R37 ;  /* 0x0000001979797223 */ /* 0x080fe20000010825 */
[----:B------:R-:W-:-:S02]  /*57c0*/  FFMA.FTZ R8, R117, R25, -R31 ;  /* 0x0000001975087223 */ /* 0x000fc4000001081f */
[----:B------:R-:W-:Y:S02]  /*57d0*/  MUFU.EX2 R109, R109 ;  /* 0x0000006d006d7308 */ /* 0x000fe40000000800 */
[----:B------:R-:W-:Y:S02]  /*57e0*/  HMMA.16816.F32 R80, R4, R20, R80 ;  /* 0x000000140450723c */ /* 0x000fe40000001850 */
[----:B------:R-:W2:Y:S01]  /*57f0*/  MUFU.EX2 R113, R121 ;  /* 0x0000007900717308 */ /* 0x000ea20000000800 */
[----:B-1----:R-:W-:-:S03]  /*5800*/  FFMA.FTZ R119, R116, R25, -R31 ;  /* 0x0000001974777223 */ /* 0x002fc6000001081f */
[----:B------:R-:W1:Y:S04]  /*5810*/  MUFU.EX2 R108, R108 ;  /* 0x0000006c006c7308 */ /* 0x000e680000000800 */
[----:B------:R-:W3:Y:S04]  /*5820*/  MUFU.EX2 R117, R9 ;  /* 0x0000000900757308 */ /* 0x000ee80000000800 */
[----:B------:R4:W-:Y:S04]  /*5830*/  MUFU.EX2 R116, R8 ;  /* 0x0000000800747308 */ /* 0x0009e80000000800 */
[----:B------:R-:W5:Y:S01]  /*5840*/  MUFU.EX2 R20, R119 ;  /* 0x0000007700147308 */ /* 0x000f620000000800 */
[C---:B------:R-:W-:Y:S01]  /*5850*/  HMMA.16816.F32 R72, R4.reuse, R16, R72 ;  /* 0x000000100448723c */ /* 0x040fe20000001848 */
[----:B----4-:R-:W4:Y:S07]  /*5860*/  LDSM.16.MT88.4 R8, [R30+0x1000] ;  /* 0x001000001e08783b */ /* 0x010f2e0000004200 */
[C---:B------:R-:W-:Y:S01]  /*5870*/  HMMA.16816.F32 R68, R4.reuse, R18, R68 ;  /* 0x000000120444723c */ /* 0x040fe20000001844 */
[----:B------:R-:W4:Y:S07]  /*5880*/  LDSM.16.MT88.4 R16, [R32+0x4400] ;  /* 0x004400002010783b */ /* 0x000f2e0000004200 */
[----:B------:R-:W-:Y:S01]  /*5890*/  HMMA.16816.F32 R76, R4, R22, R76 ;  /* 0x00000016044c723c */ /* 0x000fe2000000184c */
[----:B--2---:R-:W-:-:S02]  /*58a0*/  F2FP.F16.F32.PACK_AB R4, R113, R95 ;  /* 0x0000005f7104723e */ /* 0x004fc400000000ff */
[----:B-1----:R-:W-:Y:S02]  /*58b0*/  F2FP.F16.F32.PACK_AB R6, R108, R109 ;  /* 0x0000006d6c06723e */ /* 0x002fe400000000ff */
[----:B---3--:R-:W-:Y:S02]  /*58c0*/  F2FP.F16.F32.PACK_AB R5, R117, R118 ;  /* 0x000000767505723e */ /* 0x008fe400000000ff */
[----:B-----5:R-:W-:Y:S01]  /*58d0*/  F2FP.F16.F32.PACK_AB R7, R20, R116 ;  /* 0x000000741407723e */ /* 0x020fe200000000ff */
[-C--:B------:R-:W-:Y:S01]  /*58e0*/  FFMA.FTZ R97, R97, R25.reuse, -R31 ;  /* 0x0000001961617223 */ /* 0x080fe2000001081f */
[-CC-:B------:R-:W-:Y:S01]  /*58f0*/  FFMA.FTZ R22, R115, R25.reuse, -R37.reuse ;  /* 0x0000001973167223 */ /* 0x180fe20000010825 */
[-CC-:B------:R-:W-:Y:S01]  /*5900*/  FFMA.FTZ R21, R99, R25.reuse, -R37.reuse ;  /* 0x0000001963157223 */ /* 0x180fe20000010825 */
[----:B------:R-:W-:-:S03]  /*5910*/  FFMA.FTZ R23, R98, R25, -R37 ;  /* 0x0000001962177223 */ /* 0x000fc60000010825 */
[----:B------:R-:W-:Y:S01]  /*5920*/  HMMA.16816.F32 R80, R4, R12, R80 ;  /* 0x0000000c0450723c */ /* 0x000fe20000001850 */
[-C--:B------:R-:W-:Y:S02]  /*5930*/  FFMA.FTZ R13, R92, R25.reuse, -R31 ;  /* 0x000000195c0d7223 */ /* 0x080fe4000001081f */
[----:B------:R1:W-:Y:S01]  /*5940*/  MUFU.EX2 R92, R97 ;  /* 0x00000061005c7308 */ /* 0x0003e20000000800 */
[-C--:B------:R-:W-:Y:S01]  /*5950*/  FFMA.FTZ R114, R114, R25.reuse, -R37 ;  /* 0x0000001972727223 */ /* 0x080fe20000010825 */
[-CC-:B------:R-:W-:Y:S02]  /*5960*/  FFMA.FTZ R12, R87, R25.reuse, -R31.reuse ;  /* 0x00000019570c7223 */ /* 0x180fe4000001081f */
[----:B------:R-:W-:Y:S04]  /*5970*/  MUFU.EX2 R22, R22 ;  /* 0x0000001600167308 */ /* 0x000fe80000000800 */
[----:B------:R-:W2:Y:S01]  /*5980*/  MUFU.EX2 R99, R114 ;  /* 0x0000007200637308 */ /* 0x000ea20000000800 */
[----:B-1----:R-:W-:-:S03]  /*5990*/  FFMA.FTZ R97, R86, R25, -R31 ;  /* 0x0000001956617223 */ /* 0x002fc6000001081f */
[----:B------:R-:W-:Y:S04]  /*59a0*/  MUFU.EX2 R21, R21 ;  /* 0x0000001500157308 */ /* 0x000fe80000000800 */
[----:B------:R-:W1:Y:S04]  /*59b0*/  MUFU.EX2 R23, R23 ;  /* 0x0000001700177308 */ /* 0x000e680000000800 */
[----:B------:R-:W3:Y:S04]  /*59c0*/  MUFU.EX2 R87, R13 ;  /* 0x0000000d00577308 */ /* 0x000ee80000000800 */
[----:B------:R5:W-:Y:S04]  /*59d0*/  MUFU.EX2 R86, R12 ;  /* 0x0000000c00567308 */ /* 0x000be80000000800 */
[----:B------:R-:W3:Y:S01]  /*59e0*/  MUFU.EX2 R97, R97 ;  /* 0x0000006100617308 */ /* 0x000ee20000000800 */
[----:B------:R-:W-:Y:S01]  /*59f0*/  HMMA.16816.F32 R76, R4, R14, R76 ;  /* 0x0000000e044c723c */ /* 0x000fe2000000184c */
[----:B------:R-:W-:Y:S01]  /*5a00*/  FADD.FTZ R105, R106, R105 ;  /* 0x000000696a697221 */ /* 0x000fe20000010000 */
[----:B------:R-:W-:Y:S01]  /*5a10*/  FADD.FTZ R102, R103, R102 ;  /* 0x0000006667667221 */ /* 0x000fe20000010000 */
[----:B------:R-:W-:-:S05]  /*5a20*/  FFMA.FTZ R58, R58, R25, -R37 ;  /* 0x000000193a3a7223 */ /* 0x000fca0000010825 */
[----:B----4-:R-:W-:Y:S01]  /*5a30*/  HMMA.16816.F32 R72, R4, R8, R72 ;  /* 0x000000080448723c */ /* 0x010fe20000001848 */
[----:B-----5:R-:W4:Y:S01]  /*5a40*/  LDSM.16.MT88.4 R12, [R30+0x1400] ;  /* 0x001400001e0c783b */ /* 0x020f220000004200 */
[----:B------:R-:W-:-:S06]  /*5a50*/  FFMA.FTZ R8, R52, R25, -R37 ;  /* 0x0000001934087223 */ /* 0x000fcc0000010825 */
[----:B------:R-:W-:Y:S01]  /*5a60*/  HMMA.16816.F32 R68, R4, R10, R68 ;  /* 0x0000000a0444723c */ /* 0x000fe20000001844 */
[----:B--2---:R-:W-:Y:S02]  /*5a70*/  F2FP.F16.F32.PACK_AB R4, R99, R22 ;  /* 0x000000166304723e */ /* 0x004fe400000000ff */
[----:B-1----:R-:W-:Y:S02]  /*5a80*/  F2FP.F16.F32.PACK_AB R6, R23, R21 ;  /* 0x000000151706723e */ /* 0x002fe400000000ff */
[----:B---3--:R-:W-:Y:S02]  /*5a90*/  F2FP.F16.F32.PACK_AB R5, R87, R92 ;  /* 0x0000005c5705723e */ /* 0x008fe400000000ff */
[----:B------:R-:W-:Y:S01]  /*5aa0*/  F2FP.F16.F32.PACK_AB R7, R97, R86 ;  /* 0x000000566107723e */ /* 0x000fe200000000ff */
[-C--:B------:R-:W-:Y:S01]  /*5ab0*/  FFMA.FTZ R52, R67, R25.reuse, -R37 ;  /* 0x0000001943347223 */ /* 0x080fe20000010825 */
[----:B------:R-:W-:Y:S01]  /*5ac0*/  FADD.FTZ R105, R66, R105 ;  /* 0x0000006942697221 */ /* 0x000fe20000010000 */
[----:B------:R-:W-:Y:S01]  /*5ad0*/  FADD.FTZ R102, R62, R102 ;  /* 0x000000663e667221 */ /* 0x000fe20000010000 */
[----:B------:R-:W-:Y:S03]  /*5ae0*/  MUFU.EX2 R67, R58 ;  /* 0x0000003a00437308 */ /* 0x000fe60000000800 */
[----:B------:R-:W-:Y:S01]  /*5af0*/  HMMA.16816.F32 R80, R4, R16, R80 ;  /* 0x000000100450723c */ /* 0x000fe20000001850 */
[----:B------:R1:W2:Y:S01]  /*5b00*/  MUFU.EX2 R58, R8 ;  /* 0x00000008003a7308 */ /* 0x0002a20000000800 */
[-C--:B------:R-:W-:Y:S01]  /*5b10*/  FFMA.FTZ R16, R39, R25.reuse, -R31 ;  /* 0x0000001927107223 */ /* 0x080fe2000001081f */
[----:B------:R-:W-:Y:S01]  /*5b20*/  FADD.FTZ R105, R57, R105 ;  /* 0x0000006939697221 */ /* 0x000fe20000010000 */
[----:B------:R-:W-:Y:S01]  /*5b30*/  FADD.FTZ R102, R54, R102 ;  /* 0x0000006636667221 */ /* 0x000fe20000010000 */
[----:B------:R-:W-:-:S02]  /*5b40*/  FFMA.FTZ R17, R38, R25, -R31 ;  /* 0x0000001926117223 */ /* 0x000fc4000001081f */
[----:B------:R3:W-:Y:S01]  /*5b50*/  MUFU.EX2 R38, R16 ;  /* 0x0000001000267308 */ /* 0x0007e20000000800 */
[----:B------:R-:W-:Y:S01]  /*5b60*/  FADD.FTZ R56, R56, R105 ;  /* 0x0000006938387221 */ /* 0x000fe20000010000 */
[----:B------:R-:W-:Y:S01]  /*5b70*/  FADD.FTZ R102, R47, R102 ;  /* 0x000000662f667221 */ /* 0x000fe20000010000 */
[----:B-1----:R-:W1:Y:S02]  /*5b80*/  LDSM.16.MT88.4 R8, [R32+0x4800] ;  /* 0x004800002008783b */ /* 0x002e640000004200 */
[----:B------:R-:W-:Y:S01]  /*5b90*/  FADD.FTZ R56, R49, R56 ;  /* 0x0000003831387221 */ /* 0x000fe20000010000 */
[-C--:B---3--:R-:W-:Y:S02]  /*5ba0*/  FFMA.FTZ R16, R44, R25.reuse, -R31 ;  /* 0x000000192c107223 */ /* 0x088fe4000001081f */
[----:B------:R3:W-:Y:S01]  /*5bb0*/  MUFU.EX2 R44, R17 ;  /* 0x00000011002c7308 */ /* 0x0007e20000000800 */
[----:B------:R-:W-:Y:S01]  /*5bc0*/  FADD.FTZ R48, R48, R56 ;  /* 0x0000003830307221 */ /* 0x000fe20000010000 */
[-C--:B------:R-:W-:Y:S01]  /*5bd0*/  FFMA.FTZ R60, R60, R25.reuse, -R37 ;  /* 0x000000193c3c7223 */ /* 0x080fe20000010825 */
[----:B---3--:R-:W-:-:S02]  /*5be0*/  FFMA.FTZ R17, R43, R25, -R31 ;  /* 0x000000192b117223 */ /* 0x008fc4000001081f */
[----:B------:R3:W-:Y:S01]  /*5bf0*/  MUFU.EX2 R43, R16 ;  /* 0x00000010002b7308 */ /* 0x0007e20000000800 */
[----:B------:R-:W-:-:S03]  /*5c00*/  FADD.FTZ R48, R42, R48 ;  /* 0x000000302a307221 */ /* 0x000fc60000010000 */
[----:B------:R-:W-:Y:S01]  /*5c10*/  MUFU.EX2 R52, R52 ;  /* 0x0000003400347308 */ /* 0x000fe20000000800 */
[----:B---3--:R-:W-:-:S04]  /*5c20*/  FADD.FTZ R16, R46, R102 ;  /* 0x000000662e107221 */ /* 0x008fc80000010000 */
[----:B------:R-:W-:Y:S01]  /*5c30*/  FADD.FTZ R16, R41, R16 ;  /* 0x0000001029107221 */ /* 0x000fe20000010000 */
[----:B------:R-:W3:Y:S03]  /*5c40*/  MUFU.EX2 R39, R60 ;  /* 0x0000003c00277308 */ /* 0x000ee60000000800 */
[----:B------:R-:W-:Y:S01]  /*5c50*/  FADD.FTZ R40, R40, R16 ;  /* 0x0000001028287221 */ /* 0x000fe20000010000 */
[----:B------:R5:W1:Y:S01]  /*5c60*/  MUFU.EX2 R46, R17 ;  /* 0x00000011002e7308 */ /* 0x000a620000000800 */
        /* <DEDUP_REMOVED lines=8> */
[----:B-----5:R-:W5:Y:S01]  /*5cf0*/  LDSM.16.MT88.4 R16, [R30+0x1800] ;  /* 0x001800001e10783b */ /* 0x020f620000004200 */
[----:B------:R-:W-:-:S05]  /*5d00*/  FADD.FTZ R59, R61, R59 ;  /* 0x0000003b3d3b7221 */ /* 0x000fca0000010000 */
[----:B----4-:R-:W-:Y:S01]  /*5d10*/  HMMA.16816.F32 R72, R4, R12, R72 ;  /* 0x0000000c0448723c */ /* 0x010fe20000001848 */
[----:B------:R-:W-:Y:S01]  /*5d20*/  FADD.FTZ R50, R104, R50 ;  /* 0x0000003268327221 */ /* 0x000fe20000010000 */
[----:B------:R-:W-:-:S06]  /*5d30*/  FADD.FTZ R59, R107, R59 ;  /* 0x0000003b6b3b7221 */ /* 0x000fcc0000010000 */
[----:B------:R-:W-:Y:S01]  /*5d40*/  HMMA.16816.F32 R68, R4, R14, R68 ;  /* 0x0000000e0444723c */ /* 0x000fe20000001844 */
[----:B--2---:R-:W-:Y:S01]  /*5d50*/  F2FP.F16.F32.PACK_AB R4, R58, R67 ;  /* 0x000000433a04723e */ /* 0x004fe200000000ff */
[----:B------:R-:W-:Y:S01]  /*5d60*/  FADD.FTZ R50, R94, R50 ;  /* 0x000000325e327221 */ /* 0x000fe20000010000 */
[----:B---3--:R-:W-:Y:S01]  /*5d70*/  F2FP.F16.F32.PACK_AB R6, R39, R52 ;  /* 0x000000342706723e */ /* 0x008fe200000000ff */
[----:B------:R-:W-:Y:S01]  /*5d80*/  FADD.FTZ R59, R112, R59 ;  /* 0x0000003b703b7221 */ /* 0x000fe20000010000 */
[----:B------:R-:W-:Y:S02]  /*5d90*/  F2FP.F16.F32.PACK_AB R5, R44, R38 ;  /* 0x000000262c05723e */ /* 0x000fe400000000ff */
[----:B-1----:R-:W-:Y:S01]  /*5da0*/  F2FP.F16.F32.PACK_AB R7, R46, R43 ;  /* 0x0000002b2e07723e */ /* 0x002fe200000000ff */
[-CC-:B------:R-:W-:Y:S01]  /*5db0*/  FFMA.FTZ R163, R33, R25.reuse, -R37.reuse ;  /* 0x0000001921a37223 */ /* 0x180fe20000010825 */
[----:B------:R-:W-:Y:S01]  /*5dc0*/  FADD.FTZ R50, R63, R50 ;  /* 0x000000323f327221 */ /* 0x000fe20000010000 */
[-C--:B------:R-:W-:Y:S01]  /*5dd0*/  FFMA.FTZ R36, R36, R25.reuse, -R37 ;  /* 0x0000001924247223 */ /* 0x080fe20000010825 */
[-CC-:B------:R-:W-:Y:S01]  /*5de0*/  FFMA.FTZ R26, R26, R25.reuse, -R31.reuse ;  /* 0x000000191a1a7223 */ /* 0x180fe2000001081f */
[-CC-:B------:R-:W-:Y:S01]  /*5df0*/  FFMA.FTZ R29, R29, R25.reuse, -R31.reuse ;  /* 0x000000191d1d7223 */ /* 0x180fe2000001081f */
[-C--:B------:R-:W-:Y:S01]  /*5e00*/  FFMA.FTZ R162, R27, R25.reuse, -R31 ;  /* 0x000000191ba27223 */ /* 0x080fe2000001081f */
[C---:B------:R-:W-:Y:S01]  /*5e10*/  HMMA.16816.F32 R80, R4.reuse, R8, R80 ;  /* 0x000000080450723c */ /* 0x040fe20000001850 */
[-C--:B------:R-:W-:Y:S01]  /*5e20*/  FFMA.FTZ R8, R35, R25.reuse, -R37 ;  /* 0x0000001923087223 */ /* 0x080fe20000010825 */
[----:B------:R-:W-:Y:S01]  /*5e30*/  FADD.FTZ R59, R111, R59 ;  /* 0x0000003b6f3b7221 */ /* 0x000fe20000010000 */
[----:B------:R-:W1:Y:S02]  /*5e40*/  LDSM.16.MT88.4 R12, [R32+0x4c00] ;  /* 0x004c0000200c783b */ /* 0x000e640000004200 */
[----:B------:R2:W-:Y:S01]  /*5e50*/  MUFU.EX2 R33, R8 ;  /* 0x0000000800217308 */ /* 0x0005e20000000800 */
[----:B------:R-:W-:Y:S01]  /*5e60*/  FADD.FTZ R50, R96, R50 ;  /* 0x0000003260327221 */ /* 0x000fe20000010000 */
[----:B------:R-:W-:Y:S01]  /*5e70*/  FADD.FTZ R59, R110, R59 ;  /* 0x0000003b6e3b7221 */ /* 0x000fe20000010000 */
[-C--:B------:R-:W-:Y:S01]  /*5e80*/  FFMA.FTZ R35, R34, R25.reuse, -R37 ;  /* 0x0000001922237223 */ /* 0x080fe20000010825 */
[----:B------:R-:W-:Y:S01]  /*5e90*/  HMMA.16816.F32 R76, R4, R10, R76 ;  /* 0x0000000a044c723c */ /* 0x000fe2000000184c */
[----:B------:R-:W-:Y:S01]  /*5ea0*/  FADD.FTZ R50, R95, R50 ;  /* 0x000000325f327221 */ /* 0x000fe20000010000 */
[----:B------:R-:W-:Y:S01]  /*5eb0*/  FADD.FTZ R118, R118, R59 ;  /* 0x0000003b76767221 */ /* 0x000fe20000010000 */
[----:B--2---:R-:W-:-:S04]  /*5ec0*/  FFMA.FTZ R8, R28, R25, -R31 ;  /* 0x000000191c087223 */ /* 0x004fc8000001081f */
[----:B------:R2:W-:Y:S01]  /*5ed0*/  MUFU.EX2 R25, R8 ;  /* 0x0000000800197308 */ /* 0x0005e20000000800 */
[----:B------:R-:W-:Y:S01]  /*5ee0*/  FADD.FTZ R113, R113, R50 ;  /* 0x0000003271717221 */ /* 0x000fe20000010000 */
[----:B------:R-:W-:-:S03]  /*5ef0*/  FADD.FTZ R118, R117, R118 ;  /* 0x0000007675767221 */ /* 0x000fc60000010000 */
[----:B------:R-:W-:Y:S01]  /*5f00*/  FADD.FTZ R113, R109, R113 ;  /* 0x000000716d717221 */ /* 0x000fe20000010000 */
[----:B--2---:R-:W2:Y:S01]  /*5f10*/  LDSM.16.MT88.4 R8, [R30+0x1c00] ;  /* 0x001c00001e08783b */ /* 0x004ea20000004200 */
[----:B------:R-:W-:Y:S02]  /*5f20*/  FADD.FTZ R116, R116, R118 ;  /* 0x0000007674747221 */ /* 0x000fe40000010000 */
[----:B------:R-:W-:Y:S02]  /*5f30*/  FADD.FTZ R108, R108, R113 ;  /* 0x000000716c6c7221 */ /* 0x000fe40000010000 */
[----:B------:R-:W-:Y:S02]  /*5f40*/  FADD.FTZ R116, R20, R116 ;  /* 0x0000007414747221 */ /* 0x000fe40000010000 */
[----:B------:R-:W-:Y:S01]  /*5f50*/  FADD.FTZ R108, R22, R108 ;  /* 0x0000006c166c7221 */ /* 0x000fe20000010000 */
[----:B------:R-:W3:Y:S01]  /*5f60*/  MUFU.EX2 R34, R36 ;  /* 0x0000002400227308 */ /* 0x000ee20000000800 */
[----:B------:R-:W-:Y:S01]  /*5f70*/  FADD.FTZ R116, R92, R116 ;  /* 0x000000745c747221 */ /* 0x000fe20000010000 */
[----:B-----5:R-:W-:Y:S02]  /*5f80*/  HMMA.16816.F32 R72, R4, R16, R72 ;  /* 0x000000100448723c */ /* 0x020fe40000001848 */
[----:B------:R-:W-:Y:S01]  /*5f90*/  MUFU.EX2 R35, R35 ;  /* 0x0000002300237308 */ /* 0x000fe20000000800 */
[----:B------:R-:W-:Y:S01]  /*5fa0*/  FADD.FTZ R99, R99, R108 ;  /* 0x0000006c63637221 */ /* 0x000fe20000010000 */
[----:B------:R-:W-:-:S02]  /*5fb0*/  FADD.FTZ R87, R87, R116 ;  /* 0x0000007457577221 */ /* 0x000fc40000010000 */
[----:B------:R-:W4:Y:S02]  /*5fc0*/  MUFU.EX2 R163, R163 ;  /* 0x000000a300a37308 */ /* 0x000f240000000800 */
[----:B------:R-:W-:Y:S02]  /*5fd0*/  HMMA.16816.F32 R68, R4, R18, R68 ;  /* 0x000000120444723c */ /* 0x000fe40000001844 */
[----:B------:R-:W-:Y:S04]  /*5fe0*/  MUFU.EX2 R26, R26 ;  /* 0x0000001a001a7308 */ /* 0x000fe80000000800 */
[----:B------:R-:W5:Y:S04]  /*5ff0*/  MUFU.EX2 R28, R29 ;  /* 0x0000001d001c7308 */ /* 0x000f680000000800 */
        /* <DEDUP_REMOVED lines=12> */
[----:B------:R-:W-:-:S02]  /*60c0*/  FADD.FTZ R44, R44, R97 ;  /* 0x000000612c2c7221 */ /* 0x000fc40000010000 */
[----:B------:R-:W-:Y:S02]  /*60d0*/  FADD.FTZ R58, R52, R58 ;  /* 0x0000003a343a7221 */ /* 0x000fe40000010000 */
[----:B------:R-:W-:Y:S01]  /*60e0*/  FADD.FTZ R44, R43, R44 ;  /* 0x0000002c2b2c7221 */ /* 0x000fe20000010000 */
[----:B------:R-:W-:Y:S01]  /*60f0*/  HMMA.16816.F32 R80, R4, R12, R80 ;  /* 0x0000000c0450723c */ /* 0x000fe20000001850 */
[----:B------:R-:W-:Y:S02]  /*6100*/  FADD.FTZ R39, R39, R58 ;  /* 0x0000003a27277221 */ /* 0x000fe40000010000 */
[----:B------:R-:W-:-:S05]  /*6110*/  FADD.FTZ R46, R46, R44 ;  /* 0x0000002c2e2e7221 */ /* 0x000fca0000010000 */
[C---:B------:R-:W-:Y:S08]  /*6120*/  HMMA.16816.F32 R76, R4.reuse, R14, R76 ;  /* 0x0000000e044c723c */ /* 0x040ff0000000184c */
[C---:B--2---:R-:W-:Y:S08]  /*6130*/  HMMA.16816.F32 R72, R4.reuse, R8, R72 ;  /* 0x000000080448723c */ /* 0x044ff00000001848 */
[----:B------:R-:W-:Y:S01]  /*6140*/  HMMA.16816.F32 R68, R4, R10, R68 ;  /* 0x0000000a0444723c */ /* 0x000fe20000001844 */
[----:B------:R-:W-:-:S02]  /*6150*/  VIADD R4, R88, 0xfffffffe ;  /* 0xfffffffe58047836 */ /* 0x000fc40000000000 */
[----:B------:R-:W-:Y:S01]  /*6160*/  FADD.FTZ R39, R34, R39 ;  /* 0x0000002722277221 */ /* 0x000fe20000010000 */
[----:B------:R-:W-:Y:S02]  /*6170*/  FADD.FTZ R46, R26, R46 ;  /* 0x0000002e1a2e7221 */ /* 0x000fe40000010000 */
        /* <DEDUP_REMOVED lines=10> */
[----:B------:R-:W-:Y:S01]  /*6220*/  VIADD R161, R88, 0xffffffff ;  /* 0xffffffff58a17836 */ /* 0x000fe20000000000 */
[----:B------:R-:W-:Y:S01]  /*6230*/  ISETP.NE.U32.AND P6, PT, R156, RZ, PT ;  /* 0x000000ff9c00720c */ /* 0x000fe20003fc5070 */
[----:B------:R-:W-:Y:S01]  /*6240*/  VIADD R159, R24, 0xffffff80 ;  /* 0xffffff80189f7836 */ /* 0x000fe20000000000 */
[----:B------:R-:W-:Y:S01]  /*6250*/  IADD3 R89, PT, PT, R64, R89, R100 ;  /* 0x0000005940597210 */ /* 0x000fe20007ffe064 */
[----:B------:R-:W-:Y:S01]  /*6260*/  IMAD.MOV.U32 R88, RZ, RZ, R84 ;  /* 0x000000ffff587224 */ /* 0x000fe200078e0054 */
[----:B------:R-:W-:Y:S01]  /*6270*/  ISETP.NE.AND.EX P6, PT, R157, RZ, PT, P6 ;  /* 0x000000ff9d00720c */ /* 0x000fe20003fc5360 */
[----:B------:R-:W-:Y:S01]  /*6280*/  IMAD.MOV.U32 R87, RZ, RZ, R85 ;  /* 0x000000ffff577224 */ /* 0x000fe200078e0055 */
[----:B------:R-:W-:Y:S01]  /*6290*/  IADD3 R89, PT, PT, -R65, R89, -R101 ;  /* 0x0000005941597210 */ /* 0x000fe20007ffe965 */
[C---:B------:R-:W-:Y:S01]  /*62a0*/  IMAD.SHL.U32 R153, R138.reuse, 0x40, RZ ;  /* 0x000000408a997824 */ /* 0x040fe200078e00ff */
[----:B------:R-:W-:-:S02]  /*62b0*/  SHF.L.U64.HI R158, R138, 0x6, R139 ;  /* 0x000000068a9e7819 */ /* 0x000fc4000001028b */
[----:B------:R-:W-:-:S07]  /*62c0*/  IADD3 R160, PT, PT, R89, 0x108, -R24 ;  /* 0x0000010859a07810 */ /* 0x000fce0007ffe818 */
.L_x_8428:
        /* <DEDUP_REMOVED lines=78> */
.L_x_8423:
[----:B------:R-:W-:Y:S05]  /*67b0*/  BSYNC.RECONVERGENT B0 ;  /* 0x0000000000007941 */ /* 0x000fea0003800200 */
.L_x_8422:
[----:B------:R-:W1:Y:S01]  /*67c0*/  S2UR UR6, SR_CgaCtaId ;  /* 0x00000000000679c3 */ /* 0x000e620000008800 */
[C---:B------:R-:W-:Y:S01]  /*67d0*/  IMAD.SHL.U32 R150, R91.reuse, 0x8, RZ ;  /* 0x000000085b967824 */ /* 0x040fe200078e00ff */
[C---:B------:R-:W-:Y:S01]  /*67e0*/  LOP3.LUT R149, R91.reuse, 0x18, RZ, 0xc0, !PT ;  /* 0x000000185b957812 */ /* 0x040fe200078ec0ff */
[----:B------:R-:W-:Y:S01]  /*67f0*/  UMOV UR7, 0x400 ;  /* 0x0000040000077882 */ /* 0x000fe20000000000 */
[C---:B------:R-:W-:Y:S01]  /*6800*/  IMAD.SHL.U32 R135, R91.reuse, 0x20, RZ ;  /* 0x000000205b877824 */ /* 0x040fe200078e00ff */
[----:B------:R-:W-:Y:S01]  /*6810*/  BSSY.RECONVERGENT B1, `(.L_x_8424) ;  /* 0x00000dd000017945 */ /* 0x000fe20003800200 */
[C---:B------:R-:W-:Y:S01]  /*6820*/  LOP3.LUT R84, R150.reuse, 0x18, RZ, 0xc0, !PT ;  /* 0x0000001896547812 */ /* 0x040fe200078ec0ff */
[C---:B------:R-:W-:Y:S01]  /*6830*/  IMAD.SHL.U32 R133, R91.reuse, 0x10, RZ ;  /* 0x000000105b857824 */ /* 0x040fe200078e00ff */
[----:B------:R-:W-:Y:S01]  /*6840*/  LOP3.LUT R4, R150, 0xc0, RZ, 0xc0, !PT ;  /* 0x000000c096047812 */ /* 0x000fe200078ec0ff */
[----:B------:R-:W-:Y:S01]  /*6850*/  IMAD.SHL.U32 R90, R91, 0x4, RZ ;  /* 0x000000045b5a7824 */ /* 0x000fe200078e00ff */
[-C--:B------:R-:W-:Y:S01]  /*6860*/  ISETP.GE.AND P5, PT, R84, R148.reuse, PT ;  /* 0x000000945400720c */ /* 0x080fe20003fa6270 */
[----:B------:R-:W-:Y:S01]  /*6870*/  IMAD.MOV.U32 R128, RZ, RZ, 0x20 ;  /* 0x00000020ff807424 */ /* 0x000fe200078e00ff */
[----:B------:R-:W-:Y:S01]  /*6880*/  LOP3.LUT R149, R4, R149, RZ, 0xfc, !PT ;  /* 0x0000009504957212 */ /* 0x000fe200078efcff */
[----:B------:R-:W-:Y:S01]  /*6890*/  VIADD R161, R161, 0xffffffff ;  /* 0xffffffffa1a17836 */ /* 0x000fe20000000000 */
[----:B------:R-:W-:Y:S02]  /*68a0*/  ISETP.GE.AND P4, PT, R84, R148, PT ;  /* 0x000000945400720c */ /* 0x000fe40003f86270 */
[----:B------:R-:W-:Y:S02]  /*68b0*/  LOP3.LUT R6, R150, 0x1f20, RZ, 0xc0, !PT ;  /* 0x00001f2096067812 */ /* 0x000fe400078ec0ff */
[----:B------:R-:W-:Y:S02]  /*68c0*/  LOP3.LUT R84, R149, R84, RZ, 0x3c, !PT ;  /* 0x0000005495547212 */ /* 0x000fe400078e3cff */
[----:B------:R-:W-:Y:S02]  /*68d0*/  LOP3.LUT R5, R133, 0x100, RZ, 0xc0, !PT ;  /* 0x0000010085057812 */ /* 0x000fe400078ec0ff */
[----:B------:R-:W-:Y:S01]  /*68e0*/  LOP3.LUT R84, R6, R84, RZ, 0xfc, !PT ;  /* 0x0000005406547212 */ /* 0x000fe200078efcff */
[----:B------:R-:W-:Y:S01]  /*68f0*/  @!P5 IMAD.MOV.U32 R12, RZ, RZ, R145 ;  /* 0x000000ffff0cd224 */ /* 0x000fe200078e0091 */
[----:B-1----:R-:W-:Y:S01]  /*6900*/  ULEA UR6, UR6, UR7, 0x18 ;  /* 0x0000000706067291 */ /* 0x002fe2000f8ec0ff */
[--C-:B------:R-:W-:Y:S01]  /*6910*/  @!P5 IMAD.MOV.U32 R13, RZ, RZ, R144.reuse ;  /* 0x000000ffff0dd224 */ /* 0x100fe200078e0090 */
[----:B------:R-:W-:Y:S02]  /*6920*/  IADD3 R6, P0, PT, R153, R145, RZ ;  /* 0x0000009199067210 */ /* 0x000fe40007f1e0ff */
[----:B------:R-:W-:Y:S02]  /*6930*/  LOP3.LUT R4, R135, 0xc0, RZ, 0xc0, !PT ;  /* 0x000000c087047812 */ /* 0x000fe400078ec0ff */
[----:B------:R-:W-:Y:S01]  /*6940*/  IMAD.U32 R134, RZ, RZ, UR6 ;  /* 0x00000006ff867e24 */ /* 0x000fe2000f8e00ff */
[-C--:B------:R-:W-:Y:S01]  /*6950*/  @!P4 LEA R10, P1, R138, R6.reuse, 0x6 ;  /* 0x000000068a0ac211 */ /* 0x080fe200078230ff */
[----:B------:R-:W-:Y:S01]  /*6960*/  IMAD.X R7, R158, 0x1, R144, P0 ;  /* 0x000000019e077824 */ /* 0x000fe200000e0690 */
[----:B------:R-:W-:Y:S01]  /*6970*/  @!P4 LEA R8, P0, R138, R6, 0x7 ;  /* 0x000000068a08c211 */ /* 0x000fe200078038ff */
[--C-:B------:R-:W-:Y:S01]  /*6980*/  IMAD R84, R84, 0x2, R134.reuse ;  /* 0x0000000254547824 */ /* 0x100fe200078e0286 */
[----:B------:R-:W-:Y:S02]  /*6990*/  LOP3.LUT R89, R90, 0x18, RZ, 0xc0, !PT ;  /* 0x000000185a597812 */ /* 0x000fe400078ec0ff */
[CCC-:B------:R-:W-:Y:S02]  /*69a0*/  @!P4 LEA.HI.X R11, R138.reuse, R7.reuse, R139.reuse, 0x6, P1 ;  /* 0x000000078a0bc211 */ /* 0x1c0fe400008f348b */
[----:B------:R-:W-:Y:S01]  /*69b0*/  @!PT LDS RZ, [RZ] ;  /* 0x00000000fffff984 */ /* 0x000fe20000000800 */
[----:B------:R-:W-:Y:S01]  /*69c0*/  @!PT LDS RZ, [RZ] ;  /* 0x00000000fffff984 */ /* 0x000fe20000000800 */
[----:B------:R-:W-:Y:S01]  /*69d0*/  @!PT LDS RZ, [RZ] ;  /* 0x00000000fffff984 */ /* 0x000fe20000000800 */
[----:B------:R-:W-:Y:S01]  /*69e0*/  @!P5 LDGSTS.E.BYPASS.LTC128B.128 [R84+0x3000], desc[UR4][R12.64] ;  /* 0x030000000c54dfae */ /* 0x000fe2000b981a04 */
[----:B------:R-:W-:Y:S02]  /*69f0*/  @!P4 LEA.HI.X R9, R138, R7, R139, 0x7, P0 ;  /* 0x000000078a09c211 */ /* 0x000fe400000f3c8b */
[----:B------:R-:W-:Y:S02]  /*6a00*/  LOP3.LUT R5, R5, 0x20, R135, 0xf8, !PT ;  /* 0x0000002005057812 */ /* 0x000fe400078ef887 */
[----:B------:R-:W-:Y:S01]  /*6a10*/  @P5 STS.128 [R84+0x3000], RZ ;  /* 0x003000ff54005388 */ /* 0x000fe20000000c00 */
[----:B------:R-:W-:Y:S02]  /*6a20*/  LOP3.LUT R4, R4, 0x8, R91, 0xf8, !PT ;  /* 0x0000000804047812 */ /* 0x000fe400078ef85b */
[----:B------:R-:W-:Y:S02]  /*6a30*/  LOP3.LUT P0, RZ, R91, 0x4, RZ, 0xc0, !PT ;  /* 0x000000045bff7812 */ /* 0x000fe4000780c0ff */
[----:B------:R-:W-:Y:S01]  /*6a40*/  @P4 STS.128 [R84+0x3800], RZ ;  /* 0x003800ff54004388 */ /* 0x000fe20000000c00 */
[----:B------:R-:W-:Y:S02]  /*6a50*/  LOP3.LUT R4, R5, R4, R89, 0xf6, !PT ;  /* 0x0000000405047212 */ /* 0x000fe400078ef659 */
[----:B------:R-:W-:Y:S02]  /*6a60*/  SEL R128, R128, 0xffffffe0, !P0 ;  /* 0xffffffe080807807 */ /* 0x000fe40004000000 */
[----:B------:R-:W-:Y:S01]  /*6a70*/  @!PT LDS RZ, [RZ] ;  /* 0x00000000fffff984 */ /* 0x000fe20000000800 */
[----:B------:R-:W-:Y:S01]  /*6a80*/  @!PT LDS RZ, [RZ] ;  /* 0x00000000fffff984 */ /* 0x000fe20000000800 */
[----:B------:R-:W-:Y:S01]  /*6a90*/  @!PT LDS RZ, [RZ] ;  /* 0x00000000fffff984 */ /* 0x000fe20000000800 */
[----:B------:R-:W-:Y:S01]  /*6aa0*/  @!P4 LDGSTS.E.BYPASS.LTC128B.128 [R84+0x3800], desc[UR4][R6.64] ;  /* 0x038000000654cfae */ /* 0x000fe2000b981a04 */
[----:B------:R-:W-:Y:S01]  /*6ab0*/  ISETP.GT.AND P1, PT, R161, R141, PT ;  /* 0x0000008da100720c */ /* 0x000fe20003f24270 */
[----:B------:R-:W-:Y:S03]  /*6ac0*/  IMAD R92, R4, 0x2, R134 ;  /* 0x00000002045c7824 */ /* 0x000fe600078e0286 */
[----:B------:R-:W-:Y:S01]  /*6ad0*/  @P4 STS.128 [R84+0x4000], RZ ;  /* 0x004000ff54004388 */ /* 0x000fe20000000c00 */
[--C-:B------:R-:W-:Y:S02]  /*6ae0*/  IMAD.IADD R96, R132, 0x1, R128.reuse ;  /* 0x0000000184607824 */ /* 0x100fe400078e0280 */
[----:B------:R-:W-:Y:S02]  /*6af0*/  IMAD.IADD R128, R92, 0x1, R128 ;  /* 0x000000015c807824 */ /* 0x000fe400078e0280 */
        /* <DEDUP_REMOVED lines=119> */
[-C--:B------:R-:W-:Y:S02]  /*7270*/  LEA R104, P2, R97, R154.reuse, 0x2 ;  /* 0x0000009a61687211 */ /* 0x080fe400078410ff */
        /* <DEDUP_REMOVED lines=22> */
.L_x_8427:
[----:B------:R-:W-:Y:S05]  /*73e0*/  BSYNC.RECONVERGENT B0 ;  /* 0x0000000000007941 */ /* 0x000fea0003800200 */
.L_x_8426:
[----:B------:R-:W-:Y:S01]  /*73f0*/  @!P5 IMAD.MOV.U32 R98, RZ, RZ, R143 ;  /* 0x000000ffff62d224 */ /* 0x000fe200078e008f */
[-C--:B------:R-:W-:Y:S01]  /*7400*/  @!P4 LEA R96, P3, R136, R143.reuse, 0x6 ;  /* 0x0000008f8860c211 */ /* 0x080fe200078630ff */
[----:B------:R-:W-:Y:S01]  /*7410*/  @!P5 IMAD.MOV.U32 R99, RZ, RZ, R142 ;  /* 0x000000ffff63d224 */ /* 0x000fe200078e008e */
[-C--:B------:R-:W-:Y:S02]  /*7420*/  @!P4 IADD3 R94, P2, P1, R86, R143.reuse, R86 ;  /* 0x0000008f565ec210 */ /* 0x080fe4000795e056 */
[-CC-:B------:R-:W-:Y:S02]  /*7430*/  @!P4 LEA.HI.X R97, R136, R142.reuse, R137.reuse, 0x6, P3 ;  /* 0x0000008e8861c211 */ /* 0x180fe400018f3489 */
[----:B------:R-:W-:Y:S01]  /*7440*/  @!PT LDS RZ, [RZ] ;  /* 0x00000000fffff984 */ /* 0x000fe20000000800 */
[----:B------:R-:W-:Y:S01]  /*7450*/  @!PT LDS RZ, [RZ] ;  /* 0x00000000fffff984 */ /* 0x000fe20000000800 */
[----:B------:R-:W-:Y:S01]  /*7460*/  @!PT LDS RZ, [RZ] ;  /* 0x00000000fffff984 */ /* 0x000fe20000000800 */
[----:B------:R1:W-:Y:S01]  /*7470*/  @!P5 LDGSTS.E.BYPASS.LTC128B.128 [R84+0x1000], desc[UR4][R98.64] ;  /* 0x010000006254dfae */ /* 0x0003e2000b981a04 */
[-C--:B------:R-:W-:Y:S02]  /*7480*/  @!P4 IADD3.X R95, PT, PT, R92, R142.reuse, R92, P2, P1 ;  /* 0x0000008e5c5fc210 */ /* 0x080fe400017e245c */
        /* <DEDUP_REMOVED lines=21> */
.L_x_8425:
[----:B------:R-:W-:Y:S05]  /*75e0*/  BSYNC.RECONVERGENT B1 ;  /* 0x0000000000017941 */ /* 0x000fea0003800200 */
.L_x_8424:
[----:B------:R-:W-:Y:S01]  /*75f0*/  IABS R85, R160 ;  /* 0x000000a000557213 */ /* 0x000fe20000000000 */
[----:B------:R-:W2:Y:S01]  /*7600*/  LD.E R86, desc[UR4][R2.64+0xdc] ;  /* 0x0000dc0402567980 */ /* 0x000ea2000c101900 */
[C---:B-1----:R-:W-:Y:S02]  /*7610*/  IADD3 R93, PT, PT, R160.reuse, -0x8, RZ ;  /* 0xfffffff8a05d7810 */ /* 0x042fe40007ffe0ff */
[----:B------:R-:W-:Y:S02]  /*7620*/  I2FP.F32.S32 R85, R85 ;  /* 0x0000005500557245 */ /* 0x000fe40000201400 */
[----:B------:R-:W-:Y:S02]  /*7630*/  IABS R93, R93 ;  /* 0x0000005d005d7213 */ /* 0x000fe40000000000 */
[----:B------:R-:W-:Y:S01]  /*7640*/  IADD3 R84, PT, PT, R160, -0x9, RZ ;  /* 0xfffffff7a0547810 */ /* 0x000fe20007ffe0ff */
[----:B------:R-:W-:Y:S01]  /*7650*/  FFMA.FTZ R6, -R0, R85, R6 ;  /* 0x0000005500067223 */ /* 0x000fe20000010106 */
[----:B------:R-:W-:Y:S02]  /*7660*/  IADD3 R85, PT, PT, R160, -0x11, RZ ;  /* 0xffffffefa0557810 */ /* 0x000fe40007ffe0ff */
[----:B------:R-:W-:Y:S02]  /*7670*/  I2FP.F32.S32 R93, R93 ;  /* 0x0000005d005d7245 */ /* 0x000fe40000201400 */
[----:B------:R-:W-:Y:S02]  /*7680*/  IABS R85, R85 ;  /* 0x0000005500557213 */ /* 0x000fe40000000000 */
[----:B------:R-:W-:Y:S01]  /*7690*/  IABS R84, R84 ;  /* 0x0000005400547213 */ /* 0x000fe20000000000 */
[-C--:B------:R-:W-:Y:S01]  /*76a0*/  FFMA.FTZ R10, -R0, R93.reuse, R10 ;  /* 0x0000005d000a7223 */ /* 0x080fe2000001010a */
[----:B------:R-:W-:Y:S01]  /*76b0*/  IADD3 R94, PT, PT, R160, -0x1, RZ ;  /* 0xffffffffa05e7810 */ /* 0x000fe20007ffe0ff */
[----:B------:R-:W-:Y:S01]  /*76c0*/  FFMA.FTZ R4, -R0, R93, R4 ;  /* 0x0000005d00047223 */ /* 0x000fe20000010104 */
[----:B------:R-:W-:Y:S02]  /*76d0*/  MOV R93, R85 ;  /* 0x00000055005d7202 */ /* 0x000fe40000000f00 */
[----:B------:R-:W-:Y:S02]  /*76e0*/  IADD3 R85, PT, PT, R160, -0x18, RZ ;  /* 0xffffffe8a0557810 */ /* 0x000fe40007ffe0ff */
[----:B------:R-:W-:Y:S02]  /*76f0*/  I2FP.F32.S32 R84, R84 ;  /* 0x0000005400547245 */ /* 0x000fe40000201400 */
[----:B------:R-:W-:Y:S02]  /*7700*/  IABS R94, R94 ;  /* 0x0000005e005e7213 */ /* 0x000fe40000000000 */
[----:B------:R-:W-:Y:S01]  /*7710*/  IABS R85, R85 ;  /* 0x0000005500557213 */ /* 0x000fe20000000000 */
[C---:B------:R-:W-:Y:S01]  /*7720*/  FFMA.FTZ R11, -R0.reuse, R84, R11 ;  /* 0x00000054000b7223 */ /* 0x040fe2000001010b */
[----:B------:R-:W-:Y:S01]  /*7730*/  I2FP.F32.S32 R94, R94 ;  /* 0x0000005e005e7245 */ /* 0x000fe20000201400 */
[C---:B------:R-:W-:Y:S01]  /*7740*/  FFMA.FTZ R5, -R0.reuse, R84, R5 ;  /* 0x0000005400057223 */ /* 0x040fe20000010105 */
[----:B------:R-:W-:Y:S02]  /*7750*/  I2FP.F32.S32 R84, R93 ;  /* 0x0000005d00547245 */ /* 0x000fe40000201400 */
[----:B------:R-:W-:Y:S01]  /*7760*/  MOV R93, R85 ;  /* 0x00000055005d7202 */ /* 0x000fe20000000f00 */
[----:B------:R-:W-:Y:S01]  /*7770*/  FFMA.FTZ R7, -R0, R94, R7 ;  /* 0x0000005e00077223 */ /* 0x000fe20000010107 */
[----:B------:R-:W-:Y:S01]  /*7780*/  IADD3 R85, PT, PT, R160, -0x21, RZ ;  /* 0xffffffdfa0557810 */ /* 0x000fe20007ffe0ff */
[-C--:B------:R-:W-:Y:S01]  /*7790*/  FFMA.FTZ R9, -R0, R84.reuse, R9 ;  /* 0x0000005400097223 */ /* 0x080fe20000010109 */
[----:B------:R-:W-:Y:S01]  /*77a0*/  IADD3 R94, PT, PT, R160, -0x19, RZ ;  /* 0xffffffe7a05e7810 */ /* 0x000fe20007ffe0ff */
[----:B------:R-:W-:Y:S01]  /*77b0*/  FFMA.FTZ R15, -R0, R84, R15 ;  /* 0x00000054000f7223 */ /* 0x000fe2000001010f */
[----:B------:R-:W-:Y:S02]  /*77c0*/  I2FP.F32.S32 R93, R93 ;  /* 0x0000005d005d7245 */ /* 0x000fe40000201400 */
[----:B------:R-:W-:Y:S02]  /*77d0*/  IADD3 R92, PT, PT, R160, -0x10, RZ ;  /* 0xfffffff0a05c7810 */ /* 0x000fe40007ffe0ff */
[----:B------:R-:W-:Y:S01]  /*77e0*/  IABS R85, R85 ;  /* 0x0000005500557213 */ /* 0x000fe20000000000 */
[CC--:B------:R-:W-:Y:S01]  /*77f0*/  FFMA.FTZ R12, -R0.reuse, R93.reuse, R12 ;  /* 0x0000005d000c7223 */ /* 0x0c0fe2000001010c */
[----:B------:R-:W-:Y:S01]  /*7800*/  IABS R94, R94 ;  /* 0x0000005e005e7213 */ /* 0x000fe20000000000 */
[----:B------:R-:W-:Y:S01]  /*7810*/  FFMA.FTZ R18, -R0, R93, R18 ;  /* 0x0000005d00127223 */ /* 0x000fe20000010112 */
[----:B------:R-:W-:Y:S02]  /*7820*/  IABS R92, R92 ;  /* 0x0000005c005c7213 */ /* 0x000fe40000000000 */
[----:B------:R-:W-:Y:S02]  /*7830*/  MOV R93, R85 ;  /* 0x00000055005d7202 */ /* 0x000fe40000000f00 */
[----:B------:R-:W-:Y:S02]  /*7840*/  IADD3 R85, PT, PT, R160, -0x28, RZ ;  /* 0xffffffd8a0557810 */ /* 0x000fe40007ffe0ff */
[----:B------:R-:W-:Y:S02]  /*7850*/  I2FP.F32.S32 R84, R94 ;  /* 0x0000005e00547245 */ /* 0x000fe40000201400 */
[----:B------:R-:W-:Y:S02]  /*7860*/  I2FP.F32.S32 R92, R92 ;  /* 0x0000005c005c7245 */ /* 0x000fe40000201400 */
[----:B------:R-:W-:Y:S01]  /*7870*/  IABS R85, R85 ;  /* 0x0000005500557213 */ /* 0x000fe20000000000 */
[-C--:B------:R-:W-:Y:S01]  /*7880*/  FFMA.FTZ R13, -R0, R84.reuse, R13 ;  /* 0x00000054000d7223 */ /* 0x080fe2000001010d */
[----:B------:R-:W-:Y:S01]  /*7890*/  IADD3 R94, PT, PT, R160, -0x29, RZ ;  /* 0xffffffd7a05e7810 */ /* 0x000fe20007ffe0ff */
[C---:B------:R-:W-:Y:S01]  /*78a0*/  FFMA.FTZ R19, -R0.reuse, R84, R19 ;  /* 0x0000005400137223 */ /* 0x040fe20000010113 */
[----:B------:R-:W-:Y:S01]  /*78b0*/  I2FP.F32.S32 R84, R93 ;  /* 0x0000005d00547245 */ /* 0x000fe20000201400 */
[CC--:B------:R-:W-:Y:S01]  /*78c0*/  FFMA.FTZ R8, -R0.reuse, R92.reuse, R8 ;  /* 0x0000005c00087223 */ /* 0x0c0fe20000010108 */
[----:B------:R-:W-:Y:S01]  /*78d0*/  MOV R93, R85 ;  /* 0x00000055005d7202 */ /* 0x000fe20000000f00 */
[----:B------:R-:W-:Y:S01]  /*78e0*/  FFMA.FTZ R14, -R0, R92, R14 ;  /* 0x0000005c000e7223 */ /* 0x000fe2000001010e */
        /* <DEDUP_REMOVED lines=11> */
[----:B------:R-:W-:Y:S02]  /*79a0*/  MOV R93, R85 ;  /* 0x00000055005d7202 */ /* 0x000fe40000000f00 */
[----:B------:R-:W-:Y:S01]  /*79b0*/  IADD3 R85, PT, PT, R160, -0x38, RZ ;  /* 0xffffffc8a0557810 */ /* 0x000fe20007ffe0ff */
[C---:B------:R-:W-:Y:S01]  /*79c0*/  FFMA.FTZ R16, -R0.reuse, R92, R16 ;  /* 0x0000005c00107223 */ /* 0x040fe20000010110 */
[----:B------:R-:W-:Y:S01]  /*79d0*/  I2FP.F32.S32 R84, R94 ;  /* 0x0000005e00547245 */ /* 0x000fe20000201400 */
[----:B------:R-:W-:Y:S01]  /*79e0*/  FFMA.FTZ R22, -R0, R92, R22 ;  /* 0x0000005c00167223 */ /* 0x000fe20000010116 */
[----:B------:R-:W-:Y:S02]  /*79f0*/  IADD3 R92, PT, PT, R160, -0x30, RZ ;  /* 0xffffffd0a05c7810 */ /* 0x000fe40007ffe0ff */
[----:B------:R-:W-:Y:S01]  /*7a00*/  IABS R85, R85 ;  /* 0x0000005500557213 */ /* 0x000fe20000000000 */
[C---:B------:R-:W-:Y:S01]  /*7a10*/  FFMA.FTZ R27, -R0.reuse, R84, R27 ;  /* 0x00000054001b7223 */ /* 0x040fe2000001011b */
        /* <DEDUP_REMOVED lines=12> */
[C---:B------:R-:W-:Y:S01]  /*7ae0*/  FFMA.FTZ R24, -R0.reuse, R92, R24 ;  /* 0x0000005c00187223 */ /* 0x040fe20000010118 */
        /* <DEDUP_REMOVED lines=16> */
[C---:B------:R-:W-:Y:S01]  /*7bf0*/  FFMA.FTZ R33, -R0.reuse, R84, R33 ;  /* 0x0000005400217223 */ /* 0x040fe20000010121 */
[----:B------:R-:W-:Y:S01]  /*7c00*/  I2FP.F32.S32 R93, R93 ;  /* 0x0000005d005d7245 */ /* 0x000fe20000201400 */
[----:B------:R-:W-:Y:S01]  /*7c10*/  FFMA.FTZ R38, -R0, R92, R38 ;  /* 0x0000005c00267223 */ /* 0x000fe20000010126 */
[----:B------:R-:W-:Y:S01]  /*7c20*/  IADD3 R92, PT, PT, R160, -0x50, RZ ;  /* 0xffffffb0a05c7810 */ /* 0x000fe20007ffe0ff */
[C---:B------:R-:W-:Y:S01]  /*7c30*/  FFMA.FTZ R39, -R0.reuse, R84, R39 ;  /* 0x0000005400277223 */ /* 0x040fe20000010127 */
[----:B------:R-:W-:Y:S01]  /*7c40*/  IABS R85, R85 ;  /* 0x0000005500557213 */ /* 0x000fe20000000000 */
[-C--:B------:R-:W-:Y:S01]  /*7c50*/  FFMA.FTZ R36, -R0, R93.reuse, R36 ;  /* 0x0000005d00247223 */ /* 0x080fe20000010124 */
[----:B------:R-:W-:Y:S01]  /*7c60*/  IADD3 R94, PT, PT, R160, -0x49, RZ ;  /* 0xffffffb7a05e7810 */ /* 0x000fe20007ffe0ff */
[----:B------:R-:W-:Y:S01]  /*7c70*/  FFMA.FTZ R42, -R0, R93, R42 ;  /* 0x0000005d002a7223 */ /* 0x000fe2000001012a */
[----:B------:R-:W-:Y:S02]  /*7c80*/  IABS R92, R92 ;  /* 0x0000005c005c7213 */ /* 0x000fe40000000000 */
[----:B------:R-:W-:Y:S02]  /*7c90*/  MOV R93, R85 ;  /* 0x00000055005d7202 */ /* 0x000fe40000000f00 */
[----:B------:R-:W-:Y:S02]  /*7ca0*/  IABS R94, R94 ;  /* 0x0000005e005e7213 */ /* 0x000fe40000000000 */
[----:B------:R-:W-:Y:S02]  /*7cb0*/  IADD3 R85, PT, PT, R160, -0x58, RZ ;  /* 0xffffffa8a0557810 */ /* 0x000fe40007ffe0ff */
[----:B------:R-:W-:Y:S02]  /*7cc0*/  I2FP.F32.S32 R92, R92 ;  /* 0x0000005c005c7245 */ /* 0x000fe40000201400 */
[----:B------:R-:W-:Y:S02]  /*7cd0*/  I2FP.F32.S32 R84, R94 ;  /* 0x0000005e00547245 */ /* 0x000fe40000201400 */
[----:B------:R-:W-:Y:S01]  /*7ce0*/  IABS R85, R85 ;  /* 0x0000005500557213 */ /* 0x000fe20000000000 */
[CC--:B------:R-:W-:Y:S01]  /*7cf0*/  FFMA.FTZ R40, -R0.reuse, R92.reuse, R40 ;  /* 0x0000005c00287223 */ /* 0x0c0fe20000010128 */
[----:B------:R-:W-:Y:S01]  /*7d00*/  FFMA.FTZ R46, -R0, R92, R46 ;  /* 0x0000005c002e7223 */ /* 0x000fe2000001012e */
[----:B------:R-:W-:Y:S01]  /*7d10*/  IADD3 R94, PT, PT, R160, -0x59, RZ ;  /* 0xffffffa7a05e7810 */ /* 0x000fe20007ffe0ff */
[CC--:B------:R-:W-:Y:S01]  /*7d20*/  FFMA.FTZ R37, -R0.reuse, R84.reuse, R37 ;  /* 0x0000005400257223 */ /* 0x0c0fe20000010125 */
[----:B------:R-:W-:Y:S01]  /*7d30*/  MOV R92, R85 ;  /* 0x00000055005c7202 */ /* 0x000fe20000000f00 */
        /* <DEDUP_REMOVED lines=8> */
[CC--:B------:R-:W-:Y:S01]  /*7dc0*/  FFMA.FTZ R44, -R0.reuse, R92.reuse, R44 ;  /* 0x0000005c002c7223 */ /* 0x0c0fe2000001012c */
[----:B------:R-:W-:Y:S01]  /*7dd0*/  FFMA.FTZ R50, -R0, R92, R50 ;  /* 0x0000005c00327223 */ /* 0x000fe20000010132 */
[----:B------:R-:W-:Y:S02]  /*7de0*/  IABS R85, R85 ;  /* 0x0000005500557213 */ /* 0x000fe40000000000 */
[----:B------:R-:W-:Y:S01]  /*7df0*/  IADD3 R92, PT, PT, R160, -0x68, RZ ;  /* 0xffffff98a05c7810 */ /* 0x000fe20007ffe0ff */
[CC--:B------:R-:W-:Y:S01]  /*7e00*/  FFMA.FTZ R45, -R0.reuse, R84.reuse, R45 ;  /* 0x00000054002d7223 */ /* 0x0c0fe2000001012d */
[----:B------:R-:W-:Y:S01]  /*7e10*/  FFMA.FTZ R51, -R0, R84, R51 ;  /* 0x0000005400337223 */ /* 0x000fe20000010133 */
[----:B------:R-:W-:Y:S02]  /*7e20*/  I2FP.F32.S32 R84, R85 ;  /* 0x0000005500547245 */ /* 0x000fe40000201400 */
[----:B------:R-:W-:Y:S02]  /*7e30*/  IABS R92, R92 ;  /* 0x0000005c005c7213 */ /* 0x000fe40000000000 */
[----:B------:R-:W-:Y:S01]  /*7e40*/  IADD3 R94, PT, PT, R160, -0x70, RZ ;  /* 0xffffff90a05e7810 */ /* 0x000fe20007ffe0ff */
[C---:B------:R-:W-:Y:S01]  /*7e50*/  FFMA.FTZ R49, -R0.reuse, R84, R49 ;  /* 0x0000005400317223 */ /* 0x040fe20000010131 */
[----:B------:R-:W-:Y:S01]  /*7e60*/  I2FP.F32.S32 R92, R92 ;  /* 0x0000005c005c7245 */ /* 0x000fe20000201400 */
[----:B------:R-:W-:Y:S01]  /*7e70*/  FFMA.FTZ R55, -R0, R84, R55 ;  /* 0x0000005400377223 */ /* 0x000fe20000010137 */
[----:B------:R-:W-:Y:S02]  /*7e80*/  IABS R84, R94 ;  /* 0x0000005e00547213 */ /* 0x000fe40000000000 */
        /* <DEDUP_REMOVED lines=12> */
[----:B------:R-:W-:Y:S02]  /*7f50*/  I2FP.F32.S32 R84, R84 ;  /* 0x0000005400547245 */ /* 0x000fe40000201400 */
[----:B------:R-:W-:Y:S02]  /*7f60*/  IABS R93, R93 ;  /* 0x0000005d005d7213 */ /* 0x000fe40000000000 */
[----:B------:R-:W-:Y:S01]  /*7f70*/  FMNMX3.FTZ R92, R92, R20, R21, !PT ;  /* 0x000000145c5c7276 */ /* 0x000fe20007810015 */
[----:B------:R-:W-:Y:S01]  /*7f80*/  FFMA.FTZ R56, -R0, R84, R56 ;  /* 0x0000005400387223 */ /* 0x000fe20000010138 */
        /* <DEDUP_REMOVED lines=19> */
[----:B------:R-:W-:Y:S01]  /*80c0*/  FFMA.FTZ R59, -R0, R85, R59 ;  /* 0x00000055003b7223 */ /* 0x000fe2000001013b */
[----:B------:R-:W-:Y:S01]  /*80d0*/  FMNMX3.FTZ R94, R94, R38, R39, !PT ;  /* 0x000000265e5e7276 */ /* 0x000fe20007810027 */
[CC--:B------:R-:W-:Y:S01]  /*80e0*/  FFMA.FTZ R60, -R0.reuse, R84.reuse, R60 ;  /* 0x00000054003c7223 */ /* 0x0c0fe2000001013c */
[----:B------:R-:W-:Y:S01]  /*80f0*/  FFMA.FTZ R66, -R0, R84, R66 ;  /* 0x0000005400427223 */ /* 0x000fe20000010142 */
[----:B------:R-:W-:Y:S02]  /*8100*/  I2FP.F32.S32 R85, R93 ;  /* 0x0000005d00557245 */ /* 0x000fe40000201400 */
[----:B------:R-:W-:Y:S02]  /*8110*/  FMNMX3.FTZ R92, R92, R36, R37, !PT ;  /* 0x000000245c5c7276 */ /* 0x000fe40007810025 */
[----:B------:R-:W-:Y:S01]  /*8120*/  FMNMX3.FTZ R84, R94, R42, R43, !PT ;  /* 0x0000002a5e547276 */ /* 0x000fe2000781002b */
[-C--:B------:R-:W-:Y:S01]  /*8130*/  FFMA.FTZ R57, -R0, R85.reuse, R57 ;  /* 0x0000005500397223 */ /* 0x080fe20000010139 */
[----:B------:R-:W-:Y:S01]  /*8140*/  IADD3 R93, PT, PT, R160, -0x79, RZ ;  /* 0xffffff87a05d7810 */ /* 0x000fe20007ffe0ff */
[----:B------:R-:W-:Y:S01]  /*8150*/  FFMA.FTZ R63, -R0, R85, R63 ;  /* 0x00000055003f7223 */ /* 0x000fe2000001013f */
        /* <DEDUP_REMOVED lines=25> */
[----:B------:R-:W-:Y:S01]  /*82f0*/  SHF.R.U32.HI R100, RZ, 0x1, R91 ;  /* 0x00000001ff647819 */ /* 0x000fe2000001165b */
[----:B------:R-:W-:Y:S01]  /*8300*/  SHFL.BFLY PT, R85, R84, 0x2, 0x1f ;  /* 0x0c401f0054557f89 */ /* 0x000fe200000e0000 */
[----:B------:R-:W-:Y:S02]  /*8310*/  LOP3.LUT R101, R135, 0x120, RZ, 0xc0, !PT ;  /* 0x0000012087657812 */ /* 0x000fe400078ec0ff */
[----:B------:R-:W-:Y:S05]  /*8320*/  IADD3 R159, PT, PT, R159, -0x80, RZ ;  /* 0xffffff809f9f7810 */ /* 0x000fea0007ffe0ff */
[----:B------:R-:W1:Y:S01]  /*8330*/  SHFL.BFLY PT, R94, R92, 0x2, 0x1f ;  /* 0x0c401f005c5e7f89 */ /* 0x000e6200000e0000 */
[----:B------:R-:W-:Y:S02]  /*8340*/  IADD3 R160, PT, PT, R160, 0x80, RZ ;  /* 0x00000080a0a07810 */ /* 0x000fe40007ffe0ff */
[----:B-1----:R-:W-:Y:S02]  /*8350*/  FMNMX.FTZ R94, R92, R94, !PT ;  /* 0x0000005e5c5e7209 */ /* 0x002fe40007810000 */
[----:B------:R-:W-:Y:S02]  /*8360*/  FMNMX.FTZ R85, R84, R85, !PT ;  /* 0x0000005554557209 */ /* 0x000fe40007810000 */
[----:B------:R-:W-:Y:S01]  /*8370*/  LOP3.LUT R92, R100, 0x8, RZ, 0xc0, !PT ;  /* 0x00000008645c7812 */ /* 0x000fe200078ec0ff */
[----:B------:R-:W-:Y:S03]  /*8380*/  SHFL.BFLY PT, R93, R94, 0x1, 0x1f ;  /* 0x0c201f005e5d7f89 */ /* 0x000fe600000e0000 */
[----:B------:R-:W-:Y:S05]  /*8390*/  LOP3.LUT R92, R92, 0xc0, R135, 0xf8, !PT ;  /* 0x000000c05c5c7812 */ /* 0x000fea00078ef887 */
[----:B------:R-:W1:Y:S01]  /*83a0*/  SHFL.BFLY PT, R84, R85, 0x1, 0x1f ;  /* 0x0c201f0055547f89 */ /* 0x000e6200000e0000 */
[----:B------:R-:W-:Y:S04]  /*83b0*/  LOP3.LUT R101, R101, R92, R89, 0xf6, !PT ;  /* 0x0000005c65657212 */ /* 0x000fe800078ef659 */
[----:B------:R-:W-:Y:S02]  /*83c0*/  LEA R101, R101, R134, 0x1 ;  /* 0x0000008665657211 */ /* 0x000fe400078e08ff */
[----:B-1----:R-:W-:Y:S02]  /*83d0*/  FMNMX.FTZ R84, R85, R84, !PT ;  /* 0x0000005455547209 */ /* 0x002fe40007810000 */
[----:B------:R-:W-:Y:S02]  /*83e0*/  FMNMX.FTZ R85, R94, R93, !PT ;  /* 0x0000005d5e557209 */ /* 0x000fe40007810000 */
[----:B------:R-:W-:Y:S01]  /*83f0*/  FSETP.NEU.FTZ.AND P1, PT, R84, -INF , PT ;  /* 0xff8000005400780b */ /* 0x000fe20003f3d000 */
[C---:B--2---:R-:W-:Y:S01]  /*8400*/  FMUL.FTZ R103, R86.reuse, R84 ;  /* 0x0000005456677220 */ /* 0x044fe20000410000 */
[----:B------:R-:W1:Y:S01]  /*8410*/  LDSM.16.MT88.4 R92, [R101+0x3000] ;  /* 0x00300000655c783b */ /* 0x000e620000004200 */
[----:B------:R-:W-:Y:S01]  /*8420*/  FMUL.FTZ R105, R86, R85 ;  /* 0x0000005556697220 */ /* 0x000fe20000410000 */
[----:B------:R-:W-:Y:S01]  /*8430*/  FADD.FTZ R88, -R84, R88 ;  /* 0x0000005854587221 */ /* 0x000fe20000010100 */
[----:B------:R-:W-:Y:S01]  /*8440*/  FADD.FTZ R89, -R85, R87 ;  /* 0x0000005755597221 */ /* 0x000fe20000010100 */
[----:B------:R-:W-:Y:S02]  /*8450*/  FSEL R103, R103, RZ, P1 ;  /* 0x000000ff67677208 */ /* 0x000fe40000800000 */
[----:B------:R-:W-:Y:S01]  /*8460*/  FSETP.NEU.FTZ.AND P1, PT, R85, -INF , PT ;  /* 0xff8000005500780b */ /* 0x000fe20003f3d000 */
[C---:B------:R-:W-:Y:S01]  /*8470*/  FMUL.FTZ R87, R86.reuse, R88 ;  /* 0x0000005856577220 */ /* 0x040fe20000410000 */
[----:B------:R-:W-:Y:S01]  /*8480*/  FMUL.FTZ R88, R86, R89 ;  /* 0x0000005956587220 */ /* 0x000fe20000410000 */
[----:B------:R-:W-:Y:S01]  /*8490*/  IADD3 R89, PT, PT, R101, 0x3020, RZ ;  /* 0x0000302065597810 */ /* 0x000fe20007ffe0ff */
[-CC-:B------:R-:W-:Y:S01]  /*84a0*/  FFMA.FTZ R108, R10, R86.reuse, -R103.reuse ;  /* 0x000000560a6c7223 */ /* 0x180fe20000010867 */
[----:B------:R-:W-:Y:S01]  /*84b0*/  FSEL R105, R105, RZ, P1 ;  /* 0x000000ff69697208 */ /* 0x000fe20000800000 */
[-CC-:B------:R-:W-:Y:S01]  /*84c0*/  FFMA.FTZ R102, R11, R86.reuse, -R103.reuse ;  /* 0x000000560b667223 */ /* 0x180fe20000010867 */
[----:B------:R-:W2:Y:S01]  /*84d0*/  MUFU.EX2 R87, R87 ;  /* 0x0000005700577308 */ /* 0x000ea20000000800 */
[-CC-:B------:R-:W-:Y:S01]  /*84e0*/  FFMA.FTZ R115, R6, R86.reuse, -R103.reuse ;  /* 0x0000005606737223 */ /* 0x180fe20000010867 */
[-C--:B------:R-:W-:Y:S01]  /*84f0*/  FFMA.FTZ R114, R7, R86.reuse, -R103 ;  /* 0x0000005607727223 */ /* 0x080fe20000010867 */
[-CC-:B------:R-:W-:Y:S07]  /*8500*/  FFMA.FTZ R116, R4, R86.reuse, -R105.reuse ;  /* 0x0000005604747223 */ /* 0x180fee0000010869 */
[----:B------:R-:W3:Y:S01]  /*8510*/  MUFU.EX2 R88, R88 ;  /* 0x0000005800587308 */ /* 0x000ee20000000800 */
[----:B------:R-:W-:Y:S01]  /*8520*/  IADD3 R4, PT, PT, R101, 0x3000, RZ ;  /* 0x0000300065047810 */ /* 0x000fe20007ffe0ff */
[-CC-:B------:R-:W-:Y:S01]  /*8530*/  FFMA.FTZ R106, R8, R86.reuse, -R105.reuse ;  /* 0x00000056086a7223 */ /* 0x180fe20000010869 */
[-CC-:B------:R-:W-:Y:S07]  /*8540*/  FFMA.FTZ R104, R9, R86.reuse, -R105.reuse ;  /* 0x0000005609687223 */ /* 0x180fee0000010869 */
[----:B------:R-:W-:Y:S01]  /*8550*/  MUFU.EX2 R115, R115 ;  /* 0x0000007300737308 */ /* 0x000fe20000000800 */
[----:B------:R-:W-:Y:S01]  /*8560*/  @P0 IADD3 R89, PT, PT, R4, -0x20, RZ ;  /* 0xffffffe004590810 */ /* 0x000fe20007ffe0ff */
[-C--:B------:R-:W-:Y:S01]  /*8570*/  FFMA.FTZ R109, R5, R86.reuse, -R105 ;  /* 0x00000056056d7223 */ /* 0x080fe20000010869 */
[-CC-:B------:R-:W-:Y:S07]  /*8580*/  FFMA.FTZ R111, R14, R86.reuse, -R103.reuse ;  /* 0x000000560e6f7223 */ /* 0x180fee0000010867 */
[----:B------:R-:W4:Y:S01]  /*8590*/  MUFU.EX2 R114, R114 ;  /* 0x0000007200727308 */ /* 0x000f220000000800 */
[----:B------:R-:W-:Y:S01]  /*85a0*/  FFMA.FTZ R110, R15, R86, -R103 ;  /* 0x000000560f6e7223 */ /* 0x000fe20000010867 */
[----:B------:R-:W5:Y:S01]  /*85b0*/  LDSM.16.MT88.4 R96, [R89] ;  /* 0x000000005960783b */ /* 0x000f620000004200 */
[C---:B--2---:R-:W-:Y:S07]  /*85c0*/  FMUL.FTZ R6, R87.reuse, R82 ;  /* 0x0000005257067220 */ /* 0x044fee0000410000 */
[----:B------:R-:W-:Y:S01]  /*85d0*/  MUFU.EX2 R108, R108 ;  /* 0x0000006c006c7308 */ /* 0x000fe20000000800 */
[C---:B------:R-:W-:Y:S01]  /*85e0*/  FMUL.FTZ R7, R87.reuse, R83 ;  /* 0x0000005357077220 */ /* 0x040fe20000410000 */
[C---:B---3--:R-:W-:Y:S01]  /*85f0*/  FMUL.FTZ R4, R88.reuse, R80 ;  /* 0x0000005058047220 */ /* 0x048fe20000410000 */
[C---:B------:R-:W-:Y:S07]  /*8600*/  FMUL.FTZ R5, R88.reuse, R81 ;  /* 0x0000005158057220 */ /* 0x040fee0000410000 */
[----:B------:R-:W2:Y:S01]  /*8610*/  MUFU.EX2 R102, R102 ;  /* 0x0000006600667308 */ /* 0x000ea20000000800 */
[C---:B------:R-:W-:Y:S01]  /*8620*/  FMUL.FTZ R10, R87.reuse, R78 ;  /* 0x0000004e570a7220 */ /* 0x040fe20000410000 */
[----:B------:R-:W-:Y:S01]  /*8630*/  FMUL.FTZ R11, R87, R79 ;  /* 0x0000004f570b7220 */ /* 0x000fe20000410000 */
[C---:B------:R-:W-:Y:S07]  /*8640*/  FMUL.FTZ R8, R88.reuse, R76 ;  /* 0x0000004c58087220 */ /* 0x040fee0000410000 */
[----:B------:R-:W-:Y:S01]  /*8650*/  MUFU.EX2 R116, R116 ;  /* 0x0000007400747308 */ /* 0x000fe20000000800 */
[----:B------:R-:W-:Y:S01]  /*8660*/  FMUL.FTZ R9, R88, R77 ;  /* 0x0000004d58097220 */ /* 0x000fe20000410000 */
[----:B----4-:R-:W-:Y:S01]  /*8670*/  F2FP.F16.F32.PACK_AB R81, R114, R115 ;  /* 0x000000737251723e */ /* 0x010fe200000000ff */
[----:B------:R-:W3:Y:S07]  /*8680*/  LDSM.16.MT88.4 R76, [R101+0x3400] ;  /* 0x00340000654c783b */ /* 0x000eee0000004200 */
[----:B------:R-:W4:Y:S01]  /*8690*/  MUFU.EX2 R109, R109 ;  /* 0x0000006d006d7308 */ /* 0x000f220000000800 */
[-CC-:B------:R-:W-:Y:S01]  /*86a0*/  FFMA.FTZ R117, R12, R86.reuse, -R105.reuse ;  /* 0x000000560c757223 */ /* 0x180fe20000010869 */
[--C-:B------:R-:W-:Y:S01]  /*86b0*/  FFMA.FTZ R113, R13, R86, -R105.reuse ;  /* 0x000000560d717223 */ /* 0x100fe20000010869 */
[C---:B------:R-:W-:Y:S07]  /*86c0*/  FMUL.FTZ R14, R87.reuse, R74 ;  /* 0x0000004a570e7220 */ /* 0x040fee0000410000 */
[----:B------:R-:W-:Y:S01]  /*86d0*/  MUFU.EX2 R106, R106 ;  /* 0x0000006a006a7308 */ /* 0x000fe20000000800 */
[----:B------:R-:W-:Y:S01]  /*86e0*/  FMUL.FTZ R15, R87, R75 ;  /* 0x0000004b570f7220 */ /* 0x000fe20000410000 */
[----:B--2---:R-:W-:Y:S01]  /*86f0*/  F2FP.F16.F32.PACK_AB R83, R102, R108 ;  /* 0x0000006c6653723e */ /* 0x004fe200000000ff */
[C---:B------:R-:W-:Y:S07]  /*8700*/  FMUL.FTZ R12, R88.reuse, R72 ;  /* 0x00000048580c7220 */ /* 0x040fee0000410000 */
[----:B------:R-:W2:Y:S01]  /*8710*/  MUFU.EX2 R104, R104 ;  /* 0x0000006800687308 */ /* 0x000ea20000000800 */
[----:B------:R-:W-:Y:S01]  /*8720*/  FMUL.FTZ R13, R88, R73 ;  /* 0x00000049580d7220 */ /* 0x000fe20000410000 */
[-C--:B------:R-:W-:Y:S01]  /*8730*/  FFMA.FTZ R17, R17, R86.reuse, -R105 ;  /* 0x0000005611117223 */ /* 0x080fe20000010869 */
[-C--:B------:R-:W-:Y:S01]  /*8740*/  FFMA.FTZ R107, R18, R86.reuse, -R103 ;  /* 0x00000056126b7223 */ /* 0x080fe20000010867 */
[--C-:B------:R-:W-:Y:S01]  /*8750*/  FFMA.FTZ R112, R16, R86, -R105.reuse ;  /* 0x0000005610707223 */ /* 0x100fe20000010869 */
[----:B------:R-:W3:Y:S01]  /*8760*/  LDSM.16.MT88.4 R72, [R89+0x400] ;  /* 0x000400005948783b */ /* 0x000ee20000004200 */
[----:B----4-:R-:W-:Y:S04]  /*8770*/  F2FP.F16.F32.PACK_AB R80, R109, R116 ;  /* 0x000000746d50723e */ /* 0x010fe800000000ff */
[----:B------:R-:W-:Y:S01]  /*8780*/  MUFU.EX2 R111, R111 ;  /* 0x0000006f006f7308 */ /* 0x000fe20000000800 */
[----:B------:R-:W-:Y:S01]  /*8790*/  FMUL.FTZ R18, R87, R70 ;  /* 0x0000004657127220 */ /* 0x000fe20000410000 */
[----:B------:R-:W-:Y:S01]  /*87a0*/  FMUL.FTZ R16, R88, R68 ;  /* 0x0000004458107220 */ /* 0x000fe20000410000 */
[-CC-:B------:R-:W-:Y:S07]  /*87b0*/  FFMA.FTZ R24, R24, R86.reuse, -R105.reuse ;  /* 0x0000005618187223 */ /* 0x180fee0000010869 */
[----:B------:R-:W4:Y:S01]  /*87c0*/  MUFU.EX2 R110, R110 ;  /* 0x0000006e006e7308 */ /* 0x000f220000000800 */
[-CC-:B------:R-:W-:Y:S01]  /*87d0*/  FFMA.FTZ R29, R29, R86.reuse, -R105.reuse ;  /* 0x000000561d1d7223 */ /* 0x180fe20000010869 */
[----:B------:R-:W-:Y:S01]  /*87e0*/  FFMA.FTZ R32, R32, R86, -R105 ;  /* 0x0000005620207223 */ /* 0x000fe20000010869 */
[----:B--2---:R-:W-:Y:S07]  /*87f0*/  F2FP.F16.F32.PACK_AB R82, R104, R106 ;  /* 0x0000006a6852723e */ /* 0x004fee00000000ff */
[----:B------:R-:W-:Y:S01]  /*8800*/  MUFU.EX2 R107, R107 ;  /* 0x0000006b006b7308 */ /* 0x000fe20000000800 */
[-CC-:B------:R-:W-:Y:S01]  /*8810*/  FFMA.FTZ R39, R39, R86.reuse, -R103.reuse ;  /* 0x0000005627277223 */ /* 0x180fe20000010867 */
[----:B------:R-:W-:Y:S01]  /*8820*/  FFMA.FTZ R50, R50, R86, -R103 ;  /* 0x0000005632327223 */ /* 0x000fe20000010867 */
[----:B------:R-:W-:Y:S07]  /*8830*/  FFMA.FTZ R115, R87, R162, R115 ;  /* 0x000000a257737223 */ /* 0x000fee0000010073 */
[----:B------:R-:W-:Y:S01]  /*8840*/  MUFU.EX2 R117, R117 ;  /* 0x0000007500757308 */ /* 0x000fe20000000800 */
[----:B------:R-:W-:Y:S01]  /*8850*/  FFMA.FTZ R116, R88, R163, R116 ;  /* 0x000000a358747223 */ /* 0x000fe20000010074 */
[C---:B-1----:R-:W-:Y:S08]  /*8860*/  HMMA.16816.F32 R4, R80.reuse, R92, R4 ;  /* 0x0000005c5004723c */ /* 0x042ff00000001804 */
[----:B------:R-:W1:Y:S01]  /*8870*/  MUFU.EX2 R113, R113 ;  /* 0x0000007100717308 */ /* 0x000e620000000800 */
[-CC-:B------:R-:W-:Y:S01]  /*8880*/  FFMA.FTZ R92, R19, R86.reuse, -R103.reuse ;  /* 0x00000056135c7223 */ /* 0x180fe20000010867 */
[----:B------:R-:W-:Y:S08]  /*8890*/  FMUL.FTZ R19, R87, R71 ;  /* 0x0000004757137220 */ /* 0x000ff00000410000 */
[----:B------:R-:W-:Y:S01]  /*88a0*/  MUFU.EX2 R112, R112 ;  /* 0x0000007000707308 */ /* 0x000fe20000000800 */
[C---:B------:R-:W-:Y:S09]  /*88b0*/  HMMA.16816.F32 R8, R80.reuse, R94, R8 ;  /* 0x0000005e5008723c */ /* 0x040ff20000001808 */
[----:B------:R-:W2:Y:S01]  /*88c0*/  MUFU.EX2 R92, R92 ;  /* 0x0000005c005c7308 */ /* 0x000ea20000000800 */
[-CC-:B------:R-:W-:Y:S01]  /*88d0*/  FFMA.FTZ R94, R22, R86.reuse, -R103.reuse ;  /* 0x00000056165e7223 */ /* 0x180fe20000010867 */
[-C--:B------:R-:W-:Y:S01]  /*88e0*/  FFMA.FTZ R95, R23, R86.reuse, -R103 ;  /* 0x00000056175f7223 */ /* 0x080fe20000010867 */
[-CC-:B------:R-:W-:Y:S01]  /*88f0*/  FFMA.FTZ R93, R21, R86.reuse, -R105.reuse ;  /* 0x00000056155d7223 */ /* 0x180fe20000010869 */
[----:B----4-:R-:W-:Y:S01]  /*8900*/  F2FP.F16.F32.PACK_AB R21, R110, R111 ;  /* 0x0000006f6e15723e */ /* 0x010fe200000000ff */
[C---:B-----5:R-:W-:Y:S05]  /*8910*/  HMMA.16816.F32 R12, R80.reuse, R96, R12 ;  /* 0x00000060500c723c */ /* 0x060fea000000180c */
[----:B------:R4:W5:Y:S01]  /*8920*/  MUFU.EX2 R97, R17 ;  /* 0x0000001100617308 */ /* 0x0009620000000800 */
[-CC-:B------:R-:W-:Y:S01]  /*8930*/  FFMA.FTZ R96, R20, R86.reuse, -R105.reuse ;  /* 0x0000005614607223 */ /* 0x180fe20000010869 */
[----:B-1----:R-:W-:Y:S08]  /*8940*/  F2FP.F16.F32.PACK_AB R20, R113, R117 ;  /* 0x000000757114723e */ /* 0x002ff000000000ff */
[----:B------:R-:W-:Y:S01]  /*8950*/  MUFU.EX2 R94, R94 ;  /* 0x0000005e005e7308 */ /* 0x000fe20000000800 */
[-CC-:B------:R-:W-:Y:S01]  /*8960*/  FFMA.FTZ R87, R36, R86.reuse, -R105.reuse ;  /* 0x0000005624577223 */ /* 0x180fe20000010869 */
[-CC-:B------:R-:W-:Y:S01]  /*8970*/  FFMA.FTZ R36, R37, R86.reuse, -R105.reuse ;  /* 0x0000005625247223 */ /* 0x180fe20000010869 */
[-C--:B------:R-:W-:Y:S01]  /*8980*/  FFMA.FTZ R37, R41, R86.reuse, -R105 ;  /* 0x0000005629257223 */ /* 0x080fe20000010869 */
[----:B--2---:R-:W-:Y:S06]  /*8990*/  F2FP.F16.F32.PACK_AB R23, R92, R107 ;  /* 0x0000006b5c17723e */ /* 0x004fec00000000ff */
[----:B------:R-:W1:Y:S01]  /*89a0*/  MUFU.EX2 R95, R95 ;  /* 0x0000005f005f7308 */ /* 0x000e620000000800 */
[-C--:B------:R-:W-:Y:S01]  /*89b0*/  FFMA.FTZ R41, R43, R86.reuse, -R103 ;  /* 0x000000562b297223 */ /* 0x080fe20000010867 */
[-CC-:B------:R-:W-:Y:S01]  /*89c0*/  FFMA.FTZ R43, R44, R86.reuse, -R105.reuse ;  /* 0x000000562c2b7223 */ /* 0x180fe20000010869 */
[----:B------:R-:W-:Y:S07]  /*89d0*/  FFMA.FTZ R44, R48, R86, -R105 ;  /* 0x00000056302c7223 */ /* 0x000fee0000010869 */
[----:B------:R-:W-:Y:S01]  /*89e0*/  MUFU.EX2 R96, R96 ;  /* 0x0000006000607308 */ /* 0x000fe20000000800 */
[----:B----4-:R-:W-:Y:S01]  /*89f0*/  FMUL.FTZ R17, R88, R69 ;  /* 0x0000004558117220 */ /* 0x010fe20000410000 */
[----:B-----5:R-:W-:Y:S01]  /*8a00*/  F2FP.F16.F32.PACK_AB R22, R97, R112 ;  /* 0x000000706116723e */ /* 0x020fe200000000ff */
[----:B------:R-:W2:Y:S07]  /*8a10*/  LDSM.16.MT88.4 R68, [R101+0x3800] ;  /* 0x003800006544783b */ /* 0x000eae0000004200 */
[----:B------:R-:W4:Y:S01]  /*8a20*/  MUFU.EX2 R93, R93 ;  /* 0x0000005d005d7308 */ /* 0x000f220000000800 */
[-C--:B------:R-:W-:Y:S01]  /*8a30*/  FFMA.FTZ R88, R38, R86.reuse, -R103 ;  /* 0x0000005626587223 */ /* 0x080fe20000010867 */
[-C--:B------:R-:W-:Y:S01]  /*8a40*/  FFMA.FTZ R38, R40, R86.reuse, -R105 ;  /* 0x0000005628267223 */ /* 0x080fe20000010869 */
[-C--:B------:R-:W-:Y:S01]  /*8a50*/  FFMA.FTZ R40, R42, R86.reuse, -R103 ;  /* 0x000000562a287223 */ /* 0x080fe20000010867 */
[----:B------:R-:W-:Y:S06]  /*8a60*/  HMMA.16816.F32 R16, R80, R98, R16 ;  /* 0x000000625010723c */ /* 0x000fec0000001810 */
[----:B------:R5:W-:Y:S01]  /*8a70*/  MUFU.EX2 R81, R24 ;  /* 0x0000001800517308 */ /* 0x000be20000000800 */
[-C--:B------:R-:W-:Y:S01]  /*8a80*/  FFMA.FTZ R80, R25, R86.reuse, -R105 ;  /* 0x0000005619507223 */ /* 0x080fe20000010869 */
[-CC-:B------:R-:W-:Y:S01]  /*8a90*/  FFMA.FTZ R82, R26, R86.reuse, -R103.reuse ;  /* 0x000000561a527223 */ /* 0x180fe20000010867 */
[-C--:B------:R-:W-:Y:S07]  /*8aa0*/  FFMA.FTZ R83, R27, R86.reuse, -R103 ;  /* 0x000000561b537223 */ /* 0x080fee0000010867 */
[----:B------:R-:W-:Y:S01]  /*8ab0*/  MUFU.EX2 R87, R87 ;  /* 0x0000005700577308 */ /* 0x000fe20000000800 */
[-CC-:B------:R-:W-:Y:S01]  /*8ac0*/  FFMA.FTZ R42, R45, R86.reuse, -R105.reuse ;  /* 0x000000562d2a7223 */ /* 0x180fe20000010869 */
[C---:B---3--:R-:W-:Y:S08]  /*8ad0*/  HMMA.16816.F32 R4, R20.reuse, R76, R4 ;  /* 0x0000004c1404723c */ /* 0x048ff00000001804 */
[----:B------:R3:W-:Y:S01]  /*8ae0*/  MUFU.EX2 R76, R83 ;  /* 0x00000053004c7308 */ /* 0x0007e20000000800 */
[-C--:B------:R-:W-:Y:S09]  /*8af0*/  FFMA.FTZ R77, R28, R86.reuse, -R105 ;  /* 0x000000561c4d7223 */ /* 0x080ff20000010869 */
[----:B------:R-:W2:Y:S01]  /*8b00*/  MUFU.EX2 R80, R80 ;  /* 0x0000005000507308 */ /* 0x000ea20000000800 */
[----:B-----5:R-:W5:Y:S01]  /*8b10*/  LDSM.16.MT88.4 R24, [R89+0x800] ;  /* 0x000800005918783b */ /* 0x020f620000004200 */
[C---:B------:R-:W-:Y:S08]  /*8b20*/  HMMA.16816.F32 R8, R20.reuse, R78, R8 ;  /* 0x0000004e1408723c */ /* 0x040ff00000001808 */
[----:B------:R-:W2:Y:S01]  /*8b30*/  MUFU.EX2 R82, R82 ;  /* 0x0000005200527308 */ /* 0x000ea20000000800 */
[-CC-:B------:R-:W-:Y:S01]  /*8b40*/  FFMA.FTZ R79, R30, R86.reuse, -R103.reuse ;  /* 0x000000561e4f7223 */ /* 0x180fe20000010867 */
[-CC-:B------:R-:W-:Y:S01]  /*8b50*/  FFMA.FTZ R78, R31, R86.reuse, -R103.reuse ;  /* 0x000000561f4e7223 */ /* 0x180fe20000010867 */
[-CC-:B------:R-:W-:Y:S07]  /*8b60*/  FFMA.FTZ R45, R46, R86.reuse, -R103.reuse ;  /* 0x000000562e2d7223 */ /* 0x180fee0000010867 */
[----:B------:R-:W-:Y:S01]  /*8b70*/  MUFU.EX2 R77, R77 ;  /* 0x0000004d004d7308 */ /* 0x000fe20000000800 */
[-CC-:B------:R-:W-:Y:S01]  /*8b80*/  FFMA.FTZ R46, R47, R86.reuse, -R103.reuse ;  /* 0x000000562f2e7223 */ /* 0x180fe20000010867 */
[C---:B------:R-:W-:Y:S08]  /*8b90*/  HMMA.16816.F32 R12, R20.reuse, R72, R12 ;  /* 0x00000048140c723c */ /* 0x040ff0000000180c */
[----:B------:R-:W-:Y:S01]  /*8ba0*/  MUFU.EX2 R79, R79 ;  /* 0x0000004f004f7308 */ /* 0x000fe20000000800 */
[-C--:B---3--:R-:W-:Y:S01]  /*8bb0*/  FFMA.FTZ R83, R34, R86.reuse, -R103 ;  /* 0x0000005622537223 */ /* 0x088fe20000010867 */
[-C--:B------:R-:W-:Y:S01]  /*8bc0*/  FFMA.FTZ R47, R49, R86.reuse, -R105 ;  /* 0x00000056312f7223 */ /* 0x080fe20000010869 */
        /* <DEDUP_REMOVED lines=8> */
[----:B----4-:R-:W-:Y:S07]  /*8c50*/  F2FP.F16.F32.PACK_AB R20, R93, R96 ;  /* 0x000000605d14723e */ /* 0x010fee00000000ff */
[----:B------:R-:W-:Y:S01]  /*8c60*/  MUFU.EX2 R36, R36 ;  /* 0x0000002400247308 */ /* 0x000fe20000000800 */
[----:B--2---:R-:W-:Y:S01]  /*8c70*/  F2FP.F16.F32.PACK_AB R22, R80, R81 ;  /* 0x000000515016723e */ /* 0x004fe200000000ff */
[----:B------:R-:W-:Y:S01]  /*8c80*/  FADD.FTZ R115, R102, R115 ;  /* 0x0000007366737221 */ /* 0x000fe20000010000 */
[----:B------:R-:W-:Y:S07]  /*8c90*/  F2FP.F16.F32.PACK_AB R23, R76, R82 ;  /* 0x000000524c17723e */ /* 0x000fee00000000ff */
[----:B------:R-:W-:Y:S01]  /*8ca0*/  MUFU.EX2 R88, R88 ;  /* 0x0000005800587308 */ /* 0x000fe20000000800 */
[----:B------:R-:W-:Y:S01]  /*8cb0*/  FADD.FTZ R116, R109, R116 ;  /* 0x000000746d747221 */ /* 0x000fe20000010000 */
[----:B------:R-:W-:Y:S01]  /*8cc0*/  FADD.FTZ R115, R111, R115 ;  /* 0x000000736f737221 */ /* 0x000fe20000010000 */
[-CC-:B------:R-:W-:Y:S07]  /*8cd0*/  FFMA.FTZ R49, R52, R86.reuse, -R105.reuse ;  /* 0x0000005634317223 */ /* 0x180fee0000010869 */
[----:B------:R-:W-:Y:S01]  /*8ce0*/  MUFU.EX2 R39, R39 ;  /* 0x0000002700277308 */ /* 0x000fe20000000800 */
[----:B------:R-:W-:Y:S01]  /*8cf0*/  FADD.FTZ R116, R106, R116 ;  /* 0x000000746a747221 */ /* 0x000fe20000010000 */
[C---:B------:R-:W-:Y:S08]  /*8d00*/  HMMA.16816.F32 R4, R20.reuse, R68, R4 ;  /* 0x000000441404723c */ /* 0x040ff00000001804 */
[----:B------:R1:W2:Y:S01]  /*8d10*/  MUFU.EX2 R69, R29 ;  /* 0x0000001d00457308 */ /* 0x0002a20000000800 */
[-C--:B------:R-:W-:Y:S01]  /*8d20*/  FFMA.FTZ R68, R33, R86.reuse, -R105 ;  /* 0x0000005621447223 */ /* 0x080fe20000010869 */
[----:B------:R-:W-:Y:S01]  /*8d30*/  FADD.FTZ R110, R110, R115 ;  /* 0x000000736e6e7221 */ /* 0x000fe20000010000 */
[----:B------:R-:W-:Y:S07]  /*8d40*/  FADD.FTZ R104, R104, R116 ;  /* 0x0000007468687221 */ /* 0x000fee0000010000 */
[----:B------:R-:W-:Y:S01]  /*8d50*/  MUFU.EX2 R38, R38 ;  /* 0x0000002600267308 */ /* 0x000fe20000000800 */
[-C--:B------:R-:W-:Y:S01]  /*8d60*/  FFMA.FTZ R52, R53, R86.reuse, -R105 ;  /* 0x0000005635347223 */ /* 0x080fe20000010869 */
[C---:B------:R-:W-:Y:S08]  /*8d70*/  HMMA.16816.F32 R8, R20.reuse, R70, R8 ;  /* 0x000000461408723c */ /* 0x040ff00000001808 */
[----:B------:R-:W-:Y:S01]  /*8d80*/  MUFU.EX2 R70, R32 ;  /* 0x0000002000467308 */ /* 0x000fe20000000800 */
[-CC-:B------:R-:W-:Y:S01]  /*8d90*/  FFMA.FTZ R71, R35, R86.reuse, -R103.reuse ;  /* 0x0000005623477223 */ /* 0x180fe20000010867 */
[----:B------:R-:W-:Y:S01]  /*8da0*/  FADD.FTZ R107, R107, R110 ;  /* 0x0000006e6b6b7221 */ /* 0x000fe20000010000 */
[----:B------:R-:W-:Y:S07]  /*8db0*/  FADD.FTZ R104, R117, R104 ;  /* 0x0000006875687221 */ /* 0x000fee0000010000 */
[----:B------:R-:W4:Y:S01]  /*8dc0*/  MUFU.EX2 R68, R68 ;  /* 0x0000004400447308 */ /* 0x000f220000000800 */
[-C--:B------:R-:W-:Y:S01]  /*8dd0*/  FFMA.FTZ R51, R54, R86.reuse, -R103 ;  /* 0x0000005636337223 */ /* 0x080fe20000010867 */
[C---:B-----5:R-:W-:Y:S01]  /*8de0*/  HMMA.16816.F32 R12, R20.reuse, R24, R12 ;  /* 0x00000018140c723c */ /* 0x060fe2000000180c */
[----:B-1----:R-:W1:Y:S07]  /*8df0*/  LDSM.16.MT88.4 R28, [R89+0xc00] ;  /* 0x000c0000591c783b */ /* 0x002e6e0000004200 */
[----:B------:R-:W5:Y:S01]  /*8e00*/  MUFU.EX2 R71, R71 ;  /* 0x0000004700477308 */ /* 0x000f620000000800 */
[----:B------:R-:W-:Y:S01]  /*8e10*/  FADD.FTZ R107, R92, R107 ;  /* 0x0000006b5c6b7221 */ /* 0x000fe20000010000 */
[----:B------:R-:W-:Y:S01]  /*8e20*/  FADD.FTZ R104, R113, R104 ;  /* 0x0000006871687221 */ /* 0x000fe20000010000 */
[----:B------:R-:W-:Y:S07]  /*8e30*/  FFMA.FTZ R53, R55, R86, -R103 ;  /* 0x0000005637357223 */ /* 0x000fee0000010867 */
[----:B------:R-:W1:Y:S01]  /*8e40*/  MUFU.EX2 R37, R37 ;  /* 0x0000002500257308 */ /* 0x000e620000000800 */
[----:B------:R-:W-:Y:S01]  /*8e50*/  FADD.FTZ R107, R94, R107 ;  /* 0x0000006b5e6b7221 */ /* 0x000fe20000010000 */
[----:B------:R-:W-:Y:S01]  /*8e60*/  HMMA.16816.F32 R16, R20, R26, R16 ;  /* 0x0000001a1410723c */ /* 0x000fe20000001810 */
[----:B------:R-:W1:Y:S07]  /*8e70*/  LDSM.16.MT88.4 R24, [R101+0x4000] ;  /* 0x004000006518783b */ /* 0x000e6e0000004200 */
[----:B------:R-:W-:Y:S01]  /*8e80*/  MUFU.EX2 R40, R40 ;  /* 0x0000002800287308 */ /* 0x000fe20000000800 */
[----:B--2---:R-:W-:Y:S01]  /*8e90*/  F2FP.F16.F32.PACK_AB R20, R69, R77 ;  /* 0x0000004d4514723e */ /* 0x004fe200000000ff */
[----:B------:R-:W-:Y:S01]  /*8ea0*/  FADD.FTZ R95, R95, R107 ;  /* 0x0000006b5f5f7221 */ /* 0x000fe20000010000 */
[----:B------:R-:W-:Y:S07]  /*8eb0*/  F2FP.F16.F32.PACK_AB R21, R78, R79 ;  /* 0x0000004f4e15723e */ /* 0x000fee00000000ff */
[----:B------:R-:W2:Y:S01]  /*8ec0*/  MUFU.EX2 R41, R41 ;  /* 0x0000002900297308 */ /* 0x000ea20000000800 */
[----:B----4-:R-:W-:Y:S01]  /*8ed0*/  F2FP.F16.F32.PACK_AB R22, R68, R70 ;  /* 0x000000464416723e */ /* 0x010fe200000000ff */
[----:B------:R-:W-:Y:S01]  /*8ee0*/  FADD.FTZ R95, R82, R95 ;  /* 0x0000005f525f7221 */ /* 0x000fe20000010000 */
[----:B-----5:R-:W-:Y:S01]  /*8ef0*/  F2FP.F16.F32.PACK_AB R23, R71, R83 ;  /* 0x000000534717723e */ /* 0x020fe200000000ff */
[----:B------:R-:W4:Y:S06]  /*8f00*/  LDSM.16.MT88.4 R32, [R89+0x1000] ;  /* 0x001000005920783b */ /* 0x000f2c0000004200 */
[----:B------:R-:W-:Y:S01]  /*8f10*/  MUFU.EX2 R43, R43 ;  /* 0x0000002b002b7308 */ /* 0x000fe20000000800 */
[----:B------:R-:W-:Y:S01]  /*8f20*/  FADD.FTZ R76, R76, R95 ;  /* 0x0000005f4c4c7221 */ /* 0x000fe20000010000 */
[----:B------:R-:W-:Y:S01]  /*8f30*/  FADD.FTZ R112, R112, R104 ;  /* 0x0000006870707221 */ /* 0x000fe20000010000 */
[-CC-:B------:R-:W-:Y:S07]  /*8f40*/  FFMA.FTZ R54, R56, R86.reuse, -R105.reuse ;  /* 0x0000005638367223 */ /* 0x180fee0000010869 */
[----:B------:R-:W5:Y:S01]  /*8f50*/  MUFU.EX2 R42, R42 ;  /* 0x0000002a002a7308 */ /* 0x000f620000000800 */
[C---:B---3--:R-:W-:Y:S03]  /*8f60*/  HMMA.16816.F32 R4, R20.reuse, R72, R4 ;  /* 0x000000481404723c */ /* 0x048fe60000001804 */
[----:B------:R-:W-:Y:S06]  /*8f70*/  FADD.FTZ R76, R79, R76 ;  /* 0x0000004c4f4c7221 */ /* 0x000fec0000010000 */
[----:B------:R-:W-:Y:S01]  /*8f80*/  MUFU.EX2 R45, R45 ;  /* 0x0000002d002d7308 */ /* 0x000fe20000000800 */
[----:B------:R-:W-:Y:S01]  /*8f90*/  FADD.FTZ R112, R97, R112 ;  /* 0x0000007061707221 */ /* 0x000fe20000010000 */
[-C--:B------:R-:W-:Y:S01]  /*8fa0*/  FFMA.FTZ R55, R57, R86.reuse, -R105 ;  /* 0x0000005639377223 */ /* 0x080fe20000010869 */
[----:B------:R-:W-:Y:S01]  /*8fb0*/  FADD.FTZ R76, R78, R76 ;  /* 0x0000004c4e4c7221 */ /* 0x000fe20000010000 */
[C---:B------:R-:W-:Y:S06]  /*8fc0*/  HMMA.16816.F32 R8, R20.reuse, R74, R8 ;  /* 0x0000004a1408723c */ /* 0x040fec0000001808 */
[----:B------:R-:W3:Y:S01]  /*8fd0*/  MUFU.EX2 R46, R46 ;  /* 0x0000002e002e7308 */ /* 0x000ee20000000800 */
[----:B------:R-:W-:Y:S01]  /*8fe0*/  FADD.FTZ R83, R83, R76 ;  /* 0x0000004c53537221 */ /* 0x000fe20000010000 */
[----:B------:R-:W-:Y:S08]  /*8ff0*/  FADD.FTZ R112, R96, R112 ;  /* 0x0000007060707221 */ /* 0x000ff00000010000 */
[----:B------:R-:W-:Y:S01]  /*9000*/  MUFU.EX2 R44, R44 ;  /* 0x0000002c002c7308 */ /* 0x000fe20000000800 */
[-CC-:B------:R-:W-:Y:S01]  /*9010*/  FFMA.FTZ R56, R58, R86.reuse, -R103.reuse ;  /* 0x000000563a387223 */ /* 0x180fe20000010867 */
[----:B------:R-:W-:Y:S01]  /*9020*/  ISETP.GT.AND P0, PT, R161, R141, PT ;  /* 0x0000008da100720c */ /* 0x000fe20003f04270 */
[----:B------:R-:W-:Y:S01]  /*9030*/  FADD.FTZ R112, R93, R112 ;  /* 0x000000705d707221 */ /* 0x000fe20000010000 */
[C---:B-1----:R-:W-:Y:S06]  /*9040*/  HMMA.16816.F32 R12, R20.reuse, R28, R12 ;  /* 0x0000001c140c723c */ /* 0x042fec000000180c */
[----:B------:R-:W1:Y:S01]  /*9050*/  MUFU.EX2 R47, R47 ;  /* 0x0000002f002f7308 */ /* 0x000e620000000800 */
[----:B------:R-:W-:Y:S01]  /*9060*/  FADD.FTZ R81, R81, R112 ;  /* 0x0000007051517221 */ /* 0x000fe20000010000 */
[-C--:B------:R-:W-:Y:S08]  /*9070*/  FFMA.FTZ R57, R59, R86.reuse, -R103 ;  /* 0x000000563b397223 */ /* 0x080ff00000010867 */
[----:B------:R-:W-:Y:S01]  /*9080*/  MUFU.EX2 R50, R50 ;  /* 0x0000003200327308 */ /* 0x000fe20000000800 */
[----:B------:R-:W-:Y:S01]  /*9090*/  FFMA.FTZ R58, R60, R86, -R105 ;  /* 0x000000563c3a7223 */ /* 0x000fe20000010869 */
[----:B------:R-:W-:Y:S01]  /*90a0*/  FADD.FTZ R80, R80, R81 ;  /* 0x0000005150507221 */ /* 0x000fe20000010000 */
[----:B------:R-:W-:Y:S01]  /*90b0*/  HMMA.16816.F32 R16, R20, R30, R16 ;  /* 0x0000001e1410723c */ /* 0x000fe20000001810 */
[----:B------:R-:W1:Y:S06]  /*90c0*/  LDSM.16.MT88.4 R28, [R101+0x4400] ;  /* 0x00440000651c783b */ /* 0x000e6c0000004200 */
[----:B------:R-:W1:Y:S01]  /*90d0*/  MUFU.EX2 R48, R48 ;  /* 0x0000003000307308 */ /* 0x000e620000000800 */
[----:B------:R-:W-:Y:S01]  /*90e0*/  F2FP.F16.F32.PACK_AB R20, R36, R87 ;  /* 0x000000572414723e */ /* 0x000fe200000000ff */
[----:B------:R-:W-:Y:S01]  /*90f0*/  FADD.FTZ R80, R77, R80 ;  /* 0x000000504d507221 */ /* 0x000fe20000010000 */
[----:B------:R-:W-:Y:S07]  /*9100*/  F2FP.F16.F32.PACK_AB R21, R39, R88 ;  /* 0x000000582715723e */ /* 0x000fee00000000ff */
[----:B------:R-:W-:Y:S01]  /*9110*/  MUFU.EX2 R49, R49 ;  /* 0x0000003100317308 */ /* 0x000fe20000000800 */
[----:B------:R-:W-:Y:S01]  /*9120*/  F2FP.F16.F32.PACK_AB R22, R37, R38 ;  /* 0x000000262516723e */ /* 0x000fe200000000ff */
[----:B------:R-:W-:Y:S01]  /*9130*/  FADD.FTZ R80, R69, R80 ;  /* 0x0000005045507221 */ /* 0x000fe20000010000 */
[----:B--2---:R-:W-:Y:S01]  /*9140*/  F2FP.F16.F32.PACK_AB R23, R41, R40 ;  /* 0x000000282917723e */ /* 0x004fe200000000ff */
[----:B------:R-:W-:Y:S06]  /*9150*/  LDSM.16.MT88.4 R76, [R101+0x4c00] ;  /* 0x004c0000654c783b */ /* 0x000fec0000004200 */
        /* <DEDUP_REMOVED lines=8> */
[----:B------:R-:W-:Y:S01]  /*91e0*/  FFMA.FTZ R105, R65, R86, -R105 ;  /* 0x0000005641697223 */ /* 0x000fe20000010869 */
[----:B------:R-:W-:Y:S07]  /*91f0*/  FADD.FTZ R70, R70, R80 ;  /* 0x0000005046467221 */ /* 0x000fee0000010000 */
[----:B------:R-:W-:Y:S01]  /*9200*/  MUFU.EX2 R54, R54 ;  /* 0x0000003600367308 */ /* 0x000fe20000000800 */
[C---:B------:R-:W-:Y:S01]  /*9210*/  HMMA.16816.F32 R8, R20.reuse, R26, R8 ;  /* 0x0000001a1408723c */ /* 0x040fe20000001808 */
[----:B------:R-:W2:Y:S08]  /*9220*/  LDSM.16.MT88.4 R24, [R89+0x1400] ;  /* 0x001400005918783b */ /* 0x000eb00000004200 */
[----:B------:R-:W-:Y:S01]  /*9230*/  MUFU.EX2 R55, R55 ;  /* 0x0000003700377308 */ /* 0x000fe20000000800 */
[----:B------:R-:W-:Y:S01]  /*9240*/  FADD.FTZ R83, R71, R83 ;  /* 0x0000005347537221 */ /* 0x000fe20000010000 */
[----:B------:R-:W-:Y:S08]  /*9250*/  FADD.FTZ R70, R68, R70 ;  /* 0x0000004644467221 */ /* 0x000ff00000010000 */
[----:B------:R-:W-:Y:S01]  /*9260*/  MUFU.EX2 R56, R56 ;  /* 0x0000003800387308 */ /* 0x000fe20000000800 */
[C---:B----4-:R-:W-:Y:S09]  /*9270*/  HMMA.16816.F32 R12, R20.reuse, R32, R12 ;  /* 0x00000020140c723c */ /* 0x050ff2000000180c */
[----:B------:R-:W-:Y:S01]  /*9280*/  MUFU.EX2 R57, R57 ;  /* 0x0000003900397308 */ /* 0x000fe20000000800 */
[----:B------:R-:W-:Y:S01]  /*9290*/  FADD.FTZ R88, R88, R83 ;  /* 0x0000005358587221 */ /* 0x000fe20000010000 */
[----:B------:R-:W-:Y:S08]  /*92a0*/  FADD.FTZ R87, R87, R70 ;  /* 0x0000004657577221 */ /* 0x000ff00000010000 */
[----:B------:R-:W-:Y:S01]  /*92b0*/  MUFU.EX2 R58, R58 ;  /* 0x0000003a003a7308 */ /* 0x000fe20000000800 */
[----:B------:R-:W-:Y:S01]  /*92c0*/  HMMA.16816.F32 R16, R20, R34, R16 ;  /* 0x000000221410723c */ /* 0x000fe20000001810 */
[----:B------:R-:W4:Y:S02]  /*92d0*/  LDSM.16.MT88.4 R32, [R101+0x4800] ;  /* 0x004800006520783b */ /* 0x000f240000004200 */
[----:B-----5:R-:W-:Y:S06]  /*92e0*/  F2FP.F16.F32.PACK_AB R20, R42, R43 ;  /* 0x0000002b2a14723e */ /* 0x020fec00000000ff */
[----:B------:R-:W5:Y:S01]  /*92f0*/  MUFU.EX2 R59, R59 ;  /* 0x0000003b003b7308 */ /* 0x000f620000000800 */
[----:B---3--:R-:W-:Y:S01]  /*9300*/  F2FP.F16.F32.PACK_AB R21, R46, R45 ;  /* 0x0000002d2e15723e */ /* 0x008fe200000000ff */
[----:B------:R-:W-:Y:S01]  /*9310*/  FADD.FTZ R88, R39, R88 ;  /* 0x0000005827587221 */ /* 0x000fe20000010000 */
[----:B-1----:R-:W-:Y:S07]  /*9320*/  F2FP.F16.F32.PACK_AB R22, R47, R44 ;  /* 0x0000002c2f16723e */ /* 0x002fee00000000ff */
[----:B------:R-:W-:Y:S01]  /*9330*/  MUFU.EX2 R60, R60 ;  /* 0x0000003c003c7308 */ /* 0x000fe20000000800 */
[----:B------:R-:W-:Y:S01]  /*9340*/  F2FP.F16.F32.PACK_AB R23, R48, R50 ;  /* 0x000000323017723e */ /* 0x000fe200000000ff */
[----:B------:R-:W-:Y:S01]  /*9350*/  FADD.FTZ R87, R36, R87 ;  /* 0x0000005724577221 */ /* 0x000fe20000010000 */
[----:B------:R-:W-:Y:S07]  /*9360*/  FADD.FTZ R88, R40, R88 ;  /* 0x0000005828587221 */ /* 0x000fee0000010000 */
[----:B------:R-:W1:Y:S01]  /*9370*/  MUFU.EX2 R61, R61 ;  /* 0x0000003d003d7308 */ /* 0x000e620000000800 */
[----:B------:R-:W-:Y:S01]  /*9380*/  FADD.FTZ R87, R38, R87 ;  /* 0x0000005726577221 */ /* 0x000fe20000010000 */
[----:B------:R-:W-:Y:S01]  /*9390*/  FADD.FTZ R41, R41, R88 ;  /* 0x0000005829297221 */ /* 0x000fe20000010000 */
[C---:B------:R-:W-:Y:S07]  /*93a0*/  HMMA.16816.F32 R4, R20.reuse, R28, R4 ;  /* 0x0000001c1404723c */ /* 0x040fee0000001804 */
[----:B------:R-:W-:Y:S01]  /*93b0*/  MUFU.EX2 R105, R105 ;  /* 0x0000006900697308 */ /* 0x000fe20000000800 */
[----:B-----5:R-:W-:Y:S01]  /*93c0*/  F2FP.F16.F32.PACK_AB R68, R59, R58 ;  /* 0x0000003a3b44723e */ /* 0x020fe200000000ff */
[----:B------:R-:W-:Y:S01]  /*93d0*/  FADD.FTZ R87, R37, R87 ;  /* 0x0000005725577221 */ /* 0x000fe20000010000 */
[----:B------:R-:W-:Y:S01]  /*93e0*/  FADD.FTZ R41, R45, R41 ;  /* 0x000000292d297221 */ /* 0x000fe20000010000 */
[----:B------:R-:W-:Y:S01]  /*93f0*/  MOV R88, R84 ;  /* 0x0000005400587202 */ /* 0x000fe20000000f00 */
[C---:B------:R-:W-:Y:S01]  /*9400*/  HMMA.16816.F32 R8, R20.reuse, R30, R8 ;  /* 0x0000001e1408723c */ /* 0x040fe20000001808 */
[----:B------:R-:W3:Y:S02]  /*9410*/  LDSM.16.MT88.4 R28, [R89+0x1800] ;  /* 0x00180000591c783b */ /* 0x000ee40000004200 */
[----:B-1----:R-:W-:Y:S01]  /*9420*/  F2FP.F16.F32.PACK_AB R69, R61, R60 ;  /* 0x0000003c3d45723e */ /* 0x002fe200000000ff */
[----:B------:R-:W-:Y:S01]  /*9430*/  FADD.FTZ R87, R43, R87 ;  /* 0x000000572b577221 */ /* 0x000fe20000010000 */
[----:B------:R-:W-:Y:S03]  /*9440*/  FADD.FTZ R41, R46, R41 ;  /* 0x000000292e297221 */ /* 0x000fe60000010000 */
[C---:B--2---:R-:W-:Y:S03]  /*9450*/  HMMA.16816.F32 R12, R20.reuse, R24, R12 ;  /* 0x00000018140c723c */ /* 0x044fe6000000180c */
[----:B------:R-:W-:Y:S01]  /*9460*/  FADD.FTZ R42, R42, R87 ;  /* 0x000000572a2a7221 */ /* 0x000fe20000010000 */
[----:B------:R-:W-:Y:S01]  /*9470*/  FADD.FTZ R50, R50, R41 ;  /* 0x0000002932327221 */ /* 0x000fe20000010000 */
[----:B------:R-:W-:Y:S02]  /*9480*/  MOV R87, R85 ;  /* 0x0000005500577202 */ /* 0x000fe40000000f00 */
        /* <DEDUP_REMOVED lines=14> */
[----:B------:R-:W2:Y:S02]  /*9570*/  MUFU.EX2 R32, R64 ;  /* 0x0000004000207308 */ /* 0x000ea40000000800 */
[-CC-:B------:R-:W-:Y:S01]  /*9580*/  FFMA.FTZ R33, R66, R86.reuse, -R103.reuse ;  /* 0x0000005642217223 */ /* 0x180fe20000010867 */
[----:B------:R-:W-:Y:S01]  /*9590*/  FFMA.FTZ R103, R67, R86, -R103 ;  /* 0x0000005643677223 */ /* 0x000fe20000010867 */
[----:B------:R-:W-:Y:S01]  /*95a0*/  FADD.FTZ R53, R56, R53 ;  /* 0x0000003538357221 */ /* 0x000fe20000010000 */
[----:B------:R-:W-:Y:S02]  /*95b0*/  FADD.FTZ R52, R54, R52 ;  /* 0x0000003436347221 */ /* 0x000fe40000010000 */
[C---:B------:R-:W-:Y:S03]  /*95c0*/  HMMA.16816.F32 R8, R20.reuse, R34, R8 ;  /* 0x000000221408723c */ /* 0x040fe60000001808 */
[----:B------:R-:W-:Y:S01]  /*95d0*/  MUFU.EX2 R33, R33 ;  /* 0x0000002100217308 */ /* 0x000fe20000000800 */
[----:B------:R-:W-:Y:S01]  /*95e0*/  FADD.FTZ R57, R57, R53 ;  /* 0x0000003539397221 */ /* 0x000fe20000010000 */
[----:B------:R-:W-:Y:S08]  /*95f0*/  FADD.FTZ R55, R55, R52 ;  /* 0x0000003437377221 */ /* 0x000ff00000010000 */
[----:B------:R-:W4:Y:S01]  /*9600*/  MUFU.EX2 R103, R103 ;  /* 0x0000006700677308 */ /* 0x000f220000000800 */
[----:B--2---:R-:W-:Y:S01]  /*9610*/  F2FP.F16.F32.PACK_AB R70, R105, R32 ;  /* 0x000000206946723e */ /* 0x004fe200000000ff */
[C---:B---3--:R-:W-:Y:S03]  /*9620*/  HMMA.16816.F32 R12, R20.reuse, R28, R12 ;  /* 0x0000001c140c723c */ /* 0x048fe6000000180c */
[----:B------:R-:W-:Y:S01]  /*9630*/  FADD.FTZ R57, R60, R57 ;  /* 0x000000393c397221 */ /* 0x000fe20000010000 */
[----:B------:R-:W-:Y:S03]  /*9640*/  FADD.FTZ R55, R58, R55 ;  /* 0x000000373a377221 */ /* 0x000fe60000010000 */
[----:B------:R-:W-:Y:S01]  /*9650*/  FADD.FTZ R61, R61, R57 ;  /* 0x000000393d3d7221 */ /* 0x000fe20000010000 */
[----:B------:R-:W-:Y:S03]  /*9660*/  HMMA.16816.F32 R16, R20, R30, R16 ;  /* 0x0000001e1410723c */ /* 0x000fe60000001810 */
[----:B----4-:R-:W-:Y:S01]  /*9670*/  F2FP.F16.F32.PACK_AB R71, R103, R33 ;  /* 0x000000216747723e */ /* 0x010fe200000000ff */
[----:B------:R-:W-:Y:S01]  /*9680*/  FADD.FTZ R59, R59, R55 ;  /* 0x000000373b3b7221 */ /* 0x000fe20000010000 */
[----:B------:R-:W-:Y:S03]  /*9690*/  FADD.FTZ R61, R33, R61 ;  /* 0x0000003d213d7221 */ /* 0x000fe60000010000 */
[----:B------:R-:W-:Y:S01]  /*96a0*/  FADD.FTZ R59, R32, R59 ;  /* 0x0000003b203b7221 */ /* 0x000fe20000010000 */
        /* <DEDUP_REMOVED lines=8> */
.L_x_8421:
        /* <DEDUP_REMOVED lines=11> */
.L_x_8436:
        /* <DEDUP_REMOVED lines=45> */
[----:B------:R-:W1:Y:S03]  /*9ab0*/  @P0 MUFU.LG2 R4, R4 ;  /* 0x0000000400040308 */ /* 0x000e660000000c00 */
[----:B------:R1:W5:Y:S04]  /*9ac0*/  LD.E R24, desc[UR4][R2.64+0xcc] ;  /* 0x0000cc0402187980 */ /* 0x000368000c101900 */
[----:B------:R1:W5:Y:S01]  /*9ad0*/  LD.E.64 R28, desc[UR4][R2.64+0x78] ;  /* 0x00007804021c7980 */ /* 0x000362000c101b00 */
[----:B------:R-:W3:Y:S03]  /*9ae0*/  @P1 MUFU.LG2 R5, R5 ;  /* 0x0000000500051308 */ /* 0x000ee60000000c00 */
[----:B------:R3:W5:Y:S04]  /*9af0*/  LD.E.64 R26, desc[UR4][R2.64+0xa8] ;  /* 0x0000a804021a7980 */ /* 0x000768000c101b00 */
[----:B--2---:R-:W2:Y:S01]  /*9b00*/  LD.E.64 R6, desc[UR4][R2.64+0xb0] ;  /* 0x0000b00402067980 */ /* 0x004ea2000c101b00 */
[----:B------:R-:W-:-:S02]  /*9b10*/  LOP3.LUT R10, R90, 0xd8, RZ, 0xc0, !PT ;  /* 0x000000d85a0a7812 */ /* 0x000fc400078ec0ff */
[----:B------:R-:W-:Y:S02]  /*9b20*/  LOP3.LUT R9, R100, 0x30, RZ, 0xc0, !PT ;  /* 0x0000003064097812 */ /* 0x000fe400078ec0ff */
[----:B------:R-:W-:Y:S02]  /*9b30*/  LOP3.LUT R100, R10, 0x18, R100, 0x78, !PT ;  /* 0x000000180a647812 */ /* 0x000fe400078e7864 */
[----:B------:R-:W-:Y:S02]  /*9b40*/  SHF.R.U32.HI R20, RZ, 0x2, R91 ;  /* 0x00000002ff147819 */ /* 0x000fe4000001165b */
[----:B------:R-:W-:Y:S02]  /*9b50*/  LOP3.LUT R100, R100, 0xf24, R90, 0xf8, !PT ;  /* 0x00000f2464647812 */ /* 0x000fe400078ef85a */
[----:B------:R-:W-:Y:S01]  /*9b60*/  LOP3.LUT R20, R9, 0x7, R20, 0xf8, !PT ;  /* 0x0000000709147812 */ /* 0x000fe200078ef814 */
[----:B-1----:R-:W-:Y:S01]  /*9b70*/  @P0 FMUL.FTZ R9, R4, 0.69314718246459960938 ;  /* 0x3f31721804090820 */ /* 0x002fe20000410000 */
[----:B------:R-:W-:Y:S01]  /*9b80*/  SHF.L.U32 R25, R147, 0x6, RZ ;  /* 0x0000000693197819 */ /* 0x000fe200000006ff */
[----:B---3--:R-:W-:Y:S01]  /*9b90*/  @P1 FMUL.FTZ R5, R5, 0.69314718246459960938 ;  /* 0x3f31721805051820 */ /* 0x008fe20000410000 */
[----:B------:R-:W-:Y:S01]  /*9ba0*/  LEA R4, R100, R134, 0x2 ;  /* 0x0000008664047211 */ /* 0x000fe200078e10ff */
[----:B------:R-:W-:Y:S01]  /*9bb0*/  BAR.SYNC.DEFER_BLOCKING 0x0 ;  /* 0x0000000000007b1d */ /* 0x000fe20000010000 */
[----:B------:R-:W-:Y:S01]  /*9bc0*/  MOV R21, 0xff800000 ;  /* 0xff80000000157802 */ /* 0x000fe20000000f00 */
[C---:B-----5:R-:W-:Y:S01]  /*9bd0*/  @P0 FFMA.FTZ R21, R0.reuse, R84, R9 ;  /* 0x0000005400150223 */ /* 0x060fe20000010009 */
[----:B------:R-:W-:Y:S01]  /*9be0*/  MOV R22, 0xff800000 ;  /* 0xff80000000167802 */ /* 0x000fe20000000f00 */
[----:B------:R-:W-:-:S02]  /*9bf0*/  @P1 FFMA.FTZ R22, R0, R85, R5 ;  /* 0x0000005500161223 */ /* 0x000fc40000010005 */
[----:B------:R1:W3:Y:S04]  /*9c00*/  LDS.128 R16, [R4] ;  /* 0x0000000004107984 */ /* 0x0002e80000000c00 */
[----:B------:R1:W1:Y:S01]  /*9c10*/  LDS.128 R12, [R4+0x800] ;  /* 0x00080000040c7984 */ /* 0x0002620000000c00 */
[----:B------:R-:W-:Y:S01]  /*9c20*/  LOP3.LUT P0, RZ, R91, 0x3, RZ, 0xc0, !PT ;  /* 0x000000035bff7812 */ /* 0x000fe2000780c0ff */
[----:B------:R-:W-:Y:S01]  /*9c30*/  BSSY.RECONVERGENT B0, `(.L_x_8430) ;  /* 0x0000010000007945 */ /* 0x000fe20003800200 */
[----:B--2---:R-:W-:-:S04]  /*9c40*/  IMAD R6, R6, UR8, R152 ;  /* 0x0000000806067c24 */ /* 0x004fc8000f8e0298 */
[----:B----4-:R-:W-:Y:S02]  /*9c50*/  IMAD R6, R6, R8, R151 ;  /* 0x0000000806067224 */ /* 0x010fe400078e0297 */
[----:B------:R2:W4:Y:S02]  /*9c60*/  LDS.128 R8, [R4+0x1000] ;  /* 0x0010000004087984 */ /* 0x0005240000000c00 */
[----:B------:R-:W-:Y:S02]  /*9c70*/  IMAD R25, R7, R6, R25 ;  /* 0x0000000607197224 */ /* 0x000fe400078e0219 */
        /* <DEDUP_REMOVED lines=11> */
.L_x_8431:
[----:B------:R-:W-:Y:S05]  /*9d30*/  BSYNC.RECONVERGENT B0 ;  /* 0x0000000000007941 */ /* 0x000fea0003800200 */
.L_x_8430:
        /* <DEDUP_REMOVED lines=19> */
[----:B-1----:R2:W-:Y:S01]  /*9e70*/  @!P2 ST.E.128 desc[UR4][R2.64+0x800], R12 ;  /* 0x0008000c0200a985 */ /* 0x0025e2000c101d04 */
[----:B----4-:R-:W-:Y:S02]  /*9e80*/  IMAD.MOV.U32 R8, RZ, RZ, R146 ;  /* 0x000000ffff087224 */ /* 0x010fe400078e0092 */
[----:B------:R-:W-:-:S04]  /*9e90*/  IMAD.MOV.U32 R9, RZ, RZ, 0x0 ;  /* 0x00000000ff097424 */ /* 0x000fc800078e00ff */
[----:B--23--:R-:W-:Y:S05]  /*9ea0*/  @P4 RET.REL.NODEC R8 `(_ZN5flash24flash_fwd_splitkv_kernelI23Flash_fwd_kernel_traitsILi32ELi64ELi128ELi4ELb0ELb0EN7cutlass6half_tE19Flash_kernel_traitsILi32ELi64ELi128ELi4ES3_EELb0ELb0ELb1ELb0ELb0ELb0ELb1ELb0EEEvNS_16Flash_fwd_paramsE) ;  /* 0xffffff6008544950 */ /* 0x00cfea0003c3ffff */
[----:B------:R-:W-:Y:S01]  /*9eb0*/  MOV R147, 0x0 ;  /* 0x0000000000937802 */ /* 0x000fe20000000f00 */
[----:B------:R1:W-:Y:S03]  /*9ec0*/  ST.E.128 desc[UR4][R2.64+0x1800], R4 ;  /* 0x0018000402007985 */ /* 0x0003e6000c101d04 */
[----:B-1----:R-:W-:Y:S05]  /*9ed0*/  RET.REL.NODEC R146 `(_ZN5flash24flash_fwd_splitkv_kernelI23Flash_fwd_kernel_traitsILi32ELi64ELi128ELi4ELb0ELb0EN7cutlass6half_tE19Flash_kernel_traitsILi32ELi64ELi128ELi4ES3_EELb0ELb0ELb1ELb0ELb0ELb0ELb1ELb0EEEvNS_16Flash_fwd_paramsE) ;  /* 0xffffff6092487950 */ /* 0x002fea0003c3ffff */
.L_x_8429:
[----:B------:R-:W-:Y:S01]  /*9ee0*/  MOV R4, 0x1f ;  /* 0x0000001f00047802 */ /* 0x000fe20000000f00 */
[----:B------:R-:W-:Y:S01]  /*9ef0*/  IMAD.MOV.U32 R5, RZ, RZ, 0x2 ;  /* 0x00000002ff057424 */ /* 0x000fe200078e00ff */
[----:B------:R-:W-:Y:S01]  /*9f00*/  MOV R7, R163 ;  /* 0x000000a300077202 */ /* 0x000fe20000000f00 */
[----:B------:R-:W-:-:S07]  /*9f10*/  IMAD.MOV.U32 R6, RZ, RZ, -0x1 ;  /* 0xffffffffff067424 */ /* 0x000fce00078e00ff */
[----:B-1---5:R-:W-:Y:S05]  /*9f20*/  WARPSYNC.COLLECTIVE R6, `(.L_x_8432) ;  /* 0x0000000006087348 */ /* 0x022fea0003c00000 */
[----:B------:R2:W3:Y:S02]  /*9f30*/  SHFL.BFLY P0, R4, R7, R5, R4 ;  /* 0x0c00000507047389 */ /* 0x0004e40000000004 */
[----:B-123-5:R-:W-:Y:S05]  /*9f40*/  ENDCOLLECTIVE ;  /* 0x000000000000791b */ /* 0x02efea0003800000 */
.L_x_8432:
        /* <DEDUP_REMOVED lines=8> */
.L_x_8433:
[----:B------:R-:W-:Y:S01]  /*9fd0*/  MOV R8, R4 ;  /* 0x0000000400087202 */ /* 0x000fe20000000f00 */
[----:B------:R-:W-:Y:S01]  /*9fe0*/  IMAD.MOV.U32 R7, RZ, RZ, R162 ;  /* 0x000000ffff077224 */ /* 0x000fe200078e00a2 */
[----:B------:R-:W-:Y:S02]  /*9ff0*/  MOV R4, 0x1f ;  /* 0x0000001f00047802 */ /* 0x000fe40000000f00 */
[----:B------:R-:W-:-:S07]  /*a000*/  MOV R5, 0x2 ;  /* 0x0000000200057802 */ /* 0x000fce0000000f00 */
[----:B------:R-:W-:Y:S05]  /*a010*/  WARPSYNC.COLLECTIVE R6, `(.L_x_8434) ;  /* 0x0000000006087348 */ /* 0x000fea0003c00000 */
[----:B------:R1:W2:Y:S02]  /*a020*/  SHFL.BFLY P0, R4, R7, R5, R4 ;  /* 0x0c00000507047389 */ /* 0x0002a40000000004 */
[----:B-12---:R-:W-:Y:S05]  /*a030*/  ENDCOLLECTIVE ;  /* 0x000000000000791b */ /* 0x006fea0003800000 */
.L_x_8434:
[----:B------:R-:W-:Y:S01]  /*a040*/  FADD.FTZ R162, R4, R162 ;  /* 0x000000a204a27221 */ /* 0x000fe20000010000 */
[----:B------:R-:W-:Y:S02]  /*a050*/  MOV R4, 0x1f ;  /* 0x0000001f00047802 */ /* 0x000fe40000000f00 */
[----:B------:R-:W-:Y:S01]  /*a060*/  MOV R5, 0x1 ;  /* 0x0000000100057802 */ /* 0x000fe20000000f00 */
[----:B------:R-:W-:-:S07]  /*a070*/  IMAD.MOV.U32 R7, RZ, RZ, R162 ;  /* 0x000000ffff077224 */ /* 0x000fce00078e00a2 */
[----:B------:R-:W-:Y:S05]  /*a080*/  WARPSYNC.COLLECTIVE R6, `(.L_x_8435) ;  /* 0x0000000006087348 */ /* 0x000fea0003c00000 */
[----:B------:R1:W2:Y:S02]  /*a090*/  SHFL.BFLY P0, R4, R7, R5, R4 ;  /* 0x0c00000507047389 */ /* 0x0002a40000000004 */
[----:B-12---:R-:W-:Y:S05]  /*a0a0*/  ENDCOLLECTIVE ;  /* 0x000000000000791b */ /* 0x006fea0003800000 */
.L_x_8435:
[----:B------:R-:W-:Y:S01]  /*a0b0*/  FADD.FTZ R5, R163, R8 ;  /* 0x00000008a3057221 */ /* 0x000fe20000010000 */
[----:B------:R-:W-:Y:S06]  /*a0c0*/  BRA `(.L_x_8436) ;  /* 0xfffffff400c47947 */ /* 0x000fec000383ffff */
.L_x_8437:
        /* <DEDUP_REMOVED lines=11> */
.L_x_10318:


//--------------------- .text._ZN5flash24flash_fwd_splitkv_kernelI23Flash_fwd_kernel_traitsILi32ELi64ELi128ELi4ELb0ELb0EN7cutlass6half_tE19Flash_kernel_traitsILi32ELi64ELi128ELi4ES3_EELb0ELb0ELb1ELb0ELb0ELb1ELb1ELb0EEEvNS_16Flash_fwd_paramsE --------------------------
	.section	.text._ZN5flash24flash_fwd_splitkv_kernelI23Flash_fwd_kernel_traitsILi32ELi64ELi128ELi4ELb0ELb0EN7cutlass6half_tE19Flash_kernel_traitsILi32ELi64ELi128ELi4ES3_EELb0ELb0ELb1ELb0ELb0ELb1ELb1ELb0EEEvNS_16Flash_fwd_paramsE,"ax",@progbits
	.align	128
        .global         _ZN5flash24flash_fwd_splitkv_kernelI23Flash_fwd_kernel_traitsILi32ELi64ELi128ELi4ELb0ELb0EN7cutlass6half_tE19Flash_kernel_traitsILi32ELi64ELi128ELi4ES3_EELb0ELb0ELb1ELb0ELb0ELb1ELb1ELb0EEEvNS_16Flash_fwd_paramsE
        .type           _ZN5flash24flash_fwd_splitkv_kernelI23Flash_fwd_kernel_traitsILi32ELi64ELi128ELi4ELb0ELb0EN7cutlass6half_tE19Flash_kernel_traitsILi32ELi64ELi128ELi4ES3_EELb0ELb0ELb1ELb0ELb0ELb1ELb1ELb0EEEvNS_16Flash_fwd_paramsE,@function
        .size           _ZN5flash24flash_fwd_splitkv_kernelI23Flash_fwd_kernel_traitsILi32ELi64ELi128ELi4ELb0ELb0EN7cutlass6half_tE19Flash_kernel_traitsILi32ELi64ELi128ELi4ES3_EELb0ELb0ELb1ELb0ELb0ELb1ELb1ELb0EEEvNS_16Flash_fwd_paramsE,(.L_x_10319 - _ZN5flash24flash_fwd_splitkv_kernelI23Flash_fwd_kernel_traitsILi32ELi64ELi128ELi4ELb0ELb0EN7cutlass6half_tE19Flash_kernel_traitsILi32ELi64ELi128ELi4ES3_EELb0ELb0ELb1ELb0ELb0ELb1ELb1ELb0EEEvNS_16Flash_fwd_paramsE)
        .other          _ZN5flash24flash_fwd_splitkv_kernelI23Flash_fwd_kernel_traitsILi32ELi64ELi128ELi4ELb0ELb0EN7cutlass6half_tE19Flash_kernel_traitsILi32ELi64ELi128ELi4ES3_EELb0ELb0ELb1ELb0ELb0ELb1ELb1ELb0EEEvNS_16Flash_fwd_paramsE,@"STO_CUDA_ENTRY STV_DEFAULT"
_ZN5flash24flash_fwd_splitkv_kernelI23Flash_fwd_kernel_traitsILi32ELi64ELi128ELi4ELb0ELb0EN7cutlass6half_tE19Flash_kernel_traitsILi32ELi64ELi128ELi4ES3_EELb0ELb0ELb1ELb0ELb0ELb1ELb1ELb0EEEvNS_16Flash_fwd_paramsE:
.text._ZN5flash24flash_fwd_splitkv_kernelI23Flash_fwd_kernel_traitsILi32ELi64ELi128ELi4ELb0ELb0EN7cutlass6half_tE19Flash_kernel_traitsILi32ELi64ELi128ELi4ES3_EELb0ELb0ELb1ELb0ELb0ELb1ELb1ELb0EEEvNS_16Flash_fwd_paramsE:
        /* <DEDUP_REMOVED lines=29> */
[----:B-1----:R-:W-:Y:S05]  /*01d0*/  CALL.REL.NOINC `($_ZN5flash24flash_fwd_splitkv_kernelI23Flash_fwd_kernel_traitsILi32ELi64ELi128ELi4ELb0ELb0EN7cutlass6half_tE19Flash_kernel_traitsILi32ELi64ELi128ELi4ES3_EELb0ELb0ELb1ELb0ELb0ELb1ELb1ELb0EEEvNS_16Flash_fwd_paramsE$_ZN5flash30compute_attn_1rowblock_splitkvI23Flash_fwd_kernel_traitsILi32ELi64ELi128ELi4ELb0ELb0EN7cutlass6half_tE19Flash_kernel_traitsILi32ELi64ELi128ELi4ES3_EELb0ELb0ELb1ELb0ELb0ELb1ELb1ELb0ENS_16Flash_fwd_paramsEEEvRKT8_iiiii) ;  /* 0x0000000000087944 */ /* 0x002fea0003c00000 */
[----:B------:R-:W-:Y:S05]  /*01e0*/  BSYNC.RECONVERGENT B2 ;  /* 0x0000000000027941 */ /* 0x000fea0003800200 */
.L_x_8438:
[----:B------:R-:W-:Y:S05]  /*01f0*/  EXIT ;  /* 0x000000000000794d */ /* 0x000fea0003800000 */
        .type           $_ZN5flash24flash_fwd_splitkv_kernelI23Flash_fwd_kernel_traitsILi32ELi64ELi128ELi4ELb0ELb0EN7cutlass6half_tE19Flash_kernel_traitsILi32ELi64ELi128ELi4ES3_EELb0ELb0ELb1ELb0ELb0ELb1ELb1ELb0EEEvNS_16Flash_fwd_paramsE$_ZN5flash30compute_attn_1rowblock_splitkvI23Flash_fwd_kernel_traitsILi32ELi64ELi128ELi4ELb0ELb0EN7cutlass6half_tE19Flash_kernel_traitsILi32ELi64ELi128ELi4ES3_EELb0ELb0ELb1ELb0ELb0ELb1ELb1ELb0ENS_16Flash_fwd_paramsEEEvRKT8_iiiii,@function
        .size           $_ZN5flash24flash_fwd_splitkv_kernelI23Flash_fwd_kernel_traitsILi32ELi64ELi128ELi4ELb0ELb0EN7cutlass6half_tE19Flash_kernel_traitsILi32ELi64ELi128ELi4ES3_EELb0ELb0ELb1ELb0ELb0ELb1ELb1ELb0EEEvNS_16Flash_fwd_paramsE$_ZN5flash30compute_attn_1rowblock_splitkvI23Flash_fwd_kernel_traitsILi32ELi64ELi128ELi4ELb0ELb0EN7cutlass6half_tE19Flash_kernel_traitsILi32ELi64ELi128ELi4ES3_EELb0ELb0ELb1ELb0ELb0ELb1ELb1ELb0ENS_16Flash_fwd_paramsEEEvRKT8_iiiii,(.L_x_10319 - $_ZN5flash24flash_fwd_splitkv_kernelI23Flash_fwd_kernel_traitsILi32ELi64ELi128ELi4ELb0ELb0EN7cutlass6half_tE19Flash_kernel_traitsILi32ELi64ELi128ELi4ES3_EELb0ELb0ELb1ELb0ELb0ELb1ELb1ELb0EEEvNS_16Flash_fwd_paramsE$_ZN5flash30compute_attn_1rowblock_splitkvI23Flash_fwd_kernel_traitsILi32ELi64ELi128ELi4ELb0ELb0EN7cutlass6half_tE19Flash_kernel_traitsILi32ELi64ELi128ELi4ES3_EELb0ELb0ELb1ELb0ELb0ELb1ELb1ELb0ENS_16Flash_fwd_paramsEEEvRKT8_iiiii)
$_ZN5flash24flash_fwd_splitkv_kernelI23Flash_fwd_kernel_traitsILi32ELi64ELi128ELi4ELb0ELb0EN7cutlass6half_tE19Flash_kernel_traitsILi32ELi64ELi128ELi4ES3_EELb0ELb0ELb1ELb0ELb0ELb1ELb1ELb0EEEvNS_16Flash_fwd_paramsE$_ZN5flash30compute_attn_1rowblock_splitkvI23Flash_fwd_kernel_traitsILi32ELi64ELi128ELi4ELb0ELb0EN7cutlass6half_tE19Flash_kernel_traitsILi32ELi64ELi128ELi4ES3_EELb0ELb0ELb1ELb0ELb0ELb1ELb1ELb0ENS_16Flash_fwd_paramsEEEvRKT8_iiiii:
        /* <DEDUP_REMOVED lines=38> */
.L_x_8440:
[----:B------:R-:W-:Y:S05]  /*0460*/  BSYNC.RECONVERGENT B0 ;  /* 0x0000000000007941 */ /* 0x000fea0003800200 */
.L_x_8439:
[----:B------:R-:W-:Y:S04]  /*0470*/  BSSY.RECONVERGENT B0, `(.L_x_8441) ;  /* 0x0000007000007945 */ /* 0x000fe80003800200 */
[----:B------:R-:W-:Y:S05]  /*0480*/  @!P3 BRA `(.L_x_8442) ;  /* 0x000000000014b947 */ /* 0x000fea0003800000 */
[----:B------:R-:W2:Y:S02]  /*0490*/  LD.E.U8 R6, desc[UR4][R2.64+0x1b2] ;  /* 0x0001b20402067980 */ /* 0x000ea4000c101100 */
[----:B--2---:R-:W-:-:S13]  /*04a0*/  ISETP.NE.AND P1, PT, R6, RZ, PT ;  /* 0x000000ff0600720c */ /* 0x004fda0003f25270 */
[----:B-----5:R-:W2:Y:S02]  /*04b0*/  @P1 LD.E R28, desc[UR4][R16.64+0x4] ;  /* 0x00000404101c1980 */ /* 0x020ea4000c101900 */
[----:B--2---:R-:W-:-:S06]  /*04c0*/  @P1 IADD3 R28, PT, PT, R28, -R15, RZ ;  /* 0x8000000f1c1c1210 */ /* 0x004fcc0007ffe0ff */
[----:B------:R2:W5:Y:S02]  /*04d0*/  @!P1 LD.E R28, desc[UR4][R16.64] ;  /* 0x00000004101c9980 */ /* 0x000564000c101900 */
.L_x_8442:
[----:B------:R-:W-:Y:S05]  /*04e0*/  BSYNC.RECONVERGENT B0 ;  /* 0x0000000000007941 */ /* 0x000fea0003800200 */
.L_x_8441:
        /* <DEDUP_REMOVED lines=8> */
.L_x_8444:
[----:B------:R-:W3:Y:S01]  /*0570*/  LD.E.64 R8, desc[UR4][R2.64+0x108] ;  /* 0x0001080402087980 */ /* 0x000ee2000c101b00 */
[----:B------:R-:W-:Y:S01]  /*0580*/  BSSY.RECONVERGENT B0, `(.L_x_8446) ;  /* 0x0000006000007945 */ /* 0x000fe20003800200 */
[----:B------:R-:W-:Y:S01]  /*0590*/  IMAD.MOV.U32 R5, RZ, RZ, RZ ;  /* 0x000000ffff057224 */ /* 0x000fe200078e00ff */
[----:B---3--:R-:W-:-:S04]  /*05a0*/  ISETP.NE.U32.AND P0, PT, R8, RZ, PT ;  /* 0x000000ff0800720c */ /* 0x008fc80003f05070 */
[----:B------:R-:W-:-:S13]  /*05b0*/  ISETP.NE.AND.EX P0, PT, R9, RZ, PT, P0 ;  /* 0x000000ff0900720c */ /* 0x000fda0003f05300 */
[----:B------:R-:W-:Y:S05]  /*05c0*/  @!P0 BRA `(.L_x_8447) ;  /* 0x0000000000048947 */ /* 0x000fea0003800000 */
[----:B------:R3:W5:Y:S02]  /*05d0*/  LD.E R5, desc[UR4][R2.64+0xbc] ;  /* 0x0000bc0402057980 */ /* 0x000764000c101900 */
.L_x_8447:
[----:B------:R-:W-:Y:S05]  /*05e0*/  BSYNC.RECONVERGENT B0 ;  /* 0x0000000000007941 */ /* 0x000fea0003800200 */
.L_x_8446:
[----:B-----5:R-:W-:Y:S02]  /*05f0*/  IADD3 R28, PT, PT, R5, R28, -R13 ;  /* 0x0000001c051c7210 */ /* 0x020fe40007ffe80d */
.L_x_8445:
[----:B------:R-:W-:Y:S05]  /*0600*/  BSYNC.RECONVERGENT B1 ;  /* 0x0000000000017941 */ /* 0x000fea0003800200 */
.L_x_8443:
[----:B------:R-:W-:Y:S01]  /*0610*/  IMAD.SHL.U32 R110, R117, 0x40, RZ ;  /* 0x00000040756e7824 */ /* 0x000fe200078e00ff */
[----:B------:R-:W-:Y:S01]  /*0620*/  MOV R8, R116 ;  /* 0x0000007400087202 */ /* 0x000fe20000000f00 */
[----:B------:R-:W-:-:S03]  /*0630*/  IMAD.MOV.U32 R9, RZ, RZ, 0x0 ;  /* 0x00000000ff097424 */ /* 0x000fc600078e00ff */
[----:B------:R-:W-:-:S13]  /*0640*/  ISETP.GT.AND P0, PT, R29, R110, PT ;  /* 0x0000006e1d00720c */ /* 0x000fda0003f04270 */
[----:B-123--:R-:W-:Y:S05]  /*0650*/  @!P0 RET.REL.NODEC R8 `(_ZN5flash24flash_fwd_splitkv_kernelI23Flash_fwd_kernel_traitsILi32ELi64ELi128ELi4ELb0ELb0EN7cutlass6half_tE19Flash_kernel_traitsILi32ELi64ELi128ELi4ES3_EELb0ELb0ELb1ELb0ELb0ELb1ELb1ELb0EEEvNS_16Flash_fwd_paramsE) ;  /* 0xfffffff808688950 */ /* 0x00efea0003c3ffff */
        /* <DEDUP_REMOVED lines=87> */
[----:B---3--:R-:W-:Y:S05]  /*0bd0*/  @P4 RET.REL.NODEC R2 `(_ZN5flash24flash_fwd_splitkv_kernelI23Flash_fwd_kernel_traitsILi32ELi64ELi128ELi4ELb0ELb0EN7cutlass6half_tE19Flash_kernel_traitsILi32ELi64ELi128ELi4ES3_EELb0ELb0ELb1ELb0ELb0ELb1ELb1ELb0EEEvNS_16Flash_fwd_paramsE) ;  /* 0xfffffff402084950 */ /* 0x008fea0003c3ffff */
[----:B------:R-:W-:Y:S02]  /*0be0*/  MOV R0, 0xff800000 ;  /* 0xff80000000007802 */ /* 0x000fe40000000f00 */
[----:B------:R-:W-:-:S03]  /*0bf0*/  MOV R117, 0x0 ;  /* 0x0000000000757802 */ /* 0x000fc60000000f00 */
[----:B------:R1:W-:Y:S02]  /*0c00*/  ST.E desc[UR4][R6.64+0xc0], R0 ;  /* 0x0000c00006007985 */ /* 0x0003e4000c101904 */
[----:B-1----:R-:W-:Y:S05]  /*0c10*/  RET.REL.NODEC R116 `(_ZN5flash24flash_fwd_splitkv_kernelI23Flash_fwd_kernel_traitsILi32ELi64ELi128ELi4ELb0ELb0EN7cutlass6half_tE19Flash_kernel_traitsILi32ELi64ELi128ELi4ES3_EELb0ELb0ELb1ELb0ELb0ELb1ELb1ELb0EEEvNS_16Flash_fwd_paramsE) ;  /* 0xfffffff074f87950 */ /* 0x002fea0003c3ffff */
.L_x_8448:
        /* <DEDUP_REMOVED lines=105> */
.L_x_8450:
        /* <DEDUP_REMOVED lines=79> */
.L_x_8451:
[----:B------:R-:W-:Y:S05]  /*17a0*/  BSYNC.RECONVERGENT B0 ;  /* 0x0000000000007941 */ /* 0x000fea0003800200 */
.L_x_8449:
        /* <DEDUP_REMOVED lines=113> */
.L_x_8454:
[----:B------:R2:W-:Y:S02]  /*1ec0*/  STS.128 [R22], RZ ;  /* 0x000000ff16007388 */ /* 0x0005e40000000c00 */
.L_x_8453:
[----:B------:R-:W-:Y:S05]  /*1ed0*/  BSYNC.RECONVERGENT B0 ;  /* 0x0000000000007941 */ /* 0x000fea0003800200 */
.L_x_8452:
        /* <DEDUP_REMOVED lines=24> */
.L_x_8456:
[----:B------:R-:W-:Y:S05]  /*2060*/  BSYNC.RECONVERGENT B0 ;  /* 0x0000000000007941 */ /* 0x000fea0003800200 */
.L_x_8455:
[----:B------:R-:W-:Y:S01]  /*2070*/  BSSY.RECONVERGENT B0, `(.L_x_8457) ;  /* 0x000000e000007945 */ /* 0x000fe20003800200 */
[C---:B------:R-:W-:Y:S02]  /*2080*/  SHF.L.U64.HI R10, R106.reuse, 0x5, R107 ;  /* 0x000000056a0a7819 */ /* 0x040fe4000001026b */
[----:B------:R-:W-:Y:S01]  /*2090*/  SHF.L.U32 R0, R106, 0x5, RZ ;  /* 0x000000056a007819 */ /* 0x000fe200000006ff */
        /* <DEDUP_REMOVED lines=10> */
.L_x_8459:
[----:B------:R1:W-:Y:S02]  /*2140*/  STS.128 [R22+0x1000], RZ ;  /* 0x001000ff16007388 */ /* 0x0003e40000000c00 */
.L_x_8458:
[----:B------:R-:W-:Y:S05]  /*2150*/  BSYNC.RECONVERGENT B0 ;  /* 0x0000000000007941 */ /* 0x000fea0003800200 */
.L_x_8457:
        /* <DEDUP_REMOVED lines=16> */
.L_x_8461:
[----:B------:R-:W-:Y:S05]  /*2260*/  BSYNC.RECONVERGENT B0 ;  /* 0x0000000000007941 */ /* 0x000fea0003800200 */
.L_x_8460:
        /* <DEDUP_REMOVED lines=11> */
.L_x_8463:
[----:B------:R-:W-:Y:S05]  /*2320*/  BSYNC.RECONVERGENT B0 ;  /* 0x0000000000007941 */ /* 0x000fea0003800200 */
.L_x_8462:
        /* <DEDUP_REMOVED lines=11> */
.L_x_8465:
[----:B------:R-:W-:Y:S05]  /*23e0*/  BSYNC.RECONVERGENT B0 ;  /* 0x0000000000007941 */ /* 0x000fea0003800200 */
.L_x_8464:
[----:B------:R-:W2:Y:S04]  /*23f0*/  LD.E.64 R14, desc[UR4][R2.64+0x1c0] ;  /* 0x0001c004020e7980 */ /* 0x000ea8000c101b00 */
[----:B-1----:R-:W3:Y:S01]  /*2400*/  LD.E.64 R10, desc[UR4][R2.64+0x1b8] ;  /* 0x0001b804020a7980 */ /* 0x002ee2000c101b00 */
        /* <DEDUP_REMOVED lines=27> */
.L_x_8468:
[----:B------:R3:W-:Y:S01]  /*25c0*/  STS.128 [R22+0x3000], RZ ;  /* 0x003000ff16007388 */ /* 0x0007e20000000c00 */
[----:B------:R-:W-:Y:S05]  /*25d0*/  BRA `(.L_x_8469) ;  /* 0x0000000000047947 */ /* 0x000fea0003800000 */
.L_x_8467:
[----:B------:R2:W-:Y:S02]  /*25e0*/  STS.128 [R22+0x3000], RZ ;  /* 0x003000ff16007388 */ /* 0x0005e40000000c00 */
.L_x_8469:
[----:B------:R-:W-:Y:S05]  /*25f0*/  BSYNC.RECONVERGENT B0 ;  /* 0x0000000000007941 */ /* 0x000fea0003800200 */
.L_x_8466:
[-C--:B------:R-:W-:Y:S01]  /*2600*/  ISETP.GE.AND P3, PT, R9, R8.reuse, PT ;  /* 0x000000080900720c */ /* 0x080fe20003f66270 */
[----:B------:R-:W-:Y:S01]  /*2610*/  BSSY.RECONVERGENT B0, `(.L_x_8470) ;  /* 0x000000e000007945 */ /* 0x000fe20003800200 */
[-C--:B------:R-:W-:Y:S02]  /*2620*/  ISETP.GE.AND P1, PT, R4, R8.reuse, PT ;  /* 0x000000080400720c */ /* 0x080fe40003f26270 */
[C---:B------:R-:W-:Y:S02]  /*2630*/  LEA R4, P0, R6.reuse, R115, 0x1 ;  /* 0x0000007306047211 */ /* 0x040fe400078008ff */
        /* <DEDUP_REMOVED lines=11> */
.L_x_8471:
[----:B------:R-:W-:Y:S05]  /*26f0*/  BSYNC.RECONVERGENT B0 ;  /* 0x0000000000007941 */ /* 0x000fea0003800200 */
.L_x_8470:
        /* <DEDUP_REMOVED lines=12> */
.L_x_8473:
[----:B------:R-:W-:Y:S05]  /*27c0*/  BSYNC.RECONVERGENT B0 ;  /* 0x0000000000007941 */ /* 0x000fea0003800200 */
.L_x_8472:
        /* <DEDUP_REMOVED lines=12> */
.L_x_8475:
[----:B------:R-:W-:Y:S05]  /*2890*/  BSYNC.RECONVERGENT B0 ;  /* 0x0000000000007941 */ /* 0x000fea0003800200 */
.L_x_8474:
        /* <DEDUP_REMOVED lines=8> */
[----:B-1----:R-:W-:-:S02]  /*2920*/  LOP3.LUT R7, R101, 0x3e00, RZ, 0xc0, !PT ;  /* 0x00003e0065077812 */ /* 0x002fc400078ec0ff */
        /* <DEDUP_REMOVED lines=10> */
[----:B------:R-:W-:Y:S02]  /*29d0*/  LOP3.LUT R100, R7, R20, RZ, 0xfc, !PT ;  /* 0x0000001407647212 */ /* 0x000fe400078efcff */
[----:B------:R-:W-:-:S02]  /*29e0*/  LEA R57, R4, R102, 0x1 ;  /* 0x0000006604397211 */ /* 0x000fc400078e08ff */
[----:B------:R-:W-:Y:S02]  /*29f0*/  LEA R100, R100, R102, 0x1 ;  /* 0x0000006664647211 */ /* 0x000fe400078e08ff */
[----:B------:R-:W-:Y:S01]  /*2a00*/  LOP3.LUT P6, RZ, R87, 0x4, RZ, 0xc0, !PT ;  /* 0x0000000457ff7812 */ /* 0x000fe200078cc0ff */
[----:B------:R-:W-:Y:S01]  /*2a10*/  LDSM.16.M88.4 R36, [R57+0x1000] ;  /* 0x001000003924783b */ /* 0x000fe20000000200 */
[----:B------:R-:W-:-:S03]  /*2a20*/  MOV R31, 0x20 ;  /* 0x00000020001f7802 */ /* 0x000fc60000000f00 */
[----:B------:R-:W4:Y:S01]  /*2a30*/  LDSM.16.M88.4 R32, [R100] ;  /* 0x000000006420783b */ /* 0x000f220000000200 */
[----:B------:R-:W-:-:S03]  /*2a40*/  SEL R31, R31, 0xffffffe0, !P6 ;  /* 0xffffffe01f1f7807 */ /* 0x000fc60007000000 */
[----:B------:R-:W1:Y:S01]  /*2a50*/  LDSM.16.M88.4 R24, [R57+0x1400] ;  /* 0x001400003918783b */ /* 0x000e620000000200 */
[-C--:B------:R-:W-:Y:S02]  /*2a60*/  IADD3 R16, PT, PT, R100, R31.reuse, RZ ;  /* 0x0000001f64107210 */ /* 0x080fe40007ffe0ff */
[----:B------:R-:W-:-:S04]  /*2a70*/  IADD3 R31, PT, PT, R57, R31, RZ ;  /* 0x0000001f391f7210 */ /* 0x000fc80007ffe0ff */
[----:B------:R-:W-:Y:S04]  /*2a80*/  LDSM.16.M88.4 R16, [R16] ;  /* 0x000000001010783b */ /* 0x000fe80000000200 */
[----:B------:R-:W2:Y:S04]  /*2a90*/  LDSM.16.M88.4 R4, [R31+0x1000] ;  /* 0x001000001f04783b */ /* 0x000ea80000000200 */
[----:B------:R-:W3:Y:S01]  /*2aa0*/  LDSM.16.M88.4 R40, [R31+0x1400] ;  /* 0x001400001f28783b */ /* 0x000ee20000000200 */
[C---:B----4-:R-:W-:Y:S08]  /*2ab0*/  HMMA.16816.F32 R8, R32.reuse, R36, RZ ;  /* 0x000000242008723c */ /* 0x050ff000000018ff */
[C---:B------:R-:W-:Y:S08]  /*2ac0*/  HMMA.16816.F32 R36, R32.reuse, R38, RZ ;  /* 0x000000262024723c */ /* 0x040ff000000018ff */
[----:B-1----:R-:W-:Y:S08]  /*2ad0*/  HMMA.16816.F32 R12, R32, R24, RZ ;  /* 0x00000018200c723c */ /* 0x002ff000000018ff */
[C---:B--2---:R-:W-:Y:S08]  /*2ae0*/  HMMA.16816.F32 R8, R16.reuse, R4, R8 ;  /* 0x000000041008723c */ /* 0x044ff00000001808 */
[C---:B------:R-:W-:Y:S01]  /*2af0*/  HMMA.16816.F32 R36, R16.reuse, R6, R36 ;  /* 0x000000061024723c */ /* 0x040fe20000001824 */
[----:B------:R-:W1:Y:S07]  /*2b00*/  LDSM.16.M88.4 R4, [R57+0x1800] ;  /* 0x001800003904783b */ /* 0x000e6e0000000200 */
[----:B---3--:R-:W-:Y:S03]  /*2b10*/  HMMA.16816.F32 R12, R16, R40, R12 ;  /* 0x00000028100c723c */ /* 0x008fe6000000180c */
        /* <DEDUP_REMOVED lines=119> */
[----:B--2---:R-:W-:Y:S01]  /*3290*/  HMMA.16816.F32 R8, R16, R4, R8 ;  /* 0x000000041008723c */ /* 0x004fe20000001808 */
        /* <DEDUP_REMOVED lines=9> */
[----:B--2---:R-:W2:Y:S01]  /*3330*/  LDSM.16.M88.4 R36, [R31+0x2c00] ;  /* 0x002c00001f24783b */ /* 0x004ea20000000200 */
[----:B------:R-:W-:-:S04]  /*3340*/  DEPBAR.LE SB0, 0x0 ;  /* 0x000080000000791a */ /* 0x000fc80000000000 */
[-C--:B------:R-:W-:Y:S02]  /*3350*/  FMUL.FTZ R6, R40, R21.reuse ;  /* 0x0000001528067220 */ /* 0x080fe40000410000 */
[----:B------:R3:W1:Y:S01]  /*3360*/  MUFU.TANH R97, R8 ;  /* 0x0000000800617308 */ /* 0x0006620000002400 */
[----:B------:R-:W-:-:S07]  /*3370*/  FMUL.FTZ R10, R42, R21 ;  /* 0x000000152a0a7220 */ /* 0x000fce0000410000 */
[----:B------:R4:W1:Y:S01]  /*3380*/  MUFU.TANH R98, R9 ;  /* 0x0000000900627308 */ /* 0x0008620000002400 */
[C---:B-----5:R-:W-:Y:S07]  /*3390*/  HMMA.16816.F32 R12, R32.reuse, R24, RZ ;  /* 0x00000018200c723c */ /* 0x060fee00000018ff */
[----:B------:R-:W1:Y:S01]  /*33a0*/  MUFU.TANH R4, R4 ;  /* 0x0000000400047308 */ /* 0x000e620000002400 */
[----:B------:R-:W-:Y:S01]  /*33b0*/  HMMA.16816.F32 R24, R32, R26, RZ ;  /* 0x0000001a2018723c */ /* 0x000fe200000018ff */
[-C--:B---3--:R-:W-:Y:S01]  /*33c0*/  FMUL.FTZ R8, R11, R21.reuse ;  /* 0x000000150b087220 */ /* 0x088fe20000410000 */
[----:B------:R-:W-:-:S05]  /*33d0*/  FMUL.FTZ R11, R43, R21 ;  /* 0x000000152b0b7220 */ /* 0x000fca0000410000 */
[----:B------:R-:W3:Y:S01]  /*33e0*/  MUFU.TANH R5, R5 ;  /* 0x0000000500057308 */ /* 0x000ee20000002400 */
[----:B----4-:R-:W-:-:S07]  /*33f0*/  FMUL.FTZ R9, R41, R21 ;  /* 0x0000001529097220 */ /* 0x010fce0000410000 */
[----:B------:R-:W4:Y:S01]  /*3400*/  MUFU.TANH R7, R7 ;  /* 0x0000000700077308 */ /* 0x000f220000002400 */
        /* <DEDUP_REMOVED lines=13> */
[----:B------:R-:W1:Y:S08]  /*34e0*/  MUFU.TANH R9, R9 ;  /* 0x0000000900097308 */ /* 0x000e700000002400 */
[----:B------:R-:W1:Y:S01]  /*34f0*/  MUFU.TANH R10, R10 ;  /* 0x0000000a000a7308 */ /* 0x000e620000002400 */
[----:B-----5:R-:W-:-:S04]  /*3500*/  IADD3 R12, PT, PT, R23, -0x1, RZ ;  /* 0xffffffff170c7810 */ /* 0x020fc80007ffe0ff */
[----:B------:R-:W-:-:S03]  /*3510*/  ISETP.GT.AND P0, PT, R12, R111, PT ;  /* 0x0000006f0c00720c */ /* 0x000fc60003f04270 */
[----:B------:R-:W1:Y:S08]  /*3520*/  MUFU.TANH R11, R11 ;  /* 0x0000000b000b7308 */ /* 0x000e700000002400 */
        /* <DEDUP_REMOVED lines=22> */
.L_x_8479:
[----:B-1----:R-:W2:Y:S01]  /*3690*/  LD.E R25, desc[UR4][R2.64+0x170] ;  /* 0x0001700402197980 */ /* 0x002ea2000c101900 */
        /* <DEDUP_REMOVED lines=62> */
.L_x_8480:
[----:B------:R-:W-:Y:S05]  /*3a80*/  BSYNC.RECONVERGENT B0 ;  /* 0x0000000000007941 */ /* 0x000fea0003800200 */
.L_x_8478:
        /* <DEDUP_REMOVED lines=36> */
.L_x_8482:
[----:B------:R-:W-:Y:S05]  /*3cd0*/  BSYNC.RECONVERGENT B0 ;  /* 0x0000000000007941 */ /* 0x000fea0003800200 */
.L_x_8481:
[----:B------:R-:W0:Y:S02]  /*3ce0*/  LDGDEPBAR ;  /* 0x00000000000079af */ /* 0x000e240000000000 */
.L_x_8477:
[----:B------:R-:W-:Y:S05]  /*3cf0*/  BSYNC.RECONVERGENT B1 ;  /* 0x0000000000017941 */ /* 0x000fea0003800200 */
.L_x_8476:
[----:B------:R-:W-:Y:S01]  /*3d00*/  LOP3.LUT R30, R46, 0x7, RZ, 0xc0, !PT ;  /* 0x000000072e1e7812 */ /* 0x000fe200078ec0ff */
[----:B------:R-:W-:Y:S02]  /*3d10*/  IMAD.SHL.U32 R31, R87, 0x2, RZ ;  /* 0x00000002571f7824 */ /* 0x000fe400078e00ff */
[----:B------:R-:W-:Y:S01]  /*3d20*/  VIADD R42, R23, 0xffffffff ;  /* 0xffffffff172a7836 */ /* 0x000fe20000000000 */
[----:B------:R-:W-:Y:S02]  /*3d30*/  LOP3.LUT R41, R30, 0x1f0, R52, 0xf8, !PT ;  /* 0x000001f01e297812 */ /* 0x000fe400078ef834 */
[----:B------:R-:W-:-:S03]  /*3d40*/  LOP3.LUT R31, R31, 0x6, RZ, 0xc0, !PT ;  /* 0x000000061f1f7812 */ /* 0x000fc600078ec0ff */
[----:B------:R-:W-:Y:S01]  /*3d50*/  IMAD R41, R117, 0x40, R41 ;  /* 0x0000004075297824 */ /* 0x000fe200078e0229 */
[----:B------:R-:W-:Y:S01]  /*3d60*/  LEA R42, R42, R31, 0x7 ;  /* 0x0000001f2a2a7211 */ /* 0x000fe200078e38ff */
[----:B-12---:R-:W-:-:S03]  /*3d70*/  IMAD R22, R12, 0x80, R31 ;  /* 0x000000800c167824 */ /* 0x006fc600078e021f */
[----:B------:R-:W-:Y:S01]  /*3d80*/  IADD3 R41, PT, PT, R28, R41, -R29 ;  /* 0x000000291c297210 */ /* 0x000fe20007ffe81d */
[C---:B------:R-:W-:Y:S01]  /*3d90*/  VIADD R26, R22.reuse, 0x1 ;  /* 0x00000001161a7836 */ /* 0x040fe20000000000 */
[CC--:B------:R-:W-:Y:S01]  /*3da0*/  ISETP.GE.AND P5, PT, R22.reuse, R28.reuse, PT ;  /* 0x0000001c1600720c */ /* 0x0c0fe20003fa6270 */
[----:B------:R-:W-:Y:S02]  /*3db0*/  VIADD R19, R22, 0x8 ;  /* 0x0000000816137836 */ /* 0x000fe40000000000 */
[----:B------:R-:W-:Y:S01]  /*3dc0*/  IMAD.IADD R12, R41, 0x1, -R26 ;  /* 0x00000001290c7824 */ /* 0x000fe200078e0a1a */
[-C--:B------:R-:W-:Y:S01]  /*3dd0*/  ISETP.GE.AND P4, PT, R26, R28.reuse, PT ;  /* 0x0000001c1a00720c */ /* 0x080fe20003f86270 */
[C---:B------:R-:W-:Y:S01]  /*3de0*/  VIADD R14, R22.reuse, 0x9 ;  /* 0x00000009160e7836 */ /* 0x040fe20000000000 */
[----:B------:R-:W-:Y:S01]  /*3df0*/  ISETP.GE.AND P0, PT, R19, R28, PT ;  /* 0x0000001c1300720c */ /* 0x000fe20003f06270 */
[C---:B------:R-:W-:Y:S01]  /*3e00*/  VIADD R17, R22.reuse, 0x10 ;  /* 0x0000001016117836 */ /* 0x040fe20000000000 */
[----:B------:R-:W-:Y:S01]  /*3e10*/  IABS R12, R12 ;  /* 0x0000000c000c7213 */ /* 0x000fe20000000000 */
[----:B------:R-:W-:Y:S01]  /*3e20*/  VIADD R16, R22, 0x11 ;  /* 0x0000001116107836 */ /* 0x000fe20000000000 */
[----:B------:R-:W-:Y:S01]  /*3e30*/  ISETP.GE.AND P3, PT, R14, R28, PT ;  /* 0x0000001c0e00720c */ /* 0x000fe20003f66270 */
[C---:B------:R-:W-:Y:S01]  /*3e40*/  IMAD.IADD R43, R41.reuse, 0x1, -R14 ;  /* 0x00000001292b7824 */ /* 0x040fe200078e0a0e */
[----:B------:R-:W-:Y:S01]  /*3e50*/  I2FP.F32.S32 R12, R12 ;  /* 0x0000000c000c7245 */ /* 0x000fe20000201400 */
[----:B------:R-:W-:Y:S01]  /*3e60*/  IMAD.IADD R19, R41, 0x1, -R19 ;  /* 0x0000000129137824 */ /* 0x000fe200078e0a13 */
[----:B------:R-:W-:Y:S01]  /*3e70*/  ISETP.GE.AND P2, PT, R17, R28, PT ;  /* 0x0000001c1100720c */ /* 0x000fe20003f46270 */
[C---:B------:R-:W-:Y:S01]  /*3e80*/  IMAD.IADD R13, R41.reuse, 0x1, -R17 ;  /* 0x00000001290d7824 */ /* 0x040fe200078e0a11 */
[----:B------:R-:W-:Y:S01]  /*3e90*/  IABS R43, R43 ;  /* 0x0000002b002b7213 */ /* 0x000fe20000000000 */
[----:B------:R-:W-:Y:S01]  /*3ea0*/  FFMA.FTZ R48, -R0, R12, R48 ;  /* 0x0000000c00307223 */ /* 0x000fe20000010130 */
[C---:B------:R-:W-:Y:S01]  /*3eb0*/  IMAD.IADD R12, R41.reuse, 0x1, -R16 ;  /* 0x00000001290c7824 */ /* 0x040fe200078e0a10 */
[----:B------:R-:W-:Y:S01]  /*3ec0*/  IABS R19, R19 ;  /* 0x0000001300137213 */ /* 0x000fe20000000000 */
[C---:B------:R-:W-:Y:S01]  /*3ed0*/  VIADD R34, R22.reuse, 0x20 ;  /* 0x0000002016227836 */ /* 0x040fe20000000000 */
[----:B------:R-:W-:Y:S01]  /*3ee0*/  IABS R13, R13 ;  /* 0x0000000d000d7213 */ /* 0x000fe20000000000 */
[C---:B------:R-:W-:Y:S01]  /*3ef0*/  VIADD R15, R22.reuse, 0x18 ;  /* 0x00000018160f7836 */ /* 0x040fe20000000000 */
[----:B------:R-:W-:Y:S01]  /*3f00*/  IABS R12, R12 ;  /* 0x0000000c000c7213 */ /* 0x000fe20000000000 */
[C---:B------:R-:W-:Y:S01]  /*3f10*/  IMAD.IADD R40, R41.reuse, 0x1, -R34 ;  /* 0x0000000129287824 */ /* 0x040fe200078e0a22 */
[----:B------:R-:W-:Y:S01]  /*3f20*/  I2FP.F32.S32 R43, R43 ;  /* 0x0000002b002b7245 */ /* 0x000fe20000201400 */
[----:B------:R-:W-:Y:S01]  /*3f30*/  IMAD.IADD R47, R41, 0x1, -R15 ;  /* 0x00000001292f7824 */ /* 0x000fe200078e0a0f */
[----:B------:R-:W-:Y:S01]  /*3f40*/  I2FP.F32.S32 R19, R19 ;  /* 0x0000001300137245 */ /* 0x000fe20000201400 */
[----:B------:R-:W-:Y:S01]  /*3f50*/  VIADD R25, R22, 0x21 ;  /* 0x0000002116197836 */ /* 0x000fe20000000000 */
        /* <DEDUP_REMOVED lines=9> */
[----:B------:R-:W-:Y:S01]  /*3ff0*/  IABS R47, R47 ;  /* 0x0000002f002f7213 */ /* 0x000fe20000000000 */
[C---:B------:R-:W-:Y:S01]  /*4000*/  IMAD.IADD R57, R41.reuse, 0x1, -R13 ;  /* 0x0000000129397824 */ /* 0x040fe200078e0a0d */
[----:B------:R-:W-:Y:S01]  /*4010*/  I2FP.F32.S32 R40, R40 ;  /* 0x0000002800287245 */ /* 0x000fe20000201400 */
[C---:B------:R-:W-:Y:S01]  /*4020*/  IMAD.IADD R18, R41.reuse, 0x1, -R58 ;  /* 0x0000000129127824 */ /* 0x040fe200078e0a3a */
[----:B------:R-:W-:Y:S01]  /*4030*/  I2FP.F32.S32 R47, R47 ;  /* 0x0000002f002f7245 */ /* 0x000fe20000201400 */
[----:B------:R-:W-:Y:S01]  /*4040*/  VIADD R12, R22, 0x29 ;  /* 0x00000029160c7836 */ /* 0x000fe20000000000 */
[----:B------:R-:W-:Y:S01]  /*4050*/  IABS R57, R57 ;  /* 0x0000003900397213 */ /* 0x000fe20000000000 */
[C---:B------:R-:W-:Y:S01]  /*4060*/  FFMA.FTZ R65, -R0.reuse, R40, R65 ;  /* 0x0000002800417223 */ /* 0x040fe20000010141 */
[----:B------:R-:W-:Y:S01]  /*4070*/  IABS R18, R18 ;  /* 0x0000001200127213 */ /* 0x000fe20000000000 */
[C---:B------:R-:W-:Y:S01]  /*4080*/  VIADD R40, R41.reuse, 0x8 ;  /* 0x0000000829287836 */ /* 0x040fe20000000000 */
[----:B------:R-:W-:Y:S01]  /*4090*/  I2FP.F32.S32 R57, R57 ;  /* 0x0000003900397245 */ /* 0x000fe20000201400 */
[C---:B------:R-:W-:Y:S01]  /*40a0*/  FFMA.FTZ R47, -R0.reuse, R47, R61 ;  /* 0x0000002f002f7223 */ /* 0x040fe2000001013d */
[----:B------:R-:W-:Y:S01]  /*40b0*/  I2FP.F32.S32 R18, R18 ;  /* 0x0000001200127245 */ /* 0x000fe20000201400 */
[----:B------:R-:W-:Y:S01]  /*40c0*/  IMAD.IADD R61, R41, 0x1, -R22 ;  /* 0x00000001293d7824 */ /* 0x000fe200078e0a16 */
[----:B------:R-:W-:Y:S01]  /*40d0*/  FSEL R53, R53, -INF , !P2 ;  /* 0xff80000035357808 */ /* 0x000fe20005000000 */
[----:B------:R-:W-:Y:S01]  /*40e0*/  FFMA.FTZ R57, -R0, R57, R69 ;  /* 0x0000003900397223 */ /* 0x000fe20000010145 */
[----:B------:R-:W-:-:S02]  /*40f0*/  IMAD.IADD R69, R40, 0x1, -R42 ;  /* 0x0000000128457824 */ /* 0x000fc400078e0a2a */
[----:B------:R-:W-:Y:S01]  /*4100*/  FFMA.FTZ R18, -R0, R18, R62 ;  /* 0x0000001200127223 */ /* 0x000fe2000001013e */
[----:B------:R-:W-:Y:S01]  /*4110*/  VIADD R62, R22, 0x31 ;  /* 0x00000031163e7836 */ /* 0x000fe20000000000 */
[----:B------:R-:W-:Y:S01]  /*4120*/  IABS R61, R61 ;  /* 0x0000003d003d7213 */ /* 0x000fe20000000000 */
[C---:B------:R-:W-:Y:S01]  /*4130*/  IMAD.IADD R46, R40.reuse, 0x1, -R26 ;  /* 0x00000001282e7824 */ /* 0x040fe200078e0a1a */
[----:B------:R-:W-:Y:S01]  /*4140*/  IABS R26, R69 ;  /* 0x00000045001a7213 */ /* 0x000fe20000000000 */
[----:B------:R-:W-:Y:S01]  /*4150*/  IMAD.IADD R14, R40, 0x1, -R14 ;  /* 0x00000001280e7824 */ /* 0x000fe200078e0a0e */
[----:B------:R-:W-:Y:S01]  /*4160*/  ISETP.GE.AND P1, PT, R62, R28, PT ;  /* 0x0000001c3e00720c */ /* 0x000fe20003f26270 */
[C---:B------:R-:W-:Y:S01]  /*4170*/  IMAD.IADD R62, R41.reuse, 0x1, -R62 ;  /* 0x00000001293e7824 */ /* 0x040fe200078e0a3e */
[----:B------:R-:W-:Y:S01]  /*4180*/  IABS R46, R46 ;  /* 0x0000002e002e7213 */ /* 0x000fe20000000000 */
[----:B------:R-:W-:Y:S01]  /*4190*/  IMAD.IADD R17, R40, 0x1, -R17 ;  /* 0x0000000128117824 */ /* 0x000fe200078e0a11 */
[----:B------:R-:W-:Y:S01]  /*41a0*/  I2FP.F32.S32 R61, R61 ;  /* 0x0000003d003d7245 */ /* 0x000fe20000201400 */
[C---:B------:R-:W-:Y:S01]  /*41b0*/  IMAD.IADD R27, R41.reuse, 0x1, -R25 ;  /* 0x00000001291b7824 */ /* 0x040fe200078e0a19 */
[----:B------:R-:W-:Y:S01]  /*41c0*/  I2FP.F32.S32 R69, R26 ;  /* 0x0000001a00457245 */ /* 0x000fe20000201400 */
[----:B------:R-:W-:Y:S01]  /*41d0*/  IMAD.IADD R24, R41, 0x1, -R12 ;  /* 0x0000000129187824 */ /* 0x000fe200078e0a0c */
[----:B------:R-:W-:Y:S01]  /*41e0*/  IABS R62, R62 ;  /* 0x0000003e003e7213 */ /* 0x000fe20000000000 */
        /* <DEDUP_REMOVED lines=9> */
[----:B------:R-:W-:Y:S01]  /*4280*/  ISETP.GE.AND P5, PT, R16, R28, PT ;  /* 0x0000001c1000720c */ /* 0x000fe20003fa6270 */
[----:B------:R-:W-:Y:S01]  /*4290*/  IMAD.IADD R16, R40, 0x1, -R16 ;  /* 0x0000000128107824 */ /* 0x000fe200078e0a10 */
[----:B------:R-:W-:Y:S01]  /*42a0*/  FSEL R61, R19, -INF , !P0 ;  /* 0xff800000133d7808 */ /* 0x000fe20004000000 */
[----:B------:R-:W-:Y:S01]  /*42b0*/  VIADD R44, R22, 0x38 ;  /* 0x00000038162c7836 */ /* 0x000fe20000000000 */
[----:B------:R-:W-:-:S02]  /*42c0*/  FSEL R62, R48, -INF , !P4 ;  /* 0xff800000303e7808 */ /* 0x000fc40006000000 */
[----:B------:R-:W-:Y:S02]  /*42d0*/  FSEL R46, R46, -INF , !P4 ;  /* 0xff8000002e2e7808 */ /* 0x000fe40006000000 */
[----:B------:R-:W-:Y:S01]  /*42e0*/  FSEL R19, R54, -INF , !P0 ;  /* 0xff80000036137808 */ /* 0x000fe20004000000 */
[----:B------:R-:W-:Y:S01]  /*42f0*/  VIADD R54, R22, 0x40 ;  /* 0x0000004016367836 */ /* 0x000fe20000000000 */
[-C--:B------:R-:W-:Y:S01]  /*4300*/  ISETP.GE.AND P4, PT, R15, R28.reuse, PT ;  /* 0x0000001c0f00720c */ /* 0x080fe20003f86270 */
[----:B------:R-:W-:Y:S01]  /*4310*/  IMAD.IADD R15, R40, 0x1, -R15 ;  /* 0x00000001280f7824 */ /* 0x000fe200078e0a0f */
[----:B------:R-:W-:Y:S01]  /*4320*/  ISETP.GE.AND P0, PT, R58, R28, PT ;  /* 0x0000001c3a00720c */ /* 0x000fe20003f06270 */
[----:B------:R-:W-:Y:S01]  /*4330*/  IMAD.IADD R58, R40, 0x1, -R58 ;  /* 0x00000001283a7824 */ /* 0x000fe200078e0a3a */
[----:B------:R-:W-:Y:S02]  /*4340*/  IABS R14, R14 ;  /* 0x0000000e000e7213 */ /* 0x000fe40000000000 */
[----:B------:R-:W-:-:S02]  /*4350*/  IABS R17, R17 ;  /* 0x0000001100117213 */ /* 0x000fc40000000000 */
[----:B------:R-:W-:Y:S02]  /*4360*/  IABS R16, R16 ;  /* 0x0000001000107213 */ /* 0x000fe40000000000 */
[----:B------:R-:W-:Y:S02]  /*4370*/  I2FP.F32.S32 R14, R14 ;  /* 0x0000000e000e7245 */ /* 0x000fe40000201400 */
[----:B------:R-:W-:Y:S02]  /*4380*/  IABS R15, R15 ;  /* 0x0000000f000f7213 */ /* 0x000fe40000000000 */
[----:B------:R-:W-:Y:S01]  /*4390*/  IABS R58, R58 ;  /* 0x0000003a003a7213 */ /* 0x000fe20000000000 */
[----:B------:R-:W-:Y:S01]  /*43a0*/  FFMA.FTZ R49, -R0, R14, R55 ;  /* 0x0000000e00317223 */ /* 0x000fe20000010137 */
[----:B------:R-:W-:Y:S02]  /*43b0*/  I2FP.F32.S32 R17, R17 ;  /* 0x0000001100117245 */ /* 0x000fe40000201400 */
[----:B------:R-:W-:-:S02]  /*43c0*/  I2FP.F32.S32 R16, R16 ;  /* 0x0000001000107245 */ /* 0x000fc40000201400 */
        /* <DEDUP_REMOVED lines=18> */
[----:B------:R-:W-:Y:S02]  /*44f0*/  FSEL R14, R14, -INF , !P0 ;  /* 0xff8000000e0e7808 */ /* 0x000fe40004000000 */
        /* <DEDUP_REMOVED lines=8> */
[----:B------:R-:W-:Y:S02]  /*4580*/  FSEL R49, R49, -INF , !P3 ;  /* 0xff80000031317808 */ /* 0x000fe40005800000 */
[----:B------:R-:W-:Y:S02]  /*4590*/  I2FP.F32.S32 R27, R27 ;  /* 0x0000001b001b7245 */ /* 0x000fe40000201400 */
[----:B------:R-:W-:-:S02]  /*45a0*/  ISETP.GE.AND P3, PT, R44, R28, PT ;  /* 0x0000001c2c00720c */ /* 0x000fc40003f66270 */
[----:B------:R-:W-:Y:S01]  /*45b0*/  IABS R13, R13 ;  /* 0x0000000d000d7213 */ /* 0x000fe20000000000 */
[C---:B------:R-:W-:Y:S01]  /*45c0*/  FFMA.FTZ R66, -R0.reuse, R27, R66 ;  /* 0x0000001b00427223 */ /* 0x040fe20000010142 */
        /* <DEDUP_REMOVED lines=9> */
[----:B------:R-:W-:Y:S01]  /*4660*/  IABS R24, R24 ;  /* 0x0000001800187213 */ /* 0x000fe20000000000 */
[----:B------:R-:W-:-:S02]  /*4670*/  VIADD R43, R22, 0x39 ;  /* 0x00000039162b7836 */ /* 0x000fc40000000000 */
[C---:B------:R-:W-:Y:S01]  /*4680*/  FFMA.FTZ R71, -R0.reuse, R13, R71 ;  /* 0x0000000d00477223 */ /* 0x040fe20000010147 */
[----:B------:R-:W-:Y:S01]  /*4690*/  FFMA.FTZ R58, -R0, R12, R72 ;  /* 0x0000000c003a7223 */ /* 0x000fe20000010148 */
[----:B------:R-:W-:Y:S01]  /*46a0*/  I2FP.F32.S32 R24, R24 ;  /* 0x0000001800187245 */ /* 0x000fe20000201400 */
[----:B------:R-:W-:Y:S01]  /*46b0*/  VIADD R34, R22, 0x49 ;  /* 0x0000004916227836 */ /* 0x000fe20000000000 */
[----:B------:R-:W-:Y:S02]  /*46c0*/  FSEL R13, R65, -INF , !P2 ;  /* 0xff800000410d7808 */ /* 0x000fe40005000000 */
[----:B------:R-:W-:Y:S01]  /*46d0*/  FSEL R48, R48, -INF , !P2 ;  /* 0xff80000030307808 */ /* 0x000fe20005000000 */
[----:B------:R-:W-:Y:S01]  /*46e0*/  FFMA.FTZ R56, -R0, R24, R70 ;  /* 0x0000001800387223 */ /* 0x000fe20000010146 */
[----:B------:R-:W-:Y:S01]  /*46f0*/  FSEL R12, R66, -INF , !P5 ;  /* 0xff800000420c7808 */ /* 0x000fe20006800000 */
[----:B------:R-:W-:Y:S01]  /*4700*/  VIADD R24, R22, 0x30 ;  /* 0x0000003016187836 */ /* 0x000fe20000000000 */
[-C--:B------:R-:W-:Y:S01]  /*4710*/  ISETP.GE.AND P2, PT, R43, R28.reuse, PT ;  /* 0x0000001c2b00720c */ /* 0x080fe20003f46270 */
[C---:B------:R-:W-:Y:S01]  /*4720*/  IMAD.IADD R43, R41.reuse, 0x1, -R43 ;  /* 0x00000001292b7824 */ /* 0x040fe200078e0a2b */
[----:B------:R-:W-:Y:S01]  /*4730*/  FSEL R66, R44, -INF , !P5 ;  /* 0xff8000002c427808 */ /* 0x000fe20006800000 */
[--C-:B------:R-:W-:Y:S01]  /*4740*/  IMAD.IADD R138, R40, 0x1, -R34.reuse ;  /* 0x00000001288a7824 */ /* 0x100fe200078e0a22 */
[----:B------:R-:W-:Y:S01]  /*4750*/  ISETP.GE.AND P5, PT, R54, R28, PT ;  /* 0x0000001c3600720c */ /* 0x000fe20003fa6270 */
[----:B------:R-:W-:Y:S01]  /*4760*/  VIADD R60, R22, 0x41 ;  /* 0x00000041163c7836 */ /* 0x000fe20000000000 */
[C---:B------:R-:W-:Y:S01]  /*4770*/  IADD3 R44, PT, PT, R41.reuse, -R54, RZ ;  /* 0x80000036292c7210 */ /* 0x040fe20007ffe0ff */
[C---:B------:R-:W-:Y:S01]  /*4780*/  IMAD.IADD R54, R41.reuse, 0x1, -R34 ;  /* 0x0000000129367824 */ /* 0x040fe200078e0a22 */
[----:B------:R-:W-:Y:S01]  /*4790*/  IABS R55, R43 ;  /* 0x0000002b00377213 */ /* 0x000fe20000000000 */
[----:B------:R-:W-:Y:S01]  /*47a0*/  IMAD.IADD R27, R41, 0x1, -R24 ;  /* 0x00000001291b7824 */ /* 0x000fe200078e0a18 */
[----:B------:R-:W-:-:S02]  /*47b0*/  FSEL R56, R56, -INF , !P0 ;  /* 0xff80000038387808 */ /* 0x000fc40004000000 */
[----:B------:R-:W-:Y:S01]  /*47c0*/  IABS R43, R54 ;  /* 0x00000036002b7213 */ /* 0x000fe20000000000 */
[----:B------:R-:W-:Y:S01]  /*47d0*/  IMAD.IADD R54, R40, 0x1, -R24 ;  /* 0x0000000128367824 */ /* 0x000fe200078e0a18 */
[----:B------:R-:W-:Y:S02]  /*47e0*/  FSEL R58, R58, -INF , !P0 ;  /* 0xff8000003a3a7808 */ /* 0x000fe40004000000 */
[----:B------:R-:W-:Y:S02]  /*47f0*/  ISETP.GE.AND P0, PT, R34, R28, PT ;  /* 0x0000001c2200720c */ /* 0x000fe40003f06270 */
[----:B------:R-:W-:Y:S02]  /*4800*/  IABS R34, R54 ;  /* 0x0000003600227213 */ /* 0x000fe40000000000 */
[----:B------:R-:W-:Y:S02]  /*4810*/  IABS R138, R138 ;  /* 0x0000008a008a7213 */ /* 0x000fe40000000000 */
[----:B------:R-:W-:-:S02]  /*4820*/  I2FP.F32.S32 R34, R34 ;  /* 0x0000002200227245 */ /* 0x000fc40000201400 */
[----:B------:R-:W-:Y:S02]  /*4830*/  I2FP.F32.S32 R43, R43 ;  /* 0x0000002b002b7245 */ /* 0x000fe40000201400 */
[----:B------:R-:W-:Y:S01]  /*4840*/  I2FP.F32.S32 R138, R138 ;  /* 0x0000008a008a7245 */ /* 0x000fe20000201400 */
[----:B------:R-:W-:Y:S01]  /*4850*/  FFMA.FTZ R76, -R0, R34, R76 ;  /* 0x00000022004c7223 */ /* 0x000fe2000001014c */
[----:B------:R-:W-:Y:S01]  /*4860*/  VIADD R22, R22, 0x48 ;  /* 0x0000004816167836 */ /* 0x000fe20000000000 */
[----:B------:R-:W2:Y:S01]  /*4870*/  LD.E R34, desc[UR4][R2.64+0xdc] ;  /* 0x0000dc0402227980 */ /* 0x000ea2000c101900 */
[C---:B------:R-:W-:Y:S01]  /*4880*/  FFMA.FTZ R90, -R0.reuse, R43, R90 ;  /* 0x0000002b005a7223 */ /* 0x040fe2000001015a */
[----:B------:R-:W-:Y:S01]  /*4890*/  FFMA.FTZ R138, -R0, R138, R93 ;  /* 0x0000008a008a7223 */ /* 0x000fe2000001015d */
[----:B------:R-:W-:Y:S02]  /*48a0*/  IABS R44, R44 ;  /* 0x0000002c002c7213 */ /* 0x000fe40000000000 */
[----:B------:R-:W-:-:S02]  /*48b0*/  IABS R27, R27 ;  /* 0x0000001b001b7213 */ /* 0x000fc40000000000 */
[----:B------:R-:W-:Y:S02]  /*48c0*/  FSEL R123, R90, -INF , !P0 ;  /* 0xff8000005a7b7808 */ /* 0x000fe40004000000 */
[----:B------:R-:W-:Y:S02]  /*48d0*/  FSEL R138, R138, -INF , !P0 ;  /* 0xff8000008a8a7808 */ /* 0x000fe40004000000 */
[----:B------:R-:W-:Y:S01]  /*48e0*/  ISETP.GE.AND P0, PT, R22, R28, PT ;  /* 0x0000001c1600720c */ /* 0x000fe20003f06270 */
[C---:B------:R-:W-:Y:S01]  /*48f0*/  IMAD.IADD R22, R41.reuse, 0x1, -R22 ;  /* 0x0000000129167824 */ /* 0x040fe200078e0a16 */
[----:B------:R-:W-:Y:S01]  /*4900*/  I2FP.F32.S32 R44, R44 ;  /* 0x0000002c002c7245 */ /* 0x000fe20000201400 */
[----:B------:R-:W-:Y:S01]  /*4910*/  VIADD R43, R42, 0x58 ;  /* 0x000000582a2b7836 */ /* 0x000fe20000000000 */
[----:B------:R-:W-:Y:S02]  /*4920*/  I2FP.F32.S32 R27, R27 ;  /* 0x0000001b001b7245 */ /* 0x000fe40000201400 */
[----:B------:R-:W-:Y:S01]  /*4930*/  IABS R22, R22 ;  /* 0x0000001600167213 */ /* 0x000fe20000000000 */
[----:B------:R-:W-:-:S02]  /*4940*/  IMAD.IADD R54, R41, 0x1, -R43 ;  /* 0x0000000129367824 */ /* 0x000fc400078e0a2b */
[C---:B------:R-:W-:Y:S01]  /*4950*/  FFMA.FTZ R81, -R0.reuse, R44, R81 ;  /* 0x0000002c00517223 */ /* 0x040fe20000010151 */
[C---:B------:R-:W-:Y:S01]  /*4960*/  FFMA.FTZ R27, -R0.reuse, R27, R73 ;  /* 0x0000001b001b7223 */ /* 0x040fe20000010149 */
[----:B------:R-:W-:Y:S02]  /*4970*/  I2FP.F32.S32 R22, R22 ;  /* 0x0000001600167245 */ /* 0x000fe40000201400 */
[----:B------:R-:W-:Y:S02]  /*4980*/  IABS R54, R54 ;  /* 0x0000003600367213 */ /* 0x000fe40000000000 */
[----:B------:R-:W-:Y:S01]  /*4990*/  FSEL R57, R57, -INF , !P4 ;  /* 0xff80000039397808 */ /* 0x000fe20006000000 */
[----:B------:R-:W-:Y:S01]  /*49a0*/  FFMA.FTZ R85, -R0, R22, R85 ;  /* 0x0000001600557223 */ /* 0x000fe20000010155 */
[----:B------:R-:W-:Y:S01]  /*49b0*/  VIADD R22, R23, 0xffffffff ;  /* 0xffffffff17167836 */ /* 0x000fe20000000000 */
[----:B------:R-:W-:Y:S02]  /*49c0*/  I2FP.F32.S32 R54, R54 ;  /* 0x0000003600367245 */ /* 0x000fe40000201400 */
[----:B------:R-:W-:Y:S01]  /*49d0*/  FSEL R65, R71, -INF , !P4 ;  /* 0xff80000047417808 */ /* 0x000fe20006000000 */
[----:B------:R-:W-:Y:S01]  /*49e0*/  IMAD R64, R22, 0x80, R31 ;  /* 0x0000008016407824 */ /* 0x000fe200078e021f */
[----:B------:R-:W-:Y:S01]  /*49f0*/  ISETP.GE.AND P4, PT, R24, R28, PT ;  /* 0x0000001c1800720c */ /* 0x000fe20003f86270 */
[----:B------:R-:W-:Y:S01]  /*4a00*/  FFMA.FTZ R95, -R0, R54, R95 ;  /* 0x00000036005f7223 */ /* 0x000fe2000001015f */
[----:B------:R-:W-:-:S02]  /*4a10*/  VIADD R54, R42, 0x61 ;  /* 0x000000612a367836 */ /* 0x000fc40000000000 */
[C---:B------:R-:W-:Y:S02]  /*4a20*/  VIADD R68, R64.reuse, 0x40 ;  /* 0x0000004040447836 */ /* 0x040fe40000000000 */
[----:B------:R-:W-:Y:S02]  /*4a30*/  VIADD R67, R64, 0x41 ;  /* 0x0000004140437836 */ /* 0x000fe40000000000 */
[----:B------:R-:W-:Y:S02]  /*4a40*/  VIADD R44, R42, 0x51 ;  /* 0x000000512a2c7836 */ /* 0x000fe40000000000 */
[C---:B------:R-:W-:Y:S02]  /*4a50*/  IMAD.IADD R68, R40.reuse, 0x1, -R68 ;  /* 0x0000000128447824 */ /* 0x040fe400078e0a44 */
[C---:B------:R-:W-:Y:S02]  /*4a60*/  IMAD.IADD R70, R41.reuse, 0x1, -R54 ;  /* 0x0000000129467824 */ /* 0x040fe400078e0a36 */
[----:B------:R-:W-:Y:S01]  /*4a70*/  IMAD.IADD R67, R40, 0x1, -R67 ;  /* 0x0000000128437824 */ /* 0x000fe200078e0a43 */
[----:B------:R-:W-:Y:S01]  /*4a80*/  IABS R68, R68 ;  /* 0x0000004400447213 */ /* 0x000fe20000000000 */
[----:B------:R-:W-:Y:S01]  /*4a90*/  IMAD.IADD R140, R41, 0x1, -R44 ;  /* 0x00000001298c7824 */ /* 0x000fe200078e0a2c */
[----:B------:R-:W-:Y:S01]  /*4aa0*/  IABS R70, R70 ;  /* 0x0000004600467213 */ /* 0x000fe20000000000 */
[----:B------:R-:W-:Y:S01]  /*4ab0*/  VIADD R63, R42, 0x50 ;  /* 0x000000502a3f7836 */ /* 0x000fe20000000000 */
[----:B------:R-:W-:Y:S01]  /*4ac0*/  IABS R67, R67 ;  /* 0x0000004300437213 */ /* 0x000fe20000000000 */
[----:B------:R-:W-:Y:S01]  /*4ad0*/  IMAD.MOV.U32 R24, RZ, RZ, R55 ;  /* 0x000000ffff187224 */ /* 0x000fe200078e0037 */
[----:B------:R-:W-:-:S02]  /*4ae0*/  IABS R140, R140 ;  /* 0x0000008c008c7213 */ /* 0x000fc40000000000 */
[----:B------:R-:W-:Y:S02]  /*4af0*/  I2FP.F32.S32 R68, R68 ;  /* 0x0000004400447245 */ /* 0x000fe40000201400 */
[----:B------:R-:W-:Y:S02]  /*4b00*/  I2FP.F32.S32 R70, R70 ;  /* 0x0000004600467245 */ /* 0x000fe40000201400 */
[----:B------:R-:W-:Y:S01]  /*4b10*/  I2FP.F32.S32 R67, R67 ;  /* 0x0000004300437245 */ /* 0x000fe20000201400 */
[----:B------:R-:W-:Y:S01]  /*4b20*/  FFMA.FTZ R83, -R0, R68, R83 ;  /* 0x0000004400537223 */ /* 0x000fe20000010153 */
[----:B------:R-:W-:Y:S02]  /*4b30*/  FSEL R27, R27, -INF , !P4 ;  /* 0xff8000001b1b7808 */ /* 0x000fe40006000000 */
[----:B------:R-:W-:Y:S02]  /*4b40*/  FSEL R93, R76, -INF , !P4 ;  /* 0xff8000004c5d7808 */ /* 0x000fe40006000000 */
[----:B------:R-:W-:Y:S01]  /*4b50*/  I2FP.F32.S32 R140, R140 ;  /* 0x0000008c008c7245 */ /* 0x000fe20000201400 */
[----:B------:R-:W-:Y:S01]  /*4b60*/  FFMA.FTZ R98, -R0, R70, R98 ;  /* 0x0000004600627223 */ /* 0x000fe20000010162 */
[----:B------:R-:W-:Y:S01]  /*4b70*/  ISETP.GE.AND P4, PT, R60, R28, PT ;  /* 0x0000001c3c00720c */ /* 0x000fe20003f86270 */
[----:B------:R-:W-:-:S02]  /*4b80*/  IMAD.IADD R60, R41, 0x1, -R60 ;  /* 0x00000001293c7824 */ /* 0x000fc400078e0a3c */
[----:B------:R-:W-:Y:S01]  /*4b90*/  FFMA.FTZ R84, -R0, R67, R84 ;  /* 0x0000004300547223 */ /* 0x000fe20000010154 */
[C---:B------:R-:W-:Y:S01]  /*4ba0*/  VIADD R70, R64.reuse, 0x38 ;  /* 0x0000003840467836 */ /* 0x040fe20000000000 */
[----:B------:R-:W-:Y:S01]  /*4bb0*/  FSEL R25, R25, -INF , !P3 ;  /* 0xff80000019197808 */ /* 0x000fe20005800000 */
[C---:B------:R-:W-:Y:S01]  /*4bc0*/  VIADD R68, R64.reuse, 0x39 ;  /* 0x0000003940447836 */ /* 0x040fe20000000000 */
[----:B------:R-:W-:Y:S01]  /*4bd0*/  I2FP.F32.S32 R24, R24 ;  /* 0x0000001800187245 */ /* 0x000fe20000201400 */
[----:B------:R-:W-:Y:S02]  /*4be0*/  VIADD R67, R64, 0x31 ;  /* 0x0000003140437836 */ /* 0x000fe40000000000 */
[----:B------:R-:W-:Y:S01]  /*4bf0*/  FFMA.FTZ R140, -R0, R140, R94 ;  /* 0x0000008c008c7223 */ /* 0x000fe2000001015e */
[--C-:B------:R-:W-:Y:S02]  /*4c00*/  IMAD.IADD R55, R41, 0x1, -R63.reuse ;  /* 0x0000000129377824 */ /* 0x100fe400078e0a3f */
[----:B------:R-:W-:Y:S01]  /*4c10*/  VIADD R64, R64, 0x48 ;  /* 0x0000004840407836 */ /* 0x000fe20000000000 */
[----:B------:R-:W-:Y:S01]  /*4c20*/  FSEL R94, R81, -INF , !P5 ;  /* 0xff800000515e7808 */ /* 0x000fe20006800000 */
[C---:B------:R-:W-:Y:S01]  /*4c30*/  IMAD.IADD R70, R40.reuse, 0x1, -R70 ;  /* 0x0000000128467824 */ /* 0x040fe200078e0a46 */
[----:B------:R-:W-:Y:S01]  /*4c40*/  FSEL R105, R83, -INF , !P5 ;  /* 0xff80000053697808 */ /* 0x000fe20006800000 */
[C---:B------:R-:W-:Y:S01]  /*4c50*/  IMAD.IADD R64, R40.reuse, 0x1, -R64 ;  /* 0x0000000128407824 */ /* 0x040fe200078e0a40 */
[----:B------:R-:W-:Y:S01]  /*4c60*/  IABS R60, R60 ;  /* 0x0000003c003c7213 */ /* 0x000fe20000000000 */
[C---:B------:R-:W-:Y:S01]  /*4c70*/  IMAD.IADD R68, R40.reuse, 0x1, -R68 ;  /* 0x0000000128447824 */ /* 0x040fe200078e0a44 */
[----:B------:R-:W-:Y:S01]  /*4c80*/  ISETP.GE.AND P5, PT, R63, R28, PT ;  /* 0x0000001c3f00720c */ /* 0x000fe20003fa6270 */
[C---:B------:R-:W-:Y:S01]  /*4c90*/  IMAD.IADD R63, R40.reuse, 0x1, -R63 ;  /* 0x00000001283f7824 */ /* 0x040fe200078e0a3f */
[----:B------:R-:W-:Y:S01]  /*4ca0*/  IABS R55, R55 ;  /* 0x0000003700377213 */ /* 0x000fe20000000000 */
[----:B------:R-:W-:Y:S01]  /*4cb0*/  IMAD.IADD R133, R40, 0x1, -R43 ;  /* 0x0000000128857824 */ /* 0x000fe200078e0a2b */
[----:B------:R-:W-:Y:S01]  /*4cc0*/  I2FP.F32.S32 R60, R60 ;  /* 0x0000003c003c7245 */ /* 0x000fe20000201400 */
[----:B------:R-:W-:Y:S01]  /*4cd0*/  FFMA.FTZ R24, -R0, R24, R80 ;  /* 0x0000001800187223 */ /* 0x000fe20000010150 */
[----:B------:R-:W-:-:S02]  /*4ce0*/  IABS R70, R70 ;  /* 0x0000004600467213 */ /* 0x000fc40000000000 */
[----:B------:R-:W-:Y:S02]  /*4cf0*/  I2FP.F32.S32 R55, R55 ;  /* 0x0000003700377245 */ /* 0x000fe40000201400 */
[----:B------:R-:W-:Y:S02]  /*4d00*/  IABS R64, R64 ;  /* 0x0000004000407213 */ /* 0x000fe40000000000 */
[----:B------:R-:W-:Y:S01]  /*4d10*/  IABS R63, R63 ;  /* 0x0000003f003f7213 */ /* 0x000fe20000000000 */
[C---:B------:R-:W-:Y:S01]  /*4d20*/  FFMA.FTZ R82, -R0.reuse, R60, R82 ;  /* 0x0000003c00527223 */ /* 0x040fe20000010152 */
[----:B------:R-:W-:Y:S01]  /*4d30*/  I2FP.F32.S32 R70, R70 ;  /* 0x0000004600467245 */ /* 0x000fe20000201400 */
[----:B------:R-:W-:Y:S01]  /*4d40*/  FFMA.FTZ R91, -R0, R55, R91 ;  /* 0x00000037005b7223 */ /* 0x000fe2000001015b */
[----:B------:R-:W-:Y:S01]  /*4d50*/  I2FP.F32.S32 R64, R64 ;  /* 0x0000004000407245 */ /* 0x000fe20000201400 */
[C---:B------:R-:W-:Y:S01]  /*4d60*/  VIADD R60, R42.reuse, 0x59 ;  /* 0x000000592a3c7836 */ /* 0x040fe20000000000 */
[----:B------:R-:W-:Y:S01]  /*4d70*/  I2FP.F32.S32 R63, R63 ;  /* 0x0000003f003f7245 */ /* 0x000fe20000201400 */
[----:B------:R-:W-:-:S02]  /*4d80*/  VIADD R55, R42, 0x60 ;  /* 0x000000602a377836 */ /* 0x000fc40000000000 */
[----:B------:R-:W-:Y:S01]  /*4d90*/  FFMA.FTZ R77, -R0, R70, R77 ;  /* 0x00000046004d7223 */ /* 0x000fe2000001014d */
[----:B------:R-:W-:Y:S01]  /*4da0*/  IMAD.IADD R67, R40, 0x1, -R67 ;  /* 0x0000000128437824 */ /* 0x000fe200078e0a43 */
[----:B------:R-:W-:Y:S01]  /*4db0*/  FSEL R124, R82, -INF , !P4 ;  /* 0xff800000527c7808 */ /* 0x000fe20006000000 */
[----:B------:R-:W-:Y:S01]  /*4dc0*/  FFMA.FTZ R88, -R0, R64, R88 ;  /* 0x0000004000587223 */ /* 0x000fe20000010158 */
[----:B------:R-:W-:Y:S01]  /*4dd0*/  FSEL R142, R84, -INF , !P4 ;  /* 0xff800000548e7808 */ /* 0x000fe20006000000 */
[----:B------:R-:W-:Y:S01]  /*4de0*/  FFMA.FTZ R92, -R0, R63, R92 ;  /* 0x0000003f005c7223 */ /* 0x000fe2000001015c */
[----:B------:R-:W-:Y:S01]  /*4df0*/  ISETP.GE.AND P4, PT, R44, R28, PT ;  /* 0x0000001c2c00720c */ /* 0x000fe20003f86270 */
[C---:B------:R-:W-:Y:S02]  /*4e00*/  IMAD.IADD R132, R40.reuse, 0x1, -R60 ;  /* 0x0000000128847824 */ /* 0x040fe400078e0a3c */
[C---:B------:R-:W-:Y:S02]  /*4e10*/  IMAD.IADD R44, R40.reuse, 0x1, -R44 ;  /* 0x00000001282c7824 */ /* 0x040fe400078e0a2c */
[----:B------:R-:W-:-:S02]  /*4e20*/  IMAD.IADD R64, R40, 0x1, -R55 ;  /* 0x0000000128407824 */ /* 0x000fc400078e0a37 */
[----:B------:R-:W-:Y:S01]  /*4e30*/  IMAD.IADD R63, R40, 0x1, -R54 ;  /* 0x00000001283f7824 */ /* 0x000fe200078e0a36 */
[----:B------:R-:W-:Y:S02]  /*4e40*/  IABS R68, R68 ;  /* 0x0000004400447213 */ /* 0x000fe40000000000 */
[----:B------:R-:W-:Y:S02]  /*4e50*/  IABS R67, R67 ;  /* 0x0000004300437213 */ /* 0x000fe40000000000 */
[----:B------:R-:W-:Y:S02]  /*4e60*/  FSEL R130, R77, -INF , !P3 ;  /* 0xff8000004d827808 */ /* 0x000fe40005800000 */
[----:B------:R-:W-:Y:S02]  /*4e70*/  ISETP.GE.AND P3, PT, R43, R28, PT ;  /* 0x0000001c2b00720c */ /* 0x000fe40003f66270 */
[----:B------:R-:W-:Y:S02]  /*4e80*/  IABS R132, R132 ;  /* 0x0000008400847213 */ /* 0x000fe40000000000 */
[----:B------:R-:W-:-:S02]  /*4e90*/  IABS R43, R44 ;  /* 0x0000002c002b7213 */ /* 0x000fc40000000000 */
[----:B------:R-:W-:Y:S02]  /*4ea0*/  IABS R133, R133 ;  /* 0x0000008500857213 */ /* 0x000fe40000000000 */
[----:B------:R-:W-:Y:S02]  /*4eb0*/  IABS R64, R64 ;  /* 0x0000004000407213 */ /* 0x000fe40000000000 */
[----:B------:R-:W-:Y:S01]  /*4ec0*/  IABS R63, R63 ;  /* 0x0000003f003f7213 */ /* 0x000fe20000000000 */
[C---:B------:R-:W-:Y:S01]  /*4ed0*/  IMAD.IADD R72, R41.reuse, 0x1, -R60 ;  /* 0x0000000129487824 */ /* 0x040fe200078e0a3c */
[----:B------:R-:W-:Y:S02]  /*4ee0*/  I2FP.F32.S32 R68, R68 ;  /* 0x0000004400447245 */ /* 0x000fe40000201400 */
[----:B------:R-:W-:Y:S02]  /*4ef0*/  I2FP.F32.S32 R67, R67 ;  /* 0x0000004300437245 */ /* 0x000fe40000201400 */
[----:B------:R-:W-:-:S02]  /*4f00*/  IADD3 R71, PT, PT, R41, -R55, RZ ;  /* 0x8000003729477210 */ /* 0x000fc40007ffe0ff */
[----:B------:R-:W-:Y:S02]  /*4f10*/  I2FP.F32.S32 R132, R132 ;  /* 0x0000008400847245 */ /* 0x000fe40000201400 */
[----:B------:R-:W-:Y:S02]  /*4f20*/  I2FP.F32.S32 R43, R43 ;  /* 0x0000002b002b7245 */ /* 0x000fe40000201400 */
[----:B------:R-:W-:Y:S02]  /*4f30*/  I2FP.F32.S32 R133, R133 ;  /* 0x0000008500857245 */ /* 0x000fe40000201400 */
[----:B------:R-:W-:Y:S02]  /*4f40*/  I2FP.F32.S32 R64, R64 ;  /* 0x0000004000407245 */ /* 0x000fe40000201400 */
[----:B------:R-:W-:Y:S01]  /*4f50*/  I2FP.F32.S32 R63, R63 ;  /* 0x0000003f003f7245 */ /* 0x000fe20000201400 */
[C---:B------:R-:W-:Y:S01]  /*4f60*/  FFMA.FTZ R78, -R0.reuse, R68, R78 ;  /* 0x00000044004e7223 */ /* 0x040fe2000001014e */
[----:B------:R-:W-:Y:S01]  /*4f70*/  IABS R72, R72 ;  /* 0x0000004800487213 */ /* 0x000fe20000000000 */
[C---:B------:R-:W-:Y:S01]  /*4f80*/  FFMA.FTZ R74, -R0.reuse, R67, R74 ;  /* 0x00000043004a7223 */ /* 0x040fe2000001014a */
[----:B------:R-:W-:Y:S01]  /*4f90*/  IABS R71, R71 ;  /* 0x0000004700477213 */ /* 0x000fe20000000000 */
[C---:B------:R-:W-:Y:S01]  /*4fa0*/  FFMA.FTZ R132, -R0.reuse, R132, R5 ;  /* 0x0000008400847223 */ /* 0x040fe20000010105 */
[C---:B------:R-:W-:Y:S01]  /*4fb0*/  FFMA.FTZ R89, -R0.reuse, R43, R89 ;  /* 0x0000002b00597223 */ /* 0x040fe20000010159 */
[C---:B------:R-:W-:Y:S01]  /*4fc0*/  FFMA.FTZ R133, -R0.reuse, R133, R4 ;  /* 0x0000008500857223 */ /* 0x040fe20000010104 */
[C---:B------:R-:W-:Y:S01]  /*4fd0*/  FFMA.FTZ R64, -R0.reuse, R64, R7 ;  /* 0x0000004000407223 */ /* 0x040fe20000010107 */
[----:B------:R-:W-:Y:S01]  /*4fe0*/  FFMA.FTZ R63, -R0, R63, R8 ;  /* 0x0000003f003f7223 */ /* 0x000fe20000010108 */
[C---:B------:R-:W-:Y:S01]  /*4ff0*/  IADD3 R5, PT, PT, R42.reuse, 0x71, RZ ;  /* 0x000000712a057810 */ /* 0x040fe20007ffe0ff */
[C---:B------:R-:W-:Y:S01]  /*5000*/  VIADD R43, R42.reuse, 0x68 ;  /* 0x000000682a2b7836 */ /* 0x040fe20000000000 */
[----:B------:R-:W-:Y:S01]  /*5010*/  I2FP.F32.S32 R72, R72 ;  /* 0x0000004800487245 */ /* 0x000fe20000201400 */
[C---:B------:R-:W-:Y:S01]  /*5020*/  VIADD R8, R42.reuse, 0x69 ;  /* 0x000000692a087836 */ /* 0x040fe20000000000 */
[----:B------:R-:W-:Y:S01]  /*5030*/  I2FP.F32.S32 R71, R71 ;  /* 0x0000004700477245 */ /* 0x000fe20000201400 */
[----:B------:R-:W-:-:S02]  /*5040*/  VIADD R7, R42, 0x70 ;  /* 0x000000702a077836 */ /* 0x000fc40000000000 */
[----:B------:R-:W-:Y:S01]  /*5050*/  VIADD R4, R42, 0x78 ;  /* 0x000000782a047836 */ /* 0x000fe20000000000 */
[----:B------:R-:W-:Y:S01]  /*5060*/  FSEL R24, R24, -INF , !P2 ;  /* 0xff80000018187808 */ /* 0x000fe20005000000 */
[----:B------:R-:W-:Y:S01]  /*5070*/  VIADD R42, R42, 0x79 ;  /* 0x000000792a2a7836 */ /* 0x000fe20000000000 */
[----:B------:R-:W-:Y:S02]  /*5080*/  FSEL R125, R78, -INF , !P2 ;  /* 0xff8000004e7d7808 */ /* 0x000fe40005000000 */
[----:B------:R-:W-:Y:S02]  /*5090*/  FSEL R26, R26, -INF , !P1 ;  /* 0xff8000001a1a7808 */ /* 0x000fe40004800000 */
[----:B------:R-:W-:Y:S02]  /*50a0*/  FSEL R104, R74, -INF , !P1 ;  /* 0xff8000004a687808 */ /* 0x000fe40004800000 */
[----:B------:R-:W-:Y:S02]  /*50b0*/  FSEL R131, R85, -INF , !P0 ;  /* 0xff80000055837808 */ /* 0x000fe40004000000 */
[----:B------:R-:W-:Y:S01]  /*50c0*/  FSEL R139, R88, -INF , !P0 ;  /* 0xff800000588b7808 */ /* 0x000fe20004000000 */
[C---:B------:R-:W-:Y:S01]  /*50d0*/  IMAD.IADD R67, R41.reuse, 0x1, -R43 ;  /* 0x0000000129437824 */ /* 0x040fe200078e0a2b */
[-C--:B------:R-:W-:Y:S01]  /*50e0*/  ISETP.GE.AND P2, PT, R60, R28.reuse, PT ;  /* 0x0000001c3c00720c */ /* 0x080fe20003f46270 */
[----:B------:R-:W-:Y:S01]  /*50f0*/  IMAD.IADD R60, R41, 0x1, -R8 ;  /* 0x00000001293c7824 */ /* 0x000fe200078e0a08 */
[-C--:B------:R-:W-:Y:S01]  /*5100*/  ISETP.GE.AND P1, PT, R55, R28.reuse, PT ;  /* 0x0000001c3700720c */ /* 0x080fe20003f26270 */
[C---:B------:R-:W-:Y:S01]  /*5110*/  IMAD.IADD R55, R41.reuse, 0x1, -R7 ;  /* 0x0000000129377824 */ /* 0x040fe200078e0a07 */
[----:B------:R-:W-:Y:S01]  /*5120*/  ISETP.GE.AND P0, PT, R54, R28, PT ;  /* 0x0000001c3600720c */ /* 0x000fe20003f06270 */
[----:B------:R-:W-:-:S02]  /*5130*/  IMAD.IADD R54, R41, 0x1, -R5 ;  /* 0x0000000129367824 */ /* 0x000fc400078e0a05 */
[C---:B------:R-:W-:Y:S02]  /*5140*/  IMAD.IADD R44, R41.reuse, 0x1, -R4 ;  /* 0x00000001292c7824 */ /* 0x040fe400078e0a04 */
[C---:B------:R-:W-:Y:S01]  /*5150*/  FFMA.FTZ R96, -R0.reuse, R72, R96 ;  /* 0x0000004800607223 */ /* 0x040fe20000010160 */
[----:B------:R-:W-:Y:S02]  /*5160*/  IMAD.IADD R41, R41, 0x1, -R42 ;  /* 0x0000000129297824 */ /* 0x000fe400078e0a2a */
[----:B------:R-:W-:Y:S01]  /*5170*/  FFMA.FTZ R97, -R0, R71, R97 ;  /* 0x0000004700617223 */ /* 0x000fe20000010161 */
[----:B------:R-:W-:Y:S02]  /*5180*/  FSEL R141, R91, -INF , !P5 ;  /* 0xff8000005b8d7808 */ /* 0x000fe40006800000 */
[----:B------:R-:W-:Y:S02]  /*5190*/  FSEL R135, R92, -INF , !P5 ;  /* 0xff8000005c877808 */ /* 0x000fe40006800000 */
[----:B------:R-:W-:-:S02]  /*51a0*/  IABS R41, R41 ;  /* 0x0000002900297213 */ /* 0x000fc40000000000 */
        /* <DEDUP_REMOVED lines=8> */
[-C--:B------:R-:W-:Y:S01]  /*5230*/  ISETP.GE.AND P5, PT, R43, R28.reuse, PT ;  /* 0x0000001c2b00720c */ /* 0x080fe20003fa6270 */
[----:B------:R-:W-:Y:S01]  /*5240*/  IMAD.IADD R43, R40, 0x1, -R43 ;  /* 0x00000001282b7824 */ /* 0x000fe200078e0a2b */
[-C--:B------:R-:W-:Y:S01]  /*5250*/  ISETP.GE.AND P4, PT, R8, R28.reuse, PT ;  /* 0x0000001c0800720c */ /* 0x080fe20003f86270 */
[C---:B------:R-:W-:Y:S01]  /*5260*/  IMAD.IADD R8, R40.reuse, 0x1, -R8 ;  /* 0x0000000128087824 */ /* 0x040fe200078e0a08 */
[-C--:B------:R-:W-:Y:S01]  /*5270*/  ISETP.GE.AND P3, PT, R7, R28.reuse, PT ;  /* 0x0000001c0700720c */ /* 0x080fe20003f66270 */
[C---:B------:R-:W-:Y:S01]  /*5280*/  IMAD.IADD R7, R40.reuse, 0x1, -R7 ;  /* 0x0000000128077824 */ /* 0x040fe200078e0a07 */
[-C--:B------:R-:W-:Y:S01]  /*5290*/  ISETP.GE.AND P2, PT, R5, R28.reuse, PT ;  /* 0x0000001c0500720c */ /* 0x080fe20003f46270 */
[----:B------:R-:W-:Y:S01]  /*52a0*/  IMAD.IADD R5, R40, 0x1, -R5 ;  /* 0x0000000128057824 */ /* 0x000fe200078e0a05 */
[----:B------:R-:W-:Y:S01]  /*52b0*/  ISETP.GE.AND P1, PT, R4, R28, PT ;  /* 0x0000001c0400720c */ /* 0x000fe20003f26270 */
[----:B------:R-:W-:Y:S01]  /*52c0*/  IMAD.IADD R4, R40, 0x1, -R4 ;  /* 0x0000000128047824 */ /* 0x000fe200078e0a04 */
[----:B------:R-:W-:Y:S01]  /*52d0*/  FSEL R92, R98, -INF , !P0 ;  /* 0xff800000625c7808 */ /* 0x000fe20004000000 */
[----:B------:R-:W-:Y:S01]  /*52e0*/  IMAD.IADD R40, R40, 0x1, -R42 ;  /* 0x0000000128287824 */ /* 0x000fe200078e0a2a */
[----:B------:R-:W-:-:S02]  /*52f0*/  FSEL R63, R63, -INF , !P0 ;  /* 0xff8000003f3f7808 */ /* 0x000fc40004000000 */
[----:B------:R-:W-:Y:S02]  /*5300*/  ISETP.GE.AND P0, PT, R42, R28, PT ;  /* 0x0000001c2a00720c */ /* 0x000fe40003f06270 */
        /* <DEDUP_REMOVED lines=14> */
[----:B------:R-:W-:-:S02]  /*53f0*/  FMNMX3.FTZ R42, R42, R26, R25, !PT ;  /* 0x0000001a2a2a7276 */ /* 0x000fc40007810019 */
[----:B------:R-:W-:Y:S02]  /*5400*/  FMNMX3.FTZ R41, R41, R58, R93, !PT ;  /* 0x0000003a29297276 */ /* 0x000fe4000781005d */
[----:B------:R-:W-:Y:S02]  /*5410*/  IABS R8, R8 ;  /* 0x0000000800087213 */ /* 0x000fe40000000000 */
[----:B------:R-:W-:Y:S02]  /*5420*/  I2FP.F32.S32 R7, R7 ;  /* 0x0000000700077245 */ /* 0x000fe40000201400 */
[----:B------:R-:W-:Y:S02]  /*5430*/  FMNMX3.FTZ R42, R42, R24, R94, !PT ;  /* 0x000000182a2a7276 */ /* 0x000fe4000781005e */
[----:B------:R-:W-:Y:S02]  /*5440*/  FMNMX3.FTZ R41, R41, R104, R130, !PT ;  /* 0x0000006829297276 */ /* 0x000fe40007810082 */
[----:B------:R-:W-:Y:S01]  /*5450*/  IABS R67, R67 ;  /* 0x0000004300437213 */ /* 0x000fe20000000000 */
[----:B------:R-:W-:Y:S01]  /*5460*/  FFMA.FTZ R35, -R0, R7, R35 ;  /* 0x0000000700237223 */ /* 0x000fe20000010123 */
[----:B------:R-:W-:-:S02]  /*5470*/  I2FP.F32.S32 R8, R8 ;  /* 0x0000000800087245 */ /* 0x000fc40000201400 */
[----:B------:R-:W-:Y:S02]  /*5480*/  FMNMX3.FTZ R42, R42, R124, R131, !PT ;  /* 0x0000007c2a2a7276 */ /* 0x000fe40007810083 */
[----:B------:R-:W-:Y:S02]  /*5490*/  IABS R5, R5 ;  /* 0x0000000500057213 */ /* 0x000fe40000000000 */
[----:B------:R-:W-:Y:S02]  /*54a0*/  FMNMX3.FTZ R7, R41, R125, R105, !PT ;  /* 0x0000007d29077276 */ /* 0x000fe40007810069 */
[----:B------:R-:W-:Y:S02]  /*54b0*/  IABS R60, R60 ;  /* 0x0000003c003c7213 */ /* 0x000fe40000000000 */
[----:B------:R-:W-:Y:S02]  /*54c0*/  IABS R55, R55 ;  /* 0x0000003700377213 */ /* 0x000fe40000000000 */
[----:B------:R-:W-:-:S02]  /*54d0*/  I2FP.F32.S32 R67, R67 ;  /* 0x0000004300437245 */ /* 0x000fc40000201400 */
[----:B------:R-:W-:Y:S01]  /*54e0*/  IABS R4, R4 ;  /* 0x0000000400047213 */ /* 0x000fe20000000000 */
[----:B------:R-:W-:Y:S01]  /*54f0*/  FFMA.FTZ R11, -R0, R8, R11 ;  /* 0x00000008000b7223 */ /* 0x000fe2000001010b */
[----:B------:R-:W-:Y:S02]  /*5500*/  IABS R43, R43 ;  /* 0x0000002b002b7213 */ /* 0x000fe40000000000 */
[----:B------:R-:W-:Y:S02]  /*5510*/  FMNMX3.FTZ R42, R42, R123, R141, !PT ;  /* 0x0000007b2a2a7276 */ /* 0x000fe4000781008d */
[----:B------:R-:W-:Y:S02]  /*5520*/  I2FP.F32.S32 R8, R5 ;  /* 0x0000000500087245 */ /* 0x000fe40000201400 */
[----:B------:R-:W-:Y:S01]  /*5530*/  FMNMX3.FTZ R7, R7, R142, R139, !PT ;  /* 0x0000008e07077276 */ /* 0x000fe2000781008b */
[----:B------:R-:W-:Y:S01]  /*5540*/  FFMA.FTZ R6, -R0, R67, R6 ;  /* 0x0000004300067223 */ /* 0x000fe20000010106 */
[----:B------:R-:W-:-:S02]  /*5550*/  IABS R54, R54 ;  /* 0x0000003600367213 */ /* 0x000fc40000000000 */
[----:B------:R-:W-:Y:S02]  /*5560*/  I2FP.F32.S32 R60, R60 ;  /* 0x0000003c003c7245 */ /* 0x000fe40000201400 */
[----:B------:R-:W-:Y:S02]  /*5570*/  I2FP.F32.S32 R55, R55 ;  /* 0x0000003700377245 */ /* 0x000fe40000201400 */
        /* <DEDUP_REMOVED lines=8> */
[C---:B------:R-:W-:Y:S01]  /*5600*/  FFMA.FTZ R32, -R0.reuse, R55, R32 ;  /* 0x0000003700207223 */ /* 0x040fe20000010120 */
[----:B------:R-:W-:Y:S01]  /*5610*/  I2FP.F32.S32 R44, R44 ;  /* 0x0000002c002c7245 */ /* 0x000fe20000201400 */
[C---:B------:R-:W-:Y:S01]  /*5620*/  FFMA.FTZ R36, -R0.reuse, R5, R39 ;  /* 0x0000000500247223 */ /* 0x040fe20000010127 */
[----:B------:R-:W-:Y:S01]  /*5630*/  FFMA.FTZ R10, -R0, R43, R10 ;  /* 0x0000002b000a7223 */ /* 0x000fe2000001010a */
[----:B------:R-:W-:-:S02]  /*5640*/  FSEL R91, R6, -INF , !P5 ;  /* 0xff800000065b7808 */ /* 0x000fc40006800000 */
[----:B------:R-:W-:Y:S02]  /*5650*/  FMNMX3.FTZ R5, R42, R136, R103, !PT ;  /* 0x000000882a057276 */ /* 0x000fe40007810067 */
[----:B------:R-:W-:Y:S01]  /*5660*/  FMNMX3.FTZ R7, R7, R134, R133, !PT ;  /* 0x0000008607077276 */ /* 0x000fe20007810085 */
[C---:B------:R-:W-:Y:S01]  /*5670*/  FFMA.FTZ R33, -R0.reuse, R54, R33 ;  /* 0x0000003600217223 */ /* 0x040fe20000010121 */
[----:B------:R-:W-:Y:S01]  /*5680*/  FFMA.FTZ R37, -R0, R44, R37 ;  /* 0x0000002c00257223 */ /* 0x000fe20000010125 */
[----:B------:R-:W-:Y:S02]  /*5690*/  IABS R8, R40 ;  /* 0x0000002800087213 */ /* 0x000fe40000000000 */
[----:B------:R-:W-:Y:S02]  /*56a0*/  FSEL R88, R9, -INF , !P4 ;  /* 0xff80000009587808 */ /* 0x000fe40006000000 */
[----:B------:R-:W-:Y:S02]  /*56b0*/  FSEL R44, R32, -INF , !P3 ;  /* 0xff800000202c7808 */ /* 0x000fe40005800000 */
[----:B------:R-:W-:-:S02]  /*56c0*/  FMNMX3.FTZ R5, R5, R92, R91, !PT ;  /* 0x0000005c05057276 */ /* 0x000fc4000781005b */
[----:B------:R-:W-:Y:S02]  /*56d0*/  FSEL R55, R10, -INF , !P5 ;  /* 0xff8000000a377808 */ /* 0x000fe40006800000 */
[----:B------:R-:W-:Y:S02]  /*56e0*/  FMNMX3.FTZ R7, R7, R132, R64, !PT ;  /* 0x0000008407077276 */ /* 0x000fe40007810040 */
[----:B------:R-:W-:Y:S02]  /*56f0*/  I2FP.F32.S32 R8, R8 ;  /* 0x0000000800087245 */ /* 0x000fe40000201400 */
[----:B------:R-:W-:Y:S02]  /*5700*/  FSEL R43, R33, -INF , !P2 ;  /* 0xff800000212b7808 */ /* 0x000fe40005000000 */
[----:B------:R-:W-:Y:S02]  /*5710*/  FSEL R42, R37, -INF , !P1 ;  /* 0xff800000252a7808 */ /* 0x000fe40004800000 */
[----:B------:R-:W-:-:S02]  /*5720*/  FMNMX3.FTZ R5, R5, R88, R44, !PT ;  /* 0x0000005805057276 */ /* 0x000fc4000781002c */
[----:B------:R-:W-:Y:S02]  /*5730*/  FSEL R41, R38, -INF , !P0 ;  /* 0xff80000026297808 */ /* 0x000fe40004000000 */
        /* <DEDUP_REMOVED lines=25> */
[----:B---3--:R-:W-:Y:S01]  /*58d0*/  FMNMX.FTZ R20, R5, R4, !PT ;  /* 0x0000000405147209 */ /* 0x008fe20007810000 */
[----:B------:R-:W-:-:S03]  /*58e0*/  VIADD R4, R39, 0x3000 ;  /* 0x0000300027047836 */ /* 0x000fc60000000000 */
[----:B------:R-:W-:Y:S01]  /*58f0*/  FSEL R40, R40, RZ, P0 ;  /* 0x000000ff28287208 */ /* 0x000fe20000000000 */
[----:B------:R-:W-:Y:S01]  /*5900*/  VIADD R32, R39, 0x3020 ;  /* 0x0000302027207836 */ /* 0x000fe20000000000 */
[----:B------:R-:W-:Y:S01]  /*5910*/  FSETP.NEU.FTZ.AND P0, PT, R20, -INF , PT ;  /* 0xff8000001400780b */ /* 0x000fe20003f1d000 */
[----:B------:R-:W-:Y:S01]  /*5920*/  FMUL.FTZ R33, R34, R20 ;  /* 0x0000001422217220 */ /* 0x000fe20000410000 */
[----:B------:R-:W-:Y:S02]  /*5930*/  @P6 VIADD R32, R4, 0xffffffe0 ;  /* 0xffffffe004206836 */ /* 0x000fe40000000000 */
[-CC-:B------:R-:W-:Y:S02]  /*5940*/  FFMA.FTZ R98, R62, R34.reuse, -R40.reuse ;  /* 0x000000223e627223 */ /* 0x180fe40000010828 */
[----:B------:R-:W-:Y:S01]  /*5950*/  FSEL R33, R33, RZ, P0 ;  /* 0x000000ff21217208 */ /* 0x000fe20000000000 */
[----:B------:R-:W1:Y:S01]  /*5960*/  LDSM.16.MT88.4 R4, [R32] ;  /* 0x000000002004783b */ /* 0x000e620000004200 */
[-CC-:B------:R-:W-:Y:S01]  /*5970*/  FFMA.FTZ R62, R59, R34.reuse, -R40.reuse ;  /* 0x000000223b3e7223 */ /* 0x180fe20000010828 */
[-CC-:B------:R-:W-:Y:S01]  /*5980*/  FFMA.FTZ R99, R69, R34.reuse, -R40.reuse ;  /* 0x0000002245637223 */ /* 0x180fe20000010828 */
[-CC-:B------:R-:W-:Y:S01]  /*5990*/  FFMA.FTZ R85, R61, R34.reuse, -R40.reuse ;  /* 0x000000223d557223 */ /* 0x180fe20000010828 */
[-CC-:B------:R-:W-:Y:S01]  /*59a0*/  FFMA.FTZ R96, R50, R34.reuse, -R33.reuse ;  /* 0x0000002232607223 */ /* 0x180fe20000010821 */
[-CC-:B------:R-:W-:Y:S01]  /*59b0*/  FFMA.FTZ R95, R46, R34.reuse, -R33.reuse ;  /* 0x000000222e5f7223 */ /* 0x180fe20000010821 */
[-CC-:B------:R-:W-:Y:S01]  /*59c0*/  FFMA.FTZ R67, R19, R34.reuse, -R33.reuse ;  /* 0x0000002213437223 */ /* 0x180fe20000010821 */
[-CC-:B------:R-:W-:Y:S01]  /*59d0*/  FFMA.FTZ R59, R49, R34.reuse, -R33.reuse ;  /* 0x00000022313b7223 */ /* 0x180fe20000010821 */
[----:B------:R-:W-:Y:S04]  /*59e0*/  MUFU.EX2 R99, R99 ;  /* 0x0000006300637308 */ /* 0x000fe80000000800 */
[----:B------:R-:W2:Y:S04]  /*59f0*/  MUFU.EX2 R98, R98 ;  /* 0x0000006200627308 */ /* 0x000ea80000000800 */
[----:B------:R-:W-:Y:S04]  /*5a00*/  MUFU.EX2 R85, R85 ;  /* 0x0000005500557308 */ /* 0x000fe80000000800 */
[----:B------:R-:W3:Y:S04]  /*5a10*/  MUFU.EX2 R62, R62 ;  /* 0x0000003e003e7308 */ /* 0x000ee80000000800 */
[----:B------:R-:W-:Y:S04]  /*5a20*/  MUFU.EX2 R96, R96 ;  /* 0x0000006000607308 */ /* 0x000fe80000000800 */
[----:B------:R-:W5:Y:S04]  /*5a30*/  MUFU.EX2 R95, R95 ;  /* 0x0000005f005f7308 */ /* 0x000f680000000800 */
[----:B------:R-:W-:Y:S04]  /*5a40*/  MUFU.EX2 R67, R67 ;  /* 0x0000004300437308 */ /* 0x000fe80000000800 */
[----:B------:R-:W4:Y:S01]  /*5a50*/  MUFU.EX2 R59, R59 ;  /* 0x0000003b003b7308 */ /* 0x000f220000000800 */
[-CC-:B------:R-:W-:Y:S01]  /*5a60*/  FFMA.FTZ R61, R53, R34.reuse, -R40.reuse ;  /* 0x00000022353d7223 */ /* 0x180fe20000010828 */
[-CC-:B------:R-:W-:Y:S01]  /*5a70*/  FFMA.FTZ R53, R51, R34.reuse, -R40.reuse ;  /* 0x0000002233357223 */ /* 0x180fe20000010828 */
[-CC-:B------:R-:W-:Y:S01]  /*5a80*/  FFMA.FTZ R51, R47, R34.reuse, -R40.reuse ;  /* 0x000000222f337223 */ /* 0x180fe20000010828 */
[-C--:B------:R-:W-:Y:S01]  /*5a90*/  FFMA.FTZ R47, R18, R34.reuse, -R40 ;  /* 0x00000022122f7223 */ /* 0x080fe20000010828 */
[-CC-:B------:R-:W-:Y:S01]  /*5aa0*/  FFMA.FTZ R50, R17, R34.reuse, -R33.reuse ;  /* 0x0000002211327223 */ /* 0x180fe20000010821 */
[-CC-:B------:R-:W-:Y:S01]  /*5ab0*/  FFMA.FTZ R49, R16, R34.reuse, -R33.reuse ;  /* 0x0000002210317223 */ /* 0x180fe20000010821 */
[-CC-:B------:R-:W-:Y:S01]  /*5ac0*/  FFMA.FTZ R46, R15, R34.reuse, -R33.reuse ;  /* 0x000000220f2e7223 */ /* 0x180fe20000010821 */
[----:B--2---:R-:W-:Y:S01]  /*5ad0*/  F2FP.F16.F32.PACK_AB R68, R98, R99 ;  /* 0x000000636244723e */ /* 0x004fe200000000ff */
[----:B------:R-:W-:Y:S01]  /*5ae0*/  FFMA.FTZ R45, R14, R34, -R33 ;  /* 0x000000220e2d7223 */ /* 0x000fe20000010821 */
[----:B---3--:R-:W-:-:S02]  /*5af0*/  F2FP.F16.F32.PACK_AB R70, R62, R85 ;  /* 0x000000553e46723e */ /* 0x008fc400000000ff */
[----:B-----5:R-:W-:Y:S02]  /*5b00*/  F2FP.F16.F32.PACK_AB R69, R95, R96 ;  /* 0x000000605f45723e */ /* 0x020fe400000000ff */
[----:B----4-:R-:W-:Y:S01]  /*5b10*/  F2FP.F16.F32.PACK_AB R71, R59, R67 ;  /* 0x000000433b47723e */ /* 0x010fe200000000ff */
[----:B------:R-:W-:Y:S01]  /*5b20*/  MUFU.EX2 R61, R61 ;  /* 0x0000003d003d7308 */ /* 0x000fe20000000800 */
[----:B------:R-:W2:Y:S03]  /*5b30*/  LDSM.16.MT88.4 R16, [R32+0x400] ;  /* 0x000400002010783b */ /* 0x000ea60000004200 */
[----:B------:R-:W3:Y:S02]  /*5b40*/  MUFU.EX2 R53, R53 ;  /* 0x0000003500357308 */ /* 0x000ee40000000800 */
        /* <DEDUP_REMOVED lines=9> */
[----:B------:R-:W-:-:S02]  /*5be0*/  FFMA.FTZ R84, R12, R34, -R40 ;  /* 0x000000220c547223 */ /* 0x000fc40000010828 */
[----:B------:R-:W2:Y:S04]  /*5bf0*/  LDSM.16.MT88.4 R12, [R39+0x3800] ;  /* 0x00380000270c783b */ /* 0x000ea80000004200 */
[----:B-1----:R-:W-:Y:S01]  /*5c00*/  HMMA.16816.F32 R72, R68, R4, RZ ;  /* 0x000000044448723c */ /* 0x002fe200000018ff */
[----:B---3--:R-:W-:Y:S02]  /*5c10*/  F2FP.F16.F32.PACK_AB R4, R53, R61 ;  /* 0x0000003d3504723e */ /* 0x008fe400000000ff */
[----:B----4-:R-:W-:-:S05]  /*5c20*/  F2FP.F16.F32.PACK_AB R5, R49, R50 ;  /* 0x000000323105723e */ /* 0x010fca00000000ff */
[----:B------:R-:W-:Y:S01]  /*5c30*/  HMMA.16816.F32 R68, R68, R6, RZ ;  /* 0x000000064444723c */ /* 0x000fe200000018ff */
[----:B------:R-:W-:Y:S02]  /*5c40*/  F2FP.F16.F32.PACK_AB R6, R47, R51 ;  /* 0x000000332f06723e */ /* 0x000fe400000000ff */
[----:B-----5:R-:W-:Y:S01]  /*5c50*/  F2FP.F16.F32.PACK_AB R7, R45, R46 ;  /* 0x0000002e2d07723e */ /* 0x020fe200000000ff */
[-CC-:B------:R-:W-:Y:S01]  /*5c60*/  FFMA.FTZ R89, R48, R34.reuse, -R33.reuse ;  /* 0x0000002230597223 */ /* 0x180fe20000010821 */
[----:B------:R-:W-:-:S05]  /*5c70*/  FFMA.FTZ R66, R66, R34, -R33 ;  /* 0x0000002242427223 */ /* 0x000fca0000010821 */
[----:B------:R-:W-:Y:S01]  /*5c80*/  HMMA.16816.F32 R80, R4, R8, R80 ;  /* 0x000000080450723c */ /* 0x000fe20000001850 */
[-CC-:B------:R-:W-:Y:S01]  /*5c90*/  FFMA.FTZ R8, R56, R34.reuse, -R40.reuse ;  /* 0x0000002238087223 */ /* 0x180fe20000010828 */
[----:B------:R-:W-:-:S03]  /*5ca0*/  FFMA.FTZ R9, R57, R34, -R40 ;  /* 0x0000002239097223 */ /* 0x000fc60000010828 */
[----:B------:R1:W-:Y:S03]  /*5cb0*/  MUFU.EX2 R48, R8 ;  /* 0x0000000800307308 */ /* 0x0003e60000000800 */
[----:B------:R-:W-:Y:S01]  /*5cc0*/  HMMA.16816.F32 R76, R4, R10, R76 ;  /* 0x0000000a044c723c */ /* 0x000fe2000000184c */
[----:B------:R-:W-:Y:S01]  /*5cd0*/  MUFU.EX2 R56, R9 ;  /* 0x0000000900387308 */ /* 0x000fe20000000800 */
[----:B-1----:R-:W-:-:S03]  /*5ce0*/  FFMA.FTZ R8, R65, R34, -R33 ;  /* 0x0000002241087223 */ /* 0x002fc60000010821 */
[----:B------:R1:W-:Y:S04]  /*5cf0*/  MUFU.EX2 R65, R66 ;  /* 0x0000004200417308 */ /* 0x0003e80000000800 */
[----:B------:R-:W-:Y:S01]  /*5d00*/  MUFU.EX2 R60, R60 ;  /* 0x0000003c003c7308 */ /* 0x000fe20000000800 */
[----:B-1----:R-:W-:-:S03]  /*5d10*/  FFMA.FTZ R66, R58, R34, -R33 ;  /* 0x000000223a427223 */ /* 0x002fc60000010821 */
[----:B------:R1:W-:Y:S04]  /*5d20*/  MUFU.EX2 R58, R8 ;  /* 0x00000008003a7308 */ /* 0x0003e80000000800 */
[----:B------:R3:W4:Y:S04]  /*5d30*/  MUFU.EX2 R57, R84 ;  /* 0x0000005400397308 */ /* 0x0007280000000800 */
[----:B------:R-:W5:Y:S01]  /*5d40*/  MUFU.EX2 R89, R89 ;  /* 0x0000005900597308 */ /* 0x000f620000000800 */
[----:B-1----:R-:W1:Y:S03]  /*5d50*/  LDSM.16.MT88.4 R8, [R32+0x800] ;  /* 0x000800002008783b */ /* 0x002e660000004200 */
[----:B------:R-:W5:Y:S01]  /*5d60*/  MUFU.EX2 R66, R66 ;  /* 0x0000004200427308 */ /* 0x000f620000000800 */
[----:B--2---:R-:W-:Y:S01]  /*5d70*/  HMMA.16816.F32 R72, R4, R16, R72 ;  /* 0x000000100448723c */ /* 0x004fe20000001848 */
[-CC-:B------:R-:W-:Y:S01]  /*5d80*/  FFMA.FTZ R97, R27, R34.reuse, -R40.reuse ;  /* 0x000000221b617223 */ /* 0x180fe20000010828 */
[-CC-:B------:R-:W-:Y:S01]  /*5d90*/  FFMA.FTZ R90, R26, R34.reuse, -R40.reuse ;  /* 0x000000221a5a7223 */ /* 0x180fe20000010828 */
[-CC-:B---3--:R-:W-:Y:S01]  /*5da0*/  FFMA.FTZ R84, R25, R34.reuse, -R40.reuse ;  /* 0x0000002219547223 */ /* 0x188fe20000010828 */
[----:B------:R-:W-:-:S02]  /*5db0*/  FFMA.FTZ R16, R24, R34, -R40 ;  /* 0x0000002218107223 */ /* 0x000fc40000010828 */
[----:B------:R-:W2:Y:S02]  /*5dc0*/  LDSM.16.MT88.4 R24, [R39+0x3c00] ;  /* 0x003c00002718783b */ /* 0x000ea40000004200 */
[----:B------:R-:W-:Y:S01]  /*5dd0*/  HMMA.16816.F32 R68, R4, R18, R68 ;  /* 0x000000120444723c */ /* 0x000fe20000001844 */
[----:B----4-:R-:W-:Y:S02]  /*5de0*/  F2FP.F16.F32.PACK_AB R4, R57, R60 ;  /* 0x0000003c3904723e */ /* 0x010fe400000000ff */
[----:B------:R-:W-:Y:S02]  /*5df0*/  F2FP.F16.F32.PACK_AB R6, R48, R56 ;  /* 0x000000383006723e */ /* 0x000fe400000000ff */
[----:B-----5:R-:W-:Y:S02]  /*5e00*/  F2FP.F16.F32.PACK_AB R5, R65, R89 ;  /* 0x000000594105723e */ /* 0x020fe400000000ff */
[----:B------:R-:W-:-:S07]  /*5e10*/  F2FP.F16.F32.PACK_AB R7, R66, R58 ;  /* 0x0000003a4207723e */ /* 0x000fce00000000ff */
[C---:B------:R-:W-:Y:S01]  /*5e20*/  HMMA.16816.F32 R80, R4.reuse, R12, R80 ;  /* 0x0000000c0450723c */ /* 0x040fe20000001850 */
[-C--:B------:R-:W-:Y:S01]  /*5e30*/  FFMA.FTZ R12, R94, R34.reuse, -R40 ;  /* 0x000000225e0c7223 */ /* 0x080fe20000010828 */
[-CC-:B------:R-:W-:Y:S01]  /*5e40*/  FFMA.FTZ R13, R93, R34.reuse, -R33.reuse ;  /* 0x000000225d0d7223 */ /* 0x180fe20000010821 */
[----:B------:R3:W-:Y:S04]  /*5e50*/  MUFU.EX2 R94, R16 ;  /* 0x00000010005e7308 */ /* 0x0007e80000000800 */
[----:B------:R4:W-:Y:S01]  /*5e60*/  MUFU.EX2 R93, R12 ;  /* 0x0000000c005d7308 */ /* 0x0009e20000000800 */
[----:B------:R-:W-:Y:S01]  /*5e70*/  HMMA.16816.F32 R76, R4, R14, R76 ;  /* 0x0000000e044c723c */ /* 0x000fe2000000184c */
[-CC-:B------:R-:W-:Y:S01]  /*5e80*/  FFMA.FTZ R14, R130, R34.reuse, -R33.reuse ;  /* 0x00000022820e7223 */ /* 0x180fe20000010821 */
[----:B---3--:R-:W3:Y:S01]  /*5e90*/  LDSM.16.MT88.4 R16, [R32+0xc00] ;  /* 0x000c00002010783b */ /* 0x008ee20000004200 */
[----:B----4-:R-:W-:-:S02]  /*5ea0*/  FFMA.FTZ R12, R104, R34, -R33 ;  /* 0x00000022680c7223 */ /* 0x010fc40000010821 */
[----:B------:R4:W-:Y:S04]  /*5eb0*/  MUFU.EX2 R104, R13 ;  /* 0x0000000d00687308 */ /* 0x0009e80000000800 */
[----:B------:R5:W-:Y:S01]  /*5ec0*/  MUFU.EX2 R130, R12 ;  /* 0x0000000c00827308 */ /* 0x000be20000000800 */
[----:B-1----:R-:W-:Y:S01]  /*5ed0*/  HMMA.16816.F32 R72, R4, R8, R72 ;  /* 0x000000080448723c */ /* 0x002fe20000001848 */
[-C--:B------:R-:W-:Y:S02]  /*5ee0*/  FFMA.FTZ R8, R131, R34.reuse, -R40 ;  /* 0x0000002283087223 */ /* 0x080fe40000010828 */
[----:B------:R-:W-:Y:S01]  /*5ef0*/  MUFU.EX2 R97, R97 ;  /* 0x0000006100617308 */ /* 0x000fe20000000800 */
[----:B----4-:R-:W-:-:S03]  /*5f00*/  FFMA.FTZ R13, R125, R34, -R33 ;  /* 0x000000227d0d7223 */ /* 0x010fc60000010821 */
[----:B------:R-:W1:Y:S01]  /*5f10*/  MUFU.EX2 R90, R90 ;  /* 0x0000005a005a7308 */ /* 0x000e620000000800 */
[----:B-----5:R-:W-:-:S03]  /*5f20*/  FFMA.FTZ R12, R124, R34, -R40 ;  /* 0x000000227c0c7223 */ /* 0x020fc60000010828 */
[----:B------:R-:W4:Y:S04]  /*5f30*/  MUFU.EX2 R84, R84 ;  /* 0x0000005400547308 */ /* 0x000f280000000800 */
[----:B------:R-:W-:Y:S04]  /*5f40*/  MUFU.EX2 R125, R14 ;  /* 0x0000000e007d7308 */ /* 0x000fe80000000800 */
[----:B------:R-:W5:Y:S04]  /*5f50*/  MUFU.EX2 R124, R13 ;  /* 0x0000000d007c7308 */ /* 0x000f680000000800 */
[----:B------:R2:W3:Y:S01]  /*5f60*/  MUFU.EX2 R131, R12 ;  /* 0x0000000c00837308 */ /* 0x0004e20000000800 */
[-C--:B------:R-:W-:Y:S01]  /*5f70*/  FFMA.FTZ R9, R123, R34.reuse, -R40 ;  /* 0x000000227b097223 */ /* 0x080fe20000010828 */
[----:B------:R-:W-:Y:S02]  /*5f80*/  HMMA.16816.F32 R68, R4, R10, R68 ;  /* 0x0000000a0444723c */ /* 0x000fe40000001844 */
[----:B------:R4:W-:Y:S01]  /*5f90*/  MUFU.EX2 R123, R8 ;  /* 0x00000008007b7308 */ /* 0x0009e20000000800 */
[----:B--2---:R-:W2:Y:S01]  /*5fa0*/  LDSM.16.MT88.4 R12, [R39+0x4000] ;  /* 0x00400000270c783b */ /* 0x004ea20000004200 */
[----:B-1----:R-:W-:Y:S01]  /*5fb0*/  F2FP.F16.F32.PACK_AB R4, R90, R97 ;  /* 0x000000615a04723e */ /* 0x002fe200000000ff */
[----:B----4-:R-:W-:Y:S01]  /*5fc0*/  FFMA.FTZ R8, R105, R34, -R33 ;  /* 0x0000002269087223 */ /* 0x010fe20000010821 */
[----:B------:R-:W-:Y:S01]  /*5fd0*/  F2FP.F16.F32.PACK_AB R6, R94, R84 ;  /* 0x000000545e06723e */ /* 0x000fe200000000ff */
[----:B------:R1:W4:Y:S01]  /*5fe0*/  MUFU.EX2 R105, R9 ;  /* 0x0000000900697308 */ /* 0x0003220000000800 */
[----:B------:R-:W-:-:S02]  /*5ff0*/  F2FP.F16.F32.PACK_AB R5, R130, R104 ;  /* 0x000000688205723e */ /* 0x000fc400000000ff */
[----:B-----5:R-:W-:Y:S01]  /*6000*/  F2FP.F16.F32.PACK_AB R7, R124, R125 ;  /* 0x0000007d7c07723e */ /* 0x020fe200000000ff */
[-CC-:B------:R-:W-:Y:S01]  /*6010*/  FFMA.FTZ R143, R138, R34.reuse, -R33.reuse ;  /* 0x000000228a8f7223 */ /* 0x180fe20000010821 */
[-CC-:B-1----:R-:W-:Y:S02]  /*6020*/  FFMA.FTZ R9, R142, R34.reuse, -R33.reuse ;  /* 0x000000228e097223 */ /* 0x182fe40000010821 */
[----:B------:R1:W-:Y:S03]  /*6030*/  MUFU.EX2 R142, R8 ;  /* 0x00000008008e7308 */ /* 0x0003e60000000800 */
[----:B------:R-:W-:Y:S01]  /*6040*/  HMMA.16816.F32 R80, R4, R24, R80 ;  /* 0x000000180450723c */ /* 0x000fe20000001850 */
[----:B------:R-:W-:Y:S01]  /*6050*/  MUFU.EX2 R24, R143 ;  /* 0x0000008f00187308 */ /* 0x000fe20000000800 */
[----:B-1----:R-:W-:-:S03]  /*6060*/  FFMA.FTZ R8, R139, R34, -R33 ;  /* 0x000000228b087223 */ /* 0x002fc60000010821 */
[----:B------:R-:W1:Y:S04]  /*6070*/  MUFU.EX2 R139, R9 ;  /* 0x00000009008b7308 */ /* 0x000e680000000800 */
[----:B------:R5:W2:Y:S01]  /*6080*/  MUFU.EX2 R138, R8 ;  /* 0x00000008008a7308 */ /* 0x000aa20000000800 */
[C---:B---3--:R-:W-:Y:S01]  /*6090*/  HMMA.16816.F32 R72, R4.reuse, R16, R72 ;  /* 0x000000100448723c */ /* 0x048fe20000001848 */
[----:B-----5:R-:W3:Y:S07]  /*60a0*/  LDSM.16.MT88.4 R8, [R32+0x1000] ;  /* 0x001000002008783b */ /* 0x020eee0000004200 */
[C---:B------:R-:W-:Y:S01]  /*60b0*/  HMMA.16816.F32 R68, R4.reuse, R18, R68 ;  /* 0x000000120444723c */ /* 0x040fe20000001844 */
[----:B------:R-:W5:Y:S07]  /*60c0*/  LDSM.16.MT88.4 R16, [R39+0x4400] ;  /* 0x004400002710783b */ /* 0x000f6e0000004200 */
[----:B------:R-:W-:Y:S01]  /*60d0*/  HMMA.16816.F32 R76, R4, R26, R76 ;  /* 0x0000001a044c723c */ /* 0x000fe2000000184c */
[----:B------:R-:W-:-:S02]  /*60e0*/  F2FP.F16.F32.PACK_AB R4, R131, R93 ;  /* 0x0000005d8304723e */ /* 0x000fc400000000ff */
[----:B----4-:R-:W-:Y:S02]  /*60f0*/  F2FP.F16.F32.PACK_AB R6, R105, R123 ;  /* 0x0000007b6906723e */ /* 0x010fe400000000ff */
[----:B-1----:R-:W-:Y:S02]  /*6100*/  F2FP.F16.F32.PACK_AB R5, R139, R142 ;  /* 0x0000008e8b05723e */ /* 0x002fe400000000ff */
[----:B--2---:R-:W-:Y:S01]  /*6110*/  F2FP.F16.F32.PACK_AB R7, R24, R138 ;  /* 0x0000008a1807723e */ /* 0x004fe200000000ff */
[-C--:B------:R-:W-:Y:S01]  /*6120*/  FFMA.FTZ R135, R135, R34.reuse, -R33 ;  /* 0x0000002287877223 */ /* 0x080fe20000010821 */
[-CC-:B------:R-:W-:Y:S01]  /*6130*/  FFMA.FTZ R26, R141, R34.reuse, -R40.reuse ;  /* 0x000000228d1a7223 */ /* 0x180fe20000010828 */
[-CC-:B------:R-:W-:Y:S01]  /*6140*/  FFMA.FTZ R25, R137, R34.reuse, -R40.reuse ;  /* 0x0000002289197223 */ /* 0x180fe20000010828 */
[----:B------:R-:W-:-:S03]  /*6150*/  FFMA.FTZ R27, R136, R34, -R40 ;  /* 0x00000022881b7223 */ /* 0x000fc60000010828 */
[----:B------:R-:W-:Y:S01]  /*6160*/  HMMA.16816.F32 R80, R4, R12, R80 ;  /* 0x0000000c0450723c */ /* 0x000fe20000001850 */
[-CC-:B------:R-:W-:Y:S02]  /*6170*/  FFMA.FTZ R13, R134, R34.reuse, -R33.reuse ;  /* 0x00000022860d7223 */ /* 0x180fe40000010821 */
        /* <DEDUP_REMOVED lines=8> */
[----:B------:R-:W4:Y:S04]  /*6200*/  MUFU.EX2 R133, R13 ;  /* 0x0000000d00857308 */ /* 0x000f280000000800 */
[----:B------:R5:W-:Y:S04]  /*6210*/  MUFU.EX2 R132, R12 ;  /* 0x0000000c00847308 */ /* 0x000be80000000800 */
[----:B------:R-:W4:Y:S01]  /*6220*/  MUFU.EX2 R135, R135 ;  /* 0x0000008700877308 */ /* 0x000f220000000800 */
[----:B------:R-:W-:Y:S01]  /*6230*/  HMMA.16816.F32 R76, R4, R14, R76 ;  /* 0x0000000e044c723c */ /* 0x000fe2000000184c */
[----:B------:R-:W-:Y:S01]  /*6240*/  FADD.FTZ R95, R96, R95 ;  /* 0x0000005f605f7221 */ /* 0x000fe20000010000 */
[----:B------:R-:W-:-:S06]  /*6250*/  FADD.FTZ R98, R99, R98 ;  /* 0x0000006263627221 */ /* 0x000fcc0000010000 */
[----:B---3--:R-:W-:Y:S01]  /*6260*/  HMMA.16816.F32 R72, R4, R8, R72 ;  /* 0x000000080448723c */ /* 0x008fe20000001848 */
[----:B-----5:R-:W3:Y:S01]  /*6270*/  LDSM.16.MT88.4 R12, [R32+0x1400] ;  /* 0x00140000200c783b */ /* 0x020ee20000004200 */
[-CC-:B------:R-:W-:Y:S01]  /*6280*/  FFMA.FTZ R9, R92, R34.reuse, -R40.reuse ;  /* 0x000000225c097223 */ /* 0x180fe20000010828 */
[----:B------:R-:W-:Y:S01]  /*6290*/  FFMA.FTZ R8, R91, R34, -R40 ;  /* 0x000000225b087223 */ /* 0x000fe20000010828 */
[----:B------:R-:W-:-:S04]  /*62a0*/  FADD.FTZ R95, R67, R95 ;  /* 0x0000005f435f7221 */ /* 0x000fc80000010000 */
[----:B------:R-:W-:Y:S01]  /*62b0*/  HMMA.16816.F32 R68, R4, R10, R68 ;  /* 0x0000000a0444723c */ /* 0x000fe20000001844 */
[----:B--2---:R-:W-:Y:S02]  /*62c0*/  F2FP.F16.F32.PACK_AB R4, R137, R26 ;  /* 0x0000001a8904723e */ /* 0x004fe400000000ff */
[----:B-1----:R-:W-:Y:S02]  /*62d0*/  F2FP.F16.F32.PACK_AB R6, R27, R25 ;  /* 0x000000191b06723e */ /* 0x002fe400000000ff */
[----:B----4-:R-:W-:Y:S02]  /*62e0*/  F2FP.F16.F32.PACK_AB R5, R133, R134 ;  /* 0x000000868505723e */ /* 0x010fe400000000ff */
[----:B------:R-:W-:Y:S01]  /*62f0*/  F2FP.F16.F32.PACK_AB R7, R135, R132 ;  /* 0x000000848707723e */ /* 0x000fe200000000ff */
[----:B------:R-:W-:Y:S01]  /*6300*/  MUFU.EX2 R91, R9 ;  /* 0x00000009005b7308 */ /* 0x000fe20000000800 */
[----:B------:R-:W-:-:S03]  /*6310*/  FADD.FTZ R98, R85, R98 ;  /* 0x0000006255627221 */ /* 0x000fc60000010000 */
[----:B------:R1:W-:Y:S02]  /*6320*/  MUFU.EX2 R67, R8 ;  /* 0x0000000800437308 */ /* 0x0003e40000000800 */
[----:B------:R-:W-:Y:S01]  /*6330*/  HMMA.16816.F32 R80, R4, R16, R80 ;  /* 0x000000100450723c */ /* 0x000fe20000001850 */
[-C--:B------:R-:W-:Y:S01]  /*6340*/  FFMA.FTZ R16, R64, R34.reuse, -R33 ;  /* 0x0000002240107223 */ /* 0x080fe20000010821 */
[----:B------:R-:W-:Y:S01]  /*6350*/  FADD.FTZ R98, R62, R98 ;  /* 0x000000623e627221 */ /* 0x000fe20000010000 */
[----:B------:R-:W-:Y:S01]  /*6360*/  FADD.FTZ R95, R59, R95 ;  /* 0x0000005f3b5f7221 */ /* 0x000fe20000010000 */
[----:B-1----:R-:W1:Y:S01]  /*6370*/  LDSM.16.MT88.4 R8, [R39+0x4800] ;  /* 0x004800002708783b */ /* 0x002e620000004200 */
[----:B------:R2:W-:Y:S01]  /*6380*/  MUFU.EX2 R59, R16 ;  /* 0x00000010003b7308 */ /* 0x0005e20000000800 */
[----:B------:R-:W-:Y:S01]  /*6390*/  FADD.FTZ R61, R61, R98 ;  /* 0x000000623d3d7221 */ /* 0x000fe20000010000 */
[----:B------:R-:W-:Y:S01]  /*63a0*/  FADD.FTZ R95, R50, R95 ;  /* 0x0000005f325f7221 */ /* 0x000fe20000010000 */
[-CC-:B------:R-:W-:Y:S01]  /*63b0*/  FFMA.FTZ R103, R103, R34.reuse, -R40.reuse ;  /* 0x0000002267677223 */ /* 0x180fe20000010828 */
[-C--:B------:R-:W-:Y:S01]  /*63c0*/  FFMA.FTZ R88, R88, R34.reuse, -R40 ;  /* 0x0000002258587223 */ /* 0x080fe20000010828 */
[----:B------:R-:W-:Y:S01]  /*63d0*/  FADD.FTZ R61, R53, R61 ;  /* 0x0000003d353d7221 */ /* 0x000fe20000010000 */
[-CC-:B------:R-:W-:Y:S01]  /*63e0*/  FFMA.FTZ R63, R63, R34.reuse, -R33.reuse ;  /* 0x000000223f3f7223 */ /* 0x180fe20000010821 */
[-CC-:B------:R-:W-:Y:S01]  /*63f0*/  FFMA.FTZ R54, R54, R34.reuse, -R33.reuse ;  /* 0x0000002236367223 */ /* 0x180fe20000010821 */
[----:B--2---:R-:W-:-:S04]  /*6400*/  FFMA.FTZ R16, R55, R34, -R33 ;  /* 0x0000002237107223 */ /* 0x004fc80000010821 */
[----:B------:R2:W-:Y:S01]  /*6410*/  MUFU.EX2 R50, R16 ;  /* 0x0000001000327308 */ /* 0x0005e20000000800 */
[----:B------:R-:W-:-:S03]  /*6420*/  FADD.FTZ R51, R51, R61 ;  /* 0x0000003d33337221 */ /* 0x000fc60000010000 */
[----:B------:R-:W4:Y:S01]  /*6430*/  MUFU.EX2 R92, R103 ;  /* 0x00000067005c7308 */ /* 0x000f220000000800 */
[----:B------:R-:W-:-:S03]  /*6440*/  FADD.FTZ R51, R47, R51 ;  /* 0x000000332f337221 */ /* 0x000fc60000010000 */
[----:B------:R-:W5:Y:S01]  /*6450*/  MUFU.EX2 R64, R88 ;  /* 0x0000005800407308 */ /* 0x000f620000000800 */
[----:B--2---:R-:W-:-:S03]  /*6460*/  FADD.FTZ R16, R49, R95 ;  /* 0x0000005f31107221 */ /* 0x004fc60000010000 */
[----:B------:R-:W2:Y:S01]  /*6470*/  MUFU.EX2 R55, R63 ;  /* 0x0000003f00377308 */ /* 0x000ea20000000800 */
[----:B------:R-:W-:-:S03]  /*6480*/  FADD.FTZ R16, R46, R16 ;  /* 0x000000102e107221 */ /* 0x000fc60000010000 */
[----:B------:R-:W1:Y:S01]  /*6490*/  MUFU.EX2 R49, R54 ;  /* 0x0000003600317308 */ /* 0x000e620000000800 */
        /* <DEDUP_REMOVED lines=8> */
[----:B------:R-:W-:Y:S02]  /*6520*/  FADD.FTZ R65, R58, R65 ;  /* 0x000000413a417221 */ /* 0x000fe40000010000 */
[----:B---3--:R-:W-:Y:S01]  /*6530*/  HMMA.16816.F32 R72, R4, R12, R72 ;  /* 0x0000000c0448723c */ /* 0x008fe20000001848 */
[----:B------:R-:W-:Y:S01]  /*6540*/  FADD.FTZ R56, R48, R56 ;  /* 0x0000003830387221 */ /* 0x000fe20000010000 */
[----:B------:R-:W-:-:S06]  /*6550*/  FADD.FTZ R65, R66, R65 ;  /* 0x0000004142417221 */ /* 0x000fcc0000010000 */
[----:B------:R-:W-:Y:S01]  /*6560*/  HMMA.16816.F32 R68, R4, R14, R68 ;  /* 0x0000000e0444723c */ /* 0x000fe20000001844 */
[----:B----4-:R-:W-:Y:S01]  /*6570*/  F2FP.F16.F32.PACK_AB R4, R91, R92 ;  /* 0x0000005c5b04723e */ /* 0x010fe200000000ff */
[----:B------:R-:W-:Y:S01]  /*6580*/  FADD.FTZ R56, R97, R56 ;  /* 0x0000003861387221 */ /* 0x000fe20000010000 */
[----:B-----5:R-:W-:Y:S01]  /*6590*/  F2FP.F16.F32.PACK_AB R6, R64, R67 ;  /* 0x000000434006723e */ /* 0x020fe200000000ff */
[----:B------:R-:W-:Y:S01]  /*65a0*/  FADD.FTZ R65, R104, R65 ;  /* 0x0000004168417221 */ /* 0x000fe20000010000 */
[----:B--2---:R-:W-:Y:S02]  /*65b0*/  F2FP.F16.F32.PACK_AB R5, R55, R59 ;  /* 0x0000003b3705723e */ /* 0x004fe400000000ff */
[----:B-1----:R-:W-:Y:S01]  /*65c0*/  F2FP.F16.F32.PACK_AB R7, R49, R50 ;  /* 0x000000323107723e */ /* 0x002fe200000000ff */
[----:B------:R-:W-:Y:S01]  /*65d0*/  FADD.FTZ R56, R90, R56 ;  /* 0x000000385a387221 */ /* 0x000fe20000010000 */
[----:B------:R-:W1:Y:S05]  /*65e0*/  LDSM.16.MT88.4 R12, [R39+0x4c00] ;  /* 0x004c0000270c783b */ /* 0x000e6a0000004200 */
[----:B------:R-:W-:Y:S01]  /*65f0*/  HMMA.16816.F32 R80, R4, R8, R80 ;  /* 0x000000080450723c */ /* 0x000fe20000001850 */
[-CC-:B------:R-:W-:Y:S01]  /*6600*/  FFMA.FTZ R9, R42, R34.reuse, -R40.reuse ;  /* 0x000000222a097223 */ /* 0x180fe20000010828 */
[----:B------:R-:W-:Y:S01]  /*6610*/  FFMA.FTZ R8, R41, R34, -R40 ;  /* 0x0000002229087223 */ /* 0x000fe20000010828 */
[----:B------:R-:W-:-:S02]  /*6620*/  FADD.FTZ R65, R130, R65 ;  /* 0x0000004182417221 */ /* 0x000fc40000010000 */
[----:B------:R2:W-:Y:S01]  /*6630*/  MUFU.EX2 R41, R9 ;  /* 0x0000000900297308 */ /* 0x0005e20000000800 */
[----:B------:R-:W-:Y:S01]  /*6640*/  FADD.FTZ R56, R84, R56 ;  /* 0x0000003854387221 */ /* 0x000fe20000010000 */
[----:B------:R-:W-:Y:S01]  /*6650*/  FADD.FTZ R65, R125, R65 ;  /* 0x000000417d417221 */ /* 0x000fe20000010000 */
[-C--:B------:R-:W-:Y:S02]  /*6660*/  FFMA.FTZ R130, R35, R34.reuse, -R33 ;  /* 0x0000002223827223 */ /* 0x080fe40000010821 */
[----:B------:R-:W-:Y:S01]  /*6670*/  FADD.FTZ R56, R94, R56 ;  /* 0x000000385e387221 */ /* 0x000fe20000010000 */
[----:B------:R-:W-:Y:S01]  /*6680*/  FADD.FTZ R65, R124, R65 ;  /* 0x000000417c417221 */ /* 0x000fe20000010000 */
[-C--:B--2---:R-:W-:Y:S02]  /*6690*/  FFMA.FTZ R9, R38, R34.reuse, -R33 ;  /* 0x0000002226097223 */ /* 0x084fe40000010821 */
[----:B------:R2:W3:Y:S01]  /*66a0*/  MUFU.EX2 R38, R8 ;  /* 0x0000000800267308 */ /* 0x0004e20000000800 */
[----:B------:R-:W-:Y:S01]  /*66b0*/  HMMA.16816.F32 R76, R4, R10, R76 ;  /* 0x0000000a044c723c */ /* 0x000fe2000000184c */
[----:B------:R-:W-:Y:S01]  /*66c0*/  FADD.FTZ R56, R93, R56 ;  /* 0x000000385d387221 */ /* 0x000fe20000010000 */
[----:B------:R-:W-:Y:S01]  /*66d0*/  FADD.FTZ R142, R142, R65 ;  /* 0x000000418e8e7221 */ /* 0x000fe20000010000 */
[----:B--2---:R-:W-:-:S02]  /*66e0*/  FFMA.FTZ R8, R37, R34, -R33 ;  /* 0x0000002225087223 */ /* 0x004fc40000010821 */
[----:B------:R2:W-:Y:S01]  /*66f0*/  MUFU.EX2 R37, R9 ;  /* 0x0000000900257308 */ /* 0x0005e20000000800 */
[----:B------:R-:W-:Y:S01]  /*6700*/  FADD.FTZ R131, R131, R56 ;  /* 0x0000003883837221 */ /* 0x000fe20000010000 */
[----:B------:R-:W-:Y:S01]  /*6710*/  FADD.FTZ R142, R139, R142 ;  /* 0x0000008e8b8e7221 */ /* 0x000fe20000010000 */
[-C--:B--2---:R-:W-:Y:S02]  /*6720*/  FFMA.FTZ R9, R36, R34.reuse, -R33 ;  /* 0x0000002224097223 */ /* 0x084fe40000010821 */
[----:B------:R-:W-:Y:S04]  /*6730*/  MUFU.EX2 R36, R8 ;  /* 0x0000000800247308 */ /* 0x000fe80000000800 */
[----:B------:R2:W-:Y:S01]  /*6740*/  MUFU.EX2 R33, R9 ;  /* 0x0000000900217308 */ /* 0x0005e20000000800 */
[----:B------:R-:W-:Y:S01]  /*6750*/  FADD.FTZ R131, R123, R131 ;  /* 0x000000837b837221 */ /* 0x000fe20000010000 */
[----:B------:R-:W-:Y:S01]  /*6760*/  FADD.FTZ R138, R138, R142 ;  /* 0x0000008e8a8a7221 */ /* 0x000fe20000010000 */
[----:B--2---:R-:W2:Y:S02]  /*6770*/  LDSM.16.MT88.4 R8, [R32+0x1c00] ;  /* 0x001c00002008783b */ /* 0x004ea40000004200 */
[----:B------:R-:W-:Y:S01]  /*6780*/  FADD.FTZ R105, R105, R131 ;  /* 0x0000008369697221 */ /* 0x000fe20000010000 */
[----:B------:R-:W-:Y:S01]  /*6790*/  FADD.FTZ R138, R24, R138 ;  /* 0x0000008a188a7221 */ /* 0x000fe20000010000 */
[-CC-:B------:R-:W-:Y:S01]  /*67a0*/  FFMA.FTZ R44, R44, R34.reuse, -R40.reuse ;  /* 0x000000222c2c7223 */ /* 0x180fe20000010828 */
[----:B------:R-:W-:Y:S01]  /*67b0*/  FFMA.FTZ R43, R43, R34, -R40 ;  /* 0x000000222b2b7223 */ /* 0x000fe20000010828 */
[----:B------:R-:W-:Y:S01]  /*67c0*/  FADD.FTZ R105, R26, R105 ;  /* 0x000000691a697221 */ /* 0x000fe20000010000 */
[----:B------:R-:W-:Y:S01]  /*67d0*/  FADD.FTZ R138, R134, R138 ;  /* 0x0000008a868a7221 */ /* 0x000fe20000010000 */
[----:B------:R-:W-:Y:S01]  /*67e0*/  MUFU.EX2 R42, R44 ;  /* 0x0000002c002a7308 */ /* 0x000fe20000000800 */
[----:B------:R-:W-:Y:S01]  /*67f0*/  HMMA.16816.F32 R72, R4, R16, R72 ;  /* 0x000000100448723c */ /* 0x000fe20000001848 */
[----:B------:R-:W-:-:S02]  /*6800*/  FADD.FTZ R137, R137, R105 ;  /* 0x0000006989897221 */ /* 0x000fc40000010000 */
[----:B------:R-:W4:Y:S01]  /*6810*/  MUFU.EX2 R40, R43 ;  /* 0x0000002b00287308 */ /* 0x000f220000000800 */
[----:B------:R-:W-:-:S03]  /*6820*/  FADD.FTZ R133, R133, R138 ;  /* 0x0000008a85857221 */ /* 0x000fc60000010000 */
[----:B------:R-:W5:Y:S01]  /*6830*/  MUFU.EX2 R130, R130 ;  /* 0x0000008200827308 */ /* 0x000f620000000800 */
[----:B------:R-:W-:Y:S01]  /*6840*/  HMMA.16816.F32 R68, R4, R18, R68 ;  /* 0x000000120444723c */ /* 0x000fe20000001844 */
[----:B------:R-:W-:Y:S01]  /*6850*/  FADD.FTZ R137, R25, R137 ;  /* 0x0000008919897221 */ /* 0x000fe20000010000 */
[----:B------:R-:W-:-:S03]  /*6860*/  FADD.FTZ R133, R132, R133 ;  /* 0x0000008584857221 */ /* 0x000fc60000010000 */
[----:B------:R-:W-:Y:S01]  /*6870*/  FADD.FTZ R27, R27, R137 ;  /* 0x000000891b1b7221 */ /* 0x000fe20000010000 */
[----:B------:R-:W-:Y:S01]  /*6880*/  FADD.FTZ R135, R135, R133 ;  /* 0x0000008587877221 */ /* 0x000fe20000010000 */
[----:B---3--:R-:W-:Y:S02]  /*6890*/  F2FP.F16.F32.PACK_AB R6, R38, R41 ;  /* 0x000000292606723e */ /* 0x008fe400000000ff */
[----:B----4-:R-:W-:Y:S01]  /*68a0*/  F2FP.F16.F32.PACK_AB R4, R40, R42 ;  /* 0x0000002a2804723e */ /* 0x010fe200000000ff */
[----:B------:R-:W-:Y:S01]  /*68b0*/  FADD.FTZ R27, R92, R27 ;  /* 0x0000001b5c1b7221 */ /* 0x000fe20000010000 */
[----:B------:R-:W-:Y:S01]  /*68c0*/  F2FP.F16.F32.PACK_AB R5, R36, R37 ;  /* 0x000000252405723e */ /* 0x000fe200000000ff */
[----:B------:R-:W-:Y:S01]  /*68d0*/  FADD.FTZ R135, R59, R135 ;  /* 0x000000873b877221 */ /* 0x000fe20000010000 */
[----:B-----5:R-:W-:Y:S01]  /*68e0*/  F2FP.F16.F32.PACK_AB R7, R130, R33 ;  /* 0x000000218207723e */ /* 0x020fe200000000ff */
[----:B------:R-:W-:Y:S02]  /*68f0*/  FADD.FTZ R91, R91, R27 ;  /* 0x0000001b5b5b7221 */ /* 0x000fe40000010000 */
[----:B------:R-:W-:-:S02]  /*6900*/  FADD.FTZ R55, R55, R135 ;  /* 0x0000008737377221 */ /* 0x000fc40000010000 */
[----:B------:R-:W-:Y:S02]  /*6910*/  FADD.FTZ R91, R67, R91 ;  /* 0x0000005b435b7221 */ /* 0x000fe40000010000 */
[----:B-1----:R-:W-:Y:S01]  /*6920*/  HMMA.16816.F32 R80, R4, R12, R80 ;  /* 0x0000000c0450723c */ /* 0x002fe20000001850 */
[----:B------:R-:W-:Y:S01]  /*6930*/  FADD.FTZ R55, R50, R55 ;  /* 0x0000003732377221 */ /* 0x000fe20000010000 */
[----:B------:R-:W-:-:S06]  /*6940*/  FADD.FTZ R64, R64, R91 ;  /* 0x0000005b40407221 */ /* 0x000fcc0000010000 */
[----:B------:R-:W-:Y:S01]  /*6950*/  HMMA.16816.F32 R76, R4, R14, R76 ;  /* 0x0000000e044c723c */ /* 0x000fe2000000184c */
[----:B------:R-:W-:-:S07]  /*6960*/  FADD.FTZ R49, R49, R55 ;  /* 0x0000003731317221 */ /* 0x000fce0000010000 */
[C---:B--2---:R-:W-:Y:S08]  /*6970*/  HMMA.16816.F32 R72, R4.reuse, R8, R72 ;  /* 0x000000080448723c */ /* 0x044ff00000001848 */
        /* <DEDUP_REMOVED lines=18> */
[----:B------:R-:W-:Y:S01]  /*6aa0*/  IMAD.MOV.U32 R125, RZ, RZ, R22 ;  /* 0x000000ffff7d7224 */ /* 0x000fe200078e0016 */
[----:B------:R-:W-:Y:S02]  /*6ab0*/  ISETP.NE.AND.EX P6, PT, R129, RZ, PT, P6 ;  /* 0x000000ff8100720c */ /* 0x000fe40003fc5360 */
[----:B------:R-:W-:Y:S02]  /*6ac0*/  IADD3 R28, PT, PT, -R31, R28, -R29 ;  /* 0x0000001c1f1c7210 */ /* 0x000fe40007ffe91d */
[----:B------:R-:W-:-:S03]  /*6ad0*/  SHF.L.U32 R123, R22, 0x7, RZ ;  /* 0x00000007167b7819 */ /* 0x000fc600000006ff */
[----:B------:R-:W-:-:S05]  /*6ae0*/  IMAD R23, R23, -0x80, R28 ;  /* 0xffffff8017177824 */ /* 0x000fca00078e021c */
[----:B------:R-:W-:-:S07]  /*6af0*/  IADD3 R124, PT, PT, R23, 0x108, RZ ;  /* 0x00000108177c7810 */ /* 0x000fce0007ffe0ff */
.L_x_8490:
        /* <DEDUP_REMOVED lines=78> */
.L_x_8485:
[----:B------:R-:W-:Y:S05]  /*6fe0*/  BSYNC.RECONVERGENT B0 ;  /* 0x0000000000007941 */ /* 0x000fea0003800200 */
.L_x_8484:
[----:B------:R-:W1:Y:S01]  /*6ff0*/  S2UR UR6, SR_CgaCtaId ;  /* 0x00000000000679c3 */ /* 0x000e620000008800 */
[C---:B------:R-:W-:Y:S01]  /*7000*/  SHF.L.U32 R120, R87.reuse, 0x3, RZ ;  /* 0x0000000357787819 */ /* 0x040fe200000006ff */
[----:B------:R-:W-:Y:S01]  /*7010*/  UMOV UR7, 0x400 ;  /* 0x0000040000077882 */ /* 0x000fe20000000000 */
[----:B------:R-:W-:Y:S01]  /*7020*/  LOP3.LUT R119, R87, 0x18, RZ, 0xc0, !PT ;  /* 0x0000001857777812 */ /* 0x000fe200078ec0ff */
[----:B------:R-:W-:Y:S01]  /*7030*/  BSSY.RECONVERGENT B1, `(.L_x_8486) ;  /* 0x0000160000017945 */ /* 0x000fe20003800200 */
[C---:B------:R-:W-:Y:S02]  /*7040*/  LOP3.LUT R6, R120.reuse, 0x18, RZ, 0xc0, !PT ;  /* 0x0000001878067812 */ /* 0x040fe400078ec0ff */
[----:B------:R-:W-:Y:S02]  /*7050*/  LOP3.LUT R4, R120, 0xc0, RZ, 0xc0, !PT ;  /* 0x000000c078047812 */ /* 0x000fe400078ec0ff */
[-C--:B------:R-:W-:Y:S02]  /*7060*/  ISETP.GE.AND P5, PT, R6, R118.reuse, PT ;  /* 0x000000760600720c */ /* 0x080fe40003fa6270 */
[----:B------:R-:W-:Y:S02]  /*7070*/  LOP3.LUT R119, R4, R119, RZ, 0xfc, !PT ;  /* 0x0000007704777212 */ /* 0x000fe400078efcff */
[----:B------:R-:W-:Y:S02]  /*7080*/  ISETP.GE.AND P4, PT, R6, R118, PT ;  /* 0x000000760600720c */ /* 0x000fe40003f86270 */
[----:B------:R-:W-:Y:S02]  /*7090*/  LOP3.LUT R7, R120, 0x1f20, RZ, 0xc0, !PT ;  /* 0x00001f2078077812 */ /* 0x000fe400078ec0ff */
[----:B------:R-:W-:Y:S02]  /*70a0*/  LOP3.LUT R6, R119, R6, RZ, 0x3c, !PT ;  /* 0x0000000677067212 */ /* 0x000fe400078e3cff */
[C---:B------:R-:W-:Y:S02]  /*70b0*/  SHF.L.U32 R5, R108.reuse, 0x6, RZ ;  /* 0x000000066c057819 */ /* 0x040fe400000006ff */
[----:B------:R-:W-:Y:S02]  /*70c0*/  LOP3.LUT R6, R7, R6, RZ, 0xfc, !PT ;  /* 0x0000000607067212 */ /* 0x000fe400078efcff */
[----:B------:R-:W-:Y:S01]  /*70d0*/  @!P5 MOV R7, R114 ;  /* 0x000000720007d202 */ /* 0x000fe20000000f00 */
[----:B-1----:R-:W-:Y:S01]  /*70e0*/  ULEA UR6, UR6, UR7, 0x18 ;  /* 0x0000000706067291 */ /* 0x002fe2000f8ec0ff */
[-C--:B------:R-:W-:Y:S02]  /*70f0*/  IADD3 R8, P0, PT, R5, R115.reuse, RZ ;  /* 0x0000007305087210 */ /* 0x080fe40007f1e0ff */
[C-C-:B------:R-:W-:Y:S02]  /*7100*/  SHF.L.U64.HI R4, R108.reuse, 0x6, R109.reuse ;  /* 0x000000066c047819 */ /* 0x140fe4000001026d */
[----:B------:R-:W-:Y:S02]  /*7110*/  @!P4 LEA R10, P1, R108, R8, 0x6 ;  /* 0x000000086c0ac211 */ /* 0x000fe400078230ff */
[----:B------:R-:W-:Y:S02]  /*7120*/  MOV R102, UR6 ;  /* 0x0000000600667c02 */ /* 0x000fe40008000f00 */
[----:B------:R-:W-:Y:S02]  /*7130*/  IADD3.X R9, PT, PT, R4, R114, RZ, P0, !PT ;  /* 0x0000007204097210 */ /* 0x000fe400007fe4ff */
[----:B------:R-:W-:Y:S02]  /*7140*/  LEA R132, R6, R102, 0x1 ;  /* 0x0000006606847211 */ /* 0x000fe400078e08ff */
[----:B------:R-:W-:Y:S02]  /*7150*/  @!P5 MOV R6, R115 ;  /* 0x000000730006d202 */ /* 0x000fe40000000f00 */
[CCC-:B------:R-:W-:Y:S02]  /*7160*/  @!P4 LEA.HI.X R11, R108.reuse, R9.reuse, R109.reuse, 0x6, P1 ;  /* 0x000000096c0bc211 */ /* 0x1c0fe400008f346d */
[C---:B------:R-:W-:Y:S01]  /*7170*/  @!P4 LEA R4, P0, R108.reuse, R8, 0x7 ;  /* 0x000000086c04c211 */ /* 0x040fe200078038ff */
[----:B------:R-:W-:Y:S01]  /*7180*/  @!PT LDS RZ, [RZ] ;  /* 0x00000000fffff984 */ /* 0x000fe20000000800 */
[----:B------:R-:W-:Y:S01]  /*7190*/  @!PT LDS RZ, [RZ] ;  /* 0x00000000fffff984 */ /* 0x000fe20000000800 */
[----:B------:R-:W-:Y:S01]  /*71a0*/  @!PT LDS RZ, [RZ] ;  /* 0x00000000fffff984 */ /* 0x000fe20000000800 */
[----:B------:R-:W-:Y:S01]  /*71b0*/  @!P5 LDGSTS.E.BYPASS.LTC128B.128 [R132+0x3000], desc[UR4][R6.64] ;  /* 0x030000000684dfae */ /* 0x000fe2000b981a04 */
[----:B------:R-:W-:Y:S02]  /*71c0*/  MOV R105, 0x20 ;  /* 0x0000002000697802 */ /* 0x000fe40000000f00 */
[----:B------:R-:W-:Y:S02]  /*71d0*/  @!P4 LEA.HI.X R5, R108, R9, R109, 0x7, P0 ;  /* 0x000000096c05c211 */ /* 0x000fe400000f3c6d */
[C---:B------:R-:W-:Y:S02]  /*71e0*/  LOP3.LUT P0, RZ, R87.reuse, 0x4, RZ, 0xc0, !PT ;  /* 0x0000000457ff7812 */ /* 0x040fe4000780c0ff */
[----:B------:R-:W-:Y:S01]  /*71f0*/  SHF.L.U32 R104, R87, 0x5, RZ ;  /* 0x0000000557687819 */ /* 0x000fe200000006ff */
[----:B------:R-:W-:Y:S01]  /*7200*/  @P5 STS.128 [R132+0x3000], RZ ;  /* 0x003000ff84005388 */ /* 0x000fe20000000c00 */
[----:B------:R-:W-:Y:S02]  /*7210*/  SEL R105, R105, 0xffffffe0, !P0 ;  /* 0xffffffe069697807 */ /* 0x000fe40004000000 */
[C---:B------:R-:W-:Y:S02]  /*7220*/  SHF.L.U32 R86, R87.reuse, 0x2, RZ ;  /* 0x0000000257567819 */ /* 0x040fe400000006ff */
[----:B------:R-:W-:Y:S02]  /*7230*/  IADD3 R92, PT, PT, R100, R105, RZ ;  /* 0x00000069645c7210 */ /* 0x000fe40007ffe0ff */
[----:B------:R-:W-:Y:S01]  /*7240*/  LOP3.LUT R103, R86, 0x18, RZ, 0xc0, !PT ;  /* 0x0000001856677812 */ /* 0x000fe200078ec0ff */
[----:B------:R-:W-:Y:S01]  /*7250*/  @P4 STS.128 [R132+0x3800], RZ ;  /* 0x003800ff84004388 */ /* 0x000fe20000000c00 */
[----:B------:R-:W-:Y:S02]  /*7260*/  SHF.L.U32 R101, R87, 0x4, RZ ;  /* 0x0000000457657819 */ /* 0x000fe400000006ff */
[----:B------:R-:W-:Y:S04]  /*7270*/  IADD3 R125, PT, PT, R125, -0x1, RZ ;  /* 0xffffffff7d7d7810 */ /* 0x000fe80007ffe0ff */
[----:B------:R-:W-:Y:S01]  /*7280*/  ISETP.GT.AND P1, PT, R125, R111, PT ;  /* 0x0000006f7d00720c */ /* 0x000fe20003f24270 */
        /* <DEDUP_REMOVED lines=15> */
[----:B------:R-:W0:Y:S08]  /*7380*/  LDGDEPBAR ;  /* 0x00000000000079af */ /* 0x000e300000000000 */
[----:B------:R-:W-:Y:S08]  /*7390*/  LDSM.16.M88.4 R64, [R100] ;  /* 0x000000006440783b */ /* 0x000ff00000000200 */
[----:B------:R-:W-:Y:S01]  /*73a0*/  LDSM.16.M88.4 R92, [R92] ;  /* 0x000000005c5c783b */ /* 0x000fe20000000200 */
[----:B-1----:R-:W-:Y:S02]  /*73b0*/  LOP3.LUT R5, R101, 0x100, RZ, 0xc0, !PT ;  /* 0x0000010065057812 */ /* 0x002fe400078ec0ff */
[----:B------:R-:W-:Y:S02]  /*73c0*/  LOP3.LUT R4, R104, 0xc0, RZ, 0xc0, !PT ;  /* 0x000000c068047812 */ /* 0x000fe400078ec0ff */
[----:B------:R-:W-:Y:S02]  /*73d0*/  LOP3.LUT R5, R5, 0x20, R104, 0xf8, !PT ;  /* 0x0000002005057812 */ /* 0x000fe400078ef868 */
[----:B------:R-:W-:Y:S04]  /*73e0*/  LOP3.LUT R4, R4, 0x8, R87, 0xf8, !PT ;  /* 0x0000000804047812 */ /* 0x000fe800078ef857 */
[----:B------:R-:W-:Y:S04]  /*73f0*/  LOP3.LUT R4, R5, R4, R103, 0xf6, !PT ;  /* 0x0000000405047212 */ /* 0x000fe800078ef667 */
[----:B------:R-:W-:Y:S04]  /*7400*/  LEA R88, R4, R102, 0x1 ;  /* 0x0000006604587211 */ /* 0x000fe800078e08ff */
        /* <DEDUP_REMOVED lines=25> */
[----:B------:R-:W-:Y:S01]  /*75a0*/  HMMA.16816.F32 R64, R64, R90, RZ ;  /* 0x0000005a4040723c */ /* 0x000fe200000018ff */
[----:B------:R-:W1:Y:S07]  /*75b0*/  LDSM.16.M88.4 R88, [R105+0x1400] ;  /* 0x001400006958783b */ /* 0x000e6e0000000200 */
[C---:B---3--:R-:W-:Y:S08]  /*75c0*/  HMMA.16816.F32 R4, R92.reuse, R96, R4 ;  /* 0x000000605c04723c */ /* 0x048ff00000001804 */
        /* <DEDUP_REMOVED lines=50> */
[----:B------:R-:W1:Y:S01]  /*78f0*/  MUFU.TANH R152, R24 ;  /* 0x0000001800987308 */ /* 0x000e620000002400 */
        /* <DEDUP_REMOVED lines=13> */
[-C--:B-----5:R-:W-:Y:S08]  /*79d0*/  FMUL.FTZ R27, R35, R133.reuse ;  /* 0x00000085231b7220 */ /* 0x0a0ff00000410000 */
[----:B------:R5:W2:Y:S02]  /*79e0*/  MUFU.TANH R140, R29 ;  /* 0x0000001d008c7308 */ /* 0x000aa40000002400 */
[-C--:B------:R-:W-:Y:S01]  /*79f0*/  FMUL.FTZ R41, R41, R133.reuse ;  /* 0x0000008529297220 */ /* 0x080fe20000410000 */
[-C--:B------:R-:W-:Y:S07]  /*7a00*/  FMUL.FTZ R42, R42, R133.reuse ;  /* 0x000000852a2a7220 */ /* 0x080fee0000410000 */
[----:B------:R2:W2:Y:S01]  /*7a10*/  MUFU.TANH R136, R31 ;  /* 0x0000001f00887308 */ /* 0x0004a20000002400 */
[-C--:B------:R-:W-:Y:S01]  /*7a20*/  FMUL.FTZ R43, R43, R133.reuse ;  /* 0x000000852b2b7220 */ /* 0x080fe20000410000 */
[-C--:B-1----:R-:W-:Y:S01]  /*7a30*/  FMUL.FTZ R28, R39, R133.reuse ;  /* 0x00000085271c7220 */ /* 0x082fe20000410000 */
[C---:B----4-:R-:W-:Y:S07]  /*7a40*/  HMMA.16816.F32 R44, R92.reuse, R8, R44 ;  /* 0x000000085c2c723c */ /* 0x050fee000000182c */
[----:B------:R1:W4:Y:S01]  /*7a50*/  MUFU.TANH R137, R30 ;  /* 0x0000001e00897308 */ /* 0x0003220000002400 */
[-C--:B-----5:R-:W-:Y:S01]  /*7a60*/  FMUL.FTZ R29, R38, R133.reuse ;  /* 0x00000085261d7220 */ /* 0x0a0fe20000410000 */
[C---:B------:R-:W-:Y:S01]  /*7a70*/  HMMA.16816.F32 R48, R92.reuse, R10, R48 ;  /* 0x0000000a5c30723c */ /* 0x040fe20000001830 */
[----:B------:R-:W5:Y:S01]  /*7a80*/  LDSM.16.M88.4 R8, [R105+0x2c00] ;  /* 0x002c00006908783b */ /* 0x000f620000000200 */
[----:B------:R-:W-:Y:S06]  /*7a90*/  DEPBAR.LE SB0, 0x0 ;  /* 0x000080000000791a */ /* 0x000fec0000000000 */
[----:B------:R-:W4:Y:S01]  /*7aa0*/  MUFU.TANH R150, R26 ;  /* 0x0000001a00967308 */ /* 0x000f220000002400 */
[-C--:B--2---:R-:W-:Y:S01]  /*7ab0*/  FMUL.FTZ R31, R36, R133.reuse ;  /* 0x00000085241f7220 */ /* 0x084fe20000410000 */
[C---:B---3--:R-:W-:Y:S08]  /*7ac0*/  HMMA.16816.F32 R52, R92.reuse, R4, R52 ;  /* 0x000000045c34723c */ /* 0x048ff00000001834 */
[----:B------:R2:W3:Y:S01]  /*7ad0*/  MUFU.TANH R138, R32 ;  /* 0x00000020008a7308 */ /* 0x0004e20000002400 */
[----:B------:R-:W-:Y:S01]  /*7ae0*/  BAR.SYNC.DEFER_BLOCKING 0x0 ;  /* 0x0000000000007b1d */ /* 0x000fe20000010000 */
[-C--:B-1----:R-:W-:Y:S01]  /*7af0*/  FMUL.FTZ R30, R37, R133.reuse ;  /* 0x00000085251e7220 */ /* 0x082fe20000410000 */
[C---:B------:R-:W-:Y:S03]  /*7b00*/  HMMA.16816.F32 R56, R92.reuse, R6, R56 ;  /* 0x000000065c38723c */ /* 0x040fe60000001838 */
[-C--:B------:R-:W-:Y:S01]  /*7b10*/  FMUL.FTZ R35, R46, R133.reuse ;  /* 0x000000852e237220 */ /* 0x080fe20000410000 */
[-C--:B------:R-:W-:Y:S03]  /*7b20*/  FMUL.FTZ R4, R48, R133.reuse ;  /* 0x0000008530047220 */ /* 0x080fe60000410000 */
[----:B------:R1:W1:Y:S01]  /*7b30*/  MUFU.TANH R135, R33 ;  /* 0x0000002100877308 */ /* 0x0002620000002400 */
[-C--:B------:R-:W-:Y:S01]  /*7b40*/  FMUL.FTZ R44, R44, R133.reuse ;  /* 0x000000852c2c7220 */ /* 0x080fe20000410000 */
[-C--:B------:R-:W-:Y:S01]  /*7b50*/  FMUL.FTZ R49, R49, R133.reuse ;  /* 0x0000008531317220 */ /* 0x080fe20000410000 */
        /* <DEDUP_REMOVED lines=10> */
[----:B------:R-:W2:Y:S01]  /*7c00*/  MUFU.TANH R18, R18 ;  /* 0x0000001200127308 */ /* 0x000ea20000002400 */
[-C--:B------:R-:W-:Y:S01]  /*7c10*/  FMUL.FTZ R38, R59, R133.reuse ;  /* 0x000000853b267220 */ /* 0x080fe20000410000 */
[-C--:B-1----:R-:W-:Y:S01]  /*7c20*/  FMUL.FTZ R33, R45, R133.reuse ;  /* 0x000000852d217220 */ /* 0x082fe20000410000 */
[C---:B-----5:R-:W-:Y:S03]  /*7c30*/  HMMA.16816.F32 R60, R92.reuse, R8, R60 ;  /* 0x000000085c3c723c */ /* 0x060fe6000000183c */
[-C--:B------:R-:W-:Y:S04]  /*7c40*/  FMUL.FTZ R7, R57, R133.reuse ;  /* 0x0000008539077220 */ /* 0x080fe80000410000 */
[----:B------:R1:W1:Y:S01]  /*7c50*/  MUFU.TANH R9, R56 ;  /* 0x0000003800097308 */ /* 0x0002620000002400 */
[-C--:B----4-:R-:W-:Y:S01]  /*7c60*/  FMUL.FTZ R34, R47, R133.reuse ;  /* 0x000000852f227220 */ /* 0x090fe20000410000 */
[----:B------:R-:W-:Y:S08]  /*7c70*/  HMMA.16816.F32 R64, R92, R10, R64 ;  /* 0x0000000a5c40723c */ /* 0x000ff00000001840 */
[----:B------:R-:W4:Y:S02]  /*7c80*/  MUFU.TANH R19, R19 ;  /* 0x0000001300137308 */ /* 0x000f240000002400 */
[-C--:B------:R-:W-:Y:S01]  /*7c90*/  FMUL.FTZ R59, R60, R133.reuse ;  /* 0x000000853c3b7220 */ /* 0x080fe20000410000 */
[-C--:B------:R-:W-:Y:S07]  /*7ca0*/  FMUL.FTZ R58, R61, R133.reuse ;  /* 0x000000853d3a7220 */ /* 0x080fee0000410000 */
[----:B------:R-:W2:Y:S01]  /*7cb0*/  MUFU.TANH R20, R20 ;  /* 0x0000001400147308 */ /* 0x000ea20000002400 */
[-C--:B------:R-:W-:Y:S01]  /*7cc0*/  FMUL.FTZ R26, R62, R133.reuse ;  /* 0x000000853e1a7220 */ /* 0x080fe20000410000 */
[-C--:B------:R-:W-:Y:S01]  /*7cd0*/  FMUL.FTZ R25, R63, R133.reuse ;  /* 0x000000853f197220 */ /* 0x080fe20000410000 */
[-C--:B-1----:R-:W-:Y:S01]  /*7ce0*/  FMUL.FTZ R56, R64, R133.reuse ;  /* 0x0000008540387220 */ /* 0x082fe20000410000 */
[-C--:B------:R-:W-:Y:S06]  /*7cf0*/  FMUL.FTZ R55, R65, R133.reuse ;  /* 0x0000008541377220 */ /* 0x080fec0000410000 */
[----:B------:R1:W1:Y:S01]  /*7d00*/  MUFU.TANH R154, R22 ;  /* 0x00000016009a7308 */ /* 0x0002620000002400 */
        /* <DEDUP_REMOVED lines=51> */
[C---:B-1----:R-:W-:Y:S01]  /*8040*/  VIADD R43, R123.reuse, 0xffffff00 ;  /* 0xffffff007b2b7836 */ /* 0x042fe20000000000 */
        /* <DEDUP_REMOVED lines=62> */
.L_x_8489:
[----:B------:R-:W-:Y:S05]  /*8430*/  BSYNC.RECONVERGENT B0 ;  /* 0x0000000000007941 */ /* 0x000fea0003800200 */
.L_x_8488:
[----:B-1----:R-:W-:Y:S01]  /*8440*/  @!P5 IMAD.MOV.U32 R44, RZ, RZ, R113 ;  /* 0x000000ffff2cd224 */ /* 0x002fe200078e0071 */
        /* <DEDUP_REMOVED lines=30> */
.L_x_8487:
[----:B------:R-:W-:Y:S05]  /*8630*/  BSYNC.RECONVERGENT B1 ;  /* 0x0000000000017941 */ /* 0x000fea0003800200 */
.L_x_8486:
[----:B--2---:R-:W-:Y:S01]  /*8640*/  IABS R10, R124 ;  /* 0x0000007c000a7213 */ /* 0x004fe20000000000 */
[----:B-1----:R-:W2:Y:S01]  /*8650*/  LD.E R22, desc[UR4][R2.64+0xdc] ;  /* 0x0000dc0402167980 */ /* 0x002ea2000c101900 */
[C---:B------:R-:W-:Y:S02]  /*8660*/  IADD3 R11, PT, PT, R124.reuse, -0x18, RZ ;  /* 0xffffffe87c0b7810 */ /* 0x040fe40007ffe0ff */
        /* <DEDUP_REMOVED lines=10> */
[----:B------:R-:W-:Y:S01]  /*8710*/  FFMA.FTZ R18, -R0, R11, R18 ;  /* 0x0000000b00127223 */ /* 0x000fe20000010112 */
[C---:B------:R-:W-:Y:S02]  /*8720*/  IADD3 R11, PT, PT, R124.reuse, -0x29, RZ ;  /* 0xffffffd77c0b7810 */ /* 0x040fe40007ffe0ff */
[----:B------:R-:W-:Y:S01]  /*8730*/  IADD3 R12, PT, PT, R124, -0x28, RZ ;  /* 0xffffffd87c0c7810 */ /* 0x000fe20007ffe0ff */
[CC--:B------:R-:W-:Y:S01]  /*8740*/  FFMA.FTZ R45, -R0.reuse, R10.reuse, R13 ;  /* 0x0000000a002d7223 */ /* 0x0c0fe2000001010d */
[----:B------:R-:W-:Y:S01]  /*8750*/  IABS R11, R11 ;  /* 0x0000000b000b7213 */ /* 0x000fe20000000000 */
        /* <DEDUP_REMOVED lines=14> */
[CC--:B------:R-:W-:Y:S01]  /*8840*/  FFMA.FTZ R50, -R0.reuse, R12.reuse, R20 ;  /* 0x0000000c00327223 */ /* 0x0c0fe20000010114 */
[----:B------:R-:W-:Y:S01]  /*8850*/  I2FP.F32.S32 R11, R11 ;  /* 0x0000000b000b7245 */ /* 0x000fe20000201400 */
[----:B------:R-:W-:Y:S01]  /*8860*/  FFMA.FTZ R150, -R0, R12, R150 ;  /* 0x0000000c00967223 */ /* 0x000fe20000010196 */
[----:B------:R-:W-:Y:S02]  /*8870*/  IABS R10, R10 ;  /* 0x0000000a000a7213 */ /* 0x000fe40000000000 */
        /* <DEDUP_REMOVED lines=19> */
[-C--:B------:R-:W-:Y:S01]  /*89b0*/  FFMA.FTZ R30, -R0, R10.reuse, R30 ;  /* 0x0000000a001e7223 */ /* 0x080fe2000001011e */
[----:B------:R-:W-:Y:S01]  /*89c0*/  IADD3 R12, PT, PT, R124, -0x48, RZ ;  /* 0xffffffb87c0c7810 */ /* 0x000fe20007ffe0ff */
[----:B------:R-:W-:Y:S01]  /*89d0*/  FFMA.FTZ R97, -R0, R10, R97 ;  /* 0x0000000a00617223 */ /* 0x000fe20000010161 */
[----:B------:R-:W-:Y:S02]  /*89e0*/  I2FP.F32.S32 R10, R11 ;  /* 0x0000000b000a7245 */ /* 0x000fe40000201400 */
[C---:B------:R-:W-:Y:S02]  /*89f0*/  IADD3 R41, PT, PT, R124.reuse, -0x9, RZ ;  /* 0xfffffff77c297810 */ /* 0x040fe40007ffe0ff */
[----:B------:R-:W-:Y:S01]  /*8a00*/  IADD3 R11, PT, PT, R124, -0x59, RZ ;  /* 0xffffffa77c0b7810 */ /* 0x000fe20007ffe0ff */
[C---:B------:R-:W-:Y:S01]  /*8a10*/  FFMA.FTZ R96, -R0.reuse, R10, R96 ;  /* 0x0000000a00607223 */ /* 0x040fe20000010160 */
[----:B------:R-:W-:Y:S01]  /*8a20*/  IABS R66, R66 ;  /* 0x0000004200427213 */ /* 0x000fe20000000000 */
[----:B------:R-:W-:Y:S01]  /*8a30*/  FFMA.FTZ R90, -R0, R10, R90 ;  /* 0x0000000a005a7223 */ /* 0x000fe2000001015a */
[C---:B------:R-:W-:Y:S02]  /*8a40*/  IADD3 R10, PT, PT, R124.reuse, -0x69, RZ ;  /* 0xffffff977c0a7810 */ /* 0x040fe40007ffe0ff */
[----:B------:R-:W-:Y:S02]  /*8a50*/  IABS R6, R6 ;  /* 0x0000000600067213 */ /* 0x000fe40000000000 */
[----:B------:R-:W-:Y:S02]  /*8a60*/  IABS R12, R12 ;  /* 0x0000000c000c7213 */ /* 0x000fe40000000000 */
[C---:B------:R-:W-:Y:S02]  /*8a70*/  IADD3 R8, PT, PT, R124.reuse, -0x10, RZ ;  /* 0xfffffff07c087810 */ /* 0x040fe40007ffe0ff */
        /* <DEDUP_REMOVED lines=11> */
[CC--:B------:R-:W-:Y:S01]  /*8b30*/  FFMA.FTZ R139, -R0.reuse, R6.reuse, R139 ;  /* 0x00000006008b7223 */ /* 0x0c0fe2000001018b */
[----:B------:R-:W-:Y:S01]  /*8b40*/  I2FP.F32.S32 R41, R41 ;  /* 0x0000002900297245 */ /* 0x000fe20000201400 */
[C---:B------:R-:W-:Y:S01]  /*8b50*/  FFMA.FTZ R147, -R0.reuse, R6, R147 ;  /* 0x0000000600937223 */ /* 0x040fe20000010193 */
[----:B------:R-:W-:Y:S01]  /*8b60*/  I2FP.F32.S32 R10, R10 ;  /* 0x0000000a000a7245 */ /* 0x000fe20000201400 */
[CC--:B------:R-:W-:Y:S01]  /*8b70*/  FFMA.FTZ R31, -R0.reuse, R12.reuse, R31 ;  /* 0x0000000c001f7223 */ /* 0x0c0fe2000001011f */
[----:B------:R-:W-:Y:S01]  /*8b80*/  I2FP.F32.S32 R11, R11 ;  /* 0x0000000b000b7245 */ /* 0x000fe20000201400 */
[C---:B------:R-:W-:Y:S01]  /*8b90*/  FFMA.FTZ R98, -R0.reuse, R12, R98 ;  /* 0x0000000c00627223 */ /* 0x040fe20000010162 */
[----:B------:R-:W-:Y:S01]  /*8ba0*/  I2FP.F32.S32 R8, R8 ;  /* 0x0000000800087245 */ /* 0x000fe20000201400 */
[CC--:B------:R-:W-:Y:S01]  /*8bb0*/  FFMA.FTZ R6, -R0.reuse, R41.reuse, R142 ;  /* 0x0000002900067223 */ /* 0x0c0fe2000001018e */
[----:B------:R-:W-:Y:S01]  /*8bc0*/  I2FP.F32.S32 R40, R40 ;  /* 0x0000002800287245 */ /* 0x000fe20000201400 */
[-C--:B------:R-:W-:Y:S01]  /*8bd0*/  FFMA.FTZ R60, -R0, R10.reuse, R38 ;  /* 0x0000000a003c7223 */ /* 0x080fe20000010126 */
[----:B------:R-:W-:Y:S01]  /*8be0*/  IADD3 R4, PT, PT, R124, -0x71, RZ ;  /* 0xffffff8f7c047810 */ /* 0x000fe20007ffe0ff */
[----:B------:R-:W-:Y:S01]  /*8bf0*/  FFMA.FTZ R148, -R0, R41, R148 ;  /* 0x0000002900947223 */ /* 0x000fe20000010194 */
[----:B------:R-:W-:Y:S01]  /*8c00*/  IADD3 R49, PT, PT, R124, -0x20, RZ ;  /* 0xffffffe07c317810 */ /* 0x000fe20007ffe0ff */
[----:B------:R-:W-:Y:S01]  /*8c10*/  FFMA.FTZ R67, -R0, R10, R5 ;  /* 0x0000000a00437223 */ /* 0x000fe20000010105 */
[----:B------:R-:W-:Y:S01]  /*8c20*/  IADD3 R48, PT, PT, R124, -0x21, RZ ;  /* 0xffffffdf7c307810 */ /* 0x000fe20007ffe0ff */
[-C--:B------:R-:W-:Y:S01]  /*8c30*/  FFMA.FTZ R95, -R0, R11.reuse, R33 ;  /* 0x0000000b005f7223 */ /* 0x080fe20000010121 */
[----:B------:R-:W-:Y:S01]  /*8c40*/  IADD3 R12, PT, PT, R124, -0x78, RZ ;  /* 0xffffff887c0c7810 */ /* 0x000fe20007ffe0ff */
[C---:B------:R-:W-:Y:S01]  /*8c50*/  FFMA.FTZ R89, -R0.reuse, R11, R89 ;  /* 0x0000000b00597223 */ /* 0x040fe20000010159 */
[----:B------:R-:W-:Y:S01]  /*8c60*/  FMNMX3.FTZ R10, R85, R143, R144, !PT ;  /* 0x0000008f550a7276 */ /* 0x000fe20007810090 */
[C---:B------:R-:W-:Y:S01]  /*8c70*/  FFMA.FTZ R145, -R0.reuse, R8, R145 ;  /* 0x0000000800917223 */ /* 0x040fe20000010191 */
[----:B------:R-:W-:Y:S01]  /*8c80*/  IABS R5, R4 ;  /* 0x0000000400057213 */ /* 0x000fe20000000000 */
[C---:B------:R-:W-:Y:S01]  /*8c90*/  FFMA.FTZ R146, -R0.reuse, R40, R146 ;  /* 0x0000002800927223 */ /* 0x040fe20000010192 */
[----:B------:R-:W-:Y:S01]  /*8ca0*/  IABS R49, R49 ;  /* 0x0000003100317213 */ /* 0x000fe20000000000 */
[C---:B------:R-:W-:Y:S01]  /*8cb0*/  FFMA.FTZ R8, -R0.reuse, R8, R14 ;  /* 0x0000000800087223 */ /* 0x040fe2000001010e */
[----:B------:R-:W-:Y:S01]  /*8cc0*/  IABS R48, R48 ;  /* 0x0000003000307213 */ /* 0x000fe20000000000 */
[----:B------:R-:W-:Y:S01]  /*8cd0*/  FFMA.FTZ R40, -R0, R40, R15 ;  /* 0x0000002800287223 */ /* 0x000fe2000001010f */
[----:B------:R-:W-:Y:S02]  /*8ce0*/  IADD3 R11, PT, PT, R124, -0x70, RZ ;  /* 0xffffff907c0b7810 */ /* 0x000fe40007ffe0ff */
[----:B------:R-:W-:Y:S02]  /*8cf0*/  IABS R4, R12 ;  /* 0x0000000c00047213 */ /* 0x000fe40000000000 */
        /* <DEDUP_REMOVED lines=12> */
[----:B------:R-:W-:Y:S02]  /*8dc0*/  IADD3 R133, PT, PT, R124, -0x39, RZ ;  /* 0xffffffc77c857810 */ /* 0x000fe40007ffe0ff */
[----:B------:R-:W-:Y:S01]  /*8dd0*/  FMNMX3.FTZ R12, R12, R44, R45, !PT ;  /* 0x0000002c0c0c7276 */ /* 0x000fe2000781002d */
[-C--:B------:R-:W-:Y:S01]  /*8de0*/  FFMA.FTZ R64, -R0, R11.reuse, R9 ;  /* 0x0000000b00407223 */ /* 0x080fe20000010109 */
[----:B------:R-:W-:Y:S01]  /*8df0*/  FMNMX3.FTZ R10, R10, R18, R19, !PT ;  /* 0x000000120a0a7276 */ /* 0x000fe20007810013 */
[----:B------:R-:W-:Y:S01]  /*8e00*/  FFMA.FTZ R26, -R0, R11, R26 ;  /* 0x0000000b001a7223 */ /* 0x000fe2000001011a */
[----:B------:R-:W-:Y:S02]  /*8e10*/  IABS R133, R133 ;  /* 0x0000008500857213 */ /* 0x000fe40000000000 */
[----:B------:R-:W-:Y:S02]  /*8e20*/  IADD3 R132, PT, PT, R124, -0x41, RZ ;  /* 0xffffffbf7c847810 */ /* 0x000fe40007ffe0ff */
[----:B------:R-:W-:Y:S02]  /*8e30*/  I2FP.F32.S32 R5, R5 ;  /* 0x0000000500057245 */ /* 0x000fe40000201400 */
[----:B------:R-:W-:Y:S02]  /*8e40*/  FMNMX3.FTZ R9, R12, R16, R17, !PT ;  /* 0x000000100c097276 */ /* 0x000fe40007810011 */
[----:B------:R-:W-:Y:S01]  /*8e50*/  FMNMX3.FTZ R10, R10, R49, R48, !PT ;  /* 0x000000310a0a7276 */ /* 0x000fe20007810030 */
[C---:B------:R-:W-:Y:S01]  /*8e60*/  FFMA.FTZ R63, -R0.reuse, R5, R7 ;  /* 0x00000005003f7223 */ /* 0x040fe20000010107 */
[----:B------:R-:W-:Y:S01]  /*8e70*/  I2FP.F32.S32 R133, R133 ;  /* 0x0000008500857245 */ /* 0x000fe20000201400 */
[C---:B------:R-:W-:Y:S01]  /*8e80*/  FFMA.FTZ R25, -R0.reuse, R5, R25 ;  /* 0x0000000500197223 */ /* 0x040fe20000010119 */
        /* <DEDUP_REMOVED lines=9> */
[----:B------:R-:W-:Y:S01]  /*8f20*/  I2FP.F32.S32 R4, R4 ;  /* 0x0000000400047245 */ /* 0x000fe20000201400 */
[C---:B------:R-:W-:Y:S01]  /*8f30*/  FFMA.FTZ R132, -R0.reuse, R132, R28 ;  /* 0x0000008400847223 */ /* 0x040fe2000001011c */
[----:B------:R-:W-:Y:S02]  /*8f40*/  FMNMX3.FTZ R9, R9, R152, R151, !PT ;  /* 0x0000009809097276 */ /* 0x000fe40007810097 */
[----:B------:R-:W-:Y:S01]  /*8f50*/  FMNMX3.FTZ R7, R7, R137, R136, !PT ;  /* 0x0000008907077276 */ /* 0x000fe20007810088 */
[C---:B------:R-:W-:Y:S01]  /*8f60*/  FFMA.FTZ R24, -R0.reuse, R4, R24 ;  /* 0x0000000400187223 */ /* 0x040fe20000010118 */
[----:B------:R-:W-:Y:S01]  /*8f70*/  IABS R94, R94 ;  /* 0x0000005e005e7213 */ /* 0x000fe20000000000 */
[----:B------:R-:W-:Y:S01]  /*8f80*/  FFMA.FTZ R59, -R0, R4, R59 ;  /* 0x00000004003b7223 */ /* 0x000fe2000001013b */
        /* <DEDUP_REMOVED lines=23> */
[----:B------:R-:W-:Y:S02]  /*9100*/  IADD3 R5, PT, PT, R124, -0x79, RZ ;  /* 0xffffff877c057810 */ /* 0x000fe40007ffe0ff */
[----:B------:R-:W-:Y:S01]  /*9110*/  FMNMX3.FTZ R10, R10, R96, R95, !PT ;  /* 0x000000600a0a7276 */ /* 0x000fe2000781005f */
[----:B------:R-:W-:Y:S01]  /*9120*/  FFMA.FTZ R88, -R0, R62, R88 ;  /* 0x0000003e00587223 */ /* 0x000fe20000010158 */
[----:B------:R-:W-:Y:S01]  /*9130*/  FMNMX3.FTZ R4, R4, R90, R89, !PT ;  /* 0x0000005a04047276 */ /* 0x000fe20007810059 */
[----:B------:R-:W-:Y:S01]  /*9140*/  FFMA.FTZ R62, -R0, R62, R39 ;  /* 0x0000003e003e7223 */ /* 0x000fe20000010127 */
[----:B------:R-:W-:Y:S02]  /*9150*/  IABS R5, R5 ;  /* 0x0000000500057213 */ /* 0x000fe40000000000 */
[----:B------:R-:W-:Y:S02]  /*9160*/  IADD3 R9, PT, PT, R124, -0x81, RZ ;  /* 0xffffff7f7c097810 */ /* 0x000fe40007ffe0ff */
[----:B------:R-:W-:Y:S02]  /*9170*/  FMNMX3.FTZ R10, R10, R92, R91, !PT ;  /* 0x0000005c0a0a7276 */ /* 0x000fe4000781005b */
        /* <DEDUP_REMOVED lines=17> */
[----:B------:R-:W-:Y:S02]  /*9290*/  SHF.R.U32.HI R52, RZ, 0x1, R87 ;  /* 0x00000001ff347819 */ /* 0x000fe40000011657 */
[----:B------:R-:W-:Y:S01]  /*92a0*/  FMNMX3.FTZ R9, R9, R56, R55, !PT ;  /* 0x0000003809097276 */ /* 0x000fe20007810037 */
[----:B------:R-:W1:Y:S01]  /*92b0*/  SHFL.BFLY PT, R4, R5, 0x2, 0x1f ;  /* 0x0c401f0005047f89 */ /* 0x000e6200000e0000 */
[----:B------:R-:W-:Y:S02]  /*92c0*/  LOP3.LUT R54, R104, 0x120, RZ, 0xc0, !PT ;  /* 0x0000012068367812 */ /* 0x000fe400078ec0ff */
[----:B------:R-:W-:Y:S05]  /*92d0*/  IADD3 R123, PT, PT, R123, -0x80, RZ ;  /* 0xffffff807b7b7810 */ /* 0x000fea0007ffe0ff */
[----:B------:R-:W3:Y:S01]  /*92e0*/  SHFL.BFLY PT, R7, R9, 0x2, 0x1f ;  /* 0x0c401f0009077f89 */ /* 0x000ee200000e0000 */
[----:B------:R-:W-:Y:S02]  /*92f0*/  IADD3 R124, PT, PT, R124, 0x80, RZ ;  /* 0x000000807c7c7810 */ /* 0x000fe40007ffe0ff */
[----:B-1----:R-:W-:Y:S02]  /*9300*/  FMNMX.FTZ R4, R5, R4, !PT ;  /* 0x0000000405047209 */ /* 0x002fe40007810000 */
[----:B------:R-:W-:Y:S02]  /*9310*/  LOP3.LUT R5, R52, 0x8, RZ, 0xc0, !PT ;  /* 0x0000000834057812 */ /* 0x000fe400078ec0ff */
[----:B---3--:R-:W-:Y:S01]  /*9320*/  FMNMX.FTZ R7, R9, R7, !PT ;  /* 0x0000000709077209 */ /* 0x008fe20007810000 */
[----:B------:R-:W1:Y:S01]  /*9330*/  SHFL.BFLY PT, R20, R4, 0x1, 0x1f ;  /* 0x0c201f0004147f89 */ /* 0x000e6200000e0000 */
[----:B------:R-:W-:Y:S07]  /*9340*/  LOP3.LUT R5, R5, 0xc0, R104, 0xf8, !PT ;  /* 0x000000c005057812 */ /* 0x000fee00078ef868 */
[----:B------:R-:W3:Y:S01]  /*9350*/  SHFL.BFLY PT, R21, R7, 0x1, 0x1f ;  /* 0x0c201f0007157f89 */ /* 0x000ee200000e0000 */
[----:B------:R-:W-:Y:S04]  /*9360*/  LOP3.LUT R54, R54, R5, R103, 0xf6, !PT ;  /* 0x0000000536367212 */ /* 0x000fe800078ef667 */
[----:B------:R-:W-:Y:S04]  /*9370*/  LEA R54, R54, R102, 0x1 ;  /* 0x0000006636367211 */ /* 0x000fe800078e08ff */
[----:B------:R-:W-:Y:S01]  /*9380*/  IADD3 R53, PT, PT, R54, 0x3020, RZ ;  /* 0x0000302036357810 */ /* 0x000fe20007ffe0ff */
[----:B------:R-:W4:Y:S01]  /*9390*/  LDSM.16.MT88.4 R12, [R54+0x3000] ;  /* 0x00300000360c783b */ /* 0x000f220000004200 */
        /* <DEDUP_REMOVED lines=11> */
[----:B------:R-:W-:Y:S01]  /*9450*/  FMUL.FTZ R27, R22, R27 ;  /* 0x0000001b161b7220 */ /* 0x000fe20000410000 */
[----:B------:R-:W1:Y:S01]  /*9460*/  LDSM.16.MT88.4 R36, [R53] ;  /* 0x000000003524783b */ /* 0x000e620000004200 */
[--C-:B------:R-:W-:Y:S01]  /*9470*/  FFMA.FTZ R142, R144, R22, -R57.reuse ;  /* 0x00000016908e7223 */ /* 0x100fe20000010839 */
[----:B------:R-:W-:Y:S01]  /*9480*/  FSEL R61, R61, RZ, P1 ;  /* 0x000000ff3d3d7208 */ /* 0x000fe20000800000 */
[----:B------:R-:W-:Y:S01]  /*9490*/  FMUL.FTZ R28, R22, R28 ;  /* 0x0000001c161c7220 */ /* 0x000fe20000410000 */
[-CC-:B------:R-:W-:Y:S01]  /*94a0*/  FFMA.FTZ R143, R143, R22.reuse, -R57.reuse ;  /* 0x000000168f8f7223 */ /* 0x180fe20000010839 */
[----:B------:R-:W2:Y:S01]  /*94b0*/  MUFU.EX2 R27, R27 ;  /* 0x0000001b001b7308 */ /* 0x000ea20000000800 */
[-C--:B------:R-:W-:Y:S01]  /*94c0*/  FFMA.FTZ R104, R147, R22.reuse, -R57 ;  /* 0x0000001693687223 */ /* 0x080fe20000010839 */
[-C--:B------:R-:W-:Y:S01]  /*94d0*/  FFMA.FTZ R144, R139, R22.reuse, -R61 ;  /* 0x000000168b907223 */ /* 0x080fe2000001083d */
[-C--:B------:R-:W-:Y:S07]  /*94e0*/  FFMA.FTZ R84, R148, R22.reuse, -R57 ;  /* 0x0000001694547223 */ /* 0x080fee0000010839 */
[----:B------:R-:W3:Y:S01]  /*94f0*/  MUFU.EX2 R28, R28 ;  /* 0x0000001c001c7308 */ /* 0x000ee20000000800 */
[-CC-:B------:R-:W-:Y:S01]  /*9500*/  FFMA.FTZ R139, R6, R22.reuse, -R61.reuse ;  /* 0x00000016068b7223 */ /* 0x180fe2000001083d */
[-CC-:B------:R-:W-:Y:S01]  /*9510*/  FFMA.FTZ R103, R145, R22.reuse, -R61.reuse ;  /* 0x0000001691677223 */ /* 0x180fe2000001083d */
[-C--:B------:R-:W-:Y:S07]  /*9520*/  FFMA.FTZ R85, R146, R22.reuse, -R61 ;  /* 0x0000001692557223 */ /* 0x080fee000001083d */
[----:B------:R-:W-:Y:S01]  /*9530*/  MUFU.EX2 R143, R143 ;  /* 0x0000008f008f7308 */ /* 0x000fe20000000800 */
[-CC-:B------:R-:W-:Y:S01]  /*9540*/  FFMA.FTZ R41, R8, R22.reuse, -R57.reuse ;  /* 0x0000001608297223 */ /* 0x180fe20000010839 */
[-CC-:B------:R-:W-:Y:S01]  /*9550*/  FFMA.FTZ R19, R19, R22.reuse, -R57.reuse ;  /* 0x0000001613137223 */ /* 0x180fe20000010839 */
[-CC-:B------:R-:W-:Y:S07]  /*9560*/  FFMA.FTZ R49, R49, R22.reuse, -R57.reuse ;  /* 0x0000001631317223 */ /* 0x180fee0000010839 */
[----:B------:R-:W5:Y:S01]  /*9570*/  MUFU.EX2 R142, R142 ;  /* 0x0000008e008e7308 */ /* 0x000f620000000800 */
[--C-:B------:R-:W-:Y:S01]  /*9580*/  FFMA.FTZ R48, R48, R22, -R57.reuse ;  /* 0x0000001630307223 */ /* 0x100fe20000010839 */
        /* <DEDUP_REMOVED lines=8> */
[----:B------:R-:W-:Y:S01]  /*9610*/  FMUL.FTZ R11, R27, R79 ;  /* 0x0000004f1b0b7220 */ /* 0x000fe20000410000 */
[----:B------:R-:W-:Y:S07]  /*9620*/  FMUL.FTZ R8, R28, R76 ;  /* 0x0000004c1c087220 */ /* 0x000fee0000410000 */
[----:B------:R-:W-:Y:S01]  /*9630*/  MUFU.EX2 R144, R144 ;  /* 0x0000009000907308 */ /* 0x000fe20000000800 */
[-C--:B------:R-:W-:Y:S01]  /*9640*/  FFMA.FTZ R77, R40, R22.reuse, -R57 ;  /* 0x00000016284d7223 */ /* 0x080fe20000010839 */
[----:B-----5:R-:W-:Y:S01]  /*9650*/  F2FP.F16.F32.PACK_AB R33, R142, R143 ;  /* 0x0000008f8e21723e */ /* 0x020fe200000000ff */
        /* <DEDUP_REMOVED lines=8> */
[----:B------:R-:W-:Y:S07]  /*96e0*/  LDSM.16.MT88.4 R44, [R53+0x400] ;  /* 0x00040000352c783b */ /* 0x000fee0000004200 */
[----:B------:R-:W2:Y:S01]  /*96f0*/  MUFU.EX2 R85, R85 ;  /* 0x0000005500557308 */ /* 0x000ea20000000800 */
[----:B------:R-:W-:Y:S01]  /*9700*/  FMUL.FTZ R18, R27, R70 ;  /* 0x000000461b127220 */ /* 0x000fe20000410000 */
[C---:B------:R-:W-:Y:S01]  /*9710*/  FMUL.FTZ R16, R28.reuse, R68 ;  /* 0x000000441c107220 */ /* 0x040fe20000410000 */
[----:B------:R-:W-:Y:S07]  /*9720*/  FMUL.FTZ R17, R28, R69 ;  /* 0x000000451c117220 */ /* 0x000fee0000410000 */
[----:B------:R5:W-:Y:S01]  /*9730*/  MUFU.EX2 R78, R41 ;  /* 0x00000029004e7308 */ /* 0x000be20000000800 */
[--C-:B------:R-:W-:Y:S01]  /*9740*/  FFMA.FTZ R68, R153, R22, -R61.reuse ;  /* 0x0000001699447223 */ /* 0x100fe2000001083d */
[----:B---3--:R-:W-:Y:S01]  /*9750*/  F2FP.F16.F32.PACK_AB R32, R139, R144 ;  /* 0x000000908b20723e */ /* 0x008fe200000000ff */
[-C--:B------:R-:W-:Y:S07]  /*9760*/  FFMA.FTZ R69, R151, R22.reuse, -R61 ;  /* 0x0000001697457223 */ /* 0x080fee000001083d */
[----:B------:R-:W-:Y:S01]  /*9770*/  MUFU.EX2 R70, R49 ;  /* 0x0000003100467308 */ /* 0x000fe20000000800 */
[-CC-:B------:R-:W-:Y:S01]  /*9780*/  FFMA.FTZ R80, R150, R22.reuse, -R57.reuse ;  /* 0x0000001696507223 */ /* 0x180fe20000010839 */
[-CC-:B------:R-:W-:Y:S01]  /*9790*/  FFMA.FTZ R26, R26, R22.reuse, -R57.reuse ;  /* 0x000000161a1a7223 */ /* 0x180fe20000010839 */
[-CC-:B------:R-:W-:Y:S07]  /*97a0*/  FFMA.FTZ R24, R24, R22.reuse, -R57.reuse ;  /* 0x0000001618187223 */ /* 0x180fee0000010839 */
[----:B------:R-:W3:Y:S01]  /*97b0*/  MUFU.EX2 R77, R77 ;  /* 0x0000004d004d7308 */ /* 0x000ee20000000800 */
[-CC-:B------:R-:W-:Y:S01]  /*97c0*/  FFMA.FTZ R137, R137, R22.reuse, -R57.reuse ;  /* 0x0000001689897223 */ /* 0x180fe20000010839 */
[----:B--2---:R-:W-:Y:S01]  /*97d0*/  F2FP.F16.F32.PACK_AB R34, R85, R103 ;  /* 0x000000675522723e */ /* 0x004fe200000000ff */
[-C--:B------:R-:W-:Y:S07]  /*97e0*/  FFMA.FTZ R136, R136, R22.reuse, -R57 ;  /* 0x0000001688887223 */ /* 0x080fee0000010839 */
[----:B------:R-:W-:Y:S01]  /*97f0*/  MUFU.EX2 R76, R76 ;  /* 0x0000004c004c7308 */ /* 0x000fe20000000800 */
[-CC-:B------:R-:W-:Y:S01]  /*9800*/  FFMA.FTZ R141, R141, R22.reuse, -R61.reuse ;  /* 0x000000168d8d7223 */ /* 0x180fe2000001083d */
[----:B-----5:R-:W2:Y:S01]  /*9810*/  LDSM.16.MT88.4 R40, [R54+0x3400] ;  /* 0x003400003628783b */ /* 0x020ea20000004200 */
[--C-:B------:R-:W-:Y:S07]  /*9820*/  FFMA.FTZ R138, R138, R22, -R61.reuse ;  /* 0x000000168a8a7223 */ /* 0x100fee000001083d */
[----:B------:R-:W-:Y:S01]  /*9830*/  MUFU.EX2 R68, R68 ;  /* 0x0000004400447308 */ /* 0x000fe20000000800 */
[C---:B----4-:R-:W-:Y:S09]  /*9840*/  HMMA.16816.F32 R4, R32.reuse, R12, R4 ;  /* 0x0000000c2004723c */ /* 0x050ff20000001804 */
[----:B------:R-:W-:Y:S01]  /*9850*/  MUFU.EX2 R69, R69 ;  /* 0x0000004500457308 */ /* 0x000fe20000000800 */
[----:B------:R-:W-:Y:S01]  /*9860*/  FMUL.FTZ R12, R28, R72 ;  /* 0x000000481c0c7220 */ /* 0x000fe20000410000 */
[--C-:B------:R-:W-:Y:S01]  /*9870*/  FFMA.FTZ R72, R50, R22, -R61.reuse ;  /* 0x0000001632487223 */ /* 0x100fe2000001083d */
[----:B------:R-:W-:Y:S01]  /*9880*/  FMUL.FTZ R13, R28, R73 ;  /* 0x000000491c0d7220 */ /* 0x000fe20000410000 */
[C---:B------:R-:W-:Y:S06]  /*9890*/  HMMA.16816.F32 R8, R32.reuse, R14, R8 ;  /* 0x0000000e2008723c */ /* 0x040fec0000001808 */
[----:B------:R-:W-:Y:S01]  /*98a0*/  MUFU.EX2 R83, R83 ;  /* 0x0000005300537308 */ /* 0x000fe20000000800 */
[C---:B------:R-:W-:Y:S01]  /*98b0*/  FMUL.FTZ R14, R27.reuse, R74 ;  /* 0x0000004a1b0e7220 */ /* 0x040fe20000410000 */
[----:B------:R-:W-:Y:S08]  /*98c0*/  FMUL.FTZ R15, R27, R75 ;  /* 0x0000004b1b0f7220 */ /* 0x000ff00000410000 */
[----:B------:R4:W5:Y:S01]  /*98d0*/  MUFU.EX2 R74, R19 ;  /* 0x00000013004a7308 */ /* 0x0009620000000800 */
[-C--:B------:R-:W-:Y:S01]  /*98e0*/  FFMA.FTZ R73, R152, R22.reuse, -R61 ;  /* 0x0000001698497223 */ /* 0x080fe2000001083d */
[-CC-:B------:R-:W-:Y:S01]  /*98f0*/  FFMA.FTZ R75, R149, R22.reuse, -R57.reuse ;  /* 0x00000016954b7223 */ /* 0x180fe20000010839 */
[-C--:B------:R-:W-:Y:S07]  /*9900*/  FFMA.FTZ R134, R134, R22.reuse, -R57 ;  /* 0x0000001686867223 */ /* 0x080fee0000010839 */
[----:B------:R-:W2:Y:S01]  /*9910*/  MUFU.EX2 R82, R82 ;  /* 0x0000005200527308 */ /* 0x000ea20000000800 */
[-C--:B------:R-:W-:Y:S01]  /*9920*/  FFMA.FTZ R105, R105, R22.reuse, -R61 ;  /* 0x0000001669697223 */ /* 0x080fe2000001083d */
[C---:B-1----:R-:W-:Y:S08]  /*9930*/  HMMA.16816.F32 R12, R32.reuse, R36, R12 ;  /* 0x00000024200c723c */ /* 0x042ff0000000180c */
[----:B------:R-:W-:Y:S01]  /*9940*/  MUFU.EX2 R81, R81 ;  /* 0x0000005100517308 */ /* 0x000fe20000000800 */
[-CC-:B------:R-:W-:Y:S01]  /*9950*/  FFMA.FTZ R98, R98, R22.reuse, -R57.reuse ;  /* 0x0000001662627223 */ /* 0x180fe20000010839 */
[-C--:B------:R-:W-:Y:S01]  /*9960*/  FFMA.FTZ R97, R97, R22.reuse, -R57 ;  /* 0x0000001661617223 */ /* 0x080fe20000010839 */
[-C--:B------:R-:W-:Y:S07]  /*9970*/  FFMA.FTZ R96, R96, R22.reuse, -R61 ;  /* 0x0000001660607223 */ /* 0x080fee000001083d */
[----:B------:R-:W1:Y:S01]  /*9980*/  MUFU.EX2 R79, R79 ;  /* 0x0000004f004f7308 */ /* 0x000e620000000800 */
[-CC-:B------:R-:W-:Y:S01]  /*9990*/  FFMA.FTZ R94, R94, R22.reuse, -R57.reuse ;  /* 0x000000165e5e7223 */ /* 0x180fe20000010839 */
[----:B----4-:R-:W-:Y:S01]  /*99a0*/  FMUL.FTZ R19, R27, R71 ;  /* 0x000000471b137220 */ /* 0x010fe20000410000 */
[-CC-:B------:R-:W-:Y:S07]  /*99b0*/  FFMA.FTZ R90, R90, R22.reuse, -R57.reuse ;  /* 0x000000165a5a7223 */ /* 0x180fee0000010839 */
[----:B------:R4:W1:Y:S01]  /*99c0*/  MUFU.EX2 R71, R48 ;  /* 0x0000003000477308 */ /* 0x0008620000000800 */
[-CC-:B------:R-:W-:Y:S01]  /*99d0*/  FFMA.FTZ R89, R89, R22.reuse, -R57.reuse ;  /* 0x0000001659597223 */ /* 0x180fe20000010839 */
[-C--:B------:R-:W-:Y:S01]  /*99e0*/  FFMA.FTZ R62, R62, R22.reuse, -R57 ;  /* 0x000000163e3e7223 */ /* 0x080fe20000010839 */
[--C-:B------:R-:W-:Y:S07]  /*99f0*/  FFMA.FTZ R88, R88, R22, -R61.reuse ;  /* 0x0000001658587223 */ /* 0x100fee000001083d */
[----:B------:R-:W1:Y:S01]  /*9a00*/  MUFU.EX2 R72, R72 ;  /* 0x0000004800487308 */ /* 0x000e620000000800 */
[----:B------:R-:W-:Y:S01]  /*9a10*/  HMMA.16816.F32 R16, R32, R38, R16 ;  /* 0x000000262010723c */ /* 0x000fe20000001810 */
[----:B------:R-:W-:Y:S02]  /*9a20*/  LDSM.16.MT88.4 R36, [R53+0x800] ;  /* 0x000800003524783b */ /* 0x000fe40000004200 */
[----:B---3--:R-:W-:Y:S06]  /*9a30*/  F2FP.F16.F32.PACK_AB R33, R77, R78 ;  /* 0x0000004e4d21723e */ /* 0x008fec00000000ff */
[----:B------:R-:W3:Y:S01]  /*9a40*/  MUFU.EX2 R73, R73 ;  /* 0x0000004900497308 */ /* 0x000ee20000000800 */
[----:B-----5:R-:W-:Y:S01]  /*9a50*/  F2FP.F16.F32.PACK_AB R35, R74, R76 ;  /* 0x0000004c4a23723e */ /* 0x020fe200000000ff */
[-CC-:B------:R-:W-:Y:S01]  /*9a60*/  FFMA.FTZ R59, R59, R22.reuse, -R61.reuse ;  /* 0x000000163b3b7223 */ /* 0x180fe2000001083d */
[----:B--2---:R-:W-:Y:S07]  /*9a70*/  F2FP.F16.F32.PACK_AB R32, R82, R83 ;  /* 0x000000535220723e */ /* 0x004fee00000000ff */
[----:B------:R-:W-:Y:S01]  /*9a80*/  MUFU.EX2 R80, R80 ;  /* 0x0000005000507308 */ /* 0x000fe20000000800 */
[----:B----4-:R-:W2:Y:S01]  /*9a90*/  LDSM.16.MT88.4 R48, [R54+0x3800] ;  /* 0x003800003630783b */ /* 0x010ea20000004200 */
[----:B-1----:R-:W-:Y:S01]  /*9aa0*/  F2FP.F16.F32.PACK_AB R34, R79, R81 ;  /* 0x000000514f22723e */ /* 0x002fe200000000ff */
[----:B------:R-:W-:Y:S07]  /*9ab0*/  FFMA.FTZ R56, R56, R22, -R61 ;  /* 0x0000001638387223 */ /* 0x000fee000001083d */
[----:B------:R-:W1:Y:S01]  /*9ac0*/  MUFU.EX2 R75, R75 ;  /* 0x0000004b004b7308 */ /* 0x000e620000000800 */
[----:B------:R-:W-:Y:S01]  /*9ad0*/  FFMA.FTZ R143, R27, R130, R143 ;  /* 0x000000821b8f7223 */ /* 0x000fe2000001008f */
[-CC-:B------:R-:W-:Y:S01]  /*9ae0*/  FFMA.FTZ R130, R31, R22.reuse, -R61.reuse ;  /* 0x000000161f827223 */ /* 0x180fe2000001083d */
[-C--:B------:R-:W-:Y:S07]  /*9af0*/  FFMA.FTZ R27, R30, R22.reuse, -R61 ;  /* 0x000000161e1b7223 */ /* 0x080fee000001083d */
[----:B------:R-:W-:Y:S01]  /*9b00*/  MUFU.EX2 R137, R137 ;  /* 0x0000008900897308 */ /* 0x000fe20000000800 */
[C---:B------:R-:W-:Y:S09]  /*9b10*/  HMMA.16816.F32 R4, R32.reuse, R40, R4 ;  /* 0x000000282004723c */ /* 0x040ff20000001804 */
[----:B------:R-:W-:Y:S01]  /*9b20*/  MUFU.EX2 R130, R130 ;  /* 0x0000008200827308 */ /* 0x000fe20000000800 */
[----:B------:R-:W-:Y:S01]  /*9b30*/  FFMA.FTZ R144, R28, R131, R144 ;  /* 0x000000831c907223 */ /* 0x000fe20000010090 */
[-C--:B------:R-:W-:Y:S01]  /*9b40*/  FFMA.FTZ R131, R29, R22.reuse, -R57 ;  /* 0x000000161d837223 */ /* 0x080fe20000010839 */
[----:B------:R-:W-:Y:S07]  /*9b50*/  FADD.FTZ R143, R142, R143 ;  /* 0x0000008f8e8f7221 */ /* 0x000fee0000010000 */
[----:B------:R-:W-:Y:S01]  /*9b60*/  MUFU.EX2 R27, R27 ;  /* 0x0000001b001b7308 */ /* 0x000fe20000000800 */
[C---:B------:R-:W-:Y:S01]  /*9b70*/  HMMA.16816.F32 R8, R32.reuse, R42, R8 ;  /* 0x0000002a2008723c */ /* 0x040fe20000001808 */
[----:B------:R-:W4:Y:S08]  /*9b80*/  LDSM.16.MT88.4 R40, [R54+0x3c00] ;  /* 0x003c00003628783b */ /* 0x000f300000004200 */
[----:B------:R-:W5:Y:S01]  /*9b90*/  MUFU.EX2 R136, R136 ;  /* 0x0000008800887308 */ /* 0x000f620000000800 */
[----:B------:R-:W-:Y:S01]  /*9ba0*/  FADD.FTZ R143, R104, R143 ;  /* 0x0000008f688f7221 */ /* 0x000fe20000010000 */
[-C--:B------:R-:W-:Y:S01]  /*9bb0*/  FFMA.FTZ R104, R132, R22.reuse, -R57 ;  /* 0x0000001684687223 */ /* 0x080fe20000010839 */
[----:B------:R-:W-:Y:S07]  /*9bc0*/  FADD.FTZ R144, R139, R144 ;  /* 0x000000908b907221 */ /* 0x000fee0000010000 */
[----:B------:R-:W-:Y:S01]  /*9bd0*/  MUFU.EX2 R131, R131 ;  /* 0x0000008300837308 */ /* 0x000fe20000000800 */
[C---:B------:R-:W-:Y:S03]  /*9be0*/  HMMA.16816.F32 R12, R32.reuse, R44, R12 ;  /* 0x0000002c200c723c */ /* 0x040fe6000000180c */
[-C--:B------:R-:W-:Y:S01]  /*9bf0*/  FFMA.FTZ R44, R140, R22.reuse, -R61 ;  /* 0x000000168c2c7223 */ /* 0x080fe2000001083d */
[----:B------:R-:W-:Y:S01]  /*9c00*/  FADD.FTZ R143, R84, R143 ;  /* 0x0000008f548f7221 */ /* 0x000fe20000010000 */
[----:B------:R-:W-:Y:S04]  /*9c10*/  FFMA.FTZ R84, R99, R22, -R61 ;  /* 0x0000001663547223 */ /* 0x000fe8000001083d */
[----:B------:R-:W-:Y:S01]  /*9c20*/  MUFU.EX2 R140, R141 ;  /* 0x0000008d008c7308 */ /* 0x000fe20000000800 */
[----:B------:R-:W-:Y:S01]  /*9c30*/  FADD.FTZ R144, R103, R144 ;  /* 0x0000009067907221 */ /* 0x000fe20000010000 */
[----:B------:R-:W-:Y:S08]  /*9c40*/  HMMA.16816.F32 R16, R32, R46, R16 ;  /* 0x0000002e2010723c */ /* 0x000ff00000001810 */
[----:B------:R-:W-:Y:S01]  /*9c50*/  MUFU.EX2 R104, R104 ;  /* 0x0000006800687308 */ /* 0x000fe20000000800 */
[----:B------:R-:W-:Y:S01]  /*9c60*/  F2FP.F16.F32.PACK_AB R33, R71, R70 ;  /* 0x000000464721723e */ /* 0x000fe200000000ff */
[----:B------:R-:W-:Y:S01]  /*9c70*/  FADD.FTZ R85, R85, R144 ;  /* 0x0000009055557221 */ /* 0x000fe20000010000 */
[----:B------:R-:W-:Y:S01]  /*9c80*/  F2FP.F16.F32.PACK_AB R32, R68, R72 ;  /* 0x000000484420723e */ /* 0x000fe200000000ff */
[----:B------:R-:W-:Y:S01]  /*9c90*/  FADD.FTZ R143, R78, R143 ;  /* 0x0000008f4e8f7221 */ /* 0x000fe20000010000 */
[----:B---3--:R-:W-:Y:S05]  /*9ca0*/  F2FP.F16.F32.PACK_AB R34, R69, R73 ;  /* 0x000000494522723e */ /* 0x008fea00000000ff */
[----:B------:R-:W-:Y:S01]  /*9cb0*/  MUFU.EX2 R99, R105 ;  /* 0x0000006900637308 */ /* 0x000fe20000000800 */
[----:B-1----:R-:W-:Y:S01]  /*9cc0*/  F2FP.F16.F32.PACK_AB R35, R75, R80 ;  /* 0x000000504b23723e */ /* 0x002fe200000000ff */
[----:B------:R-:W-:Y:S01]  /*9cd0*/  FADD.FTZ R77, R77, R143 ;  /* 0x0000008f4d4d7221 */ /* 0x000fe20000010000 */
[----:B-----5:R-:W-:Y:S07]  /*9ce0*/  F2FP.F16.F32.PACK_AB R29, R136, R137 ;  /* 0x00000089881d723e */ /* 0x020fee00000000ff */
[----:B------:R-:W-:Y:S01]  /*9cf0*/  MUFU.EX2 R84, R84 ;  /* 0x0000005400547308 */ /* 0x000fe20000000800 */
[----:B------:R-:W-:Y:S01]  /*9d00*/  FADD.FTZ R85, R83, R85 ;  /* 0x0000005553557221 */ /* 0x000fe20000010000 */
[----:B------:R-:W-:Y:S01]  /*9d10*/  FADD.FTZ R76, R76, R77 ;  /* 0x0000004d4c4c7221 */ /* 0x000fe20000010000 */
[----:B------:R-:W-:Y:S01]  /*9d20*/  ISETP.GT.AND P0, PT, R125, R111, PT ;  /* 0x0000006f7d00720c */ /* 0x000fe20003f04270 */
[C---:B--2---:R-:W-:Y:S06]  /*9d30*/  HMMA.16816.F32 R4, R32.reuse, R48, R4 ;  /* 0x000000302004723c */ /* 0x044fec0000001804 */
[----:B------:R1:W2:Y:S01]  /*9d40*/  MUFU.EX2 R49, R44 ;  /* 0x0000002c00317308 */ /* 0x0002a20000000800 */
[-C--:B------:R-:W-:Y:S01]  /*9d50*/  FFMA.FTZ R48, R135, R22.reuse, -R61 ;  /* 0x0000001687307223 */ /* 0x080fe2000001083d */
[----:B------:R-:W-:Y:S08]  /*9d60*/  FADD.FTZ R76, R74, R76 ;  /* 0x0000004c4a4c7221 */ /* 0x000ff00000010000 */
[----:B------:R-:W-:Y:S01]  /*9d70*/  MUFU.EX2 R83, R98 ;  /* 0x0000006200537308 */ /* 0x000fe20000000800 */
[----:B------:R-:W-:Y:S01]  /*9d80*/  FADD.FTZ R85, R82, R85 ;  /* 0x0000005552557221 */ /* 0x000fe20000010000 */
[C---:B------:R-:W-:Y:S08]  /*9d90*/  HMMA.16816.F32 R8, R32.reuse, R50, R8 ;  /* 0x000000322008723c */ /* 0x040ff00000001808 */
[----:B------:R-:W-:Y:S01]  /*9da0*/  MUFU.EX2 R50, R138 ;  /* 0x0000008a00327308 */ /* 0x000fe20000000800 */
[----:B------:R-:W-:Y:S01]  /*9db0*/  FFMA.FTZ R51, R133, R22, -R57 ;  /* 0x0000001685337223 */ /* 0x000fe20000010839 */
[----:B------:R-:W-:Y:S08]  /*9dc0*/  FADD.FTZ R76, R70, R76 ;  /* 0x0000004c464c7221 */ /* 0x000ff00000010000 */
[----:B------:R-:W3:Y:S01]  /*9dd0*/  MUFU.EX2 R48, R48 ;  /* 0x0000003000307308 */ /* 0x000ee20000000800 */
[----:B------:R-:W-:Y:S01]  /*9de0*/  FADD.FTZ R81, R81, R85 ;  /* 0x0000005551517221 */ /* 0x000fe20000010000 */
[----:B-1----:R-:W1:Y:S01]  /*9df0*/  LDSM.16.MT88.4 R44, [R53+0xc00] ;  /* 0x000c0000352c783b */ /* 0x002e620000004200 */
[C---:B------:R-:W-:Y:S07]  /*9e00*/  HMMA.16816.F32 R12, R32.reuse, R36, R12 ;  /* 0x00000024200c723c */ /* 0x040fee000000180c */
[----:B------:R-:W-:Y:S01]  /*9e10*/  MUFU.EX2 R133, R134 ;  /* 0x0000008600857308 */ /* 0x000fe20000000800 */
[----:B------:R-:W-:Y:S01]  /*9e20*/  FADD.FTZ R71, R71, R76 ;  /* 0x0000004c47477221 */ /* 0x000fe20000010000 */
[----:B--2---:R-:W-:Y:S08]  /*9e30*/  F2FP.F16.F32.PACK_AB R28, R49, R140 ;  /* 0x0000008c311c723e */ /* 0x004ff000000000ff */
[----:B------:R-:W2:Y:S01]  /*9e40*/  MUFU.EX2 R51, R51 ;  /* 0x0000003300337308 */ /* 0x000ea20000000800 */
[----:B------:R-:W-:Y:S01]  /*9e50*/  FADD.FTZ R79, R79, R81 ;  /* 0x000000514f4f7221 */ /* 0x000fe20000010000 */
[----:B------:R-:W-:Y:S01]  /*9e60*/  FFMA.FTZ R81, R93, R22, -R57 ;  /* 0x000000165d517223 */ /* 0x000fe20000010839 */
[----:B------:R-:W-:Y:S01]  /*9e70*/  HMMA.16816.F32 R16, R32, R38, R16 ;  /* 0x000000262010723c */ /* 0x000fe20000001810 */
[----:B------:R-:W5:Y:S06]  /*9e80*/  LDSM.16.MT88.4 R32, [R54+0x4000] ;  /* 0x004000003620783b */ /* 0x000f6c0000004200 */
[----:B------:R-:W-:Y:S01]  /*9e90*/  MUFU.EX2 R74, R94 ;  /* 0x0000005e004a7308 */ /* 0x000fe20000000800 */
[----:B---3--:R-:W-:Y:S01]  /*9ea0*/  F2FP.F16.F32.PACK_AB R30, R48, R50 ;  /* 0x00000032301e723e */ /* 0x008fe200000000ff */
[----:B------:R-:W-:Y:S01]  /*9eb0*/  FADD.FTZ R79, R72, R79 ;  /* 0x0000004f484f7221 */ /* 0x000fe20000010000 */
[-C--:B------:R-:W-:Y:S07]  /*9ec0*/  FFMA.FTZ R72, R91, R22.reuse, -R61 ;  /* 0x000000165b487223 */ /* 0x080fee000001083d */
[----:B------:R-:W-:Y:S01]  /*9ed0*/  MUFU.EX2 R81, R81 ;  /* 0x0000005100517308 */ /* 0x000fe20000000800 */
[----:B------:R-:W-:Y:S01]  /*9ee0*/  FADD.FTZ R71, R80, R71 ;  /* 0x0000004750477221 */ /* 0x000fe20000010000 */
[----:B------:R-:W-:Y:S01]  /*9ef0*/  FADD.FTZ R70, R68, R79 ;  /* 0x0000004f44467221 */ /* 0x000fe20000010000 */
[----:B------:R-:W3:Y:S07]  /*9f00*/  LDSM.16.MT88.4 R36, [R53+0x1000] ;  /* 0x001000003524783b */ /* 0x000eee0000004200 */
[----:B------:R-:W-:Y:S01]  /*9f10*/  MUFU.EX2 R68, R90 ;  /* 0x0000005a00447308 */ /* 0x000fe20000000800 */
[----:B--2---:R-:W-:Y:S01]  /*9f20*/  F2FP.F16.F32.PACK_AB R31, R51, R133 ;  /* 0x00000085331f723e */ /* 0x004fe200000000ff */
[----:B------:R-:W-:Y:S01]  /*9f30*/  FADD.FTZ R70, R73, R70 ;  /* 0x0000004649467221 */ /* 0x000fe20000010000 */
[----:B------:R-:W-:Y:S01]  /*9f40*/  FADD.FTZ R75, R75, R71 ;  /* 0x000000474b4b7221 */ /* 0x000fe20000010000 */
[-C--:B------:R-:W-:Y:S06]  /*9f50*/  FFMA.FTZ R71, R65, R22.reuse, -R57 ;  /* 0x0000001641477223 */ /* 0x080fec0000010839 */
[----:B------:R-:W-:Y:S01]  /*9f60*/  MUFU.EX2 R72, R72 ;  /* 0x0000004800487308 */ /* 0x000fe20000000800 */
[----:B------:R-:W-:Y:S01]  /*9f70*/  FADD.FTZ R69, R69, R70 ;  /* 0x0000004645457221 */ /* 0x000fe20000010000 */
[----:B------:R-:W-:Y:S01]  /*9f80*/  LDSM.16.MT88.4 R76, [R54+0x4c00] ;  /* 0x004c0000364c783b */ /* 0x000fe20000004200 */
[C---:B----4-:R-:W-:Y:S07]  /*9f90*/  HMMA.16816.F32 R4, R28.reuse, R40, R4 ;  /* 0x000000281c04723c */ /* 0x050fee0000001804 */
[----:B------:R-:W-:Y:S01]  /*9fa0*/  MUFU.EX2 R73, R89 ;  /* 0x0000005900497308 */ /* 0x000fe20000000800 */
[----:B------:R-:W-:Y:S01]  /*9fb0*/  FFMA.FTZ R70, R64, R22, -R61 ;  /* 0x0000001640467223 */ /* 0x000fe2000001083d */
[----:B------:R-:W-:Y:S08]  /*9fc0*/  FADD.FTZ R69, R140, R69 ;  /* 0x000000458c457221 */ /* 0x000ff00000010000 */
[----:B------:R-:W-:Y:S01]  /*9fd0*/  MUFU.EX2 R64, R71 ;  /* 0x0000004700407308 */ /* 0x000fe20000000800 */
[C---:B------:R-:W-:Y:S01]  /*9fe0*/  HMMA.16816.F32 R8, R28.reuse, R42, R8 ;  /* 0x0000002a1c08723c */ /* 0x040fe20000001808 */
[----:B------:R-:W2:Y:S02]  /*9ff0*/  LDSM.16.MT88.4 R40, [R54+0x4400] ;  /* 0x004400003628783b */ /* 0x000ea40000004200 */
[----:B------:R-:W-:Y:S01]  /*a000*/  FADD.FTZ R69, R49, R69 ;  /* 0x0000004531457221 */ /* 0x000fe20000010000 */
[----:B------:R-:W-:Y:S01]  /*a010*/  FADD.FTZ R75, R137, R75 ;  /* 0x0000004b894b7221 */ /* 0x000fe20000010000 */
[----:B------:R-:W-:Y:S03]  /*a020*/  MOV R85, R20 ;  /* 0x0000001400557202 */ /* 0x000fe60000000f00 */
[C---:B-1----:R-:W-:Y:S01]  /*a030*/  HMMA.16816.F32 R12, R28.reuse, R44, R12 ;  /* 0x0000002c1c0c723c */ /* 0x042fe2000000180c */
[----:B------:R-:W1:Y:S02]  /*a040*/  MUFU.EX2 R44, R97 ;  /* 0x00000061002c7308 */ /* 0x000e640000000800 */
[----:B------:R-:W-:Y:S01]  /*a050*/  FFMA.FTZ R45, R95, R22, -R61 ;  /* 0x000000165f2d7223 */ /* 0x000fe2000001083d */
[----:B------:R-:W-:Y:S04]  /*a060*/  FADD.FTZ R75, R136, R75 ;  /* 0x0000004b884b7221 */ /* 0x000fe80000010000 */
[----:B------:R-:W-:Y:S03]  /*a070*/  HMMA.16816.F32 R16, R28, R46, R16 ;  /* 0x0000002e1c10723c */ /* 0x000fe60000001810 */
[----:B------:R-:W-:Y:S01]  /*a080*/  MUFU.EX2 R46, R96 ;  /* 0x00000060002e7308 */ /* 0x000fe20000000800 */
[----:B------:R-:W-:Y:S01]  /*a090*/  F2FP.F16.F32.PACK_AB R28, R27, R130 ;  /* 0x000000821b1c723e */ /* 0x000fe200000000ff */
[-C--:B------:R-:W-:Y:S01]  /*a0a0*/  FFMA.FTZ R47, R92, R22.reuse, -R61 ;  /* 0x000000165c2f7223 */ /* 0x080fe2000001083d */
[----:B------:R-:W-:Y:S07]  /*a0b0*/  F2FP.F16.F32.PACK_AB R29, R104, R131 ;  /* 0x00000083681d723e */ /* 0x000fee00000000ff */
[----:B------:R-:W4:Y:S01]  /*a0c0*/  MUFU.EX2 R45, R45 ;  /* 0x0000002d002d7308 */ /* 0x000f220000000800 */
[----:B------:R-:W-:Y:S01]  /*a0d0*/  F2FP.F16.F32.PACK_AB R30, R84, R99 ;  /* 0x00000063541e723e */ /* 0x000fe200000000ff */
[----:B------:R-:W-:Y:S01]  /*a0e0*/  FADD.FTZ R133, R133, R75 ;  /* 0x0000004b85857221 */ /* 0x000fe20000010000 */
[----:B-1----:R-:W-:Y:S07]  /*a0f0*/  F2FP.F16.F32.PACK_AB R31, R44, R83 ;  /* 0x000000532c1f723e */ /* 0x002fee00000000ff */
[----:B------:R-:W1:Y:S01]  /*a100*/  MUFU.EX2 R47, R47 ;  /* 0x0000002f002f7308 */ /* 0x000e620000000800 */
[----:B------:R-:W-:Y:S01]  /*a110*/  FADD.FTZ R133, R51, R133 ;  /* 0x0000008533857221 */ /* 0x000fe20000010000 */
[C---:B-----5:R-:W-:Y:S03]  /*a120*/  HMMA.16816.F32 R4, R28.reuse, R32, R4 ;  /* 0x000000201c04723c */ /* 0x060fe60000001804 */
[----:B------:R-:W-:Y:S04]  /*a130*/  FADD.FTZ R131, R131, R133 ;  /* 0x0000008583837221 */ /* 0x000fe80000010000 */
[----:B------:R-:W-:Y:S01]  /*a140*/  FADD.FTZ R131, R104, R131 ;  /* 0x0000008368837221 */ /* 0x000fe20000010000 */
[C---:B------:R-:W-:Y:S01]  /*a150*/  HMMA.16816.F32 R8, R28.reuse, R34, R8 ;  /* 0x000000221c08723c */ /* 0x040fe20000001808 */
[----:B------:R-:W5:Y:S02]  /*a160*/  LDSM.16.MT88.4 R32, [R53+0x1400] ;  /* 0x001400003520783b */ /* 0x000f640000004200 */
[----:B------:R-:W-:Y:S04]  /*a170*/  FADD.FTZ R131, R83, R131 ;  /* 0x0000008353837221 */ /* 0x000fe80000010000 */
[----:B------:R-:W-:Y:S01]  /*a180*/  FADD.FTZ R44, R44, R131 ;  /* 0x000000832c2c7221 */ /* 0x000fe20000010000 */
[C---:B---3--:R-:W-:Y:S03]  /*a190*/  HMMA.16816.F32 R12, R28.reuse, R36, R12 ;  /* 0x000000241c0c723c */ /* 0x048fe6000000180c */
[-C--:B------:R-:W-:Y:S01]  /*a1a0*/  FFMA.FTZ R36, R67, R22.reuse, -R61 ;  /* 0x0000001643247223 */ /* 0x080fe2000001083d */
[----:B------:R-:W-:Y:S01]  /*a1b0*/  FFMA.FTZ R37, R66, R22, -R57 ;  /* 0x0000001642257223 */ /* 0x000fe20000010839 */
[----:B------:R-:W-:Y:S01]  /*a1c0*/  MUFU.EX2 R67, R88 ;  /* 0x0000005800437308 */ /* 0x000fe20000000800 */
[----:B------:R-:W-:Y:S02]  /*a1d0*/  FADD.FTZ R44, R74, R44 ;  /* 0x0000002c4a2c7221 */ /* 0x000fe40000010000 */
[----:B------:R-:W-:Y:S07]  /*a1e0*/  HMMA.16816.F32 R16, R28, R38, R16 ;  /* 0x000000261c10723c */ /* 0x000fee0000001810 */
[----:B------:R-:W3:Y:S01]  /*a1f0*/  MUFU.EX2 R66, R36 ;  /* 0x0000002400427308 */ /* 0x000ee20000000800 */
[----:B----4-:R-:W-:Y:S02]  /*a200*/  F2FP.F16.F32.PACK_AB R28, R45, R46 ;  /* 0x0000002e2d1c723e */ /* 0x010fe400000000ff */
[----:B------:R-:W-:Y:S07]  /*a210*/  F2FP.F16.F32.PACK_AB R29, R81, R74 ;  /* 0x0000004a511d723e */ /* 0x000fee00000000ff */
[----:B------:R4:W3:Y:S01]  /*a220*/  MUFU.EX2 R65, R37 ;  /* 0x0000002500417308 */ /* 0x0008e20000000800 */
[----:B-1----:R-:W-:Y:S02]  /*a230*/  F2FP.F16.F32.PACK_AB R30, R72, R47 ;  /* 0x0000002f481e723e */ /* 0x002fe400000000ff */
[----:B------:R-:W-:Y:S07]  /*a240*/  F2FP.F16.F32.PACK_AB R31, R73, R68 ;  /* 0x00000044491f723e */ /* 0x000fee00000000ff */
[C---:B--2---:R-:W-:Y:S03]  /*a250*/  HMMA.16816.F32 R4, R28.reuse, R40, R4 ;  /* 0x000000281c04723c */ /* 0x044fe60000001804 */
[-C--:B------:R-:W-:Y:S01]  /*a260*/  FFMA.FTZ R40, R63, R22.reuse, -R61 ;  /* 0x000000163f287223 */ /* 0x080fe2000001083d */
[----:B----4-:R-:W1:Y:S01]  /*a270*/  LDSM.16.MT88.4 R36, [R54+0x4800] ;  /* 0x004800003624783b */ /* 0x010e620000004200 */
[----:B------:R2:W-:Y:S03]  /*a280*/  MUFU.EX2 R63, R70 ;  /* 0x00000046003f7308 */ /* 0x0005e60000000800 */
[C---:B------:R-:W-:Y:S07]  /*a290*/  HMMA.16816.F32 R8, R28.reuse, R42, R8 ;  /* 0x0000002a1c08723c */ /* 0x040fee0000001808 */
[----:B------:R4:W3:Y:S01]  /*a2a0*/  MUFU.EX2 R49, R40 ;  /* 0x0000002800317308 */ /* 0x0008e20000000800 */
[C---:B-----5:R-:W-:Y:S09]  /*a2b0*/  HMMA.16816.F32 R12, R28.reuse, R32, R12 ;  /* 0x000000201c0c723c */ /* 0x060ff2000000180c */
[----:B------:R-:W-:Y:S01]  /*a2c0*/  MUFU.EX2 R32, R59 ;  /* 0x0000003b00207308 */ /* 0x000fe20000000800 */
[-C--:B--2---:R-:W-:Y:S01]  /*a2d0*/  FFMA.FTZ R70, R60, R22.reuse, -R57 ;  /* 0x000000163c467223 */ /* 0x084fe20000010839 */
[-CC-:B------:R-:W-:Y:S08]  /*a2e0*/  FFMA.FTZ R33, R58, R22.reuse, -R61.reuse ;  /* 0x000000163a217223 */ /* 0x180ff0000001083d */
[----:B------:R2:W-:Y:S01]  /*a2f0*/  MUFU.EX2 R60, R62 ;  /* 0x0000003e003c7308 */ /* 0x0005e20000000800 */
[-C--:B------:R-:W-:Y:S01]  /*a300*/  FFMA.FTZ R61, R55, R22.reuse, -R61 ;  /* 0x00000016373d7223 */ /* 0x080fe2000001083d */
[----:B----4-:R-:W4:Y:S01]  /*a310*/  LDSM.16.MT88.4 R40, [R53+0x1800] ;  /* 0x001800003528783b */ /* 0x010f220000004200 */
[----:B------:R-:W-:Y:S07]  /*a320*/  HMMA.16816.F32 R16, R28, R34, R16 ;  /* 0x000000221c10723c */ /* 0x000fee0000001810 */
[----:B------:R-:W-:Y:S01]  /*a330*/  MUFU.EX2 R34, R26 ;  /* 0x0000001a00227308 */ /* 0x000fe20000000800 */
[-CC-:B------:R-:W-:Y:S01]  /*a340*/  FFMA.FTZ R35, R25, R22.reuse, -R57.reuse ;  /* 0x0000001619237223 */ /* 0x180fe20000010839 */
[----:B------:R-:W-:Y:S01]  /*a350*/  FFMA.FTZ R57, R23, R22, -R57 ;  /* 0x0000001617397223 */ /* 0x000fe20000010839 */
[----:B---3--:R-:W-:Y:S07]  /*a360*/  F2FP.F16.F32.PACK_AB R28, R66, R67 ;  /* 0x00000043421c723e */ /* 0x008fee00000000ff */
[----:B------:R3:W-:Y:S01]  /*a370*/  MUFU.EX2 R22, R24 ;  /* 0x0000001800167308 */ /* 0x0007e20000000800 */
[----:B------:R-:W-:Y:S01]  /*a380*/  F2FP.F16.F32.PACK_AB R29, R64, R65 ;  /* 0x00000041401d723e */ /* 0x000fe200000000ff */
[----:B------:R-:W-:Y:S01]  /*a390*/  FADD.FTZ R23, R81, R44 ;  /* 0x0000002c51177221 */ /* 0x000fe20000010000 */
[----:B------:R-:W-:Y:S07]  /*a3a0*/  F2FP.F16.F32.PACK_AB R30, R49, R63 ;  /* 0x0000003f311e723e */ /* 0x000fee00000000ff */
[----:B------:R-:W-:Y:S01]  /*a3b0*/  MUFU.EX2 R33, R33 ;  /* 0x0000002100217308 */ /* 0x000fe20000000800 */
[----:B--2---:R-:W-:Y:S01]  /*a3c0*/  FADD.FTZ R62, R50, R69 ;  /* 0x00000045323e7221 */ /* 0x004fe20000010000 */
[----:B------:R-:W-:Y:S08]  /*a3d0*/  FADD.FTZ R23, R68, R23 ;  /* 0x0000001744177221 */ /* 0x000ff00000010000 */
[----:B------:R-:W2:Y:S01]  /*a3e0*/  MUFU.EX2 R50, R70 ;  /* 0x0000004600327308 */ /* 0x000ea20000000800 */
[----:B------:R-:W-:Y:S01]  /*a3f0*/  FADD.FTZ R62, R48, R62 ;  /* 0x0000003e303e7221 */ /* 0x000fe20000010000 */
[----:B------:R-:W-:Y:S08]  /*a400*/  FADD.FTZ R23, R73, R23 ;  /* 0x0000001749177221 */ /* 0x000ff00000010000 */
[----:B------:R-:W5:Y:S01]  /*a410*/  MUFU.EX2 R35, R35 ;  /* 0x0000002300237308 */ /* 0x000f620000000800 */
[----:B------:R-:W-:Y:S01]  /*a420*/  FADD.FTZ R130, R130, R62 ;  /* 0x0000003e82827221 */ /* 0x000fe20000010000 */
[----:B------:R-:W-:Y:S08]  /*a430*/  FADD.FTZ R23, R65, R23 ;  /* 0x0000001741177221 */ /* 0x000ff00000010000 */
[----:B------:R-:W-:Y:S01]  /*a440*/  MUFU.EX2 R61, R61 ;  /* 0x0000003d003d7308 */ /* 0x000fe20000000800 */
[----:B------:R-:W-:Y:S01]  /*a450*/  FADD.FTZ R130, R27, R130 ;  /* 0x000000821b827221 */ /* 0x000fe20000010000 */
[----:B------:R-:W-:Y:S01]  /*a460*/  FADD.FTZ R64, R64, R23 ;  /* 0x0000001740407221 */ /* 0x000fe20000010000 */
[----:B---3--:R-:W3:Y:S07]  /*a470*/  LDSM.16.MT88.4 R24, [R53+0x1c00] ;  /* 0x001c00003518783b */ /* 0x008eee0000004200 */
[----:B------:R-:W4:Y:S01]  /*a480*/  MUFU.EX2 R57, R57 ;  /* 0x0000003900397308 */ /* 0x000f220000000800 */
[----:B------:R-:W-:Y:S01]  /*a490*/  FADD.FTZ R130, R99, R130 ;  /* 0x0000008263827221 */ /* 0x000fe20000010000 */
[----:B--2---:R-:W-:Y:S01]  /*a4a0*/  F2FP.F16.F32.PACK_AB R31, R50, R60 ;  /* 0x0000003c321f723e */ /* 0x004fe200000000ff */
[----:B------:R-:W-:Y:S01]  /*a4b0*/  FADD.FTZ R64, R60, R64 ;  /* 0x000000403c407221 */ /* 0x000fe20000010000 */
[----:B------:R-:W-:Y:S01]  /*a4c0*/  F2FP.F16.F32.PACK_AB R68, R33, R32 ;  /* 0x000000202144723e */ /* 0x000fe200000000ff */
[----:B------:R-:W-:Y:S01]  /*a4d0*/  FADD.FTZ R130, R84, R130 ;  /* 0x0000008254827221 */ /* 0x000fe20000010000 */
[----:B-----5:R-:W-:Y:S01]  /*a4e0*/  F2FP.F16.F32.PACK_AB R69, R35, R34 ;  /* 0x000000222345723e */ /* 0x020fe200000000ff */
[----:B------:R-:W-:Y:S01]  /*a4f0*/  FADD.FTZ R50, R50, R64 ;  /* 0x0000004032327221 */ /* 0x000fe20000010000 */
[----:B------:R-:W-:Y:S01]  /*a500*/  MOV R84, R21 ;  /* 0x0000001500547202 */ /* 0x000fe20000000f00 */
[C---:B-1----:R-:W-:Y:S01]  /*a510*/  HMMA.16816.F32 R4, R28.reuse, R36, R4 ;  /* 0x000000241c04723c */ /* 0x042fe20000001804 */
[----:B------:R-:W1:Y:S02]  /*a520*/  MUFU.EX2 R36, R56 ;  /* 0x0000003800247308 */ /* 0x000e640000000800 */
[----:B------:R-:W-:Y:S01]  /*a530*/  FADD.FTZ R130, R46, R130 ;  /* 0x000000822e827221 */ /* 0x000fe20000010000 */
[----:B------:R-:W-:Y:S01]  /*a540*/  FADD.FTZ R50, R34, R50 ;  /* 0x0000003222327221 */ /* 0x000fe20000010000 */
[----:B----4-:R-:W-:Y:S02]  /*a550*/  F2FP.F16.F32.PACK_AB R71, R57, R22 ;  /* 0x000000163947723e */ /* 0x010fe400000000ff */
[----:B------:R-:W-:Y:S01]  /*a560*/  FADD.FTZ R45, R45, R130 ;  /* 0x000000822d2d7221 */ /* 0x000fe20000010000 */
[C---:B------:R-:W-:Y:S03]  /*a570*/  HMMA.16816.F32 R8, R28.reuse, R38, R8 ;  /* 0x000000261c08723c */ /* 0x040fe60000001808 */
[----:B------:R-:W-:Y:S01]  /*a580*/  FADD.FTZ R45, R47, R45 ;  /* 0x0000002d2f2d7221 */ /* 0x000fe20000010000 */
[----:B------:R-:W-:Y:S01]  /*a590*/  FADD.FTZ R35, R35, R50 ;  /* 0x0000003223237221 */ /* 0x000fe20000010000 */
[----:B-1----:R-:W-:Y:S03]  /*a5a0*/  F2FP.F16.F32.PACK_AB R70, R61, R36 ;  /* 0x000000243d46723e */ /* 0x002fe600000000ff */
        /* <DEDUP_REMOVED lines=13> */
[C---:B---3--:R-:W-:Y:S03]  /*a680*/  HMMA.16816.F32 R72, R68.reuse, R24, R12 ;  /* 0x000000184448723c */ /* 0x048fe6000000180c */
[----:B------:R-:W-:Y:S04]  /*a690*/  FADD.FTZ R33, R36, R33 ;  /* 0x0000002124217221 */ /* 0x000fe80000010000 */
[----:B------:R-:W-:Y:S01]  /*a6a0*/  FADD.FTZ R131, R61, R33 ;  /* 0x000000213d837221 */ /* 0x000fe20000010000 */
[----:B------:R-:W-:Y:S01]  /*a6b0*/  HMMA.16816.F32 R68, R68, R26, R16 ;  /* 0x0000001a4444723c */ /* 0x000fe20000001810 */
[----:B------:R-:W-:Y:S08]  /*a6c0*/  @!UPT UIADD3 URZ, UPT, UPT, URZ, URZ, URZ ;  /* 0x000000fffffff290 */ /* 0x000ff0000fffe0ff */
[----:B------:R-:W-:Y:S11]  /*a6d0*/  @P0 BRA `(.L_x_8490) ;  /* 0xffffffc400080947 */ /* 0x000ff6000383ffff */
.L_x_8483:
        /* <DEDUP_REMOVED lines=11> */
.L_x_8498:
        /* <DEDUP_REMOVED lines=85> */
.L_x_8493:
[----:B------:R-:W-:Y:S05]  /*ace0*/  BSYNC.RECONVERGENT B0 ;  /* 0x0000000000007941 */ /* 0x000fea0003800200 */
.L_x_8492:
        /* <DEDUP_REMOVED lines=22> */
[----:B-1--4-:R-:W-:Y:S05]  /*ae50*/  @P4 RET.REL.NODEC R8 `(_ZN5flash24flash_fwd_splitkv_kernelI23Flash_fwd_kernel_traitsILi32ELi64ELi128ELi4ELb0ELb0EN7cutlass6half_tE19Flash_kernel_traitsILi32ELi64ELi128ELi4ES3_EELb0ELb0ELb1ELb0ELb0ELb1ELb1ELb0EEEvNS_16Flash_fwd_paramsE) ;  /* 0xffffff5008684950 */ /* 0x012fea0003c3ffff */
[----:B------:R-:W-:Y:S01]  /*ae60*/  MOV R117, 0x0 ;  /* 0x0000000000757802 */ /* 0x000fe20000000f00 */
[----:B------:R1:W-:Y:S03]  /*ae70*/  ST.E.128 desc[UR4][R2.64+0x1800], R4 ;  /* 0x0018000402007985 */ /* 0x0003e6000c101d04 */
[----:B-1----:R-:W-:Y:S05]  /*ae80*/  RET.REL.NODEC R116 `(_ZN5flash24flash_fwd_splitkv_kernelI23Flash_fwd_kernel_traitsILi32ELi64ELi128ELi4ELb0ELb0EN7cutlass6half_tE19Flash_kernel_traitsILi32ELi64ELi128ELi4ES3_EELb0ELb0ELb1ELb0ELb0ELb1ELb1ELb0EEEvNS_16Flash_fwd_paramsE) ;  /* 0xffffff50745c7950 */ /* 0x002fea0003c3ffff */
.L_x_8491:
[----:B------:R-:W-:Y:S01]  /*ae90*/  MOV R4, 0x1f ;  /* 0x0000001f00047802 */ /* 0x000fe20000000f00 */
[----:B------:R-:W-:Y:S01]  /*aea0*/  IMAD.MOV.U32 R5, RZ, RZ, 0x2 ;  /* 0x00000002ff057424 */ /* 0x000fe200078e00ff */
[----:B------:R-:W-:Y:S01]  /*aeb0*/  MOV R7, R131 ;  /* 0x0000008300077202 */ /* 0x000fe20000000f00 */
[----:B------:R-:W-:-:S07]  /*aec0*/  IMAD.MOV.U32 R6, RZ, RZ, -0x1 ;  /* 0xffffffffff067424 */ /* 0x000fce00078e00ff */
[----:B-1---5:R-:W-:Y:S05]  /*aed0*/  WARPSYNC.COLLECTIVE R6, `(.L_x_8494) ;  /* 0x0000000006087348 */ /* 0x022fea0003c00000 */
[----:B------:R2:W3:Y:S02]  /*aee0*/  SHFL.BFLY P0, R4, R7, R5, R4 ;  /* 0x0c00000507047389 */ /* 0x0004e40000000004 */
[----:B-123-5:R-:W-:Y:S05]  /*aef0*/  ENDCOLLECTIVE ;  /* 0x000000000000791b */ /* 0x02efea0003800000 */
.L_x_8494:
        /* <DEDUP_REMOVED lines=8> */
.L_x_8495:
[----:B------:R-:W-:Y:S01]  /*af80*/  MOV R8, R4 ;  /* 0x0000000400087202 */ /* 0x000fe20000000f00 */
[----:B------:R-:W-:Y:S01]  /*af90*/  IMAD.MOV.U32 R7, RZ, RZ, R130 ;  /* 0x000000ffff077224 */ /* 0x000fe200078e0082 */
[----:B------:R-:W-:Y:S02]  /*afa0*/  MOV R4, 0x1f ;  /* 0x0000001f00047802 */ /* 0x000fe40000000f00 */
[----:B------:R-:W-:-:S07]  /*afb0*/  MOV R5, 0x2 ;  /* 0x0000000200057802 */ /* 0x000fce0000000f00 */
[----:B------:R-:W-:Y:S05]  /*afc0*/  WARPSYNC.COLLECTIVE R6, `(.L_x_8496) ;  /* 0x0000000006087348 */ /* 0x000fea0003c00000 */
[----:B------:R1:W2:Y:S02]  /*afd0*/  SHFL.BFLY P0, R4, R7, R5, R4 ;  /* 0x0c00000507047389 */ /* 0x0002a40000000004 */
[----:B-12---:R-:W-:Y:S05]  /*afe0*/  ENDCOLLECTIVE ;  /* 0x000000000000791b */ /* 0x006fea0003800000 */
.L_x_8496:
[----:B------:R-:W-:Y:S01]  /*aff0*/  FADD.FTZ R130, R4, R130 ;  /* 0x0000008204827221 */ /* 0x000fe20000010000 */
[----:B------:R-:W-:Y:S02]  /*b000*/  MOV R4, 0x1f ;  /* 0x0000001f00047802 */ /* 0x000fe40000000f00 */
[----:B------:R-:W-:Y:S01]  /*b010*/  MOV R5, 0x1 ;  /* 0x0000000100057802 */ /* 0x000fe20000000f00 */
[----:B------:R-:W-:-:S07]  /*b020*/  IMAD.MOV.U32 R7, RZ, RZ, R130 ;  /* 0x000000ffff077224 */ /* 0x000fce00078e0082 */
[----:B------:R-:W-:Y:S05]  /*b030*/  WARPSYNC.COLLECTIVE R6, `(.L_x_8497) ;  /* 0x0000000006087348 */ /* 0x000fea0003c00000 */
[----:B------:R1:W2:Y:S02]  /*b040*/  SHFL.BFLY P0, R4, R7, R5, R4 ;  /* 0x0c00000507047389 */ /* 0x0002a40000000004 */
[----:B-12---:R-:W-:Y:S05]  /*b050*/  ENDCOLLECTIVE ;  /* 0x000000000000791b */ /* 0x006fea0003800000 */
.L_x_8497:
[----:B------:R-:W-:Y:S01]  /*b060*/  FADD.FTZ R5, R131, R8 ;  /* 0x0000000883057221 */ /* 0x000fe20000010000 */
[----:B------:R-:W-:Y:S06]  /*b070*/  BRA `(.L_x_8498) ;  /* 0xfffffff400c47947 */ /* 0x000fec000383ffff */
.L_x_8499:
        /* <DEDUP_REMOVED lines=16> */
.L_x_10319:


//--------------------- .text._ZN5flash24flash_fwd_splitkv_kernelI23Flash_fwd_kernel_traitsILi32ELi64ELi128ELi4ELb0ELb0EN7cutlass6half_tE19Flash_kernel_traitsILi32ELi64ELi128ELi4ES3_EELb0ELb0ELb0ELb0ELb1ELb0ELb1ELb1EEEvNS_16Flash_fwd_paramsE --------------------------
	.section	.text._ZN5flash24flash_fwd_splitkv_kernelI23Flash_fwd_kernel_traitsILi32ELi64ELi128ELi4ELb0ELb0EN7cutlass6half_tE19Flash_kernel_traitsILi32ELi64ELi128ELi4ES3_EELb0ELb0ELb0ELb0ELb1ELb0ELb1ELb1EEEvNS_16Flash_fwd_paramsE,"ax",@progbits
	.align	128
        .global         _ZN5flash24flash_fwd_splitkv_kernelI23Flash_fwd_kernel_traitsILi32ELi64ELi128ELi4ELb0ELb0EN7cutlass6half_tE19Flash_kernel_traitsILi32ELi64ELi128ELi4ES3_EELb0ELb0ELb0ELb0ELb1ELb0ELb1ELb1EEEvNS_16Flash_fwd_paramsE
        .type           _ZN5flash24flash_fwd_splitkv_kernelI23Flash_fwd_kernel_traitsILi32ELi64ELi128ELi4ELb0ELb0EN7cutlass6half_tE19Flash_kernel_traitsILi32ELi64ELi128ELi4ES3_EELb0ELb0ELb0ELb0ELb1ELb0ELb1ELb1EEEvNS_16Flash_fwd_paramsE,@function
        .size           _ZN5flash24flash_fwd_splitkv_kernelI23Flash_fwd_kernel_traitsILi32ELi64ELi128ELi4ELb0ELb0EN7cutlass6half_tE19Flash_kernel_traitsILi32ELi64ELi128ELi4ES3_EELb0ELb0ELb0ELb0ELb1ELb0ELb1ELb1EEEvNS_16Flash_fwd_paramsE,(.L_x_10320 - _ZN5flash24flash_fwd_splitkv_kernelI23Flash_fwd_kernel_traitsILi32ELi64ELi128ELi4ELb0ELb0EN7cutlass6half_tE19Flash_kernel_traitsILi32ELi64ELi128ELi4ES3_EELb0ELb0ELb0ELb0ELb1ELb0ELb1ELb1EEEvNS_16Flash_fwd_paramsE)
        .other          _ZN5flash24flash_fwd_splitkv_kernelI23Flash_fwd_kernel_traitsILi32ELi64ELi128ELi4ELb0ELb0EN7cutlass6half_tE19Flash_kernel_traitsILi32ELi64ELi128ELi4ES3_EELb0ELb0ELb0ELb0ELb1ELb0ELb1ELb1EEEvNS_16Flash_fwd_paramsE,@"STO_CUDA_ENTRY STV_DEFAULT"
_ZN5flash24flash_fwd_splitkv_kernelI23Flash_fwd_kernel_traitsILi32ELi64ELi128ELi4ELb0ELb0EN7cutlass6half_tE19Flash_kernel_traitsILi32ELi64ELi128ELi4ES3_EELb0ELb0ELb0ELb0ELb1ELb0ELb1ELb1EEEvNS_16Flash_fwd_paramsE:
.text._ZN5flash24flash_fwd_splitkv_kernelI23Flash_fwd_kernel_traitsILi32ELi64ELi128ELi4ELb0ELb0EN7cutlass6half_tE19Flash_kernel_traitsILi32ELi64ELi128ELi4ES3_EELb0ELb0ELb0ELb0ELb1ELb0ELb1ELb1EEEvNS_16Flash_fwd_paramsE:
        /* <DEDUP_REMOVED lines=17> */
[----:B---3--:R-:W-:Y:S02]  /*0110*/  IMAD.HI.U32 R145, R7, UR4, RZ ;  /* 0x0000000407917c27 */ /* 0x008fe4000f8e00ff */
[----:B------:R-:W1:Y:S02]  /*0120*/  LDC R7, c[0x0][0x374] ;  /* 0x0000dd00ff077b82 */ /* 0x000e640000000800 */
        /* <DEDUP_REMOVED lines=10> */
[----:B------:R-:W-:Y:S05]  /*01d0*/  CALL.REL.NOINC `($_ZN5flash24flash_fwd_splitkv_kernelI23Flash_fwd_kernel_traitsILi32ELi64ELi128ELi4ELb0ELb0EN7cutlass6half_tE19Flash_kernel_traitsILi32ELi64ELi128ELi4ES3_EELb0ELb0ELb0ELb0ELb1ELb0ELb1ELb1EEEvNS_16Flash_fwd_paramsE$_ZN5flash30compute_attn_1rowblock_splitkvI23Flash_fwd_kernel_traitsILi32ELi64ELi128ELi4ELb0ELb0EN7cutlass6half_tE19Flash_kernel_traitsILi32ELi64ELi128ELi4ES3_EELb0ELb0ELb0ELb0ELb1ELb0ELb1ELb1ENS_16Flash_fwd_paramsEEEvRKT8_iiiii) ;  /* 0x0000000000087944 */ /* 0x000fea0003c00000 */
[----:B------:R-:W-:Y:S05]  /*01e0*/  BSYNC.RECONVERGENT B3 ;  /* 0x0000000000037941 */ /* 0x000fea0003800200 */
.L_x_8500:
[----:B------:R-:W-:Y:S05]  /*01f0*/  EXIT ;  /* 0x000000000000794d */ /* 0x000fea0003800000 */
        .type           $_ZN5flash24flash_fwd_splitkv_kernelI23Flash_fwd_kernel_traitsILi32ELi64ELi128ELi4ELb0ELb0EN7cutlass6half_tE19Flash_kernel_traitsILi32ELi64ELi128ELi4ES3_EELb0ELb0ELb0ELb0ELb1ELb0ELb1ELb1EEEvNS_16Flash_fwd_paramsE$_ZN5flash30compute_attn_1rowblock_splitkvI23Flash_fwd_kernel_traitsILi32ELi64ELi128ELi4ELb0ELb0EN7cutlass6half_tE19Flash_kernel_traitsILi32ELi64ELi128ELi4ES3_EELb0ELb0ELb0ELb0ELb1ELb0ELb1ELb1ENS_16Flash_fwd_paramsEEEvRKT8_iiiii,@function
        .size           $_ZN5flash24flash_fwd_splitkv_kernelI23Flash_fwd_kernel_traitsILi32ELi64ELi128ELi4ELb0ELb0EN7cutlass6half_tE19Flash_kernel_traitsILi32ELi64ELi128ELi4ES3_EELb0ELb0ELb0ELb0ELb1ELb0ELb1ELb1EEEvNS_16Flash_fwd_paramsE$_ZN5flash30compute_attn_1rowblock_splitkvI23Flash_fwd_kernel_traitsILi32ELi64ELi128ELi4ELb0ELb0EN7cutlass6half_tE19Flash_kernel_traitsILi32ELi64ELi128ELi4ES3_EELb0ELb0ELb0ELb0ELb1ELb0ELb1ELb1ENS_16Flash_fwd_paramsEEEvRKT8_iiiii,(.L_x_10320 - $_ZN5flash24flash_fwd_splitkv_kernelI23Flash_fwd_kernel_traitsILi32ELi64ELi128ELi4ELb0ELb0EN7cutlass6half_tE19Flash_kernel_traitsILi32ELi64ELi128ELi4ES3_EELb0ELb0ELb0ELb0ELb1ELb0ELb1ELb1EEEvNS_16Flash_fwd_paramsE$_ZN5flash30compute_attn_1rowblock_splitkvI23Flash_fwd_kernel_traitsILi32ELi64ELi128ELi4ELb0ELb0EN7cutlass6half_tE19Flash_kernel_traitsILi32ELi64ELi128ELi4ES3_EELb0ELb0ELb0ELb0ELb1ELb0ELb1ELb1ENS_16Flash_fwd_paramsEEEvRKT8_iiiii)
$_ZN5flash24flash_fwd_splitkv_kernelI23Flash_fwd_kernel_traitsILi32ELi64ELi128ELi4ELb0ELb0EN7cutlass6half_tE19Flash_kernel_traitsILi32ELi64ELi128ELi4ES3_EELb0ELb0ELb0ELb0ELb1ELb0ELb1ELb1EEEvNS_16Flash_fwd_paramsE$_ZN5flash30compute_attn_1rowblock_splitkvI23Flash_fwd_kernel_traitsILi32ELi64ELi128ELi4ELb0ELb0EN7cutlass6half_tE19Flash_kernel_traitsILi32ELi64ELi128ELi4ES3_EELb0ELb0ELb0ELb0ELb1ELb0ELb1ELb1ENS_16Flash_fwd_paramsEEEvRKT8_iiiii:
        /* <DEDUP_REMOVED lines=26> */
[----:B------:R-:W-:Y:S02]  /*03a0*/  ISETP.NE.AND.EX P2, PT, R15, RZ, PT, P2 ;  /* 0x000000ff0f00720c */ /* 0x000fe40003f45320 */
[----:B------:R-:W-:Y:S01]  /*03b0*/  IADD3 R16, P1, PT, R14, R2, RZ ;  /* 0x000000020e107210 */ /* 0x000fe20007f3e0ff */
[----:B------:R-:W-:Y:S01]  /*03c0*/  BSSY.RECONVERGENT B0, `(.L_x_8501) ;  /* 0x000000a000007945 */ /* 0x000fe20003800200 */
[----:B------:R-:W-:-:S03]  /*03d0*/  ISETP.NE.U32.AND P0, PT, R10, RZ, PT ;  /* 0x000000ff0a00720c */ /* 0x000fc60003f05070 */
[----:B------:R-:W-:Y:S01]  /*03e0*/  IMAD.X R17, R15, 0x1, R0, P1 ;  /* 0x000000010f117824 */ /* 0x000fe200008e0600 */
[----:B------:R-:W-:Y:S01]  /*03f0*/  ISETP.NE.AND.EX P0, PT, R11, RZ, PT, P0 ;  /* 0x000000ff0b00720c */ /* 0x000fe20003f05300 */
[----:B------:R-:W-:-:S04]  /*0400*/  IMAD.MOV.U32 R15, RZ, RZ, -0x1 ;  /* 0xffffffffff0f7424 */ /* 0x000fc800078e00ff */
[----:B------:R-:W-:Y:S08]  /*0410*/  @!P2 BRA `(.L_x_8502) ;  /* 0x000000000010a947 */ /* 0x000ff00003800000 */
[----:B------:R-:W2:Y:S02]  /*0420*/  LD.E.U8 R5, desc[UR4][R84.64+0x1b2] ;  /* 0x0001b20454057980 */ /* 0x000ea4000c101100 */
[----:B--2---:R-:W-:-:S13]  /*0430*/  ISETP.NE.AND P1, PT, R5, RZ, PT ;  /* 0x000000ff0500720c */ /* 0x004fda0003f25270 */
[----:B------:R-:W-:Y:S05]  /*0440*/  @!P1 BRA `(.L_x_8502) ;  /* 0x0000000000049947 */ /* 0x000fea0003800000 */
[----:B------:R2:W5:Y:S02]  /*0450*/  LD.E R15, desc[UR4][R16.64] ;  /* 0x00000004100f7980 */ /* 0x000564000c101900 */
.L_x_8502:
[----:B------:R-:W-:Y:S05]  /*0460*/  BSYNC.RECONVERGENT B0 ;  /* 0x0000000000007941 */ /* 0x000fea0003800200 */
.L_x_8501:
[----:B------:R-:W-:Y:S04]  /*0470*/  BSSY.RECONVERGENT B0, `(.L_x_8503) ;  /* 0x0000007000007945 */ /* 0x000fe80003800200 */
[----:B------:R-:W-:Y:S05]  /*0480*/  @!P3 BRA `(.L_x_8504) ;  /* 0x000000000014b947 */ /* 0x000fea0003800000 */
[----:B-----5:R-:W3:Y:S02]  /*0490*/  LD.E.U8 R3, desc[UR4][R84.64+0x1b2] ;  /* 0x0001b20454037980 */ /* 0x020ee4000c101100 */
[----:B---3--:R-:W-:-:S13]  /*04a0*/  ISETP.NE.AND P1, PT, R3, RZ, PT ;  /* 0x000000ff0300720c */ /* 0x008fda0003f25270 */
[----:B------:R-:W3:Y:S02]  /*04b0*/  @P1 LD.E R6, desc[UR4][R16.64+0x4] ;  /* 0x0000040410061980 */ /* 0x000ee4000c101900 */
[----:B---3--:R-:W-:-:S06]  /*04c0*/  @P1 IADD3 R3, PT, PT, R6, -R15, RZ ;  /* 0x8000000f06031210 */ /* 0x008fcc0007ffe0ff */
[----:B------:R3:W5:Y:S02]  /*04d0*/  @!P1 LD.E R3, desc[UR4][R16.64] ;  /* 0x0000000410039980 */ /* 0x000764000c101900 */
.L_x_8504:
[----:B------:R-:W-:Y:S05]  /*04e0*/  BSYNC.RECONVERGENT B0 ;  /* 0x0000000000007941 */ /* 0x000fea0003800200 */
.L_x_8503:
        /* <DEDUP_REMOVED lines=9> */
.L_x_8506:
[----:B------:R-:W4:Y:S01]  /*0580*/  LD.E.64 R4, desc[UR4][R84.64+0x108] ;  /* 0x0001080454047980 */ /* 0x000f22000c101b00 */
[----:B------:R-:W-:Y:S01]  /*0590*/  BSSY.RECONVERGENT B0, `(.L_x_8508) ;  /* 0x0000006000007945 */ /* 0x000fe20003800200 */
[----:B------:R-:W-:Y:S01]  /*05a0*/  IMAD.MOV.U32 R3, RZ, RZ, RZ ;  /* 0x000000ffff037224 */ /* 0x000fe200078e00ff */
[----:B----4-:R-:W-:-:S04]  /*05b0*/  ISETP.NE.U32.AND P0, PT, R4, RZ, PT ;  /* 0x000000ff0400720c */ /* 0x010fc80003f05070 */
[----:B------:R-:W-:-:S13]  /*05c0*/  ISETP.NE.AND.EX P0, PT, R5, RZ, PT, P0 ;  /* 0x000000ff0500720c */ /* 0x000fda0003f05300 */
[----:B------:R-:W-:Y:S05]  /*05d0*/  @!P0 BRA `(.L_x_8509) ;  /* 0x0000000000048947 */ /* 0x000fea0003800000 */
[----:B------:R4:W5:Y:S02]  /*05e0*/  LD.E R3, desc[UR4][R84.64+0xbc] ;  /* 0x0000bc0454037980 */ /* 0x000964000c101900 */
.L_x_8509:
[----:B------:R-:W-:Y:S05]  /*05f0*/  BSYNC.RECONVERGENT B0 ;  /* 0x0000000000007941 */ /* 0x000fea0003800200 */
.L_x_8508:
[----:B-----5:R-:W-:Y:S02]  /*0600*/  IADD3 R62, PT, PT, R70, R3, RZ ;  /* 0x00000003463e7210 */ /* 0x020fe40007ffe0ff */
.L_x_8507:
[----:B------:R-:W-:Y:S05]  /*0610*/  BSYNC.RECONVERGENT B1 ;  /* 0x0000000000017941 */ /* 0x000fea0003800200 */
.L_x_8505:
[----:B------:R-:W-:Y:S01]  /*0620*/  IMAD.SHL.U32 R72, R141, 0x40, RZ ;  /* 0x000000408d487824 */ /* 0x000fe200078e00ff */
[----:B------:R-:W-:Y:S01]  /*0630*/  MOV R4, R140 ;  /* 0x0000008c00047202 */ /* 0x000fe20000000f00 */
[----:B------:R-:W-:-:S03]  /*0640*/  IMAD.MOV.U32 R5, RZ, RZ, 0x0 ;  /* 0x00000000ff057424 */ /* 0x000fc600078e00ff */
[----:B------:R-:W-:-:S13]  /*0650*/  ISETP.GT.AND P0, PT, R143, R72, PT ;  /* 0x000000488f00720c */ /* 0x000fda0003f04270 */
[----:B-1234-:R-:W-:Y:S05]  /*0660*/  @!P0 RET.REL.NODEC R4 `(_ZN5flash24flash_fwd_splitkv_kernelI23Flash_fwd_kernel_traitsILi32ELi64ELi128ELi4ELb0ELb0EN7cutlass6half_tE19Flash_kernel_traitsILi32ELi64ELi128ELi4ES3_EELb0ELb0ELb0ELb0ELb1ELb0ELb1ELb1EEEvNS_16Flash_fwd_paramsE) ;  /* 0xfffffff804648950 */ /* 0x01efea0003c3ffff */
        /* <DEDUP_REMOVED lines=35> */
[C---:B------:R-:W-:Y:S02]  /*08a0*/  VIADDMNMX R57, R134.reuse, R5, R57, PT ;  /* 0x0000000586397246 */ /* 0x040fe40003800139 */
[----:B------:R-:W1:Y:S02]  /*08b0*/  S2R R5, SR_TID.X ;  /* 0x0000000000057919 */ /* 0x000e640000002100 */
[----:B------:R-:W-:-:S13]  /*08c0*/  ISETP.GE.AND P0, PT, R134, R57, PT ;  /* 0x000000398600720c */ /* 0x000fda0003f06270 */
[----:B------:R-:W-:Y:S05]  /*08d0*/  @!P0 BRA `(.L_x_8510) ;  /* 0x0000000000bc8947 */ /* 0x000fea0003800000 */
        /* <DEDUP_REMOVED lines=10> */
[----:B-1----:R-:W-:-:S03]  /*0980*/  SHF.R.U32.HI R2, RZ, 0x3, R5 ;  /* 0x00000003ff027819 */ /* 0x002fc60000011605 */
        /* <DEDUP_REMOVED lines=9> */
[----:B------:R-:W-:Y:S02]  /*0a20*/  LEA.HI.X R9, R7, R9, R3, 0x2, P0 ;  /* 0x0000000907097211 */ /* 0x000fe400000f1403 */
[----:B------:R-:W-:Y:S02]  /*0a30*/  LEA R5, P0, R5, R0, 0x2 ;  /* 0x0000000005057211 */ /* 0x000fe400078010ff */
[-C--:B------:R-:W-:Y:S01]  /*0a40*/  ISETP.GE.AND P1, PT, R4, R143.reuse, PT ;  /* 0x0000008f0400720c */ /* 0x080fe20003f26270 */
[----:B------:R-:W-:Y:S01]  /*0a50*/  VIADD R4, R2, 0x30 ;  /* 0x0000003002047836 */ /* 0x000fe20000000000 */
        /* <DEDUP_REMOVED lines=15> */
[----:B------:R-:W-:Y:S04]  /*0b50*/  @!P6 ST.E desc[UR4][R8.64], R7 ;  /* 0x000000070800e985 */ /* 0x000fe8000c101904 */
[----:B------:R-:W-:Y:S04]  /*0b60*/  @!P5 ST.E desc[UR4][R8.64+0x40], R5 ;  /* 0x000040050800d985 */ /* 0x000fe8000c101904 */
[----:B------:R1:W-:Y:S02]  /*0b70*/  @!P4 ST.E desc[UR4][R8.64+0x80], R3 ;  /* 0x000080030800c985 */ /* 0x0003e4000c101904 */
[----:B-1----:R-:W-:Y:S05]  /*0b80*/  @P0 RET.REL.NODEC R140 `(_ZN5flash24flash_fwd_splitkv_kernelI23Flash_fwd_kernel_traitsILi32ELi64ELi128ELi4ELb0ELb0EN7cutlass6half_tE19Flash_kernel_traitsILi32ELi64ELi128ELi4ES3_EELb0ELb0ELb0ELb0ELb1ELb0ELb1ELb1EEEvNS_16Flash_fwd_paramsE) ;  /* 0xfffffff48c1c0950 */ /* 0x002fea0003c3ffff */
[----:B------:R-:W-:Y:S02]  /*0b90*/  MOV R3, 0xff800000 ;  /* 0xff80000000037802 */ /* 0x000fe40000000f00 */
[----:B------:R-:W-:-:S03]  /*0ba0*/  MOV R141, 0x0 ;  /* 0x00000000008d7802 */ /* 0x000fc60000000f00 */
[----:B------:R1:W-:Y:S02]  /*0bb0*/  ST.E desc[UR4][R8.64+0xc0], R3 ;  /* 0x0000c00308007985 */ /* 0x0003e4000c101904 */
[----:B-1----:R-:W-:Y:S05]  /*0bc0*/  RET.REL.NODEC R140 `(_ZN5flash24flash_fwd_splitkv_kernelI23Flash_fwd_kernel_traitsILi32ELi64ELi128ELi4ELb0ELb0EN7cutlass6half_tE19Flash_kernel_traitsILi32ELi64ELi128ELi4ES3_EELb0ELb0ELb0ELb0ELb1ELb0ELb1ELb1EEEvNS_16Flash_fwd_paramsE) ;  /* 0xfffffff48c0c7950 */ /* 0x002fea0003c3ffff */
.L_x_8510:
        /* <DEDUP_REMOVED lines=12> */
[----:B------:R-:W3:Y:S04]  /*0c90*/  LD.E R11, desc[UR4][R84.64+0x170] ;  /* 0x00017004540b7980 */ /* 0x000ee8000c101900 */
[----:B------:R-:W4:Y:S01]  /*0ca0*/  LD.E.64 R14, desc[UR4][R84.64+0x168] ;  /* 0x00016804540e7980 */ /* 0x000f22000c101b00 */
[----:B------:R-:W-:Y:S02]  /*0cb0*/  IMAD.MOV.U32 R16, RZ, RZ, R84 ;  /* 0x000000ffff107224 */ /* 0x000fe400078e0054 */
[----:B------:R-:W-:-:S05]  /*0cc0*/  IMAD.MOV.U32 R17, RZ, RZ, R85 ;  /* 0x000000ffff117224 */ /* 0x000fca00078e0055 */
[----:B------:R-:W4:Y:S01]  /*0cd0*/  LD.E R7, desc[UR4][R16.64+0x68] ;  /* 0x0000680410077980 */ /* 0x000f22000c101900 */
[----:B------:R-:W-:-:S03]  /*0ce0*/  LEA R10, R57, 0xffffff80, 0x7 ;  /* 0xffffff80390a7811 */ /* 0x000fc600078e38ff */
[----:B------:R-:W4:Y:S01]  /*0cf0*/  LD.E.64 R20, desc[UR4][R16.64+0x20] ;  /* 0x0000200410147980 */ /* 0x000f22000c101b00 */
[----:B--2---:R-:W-:-:S03]  /*0d00*/  IABS R2, R10 ;  /* 0x0000000a00027213 */ /* 0x004fc60000000000 */
[----:B------:R-:W2:Y:S04]  /*0d10*/  LD.E.64 R132, desc[UR4][R16.64+0x38] ;  /* 0x0000380410847980 */ /* 0x000ea8000c101b00 */
[----:B------:R-:W5:Y:S04]  /*0d20*/  LD.E.64 R28, desc[UR4][R16.64+0x58] ;  /* 0x00005804101c7980 */ /* 0x000f68000c101b00 */
[----:B------:R-:W5:Y:S01]  /*0d30*/  LD.E.64 R58, desc[UR4][R16.64+0x40] ;  /* 0x00004004103a7980 */ /* 0x000f62000c101b00 */
[----:B---3--:R-:W-:-:S04]  /*0d40*/  IABS R3, R11 ;  /* 0x0000000b00037213 */ /* 0x008fc80000000000 */
[----:B------:R-:W3:Y:S08]  /*0d50*/  I2F.RP R4, R3 ;  /* 0x0000000300047306 */ /* 0x000ef00000209400 */
[----:B---3--:R-:W3:Y:S02]  /*0d60*/  MUFU.RCP R18, R4 ;  /* 0x0000000400127308 */ /* 0x008ee40000001000 */
[----:B---3--:R-:W-:-:S06]  /*0d70*/  IADD3 R18, PT, PT, R18, 0xffffffe, RZ ;  /* 0x0ffffffe12127810 */ /* 0x008fcc0007ffe0ff */
[----:B------:R-:W3:Y:S02]  /*0d80*/  F2I.FTZ.U32.TRUNC.NTZ R19, R18 ;  /* 0x0000001200137305 */ /* 0x000ee4000021f000 */
[----:B---3--:R-:W-:Y:S01]  /*0d90*/  IMAD.MOV R0, RZ, RZ, -R19 ;  /* 0x000000ffff007224 */ /* 0x008fe200078e0a13 */
[----:B------:R-:W-:-:S03]  /*0da0*/  MOV R18, RZ ;  /* 0x000000ff00127202 */ /* 0x000fc60000000f00 */
[----:B------:R-:W-:Y:S01]  /*0db0*/  IMAD R13, R0, R3, RZ ;  /* 0x00000003000d7224 */ /* 0x000fe200078e02ff */
[----:B------:R-:W-:-:S03]  /*0dc0*/  IABS R0, R11 ;  /* 0x0000000b00007213 */ /* 0x000fc60000000000 */
[----:B------:R-:W-:Y:S02]  /*0dd0*/  IMAD.HI.U32 R13, R19, R13, R18 ;  /* 0x0000000d130d7227 */ /* 0x000fe400078e0012 */
[----:B------:R-:W3:Y:S02]  /*0de0*/  LD.E.64 R18, desc[UR4][R16.64+0x50] ;  /* 0x0000500410127980 */ /* 0x000ee4000c101b00 */
[----:B------:R-:W-:Y:S02]  /*0df0*/  IMAD.MOV R0, RZ, RZ, -R0 ;  /* 0x000000ffff007224 */ /* 0x000fe400078e0a00 */
[----:B-----5:R-:W-:-:S04]  /*0e00*/  IMAD.HI.U32 R8, R13, R2, RZ ;  /* 0x000000020d087227 */ /* 0x020fc800078e00ff */
        /* <DEDUP_REMOVED lines=8> */
[-C--:B----4-:R-:W-:Y:S02]  /*0e90*/  IMAD R0, R15, R145.reuse, RZ ;  /* 0x000000910f007224 */ /* 0x090fe400078e02ff */
[----:B------:R-:W-:-:S04]  /*0ea0*/  IMAD.WIDE.U32 R14, R14, R145, RZ ;  /* 0x000000910e0e7225 */ /* 0x000fc800078e00ff */
[----:B------:R-:W-:Y:S01]  /*0eb0*/  @P0 IADD3 R8, PT, PT, R8, 0x1, RZ ;  /* 0x0000000108080810 */ /* 0x000fe20007ffe0ff */
[----:B------:R-:W-:Y:S01]  /*0ec0*/  IMAD.IADD R147, R15, 0x1, R0 ;  /* 0x000000010f937824 */ /* 0x000fe200078e0200 */
[----:B------:R-:W-:-:S04]  /*0ed0*/  LEA R146, P0, R14, R148, 0x2 ;  /* 0x000000940e927211 */ /* 0x000fc800078010ff */
[----:B------:R-:W-:Y:S02]  /*0ee0*/  @!P1 IADD3 R8, PT, PT, -R8, RZ, RZ ;  /* 0x000000ff08089210 */ /* 0x000fe40007ffe1ff */
[----:B------:R-:W-:Y:S02]  /*0ef0*/  LEA.HI.X R147, R14, R149, R147, 0x2, P0 ;  /* 0x000000950e937211 */ /* 0x000fe400000f1493 */
[----:B------:R-:W-:Y:S01]  /*0f00*/  @!P2 LOP3.LUT R8, RZ, R11, RZ, 0x33, !PT ;  /* 0x0000000bff08a212 */ /* 0x000fe200078e33ff */
[----:B------:R-:W4:Y:S04]  /*0f10*/  LD.E.64 R14, desc[UR4][R16.64+0x28] ;  /* 0x00002804100e7980 */ /* 0x000f28000c101b00 */
[----:B------:R-:W-:-:S05]  /*0f20*/  IMAD.WIDE R2, R8, 0x4, R146 ;  /* 0x0000000408027825 */ /* 0x000fca00078e0292 */
[----:B------:R1:W4:Y:S01]  /*0f30*/  LD.E R0, desc[UR4][R2.64] ;  /* 0x0000000402007980 */ /* 0x000322000c101900 */
[----:B------:R-:W-:-:S04]  /*0f40*/  IABS R6, R7 ;  /* 0x0000000700067213 */ /* 0x000fc80000000000 */
[----:B------:R-:W2:Y:S08]  /*0f50*/  I2F.RP R22, R6 ;  /* 0x0000000600167306 */ /* 0x000eb00000209400 */
[----:B--2---:R-:W2:Y:S02]  /*0f60*/  MUFU.RCP R12, R22 ;  /* 0x00000016000c7308 */ /* 0x004ea40000001000 */
[----:B--2---:R-:W-:-:S06]  /*0f70*/  VIADD R12, R12, 0xffffffe ;  /* 0x0ffffffe0c0c7836 */ /* 0x004fcc0000000000 */
[----:B------:R-:W2:Y:S01]  /*0f80*/  F2I.FTZ.U32.TRUNC.NTZ R25, R12 ;  /* 0x0000000c00197305 */ /* 0x000ea2000021f000 */
[----:B------:R-:W-:Y:S01]  /*0f90*/  IMAD.MOV.U32 R24, RZ, RZ, RZ ;  /* 0x000000ffff187224 */ /* 0x000fe200078e00ff */
[----:B------:R-:W-:Y:S02]  /*0fa0*/  IABS R4, R144 ;  /* 0x0000009000047213 */ /* 0x000fe40000000000 */
[----:B-1----:R-:W-:Y:S02]  /*0fb0*/  IABS R3, R7 ;  /* 0x0000000700037213 */ /* 0x002fe40000000000 */
[----:B--2---:R-:W-:-:S05]  /*0fc0*/  IADD3 R2, PT, PT, RZ, -R25, RZ ;  /* 0x80000019ff027210 */ /* 0x004fca0007ffe0ff */
        /* <DEDUP_REMOVED lines=20> */
[----:B------:R-:W-:-:S03]  /*1110*/  IMAD R2, R132, R13, R2 ;  /* 0x0000000d84027224 */ /* 0x000fc600078e0202 */
[----:B------:R-:W-:Y:S01]  /*1120*/  SHF.R.S32.HI R6, RZ, 0x1f, R11 ;  /* 0x0000001fff067819 */ /* 0x000fe2000001140b */
[----:B---3--:R-:W-:-:S04]  /*1130*/  IMAD R19, R19, R11, RZ ;  /* 0x0000000b13137224 */ /* 0x008fc800078e02ff */
[----:B------:R-:W-:Y:S01]  /*1140*/  IMAD R6, R18, R6, R19 ;  /* 0x0000000612067224 */ /* 0x000fe200078e0213 */
[----:B----4-:R-:W-:Y:S01]  /*1150*/  SHF.R.S32.HI R3, RZ, 0x1f, R0 ;  /* 0x0000001fff037819 */ /* 0x010fe20000011400 */
[----:B------:R-:W-:-:S04]  /*1160*/  IMAD R4, R21, R0, RZ ;  /* 0x0000000015047224 */ /* 0x000fc800078e02ff */
[C---:B------:R-:W-:Y:S02]  /*1170*/  IMAD R4, R20.reuse, R3, R4 ;  /* 0x0000000314047224 */ /* 0x040fe400078e0204 */
[----:B------:R-:W-:-:S04]  /*1180*/  IMAD.WIDE.U32 R20, R20, R0, RZ ;  /* 0x0000000014147225 */ /* 0x000fc800078e00ff */
[----:B------:R-:W-:Y:S02]  /*1190*/  IMAD.IADD R21, R21, 0x1, R4 ;  /* 0x0000000115157824 */ /* 0x000fe400078e0204 */
[----:B------:R-:W-:-:S05]  /*11a0*/  IMAD.WIDE.U32 R20, R10, R132, R20 ;  /* 0x000000840a147225 */ /* 0x000fca00078e0014 */
[----:B------:R-:W-:Y:S01]  /*11b0*/  IADD3 R21, PT, PT, R21, R2, RZ ;  /* 0x0000000215157210 */ /* 0x000fe20007ffe0ff */
        /* <DEDUP_REMOVED lines=8> */
.L_x_8512:
        /* <DEDUP_REMOVED lines=30> */
[----:B------:R-:W-:Y:S01]  /*1420*/  @P2 IADD3 R4, PT, PT, R12, R15, RZ ;  /* 0x0000000f0c042210 */ /* 0x000fe20007ffe0ff */
[----:B----45:R-:W-:-:S03]  /*1430*/  @!P2 IMAD R11, R23, R8, RZ ;  /* 0x00000008170ba224 */ /* 0x030fc600078e02ff */
[----:B------:R-:W-:Y:S01]  /*1440*/  @!P2 IADD3 R25, PT, PT, R25, R0, RZ ;  /* 0x000000001919a210 */ /* 0x000fe20007ffe0ff */
[----:B------:R-:W-:Y:S01]  /*1450*/  @!P1 IMAD.IADD R3, R3, 0x1, -R2 ;  /* 0x0000000103039824 */ /* 0x000fe200078e0a02 */
[----:B------:R-:W-:-:S04]  /*1460*/  @!P2 SHF.R.S32.HI R0, RZ, 0x1f, R8 ;  /* 0x0000001fff00a819 */ /* 0x000fc80000011408 */
[----:B------:R-:W-:Y:S01]  /*1470*/  ISETP.GE.U32.AND P5, PT, R3, R2, PT ;  /* 0x000000020300720c */ /* 0x000fe20003fa6070 */
[----:B------:R-:W-:Y:S01]  /*1480*/  @!P2 IMAD R11, R22, R0, R11 ;  /* 0x00000000160ba224 */ /* 0x000fe200078e020b */
[----:B------:R-:W-:Y:S01]  /*1490*/  LOP3.LUT R2, R144, R7, RZ, 0x3c, !PT ;  /* 0x0000000790027212 */ /* 0x000fe200078e3cff */
[----:B------:R-:W-:Y:S01]  /*14a0*/  @!P2 IMAD.WIDE.U32 R24, R22, R8, R24 ;  /* 0x000000081618a225 */ /* 0x000fe200078e0018 */
[----:B------:R-:W-:Y:S02]  /*14b0*/  ISETP.NE.AND P3, PT, R7, RZ, PT ;  /* 0x000000ff0700720c */ /* 0x000fe40003f65270 */
[----:B------:R-:W-:Y:S01]  /*14c0*/  ISETP.GE.AND P0, PT, R2, RZ, PT ;  /* 0x000000ff0200720c */ /* 0x000fe20003f06270 */
[-C--:B------:R-:W-:Y:S02]  /*14d0*/  @P2 IMAD R0, R133, R4.reuse, RZ ;  /* 0x0000000485002224 */ /* 0x080fe400078e02ff */
[----:B------:R-:W-:Y:S01]  /*14e0*/  @P2 IMAD.WIDE.U32 R22, R132, R4, RZ ;  /* 0x0000000484162225 */ /* 0x000fe200078e00ff */
[----:B------:R-:W-:-:S02]  /*14f0*/  @!P2 IADD3 R11, PT, PT, R25, R11, RZ ;  /* 0x0000000b190ba210 */ /* 0x000fc40007ffe0ff */
[----:B------:R-:W-:Y:S01]  /*1500*/  @!P2 MOV R4, R24 ;  /* 0x000000180004a202 */ /* 0x000fe20000000f00 */
[----:B------:R-:W-:Y:S01]  /*1510*/  @P2 IMAD.IADD R11, R23, 0x1, R0 ;  /* 0x00000001170b2824 */ /* 0x000fe200078e0200 */
[----:B------:R-:W-:Y:S02]  /*1520*/  LEA R10, R57, 0xffffff80, 0x7 ;  /* 0xffffff80390a7811 */ /* 0x000fe400078e38ff */
[----:B------:R-:W-:Y:S02]  /*1530*/  @P2 MOV R4, R22 ;  /* 0x0000001600042202 */ /* 0x000fe40000000f00 */
        /* <DEDUP_REMOVED lines=9> */
[----:B------:R-:W-:Y:S01]  /*15d0*/  IMAD.WIDE.U32 R22, R132, R10, R22 ;  /* 0x0000000a84167225 */ /* 0x000fe200078e0016 */
[----:B------:R-:W-:Y:S02]  /*15e0*/  @!P0 IADD3 R6, PT, PT, -R6, RZ, RZ ;  /* 0x000000ff06068210 */ /* 0x000fe40007ffe1ff */
        /* <DEDUP_REMOVED lines=8> */
[----:B------:R-:W-:Y:S02]  /*1670*/  @!P2 IMAD R0, R21, R8, RZ ;  /* 0x000000081500a224 */ /* 0x000fe400078e02ff */
        /* <DEDUP_REMOVED lines=8> */
[----:B------:R-:W-:Y:S01]  /*1700*/  MOV R8, R22 ;  /* 0x0000001600087202 */ /* 0x000fe20000000f00 */
[----:B------:R-:W-:Y:S01]  /*1710*/  IMAD.IADD R6, R23, 0x1, R11 ;  /* 0x0000000117067824 */ /* 0x000fe200078e020b */
[----:B------:R-:W-:Y:S02]  /*1720*/  @P2 IADD3 R18, PT, PT, R15, R2, RZ ;  /* 0x000000020f122210 */ /* 0x000fe40007ffe0ff */
[----:B------:R-:W-:Y:S02]  /*1730*/  @P2 MOV R20, R14 ;  /* 0x0000000e00142202 */ /* 0x000fe40000000f00 */
.L_x_8513:
[----:B------:R-:W-:Y:S05]  /*1740*/  BSYNC.RECONVERGENT B0 ;  /* 0x0000000000007941 */ /* 0x000fea0003800200 */
.L_x_8511:
[----:B------:R-:W-:Y:S01]  /*1750*/  ISETP.NE.AND P0, PT, R9, -0x1, PT ;  /* 0xffffffff0900780c */ /* 0x000fe20003f05270 */
[----:B------:R-:W2:Y:S04]  /*1760*/  LD.E.64 R22, desc[UR4][R84.64+0x30] ;  /* 0x0000300454167980 */ /* 0x000ea8000c101b00 */
[----:B------:R-:W3:Y:S04]  /*1770*/  LD.E.64 R26, desc[UR4][R84.64+0x48] ;  /* 0x00004804541a7980 */ /* 0x000ee8000c101b00 */
[----:B------:R-:W4:Y:S04]  /*1780*/  LD.E.64 R16, desc[UR4][R16.64] ;  /* 0x0000000410107980 */ /* 0x000f28000c101b00 */
[----:B------:R-:W5:Y:S04]  /*1790*/  @!P0 LD.E.64 R24, desc[UR4][R84.64+0x18] ;  /* 0x0000180454188980 */ /* 0x000f68000c101b00 */
[----:B------:R-:W4:Y:S01]  /*17a0*/  LD.E.64 R2, desc[UR4][R84.64+0x10] ;  /* 0x0000100454027980 */ /* 0x000f22000c101b00 */
[----:B------:R-:W-:-:S03]  /*17b0*/  IMAD.MOV.U32 R4, RZ, RZ, RZ ;  /* 0x000000ffff047224 */ /* 0x000fc600078e00ff */
[----:B------:R-:W4:Y:S04]  /*17c0*/  LD.E.64 R14, desc[UR4][R84.64+0x8] ;  /* 0x00000804540e7980 */ /* 0x000f28000c101b00 */
[----:B------:R-:W4:Y:S04]  /*17d0*/  LD.E R11, desc[UR4][R84.64+0xd0] ;  /* 0x0000d004540b7980 */ /* 0x000f28000c101900 */
[----:B------:R-:W4:Y:S01]  /*17e0*/  @P4 LD.E R4, desc[UR4][R34.64] ;  /* 0x0000000422044980 */ /* 0x000f22000c101900 */
        /* <DEDUP_REMOVED lines=29> */
[----:B------:R-:W-:Y:S02]  /*19c0*/  IMAD.MOV.U32 R0, RZ, RZ, R21 ;  /* 0x000000ffff007224 */ /* 0x000fe400078e0015 */
[----:B------:R-:W-:Y:S01]  /*19d0*/  IMAD.MOV.U32 R20, RZ, RZ, R30 ;  /* 0x000000ffff147224 */ /* 0x000fe200078e001e */
[----:B------:R-:W-:Y:S01]  /*19e0*/  IADD3 R21, PT, PT, R31, R19, RZ ;  /* 0x000000131f157210 */ /* 0x000fe20007ffe0ff */
[----:B------:R-:W-:Y:S01]  /*19f0*/  @!P1 IMAD.MOV R0, RZ, RZ, -R0 ;  /* 0x000000ffff009224 */ /* 0x000fe200078e0a00 */
[----:B------:R-:W-:Y:S02]  /*1a00*/  @!P2 LOP3.LUT R0, RZ, R7, RZ, 0x33, !PT ;  /* 0x00000007ff00a212 */ /* 0x000fe400078e33ff */
[----:B------:R-:W-:-:S03]  /*1a10*/  SHF.R.S32.HI R7, RZ, 0x1f, R144 ;  /* 0x0000001fff077819 */ /* 0x000fc60000011490 */
[----:B------:R-:W-:Y:S01]  /*1a20*/  IMAD.WIDE.U32 R30, R0, R28, R20 ;  /* 0x0000001c001e7225 */ /* 0x000fe200078e0014 */
[----:B------:R-:W-:-:S03]  /*1a30*/  SHF.R.U32.HI R92, RZ, 0x2, R5 ;  /* 0x00000002ff5c7819 */ /* 0x000fc60000011605 */
[----:B------:R-:W-:Y:S01]  /*1a40*/  IMAD.MOV.U32 R93, RZ, RZ, RZ ;  /* 0x000000ffff5d7224 */ /* 0x000fe200078e00ff */
[----:B------:R-:W1:Y:S01]  /*1a50*/  S2UR UR6, SR_CgaCtaId ;  /* 0x00000000000679c3 */ /* 0x000e620000008800 */
[-C--:B------:R-:W-:Y:S01]  /*1a60*/  IMAD R139, R59, R92.reuse, RZ ;  /* 0x0000005c3b8b7224 */ /* 0x080fe200078e02ff */
[----:B------:R-:W-:Y:S01]  /*1a70*/  UMOV UR7, 0x400 ;  /* 0x0000040000077882 */ /* 0x000fe20000000000 */
[----:B------:R-:W-:Y:S01]  /*1a80*/  IMAD R135, R133, R92, RZ ;  /* 0x0000005c85877224 */ /* 0x000fe200078e02ff */
[----:B------:R-:W-:Y:S01]  /*1a90*/  SHF.L.U32 R67, R5, 0x2, RZ ;  /* 0x0000000205437819 */ /* 0x000fe200000006ff */
[C---:B------:R-:W-:Y:S01]  /*1aa0*/  VIADD R63, R57.reuse, 0xffffffff ;  /* 0xffffffff393f7836 */ /* 0x040fe20000000000 */
[----:B------:R-:W-:Y:S01]  /*1ab0*/  LEA R142, R57, 0xffffff80, 0x7 ;  /* 0xffffff80398e7811 */ /* 0x000fe200078e38ff */
[C---:B------:R-:W-:Y:S01]  /*1ac0*/  IMAD.SHL.U32 R61, R132.reuse, 0x20, RZ ;  /* 0x00000020843d7824 */ /* 0x040fe200078e00ff */
[----:B------:R-:W-:Y:S02]  /*1ad0*/  SHF.L.U64.HI R64, R132, 0x5, R133 ;  /* 0x0000000584407819 */ /* 0x000fe40000010285 */
[----:B------:R-:W-:Y:S01]  /*1ae0*/  LOP3.LUT R67, R67, 0xc, RZ, 0xc0, !PT ;  /* 0x0000000c43437812 */ /* 0x000fe200078ec0ff */
[----:B-1----:R-:W-:Y:S01]  /*1af0*/  ULEA UR6, UR6, UR7, 0x18 ;  /* 0x0000000706067291 */ /* 0x002fe2000f8ec0ff */
[----:B--2---:R-:W-:-:S04]  /*1b00*/  @P0 IMAD.WIDE.U32 R32, R22, R9, RZ ;  /* 0x0000000916200225 */ /* 0x004fc800078e00ff */
[----:B------:R-:W-:Y:S02]  /*1b10*/  @P0 IMAD R18, R23, R9, RZ ;  /* 0x0000000917120224 */ /* 0x000fe400078e02ff */
[-C--:B-----5:R-:W-:Y:S02]  /*1b20*/  @!P0 IMAD R10, R25, R145.reuse, RZ ;  /* 0x00000091190a8224 */ /* 0x0a0fe400078e02ff */
[----:B------:R-:W-:-:S04]  /*1b30*/  @!P0 IMAD.WIDE.U32 R24, R24, R145, RZ ;  /* 0x0000009118188225 */ /* 0x000fc800078e00ff */
[----:B------:R-:W-:Y:S01]  /*1b40*/  @!P0 IMAD.MOV.U32 R9, RZ, RZ, R24 ;  /* 0x000000ffff098224 */ /* 0x000fe200078e0018 */
[----:B------:R-:W-:Y:S01]  /*1b50*/  @!P0 IADD3 R10, PT, PT, R25, R10, RZ ;  /* 0x0000000a190a8210 */ /* 0x000fe20007ffe0ff */
[----:B------:R-:W-:Y:S01]  /*1b60*/  @P0 IMAD.MOV.U32 R9, RZ, RZ, R32 ;  /* 0x000000ffff090224 */ /* 0x000fe200078e0020 */
[----:B------:R-:W-:Y:S02]  /*1b70*/  @P0 IADD3 R10, PT, PT, R33, R18, RZ ;  /* 0x00000012210a0210 */ /* 0x000fe40007ffe0ff */
[----:B------:R-:W-:Y:S02]  /*1b80*/  LOP3.LUT R18, R60, 0xc0, RZ, 0xc0, !PT ;  /* 0x000000c03c127812 */ /* 0x000fe400078ec0ff */
[----:B------:R-:W-:Y:S02]  /*1b90*/  IADD3 R32, P1, PT, R12, R9, RZ ;  /* 0x000000090c207210 */ /* 0x000fe40007f3e0ff */
[----:B------:R-:W-:Y:S01]  /*1ba0*/  LOP3.LUT R21, R18, 0x18, R5, 0xf8, !PT ;  /* 0x0000001812157812 */ /* 0x000fe200078ef805 */
[----:B------:R-:W-:Y:S01]  /*1bb0*/  IMAD R9, R29, R0, RZ ;  /* 0x000000001d097224 */ /* 0x000fe200078e02ff */
[----:B------:R-:W-:Y:S01]  /*1bc0*/  SHF.R.S32.HI R24, RZ, 0x1f, R0 ;  /* 0x0000001fff187819 */ /* 0x000fe20000011400 */
[----:B---3--:R-:W-:Y:S01]  /*1bd0*/  IMAD R19, R27, R144, RZ ;  /* 0x000000901b137224 */ /* 0x008fe200078e02ff */
[----:B------:R-:W-:Y:S01]  /*1be0*/  LOP3.LUT R21, R21, 0x18, R60, 0x78, !PT ;  /* 0x0000001815157812 */ /* 0x000fe200078e783c */
[----:B------:R-:W-:-:S02]  /*1bf0*/  IMAD.X R33, RZ, RZ, R10, P1 ;  /* 0x000000ffff217224 */ /* 0x000fc400008e060a */
[----:B------:R-:W-:Y:S01]  /*1c00*/  IMAD R9, R24, R28, R9 ;  /* 0x0000001c18097224 */ /* 0x000fe200078e0209 */
[----:B------:R-:W-:Y:S01]  /*1c10*/  LOP3.LUT R60, R21, 0x1f20, R60, 0xf8, !PT ;  /* 0x00001f20153c7812 */ /* 0x000fe200078ef83c */
[----:B------:R-:W-:Y:S02]  /*1c20*/  IMAD R7, R26, R7, R19 ;  /* 0x000000071a077224 */ /* 0x000fe400078e0213 */
[----:B------:R-:W-:-:S04]  /*1c30*/  IMAD.WIDE.U32 R28, R144, R26, R32 ;  /* 0x0000001a901c7225 */ /* 0x000fc800078e0020 */
[----:B------:R-:W-:Y:S01]  /*1c40*/  IMAD.WIDE.U32 R20, R141, 0x40, R92 ;  /* 0x000000408d147825 */ /* 0x000fe200078e005c */
[----:B------:R-:W-:-:S03]  /*1c50*/  IADD3 R29, PT, PT, R29, R7, RZ ;  /* 0x000000071d1d7210 */ /* 0x000fc60007ffe0ff */
[----:B------:R-:W-:Y:S01]  /*1c60*/  IMAD R7, R21, R22, RZ ;  /* 0x0000001615077224 */ /* 0x000fe200078e02ff */
[----:B------:R-:W-:Y:S01]  /*1c70*/  IADD3 R18, P0, PT, R12, R8, RZ ;  /* 0x000000080c127210 */ /* 0x000fe20007f1e0ff */
[----:B------:R-:W-:Y:S02]  /*1c80*/  IMAD.IADD R27, R31, 0x1, R9 ;  /* 0x000000011f1b7824 */ /* 0x000fe400078e0209 */
[C---:B------:R-:W-:Y:S02]  /*1c90*/  IMAD R7, R20.reuse, R23, R7 ;  /* 0x0000001714077224 */ /* 0x040fe400078e0207 */
[----:B------:R-:W-:Y:S01]  /*1ca0*/  IMAD.WIDE.U32 R20, R20, R22, R28 ;  /* 0x0000001614147225 */ /* 0x000fe200078e001c */
[----:B------:R-:W-:Y:S02]  /*1cb0*/  SHF.R.S32.HI R9, RZ, 0x1f, R70 ;  /* 0x0000001fff097819 */ /* 0x000fe40000011446 */
[----:B------:R-:W-:Y:S01]  /*1cc0*/  IADD3.X R19, PT, PT, RZ, R6, RZ, P0, !PT ;  /* 0x00000006ff137210 */ /* 0x000fe200007fe4ff */
[----:B------:R-:W-:Y:S01]  /*1cd0*/  IMAD.MOV.U32 R26, RZ, RZ, R30 ;  /* 0x000000ffff1a7224 */ /* 0x000fe200078e001e */
[----:B------:R-:W-:-:S02]  /*1ce0*/  IADD3 R7, PT, PT, R21, R7, RZ ;  /* 0x0000000715077210 */ /* 0x000fc40007ffe0ff */
[----:B----4-:R-:W-:Y:S02]  /*1cf0*/  LEA R94, P2, R20, R16, 0x1 ;  /* 0x00000010145e7211 */ /* 0x010fe400078408ff */
[----:B------:R-:W-:Y:S01]  /*1d00*/  LEA.HI R6, R9, R70, RZ, 0x7 ;  /* 0x0000004609067211 */ /* 0x000fe200078f38ff */
[----:B------:R-:W-:Y:S01]  /*1d10*/  IMAD.WIDE.U32 R8, R92, R58, R26 ;  /* 0x0000003a5c087225 */ /* 0x000fe200078e001a */
[----:B------:R-:W-:Y:S02]  /*1d20*/  LEA.HI.X R95, R20, R17, R7, 0x1, P2 ;  /* 0x00000011145f7211 */ /* 0x000fe400010f0c07 */
[----:B------:R-:W-:Y:S01]  /*1d30*/  SHF.R.S32.HI R7, RZ, 0x7, R6 ;  /* 0x00000007ff077819 */ /* 0x000fe20000011406 */
[----:B------:R-:W-:Y:S01]  /*1d40*/  IMAD.IADD R139, R9, 0x1, R139 ;  /* 0x00000001098b7824 */ /* 0x000fe200078e028b */
[----:B------:R-:W-:Y:S02]  /*1d50*/  LEA R138, P0, R8, R2, 0x1 ;  /* 0x00000002088a7211 */ /* 0x000fe400078008ff */
[----:B------:R-:W-:-:S02]  /*1d60*/  VIMNMX R66, PT, PT, R134, R7, !PT ;  /* 0x0000000786427248 */ /* 0x000fc40007fe0100 */
[----:B------:R-:W-:Y:S02]  /*1d70*/  LEA.HI.X R139, R8, R3, R139, 0x1, P0 ;  /* 0x00000003088b7211 */ /* 0x000fe400000f0c8b */
[----:B------:R-:W-:Y:S01]  /*1d80*/  ISETP.GT.AND P0, PT, R57, R66, PT ;  /* 0x000000423900720c */ /* 0x000fe20003f04270 */
[----:B------:R-:W-:Y:S01]  /*1d90*/  IMAD.WIDE.U32 R18, R92, R132, R18 ;  /* 0x000000845c127225 */ /* 0x000fe200078e0012 */
[----:B------:R-:W-:-:S03]  /*1da0*/  LEA R60, R60, UR6, 0x1 ;  /* 0x000000063c3c7c11 */ /* 0x000fc6000f8e08ff */
[----:B------:R-:W-:Y:S01]  /*1db0*/  IMAD.IADD R135, R19, 0x1, R135 ;  /* 0x0000000113877824 */ /* 0x000fe200078e0287 */
[----:B------:R-:W-:Y:S01]  /*1dc0*/  LEA R136, P1, R18, R14, 0x1 ;  /* 0x0000000e12887211 */ /* 0x000fe200078208ff */
[C---:B------:R-:W-:Y:S01]  /*1dd0*/  IMAD.SHL.U32 R65, R22.reuse, 0x20, RZ ;  /* 0x0000002016417824 */ /* 0x040fe200078e00ff */
[----:B------:R-:W-:Y:S02]  /*1de0*/  SHF.L.U64.HI R68, R22, 0x5, R23 ;  /* 0x0000000516447819 */ /* 0x000fe40000010217 */
        /* <DEDUP_REMOVED lines=16> */
[----:B------:R-:W-:Y:S01]  /*1ef0*/  LOP3.LUT R5, R5, 0x3, RZ, 0xc0, !PT ;  /* 0x0000000305057812 */ /* 0x000fe200078ec0ff */
        /* <DEDUP_REMOVED lines=16> */
[-C--:B-----5:R-:W-:Y:S02]  /*2000*/  IMAD R8, R97, R142.reuse, RZ ;  /* 0x0000008e61087224 */ /* 0x0a0fe400078e02ff */
        /* <DEDUP_REMOVED lines=23> */
[----:B------:R-:W-:Y:S01]  /*2180*/  SHF.R.S32.HI R5, RZ, 0x1f, R21 ;  /* 0x0000001fff057819 */ /* 0x000fe20000011415 */
[----:B------:R-:W-:Y:S01]  /*2190*/  IMAD.MOV.U32 R24, RZ, RZ, R20 ;  /* 0x000000ffff187224 */ /* 0x000fe200078e0014 */
        /* <DEDUP_REMOVED lines=11> */
[----:B------:R-:W-:Y:S01]  /*2250*/  IMAD.IADD R9, R25, 0x1, R9 ;  /* 0x0000000119097824 */ /* 0x000fe200078e0209 */
[----:B------:R-:W-:Y:S02]  /*2260*/  LEA R74, P1, R22, R18, 0x1 ;  /* 0x00000012164a7211 */ /* 0x000fe400078208ff */
[----:B------:R-:W-:Y:S02]  /*2270*/  SHF.L.U64.HI R0, R14, 0x1, R5 ;  /* 0x000000010e007819 */ /* 0x000fe40000010205 */
[----:B------:R-:W-:-:S02]  /*2280*/  SHF.L.U32 R78, R78, 0x1, RZ ;  /* 0x000000014e4e7819 */ /* 0x000fc400000006ff */
[----:B------:R-:W-:Y:S02]  /*2290*/  LEA R10, P0, R24, R16, 0x1 ;  /* 0x00000010180a7211 */ /* 0x000fe400078008ff */
[----:B------:R-:W-:Y:S02]  /*22a0*/  SHF.L.U32 R14, R14, 0x1, RZ ;  /* 0x000000010e0e7819 */ /* 0x000fe400000006ff */
[----:B------:R-:W-:Y:S02]  /*22b0*/  LEA.HI.X R69, R22, R19, R69, 0x1, P1 ;  /* 0x0000001316457211 */ /* 0x000fe400008f0c45 */
[----:B------:R-:W-:Y:S02]  /*22c0*/  LEA.HI.X R9, R24, R17, R9, 0x1, P0 ;  /* 0x0000001118097211 */ /* 0x000fe400000f0c09 */
[C---:B------:R-:W-:Y:S02]  /*22d0*/  IADD3 R76, P3, PT, R6.reuse, R78, RZ ;  /* 0x0000004e064c7210 */ /* 0x040fe40007f7e0ff */
[----:B------:R-:W-:-:S02]  /*22e0*/  IADD3 R50, P1, PT, R6, R14, RZ ;  /* 0x0000000e06327210 */ /* 0x000fc40007f3e0ff */
[C---:B------:R-:W-:Y:S02]  /*22f0*/  IADD3 R78, P2, PT, R2.reuse, R78, RZ ;  /* 0x0000004e024e7210 */ /* 0x040fe40007f5e0ff */
[----:B------:R-:W-:Y:S01]  /*2300*/  IADD3 R14, P0, PT, R2, R14, RZ ;  /* 0x0000000e020e7210 */ /* 0x000fe20007f1e0ff */
[C---:B------:R-:W-:Y:S01]  /*2310*/  IMAD.X R51, R7.reuse, 0x1, R0, P1 ;  /* 0x0000000107337824 */ /* 0x040fe200008e0600 */
[-C--:B------:R-:W-:Y:S02]  /*2320*/  IADD3.X R71, PT, PT, R7, R73.reuse, RZ, P3, !PT ;  /* 0x0000004907477210 */ /* 0x080fe40001ffe4ff */
[C---:B------:R-:W-:Y:S02]  /*2330*/  IADD3.X R73, PT, PT, R3.reuse, R73, RZ, P2, !PT ;  /* 0x0000004903497210 */ /* 0x040fe400017fe4ff */
[----:B------:R-:W-:-:S07]  /*2340*/  IADD3.X R15, PT, PT, R3, R0, RZ, P0, !PT ;  /* 0x00000000030f7210 */ /* 0x000fce00007fe4ff */
.L_x_8537:
        /* <DEDUP_REMOVED lines=21> */
[----:B------:R-:W-:Y:S03]  /*24a0*/  @P0 IMAD.MOV.U32 R75, RZ, RZ, R69 ;  /* 0x000000ffff4b0224 */ /* 0x000fe600078e0045 */
[----:B------:R-:W-:Y:S02]  /*24b0*/  ISETP.GE.AND P4, PT, R0, R89, !P4 ;  /* 0x000000590000720c */ /* 0x000fe40006786270 */
[----:B------:R-:W2:Y:S01]  /*24c0*/  @P0 LD.E.128 R4, desc[UR4][R74.64] ;  /* 0x000000044a040980 */ /* 0x000ea2000c101d00 */
[----:B------:R-:W-:Y:S05]  /*24d0*/  SHF.L.U64.HI R0, R58, 0x6, R59 ;  /* 0x000000063a007819 */ /* 0x000fea000001023b */
[----:B------:R-:W-:Y:S05]  /*24e0*/  IMAD.X R29, R0, 0x1, R83, P2 ;  /* 0x00000001001d7824 */ /* 0x000fea00010e0653 */
        /* <DEDUP_REMOVED lines=54> */
.L_x_8516:
        /* <DEDUP_REMOVED lines=65> */
.L_x_8520:
[----:B------:R-:W-:Y:S05]  /*2c60*/  BSYNC.RECONVERGENT B0 ;  /* 0x0000000000007941 */ /* 0x000fea0003800200 */
.L_x_8519:
        /* <DEDUP_REMOVED lines=52> */
.L_x_8522:
[----:B------:R-:W-:Y:S05]  /*2fb0*/  BSYNC.RECONVERGENT B0 ;  /* 0x0000000000007941 */ /* 0x000fea0003800200 */
.L_x_8521:
        /* <DEDUP_REMOVED lines=57> */
.L_x_8524:
[----:B------:R-:W-:Y:S05]  /*3350*/  BSYNC.RECONVERGENT B0 ;  /* 0x0000000000007941 */ /* 0x000fea0003800200 */
.L_x_8523:
        /* <DEDUP_REMOVED lines=57> */
.L_x_8526:
[----:B------:R-:W-:Y:S05]  /*36f0*/  BSYNC.RECONVERGENT B0 ;  /* 0x0000000000007941 */ /* 0x000fea0003800200 */
.L_x_8525:
[----:B------:R-:W5:Y:S02]  /*3700*/  LD.E R3, desc[UR4][R84.64+0xd0] ;  /* 0x0000d00454037980 */ /* 0x000f64000c101900 */
[----:B-----5:R-:W-:Y:S05]  /*3710*/  IMAD.U32 R3, R3, -0x40, RZ ;  /* 0xffffffc003037824 */ /* 0x020fea00078e00ff */
[C---:B------:R-:W-:Y:S02]  /*3720*/  LEA R14, P1, R3.reuse, R14, 0x1 ;  /* 0x0000000e030e7211 */ /* 0x040fe400078208ff */
[C---:B------:R-:W-:Y:S02]  /*3730*/  LEA R50, P0, R3.reuse, R50, 0x1 ;  /* 0x0000003203327211 */ /* 0x040fe400078008ff */
[C---:B------:R-:W-:Y:S02]  /*3740*/  LEA.HI.X.SX32 R15, R3.reuse, R15, 0x1, P1 ;  /* 0x0000000f030f7211 */ /* 0x040fe400008f0eff */
[----:B------:R-:W-:Y:S01]  /*3750*/  LEA.HI.X.SX32 R51, R3, R51, 0x1, P0 ;  /* 0x0000003303337211 */ /* 0x000fe200000f0eff */
[----:B------:R-:W-:Y:S05]  /*3760*/  BRA `(.L_x_8517) ;  /* 0x0000001800247947 */ /* 0x000fea0003800000 */
.L_x_8518:
        /* <DEDUP_REMOVED lines=96> */
.L_x_8528:
[----:B------:R-:W-:Y:S05]  /*3d70*/  BSYNC.RECONVERGENT B0 ;  /* 0x0000000000007941 */ /* 0x000fea0003800200 */
.L_x_8527:
        /* <DEDUP_REMOVED lines=93> */
.L_x_8530:
[----:B------:R-:W-:Y:S05]  /*4350*/  BSYNC.RECONVERGENT B0 ;  /* 0x0000000000007941 */ /* 0x000fea0003800200 */
.L_x_8529:
        /* <DEDUP_REMOVED lines=96> */
.L_x_8532:
[----:B------:R-:W-:Y:S05]  /*4960*/  BSYNC.RECONVERGENT B0 ;  /* 0x0000000000007941 */ /* 0x000fea0003800200 */
.L_x_8531:
        /* <DEDUP_REMOVED lines=96> */
.L_x_8534:
[----:B------:R-:W-:Y:S05]  /*4f70*/  BSYNC.RECONVERGENT B0 ;  /* 0x0000000000007941 */ /* 0x000fea0003800200 */
.L_x_8533:
[----:B------:R-:W5:Y:S01]  /*4f80*/  LD.E R3, desc[UR4][R84.64+0xd0] ;  /* 0x0000d00454037980 */ /* 0x000f62000c101900 */
[----:B------:R-:W-:Y:S02]  /*4f90*/  IMAD.MOV.U32 R79, RZ, RZ, R73 ;  /* 0x000000ffff4f7224 */ /* 0x000fe400078e0049 */
[----:B------:R-:W-:Y:S02]  /*4fa0*/  IMAD.MOV.U32 R77, RZ, RZ, R71 ;  /* 0x000000ffff4d7224 */ /* 0x000fe400078e0047 */
[----:B-----5:R-:W-:Y:S05]  /*4fb0*/  IMAD.U32 R3, R3, -0x40, RZ ;  /* 0xffffffc003037824 */ /* 0x020fea00078e00ff */
[C---:B------:R-:W-:Y:S02]  /*4fc0*/  LEA R78, P1, R3.reuse, R78, 0x1 ;  /* 0x0000004e034e7211 */ /* 0x040fe400078208ff */
[C---:B------:R-:W-:Y:S02]  /*4fd0*/  LEA R76, P0, R3.reuse, R76, 0x1 ;  /* 0x0000004c034c7211 */ /* 0x040fe400078008ff */
[C---:B------:R-:W-:Y:S02]  /*4fe0*/  LEA.HI.X.SX32 R73, R3.reuse, R79, 0x1, P1 ;  /* 0x0000004f03497211 */ /* 0x040fe400008f0eff */
[----:B------:R-:W-:Y:S09]  /*4ff0*/  LEA.HI.X.SX32 R71, R3, R77, 0x1, P0 ;  /* 0x0000004d03477211 */ /* 0x000ff200000f0eff */
.L_x_8517:
[----:B------:R-:W-:Y:S05]  /*5000*/  BSYNC.RECONVERGENT B1 ;  /* 0x0000000000017941 */ /* 0x000fea0003800200 */
.L_x_8515:
        /* <DEDUP_REMOVED lines=102> */
.L_x_8536:
[----:B------:R-:W-:Y:S05]  /*5670*/  BSYNC.RECONVERGENT B0 ;  /* 0x0000000000007941 */ /* 0x000fea0003800200 */
.L_x_8535:
[----:B------:R-:W-:Y:S05]  /*5680*/  @P2 BRA `(.L_x_8537) ;  /* 0xffffffcc00302947 */ /* 0x000fea000383ffff */
.L_x_8514:
        /* <DEDUP_REMOVED lines=16> */
.L_x_8541:
[----:B------:R-:W-:Y:S05]  /*5790*/  BSYNC.RECONVERGENT B0 ;  /* 0x0000000000007941 */ /* 0x000fea0003800200 */
.L_x_8540:
        /* <DEDUP_REMOVED lines=8> */
.L_x_8539:
        /* <DEDUP_REMOVED lines=76> */
.L_x_8547:
[----:B------:R-:W-:Y:S05]  /*5ce0*/  BSYNC.RECONVERGENT B0 ;  /* 0x0000000000007941 */ /* 0x000fea0003800200 */
.L_x_8546:
[----:B-----5:R1:W-:Y:S02]  /*5cf0*/  STS.128 [R60], R8 ;  /* 0x000000083c007388 */ /* 0x0203e40000000c00 */
.L_x_8545:
[----:B------:R-:W-:Y:S05]  /*5d00*/  BSYNC.RECONVERGENT B1 ;  /* 0x0000000000017941 */ /* 0x000fea0003800200 */
.L_x_8544:
        /* <DEDUP_REMOVED lines=18> */
[--C-:B---3--:R-:W-:Y:S02]  /*5e30*/  HADD2.F32 R9, -RZ, R4.reuse.H1_H1 ;  /* 0x30000004ff097230 */ /* 0x108fe40000004100 */
[C---:B------:R-:W-:Y:S01]  /*5e40*/  FMUL.FTZ R16, R14.reuse, R6 ;  /* 0x000000060e107220 */ /* 0x040fe20000410000 */
[----:B------:R-:W-:Y:S02]  /*5e50*/  HADD2.F32 R7, -RZ, R5.H1_H1 ;  /* 0x30000005ff077230 */ /* 0x000fe40000004100 */
[----:B------:R-:W-:Y:S02]  /*5e60*/  HADD2.F32 R4, -RZ, R4.H0_H0 ;  /* 0x20000004ff047230 */ /* 0x000fe40000004100 */
[----:B------:R-:W-:Y:S01]  /*5e70*/  FMUL.FTZ R11, R14, R9 ;  /* 0x000000090e0b7220 */ /* 0x000fe20000410000 */
[C---:B------:R-:W-:Y:S01]  /*5e80*/  FMUL.FTZ R14, R10.reuse, R0 ;  /* 0x000000000a0e7220 */ /* 0x040fe20000410000 */
[----:B------:R-:W-:Y:S01]  /*5e90*/  FMUL.FTZ R17, R10, R7 ;  /* 0x000000070a117220 */ /* 0x000fe20000410000 */
[----:B------:R-:W-:-:S02]  /*5ea0*/  HADD2.F32 R2, -RZ, R2.H0_H0 ;  /* 0x20000002ff027230 */ /* 0x000fc40000004100 */
[----:B------:R-:W-:Y:S01]  /*5eb0*/  FFMA.FTZ R16, R13, R9, -R16 ;  /* 0x000000090d107223 */ /* 0x000fe20000010810 */
[C---:B------:R-:W-:Y:S01]  /*5ec0*/  FFMA.FTZ R14, R15.reuse, R7, -R14 ;  /* 0x000000070f0e7223 */ /* 0x040fe2000001080e */
[----:B------:R-:W-:Y:S01]  /*5ed0*/  FFMA.FTZ R17, R15, R0, R17 ;  /* 0x000000000f117223 */ /* 0x000fe20000010011 */
[----:B------:R-:W-:Y:S02]  /*5ee0*/  HADD2.F32 R7, -RZ, R8.H1_H1 ;  /* 0x30000008ff077230 */ /* 0x000fe40000004100 */
[----:B------:R-:W-:Y:S01]  /*5ef0*/  FFMA.FTZ R11, R13, R6, R11 ;  /* 0x000000060d0b7223 */ /* 0x000fe2000001000b */
[----:B------:R-:W-:Y:S02]  /*5f00*/  HADD2.F32 R3, -RZ, R3.H0_H0 ;  /* 0x20000003ff037230 */ /* 0x000fe40000004100 */
[----:B------:R-:W-:Y:S02]  /*5f10*/  HADD2.F32 R0, -RZ, R12.H1_H1 ;  /* 0x3000000cff007230 */ /* 0x000fe40000004100 */
[----:B------:R-:W-:Y:S01]  /*5f20*/  FMUL.FTZ R6, R7, R2 ;  /* 0x0000000207067220 */ /* 0x000fe20000410000 */
[----:B------:R-:W-:-:S02]  /*5f30*/  HADD2.F32 R5, -RZ, R5.H0_H0 ;  /* 0x20000005ff057230 */ /* 0x000fc40000004100 */
        /* <DEDUP_REMOVED lines=13> */
.L_x_8549:
[----:B------:R-:W-:Y:S05]  /*6010*/  BSYNC.RECONVERGENT B0 ;  /* 0x0000000000007941 */ /* 0x000fea0003800200 */
.L_x_8548:
[----:B-----5:R1:W-:Y:S01]  /*6020*/  STS.128 [R60+0x800], R8 ;  /* 0x000800083c007388 */ /* 0x0203e20000000c00 */
[----:B------:R-:W-:Y:S05]  /*6030*/  BRA `(.L_x_8542) ;  /* 0x0000000800c47947 */ /* 0x000fea0003800000 */
.L_x_8543:
        /* <DEDUP_REMOVED lines=89> */
.L_x_8553:
[----:B------:R-:W-:Y:S05]  /*65d0*/  BSYNC.RECONVERGENT B0 ;  /* 0x0000000000007941 */ /* 0x000fea0003800200 */
.L_x_8552:
[----:B-----5:R2:W-:Y:S02]  /*65e0*/  STS.128 [R60], R20 ;  /* 0x000000143c007388 */ /* 0x0205e40000000c00 */
.L_x_8551:
[----:B------:R-:W-:Y:S05]  /*65f0*/  BSYNC.RECONVERGENT B1 ;  /* 0x0000000000017941 */ /* 0x000fea0003800200 */
.L_x_8550:
        /* <DEDUP_REMOVED lines=83> */
.L_x_8555:
[----:B------:R-:W-:Y:S05]  /*6b30*/  BSYNC.RECONVERGENT B0 ;  /* 0x0000000000007941 */ /* 0x000fea0003800200 */
.L_x_8554:
[----:B-----5:R3:W-:Y:S02]  /*6b40*/  STS.128 [R60+0x800], R16 ;  /* 0x000800103c007388 */ /* 0x0207e40000000c00 */
.L_x_8542:
[----:B------:R-:W-:Y:S05]  /*6b50*/  BSYNC.RECONVERGENT B2 ;  /* 0x0000000000027941 */ /* 0x000fea0003800200 */
.L_x_8538:
[----:B------:R-:W-:Y:S01]  /*6b60*/  IMAD R63, R63, -0x80, R62 ;  /* 0xffffff803f3f7824 */ /* 0x000fe200078e023e */
[----:B-1----:R-:W-:Y:S01]  /*6b70*/  LEA R4, P0, R61, R136, 0x1 ;  /* 0x000000883d047211 */ /* 0x002fe200078008ff */
        /* <DEDUP_REMOVED lines=10> */
[----:B------:R-:W-:Y:S01]  /*6c20*/  VIADD R153, R57, 0xffffffff ;  /* 0xffffffff39997836 */ /* 0x000fe20000000000 */
[----:B------:R-:W-:Y:S01]  /*6c30*/  LEA.HI.X R5, R61, R135, R64, 0x1, P0 ;  /* 0x000000873d057211 */ /* 0x000fe200000f0c40 */
[----:B------:R-:W-:Y:S01]  /*6c40*/  BSSY.RECONVERGENT B1, `(.L_x_8556) ;  /* 0x0000163000017945 */ /* 0x000fe20003800200 */
[----:B------:R-:W-:-:S02]  /*6c50*/  SHF.L.U64.HI R150, R58, 0x6, R59 ;  /* 0x000000063a967819 */ /* 0x000fc4000001023b */
[----:B------:R-:W-:Y:S01]  /*6c60*/  ISETP.GE.AND P2, PT, R20, R63, PT ;  /* 0x0000003f1400720c */ /* 0x000fe20003f46270 */
[----:B------:R-:W-:Y:S02]  /*6c70*/  @!P6 IMAD.MOV.U32 R137, RZ, RZ, R135 ;  /* 0x000000ffff89e224 */ /* 0x000fe400078e0087 */
[CC--:B------:R-:W-:Y:S02]  /*6c80*/  @!P4 LEA R6, P1, R132.reuse, R4.reuse, 0x6 ;  /* 0x000000048406c211 */ /* 0x0c0fe400078230ff */
[C---:B------:R-:W-:Y:S01]  /*6c90*/  @!P3 LEA R8, P0, R132.reuse, R4, 0x7 ;  /* 0x000000048408b211 */ /* 0x040fe200078038ff */
[----:B------:R-:W-:Y:S01]  /*6ca0*/  @!PT LDS RZ, [RZ] ;  /* 0x00000000fffff984 */ /* 0x000fe20000000800 */
[----:B------:R-:W-:Y:S01]  /*6cb0*/  @!PT LDS RZ, [RZ] ;  /* 0x00000000fffff984 */ /* 0x000fe20000000800 */
[----:B------:R-:W-:Y:S01]  /*6cc0*/  @!PT LDS RZ, [RZ] ;  /* 0x00000000fffff984 */ /* 0x000fe20000000800 */
[----:B------:R-:W-:Y:S01]  /*6cd0*/  @!P6 LDGSTS.E.BYPASS.LTC128B.128 [R60+0x1000], desc[UR4][R136.64] ;  /* 0x01000000883cefae */ /* 0x000fe2000b981a04 */
[CCC-:B------:R-:W-:Y:S02]  /*6ce0*/  @!P4 LEA.HI.X R7, R132.reuse, R5.reuse, R133.reuse, 0x6, P1 ;  /* 0x000000058407c211 */ /* 0x1c0fe400008f3485 */
[----:B------:R-:W-:Y:S01]  /*6cf0*/  @!P3 LEA.HI.X R9, R132, R5, R133, 0x7, P0 ;  /* 0x000000058409b211 */ /* 0x000fe200000f3c85 */
[----:B------:R4:W-:Y:S01]  /*6d00*/  @!P5 LDGSTS.E.BYPASS.LTC128B.128 [R60+0x1800], desc[UR4][R4.64] ;  /* 0x01800000043cdfae */ /* 0x0009e2000b981a04 */
[----:B------:R-:W-:-:S02]  /*6d10*/  ISETP.GE.AND P1, PT, R2, R63, PT ;  /* 0x0000003f0200720c */ /* 0x000fc40003f26270 */
[----:B------:R-:W-:Y:S01]  /*6d20*/  IADD3 R12, P0, PT, R151, R138, RZ ;  /* 0x0000008a970c7210 */ /* 0x000fe20007f1e0ff */
[----:B------:R3:W-:Y:S01]  /*6d30*/  @!P4 LDGSTS.E.BYPASS.LTC128B.128 [R60+0x2000], desc[UR4][R6.64] ;  /* 0x02000000063ccfae */ /* 0x0007e2000b981a04 */
[----:B--2---:R-:W-:-:S03]  /*6d40*/  ULEA UR6, UR6, UR7, 0x18 ;  /* 0x0000000706067291 */ /* 0x004fc6000f8ec0ff */
[----:B------:R2:W-:Y:S01]  /*6d50*/  @!P3 LDGSTS.E.BYPASS.LTC128B.128 [R60+0x2800], desc[UR4][R8.64] ;  /* 0x02800000083cbfae */ /* 0x0005e2000b981a04 */
[C---:B-1----:R-:W-:Y:S01]  /*6d60*/  IMAD.SHL.U32 R131, R129.reuse, 0x10, RZ ;  /* 0x0000001081837824 */ /* 0x042fe200078e00ff */
[----:B------:R-:W-:Y:S01]  /*6d70*/  SHF.R.U32.HI R104, RZ, 0x1, R129 ;  /* 0x00000001ff687819 */ /* 0x000fe20000011681 */
[C---:B------:R-:W-:Y:S01]  /*6d80*/  IMAD.SHL.U32 R2, R129.reuse, 0x20, RZ ;  /* 0x0000002081027824 */ /* 0x040fe200078e00ff */
[----:B------:R-:W0:Y:S01]  /*6d90*/  LDGDEPBAR ;  /* 0x00000000000079af */ /* 0x000e220000000000 */
[C---:B------:R-:W-:Y:S01]  /*6da0*/  IMAD.SHL.U32 R128, R129.reuse, 0x4, RZ ;  /* 0x0000000481807824 */ /* 0x040fe200078e00ff */
[C---:B------:R-:W-:Y:S01]  /*6db0*/  LOP3.LUT R3, R129.reuse, 0x8, RZ, 0xc0, !PT ;  /* 0x0000000881037812 */ /* 0x040fe200078ec0ff */
[----:B------:R-:W-:Y:S01]  /*6dc0*/  IMAD.X R13, R150, 0x1, R139, P0 ;  /* 0x00000001960d7824 */ /* 0x000fe200000e068b */
[----:B------:R-:W-:Y:S01]  /*6dd0*/  ISETP.GE.AND P3, PT, R0, R63, PT ;  /* 0x0000003f0000720c */ /* 0x000fe20003f66270 */
[----:B------:R-:W-:Y:S01]  /*6de0*/  IMAD.SHL.U32 R56, R129, 0x2, RZ ;  /* 0x0000000281387824 */ /* 0x000fe200078e00ff */
[----:B------:R-:W-:-:S02]  /*6df0*/  LOP3.LUT R3, R3, 0xc0, R2, 0xf8, !PT ;  /* 0x000000c003037812 */ /* 0x000fc400078ef802 */
[----:B------:R-:W-:Y:S02]  /*6e00*/  @!P1 LEA R10, P0, R58, R12, 0x7 ;  /* 0x0000000c3a0a9211 */ /* 0x000fe400078038ff */
[----:B------:R-:W-:Y:S02]  /*6e10*/  LOP3.LUT R56, R56, 0x6, RZ, 0xc0, !PT ;  /* 0x0000000638387812 */ /* 0x000fe400078ec0ff */
[----:B------:R-:W-:Y:S01]  /*6e20*/  @!P1 LEA.HI.X R11, R58, R13, R59, 0x7, P0 ;  /* 0x0000000d3a0b9211 */ /* 0x000fe200000f3c3b */
[----:B------:R-:W-:Y:S01]  /*6e30*/  IMAD.MOV.U32 R59, RZ, RZ, 0x20 ;  /* 0x00000020ff3b7424 */ /* 0x000fe200078e00ff */
[----:B----4-:R-:W-:Y:S01]  /*6e40*/  LOP3.LUT R5, R128, 0x18, RZ, 0xc0, !PT ;  /* 0x0000001880057812 */ /* 0x010fe200078ec0ff */
[----:B------:R-:W-:Y:S02]  /*6e50*/  IMAD R63, R153, 0x80, R56 ;  /* 0x00000080993f7824 */ /* 0x000fe400078e0238 */
[----:B------:R-:W-:Y:S02]  /*6e60*/  @!P3 IADD3 R14, P0, PT, R12, R151, RZ ;  /* 0x000000970c0eb210 */ /* 0x000fe40007f1e0ff */
[----:B---3--:R-:W-:Y:S01]  /*6e70*/  LOP3.LUT R7, R104, 0x8, RZ, 0xc0, !PT ;  /* 0x0000000868077812 */ /* 0x008fe200078ec0ff */
[----:B------:R-:W-:-:S02]  /*6e80*/  VIADD R61, R63, 0x1 ;  /* 0x000000013f3d7836 */ /* 0x000fc40000000000 */
[----:B------:R-:W-:Y:S01]  /*6e90*/  @!P3 IMAD.X R15, R13, 0x1, R150, P0 ;  /* 0x000000010d0fb824 */ /* 0x000fe200000e0696 */
[----:B--2---:R-:W-:Y:S01]  /*6ea0*/  LOP3.LUT R9, R131, 0x100, RZ, 0xc0, !PT ;  /* 0x0000010083097812 */ /* 0x004fe200078ec0ff */
[----:B------:R-:W-:-:S04]  /*6eb0*/  DEPBAR.LE SB0, 0x0 ;  /* 0x000080000000791a */ /* 0x000fc80000000000 */
[----:B------:R-:W-:Y:S01]  /*6ec0*/  BAR.SYNC.DEFER_BLOCKING 0x0 ;  /* 0x0000000000007b1d */ /* 0x000fe20000010000 */
[--C-:B------:R-:W-:Y:S01]  /*6ed0*/  LOP3.LUT R4, R9, 0x20, R2.reuse, 0xf8, !PT ;  /* 0x0000002009047812 */ /* 0x100fe200078ef802 */
[----:B------:R-:W-:Y:S01]  /*6ee0*/  VIADD R87, R63, 0x10 ;  /* 0x000000103f577836 */ /* 0x000fe20000000000 */
[----:B------:R-:W-:Y:S02]  /*6ef0*/  LOP3.LUT R6, R7, 0xc0, R2, 0xf8, !PT ;  /* 0x000000c007067812 */ /* 0x000fe400078ef802 */
[----:B------:R-:W-:Y:S02]  /*6f00*/  LOP3.LUT R4, R4, R3, R5, 0xf6, !PT ;  /* 0x0000000304047212 */ /* 0x000fe400078ef605 */
[----:B------:R-:W-:Y:S02]  /*6f10*/  LOP3.LUT R3, R6, R5, RZ, 0x3c, !PT ;  /* 0x0000000506037212 */ /* 0x000fe400078e3cff */
[----:B------:R-:W-:Y:S02]  /*6f20*/  LOP3.LUT R5, R131, 0x3e00, RZ, 0xc0, !PT ;  /* 0x00003e0083057812 */ /* 0x000fe400078ec0ff */
[----:B------:R-:W-:-:S02]  /*6f30*/  LEA R8, R4, UR6, 0x1 ;  /* 0x0000000604087c11 */ /* 0x000fc4000f8e08ff */
[--C-:B------:R-:W-:Y:S02]  /*6f40*/  LOP3.LUT R5, R5, 0x20, R2.reuse, 0xf8, !PT ;  /* 0x0000002005057812 */ /* 0x100fe400078ef802 */
[----:B------:R-:W-:Y:S02]  /*6f50*/  LOP3.LUT P0, RZ, R129, 0x4, RZ, 0xc0, !PT ;  /* 0x0000000481ff7812 */ /* 0x000fe4000780c0ff */
[----:B------:R-:W-:Y:S02]  /*6f60*/  LOP3.LUT R130, R5, 0x100, R2, 0xf8, !PT ;  /* 0x0000010005827812 */ /* 0x000fe400078ef802 */
[----:B------:R-:W-:Y:S02]  /*6f70*/  SEL R59, R59, 0xffffffe0, !P0 ;  /* 0xffffffe03b3b7807 */ /* 0x000fe40004000000 */
[----:B------:R-:W-:Y:S01]  /*6f80*/  LOP3.LUT R130, R130, R3, RZ, 0xfc, !PT ;  /* 0x0000000382827212 */ /* 0x000fe200078efcff */
[----:B------:R-:W-:Y:S01]  /*6f90*/  @!PT LDS RZ, [RZ] ;  /* 0x00000000fffff984 */ /* 0x000fe20000000800 */
[----:B------:R-:W-:Y:S01]  /*6fa0*/  @!PT LDS RZ, [RZ] ;  /* 0x00000000fffff984 */ /* 0x000fe20000000800 */
[----:B------:R-:W-:Y:S01]  /*6fb0*/  @!PT LDS RZ, [RZ] ;  /* 0x00000000fffff984 */ /* 0x000fe20000000800 */
[----:B------:R-:W-:Y:S03]  /*6fc0*/  @!P6 LDGSTS.E.BYPASS.LTC128B.128 [R60+0x3000], desc[UR4][R138.64] ;  /* 0x030000008a3cefae */ /* 0x000fe6000b981a04 */
[----:B------:R-:W-:Y:S01]  /*6fd0*/  LEA R130, R130, UR6, 0x1 ;  /* 0x0000000682827c11 */ /* 0x000fe2000f8e08ff */
[----:B------:R-:W-:Y:S01]  /*6fe0*/  IMAD.IADD R0, R8, 0x1, R59 ;  /* 0x0000000108007824 */ /* 0x000fe200078e023b */
[----:B------:R-:W-:Y:S01]  /*6ff0*/  @P6 STS.128 [R60+0x3000], RZ ;  /* 0x003000ff3c006388 */ /* 0x000fe20000000c00 */
[----:B------:R-:W-:-:S02]  /*7000*/  ISETP.GE.AND P6, PT, R87, R62, PT ;  /* 0x0000003e5700720c */ /* 0x000fc40003fc6270 */
[----:B------:R-:W-:Y:S01]  /*7010*/  IMAD.IADD R92, R130, 0x1, R59 ;  /* 0x00000001825c7824 */ /* 0x000fe200078e023b */
[----:B------:R-:W-:Y:S01]  /*7020*/  @P2 STS.128 [R60+0x3800], RZ ;  /* 0x003800ff3c002388 */ /* 0x000fe20000000c00 */
[----:B------:R-:W-:-:S03]  /*7030*/  VIADD R87, R63, 0x38 ;  /* 0x000000383f577836 */ /* 0x000fc60000000000 */
[----:B------:R-:W-:Y:S01]  /*7040*/  @!PT LDS RZ, [RZ] ;  /* 0x00000000fffff984 */ /* 0x000fe20000000800 */
[----:B------:R-:W-:Y:S01]  /*7050*/  @!PT LDS RZ, [RZ] ;  /* 0x00000000fffff984 */ /* 0x000fe20000000800 */
[----:B------:R-:W-:Y:S01]  /*7060*/  @!PT LDS RZ, [RZ] ;  /* 0x00000000fffff984 */ /* 0x000fe20000000800 */
[----:B------:R-:W-:Y:S01]  /*7070*/  @!P2 LDGSTS.E.BYPASS.LTC128B.128 [R60+0x3800], desc[UR4][R12.64] ;  /* 0x038000000c3cafae */ /* 0x000fe2000b981a04 */
[-C--:B------:R-:W-:Y:S01]  /*7080*/  ISETP.GE.AND P2, PT, R61, R62.reuse, PT ;  /* 0x0000003e3d00720c */ /* 0x080fe20003f46270 */
[C---:B------:R-:W-:Y:S02]  /*7090*/  VIADD R61, R63.reuse, 0x8 ;  /* 0x000000083f3d7836 */ /* 0x040fe40000000000 */
[----:B------:R-:W-:Y:S04]  /*70a0*/  @P3 STS.128 [R60+0x4000], RZ ;  /* 0x004000ff3c003388 */ /* 0x000fe80000000c00 */
[----:B------:R-:W-:Y:S01]  /*70b0*/  @!PT LDS RZ, [RZ] ;  /* 0x00000000fffff984 */ /* 0x000fe20000000800 */
[----:B------:R-:W-:Y:S01]  /*70c0*/  @!PT LDS RZ, [RZ] ;  /* 0x00000000fffff984 */ /* 0x000fe20000000800 */
[----:B------:R-:W-:Y:S01]  /*70d0*/  @!PT LDS RZ, [RZ] ;  /* 0x00000000fffff984 */ /* 0x000fe20000000800 */
[----:B------:R1:W-:Y:S01]  /*70e0*/  @!P3 LDGSTS.E.BYPASS.LTC128B.128 [R60+0x4000], desc[UR4][R14.64] ;  /* 0x040000000e3cbfae */ /* 0x0003e2000b981a04 */
[----:B------:R-:W-:-:S03]  /*70f0*/  ISETP.GE.AND P3, PT, R63, R62, PT ;  /* 0x0000003e3f00720c */ /* 0x000fc60003f66270 */
[----:B------:R-:W-:Y:S04]  /*7100*/  @P1 STS.128 [R60+0x4800], RZ ;  /* 0x004800ff3c001388 */ /* 0x000fe80000000c00 */
[----:B------:R-:W-:Y:S01]  /*7110*/  @!PT LDS RZ, [RZ] ;  /* 0x00000000fffff984 */ /* 0x000fe20000000800 */
[----:B------:R-:W-:Y:S01]  /*7120*/  @!PT LDS RZ, [RZ] ;  /* 0x00000000fffff984 */ /* 0x000fe20000000800 */
[----:B------:R-:W-:Y:S01]  /*7130*/  @!PT LDS RZ, [RZ] ;  /* 0x00000000fffff984 */ /* 0x000fe20000000800 */
[----:B------:R2:W-:Y:S01]  /*7140*/  @!P1 LDGSTS.E.BYPASS.LTC128B.128 [R60+0x4800], desc[UR4][R10.64] ;  /* 0x048000000a3c9fae */ /* 0x0005e2000b981a04 */
[-C--:B------:R-:W-:Y:S01]  /*7150*/  ISETP.GE.AND P1, PT, R61, R62.reuse, PT ;  /* 0x0000003e3d00720c */ /* 0x080fe20003f26270 */
[----:B------:R-:W-:Y:S02]  /*7160*/  VIADD R61, R63, 0x11 ;  /* 0x000000113f3d7836 */ /* 0x000fe40000000000 */
[----:B------:R-:W-:Y:S03]  /*7170*/  LDSM.16.M88.4 R4, [R130] ;  /* 0x000000008204783b */ /* 0x000fe60000000200 */
[----:B------:R-:W-:Y:S01]  /*7180*/  ISETP.GE.AND P5, PT, R61, R62, PT ;  /* 0x0000003e3d00720c */ /* 0x000fe20003fa6270 */
[----:B------:R-:W3:Y:S01]  /*7190*/  LDSM.16.M88.4 R68, [R8+0x1000] ;  /* 0x001000000844783b */ /* 0x000ee20000000200 */
[----:B------:R-:W-:-:S03]  /*71a0*/  VIADD R61, R63, 0x19 ;  /* 0x000000193f3d7836 */ /* 0x000fc60000000000 */
[----:B------:R-:W4:Y:S04]  /*71b0*/  LDSM.16.M88.4 R52, [R8+0x1400] ;  /* 0x001400000834783b */ /* 0x000f280000000200 */
[----:B------:R-:W2:Y:S04]  /*71c0*/  LDSM.16.M88.4 R44, [R8+0x1800] ;  /* 0x00180000082c783b */ /* 0x000ea80000000200 */
[----:B------:R-:W2:Y:S04]  /*71d0*/  LDSM.16.M88.4 R36, [R8+0x1c00] ;  /* 0x001c00000824783b */ /* 0x000ea80000000200 */
[----:B-----5:R-:W2:Y:S04]  /*71e0*/  LDSM.16.M88.4 R28, [R8+0x2000] ;  /* 0x00200000081c783b */ /* 0x020ea80000000200 */
[----:B------:R-:W2:Y:S04]  /*71f0*/  LDSM.16.M88.4 R20, [R8+0x2400] ;  /* 0x002400000814783b */ /* 0x000ea80000000200 */
[----:B-1----:R-:W1:Y:S04]  /*7200*/  LDSM.16.M88.4 R12, [R8+0x2800] ;  /* 0x00280000080c783b */ /* 0x002e680000000200 */
[----:B------:R-:W1:Y:S04]  /*7210*/  LDSM.16.M88.4 R76, [R8+0x2c00] ;  /* 0x002c0000084c783b */ /* 0x000e680000000200 */
[----:B------:R-:W-:Y:S04]  /*7220*/  LDSM.16.M88.4 R92, [R92] ;  /* 0x000000005c5c783b */ /* 0x000fe80000000200 */
[----:B------:R-:W1:Y:S01]  /*7230*/  LDSM.16.M88.4 R88, [R0+0x1000] ;  /* 0x001000000058783b */ /* 0x000e620000000200 */
[C---:B---3--:R-:W-:Y:S03]  /*7240*/  HMMA.16816.F32 R72, R4.reuse, R68, RZ ;  /* 0x000000440448723c */ /* 0x048fe600000018ff */
[----:B------:R-:W3:Y:S04]  /*7250*/  LDSM.16.M88.4 R80, [R0+0x1400] ;  /* 0x001400000050783b */ /* 0x000ee80000000200 */
[----:B------:R-:W0:Y:S01]  /*7260*/  LDGDEPBAR ;  /* 0x00000000000079af */ /* 0x000e220000000000 */
[C---:B------:R-:W-:Y:S08]  /*7270*/  HMMA.16816.F32 R68, R4.reuse, R70, RZ ;  /* 0x000000460444723c */ /* 0x040ff000000018ff */
[C---:B----4-:R-:W-:Y:S08]  /*7280*/  HMMA.16816.F32 R64, R4.reuse, R52, RZ ;  /* 0x000000340440723c */ /* 0x050ff000000018ff */
[C---:B--2---:R-:W-:Y:S08]  /*7290*/  HMMA.16816.F32 R48, R4.reuse, R44, RZ ;  /* 0x0000002c0430723c */ /* 0x044ff000000018ff */
        /* <DEDUP_REMOVED lines=16> */
[----:B---3--:R-:W-:Y:S03]  /*73a0*/  HMMA.16816.F32 R64, R92, R80, R64 ;  /* 0x000000505c40723c */ /* 0x008fe60000001840 */
[----:B------:R-:W-:Y:S01]  /*73b0*/  VIADD R81, R63, 0x9 ;  /* 0x000000093f517836 */ /* 0x000fe20000000000 */
[----:B------:R-:W-:-:S02]  /*73c0*/  FSEL R160, R74, -INF , !P3 ;  /* 0xff8000004aa07808 */ /* 0x000fc40005800000 */
[----:B------:R-:W-:Y:S02]  /*73d0*/  FSEL R80, R72, -INF , !P3 ;  /* 0xff80000048507808 */ /* 0x000fe40005800000 */
[-C--:B------:R-:W-:Y:S01]  /*73e0*/  ISETP.GE.AND P3, PT, R61, R62.reuse, PT ;  /* 0x0000003e3d00720c */ /* 0x080fe20003f66270 */
[----:B------:R-:W-:Y:S01]  /*73f0*/  VIADD R61, R63, 0x20 ;  /* 0x000000203f3d7836 */ /* 0x000fe20000000000 */
[C---:B------:R-:W-:Y:S03]  /*7400*/  HMMA.16816.F32 R52, R92.reuse, R82, R52 ;  /* 0x000000525c34723c */ /* 0x040fe60000001834 */
[----:B------:R-:W-:Y:S02]  /*7410*/  FSEL R162, R75, -INF , !P2 ;  /* 0xff8000004ba27808 */ /* 0x000fe40005000000 */
[----:B------:R-:W-:Y:S02]  /*7420*/  FSEL R82, R73, -INF , !P2 ;  /* 0xff80000049527808 */ /* 0x000fe40005000000 */
[-C--:B------:R-:W-:Y:S01]  /*7430*/  ISETP.GE.AND P0, PT, R81, R62.reuse, PT ;  /* 0x0000003e5100720c */ /* 0x080fe20003f06270 */
[----:B------:R-:W-:Y:S01]  /*7440*/  VIADD R81, R63, 0x18 ;  /* 0x000000183f517836 */ /* 0x000fe20000000000 */
[-C--:B------:R-:W-:Y:S01]  /*7450*/  ISETP.GE.AND P2, PT, R61, R62.reuse, PT ;  /* 0x0000003e3d00720c */ /* 0x080fe20003f46270 */
[C---:B-1----:R-:W-:Y:S03]  /*7460*/  HMMA.16816.F32 R44, R92.reuse, R78, R44 ;  /* 0x0000004e5c2c723c */ /* 0x042fe6000000182c */
[----:B------:R-:W-:Y:S01]  /*7470*/  VIADD R61, R63, 0x28 ;  /* 0x000000283f3d7836 */ /* 0x000fe20000000000 */
[----:B------:R-:W-:Y:S01]  /*7480*/  FSEL R164, R71, -INF , !P0 ;  /* 0xff80000047a47808 */ /* 0x000fe20004000000 */
[----:B------:R-:W1:Y:S01]  /*7490*/  LDSM.16.M88.4 R72, [R0+0x2000] ;  /* 0x002000000048783b */ /* 0x000e620000000200 */
[----:B------:R-:W-:Y:S01]  /*74a0*/  ISETP.GE.AND P4, PT, R81, R62, PT ;  /* 0x0000003e5100720c */ /* 0x000fe20003f86270 */
[----:B------:R-:W-:Y:S01]  /*74b0*/  VIADD R81, R63, 0x21 ;  /* 0x000000213f517836 */ /* 0x000fe20000000000 */
[----:B------:R-:W-:Y:S01]  /*74c0*/  FSEL R68, R68, -INF , !P1 ;  /* 0xff80000044447808 */ /* 0x000fe20004800000 */
[----:B------:R-:W-:Y:S03]  /*74d0*/  HMMA.16816.F32 R48, R92, R76, R48 ;  /* 0x0000004c5c30723c */ /* 0x000fe60000001830 */
[----:B------:R-:W-:-:S02]  /*74e0*/  FSEL R77, R70, -INF , !P1 ;  /* 0xff800000464d7808 */ /* 0x000fc40004800000 */
[----:B------:R-:W-:Y:S02]  /*74f0*/  FSEL R70, R69, -INF , !P0 ;  /* 0xff80000045467808 */ /* 0x000fe40004000000 */
[-C--:B------:R-:W-:Y:S01]  /*7500*/  ISETP.GE.AND P0, PT, R61, R62.reuse, PT ;  /* 0x0000003e3d00720c */ /* 0x080fe20003f06270 */
[----:B------:R-:W-:Y:S01]  /*7510*/  VIADD R61, R63, 0x29 ;  /* 0x000000293f3d7836 */ /* 0x000fe20000000000 */
[----:B------:R-:W-:Y:S01]  /*7520*/  FSEL R71, R66, -INF , !P6 ;  /* 0xff80000042477808 */ /* 0x000fe20007000000 */
[----:B--2---:R-:W-:Y:S03]  /*7530*/  HMMA.16816.F32 R40, R92, R88, R40 ;  /* 0x000000585c28723c */ /* 0x004fe60000001828 */
[----:B------:R-:W-:Y:S02]  /*7540*/  FSEL R76, R64, -INF , !P6 ;  /* 0xff800000404c7808 */ /* 0x000fe40007000000 */
[----:B------:R-:W-:-:S02]  /*7550*/  ISETP.GE.AND P1, PT, R81, R62, PT ;  /* 0x0000003e5100720c */ /* 0x000fc40003f26270 */
[-C--:B------:R-:W-:Y:S01]  /*7560*/  ISETP.GE.AND P6, PT, R61, R62.reuse, PT ;  /* 0x0000003e3d00720c */ /* 0x080fe20003fc6270 */
[----:B------:R-:W-:Y:S01]  /*7570*/  VIADD R61, R63, 0x30 ;  /* 0x000000303f3d7836 */ /* 0x000fe20000000000 */
[----:B------:R-:W-:Y:S01]  /*7580*/  FSEL R81, R67, -INF , !P5 ;  /* 0xff80000043517808 */ /* 0x000fe20006800000 */
[----:B------:R-:W-:Y:S03]  /*7590*/  HMMA.16816.F32 R36, R92, R90, R36 ;  /* 0x0000005a5c24723c */ /* 0x000fe60000001824 */
[----:B------:R-:W-:Y:S02]  /*75a0*/  FSEL R78, R65, -INF , !P5 ;  /* 0xff800000414e7808 */ /* 0x000fe40006800000 */
[----:B------:R-:W2:Y:S01]  /*75b0*/  LDSM.16.M88.4 R64, [R0+0x2400] ;  /* 0x002400000040783b */ /* 0x000ea20000000200 */
[----:B------:R-:W-:Y:S01]  /*75c0*/  FSEL R156, R45, -INF , !P6 ;  /* 0xff8000002d9c7808 */ /* 0x000fe20007000000 */
[----:B------:R-:W-:Y:S01]  /*75d0*/  VIADD R45, R63, 0x49 ;  /* 0x000000493f2d7836 */ /* 0x000fe20000000000 */
[----:B------:R-:W-:Y:S01]  /*75e0*/  ISETP.GE.AND P5, PT, R61, R62, PT ;  /* 0x0000003e3d00720c */ /* 0x000fe20003fa6270 */
[----:B------:R-:W-:Y:S01]  /*75f0*/  VIADD R61, R63, 0x31 ;  /* 0x000000313f3d7836 */ /* 0x000fe20000000000 */
[----:B------:R-:W-:-:S02]  /*7600*/  FSEL R158, R46, -INF , !P0 ;  /* 0xff8000002e9e7808 */ /* 0x000fc40004000000 */
[----:B------:R-:W-:Y:S02]  /*7610*/  FSEL R152, R44, -INF , !P0 ;  /* 0xff8000002c987808 */ /* 0x000fe40004000000 */
[----:B------:R-:W-:Y:S02]  /*7620*/  FSEL R100, R42, -INF , !P5 ;  /* 0xff8000002a647808 */ /* 0x000fe40006800000 */
[----:B------:R-:W-:Y:S02]  /*7630*/  FSEL R106, R40, -INF , !P5 ;  /* 0xff800000286a7808 */ /* 0x000fe40006800000 */
[----:B------:R-:W-:Y:S02]  /*7640*/  FSEL R154, R47, -INF , !P6 ;  /* 0xff8000002f9a7808 */ /* 0x000fe40007000000 */
[----:B------:R-:W-:Y:S01]  /*7650*/  ISETP.GE.AND P5, PT, R45, R62, PT ;  /* 0x0000003e2d00720c */ /* 0x000fe20003fa6270 */
[----:B-1----:R-:W-:Y:S01]  /*7660*/  HMMA.16816.F32 R28, R92, R74, R28 ;  /* 0x0000004a5c1c723c */ /* 0x002fe2000000181c */
[----:B------:R-:W1:Y:S02]  /*7670*/  LDSM.16.M88.4 R44, [R0+0x2c00] ;  /* 0x002c0000002c783b */ /* 0x000e640000000200 */
[----:B------:R-:W-:-:S02]  /*7680*/  FSEL R83, R54, -INF , !P4 ;  /* 0xff80000036537808 */ /* 0x000fc40006000000 */
[----:B------:R-:W-:Y:S02]  /*7690*/  FSEL R69, R52, -INF , !P4 ;  /* 0xff80000034457808 */ /* 0x000fe40006000000 */
[----:B------:R-:W-:Y:S02]  /*76a0*/  ISETP.GE.AND P4, PT, R61, R62, PT ;  /* 0x0000003e3d00720c */ /* 0x000fe40003f86270 */
[----:B------:R-:W-:Y:S01]  /*76b0*/  FSEL R61, R53, -INF , !P3 ;  /* 0xff800000353d7808 */ /* 0x000fe20005800000 */
[----:B------:R-:W-:Y:S01]  /*76c0*/  VIADD R53, R63, 0x39 ;  /* 0x000000393f357836 */ /* 0x000fe20000000000 */
[----:B------:R-:W-:Y:S01]  /*76d0*/  FSEL R118, R50, -INF , !P2 ;  /* 0xff80000032767808 */ /* 0x000fe20005000000 */
[----:B------:R-:W-:Y:S03]  /*76e0*/  HMMA.16816.F32 R32, R92, R72, R32 ;  /* 0x000000485c20723c */ /* 0x000fe60000001820 */
[----:B------:R-:W-:-:S02]  /*76f0*/  FSEL R122, R48, -INF , !P2 ;  /* 0xff800000307a7808 */ /* 0x000fc40005000000 */
[----:B------:R-:W-:Y:S02]  /*7700*/  FSEL R79, R55, -INF , !P3 ;  /* 0xff800000374f7808 */ /* 0x000fe40005800000 */
[-C--:B------:R-:W-:Y:S02]  /*7710*/  ISETP.GE.AND P2, PT, R53, R62.reuse, PT ;  /* 0x0000003e3500720c */ /* 0x080fe40003f46270 */
[----:B------:R-:W3:Y:S01]  /*7720*/  LDSM.16.M88.4 R52, [R0+0x2800] ;  /* 0x002800000034783b */ /* 0x000ee20000000200 */
[----:B------:R-:W-:Y:S01]  /*7730*/  FSEL R110, R43, -INF , !P4 ;  /* 0xff8000002b6e7808 */ /* 0x000fe20006000000 */
[----:B------:R-:W-:Y:S01]  /*7740*/  VIADD R43, R63, 0x51 ;  /* 0x000000513f2b7836 */ /* 0x000fe20000000000 */
[----:B------:R-:W-:Y:S01]  /*7750*/  ISETP.GE.AND P3, PT, R87, R62, PT ;  /* 0x0000003e5700720c */ /* 0x000fe20003f66270 */
[----:B------:R-:W-:Y:S01]  /*7760*/  VIADD R87, R63, 0x40 ;  /* 0x000000403f577836 */ /* 0x000fe20000000000 */
[----:B------:R-:W-:Y:S01]  /*7770*/  FSEL R114, R49, -INF , !P1 ;  /* 0xff80000031727808 */ /* 0x000fe20004800000 */
[----:B--2---:R-:W-:Y:S03]  /*7780*/  HMMA.16816.F32 R24, R92, R64, R24 ;  /* 0x000000405c18723c */ /* 0x004fe60000001818 */
[----:B------:R-:W-:Y:S01]  /*7790*/  VIADD R49, R63, 0x48 ;  /* 0x000000483f317836 */ /* 0x000fe20000000000 */
[----:B------:R-:W-:Y:S01]  /*77a0*/  FSEL R96, R41, -INF , !P4 ;  /* 0xff80000029607808 */ /* 0x000fe20006000000 */
[----:B------:R-:W-:Y:S01]  /*77b0*/  VIADD R41, R63, 0x58 ;  /* 0x000000583f297836 */ /* 0x000fe20000000000 */
[----:B------:R-:W-:-:S02]  /*77c0*/  FSEL R124, R38, -INF , !P3 ;  /* 0xff800000267c7808 */ /* 0x000fc40005800000 */
[----:B------:R-:W-:-:S04]  /*77d0*/  DEPBAR.LE SB0, 0x0 ;  /* 0x000080000000791a */ /* 0x000fc80000000000 */
[C---:B------:R-:W-:Y:S05]  /*77e0*/  HMMA.16816.F32 R20, R92.reuse, R66, R20 ;  /* 0x000000425c14723c */ /* 0x040fea0000001814 */
[----:B------:R-:W-:Y:S02]  /*77f0*/  FSEL R112, R36, -INF , !P3 ;  /* 0xff80000024707808 */ /* 0x000fe40005800000 */
[-C--:B------:R-:W-:Y:S02]  /*7800*/  ISETP.GE.AND P3, PT, R43, R62.reuse, PT ;  /* 0x0000003e2b00720c */ /* 0x080fe40003f66270 */
[-C--:B------:R-:W-:Y:S01]  /*7810*/  ISETP.GE.AND P6, PT, R49, R62.reuse, PT ;  /* 0x0000003e3100720c */ /* 0x080fe20003fc6270 */
[----:B------:R-:W-:Y:S01]  /*7820*/  VIADD R49, R63, 0x50 ;  /* 0x000000503f317836 */ /* 0x000fe20000000000 */
[----:B------:R-:W-:Y:S01]  /*7830*/  FSEL R116, R39, -INF , !P2 ;  /* 0xff80000027747808 */ /* 0x000fe20005000000 */
[C---:B-1----:R-:W-:Y:S03]  /*7840*/  HMMA.16816.F32 R8, R92.reuse, R44, R8 ;  /* 0x0000002c5c08723c */ /* 0x042fe60000001808 */
        /* <DEDUP_REMOVED lines=8> */
[----:B------:R-:W-:Y:S01]  /*78d0*/  ISETP.GE.AND P4, PT, R49, R62, PT ;  /* 0x0000003e3100720c */ /* 0x000fe20003f86270 */
[----:B------:R-:W-:Y:S03]  /*78e0*/  HMMA.16816.F32 R4, R92, R46, R4 ;  /* 0x0000002e5c04723c */ /* 0x000fe60000001804 */
[----:B------:R-:W-:-:S02]  /*78f0*/  FSEL R86, R22, -INF , !P2 ;  /* 0xff80000016567808 */ /* 0x000fc40005000000 */
[----:B------:R-:W-:Y:S02]  /*7900*/  FSEL R58, R20, -INF , !P2 ;  /* 0xff800000143a7808 */ /* 0x000fe40005000000 */
[----:B------:R-:W-:Y:S02]  /*7910*/  ISETP.GE.AND P2, PT, R27, R62, PT ;  /* 0x0000003e1b00720c */ /* 0x000fe40003f46270 */
[----:B------:R-:W-:Y:S01]  /*7920*/  FSEL R90, R28, -INF , !P6 ;  /* 0xff8000001c5a7808 */ /* 0x000fe20007000000 */
[----:B---3--:R-:W-:Y:S03]  /*7930*/  HMMA.16816.F32 R16, R92, R52, R16 ;  /* 0x000000345c10723c */ /* 0x008fe60000001810 */
[----:B------:R-:W-:Y:S02]  /*7940*/  FSEL R38, R24, -INF , !P4 ;  /* 0xff80000018267808 */ /* 0x000fe40006000000 */
[----:B------:R-:W-:-:S02]  /*7950*/  FSEL R28, R11, -INF , !P2 ;  /* 0xff8000000b1c7808 */ /* 0x000fc40005000000 */
[----:B------:R-:W-:Y:S02]  /*7960*/  FSEL R24, R9, -INF , !P2 ;  /* 0xff80000009187808 */ /* 0x000fe40005000000 */
[-C--:B------:R-:W-:Y:S01]  /*7970*/  ISETP.GE.AND P1, PT, R87, R62.reuse, PT ;  /* 0x0000003e5700720c */ /* 0x080fe20003f26270 */
[----:B------:R-:W-:Y:S03]  /*7980*/  HMMA.16816.F32 R12, R92, R54, R12 ;  /* 0x000000365c0c723c */ /* 0x000fe6000000180c */
[----:B------:R-:W-:Y:S02]  /*7990*/  ISETP.GE.AND P0, PT, R51, R62, PT ;  /* 0x0000003e3300720c */ /* 0x000fe40003f06270 */
[----:B------:R-:W-:Y:S02]  /*79a0*/  ISETP.GT.AND P2, PT, R153, R134, PT ;  /* 0x000000869900720c */ /* 0x000fe40003f44270 */
[----:B------:R-:W-:-:S02]  /*79b0*/  FSEL R64, R34, -INF , !P1 ;  /* 0xff80000022407808 */ /* 0x000fc40004800000 */
[----:B------:R-:W-:Y:S02]  /*79c0*/  FSEL R66, R32, -INF , !P1 ;  /* 0xff80000020427808 */ /* 0x000fe40004800000 */
        /* <DEDUP_REMOVED lines=10> */
[----:B------:R-:W-:Y:S01]  /*7a70*/  BAR.SYNC.DEFER_BLOCKING 0x0 ;  /* 0x0000000000007b1d */ /* 0x000fe20000010000 */
[-C--:B------:R-:W-:Y:S01]  /*7a80*/  ISETP.GE.AND P1, PT, R39, R62.reuse, PT ;  /* 0x0000003e2700720c */ /* 0x080fe20003f26270 */
[----:B------:R-:W-:Y:S01]  /*7a90*/  VIADD R63, R63, 0x79 ;  /* 0x000000793f3f7836 */ /* 0x000fe20000000000 */
[----:B------:R-:W-:-:S02]  /*7aa0*/  ISETP.GE.AND P0, PT, R37, R62, PT ;  /* 0x0000003e2500720c */ /* 0x000fc40003f06270 */
[----:B------:R-:W-:Y:S02]  /*7ab0*/  FSEL R54, R23, -INF , !P1 ;  /* 0xff80000017367808 */ /* 0x000fe40004800000 */
[----:B------:R-:W-:Y:S02]  /*7ac0*/  FSEL R56, R21, -INF , !P1 ;  /* 0xff80000015387808 */ /* 0x000fe40004800000 */
[----:B------:R-:W-:Y:S02]  /*7ad0*/  FSEL R108, R30, -INF , !P6 ;  /* 0xff8000001e6c7808 */ /* 0x000fe40007000000 */
[----:B------:R-:W-:Y:S02]  /*7ae0*/  FSEL R34, R26, -INF , !P4 ;  /* 0xff8000001a227808 */ /* 0x000fe40006000000 */
[----:B------:R-:W-:Y:S02]  /*7af0*/  ISETP.GE.AND P1, PT, R25, R62, PT ;  /* 0x0000003e1900720c */ /* 0x000fe40003f26270 */
[----:B------:R-:W-:-:S02]  /*7b00*/  FSEL R52, R18, -INF , !P0 ;  /* 0xff80000012347808 */ /* 0x000fc40004000000 */
[----:B------:R-:W-:Y:S02]  /*7b10*/  FSEL R16, R16, -INF , !P0 ;  /* 0xff80000010107808 */ /* 0x000fe40004000000 */
[-C--:B------:R-:W-:Y:S02]  /*7b20*/  ISETP.GE.AND P6, PT, R35, R62.reuse, PT ;  /* 0x0000003e2300720c */ /* 0x080fe40003fc6270 */
[-C--:B------:R-:W-:Y:S02]  /*7b30*/  ISETP.GE.AND P5, PT, R33, R62.reuse, PT ;  /* 0x0000003e2100720c */ /* 0x080fe40003fa6270 */
[-C--:B------:R-:W-:Y:S02]  /*7b40*/  ISETP.GE.AND P4, PT, R31, R62.reuse, PT ;  /* 0x0000003e1f00720c */ /* 0x080fe40003f86270 */
        /* <DEDUP_REMOVED lines=29> */
.L_x_8559:
[----:B------:R-:W2:Y:S01]  /*7d20*/  LD.E R12, desc[UR4][R84.64+0x170] ;  /* 0x00017004540c7980 */ /* 0x000ea2000c101900 */
[----:B------:R-:W-:Y:S02]  /*7d30*/  LEA R9, R57, 0xffffff00, 0x7 ;  /* 0xffffff0039097811 */ /* 0x000fe400078e38ff */
[----:B------:R-:W-:-:S04]  /*7d40*/  SHF.L.U32 R11, R153, 0x7, RZ ;  /* 0x00000007990b7819 */ /* 0x000fc800000006ff */
        /* <DEDUP_REMOVED lines=58> */
.L_x_8560:
[----:B------:R-:W-:Y:S05]  /*80f0*/  BSYNC.RECONVERGENT B0 ;  /* 0x0000000000007941 */ /* 0x000fea0003800200 */
.L_x_8558:
[----:B------:R-:W-:Y:S01]  /*8100*/  IMAD.SHL.U32 R5, R129, 0x8, RZ ;  /* 0x0000000881057824 */ /* 0x000fe200078e00ff */
[C---:B------:R-:W-:Y:S01]  /*8110*/  SHF.L.U64.HI R6, R132.reuse, 0x6, R133 ;  /* 0x0000000684067819 */ /* 0x040fe20000010285 */
[----:B------:R-:W-:Y:S02]  /*8120*/  IMAD.SHL.U32 R7, R132, 0x40, RZ ;  /* 0x0000004084077824 */ /* 0x000fe400078e00ff */
[----:B------:R-:W-:Y:S01]  /*8130*/  IMAD.MOV.U32 R137, RZ, RZ, R135 ;  /* 0x000000ffff897224 */ /* 0x000fe200078e0087 */
[----:B------:R-:W-:Y:S02]  /*8140*/  LOP3.LUT R0, R5, 0xc0, RZ, 0xc0, !PT ;  /* 0x000000c005007812 */ /* 0x000fe400078ec0ff */
[----:B------:R-:W-:Y:S02]  /*8150*/  IADD3 R8, P0, PT, R7, R136, RZ ;  /* 0x0000008807087210 */ /* 0x000fe40007f1e0ff */
[----:B------:R-:W-:Y:S02]  /*8160*/  LOP3.LUT R0, R0, 0x18, R129, 0xf8, !PT ;  /* 0x0000001800007812 */ /* 0x000fe400078ef881 */
[----:B------:R-:W-:Y:S01]  /*8170*/  IADD3 R10, P1, PT, R8, R7, RZ ;  /* 0x00000007080a7210 */ /* 0x000fe20007f3e0ff */
[----:B------:R-:W-:Y:S01]  /*8180*/  IMAD.X R9, R6, 0x1, R135, P0 ;  /* 0x0000000106097824 */ /* 0x000fe200000e0687 */
[----:B------:R-:W-:-:S02]  /*8190*/  LOP3.LUT R0, R0, 0x18, R5, 0x78, !PT ;  /* 0x0000001800007812 */ /* 0x000fc400078e7805 */
        /* <DEDUP_REMOVED lines=13> */
.L_x_8557:
[----:B------:R-:W-:Y:S05]  /*8270*/  BSYNC.RECONVERGENT B1 ;  /* 0x0000000000017941 */ /* 0x000fea0003800200 */
.L_x_8556:
        /* <DEDUP_REMOVED lines=43> */
[----:B-1----:R-:W-:-:S03]  /*8530*/  FMNMX.FTZ R9, R8, R9, !PT ;  /* 0x0000000908097209 */ /* 0x002fc60007810000 */
[----:B------:R-:W-:Y:S01]  /*8540*/  LDSM.16.MT88.4 R12, [R32+0x3400] ;  /* 0x00340000200c783b */ /* 0x000fe20000004200 */
[----:B---3--:R-:W-:-:S03]  /*8550*/  FMNMX.FTZ R6, R11, R6, !PT ;  /* 0x000000060b067209 */ /* 0x008fc60007810000 */
[----:B------:R-:W1:Y:S04]  /*8560*/  SHFL.BFLY PT, R0, R9, 0x1, 0x1f ;  /* 0x0c201f0009007f89 */ /* 0x000e6800000e0000 */
[----:B------:R-:W3:Y:S01]  /*8570*/  SHFL.BFLY PT, R5, R6, 0x1, 0x1f ;  /* 0x0c201f0006057f89 */ /* 0x000ee200000e0000 */
[----:B-1----:R-:W-:-:S03]  /*8580*/  FMNMX.FTZ R0, R9, R0, !PT ;  /* 0x0000000009007209 */ /* 0x002fc60007810000 */
[----:B------:R-:W1:Y:S01]  /*8590*/  LDSM.16.MT88.4 R8, [R3+0x3000] ;  /* 0x003000000308783b */ /* 0x000e620000004200 */
[----:B---3--:R-:W-:Y:S02]  /*85a0*/  FMNMX.FTZ R2, R6, R5, !PT ;  /* 0x0000000506027209 */ /* 0x008fe40007810000 */
[----:B------:R-:W-:Y:S01]  /*85b0*/  FSETP.NEU.FTZ.AND P0, PT, R0, -INF , PT ;  /* 0xff8000000000780b */ /* 0x000fe20003f1d000 */
[C---:B--2---:R-:W-:Y:S02]  /*85c0*/  FMUL.FTZ R21, R22.reuse, R0 ;  /* 0x0000000016157220 */ /* 0x044fe40000410000 */
        /* <DEDUP_REMOVED lines=17> */
[----:B------:R-:W2:Y:S01]  /*86e0*/  MUFU.EX2 R51, R51 ;  /* 0x0000003300337308 */ /* 0x000ea20000000800 */
[-C--:B------:R-:W-:Y:S01]  /*86f0*/  FFMA.FTZ R17, R79, R22.reuse, -R21 ;  /* 0x000000164f117223 */ /* 0x080fe20000010815 */
[-CC-:B------:R-:W-:Y:S01]  /*8700*/  FFMA.FTZ R160, R76, R22.reuse, -R29.reuse ;  /* 0x000000164ca07223 */ /* 0x180fe2000001081d */
[-CC-:B------:R-:W-:Y:S01]  /*8710*/  FFMA.FTZ R31, R78, R22.reuse, -R29.reuse ;  /* 0x000000164e1f7223 */ /* 0x180fe2000001081d */
[----:B------:R-:W-:Y:S01]  /*8720*/  MUFU.EX2 R162, R162 ;  /* 0x000000a200a27308 */ /* 0x000fe20000000800 */
[-CC-:B------:R-:W-:Y:S01]  /*8730*/  FFMA.FTZ R19, R61, R22.reuse, -R29.reuse ;  /* 0x000000163d137223 */ /* 0x180fe2000001081d */
[-C--:B------:R-:W-:Y:S01]  /*8740*/  FFMA.FTZ R47, R114, R22.reuse, -R29 ;  /* 0x00000016722f7223 */ /* 0x080fe2000001081d */
[-C--:B------:R-:W-:Y:S01]  /*8750*/  FFMA.FTZ R49, R126, R22.reuse, -R21 ;  /* 0x000000167e317223 */ /* 0x080fe20000010815 */
[----:B------:R-:W3:Y:S01]  /*8760*/  MUFU.EX2 R35, R35 ;  /* 0x0000002300237308 */ /* 0x000ee20000000800 */
[-CC-:B------:R-:W-:Y:S01]  /*8770*/  FFMA.FTZ R122, R122, R22.reuse, -R29.reuse ;  /* 0x000000167a7a7223 */ /* 0x180fe2000001081d */
[-CC-:B------:R-:W-:Y:S01]  /*8780*/  FFMA.FTZ R114, R152, R22.reuse, -R29.reuse ;  /* 0x0000001698727223 */ /* 0x180fe2000001081d */
[-C--:B------:R-:W-:Y:S01]  /*8790*/  FFMA.FTZ R45, R156, R22.reuse, -R29 ;  /* 0x000000169c2d7223 */ /* 0x080fe2000001081d */
[----:B------:R-:W-:Y:S01]  /*87a0*/  MUFU.EX2 R41, R41 ;  /* 0x0000002900297308 */ /* 0x000fe20000000800 */
[-C--:B------:R-:W-:Y:S01]  /*87b0*/  FFMA.FTZ R43, R154, R22.reuse, -R21 ;  /* 0x000000169a2b7223 */ /* 0x080fe20000010815 */
[----:B--2---:R-:W-:Y:S01]  /*87c0*/  F2FP.F16.F32.PACK_AB R81, R51, R53 ;  /* 0x000000353351723e */ /* 0x004fe200000000ff */
[-C--:B------:R-:W-:Y:S01]  /*87d0*/  FFMA.FTZ R63, R106, R22.reuse, -R29 ;  /* 0x000000166a3f7223 */ /* 0x080fe2000001081d */
        /* <DEDUP_REMOVED lines=13> */
[-C--:B------:R-:W-:Y:S01]  /*88b0*/  FFMA.FTZ R67, R88, R22.reuse, -R21 ;  /* 0x0000001658437223 */ /* 0x080fe20000010815 */
[----:B--2---:R-:W-:Y:S01]  /*88c0*/  F2FP.F16.F32.PACK_AB R80, R39, R41 ;  /* 0x000000292750723e */ /* 0x004fe200000000ff */
[-CC-:B------:R-:W-:Y:S01]  /*88d0*/  FFMA.FTZ R66, R66, R22.reuse, -R29.reuse ;  /* 0x0000001642427223 */ /* 0x180fe2000001081d */
[----:B------:R-:W2:Y:S01]  /*88e0*/  MUFU.EX2 R33, R33 ;  /* 0x0000002100217308 */ /* 0x000ea20000000800 */
[-CC-:B------:R-:W-:Y:S01]  /*88f0*/  FFMA.FTZ R87, R90, R22.reuse, -R29.reuse ;  /* 0x000000165a577223 */ /* 0x180fe2000001081d */
[-C--:B------:R-:W-:Y:S01]  /*8900*/  FFMA.FTZ R60, R102, R22.reuse, -R29 ;  /* 0x00000016663c7223 */ /* 0x080fe2000001081d */
[----:B------:R-:W-:Y:S01]  /*8910*/  FFMA.FTZ R89, R98, R22, -R21 ;  /* 0x0000001662597223 */ /* 0x000fe20000010815 */
[----:B------:R-:W-:Y:S01]  /*8920*/  MUFU.EX2 R62, R62 ;  /* 0x0000003e003e7308 */ /* 0x000fe20000000800 */
[----:B------:R-:W-:Y:S01]  /*8930*/  FADD.FTZ R39, R41, R39 ;  /* 0x0000002729277221 */ /* 0x000fe20000010000 */
[----:B---3--:R-:W-:Y:S01]  /*8940*/  F2FP.F16.F32.PACK_AB R82, R37, R164 ;  /* 0x000000a42552723e */ /* 0x008fe200000000ff */
[----:B------:R-:W-:Y:S01]  /*8950*/  FADD.FTZ R53, R53, R51 ;  /* 0x0000003335357221 */ /* 0x000fe20000010000 */
[----:B------:R-:W3:Y:S01]  /*8960*/  MUFU.EX2 R17, R17 ;  /* 0x0000001100117308 */ /* 0x000ee20000000800 */
[-C--:B------:R-:W-:Y:S01]  /*8970*/  FFMA.FTZ R51, R34, R22.reuse, -R21 ;  /* 0x0000001622337223 */ /* 0x080fe20000010815 */
[----:B------:R-:W-:Y:S01]  /*8980*/  FFMA.FTZ R41, R38, R22, -R29 ;  /* 0x0000001626297223 */ /* 0x000fe2000001081d */
[----:B------:R-:W-:Y:S01]  /*8990*/  FADD.FTZ R164, R164, R39 ;  /* 0x00000027a4a47221 */ /* 0x000fe20000010000 */
[----:B------:R-:W-:Y:S01]  /*89a0*/  MUFU.EX2 R160, R160 ;  /* 0x000000a000a07308 */ /* 0x000fe20000000800 */
[C---:B------:R-:W-:Y:S03]  /*89b0*/  HMMA.16816.F32 R68, R80.reuse, R72, RZ ;  /* 0x000000485044723c */ /* 0x040fe600000018ff */
[----:B--2---:R-:W-:Y:S01]  /*89c0*/  F2FP.F16.F32.PACK_AB R5, R33, R94 ;  /* 0x0000005e2105723e */ /* 0x004fe200000000ff */
[-CC-:B------:R-:W-:Y:S01]  /*89d0*/  FFMA.FTZ R42, R42, R22.reuse, -R21.reuse ;  /* 0x000000162a2a7223 */ /* 0x180fe20000010815 */
[----:B------:R-:W2:Y:S01]  /*89e0*/  MUFU.EX2 R31, R31 ;  /* 0x0000001f001f7308 */ /* 0x000ea20000000800 */
[-C--:B------:R-:W-:Y:S01]  /*89f0*/  FFMA.FTZ R34, R86, R22.reuse, -R21 ;  /* 0x0000001656227223 */ /* 0x080fe20000010815 */
[-CC-:B------:R-:W-:Y:S01]  /*8a00*/  FFMA.FTZ R48, R48, R22.reuse, -R29.reuse ;  /* 0x0000001630307223 */ /* 0x180fe2000001081d */
[--C-:B------:R-:W-:Y:S01]  /*8a10*/  FFMA.FTZ R38, R58, R22, -R29.reuse ;  /* 0x000000163a267223 */ /* 0x100fe2000001081d */
[----:B------:R-:W-:Y:S01]  /*8a20*/  MUFU.EX2 R92, R92 ;  /* 0x0000005c005c7308 */ /* 0x000fe20000000800 */
[C---:B------:R-:W-:Y:S01]  /*8a30*/  HMMA.16816.F32 R72, R80.reuse, R74, RZ ;  /* 0x0000004a5048723c */ /* 0x040fe200000018ff */
[----:B---3--:R-:W-:Y:S01]  /*8a40*/  F2FP.F16.F32.PACK_AB R7, R17, R62 ;  /* 0x0000003e1107723e */ /* 0x008fe200000000ff */
[-C--:B------:R-:W-:Y:S01]  /*8a50*/  FFMA.FTZ R39, R56, R22.reuse, -R29 ;  /* 0x0000001638277223 */ /* 0x080fe2000001081d */
[----:B------:R-:W3:Y:S01]  /*8a60*/  MUFU.EX2 R19, R19 ;  /* 0x0000001300137308 */ /* 0x000ee20000000800 */
[----:B------:R-:W-:Y:S01]  /*8a70*/  FADD.FTZ R162, R162, R53 ;  /* 0x00000035a2a27221 */ /* 0x000fe20000010000 */
[----:B------:R-:W-:Y:S01]  /*8a80*/  FFMA.FTZ R54, R54, R22, -R21 ;  /* 0x0000001636367223 */ /* 0x000fe20000010815 */
[----:B------:R-:W-:Y:S01]  /*8a90*/  FADD.FTZ R37, R37, R164 ;  /* 0x000000a425257221 */ /* 0x000fe20000010000 */
[----:B------:R-:W-:Y:S01]  /*8aa0*/  MUFU.EX2 R49, R49 ;  /* 0x0000003100317308 */ /* 0x000fe20000000800 */
[C---:B-1----:R-:W-:Y:S01]  /*8ab0*/  HMMA.16816.F32 R76, R80.reuse, R8, RZ ;  /* 0x00000008504c723c */ /* 0x042fe200000018ff */
[C---:B--2---:R-:W-:Y:S01]  /*8ac0*/  F2FP.F16.F32.PACK_AB R4, R31.reuse, R160 ;  /* 0x000000a01f04723e */ /* 0x044fe200000000ff */
[----:B------:R-:W-:Y:S01]  /*8ad0*/  FADD.FTZ R160, R160, R37 ;  /* 0x00000025a0a07221 */ /* 0x000fe20000010000 */
[----:B------:R-:W-:Y:S01]  /*8ae0*/  MUFU.EX2 R122, R122 ;  /* 0x0000007a007a7308 */ /* 0x000fe20000000800 */
[-C--:B------:R-:W-:Y:S01]  /*8af0*/  FFMA.FTZ R53, R18, R22.reuse, -R29 ;  /* 0x0000001612357223 */ /* 0x080fe2000001081d */
[----:B------:R-:W-:Y:S01]  /*8b00*/  FFMA.FTZ R44, R44, R22, -R21 ;  /* 0x000000162c2c7223 */ /* 0x000fe20000010815 */
[----:B------:R-:W-:Y:S01]  /*8b10*/  FADD.FTZ R91, R31, R160 ;  /* 0x000000a01f5b7221 */ /* 0x000fe20000010000 */
[----:B------:R-:W-:Y:S01]  /*8b20*/  MUFU.EX2 R47, R47 ;  /* 0x0000002f002f7308 */ /* 0x000fe20000000800 */
[----:B------:R-:W-:Y:S01]  /*8b30*/  HMMA.16816.F32 R80, R80, R10, RZ ;  /* 0x0000000a5050723c */ /* 0x000fe200000018ff */
[----:B------:R-:W1:Y:S01]  /*8b40*/  LDSM.16.MT88.4 R8, [R3+0x3400] ;  /* 0x003400000308783b */ /* 0x000e620000004200 */
[C---:B---3--:R-:W-:Y:S01]  /*8b50*/  F2FP.F16.F32.PACK_AB R6, R19.reuse, R92 ;  /* 0x0000005c1306723e */ /* 0x048fe200000000ff */
[----:B------:R-:W-:Y:S01]  /*8b60*/  MUFU.EX2 R114, R114 ;  /* 0x0000007200727308 */ /* 0x000fe20000000800 */
[----:B------:R-:W-:Y:S01]  /*8b70*/  FADD.FTZ R92, R92, R91 ;  /* 0x0000005b5c5c7221 */ /* 0x000fe20000010000 */
[-CC-:B------:R-:W-:Y:S01]  /*8b80*/  FFMA.FTZ R31, R36, R22.reuse, -R21.reuse ;  /* 0x00000016241f7223 */ /* 0x180fe20000010815 */
[-C--:B------:R-:W-:Y:S01]  /*8b90*/  FFMA.FTZ R26, R26, R22.reuse, -R21 ;  /* 0x000000161a1a7223 */ /* 0x080fe20000010815 */
[----:B------:R-:W2:Y:S01]  /*8ba0*/  MUFU.EX2 R45, R45 ;  /* 0x0000002d002d7308 */ /* 0x000ea20000000800 */
[----:B------:R-:W-:Y:S01]  /*8bb0*/  FADD.FTZ R19, R19, R92 ;  /* 0x0000005c13137221 */ /* 0x000fe20000010000 */
[C---:B------:R-:W-:Y:S05]  /*8bc0*/  HMMA.16816.F32 R68, R4.reuse, R12, R68 ;  /* 0x0000000c0444723c */ /* 0x040fea0000001844 */
[-CC-:B------:R-:W-:Y:S01]  /*8bd0*/  FFMA.FTZ R25, R25, R22.reuse, -R29.reuse ;  /* 0x0000001619197223 */ /* 0x180fe2000001081d */
[----:B------:R-:W-:Y:S01]  /*8be0*/  MUFU.EX2 R43, R43 ;  /* 0x0000002b002b7308 */ /* 0x000fe20000000800 */
[-C--:B------:R-:W-:Y:S01]  /*8bf0*/  FFMA.FTZ R152, R23, R22.reuse, -R29 ;  /* 0x0000001617987223 */ /* 0x080fe2000001081d */
[-CC-:B------:R-:W-:Y:S01]  /*8c00*/  FFMA.FTZ R30, R30, R22.reuse, -R21.reuse ;  /* 0x000000161e1e7223 */ /* 0x180fe20000010815 */
[--C-:B------:R-:W-:Y:S01]  /*8c10*/  FFMA.FTZ R20, R20, R22, -R21.reuse ;  /* 0x0000001614147223 */ /* 0x100fe20000010815 */
[----:B------:R-:W-:Y:S01]  /*8c20*/  MUFU.EX2 R61, R61 ;  /* 0x0000003d003d7308 */ /* 0x000fe20000000800 */
[----:B------:R-:W-:Y:S01]  /*8c30*/  ISETP.GE.AND P0, PT, R57, R134, PT ;  /* 0x000000863900720c */ /* 0x000fe20003f06270 */
        /* <DEDUP_REMOVED lines=12> */
[----:B------:R-:W1:Y:S02]  /*8d00*/  LDSM.16.MT88.4 R8, [R32+0x3800] ;  /* 0x003800002008783b */ /* 0x000e640000004200 */
[-CC-:B------:R-:W-:Y:S01]  /*8d10*/  FFMA.FTZ R4, R118, R22.reuse, -R21.reuse ;  /* 0x0000001676047223 */ /* 0x180fe20000010815 */
[----:B------:R-:W-:Y:S01]  /*8d20*/  FFMA.FTZ R118, R158, R22, -R21 ;  /* 0x000000169e767223 */ /* 0x000fe20000010815 */
[----:B--2---:R-:W-:Y:S01]  /*8d30*/  F2FP.F16.F32.PACK_AB R6, R45, R114 ;  /* 0x000000722d06723e */ /* 0x004fe200000000ff */
[----:B------:R-:W-:Y:S04]  /*8d40*/  MUFU.EX2 R66, R66 ;  /* 0x0000004200427308 */ /* 0x000fe80000000800 */
[----:B------:R2:W3:Y:S04]  /*8d50*/  MUFU.EX2 R126, R4 ;  /* 0x00000004007e7308 */ /* 0x0004e80000000800 */
[----:B------:R-:W4:Y:S04]  /*8d60*/  MUFU.EX2 R118, R118 ;  /* 0x0000007600767308 */ /* 0x000f280000000800 */
[----:B------:R-:W-:Y:S04]  /*8d70*/  MUFU.EX2 R65, R65 ;  /* 0x0000004100417308 */ /* 0x000fe80000000800 */
[----:B------:R-:W-:Y:S01]  /*8d80*/  MUFU.EX2 R87, R87 ;  /* 0x0000005700577308 */ /* 0x000fe20000000800 */
[----:B--2---:R-:W-:Y:S01]  /*8d90*/  F2FP.F16.F32.PACK_AB R4, R47, R122 ;  /* 0x0000007a2f04723e */ /* 0x004fe200000000ff */
[----:B------:R-:W-:Y:S01]  /*8da0*/  FADD.FTZ R122, R122, R19 ;  /* 0x000000137a7a7221 */ /* 0x000fe20000010000 */
[----:B---3--:R-:W-:Y:S01]  /*8db0*/  F2FP.F16.F32.PACK_AB R5, R49, R126 ;  /* 0x0000007e3105723e */ /* 0x008fe200000000ff */
[----:B------:R-:W2:Y:S01]  /*8dc0*/  MUFU.EX2 R60, R60 ;  /* 0x0000003c003c7308 */ /* 0x000ea20000000800 */
[----:B----4-:R-:W-:Y:S01]  /*8dd0*/  F2FP.F16.F32.PACK_AB R7, R43, R118 ;  /* 0x000000762b07723e */ /* 0x010fe200000000ff */
[----:B------:R-:W-:-:S02]  /*8de0*/  FADD.FTZ R47, R47, R122 ;  /* 0x0000007a2f2f7221 */ /* 0x000fc40000010000 */
[----:B------:R-:W-:Y:S02]  /*8df0*/  MUFU.EX2 R89, R89 ;  /* 0x0000005900597308 */ /* 0x000fe40000000800 */
[----:B------:R-:W-:Y:S02]  /*8e00*/  FADD.FTZ R114, R114, R47 ;  /* 0x0000002f72727221 */ /* 0x000fe40000010000 */
[----:B------:R-:W-:Y:S02]  /*8e10*/  MUFU.EX2 R51, R51 ;  /* 0x0000003300337308 */ /* 0x000fe40000000800 */
[----:B------:R-:W-:Y:S02]  /*8e20*/  FADD.FTZ R114, R45, R114 ;  /* 0x000000722d727221 */ /* 0x000fe40000010000 */
[----:B------:R-:W-:Y:S02]  /*8e30*/  MUFU.EX2 R42, R42 ;  /* 0x0000002a002a7308 */ /* 0x000fe40000000800 */
[----:B------:R-:W-:Y:S01]  /*8e40*/  FADD.FTZ R45, R63, R114 ;  /* 0x000000723f2d7221 */ /* 0x000fe20000010000 */
[----:B-1----:R-:W-:Y:S01]  /*8e50*/  HMMA.16816.F32 R68, R4, R8, R68 ;  /* 0x000000080444723c */ /* 0x002fe20000001844 */
[----:B------:R-:W-:Y:S02]  /*8e60*/  MUFU.EX2 R34, R34 ;  /* 0x0000002200227308 */ /* 0x000fe40000000800 */
[----:B------:R-:W-:-:S02]  /*8e70*/  FADD.FTZ R45, R106, R45 ;  /* 0x0000002d6a2d7221 */ /* 0x000fc40000010000 */
        /* <DEDUP_REMOVED lines=17> */
[----:B------:R-:W-:Y:S01]  /*8f90*/  F2FP.F16.F32.PACK_AB R6, R59, R96 ;  /* 0x000000603b06723e */ /* 0x000fe200000000ff */
[----:B------:R-:W-:Y:S01]  /*8fa0*/  FADD.FTZ R96, R96, R45 ;  /* 0x0000002d60607221 */ /* 0x000fe20000010000 */
[----:B------:R-:W-:-:S03]  /*8fb0*/  F2FP.F16.F32.PACK_AB R7, R55, R100 ;  /* 0x000000643707723e */ /* 0x000fc600000000ff */
        /* <DEDUP_REMOVED lines=8> */
[----:B------:R-:W-:Y:S01]  /*9040*/  FFMA.FTZ R64, R108, R22, -R21 ;  /* 0x000000166c407223 */ /* 0x000fe20000010815 */
[----:B--2---:R-:W-:-:S02]  /*9050*/  F2FP.F16.F32.PACK_AB R6, R60, R87 ;  /* 0x000000573c06723e */ /* 0x004fc400000000ff */
[----:B------:R2:W3:Y:S04]  /*9060*/  MUFU.EX2 R88, R4 ;  /* 0x0000000400587308 */ /* 0x0004e80000000800 */
[----:B------:R-:W4:Y:S01]  /*9070*/  MUFU.EX2 R64, R64 ;  /* 0x0000004000407308 */ /* 0x000f220000000800 */
[----:B--2---:R-:W-:Y:S01]  /*9080*/  F2FP.F16.F32.PACK_AB R4, R65, R66 ;  /* 0x000000424104723e */ /* 0x004fe200000000ff */
[----:B------:R-:W-:Y:S01]  /*9090*/  FADD.FTZ R66, R66, R59 ;  /* 0x0000003b42427221 */ /* 0x000fe20000010000 */
[----:B---3--:R-:W-:Y:S02]  /*90a0*/  F2FP.F16.F32.PACK_AB R5, R67, R88 ;  /* 0x000000584305723e */ /* 0x008fe400000000ff */
[----:B----4-:R-:W-:Y:S01]  /*90b0*/  F2FP.F16.F32.PACK_AB R7, R89, R64 ;  /* 0x000000405907723e */ /* 0x010fe200000000ff */
[----:B------:R-:W-:-:S04]  /*90c0*/  FADD.FTZ R66, R65, R66 ;  /* 0x0000004241427221 */ /* 0x000fc80000010000 */
[----:B------:R-:W-:-:S04]  /*90d0*/  FADD.FTZ R87, R87, R66 ;  /* 0x0000004257577221 */ /* 0x000fc80000010000 */
[----:B------:R-:W-:Y:S01]  /*90e0*/  FADD.FTZ R60, R60, R87 ;  /* 0x000000573c3c7221 */ /* 0x000fe20000010000 */
[C---:B-1----:R-:W-:Y:S08]  /*90f0*/  HMMA.16816.F32 R68, R4.reuse, R8, R68 ;  /* 0x000000080444723c */ /* 0x042ff00000001844 */
[C---:B------:R-:W-:Y:S01]  /*9100*/  HMMA.16816.F32 R72, R4.reuse, R10, R72 ;  /* 0x0000000a0448723c */ /* 0x040fe20000001848 */
[----:B------:R-:W1:Y:S07]  /*9110*/  LDSM.16.MT88.4 R8, [R3+0x4000] ;  /* 0x004000000308783b */ /* 0x000e6e0000004200 */
[C---:B-1----:R-:W-:Y:S08]  /*9120*/  HMMA.16816.F32 R76, R4.reuse, R8, R76 ;  /* 0x00000008044c723c */ /* 0x042ff0000000184c */
[----:B------:R-:W-:Y:S01]  /*9130*/  HMMA.16816.F32 R80, R4, R10, R80 ;  /* 0x0000000a0450723c */ /* 0x000fe20000001850 */
[----:B------:R-:W1:Y:S02]  /*9140*/  LDSM.16.MT88.4 R8, [R32+0x4400] ;  /* 0x004400002008783b */ /* 0x000e640000004200 */
[----:B------:R-:W-:Y:S01]  /*9150*/  FADD.FTZ R5, R35, R162 ;  /* 0x000000a223057221 */ /* 0x000fe20000010000 */
[----:B------:R-:W-:Y:S01]  /*9160*/  F2FP.F16.F32.PACK_AB R4, R48, R41 ;  /* 0x000000293004723e */ /* 0x000fe200000000ff */
[----:B------:R-:W2:Y:S01]  /*9170*/  MUFU.EX2 R35, R54 ;  /* 0x0000003600237308 */ /* 0x000ea20000000800 */
[----:B------:R-:W-:Y:S01]  /*9180*/  F2FP.F16.F32.PACK_AB R6, R39, R38 ;  /* 0x000000262706723e */ /* 0x000fe200000000ff */
[----:B------:R-:W-:Y:S01]  /*9190*/  FADD.FTZ R94, R94, R5 ;  /* 0x000000055e5e7221 */ /* 0x000fe20000010000 */
[----:B------:R-:W-:-:S03]  /*91a0*/  F2FP.F16.F32.PACK_AB R5, R42, R51 ;  /* 0x000000332a05723e */ /* 0x000fc600000000ff */
[----:B------:R-:W-:Y:S01]  /*91b0*/  FADD.FTZ R37, R33, R94 ;  /* 0x0000005e21257221 */ /* 0x000fe20000010000 */
[----:B------:R-:W-:-:S03]  /*91c0*/  FFMA.FTZ R33, R52, R22, -R21 ;  /* 0x0000001634217223 */ /* 0x000fc60000010815 */
[----:B------:R-:W-:-:S03]  /*91d0*/  FADD.FTZ R62, R62, R37 ;  /* 0x000000253e3e7221 */ /* 0x000fc60000010000 */
[----:B------:R-:W-:Y:S01]  /*91e0*/  MUFU.EX2 R33, R33 ;  /* 0x0000002100217308 */ /* 0x000fe20000000800 */
[----:B--2---:R-:W-:Y:S01]  /*91f0*/  F2FP.F16.F32.PACK_AB R7, R35, R34 ;  /* 0x000000222307723e */ /* 0x004fe200000000ff */
[----:B------:R-:W-:-:S04]  /*9200*/  FADD.FTZ R17, R17, R62 ;  /* 0x0000003e11117221 */ /* 0x000fc80000010000 */
[----:B------:R-:W-:Y:S02]  /*9210*/  FADD.FTZ R126, R126, R17 ;  /* 0x000000117e7e7221 */ /* 0x000fe40000010000 */
[C---:B------:R-:W-:Y:S03]  /*9220*/  HMMA.16816.F32 R76, R4.reuse, R12, R76 ;  /* 0x0000000c044c723c */ /* 0x040fe6000000184c */
[-C--:B------:R-:W-:Y:S01]  /*9230*/  FFMA.FTZ R12, R46, R22.reuse, -R21 ;  /* 0x000000162e0c7223 */ /* 0x080fe20000010815 */
[-CC-:B------:R-:W-:Y:S01]  /*9240*/  FFMA.FTZ R13, R40, R22.reuse, -R29.reuse ;  /* 0x00000016280d7223 */ /* 0x180fe2000001081d */
[-CC-:B------:R-:W-:Y:S01]  /*9250*/  FFMA.FTZ R46, R16, R22.reuse, -R29.reuse ;  /* 0x00000016102e7223 */ /* 0x180fe2000001081d */
[----:B------:R-:W-:Y:S01]  /*9260*/  FFMA.FTZ R40, R50, R22, -R29 ;  /* 0x0000001632287223 */ /* 0x000fe2000001081d */
[----:B------:R-:W2:Y:S01]  /*9270*/  LDSM.16.MT88.4 R16, [R3+0x4800] ;  /* 0x004800000310783b */ /* 0x000ea20000004200 */
[----:B------:R-:W-:Y:S01]  /*9280*/  MUFU.EX2 R36, R12 ;  /* 0x0000000c00247308 */ /* 0x000fe20000000800 */
[----:B------:R-:W-:Y:S01]  /*9290*/  FADD.FTZ R49, R49, R126 ;  /* 0x0000007e31317221 */ /* 0x000fe20000010000 */
[----:B------:R-:W-:Y:S02]  /*92a0*/  HMMA.16816.F32 R80, R4, R14, R80 ;  /* 0x0000000e0450723c */ /* 0x000fe40000001850 */
[----:B------:R-:W3:Y:S01]  /*92b0*/  MUFU.EX2 R46, R46 ;  /* 0x0000002e002e7308 */ /* 0x000ee20000000800 */
[----:B------:R-:W-:-:S03]  /*92c0*/  FADD.FTZ R118, R118, R49 ;  /* 0x0000003176767221 */ /* 0x000fc60000010000 */
[----:B------:R4:W-:Y:S01]  /*92d0*/  MUFU.EX2 R37, R13 ;  /* 0x0000000d00257308 */ /* 0x0009e20000000800 */
[----:B------:R-:W-:Y:S01]  /*92e0*/  FADD.FTZ R118, R43, R118 ;  /* 0x000000762b767221 */ /* 0x000fe20000010000 */
[----:B-1----:R-:W-:Y:S03]  /*92f0*/  HMMA.16816.F32 R68, R4, R8, R68 ;  /* 0x000000080444723c */ /* 0x002fe60000001844 */
[-C--:B------:R-:W-:Y:S01]  /*9300*/  FFMA.FTZ R43, R28, R22.reuse, -R21 ;  /* 0x000000161c2b7223 */ /* 0x080fe20000010815 */
[----:B------:R-:W1:Y:S01]  /*9310*/  MUFU.EX2 R40, R40 ;  /* 0x0000002800287308 */ /* 0x000e620000000800 */
[----:B------:R-:W-:-:S04]  /*9320*/  FFMA.FTZ R28, R24, R22, -R29 ;  /* 0x00000016181c7223 */ /* 0x000fc8000001081d */
[----:B------:R-:W5:Y:S01]  /*9330*/  MUFU.EX2 R43, R43 ;  /* 0x0000002b002b7308 */ /* 0x000f620000000800 */
[----:B------:R-:W-:Y:S01]  /*9340*/  HMMA.16816.F32 R72, R4, R10, R72 ;  /* 0x0000000a0448723c */ /* 0x000fe20000001848 */
[----:B------:R-:W5:Y:S02]  /*9350*/  LDSM.16.MT88.4 R8, [R32+0x4800] ;  /* 0x004800002008783b */ /* 0x000f640000004200 */
[----:B---3--:R-:W-:Y:S01]  /*9360*/  F2FP.F16.F32.PACK_AB R4, R53, R46 ;  /* 0x0000002e3504723e */ /* 0x008fe200000000ff */
[----:B------:R-:W-:Y:S01]  /*9370*/  MUFU.EX2 R23, R28 ;  /* 0x0000001c00177308 */ /* 0x000fe20000000800 */
[----:B------:R-:W-:Y:S01]  /*9380*/  F2FP.F16.F32.PACK_AB R5, R36, R33 ;  /* 0x000000212405723e */ /* 0x000fe200000000ff */
[----:B----4-:R-:W3:Y:S01]  /*9390*/  LDSM.16.MT88.4 R12, [R32+0x4c00] ;  /* 0x004c0000200c783b */ /* 0x010ee20000004200 */
[----:B------:R-:W-:Y:S02]  /*93a0*/  F2FP.F16.F32.PACK_AB R7, R44, R31 ;  /* 0x0000001f2c07723e */ /* 0x000fe400000000ff */
[----:B-1----:R-:W-:-:S07]  /*93b0*/  F2FP.F16.F32.PACK_AB R6, R40, R37 ;  /* 0x000000252806723e */ /* 0x002fce00000000ff */
[----:B--2---:R-:W-:Y:S01]  /*93c0*/  HMMA.16816.F32 R76, R4, R16, R76 ;  /* 0x00000010044c723c */ /* 0x004fe2000000184c */
[----:B------:R-:W-:Y:S02]  /*93d0*/  MUFU.EX2 R16, R20 ;  /* 0x0000001400107308 */ /* 0x000fe40000000800 */
[----:B------:R-:W-:-:S04]  /*93e0*/  FADD.FTZ R17, R41, R60 ;  /* 0x0000003c29117221 */ /* 0x000fc80000010000 */
[----:B------:R-:W-:Y:S01]  /*93f0*/  FADD.FTZ R17, R48, R17 ;  /* 0x0000001130117221 */ /* 0x000fe20000010000 */
[----:B------:R-:W-:Y:S03]  /*9400*/  HMMA.16816.F32 R80, R4, R18, R80 ;  /* 0x000000120450723c */ /* 0x000fe60000001850 */
[----:B------:R-:W-:-:S04]  /*9410*/  FADD.FTZ R38, R38, R17 ;  /* 0x0000001126267221 */ /* 0x000fc80000010000 */
[----:B------:R-:W-:Y:S01]  /*9420*/  FADD.FTZ R39, R39, R38 ;  /* 0x0000002627277221 */ /* 0x000fe20000010000 */
[----:B-----5:R-:W-:Y:S03]  /*9430*/  HMMA.16816.F32 R68, R4, R8, R68 ;  /* 0x000000080444723c */ /* 0x020fe60000001844 */
[----:B------:R-:W-:Y:S01]  /*9440*/  FADD.FTZ R9, R61, R118 ;  /* 0x000000763d097221 */ /* 0x000fe20000010000 */
[----:B------:R-:W-:Y:S02]  /*9450*/  FFMA.FTZ R8, R27, R22, -R29 ;  /* 0x000000161b087223 */ /* 0x000fe4000001081d */
[----:B------:R-:W1:Y:S01]  /*9460*/  MUFU.EX2 R27, R30 ;  /* 0x0000001e001b7308 */ /* 0x000e620000000800 */
[----:B------:R-:W-:-:S03]  /*9470*/  FADD.FTZ R9, R110, R9 ;  /* 0x000000096e097221 */ /* 0x000fc60000010000 */
[----:B------:R2:W4:Y:S01]  /*9480*/  MUFU.EX2 R24, R8 ;  /* 0x0000000800187308 */ /* 0x0005220000000800 */
[----:B------:R-:W-:Y:S01]  /*9490*/  FADD.FTZ R100, R100, R9 ;  /* 0x0000000964647221 */ /* 0x000fe20000010000 */
[----:B------:R-:W-:Y:S03]  /*94a0*/  HMMA.16816.F32 R72, R4, R10, R72 ;  /* 0x0000000a0448723c */ /* 0x000fe60000001848 */
[----:B------:R-:W-:Y:S01]  /*94b0*/  F2FP.F16.F32.PACK_AB R5, R43, R26 ;  /* 0x0000001a2b05723e */ /* 0x000fe200000000ff */
[----:B------:R-:W-:Y:S01]  /*94c0*/  FADD.FTZ R55, R55, R100 ;  /* 0x0000006437377221 */ /* 0x000fe20000010000 */
[----:B------:R-:W-:-:S03]  /*94d0*/  F2FP.F16.F32.PACK_AB R6, R152, R25 ;  /* 0x000000199806723e */ /* 0x000fc600000000ff */
[----:B------:R-:W-:Y:S01]  /*94e0*/  FADD.FTZ R88, R88, R55 ;  /* 0x0000003758587221 */ /* 0x000fe20000010000 */
[----:B-1----:R-:W-:-:S03]  /*94f0*/  F2FP.F16.F32.PACK_AB R7, R16, R27 ;  /* 0x0000001b1007723e */ /* 0x002fc600000000ff */
[----:B------:R-:W-:Y:S01]  /*9500*/  FADD.FTZ R67, R67, R88 ;  /* 0x0000005843437221 */ /* 0x000fe20000010000 */
[----:B--2---:R1:W2:Y:S01]  /*9510*/  LDSM.16.MT88.4 R8, [R3+0x4c00] ;  /* 0x004c00000308783b */ /* 0x0042a20000004200 */
[----:B----4-:R-:W-:Y:S02]  /*9520*/  F2FP.F16.F32.PACK_AB R4, R23, R24 ;  /* 0x000000181704723e */ /* 0x010fe400000000ff */
[----:B------:R-:W-:-:S04]  /*9530*/  FADD.FTZ R22, R64, R67 ;  /* 0x0000004340167221 */ /* 0x000fc80000010000 */
[----:B------:R-:W-:Y:S01]  /*9540*/  FADD.FTZ R22, R89, R22 ;  /* 0x0000001659167221 */ /* 0x000fe20000010000 */
[----:B---3--:R-:W-:Y:S03]  /*9550*/  HMMA.16816.F32 R68, R4, R12, R68 ;  /* 0x0000000c0444723c */ /* 0x008fe60000001844 */
[----:B------:R-:W-:-:S05]  /*9560*/  FADD.FTZ R51, R51, R22 ;  /* 0x0000001633337221 */ /* 0x000fca0000010000 */
[----:B------:R-:W-:Y:S03]  /*9570*/  HMMA.16816.F32 R72, R4, R14, R72 ;  /* 0x0000000e0448723c */ /* 0x000fe60000001848 */
[----:B-1----:R-:W-:-:S04]  /*9580*/  FADD.FTZ R3, R42, R51 ;  /* 0x000000332a037221 */ /* 0x002fc80000010000 */
[----:B------:R-:W-:-:S04]  /*9590*/  FADD.FTZ R12, R34, R3 ;  /* 0x00000003220c7221 */ /* 0x000fc80000010000 */
[----:B------:R-:W-:-:S04]  /*95a0*/  FADD.FTZ R12, R35, R12 ;  /* 0x0000000c230c7221 */ /* 0x000fc80000010000 */
[----:B------:R-:W-:Y:S01]  /*95b0*/  FADD.FTZ R33, R33, R12 ;  /* 0x0000000c21217221 */ /* 0x000fe20000010000 */
[----:B------:R-:W-:-:S03]  /*95c0*/  FADD.FTZ R12, R46, R39 ;  /* 0x000000272e0c7221 */ /* 0x000fc60000010000 */
[----:B------:R-:W-:Y:S01]  /*95d0*/  FADD.FTZ R36, R36, R33 ;  /* 0x0000002124247221 */ /* 0x000fe20000010000 */
[----:B------:R-:W-:Y:S01]  /*95e0*/  FADD.FTZ R12, R53, R12 ;  /* 0x0000000c350c7221 */ /* 0x000fe20000010000 */
[----:B--2---:R-:W-:Y:S03]  /*95f0*/  HMMA.16816.F32 R76, R4, R8, R76 ;  /* 0x00000008044c723c */ /* 0x004fe6000000184c */
        /* <DEDUP_REMOVED lines=18> */
.L_x_8568:
        /* <DEDUP_REMOVED lines=78> */
.L_x_8563:
[----:B------:R-:W-:Y:S05]  /*9c00*/  BSYNC.RECONVERGENT B0 ;  /* 0x0000000000007941 */ /* 0x000fea0003800200 */
.L_x_8562:
[----:B------:R-:W1:Y:S01]  /*9c10*/  S2UR UR7, SR_CgaCtaId ;  /* 0x00000000000779c3 */ /* 0x000e620000008800 */
[C---:B------:R-:W-:Y:S01]  /*9c20*/  IMAD.SHL.U32 R88, R129.reuse, 0x8, RZ ;  /* 0x0000000881587824 */ /* 0x040fe200078e00ff */
[----:B------:R-:W-:Y:S01]  /*9c30*/  LOP3.LUT R157, R129, 0x18, RZ, 0xc0, !PT ;  /* 0x00000018819d7812 */ /* 0x000fe200078ec0ff */
[----:B------:R-:W-:Y:S01]  /*9c40*/  UMOV UR9, 0x400 ;  /* 0x0000040000097882 */ /* 0x000fe20000000000 */
[----:B------:R-:W-:Y:S01]  /*9c50*/  IADD3 R158, P0, PT, R151, R138, RZ ;  /* 0x0000008a979e7210 */ /* 0x000fe20007f1e0ff */
[----:B------:R-:W-:Y:S01]  /*9c60*/  IMAD.SHL.U32 R131, R129, 0x10, RZ ;  /* 0x0000001081837824 */ /* 0x000fe200078e00ff */
[--C-:B------:R-:W-:Y:S01]  /*9c70*/  LOP3.LUT R157, R157, 0xc0, R88.reuse, 0xf8, !PT ;  /* 0x000000c09d9d7812 */ /* 0x100fe200078ef858 */
[C---:B------:R-:W-:Y:S01]  /*9c80*/  IMAD.SHL.U32 R2, R129.reuse, 0x20, RZ ;  /* 0x0000002081027824 */ /* 0x040fe200078e00ff */
[----:B------:R-:W-:Y:S01]  /*9c90*/  LOP3.LUT R3, R129, 0x8, RZ, 0xc0, !PT ;  /* 0x0000000881037812 */ /* 0x000fe200078ec0ff */
[----:B------:R-:W-:Y:S01]  /*9ca0*/  IMAD.X R159, R150, 0x1, R139, P0 ;  /* 0x00000001969f7824 */ /* 0x000fe200000e068b */
[--C-:B------:R-:W-:Y:S01]  /*9cb0*/  LOP3.LUT R157, R157, 0x18, R88.reuse, 0x78, !PT ;  /* 0x000000189d9d7812 */ /* 0x100fe200078e7858 */
[----:B------:R-:W-:Y:S01]  /*9cc0*/  IMAD.SHL.U32 R128, R129, 0x4, RZ ;  /* 0x0000000481807824 */ /* 0x000fe200078e00ff */
[-C--:B------:R-:W-:Y:S01]  /*9cd0*/  IADD3 R160, P0, PT, R158, R151.reuse, RZ ;  /* 0x000000979ea07210 */ /* 0x080fe20007f1e0ff */
[----:B------:R-:W-:Y:S01]  /*9ce0*/  VIADD R153, R153, 0xffffffff ;  /* 0xffffffff99997836 */ /* 0x000fe20000000000 */
[----:B------:R-:W-:Y:S01]  /*9cf0*/  LOP3.LUT R157, R157, 0x1f20, R88, 0xf8, !PT ;  /* 0x00001f209d9d7812 */ /* 0x000fe200078ef858 */
[----:B------:R-:W-:Y:S01]  /*9d00*/  BSSY.RECONVERGENT B1, `(.L_x_8564) ;  /* 0x00000ae000017945 */ /* 0x000fe20003800200 */
[----:B------:R-:W-:Y:S01]  /*9d10*/  LOP3.LUT R91, R131, 0x100, RZ, 0xc0, !PT ;  /* 0x00000100835b7812 */ /* 0x000fe200078ec0ff */
[----:B------:R-:W-:Y:S01]  /*9d20*/  IMAD.X R161, R159, 0x1, R150, P0 ;  /* 0x000000019fa17824 */ /* 0x000fe200000e0696 */
[----:B------:R-:W-:Y:S02]  /*9d30*/  IADD3 R162, P0, PT, R160, R151, RZ ;  /* 0x00000097a0a27210 */ /* 0x000fe40007f1e0ff */
[--C-:B------:R-:W-:Y:S02]  /*9d40*/  LOP3.LUT R0, R91, 0x20, R2.reuse, 0xf8, !PT ;  /* 0x000000205b007812 */ /* 0x100fe400078ef802 */
[----:B------:R-:W-:Y:S01]  /*9d50*/  LOP3.LUT R3, R3, 0xc0, R2, 0xf8, !PT ;  /* 0x000000c003037812 */ /* 0x000fe200078ef802 */
[----:B------:R-:W-:Y:S01]  /*9d60*/  IMAD.X R163, R161, 0x1, R150, P0 ;  /* 0x00000001a1a37824 */ /* 0x000fe200000e0696 */
[----:B-1----:R-:W-:Y:S01]  /*9d70*/  ULEA UR6, UR7, UR9, 0x18 ;  /* 0x0000000907067291 */ /* 0x002fe2000f8ec0ff */
[----:B------:R-:W-:Y:S02]  /*9d80*/  LOP3.LUT R86, R128, 0x18, RZ, 0xc0, !PT ;  /* 0x0000001880567812 */ /* 0x000fe400078ec0ff */
[----:B------:R-:W-:Y:S02]  /*9d90*/  LOP3.LUT P0, RZ, R129, 0x4, RZ, 0xc0, !PT ;  /* 0x0000000481ff7812 */ /* 0x000fe4000780c0ff */
[----:B------:R-:W-:Y:S02]  /*9da0*/  LOP3.LUT R3, R0, R3, R86, 0xf6, !PT ;  /* 0x0000000300037212 */ /* 0x000fe400078ef656 */
[----:B------:R-:W-:Y:S02]  /*9db0*/  LEA R157, R157, UR6, 0x1 ;  /* 0x000000069d9d7c11 */ /* 0x000fe4000f8e08ff */
[----:B------:R-:W-:Y:S01]  /*9dc0*/  LEA R0, R3, UR6, 0x1 ;  /* 0x0000000603007c11 */ /* 0x000fe2000f8e08ff */
[----:B------:R-:W-:Y:S01]  /*9dd0*/  IMAD.MOV.U32 R3, RZ, RZ, 0x20 ;  /* 0x00000020ff037424 */ /* 0x000fe200078e00ff */
[----:B------:R-:W-:Y:S01]  /*9de0*/  ISETP.GT.AND P2, PT, R153, R134, PT ;  /* 0x000000869900720c */ /* 0x000fe20003f44270 */
[----:B------:R-:W-:Y:S01]  /*9df0*/  @!PT LDS RZ, [RZ] ;  /* 0x00000000fffff984 */ /* 0x000fe20000000800 */
[----:B------:R-:W-:Y:S01]  /*9e00*/  @!PT LDS RZ, [RZ] ;  /* 0x00000000fffff984 */ /* 0x000fe20000000800 */
[----:B------:R-:W-:Y:S01]  /*9e10*/  @!PT LDS RZ, [RZ] ;  /* 0x00000000fffff984 */ /* 0x000fe20000000800 */
[----:B------:R1:W-:Y:S03]  /*9e20*/  LDGSTS.E.BYPASS.LTC128B.128 [R157+0x3000], desc[UR4][R138.64] ;  /* 0x030000008a9d7fae */ /* 0x0003e6000b981a04 */
[----:B------:R-:W-:Y:S02]  /*9e30*/  SEL R3, R3, 0xffffffe0, !P0 ;  /* 0xffffffe003037807 */ /* 0x000fe40004000000 */
[----:B------:R1:W-:Y:S05]  /*9e40*/  LDGSTS.E.BYPASS.LTC128B.128 [R157+0x3800], desc[UR4][R158.64] ;  /* 0x038000009e9d7fae */ /* 0x0003ea000b981a04 */
[----:B------:R1:W-:Y:S05]  /*9e50*/  LDGSTS.E.BYPASS.LTC128B.128 [R157+0x4000], desc[UR4][R160.64] ;  /* 0x04000000a09d7fae */ /* 0x0003ea000b981a04 */
[----:B------:R1:W-:Y:S05]  /*9e60*/  LDGSTS.E.BYPASS.LTC128B.128 [R157+0x4800], desc[UR4][R162.64] ;  /* 0x04800000a29d7fae */ /* 0x0003ea000b981a04 */
        /* <DEDUP_REMOVED lines=72> */
[----:B------:R-:W3:Y:S01]  /*a2f0*/  LD.E.64 R98, desc[UR4][R84.64+0x20] ;  /* 0x0000200454627980 */ /* 0x000ee2000c101b00 */
[-C--:B--2---:R-:W-:Y:S04]  /*a300*/  IABS R90, R95.reuse ;  /* 0x0000005f005a7213 */ /* 0x084fe80000000000 */
[----:B------:R-:W1:Y:S10]  /*a310*/  I2F.RP R88, R90 ;  /* 0x0000005a00587306 */ /* 0x000e740000209400 */
[----:B-1----:R-:W1:Y:S02]  /*a320*/  MUFU.RCP R0, R88 ;  /* 0x0000005800007308 */ /* 0x002e640000001000 */
[----:B-1----:R-:W-:Y:S01]  /*a330*/  VIADD R96, R0, 0xffffffe ;  /* 0x0ffffffe00607836 */ /* 0x002fe20000000000 */
[----:B------:R-:W-:Y:S02]  /*a340*/  IADD3 R0, PT, PT, R142, -0x80, RZ ;  /* 0xffffff808e007810 */ /* 0x000fe40007ffe0ff */
[-C--:B------:R-:W-:Y:S05]  /*a350*/  IABS R88, R95.reuse ;  /* 0x0000005f00587213 */ /* 0x080fea0000000000 */
[----:B------:R-:W1:Y:S01]  /*a360*/  F2I.FTZ.U32.TRUNC.NTZ R97, R96 ;  /* 0x0000006000617305 */ /* 0x000e62000021f000 */
[----:B------:R-:W-:Y:S02]  /*a370*/  IABS R91, R0 ;  /* 0x00000000005b7213 */ /* 0x000fe40000000000 */
[----:B------:R-:W-:Y:S01]  /*a380*/  LOP3.LUT R0, R0, R95, RZ, 0x3c, !PT ;  /* 0x0000005f00007212 */ /* 0x000fe200078e3cff */
[----:B------:R-:W-:Y:S02]  /*a390*/  IMAD.MOV R88, RZ, RZ, -R88 ;  /* 0x000000ffff587224 */ /* 0x000fe400078e0a58 */
        /* <DEDUP_REMOVED lines=50> */
.L_x_8567:
[----:B------:R-:W-:Y:S05]  /*a6c0*/  BSYNC.RECONVERGENT B0 ;  /* 0x0000000000007941 */ /* 0x000fea0003800200 */
.L_x_8566:
[C---:B------:R-:W-:Y:S01]  /*a6d0*/  IMAD.SHL.U32 R3, R132.reuse, 0x40, RZ ;  /* 0x0000004084037824 */ /* 0x040fe200078e00ff */
[----:B------:R-:W-:Y:S01]  /*a6e0*/  SHF.L.U64.HI R0, R132, 0x6, R133 ;  /* 0x0000000684007819 */ /* 0x000fe20000010285 */
[--C-:B------:R-:W-:Y:S03]  /*a6f0*/  IMAD.MOV.U32 R137, RZ, RZ, R135.reuse ;  /* 0x000000ffff897224 */ /* 0x100fe600078e0087 */
[----:B------:R-:W-:Y:S02]  /*a700*/  IADD3 R92, P2, PT, R3, R136, RZ ;  /* 0x00000088035c7210 */ /* 0x000fe40007f5e0ff */
[----:B------:R-:W-:Y:S01]  /*a710*/  @!PT LDS RZ, [RZ] ;  /* 0x00000000fffff984 */ /* 0x000fe20000000800 */
[----:B------:R-:W-:Y:S01]  /*a720*/  @!PT LDS RZ, [RZ] ;  /* 0x00000000fffff984 */ /* 0x000fe20000000800 */
[----:B------:R-:W-:Y:S01]  /*a730*/  @!PT LDS RZ, [RZ] ;  /* 0x00000000fffff984 */ /* 0x000fe20000000800 */
[----:B------:R1:W-:Y:S02]  /*a740*/  LDGSTS.E.BYPASS.LTC128B.128 [R157+0x1000], desc[UR4][R136.64] ;  /* 0x01000000889d7fae */ /* 0x0003e4000b981a04 */
[-C--:B------:R-:W-:Y:S01]  /*a750*/  IADD3 R90, P3, PT, R92, R3.reuse, RZ ;  /* 0x000000035c5a7210 */ /* 0x080fe20007f7e0ff */
[----:B------:R-:W-:Y:S03]  /*a760*/  IMAD.X R93, R0, 0x1, R135, P2 ;  /* 0x00000001005d7824 */ /* 0x000fe600010e0687 */
[----:B------:R-:W-:Y:S02]  /*a770*/  IADD3 R94, P2, PT, R90, R3, RZ ;  /* 0x000000035a5e7210 */ /* 0x000fe40007f5e0ff */
[----:B------:R1:W-:Y:S01]  /*a780*/  LDGSTS.E.BYPASS.LTC128B.128 [R157+0x1800], desc[UR4][R92.64] ;  /* 0x018000005c9d7fae */ /* 0x0003e2000b981a04 */
[-C--:B------:R-:W-:Y:S04]  /*a790*/  IADD3.X R91, PT, PT, R93, R0.reuse, RZ, P3, !PT ;  /* 0x000000005d5b7210 */ /* 0x080fe80001ffe4ff */
[----:B------:R-:W-:Y:S01]  /*a7a0*/  IADD3.X R95, PT, PT, R91, R0, RZ, P2, !PT ;  /* 0x000000005b5f7210 */ /* 0x000fe200017fe4ff */
[----:B------:R1:W-:Y:S04]  /*a7b0*/  LDGSTS.E.BYPASS.LTC128B.128 [R157+0x2000], desc[UR4][R90.64] ;  /* 0x020000005a9d7fae */ /* 0x0003e8000b981a04 */
[----:B------:R1:W-:Y:S04]  /*a7c0*/  LDGSTS.E.BYPASS.LTC128B.128 [R157+0x2800], desc[UR4][R94.64] ;  /* 0x028000005e9d7fae */ /* 0x0003e8000b981a04 */
[----:B------:R-:W0:Y:S02]  /*a7d0*/  LDGDEPBAR ;  /* 0x00000000000079af */ /* 0x000e240000000000 */
.L_x_8565:
[----:B------:R-:W-:Y:S05]  /*a7e0*/  BSYNC.RECONVERGENT B1 ;  /* 0x0000000000017941 */ /* 0x000fea0003800200 */
.L_x_8564:
        /* <DEDUP_REMOVED lines=71> */
[--C-:B------:R-:W-:Y:S01]  /*ac60*/  FFMA.FTZ R107, R11, R3, -R106.reuse ;  /* 0x000000030b6b7223 */ /* 0x100fe2000001086a */
[C---:B-1----:R-:W-:Y:S07]  /*ac70*/  FMUL.FTZ R70, R86.reuse, R70 ;  /* 0x0000004656467220 */ /* 0x042fee0000410000 */
[----:B------:R-:W-:Y:S01]  /*ac80*/  MUFU.EX2 R101, R101 ;  /* 0x0000006500657308 */ /* 0x000fe20000000800 */
[C---:B------:R-:W-:Y:S01]  /*ac90*/  FMUL.FTZ R71, R86.reuse, R71 ;  /* 0x0000004756477220 */ /* 0x040fe20000410000 */
[C---:B---3--:R-:W-:Y:S01]  /*aca0*/  FMUL.FTZ R68, R87.reuse, R68 ;  /* 0x0000004457447220 */ /* 0x048fe20000410000 */
[C---:B------:R-:W-:Y:S07]  /*acb0*/  FMUL.FTZ R69, R87.reuse, R69 ;  /* 0x0000004557457220 */ /* 0x040fee0000410000 */
[----:B------:R-:W1:Y:S01]  /*acc0*/  MUFU.EX2 R102, R102 ;  /* 0x0000006600667308 */ /* 0x000e620000000800 */
[C---:B------:R-:W-:Y:S01]  /*acd0*/  FMUL.FTZ R74, R86.reuse, R74 ;  /* 0x0000004a564a7220 */ /* 0x040fe20000410000 */
[----:B------:R-:W-:Y:S01]  /*ace0*/  FMUL.FTZ R75, R86, R75 ;  /* 0x0000004b564b7220 */ /* 0x000fe20000410000 */
[C---:B------:R-:W-:Y:S07]  /*acf0*/  FMUL.FTZ R72, R87.reuse, R72 ;  /* 0x0000004857487220 */ /* 0x040fee0000410000 */
[----:B------:R-:W3:Y:S01]  /*ad00*/  MUFU.EX2 R103, R103 ;  /* 0x0000006700677308 */ /* 0x000ee20000000800 */
[----:B------:R-:W-:Y:S01]  /*ad10*/  FMUL.FTZ R73, R87, R73 ;  /* 0x0000004957497220 */ /* 0x000fe20000410000 */
[----:B------:R-:W-:Y:S01]  /*ad20*/  IADD3 R90, PT, PT, R88, 0x3020, RZ ;  /* 0x00003020585a7810 */ /* 0x000fe20007ffe0ff */
[C---:B------:R-:W-:Y:S07]  /*ad30*/  FMUL.FTZ R78, R86.reuse, R78 ;  /* 0x0000004e564e7220 */ /* 0x040fee0000410000 */
[----:B------:R-:W-:Y:S01]  /*ad40*/  MUFU.EX2 R112, R112 ;  /* 0x0000007000707308 */ /* 0x000fe20000000800 */
[----:B------:R-:W-:Y:S01]  /*ad50*/  @P0 IADD3 R90, PT, PT, R91, -0x20, RZ ;  /* 0xffffffe05b5a0810 */ /* 0x000fe20007ffe0ff */
[----:B------:R-:W-:Y:S01]  /*ad60*/  FMUL.FTZ R79, R86, R79 ;  /* 0x0000004f564f7220 */ /* 0x000fe20000410000 */
        /* <DEDUP_REMOVED lines=8> */
[C---:B------:R-:W-:Y:S07]  /*adf0*/  FMUL.FTZ R80, R87.reuse, R80 ;  /* 0x0000005057507220 */ /* 0x040fee0000410000 */
[----:B------:R-:W1:Y:S01]  /*ae00*/  MUFU.EX2 R107, R107 ;  /* 0x0000006b006b7308 */ /* 0x000e620000000800 */
[----:B------:R-:W-:Y:S01]  /*ae10*/  FMUL.FTZ R81, R87, R81 ;  /* 0x0000005157517220 */ /* 0x000fe20000410000 */
[-C--:B------:R-:W-:Y:S01]  /*ae20*/  FFMA.FTZ R154, R14, R3.reuse, -R106 ;  /* 0x000000030e9a7223 */ /* 0x080fe2000001086a */
[-CC-:B------:R-:W-:Y:S01]  /*ae30*/  FFMA.FTZ R118, R12, R3.reuse, -R108.reuse ;  /* 0x000000030c767223 */ /* 0x180fe2000001086c */
[-C--:B------:R-:W-:Y:S01]  /*ae40*/  FFMA.FTZ R111, R13, R3.reuse, -R108 ;  /* 0x000000030d6f7223 */ /* 0x080fe2000001086c */
[-C--:B------:R-:W-:Y:S01]  /*ae50*/  FFMA.FTZ R115, R15, R3.reuse, -R106 ;  /* 0x000000030f737223 */ /* 0x080fe2000001086a */
[----:B----4-:R-:W-:Y:S01]  /*ae60*/  F2FP.F16.F32.PACK_AB R94, R105, R112 ;  /* 0x00000070695e723e */ /* 0x010fe200000000ff */
[-CC-:B------:R-:W-:Y:S01]  /*ae70*/  FFMA.FTZ R110, R16, R3.reuse, -R108.reuse ;  /* 0x00000003106e7223 */ /* 0x180fe2000001086c */
[-C--:B------:R-:W-:Y:S01]  /*ae80*/  FFMA.FTZ R91, R17, R3.reuse, -R108 ;  /* 0x00000003115b7223 */ /* 0x080fe2000001086c */
[-CC-:B------:R-:W-:Y:S01]  /*ae90*/  FFMA.FTZ R114, R18, R3.reuse, -R106.reuse ;  /* 0x0000000312727223 */ /* 0x180fe2000001086a */
[----:B------:R-:W-:Y:S01]  /*aea0*/  FFMA.FTZ R109, R19, R3, -R106 ;  /* 0x00000003136d7223 */ /* 0x000fe2000001086a */
[----:B------:R-:W3:Y:S01]  /*aeb0*/  MUFU.EX2 R154, R154 ;  /* 0x0000009a009a7308 */ /* 0x000ee20000000800 */
[----:B------:R-:W-:Y:S01]  /*aec0*/  FFMA.FTZ R103, R86, R155, R103 ;  /* 0x0000009b56677223 */ /* 0x000fe20000010067 */
[----:B------:R-:W-:Y:S01]  /*aed0*/  FFMA.FTZ R102, R87, R152, R102 ;  /* 0x0000009857667223 */ /* 0x000fe20000010066 */
[----:B-1----:R-:W-:Y:S01]  /*aee0*/  F2FP.F16.F32.PACK_AB R95, R107, R122 ;  /* 0x0000007a6b5f723e */ /* 0x002fe200000000ff */
[-C--:B------:R-:W-:Y:S01]  /*aef0*/  FFMA.FTZ R126, R34, R3.reuse, -R106 ;  /* 0x00000003227e7223 */ /* 0x080fe2000001086a */
[----:B------:R-:W-:Y:S01]  /*af00*/  FADD.FTZ R125, R101, R103 ;  /* 0x00000067657d7221 */ /* 0x000fe20000010000 */
[----:B------:R-:W-:Y:S01]  /*af10*/  FADD.FTZ R123, R100, R102 ;  /* 0x00000066647b7221 */ /* 0x000fe20000010000 */
[-CC-:B------:R-:W-:Y:S01]  /*af20*/  FFMA.FTZ R137, R35, R3.reuse, -R106.reuse ;  /* 0x0000000323897223 */ /* 0x180fe2000001086a */
[----:B------:R-:W-:Y:S01]  /*af30*/  LDSM.16.MT88.4 R100, [R88+0x3800] ;  /* 0x003800005864783b */ /* 0x000fe20000004200 */
[-C--:B------:R-:W-:Y:S01]  /*af40*/  FFMA.FTZ R42, R42, R3.reuse, -R106 ;  /* 0x000000032a2a7223 */ /* 0x080fe2000001086a */
[C---:B--2---:R-:W-:Y:S01]  /*af50*/  HMMA.16816.F32 R68, R92.reuse, R96, R68 ;  /* 0x000000605c44723c */ /* 0x044fe20000001844 */
[----:B------:R-:W-:Y:S04]  /*af60*/  MUFU.EX2 R118, R118 ;  /* 0x0000007600767308 */ /* 0x000fe80000000800 */
[----:B------:R-:W-:Y:S01]  /*af70*/  FADD.FTZ R158, R112, R123 ;  /* 0x0000007b709e7221 */ /* 0x000fe20000010000 */
[-CC-:B------:R-:W-:Y:S01]  /*af80*/  FFMA.FTZ R123, R32, R3.reuse, -R108.reuse ;  /* 0x00000003207b7223 */ /* 0x180fe2000001086c */
[-CC-:B------:R-:W-:Y:S01]  /*af90*/  FFMA.FTZ R112, R33, R3.reuse, -R108.reuse ;  /* 0x0000000321707223 */ /* 0x180fe2000001086c */
[C---:B------:R-:W-:Y:S01]  /*afa0*/  HMMA.16816.F32 R72, R92.reuse, R98, R72 ;  /* 0x000000625c48723c */ /* 0x040fe20000001848 */
[----:B------:R-:W1:Y:S02]  /*afb0*/  LDSM.16.MT88.4 R96, [R90] ;  /* 0x000000005a60783b */ /* 0x000e640000004200 */
[----:B------:R-:W2:Y:S01]  /*afc0*/  MUFU.EX2 R111, R111 ;  /* 0x0000006f006f7308 */ /* 0x000ea20000000800 */
[-CC-:B------:R-:W-:Y:S01]  /*afd0*/  FFMA.FTZ R119, R20, R3.reuse, -R108.reuse ;  /* 0x0000000314777223 */ /* 0x180fe2000001086c */
[-C--:B------:R-:W-:Y:S01]  /*afe0*/  FFMA.FTZ R116, R21, R3.reuse, -R108 ;  /* 0x0000000315747223 */ /* 0x080fe2000001086c */
[-CC-:B------:R-:W-:Y:S07]  /*aff0*/  FFMA.FTZ R124, R22, R3.reuse, -R106.reuse ;  /* 0x00000003167c7223 */ /* 0x180fee000001086a */
[----:B------:R-:W4:Y:S01]  /*b000*/  MUFU.EX2 R115, R115 ;  /* 0x0000007300737308 */ /* 0x000f220000000800 */
[-C--:B------:R-:W-:Y:S01]  /*b010*/  FFMA.FTZ R121, R23, R3.reuse, -R106 ;  /* 0x0000000317797223 */ /* 0x080fe2000001086a */
[-CC-:B------:R-:W-:Y:S01]  /*b020*/  FFMA.FTZ R113, R24, R3.reuse, -R108.reuse ;  /* 0x0000000318717223 */ /* 0x180fe2000001086c */
[----:B------:R-:W-:Y:S07]  /*b030*/  LDSM.16.MT88.4 R32, [R90+0xc00] ;  /* 0x000c00005a20783b */ /* 0x000fee0000004200 */
[----:B------:R-:W-:Y:S01]  /*b040*/  MUFU.EX2 R119, R119 ;  /* 0x0000007700777308 */ /* 0x000fe20000000800 */
[-C--:B------:R-:W-:Y:S01]  /*b050*/  FFMA.FTZ R86, R25, R3.reuse, -R108 ;  /* 0x0000000319567223 */ /* 0x080fe2000001086c */
[-CC-:B------:R-:W-:Y:S01]  /*b060*/  FFMA.FTZ R120, R26, R3.reuse, -R106.reuse ;  /* 0x000000031a787223 */ /* 0x180fe2000001086a */
[-C--:B------:R-:W-:Y:S07]  /*b070*/  FFMA.FTZ R117, R27, R3.reuse, -R106 ;  /* 0x000000031b757223 */ /* 0x080fee000001086a */
[----:B------:R-:W-:Y:S01]  /*b080*/  MUFU.EX2 R116, R116 ;  /* 0x0000007400747308 */ /* 0x000fe20000000800 */
[----:B------:R-:W-:Y:S01]  /*b090*/  FADD.FTZ R156, R122, R125 ;  /* 0x0000007d7a9c7221 */ /* 0x000fe20000010000 */
[-C--:B------:R-:W-:Y:S01]  /*b0a0*/  FFMA.FTZ R125, R28, R3.reuse, -R108 ;  /* 0x000000031c7d7223 */ /* 0x080fe2000001086c */
[-CC-:B------:R-:W-:Y:S07]  /*b0b0*/  FFMA.FTZ R152, R30, R3.reuse, -R106.reuse ;  /* 0x000000031e987223 */ /* 0x180fee000001086a */
[----:B------:R-:W-:Y:S01]  /*b0c0*/  MUFU.EX2 R124, R124 ;  /* 0x0000007c007c7308 */ /* 0x000fe20000000800 */
[-C--:B------:R-:W-:Y:S01]  /*b0d0*/  FFMA.FTZ R127, R31, R3.reuse, -R106 ;  /* 0x000000031f7f7223 */ /* 0x080fe2000001086a */
[-C--:B------:R-:W-:Y:S01]  /*b0e0*/  FFMA.FTZ R122, R29, R3.reuse, -R108 ;  /* 0x000000031d7a7223 */ /* 0x080fe2000001086c */
[----:B------:R-:W-:Y:S07]  /*b0f0*/  FADD.FTZ R29, R107, R156 ;  /* 0x0000009c6b1d7221 */ /* 0x000fee0000010000 */
[----:B------:R-:W-:Y:S01]  /*b100*/  MUFU.EX2 R121, R121 ;  /* 0x0000007900797308 */ /* 0x000fe20000000800 */
[-CC-:B------:R-:W-:Y:S01]  /*b110*/  FFMA.FTZ R44, R44, R3.reuse, -R108.reuse ;  /* 0x000000032c2c7223 */ /* 0x180fe2000001086c */
[-C--:B------:R-:W-:Y:S01]  /*b120*/  FFMA.FTZ R45, R45, R3.reuse, -R108 ;  /* 0x000000032d2d7223 */ /* 0x080fe2000001086c */
[----:B---3--:R-:W-:Y:S07]  /*b130*/  FADD.FTZ R156, R154, R29 ;  /* 0x0000001d9a9c7221 */ /* 0x008fee0000010000 */
[----:B------:R-:W-:Y:S01]  /*b140*/  MUFU.EX2 R113, R113 ;  /* 0x0000007100717308 */ /* 0x000fe20000000800 */
[-C--:B------:R-:W-:Y:S01]  /*b150*/  FFMA.FTZ R46, R46, R3.reuse, -R106 ;  /* 0x000000032e2e7223 */ /* 0x080fe2000001086a */
[-CC-:B------:R-:W-:Y:S01]  /*b160*/  FFMA.FTZ R48, R48, R3.reuse, -R108.reuse ;  /* 0x0000000330307223 */ /* 0x180fe2000001086c */
[-C--:B------:R-:W-:Y:S07]  /*b170*/  FFMA.FTZ R56, R56, R3.reuse, -R108 ;  /* 0x0000000338387223 */ /* 0x080fee000001086c */
[----:B------:R-:W-:Y:S01]  /*b180*/  MUFU.EX2 R86, R86 ;  /* 0x0000005600567308 */ /* 0x000fe20000000800 */
[----:B------:R-:W-:Y:S01]  /*b190*/  FADD.FTZ R105, R105, R158 ;  /* 0x0000009e69697221 */ /* 0x000fe20000010000 */
[-C--:B------:R-:W-:Y:S01]  /*b1a0*/  FFMA.FTZ R60, R60, R3.reuse, -R108 ;  /* 0x000000033c3c7223 */ /* 0x080fe2000001086c */
[----:B------:R-:W-:Y:S07]  /*b1b0*/  ISETP.GT.AND P0, PT, R153, R134, PT ;  /* 0x000000869900720c */ /* 0x000fee0003f04270 */
[----:B------:R-:W-:Y:S01]  /*b1c0*/  MUFU.EX2 R120, R120 ;  /* 0x0000007800787308 */ /* 0x000fe20000000800 */
[----:B------:R-:W-:Y:S09]  /*b1d0*/  MOV R87, R2 ;  /* 0x0000000200577202 */ /* 0x000ff20000000f00 */
[----:B------:R-:W-:Y:S01]  /*b1e0*/  MUFU.EX2 R117, R117 ;  /* 0x0000007500757308 */ /* 0x000fe20000000800 */
[C---:B-1----:R-:W-:Y:S09]  /*b1f0*/  HMMA.16816.F32 R76, R92.reuse, R96, R76 ;  /* 0x000000605c4c723c */ /* 0x042ff2000000184c */
[----:B------:R-:W-:Y:S10]  /*b200*/  MUFU.EX2 R110, R110 ;  /* 0x0000006e006e7308 */ /* 0x000ff40000000800 */
[----:B------:R-:W1:Y:S01]  /*b210*/  MUFU.EX2 R91, R91 ;  /* 0x0000005b005b7308 */ /* 0x000e620000000800 */
[----:B------:R-:W-:Y:S01]  /*b220*/  HMMA.16816.F32 R80, R92, R98, R80 ;  /* 0x000000625c50723c */ /* 0x000fe20000001850 */
[----:B------:R-:W3:Y:S08]  /*b230*/  LDSM.16.MT88.4 R96, [R88+0x3400] ;  /* 0x003400005860783b */ /* 0x000ef00000004200 */
[----:B------:R-:W-:Y:S01]  /*b240*/  MUFU.EX2 R114, R114 ;  /* 0x0000007200727308 */ /* 0x000fe20000000800 */
[----:B--2---:R-:W-:Y:S01]  /*b250*/  F2FP.F16.F32.PACK_AB R92, R111, R118 ;  /* 0x000000766f5c723e */ /* 0x004fe200000000ff */
[----:B------:R-:W-:Y:S01]  /*b260*/  FADD.FTZ R118, R118, R105 ;  /* 0x0000006976767221 */ /* 0x000fe20000010000 */
[----:B----4-:R-:W-:Y:S07]  /*b270*/  F2FP.F16.F32.PACK_AB R93, R115, R154 ;  /* 0x0000009a735d723e */ /* 0x010fee00000000ff */
[----:B------:R-:W2:Y:S01]  /*b280*/  MUFU.EX2 R109, R109 ;  /* 0x0000006d006d7308 */ /* 0x000ea20000000800 */
[-CC-:B------:R-:W-:Y:S01]  /*b290*/  FFMA.FTZ R154, R38, R3.reuse, -R106.reuse ;  /* 0x00000003269a7223 */ /* 0x180fe2000001086a */
[-C--:B------:R-:W-:Y:S01]  /*b2a0*/  FFMA.FTZ R105, R47, R3.reuse, -R106 ;  /* 0x000000032f697223 */ /* 0x080fe2000001086a */
[-C--:B------:R-:W-:Y:S07]  /*b2b0*/  FFMA.FTZ R47, R49, R3.reuse, -R108 ;  /* 0x00000003312f7223 */ /* 0x080fee000001086c */
[----:B------:R-:W-:Y:S01]  /*b2c0*/  MUFU.EX2 R125, R125 ;  /* 0x0000007d007d7308 */ /* 0x000fe20000000800 */
[----:B-1----:R-:W-:Y:S01]  /*b2d0*/  F2FP.F16.F32.PACK_AB R94, R91, R110 ;  /* 0x0000006e5b5e723e */ /* 0x002fe200000000ff */
[-CC-:B------:R-:W-:Y:S01]  /*b2e0*/  FFMA.FTZ R49, R50, R3.reuse, -R106.reuse ;  /* 0x0000000332317223 */ /* 0x180fe2000001086a */
[-C--:B------:R-:W-:Y:S07]  /*b2f0*/  FFMA.FTZ R50, R51, R3.reuse, -R106 ;  /* 0x0000000333327223 */ /* 0x080fee000001086a */
[----:B------:R-:W1:Y:S01]  /*b300*/  MUFU.EX2 R122, R122 ;  /* 0x0000007a007a7308 */ /* 0x000e620000000800 */
[-CC-:B------:R-:W-:Y:S01]  /*b310*/  FFMA.FTZ R51, R52, R3.reuse, -R108.reuse ;  /* 0x0000000334337223 */ /* 0x180fe2000001086c */
[-C--:B------:R-:W-:Y:S01]  /*b320*/  FFMA.FTZ R52, R53, R3.reuse, -R108 ;  /* 0x0000000335347223 */ /* 0x080fe2000001086c */
[-CC-:B------:R-:W-:Y:S07]  /*b330*/  FFMA.FTZ R53, R54, R3.reuse, -R106.reuse ;  /* 0x0000000336357223 */ /* 0x180fee000001086a */
[----:B------:R-:W-:Y:S01]  /*b340*/  MUFU.EX2 R152, R152 ;  /* 0x0000009800987308 */ /* 0x000fe20000000800 */
[-C--:B------:R-:W-:Y:S01]  /*b350*/  FFMA.FTZ R54, R55, R3.reuse, -R106 ;  /* 0x0000000337367223 */ /* 0x080fe2000001086a */
[----:B--2---:R-:W-:Y:S01]  /*b360*/  F2FP.F16.F32.PACK_AB R95, R109, R114 ;  /* 0x000000726d5f723e */ /* 0x004fe200000000ff */
[-C--:B------:R-:W-:Y:S07]  /*b370*/  FFMA.FTZ R55, R57, R3.reuse, -R108 ;  /* 0x0000000339377223 */ /* 0x080fee000001086c */
[----:B------:R-:W2:Y:S01]  /*b380*/  MUFU.EX2 R127, R127 ;  /* 0x0000007f007f7308 */ /* 0x000ea20000000800 */
[-CC-:B------:R-:W-:Y:S01]  /*b390*/  FFMA.FTZ R57, R58, R3.reuse, -R106.reuse ;  /* 0x000000033a397223 */ /* 0x180fe2000001086a */
[----:B------:R-:W-:Y:S01]  /*b3a0*/  FFMA.FTZ R58, R59, R3, -R106 ;  /* 0x000000033b3a7223 */ /* 0x000fe2000001086a */
[----:B------:R-:W-:Y:S07]  /*b3b0*/  FADD.FTZ R115, R115, R156 ;  /* 0x0000009c73737221 */ /* 0x000fee0000010000 */
[----:B------:R-:W-:Y:S01]  /*b3c0*/  MUFU.EX2 R123, R123 ;  /* 0x0000007b007b7308 */ /* 0x000fe20000000800 */
[----:B------:R-:W-:Y:S01]  /*b3d0*/  FADD.FTZ R111, R111, R118 ;  /* 0x000000766f6f7221 */ /* 0x000fe20000010000 */
[----:B-1----:R-:W-:Y:S01]  /*b3e0*/  F2FP.F16.F32.PACK_AB R28, R122, R125 ;  /* 0x0000007d7a1c723e */ /* 0x002fe200000000ff */
[----:B------:R-:W-:Y:S07]  /*b3f0*/  FADD.FTZ R114, R114, R115 ;  /* 0x0000007372727221 */ /* 0x000fee0000010000 */
[----:B------:R-:W1:Y:S01]  /*b400*/  MUFU.EX2 R112, R112 ;  /* 0x0000007000707308 */ /* 0x000e620000000800 */
[----:B------:R-:W-:Y:S01]  /*b410*/  FADD.FTZ R110, R110, R111 ;  /* 0x0000006f6e6e7221 */ /* 0x000fe20000010000 */
[-C--:B------:R-:W-:Y:S01]  /*b420*/  FFMA.FTZ R59, R61, R3.reuse, -R108 ;  /* 0x000000033d3b7223 */ /* 0x080fe2000001086c */
[----:B------:R-:W-:Y:S07]  /*b430*/  FADD.FTZ R109, R109, R114 ;  /* 0x000000726d6d7221 */ /* 0x000fee0000010000 */
[----:B------:R-:W-:Y:S01]  /*b440*/  MUFU.EX2 R126, R126 ;  /* 0x0000007e007e7308 */ /* 0x000fe20000000800 */
[----:B------:R-:W-:Y:S01]  /*b450*/  FADD.FTZ R110, R91, R110 ;  /* 0x0000006e5b6e7221 */ /* 0x000fe20000010000 */
[----:B--2---:R-:W-:Y:S01]  /*b460*/  F2FP.F16.F32.PACK_AB R29, R127, R152 ;  /* 0x000000987f1d723e */ /* 0x004fe200000000ff */
[-CC-:B------:R-:W-:Y:S07]  /*b470*/  FFMA.FTZ R61, R62, R3.reuse, -R106.reuse ;  /* 0x000000033e3d7223 */ /* 0x180fee000001086a */
[----:B------:R-:W2:Y:S01]  /*b480*/  MUFU.EX2 R107, R137 ;  /* 0x00000089006b7308 */ /* 0x000ea20000000800 */
[-C--:B------:R-:W-:Y:S01]  /*b490*/  FFMA.FTZ R62, R63, R3.reuse, -R106 ;  /* 0x000000033f3e7223 */ /* 0x080fe2000001086a */
[----:B------:R-:W-:Y:S01]  /*b4a0*/  FFMA.FTZ R63, R64, R3, -R108 ;  /* 0x00000003403f7223 */ /* 0x000fe2000001086c */
[C---:B---3--:R-:W-:Y:S07]  /*b4b0*/  HMMA.16816.F32 R68, R92.reuse, R96, R68 ;  /* 0x000000605c44723c */ /* 0x048fee0000001844 */
[----:B------:R-:W-:Y:S01]  /*b4c0*/  MUFU.EX2 R154, R154 ;  /* 0x0000009a009a7308 */ /* 0x000fe20000000800 */
[----:B-1----:R-:W-:Y:S01]  /*b4d0*/  F2FP.F16.F32.PACK_AB R30, R112, R123 ;  /* 0x0000007b701e723e */ /* 0x002fe200000000ff */
[----:B------:R-:W-:Y:S08]  /*b4e0*/  FFMA.FTZ R64, R66, R3, -R106 ;  /* 0x0000000342407223 */ /* 0x000ff0000001086a */
[----:B------:R-:W-:Y:S01]  /*b4f0*/  MUFU.EX2 R44, R44 ;  /* 0x0000002c002c7308 */ /* 0x000fe20000000800 */
[C---:B------:R-:W-:Y:S01]  /*b500*/  HMMA.16816.F32 R72, R92.reuse, R98, R72 ;  /* 0x000000625c48723c */ /* 0x040fe20000001848 */
[----:B------:R-:W1:Y:S08]  /*b510*/  LDSM.16.MT88.4 R96, [R90+0x400] ;  /* 0x000400005a60783b */ /* 0x000e700000004200 */
[----:B------:R-:W-:Y:S01]  /*b520*/  MUFU.EX2 R45, R45 ;  /* 0x0000002d002d7308 */ /* 0x000fe20000000800 */
[----:B--2---:R-:W-:Y:S09]  /*b530*/  F2FP.F16.F32.PACK_AB R31, R107, R126 ;  /* 0x0000007e6b1f723e */ /* 0x004ff200000000ff */
[----:B------:R-:W-:Y:S10]  /*b540*/  MUFU.EX2 R46, R46 ;  /* 0x0000002e002e7308 */ /* 0x000ff40000000800 */
[----:B------:R-:W-:Y:S10]  /*b550*/  MUFU.EX2 R105, R105 ;  /* 0x0000006900697308 */ /* 0x000ff40000000800 */
[----:B------:R-:W-:Y:S10]  /*b560*/  MUFU.EX2 R48, R48 ;  /* 0x0000003000307308 */ /* 0x000ff40000000800 */
[----:B------:R-:W-:Y:S10]  /*b570*/  MUFU.EX2 R47, R47 ;  /* 0x0000002f002f7308 */ /* 0x000ff40000000800 */
[----:B------:R-:W-:Y:S10]  /*b580*/  MUFU.EX2 R49, R49 ;  /* 0x0000003100317308 */ /* 0x000ff40000000800 */
[----:B------:R-:W-:Y:S10]  /*b590*/  MUFU.EX2 R50, R50 ;  /* 0x0000003200327308 */ /* 0x000ff40000000800 */
[----:B------:R-:W-:Y:S10]  /*b5a0*/  MUFU.EX2 R51, R51 ;  /* 0x0000003300337308 */ /* 0x000ff40000000800 */
        /* <DEDUP_REMOVED lines=33> */
[----:B------:R-:W-:Y:S08]  /*b7c0*/  FADD.FTZ R122, R122, R125 ;  /* 0x0000007d7a7a7221 */ /* 0x000ff00000010000 */
[----:B------:R-:W-:Y:S01]  /*b7d0*/  MUFU.EX2 R64, R64 ;  /* 0x0000004000407308 */ /* 0x000fe20000000800 */
[----:B------:R-:W-:Y:S01]  /*b7e0*/  FADD.FTZ R126, R126, R127 ;  /* 0x0000007f7e7e7221 */ /* 0x000fe20000010000 */
[----:B------:R-:W-:Y:S03]  /*b7f0*/  FADD.FTZ R123, R123, R122 ;  /* 0x0000007a7b7b7221 */ /* 0x000fe60000010000 */
[----:B------:R-:W-:Y:S01]  /*b800*/  FADD.FTZ R107, R107, R126 ;  /* 0x0000007e6b6b7221 */ /* 0x000fe20000010000 */
        /* <DEDUP_REMOVED lines=8> */
[-CC-:B------:R-:W-:Y:S01]  /*b890*/  FFMA.FTZ R99, R40, R3.reuse, -R108.reuse ;  /* 0x0000000328637223 */ /* 0x180fe2000001086c */
[-C--:B------:R-:W-:Y:S07]  /*b8a0*/  FFMA.FTZ R108, R65, R3.reuse, -R108 ;  /* 0x00000003416c7223 */ /* 0x080fee000001086c */
[----:B------:R-:W-:Y:S10]  /*b8b0*/  MUFU.EX2 R96, R96 ;  /* 0x0000006000607308 */ /* 0x000ff40000000800 */
[----:B------:R-:W3:Y:S10]  /*b8c0*/  MUFU.EX2 R98, R98 ;  /* 0x0000006200627308 */ /* 0x000ef40000000800 */
[----:B------:R-:W-:Y:S01]  /*b8d0*/  MUFU.EX2 R99, R99 ;  /* 0x0000006300637308 */ /* 0x000fe20000000800 */
[C---:B--2---:R-:W-:Y:S09]  /*b8e0*/  HMMA.16816.F32 R68, R28.reuse, R100, R68 ;  /* 0x000000641c44723c */ /* 0x044ff20000001844 */
[----:B------:R-:W-:Y:S01]  /*b8f0*/  MUFU.EX2 R108, R108 ;  /* 0x0000006c006c7308 */ /* 0x000fe20000000800 */
[-CC-:B------:R-:W-:Y:S01]  /*b900*/  FFMA.FTZ R101, R39, R3.reuse, -R106.reuse ;  /* 0x0000000327657223 */ /* 0x180fe2000001086a */
[-CC-:B------:R-:W-:Y:S01]  /*b910*/  FFMA.FTZ R100, R43, R3.reuse, -R106.reuse ;  /* 0x000000032b647223 */ /* 0x180fe2000001086a */
[----:B------:R-:W2:Y:S01]  /*b920*/  LDSM.16.MT88.4 R36, [R90+0x1000] ;  /* 0x001000005a24783b */ /* 0x000ea20000004200 */
[C---:B------:R-:W-:Y:S06]  /*b930*/  HMMA.16816.F32 R72, R28.reuse, R102, R72 ;  /* 0x000000661c48723c */ /* 0x040fec0000001848 */
[----:B------:R4:W-:Y:S01]  /*b940*/  MUFU.EX2 R103, R42 ;  /* 0x0000002a00677308 */ /* 0x0009e20000000800 */
[----:B------:R-:W-:Y:S09]  /*b950*/  FFMA.FTZ R106, R67, R3, -R106 ;  /* 0x00000003436a7223 */ /* 0x000ff2000001086a */
[----:B------:R-:W5:Y:S01]  /*b960*/  MUFU.EX2 R101, R101 ;  /* 0x0000006500657308 */ /* 0x000f620000000800 */
[C---:B------:R-:W-:Y:S09]  /*b970*/  HMMA.16816.F32 R76, R28.reuse, R32, R76 ;  /* 0x000000201c4c723c */ /* 0x040ff2000000184c */
[----:B------:R-:W1:Y:S10]  /*b980*/  MUFU.EX2 R100, R100 ;  /* 0x0000006400647308 */ /* 0x000e740000000800 */
[----:B------:R-:W2:Y:S01]  /*b990*/  MUFU.EX2 R155, R106 ;  /* 0x0000006a009b7308 */ /* 0x000ea20000000800 */
[----:B----4-:R-:W-:Y:S01]  /*b9a0*/  LDSM.16.MT88.4 R40, [R90+0x1400] ;  /* 0x001400005a28783b */ /* 0x010fe20000004200 */
[----:B------:R-:W-:Y:S03]  /*b9b0*/  HMMA.16816.F32 R80, R28, R34, R80 ;  /* 0x000000221c50723c */ /* 0x000fe60000001850 */
[----:B---3--:R-:W-:Y:S01]  /*b9c0*/  F2FP.F16.F32.PACK_AB R28, R98, R97 ;  /* 0x00000061621c723e */ /* 0x008fe200000000ff */
[----:B------:R-:W-:Y:S01]  /*b9d0*/  FADD.FTZ R97, R97, R112 ;  /* 0x0000007061617221 */ /* 0x000fe20000010000 */
[C---:B-----5:R-:W-:Y:S01]  /*b9e0*/  F2FP.F16.F32.PACK_AB R29, R101.reuse, R154 ;  /* 0x0000009a651d723e */ /* 0x060fe200000000ff */
[----:B------:R-:W-:Y:S01]  /*b9f0*/  FADD.FTZ R154, R154, R107 ;  /* 0x0000006b9a9a7221 */ /* 0x000fe20000010000 */
[----:B------:R-:W3:Y:S01]  /*ba00*/  LDSM.16.MT88.4 R32, [R88+0x4400] ;  /* 0x004400005820783b */ /* 0x000ee20000004200 */
[----:B------:R-:W-:Y:S01]  /*ba10*/  F2FP.F16.F32.PACK_AB R30, R96, R99 ;  /* 0x00000063601e723e */ /* 0x000fe200000000ff */
[----:B------:R-:W-:Y:S01]  /*ba20*/  FADD.FTZ R98, R98, R97 ;  /* 0x0000006162627221 */ /* 0x000fe20000010000 */
[C---:B-1----:R-:W-:Y:S01]  /*ba30*/  F2FP.F16.F32.PACK_AB R31, R100.reuse, R103 ;  /* 0x00000067641f723e */ /* 0x042fe200000000ff */
[----:B------:R-:W-:Y:S02]  /*ba40*/  FADD.FTZ R154, R101, R154 ;  /* 0x0000009a659a7221 */ /* 0x000fe40000010000 */
[----:B------:R-:W-:Y:S02]  /*ba50*/  FADD.FTZ R99, R99, R98 ;  /* 0x0000006263637221 */ /* 0x000fe40000010000 */
[----:B------:R-:W-:Y:S02]  /*ba60*/  FADD.FTZ R103, R103, R154 ;  /* 0x0000009a67677221 */ /* 0x000fe40000010000 */
[C---:B------:R-:W-:Y:S03]  /*ba70*/  HMMA.16816.F32 R68, R28.reuse, R92, R68 ;  /* 0x0000005c1c44723c */ /* 0x040fe60000001844 */
[----:B------:R-:W-:Y:S01]  /*ba80*/  FADD.FTZ R103, R100, R103 ;  /* 0x0000006764677221 */ /* 0x000fe20000010000 */
[----:B------:R-:W-:Y:S04]  /*ba90*/  FADD.FTZ R99, R96, R99 ;  /* 0x0000006360637221 */ /* 0x000fe80000010000 */
[C---:B------:R-:W-:Y:S08]  /*baa0*/  HMMA.16816.F32 R72, R28.reuse, R94, R72 ;  /* 0x0000005e1c48723c */ /* 0x040ff00000001848 */
[C---:B--2---:R-:W-:Y:S08]  /*bab0*/  HMMA.16816.F32 R76, R28.reuse, R36, R76 ;  /* 0x000000241c4c723c */ /* 0x044ff0000000184c */
        /* <DEDUP_REMOVED lines=9> */
[C---:B---3--:R-:W-:Y:S03]  /*bb50*/  HMMA.16816.F32 R68, R28.reuse, R32, R68 ;  /* 0x000000201c44723c */ /* 0x048fe60000001844 */
[----:B------:R-:W-:Y:S05]  /*bb60*/  FADD.FTZ R48, R47, R48 ;  /* 0x000000302f307221 */ /* 0x000fea0000010000 */
[C---:B------:R-:W-:Y:S01]  /*bb70*/  HMMA.16816.F32 R72, R28.reuse, R34, R72 ;  /* 0x000000221c48723c */ /* 0x040fe20000001848 */
[----:B------:R-:W2:Y:S07]  /*bb80*/  LDSM.16.MT88.4 R32, [R90+0x1800] ;  /* 0x001800005a20783b */ /* 0x000eae0000004200 */
[C---:B------:R-:W-:Y:S08]  /*bb90*/  HMMA.16816.F32 R76, R28.reuse, R40, R76 ;  /* 0x000000281c4c723c */ /* 0x040ff0000000184c */
[----:B------:R-:W-:Y:S01]  /*bba0*/  HMMA.16816.F32 R80, R28, R42, R80 ;  /* 0x0000002a1c50723c */ /* 0x000fe20000001850 */
[----:B------:R-:W3:Y:S02]  /*bbb0*/  LDSM.16.MT88.4 R40, [R88+0x4c00] ;  /* 0x004c00005828783b */ /* 0x000ee40000004200 */
[----:B------:R-:W-:Y:S01]  /*bbc0*/  F2FP.F16.F32.PACK_AB R28, R52, R51 ;  /* 0x00000033341c723e */ /* 0x000fe200000000ff */
[----:B------:R-:W-:Y:S01]  /*bbd0*/  FADD.FTZ R51, R51, R48 ;  /* 0x0000003033337221 */ /* 0x000fe20000010000 */
[----:B------:R-:W-:Y:S02]  /*bbe0*/  F2FP.F16.F32.PACK_AB R29, R54, R53 ;  /* 0x00000035361d723e */ /* 0x000fe400000000ff */
[C---:B------:R-:W-:Y:S01]  /*bbf0*/  F2FP.F16.F32.PACK_AB R30, R55.reuse, R56 ;  /* 0x00000038371e723e */ /* 0x040fe200000000ff */
[----:B------:R-:W-:Y:S01]  /*bc00*/  FADD.FTZ R51, R52, R51 ;  /* 0x0000003334337221 */ /* 0x000fe20000010000 */
[----:B------:R-:W-:Y:S03]  /*bc10*/  F2FP.F16.F32.PACK_AB R31, R58, R57 ;  /* 0x000000393a1f723e */ /* 0x000fe600000000ff */
[----:B------:R-:W-:Y:S04]  /*bc20*/  FADD.FTZ R56, R56, R51 ;  /* 0x0000003338387221 */ /* 0x000fe80000010000 */
[C---:B-1----:R-:W-:Y:S03]  /*bc30*/  HMMA.16816.F32 R68, R28.reuse, R36, R68 ;  /* 0x000000241c44723c */ /* 0x042fe60000001844 */
[----:B------:R-:W-:Y:S05]  /*bc40*/  FADD.FTZ R55, R55, R56 ;  /* 0x0000003837377221 */ /* 0x000fea0000010000 */
[C---:B------:R-:W-:Y:S01]  /*bc50*/  HMMA.16816.F32 R72, R28.reuse, R38, R72 ;  /* 0x000000261c48723c */ /* 0x040fe20000001848 */
[----:B------:R-:W1:Y:S07]  /*bc60*/  LDSM.16.MT88.4 R36, [R90+0x1c00] ;  /* 0x001c00005a24783b */ /* 0x000e6e0000004200 */
[C---:B--2---:R-:W-:Y:S03]  /*bc70*/  HMMA.16816.F32 R76, R28.reuse, R32, R76 ;  /* 0x000000201c4c723c */ /* 0x044fe6000000184c */
        /* <DEDUP_REMOVED lines=13> */
[C---:B---3--:R-:W-:Y:S03]  /*bd50*/  HMMA.16816.F32 R68, R28.reuse, R40, R68 ;  /* 0x000000281c44723c */ /* 0x048fe60000001844 */
        /* <DEDUP_REMOVED lines=13> */
.L_x_8561:
        /* <DEDUP_REMOVED lines=10> */
.L_x_8576:
[----:B------:R-:W-:Y:S01]  /*bed0*/  FSETP.NE.FTZ.AND P1, PT, R11, RZ, PT ;  /* 0x000000ff0b00720b */ /* 0x000fe20003f35000 */
[----:B---34-:R-:W-:Y:S01]  /*bee0*/  FADD.FTZ R9, R9, R10 ;  /* 0x0000000a09097221 */ /* 0x018fe20000010000 */
[----:B------:R-:W2:Y:S01]  /*bef0*/  MUFU.RCP R7, R11 ;  /* 0x0000000b00077308 */ /* 0x000ea20000001000 */
[----:B------:R-:W-:Y:S01]  /*bf00*/  MOV R3, 0xff800000 ;  /* 0xff80000000037802 */ /* 0x000fe20000000f00 */
[----:B------:R-:W-:Y:S05]  /*bf10*/  WARPSYNC.ALL ;  /* 0x0000000000007948 */ /* 0x000fea0003800000 */
[----:B------:R-:W-:Y:S01]  /*bf20*/  FSETP.NE.FTZ.AND P0, PT, R9, RZ, PT ;  /* 0x000000ff0900720b */ /* 0x000fe20003f15000 */
[----:B------:R-:W-:Y:S01]  /*bf30*/  MUFU.RCP R4, R9 ;  /* 0x0000000900047308 */ /* 0x000fe20000001000 */
[----:B------:R-:W-:-:S04]  /*bf40*/  SHF.L.U32 R8, R129, 0x1, RZ ;  /* 0x0000000181087819 */ /* 0x000fc800000006ff */
[----:B------:R-:W-:-:S03]  /*bf50*/  LOP3.LUT R8, R8, 0x6, RZ, 0xc0, !PT ;  /* 0x0000000608087812 */ /* 0x000fc600078ec0ff */
[----:B------:R-:W3:Y:S01]  /*bf60*/  @P1 MUFU.LG2 R6, R11 ;  /* 0x0000000b00061308 */ /* 0x000ee20000000c00 */
[----:B------:R-:W-:Y:S02]  /*bf70*/  LOP3.LUT R131, R8, 0x3e00, R131, 0xf8, !PT ;  /* 0x00003e0008837812 */ /* 0x000fe400078ef883 */
[----:B------:R-:W-:Y:S02]  /*bf80*/  SHF.L.U32 R8, R129, 0x3, RZ ;  /* 0x0000000381087819 */ /* 0x000fe400000006ff */
[----:B--2---:R-:W-:Y:S02]  /*bf90*/  FSEL R7, R7, 1, P1 ;  /* 0x3f80000007077808 */ /* 0x004fe40000800000 */
[----:B------:R-:W-:-:S03]  /*bfa0*/  LOP3.LUT R10, R8, 0xc0, RZ, 0xc0, !PT ;  /* 0x000000c0080a7812 */ /* 0x000fc600078ec0ff */
        /* <DEDUP_REMOVED lines=8> */
[----:B---3--:R-:W-:Y:S01]  /*c030*/  @P1 FMUL.FTZ R6, R6, 0.69314718246459960938 ;  /* 0x3f31721806061820 */ /* 0x008fe20000410000 */
[----:B------:R-:W-:Y:S02]  /*c040*/  FSEL R4, R4, 1, P0 ;  /* 0x3f80000004047808 */ /* 0x000fe40000000000 */
        /* <DEDUP_REMOVED lines=15> */
[----:B------:R-:W-:Y:S02]  /*c140*/  LOP3.LUT R5, R10, R7, RZ, 0xfc, !PT ;  /* 0x000000070a057212 */ /* 0x000fe400078efcff */
        /* <DEDUP_REMOVED lines=21> */
[----:B--2---:R-:W-:Y:S01]  /*c2a0*/  LOP3.LUT R5, R128, 0xd8, RZ, 0xc0, !PT ;  /* 0x000000d880057812 */ /* 0x004fe200078ec0ff */
[----:B------:R-:W-:Y:S01]  /*c2b0*/  BSSY.RECONVERGENT B0, `(.L_x_8570) ;  /* 0x000002a000007945 */ /* 0x000fe20003800200 */
[----:B------:R-:W-:Y:S02]  /*c2c0*/  BAR.SYNC.DEFER_BLOCKING 0x0 ;  /* 0x0000000000007b1d */ /* 0x000fe40000010000 */
[----:B------:R-:W-:-:S02]  /*c2d0*/  LOP3.LUT R5, R5, 0x18, R104, 0x78, !PT ;  /* 0x0000001805057812 */ /* 0x000fc400078e7868 */
[----:B------:R-:W-:Y:S02]  /*c2e0*/  LOP3.LUT P5, RZ, R129, 0x3, RZ, 0xc0, !PT ;  /* 0x0000000381ff7812 */ /* 0x000fe400078ac0ff */
[----:B------:R-:W-:Y:S02]  /*c2f0*/  LOP3.LUT R30, R5, 0xf24, R128, 0xf8, !PT ;  /* 0x00000f24051e7812 */ /* 0x000fe400078ef880 */
[----:B------:R-:W-:Y:S02]  /*c300*/  SHF.R.U32.HI R129, RZ, 0x3, R129 ;  /* 0x00000003ff817819 */ /* 0x000fe40000011681 */
[----:B------:R-:W-:Y:S02]  /*c310*/  LEA R30, R30, UR6, 0x2 ;  /* 0x000000061e1e7c11 */ /* 0x000fe4000f8e10ff */
[----:B------:R-:W-:Y:S01]  /*c320*/  LOP3.LUT R128, R128, 0xffc, RZ, 0xc0, !PT ;  /* 0x00000ffc80807812 */ /* 0x000fe200078ec0ff */
[C---:B------:R-:W-:Y:S02]  /*c330*/  VIADD R23, R129.reuse, 0x20 ;  /* 0x0000002081177836 */ /* 0x040fe40000000000 */
[----:B------:R-:W-:Y:S01]  /*c340*/  VIADD R29, R129, 0x10 ;  /* 0x00000010811d7836 */ /* 0x000fe20000000000 */
[----:B------:R1:W2:Y:S04]  /*c350*/  LDS.128 R12, [R30] ;  /* 0x000000001e0c7984 */ /* 0x0002a80000000c00 */
[----:B------:R1:W1:Y:S04]  /*c360*/  LDS.128 R8, [R30+0x800] ;  /* 0x000800001e087984 */ /* 0x0002680000000c00 */
[----:B------:R1:W1:Y:S01]  /*c370*/  LDS.128 R4, [R30+0x1000] ;  /* 0x001000001e047984 */ /* 0x0002620000000c00 */
[----:B----4-:R-:W-:-:S02]  /*c380*/  IMAD R145, R20, UR8, R145 ;  /* 0x0000000814917c24 */ /* 0x010fc4000f8e0291 */
[----:B------:R-:W-:Y:S02]  /*c390*/  IMAD.SHL.U32 R20, R141, 0x40, RZ ;  /* 0x000000408d147824 */ /* 0x000fe400078e00ff */
[----:B---3--:R-:W-:Y:S02]  /*c3a0*/  IMAD R144, R145, R17, R144 ;  /* 0x0000001191907224 */ /* 0x008fe400078e0290 */
[----:B------:R3:W4:Y:S01]  /*c3b0*/  LDS.128 R16, [R30+0x1800] ;  /* 0x001800001e107984 */ /* 0x0007220000000c00 */
[--C-:B------:R-:W-:Y:S02]  /*c3c0*/  IMAD.IADD R28, R143, 0x1, -R20.reuse ;  /* 0x000000018f1c7824 */ /* 0x100fe400078e0a14 */
[----:B------:R-:W-:-:S03]  /*c3d0*/  IMAD R21, R21, R144, R20 ;  /* 0x0000009015157224 */ /* 0x000fc600078e0214 */
[----:B------:R-:W-:Y:S01]  /*c3e0*/  ISETP.GE.AND P4, PT, R129, R28, PT ;  /* 0x0000001c8100720c */ /* 0x000fe20003f86270 */
[----:B------:R-:W-:Y:S01]  /*c3f0*/  IMAD R31, R21, R22, RZ ;  /* 0x00000016151f7224 */ /* 0x000fe200078e02ff */
[----:B------:R-:W-:Y:S01]  /*c400*/  ISETP.GE.AND P2, PT, R23, R28, PT ;  /* 0x0000001c1700720c */ /* 0x000fe20003f46270 */
[----:B------:R-:W-:Y:S01]  /*c410*/  VIADD R129, R129, 0x30 ;  /* 0x0000003081817836 */ /* 0x000fe20000000000 */
[----:B------:R-:W-:Y:S02]  /*c420*/  LOP3.LUT R23, R104, 0x30, RZ, 0xc0, !PT ;  /* 0x0000003068177812 */ /* 0x000fe400078ec0ff */
[----:B------:R-:W-:Y:S02]  /*c430*/  IADD3 R33, P0, PT, R31, R128, RZ ;  /* 0x000000801f217210 */ /* 0x000fe40007f1e0ff */
[----:B------:R-:W-:Y:S02]  /*c440*/  ISETP.GE.AND P3, PT, R29, R28, PT ;  /* 0x0000001c1d00720c */ /* 0x000fe40003f66270 */
[----:B------:R-:W-:-:S02]  /*c450*/  LEA.HI.X.SX32 R31, R31, RZ, 0x1, P0 ;  /* 0x000000ff1f1f7211 */ /* 0x000fc400000f0eff */
[----:B------:R-:W-:Y:S02]  /*c460*/  LEA R24, P0, R33, R24, 0x2 ;  /* 0x0000001821187211 */ /* 0x000fe400078010ff */
[----:B------:R-:W-:Y:S02]  /*c470*/  ISETP.GE.AND P1, PT, R129, R28, PT ;  /* 0x0000001c8100720c */ /* 0x000fe40003f26270 */
[----:B------:R-:W-:Y:S02]  /*c480*/  LEA.HI.X R25, R33, R25, R31, 0x2, P0 ;  /* 0x0000001921197211 */ /* 0x000fe400000f141f */
[----:B------:R-:W-:Y:S01]  /*c490*/  LOP3.LUT R0, R23, 0x7, R0, 0xf8, !PT ;  /* 0x0000000717007812 */ /* 0x000fe200078ef800 */
        /* <DEDUP_REMOVED lines=11> */
.L_x_8571:
[----:B------:R-:W-:Y:S05]  /*c550*/  BSYNC.RECONVERGENT B0 ;  /* 0x0000000000007941 */ /* 0x000fea0003800200 */
.L_x_8570:
[----:B------:R-:W-:Y:S01]  /*c560*/  MOV R141, 0x0 ;  /* 0x00000000008d7802 */ /* 0x000fe20000000f00 */
[----:B------:R-:W-:Y:S04]  /*c570*/  @!P4 ST.E.128 desc[UR4][R24.64], R12 ;  /* 0x0000000c1800c985 */ /* 0x000fe8000c101d04 */
[----:B------:R-:W-:Y:S04]  /*c580*/  @!P3 ST.E.128 desc[UR4][R24.64+0x800], R8 ;  /* 0x000800081800b985 */ /* 0x000fe8000c101d04 */
[----:B------:R1:W-:Y:S02]  /*c590*/  @!P2 ST.E.128 desc[UR4][R24.64+0x1000], R4 ;  /* 0x001000041800a985 */ /* 0x0003e4000c101d04 */
[----:B-1--45:R-:W-:Y:S05]  /*c5a0*/  @P1 RET.REL.NODEC R140 `(_ZN5flash24flash_fwd_splitkv_kernelI23Flash_fwd_kernel_traitsILi32ELi64ELi128ELi4ELb0ELb0EN7cutlass6half_tE19Flash_kernel_traitsILi32ELi64ELi128ELi4ES3_EELb0ELb0ELb0ELb0ELb1ELb0ELb1ELb1EEEvNS_16Flash_fwd_paramsE) ;  /* 0xffffff388c941950 */ /* 0x032fea0003c3ffff */
[----:B------:R-:W-:Y:S01]  /*c5b0*/  MOV R141, 0x0 ;  /* 0x00000000008d7802 */ /* 0x000fe20000000f00 */
[----:B------:R1:W-:Y:S03]  /*c5c0*/  ST.E.128 desc[UR4][R24.64+0x1800], R16 ;  /* 0x0018001018007985 */ /* 0x0003e6000c101d04 */
[----:B-1----:R-:W-:Y:S05]  /*c5d0*/  RET.REL.NODEC R140 `(_ZN5flash24flash_fwd_splitkv_kernelI23Flash_fwd_kernel_traitsILi32ELi64ELi128ELi4ELb0ELb0EN7cutlass6half_tE19Flash_kernel_traitsILi32ELi64ELi128ELi4ES3_EELb0ELb0ELb0ELb0ELb1ELb0ELb1ELb1EEEvNS_16Flash_fwd_paramsE) ;  /* 0xffffff388c887950 */ /* 0x002fea0003c3ffff */
.L_x_8569:
[----:B------:R-:W-:Y:S01]  /*c5e0*/  MOV R4, 0x2 ;  /* 0x0000000200047802 */ /* 0x000fe20000000f00 */
[----:B------:R-:W-:Y:S01]  /*c5f0*/  IMAD.MOV.U32 R3, RZ, RZ, 0x1f ;  /* 0x0000001fff037424 */ /* 0x000fe200078e00ff */
[----:B------:R-:W-:-:S07]  /*c600*/  MOV R6, 0xffffffff ;  /* 0xffffffff00067802 */ /* 0x000fce0000000f00 */
[----:B-1---5:R-:W-:Y:S05]  /*c610*/  WARPSYNC.COLLECTIVE R6, `(.L_x_8572) ;  /* 0x0000000006087348 */ /* 0x022fea0003c00000 */
[----:B------:R2:W3:Y:S02]  /*c620*/  SHFL.BFLY P0, R10, R152, R4, R3 ;  /* 0x0c000004980a7389 */ /* 0x0004e40000000003 */
[----:B-123-5:R-:W-:Y:S05]  /*c630*/  ENDCOLLECTIVE ;  /* 0x000000000000791b */ /* 0x02efea0003800000 */
.L_x_8572:
[----:B------:R-:W-:Y:S02]  /*c640*/  IMAD.MOV.U32 R7, RZ, RZ, R10 ;  /* 0x000000ffff077224 */ /* 0x000fe400078e000a */
[----:B------:R-:W-:Y:S02]  /*c650*/  IMAD.MOV.U32 R4, RZ, RZ, 0x1 ;  /* 0x00000001ff047424 */ /* 0x000fe400078e00ff */
[----:B------:R-:W-:-:S05]  /*c660*/  FADD.FTZ R8, R7, R152 ;  /* 0x0000009807087221 */ /* 0x000fca0000010000 */
[----:B------:R-:W-:-:S07]  /*c670*/  MOV R152, R8 ;  /* 0x0000000800987202 */ /* 0x000fce0000000f00 */
[----:B------:R-:W-:Y:S05]  /*c680*/  WARPSYNC.COLLECTIVE R6, `(.L_x_8573) ;  /* 0x0000000006087348 */ /* 0x000fea0003c00000 */
[----:B------:R1:W2:Y:S02]  /*c690*/  SHFL.BFLY P0, R10, R152, R4, R3 ;  /* 0x0c000004980a7389 */ /* 0x0002a40000000003 */
[----:B-12---:R-:W-:Y:S05]  /*c6a0*/  ENDCOLLECTIVE ;  /* 0x000000000000791b */ /* 0x006fea0003800000 */
.L_x_8573:
[----:B------:R-:W-:Y:S01]  /*c6b0*/  MOV R152, R155 ;  /* 0x0000009b00987202 */ /* 0x000fe20000000f00 */
[----:B------:R-:W-:Y:S01]  /*c6c0*/  IMAD.MOV.U32 R4, RZ, RZ, 0x2 ;  /* 0x00000002ff047424 */ /* 0x000fe200078e00ff */
[----:B------:R-:W-:-:S07]  /*c6d0*/  MOV R7, R10 ;  /* 0x0000000a00077202 */ /* 0x000fce0000000f00 */
[----:B------:R-:W-:Y:S05]  /*c6e0*/  WARPSYNC.COLLECTIVE R6, `(.L_x_8574) ;  /* 0x0000000006087348 */ /* 0x000fea0003c00000 */
[----:B------:R1:W2:Y:S02]  /*c6f0*/  SHFL.BFLY P0, R10, R152, R4, R3 ;  /* 0x0c000004980a7389 */ /* 0x0002a40000000003 */
[----:B-12---:R-:W-:Y:S05]  /*c700*/  ENDCOLLECTIVE ;  /* 0x000000000000791b */ /* 0x006fea0003800000 */
.L_x_8574:
[----:B------:R-:W-:Y:S01]  /*c710*/  FADD.FTZ R11, R8, R7 ;  /* 0x00000007080b7221 */ /* 0x000fe20000010000 */
[----:B------:R-:W-:Y:S01]  /*c720*/  FADD.FTZ R9, R10, R155 ;  /* 0x0000009b0a097221 */ /* 0x000fe20000010000 */
[----:B------:R-:W-:-:S04]  /*c730*/  MOV R4, 0x1 ;  /* 0x0000000100047802 */ /* 0x000fc80000000f00 */
[----:B------:R-:W-:-:S07]  /*c740*/  MOV R152, R9 ;  /* 0x0000000900987202 */ /* 0x000fce0000000f00 */
[----:B------:R-:W-:Y:S05]  /*c750*/  WARPSYNC.COLLECTIVE R6, `(.L_x_8575) ;  /* 0x0000000006087348 */ /* 0x000fea0003c00000 */
[----:B------:R1:W2:Y:S02]  /*c760*/  SHFL.BFLY P0, R10, R152, R4, R3 ;  /* 0x0c000004980a7389 */ /* 0x0002a40000000003 */
[----:B-12---:R-:W-:Y:S05]  /*c770*/  ENDCOLLECTIVE ;  /* 0x000000000000791b */ /* 0x006fea0003800000 */
.L_x_8575:
[----:B------:R-:W-:Y:S05]  /*c780*/  BRA `(.L_x_8576) ;  /* 0xfffffff400d07947 */ /* 0x000fea000383ffff */
.L_x_8577:
        /* <DEDUP_REMOVED lines=15> */
.L_x_10320:


//--------------------- .text._ZN5flash24flash_fwd_splitkv_kernelI23Flash_fwd_kernel_traitsILi32ELi64ELi128ELi4ELb0ELb0EN7cutlass6half_tE19Flash_kernel_traitsILi32ELi64ELi128ELi4ES3_EELb0ELb0ELb0ELb0ELb1ELb1ELb1ELb1EEEvNS_16Flash_fwd_paramsE --------------------------
	.section	.text._ZN5flash24flash_fwd_splitkv_kernelI23Flash_fwd_kernel_traitsILi32ELi64ELi128ELi4ELb0ELb0EN7cutlass6half_tE19Flash_kernel_traitsILi32ELi64ELi128ELi4ES3_EELb0ELb0ELb0ELb0ELb1ELb1ELb1ELb1EEEvNS_16Flash_fwd_paramsE,"ax",@progbits
	.align	128
        .global         _ZN5flash24flash_fwd_splitkv_kernelI23Flash_fwd_kernel_traitsILi32ELi64ELi128ELi4ELb0ELb0EN7cutlass6half_tE19Flash_kernel_traitsILi32ELi64ELi128ELi4ES3_EELb0ELb0ELb0ELb0ELb1ELb1ELb1ELb1EEEvNS_16Flash_fwd_paramsE
        .type           _ZN5flash24flash_fwd_splitkv_kernelI23Flash_fwd_kernel_traitsILi32ELi64ELi128ELi4ELb0ELb0EN7cutlass6half_tE19Flash_kernel_traitsILi32ELi64ELi128ELi4ES3_EELb0ELb0ELb0ELb0ELb1ELb1ELb1ELb1EEEvNS_16Flash_fwd_paramsE,@function
        .size           _ZN5flash24flash_fwd_splitkv_kernelI23Flash_fwd_kernel_traitsILi32ELi64ELi128ELi4ELb0ELb0EN7cutlass6half_tE19Flash_kernel_traitsILi32ELi64ELi128ELi4ES3_EELb0ELb0ELb0ELb0ELb1ELb1ELb1ELb1EEEvNS_16Flash_fwd_paramsE,(.L_x_10321 - _ZN5flash24flash_fwd_splitkv_kernelI23Flash_fwd_kernel_traitsILi32ELi64ELi128ELi4ELb0ELb0EN7cutlass6half_tE19Flash_kernel_traitsILi32ELi64ELi128ELi4ES3_EELb0ELb0ELb0ELb0ELb1ELb1ELb1ELb1EEEvNS_16Flash_fwd_paramsE)
        .other          _ZN5flash24flash_fwd_splitkv_kernelI23Flash_fwd_kernel_traitsILi32ELi64ELi128ELi4ELb0ELb0EN7cutlass6half_tE19Flash_kernel_traitsILi32ELi64ELi128ELi4ES3_EELb0ELb0ELb0ELb0ELb1ELb1ELb1ELb1EEEvNS_16Flash_fwd_paramsE,@"STO_CUDA_ENTRY STV_DEFAULT"
_ZN5flash24flash_fwd_splitkv_kernelI23Flash_fwd_kernel_traitsILi32ELi64ELi128ELi4ELb0ELb0EN7cutlass6half_tE19Flash_kernel_traitsILi32ELi64ELi128ELi4ES3_EELb0ELb0ELb0ELb0ELb1ELb1ELb1ELb1EEEvNS_16Flash_fwd_paramsE:
.text._ZN5flash24flash_fwd_splitkv_kernelI23Flash_fwd_kernel_traitsILi32ELi64ELi128ELi4ELb0ELb0EN7cutlass6half_tE19Flash_kernel_traitsILi32ELi64ELi128ELi4ES3_EELb0ELb0ELb0ELb0ELb1ELb1ELb1ELb1EEEvNS_16Flash_fwd_paramsE:
        /* <DEDUP_REMOVED lines=29> */
[----:B------:R-:W-:Y:S05]  /*01d0*/  CALL.REL.NOINC `($_ZN5flash24flash_fwd_splitkv_kernelI23Flash_fwd_kernel_traitsILi32ELi64ELi128ELi4ELb0ELb0EN7cutlass6half_tE19Flash_kernel_traitsILi32ELi64ELi128ELi4ES3_EELb0ELb0ELb0ELb0ELb1ELb1ELb1ELb1EEEvNS_16Flash_fwd_paramsE$_ZN5flash30compute_attn_1rowblock_splitkvI23Flash_fwd_kernel_traitsILi32ELi64ELi128ELi4ELb0ELb0EN7cutlass6half_tE19Flash_kernel_traitsILi32ELi64ELi128ELi4ES3_EELb0ELb0ELb0ELb0ELb1ELb1ELb1ELb1ENS_16Flash_fwd_paramsEEEvRKT8_iiiii) ;  /* 0x0000000000087944 */ /* 0x000fea0003c00000 */
[----:B------:R-:W-:Y:S05]  /*01e0*/  BSYNC.RECONVERGENT B3 ;  /* 0x0000000000037941 */ /* 0x000fea0003800200 */
.L_x_8578:
[----:B------:R-:W-:Y:S05]  /*01f0*/  EXIT ;  /* 0x000000000000794d */ /* 0x000fea0003800000 */
        .type           $_ZN5flash24flash_fwd_splitkv_kernelI23Flash_fwd_kernel_traitsILi32ELi64ELi128ELi4ELb0ELb0EN7cutlass6half_tE19Flash_kernel_traitsILi32ELi64ELi128ELi4ES3_EELb0ELb0ELb0ELb0ELb1ELb1ELb1ELb1EEEvNS_16Flash_fwd_paramsE$_ZN5flash30compute_attn_1rowblock_splitkvI23Flash_fwd_kernel_traitsILi32ELi64ELi128ELi4ELb0ELb0EN7cutlass6half_tE19Flash_kernel_traitsILi32ELi64ELi128ELi4ES3_EELb0ELb0ELb0ELb0ELb1ELb1ELb1ELb1ENS_16Flash_fwd_paramsEEEvRKT8_iiiii,@function
        .size           $_ZN5flash24flash_fwd_splitkv_kernelI23Flash_fwd_kernel_traitsILi32ELi64ELi128ELi4ELb0ELb0EN7cutlass6half_tE19Flash_kernel_traitsILi32ELi64ELi128ELi4ES3_EELb0ELb0ELb0ELb0ELb1ELb1ELb1ELb1EEEvNS_16Flash_fwd_paramsE$_ZN5flash30compute_attn_1rowblock_splitkvI23Flash_fwd_kernel_traitsILi32ELi64ELi128ELi4ELb0ELb0EN7cutlass6half_tE19Flash_kernel_traitsILi32ELi64ELi128ELi4ES3_EELb0ELb0ELb0ELb0ELb1ELb1ELb1ELb1ENS_16Flash_fwd_paramsEEEvRKT8_iiiii,(.L_x_10321 - $_ZN5flash24flash_fwd_splitkv_kernelI23Flash_fwd_kernel_traitsILi32ELi64ELi128ELi4ELb0ELb0EN7cutlass6half_tE19Flash_kernel_traitsILi32ELi64ELi128ELi4ES3_EELb0ELb0ELb0ELb0ELb1ELb1ELb1ELb1EEEvNS_16Flash_fwd_paramsE$_ZN5flash30compute_attn_1rowblock_splitkvI23Flash_fwd_kernel_traitsILi32ELi64ELi128ELi4ELb0ELb0EN7cutlass6half_tE19Flash_kernel_traitsILi32ELi64ELi128ELi4ES3_EELb0ELb0ELb0ELb0ELb1ELb1ELb1ELb1ENS_16Flash_fwd_paramsEEEvRKT8_iiiii)
$_ZN5flash24flash_fwd_splitkv_kernelI23Flash_fwd_kernel_traitsILi32ELi64ELi128ELi4ELb0ELb0EN7cutlass6half_tE19Flash_kernel_traitsILi32ELi64ELi128ELi4ES3_EELb0ELb0ELb0ELb0ELb1ELb1ELb1ELb1EEEvNS_16Flash_fwd_paramsE$_ZN5flash30compute_attn_1rowblock_splitkvI23Flash_fwd_kernel_traitsILi32ELi64ELi128ELi4ELb0ELb0EN7cutlass6half_tE19Flash_kernel_traitsILi32ELi64ELi128ELi4ES3_EELb0ELb0ELb0ELb0ELb1ELb1ELb1ELb1ENS_16Flash_fwd_paramsEEEvRKT8_iiiii:
        /* <DEDUP_REMOVED lines=13> */
[----:B------:R-:W-:Y:S02]  /*02d0*/  ISETP.NE.AND.EX P3, PT, R5, RZ, PT, P3 ;  /* 0x000000ff0500720c */ /* 0x000fe40003f65330 */
[----:B------:R-:W-:Y:S02]  /*02e0*/  ISETP.NE.AND.EX P4, PT, R11, RZ, PT, P4 ;  /* 0x000000ff0b00720c */ /* 0x000fe40003f85340 */
[----:B------:R-:W-:Y:S02]  /*02f0*/  IADD3 R20, P0, PT, R10, R2, RZ ;  /* 0x000000020a147210 */ /* 0x000fe40007f1e0ff */
[----:B------:R-:W-:Y:S01]  /*0300*/  ISETP.NE.AND.EX P1, PT, R15, RZ, PT, P1 ;  /* 0x000000ff0f00720c */ /* 0x000fe20003f25310 */
[----:B------:R-:W-:Y:S02]  /*0310*/  IMAD.WIDE.U32 R14, R115, 0x4, R14 ;  /* 0x00000004730e7825 */ /* 0x000fe400078e000e */
[----:B------:R-:W5:Y:S02]  /*0320*/  @!P5 LD.E R113, desc[UR4][R84.64+0xb4] ;  /* 0x0000b4045471d980 */ /* 0x000f64000c101900 */
[----:B------:R-:W-:-:S02]  /*0330*/  IMAD.X R21, R11, 0x1, R0, P0 ;  /* 0x000000010b157824 */ /* 0x000fc400000e0600 */
[----:B------:R-:W-:Y:S01]  /*0340*/  IMAD.MOV.U32 R11, RZ, RZ, RZ ;  /* 0x000000ffff0b7224 */ /* 0x000fe200078e00ff */
[----:B------:R-:W5:Y:S01]  /*0350*/  @!P3 LD.E R55, desc[UR4][R84.64+0xb8] ;  /* 0x0000b8045437b980 */ /* 0x000f62000c101900 */
[----:B------:R-:W-:-:S03]  /*0360*/  ISETP.NE.U32.AND P2, PT, R4, RZ, PT ;  /* 0x000000ff0400720c */ /* 0x000fc60003f45070 */
[----:B------:R-:W5:Y:S04]  /*0370*/  @P5 LD.E R3, desc[UR4][R14.64+0x4] ;  /* 0x000004040e035980 */ /* 0x000f68000c101900 */
        /* <DEDUP_REMOVED lines=14> */
.L_x_8580:
[----:B------:R-:W-:Y:S05]  /*0460*/  BSYNC.RECONVERGENT B0 ;  /* 0x0000000000007941 */ /* 0x000fea0003800200 */
.L_x_8579:
[----:B------:R-:W-:Y:S04]  /*0470*/  BSSY.RECONVERGENT B0, `(.L_x_8581) ;  /* 0x0000007000007945 */ /* 0x000fe80003800200 */
[----:B------:R-:W-:Y:S05]  /*0480*/  @!P3 BRA `(.L_x_8582) ;  /* 0x000000000014b947 */ /* 0x000fea0003800000 */
[----:B------:R-:W2:Y:S02]  /*0490*/  LD.E.U8 R4, desc[UR4][R84.64+0x1b2] ;  /* 0x0001b20454047980 */ /* 0x000ea4000c101100 */
[----:B--2---:R-:W-:-:S13]  /*04a0*/  ISETP.NE.AND P1, PT, R4, RZ, PT ;  /* 0x000000ff0400720c */ /* 0x004fda0003f25270 */
[----:B-----5:R-:W2:Y:S02]  /*04b0*/  @P1 LD.E R55, desc[UR4][R14.64+0x4] ;  /* 0x000004040e371980 */ /* 0x020ea4000c101900 */
[----:B--2---:R-:W-:-:S06]  /*04c0*/  @P1 IADD3 R55, PT, PT, R55, -R12, RZ ;  /* 0x8000000c37371210 */ /* 0x004fcc0007ffe0ff */
[----:B------:R2:W5:Y:S02]  /*04d0*/  @!P1 LD.E R55, desc[UR4][R14.64] ;  /* 0x000000040e379980 */ /* 0x000564000c101900 */
.L_x_8582:
[----:B------:R-:W-:Y:S05]  /*04e0*/  BSYNC.RECONVERGENT B0 ;  /* 0x0000000000007941 */ /* 0x000fea0003800200 */
.L_x_8581:
        /* <DEDUP_REMOVED lines=9> */
.L_x_8584:
[----:B------:R-:W3:Y:S01]  /*0580*/  LD.E.64 R4, desc[UR4][R84.64+0x108] ;  /* 0x0001080454047980 */ /* 0x000ee2000c101b00 */
[----:B------:R-:W-:Y:S01]  /*0590*/  BSSY.RECONVERGENT B0, `(.L_x_8586) ;  /* 0x0000006000007945 */ /* 0x000fe20003800200 */
[----:B------:R-:W-:Y:S01]  /*05a0*/  IMAD.MOV.U32 R47, RZ, RZ, RZ ;  /* 0x000000ffff2f7224 */ /* 0x000fe200078e00ff */
[----:B---3--:R-:W-:-:S04]  /*05b0*/  ISETP.NE.U32.AND P0, PT, R4, RZ, PT ;  /* 0x000000ff0400720c */ /* 0x008fc80003f05070 */
[----:B------:R-:W-:-:S13]  /*05c0*/  ISETP.NE.AND.EX P0, PT, R5, RZ, PT, P0 ;  /* 0x000000ff0500720c */ /* 0x000fda0003f05300 */
[----:B------:R-:W-:Y:S05]  /*05d0*/  @!P0 BRA `(.L_x_8587) ;  /* 0x0000000000048947 */ /* 0x000fea0003800000 */
[----:B------:R3:W5:Y:S02]  /*05e0*/  LD.E R47, desc[UR4][R84.64+0xbc] ;  /* 0x0000bc04542f7980 */ /* 0x000764000c101900 */
.L_x_8587:
[----:B------:R-:W-:Y:S05]  /*05f0*/  BSYNC.RECONVERGENT B0 ;  /* 0x0000000000007941 */ /* 0x000fea0003800200 */
.L_x_8586:
[----:B-----5:R-:W-:Y:S02]  /*0600*/  IADD3 R47, PT, PT, R55, R47, RZ ;  /* 0x0000002f372f7210 */ /* 0x020fe40007ffe0ff */
.L_x_8585:
[----:B------:R-:W-:Y:S05]  /*0610*/  BSYNC.RECONVERGENT B1 ;  /* 0x0000000000017941 */ /* 0x000fea0003800200 */
.L_x_8583:
[----:B------:R-:W-:Y:S01]  /*0620*/  IMAD.SHL.U32 R57, R111, 0x40, RZ ;  /* 0x000000406f397824 */ /* 0x000fe200078e00ff */
[----:B------:R-:W-:Y:S01]  /*0630*/  MOV R4, R110 ;  /* 0x0000006e00047202 */ /* 0x000fe20000000f00 */
[----:B------:R-:W-:-:S03]  /*0640*/  IMAD.MOV.U32 R5, RZ, RZ, 0x0 ;  /* 0x00000000ff057424 */ /* 0x000fc600078e00ff */
[----:B------:R-:W-:-:S13]  /*0650*/  ISETP.GT.AND P0, PT, R113, R57, PT ;  /* 0x000000397100720c */ /* 0x000fda0003f04270 */
[----:B-123--:R-:W-:Y:S05]  /*0660*/  @!P0 RET.REL.NODEC R4 `(_ZN5flash24flash_fwd_splitkv_kernelI23Flash_fwd_kernel_traitsILi32ELi64ELi128ELi4ELb0ELb0EN7cutlass6half_tE19Flash_kernel_traitsILi32ELi64ELi128ELi4ES3_EELb0ELb0ELb0ELb0ELb1ELb1ELb1ELb1EEEvNS_16Flash_fwd_paramsE) ;  /* 0xfffffff804648950 */ /* 0x00efea0003c3ffff */
        /* <DEDUP_REMOVED lines=46> */
[--C-:B------:R-:W-:Y:S01]  /*0950*/  IMAD R3, R3, R2, R57.reuse ;  /* 0x0000000203037224 */ /* 0x100fe200078e0239 */
        /* <DEDUP_REMOVED lines=35> */
[----:B---3--:R-:W-:Y:S05]  /*0b90*/  @P0 RET.REL.NODEC R2 `(_ZN5flash24flash_fwd_splitkv_kernelI23Flash_fwd_kernel_traitsILi32ELi64ELi128ELi4ELb0ELb0EN7cutlass6half_tE19Flash_kernel_traitsILi32ELi64ELi128ELi4ES3_EELb0ELb0ELb0ELb0ELb1ELb1ELb1ELb1EEEvNS_16Flash_fwd_paramsE) ;  /* 0xfffffff402180950 */ /* 0x008fea0003c3ffff */
[----:B------:R-:W-:Y:S02]  /*0ba0*/  MOV R0, 0xff800000 ;  /* 0xff80000000007802 */ /* 0x000fe40000000f00 */
[----:B------:R-:W-:-:S03]  /*0bb0*/  MOV R111, 0x0 ;  /* 0x00000000006f7802 */ /* 0x000fc60000000f00 */
[----:B------:R1:W-:Y:S02]  /*0bc0*/  ST.E desc[UR4][R10.64+0xc0], R0 ;  /* 0x0000c0000a007985 */ /* 0x0003e4000c101904 */
[----:B-1----:R-:W-:Y:S05]  /*0bd0*/  RET.REL.NODEC R110 `(_ZN5flash24flash_fwd_splitkv_kernelI23Flash_fwd_kernel_traitsILi32ELi64ELi128ELi4ELb0ELb0EN7cutlass6half_tE19Flash_kernel_traitsILi32ELi64ELi128ELi4ES3_EELb0ELb0ELb0ELb0ELb1ELb1ELb1ELb1EEEvNS_16Flash_fwd_paramsE) ;  /* 0xfffffff46e087950 */ /* 0x002fea0003c3ffff */
.L_x_8588:
        /* <DEDUP_REMOVED lines=107> */
.L_x_8590:
        /* <DEDUP_REMOVED lines=25> */
[----:B---3--:R-:W-:Y:S02]  /*1420*/  @!P2 IMAD R0, R103, R11, RZ ;  /* 0x0000000b6700a224 */ /* 0x008fe400078e02ff */
[----:B------:R-:W-:Y:S02]  /*1430*/  IMAD R5, R8, R5, R7 ;  /* 0x0000000508057224 */ /* 0x000fe400078e0207 */
[----:B------:R-:W-:Y:S02]  /*1440*/  @!P2 IMAD R0, R6, R102, R0 ;  /* 0x000000660600a224 */ /* 0x000fe400078e0200 */
[----:B------:R-:W-:Y:S01]  /*1450*/  @!P2 IMAD.WIDE.U32 R16, R102, R11, RZ ;  /* 0x0000000b6610a225 */ /* 0x000fe200078e00ff */
[----:B------:R-:W-:-:S04]  /*1460*/  ISETP.GT.U32.AND P1, PT, R4, R5, PT ;  /* 0x000000050400720c */ /* 0x000fc80003f24070 */
[----:B------:R-:W-:Y:S01]  /*1470*/  @!P2 IADD3 R17, PT, PT, R17, R0, RZ ;  /* 0x000000001111a210 */ /* 0x000fe20007ffe0ff */
[-C--:B----45:R-:W-:Y:S01]  /*1480*/  @!P2 IMAD R6, R15, R9.reuse, RZ ;  /* 0x000000090f06a224 */ /* 0x0b0fe200078e02ff */
[----:B------:R-:W-:Y:S01]  /*1490*/  @!P2 SHF.R.S32.HI R0, RZ, 0x1f, R9 ;  /* 0x0000001fff00a819 */ /* 0x000fe20000011409 */
[----:B------:R-:W-:Y:S02]  /*14a0*/  @P2 IMAD.IADD R7, R11, 0x1, R12 ;  /* 0x000000010b072824 */ /* 0x000fe400078e020c */
[----:B------:R-:W-:-:S04]  /*14b0*/  @!P2 IMAD.WIDE.U32 R16, R14, R9, R16 ;  /* 0x000000090e10a225 */ /* 0x000fc800078e0010 */
[----:B------:R-:W-:Y:S02]  /*14c0*/  @!P2 IMAD R6, R14, R0, R6 ;  /* 0x000000000e06a224 */ /* 0x000fe400078e0206 */
[-C--:B------:R-:W-:Y:S02]  /*14d0*/  @P2 IMAD R0, R103, R7.reuse, RZ ;  /* 0x0000000767002224 */ /* 0x080fe400078e02ff */
[----:B------:R-:W-:Y:S01]  /*14e0*/  @P2 IMAD.WIDE.U32 R14, R102, R7, RZ ;  /* 0x00000007660e2225 */ /* 0x000fe200078e00ff */
[----:B------:R-:W-:Y:S02]  /*14f0*/  @!P1 IADD3 R5, PT, PT, R5, -R4, RZ ;  /* 0x8000000405059210 */ /* 0x000fe40007ffe0ff */
[----:B------:R-:W-:Y:S01]  /*1500*/  @!P2 MOV R7, R16 ;  /* 0x000000100007a202 */ /* 0x000fe20000000f00 */
[----:B------:R-:W-:Y:S01]  /*1510*/  @!P2 IMAD.IADD R6, R17, 0x1, R6 ;  /* 0x000000011106a824 */ /* 0x000fe200078e0206 */
[----:B------:R-:W-:Y:S01]  /*1520*/  @P2 MOV R7, R14 ;  /* 0x0000000e00072202 */ /* 0x000fe20000000f00 */
[----:B------:R-:W-:Y:S01]  /*1530*/  @P2 IMAD.IADD R6, R15, 0x1, R0 ;  /* 0x000000010f062824 */ /* 0x000fe200078e0200 */
[----:B------:R-:W-:-:S02]  /*1540*/  ISETP.GE.U32.AND P5, PT, R5, R4, PT ;  /* 0x000000040500720c */ /* 0x000fc40003fa6070 */
[----:B------:R-:W-:Y:S02]  /*1550*/  LOP3.LUT R4, R114, R10, RZ, 0x3c, !PT ;  /* 0x0000000a72047212 */ /* 0x000fe400078e3cff */
[-C--:B------:R-:W-:Y:S02]  /*1560*/  LOP3.LUT R7, R7, R6.reuse, RZ, 0x3c, !PT ;  /* 0x0000000607077212 */ /* 0x080fe400078e3cff */
[----:B------:R-:W-:Y:S02]  /*1570*/  ISETP.GE.AND P0, PT, R4, RZ, PT ;  /* 0x000000ff0400720c */ /* 0x000fe40003f06270 */
[----:B------:R-:W-:Y:S02]  /*1580*/  LOP3.LUT R6, R7, R6, RZ, 0x3c, !PT ;  /* 0x0000000607067212 */ /* 0x000fe400078e3cff */
[----:B------:R-:W-:Y:S02]  /*1590*/  ISETP.NE.AND P3, PT, R10, RZ, PT ;  /* 0x000000ff0a00720c */ /* 0x000fe40003f65270 */
[----:B------:R-:W-:-:S02]  /*15a0*/  @!P1 IADD3 R8, PT, PT, R8, 0x1, RZ ;  /* 0x0000000108089810 */ /* 0x000fc40007ffe0ff */
[----:B------:R-:W-:Y:S02]  /*15b0*/  LEA R16, R46, 0xffffff80, 0x7 ;  /* 0xffffff802e107811 */ /* 0x000fe400078e38ff */
[----:B------:R-:W-:Y:S01]  /*15c0*/  LOP3.LUT R7, R7, R6, RZ, 0x3c, !PT ;  /* 0x0000000607077212 */ /* 0x000fe200078e3cff */
[----:B------:R-:W-:Y:S01]  /*15d0*/  @!P2 IMAD R4, R45, R11, RZ ;  /* 0x0000000b2d04a224 */ /* 0x000fe200078e02ff */
[----:B------:R-:W-:Y:S01]  /*15e0*/  @!P2 SHF.R.S32.HI R0, RZ, 0x1f, R11 ;  /* 0x0000001fff00a819 */ /* 0x000fe2000001140b */
[----:B------:R-:W-:Y:S01]  /*15f0*/  @P5 VIADD R8, R8, 0x1 ;  /* 0x0000000108085836 */ /* 0x000fe20000000000 */
[----:B------:R-:W-:Y:S01]  /*1600*/  SHF.R.S32.HI R15, RZ, 0x1f, R16 ;  /* 0x0000001fff0f7819 */ /* 0x000fe20000011410 */
[-C--:B------:R-:W-:Y:S02]  /*1610*/  IMAD R5, R103, R16.reuse, RZ ;  /* 0x0000001067057224 */ /* 0x080fe400078e02ff */
[----:B------:R-:W-:Y:S01]  /*1620*/  IMAD.WIDE.U32 R24, R102, R16, R6 ;  /* 0x0000001066187225 */ /* 0x000fe200078e0006 */
[----:B------:R-:W-:-:S03]  /*1630*/  @!P0 IADD3 R8, PT, PT, -R8, RZ, RZ ;  /* 0x000000ff08088210 */ /* 0x000fc60007ffe1ff */
[----:B------:R-:W-:Y:S02]  /*1640*/  @!P2 IMAD R0, R0, R44, R4 ;  /* 0x0000002c0000a224 */ /* 0x000fe400078e0204 */
[----:B------:R-:W-:Y:S01]  /*1650*/  @!P2 IMAD.WIDE.U32 R6, R44, R11, RZ ;  /* 0x0000000b2c06a225 */ /* 0x000fe200078e00ff */
[----:B------:R-:W-:-:S03]  /*1660*/  @!P3 LOP3.LUT R8, RZ, R10, RZ, 0x33, !PT ;  /* 0x0000000aff08b212 */ /* 0x000fc600078e33ff */
[----:B------:R-:W-:Y:S01]  /*1670*/  IMAD R5, R15, R102, R5 ;  /* 0x000000660f057224 */ /* 0x000fe200078e0205 */
[----:B------:R-:W-:Y:S01]  /*1680*/  @!P2 IADD3 R27, PT, PT, R7, R0, RZ ;  /* 0x00000000071ba210 */ /* 0x000fe20007ffe0ff */
        /* <DEDUP_REMOVED lines=18> */
[----:B-1----:R-:W-:-:S02]  /*17b0*/  @P2 MOV R18, R24 ;  /* 0x0000001800122202 */ /* 0x002fc40000000f00 */
.L_x_8591:
[----:B------:R-:W-:Y:S05]  /*17c0*/  BSYNC.RECONVERGENT B0 ;  /* 0x0000000000007941 */ /* 0x000fea0003800200 */
.L_x_8589:
[----:B------:R-:W-:Y:S01]  /*17d0*/  ISETP.NE.AND P0, PT, R13, -0x1, PT ;  /* 0xffffffff0d00780c */ /* 0x000fe20003f05270 */
[----:B------:R-:W2:Y:S04]  /*17e0*/  LD.E.64 R24, desc[UR4][R84.64+0x30] ;  /* 0x0000300454187980 */ /* 0x000ea8000c101b00 */
[----:B------:R-:W3:Y:S04]  /*17f0*/  LD.E.64 R26, desc[UR4][R84.64+0x48] ;  /* 0x00004804541a7980 */ /* 0x000ee8000c101b00 */
[----:B------:R-:W4:Y:S04]  /*1800*/  LD.E.64 R8, desc[UR4][R2.64] ;  /* 0x0000000402087980 */ /* 0x000f28000c101b00 */
[----:B------:R-:W3:Y:S01]  /*1810*/  @!P0 LD.E.64 R22, desc[UR4][R84.64+0x18] ;  /* 0x0000180454168980 */ /* 0x000ee2000c101b00 */
[----:B------:R-:W-:-:S03]  /*1820*/  IMAD.MOV.U32 R14, RZ, RZ, RZ ;  /* 0x000000ffff0e7224 */ /* 0x000fc600078e00ff */
[----:B------:R-:W4:Y:S04]  /*1830*/  LD.E.64 R6, desc[UR4][R84.64+0x8] ;  /* 0x0000080454067980 */ /* 0x000f28000c101b00 */
[----:B------:R-:W4:Y:S04]  /*1840*/  LD.E R11, desc[UR4][R84.64+0xd0] ;  /* 0x0000d004540b7980 */ /* 0x000f28000c101900 */
[----:B------:R1:W4:Y:S04]  /*1850*/  @P4 LD.E R14, desc[UR4][R20.64] ;  /* 0x00000004140e4980 */ /* 0x000328000c101900 */
[----:B------:R-:W4:Y:S01]  /*1860*/  LD.E.64 R2, desc[UR4][R84.64+0x10] ;  /* 0x0000100454027980 */ /* 0x000f22000c101b00 */
        /* <DEDUP_REMOVED lines=17> */
[----:B------:R-:W-:-:S05]  /*1980*/  @!P2 IMAD.IADD R19, R19, 0x1, -R0 ;  /* 0x000000011313a824 */ /* 0x000fca00078e0a00 */
[----:B------:R-:W-:Y:S02]  /*1990*/  ISETP.GE.U32.AND P3, PT, R19, R0, PT ;  /* 0x000000001300720c */ /* 0x000fe40003f66070 */
[----:B------:R-:W-:Y:S02]  /*19a0*/  IADD3 R18, P1, PT, R12, R18, RZ ;  /* 0x000000120c127210 */ /* 0x000fe40007f3e0ff */
[----:B------:R-:W-:Y:S01]  /*19b0*/  LOP3.LUT R0, R114, R10, RZ, 0x3c, !PT ;  /* 0x0000000a72007212 */ /* 0x000fe200078e3cff */
[----:B------:R-:W-:Y:S01]  /*19c0*/  @!P2 VIADD R20, R20, 0x1 ;  /* 0x000000011414a836 */ /* 0x000fe20000000000 */
[----:B------:R-:W-:Y:S01]  /*19d0*/  IADD3.X R19, PT, PT, RZ, R17, RZ, P1, !PT ;  /* 0x00000011ff137210 */ /* 0x000fe20000ffe4ff */
[----:B-----5:R-:W-:Y:S01]  /*19e0*/  IMAD R15, R15, R44, RZ ;  /* 0x0000002c0f0f7224 */ /* 0x020fe200078e02ff */
[----:B------:R-:W-:Y:S02]  /*19f0*/  ISETP.GE.AND P1, PT, R0, RZ, PT ;  /* 0x000000ff0000720c */ /* 0x000fe40003f26270 */
[----:B------:R-:W-:Y:S01]  /*1a00*/  ISETP.NE.AND P2, PT, R10, RZ, PT ;  /* 0x000000ff0a00720c */ /* 0x000fe20003f45270 */
[----:B------:R-:W-:-:S02]  /*1a10*/  IMAD R15, R16, R45, R15 ;  /* 0x0000002d100f7224 */ /* 0x000fc400078e020f */
[----:B------:R-:W-:Y:S02]  /*1a20*/  @P3 VIADD R20, R20, 0x1 ;  /* 0x0000000114143836 */ /* 0x000fe40000000000 */
[----:B------:R-:W-:-:S03]  /*1a30*/  IMAD.WIDE.U32 R18, R16, R44, R18 ;  /* 0x0000002c10127225 */ /* 0x000fc600078e0012 */
[----:B------:R-:W-:Y:S01]  /*1a40*/  MOV R0, R20 ;  /* 0x0000001400007202 */ /* 0x000fe20000000f00 */
[----:B------:R-:W-:-:S04]  /*1a50*/  IMAD.IADD R21, R19, 0x1, R15 ;  /* 0x0000000113157824 */ /* 0x000fc800078e020f */
[----:B------:R-:W-:Y:S01]  /*1a60*/  @!P1 IMAD.MOV R0, RZ, RZ, -R0 ;  /* 0x000000ffff009224 */ /* 0x000fe200078e0a00 */
[----:B------:R-:W-:Y:S01]  /*1a70*/  @!P2 LOP3.LUT R0, RZ, R10, RZ, 0x33, !PT ;  /* 0x0000000aff00a212 */ /* 0x000fe200078e33ff */
[----:B------:R-:W-:Y:S01]  /*1a80*/  IMAD.MOV.U32 R20, RZ, RZ, R18 ;  /* 0x000000ffff147224 */ /* 0x000fe200078e0012 */
[----:B------:R-:W-:-:S03]  /*1a90*/  SHF.R.S32.HI R10, RZ, 0x1f, R114 ;  /* 0x0000001fff0a7819 */ /* 0x000fc60000011472 */
[----:B------:R-:W-:Y:S01]  /*1aa0*/  IMAD.WIDE.U32 R20, R0, R28, R20 ;  /* 0x0000001c00147225 */ /* 0x000fe200078e0014 */
[----:B------:R-:W1:Y:S01]  /*1ab0*/  S2UR UR6, SR_CgaCtaId ;  /* 0x00000000000679c3 */ /* 0x000e620000008800 */
[----:B------:R-:W-:-:S05]  /*1ac0*/  SHF.R.U32.HI R76, RZ, 0x2, R62 ;  /* 0x00000002ff4c7819 */ /* 0x000fca000001163e */
[-C--:B------:R-:W-:Y:S02]  /*1ad0*/  IMAD R108, R45, R76.reuse, RZ ;  /* 0x0000004c2d6c7224 */ /* 0x080fe400078e02ff */
[----:B------:R-:W-:Y:S01]  /*1ae0*/  IMAD.MOV.U32 R77, RZ, RZ, RZ ;  /* 0x000000ffff4d7224 */ /* 0x000fe200078e00ff */
[----:B------:R-:W-:Y:S01]  /*1af0*/  UMOV UR7, 0x400 ;  /* 0x0000040000077882 */ /* 0x000fe20000000000 */
[----:B------:R-:W-:Y:S01]  /*1b00*/  IMAD R105, R103, R76, RZ ;  /* 0x0000004c67697224 */ /* 0x000fe200078e02ff */
[-C--:B------:R-:W-:Y:S01]  /*1b10*/  LOP3.LUT R117, R117, R116.reuse, RZ, 0x3c, !PT ;  /* 0x0000007475757212 */ /* 0x080fe200078e3cff */
[----:B------:R-:W-:Y:S02]  /*1b20*/  IMAD.SHL.U32 R56, R62, 0x4, RZ ;  /* 0x000000043e387824 */ /* 0x000fe400078e00ff */
[C---:B------:R-:W-:Y:S01]  /*1b30*/  VIADD R52, R46.reuse, 0xffffffff ;  /* 0xffffffff2e347836 */ /* 0x040fe20000000000 */
[----:B------:R-:W-:Y:S01]  /*1b40*/  LOP3.LUT R116, R117, R116, RZ, 0x3c, !PT ;  /* 0x0000007475747212 */ /* 0x000fe200078e3cff */
[----:B-1----:R-:W-:Y:S01]  /*1b50*/  ULEA UR6, UR6, UR7, 0x18 ;  /* 0x0000000706067291 */ /* 0x002fe2000f8ec0ff */
[----:B------:R-:W-:-:S02]  /*1b60*/  LEA R112, R46, 0xffffff80, 0x7 ;  /* 0xffffff802e707811 */ /* 0x000fc400078e38ff */
[C---:B------:R-:W-:Y:S02]  /*1b70*/  SHF.L.U64.HI R50, R102.reuse, 0x5, R103 ;  /* 0x0000000566327819 */ /* 0x040fe40000010267 */
[----:B------:R-:W-:Y:S02]  /*1b80*/  SHF.L.U32 R49, R102, 0x5, RZ ;  /* 0x0000000566317819 */ /* 0x000fe400000006ff */
[----:B------:R-:W-:Y:S02]  /*1b90*/  LOP3.LUT R56, R56, 0xc, RZ, 0xc0, !PT ;  /* 0x0000000c38387812 */ /* 0x000fe400078ec0ff */
[----:B------:R-:W-:Y:S01]  /*1ba0*/  LOP3.LUT R117, R117, R116, RZ, 0x3c, !PT ;  /* 0x0000007475757212 */ /* 0x000fe200078e3cff */
[----:B--2---:R-:W-:-:S04]  /*1bb0*/  @P0 IMAD.WIDE.U32 R30, R24, R13, RZ ;  /* 0x0000000d181e0225 */ /* 0x004fc800078e00ff */
[----:B------:R-:W-:Y:S02]  /*1bc0*/  @P0 IMAD R17, R25, R13, RZ ;  /* 0x0000000d19110224 */ /* 0x000fe400078e02ff */
[-C--:B---3--:R-:W-:Y:S02]  /*1bd0*/  @!P0 IMAD R16, R23, R115.reuse, RZ ;  /* 0x0000007317108224 */ /* 0x088fe400078e02ff */
[----:B------:R-:W-:-:S03]  /*1be0*/  @!P0 IMAD.WIDE.U32 R22, R22, R115, RZ ;  /* 0x0000007316168225 */ /* 0x000fc600078e00ff */
[----:B------:R-:W-:Y:S02]  /*1bf0*/  @!P0 MOV R15, R22 ;  /* 0x00000016000f8202 */ /* 0x000fe40000000f00 */
[----:B------:R-:W-:Y:S01]  /*1c00*/  @P0 MOV R15, R30 ;  /* 0x0000001e000f0202 */ /* 0x000fe20000000f00 */
[----:B------:R-:W-:Y:S01]  /*1c10*/  @!P0 IMAD.IADD R16, R23, 0x1, R16 ;  /* 0x0000000117108824 */ /* 0x000fe200078e0210 */
[----:B------:R-:W-:Y:S01]  /*1c20*/  SHF.R.S32.HI R22, RZ, 0x1f, R0 ;  /* 0x0000001fff167819 */ /* 0x000fe20000011400 */
[----:B------:R-:W-:Y:S01]  /*1c30*/  @P0 IMAD.IADD R16, R31, 0x1, R17 ;  /* 0x000000011f100824 */ /* 0x000fe200078e0211 */
[----:B------:R-:W-:Y:S01]  /*1c40*/  IADD3 R30, P1, PT, R12, R15, RZ ;  /* 0x0000000f0c1e7210 */ /* 0x000fe20007f3e0ff */
[----:B------:R-:W-:Y:S01]  /*1c50*/  IMAD R15, R29, R0, RZ ;  /* 0x000000001d0f7224 */ /* 0x000fe200078e02ff */
[----:B------:R-:W-:Y:S01]  /*1c60*/  LOP3.LUT R17, R48, 0xc0, RZ, 0xc0, !PT ;  /* 0x000000c030117812 */ /* 0x000fe200078ec0ff */
[----:B------:R-:W-:Y:S02]  /*1c70*/  IMAD R18, R27, R114, RZ ;  /* 0x000000721b127224 */ /* 0x000fe400078e02ff */
[----:B------:R-:W-:Y:S01]  /*1c80*/  IMAD.X R31, RZ, RZ, R16, P1 ;  /* 0x000000ffff1f7224 */ /* 0x000fe200008e0610 */
[----:B------:R-:W-:Y:S01]  /*1c90*/  LOP3.LUT R17, R17, 0x18, R62, 0xf8, !PT ;  /* 0x0000001811117812 */ /* 0x000fe200078ef83e */
[----:B------:R-:W-:-:S02]  /*1ca0*/  IMAD R15, R22, R28, R15 ;  /* 0x0000001c160f7224 */ /* 0x000fc400078e020f */
[----:B------:R-:W-:Y:S02]  /*1cb0*/  IMAD R10, R26, R10, R18 ;  /* 0x0000000a1a0a7224 */ /* 0x000fe400078e0212 */
[----:B------:R-:W-:Y:S01]  /*1cc0*/  IMAD.WIDE.U32 R30, R114, R26, R30 ;  /* 0x0000001a721e7225 */ /* 0x000fe200078e001e */
[----:B------:R-:W-:Y:S02]  /*1cd0*/  LOP3.LUT R16, R17, 0x18, R48, 0x78, !PT ;  /* 0x0000001811107812 */ /* 0x000fe400078e7830 */
[----:B------:R-:W-:Y:S01]  /*1ce0*/  IADD3 R17, PT, PT, R21, R15, RZ ;  /* 0x0000000f15117210 */ /* 0x000fe20007ffe0ff */
[----:B------:R-:W-:Y:S01]  /*1cf0*/  IMAD.IADD R21, R31, 0x1, R10 ;  /* 0x000000011f157824 */ /* 0x000fe200078e020a */
[----:B------:R-:W-:Y:S02]  /*1d00*/  IADD3 R18, P0, PT, R12, R5, RZ ;  /* 0x000000050c127210 */ /* 0x000fe40007f1e0ff */
[----:B------:R-:W-:Y:S02]  /*1d10*/  SHF.R.S32.HI R10, RZ, 0x1f, R55 ;  /* 0x0000001fff0a7819 */ /* 0x000fe40000011437 */
[----:B------:R-:W-:Y:S01]  /*1d20*/  LOP3.LUT R48, R16, 0x1f20, R48, 0xf8, !PT ;  /* 0x00001f2010307812 */ /* 0x000fe200078ef830 */
[----:B------:R-:W-:-:S02]  /*1d30*/  IMAD.MOV.U32 R16, RZ, RZ, R20 ;  /* 0x000000ffff107224 */ /* 0x000fc400078e0014 */
[----:B------:R-:W-:Y:S01]  /*1d40*/  IMAD.X R19, RZ, RZ, R4, P0 ;  /* 0x000000ffff137224 */ /* 0x000fe200000e0604 */
[----:B------:R-:W-:Y:S01]  /*1d50*/  LEA.HI R4, R10, R55, RZ, 0x7 ;  /* 0x000000370a047211 */ /* 0x000fe200078f38ff */
[----:B------:R-:W-:-:S03]  /*1d60*/  IMAD.WIDE.U32 R16, R76, R44, R16 ;  /* 0x0000002c4c107225 */ /* 0x000fc600078e0010 */
[----:B------:R-:W-:Y:S02]  /*1d70*/  SHF.R.S32.HI R4, RZ, 0x7, R4 ;  /* 0x00000007ff047819 */ /* 0x000fe40000011404 */
[----:B------:R-:W-:Y:S02]  /*1d80*/  IADD3 R108, PT, PT, R17, R108, RZ ;  /* 0x0000006c116c7210 */ /* 0x000fe40007ffe0ff */
[----:B----4-:R-:W-:Y:S02]  /*1d90*/  LEA R109, P0, R16, R2, 0x1 ;  /* 0x00000002106d7211 */ /* 0x010fe400078008ff */
[----:B------:R-:W-:Y:S01]  /*1da0*/  VIMNMX R51, PT, PT, R104, R4, !PT ;  /* 0x0000000468337248 */ /* 0x000fe20007fe0100 */
[----:B------:R-:W-:Y:S01]  /*1db0*/  IMAD.WIDE.U32 R26, R111, 0x40, R76 ;  /* 0x000000406f1a7825 */ /* 0x000fe200078e004c */
[----:B------:R-:W-:Y:S02]  /*1dc0*/  LEA.HI.X R108, R16, R3, R108, 0x1, P0 ;  /* 0x00000003106c7211 */ /* 0x000fe400000f0c6c */
[----:B------:R-:W-:Y:S01]  /*1dd0*/  ISETP.GT.AND P0, PT, R46, R51, PT ;  /* 0x000000332e00720c */ /* 0x000fe20003f04270 */
[----:B------:R-:W-:Y:S01]  /*1de0*/  IMAD R5, R27, R24, RZ ;  /* 0x000000181b057224 */ /* 0x000fe200078e02ff */
[----:B------:R-:W-:Y:S01]  /*1df0*/  MOV R20, R30 ;  /* 0x0000001e00147202 */ /* 0x000fe20000000f00 */
        /* <DEDUP_REMOVED lines=8> */
[----:B------:R-:W-:Y:S01]  /*1e80*/  IMAD R14, R52, 0x80, R14 ;  /* 0x00000080340e7824 */ /* 0x000fe200078e020e */
[C---:B------:R-:W-:Y:S02]  /*1e90*/  SHF.L.U64.HI R54, R24.reuse, 0x5, R25 ;  /* 0x0000000518367819 */ /* 0x040fe40000010219 */
[----:B------:R-:W-:Y:S02]  /*1ea0*/  SHF.L.U32 R53, R24, 0x5, RZ ;  /* 0x0000000518357819 */ /* 0x000fe400000006ff */
[----:B------:R-:W-:Y:S02]  /*1eb0*/  LEA.HI.X R75, R20, R9, R5, 0x1, P2 ;  /* 0x00000009144b7211 */ /* 0x000fe400010f0c05 */
        /* <DEDUP_REMOVED lines=15> */
[----:B------:R-:W-:-:S03]  /*1fb0*/  LOP3.LUT R62, R62, 0x3, RZ, 0xc0, !PT ;  /* 0x000000033e3e7812 */ /* 0x000fc600078ec0ff */
[----:B------:R-:W-:Y:S01]  /*1fc0*/  IMAD R14, R14, R11, RZ ;  /* 0x0000000b0e0e7224 */ /* 0x000fe200078e02ff */
[----:B------:R-:W-:Y:S01]  /*1fd0*/  MOV R68, R46 ;  /* 0x0000002e00447202 */ /* 0x000fe20000000f00 */
[C---:B------:R-:W-:Y:S01]  /*1fe0*/  IMAD R71, R46.reuse, -0x80, R55 ;  /* 0xffffff802e477824 */ /* 0x040fe200078e0237 */
[----:B------:R-:W-:Y:S01]  /*1ff0*/  MOV R65, R106 ;  /* 0x0000006a00417202 */ /* 0x000fe20000000f00 */
[----:B------:R-:W-:Y:S01]  /*2000*/  IMAD R70, R46, -0x80, R47 ;  /* 0xffffff802e467824 */ /* 0x000fe200078e022f */
[----:B------:R-:W-:Y:S01]  /*2010*/  MOV R67, R109 ;  /* 0x0000006d00437202 */ /* 0x000fe20000000f00 */
[----:B------:R-:W-:Y:S01]  /*2020*/  IMAD.MOV.U32 R69, RZ, RZ, R112 ;  /* 0x000000ffff457224 */ /* 0x000fe200078e0070 */
[----:B------:R-:W-:Y:S01]  /*2030*/  MOV R66, R108 ;  /* 0x0000006c00427202 */ /* 0x000fe20000000f00 */
[----:B------:R-:W-:Y:S02]  /*2040*/  IMAD.MOV.U32 R64, RZ, RZ, R105 ;  /* 0x000000ffff407224 */ /* 0x000fe400078e0069 */
[----:B--2---:R-:W-:-:S04]  /*2050*/  IMAD.WIDE.U32 R20, R115, R8, R12 ;  /* 0x0000000873147225 */ /* 0x004fc800078e000c */
[-C--:B------:R-:W-:Y:S02]  /*2060*/  IMAD R6, R9, R115.reuse, RZ ;  /* 0x0000007309067224 */ /* 0x080fe400078e02ff */
[----:B---3--:R-:W-:Y:S01]  /*2070*/  IMAD R7, R29, R115, RZ ;  /* 0x000000731d077224 */ /* 0x008fe200078e02ff */
[----:B------:R-:W-:Y:S01]  /*2080*/  SHF.R.S32.HI R8, RZ, 0x1f, R112 ;  /* 0x0000001fff087819 */ /* 0x000fe20000011470 */
[----:B------:R-:W-:Y:S01]  /*2090*/  IMAD.WIDE.U32 R28, R115, R28, R12 ;  /* 0x0000001c731c7225 */ /* 0x000fe200078e000c */
[----:B------:R-:W-:-:S03]  /*20a0*/  IADD3 R31, PT, PT, R21, R6, RZ ;  /* 0x00000006151f7210 */ /* 0x000fc60007ffe0ff */
[-C--:B----4-:R-:W-:Y:S02]  /*20b0*/  IMAD R6, R81, R112.reuse, RZ ;  /* 0x0000007051067224 */ /* 0x090fe400078e02ff */
[----:B------:R-:W-:Y:S02]  /*20c0*/  IMAD.MOV.U32 R30, RZ, RZ, R20 ;  /* 0x000000ffff1e7224 */ /* 0x000fe400078e0014 */
[----:B------:R-:W-:Y:S02]  /*20d0*/  IMAD.IADD R29, R29, 0x1, R7 ;  /* 0x000000011d1d7824 */ /* 0x000fe400078e0207 */
[----:B-----5:R-:W-:Y:S02]  /*20e0*/  IMAD R7, R79, R112, RZ ;  /* 0x000000704f077224 */ /* 0x020fe400078e02ff */
[C---:B------:R-:W-:Y:S02]  /*20f0*/  IMAD R6, R80.reuse, R8, R6 ;  /* 0x0000000850067224 */ /* 0x040fe400078e0206 */
[----:B------:R-:W-:-:S04]  /*2100*/  IMAD.WIDE.U32 R30, R80, R112, R30 ;  /* 0x00000070501e7225 */ /* 0x000fc800078e001e */
[C---:B------:R-:W-:Y:S02]  /*2110*/  IMAD R7, R78.reuse, R8, R7 ;  /* 0x000000084e077224 */ /* 0x040fe400078e0207 */
[----:B------:R-:W-:-:S04]  /*2120*/  IMAD.WIDE.U32 R28, R78, R112, R28 ;  /* 0x000000704e1c7225 */ /* 0x000fc800078e001c */
[-C--:B------:R-:W-:Y:S02]  /*2130*/  IMAD R20, R27, R0.reuse, RZ ;  /* 0x000000001b147224 */ /* 0x080fe400078e02ff */
[----:B------:R-:W-:Y:S02]  /*2140*/  IMAD.IADD R31, R31, 0x1, R6 ;  /* 0x000000011f1f7824 */ /* 0x000fe400078e0206 */
[----:B------:R-:W-:Y:S01]  /*2150*/  IMAD R6, R25, R0, RZ ;  /* 0x0000000019067224 */ /* 0x000fe200078e02ff */
[----:B------:R-:W-:Y:S01]  /*2160*/  IADD3 R29, PT, PT, R29, R7, RZ ;  /* 0x000000071d1d7210 */ /* 0x000fe20007ffe0ff */
[-C--:B------:R-:W-:Y:S01]  /*2170*/  IMAD R20, R26, R22.reuse, R20 ;  /* 0x000000161a147224 */ /* 0x080fe200078e0214 */
[----:B------:R-:W-:Y:S01]  /*2180*/  SHF.R.S32.HI R9, RZ, 0x1f, R55 ;  /* 0x0000001fff097819 */ /* 0x000fe20000011437 */
[----:B------:R-:W-:Y:S01]  /*2190*/  IMAD R22, R24, R22, R6 ;  /* 0x0000001618167224 */ /* 0x000fe200078e0206 */
[----:B------:R-:W-:Y:S01]  /*21a0*/  IADD3 R6, P0, PT, -R55, R76, RZ ;  /* 0x0000004c37067210 */ /* 0x000fe20007f1e1ff */
[----:B------:R-:W-:-:S02]  /*21b0*/  IMAD R7, R76, R11, RZ ;  /* 0x0000000b4c077224 */ /* 0x000fc400078e02ff */
[----:B------:R-:W-:-:S03]  /*21c0*/  IMAD.WIDE.U32 R26, R0, R26, R28 ;  /* 0x0000001a001a7225 */ /* 0x000fc600078e001c */
[----:B------:R-:W-:Y:S01]  /*21d0*/  LEA R62, R62, R7, 0x3 ;  /* 0x000000073e3e7211 */ /* 0x000fe200078e18ff */
[----:B------:R-:W-:Y:S01]  /*21e0*/  IMAD.WIDE.U32 R24, R0, R24, R30 ;  /* 0x0000001800187225 */ /* 0x000fe200078e001e */
[----:B------:R-:W-:-:S03]  /*21f0*/  IADD3 R21, PT, PT, R27, R20, RZ ;  /* 0x000000141b157210 */ /* 0x000fc60007ffe0ff */
[----:B------:R-:W-:Y:S02]  /*2200*/  IMAD.X R9, RZ, RZ, ~R9, P0 ;  /* 0x000000ffff097224 */ /* 0x000fe400000e0e09 */
[----:B------:R-:W-:Y:S01]  /*2210*/  IMAD.IADD R7, R56, 0x1, R7 ;  /* 0x0000000138077824 */ /* 0x000fe200078e0207 */
[----:B------:R-:W-:Y:S01]  /*2220*/  IADD3 R23, PT, PT, R25, R22, RZ ;  /* 0x0000001619177210 */ /* 0x000fe20007ffe0ff */
[----:B------:R-:W-:Y:S01]  /*2230*/  IMAD.MOV.U32 R20, RZ, RZ, R26 ;  /* 0x000000ffff147224 */ /* 0x000fe200078e001a */
        /* <DEDUP_REMOVED lines=30> */
.L_x_8615:
[----:B------:R-:W-:Y:S01]  /*2420*/  SHF.L.U64.HI R36, R80, 0x6, R81 ;  /* 0x0000000650247819 */ /* 0x000fe20000010251 */
[----:B------:R-:W-:Y:S01]  /*2430*/  VIADD R70, R70, 0x80 ;  /* 0x0000008046467836 */ /* 0x000fe20000000000 */
[----:B------:R-:W-:Y:S01]  /*2440*/  UMOV UR6, URZ ;  /* 0x000000ff00067c82 */ /* 0x000fe20008000000 */
[----:B------:R-:W-:Y:S01]  /*2450*/  VIADD R71, R71, 0x80 ;  /* 0x0000008047477836 */ /* 0x000fe20000000000 */
[----:B------:R-:W-:Y:S01]  /*2460*/  BSSY.RECONVERGENT B1, `(.L_x_8593) ;  /* 0x00002d2000017945 */ /* 0x000fe20003800200 */
[C---:B------:R-:W-:Y:S01]  /*2470*/  VIADD R0, R76.reuse, 0x20 ;  /* 0x000000204c007836 */ /* 0x040fe20000000000 */
[-C--:B------:R-:W-:Y:S01]  /*2480*/  ISETP.GE.AND P0, PT, R76, R70.reuse, PT ;  /* 0x000000464c00720c */ /* 0x080fe20003f06270 */
[----:B------:R-:W-:Y:S02]  /*2490*/  IMAD.SHL.U32 R8, R78, 0x40, RZ ;  /* 0x000000404e087824 */ /* 0x000fe400078e00ff */
[----:B------:R-:W-:Y:S01]  /*24a0*/  VIADD R68, R68, 0xffffffff ;  /* 0xffffffff44447836 */ /* 0x000fe20000000000 */
[-C--:B------:R-:W-:Y:S01]  /*24b0*/  ISETP.GE.AND P0, PT, R76, R71.reuse, !P0 ;  /* 0x000000474c00720c */ /* 0x080fe20004706270 */
[----:B------:R-:W-:Y:S01]  /*24c0*/  IMAD.MOV.U32 R72, RZ, RZ, R69 ;  /* 0x000000ffff487224 */ /* 0x000fe200078e0045 */
[----:B------:R-:W-:Y:S01]  /*24d0*/  ISETP.GE.AND P5, PT, R0, R70, PT ;  /* 0x000000460000720c */ /* 0x000fe20003fa6270 */
[----:B------:R-:W-:Y:S01]  /*24e0*/  IMAD.SHL.U32 R37, R80, 0x40, RZ ;  /* 0x0000004050257824 */ /* 0x000fe200078e00ff */
[----:B------:R-:W-:Y:S02]  /*24f0*/  IADD3 R16, P1, PT, R59, R8, RZ ;  /* 0x000000083b107210 */ /* 0x000fe40007f3e0ff */
[-C--:B------:R-:W-:Y:S01]  /*2500*/  ISETP.GE.AND P5, PT, R0, R71.reuse, !P5 ;  /* 0x000000470000720c */ /* 0x080fe20006fa6270 */
[----:B------:R-:W-:Y:S05]  /*2510*/  VIADD R0, R76, 0x40 ;  /* 0x000000404c007836 */ /* 0x000fea0000000000 */
[C---:B------:R-:W-:Y:S01]  /*2520*/  ISETP.GE.AND P4, PT, R0.reuse, R70, PT ;  /* 0x000000460000720c */ /* 0x040fe20003f86270 */
[----:B------:R-:W-:Y:S02]  /*2530*/  @P0 IMAD.MOV.U32 R2, RZ, RZ, R59 ;  /* 0x000000ffff020224 */ /* 0x000fe400078e003b */
[----:B------:R-:W-:Y:S01]  /*2540*/  @P0 IMAD.MOV.U32 R3, RZ, RZ, R58 ;  /* 0x000000ffff030224 */ /* 0x000fe200078e003a */
[-C--:B------:R-:W-:Y:S01]  /*2550*/  ISETP.GE.AND P4, PT, R0, R71.reuse, !P4 ;  /* 0x000000470000720c */ /* 0x080fe20006786270 */
[----:B------:R-:W-:Y:S02]  /*2560*/  @P0 IMAD.MOV.U32 R18, RZ, RZ, R67 ;  /* 0x000000ffff120224 */ /* 0x000fe400078e0043 */
[--C-:B------:R-:W-:Y:S01]  /*2570*/  @P0 IMAD.MOV.U32 R19, RZ, RZ, R66.reuse ;  /* 0x000000ffff130224 */ /* 0x100fe200078e0042 */
[----:B------:R1:W2:Y:S01]  /*2580*/  @P0 LD.E.128 R4, desc[UR4][R2.64] ;  /* 0x0000000402040980 */ /* 0x0002a2000c101d00 */
[----:B------:R-:W-:Y:S01]  /*2590*/  IMAD.SHL.U32 R0, R44, 0x40, RZ ;  /* 0x000000402c007824 */ /* 0x000fe200078e00ff */
[----:B-1----:R-:W-:Y:S02]  /*25a0*/  SHF.L.U64.HI R3, R78, 0x6, R79 ;  /* 0x000000064e037819 */ /* 0x002fe4000001024f */
[----:B------:R-:W-:Y:S03]  /*25b0*/  SHF.L.U64.HI R2, R44, 0x6, R45 ;  /* 0x000000062c027819 */ /* 0x000fe6000001022d */
[--C-:B------:R-:W-:Y:S02]  /*25c0*/  IMAD.X R17, R58, 0x1, R3.reuse, P1 ;  /* 0x000000013a117824 */ /* 0x100fe400008e0603 */
[----:B------:R-:W-:Y:S05]  /*25d0*/  @P4 IADD3 R20, P1, PT, R16, R8, RZ ;  /* 0x0000000810144210 */ /* 0x000fea0007f3e0ff */
[----:B------:R-:W-:Y:S02]  /*25e0*/  @P4 IMAD.X R21, R17, 0x1, R3, P1 ;  /* 0x0000000111154824 */ /* 0x000fe400008e0603 */
[----:B------:R-:W-:Y:S05]  /*25f0*/  VIADD R3, R76, 0x60 ;  /* 0x000000604c037836 */ /* 0x000fea0000000000 */
[C---:B------:R-:W-:Y:S04]  /*2600*/  ISETP.GE.AND P3, PT, R3.reuse, R70, PT ;  /* 0x000000460300720c */ /* 0x040fe80003f66270 */
        /* <DEDUP_REMOVED lines=54> */
.L_x_8594:
[----:B------:R-:W2:Y:S02]  /*2970*/  LD.E.U8 R3, desc[UR4][R84.64+0x1b3] ;  /* 0x0001b30454037980 */ /* 0x000ea4000c101100 */
[----:B--2---:R-:W-:Y:S11]  /*2980*/  ISETP.NE.AND P1, PT, R3, RZ, PT ;  /* 0x000000ff0300720c */ /* 0x004ff60003f25270 */
[----:B------:R-:W-:Y:S02]  /*2990*/  @!UPT UIADD3 URZ, UPT, UPT, URZ, URZ, URZ ;  /* 0x000000fffffff290 */ /* 0x000fe4000fffe0ff */
[----:B------:R-:W-:Y:S05]  /*29a0*/  @!P1 BRA `(.L_x_8596) ;  /* 0x0000000c00c09947 */ /* 0x000fea0003800000 */
[C---:B------:R-:W-:Y:S01]  /*29b0*/  LEA R34, P6, R2.reuse, R10, 0x1 ;  /* 0x0000000a02227211 */ /* 0x040fe200078c08ff */
[----:B------:R-:W-:Y:S01]  /*29c0*/  IMAD.SHL.U32 R3, R11, 0x20, RZ ;  /* 0x000000200b037824 */ /* 0x000fe200078e00ff */
[C---:B------:R-:W-:Y:S01]  /*29d0*/  LEA R30, P1, R49.reuse, R65, 0x1 ;  /* 0x00000041311e7211 */ /* 0x040fe200078208ff */
        /* <DEDUP_REMOVED lines=60> */
.L_x_8598:
[----:B------:R-:W-:Y:S05]  /*2da0*/  BSYNC.RECONVERGENT B0 ;  /* 0x0000000000007941 */ /* 0x000fea0003800200 */
.L_x_8597:
        /* <DEDUP_REMOVED lines=52> */
.L_x_8600:
[----:B------:R-:W-:Y:S05]  /*30f0*/  BSYNC.RECONVERGENT B0 ;  /* 0x0000000000007941 */ /* 0x000fea0003800200 */
.L_x_8599:
        /* <DEDUP_REMOVED lines=57> */
.L_x_8602:
[----:B------:R-:W-:Y:S05]  /*3490*/  BSYNC.RECONVERGENT B0 ;  /* 0x0000000000007941 */ /* 0x000fea0003800200 */
.L_x_8601:
        /* <DEDUP_REMOVED lines=57> */
.L_x_8604:
[----:B------:R-:W-:Y:S05]  /*3830*/  BSYNC.RECONVERGENT B0 ;  /* 0x0000000000007941 */ /* 0x000fea0003800200 */
.L_x_8603:
[----:B------:R-:W5:Y:S02]  /*3840*/  LD.E R0, desc[UR4][R84.64+0xd0] ;  /* 0x0000d00454007980 */ /* 0x000f64000c101900 */
[----:B-----5:R-:W-:Y:S05]  /*3850*/  IMAD.U32 R0, R0, -0x40, RZ ;  /* 0xffffffc000007824 */ /* 0x020fea00078e00ff */
[C---:B------:R-:W-:Y:S02]  /*3860*/  LEA R14, P1, R0.reuse, R14, 0x1 ;  /* 0x0000000e000e7211 */ /* 0x040fe400078208ff */
[C---:B------:R-:W-:Y:S02]  /*3870*/  LEA R32, P0, R0.reuse, R32, 0x1 ;  /* 0x0000002000207211 */ /* 0x040fe400078008ff */
[C---:B------:R-:W-:Y:S02]  /*3880*/  LEA.HI.X.SX32 R15, R0.reuse, R15, 0x1, P1 ;  /* 0x0000000f000f7211 */ /* 0x040fe400008f0eff */
[----:B------:R-:W-:Y:S01]  /*3890*/  LEA.HI.X.SX32 R33, R0, R33, 0x1, P0 ;  /* 0x0000002100217211 */ /* 0x000fe200000f0eff */
[----:B------:R-:W-:Y:S05]  /*38a0*/  BRA `(.L_x_8595) ;  /* 0x0000001800347947 */ /* 0x000fea0003800000 */
.L_x_8596:
        /* <DEDUP_REMOVED lines=98> */
.L_x_8606:
[----:B------:R-:W-:Y:S05]  /*3ed0*/  BSYNC.RECONVERGENT B0 ;  /* 0x0000000000007941 */ /* 0x000fea0003800200 */
.L_x_8605:
        /* <DEDUP_REMOVED lines=84> */
[C---:B------:R-:W-:Y:S02]  /*4420*/  LEA R24, P5, R49.reuse, R65, 0x1 ;  /* 0x0000004131187211 */ /* 0x040fe400078a08ff */
        /* <DEDUP_REMOVED lines=8> */
.L_x_8608:
[----:B------:R-:W-:Y:S05]  /*44b0*/  BSYNC.RECONVERGENT B0 ;  /* 0x0000000000007941 */ /* 0x000fea0003800200 */
.L_x_8607:
        /* <DEDUP_REMOVED lines=96> */
.L_x_8610:
[----:B------:R-:W-:Y:S05]  /*4ac0*/  BSYNC.RECONVERGENT B0 ;  /* 0x0000000000007941 */ /* 0x000fea0003800200 */
.L_x_8609:
        /* <DEDUP_REMOVED lines=96> */
.L_x_8612:
[----:B------:R-:W-:Y:S05]  /*50d0*/  BSYNC.RECONVERGENT B0 ;  /* 0x0000000000007941 */ /* 0x000fea0003800200 */
.L_x_8611:
        /* <DEDUP_REMOVED lines=10> */
.L_x_8595:
[----:B------:R-:W-:Y:S05]  /*5180*/  BSYNC.RECONVERGENT B1 ;  /* 0x0000000000017941 */ /* 0x000fea0003800200 */
.L_x_8593:
        /* <DEDUP_REMOVED lines=102> */
.L_x_8614:
[----:B------:R-:W-:Y:S05]  /*57f0*/  BSYNC.RECONVERGENT B0 ;  /* 0x0000000000007941 */ /* 0x000fea0003800200 */
.L_x_8613:
[----:B------:R-:W-:Y:S05]  /*5800*/  @P2 BRA `(.L_x_8615) ;  /* 0xffffffcc00042947 */ /* 0x000fea000383ffff */
.L_x_8592:
        /* <DEDUP_REMOVED lines=16> */
.L_x_8619:
[----:B------:R-:W-:Y:S05]  /*5910*/  BSYNC.RECONVERGENT B0 ;  /* 0x0000000000007941 */ /* 0x000fea0003800200 */
.L_x_8618:
        /* <DEDUP_REMOVED lines=8> */
.L_x_8617:
        /* <DEDUP_REMOVED lines=81> */
.L_x_8625:
[----:B------:R-:W-:Y:S05]  /*5eb0*/  BSYNC.RECONVERGENT B0 ;  /* 0x0000000000007941 */ /* 0x000fea0003800200 */
.L_x_8624:
[----:B-----5:R1:W-:Y:S02]  /*5ec0*/  STS.128 [R48], R8 ;  /* 0x0000000830007388 */ /* 0x0203e40000000c00 */
.L_x_8623:
[----:B------:R-:W-:Y:S05]  /*5ed0*/  BSYNC.RECONVERGENT B1 ;  /* 0x0000000000017941 */ /* 0x000fea0003800200 */
.L_x_8622:
        /* <DEDUP_REMOVED lines=54> */
.L_x_8627:
[----:B------:R-:W-:Y:S05]  /*6240*/  BSYNC.RECONVERGENT B0 ;  /* 0x0000000000007941 */ /* 0x000fea0003800200 */
.L_x_8626:
[----:B-----5:R4:W-:Y:S01]  /*6250*/  STS.128 [R48+0x800], R8 ;  /* 0x0008000830007388 */ /* 0x0209e20000000c00 */
[----:B------:R-:W-:Y:S05]  /*6260*/  BRA `(.L_x_8620) ;  /* 0x0000000800fc7947 */ /* 0x000fea0003800000 */
.L_x_8621:
        /* <DEDUP_REMOVED lines=95> */
.L_x_8631:
[----:B------:R-:W-:Y:S05]  /*6860*/  BSYNC.RECONVERGENT B0 ;  /* 0x0000000000007941 */ /* 0x000fea0003800200 */
.L_x_8630:
[----:B-----5:R2:W-:Y:S02]  /*6870*/  STS.128 [R48], R20 ;  /* 0x0000001430007388 */ /* 0x0205e40000000c00 */
.L_x_8629:
[----:B------:R-:W-:Y:S05]  /*6880*/  BSYNC.RECONVERGENT B1 ;  /* 0x0000000000017941 */ /* 0x000fea0003800200 */
.L_x_8628:
        /* <DEDUP_REMOVED lines=91> */
.L_x_8633:
[----:B------:R-:W-:Y:S05]  /*6e40*/  BSYNC.RECONVERGENT B0 ;  /* 0x0000000000007941 */ /* 0x000fea0003800200 */
.L_x_8632:
[----:B-----5:R3:W-:Y:S02]  /*6e50*/  STS.128 [R48+0x800], R16 ;  /* 0x0008001030007388 */ /* 0x0207e40000000c00 */
.L_x_8620:
[----:B------:R-:W-:Y:S05]  /*6e60*/  BSYNC.RECONVERGENT B2 ;  /* 0x0000000000027941 */ /* 0x000fea0003800200 */
.L_x_8616:
[----:B------:R-:W-:Y:S01]  /*6e70*/  IMAD R52, R52, -0x80, R47 ;  /* 0xffffff8034347824 */ /* 0x000fe200078e022f */
[----:B-1----:R-:W-:Y:S01]  /*6e80*/  LEA R4, P0, R49, R106, 0x1 ;  /* 0x0000006a31047211 */ /* 0x002fe200078008ff */
[----:B--2---:R-:W-:Y:S01]  /*6e90*/  VIADD R2, R76, 0x40 ;  /* 0x000000404c027836 */ /* 0x004fe20000000000 */
        /* <DEDUP_REMOVED lines=8> */
[----:B----4-:R-:W-:Y:S02]  /*6f20*/  @!P5 IMAD.MOV.U32 R10, RZ, RZ, R106 ;  /* 0x000000ffff0ad224 */ /* 0x010fe400078e006a */
        /* <DEDUP_REMOVED lines=47> */
[----:B------:R-:W3:Y:S01]  /*7220*/  S2UR UR6, SR_CgaCtaId ;  /* 0x00000000000679c3 */ /* 0x000ee20000008800 */
[----:B------:R-:W-:Y:S01]  /*7230*/  UMOV UR7, 0x400 ;  /* 0x0000040000077882 */ /* 0x000fe20000000000 */
[----:B------:R-:W-:Y:S01]  /*7240*/  IMAD.MOV.U32 R41, RZ, RZ, 0x20 ;  /* 0x00000020ff297424 */ /* 0x000fe200078e00ff */
[----:B------:R-:W1:Y:S01]  /*7250*/  S2R R97, SR_TID.X ;  /* 0x0000000000617919 */ /* 0x000e620000002100 */
[----:B------:R-:W-:Y:S01]  /*7260*/  VIADD R122, R46, 0xffffffff ;  /* 0xffffffff2e7a7836 */ /* 0x000fe20000000000 */
[----:B------:R-:W-:Y:S01]  /*7270*/  BSSY.RECONVERGENT B1, `(.L_x_8634) ;  /* 0x00001b8000017945 */ /* 0x000fe20003800200 */
[----:B------:R-:W0:Y:S01]  /*7280*/  LDGDEPBAR ;  /* 0x00000000000079af */ /* 0x000e220000000000 */
[----:B---3--:R-:W-:Y:S01]  /*7290*/  ULEA UR6, UR6, UR7, 0x18 ;  /* 0x0000000706067291 */ /* 0x008fe2000f8ec0ff */
[C---:B-1----:R-:W-:Y:S01]  /*72a0*/  IMAD.SHL.U32 R99, R97.reuse, 0x10, RZ ;  /* 0x0000001061637824 */ /* 0x042fe200078e00ff */
[----:B------:R-:W-:Y:S01]  /*72b0*/  SHF.R.U32.HI R40, RZ, 0x1, R97 ;  /* 0x00000001ff287819 */ /* 0x000fe20000011661 */
[C---:B------:R-:W-:Y:S01]  /*72c0*/  IMAD.SHL.U32 R42, R97.reuse, 0x20, RZ ;  /* 0x00000020612a7824 */ /* 0x040fe200078e00ff */
[C---:B------:R-:W-:Y:S01]  /*72d0*/  LOP3.LUT R3, R97.reuse, 0x8, RZ, 0xc0, !PT ;  /* 0x0000000861037812 */ /* 0x040fe200078ec0ff */
[----:B------:R-:W-:Y:S01]  /*72e0*/  IMAD.SHL.U32 R96, R97, 0x4, RZ ;  /* 0x0000000461607824 */ /* 0x000fe200078e00ff */
[----:B------:R-:W-:-:S02]  /*72f0*/  LOP3.LUT R2, R40, 0x8, RZ, 0xc0, !PT ;  /* 0x0000000828027812 */ /* 0x000fc400078ec0ff */
[C---:B------:R-:W-:Y:S02]  /*7300*/  LOP3.LUT R98, R99.reuse, 0x3e00, RZ, 0xc0, !PT ;  /* 0x00003e0063627812 */ /* 0x040fe400078ec0ff */
[----:B--2---:R-:W-:Y:S02]  /*7310*/  LOP3.LUT R5, R96, 0x18, RZ, 0xc0, !PT ;  /* 0x0000001860057812 */ /* 0x004fe400078ec0ff */
        /* <DEDUP_REMOVED lines=9> */
[----:B------:R-:W-:-:S02]  /*73b0*/  LEA R98, R98, UR6, 0x1 ;  /* 0x0000000662627c11 */ /* 0x000fc4000f8e08ff */
[----:B------:R-:W-:Y:S02]  /*73c0*/  LEA R43, R3, UR6, 0x1 ;  /* 0x00000006032b7c11 */ /* 0x000fe4000f8e08ff */
[----:B------:R-:W-:Y:S01]  /*73d0*/  LOP3.LUT P0, RZ, R97, 0x4, RZ, 0xc0, !PT ;  /* 0x0000000461ff7812 */ /* 0x000fe2000780c0ff */
[----:B-----5:R-:W-:Y:S03]  /*73e0*/  LDSM.16.M88.4 R24, [R98] ;  /* 0x000000006218783b */ /* 0x020fe60000000200 */
[----:B------:R-:W-:Y:S01]  /*73f0*/  SEL R41, R41, 0xffffffe0, !P0 ;  /* 0xffffffe029297807 */ /* 0x000fe20004000000 */
[----:B------:R-:W1:Y:S04]  /*7400*/  LDSM.16.M88.4 R4, [R43+0x1000] ;  /* 0x001000002b04783b */ /* 0x000e680000000200 */
[--C-:B------:R-:W-:Y:S01]  /*7410*/  IMAD.IADD R20, R98, 0x1, R41.reuse ;  /* 0x0000000162147824 */ /* 0x100fe200078e0229 */
[----:B------:R-:W2:Y:S01]  /*7420*/  LDSM.16.M88.4 R16, [R43+0x1400] ;  /* 0x001400002b10783b */ /* 0x000ea20000000200 */
[----:B------:R-:W-:-:S04]  /*7430*/  IMAD.IADD R3, R43, 0x1, R41 ;  /* 0x000000012b037824 */ /* 0x000fc800078e0229 */
[----:B------:R-:W-:Y:S04]  /*7440*/  LDSM.16.M88.4 R20, [R20] ;  /* 0x000000001414783b */ /* 0x000fe80000000200 */
[----:B------:R-:W3:Y:S04]  /*7450*/  LDSM.16.M88.4 R8, [R3+0x1000] ;  /* 0x001000000308783b */ /* 0x000ee80000000200 */
[----:B------:R-:W3:Y:S04]  /*7460*/  LDSM.16.M88.4 R12, [R3+0x1400] ;  /* 0x00140000030c783b */ /* 0x000ee80000000200 */
        /* <DEDUP_REMOVED lines=8> */
[----:B------:R-:W-:-:S12]  /*74f0*/  HMMA.16816.F32 R32, R20, R12, R32 ;  /* 0x0000000c1420723c */ /* 0x000fd80000001820 */
[----:B------:R-:W-:Y:S01]  /*7500*/  HMMA.16816.F32 R16, R20, R14, R16 ;  /* 0x0000000e1410723c */ /* 0x000fe20000001810 */
[----:B------:R-:W-:Y:S02]  /*7510*/  LDSM.16.M88.4 R12, [R43+0x1c00] ;  /* 0x001c00002b0c783b */ /* 0x000fe40000000200 */
[-C--:B----4-:R-:W-:Y:S01]  /*7520*/  FMUL.FTZ R28, R28, R0.reuse ;  /* 0x000000001c1c7220 */ /* 0x090fe20000410000 */
        /* <DEDUP_REMOVED lines=32> */
[----:B------:R-:W-:Y:S01]  /*7730*/  HMMA.16816.F32 R8, R20, R30, R8 ;  /* 0x0000001e1408723c */ /* 0x000fe20000001808 */
[----:B------:R-:W-:Y:S02]  /*7740*/  LDSM.16.M88.4 R28, [R43+0x2400] ;  /* 0x002400002b1c783b */ /* 0x000fe40000000200 */
[----:B------:R-:W-:Y:S05]  /*7750*/  MUFU.TANH R55, R33 ;  /* 0x0000002100377308 */ /* 0x000fea0000002400 */
[C---:B-1----:R-:W-:Y:S03]  /*7760*/  HMMA.16816.F32 R16, R24.reuse, R12, RZ ;  /* 0x0000000c1810723c */ /* 0x042fe600000018ff */
        /* <DEDUP_REMOVED lines=11> */
[----:B------:R-:W-:Y:S08]  /*7820*/  MUFU.TANH R62, R4 ;  /* 0x00000004003e7308 */ /* 0x000ff00000002400 */
[----:B------:R-:W-:Y:S01]  /*7830*/  MUFU.TANH R63, R5 ;  /* 0x00000005003f7308 */ /* 0x000fe20000002400 */
[----:B---3--:R-:W3:Y:S01]  /*7840*/  LDSM.16.M88.4 R32, [R43+0x2000] ;  /* 0x002000002b20783b */ /* 0x008ee20000000200 */
[----:B------:R-:W-:Y:S06]  /*7850*/  HMMA.16816.F32 R12, R20, R38, R12 ;  /* 0x00000026140c723c */ /* 0x000fec000000180c */
[----:B------:R-:W1:Y:S08]  /*7860*/  MUFU.TANH R66, R6 ;  /* 0x0000000600427308 */ /* 0x000e700000002400 */
[----:B------:R2:W1:Y:S05]  /*7870*/  MUFU.TANH R65, R7 ;  /* 0x0000000700417308 */ /* 0x00046a0000002400 */
[-C--:B------:R-:W-:Y:S01]  /*7880*/  FMUL.FTZ R12, R12, R0.reuse ;  /* 0x000000000c0c7220 */ /* 0x080fe20000410000 */
[----:B------:R-:W-:-:S02]  /*7890*/  FMUL.FTZ R13, R13, R0 ;  /* 0x000000000d0d7220 */ /* 0x000fc40000410000 */
[----:B------:R-:W-:Y:S01]  /*78a0*/  MUFU.TANH R64, R8 ;  /* 0x0000000800407308 */ /* 0x000fe20000002400 */
[-C--:B------:R-:W-:Y:S01]  /*78b0*/  FMUL.FTZ R14, R14, R0.reuse ;  /* 0x000000000e0e7220 */ /* 0x080fe20000410000 */
[----:B------:R-:W-:-:S06]  /*78c0*/  FMUL.FTZ R15, R15, R0 ;  /* 0x000000000f0f7220 */ /* 0x000fcc0000410000 */
[----:B------:R-:W1:Y:S01]  /*78d0*/  MUFU.TANH R128, R10 ;  /* 0x0000000a00807308 */ /* 0x000e620000002400 */
[----:B--2---:R-:W-:Y:S01]  /*78e0*/  HMMA.16816.F32 R4, R20, R36, R16 ;  /* 0x000000241404723c */ /* 0x004fe20000001810 */
[----:B------:R-:W2:Y:S06]  /*78f0*/  LDSM.16.M88.4 R16, [R3+0x2000] ;  /* 0x002000000310783b */ /* 0x000eac0000000200 */
[----:B------:R-:W-:Y:S08]  /*7900*/  MUFU.TANH R36, R9 ;  /* 0x0000000900247308 */ /* 0x000ff00000002400 */
[----:B------:R3:W1:Y:S04]  /*7910*/  MUFU.TANH R37, R11 ;  /* 0x0000000b00257308 */ /* 0x0006680000002400 */
[-C--:B------:R-:W-:Y:S01]  /*7920*/  FMUL.FTZ R4, R4, R0.reuse ;  /* 0x0000000004047220 */ /* 0x080fe20000410000 */
[-C--:B------:R-:W-:Y:S01]  /*7930*/  FMUL.FTZ R5, R5, R0.reuse ;  /* 0x0000000005057220 */ /* 0x080fe20000410000 */
[-C--:B------:R-:W-:Y:S01]  /*7940*/  FMUL.FTZ R6, R6, R0.reuse ;  /* 0x0000000006067220 */ /* 0x080fe20000410000 */
[-C--:B------:R-:W-:Y:S01]  /*7950*/  FMUL.FTZ R7, R7, R0.reuse ;  /* 0x0000000007077220 */ /* 0x080fe20000410000 */
[----:B------:R-:W-:Y:S08]  /*7960*/  MUFU.TANH R92, R4 ;  /* 0x00000004005c7308 */ /* 0x000ff00000002400 */
[----:B------:R-:W-:Y:S01]  /*7970*/  MUFU.TANH R126, R5 ;  /* 0x00000005007e7308 */ /* 0x000fe20000002400 */
[C---:B---3--:R-:W-:Y:S07]  /*7980*/  HMMA.16816.F32 R8, R24.reuse, R32, RZ ;  /* 0x000000201808723c */ /* 0x048fee00000018ff */
[----:B------:R-:W3:Y:S01]  /*7990*/  MUFU.TANH R125, R6 ;  /* 0x00000006007d7308 */ /* 0x000ee20000002400 */
[----:B------:R-:W-:Y:S07]  /*79a0*/  HMMA.16816.F32 R32, R24, R34, RZ ;  /* 0x000000221820723c */ /* 0x000fee00000018ff */
[----:B------:R4:W3:Y:S05]  /*79b0*/  MUFU.TANH R127, R7 ;  /* 0x00000007007f7308 */ /* 0x0008ea0000002400 */
[C---:B--2---:R-:W-:Y:S03]  /*79c0*/  HMMA.16816.F32 R8, R20.reuse, R16, R8 ;  /* 0x000000101408723c */ /* 0x044fe60000001808 */
[----:B------:R-:W-:Y:S05]  /*79d0*/  MUFU.TANH R93, R12 ;  /* 0x0000000c005d7308 */ /* 0x000fea0000002400 */
[----:B------:R-:W-:Y:S01]  /*79e0*/  HMMA.16816.F32 R32, R20, R18, R32 ;  /* 0x000000121420723c */ /* 0x000fe20000001820 */
[----:B------:R-:W-:Y:S02]  /*79f0*/  LDSM.16.M88.4 R16, [R3+0x2800] ;  /* 0x002800000310783b */ /* 0x000fe40000000200 */
[----:B------:R-:W-:Y:S02]  /*7a00*/  MUFU.TANH R87, R13 ;  /* 0x0000000d00577308 */ /* 0x000fe40000002400 */
[----:B----4-:R-:W2:Y:S06]  /*7a10*/  LDSM.16.M88.4 R4, [R3+0x2400] ;  /* 0x002400000304783b */ /* 0x010eac0000000200 */
        /* <DEDUP_REMOVED lines=9> */
[----:B------:R-:W-:Y:S08]  /*7ab0*/  MUFU.TANH R91, R9 ;  /* 0x00000009005b7308 */ /* 0x000ff00000002400 */
[----:B------:R-:W-:Y:S08]  /*7ac0*/  MUFU.TANH R101, R10 ;  /* 0x0000000a00657308 */ /* 0x000ff00000002400 */
[----:B------:R4:W-:Y:S08]  /*7ad0*/  MUFU.TANH R95, R11 ;  /* 0x0000000b005f7308 */ /* 0x0009f00000002400 */
[----:B------:R-:W3:Y:S08]  /*7ae0*/  MUFU.TANH R124, R14 ;  /* 0x0000000e007c7308 */ /* 0x000ef00000002400 */
[----:B------:R1:W3:Y:S01]  /*7af0*/  MUFU.TANH R86, R15 ;  /* 0x0000000f00567308 */ /* 0x0002e20000002400 */
[----:B----4-:R-:W4:Y:S07]  /*7b00*/  LDSM.16.M88.4 R8, [R43+0x2800] ;  /* 0x002800002b08783b */ /* 0x010f2e0000000200 */
[----:B------:R2:W-:Y:S08]  /*7b10*/  MUFU.TANH R88, R33 ;  /* 0x0000002100587308 */ /* 0x0005f00000002400 */
[----:B------:R-:W-:Y:S01]  /*7b20*/  MUFU.TANH R90, R32 ;  /* 0x00000020005a7308 */ /* 0x000fe20000002400 */
[C---:B-1----:R-:W-:Y:S07]  /*7b30*/  HMMA.16816.F32 R12, R24.reuse, R28, RZ ;  /* 0x0000001c180c723c */ /* 0x042fee00000018ff */
[----:B------:R-:W-:Y:S01]  /*7b40*/  MUFU.TANH R89, R35 ;  /* 0x0000002300597308 */ /* 0x000fe20000002400 */
[----:B------:R-:W-:Y:S01]  /*7b50*/  HMMA.16816.F32 R28, R24, R30, RZ ;  /* 0x0000001e181c723c */ /* 0x000fe200000018ff */
[----:B--2---:R-:W-:-:S05]  /*7b60*/  IMAD.SHL.U32 R33, R97, 0x2, RZ ;  /* 0x0000000261217824 */ /* 0x004fca00078e00ff */
[----:B------:R-:W-:Y:S01]  /*7b70*/  LOP3.LUT R33, R33, 0x6, RZ, 0xc0, !PT ;  /* 0x0000000621217812 */ /* 0x000fe200078ec0ff */
[----:B------:R1:W2:Y:S04]  /*7b80*/  MUFU.TANH R94, R34 ;  /* 0x00000022005e7308 */ /* 0x0002a80000002400 */
[----:B------:R-:W-:Y:S01]  /*7b90*/  IMAD R33, R122, 0x80, R33 ;  /* 0x000000807a217824 */ /* 0x000fe200078e0221 */
[----:B------:R-:W-:Y:S05]  /*7ba0*/  HMMA.16816.F32 R12, R20, R4, R12 ;  /* 0x00000004140c723c */ /* 0x000fea000000180c */
[----:B------:R-:W-:-:S03]  /*7bb0*/  ISETP.GE.AND P4, PT, R33, R47, PT ;  /* 0x0000002f2100720c */ /* 0x000fc60003f86270 */
[----:B------:R-:W-:Y:S03]  /*7bc0*/  HMMA.16816.F32 R28, R20, R6, R28 ;  /* 0x00000006141c723c */ /* 0x000fe6000000181c */
[----:B------:R-:W-:Y:S02]  /*7bd0*/  FSEL R69, R48, -INF , !P4 ;  /* 0xff80000030457808 */ /* 0x000fe40006000000 */
[----:B-1----:R-:W-:Y:S01]  /*7be0*/  FSEL R34, R44, -INF , !P4 ;  /* 0xff8000002c227808 */ /* 0x002fe20006000000 */
[C---:B------:R-:W-:Y:S02]  /*7bf0*/  VIADD R44, R33.reuse, 0x31 ;  /* 0x00000031212c7836 */ /* 0x040fe40000000000 */
[----:B----4-:R-:W-:Y:S03]  /*7c00*/  HMMA.16816.F32 R4, R24, R8, RZ ;  /* 0x000000081804723c */ /* 0x010fe600000018ff */
[----:B------:R-:W-:-:S02]  /*7c10*/  VIADD R9, R33, 0x1 ;  /* 0x0000000121097836 */ /* 0x000fc40000000000 */
[-C--:B------:R-:W-:Y:S01]  /*7c20*/  FMUL.FTZ R12, R12, R0.reuse ;  /* 0x000000000c0c7220 */ /* 0x080fe20000410000 */
[-C--:B------:R-:W-:Y:S01]  /*7c30*/  FMUL.FTZ R13, R13, R0.reuse ;  /* 0x000000000d0d7220 */ /* 0x080fe20000410000 */
[-C--:B------:R-:W-:Y:S01]  /*7c40*/  FMUL.FTZ R14, R14, R0.reuse ;  /* 0x000000000e0e7220 */ /* 0x080fe20000410000 */
[-C--:B------:R-:W-:Y:S01]  /*7c50*/  FMUL.FTZ R15, R15, R0.reuse ;  /* 0x000000000f0f7220 */ /* 0x080fe20000410000 */
[----:B------:R1:W-:Y:S01]  /*7c60*/  MUFU.TANH R32, R12 ;  /* 0x0000000c00207308 */ /* 0x0003e20000002400 */
[----:B------:R-:W-:Y:S01]  /*7c70*/  VIADD R8, R33, 0x8 ;  /* 0x0000000821087836 */ /* 0x000fe20000000000 */
[-C--:B------:R-:W-:Y:S01]  /*7c80*/  ISETP.GE.AND P3, PT, R9, R47.reuse, PT ;  /* 0x0000002f0900720c */ /* 0x080fe20003f66270 */
[----:B------:R-:W-:Y:S02]  /*7c90*/  VIADD R9, R33, 0x10 ;  /* 0x0000001021097836 */ /* 0x000fe40000000000 */
[-C--:B------:R-:W-:Y:S01]  /*7ca0*/  FMUL.FTZ R28, R28, R0.reuse ;  /* 0x000000001c1c7220 */ /* 0x080fe20000410000 */
[-C--:B------:R-:W-:Y:S01]  /*7cb0*/  FMUL.FTZ R29, R29, R0.reuse ;  /* 0x000000001d1d7220 */ /* 0x080fe20000410000 */
[-C--:B------:R-:W-:Y:S01]  /*7cc0*/  ISETP.GE.AND P2, PT, R8, R47.reuse, PT ;  /* 0x0000002f0800720c */ /* 0x080fe20003f46270 */
[----:B------:R-:W-:Y:S01]  /*7cd0*/  VIADD R8, R33, 0x11 ;  /* 0x0000001121087836 */ /* 0x000fe20000000000 */
[----:B------:R-:W-:Y:S01]  /*7ce0*/  MUFU.TANH R38, R13 ;  /* 0x0000000d00267308 */ /* 0x000fe20000002400 */
[-C--:B------:R-:W-:Y:S01]  /*7cf0*/  ISETP.GE.AND P0, PT, R9, R47.reuse, PT ;  /* 0x0000002f0900720c */ /* 0x080fe20003f06270 */
[-C--:B------:R-:W-:Y:S01]  /*7d00*/  FMUL.FTZ R31, R31, R0.reuse ;  /* 0x000000001f1f7220 */ /* 0x080fe20000410000 */
[----:B------:R-:W-:Y:S01]  /*7d10*/  FSEL R71, R49, -INF , !P3 ;  /* 0xff80000031477808 */ /* 0x000fe20005800000 */
[----:B------:R-:W-:Y:S05]  /*7d20*/  HMMA.16816.F32 R4, R20, R16, R4 ;  /* 0x000000101404723c */ /* 0x000fea0000001804 */
[-C--:B------:R-:W-:Y:S01]  /*7d30*/  ISETP.GE.AND P6, PT, R8, R47.reuse, PT ;  /* 0x0000002f0800720c */ /* 0x080fe20003fc6270 */
[----:B------:R-:W-:Y:S01]  /*7d40*/  FMUL.FTZ R17, R30, R0 ;  /* 0x000000001e117220 */ /* 0x000fe20000410000 */
[----:B------:R-:W4:Y:S01]  /*7d50*/  MUFU.TANH R76, R14 ;  /* 0x0000000e004c7308 */ /* 0x000f220000002400 */
[----:B------:R-:W-:Y:S01]  /*7d60*/  FSEL R35, R45, -INF , !P3 ;  /* 0xff8000002d237808 */ /* 0x000fe20005800000 */
[----:B-1----:R-:W-:Y:S01]  /*7d70*/  VIADD R12, R33, 0x9 ;  /* 0x00000009210c7836 */ /* 0x002fe20000000000 */
[----:B------:R-:W-:Y:S01]  /*7d80*/  FSEL R45, R54, -INF , !P2 ;  /* 0xff800000362d7808 */ /* 0x000fe20005000000 */
[----:B------:R-:W-:Y:S03]  /*7d90*/  HMMA.16816.F32 R8, R24, R10, RZ ;  /* 0x0000000a1808723c */ /* 0x000fe600000018ff */
[----:B------:R-:W-:Y:S01]  /*7da0*/  FSEL R48, R51, -INF , !P2 ;  /* 0xff80000033307808 */ /* 0x000fe20005000000 */
[----:B------:R1:W4:Y:S01]  /*7db0*/  MUFU.TANH R78, R15 ;  /* 0x0000000f004e7308 */ /* 0x0003220000002400 */
[----:B------:R-:W-:-:S02]  /*7dc0*/  ISETP.GE.AND P1, PT, R12, R47, PT ;  /* 0x0000002f0c00720c */ /* 0x000fc40003f26270 */
[----:B------:R-:W-:Y:S02]  /*7dd0*/  FSEL R73, R57, -INF , !P0 ;  /* 0xff80000039497808 */ /* 0x000fe40004000000 */
[----:B------:R-:W-:Y:S02]  /*7de0*/  FSEL R77, R52, -INF , !P1 ;  /* 0xff800000344d7808 */ /* 0x000fe40004800000 */
[----:B------:R-:W-:Y:S01]  /*7df0*/  FSEL R49, R50, -INF , !P1 ;  /* 0xff80000032317808 */ /* 0x000fe20004800000 */
[----:B------:R3:W-:Y:S01]  /*7e00*/  MUFU.TANH R39, R28 ;  /* 0x0000001c00277308 */ /* 0x0007e20000002400 */
[-C--:B------:R-:W-:Y:S01]  /*7e10*/  FMUL.FTZ R79, R4, R0.reuse ;  /* 0x00000000044f7220 */ /* 0x080fe20000410000 */
[----:B------:R-:W-:Y:S01]  /*7e20*/  VIADD R4, R33, 0x20 ;  /* 0x0000002021047836 */ /* 0x000fe20000000000 */
[----:B------:R-:W-:Y:S01]  /*7e30*/  FSEL R67, R53, -INF , !P0 ;  /* 0xff80000035437808 */ /* 0x000fe20004000000 */
[-C--:B------:R-:W-:Y:S01]  /*7e40*/  FMUL.FTZ R5, R5, R0.reuse ;  /* 0x0000000005057220 */ /* 0x080fe20000410000 */
[-C--:B------:R-:W-:Y:S01]  /*7e50*/  FMUL.FTZ R6, R6, R0.reuse ;  /* 0x0000000006067220 */ /* 0x080fe20000410000 */
[----:B------:R-:W-:Y:S01]  /*7e60*/  FMUL.FTZ R7, R7, R0 ;  /* 0x0000000007077220 */ /* 0x000fe20000410000 */
[----:B------:R-:W-:Y:S01]  /*7e70*/  ISETP.GE.AND P3, PT, R4, R47, PT ;  /* 0x0000002f0400720c */ /* 0x000fe20003f66270 */
[----:B------:R-:W-:Y:S01]  /*7e80*/  VIADD R4, R33, 0x21 ;  /* 0x0000002121047836 */ /* 0x000fe20000000000 */
[----:B------:R-:W-:Y:S01]  /*7e90*/  MUFU.TANH R16, R29 ;  /* 0x0000001d00107308 */ /* 0x000fe20000002400 */
[----:B-1----:R1:W2:Y:S01]  /*7ea0*/  LDSM.16.M88.4 R12, [R43+0x2c00] ;  /* 0x002c00002b0c783b */ /* 0x0022a20000000200 */
[----:B------:R-:W-:Y:S05]  /*7eb0*/  HMMA.16816.F32 R8, R20, R18, R8 ;  /* 0x000000121408723c */ /* 0x000fea0000001808 */
[----:B------:R-:W-:-:S02]  /*7ec0*/  FSEL R75, R58, -INF , !P6 ;  /* 0xff8000003a4b7808 */ /* 0x000fc40007000000 */
[-C--:B------:R-:W-:Y:S01]  /*7ed0*/  ISETP.GE.AND P2, PT, R4, R47.reuse, PT ;  /* 0x0000002f0400720c */ /* 0x080fe20003f46270 */
[----:B------:R-:W-:Y:S01]  /*7ee0*/  VIADD R4, R33, 0x28 ;  /* 0x0000002821047836 */ /* 0x000fe20000000000 */
[----:B------:R-:W-:Y:S01]  /*7ef0*/  FSEL R68, R55, -INF , !P6 ;  /* 0xff80000037447808 */ /* 0x000fe20007000000 */
[----:B------:R-:W-:Y:S01]  /*7f00*/  MUFU.TANH R18, R6 ;  /* 0x0000000600127308 */ /* 0x000fe20000002400 */
[C---:B---3--:R-:W-:Y:S01]  /*7f10*/  VIADD R28, R33.reuse, 0x18 ;  /* 0x00000018211c7836 */ /* 0x048fe20000000000 */
[----:B------:R-:W-:Y:S02]  /*7f20*/  FSEL R66, R66, -INF , !P3 ;  /* 0xff80000042427808 */ /* 0x000fe40005800000 */
[-C--:B------:R-:W-:Y:S01]  /*7f30*/  ISETP.GE.AND P1, PT, R4, R47.reuse, PT ;  /* 0x0000002f0400720c */ /* 0x080fe20003f26270 */
[C---:B------:R-:W-:Y:S01]  /*7f40*/  VIADD R4, R33.reuse, 0x29 ;  /* 0x0000002921047836 */ /* 0x040fe20000000000 */
[----:B------:R-:W-:Y:S01]  /*7f50*/  ISETP.GE.AND P5, PT, R28, R47, PT ;  /* 0x0000002f1c00720c */ /* 0x000fe20003fa6270 */
[----:B------:R-:W-:Y:S01]  /*7f60*/  VIADD R28, R33, 0x19 ;  /* 0x00000019211c7836 */ /* 0x000fe20000000000 */
[----:B------:R-:W-:Y:S01]  /*7f70*/  MUFU.TANH R19, R7 ;  /* 0x0000000700137308 */ /* 0x000fe20000002400 */
[----:B------:R-:W-:-:S02]  /*7f80*/  FSEL R62, R62, -INF , !P3 ;  /* 0xff8000003e3e7808 */ /* 0x000fc40005800000 */
[-C--:B------:R-:W-:Y:S01]  /*7f90*/  ISETP.GE.AND P0, PT, R4, R47.reuse, PT ;  /* 0x0000002f0400720c */ /* 0x080fe20003f06270 */
[----:B------:R-:W-:Y:S01]  /*7fa0*/  VIADD R4, R33, 0x30 ;  /* 0x0000003021047836 */ /* 0x000fe20000000000 */
[-C--:B------:R-:W-:Y:S01]  /*7fb0*/  ISETP.GE.AND P4, PT, R28, R47.reuse, PT ;  /* 0x0000002f1c00720c */ /* 0x080fe20003f86270 */
[-C--:B------:R-:W-:Y:S01]  /*7fc0*/  FMUL.FTZ R8, R8, R0.reuse ;  /* 0x0000000008087220 */ /* 0x080fe20000410000 */
[----:B------:R-:W-:Y:S01]  /*7fd0*/  FSEL R70, R56, -INF , !P5 ;  /* 0xff80000038467808 */ /* 0x000fe20006800000 */
[----:B-1----:R1:W-:Y:S01]  /*7fe0*/  MUFU.TANH R43, R31 ;  /* 0x0000001f002b7308 */ /* 0x0023e20000002400 */
[----:B------:R-:W-:Y:S01]  /*7ff0*/  ISETP.GE.AND P6, PT, R4, R47, PT ;  /* 0x0000002f0400720c */ /* 0x000fe20003fc6270 */
[-C--:B------:R-:W-:Y:S01]  /*8000*/  FMUL.FTZ R9, R9, R0.reuse ;  /* 0x0000000009097220 */ /* 0x080fe20000410000 */
[----:B------:R-:W-:Y:S01]  /*8010*/  FSEL R72, R61, -INF , !P4 ;  /* 0xff8000003d487808 */ /* 0x000fe20006000000 */
[-C--:B------:R-:W-:Y:S01]  /*8020*/  FMUL.FTZ R10, R10, R0.reuse ;  /* 0x000000000a0a7220 */ /* 0x080fe20000410000 */
[----:B------:R-:W-:Y:S01]  /*8030*/  FSEL R65, R65, -INF , !P2 ;  /* 0xff80000041417808 */ /* 0x000fe20005000000 */
[----:B------:R-:W-:Y:S01]  /*8040*/  FMUL.FTZ R11, R11, R0 ;  /* 0x000000000b0b7220 */ /* 0x000fe20000410000 */
[----:B------:R-:W-:Y:S01]  /*8050*/  FSEL R56, R63, -INF , !P2 ;  /* 0xff8000003f387808 */ /* 0x000fe20005000000 */
[----:B------:R3:W-:Y:S01]  /*8060*/  MUFU.TANH R58, R8 ;  /* 0x00000008003a7308 */ /* 0x0007e20000002400 */
[----:B------:R-:W-:-:S02]  /*8070*/  FSEL R128, R128, -INF , !P1 ;  /* 0xff80000080807808 */ /* 0x000fc40004800000 */
[----:B------:R-:W-:Y:S02]  /*8080*/  FSEL R64, R64, -INF , !P1 ;  /* 0xff80000040407808 */ /* 0x000fe40004800000 */
[----:B------:R-:W-:Y:S02]  /*8090*/  FSEL R57, R37, -INF , !P0 ;  /* 0xff80000025397808 */ /* 0x000fe40004000000 */
[----:B------:R-:W-:Y:S01]  /*80a0*/  FSEL R63, R36, -INF , !P0 ;  /* 0xff800000243f7808 */ /* 0x000fe20004000000 */
[----:B------:R-:W4:Y:S01]  /*80b0*/  MUFU.TANH R17, R17 ;  /* 0x0000001100117308 */ /* 0x000f220000002400 */
[----:B------:R-:W-:Y:S01]  /*80c0*/  FSEL R125, R125, -INF , !P6 ;  /* 0xff8000007d7d7808 */ /* 0x000fe20007000000 */
[----:B-1----:R1:W4:Y:S01]  /*80d0*/  LDSM.16.M88.4 R28, [R3+0x2c00] ;  /* 0x002c0000031c783b */ /* 0x0023220000000200 */
[----:B------:R-:W-:Y:S01]  /*80e0*/  FSEL R92, R92, -INF , !P6 ;  /* 0xff8000005c5c7808 */ /* 0x000fe20007000000 */
[----:B------:R-:W-:-:S04]  /*80f0*/  DEPBAR.LE SB0, 0x0 ;  /* 0x000080000000791a */ /* 0x000fc80000000000 */
[----:B------:R-:W-:Y:S01]  /*8100*/  FSEL R74, R60, -INF , !P5 ;  /* 0xff8000003c4a7808 */ /* 0x000fe20006800000 */
[----:B------:R-:W-:Y:S01]  /*8110*/  MUFU.TANH R79, R79 ;  /* 0x0000004f004f7308 */ /* 0x000fe20000002400 */
[----:B---3--:R-:W-:Y:S01]  /*8120*/  FSEL R8, R59, -INF , !P4 ;  /* 0xff8000003b087808 */ /* 0x008fe20006000000 */
[----:B------:R-:W-:Y:S01]  /*8130*/  BAR.SYNC.DEFER_BLOCKING 0x0 ;  /* 0x0000000000007b1d */ /* 0x000fe20000010000 */
[----:B------:R-:W-:-:S04]  /*8140*/  ISETP.GE.AND P5, PT, R44, R47, PT ;  /* 0x0000002f2c00720c */ /* 0x000fc80003fa6270 */
[----:B------:R-:W-:Y:S01]  /*8150*/  FSEL R127, R127, -INF , !P5 ;  /* 0xff8000007f7f7808 */ /* 0x000fe20006800000 */
[----:B------:R-:W-:Y:S01]  /*8160*/  MUFU.TANH R9, R9 ;  /* 0x0000000900097308 */ /* 0x000fe20000002400 */
[----:B------:R-:W-:-:S07]  /*8170*/  FSEL R126, R126, -INF , !P5 ;  /* 0xff8000007e7e7808 */ /* 0x000fce0006800000 */
[----:B-1----:R2:W-:Y:S08]  /*8180*/  MUFU.TANH R3, R5 ;  /* 0x0000000500037308 */ /* 0x0025f00000002400 */
[----:B------:R-:W1:Y:S08]  /*8190*/  MUFU.TANH R10, R10 ;  /* 0x0000000a000a7308 */ /* 0x000e700000002400 */
[----:B------:R-:W3:Y:S01]  /*81a0*/  MUFU.TANH R11, R11 ;  /* 0x0000000b000b7308 */ /* 0x000ee20000002400 */
[----:B--2---:R-:W-:Y:S03]  /*81b0*/  HMMA.16816.F32 R4, R24, R12, RZ ;  /* 0x0000000c1804723c */ /* 0x004fe600000018ff */
[----:B------:R-:W-:-:S05]  /*81c0*/  VIADD R12, R33, 0x38 ;  /* 0x00000038210c7836 */ /* 0x000fca0000000000 */
[----:B------:R-:W-:Y:S01]  /*81d0*/  ISETP.GE.AND P4, PT, R12, R47, PT ;  /* 0x0000002f0c00720c */ /* 0x000fe20003f86270 */
[----:B------:R-:W-:-:S03]  /*81e0*/  VIADD R12, R33, 0x39 ;  /* 0x00000039210c7836 */ /* 0x000fc60000000000 */
[----:B------:R-:W-:Y:S02]  /*81f0*/  FSEL R124, R124, -INF , !P4 ;  /* 0xff8000007c7c7808 */ /* 0x000fe40006000000 */
[-C--:B------:R-:W-:Y:S01]  /*8200*/  ISETP.GE.AND P3, PT, R12, R47.reuse, PT ;  /* 0x0000002f0c00720c */ /* 0x080fe20003f66270 */
[----:B------:R-:W-:Y:S01]  /*8210*/  VIADD R12, R33, 0x40 ;  /* 0x00000040210c7836 */ /* 0x000fe20000000000 */
[----:B------:R-:W-:Y:S02]  /*8220*/  FSEL R93, R93, -INF , !P4 ;  /* 0xff8000005d5d7808 */ /* 0x000fe40006000000 */
[----:B------:R-:W-:Y:S02]  /*8230*/  FSEL R86, R86, -INF , !P3 ;  /* 0xff80000056567808 */ /* 0x000fe40005800000 */
[----:B------:R-:W-:Y:S01]  /*8240*/  ISETP.GE.AND P2, PT, R12, R47, PT ;  /* 0x0000002f0c00720c */ /* 0x000fe20003f46270 */
[----:B------:R-:W-:Y:S01]  /*8250*/  VIADD R12, R33, 0x41 ;  /* 0x00000041210c7836 */ /* 0x000fe20000000000 */
[----:B----4-:R-:W-:Y:S05]  /*8260*/  HMMA.16816.F32 R4, R20, R28, R4 ;  /* 0x0000001c1404723c */ /* 0x010fea0000001804 */
[----:B------:R-:W-:-:S02]  /*8270*/  FSEL R87, R87, -INF , !P3 ;  /* 0xff80000057577808 */ /* 0x000fc40005800000 */
[----:B------:R-:W-:Y:S02]  /*8280*/  FSEL R101, R101, -INF , !P2 ;  /* 0xff80000065657808 */ /* 0x000fe40005000000 */
[-C--:B------:R-:W-:Y:S01]  /*8290*/  ISETP.GE.AND P1, PT, R12, R47.reuse, PT ;  /* 0x0000002f0c00720c */ /* 0x080fe20003f26270 */
[----:B------:R-:W-:Y:S01]  /*82a0*/  VIADD R12, R33, 0x48 ;  /* 0x00000048210c7836 */ /* 0x000fe20000000000 */
[----:B------:R-:W-:Y:S02]  /*82b0*/  FSEL R100, R100, -INF , !P2 ;  /* 0xff80000064647808 */ /* 0x000fe40005000000 */
[----:B------:R-:W-:Y:S02]  /*82c0*/  FSEL R95, R95, -INF , !P1 ;  /* 0xff8000005f5f7808 */ /* 0x000fe40004800000 */
[----:B------:R-:W-:Y:S02]  /*82d0*/  ISETP.GE.AND P0, PT, R12, R47, PT ;  /* 0x0000002f0c00720c */ /* 0x000fe40003f06270 */
[----:B------:R-:W-:Y:S03]  /*82e0*/  HMMA.16816.F32 R12, R24, R14, RZ ;  /* 0x0000000e180c723c */ /* 0x000fe600000018ff */
[----:B------:R-:W-:Y:S01]  /*82f0*/  FSEL R91, R91, -INF , !P1 ;  /* 0xff8000005b5b7808 */ /* 0x000fe20004800000 */
[----:B------:R-:W-:Y:S01]  /*8300*/  VIADD R24, R33, 0x49 ;  /* 0x0000004921187836 */ /* 0x000fe20000000000 */
[----:B------:R-:W-:-:S02]  /*8310*/  FSEL R94, R94, -INF , !P0 ;  /* 0xff8000005e5e7808 */ /* 0x000fc40004000000 */
[----:B------:R-:W-:Y:S01]  /*8320*/  FSEL R90, R90, -INF , !P0 ;  /* 0xff8000005a5a7808 */ /* 0x000fe20004000000 */
[-C--:B------:R-:W-:Y:S01]  /*8330*/  FMUL.FTZ R25, R5, R0.reuse ;  /* 0x0000000005197220 */ /* 0x080fe20000410000 */
[C---:B------:R-:W-:Y:S01]  /*8340*/  VIADD R5, R33.reuse, 0x60 ;  /* 0x0000006021057836 */ /* 0x040fe20000000000 */
[-C--:B------:R-:W-:Y:S01]  /*8350*/  ISETP.GE.AND P6, PT, R24, R47.reuse, PT ;  /* 0x0000002f1800720c */ /* 0x080fe20003fc6270 */
[C---:B------:R-:W-:Y:S02]  /*8360*/  VIADD R24, R33.reuse, 0x50 ;  /* 0x0000005021187836 */ /* 0x040fe40000000000 */
[-C--:B------:R-:W-:Y:S01]  /*8370*/  FMUL.FTZ R29, R4, R0.reuse ;  /* 0x00000000041d7220 */ /* 0x080fe20000410000 */
[----:B------:R-:W-:Y:S01]  /*8380*/  VIADD R4, R33, 0x51 ;  /* 0x0000005121047836 */ /* 0x000fe20000000000 */
[-C--:B------:R-:W-:Y:S01]  /*8390*/  ISETP.GE.AND P1, PT, R5, R47.reuse, PT ;  /* 0x0000002f0500720c */ /* 0x080fe20003f26270 */
[----:B------:R-:W-:Y:S01]  /*83a0*/  VIADD R5, R33, 0x61 ;  /* 0x0000006121057836 */ /* 0x000fe20000000000 */
[----:B------:R-:W-:Y:S01]  /*83b0*/  FSEL R89, R89, -INF , !P6 ;  /* 0xff80000059597808 */ /* 0x000fe20007000000 */
[-C--:B------:R-:W-:Y:S01]  /*83c0*/  FMUL.FTZ R6, R6, R0.reuse ;  /* 0x0000000006067220 */ /* 0x080fe20000410000 */
[----:B------:R-:W-:Y:S01]  /*83d0*/  FSEL R88, R88, -INF , !P6 ;  /* 0xff80000058587808 */ /* 0x000fe20007000000 */
[----:B------:R-:W-:Y:S01]  /*83e0*/  FMUL.FTZ R7, R7, R0 ;  /* 0x0000000007077220 */ /* 0x000fe20000410000 */
[-C--:B------:R-:W-:Y:S01]  /*83f0*/  ISETP.GE.AND P0, PT, R5, R47.reuse, PT ;  /* 0x0000002f0500720c */ /* 0x080fe20003f06270 */
[C---:B------:R-:W-:Y:S01]  /*8400*/  VIADD R5, R33.reuse, 0x68 ;  /* 0x0000006821057836 */ /* 0x040fe20000000000 */
[-C--:B------:R-:W-:Y:S01]  /*8410*/  ISETP.GE.AND P5, PT, R24, R47.reuse, PT ;  /* 0x0000002f1800720c */ /* 0x080fe20003fa6270 */
[----:B------:R-:W-:Y:S05]  /*8420*/  HMMA.16816.F32 R20, R20, R30, R12 ;  /* 0x0000001e1414723c */ /* 0x000fea000000180c */
[-C--:B------:R-:W-:Y:S01]  /*8430*/  ISETP.GE.AND P4, PT, R4, R47.reuse, PT ;  /* 0x0000002f0400720c */ /* 0x080fe20003f86270 */
[----:B------:R-:W-:Y:S01]  /*8440*/  VIADD R4, R33, 0x58 ;  /* 0x0000005821047836 */ /* 0x000fe20000000000 */
[----:B------:R-:W-:Y:S01]  /*8450*/  ISETP.GE.AND P6, PT, R5, R47, PT ;  /* 0x0000002f0500720c */ /* 0x000fe20003fc6270 */
[----:B------:R-:W-:Y:S01]  /*8460*/  VIADD R5, R33, 0x69 ;  /* 0x0000006921057836 */ /* 0x000fe20000000000 */
[----:B------:R-:W-:Y:S01]  /*8470*/  FSEL R55, R76, -INF , !P5 ;  /* 0xff8000004c377808 */ /* 0x000fe20006800000 */
[----:B------:R-:W-:Y:S01]  /*8480*/  MUFU.TANH R29, R29 ;  /* 0x0000001d001d7308 */ /* 0x000fe20000002400 */
[----:B------:R-:W-:-:S02]  /*8490*/  FSEL R54, R32, -INF , !P5 ;  /* 0xff80000020367808 */ /* 0x000fc40006800000 */
[-C--:B------:R-:W-:Y:S01]  /*84a0*/  ISETP.GE.AND P5, PT, R5, R47.reuse, PT ;  /* 0x0000002f0500720c */ /* 0x080fe20003fa6270 */
[----:B------:R-:W-:Y:S01]  /*84b0*/  VIADD R5, R33, 0x70 ;  /* 0x0000007021057836 */ /* 0x000fe20000000000 */
[-C--:B------:R-:W-:Y:S02]  /*84c0*/  ISETP.GE.AND P3, PT, R4, R47.reuse, PT ;  /* 0x0000002f0400720c */ /* 0x080fe40003f66270 */
[----:B------:R-:W-:Y:S01]  /*84d0*/  FSEL R53, R78, -INF , !P4 ;  /* 0xff8000004e357808 */ /* 0x000fe20006000000 */
[----:B------:R2:W4:Y:S01]  /*84e0*/  MUFU.TANH R4, R6 ;  /* 0x0000000600047308 */ /* 0x0005220000002400 */
[----:B------:R-:W-:Y:S02]  /*84f0*/  FSEL R52, R38, -INF , !P4 ;  /* 0xff80000026347808 */ /* 0x000fe40006000000 */
[-C--:B------:R-:W-:Y:S01]  /*8500*/  ISETP.GE.AND P4, PT, R5, R47.reuse, PT ;  /* 0x0000002f0500720c */ /* 0x080fe20003f86270 */
[----:B------:R-:W-:Y:S01]  /*8510*/  VIADD R5, R33, 0x71 ;  /* 0x0000007121057836 */ /* 0x000fe20000000000 */
[----:B------:R-:W-:Y:S01]  /*8520*/  FSEL R51, R17, -INF , !P3 ;  /* 0xff80000011337808 */ /* 0x000fe20005800000 */
[-C--:B------:R-:W-:Y:S01]  /*8530*/  FMUL.FTZ R23, R23, R0.reuse ;  /* 0x0000000017177220 */ /* 0x080fe20000410000 */
[----:B------:R-:W-:Y:S01]  /*8540*/  FSEL R50, R39, -INF , !P3 ;  /* 0xff80000027327808 */ /* 0x000fe20005800000 */
[----:B------:R-:W-:Y:S01]  /*8550*/  FMUL.FTZ R20, R20, R0 ;  /* 0x0000000014147220 */ /* 0x000fe20000410000 */
[----:B------:R-:W-:Y:S01]  /*8560*/  ISETP.GE.AND P3, PT, R5, R47, PT ;  /* 0x0000002f0500720c */ /* 0x000fe20003f66270 */
[----:B------:R-:W-:-:S02]  /*8570*/  VIADD R5, R33, 0x78 ;  /* 0x0000007821057836 */ /* 0x000fc40000000000 */
[-C--:B------:R-:W-:Y:S01]  /*8580*/  FMUL.FTZ R22, R22, R0.reuse ;  /* 0x0000000016167220 */ /* 0x080fe20000410000 */
[----:B------:R-:W-:Y:S01]  /*8590*/  FMUL.FTZ R21, R21, R0 ;  /* 0x0000000015157220 */ /* 0x000fe20000410000 */
[----:B------:R-:W-:Y:S01]  /*85a0*/  MUFU.TANH R25, R25 ;  /* 0x0000001900197308 */ /* 0x000fe20000002400 */
[----:B------:R-:W-:Y:S02]  /*85b0*/  FSEL R39, R18, -INF , !P1 ;  /* 0xff80000012277808 */ /* 0x000fe40004800000 */
[----:B------:R-:W-:Y:S01]  /*85c0*/  FSEL R38, R19, -INF , !P0 ;  /* 0xff80000013267808 */ /* 0x000fe20004000000 */
[C---:B--2---:R-:W-:Y:S01]  /*85d0*/  VIADD R6, R33.reuse, 0x59 ;  /* 0x0000005921067836 */ /* 0x044fe20000000000 */
[----:B-1----:R-:W-:Y:S01]  /*85e0*/  FSEL R32, R10, -INF , !P6 ;  /* 0xff8000000a207808 */ /* 0x002fe20007000000 */
[----:B------:R-:W-:Y:S02]  /*85f0*/  VIADD R33, R33, 0x79 ;  /* 0x0000007921217836 */ /* 0x000fe40000000000 */
[----:B------:R-:W1:Y:S01]  /*8600*/  MUFU.TANH R28, R7 ;  /* 0x00000007001c7308 */ /* 0x000e620000002400 */
[----:B------:R-:W-:-:S02]  /*8610*/  FSEL R19, R58, -INF , !P6 ;  /* 0xff8000003a137808 */ /* 0x000fc40007000000 */
[-C--:B------:R-:W-:Y:S02]  /*8620*/  ISETP.GE.AND P2, PT, R6, R47.reuse, PT ;  /* 0x0000002f0600720c */ /* 0x080fe40003f46270 */
[----:B------:R-:W-:Y:S02]  /*8630*/  SHF.R.U32.HI R6, RZ, 0x3, R97 ;  /* 0x00000003ff067819 */ /* 0x000fe40000011661 */
[----:B------:R-:W-:Y:S01]  /*8640*/  FSEL R44, R43, -INF , !P2 ;  /* 0xff8000002b2c7808 */ /* 0x000fe20005000000 */
[----:B------:R-:W2:Y:S01]  /*8650*/  MUFU.TANH R24, R20 ;  /* 0x0000001400187308 */ /* 0x000ea20000002400 */
[----:B------:R-:W-:Y:S02]  /*8660*/  FSEL R43, R16, -INF , !P2 ;  /* 0xff800000102b7808 */ /* 0x000fe40005000000 */
[----:B------:R-:W-:Y:S02]  /*8670*/  ISETP.GE.AND P2, PT, R5, R47, PT ;  /* 0x0000002f0500720c */ /* 0x000fe40003f46270 */
[----:B------:R-:W-:-:S02]  /*8680*/  FSEL R16, R79, -INF , !P1 ;  /* 0xff8000004f107808 */ /* 0x000fc40004800000 */
[----:B------:R-:W-:Y:S01]  /*8690*/  ISETP.GE.AND P1, PT, R33, R47, PT ;  /* 0x0000002f2100720c */ /* 0x000fe20003f26270 */
[----:B------:R-:W2:Y:S01]  /*86a0*/  MUFU.TANH R5, R23 ;  /* 0x0000001700057308 */ /* 0x000ea20000002400 */
[----:B------:R-:W-:Y:S02]  /*86b0*/  FSEL R33, R3, -INF , !P0 ;  /* 0xff80000003217808 */ /* 0x000fe40004000000 */
[----:B------:R-:W-:Y:S02]  /*86c0*/  ISETP.GT.AND P0, PT, R122, R104, PT ;  /* 0x000000687a00720c */ /* 0x000fe40003f04270 */
[----:B---3--:R-:W-:Y:S02]  /*86d0*/  FSEL R18, R11, -INF , !P5 ;  /* 0xff8000000b127808 */ /* 0x008fe40006800000 */
[----:B------:R-:W-:Y:S01]  /*86e0*/  FSEL R17, R9, -INF , !P5 ;  /* 0xff80000009117808 */ /* 0x000fe20006800000 */
[----:B------:R-:W3:Y:S01]  /*86f0*/  MUFU.TANH R27, R22 ;  /* 0x00000016001b7308 */ /* 0x000ee20000002400 */
[----:B----4-:R-:W-:-:S02]  /*8700*/  FSEL R30, R4, -INF , !P4 ;  /* 0xff800000041e7808 */ /* 0x010fc40006000000 */
[----:B------:R-:W-:Y:S02]  /*8710*/  FSEL R29, R29, -INF , !P4 ;  /* 0xff8000001d1d7808 */ /* 0x000fe40006000000 */
[----:B-1----:R-:W-:Y:S02]  /*8720*/  FSEL R28, R28, -INF , !P3 ;  /* 0xff8000001c1c7808 */ /* 0x002fe40005800000 */
[----:B------:R-:W-:Y:S01]  /*8730*/  FSEL R25, R25, -INF , !P3 ;  /* 0xff80000019197808 */ /* 0x000fe20005800000 */
[----:B------:R-:W1:Y:S01]  /*8740*/  MUFU.TANH R23, R21 ;  /* 0x0000001500177308 */ /* 0x000e620000002400 */
[----:B--2---:R-:W-:Y:S02]  /*8750*/  FSEL R24, R24, -INF , !P2 ;  /* 0xff80000018187808 */ /* 0x004fe40005000000 */
[----:B------:R-:W-:Y:S02]  /*8760*/  FSEL R3, R5, -INF , !P1 ;  /* 0xff80000005037808 */ /* 0x000fe40004800000 */
[----:B---3--:R-:W-:-:S02]  /*8770*/  FSEL R27, R27, -INF , !P2 ;  /* 0xff8000001b1b7808 */ /* 0x008fc40005000000 */
[----:B-1----:R-:W-:Y:S01]  /*8780*/  FSEL R23, R23, -INF , !P1 ;  /* 0xff80000017177808 */ /* 0x002fe20004800000 */
        /* <DEDUP_REMOVED lines=14> */
.L_x_8637:
        /* <DEDUP_REMOVED lines=63> */
.L_x_8638:
[----:B------:R-:W-:Y:S05]  /*8c60*/  BSYNC.RECONVERGENT B0 ;  /* 0x0000000000007941 */ /* 0x000fea0003800200 */
.L_x_8636:
[----:B------:R-:W-:Y:S01]  /*8c70*/  IMAD.SHL.U32 R4, R97, 0x8, RZ ;  /* 0x0000000861047824 */ /* 0x000fe200078e00ff */
[C---:B------:R-:W-:Y:S01]  /*8c80*/  SHF.L.U64.HI R5, R102.reuse, 0x6, R103 ;  /* 0x0000000666057819 */ /* 0x040fe20000010267 */
[----:B------:R-:W-:Y:S02]  /*8c90*/  IMAD.SHL.U32 R7, R102, 0x40, RZ ;  /* 0x0000004066077824 */ /* 0x000fe400078e00ff */
[----:B------:R-:W-:Y:S01]  /*8ca0*/  IMAD.MOV.U32 R14, RZ, RZ, R106 ;  /* 0x000000ffff0e7224 */ /* 0x000fe200078e006a */
[----:B------:R-:W-:Y:S01]  /*8cb0*/  LOP3.LUT R0, R4, 0xc0, RZ, 0xc0, !PT ;  /* 0x000000c004007812 */ /* 0x000fe200078ec0ff */
[----:B------:R-:W-:Y:S01]  /*8cc0*/  IMAD.MOV.U32 R15, RZ, RZ, R105 ;  /* 0x000000ffff0f7224 */ /* 0x000fe200078e0069 */
[----:B------:R-:W-:Y:S02]  /*8cd0*/  IADD3 R10, P0, PT, R7, R106, RZ ;  /* 0x0000006a070a7210 */ /* 0x000fe40007f1e0ff */
[----:B------:R-:W-:Y:S02]  /*8ce0*/  LOP3.LUT R0, R0, 0x18, R97, 0xf8, !PT ;  /* 0x0000001800007812 */ /* 0x000fe400078ef861 */
[----:B------:R-:W-:Y:S01]  /*8cf0*/  IADD3 R12, P1, PT, R10, R7, RZ ;  /* 0x000000070a0c7210 */ /* 0x000fe20007f3e0ff */
[----:B------:R-:W-:Y:S01]  /*8d00*/  IMAD.X R11, R5, 0x1, R105, P0 ;  /* 0x00000001050b7824 */ /* 0x000fe200000e0669 */
[----:B------:R-:W-:-:S03]  /*8d10*/  LOP3.LUT R0, R0, 0x18, R4, 0x78, !PT ;  /* 0x0000001800007812 */ /* 0x000fc600078e7804 */
[----:B------:R-:W-:Y:S01]  /*8d20*/  IMAD.X R13, R11, 0x1, R5, P1 ;  /* 0x000000010b0d7824 */ /* 0x000fe200008e0605 */
[----:B------:R-:W-:Y:S02]  /*8d30*/  LOP3.LUT R0, R0, 0x1f20, R4, 0xf8, !PT ;  /* 0x00001f2000007812 */ /* 0x000fe400078ef804 */
[----:B------:R-:W-:Y:S02]  /*8d40*/  IADD3 R4, P0, PT, R12, R7, RZ ;  /* 0x000000070c047210 */ /* 0x000fe40007f1e0ff */
[----:B------:R-:W-:-:S03]  /*8d50*/  LEA R0, R0, UR6, 0x1 ;  /* 0x0000000600007c11 */ /* 0x000fc6000f8e08ff */
[----:B------:R-:W-:Y:S02]  /*8d60*/  IMAD.X R5, R13, 0x1, R5, P0 ;  /* 0x000000010d057824 */ /* 0x000fe400000e0605 */
        /* <DEDUP_REMOVED lines=8> */
.L_x_8635:
[----:B------:R-:W-:Y:S05]  /*8df0*/  BSYNC.RECONVERGENT B1 ;  /* 0x0000000000017941 */ /* 0x000fea0003800200 */
.L_x_8634:
        /* <DEDUP_REMOVED lines=56> */
[----:B------:R-:W1:Y:S01]  /*9180*/  LDSM.16.MT88.4 R76, [R31+0x3000] ;  /* 0x003000001f4c783b */ /* 0x000e620000004200 */
[-CC-:B------:R-:W-:Y:S01]  /*9190*/  FFMA.FTZ R123, R69, R22.reuse, -R21.reuse ;  /* 0x00000016457b7223 */ /* 0x180fe20000010815 */
[-CC-:B------:R-:W-:Y:S01]  /*91a0*/  FFMA.FTZ R107, R71, R22.reuse, -R21.reuse ;  /* 0x00000016476b7223 */ /* 0x180fe20000010815 */
[-CC-:B------:R-:W-:Y:S01]  /*91b0*/  FFMA.FTZ R58, R45, R22.reuse, -R21.reuse ;  /* 0x000000162d3a7223 */ /* 0x180fe20000010815 */
[-CC-:B------:R-:W-:Y:S01]  /*91c0*/  FFMA.FTZ R36, R8, R22.reuse, -R26.reuse ;  /* 0x0000001608247223 */ /* 0x180fe2000001081a */
[-CC-:B------:R-:W-:Y:S01]  /*91d0*/  FFMA.FTZ R61, R34, R22.reuse, -R26.reuse ;  /* 0x00000016223d7223 */ /* 0x180fe2000001081a */
[----:B------:R-:W2:Y:S01]  /*91e0*/  LDSM.16.MT88.4 R8, [R20+0x3000] ;  /* 0x003000001408783b */ /* 0x000ea20000004200 */
        /* <DEDUP_REMOVED lines=20> */
[-CC-:B------:R-:W-:Y:S01]  /*9330*/  FFMA.FTZ R127, R127, R22.reuse, -R21.reuse ;  /* 0x000000167f7f7223 */ /* 0x180fe20000010815 */
[----:B---3--:R-:W-:Y:S01]  /*9340*/  F2FP.F16.F32.PACK_AB R69, R107, R123 ;  /* 0x0000007b6b45723e */ /* 0x008fe200000000ff */
[-CC-:B------:R-:W-:Y:S01]  /*9350*/  FFMA.FTZ R125, R125, R22.reuse, -R21.reuse ;  /* 0x000000167d7d7223 */ /* 0x180fe20000010815 */
[----:B------:R-:W-:Y:S01]  /*9360*/  MUFU.EX2 R60, R60 ;  /* 0x0000003c003c7308 */ /* 0x000fe20000000800 */
[-CC-:B------:R-:W-:Y:S01]  /*9370*/  FFMA.FTZ R126, R126, R22.reuse, -R26.reuse ;  /* 0x000000167e7e7223 */ /* 0x180fe2000001081a */
[-CC-:B------:R-:W-:Y:S01]  /*9380*/  FFMA.FTZ R93, R93, R22.reuse, -R26.reuse ;  /* 0x000000165d5d7223 */ /* 0x180fe2000001081a */
[-CC-:B------:R-:W-:Y:S01]  /*9390*/  FFMA.FTZ R87, R87, R22.reuse, -R26.reuse ;  /* 0x0000001657577223 */ /* 0x180fe2000001081a */
[----:B------:R-:W-:Y:S01]  /*93a0*/  MUFU.EX2 R59, R59 ;  /* 0x0000003b003b7308 */ /* 0x000fe20000000800 */
[--C-:B------:R-:W-:Y:S01]  /*93b0*/  FFMA.FTZ R86, R86, R22, -R21.reuse ;  /* 0x0000001656567223 */ /* 0x100fe20000010815 */
[----:B----4-:R-:W-:Y:S01]  /*93c0*/  F2FP.F16.F32.PACK_AB R71, R47, R58 ;  /* 0x0000003a2f47723e */ /* 0x010fe200000000ff */
[-CC-:B------:R-:W-:Y:S01]  /*93d0*/  FFMA.FTZ R101, R101, R22.reuse, -R21.reuse ;  /* 0x0000001665657223 */ /* 0x180fe20000010815 */
[----:B------:R-:W3:Y:S01]  /*93e0*/  MUFU.EX2 R49, R49 ;  /* 0x0000003100317308 */ /* 0x000ee20000000800 */
[-CC-:B------:R-:W-:Y:S01]  /*93f0*/  FFMA.FTZ R95, R95, R22.reuse, -R21.reuse ;  /* 0x000000165f5f7223 */ /* 0x180fe20000010815 */
[-CC-:B------:R-:W-:Y:S01]  /*9400*/  FFMA.FTZ R94, R94, R22.reuse, -R21.reuse ;  /* 0x000000165e5e7223 */ /* 0x180fe20000010815 */
[-CC-:B------:R-:W-:Y:S01]  /*9410*/  FFMA.FTZ R100, R100, R22.reuse, -R26.reuse ;  /* 0x0000001664647223 */ /* 0x180fe2000001081a */
[----:B------:R4:W-:Y:S01]  /*9420*/  MUFU.EX2 R41, R68 ;  /* 0x0000004400297308 */ /* 0x0009e20000000800 */
[-CC-:B------:R-:W-:Y:S01]  /*9430*/  FFMA.FTZ R88, R88, R22.reuse, -R26.reuse ;  /* 0x0000001658587223 */ /* 0x180fe2000001081a */
[-C--:B------:R-:W-:Y:S01]  /*9440*/  FFMA.FTZ R89, R89, R22.reuse, -R21 ;  /* 0x0000001659597223 */ /* 0x080fe20000010815 */
[----:B------:R-:W-:Y:S01]  /*9450*/  FADD.FTZ R107, R123, R107 ;  /* 0x0000006b7b6b7221 */ /* 0x000fe20000010000 */
[----:B------:R-:W-:Y:S01]  /*9460*/  MUFU.EX2 R45, R45 ;  /* 0x0000002d002d7308 */ /* 0x000fe20000000800 */
[-CC-:B------:R-:W-:Y:S01]  /*9470*/  FFMA.FTZ R55, R55, R22.reuse, -R21.reuse ;  /* 0x0000001637377223 */ /* 0x180fe20000010815 */
[-CC-:B------:R-:W-:Y:S01]  /*9480*/  FFMA.FTZ R53, R53, R22.reuse, -R21.reuse ;  /* 0x0000001635357223 */ /* 0x180fe20000010815 */
[-C--:B------:R-:W-:Y:S01]  /*9490*/  FFMA.FTZ R51, R51, R22.reuse, -R21 ;  /* 0x0000001633337223 */ /* 0x080fe20000010815 */
[----:B------:R-:W5:Y:S01]  /*94a0*/  MUFU.EX2 R42, R42 ;  /* 0x0000002a002a7308 */ /* 0x000f620000000800 */
[----:B------:R-:W-:Y:S01]  /*94b0*/  FADD.FTZ R107, R58, R107 ;  /* 0x0000006b3a6b7221 */ /* 0x000fe20000010000 */
[----:B---3--:R-:W-:Y:S01]  /*94c0*/  F2FP.F16.F32.PACK_AB R70, R49, R59 ;  /* 0x0000003b3146723e */ /* 0x008fe200000000ff */
[-C--:B------:R-:W-:Y:S01]  /*94d0*/  FFMA.FTZ R54, R54, R22.reuse, -R26 ;  /* 0x0000001636367223 */ /* 0x080fe2000001081a */
[----:B------:R-:W-:Y:S01]  /*94e0*/  MUFU.EX2 R35, R35 ;  /* 0x0000002300237308 */ /* 0x000fe20000000800 */
[----:B------:R-:W-:Y:S01]  /*94f0*/  FADD.FTZ R107, R47, R107 ;  /* 0x0000006b2f6b7221 */ /* 0x000fe20000010000 */
[----:B----4-:R-:W-:Y:S01]  /*9500*/  F2FP.F16.F32.PACK_AB R68, R60, R61 ;  /* 0x0000003d3c44723e */ /* 0x010fe200000000ff */
[----:B------:R-:W-:Y:S01]  /*9510*/  FADD.FTZ R60, R61, R60 ;  /* 0x0000003c3d3c7221 */ /* 0x000fe20000010000 */
[----:B------:R-:W3:Y:S01]  /*9520*/  MUFU.EX2 R34, R34 ;  /* 0x0000002200227308 */ /* 0x000ee20000000800 */
[-CC-:B------:R-:W-:Y:S01]  /*9530*/  FFMA.FTZ R39, R39, R22.reuse, -R21.reuse ;  /* 0x0000001627277223 */ /* 0x180fe20000010815 */
[-C--:B------:R-:W-:Y:S01]  /*9540*/  FFMA.FTZ R32, R32, R22.reuse, -R21 ;  /* 0x0000001620207223 */ /* 0x080fe20000010815 */
[----:B------:R-:W-:Y:S01]  /*9550*/  FADD.FTZ R59, R59, R60 ;  /* 0x0000003c3b3b7221 */ /* 0x000fe20000010000 */
[----:B------:R-:W4:Y:S01]  /*9560*/  MUFU.EX2 R48, R48 ;  /* 0x0000003000307308 */ /* 0x000f220000000800 */
[C---:B-1----:R-:W-:Y:S03]  /*9570*/  HMMA.16816.F32 R80, R68.reuse, R76, RZ ;  /* 0x0000004c4450723c */ /* 0x042fe600000018ff */
[----:B-----5:R-:W-:Y:S01]  /*9580*/  F2FP.F16.F32.PACK_AB R5, R42, R45 ;  /* 0x0000002d2a05723e */ /* 0x020fe200000000ff */
[----:B------:R-:W-:Y:S01]  /*9590*/  FADD.FTZ R59, R49, R59 ;  /* 0x0000003b313b7221 */ /* 0x000fe20000010000 */
[----:B------:R-:W-:Y:S01]  /*95a0*/  MUFU.EX2 R37, R37 ;  /* 0x0000002500257308 */ /* 0x000fe20000000800 */
[----:B------:R-:W-:Y:S01]  /*95b0*/  FADD.FTZ R45, R45, R107 ;  /* 0x0000006b2d2d7221 */ /* 0x000fe20000010000 */
[-CC-:B------:R-:W-:Y:S01]  /*95c0*/  FFMA.FTZ R18, R18, R22.reuse, -R21.reuse ;  /* 0x0000001612127223 */ /* 0x180fe20000010815 */
[-C--:B------:R-:W-:Y:S01]  /*95d0*/  FFMA.FTZ R30, R30, R22.reuse, -R21 ;  /* 0x000000161e1e7223 */ /* 0x080fe20000010815 */
[----:B------:R-:W1:Y:S01]  /*95e0*/  MUFU.EX2 R36, R36 ;  /* 0x0000002400247308 */ /* 0x000e620000000800 */
[C---:B------:R-:W-:Y:S01]  /*95f0*/  HMMA.16816.F32 R76, R68.reuse, R78, RZ ;  /* 0x0000004e444c723c */ /* 0x040fe200000018ff */
[----:B---3--:R-:W-:Y:S01]  /*9600*/  F2FP.F16.F32.PACK_AB R7, R34, R35 ;  /* 0x000000232207723e */ /* 0x008fe200000000ff */
[----:B------:R-:W-:Y:S01]  /*9610*/  FADD.FTZ R45, R42, R45 ;  /* 0x0000002d2a2d7221 */ /* 0x000fe20000010000 */
[----:B------:R-:W-:Y:S01]  /*9620*/  MUFU.EX2 R67, R67 ;  /* 0x0000004300437308 */ /* 0x000fe20000000800 */
[----:B------:R-:W-:Y:S01]  /*9630*/  FFMA.FTZ R42, R33, R22, -R26 ;  /* 0x00000016212a7223 */ /* 0x000fe2000001081a */
[----:B----4-:R-:W-:Y:S01]  /*9640*/  F2FP.F16.F32.PACK_AB R4, R41, R48 ;  /* 0x000000302904723e */ /* 0x010fe200000000ff */
[----:B------:R-:W-:Y:S01]  /*9650*/  FADD.FTZ R48, R48, R59 ;  /* 0x0000003b30307221 */ /* 0x000fe20000010000 */
[----:B------:R-:W-:Y:S01]  /*9660*/  MUFU.EX2 R65, R65 ;  /* 0x0000004100417308 */ /* 0x000fe20000000800 */
[C---:B--2---:R-:W-:Y:S01]  /*9670*/  HMMA.16816.F32 R72, R68.reuse, R8, RZ ;  /* 0x000000084448723c */ /* 0x044fe200000018ff */
[----:B------:R-:W-:Y:S01]  /*9680*/  FADD.FTZ R45, R35, R45 ;  /* 0x0000002d232d7221 */ /* 0x000fe20000010000 */
[----:B------:R-:W-:Y:S01]  /*9690*/  FADD.FTZ R48, R41, R48 ;  /* 0x0000003029307221 */ /* 0x000fe20000010000 */
[----:B------:R-:W-:Y:S01]  /*96a0*/  MUFU.EX2 R62, R128 ;  /* 0x00000080003e7308 */ /* 0x000fe20000000800 */
[-C--:B------:R-:W-:Y:S01]  /*96b0*/  FFMA.FTZ R41, R16, R22.reuse, -R26 ;  /* 0x0000001610297223 */ /* 0x080fe2000001081a */
[----:B-1----:R-:W-:Y:S01]  /*96c0*/  F2FP.F16.F32.PACK_AB R6, R36, R37 ;  /* 0x000000252406723e */ /* 0x002fe200000000ff */
[----:B------:R-:W-:Y:S01]  /*96d0*/  FADD.FTZ R48, R37, R48 ;  /* 0x0000003025307221 */ /* 0x000fe20000010000 */
[----:B------:R-:W1:Y:S01]  /*96e0*/  MUFU.EX2 R66, R66 ;  /* 0x0000004200427308 */ /* 0x000e620000000800 */
[----:B------:R-:W-:Y:S01]  /*96f0*/  HMMA.16816.F32 R68, R68, R10, RZ ;  /* 0x0000000a4444723c */ /* 0x000fe200000018ff */
[----:B------:R-:W2:Y:S01]  /*9700*/  LDSM.16.MT88.4 R8, [R20+0x3400] ;  /* 0x003400001408783b */ /* 0x000ea20000004200 */
[----:B------:R-:W-:Y:S01]  /*9710*/  FADD.FTZ R45, R34, R45 ;  /* 0x0000002d222d7221 */ /* 0x000fe20000010000 */
[----:B------:R-:W-:Y:S01]  /*9720*/  MUFU.EX2 R125, R125 ;  /* 0x0000007d007d7308 */ /* 0x000fe20000000800 */
[----:B------:R-:W-:Y:S01]  /*9730*/  FADD.FTZ R36, R36, R48 ;  /* 0x0000003024247221 */ /* 0x000fe20000010000 */
[-CC-:B------:R-:W-:Y:S01]  /*9740*/  FFMA.FTZ R33, R19, R22.reuse, -R26.reuse ;  /* 0x0000001613217223 */ /* 0x180fe2000001081a */
[-C--:B------:R-:W-:Y:S01]  /*9750*/  FFMA.FTZ R35, R17, R22.reuse, -R26 ;  /* 0x0000001611237223 */ /* 0x080fe2000001081a */
[----:B------:R-:W-:Y:S01]  /*9760*/  MUFU.EX2 R126, R126 ;  /* 0x0000007e007e7308 */ /* 0x000fe20000000800 */
[----:B------:R-:W-:Y:S05]  /*9770*/  HMMA.16816.F32 R80, R4, R12, R80 ;  /* 0x0000000c0450723c */ /* 0x000fea0000001850 */
[----:B------:R-:W-:Y:S01]  /*9780*/  FFMA.FTZ R123, R3, R22, -R21 ;  /* 0x00000016037b7223 */ /* 0x000fe20000010815 */
[----:B------:R-:W-:Y:S01]  /*9790*/  ISETP.GE.AND P0, PT, R46, R104, PT ;  /* 0x000000682e00720c */ /* 0x000fe20003f06270 */
[----:B------:R-:W-:Y:S01]  /*97a0*/  MUFU.EX2 R93, R93 ;  /* 0x0000005d005d7308 */ /* 0x000fe20000000800 */
[----:B-1----:R-:W-:-:S03]  /*97b0*/  FADD.FTZ R36, R66, R36 ;  /* 0x0000002442247221 */ /* 0x002fc60000010000 */
[----:B------:R-:W-:Y:S01]  /*97c0*/  MUFU.EX2 R87, R87 ;  /* 0x0000005700577308 */ /* 0x000fe20000000800 */
[C---:B------:R-:W-:Y:S01]  /*97d0*/  HMMA.16816.F32 R76, R4.reuse, R14, R76 ;  /* 0x0000000e044c723c */ /* 0x040fe2000000184c */
[----:B------:R-:W-:Y:S02]  /*97e0*/  LDSM.16.MT88.4 R12, [R20+0x4400] ;  /* 0x00440000140c783b */ /* 0x000fe40000004200 */
[----:B------:R-:W-:Y:S04]  /*97f0*/  MUFU.EX2 R86, R86 ;  /* 0x0000005600567308 */ /* 0x000fe80000000800 */
[----:B------:R-:W-:Y:S04]  /*9800*/  MUFU.EX2 R101, R101 ;  /* 0x0000006500657308 */ /* 0x000fe80000000800 */
[----:B------:R-:W-:Y:S04]  /*9810*/  MUFU.EX2 R95, R95 ;  /* 0x0000005f005f7308 */ /* 0x000fe80000000800 */
[----:B------:R-:W-:Y:S04]  /*9820*/  MUFU.EX2 R94, R94 ;  /* 0x0000005e005e7308 */ /* 0x000fe80000000800 */
[----:B------:R-:W-:Y:S04]  /*9830*/  MUFU.EX2 R100, R100 ;  /* 0x0000006400647308 */ /* 0x000fe80000000800 */
[----:B------:R-:W-:Y:S01]  /*9840*/  MUFU.EX2 R88, R88 ;  /* 0x0000005800587308 */ /* 0x000fe20000000800 */
[C---:B--2---:R-:W-:Y:S03]  /*9850*/  HMMA.16816.F32 R72, R4.reuse, R8, R72 ;  /* 0x000000080448723c */ /* 0x044fe60000001848 */
[----:B------:R-:W-:Y:S04]  /*9860*/  MUFU.EX2 R89, R89 ;  /* 0x0000005900597308 */ /* 0x000fe80000000800 */
[----:B------:R-:W-:Y:S01]  /*9870*/  MUFU.EX2 R55, R55 ;  /* 0x0000003700377308 */ /* 0x000fe20000000800 */
[----:B------:R-:W-:Y:S01]  /*9880*/  HMMA.16816.F32 R68, R4, R10, R68 ;  /* 0x0000000a0444723c */ /* 0x000fe20000001844 */
[----:B------:R-:W1:Y:S02]  /*9890*/  LDSM.16.MT88.4 R8, [R31+0x3800] ;  /* 0x003800001f08783b */ /* 0x000e640000004200 */
[-CC-:B------:R-:W-:Y:S01]  /*98a0*/  FFMA.FTZ R5, R64, R22.reuse, -R26.reuse ;  /* 0x0000001640057223 */ /* 0x180fe2000001081a */
[-C--:B------:R-:W-:Y:S01]  /*98b0*/  FFMA.FTZ R4, R63, R22.reuse, -R26 ;  /* 0x000000163f047223 */ /* 0x080fe2000001081a */
[----:B------:R2:W3:Y:S04]  /*98c0*/  MUFU.EX2 R64, R56 ;  /* 0x0000003800407308 */ /* 0x0004e80000000800 */
[----:B------:R4:W-:Y:S04]  /*98d0*/  MUFU.EX2 R63, R5 ;  /* 0x00000005003f7308 */ /* 0x0009e80000000800 */
[----:B------:R-:W-:Y:S04]  /*98e0*/  MUFU.EX2 R53, R53 ;  /* 0x0000003500357308 */ /* 0x000fe80000000800 */
[----:B------:R-:W-:Y:S01]  /*98f0*/  MUFU.EX2 R51, R51 ;  /* 0x0000003300337308 */ /* 0x000fe20000000800 */
[----:B--2---:R-:W-:Y:S01]  /*9900*/  FFMA.FTZ R56, R57, R22, -R21 ;  /* 0x0000001639387223 */ /* 0x004fe20000010815 */
[----:B---3--:R-:W-:-:S02]  /*9910*/  FADD.FTZ R36, R64, R36 ;  /* 0x0000002440247221 */ /* 0x008fc40000010000 */
[----:B------:R2:W3:Y:S01]  /*9920*/  MUFU.EX2 R57, R4 ;  /* 0x0000000400397308 */ /* 0x0004e20000000800 */
[----:B----4-:R-:W-:Y:S01]  /*9930*/  F2FP.F16.F32.PACK_AB R5, R65, R67 ;  /* 0x000000434105723e */ /* 0x010fe200000000ff */
[----:B------:R-:W-:Y:S02]  /*9940*/  FADD.FTZ R67, R67, R45 ;  /* 0x0000002d43437221 */ /* 0x000fe40000010000 */
[----:B------:R-:W4:Y:S02]  /*9950*/  MUFU.EX2 R56, R56 ;  /* 0x0000003800387308 */ /* 0x000f240000000800 */
[----:B------:R-:W-:Y:S02]  /*9960*/  FADD.FTZ R67, R65, R67 ;  /* 0x0000004341437221 */ /* 0x000fe40000010000 */
[----:B------:R-:W-:Y:S04]  /*9970*/  MUFU.EX2 R32, R32 ;  /* 0x0000002000207308 */ /* 0x000fe80000000800 */
[----:B------:R-:W-:Y:S01]  /*9980*/  MUFU.EX2 R41, R41 ;  /* 0x0000002900297308 */ /* 0x000fe20000000800 */
[----:B--2---:R-:W-:-:S02]  /*9990*/  F2FP.F16.F32.PACK_AB R4, R64, R66 ;  /* 0x000000424004723e */ /* 0x004fc400000000ff */
[----:B---3--:R-:W-:Y:S01]  /*99a0*/  F2FP.F16.F32.PACK_AB R6, R57, R63 ;  /* 0x0000003f3906723e */ /* 0x008fe200000000ff */
[----:B------:R-:W-:Y:S01]  /*99b0*/  FADD.FTZ R63, R63, R36 ;  /* 0x000000243f3f7221 */ /* 0x000fe20000010000 */
[----:B----4-:R-:W-:Y:S01]  /*99c0*/  F2FP.F16.F32.PACK_AB R7, R56, R62 ;  /* 0x0000003e3807723e */ /* 0x010fe200000000ff */
[----:B------:R-:W-:Y:S01]  /*99d0*/  FADD.FTZ R62, R62, R67 ;  /* 0x000000433e3e7221 */ /* 0x000fe20000010000 */
[----:B------:R-:W-:Y:S01]  /*99e0*/  MUFU.EX2 R42, R42 ;  /* 0x0000002a002a7308 */ /* 0x000fe20000000800 */
[----:B------:R-:W-:Y:S02]  /*99f0*/  FADD.FTZ R63, R57, R63 ;  /* 0x0000003f393f7221 */ /* 0x000fe40000010000 */
[----:B------:R-:W-:Y:S01]  /*9a00*/  FADD.FTZ R62, R56, R62 ;  /* 0x0000003e383e7221 */ /* 0x000fe20000010000 */
[----:B------:R-:W-:Y:S01]  /*9a10*/  MUFU.EX2 R33, R33 ;  /* 0x0000002100217308 */ /* 0x000fe20000000800 */
[C---:B-1----:R-:W-:Y:S03]  /*9a20*/  HMMA.16816.F32 R80, R4.reuse, R8, R80 ;  /* 0x000000080450723c */ /* 0x042fe60000001850 */
[----:B------:R-:W-:Y:S01]  /*9a30*/  FADD.FTZ R62, R125, R62 ;  /* 0x0000003e7d3e7221 */ /* 0x000fe20000010000 */
[----:B------:R-:W-:Y:S04]  /*9a40*/  MUFU.EX2 R35, R35 ;  /* 0x0000002300237308 */ /* 0x000fe80000000800 */
[----:B------:R1:W-:Y:S01]  /*9a50*/  MUFU.EX2 R37, R18 ;  /* 0x0000001200257308 */ /* 0x0003e20000000800 */
[C---:B------:R-:W-:Y:S01]  /*9a60*/  HMMA.16816.F32 R76, R4.reuse, R10, R76 ;  /* 0x0000000a044c723c */ /* 0x040fe2000000184c */
[----:B------:R-:W2:Y:S02]  /*9a70*/  LDSM.16.MT88.4 R8, [R20+0x3800] ;  /* 0x003800001408783b */ /* 0x000ea40000004200 */
[----:B------:R-:W-:Y:S02]  /*9a80*/  MUFU.EX2 R123, R123 ;  /* 0x0000007b007b7308 */ /* 0x000fe40000000800 */
[----:B-1----:R-:W-:Y:S03]  /*9a90*/  LDSM.16.MT88.4 R16, [R20+0x4800] ;  /* 0x004800001410783b */ /* 0x002fe60000004200 */
[C---:B--2---:R-:W-:Y:S08]  /*9aa0*/  HMMA.16816.F32 R72, R4.reuse, R8, R72 ;  /* 0x000000080448723c */ /* 0x044ff00000001848 */
[----:B------:R-:W-:Y:S01]  /*9ab0*/  HMMA.16816.F32 R68, R4, R10, R68 ;  /* 0x0000000a0444723c */ /* 0x000fe20000001844 */
[----:B------:R-:W1:Y:S02]  /*9ac0*/  LDSM.16.MT88.4 R8, [R31+0x3c00] ;  /* 0x003c00001f08783b */ /* 0x000e640000004200 */
[-C--:B------:R-:W-:Y:S01]  /*9ad0*/  FFMA.FTZ R4, R124, R22.reuse, -R21 ;  /* 0x000000167c047223 */ /* 0x080fe20000010815 */
[----:B------:R-:W-:Y:S01]  /*9ae0*/  F2FP.F16.F32.PACK_AB R6, R87, R93 ;  /* 0x0000005d5706723e */ /* 0x000fe200000000ff */
[----:B------:R2:W3:Y:S02]  /*9af0*/  MUFU.EX2 R124, R127 ;  /* 0x0000007f007c7308 */ /* 0x0004e40000000800 */
[----:B--2---:R-:W-:Y:S01]  /*9b00*/  FFMA.FTZ R127, R92, R22, -R26 ;  /* 0x000000165c7f7223 */ /* 0x004fe2000001081a */
[C---:B---3--:R-:W-:Y:S01]  /*9b10*/  F2FP.F16.F32.PACK_AB R5, R124.reuse, R125 ;  /* 0x0000007d7c05723e */ /* 0x048fe200000000ff */
[----:B------:R-:W2:Y:S01]  /*9b20*/  MUFU.EX2 R92, R4 ;  /* 0x00000004005c7308 */ /* 0x000ea20000000800 */
[----:B------:R-:W-:-:S03]  /*9b30*/  FADD.FTZ R124, R124, R62 ;  /* 0x0000003e7c7c7221 */ /* 0x000fc60000010000 */
[----:B------:R-:W3:Y:S01]  /*9b40*/  MUFU.EX2 R127, R127 ;  /* 0x0000007f007f7308 */ /* 0x000ee20000000800 */
[----:B--2---:R-:W-:Y:S01]  /*9b50*/  F2FP.F16.F32.PACK_AB R7, R86, R92 ;  /* 0x0000005c5607723e */ /* 0x004fe200000000ff */
[----:B------:R-:W-:Y:S01]  /*9b60*/  FADD.FTZ R124, R92, R124 ;  /* 0x0000007c5c7c7221 */ /* 0x000fe20000010000 */
[----:B---3--:R-:W-:Y:S01]  /*9b70*/  F2FP.F16.F32.PACK_AB R4, R126, R127 ;  /* 0x0000007f7e04723e */ /* 0x008fe200000000ff */
[----:B------:R-:W-:Y:S02]  /*9b80*/  FADD.FTZ R63, R127, R63 ;  /* 0x0000003f7f3f7221 */ /* 0x000fe40000010000 */
[----:B------:R-:W-:Y:S02]  /*9b90*/  FADD.FTZ R124, R86, R124 ;  /* 0x0000007c567c7221 */ /* 0x000fe40000010000 */
[----:B------:R-:W-:Y:S02]  /*9ba0*/  FADD.FTZ R126, R126, R63 ;  /* 0x0000003f7e7e7221 */ /* 0x000fe40000010000 */
[----:B-1----:R-:W-:Y:S03]  /*9bb0*/  HMMA.16816.F32 R80, R4, R8, R80 ;  /* 0x000000080450723c */ /* 0x002fe60000001850 */
        /* <DEDUP_REMOVED lines=8> */
[----:B------:R-:W-:Y:S01]  /*9c40*/  FFMA.FTZ R91, R90, R22, -R26 ;  /* 0x000000165a5b7223 */ /* 0x000fe2000001081a */
[----:B------:R-:W-:Y:S01]  /*9c50*/  F2FP.F16.F32.PACK_AB R5, R95, R101 ;  /* 0x000000655f05723e */ /* 0x000fe200000000ff */
[----:B------:R-:W-:Y:S01]  /*9c60*/  FADD.FTZ R101, R101, R124 ;  /* 0x0000007c65657221 */ /* 0x000fe20000010000 */
[----:B------:R-:W2:Y:S01]  /*9c70*/  MUFU.EX2 R90, R4 ;  /* 0x00000004005a7308 */ /* 0x000ea20000000800 */
[----:B------:R-:W-:-:S02]  /*9c80*/  F2FP.F16.F32.PACK_AB R7, R89, R94 ;  /* 0x0000005e5907723e */ /* 0x000fc400000000ff */
[----:B------:R-:W-:Y:S01]  /*9c90*/  FADD.FTZ R95, R95, R101 ;  /* 0x000000655f5f7221 */ /* 0x000fe20000010000 */
[----:B------:R-:W3:Y:S03]  /*9ca0*/  MUFU.EX2 R91, R91 ;  /* 0x0000005b005b7308 */ /* 0x000ee60000000800 */
[----:B------:R-:W-:-:S04]  /*9cb0*/  FADD.FTZ R95, R94, R95 ;  /* 0x0000005f5e5f7221 */ /* 0x000fc80000010000 */
[----:B------:R-:W-:Y:S01]  /*9cc0*/  FADD.FTZ R89, R89, R95 ;  /* 0x0000005f59597221 */ /* 0x000fe20000010000 */
[----:B--2---:R-:W-:Y:S01]  /*9cd0*/  F2FP.F16.F32.PACK_AB R4, R90, R100 ;  /* 0x000000645a04723e */ /* 0x004fe200000000ff */
[----:B------:R-:W-:Y:S02]  /*9ce0*/  FADD.FTZ R100, R100, R126 ;  /* 0x0000007e64647221 */ /* 0x000fe40000010000 */
[----:B------:R-:W-:Y:S01]  /*9cf0*/  FADD.FTZ R89, R55, R89 ;  /* 0x0000005937597221 */ /* 0x000fe20000010000 */
[----:B---3--:R-:W-:Y:S01]  /*9d00*/  F2FP.F16.F32.PACK_AB R6, R88, R91 ;  /* 0x0000005b5806723e */ /* 0x008fe200000000ff */
        /* <DEDUP_REMOVED lines=9> */
[-CC-:B------:R-:W-:Y:S01]  /*9da0*/  FFMA.FTZ R5, R52, R22.reuse, -R26.reuse ;  /* 0x0000001634057223 */ /* 0x180fe2000001081a */
[-CC-:B------:R-:W-:Y:S01]  /*9db0*/  FFMA.FTZ R4, R50, R22.reuse, -R26.reuse ;  /* 0x0000001632047223 */ /* 0x180fe2000001081a */
[----:B------:R-:W2:Y:S04]  /*9dc0*/  MUFU.EX2 R52, R54 ;  /* 0x0000003600347308 */ /* 0x000ea80000000800 */
[----:B------:R3:W-:Y:S01]  /*9dd0*/  MUFU.EX2 R50, R5 ;  /* 0x0000000500327308 */ /* 0x0007e20000000800 */
[----:B--2---:R-:W-:Y:S01]  /*9de0*/  FADD.FTZ R91, R52, R91 ;  /* 0x0000005b345b7221 */ /* 0x004fe20000010000 */
[----:B---3--:R-:W-:-:S02]  /*9df0*/  FFMA.FTZ R5, R43, R22, -R26 ;  /* 0x000000162b057223 */ /* 0x008fc4000001081a */
[----:B------:R2:W-:Y:S02]  /*9e00*/  MUFU.EX2 R43, R4 ;  /* 0x00000004002b7308 */ /* 0x0005e40000000800 */
[----:B--2---:R-:W-:Y:S02]  /*9e10*/  FFMA.FTZ R4, R44, R22, -R21 ;  /* 0x000000162c047223 */ /* 0x004fe40000010815 */
[----:B------:R2:W3:Y:S04]  /*9e20*/  MUFU.EX2 R44, R5 ;  /* 0x00000005002c7308 */ /* 0x0004e80000000800 */
[----:B------:R4:W5:Y:S01]  /*9e30*/  MUFU.EX2 R47, R4 ;  /* 0x00000004002f7308 */ /* 0x0009620000000800 */
[C---:B--2---:R-:W-:Y:S01]  /*9e40*/  F2FP.F16.F32.PACK_AB R5, R53.reuse, R55 ;  /* 0x000000373505723e */ /* 0x044fe200000000ff */
[----:B------:R-:W-:Y:S01]  /*9e50*/  FADD.FTZ R53, R53, R89 ;  /* 0x0000005935357221 */ /* 0x000fe20000010000 */
[----:B---3--:R-:W-:-:S02]  /*9e60*/  F2FP.F16.F32.PACK_AB R6, R44, R43 ;  /* 0x0000002b2c06723e */ /* 0x008fc400000000ff */
[C---:B----4-:R-:W-:Y:S01]  /*9e70*/  F2FP.F16.F32.PACK_AB R4, R50.reuse, R52 ;  /* 0x000000343204723e */ /* 0x050fe200000000ff */
[----:B------:R-:W-:Y:S01]  /*9e80*/  FADD.FTZ R50, R50, R91 ;  /* 0x0000005b32327221 */ /* 0x000fe20000010000 */
[----:B-----5:R-:W-:Y:S01]  /*9e90*/  F2FP.F16.F32.PACK_AB R7, R47, R51 ;  /* 0x000000332f07723e */ /* 0x020fe200000000ff */
        /* <DEDUP_REMOVED lines=8> */
[----:B------:R-:W-:Y:S03]  /*9f20*/  HMMA.16816.F32 R72, R4, R12, R72 ;  /* 0x0000000c0448723c */ /* 0x000fe60000001848 */
[----:B------:R-:W-:-:S02]  /*9f30*/  FFMA.FTZ R12, R38, R22, -R21 ;  /* 0x00000016260c7223 */ /* 0x000fc40000010815 */
[----:B------:R-:W2:Y:S04]  /*9f40*/  MUFU.EX2 R38, R39 ;  /* 0x0000002700267308 */ /* 0x000ea80000000800 */
[----:B------:R-:W3:Y:S01]  /*9f50*/  MUFU.EX2 R39, R12 ;  /* 0x0000000c00277308 */ /* 0x000ee20000000800 */
[----:B------:R-:W-:Y:S03]  /*9f60*/  HMMA.16816.F32 R68, R4, R14, R68 ;  /* 0x0000000e0444723c */ /* 0x000fe60000001844 */
[C---:B------:R-:W-:Y:S01]  /*9f70*/  F2FP.F16.F32.PACK_AB R4, R42.reuse, R41 ;  /* 0x000000292a04723e */ /* 0x040fe200000000ff */
[----:B------:R-:W-:Y:S01]  /*9f80*/  FADD.FTZ R42, R42, R44 ;  /* 0x0000002c2a2a7221 */ /* 0x000fe20000010000 */
[----:B------:R-:W-:-:S02]  /*9f90*/  F2FP.F16.F32.PACK_AB R6, R35, R33 ;  /* 0x000000212306723e */ /* 0x000fc400000000ff */
[----:B------:R-:W-:Y:S01]  /*9fa0*/  F2FP.F16.F32.PACK_AB R7, R37, R32 ;  /* 0x000000202507723e */ /* 0x000fe200000000ff */
[----:B------:R-:W-:Y:S01]  /*9fb0*/  FADD.FTZ R42, R33, R42 ;  /* 0x0000002a212a7221 */ /* 0x000fe20000010000 */
[----:B--2---:R-:W-:-:S03]  /*9fc0*/  FADD.FTZ R47, R38, R47 ;  /* 0x0000002f262f7221 */ /* 0x004fc60000010000 */
[----:B------:R-:W-:Y:S01]  /*9fd0*/  FADD.FTZ R35, R35, R42 ;  /* 0x0000002a23237221 */ /* 0x000fe20000010000 */
[----:B---3--:R-:W-:Y:S01]  /*9fe0*/  F2FP.F16.F32.PACK_AB R5, R39, R38 ;  /* 0x000000262705723e */ /* 0x008fe200000000ff */
[----:B------:R-:W-:Y:S01]  /*9ff0*/  FFMA.FTZ R12, R27, R22, -R21 ;  /* 0x000000161b0c7223 */ /* 0x000fe20000010815 */
[----:B------:R-:W-:-:S04]  /*a000*/  FADD.FTZ R39, R39, R47 ;  /* 0x0000002f27277221 */ /* 0x000fc80000010000 */
[----:B------:R-:W-:Y:S01]  /*a010*/  FADD.FTZ R39, R32, R39 ;  /* 0x0000002720277221 */ /* 0x000fe20000010000 */
[----:B------:R-:W-:Y:S03]  /*a020*/  HMMA.16816.F32 R72, R4, R16, R72 ;  /* 0x000000100448723c */ /* 0x000fe60000001848 */
[----:B------:R-:W-:-:S05]  /*a030*/  FADD.FTZ R37, R37, R39 ;  /* 0x0000002725257221 */ /* 0x000fca0000010000 */
[C---:B-1----:R-:W-:Y:S03]  /*a040*/  HMMA.16816.F32 R80, R4.reuse, R8, R80 ;  /* 0x000000080450723c */ /* 0x042fe60000001850 */
[-C--:B------:R-:W-:Y:S01]  /*a050*/  FFMA.FTZ R8, R28, R22.reuse, -R21 ;  /* 0x000000161c087223 */ /* 0x080fe20000010815 */
[-CC-:B------:R-:W-:Y:S01]  /*a060*/  FFMA.FTZ R9, R29, R22.reuse, -R26.reuse ;  /* 0x000000161d097223 */ /* 0x180fe2000001081a */
[----:B------:R-:W1:Y:S04]  /*a070*/  MUFU.EX2 R28, R30 ;  /* 0x0000001e001c7308 */ /* 0x000e680000000800 */
[----:B------:R2:W3:Y:S01]  /*a080*/  MUFU.EX2 R27, R8 ;  /* 0x00000008001b7308 */ /* 0x0004e20000000800 */
[C---:B------:R-:W-:Y:S03]  /*a090*/  HMMA.16816.F32 R76, R4.reuse, R10, R76 ;  /* 0x0000000a044c723c */ /* 0x040fe6000000184c */
[----:B------:R4:W5:Y:S05]  /*a0a0*/  MUFU.EX2 R29, R12 ;  /* 0x0000000c001d7308 */ /* 0x00096a0000000800 */
[----:B------:R-:W-:Y:S03]  /*a0b0*/  HMMA.16816.F32 R68, R4, R18, R68 ;  /* 0x000000120444723c */ /* 0x000fe60000001844 */
        /* <DEDUP_REMOVED lines=9> */
[----:B-----5:R-:W-:-:S02]  /*a150*/  F2FP.F16.F32.PACK_AB R7, R123, R29 ;  /* 0x0000001d7b07723e */ /* 0x020fc400000000ff */
[----:B------:R-:W-:Y:S01]  /*a160*/  FADD.FTZ R37, R29, R37 ;  /* 0x000000251d257221 */ /* 0x000fe20000010000 */
[----:B------:R-:W5:Y:S03]  /*a170*/  MUFU.EX2 R25, R25 ;  /* 0x0000001900197308 */ /* 0x000f660000000800 */
[----:B------:R-:W-:Y:S01]  /*a180*/  FADD.FTZ R123, R123, R37 ;  /* 0x000000257b7b7221 */ /* 0x000fe20000010000 */
[----:B------:R-:W5:Y:S01]  /*a190*/  MUFU.EX2 R124, R26 ;  /* 0x0000001a007c7308 */ /* 0x000f620000000800 */
[----:B-1----:R-:W-:Y:S01]  /*a1a0*/  FADD.FTZ R35, R24, R35 ;  /* 0x0000002318237221 */ /* 0x002fe20000010000 */
[----:B---3--:R-:W1:Y:S01]  /*a1b0*/  LDSM.16.MT88.4 R8, [R20+0x4c00] ;  /* 0x004c00001408783b */ /* 0x008e620000004200 */
[C---:B----4-:R-:W-:Y:S02]  /*a1c0*/  F2FP.F16.F32.PACK_AB R4, R23.reuse, R24 ;  /* 0x000000181704723e */ /* 0x050fe400000000ff */
        /* <DEDUP_REMOVED lines=11> */
[----:B------:R-:W-:Y:S02]  /*a280*/  IMAD.MOV.U32 R87, RZ, RZ, R0 ;  /* 0x000000ffff577224 */ /* 0x000fe400078e0000 */
[----:B------:R-:W-:Y:S01]  /*a290*/  IMAD.MOV.U32 R86, RZ, RZ, R2 ;  /* 0x000000ffff567224 */ /* 0x000fe200078e0002 */
[----:B------:R-:W-:-:S13]  /*a2a0*/  ISETP.NE.AND.EX P1, PT, R119, RZ, PT, P1 ;  /* 0x000000ff7700720c */ /* 0x000fda0003f25310 */
.L_x_8646:
        /* <DEDUP_REMOVED lines=78> */
.L_x_8641:
[----:B------:R-:W-:Y:S05]  /*a790*/  BSYNC.RECONVERGENT B0 ;  /* 0x0000000000007941 */ /* 0x000fea0003800200 */
.L_x_8640:
[----:B------:R-:W1:Y:S01]  /*a7a0*/  S2UR UR7, SR_CgaCtaId ;  /* 0x00000000000779c3 */ /* 0x000e620000008800 */
[C---:B------:R-:W-:Y:S01]  /*a7b0*/  SHF.L.U32 R0, R97.reuse, 0x3, RZ ;  /* 0x0000000361007819 */ /* 0x040fe200000006ff */
[----:B------:R-:W-:Y:S01]  /*a7c0*/  UMOV UR9, 0x400 ;  /* 0x0000040000097882 */ /* 0x000fe20000000000 */
[----:B------:R-:W-:Y:S01]  /*a7d0*/  LOP3.LUT R3, R97, 0x18, RZ, 0xc0, !PT ;  /* 0x0000001861037812 */ /* 0x000fe200078ec0ff */
[----:B------:R-:W-:Y:S01]  /*a7e0*/  BSSY.RECONVERGENT B1, `(.L_x_8642) ;  /* 0x000013b000017945 */ /* 0x000fe20003800200 */
[-C--:B------:R-:W-:Y:S02]  /*a7f0*/  MOV R10, R109.reuse ;  /* 0x0000006d000a7202 */ /* 0x080fe40000000f00 */
[--C-:B------:R-:W-:Y:S02]  /*a800*/  LOP3.LUT R3, R3, 0xc0, R0.reuse, 0xf8, !PT ;  /* 0x000000c003037812 */ /* 0x100fe400078ef800 */
[-C--:B------:R-:W-:Y:S02]  /*a810*/  MOV R11, R108.reuse ;  /* 0x0000006c000b7202 */ /* 0x080fe40000000f00 */
[--C-:B------:R-:W-:Y:S02]  /*a820*/  LOP3.LUT R3, R3, 0x18, R0.reuse, 0x78, !PT ;  /* 0x0000001803037812 */ /* 0x100fe400078e7800 */
[----:B------:R-:W-:Y:S02]  /*a830*/  IADD3 R4, P0, PT, R120, R109, RZ ;  /* 0x0000006d78047210 */ /* 0x000fe40007f1e0ff */
[----:B------:R-:W-:Y:S02]  /*a840*/  LOP3.LUT R3, R3, 0x1f20, R0, 0xf8, !PT ;  /* 0x00001f2003037812 */ /* 0x000fe400078ef800 */
[----:B------:R-:W-:Y:S02]  /*a850*/  IADD3.X R5, PT, PT, R121, R108, RZ, P0, !PT ;  /* 0x0000006c79057210 */ /* 0x000fe400007fe4ff */
[-C--:B------:R-:W-:Y:S02]  /*a860*/  IADD3 R6, P0, PT, R4, R120.reuse, RZ ;  /* 0x0000007804067210 */ /* 0x080fe40007f1e0ff */
[----:B------:R-:W-:Y:S02]  /*a870*/  SHF.L.U32 R99, R97, 0x4, RZ ;  /* 0x0000000461637819 */ /* 0x000fe400000006ff */
[-C--:B------:R-:W-:Y:S01]  /*a880*/  IADD3.X R7, PT, PT, R5, R121.reuse, RZ, P0, !PT ;  /* 0x0000007905077210 */ /* 0x080fe200007fe4ff */
[----:B-1----:R-:W-:Y:S01]  /*a890*/  ULEA UR6, UR7, UR9, 0x18 ;  /* 0x0000000907067291 */ /* 0x002fe2000f8ec0ff */
[----:B------:R-:W-:Y:S02]  /*a8a0*/  IADD3 R8, P0, PT, R6, R120, RZ ;  /* 0x0000007806087210 */ /* 0x000fe40007f1e0ff */
[----:B------:R-:W-:Y:S02]  /*a8b0*/  SHF.L.U32 R101, R97, 0x5, RZ ;  /* 0x0000000561657819 */ /* 0x000fe400000006ff */
[----:B------:R-:W-:Y:S02]  /*a8c0*/  IADD3.X R9, PT, PT, R7, R121, RZ, P0, !PT ;  /* 0x0000007907097210 */ /* 0x000fe400007fe4ff */
[----:B------:R-:W-:Y:S02]  /*a8d0*/  LEA R3, R3, UR6, 0x1 ;  /* 0x0000000603037c11 */ /* 0x000fe4000f8e08ff */
[C---:B------:R-:W-:Y:S02]  /*a8e0*/  LOP3.LUT R0, R97.reuse, 0x8, RZ, 0xc0, !PT ;  /* 0x0000000861007812 */ /* 0x040fe400078ec0ff */
[----:B------:R-:W-:Y:S01]  /*a8f0*/  SHF.L.U32 R96, R97, 0x2, RZ ;  /* 0x0000000261607819 */ /* 0x000fe200000006ff */
[----:B------:R-:W-:Y:S01]  /*a900*/  @!PT LDS RZ, [RZ] ;  /* 0x00000000fffff984 */ /* 0x000fe20000000800 */
[----:B------:R-:W-:Y:S01]  /*a910*/  @!PT LDS RZ, [RZ] ;  /* 0x00000000fffff984 */ /* 0x000fe20000000800 */
[----:B------:R-:W-:Y:S01]  /*a920*/  @!PT LDS RZ, [RZ] ;  /* 0x00000000fffff984 */ /* 0x000fe20000000800 */
[----:B------:R-:W-:Y:S01]  /*a930*/  LDGSTS.E.BYPASS.LTC128B.128 [R3+0x3000], desc[UR4][R10.64] ;  /* 0x030000000a037fae */ /* 0x000fe2000b981a04 */
[----:B------:R-:W-:Y:S02]  /*a940*/  LOP3.LUT R2, R99, 0x100, RZ, 0xc0, !PT ;  /* 0x0000010063027812 */ /* 0x000fe400078ec0ff */
[--C-:B------:R-:W-:Y:S02]  /*a950*/  LOP3.LUT R0, R0, 0xc0, R101.reuse, 0xf8, !PT ;  /* 0x000000c000007812 */ /* 0x100fe400078ef865 */
[----:B------:R-:W-:Y:S02]  /*a960*/  LOP3.LUT R100, R96, 0x18, RZ, 0xc0, !PT ;  /* 0x0000001860647812 */ /* 0x000fe400078ec0ff */
[----:B------:R-:W-:Y:S01]  /*a970*/  LOP3.LUT R2, R2, 0x20, R101, 0xf8, !PT ;  /* 0x0000002002027812 */ /* 0x000fe200078ef865 */
[----:B------:R-:W-:Y:S01]  /*a980*/  LDGSTS.E.BYPASS.LTC128B.128 [R3+0x3800], desc[UR4][R4.64] ;  /* 0x0380000004037fae */ /* 0x000fe2000b981a04 */
[----:B------:R-:W-:Y:S02]  /*a990*/  LOP3.LUT P0, RZ, R97, 0x4, RZ, 0xc0, !PT ;  /* 0x0000000461ff7812 */ /* 0x000fe4000780c0ff */
[----:B------:R-:W-:Y:S02]  /*a9a0*/  LOP3.LUT R0, R2, R0, R100, 0xf6, !PT ;  /* 0x0000000002007212 */ /* 0x000fe400078ef664 */
[----:B------:R-:W-:Y:S02]  /*a9b0*/  MOV R2, 0x20 ;  /* 0x0000002000027802 */ /* 0x000fe40000000f00 */
[----:B------:R-:W-:Y:S01]  /*a9c0*/  LEA R0, R0, UR6, 0x1 ;  /* 0x0000000600007c11 */ /* 0x000fe2000f8e08ff */
[----:B------:R-:W-:Y:S01]  /*a9d0*/  LDGSTS.E.BYPASS.LTC128B.128 [R3+0x4000], desc[UR4][R6.64] ;  /* 0x0400000006037fae */ /* 0x000fe2000b981a04 */
[----:B------:R-:W-:Y:S02]  /*a9e0*/  SEL R2, R2, 0xffffffe0, !P0 ;  /* 0xffffffe002027807 */ /* 0x000fe40004000000 */
[----:B------:R-:W-:Y:S02]  /*a9f0*/  IADD3 R122, PT, PT, R122, -0x1, RZ ;  /* 0xffffffff7a7a7810 */ /* 0x000fe40007ffe0ff */
[----:B------:R-:W-:Y:S02]  /*aa00*/  IADD3 R92, PT, PT, R98, R2, RZ ;  /* 0x00000002625c7210 */ /* 0x000fe40007ffe0ff */
[----:B------:R-:W-:Y:S01]  /*aa10*/  ISETP.GT.AND P2, PT, R122, R104, PT ;  /* 0x000000687a00720c */ /* 0x000fe20003f44270 */
[----:B------:R1:W-:Y:S08]  /*aa20*/  LDGSTS.E.BYPASS.LTC128B.128 [R3+0x4800], desc[UR4][R8.64] ;  /* 0x0480000008037fae */ /* 0x0003f0000b981a04 */
[----:B------:R-:W-:Y:S08]  /*aa30*/  LDSM.16.M88.4 R64, [R98] ;  /* 0x000000006240783b */ /* 0x000ff00000000200 */
[----:B------:R-:W-:Y:S08]  /*aa40*/  LDSM.16.M88.4 R16, [R0+0x1400] ;  /* 0x001400000010783b */ /* 0x000ff00000000200 */
[----:B------:R-:W-:Y:S08]  /*aa50*/  LDSM.16.M88.4 R24, [R0+0x1800] ;  /* 0x001800000018783b */ /* 0x000ff00000000200 */
        /* <DEDUP_REMOVED lines=12> */
[----:B-1----:R-:W-:Y:S02]  /*ab20*/  IADD3 R0, PT, PT, R0, R2, RZ ;  /* 0x0000000200007210 */ /* 0x002fe40007ffe0ff */
[----:B------:R-:W5:Y:S05]  /*ab30*/  LD.E R2, desc[UR4][R84.64+0x18c] ;  /* 0x00018c0454027980 */ /* 0x000f6a000c101900 */
        /* <DEDUP_REMOVED lines=54> */
[C---:B-1----:R-:W-:Y:S03]  /*aea0*/  HMMA.16816.F32 R36, R92.reuse, R88, R36 ;  /* 0x000000585c24723c */ /* 0x042fe60000001824 */
[-C--:B------:R-:W-:Y:S01]  /*aeb0*/  FMUL.FTZ R29, R29, R2.reuse ;  /* 0x000000021d1d7220 */ /* 0x080fe20000410000 */
[-C--:B------:R-:W-:Y:S01]  /*aec0*/  FMUL.FTZ R30, R30, R2.reuse ;  /* 0x000000021e1e7220 */ /* 0x080fe20000410000 */
[-C--:B------:R-:W-:Y:S01]  /*aed0*/  FMUL.FTZ R31, R31, R2.reuse ;  /* 0x000000021f1f7220 */ /* 0x080fe20000410000 */
[-C--:B------:R-:W-:Y:S03]  /*aee0*/  FMUL.FTZ R32, R32, R2.reuse ;  /* 0x0000000220207220 */ /* 0x080fe60000410000 */
[----:B------:R-:W1:Y:S01]  /*aef0*/  MUFU.TANH R150, R20 ;  /* 0x0000001400967308 */ /* 0x000e620000002400 */
[C---:B------:R-:W-:Y:S01]  /*af00*/  HMMA.16816.F32 R40, R92.reuse, R90, R40 ;  /* 0x0000005a5c28723c */ /* 0x040fe20000001828 */
[----:B------:R-:W3:Y:S02]  /*af10*/  LDSM.16.M88.4 R88, [R0+0x2400] ;  /* 0x002400000058783b */ /* 0x000ee40000000200 */
[-C--:B------:R-:W-:Y:S01]  /*af20*/  FMUL.FTZ R33, R33, R2.reuse ;  /* 0x0000000221217220 */ /* 0x080fe20000410000 */
[-C--:B------:R-:W-:Y:S01]  /*af30*/  FMUL.FTZ R34, R34, R2.reuse ;  /* 0x0000000222227220 */ /* 0x080fe20000410000 */
[-C--:B------:R-:W-:Y:S04]  /*af40*/  FMUL.FTZ R35, R35, R2.reuse ;  /* 0x0000000223237220 */ /* 0x080fe80000410000 */
[----:B------:R-:W1:Y:S01]  /*af50*/  MUFU.TANH R146, R21 ;  /* 0x0000001500927308 */ /* 0x000e620000002400 */
[----:B-----5:R-:W-:Y:S01]  /*af60*/  LDSM.16.M88.4 R4, [R0+0x2c00] ;  /* 0x002c00000004783b */ /* 0x020fe20000000200 */
        /* <DEDUP_REMOVED lines=9> */
[----:B------:R-:W1:Y:S10]  /*b000*/  MUFU.TANH R148, R23 ;  /* 0x0000001700947308 */ /* 0x000e740000002400 */
        /* <DEDUP_REMOVED lines=20> */
[----:B------:R-:W1:Y:S01]  /*b150*/  MUFU.TANH R128, R46 ;  /* 0x0000002e00807308 */ /* 0x000e620000002400 */
        /* <DEDUP_REMOVED lines=9> */
[-C--:B-----5:R-:W-:Y:S01]  /*b1f0*/  FMUL.FTZ R47, R57, R2.reuse ;  /* 0x00000002392f7220 */ /* 0x0a0fe20000410000 */
[-C--:B------:R-:W-:Y:S05]  /*b200*/  FMUL.FTZ R46, R59, R2.reuse ;  /* 0x000000023b2e7220 */ /* 0x080fea0000410000 */
[----:B------:R5:W1:Y:S01]  /*b210*/  MUFU.TANH R89, R50 ;  /* 0x0000003200597308 */ /* 0x000a620000002400 */
[-C--:B----4-:R-:W-:Y:S01]  /*b220*/  FMUL.FTZ R48, R58, R2.reuse ;  /* 0x000000023a307220 */ /* 0x090fe20000410000 */
[-C--:B------:R-:W-:Y:S01]  /*b230*/  FMUL.FTZ R45, R60, R2.reuse ;  /* 0x000000023c2d7220 */ /* 0x080fe20000410000 */
[-C--:B------:R-:W-:Y:S07]  /*b240*/  FMUL.FTZ R23, R62, R2.reuse ;  /* 0x000000023e177220 */ /* 0x080fee0000410000 */
[----:B------:R4:W1:Y:S01]  /*b250*/  MUFU.TANH R90, R51 ;  /* 0x00000033005a7308 */ /* 0x0008620000002400 */
[-C--:B------:R-:W-:Y:S01]  /*b260*/  FMUL.FTZ R22, R63, R2.reuse ;  /* 0x000000023f167220 */ /* 0x080fe20000410000 */
[-C--:B--2---:R-:W-:Y:S01]  /*b270*/  FMUL.FTZ R49, R61, R2.reuse ;  /* 0x000000023d317220 */ /* 0x084fe20000410000 */
[-C--:B------:R-:W-:Y:S01]  /*b280*/  FMUL.FTZ R43, R64, R2.reuse ;  /* 0x00000002402b7220 */ /* 0x080fe20000410000 */
[-C--:B------:R-:W-:Y:S06]  /*b290*/  FMUL.FTZ R44, R65, R2.reuse ;  /* 0x00000002412c7220 */ /* 0x080fec0000410000 */
[----:B------:R2:W1:Y:S01]  /*b2a0*/  MUFU.TANH R88, R52 ;  /* 0x0000003400587308 */ /* 0x0004620000002400 */
[-C--:B------:R-:W-:Y:S01]  /*b2b0*/  FMUL.FTZ R21, R66, R2.reuse ;  /* 0x0000000242157220 */ /* 0x080fe20000410000 */
[-C--:B-----5:R-:W-:Y:S01]  /*b2c0*/  FMUL.FTZ R50, R56, R2.reuse ;  /* 0x0000000238327220 */ /* 0x0a0fe20000410000 */
[-C--:B------:R-:W-:Y:S07]  /*b2d0*/  FMUL.FTZ R20, R67, R2.reuse ;  /* 0x0000000243147220 */ /* 0x080fee0000410000 */
[----:B------:R1:W1:Y:S01]  /*b2e0*/  MUFU.TANH R161, R12 ;  /* 0x0000000c00a17308 */ /* 0x0002620000002400 */
[-C--:B----4-:R-:W-:Y:S09]  /*b2f0*/  FMUL.FTZ R51, R54, R2.reuse ;  /* 0x0000000236337220 */ /* 0x090ff20000410000 */
        /* <DEDUP_REMOVED lines=56> */
[C---:B-1----:R-:W-:Y:S01]  /*b680*/  VIADD R12, R112.reuse, 0xffffff00 ;  /* 0xffffff00700c7836 */ /* 0x042fe20000000000 */
[----:B------:R-:W2:Y:S01]  /*b690*/  LD.E R14, desc[UR4][R84.64+0x170] ;  /* 0x00017004540e7980 */ /* 0x000ea2000c101900 */
[----:B------:R-:W-:Y:S03]  /*b6a0*/  IADD3 R0, PT, PT, R112, -0x80, RZ ;  /* 0xffffff8070007810 */ /* 0x000fe60007ffe0ff */
[----:B------:R-:W-:Y:S01]  /*b6b0*/  IABS R2, R12 ;  /* 0x0000000c00027213 */ /* 0x000fe20000000000 */
[----:B------:R-:W3:Y:S01]  /*b6c0*/  LD.E.64 R16, desc[UR4][R84.64+0x38] ;  /* 0x0000380454107980 */ /* 0x000ee2000c101b00 */
[-C--:B--2---:R-:W-:Y:S02]  /*b6d0*/  IABS R6, R14.reuse ;  /* 0x0000000e00067213 */ /* 0x084fe40000000000 */
[----:B------:R-:W-:Y:S02]  /*b6e0*/  LOP3.LUT R12, R12, R14, RZ, 0x3c, !PT ;  /* 0x0000000e0c0c7212 */ /* 0x000fe400078e3cff */
[----:B------:R-:W1:Y:S02]  /*b6f0*/  I2F.RP R4, R6 ;  /* 0x0000000600047306 */ /* 0x000e640000209400 */
[----:B------:R-:W-:Y:S08]  /*b700*/  ISETP.GE.AND P2, PT, R12, RZ, PT ;  /* 0x000000ff0c00720c */ /* 0x000ff00003f46270 */
[----:B-1----:R-:W1:Y:S02]  /*b710*/  MUFU.RCP R4, R4 ;  /* 0x0000000400047308 */ /* 0x002e640000001000 */
[----:B-1----:R-:W-:Y:S08]  /*b720*/  VIADD R4, R4, 0xffffffe ;  /* 0x0ffffffe04047836 */ /* 0x002ff00000000000 */
[----:B------:R-:W1:Y:S02]  /*b730*/  F2I.FTZ.U32.TRUNC.NTZ R5, R4 ;  /* 0x0000000400057305 */ /* 0x000e64000021f000 */
[--C-:B-1----:R-:W-:Y:S02]  /*b740*/  IMAD.MOV R13, RZ, RZ, -R5.reuse ;  /* 0x000000ffff0d7224 */ /* 0x102fe400078e0a05 */
[----:B------:R-:W-:Y:S02]  /*b750*/  IMAD.MOV.U32 R4, RZ, RZ, RZ ;  /* 0x000000ffff047224 */ /* 0x000fe400078e00ff */
[----:B------:R-:W-:Y:S04]  /*b760*/  IMAD R13, R13, R6, RZ ;  /* 0x000000060d0d7224 */ /* 0x000fe800078e02ff */
[----:B------:R-:W-:Y:S01]  /*b770*/  IMAD.HI.U32 R13, R5, R13, R4 ;  /* 0x0000000d050d7227 */ /* 0x000fe200078e0004 */
[----:B------:R-:W-:Y:S02]  /*b780*/  IABS R4, R14 ;  /* 0x0000000e00047213 */ /* 0x000fe40000000000 */
[----:B------:R-:W-:Y:S02]  /*b790*/  IABS R5, R0 ;  /* 0x0000000000057213 */ /* 0x000fe40000000000 */
[----:B------:R-:W-:Y:S01]  /*b7a0*/  LOP3.LUT R0, R0, R14, RZ, 0x3c, !PT ;  /* 0x0000000e00007212 */ /* 0x000fe200078e3cff */
[----:B------:R-:W-:Y:S02]  /*b7b0*/  IMAD.MOV R4, RZ, RZ, -R4 ;  /* 0x000000ffff047224 */ /* 0x000fe400078e0a04 */
[----:B------:R-:W-:Y:S04]  /*b7c0*/  IMAD.HI.U32 R7, R13, R2, RZ ;  /* 0x000000020d077227 */ /* 0x000fe800078e00ff */
        /* <DEDUP_REMOVED lines=24> */
[----:B------:R-:W2:Y:S01]  /*b950*/  LD.E R2, desc[UR4][R18.64] ;  /* 0x0000000412027980 */ /* 0x000ea2000c101900 */
[----:B------:R-:W-:Y:S01]  /*b960*/  LEA.HI.X.SX32 R5, R13, R117, 0x2, P2 ;  /* 0x000000750d057211 */ /* 0x000fe200010f16ff */
[----:B------:R-:W-:Y:S04]  /*b970*/  IMAD R14, R14, R7, -0x80 ;  /* 0xffffff800e0e7424 */ /* 0x000fe800078e0207 */
[----:B------:R3:W2:Y:S04]  /*b980*/  LD.E R0, desc[UR4][R4.64] ;  /* 0x0000000404007980 */ /* 0x0006a8000c101900 */
[----:B------:R-:W4:Y:S01]  /*b990*/  LD.E.64 R18, desc[UR4][R84.64+0x20] ;  /* 0x0000200454127980 */ /* 0x000f22000c101b00 */
[-C--:B---3--:R-:W-:Y:S01]  /*b9a0*/  IMAD R4, R17, R14.reuse, RZ ;  /* 0x0000000e11047224 */ /* 0x088fe200078e02ff */
[----:B------:R-:W-:Y:S01]  /*b9b0*/  SHF.R.S32.HI R5, RZ, 0x1f, R14 ;  /* 0x0000001fff057819 */ /* 0x000fe2000001140e */
[C---:B------:R-:W-:Y:S04]  /*b9c0*/  IMAD.WIDE.U32 R14, R16.reuse, R14, RZ ;  /* 0x0000000e100e7225 */ /* 0x040fe800078e00ff */
[----:B------:R-:W-:Y:S05]  /*b9d0*/  IMAD R4, R16, R5, R4 ;  /* 0x0000000510047224 */ /* 0x000fea00078e0204 */
[----:B------:R-:W-:Y:S01]  /*b9e0*/  IADD3 R15, PT, PT, R15, R4, RZ ;  /* 0x000000040f0f7210 */ /* 0x000fe20007ffe0ff */
[----:B--2---:R-:W-:Y:S05]  /*b9f0*/  IMAD.IADD R0, R2, 0x1, -R0 ;  /* 0x0000000102007824 */ /* 0x004fea00078e0a00 */
[----:B------:R-:W-:Y:S01]  /*ba00*/  SHF.R.S32.HI R4, RZ, 0x1f, R0 ;  /* 0x0000001fff047819 */ /* 0x000fe20000011400 */
[----:B----4-:R-:W-:Y:S02]  /*ba10*/  IMAD R2, R19, R0, RZ ;  /* 0x0000000013027224 */ /* 0x010fe400078e02ff */
[----:B------:R-:W-:Y:S04]  /*ba20*/  IMAD.WIDE.U32 R14, R0, R18, R14 ;  /* 0x00000012000e7225 */ /* 0x000fe800078e000e */
[----:B------:R-:W-:Y:S01]  /*ba30*/  IMAD R2, R18, R4, R2 ;  /* 0x0000000412027224 */ /* 0x000fe200078e0202 */
[C---:B------:R-:W-:Y:S03]  /*ba40*/  LEA R106, P2, R14.reuse, R106, 0x1 ;  /* 0x0000006a0e6a7211 */ /* 0x040fe600078408ff */
[----:B------:R-:W-:Y:S05]  /*ba50*/  IMAD.IADD R2, R15, 0x1, R2 ;  /* 0x000000010f027824 */ /* 0x000fea00078e0202 */
[----:B------:R-:W-:Y:S02]  /*ba60*/  LEA.HI.X R105, R14, R105, R2, 0x1, P2 ;  /* 0x000000690e697211 */ /* 0x000fe400010f0c02 */
.L_x_8645:
[----:B------:R-:W-:Y:S05]  /*ba70*/  BSYNC.RECONVERGENT B0 ;  /* 0x0000000000007941 */ /* 0x000fea0003800200 */
.L_x_8644:
        /* <DEDUP_REMOVED lines=10> */
[----:B-1----:R-:W-:Y:S02]  /*bb20*/  IADD3 R12, P2, PT, R4, R0, RZ ;  /* 0x00000000040c7210 */ /* 0x002fe40007f5e0ff */
[----:B------:R2:W-:Y:S01]  /*bb30*/  LDGSTS.E.BYPASS.LTC128B.128 [R3+0x1800], desc[UR4][R6.64] ;  /* 0x0180000006037fae */ /* 0x0005e2000b981a04 */
[-C--:B------:R-:W-:Y:S04]  /*bb40*/  IADD3.X R5, PT, PT, R7, R2.reuse, RZ, P3, !PT ;  /* 0x0000000207057210 */ /* 0x080fe80001ffe4ff */
[----:B------:R-:W-:Y:S01]  /*bb50*/  IADD3.X R13, PT, PT, R5, R2, RZ, P2, !PT ;  /* 0x00000002050d7210 */ /* 0x000fe200017fe4ff */
[----:B------:R2:W-:Y:S04]  /*bb60*/  LDGSTS.E.BYPASS.LTC128B.128 [R3+0x2000], desc[UR4][R4.64] ;  /* 0x0200000004037fae */ /* 0x0005e8000b981a04 */
[----:B------:R2:W-:Y:S04]  /*bb70*/  LDGSTS.E.BYPASS.LTC128B.128 [R3+0x2800], desc[UR4][R12.64] ;  /* 0x028000000c037fae */ /* 0x0005e8000b981a04 */
[----:B------:R-:W0:Y:S02]  /*bb80*/  LDGDEPBAR ;  /* 0x00000000000079af */ /* 0x000e240000000000 */
.L_x_8643:
[----:B------:R-:W-:Y:S05]  /*bb90*/  BSYNC.RECONVERGENT B1 ;  /* 0x0000000000017941 */ /* 0x000fea0003800200 */
.L_x_8642:
        /* <DEDUP_REMOVED lines=45> */
[----:B------:R-:W-:Y:S04]  /*be70*/  LEA R41, R41, UR6, 0x1 ;  /* 0x0000000629297c11 */ /* 0x000fe8000f8e08ff */
[----:B------:R-:W-:Y:S01]  /*be80*/  IADD3 R42, PT, PT, R41, 0x3020, RZ ;  /* 0x00003020292a7810 */ /* 0x000fe20007ffe0ff */
[----:B------:R-:W4:Y:S01]  /*be90*/  LDSM.16.MT88.4 R12, [R41+0x3000] ;  /* 0x00300000290c783b */ /* 0x000f220000004200 */
[----:B-1----:R-:W-:Y:S02]  /*bea0*/  FMNMX.FTZ R0, R2, R0, !PT ;  /* 0x0000000002007209 */ /* 0x002fe40007810000 */
[----:B---3--:R-:W-:Y:S03]  /*beb0*/  FMNMX.FTZ R2, R6, R5, !PT ;  /* 0x0000000506027209 */ /* 0x008fe60007810000 */
[C---:B------:R-:W-:Y:S01]  /*bec0*/  FADD.FTZ R24, -R0.reuse, R87 ;  /* 0x0000005700187221 */ /* 0x040fe20000010100 */
[----:B------:R-:W-:Y:S02]  /*bed0*/  FSETP.NEU.FTZ.AND P2, PT, R0, -INF , PT ;  /* 0xff8000000000780b */ /* 0x000fe40003f5d000 */
[C---:B------:R-:W-:Y:S01]  /*bee0*/  FSETP.NEU.FTZ.AND P3, PT, R2.reuse, -INF , PT ;  /* 0xff8000000200780b */ /* 0x040fe20003f7d000 */
[----:B------:R-:W-:Y:S01]  /*bef0*/  FADD.FTZ R25, -R2, R86 ;  /* 0x0000005602197221 */ /* 0x000fe20000010100 */
        /* <DEDUP_REMOVED lines=17> */
[----:B------:R-:W3:Y:S01]  /*c010*/  MUFU.EX2 R59, R59 ;  /* 0x0000003b003b7308 */ /* 0x000ee20000000800 */
[--C-:B------:R-:W-:Y:S01]  /*c020*/  FFMA.FTZ R65, R161, R3, -R55.reuse ;  /* 0x00000003a1417223 */ /* 0x100fe20000010837 */
[C---:B-1----:R-:W-:Y:S01]  /*c030*/  FMUL.FTZ R6, R24.reuse, R82 ;  /* 0x0000005218067220 */ /* 0x042fe20000410000 */
[C---:B------:R-:W-:Y:S07]  /*c040*/  FMUL.FTZ R7, R24.reuse, R83 ;  /* 0x0000005318077220 */ /* 0x040fee0000410000 */
[----:B------:R-:W-:Y:S01]  /*c050*/  MUFU.EX2 R38, R38 ;  /* 0x0000002600267308 */ /* 0x000fe20000000800 */
[C---:B------:R-:W-:Y:S01]  /*c060*/  FMUL.FTZ R10, R24.reuse, R78 ;  /* 0x0000004e180a7220 */ /* 0x040fe20000410000 */
[C---:B--2---:R-:W-:Y:S01]  /*c070*/  FMUL.FTZ R4, R25.reuse, R80 ;  /* 0x0000005019047220 */ /* 0x044fe20000410000 */
[C---:B------:R-:W-:Y:S07]  /*c080*/  FMUL.FTZ R5, R25.reuse, R81 ;  /* 0x0000005119057220 */ /* 0x040fee0000410000 */
[----:B------:R-:W1:Y:S01]  /*c090*/  MUFU.EX2 R36, R36 ;  /* 0x0000002400247308 */ /* 0x000e620000000800 */
[C---:B------:R-:W-:Y:S01]  /*c0a0*/  FMUL.FTZ R11, R24.reuse, R79 ;  /* 0x0000004f180b7220 */ /* 0x040fe20000410000 */
[C---:B------:R-:W-:Y:S01]  /*c0b0*/  FMUL.FTZ R8, R25.reuse, R76 ;  /* 0x0000004c19087220 */ /* 0x040fe20000410000 */
[----:B------:R-:W-:Y:S07]  /*c0c0*/  FMUL.FTZ R9, R25, R77 ;  /* 0x0000004d19097220 */ /* 0x000fee0000410000 */
[----:B------:R-:W-:Y:S01]  /*c0d0*/  MUFU.EX2 R37, R37 ;  /* 0x0000002500257308 */ /* 0x000fe20000000800 */
[C---:B------:R-:W-:Y:S01]  /*c0e0*/  FMUL.FTZ R18, R24.reuse, R70 ;  /* 0x0000004618127220 */ /* 0x040fe20000410000 */
[----:B---3--:R-:W-:Y:S01]  /*c0f0*/  F2FP.F16.F32.PACK_AB R28, R59, R26 ;  /* 0x0000001a3b1c723e */ /* 0x008fe200000000ff */
[----:B------:R-:W-:Y:S07]  /*c100*/  FMUL.FTZ R19, R24, R71 ;  /* 0x0000004718137220 */ /* 0x000fee0000410000 */
[----:B------:R-:W2:Y:S01]  /*c110*/  MUFU.EX2 R27, R27 ;  /* 0x0000001b001b7308 */ /* 0x000ea20000000800 */
[C---:B------:R-:W-:Y:S01]  /*c120*/  FMUL.FTZ R16, R25.reuse, R68 ;  /* 0x0000004419107220 */ /* 0x040fe20000410000 */
[----:B------:R-:W-:Y:S01]  /*c130*/  FMUL.FTZ R17, R25, R69 ;  /* 0x0000004519117220 */ /* 0x000fe20000410000 */
[-CC-:B------:R-:W-:Y:S07]  /*c140*/  FFMA.FTZ R60, R154, R3.reuse, -R55.reuse ;  /* 0x000000039a3c7223 */ /* 0x180fee0000010837 */
[----:B------:R-:W3:Y:S01]  /*c150*/  MUFU.EX2 R63, R63 ;  /* 0x0000003f003f7308 */ /* 0x000ee20000000800 */
[-CC-:B------:R-:W-:Y:S01]  /*c160*/  FFMA.FTZ R79, R155, R3.reuse, -R54.reuse ;  /* 0x000000039b4f7223 */ /* 0x180fe20000010836 */
[----:B-1----:R-:W-:Y:S01]  /*c170*/  F2FP.F16.F32.PACK_AB R30, R36, R38 ;  /* 0x00000026241e723e */ /* 0x002fe200000000ff */
[-CC-:B------:R-:W-:Y:S07]  /*c180*/  FFMA.FTZ R61, R156, R3.reuse, -R54.reuse ;  /* 0x000000039c3d7223 */ /* 0x180fee0000010836 */
[----:B------:R-:W1:Y:S01]  /*c190*/  MUFU.EX2 R39, R39 ;  /* 0x0000002700277308 */ /* 0x000e620000000800 */
[-CC-:B------:R-:W-:Y:S01]  /*c1a0*/  FFMA.FTZ R57, R157, R3.reuse, -R55.reuse ;  /* 0x000000039d397223 */ /* 0x180fe20000010837 */
[-C--:B------:R-:W-:Y:S01]  /*c1b0*/  FFMA.FTZ R56, R158, R3.reuse, -R55 ;  /* 0x000000039e387223 */ /* 0x080fe20000010837 */
[-CC-:B------:R-:W-:Y:S01]  /*c1c0*/  FFMA.FTZ R62, R159, R3.reuse, -R54.reuse ;  /* 0x000000039f3e7223 */ /* 0x180fe20000010836 */
[----:B------:R-:W-:Y:S06]  /*c1d0*/  FFMA.FTZ R58, R160, R3, -R54 ;  /* 0x00000003a03a7223 */ /* 0x000fec0000010836 */
[----:B------:R-:W-:Y:S01]  /*c1e0*/  MUFU.EX2 R60, R60 ;  /* 0x0000003c003c7308 */ /* 0x000fe20000000800 */
[----:B--2---:R-:W-:Y:S01]  /*c1f0*/  FFMA.FTZ R68, R24, R123, R27 ;  /* 0x0000007b18447223 */ /* 0x004fe2000001001b */
[----:B------:R-:W-:Y:S01]  /*c200*/  FFMA.FTZ R66, R25, R124, R26 ;  /* 0x0000007c19427223 */ /* 0x000fe2000001001a */
[----:B------:R-:W-:Y:S07]  /*c210*/  FFMA.FTZ R67, R146, R3, -R55 ;  /* 0x0000000392437223 */ /* 0x000fee0000010837 */
[----:B------:R-:W-:Y:S01]  /*c220*/  MUFU.EX2 R57, R57 ;  /* 0x0000003900397308 */ /* 0x000fe20000000800 */
[C---:B---3--:R-:W-:Y:S01]  /*c230*/  F2FP.F16.F32.PACK_AB R29, R63.reuse, R27 ;  /* 0x0000001b3f1d723e */ /* 0x048fe200000000ff */
[----:B------:R-:W-:Y:S01]  /*c240*/  FADD.FTZ R68, R63, R68 ;  /* 0x000000443f447221 */ /* 0x000fe20000010000 */
[----:B------:R-:W-:Y:S07]  /*c250*/  FADD.FTZ R66, R59, R66 ;  /* 0x000000423b427221 */ /* 0x000fee0000010000 */
[----:B------:R-:W2:Y:S01]  /*c260*/  MUFU.EX2 R65, R65 ;  /* 0x0000004100417308 */ /* 0x000ea20000000800 */
[----:B-1----:R-:W-:Y:S01]  /*c270*/  F2FP.F16.F32.PACK_AB R31, R37, R39 ;  /* 0x00000027251f723e */ /* 0x002fe200000000ff */
[----:B------:R-:W-:Y:S01]  /*c280*/  FADD.FTZ R39, R39, R68 ;  /* 0x0000004427277221 */ /* 0x000fe20000010000 */
[----:B------:R-:W-:Y:S01]  /*c290*/  FADD.FTZ R93, R38, R66 ;  /* 0x00000042265d7221 */ /* 0x000fe20000010000 */
[-CC-:B------:R-:W-:Y:S01]  /*c2a0*/  FFMA.FTZ R21, R21, R3.reuse, -R54.reuse ;  /* 0x0000000315157223 */ /* 0x180fe20000010836 */
[--C-:B------:R-:W-:Y:S01]  /*c2b0*/  FFMA.FTZ R70, R148, R3, -R54.reuse ;  /* 0x0000000394467223 */ /* 0x100fe20000010836 */
[----:B------:R-:W-:Y:S01]  /*c2c0*/  FADD.FTZ R92, R37, R39 ;  /* 0x00000027255c7221 */ /* 0x000fe20000010000 */
[----:B------:R-:W-:Y:S01]  /*c2d0*/  FADD.FTZ R93, R36, R93 ;  /* 0x0000005d245d7221 */ /* 0x000fe20000010000 */
[C---:B----4-:R-:W-:Y:S02]  /*c2e0*/  HMMA.16816.F32 R4, R28.reuse, R12, R4 ;  /* 0x0000000c1c04723c */ /* 0x050fe40000001804 */
[----:B------:R-:W-:Y:S03]  /*c2f0*/  MUFU.EX2 R79, R79 ;  /* 0x0000004f004f7308 */ /* 0x000fe60000000800 */
[----:B------:R-:W-:Y:S01]  /*c300*/  IADD3 R12, PT, PT, R41, 0x3000, RZ ;  /* 0x00003000290c7810 */ /* 0x000fe20007ffe0ff */
[----:B------:R-:W-:Y:S01]  /*c310*/  FMUL.FTZ R13, R25, R73 ;  /* 0x00000049190d7220 */ /* 0x000fe20000410000 */
[--C-:B------:R-:W-:Y:S01]  /*c320*/  FFMA.FTZ R73, R147, R3, -R54.reuse ;  /* 0x0000000393497223 */ /* 0x100fe20000010836 */
[C---:B------:R-:W-:Y:S04]  /*c330*/  HMMA.16816.F32 R8, R28.reuse, R14, R8 ;  /* 0x0000000e1c08723c */ /* 0x040fe80000001808 */
[----:B------:R-:W1:Y:S01]  /*c340*/  MUFU.EX2 R61, R61 ;  /* 0x0000003d003d7308 */ /* 0x000e620000000800 */
[----:B------:R-:W-:Y:S01]  /*c350*/  @P0 IADD3 R42, PT, PT, R12, -0x20, RZ ;  /* 0xffffffe00c2a0810 */ /* 0x000fe20007ffe0ff */
[C---:B------:R-:W-:Y:S01]  /*c360*/  FMUL.FTZ R14, R24.reuse, R74 ;  /* 0x0000004a180e7220 */ /* 0x040fe20000410000 */
[----:B------:R-:W-:Y:S01]  /*c370*/  FMUL.FTZ R15, R24, R75 ;  /* 0x0000004b180f7220 */ /* 0x000fe20000410000 */
[----:B------:R-:W-:Y:S06]  /*c380*/  FMUL.FTZ R12, R25, R72 ;  /* 0x00000048190c7220 */ /* 0x000fec0000410000 */
[----:B------:R-:W3:Y:S01]  /*c390*/  MUFU.EX2 R56, R56 ;  /* 0x0000003800387308 */ /* 0x000ee20000000800 */
[----:B------:R-:W4:Y:S01]  /*c3a0*/  LDSM.16.MT88.4 R32, [R42] ;  /* 0x000000002a20783b */ /* 0x000f220000004200 */
[----:B--2---:R-:W-:Y:S01]  /*c3b0*/  F2FP.F16.F32.PACK_AB R24, R60, R65 ;  /* 0x000000413c18723e */ /* 0x004fe200000000ff */
[-CC-:B------:R-:W-:Y:S01]  /*c3c0*/  FFMA.FTZ R72, R150, R3.reuse, -R55.reuse ;  /* 0x0000000396487223 */ /* 0x180fe20000010837 */
[-CC-:B------:R-:W-:Y:S01]  /*c3d0*/  FFMA.FTZ R63, R149, R3.reuse, -R55.reuse ;  /* 0x00000003953f7223 */ /* 0x180fe20000010837 */
[-CC-:B------:R-:W-:Y:S01]  /*c3e0*/  FFMA.FTZ R59, R151, R3.reuse, -R55.reuse ;  /* 0x00000003973b7223 */ /* 0x180fe20000010837 */
[-CC-:B------:R-:W-:Y:S01]  /*c3f0*/  FFMA.FTZ R69, R152, R3.reuse, -R54.reuse ;  /* 0x0000000398457223 */ /* 0x180fe20000010836 */
[--C-:B------:R-:W-:Y:S01]  /*c400*/  FFMA.FTZ R64, R153, R3, -R54.reuse ;  /* 0x0000000399407223 */ /* 0x100fe20000010836 */
[----:B-1----:R-:W-:Y:S01]  /*c410*/  F2FP.F16.F32.PACK_AB R25, R61, R79 ;  /* 0x0000004f3d19723e */ /* 0x002fe200000000ff */
[----:B------:R-:W-:Y:S01]  /*c420*/  LDSM.16.MT88.4 R36, [R42+0xc00] ;  /* 0x000c00002a24783b */ /* 0x000fe20000004200 */
[-CC-:B------:R-:W-:Y:S01]  /*c430*/  FFMA.FTZ R74, R142, R3.reuse, -R55.reuse ;  /* 0x000000038e4a7223 */ /* 0x180fe20000010837 */
[-CC-:B------:R-:W-:Y:S01]  /*c440*/  FFMA.FTZ R75, R138, R3.reuse, -R55.reuse ;  /* 0x000000038a4b7223 */ /* 0x180fe20000010837 */
[-CC-:B------:R-:W-:Y:S01]  /*c450*/  FFMA.FTZ R78, R139, R3.reuse, -R54.reuse ;  /* 0x000000038b4e7223 */ /* 0x180fe20000010836 */
[--C-:B------:R-:W-:Y:S01]  /*c460*/  FFMA.FTZ R77, R140, R3, -R54.reuse ;  /* 0x000000038c4d7223 */ /* 0x100fe20000010836 */
[----:B---3--:R-:W-:Y:S01]  /*c470*/  F2FP.F16.F32.PACK_AB R26, R56, R57 ;  /* 0x00000039381a723e */ /* 0x008fe200000000ff */
[-CC-:B------:R-:W-:Y:S01]  /*c480*/  FFMA.FTZ R71, R141, R3.reuse, -R55.reuse ;  /* 0x000000038d477223 */ /* 0x180fe20000010837 */
[-CC-:B------:R-:W-:Y:S01]  /*c490*/  FFMA.FTZ R66, R143, R3.reuse, -R55.reuse ;  /* 0x000000038f427223 */ /* 0x180fe20000010837 */
[-CC-:B------:R-:W-:Y:S01]  /*c4a0*/  FFMA.FTZ R76, R144, R3.reuse, -R54.reuse ;  /* 0x00000003904c7223 */ /* 0x180fe20000010836 */
        /* <DEDUP_REMOVED lines=9> */
[-CC-:B------:R-:W-:Y:S01]  /*c540*/  FFMA.FTZ R87, R130, R3.reuse, -R54.reuse ;  /* 0x0000000382577223 */ /* 0x180fe20000010836 */
[-CC-:B------:R-:W-:Y:S01]  /*c550*/  FFMA.FTZ R132, R132, R3.reuse, -R54.reuse ;  /* 0x0000000384847223 */ /* 0x180fe20000010836 */
[----:B------:R-:W-:Y:S07]  /*c560*/  FADD.FTZ R93, R65, R93 ;  /* 0x0000005d415d7221 */ /* 0x000fee0000010000 */
[----:B------:R-:W-:Y:S01]  /*c570*/  MUFU.EX2 R86, R86 ;  /* 0x0000005600567308 */ /* 0x000fe20000000800 */
[-CC-:B------:R-:W-:Y:S01]  /*c580*/  FFMA.FTZ R128, R128, R3.reuse, -R54.reuse ;  /* 0x0000000380807223 */ /* 0x180fe20000010836 */
[-CC-:B------:R-:W-:Y:S01]  /*c590*/  FFMA.FTZ R91, R91, R3.reuse, -R55.reuse ;  /* 0x000000035b5b7223 */ /* 0x180fe20000010837 */
[-CC-:B------:R-:W-:Y:S07]  /*c5a0*/  FFMA.FTZ R89, R89, R3.reuse, -R54.reuse ;  /* 0x0000000359597223 */ /* 0x180fee0000010836 */
[----:B------:R-:W-:Y:S01]  /*c5b0*/  MUFU.EX2 R87, R87 ;  /* 0x0000005700577308 */ /* 0x000fe20000000800 */
[-C--:B------:R-:W-:Y:S01]  /*c5c0*/  FFMA.FTZ R48, R48, R3.reuse, -R54 ;  /* 0x0000000330307223 */ /* 0x080fe20000010836 */
[-CC-:B------:R-:W-:Y:S01]  /*c5d0*/  FFMA.FTZ R47, R47, R3.reuse, -R55.reuse ;  /* 0x000000032f2f7223 */ /* 0x180fe20000010837 */
[-CC-:B------:R-:W-:Y:S01]  /*c5e0*/  FFMA.FTZ R88, R88, R3.reuse, -R55.reuse ;  /* 0x0000000358587223 */ /* 0x180fe20000010837 */
[-CC-:B------:R-:W-:Y:S06]  /*c5f0*/  FFMA.FTZ R43, R43, R3.reuse, -R55.reuse ;  /* 0x000000032b2b7223 */ /* 0x180fec0000010837 */
[----:B------:R-:W-:Y:S01]  /*c600*/  MUFU.EX2 R62, R62 ;  /* 0x0000003e003e7308 */ /* 0x000fe20000000800 */
[----:B------:R-:W-:Y:S01]  /*c610*/  FADD.FTZ R92, R79, R92 ;  /* 0x0000005c4f5c7221 */ /* 0x000fe20000010000 */
[C---:B----4-:R-:W-:Y:S08]  /*c620*/  HMMA.16816.F32 R12, R28.reuse, R32, R12 ;  /* 0x000000201c0c723c */ /* 0x050ff0000000180c */
[----:B------:R-:W1:Y:S01]  /*c630*/  MUFU.EX2 R58, R58 ;  /* 0x0000003a003a7308 */ /* 0x000e620000000800 */
[-C--:B------:R-:W-:Y:S01]  /*c640*/  FFMA.FTZ R79, R131, R3.reuse, -R54 ;  /* 0x00000003834f7223 */ /* 0x080fe20000010836 */
[----:B------:R-:W-:Y:S01]  /*c650*/  FADD.FTZ R92, R61, R92 ;  /* 0x0000005c3d5c7221 */ /* 0x000fe20000010000 */
[-CC-:B------:R-:W-:Y:S07]  /*c660*/  FFMA.FTZ R61, R129, R3.reuse, -R55.reuse ;  /* 0x00000003813d7223 */ /* 0x180fee0000010837 */
[----:B------:R-:W-:Y:S01]  /*c670*/  MUFU.EX2 R72, R72 ;  /* 0x0000004800487308 */ /* 0x000fe20000000800 */
[----:B------:R-:W-:Y:S01]  /*c680*/  ISETP.GT.AND P0, PT, R122, R104, PT ;  /* 0x000000687a00720c */ /* 0x000fe20003f04270 */
[----:B------:R-:W-:Y:S01]  /*c690*/  HMMA.16816.F32 R16, R28, R34, R16 ;  /* 0x000000221c10723c */ /* 0x000fe20000001810 */
[----:B------:R-:W2:Y:S07]  /*c6a0*/  LDSM.16.MT88.4 R28, [R41+0x3400] ;  /* 0x00340000291c783b */ /* 0x000eae0000004200 */
[----:B------:R-:W3:Y:S10]  /*c6b0*/  MUFU.EX2 R67, R67 ;  /* 0x0000004300437308 */ /* 0x000ef40000000800 */
[----:B------:R-:W-:Y:S01]  /*c6c0*/  MUFU.EX2 R73, R73 ;  /* 0x0000004900497308 */ /* 0x000fe20000000800 */
[----:B-1----:R-:W-:Y:S01]  /*c6d0*/  F2FP.F16.F32.PACK_AB R27, R58, R62 ;  /* 0x0000003e3a1b723e */ /* 0x002fe200000000ff */
[----:B------:R-:W-:Y:S08]  /*c6e0*/  LDSM.16.MT88.4 R32, [R41+0x3800] ;  /* 0x003800002920783b */ /* 0x000ff00000004200 */
[----:B------:R-:W-:Y:S01]  /*c6f0*/  MUFU.EX2 R79, R79 ;  /* 0x0000004f004f7308 */ /* 0x000fe20000000800 */
[----:B------:R-:W-:Y:S09]  /*c700*/  FADD.FTZ R62, R62, R92 ;  /* 0x0000005c3e3e7221 */ /* 0x000ff20000010000 */
[----:B------:R-:W1:Y:S01]  /*c710*/  MUFU.EX2 R70, R70 ;  /* 0x0000004600467308 */ /* 0x000e620000000800 */
[----:B------:R-:W-:Y:S01]  /*c720*/  FADD.FTZ R58, R58, R62 ;  /* 0x0000003e3a3a7221 */ /* 0x000fe20000010000 */
[----:B------:R-:W-:Y:S08]  /*c730*/  FFMA.FTZ R62, R125, R3, -R54 ;  /* 0x000000037d3e7223 */ /* 0x000ff00000010836 */
[----:B------:R-:W-:Y:S10]  /*c740*/  MUFU.EX2 R63, R63 ;  /* 0x0000003f003f7308 */ /* 0x000ff40000000800 */
[----:B------:R-:W4:Y:S10]  /*c750*/  MUFU.EX2 R59, R59 ;  /* 0x0000003b003b7308 */ /* 0x000f340000000800 */
[----:B------:R-:W-:Y:S10]  /*c760*/  MUFU.EX2 R69, R69 ;  /* 0x0000004500457308 */ /* 0x000ff40000000800 */
[----:B------:R-:W5:Y:S10]  /*c770*/  MUFU.EX2 R64, R64 ;  /* 0x0000004000407308 */ /* 0x000f740000000800 */
[----:B------:R-:W-:Y:S10]  /*c780*/  MUFU.EX2 R74, R74 ;  /* 0x0000004a004a7308 */ /* 0x000ff40000000800 */
[----:B------:R-:W5:Y:S01]  /*c790*/  MUFU.EX2 R75, R75 ;  /* 0x0000004b004b7308 */ /* 0x000f620000000800 */
[C---:B--2---:R-:W-:Y:S09]  /*c7a0*/  HMMA.16816.F32 R4, R24.reuse, R28, R4 ;  /* 0x0000001c1804723c */ /* 0x044ff20000001804 */
[----:B------:R-:W-:Y:S10]  /*c7b0*/  MUFU.EX2 R71, R71 ;  /* 0x0000004700477308 */ /* 0x000ff40000000800 */
[----:B------:R-:W2:Y:S01]  /*c7c0*/  MUFU.EX2 R66, R66 ;  /* 0x0000004200427308 */ /* 0x000ea20000000800 */
[C---:B------:R-:W-:Y:S01]  /*c7d0*/  HMMA.16816.F32 R8, R24.reuse, R30, R8 ;  /* 0x0000001e1808723c */ /* 0x040fe20000001808 */
[----:B------:R-:W3:Y:S08]  /*c7e0*/  LDSM.16.MT88.4 R28, [R42+0x400] ;  /* 0x000400002a1c783b */ /* 0x000ef00000004200 */
[----:B------:R-:W2:Y:S10]  /*c7f0*/  MUFU.EX2 R76, R76 ;  /* 0x0000004c004c7308 */ /* 0x000eb40000000800 */
[----:B------:R-:W-:Y:S10]  /*c800*/  MUFU.EX2 R83, R83 ;  /* 0x0000005300537308 */ /* 0x000ff40000000800 */
[----:B------:R-:W2:Y:S10]  /*c810*/  MUFU.EX2 R80, R80 ;  /* 0x0000005000507308 */ /* 0x000eb40000000800 */
[----:B------:R-:W-:Y:S10]  /*c820*/  MUFU.EX2 R82, R82 ;  /* 0x0000005200527308 */ /* 0x000ff40000000800 */
[----:B------:R-:W2:Y:S10]  /*c830*/  MUFU.EX2 R81, R81 ;  /* 0x0000005100517308 */ /* 0x000eb40000000800 */
        /* <DEDUP_REMOVED lines=8> */
[----:B-1----:R-:W-:Y:S01]  /*c8c0*/  F2FP.F16.F32.PACK_AB R25, R70, R73 ;  /* 0x000000494619723e */ /* 0x002fe200000000ff */
[----:B------:R-:W-:Y:S01]  /*c8d0*/  FADD.FTZ R73, R73, R58 ;  /* 0x0000003a49497221 */ /* 0x000fe20000010000 */
[----:B----4-:R-:W-:Y:S01]  /*c8e0*/  F2FP.F16.F32.PACK_AB R26, R59, R63 ;  /* 0x0000003f3b1a723e */ /* 0x010fe200000000ff */
[----:B------:R-:W-:Y:S01]  /*c8f0*/  FFMA.FTZ R58, R126, R3, -R55 ;  /* 0x000000037e3a7223 */ /* 0x000fe20000010837 */
[----:B-----5:R-:W-:Y:S01]  /*c900*/  F2FP.F16.F32.PACK_AB R27, R64, R69 ;  /* 0x00000045401b723e */ /* 0x020fe200000000ff */
[----:B------:R-:W-:Y:S04]  /*c910*/  FADD.FTZ R73, R70, R73 ;  /* 0x0000004946497221 */ /* 0x000fe80000010000 */
[----:B------:R-:W-:Y:S01]  /*c920*/  MUFU.EX2 R58, R58 ;  /* 0x0000003a003a7308 */ /* 0x000fe20000000800 */
[----:B------:R-:W-:Y:S01]  /*c930*/  FADD.FTZ R69, R69, R73 ;  /* 0x0000004945457221 */ /* 0x000fe20000010000 */
[C---:B------:R-:W-:Y:S03]  /*c940*/  HMMA.16816.F32 R4, R24.reuse, R32, R4 ;  /* 0x000000201804723c */ /* 0x040fe60000001804 */
[----:B------:R-:W-:Y:S01]  /*c950*/  FADD.FTZ R64, R64, R69 ;  /* 0x0000004540407221 */ /* 0x000fe20000010000 */
[----:B------:R-:W-:Y:S03]  /*c960*/  FFMA.FTZ R69, R52, R3, -R54 ;  /* 0x0000000334457223 */ /* 0x000fe60000010836 */
[----:B------:R-:W-:Y:S01]  /*c970*/  FADD.FTZ R64, R78, R64 ;  /* 0x000000404e407221 */ /* 0x000fe20000010000 */
[C---:B------:R-:W-:Y:S01]  /*c980*/  HMMA.16816.F32 R8, R24.reuse, R34, R8 ;  /* 0x000000221808723c */ /* 0x040fe20000001808 */
[----:B------:R-:W1:Y:S02]  /*c990*/  LDSM.16.MT88.4 R32, [R41+0x3c00] ;  /* 0x003c00002920783b */ /* 0x000e640000004200 */
[C---:B------:R-:W-:Y:S05]  /*c9a0*/  FADD.FTZ R64, R77.reuse, R64 ;  /* 0x000000404d407221 */ /* 0x040fea0000010000 */
[C---:B---3--:R-:W-:Y:S08]  /*c9b0*/  HMMA.16816.F32 R12, R24.reuse, R28, R12 ;  /* 0x0000001c180c723c */ /* 0x048ff0000000180c */
[----:B------:R-:W-:Y:S01]  /*c9c0*/  HMMA.16816.F32 R16, R24, R30, R16 ;  /* 0x0000001e1810723c */ /* 0x000fe20000001810 */
[----:B------:R-:W3:Y:S02]  /*c9d0*/  LDSM.16.MT88.4 R28, [R41+0x4000] ;  /* 0x00400000291c783b */ /* 0x000ee40000004200 */
[----:B------:R-:W-:Y:S02]  /*c9e0*/  F2FP.F16.F32.PACK_AB R25, R77, R78 ;  /* 0x0000004e4d19723e */ /* 0x000fe400000000ff */
[----:B------:R-:W-:Y:S02]  /*c9f0*/  F2FP.F16.F32.PACK_AB R24, R75, R74 ;  /* 0x0000004a4b18723e */ /* 0x000fe400000000ff */
[----:B--2---:R-:W-:Y:S02]  /*ca00*/  F2FP.F16.F32.PACK_AB R26, R66, R71 ;  /* 0x00000047421a723e */ /* 0x004fe400000000ff */
[----:B------:R-:W-:Y:S01]  /*ca10*/  F2FP.F16.F32.PACK_AB R27, R68, R76 ;  /* 0x0000004c441b723e */ /* 0x000fe200000000ff */
[----:B------:R-:W-:Y:S04]  /*ca20*/  FADD.FTZ R76, R76, R64 ;  /* 0x000000404c4c7221 */ /* 0x000fe80000010000 */
[----:B------:R-:W-:Y:S02]  /*ca30*/  FADD.FTZ R76, R68, R76 ;  /* 0x0000004c444c7221 */ /* 0x000fe40000010000 */
[C---:B-1----:R-:W-:Y:S08]  /*ca40*/  HMMA.16816.F32 R4, R24.reuse, R32, R4 ;  /* 0x000000201804723c */ /* 0x042ff00000001804 */
[C---:B------:R-:W-:Y:S01]  /*ca50*/  HMMA.16816.F32 R8, R24.reuse, R34, R8 ;  /* 0x000000221808723c */ /* 0x040fe20000001808 */
[----:B------:R-:W1:Y:S07]  /*ca60*/  LDSM.16.MT88.4 R32, [R42+0x1000] ;  /* 0x001000002a20783b */ /* 0x000e6e0000004200 */
[C---:B------:R-:W-:Y:S03]  /*ca70*/  HMMA.16816.F32 R12, R24.reuse, R36, R12 ;  /* 0x00000024180c723c */ /* 0x040fe6000000180c */
[----:B------:R-:W-:Y:S01]  /*ca80*/  FADD.FTZ R36, R60, R93 ;  /* 0x0000005d3c247221 */ /* 0x000fe20000010000 */
[----:B------:R-:W-:Y:S03]  /*ca90*/  FFMA.FTZ R60, R127, R3, -R55 ;  /* 0x000000037f3c7223 */ /* 0x000fe60000010837 */
[----:B------:R-:W-:Y:S01]  /*caa0*/  FADD.FTZ R92, R57, R36 ;  /* 0x00000024395c7221 */ /* 0x000fe20000010000 */
[----:B------:R-:W-:Y:S01]  /*cab0*/  HMMA.16816.F32 R16, R24, R38, R16 ;  /* 0x000000261810723c */ /* 0x000fe20000001810 */
[----:B------:R-:W2:Y:S01]  /*cac0*/  LDSM.16.MT88.4 R36, [R41+0x4400] ;  /* 0x004400002924783b */ /* 0x000ea20000004200 */
[----:B------:R-:W4:Y:S01]  /*cad0*/  MUFU.EX2 R60, R60 ;  /* 0x0000003c003c7308 */ /* 0x000f220000000800 */
[----:B------:R-:W-:Y:S01]  /*cae0*/  F2FP.F16.F32.PACK_AB R25, R86, R79 ;  /* 0x0000004f5619723e */ /* 0x000fe200000000ff */
[----:B------:R-:W-:Y:S01]  /*caf0*/  FADD.FTZ R92, R56, R92 ;  /* 0x0000005c385c7221 */ /* 0x000fe20000010000 */
[----:B------:R-:W-:Y:S07]  /*cb00*/  F2FP.F16.F32.PACK_AB R24, R80, R83 ;  /* 0x000000535018723e */ /* 0x000fee00000000ff */
[----:B------:R-:W5:Y:S01]  /*cb10*/  MUFU.EX2 R57, R128 ;  /* 0x0000008000397308 */ /* 0x000f620000000800 */
[----:B------:R-:W-:Y:S01]  /*cb20*/  F2FP.F16.F32.PACK_AB R26, R81, R82 ;  /* 0x00000052511a723e */ /* 0x000fe200000000ff */
[----:B------:R-:W-:Y:S01]  /*cb30*/  FADD.FTZ R72, R72, R92 ;  /* 0x0000005c48487221 */ /* 0x000fe20000010000 */
[----:B------:R-:W-:Y:S07]  /*cb40*/  F2FP.F16.F32.PACK_AB R27, R65, R87 ;  /* 0x00000057411b723e */ /* 0x000fee00000000ff */
[----:B------:R-:W2:Y:S01]  /*cb50*/  MUFU.EX2 R56, R91 ;  /* 0x0000005b00387308 */ /* 0x000ea20000000800 */
[----:B------:R-:W-:Y:S01]  /*cb60*/  FADD.FTZ R70, R67, R72 ;  /* 0x0000004843467221 */ /* 0x000fe20000010000 */
[-C--:B------:R-:W-:Y:S08]  /*cb70*/  FFMA.FTZ R72, R90, R3.reuse, -R54 ;  /* 0x000000035a487223 */ /* 0x080ff00000010836 */
[----:B------:R-:W-:Y:S01]  /*cb80*/  MUFU.EX2 R67, R89 ;  /* 0x0000005900437308 */ /* 0x000fe20000000800 */
[C---:B---3--:R-:W-:Y:S09]  /*cb90*/  HMMA.16816.F32 R4, R24.reuse, R28, R4 ;  /* 0x0000001c1804723c */ /* 0x048ff20000001804 */
[----:B------:R-:W3:Y:S01]  /*cba0*/  MUFU.EX2 R72, R72 ;  /* 0x0000004800487308 */ /* 0x000ee20000000800 */
[----:B------:R-:W-:Y:S01]  /*cbb0*/  FADD.FTZ R63, R63, R70 ;  /* 0x000000463f3f7221 */ /* 0x000fe20000010000 */
[C---:B------:R-:W-:Y:S01]  /*cbc0*/  HMMA.16816.F32 R8, R24.reuse, R30, R8 ;  /* 0x0000001e1808723c */ /* 0x040fe20000001808 */
[----:B------:R-:W3:Y:S02]  /*cbd0*/  LDSM.16.MT88.4 R28, [R42+0x1400] ;  /* 0x001400002a1c783b */ /* 0x000ee40000004200 */
[----:B------:R-:W-:Y:S01]  /*cbe0*/  FADD.FTZ R63, R59, R63 ;  /* 0x0000003f3b3f7221 */ /* 0x000fe20000010000 */
[-C--:B------:R-:W-:Y:S04]  /*cbf0*/  FFMA.FTZ R59, R50, R3.reuse, -R55 ;  /* 0x00000003323b7223 */ /* 0x080fe80000010837 */
[----:B------:R-:W-:Y:S01]  /*cc00*/  MUFU.EX2 R50, R69 ;  /* 0x0000004500327308 */ /* 0x000fe20000000800 */
[----:B------:R-:W-:Y:S01]  /*cc10*/  FADD.FTZ R63, R74, R63 ;  /* 0x0000003f4a3f7221 */ /* 0x000fe20000010000 */
[C---:B-1----:R-:W-:Y:S08]  /*cc20*/  HMMA.16816.F32 R12, R24.reuse, R32, R12 ;  /* 0x00000020180c723c */ /* 0x042ff0000000180c */
[----:B------:R-:W-:Y:S01]  /*cc30*/  MUFU.EX2 R59, R59 ;  /* 0x0000003b003b7308 */ /* 0x000fe20000000800 */
[-C--:B------:R-:W-:Y:S01]  /*cc40*/  FFMA.FTZ R32, R53, R3.reuse, -R55 ;  /* 0x0000000335207223 */ /* 0x080fe20000010837 */
[-CC-:B------:R-:W-:Y:S01]  /*cc50*/  FFMA.FTZ R33, R51, R3.reuse, -R54.reuse ;  /* 0x0000000333217223 */ /* 0x180fe20000010836 */
[----:B------:R-:W-:Y:S01]  /*cc60*/  FADD.FTZ R75, R75, R63 ;  /* 0x0000003f4b4b7221 */ /* 0x000fe20000010000 */
[----:B------:R-:W-:Y:S06]  /*cc70*/  FFMA.FTZ R63, R46, R3, -R54 ;  /* 0x000000032e3f7223 */ /* 0x000fec0000010836 */
[----:B------:R-:W-:Y:S01]  /*cc80*/  MUFU.EX2 R51, R32 ;  /* 0x0000002000337308 */ /* 0x000fe20000000800 */
[----:B------:R-:W-:Y:S09]  /*cc90*/  HMMA.16816.F32 R16, R24, R34, R16 ;  /* 0x000000221810723c */ /* 0x000ff20000001810 */
[----:B------:R1:W-:Y:S01]  /*cca0*/  MUFU.EX2 R52, R33 ;  /* 0x0000002100347308 */ /* 0x0003e20000000800 */
[----:B----4-:R-:W-:Y:S01]  /*ccb0*/  F2FP.F16.F32.PACK_AB R24, R60, R61 ;  /* 0x0000003d3c18723e */ /* 0x010fe200000000ff */
[----:B------:R-:W-:Y:S01]  /*ccc0*/  FADD.FTZ R75, R71, R75 ;  /* 0x0000004b474b7221 */ /* 0x000fe20000010000 */
[----:B-----5:R-:W-:Y:S07]  /*ccd0*/  F2FP.F16.F32.PACK_AB R25, R62, R57 ;  /* 0x000000393e19723e */ /* 0x020fee00000000ff */
[----:B------:R4:W-:Y:S01]  /*cce0*/  MUFU.EX2 R46, R48 ;  /* 0x00000030002e7308 */ /* 0x0009e20000000800 */
[----:B--2---:R-:W-:Y:S01]  /*ccf0*/  F2FP.F16.F32.PACK_AB R26, R58, R56 ;  /* 0x000000383a1a723e */ /* 0x004fe200000000ff */
[----:B------:R-:W-:Y:S01]  /*cd00*/  FADD.FTZ R66, R66, R75 ;  /* 0x0000004b42427221 */ /* 0x000fe20000010000 */
[----:B---3--:R-:W-:Y:S07]  /*cd10*/  F2FP.F16.F32.PACK_AB R27, R72, R67 ;  /* 0x00000043481b723e */ /* 0x008fee00000000ff */
[----:B------:R-:W2:Y:S01]  /*cd20*/  MUFU.EX2 R53, R88 ;  /* 0x0000005800357308 */ /* 0x000ea20000000800 */
[----:B------:R-:W-:Y:S01]  /*cd30*/  FADD.FTZ R66, R83, R66 ;  /* 0x0000004253427221 */ /* 0x000fe20000010000 */
[C---:B------:R-:W-:Y:S01]  /*cd40*/  HMMA.16816.F32 R4, R24.reuse, R36, R4 ;  /* 0x000000241804723c */ /* 0x040fe20000001804 */
[----:B-1----:R-:W1:Y:S02]  /*cd50*/  LDSM.16.MT88.4 R32, [R41+0x4800] ;  /* 0x004800002920783b */ /* 0x002e640000004200 */
[----:B------:R-:W-:Y:S01]  /*cd60*/  FADD.FTZ R66, R80, R66 ;  /* 0x0000004250427221 */ /* 0x000fe20000010000 */
[-CC-:B----4-:R-:W-:Y:S04]  /*cd70*/  FFMA.FTZ R48, R45, R3.reuse, -R55.reuse ;  /* 0x000000032d307223 */ /* 0x190fe80000010837 */
[----:B------:R-:W3:Y:S01]  /*cd80*/  MUFU.EX2 R45, R63 ;  /* 0x0000003f002d7308 */ /* 0x000ee20000000800 */
[----:B------:R-:W-:Y:S01]  /*cd90*/  FADD.FTZ R82, R82, R66 ;  /* 0x0000004252527221 */ /* 0x000fe20000010000 */
[C---:B------:R-:W-:Y:S01]  /*cda0*/  HMMA.16816.F32 R8, R24.reuse, R38, R8 ;  /* 0x000000261808723c */ /* 0x040fe20000001808 */
[----:B------:R-:W4:Y:S02]  /*cdb0*/  LDSM.16.MT88.4 R36, [R42+0x1800] ;  /* 0x001800002a24783b */ /* 0x000f240000004200 */
[----:B------:R-:W-:Y:S04]  /*cdc0*/  FADD.FTZ R82, R81, R82 ;  /* 0x0000005251527221 */ /* 0x000fe80000010000 */
[----:B------:R-:W-:Y:S01]  /*cdd0*/  FADD.FTZ R82, R61, R82 ;  /* 0x000000523d527221 */ /* 0x000fe20000010000 */
[C---:B------:R-:W-:Y:S01]  /*cde0*/  HMMA.16816.F32 R12, R24.reuse, R28, R12 ;  /* 0x0000001c180c723c */ /* 0x040fe2000000180c */
[----:B------:R5:W-:Y:S02]  /*cdf0*/  MUFU.EX2 R29, R48 ;  /* 0x00000030001d7308 */ /* 0x000be40000000800 */
[-CC-:B------:R-:W-:Y:S01]  /*ce00*/  FFMA.FTZ R28, R49, R3.reuse, -R55.reuse ;  /* 0x00000003311c7223 */ /* 0x180fe20000010837 */
[-C--:B------:R-:W-:Y:S01]  /*ce10*/  FFMA.FTZ R55, R44, R3.reuse, -R55 ;  /* 0x000000032c377223 */ /* 0x080fe20000010837 */
[----:B------:R-:W-:Y:S03]  /*ce20*/  FADD.FTZ R60, R60, R82 ;  /* 0x000000523c3c7221 */ /* 0x000fe60000010000 */
[----:B------:R-:W-:Y:S03]  /*ce30*/  HMMA.16816.F32 R16, R24, R30, R16 ;  /* 0x0000001e1810723c */ /* 0x000fe60000001810 */
[----:B------:R-:W1:Y:S01]  /*ce40*/  MUFU.EX2 R28, R28 ;  /* 0x0000001c001c7308 */ /* 0x000e620000000800 */
[--C-:B------:R-:W-:Y:S01]  /*ce50*/  FFMA.FTZ R31, R22, R3, -R54.reuse ;  /* 0x00000003161f7223 */ /* 0x100fe20000010836 */
[----:B--2---:R-:W-:Y:S08]  /*ce60*/  F2FP.F16.F32.PACK_AB R24, R51, R53 ;  /* 0x000000353318723e */ /* 0x004ff000000000ff */
[----:B------:R-:W-:Y:S01]  /*ce70*/  MUFU.EX2 R55, R55 ;  /* 0x0000003700377308 */ /* 0x000fe20000000800 */
[----:B------:R-:W-:Y:S01]  /*ce80*/  F2FP.F16.F32.PACK_AB R25, R50, R52 ;  /* 0x000000343219723e */ /* 0x000fe200000000ff */
[-C--:B-----5:R-:W-:Y:S01]  /*ce90*/  FFMA.FTZ R48, R23, R3.reuse, -R54 ;  /* 0x0000000317307223 */ /* 0x0a0fe20000010836 */
[----:B------:R-:W-:Y:S01]  /*cea0*/  FADD.FTZ R23, R79, R76 ;  /* 0x0000004c4f177221 */ /* 0x000fe20000010000 */
[----:B------:R-:W-:Y:S01]  /*ceb0*/  FFMA.FTZ R54, R20, R3, -R54 ;  /* 0x0000000314367223 */ /* 0x000fe20000010836 */
[----:B------:R-:W2:Y:S01]  /*cec0*/  LDSM.16.MT88.4 R76, [R41+0x4c00] ;  /* 0x004c0000294c783b */ /* 0x000ea20000004200 */
[----:B------:R-:W-:Y:S04]  /*ced0*/  F2FP.F16.F32.PACK_AB R26, R47, R59 ;  /* 0x0000003b2f1a723e */ /* 0x000fe800000000ff */
[----:B------:R5:W-:Y:S01]  /*cee0*/  MUFU.EX2 R3, R21 ;  /* 0x0000001500037308 */ /* 0x000be20000000800 */
[----:B---3--:R-:W-:Y:S01]  /*cef0*/  F2FP.F16.F32.PACK_AB R27, R45, R46 ;  /* 0x0000002e2d1b723e */ /* 0x008fe200000000ff */
[----:B------:R-:W-:Y:S01]  /*cf00*/  FADD.FTZ R23, R86, R23 ;  /* 0x0000001756177221 */ /* 0x000fe20000010000 */
[----:B------:R-:W-:Y:S07]  /*cf10*/  FADD.FTZ R60, R56, R60 ;  /* 0x0000003c383c7221 */ /* 0x000fee0000010000 */
[----:B------:R-:W-:Y:S01]  /*cf20*/  MUFU.EX2 R30, R48 ;  /* 0x00000030001e7308 */ /* 0x000fe20000000800 */
[----:B-1----:R-:W-:Y:S01]  /*cf30*/  F2FP.F16.F32.PACK_AB R68, R28, R29 ;  /* 0x0000001d1c44723e */ /* 0x002fe200000000ff */
[----:B------:R-:W-:Y:S01]  /*cf40*/  FADD.FTZ R87, R87, R23 ;  /* 0x0000001757577221 */ /* 0x000fe20000010000 */
[----:B------:R-:W-:Y:S01]  /*cf50*/  FADD.FTZ R60, R58, R60 ;  /* 0x0000003c3a3c7221 */ /* 0x000fe20000010000 */
[C---:B------:R-:W-:Y:S06]  /*cf60*/  HMMA.16816.F32 R4, R24.reuse, R32, R4 ;  /* 0x000000201804723c */ /* 0x040fec0000001804 */
[----:B------:R-:W1:Y:S01]  /*cf70*/  MUFU.EX2 R31, R31 ;  /* 0x0000001f001f7308 */ /* 0x000e620000000800 */
[----:B------:R-:W-:Y:S01]  /*cf80*/  FADD.FTZ R87, R65, R87 ;  /* 0x0000005741577221 */ /* 0x000fe20000010000 */
[----:B------:R-:W-:Y:S08]  /*cf90*/  FADD.FTZ R53, R53, R60 ;  /* 0x0000003c35357221 */ /* 0x000ff00000010000 */
[----:B------:R-:W3:Y:S01]  /*cfa0*/  MUFU.EX2 R32, R43 ;  /* 0x0000002b00207308 */ /* 0x000ee20000000800 */
[----:B-----5:R-:W5:Y:S01]  /*cfb0*/  LDSM.16.MT88.4 R20, [R42+0x1c00] ;  /* 0x001c00002a14783b */ /* 0x020f620000004200 */
[----:B------:R-:W-:Y:S01]  /*cfc0*/  FADD.FTZ R87, R57, R87 ;  /* 0x0000005739577221 */ /* 0x000fe20000010000 */
[C---:B------:R-:W-:Y:S07]  /*cfd0*/  HMMA.16816.F32 R8, R24.reuse, R34, R8 ;  /* 0x000000221808723c */ /* 0x040fee0000001808 */
[----:B------:R-:W2:Y:S01]  /*cfe0*/  MUFU.EX2 R54, R54 ;  /* 0x0000003600367308 */ /* 0x000ea20000000800 */
[----:B------:R-:W-:Y:S01]  /*cff0*/  FADD.FTZ R62, R62, R87 ;  /* 0x000000573e3e7221 */ /* 0x000fe20000010000 */
[----:B------:R-:W-:Y:S01]  /*d000*/  FADD.FTZ R53, R51, R53 ;  /* 0x0000003533357221 */ /* 0x000fe20000010000 */
[----:B------:R-:W-:Y:S02]  /*d010*/  MOV R87, R0 ;  /* 0x0000000000577202 */ /* 0x000fe40000000f00 */
[----:B-1----:R-:W-:Y:S01]  /*d020*/  F2FP.F16.F32.PACK_AB R69, R31, R30 ;  /* 0x0000001e1f45723e */ /* 0x002fe200000000ff */
[C---:B----4-:R-:W-:Y:S03]  /*d030*/  HMMA.16816.F32 R12, R24.reuse, R36, R12 ;  /* 0x00000024180c723c */ /* 0x050fe6000000180c */
[----:B---3--:R-:W-:Y:S01]  /*d040*/  F2FP.F16.F32.PACK_AB R70, R55, R32 ;  /* 0x000000203746723e */ /* 0x008fe200000000ff */
[----:B------:R-:W-:Y:S01]  /*d050*/  FADD.FTZ R62, R67, R62 ;  /* 0x0000003e433e7221 */ /* 0x000fe20000010000 */
[----:B------:R-:W-:Y:S01]  /*d060*/  FADD.FTZ R59, R59, R53 ;  /* 0x000000353b3b7221 */ /* 0x000fe20000010000 */
[----:B------:R-:W-:Y:S02]  /*d070*/  MOV R86, R2 ;  /* 0x0000000200567202 */ /* 0x000fe40000000f00 */
        /* <DEDUP_REMOVED lines=18> */
[----:B------:R-:W-:Y:S04]  /*d1a0*/  FADD.FTZ R31, R3, R31 ;  /* 0x0000001f031f7221 */ /* 0x000fe80000010000 */
[----:B------:R-:W-:Y:S01]  /*d1b0*/  FADD.FTZ R123, R54, R31 ;  /* 0x0000001f367b7221 */ /* 0x000fe20000010000 */
[----:B------:R-:W-:Y:S01]  /*d1c0*/  @!UPT UIADD3 URZ, UPT, UPT, URZ, URZ, URZ ;  /* 0x000000fffffff290 */ /* 0x000fe2000fffe0ff */
[----:B------:R-:W-:Y:S11]  /*d1d0*/  @P0 BRA `(.L_x_8646) ;  /* 0xffffffd000340947 */ /* 0x000ff6000383ffff */
.L_x_8639:
        /* <DEDUP_REMOVED lines=10> */
.L_x_8654:
[----:B------:R-:W-:Y:S01]  /*d280*/  FSETP.NE.FTZ.AND P1, PT, R8, RZ, PT ;  /* 0x000000ff0800720b */ /* 0x000fe20003f35000 */
[----:B----4-:R-:W-:Y:S01]  /*d290*/  FADD.FTZ R6, R123, R6 ;  /* 0x000000067b067221 */ /* 0x010fe20000010000 */
[----:B------:R-:W2:Y:S01]  /*d2a0*/  MUFU.RCP R7, R8 ;  /* 0x0000000800077308 */ /* 0x000ea20000001000 */
[----:B------:R-:W-:Y:S01]  /*d2b0*/  SHF.L.U32 R9, R97, 0x1, RZ ;  /* 0x0000000161097819 */ /* 0x000fe200000006ff */
[----:B------:R-:W-:Y:S05]  /*d2c0*/  WARPSYNC.ALL ;  /* 0x0000000000007948 */ /* 0x000fea0003800000 */
[----:B------:R-:W-:Y:S01]  /*d2d0*/  FSETP.NE.FTZ.AND P0, PT, R6, RZ, PT ;  /* 0x000000ff0600720b */ /* 0x000fe20003f15000 */
[----:B------:R-:W-:Y:S01]  /*d2e0*/  MUFU.RCP R5, R6 ;  /* 0x0000000600057308 */ /* 0x000fe20000001000 */
[----:B------:R-:W-:-:S02]  /*d2f0*/  LOP3.LUT R9, R9, 0x6, RZ, 0xc0, !PT ;  /* 0x0000000609097812 */ /* 0x000fc400078ec0ff */
[----:B------:R-:W-:Y:S02]  /*d300*/  MOV R3, 0xff800000 ;  /* 0xff80000000037802 */ /* 0x000fe40000000f00 */
[----:B------:R-:W-:-:S03]  /*d310*/  LOP3.LUT R99, R9, 0x3e00, R99, 0xf8, !PT ;  /* 0x00003e0009637812 */ /* 0x000fc600078ef863 */
        /* <DEDUP_REMOVED lines=50> */
[----:B------:R-:W-:-:S04]  /*d640*/  LOP3.LUT R17, R96, 0xd8, RZ, 0xc0, !PT ;  /* 0x000000d860117812 */ /* 0x000fc800078ec0ff */
[----:B------:R-:W-:-:S04]  /*d650*/  LOP3.LUT R17, R17, 0x18, R40, 0x78, !PT ;  /* 0x0000001811117812 */ /* 0x000fc800078e7828 */
[----:B------:R-:W-:Y:S01]  /*d660*/  LOP3.LUT R17, R17, 0xf24, R96, 0xf8, !PT ;  /* 0x00000f2411117812 */ /* 0x000fe200078ef860 */
[----:B-1----:R-:W5:Y:S03]  /*d670*/  LD.E.64 R84, desc[UR4][R84.64+0xa8] ;  /* 0x0000a80454547980 */ /* 0x002f66000c101b00 */
[----:B------:R-:W-:Y:S01]  /*d680*/  LEA R17, R17, UR6, 0x2 ;  /* 0x0000000611117c11 */ /* 0x000fe2000f8e10ff */
[----:B------:R-:W-:Y:S01]  /*d690*/  IMAD.SHL.U32 R111, R111, 0x40, RZ ;  /* 0x000000406f6f7824 */ /* 0x000fe200078e00ff */
[----:B------:R-:W-:Y:S01]  /*d6a0*/  BAR.SYNC.DEFER_BLOCKING 0x0 ;  /* 0x0000000000007b1d */ /* 0x000fe20000010000 */
[----:B------:R-:W-:Y:S02]  /*d6b0*/  LOP3.LUT P5, RZ, R97, 0x3, RZ, 0xc0, !PT ;  /* 0x0000000361ff7812 */ /* 0x000fe400078ac0ff */
[----:B------:R-:W-:Y:S02]  /*d6c0*/  SHF.R.U32.HI R97, RZ, 0x3, R97 ;  /* 0x00000003ff617819 */ /* 0x000fe40000011661 */
[----:B------:R-:W-:Y:S01]  /*d6d0*/  LOP3.LUT R96, R96, 0xffc, RZ, 0xc0, !PT ;  /* 0x00000ffc60607812 */ /* 0x000fe200078ec0ff */
[----:B------:R-:W-:Y:S01]  /*d6e0*/  BSSY.RECONVERGENT B0, `(.L_x_8648) ;  /* 0x0000022000007945 */ /* 0x000fe20003800200 */
[----:B------:R-:W-:Y:S01]  /*d6f0*/  LOP3.LUT R40, R40, 0x30, RZ, 0xc0, !PT ;  /* 0x0000003028287812 */ /* 0x000fe200078ec0ff */
[----:B------:R-:W-:-:S03]  /*d700*/  VIADD R23, R97, 0x10 ;  /* 0x0000001061177836 */ /* 0x000fc60000000000 */
[----:B------:R-:W-:Y:S01]  /*d710*/  LOP3.LUT R0, R40, 0x7, R0, 0xf8, !PT ;  /* 0x0000000728007812 */ /* 0x000fe200078ef800 */
[----:B------:R1:W1:Y:S04]  /*d720*/  LDS.128 R12, [R17] ;  /* 0x00000000110c7984 */ /* 0x0002680000000c00 */
[----:B------:R1:W1:Y:S04]  /*d730*/  LDS.128 R8, [R17+0x800] ;  /* 0x0008000011087984 */ /* 0x0002680000000c00 */
[----:B------:R1:W1:Y:S01]  /*d740*/  LDS.128 R4, [R17+0x1000] ;  /* 0x0010000011047984 */ /* 0x0002620000000c00 */
[----:B----4-:R-:W-:-:S04]  /*d750*/  IMAD R20, R20, UR8, R115 ;  /* 0x0000000814147c24 */ /* 0x010fc8000f8e0273 */
[----:B---3--:R-:W-:Y:S02]  /*d760*/  IMAD R114, R20, R16, R114 ;  /* 0x0000001014727224 */ /* 0x008fe400078e0272 */
[----:B------:R-:W3:Y:S01]  /*d770*/  LDS.128 R16, [R17+0x1800] ;  /* 0x0018000011107984 */ /* 0x000ee20000000c00 */
[--C-:B------:R-:W-:Y:S02]  /*d780*/  IMAD.IADD R20, R113, 0x1, -R111.reuse ;  /* 0x0000000171147824 */ /* 0x100fe400078e0a6f */
[----:B------:R-:W-:-:S03]  /*d790*/  IMAD R21, R21, R114, R111 ;  /* 0x0000007215157224 */ /* 0x000fc600078e026f */
[----:B------:R-:W-:Y:S01]  /*d7a0*/  ISETP.GE.AND P4, PT, R97, R20, PT ;  /* 0x000000146100720c */ /* 0x000fe20003f86270 */
[----:B--2---:R-:W-:Y:S01]  /*d7b0*/  IMAD R26, R21, R22, RZ ;  /* 0x00000016151a7224 */ /* 0x004fe200078e02ff */
[----:B------:R-:W-:Y:S01]  /*d7c0*/  ISETP.GE.AND P3, PT, R23, R20, PT ;  /* 0x000000141700720c */ /* 0x000fe20003f66270 */
[C---:B------:R-:W-:Y:S02]  /*d7d0*/  VIADD R22, R97.reuse, 0x20 ;  /* 0x0000002061167836 */ /* 0x040fe40000000000 */
[----:B------:R-:W-:Y:S01]  /*d7e0*/  VIADD R97, R97, 0x30 ;  /* 0x0000003061617836 */ /* 0x000fe20000000000 */
[----:B------:R-:W-:Y:S02]  /*d7f0*/  IADD3 R96, P0, PT, R26, R96, RZ ;  /* 0x000000601a607210 */ /* 0x000fe40007f1e0ff */
[----:B------:R-:W-:Y:S02]  /*d800*/  ISETP.GE.AND P2, PT, R22, R20, PT ;  /* 0x000000141600720c */ /* 0x000fe40003f46270 */
[----:B------:R-:W-:-:S02]  /*d810*/  LEA.HI.X.SX32 R26, R26, RZ, 0x1, P0 ;  /* 0x000000ff1a1a7211 */ /* 0x000fc400000f0eff */
[C---:B------:R-:W-:Y:S02]  /*d820*/  LEA R22, P0, R96.reuse, R24, 0x2 ;  /* 0x0000001860167211 */ /* 0x040fe400078010ff */
        /* <DEDUP_REMOVED lines=13> */
.L_x_8649:
[----:B------:R-:W-:Y:S05]  /*d900*/  BSYNC.RECONVERGENT B0 ;  /* 0x0000000000007941 */ /* 0x000fea0003800200 */
.L_x_8648:
[----:B-1----:R-:W-:Y:S01]  /*d910*/  MOV R2, R110 ;  /* 0x0000006e00027202 */ /* 0x002fe20000000f00 */
[----:B------:R-:W-:Y:S01]  /*d920*/  @!P4 ST.E.128 desc[UR4][R22.64], R12 ;  /* 0x0000000c1600c985 */ /* 0x000fe2000c101d04 */
[----:B------:R-:W-:-:S03]  /*d930*/  MOV R3, 0x0 ;  /* 0x0000000000037802 */ /* 0x000fc60000000f00 */
[----:B------:R-:W-:Y:S04]  /*d940*/  @!P3 ST.E.128 desc[UR4][R22.64+0x800], R8 ;  /* 0x000800081600b985 */ /* 0x000fe8000c101d04 */
[----:B------:R3:W-:Y:S02]  /*d950*/  @!P2 ST.E.128 desc[UR4][R22.64+0x1000], R4 ;  /* 0x001000041600a985 */ /* 0x0007e4000c101d04 */
[----:B---3-5:R-:W-:Y:S05]  /*d960*/  @P1 RET.REL.NODEC R2 `(_ZN5flash24flash_fwd_splitkv_kernelI23Flash_fwd_kernel_traitsILi32ELi64ELi128ELi4ELb0ELb0EN7cutlass6half_tE19Flash_kernel_traitsILi32ELi64ELi128ELi4ES3_EELb0ELb0ELb0ELb0ELb1ELb1ELb1ELb1EEEvNS_16Flash_fwd_paramsE) ;  /* 0xffffff2402a41950 */ /* 0x028fea0003c3ffff */
[----:B------:R-:W-:Y:S01]  /*d970*/  MOV R111, 0x0 ;  /* 0x00000000006f7802 */ /* 0x000fe20000000f00 */
[----:B------:R1:W-:Y:S03]  /*d980*/  ST.E.128 desc[UR4][R22.64+0x1800], R16 ;  /* 0x0018001016007985 */ /* 0x0003e6000c101d04 */
[----:B-1----:R-:W-:Y:S05]  /*d990*/  RET.REL.NODEC R110 `(_ZN5flash24flash_fwd_splitkv_kernelI23Flash_fwd_kernel_traitsILi32ELi64ELi128ELi4ELb0ELb0EN7cutlass6half_tE19Flash_kernel_traitsILi32ELi64ELi128ELi4ES3_EELb0ELb0ELb0ELb0ELb1ELb1ELb1ELb1EEEvNS_16Flash_fwd_paramsE) ;  /* 0xffffff246e987950 */ /* 0x002fea0003c3ffff */
.L_x_8647:
[----:B------:R-:W-:Y:S01]  /*d9a0*/  MOV R3, 0x1f ;  /* 0x0000001f00037802 */ /* 0x000fe20000000f00 */
[----:B------:R-:W-:Y:S01]  /*d9b0*/  IMAD.MOV.U32 R5, RZ, RZ, 0x2 ;  /* 0x00000002ff057424 */ /* 0x000fe200078e00ff */
[----:B------:R-:W-:Y:S01]  /*d9c0*/  MOV R7, R124 ;  /* 0x0000007c00077202 */ /* 0x000fe20000000f00 */
[----:B------:R-:W-:-:S07]  /*d9d0*/  IMAD.MOV.U32 R6, RZ, RZ, -0x1 ;  /* 0xffffffffff067424 */ /* 0x000fce00078e00ff */
[----:B-1---5:R-:W-:Y:S05]  /*d9e0*/  WARPSYNC.COLLECTIVE R6, `(.L_x_8650) ;  /* 0x0000000006087348 */ /* 0x022fea0003c00000 */
[----:B------:R2:W3:Y:S02]  /*d9f0*/  SHFL.BFLY P0, R3, R7, R5, R3 ;  /* 0x0c00000507037389 */ /* 0x0004e40000000003 */
[----:B-123-5:R-:W-:Y:S05]  /*da00*/  ENDCOLLECTIVE ;  /* 0x000000000000791b */ /* 0x02efea0003800000 */
.L_x_8650:
        /* <DEDUP_REMOVED lines=8> */
.L_x_8651:
        /* <DEDUP_REMOVED lines=8> */
.L_x_8652:
[----:B------:R-:W-:Y:S01]  /*db10*/  FADD.FTZ R123, R3, R123 ;  /* 0x0000007b037b7221 */ /* 0x000fe20000010000 */
[----:B------:R-:W-:Y:S01]  /*db20*/  MOV R3, 0x1f ;  /* 0x0000001f00037802 */ /* 0x000fe20000000f00 */
[----:B------:R-:W-:-:S03]  /*db30*/  IMAD.MOV.U32 R5, RZ, RZ, 0x1 ;  /* 0x00000001ff057424 */ /* 0x000fc600078e00ff */
[----:B------:R-:W-:-:S07]  /*db40*/  MOV R7, R123 ;  /* 0x0000007b00077202 */ /* 0x000fce0000000f00 */
[----:B------:R-:W-:Y:S05]  /*db50*/  WARPSYNC.COLLECTIVE R6, `(.L_x_8653) ;  /* 0x0000000006087348 */ /* 0x000fea0003c00000 */
[----:B------:R1:W2:Y:S02]  /*db60*/  SHFL.BFLY P0, R3, R7, R5, R3 ;  /* 0x0c00000507037389 */ /* 0x0002a40000000003 */
[----:B-12---:R-:W-:Y:S05]  /*db70*/  ENDCOLLECTIVE ;  /* 0x000000000000791b */ /* 0x006fea0003800000 */
.L_x_8653:
[----:B------:R-:W-:Y:S01]  /*db80*/  MOV R6, R3 ;  /* 0x0000000300067202 */ /* 0x000fe20000000f00 */
[----:B------:R-:W-:Y:S06]  /*db90*/  BRA `(.L_x_8654) ;  /* 0xfffffff400b87947 */ /* 0x000fec000383ffff */
.L_x_8655:
        /* <DEDUP_REMOVED lines=14> */
.L_x_10321:


//--------------------- .text._ZN5flash24flash_fwd_splitkv_kernelI23Flash_fwd_kernel_traitsILi32ELi64ELi128ELi4ELb0ELb0EN7cutlass6half_tE19Flash_kernel_traitsILi32ELi64ELi128ELi4ES3_EELb0ELb0ELb1ELb0ELb0ELb0ELb1ELb1EEEvNS_16Flash_fwd_paramsE --------------------------
	.section	.text._ZN5flash24flash_fwd_splitkv_kernelI23Flash_fwd_kernel_traitsILi32ELi64ELi128ELi4ELb0ELb0EN7cutlass6half_tE19Flash_kernel_traitsILi32ELi64ELi128ELi4ES3_EELb0ELb0ELb1ELb0ELb0ELb0ELb1ELb1EEEvNS_16Flash_fwd_paramsE,"ax",@progbits
	.align	128
        .global         _ZN5flash24flash_fwd_splitkv_kernelI23Flash_fwd_kernel_traitsILi32ELi64ELi128ELi4ELb0ELb0EN7cutlass6half_tE19Flash_kernel_traitsILi32ELi64ELi128ELi4ES3_EELb0ELb0ELb1ELb0ELb0ELb0ELb1ELb1EEEvNS_16Flash_fwd_paramsE
        .type           _ZN5flash24flash_fwd_splitkv_kernelI23Flash_fwd_kernel_traitsILi32ELi64ELi128ELi4ELb0ELb0EN7cutlass6half_tE19Flash_kernel_traitsILi32ELi64ELi128ELi4ES3_EELb0ELb0ELb1ELb0ELb0ELb0ELb1ELb1EEEvNS_16Flash_fwd_paramsE,@function
        .size           _ZN5flash24flash_fwd_splitkv_kernelI23Flash_fwd_kernel_traitsILi32ELi64ELi128ELi4ELb0ELb0EN7cutlass6half_tE19Flash_kernel_traitsILi32ELi64ELi128ELi4ES3_EELb0ELb0ELb1ELb0ELb0ELb0ELb1ELb1EEEvNS_16Flash_fwd_paramsE,(.L_x_10322 - _ZN5flash24flash_fwd_splitkv_kernelI23Flash_fwd_kernel_traitsILi32ELi64ELi128ELi4ELb0ELb0EN7cutlass6half_tE19Flash_kernel_traitsILi32ELi64ELi128ELi4ES3_EELb0ELb0ELb1ELb0ELb0ELb0ELb1ELb1EEEvNS_16Flash_fwd_paramsE)
        .other          _ZN5flash24flash_fwd_splitkv_kernelI23Flash_fwd_kernel_traitsILi32ELi64ELi128ELi4ELb0ELb0EN7cutlass6half_tE19Flash_kernel_traitsILi32ELi64ELi128ELi4ES3_EELb0ELb0ELb1ELb0ELb0ELb0ELb1ELb1EEEvNS_16Flash_fwd_paramsE,@"STO_CUDA_ENTRY STV_DEFAULT"
_ZN5flash24flash_fwd_splitkv_kernelI23Flash_fwd_kernel_traitsILi32ELi64ELi128ELi4ELb0ELb0EN7cutlass6half_tE19Flash_kernel_traitsILi32ELi64ELi128ELi4ES3_EELb0ELb0ELb1ELb0ELb0ELb0ELb1ELb1EEEvNS_16Flash_fwd_paramsE:
.text._ZN5flash24flash_fwd_splitkv_kernelI23Flash_fwd_kernel_traitsILi32ELi64ELi128ELi4ELb0ELb0EN7cutlass6half_tE19Flash_kernel_traitsILi32ELi64ELi128ELi4ES3_EELb0ELb0ELb1ELb0ELb0ELb0ELb1ELb1EEEvNS_16Flash_fwd_paramsE:
        /* <DEDUP_REMOVED lines=29> */
[----:B------:R-:W-:Y:S05]  /*01d0*/  CALL.REL.NOINC `($_ZN5flash24flash_fwd_splitkv_kernelI23Flash_fwd_kernel_traitsILi32ELi64ELi128ELi4ELb0ELb0EN7cutlass6half_tE19Flash_kernel_traitsILi32ELi64ELi128ELi4ES3_EELb0ELb0ELb1ELb0ELb0ELb0ELb1ELb1EEEvNS_16Flash_fwd_paramsE$_ZN5flash30compute_attn_1rowblock_splitkvI23Flash_fwd_kernel_traitsILi32ELi64ELi128ELi4ELb0ELb0EN7cutlass6half_tE19Flash_kernel_traitsILi32ELi64ELi128ELi4ES3_EELb0ELb0ELb1ELb0ELb0ELb0ELb1ELb1ENS_16Flash_fwd_paramsEEEvRKT8_iiiii) ;  /* 0x0000000000087944 */ /* 0x000fea0003c00000 */
[----:B------:R-:W-:Y:S05]  /*01e0*/  BSYNC.RECONVERGENT B3 ;  /* 0x0000000000037941 */ /* 0x000fea0003800200 */
.L_x_8656:
[----:B------:R-:W-:Y:S05]  /*01f0*/  EXIT ;  /* 0x000000000000794d */ /* 0x000fea0003800000 */
        .type           $_ZN5flash24flash_fwd_splitkv_kernelI23Flash_fwd_kernel_traitsILi32ELi64ELi128ELi4ELb0ELb0EN7cutlass6half_tE19Flash_kernel_traitsILi32ELi64ELi128ELi4ES3_EELb0ELb0ELb1ELb0ELb0ELb0ELb1ELb1EEEvNS_16Flash_fwd_paramsE$_ZN5flash30compute_attn_1rowblock_splitkvI23Flash_fwd_kernel_traitsILi32ELi64ELi128ELi4ELb0ELb0EN7cutlass6half_tE19Flash_kernel_traitsILi32ELi64ELi128ELi4ES3_EELb0ELb0ELb1ELb0ELb0ELb0ELb1ELb1ENS_16Flash_fwd_paramsEEEvRKT8_iiiii,@function
        .size           $_ZN5flash24flash_fwd_splitkv_kernelI23Flash_fwd_kernel_traitsILi32ELi64ELi128ELi4ELb0ELb0EN7cutlass6half_tE19Flash_kernel_traitsILi32ELi64ELi128ELi4ES3_EELb0ELb0ELb1ELb0ELb0ELb0ELb1ELb1EEEvNS_16Flash_fwd_paramsE$_ZN5flash30compute_attn_1rowblock_splitkvI23Flash_fwd_kernel_traitsILi32ELi64ELi128ELi4ELb0ELb0EN7cutlass6half_tE19Flash_kernel_traitsILi32ELi64ELi128ELi4ES3_EELb0ELb0ELb1ELb0ELb0ELb0ELb1ELb1ENS_16Flash_fwd_paramsEEEvRKT8_iiiii,(.L_x_10322 - $_ZN5flash24flash_fwd_splitkv_kernelI23Flash_fwd_kernel_traitsILi32ELi64ELi128ELi4ELb0ELb0EN7cutlass6half_tE19Flash_kernel_traitsILi32ELi64ELi128ELi4ES3_EELb0ELb0ELb1ELb0ELb0ELb0ELb1ELb1EEEvNS_16Flash_fwd_paramsE$_ZN5flash30compute_attn_1rowblock_splitkvI23Flash_fwd_kernel_traitsILi32ELi64ELi128ELi4ELb0ELb0EN7cutlass6half_tE19Flash_kernel_traitsILi32ELi64ELi128ELi4ES3_EELb0ELb0ELb1ELb0ELb0ELb0ELb1ELb1ENS_16Flash_fwd_paramsEEEvRKT8_iiiii)
$_ZN5flash24flash_fwd_splitkv_kernelI23Flash_fwd_kernel_traitsILi32ELi64ELi128ELi4ELb0ELb0EN7cutlass6half_tE19Flash_kernel_traitsILi32ELi64ELi128ELi4ES3_EELb0ELb0ELb1ELb0ELb0ELb0ELb1ELb1EEEvNS_16Flash_fwd_paramsE$_ZN5flash30compute_attn_1rowblock_splitkvI23Flash_fwd_kernel_traitsILi32ELi64ELi128ELi4ELb0ELb0EN7cutlass6half_tE19Flash_kernel_traitsILi32ELi64ELi128ELi4ES3_EELb0ELb0ELb1ELb0ELb0ELb0ELb1ELb1ENS_16Flash_fwd_paramsEEEvRKT8_iiiii:
        /* <DEDUP_REMOVED lines=15> */
[----:B------:R-:W-:Y:S01]  /*02f0*/  IADD3 R20, P0, PT, R12, R56, RZ ;  /* 0x000000380c147210 */ /* 0x000fe20007f1e0ff */
[----:B------:R-:W-:Y:S01]  /*0300*/  IMAD.MOV.U32 R12, RZ, RZ, RZ ;  /* 0x000000ffff0c7224 */ /* 0x000fe200078e00ff */
        /* <DEDUP_REMOVED lines=21> */
.L_x_8658:
[----:B------:R-:W-:Y:S05]  /*0460*/  BSYNC.RECONVERGENT B0 ;  /* 0x0000000000007941 */ /* 0x000fea0003800200 */
.L_x_8657:
[----:B------:R-:W-:Y:S04]  /*0470*/  BSSY.RECONVERGENT B0, `(.L_x_8659) ;  /* 0x0000007000007945 */ /* 0x000fe80003800200 */
[----:B------:R-:W-:Y:S05]  /*0480*/  @!P3 BRA `(.L_x_8660) ;  /* 0x000000000014b947 */ /* 0x000fea0003800000 */
[----:B------:R-:W2:Y:S02]  /*0490*/  LD.E.U8 R2, desc[UR4][R84.64+0x1b2] ;  /* 0x0001b20454027980 */ /* 0x000ea4000c101100 */
[----:B--2---:R-:W-:-:S13]  /*04a0*/  ISETP.NE.AND P1, PT, R2, RZ, PT ;  /* 0x000000ff0200720c */ /* 0x004fda0003f25270 */
[----:B-----5:R-:W2:Y:S02]  /*04b0*/  @P1 LD.E R54, desc[UR4][R10.64+0x4] ;  /* 0x000004040a361980 */ /* 0x020ea4000c101900 */
[----:B--2---:R-:W-:-:S06]  /*04c0*/  @P1 IADD3 R54, PT, PT, R54, -R14, RZ ;  /* 0x8000000e36361210 */ /* 0x004fcc0007ffe0ff */
[----:B------:R2:W5:Y:S02]  /*04d0*/  @!P1 LD.E R54, desc[UR4][R10.64] ;  /* 0x000000040a369980 */ /* 0x000564000c101900 */
.L_x_8660:
[----:B------:R-:W-:Y:S05]  /*04e0*/  BSYNC.RECONVERGENT B0 ;  /* 0x0000000000007941 */ /* 0x000fea0003800200 */
.L_x_8659:
        /* <DEDUP_REMOVED lines=9> */
.L_x_8662:
[----:B------:R-:W3:Y:S01]  /*0580*/  LD.E.64 R2, desc[UR4][R84.64+0x108] ;  /* 0x0001080454027980 */ /* 0x000ee2000c101b00 */
[----:B------:R-:W-:Y:S01]  /*0590*/  BSSY.RECONVERGENT B0, `(.L_x_8664) ;  /* 0x0000006000007945 */ /* 0x000fe20003800200 */
[----:B------:R-:W-:Y:S01]  /*05a0*/  IMAD.MOV.U32 R45, RZ, RZ, RZ ;  /* 0x000000ffff2d7224 */ /* 0x000fe200078e00ff */
[----:B---3--:R-:W-:-:S04]  /*05b0*/  ISETP.NE.U32.AND P0, PT, R2, RZ, PT ;  /* 0x000000ff0200720c */ /* 0x008fc80003f05070 */
[----:B------:R-:W-:-:S13]  /*05c0*/  ISETP.NE.AND.EX P0, PT, R3, RZ, PT, P0 ;  /* 0x000000ff0300720c */ /* 0x000fda0003f05300 */
[----:B------:R-:W-:Y:S05]  /*05d0*/  @!P0 BRA `(.L_x_8665) ;  /* 0x0000000000048947 */ /* 0x000fea0003800000 */
[----:B------:R3:W5:Y:S02]  /*05e0*/  LD.E R45, desc[UR4][R84.64+0xbc] ;  /* 0x0000bc04542d7980 */ /* 0x000764000c101900 */
.L_x_8665:
[----:B------:R-:W-:Y:S05]  /*05f0*/  BSYNC.RECONVERGENT B0 ;  /* 0x0000000000007941 */ /* 0x000fea0003800200 */
.L_x_8664:
[----:B-----5:R-:W-:Y:S02]  /*0600*/  IADD3 R45, PT, PT, R54, R45, RZ ;  /* 0x0000002d362d7210 */ /* 0x020fe40007ffe0ff */
.L_x_8663:
[----:B------:R-:W-:Y:S05]  /*0610*/  BSYNC.RECONVERGENT B1 ;  /* 0x0000000000017941 */ /* 0x000fea0003800200 */
.L_x_8661:
[----:B------:R-:W-:Y:S01]  /*0620*/  IMAD.SHL.U32 R59, R145, 0x40, RZ ;  /* 0x00000040913b7824 */ /* 0x000fe200078e00ff */
[----:B------:R-:W-:Y:S01]  /*0630*/  MOV R2, R144 ;  /* 0x0000009000027202 */ /* 0x000fe20000000f00 */
[----:B------:R-:W-:-:S03]  /*0640*/  IMAD.MOV.U32 R3, RZ, RZ, 0x0 ;  /* 0x00000000ff037424 */ /* 0x000fc600078e00ff */
[----:B------:R-:W-:-:S13]  /*0650*/  ISETP.GT.AND P0, PT, R147, R59, PT ;  /* 0x0000003b9300720c */ /* 0x000fda0003f04270 */
[----:B-123--:R-:W-:Y:S05]  /*0660*/  @!P0 RET.REL.NODEC R2 `(_ZN5flash24flash_fwd_splitkv_kernelI23Flash_fwd_kernel_traitsILi32ELi64ELi128ELi4ELb0ELb0EN7cutlass6half_tE19Flash_kernel_traitsILi32ELi64ELi128ELi4ES3_EELb0ELb0ELb1ELb0ELb0ELb0ELb1ELb1EEEvNS_16Flash_fwd_paramsE) ;  /* 0xfffffff802648950 */ /* 0x00efea0003c3ffff */
        /* <DEDUP_REMOVED lines=87> */
[----:B---3--:R-:W-:Y:S05]  /*0be0*/  @P4 RET.REL.NODEC R2 `(_ZN5flash24flash_fwd_splitkv_kernelI23Flash_fwd_kernel_traitsILi32ELi64ELi128ELi4ELb0ELb0EN7cutlass6half_tE19Flash_kernel_traitsILi32ELi64ELi128ELi4ES3_EELb0ELb0ELb1ELb0ELb0ELb0ELb1ELb1EEEvNS_16Flash_fwd_paramsE) ;  /* 0xfffffff402044950 */ /* 0x008fea0003c3ffff */
[----:B------:R-:W-:Y:S02]  /*0bf0*/  MOV R0, 0xff800000 ;  /* 0xff80000000007802 */ /* 0x000fe40000000f00 */
[----:B------:R-:W-:-:S03]  /*0c00*/  MOV R145, 0x0 ;  /* 0x0000000000917802 */ /* 0x000fc60000000f00 */
[----:B------:R1:W-:Y:S02]  /*0c10*/  ST.E desc[UR4][R8.64+0xc0], R0 ;  /* 0x0000c00008007985 */ /* 0x0003e4000c101904 */
[----:B-1----:R-:W-:Y:S05]  /*0c20*/  RET.REL.NODEC R144 `(_ZN5flash24flash_fwd_splitkv_kernelI23Flash_fwd_kernel_traitsILi32ELi64ELi128ELi4ELb0ELb0EN7cutlass6half_tE19Flash_kernel_traitsILi32ELi64ELi128ELi4ES3_EELb0ELb0ELb1ELb0ELb0ELb0ELb1ELb1EEEvNS_16Flash_fwd_paramsE) ;  /* 0xfffffff090f47950 */ /* 0x002fea0003c3ffff */
.L_x_8666:
        /* <DEDUP_REMOVED lines=107> */
.L_x_8668:
        /* <DEDUP_REMOVED lines=8> */
[----:B------:R-:W4:Y:S04]  /*1360*/  LD.E.64 R16, desc[UR4][R2.64+0x50] ;  /* 0x0000500402107980 */ /* 0x000f28000c101b00 */
[----:B------:R-:W4:Y:S01]  /*1370*/  @!P2 LD.E.64 R18, desc[UR4][R84.64+0x28] ;  /* 0x000028045412a980 */ /* 0x000f22000c101b00 */
[----:B------:R-:W-:-:S02]  /*1380*/  MOV R26, RZ ;  /* 0x000000ff001a7202 */ /* 0x000fc40000000f00 */
[----:B------:R-:W-:Y:S02]  /*1390*/  IABS R9, R148 ;  /* 0x0000009400097213 */ /* 0x000fe40000000000 */
[----:B------:R-:W-:Y:S02]  /*13a0*/  @!P2 SHF.R.S32.HI R8, RZ, 0x1f, R12 ;  /* 0x0000001fff08a819 */ /* 0x000fe4000001140c */
[----:B------:R-:W-:-:S04]  /*13b0*/  LEA R15, R44, 0xffffff80, 0x7 ;  /* 0xffffff802c0f7811 */ /* 0x000fc800078e38ff */
[----:B------:R-:W-:Y:S02]  /*13c0*/  SHF.R.S32.HI R13, RZ, 0x1f, R15 ;  /* 0x0000001fff0d7819 */ /* 0x000fe4000001140f */
        /* <DEDUP_REMOVED lines=25> */
[-C--:B------:R-:W-:Y:S02]  /*1560*/  @!P1 IADD3 R6, PT, PT, R6, -R5.reuse, RZ ;  /* 0x8000000506069210 */ /* 0x080fe40007ffe0ff */
        /* <DEDUP_REMOVED lines=8> */
[----:B------:R-:W-:Y:S02]  /*15f0*/  ISETP.NE.AND P3, PT, R0, RZ, PT ;  /* 0x000000ff0000720c */ /* 0x000fe40003f65270 */
[----:B------:R-:W-:Y:S02]  /*1600*/  LOP3.LUT R8, R9, R8, RZ, 0x3c, !PT ;  /* 0x0000000809087212 */ /* 0x000fe400078e3cff */
[----:B------:R-:W-:-:S02]  /*1610*/  @!P1 IADD3 R10, PT, PT, R10, 0x1, RZ ;  /* 0x000000010a0a9810 */ /* 0x000fc40007ffe0ff */
[----:B------:R-:W-:Y:S01]  /*1620*/  LOP3.LUT R9, R9, R8, RZ, 0x3c, !PT ;  /* 0x0000000809097212 */ /* 0x000fe200078e3cff */
[----:B------:R-:W-:Y:S01]  /*1630*/  @!P2 IMAD R5, R139, R12, RZ ;  /* 0x0000000c8b05a224 */ /* 0x000fe200078e02ff */
[----:B------:R-:W-:Y:S01]  /*1640*/  @!P2 SHF.R.S32.HI R4, RZ, 0x1f, R12 ;  /* 0x0000001fff04a819 */ /* 0x000fe2000001140c */
[----:B------:R-:W-:Y:S02]  /*1650*/  @P5 VIADD R10, R10, 0x1 ;  /* 0x000000010a0a5836 */ /* 0x000fe40000000000 */
[-C--:B------:R-:W-:Y:S02]  /*1660*/  IMAD R6, R137, R15.reuse, RZ ;  /* 0x0000000f89067224 */ /* 0x080fe400078e02ff */
[----:B------:R-:W-:Y:S01]  /*1670*/  IMAD.WIDE.U32 R24, R136, R15, R8 ;  /* 0x0000000f88187225 */ /* 0x000fe200078e0008 */
[----:B------:R-:W-:-:S03]  /*1680*/  @!P0 IADD3 R10, PT, PT, -R10, RZ, RZ ;  /* 0x000000ff0a0a8210 */ /* 0x000fc60007ffe1ff */
[----:B------:R-:W-:Y:S02]  /*1690*/  @!P2 IMAD R4, R4, R138, R5 ;  /* 0x0000008a0404a224 */ /* 0x000fe400078e0205 */
[----:B------:R-:W-:Y:S01]  /*16a0*/  @!P2 IMAD.WIDE.U32 R8, R138, R12, RZ ;  /* 0x0000000c8a08a225 */ /* 0x000fe200078e00ff */
[----:B------:R-:W-:-:S03]  /*16b0*/  @!P3 LOP3.LUT R10, RZ, R0, RZ, 0x33, !PT ;  /* 0x00000000ff0ab212 */ /* 0x000fc600078e33ff */
[----:B------:R-:W-:Y:S01]  /*16c0*/  IMAD R6, R13, R136, R6 ;  /* 0x000000880d067224 */ /* 0x000fe200078e0206 */
[----:B------:R-:W-:Y:S02]  /*16d0*/  @!P2 IADD3 R27, PT, PT, R9, R4, RZ ;  /* 0x00000004091ba210 */ /* 0x000fe40007ffe0ff */
[----:B------:R-:W-:Y:S02]  /*16e0*/  @!P2 MOV R26, R8 ;  /* 0x00000008001aa202 */ /* 0x000fe40000000f00 */
[----:B------:R-:W-:Y:S01]  /*16f0*/  IADD3 R25, PT, PT, R25, R6, RZ ;  /* 0x0000000619197210 */ /* 0x000fe20007ffe0ff */
[----:B------:R-:W-:Y:S01]  /*1700*/  IMAD R6, R17, R10, RZ ;  /* 0x0000000a11067224 */ /* 0x000fe200078e02ff */
[----:B------:R-:W-:Y:S01]  /*1710*/  SHF.R.S32.HI R8, RZ, 0x1f, R10 ;  /* 0x0000001fff087819 */ /* 0x000fe2000001140a */
[----:B------:R-:W-:Y:S01]  /*1720*/  @P2 IMAD.IADD R12, R12, 0x1, R14 ;  /* 0x000000010c0c2824 */ /* 0x000fe200078e020e */
[----:B------:R-:W-:Y:S01]  /*1730*/  @!P2 SHF.R.S32.HI R4, RZ, 0x1f, R11 ;  /* 0x0000001fff04a819 */ /* 0x000fe2000001140b */
[----:B------:R-:W-:-:S02]  /*1740*/  @!P2 IMAD R5, R19, R11, RZ ;  /* 0x0000000b1305a224 */ /* 0x000fc400078e02ff */
        /* <DEDUP_REMOVED lines=12> */
.L_x_8669:
[----:B------:R-:W-:Y:S05]  /*1810*/  BSYNC.RECONVERGENT B0 ;  /* 0x0000000000007941 */ /* 0x000fea0003800200 */
.L_x_8667:
        /* <DEDUP_REMOVED lines=20> */
[----:B------:R-:W-:-:S04]  /*1960*/  IMAD.HI.U32 R6, R31, R6, R30 ;  /* 0x000000061f067227 */ /* 0x000fc800078e001e */
[----:B------:R-:W-:Y:S01]  /*1970*/  IMAD.MOV R12, RZ, RZ, -R12 ;  /* 0x000000ffff0c7224 */ /* 0x000fe200078e0a0c */
[----:B------:R-:W-:-:S05]  /*1980*/  IABS R20, R148 ;  /* 0x0000009400147213 */ /* 0x000fca0000000000 */
[----:B------:R-:W-:-:S04]  /*1990*/  IMAD.HI.U32 R6, R6, R20, RZ ;  /* 0x0000001406067227 */ /* 0x000fc800078e00ff */
[----:B------:R-:W-:-:S05]  /*19a0*/  IMAD R20, R6, R12, R20 ;  /* 0x0000000c06147224 */ /* 0x000fca00078e0214 */
[----:B------:R-:W-:Y:S01]  /*19b0*/  ISETP.GT.U32.AND P2, PT, R10, R20, PT ;  /* 0x000000140a00720c */ /* 0x000fe20003f44070 */
[----:B------:R-:W-:-:S05]  /*19c0*/  IMAD.SHL.U32 R48, R49, 0x8, RZ ;  /* 0x0000000831307824 */ /* 0x000fca00078e00ff */
[----:B------:R-:W-:-:S04]  /*19d0*/  LOP3.LUT R12, R48, 0x18, RZ, 0xc0, !PT ;  /* 0x00000018300c7812 */ /* 0x000fc800078ec0ff */
[----:B------:R-:W-:-:S03]  /*19e0*/  IADD3 R30, P1, PT, R12, R19, RZ ;  /* 0x000000130c1e7210 */ /* 0x000fc60007f3e0ff */
[----:B------:R-:W-:Y:S02]  /*19f0*/  @!P2 IADD3 R20, PT, PT, R20, -R10, RZ ;  /* 0x8000000a1414a210 */ /* 0x000fe40007ffe0ff */
[----:B------:R-:W-:Y:S02]  /*1a00*/  LOP3.LUT R21, R148, R0, RZ, 0x3c, !PT ;  /* 0x0000000094157212 */ /* 0x000fe400078e3cff */
[----:B------:R-:W-:Y:S01]  /*1a10*/  ISETP.GE.U32.AND P4, PT, R20, R10, PT ;  /* 0x0000000a1400720c */ /* 0x000fe20003f86070 */
[-C--:B-----5:R-:W-:Y:S02]  /*1a20*/  IMAD R19, R13, R138.reuse, RZ ;  /* 0x0000008a0d137224 */ /* 0x0a0fe400078e02ff */
[----:B------:R-:W-:Y:S01]  /*1a30*/  IMAD.X R31, RZ, RZ, R18, P1 ;  /* 0x000000ffff1f7224 */ /* 0x000fe200008e0612 */
[----:B------:R-:W-:Y:S01]  /*1a40*/  ISETP.GE.AND P1, PT, R21, RZ, PT ;  /* 0x000000ff1500720c */ /* 0x000fe20003f26270 */
[C---:B------:R-:W-:Y:S01]  /*1a50*/  IMAD R19, R15.reuse, R139, R19 ;  /* 0x0000008b0f137224 */ /* 0x040fe200078e0213 */
[----:B------:R-:W-:Y:S01]  /*1a60*/  ISETP.NE.AND P3, PT, R0, RZ, PT ;  /* 0x000000ff0000720c */ /* 0x000fe20003f65270 */
[----:B------:R-:W-:-:S04]  /*1a70*/  IMAD.WIDE.U32 R20, R15, R138, R30 ;  /* 0x0000008a0f147225 */ /* 0x000fc800078e001e */
[----:B------:R-:W-:Y:S02]  /*1a80*/  @!P2 VIADD R6, R6, 0x1 ;  /* 0x000000010606a836 */ /* 0x000fe40000000000 */
[----:B------:R-:W-:Y:S02]  /*1a90*/  IMAD.MOV.U32 R18, RZ, RZ, R20 ;  /* 0x000000ffff127224 */ /* 0x000fe400078e0014 */
[----:B------:R-:W-:Y:S01]  /*1aa0*/  @P4 VIADD R6, R6, 0x1 ;  /* 0x0000000106064836 */ /* 0x000fe20000000000 */
[----:B------:R-:W-:Y:S02]  /*1ab0*/  IADD3 R19, PT, PT, R21, R19, RZ ;  /* 0x0000001315137210 */ /* 0x000fe40007ffe0ff */
[----:B------:R-:W-:Y:S01]  /*1ac0*/  SHF.R.S32.HI R77, RZ, 0x1f, R148 ;  /* 0x0000001fff4d7819 */ /* 0x000fe20000011494 */
[----:B------:R-:W-:Y:S01]  /*1ad0*/  @!P1 IMAD.MOV R6, RZ, RZ, -R6 ;  /* 0x000000ffff069224 */ /* 0x000fe200078e0a06 */
[----:B------:R-:W-:Y:S01]  /*1ae0*/  @!P3 LOP3.LUT R6, RZ, R0, RZ, 0x33, !PT ;  /* 0x00000000ff06b212 */ /* 0x000fe200078e33ff */
[----:B------:R-:W-:Y:S01]  /*1af0*/  IMAD.MOV.U32 R81, RZ, RZ, RZ ;  /* 0x000000ffff517224 */ /* 0x000fe200078e00ff */
[----:B------:R-:W-:-:S02]  /*1b00*/  SHF.R.U32.HI R80, RZ, 0x2, R49 ;  /* 0x00000002ff507819 */ /* 0x000fc40000011631 */
[----:B------:R-:W-:Y:S01]  /*1b10*/  SHF.R.S32.HI R0, RZ, 0x1f, R6 ;  /* 0x0000001fff007819 */ /* 0x000fe20000011406 */
[----:B------:R-:W1:Y:S01]  /*1b20*/  S2R R31, SR_CgaCtaId ;  /* 0x00000000001f7919 */ /* 0x000e620000008800 */
[----:B------:R-:W-:Y:S01]  /*1b30*/  IMAD.WIDE.U32 R18, R6, R22, R18 ;  /* 0x0000001606127225 */ /* 0x000fe200078e0012 */
[----:B------:R-:W-:-:S03]  /*1b40*/  LOP3.LUT R151, R151, R150, RZ, 0x3c, !PT ;  /* 0x0000009697977212 */ /* 0x000fc600078e3cff */
[-C--:B------:R-:W-:Y:S02]  /*1b50*/  IMAD R140, R137, R80.reuse, RZ ;  /* 0x00000050898c7224 */ /* 0x080fe400078e02ff */
[----:B------:R-:W-:Y:S01]  /*1b60*/  IMAD R142, R139, R80, RZ ;  /* 0x000000508b8e7224 */ /* 0x000fe200078e02ff */
[----:B------:R-:W-:Y:S01]  /*1b70*/  LOP3.LUT R150, R151, R150, RZ, 0x3c, !PT ;  /* 0x0000009697967212 */ /* 0x000fe200078e3cff */
[----:B------:R-:W-:Y:S02]  /*1b80*/  IMAD.SHL.U32 R50, R49, 0x4, RZ ;  /* 0x0000000431327824 */ /* 0x000fe400078e00ff */
[----:B------:R-:W-:Y:S01]  /*1b90*/  VIADD R47, R44, 0xffffffff ;  /* 0xffffffff2c2f7836 */ /* 0x000fe20000000000 */
[----:B------:R-:W-:Y:S02]  /*1ba0*/  LOP3.LUT R151, R151, R150, RZ, 0x3c, !PT ;  /* 0x0000009697977212 */ /* 0x000fe400078e3cff */
[----:B------:R-:W-:Y:S02]  /*1bb0*/  LOP3.LUT R58, R50, 0xc, RZ, 0xc0, !PT ;  /* 0x0000000c323a7812 */ /* 0x000fe400078ec0ff */
[----:B------:R-:W-:Y:S01]  /*1bc0*/  SHF.L.U32 R46, R47, 0x7, RZ ;  /* 0x000000072f2e7819 */ /* 0x000fe200000006ff */
[----:B--2---:R-:W-:-:S02]  /*1bd0*/  @P0 IMAD R15, R27, R7, RZ ;  /* 0x000000071b0f0224 */ /* 0x004fc400078e02ff */
[-C--:B---3--:R-:W-:Y:S02]  /*1be0*/  @!P0 IMAD R10, R29, R149.reuse, RZ ;  /* 0x000000951d0a8224 */ /* 0x088fe400078e02ff */
[----:B------:R-:W-:-:S04]  /*1bf0*/  @!P0 IMAD.WIDE.U32 R32, R28, R149, RZ ;  /* 0x000000951c208225 */ /* 0x000fc800078e00ff */
[----:B------:R-:W-:-:S04]  /*1c00*/  @P0 IMAD.WIDE.U32 R28, R26, R7, RZ ;  /* 0x000000071a1c0225 */ /* 0x000fc800078e00ff */
[----:B------:R-:W-:Y:S02]  /*1c10*/  @!P0 IMAD.MOV.U32 R7, RZ, RZ, R32 ;  /* 0x000000ffff078224 */ /* 0x000fe400078e0020 */
[----:B------:R-:W-:Y:S01]  /*1c20*/  @P0 IMAD.MOV.U32 R7, RZ, RZ, R28 ;  /* 0x000000ffff070224 */ /* 0x000fe200078e001c */
[----:B------:R-:W-:Y:S02]  /*1c30*/  @!P0 IADD3 R10, PT, PT, R33, R10, RZ ;  /* 0x0000000a210a8210 */ /* 0x000fe40007ffe0ff */
[----:B------:R-:W-:Y:S02]  /*1c40*/  @P0 IADD3 R10, PT, PT, R29, R15, RZ ;  /* 0x0000000f1d0a0210 */ /* 0x000fe40007ffe0ff */
[----:B------:R-:W-:Y:S01]  /*1c50*/  IADD3 R20, P2, PT, R12, R7, RZ ;  /* 0x000000070c147210 */ /* 0x000fe20007f5e0ff */
[----:B------:R-:W-:Y:S01]  /*1c60*/  IMAD R7, R25, R148, RZ ;  /* 0x0000009419077224 */ /* 0x000fe200078e02ff */
[----:B------:R-:W-:Y:S01]  /*1c70*/  @!P0 MOV R53, R27 ;  /* 0x0000001b00358202 */ /* 0x000fe20000000f00 */
[----:B------:R-:W-:-:S02]  /*1c80*/  @!P0 IMAD.MOV.U32 R52, RZ, RZ, R26 ;  /* 0x000000ffff348224 */ /* 0x000fc400078e001a */
[----:B------:R-:W-:Y:S01]  /*1c90*/  IMAD.X R21, RZ, RZ, R10, P2 ;  /* 0x000000ffff157224 */ /* 0x000fe200010e060a */
[----:B------:R-:W-:Y:S01]  /*1ca0*/  @P0 MOV R53, R27 ;  /* 0x0000001b00350202 */ /* 0x000fe20000000f00 */
[----:B------:R-:W-:Y:S02]  /*1cb0*/  @P0 IMAD.MOV.U32 R52, RZ, RZ, R26 ;  /* 0x000000ffff340224 */ /* 0x000fe400078e001a */
[----:B------:R-:W-:Y:S02]  /*1cc0*/  IMAD R7, R24, R77, R7 ;  /* 0x0000004d18077224 */ /* 0x000fe400078e0207 */
[----:B------:R-:W-:-:S04]  /*1cd0*/  IMAD.WIDE.U32 R26, R148, R24, R20 ;  /* 0x00000018941a7225 */ /* 0x000fc800078e0014 */
[----:B------:R-:W-:Y:S02]  /*1ce0*/  IMAD R10, R23, R6, RZ ;  /* 0x00000006170a7224 */ /* 0x000fe400078e02ff */
[----:B------:R-:W-:-:S04]  /*1cf0*/  IMAD.WIDE.U32 R24, R145, 0x40, R80 ;  /* 0x0000004091187825 */ /* 0x000fc800078e0050 */
[----:B------:R-:W-:Y:S02]  /*1d00*/  IMAD.IADD R23, R27, 0x1, R7 ;  /* 0x000000011b177824 */ /* 0x000fe400078e0207 */
[----:B------:R-:W-:Y:S02]  /*1d10*/  IMAD R10, R0, R22, R10 ;  /* 0x00000016000a7224 */ /* 0x000fe400078e020a */
[----:B------:R-:W-:Y:S02]  /*1d20*/  IMAD R7, R25, R52, RZ ;  /* 0x0000003419077224 */ /* 0x000fe400078e02ff */
[----:B------:R-:W-:Y:S01]  /*1d30*/  IMAD.IADD R19, R19, 0x1, R10 ;  /* 0x0000000113137824 */ /* 0x000fe200078e020a */
[----:B------:R-:W-:Y:S01]  /*1d40*/  LOP3.LUT R20, R48, 0xc0, RZ, 0xc0, !PT ;  /* 0x000000c030147812 */ /* 0x000fe200078ec0ff */
[----:B------:R-:W-:Y:S01]  /*1d50*/  IMAD R10, R24, R53, R7 ;  /* 0x00000035180a7224 */ /* 0x000fe200078e0207 */
[----:B------:R-:W-:Y:S02]  /*1d60*/  SHF.R.S32.HI R7, RZ, 0x1f, R54 ;  /* 0x0000001fff077819 */ /* 0x000fe40000011436 */
[----:B------:R-:W-:-:S02]  /*1d70*/  LOP3.LUT R20, R20, 0x18, R49, 0xf8, !PT ;  /* 0x0000001814147812 */ /* 0x000fc400078ef831 */
[----:B------:R-:W-:Y:S02]  /*1d80*/  LEA.HI R7, R7, R54, RZ, 0x7 ;  /* 0x0000003607077211 */ /* 0x000fe400078f38ff */
[----:B------:R-:W-:Y:S02]  /*1d90*/  MOV R22, R26 ;  /* 0x0000001a00167202 */ /* 0x000fe40000000f00 */
[----:B------:R-:W-:Y:S02]  /*1da0*/  LOP3.LUT R20, R20, 0x18, R48, 0x78, !PT ;  /* 0x0000001814147812 */ /* 0x000fe400078e7830 */
[----:B------:R-:W-:Y:S01]  /*1db0*/  SHF.R.S32.HI R7, RZ, 0x7, R7 ;  /* 0x00000007ff077819 */ /* 0x000fe20000011407 */
[----:B------:R-:W-:Y:S01]  /*1dc0*/  IMAD.WIDE.U32 R22, R24, R52, R22 ;  /* 0x0000003418167225 */ /* 0x000fe200078e0016 */
[----:B------:R-:W-:Y:S02]  /*1dd0*/  LOP3.LUT R48, R20, 0x1f20, R48, 0xf8, !PT ;  /* 0x00001f2014307812 */ /* 0x000fe400078ef830 */
[----:B------:R-:W-:-:S02]  /*1de0*/  VIMNMX R51, PT, PT, R135, R7, !PT ;  /* 0x0000000787337248 */ /* 0x000fc40007fe0100 */
[----:B------:R-:W-:Y:S01]  /*1df0*/  IADD3 R20, P0, PT, R12, R5, RZ ;  /* 0x000000050c147210 */ /* 0x000fe20007f1e0ff */
[----:B------:R-:W-:Y:S01]  /*1e00*/  IMAD.IADD R5, R23, 0x1, R10 ;  /* 0x0000000117057824 */ /* 0x000fe200078e020a */
[----:B------:R-:W-:Y:S02]  /*1e10*/  ISETP.GT.AND P2, PT, R44, R51, PT ;  /* 0x000000332c00720c */ /* 0x000fe40003f44270 */
[----:B----4-:R-:W-:Y:S02]  /*1e20*/  LEA R78, P1, R22, R16, 0x1 ;  /* 0x00000010164e7211 */ /* 0x010fe400078208ff */
[----:B------:R-:W-:Y:S01]  /*1e30*/  IADD3.X R21, PT, PT, RZ, R4, RZ, P0, !PT ;  /* 0x00000004ff157210 */ /* 0x000fe200007fe4ff */
[----:B------:R-:W-:Y:S01]  /*1e40*/  IMAD.WIDE.U32 R18, R80, R138, R18 ;  /* 0x0000008a50127225 */ /* 0x000fe200078e0012 */
[----:B------:R-:W-:Y:S02]  /*1e50*/  LEA.HI.X R79, R22, R17, R5, 0x1, P1 ;  /* 0x00000011164f7211 */ /* 0x000fe400008f0c05 */
[----:B------:R-:W-:Y:S01]  /*1e60*/  MOV R15, 0x400 ;  /* 0x00000400000f7802 */ /* 0x000fe20000000f00 */
[----:B------:R-:W-:Y:S01]  /*1e70*/  IMAD.WIDE.U32 R4, R80, R136, R20 ;  /* 0x0000008850047225 */ /* 0x000fe200078e0014 */
[----:B------:R-:W-:-:S02]  /*1e80*/  LEA R143, P0, R18, R2, 0x1 ;  /* 0x00000002128f7211 */ /* 0x000fc400078008ff */
[----:B-1----:R-:W-:Y:S01]  /*1e90*/  LEA R31, R31, R15, 0x18 ;  /* 0x0000000f1f1f7211 */ /* 0x002fe200078ec0ff */
[----:B------:R-:W-:Y:S01]  /*1ea0*/  IMAD.IADD R142, R19, 0x1, R142 ;  /* 0x00000001138e7824 */ /* 0x000fe200078e028e */
[----:B------:R-:W-:Y:S02]  /*1eb0*/  IADD3 R140, PT, PT, R5, R140, RZ ;  /* 0x0000008c058c7210 */ /* 0x000fe40007ffe0ff */
[----:B------:R-:W-:Y:S01]  /*1ec0*/  LEA R141, P1, R4, R8, 0x1 ;  /* 0x00000008048d7211 */ /* 0x000fe200078208ff */
[----:B------:R-:W-:Y:S01]  /*1ed0*/  IMAD R48, R48, 0x2, R31 ;  /* 0x0000000230307824 */ /* 0x000fe200078e021f */
[C---:B------:R-:W-:Y:S01]  /*1ee0*/  SHF.L.U64.HI R53, R52.reuse, 0x5, R53 ;  /* 0x0000000534357819 */ /* 0x040fe20000010235 */
[----:B------:R-:W-:Y:S01]  /*1ef0*/  IMAD.SHL.U32 R52, R52, 0x20, RZ ;  /* 0x0000002034347824 */ /* 0x000fe200078e00ff */
        /* <DEDUP_REMOVED lines=15> */
[----:B------:R-:W-:-:S05]  /*1ff0*/  IMAD.MOV.U32 R57, RZ, RZ, R46 ;  /* 0x000000ffff397224 */ /* 0x000fca00078e002e */
[----:B------:R-:W-:Y:S02]  /*2000*/  SHF.R.S32.HI R8, RZ, 0x1f, R57 ;  /* 0x0000001fff087819 */ /* 0x000fe40000011439 */
[----:B------:R-:W-:Y:S02]  /*2010*/  SHF.R.S32.HI R11, RZ, 0x1, R11 ;  /* 0x00000001ff0b7819 */ /* 0x000fe4000001140b */
[----:B------:R-:W-:Y:S02]  /*2020*/  IADD3 R14, PT, PT, R46, R14, RZ ;  /* 0x0000000e2e0e7210 */ /* 0x000fe40007ffe0ff */
[----:B------:R-:W-:-:S03]  /*2030*/  LOP3.LUT R64, R49, 0x3, RZ, 0xc0, !PT ;  /* 0x0000000331407812 */ /* 0x000fc600078ec0ff */
[----:B------:R-:W-:Y:S01]  /*2040*/  IMAD R14, R14, R11, RZ ;  /* 0x0000000b0e0e7224 */ /* 0x000fe200078e02ff */
[----:B------:R-:W-:Y:S01]  /*2050*/  MOV R70, R44 ;  /* 0x0000002c00467202 */ /* 0x000fe20000000f00 */
[----:B------:R-:W-:Y:S01]  /*2060*/  VIADD R73, R80, 0x40 ;  /* 0x0000004050497836 */ /* 0x000fe20000000000 */
[----:B------:R-:W-:Y:S01]  /*2070*/  MOV R67, R141 ;  /* 0x0000008d00437202 */ /* 0x000fe20000000f00 */
[C---:B------:R-:W-:Y:S01]  /*2080*/  IMAD R72, R44.reuse, -0x80, R54 ;  /* 0xffffff802c487824 */ /* 0x040fe200078e0236 */
[----:B------:R-:W-:Y:S01]  /*2090*/  MOV R69, R143 ;  /* 0x0000008f00457202 */ /* 0x000fe20000000f00 */
[----:B------:R-:W-:Y:S01]  /*20a0*/  IMAD R71, R44, -0x80, R45 ;  /* 0xffffff802c477824 */ /* 0x000fe200078e022d */
[----:B------:R-:W-:Y:S01]  /*20b0*/  MOV R68, R142 ;  /* 0x0000008e00447202 */ /* 0x000fe20000000f00 */
[----:B------:R-:W-:Y:S02]  /*20c0*/  IMAD.MOV.U32 R66, RZ, RZ, R140 ;  /* 0x000000ffff427224 */ /* 0x000fe400078e008c */
[----:B--2---:R-:W-:-:S02]  /*20d0*/  IMAD R7, R29, R149, RZ ;  /* 0x000000951d077224 */ /* 0x004fc400078e02ff */
[----:B------:R-:W-:-:S04]  /*20e0*/  IMAD.WIDE.U32 R28, R149, R28, R12 ;  /* 0x0000001c951c7225 */ /* 0x000fc800078e000c */
[----:B---3--:R-:W-:Y:S01]  /*20f0*/  IMAD.WIDE.U32 R26, R149, R20, R12 ;  /* 0x00000014951a7225 */ /* 0x008fe200078e000c */
[----:B------:R-:W-:-:S03]  /*2100*/  IADD3 R29, PT, PT, R29, R7, RZ ;  /* 0x000000071d1d7210 */ /* 0x000fc60007ffe0ff */
[----:B------:R-:W-:-:S05]  /*2110*/  IMAD R7, R21, R149, RZ ;  /* 0x0000009515077224 */ /* 0x000fca00078e02ff */
[----:B------:R-:W-:Y:S01]  /*2120*/  IADD3 R27, PT, PT, R27, R7, RZ ;  /* 0x000000071b1b7210 */ /* 0x000fe20007ffe0ff */
[-C--:B----4-:R-:W-:Y:S02]  /*2130*/  IMAD R7, R87, R57.reuse, RZ ;  /* 0x0000003957077224 */ /* 0x090fe400078e02ff */
        /* <DEDUP_REMOVED lines=42> */
[----:B------:R-:W-:Y:S02]  /*23e0*/  LEA.HI.X R9, R22, R17, R9, 0x1, P0 ;  /* 0x0000001116097211 */ /* 0x000fe400000f0c09 */
[CC--:B------:R-:W-:Y:S02]  /*23f0*/  IADD3 R63, P3, PT, R4.reuse, R65.reuse, RZ ;  /* 0x00000041043f7210 */ /* 0x0c0fe40007f7e0ff */
[-C--:B------:R-:W-:Y:S02]  /*2400*/  IADD3 R32, P1, PT, R4, R14.reuse, RZ ;  /* 0x0000000e04207210 */ /* 0x080fe40007f3e0ff */
[C---:B------:R-:W-:Y:S02]  /*2410*/  IADD3 R65, P2, PT, R2.reuse, R65, RZ ;  /* 0x0000004102417210 */ /* 0x040fe40007f5e0ff */
[----:B------:R-:W-:Y:S01]  /*2420*/  IADD3 R14, P0, PT, R2, R14, RZ ;  /* 0x0000000e020e7210 */ /* 0x000fe20007f1e0ff */
[C---:B------:R-:W-:Y:S01]  /*2430*/  IMAD.X R33, R5.reuse, 0x1, R0, P1 ;  /* 0x0000000105217824 */ /* 0x040fe200008e0600 */
[----:B------:R-:W-:-:S02]  /*2440*/  IADD3.X R62, PT, PT, R5, R64, RZ, P3, !PT ;  /* 0x00000040053e7210 */ /* 0x000fc40001ffe4ff */
[C---:B------:R-:W-:Y:S02]  /*2450*/  IADD3.X R64, PT, PT, R3.reuse, R64, RZ, P2, !PT ;  /* 0x0000004003407210 */ /* 0x040fe400017fe4ff */
[----:B------:R-:W-:Y:S02]  /*2460*/  IADD3.X R15, PT, PT, R3, R0, RZ, P0, !PT ;  /* 0x00000000030f7210 */ /* 0x000fe400007fe4ff */
[----:B------:R-:W-:-:S13]  /*2470*/  ISETP.GE.AND P3, PT, R12, R146, PT ;  /* 0x000000920c00720c */ /* 0x000fda0003f66270 */
.L_x_8693:
[----:B------:R-:W-:Y:S01]  /*2480*/  VIADD R71, R71, 0x80 ;  /* 0x0000008047477836 */ /* 0x000fe20000000000 */
[----:B------:R-:W-:Y:S01]  /*2490*/  UMOV UR6, URZ ;  /* 0x000000ff00067c82 */ /* 0x000fe20008000000 */
[----:B------:R-:W-:Y:S01]  /*24a0*/  VIADD R72, R72, 0x80 ;  /* 0x0000008048487836 */ /* 0x000fe20000000000 */
[----:B------:R-:W-:Y:S01]  /*24b0*/  BSSY.RECONVERGENT B1, `(.L_x_8671) ;  /* 0x00002eb000017945 */ /* 0x000fe20003800200 */
[----:B------:R-:W-:Y:S01]  /*24c0*/  IMAD.SHL.U32 R0, R138, 0x40, RZ ;  /* 0x000000408a007824 */ /* 0x000fe200078e00ff */
[CC--:B------:R-:W-:Y:S01]  /*24d0*/  ISETP.GE.OR P5, PT, R80.reuse, R71.reuse, P3 ;  /* 0x000000475000720c */ /* 0x0c0fe20001fa6670 */
[----:B------:R-:W-:Y:S01]  /*24e0*/  VIADD R93, R80, 0x20 ;  /* 0x00000020505d7836 */ /* 0x000fe20000000000 */
[----:B------:R-:W-:Y:S01]  /*24f0*/  ISETP.GE.AND P3, PT, R12, R146, PT ;  /* 0x000000920c00720c */ /* 0x000fe20003f66270 */
[----:B------:R-:W-:Y:S01]  /*2500*/  IMAD.SHL.U32 R8, R82, 0x40, RZ ;  /* 0x0000004052087824 */ /* 0x000fe200078e00ff */
[C---:B------:R-:W-:Y:S01]  /*2510*/  ISETP.LT.OR P5, PT, R80.reuse, R72, P5 ;  /* 0x000000485000720c */ /* 0x040fe20002fa1670 */
[----:B------:R-:W-:Y:S01]  /*2520*/  VIADD R92, R80, 0x60 ;  /* 0x00000060505c7836 */ /* 0x000fe20000000000 */
[-C--:B------:R-:W-:Y:S01]  /*2530*/  ISETP.GE.OR P4, PT, R93, R71.reuse, P3 ;  /* 0x000000475d00720c */ /* 0x080fe20001f86670 */
[----:B------:R-:W-:Y:S01]  /*2540*/  VIADD R70, R70, 0xffffffff ;  /* 0xffffffff46467836 */ /* 0x000fe20000000000 */
[----:B------:R-:W-:Y:S01]  /*2550*/  IADD3 R18, P0, PT, R61, R8, RZ ;  /* 0x000000083d127210 */ /* 0x000fe20007f1e0ff */
[----:B------:R-:W-:Y:S01]  /*2560*/  IMAD.MOV.U32 R74, RZ, RZ, R57 ;  /* 0x000000ffff4a7224 */ /* 0x000fe200078e0039 */
        /* <DEDUP_REMOVED lines=35> */
[----:B--2---:R-:W-:Y:S04]  /*27a0*/  IMAD.SHL.U32 R0, R0, 0x80, RZ ;  /* 0x0000008000007824 */ /* 0x004fe800078e00ff */
[----:B------:R-:W-:Y:S01]  /*27b0*/  IMAD.X R0, RZ, RZ, ~R0, P2 ;  /* 0x000000ffff007224 */ /* 0x000fe200010e0e00 */
[----:B------:R-:W-:Y:S04]  /*27c0*/  ISETP.GT.AND P2, PT, R70, R51, PT ;  /* 0x000000334600720c */ /* 0x000fe80003f44270 */
[----:B------:R-:W-:Y:S04]  /*27d0*/  SHF.R.S64 R2, R2, 0x1f, R0 ;  /* 0x0000001f02027819 */ /* 0x000fe80000001000 */
[----:B------:R-:W-:Y:S02]  /*27e0*/  IADD3 R61, P6, PT, R61, R2, RZ ;  /* 0x000000023d3d7210 */ /* 0x000fe40007fde0ff */
[----:B------:R-:W-:Y:S02]  /*27f0*/  SHF.L.U64.HI R2, R136, 0x5, R137 ;  /* 0x0000000588027819 */ /* 0x000fe40000010289 */
[----:B------:R-:W-:Y:S01]  /*2800*/  LEA.HI.X.SX32 R60, R0, R60, 0x1, P6 ;  /* 0x0000003c003c7211 */ /* 0x000fe200030f0eff */
[----:B------:R-:W-:Y:S01]  /*2810*/  IMAD.SHL.U32 R0, R136, 0x20, RZ ;  /* 0x0000002088007824 */ /* 0x000fe200078e00ff */
[----:B---3--:R-:W-:Y:S11]  /*2820*/  ISETP.NE.AND P6, PT, R16, RZ, PT ;  /* 0x000000ff1000720c */ /* 0x008ff60003fc5270 */
[----:B------:R-:W-:Y:S02]  /*2830*/  @!UPT UIADD3 URZ, UPT, UPT, URZ, URZ, URZ ;  /* 0x000000fffffff290 */ /* 0x000fe4000fffe0ff */
[----:B------:R-:W-:Y:S05]  /*2840*/  @P6 BRA `(.L_x_8672) ;  /* 0x0000000000646947 */ /* 0x000fea0003800000 */
[----:B------:R-:W-:Y:S01]  /*2850*/  @!P5 IMAD.MOV.U32 R8, RZ, RZ, R10 ;  /* 0x000000ffff08d224 */ /* 0x000fe200078e000a */
[C---:B------:R-:W-:Y:S01]  /*2860*/  LEA R16, P6, R17.reuse, R10, 0x1 ;  /* 0x0000000a11107211 */ /* 0x040fe200078c08ff */
[----:B------:R-:W-:Y:S02]  /*2870*/  @!P5 IMAD.MOV.U32 R18, RZ, RZ, R67 ;  /* 0x000000ffff12d224 */ /* 0x000fe400078e0043 */
[----:B------:R-:W-:Y:S01]  /*2880*/  @!P5 IMAD.MOV.U32 R19, RZ, RZ, R66 ;  /* 0x000000ffff13d224 */ /* 0x000fe200078e0042 */
[----:B------:R-:W2:Y:S01]  /*2890*/  @!P5 LD.E.128 R4, desc[UR4][R8.64] ;  /* 0x000000040804d980 */ /* 0x000ea2000c101d00 */
[----:B------:R-:W-:Y:S03]  /*28a0*/  LEA.HI.X R17, R17, R9, R3, 0x1, P6 ;  /* 0x0000000911117211 */ /* 0x000fe600030f0c03 */
[----:B--2---:R1:W-:Y:S01]  /*28b0*/  @!P5 ST.E.128 desc[UR4][R18.64], R4 ;  /* 0x000000041200d985 */ /* 0x0043e2000c101d04 */
[C---:B------:R-:W-:Y:S04]  /*28c0*/  @!P1 LEA R20, P5, R86.reuse, R16, 0x6 ;  /* 0x0000001056149211 */ /* 0x040fe800078a30ff */
[----:B------:R-:W-:Y:S01]  /*28d0*/  @!P1 LEA.HI.X R21, R86, R17, R87, 0x6, P5 ;  /* 0x0000001156159211 */ /* 0x000fe200028f3457 */
        /* <DEDUP_REMOVED lines=16> */
.L_x_8672:
[----:B------:R-:W2:Y:S02]  /*29e0*/  LD.E.U8 R4, desc[UR4][R84.64+0x1b3] ;  /* 0x0001b30454047980 */ /* 0x000ea4000c101100 */
[----:B--2---:R-:W-:Y:S11]  /*29f0*/  ISETP.NE.AND P0, PT, R4, RZ, PT ;  /* 0x000000ff0400720c */ /* 0x004ff60003f05270 */
[----:B------:R-:W-:Y:S02]  /*2a00*/  @!UPT UIADD3 URZ, UPT, UPT, URZ, URZ, URZ ;  /* 0x000000fffffff290 */ /* 0x000fe4000fffe0ff */
[----:B------:R-:W-:Y:S05]  /*2a10*/  @!P0 BRA `(.L_x_8674) ;  /* 0x0000000c00e88947 */ /* 0x000fea0003800000 */
[C---:B------:R-:W-:Y:S01]  /*2a20*/  LEA R36, P0, R17.reuse, R10, 0x1 ;  /* 0x0000000a11247211 */ /* 0x040fe200078008ff */
[----:B------:R-:W2:Y:S01]  /*2a30*/  LD.E R4, desc[UR4][R84.64+0xc0] ;  /* 0x0000c00454047980 */ /* 0x000ea2000c101900 */
[----:B------:R-:W-:Y:S02]  /*2a40*/  BSSY.RECONVERGENT B0, `(.L_x_8675) ;  /* 0x0000047000007945 */ /* 0x000fe40003800200 */
[----:B------:R-:W-:Y:S02]  /*2a50*/  LEA.HI.X R37, R17, R9, R3, 0x1, P0 ;  /* 0x0000000911257211 */ /* 0x000fe400000f0c03 */
[----:B--2---:R-:W-:Y:S01]  /*2a60*/  ISETP.GE.AND P5, PT, R12, R4, PT ;  /* 0x000000040c00720c */ /* 0x004fe20003fa6270 */
[----:B------:R-:W-:Y:S03]  /*2a70*/  IMAD.SHL.U32 R4, R11, 0x20, RZ ;  /* 0x000000200b047824 */ /* 0x000fe600078e00ff */
[----:B------:R-:W-:Y:S02]  /*2a80*/  ISETP.GE.OR P4, PT, R93, R71, P5 ;  /* 0x000000475d00720c */ /* 0x000fe40002f86670 */
[C---:B------:R-:W-:Y:S02]  /*2a90*/  LEA R6, P6, R4.reuse, R14, 0x1 ;  /* 0x0000000e04067211 */ /* 0x040fe400078c08ff */
[C---:B------:R-:W-:Y:S02]  /*2aa0*/  LEA R28, P0, R4.reuse, R32, 0x1 ;  /* 0x00000020041c7211 */ /* 0x040fe400078008ff */
[----:B------:R-:W-:Y:S02]  /*2ab0*/  LEA.HI.X.SX32 R7, R4, R15, 0x1, P6 ;  /* 0x0000000f04077211 */ /* 0x000fe400030f0eff */
[-C--:B------:R-:W-:Y:S02]  /*2ac0*/  ISETP.GE.OR P6, PT, R80, R71.reuse, P5 ;  /* 0x000000475000720c */ /* 0x080fe40002fc6670 */
[----:B------:R-:W-:Y:S02]  /*2ad0*/  ISETP.GE.OR P1, PT, R92, R71, P5 ;  /* 0x000000475c00720c */ /* 0x000fe40002f26670 */
[-C--:B------:R-:W-:Y:S02]  /*2ae0*/  ISETP.LT.OR P6, PT, R80, R72.reuse, P6 ;  /* 0x000000485000720c */ /* 0x080fe400037c1670 */
[----:B------:R-:W-:Y:S02]  /*2af0*/  LEA.HI.X.SX32 R29, R4, R33, 0x1, P0 ;  /* 0x00000021041d7211 */ /* 0x000fe400000f0eff */
[----:B------:R-:W-:Y:S02]  /*2b00*/  ISETP.GE.OR P5, PT, R73, R71, P5 ;  /* 0x000000474900720c */ /* 0x000fe40002fa6670 */
[----:B------:R-:W-:Y:S02]  /*2b10*/  LEA R34, P0, R0, R67, 0x1 ;  /* 0x0000004300227211 */ /* 0x000fe400078008ff */
[-C--:B------:R-:W-:Y:S02]  /*2b20*/  ISETP.LT.OR P4, PT, R93, R72.reuse, P4 ;  /* 0x000000485d00720c */ /* 0x080fe40002781670 */
[-C--:B------:R-:W-:Y:S02]  /*2b30*/  ISETP.LT.OR P1, PT, R92, R72.reuse, P1 ;  /* 0x000000485c00720c */ /* 0x080fe40000f21670 */
[----:B------:R-:W-:Y:S02]  /*2b40*/  ISETP.LT.OR P5, PT, R73, R72, P5 ;  /* 0x000000484900720c */ /* 0x000fe40002fa1670 */
[----:B------:R-:W-:Y:S01]  /*2b50*/  LEA.HI.X R35, R0, R66, R2, 0x1, P0 ;  /* 0x0000004200237211 */ /* 0x000fe200000f0c02 */
        /* <DEDUP_REMOVED lines=53> */
.L_x_8676:
[----:B------:R-:W-:Y:S05]  /*2eb0*/  BSYNC.RECONVERGENT B0 ;  /* 0x0000000000007941 */ /* 0x000fea0003800200 */
.L_x_8675:
        /* <DEDUP_REMOVED lines=52> */
.L_x_8678:
[----:B------:R-:W-:Y:S05]  /*3200*/  BSYNC.RECONVERGENT B0 ;  /* 0x0000000000007941 */ /* 0x000fea0003800200 */
.L_x_8677:
[----:B------:R-:W-:Y:S04]  /*3210*/  BSSY.RECONVERGENT B0, `(.L_x_8679) ;  /* 0x0000039000007945 */ /* 0x000fe80003800200 */
[----:B------:R-:W-:Y:S05]  /*3220*/  @P5 BRA `(.L_x_8680) ;  /* 0x0000000000dc5947 */ /* 0x000fea0003800000 */
[----:B------:R-:W-:Y:S02]  /*3230*/  ISETP.GE.AND P0, PT, R12, R16, PT ;  /* 0x000000100c00720c */ /* 0x000fe40003f06270 */
[C---:B-12---:R-:W-:Y:S04]  /*3240*/  LEA R20, P4, R86.reuse, R36, 0x6 ;  /* 0x0000002456147211 */ /* 0x046fe800078830ff */
        /* <DEDUP_REMOVED lines=53> */
.L_x_8680:
[----:B------:R-:W-:Y:S05]  /*35a0*/  BSYNC.RECONVERGENT B0 ;  /* 0x0000000000007941 */ /* 0x000fea0003800200 */
.L_x_8679:
        /* <DEDUP_REMOVED lines=57> */
.L_x_8682:
[----:B------:R-:W-:Y:S05]  /*3940*/  BSYNC.RECONVERGENT B0 ;  /* 0x0000000000007941 */ /* 0x000fea0003800200 */
.L_x_8681:
[----:B------:R-:W5:Y:S02]  /*3950*/  LD.E R0, desc[UR4][R84.64+0xd0] ;  /* 0x0000d00454007980 */ /* 0x000f64000c101900 */
[----:B-----5:R-:W-:Y:S05]  /*3960*/  IMAD.U32 R0, R0, -0x40, RZ ;  /* 0xffffffc000007824 */ /* 0x020fea00078e00ff */
[C---:B------:R-:W-:Y:S02]  /*3970*/  LEA R14, P1, R0.reuse, R14, 0x1 ;  /* 0x0000000e000e7211 */ /* 0x040fe400078208ff */
[C---:B------:R-:W-:Y:S02]  /*3980*/  LEA R32, P0, R0.reuse, R32, 0x1 ;  /* 0x0000002000207211 */ /* 0x040fe400078008ff */
[C---:B------:R-:W-:Y:S02]  /*3990*/  LEA.HI.X.SX32 R15, R0.reuse, R15, 0x1, P1 ;  /* 0x0000000f000f7211 */ /* 0x040fe400008f0eff */
[----:B------:R-:W-:Y:S01]  /*39a0*/  LEA.HI.X.SX32 R33, R0, R33, 0x1, P0 ;  /* 0x0000002100217211 */ /* 0x000fe200000f0eff */
[----:B------:R-:W-:Y:S05]  /*39b0*/  BRA `(.L_x_8673) ;  /* 0x0000001800687947 */ /* 0x000fea0003800000 */
.L_x_8674:
        /* <DEDUP_REMOVED lines=69> */
[----:B------:R-:W-:Y:S02]  /*3e10*/  @!P0 HADD2.F32 R22, -RZ, R36.H1_H1 ;  /* 0x30000024ff168230 */ /* 0x000fe40000004100 */
        /* <DEDUP_REMOVED lines=31> */
.L_x_8684:
[----:B------:R-:W-:Y:S05]  /*4010*/  BSYNC.RECONVERGENT B0 ;  /* 0x0000000000007941 */ /* 0x000fea0003800200 */
.L_x_8683:
[C---:B------:R-:W-:Y:S01]  /*4020*/  ISETP.GE.OR P5, PT, R93.reuse, R71, P4 ;  /* 0x000000475d00720c */ /* 0x040fe200027a6670 */
[C---:B------:R-:W-:Y:S01]  /*4030*/  IMAD.SHL.U32 R94, R86.reuse, 0x40, RZ ;  /* 0x00000040565e7824 */ /* 0x040fe200078e00ff */
[----:B------:R-:W-:Y:S02]  /*4040*/  BSSY.RECONVERGENT B0, `(.L_x_8685) ;  /* 0x0000061000007945 */ /* 0x000fe40003800200 */
[----:B------:R-:W-:Y:S02]  /*4050*/  ISETP.LT.OR P5, PT, R93, R72, P5 ;  /* 0x000000485d00720c */ /* 0x000fe40002fa1670 */
[----:B------:R-:W-:Y:S02]  /*4060*/  SHF.L.U64.HI R93, R86, 0x6, R87 ;  /* 0x00000006565d7819 */ /* 0x000fe40000010257 */
[----:B------:R-:W-:Y:S05]  /*4070*/  IADD3 R20, P0, PT, R10, R94, RZ ;  /* 0x0000005e0a147210 */ /* 0x000fea0007f1e0ff */
[----:B------:R-:W-:Y:S04]  /*4080*/  IMAD.X R21, R9, 0x1, R93, P0 ;  /* 0x0000000109157824 */ /* 0x000fe800000e065d */
        /* <DEDUP_REMOVED lines=62> */
[----:B------:R-:W-:Y:S01]  /*4470*/  @!P0 FFMA.FTZ R0, R19, R22, R0 ;  /* 0x0000001613008223 */ /* 0x000fe20000010000 */
[--C-:B------:R-:W-:Y:S02]  /*4480*/  @!P0 HADD2.F32 R25, -RZ, R37.reuse.H0_H0 ;  /* 0x20000025ff198230 */ /* 0x100fe40000004100 */
[----:B------:R-:W-:Y:S01]  /*4490*/  @!P0 FMUL.FTZ R2, R2, R27 ;  /* 0x0000001b02028220 */ /* 0x000fe20000410000 */
[--C-:B------:R-:W-:Y:S02]  /*44a0*/  @!P0 HADD2.F32 R19, -RZ, R34.reuse.H0_H0 ;  /* 0x20000022ff138230 */ /* 0x100fe40000004100 */
        /* <DEDUP_REMOVED lines=26> */
.L_x_8686:
[----:B------:R-:W-:Y:S05]  /*4650*/  BSYNC.RECONVERGENT B0 ;  /* 0x0000000000007941 */ /* 0x000fea0003800200 */
.L_x_8685:
        /* <DEDUP_REMOVED lines=55> */
[----:B------:R-:W-:Y:S02]  /*49d0*/  @!P0 HADD2.F32 R19, -RZ, R34.H0_H0 ;  /* 0x20000022ff138230 */ /* 0x000fe40000004100 */
        /* <DEDUP_REMOVED lines=10> */
[----:B------:R-:W-:Y:S02]  /*4a80*/  @!P0 HADD2.F32 R25, -RZ, R37.H0_H0 ;  /* 0x20000025ff198230 */ /* 0x000fe40000004100 */
[----:B------:R-:W-:Y:S01]  /*4a90*/  @!P0 FMUL.FTZ R3, R3, R26 ;  /* 0x0000001a03038220 */ /* 0x000fe20000410000 */
[--C-:B------:R-:W-:Y:S02]  /*4aa0*/  @!P0 HADD2.F32 R19, -RZ, R35.reuse.H0_H0 ;  /* 0x20000023ff138230 */ /* 0x100fe40000004100 */
[----:B------:R-:W-:Y:S01]  /*4ab0*/  @!P0 FFMA.FTZ R2, R23, R24, R2 ;  /* 0x0000001817028223 */ /* 0x000fe20000010002 */
[----:B------:R-:W-:Y:S01]  /*4ac0*/  @!P0 MOV R24, R43 ;  /* 0x0000002b00188202 */ /* 0x000fe20000000f00 */
[----:B------:R-:W-:Y:S02]  /*4ad0*/  @!P0 HADD2.F32 R22, -RZ, R35.H1_H1 ;  /* 0x30000023ff168230 */ /* 0x000fe40000004100 */
[----:B------:R-:W-:Y:S01]  /*4ae0*/  @!P0 HADD2.F32 R26, -RZ, R37.H1_H1 ;  /* 0x30000025ff1a8230 */ /* 0x000fe20000004100 */
[----:B------:R-:W-:Y:S01]  /*4af0*/  @!P0 F2FP.F16.F32.PACK_AB R0, R2, R0 ;  /* 0x000000000200823e */ /* 0x000fe200000000ff */
[----:B------:R-:W-:Y:S02]  /*4b00*/  @!P0 HADD2.F32 R23, -RZ, R34.H0_H0 ;  /* 0x20000022ff178230 */ /* 0x000fe40000004100 */
[----:B------:R-:W-:Y:S01]  /*4b10*/  @!P0 FFMA.FTZ R3, R19, R25, R3 ;  /* 0x0000001913038223 */ /* 0x000fe20000010003 */
[----:B------:R-:W-:Y:S01]  /*4b20*/  SHF.L.U32 R25, R136, 0x6, RZ ;  /* 0x0000000688197819 */ /* 0x000fe200000006ff */
[----:B------:R-:W-:Y:S01]  /*4b30*/  @!P0 HADD2.F32 R27, -RZ, R38.H0_H0 ;  /* 0x20000026ff1b8230 */ /* 0x000fe20000004100 */
        /* <DEDUP_REMOVED lines=22> */
.L_x_8688:
[----:B------:R-:W-:Y:S05]  /*4ca0*/  BSYNC.RECONVERGENT B0 ;  /* 0x0000000000007941 */ /* 0x000fea0003800200 */
.L_x_8687:
        /* <DEDUP_REMOVED lines=15> */
[----:B--23--:R-:W-:Y:S04]  /*4da0*/  @!P0 IADD3 R40, P4, PT, R16, R63, RZ ;  /* 0x0000003f10288210 */ /* 0x00cfe80007f9e0ff */
[----:B------:R-:W-:Y:S02]  /*4db0*/  @!P0 IADD3.X R41, PT, PT, R0, R62, RZ, P4, !PT ;  /* 0x0000003e00298210 */ /* 0x000fe400027fe4ff */
[----:B------:R-:W-:Y:S04]  /*4dc0*/  @!P0 IADD3 R16, P4, PT, R16, R65, RZ ;  /* 0x0000004110108210 */ /* 0x000fe80007f9e0ff */
[----:B------:R-:W2:Y:S01]  /*4dd0*/  @!P0 LD.E.128 R40, desc[UR4][R40.64] ;  /* 0x0000000428288980 */ /* 0x000ea2000c101d00 */
[----:B------:R-:W-:Y:S02]  /*4de0*/  @!P0 IADD3.X R17, PT, PT, R0, R64, RZ, P4, !PT ;  /* 0x0000004000118210 */ /* 0x000fe400027fe4ff */
[----:B------:R-:W-:Y:S02]  /*4df0*/  PLOP3.LUT P4, PT, PT, PT, PT, 0x80, 0x8 ;  /* 0x000000000008781c */ /* 0x000fe40003f8f070 */
[----:B------:R-:W-:Y:S03]  /*4e00*/  @!P0 PLOP3.LUT P4, PT, P1, PT, PT, 0x80, 0x8 ;  /* 0x000000000008881c */ /* 0x000fe60000f8f070 */
[----:B------:R5:W3:Y:S02]  /*4e10*/  @!P0 LD.E.128 R24, desc[UR4][R16.64] ;  /* 0x0000000410188980 */ /* 0x000ae4000c101d00 */
        /* <DEDUP_REMOVED lines=10> */
[--C-:B--2---:R-:W-:Y:S02]  /*4ec0*/  @!P0 HADD2.F32 R7, -RZ, R43.reuse.H0_H0 ;  /* 0x2000002bff078230 */ /* 0x104fe40000004100 */
        /* <DEDUP_REMOVED lines=14> */
[----:B---3--:R-:W-:Y:S02]  /*4fb0*/  @!P0 HADD2.F32 R17, -RZ, R24.H0_H0 ;  /* 0x20000018ff118230 */ /* 0x008fe40000004100 */
        /* <DEDUP_REMOVED lines=47> */
.L_x_8690:
[----:B------:R-:W-:Y:S05]  /*52b0*/  BSYNC.RECONVERGENT B0 ;  /* 0x0000000000007941 */ /* 0x000fea0003800200 */
.L_x_8689:
        /* <DEDUP_REMOVED lines=10> */
.L_x_8673:
[----:B------:R-:W-:Y:S05]  /*5360*/  BSYNC.RECONVERGENT B1 ;  /* 0x0000000000017941 */ /* 0x000fea0003800200 */
.L_x_8671:
        /* <DEDUP_REMOVED lines=102> */
.L_x_8692:
[----:B------:R-:W-:Y:S05]  /*59d0*/  BSYNC.RECONVERGENT B0 ;  /* 0x0000000000007941 */ /* 0x000fea0003800200 */
.L_x_8691:
[----:B------:R-:W-:Y:S05]  /*59e0*/  @P2 BRA `(.L_x_8693) ;  /* 0xffffffc800a42947 */ /* 0x000fea000383ffff */
.L_x_8670:
        /* <DEDUP_REMOVED lines=17> */
.L_x_8698:
[----:B------:R2:W-:Y:S02]  /*5b00*/  STS.128 [R48], RZ ;  /* 0x000000ff30007388 */ /* 0x0005e40000000c00 */
.L_x_8697:
[----:B------:R-:W-:Y:S05]  /*5b10*/  BSYNC.RECONVERGENT B0 ;  /* 0x0000000000007941 */ /* 0x000fea0003800200 */
.L_x_8696:
        /* <DEDUP_REMOVED lines=13> */
.L_x_8695:
        /* <DEDUP_REMOVED lines=83> */
.L_x_8705:
[----:B------:R-:W-:Y:S05]  /*6120*/  BSYNC.RECONVERGENT B0 ;  /* 0x0000000000007941 */ /* 0x000fea0003800200 */
.L_x_8704:
[----:B-----5:R3:W-:Y:S01]  /*6130*/  STS.128 [R48], R8 ;  /* 0x0000000830007388 */ /* 0x0207e20000000c00 */
[----:B------:R-:W-:Y:S05]  /*6140*/  BRA `(.L_x_8702) ;  /* 0x0000000000047947 */ /* 0x000fea0003800000 */
.L_x_8703:
[----:B------:R2:W-:Y:S02]  /*6150*/  STS.128 [R48], RZ ;  /* 0x000000ff30007388 */ /* 0x0005e40000000c00 */
.L_x_8702:
[----:B------:R-:W-:Y:S05]  /*6160*/  BSYNC.RECONVERGENT B1 ;  /* 0x0000000000017941 */ /* 0x000fea0003800200 */
.L_x_8701:
        /* <DEDUP_REMOVED lines=57> */
.L_x_8707:
[----:B------:R-:W-:Y:S05]  /*6500*/  BSYNC.RECONVERGENT B0 ;  /* 0x0000000000007941 */ /* 0x000fea0003800200 */
.L_x_8706:
[----:B-----5:R3:W-:Y:S01]  /*6510*/  STS.128 [R48+0x800], R8 ;  /* 0x0008000830007388 */ /* 0x0207e20000000c00 */
[----:B------:R-:W-:Y:S05]  /*6520*/  BRA `(.L_x_8699) ;  /* 0x0000000c00207947 */ /* 0x000fea0003800000 */
.L_x_8700:
        /* <DEDUP_REMOVED lines=99> */
.L_x_8712:
[----:B------:R-:W-:Y:S05]  /*6b60*/  BSYNC.RECONVERGENT B0 ;  /* 0x0000000000007941 */ /* 0x000fea0003800200 */
.L_x_8711:
[----:B-----5:R3:W-:Y:S01]  /*6b70*/  STS.128 [R48], R20 ;  /* 0x0000001430007388 */ /* 0x0207e20000000c00 */
[----:B------:R-:W-:Y:S05]  /*6b80*/  BRA `(.L_x_8709) ;  /* 0x0000000000047947 */ /* 0x000fea0003800000 */
.L_x_8710:
[----:B------:R4:W-:Y:S02]  /*6b90*/  STS.128 [R48], RZ ;  /* 0x000000ff30007388 */ /* 0x0009e40000000c00 */
.L_x_8709:
[----:B------:R-:W-:Y:S05]  /*6ba0*/  BSYNC.RECONVERGENT B1 ;  /* 0x0000000000017941 */ /* 0x000fea0003800200 */
.L_x_8708:
        /* <DEDUP_REMOVED lines=94> */
.L_x_8714:
[----:B------:R-:W-:Y:S05]  /*7190*/  BSYNC.RECONVERGENT B0 ;  /* 0x0000000000007941 */ /* 0x000fea0003800200 */
.L_x_8713:
[----:B-----5:R1:W-:Y:S02]  /*71a0*/  STS.128 [R48+0x800], R20 ;  /* 0x0008001430007388 */ /* 0x0203e40000000c00 */
.L_x_8699:
[----:B------:R-:W-:Y:S05]  /*71b0*/  BSYNC.RECONVERGENT B2 ;  /* 0x0000000000027941 */ /* 0x000fea0003800200 */
.L_x_8694:
[----:B---3--:R-:W-:Y:S01]  /*71c0*/  IADD3 R4, PT, PT, -R46, R45, RZ ;  /* 0x0000002d2e047210 */ /* 0x008fe20007ffe1ff */
[----:B------:R-:W-:Y:S03]  /*71d0*/  BSSY.RECONVERGENT B0, `(.L_x_8715) ;  /* 0x000000d000007945 */ /* 0x000fe60003800200 */
        /* <DEDUP_REMOVED lines=11> */
.L_x_8717:
[----:B------:R3:W-:Y:S02]  /*7290*/  STS.128 [R48+0x1000], RZ ;  /* 0x001000ff30007388 */ /* 0x0007e40000000c00 */
.L_x_8716:
[----:B------:R-:W-:Y:S05]  /*72a0*/  BSYNC.RECONVERGENT B0 ;  /* 0x0000000000007941 */ /* 0x000fea0003800200 */
.L_x_8715:
        /* <DEDUP_REMOVED lines=14> */
.L_x_8720:
[----:B------:R4:W-:Y:S02]  /*7390*/  STS.128 [R48+0x1800], RZ ;  /* 0x001800ff30007388 */ /* 0x0009e40000000c00 */
.L_x_8719:
[----:B------:R-:W-:Y:S05]  /*73a0*/  BSYNC.RECONVERGENT B0 ;  /* 0x0000000000007941 */ /* 0x000fea0003800200 */
.L_x_8718:
        /* <DEDUP_REMOVED lines=13> */
.L_x_8723:
[----:B------:R1:W-:Y:S02]  /*7480*/  STS.128 [R48+0x2000], RZ ;  /* 0x002000ff30007388 */ /* 0x0003e40000000c00 */
.L_x_8722:
[----:B------:R-:W-:Y:S05]  /*7490*/  BSYNC.RECONVERGENT B0 ;  /* 0x0000000000007941 */ /* 0x000fea0003800200 */
.L_x_8721:
        /* <DEDUP_REMOVED lines=13> */
.L_x_8726:
[----:B------:R1:W-:Y:S02]  /*7570*/  STS.128 [R48+0x2800], RZ ;  /* 0x002800ff30007388 */ /* 0x0003e40000000c00 */
.L_x_8725:
[----:B------:R-:W-:Y:S05]  /*7580*/  BSYNC.RECONVERGENT B0 ;  /* 0x0000000000007941 */ /* 0x000fea0003800200 */
.L_x_8724:
[----:B------:R-:W1:Y:S04]  /*7590*/  LD.E.64 R10, desc[UR4][R84.64+0x1c0] ;  /* 0x0001c004540a7980 */ /* 0x000e68000c101b00 */
[----:B---3--:R-:W3:Y:S01]  /*75a0*/  LD.E.64 R6, desc[UR4][R84.64+0x1b8] ;  /* 0x0001b80454067980 */ /* 0x008ee2000c101b00 */
[----:B------:R-:W-:-:S03]  /*75b0*/  MOV R76, R148 ;  /* 0x00000094004c7202 */ /* 0x000fc60000000f00 */
[----:B------:R-:W2:Y:S04]  /*75c0*/  LD.E R3, desc[UR4][R84.64+0xd8] ;  /* 0x0000d80454037980 */ /* 0x000ea8000c101900 */
[----:B------:R-:W0:Y:S01]  /*75d0*/  LDGDEPBAR ;  /* 0x00000000000079af */ /* 0x000e220000000000 */
[----:B-1----:R-:W-:-:S04]  /*75e0*/  IMAD.WIDE.U32 R8, R149, R10, R76 ;  /* 0x0000000a95087225 */ /* 0x002fc800078e004c */
        /* <DEDUP_REMOVED lines=20> */
.L_x_8729:
[----:B------:R2:W-:Y:S01]  /*7730*/  STS.128 [R48+0x3000], RZ ;  /* 0x003000ff30007388 */ /* 0x0005e20000000c00 */
[----:B------:R-:W-:Y:S05]  /*7740*/  BRA `(.L_x_8730) ;  /* 0x0000000000047947 */ /* 0x000fea0003800000 */
.L_x_8728:
[----:B------:R1:W-:Y:S02]  /*7750*/  STS.128 [R48+0x3000], RZ ;  /* 0x003000ff30007388 */ /* 0x0003e40000000c00 */
.L_x_8730:
[----:B------:R-:W-:Y:S05]  /*7760*/  BSYNC.RECONVERGENT B0 ;  /* 0x0000000000007941 */ /* 0x000fea0003800200 */
.L_x_8727:
[----:B------:R-:W-:Y:S01]  /*7770*/  ISETP.GE.AND P1, PT, R14, R4, PT ;  /* 0x000000040e00720c */ /* 0x000fe20003f26270 */
[C---:B------:R-:W-:Y:S01]  /*7780*/  IMAD.SHL.U32 R5, R138.reuse, 0x40, RZ ;  /* 0x000000408a057824 */ /* 0x040fe200078e00ff */
[----:B---3--:R-:W-:Y:S01]  /*7790*/  SHF.L.U64.HI R6, R138, 0x6, R139 ;  /* 0x000000068a067819 */ /* 0x008fe2000001028b */
        /* <DEDUP_REMOVED lines=12> */
.L_x_8733:
[----:B------:R1:W-:Y:S02]  /*7860*/  STS.128 [R48+0x3800], RZ ;  /* 0x003800ff30007388 */ /* 0x0003e40000000c00 */
.L_x_8732:
[----:B------:R-:W-:Y:S05]  /*7870*/  BSYNC.RECONVERGENT B0 ;  /* 0x0000000000007941 */ /* 0x000fea0003800200 */
.L_x_8731:
        /* <DEDUP_REMOVED lines=13> */
.L_x_8736:
[----:B------:R1:W-:Y:S02]  /*7950*/  STS.128 [R48+0x4000], RZ ;  /* 0x004000ff30007388 */ /* 0x0003e40000000c00 */
.L_x_8735:
[----:B------:R-:W-:Y:S05]  /*7960*/  BSYNC.RECONVERGENT B0 ;  /* 0x0000000000007941 */ /* 0x000fea0003800200 */
.L_x_8734:
        /* <DEDUP_REMOVED lines=13> */
.L_x_8739:
[----:B------:R1:W-:Y:S02]  /*7a40*/  STS.128 [R48+0x4800], RZ ;  /* 0x004800ff30007388 */ /* 0x0003e40000000c00 */
.L_x_8738:
[----:B------:R-:W-:Y:S05]  /*7a50*/  BSYNC.RECONVERGENT B0 ;  /* 0x0000000000007941 */ /* 0x000fea0003800200 */
.L_x_8737:
[C---:B------:R-:W-:Y:S01]  /*7a60*/  IMAD.SHL.U32 R14, R49.reuse, 0x20, RZ ;  /* 0x00000020310e7824 */ /* 0x040fe200078e00ff */
[----:B------:R-:W-:Y:S01]  /*7a70*/  SHF.R.U32.HI R100, RZ, 0x1, R49 ;  /* 0x00000001ff647819 */ /* 0x000fe20000011631 */
[C---:B------:R-:W-:Y:S01]  /*7a80*/  IMAD.SHL.U32 R91, R49.reuse, 0x10, RZ ;  /* 0x00000010315b7824 */ /* 0x040fe200078e00ff */
[----:B------:R-:W-:Y:S01]  /*7a90*/  LOP3.LUT P6, RZ, R49, 0x4, RZ, 0xc0, !PT ;  /* 0x0000000431ff7812 */ /* 0x000fe200078cc0ff */
[----:B------:R-:W-:Y:S01]  /*7aa0*/  IMAD.MOV.U32 R76, RZ, RZ, 0x20 ;  /* 0x00000020ff4c7424 */ /* 0x000fe200078e00ff */
[----:B------:R-:W-:Y:S01]  /*7ab0*/  LOP3.LUT R0, R100, 0x8, RZ, 0xc0, !PT ;  /* 0x0000000864007812 */ /* 0x000fe200078ec0ff */
[----:B------:R-:W0:Y:S01]  /*7ac0*/  LDGDEPBAR ;  /* 0x00000000000079af */ /* 0x000e220000000000 */
[----:B-1----:R-:W-:Y:S01]  /*7ad0*/  LOP3.LUT R4, R14, 0xc0, RZ, 0xc0, !PT ;  /* 0x000000c00e047812 */ /* 0x002fe200078ec0ff */
        /* <DEDUP_REMOVED lines=15> */
[----:B------:R-:W-:-:S03]  /*7bd0*/  IMAD R90, R90, 0x2, R31 ;  /* 0x000000025a5a7824 */ /* 0x000fc600078e021f */
[----:B------:R-:W-:Y:S01]  /*7be0*/  LDSM.16.M88.4 R68, [R128+0x1000] ;  /* 0x001000008044783b */ /* 0x000fe20000000200 */
[--C-:B------:R-:W-:Y:S02]  /*7bf0*/  IMAD.IADD R120, R90, 0x1, R76.reuse ;  /* 0x000000015a787824 */ /* 0x100fe400078e024c */
[----:B------:R-:W-:Y:S01]  /*7c00*/  IMAD.IADD R76, R128, 0x1, R76 ;  /* 0x00000001804c7824 */ /* 0x000fe200078e024c */
[----:B------:R-:W1:Y:S04]  /*7c10*/  LDSM.16.M88.4 R124, [R90] ;  /* 0x000000005a7c783b */ /* 0x000e680000000200 */
[----:B------:R-:W2:Y:S04]  /*7c20*/  LDSM.16.M88.4 R60, [R128+0x1400] ;  /* 0x00140000803c783b */ /* 0x000ea80000000200 */
[----:B------:R-:W3:Y:S04]  /*7c30*/  LDSM.16.M88.4 R52, [R128+0x1800] ;  /* 0x001800008034783b */ /* 0x000ee80000000200 */
[----:B------:R-:W4:Y:S04]  /*7c40*/  LDSM.16.M88.4 R36, [R128+0x1c00] ;  /* 0x001c00008024783b */ /* 0x000f280000000200 */
[----:B-----5:R-:W4:Y:S04]  /*7c50*/  LDSM.16.M88.4 R28, [R128+0x2000] ;  /* 0x00200000801c783b */ /* 0x020f280000000200 */
[----:B------:R-:W4:Y:S04]  /*7c60*/  LDSM.16.M88.4 R20, [R128+0x2400] ;  /* 0x002400008014783b */ /* 0x000f280000000200 */
[----:B------:R-:W4:Y:S04]  /*7c70*/  LDSM.16.M88.4 R8, [R128+0x2800] ;  /* 0x002800008008783b */ /* 0x000f280000000200 */
[----:B------:R-:W4:Y:S04]  /*7c80*/  LDSM.16.M88.4 R128, [R128+0x2c00] ;  /* 0x002c00008080783b */ /* 0x000f280000000200 */
[----:B------:R-:W-:Y:S04]  /*7c90*/  LDSM.16.M88.4 R116, [R76+0x1000] ;  /* 0x001000004c74783b */ /* 0x000fe80000000200 */
[----:B------:R-:W-:Y:S04]  /*7ca0*/  LDSM.16.M88.4 R112, [R76+0x1400] ;  /* 0x001400004c70783b */ /* 0x000fe80000000200 */
[----:B------:R-:W-:Y:S01]  /*7cb0*/  LDSM.16.M88.4 R108, [R76+0x1800] ;  /* 0x001800004c6c783b */ /* 0x000fe20000000200 */
[C---:B-1----:R-:W-:Y:S03]  /*7cc0*/  HMMA.16816.F32 R72, R124.reuse, R68, RZ ;  /* 0x000000447c48723c */ /* 0x042fe600000018ff */
[----:B------:R-:W-:Y:S04]  /*7cd0*/  LDSM.16.M88.4 R104, [R76+0x1c00] ;  /* 0x001c00004c68783b */ /* 0x000fe80000000200 */
[----:B------:R-:W-:Y:S01]  /*7ce0*/  LDSM.16.M88.4 R96, [R76+0x2000] ;  /* 0x002000004c60783b */ /* 0x000fe20000000200 */
[C---:B--2---:R-:W-:Y:S03]  /*7cf0*/  HMMA.16816.F32 R64, R124.reuse, R60, RZ ;  /* 0x0000003c7c40723c */ /* 0x044fe600000018ff */
[----:B------:R-:W-:Y:S04]  /*7d00*/  LDSM.16.M88.4 R92, [R76+0x2400] ;  /* 0x002400004c5c783b */ /* 0x000fe80000000200 */
[----:B------:R-:W-:Y:S01]  /*7d10*/  LDSM.16.M88.4 R80, [R76+0x2800] ;  /* 0x002800004c50783b */ /* 0x000fe20000000200 */
[C---:B---3--:R-:W-:Y:S03]  /*7d20*/  HMMA.16816.F32 R56, R124.reuse, R52, RZ ;  /* 0x000000347c38723c */ /* 0x048fe600000018ff */
[----:B------:R-:W1:Y:S04]  /*7d30*/  LDSM.16.M88.4 R120, [R120] ;  /* 0x000000007878783b */ /* 0x000e680000000200 */
[----:B------:R-:W2:Y:S01]  /*7d40*/  LDSM.16.M88.4 R76, [R76+0x2c00] ;  /* 0x002c00004c4c783b */ /* 0x000ea20000000200 */
        /* <DEDUP_REMOVED lines=45> */
.L_x_8743:
        /* <DEDUP_REMOVED lines=62> */
.L_x_8744:
[----:B------:R-:W-:Y:S05]  /*8400*/  BSYNC.RECONVERGENT B0 ;  /* 0x0000000000007941 */ /* 0x000fea0003800200 */
.L_x_8742:
[----:B------:R-:W-:-:S13]  /*8410*/  ISETP.GE.AND P3, PT, R12, R146, PT ;  /* 0x000000920c00720c */ /* 0x000fda0003f66270 */
[CC--:B------:R-:W-:Y:S01]  /*8420*/  @!P3 IADD3 R13, P1, P0, R2.reuse, R141.reuse, R2 ;  /* 0x0000008d020db210 */ /* 0x0c0fe2000783e002 */
[----:B------:R-:W-:Y:S01]  /*8430*/  @!P3 IMAD.MOV.U32 R76, RZ, RZ, R141 ;  /* 0x000000ffff4cb224 */ /* 0x000fe200078e008d */
[CC--:B------:R-:W-:Y:S01]  /*8440*/  @!P3 IADD3 R50, P2, PT, R2.reuse, R141.reuse, RZ ;  /* 0x0000008d0232b210 */ /* 0x0c0fe20007f5e0ff */
[----:B------:R-:W-:Y:S01]  /*8450*/  @!P3 IMAD.MOV.U32 R77, RZ, RZ, R140 ;  /* 0x000000ffff4db224 */ /* 0x000fe200078e008c */
        /* <DEDUP_REMOVED lines=27> */
.L_x_8741:
[----:B------:R-:W-:Y:S05]  /*8610*/  BSYNC.RECONVERGENT B1 ;  /* 0x0000000000017941 */ /* 0x000fea0003800200 */
.L_x_8740:
[----:B------:R-:W2:Y:S01]  /*8620*/  S2R R133, SR_TID.X ;  /* 0x0000000000857919 */ /* 0x000ea20000002100 */
[----:B-1----:R-:W-:Y:S01]  /*8630*/  VIADD R46, R44, 0xffffffff ;  /* 0xffffffff2c2e7836 */ /* 0x002fe20000000000 */
        /* <DEDUP_REMOVED lines=8> */
[CC--:B------:R-:W-:Y:S01]  /*86c0*/  ISETP.GE.AND P3, PT, R76.reuse, R45.reuse, PT ;  /* 0x0000002d4c00720c */ /* 0x0c0fe20003f66270 */
[C---:B------:R-:W-:Y:S01]  /*86d0*/  VIADD R93, R76.reuse, 0x29 ;  /* 0x000000294c5d7836 */ /* 0x040fe20000000000 */
[----:B------:R-:W-:Y:S01]  /*86e0*/  IADD3 R2, PT, PT, R45, R2, -R147 ;  /* 0x000000022d027210 */ /* 0x000fe20007ffe893 */
[C---:B------:R-:W-:Y:S01]  /*86f0*/  VIADD R15, R76.reuse, 0x11 ;  /* 0x000000114c0f7836 */ /* 0x040fe20000000000 */
[-C--:B------:R-:W-:Y:S01]  /*8700*/  ISETP.GE.AND P1, PT, R87, R45.reuse, PT ;  /* 0x0000002d5700720c */ /* 0x080fe20003f26270 */
        /* <DEDUP_REMOVED lines=10> */
[----:B------:R-:W-:Y:S01]  /*87b0*/  VIADD R12, R76, 0x8 ;  /* 0x000000084c0c7836 */ /* 0x000fe20000000000 */
[----:B------:R-:W-:Y:S01]  /*87c0*/  I2FP.F32.S32 R93, R93 ;  /* 0x0000005d005d7245 */ /* 0x000fe20000201400 */
[----:B------:R-:W-:Y:S01]  /*87d0*/  IMAD.IADD R82, R2, 0x1, -R86 ;  /* 0x0000000102527824 */ /* 0x000fe200078e0a56 */
[----:B------:R-:W-:Y:S01]  /*87e0*/  IABS R51, R51 ;  /* 0x0000003300337213 */ /* 0x000fe20000000000 */
[----:B------:R-:W-:Y:S01]  /*87f0*/  FFMA.FTZ R83, -R3, R83, R73 ;  /* 0x0000005303537223 */ /* 0x000fe20000010149 */
[----:B------:R-:W-:-:S02]  /*8800*/  VIADD R73, R76, 0x10 ;  /* 0x000000104c497836 */ /* 0x000fc40000000000 */
[C---:B------:R-:W-:Y:S01]  /*8810*/  FFMA.FTZ R93, -R3.reuse, R93, R53 ;  /* 0x0000005d035d7223 */ /* 0x040fe20000010135 */
[----:B------:R-:W-:Y:S01]  /*8820*/  I2FP.F32.S32 R51, R51 ;  /* 0x0000003300337245 */ /* 0x000fe20000201400 */
[----:B------:R-:W-:Y:S01]  /*8830*/  VIADD R13, R76, 0x18 ;  /* 0x000000184c0d7836 */ /* 0x000fe20000000000 */
[----:B------:R-:W-:Y:S01]  /*8840*/  ISETP.GE.AND P0, PT, R12, R45, PT ;  /* 0x0000002d0c00720c */ /* 0x000fe20003f06270 */
[C---:B------:R-:W-:Y:S01]  /*8850*/  IMAD.IADD R50, R2.reuse, 0x1, -R73 ;  /* 0x0000000102327824 */ /* 0x040fe200078e0a49 */
[----:B------:R-:W-:Y:S01]  /*8860*/  IABS R82, R82 ;  /* 0x0000005200527213 */ /* 0x000fe20000000000 */
[C---:B------:R-:W-:Y:S02]  /*8870*/  IMAD.IADD R12, R2.reuse, 0x1, -R12 ;  /* 0x00000001020c7824 */ /* 0x040fe400078e0a0c */
[C---:B------:R-:W-:Y:S01]  /*8880*/  FFMA.FTZ R51, -R3.reuse, R51, R65 ;  /* 0x0000003303337223 */ /* 0x040fe20000010141 */
[C---:B------:R-:W-:Y:S01]  /*8890*/  IMAD.IADD R65, R2.reuse, 0x1, -R77 ;  /* 0x0000000102417824 */ /* 0x040fe200078e0a4d */
        /* <DEDUP_REMOVED lines=10> */
[----:B------:R-:W-:-:S02]  /*8940*/  VIADD R64, R2, 0x8 ;  /* 0x0000000802407836 */ /* 0x000fc40000000000 */
[C---:B------:R-:W-:Y:S01]  /*8950*/  FFMA.FTZ R68, -R3.reuse, R12, R68 ;  /* 0x0000000c03447223 */ /* 0x040fe20000010144 */
[----:B------:R-:W-:Y:S01]  /*8960*/  I2FP.F32.S32 R65, R65 ;  /* 0x0000004100417245 */ /* 0x000fe20000201400 */
[----:B------:R-:W-:Y:S01]  /*8970*/  IMAD.IADD R12, R2, 0x1, -R79 ;  /* 0x00000001020c7824 */ /* 0x000fe200078e0a4f */
[----:B------:R-:W-:Y:S01]  /*8980*/  ISETP.GE.AND P5, PT, R86, R45, PT ;  /* 0x0000002d5600720c */ /* 0x000fe20003fa6270 */
[----:B------:R-:W-:Y:S01]  /*8990*/  IMAD.IADD R53, R64, 0x1, -R76 ;  /* 0x0000000140357824 */ /* 0x000fe200078e0a4c */
[----:B------:R-:W-:Y:S01]  /*89a0*/  I2FP.F32.S32 R82, R82 ;  /* 0x0000005200527245 */ /* 0x000fe20000201400 */
[C---:B------:R-:W-:Y:S01]  /*89b0*/  FFMA.FTZ R65, -R3.reuse, R65, R52 ;  /* 0x0000004103417223 */ /* 0x040fe20000010134 */
[----:B------:R-:W-:Y:S01]  /*89c0*/  IMAD.IADD R52, R2, 0x1, -R76 ;  /* 0x0000000102347824 */ /* 0x000fe200078e0a4c */
[----:B------:R-:W-:Y:S01]  /*89d0*/  IABS R12, R12 ;  /* 0x0000000c000c7213 */ /* 0x000fe20000000000 */
[C---:B------:R-:W-:Y:S01]  /*89e0*/  IMAD.IADD R87, R64.reuse, 0x1, -R87 ;  /* 0x0000000140577824 */ /* 0x040fe200078e0a57 */
[----:B------:R-:W-:Y:S01]  /*89f0*/  IABS R53, R53 ;  /* 0x0000003500357213 */ /* 0x000fe20000000000 */
[----:B------:R-:W-:Y:S01]  /*8a00*/  IMAD.IADD R86, R64, 0x1, -R86 ;  /* 0x0000000140567824 */ /* 0x000fe200078e0a56 */
[----:B------:R-:W-:Y:S01]  /*8a10*/  I2FP.F32.S32 R12, R12 ;  /* 0x0000000c000c7245 */ /* 0x000fe20000201400 */
[----:B------:R-:W-:Y:S01]  /*8a20*/  FFMA.FTZ R82, -R3, R82, R69 ;  /* 0x0000005203527223 */ /* 0x000fe20000010145 */
[----:B------:R-:W-:Y:S01]  /*8a30*/  I2FP.F32.S32 R53, R53 ;  /* 0x0000003500357245 */ /* 0x000fe20000201400 */
[----:B------:R-:W-:Y:S01]  /*8a40*/  IMAD.IADD R49, R2, 0x1, -R81 ;  /* 0x0000000102317824 */ /* 0x000fe200078e0a51 */
[----:B------:R-:W-:Y:S01]  /*8a50*/  ISETP.GE.AND P4, PT, R73, R45, PT ;  /* 0x0000002d4900720c */ /* 0x000fe20003f86270 */
[----:B------:R-:W-:Y:S01]  /*8a60*/  IMAD.IADD R73, R64, 0x1, -R73 ;  /* 0x0000000140497824 */ /* 0x000fe200078e0a49 */
[----:B------:R-:W-:Y:S01]  /*8a70*/  IABS R52, R52 ;  /* 0x0000003400347213 */ /* 0x000fe20000000000 */
[C---:B------:R-:W-:Y:S01]  /*8a80*/  FFMA.FTZ R53, -R3.reuse, R53, R74 ;  /* 0x0000003503357223 */ /* 0x040fe2000001014a */
[----:B------:R-:W-:Y:S01]  /*8a90*/  VIADD R74, R76, 0x30 ;  /* 0x000000304c4a7836 */ /* 0x000fe20000000000 */
[----:B------:R-:W-:Y:S01]  /*8aa0*/  IABS R87, R87 ;  /* 0x0000005700577213 */ /* 0x000fe20000000000 */
[----:B------:R-:W-:Y:S01]  /*8ab0*/  FFMA.FTZ R12, -R3, R12, R57 ;  /* 0x0000000c030c7223 */ /* 0x000fe20000010139 */
[----:B------:R-:W-:Y:S01]  /*8ac0*/  IABS R86, R86 ;  /* 0x0000005600567213 */ /* 0x000fe20000000000 */
[----:B------:R-:W-:Y:S01]  /*8ad0*/  IMAD.IADD R94, R2, 0x1, -R74 ;  /* 0x00000001025e7824 */ /* 0x000fe200078e0a4a */
[----:B------:R-:W-:-:S02]  /*8ae0*/  I2FP.F32.S32 R52, R52 ;  /* 0x0000003400347245 */ /* 0x000fc40000201400 */
[----:B------:R-:W-:Y:S02]  /*8af0*/  IABS R78, R78 ;  /* 0x0000004e004e7213 */ /* 0x000fe40000000000 */
[----:B------:R-:W-:Y:S01]  /*8b00*/  IABS R94, R94 ;  /* 0x0000005e005e7213 */ /* 0x000fe20000000000 */
[CC--:B------:R-:W-:Y:S01]  /*8b10*/  FFMA.FTZ R72, -R3.reuse, R52.reuse, R72 ;  /* 0x0000003403487223 */ /* 0x0c0fe20000010148 */
[----:B------:R-:W-:Y:S01]  /*8b20*/  I2FP.F32.S32 R69, R87 ;  /* 0x0000005700457245 */ /* 0x000fe20000201400 */
[C---:B------:R-:W-:Y:S01]  /*8b30*/  FFMA.FTZ R70, -R3.reuse, R52, R70 ;  /* 0x0000003403467223 */ /* 0x040fe20000010146 */
[----:B------:R-:W-:Y:S02]  /*8b40*/  I2FP.F32.S32 R94, R94 ;  /* 0x0000005e005e7245 */ /* 0x000fe40000201400 */
[----:B------:R-:W-:Y:S01]  /*8b50*/  IABS R73, R73 ;  /* 0x0000004900497213 */ /* 0x000fe20000000000 */
[C---:B------:R-:W-:Y:S01]  /*8b60*/  FFMA.FTZ R69, -R3.reuse, R69, R75 ;  /* 0x0000004503457223 */ /* 0x040fe2000001014b */
[----:B------:R-:W-:Y:S01]  /*8b70*/  I2FP.F32.S32 R57, R86 ;  /* 0x0000005600397245 */ /* 0x000fe20000201400 */
[C---:B------:R-:W-:Y:S01]  /*8b80*/  FFMA.FTZ R94, -R3.reuse, R94, R40 ;  /* 0x0000005e035e7223 */ /* 0x040fe20000010128 */
[----:B------:R-:W-:Y:S01]  /*8b90*/  VIADD R40, R76, 0x50 ;  /* 0x000000504c287836 */ /* 0x000fe20000000000 */
[----:B------:R-:W-:Y:S01]  /*8ba0*/  I2FP.F32.S32 R78, R78 ;  /* 0x0000004e004e7245 */ /* 0x000fe20000201400 */
[----:B------:R-:W-:Y:S01]  /*8bb0*/  IMAD.IADD R75, R64, 0x1, -R80 ;  /* 0x00000001404b7824 */ /* 0x000fe200078e0a50 */
[----:B------:R-:W-:Y:S01]  /*8bc0*/  I2FP.F32.S32 R52, R73 ;  /* 0x0000004900347245 */ /* 0x000fe20000201400 */
[C---:B------:R-:W-:Y:S01]  /*8bd0*/  FFMA.FTZ R57, -R3.reuse, R57, R71 ;  /* 0x0000003903397223 */ /* 0x040fe20000010147 */
[----:B------:R-:W-:Y:S01]  /*8be0*/  IADD3 R114, PT, PT, R2, -R40, RZ ;  /* 0x8000002802727210 */ /* 0x000fe20007ffe0ff */
[C---:B------:R-:W-:Y:S01]  /*8bf0*/  FFMA.FTZ R78, -R3.reuse, R78, R60 ;  /* 0x0000004e034e7223 */ /* 0x040fe2000001013c */
[----:B------:R-:W-:Y:S01]  /*8c00*/  FSEL R73, R72, -INF , !P3 ;  /* 0xff80000048497808 */ /* 0x000fe20005800000 */
[----:B------:R-:W-:Y:S01]  /*8c10*/  IMAD.IADD R60, R2, 0x1, -R80 ;  /* 0x00000001023c7824 */ /* 0x000fe200078e0a50 */
[----:B------:R-:W-:Y:S01]  /*8c20*/  IABS R114, R114 ;  /* 0x0000007200727213 */ /* 0x000fe20000000000 */
[----:B------:R-:W-:Y:S01]  /*8c30*/  FFMA.FTZ R52, -R3, R52, R66 ;  /* 0x0000003403347223 */ /* 0x000fe20000010142 */
[----:B------:R-:W-:-:S02]  /*8c40*/  FSEL R72, R83, -INF , !P1 ;  /* 0xff80000053487808 */ /* 0x000fc40004800000 */
[----:B------:R-:W-:Y:S02]  /*8c50*/  I2FP.F32.S32 R114, R114 ;  /* 0x0000007200727245 */ /* 0x000fe40000201400 */
[----:B------:R-:W-:Y:S02]  /*8c60*/  FSEL R69, R69, -INF , !P1 ;  /* 0xff80000045457808 */ /* 0x000fe40004800000 */
[----:B------:R-:W-:Y:S01]  /*8c70*/  ISETP.GE.AND P1, PT, R13, R45, PT ;  /* 0x0000002d0d00720c */ /* 0x000fe20003f26270 */
[----:B------:R-:W-:Y:S01]  /*8c80*/  FFMA.FTZ R114, -R3, R114, R24 ;  /* 0x0000007203727223 */ /* 0x000fe20000010118 */
[----:B------:R-:W-:Y:S01]  /*8c90*/  FSEL R66, R57, -INF , !P5 ;  /* 0xff80000039427808 */ /* 0x000fe20006800000 */
[----:B------:R-:W2:Y:S01]  /*8ca0*/  LD.E R24, desc[UR4][R84.64+0xdc] ;  /* 0x0000dc0454187980 */ /* 0x000ea2000c101900 */
        /* <DEDUP_REMOVED lines=14> */
[----:B------:R-:W-:Y:S01]  /*8d90*/  FSEL R50, R52, -INF , !P4 ;  /* 0xff80000034327808 */ /* 0x000fe20006000000 */
[----:B------:R-:W-:Y:S01]  /*8da0*/  IMAD.IADD R52, R64, 0x1, -R15 ;  /* 0x0000000140347824 */ /* 0x000fe200078e0a0f */
[----:B------:R-:W-:Y:S01]  /*8db0*/  FSEL R53, R53, -INF , !P3 ;  /* 0xff80000035357808 */ /* 0x000fe20005800000 */
[----:B------:R-:W-:Y:S01]  /*8dc0*/  VIADD R62, R76, 0x39 ;  /* 0x000000394c3e7836 */ /* 0x000fe20000000000 */
[----:B------:R-:W-:Y:S01]  /*8dd0*/  ISETP.GE.AND P4, PT, R79, R45, PT ;  /* 0x0000002d4f00720c */ /* 0x000fe20003f86270 */
[----:B------:R-:W-:Y:S01]  /*8de0*/  FFMA.FTZ R49, -R3, R49, R61 ;  /* 0x0000003103317223 */ /* 0x000fe2000001013d */
[----:B------:R-:W-:Y:S01]  /*8df0*/  ISETP.GE.AND P3, PT, R15, R45, PT ;  /* 0x0000002d0f00720c */ /* 0x000fe20003f66270 */
[----:B------:R-:W-:Y:S01]  /*8e00*/  IMAD.IADD R15, R64, 0x1, -R81 ;  /* 0x00000001400f7824 */ /* 0x000fe200078e0a51 */
[----:B------:R-:W-:-:S02]  /*8e10*/  FSEL R61, R82, -INF , !P5 ;  /* 0xff800000523d7808 */ /* 0x000fc40006800000 */
[-C--:B------:R-:W-:Y:S02]  /*8e20*/  ISETP.GE.AND P5, PT, R80, R45.reuse, PT ;  /* 0x0000002d5000720c */ /* 0x080fe40003fa6270 */
[----:B------:R-:W-:Y:S02]  /*8e30*/  FSEL R12, R12, -INF , !P4 ;  /* 0xff8000000c0c7808 */ /* 0x000fe40006000000 */
[----:B------:R-:W-:Y:S02]  /*8e40*/  FSEL R57, R57, -INF , !P4 ;  /* 0xff80000039397808 */ /* 0x000fe40006000000 */
[----:B------:R-:W-:Y:S02]  /*8e50*/  IABS R52, R52 ;  /* 0x0000003400347213 */ /* 0x000fe40000000000 */
[----:B------:R-:W-:Y:S01]  /*8e60*/  ISETP.GE.AND P4, PT, R62, R45, PT ;  /* 0x0000002d3e00720c */ /* 0x000fe20003f86270 */
[----:B------:R-:W-:Y:S01]  /*8e70*/  IMAD.IADD R62, R2, 0x1, -R62 ;  /* 0x00000001023e7824 */ /* 0x000fe200078e0a3e */
[----:B------:R-:W-:-:S02]  /*8e80*/  IABS R15, R15 ;  /* 0x0000000f000f7213 */ /* 0x000fc40000000000 */
[----:B------:R-:W-:Y:S02]  /*8e90*/  IABS R75, R75 ;  /* 0x0000004b004b7213 */ /* 0x000fe40000000000 */
[----:B------:R-:W-:Y:S02]  /*8ea0*/  FSEL R59, R13, -INF , !P1 ;  /* 0xff8000000d3b7808 */ /* 0x000fe40004800000 */
[----:B------:R-:W-:Y:S01]  /*8eb0*/  FSEL R13, R56, -INF , !P5 ;  /* 0xff800000380d7808 */ /* 0x000fe20006800000 */
[----:B------:R-:W-:Y:S01]  /*8ec0*/  IMAD.IADD R56, R64, 0x1, -R77 ;  /* 0x0000000140387824 */ /* 0x000fe200078e0a4d */
[----:B------:R-:W-:Y:S02]  /*8ed0*/  I2FP.F32.S32 R52, R52 ;  /* 0x0000003400347245 */ /* 0x000fe40000201400 */
[----:B------:R-:W-:Y:S02]  /*8ee0*/  I2FP.F32.S32 R15, R15 ;  /* 0x0000000f000f7245 */ /* 0x000fe40000201400 */
[----:B------:R-:W-:Y:S01]  /*8ef0*/  I2FP.F32.S32 R75, R75 ;  /* 0x0000004b004b7245 */ /* 0x000fe20000201400 */
[C---:B------:R-:W-:Y:S01]  /*8f00*/  FFMA.FTZ R52, -R3.reuse, R52, R67 ;  /* 0x0000003403347223 */ /* 0x040fe20000010143 */
[----:B------:R-:W-:Y:S01]  /*8f10*/  IABS R62, R62 ;  /* 0x0000003e003e7213 */ /* 0x000fe20000000000 */
[C---:B------:R-:W-:Y:S01]  /*8f20*/  FFMA.FTZ R15, -R3.reuse, R15, R63 ;  /* 0x0000000f030f7223 */ /* 0x040fe2000001013f */
[----:B------:R-:W-:Y:S01]  /*8f30*/  FSEL R71, R68, -INF , !P0 ;  /* 0xff80000044477808 */ /* 0x000fe20004000000 */
[----:B------:R-:W-:Y:S01]  /*8f40*/  FFMA.FTZ R75, -R3, R75, R58 ;  /* 0x0000004b034b7223 */ /* 0x000fe2000001013a */
[----:B------:R-:W-:Y:S01]  /*8f50*/  IABS R56, R56 ;  /* 0x0000003800387213 */ /* 0x000fe20000000000 */
[----:B------:R-:W-:Y:S01]  /*8f60*/  VIADD R63, R76, 0x38 ;  /* 0x000000384c3f7836 */ /* 0x000fe20000000000 */
[----:B------:R-:W-:Y:S01]  /*8f70*/  FSEL R68, R70, -INF , !P0 ;  /* 0xff80000046447808 */ /* 0x000fe20004000000 */
[----:B------:R-:W-:Y:S01]  /*8f80*/  VIADD R67, R76, 0x31 ;  /* 0x000000314c437836 */ /* 0x000fe20000000000 */
[----:B------:R-:W-:-:S02]  /*8f90*/  I2FP.F32.S32 R62, R62 ;  /* 0x0000003e003e7245 */ /* 0x000fc40000201400 */
[----:B------:R-:W-:Y:S02]  /*8fa0*/  ISETP.GE.AND P0, PT, R81, R45, PT ;  /* 0x0000002d5100720c */ /* 0x000fe40003f06270 */
[----:B------:R-:W-:Y:S01]  /*8fb0*/  FSEL R70, R51, -INF , !P3 ;  /* 0xff80000033467808 */ /* 0x000fe20005800000 */
[----:B------:R-:W-:Y:S01]  /*8fc0*/  FFMA.FTZ R37, -R3, R62, R37 ;  /* 0x0000003e03257223 */ /* 0x000fe20000010125 */
[----:B------:R-:W-:Y:S01]  /*8fd0*/  I2FP.F32.S32 R56, R56 ;  /* 0x0000003800387245 */ /* 0x000fe20000201400 */
[----:B------:R-:W-:Y:S01]  /*8fe0*/  VIADD R62, R76, 0x41 ;  /* 0x000000414c3e7836 */ /* 0x000fe20000000000 */
[----:B------:R-:W-:Y:S02]  /*8ff0*/  FSEL R51, R52, -INF , !P3 ;  /* 0xff80000034337808 */ /* 0x000fe40005800000 */
[----:B------:R-:W-:Y:S01]  /*9000*/  FSEL R58, R78, -INF , !P1 ;  /* 0xff8000004e3a7808 */ /* 0x000fe20004800000 */
[----:B------:R-:W-:Y:S01]  /*9010*/  IMAD.IADD R118, R2, 0x1, -R62 ;  /* 0x0000000102767824 */ /* 0x000fe200078e0a3e */
[----:B------:R-:W-:-:S02]  /*9020*/  FSEL R52, R49, -INF , !P0 ;  /* 0xff80000031347808 */ /* 0x000fc40004000000 */
[-C--:B------:R-:W-:Y:S01]  /*9030*/  ISETP.GE.AND P1, PT, R74, R45.reuse, PT ;  /* 0x0000002d4a00720c */ /* 0x080fe20003f26270 */
[----:B------:R-:W-:Y:S01]  /*9040*/  IMAD.IADD R74, R2, 0x1, -R63 ;  /* 0x00000001024a7824 */ /* 0x000fe200078e0a3f */
[----:B------:R-:W-:Y:S02]  /*9050*/  FSEL R49, R75, -INF , !P5 ;  /* 0xff8000004b317808 */ /* 0x000fe40006800000 */
[-C--:B------:R-:W-:Y:S01]  /*9060*/  ISETP.GE.AND P5, PT, R63, R45.reuse, PT ;  /* 0x0000002d3f00720c */ /* 0x080fe20003fa6270 */
[----:B------:R-:W-:Y:S01]  /*9070*/  FFMA.FTZ R63, -R3, R56, R54 ;  /* 0x00000038033f7223 */ /* 0x000fe20000010136 */
[----:B------:R-:W-:Y:S01]  /*9080*/  ISETP.GE.AND P3, PT, R77, R45, PT ;  /* 0x0000002d4d00720c */ /* 0x000fe20003f66270 */
[----:B------:R-:W-:Y:S01]  /*9090*/  VIADD R56, R76, 0x48 ;  /* 0x000000484c387836 */ /* 0x000fe20000000000 */
[----:B------:R-:W-:Y:S02]  /*90a0*/  IABS R118, R118 ;  /* 0x0000007600767213 */ /* 0x000fe40000000000 */
[----:B------:R-:W-:Y:S01]  /*90b0*/  FSEL R54, R65, -INF , !P3 ;  /* 0xff80000041367808 */ /* 0x000fe20005800000 */
[----:B------:R-:W-:Y:S01]  /*90c0*/  IMAD.IADD R112, R2, 0x1, -R56 ;  /* 0x0000000102707824 */ /* 0x000fe200078e0a38 */
[----:B------:R-:W-:-:S02]  /*90d0*/  FSEL R63, R63, -INF , !P3 ;  /* 0xff8000003f3f7808 */ /* 0x000fc40005800000 */
[-C--:B------:R-:W-:Y:S01]  /*90e0*/  ISETP.GE.AND P3, PT, R96, R45.reuse, PT ;  /* 0x0000002d6000720c */ /* 0x080fe20003f66270 */
[----:B------:R-:W-:Y:S01]  /*90f0*/  IMAD.IADD R96, R2, 0x1, -R96 ;  /* 0x0000000102607824 */ /* 0x000fe200078e0a60 */
[----:B------:R-:W-:Y:S02]  /*9100*/  IABS R74, R74 ;  /* 0x0000004a004a7213 */ /* 0x000fe40000000000 */
[----:B------:R-:W-:Y:S02]  /*9110*/  I2FP.F32.S32 R118, R118 ;  /* 0x0000007600767245 */ /* 0x000fe40000201400 */
[----:B------:R-:W-:Y:S02]  /*9120*/  IABS R96, R96 ;  /* 0x0000006000607213 */ /* 0x000fe40000000000 */
[----:B------:R-:W-:Y:S01]  /*9130*/  FSEL R15, R15, -INF , !P0 ;  /* 0xff8000000f0f7808 */ /* 0x000fe20004000000 */
[----:B------:R-:W-:Y:S01]  /*9140*/  FFMA.FTZ R118, -R3, R118, R33 ;  /* 0x0000007603767223 */ /* 0x000fe20000010121 */
[----:B------:R-:W-:Y:S01]  /*9150*/  I2FP.F32.S32 R74, R74 ;  /* 0x0000004a004a7245 */ /* 0x000fe20000201400 */
[----:B------:R-:W-:Y:S01]  /*9160*/  VIADD R33, R76, 0x58 ;  /* 0x000000584c217836 */ /* 0x000fe20000000000 */
[----:B------:R-:W-:Y:S01]  /*9170*/  ISETP.GE.AND P0, PT, R67, R45, PT ;  /* 0x0000002d4300720c */ /* 0x000fe20003f06270 */
[----:B------:R-:W-:Y:S01]  /*9180*/  IMAD.IADD R67, R2, 0x1, -R67 ;  /* 0x0000000102437824 */ /* 0x000fe200078e0a43 */
[----:B------:R-:W-:Y:S01]  /*9190*/  IABS R112, R112 ;  /* 0x0000007000707213 */ /* 0x000fe20000000000 */
[C---:B------:R-:W-:Y:S01]  /*91a0*/  FFMA.FTZ R74, -R3.reuse, R74, R36 ;  /* 0x0000004a034a7223 */ /* 0x040fe20000010124 */
        /* <DEDUP_REMOVED lines=8> */
[----:B------:R-:W-:Y:S01]  /*9230*/  IMAD.IADD R77, R2, 0x1, -R36 ;  /* 0x00000001024d7824 */ /* 0x000fe200078e0a24 */
[----:B------:R-:W-:Y:S01]  /*9240*/  I2FP.F32.S32 R67, R67 ;  /* 0x0000004300437245 */ /* 0x000fe20000201400 */
[----:B------:R-:W-:Y:S01]  /*9250*/  VIADD R28, R76, 0x61 ;  /* 0x000000614c1c7836 */ /* 0x000fe20000000000 */
[----:B------:R-:W-:Y:S01]  /*9260*/  IABS R99, R99 ;  /* 0x0000006300637213 */ /* 0x000fe20000000000 */
[C---:B------:R-:W-:Y:S01]  /*9270*/  IMAD.IADD R98, R2.reuse, 0x1, -R32 ;  /* 0x0000000102627824 */ /* 0x040fe200078e0a20 */
[----:B------:R-:W-:Y:S01]  /*9280*/  IABS R77, R77 ;  /* 0x0000004d004d7213 */ /* 0x000fe20000000000 */
[----:B------:R-:W-:Y:S01]  /*9290*/  IMAD.IADD R65, R2, 0x1, -R28 ;  /* 0x0000000102417824 */ /* 0x000fe200078e0a1c */
[----:B------:R-:W-:Y:S01]  /*92a0*/  I2FP.F32.S32 R99, R99 ;  /* 0x0000006300637245 */ /* 0x000fe20000201400 */
[C---:B------:R-:W-:Y:S01]  /*92b0*/  FFMA.FTZ R67, -R3.reuse, R67, R41 ;  /* 0x0000004303437223 */ /* 0x040fe20000010129 */
[----:B------:R-:W-:Y:S01]  /*92c0*/  IABS R98, R98 ;  /* 0x0000006200627213 */ /* 0x000fe20000000000 */
[----:B------:R-:W-:Y:S01]  /*92d0*/  VIADD R41, R76, 0x49 ;  /* 0x000000494c297836 */ /* 0x000fe20000000000 */
[----:B------:R-:W-:Y:S01]  /*92e0*/  I2FP.F32.S32 R77, R77 ;  /* 0x0000004d004d7245 */ /* 0x000fe20000201400 */
[----:B------:R-:W-:Y:S01]  /*92f0*/  FFMA.FTZ R99, -R3, R99, R20 ;  /* 0x0000006303637223 */ /* 0x000fe20000010114 */
[----:B------:R-:W-:Y:S01]  /*9300*/  IABS R65, R65 ;  /* 0x0000004100417213 */ /* 0x000fe20000000000 */
[----:B------:R-:W-:Y:S01]  /*9310*/  IMAD.IADD R108, R2, 0x1, -R41 ;  /* 0x00000001026c7824 */ /* 0x000fe200078e0a29 */
[----:B------:R-:W-:Y:S01]  /*9320*/  I2FP.F32.S32 R98, R98 ;  /* 0x0000006200627245 */ /* 0x000fe20000201400 */
[----:B------:R-:W-:-:S02]  /*9330*/  IMAD R20, R46, 0x80, R48 ;  /* 0x000000802e147824 */ /* 0x000fc400078e0230 */
[C---:B------:R-:W-:Y:S01]  /*9340*/  FFMA.FTZ R25, -R3.reuse, R77, R25 ;  /* 0x0000004d03197223 */ /* 0x040fe20000010119 */
[----:B------:R-:W-:Y:S01]  /*9350*/  I2FP.F32.S32 R65, R65 ;  /* 0x0000004100417245 */ /* 0x000fe20000201400 */
[C---:B------:R-:W-:Y:S01]  /*9360*/  FFMA.FTZ R98, -R3.reuse, R98, R21 ;  /* 0x0000006203627223 */ /* 0x040fe20000010115 */
[C---:B------:R-:W-:Y:S01]  /*9370*/  VIADD R77, R20.reuse, 0x30 ;  /* 0x00000030144d7836 */ /* 0x040fe20000000000 */
[----:B------:R-:W-:Y:S01]  /*9380*/  IABS R108, R108 ;  /* 0x0000006c006c7213 */ /* 0x000fe20000000000 */
[----:B------:R-:W-:Y:S02]  /*9390*/  VIADD R21, R20, 0x39 ;  /* 0x0000003914157836 */ /* 0x000fe40000000000 */
[----:B------:R-:W-:Y:S01]  /*93a0*/  FFMA.FTZ R17, -R3, R65, R17 ;  /* 0x0000004103117223 */ /* 0x000fe20000010111 */
[----:B------:R-:W-:Y:S01]  /*93b0*/  IMAD.IADD R77, R64, 0x1, -R77 ;  /* 0x00000001404d7824 */ /* 0x000fe200078e0a4d */
[----:B------:R-:W-:Y:S01]  /*93c0*/  I2FP.F32.S32 R108, R108 ;  /* 0x0000006c006c7245 */ /* 0x000fe20000201400 */
[----:B------:R-:W-:-:S02]  /*93d0*/  VIADD R65, R20, 0x38 ;  /* 0x0000003814417836 */ /* 0x000fc40000000000 */
[C---:B------:R-:W-:Y:S01]  /*93e0*/  IMAD.IADD R21, R64.reuse, 0x1, -R21 ;  /* 0x0000000140157824 */ /* 0x040fe200078e0a15 */
[----:B------:R-:W-:Y:S01]  /*93f0*/  IABS R77, R77 ;  /* 0x0000004d004d7213 */ /* 0x000fe20000000000 */
[----:B------:R-:W-:Y:S02]  /*9400*/  IMAD.IADD R65, R64, 0x1, -R65 ;  /* 0x0000000140417824 */ /* 0x000fe400078e0a41 */
[----:B------:R-:W-:Y:S01]  /*9410*/  FFMA.FTZ R108, -R3, R108, R29 ;  /* 0x0000006c036c7223 */ /* 0x000fe2000001011d */
[----:B------:R-:W-:Y:S01]  /*9420*/  VIADD R29, R76, 0x60 ;  /* 0x000000604c1d7836 */ /* 0x000fe20000000000 */
[----:B------:R-:W-:Y:S02]  /*9430*/  IABS R21, R21 ;  /* 0x0000001500157213 */ /* 0x000fe40000000000 */
[----:B------:R-:W-:Y:S01]  /*9440*/  I2FP.F32.S32 R77, R77 ;  /* 0x0000004d004d7245 */ /* 0x000fe20000201400 */
[----:B------:R-:W-:Y:S01]  /*9450*/  IMAD.IADD R75, R2, 0x1, -R29 ;  /* 0x00000001024b7824 */ /* 0x000fe200078e0a1d */
[----:B------:R-:W-:-:S02]  /*9460*/  IABS R65, R65 ;  /* 0x0000004100417213 */ /* 0x000fc40000000000 */
[----:B------:R-:W-:Y:S01]  /*9470*/  I2FP.F32.S32 R21, R21 ;  /* 0x0000001500157245 */ /* 0x000fe20000201400 */
[C---:B------:R-:W-:Y:S01]  /*9480*/  FFMA.FTZ R42, -R3.reuse, R77, R42 ;  /* 0x0000004d032a7223 */ /* 0x040fe2000001012a */
[----:B------:R-:W-:Y:S02]  /*9490*/  I2FP.F32.S32 R65, R65 ;  /* 0x0000004100417245 */ /* 0x000fe40000201400 */
[----:B------:R-:W-:Y:S01]  /*94a0*/  IABS R75, R75 ;  /* 0x0000004b004b7213 */ /* 0x000fe20000000000 */
[C---:B------:R-:W-:Y:S01]  /*94b0*/  FFMA.FTZ R39, -R3.reuse, R21, R39 ;  /* 0x0000001503277223 */ /* 0x040fe20000010127 */
[----:B------:R-:W-:Y:S02]  /*94c0*/  VIADD R21, R20, 0x40 ;  /* 0x0000004014157836 */ /* 0x000fe40000000000 */
[----:B------:R-:W-:Y:S01]  /*94d0*/  FFMA.FTZ R38, -R3, R65, R38 ;  /* 0x0000004103267223 */ /* 0x000fe20000010126 */
[----:B------:R-:W-:Y:S02]  /*94e0*/  FSEL R95, R42, -INF , !P1 ;  /* 0xff8000002a5f7808 */ /* 0x000fe40004800000 */
[----:B------:R-:W-:Y:S01]  /*94f0*/  I2FP.F32.S32 R75, R75 ;  /* 0x0000004b004b7245 */ /* 0x000fe20000201400 */
[----:B------:R-:W-:-:S02]  /*9500*/  IMAD.IADD R42, R64, 0x1, -R21 ;  /* 0x00000001402a7824 */ /* 0x000fc400078e0a15 */
[----:B------:R-:W-:Y:S01]  /*9510*/  IMAD.IADD R21, R64, 0x1, -R40 ;  /* 0x0000000140157824 */ /* 0x000fe200078e0a28 */
[----:B------:R-:W-:Y:S01]  /*9520*/  FSEL R109, R38, -INF , !P5 ;  /* 0xff800000266d7808 */ /* 0x000fe20006800000 */
[----:B------:R-:W-:Y:S01]  /*9530*/  FFMA.FTZ R16, -R3, R75, R16 ;  /* 0x0000004b03107223 */ /* 0x000fe20000010110 */
[----:B------:R-:W-:Y:S02]  /*9540*/  IMAD.IADD R38, R64, 0x1, -R41 ;  /* 0x0000000140267824 */ /* 0x000fe400078e0a29 */
[C---:B------:R-:W-:Y:S01]  /*9550*/  VIADD R75, R20.reuse, 0x31 ;  /* 0x00000031144b7836 */ /* 0x040fe20000000000 */
[----:B------:R-:W-:Y:S01]  /*9560*/  IABS R21, R21 ;  /* 0x0000001500157213 */ /* 0x000fe20000000000 */
[----:B------:R-:W-:Y:S01]  /*9570*/  VIADD R78, R20, 0x29 ;  /* 0x00000029144e7836 */ /* 0x000fe20000000000 */
[----:B------:R-:W-:Y:S01]  /*9580*/  IABS R38, R38 ;  /* 0x0000002600267213 */ /* 0x000fe20000000000 */
[C---:B------:R-:W-:Y:S01]  /*9590*/  IMAD.IADD R75, R64.reuse, 0x1, -R75 ;  /* 0x00000001404b7824 */ /* 0x040fe200078e0a4b */
[----:B------:R-:W-:Y:S01]  /*95a0*/  I2FP.F32.S32 R21, R21 ;  /* 0x0000001500157245 */ /* 0x000fe20000201400 */
[----:B------:R-:W-:Y:S01]  /*95b0*/  IMAD.IADD R78, R64, 0x1, -R78 ;  /* 0x00000001404e7824 */ /* 0x000fe200078e0a4e */
[----:B------:R-:W-:-:S02]  /*95c0*/  FSEL R94, R94, -INF , !P1 ;  /* 0xff8000005e5e7808 */ /* 0x000fc40004800000 */
[----:B------:R-:W-:Y:S01]  /*95d0*/  ISETP.GE.AND P1, PT, R56, R45, PT ;  /* 0x0000002d3800720c */ /* 0x000fe20003f26270 */
[C---:B------:R-:W-:Y:S01]  /*95e0*/  IMAD.IADD R56, R64.reuse, 0x1, -R56 ;  /* 0x0000000140387824 */ /* 0x040fe200078e0a38 */
[----:B------:R-:W-:Y:S01]  /*95f0*/  I2FP.F32.S32 R38, R38 ;  /* 0x0000002600267245 */ /* 0x000fe20000201400 */
[----:B------:R-:W-:Y:S01]  /*9600*/  FFMA.FTZ R26, -R3, R21, R26 ;  /* 0x00000015031a7223 */ /* 0x000fe2000001011a */
[----:B------:R-:W-:Y:S02]  /*9610*/  IABS R75, R75 ;  /* 0x0000004b004b7213 */ /* 0x000fe40000000000 */
[----:B------:R-:W-:Y:S01]  /*9620*/  FSEL R21, R37, -INF , !P4 ;  /* 0xff80000025157808 */ /* 0x000fe20006000000 */
[----:B------:R-:W-:Y:S01]  /*9630*/  IMAD.IADD R37, R64, 0x1, -R28 ;  /* 0x0000000140257824 */ /* 0x000fe200078e0a1c */
[----:B------:R-:W-:Y:S01]  /*9640*/  IABS R78, R78 ;  /* 0x0000004e004e7213 */ /* 0x000fe20000000000 */
[----:B------:R-:W-:Y:S01]  /*9650*/  FFMA.FTZ R31, -R3, R38, R31 ;  /* 0x00000026031f7223 */ /* 0x000fe2000001011f */
[----:B------:R-:W-:Y:S01]  /*9660*/  FSEL R20, R74, -INF , !P5 ;  /* 0xff8000004a147808 */ /* 0x000fe20006800000 */
[C---:B------:R-:W-:Y:S01]  /*9670*/  IMAD.IADD R92, R64.reuse, 0x1, -R36 ;  /* 0x00000001405c7824 */ /* 0x040fe200078e0a24 */
[----:B------:R-:W-:Y:S01]  /*9680*/  I2FP.F32.S32 R75, R75 ;  /* 0x0000004b004b7245 */ /* 0x000fe20000201400 */
[----:B------:R-:W-:Y:S01]  /*9690*/  IMAD.IADD R88, R64, 0x1, -R32 ;  /* 0x0000000140587824 */ /* 0x000fe200078e0a20 */
[----:B------:R-:W-:Y:S01]  /*96a0*/  ISETP.GE.AND P5, PT, R40, R45, PT ;  /* 0x0000002d2800720c */ /* 0x000fe20003fa6270 */
[----:B------:R-:W-:Y:S01]  /*96b0*/  IMAD.IADD R38, R64, 0x1, -R29 ;  /* 0x0000000140267824 */ /* 0x000fe200078e0a1d */
[----:B------:R-:W-:-:S02]  /*96c0*/  IABS R40, R56 ;  /* 0x0000003800287213 */ /* 0x000fc40000000000 */
[----:B------:R-:W-:Y:S02]  /*96d0*/  I2FP.F32.S32 R78, R78 ;  /* 0x0000004e004e7245 */ /* 0x000fe40000201400 */
[----:B------:R-:W-:Y:S02]  /*96e0*/  IADD3 R89, PT, PT, -R33, R64, RZ ;  /* 0x0000004021597210 */ /* 0x000fe40007ffe1ff */
[----:B------:R-:W-:Y:S01]  /*96f0*/  IABS R37, R37 ;  /* 0x0000002500257213 */ /* 0x000fe20000000000 */
[C---:B------:R-:W-:Y:S01]  /*9700*/  FFMA.FTZ R43, -R3.reuse, R75, R43 ;  /* 0x0000004b032b7223 */ /* 0x040fe2000001012b */
[----:B------:R-:W-:Y:S01]  /*9710*/  I2FP.F32.S32 R40, R40 ;  /* 0x0000002800287245 */ /* 0x000fe20000201400 */
[----:B------:R-:W-:Y:S01]  /*9720*/  FFMA.FTZ R55, -R3, R78, R55 ;  /* 0x0000004e03377223 */ /* 0x000fe20000010137 */
[----:B------:R-:W-:Y:S02]  /*9730*/  IABS R92, R92 ;  /* 0x0000005c005c7213 */ /* 0x000fe40000000000 */
[----:B------:R-:W-:-:S02]  /*9740*/  IABS R89, R89 ;  /* 0x0000005900597213 */ /* 0x000fc40000000000 */
[----:B------:R-:W-:Y:S02]  /*9750*/  IABS R88, R88 ;  /* 0x0000005800587213 */ /* 0x000fe40000000000 */
[----:B------:R-:W-:Y:S02]  /*9760*/  IABS R38, R38 ;  /* 0x0000002600267213 */ /* 0x000fe40000000000 */
[----:B------:R-:W-:Y:S01]  /*9770*/  I2FP.F32.S32 R37, R37 ;  /* 0x0000002500257245 */ /* 0x000fe20000201400 */
[----:B------:R-:W-:Y:S01]  /*9780*/  FFMA.FTZ R30, -R3, R40, R30 ;  /* 0x00000028031e7223 */ /* 0x000fe2000001011e */
[----:B------:R-:W-:Y:S02]  /*9790*/  FSEL R67, R67, -INF , !P0 ;  /* 0xff80000043437808 */ /* 0x000fe40004000000 */
[----:B------:R-:W-:Y:S02]  /*97a0*/  FSEL R106, R43, -INF , !P0 ;  /* 0xff8000002b6a7808 */ /* 0x000fe40004000000 */
[----:B------:R-:W-:-:S02]  /*97b0*/  I2FP.F32.S32 R92, R92 ;  /* 0x0000005c005c7245 */ /* 0x000fc40000201400 */
[----:B------:R-:W-:Y:S02]  /*97c0*/  I2FP.F32.S32 R89, R89 ;  /* 0x0000005900597245 */ /* 0x000fe40000201400 */
[----:B------:R-:W-:Y:S02]  /*97d0*/  I2FP.F32.S32 R88, R88 ;  /* 0x0000005800587245 */ /* 0x000fe40000201400 */
[----:B------:R-:W-:Y:S01]  /*97e0*/  I2FP.F32.S32 R38, R38 ;  /* 0x0000002600267245 */ /* 0x000fe20000201400 */
[----:B------:R-:W-:Y:S01]  /*97f0*/  FFMA.FTZ R37, -R3, R37, R19 ;  /* 0x0000002503257223 */ /* 0x000fe20000010113 */
[----:B------:R-:W-:Y:S01]  /*9800*/  ISETP.GE.AND P0, PT, R41, R45, PT ;  /* 0x0000002d2900720c */ /* 0x000fe20003f06270 */
[----:B------:R-:W-:Y:S01]  /*9810*/  VIADD R19, R76, 0x71 ;  /* 0x000000714c137836 */ /* 0x000fe20000000000 */
[----:B------:R-:W-:Y:S02]  /*9820*/  FSEL R93, R93, -INF , !P2 ;  /* 0xff8000005d5d7808 */ /* 0x000fe40005000000 */
[----:B------:R-:W-:-:S02]  /*9830*/  FSEL R65, R55, -INF , !P2 ;  /* 0xff80000037417808 */ /* 0x000fc40005000000 */
[----:B------:R-:W-:Y:S01]  /*9840*/  ISETP.GE.AND P2, PT, R62, R45, PT ;  /* 0x0000002d3e00720c */ /* 0x000fe20003f46270 */
[----:B------:R-:W-:Y:S01]  /*9850*/  IMAD.IADD R62, R64, 0x1, -R62 ;  /* 0x00000001403e7824 */ /* 0x000fe200078e0a3e */
[----:B------:R-:W-:Y:S01]  /*9860*/  FSEL R110, R39, -INF , !P4 ;  /* 0xff800000276e7808 */ /* 0x000fe20006000000 */
[C---:B------:R-:W-:Y:S01]  /*9870*/  FFMA.FTZ R92, -R3.reuse, R92, R27 ;  /* 0x0000005c035c7223 */ /* 0x040fe2000001011b */
[----:B------:R-:W-:Y:S01]  /*9880*/  FSEL R112, R112, -INF , !P1 ;  /* 0xff80000070707808 */ /* 0x000fe20004800000 */
[C---:B------:R-:W-:Y:S01]  /*9890*/  FFMA.FTZ R89, -R3.reuse, R89, R22 ;  /* 0x0000005903597223 */ /* 0x040fe20000010116 */
[----:B------:R-:W-:Y:S01]  /*98a0*/  FSEL R116, R30, -INF , !P1 ;  /* 0xff8000001e747808 */ /* 0x000fe20004800000 */
[C---:B------:R-:W-:Y:S01]  /*98b0*/  FFMA.FTZ R88, -R3.reuse, R88, R23 ;  /* 0x0000005803587223 */ /* 0x040fe20000010117 */
[----:B------:R-:W-:Y:S01]  /*98c0*/  FSEL R108, R108, -INF , !P0 ;  /* 0xff8000006c6c7808 */ /* 0x000fe20004000000 */
[----:B------:R-:W-:Y:S01]  /*98d0*/  FFMA.FTZ R38, -R3, R38, R18 ;  /* 0x0000002603267223 */ /* 0x000fe20000010112 */
[----:B------:R-:W-:Y:S01]  /*98e0*/  FSEL R115, R31, -INF , !P0 ;  /* 0xff8000001f737808 */ /* 0x000fe20004000000 */
[----:B------:R-:W-:Y:S01]  /*98f0*/  VIADD R27, R76, 0x68 ;  /* 0x000000684c1b7836 */ /* 0x000fe20000000000 */
[-C--:B------:R-:W-:Y:S01]  /*9900*/  ISETP.GE.AND P4, PT, R36, R45.reuse, PT ;  /* 0x0000002d2400720c */ /* 0x080fe20003f86270 */
[C---:B------:R-:W-:Y:S01]  /*9910*/  VIADD R23, R76.reuse, 0x69 ;  /* 0x000000694c177836 */ /* 0x040fe20000000000 */
[-C--:B------:R-:W-:Y:S01]  /*9920*/  ISETP.GE.AND P1, PT, R29, R45.reuse, PT ;  /* 0x0000002d1d00720c */ /* 0x080fe20003f26270 */
[----:B------:R-:W-:Y:S01]  /*9930*/  VIADD R22, R76, 0x70 ;  /* 0x000000704c167836 */ /* 0x000fe20000000000 */
[----:B------:R-:W-:Y:S01]  /*9940*/  ISETP.GE.AND P0, PT, R28, R45, PT ;  /* 0x0000002d1c00720c */ /* 0x000fe20003f06270 */
[----:B------:R-:W-:-:S02]  /*9950*/  VIADD R18, R76, 0x78 ;  /* 0x000000784c127836 */ /* 0x000fc40000000000 */
[----:B------:R-:W-:Y:S02]  /*9960*/  VIADD R76, R76, 0x79 ;  /* 0x000000794c4c7836 */ /* 0x000fe40000000000 */
[C---:B------:R-:W-:Y:S01]  /*9970*/  IMAD.IADD R29, R2.reuse, 0x1, -R19 ;  /* 0x00000001021d7824 */ /* 0x040fe200078e0a13 */
[----:B------:R-:W-:Y:S01]  /*9980*/  IABS R41, R62 ;  /* 0x0000003e00297213 */ /* 0x000fe20000000000 */
[----:B------:R-:W-:Y:S01]  /*9990*/  IMAD.IADD R28, R2, 0x1, -R76 ;  /* 0x00000001021c7824 */ /* 0x000fe200078e0a4c */
[----:B------:R-:W-:Y:S01]  /*99a0*/  FSEL R97, R26, -INF , !P5 ;  /* 0xff8000001a617808 */ /* 0x000fe20006800000 */
[C---:B------:R-:W-:Y:S01]  /*99b0*/  IMAD.IADD R26, R2.reuse, 0x1, -R27 ;  /* 0x00000001021a7824 */ /* 0x040fe200078e0a1b */
[----:B------:R-:W-:Y:S01]  /*99c0*/  FSEL R113, R25, -INF , !P4 ;  /* 0xff80000019717808 */ /* 0x000fe20006000000 */
[----:B------:R-:W-:Y:S01]  /*99d0*/  IMAD.IADD R25, R2, 0x1, -R23 ;  /* 0x0000000102197824 */ /* 0x000fe200078e0a17 */
[----:B------:R-:W-:Y:S01]  /*99e0*/  FSEL R62, R16, -INF , !P1 ;  /* 0xff800000103e7808 */ /* 0x000fe20004800000 */
[C---:B------:R-:W-:Y:S01]  /*99f0*/  IMAD.IADD R16, R2.reuse, 0x1, -R18 ;  /* 0x0000000102107824 */ /* 0x040fe200078e0a12 */
[----:B------:R-:W-:Y:S01]  /*9a00*/  FSEL R56, R17, -INF , !P0 ;  /* 0xff80000011387808 */ /* 0x000fe20004000000 */
[----:B------:R-:W-:Y:S01]  /*9a10*/  IMAD.IADD R17, R2, 0x1, -R22 ;  /* 0x0000000102117824 */ /* 0x000fe200078e0a16 */
[----:B------:R-:W-:-:S02]  /*9a20*/  IABS R2, R29 ;  /* 0x0000001d00027213 */ /* 0x000fc40000000000 */
[----:B------:R-:W-:Y:S02]  /*9a30*/  IABS R42, R42 ;  /* 0x0000002a002a7213 */ /* 0x000fe40000000000 */
[----:B------:R-:W-:Y:S02]  /*9a40*/  I2FP.F32.S32 R2, R2 ;  /* 0x0000000200027245 */ /* 0x000fe40000201400 */
[----:B------:R-:W-:-:S03]  /*9a50*/  I2FP.F32.S32 R42, R42 ;  /* 0x0000002a002a7245 */ /* 0x000fc60000201400 */
[----:B------:R-:W-:Y:S01]  /*9a60*/  FFMA.FTZ R2, -R3, R2, R5 ;  /* 0x0000000203027223 */ /* 0x000fe20000010105 */
[----:B------:R-:W-:Y:S02]  /*9a70*/  FMNMX3.FTZ R5, R73, R72, R71, !PT ;  /* 0x0000004849057276 */ /* 0x000fe40007810047 */
[----:B------:R-:W-:Y:S01]  /*9a80*/  IABS R16, R16 ;  /* 0x0000001000107213 */ /* 0x000fe20000000000 */
[----:B------:R-:W-:Y:S01]  /*9a90*/  FFMA.FTZ R34, -R3, R42, R34 ;  /* 0x0000002a03227223 */ /* 0x000fe20000010122 */
[----:B------:R-:W-:Y:S02]  /*9aa0*/  FMNMX3.FTZ R5, R5, R61, R60, !PT ;  /* 0x0000003d05057276 */ /* 0x000fe4000781003c */
[----:B------:R-:W-:Y:S02]  /*9ab0*/  I2FP.F32.S32 R16, R16 ;  /* 0x0000001000107245 */ /* 0x000fe40000201400 */
[----:B------:R-:W-:Y:S02]  /*9ac0*/  FMNMX3.FTZ R5, R5, R70, R58, !PT ;  /* 0x0000004605057276 */ /* 0x000fe4000781003a */
[----:B------:R-:W-:-:S02]  /*9ad0*/  FSEL R96, R96, -INF , !P3 ;  /* 0xff80000060607808 */ /* 0x000fc40005800000 */
[----:B------:R-:W-:Y:S02]  /*9ae0*/  FSEL R107, R34, -INF , !P3 ;  /* 0xff800000226b7808 */ /* 0x000fe40005800000 */
[----:B------:R-:W-:Y:S01]  /*9af0*/  ISETP.GE.AND P3, PT, R33, R45, PT ;  /* 0x0000002d2100720c */ /* 0x000fe20003f66270 */
[----:B------:R-:W-:Y:S01]  /*9b00*/  FFMA.FTZ R33, -R3, R16, R124 ;  /* 0x0000001003217223 */ /* 0x000fe2000001017c */
[----:B------:R-:W-:Y:S02]  /*9b10*/  FMNMX3.FTZ R5, R5, R52, R13, !PT ;  /* 0x0000003405057276 */ /* 0x000fe4000781000d */
[----:B------:R-:W-:Y:S02]  /*9b20*/  FMNMX3.FTZ R16, R53, R69, R68, !PT ;  /* 0x0000004535107276 */ /* 0x000fe40007810044 */
[----:B------:R-:W-:Y:S02]  /*9b30*/  FMNMX3.FTZ R5, R5, R12, R54, !PT ;  /* 0x0000000c05057276 */ /* 0x000fe40007810036 */
[----:B------:R-:W-:-:S02]  /*9b40*/  FMNMX3.FTZ R16, R16, R66, R50, !PT ;  /* 0x0000004210107276 */ /* 0x000fc40007810032 */
[----:B------:R-:W-:Y:S02]  /*9b50*/  FMNMX3.FTZ R5, R5, R93, R94, !PT ;  /* 0x0000005d05057276 */ /* 0x000fe4000781005e */
[----:B------:R-:W-:Y:S02]  /*9b60*/  FMNMX3.FTZ R16, R16, R51, R59, !PT ;  /* 0x0000003310107276 */ /* 0x000fe4000781003b */
[----:B------:R-:W-:Y:S02]  /*9b70*/  FMNMX3.FTZ R5, R5, R67, R20, !PT ;  /* 0x0000004305057276 */ /* 0x000fe40007810014 */
[----:B------:R-:W-:Y:S02]  /*9b80*/  I2FP.F32.S32 R41, R41 ;  /* 0x0000002900297245 */ /* 0x000fe40000201400 */
[----:B------:R-:W-:Y:S02]  /*9b90*/  FMNMX3.FTZ R16, R16, R15, R49, !PT ;  /* 0x0000000f10107276 */ /* 0x000fe40007810031 */
[----:B------:R-:W-:-:S02]  /*9ba0*/  FSEL R118, R118, -INF , !P2 ;  /* 0xff80000076767808 */ /* 0x000fc40005000000 */
[----:B------:R-:W-:Y:S01]  /*9bb0*/  FMNMX3.FTZ R5, R5, R21, R96, !PT ;  /* 0x0000001505057276 */ /* 0x000fe20007810060 */
[----:B------:R-:W-:Y:S01]  /*9bc0*/  FFMA.FTZ R35, -R3, R41, R35 ;  /* 0x0000002903237223 */ /* 0x000fe20000010123 */
[----:B------:R-:W-:Y:S02]  /*9bd0*/  IABS R26, R26 ;  /* 0x0000001a001a7213 */ /* 0x000fe40000000000 */
[----:B------:R-:W-:Y:S02]  /*9be0*/  FMNMX3.FTZ R16, R16, R57, R63, !PT ;  /* 0x0000003910107276 */ /* 0x000fe4000781003f */
[----:B------:R-:W-:Y:S02]  /*9bf0*/  FSEL R114, R114, -INF , !P5 ;  /* 0xff80000072727808 */ /* 0x000fe40006800000 */
[----:B------:R-:W-:Y:S02]  /*9c00*/  FMNMX3.FTZ R5, R5, R118, R112, !PT ;  /* 0x0000007605057276 */ /* 0x000fe40007810070 */
[----:B------:R-:W-:-:S02]  /*9c10*/  I2FP.F32.S32 R26, R26 ;  /* 0x0000001a001a7245 */ /* 0x000fc40000201400 */
[----:B------:R-:W-:Y:S02]  /*9c20*/  FMNMX3.FTZ R16, R16, R65, R95, !PT ;  /* 0x0000004110107276 */ /* 0x000fe4000781005f */
[----:B------:R-:W-:Y:S02]  /*9c30*/  FSEL R117, R35, -INF , !P2 ;  /* 0xff80000023757808 */ /* 0x000fe40005000000 */
[-C--:B------:R-:W-:Y:S02]  /*9c40*/  ISETP.GE.AND P2, PT, R32, R45.reuse, PT ;  /* 0x0000002d2000720c */ /* 0x080fe40003f46270 */
[----:B------:R-:W-:Y:S02]  /*9c50*/  FSEL R99, R99, -INF , !P3 ;  /* 0xff80000063637808 */ /* 0x000fe40005800000 */
[----:B------:R-:W-:Y:S01]  /*9c60*/  FMNMX3.FTZ R5, R5, R108, R114, !PT ;  /* 0x0000006c05057276 */ /* 0x000fe20007810072 */
[----:B------:R-:W-:Y:S01]  /*9c70*/  FFMA.FTZ R8, -R3, R26, R8 ;  /* 0x0000001a03087223 */ /* 0x000fe20000010108 */
[----:B------:R-:W-:Y:S01]  /*9c80*/  ISETP.GE.AND P5, PT, R27, R45, PT ;  /* 0x0000002d1b00720c */ /* 0x000fe20003fa6270 */
[----:B------:R-:W-:Y:S01]  /*9c90*/  IMAD.IADD R27, R64, 0x1, -R27 ;  /* 0x00000001401b7824 */ /* 0x000fe200078e0a1b */
[----:B------:R-:W-:-:S02]  /*9ca0*/  FMNMX3.FTZ R16, R16, R106, R109, !PT ;  /* 0x0000006a10107276 */ /* 0x000fc4000781006d */
[----:B------:R-:W-:Y:S02]  /*9cb0*/  IABS R17, R17 ;  /* 0x0000001100117213 */ /* 0x000fe40000000000 */
[----:B------:R-:W-:Y:S02]  /*9cc0*/  FSEL R92, R92, -INF , !P4 ;  /* 0xff8000005c5c7808 */ /* 0x000fe40006000000 */
[----:B------:R-:W-:Y:S02]  /*9cd0*/  FSEL R89, R89, -INF , !P3 ;  /* 0xff80000059597808 */ /* 0x000fe40005800000 */
[----:B------:R-:W-:Y:S02]  /*9ce0*/  FSEL R98, R98, -INF , !P2 ;  /* 0xff80000062627808 */ /* 0x000fe40005000000 */
[----:B------:R-:W-:Y:S02]  /*9cf0*/  FMNMX3.FTZ R5, R5, R113, R99, !PT ;  /* 0x0000007105057276 */ /* 0x000fe40007810063 */
[-C--:B------:R-:W-:Y:S01]  /*9d00*/  ISETP.GE.AND P4, PT, R23, R45.reuse, PT ;  /* 0x0000002d1700720c */ /* 0x080fe20003f86270 */
[----:B------:R-:W-:Y:S01]  /*9d10*/  IMAD.IADD R23, R64, 0x1, -R23 ;  /* 0x0000000140177824 */ /* 0x000fe200078e0a17 */
[----:B------:R-:W-:Y:S01]  /*9d20*/  ISETP.GE.AND P3, PT, R22, R45, PT ;  /* 0x0000002d1600720c */ /* 0x000fe20003f66270 */
[----:B------:R-:W-:Y:S01]  /*9d30*/  IMAD.IADD R22, R64, 0x1, -R22 ;  /* 0x0000000140167824 */ /* 0x000fe200078e0a16 */
[----:B------:R-:W-:-:S02]  /*9d40*/  FMNMX3.FTZ R16, R16, R110, R107, !PT ;  /* 0x0000006e10107276 */ /* 0x000fc4000781006b */
[----:B------:R-:W-:Y:S02]  /*9d50*/  IABS R25, R25 ;  /* 0x0000001900197213 */ /* 0x000fe40000000000 */
[----:B------:R-:W-:Y:S02]  /*9d60*/  I2FP.F32.S32 R17, R17 ;  /* 0x0000001100117245 */ /* 0x000fe40000201400 */
[----:B------:R-:W-:Y:S02]  /*9d70*/  IABS R27, R27 ;  /* 0x0000001b001b7213 */ /* 0x000fe40000000000 */
[----:B------:R-:W-:Y:S02]  /*9d80*/  FSEL R87, R8, -INF , !P5 ;  /* 0xff80000008577808 */ /* 0x000fe40006800000 */
[----:B------:R-:W-:Y:S02]  /*9d90*/  FSEL R88, R88, -INF , !P2 ;  /* 0xff80000058587808 */ /* 0x000fe40005000000 */
[----:B------:R-:W-:-:S02]  /*9da0*/  FSEL R38, R38, -INF , !P1 ;  /* 0xff80000026267808 */ /* 0x000fc40004800000 */
[----:B------:R-:W-:Y:S02]  /*9db0*/  FMNMX3.FTZ R8, R5, R98, R62, !PT ;  /* 0x0000006205087276 */ /* 0x000fe4000781003e */
[-C--:B------:R-:W-:Y:S01]  /*9dc0*/  ISETP.GE.AND P2, PT, R19, R45.reuse, PT ;  /* 0x0000002d1300720c */ /* 0x080fe20003f46270 */
[----:B------:R-:W-:Y:S01]  /*9dd0*/  IMAD.IADD R19, R64, 0x1, -R19 ;  /* 0x0000000140137824 */ /* 0x000fe200078e0a13 */
[----:B------:R-:W-:Y:S01]  /*9de0*/  ISETP.GE.AND P1, PT, R18, R45, PT ;  /* 0x0000002d1200720c */ /* 0x000fe20003f26270 */
[----:B------:R-:W-:Y:S01]  /*9df0*/  IMAD.IADD R18, R64, 0x1, -R18 ;  /* 0x0000000140127824 */ /* 0x000fe200078e0a12 */
[----:B------:R-:W-:Y:S02]  /*9e00*/  FMNMX3.FTZ R5, R16, R117, R116, !PT ;  /* 0x0000007510057276 */ /* 0x000fe40007810074 */
[----:B------:R-:W-:Y:S01]  /*9e10*/  I2FP.F32.S32 R25, R25 ;  /* 0x0000001900197245 */ /* 0x000fe20000201400 */
[----:B------:R-:W-:Y:S01]  /*9e20*/  FFMA.FTZ R4, -R3, R17, R4 ;  /* 0x0000001103047223 */ /* 0x000fe20000010104 */
[----:B------:R-:W-:-:S02]  /*9e30*/  IABS R23, R23 ;  /* 0x0000001700177213 */ /* 0x000fc40000000000 */
[----:B------:R-:W-:Y:S02]  /*9e40*/  I2FP.F32.S32 R27, R27 ;  /* 0x0000001b001b7245 */ /* 0x000fe40000201400 */
[----:B------:R-:W-:Y:S02]  /*9e50*/  IABS R22, R22 ;  /* 0x0000001600167213 */ /* 0x000fe40000000000 */
[----:B------:R-:W-:Y:S02]  /*9e60*/  FSEL R37, R37, -INF , !P0 ;  /* 0xff80000025257808 */ /* 0x000fe40004000000 */
[----:B------:R-:W-:Y:S01]  /*9e70*/  ISETP.GE.AND P0, PT, R76, R45, PT ;  /* 0x0000002d4c00720c */ /* 0x000fe20003f06270 */
[----:B------:R-:W-:Y:S01]  /*9e80*/  IMAD.IADD R76, R64, 0x1, -R76 ;  /* 0x00000001404c7824 */ /* 0x000fe200078e0a4c */
[----:B------:R-:W-:Y:S01]  /*9e90*/  FMNMX3.FTZ R5, R5, R115, R97, !PT ;  /* 0x0000007305057276 */ /* 0x000fe20007810061 */
[C---:B------:R-:W-:Y:S01]  /*9ea0*/  FFMA.FTZ R9, -R3.reuse, R25, R9 ;  /* 0x0000001903097223 */ /* 0x040fe20000010109 */
[----:B------:R-:W-:Y:S01]  /*9eb0*/  IABS R28, R28 ;  /* 0x0000001c001c7213 */ /* 0x000fe20000000000 */
[----:B------:R-:W-:Y:S01]  /*9ec0*/  FFMA.FTZ R10, -R3, R27, R10 ;  /* 0x0000001b030a7223 */ /* 0x000fe2000001010a */
[----:B------:R-:W-:-:S02]  /*9ed0*/  I2FP.F32.S32 R23, R23 ;  /* 0x0000001700177245 */ /* 0x000fc40000201400 */
[----:B------:R-:W-:Y:S02]  /*9ee0*/  IABS R19, R19 ;  /* 0x0000001300137213 */ /* 0x000fe40000000000 */
[----:B------:R-:W-:Y:S02]  /*9ef0*/  IABS R18, R18 ;  /* 0x0000001200127213 */ /* 0x000fe40000000000 */
[----:B------:R-:W-:Y:S02]  /*9f00*/  I2FP.F32.S32 R22, R22 ;  /* 0x0000001600167245 */ /* 0x000fe40000201400 */
[----:B------:R-:W-:Y:S02]  /*9f10*/  FSEL R35, R4, -INF , !P3 ;  /* 0xff80000004237808 */ /* 0x000fe40005800000 */
[----:B------:R-:W-:Y:S02]  /*9f20*/  FMNMX3.FTZ R5, R5, R92, R89, !PT ;  /* 0x0000005c05057276 */ /* 0x000fe40007810059 */
[----:B------:R-:W-:-:S02]  /*9f30*/  I2FP.F32.S32 R28, R28 ;  /* 0x0000001c001c7245 */ /* 0x000fc40000201400 */
[----:B------:R-:W-:Y:S01]  /*9f40*/  FMNMX3.FTZ R4, R8, R56, R87, !PT ;  /* 0x0000003808047276 */ /* 0x000fe20007810057 */
[C---:B------:R-:W-:Y:S01]  /*9f50*/  FFMA.FTZ R11, -R3.reuse, R23, R11 ;  /* 0x00000017030b7223 */ /* 0x040fe2000001010b */
[----:B------:R-:W-:Y:S01]  /*9f60*/  I2FP.F32.S32 R19, R19 ;  /* 0x0000001300137245 */ /* 0x000fe20000201400 */
[----:B------:R-:W-:Y:S01]  /*9f70*/  FFMA.FTZ R6, -R3, R22, R6 ;  /* 0x0000001603067223 */ /* 0x000fe20000010106 */
[----:B------:R-:W-:Y:S02]  /*9f80*/  I2FP.F32.S32 R18, R18 ;  /* 0x0000001200127245 */ /* 0x000fe40000201400 */
[----:B------:R-:W-:Y:S02]  /*9f90*/  IABS R8, R76 ;  /* 0x0000004c00087213 */ /* 0x000fe40000000000 */
[----:B------:R-:W-:Y:S02]  /*9fa0*/  FSEL R64, R9, -INF , !P4 ;  /* 0xff80000009407808 */ /* 0x000fe40006000000 */
[----:B------:R-:W-:-:S02]  /*9fb0*/  FSEL R43, R10, -INF , !P5 ;  /* 0xff8000000a2b7808 */ /* 0x000fc40006800000 */
[----:B------:R-:W-:Y:S01]  /*9fc0*/  FMNMX3.FTZ R5, R5, R88, R38, !PT ;  /* 0x0000005805057276 */ /* 0x000fe20007810026 */
[C---:B------:R-:W-:Y:S01]  /*9fd0*/  FFMA.FTZ R32, -R3.reuse, R28, R125 ;  /* 0x0000001c03207223 */ /* 0x040fe2000001017d */
[----:B------:R-:W-:Y:S01]  /*9fe0*/  FSEL R34, R2, -INF , !P2 ;  /* 0xff80000002227808 */ /* 0x000fe20005000000 */
[C---:B------:R-:W-:Y:S01]  /*9ff0*/  FFMA.FTZ R7, -R3.reuse, R19, R7 ;  /* 0x0000001303077223 */ /* 0x040fe20000010107 */
[----:B------:R-:W-:Y:S01]  /*a000*/  I2FP.F32.S32 R8, R8 ;  /* 0x0000000800087245 */ /* 0x000fe20000201400 */
[----:B------:R-:W-:Y:S01]  /*a010*/  FFMA.FTZ R27, -R3, R18, R126 ;  /* 0x00000012031b7223 */ /* 0x000fe2000001017e */
        /* <DEDUP_REMOVED lines=36> */
[----:B------:R-:W-:-:S04]  /*a260*/  @P6 VIADD R29, R4, 0xffffffe0 ;  /* 0xffffffe0041d6836 */ /* 0x000fc80000000000 */
[----:B------:R-:W-:Y:S01]  /*a270*/  FSEL R30, R30, RZ, P0 ;  /* 0x000000ff1e1e7208 */ /* 0x000fe20000000000 */
[----:B------:R-:W1:Y:S01]  /*a280*/  LDSM.16.MT88.4 R4, [R29] ;  /* 0x000000001d04783b */ /* 0x000e620000004200 */
        /* <DEDUP_REMOVED lines=10> */
[-CC-:B------:R-:W-:Y:S01]  /*a330*/  FFMA.FTZ R70, R70, R24.reuse, -R36.reuse ;  /* 0x0000001846467223 */ /* 0x180fe20000010824 */
[-CC-:B------:R-:W-:Y:S01]  /*a340*/  FFMA.FTZ R41, R52, R24.reuse, -R36.reuse ;  /* 0x0000001834297223 */ /* 0x180fe20000010824 */
[-C--:B------:R-:W-:Y:S01]  /*a350*/  FFMA.FTZ R60, R60, R24.reuse, -R36 ;  /* 0x000000183c3c7223 */ /* 0x080fe20000010824 */
[----:B------:R-:W2:Y:S01]  /*a360*/  MUFU.EX2 R104, R104 ;  /* 0x0000006800687308 */ /* 0x000ea20000000800 */
[----:B------:R-:W-:Y:S03]  /*a370*/  LDSM.16.MT88.4 R16, [R29+0x400] ;  /* 0x000400001d10783b */ /* 0x000fe60000004200 */
[----:B------:R-:W-:Y:S04]  /*a380*/  MUFU.EX2 R86, R86 ;  /* 0x0000005600567308 */ /* 0x000fe80000000800 */
[----:B------:R-:W-:Y:S04]  /*a390*/  MUFU.EX2 R61, R61 ;  /* 0x0000003d003d7308 */ /* 0x000fe80000000800 */
[----:B------:R-:W-:Y:S04]  /*a3a0*/  MUFU.EX2 R102, R102 ;  /* 0x0000006600667308 */ /* 0x000fe80000000800 */
[----:B------:R-:W3:Y:S04]  /*a3b0*/  MUFU.EX2 R101, R101 ;  /* 0x0000006500657308 */ /* 0x000ee80000000800 */
[----:B------:R-:W-:Y:S04]  /*a3c0*/  MUFU.EX2 R66, R68 ;  /* 0x0000004400427308 */ /* 0x000fe80000000800 */
[----:B------:R5:W4:Y:S01]  /*a3d0*/  MUFU.EX2 R58, R8 ;  /* 0x00000008003a7308 */ /* 0x000b220000000800 */
[-CC-:B------:R-:W-:Y:S01]  /*a3e0*/  FFMA.FTZ R40, R59, R24.reuse, -R30.reuse ;  /* 0x000000183b287223 */ /* 0x180fe2000001081e */
[----:B-----5:R-:W5:Y:S02]  /*a3f0*/  LDSM.16.MT88.4 R8, [R31+0x3400] ;  /* 0x003400001f08783b */ /* 0x020f640000004200 */
[----:B------:R1:W-:Y:S01]  /*a400*/  MUFU.EX2 R52, R14 ;  /* 0x0000000e00347308 */ /* 0x0003e20000000800 */
[----:B--2---:R-:W-:Y:S01]  /*a410*/  F2FP.F16.F32.PACK_AB R68, R104, R105 ;  /* 0x000000696844723e */ /* 0x004fe200000000ff */
[--C-:B------:R-:W-:Y:S01]  /*a420*/  FFMA.FTZ R39, R15, R24, -R30.reuse ;  /* 0x000000180f277223 */ /* 0x100fe2000001081e */
[----:B---3--:R-:W-:Y:S01]  /*a430*/  F2FP.F16.F32.PACK_AB R69, R101, R102 ;  /* 0x000000666545723e */ /* 0x008fe200000000ff */
[----:B------:R2:W-:Y:S01]  /*a440*/  MUFU.EX2 R53, R70 ;  /* 0x0000004600357308 */ /* 0x0005e20000000800 */
[----:B----4-:R-:W-:Y:S01]  /*a450*/  F2FP.F16.F32.PACK_AB R71, R58, R66 ;  /* 0x000000423a47723e */ /* 0x010fe200000000ff */
[-CC-:B-1----:R-:W-:Y:S01]  /*a460*/  FFMA.FTZ R14, R50, R24.reuse, -R30.reuse ;  /* 0x00000018320e7223 */ /* 0x182fe2000001081e */
[----:B------:R-:W-:Y:S01]  /*a470*/  FFMA.FTZ R50, R51, R24, -R30 ;  /* 0x0000001833327223 */ /* 0x000fe2000001081e */
[----:B--2---:R-:W-:Y:S01]  /*a480*/  F2FP.F16.F32.PACK_AB R70, R61, R86 ;  /* 0x000000563d46723e */ /* 0x004fe200000000ff */
[----:B------:R-:W1:Y:S04]  /*a490*/  MUFU.EX2 R60, R60 ;  /* 0x0000003c003c7308 */ /* 0x000e680000000800 */
[----:B------:R-:W-:Y:S02]  /*a4a0*/  MUFU.EX2 R41, R41 ;  /* 0x0000002900297308 */ /* 0x000fe40000000800 */
[C---:B------:R-:W-:Y:S02]  /*a4b0*/  HMMA.16816.F32 R80, R68.reuse, R76, RZ ;  /* 0x0000004c4450723c */ /* 0x040fe400000018ff */
[----:B------:R2:W-:Y:S04]  /*a4c0*/  MUFU.EX2 R51, R14 ;  /* 0x0000000e00337308 */ /* 0x0005e80000000800 */
[----:B------:R-:W3:Y:S04]  /*a4d0*/  MUFU.EX2 R50, R50 ;  /* 0x0000003200327308 */ /* 0x000ee80000000800 */
[----:B------:R-:W-:Y:S04]  /*a4e0*/  MUFU.EX2 R40, R40 ;  /* 0x0000002800287308 */ /* 0x000fe80000000800 */
[----:B------:R-:W4:Y:S01]  /*a4f0*/  MUFU.EX2 R39, R39 ;  /* 0x0000002700277308 */ /* 0x000f220000000800 */
[----:B------:R-:W-:Y:S01]  /*a500*/  HMMA.16816.F32 R76, R68, R78, RZ ;  /* 0x0000004e444c723c */ /* 0x000fe200000018ff */
[-CC-:B------:R-:W-:Y:S01]  /*a510*/  FFMA.FTZ R59, R13, R24.reuse, -R36.reuse ;  /* 0x000000180d3b7223 */ /* 0x180fe20000010824 */
[----:B------:R-:W-:-:S02]  /*a520*/  FFMA.FTZ R55, R12, R24, -R36 ;  /* 0x000000180c377223 */ /* 0x000fc40000010824 */
[----:B--2---:R-:W2:Y:S04]  /*a530*/  LDSM.16.MT88.4 R12, [R31+0x3800] ;  /* 0x003800001f0c783b */ /* 0x004ea80000004200 */
[----:B------:R-:W-:Y:S01]  /*a540*/  HMMA.16816.F32 R72, R68, R4, RZ ;  /* 0x000000044448723c */ /* 0x000fe200000018ff */
[----:B-1----:R-:W-:Y:S02]  /*a550*/  F2FP.F16.F32.PACK_AB R4, R53, R60 ;  /* 0x0000003c3504723e */ /* 0x002fe400000000ff */
[----:B---3--:R-:W-:-:S05]  /*a560*/  F2FP.F16.F32.PACK_AB R5, R50, R51 ;  /* 0x000000333205723e */ /* 0x008fca00000000ff */
[----:B------:R-:W-:Y:S01]  /*a570*/  HMMA.16816.F32 R68, R68, R6, RZ ;  /* 0x000000064444723c */ /* 0x000fe200000018ff */
[----:B------:R-:W-:Y:S02]  /*a580*/  F2FP.F16.F32.PACK_AB R6, R41, R52 ;  /* 0x000000342906723e */ /* 0x000fe400000000ff */
[----:B----4-:R-:W-:-:S07]  /*a590*/  F2FP.F16.F32.PACK_AB R7, R39, R40 ;  /* 0x000000282707723e */ /* 0x010fce00000000ff */
[C---:B-----5:R-:W-:Y:S05]  /*a5a0*/  HMMA.16816.F32 R80, R4.reuse, R8, R80 ;  /* 0x000000080450723c */ /* 0x060fea0000001850 */
[-C--:B------:R-:W-:Y:S01]  /*a5b0*/  FFMA.FTZ R8, R93, R24.reuse, -R36 ;  /* 0x000000185d087223 */ /* 0x080fe20000010824 */
[-C--:B------:R-:W-:Y:S01]  /*a5c0*/  FFMA.FTZ R93, R49, R24.reuse, -R30 ;  /* 0x00000018315d7223 */ /* 0x080fe2000001081e */
[-C--:B------:R-:W-:Y:S02]  /*a5d0*/  FFMA.FTZ R54, R54, R24.reuse, -R36 ;  /* 0x0000001836367223 */ /* 0x080fe40000010824 */
[----:B------:R1:W-:Y:S01]  /*a5e0*/  MUFU.EX2 R49, R8 ;  /* 0x0000000800317308 */ /* 0x0003e20000000800 */
[-CC-:B------:R-:W-:Y:S01]  /*a5f0*/  FFMA.FTZ R65, R65, R24.reuse, -R30.reuse ;  /* 0x0000001841417223 */ /* 0x180fe2000001081e */
[----:B------:R-:W-:Y:S02]  /*a600*/  HMMA.16816.F32 R76, R4, R10, R76 ;  /* 0x0000000a044c723c */ /* 0x000fe4000000184c */
[----:B------:R-:W-:Y:S01]  /*a610*/  MUFU.EX2 R59, R59 ;  /* 0x0000003b003b7308 */ /* 0x000fe20000000800 */
[-CC-:B-1----:R-:W-:Y:S01]  /*a620*/  FFMA.FTZ R8, R57, R24.reuse, -R30.reuse ;  /* 0x0000001839087223 */ /* 0x182fe2000001081e */
[----:B------:R-:W-:-:S02]  /*a630*/  FFMA.FTZ R57, R63, R24, -R30 ;  /* 0x000000183f397223 */ /* 0x000fc4000001081e */
[----:B------:R-:W1:Y:S04]  /*a640*/  MUFU.EX2 R55, R55 ;  /* 0x0000003700377308 */ /* 0x000e680000000800 */
[----:B------:R-:W3:Y:S04]  /*a650*/  MUFU.EX2 R54, R54 ;  /* 0x0000003600367308 */ /* 0x000ee80000000800 */
[----:B------:R-:W-:Y:S04]  /*a660*/  MUFU.EX2 R93, R93 ;  /* 0x0000005d005d7308 */ /* 0x000fe80000000800 */
[----:B------:R4:W5:Y:S04]  /*a670*/  MUFU.EX2 R63, R8 ;  /* 0x00000008003f7308 */ /* 0x0009680000000800 */
[----:B------:R-:W-:Y:S04]  /*a680*/  MUFU.EX2 R57, R57 ;  /* 0x0000003900397308 */ /* 0x000fe80000000800 */
[----:B------:R-:W2:Y:S01]  /*a690*/  MUFU.EX2 R65, R65 ;  /* 0x0000004100417308 */ /* 0x000ea20000000800 */
[----:B----4-:R-:W4:Y:S01]  /*a6a0*/  LDSM.16.MT88.4 R8, [R29+0x800] ;  /* 0x000800001d08783b */ /* 0x010f220000004200 */
[-CC-:B------:R-:W-:Y:S01]  /*a6b0*/  FFMA.FTZ R103, R94, R24.reuse, -R36.reuse ;  /* 0x000000185e677223 */ /* 0x180fe20000010824 */
[----:B------:R-:W-:Y:S03]  /*a6c0*/  HMMA.16816.F32 R72, R4, R16, R72 ;  /* 0x000000100448723c */ /* 0x000fe60000001848 */
[-CC-:B------:R-:W-:Y:S01]  /*a6d0*/  FFMA.FTZ R94, R67, R24.reuse, -R36.reuse ;  /* 0x00000018435e7223 */ /* 0x180fe20000010824 */
[-CC-:B------:R-:W-:Y:S01]  /*a6e0*/  FFMA.FTZ R67, R20, R24.reuse, -R36.reuse ;  /* 0x0000001814437223 */ /* 0x180fe20000010824 */
[----:B------:R-:W-:-:S02]  /*a6f0*/  FFMA.FTZ R16, R21, R24, -R36 ;  /* 0x0000001815107223 */ /* 0x000fc40000010824 */
[----:B------:R-:W4:Y:S01]  /*a700*/  LDSM.16.MT88.4 R20, [R31+0x3c00] ;  /* 0x003c00001f14783b */ /* 0x000f220000004200 */
[----:B------:R-:W-:Y:S03]  /*a710*/  HMMA.16816.F32 R68, R4, R18, R68 ;  /* 0x000000120444723c */ /* 0x000fe60000001844 */
[----:B-1----:R-:W-:Y:S02]  /*a720*/  F2FP.F16.F32.PACK_AB R4, R55, R59 ;  /* 0x0000003b3704723e */ /* 0x002fe400000000ff */
[----:B---3--:R-:W-:Y:S02]  /*a730*/  F2FP.F16.F32.PACK_AB R6, R49, R54 ;  /* 0x000000363106723e */ /* 0x008fe400000000ff */
[----:B-----5:R-:W-:Y:S02]  /*a740*/  F2FP.F16.F32.PACK_AB R5, R63, R93 ;  /* 0x0000005d3f05723e */ /* 0x020fe400000000ff */
[----:B--2---:R-:W-:Y:S01]  /*a750*/  F2FP.F16.F32.PACK_AB R7, R65, R57 ;  /* 0x000000394107723e */ /* 0x004fe200000000ff */
[----:B------:R-:W-:-:S06]  /*a760*/  FFMA.FTZ R111, R106, R24, -R30 ;  /* 0x000000186a6f7223 */ /* 0x000fcc000001081e */
[C---:B------:R-:W-:Y:S03]  /*a770*/  HMMA.16816.F32 R80, R4.reuse, R12, R80 ;  /* 0x0000000c0450723c */ /* 0x040fe60000001850 */
[-C--:B------:R-:W-:Y:S01]  /*a780*/  FFMA.FTZ R12, R95, R24.reuse, -R30 ;  /* 0x000000185f0c7223 */ /* 0x080fe2000001081e */
[-C--:B------:R-:W-:Y:S02]  /*a790*/  FFMA.FTZ R13, R96, R24.reuse, -R36 ;  /* 0x00000018600d7223 */ /* 0x080fe40000010824 */
[----:B------:R1:W-:Y:S04]  /*a7a0*/  MUFU.EX2 R96, R16 ;  /* 0x0000001000607308 */ /* 0x0003e80000000800 */
[----:B------:R2:W-:Y:S01]  /*a7b0*/  MUFU.EX2 R106, R12 ;  /* 0x0000000c006a7308 */ /* 0x0005e20000000800 */
[----:B-1----:R-:W1:Y:S01]  /*a7c0*/  LDSM.16.MT88.4 R16, [R29+0xc00] ;  /* 0x000c00001d10783b */ /* 0x002e620000004200 */
[-CC-:B--2---:R-:W-:Y:S01]  /*a7d0*/  FFMA.FTZ R12, R109, R24.reuse, -R30.reuse ;  /* 0x000000186d0c7223 */ /* 0x184fe2000001081e */
[-C--:B------:R-:W-:Y:S01]  /*a7e0*/  FFMA.FTZ R109, R110, R24.reuse, -R30 ;  /* 0x000000186e6d7223 */ /* 0x080fe2000001081e */
[----:B------:R-:W-:Y:S01]  /*a7f0*/  MUFU.EX2 R103, R103 ;  /* 0x0000006700677308 */ /* 0x000fe20000000800 */
[C---:B------:R-:W-:Y:S03]  /*a800*/  HMMA.16816.F32 R76, R4.reuse, R14, R76 ;  /* 0x0000000e044c723c */ /* 0x040fe6000000184c */
[----:B------:R-:W2:Y:S04]  /*a810*/  MUFU.EX2 R94, R94 ;  /* 0x0000005e005e7308 */ /* 0x000ea80000000800 */
[----:B------:R-:W3:Y:S04]  /*a820*/  MUFU.EX2 R67, R67 ;  /* 0x0000004300437308 */ /* 0x000ee80000000800 */
[----:B------:R-:W5:Y:S04]  /*a830*/  MUFU.EX2 R111, R111 ;  /* 0x0000006f006f7308 */ /* 0x000f680000000800 */
[----:B------:R-:W-:Y:S04]  /*a840*/  MUFU.EX2 R110, R12 ;  /* 0x0000000c006e7308 */ /* 0x000fe80000000800 */
[----:B------:R-:W1:Y:S04]  /*a850*/  MUFU.EX2 R109, R109 ;  /* 0x0000006d006d7308 */ /* 0x000e680000000800 */
[----:B------:R2:W-:Y:S01]  /*a860*/  MUFU.EX2 R95, R13 ;  /* 0x0000000d005f7308 */ /* 0x0005e20000000800 */
[C---:B----4-:R-:W-:Y:S03]  /*a870*/  HMMA.16816.F32 R72, R4.reuse, R8, R72 ;  /* 0x000000080448723c */ /* 0x050fe60000001848 */
[-CC-:B------:R-:W-:Y:S01]  /*a880*/  FFMA.FTZ R8, R112, R24.reuse, -R36.reuse ;  /* 0x0000001870087223 */ /* 0x180fe20000010824 */
[-CC-:B------:R-:W-:Y:S01]  /*a890*/  FFMA.FTZ R9, R108, R24.reuse, -R36.reuse ;  /* 0x000000186c097223 */ /* 0x180fe20000010824 */
[----:B------:R-:W-:Y:S01]  /*a8a0*/  FFMA.FTZ R118, R118, R24, -R36 ;  /* 0x0000001876767223 */ /* 0x000fe20000010824 */
[----:B--2---:R-:W2:Y:S01]  /*a8b0*/  LDSM.16.MT88.4 R12, [R31+0x4000] ;  /* 0x004000001f0c783b */ /* 0x004ea20000004200 */
[----:B------:R4:W-:Y:S01]  /*a8c0*/  MUFU.EX2 R108, R8 ;  /* 0x00000008006c7308 */ /* 0x0009e20000000800 */
[----:B------:R-:W-:Y:S03]  /*a8d0*/  HMMA.16816.F32 R68, R4, R10, R68 ;  /* 0x0000000a0444723c */ /* 0x000fe60000001844 */
[----:B------:R-:W-:-:S02]  /*a8e0*/  F2FP.F16.F32.PACK_AB R4, R94, R103 ;  /* 0x000000675e04723e */ /* 0x000fc400000000ff */
[----:B---3--:R-:W-:Y:S02]  /*a8f0*/  F2FP.F16.F32.PACK_AB R6, R96, R67 ;  /* 0x000000436006723e */ /* 0x008fe400000000ff */
[----:B-----5:R-:W-:Y:S02]  /*a900*/  F2FP.F16.F32.PACK_AB R5, R111, R106 ;  /* 0x0000006a6f05723e */ /* 0x020fe400000000ff */
[----:B-1----:R-:W-:Y:S01]  /*a910*/  F2FP.F16.F32.PACK_AB R7, R109, R110 ;  /* 0x0000006e6d07723e */ /* 0x002fe200000000ff */
[----:B------:R1:W3:Y:S01]  /*a920*/  MUFU.EX2 R112, R118 ;  /* 0x0000007600707308 */ /* 0x0002e20000000800 */
[----:B----4-:R-:W-:-:S03]  /*a930*/  FFMA.FTZ R8, R107, R24, -R30 ;  /* 0x000000186b087223 */ /* 0x010fc6000001081e */
[----:B------:R4:W5:Y:S02]  /*a940*/  MUFU.EX2 R107, R9 ;  /* 0x00000009006b7308 */ /* 0x0009640000000800 */
[----:B------:R-:W-:Y:S03]  /*a950*/  HMMA.16816.F32 R80, R4, R20, R80 ;  /* 0x000000140450723c */ /* 0x000fe60000001850 */
[-CC-:B-1----:R-:W-:Y:S01]  /*a960*/  FFMA.FTZ R118, R115, R24.reuse, -R30.reuse ;  /* 0x0000001873767223 */ /* 0x182fe2000001081e */
[-CC-:B----4-:R-:W-:Y:S02]  /*a970*/  FFMA.FTZ R9, R117, R24.reuse, -R30.reuse ;  /* 0x0000001875097223 */ /* 0x190fe4000001081e */
[----:B------:R1:W-:Y:S04]  /*a980*/  MUFU.EX2 R117, R8 ;  /* 0x0000000800757308 */ /* 0x0003e80000000800 */
[----:B------:R-:W-:Y:S01]  /*a990*/  MUFU.EX2 R20, R118 ;  /* 0x0000007600147308 */ /* 0x000fe20000000800 */
[----:B-1----:R-:W-:-:S03]  /*a9a0*/  FFMA.FTZ R8, R116, R24, -R30 ;  /* 0x0000001874087223 */ /* 0x002fc6000001081e */
[----:B------:R-:W1:Y:S04]  /*a9b0*/  MUFU.EX2 R116, R9 ;  /* 0x0000000900747308 */ /* 0x000e680000000800 */
[----:B------:R4:W2:Y:S01]  /*a9c0*/  MUFU.EX2 R115, R8 ;  /* 0x0000000800737308 */ /* 0x0008a20000000800 */
[C---:B------:R-:W-:Y:S01]  /*a9d0*/  HMMA.16816.F32 R72, R4.reuse, R16, R72 ;  /* 0x000000100448723c */ /* 0x040fe20000001848 */
[----:B----4-:R-:W4:Y:S07]  /*a9e0*/  LDSM.16.MT88.4 R8, [R29+0x1000] ;  /* 0x001000001d08783b */ /* 0x010f2e0000004200 */
[C---:B------:R-:W-:Y:S01]  /*a9f0*/  HMMA.16816.F32 R68, R4.reuse, R18, R68 ;  /* 0x000000120444723c */ /* 0x040fe20000001844 */
[----:B------:R-:W4:Y:S07]  /*aa00*/  LDSM.16.MT88.4 R16, [R31+0x4400] ;  /* 0x004400001f10783b */ /* 0x000f2e0000004200 */
[----:B------:R-:W-:Y:S03]  /*aa10*/  HMMA.16816.F32 R76, R4, R22, R76 ;  /* 0x00000016044c723c */ /* 0x000fe6000000184c */
[----:B---3--:R-:W-:-:S02]  /*aa20*/  F2FP.F16.F32.PACK_AB R4, R112, R95 ;  /* 0x0000005f7004723e */ /* 0x008fc400000000ff */
[----:B-----5:R-:W-:Y:S02]  /*aa30*/  F2FP.F16.F32.PACK_AB R6, R107, R108 ;  /* 0x0000006c6b06723e */ /* 0x020fe400000000ff */
[----:B-1----:R-:W-:Y:S02]  /*aa40*/  F2FP.F16.F32.PACK_AB R5, R116, R117 ;  /* 0x000000757405723e */ /* 0x002fe400000000ff */
[----:B--2---:R-:W-:Y:S01]  /*aa50*/  F2FP.F16.F32.PACK_AB R7, R20, R115 ;  /* 0x000000731407723e */ /* 0x004fe200000000ff */
[-C--:B------:R-:W-:Y:S01]  /*aa60*/  FFMA.FTZ R97, R97, R24.reuse, -R30 ;  /* 0x0000001861617223 */ /* 0x080fe2000001081e */
[-CC-:B------:R-:W-:Y:S01]  /*aa70*/  FFMA.FTZ R22, R114, R24.reuse, -R36.reuse ;  /* 0x0000001872167223 */ /* 0x180fe20000010824 */
[-CC-:B------:R-:W-:Y:S01]  /*aa80*/  FFMA.FTZ R21, R99, R24.reuse, -R36.reuse ;  /* 0x0000001863157223 */ /* 0x180fe20000010824 */
[----:B------:R-:W-:-:S03]  /*aa90*/  FFMA.FTZ R23, R98, R24, -R36 ;  /* 0x0000001862177223 */ /* 0x000fc60000010824 */
[----:B------:R-:W-:Y:S03]  /*aaa0*/  HMMA.16816.F32 R80, R4, R12, R80 ;  /* 0x0000000c0450723c */ /* 0x000fe60000001850 */
        /* <DEDUP_REMOVED lines=12> */
[----:B------:R-:W-:Y:S03]  /*ab70*/  HMMA.16816.F32 R76, R4, R14, R76 ;  /* 0x0000000e044c723c */ /* 0x000fe6000000184c */
[----:B------:R-:W-:Y:S01]  /*ab80*/  FADD.FTZ R104, R105, R104 ;  /* 0x0000006869687221 */ /* 0x000fe20000010000 */
[----:B------:R-:W-:Y:S01]  /*ab90*/  FADD.FTZ R101, R102, R101 ;  /* 0x0000006566657221 */ /* 0x000fe20000010000 */
[----:B------:R-:W-:-:S03]  /*aba0*/  FFMA.FTZ R62, R62, R24, -R36 ;  /* 0x000000183e3e7223 */ /* 0x000fc60000010824 */
[----:B----4-:R-:W-:Y:S01]  /*abb0*/  HMMA.16816.F32 R72, R4, R8, R72 ;  /* 0x000000080448723c */ /* 0x010fe20000001848 */
[----:B-----5:R-:W4:Y:S02]  /*abc0*/  LDSM.16.MT88.4 R12, [R29+0x1400] ;  /* 0x001400001d0c783b */ /* 0x020f240000004200 */
[----:B------:R-:W-:-:S05]  /*abd0*/  FFMA.FTZ R8, R56, R24, -R36 ;  /* 0x0000001838087223 */ /* 0x000fca0000010824 */
[----:B------:R-:W-:Y:S03]  /*abe0*/  HMMA.16816.F32 R68, R4, R10, R68 ;  /* 0x0000000a0444723c */ /* 0x000fe60000001844 */
        /* <DEDUP_REMOVED lines=9> */
[----:B------:R1:W2:Y:S02]  /*ac80*/  MUFU.EX2 R62, R8 ;  /* 0x00000008003e7308 */ /* 0x0002a40000000800 */
        /* <DEDUP_REMOVED lines=28> */
[----:B------:R-:W-:Y:S03]  /*ae50*/  HMMA.16816.F32 R76, R4, R18, R76 ;  /* 0x00000012044c723c */ /* 0x000fe6000000184c */
[----:B------:R-:W-:Y:S01]  /*ae60*/  FADD.FTZ R54, R49, R54 ;  /* 0x0000003631367221 */ /* 0x000fe20000010000 */
[----:B-----5:R-:W5:Y:S01]  /*ae70*/  LDSM.16.MT88.4 R16, [R29+0x1800] ;  /* 0x001800001d10783b */ /* 0x020f620000004200 */
[----:B------:R-:W-:-:S03]  /*ae80*/  FADD.FTZ R63, R65, R63 ;  /* 0x0000003f413f7221 */ /* 0x000fc60000010000 */
[----:B----4-:R-:W-:Y:S03]  /*ae90*/  HMMA.16816.F32 R72, R4, R12, R72 ;  /* 0x0000000c0448723c */ /* 0x010fe60000001848 */
[----:B------:R-:W-:Y:S01]  /*aea0*/  FADD.FTZ R54, R103, R54 ;  /* 0x0000003667367221 */ /* 0x000fe20000010000 */
[----:B------:R-:W-:-:S04]  /*aeb0*/  FADD.FTZ R63, R106, R63 ;  /* 0x0000003f6a3f7221 */ /* 0x000fc80000010000 */
[----:B------:R-:W-:Y:S03]  /*aec0*/  HMMA.16816.F32 R68, R4, R14, R68 ;  /* 0x0000000e0444723c */ /* 0x000fe60000001844 */
[----:B--2---:R-:W-:Y:S01]  /*aed0*/  F2FP.F16.F32.PACK_AB R4, R62, R87 ;  /* 0x000000573e04723e */ /* 0x004fe200000000ff */
[----:B------:R-:W-:Y:S01]  /*aee0*/  FADD.FTZ R54, R94, R54 ;  /* 0x000000365e367221 */ /* 0x000fe20000010000 */
[----:B---3--:R-:W-:Y:S01]  /*aef0*/  F2FP.F16.F32.PACK_AB R6, R38, R56 ;  /* 0x000000382606723e */ /* 0x008fe200000000ff */
[----:B------:R-:W-:Y:S01]  /*af00*/  FADD.FTZ R63, R111, R63 ;  /* 0x0000003f6f3f7221 */ /* 0x000fe20000010000 */
[----:B------:R-:W-:Y:S02]  /*af10*/  F2FP.F16.F32.PACK_AB R5, R43, R37 ;  /* 0x000000252b05723e */ /* 0x000fe400000000ff */
[----:B-1----:R-:W-:Y:S01]  /*af20*/  F2FP.F16.F32.PACK_AB R7, R50, R42 ;  /* 0x0000002a3207723e */ /* 0x002fe200000000ff */
[-C--:B------:R-:W-:Y:S01]  /*af30*/  FFMA.FTZ R158, R32, R24.reuse, -R36 ;  /* 0x00000018209e7223 */ /* 0x080fe20000010824 */
[----:B------:R-:W-:Y:S01]  /*af40*/  FADD.FTZ R54, R67, R54 ;  /* 0x0000003643367221 */ /* 0x000fe20000010000 */
[-C--:B------:R-:W-:Y:S01]  /*af50*/  FFMA.FTZ R35, R35, R24.reuse, -R36 ;  /* 0x0000001823237223 */ /* 0x080fe20000010824 */
[-CC-:B------:R-:W-:Y:S01]  /*af60*/  FFMA.FTZ R25, R25, R24.reuse, -R30.reuse ;  /* 0x0000001819197223 */ /* 0x180fe2000001081e */
[-CC-:B------:R-:W-:Y:S01]  /*af70*/  FFMA.FTZ R28, R28, R24.reuse, -R30.reuse ;  /* 0x000000181c1c7223 */ /* 0x180fe2000001081e */
[-C--:B------:R-:W-:Y:S01]  /*af80*/  FFMA.FTZ R157, R26, R24.reuse, -R30 ;  /* 0x000000181a9d7223 */ /* 0x080fe2000001081e */
[C---:B------:R-:W-:Y:S03]  /*af90*/  HMMA.16816.F32 R80, R4.reuse, R8, R80 ;  /* 0x000000080450723c */ /* 0x040fe60000001850 */
[-C--:B------:R-:W-:Y:S01]  /*afa0*/  FFMA.FTZ R8, R34, R24.reuse, -R36 ;  /* 0x0000001822087223 */ /* 0x080fe20000010824 */
[----:B------:R-:W-:Y:S01]  /*afb0*/  FADD.FTZ R63, R110, R63 ;  /* 0x0000003f6e3f7221 */ /* 0x000fe20000010000 */
[----:B------:R-:W1:Y:S02]  /*afc0*/  LDSM.16.MT88.4 R12, [R31+0x4c00] ;  /* 0x004c00001f0c783b */ /* 0x000e640000004200 */
[----:B------:R2:W-:Y:S01]  /*afd0*/  MUFU.EX2 R32, R8 ;  /* 0x0000000800207308 */ /* 0x0005e20000000800 */
[----:B------:R-:W-:Y:S01]  /*afe0*/  FADD.FTZ R54, R96, R54 ;  /* 0x0000003660367221 */ /* 0x000fe20000010000 */
[----:B------:R-:W-:Y:S01]  /*aff0*/  FADD.FTZ R63, R109, R63 ;  /* 0x0000003f6d3f7221 */ /* 0x000fe20000010000 */
[-C--:B------:R-:W-:Y:S01]  /*b000*/  FFMA.FTZ R34, R33, R24.reuse, -R36 ;  /* 0x0000001821227223 */ /* 0x080fe20000010824 */
[----:B------:R-:W-:Y:S03]  /*b010*/  HMMA.16816.F32 R76, R4, R10, R76 ;  /* 0x0000000a044c723c */ /* 0x000fe6000000184c */
        /* <DEDUP_REMOVED lines=37> */
[----:B------:R-:W-:Y:S03]  /*b270*/  HMMA.16816.F32 R80, R4, R12, R80 ;  /* 0x0000000c0450723c */ /* 0x000fe60000001850 */
[----:B------:R-:W-:Y:S01]  /*b280*/  FADD.FTZ R38, R38, R62 ;  /* 0x0000003e26267221 */ /* 0x000fe20000010000 */
[----:B------:R-:W-:-:S04]  /*b290*/  FADD.FTZ R50, R50, R43 ;  /* 0x0000002b32327221 */ /* 0x000fc80000010000 */
[C---:B------:R-:W-:Y:S08]  /*b2a0*/  HMMA.16816.F32 R76, R4.reuse, R14, R76 ;  /* 0x0000000e044c723c */ /* 0x040ff0000000184c */
[C---:B--2---:R-:W-:Y:S08]  /*b2b0*/  HMMA.16816.F32 R72, R4.reuse, R8, R72 ;  /* 0x000000080448723c */ /* 0x044ff00000001848 */
[----:B------:R-:W-:Y:S03]  /*b2c0*/  HMMA.16816.F32 R68, R4, R10, R68 ;  /* 0x0000000a0444723c */ /* 0x000fe60000001844 */
[----:B------:R-:W-:-:S02]  /*b2d0*/  VIADD R4, R44, 0xfffffffe ;  /* 0xfffffffe2c047836 */ /* 0x000fc40000000000 */
[----:B------:R-:W-:Y:S01]  /*b2e0*/  FADD.FTZ R38, R33, R38 ;  /* 0x0000002621267221 */ /* 0x000fe20000010000 */
[----:B------:R-:W-:Y:S02]  /*b2f0*/  FADD.FTZ R50, R25, R50 ;  /* 0x0000003219327221 */ /* 0x000fe40000010000 */
[----:B------:R-:W-:Y:S01]  /*b300*/  ISETP.GE.AND P0, PT, R4, R135, PT ;  /* 0x000000870400720c */ /* 0x000fe20003f06270 */
[----:B------:R-:W-:Y:S01]  /*b310*/  FADD.FTZ R38, R32, R38 ;  /* 0x0000002620267221 */ /* 0x000fe20000010000 */
[----:B------:R-:W-:-:S03]  /*b320*/  FADD.FTZ R50, R27, R50 ;  /* 0x000000321b327221 */ /* 0x000fc60000010000 */
[----:B------:R-:W-:Y:S01]  /*b330*/  FADD.FTZ R38, R34, R38 ;  /* 0x0000002622267221 */ /* 0x000fe20000010000 */
[----:B------:R-:W-:Y:S01]  /*b340*/  FADD.FTZ R50, R24, R50 ;  /* 0x0000003218327221 */ /* 0x000fe20000010000 */
[----:B------:R-:W-:Y:S02]  /*b350*/  IMAD.SHL.U32 R132, R133, 0x4, RZ ;  /* 0x0000000485847824 */ /* 0x000fe400078e00ff */
[----:B------:R-:W-:Y:S01]  /*b360*/  FADD.FTZ R158, R158, R38 ;  /* 0x000000269e9e7221 */ /* 0x000fe20000010000 */
[----:B------:R-:W-:-:S03]  /*b370*/  FADD.FTZ R157, R157, R50 ;  /* 0x000000329d9d7221 */ /* 0x000fc60000010000 */
[----:B------:R-:W-:Y:S05]  /*b380*/  @!P0 BRA `(.L_x_8745) ;  /* 0x00000034004c8947 */ /* 0x000fea0003800000 */
[----:B------:R-:W-:Y:S01]  /*b390*/  IMAD R45, R145, 0x40, R45 ;  /* 0x00000040912d7824 */ /* 0x000fe200078e022d */
[----:B------:R-:W-:Y:S01]  /*b3a0*/  LOP3.LUT R100, R100, 0x1f0, RZ, 0xc0, !PT ;  /* 0x000001f064647812 */ /* 0x000fe200078ec0ff */
[----:B------:R-:W-:Y:S01]  /*b3b0*/  VIADD R155, R44, 0xffffffff ;  /* 0xffffffff2c9b7836 */ /* 0x000fe20000000000 */
[----:B------:R-:W-:Y:S01]  /*b3c0*/  ISETP.NE.U32.AND P2, PT, R152, RZ, PT ;  /* 0x000000ff9800720c */ /* 0x000fe20003f45070 */
[----:B------:R-:W-:Y:S01]  /*b3d0*/  IMAD.MOV.U32 R88, RZ, RZ, R0 ;  /* 0x000000ffff587224 */ /* 0x000fe200078e0000 */
[----:B------:R-:W-:Y:S01]  /*b3e0*/  IADD3 R45, PT, PT, R47, R45, R100 ;  /* 0x0000002d2f2d7210 */ /* 0x000fe20007ffe064 */
[----:B------:R-:W-:Y:S01]  /*b3f0*/  IMAD.SHL.U32 R155, R155, 0x80, RZ ;  /* 0x000000809b9b7824 */ /* 0x000fe200078e00ff */
[----:B------:R-:W-:Y:S02]  /*b400*/  ISETP.NE.AND.EX P2, PT, R153, RZ, PT, P2 ;  /* 0x000000ff9900720c */ /* 0x000fe40003f45320 */
[----:B------:R-:W-:Y:S02]  /*b410*/  IADD3 R48, PT, PT, -R48, R45, -R147 ;  /* 0x0000002d30307210 */ /* 0x000fe40007ffe993 */
[----:B------:R-:W-:-:S02]  /*b420*/  MOV R156, R46 ;  /* 0x0000002e009c7202 */ /* 0x000fc40000000f00 */
[----:B------:R-:W-:Y:S01]  /*b430*/  MOV R87, R2 ;  /* 0x0000000200577202 */ /* 0x000fe20000000f00 */
[----:B------:R-:W-:-:S05]  /*b440*/  IMAD R44, R44, -0x80, R48 ;  /* 0xffffff802c2c7824 */ /* 0x000fca00078e0230 */
[----:B------:R-:W-:-:S07]  /*b450*/  IADD3 R154, PT, PT, R44, 0x108, RZ ;  /* 0x000001082c9a7810 */ /* 0x000fce0007ffe0ff */
.L_x_8752:
        /* <DEDUP_REMOVED lines=78> */
.L_x_8747:
[----:B------:R-:W-:Y:S05]  /*b940*/  BSYNC.RECONVERGENT B0 ;  /* 0x0000000000007941 */ /* 0x000fea0003800200 */
.L_x_8746:
[----:B------:R-:W1:Y:S01]  /*b950*/  S2UR UR7, SR_CgaCtaId ;  /* 0x00000000000779c3 */ /* 0x000e620000008800 */
[C---:B------:R-:W-:Y:S01]  /*b960*/  IMAD.SHL.U32 R2, R133.reuse, 0x8, RZ ;  /* 0x0000000885027824 */ /* 0x040fe200078e00ff */
[C---:B------:R-:W-:Y:S01]  /*b970*/  LOP3.LUT R86, R133.reuse, 0x18, RZ, 0xc0, !PT ;  /* 0x0000001885567812 */ /* 0x040fe200078ec0ff */
[----:B------:R-:W-:Y:S01]  /*b980*/  UMOV UR9, 0x400 ;  /* 0x0000040000097882 */ /* 0x000fe20000000000 */
[C---:B------:R-:W-:Y:S01]  /*b990*/  IMAD.SHL.U32 R4, R138.reuse, 0x40, RZ ;  /* 0x000000408a047824 */ /* 0x040fe200078e00ff */
[----:B------:R-:W-:Y:S01]  /*b9a0*/  SHF.L.U64.HI R5, R138, 0x6, R139 ;  /* 0x000000068a057819 */ /* 0x000fe2000001028b */
[C---:B------:R-:W-:Y:S01]  /*b9b0*/  IMAD.SHL.U32 R134, R133.reuse, 0x20, RZ ;  /* 0x0000002085867824 */ /* 0x040fe200078e00ff */
[----:B------:R-:W-:Y:S01]  /*b9c0*/  LOP3.LUT R0, R2, 0x18, RZ, 0xc0, !PT ;  /* 0x0000001802007812 */ /* 0x000fe200078ec0ff */
[C---:B------:R-:W-:Y:S01]  /*b9d0*/  IMAD.SHL.U32 R91, R133.reuse, 0x10, RZ ;  /* 0x00000010855b7824 */ /* 0x040fe200078e00ff */
[--C-:B------:R-:W-:Y:S01]  /*b9e0*/  LOP3.LUT R86, R86, 0xc0, R2.reuse, 0xf8, !PT ;  /* 0x000000c056567812 */ /* 0x100fe200078ef802 */
[----:B------:R-:W-:Y:S01]  /*b9f0*/  IMAD.SHL.U32 R132, R133, 0x4, RZ ;  /* 0x0000000485847824 */ /* 0x000fe200078e00ff */
[----:B------:R-:W-:Y:S01]  /*ba00*/  ISETP.GE.AND P1, PT, R0, R146, PT ;  /* 0x000000920000720c */ /* 0x000fe20003f26270 */
[----:B------:R-:W-:Y:S01]  /*ba10*/  IMAD.MOV.U32 R128, RZ, RZ, 0x20 ;  /* 0x00000020ff807424 */ /* 0x000fe200078e00ff */
[--C-:B------:R-:W-:Y:S01]  /*ba20*/  LOP3.LUT R86, R86, 0x18, R2.reuse, 0x78, !PT ;  /* 0x0000001856567812 */ /* 0x100fe200078e7802 */
[----:B------:R-:W-:Y:S01]  /*ba30*/  VIADD R156, R156, 0xffffffff ;  /* 0xffffffff9c9c7836 */ /* 0x000fe20000000000 */
[----:B------:R-:W-:Y:S01]  /*ba40*/  IADD3 R6, P0, PT, R4, R143, RZ ;  /* 0x0000008f04067210 */ /* 0x000fe20007f1e0ff */
[----:B------:R-:W-:Y:S01]  /*ba50*/  BSSY.RECONVERGENT B1, `(.L_x_8748) ;  /* 0x00000d2000017945 */ /* 0x000fe20003800200 */
[----:B------:R-:W-:Y:S02]  /*ba60*/  LOP3.LUT R86, R86, 0x1f20, R2, 0xf8, !PT ;  /* 0x00001f2056567812 */ /* 0x000fe400078ef802 */
[-C--:B------:R-:W-:Y:S01]  /*ba70*/  IADD3 R8, P3, PT, R6, R4.reuse, RZ ;  /* 0x0000000406087210 */ /* 0x080fe20007f7e0ff */
[--C-:B------:R-:W-:Y:S01]  /*ba80*/  IMAD.X R7, R5, 0x1, R142.reuse, P0 ;  /* 0x0000000105077824 */ /* 0x100fe200000e068e */
[----:B------:R-:W-:Y:S02]  /*ba90*/  LOP3.LUT R2, R91, 0x100, RZ, 0xc0, !PT ;  /* 0x000001005b027812 */ /* 0x000fe400078ec0ff */
[----:B------:R-:W-:Y:S01]  /*baa0*/  LOP3.LUT R0, R134, 0xc0, RZ, 0xc0, !PT ;  /* 0x000000c086007812 */ /* 0x000fe200078ec0ff */
[----:B-1----:R-:W-:Y:S01]  /*bab0*/  ULEA UR6, UR7, UR9, 0x18 ;  /* 0x0000000907067291 */ /* 0x002fe2000f8ec0ff */
[----:B------:R-:W-:Y:S01]  /*bac0*/  @!P1 IMAD.MOV.U32 R10, RZ, RZ, R143 ;  /* 0x000000ffff0a9224 */ /* 0x000fe200078e008f */
[----:B------:R-:W-:Y:S01]  /*bad0*/  @!P1 IADD3 R4, P0, PT, R8, R4, RZ ;  /* 0x0000000408049210 */ /* 0x000fe20007f1e0ff */
[----:B------:R-:W-:Y:S01]  /*bae0*/  @!P1 IMAD.MOV.U32 R11, RZ, RZ, R142 ;  /* 0x000000ffff0b9224 */ /* 0x000fe200078e008e */
[----:B------:R-:W-:Y:S01]  /*baf0*/  LOP3.LUT R89, R132, 0x18, RZ, 0xc0, !PT ;  /* 0x0000001884597812 */ /* 0x000fe200078ec0ff */
[--C-:B------:R-:W-:Y:S01]  /*bb00*/  IMAD.X R9, R7, 0x1, R5.reuse, P3 ;  /* 0x0000000107097824 */ /* 0x100fe200018e0605 */
[----:B------:R-:W-:Y:S02]  /*bb10*/  LEA R86, R86, UR6, 0x1 ;  /* 0x0000000656567c11 */ /* 0x000fe4000f8e08ff */
[----:B------:R-:W-:Y:S01]  /*bb20*/  LOP3.LUT R2, R2, 0x20, R134, 0xf8, !PT ;  /* 0x0000002002027812 */ /* 0x000fe200078ef886 */
[----:B------:R-:W-:Y:S01]  /*bb30*/  @!P1 IMAD.X R5, R9, 0x1, R5, P0 ;  /* 0x0000000109059824 */ /* 0x000fe200000e0605 */
[----:B------:R-:W-:Y:S01]  /*bb40*/  LOP3.LUT R0, R0, 0x8, R133, 0xf8, !PT ;  /* 0x0000000800007812 */ /* 0x000fe200078ef885 */
[----:B------:R-:W-:Y:S01]  /*bb50*/  @!PT LDS RZ, [RZ] ;  /* 0x00000000fffff984 */ /* 0x000fe20000000800 */
[----:B------:R-:W-:Y:S01]  /*bb60*/  @!PT LDS RZ, [RZ] ;  /* 0x00000000fffff984 */ /* 0x000fe20000000800 */
[----:B------:R-:W-:Y:S01]  /*bb70*/  @!PT LDS RZ, [RZ] ;  /* 0x00000000fffff984 */ /* 0x000fe20000000800 */
[----:B------:R-:W-:Y:S01]  /*bb80*/  @!P1 LDGSTS.E.BYPASS.LTC128B.128 [R86+0x3000], desc[UR4][R10.64] ;  /* 0x030000000a569fae */ /* 0x000fe2000b981a04 */
[----:B------:R-:W-:Y:S02]  /*bb90*/  LOP3.LUT P0, RZ, R133, 0x4, RZ, 0xc0, !PT ;  /* 0x0000000485ff7812 */ /* 0x000fe4000780c0ff */
[----:B------:R-:W-:Y:S02]  /*bba0*/  LOP3.LUT R0, R2, R0, R89, 0xf6, !PT ;  /* 0x0000000002007212 */ /* 0x000fe400078ef659 */
[----:B------:R-:W-:Y:S01]  /*bbb0*/  @P1 STS.128 [R86+0x3000], RZ ;  /* 0x003000ff56001388 */ /* 0x000fe20000000c00 */
[----:B------:R-:W-:Y:S02]  /*bbc0*/  SEL R128, R128, 0xffffffe0, !P0 ;  /* 0xffffffe080807807 */ /* 0x000fe40004000000 */
[----:B------:R-:W-:Y:S02]  /*bbd0*/  LEA R92, R0, UR6, 0x1 ;  /* 0x00000006005c7c11 */ /* 0x000fe4000f8e08ff */
[----:B------:R-:W-:Y:S01]  /*bbe0*/  @!PT LDS RZ, [RZ] ;  /* 0x00000000fffff984 */ /* 0x000fe20000000800 */
[----:B------:R-:W-:Y:S01]  /*bbf0*/  @!PT LDS RZ, [RZ] ;  /* 0x00000000fffff984 */ /* 0x000fe20000000800 */
[----:B------:R-:W-:Y:S01]  /*bc00*/  @!PT LDS RZ, [RZ] ;  /* 0x00000000fffff984 */ /* 0x000fe20000000800 */
[----:B------:R-:W-:Y:S01]  /*bc10*/  @!P1 LDGSTS.E.BYPASS.LTC128B.128 [R86+0x3800], desc[UR4][R6.64] ;  /* 0x0380000006569fae */ /* 0x000fe2000b981a04 */
[----:B------:R-:W-:Y:S01]  /*bc20*/  ISETP.GT.AND P3, PT, R156, R135, PT ;  /* 0x000000879c00720c */ /* 0x000fe20003f64270 */
[--C-:B------:R-:W-:Y:S03]  /*bc30*/  IMAD.IADD R96, R90, 0x1, R128.reuse ;  /* 0x000000015a607824 */ /* 0x100fe600078e0280 */
[----:B------:R-:W-:Y:S01]  /*bc40*/  @P1 STS.128 [R86+0x3800], RZ ;  /* 0x003800ff56001388 */ /* 0x000fe20000000c00 */
[----:B------:R-:W-:Y:S04]  /*bc50*/  IMAD.IADD R128, R92, 0x1, R128 ;  /* 0x000000015c807824 */ /* 0x000fe800078e0280 */
        /* <DEDUP_REMOVED lines=143> */
.L_x_8751:
[----:B------:R-:W-:Y:S05]  /*c550*/  BSYNC.RECONVERGENT B0 ;  /* 0x0000000000007941 */ /* 0x000fea0003800200 */
.L_x_8750:
[----:B------:R-:W-:Y:S01]  /*c560*/  @!P1 IMAD.MOV.U32 R100, RZ, RZ, R141 ;  /* 0x000000ffff649224 */ /* 0x000fe200078e008d */
[-C--:B------:R-:W-:Y:S01]  /*c570*/  @!P1 LEA R96, P6, R136, R141.reuse, 0x6 ;  /* 0x0000008d88609211 */ /* 0x080fe200078c30ff */
[----:B------:R-:W-:Y:S01]  /*c580*/  @!P1 IMAD.MOV.U32 R101, RZ, RZ, R140 ;  /* 0x000000ffff659224 */ /* 0x000fe200078e008c */
[-C--:B------:R-:W-:Y:S01]  /*c590*/  @!P1 IADD3 R93, P4, P3, R0, R141.reuse, R0 ;  /* 0x0000008d005d9210 */ /* 0x080fe20007b9e000 */
[C---:B------:R-:W-:Y:S01]  /*c5a0*/  @!P1 IMAD.SHL.U32 R94, R136.reuse, 0x40, RZ ;  /* 0x00000040885e9824 */ /* 0x040fe200078e00ff */
[-CC-:B------:R-:W-:Y:S02]  /*c5b0*/  @!P1 LEA.HI.X R97, R136, R140.reuse, R137.reuse, 0x6, P6 ;  /* 0x0000008c88619211 */ /* 0x180fe400030f3489 */
[----:B------:R-:W-:Y:S01]  /*c5c0*/  @!PT LDS RZ, [RZ] ;  /* 0x00000000fffff984 */ /* 0x000fe20000000800 */
[----:B------:R-:W-:Y:S01]  /*c5d0*/  @!PT LDS RZ, [RZ] ;  /* 0x00000000fffff984 */ /* 0x000fe20000000800 */
[----:B------:R-:W-:Y:S01]  /*c5e0*/  @!PT LDS RZ, [RZ] ;  /* 0x00000000fffff984 */ /* 0x000fe20000000800 */
[----:B------:R1:W-:Y:S01]  /*c5f0*/  @!P1 LDGSTS.E.BYPASS.LTC128B.128 [R86+0x1000], desc[UR4][R100.64] ;  /* 0x0100000064569fae */ /* 0x0003e2000b981a04 */
[----:B------:R-:W-:Y:S02]  /*c600*/  @!P1 IADD3.X R92, PT, PT, R2, R140, R2, P4, P3 ;  /* 0x0000008c025c9210 */ /* 0x000fe400027e6402 */
[----:B------:R-:W-:Y:S01]  /*c610*/  @!P1 IADD3 R94, P5, P4, R94, R141, R94 ;  /* 0x0000008d5e5e9210 */ /* 0x000fe20007cbe05e */
[----:B------:R1:W-:Y:S01]  /*c620*/  @P1 STS.128 [R86+0x1000], RZ ;  /* 0x001000ff56001388 */ /* 0x0003e20000000c00 */
        /* <DEDUP_REMOVED lines=20> */
.L_x_8749:
[----:B------:R-:W-:Y:S05]  /*c770*/  BSYNC.RECONVERGENT B1 ;  /* 0x0000000000017941 */ /* 0x000fea0003800200 */
.L_x_8748:
[----:B------:R-:W-:Y:S01]  /*c780*/  IABS R2, R154 ;  /* 0x0000009a00027213 */ /* 0x000fe20000000000 */
[----:B-1----:R-:W2:Y:S01]  /*c790*/  LD.E R86, desc[UR4][R84.64+0xdc] ;  /* 0x0000dc0454567980 */ /* 0x002ea2000c101900 */
        /* <DEDUP_REMOVED lines=12> */
[----:B------:R-:W-:Y:S02]  /*c860*/  MOV R93, R2 ;  /* 0x00000002005d7202 */ /* 0x000fe40000000f00 */
[C---:B------:R-:W-:Y:S02]  /*c870*/  IADD3 R2, PT, PT, R154.reuse, -0x18, RZ ;  /* 0xffffffe89a027810 */ /* 0x040fe40007ffe0ff */
        /* <DEDUP_REMOVED lines=8> */
[C---:B------:R-:W-:Y:S01]  /*c900*/  FFMA.FTZ R7, -R3.reuse, R94, R7 ;  /* 0x0000005e03077223 */ /* 0x040fe20000010107 */
[C---:B------:R-:W-:Y:S01]  /*c910*/  IADD3 R2, PT, PT, R154.reuse, -0x21, RZ ;  /* 0xffffffdf9a027810 */ /* 0x040fe20007ffe0ff */
[CC--:B------:R-:W-:Y:S01]  /*c920*/  FFMA.FTZ R9, -R3.reuse, R0.reuse, R9 ;  /* 0x0000000003097223 */ /* 0x0c0fe20000010109 */
[C---:B------:R-:W-:Y:S01]  /*c930*/  IADD3 R94, PT, PT, R154.reuse, -0x19, RZ ;  /* 0xffffffe79a5e7810 */ /* 0x040fe20007ffe0ff */
[C---:B------:R-:W-:Y:S01]  /*c940*/  FFMA.FTZ R15, -R3.reuse, R0, R15 ;  /* 0x00000000030f7223 */ /* 0x040fe2000001010f */
[----:B------:R-:W-:Y:S02]  /*c950*/  I2FP.F32.S32 R93, R93 ;  /* 0x0000005d005d7245 */ /* 0x000fe40000201400 */
[C---:B------:R-:W-:Y:S02]  /*c960*/  IADD3 R92, PT, PT, R154.reuse, -0x10, RZ ;  /* 0xfffffff09a5c7810 */ /* 0x040fe40007ffe0ff */
[----:B------:R-:W-:Y:S01]  /*c970*/  IABS R2, R2 ;  /* 0x0000000200027213 */ /* 0x000fe20000000000 */
[CC--:B------:R-:W-:Y:S01]  /*c980*/  FFMA.FTZ R12, -R3.reuse, R93.reuse, R12 ;  /* 0x0000005d030c7223 */ /* 0x0c0fe2000001010c */
[----:B------:R-:W-:Y:S01]  /*c990*/  IABS R94, R94 ;  /* 0x0000005e005e7213 */ /* 0x000fe20000000000 */
[C---:B------:R-:W-:Y:S01]  /*c9a0*/  FFMA.FTZ R18, -R3.reuse, R93, R18 ;  /* 0x0000005d03127223 */ /* 0x040fe20000010112 */
[----:B------:R-:W-:Y:S02]  /*c9b0*/  IABS R92, R92 ;  /* 0x0000005c005c7213 */ /* 0x000fe40000000000 */
[----:B------:R-:W-:Y:S02]  /*c9c0*/  MOV R93, R2 ;  /* 0x00000002005d7202 */ /* 0x000fe40000000f00 */
[C---:B------:R-:W-:Y:S02]  /*c9d0*/  IADD3 R2, PT, PT, R154.reuse, -0x28, RZ ;  /* 0xffffffd89a027810 */ /* 0x040fe40007ffe0ff */
[----:B------:R-:W-:Y:S02]  /*c9e0*/  I2FP.F32.S32 R0, R94 ;  /* 0x0000005e00007245 */ /* 0x000fe40000201400 */
[----:B------:R-:W-:Y:S02]  /*c9f0*/  I2FP.F32.S32 R92, R92 ;  /* 0x0000005c005c7245 */ /* 0x000fe40000201400 */
[----:B------:R-:W-:Y:S01]  /*ca00*/  IABS R2, R2 ;  /* 0x0000000200027213 */ /* 0x000fe20000000000 */
[CC--:B------:R-:W-:Y:S01]  /*ca10*/  FFMA.FTZ R13, -R3.reuse, R0.reuse, R13 ;  /* 0x00000000030d7223 */ /* 0x0c0fe2000001010d */
[C---:B------:R-:W-:Y:S01]  /*ca20*/  IADD3 R94, PT, PT, R154.reuse, -0x29, RZ ;  /* 0xffffffd79a5e7810 */ /* 0x040fe20007ffe0ff */
[C---:B------:R-:W-:Y:S01]  /*ca30*/  FFMA.FTZ R19, -R3.reuse, R0, R19 ;  /* 0x0000000003137223 */ /* 0x040fe20000010113 */
[----:B------:R-:W-:Y:S01]  /*ca40*/  I2FP.F32.S32 R0, R93 ;  /* 0x0000005d00007245 */ /* 0x000fe20000201400 */
[C---:B------:R-:W-:Y:S01]  /*ca50*/  FFMA.FTZ R8, -R3.reuse, R92, R8 ;  /* 0x0000005c03087223 */ /* 0x040fe20000010108 */
[----:B------:R-:W-:Y:S01]  /*ca60*/  MOV R93, R2 ;  /* 0x00000002005d7202 */ /* 0x000fe20000000f00 */
[C---:B------:R-:W-:Y:S01]  /*ca70*/  FFMA.FTZ R14, -R3.reuse, R92, R14 ;  /* 0x0000005c030e7223 */ /* 0x040fe2000001010e */
[C---:B------:R-:W-:Y:S01]  /*ca80*/  IADD3 R92, PT, PT, R154.reuse, -0x20, RZ ;  /* 0xffffffe09a5c7810 */ /* 0x040fe20007ffe0ff */
[CC--:B------:R-:W-:Y:S01]  /*ca90*/  FFMA.FTZ R17, -R3.reuse, R0.reuse, R17 ;  /* 0x0000000003117223 */ /* 0x0c0fe20000010111 */
[C---:B------:R-:W-:Y:S01]  /*caa0*/  IADD3 R2, PT, PT, R154.reuse, -0x31, RZ ;  /* 0xffffffcf9a027810 */ /* 0x040fe20007ffe0ff */
[C---:B------:R-:W-:Y:S01]  /*cab0*/  FFMA.FTZ R23, -R3.reuse, R0, R23 ;  /* 0x0000000003177223 */ /* 0x040fe20000010117 */
[----:B------:R-:W-:Y:S02]  /*cac0*/  I2FP.F32.S32 R93, R93 ;  /* 0x0000005d005d7245 */ /* 0x000fe40000201400 */
[----:B------:R-:W-:Y:S02]  /*cad0*/  IABS R92, R92 ;  /* 0x0000005c005c7213 */ /* 0x000fe40000000000 */
[----:B------:R-:W-:Y:S01]  /*cae0*/  IABS R2, R2 ;  /* 0x0000000200027213 */ /* 0x000fe20000000000 */
[CC--:B------:R-:W-:Y:S01]  /*caf0*/  FFMA.FTZ R26, -R3.reuse, R93.reuse, R26 ;  /* 0x0000005d031a7223 */ /* 0x0c0fe2000001011a */
[----:B------:R-:W-:Y:S01]  /*cb00*/  IABS R94, R94 ;  /* 0x0000005e005e7213 */ /* 0x000fe20000000000 */
[C---:B------:R-:W-:Y:S01]  /*cb10*/  FFMA.FTZ R20, -R3.reuse, R93, R20 ;  /* 0x0000005d03147223 */ /* 0x040fe20000010114 */
[----:B------:R-:W-:Y:S02]  /*cb20*/  I2FP.F32.S32 R92, R92 ;  /* 0x0000005c005c7245 */ /* 0x000fe40000201400 */
[----:B------:R-:W-:Y:S02]  /*cb30*/  MOV R93, R2 ;  /* 0x00000002005d7202 */ /* 0x000fe40000000f00 */
        /* <DEDUP_REMOVED lines=36> */
[C---:B------:R-:W-:Y:S01]  /*cd80*/  FFMA.FTZ R33, -R3.reuse, R0, R33 ;  /* 0x0000000003217223 */ /* 0x040fe20000010121 */
[----:B------:R-:W-:Y:S01]  /*cd90*/  I2FP.F32.S32 R93, R93 ;  /* 0x0000005d005d7245 */ /* 0x000fe20000201400 */
[C---:B------:R-:W-:Y:S01]  /*cda0*/  FFMA.FTZ R38, -R3.reuse, R92, R38 ;  /* 0x0000005c03267223 */ /* 0x040fe20000010126 */
[C---:B------:R-:W-:Y:S01]  /*cdb0*/  IADD3 R92, PT, PT, R154.reuse, -0x50, RZ ;  /* 0xffffffb09a5c7810 */ /* 0x040fe20007ffe0ff */
[C---:B------:R-:W-:Y:S01]  /*cdc0*/  FFMA.FTZ R39, -R3.reuse, R0, R39 ;  /* 0x0000000003277223 */ /* 0x040fe20000010127 */
[----:B------:R-:W-:Y:S01]  /*cdd0*/  IABS R2, R2 ;  /* 0x0000000200027213 */ /* 0x000fe20000000000 */
[CC--:B------:R-:W-:Y:S01]  /*cde0*/  FFMA.FTZ R36, -R3.reuse, R93.reuse, R36 ;  /* 0x0000005d03247223 */ /* 0x0c0fe20000010124 */
[C---:B------:R-:W-:Y:S01]  /*cdf0*/  IADD3 R94, PT, PT, R154.reuse, -0x49, RZ ;  /* 0xffffffb79a5e7810 */ /* 0x040fe20007ffe0ff */
[C---:B------:R-:W-:Y:S01]  /*ce00*/  FFMA.FTZ R42, -R3.reuse, R93, R42 ;  /* 0x0000005d032a7223 */ /* 0x040fe2000001012a */
[----:B------:R-:W-:Y:S02]  /*ce10*/  IABS R92, R92 ;  /* 0x0000005c005c7213 */ /* 0x000fe40000000000 */
[----:B------:R-:W-:Y:S02]  /*ce20*/  MOV R93, R2 ;  /* 0x00000002005d7202 */ /* 0x000fe40000000f00 */
[----:B------:R-:W-:Y:S02]  /*ce30*/  IABS R94, R94 ;  /* 0x0000005e005e7213 */ /* 0x000fe40000000000 */
[C---:B------:R-:W-:Y:S02]  /*ce40*/  IADD3 R2, PT, PT, R154.reuse, -0x58, RZ ;  /* 0xffffffa89a027810 */ /* 0x040fe40007ffe0ff */
[----:B------:R-:W-:Y:S02]  /*ce50*/  I2FP.F32.S32 R92, R92 ;  /* 0x0000005c005c7245 */ /* 0x000fe40000201400 */
[----:B------:R-:W-:Y:S02]  /*ce60*/  I2FP.F32.S32 R0, R94 ;  /* 0x0000005e00007245 */ /* 0x000fe40000201400 */
[----:B------:R-:W-:Y:S01]  /*ce70*/  IABS R2, R2 ;  /* 0x0000000200027213 */ /* 0x000fe20000000000 */
[CC--:B------:R-:W-:Y:S01]  /*ce80*/  FFMA.FTZ R40, -R3.reuse, R92.reuse, R40 ;  /* 0x0000005c03287223 */ /* 0x0c0fe20000010128 */
[C---:B------:R-:W-:Y:S01]  /*ce90*/  FFMA.FTZ R46, -R3.reuse, R92, R46 ;  /* 0x0000005c032e7223 */ /* 0x040fe2000001012e */
[C---:B------:R-:W-:Y:S01]  /*cea0*/  IADD3 R94, PT, PT, R154.reuse, -0x59, RZ ;  /* 0xffffffa79a5e7810 */ /* 0x040fe20007ffe0ff */
[C---:B------:R-:W-:Y:S01]  /*ceb0*/  FFMA.FTZ R37, -R3.reuse, R0, R37 ;  /* 0x0000000003257223 */ /* 0x040fe20000010125 */
[----:B------:R-:W-:Y:S01]  /*cec0*/  MOV R92, R2 ;  /* 0x00000002005c7202 */ /* 0x000fe20000000f00 */
[C---:B------:R-:W-:Y:S01]  /*ced0*/  FFMA.FTZ R43, -R3.reuse, R0, R43 ;  /* 0x00000000032b7223 */ /* 0x040fe2000001012b */
        /* <DEDUP_REMOVED lines=8> */
[C---:B------:R-:W-:Y:S01]  /*cf60*/  FFMA.FTZ R50, -R3.reuse, R92, R50 ;  /* 0x0000005c03327223 */ /* 0x040fe20000010132 */
[----:B------:R-:W-:Y:S02]  /*cf70*/  IABS R2, R2 ;  /* 0x0000000200027213 */ /* 0x000fe40000000000 */
[C---:B------:R-:W-:Y:S01]  /*cf80*/  IADD3 R92, PT, PT, R154.reuse, -0x68, RZ ;  /* 0xffffff989a5c7810 */ /* 0x040fe20007ffe0ff */
[CC--:B------:R-:W-:Y:S01]  /*cf90*/  FFMA.FTZ R45, -R3.reuse, R0.reuse, R45 ;  /* 0x00000000032d7223 */ /* 0x0c0fe2000001012d */
[C---:B------:R-:W-:Y:S01]  /*cfa0*/  FFMA.FTZ R51, -R3.reuse, R0, R51 ;  /* 0x0000000003337223 */ /* 0x040fe20000010133 */
[----:B------:R-:W-:Y:S02]  /*cfb0*/  I2FP.F32.S32 R0, R2 ;  /* 0x0000000200007245 */ /* 0x000fe40000201400 */
[----:B------:R-:W-:Y:S02]  /*cfc0*/  IABS R92, R92 ;  /* 0x0000005c005c7213 */ /* 0x000fe40000000000 */
[----:B------:R-:W-:Y:S01]  /*cfd0*/  IADD3 R94, PT, PT, R154, -0x70, RZ ;  /* 0xffffff909a5e7810 */ /* 0x000fe20007ffe0ff */
[C---:B------:R-:W-:Y:S01]  /*cfe0*/  FFMA.FTZ R49, -R3.reuse, R0, R49 ;  /* 0x0000000003317223 */ /* 0x040fe20000010131 */
[----:B------:R-:W-:Y:S01]  /*cff0*/  I2FP.F32.S32 R92, R92 ;  /* 0x0000005c005c7245 */ /* 0x000fe20000201400 */
[C---:B------:R-:W-:Y:S01]  /*d000*/  FFMA.FTZ R55, -R3.reuse, R0, R55 ;  /* 0x0000000003377223 */ /* 0x040fe20000010137 */
        /* <DEDUP_REMOVED lines=20> */
[C---:B------:R-:W-:Y:S02]  /*d150*/  IADD3 R2, PT, PT, R154.reuse, -0x69, RZ ;  /* 0xffffff979a027810 */ /* 0x040fe40007ffe0ff */
[----:B------:R-:W-:Y:S01]  /*d160*/  IADD3 R0, PT, PT, R154, -0x78, RZ ;  /* 0xffffff889a007810 */ /* 0x000fe20007ffe0ff */
[CC--:B------:R-:W-:Y:S01]  /*d170*/  FFMA.FTZ R48, -R3.reuse, R93.reuse, R48 ;  /* 0x0000005d03307223 */ /* 0x0c0fe20000010130 */
[----:B------:R-:W-:Y:S01]  /*d180*/  FMNMX3.FTZ R92, R92, R24, R25, !PT ;  /* 0x000000185c5c7276 */ /* 0x000fe20007810019 */
[C---:B------:R-:W-:Y:S01]  /*d190*/  FFMA.FTZ R54, -R3.reuse, R93, R54 ;  /* 0x0000005d03367223 */ /* 0x040fe20000010136 */
        /* <DEDUP_REMOVED lines=9> */
[CC--:B------:R-:W-:Y:S01]  /*d230*/  FFMA.FTZ R53, -R3.reuse, R2.reuse, R53 ;  /* 0x0000000203357223 */ /* 0x0c0fe20000010135 */
[----:B------:R-:W-:Y:S01]  /*d240*/  IABS R93, R93 ;  /* 0x0000005d005d7213 */ /* 0x000fe20000000000 */
[C---:B------:R-:W-:Y:S01]  /*d250*/  FFMA.FTZ R59, -R3.reuse, R2, R59 ;  /* 0x00000002033b7223 */ /* 0x040fe2000001013b */
[----:B------:R-:W-:Y:S01]  /*d260*/  FMNMX3.FTZ R94, R94, R38, R39, !PT ;  /* 0x000000265e5e7276 */ /* 0x000fe20007810027 */
[CC--:B------:R-:W-:Y:S01]  /*d270*/  FFMA.FTZ R60, -R3.reuse, R0.reuse, R60 ;  /* 0x00000000033c7223 */ /* 0x0c0fe2000001013c */
[C---:B------:R-:W-:Y:S01]  /*d280*/  FFMA.FTZ R66, -R3.reuse, R0, R66 ;  /* 0x0000000003427223 */ /* 0x040fe20000010142 */
[----:B------:R-:W-:Y:S02]  /*d290*/  I2FP.F32.S32 R2, R93 ;  /* 0x0000005d00027245 */ /* 0x000fe40000201400 */
[----:B------:R-:W-:Y:S02]  /*d2a0*/  FMNMX3.FTZ R92, R92, R36, R37, !PT ;  /* 0x000000245c5c7276 */ /* 0x000fe40007810025 */
[----:B------:R-:W-:Y:S01]  /*d2b0*/  FMNMX3.FTZ R0, R94, R42, R43, !PT ;  /* 0x0000002a5e007276 */ /* 0x000fe2000781002b */
[CC--:B------:R-:W-:Y:S01]  /*d2c0*/  FFMA.FTZ R57, -R3.reuse, R2.reuse, R57 ;  /* 0x0000000203397223 */ /* 0x0c0fe20000010139 */
[----:B------:R-:W-:Y:S01]  /*d2d0*/  IADD3 R93, PT, PT, R154, -0x79, RZ ;  /* 0xffffff879a5d7810 */ /* 0x000fe20007ffe0ff */
[C---:B------:R-:W-:Y:S01]  /*d2e0*/  FFMA.FTZ R63, -R3.reuse, R2, R63 ;  /* 0x00000002033f7223 */ /* 0x040fe2000001013f */
[----:B------:R-:W-:Y:S02]  /*d2f0*/  FMNMX3.FTZ R94, R92, R40, R41, !PT ;  /* 0x000000285c5e7276 */ /* 0x000fe40007810029 */
[----:B------:R-:W-:Y:S02]  /*d300*/  IABS R93, R93 ;  /* 0x0000005d005d7213 */ /* 0x000fe40000000000 */
[----:B------:R-:W-:Y:S02]  /*d310*/  FMNMX3.FTZ R0, R0, R46, R47, !PT ;  /* 0x0000002e00007276 */ /* 0x000fe4000781002f */
[----:B------:R-:W-:Y:S02]  /*d320*/  FMNMX3.FTZ R94, R94, R44, R45, !PT ;  /* 0x0000002c5e5e7276 */ /* 0x000fe4000781002d */
[----:B------:R-:W-:Y:S02]  /*d330*/  I2FP.F32.S32 R2, R93 ;  /* 0x0000005d00027245 */ /* 0x000fe40000201400 */
[----:B------:R-:W-:Y:S02]  /*d340*/  FMNMX3.FTZ R0, R0, R50, R51, !PT ;  /* 0x0000003200007276 */ /* 0x000fe40007810033 */
[C---:B------:R-:W-:Y:S01]  /*d350*/  IADD3 R93, PT, PT, R154.reuse, -0x81, RZ ;  /* 0xffffff7f9a5d7810 */ /* 0x040fe20007ffe0ff */
[CC--:B------:R-:W-:Y:S01]  /*d360*/  FFMA.FTZ R61, -R3.reuse, R2.reuse, R61 ;  /* 0x00000002033d7223 */ /* 0x0c0fe2000001013d */
[----:B------:R-:W-:Y:S01]  /*d370*/  IADD3 R92, PT, PT, R154, -0x80, RZ ;  /* 0xffffff809a5c7810 */ /* 0x000fe20007ffe0ff */
[C---:B------:R-:W-:Y:S01]  /*d380*/  FFMA.FTZ R67, -R3.reuse, R2, R67 ;  /* 0x0000000203437223 */ /* 0x040fe20000010143 */
        /* <DEDUP_REMOVED lines=28> */
[----:B------:R-:W-:Y:S02]  /*d550*/  LEA R101, R101, UR6, 0x1 ;  /* 0x0000000665657c11 */ /* 0x000fe4000f8e08ff */
[----:B-1----:R-:W-:Y:S02]  /*d560*/  FMNMX.FTZ R0, R2, R0, !PT ;  /* 0x0000000002007209 */ /* 0x002fe40007810000 */
[----:B------:R-:W-:Y:S02]  /*d570*/  FMNMX.FTZ R2, R94, R93, !PT ;  /* 0x0000005d5e027209 */ /* 0x000fe40007810000 */
[----:B------:R-:W-:Y:S01]  /*d580*/  FSETP.NEU.FTZ.AND P1, PT, R0, -INF , PT ;  /* 0xff8000000000780b */ /* 0x000fe20003f3d000 */
[C---:B--2---:R-:W-:Y:S01]  /*d590*/  FMUL.FTZ R103, R86.reuse, R0 ;  /* 0x0000000056677220 */ /* 0x044fe20000410000 */
[----:B------:R-:W1:Y:S01]  /*d5a0*/  LDSM.16.MT88.4 R92, [R101+0x3000] ;  /* 0x00300000655c783b */ /* 0x000e620000004200 */
[----:B------:R-:W-:Y:S01]  /*d5b0*/  FMUL.FTZ R105, R86, R2 ;  /* 0x0000000256697220 */ /* 0x000fe20000410000 */
[----:B------:R-:W-:Y:S01]  /*d5c0*/  FADD.FTZ R88, -R0, R88 ;  /* 0x0000005800587221 */ /* 0x000fe20000010100 */
[C---:B------:R-:W-:Y:S01]  /*d5d0*/  FADD.FTZ R89, -R2.reuse, R87 ;  /* 0x0000005702597221 */ /* 0x040fe20000010100 */
        /* <DEDUP_REMOVED lines=302> */
.L_x_8745:
        /* <DEDUP_REMOVED lines=11> */
.L_x_8760:
        /* <DEDUP_REMOVED lines=9> */
[----:B------:R-:W-:Y:S02]  /*ea00*/  LOP3.LUT R91, R9, 0x3e00, R91, 0xf8, !PT ;  /* 0x00003e00095b7812 */ /* 0x000fe400078ef85b */
[----:B------:R-:W-:Y:S01]  /*ea10*/  SHF.R.U32.HI R22, RZ, 0x2, R133 ;  /* 0x00000002ff167819 */ /* 0x000fe20000011685 */
        /* <DEDUP_REMOVED lines=29> */
[----:B------:R-:W-:Y:S01]  /*ebf0*/  LOP3.LUT R4, R91, R8, RZ, 0xfc, !PT ;  /* 0x000000085b047212 */ /* 0x000fe200078efcff */
[----:B------:R-:W-:Y:S03]  /*ec00*/  BAR.SYNC.DEFER_BLOCKING 0x0 ;  /* 0x0000000000007b1d */ /* 0x000fe60000010000 */
        /* <DEDUP_REMOVED lines=11> */
[----:B------:R4:W-:Y:S04]  /*ecc0*/  STS.64 [R0+0x440], R74 ;  /* 0x0004404a00007388 */ /* 0x0009e80000000a00 */
[----:B------:R1:W-:Y:S04]  /*ecd0*/  STS.64 [R7+0x60], R68 ;  /* 0x0000604407007388 */ /* 0x0003e80000000a00 */
[----:B------:R1:W-:Y:S04]  /*ece0*/  STS.64 [R7+0x460], R70 ;  /* 0x0004604607007388 */ /* 0x0003e80000000a00 */
[----:B------:R-:W3:Y:S04]  /*ecf0*/  LD.E R6, desc[UR4][R84.64+0x60] ;  /* 0x0000600454067980 */ /* 0x000ee8000c101900 */
[----:B------:R1:W5:Y:S04]  /*ed00*/  LD.E R23, desc[UR4][R84.64+0xcc] ;  /* 0x0000cc0454177980 */ /* 0x000368000c101900 */
[----:B--2---:R-:W2:Y:S04]  /*ed10*/  LD.E.64 R4, desc[UR4][R84.64+0xb0] ;  /* 0x0000b00454047980 */ /* 0x004ea8000c101b00 */
[----:B------:R1:W5:Y:S04]  /*ed20*/  LD.E.64 R28, desc[UR4][R84.64+0x78] ;  /* 0x00007804541c7980 */ /* 0x000368000c101b00 */
[----:B------:R1:W5:Y:S01]  /*ed30*/  LD.E.64 R26, desc[UR4][R84.64+0xa8] ;  /* 0x0000a804541a7980 */ /* 0x000362000c101b00 */
[----:B----4-:R-:W-:Y:S01]  /*ed40*/  LOP3.LUT R0, R132, 0xd8, RZ, 0xc0, !PT ;  /* 0x000000d884007812 */ /* 0x010fe200078ec0ff */
        /* <DEDUP_REMOVED lines=8> */
[----:B--2---:R-:W-:-:S04]  /*edd0*/  IMAD R4, R4, UR8, R149 ;  /* 0x0000000804047c24 */ /* 0x004fc8000f8e0295 */
[----:B---3--:R-:W-:-:S04]  /*ede0*/  IMAD R4, R4, R6, R148 ;  /* 0x0000000604047224 */ /* 0x008fc800078e0294 */
        /* <DEDUP_REMOVED lines=17> */
.L_x_8755:
[----:B------:R-:W-:Y:S05]  /*ef00*/  BSYNC.RECONVERGENT B0 ;  /* 0x0000000000007941 */ /* 0x000fea0003800200 */
.L_x_8754:
        /* <DEDUP_REMOVED lines=23> */
[----:B--2---:R-:W-:Y:S05]  /*f080*/  @P4 RET.REL.NODEC R8 `(_ZN5flash24flash_fwd_splitkv_kernelI23Flash_fwd_kernel_traitsILi32ELi64ELi128ELi4ELb0ELb0EN7cutlass6half_tE19Flash_kernel_traitsILi32ELi64ELi128ELi4ES3_EELb0ELb0ELb1ELb0ELb0ELb0ELb1ELb1EEEvNS_16Flash_fwd_paramsE) ;  /* 0xffffff0c08dc4950 */ /* 0x004fea0003c3ffff */
[----:B------:R-:W-:Y:S01]  /*f090*/  MOV R145, 0x0 ;  /* 0x0000000000917802 */ /* 0x000fe20000000f00 */
[----:B------:R1:W-:Y:S03]  /*f0a0*/  ST.E.128 desc[UR4][R2.64+0x1800], R4 ;  /* 0x0018000402007985 */ /* 0x0003e6000c101d04 */
[----:B-1----:R-:W-:Y:S05]  /*f0b0*/  RET.REL.NODEC R144 `(_ZN5flash24flash_fwd_splitkv_kernelI23Flash_fwd_kernel_traitsILi32ELi64ELi128ELi4ELb0ELb0EN7cutlass6half_tE19Flash_kernel_traitsILi32ELi64ELi128ELi4ES3_EELb0ELb0ELb1ELb0ELb0ELb0ELb1ELb1EEEvNS_16Flash_fwd_paramsE) ;  /* 0xffffff0c90d07950 */ /* 0x002fea0003c3ffff */
.L_x_8753:
[----:B------:R-:W-:Y:S01]  /*f0c0*/  MOV R3, 0x1f ;  /* 0x0000001f00037802 */ /* 0x000fe20000000f00 */
[----:B------:R-:W-:Y:S01]  /*f0d0*/  IMAD.MOV.U32 R5, RZ, RZ, 0x2 ;  /* 0x00000002ff057424 */ /* 0x000fe200078e00ff */
[----:B------:R-:W-:Y:S01]  /*f0e0*/  MOV R7, R158 ;  /* 0x0000009e00077202 */ /* 0x000fe20000000f00 */
[----:B------:R-:W-:-:S07]  /*f0f0*/  IMAD.MOV.U32 R6, RZ, RZ, -0x1 ;  /* 0xffffffffff067424 */ /* 0x000fce00078e00ff */
[----:B-1---5:R-:W-:Y:S05]  /*f100*/  WARPSYNC.COLLECTIVE R6, `(.L_x_8756) ;  /* 0x0000000006087348 */ /* 0x022fea0003c00000 */
[----:B------:R2:W3:Y:S02]  /*f110*/  SHFL.BFLY P0, R3, R7, R5, R3 ;  /* 0x0c00000507037389 */ /* 0x0004e40000000003 */
[----:B-123-5:R-:W-:Y:S05]  /*f120*/  ENDCOLLECTIVE ;  /* 0x000000000000791b */ /* 0x02efea0003800000 */
.L_x_8756:
        /* <DEDUP_REMOVED lines=8> */
.L_x_8757:
        /* <DEDUP_REMOVED lines=8> */
.L_x_8758:
[----:B------:R-:W-:Y:S01]  /*f230*/  FADD.FTZ R157, R3, R157 ;  /* 0x0000009d039d7221 */ /* 0x000fe20000010000 */
[----:B------:R-:W-:Y:S01]  /*f240*/  MOV R3, 0x1f ;  /* 0x0000001f00037802 */ /* 0x000fe20000000f00 */
[----:B------:R-:W-:-:S03]  /*f250*/  IMAD.MOV.U32 R5, RZ, RZ, 0x1 ;  /* 0x00000001ff057424 */ /* 0x000fc600078e00ff */
[----:B------:R-:W-:-:S07]  /*f260*/  MOV R7, R157 ;  /* 0x0000009d00077202 */ /* 0x000fce0000000f00 */
[----:B------:R-:W-:Y:S05]  /*f270*/  WARPSYNC.COLLECTIVE R6, `(.L_x_8759) ;  /* 0x0000000006087348 */ /* 0x000fea0003c00000 */
[----:B------:R1:W2:Y:S02]  /*f280*/  SHFL.BFLY P0, R3, R7, R5, R3 ;  /* 0x0c00000507037389 */ /* 0x0002a40000000003 */
[----:B-12---:R-:W-:Y:S05]  /*f290*/  ENDCOLLECTIVE ;  /* 0x000000000000791b */ /* 0x006fea0003800000 */
.L_x_8759:
[----:B------:R-:W-:Y:S01]  /*f2a0*/  MOV R6, R3 ;  /* 0x0000000300067202 */ /* 0x000fe20000000f00 */
[----:B------:R-:W-:Y:S06]  /*f2b0*/  BRA `(.L_x_8760) ;  /* 0xfffffff400ac7947 */ /* 0x000fec000383ffff */
.L_x_8761:
        /* <DEDUP_REMOVED lines=12> */
.L_x_10322:


//--------------------- .text._ZN5flash24flash_fwd_splitkv_kernelI23Flash_fwd_kernel_traitsILi32ELi64ELi128ELi4ELb0ELb0EN7cutlass6half_tE19Flash_kernel_traitsILi32ELi64ELi128ELi4ES3_EELb0ELb0ELb1ELb0ELb0ELb1ELb1ELb1EEEvNS_16Flash_fwd_paramsE --------------------------
	.section	.text._ZN5flash24flash_fwd_splitkv_kernelI23Flash_fwd_kernel_traitsILi32ELi64ELi128ELi4ELb0ELb0EN7cutlass6half_tE19Flash_kernel_traitsILi32ELi64ELi128ELi4ES3_EELb0ELb0ELb1ELb0ELb0ELb1ELb1ELb1EEEvNS_16Flash_fwd_paramsE,"ax",@progbits
	.align	128
        .global         _ZN5flash24flash_fwd_splitkv_kernelI23Flash_fwd_kernel_traitsILi32ELi64ELi128ELi4ELb0ELb0EN7cutlass6half_tE19Flash_kernel_traitsILi32ELi64ELi128ELi4ES3_EELb0ELb0ELb1ELb0ELb0ELb1ELb1ELb1EEEvNS_16Flash_fwd_paramsE
        .type           _ZN5flash24flash_fwd_splitkv_kernelI23Flash_fwd_kernel_traitsILi32ELi64ELi128ELi4ELb0ELb0EN7cutlass6half_tE19Flash_kernel_traitsILi32ELi64ELi128ELi4ES3_EELb0ELb0ELb1ELb0ELb0ELb1ELb1ELb1EEEvNS_16Flash_fwd_paramsE,@function
        .size           _ZN5flash24flash_fwd_splitkv_kernelI23Flash_fwd_kernel_traitsILi32ELi64ELi128ELi4ELb0ELb0EN7cutlass6half_tE19Flash_kernel_traitsILi32ELi64ELi128ELi4ES3_EELb0ELb0ELb1ELb0ELb0ELb1ELb1ELb1EEEvNS_16Flash_fwd_paramsE,(.L_x_10323 - _ZN5flash24flash_fwd_splitkv_kernelI23Flash_fwd_kernel_traitsILi32ELi64ELi128ELi4ELb0ELb0EN7cutlass6half_tE19Flash_kernel_traitsILi32ELi64ELi128ELi4ES3_EELb0ELb0ELb1ELb0ELb0ELb1ELb1ELb1EEEvNS_16Flash_fwd_paramsE)
        .other          _ZN5flash24flash_fwd_splitkv_kernelI23Flash_fwd_kernel_traitsILi32ELi64ELi128ELi4ELb0ELb0EN7cutlass6half_tE19Flash_kernel_traitsILi32ELi64ELi128ELi4ES3_EELb0ELb0ELb1ELb0ELb0ELb1ELb1ELb1EEEvNS_16Flash_fwd_paramsE,@"STO_CUDA_ENTRY STV_DEFAULT"
_ZN5flash24flash_fwd_splitkv_kernelI23Flash_fwd_kernel_traitsILi32ELi64ELi128ELi4ELb0ELb0EN7cutlass6half_tE19Flash_kernel_traitsILi32ELi64ELi128ELi4ES3_EELb0ELb0ELb1ELb0ELb0ELb1ELb1ELb1EEEvNS_16Flash_fwd_paramsE:
.text._ZN5flash24flash_fwd_splitkv_kernelI23Flash_fwd_kernel_traitsILi32ELi64ELi128ELi4ELb0ELb0EN7cutlass6half_tE19Flash_kernel_traitsILi32ELi64ELi128ELi4ES3_EELb0ELb0ELb1ELb0ELb0ELb1ELb1ELb1EEEvNS_16Flash_fwd_paramsE:
        /* <DEDUP_REMOVED lines=29> */
[----:B------:R-:W-:Y:S05]  /*01d0*/  CALL.REL.NOINC `($_ZN5flash24flash_fwd_splitkv_kernelI23Flash_fwd_kernel_traitsILi32ELi64ELi128ELi4ELb0ELb0EN7cutlass6half_tE19Flash_kernel_traitsILi32ELi64ELi128ELi4ES3_EELb0ELb0ELb1ELb0ELb0ELb1ELb1ELb1EEEvNS_16Flash_fwd_paramsE$_ZN5flash30compute_attn_1rowblock_splitkvI23Flash_fwd_kernel_traitsILi32ELi64ELi128ELi4ELb0ELb0EN7cutlass6half_tE19Flash_kernel_traitsILi32ELi64ELi128ELi4ES3_EELb0ELb0ELb1ELb0ELb0ELb1ELb1ELb1ENS_16Flash_fwd_paramsEEEvRKT8_iiiii) ;  /* 0x0000000000087944 */ /* 0x000fea0003c00000 */
[----:B------:R-:W-:Y:S05]  /*01e0*/  BSYNC.RECONVERGENT B3 ;  /* 0x0000000000037941 */ /* 0x000fea0003800200 */
.L_x_8762:
[----:B------:R-:W-:Y:S05]  /*01f0*/  EXIT ;  /* 0x000000000000794d */ /* 0x000fea0003800000 */
        .type           $_ZN5flash24flash_fwd_splitkv_kernelI23Flash_fwd_kernel_traitsILi32ELi64ELi128ELi4ELb0ELb0EN7cutlass6half_tE19Flash_kernel_traitsILi32ELi64ELi128ELi4ES3_EELb0ELb0ELb1ELb0ELb0ELb1ELb1ELb1EEEvNS_16Flash_fwd_paramsE$_ZN5flash30compute_attn_1rowblock_splitkvI23Flash_fwd_kernel_traitsILi32ELi64ELi128ELi4ELb0ELb0EN7cutlass6half_tE19Flash_kernel_traitsILi32ELi64ELi128ELi4ES3_EELb0ELb0ELb1ELb0ELb0ELb1ELb1ELb1ENS_16Flash_fwd_paramsEEEvRKT8_iiiii,@function
        .size           $_ZN5flash24flash_fwd_splitkv_kernelI23Flash_fwd_kernel_traitsILi32ELi64ELi128ELi4ELb0ELb0EN7cutlass6half_tE19Flash_kernel_traitsILi32ELi64ELi128ELi4ES3_EELb0ELb0ELb1ELb0ELb0ELb1ELb1ELb1EEEvNS_16Flash_fwd_paramsE$_ZN5flash30compute_attn_1rowblock_splitkvI23Flash_fwd_kernel_traitsILi32ELi64ELi128ELi4ELb0ELb0EN7cutlass6half_tE19Flash_kernel_traitsILi32ELi64ELi128ELi4ES3_EELb0ELb0ELb1ELb0ELb0ELb1ELb1ELb1ENS_16Flash_fwd_paramsEEEvRKT8_iiiii,(.L_x_10323 - $_ZN5flash24flash_fwd_splitkv_kernelI23Flash_fwd_kernel_traitsILi32ELi64ELi128ELi4ELb0ELb0EN7cutlass6half_tE19Flash_kernel_traitsILi32ELi64ELi128ELi4ES3_EELb0ELb0ELb1ELb0ELb0ELb1ELb1ELb1EEEvNS_16Flash_fwd_paramsE$_ZN5flash30compute_attn_1rowblock_splitkvI23Flash_fwd_kernel_traitsILi32ELi64ELi128ELi4ELb0ELb0EN7cutlass6half_tE19Flash_kernel_traitsILi32ELi64ELi128ELi4ES3_EELb0ELb0ELb1ELb0ELb0ELb1ELb1ELb1ENS_16Flash_fwd_paramsEEEvRKT8_iiiii)
$_ZN5flash24flash_fwd_splitkv_kernelI23Flash_fwd_kernel_traitsILi32ELi64ELi128ELi4ELb0ELb0EN7cutlass6half_tE19Flash_kernel_traitsILi32ELi64ELi128ELi4ES3_EELb0ELb0ELb1ELb0ELb0ELb1ELb1ELb1EEEvNS_16Flash_fwd_paramsE$_ZN5flash30compute_attn_1rowblock_splitkvI23Flash_fwd_kernel_traitsILi32ELi64ELi128ELi4ELb0ELb0EN7cutlass6half_tE19Flash_kernel_traitsILi32ELi64ELi128ELi4ES3_EELb0ELb0ELb1ELb0ELb0ELb1ELb1ELb1ENS_16Flash_fwd_paramsEEEvRKT8_iiiii:
        /* <DEDUP_REMOVED lines=38> */
.L_x_8764:
[----:B------:R-:W-:Y:S05]  /*0460*/  BSYNC.RECONVERGENT B0 ;  /* 0x0000000000007941 */ /* 0x000fea0003800200 */
.L_x_8763:
[----:B------:R-:W-:Y:S04]  /*0470*/  BSSY.RECONVERGENT B0, `(.L_x_8765) ;  /* 0x0000007000007945 */ /* 0x000fe80003800200 */
[----:B------:R-:W-:Y:S05]  /*0480*/  @!P3 BRA `(.L_x_8766) ;  /* 0x000000000014b947 */ /* 0x000fea0003800000 */
[----:B------:R-:W3:Y:S02]  /*0490*/  LD.E.U8 R2, desc[UR4][R84.64+0x1b2] ;  /* 0x0001b20454027980 */ /* 0x000ee4000c101100 */
[----:B---3--:R-:W-:-:S13]  /*04a0*/  ISETP.NE.AND P1, PT, R2, RZ, PT ;  /* 0x000000ff0200720c */ /* 0x008fda0003f25270 */
[----:B------:R-:W3:Y:S02]  /*04b0*/  @P1 LD.E R2, desc[UR4][R12.64+0x4] ;  /* 0x000004040c021980 */ /* 0x000ee4000c101900 */
[----:B---3-5:R-:W-:-:S06]  /*04c0*/  @P1 IADD3 R3, PT, PT, R2, -R11, RZ ;  /* 0x8000000b02031210 */ /* 0x028fcc0007ffe0ff */
[----:B------:R3:W5:Y:S02]  /*04d0*/  @!P1 LD.E R3, desc[UR4][R12.64] ;  /* 0x000000040c039980 */ /* 0x000764000c101900 */
.L_x_8766:
[----:B------:R-:W-:Y:S05]  /*04e0*/  BSYNC.RECONVERGENT B0 ;  /* 0x0000000000007941 */ /* 0x000fea0003800200 */
.L_x_8765:
        /* <DEDUP_REMOVED lines=9> */
.L_x_8768:
[----:B------:R-:W4:Y:S01]  /*0580*/  LD.E.64 R2, desc[UR4][R84.64+0x108] ;  /* 0x0001080454027980 */ /* 0x000f22000c101b00 */
[----:B------:R-:W-:Y:S01]  /*0590*/  BSSY.RECONVERGENT B0, `(.L_x_8770) ;  /* 0x0000006000007945 */ /* 0x000fe20003800200 */
[----:B----4-:R-:W-:-:S04]  /*05a0*/  ISETP.NE.U32.AND P0, PT, R2, RZ, PT ;  /* 0x000000ff0200720c */ /* 0x010fc80003f05070 */
[----:B------:R-:W-:Y:S01]  /*05b0*/  ISETP.NE.AND.EX P0, PT, R3, RZ, PT, P0 ;  /* 0x000000ff0300720c */ /* 0x000fe20003f05300 */
[----:B------:R-:W-:-:S12]  /*05c0*/  IMAD.MOV.U32 R3, RZ, RZ, RZ ;  /* 0x000000ffff037224 */ /* 0x000fd800078e00ff */
[----:B------:R-:W-:Y:S05]  /*05d0*/  @!P0 BRA `(.L_x_8771) ;  /* 0x0000000000048947 */ /* 0x000fea0003800000 */
[----:B------:R4:W5:Y:S02]  /*05e0*/  LD.E R3, desc[UR4][R84.64+0xbc] ;  /* 0x0000bc0454037980 */ /* 0x000964000c101900 */
.L_x_8771:
[----:B------:R-:W-:Y:S05]  /*05f0*/  BSYNC.RECONVERGENT B0 ;  /* 0x0000000000007941 */ /* 0x000fea0003800200 */
.L_x_8770:
[----:B-----5:R-:W-:Y:S02]  /*0600*/  IADD3 R60, PT, PT, R72, R3, RZ ;  /* 0x00000003483c7210 */ /* 0x020fe40007ffe0ff */
.L_x_8769:
[----:B------:R-:W-:Y:S05]  /*0610*/  BSYNC.RECONVERGENT B1 ;  /* 0x0000000000017941 */ /* 0x000fea0003800200 */
.L_x_8767:
[----:B------:R-:W-:Y:S01]  /*0620*/  IMAD.SHL.U32 R75, R149, 0x40, RZ ;  /* 0x00000040954b7824 */ /* 0x000fe200078e00ff */
[----:B------:R-:W-:Y:S01]  /*0630*/  MOV R2, R148 ;  /* 0x0000009400027202 */ /* 0x000fe20000000f00 */
[----:B------:R-:W-:-:S03]  /*0640*/  IMAD.MOV.U32 R3, RZ, RZ, 0x0 ;  /* 0x00000000ff037424 */ /* 0x000fc600078e00ff */
[----:B------:R-:W-:-:S13]  /*0650*/  ISETP.GT.AND P0, PT, R150, R75, PT ;  /* 0x0000004b9600720c */ /* 0x000fda0003f04270 */
[----:B-1234-:R-:W-:Y:S05]  /*0660*/  @!P0 RET.REL.NODEC R2 `(_ZN5flash24flash_fwd_splitkv_kernelI23Flash_fwd_kernel_traitsILi32ELi64ELi128ELi4ELb0ELb0EN7cutlass6half_tE19Flash_kernel_traitsILi32ELi64ELi128ELi4ES3_EELb0ELb0ELb1ELb0ELb0ELb1ELb1ELb1EEEvNS_16Flash_fwd_paramsE) ;  /* 0xfffffff802648950 */ /* 0x01efea0003c3ffff */
        /* <DEDUP_REMOVED lines=86> */
[----:B-1----:R-:W-:Y:S05]  /*0bd0*/  @P4 RET.REL.NODEC R148 `(_ZN5flash24flash_fwd_splitkv_kernelI23Flash_fwd_kernel_traitsILi32ELi64ELi128ELi4ELb0ELb0EN7cutlass6half_tE19Flash_kernel_traitsILi32ELi64ELi128ELi4ES3_EELb0ELb0ELb1ELb0ELb0ELb1ELb1ELb1EEEvNS_16Flash_fwd_paramsE) ;  /* 0xfffffff494084950 */ /* 0x002fea0003c3ffff */
[----:B------:R-:W-:Y:S02]  /*0be0*/  MOV R3, 0xff800000 ;  /* 0xff80000000037802 */ /* 0x000fe40000000f00 */
[----:B------:R-:W-:-:S03]  /*0bf0*/  MOV R149, 0x0 ;  /* 0x0000000000957802 */ /* 0x000fc60000000f00 */
[----:B------:R1:W-:Y:S02]  /*0c00*/  ST.E desc[UR4][R8.64+0xc0], R3 ;  /* 0x0000c00308007985 */ /* 0x0003e4000c101904 */
[----:B-1----:R-:W-:Y:S05]  /*0c10*/  RET.REL.NODEC R148 `(_ZN5flash24flash_fwd_splitkv_kernelI23Flash_fwd_kernel_traitsILi32ELi64ELi128ELi4ELb0ELb0EN7cutlass6half_tE19Flash_kernel_traitsILi32ELi64ELi128ELi4ES3_EELb0ELb0ELb1ELb0ELb0ELb1ELb1ELb1EEEvNS_16Flash_fwd_paramsE) ;  /* 0xfffffff094f87950 */ /* 0x002fea0003c3ffff */
.L_x_8772:
        /* <DEDUP_REMOVED lines=84> */
[----:B------:R-:W-:-:S04]  /*1160*/  @!P1 LOP3.LUT R9, RZ, R7, RZ, 0x33, !PT ;  /* 0x00000007ff099212 */ /* 0x000fc800078e33ff */
[----:B------:R-:W-:Y:S02]  /*1170*/  SHF.R.S32.HI R6, RZ, 0x1f, R9 ;  /* 0x0000001fff067819 */ /* 0x000fe40000011409 */
[----:B---3--:R-:W-:Y:S01]  /*1180*/  SHF.R.S32.HI R5, RZ, 0x1f, R2 ;  /* 0x0000001fff057819 */ /* 0x008fe20000011402 */
[-C--:B------:R-:W-:Y:S02]  /*1190*/  IMAD R4, R21, R2.reuse, RZ ;  /* 0x0000000215047224 */ /* 0x080fe400078e02ff */
[----:B------:R-:W-:-:S04]  /*11a0*/  IMAD.WIDE.U32 R10, R20, R2, RZ ;  /* 0x00000002140a7225 */ /* 0x000fc800078e00ff */
[----:B------:R-:W-:-:S05]  /*11b0*/  IMAD R4, R20, R5, R4 ;  /* 0x0000000514047224 */ /* 0x000fca00078e0204 */
[----:B------:R-:W-:-:S03]  /*11c0*/  IADD3 R11, PT, PT, R11, R4, RZ ;  /* 0x000000040b0b7210 */ /* 0x000fc60007ffe0ff */
[----:B------:R-:W-:-:S04]  /*11d0*/  IMAD.WIDE.U32 R10, R16, R138, R10 ;  /* 0x0000008a100a7225 */ /* 0x000fc800078e000a */
[----:B------:R-:W-:Y:S02]  /*11e0*/  IMAD.IADD R11, R11, 0x1, R3 ;  /* 0x000000010b0b7824 */ /* 0x000fe400078e0203 */
[----:B------:R-:W-:-:S04]  /*11f0*/  IMAD R3, R19, R9, RZ ;  /* 0x0000000913037224 */ /* 0x000fc800078e02ff */
[----:B------:R-:W-:Y:S02]  /*1200*/  IMAD R6, R18, R6, R3 ;  /* 0x0000000612067224 */ /* 0x000fe400078e0203 */
[----:B--2---:R-:W-:Y:S02]  /*1210*/  IMAD R3, R13, R2, RZ ;  /* 0x000000020d037224 */ /* 0x004fe400078e02ff */
[----:B------:R-:W-:-:S04]  /*1220*/  IMAD.WIDE.U32 R10, R9, R18, R10 ;  /* 0x00000012090a7225 */ /* 0x000fc800078e000a */
[----:B------:R-:W-:-:S04]  /*1230*/  IMAD.WIDE.U32 R20, R12, R2, RZ ;  /* 0x000000020c147225 */ /* 0x000fc800078e00ff */
[----:B------:R-:W-:Y:S01]  /*1240*/  IMAD R3, R12, R5, R3 ;  /* 0x000000050c037224 */ /* 0x000fe200078e0203 */
[----:B------:R-:W-:-:S03]  /*1250*/  IADD3 R6, PT, PT, R11, R6, RZ ;  /* 0x000000060b067210 */ /* 0x000fc60007ffe0ff */
[----:B------:R-:W-:Y:S01]  /*1260*/  IMAD.IADD R18, R21, 0x1, R3 ;  /* 0x0000000115127824 */ /* 0x000fe200078e0203 */
[----:B------:R-:W-:Y:S05]  /*1270*/  BRA `(.L_x_8775) ;  /* 0x0000000400447947 */ /* 0x000fea0003800000 */
.L_x_8774:
        /* <DEDUP_REMOVED lines=11> */
[----:B------:R-:W-:-:S02]  /*1330*/  IABS R4, R152 ;  /* 0x0000009800047213 */ /* 0x000fc40000000000 */
[----:B------:R-:W-:Y:S02]  /*1340*/  CS2R R154, SRZ ;  /* 0x00000000009a7805 */ /* 0x000fe4000001ff00 */
[----:B-1----:R-:W-:-:S04]  /*1350*/  IABS R3, R7 ;  /* 0x0000000700037213 */ /* 0x002fc80000000000 */
        /* <DEDUP_REMOVED lines=35> */
[----:B------:R-:W-:Y:S01]  /*1590*/  IMAD R4, R139, R16, RZ ;  /* 0x000000108b047224 */ /* 0x000fe200078e02ff */
[----:B------:R-:W-:Y:S01]  /*15a0*/  SHF.R.S32.HI R17, RZ, 0x1f, R16 ;  /* 0x0000001fff117819 */ /* 0x000fe20000011410 */
[----:B----4-:R-:W-:Y:S01]  /*15b0*/  @!P2 IMAD R2, R141, R10, RZ ;  /* 0x0000000a8d02a224 */ /* 0x010fe200078e02ff */
[----:B------:R-:W-:Y:S01]  /*15c0*/  @!P2 SHF.R.S32.HI R3, RZ, 0x1f, R10 ;  /* 0x0000001fff03a819 */ /* 0x000fe2000001140a */
[----:B------:R-:W-:Y:S01]  /*15d0*/  IMAD.MOV.U32 R21, RZ, RZ, R5 ;  /* 0x000000ffff157224 */ /* 0x000fe200078e0005 */
[----:B------:R-:W-:Y:S02]  /*15e0*/  MOV R20, R6 ;  /* 0x0000000600147202 */ /* 0x000fe40000000f00 */
        /* <DEDUP_REMOVED lines=14> */
[----:B------:R-:W-:-:S04]  /*16d0*/  @!P2 IMAD.WIDE.U32 R26, R18, R9, R26 ;  /* 0x00000009121aa225 */ /* 0x000fc800078e001a */
[----:B------:R-:W-:Y:S02]  /*16e0*/  @!P2 IMAD R2, R18, R3, R2 ;  /* 0x000000031202a224 */ /* 0x000fe400078e0202 */
        /* <DEDUP_REMOVED lines=10> */
.L_x_8775:
[----:B------:R-:W-:Y:S05]  /*1790*/  BSYNC.RECONVERGENT B0 ;  /* 0x0000000000007941 */ /* 0x000fea0003800200 */
.L_x_8773:
        /* <DEDUP_REMOVED lines=24> */
[----:B------:R-:W-:Y:S02]  /*1920*/  IMAD R22, R3, R12, R22 ;  /* 0x0000000c03167224 */ /* 0x000fe400078e0216 */
[----:B------:R-:W-:-:S03]  /*1930*/  IMAD.SHL.U32 R64, R62, 0x8, RZ ;  /* 0x000000083e407824 */ /* 0x000fc600078e00ff */
[----:B------:R-:W-:Y:S02]  /*1940*/  ISETP.GT.U32.AND P2, PT, R13, R22, PT ;  /* 0x000000160d00720c */ /* 0x000fe40003f44070 */
[----:B------:R-:W-:-:S04]  /*1950*/  LOP3.LUT R12, R64, 0x18, RZ, 0xc0, !PT ;  /* 0x00000018400c7812 */ /* 0x000fc800078ec0ff */
[----:B------:R-:W-:Y:S01]  /*1960*/  IADD3 R20, P1, PT, R12, R20, RZ ;  /* 0x000000140c147210 */ /* 0x000fe20007f3e0ff */
[----:B-----5:R-:W-:Y:S01]  /*1970*/  IMAD R17, R17, R140, RZ ;  /* 0x0000008c11117224 */ /* 0x020fe200078e02ff */
[----:B------:R-:W-:-:S03]  /*1980*/  LOP3.LUT R19, R152, R7, RZ, 0x3c, !PT ;  /* 0x0000000798137212 */ /* 0x000fc600078e3cff */
[----:B------:R-:W-:Y:S02]  /*1990*/  IMAD.X R21, RZ, RZ, R18, P1 ;  /* 0x000000ffff157224 */ /* 0x000fe400008e0612 */
[----:B------:R-:W-:Y:S01]  /*19a0*/  @!P2 IADD3 R22, PT, PT, R22, -R13, RZ ;  /* 0x8000000d1616a210 */ /* 0x000fe20007ffe0ff */
[----:B------:R-:W-:-:S03]  /*19b0*/  IMAD R17, R16, R141, R17 ;  /* 0x0000008d10117224 */ /* 0x000fc600078e0211 */
[----:B------:R-:W-:Y:S01]  /*19c0*/  ISETP.GE.U32.AND P4, PT, R22, R13, PT ;  /* 0x0000000d1600720c */ /* 0x000fe20003f86070 */
[----:B------:R-:W-:Y:S01]  /*19d0*/  IMAD.WIDE.U32 R20, R16, R140, R20 ;  /* 0x0000008c10147225 */ /* 0x000fe200078e0014 */
[----:B------:R-:W-:Y:S01]  /*19e0*/  ISETP.GE.AND P1, PT, R19, RZ, PT ;  /* 0x000000ff1300720c */ /* 0x000fe20003f26270 */
[----:B------:R-:W1:Y:S01]  /*19f0*/  S2R R47, SR_CgaCtaId ;  /* 0x00000000002f7919 */ /* 0x000e620000008800 */
[----:B------:R-:W-:Y:S01]  /*1a00*/  ISETP.NE.AND P3, PT, R7, RZ, PT ;  /* 0x000000ff0700720c */ /* 0x000fe20003f65270 */
[----:B------:R-:W-:Y:S01]  /*1a10*/  @!P2 VIADD R3, R3, 0x1 ;  /* 0x000000010303a836 */ /* 0x000fe20000000000 */
[----:B------:R-:W-:Y:S02]  /*1a20*/  IADD3 R21, PT, PT, R21, R17, RZ ;  /* 0x0000001115157210 */ /* 0x000fe40007ffe0ff */
[----:B------:R-:W-:-:S05]  /*1a30*/  SHF.R.S32.HI R95, RZ, 0x1f, R152 ;  /* 0x0000001fff5f7819 */ /* 0x000fca0000011498 */
[----:B------:R-:W-:Y:S01]  /*1a40*/  @P4 VIADD R3, R3, 0x1 ;  /* 0x0000000103034836 */ /* 0x000fe20000000000 */
[----:B------:R-:W-:Y:S01]  /*1a50*/  SHF.R.U32.HI R98, RZ, 0x2, R62 ;  /* 0x00000002ff627819 */ /* 0x000fe2000001163e */
[----:B------:R-:W-:-:S03]  /*1a60*/  IMAD.MOV.U32 R99, RZ, RZ, RZ ;  /* 0x000000ffff637224 */ /* 0x000fc600078e00ff */
[----:B------:R-:W-:Y:S02]  /*1a70*/  @!P1 IADD3 R3, PT, PT, -R3, RZ, RZ ;  /* 0x000000ff03039210 */ /* 0x000fe40007ffe1ff */
[----:B------:R-:W-:-:S05]  /*1a80*/  @!P3 LOP3.LUT R3, RZ, R7, RZ, 0x33, !PT ;  /* 0x00000007ff03b212 */ /* 0x000fca00078e33ff */
[----:B------:R-:W-:Y:S02]  /*1a90*/  IMAD R7, R25, R3, RZ ;  /* 0x0000000319077224 */ /* 0x000fe400078e02ff */
[----:B------:R-:W-:-:S04]  /*1aa0*/  IMAD.WIDE.U32 R20, R3, R24, R20 ;  /* 0x0000001803147225 */ /* 0x000fc800078e0014 */
[-C--:B------:R-:W-:Y:S02]  /*1ab0*/  IMAD R143, R139, R98.reuse, RZ ;  /* 0x000000628b8f7224 */ /* 0x080fe400078e02ff */
[----:B------:R-:W-:Y:S01]  /*1ac0*/  IMAD R147, R141, R98, RZ ;  /* 0x000000628d937224 */ /* 0x000fe200078e02ff */
[----:B------:R-:W-:Y:S02]  /*1ad0*/  IADD3 R65, PT, PT, R61, -0x1, RZ ;  /* 0xffffffff3d417810 */ /* 0x000fe40007ffe0ff */
[----:B------:R-:W-:-:S03]  /*1ae0*/  SHF.L.U32 R66, R62, 0x2, RZ ;  /* 0x000000023e427819 */ /* 0x000fc600000006ff */
[----:B------:R-:W-:Y:S01]  /*1af0*/  IMAD.SHL.U32 R63, R65, 0x80, RZ ;  /* 0x00000080413f7824 */ /* 0x000fe200078e00ff */
        /* <DEDUP_REMOVED lines=10> */
[----:B------:R-:W-:-:S04]  /*1ba0*/  IMAD R17, R27, R152, RZ ;  /* 0x000000981b117224 */ /* 0x000fc800078e02ff */
[----:B------:R-:W-:Y:S01]  /*1bb0*/  IMAD.X R19, RZ, RZ, R16, P2 ;  /* 0x000000ffff137224 */ /* 0x000fe200010e0610 */
[----:B------:R-:W-:Y:S01]  /*1bc0*/  SHF.R.S32.HI R0, RZ, 0x1f, R3 ;  /* 0x0000001fff007819 */ /* 0x000fe20000011403 */
[----:B------:R-:W-:Y:S02]  /*1bd0*/  IMAD R17, R26, R95, R17 ;  /* 0x0000005f1a117224 */ /* 0x000fe400078e0211 */
[----:B------:R-:W-:-:S04]  /*1be0*/  IMAD.WIDE.U32 R26, R152, R26, R18 ;  /* 0x0000001a981a7225 */ /* 0x000fc800078e0012 */
[----:B------:R-:W-:Y:S01]  /*1bf0*/  IMAD.WIDE.U32 R22, R149, 0x40, R98 ;  /* 0x0000004095167825 */ /* 0x000fe200078e0062 */
[----:B------:R-:W-:-:S03]  /*1c00*/  IADD3 R25, PT, PT, R27, R17, RZ ;  /* 0x000000111b197210 */ /* 0x000fc60007ffe0ff */
[----:B------:R-:W-:Y:S02]  /*1c10*/  IMAD R7, R0, R24, R7 ;  /* 0x0000001800077224 */ /* 0x000fe400078e0207 */
[-C--:B------:R-:W-:Y:S02]  /*1c20*/  IMAD R17, R23, R28.reuse, RZ ;  /* 0x0000001c17117224 */ /* 0x080fe400078e02ff */
[----:B------:R-:W-:Y:S02]  /*1c30*/  IMAD.MOV.U32 R24, RZ, RZ, R26 ;  /* 0x000000ffff187224 */ /* 0x000fe400078e001a */
[----:B------:R-:W-:Y:S01]  /*1c40*/  IMAD.IADD R21, R21, 0x1, R7 ;  /* 0x0000000115157824 */ /* 0x000fe200078e0207 */
[----:B------:R-:W-:Y:S01]  /*1c50*/  MOV R16, 0x400 ;  /* 0x0000040000107802 */ /* 0x000fe20000000f00 */
[C---:B------:R-:W-:Y:S02]  /*1c60*/  IMAD R7, R22.reuse, R29, R17 ;  /* 0x0000001d16077224 */ /* 0x040fe400078e0211 */
[----:B------:R-:W-:Y:S01]  /*1c70*/  IMAD.WIDE.U32 R22, R22, R28, R24 ;  /* 0x0000001c16167225 */ /* 0x000fe200078e0018 */
[----:B------:R-:W-:-:S02]  /*1c80*/  SHF.R.S32.HI R17, RZ, 0x1f, R72 ;  /* 0x0000001fff117819 */ /* 0x000fc40000011448 */
[----:B-1----:R-:W-:Y:S02]  /*1c90*/  LEA R47, R47, R16, 0x18 ;  /* 0x000000102f2f7211 */ /* 0x002fe400078ec0ff */
[----:B------:R-:W-:Y:S02]  /*1ca0*/  IADD3 R16, P0, PT, R12, R10, RZ ;  /* 0x0000000a0c107210 */ /* 0x000fe40007f1e0ff */
[----:B------:R-:W-:Y:S02]  /*1cb0*/  IADD3 R7, PT, PT, R23, R7, RZ ;  /* 0x0000000717077210 */ /* 0x000fe40007ffe0ff */
[C---:B----4-:R-:W-:Y:S02]  /*1cc0*/  LEA R96, P1, R22.reuse, R14, 0x1 ;  /* 0x0000000e16607211 */ /* 0x050fe400078208ff */
[----:B------:R-:W-:Y:S02]  /*1cd0*/  LEA.HI R10, R17, R72, RZ, 0x7 ;  /* 0x00000048110a7211 */ /* 0x000fe400078f38ff */
[----:B------:R-:W-:-:S02]  /*1ce0*/  LEA.HI.X R97, R22, R15, R7, 0x1, P1 ;  /* 0x0000000f16617211 */ /* 0x000fc400008f0c07 */
[----:B------:R-:W-:-:S04]  /*1cf0*/  SHF.R.S32.HI R7, RZ, 0x7, R10 ;  /* 0x00000007ff077819 */ /* 0x000fc8000001140a */
[----:B------:R-:W-:Y:S02]  /*1d00*/  VIMNMX R68, PT, PT, R142, R7, !PT ;  /* 0x000000078e447248 */ /* 0x000fe40007fe0100 */
[----:B------:R-:W-:Y:S02]  /*1d10*/  LOP3.LUT R19, R64, 0xc0, RZ, 0xc0, !PT ;  /* 0x000000c040137812 */ /* 0x000fe400078ec0ff */
[----:B------:R-:W-:Y:S01]  /*1d20*/  ISETP.GT.AND P2, PT, R61, R68, PT ;  /* 0x000000443d00720c */ /* 0x000fe20003f44270 */
[----:B------:R-:W-:Y:S01]  /*1d30*/  IMAD.X R17, RZ, RZ, R6, P0 ;  /* 0x000000ffff117224 */ /* 0x000fe200000e0606 */
[----:B------:R-:W-:Y:S01]  /*1d40*/  LOP3.LUT R19, R19, 0x18, R62, 0xf8, !PT ;  /* 0x0000001813137812 */ /* 0x000fe200078ef83e */
[----:B------:R-:W-:-:S03]  /*1d50*/  IMAD.WIDE.U32 R20, R98, R140, R20 ;  /* 0x0000008c62147225 */ /* 0x000fc600078e0014 */
[----:B------:R-:W-:Y:S01]  /*1d60*/  LOP3.LUT R19, R19, 0x18, R64, 0x78, !PT ;  /* 0x0000001813137812 */ /* 0x000fe200078e7840 */
[----:B------:R-:W-:Y:S01]  /*1d70*/  IMAD.WIDE.U32 R14, R98, R138, R16 ;  /* 0x0000008a620e7225 */ /* 0x000fe200078e0010 */
[----:B------:R-:W-:Y:S02]  /*1d80*/  LEA R146, P0, R20, R4, 0x1 ;  /* 0x0000000414927211 */ /* 0x000fe400078008ff */
[----:B------:R-:W-:Y:S01]  /*1d90*/  LOP3.LUT R64, R19, 0x1f20, R64, 0xf8, !PT ;  /* 0x00001f2013407812 */ /* 0x000fe200078ef840 */
[----:B------:R-:W-:Y:S01]  /*1da0*/  IMAD.IADD R143, R15, 0x1, R143 ;  /* 0x000000010f8f7824 */ /* 0x000fe200078e028f */
[----:B------:R-:W-:Y:S01]  /*1db0*/  LEA R144, P1, R14, R8, 0x1 ;  /* 0x000000080e907211 */ /* 0x000fe200078208ff */
[----:B------:R-:W-:Y:S01]  /*1dc0*/  IMAD.IADD R147, R21, 0x1, R147 ;  /* 0x0000000115937824 */ /* 0x000fe200078e0293 */
[C---:B------:R-:W-:Y:S01]  /*1dd0*/  SHF.L.U64.HI R70, R28.reuse, 0x5, R29 ;  /* 0x000000051c467819 */ /* 0x040fe2000001021d */
[----:B------:R-:W-:Y:S01]  /*1de0*/  IMAD.SHL.U32 R67, R28, 0x20, RZ ;  /* 0x000000201c437824 */ /* 0x000fe200078e00ff */
[----:B------:R-:W-:-:S02]  /*1df0*/  LEA.HI.X R143, R14, R9, R143, 0x1, P1 ;  /* 0x000000090e8f7211 */ /* 0x000fc400008f0c8f */
        /* <DEDUP_REMOVED lines=18> */
[----:B------:R-:W-:Y:S01]  /*1f20*/  IADD3 R2, PT, PT, R63, R2, RZ ;  /* 0x000000023f027210 */ /* 0x000fe20007ffe0ff */
        /* <DEDUP_REMOVED lines=10> */
[----:B---3--:R-:W-:Y:S01]  /*1fd0*/  IMAD R9, R101, R74, RZ ;  /* 0x0000004a65097224 */ /* 0x008fe200078e02ff */
[----:B------:R-:W-:Y:S01]  /*1fe0*/  IADD3 R29, PT, PT, R29, R8, RZ ;  /* 0x000000081d1d7210 */ /* 0x000fe20007ffe0ff */
[----:B----4-:R-:W-:-:S04]  /*1ff0*/  IMAD.WIDE.U32 R26, R153, R22, R12 ;  /* 0x00000016991a7225 */ /* 0x010fc800078e000c */
[----:B------:R-:W-:Y:S02]  /*2000*/  IMAD R8, R23, R153, RZ ;  /* 0x0000009917087224 */ /* 0x000fe400078e02ff */
[C---:B------:R-:W-:Y:S02]  /*2010*/  IMAD R9, R100.reuse, R15, R9 ;  /* 0x0000000f64097224 */ /* 0x040fe400078e0209 */
[----:B------:R-:W-:Y:S01]  /*2020*/  IMAD.WIDE.U32 R28, R100, R74, R28 ;  /* 0x0000004a641c7225 */ /* 0x000fe200078e001c */
[----:B------:R-:W-:-:S03]  /*2030*/  IADD3 R27, PT, PT, R27, R8, RZ ;  /* 0x000000081b1b7210 */ /* 0x000fc60007ffe0ff */
[----:B------:R-:W-:Y:S02]  /*2040*/  IMAD.IADD R29, R29, 0x1, R9 ;  /* 0x000000011d1d7824 */ /* 0x000fe400078e0209 */
[-C--:B-----5:R-:W-:Y:S02]  /*2050*/  IMAD R9, R103, R74.reuse, RZ ;  /* 0x0000004a67097224 */ /* 0x0a0fe400078e02ff */
        /* <DEDUP_REMOVED lines=41> */
[C---:B------:R-:W-:Y:S02]  /*22f0*/  IADD3 R78, P3, PT, R6.reuse, R80, RZ ;  /* 0x00000050064e7210 */ /* 0x040fe40007f7e0ff */
[----:B------:R-:W-:Y:S02]  /*2300*/  IADD3 R48, P1, PT, R6, R14, RZ ;  /* 0x0000000e06307210 */ /* 0x000fe40007f3e0ff */
[----:B------:R-:W-:-:S02]  /*2310*/  IADD3 R80, P2, PT, R4, R80, RZ ;  /* 0x0000005004507210 */ /* 0x000fc40007f5e0ff */
[----:B------:R-:W-:Y:S01]  /*2320*/  IADD3 R14, P0, PT, R4, R14, RZ ;  /* 0x0000000e040e7210 */ /* 0x000fe20007f1e0ff */
[C---:B------:R-:W-:Y:S01]  /*2330*/  IMAD.X R49, R7.reuse, 0x1, R0, P1 ;  /* 0x0000000107317824 */ /* 0x040fe200008e0600 */
[-C--:B------:R-:W-:Y:S02]  /*2340*/  IADD3.X R79, PT, PT, R7, R81.reuse, RZ, P3, !PT ;  /* 0x00000051074f7210 */ /* 0x080fe40001ffe4ff */
[C---:B------:R-:W-:Y:S02]  /*2350*/  IADD3.X R81, PT, PT, R5.reuse, R81, RZ, P2, !PT ;  /* 0x0000005105517210 */ /* 0x040fe400017fe4ff */
[----:B------:R-:W-:Y:S02]  /*2360*/  IADD3.X R15, PT, PT, R5, R0, RZ, P0, !PT ;  /* 0x00000000050f7210 */ /* 0x000fe400007fe4ff */
[----:B------:R-:W-:-:S13]  /*2370*/  ISETP.GE.AND P3, PT, R12, R151, PT ;  /* 0x000000970c00720c */ /* 0x000fda0003f66270 */
.L_x_8799:
[----:B------:R-:W-:Y:S01]  /*2380*/  SHF.L.U64.HI R2, R100, 0x6, R101 ;  /* 0x0000000664027819 */ /* 0x000fe20000010265 */
[----:B------:R-:W-:Y:S01]  /*2390*/  VIADD R88, R88, 0x80 ;  /* 0x0000008058587836 */ /* 0x000fe20000000000 */
[----:B------:R-:W-:Y:S01]  /*23a0*/  SHF.L.U64.HI R0, R140, 0x6, R141 ;  /* 0x000000068c007819 */ /* 0x000fe2000001028d */
[----:B------:R-:W-:Y:S01]  /*23b0*/  VIADD R90, R90, 0x80 ;  /* 0x000000805a5a7836 */ /* 0x000fe20000000000 */
[----:B------:R-:W-:Y:S01]  /*23c0*/  UMOV UR6, URZ ;  /* 0x000000ff00067c82 */ /* 0x000fe20008000000 */
[----:B----4-:R-:W-:Y:S01]  /*23d0*/  IMAD.SHL.U32 R17, R100, 0x40, RZ ;  /* 0x0000004064117824 */ /* 0x010fe200078e00ff */
[C---:B------:R-:W-:Y:S01]  /*23e0*/  ISETP.GE.OR P5, PT, R98.reuse, R88, P3 ;  /* 0x000000586200720c */ /* 0x040fe20001fa6670 */
[----:B------:R-:W-:Y:S01]  /*23f0*/  VIADD R111, R98, 0x40 ;  /* 0x00000040626f7836 */ /* 0x000fe20000000000 */
[----:B------:R-:W-:Y:S01]  /*2400*/  ISETP.GE.AND P3, PT, R12, R151, PT ;  /* 0x000000970c00720c */ /* 0x000fe20003f66270 */
[----:B------:R-:W-:Y:S01]  /*2410*/  IMAD.SHL.U32 R3, R140, 0x40, RZ ;  /* 0x000000408c037824 */ /* 0x000fe200078e00ff */
[C---:B------:R-:W-:Y:S01]  /*2420*/  ISETP.LT.OR P5, PT, R98.reuse, R90, P5 ;  /* 0x0000005a6200720c */ /* 0x040fe20002fa1670 */
[----:B------:R-:W-:Y:S01]  /*2430*/  VIADD R109, R98, 0x60 ;  /* 0x00000060626d7836 */ /* 0x000fe20000000000 */
[----:B------:R-:W-:Y:S01]  /*2440*/  ISETP.GE.OR P4, PT, R91, R88, P3 ;  /* 0x000000585b00720c */ /* 0x000fe20001f86670 */
[----:B------:R-:W-:Y:S01]  /*2450*/  VIADD R89, R89, 0xffffffff ;  /* 0xffffffff59597836 */ /* 0x000fe20000000000 */
[-C--:B------:R-:W-:Y:S01]  /*2460*/  IADD3 R28, P0, PT, R76, R17.reuse, RZ ;  /* 0x000000114c1c7210 */ /* 0x080fe20007f1e0ff */
[----:B------:R-:W-:Y:S01]  /*2470*/  BSSY.RECONVERGENT B1, `(.L_x_8777) ;  /* 0x00002d2000017945 */ /* 0x000fe20003800200 */
[----:B------:R-:W-:Y:S01]  /*2480*/  ISETP.LT.OR P4, PT, R91, R90, P4 ;  /* 0x0000005a5b00720c */ /* 0x000fe20002781670 */
[----:B------:R-:W-:Y:S01]  /*2490*/  IMAD.MOV.U32 R92, RZ, RZ, R74 ;  /* 0x000000ffff5c7224 */ /* 0x000fe200078e004a */
        /* <DEDUP_REMOVED lines=14> */
[----:B--2---:R-:W-:Y:S04]  /*2580*/  @!P5 ST.E.128 desc[UR4][R86.64], R4 ;  /* 0x000000045600d985 */ /* 0x004fe8000c101d04 */
[----:B------:R1:W2:Y:S08]  /*2590*/  @!P4 LD.E.128 R24, desc[UR4][R28.64] ;  /* 0x000000041c18c980 */ /* 0x0002b0000c101d00 */
        /* <DEDUP_REMOVED lines=14> */
[----:B------:R-:W-:Y:S01]  /*2680*/  IMAD.X R0, RZ, RZ, ~R0, P2 ;  /* 0x000000ffff007224 */ /* 0x000fe200010e0e00 */
[----:B------:R-:W-:Y:S04]  /*2690*/  ISETP.GT.AND P2, PT, R89, R68, PT ;  /* 0x000000445900720c */ /* 0x000fe80003f44270 */
[----:B------:R-:W-:Y:S04]  /*26a0*/  SHF.R.S64 R3, R3, 0x1f, R0 ;  /* 0x0000001f03037819 */ /* 0x000fe80000001000 */
[----:B------:R-:W-:Y:S01]  /*26b0*/  IADD3 R76, P6, PT, R76, R3, RZ ;  /* 0x000000034c4c7210 */ /* 0x000fe20007fde0ff */
[----:B------:R-:W-:Y:S03]  /*26c0*/  IMAD.SHL.U32 R3, R102, 0x20, RZ ;  /* 0x0000002066037824 */ /* 0x000fe600078e00ff */
[----:B------:R-:W-:Y:S01]  /*26d0*/  LEA.HI.X.SX32 R77, R0, R77, 0x1, P6 ;  /* 0x0000004d004d7211 */ /* 0x000fe200030f0eff */
[----:B------:R-:W-:Y:S01]  /*26e0*/  IMAD.SHL.U32 R0, R138, 0x20, RZ ;  /* 0x000000208a007824 */ /* 0x000fe200078e00ff */
[----:B---3--:R-:W-:Y:S11]  /*26f0*/  ISETP.NE.AND P6, PT, R21, RZ, PT ;  /* 0x000000ff1500720c */ /* 0x008ff60003fc5270 */
[----:B------:R-:W-:Y:S02]  /*2700*/  @!UPT UIADD3 URZ, UPT, UPT, URZ, URZ, URZ ;  /* 0x000000fffffff290 */ /* 0x000fe4000fffe0ff */
[----:B------:R-:W-:Y:S05]  /*2710*/  @P6 BRA `(.L_x_8778) ;  /* 0x00000000005c6947 */ /* 0x000fea0003800000 */
[----:B------:R-:W-:Y:S01]  /*2720*/  @!P5 IMAD.MOV.U32 R8, RZ, RZ, R10 ;  /* 0x000000ffff08d224 */ /* 0x000fe200078e000a */
[C---:B------:R-:W-:Y:S04]  /*2730*/  LEA R24, P6, R3.reuse, R10, 0x1 ;  /* 0x0000000a03187211 */ /* 0x040fe800078c08ff */
[----:B------:R-:W2:Y:S01]  /*2740*/  @!P5 LD.E.128 R20, desc[UR4][R8.64] ;  /* 0x000000040814d980 */ /* 0x000ea2000c101d00 */
[----:B------:R-:W-:Y:S02]  /*2750*/  LEA.HI.X R25, R3, R9, R4, 0x1, P6 ;  /* 0x0000000903197211 */ /* 0x000fe400030f0c04 */
[C---:B------:R-:W-:Y:S04]  /*2760*/  LEA R26, P6, R0.reuse, R82, 0x1 ;  /* 0x00000052001a7211 */ /* 0x040fe800078c08ff */
[----:B------:R-:W-:Y:S01]  /*2770*/  LEA.HI.X R27, R0, R83, R2, 0x1, P6 ;  /* 0x00000053001b7211 */ /* 0x000fe200030f0c02 */
[----:B--2---:R1:W-:Y:S01]  /*2780*/  @!P5 ST.E.128 desc[UR4][R82.64], R20 ;  /* 0x000000145200d985 */ /* 0x0043e2000c101d04 */
[C---:B------:R-:W-:Y:S03]  /*2790*/  @!P1 LEA R28, P5, R102.reuse, R24, 0x6 ;  /* 0x00000018661c9211 */ /* 0x040fe600078a30ff */
[----:B------:R-:W2:Y:S01]  /*27a0*/  @!P4 LD.E.128 R16, desc[UR4][R24.64] ;  /* 0x000000041810c980 */ /* 0x000ea2000c101d00 */
[----:B------:R-:W-:Y:S03]  /*27b0*/  @!P1 LEA.HI.X R29, R102, R25, R103, 0x6, P5 ;  /* 0x00000019661d9211 */ /* 0x000fe600028f3467 */
        /* <DEDUP_REMOVED lines=13> */
.L_x_8778:
        /* <DEDUP_REMOVED lines=14> */
[CC--:B------:R-:W-:Y:S02]  /*2970*/  ISETP.GE.OR P6, PT, R98.reuse, R88.reuse, P5 ;  /* 0x000000586200720c */ /* 0x0c0fe40002fc6670 */
[----:B------:R-:W-:Y:S02]  /*2980*/  ISETP.GE.OR P1, PT, R109, R88, P5 ;  /* 0x000000586d00720c */ /* 0x000fe40002f26670 */
[----:B------:R-:W-:Y:S02]  /*2990*/  ISETP.LT.OR P6, PT, R98, R90, P6 ;  /* 0x0000005a6200720c */ /* 0x000fe400037c1670 */
[----:B------:R-:W-:Y:S02]  /*29a0*/  LEA.HI.X.SX32 R37, R5, R49, 0x1, P0 ;  /* 0x0000003105257211 */ /* 0x000fe400000f0eff */
[----:B------:R-:W-:Y:S02]  /*29b0*/  ISETP.GE.OR P5, PT, R91, R88, P5 ;  /* 0x000000585b00720c */ /* 0x000fe40002fa6670 */
[C---:B------:R-:W-:Y:S02]  /*29c0*/  LEA R38, P0, R0.reuse, R82, 0x1 ;  /* 0x0000005200267211 */ /* 0x040fe400078008ff */
        /* <DEDUP_REMOVED lines=55> */
.L_x_8782:
[----:B------:R-:W-:Y:S05]  /*2d40*/  BSYNC.RECONVERGENT B0 ;  /* 0x0000000000007941 */ /* 0x000fea0003800200 */
.L_x_8781:
        /* <DEDUP_REMOVED lines=52> */
.L_x_8784:
[----:B------:R-:W-:Y:S05]  /*3090*/  BSYNC.RECONVERGENT B0 ;  /* 0x0000000000007941 */ /* 0x000fea0003800200 */
.L_x_8783:
[----:B------:R-:W-:Y:S04]  /*30a0*/  BSSY.RECONVERGENT B0, `(.L_x_8785) ;  /* 0x0000039000007945 */ /* 0x000fe80003800200 */
[----:B------:R-:W-:Y:S05]  /*30b0*/  @P4 BRA `(.L_x_8786) ;  /* 0x0000000000dc4947 */ /* 0x000fea0003800000 */
[----:B------:R-:W-:Y:S02]  /*30c0*/  ISETP.GE.AND P0, PT, R12, R21, PT ;  /* 0x000000150c00720c */ /* 0x000fe40003f06270 */
[C---:B------:R-:W-:Y:S04]  /*30d0*/  LEA R42, P4, R102.reuse, R40, 0x6 ;  /* 0x00000028662a7211 */ /* 0x040fe800078830ff */
[----:B------:R-:W-:Y:S02]  /*30e0*/  LEA.HI.X R43, R102, R41, R103, 0x6, P4 ;  /* 0x00000029662b7211 */ /* 0x000fe400020f3467 */
        /* <DEDUP_REMOVED lines=52> */
.L_x_8786:
[----:B------:R-:W-:Y:S05]  /*3430*/  BSYNC.RECONVERGENT B0 ;  /* 0x0000000000007941 */ /* 0x000fea0003800200 */
.L_x_8785:
        /* <DEDUP_REMOVED lines=57> */
.L_x_8788:
[----:B------:R-:W-:Y:S05]  /*37d0*/  BSYNC.RECONVERGENT B0 ;  /* 0x0000000000007941 */ /* 0x000fea0003800200 */
.L_x_8787:
[----:B------:R-:W5:Y:S02]  /*37e0*/  LD.E R3, desc[UR4][R84.64+0xd0] ;  /* 0x0000d00454037980 */ /* 0x000f64000c101900 */
[----:B-----5:R-:W-:Y:S05]  /*37f0*/  IMAD.U32 R3, R3, -0x40, RZ ;  /* 0xffffffc003037824 */ /* 0x020fea00078e00ff */
[C---:B------:R-:W-:Y:S02]  /*3800*/  LEA R14, P1, R3.reuse, R14, 0x1 ;  /* 0x0000000e030e7211 */ /* 0x040fe400078208ff */
[C---:B------:R-:W-:Y:S02]  /*3810*/  LEA R48, P0, R3.reuse, R48, 0x1 ;  /* 0x0000003003307211 */ /* 0x040fe400078008ff */
[C---:B------:R-:W-:Y:S02]  /*3820*/  LEA.HI.X.SX32 R15, R3.reuse, R15, 0x1, P1 ;  /* 0x0000000f030f7211 */ /* 0x040fe400008f0eff */
[----:B------:R-:W-:Y:S01]  /*3830*/  LEA.HI.X.SX32 R49, R3, R49, 0x1, P0 ;  /* 0x0000003103317211 */ /* 0x000fe200000f0eff */
[----:B------:R-:W-:Y:S05]  /*3840*/  BRA `(.L_x_8779) ;  /* 0x0000001800507947 */ /* 0x000fea0003800000 */
.L_x_8780:
        /* <DEDUP_REMOVED lines=99> */
.L_x_8790:
[----:B------:R-:W-:Y:S05]  /*3e80*/  BSYNC.RECONVERGENT B0 ;  /* 0x0000000000007941 */ /* 0x000fea0003800200 */
.L_x_8789:
[C---:B------:R-:W-:Y:S01]  /*3e90*/  ISETP.GE.OR P5, PT, R91.reuse, R88, P4 ;  /* 0x000000585b00720c */ /* 0x040fe200027a6670 */
[C---:B------:R-:W-:Y:S01]  /*3ea0*/  IMAD.SHL.U32 R113, R102.reuse, 0x40, RZ ;  /* 0x0000004066717824 */ /* 0x040fe200078e00ff */
[----:B------:R-:W-:Y:S01]  /*3eb0*/  SHF.L.U64.HI R108, R102, 0x6, R103 ;  /* 0x00000006666c7819 */ /* 0x000fe20000010267 */
[----:B------:R-:W-:Y:S01]  /*3ec0*/  BSSY.RECONVERGENT B0, `(.L_x_8791) ;  /* 0x0000060000007945 */ /* 0x000fe20003800200 */
[----:B------:R-:W-:Y:S02]  /*3ed0*/  ISETP.LT.OR P5, PT, R91, R90, P5 ;  /* 0x0000005a5b00720c */ /* 0x000fe40002fa1670 */
[----:B------:R-:W-:Y:S05]  /*3ee0*/  IADD3 R24, P0, PT, R10, R113, RZ ;  /* 0x000000710a187210 */ /* 0x000fea0007f1e0ff */
[----:B------:R-:W-:Y:S06]  /*3ef0*/  IMAD.X R25, R9, 0x1, R108, P0 ;  /* 0x0000000109197824 */ /* 0x000fec00000e066c */
        /* <DEDUP_REMOVED lines=92> */
.L_x_8792:
[----:B------:R-:W-:Y:S05]  /*44c0*/  BSYNC.RECONVERGENT B0 ;  /* 0x0000000000007941 */ /* 0x000fea0003800200 */
.L_x_8791:
        /* <DEDUP_REMOVED lines=11> */
[----:B------:R-:W-:Y:S02]  /*4580*/  @!P0 SHF.L.U32 R104, R11, 0x6, RZ ;  /* 0x000000060b688819 */ /* 0x000fe400000006ff */
[----:B------:R-:W-:Y:S02]  /*4590*/  @!P0 SEL R105, R20, RZ, P1 ;  /* 0x000000ff14698207 */ /* 0x000fe40000800000 */
        /* <DEDUP_REMOVED lines=44> */
[----:B------:R-:W-:Y:S01]  /*4860*/  @!P0 HADD2.F32 R40, -RZ, R53.H0_H0 ;  /* 0x20000035ff288230 */ /* 0x000fe20000004100 */
[----:B------:R-:W-:Y:S01]  /*4870*/  SHF.L.U32 R105, R138, 0x6, RZ ;  /* 0x000000068a697819 */ /* 0x000fe200000006ff */
        /* <DEDUP_REMOVED lines=41> */
.L_x_8794:
[----:B------:R-:W-:Y:S05]  /*4b10*/  BSYNC.RECONVERGENT B0 ;  /* 0x0000000000007941 */ /* 0x000fea0003800200 */
.L_x_8793:
        /* <DEDUP_REMOVED lines=96> */
.L_x_8796:
[----:B------:R-:W-:Y:S05]  /*5120*/  BSYNC.RECONVERGENT B0 ;  /* 0x0000000000007941 */ /* 0x000fea0003800200 */
.L_x_8795:
[----:B------:R-:W5:Y:S02]  /*5130*/  LD.E R3, desc[UR4][R84.64+0xd0] ;  /* 0x0000d00454037980 */ /* 0x000f64000c101900 */
[----:B-----5:R-:W-:Y:S05]  /*5140*/  IMAD.U32 R3, R3, -0x40, RZ ;  /* 0xffffffc003037824 */ /* 0x020fea00078e00ff */
[C---:B------:R-:W-:Y:S02]  /*5150*/  LEA R80, P1, R3.reuse, R80, 0x1 ;  /* 0x0000005003507211 */ /* 0x040fe400078208ff */
[C---:B------:R-:W-:Y:S02]  /*5160*/  LEA R78, P0, R3.reuse, R78, 0x1 ;  /* 0x0000004e034e7211 */ /* 0x040fe400078008ff */
[C---:B------:R-:W-:Y:S02]  /*5170*/  LEA.HI.X.SX32 R81, R3.reuse, R81, 0x1, P1 ;  /* 0x0000005103517211 */ /* 0x040fe400008f0eff */
[----:B------:R-:W-:Y:S09]  /*5180*/  LEA.HI.X.SX32 R79, R3, R79, 0x1, P0 ;  /* 0x0000004f034f7211 */ /* 0x000ff200000f0eff */
.L_x_8779:
[----:B------:R-:W-:Y:S05]  /*5190*/  BSYNC.RECONVERGENT B1 ;  /* 0x0000000000017941 */ /* 0x000fea0003800200 */
.L_x_8777:
        /* <DEDUP_REMOVED lines=102> */
.L_x_8798:
[----:B------:R-:W-:Y:S05]  /*5800*/  BSYNC.RECONVERGENT B0 ;  /* 0x0000000000007941 */ /* 0x000fea0003800200 */
.L_x_8797:
[----:B------:R-:W-:Y:S05]  /*5810*/  @P2 BRA `(.L_x_8799) ;  /* 0xffffffc800d82947 */ /* 0x000fea000383ffff */
.L_x_8776:
        /* <DEDUP_REMOVED lines=17> */
.L_x_8804:
[----:B------:R2:W-:Y:S02]  /*5930*/  STS.128 [R64], RZ ;  /* 0x000000ff40007388 */ /* 0x0005e40000000c00 */
.L_x_8803:
[----:B------:R-:W-:Y:S05]  /*5940*/  BSYNC.RECONVERGENT B0 ;  /* 0x0000000000007941 */ /* 0x000fea0003800200 */
.L_x_8802:
        /* <DEDUP_REMOVED lines=13> */
.L_x_8801:
        /* <DEDUP_REMOVED lines=79> */
.L_x_8811:
[----:B------:R-:W-:Y:S05]  /*5f10*/  BSYNC.RECONVERGENT B0 ;  /* 0x0000000000007941 */ /* 0x000fea0003800200 */
.L_x_8810:
[----:B-----5:R3:W-:Y:S01]  /*5f20*/  STS.128 [R64], R8 ;  /* 0x0000000840007388 */ /* 0x0207e20000000c00 */
[----:B------:R-:W-:Y:S05]  /*5f30*/  BRA `(.L_x_8808) ;  /* 0x0000000000047947 */ /* 0x000fea0003800000 */
.L_x_8809:
[----:B------:R2:W-:Y:S02]  /*5f40*/  STS.128 [R64], RZ ;  /* 0x000000ff40007388 */ /* 0x0005e40000000c00 */
.L_x_8808:
[----:B------:R-:W-:Y:S05]  /*5f50*/  BSYNC.RECONVERGENT B1 ;  /* 0x0000000000017941 */ /* 0x000fea0003800200 */
.L_x_8807:
        /* <DEDUP_REMOVED lines=51> */
.L_x_8813:
[----:B------:R-:W-:Y:S05]  /*6290*/  BSYNC.RECONVERGENT B0 ;  /* 0x0000000000007941 */ /* 0x000fea0003800200 */
.L_x_8812:
[----:B-----5:R3:W-:Y:S01]  /*62a0*/  STS.128 [R64+0x800], R8 ;  /* 0x0008000840007388 */ /* 0x0207e20000000c00 */
[----:B------:R-:W-:Y:S05]  /*62b0*/  BRA `(.L_x_8805) ;  /* 0x0000000800e47947 */ /* 0x000fea0003800000 */
.L_x_8806:
        /* <DEDUP_REMOVED lines=92> */
.L_x_8818:
[----:B------:R-:W-:Y:S05]  /*6880*/  BSYNC.RECONVERGENT B0 ;  /* 0x0000000000007941 */ /* 0x000fea0003800200 */
.L_x_8817:
[----:B-----5:R3:W-:Y:S01]  /*6890*/  STS.128 [R64], R20 ;  /* 0x0000001440007388 */ /* 0x0207e20000000c00 */
[----:B------:R-:W-:Y:S05]  /*68a0*/  BRA `(.L_x_8815) ;  /* 0x0000000000047947 */ /* 0x000fea0003800000 */
.L_x_8816:
[----:B------:R2:W-:Y:S02]  /*68b0*/  STS.128 [R64], RZ ;  /* 0x000000ff40007388 */ /* 0x0005e40000000c00 */
.L_x_8815:
[----:B------:R-:W-:Y:S05]  /*68c0*/  BSYNC.RECONVERGENT B1 ;  /* 0x0000000000017941 */ /* 0x000fea0003800200 */
.L_x_8814:
        /* <DEDUP_REMOVED lines=86> */
.L_x_8820:
[----:B------:R-:W-:Y:S05]  /*6e30*/  BSYNC.RECONVERGENT B0 ;  /* 0x0000000000007941 */ /* 0x000fea0003800200 */
.L_x_8819:
[----:B-----5:R1:W-:Y:S02]  /*6e40*/  STS.128 [R64+0x800], R20 ;  /* 0x0008001440007388 */ /* 0x0203e40000000c00 */
.L_x_8805:
[----:B------:R-:W-:Y:S05]  /*6e50*/  BSYNC.RECONVERGENT B2 ;  /* 0x0000000000027941 */ /* 0x000fea0003800200 */
.L_x_8800:
[----:B---3--:R-:W-:Y:S01]  /*6e60*/  IADD3 R5, PT, PT, -R63, R60, RZ ;  /* 0x0000003c3f057210 */ /* 0x008fe20007ffe1ff */
        /* <DEDUP_REMOVED lines=11> */
.L_x_8823:
[----:B------:R3:W-:Y:S02]  /*6f20*/  STS.128 [R64+0x1000], RZ ;  /* 0x001000ff40007388 */ /* 0x0007e40000000c00 */
.L_x_8822:
[----:B------:R-:W-:Y:S05]  /*6f30*/  BSYNC.RECONVERGENT B0 ;  /* 0x0000000000007941 */ /* 0x000fea0003800200 */
.L_x_8821:
        /* <DEDUP_REMOVED lines=14> */
.L_x_8826:
[----:B------:R1:W-:Y:S02]  /*7020*/  STS.128 [R64+0x1800], RZ ;  /* 0x001800ff40007388 */ /* 0x0003e40000000c00 */
.L_x_8825:
[----:B------:R-:W-:Y:S05]  /*7030*/  BSYNC.RECONVERGENT B0 ;  /* 0x0000000000007941 */ /* 0x000fea0003800200 */
.L_x_8824:
        /* <DEDUP_REMOVED lines=13> */
.L_x_8829:
[----:B------:R1:W-:Y:S02]  /*7110*/  STS.128 [R64+0x2000], RZ ;  /* 0x002000ff40007388 */ /* 0x0003e40000000c00 */
.L_x_8828:
[----:B------:R-:W-:Y:S05]  /*7120*/  BSYNC.RECONVERGENT B0 ;  /* 0x0000000000007941 */ /* 0x000fea0003800200 */
.L_x_8827:
        /* <DEDUP_REMOVED lines=13> */
.L_x_8832:
[----:B------:R1:W-:Y:S02]  /*7200*/  STS.128 [R64+0x2800], RZ ;  /* 0x002800ff40007388 */ /* 0x0003e40000000c00 */
.L_x_8831:
[----:B------:R-:W-:Y:S05]  /*7210*/  BSYNC.RECONVERGENT B0 ;  /* 0x0000000000007941 */ /* 0x000fea0003800200 */
.L_x_8830:
        /* <DEDUP_REMOVED lines=24> */
.L_x_8835:
[----:B------:R2:W-:Y:S01]  /*73a0*/  STS.128 [R64+0x3000], RZ ;  /* 0x003000ff40007388 */ /* 0x0005e20000000c00 */
[----:B------:R-:W-:Y:S05]  /*73b0*/  BRA `(.L_x_8836) ;  /* 0x0000000000047947 */ /* 0x000fea0003800000 */
.L_x_8834:
[----:B------:R1:W-:Y:S02]  /*73c0*/  STS.128 [R64+0x3000], RZ ;  /* 0x003000ff40007388 */ /* 0x0003e40000000c00 */
.L_x_8836:
[----:B------:R-:W-:Y:S05]  /*73d0*/  BSYNC.RECONVERGENT B0 ;  /* 0x0000000000007941 */ /* 0x000fea0003800200 */
.L_x_8833:
        /* <DEDUP_REMOVED lines=15> */
.L_x_8839:
[----:B------:R1:W-:Y:S02]  /*74d0*/  STS.128 [R64+0x3800], RZ ;  /* 0x003800ff40007388 */ /* 0x0003e40000000c00 */
.L_x_8838:
[----:B------:R-:W-:Y:S05]  /*74e0*/  BSYNC.RECONVERGENT B0 ;  /* 0x0000000000007941 */ /* 0x000fea0003800200 */
.L_x_8837:
        /* <DEDUP_REMOVED lines=13> */
.L_x_8842:
[----:B------:R1:W-:Y:S02]  /*75c0*/  STS.128 [R64+0x4000], RZ ;  /* 0x004000ff40007388 */ /* 0x0003e40000000c00 */
.L_x_8841:
[----:B------:R-:W-:Y:S05]  /*75d0*/  BSYNC.RECONVERGENT B0 ;  /* 0x0000000000007941 */ /* 0x000fea0003800200 */
.L_x_8840:
        /* <DEDUP_REMOVED lines=13> */
.L_x_8845:
[----:B------:R1:W-:Y:S02]  /*76b0*/  STS.128 [R64+0x4800], RZ ;  /* 0x004800ff40007388 */ /* 0x0003e40000000c00 */
.L_x_8844:
[----:B------:R-:W-:Y:S05]  /*76c0*/  BSYNC.RECONVERGENT B0 ;  /* 0x0000000000007941 */ /* 0x000fea0003800200 */
.L_x_8843:
[----:B------:R-:W2:Y:S01]  /*76d0*/  LD.E R40, desc[UR4][R84.64+0x18c] ;  /* 0x00018c0454287980 */ /* 0x000ea2000c101900 */
        /* <DEDUP_REMOVED lines=23> */
[----:B------:R-:W-:Y:S01]  /*7850*/  ISETP.GT.AND P0, PT, R65, R142, PT ;  /* 0x0000008e4100720c */ /* 0x000fe20003f04270 */
[----:B------:R-:W1:Y:S01]  /*7860*/  LDSM.16.M88.4 R4, [R132] ;  /* 0x000000008404783b */ /* 0x000e620000000200 */
        /* <DEDUP_REMOVED lines=119> */
[----:B------:R-:W2:Y:S05]  /*7fe0*/  MUFU.TANH R87, R87 ;  /* 0x0000005700577308 */ /* 0x000eaa0000002400 */
[----:B---3--:R-:W-:Y:S05]  /*7ff0*/  HMMA.16816.F32 R16, R24, R8, R16 ;  /* 0x000000081810723c */ /* 0x008fea0000001810 */
[----:B------:R-:W-:Y:S01]  /*8000*/  FMUL.FTZ R9, R22, R40 ;  /* 0x0000002816097220 */ /* 0x000fe20000410000 */
[----:B------:R-:W3:Y:S01]  /*8010*/  MUFU.TANH R89, R89 ;  /* 0x0000005900597308 */ /* 0x000ee20000002400 */
[----:B----4-:R4:W2:Y:S01]  /*8020*/  LDSM.16.M88.4 R32, [R42+0x2c00] ;  /* 0x002c00002a20783b */ /* 0x0108a20000000200 */
[----:B------:R-:W-:-:S04]  /*8030*/  DEPBAR.LE SB0, 0x0 ;  /* 0x000080000000791a */ /* 0x000fc80000000000 */
[C---:B-1----:R-:W-:Y:S02]  /*8040*/  HMMA.16816.F32 R20, R4.reuse, R28, RZ ;  /* 0x0000001c0414723c */ /* 0x042fe400000018ff */
[----:B------:R-:W1:Y:S06]  /*8050*/  MUFU.TANH R91, R91 ;  /* 0x0000005b005b7308 */ /* 0x000e6c0000002400 */
[----:B------:R-:W-:Y:S01]  /*8060*/  HMMA.16816.F32 R4, R4, R30, RZ ;  /* 0x0000001e0404723c */ /* 0x000fe200000018ff */
[-C--:B------:R-:W-:Y:S01]  /*8070*/  FMUL.FTZ R8, R16, R40.reuse ;  /* 0x0000002810087220 */ /* 0x080fe20000410000 */
[-C--:B------:R-:W-:Y:S01]  /*8080*/  FMUL.FTZ R19, R19, R40.reuse ;  /* 0x0000002813137220 */ /* 0x080fe20000410000 */
[----:B------:R-:W1:Y:S05]  /*8090*/  MUFU.TANH R95, R95 ;  /* 0x0000005f005f7308 */ /* 0x000e6a0000002400 */
[C---:B------:R-:W-:Y:S05]  /*80a0*/  HMMA.16816.F32 R36, R24.reuse, R10, R36 ;  /* 0x0000000a1824723c */ /* 0x040fea0000001824 */
[-C--:B----4-:R-:W-:Y:S01]  /*80b0*/  FMUL.FTZ R42, R17, R40.reuse ;  /* 0x00000028112a7220 */ /* 0x090fe20000410000 */
[-C--:B------:R-:W-:Y:S01]  /*80c0*/  FMUL.FTZ R17, R18, R40.reuse ;  /* 0x0000002812117220 */ /* 0x080fe20000410000 */
[----:B------:R-:W4:Y:S08]  /*80d0*/  MUFU.TANH R93, R93 ;  /* 0x0000005d005d7308 */ /* 0x000f300000002400 */
[----:B------:R-:W1:Y:S01]  /*80e0*/  MUFU.TANH R103, R103 ;  /* 0x0000006700677308 */ /* 0x000e620000002400 */
[----:B--2---:R-:W-:Y:S03]  /*80f0*/  HMMA.16816.F32 R4, R24, R34, R4 ;  /* 0x000000221804723c */ /* 0x004fe60000001804 */
[-C--:B------:R-:W-:Y:S01]  /*8100*/  FMUL.FTZ R11, R36, R40.reuse ;  /* 0x00000028240b7220 */ /* 0x080fe20000410000 */
[-C--:B------:R-:W-:Y:S01]  /*8110*/  FMUL.FTZ R29, R37, R40.reuse ;  /* 0x00000028251d7220 */ /* 0x080fe20000410000 */
[----:B------:R-:W-:-:S02]  /*8120*/  FMUL.FTZ R31, R38, R40 ;  /* 0x00000028261f7220 */ /* 0x000fc40000410000 */
[----:B------:R-:W2:Y:S01]  /*8130*/  MUFU.TANH R107, R107 ;  /* 0x0000006b006b7308 */ /* 0x000ea20000002400 */
        /* <DEDUP_REMOVED lines=54> */
.L_x_8849:
[----:B-1----:R-:W2:Y:S01]  /*84a0*/  LD.E R22, desc[UR4][R84.64+0x170] ;  /* 0x0001700454167980 */ /* 0x002ea2000c101900 */
        /* <DEDUP_REMOVED lines=32> */
[----:B------:R-:W-:-:S09]  /*86b0*/  ISETP.NE.AND P1, PT, R22, RZ, PT ;  /* 0x000000ff1600720c */ /* 0x000fd20003f25270 */
        /* <DEDUP_REMOVED lines=27> */
.L_x_8850:
[----:B------:R-:W-:Y:S05]  /*8870*/  BSYNC.RECONVERGENT B0 ;  /* 0x0000000000007941 */ /* 0x000fea0003800200 */
.L_x_8848:
        /* <DEDUP_REMOVED lines=32> */
.L_x_8847:
[----:B------:R-:W-:Y:S05]  /*8a80*/  BSYNC.RECONVERGENT B1 ;  /* 0x0000000000017941 */ /* 0x000fea0003800200 */
.L_x_8846:
[----:B------:R-:W3:Y:S01]  /*8a90*/  S2R R135, SR_TID.X ;  /* 0x0000000000877919 */ /* 0x000ee20000002100 */
[----:B------:R-:W-:Y:S01]  /*8aa0*/  VIADD R161, R61, 0xffffffff ;  /* 0xffffffff3da17836 */ /* 0x000fe20000000000 */
[----:B---3--:R-:W-:Y:S01]  /*8ab0*/  SHF.R.U32.HI R25, RZ, 0x2, R135 ;  /* 0x00000002ff197819 */ /* 0x008fe20000011687 */
[----:B------:R-:W-:-:S03]  /*8ac0*/  IMAD.SHL.U32 R24, R135, 0x2, RZ ;  /* 0x0000000287187824 */ /* 0x000fc600078e00ff */
[----:B------:R-:W-:Y:S02]  /*8ad0*/  LOP3.LUT R25, R25, 0x7, RZ, 0xc0, !PT ;  /* 0x0000000719197812 */ /* 0x000fe400078ec0ff */
[----:B------:R-:W-:Y:S02]  /*8ae0*/  LOP3.LUT R24, R24, 0x6, RZ, 0xc0, !PT ;  /* 0x0000000618187812 */ /* 0x000fe400078ec0ff */
[----:B-12---:R-:W-:-:S03]  /*8af0*/  LOP3.LUT R6, R25, 0x1f0, R48, 0xf8, !PT ;  /* 0x000001f019067812 */ /* 0x006fc600078ef830 */
[----:B------:R-:W-:Y:S02]  /*8b00*/  IMAD R34, R161, 0x80, R24 ;  /* 0x00000080a1227824 */ /* 0x000fe400078e0218 */
[----:B------:R-:W-:Y:S02]  /*8b10*/  IMAD R3, R149, 0x40, R6 ;  /* 0x0000004095037824 */ /* 0x000fe400078e0206 */
[C---:B------:R-:W-:Y:S01]  /*8b20*/  VIADD R7, R34.reuse, 0x8 ;  /* 0x0000000822077836 */ /* 0x040fe20000000000 */
[CC--:B------:R-:W-:Y:S01]  /*8b30*/  ISETP.GE.AND P3, PT, R34.reuse, R60.reuse, PT ;  /* 0x0000003c2200720c */ /* 0x0c0fe20003f66270 */
[----:B------:R-:W-:Y:S01]  /*8b40*/  VIADD R10, R34, 0x1 ;  /* 0x00000001220a7836 */ /* 0x000fe20000000000 */
[----:B------:R-:W-:Y:S01]  /*8b50*/  IADD3 R3, PT, PT, R60, R3, -R150 ;  /* 0x000000033c037210 */ /* 0x000fe20007ffe896 */
[C---:B------:R-:W-:Y:S01]  /*8b60*/  VIADD R16, R34.reuse, 0x11 ;  /* 0x0000001122107836 */ /* 0x040fe20000000000 */
[-C--:B------:R-:W-:Y:S01]  /*8b70*/  ISETP.GE.AND P0, PT, R7, R60.reuse, PT ;  /* 0x0000003c0700720c */ /* 0x080fe20003f06270 */
[----:B------:R-:W-:Y:S01]  /*8b80*/  VIADD R18, R34, 0x10 ;  /* 0x0000001022127836 */ /* 0x000fe20000000000 */
[----:B------:R-:W-:Y:S01]  /*8b90*/  ISETP.GE.AND P1, PT, R10, R60, PT ;  /* 0x0000003c0a00720c */ /* 0x000fe20003f26270 */
[----:B------:R-:W-:-:S02]  /*8ba0*/  IMAD.IADD R7, R3, 0x1, -R7 ;  /* 0x0000000103077824 */ /* 0x000fc400078e0a07 */
[C---:B------:R-:W-:Y:S01]  /*8bb0*/  IMAD.IADD R6, R3.reuse, 0x1, -R10 ;  /* 0x0000000103067824 */ /* 0x040fe200078e0a0a */
[----:B------:R-:W-:Y:S01]  /*8bc0*/  ISETP.GE.AND P4, PT, R18, R60, PT ;  /* 0x0000003c1200720c */ /* 0x000fe20003f86270 */
[C---:B------:R-:W-:Y:S01]  /*8bd0*/  VIADD R13, R3.reuse, 0x8 ;  /* 0x00000008030d7836 */ /* 0x040fe20000000000 */
[----:B------:R-:W-:Y:S01]  /*8be0*/  IABS R7, R7 ;  /* 0x0000000700077213 */ /* 0x000fe20000000000 */
[----:B------:R-:W-:Y:S01]  /*8bf0*/  IMAD.IADD R20, R3, 0x1, -R18 ;  /* 0x0000000103147824 */ /* 0x000fe200078e0a12 */
[----:B------:R-:W-:Y:S01]  /*8c00*/  IABS R6, R6 ;  /* 0x0000000600067213 */ /* 0x000fe20000000000 */
[C---:B------:R-:W-:Y:S01]  /*8c10*/  IMAD.IADD R21, R13.reuse, 0x1, -R34 ;  /* 0x000000010d157824 */ /* 0x040fe200078e0a22 */
[----:B------:R-:W-:Y:S01]  /*8c20*/  I2FP.F32.S32 R7, R7 ;  /* 0x0000000700077245 */ /* 0x000fe20000201400 */
[----:B------:R-:W-:Y:S01]  /*8c30*/  IMAD.IADD R10, R13, 0x1, -R10 ;  /* 0x000000010d0a7824 */ /* 0x000fe200078e0a0a */
[----:B------:R-:W-:Y:S01]  /*8c40*/  I2FP.F32.S32 R12, R6 ;  /* 0x00000006000c7245 */ /* 0x000fe20000201400 */
[----:B------:R-:W-:Y:S01]  /*8c50*/  VIADD R6, R34, 0x9 ;  /* 0x0000000922067836 */ /* 0x000fe20000000000 */
[----:B------:R-:W-:Y:S01]  /*8c60*/  IABS R21, R21 ;  /* 0x0000001500157213 */ /* 0x000fe20000000000 */
[----:B------:R-:W-:Y:S01]  /*8c70*/  FFMA.FTZ R49, -R0, R7, R49 ;  /* 0x0000000700317223 */ /* 0x000fe20000010131 */
[----:B------:R-:W-:-:S02]  /*8c80*/  IMAD.IADD R7, R3, 0x1, -R34 ;  /* 0x0000000103077824 */ /* 0x000fc400078e0a22 */
[----:B------:R-:W-:Y:S01]  /*8c90*/  FFMA.FTZ R43, -R0, R12, R43 ;  /* 0x0000000c002b7223 */ /* 0x000fe2000001012b */
[--C-:B------:R-:W-:Y:S01]  /*8ca0*/  IMAD.IADD R22, R3, 0x1, -R6.reuse ;  /* 0x0000000103167824 */ /* 0x100fe200078e0a06 */
[----:B------:R-:W-:Y:S01]  /*8cb0*/  ISETP.GE.AND P5, PT, R6, R60, PT ;  /* 0x0000003c0600720c */ /* 0x000fe20003fa6270 */
[----:B------:R-:W-:Y:S01]  /*8cc0*/  IMAD.IADD R6, R13, 0x1, -R6 ;  /* 0x000000010d067824 */ /* 0x000fe200078e0a06 */
[----:B------:R-:W-:Y:S01]  /*8cd0*/  IABS R7, R7 ;  /* 0x0000000700077213 */ /* 0x000fe20000000000 */
[----:B------:R-:W-:Y:S01]  /*8ce0*/  IMAD.IADD R12, R3, 0x1, -R16 ;  /* 0x00000001030c7824 */ /* 0x000fe200078e0a10 */
[----:B------:R-:W-:Y:S01]  /*8cf0*/  IABS R10, R10 ;  /* 0x0000000a000a7213 */ /* 0x000fe20000000000 */
[----:B------:R-:W-:Y:S01]  /*8d00*/  IMAD.IADD R18, R13, 0x1, -R18 ;  /* 0x000000010d127824 */ /* 0x000fe200078e0a12 */
[----:B------:R-:W-:Y:S01]  /*8d10*/  IABS R22, R22 ;  /* 0x0000001600167213 */ /* 0x000fe20000000000 */
[C---:B------:R-:W-:Y:S01]  /*8d20*/  VIADD R14, R34.reuse, 0x18 ;  /* 0x00000018220e7836 */ /* 0x040fe20000000000 */
[----:B------:R-:W-:Y:S01]  /*8d30*/  IABS R6, R6 ;  /* 0x0000000600067213 */ /* 0x000fe20000000000 */
[----:B------:R-:W-:Y:S01]  /*8d40*/  VIADD R36, R34, 0x19 ;  /* 0x0000001922247836 */ /* 0x000fe20000000000 */
[----:B------:R-:W-:Y:S01]  /*8d50*/  I2FP.F32.S32 R7, R7 ;  /* 0x0000000700077245 */ /* 0x000fe20000201400 */
[--C-:B------:R-:W-:Y:S01]  /*8d60*/  IMAD.IADD R70, R3, 0x1, -R14.reuse ;  /* 0x0000000103467824 */ /* 0x100fe200078e0a0e */
[----:B------:R-:W-:Y:S01]  /*8d70*/  I2FP.F32.S32 R21, R21 ;  /* 0x0000001500157245 */ /* 0x000fe20000201400 */
[C---:B------:R-:W-:Y:S01]  /*8d80*/  IMAD.IADD R46, R13.reuse, 0x1, -R14 ;  /* 0x000000010d2e7824 */ /* 0x040fe200078e0a0e */
[----:B------:R-:W-:Y:S01]  /*8d90*/  I2FP.F32.S32 R10, R10 ;  /* 0x0000000a000a7245 */ /* 0x000fe20000201400 */
[C---:B------:R-:W-:Y:S01]  /*8da0*/  FFMA.FTZ R41, -R0.reuse, R7, R41 ;  /* 0x0000000700297223 */ /* 0x040fe20000010129 */
[----:B------:R-:W-:Y:S01]  /*8db0*/  IABS R12, R12 ;  /* 0x0000000c000c7213 */ /* 0x000fe20000000000 */
[C---:B------:R-:W-:Y:S01]  /*8dc0*/  FFMA.FTZ R21, -R0.reuse, R21, R45 ;  /* 0x0000001500157223 */ /* 0x040fe2000001012d */
[----:B------:R-:W-:Y:S01]  /*8dd0*/  I2FP.F32.S32 R22, R22 ;  /* 0x0000001600167245 */ /* 0x000fe20000201400 */
[C---:B------:R-:W-:Y:S01]  /*8de0*/  FFMA.FTZ R47, -R0.reuse, R10, R47 ;  /* 0x0000000a002f7223 */ /* 0x040fe2000001012f */
[----:B------:R-:W-:Y:S01]  /*8df0*/  I2FP.F32.S32 R6, R6 ;  /* 0x0000000600067245 */ /* 0x000fe20000201400 */
[C---:B------:R-:W-:Y:S01]  /*8e00*/  FFMA.FTZ R53, -R0.reuse, R7, R53 ;  /* 0x0000000700357223 */ /* 0x040fe20000010135 */
[----:B------:R-:W-:Y:S01]  /*8e10*/  IABS R20, R20 ;  /* 0x0000001400147213 */ /* 0x000fe20000000000 */
[----:B------:R-:W-:Y:S01]  /*8e20*/  FFMA.FTZ R51, -R0, R22, R51 ;  /* 0x0000001600337223 */ /* 0x000fe20000010133 */
[----:B------:R-:W-:Y:S01]  /*8e30*/  IABS R18, R18 ;  /* 0x0000001200127213 */ /* 0x000fe20000000000 */
[----:B------:R-:W-:Y:S01]  /*8e40*/  VIADD R22, R34, 0x21 ;  /* 0x0000002122167836 */ /* 0x000fe20000000000 */
[----:B------:R-:W-:Y:S01]  /*8e50*/  I2FP.F32.S32 R12, R12 ;  /* 0x0000000c000c7245 */ /* 0x000fe20000201400 */
        /* <DEDUP_REMOVED lines=8> */
[--C-:B------:R-:W-:Y:S01]  /*8ee0*/  IMAD.IADD R56, R3, 0x1, -R36.reuse ;  /* 0x0000000103387824 */ /* 0x100fe200078e0a24 */
[----:B------:R-:W-:Y:S01]  /*8ef0*/  ISETP.GE.AND P3, PT, R16, R60, PT ;  /* 0x0000003c1000720c */ /* 0x000fe20003f66270 */
[----:B------:R-:W-:Y:S01]  /*8f00*/  IMAD.IADD R16, R13, 0x1, -R36 ;  /* 0x000000010d107824 */ /* 0x000fe200078e0a24 */
[----:B------:R-:W-:Y:S01]  /*8f10*/  FSEL R80, R43, -INF , !P1 ;  /* 0xff8000002b507808 */ /* 0x000fe20004800000 */
[--C-:B------:R-:W-:Y:S01]  /*8f20*/  IMAD.IADD R12, R3, 0x1, -R22.reuse ;  /* 0x00000001030c7824 */ /* 0x100fe200078e0a16 */
[----:B------:R-:W-:Y:S01]  /*8f30*/  FSEL R68, R47, -INF , !P1 ;  /* 0xff8000002f447808 */ /* 0x000fe20004800000 */
[----:B------:R-:W-:Y:S01]  /*8f40*/  FFMA.FTZ R57, -R0, R20, R57 ;  /* 0x0000001400397223 */ /* 0x000fe20000010139 */
[----:B------:R-:W-:Y:S01]  /*8f50*/  ISETP.GE.AND P1, PT, R14, R60, PT ;  /* 0x0000003c0e00720c */ /* 0x000fe20003f26270 */
[----:B------:R-:W-:Y:S01]  /*8f60*/  IMAD.IADD R14, R13, 0x1, -R22 ;  /* 0x000000010d0e7824 */ /* 0x000fe200078e0a16 */
[----:B------:R-:W-:Y:S01]  /*8f70*/  IABS R70, R70 ;  /* 0x0000004600467213 */ /* 0x000fe20000000000 */
[----:B------:R-:W-:Y:S01]  /*8f80*/  FFMA.FTZ R18, -R0, R18, R67 ;  /* 0x0000001200127223 */ /* 0x000fe20000010143 */
[----:B------:R-:W-:Y:S01]  /*8f90*/  IABS R46, R46 ;  /* 0x0000002e002e7213 */ /* 0x000fe20000000000 */
[--C-:B------:R-:W-:Y:S01]  /*8fa0*/  IMAD.IADD R40, R3, 0x1, -R28.reuse ;  /* 0x0000000103287824 */ /* 0x100fe200078e0a1c */
[----:B------:R-:W-:Y:S01]  /*8fb0*/  FSEL R76, R51, -INF , !P5 ;  /* 0xff800000334c7808 */ /* 0x000fe20006800000 */
[----:B------:R-:W-:Y:S01]  /*8fc0*/  VIADD R23, R34, 0x31 ;  /* 0x0000003122177836 */ /* 0x000fe20000000000 */
[----:B------:R-:W-:Y:S01]  /*8fd0*/  FSEL R10, R10, -INF , !P5 ;  /* 0xff8000000a0a7808 */ /* 0x000fe20006800000 */
[----:B------:R-:W-:Y:S01]  /*8fe0*/  VIADD R21, R34, 0x39 ;  /* 0x0000003922157836 */ /* 0x000fe20000000000 */
[----:B------:R-:W-:Y:S01]  /*8ff0*/  ISETP.GE.AND P5, PT, R28, R60, PT ;  /* 0x0000003c1c00720c */ /* 0x000fe20003fa6270 */
[----:B------:R-:W-:Y:S01]  /*9000*/  IMAD.IADD R28, R13, 0x1, -R28 ;  /* 0x000000010d1c7824 */ /* 0x000fe200078e0a1c */
[----:B------:R-:W-:Y:S01]  /*9010*/  I2FP.F32.S32 R70, R70 ;  /* 0x0000004600467245 */ /* 0x000fe20000201400 */
[C---:B------:R-:W-:Y:S01]  /*9020*/  VIADD R20, R34.reuse, 0x28 ;  /* 0x0000002822147836 */ /* 0x040fe20000000000 */
[----:B------:R-:W-:Y:S01]  /*9030*/  IABS R56, R56 ;  /* 0x0000003800387213 */ /* 0x000fe20000000000 */
[----:B------:R-:W-:Y:S01]  /*9040*/  VIADD R82, R34, 0x41 ;  /* 0x0000004122527836 */ /* 0x000fe20000000000 */
[----:B------:R-:W-:Y:S01]  /*9050*/  IABS R16, R16 ;  /* 0x0000001000107213 */ /* 0x000fe20000000000 */
[----:B------:R-:W-:Y:S01]  /*9060*/  FFMA.FTZ R70, -R0, R70, R71 ;  /* 0x0000004600467223 */ /* 0x000fe20000010147 */
[----:B------:R-:W-:Y:S01]  /*9070*/  I2FP.F32.S32 R46, R46 ;  /* 0x0000002e002e7245 */ /* 0x000fe20000201400 */
[----:B------:R-:W-:Y:S01]  /*9080*/  IMAD.IADD R58, R3, 0x1, -R20 ;  /* 0x00000001033a7824 */ /* 0x000fe200078e0a14 */
[----:B------:R-:W-:Y:S01]  /*9090*/  IABS R12, R12 ;  /* 0x0000000c000c7213 */ /* 0x000fe20000000000 */
[----:B------:R-:W-:Y:S01]  /*90a0*/  VIADD R38, R34, 0x29 ;  /* 0x0000002922267836 */ /* 0x000fe20000000000 */
[----:B------:R-:W-:Y:S01]  /*90b0*/  IABS R14, R14 ;  /* 0x0000000e000e7213 */ /* 0x000fe20000000000 */
[----:B------:R-:W-:Y:S01]  /*90c0*/  FFMA.FTZ R46, -R0, R46, R75 ;  /* 0x0000002e002e7223 */ /* 0x000fe2000001014b */
[----:B------:R-:W-:Y:S01]  /*90d0*/  FSEL R72, R57, -INF , !P4 ;  /* 0xff80000039487808 */ /* 0x000fe20006000000 */
[----:B------:R-:W-:Y:S01]  /*90e0*/  IMAD R86, R161, 0x80, R24 ;  /* 0x00000080a1567824 */ /* 0x000fe200078e0218 */
[----:B------:R-:W-:Y:S01]  /*90f0*/  FSEL R18, R18, -INF , !P4 ;  /* 0xff80000012127808 */ /* 0x000fe20006000000 */
[C---:B------:R-:W-:Y:S01]  /*9100*/  VIADD R64, R34.reuse, 0x48 ;  /* 0x0000004822407836 */ /* 0x040fe20000000000 */
[----:B------:R-:W-:Y:S01]  /*9110*/  I2FP.F32.S32 R56, R56 ;  /* 0x0000003800387245 */ /* 0x000fe20000201400 */
[----:B------:R-:W-:Y:S01]  /*9120*/  VIADD R102, R34, 0x40 ;  /* 0x0000004022667836 */ /* 0x000fe20000000000 */
[----:B------:R-:W-:Y:S01]  /*9130*/  ISETP.GE.AND P4, PT, R22, R60, PT ;  /* 0x0000003c1600720c */ /* 0x000fe20003f86270 */
[----:B------:R-:W-:Y:S01]  /*9140*/  VIADD R62, R34, 0x49 ;  /* 0x00000049223e7836 */ /* 0x000fe20000000000 */
[----:B------:R-:W-:Y:S01]  /*9150*/  I2FP.F32.S32 R16, R16 ;  /* 0x0000001000107245 */ /* 0x000fe20000201400 */
[----:B------:R-:W-:Y:S01]  /*9160*/  FFMA.FTZ R56, -R0, R56, R73 ;  /* 0x0000003800387223 */ /* 0x000fe20000010149 */
[----:B------:R-:W-:Y:S01]  /*9170*/  I2FP.F32.S32 R12, R12 ;  /* 0x0000000c000c7245 */ /* 0x000fe20000201400 */
[C---:B------:R-:W-:Y:S01]  /*9180*/  VIADD R52, R34.reuse, 0x50 ;  /* 0x0000005022347836 */ /* 0x040fe20000000000 */
[----:B------:R-:W-:Y:S01]  /*9190*/  IABS R22, R28 ;  /* 0x0000001c00167213 */ /* 0x000fe20000000000 */
[----:B------:R-:W-:Y:S01]  /*91a0*/  VIADD R28, R34, 0x30 ;  /* 0x00000030221c7836 */ /* 0x000fe20000000000 */
        /* <DEDUP_REMOVED lines=8> */
[----:B------:R-:W-:-:S02]  /*9230*/  FSEL R70, R70, -INF , !P1 ;  /* 0xff80000046467808 */ /* 0x000fc40004800000 */
[----:B------:R-:W-:Y:S02]  /*9240*/  FSEL R46, R46, -INF , !P1 ;  /* 0xff8000002e2e7808 */ /* 0x000fe40004800000 */
[----:B------:R-:W-:Y:S02]  /*9250*/  IABS R54, R54 ;  /* 0x0000003600367213 */ /* 0x000fe40000000000 */
[----:B------:R-:W-:Y:S02]  /*9260*/  FSEL R74, R59, -INF , !P3 ;  /* 0xff8000003b4a7808 */ /* 0x000fe40005800000 */
[-C--:B------:R-:W-:Y:S01]  /*9270*/  ISETP.GE.AND P2, PT, R38, R60.reuse, PT ;  /* 0x0000003c2600720c */ /* 0x080fe20003f46270 */
[C---:B------:R-:W-:Y:S01]  /*9280*/  IMAD.IADD R38, R3.reuse, 0x1, -R38 ;  /* 0x0000000103267824 */ /* 0x040fe200078e0a26 */
[----:B------:R-:W-:Y:S01]  /*9290*/  ISETP.GE.AND P1, PT, R28, R60, PT ;  /* 0x0000003c1c00720c */ /* 0x000fe20003f26270 */
[----:B------:R-:W-:Y:S01]  /*92a0*/  IMAD.IADD R28, R3, 0x1, -R28 ;  /* 0x00000001031c7824 */ /* 0x000fe200078e0a1c */
[----:B------:R-:W-:-:S02]  /*92b0*/  FSEL R56, R56, -INF , !P0 ;  /* 0xff80000038387808 */ /* 0x000fc40004000000 */
[----:B------:R-:W-:Y:S01]  /*92c0*/  IABS R40, R40 ;  /* 0x0000002800287213 */ /* 0x000fe20000000000 */
[----:B------:R-:W-:Y:S01]  /*92d0*/  VIADD R94, R86, 0x31 ;  /* 0x00000031565e7836 */ /* 0x000fe20000000000 */
[----:B------:R-:W-:Y:S01]  /*92e0*/  FSEL R16, R16, -INF , !P0 ;  /* 0xff80000010107808 */ /* 0x000fe20004000000 */
[----:B------:R-:W-:Y:S01]  /*92f0*/  VIADD R98, R86, 0x29 ;  /* 0x0000002956627836 */ /* 0x000fe20000000000 */
[-C--:B------:R-:W-:Y:S01]  /*9300*/  ISETP.GE.AND P0, PT, R23, R60.reuse, PT ;  /* 0x0000003c1700720c */ /* 0x080fe20003f06270 */
[----:B------:R-:W-:Y:S01]  /*9310*/  IMAD.IADD R23, R3, 0x1, -R21 ;  /* 0x0000000103177824 */ /* 0x000fe200078e0a15 */
[----:B------:R-:W-:Y:S01]  /*9320*/  FSEL R12, R12, -INF , !P4 ;  /* 0xff8000000c0c7808 */ /* 0x000fe20006000000 */
[C---:B------:R-:W-:Y:S01]  /*9330*/  VIADD R92, R86.reuse, 0x38 ;  /* 0x00000038565c7836 */ /* 0x040fe20000000000 */
[----:B------:R-:W-:Y:S01]  /*9340*/  FSEL R88, R87, -INF , !P4 ;  /* 0xff80000057587808 */ /* 0x000fe20006000000 */
[----:B------:R-:W-:Y:S01]  /*9350*/  VIADD R96, R86, 0x30 ;  /* 0x0000003056607836 */ /* 0x000fe20000000000 */
[----:B------:R-:W-:-:S02]  /*9360*/  ISETP.GE.AND P4, PT, R21, R60, PT ;  /* 0x0000003c1500720c */ /* 0x000fc40003f86270 */
[----:B------:R-:W-:Y:S01]  /*9370*/  IABS R58, R58 ;  /* 0x0000003a003a7213 */ /* 0x000fe20000000000 */
[----:B------:R-:W-:Y:S01]  /*9380*/  VIADD R90, R86, 0x39 ;  /* 0x00000039565a7836 */ /* 0x000fe20000000000 */
[----:B------:R-:W-:Y:S01]  /*9390*/  IABS R21, R28 ;  /* 0x0000001c00157213 */ /* 0x000fe20000000000 */
[----:B------:R-:W-:Y:S01]  /*93a0*/  IMAD.IADD R28, R13, 0x1, -R20 ;  /* 0x000000010d1c7824 */ /* 0x000fe200078e0a14 */
[----:B------:R-:W-:Y:S01]  /*93b0*/  I2FP.F32.S32 R54, R54 ;  /* 0x0000003600367245 */ /* 0x000fe20000201400 */
[--C-:B------:R-:W-:Y:S01]  /*93c0*/  IMAD.IADD R118, R3, 0x1, -R64.reuse ;  /* 0x0000000103767824 */ /* 0x100fe200078e0a40 */
[----:B------:R-:W-:Y:S01]  /*93d0*/  IABS R38, R38 ;  /* 0x0000002600267213 */ /* 0x000fe20000000000 */
[----:B------:R-:W-:Y:S01]  /*93e0*/  IMAD.IADD R47, R13, 0x1, -R64 ;  /* 0x000000010d2f7824 */ /* 0x000fe200078e0a40 */
[----:B------:R-:W-:Y:S01]  /*93f0*/  IABS R28, R28 ;  /* 0x0000001c001c7213 */ /* 0x000fe20000000000 */
[----:B------:R-:W-:Y:S01]  /*9400*/  FFMA.FTZ R54, -R0, R54, R69 ;  /* 0x0000003600367223 */ /* 0x000fe20000010145 */
[----:B------:R-:W-:Y:S01]  /*9410*/  I2FP.F32.S32 R40, R40 ;  /* 0x0000002800287245 */ /* 0x000fe20000201400 */
[----:B------:R-:W-:Y:S01]  /*9420*/  IMAD.IADD R112, R3, 0x1, -R62 ;  /* 0x0000000103707824 */ /* 0x000fe200078e0a3e */
[----:B------:R-:W-:-:S02]  /*9430*/  I2FP.F32.S32 R28, R28 ;  /* 0x0000001c001c7245 */ /* 0x000fc40000201400 */
[----:B------:R-:W-:Y:S01]  /*9440*/  FSEL R54, R54, -INF , !P3 ;  /* 0xff80000036367808 */ /* 0x000fe20005800000 */
[----:B------:R-:W-:Y:S01]  /*9450*/  FFMA.FTZ R79, -R0, R40, R79 ;  /* 0x00000028004f7223 */ /* 0x000fe2000001014f */
[----:B------:R-:W-:Y:S02]  /*9460*/  ISETP.GE.AND P3, PT, R20, R60, PT ;  /* 0x0000003c1400720c */ /* 0x000fe40003f66270 */
[----:B------:R-:W-:Y:S01]  /*9470*/  IABS R20, R23 ;  /* 0x0000001700147213 */ /* 0x000fe20000000000 */
[C---:B------:R-:W-:Y:S01]  /*9480*/  FFMA.FTZ R23, -R0.reuse, R28, R95 ;  /* 0x0000001c00177223 */ /* 0x040fe2000001015f */
[----:B------:R-:W-:Y:S01]  /*9490*/  IMAD.IADD R28, R3, 0x1, -R82 ;  /* 0x00000001031c7824 */ /* 0x000fe200078e0a52 */
        /* <DEDUP_REMOVED lines=8> */
[C---:B------:R-:W-:Y:S01]  /*9520*/  FFMA.FTZ R37, -R0.reuse, R38, R91 ;  /* 0x0000002600257223 */ /* 0x040fe2000001015b */
[----:B------:R-:W-:Y:S02]  /*9530*/  IMAD.IADD R94, R13, 0x1, -R94 ;  /* 0x000000010d5e7824 */ /* 0x000fe400078e0a5e */
[C---:B------:R-:W-:Y:S01]  /*9540*/  FFMA.FTZ R67, -R0.reuse, R28, R119 ;  /* 0x0000001c00437223 */ /* 0x040fe20000010177 */
[----:B------:R-:W-:Y:S01]  /*9550*/  FSEL R14, R79, -INF , !P5 ;  /* 0xff8000004f0e7808 */ /* 0x000fe20006800000 */
[----:B------:R-:W2:Y:S01]  /*9560*/  LD.E R28, desc[UR4][R84.64+0xdc] ;  /* 0x0000dc04541c7980 */ /* 0x000ea2000c101900 */
[----:B------:R-:W-:Y:S01]  /*9570*/  FFMA.FTZ R101, -R0, R36, R101 ;  /* 0x0000002400657223 */ /* 0x000fe20000010165 */
[C---:B------:R-:W-:Y:S01]  /*9580*/  VIADD R38, R34.reuse, 0x60 ;  /* 0x0000006022267836 */ /* 0x040fe20000000000 */
[----:B------:R-:W-:Y:S01]  /*9590*/  FSEL R100, R83, -INF , !P5 ;  /* 0xff80000053647808 */ /* 0x000fe20006800000 */
[----:B------:R-:W-:Y:S01]  /*95a0*/  VIADD R36, R34, 0x61 ;  /* 0x0000006122247836 */ /* 0x000fe20000000000 */
[----:B------:R-:W-:Y:S01]  /*95b0*/  ISETP.GE.AND P5, PT, R22, R60, PT ;  /* 0x0000003c1600720c */ /* 0x000fe20003fa6270 */
[C---:B------:R-:W-:Y:S01]  /*95c0*/  IMAD.IADD R22, R3.reuse, 0x1, -R22 ;  /* 0x0000000103167824 */ /* 0x040fe200078e0a16 */
[----:B------:R-:W-:Y:S01]  /*95d0*/  IADD3 R136, PT, PT, R3, -R52, RZ ;  /* 0x8000003403887210 */ /* 0x000fe20007ffe0ff */
[----:B------:R-:W-:-:S02]  /*95e0*/  IMAD.IADD R45, R13, 0x1, -R98 ;  /* 0x000000010d2d7824 */ /* 0x000fc400078e0a62 */
[----:B------:R-:W-:Y:S01]  /*95f0*/  IMAD.IADD R92, R13, 0x1, -R92 ;  /* 0x000000010d5c7824 */ /* 0x000fe200078e0a5c */
[----:B------:R-:W-:Y:S01]  /*9600*/  IABS R94, R94 ;  /* 0x0000005e005e7213 */ /* 0x000fe20000000000 */
[C---:B------:R-:W-:Y:S01]  /*9610*/  IMAD.IADD R43, R3.reuse, 0x1, -R38 ;  /* 0x00000001032b7824 */ /* 0x040fe200078e0a26 */
[----:B------:R-:W-:Y:S01]  /*9620*/  I2FP.F32.S32 R58, R58 ;  /* 0x0000003a003a7245 */ /* 0x000fe20000201400 */
[----:B------:R-:W-:Y:S01]  /*9630*/  IMAD.IADD R41, R3, 0x1, -R36 ;  /* 0x0000000103297824 */ /* 0x000fe200078e0a24 */
[----:B------:R-:W-:Y:S01]  /*9640*/  IABS R22, R22 ;  /* 0x0000001600167213 */ /* 0x000fe20000000000 */
[----:B------:R-:W-:Y:S01]  /*9650*/  IMAD.IADD R96, R13, 0x1, -R96 ;  /* 0x000000010d607824 */ /* 0x000fe200078e0a60 */
[----:B------:R-:W-:Y:S01]  /*9660*/  IABS R45, R45 ;  /* 0x0000002d002d7213 */ /* 0x000fe20000000000 */
[----:B------:R-:W-:Y:S01]  /*9670*/  FFMA.FTZ R58, -R0, R58, R89 ;  /* 0x0000003a003a7223 */ /* 0x000fe20000010159 */
[----:B------:R-:W-:Y:S02]  /*9680*/  IABS R92, R92 ;  /* 0x0000005c005c7213 */ /* 0x000fe40000000000 */
[----:B------:R-:W-:-:S02]  /*9690*/  IABS R43, R43 ;  /* 0x0000002b002b7213 */ /* 0x000fc40000000000 */
[----:B------:R-:W-:Y:S02]  /*96a0*/  I2FP.F32.S32 R94, R94 ;  /* 0x0000005e005e7245 */ /* 0x000fe40000201400 */
[----:B------:R-:W-:Y:S02]  /*96b0*/  IABS R41, R41 ;  /* 0x0000002900297213 */ /* 0x000fe40000000000 */
[----:B------:R-:W-:Y:S02]  /*96c0*/  I2FP.F32.S32 R22, R22 ;  /* 0x0000001600167245 */ /* 0x000fe40000201400 */
[----:B------:R-:W-:Y:S02]  /*96d0*/  I2FP.F32.S32 R45, R45 ;  /* 0x0000002d002d7245 */ /* 0x000fe40000201400 */
[----:B------:R-:W-:Y:S01]  /*96e0*/  I2FP.F32.S32 R92, R92 ;  /* 0x0000005c005c7245 */ /* 0x000fe20000201400 */
[----:B------:R-:W-:Y:S01]  /*96f0*/  FFMA.FTZ R65, -R0, R94, R103 ;  /* 0x0000005e00417223 */ /* 0x000fe20000010167 */
[----:B------:R-:W-:Y:S01]  /*9700*/  I2FP.F32.S32 R43, R43 ;  /* 0x0000002b002b7245 */ /* 0x000fe20000201400 */
[----:B------:R-:W-:Y:S01]  /*9710*/  VIADD R86, R86, 0x40 ;  /* 0x0000004056567836 */ /* 0x000fe20000000000 */
[----:B------:R-:W-:Y:S01]  /*9720*/  IABS R96, R96 ;  /* 0x0000006000607213 */ /* 0x000fe20000000000 */
[C---:B------:R-:W-:Y:S01]  /*9730*/  FFMA.FTZ R22, -R0.reuse, R22, R105 ;  /* 0x0000001600167223 */ /* 0x040fe20000010169 */
        /* <DEDUP_REMOVED lines=8> */
[----:B------:R-:W-:Y:S01]  /*97c0*/  FSEL R23, R23, -INF , !P3 ;  /* 0xff80000017177808 */ /* 0x000fe20005800000 */
[----:B------:R-:W-:Y:S01]  /*97d0*/  IMAD.IADD R43, R13, 0x1, -R62 ;  /* 0x000000010d2b7824 */ /* 0x000fe200078e0a3e */
[-C--:B------:R-:W-:Y:S01]  /*97e0*/  ISETP.GE.AND P3, PT, R102, R60.reuse, PT ;  /* 0x0000003c6600720c */ /* 0x080fe20003f66270 */
[----:B------:R-:W-:Y:S01]  /*97f0*/  IMAD.IADD R102, R3, 0x1, -R102 ;  /* 0x0000000103667824 */ /* 0x000fe200078e0a66 */
[----:B------:R-:W-:Y:S01]  /*9800*/  FSEL R108, R101, -INF , !P0 ;  /* 0xff800000656c7808 */ /* 0x000fe20004000000 */
[----:B------:R-:W-:Y:S01]  /*9810*/  IMAD.IADD R41, R13, 0x1, -R86 ;  /* 0x000000010d297824 */ /* 0x000fe200078e0a56 */
[----:B------:R-:W-:Y:S01]  /*9820*/  FSEL R65, R65, -INF , !P0 ;  /* 0xff80000041417808 */ /* 0x000fe20004000000 */
[----:B------:R-:W-:Y:S01]  /*9830*/  FFMA.FTZ R21, -R0, R21, R97 ;  /* 0x0000001500157223 */ /* 0x000fe20000010161 */
[----:B------:R-:W-:Y:S01]  /*9840*/  ISETP.GE.AND P0, PT, R62, R60, PT ;  /* 0x0000003c3e00720c */ /* 0x000fe20003f06270 */
[----:B------:R-:W-:Y:S01]  /*9850*/  FFMA.FTZ R57, -R0, R96, R99 ;  /* 0x0000006000397223 */ /* 0x000fe20000010163 */
[----:B------:R-:W-:-:S02]  /*9860*/  IABS R118, R118 ;  /* 0x0000007600767213 */ /* 0x000fc40000000000 */
[----:B------:R-:W-:Y:S01]  /*9870*/  IABS R62, R47 ;  /* 0x0000002f003e7213 */ /* 0x000fe20000000000 */
[----:B------:R-:W-:Y:S01]  /*9880*/  IMAD.IADD R126, R13, 0x1, -R52 ;  /* 0x000000010d7e7824 */ /* 0x000fe200078e0a34 */
[----:B------:R-:W-:Y:S02]  /*9890*/  FSEL R37, R37, -INF , !P2 ;  /* 0xff80000025257808 */ /* 0x000fe40005000000 */
[----:B------:R-:W-:Y:S02]  /*98a0*/  FSEL R45, R45, -INF , !P2 ;  /* 0xff8000002d2d7808 */ /* 0x000fe40005000000 */
[----:B------:R-:W-:Y:S02]  /*98b0*/  FSEL R22, R22, -INF , !P5 ;  /* 0xff80000016167808 */ /* 0x000fe40006800000 */
[----:B------:R-:W-:Y:S02]  /*98c0*/  FSEL R116, R107, -INF , !P5 ;  /* 0xff8000006b747808 */ /* 0x000fe40006800000 */
[-C--:B------:R-:W-:Y:S01]  /*98d0*/  ISETP.GE.AND P2, PT, R82, R60.reuse, PT ;  /* 0x0000003c5200720c */ /* 0x080fe20003f46270 */
[----:B------:R-:W-:Y:S01]  /*98e0*/  IMAD.IADD R82, R13, 0x1, -R82 ;  /* 0x000000010d527824 */ /* 0x000fe200078e0a52 */
[----:B------:R-:W-:-:S02]  /*98f0*/  ISETP.GE.AND P5, PT, R52, R60, PT ;  /* 0x0000003c3400720c */ /* 0x000fc40003fa6270 */
[----:B------:R-:W-:Y:S02]  /*9900*/  IABS R112, R112 ;  /* 0x0000007000707213 */ /* 0x000fe40000000000 */
[----:B------:R-:W-:Y:S02]  /*9910*/  IABS R52, R43 ;  /* 0x0000002b00347213 */ /* 0x000fe40000000000 */
[----:B------:R-:W-:Y:S02]  /*9920*/  IABS R102, R102 ;  /* 0x0000006600667213 */ /* 0x000fe40000000000 */
[----:B------:R-:W-:Y:S02]  /*9930*/  I2FP.F32.S32 R118, R118 ;  /* 0x0000007600767245 */ /* 0x000fe40000201400 */
[----:B------:R-:W-:Y:S02]  /*9940*/  IABS R41, R41 ;  /* 0x0000002900297213 */ /* 0x000fe40000000000 */
[----:B------:R-:W-:Y:S01]  /*9950*/  I2FP.F32.S32 R62, R62 ;  /* 0x0000003e003e7245 */ /* 0x000fe20000201400 */
[----:B------:R-:W-:Y:S01]  /*9960*/  FFMA.FTZ R118, -R0, R118, R121 ;  /* 0x0000007600767223 */ /* 0x000fe20000010179 */
[----:B------:R-:W-:-:S02]  /*9970*/  FSEL R21, R21, -INF , !P1 ;  /* 0xff80000015157808 */ /* 0x000fc40004800000 */
[----:B------:R-:W-:Y:S02]  /*9980*/  FSEL R57, R57, -INF , !P1 ;  /* 0xff80000039397808 */ /* 0x000fe40004800000 */
[----:B------:R-:W-:Y:S02]  /*9990*/  I2FP.F32.S32 R112, R112 ;  /* 0x0000007000707245 */ /* 0x000fe40000201400 */
[----:B------:R-:W-:Y:S02]  /*99a0*/  ISETP.GE.AND P1, PT, R64, R60, PT ;  /* 0x0000003c4000720c */ /* 0x000fe40003f26270 */
[----:B------:R-:W-:Y:S01]  /*99b0*/  I2FP.F32.S32 R52, R52 ;  /* 0x0000003400347245 */ /* 0x000fe20000201400 */
[C---:B------:R-:W-:Y:S01]  /*99c0*/  FFMA.FTZ R123, -R0.reuse, R62, R123 ;  /* 0x0000003e007b7223 */ /* 0x040fe2000001017b */
[----:B------:R-:W-:Y:S01]  /*99d0*/  I2FP.F32.S32 R102, R102 ;  /* 0x0000006600667245 */ /* 0x000fe20000201400 */
[----:B------:R-:W-:Y:S01]  /*99e0*/  FFMA.FTZ R112, -R0, R112, R129 ;  /* 0x0000007000707223 */ /* 0x000fe20000010181 */
[----:B------:R-:W-:-:S02]  /*99f0*/  IABS R64, R82 ;  /* 0x0000005200407213 */ /* 0x000fc40000000000 */
[----:B------:R-:W-:Y:S01]  /*9a00*/  I2FP.F32.S32 R41, R41 ;  /* 0x0000002900297245 */ /* 0x000fe20000201400 */
[C---:B------:R-:W-:Y:S01]  /*9a10*/  FFMA.FTZ R127, -R0.reuse, R52, R127 ;  /* 0x00000034007f7223 */ /* 0x040fe2000001017f */
[----:B------:R-:W-:Y:S01]  /*9a20*/  I2FP.F32.S32 R64, R64 ;  /* 0x0000004000407245 */ /* 0x000fe20000201400 */
[C---:B------:R-:W-:Y:S01]  /*9a30*/  FFMA.FTZ R102, -R0.reuse, R102, R113 ;  /* 0x0000006600667223 */ /* 0x040fe20000010171 */
[----:B------:R-:W-:Y:S02]  /*9a40*/  IMAD.IADD R90, R13, 0x1, -R90 ;  /* 0x000000010d5a7824 */ /* 0x000fe400078e0a5a */
[----:B------:R-:W-:Y:S01]  /*9a50*/  FFMA.FTZ R115, -R0, R41, R115 ;  /* 0x0000002900737223 */ /* 0x000fe20000010173 */
[----:B------:R-:W-:Y:S01]  /*9a60*/  VIADD R44, R34, 0x58 ;  /* 0x00000058222c7836 */ /* 0x000fe20000000000 */
[----:B------:R-:W-:Y:S02]  /*9a70*/  FSEL R118, R118, -INF , !P1 ;  /* 0xff80000076767808 */ /* 0x000fe40004800000 */
[----:B------:R-:W-:-:S02]  /*9a80*/  FSEL R162, R123, -INF , !P1 ;  /* 0xff8000007ba27808 */ /* 0x000fc40004800000 */
[----:B------:R-:W-:Y:S01]  /*9a90*/  ISETP.GE.AND P1, PT, R38, R60, PT ;  /* 0x0000003c2600720c */ /* 0x000fe20003f26270 */
[----:B------:R-:W-:Y:S02]  /*9aa0*/  IMAD.IADD R38, R13, 0x1, -R38 ;  /* 0x000000010d267824 */ /* 0x000fe400078e0a26 */
[----:B------:R-:W-:Y:S01]  /*9ab0*/  FFMA.FTZ R117, -R0, R64, R117 ;  /* 0x0000004000757223 */ /* 0x000fe20000010175 */
[----:B------:R-:W-:Y:S01]  /*9ac0*/  FSEL R112, R112, -INF , !P0 ;  /* 0xff80000070707808 */ /* 0x000fe20004000000 */
[----:B------:R-:W-:Y:S01]  /*9ad0*/  VIADD R40, R34, 0x59 ;  /* 0x0000005922287836 */ /* 0x000fe20000000000 */
[----:B------:R-:W-:Y:S01]  /*9ae0*/  FSEL R160, R127, -INF , !P0 ;  /* 0xff8000007fa07808 */ /* 0x000fe20004000000 */
[----:B------:R-:W-:Y:S01]  /*9af0*/  IMAD.IADD R130, R3, 0x1, -R44 ;  /* 0x0000000103827824 */ /* 0x000fe200078e0a2c */
[----:B------:R-:W-:Y:S02]  /*9b00*/  IABS R90, R90 ;  /* 0x0000005a005a7213 */ /* 0x000fe40000000000 */
[----:B------:R-:W-:-:S02]  /*9b10*/  FSEL R102, R102, -INF , !P3 ;  /* 0xff80000066667808 */ /* 0x000fc40005800000 */
[----:B------:R-:W-:Y:S02]  /*9b20*/  FSEL R164, R115, -INF , !P3 ;  /* 0xff80000073a47808 */ /* 0x000fe40005800000 */
[-C--:B------:R-:W-:Y:S01]  /*9b30*/  ISETP.GE.AND P0, PT, R36, R60.reuse, PT ;  /* 0x0000003c2400720c */ /* 0x080fe20003f06270 */
[----:B------:R-:W-:Y:S01]  /*9b40*/  IMAD.IADD R36, R13, 0x1, -R36 ;  /* 0x000000010d247824 */ /* 0x000fe200078e0a24 */
[C---:B------:R-:W-:Y:S02]  /*9b50*/  ISETP.GE.AND P3, PT, R44.reuse, R60, PT ;  /* 0x0000003c2c00720c */ /* 0x040fe40003f66270 */
[----:B------:R-:W-:Y:S02]  /*9b60*/  IADD3 R44, PT, PT, -R44, R13, RZ ;  /* 0x0000000d2c2c7210 */ /* 0x000fe40007ffe1ff */
[----:B------:R-:W-:Y:S01]  /*9b70*/  IABS R38, R38 ;  /* 0x0000002600267213 */ /* 0x000fe20000000000 */
[----:B------:R-:W-:Y:S01]  /*9b80*/  VIADD R50, R34, 0x51 ;  /* 0x0000005122327836 */ /* 0x000fe20000000000 */
[----:B------:R-:W-:Y:S01]  /*9b90*/  I2FP.F32.S32 R20, R20 ;  /* 0x0000001400147245 */ /* 0x000fe20000201400 */
[--C-:B------:R-:W-:Y:S01]  /*9ba0*/  IMAD.IADD R128, R3, 0x1, -R40.reuse ;  /* 0x0000000103807824 */ /* 0x100fe200078e0a28 */
[----:B------:R-:W-:Y:S01]  /*9bb0*/  I2FP.F32.S32 R90, R90 ;  /* 0x0000005a005a7245 */ /* 0x000fe20000201400 */
[----:B------:R-:W-:Y:S01]  /*9bc0*/  IMAD.IADD R120, R13, 0x1, -R40 ;  /* 0x000000010d787824 */ /* 0x000fe200078e0a28 */
[----:B------:R-:W-:Y:S01]  /*9bd0*/  FSEL R67, R67, -INF , !P2 ;  /* 0xff80000043437808 */ /* 0x000fe20005000000 */
[----:B------:R-:W-:Y:S01]  /*9be0*/  FFMA.FTZ R20, -R0, R20, R109 ;  /* 0x0000001400147223 */ /* 0x000fe2000001016d */
[----:B------:R-:W-:-:S02]  /*9bf0*/  FSEL R158, R117, -INF , !P2 ;  /* 0xff800000759e7808 */ /* 0x000fc40005000000 */
[----:B------:R-:W-:Y:S02]  /*9c00*/  ISETP.GE.AND P2, PT, R40, R60, PT ;  /* 0x0000003c2800720c */ /* 0x000fe40003f46270 */
[----:B------:R-:W-:Y:S02]  /*9c10*/  IABS R40, R44 ;  /* 0x0000002c00287213 */ /* 0x000fe40000000000 */
[----:B------:R-:W-:Y:S02]  /*9c20*/  IABS R36, R36 ;  /* 0x0000002400247213 */ /* 0x000fe40000000000 */
[----:B------:R-:W-:Y:S01]  /*9c30*/  I2FP.F32.S32 R38, R38 ;  /* 0x0000002600267245 */ /* 0x000fe20000201400 */
[--C-:B------:R-:W-:Y:S02]  /*9c40*/  IMAD.IADD R134, R3, 0x1, -R50.reuse ;  /* 0x0000000103867824 */ /* 0x100fe400078e0a32 */
[----:B------:R-:W-:Y:S01]  /*9c50*/  FFMA.FTZ R111, -R0, R90, R111 ;  /* 0x0000005a006f7223 */ /* 0x000fe2000001016f */
[----:B------:R-:W-:Y:S01]  /*9c60*/  IMAD.IADD R124, R13, 0x1, -R50 ;  /* 0x000000010d7c7824 */ /* 0x000fe200078e0a32 */
[----:B------:R-:W-:-:S02]  /*9c70*/  I2FP.F32.S32 R40, R40 ;  /* 0x0000002800287245 */ /* 0x000fc40000201400 */
[----:B------:R-:W-:Y:S01]  /*9c80*/  I2FP.F32.S32 R36, R36 ;  /* 0x0000002400247245 */ /* 0x000fe20000201400 */
[----:B------:R-:W-:Y:S01]  /*9c90*/  FFMA.FTZ R17, -R0, R38, R17 ;  /* 0x0000002600117223 */ /* 0x000fe20000010111 */
[----:B------:R-:W-:Y:S01]  /*9ca0*/  VIADD R38, R34, 0x71 ;  /* 0x0000007122267836 */ /* 0x000fe20000000000 */
[----:B------:R-:W-:Y:S01]  /*9cb0*/  IABS R136, R136 ;  /* 0x0000008800887213 */ /* 0x000fe20000000000 */
[C---:B------:R-:W-:Y:S01]  /*9cc0*/  FFMA.FTZ R9, -R0.reuse, R40, R9 ;  /* 0x0000002800097223 */ /* 0x040fe20000010109 */
[----:B------:R-:W-:Y:S01]  /*9cd0*/  IABS R134, R134 ;  /* 0x0000008600867213 */ /* 0x000fe20000000000 */
[----:B------:R-:W-:Y:S01]  /*9ce0*/  FFMA.FTZ R19, -R0, R36, R19 ;  /* 0x0000002400137223 */ /* 0x000fe20000010113 */
[----:B------:R-:W-:Y:S02]  /*9cf0*/  IABS R130, R130 ;  /* 0x0000008200827213 */ /* 0x000fe40000000000 */
[----:B------:R-:W-:Y:S02]  /*9d00*/  IABS R128, R128 ;  /* 0x0000008000807213 */ /* 0x000fe40000000000 */
[----:B------:R-:W-:-:S02]  /*9d10*/  IABS R126, R126 ;  /* 0x0000007e007e7213 */ /* 0x000fc40000000000 */
[----:B------:R-:W-:Y:S02]  /*9d20*/  FSEL R20, R20, -INF , !P4 ;  /* 0xff80000014147808 */ /* 0x000fe40006000000 */
[----:B------:R-:W-:Y:S02]  /*9d30*/  FSEL R114, R111, -INF , !P4 ;  /* 0xff8000006f727808 */ /* 0x000fe40006000000 */
[----:B------:R-:W-:Y:S02]  /*9d40*/  IABS R124, R124 ;  /* 0x0000007c007c7213 */ /* 0x000fe40000000000 */
[----:B------:R-:W-:Y:S01]  /*9d50*/  IABS R120, R120 ;  /* 0x0000007800787213 */ /* 0x000fe20000000000 */
[----:B------:R-:W-:Y:S01]  /*9d60*/  VIADD R44, R34, 0x69 ;  /* 0x00000069222c7836 */ /* 0x000fe20000000000 */
[----:B------:R-:W-:Y:S01]  /*9d70*/  ISETP.GE.AND P4, PT, R50, R60, PT ;  /* 0x0000003c3200720c */ /* 0x000fe20003f86270 */
[----:B------:R-:W-:Y:S01]  /*9d80*/  VIADD R50, R34, 0x68 ;  /* 0x0000006822327836 */ /* 0x000fe20000000000 */
[----:B------:R-:W-:Y:S01]  /*9d90*/  FSEL R98, R42, -INF , !P0 ;  /* 0xff8000002a627808 */ /* 0x000fe20004000000 */
[C---:B------:R-:W-:Y:S01]  /*9da0*/  VIADD R40, R34.reuse, 0x70 ;  /* 0x0000007022287836 */ /* 0x040fe20000000000 */
[----:B------:R-:W-:Y:S01]  /*9db0*/  I2FP.F32.S32 R136, R136 ;  /* 0x0000008800887245 */ /* 0x000fe20000201400 */
[C---:B------:R-:W-:Y:S01]  /*9dc0*/  VIADD R36, R34.reuse, 0x78 ;  /* 0x0000007822247836 */ /* 0x040fe20000000000 */
[----:B------:R-:W-:Y:S01]  /*9dd0*/  I2FP.F32.S32 R134, R134 ;  /* 0x0000008600867245 */ /* 0x000fe20000201400 */
[----:B------:R-:W-:Y:S01]  /*9de0*/  VIADD R34, R34, 0x79 ;  /* 0x0000007922227836 */ /* 0x000fe20000000000 */
[----:B------:R-:W-:Y:S01]  /*9df0*/  I2FP.F32.S32 R130, R130 ;  /* 0x0000008200827245 */ /* 0x000fe20000201400 */
[----:B------:R-:W-:Y:S01]  /*9e00*/  IMAD.IADD R42, R3, 0x1, -R38 ;  /* 0x00000001032a7824 */ /* 0x000fe200078e0a26 */
[----:B------:R-:W-:-:S02]  /*9e10*/  I2FP.F32.S32 R128, R128 ;  /* 0x0000008000807245 */ /* 0x000fc40000201400 */
[----:B------:R-:W-:Y:S02]  /*9e20*/  I2FP.F32.S32 R126, R126 ;  /* 0x0000007e007e7245 */ /* 0x000fe40000201400 */
[----:B------:R-:W-:Y:S02]  /*9e30*/  I2FP.F32.S32 R124, R124 ;  /* 0x0000007c007c7245 */ /* 0x000fe40000201400 */
[----:B------:R-:W-:Y:S01]  /*9e40*/  I2FP.F32.S32 R120, R120 ;  /* 0x0000007800787245 */ /* 0x000fe20000201400 */
[----:B------:R-:W-:Y:S01]  /*9e50*/  IMAD.IADD R41, R3, 0x1, -R34 ;  /* 0x0000000103297824 */ /* 0x000fe200078e0a22 */
[----:B------:R-:W-:Y:S01]  /*9e60*/  FSEL R122, R9, -INF , !P3 ;  /* 0xff800000097a7808 */ /* 0x000fe20005800000 */
[C---:B------:R-:W-:Y:S01]  /*9e70*/  IMAD.IADD R9, R3.reuse, 0x1, -R40 ;  /* 0x0000000103097824 */ /* 0x040fe200078e0a28 */
[----:B------:R-:W-:Y:S01]  /*9e80*/  FSEL R104, R8, -INF , !P1 ;  /* 0xff80000008687808 */ /* 0x000fe20004800000 */
[----:B------:R-:W-:Y:S01]  /*9e90*/  IMAD.IADD R8, R3, 0x1, -R36 ;  /* 0x0000000103087824 */ /* 0x000fe200078e0a24 */
[----:B------:R-:W-:Y:S01]  /*9ea0*/  FSEL R64, R17, -INF , !P1 ;  /* 0xff80000011407808 */ /* 0x000fe20004800000 */
[----:B------:R-:W-:Y:S01]  /*9eb0*/  IMAD.IADD R17, R3, 0x1, -R44 ;  /* 0x0000000103117824 */ /* 0x000fe200078e0a2c */
[----:B------:R-:W-:Y:S01]  /*9ec0*/  FSEL R62, R19, -INF , !P0 ;  /* 0xff800000133e7808 */ /* 0x000fe20004000000 */
[----:B------:R-:W-:Y:S01]  /*9ed0*/  IMAD.IADD R19, R3, 0x1, -R50 ;  /* 0x0000000103137824 */ /* 0x000fe200078e0a32 */
[----:B------:R-:W-:Y:S01]  /*9ee0*/  IABS R3, R42 ;  /* 0x0000002a00037213 */ /* 0x000fe20000000000 */
[C---:B------:R-:W-:Y:S01]  /*9ef0*/  FFMA.FTZ R136, -R0.reuse, R136, R145 ;  /* 0x0000008800887223 */ /* 0x040fe20000010191 */
[C---:B------:R-:W-:Y:S01]  /*9f00*/  FFMA.FTZ R134, -R0.reuse, R134, R159 ;  /* 0x0000008600867223 */ /* 0x040fe2000001019f */
[C---:B------:R-:W-:Y:S01]  /*9f10*/  FFMA.FTZ R130, -R0.reuse, R130, R163 ;  /* 0x0000008200827223 */ /* 0x040fe200000101a3 */
[C---:B------:R-:W-:Y:S01]  /*9f20*/  FFMA.FTZ R128, -R0.reuse, R128, R165 ;  /* 0x0000008000807223 */ /* 0x040fe200000101a5 */
[C---:B------:R-:W-:Y:S01]  /*9f30*/  FFMA.FTZ R126, -R0.reuse, R126, R131 ;  /* 0x0000007e007e7223 */ /* 0x040fe20000010183 */
[C---:B------:R-:W-:Y:S01]  /*9f40*/  FFMA.FTZ R124, -R0.reuse, R124, R125 ;  /* 0x0000007c007c7223 */ /* 0x040fe2000001017d */
[----:B------:R-:W-:Y:S01]  /*9f50*/  FFMA.FTZ R120, -R0, R120, R137 ;  /* 0x0000007800787223 */ /* 0x000fe20000010189 */
[----:B------:R-:W-:-:S02]  /*9f60*/  I2FP.F32.S32 R52, R3 ;  /* 0x0000000300347245 */ /* 0x000fc40000201400 */
[----:B------:R-:W-:Y:S02]  /*9f70*/  FMNMX3.FTZ R3, R7, R80, R78, !PT ;  /* 0x0000005007037276 */ /* 0x000fe4000781004e */
[----:B------:R-:W-:Y:S02]  /*9f80*/  FSEL R136, R136, -INF , !P5 ;  /* 0xff80000088887808 */ /* 0x000fe40006800000 */
[----:B------:R-:W-:Y:S02]  /*9f90*/  FSEL R126, R126, -INF , !P5 ;  /* 0xff8000007e7e7808 */ /* 0x000fe40006800000 */
[----:B------:R-:W-:Y:S02]  /*9fa0*/  FSEL R134, R134, -INF , !P4 ;  /* 0xff80000086867808 */ /* 0x000fe40006000000 */
[----:B------:R-:W-:Y:S02]  /*9fb0*/  FSEL R124, R124, -INF , !P4 ;  /* 0xff8000007c7c7808 */ /* 0x000fe40006000000 */
[----:B------:R-:W-:-:S02]  /*9fc0*/  FSEL R130, R130, -INF , !P3 ;  /* 0xff80000082827808 */ /* 0x000fc40005800000 */
[----:B------:R-:W-:Y:S02]  /*9fd0*/  FSEL R128, R128, -INF , !P2 ;  /* 0xff80000080807808 */ /* 0x000fe40005000000 */
[----:B------:R-:W-:Y:S02]  /*9fe0*/  FSEL R120, R120, -INF , !P2 ;  /* 0xff80000078787808 */ /* 0x000fe40005000000 */
        /* <DEDUP_REMOVED lines=10> */
[C---:B------:R-:W-:Y:S01]  /*a090*/  IMAD.IADD R36, R13.reuse, 0x1, -R36 ;  /* 0x000000010d247824 */ /* 0x040fe200078e0a24 */
[----:B------:R-:W-:Y:S01]  /*a0a0*/  IABS R8, R8 ;  /* 0x0000000800087213 */ /* 0x000fe20000000000 */
[----:B------:R-:W-:Y:S01]  /*a0b0*/  IMAD.IADD R13, R13, 0x1, -R34 ;  /* 0x000000010d0d7824 */ /* 0x000fe200078e0a22 */
[----:B------:R-:W-:-:S02]  /*a0c0*/  ISETP.GE.AND P0, PT, R34, R60, PT ;  /* 0x0000003c2200720c */ /* 0x000fc40003f06270 */
[----:B------:R-:W-:Y:S02]  /*a0d0*/  FMNMX3.FTZ R3, R3, R76, R72, !PT ;  /* 0x0000004c03037276 */ /* 0x000fe40007810048 */
[----:B------:R-:W-:Y:S02]  /*a0e0*/  I2FP.F32.S32 R34, R9 ;  /* 0x0000000900227245 */ /* 0x000fe40000201400 */
        /* <DEDUP_REMOVED lines=11> */
[----:B------:R-:W-:Y:S02]  /*a1a0*/  IABS R17, R17 ;  /* 0x0000001100117213 */ /* 0x000fe40000000000 */
[----:B------:R-:W-:Y:S02]  /*a1b0*/  IABS R38, R38 ;  /* 0x0000002600267213 */ /* 0x000fe40000000000 */
[----:B------:R-:W-:Y:S02]  /*a1c0*/  FMNMX3.FTZ R3, R3, R20, R102, !PT ;  /* 0x0000001403037276 */ /* 0x000fe40007810066 */
[----:B------:R-:W-:-:S02]  /*a1d0*/  FMNMX3.FTZ R8, R9, R88, R23, !PT ;  /* 0x0000005809087276 */ /* 0x000fc40007810017 */
[----:B------:R-:W-:Y:S02]  /*a1e0*/  I2FP.F32.S32 R42, R17 ;  /* 0x00000011002a7245 */ /* 0x000fe40000201400 */
[----:B------:R-:W-:Y:S02]  /*a1f0*/  IABS R19, R19 ;  /* 0x0000001300137213 */ /* 0x000fe40000000000 */
[----:B------:R-:W-:Y:S02]  /*a200*/  IABS R36, R36 ;  /* 0x0000002400247213 */ /* 0x000fe40000000000 */
[----:B------:R-:W-:Y:S02]  /*a210*/  I2FP.F32.S32 R17, R38 ;  /* 0x0000002600117245 */ /* 0x000fe40000201400 */
[----:B------:R-:W-:Y:S02]  /*a220*/  FMNMX3.FTZ R3, R3, R67, R118, !PT ;  /* 0x0000004303037276 */ /* 0x000fe40007810076 */
[----:B------:R-:W-:Y:S01]  /*a230*/  FMNMX3.FTZ R8, R8, R45, R57, !PT ;  /* 0x0000002d08087276 */ /* 0x000fe20007810039 */
[----:B------:R-:W-:Y:S01]  /*a240*/  FFMA.FTZ R26, -R0, R17, R26 ;  /* 0x00000011001a7223 */ /* 0x000fe2000001011a */
[----:B------:R-:W-:-:S02]  /*a250*/  I2FP.F32.S32 R19, R19 ;  /* 0x0000001300137245 */ /* 0x000fc40000201400 */
[----:B------:R-:W-:Y:S02]  /*a260*/  I2FP.F32.S32 R9, R36 ;  /* 0x0000002400097245 */ /* 0x000fe40000201400 */
[----:B------:R-:W-:Y:S02]  /*a270*/  FMNMX3.FTZ R3, R3, R112, R136, !PT ;  /* 0x0000007003037276 */ /* 0x000fe40007810088 */
[----:B------:R-:W-:Y:S01]  /*a280*/  FMNMX3.FTZ R17, R8, R65, R116, !PT ;  /* 0x0000004108117276 */ /* 0x000fe20007810074 */
[C---:B------:R-:W-:Y:S01]  /*a290*/  FFMA.FTZ R11, -R0.reuse, R19, R11 ;  /* 0x00000013000b7223 */ /* 0x040fe2000001010b */
[----:B------:R-:W-:Y:S01]  /*a2a0*/  IABS R44, R44 ;  /* 0x0000002c002c7213 */ /* 0x000fe20000000000 */
[C---:B------:R-:W-:Y:S01]  /*a2b0*/  FFMA.FTZ R32, -R0.reuse, R9, R32 ;  /* 0x0000000900207223 */ /* 0x040fe20000010120 */
[----:B------:R-:W-:Y:S02]  /*a2c0*/  FMNMX3.FTZ R3, R3, R134, R130, !PT ;  /* 0x0000008603037276 */ /* 0x000fe40007810082 */
[----:B------:R-:W-:Y:S01]  /*a2d0*/  FMNMX3.FTZ R9, R17, R114, R164, !PT ;  /* 0x0000007211097276 */ /* 0x000fe200078100a4 */
[C---:B------:R-:W-:Y:S01]  /*a2e0*/  FFMA.FTZ R29, -R0.reuse, R42, R29 ;  /* 0x0000002a001d7223 */ /* 0x040fe2000001011d */
[----:B------:R-:W-:Y:S01]  /*a2f0*/  IABS R41, R41 ;  /* 0x0000002900297213 */ /* 0x000fe20000000000 */
[----:B------:R-:W-:Y:S01]  /*a300*/  FFMA.FTZ R34, -R0, R34, R39 ;  /* 0x0000002200227223 */ /* 0x000fe20000010127 */
[----:B------:R-:W-:-:S02]  /*a310*/  IABS R50, R50 ;  /* 0x0000003200327213 */ /* 0x000fc40000000000 */
        /* <DEDUP_REMOVED lines=8> */
[----:B------:R-:W-:-:S02]  /*a3a0*/  I2FP.F32.S32 R50, R50 ;  /* 0x0000003200327245 */ /* 0x000fc40000201400 */
[----:B------:R-:W-:Y:S02]  /*a3b0*/  I2FP.F32.S32 R40, R40 ;  /* 0x0000002800287245 */ /* 0x000fe40000201400 */
[----:B------:R-:W-:Y:S02]  /*a3c0*/  FSEL R90, R29, -INF , !P4 ;  /* 0xff8000001d5a7808 */ /* 0x000fe40006000000 */
[----:B------:R-:W-:Y:S02]  /*a3d0*/  FSEL R44, R34, -INF , !P3 ;  /* 0xff800000222c7808 */ /* 0x000fe40005800000 */
[----:B------:R-:W-:Y:S02]  /*a3e0*/  FMNMX3.FTZ R3, R3, R98, R96, !PT ;  /* 0x0000006203037276 */ /* 0x000fe40007810060 */
[----:B------:R-:W-:Y:S01]  /*a3f0*/  FMNMX3.FTZ R9, R9, R160, R126, !PT ;  /* 0x000000a009097276 */ /* 0x000fe2000781007e */
[C---:B------:R-:W-:Y:S01]  /*a400*/  FFMA.FTZ R30, -R0.reuse, R41, R30 ;  /* 0x00000029001e7223 */ /* 0x040fe2000001011e */
[C---:B------:R-:W-:Y:S01]  /*a410*/  FFMA.FTZ R31, -R0.reuse, R50, R31 ;  /* 0x00000032001f7223 */ /* 0x040fe2000001011f */
[----:B------:R-:W-:Y:S01]  /*a420*/  FFMA.FTZ R35, -R0, R40, R35 ;  /* 0x0000002800237223 */ /* 0x000fe20000010123 */
[----:B------:R-:W-:-:S02]  /*a430*/  FSEL R42, R27, -INF , !P2 ;  /* 0xff8000001b2a7808 */ /* 0x000fc40005000000 */
[----:B------:R-:W-:Y:S02]  /*a440*/  FSEL R40, R4, -INF , !P1 ;  /* 0xff80000004287808 */ /* 0x000fe40004800000 */
[----:B------:R-:W-:Y:S02]  /*a450*/  FMNMX3.FTZ R3, R3, R90, R44, !PT ;  /* 0x0000005a03037276 */ /* 0x000fe4000781002c */
[----:B------:R-:W-:Y:S02]  /*a460*/  FMNMX3.FTZ R9, R9, R124, R122, !PT ;  /* 0x0000007c09097276 */ /* 0x000fe4000781007a */
[----:B------:R-:W-:Y:S02]  /*a470*/  IABS R8, R13 ;  /* 0x0000000d00087213 */ /* 0x000fe40000000000 */
[----:B------:R-:W-:Y:S02]  /*a480*/  FSEL R38, R30, -INF , !P0 ;  /* 0xff8000001e267808 */ /* 0x000fe40004000000 */
[----:B------:R-:W-:-:S02]  /*a490*/  FMNMX3.FTZ R3, R3, R42, R40, !PT ;  /* 0x0000002a03037276 */ /* 0x000fc40007810028 */
[----:B------:R-:W-:Y:S02]  /*a4a0*/  FSEL R52, R31, -INF , !P5 ;  /* 0xff8000001f347808 */ /* 0x000fe40006800000 */
[----:B------:R-:W-:Y:S02]  /*a4b0*/  FMNMX3.FTZ R9, R9, R120, R64, !PT ;  /* 0x0000007809097276 */ /* 0x000fe40007810040 */
[----:B------:R-:W-:Y:S02]  /*a4c0*/  I2FP.F32.S32 R8, R8 ;  /* 0x0000000800087245 */ /* 0x000fe40000201400 */
[----:B------:R-:W-:Y:S02]  /*a4d0*/  FMNMX.FTZ R3, R38, R3, !PT ;  /* 0x0000000326037209 */ /* 0x000fe40007810000 */
[----:B------:R-:W-:Y:S02]  /*a4e0*/  FSEL R50, R33, -INF , !P4 ;  /* 0xff80000021327808 */ /* 0x000fe40006000000 */
[----:B------:R-:W-:-:S02]  /*a4f0*/  FSEL R36, R35, -INF , !P3 ;  /* 0xff80000023247808 */ /* 0x000fc40005800000 */
[----:B------:R-:W-:Y:S01]  /*a500*/  FMNMX3.FTZ R9, R9, R62, R52, !PT ;  /* 0x0000003e09097276 */ /* 0x000fe20007810034 */
[----:B------:R-:W-:Y:S01]  /*a510*/  FFMA.FTZ R5, -R0, R8, R5 ;  /* 0x0000000800057223 */ /* 0x000fe20000010105 */
[----:B------:R-:W-:Y:S01]  /*a520*/  FSEL R34, R26, -INF , !P2 ;  /* 0xff8000001a227808 */ /* 0x000fe20005000000 */
[----:B------:R-:W1:Y:S01]  /*a530*/  SHFL.BFLY PT, R4, R3, 0x2, 0x1f ;  /* 0x0c401f0003047f89 */ /* 0x000e6200000e0000 */
        /* <DEDUP_REMOVED lines=19> */
[----:B---3--:R-:W-:-:S03]  /*a670*/  FMNMX.FTZ R2, R5, R4, !PT ;  /* 0x0000000405027209 */ /* 0x008fc60007810000 */
[-CC-:B------:R-:W-:Y:S01]  /*a680*/  FFMA.FTZ R94, R78, R28.reuse, -R31.reuse ;  /* 0x0000001c4e5e7223 */ /* 0x180fe2000001081f */
[----:B------:R-:W-:Y:S02]  /*a690*/  FFMA.FTZ R49, R76, R28, -R31 ;  /* 0x0000001c4c317223 */ /* 0x000fe4000001081f */
[----:B------:R-:W1:Y:S01]  /*a6a0*/  LDSM.16.MT88.4 R76, [R29+0x3000] ;  /* 0x003000001d4c783b */ /* 0x000e620000004200 */
[----:B------:R-:W-:Y:S01]  /*a6b0*/  FMUL.FTZ R27, R28, R2 ;  /* 0x000000021c1b7220 */ /* 0x000fe20000410000 */
[----:B------:R-:W-:Y:S01]  /*a6c0*/  FSETP.NEU.FTZ.AND P0, PT, R2, -INF , PT ;  /* 0xff8000000200780b */ /* 0x000fe20003f1d000 */
[C---:B------:R-:W-:Y:S02]  /*a6d0*/  VIADD R4, R29.reuse, 0x3000 ;  /* 0x000030001d047836 */ /* 0x040fe40000000000 */
[----:B------:R-:W-:Y:S01]  /*a6e0*/  VIADD R26, R29, 0x3020 ;  /* 0x000030201d1a7836 */ /* 0x000fe20000000000 */
[----:B------:R-:W-:Y:S01]  /*a6f0*/  FSEL R27, R27, RZ, P0 ;  /* 0x000000ff1b1b7208 */ /* 0x000fe20000000000 */
[----:B------:R-:W-:-:S02]  /*a700*/  @P6 VIADD R26, R4, 0xffffffe0 ;  /* 0xffffffe0041a6836 */ /* 0x000fc40000000000 */
[-CC-:B------:R-:W-:Y:S01]  /*a710*/  FFMA.FTZ R110, R7, R28.reuse, -R31.reuse ;  /* 0x0000001c076e7223 */ /* 0x180fe2000001081f */
[-C--:B------:R-:W-:Y:S01]  /*a720*/  FFMA.FTZ R63, R80, R28.reuse, -R31 ;  /* 0x0000001c503f7223 */ /* 0x080fe2000001081f */
[-CC-:B------:R-:W-:Y:S01]  /*a730*/  FFMA.FTZ R106, R6, R28.reuse, -R27.reuse ;  /* 0x0000001c066a7223 */ /* 0x180fe2000001081b */
[-CC-:B------:R-:W-:Y:S01]  /*a740*/  FFMA.FTZ R59, R68, R28.reuse, -R27.reuse ;  /* 0x0000001c443b7223 */ /* 0x180fe2000001081b */
[----:B------:R-:W2:Y:S01]  /*a750*/  LDSM.16.MT88.4 R4, [R26] ;  /* 0x000000001a04783b */ /* 0x000ea20000004200 */
        /* <DEDUP_REMOVED lines=11> */
[--C-:B------:R-:W-:Y:S01]  /*a810*/  FFMA.FTZ R15, R70, R28, -R31.reuse ;  /* 0x0000001c460f7223 */ /* 0x100fe2000001081f */
[----:B----4-:R-:W-:Y:S01]  /*a820*/  F2FP.F16.F32.PACK_AB R68, R63, R110 ;  /* 0x0000006e3f44723e */ /* 0x010fe200000000ff */
[--C-:B------:R-:W-:Y:S01]  /*a830*/  FFMA.FTZ R86, R72, R28, -R31.reuse ;  /* 0x0000001c48567223 */ /* 0x100fe2000001081f */
[----:B-----5:R-:W-:Y:S01]  /*a840*/  F2FP.F16.F32.PACK_AB R70, R49, R94 ;  /* 0x0000005e3146723e */ /* 0x020fe200000000ff */
[--C-:B------:R-:W-:Y:S01]  /*a850*/  FFMA.FTZ R41, R74, R28, -R31.reuse ;  /* 0x0000001c4a297223 */ /* 0x100fe2000001081f */
[----:B-1----:R-:W-:Y:S01]  /*a860*/  F2FP.F16.F32.PACK_AB R69, R59, R106 ;  /* 0x0000006a3b45723e */ /* 0x002fe200000000ff */
[-C--:B------:R-:W-:Y:S01]  /*a870*/  FFMA.FTZ R35, R56, R28.reuse, -R31 ;  /* 0x0000001c38237223 */ /* 0x080fe2000001081f */
[-CC-:B------:R-:W-:Y:S01]  /*a880*/  FFMA.FTZ R13, R18, R28.reuse, -R27.reuse ;  /* 0x0000001c120d7223 */ /* 0x180fe2000001081b */
[-CC-:B------:R-:W-:Y:S01]  /*a890*/  FFMA.FTZ R39, R54, R28.reuse, -R27.reuse ;  /* 0x0000001c36277223 */ /* 0x180fe2000001081b */
[-CC-:B------:R-:W-:Y:S01]  /*a8a0*/  FFMA.FTZ R46, R46, R28.reuse, -R27.reuse ;  /* 0x0000001c2e2e7223 */ /* 0x180fe2000001081b */
[----:B------:R-:W-:-:S02]  /*a8b0*/  FFMA.FTZ R33, R16, R28, -R27 ;  /* 0x0000001c10217223 */ /* 0x000fc4000001081b */
[----:B------:R-:W1:Y:S01]  /*a8c0*/  LDSM.16.MT88.4 R16, [R26+0x400] ;  /* 0x000400001a10783b */ /* 0x000e620000004200 */
[----:B--2---:R-:W-:Y:S01]  /*a8d0*/  F2FP.F16.F32.PACK_AB R71, R47, R92 ;  /* 0x0000005c2f47723e */ /* 0x004fe200000000ff */
[----:B------:R-:W-:Y:S04]  /*a8e0*/  MUFU.EX2 R86, R86 ;  /* 0x0000005600567308 */ /* 0x000fe80000000800 */
[----:B------:R-:W2:Y:S02]  /*a8f0*/  MUFU.EX2 R41, R41 ;  /* 0x0000002900297308 */ /* 0x000ea40000000800 */
        /* <DEDUP_REMOVED lines=8> */
[----:B------:R-:W-:Y:S01]  /*a980*/  HMMA.16816.F32 R72, R68, R4, RZ ;  /* 0x000000044448723c */ /* 0x000fe200000018ff */
[-CC-:B------:R-:W-:Y:S01]  /*a990*/  FFMA.FTZ R66, R14, R28.reuse, -R31.reuse ;  /* 0x0000001c0e427223 */ /* 0x180fe2000001081f */
[----:B------:R-:W-:Y:S01]  /*a9a0*/  FFMA.FTZ R43, R12, R28, -R31 ;  /* 0x0000001c0c2b7223 */ /* 0x000fe2000001081f */
[----:B--2---:R-:W-:Y:S01]  /*a9b0*/  F2FP.F16.F32.PACK_AB R4, R41, R86 ;  /* 0x000000562904723e */ /* 0x004fe200000000ff */
[----:B----4-:R-:W2:Y:S01]  /*a9c0*/  LDSM.16.MT88.4 R12, [R29+0x3800] ;  /* 0x003800001d0c783b */ /* 0x010ea20000004200 */
[----:B-----5:R-:W-:-:S03]  /*a9d0*/  F2FP.F16.F32.PACK_AB R5, R39, R54 ;  /* 0x000000362705723e */ /* 0x020fc600000000ff */
[----:B------:R-:W-:Y:S01]  /*a9e0*/  HMMA.16816.F32 R68, R68, R6, RZ ;  /* 0x000000064444723c */ /* 0x000fe200000018ff */
[----:B------:R-:W-:Y:S02]  /*a9f0*/  F2FP.F16.F32.PACK_AB R6, R35, R56 ;  /* 0x000000382306723e */ /* 0x000fe400000000ff */
[----:B---3--:R-:W-:Y:S01]  /*aa00*/  F2FP.F16.F32.PACK_AB R7, R33, R46 ;  /* 0x0000002e2107723e */ /* 0x008fe200000000ff */
[----:B------:R-:W-:-:S06]  /*aa10*/  FFMA.FTZ R51, R88, R28, -R27 ;  /* 0x0000001c58337223 */ /* 0x000fcc000001081b */
[C---:B------:R-:W-:Y:S05]  /*aa20*/  HMMA.16816.F32 R80, R4.reuse, R8, R80 ;  /* 0x000000080450723c */ /* 0x040fea0000001850 */
[-CC-:B------:R-:W-:Y:S01]  /*aa30*/  FFMA.FTZ R58, R58, R28.reuse, -R31.reuse ;  /* 0x0000001c3a3a7223 */ /* 0x180fe2000001081f */
[-C--:B------:R-:W-:Y:S02]  /*aa40*/  FFMA.FTZ R37, R37, R28.reuse, -R31 ;  /* 0x0000001c25257223 */ /* 0x080fe4000001081f */
[C---:B------:R-:W-:Y:S01]  /*aa50*/  HMMA.16816.F32 R76, R4.reuse, R10, R76 ;  /* 0x0000000a044c723c */ /* 0x040fe2000000184c */
[----:B------:R-:W3:Y:S02]  /*aa60*/  LDSM.16.MT88.4 R8, [R26+0x800] ;  /* 0x000800001a08783b */ /* 0x000ee40000004200 */
[-CC-:B------:R-:W-:Y:S01]  /*aa70*/  FFMA.FTZ R100, R100, R28.reuse, -R27.reuse ;  /* 0x0000001c64647223 */ /* 0x180fe2000001081b */
[-CC-:B------:R-:W-:Y:S01]  /*aa80*/  FFMA.FTZ R88, R45, R28.reuse, -R27.reuse ;  /* 0x0000001c2d587223 */ /* 0x180fe2000001081b */
[-C--:B------:R-:W-:Y:S01]  /*aa90*/  FFMA.FTZ R23, R23, R28.reuse, -R27 ;  /* 0x0000001c17177223 */ /* 0x080fe2000001081b */
[----:B------:R-:W-:Y:S04]  /*aaa0*/  MUFU.EX2 R66, R66 ;  /* 0x0000004200427308 */ /* 0x000fe80000000800 */
[----:B------:R-:W4:Y:S01]  /*aab0*/  MUFU.EX2 R43, R43 ;  /* 0x0000002b002b7308 */ /* 0x000f220000000800 */
[----:B-1----:R-:W-:Y:S03]  /*aac0*/  HMMA.16816.F32 R72, R4, R16, R72 ;  /* 0x000000100448723c */ /* 0x002fe60000001848 */
[----:B------:R-:W-:Y:S01]  /*aad0*/  MUFU.EX2 R58, R58 ;  /* 0x0000003a003a7308 */ /* 0x000fe20000000800 */
[----:B------:R-:W-:-:S03]  /*aae0*/  FFMA.FTZ R16, R21, R28, -R31 ;  /* 0x0000001c15107223 */ /* 0x000fc6000001081f */
[----:B------:R-:W1:Y:S04]  /*aaf0*/  MUFU.EX2 R37, R37 ;  /* 0x0000002500257308 */ /* 0x000e680000000800 */
[----:B------:R-:W-:Y:S04]  /*ab00*/  MUFU.EX2 R100, R100 ;  /* 0x0000006400647308 */ /* 0x000fe80000000800 */
[----:B------:R-:W5:Y:S04]  /*ab10*/  MUFU.EX2 R51, R51 ;  /* 0x0000003300337308 */ /* 0x000f680000000800 */
[----:B------:R2:W-:Y:S04]  /*ab20*/  MUFU.EX2 R45, R23 ;  /* 0x00000017002d7308 */ /* 0x0005e80000000800 */
[----:B------:R-:W3:Y:S01]  /*ab30*/  MUFU.EX2 R88, R88 ;  /* 0x0000005800587308 */ /* 0x000ee20000000800 */
[-CC-:B------:R-:W-:Y:S01]  /*ab40*/  FFMA.FTZ R53, R22, R28.reuse, -R31.reuse ;  /* 0x0000001c16357223 */ /* 0x180fe2000001081f */
[-CC-:B------:R-:W-:Y:S01]  /*ab50*/  FFMA.FTZ R87, R20, R28.reuse, -R31.reuse ;  /* 0x0000001c14577223 */ /* 0x180fe2000001081f */
[----:B------:R-:W-:Y:S01]  /*ab60*/  FFMA.FTZ R55, R108, R28, -R31 ;  /* 0x0000001c6c377223 */ /* 0x000fe2000001081f */
[----:B------:R-:W-:Y:S01]  /*ab70*/  HMMA.16816.F32 R68, R4, R18, R68 ;  /* 0x000000120444723c */ /* 0x000fe20000001844 */
[----:B------:R5:W-:Y:S01]  /*ab80*/  MUFU.EX2 R108, R16 ;  /* 0x00000010006c7308 */ /* 0x000be20000000800 */
[----:B--2---:R-:W2:Y:S01]  /*ab90*/  LDSM.16.MT88.4 R20, [R29+0x3c00] ;  /* 0x003c00001d14783b */ /* 0x004ea20000004200 */
[----:B----4-:R-:W-:-:S02]  /*aba0*/  F2FP.F16.F32.PACK_AB R4, R43, R66 ;  /* 0x000000422b04723e */ /* 0x010fc400000000ff */
[----:B-1----:R-:W-:Y:S01]  /*abb0*/  F2FP.F16.F32.PACK_AB R6, R37, R58 ;  /* 0x0000003a2506723e */ /* 0x002fe200000000ff */
[----:B-----5:R-:W1:Y:S01]  /*abc0*/  LDSM.16.MT88.4 R16, [R26+0xc00] ;  /* 0x000c00001a10783b */ /* 0x020e620000004200 */
[----:B------:R-:W-:Y:S02]  /*abd0*/  F2FP.F16.F32.PACK_AB R5, R51, R100 ;  /* 0x000000643305723e */ /* 0x000fe400000000ff */
[----:B---3--:R-:W-:Y:S01]  /*abe0*/  F2FP.F16.F32.PACK_AB R7, R88, R45 ;  /* 0x0000002d5807723e */ /* 0x008fe200000000ff */
[-CC-:B------:R-:W-:Y:S01]  /*abf0*/  FFMA.FTZ R89, R65, R28.reuse, -R27.reuse ;  /* 0x0000001c41597223 */ /* 0x180fe2000001081b */
[-CC-:B------:R-:W-:Y:S01]  /*ac00*/  FFMA.FTZ R93, R116, R28.reuse, -R27.reuse ;  /* 0x0000001c745d7223 */ /* 0x180fe2000001081b */
[----:B------:R-:W-:-:S04]  /*ac10*/  FFMA.FTZ R95, R114, R28, -R27 ;  /* 0x0000001c725f7223 */ /* 0x000fc8000001081b */
[C---:B------:R-:W-:Y:S03]  /*ac20*/  HMMA.16816.F32 R80, R4.reuse, R12, R80 ;  /* 0x0000000c0450723c */ /* 0x040fe60000001850 */
[-C--:B------:R-:W-:Y:S01]  /*ac30*/  FFMA.FTZ R12, R57, R28.reuse, -R27 ;  /* 0x0000001c390c7223 */ /* 0x080fe2000001081b */
[-CC-:B------:R-:W-:Y:S01]  /*ac40*/  FFMA.FTZ R13, R102, R28.reuse, -R31.reuse ;  /* 0x0000001c660d7223 */ /* 0x180fe2000001081f */
[----:B------:R-:W3:Y:S04]  /*ac50*/  MUFU.EX2 R55, R55 ;  /* 0x0000003700377308 */ /* 0x000ee80000000800 */
[----:B------:R-:W-:Y:S01]  /*ac60*/  MUFU.EX2 R102, R87 ;  /* 0x0000005700667308 */ /* 0x000fe20000000800 */
[C---:B------:R-:W-:Y:S03]  /*ac70*/  HMMA.16816.F32 R76, R4.reuse, R14, R76 ;  /* 0x0000000e044c723c */ /* 0x040fe6000000184c */
[----:B------:R-:W4:Y:S04]  /*ac80*/  MUFU.EX2 R53, R53 ;  /* 0x0000003500357308 */ /* 0x000f280000000800 */
[----:B------:R-:W-:Y:S01]  /*ac90*/  MUFU.EX2 R65, R12 ;  /* 0x0000000c00417308 */ /* 0x000fe20000000800 */
[C---:B------:R-:W-:Y:S03]  /*aca0*/  HMMA.16816.F32 R72, R4.reuse, R8, R72 ;  /* 0x000000080448723c */ /* 0x040fe60000001848 */
[----:B------:R-:W5:Y:S04]  /*acb0*/  MUFU.EX2 R116, R89 ;  /* 0x0000005900747308 */ /* 0x000f680000000800 */
[----:B------:R-:W-:Y:S01]  /*acc0*/  MUFU.EX2 R114, R93 ;  /* 0x0000005d00727308 */ /* 0x000fe20000000800 */
[----:B------:R-:W-:Y:S03]  /*acd0*/  HMMA.16816.F32 R68, R4, R10, R68 ;  /* 0x0000000a0444723c */ /* 0x000fe60000001844 */
[----:B------:R-:W2:Y:S04]  /*ace0*/  MUFU.EX2 R87, R95 ;  /* 0x0000005f00577308 */ /* 0x000ea80000000800 */
[----:B------:R3:W-:Y:S01]  /*acf0*/  MUFU.EX2 R57, R13 ;  /* 0x0000000d00397308 */ /* 0x0007e20000000800 */
[-CC-:B------:R-:W-:Y:S01]  /*ad00*/  FFMA.FTZ R8, R118, R28.reuse, -R31.reuse ;  /* 0x0000001c76087223 */ /* 0x180fe2000001081f */
[-CC-:B------:R-:W-:Y:S01]  /*ad10*/  FFMA.FTZ R91, R67, R28.reuse, -R31.reuse ;  /* 0x0000001c435b7223 */ /* 0x180fe2000001081f */
[----:B------:R-:W-:Y:S01]  /*ad20*/  FFMA.FTZ R67, R112, R28, -R31 ;  /* 0x0000001c70437223 */ /* 0x000fe2000001081f */
[----:B---3--:R-:W3:Y:S01]  /*ad30*/  LDSM.16.MT88.4 R12, [R29+0x4000] ;  /* 0x004000001d0c783b */ /* 0x008ee20000004200 */
[----:B------:R-:W-:Y:S01]  /*ad40*/  F2FP.F16.F32.PACK_AB R4, R55, R108 ;  /* 0x0000006c3704723e */ /* 0x000fe200000000ff */
[----:B------:R1:W-:Y:S01]  /*ad50*/  MUFU.EX2 R112, R8 ;  /* 0x0000000800707308 */ /* 0x0003e20000000800 */
[----:B----4-:R-:W-:-:S02]  /*ad60*/  F2FP.F16.F32.PACK_AB R6, R102, R53 ;  /* 0x000000356606723e */ /* 0x010fc400000000ff */
[----:B-----5:R-:W-:Y:S02]  /*ad70*/  F2FP.F16.F32.PACK_AB R5, R116, R65 ;  /* 0x000000417405723e */ /* 0x020fe400000000ff */
[----:B--2---:R-:W-:Y:S01]  /*ad80*/  F2FP.F16.F32.PACK_AB R7, R87, R114 ;  /* 0x000000725707723e */ /* 0x004fe200000000ff */
[-CC-:B------:R-:W-:Y:S01]  /*ad90*/  FFMA.FTZ R89, R162, R28.reuse, -R27.reuse ;  /* 0x0000001ca2597223 */ /* 0x180fe2000001081b */
[-CC-:B------:R-:W-:Y:S01]  /*ada0*/  FFMA.FTZ R164, R164, R28.reuse, -R27.reuse ;  /* 0x0000001ca4a47223 */ /* 0x180fe2000001081b */
[-CC-:B------:R-:W-:Y:S01]  /*adb0*/  FFMA.FTZ R93, R158, R28.reuse, -R27.reuse ;  /* 0x0000001c9e5d7223 */ /* 0x180fe2000001081b */
[-C--:B------:R-:W-:Y:S01]  /*adc0*/  FFMA.FTZ R160, R160, R28.reuse, -R27 ;  /* 0x0000001ca0a07223 */ /* 0x080fe2000001081b */
[----:B-1----:R-:W1:Y:S01]  /*add0*/  LDSM.16.MT88.4 R8, [R26+0x1000] ;  /* 0x001000001a08783b */ /* 0x002e620000004200 */
[----:B------:R-:W2:Y:S01]  /*ade0*/  MUFU.EX2 R118, R91 ;  /* 0x0000005b00767308 */ /* 0x000ea20000000800 */
[C---:B------:R-:W-:Y:S03]  /*adf0*/  HMMA.16816.F32 R80, R4.reuse, R20, R80 ;  /* 0x000000140450723c */ /* 0x040fe60000001850 */
[----:B------:R-:W4:Y:S04]  /*ae00*/  MUFU.EX2 R67, R67 ;  /* 0x0000004300437308 */ /* 0x000f280000000800 */
[----:B------:R-:W-:Y:S01]  /*ae10*/  MUFU.EX2 R158, R164 ;  /* 0x000000a4009e7308 */ /* 0x000fe20000000800 */
[C---:B------:R-:W-:Y:S03]  /*ae20*/  HMMA.16816.F32 R76, R4.reuse, R22, R76 ;  /* 0x00000016044c723c */ /* 0x040fe6000000184c */
[----:B------:R-:W5:Y:S04]  /*ae30*/  MUFU.EX2 R91, R93 ;  /* 0x0000005d005b7308 */ /* 0x000f680000000800 */
[----:B------:R-:W-:Y:S01]  /*ae40*/  MUFU.EX2 R89, R89 ;  /* 0x0000005900597308 */ /* 0x000fe20000000800 */
[C---:B------:R-:W-:Y:S03]  /*ae50*/  HMMA.16816.F32 R72, R4.reuse, R16, R72 ;  /* 0x000000100448723c */ /* 0x040fe60000001848 */
[----:B------:R-:W3:Y:S05]  /*ae60*/  MUFU.EX2 R20, R160 ;  /* 0x000000a000147308 */ /* 0x000eea0000000800 */
[----:B------:R-:W-:Y:S01]  /*ae70*/  HMMA.16816.F32 R68, R4, R18, R68 ;  /* 0x000000120444723c */ /* 0x000fe20000001844 */
[----:B------:R-:W1:Y:S02]  /*ae80*/  LDSM.16.MT88.4 R16, [R29+0x4400] ;  /* 0x004400001d10783b */ /* 0x000e640000004200 */
[----:B--2---:R-:W-:Y:S01]  /*ae90*/  F2FP.F16.F32.PACK_AB R4, R118, R57 ;  /* 0x000000397604723e */ /* 0x004fe200000000ff */
[--C-:B------:R-:W-:Y:S01]  /*aea0*/  FFMA.FTZ R22, R136, R28, -R31.reuse ;  /* 0x0000001c88167223 */ /* 0x100fe2000001081f */
[----:B----4-:R-:W-:Y:S01]  /*aeb0*/  F2FP.F16.F32.PACK_AB R6, R67, R112 ;  /* 0x000000704306723e */ /* 0x010fe200000000ff */
[--C-:B------:R-:W-:Y:S01]  /*aec0*/  FFMA.FTZ R23, R134, R28, -R31.reuse ;  /* 0x0000001c86177223 */ /* 0x100fe2000001081f */
[----:B-----5:R-:W-:Y:S01]  /*aed0*/  F2FP.F16.F32.PACK_AB R5, R91, R158 ;  /* 0x0000009e5b05723e */ /* 0x020fe200000000ff */
[-C--:B------:R-:W-:Y:S01]  /*aee0*/  FFMA.FTZ R21, R130, R28.reuse, -R31 ;  /* 0x0000001c82157223 */ /* 0x080fe2000001081f */
[-CC-:B------:R-:W-:Y:S01]  /*aef0*/  FFMA.FTZ R95, R126, R28.reuse, -R27.reuse ;  /* 0x0000001c7e5f7223 */ /* 0x180fe2000001081b */
[----:B---3--:R-:W-:Y:S01]  /*af00*/  F2FP.F16.F32.PACK_AB R7, R20, R89 ;  /* 0x000000591407723e */ /* 0x008fe200000000ff */
[-CC-:B------:R-:W-:Y:S01]  /*af10*/  FFMA.FTZ R93, R122, R28.reuse, -R27.reuse ;  /* 0x0000001c7a5d7223 */ /* 0x180fe2000001081b */
[-C--:B------:R-:W-:Y:S01]  /*af20*/  FFMA.FTZ R120, R120, R28.reuse, -R27 ;  /* 0x0000001c78787223 */ /* 0x080fe2000001081b */
[-C--:B------:R-:W-:Y:S01]  /*af30*/  FFMA.FTZ R128, R128, R28.reuse, -R31 ;  /* 0x0000001c80807223 */ /* 0x080fe2000001081f */
[----:B------:R-:W-:Y:S01]  /*af40*/  FFMA.FTZ R124, R124, R28, -R27 ;  /* 0x0000001c7c7c7223 */ /* 0x000fe2000001081b */
[----:B------:R-:W-:Y:S02]  /*af50*/  MUFU.EX2 R22, R22 ;  /* 0x0000001600167308 */ /* 0x000fe40000000800 */
[C---:B------:R-:W-:Y:S02]  /*af60*/  HMMA.16816.F32 R80, R4.reuse, R12, R80 ;  /* 0x0000000c0450723c */ /* 0x040fe40000001850 */
[----:B------:R-:W2:Y:S04]  /*af70*/  MUFU.EX2 R23, R23 ;  /* 0x0000001700177308 */ /* 0x000ea80000000800 */
[----:B------:R-:W-:Y:S02]  /*af80*/  MUFU.EX2 R21, R21 ;  /* 0x0000001500157308 */ /* 0x000fe40000000800 */
[C---:B------:R-:W-:Y:S01]  /*af90*/  HMMA.16816.F32 R76, R4.reuse, R14, R76 ;  /* 0x0000000e044c723c */ /* 0x040fe2000000184c */
[----:B------:R-:W3:Y:S01]  /*afa0*/  LDSM.16.MT88.4 R12, [R26+0x1400] ;  /* 0x001400001a0c783b */ /* 0x000ee20000004200 */
[----:B------:R-:W4:Y:S04]  /*afb0*/  MUFU.EX2 R126, R128 ;  /* 0x00000080007e7308 */ /* 0x000f280000000800 */
[----:B------:R-:W-:Y:S04]  /*afc0*/  MUFU.EX2 R95, R95 ;  /* 0x0000005f005f7308 */ /* 0x000fe80000000800 */
[----:B------:R-:W5:Y:S04]  /*afd0*/  MUFU.EX2 R122, R124 ;  /* 0x0000007c007a7308 */ /* 0x000f680000000800 */
[----:B------:R-:W-:Y:S04]  /*afe0*/  MUFU.EX2 R93, R93 ;  /* 0x0000005d005d7308 */ /* 0x000fe80000000800 */
[----:B------:R-:W5:Y:S01]  /*aff0*/  MUFU.EX2 R120, R120 ;  /* 0x0000007800787308 */ /* 0x000f620000000800 */
[----:B-1----:R-:W-:Y:S03]  /*b000*/  HMMA.16816.F32 R72, R4, R8, R72 ;  /* 0x000000080448723c */ /* 0x002fe60000001848 */
[----:B------:R-:W-:Y:S01]  /*b010*/  FADD.FTZ R9, R110, R63 ;  /* 0x0000003f6e097221 */ /* 0x000fe20000010000 */
[----:B------:R-:W-:-:S04]  /*b020*/  FADD.FTZ R59, R106, R59 ;  /* 0x0000003b6a3b7221 */ /* 0x000fc80000010000 */
[----:B------:R-:W-:Y:S03]  /*b030*/  HMMA.16816.F32 R68, R4, R10, R68 ;  /* 0x0000000a0444723c */ /* 0x000fe60000001844 */
[----:B--2---:R-:W-:Y:S02]  /*b040*/  F2FP.F16.F32.PACK_AB R4, R23, R22 ;  /* 0x000000161704723e */ /* 0x004fe400000000ff */
[----:B----4-:R-:W-:Y:S02]  /*b050*/  F2FP.F16.F32.PACK_AB R6, R126, R21 ;  /* 0x000000157e06723e */ /* 0x010fe400000000ff */
        /* <DEDUP_REMOVED lines=15> */
[-C--:B------:R-:W-:Y:S01]  /*b150*/  FFMA.FTZ R63, R98, R28.reuse, -R31 ;  /* 0x0000001c623f7223 */ /* 0x080fe2000001081f */
[-C--:B------:R-:W-:Y:S01]  /*b160*/  FFMA.FTZ R50, R50, R28.reuse, -R27 ;  /* 0x0000001c32327223 */ /* 0x080fe2000001081b */
[----:B------:R-:W-:Y:S01]  /*b170*/  FADD.FTZ R33, R33, R46 ;  /* 0x0000002e21217221 */ /* 0x000fe20000010000 */
[C---:B------:R-:W-:Y:S03]  /*b180*/  HMMA.16816.F32 R76, R4.reuse, R18, R76 ;  /* 0x00000012044c723c */ /* 0x040fe6000000184c */
[-CC-:B------:R-:W-:Y:S01]  /*b190*/  FFMA.FTZ R104, R104, R28.reuse, -R31.reuse ;  /* 0x0000001c68687223 */ /* 0x180fe2000001081f */
[-CC-:B------:R-:W-:Y:S01]  /*b1a0*/  FFMA.FTZ R97, R96, R28.reuse, -R31.reuse ;  /* 0x0000001c60617223 */ /* 0x180fe2000001081f */
[-C--:B------:R-:W-:Y:S01]  /*b1b0*/  FFMA.FTZ R90, R90, R28.reuse, -R31 ;  /* 0x0000001c5a5a7223 */ /* 0x080fe2000001081f */
[-CC-:B------:R-:W-:Y:S01]  /*b1c0*/  FFMA.FTZ R16, R64, R28.reuse, -R27.reuse ;  /* 0x0000001c40107223 */ /* 0x180fe2000001081b */
[-CC-:B------:R-:W-:Y:S01]  /*b1d0*/  FFMA.FTZ R62, R62, R28.reuse, -R27.reuse ;  /* 0x0000001c3e3e7223 */ /* 0x180fe2000001081b */
[----:B------:R-:W-:Y:S01]  /*b1e0*/  FFMA.FTZ R18, R52, R28, -R27 ;  /* 0x0000001c34127223 */ /* 0x000fe2000001081b */
[----:B------:R-:W-:Y:S01]  /*b1f0*/  FADD.FTZ R66, R66, R35 ;  /* 0x0000002342427221 */ /* 0x000fe20000010000 */
[----:B---3--:R-:W-:Y:S03]  /*b200*/  HMMA.16816.F32 R72, R4, R12, R72 ;  /* 0x0000000c0448723c */ /* 0x008fe60000001848 */
[----:B------:R-:W-:Y:S01]  /*b210*/  FADD.FTZ R12, R100, R33 ;  /* 0x00000021640c7221 */ /* 0x000fe20000010000 */
[----:B------:R-:W-:Y:S01]  /*b220*/  MUFU.EX2 R96, R104 ;  /* 0x0000006800607308 */ /* 0x000fe20000000800 */
[----:B------:R-:W-:-:S02]  /*b230*/  FADD.FTZ R43, R43, R66 ;  /* 0x000000422b2b7221 */ /* 0x000fc40000010000 */
[----:B------:R-:W-:Y:S01]  /*b240*/  FADD.FTZ R12, R51, R12 ;  /* 0x0000000c330c7221 */ /* 0x000fe20000010000 */
[----:B------:R-:W2:Y:S04]  /*b250*/  MUFU.EX2 R63, R63 ;  /* 0x0000003f003f7308 */ /* 0x000ea80000000800 */
[----:B------:R-:W-:Y:S04]  /*b260*/  MUFU.EX2 R59, R97 ;  /* 0x00000061003b7308 */ /* 0x000fe80000000800 */
[----:B------:R-:W3:Y:S04]  /*b270*/  MUFU.EX2 R64, R90 ;  /* 0x0000005a00407308 */ /* 0x000ee80000000800 */
[----:B------:R-:W-:Y:S04]  /*b280*/  MUFU.EX2 R47, R16 ;  /* 0x00000010002f7308 */ /* 0x000fe80000000800 */
[----:B------:R-:W4:Y:S04]  /*b290*/  MUFU.EX2 R52, R62 ;  /* 0x0000003e00347308 */ /* 0x000f280000000800 */
[----:B------:R5:W-:Y:S04]  /*b2a0*/  MUFU.EX2 R41, R18 ;  /* 0x0000001200297308 */ /* 0x000be80000000800 */
[----:B------:R-:W1:Y:S01]  /*b2b0*/  MUFU.EX2 R50, R50 ;  /* 0x0000003200327308 */ /* 0x000e620000000800 */
[----:B------:R-:W-:Y:S01]  /*b2c0*/  FADD.FTZ R58, R58, R43 ;  /* 0x0000002b3a3a7221 */ /* 0x000fe20000010000 */
[----:B------:R-:W-:Y:S01]  /*b2d0*/  FADD.FTZ R45, R45, R12 ;  /* 0x0000000c2d2d7221 */ /* 0x000fe20000010000 */
[----:B------:R-:W-:Y:S01]  /*b2e0*/  HMMA.16816.F32 R68, R4, R14, R68 ;  /* 0x0000000e0444723c */ /* 0x000fe20000001844 */
[----:B------:R1:W-:Y:S02]  /*b2f0*/  LDSM.16.MT88.4 R12, [R29+0x4c00] ;  /* 0x004c00001d0c783b */ /* 0x0003e40000004200 */
[----:B------:R-:W-:-:S02]  /*b300*/  FADD.FTZ R37, R37, R58 ;  /* 0x0000003a25257221 */ /* 0x000fc40000010000 */
[----:B-----5:R-:W5:Y:S01]  /*b310*/  LDSM.16.MT88.4 R16, [R26+0x1800] ;  /* 0x001800001a10783b */ /* 0x020f620000004200 */
[----:B------:R-:W-:Y:S01]  /*b320*/  FADD.FTZ R88, R88, R45 ;  /* 0x0000002d58587221 */ /* 0x000fe20000010000 */
[----:B------:R-:W-:Y:S01]  /*b330*/  FADD.FTZ R108, R108, R37 ;  /* 0x000000256c6c7221 */ /* 0x000fe20000010000 */
[----:B--2---:R-:W-:Y:S02]  /*b340*/  F2FP.F16.F32.PACK_AB R4, R63, R96 ;  /* 0x000000603f04723e */ /* 0x004fe400000000ff */
[----:B------:R-:W-:Y:S01]  /*b350*/  FADD.FTZ R65, R65, R88 ;  /* 0x0000005841417221 */ /* 0x000fe20000010000 */
[----:B---3--:R-:W-:Y:S02]  /*b360*/  F2FP.F16.F32.PACK_AB R6, R64, R59 ;  /* 0x0000003b4006723e */ /* 0x008fe400000000ff */
[----:B----4-:R-:W-:Y:S02]  /*b370*/  F2FP.F16.F32.PACK_AB R5, R52, R47 ;  /* 0x0000002f3405723e */ /* 0x010fe400000000ff */
[----:B-1----:R-:W-:Y:S01]  /*b380*/  F2FP.F16.F32.PACK_AB R7, R50, R41 ;  /* 0x000000293207723e */ /* 0x002fe200000000ff */
[----:B------:R-:W-:Y:S01]  /*b390*/  FADD.FTZ R108, R55, R108 ;  /* 0x0000006c376c7221 */ /* 0x000fe20000010000 */
[----:B------:R-:W-:-:S03]  /*b3a0*/  FADD.FTZ R65, R116, R65 ;  /* 0x0000004174417221 */ /* 0x000fc60000010000 */
[----:B------:R-:W-:Y:S01]  /*b3b0*/  FADD.FTZ R53, R53, R108 ;  /* 0x0000006c35357221 */ /* 0x000fe20000010000 */
[----:B------:R-:W-:Y:S01]  /*b3c0*/  FADD.FTZ R114, R114, R65 ;  /* 0x0000004172727221 */ /* 0x000fe20000010000 */
[C---:B------:R-:W-:Y:S03]  /*b3d0*/  HMMA.16816.F32 R80, R4.reuse, R8, R80 ;  /* 0x000000080450723c */ /* 0x040fe60000001850 */
[-CC-:B------:R-:W-:Y:S01]  /*b3e0*/  FFMA.FTZ R8, R38, R28.reuse, -R31.reuse ;  /* 0x0000001c26087223 */ /* 0x180fe2000001081f */
[-C--:B------:R-:W-:Y:S01]  /*b3f0*/  FFMA.FTZ R33, R44, R28.reuse, -R31 ;  /* 0x0000001c2c217223 */ /* 0x080fe2000001081f */
[----:B------:R-:W-:Y:S01]  /*b400*/  FADD.FTZ R102, R102, R53 ;  /* 0x0000003566667221 */ /* 0x000fe20000010000 */
[----:B------:R-:W-:Y:S01]  /*b410*/  FADD.FTZ R87, R87, R114 ;  /* 0x0000007257577221 */ /* 0x000fe20000010000 */
[-CC-:B------:R-:W-:Y:S01]  /*b420*/  FFMA.FTZ R160, R30, R28.reuse, -R27.reuse ;  /* 0x0000001c1ea07223 */ /* 0x180fe2000001081b */
[-C--:B------:R-:W-:Y:S01]  /*b430*/  FFMA.FTZ R35, R36, R28.reuse, -R27 ;  /* 0x0000001c24237223 */ /* 0x080fe2000001081b */
[-CC-:B------:R-:W-:Y:S01]  /*b440*/  FFMA.FTZ R42, R42, R28.reuse, -R31.reuse ;  /* 0x0000001c2a2a7223 */ /* 0x180fe2000001081f */
[-C--:B------:R-:W-:Y:S01]  /*b450*/  FFMA.FTZ R40, R40, R28.reuse, -R31 ;  /* 0x0000001c28287223 */ /* 0x080fe2000001081f */
[----:B------:R-:W-:Y:S01]  /*b460*/  HMMA.16816.F32 R76, R4, R10, R76 ;  /* 0x0000000a044c723c */ /* 0x000fe2000000184c */
[----:B------:R1:W-:Y:S02]  /*b470*/  MUFU.EX2 R36, R8 ;  /* 0x0000000800247308 */ /* 0x0003e40000000800 */
[-CC-:B------:R-:W-:Y:S01]  /*b480*/  FFMA.FTZ R39, R34, R28.reuse, -R27.reuse ;  /* 0x0000001c22277223 */ /* 0x180fe2000001081b */
[----:B------:R-:W-:Y:S01]  /*b490*/  FFMA.FTZ R32, R32, R28, -R27 ;  /* 0x0000001c20207223 */ /* 0x000fe2000001081b */
[----:B------:R-:W-:Y:S01]  /*b4a0*/  FADD.FTZ R37, R57, R102 ;  /* 0x0000006639257221 */ /* 0x000fe20000010000 */
[----:B------:R-:W-:Y:S01]  /*b4b0*/  FADD.FTZ R158, R158, R87 ;  /* 0x000000579e9e7221 */ /* 0x000fe20000010000 */
[----:B------:R-:W-:Y:S02]  /*b4c0*/  MUFU.EX2 R33, R33 ;  /* 0x0000002100217308 */ /* 0x000fe40000000800 */
[----:B------:R-:W-:-:S02]  /*b4d0*/  FADD.FTZ R37, R118, R37 ;  /* 0x0000002576257221 */ /* 0x000fc40000010000 */
[----:B------:R-:W2:Y:S01]  /*b4e0*/  MUFU.EX2 R38, R42 ;  /* 0x0000002a00267308 */ /* 0x000ea20000000800 */
[----:B-1----:R-:W1:Y:S03]  /*b4f0*/  LDSM.16.MT88.4 R8, [R26+0x1c00] ;  /* 0x001c00001a08783b */ /* 0x002e660000004200 */
[----:B------:R-:W3:Y:S01]  /*b500*/  MUFU.EX2 R31, R40 ;  /* 0x00000028001f7308 */ /* 0x000ee20000000800 */
[----:B------:R-:W-:-:S03]  /*b510*/  FADD.FTZ R158, R91, R158 ;  /* 0x0000009e5b9e7221 */ /* 0x000fc60000010000 */
[----:B------:R-:W-:Y:S04]  /*b520*/  MUFU.EX2 R34, R35 ;  /* 0x0000002300227308 */ /* 0x000fe80000000800 */
[----:B------:R-:W4:Y:S04]  /*b530*/  MUFU.EX2 R29, R39 ;  /* 0x00000027001d7308 */ /* 0x000f280000000800 */
[----:B------:R-:W-:Y:S04]  /*b540*/  MUFU.EX2 R27, R32 ;  /* 0x00000020001b7308 */ /* 0x000fe80000000800 */
[----:B------:R-:W4:Y:S01]  /*b550*/  MUFU.EX2 R160, R160 ;  /* 0x000000a000a07308 */ /* 0x000f220000000800 */
[----:B------:R-:W-:Y:S01]  /*b560*/  FADD.FTZ R112, R112, R37 ;  /* 0x0000002570707221 */ /* 0x000fe20000010000 */
[----:B------:R-:W-:-:S03]  /*b570*/  FADD.FTZ R89, R89, R158 ;  /* 0x0000009e59597221 */ /* 0x000fc60000010000 */
[----:B------:R-:W-:Y:S01]  /*b580*/  FADD.FTZ R67, R67, R112 ;  /* 0x0000007043437221 */ /* 0x000fe20000010000 */
[----:B------:R-:W-:Y:S01]  /*b590*/  FADD.FTZ R20, R20, R89 ;  /* 0x0000005914147221 */ /* 0x000fe20000010000 */
[----:B-----5:R-:W-:Y:S03]  /*b5a0*/  HMMA.16816.F32 R72, R4, R16, R72 ;  /* 0x000000100448723c */ /* 0x020fe60000001848 */
[----:B------:R-:W-:Y:S01]  /*b5b0*/  FADD.FTZ R16, R22, R67 ;  /* 0x0000004316107221 */ /* 0x000fe20000010000 */
[----:B------:R-:W-:-:S04]  /*b5c0*/  FADD.FTZ R95, R95, R20 ;  /* 0x000000145f5f7221 */ /* 0x000fc80000010000 */
[----:B------:R-:W-:Y:S03]  /*b5d0*/  HMMA.16816.F32 R68, R4, R18, R68 ;  /* 0x000000120444723c */ /* 0x000fe60000001844 */
[----:B--2---:R-:W-:Y:S02]  /*b5e0*/  F2FP.F16.F32.PACK_AB R4, R38, R33 ;  /* 0x000000212604723e */ /* 0x004fe400000000ff */
[----:B---3--:R-:W-:Y:S02]  /*b5f0*/  F2FP.F16.F32.PACK_AB R6, R36, R31 ;  /* 0x0000001f2406723e */ /* 0x008fe400000000ff */
[----:B----4-:R-:W-:Y:S02]  /*b600*/  F2FP.F16.F32.PACK_AB R5, R29, R34 ;  /* 0x000000221d05723e */ /* 0x010fe400000000ff */
[----:B------:R-:W-:Y:S01]  /*b610*/  F2FP.F16.F32.PACK_AB R7, R160, R27 ;  /* 0x0000001ba007723e */ /* 0x000fe200000000ff */
        /* <DEDUP_REMOVED lines=11> */
[----:B------:R-:W-:Y:S03]  /*b6d0*/  HMMA.16816.F32 R76, R4, R14, R76 ;  /* 0x0000000e044c723c */ /* 0x000fe6000000184c */
[----:B------:R-:W-:-:S05]  /*b6e0*/  FADD.FTZ R59, R59, R12 ;  /* 0x0000000c3b3b7221 */ /* 0x000fca0000010000 */
[----:B-1----:R-:W-:Y:S03]  /*b6f0*/  HMMA.16816.F32 R72, R4, R8, R72 ;  /* 0x000000080448723c */ /* 0x002fe60000001848 */
[----:B------:R-:W-:Y:S01]  /*b700*/  FADD.FTZ R9, R41, R52 ;  /* 0x0000003429097221 */ /* 0x000fe20000010000 */
[----:B------:R-:W-:-:S04]  /*b710*/  FADD.FTZ R64, R64, R59 ;  /* 0x0000003b40407221 */ /* 0x000fc80000010000 */
[----:B------:R-:W-:Y:S03]  /*b720*/  HMMA.16816.F32 R68, R4, R10, R68 ;  /* 0x0000000a0444723c */ /* 0x000fe60000001844 */
[----:B------:R-:W-:Y:S02]  /*b730*/  VIADD R5, R61, 0xfffffffe ;  /* 0xfffffffe3d057836 */ /* 0x000fe40000000000 */
        /* <DEDUP_REMOVED lines=8> */
[----:B------:R-:W-:Y:S01]  /*b7c0*/  FADD.FTZ R163, R36, R31 ;  /* 0x0000001f24a37221 */ /* 0x000fe20000010000 */
[----:B------:R-:W-:Y:S02]  /*b7d0*/  IMAD.SHL.U32 R134, R135, 0x4, RZ ;  /* 0x0000000487867824 */ /* 0x000fe400078e00ff */
[----:B------:R-:W-:Y:S01]  /*b7e0*/  FADD.FTZ R160, R160, R27 ;  /* 0x0000001ba0a07221 */ /* 0x000fe20000010000 */
[----:B------:R-:W-:Y:S06]  /*b7f0*/  @!P0 BRA `(.L_x_8851) ;  /* 0x0000003c00108947 */ /* 0x000fec0003800000 */
        /* <DEDUP_REMOVED lines=9> */
[----:B------:R-:W-:-:S03]  /*b890*/  MOV R86, R3 ;  /* 0x0000000300567202 */ /* 0x000fc60000000f00 */
[----:B------:R-:W-:-:S05]  /*b8a0*/  IMAD R61, R61, -0x80, R24 ;  /* 0xffffff803d3d7824 */ /* 0x000fca00078e0218 */
[----:B------:R-:W-:-:S07]  /*b8b0*/  IADD3 R158, PT, PT, R61, 0x108, RZ ;  /* 0x000001083d9e7810 */ /* 0x000fce0007ffe0ff */
.L_x_8858:
        /* <DEDUP_REMOVED lines=78> */
.L_x_8853:
[----:B------:R-:W-:Y:S05]  /*bda0*/  BSYNC.RECONVERGENT B0 ;  /* 0x0000000000007941 */ /* 0x000fea0003800200 */
.L_x_8852:
[----:B------:R-:W1:Y:S01]  /*bdb0*/  S2UR UR7, SR_CgaCtaId ;  /* 0x00000000000779c3 */ /* 0x000e620000008800 */
[----:B------:R-:W-:Y:S01]  /*bdc0*/  SHF.L.U32 R145, R140, 0x6, RZ ;  /* 0x000000068c917819 */ /* 0x000fe200000006ff */
[----:B------:R-:W-:Y:S01]  /*bdd0*/  UMOV UR9, 0x400 ;  /* 0x0000040000097882 */ /* 0x000fe20000000000 */
[----:B------:R-:W-:Y:S01]  /*bde0*/  SHF.L.U32 R137, R135, 0x5, RZ ;  /* 0x0000000587897819 */ /* 0x000fe200000006ff */
[----:B------:R-:W-:Y:S01]  /*bdf0*/  BSSY.RECONVERGENT B1, `(.L_x_8854) ;  /* 0x000015b000017945 */ /* 0x000fe20003800200 */
[----:B------:R-:W-:Y:S02]  /*be00*/  IADD3 R6, P0, PT, R145, R146, RZ ;  /* 0x0000009291067210 */ /* 0x000fe40007f1e0ff */
[----:B------:R-:W-:Y:S02]  /*be10*/  LOP3.LUT R88, R137, 0xc0, RZ, 0xc0, !PT ;  /* 0x000000c089587812 */ /* 0x000fe400078ec0ff */
[----:B------:R-:W-:Y:S02]  /*be20*/  IADD3 R10, P3, PT, R6, R145, RZ ;  /* 0x00000091060a7210 */ /* 0x000fe40007f7e0ff */
[----:B------:R-:W-:Y:S02]  /*be30*/  LOP3.LUT R89, R88, 0x8, R135, 0xf8, !PT ;  /* 0x0000000858597812 */ /* 0x000fe400078ef887 */
[----:B------:R-:W-:Y:S02]  /*be40*/  SHF.L.U32 R165, R135, 0x3, RZ ;  /* 0x0000000387a57819 */ /* 0x000fe400000006ff */
[----:B------:R-:W-:Y:S02]  /*be50*/  MOV R116, 0x20 ;  /* 0x0000002000747802 */ /* 0x000fe40000000f00 */
[----:B------:R-:W-:Y:S02]  /*be60*/  LOP3.LUT R162, R165, 0x18, RZ, 0xc0, !PT ;  /* 0x00000018a5a27812 */ /* 0x000fe400078ec0ff */
[C---:B------:R-:W-:Y:S02]  /*be70*/  SHF.L.U32 R134, R135.reuse, 0x2, RZ ;  /* 0x0000000287867819 */ /* 0x040fe400000006ff */
[----:B------:R-:W-:Y:S02]  /*be80*/  ISETP.GE.AND P1, PT, R162, R151, PT ;  /* 0x00000097a200720c */ /* 0x000fe40003f26270 */
[----:B------:R-:W-:Y:S01]  /*be90*/  LOP3.LUT R136, R134, 0x18, RZ, 0xc0, !PT ;  /* 0x0000001886887812 */ /* 0x000fe200078ec0ff */
[----:B-1----:R-:W-:Y:S01]  /*bea0*/  ULEA UR6, UR7, UR9, 0x18 ;  /* 0x0000000907067291 */ /* 0x002fe2000f8ec0ff */
[----:B------:R-:W-:Y:S02]  /*beb0*/  SHF.L.U64.HI R162, R140, 0x6, R141 ;  /* 0x000000068ca27819 */ /* 0x000fe4000001028d */
[----:B------:R-:W-:Y:S02]  /*bec0*/  LOP3.LUT R164, R135, 0x18, RZ, 0xc0, !PT ;  /* 0x0000001887a47812 */ /* 0x000fe400078ec0ff */
[----:B------:R-:W-:Y:S02]  /*bed0*/  IADD3.X R7, PT, PT, R162, R147, RZ, P0, !PT ;  /* 0x00000093a2077210 */ /* 0x000fe400007fe4ff */
[--C-:B------:R-:W-:Y:S02]  /*bee0*/  LOP3.LUT R164, R164, 0xc0, R165.reuse, 0xf8, !PT ;  /* 0x000000c0a4a47812 */ /* 0x100fe400078ef8a5 */
[-C--:B------:R-:W-:Y:S02]  /*bef0*/  IADD3.X R11, PT, PT, R7, R162.reuse, RZ, P3, !PT ;  /* 0x000000a2070b7210 */ /* 0x080fe40001ffe4ff */
[----:B------:R-:W-:Y:S02]  /*bf00*/  @!P1 IADD3 R14, P0, PT, R10, R145, RZ ;  /* 0x000000910a0e9210 */ /* 0x000fe40007f1e0ff */
[--C-:B------:R-:W-:Y:S02]  /*bf10*/  LOP3.LUT R164, R164, 0x18, R165.reuse, 0x78, !PT ;  /* 0x00000018a4a47812 */ /* 0x100fe400078e78a5 */
[----:B------:R-:W-:Y:S02]  /*bf20*/  @!P1 IADD3.X R15, PT, PT, R11, R162, RZ, P0, !PT ;  /* 0x000000a20b0f9210 */ /* 0x000fe400007fe4ff */
[C---:B------:R-:W-:Y:S02]  /*bf30*/  LOP3.LUT P0, RZ, R135.reuse, 0x4, RZ, 0xc0, !PT ;  /* 0x0000000487ff7812 */ /* 0x040fe4000780c0ff */
[----:B------:R-:W-:Y:S02]  /*bf40*/  LOP3.LUT R164, R164, 0x1f20, R165, 0xf8, !PT ;  /* 0x00001f20a4a47812 */ /* 0x000fe400078ef8a5 */
[----:B------:R-:W-:Y:S02]  /*bf50*/  SEL R116, R116, 0xffffffe0, !P0 ;  /* 0xffffffe074747807 */ /* 0x000fe40004000000 */
[----:B------:R-:W-:Y:S02]  /*bf60*/  LEA R165, R164, UR6, 0x1 ;  /* 0x00000006a4a57c11 */ /* 0x000fe4000f8e08ff */
[----:B------:R-:W-:Y:S02]  /*bf70*/  IADD3 R124, PT, PT, R132, R116, RZ ;  /* 0x00000074847c7210 */ /* 0x000fe40007ffe0ff */
[----:B------:R-:W-:Y:S01]  /*bf80*/  SHF.L.U32 R133, R135, 0x4, RZ ;  /* 0x0000000487857819 */ /* 0x000fe200000006ff */
        /* <DEDUP_REMOVED lines=9> */
[----:B------:R-:W-:Y:S04]  /*c020*/  LOP3.LUT R2, R2, R89, R136, 0xf6, !PT ;  /* 0x0000005902027212 */ /* 0x000fe800078ef688 */
[----:B------:R-:W-:Y:S01]  /*c030*/  LEA R3, R2, UR6, 0x1 ;  /* 0x0000000602037c11 */ /* 0x000fe2000f8e08ff */
[----:B------:R-:W-:Y:S01]  /*c040*/  @!PT LDS RZ, [RZ] ;  /* 0x00000000fffff984 */ /* 0x000fe20000000800 */
[----:B------:R-:W-:Y:S01]  /*c050*/  @!PT LDS RZ, [RZ] ;  /* 0x00000000fffff984 */ /* 0x000fe20000000800 */
[----:B------:R-:W-:Y:S01]  /*c060*/  @!PT LDS RZ, [RZ] ;  /* 0x00000000fffff984 */ /* 0x000fe20000000800 */
[----:B------:R1:W-:Y:S03]  /*c070*/  @!P1 LDGSTS.E.BYPASS.LTC128B.128 [R165+0x3800], desc[UR4][R6.64] ;  /* 0x0380000006a59fae */ /* 0x0003e6000b981a04 */
[----:B------:R-:W-:Y:S05]  /*c080*/  IADD3 R2, PT, PT, R3, R116, RZ ;  /* 0x0000007403027210 */ /* 0x000fea0007ffe0ff */
        /* <DEDUP_REMOVED lines=11> */
[----:B------:R-:W4:Y:S04]  /*c140*/  LD.E R145, desc[UR4][R84.64+0x18c] ;  /* 0x00018c0454917980 */ /* 0x000f28000c101900 */
[----:B------:R-:W-:Y:S08]  /*c150*/  LDSM.16.M88.4 R88, [R132] ;  /* 0x000000008458783b */ /* 0x000ff00000000200 */
[----:B------:R-:W0:Y:S08]  /*c160*/  LDGDEPBAR ;  /* 0x00000000000079af */ /* 0x000e300000000000 */
[----:B------:R-:W1:Y:S08]  /*c170*/  LDSM.16.M88.4 R92, [R3+0x1000] ;  /* 0x00100000035c783b */ /* 0x000e700000000200 */
[----:B------:R-:W3:Y:S08]  /*c180*/  LDSM.16.M88.4 R96, [R3+0x1400] ;  /* 0x001400000360783b */ /* 0x000ef00000000200 */
[----:B------:R-:W5:Y:S08]  /*c190*/  LDSM.16.M88.4 R100, [R3+0x1800] ;  /* 0x001800000364783b */ /* 0x000f700000000200 */
[----:B------:R-:W5:Y:S08]  /*c1a0*/  LDSM.16.M88.4 R104, [R3+0x1c00] ;  /* 0x001c00000368783b */ /* 0x000f700000000200 */
[----:B------:R-:W5:Y:S08]  /*c1b0*/  LDSM.16.M88.4 R108, [R3+0x2000] ;  /* 0x00200000036c783b */ /* 0x000f700000000200 */
[----:B------:R-:W5:Y:S01]  /*c1c0*/  LDSM.16.M88.4 R112, [R3+0x2400] ;  /* 0x002400000370783b */ /* 0x000f620000000200 */
[C---:B-1----:R-:W-:Y:S07]  /*c1d0*/  HMMA.16816.F32 R4, R88.reuse, R92, RZ ;  /* 0x0000005c5804723c */ /* 0x042fee00000018ff */
[----:B------:R-:W1:Y:S01]  /*c1e0*/  LDSM.16.M88.4 R116, [R3+0x2800] ;  /* 0x002800000374783b */ /* 0x000e620000000200 */
[C---:B--2---:R-:W-:Y:S07]  /*c1f0*/  HMMA.16816.F32 R8, R88.reuse, R94, RZ ;  /* 0x0000005e5808723c */ /* 0x044fee00000018ff */
[----:B------:R-:W2:Y:S01]  /*c200*/  LDSM.16.M88.4 R120, [R3+0x2c00] ;  /* 0x002c00000378783b */ /* 0x000ea20000000200 */
[C---:B---3--:R-:W-:Y:S07]  /*c210*/  HMMA.16816.F32 R12, R88.reuse, R96, RZ ;  /* 0x00000060580c723c */ /* 0x048fee00000018ff */
[----:B------:R-:W-:Y:S01]  /*c220*/  LDSM.16.M88.4 R124, [R124] ;  /* 0x000000007c7c783b */ /* 0x000fe20000000200 */
[C---:B------:R-:W-:Y:S07]  /*c230*/  HMMA.16816.F32 R16, R88.reuse, R98, RZ ;  /* 0x000000625810723c */ /* 0x040fee00000018ff */
[----:B------:R-:W3:Y:S01]  /*c240*/  LDSM.16.M88.4 R128, [R2+0x1000] ;  /* 0x001000000280783b */ /* 0x000ee20000000200 */
[C---:B-----5:R-:W-:Y:S07]  /*c250*/  HMMA.16816.F32 R20, R88.reuse, R100, RZ ;  /* 0x000000645814723c */ /* 0x060fee00000018ff */
[----:B------:R-:W-:Y:S01]  /*c260*/  LDSM.16.M88.4 R92, [R2+0x1800] ;  /* 0x00180000025c783b */ /* 0x000fe20000000200 */
        /* <DEDUP_REMOVED lines=10> */
[----:B------:R-:W-:Y:S01]  /*c310*/  HMMA.16816.F32 R64, R88, R122, RZ ;  /* 0x0000007a5840723c */ /* 0x000fe200000018ff */
[----:B------:R-:W1:Y:S07]  /*c320*/  LDSM.16.M88.4 R88, [R2+0x1400] ;  /* 0x001400000258783b */ /* 0x000e6e0000000200 */
[C---:B---3--:R-:W-:Y:S08]  /*c330*/  HMMA.16816.F32 R4, R124.reuse, R128, R4 ;  /* 0x000000807c04723c */ /* 0x048ff00000001804 */
        /* <DEDUP_REMOVED lines=15> */
[-C--:B------:R-:W-:Y:S01]  /*c430*/  FMUL.FTZ R164, R8, R145.reuse ;  /* 0x0000009108a47220 */ /* 0x080fe20000410000 */
[-C--:B------:R-:W-:Y:S01]  /*c440*/  FMUL.FTZ R21, R21, R145.reuse ;  /* 0x0000009115157220 */ /* 0x080fe20000410000 */
[----:B------:R3:W4:Y:S01]  /*c450*/  MUFU.TANH R129, R162 ;  /* 0x000000a200817308 */ /* 0x0007220000002400 */
[-C--:B------:R-:W-:Y:S01]  /*c460*/  FMUL.FTZ R6, R10, R145.reuse ;  /* 0x000000910a067220 */ /* 0x080fe20000410000 */
[-C--:B------:R-:W-:Y:S01]  /*c470*/  FMUL.FTZ R22, R22, R145.reuse ;  /* 0x0000009116167220 */ /* 0x080fe20000410000 */
[-C--:B------:R-:W-:Y:S01]  /*c480*/  FMUL.FTZ R23, R23, R145.reuse ;  /* 0x0000009117177220 */ /* 0x080fe20000410000 */
[-C--:B------:R-:W-:Y:S01]  /*c490*/  FMUL.FTZ R130, R7, R145.reuse ;  /* 0x0000009107827220 */ /* 0x080fe20000410000 */
[-C--:B------:R-:W-:Y:S07]  /*c4a0*/  FMUL.FTZ R27, R27, R145.reuse ;  /* 0x000000911b1b7220 */ /* 0x080fee0000410000 */
[-C--:B------:R-:W-:Y:S01]  /*c4b0*/  FMUL.FTZ R43, R43, R145.reuse ;  /* 0x000000912b2b7220 */ /* 0x080fe20000410000 */
[-C--:B------:R-:W-:Y:S01]  /*c4c0*/  FMUL.FTZ R33, R33, R145.reuse ;  /* 0x0000009121217220 */ /* 0x080fe20000410000 */
[----:B------:R5:W2:Y:S01]  /*c4d0*/  MUFU.TANH R97, R164 ;  /* 0x000000a400617308 */ /* 0x000aa20000002400 */
[-C--:B------:R-:W-:Y:S01]  /*c4e0*/  FMUL.FTZ R37, R37, R145.reuse ;  /* 0x0000009125257220 */ /* 0x080fe20000410000 */
[-C--:B------:R-:W-:Y:S01]  /*c4f0*/  FMUL.FTZ R39, R39, R145.reuse ;  /* 0x0000009127277220 */ /* 0x080fe20000410000 */
[-C--:B------:R-:W-:Y:S01]  /*c500*/  FMUL.FTZ R41, R41, R145.reuse ;  /* 0x0000009129297220 */ /* 0x080fe20000410000 */
[C---:B-1----:R-:W-:Y:S03]  /*c510*/  HMMA.16816.F32 R44, R124.reuse, R88, R44 ;  /* 0x000000587c2c723c */ /* 0x042fe6000000182c */
[-C--:B------:R-:W-:Y:S03]  /*c520*/  FMUL.FTZ R30, R30, R145.reuse ;  /* 0x000000911e1e7220 */ /* 0x080fe60000410000 */
[----:B------:R1:W1:Y:S01]  /*c530*/  MUFU.TANH R103, R21 ;  /* 0x0000001500677308 */ /* 0x0002620000002400 */
[-C--:B------:R-:W-:Y:S01]  /*c540*/  FMUL.FTZ R98, R5, R145.reuse ;  /* 0x0000009105627220 */ /* 0x080fe20000410000 */
[-C--:B---3--:R-:W-:Y:S01]  /*c550*/  FMUL.FTZ R162, R12, R145.reuse ;  /* 0x000000910ca27220 */ /* 0x088fe20000410000 */
[-C--:B------:R-:W-:Y:S01]  /*c560*/  FMUL.FTZ R9, R9, R145.reuse ;  /* 0x0000009109097220 */ /* 0x080fe20000410000 */
[C---:B------:R-:W-:Y:S01]  /*c570*/  HMMA.16816.F32 R48, R124.reuse, R90, R48 ;  /* 0x0000005a7c30723c */ /* 0x040fe20000001830 */
[----:B------:R-:W3:Y:S01]  /*c580*/  LDSM.16.M88.4 R88, [R2+0x2c00] ;  /* 0x002c00000258783b */ /* 0x000ee20000000200 */
[----:B------:R-:W-:Y:S04]  /*c590*/  DEPBAR.LE SB0, 0x0 ;  /* 0x000080000000791a */ /* 0x000fe80000000000 */
[----:B------:R4:W3:Y:S01]  /*c5a0*/  MUFU.TANH R10, R162 ;  /* 0x000000a2000a7308 */ /* 0x0008e20000002400 */
[-C--:B-----5:R-:W-:Y:S01]  /*c5b0*/  FMUL.FTZ R164, R16, R145.reuse ;  /* 0x0000009110a47220 */ /* 0x0a0fe20000410000 */
[C---:B--2---:R-:W-:Y:S05]  /*c5c0*/  HMMA.16816.F32 R52, R124.reuse, R92, R52 ;  /* 0x0000005c7c34723c */ /* 0x044fea0000001834 */
[-C--:B------:R-:W-:Y:S03]  /*c5d0*/  FMUL.FTZ R45, R45, R145.reuse ;  /* 0x000000912d2d7220 */ /* 0x080fe60000410000 */
[----:B------:R2:W2:Y:S01]  /*c5e0*/  MUFU.TANH R105, R164 ;  /* 0x000000a400697308 */ /* 0x0004a20000002400 */
[----:B------:R-:W-:Y:S01]  /*c5f0*/  BAR.SYNC.DEFER_BLOCKING 0x0 ;  /* 0x0000000000007b1d */ /* 0x000fe20000010000 */
[-C--:B-1----:R-:W-:Y:S01]  /*c600*/  FMUL.FTZ R21, R28, R145.reuse ;  /* 0x000000911c157220 */ /* 0x082fe20000410000 */
[C---:B------:R-:W-:Y:S03]  /*c610*/  HMMA.16816.F32 R56, R124.reuse, R94, R56 ;  /* 0x0000005e7c38723c */ /* 0x040fe60000001838 */
        /* <DEDUP_REMOVED lines=21> */
[C---:B---3--:R-:W-:Y:S03]  /*c770*/  HMMA.16816.F32 R60, R124.reuse, R88, R60 ;  /* 0x000000587c3c723c */ /* 0x048fe6000000183c */
[-C--:B------:R-:W-:Y:S04]  /*c780*/  FMUL.FTZ R59, R59, R145.reuse ;  /* 0x000000913b3b7220 */ /* 0x080fe80000410000 */
[----:B------:R1:W3:Y:S01]  /*c790*/  MUFU.TANH R113, R21 ;  /* 0x0000001500717308 */ /* 0x0002e20000002400 */
[-C--:B----4-:R-:W-:Y:S01]  /*c7a0*/  FMUL.FTZ R162, R25, R145.reuse ;  /* 0x0000009119a27220 */ /* 0x090fe20000410000 */
[----:B------:R-:W-:Y:S03]  /*c7b0*/  HMMA.16816.F32 R64, R124, R90, R64 ;  /* 0x0000005a7c40723c */ /* 0x000fe60000001840 */
[-C--:B------:R-:W-:Y:S01]  /*c7c0*/  FMUL.FTZ R25, R29, R145.reuse ;  /* 0x000000911d197220 */ /* 0x080fe20000410000 */
[-C--:B------:R-:W-:Y:S04]  /*c7d0*/  FMUL.FTZ R29, R35, R145.reuse ;  /* 0x00000091231d7220 */ /* 0x080fe80000410000 */
[----:B------:R4:W3:Y:S01]  /*c7e0*/  MUFU.TANH R7, R130 ;  /* 0x0000008200077308 */ /* 0x0008e20000002400 */
[-C--:B------:R-:W-:Y:S01]  /*c7f0*/  FMUL.FTZ R35, R50, R145.reuse ;  /* 0x0000009132237220 */ /* 0x080fe20000410000 */
[-C--:B--2---:R-:W-:Y:S01]  /*c800*/  FMUL.FTZ R23, R44, R145.reuse ;  /* 0x000000912c177220 */ /* 0x084fe20000410000 */
[-C--:B------:R-:W-:Y:S07]  /*c810*/  FMUL.FTZ R62, R62, R145.reuse ;  /* 0x000000913e3e7220 */ /* 0x080fee0000410000 */
[----:B------:R2:W2:Y:S01]  /*c820*/  MUFU.TANH R108, R43 ;  /* 0x0000002b006c7308 */ /* 0x0004a20000002400 */
[-C--:B-1----:R-:W-:Y:S09]  /*c830*/  FMUL.FTZ R21, R36, R145.reuse ;  /* 0x0000009124157220 */ /* 0x082ff20000410000 */
[----:B------:R1:W1:Y:S01]  /*c840*/  MUFU.TANH R111, R164 ;  /* 0x000000a4006f7308 */ /* 0x0002620000002400 */
[-C--:B----4-:R-:W-:Y:S01]  /*c850*/  FMUL.FTZ R130, R31, R145.reuse ;  /* 0x000000911f827220 */ /* 0x090fe20000410000 */
[-C--:B------:R-:W-:Y:S08]  /*c860*/  FMUL.FTZ R31, R34, R145.reuse ;  /* 0x00000091221f7220 */ /* 0x080ff00000410000 */
[----:B------:R-:W4:Y:S01]  /*c870*/  MUFU.TANH R101, R162 ;  /* 0x000000a200657308 */ /* 0x000f220000002400 */
[-C--:B--2---:R-:W-:Y:S01]  /*c880*/  FMUL.FTZ R43, R54, R145.reuse ;  /* 0x00000091362b7220 */ /* 0x084fe20000410000 */
[-C--:B------:R-:W-:Y:S08]  /*c890*/  FMUL.FTZ R54, R60, R145.reuse ;  /* 0x000000913c367220 */ /* 0x080ff00000410000 */
[----:B------:R2:W2:Y:S01]  /*c8a0*/  MUFU.TANH R99, R27 ;  /* 0x0000001b00637308 */ /* 0x0004a20000002400 */
[-C--:B-1----:R-:W-:Y:S09]  /*c8b0*/  FMUL.FTZ R164, R32, R145.reuse ;  /* 0x0000009120a47220 */ /* 0x082ff20000410000 */
[----:B------:R1:W1:Y:S10]  /*c8c0*/  MUFU.TANH R128, R33 ;  /* 0x0000002100807308 */ /* 0x0002740000002400 */
        /* <DEDUP_REMOVED lines=21> */
[-C--:B-1----:R-:W-:Y:S01]  /*ca20*/  FMUL.FTZ R30, R64, R145.reuse ;  /* 0x00000091401e7220 */ /* 0x082fe20000410000 */
        /* <DEDUP_REMOVED lines=36> */
[----:B------:R-:W1:Y:S10]  /*cc70*/  MUFU.TANH R51, R51 ;  /* 0x0000003300337308 */ /* 0x000e740000002400 */
[----:B------:R-:W1:Y:S10]  /*cc80*/  MUFU.TANH R22, R22 ;  /* 0x0000001600167308 */ /* 0x000e740000002400 */
        /* <DEDUP_REMOVED lines=80> */
.L_x_8857:
[----:B------:R-:W-:Y:S05]  /*d190*/  BSYNC.RECONVERGENT B0 ;  /* 0x0000000000007941 */ /* 0x000fea0003800200 */
.L_x_8856:
[----:B-1----:R-:W-:Y:S01]  /*d1a0*/  @!P1 IMAD.MOV.U32 R145, RZ, RZ, R143 ;  /* 0x000000ffff919224 */ /* 0x002fe200078e008f */
        /* <DEDUP_REMOVED lines=31> */
.L_x_8855:
[----:B------:R-:W-:Y:S05]  /*d3a0*/  BSYNC.RECONVERGENT B1 ;  /* 0x0000000000017941 */ /* 0x000fea0003800200 */
.L_x_8854:
[----:B------:R-:W-:Y:S01]  /*d3b0*/  IABS R3, R158 ;  /* 0x0000009e00037213 */ /* 0x000fe20000000000 */
[----:B------:R-:W3:Y:S01]  /*d3c0*/  LD.E R20, desc[UR4][R84.64+0xdc] ;  /* 0x0000dc0454147980 */ /* 0x000ee2000c101900 */
[C---:B------:R-:W-:Y:S02]  /*d3d0*/  IADD3 R4, PT, PT, R158.reuse, -0x9, RZ ;  /* 0xfffffff79e047810 */ /* 0x040fe40007ffe0ff */
[----:B------:R-:W-:Y:S02]  /*d3e0*/  I2FP.F32.S32 R3, R3 ;  /* 0x0000000300037245 */ /* 0x000fe40000201400 */
[----:B------:R-:W-:Y:S02]  /*d3f0*/  IABS R4, R4 ;  /* 0x0000000400047213 */ /* 0x000fe40000000000 */
[----:B------:R-:W-:Y:S01]  /*d400*/  IADD3 R12, PT, PT, R158, -0x1, RZ ;  /* 0xffffffff9e0c7810 */ /* 0x000fe20007ffe0ff */
[----:B-1----:R-:W-:Y:S01]  /*d410*/  FFMA.FTZ R131, -R0, R3, R131 ;  /* 0x0000000300837223 */ /* 0x002fe20000010183 */
[C---:B------:R-:W-:Y:S02]  /*d420*/  IADD3 R3, PT, PT, R158.reuse, -0x18, RZ ;  /* 0xffffffe89e037810 */ /* 0x040fe40007ffe0ff */
[----:B------:R-:W-:Y:S02]  /*d430*/  I2FP.F32.S32 R4, R4 ;  /* 0x0000000400047245 */ /* 0x000fe40000201400 */
[----:B------:R-:W-:Y:S02]  /*d440*/  IABS R3, R3 ;  /* 0x0000000300037213 */ /* 0x000fe40000000000 */
        /* <DEDUP_REMOVED lines=23> */
[----:B------:R-:W-:Y:S02]  /*d5c0*/  IADD3 R36, PT, PT, R158, -0x11, RZ ;  /* 0xffffffef9e247810 */ /* 0x000fe40007ffe0ff */
[----:B------:R-:W-:Y:S02]  /*d5d0*/  IABS R7, R7 ;  /* 0x0000000700077213 */ /* 0x000fe40000000000 */
        /* <DEDUP_REMOVED lines=9> */
[C---:B------:R-:W-:Y:S01]  /*d670*/  FFMA.FTZ R30, -R0.reuse, R7, R97 ;  /* 0x00000007001e7223 */ /* 0x040fe20000010161 */
[----:B------:R-:W-:Y:S01]  /*d680*/  I2FP.F32.S32 R5, R5 ;  /* 0x0000000500057245 */ /* 0x000fe20000201400 */
        /* <DEDUP_REMOVED lines=17> */
[C---:B------:R-:W-:Y:S01]  /*d7a0*/  FFMA.FTZ R116, -R0.reuse, R3, R116 ;  /* 0x0000000300747223 */ /* 0x040fe20000010174 */
        /* <DEDUP_REMOVED lines=16> */
[-C--:B------:R-:W-:Y:S01]  /*d8b0*/  FFMA.FTZ R122, -R0, R9.reuse, R122 ;  /* 0x00000009007a7223 */ /* 0x080fe2000001017a */
[----:B------:R-:W-:Y:S01]  /*d8c0*/  IADD3 R2, PT, PT, R158, -0x58, RZ ;  /* 0xffffffa89e027810 */ /* 0x000fe20007ffe0ff */
[----:B------:R-:W-:Y:S01]  /*d8d0*/  FFMA.FTZ R110, -R0, R9, R110 ;  /* 0x00000009006e7223 */ /* 0x000fe2000001016e */
[----:B------:R-:W-:Y:S02]  /*d8e0*/  FMNMX3.FTZ R5, R87, R131, R12, !PT ;  /* 0x0000008357057276 */ /* 0x000fe4000781000c */
[C---:B------:R-:W-:Y:S02]  /*d8f0*/  IADD3 R67, PT, PT, R158.reuse, -0x28, RZ ;  /* 0xffffffd89e437810 */ /* 0x040fe40007ffe0ff */
[----:B------:R-:W-:Y:S02]  /*d900*/  IABS R44, R44 ;  /* 0x0000002c002c7213 */ /* 0x000fe40000000000 */
[C---:B------:R-:W-:Y:S02]  /*d910*/  IADD3 R9, PT, PT, R158.reuse, -0x59, RZ ;  /* 0xffffffa79e097810 */ /* 0x040fe40007ffe0ff */
[----:B------:R-:W-:Y:S02]  /*d920*/  IABS R7, R7 ;  /* 0x0000000700077213 */ /* 0x000fe40000000000 */
[----:B------:R-:W-:Y:S02]  /*d930*/  I2FP.F32.S32 R3, R3 ;  /* 0x0000000300037245 */ /* 0x000fe40000201400 */
[----:B------:R-:W-:Y:S02]  /*d940*/  IADD3 R4, PT, PT, R158, -0x29, RZ ;  /* 0xffffffd79e047810 */ /* 0x000fe40007ffe0ff */
[----:B------:R-:W-:Y:S01]  /*d950*/  FMNMX3.FTZ R5, R5, R6, R11, !PT ;  /* 0x0000000605057276 */ /* 0x000fe2000781000b */
[CC--:B------:R-:W-:Y:S01]  /*d960*/  FFMA.FTZ R120, -R0.reuse, R3.reuse, R120 ;  /* 0x0000000300787223 */ /* 0x0c0fe20000010178 */
[----:B------:R-:W-:Y:S01]  /*d970*/  IABS R2, R2 ;  /* 0x0000000200027213 */ /* 0x000fe20000000000 */
[C---:B------:R-:W-:Y:S01]  /*d980*/  FFMA.FTZ R108, -R0.reuse, R3, R108 ;  /* 0x00000003006c7223 */ /* 0x040fe2000001016c */
[----:B------:R-:W-:Y:S02]  /*d990*/  I2FP.F32.S32 R44, R44 ;  /* 0x0000002c002c7245 */ /* 0x000fe40000201400 */
[----:B------:R-:W-:Y:S02]  /*d9a0*/  IABS R67, R67 ;  /* 0x0000004300437213 */ /* 0x000fe40000000000 */
[----:B------:R-:W-:Y:S01]  /*d9b0*/  IABS R9, R9 ;  /* 0x0000000900097213 */ /* 0x000fe20000000000 */
[CC--:B------:R-:W-:Y:S01]  /*d9c0*/  FFMA.FTZ R105, -R0.reuse, R44.reuse, R105 ;  /* 0x0000002c00697223 */ /* 0x0c0fe20000010169 */
[----:B------:R-:W-:Y:S01]  /*d9d0*/  I2FP.F32.S32 R7, R7 ;  /* 0x0000000700077245 */ /* 0x000fe20000201400 */
[C---:B------:R-:W-:Y:S01]  /*d9e0*/  FFMA.FTZ R44, -R0.reuse, R44, R109 ;  /* 0x0000002c002c7223 */ /* 0x040fe2000001016d */
[----:B------:R-:W-:Y:S02]  /*d9f0*/  IABS R4, R4 ;  /* 0x0000000400047213 */ /* 0x000fe40000000000 */
[----:B------:R-:W-:Y:S01]  /*da00*/  FMNMX3.FTZ R5, R5, R8, R36, !PT ;  /* 0x0000000805057276 */ /* 0x000fe20007810024 */
        /* <DEDUP_REMOVED lines=9> */
[C---:B--2---:R-:W-:Y:S01]  /*daa0*/  FFMA.FTZ R46, -R0.reuse, R67, R107 ;  /* 0x00000043002e7223 */ /* 0x044fe2000001016b */
[----:B------:R-:W-:Y:S01]  /*dab0*/  I2FP.F32.S32 R4, R4 ;  /* 0x0000000400047245 */ /* 0x000fe20000201400 */
        /* <DEDUP_REMOVED lines=8> */
[----:B------:R-:W-:Y:S01]  /*db40*/  FFMA.FTZ R103, -R0, R4, R103 ;  /* 0x0000000400677223 */ /* 0x000fe20000010167 */
[----:B------:R-:W-:Y:S02]  /*db50*/  IADD3 R3, PT, PT, R158, -0x69, RZ ;  /* 0xffffff979e037810 */ /* 0x000fe40007ffe0ff */
[----:B------:R-:W-:Y:S02]  /*db60*/  FMNMX3.FTZ R9, R86, R129, R28, !PT ;  /* 0x0000008156097276 */ /* 0x000fe4000781001c */
[----:B------:R-:W-:Y:S02]  /*db70*/  IABS R7, R7 ;  /* 0x0000000700077213 */ /* 0x000fe40000000000 */
[----:B------:R-:W-:Y:S02]  /*db80*/  FMNMX3.FTZ R10, R5, R44, R16, !PT ;  /* 0x0000002c050a7276 */ /* 0x000fe40007810010 */
[----:B------:R-:W-:Y:S02]  /*db90*/  I2FP.F32.S32 R126, R126 ;  /* 0x0000007e007e7245 */ /* 0x000fe40000201400 */
[----:B------:R-:W-:Y:S02]  /*dba0*/  I2FP.F32.S32 R124, R124 ;  /* 0x0000007c007c7245 */ /* 0x000fe40000201400 */
[----:B------:R-:W-:Y:S01]  /*dbb0*/  IABS R3, R3 ;  /* 0x0000000300037213 */ /* 0x000fe20000000000 */
[C---:B------:R-:W-:Y:S01]  /*dbc0*/  FFMA.FTZ R91, -R0.reuse, R126, R113 ;  /* 0x0000007e005b7223 */ /* 0x040fe20000010171 */
[----:B------:R-:W-:Y:S01]  /*dbd0*/  FMNMX3.FTZ R9, R9, R30, R32, !PT ;  /* 0x0000001e09097276 */ /* 0x000fe20007810020 */
[C---:B------:R-:W-:Y:S01]  /*dbe0*/  FFMA.FTZ R89, -R0.reuse, R124, R25 ;  /* 0x0000007c00597223 */ /* 0x040fe20000010119 */
[----:B------:R-:W-:Y:S01]  /*dbf0*/  I2FP.F32.S32 R7, R7 ;  /* 0x0000000700077245 */ /* 0x000fe20000201400 */
[----:B------:R-:W-:Y:S01]  /*dc00*/  FFMA.FTZ R126, -R0, R126, R31 ;  /* 0x0000007e007e7223 */ /* 0x000fe2000001011f */
[----:B------:R-:W-:Y:S01]  /*dc10*/  FMNMX3.FTZ R5, R10, R67, R99, !PT ;  /* 0x000000430a057276 */ /* 0x000fe20007810063 */
[C---:B------:R-:W-:Y:S01]  /*dc20*/  FFMA.FTZ R124, -R0.reuse, R124, R29 ;  /* 0x0000007c007c7223 */ /* 0x040fe2000001011d */
[----:B------:R-:W-:Y:S01]  /*dc30*/  I2FP.F32.S32 R3, R3 ;  /* 0x0000000300037245 */ /* 0x000fe20000201400 */
[CC--:B------:R-:W-:Y:S01]  /*dc40*/  FFMA.FTZ R66, -R0.reuse, R7.reuse, R43 ;  /* 0x0000000700427223 */ /* 0x0c0fe2000001012b */
[----:B------:R-:W-:Y:S01]  /*dc50*/  FMNMX3.FTZ R4, R9, R40, R42, !PT ;  /* 0x0000002809047276 */ /* 0x000fe2000781002a */
[----:B------:R-:W-:Y:S01]  /*dc60*/  FFMA.FTZ R98, -R0, R7, R98 ;  /* 0x0000000700627223 */ /* 0x000fe20000010162 */
[----:B------:R-:W-:Y:S01]  /*dc70*/  IADD3 R2, PT, PT, R158, -0x68, RZ ;  /* 0xffffff989e027810 */ /* 0x000fe20007ffe0ff */
[CC--:B------:R-:W-:Y:S01]  /*dc80*/  FFMA.FTZ R88, -R0.reuse, R3.reuse, R33 ;  /* 0x0000000300587223 */ /* 0x0c0fe20000010121 */
[----:B------:R-:W-:Y:S01]  /*dc90*/  FMNMX3.FTZ R5, R5, R162, R130, !PT ;  /* 0x000000a205057276 */ /* 0x000fe20007810082 */
[----:B------:R-:W-:Y:S01]  /*dca0*/  FFMA.FTZ R56, -R0, R3, R56 ;  /* 0x0000000300387223 */ /* 0x000fe20000010138 */
[----:B------:R-:W-:Y:S02]  /*dcb0*/  IADD3 R7, PT, PT, R158, -0x70, RZ ;  /* 0xffffff909e077810 */ /* 0x000fe40007ffe0ff */
[----:B------:R-:W-:Y:S02]  /*dcc0*/  FMNMX3.FTZ R4, R4, R105, R17, !PT ;  /* 0x0000006904047276 */ /* 0x000fe40007810011 */
[----:B------:R-:W-:Y:S02]  /*dcd0*/  IABS R2, R2 ;  /* 0x0000000200027213 */ /* 0x000fe40000000000 */
[----:B------:R-:W-:Y:S02]  /*dce0*/  FMNMX3.FTZ R9, R5, R126, R124, !PT ;  /* 0x0000007e05097276 */ /* 0x000fe4000781007c */
[----:B------:R-:W-:Y:S02]  /*dcf0*/  IADD3 R3, PT, PT, R158, -0x78, RZ ;  /* 0xffffff889e037810 */ /* 0x000fe40007ffe0ff */
[----:B------:R-:W-:Y:S02]  /*dd00*/  IABS R7, R7 ;  /* 0x0000000700077213 */ /* 0x000fe40000000000 */
[----:B------:R-:W-:Y:S02]  /*dd10*/  FMNMX3.FTZ R4, R4, R46, R103, !PT ;  /* 0x0000002e04047276 */ /* 0x000fe40007810067 */
[----:B------:R-:W-:Y:S02]  /*dd20*/  I2FP.F32.S32 R2, R2 ;  /* 0x0000000200027245 */ /* 0x000fe40000201400 */
[----:B------:R-:W-:Y:S02]  /*dd30*/  FMNMX3.FTZ R9, R9, R118, R116, !PT ;  /* 0x0000007609097276 */ /* 0x000fe40007810074 */
[----:B------:R-:W-:Y:S01]  /*dd40*/  IABS R3, R3 ;  /* 0x0000000300037213 */ /* 0x000fe20000000000 */
[CC--:B------:R-:W-:Y:S01]  /*dd50*/  FFMA.FTZ R90, -R0.reuse, R2.reuse, R37 ;  /* 0x00000002005a7223 */ /* 0x0c0fe20000010125 */
[----:B------:R-:W-:Y:S01]  /*dd60*/  I2FP.F32.S32 R7, R7 ;  /* 0x0000000700077245 */ /* 0x000fe20000201400 */
[----:B------:R-:W-:Y:S01]  /*dd70*/  FFMA.FTZ R58, -R0, R2, R58 ;  /* 0x00000002003a7223 */ /* 0x000fe2000001013a */
[----:B------:R-:W-:Y:S02]  /*dd80*/  FMNMX3.FTZ R4, R4, R63, R101, !PT ;  /* 0x0000003f04047276 */ /* 0x000fe40007810065 */
[----:B------:R-:W-:Y:S01]  /*dd90*/  I2FP.F32.S32 R3, R3 ;  /* 0x0000000300037245 */ /* 0x000fe20000201400 */
[CC--:B------:R-:W-:Y:S01]  /*dda0*/  FFMA.FTZ R62, -R0.reuse, R7.reuse, R45 ;  /* 0x00000007003e7223 */ /* 0x0c0fe2000001012d */
[----:B------:R-:W-:Y:S01]  /*ddb0*/  FMNMX3.FTZ R9, R9, R110, R108, !PT ;  /* 0x0000006e09097276 */ /* 0x000fe2000781006c */
[----:B------:R-:W-:Y:S01]  /*ddc0*/  FFMA.FTZ R24, -R0, R7, R24 ;  /* 0x0000000700187223 */ /* 0x000fe20000010118 */
[----:B------:R-:W-:Y:S01]  /*ddd0*/  IADD3 R2, PT, PT, R158, -0x71, RZ ;  /* 0xffffff8f9e027810 */ /* 0x000fe20007ffe0ff */
[----:B------:R-:W-:Y:S01]  /*dde0*/  FFMA.FTZ R54, -R0, R3, R54 ;  /* 0x0000000300367223 */ /* 0x000fe20000010136 */
        /* <DEDUP_REMOVED lines=8> */
[----:B------:R-:W-:Y:S02]  /*de70*/  IADD3 R5, PT, PT, R158, -0x80, RZ ;  /* 0xffffff809e057810 */ /* 0x000fe40007ffe0ff */
[----:B------:R-:W-:Y:S01]  /*de80*/  IABS R3, R3 ;  /* 0x0000000300037213 */ /* 0x000fe20000000000 */
[C---:B------:R-:W-:Y:S01]  /*de90*/  FFMA.FTZ R60, -R0.reuse, R2, R39 ;  /* 0x00000002003c7223 */ /* 0x040fe20000010127 */
[----:B------:R-:W-:Y:S01]  /*dea0*/  FMNMX3.FTZ R7, R7, R122, R120, !PT ;  /* 0x0000007a07077276 */ /* 0x000fe20007810078 */
[C---:B------:R-:W-:Y:S01]  /*deb0*/  FFMA.FTZ R23, -R0.reuse, R2, R23 ;  /* 0x0000000200177223 */ /* 0x040fe20000010117 */
        /* <DEDUP_REMOVED lines=10> */
[----:B------:R-:W-:Y:S01]  /*df60*/  FFMA.FTZ R52, -R0, R5, R52 ;  /* 0x0000000500347223 */ /* 0x000fe20000010134 */
[----:B------:R-:W-:Y:S02]  /*df70*/  IADD3 R4, PT, PT, R158, -0x81, RZ ;  /* 0xffffff7f9e047810 */ /* 0x000fe40007ffe0ff */
[----:B------:R-:W-:Y:S02]  /*df80*/  FMNMX3.FTZ R7, R7, R98, R96, !PT ;  /* 0x0000006207077276 */ /* 0x000fe40007810060 */
[----:B------:R-:W-:Y:S02]  /*df90*/  FMNMX3.FTZ R5, R2, R22, R21, !PT ;  /* 0x0000001602057276 */ /* 0x000fe40007810015 */
[----:B------:R-:W-:Y:S02]  /*dfa0*/  IABS R4, R4 ;  /* 0x0000000400047213 */ /* 0x000fe40000000000 */
[----:B------:R-:W-:Y:S01]  /*dfb0*/  FMNMX3.FTZ R7, R7, R90, R88, !PT ;  /* 0x0000005a07077276 */ /* 0x000fe20007810058 */
[----:B------:R-:W1:Y:S01]  /*dfc0*/  SHFL.BFLY PT, R2, R5, 0x2, 0x1f ;  /* 0x0c401f0005027f89 */ /* 0x000e6200000e0000 */
[----:B------:R-:W-:Y:S02]  /*dfd0*/  I2FP.F32.S32 R4, R4 ;  /* 0x0000000400047245 */ /* 0x000fe40000201400 */
[----:B------:R-:W-:Y:S02]  /*dfe0*/  FMNMX3.FTZ R3, R7, R62, R60, !PT ;  /* 0x0000003e07037276 */ /* 0x000fe4000781003c */
[----:B------:R-:W-:Y:S01]  /*dff0*/  SHF.R.U32.HI R48, RZ, 0x1, R135 ;  /* 0x00000001ff307819 */ /* 0x000fe20000011687 */
[----:B------:R-:W-:Y:S01]  /*e000*/  FFMA.FTZ R51, -R0, R4, R51 ;  /* 0x0000000400337223 */ /* 0x000fe20000010133 */
[----:B------:R-:W-:Y:S02]  /*e010*/  FMNMX3.FTZ R3, R3, R54, R27, !PT ;  /* 0x0000003603037276 */ /* 0x000fe4000781001b */
[----:B------:R-:W-:Y:S02]  /*e020*/  LOP3.LUT R4, R48, 0x8, RZ, 0xc0, !PT ;  /* 0x0000000830047812 */ /* 0x000fe400078ec0ff */
[----:B------:R-:W-:Y:S02]  /*e030*/  FMNMX3.FTZ R14, R3, R52, R51, !PT ;  /* 0x00000034030e7276 */ /* 0x000fe40007810033 */
[----:B------:R-:W-:Y:S02]  /*e040*/  LOP3.LUT R9, R4, 0xc0, R137, 0xf8, !PT ;  /* 0x000000c004097812 */ /* 0x000fe400078ef889 */
[----:B------:R-:W-:Y:S01]  /*e050*/  LOP3.LUT R50, R137, 0x120, RZ, 0xc0, !PT ;  /* 0x0000012089327812 */ /* 0x000fe200078ec0ff */
[----:B------:R-:W2:Y:S01]  /*e060*/  SHFL.BFLY PT, R3, R14, 0x2, 0x1f ;  /* 0x0c401f000e037f89 */ /* 0x000ea200000e0000 */
[----:B------:R-:W-:Y:S02]  /*e070*/  IADD3 R159, PT, PT, R159, -0x80, RZ ;  /* 0xffffff809f9f7810 */ /* 0x000fe40007ffe0ff */
[----:B------:R-:W-:Y:S02]  /*e080*/  LOP3.LUT R50, R50, R9, R136, 0xf6, !PT ;  /* 0x0000000932327212 */ /* 0x000fe400078ef688 */
[----:B------:R-:W-:Y:S02]  /*e090*/  IADD3 R158, PT, PT, R158, 0x80, RZ ;  /* 0x000000809e9e7810 */ /* 0x000fe40007ffe0ff */
[----:B------:R-:W-:Y:S04]  /*e0a0*/  LEA R50, R50, UR6, 0x1 ;  /* 0x0000000632327c11 */ /* 0x000fe8000f8e08ff */
[C---:B------:R-:W-:Y:S02]  /*e0b0*/  IADD3 R4, PT, PT, R50.reuse, 0x3000, RZ ;  /* 0x0000300032047810 */ /* 0x040fe40007ffe0ff */
[----:B------:R-:W-:Y:S02]  /*e0c0*/  IADD3 R49, PT, PT, R50, 0x3020, RZ ;  /* 0x0000302032317810 */ /* 0x000fe40007ffe0ff */
[----:B------:R-:W-:Y:S02]  /*e0d0*/  @P0 IADD3 R49, PT, PT, R4, -0x20, RZ ;  /* 0xffffffe004310810 */ /* 0x000fe40007ffe0ff */
[----:B------:R-:W-:Y:S02]  /*e0e0*/  ISETP.GT.AND P0, PT, R161, R142, PT ;  /* 0x0000008ea100720c */ /* 0x000fe40003f04270 */
[----:B-1----:R-:W-:Y:S05]  /*e0f0*/  FMNMX.FTZ R7, R5, R2, !PT ;  /* 0x0000000205077209 */ /* 0x002fea0007810000 */
[----:B------:R-:W1:Y:S01]  /*e100*/  SHFL.BFLY PT, R2, R7, 0x1, 0x1f ;  /* 0x0c201f0007027f89 */ /* 0x000e6200000e0000 */
[----:B--2---:R-:W-:Y:S07]  /*e110*/  FMNMX.FTZ R10, R14, R3, !PT ;  /* 0x000000030e0a7209 */ /* 0x004fee0007810000 */
[----:B------:R-:W2:Y:S01]  /*e120*/  SHFL.BFLY PT, R3, R10, 0x1, 0x1f ;  /* 0x0c201f000a037f89 */ /* 0x000ea200000e0000 */
[----:B-1----:R-:W-:Y:S04]  /*e130*/  FMNMX.FTZ R2, R7, R2, !PT ;  /* 0x0000000207027209 */ /* 0x002fe80007810000 */
[----:B------:R-:W-:Y:S01]  /*e140*/  FSETP.NEU.FTZ.AND P1, PT, R2, -INF , PT ;  /* 0xff8000000200780b */ /* 0x000fe20003f3d000 */
[----:B---3--:R-:W-:Y:S01]  /*e150*/  FMUL.FTZ R53, R20, R2 ;  /* 0x0000000214357220 */ /* 0x008fe20000410000 */
[----:B--2---:R-:W-:Y:S01]  /*e160*/  FMNMX.FTZ R3, R10, R3, !PT ;  /* 0x000000030a037209 */ /* 0x004fe20007810000 */
[----:B------:R-:W-:Y:S03]  /*e170*/  FADD.FTZ R5, -R2, R87 ;  /* 0x0000005702057221 */ /* 0x000fe60000010100 */
[----:B------:R-:W-:Y:S01]  /*e180*/  FSEL R53, R53, RZ, P1 ;  /* 0x000000ff35357208 */ /* 0x000fe20000800000 */
[C---:B------:R-:W-:Y:S01]  /*e190*/  FMUL.FTZ R55, R20.reuse, R3 ;  /* 0x0000000314377220 */ /* 0x040fe20000410000 */
[C---:B------:R-:W-:Y:S01]  /*e1a0*/  FSETP.NEU.FTZ.AND P1, PT, R3.reuse, -INF , PT ;  /* 0xff8000000300780b */ /* 0x040fe20003f3d000 */
[----:B------:R-:W-:Y:S01]  /*e1b0*/  FADD.FTZ R7, -R3, R86 ;  /* 0x0000005603077221 */ /* 0x000fe20000010100 */
[----:B------:R-:W-:Y:S01]  /*e1c0*/  FMUL.FTZ R25, R20, R5 ;  /* 0x0000000514197220 */ /* 0x000fe20000410000 */
[-CC-:B------:R-:W-:Y:S01]  /*e1d0*/  FFMA.FTZ R93, R12, R20.reuse, -R53.reuse ;  /* 0x000000140c5d7223 */ /* 0x180fe20000010835 */
[----:B------:R-:W-:Y:S01]  /*e1e0*/  FSEL R55, R55, RZ, P1 ;  /* 0x000000ff37377208 */ /* 0x000fe20000800000 */
[----:B------:R-:W1:Y:S01]  /*e1f0*/  LDSM.16.MT88.4 R12, [R50+0x3000] ;  /* 0x00300000320c783b */ /* 0x000e620000004200 */
[-C--:B------:R-:W-:Y:S01]  /*e200*/  FFMA.FTZ R136, R6, R20.reuse, -R53 ;  /* 0x0000001406887223 */ /* 0x080fe20000010835 */
[----:B------:R-:W-:Y:S01]  /*e210*/  FMUL.FTZ R26, R20, R7 ;  /* 0x00000007141a7220 */ /* 0x000fe20000410000 */
[----:B------:R-:W2:Y:S01]  /*e220*/  MUFU.EX2 R25, R25 ;  /* 0x0000001900197308 */ /* 0x000ea20000000800 */
[-CC-:B------:R-:W-:Y:S01]  /*e230*/  FFMA.FTZ R59, R32, R20.reuse, -R55.reuse ;  /* 0x00000014203b7223 */ /* 0x180fe20000010837 */
[-CC-:B------:R-:W-:Y:S01]  /*e240*/  FFMA.FTZ R87, R28, R20.reuse, -R55.reuse ;  /* 0x000000141c577223 */ /* 0x180fe20000010837 */
[-C--:B------:R-:W-:Y:S07]  /*e250*/  FFMA.FTZ R86, R30, R20.reuse, -R55 ;  /* 0x000000141e567223 */ /* 0x080fee0000010837 */
[----:B------:R-:W-:Y:S01]  /*e260*/  MUFU.EX2 R93, R93 ;  /* 0x0000005d005d7308 */ /* 0x000fe20000000800 */
[-CC-:B------:R-:W-:Y:S01]  /*e270*/  FFMA.FTZ R95, R131, R20.reuse, -R53.reuse ;  /* 0x00000014835f7223 */ /* 0x180fe20000010835 */
[-C--:B------:R-:W-:Y:S01]  /*e280*/  FFMA.FTZ R57, R11, R20.reuse, -R53 ;  /* 0x000000140b397223 */ /* 0x080fe20000010835 */
[-C--:B------:R-:W-:Y:S07]  /*e290*/  FFMA.FTZ R97, R129, R20.reuse, -R55 ;  /* 0x0000001481617223 */ /* 0x080fee0000010837 */
[----:B------:R-:W3:Y:S01]  /*e2a0*/  MUFU.EX2 R26, R26 ;  /* 0x0000001a001a7308 */ /* 0x000ee20000000800 */
[----:B------:R-:W4:Y:S01]  /*e2b0*/  LDSM.16.MT88.4 R32, [R49] ;  /* 0x000000003120783b */ /* 0x000f220000004200 */
[-CC-:B------:R-:W-:Y:S01]  /*e2c0*/  FFMA.FTZ R41, R8, R20.reuse, -R53.reuse ;  /* 0x0000001408297223 */ /* 0x180fe20000010835 */
[-C--:B------:R-:W-:Y:S07]  /*e2d0*/  FFMA.FTZ R61, R19, R20.reuse, -R53 ;  /* 0x00000014133d7223 */ /* 0x080fee0000010835 */
[----:B------:R-:W5:Y:S01]  /*e2e0*/  MUFU.EX2 R95, R95 ;  /* 0x0000005f005f7308 */ /* 0x000f620000000800 */
[--C-:B------:R-:W-:Y:S01]  /*e2f0*/  FFMA.FTZ R19, R42, R20, -R55.reuse ;  /* 0x000000142a137223 */ /* 0x100fe20000010837 */
[C---:B--2---:R-:W-:Y:S01]  /*e300*/  FMUL.FTZ R6, R25.reuse, R82 ;  /* 0x0000005219067220 */ /* 0x044fe20000410000 */
[C---:B------:R-:W-:Y:S07]  /*e310*/  FMUL.FTZ R7, R25.reuse, R83 ;  /* 0x0000005319077220 */ /* 0x040fee0000410000 */
[----:B------:R-:W-:Y:S01]  /*e320*/  MUFU.EX2 R136, R136 ;  /* 0x0000008800887308 */ /* 0x000fe20000000800 */
[C---:B------:R-:W-:Y:S01]  /*e330*/  FMUL.FTZ R10, R25.reuse, R78 ;  /* 0x0000004e190a7220 */ /* 0x040fe20000410000 */
[----:B------:R-:W-:Y:S01]  /*e340*/  FMUL.FTZ R11, R25, R79 ;  /* 0x0000004f190b7220 */ /* 0x000fe20000410000 */
[-C--:B------:R-:W-:Y:S07]  /*e350*/  FFMA.FTZ R82, R40, R20.reuse, -R55 ;  /* 0x0000001428527223 */ /* 0x080fee0000010837 */
[----:B------:R-:W2:Y:S01]  /*e360*/  MUFU.EX2 R57, R57 ;  /* 0x0000003900397308 */ /* 0x000ea20000000800 */
[--C-:B------:R-:W-:Y:S01]  /*e370*/  FFMA.FTZ R65, R44, R20, -R53.reuse ;  /* 0x000000142c417223 */ /* 0x100fe20000010835 */
[C---:B---3--:R-:W-:Y:S01]  /*e380*/  FMUL.FTZ R4, R26.reuse, R80 ;  /* 0x000000501a047220 */ /* 0x048fe20000410000 */
[C---:B------:R-:W-:Y:S07]  /*e390*/  FMUL.FTZ R5, R26.reuse, R81 ;  /* 0x000000511a057220 */ /* 0x040fee0000410000 */
[----:B------:R-:W-:Y:S01]  /*e3a0*/  MUFU.EX2 R97, R97 ;  /* 0x0000006100617308 */ /* 0x000fe20000000800 */
[----:B------:R-:W-:Y:S01]  /*e3b0*/  FMUL.FTZ R9, R26, R77 ;  /* 0x0000004d1a097220 */ /* 0x000fe20000410000 */
[----:B-----5:R-:W-:Y:S01]  /*e3c0*/  F2FP.F16.F32.PACK_AB R29, R93, R95 ;  /* 0x0000005f5d1d723e */ /* 0x020fe200000000ff */
[--C-:B------:R-:W-:Y:S07]  /*e3d0*/  FFMA.FTZ R77, R36, R20, -R53.reuse ;  /* 0x00000014244d7223 */ /* 0x100fee0000010835 */
[----:B------:R-:W3:Y:S01]  /*e3e0*/  MUFU.EX2 R87, R87 ;  /* 0x0000005700577308 */ /* 0x000ee20000000800 */
[----:B------:R-:W5:Y:S01]  /*e3f0*/  LDSM.16.MT88.4 R36, [R50+0x3400] ;  /* 0x003400003224783b */ /* 0x000f620000004200 */
[----:B------:R-:W-:Y:S01]  /*e400*/  FMUL.FTZ R8, R26, R76 ;  /* 0x0000004c1a087220 */ /* 0x000fe20000410000 */
[-C--:B------:R-:W-:Y:S07]  /*e410*/  FFMA.FTZ R76, R18, R20.reuse, -R53 ;  /* 0x00000014124c7223 */ /* 0x080fee0000010835 */
[----:B------:R-:W-:Y:S01]  /*e420*/  MUFU.EX2 R86, R86 ;  /* 0x0000005600567308 */ /* 0x000fe20000000800 */
[----:B------:R-:W-:Y:S01]  /*e430*/  FFMA.FTZ R80, R105, R20, -R55 ;  /* 0x0000001469507223 */ /* 0x000fe20000010837 */
[----:B--2---:R-:W-:Y:S01]  /*e440*/  F2FP.F16.F32.PACK_AB R31, R57, R136 ;  /* 0x00000088391f723e */ /* 0x004fe200000000ff */
[C---:B------:R-:W-:Y:S07]  /*e450*/  FMUL.FTZ R18, R25.reuse, R70 ;  /* 0x0000004619127220 */ /* 0x040fee0000410000 */
[----:B------:R-:W2:Y:S01]  /*e460*/  MUFU.EX2 R59, R59 ;  /* 0x0000003b003b7308 */ /* 0x000ea20000000800 */
[----:B------:R-:W-:Y:S01]  /*e470*/  FFMA.FTZ R95, R25, R160, R95 ;  /* 0x000000a0195f7223 */ /* 0x000fe2000001005f */
[-CC-:B------:R-:W-:Y:S01]  /*e480*/  FFMA.FTZ R83, R116, R20.reuse, -R53.reuse ;  /* 0x0000001474537223 */ /* 0x180fe20000010835 */
[-CC-:B------:R-:W-:Y:S07]  /*e490*/  FFMA.FTZ R118, R118, R20.reuse, -R53.reuse ;  /* 0x0000001476767223 */ /* 0x180fee0000010835 */
[----:B------:R1:W-:Y:S01]  /*e4a0*/  MUFU.EX2 R78, R41 ;  /* 0x00000029004e7308 */ /* 0x0003e20000000800 */
[-CC-:B------:R-:W-:Y:S01]  /*e4b0*/  FFMA.FTZ R102, R102, R20.reuse, -R53.reuse ;  /* 0x0000001466667223 */ /* 0x180fe20000010835 */
[----:B---3--:R-:W-:Y:S01]  /*e4c0*/  F2FP.F16.F32.PACK_AB R28, R87, R97 ;  /* 0x00000061571c723e */ /* 0x008fe200000000ff */
        /* <DEDUP_REMOVED lines=8> */
[-C--:B------:R-:W-:Y:S07]  /*e550*/  FFMA.FTZ R89, R89, R20.reuse, -R55 ;  /* 0x0000001459597223 */ /* 0x080fee0000010837 */
[----:B------:R-:W2:Y:S01]  /*e560*/  MUFU.EX2 R61, R61 ;  /* 0x0000003d003d7308 */ /* 0x000ea20000000800 */
[-C--:B------:R-:W-:Y:S01]  /*e570*/  FFMA.FTZ R81, R162, R20.reuse, -R53 ;  /* 0x00000014a2517223 */ /* 0x080fe20000010835 */
[----:B-1----:R-:W1:Y:S01]  /*e580*/  LDSM.16.MT88.4 R40, [R49+0x400] ;  /* 0x000400003128783b */ /* 0x002e620000004200 */
[-CC-:B------:R-:W-:Y:S07]  /*e590*/  FFMA.FTZ R164, R164, R20.reuse, -R55.reuse ;  /* 0x00000014a4a47223 */ /* 0x180fee0000010837 */
[----:B------:R-:W-:Y:S01]  /*e5a0*/  MUFU.EX2 R82, R82 ;  /* 0x0000005200527308 */ /* 0x000fe20000000800 */
[C---:B------:R-:W-:Y:S09]  /*e5b0*/  HMMA.16816.F32 R4, R28.reuse, R12, R4 ;  /* 0x0000000c1c04723c */ /* 0x040ff20000001804 */
[----:B------:R-:W-:Y:S01]  /*e5c0*/  MUFU.EX2 R80, R80 ;  /* 0x0000005000507308 */ /* 0x000fe20000000800 */
[C---:B------:R-:W-:Y:S01]  /*e5d0*/  FMUL.FTZ R13, R26.reuse, R73 ;  /* 0x000000491a0d7220 */ /* 0x040fe20000410000 */
[--C-:B------:R-:W-:Y:S01]  /*e5e0*/  FFMA.FTZ R73, R17, R20, -R55.reuse ;  /* 0x0000001411497223 */ /* 0x100fe20000010837 */
[C---:B------:R-:W-:Y:S01]  /*e5f0*/  FMUL.FTZ R17, R26.reuse, R69 ;  /* 0x000000451a117220 */ /* 0x040fe20000410000 */
[C---:B------:R-:W-:Y:S06]  /*e600*/  HMMA.16816.F32 R8, R28.reuse, R14, R8 ;  /* 0x0000000e1c08723c */ /* 0x040fec0000001808 */
[----:B------:R-:W-:Y:S01]  /*e610*/  MUFU.EX2 R65, R65 ;  /* 0x0000004100417308 */ /* 0x000fe20000000800 */
[C---:B------:R-:W-:Y:S01]  /*e620*/  FMUL.FTZ R15, R25.reuse, R75 ;  /* 0x0000004b190f7220 */ /* 0x040fe20000410000 */
[----:B------:R-:W-:Y:S08]  /*e630*/  FMUL.FTZ R14, R25, R74 ;  /* 0x0000004a190e7220 */ /* 0x000ff00000410000 */
[----:B------:R5:W1:Y:S01]  /*e640*/  MUFU.EX2 R75, R19 ;  /* 0x00000013004b7308 */ /* 0x000a620000000800 */
[C---:B------:R-:W-:Y:S01]  /*e650*/  FMUL.FTZ R12, R26.reuse, R72 ;  /* 0x000000481a0c7220 */ /* 0x040fe20000410000 */
[-C--:B------:R-:W-:Y:S01]  /*e660*/  FFMA.FTZ R72, R63, R20.reuse, -R55 ;  /* 0x000000143f487223 */ /* 0x080fe20000010837 */
[-CC-:B------:R-:W-:Y:S07]  /*e670*/  FFMA.FTZ R74, R67, R20.reuse, -R53.reuse ;  /* 0x00000014434a7223 */ /* 0x180fee0000010835 */
[----:B------:R-:W1:Y:S01]  /*e680*/  MUFU.EX2 R73, R73 ;  /* 0x0000004900497308 */ /* 0x000e620000000800 */
[-C--:B------:R-:W-:Y:S01]  /*e690*/  FFMA.FTZ R69, R99, R20.reuse, -R53 ;  /* 0x0000001463457223 */ /* 0x080fe20000010835 */
[----:B------:R-:W-:Y:S01]  /*e6a0*/  FFMA.FTZ R97, R26, R163, R97 ;  /* 0x000000a31a617223 */ /* 0x000fe20000010061 */
[----:B------:R-:W-:Y:S01]  /*e6b0*/  FADD.FTZ R95, R93, R95 ;  /* 0x0000005f5d5f7221 */ /* 0x000fe20000010000 */
[C---:B----4-:R-:W-:Y:S06]  /*e6c0*/  HMMA.16816.F32 R12, R28.reuse, R32, R12 ;  /* 0x000000201c0c723c */ /* 0x050fec000000180c */
[----:B------:R-:W-:Y:S01]  /*e6d0*/  MUFU.EX2 R63, R103 ;  /* 0x00000067003f7308 */ /* 0x000fe20000000800 */
[----:B------:R-:W-:Y:S01]  /*e6e0*/  FFMA.FTZ R33, R16, R20, -R53 ;  /* 0x0000001410217223 */ /* 0x000fe20000010835 */
[----:B------:R-:W-:Y:S01]  /*e6f0*/  FMUL.FTZ R16, R26, R68 ;  /* 0x000000441a107220 */ /* 0x000fe20000410000 */
[-C--:B------:R-:W-:Y:S01]  /*e700*/  FFMA.FTZ R32, R46, R20.reuse, -R55 ;  /* 0x000000142e207223 */ /* 0x080fe20000010837 */
[----:B-----5:R-:W-:Y:S01]  /*e710*/  FMUL.FTZ R19, R25, R71 ;  /* 0x0000004719137220 */ /* 0x020fe20000410000 */
[----:B------:R-:W4:Y:S05]  /*e720*/  LDSM.16.MT88.4 R44, [R50+0x3800] ;  /* 0x00380000322c783b */ /* 0x000f2a0000004200 */
[----:B------:R-:W5:Y:S01]  /*e730*/  MUFU.EX2 R68, R33 ;  /* 0x0000002100447308 */ /* 0x000f620000000800 */
[----:B------:R-:W-:Y:S01]  /*e740*/  FADD.FTZ R97, R87, R97 ;  /* 0x0000006157617221 */ /* 0x000fe20000010000 */
[----:B------:R-:W-:Y:S01]  /*e750*/  FADD.FTZ R136, R136, R95 ;  /* 0x0000005f88887221 */ /* 0x000fe20000010000 */
[--C-:B------:R-:W-:Y:S07]  /*e760*/  FFMA.FTZ R71, R91, R20, -R55.reuse ;  /* 0x000000145b477223 */ /* 0x100fee0000010837 */
[----:B------:R5:W4:Y:S01]  /*e770*/  MUFU.EX2 R70, R32 ;  /* 0x0000002000467308 */ /* 0x000b220000000800 */
[----:B------:R-:W-:Y:S03]  /*e780*/  HMMA.16816.F32 R16, R28, R34, R16 ;  /* 0x000000221c10723c */ /* 0x000fe60000001810 */
[----:B---3--:R-:W-:Y:S06]  /*e790*/  F2FP.F16.F32.PACK_AB R29, R77, R78 ;  /* 0x0000004e4d1d723e */ /* 0x008fec00000000ff */
[----:B------:R-:W-:Y:S01]  /*e7a0*/  MUFU.EX2 R72, R72 ;  /* 0x0000004800487308 */ /* 0x000fe20000000800 */
[----:B--2---:R-:W-:Y:S01]  /*e7b0*/  F2FP.F16.F32.PACK_AB R31, R61, R76 ;  /* 0x0000004c3d1f723e */ /* 0x004fe200000000ff */
[----:B------:R-:W-:Y:S01]  /*e7c0*/  FADD.FTZ R25, R57, R136 ;  /* 0x0000008839197221 */ /* 0x000fe20000010000 */
[----:B-1----:R-:W-:Y:S07]  /*e7d0*/  F2FP.F16.F32.PACK_AB R28, R75, R82 ;  /* 0x000000524b1c723e */ /* 0x002fee00000000ff */
[----:B------:R-:W1:Y:S01]  /*e7e0*/  MUFU.EX2 R67, R101 ;  /* 0x0000006500437308 */ /* 0x000e620000000800 */
[----:B------:R-:W-:Y:S01]  /*e7f0*/  F2FP.F16.F32.PACK_AB R30, R73, R80 ;  /* 0x00000050491e723e */ /* 0x000fe200000000ff */
[-CC-:B------:R-:W-:Y:S01]  /*e800*/  FFMA.FTZ R26, R122, R20.reuse, -R55.reuse ;  /* 0x000000147a1a7223 */ /* 0x180fe20000010837 */
[-CC-:B------:R-:W-:Y:S07]  /*e810*/  FFMA.FTZ R57, R112, R20.reuse, -R55.reuse ;  /* 0x0000001470397223 */ /* 0x180fee0000010837 */
[----:B------:R-:W-:Y:S01]  /*e820*/  MUFU.EX2 R116, R118 ;  /* 0x0000007600747308 */ /* 0x000fe20000000800 */
[----:B-----5:R-:W2:Y:S01]  /*e830*/  LDSM.16.MT88.4 R32, [R49+0x800] ;  /* 0x000800003120783b */ /* 0x020ea20000004200 */
[-C--:B------:R-:W-:Y:S01]  /*e840*/  FFMA.FTZ R114, R114, R20.reuse, -R55 ;  /* 0x0000001472727223 */ /* 0x080fe20000010837 */
[-C--:B------:R-:W-:Y:S01]  /*e850*/  FFMA.FTZ R110, R110, R20.reuse, -R53 ;  /* 0x000000146e6e7223 */ /* 0x080fe20000010835 */
[C---:B------:R-:W-:Y:S06]  /*e860*/  HMMA.16816.F32 R4, R28.reuse, R36, R4 ;  /* 0x000000241c04723c */ /* 0x040fec0000001804 */
[----:B------:R-:W-:Y:S01]  /*e870*/  MUFU.EX2 R74, R74 ;  /* 0x0000004a004a7308 */ /* 0x000fe20000000800 */
[--C-:B------:R-:W-:Y:S01]  /*e880*/  FFMA.FTZ R88, R88, R20, -R55.reuse ;  /* 0x0000001458587223 */ /* 0x100fe20000010837 */
[----:B------:R-:W-:Y:S08]  /*e890*/  MOV R87, R2 ;  /* 0x0000000200577202 */ /* 0x000ff00000000f00 */
[----:B------:R-:W3:Y:S01]  /*e8a0*/  MUFU.EX2 R69, R69 ;  /* 0x0000004500457308 */ /* 0x000ee20000000800 */
[-C--:B------:R-:W-:Y:S01]  /*e8b0*/  FFMA.FTZ R62, R62, R20.reuse, -R55 ;  /* 0x000000143e3e7223 */ /* 0x080fe20000010837 */
[-C--:B------:R-:W-:Y:S01]  /*e8c0*/  FFMA.FTZ R58, R58, R20.reuse, -R53 ;  /* 0x000000143a3a7223 */ /* 0x080fe20000010835 */
[C---:B------:R-:W-:Y:S01]  /*e8d0*/  HMMA.16816.F32 R8, R28.reuse, R38, R8 ;  /* 0x000000261c08723c */ /* 0x040fe20000001808 */
[----:B------:R-:W5:Y:S06]  /*e8e0*/  LDSM.16.MT88.4 R36, [R50+0x3c00] ;  /* 0x003c00003224783b */ /* 0x000f6c0000004200 */
[----:B------:R-:W-:Y:S01]  /*e8f0*/  MUFU.EX2 R71, R71 ;  /* 0x0000004700477308 */ /* 0x000fe20000000800 */
[----:B------:R-:W-:Y:S09]  /*e900*/  FFMA.FTZ R54, R54, R20, -R55 ;  /* 0x0000001436367223 */ /* 0x000ff20000010837 */
[----:B------:R-:W5:Y:S01]  /*e910*/  MUFU.EX2 R162, R89 ;  /* 0x0000005900a27308 */ /* 0x000f620000000800 */
[C---:B------:R-:W-:Y:S09]  /*e920*/  HMMA.16816.F32 R12, R28.reuse, R40, R12 ;  /* 0x000000281c0c723c */ /* 0x040ff2000000180c */
[----:B------:R-:W-:Y:S10]  /*e930*/  MUFU.EX2 R79, R79 ;  /* 0x0000004f004f7308 */ /* 0x000ff40000000800 */
[----:B------:R-:W-:Y:S01]  /*e940*/  MUFU.EX2 R26, R26 ;  /* 0x0000001a001a7308 */ /* 0x000fe20000000800 */
[----:B------:R-:W-:Y:S01]  /*e950*/  HMMA.16816.F32 R16, R28, R42, R16 ;  /* 0x0000002a1c10723c */ /* 0x000fe20000001810 */
[----:B------:R-:W5:Y:S08]  /*e960*/  LDSM.16.MT88.4 R40, [R49+0xc00] ;  /* 0x000c00003128783b */ /* 0x000f700000004200 */
[----:B------:R-:W-:Y:S01]  /*e970*/  MUFU.EX2 R83, R83 ;  /* 0x0000005300537308 */ /* 0x000fe20000000800 */
[----:B------:R-:W-:Y:S02]  /*e980*/  F2FP.F16.F32.PACK_AB R29, R68, R65 ;  /* 0x00000041441d723e */ /* 0x000fe400000000ff */
[----:B----4-:R-:W-:Y:S07]  /*e990*/  F2FP.F16.F32.PACK_AB R28, R63, R70 ;  /* 0x000000463f1c723e */ /* 0x010fee00000000ff */
[----:B------:R-:W-:Y:S01]  /*e9a0*/  MUFU.EX2 R57, R57 ;  /* 0x0000003900397308 */ /* 0x000fe20000000800 */
[----:B-1----:R-:W-:Y:S02]  /*e9b0*/  F2FP.F16.F32.PACK_AB R30, R67, R72 ;  /* 0x00000048431e723e */ /* 0x002fe400000000ff */
[----:B---3--:R-:W-:Y:S07]  /*e9c0*/  F2FP.F16.F32.PACK_AB R31, R69, R74 ;  /* 0x0000004a451f723e */ /* 0x008fee00000000ff */
[C---:B------:R-:W-:Y:S03]  /*e9d0*/  HMMA.16816.F32 R4, R28.reuse, R44, R4 ;  /* 0x0000002c1c04723c */ /* 0x040fe60000001804 */
[-C--:B------:R-:W-:Y:S01]  /*e9e0*/  FFMA.FTZ R45, R130, R20.reuse, -R53 ;  /* 0x00000014822d7223 */ /* 0x080fe20000010835 */
[-C--:B------:R-:W-:Y:S01]  /*e9f0*/  FFMA.FTZ R44, R128, R20.reuse, -R55 ;  /* 0x00000014802c7223 */ /* 0x080fe20000010837 */
[----:B------:R1:W-:Y:S03]  /*ea00*/  MUFU.EX2 R130, R81 ;  /* 0x0000005100827308 */ /* 0x0003e60000000800 */
[C---:B------:R-:W-:Y:S07]  /*ea10*/  HMMA.16816.F32 R8, R28.reuse, R46, R8 ;  /* 0x0000002e1c08723c */ /* 0x040fee0000001808 */
[----:B------:R-:W3:Y:S01]  /*ea20*/  MUFU.EX2 R45, R45 ;  /* 0x0000002d002d7308 */ /* 0x000ee20000000800 */
[-C--:B------:R-:W-:Y:S09]  /*ea30*/  FFMA.FTZ R46, R124, R20.reuse, -R53 ;  /* 0x000000147c2e7223 */ /* 0x080ff20000010835 */
[----:B------:R-:W-:Y:S01]  /*ea40*/  MUFU.EX2 R47, R164 ;  /* 0x000000a4002f7308 */ /* 0x000fe20000000800 */
[C---:B--2---:R-:W-:Y:S09]  /*ea50*/  HMMA.16816.F32 R12, R28.reuse, R32, R12 ;  /* 0x000000201c0c723c */ /* 0x044ff2000000180c */
[----:B------:R-:W2:Y:S01]  /*ea60*/  MUFU.EX2 R46, R46 ;  /* 0x0000002e002e7308 */ /* 0x000ea20000000800 */
[----:B-1----:R-:W-:Y:S09]  /*ea70*/  FFMA.FTZ R81, R120, R20, -R55 ;  /* 0x0000001478517223 */ /* 0x002ff20000010837 */
[----:B------:R-:W1:Y:S01]  /*ea80*/  MUFU.EX2 R44, R44 ;  /* 0x0000002c002c7308 */ /* 0x000e620000000800 */
[----:B------:R-:W-:Y:S01]  /*ea90*/  HMMA.16816.F32 R16, R28, R34, R16 ;  /* 0x000000221c10723c */ /* 0x000fe20000001810 */
[----:B------:R-:W4:Y:S08]  /*eaa0*/  LDSM.16.MT88.4 R32, [R50+0x4000] ;  /* 0x004000003220783b */ /* 0x000f300000004200 */
[----:B------:R-:W4:Y:S01]  /*eab0*/  MUFU.EX2 R81, R81 ;  /* 0x0000005100517308 */ /* 0x000f220000000800 */
[----:B-----5:R-:W-:Y:S02]  /*eac0*/  F2FP.F16.F32.PACK_AB R28, R162, R71 ;  /* 0x00000047a21c723e */ /* 0x020fe400000000ff */
[----:B---3--:R-:W-:Y:S02]  /*ead0*/  F2FP.F16.F32.PACK_AB R29, R45, R130 ;  /* 0x000000822d1d723e */ /* 0x008fe400000000ff */
[----:B--2---:R-:W-:Y:S02]  /*eae0*/  F2FP.F16.F32.PACK_AB R31, R46, R79 ;  /* 0x0000004f2e1f723e */ /* 0x004fe400000000ff */
[----:B-1----:R-:W-:Y:S07]  /*eaf0*/  F2FP.F16.F32.PACK_AB R30, R44, R47 ;  /* 0x0000002f2c1e723e */ /* 0x002fee00000000ff */
[C---:B------:R-:W-:Y:S03]  /*eb00*/  HMMA.16816.F32 R4, R28.reuse, R36, R4 ;  /* 0x000000241c04723c */ /* 0x040fe60000001804 */
[----:B------:R-:W-:Y:S02]  /*eb10*/  FADD.FTZ R36, R86, R97 ;  /* 0x0000006156247221 */ /* 0x000fe40000010000 */
[----:B------:R-:W1:Y:S02]  /*eb20*/  MUFU.EX2 R86, R114 ;  /* 0x0000007200567308 */ /* 0x000e640000000800 */
[----:B------:R-:W-:Y:S01]  /*eb30*/  FADD.FTZ R59, R59, R36 ;  /* 0x000000243b3b7221 */ /* 0x000fe20000010000 */
[C---:B------:R-:W-:Y:S03]  /*eb40*/  HMMA.16816.F32 R8, R28.reuse, R38, R8 ;  /* 0x000000261c08723c */ /* 0x040fe60000001808 */
[----:B------:R-:W-:Y:S01]  /*eb50*/  FADD.FTZ R36, R78, R25 ;  /* 0x000000194e247221 */ /* 0x000fe20000010000 */
[----:B------:R-:W-:Y:S01]  /*eb60*/  FADD.FTZ R78, R82, R59 ;  /* 0x0000003b524e7221 */ /* 0x000fe20000010000 */
[----:B------:R-:W-:Y:S02]  /*eb70*/  FFMA.FTZ R82, R108, R20, -R53 ;  /* 0x000000146c527223 */ /* 0x000fe40000010835 */
[----:B------:R-:W-:Y:S01]  /*eb80*/  MUFU.EX2 R59, R110 ;  /* 0x0000006e003b7308 */ /* 0x000fe20000000800 */
[----:B------:R-:W-:Y:S01]  /*eb90*/  FADD.FTZ R77, R77, R36 ;  /* 0x000000244d4d7221 */ /* 0x000fe20000010000 */
[C---:B------:R-:W-:Y:S01]  /*eba0*/  HMMA.16816.F32 R12, R28.reuse, R40, R12 ;  /* 0x000000281c0c723c */ /* 0x040fe2000000180c */
[----:B------:R-:W2:Y:S07]  /*ebb0*/  LDSM.16.MT88.4 R36, [R49+0x1000] ;  /* 0x001000003124783b */ /* 0x000eae0000004200 */
[----:B------:R-:W3:Y:S01]  /*ebc0*/  MUFU.EX2 R82, R82 ;  /* 0x0000005200527308 */ /* 0x000ee20000000800 */
[----:B------:R-:W-:Y:S01]  /*ebd0*/  FADD.FTZ R75, R75, R78 ;  /* 0x0000004e4b4b7221 */ /* 0x000fe20000010000 */
[----:B------:R-:W-:Y:S01]  /*ebe0*/  FADD.FTZ R76, R76, R77 ;  /* 0x0000004d4c4c7221 */ /* 0x000fe20000010000 */
[----:B------:R-:W-:Y:S03]  /*ebf0*/  HMMA.16816.F32 R16, R28, R42, R16 ;  /* 0x0000002a1c10723c */ /* 0x000fe60000001810 */
[----:B------:R-:W-:Y:S01]  /*ec00*/  FADD.FTZ R40, R80, R75 ;  /* 0x0000004b50287221 */ /* 0x000fe20000010000 */
[----:B----4-:R-:W-:Y:S01]  /*ec10*/  F2FP.F16.F32.PACK_AB R28, R81, R26 ;  /* 0x0000001a511c723e */ /* 0x010fe200000000ff */
[----:B------:R-:W-:Y:S01]  /*ec20*/  FADD.FTZ R76, R61, R76 ;  /* 0x0000004c3d4c7221 */ /* 0x000fe20000010000 */
[----:B------:R-:W-:Y:S01]  /*ec30*/  F2FP.F16.F32.PACK_AB R29, R83, R116 ;  /* 0x00000074531d723e */ /* 0x000fe200000000ff */
[----:B------:R-:W-:Y:S01]  /*ec40*/  FADD.FTZ R25, R73, R40 ;  /* 0x0000002849197221 */ /* 0x000fe20000010000 */
[----:B-1----:R-:W-:Y:S01]  /*ec50*/  F2FP.F16.F32.PACK_AB R30, R57, R86 ;  /* 0x00000056391e723e */ /* 0x002fe200000000ff */
[----:B------:R-:W1:Y:S01]  /*ec60*/  LDSM.16.MT88.4 R40, [R50+0x4400] ;  /* 0x004400003228783b */ /* 0x000e620000004200 */
[----:B---3--:R-:W-:Y:S01]  /*ec70*/  F2FP.F16.F32.PACK_AB R31, R82, R59 ;  /* 0x0000003b521f723e */ /* 0x008fe200000000ff */
[----:B------:R-:W-:Y:S01]  /*ec80*/  FADD.FTZ R65, R65, R76 ;  /* 0x0000004c41417221 */ /* 0x000fe20000010000 */
[----:B------:R-:W-:Y:S01]  /*ec90*/  MUFU.EX2 R73, R102 ;  /* 0x0000006600497308 */ /* 0x000fe20000000800 */
[-CC-:B------:R-:W-:Y:S01]  /*eca0*/  FFMA.FTZ R80, R106, R20.reuse, -R55.reuse ;  /* 0x000000146a507223 */ /* 0x180fe20000010837 */
[-CC-:B------:R-:W-:Y:S01]  /*ecb0*/  FFMA.FTZ R75, R104, R20.reuse, -R55.reuse ;  /* 0x00000014684b7223 */ /* 0x180fe20000010837 */
[-C--:B------:R-:W-:Y:S01]  /*ecc0*/  FFMA.FTZ R61, R98, R20.reuse, -R55 ;  /* 0x00000014623d7223 */ /* 0x080fe20000010837 */
[----:B------:R-:W-:Y:S01]  /*ecd0*/  FADD.FTZ R70, R70, R25 ;  /* 0x0000001946467221 */ /* 0x000fe20000010000 */
[C---:B------:R-:W-:Y:S05]  /*ece0*/  HMMA.16816.F32 R4, R28.reuse, R32, R4 ;  /* 0x000000201c04723c */ /* 0x040fea0000001804 */
[----:B------:R-:W-:Y:S01]  /*ecf0*/  MUFU.EX2 R98, R100 ;  /* 0x0000006400627308 */ /* 0x000fe20000000800 */
[----:B------:R-:W-:Y:S01]  /*ed00*/  FADD.FTZ R25, R68, R65 ;  /* 0x0000004144197221 */ /* 0x000fe20000010000 */
[----:B------:R-:W-:Y:S01]  /*ed10*/  FADD.FTZ R65, R63, R70 ;  /* 0x000000463f417221 */ /* 0x000fe20000010000 */
[-CC-:B------:R-:W-:Y:S01]  /*ed20*/  FFMA.FTZ R68, R94, R20.reuse, -R53.reuse ;  /* 0x000000145e447223 */ /* 0x180fe20000010835 */
[-C--:B------:R-:W-:Y:S06]  /*ed30*/  FFMA.FTZ R63, R92, R20.reuse, -R53 ;  /* 0x000000145c3f7223 */ /* 0x080fec0000010835 */
[----:B------:R-:W-:Y:S01]  /*ed40*/  MUFU.EX2 R80, R80 ;  /* 0x0000005000507308 */ /* 0x000fe20000000800 */
[C---:B------:R-:W-:Y:S01]  /*ed50*/  HMMA.16816.F32 R8, R28.reuse, R34, R8 ;  /* 0x000000221c08723c */ /* 0x040fe20000001808 */
[----:B------:R-:W3:Y:S08]  /*ed60*/  LDSM.16.MT88.4 R32, [R49+0x1400] ;  /* 0x001400003120783b */ /* 0x000ef00000004200 */
[----:B------:R-:W4:Y:S01]  /*ed70*/  MUFU.EX2 R75, R75 ;  /* 0x0000004b004b7308 */ /* 0x000f220000000800 */
[----:B------:R-:W-:Y:S01]  /*ed80*/  FADD.FTZ R74, R74, R25 ;  /* 0x000000194a4a7221 */ /* 0x000fe20000010000 */
[----:B------:R-:W-:Y:S01]  /*ed90*/  FADD.FTZ R70, R72, R65 ;  /* 0x0000004148467221 */ /* 0x000fe20000010000 */
[-CC-:B------:R-:W-:Y:S07]  /*eda0*/  FFMA.FTZ R25, R66, R20.reuse, -R53.reuse ;  /* 0x0000001442197223 */ /* 0x180fee0000010835 */
[----:B------:R-:W-:Y:S01]  /*edb0*/  MUFU.EX2 R61, R61 ;  /* 0x0000003d003d7308 */ /* 0x000fe20000000800 */
[C---:B--2---:R-:W-:Y:S09]  /*edc0*/  HMMA.16816.F32 R12, R28.reuse, R36, R12 ;  /* 0x000000241c0c723c */ /* 0x044ff2000000180c */
[----:B------:R-:W2:Y:S01]  /*edd0*/  MUFU.EX2 R94, R96 ;  /* 0x00000060005e7308 */ /* 0x000ea20000000800 */
[----:B------:R-:W-:Y:S01]  /*ede0*/  FADD.FTZ R69, R69, R74 ;  /* 0x0000004a45457221 */ /* 0x000fe20000010000 */
[----:B------:R-:W-:Y:S01]  /*edf0*/  FADD.FTZ R70, R67, R70 ;  /* 0x0000004643467221 */ /* 0x000fe20000010000 */
[----:B------:R-:W-:Y:S07]  /*ee00*/  FFMA.FTZ R67, R64, R20, -R53 ;  /* 0x0000001440437223 */ /* 0x000fee0000010835 */
[----:B------:R-:W-:Y:S01]  /*ee10*/  MUFU.EX2 R68, R68 ;  /* 0x0000004400447308 */ /* 0x000fe20000000800 */
[----:B------:R-:W-:Y:S01]  /*ee20*/  HMMA.16816.F32 R16, R28, R38, R16 ;  /* 0x000000261c10723c */ /* 0x000fe20000001810 */
[----:B------:R-:W5:Y:S08]  /*ee30*/  LDSM.16.MT88.4 R36, [R50+0x4800] ;  /* 0x004800003224783b */ /* 0x000f700000004200 */
[----:B------:R-:W1:Y:S01]  /*ee40*/  MUFU.EX2 R63, R63 ;  /* 0x0000003f003f7308 */ /* 0x000e620000000800 */
[----:B----4-:R-:W-:Y:S01]  /*ee50*/  F2FP.F16.F32.PACK_AB R28, R75, R80 ;  /* 0x000000504b1c723e */ /* 0x010fe200000000ff */
[----:B------:R-:W-:Y:S01]  /*ee60*/  FADD.FTZ R71, R71, R70 ;  /* 0x0000004647477221 */ /* 0x000fe20000010000 */
[----:B------:R-:W-:Y:S07]  /*ee70*/  F2FP.F16.F32.PACK_AB R29, R98, R73 ;  /* 0x00000049621d723e */ /* 0x000fee00000000ff */
[----:B------:R4:W-:Y:S01]  /*ee80*/  MUFU.EX2 R64, R25 ;  /* 0x0000001900407308 */ /* 0x0009e20000000800 */
[----:B------:R-:W-:Y:S01]  /*ee90*/  FADD.FTZ R130, R130, R69 ;  /* 0x0000004582827221 */ /* 0x000fe20000010000 */
[----:B--2---:R-:W-:Y:S01]  /*eea0*/  F2FP.F16.F32.PACK_AB R30, R94, R61 ;  /* 0x0000003d5e1e723e */ /* 0x004fe200000000ff */
[-C--:B------:R-:W-:Y:S01]  /*eeb0*/  FFMA.FTZ R65, R90, R20.reuse, -R55 ;  /* 0x000000145a417223 */ /* 0x080fe20000010837 */
[----:B------:R-:W-:Y:S01]  /*eec0*/  FADD.FTZ R162, R162, R71 ;  /* 0x00000047a2a27221 */ /* 0x000fe20000010000 */
[-C--:B------:R-:W-:Y:S01]  /*eed0*/  FFMA.FTZ R69, R60, R20.reuse, -R55 ;  /* 0x000000143c457223 */ /* 0x080fe20000010837 */
[----:B------:R-:W-:Y:S01]  /*eee0*/  FFMA.FTZ R70, R56, R20, -R53 ;  /* 0x0000001438467223 */ /* 0x000fe20000010835 */
[----:B------:R-:W-:Y:S03]  /*eef0*/  FADD.FTZ R130, R45, R130 ;  /* 0x000000822d827221 */ /* 0x000fe60000010000 */
[----:B------:R-:W-:Y:S01]  /*ef00*/  MUFU.EX2 R66, R88 ;  /* 0x0000005800427308 */ /* 0x000fe20000000800 */
[----:B-1----:R-:W-:Y:S01]  /*ef10*/  F2FP.F16.F32.PACK_AB R31, R63, R68 ;  /* 0x000000443f1f723e */ /* 0x002fe200000000ff */
[----:B------:R-:W-:Y:S08]  /*ef20*/  FADD.FTZ R79, R79, R130 ;  /* 0x000000824f4f7221 */ /* 0x000ff00000010000 */
[----:B------:R-:W1:Y:S01]  /*ef30*/  MUFU.EX2 R65, R65 ;  /* 0x0000004100417308 */ /* 0x000e620000000800 */
[----:B----4-:R-:W-:Y:S01]  /*ef40*/  FADD.FTZ R25, R47, R162 ;  /* 0x000000a22f197221 */ /* 0x010fe20000010000 */
[----:B------:R-:W-:Y:S01]  /*ef50*/  FADD.FTZ R79, R46, R79 ;  /* 0x0000004f2e4f7221 */ /* 0x000fe20000010000 */
[----:B------:R-:W-:Y:S01]  /*ef60*/  FFMA.FTZ R46, R24, R20, -R53 ;  /* 0x00000014182e7223 */ /* 0x000fe20000010835 */
[C---:B------:R-:W-:Y:S06]  /*ef70*/  HMMA.16816.F32 R4, R28.reuse, R40, R4 ;  /* 0x000000281c04723c */ /* 0x040fec0000001804 */
[----:B------:R-:W2:Y:S01]  /*ef80*/  MUFU.EX2 R67, R67 ;  /* 0x0000004300437308 */ /* 0x000ea20000000800 */
[----:B------:R-:W-:Y:S01]  /*ef90*/  FADD.FTZ R116, R116, R79 ;  /* 0x0000004f74747221 */ /* 0x000fe20000010000 */
[----:B------:R-:W-:Y:S01]  /*efa0*/  FADD.FTZ R25, R44, R25 ;  /* 0x000000192c197221 */ /* 0x000fe20000010000 */
[----:B------:R-:W-:Y:S07]  /*efb0*/  LDSM.16.MT88.4 R76, [R50+0x4c00] ;  /* 0x004c0000324c783b */ /* 0x000fee0000004200 */
[----:B------:R-:W-:Y:S01]  /*efc0*/  MUFU.EX2 R60, R62 ;  /* 0x0000003e003c7308 */ /* 0x000fe20000000800 */
[----:B------:R-:W-:Y:S01]  /*efd0*/  FADD.FTZ R116, R83, R116 ;  /* 0x0000007453747221 */ /* 0x000fe20000010000 */
[C---:B------:R-:W-:Y:S08]  /*efe0*/  HMMA.16816.F32 R8, R28.reuse, R42, R8 ;  /* 0x0000002a1c08723c */ /* 0x040ff00000001808 */
[----:B------:R-:W4:Y:S01]  /*eff0*/  MUFU.EX2 R45, R69 ;  /* 0x00000045002d7308 */ /* 0x000f220000000800 */
[----:B-1----:R-:W-:Y:S01]  /*f000*/  F2FP.F16.F32.PACK_AB R24, R66, R65 ;  /* 0x000000414218723e */ /* 0x002fe200000000ff */
[----:B------:R-:W-:Y:S01]  /*f010*/  FADD.FTZ R44, R26, R25 ;  /* 0x000000191a2c7221 */ /* 0x000fe20000010000 */
[----:B------:R-:W1:Y:S07]  /*f020*/  LDSM.16.MT88.4 R40, [R49+0x1800] ;  /* 0x001800003128783b */ /* 0x000e6e0000004200 */
[----:B------:R-:W-:Y:S01]  /*f030*/  MUFU.EX2 R56, R58 ;  /* 0x0000003a00387308 */ /* 0x000fe20000000800 */
[----:B--2---:R-:W-:Y:S01]  /*f040*/  F2FP.F16.F32.PACK_AB R25, R67, R64 ;  /* 0x000000404319723e */ /* 0x004fe200000000ff */
[C---:B---3--:R-:W-:Y:S08]  /*f050*/  HMMA.16816.F32 R12, R28.reuse, R32, R12 ;  /* 0x000000201c0c723c */ /* 0x048ff0000000180c */
[----:B------:R-:W2:Y:S01]  /*f060*/  MUFU.EX2 R47, R70 ;  /* 0x00000046002f7308 */ /* 0x000ea20000000800 */
[----:B------:R-:W-:Y:S01]  /*f070*/  FFMA.FTZ R33, R27, R20, -R55 ;  /* 0x000000141b217223 */ /* 0x000fe20000010837 */
[----:B------:R-:W-:Y:S01]  /*f080*/  FADD.FTZ R59, R59, R116 ;  /* 0x000000743b3b7221 */ /* 0x000fe20000010000 */
[----:B------:R-:W-:Y:S07]  /*f090*/  FADD.FTZ R81, R81, R44 ;  /* 0x0000002c51517221 */ /* 0x000fee0000010000 */
[----:B------:R-:W-:Y:S01]  /*f0a0*/  MUFU.EX2 R32, R54 ;  /* 0x0000003600207308 */ /* 0x000fe20000000800 */
[----:B------:R-:W-:Y:S01]  /*f0b0*/  HMMA.16816.F32 R16, R28, R34, R16 ;  /* 0x000000221c10723c */ /* 0x000fe20000001810 */
[----:B------:R-:W3:Y:S08]  /*f0c0*/  LDSM.16.MT88.4 R28, [R49+0x1c00] ;  /* 0x001c0000311c783b */ /* 0x000ef00000004200 */
[----:B------:R-:W-:Y:S01]  /*f0d0*/  MUFU.EX2 R33, R33 ;  /* 0x0000002100217308 */ /* 0x000fe20000000800 */
[----:B----4-:R-:W-:Y:S01]  /*f0e0*/  F2FP.F16.F32.PACK_AB R26, R45, R60 ;  /* 0x0000003c2d1a723e */ /* 0x010fe200000000ff */
[-C--:B------:R-:W-:Y:S01]  /*f0f0*/  FFMA.FTZ R34, R23, R20.reuse, -R53 ;  /* 0x0000001417227223 */ /* 0x080fe20000010835 */
[-CC-:B------:R-:W-:Y:S01]  /*f100*/  FFMA.FTZ R35, R52, R20.reuse, -R55.reuse ;  /* 0x0000001434237223 */ /* 0x180fe20000010837 */
[----:B------:R-:W-:Y:S06]  /*f110*/  FFMA.FTZ R55, R51, R20, -R55 ;  /* 0x0000001433377223 */ /* 0x000fec0000010837 */
[----:B------:R-:W-:Y:S01]  /*f120*/  MUFU.EX2 R23, R46 ;  /* 0x0000002e00177308 */ /* 0x000fe20000000800 */
[----:B--2---:R-:W-:Y:S01]  /*f130*/  F2FP.F16.F32.PACK_AB R27, R47, R56 ;  /* 0x000000382f1b723e */ /* 0x004fe200000000ff */
[----:B------:R-:W-:Y:S01]  /*f140*/  FADD.FTZ R82, R82, R59 ;  /* 0x0000003b52527221 */ /* 0x000fe20000010000 */
[----:B------:R-:W-:Y:S07]  /*f150*/  FADD.FTZ R86, R86, R81 ;  /* 0x0000005156567221 */ /* 0x000fee0000010000 */
[----:B------:R-:W2:Y:S01]  /*f160*/  MUFU.EX2 R34, R34 ;  /* 0x0000002200227308 */ /* 0x000ea20000000800 */
[----:B------:R-:W-:Y:S01]  /*f170*/  FADD.FTZ R73, R73, R82 ;  /* 0x0000005249497221 */ /* 0x000fe20000010000 */
[----:B------:R-:W-:Y:S01]  /*f180*/  FADD.FTZ R57, R57, R86 ;  /* 0x0000005639397221 */ /* 0x000fe20000010000 */
[C---:B-----5:R-:W-:Y:S07]  /*f190*/  HMMA.16816.F32 R4, R24.reuse, R36, R4 ;  /* 0x000000241804723c */ /* 0x060fee0000001804 */
[----:B------:R-:W-:Y:S01]  /*f1a0*/  MUFU.EX2 R35, R35 ;  /* 0x0000002300237308 */ /* 0x000fe20000000800 */
[-CC-:B------:R-:W-:Y:S01]  /*f1b0*/  FFMA.FTZ R36, R22, R20.reuse, -R53.reuse ;  /* 0x0000001416247223 */ /* 0x180fe20000010835 */
[----:B------:R-:W-:Y:S08]  /*f1c0*/  FFMA.FTZ R53, R21, R20, -R53 ;  /* 0x0000001415357223 */ /* 0x000ff00000010835 */
[----:B------:R-:W4:Y:S01]  /*f1d0*/  MUFU.EX2 R22, R55 ;  /* 0x0000003700167308 */ /* 0x000f220000000800 */
[C---:B------:R-:W-:Y:S09]  /*f1e0*/  HMMA.16816.F32 R8, R24.reuse, R38, R8 ;  /* 0x000000261808723c */ /* 0x040ff20000001808 */
[----:B------:R-:W-:Y:S01]  /*f1f0*/  MUFU.EX2 R21, R36 ;  /* 0x0000002400157308 */ /* 0x000fe20000000800 */
[----:B------:R-:W-:Y:S01]  /*f200*/  FADD.FTZ R73, R98, R73 ;  /* 0x0000004962497221 */ /* 0x000fe20000010000 */
[----:B--2---:R-:W-:Y:S01]  /*f210*/  F2FP.F16.F32.PACK_AB R69, R34, R23 ;  /* 0x000000172245723e */ /* 0x004fe200000000ff */
[----:B------:R-:W-:Y:S07]  /*f220*/  FADD.FTZ R38, R80, R57 ;  /* 0x0000003950267221 */ /* 0x000fee0000010000 */
[----:B------:R-:W2:Y:S01]  /*f230*/  MUFU.EX2 R160, R53 ;  /* 0x0000003500a07308 */ /* 0x000ea20000000800 */
[C---:B-1----:R-:W-:Y:S03]  /*f240*/  HMMA.16816.F32 R12, R24.reuse, R40, R12 ;  /* 0x00000028180c723c */ /* 0x042fe6000000180c */
[----:B------:R-:W-:Y:S01]  /*f250*/  FADD.FTZ R40, R68, R73 ;  /* 0x0000004944287221 */ /* 0x000fe20000010000 */
[----:B------:R-:W-:Y:S01]  /*f260*/  F2FP.F16.F32.PACK_AB R68, R33, R32 ;  /* 0x000000202144723e */ /* 0x000fe200000000ff */
[----:B------:R-:W-:Y:S01]  /*f270*/  FADD.FTZ R38, R75, R38 ;  /* 0x000000264b267221 */ /* 0x000fe20000010000 */
[----:B----4-:R-:W-:Y:S01]  /*f280*/  F2FP.F16.F32.PACK_AB R70, R22, R35 ;  /* 0x000000231646723e */ /* 0x010fe200000000ff */
[----:B------:R-:W-:Y:S01]  /*f290*/  FADD.FTZ R63, R63, R40 ;  /* 0x000000283f3f7221 */ /* 0x000fe20000010000 */
[----:B------:R-:W-:Y:S03]  /*f2a0*/  HMMA.16816.F32 R16, R24, R42, R16 ;  /* 0x0000002a1810723c */ /* 0x000fe60000001810 */
[----:B------:R-:W-:Y:S01]  /*f2b0*/  FADD.FTZ R61, R61, R38 ;  /* 0x000000263d3d7221 */ /* 0x000fe20000010000 */
[----:B------:R-:W-:Y:S01]  /*f2c0*/  FADD.FTZ R64, R64, R63 ;  /* 0x0000003f40407221 */ /* 0x000fe20000010000 */
[----:B--2---:R-:W-:Y:S02]  /*f2d0*/  F2FP.F16.F32.PACK_AB R71, R160, R21 ;  /* 0x00000015a047723e */ /* 0x004fe400000000ff */
[----:B------:R-:W-:Y:S01]  /*f2e0*/  FADD.FTZ R94, R94, R61 ;  /* 0x0000003d5e5e7221 */ /* 0x000fe20000010000 */
[----:B------:R-:W-:Y:S01]  /*f2f0*/  FADD.FTZ R67, R67, R64 ;  /* 0x0000004043437221 */ /* 0x000fe20000010000 */
[----:B------:R-:W-:Y:S03]  /*f300*/  MOV R86, R3 ;  /* 0x0000000300567202 */ /* 0x000fe60000000f00 */
        /* <DEDUP_REMOVED lines=19> */
.L_x_8851:
        /* <DEDUP_REMOVED lines=10> */
.L_x_8866:
[----:B---34-:R-:W-:Y:S01]  /*f4e0*/  FADD.FTZ R9, R9, R10 ;  /* 0x0000000a09097221 */ /* 0x018fe20000010000 */
[----:B------:R-:W-:Y:S01]  /*f4f0*/  FSETP.NE.FTZ.AND P1, PT, R12, RZ, PT ;  /* 0x000000ff0c00720b */ /* 0x000fe20003f35000 */
[----:B------:R-:W2:Y:S01]  /*f500*/  MUFU.RCP R7, R12 ;  /* 0x0000000c00077308 */ /* 0x000ea20000001000 */
[----:B------:R-:W-:Y:S01]  /*f510*/  SHF.L.U32 R6, R135, 0x1, RZ ;  /* 0x0000000187067819 */ /* 0x000fe200000006ff */
[----:B------:R-:W-:Y:S05]  /*f520*/  WARPSYNC.ALL ;  /* 0x0000000000007948 */ /* 0x000fea0003800000 */
[----:B------:R-:W-:Y:S01]  /*f530*/  FSETP.NE.FTZ.AND P0, PT, R9, RZ, PT ;  /* 0x000000ff0900720b */ /* 0x000fe20003f15000 */
[----:B------:R-:W3:Y:S01]  /*f540*/  MUFU.RCP R5, R9 ;  /* 0x0000000900057308 */ /* 0x000ee20000001000 */
[----:B------:R-:W-:-:S02]  /*f550*/  LOP3.LUT R6, R6, 0x6, RZ, 0xc0, !PT ;  /* 0x0000000606067812 */ /* 0x000fc400078ec0ff */
[----:B------:R-:W-:Y:S02]  /*f560*/  SHF.L.U32 R8, R135, 0x3, RZ ;  /* 0x0000000387087819 */ /* 0x000fe400000006ff */
[----:B------:R-:W-:Y:S02]  /*f570*/  LOP3.LUT R133, R6, 0x3e00, R133, 0xf8, !PT ;  /* 0x00003e0006857812 */ /* 0x000fe400078ef885 */
[----:B------:R-:W-:Y:S01]  /*f580*/  LOP3.LUT R10, R8, 0xc0, RZ, 0xc0, !PT ;  /* 0x000000c0080a7812 */ /* 0x000fe200078ec0ff */
[----:B------:R-:W4:Y:S01]  /*f590*/  @P1 MUFU.LG2 R11, R12 ;  /* 0x0000000c000b1308 */ /* 0x000f220000000c00 */
[----:B------:R-:W-:Y:S02]  /*f5a0*/  MOV R0, 0xff800000 ;  /* 0xff80000000007802 */ /* 0x000fe40000000f00 */
[----:B--2---:R-:W-:Y:S02]  /*f5b0*/  FSEL R7, R7, 1, P1 ;  /* 0x3f80000007077808 */ /* 0x004fe40000800000 */
[----:B------:R-:W-:-:S03]  /*f5c0*/  SHF.R.U32.HI R23, RZ, 0x2, R135 ;  /* 0x00000002ff177819 */ /* 0x000fc60000011687 */
[----:B------:R-:W2:Y:S01]  /*f5d0*/  @P0 MUFU.LG2 R6, R9 ;  /* 0x0000000900060308 */ /* 0x000ea20000000c00 */
[----:B------:R-:W-:Y:S01]  /*f5e0*/  FMUL.FTZ R80, R7, R80 ;  /* 0x0000005007507220 */ /* 0x000fe20000410000 */
[----:B---3--:R-:W-:Y:S01]  /*f5f0*/  FSEL R5, R5, 1, P0 ;  /* 0x3f80000005057808 */ /* 0x008fe20000000000 */
[C---:B------:R-:W-:Y:S01]  /*f600*/  FMUL.FTZ R81, R7.reuse, R81 ;  /* 0x0000005107517220 */ /* 0x040fe20000410000 */
[C---:B------:R-:W-:Y:S01]  /*f610*/  FMUL.FTZ R76, R7.reuse, R76 ;  /* 0x0000004c074c7220 */ /* 0x040fe20000410000 */
[C---:B------:R-:W-:Y:S01]  /*f620*/  FMUL.FTZ R77, R7.reuse, R77 ;  /* 0x0000004d074d7220 */ /* 0x040fe20000410000 */
[C---:B------:R-:W-:Y:S01]  /*f630*/  FMUL.FTZ R72, R7.reuse, R72 ;  /* 0x0000004807487220 */ /* 0x040fe20000410000 */
[C---:B------:R-:W-:Y:S01]  /*f640*/  FMUL.FTZ R73, R7.reuse, R73 ;  /* 0x0000004907497220 */ /* 0x040fe20000410000 */
[C---:B------:R-:W-:Y:S01]  /*f650*/  FMUL.FTZ R68, R7.reuse, R68 ;  /* 0x0000004407447220 */ /* 0x040fe20000410000 */
[----:B------:R-:W-:Y:S01]  /*f660*/  FMUL.FTZ R69, R7, R69 ;  /* 0x0000004507457220 */ /* 0x000fe20000410000 */
[----:B----4-:R-:W-:Y:S01]  /*f670*/  @P1 FMUL.FTZ R11, R11, 0.69314718246459960938 ;  /* 0x3f3172180b0b1820 */ /* 0x010fe20000410000 */
[----:B------:R-:W-:Y:S01]  /*f680*/  LOP3.LUT R7, R10, 0x18, R135, 0xf8, !PT ;  /* 0x000000180a077812 */ /* 0x000fe200078ef887 */
[C---:B------:R-:W-:Y:S01]  /*f690*/  FMUL.FTZ R82, R5.reuse, R82 ;  /* 0x0000005205527220 */ /* 0x040fe20000410000 */
[C---:B------:R-:W-:Y:S01]  /*f6a0*/  FMUL.FTZ R83, R5.reuse, R83 ;  /* 0x0000005305537220 */ /* 0x040fe20000410000 */
[----:B-----5:R-:W-:Y:S01]  /*f6b0*/  @P1 FFMA.FTZ R0, R4, R3, R11 ;  /* 0x0000000304001223 */ /* 0x020fe2000001000b */
[C---:B------:R-:W-:Y:S01]  /*f6c0*/  FMUL.FTZ R78, R5.reuse, R78 ;  /* 0x0000004e054e7220 */ /* 0x040fe20000410000 */
[C---:B------:R-:W-:Y:S01]  /*f6d0*/  FMUL.FTZ R79, R5.reuse, R79 ;  /* 0x0000004f054f7220 */ /* 0x040fe20000410000 */
[----:B------:R-:W-:Y:S01]  /*f6e0*/  FMUL.FTZ R74, R5, R74 ;  /* 0x0000004a054a7220 */ /* 0x000fe20000410000 */
[----:B--2---:R-:W-:Y:S01]  /*f6f0*/  @P0 FMUL.FTZ R9, R6, 0.69314718246459960938 ;  /* 0x3f31721806090820 */ /* 0x004fe20000410000 */
[----:B------:R-:W-:Y:S01]  /*f700*/  LOP3.LUT R6, R133, 0x20, R8, 0xf8, !PT ;  /* 0x0000002085067812 */ /* 0x000fe200078ef808 */
[C---:B------:R-:W-:Y:S01]  /*f710*/  FMUL.FTZ R75, R5.reuse, R75 ;  /* 0x0000004b054b7220 */ /* 0x040fe20000410000 */
[----:B------:R-:W-:Y:S01]  /*f720*/  MOV R3, 0xff800000 ;  /* 0xff80000000037802 */ /* 0x000fe20000000f00 */
[C---:B------:R-:W-:Y:S01]  /*f730*/  FMUL.FTZ R70, R5.reuse, R70 ;  /* 0x0000004605467220 */ /* 0x040fe20000410000 */
[----:B------:R-:W-:Y:S01]  /*f740*/  FMUL.FTZ R71, R5, R71 ;  /* 0x0000004705477220 */ /* 0x000fe20000410000 */
[----:B------:R-:W-:Y:S01]  /*f750*/  @P0 FFMA.FTZ R3, R4, R2, R9 ;  /* 0x0000000204030223 */ /* 0x000fe20000010009 */
        /* <DEDUP_REMOVED lines=34> */
[----:B---3--:R-:W-:Y:S02]  /*f980*/  IMAD R8, R8, R13, R152 ;  /* 0x0000000d08087224 */ /* 0x008fe400078e0298 */
[----:B------:R3:W4:Y:S02]  /*f990*/  LDS.128 R12, [R2+0x800] ;  /* 0x00080000020c7984 */ /* 0x0007240000000c00 */
[----:B------:R-:W-:Y:S02]  /*f9a0*/  IMAD R24, R9, R8, R149 ;  /* 0x0000000809187224 */ /* 0x000fe400078e0295 */
        /* <DEDUP_REMOVED lines=12> */
.L_x_8861:
[----:B------:R-:W-:Y:S05]  /*fa70*/  BSYNC.RECONVERGENT B0 ;  /* 0x0000000000007941 */ /* 0x000fea0003800200 */
.L_x_8860:
        /* <DEDUP_REMOVED lines=22> */
[----:B-1----:R-:W-:Y:S05]  /*fbe0*/  @P4 RET.REL.NODEC R148 `(_ZN5flash24flash_fwd_splitkv_kernelI23Flash_fwd_kernel_traitsILi32ELi64ELi128ELi4ELb0ELb0EN7cutlass6half_tE19Flash_kernel_traitsILi32ELi64ELi128ELi4ES3_EELb0ELb0ELb1ELb0ELb0ELb1ELb1ELb1EEEvNS_16Flash_fwd_paramsE) ;  /* 0xffffff0494044950 */ /* 0x002fea0003c3ffff */
[----:B------:R-:W-:Y:S01]  /*fbf0*/  MOV R149, 0x0 ;  /* 0x0000000000957802 */ /* 0x000fe20000000f00 */
[----:B------:R1:W-:Y:S03]  /*fc00*/  ST.E.128 desc[UR4][R2.64+0x1800], R4 ;  /* 0x0018000402007985 */ /* 0x0003e6000c101d04 */
[----:B-1----:R-:W-:Y:S05]  /*fc10*/  RET.REL.NODEC R148 `(_ZN5flash24flash_fwd_splitkv_kernelI23Flash_fwd_kernel_traitsILi32ELi64ELi128ELi4ELb0ELb0EN7cutlass6half_tE19Flash_kernel_traitsILi32ELi64ELi128ELi4ES3_EELb0ELb0ELb1ELb0ELb0ELb1ELb1ELb1EEEvNS_16Flash_fwd_paramsE) ;  /* 0xffffff0094f87950 */ /* 0x002fea0003c3ffff */
.L_x_8859:
[----:B------:R-:W-:Y:S01]  /*fc20*/  MOV R5, 0x2 ;  /* 0x0000000200057802 */ /* 0x000fe20000000f00 */
[----:B------:R-:W-:Y:S01]  /*fc30*/  IMAD.MOV.U32 R0, RZ, RZ, 0x1f ;  /* 0x0000001fff007424 */ /* 0x000fe200078e00ff */
[----:B------:R-:W-:-:S07]  /*fc40*/  MOV R6, 0xffffffff ;  /* 0xffffffff00067802 */ /* 0x000fce0000000f00 */
[----:B-1---5:R-:W-:Y:S05]  /*fc50*/  WARPSYNC.COLLECTIVE R6, `(.L_x_8862) ;  /* 0x0000000006087348 */ /* 0x022fea0003c00000 */
[----:B------:R2:W3:Y:S02]  /*fc60*/  SHFL.BFLY P0, R10, R163, R5, R0 ;  /* 0x0c000005a30a7389 */ /* 0x0004e40000000000 */
[----:B-123-5:R-:W-:Y:S05]  /*fc70*/  ENDCOLLECTIVE ;  /* 0x000000000000791b */ /* 0x02efea0003800000 */
.L_x_8862:
[----:B------:R-:W-:Y:S02]  /*fc80*/  IMAD.MOV.U32 R8, RZ, RZ, R10 ;  /* 0x000000ffff087224 */ /* 0x000fe400078e000a */
[----:B------:R-:W-:Y:S02]  /*fc90*/  IMAD.MOV.U32 R5, RZ, RZ, 0x1 ;  /* 0x00000001ff057424 */ /* 0x000fe400078e00ff */
[----:B------:R-:W-:-:S05]  /*fca0*/  FADD.FTZ R8, R8, R163 ;  /* 0x000000a308087221 */ /* 0x000fca0000010000 */
[----:B------:R-:W-:-:S07]  /*fcb0*/  MOV R163, R8 ;  /* 0x0000000800a37202 */ /* 0x000fce0000000f00 */
[----:B------:R-:W-:Y:S05]  /*fcc0*/  WARPSYNC.COLLECTIVE R6, `(.L_x_8863) ;  /* 0x0000000006087348 */ /* 0x000fea0003c00000 */
[----:B------:R1:W2:Y:S02]  /*fcd0*/  SHFL.BFLY P0, R10, R163, R5, R0 ;  /* 0x0c000005a30a7389 */ /* 0x0002a40000000000 */
[----:B-12---:R-:W-:Y:S05]  /*fce0*/  ENDCOLLECTIVE ;  /* 0x000000000000791b */ /* 0x006fea0003800000 */
.L_x_8863:
[----:B------:R-:W-:Y:S01]  /*fcf0*/  MOV R163, R160 ;  /* 0x000000a000a37202 */ /* 0x000fe20000000f00 */
[----:B------:R-:W-:Y:S01]  /*fd00*/  IMAD.MOV.U32 R5, RZ, RZ, 0x2 ;  /* 0x00000002ff057424 */ /* 0x000fe200078e00ff */
[----:B------:R-:W-:-:S07]  /*fd10*/  MOV R7, R10 ;  /* 0x0000000a00077202 */ /* 0x000fce0000000f00 */
[----:B------:R-:W-:Y:S05]  /*fd20*/  WARPSYNC.COLLECTIVE R6, `(.L_x_8864) ;  /* 0x0000000006087348 */ /* 0x000fea0003c00000 */
[----:B------:R1:W2:Y:S02]  /*fd30*/  SHFL.BFLY P0, R10, R163, R5, R0 ;  /* 0x0c000005a30a7389 */ /* 0x0002a40000000000 */
[----:B-12---:R-:W-:Y:S05]  /*fd40*/  ENDCOLLECTIVE ;  /* 0x000000000000791b */ /* 0x006fea0003800000 */
.L_x_8864:
[----:B------:R-:W-:Y:S01]  /*fd50*/  FADD.FTZ R12, R8, R7 ;  /* 0x00000007080c7221 */ /* 0x000fe20000010000 */
[----:B------:R-:W-:Y:S01]  /*fd60*/  FADD.FTZ R9, R10, R160 ;  /* 0x000000a00a097221 */ /* 0x000fe20000010000 */
[----:B------:R-:W-:-:S04]  /*fd70*/  MOV R5, 0x1 ;  /* 0x0000000100057802 */ /* 0x000fc80000000f00 */
[----:B------:R-:W-:-:S07]  /*fd80*/  MOV R163, R9 ;  /* 0x0000000900a37202 */ /* 0x000fce0000000f00 */
[----:B------:R-:W-:Y:S05]  /*fd90*/  WARPSYNC.COLLECTIVE R6, `(.L_x_8865) ;  /* 0x0000000006087348 */ /* 0x000fea0003c00000 */
[----:B------:R1:W2:Y:S02]  /*fda0*/  SHFL.BFLY P0, R10, R163, R5, R0 ;  /* 0x0c000005a30a7389 */ /* 0x0002a40000000000 */
[----:B-12---:R-:W-:Y:S05]  /*fdb0*/  ENDCOLLECTIVE ;  /* 0x000000000000791b */ /* 0x006fea0003800000 */
.L_x_8865:
[----:B------:R-:W-:Y:S05]  /*fdc0*/  BRA `(.L_x_8866) ;  /* 0xfffffff400c47947 */ /* 0x000fea000383ffff */
.L_x_8867:
        /* <DEDUP_REMOVED lines=11> */
.L_x_10323:


//--------------------- .text._ZN5flash24flash_fwd_splitkv_kernelI23Flash_fwd_kernel_traitsILi32ELi64ELi128ELi4ELb0ELb0EN7cutlass6half_tE19Flash_kernel_traitsILi32ELi64ELi128ELi4ES3_EELb0ELb1ELb0ELb0ELb1ELb0ELb0ELb0EEEvNS_16Flash_fwd_paramsE --------------------------
	.section	.text._ZN5flash24flash_fwd_splitkv_kernelI23Flash_fwd_kernel_traitsILi32ELi64ELi128ELi4ELb0ELb0EN7cutlass6half_tE19Flash_kernel_traitsILi32ELi64ELi128ELi4ES3_EELb0ELb1ELb0ELb0ELb1ELb0ELb0ELb0EEEvNS_16Flash_fwd_paramsE,"ax",@progbits
	.align	128
        .global         _ZN5flash24flash_fwd_splitkv_kernelI23Flash_fwd_kernel_traitsILi32ELi64ELi128ELi4ELb0ELb0EN7cutlass6half_tE19Flash_kernel_traitsILi32ELi64ELi128ELi4ES3_EELb0ELb1ELb0ELb0ELb1ELb0ELb0ELb0EEEvNS_16Flash_fwd_paramsE
        .type           _ZN5flash24flash_fwd_splitkv_kernelI23Flash_fwd_kernel_traitsILi32ELi64ELi128ELi4ELb0ELb0EN7cutlass6half_tE19Flash_kernel_traitsILi32ELi64ELi128ELi4ES3_EELb0ELb1ELb0ELb0ELb1ELb0ELb0ELb0EEEvNS_16Flash_fwd_paramsE,@function
        .size           _ZN5flash24flash_fwd_splitkv_kernelI23Flash_fwd_kernel_traitsILi32ELi64ELi128ELi4ELb0ELb0EN7cutlass6half_tE19Flash_kernel_traitsILi32ELi64ELi128ELi4ES3_EELb0ELb1ELb0ELb0ELb1ELb0ELb0ELb0EEEvNS_16Flash_fwd_paramsE,(.L_x_10324 - _ZN5flash24flash_fwd_splitkv_kernelI23Flash_fwd_kernel_traitsILi32ELi64ELi128ELi4ELb0ELb0EN7cutlass6half_tE19Flash_kernel_traitsILi32ELi64ELi128ELi4ES3_EELb0ELb1ELb0ELb0ELb1ELb0ELb0ELb0EEEvNS_16Flash_fwd_paramsE)
        .other          _ZN5flash24flash_fwd_splitkv_kernelI23Flash_fwd_kernel_traitsILi32ELi64ELi128ELi4ELb0ELb0EN7cutlass6half_tE19Flash_kernel_traitsILi32ELi64ELi128ELi4ES3_EELb0ELb1ELb0ELb0ELb1ELb0ELb0ELb0EEEvNS_16Flash_fwd_paramsE,@"STO_CUDA_ENTRY STV_DEFAULT"
_ZN5flash24flash_fwd_splitkv_kernelI23Flash_fwd_kernel_traitsILi32ELi64ELi128ELi4ELb0ELb0EN7cutlass6half_tE19Flash_kernel_traitsILi32ELi64ELi128ELi4ES3_EELb0ELb1ELb0ELb0ELb1ELb0ELb0ELb0EEEvNS_16Flash_fwd_paramsE:
.text._ZN5flash24flash_fwd_splitkv_kernelI23Flash_fwd_kernel_traitsILi32ELi64ELi128ELi4ELb0ELb0EN7cutlass6half_tE19Flash_kernel_traitsILi32ELi64ELi128ELi4ES3_EELb0ELb1ELb0ELb0ELb1ELb0ELb0ELb0EEEvNS_16Flash_fwd_paramsE:
[----:B------:R-:W-:Y:S01]  /*0000*/  LDC R1, c[0x0][0x37c] ;  /* 0x0000df00ff017b82 */ /* 0x000fe20000000800 */
[----:B------:R-:W1:Y:S07]  /*0010*/  S2R R177, SR_CTAID.X ;  /* 0x0000000000b17919 */ /* 0x000e6e0000002500 */
[----:B------:R-:W2:Y:S01]  /*0020*/  LDC.64 R2, c[0x0][0x348] ;  /* 0x0000d200ff027b82 */ /* 0x000ea20000000a00 */
[----:B------:R-:W-:Y:S01]  /*0030*/  BSSY.RECONVERGENT B3, `(.L_x_8868) ;  /* 0x0000005000037945 */ /* 0x000fe20003800200 */
[----:B------:R-:W-:Y:S01]  /*0040*/  MOV R174, 0x80 ;  /* 0x0000008000ae7802 */ /* 0x000fe20000000f00 */
[----:B------:R-:W3:Y:S01]  /*0050*/  S2R R176, SR_CTAID.Y ;  /* 0x0000000000b07919 */ /* 0x000ee20000002600 */
[----:B------:R-:W4:Y:S05]  /*0060*/  S2R R175, SR_CTAID.Z ;  /* 0x0000000000af7919 */ /* 0x000f2a0000002700 */
[----:B-1234-:R-:W-:Y:S05]  /*0070*/  CALL.REL.NOINC `($_ZN5flash24flash_fwd_splitkv_kernelI23Flash_fwd_kernel_traitsILi32ELi64ELi128ELi4ELb0ELb0EN7cutlass6half_tE19Flash_kernel_traitsILi32ELi64ELi128ELi4ES3_EELb0ELb1ELb0ELb0ELb1ELb0ELb0ELb0EEEvNS_16Flash_fwd_paramsE$_ZN5flash30compute_attn_1rowblock_splitkvI23Flash_fwd_kernel_traitsILi32ELi64ELi128ELi4ELb0ELb0EN7cutlass6half_tE19Flash_kernel_traitsILi32ELi64ELi128ELi4ES3_EELb0ELb1ELb0ELb0ELb1ELb0ELb0ELb0ENS_16Flash_fwd_paramsEEEvRKT8_iiiii) ;  /* 0x0000000000087944 */ /* 0x01efea0003c00000 */
[----:B------:R-:W-:Y:S05]  /*0080*/  BSYNC.RECONVERGENT B3 ;  /* 0x0000000000037941 */ /* 0x000fea0003800200 */
.L_x_8868:
[----:B------:R-:W-:Y:S05]  /*0090*/  EXIT ;  /* 0x000000000000794d */ /* 0x000fea0003800000 */
        .type           $_ZN5flash24flash_fwd_splitkv_kernelI23Flash_fwd_kernel_traitsILi32ELi64ELi128ELi4ELb0ELb0EN7cutlass6half_tE19Flash_kernel_traitsILi32ELi64ELi128ELi4ES3_EELb0ELb1ELb0ELb0ELb1ELb0ELb0ELb0EEEvNS_16Flash_fwd_paramsE$_ZN5flash30compute_attn_1rowblock_splitkvI23Flash_fwd_kernel_traitsILi32ELi64ELi128ELi4ELb0ELb0EN7cutlass6half_tE19Flash_kernel_traitsILi32ELi64ELi128ELi4ES3_EELb0ELb1ELb0ELb0ELb1ELb0ELb0ELb0ENS_16Flash_fwd_paramsEEEvRKT8_iiiii,@function
        .size           $_ZN5flash24flash_fwd_splitkv_kernelI23Flash_fwd_kernel_traitsILi32ELi64ELi128ELi4ELb0ELb0EN7cutlass6half_tE19Flash_kernel_traitsILi32ELi64ELi128ELi4ES3_EELb0ELb1ELb0ELb0ELb1ELb0ELb0ELb0EEEvNS_16Flash_fwd_paramsE$_ZN5flash30compute_attn_1rowblock_splitkvI23Flash_fwd_kernel_traitsILi32ELi64ELi128ELi4ELb0ELb0EN7cutlass6half_tE19Flash_kernel_traitsILi32ELi64ELi128ELi4ES3_EELb0ELb1ELb0ELb0ELb1ELb0ELb0ELb0ENS_16Flash_fwd_paramsEEEvRKT8_iiiii,(.L_x_10324 - $_ZN5flash24flash_fwd_splitkv_kernelI23Flash_fwd_kernel_traitsILi32ELi64ELi128ELi4ELb0ELb0EN7cutlass6half_tE19Flash_kernel_traitsILi32ELi64ELi128ELi4ES3_EELb0ELb1ELb0ELb0ELb1ELb0ELb0ELb0EEEvNS_16Flash_fwd_paramsE$_ZN5flash30compute_attn_1rowblock_splitkvI23Flash_fwd_kernel_traitsILi32ELi64ELi128ELi4ELb0ELb0EN7cutlass6half_tE19Flash_kernel_traitsILi32ELi64ELi128ELi4ES3_EELb0ELb1ELb0ELb0ELb1ELb0ELb0ELb0ENS_16Flash_fwd_paramsEEEvRKT8_iiiii)
$_ZN5flash24flash_fwd_splitkv_kernelI23Flash_fwd_kernel_traitsILi32ELi64ELi128ELi4ELb0ELb0EN7cutlass6half_tE19Flash_kernel_traitsILi32ELi64ELi128ELi4ES3_EELb0ELb1ELb0ELb0ELb1ELb0ELb0ELb0EEEvNS_16Flash_fwd_paramsE$_ZN5flash30compute_attn_1rowblock_splitkvI23Flash_fwd_kernel_traitsILi32ELi64ELi128ELi4ELb0ELb0EN7cutlass6half_tE19Flash_kernel_traitsILi32ELi64ELi128ELi4ES3_EELb0ELb1ELb0ELb0ELb1ELb0ELb0ELb0ENS_16Flash_fwd_paramsEEEvRKT8_iiiii:
        /* <DEDUP_REMOVED lines=38> */
.L_x_8870:
[----:B------:R-:W-:Y:S05]  /*0300*/  BSYNC.RECONVERGENT B0 ;  /* 0x0000000000007941 */ /* 0x000fea0003800200 */
.L_x_8869:
[----:B------:R-:W-:Y:S04]  /*0310*/  BSSY.RECONVERGENT B0, `(.L_x_8871) ;  /* 0x0000007000007945 */ /* 0x000fe80003800200 */
[----:B------:R-:W-:Y:S05]  /*0320*/  @!P3 BRA `(.L_x_8872) ;  /* 0x000000000014b947 */ /* 0x000fea0003800000 */
[----:B------:R-:W3:Y:S02]  /*0330*/  LD.E.U8 R6, desc[UR4][R2.64+0x1b2] ;  /* 0x0001b20402067980 */ /* 0x000ee4000c101100 */
[----:B---3--:R-:W-:-:S13]  /*0340*/  ISETP.NE.AND P1, PT, R6, RZ, PT ;  /* 0x000000ff0600720c */ /* 0x008fda0003f25270 */
[----:B------:R-:W3:Y:S02]  /*0350*/  @P1 LD.E R7, desc[UR4][R14.64+0x4] ;  /* 0x000004040e071980 */ /* 0x000ee4000c101900 */
[----:B---3-5:R-:W-:-:S06]  /*0360*/  @P1 IADD3 R166, PT, PT, R7, -R12, RZ ;  /* 0x8000000c07a61210 */ /* 0x028fcc0007ffe0ff */
[----:B------:R3:W5:Y:S02]  /*0370*/  @!P1 LD.E R166, desc[UR4][R14.64] ;  /* 0x000000040ea69980 */ /* 0x000764000c101900 */
.L_x_8872:
[----:B------:R-:W-:Y:S05]  /*0380*/  BSYNC.RECONVERGENT B0 ;  /* 0x0000000000007941 */ /* 0x000fea0003800200 */
.L_x_8871:
        /* <DEDUP_REMOVED lines=8> */
.L_x_8874:
[----:B------:R-:W4:Y:S01]  /*0410*/  LD.E.64 R6, desc[UR4][R2.64+0x108] ;  /* 0x0001080402067980 */ /* 0x000f22000c101b00 */
[----:B------:R-:W-:Y:S01]  /*0420*/  BSSY.RECONVERGENT B0, `(.L_x_8876) ;  /* 0x0000006000007945 */ /* 0x000fe20003800200 */
[----:B------:R-:W-:Y:S01]  /*0430*/  IMAD.MOV.U32 R5, RZ, RZ, RZ ;  /* 0x000000ffff057224 */ /* 0x000fe200078e00ff */
[----:B----4-:R-:W-:-:S04]  /*0440*/  ISETP.NE.U32.AND P0, PT, R6, RZ, PT ;  /* 0x000000ff0600720c */ /* 0x010fc80003f05070 */
[----:B------:R-:W-:-:S13]  /*0450*/  ISETP.NE.AND.EX P0, PT, R7, RZ, PT, P0 ;  /* 0x000000ff0700720c */ /* 0x000fda0003f05300 */
[----:B------:R-:W-:Y:S05]  /*0460*/  @!P0 BRA `(.L_x_8877) ;  /* 0x0000000000048947 */ /* 0x000fea0003800000 */
[----:B------:R4:W5:Y:S02]  /*0470*/  LD.E R5, desc[UR4][R2.64+0xbc] ;  /* 0x0000bc0402057980 */ /* 0x000964000c101900 */
.L_x_8877:
[----:B------:R-:W-:Y:S05]  /*0480*/  BSYNC.RECONVERGENT B0 ;  /* 0x0000000000007941 */ /* 0x000fea0003800200 */
.L_x_8876:
[----:B-----5:R-:W-:Y:S02]  /*0490*/  IADD3 R166, PT, PT, R5, R166, -R11 ;  /* 0x000000a605a67210 */ /* 0x020fe40007ffe80b */
.L_x_8875:
[----:B------:R-:W-:Y:S05]  /*04a0*/  BSYNC.RECONVERGENT B1 ;  /* 0x0000000000017941 */ /* 0x000fea0003800200 */
.L_x_8873:
[----:B------:R-:W-:Y:S01]  /*04b0*/  IMAD.SHL.U32 R9, R177, 0x40, RZ ;  /* 0x00000040b1097824 */ /* 0x000fe200078e00ff */
[----:B------:R-:W-:Y:S01]  /*04c0*/  MOV R6, R174 ;  /* 0x000000ae00067202 */ /* 0x000fe20000000f00 */
[----:B------:R-:W-:-:S03]  /*04d0*/  IMAD.MOV.U32 R7, RZ, RZ, 0x0 ;  /* 0x00000000ff077424 */ /* 0x000fc600078e00ff */
[----:B------:R-:W-:-:S13]  /*04e0*/  ISETP.GT.AND P0, PT, R120, R9, PT ;  /* 0x000000097800720c */ /* 0x000fda0003f04270 */
[----:B-1234-:R-:W-:Y:S05]  /*04f0*/  @!P0 RET.REL.NODEC R6 `(_ZN5flash24flash_fwd_splitkv_kernelI23Flash_fwd_kernel_traitsILi32ELi64ELi128ELi4ELb0ELb0EN7cutlass6half_tE19Flash_kernel_traitsILi32ELi64ELi128ELi4ES3_EELb0ELb1ELb0ELb0ELb1ELb0ELb0ELb0EEEvNS_16Flash_fwd_paramsE) ;  /* 0xfffffff806c08950 */ /* 0x01efea0003c3ffff */
        /* <DEDUP_REMOVED lines=68> */
[----:B------:R-:W-:Y:S02]  /*0940*/  ISETP.GE.AND P2, PT, R5, R120, PT ;  /* 0x000000780500720c */ /* 0x000fe40003f46270 */
        /* <DEDUP_REMOVED lines=18> */
.L_x_8880:
[----:B------:R-:W-:Y:S05]  /*0a70*/  BSYNC.RECONVERGENT B0 ;  /* 0x0000000000007941 */ /* 0x000fea0003800200 */
.L_x_8879:
[----:B------:R-:W-:Y:S01]  /*0a80*/  MOV R175, 0x0 ;  /* 0x0000000000af7802 */ /* 0x000fe20000000f00 */
[----:B------:R1:W-:Y:S03]  /*0a90*/  @!P5 ST.E desc[UR4][R4.64], R0 ;  /* 0x000000000400d985 */ /* 0x0003e6000c101904 */
[----:B-12---:R-:W-:Y:S05]  /*0aa0*/  @P4 RET.REL.NODEC R174 `(_ZN5flash24flash_fwd_splitkv_kernelI23Flash_fwd_kernel_traitsILi32ELi64ELi128ELi4ELb0ELb0EN7cutlass6half_tE19Flash_kernel_traitsILi32ELi64ELi128ELi4ES3_EELb0ELb1ELb0ELb0ELb1ELb0ELb0ELb0EEEvNS_16Flash_fwd_paramsE) ;  /* 0xfffffff4ae544950 */ /* 0x006fea0003c3ffff */
[----:B------:R-:W-:Y:S02]  /*0ab0*/  MOV R3, 0x7f800000 ;  /* 0x7f80000000037802 */ /* 0x000fe40000000f00 */
[----:B------:R-:W-:-:S03]  /*0ac0*/  MOV R175, 0x0 ;  /* 0x0000000000af7802 */ /* 0x000fc60000000f00 */
[----:B------:R1:W-:Y:S02]  /*0ad0*/  ST.E desc[UR4][R4.64+0x80], R3 ;  /* 0x0000800304007985 */ /* 0x0003e4000c101904 */
[----:B-1----:R-:W-:Y:S05]  /*0ae0*/  RET.REL.NODEC R174 `(_ZN5flash24flash_fwd_splitkv_kernelI23Flash_fwd_kernel_traitsILi32ELi64ELi128ELi4ELb0ELb0EN7cutlass6half_tE19Flash_kernel_traitsILi32ELi64ELi128ELi4ES3_EELb0ELb1ELb0ELb0ELb1ELb0ELb0ELb0EEEvNS_16Flash_fwd_paramsE) ;  /* 0xfffffff4ae447950 */ /* 0x002fea0003c3ffff */
.L_x_8878:
        /* <DEDUP_REMOVED lines=104> */
.L_x_8882:
        /* <DEDUP_REMOVED lines=52> */
[-C--:B------:R-:W-:Y:S02]  /*14b0*/  IMAD R4, R159, R118.reuse, RZ ;  /* 0x000000769f047224 */ /* 0x080fe400078e02ff */
        /* <DEDUP_REMOVED lines=12> */
[----:B------:R-:W-:-:S02]  /*1580*/  IMAD.MOV.U32 R12, RZ, RZ, R6 ;  /* 0x000000ffff0c7224 */ /* 0x000fc400078e0006 */
[----:B------:R-:W-:Y:S02]  /*1590*/  @!P3 IMAD R0, R16, R5, R0 ;  /* 0x000000051000b224 */ /* 0x000fe400078e0200 */
[----:B------:R-:W-:Y:S02]  /*15a0*/  IMAD R7, R14, R4, R7 ;  /* 0x000000040e077224 */ /* 0x000fe400078e0207 */
[----:B------:R-:W-:-:S04]  /*15b0*/  @!P3 IMAD.WIDE.U32 R16, R16, R10, R20 ;  /* 0x0000000a1010b225 */ /* 0x000fc800078e0014 */
[-C--:B------:R-:W-:Y:S02]  /*15c0*/  @P3 IMAD R4, R85, R11.reuse, RZ ;  /* 0x0000000b55043224 */ /* 0x080fe400078e02ff */
[----:B------:R-:W-:-:S04]  /*15d0*/  @P3 IMAD.WIDE.U32 R10, R84, R11, RZ ;  /* 0x0000000b540a3225 */ /* 0x000fc800078e00ff */
[----:B------:R-:W-:Y:S01]  /*15e0*/  IMAD.WIDE.U32 R20, R14, R8, R12 ;  /* 0x000000080e147225 */ /* 0x000fe200078e000c */
[----:B------:R-:W-:Y:S02]  /*15f0*/  @!P3 IADD3 R12, PT, PT, R17, R0, RZ ;  /* 0x00000000110cb210 */ /* 0x000fe40007ffe0ff */
[----:B------:R-:W-:Y:S01]  /*1600*/  @!P3 MOV R14, R16 ;  /* 0x00000010000eb202 */ /* 0x000fe20000000f00 */
[----:B------:R-:W-:Y:S01]  /*1610*/  @P3 IMAD.MOV.U32 R14, RZ, RZ, R10 ;  /* 0x000000ffff0e3224 */ /* 0x000fe200078e000a */
[----:B------:R-:W-:Y:S01]  /*1620*/  @P3 IADD3 R12, PT, PT, R11, R4, RZ ;  /* 0x000000040b0c3210 */ /* 0x000fe20007ffe0ff */
[----:B------:R-:W-:Y:S01]  /*1630*/  IMAD.MOV.U32 R6, RZ, RZ, R20 ;  /* 0x000000ffff067224 */ /* 0x000fe200078e0014 */
[----:B------:R-:W-:Y:S02]  /*1640*/  IADD3 R0, PT, PT, R21, R7, RZ ;  /* 0x0000000715007210 */ /* 0x000fe40007ffe0ff */
[----:B------:R-:W-:Y:S02]  /*1650*/  MOV R11, RZ ;  /* 0x000000ff000b7202 */ /* 0x000fe40000000f00 */
[----:B------:R-:W-:-:S02]  /*1660*/  MOV R10, R118 ;  /* 0x00000076000a7202 */ /* 0x000fc40000000f00 */
.L_x_8883:
[----:B------:R-:W-:Y:S05]  /*1670*/  BSYNC.RECONVERGENT B0 ;  /* 0x0000000000007941 */ /* 0x000fea0003800200 */
.L_x_8881:
[----:B------:R-:W-:Y:S01]  /*1680*/  ISETP.NE.AND P1, PT, R182, -0x1, PT ;  /* 0xffffffffb600780c */ /* 0x000fe20003f25270 */
[----:B------:R-:W2:Y:S04]  /*1690*/  LD.E.64 R32, desc[UR4][R2.64+0x30] ;  /* 0x0000300402207980 */ /* 0x000ea8000c101b00 */
[----:B------:R-:W3:Y:S04]  /*16a0*/  LD.E.64 R26, desc[UR4][R2.64+0x48] ;  /* 0x00004804021a7980 */ /* 0x000ee8000c101b00 */
[----:B------:R-:W4:Y:S04]  /*16b0*/  LD.E.64 R16, desc[UR4][R114.64] ;  /* 0x0000000472107980 */ /* 0x000f28000c101b00 */
[----:B------:R-:W3:Y:S04]  /*16c0*/  @!P1 LD.E.64 R4, desc[UR4][R2.64+0x18] ;  /* 0x0000180402049980 */ /* 0x000ee8000c101b00 */
[----:B------:R-:W4:Y:S04]  /*16d0*/  LD.E.64 R28, desc[UR4][R2.64+0x8] ;  /* 0x00000804021c7980 */ /* 0x000f28000c101b00 */
[----:B------:R-:W5:Y:S01]  /*16e0*/  LD.E.64 R20, desc[UR4][R2.64+0x10] ;  /* 0x0000100402147980 */ /* 0x000f62000c101b00 */
[----:B------:R-:W-:Y:S01]  /*16f0*/  IMAD.SHL.U32 R163, R87, 0x8, RZ ;  /* 0x0000000857a37824 */ /* 0x000fe200078e00ff */
[----:B------:R-:W-:-:S04]  /*1700*/  SHF.R.U32.HI R122, RZ, 0x2, R87 ;  /* 0x00000002ff7a7819 */ /* 0x000fc80000011657 */
[----:B------:R-:W-:Y:S01]  /*1710*/  LOP3.LUT R184, R163, 0x18, RZ, 0xc0, !PT ;  /* 0x00000018a3b87812 */ /* 0x000fe200078ec0ff */
[----:B------:R-:W-:Y:S02]  /*1720*/  IMAD.IADD R162, R120, 0x1, -R9 ;  /* 0x0000000178a27824 */ /* 0x000fe400078e0a09 */
[C---:B------:R-:W-:Y:S01]  /*1730*/  VIADD R8, R122.reuse, 0x20 ;  /* 0x000000207a087836 */ /* 0x040fe20000000000 */
[----:B------:R-:W1:Y:S01]  /*1740*/  S2UR UR6, SR_CgaCtaId ;  /* 0x00000000000679c3 */ /* 0x000e620000008800 */
[----:B------:R-:W-:Y:S01]  /*1750*/  IMAD.MOV.U32 R123, RZ, RZ, RZ ;  /* 0x000000ffff7b7224 */ /* 0x000fe200078e00ff */
[----:B------:R-:W-:Y:S01]  /*1760*/  ISETP.GE.AND P4, PT, R122, R162, PT ;  /* 0x000000a27a00720c */ /* 0x000fe20003f86270 */
[----:B------:R-:W-:Y:S01]  /*1770*/  UMOV UR7, 0x400 ;  /* 0x0000040000077882 */ /* 0x000fe20000000000 */
[----:B------:R-:W-:Y:S01]  /*1780*/  IMAD R169, R159, R122, RZ ;  /* 0x0000007a9fa97224 */ /* 0x000fe200078e02ff */
[----:B-1----:R-:W-:-:S06]  /*1790*/  ULEA UR6, UR6, UR7, 0x18 ;  /* 0x0000000706067291 */ /* 0x002fcc000f8ec0ff */
[----:B------:R-:W-:Y:S01]  /*17a0*/  IMAD.U32 R155, RZ, RZ, UR6 ;  /* 0x00000006ff9b7e24 */ /* 0x000fe2000f8e00ff */
[----:B------:R-:W-:-:S04]  /*17b0*/  IABS R9, R18 ;  /* 0x0000001200097213 */ /* 0x000fc80000000000 */
[----:B------:R-:W1:Y:S08]  /*17c0*/  I2F.RP R13, R9 ;  /* 0x00000009000d7306 */ /* 0x000e700000209400 */
[----:B-1----:R-:W1:Y:S02]  /*17d0*/  MUFU.RCP R13, R13 ;  /* 0x0000000d000d7308 */ /* 0x002e640000001000 */
[----:B-1----:R-:W-:-:S02]  /*17e0*/  VIADD R15, R13, 0xffffffe ;  /* 0x0ffffffe0d0f7836 */ /* 0x002fc40000000000 */
[----:B--2---:R-:W-:-:S04]  /*17f0*/  @P1 IMAD.WIDE.U32 R24, R32, R182, RZ ;  /* 0x000000b620181225 */ /* 0x004fc800078e00ff */
[----:B------:R-:W-:Y:S02]  /*1800*/  @P1 IMAD R7, R33, R182, RZ ;  /* 0x000000b621071224 */ /* 0x000fe400078e02ff */
[----:B---3--:R-:W-:-:S04]  /*1810*/  @!P1 IMAD.WIDE.U32 R30, R4, R176, RZ ;  /* 0x000000b0041e9225 */ /* 0x008fc800078e00ff */
[----:B------:R-:W-:Y:S02]  /*1820*/  @!P1 IMAD R4, R5, R176, RZ ;  /* 0x000000b005049224 */ /* 0x000fe400078e02ff */
[----:B------:R-:W-:Y:S02]  /*1830*/  @!P1 IMAD.MOV.U32 R5, RZ, RZ, R30 ;  /* 0x000000ffff059224 */ /* 0x000fe400078e001e */
[----:B------:R-:W-:Y:S02]  /*1840*/  @P1 IMAD.MOV.U32 R5, RZ, RZ, R24 ;  /* 0x000000ffff051224 */ /* 0x000fe400078e0018 */
[----:B------:R-:W-:Y:S01]  /*1850*/  @!P1 IMAD.IADD R4, R31, 0x1, R4 ;  /* 0x000000011f049824 */ /* 0x000fe200078e0204 */
[----:B------:R-:W-:Y:S01]  /*1860*/  LOP3.LUT R24, R163, 0xc0, RZ, 0xc0, !PT ;  /* 0x000000c0a3187812 */ /* 0x000fe200078ec0ff */
[----:B------:R-:W-:Y:S01]  /*1870*/  @P1 IMAD.IADD R4, R25, 0x1, R7 ;  /* 0x0000000119041824 */ /* 0x000fe200078e0207 */
[----:B------:R-:W-:Y:S02]  /*1880*/  IADD3 R34, P2, PT, R184, R5, RZ ;  /* 0x00000005b8227210 */ /* 0x000fe40007f5e0ff */
[----:B------:R-:W-:-:S03]  /*1890*/  LOP3.LUT R181, R24, 0x18, R87, 0xf8, !PT ;  /* 0x0000001818b57812 */ /* 0x000fc600078ef857 */
[----:B------:R-:W-:Y:S01]  /*18a0*/  IMAD.X R35, RZ, RZ, R4, P2 ;  /* 0x000000ffff237224 */ /* 0x000fe200010e0604 */
[----:B------:R-:W-:Y:S01]  /*18b0*/  ISETP.GE.AND P2, PT, R8, R162, PT ;  /* 0x000000a20800720c */ /* 0x000fe20003f46270 */
[-C--:B------:R-:W-:Y:S01]  /*18c0*/  IMAD R4, R27, R175.reuse, RZ ;  /* 0x000000af1b047224 */ /* 0x080fe200078e02ff */
[----:B------:R-:W-:Y:S01]  /*18d0*/  LOP3.LUT R24, R163, 0x1f20, RZ, 0xc0, !PT ;  /* 0x00001f20a3187812 */ /* 0x000fe200078ec0ff */
[----:B------:R-:W-:Y:S01]  /*18e0*/  IMAD.WIDE.U32 R34, R26, R175, R34 ;  /* 0x000000af1a227225 */ /* 0x000fe200078e0022 */
[----:B------:R-:W-:-:S03]  /*18f0*/  LOP3.LUT R5, R181, R184, RZ, 0x3c, !PT ;  /* 0x000000b8b5057212 */ /* 0x000fc600078e3cff */
[----:B------:R-:W-:Y:S01]  /*1900*/  IMAD.IADD R35, R35, 0x1, R4 ;  /* 0x0000000123237824 */ /* 0x000fe200078e0204 */
[----:B------:R-:W-:Y:S01]  /*1910*/  LOP3.LUT R4, R24, R5, RZ, 0xfc, !PT ;  /* 0x0000000518047212 */ /* 0x000fe200078efcff */
[----:B------:R-:W-:Y:S01]  /*1920*/  IMAD.WIDE.U32 R24, R177, 0x40, R122 ;  /* 0x00000040b1187825 */ /* 0x000fe200078e007a */
[----:B------:R-:W-:-:S03]  /*1930*/  IADD3 R26, P3, PT, R184, R6, RZ ;  /* 0x00000006b81a7210 */ /* 0x000fc60007f7e0ff */
[----:B------:R-:W-:Y:S01]  /*1940*/  @!P2 IADD3 R6, P1, PT, R24, 0x20, RZ ;  /* 0x000000201806a810 */ /* 0x000fe20007f3e0ff */
[----:B------:R-:W-:-:S04]  /*1950*/  @!P4 IMAD R5, R25, R32, RZ ;  /* 0x000000201905c224 */ /* 0x000fc800078e02ff */
[----:B------:R-:W-:Y:S02]  /*1960*/  @!P2 IMAD.X R7, RZ, RZ, R25, P1 ;  /* 0x000000ffff07a224 */ /* 0x000fe400008e0619 */
[--C-:B------:R-:W-:Y:S02]  /*1970*/  @!P2 IMAD.MOV.U32 R30, RZ, RZ, R34.reuse ;  /* 0x000000ffff1ea224 */ /* 0x100fe400078e0022 */
[----:B------:R-:W-:Y:S02]  /*1980*/  @!P2 IMAD.MOV.U32 R31, RZ, RZ, R35 ;  /* 0x000000ffff1fa224 */ /* 0x000fe400078e0023 */
[C---:B------:R-:W-:Y:S02]  /*1990*/  @!P4 IMAD R5, R24.reuse, R33, R5 ;  /* 0x000000211805c224 */ /* 0x040fe400078e0205 */
[----:B------:R-:W-:-:S04]  /*19a0*/  @!P4 IMAD.WIDE.U32 R34, R24, R32, R34 ;  /* 0x000000201822c225 */ /* 0x000fc800078e0022 */
[----:B------:R-:W-:Y:S02]  /*19b0*/  @!P2 IMAD R7, R7, R32, RZ ;  /* 0x000000200707a224 */ /* 0x000fe400078e02ff */
[----:B------:R-:W-:Y:S01]  /*19c0*/  IMAD.X R27, RZ, RZ, R0, P3 ;  /* 0x000000ffff1b7224 */ /* 0x000fe200018e0600 */
[----:B----4-:R-:W-:Y:S01]  /*19d0*/  @!P4 LEA R24, P1, R34, R16, 0x1 ;  /* 0x000000102218c211 */ /* 0x010fe200078208ff */
[----:B------:R-:W-:Y:S02]  /*19e0*/  @!P4 IMAD.IADD R5, R35, 0x1, R5 ;  /* 0x000000012305c824 */ /* 0x000fe400078e0205 */
[-C--:B------:R-:W-:Y:S02]  /*19f0*/  @!P2 IMAD R0, R33, R6.reuse, R7 ;  /* 0x000000062100a224 */ /* 0x080fe400078e0207 */
[----:B------:R-:W-:Y:S01]  /*1a00*/  @!P2 IMAD.WIDE.U32 R6, R32, R6, R30 ;  /* 0x000000062006a225 */ /* 0x000fe200078e001e */
[----:B------:R-:W-:-:S03]  /*1a10*/  @!P4 LEA.HI.X R25, R34, R17, R5, 0x1, P1 ;  /* 0x000000112219c211 */ /* 0x000fc600008f0c05 */
[----:B------:R-:W-:Y:S01]  /*1a20*/  @!P2 IMAD.IADD R0, R7, 0x1, R0 ;  /* 0x000000010700a824 */ /* 0x000fe200078e0200 */
[----:B------:R-:W-:Y:S01]  /*1a30*/  @!P2 LEA R16, P1, R6, R16, 0x1 ;  /* 0x000000100610a211 */ /* 0x000fe200078208ff */
[----:B------:R-:W-:-:S04]  /*1a40*/  IMAD.WIDE.U32 R26, R122, R158, R26 ;  /* 0x0000009e7a1a7225 */ /* 0x000fc800078e001a */
[----:B------:R-:W-:Y:S01]  /*1a50*/  IMAD R5, R113, -0x80, R166 ;  /* 0xffffff8071057824 */ /* 0x000fe200078e02a6 */
[----:B------:R-:W-:Y:S01]  /*1a60*/  @!P2 LEA.HI.X R17, R6, R17, R0, 0x1, P1 ;  /* 0x000000110611a211 */ /* 0x000fe200008f0c00 */
[----:B------:R-:W-:Y:S01]  /*1a70*/  IMAD R183, R4, 0x2, R155 ;  /* 0x0000000204b77824 */ /* 0x000fe200078e029b */
[----:B------:R-:W-:Y:S01]  /*1a80*/  LEA R170, P3, R26, R28, 0x1 ;  /* 0x0000001c1aaa7211 */ /* 0x000fe200078608ff */
[----:B------:R-:W-:Y:S02]  /*1a90*/  IMAD.IADD R169, R27, 0x1, R169 ;  /* 0x000000011ba97824 */ /* 0x000fe400078e02a9 */
[----:B------:R-:W-:Y:S01]  /*1aa0*/  VIADD R5, R5, 0x80 ;  /* 0x0000008005057836 */ /* 0x000fe20000000000 */
[----:B------:R-:W-:Y:S01]  /*1ab0*/  @!PT LDS RZ, [RZ] ;  /* 0x00000000fffff984 */ /* 0x000fe20000000800 */
[----:B------:R-:W-:Y:S01]  /*1ac0*/  @!PT LDS RZ, [RZ] ;  /* 0x00000000fffff984 */ /* 0x000fe20000000800 */
[----:B------:R-:W-:Y:S01]  /*1ad0*/  @!PT LDS RZ, [RZ] ;  /* 0x00000000fffff984 */ /* 0x000fe20000000800 */
[----:B------:R1:W-:Y:S01]  /*1ae0*/  @!P4 LDGSTS.E.BYPASS.LTC128B.128 [R183], desc[UR4][R24.64] ;  /* 0x0000000018b7cfae */ /* 0x0003e2000b981a04 */
[C---:B------:R-:W-:Y:S02]  /*1af0*/  VIADD R4, R122.reuse, 0x40 ;  /* 0x000000407a047836 */ /* 0x040fe40000000000 */
[----:B------:R-:W-:Y:S01]  /*1b00*/  VIADD R0, R122, 0x60 ;  /* 0x000000607a007836 */ /* 0x000fe20000000000 */
[----:B------:R-:W-:Y:S01]  /*1b10*/  LEA.HI.X R169, R26, R29, R169, 0x1, P3 ;  /* 0x0000001d1aa97211 */ /* 0x000fe200018f0ca9 */
[----:B------:R-:W-:Y:S01]  /*1b20*/  IMAD.SHL.U32 R6, R158, 0x20, RZ ;  /* 0x000000209e067824 */ /* 0x000fe200078e00ff */
[-C--:B------:R-:W-:Y:S01]  /*1b30*/  ISETP.GE.AND P4, PT, R4, R5.reuse, PT ;  /* 0x000000050400720c */ /* 0x080fe20003f86270 */
[----:B------:R2:W-:Y:S01]  /*1b40*/  @!P2 LDGSTS.E.BYPASS.LTC128B.128 [R183+0x800], desc[UR4][R16.64] ;  /* 0x0080000010b7afae */ /* 0x0005e2000b981a04 */
[----:B------:R-:W-:-:S02]  /*1b50*/  ISETP.GE.AND P3, PT, R0, R5, PT ;  /* 0x000000050000720c */ /* 0x000fc40003f66270 */
[-C--:B------:R-:W-:Y:S02]  /*1b60*/  ISETP.GE.AND P6, PT, R122, R5.reuse, PT ;  /* 0x000000057a00720c */ /* 0x080fe40003fc6270 */
[----:B------:R-:W-:Y:S02]  /*1b70*/  ISETP.GE.AND P5, PT, R8, R5, PT ;  /* 0x000000050800720c */ /* 0x000fe40003fa6270 */
[----:B------:R-:W-:Y:S02]  /*1b80*/  SHF.L.U64.HI R7, R158, 0x5, R159 ;  /* 0x000000059e077819 */ /* 0x000fe4000001029f */
[----:B------:R-:W-:-:S04]  /*1b90*/  LEA R26, P1, R6, R170, 0x1 ;  /* 0x000000aa061a7211 */ /* 0x000fc800078208ff */
[----:B------:R-:W-:Y:S02]  /*1ba0*/  LEA.HI.X R27, R6, R169, R7, 0x1, P1 ;  /* 0x000000a9061b7211 */ /* 0x000fe400008f0c07 */
[CC--:B------:R-:W-:Y:S01]  /*1bb0*/  @!P4 LEA R30, P2, R158.reuse, R26.reuse, 0x6 ;  /* 0x0000001a9e1ec211 */ /* 0x0c0fe200078430ff */
[----:B------:R-:W-:Y:S01]  /*1bc0*/  @!P6 IMAD.MOV.U32 R171, RZ, RZ, R169 ;  /* 0x000000ffffabe224 */ /* 0x000fe200078e00a9 */
[C---:B------:R-:W-:Y:S02]  /*1bd0*/  @!P3 LEA R28, P1, R158.reuse, R26, 0x7 ;  /* 0x0000001a9e1cb211 */ /* 0x040fe400078238ff */
[CCC-:B------:R-:W-:Y:S02]  /*1be0*/  @!P4 LEA.HI.X R31, R158.reuse, R27.reuse, R159.reuse, 0x6, P2 ;  /* 0x0000001b9e1fc211 */ /* 0x1c0fe400010f349f */
[----:B------:R-:W-:Y:S01]  /*1bf0*/  @!P3 LEA.HI.X R29, R158, R27, R159, 0x7, P1 ;  /* 0x0000001b9e1db211 */ /* 0x000fe200008f3c9f */
[----:B------:R3:W-:Y:S04]  /*1c00*/  @!P6 LDGSTS.E.BYPASS.LTC128B.128 [R183+0x1000], desc[UR4][R170.64] ;  /* 0x01000000aab7efae */ /* 0x0007e8000b981a04 */
[----:B------:R3:W-:Y:S04]  /*1c10*/  @!P5 LDGSTS.E.BYPASS.LTC128B.128 [R183+0x1800], desc[UR4][R26.64] ;  /* 0x018000001ab7dfae */ /* 0x0007e8000b981a04 */
[----:B------:R3:W-:Y:S04]  /*1c20*/  @!P4 LDGSTS.E.BYPASS.LTC128B.128 [R183+0x2000], desc[UR4][R30.64] ;  /* 0x020000001eb7cfae */ /* 0x0007e8000b981a04 */
[----:B------:R3:W-:Y:S04]  /*1c30*/  @!P3 LDGSTS.E.BYPASS.LTC128B.128 [R183+0x2800], desc[UR4][R28.64] ;  /* 0x028000001cb7bfae */ /* 0x0007e8000b981a04 */
[----:B------:R3:W5:Y:S04]  /*1c40*/  LD.E R121, desc[UR4][R2.64+0x188] ;  /* 0x0001880402797980 */ /* 0x000768000c101900 */
[----:B------:R3:W5:Y:S01]  /*1c50*/  LD.E R123, desc[UR4][R2.64+0x184] ;  /* 0x00018404027b7980 */ /* 0x000762000c101900 */
[----:B-1----:R-:W1:Y:S01]  /*1c60*/  F2I.FTZ.U32.TRUNC.NTZ R25, R15 ;  /* 0x0000000f00197305 */ /* 0x002e62000021f000 */
[----:B------:R-:W-:Y:S01]  /*1c70*/  IMAD.MOV.U32 R24, RZ, RZ, RZ ;  /* 0x000000ffff187224 */ /* 0x000fe200078e00ff */
[----:B------:R-:W-:Y:S01]  /*1c80*/  IABS R7, R175 ;  /* 0x000000af00077213 */ /* 0x000fe20000000000 */
[----:B------:R-:W0:Y:S01]  /*1c90*/  LDGDEPBAR ;  /* 0x00000000000079af */ /* 0x000e220000000000 */
[----:B-1----:R-:W-:-:S04]  /*1ca0*/  IMAD.MOV R6, RZ, RZ, -R25 ;  /* 0x000000ffff067224 */ /* 0x002fc800078e0a19 */
[----:B--2---:R-:W-:Y:S01]  /*1cb0*/  IMAD R16, R6, R9, RZ ;  /* 0x0000000906107224 */ /* 0x004fe200078e02ff */
[----:B------:R-:W-:-:S03]  /*1cc0*/  IABS R6, R18 ;  /* 0x0000001200067213 */ /* 0x000fc60000000000 */
[----:B------:R-:W-:-:S04]  /*1cd0*/  IMAD.HI.U32 R16, R25, R16, R24 ;  /* 0x0000001019107227 */ /* 0x000fc800078e0018 */
[----:B------:R-:W-:Y:S01]  /*1ce0*/  IMAD.MOV R6, RZ, RZ, -R6 ;  /* 0x000000ffff067224 */ /* 0x000fe200078e0a06 */
[----:B------:R-:W-:-:S04]  /*1cf0*/  DEPBAR.LE SB0, 0x0 ;  /* 0x000080000000791a */ /* 0x000fc80000000000 */
        /* <DEDUP_REMOVED lines=9> */
[----:B------:R-:W-:-:S06]  /*1d90*/  IMAD R6, R11, R84, RZ ;  /* 0x000000540b067224 */ /* 0x000fcc00078e02ff */
[----:B------:R-:W-:Y:S02]  /*1da0*/  @P3 VIADD R16, R16, 0x1 ;  /* 0x0000000110103836 */ /* 0x000fe40000000000 */
[----:B------:R-:W-:-:S04]  /*1db0*/  IMAD R6, R10, R85, R6 ;  /* 0x000000550a067224 */ /* 0x000fc800078e0206 */
[----:B------:R-:W-:Y:S01]  /*1dc0*/  @!P1 IMAD.MOV R16, RZ, RZ, -R16 ;  /* 0x000000ffff109224 */ /* 0x000fe200078e0a10 */
[----:B------:R-:W-:Y:S01]  /*1dd0*/  @!P2 LOP3.LUT R16, RZ, R18, RZ, 0x33, !PT ;  /* 0x00000012ff10a212 */ /* 0x000fe200078e33ff */
[----:B------:R-:W-:-:S03]  /*1de0*/  IMAD.WIDE.U32 R10, R10, R84, RZ ;  /* 0x000000540a0a7225 */ /* 0x000fc600078e00ff */
[----:B------:R-:W-:Y:S01]  /*1df0*/  SHF.R.S32.HI R9, RZ, 0x1f, R16 ;  /* 0x0000001fff097819 */ /* 0x000fe20000011410 */
[----:B------:R-:W-:Y:S01]  /*1e00*/  IMAD R7, R23, R16, RZ ;  /* 0x0000001017077224 */ /* 0x000fe200078e02ff */
[----:B------:R-:W-:Y:S01]  /*1e10*/  IADD3 R14, P2, P1, R10, R14, R184 ;  /* 0x0000000e0a0e7210 */ /* 0x000fe2000795e0b8 */
[----:B------:R-:W-:Y:S02]  /*1e20*/  IMAD.IADD R11, R11, 0x1, R6 ;  /* 0x000000010b0b7824 */ /* 0x000fe400078e0206 */
[----:B------:R-:W-:-:S04]  /*1e30*/  IMAD.WIDE.U32 R16, R22, R16, RZ ;  /* 0x0000001016107225 */ /* 0x000fc800078e00ff */
[----:B------:R-:W-:Y:S01]  /*1e40*/  IMAD R7, R9, R22, R7 ;  /* 0x0000001609077224 */ /* 0x000fe200078e0207 */
[----:B------:R-:W-:Y:S02]  /*1e50*/  IADD3.X R11, PT, PT, R11, R12, RZ, P2, P1 ;  /* 0x0000000c0b0b7210 */ /* 0x000fe400017e24ff */
[----:B------:R-:W-:Y:S01]  /*1e60*/  IADD3 R14, P1, PT, R14, R16, RZ ;  /* 0x000000100e0e7210 */ /* 0x000fe20007f3e0ff */
[----:B------:R-:W-:-:S04]  /*1e70*/  IMAD.IADD R16, R17, 0x1, R7 ;  /* 0x0000000111107824 */ /* 0x000fc800078e0207 */
[----:B---3--:R-:W-:-:S08]  /*1e80*/  IMAD.X R15, R11, 0x1, R16, P1 ;  /* 0x000000010b0f7824 */ /* 0x008fd000008e0610 */
[----:B------:R-:W-:Y:S05]  /*1e90*/  WARPSYNC.ALL ;  /* 0x0000000000007948 */ /* 0x000fea0003800000 */
[----:B------:R-:W-:Y:S02]  /*1ea0*/  IMAD R6, R85, R122, RZ ;  /* 0x0000007a55067224 */ /* 0x000fe400078e02ff */
[----:B------:R-:W-:-:S04]  /*1eb0*/  IMAD.WIDE.U32 R14, R122, R84, R14 ;  /* 0x000000547a0e7225 */ /* 0x000fc800078e000e */
[C---:B------:R-:W-:Y:S02]  /*1ec0*/  IMAD.SHL.U32 R116, R87.reuse, 0x10, RZ ;  /* 0x0000001057747824 */ /* 0x040fe400078e00ff */
[----:B------:R-:W-:Y:S01]  /*1ed0*/  IMAD.SHL.U32 R119, R87, 0x20, RZ ;  /* 0x0000002057777824 */ /* 0x000fe200078e00ff */
[----:B------:R-:W-:Y:S01]  /*1ee0*/  ISETP.GE.AND P3, PT, R0, R5, PT ;  /* 0x000000050000720c */ /* 0x000fe20003f66270 */
[----:B------:R-:W-:Y:S01]  /*1ef0*/  IMAD.IADD R173, R15, 0x1, R6 ;  /* 0x000000010fad7824 */ /* 0x000fe200078e0206 */
[----:B-----5:R-:W-:Y:S01]  /*1f00*/  LEA R172, P1, R14, R20, 0x1 ;  /* 0x000000140eac7211 */ /* 0x020fe200078208ff */
[----:B------:R-:W-:Y:S01]  /*1f10*/  IMAD.SHL.U32 R152, R87, 0x4, RZ ;  /* 0x0000000457987824 */ /* 0x000fe200078e00ff */
[----:B------:R-:W-:Y:S01]  /*1f20*/  LOP3.LUT R86, R116, 0x100, RZ, 0xc0, !PT ;  /* 0x0000010074567812 */ /* 0x000fe200078ec0ff */
[----:B------:R-:W-:Y:S01]  /*1f30*/  IMAD.SHL.U32 R0, R84, 0x20, RZ ;  /* 0x0000002054007824 */ /* 0x000fe200078e00ff */
[----:B------:R-:W-:Y:S02]  /*1f40*/  LOP3.LUT R6, R119, 0xc0, RZ, 0xc0, !PT ;  /* 0x000000c077067812 */ /* 0x000fe400078ec0ff */
[----:B------:R-:W-:-:S02]  /*1f50*/  SHF.R.U32.HI R153, RZ, 0x1, R87 ;  /* 0x00000001ff997819 */ /* 0x000fc40000011657 */
[-C--:B------:R-:W-:Y:S02]  /*1f60*/  ISETP.GE.AND P5, PT, R8, R5.reuse, PT ;  /* 0x000000050800720c */ /* 0x080fe40003fa6270 */
[----:B------:R-:W-:Y:S02]  /*1f70*/  ISETP.GE.AND P4, PT, R4, R5, PT ;  /* 0x000000050400720c */ /* 0x000fe40003f86270 */
[----:B------:R-:W-:Y:S01]  /*1f80*/  LEA.HI.X R173, R14, R21, R173, 0x1, P1 ;  /* 0x000000150ead7211 */ /* 0x000fe200008f0cad */
[----:B------:R-:W-:Y:S01]  /*1f90*/  BAR.SYNC.DEFER_BLOCKING 0x0 ;  /* 0x0000000000007b1d */ /* 0x000fe20000010000 */
[----:B------:R-:W-:Y:S02]  /*1fa0*/  LOP3.LUT R112, R152, 0x18, RZ, 0xc0, !PT ;  /* 0x0000001898707812 */ /* 0x000fe400078ec0ff */
[----:B------:R-:W-:Y:S02]  /*1fb0*/  LOP3.LUT R86, R86, 0x20, R119, 0xf8, !PT ;  /* 0x0000002056567812 */ /* 0x000fe400078ef877 */
[----:B------:R-:W-:-:S02]  /*1fc0*/  LOP3.LUT R5, R6, 0x8, R87, 0xf8, !PT ;  /* 0x0000000806057812 */ /* 0x000fc400078ef857 */
[----:B------:R-:W-:Y:S02]  /*1fd0*/  SHF.L.U64.HI R4, R84, 0x5, R85 ;  /* 0x0000000554047819 */ /* 0x000fe40000010255 */
[----:B------:R-:W-:Y:S02]  /*1fe0*/  LEA R12, P1, R0, R172, 0x1 ;  /* 0x000000ac000c7211 */ /* 0x000fe400078208ff */
[----:B------:R-:W-:Y:S02]  /*1ff0*/  LOP3.LUT R6, R153, 0x8, RZ, 0xc0, !PT ;  /* 0x0000000899067812 */ /* 0x000fe400078ec0ff */
[----:B------:R-:W-:Y:S02]  /*2000*/  LOP3.LUT R154, R116, 0x3e00, RZ, 0xc0, !PT ;  /* 0x00003e00749a7812 */ /* 0x000fe400078ec0ff */
[----:B------:R-:W-:Y:S02]  /*2010*/  LOP3.LUT R86, R86, R5, R112, 0xf6, !PT ;  /* 0x0000000556567212 */ /* 0x000fe400078ef670 */
[----:B------:R-:W-:-:S02]  /*2020*/  LEA.HI.X R13, R0, R173, R4, 0x1, P1 ;  /* 0x000000ad000d7211 */ /* 0x000fc400008f0c04 */
[--C-:B------:R-:W-:Y:S02]  /*2030*/  LOP3.LUT R5, R6, 0xc0, R119.reuse, 0xf8, !PT ;  /* 0x000000c006057812 */ /* 0x100fe400078ef877 */
[--C-:B------:R-:W-:Y:S02]  /*2040*/  LOP3.LUT R4, R154, 0x20, R119.reuse, 0xf8, !PT ;  /* 0x000000209a047812 */ /* 0x100fe400078ef877 */
        /* <DEDUP_REMOVED lines=30> */
[----:B------:R-:W3:Y:S01]  /*2230*/  LDSM.16.M88.4 R40, [R86+0x1c00] ;  /* 0x001c00005628783b */ /* 0x000ee20000000200 */
[----:B------:R-:W-:-:S03]  /*2240*/  IMAD.MOV.U32 R117, RZ, RZ, 0x20 ;  /* 0x00000020ff757424 */ /* 0x000fc600078e00ff */
[----:B------:R-:W1:Y:S01]  /*2250*/  LDSM.16.M88.4 R108, [R86+0x2c00] ;  /* 0x002c0000566c783b */ /* 0x000e620000000200 */
[----:B------:R-:W-:-:S03]  /*2260*/  LOP3.LUT P4, RZ, R87, 0x4, RZ, 0xc0, !PT ;  /* 0x0000000457ff7812 */ /* 0x000fc6000788c0ff */
[----:B------:R-:W2:Y:S01]  /*2270*/  LDSM.16.M88.4 R64, [R86+0x1000] ;  /* 0x001000005640783b */ /* 0x000ea20000000200 */
[----:B------:R-:W-:-:S03]  /*2280*/  SEL R117, R117, 0xffffffe0, !P4 ;  /* 0xffffffe075757807 */ /* 0x000fc60006000000 */
[----:B------:R-:W4:Y:S02]  /*2290*/  LDSM.16.M88.4 R56, [R86+0x1400] ;  /* 0x001400005638783b */ /* 0x000f240000000200 */
[----:B------:R-:W-:Y:S02]  /*22a0*/  IMAD.IADD R100, R4, 0x1, R117 ;  /* 0x0000000104647824 */ /* 0x000fe400078e0275 */
[----:B------:R-:W-:Y:S01]  /*22b0*/  IMAD.IADD R124, R117, 0x1, R86 ;  /* 0x00000001757c7824 */ /* 0x000fe200078e0256 */
[----:B------:R-:W4:Y:S04]  /*22c0*/  LDSM.16.M88.4 R48, [R86+0x1800] ;  /* 0x001800005630783b */ /* 0x000f280000000200 */
[----:B------:R-:W4:Y:S04]  /*22d0*/  LDSM.16.M88.4 R32, [R86+0x2000] ;  /* 0x002000005620783b */ /* 0x000f280000000200 */
[----:B------:R-:W4:Y:S04]  /*22e0*/  LDSM.16.M88.4 R24, [R86+0x2400] ;  /* 0x002400005618783b */ /* 0x000f280000000200 */
[----:B------:R-:W4:Y:S04]  /*22f0*/  LDSM.16.M88.4 R16, [R86+0x2800] ;  /* 0x002800005610783b */ /* 0x000f280000000200 */
[----:B------:R-:W-:Y:S04]  /*2300*/  LDSM.16.M88.4 R100, [R100] ;  /* 0x000000006464783b */ /* 0x000fe80000000200 */
[----:B------:R-:W4:Y:S04]  /*2310*/  LDSM.16.M88.4 R88, [R124+0x1c00] ;  /* 0x001c00007c58783b */ /* 0x000f280000000200 */
[----:B------:R-:W4:Y:S01]  /*2320*/  LDSM.16.M88.4 R68, [R124+0x2c00] ;  /* 0x002c00007c44783b */ /* 0x000f220000000200 */
[C---:B---3--:R-:W-:Y:S03]  /*2330*/  HMMA.16816.F32 R44, R8.reuse, R40, RZ ;  /* 0x00000028082c723c */ /* 0x048fe600000018ff */
[----:B------:R-:W3:Y:S04]  /*2340*/  LDSM.16.M88.4 R104, [R124+0x1000] ;  /* 0x001000007c68783b */ /* 0x000ee80000000200 */
[----:B------:R-:W3:Y:S01]  /*2350*/  LDSM.16.M88.4 R96, [R124+0x1400] ;  /* 0x001400007c60783b */ /* 0x000ee20000000200 */
[C---:B------:R-:W-:Y:S03]  /*2360*/  HMMA.16816.F32 R40, R8.reuse, R42, RZ ;  /* 0x0000002a0828723c */ /* 0x040fe600000018ff */
[----:B------:R-:W3:Y:S04]  /*2370*/  LDSM.16.M88.4 R92, [R124+0x1800] ;  /* 0x001800007c5c783b */ /* 0x000ee80000000200 */
[----:B------:R-:W3:Y:S01]  /*2380*/  LDSM.16.M88.4 R80, [R124+0x2000] ;  /* 0x002000007c50783b */ /* 0x000ee20000000200 */
[C---:B-1----:R-:W-:Y:S03]  /*2390*/  HMMA.16816.F32 R12, R8.reuse, R108, RZ ;  /* 0x0000006c080c723c */ /* 0x042fe600000018ff */
[----:B------:R-:W1:Y:S04]  /*23a0*/  LDSM.16.M88.4 R76, [R124+0x2400] ;  /* 0x002400007c4c783b */ /* 0x000e680000000200 */
[----:B------:R-:W1:Y:S01]  /*23b0*/  LDSM.16.M88.4 R72, [R124+0x2800] ;  /* 0x002800007c48783b */ /* 0x000e620000000200 */
[C---:B--2---:R-:W-:Y:S03]  /*23c0*/  HMMA.16816.F32 R4, R8.reuse, R64, RZ ;  /* 0x000000400804723c */ /* 0x044fe600000018ff */
[----:B------:R-:W0:Y:S05]  /*23d0*/  LDGDEPBAR ;  /* 0x00000000000079af */ /* 0x000e2a0000000000 */
[C---:B----4-:R-:W-:Y:S08]  /*23e0*/  HMMA.16816.F32 R60, R8.reuse, R56, RZ ;  /* 0x00000038083c723c */ /* 0x050ff000000018ff */
[C---:B------:R-:W-:Y:S08]  /*23f0*/  HMMA.16816.F32 R52, R8.reuse, R48, RZ ;  /* 0x000000300834723c */ /* 0x040ff000000018ff */
[----:B------:R-:W-:Y:S01]  /*2400*/  HMMA.16816.F32 R36, R8, R32, RZ ;  /* 0x000000200824723c */ /* 0x000fe200000018ff */
[----:B------:R-:W-:Y:S01]  /*2410*/  BSSY.RECONVERGENT B1, `(.L_x_8884) ;  /* 0x0000083000017945 */ /* 0x000fe20003800200 */
[----:B------:R-:W-:-:S06]  /*2420*/  DEPBAR.LE SB0, 0x0 ;  /* 0x000080000000791a */ /* 0x000fcc0000000000 */
        /* <DEDUP_REMOVED lines=10> */
[----:B------:R-:W-:-:S07]  /*24d0*/  VIADD R91, R113, 0xffffffff ;  /* 0xffffffff715b7836 */ /* 0x000fce0000000000 */
[----:B------:R-:W-:Y:S01]  /*24e0*/  HMMA.16816.F32 R12, R100, R68, R12 ;  /* 0x00000044640c723c */ /* 0x000fe2000000180c */
[----:B------:R-:W-:Y:S02]  /*24f0*/  LOP3.LUT R69, R153, 0x1f0, RZ, 0xc0, !PT ;  /* 0x000001f099457812 */ /* 0x000fe400078ec0ff */
[----:B------:R-:W-:Y:S02]  /*2500*/  ISETP.GT.U32.AND P1, PT, R91, R168, PT ;  /* 0x000000a85b00720c */ /* 0x000fe40003f24070 */
[----:B------:R-:W-:Y:S02]  /*2510*/  LOP3.LUT R122, R69, 0x7, R122, 0xf8, !PT ;  /* 0x00000007457a7812 */ /* 0x000fe400078ef87a */
[----:B------:R-:W-:-:S03]  /*2520*/  IADD3 R69, PT, PT, R121, R166, -R120 ;  /* 0x000000a679457210 */ /* 0x000fc60007ffe878 */
[----:B------:R-:W-:Y:S01]  /*2530*/  IMAD R122, R177, 0x40, R122 ;  /* 0x00000040b17a7824 */ /* 0x000fe200078e027a */
[----:B------:R-:W-:-:S03]  /*2540*/  IADD3 R123, PT, PT, R166, -R120, -R123 ;  /* 0x80000078a67b7210 */ /* 0x000fc60007ffe87b */
[C---:B------:R-:W-:Y:S01]  /*2550*/  IMAD.IADD R69, R122.reuse, 0x1, R69 ;  /* 0x000000017a457824 */ /* 0x040fe200078e0245 */
[----:B---3--:R-:W-:Y:S01]  /*2560*/  HMMA.16816.F32 R4, R100, R104, R4 ;  /* 0x000000686404723c */ /* 0x008fe20000001804 */
[----:B------:R-:W-:-:S03]  /*2570*/  IMAD.IADD R90, R122, 0x1, R123 ;  /* 0x000000017a5a7824 */ /* 0x000fc600078e027b */
[----:B------:R-:W-:-:S04]  /*2580*/  VIADDMNMX R167, R69, 0x1, R166, PT ;  /* 0x0000000145a77846 */ /* 0x000fc800038001a6 */
[----:B------:R-:W-:Y:S01]  /*2590*/  HMMA.16816.F32 R64, R100, R106, R64 ;  /* 0x0000006a6440723c */ /* 0x000fe20000001840 */
[----:B------:R-:W-:-:S07]  /*25a0*/  VIADDMNMX R166, R69, 0x9, R166, PT ;  /* 0x0000000945a67846 */ /* 0x000fce00038001a6 */
        /* <DEDUP_REMOVED lines=27> */
.L_x_8887:
        /* <DEDUP_REMOVED lines=60> */
.L_x_8888:
[----:B------:R-:W-:Y:S05]  /*2b20*/  BSYNC.RECONVERGENT B0 ;  /* 0x0000000000007941 */ /* 0x000fea0003800200 */
.L_x_8886:
        /* <DEDUP_REMOVED lines=17> */
.L_x_8885:
[----:B------:R-:W-:Y:S05]  /*2c40*/  BSYNC.RECONVERGENT B1 ;  /* 0x0000000000017941 */ /* 0x000fea0003800200 */
.L_x_8884:
[----:B------:R-:W-:Y:S01]  /*2c50*/  IMAD.SHL.U32 R88, R87, 0x2, RZ ;  /* 0x0000000257587824 */ /* 0x000fe200078e00ff */
[----:B------:R-:W2:Y:S01]  /*2c60*/  LD.E R93, desc[UR4][R2.64+0xdc] ;  /* 0x0000dc04025d7980 */ /* 0x000ea2000c101900 */
        /* <DEDUP_REMOVED lines=20> */
[----:B-1----:R-:W-:-:S02]  /*2db0*/  FSEL R75, R65, -INF , !P1 ;  /* 0xff800000414b7808 */ /* 0x002fc40004800000 */
        /* <DEDUP_REMOVED lines=45> */
[C---:B------:R-:W-:Y:S01]  /*3090*/  VIADD R70, R105.reuse, 0x40 ;  /* 0x0000004069467836 */ /* 0x040fe20000000000 */
        /* <DEDUP_REMOVED lines=10> */
[----:B------:R-:W-:Y:S01]  /*3140*/  VIADD R64, R105, 0x48 ;  /* 0x0000004869407836 */ /* 0x000fe20000000000 */
        /* <DEDUP_REMOVED lines=21> */
[-C--:B------:R-:W-:Y:S02]  /*32a0*/  ISETP.GE.AND P6, PT, R74, R167.reuse, PT ;  /* 0x000000a74a00720c */ /* 0x080fe40003fc6270 */
[----:B------:R-:W-:Y:S01]  /*32b0*/  ISETP.GT.AND P1, PT, R90, R52, PT ;  /* 0x000000345a00720c */ /* 0x000fe20003f24270 */
[C---:B------:R-:W-:Y:S01]  /*32c0*/  VIADD R48, R105.reuse, 0x58 ;  /* 0x0000005869307836 */ /* 0x040fe20000000000 */
[----:B------:R-:W-:Y:S01]  /*32d0*/  FSEL R28, R28, -INF , !P5 ;  /* 0xff8000001c1c7808 */ /* 0x000fe20006800000 */
[----:B------:R-:W-:Y:S01]  /*32e0*/  VIADD R44, R105, 0x59 ;  /* 0x00000059692c7836 */ /* 0x000fe20000000000 */
[----:B------:R-:W-:Y:S02]  /*32f0*/  FSEL R127, R40, -INF , !P6 ;  /* 0xff800000287f7808 */ /* 0x000fe40007000000 */
[----:B------:R-:W-:Y:S02]  /*3300*/  ISETP.GE.AND P5, PT, R52, R167, PT ;  /* 0x000000a73400720c */ /* 0x000fe40003fa6270 */
[----:B------:R-:W-:-:S02]  /*3310*/  FSEL R29, R29, -INF , !P1 ;  /* 0xff8000001d1d7808 */ /* 0x000fc40004800000 */
[-C--:B------:R-:W-:Y:S02]  /*3320*/  ISETP.GE.AND P6, PT, R70, R167.reuse, PT ;  /* 0x000000a74600720c */ /* 0x080fe40003fc6270 */
[C---:B------:R-:W-:Y:S02]  /*3330*/  ISETP.GT.AND P1, PT, R90.reuse, R48, PT ;  /* 0x000000305a00720c */ /* 0x040fe40003f24270 */
[----:B------:R-:W-:Y:S02]  /*3340*/  FSEL R53, R29, -INF , !P5 ;  /* 0xff8000001d357808 */ /* 0x000fe40006800000 */
[----:B------:R-:W-:Y:S02]  /*3350*/  FSEL R101, R101, -INF , !P6 ;  /* 0xff80000065657808 */ /* 0x000fe40007000000 */
[----:B------:R-:W-:Y:S02]  /*3360*/  ISETP.GT.AND P5, PT, R90, R44, PT ;  /* 0x0000002c5a00720c */ /* 0x000fe40003fa4270 */
[-C--:B------:R-:W-:Y:S01]  /*3370*/  ISETP.GE.AND P6, PT, R64, R167.reuse, PT ;  /* 0x000000a74000720c */ /* 0x080fe20003fc6270 */
[C---:B------:R-:W-:Y:S01]  /*3380*/  VIADD R92, R105.reuse, 0x60 ;  /* 0x00000060695c7836 */ /* 0x040fe20000000000 */
[----:B------:R-:W-:Y:S01]  /*3390*/  FSEL R24, R24, -INF , !P1 ;  /* 0xff80000018187808 */ /* 0x000fe20004800000 */
[----:B------:R-:W-:Y:S01]  /*33a0*/  VIADD R36, R105, 0x61 ;  /* 0x0000006169247836 */ /* 0x000fe20000000000 */
[----:B------:R-:W-:-:S02]  /*33b0*/  ISETP.GE.AND P1, PT, R44, R167, PT ;  /* 0x000000a72c00720c */ /* 0x000fc40003f26270 */
[----:B------:R-:W-:Y:S02]  /*33c0*/  FSEL R25, R25, -INF , !P5 ;  /* 0xff80000019197808 */ /* 0x000fe40006800000 */
[----:B------:R-:W-:Y:S02]  /*33d0*/  FSEL R129, R32, -INF , !P6 ;  /* 0xff80000020817808 */ /* 0x000fe40007000000 */
[----:B------:R-:W-:Y:S02]  /*33e0*/  ISETP.GE.AND P6, PT, R56, R167, PT ;  /* 0x000000a73800720c */ /* 0x000fe40003fc6270 */
[C---:B------:R-:W-:Y:S02]  /*33f0*/  ISETP.GT.AND P5, PT, R90.reuse, R92, PT ;  /* 0x0000005c5a00720c */ /* 0x040fe40003fa4270 */
[----:B------:R-:W-:Y:S02]  /*3400*/  FSEL R45, R25, -INF , !P1 ;  /* 0xff800000192d7808 */ /* 0x000fe40004800000 */
[----:B------:R-:W-:-:S02]  /*3410*/  ISETP.GT.AND P1, PT, R90, R36, PT ;  /* 0x000000245a00720c */ /* 0x000fc40003f24270 */
[----:B------:R-:W-:Y:S01]  /*3420*/  FSEL R57, R28, -INF , !P6 ;  /* 0xff8000001c397808 */ /* 0x000fe20007000000 */
[C---:B------:R-:W-:Y:S01]  /*3430*/  VIADD R96, R105.reuse, 0x68 ;  /* 0x0000006869607836 */ /* 0x040fe20000000000 */
[-C--:B------:R-:W-:Y:S01]  /*3440*/  ISETP.GE.AND P6, PT, R48, R167.reuse, PT ;  /* 0x000000a73000720c */ /* 0x080fe20003fc6270 */
[----:B------:R-:W-:Y:S01]  /*3450*/  VIADD R98, R105, 0x69 ;  /* 0x0000006969627836 */ /* 0x000fe20000000000 */
[----:B------:R-:W-:Y:S02]  /*3460*/  FSEL R41, R20, -INF , !P5 ;  /* 0xff80000014297808 */ /* 0x000fe40006800000 */
[----:B------:R-:W-:Y:S02]  /*3470*/  ISETP.GE.AND P5, PT, R36, R167, PT ;  /* 0x000000a72400720c */ /* 0x000fe40003fa6270 */
[----:B------:R-:W-:Y:S02]  /*3480*/  FSEL R21, R21, -INF , !P1 ;  /* 0xff80000015157808 */ /* 0x000fe40004800000 */
[----:B------:R-:W-:-:S02]  /*3490*/  FSEL R49, R24, -INF , !P6 ;  /* 0xff80000018317808 */ /* 0x000fc40007000000 */
[-C--:B------:R-:W-:Y:S02]  /*34a0*/  ISETP.GE.AND P6, PT, R92, R167.reuse, PT ;  /* 0x000000a75c00720c */ /* 0x080fe40003fc6270 */
[C---:B------:R-:W-:Y:S02]  /*34b0*/  ISETP.GT.AND P1, PT, R90.reuse, R96, PT ;  /* 0x000000605a00720c */ /* 0x040fe40003f24270 */
        /* <DEDUP_REMOVED lines=14> */
[----:B------:R-:W-:Y:S01]  /*35a0*/  FSEL R28, R12, -INF , !P6 ;  /* 0xff8000000c1c7808 */ /* 0x000fe20007000000 */
[----:B------:R-:W-:Y:S01]  /*35b0*/  VIADD R12, R105, 0x79 ;  /* 0x00000079690c7836 */ /* 0x000fe20000000000 */
[-C--:B------:R-:W-:Y:S02]  /*35c0*/  ISETP.GE.AND P6, PT, R20, R167.reuse, PT ;  /* 0x000000a71400720c */ /* 0x080fe40003fc6270 */
[----:B------:R-:W-:Y:S02]  /*35d0*/  FSEL R13, R13, -INF , !P1 ;  /* 0xff8000000d0d7808 */ /* 0x000fe40004800000 */
[----:B------:R-:W-:Y:S02]  /*35e0*/  ISETP.GE.AND P5, PT, R29, R167, PT ;  /* 0x000000a71d00720c */ /* 0x000fe40003fa6270 */
[----:B------:R-:W-:-:S02]  /*35f0*/  ISETP.GT.AND P1, PT, R90, R16, PT ;  /* 0x000000105a00720c */ /* 0x000fc40003f24270 */
[----:B------:R-:W-:Y:S02]  /*3600*/  FSEL R24, R13, -INF , !P6 ;  /* 0xff8000000d187808 */ /* 0x000fe40007000000 */
[----:B------:R-:W-:Y:S02]  /*3610*/  FSEL R28, R28, -INF , !P5 ;  /* 0xff8000001c1c7808 */ /* 0x000fe40006800000 */
[----:B------:R-:W-:Y:S02]  /*3620*/  ISETP.GE.AND P6, PT, R16, R167, PT ;  /* 0x000000a71000720c */ /* 0x000fe40003fc6270 */
[----:B------:R-:W-:Y:S02]  /*3630*/  FSEL R8, R8, -INF , !P1 ;  /* 0xff80000008087808 */ /* 0x000fe40004800000 */
[----:B------:R-:W-:Y:S02]  /*3640*/  ISETP.GT.AND P2, PT, R89, R105, PT ;  /* 0x000000695900720c */ /* 0x000fe40003f44270 */
[----:B------:R-:W-:-:S02]  /*3650*/  ISETP.GT.AND P5, PT, R90, R12, PT ;  /* 0x0000000c5a00720c */ /* 0x000fc40003fa4270 */
[----:B------:R-:W-:Y:S02]  /*3660*/  ISETP.GT.AND P1, PT, R89, R104, PT ;  /* 0x000000685900720c */ /* 0x000fe40003f24270 */
[----:B------:R-:W-:Y:S02]  /*3670*/  FSEL R25, R8, -INF , !P6 ;  /* 0xff80000008197808 */ /* 0x000fe40007000000 */
[----:B------:R-:W-:Y:S02]  /*3680*/  FSEL R9, R9, -INF , !P5 ;  /* 0xff80000009097808 */ /* 0x000fe40006800000 */
[----:B------:R-:W-:Y:S02]  /*3690*/  FSEL R6, R6, -INF , !P2 ;  /* 0xff80000006067808 */ /* 0x000fe40005000000 */
[----:B------:R-:W-:Y:S02]  /*36a0*/  ISETP.GE.AND P6, PT, R12, R167, PT ;  /* 0x000000a70c00720c */ /* 0x000fe40003fc6270 */
[----:B------:R-:W-:-:S02]  /*36b0*/  FSEL R7, R7, -INF , !P1 ;  /* 0xff80000007077808 */ /* 0x000fc40004800000 */
[C---:B------:R-:W-:Y:S02]  /*36c0*/  ISETP.GT.AND P2, PT, R89.reuse, R103, PT ;  /* 0x000000675900720c */ /* 0x040fe40003f44270 */
[----:B------:R-:W-:Y:S02]  /*36d0*/  ISETP.GT.AND P1, PT, R89, R102, PT ;  /* 0x000000665900720c */ /* 0x000fe40003f24270 */
[----:B------:R-:W-:Y:S02]  /*36e0*/  FSEL R32, R9, -INF , !P6 ;  /* 0xff80000009207808 */ /* 0x000fe40007000000 */
[----:B------:R-:W-:Y:S02]  /*36f0*/  FSEL R66, R66, -INF , !P2 ;  /* 0xff80000042427808 */ /* 0x000fe40005000000 */
[----:B------:R-:W-:Y:S02]  /*3700*/  FSEL R9, R67, -INF , !P1 ;  /* 0xff80000043097808 */ /* 0x000fe40004800000 */
[----:B------:R-:W-:-:S02]  /*3710*/  ISETP.GT.AND P2, PT, R89, R100, PT ;  /* 0x000000645900720c */ /* 0x000fc40003f44270 */
[----:B------:R-:W-:Y:S02]  /*3720*/  ISETP.GT.AND P1, PT, R89, R99, PT ;  /* 0x000000635900720c */ /* 0x000fe40003f24270 */
[----:B------:R-:W-:Y:S02]  /*3730*/  FSEL R62, R62, -INF , !P2 ;  /* 0xff8000003e3e7808 */ /* 0x000fe40005000000 */
[----:B------:R-:W-:Y:S02]  /*3740*/  FSEL R63, R63, -INF , !P1 ;  /* 0xff8000003f3f7808 */ /* 0x000fe40004800000 */
[C---:B------:R-:W-:Y:S02]  /*3750*/  ISETP.GT.AND P2, PT, R89.reuse, R83, PT ;  /* 0x000000535900720c */ /* 0x040fe40003f44270 */
[----:B------:R-:W-:Y:S02]  /*3760*/  ISETP.GT.AND P1, PT, R89, R81, PT ;  /* 0x000000515900720c */ /* 0x000fe40003f24270 */
[----:B------:R-:W-:-:S02]  /*3770*/  ISETP.GE.AND P3, PT, R105, R166, PT ;  /* 0x000000a66900720c */ /* 0x000fc40003f66270 */
[----:B------:R-:W-:Y:S02]  /*3780*/  ISETP.GE.AND P5, PT, R104, R166, PT ;  /* 0x000000a66800720c */ /* 0x000fe40003fa6270 */
[----:B------:R-:W-:Y:S02]  /*3790*/  FSEL R17, R58, -INF , !P2 ;  /* 0xff8000003a117808 */ /* 0x000fe40005000000 */
[----:B------:R-:W-:Y:S02]  /*37a0*/  FSEL R13, R59, -INF , !P1 ;  /* 0xff8000003b0d7808 */ /* 0x000fe40004800000 */
[C---:B------:R-:W-:Y:S02]  /*37b0*/  ISETP.GT.AND P2, PT, R89.reuse, R95, PT ;  /* 0x0000005f5900720c */ /* 0x040fe40003f44270 */
[----:B------:R-:W-:Y:S02]  /*37c0*/  ISETP.GT.AND P1, PT, R89, R94, PT ;  /* 0x0000005e5900720c */ /* 0x000fe40003f24270 */
[----:B------:R-:W-:-:S02]  /*37d0*/  FSEL R6, R6, -INF , !P3 ;  /* 0xff80000006067808 */ /* 0x000fc40005800000 */
[-C--:B------:R-:W-:Y:S02]  /*37e0*/  ISETP.GE.AND P6, PT, R102, R166.reuse, PT ;  /* 0x000000a66600720c */ /* 0x080fe40003fc6270 */
[-C--:B------:R-:W-:Y:S02]  /*37f0*/  ISETP.GE.AND P3, PT, R103, R166.reuse, PT ;  /* 0x000000a66700720c */ /* 0x080fe40003f66270 */
[----:B------:R-:W-:Y:S02]  /*3800*/  FSEL R107, R7, -INF , !P5 ;  /* 0xff800000076b7808 */ /* 0x000fe40006800000 */
[----:B------:R-:W-:Y:S02]  /*3810*/  ISETP.GE.AND P5, PT, R100, R166, PT ;  /* 0x000000a66400720c */ /* 0x000fe40003fa6270 */
[----:B------:R-:W-:Y:S02]  /*3820*/  FSEL R54, R54, -INF , !P2 ;  /* 0xff80000036367808 */ /* 0x000fe40005000000 */
[----:B------:R-:W-:-:S02]  /*3830*/  FSEL R55, R55, -INF , !P1 ;  /* 0xff80000037377808 */ /* 0x000fc40004800000 */
[C---:B------:R-:W-:Y:S02]  /*3840*/  ISETP.GT.AND P2, PT, R89.reuse, R82, PT ;  /* 0x000000525900720c */ /* 0x040fe40003f44270 */
[----:B------:R-:W-:Y:S02]  /*3850*/  ISETP.GT.AND P1, PT, R89, R80, PT ;  /* 0x000000505900720c */ /* 0x000fe40003f24270 */
[----:B------:R-:W-:Y:S02]  /*3860*/  FSEL R9, R9, -INF , !P6 ;  /* 0xff80000009097808 */ /* 0x000fe40007000000 */
[----:B------:R-:W-:Y:S02]  /*3870*/  FSEL R67, R66, -INF , !P3 ;  /* 0xff80000042437808 */ /* 0x000fe40005800000 */
[-C--:B------:R-:W-:Y:S02]  /*3880*/  ISETP.GE.AND P6, PT, R83, R166.reuse, PT ;  /* 0x000000a65300720c */ /* 0x080fe40003fc6270 */
[----:B------:R-:W-:-:S02]  /*3890*/  ISETP.GE.AND P3, PT, R99, R166, PT ;  /* 0x000000a66300720c */ /* 0x000fc40003f66270 */
[----:B------:R-:W-:Y:S02]  /*38a0*/  FSEL R83, R62, -INF , !P5 ;  /* 0xff8000003e537808 */ /* 0x000fe40006800000 */
[----:B------:R-:W-:Y:S02]  /*38b0*/  ISETP.GE.AND P5, PT, R81, R166, PT ;  /* 0x000000a65100720c */ /* 0x000fe40003fa6270 */
[----:B------:R-:W-:Y:S02]  /*38c0*/  FSEL R50, R50, -INF , !P2 ;  /* 0xff80000032327808 */ /* 0x000fe40005000000 */
[----:B------:R-:W-:Y:S02]  /*38d0*/  FSEL R21, R51, -INF , !P1 ;  /* 0xff80000033157808 */ /* 0x000fe40004800000 */
[C---:B------:R-:W-:Y:S02]  /*38e0*/  ISETP.GT.AND P2, PT, R89.reuse, R78, PT ;  /* 0x0000004e5900720c */ /* 0x040fe40003f44270 */
[----:B------:R-:W-:-:S02]  /*38f0*/  ISETP.GT.AND P1, PT, R89, R76, PT ;  /* 0x0000004c5900720c */ /* 0x000fc40003f24270 */
[----:B------:R-:W-:Y:S02]  /*3900*/  FSEL R81, R63, -INF , !P3 ;  /* 0xff8000003f517808 */ /* 0x000fe40005800000 */
        /* <DEDUP_REMOVED lines=8> */
[-C--:B------:R-:W-:Y:S02]  /*3990*/  ISETP.GE.AND P3, PT, R80, R166.reuse, PT ;  /* 0x000000a65000720c */ /* 0x080fe40003f66270 */
        /* <DEDUP_REMOVED lines=11> */
[----:B------:R-:W-:Y:S02]  /*3a50*/  FSEL R39, R39, -INF , !P1 ;  /* 0xff80000027277808 */ /* 0x000fe40004800000 */
[----:B------:R-:W-:Y:S02]  /*3a60*/  ISETP.GT.AND P1, PT, R89, R60, PT ;  /* 0x0000003c5900720c */ /* 0x000fe40003f24270 */
[----:B------:R-:W-:-:S02]  /*3a70*/  FSEL R145, R42, -INF , !P3 ;  /* 0xff8000002a917808 */ /* 0x000fc40005800000 */
[-C--:B------:R-:W-:Y:S02]  /*3a80*/  ISETP.GE.AND P3, PT, R68, R166.reuse, PT ;  /* 0x000000a64400720c */ /* 0x080fe40003f66270 */
[----:B------:R-:W-:Y:S02]  /*3a90*/  FSEL R139, R38, -INF , !P5 ;  /* 0xff800000268b7808 */ /* 0x000fe40006800000 */
[----:B------:R-:W-:Y:S02]  /*3aa0*/  ISETP.GE.AND P5, PT, R60, R166, PT ;  /* 0x000000a63c00720c */ /* 0x000fe40003fa6270 */
[----:B------:R-:W-:Y:S02]  /*3ab0*/  FSEL R35, R35, -INF , !P1 ;  /* 0xff80000023237808 */ /* 0x000fe40004800000 */
[----:B------:R-:W-:Y:S02]  /*3ac0*/  FMNMX3.FTZ R8, R4, R79, R77, !PT ;  /* 0x0000004f04087276 */ /* 0x000fe4000781004d */
[----:B------:R-:W-:-:S02]  /*3ad0*/  FSEL R137, R39, -INF , !P3 ;  /* 0xff80000027897808 */ /* 0x000fc40005800000 */
[----:B------:R-:W-:Y:S02]  /*3ae0*/  ISETP.GT.AND P3, PT, R89, R56, PT ;  /* 0x000000385900720c */ /* 0x000fe40003f64270 */
[----:B------:R-:W-:Y:S02]  /*3af0*/  FSEL R133, R35, -INF , !P5 ;  /* 0xff80000023857808 */ /* 0x000fe40006800000 */
[----:B------:R-:W-:Y:S02]  /*3b00*/  ISETP.GT.AND P5, PT, R89, R48, PT ;  /* 0x000000305900720c */ /* 0x000fe40003fa4270 */
[----:B------:R-:W-:Y:S02]  /*3b10*/  FMNMX3.FTZ R8, R8, R75, R73, !PT ;  /* 0x0000004b08087276 */ /* 0x000fe40007810049 */
[----:B------:R-:W-:Y:S02]  /*3b20*/  FSEL R30, R30, -INF , !P3 ;  /* 0xff8000001e1e7808 */ /* 0x000fe40005800000 */
[----:B------:R-:W-:-:S02]  /*3b30*/  ISETP.GE.AND P3, PT, R48, R166, PT ;  /* 0x000000a63000720c */ /* 0x000fc40003f66270 */
[----:B------:R-:W-:Y:S02]  /*3b40*/  FSEL R26, R26, -INF , !P5 ;  /* 0xff8000001a1a7808 */ /* 0x000fe40006800000 */
[----:B------:R-:W-:Y:S02]  /*3b50*/  FMNMX3.FTZ R8, R8, R5, R71, !PT ;  /* 0x0000000508087276 */ /* 0x000fe40007810047 */
[----:B------:R-:W-:Y:S02]  /*3b60*/  FSEL R105, R26, -INF , !P3 ;  /* 0xff8000001a697808 */ /* 0x000fe40005800000 */
[----:B------:R-:W-:Y:S02]  /*3b70*/  FMNMX3.FTZ R26, R8, R69, R151, !PT ;  /* 0x00000045081a7276 */ /* 0x000fe40007810097 */
[----:B------:R-:W-:Y:S02]  /*3b80*/  FMNMX3.FTZ R8, R6, R107, R67, !PT ;  /* 0x0000006b06087276 */ /* 0x000fe40007810043 */
[----:B------:R-:W-:-:S02]  /*3b90*/  FSEL R17, R17, -INF , !P6 ;  /* 0xff80000011117808 */ /* 0x000fc40007000000 */
[----:B------:R-:W-:Y:S02]  /*3ba0*/  FMNMX3.FTZ R26, R26, R61, R97, !PT ;  /* 0x0000003d1a1a7276 */ /* 0x000fe40007810061 */
[----:B------:R-:W-:Y:S02]  /*3bb0*/  FMNMX3.FTZ R8, R8, R9, R83, !PT ;  /* 0x0000000908087276 */ /* 0x000fe40007810053 */
[----:B------:R-:W-:Y:S02]  /*3bc0*/  ISETP.GE.AND P6, PT, R94, R166, PT ;  /* 0x000000a65e00720c */ /* 0x000fe40003fc6270 */
[----:B------:R-:W-:Y:S02]  /*3bd0*/  FMNMX3.FTZ R26, R26, R65, R141, !PT ;  /* 0x000000411a1a7276 */ /* 0x000fe4000781008d */
[----:B------:R-:W-:Y:S02]  /*3be0*/  FMNMX3.FTZ R8, R8, R81, R17, !PT ;  /* 0x0000005108087276 */ /* 0x000fe40007810011 */
[----:B------:R-:W-:-:S02]  /*3bf0*/  FSEL R161, R55, -INF , !P6 ;  /* 0xff80000037a17808 */ /* 0x000fc40007000000 */
[-C--:B------:R-:W-:Y:S02]  /*3c00*/  ISETP.GE.AND P6, PT, R78, R166.reuse, PT ;  /* 0x000000a64e00720c */ /* 0x080fe40003fc6270 */
[----:B------:R-:W-:Y:S02]  /*3c10*/  FMNMX3.FTZ R26, R26, R109, R127, !PT ;  /* 0x0000006d1a1a7276 */ /* 0x000fe4000781007f */
[----:B------:R-:W-:Y:S02]  /*3c20*/  FMNMX3.FTZ R8, R8, R13, R165, !PT ;  /* 0x0000000d08087276 */ /* 0x000fe400078100a5 */
[----:B------:R-:W-:Y:S02]  /*3c30*/  FSEL R149, R46, -INF , !P6 ;  /* 0xff8000002e957808 */ /* 0x000fe40007000000 */
[----:B------:R-:W-:Y:S02]  /*3c40*/  ISETP.GE.AND P6, PT, R72, R166, PT ;  /* 0x000000a64800720c */ /* 0x000fe40003fc6270 */
[----:B------:R-:W-:-:S02]  /*3c50*/  ISETP.GT.AND P2, PT, R89, R64, PT ;  /* 0x000000405900720c */ /* 0x000fc40003f44270 */
[----:B------:R-:W-:Y:S02]  /*3c60*/  FMNMX3.FTZ R26, R26, R125, R101, !PT ;  /* 0x0000007d1a1a7276 */ /* 0x000fe40007810065 */
[----:B------:R-:W-:Y:S02]  /*3c70*/  FMNMX3.FTZ R8, R8, R161, R157, !PT ;  /* 0x000000a108087276 */ /* 0x000fe4000781009d */
[----:B------:R-:W-:Y:S02]  /*3c80*/  FSEL R143, R43, -INF , !P6 ;  /* 0xff8000002b8f7808 */ /* 0x000fe40007000000 */
[----:B------:R-:W-:Y:S02]  /*3c90*/  ISETP.GE.AND P6, PT, R64, R166, PT ;  /* 0x000000a64000720c */ /* 0x000fe40003fc6270 */
[----:B------:R-:W-:Y:S02]  /*3ca0*/  FSEL R34, R34, -INF , !P2 ;  /* 0xff80000022227808 */ /* 0x000fe40005000000 */
[----:B------:R-:W-:-:S02]  /*3cb0*/  ISETP.GT.AND P1, PT, R89, R52, PT ;  /* 0x000000345900720c */ /* 0x000fc40003f24270 */
[----:B------:R-:W-:Y:S02]  /*3cc0*/  FMNMX3.FTZ R26, R26, R131, R129, !PT ;  /* 0x000000831a1a7276 */ /* 0x000fe40007810081 */
[----:B------:R-:W-:Y:S02]  /*3cd0*/  FMNMX3.FTZ R8, R8, R21, R149, !PT ;  /* 0x0000001508087276 */ /* 0x000fe40007810095 */
[----:B------:R-:W-:Y:S02]  /*3ce0*/  FSEL R135, R34, -INF , !P6 ;  /* 0xff80000022877808 */ /* 0x000fe40007000000 */
[----:B------:R-:W-:Y:S02]  /*3cf0*/  FSEL R31, R31, -INF , !P1 ;  /* 0xff8000001f1f7808 */ /* 0x000fe40004800000 */
[----:B------:R-:W-:Y:S02]  /*3d00*/  FMNMX3.FTZ R26, R26, R123, R57, !PT ;  /* 0x0000007b1a1a7276 */ /* 0x000fe40007810039 */
[----:B------:R-:W-:-:S02]  /*3d10*/  FMNMX3.FTZ R8, R8, R147, R145, !PT ;  /* 0x0000009308087276 */ /* 0x000fc40007810091 */
[----:B------:R-:W-:Y:S02]  /*3d20*/  ISETP.GE.AND P6, PT, R52, R166, PT ;  /* 0x000000a63400720c */ /* 0x000fe40003fc6270 */
[----:B------:R-:W-:Y:S02]  /*3d30*/  ISETP.GT.AND P1, PT, R89, R44, PT ;  /* 0x0000002c5900720c */ /* 0x000fe40003f24270 */
[----:B------:R-:W-:Y:S02]  /*3d40*/  ISETP.GE.AND P2, PT, R56, R166, PT ;  /* 0x000000a63800720c */ /* 0x000fe40003f46270 */
[----:B------:R-:W-:Y:S02]  /*3d50*/  FMNMX3.FTZ R26, R26, R53, R49, !PT ;  /* 0x000000351a1a7276 */ /* 0x000fe40007810031 */
[----:B------:R-:W-:Y:S02]  /*3d60*/  FMNMX3.FTZ R8, R8, R143, R139, !PT ;  /* 0x0000008f08087276 */ /* 0x000fe4000781008b */
[----:B------:R-:W-:-:S02]  /*3d70*/  FSEL R99, R31, -INF , !P6 ;  /* 0xff8000001f637808 */ /* 0x000fc40007000000 */
[----:B------:R-:W-:Y:S02]  /*3d80*/  FSEL R27, R27, -INF , !P1 ;  /* 0xff8000001b1b7808 */ /* 0x000fe40004800000 */
[----:B------:R-:W-:Y:S02]  /*3d90*/  FSEL R121, R30, -INF , !P2 ;  /* 0xff8000001e797808 */ /* 0x000fe40005000000 */
[C---:B------:R-:W-:Y:S02]  /*3da0*/  ISETP.GT.AND P6, PT, R89.reuse, R92, PT ;  /* 0x0000005c5900720c */ /* 0x040fe40003fc4270 */
[----:B------:R-:W-:Y:S02]  /*3db0*/  ISETP.GT.AND P1, PT, R89, R36, PT ;  /* 0x000000245900720c */ /* 0x000fe40003f24270 */
[----:B------:R-:W-:Y:S02]  /*3dc0*/  ISETP.GE.AND P2, PT, R44, R166, PT ;  /* 0x000000a62c00720c */ /* 0x000fe40003f46270 */
[----:B------:R-:W-:-:S02]  /*3dd0*/  FMNMX3.FTZ R26, R26, R45, R41, !PT ;  /* 0x0000002d1a1a7276 */ /* 0x000fc40007810029 */
[----:B------:R-:W-:Y:S02]  /*3de0*/  FMNMX3.FTZ R8, R8, R137, R135, !PT ;  /* 0x0000008908087276 */ /* 0x000fe40007810087 */
[-C--:B------:R-:W-:Y:S02]  /*3df0*/  ISETP.GE.AND P5, PT, R92, R166.reuse, PT ;  /* 0x000000a65c00720c */ /* 0x080fe40003fa6270 */
[----:B------:R-:W-:Y:S02]  /*3e00*/  ISETP.GE.AND P3, PT, R36, R166, PT ;  /* 0x000000a62400720c */ /* 0x000fe40003f66270 */
[----:B------:R-:W-:Y:S02]  /*3e10*/  FSEL R22, R22, -INF , !P6 ;  /* 0xff80000016167808 */ /* 0x000fe40007000000 */
[----:B------:R-:W-:Y:S02]  /*3e20*/  FSEL R23, R23, -INF , !P1 ;  /* 0xff80000017177808 */ /* 0x000fe40004800000 */
[----:B------:R-:W-:-:S02]  /*3e30*/  FSEL R103, R27, -INF , !P2 ;  /* 0xff8000001b677808 */ /* 0x000fc40005000000 */
[C---:B------:R-:W-:Y:S02]  /*3e40*/  ISETP.GT.AND P1, PT, R89.reuse, R98, PT ;  /* 0x000000625900720c */ /* 0x040fe40003f24270 */
[----:B------:R-:W-:Y:S02]  /*3e50*/  ISETP.GT.AND P2, PT, R89, R96, PT ;  /* 0x000000605900720c */ /* 0x000fe40003f44270 */
[----:B------:R-:W-:Y:S02]  /*3e60*/  FMNMX3.FTZ R26, R26, R40, R37, !PT ;  /* 0x000000281a1a7276 */ /* 0x000fe40007810025 */
[----:B------:R-:W-:Y:S02]  /*3e70*/  FMNMX3.FTZ R8, R8, R133, R121, !PT ;  /* 0x0000008508087276 */ /* 0x000fe40007810079 */
[----:B------:R-:W-:Y:S02]  /*3e80*/  FSEL R51, R22, -INF , !P5 ;  /* 0xff80000016337808 */ /* 0x000fe40006800000 */
[----:B------:R-:W-:-:S02]  /*3e90*/  FSEL R47, R23, -INF , !P3 ;  /* 0xff800000172f7808 */ /* 0x000fc40005800000 */
[-C--:B------:R-:W-:Y:S02]  /*3ea0*/  ISETP.GE.AND P5, PT, R98, R166.reuse, PT ;  /* 0x000000a66200720c */ /* 0x080fe40003fa6270 */
[----:B------:R-:W-:Y:S02]  /*3eb0*/  ISETP.GT.AND P3, PT, R89, R29, PT ;  /* 0x0000001d5900720c */ /* 0x000fe40003f64270 */
[----:B------:R-:W-:Y:S02]  /*3ec0*/  FSEL R19, R19, -INF , !P1 ;  /* 0xff80000013137808 */ /* 0x000fe40004800000 */
[----:B------:R-:W-:Y:S02]  /*3ed0*/  ISETP.GE.AND P6, PT, R96, R166, PT ;  /* 0x000000a66000720c */ /* 0x000fe40003fc6270 */
[----:B------:R-:W-:Y:S02]  /*3ee0*/  FSEL R18, R18, -INF , !P2 ;  /* 0xff80000012127808 */ /* 0x000fe40005000000 */
[----:B------:R-:W-:-:S02]  /*3ef0*/  FMNMX3.FTZ R26, R26, R33, R28, !PT ;  /* 0x000000211a1a7276 */ /* 0x000fc4000781001c */
[----:B------:R-:W-:Y:S02]  /*3f00*/  FMNMX3.FTZ R8, R8, R99, R105, !PT ;  /* 0x0000006308087276 */ /* 0x000fe40007810069 */
[----:B------:R-:W-:Y:S02]  /*3f10*/  ISETP.GE.AND P2, PT, R29, R166, PT ;  /* 0x000000a61d00720c */ /* 0x000fe40003f46270 */
[----:B------:R-:W-:Y:S02]  /*3f20*/  FSEL R31, R19, -INF , !P5 ;  /* 0xff800000131f7808 */ /* 0x000fe40006800000 */
[----:B------:R-:W-:Y:S02]  /*3f30*/  FSEL R14, R14, -INF , !P3 ;  /* 0xff8000000e0e7808 */ /* 0x000fe40005800000 */
[----:B------:R-:W-:Y:S02]  /*3f40*/  FSEL R35, R18, -INF , !P6 ;  /* 0xff80000012237808 */ /* 0x000fe40007000000 */
[----:B------:R-:W-:-:S02]  /*3f50*/  ISETP.GT.AND P1, PT, R89, R20, PT ;  /* 0x000000145900720c */ /* 0x000fc40003f24270 */
[----:B------:R-:W-:Y:S02]  /*3f60*/  ISETP.GT.AND P5, PT, R89, R16, PT ;  /* 0x000000105900720c */ /* 0x000fe40003fa4270 */
[----:B------:R-:W-:Y:S02]  /*3f70*/  FMNMX3.FTZ R7, R26, R24, R25, !PT ;  /* 0x000000181a077276 */ /* 0x000fe40007810019 */
[----:B------:R-:W-:Y:S02]  /*3f80*/  FMNMX3.FTZ R8, R8, R103, R51, !PT ;  /* 0x0000006708087276 */ /* 0x000fe40007810033 */
[----:B------:R-:W-:Y:S02]  /*3f90*/  FSEL R26, R14, -INF , !P2 ;  /* 0xff8000000e1a7808 */ /* 0x000fe40005000000 */
[-C--:B------:R-:W-:Y:S02]  /*3fa0*/  ISETP.GE.AND P6, PT, R20, R166.reuse, PT ;  /* 0x000000a61400720c */ /* 0x080fe40003fc6270 */
[----:B------:R-:W-:-:S02]  /*3fb0*/  ISETP.GE.AND P3, PT, R16, R166, PT ;  /* 0x000000a61000720c */ /* 0x000fc40003f66270 */
[----:B------:R-:W-:Y:S02]  /*3fc0*/  FSEL R15, R15, -INF , !P1 ;  /* 0xff8000000f0f7808 */ /* 0x000fe40004800000 */
[----:B------:R-:W-:Y:S02]  /*3fd0*/  FMNMX.FTZ R7, R32, R7, !PT ;  /* 0x0000000720077209 */ /* 0x000fe40007810000 */
[----:B------:R-:W-:Y:S02]  /*3fe0*/  ISETP.GT.AND P2, PT, R89, R12, PT ;  /* 0x0000000c5900720c */ /* 0x000fe40003f44270 */
[----:B------:R-:W-:Y:S02]  /*3ff0*/  FSEL R34, R10, -INF , !P5 ;  /* 0xff8000000a227808 */ /* 0x000fe40006800000 */
[----:B------:R-:W-:Y:S01]  /*4000*/  FMNMX3.FTZ R8, R8, R47, R35, !PT ;  /* 0x0000002f08087276 */ /* 0x000fe20007810023 */
[----:B------:R-:W1:Y:S01]  /*4010*/  SHFL.BFLY PT, R10, R7, 0x2, 0x1f ;  /* 0x0c401f00070a7f89 */ /* 0x000e6200000e0000 */
        /* <DEDUP_REMOVED lines=13> */
[----:B-1----:R-:W-:Y:S02]  /*40f0*/  FMNMX.FTZ R64, R11, R64, !PT ;  /* 0x000000400b407209 */ /* 0x002fe40007810000 */
[----:B------:R-:W-:Y:S02]  /*4100*/  LOP3.LUT R36, R0, 0x120, R119, 0xf8, !PT ;  /* 0x0000012000247812 */ /* 0x000fe400078ef877 */
[----:B------:R-:W-:Y:S01]  /*4110*/  FSETP.NEU.FTZ.AND P1, PT, R64, -INF , PT ;  /* 0xff8000004000780b */ /* 0x000fe20003f3d000 */
[----:B--2---:R-:W-:Y:S02]  /*4120*/  FMUL.FTZ R42, R93, R64 ;  /* 0x000000405d2a7220 */ /* 0x004fe40000410000 */
[----:B------:R-:W-:-:S03]  /*4130*/  IMAD R36, R36, 0x2, R155 ;  /* 0x0000000224247824 */ /* 0x000fc600078e029b */
[----:B------:R-:W-:-:S05]  /*4140*/  FSEL R42, R42, RZ, P1 ;  /* 0x000000ff2a2a7208 */ /* 0x000fca0000800000 */
[-CC-:B------:R-:W-:Y:S01]  /*4150*/  FFMA.FTZ R98, R79, R93.reuse, -R42.reuse ;  /* 0x0000005d4f627223 */ /* 0x180fe2000001082a */
[----:B------:R-:W-:Y:S02]  /*4160*/  FFMA.FTZ R95, R77, R93, -R42 ;  /* 0x0000005d4d5f7223 */ /* 0x000fe4000001082a */
[----:B------:R-:W1:Y:S01]  /*4170*/  LDSM.16.MT88.4 R76, [R36+0x3000] ;  /* 0x00300000244c783b */ /* 0x000e620000004200 */
[----:B---3--:R-:W-:-:S04]  /*4180*/  FMNMX.FTZ R0, R8, R7, !PT ;  /* 0x0000000708007209 */ /* 0x008fc80007810000 */
        /* <DEDUP_REMOVED lines=49> */
[----:B---3--:R-:W-:Y:S01]  /*44a0*/  F2FP.F16.F32.PACK_AB R7, R39, R44 ;  /* 0x0000002c2707723e */ /* 0x008fe200000000ff */
[-CC-:B------:R-:W-:Y:S01]  /*44b0*/  FFMA.FTZ R59, R97, R93.reuse, -R42.reuse ;  /* 0x0000005d613b7223 */ /* 0x180fe2000001082a */
[-CC-:B------:R-:W-:Y:S01]  /*44c0*/  FFMA.FTZ R46, R65, R93.reuse, -R42.reuse ;  /* 0x0000005d412e7223 */ /* 0x180fe2000001082a */
[----:B------:R-:W-:-:S04]  /*44d0*/  FFMA.FTZ R54, R61, R93, -R42 ;  /* 0x0000005d3d367223 */ /* 0x000fc8000001082a */
[----:B------:R-:W-:Y:S01]  /*44e0*/  HMMA.16816.F32 R80, R4, R8, R80 ;  /* 0x000000080450723c */ /* 0x000fe20000001850 */
[-CC-:B------:R-:W-:Y:S01]  /*44f0*/  FFMA.FTZ R97, R165, R93.reuse, -R38.reuse ;  /* 0x0000005da5617223 */ /* 0x180fe20000010826 */
[-CC-:B------:R-:W-:Y:S01]  /*4500*/  FFMA.FTZ R62, R161, R93.reuse, -R38.reuse ;  /* 0x0000005da13e7223 */ /* 0x180fe20000010826 */
[-CC-:B------:R-:W-:Y:S01]  /*4510*/  FFMA.FTZ R56, R157, R93.reuse, -R38.reuse ;  /* 0x0000005d9d387223 */ /* 0x180fe20000010826 */
[----:B------:R-:W-:-:S04]  /*4520*/  FFMA.FTZ R65, R21, R93, -R38 ;  /* 0x0000005d15417223 */ /* 0x000fc80000010826 */
[C---:B------:R-:W-:Y:S01]  /*4530*/  HMMA.16816.F32 R76, R4.reuse, R10, R76 ;  /* 0x0000000a044c723c */ /* 0x040fe2000000184c */
[----:B------:R-:W2:Y:S01]  /*4540*/  LDSM.16.MT88.4 R8, [R29+0x3800] ;  /* 0x003800001d08783b */ /* 0x000ea20000004200 */
[-CC-:B------:R-:W-:Y:S01]  /*4550*/  FFMA.FTZ R151, R151, R93.reuse, -R42.reuse ;  /* 0x0000005d97977223 */ /* 0x180fe2000001082a */
[----:B------:R-:W-:Y:S02]  /*4560*/  MUFU.EX2 R54, R54 ;  /* 0x0000003600367308 */ /* 0x000fe40000000800 */
[----:B------:R-:W3:Y:S02]  /*4570*/  LDSM.16.MT88.4 R20, [R36+0x3c00] ;  /* 0x003c00002414783b */ /* 0x000ee40000004200 */
[----:B------:R-:W5:Y:S04]  /*4580*/  MUFU.EX2 R61, R151 ;  /* 0x00000097003d7308 */ /* 0x000f680000000800 */
[----:B------:R-:W-:Y:S04]  /*4590*/  MUFU.EX2 R59, R59 ;  /* 0x0000003b003b7308 */ /* 0x000fe80000000800 */
[----:B------:R-:W4:Y:S04]  /*45a0*/  MUFU.EX2 R46, R46 ;  /* 0x0000002e002e7308 */ /* 0x000f280000000800 */
[----:B------:R-:W-:Y:S04]  /*45b0*/  MUFU.EX2 R97, R97 ;  /* 0x0000006100617308 */ /* 0x000fe80000000800 */
[----:B------:R-:W4:Y:S04]  /*45c0*/  MUFU.EX2 R62, R62 ;  /* 0x0000003e003e7308 */ /* 0x000f280000000800 */
[----:B------:R-:W-:Y:S04]  /*45d0*/  MUFU.EX2 R56, R56 ;  /* 0x0000003800387308 */ /* 0x000fe80000000800 */
[----:B------:R-:W2:Y:S01]  /*45e0*/  MUFU.EX2 R65, R65 ;  /* 0x0000004100417308 */ /* 0x000ea20000000800 */
[----:B-1----:R-:W-:Y:S01]  /*45f0*/  HMMA.16816.F32 R72, R4, R16, R72 ;  /* 0x000000100448723c */ /* 0x002fe20000001848 */
[-CC-:B------:R-:W-:Y:S01]  /*4600*/  FFMA.FTZ R66, R127, R93.reuse, -R42.reuse ;  /* 0x0000005d7f427223 */ /* 0x180fe2000001082a */
[-CC-:B------:R-:W-:Y:S01]  /*4610*/  FFMA.FTZ R102, R125, R93.reuse, -R42.reuse ;  /* 0x0000005d7d667223 */ /* 0x180fe2000001082a */
[-C--:B------:R-:W-:Y:S01]  /*4620*/  FFMA.FTZ R92, R109, R93.reuse, -R42 ;  /* 0x0000005d6d5c7223 */ /* 0x080fe2000001082a */
[----:B------:R-:W-:-:S04]  /*4630*/  FFMA.FTZ R100, R149, R93, -R38 ;  /* 0x0000005d95647223 */ /* 0x000fc80000010826 */
[----:B------:R-:W-:Y:S01]  /*4640*/  HMMA.16816.F32 R68, R4, R18, R68 ;  /* 0x000000120444723c */ /* 0x000fe20000001844 */
[----:B------:R-:W1:Y:S01]  /*4650*/  LDSM.16.MT88.4 R16, [R29+0x3c00] ;  /* 0x003c00001d10783b */ /* 0x000e620000004200 */
[----:B-----5:R-:W-:Y:S01]  /*4660*/  F2FP.F16.F32.PACK_AB R4, R54, R61 ;  /* 0x0000003d3604723e */ /* 0x020fe200000000ff */
[--C-:B------:R-:W-:Y:S01]  /*4670*/  FFMA.FTZ R127, R147, R93, -R38.reuse ;  /* 0x0000005d937f7223 */ /* 0x100fe20000010826 */
[----:B----4-:R-:W-:Y:S01]  /*4680*/  F2FP.F16.F32.PACK_AB R6, R46, R59 ;  /* 0x0000003b2e06723e */ /* 0x010fe200000000ff */
[--C-:B------:R-:W-:Y:S01]  /*4690*/  FFMA.FTZ R125, R145, R93, -R38.reuse ;  /* 0x0000005d917d7223 */ /* 0x100fe20000010826 */
[----:B------:R-:W-:Y:S01]  /*46a0*/  F2FP.F16.F32.PACK_AB R5, R62, R97 ;  /* 0x000000613e05723e */ /* 0x000fe200000000ff */
[-C--:B------:R-:W-:Y:S01]  /*46b0*/  FFMA.FTZ R104, R143, R93.reuse, -R38 ;  /* 0x0000005d8f687223 */ /* 0x080fe20000010826 */
[----:B--2---:R-:W-:Y:S01]  /*46c0*/  F2FP.F16.F32.PACK_AB R7, R65, R56 ;  /* 0x000000384107723e */ /* 0x004fe200000000ff */
[-CC-:B------:R-:W-:Y:S01]  /*46d0*/  FFMA.FTZ R141, R141, R93.reuse, -R42.reuse ;  /* 0x0000005d8d8d7223 */ /* 0x180fe2000001082a */
[-CC-:B------:R-:W-:Y:S01]  /*46e0*/  FFMA.FTZ R94, R101, R93.reuse, -R42.reuse ;  /* 0x0000005d655e7223 */ /* 0x180fe2000001082a */
[----:B------:R-:W-:Y:S04]  /*46f0*/  MUFU.EX2 R92, R92 ;  /* 0x0000005c005c7308 */ /* 0x000fe80000000800 */
[----:B------:R-:W2:Y:S01]  /*4700*/  MUFU.EX2 R109, R141 ;  /* 0x0000008d006d7308 */ /* 0x000ea20000000800 */
[C---:B------:R-:W-:Y:S03]  /*4710*/  HMMA.16816.F32 R80, R4.reuse, R12, R80 ;  /* 0x0000000c0450723c */ /* 0x040fe60000001850 */
[----:B------:R-:W-:Y:S04]  /*4720*/  MUFU.EX2 R66, R66 ;  /* 0x0000004200427308 */ /* 0x000fe80000000800 */
[----:B------:R4:W5:Y:S01]  /*4730*/  MUFU.EX2 R101, R102 ;  /* 0x0000006600657308 */ /* 0x0009620000000800 */
[C---:B------:R-:W-:Y:S01]  /*4740*/  HMMA.16816.F32 R76, R4.reuse, R14, R76 ;  /* 0x0000000e044c723c */ /* 0x040fe2000000184c */
[----:B------:R-:W1:Y:S02]  /*4750*/  LDSM.16.MT88.4 R12, [R36+0x4000] ;  /* 0x00400000240c783b */ /* 0x000e640000004200 */
[----:B------:R-:W-:Y:S04]  /*4760*/  MUFU.EX2 R100, R100 ;  /* 0x0000006400647308 */ /* 0x000fe80000000800 */
[----:B------:R-:W3:Y:S04]  /*4770*/  MUFU.EX2 R127, R127 ;  /* 0x0000007f007f7308 */ /* 0x000ee80000000800 */
[----:B------:R-:W-:Y:S04]  /*4780*/  MUFU.EX2 R125, R125 ;  /* 0x0000007d007d7308 */ /* 0x000fe80000000800 */
[----:B------:R-:W3:Y:S01]  /*4790*/  MUFU.EX2 R104, R104 ;  /* 0x0000006800687308 */ /* 0x000ee20000000800 */
[-CC-:B------:R-:W-:Y:S01]  /*47a0*/  FFMA.FTZ R106, R131, R93.reuse, -R42.reuse ;  /* 0x0000005d836a7223 */ /* 0x180fe2000001082a */
[C---:B------:R-:W-:Y:S01]  /*47b0*/  HMMA.16816.F32 R72, R4.reuse, R8, R72 ;  /* 0x000000080448723c */ /* 0x040fe20000001848 */
[-CC-:B------:R-:W-:Y:S01]  /*47c0*/  FFMA.FTZ R8, R129, R93.reuse, -R42.reuse ;  /* 0x0000005d81087223 */ /* 0x180fe2000001082a */
[----:B----4-:R-:W-:Y:S01]  /*47d0*/  FFMA.FTZ R102, R123, R93, -R42 ;  /* 0x0000005d7b667223 */ /* 0x010fe2000001082a */
[----:B------:R4:W-:Y:S05]  /*47e0*/  MUFU.EX2 R129, R106 ;  /* 0x0000006a00817308 */ /* 0x0009ea0000000800 */
[----:B------:R-:W-:Y:S01]  /*47f0*/  HMMA.16816.F32 R68, R4, R10, R68 ;  /* 0x0000000a0444723c */ /* 0x000fe20000001844 */
[----:B--2---:R-:W-:-:S02]  /*4800*/  F2FP.F16.F32.PACK_AB R4, R92, R109 ;  /* 0x0000006d5c04723e */ /* 0x004fc400000000ff */
[----:B-----5:R-:W-:Y:S02]  /*4810*/  F2FP.F16.F32.PACK_AB R6, R101, R66 ;  /* 0x000000426506723e */ /* 0x020fe400000000ff */
[----:B---3--:R-:W-:Y:S02]  /*4820*/  F2FP.F16.F32.PACK_AB R5, R127, R100 ;  /* 0x000000647f05723e */ /* 0x008fe400000000ff */
[----:B------:R-:W-:Y:S01]  /*4830*/  F2FP.F16.F32.PACK_AB R7, R104, R125 ;  /* 0x0000007d6807723e */ /* 0x000fe200000000ff */
[-CC-:B------:R-:W-:Y:S01]  /*4840*/  FFMA.FTZ R131, R139, R93.reuse, -R38.reuse ;  /* 0x0000005d8b837223 */ /* 0x180fe20000010826 */
[-CC-:B------:R-:W-:Y:S01]  /*4850*/  FFMA.FTZ R108, R137, R93.reuse, -R38.reuse ;  /* 0x0000005d896c7223 */ /* 0x180fe20000010826 */
[-CC-:B----4-:R-:W-:Y:S01]  /*4860*/  FFMA.FTZ R106, R135, R93.reuse, -R38.reuse ;  /* 0x0000005d876a7223 */ /* 0x190fe20000010826 */
[----:B------:R-:W-:Y:S01]  /*4870*/  FFMA.FTZ R133, R133, R93, -R38 ;  /* 0x0000005d85857223 */ /* 0x000fe20000010826 */
[----:B------:R-:W2:Y:S02]  /*4880*/  MUFU.EX2 R94, R94 ;  /* 0x0000005e005e7308 */ /* 0x000ea40000000800 */
[C---:B------:R-:W-:Y:S02]  /*4890*/  HMMA.16816.F32 R80, R4.reuse, R20, R80 ;  /* 0x000000140450723c */ /* 0x040fe40000001850 */
[----:B------:R3:W-:Y:S04]  /*48a0*/  MUFU.EX2 R123, R8 ;  /* 0x00000008007b7308 */ /* 0x0007e80000000800 */
[----:B------:R-:W4:Y:S02]  /*48b0*/  MUFU.EX2 R102, R102 ;  /* 0x0000006600667308 */ /* 0x000f240000000800 */
[C---:B------:R-:W-:Y:S02]  /*48c0*/  HMMA.16816.F32 R76, R4.reuse, R22, R76 ;  /* 0x00000016044c723c */ /* 0x040fe4000000184c */
[----:B------:R-:W-:Y:S04]  /*48d0*/  MUFU.EX2 R131, R131 ;  /* 0x0000008300837308 */ /* 0x000fe80000000800 */
[----:B------:R-:W5:Y:S01]  /*48e0*/  MUFU.EX2 R108, R108 ;  /* 0x0000006c006c7308 */ /* 0x000f620000000800 */
[----:B---3--:R-:W3:Y:S03]  /*48f0*/  LDSM.16.MT88.4 R8, [R29+0x4000] ;  /* 0x004000001d08783b */ /* 0x008ee60000004200 */
[----:B------:R-:W-:Y:S04]  /*4900*/  MUFU.EX2 R106, R106 ;  /* 0x0000006a006a7308 */ /* 0x000fe80000000800 */
[----:B------:R-:W5:Y:S01]  /*4910*/  MUFU.EX2 R21, R133 ;  /* 0x0000008500157308 */ /* 0x000f620000000800 */
[C---:B-1----:R-:W-:Y:S08]  /*4920*/  HMMA.16816.F32 R72, R4.reuse, R16, R72 ;  /* 0x000000100448723c */ /* 0x042ff00000001848 */
[----:B------:R-:W-:Y:S01]  /*4930*/  HMMA.16816.F32 R68, R4, R18, R68 ;  /* 0x000000120444723c */ /* 0x000fe20000001844 */
[----:B------:R-:W1:Y:S01]  /*4940*/  LDSM.16.MT88.4 R16, [R36+0x4400] ;  /* 0x004400002410783b */ /* 0x000e620000004200 */
[----:B--2---:R-:W-:-:S02]  /*4950*/  F2FP.F16.F32.PACK_AB R4, R129, R94 ;  /* 0x0000005e8104723e */ /* 0x004fc400000000ff */
[----:B----4-:R-:W-:Y:S02]  /*4960*/  F2FP.F16.F32.PACK_AB R6, R102, R123 ;  /* 0x0000007b6606723e */ /* 0x010fe400000000ff */
[----:B-----5:R-:W-:Y:S02]  /*4970*/  F2FP.F16.F32.PACK_AB R5, R108, R131 ;  /* 0x000000836c05723e */ /* 0x020fe400000000ff */
[----:B------:R-:W-:Y:S01]  /*4980*/  F2FP.F16.F32.PACK_AB R7, R21, R106 ;  /* 0x0000006a1507723e */ /* 0x000fe200000000ff */
        /* <DEDUP_REMOVED lines=10> */
[----:B------:R-:W2:Y:S01]  /*4a30*/  LDSM.16.MT88.4 R12, [R29+0x4400] ;  /* 0x004400001d0c783b */ /* 0x000ea20000004200 */
[----:B------:R-:W-:Y:S04]  /*4a40*/  MUFU.EX2 R22, R22 ;  /* 0x0000001600167308 */ /* 0x000fe80000000800 */
[----:B------:R-:W4:Y:S04]  /*4a50*/  MUFU.EX2 R49, R57 ;  /* 0x0000003900317308 */ /* 0x000f280000000800 */
[----:B------:R-:W-:Y:S04]  /*4a60*/  MUFU.EX2 R20, R20 ;  /* 0x0000001400147308 */ /* 0x000fe80000000800 */
[----:B------:R-:W5:Y:S04]  /*4a70*/  MUFU.EX2 R23, R23 ;  /* 0x0000001700177308 */ /* 0x000f680000000800 */
[----:B------:R-:W-:Y:S04]  /*4a80*/  MUFU.EX2 R53, R53 ;  /* 0x0000003500357308 */ /* 0x000fe80000000800 */
[----:B------:R-:W1:Y:S04]  /*4a90*/  MUFU.EX2 R110, R110 ;  /* 0x0000006e006e7308 */ /* 0x000e680000000800 */
[----:B------:R-:W-:Y:S04]  /*4aa0*/  MUFU.EX2 R45, R45 ;  /* 0x0000002d002d7308 */ /* 0x000fe80000000800 */
[----:B------:R-:W2:Y:S01]  /*4ab0*/  MUFU.EX2 R118, R118 ;  /* 0x0000007600767308 */ /* 0x000ea20000000800 */
        /* <DEDUP_REMOVED lines=8> */
[----:B-1----:R-:W-:Y:S02]  /*4b40*/  F2FP.F16.F32.PACK_AB R5, R110, R53 ;  /* 0x000000356e05723e */ /* 0x002fe400000000ff */
[----:B--2---:R-:W-:Y:S01]  /*4b50*/  F2FP.F16.F32.PACK_AB R7, R118, R45 ;  /* 0x0000002d7607723e */ /* 0x004fe200000000ff */
        /* <DEDUP_REMOVED lines=64> */
[-C--:B------:R-:W-:Y:S01]  /*4f60*/  FFMA.FTZ R27, R27, R93.reuse, -R38 ;  /* 0x0000005d1b1b7223 */ /* 0x080fe20000010826 */
        /* <DEDUP_REMOVED lines=121> */
.L_x_8892:
        /* <DEDUP_REMOVED lines=8> */
.L_x_8893:
[----:B------:R-:W-:Y:S05]  /*5780*/  BSYNC.RECONVERGENT B0 ;  /* 0x0000000000007941 */ /* 0x000fea0003800200 */
.L_x_8891:
[----:B------:R-:W-:Y:S01]  /*5790*/  IMAD.SHL.U32 R163, R87, 0x8, RZ ;  /* 0x0000000857a37824 */ /* 0x000fe200078e00ff */
[----:B------:R-:W-:Y:S01]  /*57a0*/  LOP3.LUT R154, R116, 0x3e00, RZ, 0xc0, !PT ;  /* 0x00003e00749a7812 */ /* 0x000fe200078ec0ff */
[----:B------:R-:W-:Y:S01]  /*57b0*/  IMAD.SHL.U32 R7, R84, 0x40, RZ ;  /* 0x0000004054077824 */ /* 0x000fe200078e00ff */
[--C-:B------:R-:W-:Y:S01]  /*57c0*/  SHF.R.U32.HI R153, RZ, 0x1, R87.reuse ;  /* 0x00000001ff997819 */ /* 0x100fe20000011657 */
[----:B------:R-:W-:Y:S01]  /*57d0*/  IMAD.IADD R39, R117, 0x1, R86 ;  /* 0x0000000175277824 */ /* 0x000fe200078e0256 */
[----:B------:R-:W-:Y:S01]  /*57e0*/  LOP3.LUT R4, R163, 0xc0, RZ, 0xc0, !PT ;  /* 0x000000c0a3047812 */ /* 0x000fe200078ec0ff */
[----:B------:R-:W-:Y:S01]  /*57f0*/  IMAD.SHL.U32 R37, R113, 0x80, RZ ;  /* 0x0000008071257824 */ /* 0x000fe200078e00ff */
[C---:B------:R-:W-:Y:S01]  /*5800*/  LOP3.LUT R184, R163.reuse, 0x18, RZ, 0xc0, !PT ;  /* 0x00000018a3b87812 */ /* 0x040fe200078ec0ff */
[----:B------:R-:W-:Y:S01]  /*5810*/  BSSY.RECONVERGENT B1, `(.L_x_8894) ;  /* 0x00001ce000017945 */ /* 0x000fe20003800200 */
[----:B------:R-:W-:Y:S02]  /*5820*/  LOP3.LUT R181, R4, 0x18, R87, 0xf8, !PT ;  /* 0x0000001804b57812 */ /* 0x000fe400078ef857 */
[----:B------:R-:W-:-:S02]  /*5830*/  LOP3.LUT R5, R163, 0x1f20, RZ, 0xc0, !PT ;  /* 0x00001f20a3057812 */ /* 0x000fc400078ec0ff */
[----:B------:R-:W-:Y:S02]  /*5840*/  LOP3.LUT R6, R181, R184, RZ, 0x3c, !PT ;  /* 0x000000b8b5067212 */ /* 0x000fe400078e3cff */
[----:B------:R-:W-:Y:S02]  /*5850*/  IADD3 R24, P1, PT, R7, R172, RZ ;  /* 0x000000ac07187210 */ /* 0x000fe40007f3e0ff */
[----:B------:R-:W-:Y:S02]  /*5860*/  SHF.L.U64.HI R4, R84, 0x6, R85 ;  /* 0x0000000654047819 */ /* 0x000fe40000010255 */
[----:B------:R-:W-:Y:S02]  /*5870*/  LOP3.LUT R10, R154, 0x20, R119, 0xf8, !PT ;  /* 0x000000209a0a7812 */ /* 0x000fe400078ef877 */
[----:B------:R-:W-:Y:S01]  /*5880*/  LOP3.LUT R8, R153, 0x8, RZ, 0xc0, !PT ;  /* 0x0000000899087812 */ /* 0x000fe200078ec0ff */
[----:B------:R-:W-:Y:S01]  /*5890*/  IMAD.X R25, R4, 0x1, R173, P1 ;  /* 0x0000000104197824 */ /* 0x000fe200008e06ad */
[----:B------:R-:W-:-:S02]  /*58a0*/  LOP3.LUT R6, R5, R6, RZ, 0xfc, !PT ;  /* 0x0000000605067212 */ /* 0x000fc400078efcff */
[-C--:B------:R-:W-:Y:S02]  /*58b0*/  IADD3 R18, P2, PT, R24, R7.reuse, RZ ;  /* 0x0000000718127210 */ /* 0x080fe40007f5e0ff */
[----:B------:R-:W-:Y:S01]  /*58c0*/  LOP3.LUT R5, R10, 0x100, R119, 0xf8, !PT ;  /* 0x000001000a057812 */ /* 0x000fe200078ef877 */
[----:B------:R-:W-:Y:S01]  /*58d0*/  IMAD R183, R6, 0x2, R155 ;  /* 0x0000000206b77824 */ /* 0x000fe200078e029b */
[----:B------:R-:W-:Y:S01]  /*58e0*/  LOP3.LUT R119, R8, 0xc0, R119, 0xf8, !PT ;  /* 0x000000c008777812 */ /* 0x000fe200078ef877 */
[----:B------:R-:W-:Y:S01]  /*58f0*/  IMAD.X R19, R25, 0x1, R4, P2 ;  /* 0x0000000119137824 */ /* 0x000fe200010e0604 */
[----:B------:R-:W-:Y:S02]  /*5900*/  IADD3 R40, P1, PT, R18, R7, RZ ;  /* 0x0000000712287210 */ /* 0x000fe40007f3e0ff */
[----:B------:R-:W-:Y:S01]  /*5910*/  LOP3.LUT R16, R5, R119, R112, 0xf6, !PT ;  /* 0x0000007705107212 */ /* 0x000fe200078ef670 */
[----:B------:R-:W-:Y:S01]  /*5920*/  @!PT LDS RZ, [RZ] ;  /* 0x00000000fffff984 */ /* 0x000fe20000000800 */
[----:B------:R-:W-:Y:S01]  /*5930*/  @!PT LDS RZ, [RZ] ;  /* 0x00000000fffff984 */ /* 0x000fe20000000800 */
[----:B------:R-:W-:Y:S01]  /*5940*/  @!PT LDS RZ, [RZ] ;  /* 0x00000000fffff984 */ /* 0x000fe20000000800 */
[----:B------:R-:W-:Y:S01]  /*5950*/  LDGSTS.E.BYPASS.LTC128B.128 [R183+0x3000], desc[UR4][R172.64] ;  /* 0x03000000acb77fae */ /* 0x000fe2000b981a04 */
[----:B------:R-:W-:Y:S01]  /*5960*/  LOP3.LUT R38, R37, R88, RZ, 0xfc, !PT ;  /* 0x0000005825267212 */ /* 0x000fe200078efcff */
[----:B------:R-:W-:-:S02]  /*5970*/  IMAD.X R41, R19, 0x1, R4, P1 ;  /* 0x0000000113297824 */ /* 0x000fc400008e0604 */
[----:B------:R-:W-:Y:S01]  /*5980*/  IMAD R16, R16, 0x2, R155 ;  /* 0x0000000210107824 */ /* 0x000fe200078e029b */
[----:B------:R1:W-:Y:S03]  /*5990*/  LDGSTS.E.BYPASS.LTC128B.128 [R183+0x3800], desc[UR4][R24.64] ;  /* 0x0380000018b77fae */ /* 0x0003e6000b981a04 */
[----:B------:R-:W-:Y:S01]  /*59a0*/  IMAD.IADD R20, R16, 0x1, R117 ;  /* 0x0000000110147824 */ /* 0x000fe200078e0275 */
[----:B------:R-:W-:Y:S04]  /*59b0*/  LDGSTS.E.BYPASS.LTC128B.128 [R183+0x4000], desc[UR4][R18.64] ;  /* 0x0400000012b77fae */ /* 0x000fe8000b981a04 */
[----:B------:R2:W-:Y:S04]  /*59c0*/  LDGSTS.E.BYPASS.LTC128B.128 [R183+0x4800], desc[UR4][R40.64] ;  /* 0x0480000028b77fae */ /* 0x0005e8000b981a04 */
[----:B------:R-:W-:Y:S04]  /*59d0*/  LDSM.16.M88.4 R28, [R16] ;  /* 0x00000000101c783b */ /* 0x000fe80000000200 */
[----:B------:R-:W3:Y:S04]  /*59e0*/  LDSM.16.M88.4 R4, [R86+0x1000] ;  /* 0x001000005604783b */ /* 0x000ee80000000200 */
[----:B------:R-:W-:Y:S04]  /*59f0*/  LDSM.16.M88.4 R20, [R20] ;  /* 0x000000001414783b */ /* 0x000fe80000000200 */
[----:B------:R-:W-:Y:S04]  /*5a00*/  LDSM.16.M88.4 R12, [R39+0x1000] ;  /* 0x00100000270c783b */ /* 0x000fe80000000200 */
[----:B------:R-:W4:Y:S04]  /*5a10*/  LDSM.16.M88.4 R32, [R86+0x1400] ;  /* 0x001400005620783b */ /* 0x000f280000000200 */
[----:B-1----:R-:W1:Y:S01]  /*5a20*/  LDSM.16.M88.4 R24, [R39+0x1400] ;  /* 0x001400002718783b */ /* 0x002e620000000200 */
[----:B--2---:R-:W-:-:S03]  /*5a30*/  VIADD R40, R38, 0xffffff01 ;  /* 0xffffff0126287836 */ /* 0x004fc60000000000 */
[----:B------:R-:W0:Y:S02]  /*5a40*/  LDGDEPBAR ;  /* 0x00000000000079af */ /* 0x000e240000000000 */
[----:B------:R-:W-:Y:S01]  /*5a50*/  ISETP.GT.AND P3, PT, R90, R40, PT ;  /* 0x000000285a00720c */ /* 0x000fe20003f64270 */
[C---:B---3--:R-:W-:Y:S08]  /*5a60*/  HMMA.16816.F32 R8, R28.reuse, R4, RZ ;  /* 0x000000041c08723c */ /* 0x048ff000000018ff */
[C---:B------:R-:W-:Y:S08]  /*5a70*/  HMMA.16816.F32 R4, R28.reuse, R6, RZ ;  /* 0x000000061c04723c */ /* 0x040ff000000018ff */
[----:B----4-:R-:W-:Y:S01]  /*5a80*/  HMMA.16816.F32 R16, R28, R32, RZ ;  /* 0x000000201c10723c */ /* 0x010fe200000018ff */
[----:B------:R-:W-:-:S07]  /*5a90*/  VIADD R32, R38, 0xffffff08 ;  /* 0xffffff0826207836 */ /* 0x000fce0000000000 */
[----:B------:R-:W-:Y:S01]  /*5aa0*/  HMMA.16816.F32 R8, R20, R12, R8 ;  /* 0x0000000c1408723c */ /* 0x000fe20000001808 */
[----:B------:R-:W-:-:S05]  /*5ab0*/  VIADD R12, R38, 0xffffff00 ;  /* 0xffffff00260c7836 */ /* 0x000fca0000000000 */
[----:B------:R-:W-:Y:S02]  /*5ac0*/  ISETP.GT.AND P1, PT, R90, R12, PT ;  /* 0x0000000c5a00720c */ /* 0x000fe40003f24270 */
[C---:B------:R-:W-:Y:S01]  /*5ad0*/  HMMA.16816.F32 R4, R20.reuse, R14, R4 ;  /* 0x0000000e1404723c */ /* 0x040fe20000001804 */
[C---:B------:R-:W-:Y:S02]  /*5ae0*/  ISETP.GE.AND P6, PT, R12.reuse, R167, PT ;  /* 0x000000a70c00720c */ /* 0x040fe40003fc6270 */
[----:B------:R-:W-:Y:S02]  /*5af0*/  ISETP.GE.AND P5, PT, R12, R166, PT ;  /* 0x000000a60c00720c */ /* 0x000fe40003fa6270 */
[----:B------:R-:W-:Y:S02]  /*5b00*/  ISETP.GT.AND P2, PT, R89, R12, PT ;  /* 0x0000000c5900720c */ /* 0x000fe40003f44270 */
[----:B------:R-:W2:Y:S01]  /*5b10*/  LDSM.16.M88.4 R12, [R86+0x1800] ;  /* 0x00180000560c783b */ /* 0x000ea20000000200 */
[----:B-1----:R-:W-:Y:S03]  /*5b20*/  HMMA.16816.F32 R16, R20, R24, R16 ;  /* 0x000000181410723c */ /* 0x002fe60000001810 */
[----:B------:R-:W-:-:S02]  /*5b30*/  FSEL R149, R8, -INF , !P1 ;  /* 0xff80000008957808 */ /* 0x000fc40004800000 */
[----:B------:R-:W-:Y:S02]  /*5b40*/  FSEL R151, R10, -INF , !P2 ;  /* 0xff8000000a977808 */ /* 0x000fe40005000000 */
[----:B------:R-:W-:Y:S02]  /*5b50*/  ISETP.GE.AND P1, PT, R40, R167, PT ;  /* 0x000000a72800720c */ /* 0x000fe40003f26270 */
[----:B------:R-:W-:Y:S02]  /*5b60*/  ISETP.GT.AND P2, PT, R89, R40, PT ;  /* 0x000000285900720c */ /* 0x000fe40003f44270 */
[----:B------:R-:W-:Y:S02]  /*5b70*/  FSEL R141, R9, -INF , !P3 ;  /* 0xff800000098d7808 */ /* 0x000fe40005800000 */
[----:B------:R-:W-:Y:S02]  /*5b80*/  FSEL R191, R11, -INF , !P2 ;  /* 0xff8000000bbf7808 */ /* 0x000fe40005000000 */
[----:B------:R-:W-:Y:S01]  /*5b90*/  FSEL R149, R149, -INF , !P6 ;  /* 0xff80000095957808 */ /* 0x000fe20007000000 */
[----:B------:R-:W-:Y:S01]  /*5ba0*/  HMMA.16816.F32 R8, R28, R34, RZ ;  /* 0x000000221c08723c */ /* 0x000fe200000018ff */
[----:B------:R-:W-:-:S02]  /*5bb0*/  FSEL R151, R151, -INF , !P5 ;  /* 0xff80000097977808 */ /* 0x000fc40006800000 */
[----:B------:R-:W-:Y:S02]  /*5bc0*/  FSEL R141, R141, -INF , !P1 ;  /* 0xff8000008d8d7808 */ /* 0x000fe40004800000 */
[----:B------:R-:W-:Y:S02]  /*5bd0*/  ISETP.GT.AND P2, PT, R90, R32, PT ;  /* 0x000000205a00720c */ /* 0x000fe40003f44270 */
[C---:B------:R-:W-:Y:S02]  /*5be0*/  ISETP.GE.AND P6, PT, R32.reuse, R167, PT ;  /* 0x000000a72000720c */ /* 0x040fe40003fc6270 */
[----:B------:R-:W-:Y:S02]  /*5bf0*/  ISETP.GE.AND P5, PT, R32, R166, PT ;  /* 0x000000a62000720c */ /* 0x000fe40003fa6270 */
[----:B------:R-:W-:Y:S02]  /*5c00*/  ISETP.GT.AND P1, PT, R89, R32, PT ;  /* 0x000000205900720c */ /* 0x000fe40003f24270 */
[----:B------:R-:W1:Y:S01]  /*5c10*/  LDSM.16.M88.4 R32, [R39+0x1800] ;  /* 0x001800002720783b */ /* 0x000e620000000200 */
[----:B------:R-:W-:Y:S01]  /*5c20*/  ISETP.GE.AND P3, PT, R40, R166, PT ;  /* 0x000000a62800720c */ /* 0x000fe20003f66270 */
[----:B------:R-:W-:Y:S01]  /*5c30*/  VIADD R40, R38, 0xffffff09 ;  /* 0xffffff0926287836 */ /* 0x000fe20000000000 */
[----:B------:R-:W-:Y:S01]  /*5c40*/  FSEL R197, R4, -INF , !P2 ;  /* 0xff80000004c57808 */ /* 0x000fe20005000000 */
[----:B------:R-:W-:Y:S01]  /*5c50*/  VIADD R4, R38, 0xffffff10 ;  /* 0xffffff1026047836 */ /* 0x000fe20000000000 */
[----:B------:R-:W-:-:S02]  /*5c60*/  FSEL R191, R191, -INF , !P3 ;  /* 0xff800000bfbf7808 */ /* 0x000fc40005800000 */
[-C--:B------:R-:W-:Y:S01]  /*5c70*/  ISETP.GT.AND P3, PT, R90, R40.reuse, PT ;  /* 0x000000285a00720c */ /* 0x080fe20003f64270 */
[----:B------:R-:W-:Y:S01]  /*5c80*/  HMMA.16816.F32 R8, R20, R26, R8 ;  /* 0x0000001a1408723c */ /* 0x000fe20000001808 */
[----:B------:R-:W-:Y:S01]  /*5c90*/  FSEL R6, R6, -INF , !P1 ;  /* 0xff80000006067808 */ /* 0x000fe20004800000 */
[----:B------:R-:W3:Y:S01]  /*5ca0*/  LDSM.16.M88.4 R24, [R86+0x1c00] ;  /* 0x001c00005618783b */ /* 0x000ee20000000200 */
[----:B------:R-:W-:Y:S02]  /*5cb0*/  ISETP.GE.AND P2, PT, R40, R167, PT ;  /* 0x000000a72800720c */ /* 0x000fe40003f46270 */
[----:B------:R-:W-:Y:S02]  /*5cc0*/  ISETP.GT.AND P1, PT, R89, R40, PT ;  /* 0x000000285900720c */ /* 0x000fe40003f24270 */
[----:B------:R-:W-:Y:S02]  /*5cd0*/  FSEL R5, R5, -INF , !P3 ;  /* 0xff80000005057808 */ /* 0x000fe40005800000 */
[----:B------:R-:W-:-:S02]  /*5ce0*/  FSEL R213, R7, -INF , !P1 ;  /* 0xff80000007d57808 */ /* 0x000fc40004800000 */
[----:B------:R-:W-:Y:S02]  /*5cf0*/  FSEL R197, R197, -INF , !P6 ;  /* 0xff800000c5c57808 */ /* 0x000fe40007000000 */
[----:B------:R-:W-:Y:S02]  /*5d00*/  FSEL R209, R6, -INF , !P5 ;  /* 0xff80000006d17808 */ /* 0x000fe40006800000 */
[----:B------:R-:W-:Y:S02]  /*5d10*/  FSEL R195, R5, -INF , !P2 ;  /* 0xff80000005c37808 */ /* 0x000fe40005000000 */
[----:B------:R-:W-:Y:S02]  /*5d20*/  ISETP.GT.AND P1, PT, R90, R4, PT ;  /* 0x000000045a00720c */ /* 0x000fe40003f24270 */
[C---:B------:R-:W-:Y:S02]  /*5d30*/  ISETP.GE.AND P6, PT, R4.reuse, R167, PT ;  /* 0x000000a70400720c */ /* 0x040fe40003fc6270 */
[----:B------:R-:W-:-:S02]  /*5d40*/  ISETP.GE.AND P5, PT, R4, R166, PT ;  /* 0x000000a60400720c */ /* 0x000fc40003fa6270 */
[----:B------:R-:W-:Y:S02]  /*5d50*/  ISETP.GT.AND P2, PT, R89, R4, PT ;  /* 0x000000045900720c */ /* 0x000fe40003f44270 */
[C---:B--2---:R-:W-:Y:S01]  /*5d60*/  HMMA.16816.F32 R4, R28.reuse, R12, RZ ;  /* 0x0000000c1c04723c */ /* 0x044fe200000018ff */
[----:B------:R-:W-:Y:S01]  /*5d70*/  ISETP.GE.AND P3, PT, R40, R166, PT ;  /* 0x000000a62800720c */ /* 0x000fe20003f66270 */
[----:B------:R-:W-:Y:S01]  /*5d80*/  VIADD R40, R38, 0xffffff11 ;  /* 0xffffff1126287836 */ /* 0x000fe20000000000 */
[----:B------:R-:W-:Y:S01]  /*5d90*/  FSEL R147, R16, -INF , !P1 ;  /* 0xff80000010937808 */ /* 0x000fe20004800000 */
[----:B------:R-:W-:Y:S01]  /*5da0*/  VIADD R16, R38, 0xffffff18 ;  /* 0xffffff1826107836 */ /* 0x000fe20000000000 */
[----:B------:R-:W-:Y:S02]  /*5db0*/  FSEL R213, R213, -INF , !P3 ;  /* 0xff800000d5d57808 */ /* 0x000fe40005800000 */
[----:B------:R-:W-:Y:S01]  /*5dc0*/  ISETP.GT.AND P3, PT, R90, R40, PT ;  /* 0x000000285a00720c */ /* 0x000fe20003f64270 */
[----:B------:R-:W-:Y:S01]  /*5dd0*/  HMMA.16816.F32 R12, R28, R14, RZ ;  /* 0x0000000e1c0c723c */ /* 0x000fe200000018ff */
[----:B------:R-:W-:-:S02]  /*5de0*/  ISETP.GE.AND P1, PT, R40, R167, PT ;  /* 0x000000a72800720c */ /* 0x000fc40003f26270 */
[----:B------:R-:W-:Y:S02]  /*5df0*/  FSEL R18, R18, -INF , !P2 ;  /* 0xff80000012127808 */ /* 0x000fe40005000000 */
[----:B------:R-:W-:Y:S02]  /*5e00*/  FSEL R17, R17, -INF , !P3 ;  /* 0xff80000011117808 */ /* 0x000fe40005800000 */
[----:B------:R-:W-:Y:S02]  /*5e10*/  ISETP.GT.AND P2, PT, R89, R40, PT ;  /* 0x000000285900720c */ /* 0x000fe40003f44270 */
[----:B------:R-:W-:Y:S01]  /*5e20*/  ISETP.GE.AND P3, PT, R40, R166, PT ;  /* 0x000000a62800720c */ /* 0x000fe20003f66270 */
[C---:B------:R-:W-:Y:S01]  /*5e30*/  VIADD R40, R38.reuse, 0xffffff19 ;  /* 0xffffff1926287836 */ /* 0x040fe20000000000 */
[----:B------:R-:W-:Y:S01]  /*5e40*/  FSEL R41, R17, -INF , !P1 ;  /* 0xff80000011297808 */ /* 0x000fe20004800000 */
[----:B-1----:R-:W-:Y:S01]  /*5e50*/  HMMA.16816.F32 R4, R20, R32, R4 ;  /* 0x000000201404723c */ /* 0x002fe20000001804 */
[----:B------:R-:W-:Y:S01]  /*5e60*/  FSEL R201, R19, -INF , !P2 ;  /* 0xff80000013c97808 */ /* 0x000fe20005000000 */
[----:B------:R-:W-:Y:S01]  /*5e70*/  VIADD R32, R38, 0xffffff20 ;  /* 0xffffff2026207836 */ /* 0x000fe20000000000 */
[----:B------:R-:W-:-:S02]  /*5e80*/  FSEL R147, R147, -INF , !P6 ;  /* 0xff80000093937808 */ /* 0x000fc40007000000 */
[----:B------:R-:W-:Y:S02]  /*5e90*/  FSEL R199, R18, -INF , !P5 ;  /* 0xff80000012c77808 */ /* 0x000fe40006800000 */
[-C--:B------:R-:W-:Y:S01]  /*5ea0*/  ISETP.GT.AND P1, PT, R89, R16.reuse, PT ;  /* 0x000000105900720c */ /* 0x080fe20003f24270 */
[----:B------:R-:W-:Y:S01]  /*5eb0*/  HMMA.16816.F32 R12, R20, R34, R12 ;  /* 0x00000022140c723c */ /* 0x000fe2000000180c */
[----:B------:R-:W-:Y:S02]  /*5ec0*/  ISETP.GT.AND P2, PT, R90, R16, PT ;  /* 0x000000105a00720c */ /* 0x000fe40003f44270 */
[C---:B------:R-:W-:Y:S02]  /*5ed0*/  ISETP.GE.AND P6, PT, R16.reuse, R167, PT ;  /* 0x000000a71000720c */ /* 0x040fe40003fc6270 */
[----:B------:R-:W-:Y:S02]  /*5ee0*/  ISETP.GE.AND P5, PT, R16, R166, PT ;  /* 0x000000a61000720c */ /* 0x000fe40003fa6270 */
[----:B------:R-:W1:Y:S01]  /*5ef0*/  LDSM.16.M88.4 R16, [R39+0x1c00] ;  /* 0x001c00002710783b */ /* 0x000e620000000200 */
[----:B------:R-:W-:-:S02]  /*5f00*/  FSEL R201, R201, -INF , !P3 ;  /* 0xff800000c9c97808 */ /* 0x000fc40005800000 */
[----:B------:R-:W-:Y:S02]  /*5f10*/  FSEL R10, R10, -INF , !P1 ;  /* 0xff8000000a0a7808 */ /* 0x000fe40004800000 */
[-C--:B------:R-:W-:Y:S02]  /*5f20*/  ISETP.GT.AND P3, PT, R90, R40.reuse, PT ;  /* 0x000000285a00720c */ /* 0x080fe40003f64270 */
[----:B------:R-:W-:Y:S02]  /*5f30*/  ISETP.GT.AND P1, PT, R89, R40, PT ;  /* 0x000000285900720c */ /* 0x000fe40003f24270 */
[----:B------:R-:W-:Y:S02]  /*5f40*/  FSEL R8, R8, -INF , !P2 ;  /* 0xff80000008087808 */ /* 0x000fe40005000000 */
[----:B------:R-:W-:Y:S02]  /*5f50*/  FSEL R9, R9, -INF , !P3 ;  /* 0xff80000009097808 */ /* 0x000fe40005800000 */
[----:B------:R-:W-:-:S02]  /*5f60*/  FSEL R11, R11, -INF , !P1 ;  /* 0xff8000000b0b7808 */ /* 0x000fc40004800000 */
[C---:B------:R-:W-:Y:S02]  /*5f70*/  ISETP.GE.AND P2, PT, R40.reuse, R167, PT ;  /* 0x000000a72800720c */ /* 0x040fe40003f46270 */
[----:B------:R-:W-:Y:S01]  /*5f80*/  ISETP.GE.AND P3, PT, R40, R166, PT ;  /* 0x000000a62800720c */ /* 0x000fe20003f66270 */
[----:B------:R-:W-:Y:S01]  /*5f90*/  VIADD R40, R38, 0xffffff21 ;  /* 0xffffff2126287836 */ /* 0x000fe20000000000 */
[----:B------:R-:W-:Y:S02]  /*5fa0*/  FSEL R161, R8, -INF , !P6 ;  /* 0xff80000008a17808 */ /* 0x000fe40007000000 */
[----:B------:R-:W-:Y:S02]  /*5fb0*/  FSEL R203, R10, -INF , !P5 ;  /* 0xff8000000acb7808 */ /* 0x000fe40006800000 */
[----:B------:R-:W-:Y:S02]  /*5fc0*/  FSEL R145, R9, -INF , !P2 ;  /* 0xff80000009917808 */ /* 0x000fe40005000000 */
[----:B------:R-:W-:-:S02]  /*5fd0*/  FSEL R205, R11, -INF , !P3 ;  /* 0xff8000000bcd7808 */ /* 0x000fc40005800000 */
[----:B------:R-:W2:Y:S01]  /*5fe0*/  LDSM.16.M88.4 R8, [R86+0x2000] ;  /* 0x002000005608783b */ /* 0x000ea20000000200 */
[CC--:B------:R-:W-:Y:S02]  /*5ff0*/  ISETP.GT.AND P2, PT, R89.reuse, R32.reuse, PT ;  /* 0x000000205900720c */ /* 0x0c0fe40003f44270 */
[----:B------:R-:W-:Y:S02]  /*6000*/  ISETP.GT.AND P1, PT, R90, R32, PT ;  /* 0x000000205a00720c */ /* 0x000fe40003f24270 */
[C---:B------:R-:W-:Y:S02]  /*6010*/  ISETP.GE.AND P6, PT, R32.reuse, R167, PT ;  /* 0x000000a72000720c */ /* 0x040fe40003fc6270 */
[----:B------:R-:W-:Y:S02]  /*6020*/  ISETP.GE.AND P5, PT, R32, R166, PT ;  /* 0x000000a62000720c */ /* 0x000fe40003fa6270 */
[----:B------:R-:W-:Y:S01]  /*6030*/  FSEL R207, R6, -INF , !P2 ;  /* 0xff80000006cf7808 */ /* 0x000fe20005000000 */
[----:B---3--:R-:W-:Y:S01]  /*6040*/  HMMA.16816.F32 R32, R28, R24, RZ ;  /* 0x000000181c20723c */ /* 0x008fe200000018ff */
[-C--:B------:R-:W-:Y:S01]  /*6050*/  ISETP.GT.AND P3, PT, R90, R40.reuse, PT ;  /* 0x000000285a00720c */ /* 0x080fe20003f64270 */
[----:B------:R-:W-:Y:S01]  /*6060*/  VIADD R24, R38, 0xffffff28 ;  /* 0xffffff2826187836 */ /* 0x000fe20000000000 */
[----:B------:R-:W-:-:S02]  /*6070*/  ISETP.GT.AND P2, PT, R89, R40, PT ;  /* 0x000000285900720c */ /* 0x000fc40003f44270 */
[----:B------:R-:W-:Y:S02]  /*6080*/  FSEL R139, R4, -INF , !P1 ;  /* 0xff800000048b7808 */ /* 0x000fe40004800000 */
[----:B------:R-:W-:Y:S02]  /*6090*/  FSEL R43, R5, -INF , !P3 ;  /* 0xff800000052b7808 */ /* 0x000fe40005800000 */
[----:B------:R-:W-:Y:S02]  /*60a0*/  FSEL R211, R7, -INF , !P2 ;  /* 0xff80000007d37808 */ /* 0x000fe40005000000 */
[----:B------:R-:W-:Y:S01]  /*60b0*/  HMMA.16816.F32 R4, R28, R26, RZ ;  /* 0x0000001a1c04723c */ /* 0x000fe200000018ff */
[----:B------:R-:W-:Y:S02]  /*60c0*/  ISETP.GE.AND P1, PT, R40, R167, PT ;  /* 0x000000a72800720c */ /* 0x000fe40003f26270 */
[----:B------:R-:W-:Y:S02]  /*60d0*/  FSEL R139, R139, -INF , !P6 ;  /* 0xff8000008b8b7808 */ /* 0x000fe40007000000 */
[----:B------:R-:W-:-:S02]  /*60e0*/  FSEL R207, R207, -INF , !P5 ;  /* 0xff800000cfcf7808 */ /* 0x000fc40006800000 */
[----:B------:R-:W-:Y:S02]  /*60f0*/  FSEL R43, R43, -INF , !P1 ;  /* 0xff8000002b2b7808 */ /* 0x000fe40004800000 */
[----:B------:R-:W-:Y:S01]  /*6100*/  ISETP.GT.AND P2, PT, R90, R24, PT ;  /* 0x000000185a00720c */ /* 0x000fe20003f44270 */
[C---:B-1----:R-:W-:Y:S01]  /*6110*/  HMMA.16816.F32 R32, R20.reuse, R16, R32 ;  /* 0x000000101420723c */ /* 0x042fe20000001820 */
[C---:B------:R-:W-:Y:S02]  /*6120*/  ISETP.GE.AND P6, PT, R24.reuse, R167, PT ;  /* 0x000000a71800720c */ /* 0x040fe40003fc6270 */
[----:B------:R-:W-:Y:S02]  /*6130*/  ISETP.GE.AND P5, PT, R24, R166, PT ;  /* 0x000000a61800720c */ /* 0x000fe40003fa6270 */
[----:B------:R-:W-:Y:S02]  /*6140*/  ISETP.GT.AND P1, PT, R89, R24, PT ;  /* 0x000000185900720c */ /* 0x000fe40003f24270 */
[----:B------:R-:W1:Y:S01]  /*6150*/  LDSM.16.M88.4 R24, [R39+0x2000] ;  /* 0x002000002718783b */ /* 0x000e620000000200 */
[----:B------:R-:W-:Y:S01]  /*6160*/  ISETP.GE.AND P3, PT, R40, R166, PT ;  /* 0x000000a62800720c */ /* 0x000fe20003f66270 */
[----:B------:R-:W-:Y:S01]  /*6170*/  VIADD R40, R38, 0xffffff29 ;  /* 0xffffff2926287836 */ /* 0x000fe20000000000 */
[----:B------:R-:W-:Y:S01]  /*6180*/  HMMA.16816.F32 R4, R20, R18, R4 ;  /* 0x000000121404723c */ /* 0x000fe20000001804 */
[----:B------:R-:W-:Y:S01]  /*6190*/  FSEL R179, R12, -INF , !P2 ;  /* 0xff8000000cb37808 */ /* 0x000fe20005000000 */
[----:B------:R-:W3:Y:S01]  /*61a0*/  LDSM.16.M88.4 R16, [R86+0x2400] ;  /* 0x002400005610783b */ /* 0x000ee20000000200 */
[----:B------:R-:W-:Y:S01]  /*61b0*/  FSEL R211, R211, -INF , !P3 ;  /* 0xff800000d3d37808 */ /* 0x000fe20005800000 */
[----:B------:R-:W-:Y:S01]  /*61c0*/  VIADD R12, R38, 0xffffff30 ;  /* 0xffffff30260c7836 */ /* 0x000fe20000000000 */
[----:B------:R-:W-:-:S02]  /*61d0*/  ISETP.GT.AND P3, PT, R90, R40, PT ;  /* 0x000000285a00720c */ /* 0x000fc40003f64270 */
[----:B------:R-:W-:Y:S02]  /*61e0*/  FSEL R14, R14, -INF , !P1 ;  /* 0xff8000000e0e7808 */ /* 0x000fe40004800000 */
[C---:B------:R-:W-:Y:S02]  /*61f0*/  ISETP.GE.AND P2, PT, R40.reuse, R167, PT ;  /* 0x000000a72800720c */ /* 0x040fe40003f46270 */
[----:B------:R-:W-:Y:S02]  /*6200*/  ISETP.GT.AND P1, PT, R89, R40, PT ;  /* 0x000000285900720c */ /* 0x000fe40003f24270 */
[----:B------:R-:W-:Y:S02]  /*6210*/  FSEL R13, R13, -INF , !P3 ;  /* 0xff8000000d0d7808 */ /* 0x000fe40005800000 */
[----:B------:R-:W-:Y:S01]  /*6220*/  ISETP.GE.AND P3, PT, R40, R166, PT ;  /* 0x000000a62800720c */ /* 0x000fe20003f66270 */
        /* <DEDUP_REMOVED lines=10> */
[----:B------:R-:W-:Y:S02]  /*62d0*/  FSEL R165, R165, -INF , !P3 ;  /* 0xff800000a5a57808 */ /* 0x000fe40005800000 */
[----:B------:R-:W-:Y:S02]  /*62e0*/  ISETP.GT.AND P3, PT, R90, R40, PT ;  /* 0x000000285a00720c */ /* 0x000fe40003f64270 */
[----:B------:R-:W-:Y:S01]  /*62f0*/  FSEL R63, R32, -INF , !P1 ;  /* 0xff800000203f7808 */ /* 0x000fe20004800000 */
[----:B------:R-:W-:Y:S01]  /*6300*/  VIADD R32, R38, 0xffffff38 ;  /* 0xffffff3826207836 */ /* 0x000fe20000000000 */
[----:B------:R-:W-:Y:S01]  /*6310*/  FSEL R34, R34, -INF , !P2 ;  /* 0xff80000022227808 */ /* 0x000fe20005000000 */
[----:B------:R-:W-:Y:S01]  /*6320*/  HMMA.16816.F32 R8, R28, R10, RZ ;  /* 0x0000000a1c08723c */ /* 0x000fe200000018ff */
[----:B------:R-:W-:-:S02]  /*6330*/  ISETP.GE.AND P1, PT, R40, R167, PT ;  /* 0x000000a72800720c */ /* 0x000fc40003f26270 */
[----:B------:R-:W-:Y:S02]  /*6340*/  ISETP.GT.AND P2, PT, R89, R40, PT ;  /* 0x000000285900720c */ /* 0x000fe40003f44270 */
[----:B------:R-:W-:Y:S02]  /*6350*/  FSEL R33, R33, -INF , !P3 ;  /* 0xff80000021217808 */ /* 0x000fe40005800000 */
[----:B------:R-:W-:Y:S02]  /*6360*/  FSEL R129, R35, -INF , !P2 ;  /* 0xff80000023817808 */ /* 0x000fe40005000000 */
[----:B------:R-:W-:Y:S02]  /*6370*/  FSEL R63, R63, -INF , !P6 ;  /* 0xff8000003f3f7808 */ /* 0x000fe40007000000 */
[----:B------:R-:W-:Y:S01]  /*6380*/  FSEL R103, R34, -INF , !P5 ;  /* 0xff80000022677808 */ /* 0x000fe20006800000 */
[----:B-1----:R-:W-:Y:S01]  /*6390*/  HMMA.16816.F32 R12, R20, R24, R12 ;  /* 0x00000018140c723c */ /* 0x002fe2000000180c */
[----:B------:R-:W-:Y:S01]  /*63a0*/  FSEL R61, R33, -INF , !P1 ;  /* 0xff800000213d7808 */ /* 0x000fe20004800000 */
[----:B------:R-:W-:Y:S01]  /*63b0*/  VIADD R24, R38, 0xffffff40 ;  /* 0xffffff4026187836 */ /* 0x000fe20000000000 */
[----:B------:R-:W-:-:S02]  /*63c0*/  ISETP.GT.AND P2, PT, R90, R32, PT ;  /* 0x000000205a00720c */ /* 0x000fc40003f44270 */
[C---:B------:R-:W-:Y:S02]  /*63d0*/  ISETP.GE.AND P6, PT, R32.reuse, R167, PT ;  /* 0x000000a72000720c */ /* 0x040fe40003fc6270 */
[----:B------:R-:W-:Y:S01]  /*63e0*/  ISETP.GE.AND P5, PT, R32, R166, PT ;  /* 0x000000a62000720c */ /* 0x000fe20003fa6270 */
[----:B------:R-:W-:Y:S01]  /*63f0*/  HMMA.16816.F32 R8, R20, R26, R8 ;  /* 0x0000001a1408723c */ /* 0x000fe20000001808 */
[----:B------:R-:W-:Y:S02]  /*6400*/  ISETP.GT.AND P1, PT, R89, R32, PT ;  /* 0x000000205900720c */ /* 0x000fe40003f24270 */
[----:B------:R-:W1:Y:S01]  /*6410*/  LDSM.16.M88.4 R32, [R39+0x2400] ;  /* 0x002400002720783b */ /* 0x000e620000000200 */
[----:B------:R-:W-:Y:S01]  /*6420*/  ISETP.GE.AND P3, PT, R40, R166, PT ;  /* 0x000000a62800720c */ /* 0x000fe20003f66270 */
[----:B------:R-:W-:Y:S01]  /*6430*/  VIADD R40, R38, 0xffffff39 ;  /* 0xffffff3926287836 */ /* 0x000fe20000000000 */
[----:B------:R-:W-:Y:S02]  /*6440*/  FSEL R4, R4, -INF , !P2 ;  /* 0xff80000004047808 */ /* 0x000fe40005000000 */
[----:B------:R-:W-:-:S02]  /*6450*/  FSEL R129, R129, -INF , !P3 ;  /* 0xff80000081817808 */ /* 0x000fc40005800000 */
[-C--:B------:R-:W-:Y:S02]  /*6460*/  ISETP.GT.AND P3, PT, R90, R40.reuse, PT ;  /* 0x000000285a00720c */ /* 0x080fe40003f64270 */
        /* <DEDUP_REMOVED lines=10> */
[----:B---3--:R-:W-:Y:S01]  /*6510*/  HMMA.16816.F32 R4, R28, R16, RZ ;  /* 0x000000101c04723c */ /* 0x008fe200000018ff */
[-C--:B------:R-:W-:Y:S01]  /*6520*/  ISETP.GT.AND P2, PT, R89, R24.reuse, PT ;  /* 0x000000185900720c */ /* 0x080fe20003f44270 */
[----:B------:R-:W-:Y:S01]  /*6530*/  VIADD R16, R38, 0xffffff48 ;  /* 0xffffff4826107836 */ /* 0x000fe20000000000 */
[----:B------:R-:W-:Y:S02]  /*6540*/  ISETP.GT.AND P1, PT, R90, R24, PT ;  /* 0x000000185a00720c */ /* 0x000fe40003f24270 */
[----:B------:R-:W-:-:S02]  /*6550*/  ISETP.GE.AND P6, PT, R24, R167, PT ;  /* 0x000000a71800720c */ /* 0x000fc40003fc6270 */
[----:B------:R-:W-:Y:S02]  /*6560*/  ISETP.GE.AND P5, PT, R24, R166, PT ;  /* 0x000000a61800720c */ /* 0x000fe40003fa6270 */
[----:B------:R-:W-:Y:S01]  /*6570*/  FSEL R127, R127, -INF , !P3 ;  /* 0xff8000007f7f7808 */ /* 0x000fe20005800000 */
[----:B------:R-:W2:Y:S01]  /*6580*/  LDSM.16.M88.4 R24, [R86+0x2800] ;  /* 0x002800005618783b */ /* 0x000ea20000000200 */
[-C--:B------:R-:W-:Y:S02]  /*6590*/  ISETP.GT.AND P3, PT, R90, R40.reuse, PT ;  /* 0x000000285a00720c */ /* 0x080fe40003f64270 */
[----:B------:R-:W-:Y:S02]  /*65a0*/  FSEL R117, R14, -INF , !P2 ;  /* 0xff8000000e757808 */ /* 0x000fe40005000000 */
[----:B------:R-:W-:Y:S02]  /*65b0*/  ISETP.GT.AND P2, PT, R89, R40, PT ;  /* 0x000000285900720c */ /* 0x000fe40003f44270 */
[----:B------:R-:W-:-:S02]  /*65c0*/  FSEL R93, R12, -INF , !P1 ;  /* 0xff8000000c5d7808 */ /* 0x000fc40004800000 */
[----:B------:R-:W-:Y:S01]  /*65d0*/  FSEL R59, R13, -INF , !P3 ;  /* 0xff8000000d3b7808 */ /* 0x000fe20005800000 */
[----:B-1----:R-:W-:Y:S01]  /*65e0*/  HMMA.16816.F32 R4, R20, R32, R4 ;  /* 0x000000201404723c */ /* 0x002fe20000001804 */
[C---:B------:R-:W-:Y:S02]  /*65f0*/  ISETP.GE.AND P1, PT, R40.reuse, R167, PT ;  /* 0x000000a72800720c */ /* 0x040fe40003f26270 */
[----:B------:R-:W-:Y:S01]  /*6600*/  ISETP.GE.AND P3, PT, R40, R166, PT ;  /* 0x000000a62800720c */ /* 0x000fe20003f66270 */
[----:B------:R-:W-:Y:S01]  /*6610*/  VIADD R40, R38, 0xffffff49 ;  /* 0xffffff4926287836 */ /* 0x000fe20000000000 */
[----:B------:R-:W-:Y:S02]  /*6620*/  FSEL R143, R15, -INF , !P2 ;  /* 0xff8000000f8f7808 */ /* 0x000fe40005000000 */
[----:B------:R-:W-:Y:S01]  /*6630*/  FSEL R59, R59, -INF , !P1 ;  /* 0xff8000003b3b7808 */ /* 0x000fe20004800000 */
[----:B------:R-:W-:Y:S01]  /*6640*/  HMMA.16816.F32 R12, R28, R18, RZ ;  /* 0x000000121c0c723c */ /* 0x000fe200000018ff */
[----:B------:R-:W-:-:S02]  /*6650*/  ISETP.GT.AND P2, PT, R90, R16, PT ;  /* 0x000000105a00720c */ /* 0x000fc40003f44270 */
[----:B------:R-:W-:Y:S02]  /*6660*/  ISETP.GT.AND P1, PT, R89, R16, PT ;  /* 0x000000105900720c */ /* 0x000fe40003f24270 */
[----:B------:R-:W-:Y:S02]  /*6670*/  FSEL R143, R143, -INF , !P3 ;  /* 0xff8000008f8f7808 */ /* 0x000fe40005800000 */
[----:B------:R-:W-:Y:S02]  /*6680*/  ISETP.GT.AND P3, PT, R90, R40, PT ;  /* 0x000000285a00720c */ /* 0x000fe40003f64270 */
[----:B------:R-:W-:Y:S02]  /*6690*/  FSEL R93, R93, -INF , !P6 ;  /* 0xff8000005d5d7808 */ /* 0x000fe40007000000 */
[----:B------:R-:W-:Y:S02]  /*66a0*/  FSEL R117, R117, -INF , !P5 ;  /* 0xff80000075757808 */ /* 0x000fe40006800000 */
[----:B------:R-:W-:Y:S01]  /*66b0*/  FSEL R137, R8, -INF , !P2 ;  /* 0xff80000008897808 */ /* 0x000fe20005000000 */
[----:B------:R-:W-:Y:S01]  /*66c0*/  VIADD R8, R38, 0xffffff50 ;  /* 0xffffff5026087836 */ /* 0x000fe20000000000 */
[----:B------:R-:W-:-:S02]  /*66d0*/  FSEL R10, R10, -INF , !P1 ;  /* 0xff8000000a0a7808 */ /* 0x000fc40004800000 */
[CC--:B------:R-:W-:Y:S02]  /*66e0*/  ISETP.GE.AND P6, PT, R16.reuse, R167.reuse, PT ;  /* 0x000000a71000720c */ /* 0x0c0fe40003fc6270 */
[----:B------:R-:W-:Y:S01]  /*66f0*/  ISETP.GE.AND P5, PT, R16, R166, PT ;  /* 0x000000a61000720c */ /* 0x000fe20003fa6270 */
[----:B------:R-:W-:Y:S01]  /*6700*/  HMMA.16816.F32 R12, R20, R34, R12 ;  /* 0x00000022140c723c */ /* 0x000fe2000000180c */
[----:B------:R-:W-:Y:S01]  /*6710*/  ISETP.GE.AND P2, PT, R40, R167, PT ;  /* 0x000000a72800720c */ /* 0x000fe20003f46270 */
[----:B------:R-:W1:Y:S01]  /*6720*/  LDSM.16.M88.4 R16, [R39+0x2800] ;  /* 0x002800002710783b */ /* 0x000e620000000200 */
[----:B------:R-:W-:Y:S02]  /*6730*/  ISETP.GT.AND P1, PT, R89, R40, PT ;  /* 0x000000285900720c */ /* 0x000fe40003f24270 */
[----:B------:R-:W-:Y:S02]  /*6740*/  FSEL R9, R9, -INF , !P3 ;  /* 0xff80000009097808 */ /* 0x000fe40005800000 */
[----:B------:R-:W-:Y:S01]  /*6750*/  FSEL R133, R11, -INF , !P1 ;  /* 0xff8000000b857808 */ /* 0x000fe20004800000 */
[----:B--2---:R-:W-:Y:S01]  /*6760*/  HMMA.16816.F32 R32, R28, R24, RZ ;  /* 0x000000181c20723c */ /* 0x004fe200000018ff */
[----:B------:R-:W-:-:S02]  /*6770*/  FSEL R137, R137, -INF , !P6 ;  /* 0xff80000089897808 */ /* 0x000fc40007000000 */
[----:B------:R-:W-:Y:S02]  /*6780*/  FSEL R171, R10, -INF , !P5 ;  /* 0xff8000000aab7808 */ /* 0x000fe40006800000 */
[----:B------:R-:W-:Y:S02]  /*6790*/  FSEL R119, R9, -INF , !P2 ;  /* 0xff80000009777808 */ /* 0x000fe40005000000 */
[----:B------:R-:W-:Y:S01]  /*67a0*/  ISETP.GT.AND P1, PT, R90, R8, PT ;  /* 0x000000085a00720c */ /* 0x000fe20003f24270 */
[----:B------:R-:W-:Y:S01]  /*67b0*/  HMMA.16816.F32 R24, R28, R26, RZ ;  /* 0x0000001a1c18723c */ /* 0x000fe200000018ff */
[C---:B------:R-:W-:Y:S02]  /*67c0*/  ISETP.GE.AND P6, PT, R8.reuse, R167, PT ;  /* 0x000000a70800720c */ /* 0x040fe40003fc6270 */
[----:B------:R-:W-:Y:S02]  /*67d0*/  ISETP.GE.AND P5, PT, R8, R166, PT ;  /* 0x000000a60800720c */ /* 0x000fe40003fa6270 */
[----:B------:R-:W-:-:S02]  /*67e0*/  ISETP.GT.AND P2, PT, R89, R8, PT ;  /* 0x000000085900720c */ /* 0x000fc40003f44270 */
[----:B------:R-:W2:Y:S01]  /*67f0*/  LDSM.16.M88.4 R8, [R86+0x2c00] ;  /* 0x002c00005608783b */ /* 0x000ea20000000200 */
[----:B------:R-:W-:Y:S01]  /*6800*/  ISETP.GE.AND P3, PT, R40, R166, PT ;  /* 0x000000a62800720c */ /* 0x000fe20003f66270 */
[----:B------:R-:W-:Y:S01]  /*6810*/  VIADD R40, R38, 0xffffff51 ;  /* 0xffffff5126287836 */ /* 0x000fe20000000000 */
[----:B------:R-:W-:Y:S01]  /*6820*/  FSEL R51, R4, -INF , !P1 ;  /* 0xff80000004337808 */ /* 0x000fe20004800000 */
[----:B------:R-:W-:Y:S01]  /*6830*/  VIADD R4, R38, 0xffffff58 ;  /* 0xffffff5826047836 */ /* 0x000fe20000000000 */
[----:B------:R-:W-:Y:S02]  /*6840*/  FSEL R133, R133, -INF , !P3 ;  /* 0xff80000085857808 */ /* 0x000fe40005800000 */
[----:B------:R-:W-:Y:S02]  /*6850*/  ISETP.GT.AND P3, PT, R90, R40, PT ;  /* 0x000000285a00720c */ /* 0x000fe40003f64270 */
[----:B------:R-:W-:Y:S02]  /*6860*/  FSEL R6, R6, -INF , !P2 ;  /* 0xff80000006067808 */ /* 0x000fe40005000000 */
[----:B------:R-:W-:-:S02]  /*6870*/  ISETP.GE.AND P1, PT, R40, R167, PT ;  /* 0x000000a72800720c */ /* 0x000fc40003f26270 */
[----:B------:R-:W-:Y:S02]  /*6880*/  ISETP.GT.AND P2, PT, R89, R40, PT ;  /* 0x000000285900720c */ /* 0x000fe40003f44270 */
[----:B------:R-:W-:Y:S02]  /*6890*/  FSEL R5, R5, -INF , !P3 ;  /* 0xff80000005057808 */ /* 0x000fe40005800000 */
[----:B------:R-:W-:Y:S02]  /*68a0*/  FSEL R101, R7, -INF , !P2 ;  /* 0xff80000007657808 */ /* 0x000fe40005000000 */
[----:B------:R-:W-:Y:S01]  /*68b0*/  FSEL R51, R51, -INF , !P6 ;  /* 0xff80000033337808 */ /* 0x000fe20007000000 */
[----:B-1----:R-:W-:Y:S01]  /*68c0*/  HMMA.16816.F32 R32, R20, R16, R32 ;  /* 0x000000101420723c */ /* 0x002fe20000001820 */
[----:B------:R-:W-:Y:S01]  /*68d0*/  FSEL R95, R6, -INF , !P5 ;  /* 0xff800000065f7808 */ /* 0x000fe20006800000 */
[C---:B------:R-:W-:Y:S01]  /*68e0*/  VIADD R17, R38.reuse, 0xffffff60 ;  /* 0xffffff6026117836 */ /* 0x040fe20000000000 */
[----:B------:R-:W-:Y:S01]  /*68f0*/  FSEL R54, R5, -INF , !P1 ;  /* 0xff80000005367808 */ /* 0x000fe20004800000 */
[----:B------:R-:W-:Y:S01]  /*6900*/  VIADD R16, R38, 0xffffff61 ;  /* 0xffffff6126107836 */ /* 0x000fe20000000000 */
[----:B------:R-:W-:-:S02]  /*6910*/  ISETP.GT.AND P2, PT, R90, R4, PT ;  /* 0x000000045a00720c */ /* 0x000fc40003f44270 */
[C---:B------:R-:W-:Y:S01]  /*6920*/  ISETP.GE.AND P6, PT, R4.reuse, R167, PT ;  /* 0x000000a70400720c */ /* 0x040fe20003fc6270 */
[----:B------:R-:W-:Y:S01]  /*6930*/  HMMA.16816.F32 R24, R20, R18, R24 ;  /* 0x000000121418723c */ /* 0x000fe20000001818 */
[----:B------:R-:W-:Y:S02]  /*6940*/  ISETP.GE.AND P5, PT, R4, R166, PT ;  /* 0x000000a60400720c */ /* 0x000fe40003fa6270 */
[----:B------:R-:W-:Y:S02]  /*6950*/  ISETP.GT.AND P1, PT, R89, R4, PT ;  /* 0x000000045900720c */ /* 0x000fe40003f24270 */
[----:B------:R-:W1:Y:S01]  /*6960*/  LDSM.16.M88.4 R4, [R39+0x2c00] ;  /* 0x002c00002704783b */ /* 0x000e620000000200 */
[----:B------:R-:W-:Y:S01]  /*6970*/  ISETP.GE.AND P3, PT, R40, R166, PT ;  /* 0x000000a62800720c */ /* 0x000fe20003f66270 */
[----:B------:R-:W-:Y:S01]  /*6980*/  VIADD R40, R38, 0xffffff59 ;  /* 0xffffff5926287836 */ /* 0x000fe20000000000 */
[----:B------:R-:W-:Y:S01]  /*6990*/  FSEL R12, R12, -INF , !P2 ;  /* 0xff8000000c0c7808 */ /* 0x000fe20005000000 */
[----:B------:R-:W-:-:S04]  /*69a0*/  DEPBAR.LE SB0, 0x0 ;  /* 0x000080000000791a */ /* 0x000fc80000000000 */
[----:B------:R-:W-:Y:S01]  /*69b0*/  FSEL R101, R101, -INF , !P3 ;  /* 0xff80000065657808 */ /* 0x000fe20005800000 */
[----:B------:R-:W-:Y:S01]  /*69c0*/  BAR.SYNC.DEFER_BLOCKING 0x0 ;  /* 0x0000000000007b1d */ /* 0x000fe20000010000 */
[-C--:B------:R-:W-:Y:S02]  /*69d0*/  ISETP.GT.AND P3, PT, R90, R40.reuse, PT ;  /* 0x000000285a00720c */ /* 0x080fe40003f64270 */
[----:B------:R-:W-:Y:S02]  /*69e0*/  FSEL R14, R14, -INF , !P1 ;  /* 0xff8000000e0e7808 */ /* 0x000fe40004800000 */
[----:B------:R-:W-:Y:S02]  /*69f0*/  ISETP.GE.AND P2, PT, R40, R167, PT ;  /* 0x000000a72800720c */ /* 0x000fe40003f46270 */
[----:B------:R-:W-:Y:S02]  /*6a00*/  ISETP.GT.AND P1, PT, R89, R40, PT ;  /* 0x000000285900720c */ /* 0x000fe40003f24270 */
[----:B------:R-:W-:-:S02]  /*6a10*/  FSEL R13, R13, -INF , !P3 ;  /* 0xff8000000d0d7808 */ /* 0x000fc40005800000 */
[----:B------:R-:W-:Y:S02]  /*6a20*/  FSEL R99, R15, -INF , !P1 ;  /* 0xff8000000f637808 */ /* 0x000fe40004800000 */
[----:B------:R-:W-:Y:S02]  /*6a30*/  FSEL R109, R12, -INF , !P6 ;  /* 0xff8000000c6d7808 */ /* 0x000fe40007000000 */
[----:B------:R-:W-:Y:S02]  /*6a40*/  FSEL R125, R14, -INF , !P5 ;  /* 0xff8000000e7d7808 */ /* 0x000fe40006800000 */
[----:B------:R-:W-:Y:S02]  /*6a50*/  FSEL R97, R13, -INF , !P2 ;  /* 0xff8000000d617808 */ /* 0x000fe40005000000 */
[----:B--2---:R-:W-:Y:S01]  /*6a60*/  HMMA.16816.F32 R12, R28, R8, RZ ;  /* 0x000000081c0c723c */ /* 0x004fe200000018ff */
[----:B------:R-:W-:Y:S02]  /*6a70*/  ISETP.GE.AND P3, PT, R40, R166, PT ;  /* 0x000000a62800720c */ /* 0x000fe40003f66270 */
[----:B------:R-:W-:-:S02]  /*6a80*/  ISETP.GT.AND P1, PT, R90, R17, PT ;  /* 0x000000115a00720c */ /* 0x000fc40003f24270 */
[----:B------:R-:W-:Y:S02]  /*6a90*/  ISETP.GT.AND P2, PT, R89, R17, PT ;  /* 0x000000115900720c */ /* 0x000fe40003f44270 */
[----:B------:R-:W-:Y:S01]  /*6aa0*/  FSEL R99, R99, -INF , !P3 ;  /* 0xff80000063637808 */ /* 0x000fe20005800000 */
[----:B------:R-:W-:Y:S01]  /*6ab0*/  HMMA.16816.F32 R8, R28, R10, RZ ;  /* 0x0000000a1c08723c */ /* 0x000fe200000018ff */
[----:B------:R-:W-:Y:S02]  /*6ac0*/  ISETP.GT.AND P3, PT, R90, R16, PT ;  /* 0x000000105a00720c */ /* 0x000fe40003f64270 */
[C---:B------:R-:W-:Y:S02]  /*6ad0*/  ISETP.GE.AND P6, PT, R17.reuse, R167, PT ;  /* 0x000000a71100720c */ /* 0x040fe40003fc6270 */
[----:B------:R-:W-:Y:S01]  /*6ae0*/  ISETP.GE.AND P5, PT, R17, R166, PT ;  /* 0x000000a61100720c */ /* 0x000fe20003fa6270 */
[----:B------:R-:W-:Y:S01]  /*6af0*/  VIADD R17, R38, 0xffffff68 ;  /* 0xffffff6826117836 */ /* 0x000fe20000000000 */
[----:B------:R-:W-:-:S02]  /*6b00*/  FSEL R32, R32, -INF , !P1 ;  /* 0xff80000020207808 */ /* 0x000fc40004800000 */
[----:B------:R-:W-:Y:S02]  /*6b10*/  FSEL R34, R34, -INF , !P2 ;  /* 0xff80000022227808 */ /* 0x000fe40005000000 */
[----:B------:R-:W-:Y:S01]  /*6b20*/  ISETP.GE.AND P1, PT, R16, R167, PT ;  /* 0x000000a71000720c */ /* 0x000fe20003f26270 */
[C---:B-1----:R-:W-:Y:S01]  /*6b30*/  HMMA.16816.F32 R12, R20.reuse, R4, R12 ;  /* 0x00000004140c723c */ /* 0x042fe2000000180c */
[----:B------:R-:W-:Y:S01]  /*6b40*/  ISETP.GT.AND P2, PT, R89, R16, PT ;  /* 0x000000105900720c */ /* 0x000fe20003f44270 */
[C---:B------:R-:W-:Y:S01]  /*6b50*/  VIADD R5, R38.reuse, 0xffffff70 ;  /* 0xffffff7026057836 */ /* 0x040fe20000000000 */
[----:B------:R-:W-:Y:S01]  /*6b60*/  FSEL R33, R33, -INF , !P3 ;  /* 0xff80000021217808 */ /* 0x000fe20005800000 */
[----:B------:R-:W-:Y:S01]  /*6b70*/  VIADD R4, R38, 0xffffff71 ;  /* 0xffffff7126047836 */ /* 0x000fe20000000000 */
[----:B------:R-:W-:Y:S01]  /*6b80*/  ISETP.GE.AND P3, PT, R16, R166, PT ;  /* 0x000000a61000720c */ /* 0x000fe20003f66270 */
[----:B------:R-:W-:Y:S01]  /*6b90*/  VIADD R16, R38, 0xffffff69 ;  /* 0xffffff6926107836 */ /* 0x000fe20000000000 */
[----:B------:R-:W-:Y:S01]  /*6ba0*/  FSEL R35, R35, -INF , !P2 ;  /* 0xff80000023237808 */ /* 0x000fe20005000000 */
[----:B------:R-:W-:Y:S01]  /*6bb0*/  HMMA.16816.F32 R8, R20, R6, R8 ;  /* 0x000000061408723c */ /* 0x000fe20000001808 */
[----:B------:R-:W-:-:S02]  /*6bc0*/  FSEL R52, R33, -INF , !P1 ;  /* 0xff80000021347808 */ /* 0x000fc40004800000 */
[----:B------:R-:W-:Y:S02]  /*6bd0*/  ISETP.GT.AND P1, PT, R89, R17, PT ;  /* 0x000000115900720c */ /* 0x000fe40003f24270 */
[----:B------:R-:W-:Y:S02]  /*6be0*/  FSEL R111, R35, -INF , !P3 ;  /* 0xff800000236f7808 */ /* 0x000fe40005800000 */
[-C--:B------:R-:W-:Y:S02]  /*6bf0*/  ISETP.GT.AND P3, PT, R90, R16.reuse, PT ;  /* 0x000000105a00720c */ /* 0x080fe40003f64270 */
[----:B------:R-:W-:Y:S02]  /*6c00*/  FSEL R26, R26, -INF , !P1 ;  /* 0xff8000001a1a7808 */ /* 0x000fe40004800000 */
[----:B------:R-:W-:Y:S02]  /*6c10*/  ISETP.GT.AND P1, PT, R89, R16, PT ;  /* 0x000000105900720c */ /* 0x000fe40003f24270 */
[----:B------:R-:W-:-:S02]  /*6c20*/  FSEL R107, R34, -INF , !P5 ;  /* 0xff800000226b7808 */ /* 0x000fc40006800000 */
[-C--:B------:R-:W-:Y:S02]  /*6c30*/  ISETP.GE.AND P5, PT, R17, R166.reuse, PT ;  /* 0x000000a61100720c */ /* 0x080fe40003fa6270 */
[----:B------:R-:W-:Y:S02]  /*6c40*/  FSEL R25, R25, -INF , !P3 ;  /* 0xff80000019197808 */ /* 0x000fe40005800000 */
[----:B------:R-:W-:Y:S02]  /*6c50*/  ISETP.GE.AND P3, PT, R16, R166, PT ;  /* 0x000000a61000720c */ /* 0x000fe40003f66270 */
[----:B------:R-:W-:Y:S02]  /*6c60*/  FSEL R27, R27, -INF , !P1 ;  /* 0xff8000001b1b7808 */ /* 0x000fe40004800000 */
[----:B------:R-:W-:Y:S02]  /*6c70*/  FSEL R131, R26, -INF , !P5 ;  /* 0xff8000001a837808 */ /* 0x000fe40006800000 */
[----:B------:R-:W-:-:S02]  /*6c80*/  ISETP.GT.AND P5, PT, R89, R5, PT ;  /* 0x000000055900720c */ /* 0x000fc40003fa4270 */
[----:B------:R-:W-:Y:S02]  /*6c90*/  FSEL R105, R27, -INF , !P3 ;  /* 0xff8000001b697808 */ /* 0x000fe40005800000 */
[C---:B------:R-:W-:Y:S02]  /*6ca0*/  ISETP.GT.AND P1, PT, R90.reuse, R5, PT ;  /* 0x000000055a00720c */ /* 0x040fe40003f24270 */
[-C--:B------:R-:W-:Y:S02]  /*6cb0*/  ISETP.GT.AND P3, PT, R90, R4.reuse, PT ;  /* 0x000000045a00720c */ /* 0x080fe40003f64270 */
[----:B------:R-:W-:Y:S02]  /*6cc0*/  FSEL R14, R14, -INF , !P5 ;  /* 0xff8000000e0e7808 */ /* 0x000fe40006800000 */
[----:B------:R-:W-:Y:S02]  /*6cd0*/  ISETP.GT.AND P5, PT, R89, R4, PT ;  /* 0x000000045900720c */ /* 0x000fe40003fa4270 */
[----:B------:R-:W-:-:S02]  /*6ce0*/  FSEL R12, R12, -INF , !P1 ;  /* 0xff8000000c0c7808 */ /* 0x000fc40004800000 */
[----:B------:R-:W-:Y:S02]  /*6cf0*/  FSEL R13, R13, -INF , !P3 ;  /* 0xff8000000d0d7808 */ /* 0x000fe40005800000 */
[----:B------:R-:W-:Y:S02]  /*6d00*/  ISETP.GT.AND P2, PT, R90, R17, PT ;  /* 0x000000115a00720c */ /* 0x000fe40003f44270 */
[C---:B------:R-:W-:Y:S02]  /*6d10*/  ISETP.GE.AND P1, PT, R4.reuse, R167, PT ;  /* 0x000000a70400720c */ /* 0x040fe40003f26270 */
[----:B------:R-:W-:Y:S01]  /*6d20*/  ISETP.GE.AND P3, PT, R4, R166, PT ;  /* 0x000000a60400720c */ /* 0x000fe20003f66270 */
[C---:B------:R-:W-:Y:S01]  /*6d30*/  VIADD R4, R38.reuse, 0xffffff78 ;  /* 0xffffff7826047836 */ /* 0x040fe20000000000 */
[----:B------:R-:W-:Y:S01]  /*6d40*/  FSEL R15, R15, -INF , !P5 ;  /* 0xff8000000f0f7808 */ /* 0x000fe20006800000 */
[----:B------:R-:W-:Y:S01]  /*6d50*/  VIADD R38, R38, 0xffffff79 ;  /* 0xffffff7926267836 */ /* 0x000fe20000000000 */
[----:B------:R-:W-:-:S02]  /*6d60*/  FSEL R65, R32, -INF , !P6 ;  /* 0xff80000020417808 */ /* 0x000fc40007000000 */
[-C--:B------:R-:W-:Y:S02]  /*6d70*/  ISETP.GE.AND P6, PT, R17, R167.reuse, PT ;  /* 0x000000a71100720c */ /* 0x080fe40003fc6270 */
[----:B------:R-:W-:Y:S02]  /*6d80*/  FSEL R24, R24, -INF , !P2 ;  /* 0xff80000018187808 */ /* 0x000fe40005000000 */
[----:B------:R-:W-:Y:S02]  /*6d90*/  FSEL R53, R15, -INF , !P3 ;  /* 0xff8000000f357808 */ /* 0x000fe40005800000 */
[----:B------:R-:W-:Y:S02]  /*6da0*/  ISETP.GT.AND P3, PT, R90, R38, PT ;  /* 0x000000265a00720c */ /* 0x000fe40003f64270 */
[----:B------:R-:W-:Y:S02]  /*6db0*/  ISETP.GE.AND P2, PT, R16, R167, PT ;  /* 0x000000a71000720c */ /* 0x000fe40003f46270 */
[----:B------:R-:W-:-:S02]  /*6dc0*/  FSEL R67, R24, -INF , !P6 ;  /* 0xff80000018437808 */ /* 0x000fc40007000000 */
[----:B------:R-:W-:Y:S02]  /*6dd0*/  ISETP.GE.AND P6, PT, R5, R167, PT ;  /* 0x000000a70500720c */ /* 0x000fe40003fc6270 */
[----:B------:R-:W-:Y:S02]  /*6de0*/  FSEL R9, R9, -INF , !P3 ;  /* 0xff80000009097808 */ /* 0x000fe40005800000 */
[----:B------:R-:W-:Y:S02]  /*6df0*/  FSEL R57, R25, -INF , !P2 ;  /* 0xff80000019397808 */ /* 0x000fe40005000000 */
[----:B------:R-:W-:Y:S02]  /*6e00*/  ISETP.GT.U32.AND P3, PT, R91, R168, PT ;  /* 0x000000a85b00720c */ /* 0x000fe40003f64070 */
[----:B------:R-:W-:Y:S02]  /*6e10*/  ISETP.GE.AND P2, PT, R5, R166, PT ;  /* 0x000000a60500720c */ /* 0x000fe40003f46270 */
[----:B------:R-:W-:-:S02]  /*6e20*/  FSEL R50, R12, -INF , !P6 ;  /* 0xff8000000c327808 */ /* 0x000fc40007000000 */
[----:B------:R-:W-:Y:S02]  /*6e30*/  FSEL R44, R13, -INF , !P1 ;  /* 0xff8000000d2c7808 */ /* 0x000fe40004800000 */
[-C--:B------:R-:W-:Y:S02]  /*6e40*/  ISETP.GT.AND P6, PT, R90, R4.reuse, PT ;  /* 0x000000045a00720c */ /* 0x080fe40003fc4270 */
[----:B------:R-:W-:Y:S02]  /*6e50*/  ISETP.GT.AND P1, PT, R89, R4, PT ;  /* 0x000000045900720c */ /* 0x000fe40003f24270 */
[----:B------:R-:W-:Y:S02]  /*6e60*/  FSEL R49, R14, -INF , !P2 ;  /* 0xff8000000e317808 */ /* 0x000fe40005000000 */
[----:B------:R-:W-:Y:S02]  /*6e70*/  ISETP.GE.AND P2, PT, R4, R167, PT ;  /* 0x000000a70400720c */ /* 0x000fe40003f46270 */
[----:B------:R-:W-:-:S02]  /*6e80*/  FSEL R8, R8, -INF , !P6 ;  /* 0xff80000008087808 */ /* 0x000fc40007000000 */
[----:B------:R-:W-:Y:S02]  /*6e90*/  FSEL R10, R10, -INF , !P1 ;  /* 0xff8000000a0a7808 */ /* 0x000fe40004800000 */
[----:B------:R-:W-:Y:S02]  /*6ea0*/  ISETP.GT.AND P1, PT, R89, R38, PT ;  /* 0x000000265900720c */ /* 0x000fe40003f24270 */
[----:B------:R-:W-:Y:S02]  /*6eb0*/  FSEL R45, R8, -INF , !P2 ;  /* 0xff800000082d7808 */ /* 0x000fe40005000000 */
[-C--:B------:R-:W-:Y:S02]  /*6ec0*/  ISETP.GE.AND P5, PT, R4, R166.reuse, PT ;  /* 0x000000a60400720c */ /* 0x080fe40003fa6270 */
[C---:B------:R-:W-:Y:S02]  /*6ed0*/  ISETP.GE.AND P6, PT, R38.reuse, R167, PT ;  /* 0x000000a72600720c */ /* 0x040fe40003fc6270 */
[----:B------:R-:W-:-:S02]  /*6ee0*/  ISETP.GE.AND P2, PT, R38, R166, PT ;  /* 0x000000a62600720c */ /* 0x000fc40003f46270 */
[----:B------:R-:W-:Y:S02]  /*6ef0*/  FSEL R11, R11, -INF , !P1 ;  /* 0xff8000000b0b7808 */ /* 0x000fe40004800000 */
        /* <DEDUP_REMOVED lines=68> */
.L_x_8897:
        /* <DEDUP_REMOVED lines=8> */
.L_x_8898:
[----:B------:R-:W-:Y:S05]  /*73c0*/  BSYNC.RECONVERGENT B0 ;  /* 0x0000000000007941 */ /* 0x000fea0003800200 */
.L_x_8896:
        /* <DEDUP_REMOVED lines=18> */
.L_x_8895:
[----:B------:R-:W-:Y:S05]  /*74f0*/  BSYNC.RECONVERGENT B1 ;  /* 0x0000000000017941 */ /* 0x000fea0003800200 */
.L_x_8894:
[----:B------:R-:W2:Y:S01]  /*7500*/  LD.E R47, desc[UR4][R2.64+0xdc] ;  /* 0x0000dc04022f7980 */ /* 0x000ea2000c101900 */
[----:B------:R-:W-:Y:S02]  /*7510*/  FMNMX3.FTZ R4, R0, R151, R191, !PT ;  /* 0x0000009700047276 */ /* 0x000fe400078100bf */
[----:B-1----:R-:W-:Y:S01]  /*7520*/  FMNMX3.FTZ R6, R64, R149, R141, !PT ;  /* 0x0000009540067276 */ /* 0x002fe2000781008d */
        /* <DEDUP_REMOVED lines=30> */
[----:B------:R-:W-:Y:S02]  /*7710*/  @P3 IADD3 R113, PT, PT, R113, -0x3, RZ ;  /* 0xfffffffd71713810 */ /* 0x000fe40007ffe0ff */
[----:B------:R-:W-:-:S02]  /*7720*/  FMNMX3.FTZ R7, R4, R55, R39, !PT ;  /* 0x0000003704077276 */ /* 0x000fc40007810027 */
        /* <DEDUP_REMOVED lines=9> */
[----:B------:R-:W-:Y:S02]  /*77c0*/  FSETP.NEU.FTZ.AND P0, PT, R37, -INF , PT ;  /* 0xff8000002500780b */ /* 0x000fe40003f1d000 */
[----:B---3--:R-:W-:Y:S02]  /*77d0*/  FMNMX.FTZ R38, R5, R38, !PT ;  /* 0x0000002605267209 */ /* 0x008fe40007810000 */
[----:B------:R-:W-:Y:S02]  /*77e0*/  FSEL R5, R37, RZ, P0 ;  /* 0x000000ff25057208 */ /* 0x000fe40000000000 */
[----:B------:R-:W-:-:S03]  /*77f0*/  FSETP.NEU.FTZ.AND P1, PT, R38, -INF , PT ;  /* 0xff8000002600780b */ /* 0x000fc60003f3d000 */
[----:B------:R-:W-:Y:S01]  /*7800*/  FADD.FTZ R0, R0, -R5 ;  /* 0x8000000500007221 */ /* 0x000fe20000010000 */
[----:B------:R-:W-:-:S05]  /*7810*/  FSEL R7, R38, RZ, P1 ;  /* 0x000000ff26077208 */ /* 0x000fca0000800000 */
[----:B------:R-:W-:Y:S01]  /*7820*/  FADD.FTZ R6, R64, -R7 ;  /* 0x8000000740067221 */ /* 0x000fe20000010000 */
[C---:B--2---:R-:W-:Y:S01]  /*7830*/  FMUL.FTZ R46, R47.reuse, R37 ;  /* 0x000000252f2e7220 */ /* 0x044fe20000410000 */
[C---:B------:R-:W-:Y:S01]  /*7840*/  FMUL.FTZ R96, R47.reuse, R0 ;  /* 0x000000002f607220 */ /* 0x040fe20000410000 */
[C---:B------:R-:W-:Y:S01]  /*7850*/  FMUL.FTZ R56, R47.reuse, R38 ;  /* 0x000000262f387220 */ /* 0x040fe20000410000 */
[----:B------:R-:W-:Y:S01]  /*7860*/  IADD3 R0, PT, PT, R36, 0x3020, RZ ;  /* 0x0000302024007810 */ /* 0x000fe20007ffe0ff */
[----:B------:R-:W-:Y:S01]  /*7870*/  FMUL.FTZ R94, R47, R6 ;  /* 0x000000062f5e7220 */ /* 0x000fe20000410000 */
[----:B------:R-:W-:Y:S02]  /*7880*/  FSEL R46, R46, RZ, P0 ;  /* 0x000000ff2e2e7208 */ /* 0x000fe40000000000 */
[----:B------:R-:W-:Y:S01]  /*7890*/  FSEL R56, R56, RZ, P1 ;  /* 0x000000ff38387208 */ /* 0x000fe20000800000 */
[----:B------:R-:W1:Y:S02]  /*78a0*/  MUFU.EX2 R96, R96 ;  /* 0x0000006000607308 */ /* 0x000e640000000800 */
[-CC-:B------:R-:W-:Y:S01]  /*78b0*/  FFMA.FTZ R4, R151, R47.reuse, -R46.reuse ;  /* 0x0000002f97047223 */ /* 0x180fe2000001082e */
[-C--:B------:R-:W-:Y:S01]  /*78c0*/  FFMA.FTZ R86, R191, R47.reuse, -R46 ;  /* 0x0000002fbf567223 */ /* 0x080fe2000001082e */
[-CC-:B------:R-:W-:Y:S01]  /*78d0*/  FFMA.FTZ R92, R149, R47.reuse, -R56.reuse ;  /* 0x0000002f955c7223 */ /* 0x180fe20000010838 */
[-C--:B------:R-:W-:Y:S01]  /*78e0*/  FFMA.FTZ R149, R141, R47.reuse, -R56 ;  /* 0x0000002f8d957223 */ /* 0x080fe20000010838 */
[----:B------:R2:W-:Y:S01]  /*78f0*/  MUFU.EX2 R191, R4 ;  /* 0x0000000400bf7308 */ /* 0x0005e20000000800 */
[-CC-:B------:R-:W-:Y:S01]  /*7900*/  FFMA.FTZ R151, R209, R47.reuse, -R46.reuse ;  /* 0x0000002fd1977223 */ /* 0x180fe2000001082e */
[-C--:B------:R-:W-:Y:S01]  /*7910*/  FFMA.FTZ R62, R213, R47.reuse, -R46 ;  /* 0x0000002fd53e7223 */ /* 0x080fe2000001082e */
[-CC-:B------:R-:W-:Y:S01]  /*7920*/  FFMA.FTZ R141, R197, R47.reuse, -R56.reuse ;  /* 0x0000002fc58d7223 */ /* 0x180fe20000010838 */
[-C--:B------:R-:W-:Y:S01]  /*7930*/  FFMA.FTZ R66, R195, R47.reuse, -R56 ;  /* 0x0000002fc3427223 */ /* 0x080fe20000010838 */
[----:B------:R-:W3:Y:S01]  /*7940*/  MUFU.EX2 R86, R86 ;  /* 0x0000005600567308 */ /* 0x000ee20000000800 */
[-CC-:B------:R-:W-:Y:S01]  /*7950*/  FFMA.FTZ R115, R199, R47.reuse, -R46.reuse ;  /* 0x0000002fc7737223 */ /* 0x180fe2000001082e */
[-CC-:B------:R-:W-:Y:S01]  /*7960*/  FFMA.FTZ R64, R201, R47.reuse, -R46.reuse ;  /* 0x0000002fc9407223 */ /* 0x180fe2000001082e */
[-C--:B-1----:R-:W-:Y:S01]  /*7970*/  FMUL.FTZ R14, R82, R96.reuse ;  /* 0x00000060520e7220 */ /* 0x082fe20000410000 */
[----:B------:R-:W-:Y:S01]  /*7980*/  MUFU.EX2 R151, R151 ;  /* 0x0000009700977308 */ /* 0x000fe20000000800 */
[-C--:B------:R-:W-:Y:S01]  /*7990*/  FMUL.FTZ R15, R83, R96.reuse ;  /* 0x00000060530f7220 */ /* 0x080fe20000410000 */
[-C--:B------:R-:W-:Y:S01]  /*79a0*/  FMUL.FTZ R78, R78, R96.reuse ;  /* 0x000000604e4e7220 */ /* 0x080fe20000410000 */
[-C--:B------:R-:W-:Y:S01]  /*79b0*/  FMUL.FTZ R79, R79, R96.reuse ;  /* 0x000000604f4f7220 */ /* 0x080fe20000410000 */
[----:B------:R-:W1:Y:S01]  /*79c0*/  MUFU.EX2 R62, R62 ;  /* 0x0000003e003e7308 */ /* 0x000e620000000800 */
[----:B--2---:R-:W-:Y:S01]  /*79d0*/  IADD3 R4, PT, PT, R36, 0x3000, RZ ;  /* 0x0000300024047810 */ /* 0x004fe20007ffe0ff */
[-C--:B------:R-:W-:Y:S01]  /*79e0*/  FMUL.FTZ R30, R74, R96.reuse ;  /* 0x000000604a1e7220 */ /* 0x080fe20000410000 */
[-CC-:B------:R-:W-:Y:S01]  /*79f0*/  FFMA.FTZ R60, R203, R47.reuse, -R46.reuse ;  /* 0x0000002fcb3c7223 */ /* 0x180fe2000001082e */
[----:B------:R-:W-:Y:S01]  /*7a00*/  MUFU.EX2 R92, R92 ;  /* 0x0000005c005c7308 */ /* 0x000fe20000000800 */
[----:B------:R-:W-:Y:S01]  /*7a10*/  @P4 IADD3 R0, PT, PT, R4, -0x20, RZ ;  /* 0xffffffe004004810 */ /* 0x000fe20007ffe0ff */
[----:B------:R-:W-:Y:S01]  /*7a20*/  FFMA.FTZ R83, R205, R47, -R46 ;  /* 0x0000002fcd537223 */ /* 0x000fe2000001082e */
[----:B---3--:R-:W-:Y:S01]  /*7a30*/  F2FP.F16.F32.PACK_AB R9, R86, R191 ;  /* 0x000000bf5609723e */ /* 0x008fe200000000ff */
[----:B------:R-:W2:Y:S01]  /*7a40*/  MUFU.EX2 R149, R149 ;  /* 0x0000009500957308 */ /* 0x000ea20000000800 */
[-CC-:B------:R-:W-:Y:S01]  /*7a50*/  FFMA.FTZ R74, R145, R47.reuse, -R56.reuse ;  /* 0x0000002f914a7223 */ /* 0x180fe20000010838 */
[----:B------:R-:W3:Y:S01]  /*7a60*/  LDSM.16.MT88.4 R4, [R0] ;  /* 0x000000000004783b */ /* 0x000ee20000004200 */
[-CC-:B------:R-:W-:Y:S01]  /*7a70*/  FFMA.FTZ R147, R147, R47.reuse, -R56.reuse ;  /* 0x0000002f93937223 */ /* 0x180fe20000010838 */
[----:B------:R-:W-:Y:S01]  /*7a80*/  MUFU.EX2 R141, R141 ;  /* 0x0000008d008d7308 */ /* 0x000fe20000000800 */
[----:B------:R-:W-:Y:S01]  /*7a90*/  FFMA.FTZ R41, R41, R47, -R56 ;  /* 0x0000002f29297223 */ /* 0x000fe20000010838 */
[----:B------:R-:W4:Y:S01]  /*7aa0*/  LDSM.16.MT88.4 R24, [R0+0x400] ;  /* 0x000400000018783b */ /* 0x000f220000004200 */
[----:B-1----:R-:W-:Y:S01]  /*7ab0*/  F2FP.F16.F32.PACK_AB R11, R62, R151 ;  /* 0x000000973e0b723e */ /* 0x002fe200000000ff */
[----:B------:R-:W1:Y:S01]  /*7ac0*/  MUFU.EX2 R66, R66 ;  /* 0x0000004200427308 */ /* 0x000e620000000800 */
[-C--:B------:R-:W-:Y:S01]  /*7ad0*/  FMUL.FTZ R31, R75, R96.reuse ;  /* 0x000000604b1f7220 */ /* 0x080fe20000410000 */
[-C--:B------:R-:W-:Y:S01]  /*7ae0*/  FMUL.FTZ R70, R70, R96.reuse ;  /* 0x0000006046467220 */ /* 0x080fe20000410000 */
[----:B------:R-:W-:Y:S01]  /*7af0*/  FMUL.FTZ R71, R71, R96 ;  /* 0x0000006047477220 */ /* 0x000fe20000410000 */
[----:B------:R-:W5:Y:S01]  /*7b00*/  MUFU.EX2 R94, R94 ;  /* 0x0000005e005e7308 */ /* 0x000f620000000800 */
[-C--:B------:R-:W-:Y:S01]  /*7b10*/  FFMA.FTZ R58, R211, R47.reuse, -R46 ;  /* 0x0000002fd33a7223 */ /* 0x080fe2000001082e */
[----:B--2---:R-:W-:Y:S01]  /*7b20*/  F2FP.F16.F32.PACK_AB R8, R149, R92 ;  /* 0x0000005c9508723e */ /* 0x004fe200000000ff */
[-C--:B------:R-:W-:Y:S01]  /*7b30*/  FFMA.FTZ R98, R61, R47.reuse, -R56 ;  /* 0x0000002f3d627223 */ /* 0x080fe20000010838 */
[----:B------:R-:W-:Y:S01]  /*7b40*/  MUFU.EX2 R115, R115 ;  /* 0x0000007300737308 */ /* 0x000fe20000000800 */
[-CC-:B------:R-:W-:Y:S01]  /*7b50*/  FFMA.FTZ R100, R127, R47.reuse, -R46.reuse ;  /* 0x0000002f7f647223 */ /* 0x180fe2000001082e */
[-CC-:B------:R-:W-:Y:S01]  /*7b60*/  FFMA.FTZ R135, R135, R47.reuse, -R46.reuse ;  /* 0x0000002f87877223 */ /* 0x180fe2000001082e */
[-CC-:B------:R-:W-:Y:S01]  /*7b70*/  FFMA.FTZ R117, R117, R47.reuse, -R46.reuse ;  /* 0x0000002f75757223 */ /* 0x180fe2000001082e */
[----:B------:R-:W-:Y:S01]  /*7b80*/  MUFU.EX2 R64, R64 ;  /* 0x0000004000407308 */ /* 0x000fe20000000800 */
[----:B------:R-:W-:Y:S01]  /*7b90*/  FFMA.FTZ R82, R143, R47, -R46 ;  /* 0x0000002f8f527223 */ /* 0x000fe2000001082e */
        /* <DEDUP_REMOVED lines=11> */
[-C--:B------:R-:W-:Y:S01]  /*7c50*/  FMUL.FTZ R68, R68, R94.reuse ;  /* 0x0000005e44447220 */ /* 0x080fe20000410000 */
[C---:B------:R-:W-:Y:S01]  /*7c60*/  HMMA.16816.F32 R12, R8.reuse, R16, R12 ;  /* 0x00000010080c723c */ /* 0x040fe2000000180c */
[----:B------:R-:W-:Y:S01]  /*7c70*/  FMUL.FTZ R69, R69, R94 ;  /* 0x0000005e45457220 */ /* 0x000fe20000410000 */
[----:B------:R-:W1:Y:S01]  /*7c80*/  MUFU.EX2 R83, R83 ;  /* 0x0000005300537308 */ /* 0x000e620000000800 */
[-CC-:B------:R-:W-:Y:S01]  /*7c90*/  FFMA.FTZ R81, R207, R47.reuse, -R46.reuse ;  /* 0x0000002fcf517223 */ /* 0x180fe2000001082e */
[-C--:B------:R-:W-:Y:S01]  /*7ca0*/  FFMA.FTZ R72, R193, R47.reuse, -R46 ;  /* 0x0000002fc1487223 */ /* 0x080fe2000001082e */
[-CC-:B------:R-:W-:Y:S01]  /*7cb0*/  FFMA.FTZ R80, R121, R47.reuse, -R56.reuse ;  /* 0x0000002f79507223 */ /* 0x180fe20000010838 */
[----:B------:R2:W-:Y:S01]  /*7cc0*/  MUFU.EX2 R75, R41 ;  /* 0x00000029004b7308 */ /* 0x0005e20000000800 */
[-CC-:B------:R-:W-:Y:S01]  /*7cd0*/  FFMA.FTZ R102, R119, R47.reuse, -R56.reuse ;  /* 0x0000002f77667223 */ /* 0x180fe20000010838 */
[C---:B------:R-:W-:Y:S01]  /*7ce0*/  HMMA.16816.F32 R16, R8.reuse, R18, R76 ;  /* 0x000000120810723c */ /* 0x040fe2000000184c */
[-CC-:B------:R-:W-:Y:S01]  /*7cf0*/  FFMA.FTZ R78, R43, R47.reuse, -R56.reuse ;  /* 0x0000002f2b4e7223 */ /* 0x180fe20000010838 */
[----:B------:R-:W5:Y:S01]  /*7d00*/  MUFU.EX2 R76, R147 ;  /* 0x00000093004c7308 */ /* 0x000f620000000800 */
[-C--:B------:R-:W-:Y:S01]  /*7d10*/  FFMA.FTZ R77, R139, R47.reuse, -R56 ;  /* 0x0000002f8b4d7223 */ /* 0x080fe20000010838 */
[-CC-:B------:R-:W-:Y:S01]  /*7d20*/  FFMA.FTZ R79, R129, R47.reuse, -R46.reuse ;  /* 0x0000002f814f7223 */ /* 0x180fe2000001082e */
[-CC-:B------:R-:W-:Y:S01]  /*7d30*/  FFMA.FTZ R106, R133, R47.reuse, -R46.reuse ;  /* 0x0000002f856a7223 */ /* 0x180fe2000001082e */
[----:B------:R-:W-:Y:S01]  /*7d40*/  MUFU.EX2 R73, R73 ;  /* 0x0000004900497308 */ /* 0x000fe20000000800 */
[-C--:B------:R-:W-:Y:S01]  /*7d50*/  FFMA.FTZ R171, R171, R47.reuse, -R46 ;  /* 0x0000002fabab7223 */ /* 0x080fe2000001082e */
[C---:B---3--:R-:W-:Y:S01]  /*7d60*/  HMMA.16816.F32 R28, R8.reuse, R4, R28 ;  /* 0x00000004081c723c */ /* 0x048fe2000000181c */
[----:B-1----:R-:W-:Y:S01]  /*7d70*/  F2FP.F16.F32.PACK_AB R43, R83, R60 ;  /* 0x0000003c532b723e */ /* 0x002fe200000000ff */
[----:B------:R-:W1:Y:S01]  /*7d80*/  MUFU.EX2 R74, R74 ;  /* 0x0000004a004a7308 */ /* 0x000e620000000800 */
[----:B------:R-:W-:Y:S01]  /*7d90*/  FFMA.FTZ R137, R137, R47, -R56 ;  /* 0x0000002f89897223 */ /* 0x000fe20000010838 */
[----:B--2---:R-:W-:Y:S01]  /*7da0*/  F2FP.F16.F32.PACK_AB R41, R64, R115 ;  /* 0x000000734029723e */ /* 0x004fe200000000ff */
[-CC-:B------:R-:W-:Y:S01]  /*7db0*/  FFMA.FTZ R108, R95, R47.reuse, -R46.reuse ;  /* 0x0000002f5f6c7223 */ /* 0x180fe2000001082e */
[----:B------:R-:W-:Y:S01]  /*7dc0*/  MUFU.EX2 R81, R81 ;  /* 0x0000005100517308 */ /* 0x000fe20000000800 */
[-C--:B------:R-:W-:Y:S01]  /*7dd0*/  FFMA.FTZ R95, R101, R47.reuse, -R46 ;  /* 0x0000002f655f7223 */ /* 0x080fe2000001082e */
[----:B------:R-:W-:Y:S01]  /*7de0*/  HMMA.16816.F32 R8, R8, R6, R68 ;  /* 0x000000060808723c */ /* 0x000fe20000001844 */
[----:B------:R-:W2:Y:S01]  /*7df0*/  LDSM.16.MT88.4 R4, [R0+0x800] ;  /* 0x000800000004783b */ /* 0x000ea20000004200 */
[-CC-:B------:R-:W-:Y:S01]  /*7e00*/  FFMA.FTZ R69, R179, R47.reuse, -R56.reuse ;  /* 0x0000002fb3457223 */ /* 0x180fe20000010838 */
[----:B-----5:R-:W-:Y:S01]  /*7e10*/  F2FP.F16.F32.PACK_AB R40, R75, R76 ;  /* 0x0000004c4b28723e */ /* 0x020fe200000000ff */
[-C--:B------:R-:W-:Y:S01]  /*7e20*/  FFMA.FTZ R68, R157, R47.reuse, -R56 ;  /* 0x0000002f9d447223 */ /* 0x080fe20000010838 */
[-C--:B------:R-:W-:Y:S01]  /*7e30*/  FFMA.FTZ R71, R165, R47.reuse, -R46 ;  /* 0x0000002fa5477223 */ /* 0x080fe2000001082e */
[----:B------:R-:W3:Y:S01]  /*7e40*/  MUFU.EX2 R58, R58 ;  /* 0x0000003a003a7308 */ /* 0x000ee20000000800 */
[--C-:B------:R-:W-:Y:S01]  /*7e50*/  FFMA.FTZ R101, R54, R47, -R56.reuse ;  /* 0x0000002f36657223 */ /* 0x100fe20000010838 */
[----:B-1----:R-:W-:Y:S01]  /*7e60*/  F2FP.F16.F32.PACK_AB R42, R74, R73 ;  /* 0x000000494a2a723e */ /* 0x002fe200000000ff */
[-C--:B------:R-:W-:Y:S01]  /*7e70*/  FFMA.FTZ R110, R97, R47.reuse, -R56 ;  /* 0x0000002f616e7223 */ /* 0x080fe20000010838 */
[----:B------:R-:W-:Y:S01]  /*7e80*/  MUFU.EX2 R72, R72 ;  /* 0x0000004800487308 */ /* 0x000fe20000000800 */
[-C--:B------:R-:W-:Y:S01]  /*7e90*/  FFMA.FTZ R125, R125, R47.reuse, -R46 ;  /* 0x0000002f7d7d7223 */ /* 0x080fe2000001082e */
[-C--:B------:R-:W-:Y:S01]  /*7ea0*/  FFMA.FTZ R109, R109, R47.reuse, -R56 ;  /* 0x0000002f6d6d7223 */ /* 0x080fe20000010838 */
[-C--:B------:R-:W-:Y:S01]  /*7eb0*/  FFMA.FTZ R99, R99, R47.reuse, -R46 ;  /* 0x0000002f63637223 */ /* 0x080fe2000001082e */
[----:B------:R-:W-:Y:S01]  /*7ec0*/  MUFU.EX2 R77, R77 ;  /* 0x0000004d004d7308 */ /* 0x000fe20000000800 */
[C---:B------:R-:W-:Y:S01]  /*7ed0*/  HMMA.16816.F32 R12, R40.reuse, R20, R12 ;  /* 0x00000014280c723c */ /* 0x040fe2000000180c */
[----:B------:R-:W-:Y:S01]  /*7ee0*/  FFMA.FTZ R191, R190, R96, R191 ;  /* 0x00000060bebf7223 */ /* 0x000fe200000100bf */
[----:B------:R-:W-:Y:S01]  /*7ef0*/  FFMA.FTZ R92, R185, R94, R92 ;  /* 0x0000005eb95c7223 */ /* 0x000fe2000001005c */
[----:B------:R-:W1:Y:S01]  /*7f00*/  MUFU.EX2 R70, R78 ;  /* 0x0000004e00467308 */ /* 0x000e620000000800 */
[----:B------:R-:W-:Y:S01]  /*7f10*/  FFMA.FTZ R107, R107, R47, -R46 ;  /* 0x0000002f6b6b7223 */ /* 0x000fe2000001082e */
[----:B---3--:R-:W-:Y:S01]  /*7f20*/  F2FP.F16.F32.PACK_AB R21, R58, R81 ;  /* 0x000000513a15723e */ /* 0x008fe200000000ff */
[----:B------:R-:W-:Y:S01]  /*7f30*/  FADD.FTZ R86, R86, R191 ;  /* 0x000000bf56567221 */ /* 0x000fe20000010000 */
[----:B------:R-:W-:Y:S01]  /*7f40*/  MUFU.EX2 R69, R69 ;  /* 0x0000004500457308 */ /* 0x000fe20000000800 */
[C---:B------:R-:W-:Y:S01]  /*7f50*/  HMMA.16816.F32 R16, R40.reuse, R22, R16 ;  /* 0x000000162810723c */ /* 0x040fe20000001810 */
[----:B------:R-:W-:Y:S01]  /*7f60*/  FADD.FTZ R92, R149, R92 ;  /* 0x0000005c955c7221 */ /* 0x000fe20000010000 */
[----:B------:R-:W-:Y:S01]  /*7f70*/  FADD.FTZ R151, R151, R86 ;  /* 0x0000005697977221 */ /* 0x000fe20000010000 */
[----:B------:R-:W3:Y:S01]  /*7f80*/  MUFU.EX2 R68, R68 ;  /* 0x0000004400447308 */ /* 0x000ee20000000800 */
[----:B------:R-:W-:Y:S01]  /*7f90*/  FFMA.FTZ R86, R65, R47, -R56 ;  /* 0x0000002f41567223 */ /* 0x000fe20000010838 */
[----:B------:R-:W-:Y:S01]  /*7fa0*/  FADD.FTZ R141, R141, R92 ;  /* 0x0000005c8d8d7221 */ /* 0x000fe20000010000 */
[----:B------:R-:W-:Y:S01]  /*7fb0*/  FADD.FTZ R62, R62, R151 ;  /* 0x000000973e3e7221 */ /* 0x000fe20000010000 */
[----:B------:R-:W5:Y:S01]  /*7fc0*/  MUFU.EX2 R71, R71 ;  /* 0x0000004700477308 */ /* 0x000f620000000800 */
[C---:B----4-:R-:W-:Y:S01]  /*7fd0*/  HMMA.16816.F32 R28, R40.reuse, R24, R28 ;  /* 0x00000018281c723c */ /* 0x050fe2000000181c */
[----:B-1----:R-:W-:Y:S01]  /*7fe0*/  F2FP.F16.F32.PACK_AB R20, R70, R77 ;  /* 0x0000004d4614723e */ /* 0x002fe200000000ff */
[-C--:B------:R-:W-:Y:S01]  /*7ff0*/  FFMA.FTZ R78, R103, R47.reuse, -R46 ;  /* 0x0000002f674e7223 */ /* 0x080fe2000001082e */
[-C--:B------:R-:W-:Y:S01]  /*8000*/  FFMA.FTZ R103, R123, R47.reuse, -R56 ;  /* 0x0000002f7b677223 */ /* 0x080fe20000010838 */
[----:B------:R-:W-:Y:S01]  /*8010*/  MUFU.EX2 R79, R79 ;  /* 0x0000004f004f7308 */ /* 0x000fe20000000800 */
[----:B------:R-:W-:Y:S01]  /*8020*/  FADD.FTZ R141, R66, R141 ;  /* 0x0000008d428d7221 */ /* 0x000fe20000010000 */
[----:B------:R-:W-:Y:S01]  /*8030*/  FADD.FTZ R115, R115, R62 ;  /* 0x0000003e73737221 */ /* 0x000fe20000010000 */
[--C-:B------:R-:W-:Y:S01]  /*8040*/  FFMA.FTZ R65, R52, R47, -R56.reuse ;  /* 0x0000002f34417223 */ /* 0x100fe20000010838 */
[----:B------:R-:W-:Y:S01]  /*8050*/  HMMA.16816.F32 R8, R40, R26, R8 ;  /* 0x0000001a2808723c */ /* 0x000fe20000001808 */
[----:B------:R-:W1:Y:S01]  /*8060*/  LDSM.16.MT88.4 R24, [R36+0x3c00] ;  /* 0x003c00002418783b */ /* 0x000e620000004200 */
[----:B---3--:R-:W-:Y:S01]  /*8070*/  F2FP.F16.F32.PACK_AB R22, R68, R69 ;  /* 0x000000454416723e */ /* 0x008fe200000000ff */
[-CC-:B------:R-:W-:Y:S01]  /*8080*/  FFMA.FTZ R40, R63, R47.reuse, -R56.reuse ;  /* 0x0000002f3f287223 */ /* 0x180fe20000010838 */
[----:B------:R-:W-:Y:S01]  /*8090*/  MUFU.EX2 R78, R78 ;  /* 0x0000004e004e7308 */ /* 0x000fe20000000800 */
[----:B-----5:R-:W-:Y:S01]  /*80a0*/  F2FP.F16.F32.PACK_AB R23, R71, R72 ;  /* 0x000000484717723e */ /* 0x020fe200000000ff */
[----:B------:R-:W-:Y:S01]  /*80b0*/  FADD.FTZ R115, R64, R115 ;  /* 0x0000007340737221 */ /* 0x000fe20000010000 */
[-CC-:B------:R-:W-:Y:S01]  /*80c0*/  FFMA.FTZ R62, R57, R47.reuse, -R56.reuse ;  /* 0x0000002f393e7223 */ /* 0x180fe20000010838 */
[----:B------:R-:W-:Y:S01]  /*80d0*/  MUFU.EX2 R63, R135 ;  /* 0x00000087003f7308 */ /* 0x000fe20000000800 */
[-C--:B------:R-:W-:Y:S01]  /*80e0*/  FFMA.FTZ R67, R67, R47.reuse, -R56 ;  /* 0x0000002f43437223 */ /* 0x080fe20000010838 */
[-C--:B------:R-:W-:Y:S01]  /*80f0*/  FFMA.FTZ R105, R105, R47.reuse, -R46 ;  /* 0x0000002f69697223 */ /* 0x080fe2000001082e */
[-CC-:B------:R-:W-:Y:S01]  /*8100*/  FFMA.FTZ R44, R44, R47.reuse, -R56.reuse ;  /* 0x0000002f2c2c7223 */ /* 0x180fe20000010838 */
[----:B------:R-:W-:Y:S01]  /*8110*/  HMMA.16816.F32 R12, R20, R32, R12 ;  /* 0x00000020140c723c */ /* 0x000fe2000000180c */
[----:B------:R3:W-:Y:S01]  /*8120*/  MUFU.EX2 R61, R40 ;  /* 0x00000028003d7308 */ /* 0x0007e20000000800 */
[-CC-:B------:R-:W-:Y:S01]  /*8130*/  FFMA.FTZ R185, R48, R47.reuse, -R56.reuse ;  /* 0x0000002f30b97223 */ /* 0x180fe20000010838 */
[----:B------:R-:W-:Y:S01]  /*8140*/  FFMA.FTZ R45, R45, R47, -R56 ;  /* 0x0000002f2d2d7223 */ /* 0x000fe20000010838 */
[-C--:B------:R-:W-:Y:S01]  /*8150*/  MOV R64, R38.reuse ;  /* 0x0000002600407202 */ /* 0x080fe20000000f00 */
[----:B------:R-:W4:Y:S01]  /*8160*/  MUFU.EX2 R98, R98 ;  /* 0x0000006200627308 */ /* 0x000f220000000800 */
[----:B------:R-:W-:-:S02]  /*8170*/  @P3 MOV R64, R38 ;  /* 0x0000002600403202 */ /* 0x000fc40000000f00 */
[C---:B------:R-:W-:Y:S01]  /*8180*/  HMMA.16816.F32 R16, R20.reuse, R34, R16 ;  /* 0x000000221410723c */ /* 0x040fe20000001810 */
[----:B------:R-:W5:Y:S01]  /*8190*/  LDSM.16.MT88.4 R32, [R0+0xc00] ;  /* 0x000c00000020783b */ /* 0x000f620000004200 */
[----:B------:R-:W-:Y:S04]  /*81a0*/  MUFU.EX2 R103, R103 ;  /* 0x0000006700677308 */ /* 0x000fe80000000800 */
[----:B------:R-:W1:Y:S01]  /*81b0*/  MUFU.EX2 R80, R80 ;  /* 0x0000005000507308 */ /* 0x000e620000000800 */
[----:B---3--:R-:W-:Y:S01]  /*81c0*/  LDSM.16.MT88.4 R40, [R0+0x1000] ;  /* 0x001000000028783b */ /* 0x008fe20000004200 */
[C---:B--2---:R-:W-:Y:S02]  /*81d0*/  HMMA.16816.F32 R28, R20.reuse, R4, R28 ;  /* 0x00000004141c723c */ /* 0x044fe4000000181c */
[----:B------:R-:W2:Y:S04]  /*81e0*/  MUFU.EX2 R100, R100 ;  /* 0x0000006400647308 */ /* 0x000ea80000000800 */
[----:B------:R-:W-:Y:S02]  /*81f0*/  MUFU.EX2 R117, R117 ;  /* 0x0000007500757308 */ /* 0x000fe40000000800 */
[----:B------:R-:W-:Y:S01]  /*8200*/  HMMA.16816.F32 R8, R20, R6, R8 ;  /* 0x000000061408723c */ /* 0x000fe20000001808 */
[----:B------:R-:W3:Y:S01]  /*8210*/  LDSM.16.MT88.4 R4, [R36+0x4000] ;  /* 0x004000002404783b */ /* 0x000ee20000004200 */
[----:B----4-:R-:W-:Y:S01]  /*8220*/  F2FP.F16.F32.PACK_AB R20, R98, R61 ;  /* 0x0000003d6214723e */ /* 0x010fe200000000ff */
[----:B------:R-:W4:Y:S01]  /*8230*/  MUFU.EX2 R82, R82 ;  /* 0x0000005200527308 */ /* 0x000f220000000800 */
[----:B------:R-:W-:-:S02]  /*8240*/  F2FP.F16.F32.PACK_AB R21, R79, R78 ;  /* 0x0000004e4f15723e */ /* 0x000fc400000000ff */
[----:B-1----:R-:W-:Y:S01]  /*8250*/  F2FP.F16.F32.PACK_AB R22, R80, R103 ;  /* 0x000000675016723e */ /* 0x002fe200000000ff */
[----:B------:R-:W-:Y:S01]  /*8260*/  MUFU.EX2 R93, R171 ;  /* 0x000000ab005d7308 */ /* 0x000fe20000000800 */
[----:B--2---:R-:W-:-:S03]  /*8270*/  F2FP.F16.F32.PACK_AB R23, R100, R63 ;  /* 0x0000003f6417723e */ /* 0x004fc600000000ff */
[----:B------:R-:W-:Y:S04]  /*8280*/  MUFU.EX2 R104, R104 ;  /* 0x0000006800687308 */ /* 0x000fe80000000800 */
[----:B------:R-:W1:Y:S01]  /*8290*/  MUFU.EX2 R59, R59 ;  /* 0x0000003b003b7308 */ /* 0x000e620000000800 */
[C---:B------:R-:W-:Y:S01]  /*82a0*/  HMMA.16816.F32 R12, R20.reuse, R24, R12 ;  /* 0x00000018140c723c */ /* 0x040fe2000000180c */
[----:B----4-:R-:W-:Y:S02]  /*82b0*/  F2FP.F16.F32.PACK_AB R25, R82, R117 ;  /* 0x000000755219723e */ /* 0x010fe400000000ff */
[----:B------:R-:W-:Y:S04]  /*82c0*/  MUFU.EX2 R119, R137 ;  /* 0x0000008900777308 */ /* 0x000fe80000000800 */
[----:B------:R-:W2:Y:S01]  /*82d0*/  MUFU.EX2 R102, R102 ;  /* 0x0000006600667308 */ /* 0x000ea20000000800 */
[----:B------:R-:W-:Y:S03]  /*82e0*/  HMMA.16816.F32 R16, R20, R26, R16 ;  /* 0x0000001a1410723c */ /* 0x000fe60000001810 */
[----:B------:R-:W4:Y:S01]  /*82f0*/  MUFU.EX2 R106, R106 ;  /* 0x0000006a006a7308 */ /* 0x000f220000000800 */
[----:B-1----:R-:W-:-:S03]  /*8300*/  F2FP.F16.F32.PACK_AB R24, R59, R104 ;  /* 0x000000683b18723e */ /* 0x002fc600000000ff */
[----:B------:R-:W-:Y:S01]  /*8310*/  MUFU.EX2 R108, R108 ;  /* 0x0000006c006c7308 */ /* 0x000fe20000000800 */
[----:B-----5:R-:W-:Y:S01]  /*8320*/  HMMA.16816.F32 R28, R20, R32, R28 ;  /* 0x00000020141c723c */ /* 0x020fe2000000181c */
[----:B------:R-:W-:Y:S02]  /*8330*/  FFMA.FTZ R32, R51, R47, -R56 ;  /* 0x0000002f33207223 */ /* 0x000fe40000010838 */
[----:B------:R-:W1:Y:S01]  /*8340*/  MUFU.EX2 R95, R95 ;  /* 0x0000005f005f7308 */ /* 0x000e620000000800 */
[----:B--2---:R-:W-:-:S03]  /*8350*/  F2FP.F16.F32.PACK_AB R26, R102, R119 ;  /* 0x00000077661a723e */ /* 0x004fc600000000ff */
[----:B------:R-:W-:Y:S01]  /*8360*/  MUFU.EX2 R51, R125 ;  /* 0x0000007d00337308 */ /* 0x000fe20000000800 */
[----:B------:R-:W-:Y:S01]  /*8370*/  HMMA.16816.F32 R20, R20, R34, R8 ;  /* 0x000000221414723c */ /* 0x000fe20000001808 */
[----:B----4-:R-:W-:Y:S01]  /*8380*/  F2FP.F16.F32.PACK_AB R27, R106, R93 ;  /* 0x0000005d6a1b723e */ /* 0x010fe200000000ff */
[----:B------:R-:W2:Y:S01]  /*8390*/  LDSM.16.MT88.4 R8, [R36+0x4400] ;  /* 0x004400002408783b */ /* 0x000ea20000004200 */
[----:B------:R-:W-:Y:S04]  /*83a0*/  MUFU.EX2 R54, R32 ;  /* 0x0000002000367308 */ /* 0x000fe80000000800 */
[----:B------:R-:W4:Y:S01]  /*83b0*/  MUFU.EX2 R101, R101 ;  /* 0x0000006500657308 */ /* 0x000f220000000800 */
[----:B---3--:R-:W-:Y:S01]  /*83c0*/  HMMA.16816.F32 R12, R24, R4, R12 ;  /* 0x00000004180c723c */ /* 0x008fe2000000180c */
[----:B-1----:R-:W-:-:S02]  /*83d0*/  F2FP.F16.F32.PACK_AB R33, R95, R108 ;  /* 0x0000006c5f21723e */ /* 0x002fc400000000ff */
[----:B------:R-:W-:Y:S04]  /*83e0*/  MUFU.EX2 R97, R109 ;  /* 0x0000006d00617308 */ /* 0x000fe80000000800 */
[----:B------:R-:W1:Y:S01]  /*83f0*/  MUFU.EX2 R110, R110 ;  /* 0x0000006e006e7308 */ /* 0x000e620000000800 */
[----:B------:R-:W-:Y:S01]  /*8400*/  HMMA.16816.F32 R16, R24, R6, R16 ;  /* 0x000000061810723c */ /* 0x000fe20000001810 */
[----:B------:R-:W3:Y:S02]  /*8410*/  LDSM.16.MT88.4 R4, [R0+0x1400] ;  /* 0x001400000004783b */ /* 0x000ee40000004200 */
[----:B------:R-:W-:Y:S01]  /*8420*/  MUFU.EX2 R52, R86 ;  /* 0x0000005600347308 */ /* 0x000fe20000000800 */
[----:B----4-:R-:W-:-:S03]  /*8430*/  F2FP.F16.F32.PACK_AB R32, R101, R54 ;  /* 0x000000366520723e */ /* 0x010fc600000000ff */
[----:B------:R-:W-:Y:S01]  /*8440*/  MUFU.EX2 R65, R65 ;  /* 0x0000004100417308 */ /* 0x000fe20000000800 */
[----:B------:R-:W-:Y:S01]  /*8450*/  HMMA.16816.F32 R28, R24, R40, R28 ;  /* 0x00000028181c723c */ /* 0x000fe2000000181c */
[----:B------:R-:W-:Y:S02]  /*8460*/  FFMA.FTZ R41, R131, R47, -R46 ;  /* 0x0000002f83297223 */ /* 0x000fe4000001082e */
[----:B------:R-:W4:Y:S01]  /*8470*/  MUFU.EX2 R40, R99 ;  /* 0x0000006300287308 */ /* 0x000f220000000800 */
[----:B-1----:R-:W-:-:S03]  /*8480*/  F2FP.F16.F32.PACK_AB R34, R110, R97 ;  /* 0x000000616e22723e */ /* 0x002fc600000000ff */
[----:B------:R-:W-:Y:S01]  /*8490*/  MUFU.EX2 R41, R41 ;  /* 0x0000002900297308 */ /* 0x000fe20000000800 */
[----:B------:R-:W-:Y:S01]  /*84a0*/  HMMA.16816.F32 R24, R24, R42, R20 ;  /* 0x0000002a1818723c */ /* 0x000fe20000001814 */
[----:B------:R-:W1:Y:S01]  /*84b0*/  LDSM.16.MT88.4 R20, [R36+0x4800] ;  /* 0x004800002414783b */ /* 0x000e620000004200 */
[----:B------:R-:W-:Y:S01]  /*84c0*/  FFMA.FTZ R42, R111, R47, -R46 ;  /* 0x0000002f6f2a7223 */ /* 0x000fe2000001082e */
[----:B------:R-:W-:Y:S04]  /*84d0*/  MUFU.EX2 R43, R107 ;  /* 0x0000006b002b7308 */ /* 0x000fe80000000800 */
[----:B------:R-:W-:Y:S01]  /*84e0*/  MUFU.EX2 R57, R67 ;  /* 0x0000004300397308 */ /* 0x000fe20000000800 */
[----:B----4-:R-:W-:-:S03]  /*84f0*/  F2FP.F16.F32.PACK_AB R35, R40, R51 ;  /* 0x000000332823723e */ /* 0x010fc600000000ff */
[----:B------:R-:W4:Y:S04]  /*8500*/  MUFU.EX2 R42, R42 ;  /* 0x0000002a002a7308 */ /* 0x000f280000000800 */
[----:B------:R-:W5:Y:S01]  /*8510*/  MUFU.EX2 R62, R62 ;  /* 0x0000003e003e7308 */ /* 0x000f620000000800 */
[----:B--2---:R-:W-:Y:S01]  /*8520*/  HMMA.16816.F32 R12, R32, R8, R12 ;  /* 0x00000008200c723c */ /* 0x004fe2000000180c */
[----:B------:R-:W-:Y:S02]  /*8530*/  FADD.FTZ R8, R76, R141 ;  /* 0x0000008d4c087221 */ /* 0x000fe40000010000 */
[----:B------:R-:W-:Y:S02]  /*8540*/  MUFU.EX2 R185, R185 ;  /* 0x000000b900b97308 */ /* 0x000fe40000000800 */
[----:B------:R-:W-:-:S03]  /*8550*/  FADD.FTZ R8, R75, R8 ;  /* 0x000000084b087221 */ /* 0x000fc60000010000 */
[C---:B------:R-:W-:Y:S01]  /*8560*/  HMMA.16816.F32 R16, R32.reuse, R10, R16 ;  /* 0x0000000a2010723c */ /* 0x040fe20000001810 */
[----:B------:R-:W-:Y:S01]  /*8570*/  FADD.FTZ R73, R73, R8 ;  /* 0x0000000849497221 */ /* 0x000fe20000010000 */
[----:B------:R-:W-:Y:S02]  /*8580*/  F2FP.F16.F32.PACK_AB R8, R65, R52 ;  /* 0x000000344108723e */ /* 0x000fe400000000ff */
[----:B----4-:R-:W-:Y:S01]  /*8590*/  F2FP.F16.F32.PACK_AB R9, R42, R43 ;  /* 0x0000002b2a09723e */ /* 0x010fe200000000ff */
[----:B------:R-:W-:Y:S01]  /*85a0*/  FADD.FTZ R74, R74, R73 ;  /* 0x000000494a4a7221 */ /* 0x000fe20000010000 */
[----:B-----5:R-:W-:Y:S02]  /*85b0*/  F2FP.F16.F32.PACK_AB R10, R62, R57 ;  /* 0x000000393e0a723e */ /* 0x020fe400000000ff */
[----:B---3--:R-:W-:Y:S01]  /*85c0*/  HMMA.16816.F32 R28, R32, R4, R28 ;  /* 0x00000004201c723c */ /* 0x008fe2000000181c */
[----:B------:R-:W-:Y:S01]  /*85d0*/  FADD.FTZ R4, R60, R115 ;  /* 0x000000733c047221 */ /* 0x000fe20000010000 */
[----:B------:R-:W-:Y:S01]  /*85e0*/  FADD.FTZ R77, R77, R74 ;  /* 0x0000004a4d4d7221 */ /* 0x000fe20000010000 */
[----:B------:R-:W2:Y:S02]  /*85f0*/  MUFU.EX2 R60, R105 ;  /* 0x00000069003c7308 */ /* 0x000ea40000000800 */
[----:B------:R-:W-:Y:S01]  /*8600*/  FADD.FTZ R4, R83, R4 ;  /* 0x0000000453047221 */ /* 0x000fe20000010000 */
[----:B------:R-:W-:-:S02]  /*8610*/  FADD.FTZ R70, R70, R77 ;  /* 0x0000004d46467221 */ /* 0x000fc40000010000 */
[----:B------:R-:W-:Y:S01]  /*8620*/  HMMA.16816.F32 R24, R32, R6, R24 ;  /* 0x000000062018723c */ /* 0x000fe20000001818 */
[----:B------:R-:W-:Y:S01]  /*8630*/  FADD.FTZ R81, R81, R4 ;  /* 0x0000000451517221 */ /* 0x000fe20000010000 */
[----:B------:R-:W-:Y:S01]  /*8640*/  FADD.FTZ R69, R69, R70 ;  /* 0x0000004645457221 */ /* 0x000fe20000010000 */
[----:B------:R-:W3:Y:S01]  /*8650*/  LDSM.16.MT88.4 R4, [R0+0x1800] ;  /* 0x001800000004783b */ /* 0x000ee20000004200 */
[-C--:B------:R-:W-:Y:S01]  /*8660*/  FFMA.FTZ R33, R50, R47.reuse, -R56 ;  /* 0x0000002f32217223 */ /* 0x080fe20000010838 */
[----:B------:R-:W-:Y:S01]  /*8670*/  FADD.FTZ R81, R58, R81 ;  /* 0x000000513a517221 */ /* 0x000fe20000010000 */
[----:B------:R-:W-:Y:S01]  /*8680*/  FADD.FTZ R68, R68, R69 ;  /* 0x0000004544447221 */ /* 0x000fe20000010000 */
[----:B------:R-:W-:Y:S02]  /*8690*/  FFMA.FTZ R32, R55, R47, -R46 ;  /* 0x0000002f37207223 */ /* 0x000fe4000001082e */
        /* <DEDUP_REMOVED lines=9> */
[C---:B-1----:R-:W-:Y:S01]  /*8730*/  HMMA.16816.F32 R12, R8.reuse, R20, R12 ;  /* 0x00000014080c723c */ /* 0x042fe2000000180c */
[----:B------:R1:W-:Y:S01]  /*8740*/  LDSM.16.MT88.4 R68, [R0+0x1c00] ;  /* 0x001c00000044783b */ /* 0x0003e20000004200 */
[----:B------:R-:W-:Y:S01]  /*8750*/  FADD.FTZ R34, R79, R34 ;  /* 0x000000224f227221 */ /* 0x000fe20000010000 */
[----:B------:R-:W-:Y:S01]  /*8760*/  FADD.FTZ R103, R80, R103 ;  /* 0x0000006750677221 */ /* 0x000fe20000010000 */
[-C--:B------:R-:W-:Y:S01]  /*8770*/  FFMA.FTZ R20, R49, R47.reuse, -R46 ;  /* 0x0000002f31147223 */ /* 0x080fe2000001082e */
[----:B------:R-:W2:Y:S01]  /*8780*/  LDSM.16.MT88.4 R76, [R36+0x4c00] ;  /* 0x004c0000244c783b */ /* 0x000ea20000004200 */
[----:B------:R-:W-:Y:S01]  /*8790*/  FADD.FTZ R63, R63, R34 ;  /* 0x000000223f3f7221 */ /* 0x000fe20000010000 */
[----:B------:R-:W-:Y:S01]  /*87a0*/  FADD.FTZ R104, R104, R103 ;  /* 0x0000006768687221 */ /* 0x000fe20000010000 */
[----:B------:R-:W-:Y:S01]  /*87b0*/  HMMA.16816.F32 R16, R8, R22, R16 ;  /* 0x000000160810723c */ /* 0x000fe20000001810 */
        /* <DEDUP_REMOVED lines=9> */
[----:B------:R-:W-:Y:S02]  /*8850*/  FADD.FTZ R119, R102, R119 ;  /* 0x0000007766777221 */ /* 0x000fe40000010000 */
[----:B------:R-:W4:Y:S01]  /*8860*/  MUFU.EX2 R34, R44 ;  /* 0x0000002c00227308 */ /* 0x000f220000000800 */
[----:B---3--:R-:W-:Y:S01]  /*8870*/  HMMA.16816.F32 R28, R8, R4, R28 ;  /* 0x00000004081c723c */ /* 0x008fe2000000181c */
[----:B------:R-:W-:Y:S02]  /*8880*/  FADD.FTZ R5, R93, R82 ;  /* 0x000000525d057221 */ /* 0x000fe40000010000 */
[----:B------:R-:W3:Y:S02]  /*8890*/  MUFU.EX2 R22, R45 ;  /* 0x0000002d00167308 */ /* 0x000ee40000000800 */
[----:B------:R-:W-:-:S02]  /*88a0*/  FADD.FTZ R5, R106, R5 ;  /* 0x000000056a057221 */ /* 0x000fc40000010000 */
[----:B------:R-:W5:Y:S01]  /*88b0*/  MUFU.EX2 R23, R23 ;  /* 0x0000001700177308 */ /* 0x000f620000000800 */
[----:B------:R-:W-:Y:S01]  /*88c0*/  HMMA.16816.F32 R24, R8, R6, R24 ;  /* 0x000000060818723c */ /* 0x000fe20000001818 */
[----:B------:R-:W-:Y:S01]  /*88d0*/  FADD.FTZ R108, R108, R5 ;  /* 0x000000056c6c7221 */ /* 0x000fe20000010000 */
[----:B------:R-:W-:Y:S01]  /*88e0*/  FADD.FTZ R8, R54, R119 ;  /* 0x0000007736087221 */ /* 0x000fe20000010000 */
[----:B----4-:R-:W-:Y:S02]  /*88f0*/  F2FP.F16.F32.PACK_AB R4, R34, R33 ;  /* 0x000000212204723e */ /* 0x010fe400000000ff */
[----:B-1----:R-:W-:Y:S01]  /*8900*/  FADD.FTZ R0, R95, R108 ;  /* 0x0000006c5f007221 */ /* 0x002fe20000010000 */
[----:B------:R-:W-:Y:S01]  /*8910*/  FADD.FTZ R8, R101, R8 ;  /* 0x0000000865087221 */ /* 0x000fe20000010000 */
[----:B------:R-:W-:Y:S02]  /*8920*/  F2FP.F16.F32.PACK_AB R5, R21, R20 ;  /* 0x000000141505723e */ /* 0x000fe400000000ff */
[----:B------:R-:W-:Y:S01]  /*8930*/  FADD.FTZ R51, R51, R0 ;  /* 0x0000000033337221 */ /* 0x000fe20000010000 */
[----:B------:R-:W-:Y:S01]  /*8940*/  FADD.FTZ R9, R97, R8 ;  /* 0x0000000861097221 */ /* 0x000fe20000010000 */
[----:B---3--:R-:W-:-:S02]  /*8950*/  F2FP.F16.F32.PACK_AB R6, R185, R22 ;  /* 0x00000016b906723e */ /* 0x008fc400000000ff */
[----:B------:R-:W-:Y:S01]  /*8960*/  FADD.FTZ R40, R40, R51 ;  /* 0x0000003328287221 */ /* 0x000fe20000010000 */
[----:B------:R-:W-:Y:S01]  /*8970*/  FADD.FTZ R9, R110, R9 ;  /* 0x000000096e097221 */ /* 0x000fe20000010000 */
[----:B-----5:R-:W-:Y:S02]  /*8980*/  F2FP.F16.F32.PACK_AB R7, R23, R32 ;  /* 0x000000201707723e */ /* 0x020fe400000000ff */
[----:B------:R-:W-:Y:S01]  /*8990*/  FADD.FTZ R43, R43, R40 ;  /* 0x000000282b2b7221 */ /* 0x000fe20000010000 */
[----:B------:R-:W-:-:S03]  /*89a0*/  FADD.FTZ R0, R52, R9 ;  /* 0x0000000934007221 */ /* 0x000fc60000010000 */
[----:B------:R-:W-:Y:S01]  /*89b0*/  FADD.FTZ R42, R42, R43 ;  /* 0x0000002b2a2a7221 */ /* 0x000fe20000010000 */
[----:B------:R-:W-:Y:S01]  /*89c0*/  FADD.FTZ R0, R65, R0 ;  /* 0x0000000041007221 */ /* 0x000fe20000010000 */
[C---:B--2---:R-:W-:Y:S02]  /*89d0*/  HMMA.16816.F32 R80, R4.reuse, R76, R12 ;  /* 0x0000004c0450723c */ /* 0x044fe4000000180c */
[----:B------:R-:W-:Y:S01]  /*89e0*/  FADD.FTZ R9, R41, R42 ;  /* 0x0000002a29097221 */ /* 0x000fe20000010000 */
[----:B------:R-:W-:Y:S01]  /*89f0*/  FADD.FTZ R57, R57, R0 ;  /* 0x0000000039397221 */ /* 0x000fe20000010000 */
[-C--:B------:R-:W-:Y:S02]  /*8a00*/  MOV R0, R37.reuse ;  /* 0x0000002500007202 */ /* 0x080fe40000000f00 */
[----:B------:R-:W-:Y:S01]  /*8a10*/  FADD.FTZ R9, R60, R9 ;  /* 0x000000093c097221 */ /* 0x000fe20000010000 */
[----:B------:R-:W-:Y:S01]  /*8a20*/  FADD.FTZ R62, R62, R57 ;  /* 0x000000393e3e7221 */ /* 0x000fe20000010000 */
[----:B------:R-:W-:Y:S01]  /*8a30*/  HMMA.16816.F32 R72, R4, R68, R28 ;  /* 0x000000440448723c */ /* 0x000fe2000000181c */
[----:B------:R-:W-:Y:S01]  /*8a40*/  @P3 MOV R0, R37 ;  /* 0x0000002500003202 */ /* 0x000fe20000000f00 */
        /* <DEDUP_REMOVED lines=9> */
[----:B------:R-:W-:Y:S01]  /*8ae0*/  HMMA.16816.F32 R68, R4, R70, R24 ;  /* 0x000000460444723c */ /* 0x000fe20000001818 */
[----:B------:R-:W-:-:S04]  /*8af0*/  NOP ;  /* 0x0000000000007918 */ /* 0x000fc80000000000 */
[----:B------:R-:W-:-:S15]  /*8b00*/  @P3 BRA `(.L_x_8899) ;  /* 0x0000000000043947 */ /* 0x000fde0003800000 */
.L_x_8890:
[----:B------:R-:W-:-:S07]  /*8b10*/  IADD3 R113, PT, PT, R91, -0x1, RZ ;  /* 0xffffffff5b717810 */ /* 0x000fce0007ffe0ff */
.L_x_8899:
[----:B------:R-:W-:Y:S05]  /*8b20*/  BSYNC B2 ;  /* 0x0000000000027941 */ /* 0x000fea0003800000 */
.L_x_8889:
[----:B------:R-:W-:-:S13]  /*8b30*/  ISETP.GE.AND P0, PT, R113, R168, PT ;  /* 0x000000a87100720c */ /* 0x000fda0003f06270 */
[----:B------:R-:W-:Y:S05]  /*8b40*/  @!P0 BRA `(.L_x_8900) ;  /* 0x00000038009c8947 */ /* 0x000fea0003800000 */
[C---:B------:R-:W-:Y:S01]  /*8b50*/  IMAD.SHL.U32 R5, R113.reuse, 0x80, RZ ;  /* 0x0000008071057824 */ /* 0x040fe200078e00ff */
[----:B------:R-:W-:Y:S01]  /*8b60*/  ISETP.NE.U32.AND P3, PT, R188, RZ, PT ;  /* 0x000000ffbc00720c */ /* 0x000fe20003f65070 */
[C---:B------:R-:W-:Y:S01]  /*8b70*/  IMAD.SHL.U32 R160, R84.reuse, 0x40, RZ ;  /* 0x0000004054a07824 */ /* 0x040fe200078e00ff */
[----:B------:R-:W-:Y:S01]  /*8b80*/  SHF.L.U64.HI R161, R84, 0x6, R85 ;  /* 0x0000000654a17819 */ /* 0x000fe20000010255 */
[----:B------:R-:W-:Y:S01]  /*8b90*/  IMAD.MOV.U32 R86, RZ, RZ, R0 ;  /* 0x000000ffff567224 */ /* 0x000fe200078e0000 */
[----:B------:R-:W-:Y:S01]  /*8ba0*/  VIMNMX R165, PT, PT, RZ, R90, !PT ;  /* 0x0000005affa57248 */ /* 0x000fe20007fe0100 */
[----:B------:R-:W-:Y:S01]  /*8bb0*/  IMAD.MOV.U32 R84, RZ, RZ, R64 ;  /* 0x000000ffff547224 */ /* 0x000fe200078e0040 */
[----:B------:R-:W-:Y:S01]  /*8bc0*/  VIMNMX R164, PT, PT, RZ, R89, !PT ;  /* 0x00000059ffa47248 */ /* 0x000fe20007fe0100 */
[----:B------:R-:W-:Y:S01]  /*8bd0*/  VIADD R179, R113, 0x1 ;  /* 0x0000000171b37836 */ /* 0x000fe20000000000 */
[----:B------:R-:W-:Y:S01]  /*8be0*/  ISETP.NE.AND.EX P3, PT, R189, RZ, PT, P3 ;  /* 0x000000ffbd00720c */ /* 0x000fe20003f65330 */
[C---:B------:R-:W-:Y:S01]  /*8bf0*/  VIADD R178, R5.reuse, 0x80 ;  /* 0x0000008005b27836 */ /* 0x040fe20000000000 */
[----:B------:R-:W-:-:S11]  /*8c00*/  LOP3.LUT R180, R5, 0x40, R88, 0xfe, !PT ;  /* 0x0000004005b47812 */ /* 0x000fd600078efe58 */
.L_x_8907:
        /* <DEDUP_REMOVED lines=78> */
.L_x_8902:
[----:B------:R-:W-:Y:S05]  /*90f0*/  BSYNC.RECONVERGENT B0 ;  /* 0x0000000000007941 */ /* 0x000fea0003800200 */
.L_x_8901:
[----:B------:R-:W1:Y:S01]  /*9100*/  S2UR UR6, SR_CgaCtaId ;  /* 0x00000000000679c3 */ /* 0x000e620000008800 */
[C---:B------:R-:W-:Y:S01]  /*9110*/  IMAD.SHL.U32 R163, R87.reuse, 0x8, RZ ;  /* 0x0000000857a37824 */ /* 0x040fe200078e00ff */
[C---:B------:R-:W-:Y:S01]  /*9120*/  LOP3.LUT R181, R87.reuse, 0x18, RZ, 0xc0, !PT ;  /* 0x0000001857b57812 */ /* 0x040fe200078ec0ff */
[----:B------:R-:W-:Y:S01]  /*9130*/  UMOV UR7, 0x400 ;  /* 0x0000040000077882 */ /* 0x000fe20000000000 */
[C---:B------:R-:W-:Y:S01]  /*9140*/  IMAD.SHL.U32 R154, R87.reuse, 0x10, RZ ;  /* 0x00000010579a7824 */ /* 0x040fe200078e00ff */
[C---:B------:R-:W-:Y:S01]  /*9150*/  LOP3.LUT R0, R87.reuse, 0x8, RZ, 0xc0, !PT ;  /* 0x0000000857007812 */ /* 0x040fe200078ec0ff */
[----:B------:R-:W-:Y:S01]  /*9160*/  IMAD.SHL.U32 R157, R87, 0x20, RZ ;  /* 0x00000020579d7824 */ /* 0x000fe200078e00ff */
[----:B------:R-:W-:Y:S01]  /*9170*/  LOP3.LUT R184, R163, 0xc0, RZ, 0xc0, !PT ;  /* 0x000000c0a3b87812 */ /* 0x000fe200078ec0ff */
[----:B------:R-:W-:Y:S01]  /*9180*/  IMAD.SHL.U32 R152, R87, 0x4, RZ ;  /* 0x0000000457987824 */ /* 0x000fe200078e00ff */
[----:B------:R-:W-:Y:S01]  /*9190*/  LOP3.LUT R192, R163, 0x1f20, RZ, 0xc0, !PT ;  /* 0x00001f20a3c07812 */ /* 0x000fe200078ec0ff */
[----:B------:R-:W-:Y:S01]  /*91a0*/  IMAD.MOV.U32 R116, RZ, RZ, 0x20 ;  /* 0x00000020ff747424 */ /* 0x000fe200078e00ff */
[----:B------:R-:W-:Y:S01]  /*91b0*/  LOP3.LUT R181, R184, R181, RZ, 0xfc, !PT ;  /* 0x000000b5b8b57212 */ /* 0x000fe200078efcff */
[----:B------:R-:W-:Y:S01]  /*91c0*/  VIADD R179, R179, 0xffffffff ;  /* 0xffffffffb3b37836 */ /* 0x000fe20000000000 */
[----:B------:R-:W-:Y:S01]  /*91d0*/  LOP3.LUT R184, R163, 0x18, RZ, 0xc0, !PT ;  /* 0x00000018a3b87812 */ /* 0x000fe200078ec0ff */
[----:B------:R-:W-:Y:S01]  /*91e0*/  BSSY.RECONVERGENT B1, `(.L_x_8903) ;  /* 0x00000bc000017945 */ /* 0x000fe20003800200 */
[----:B------:R-:W-:Y:S02]  /*91f0*/  LOP3.LUT R88, R154, 0x100, RZ, 0xc0, !PT ;  /* 0x000001009a587812 */ /* 0x000fe400078ec0ff */
[----:B------:R-:W-:Y:S02]  /*9200*/  LOP3.LUT R171, R181, R184, RZ, 0x3c, !PT ;  /* 0x000000b8b5ab7212 */ /* 0x000fe400078e3cff */
[----:B------:R-:W-:Y:S02]  /*9210*/  SHF.R.U32.HI R153, RZ, 0x1, R87 ;  /* 0x00000001ff997819 */ /* 0x000fe40000011657 */
[----:B------:R-:W-:Y:S02]  /*9220*/  IADD3 R194, P0, PT, R160, R172, RZ ;  /* 0x000000aca0c27210 */ /* 0x000fe40007f1e0ff */
[----:B------:R-:W-:Y:S01]  /*9230*/  LOP3.LUT R192, R192, R171, RZ, 0xfc, !PT ;  /* 0x000000abc0c07212 */ /* 0x000fe200078efcff */
[----:B-1----:R-:W-:Y:S01]  /*9240*/  ULEA UR6, UR6, UR7, 0x18 ;  /* 0x0000000706067291 */ /* 0x002fe2000f8ec0ff */
[----:B------:R-:W-:Y:S01]  /*9250*/  LOP3.LUT R0, R0, 0xc0, R157, 0xf8, !PT ;  /* 0x000000c000007812 */ /* 0x000fe200078ef89d */
[----:B------:R-:W-:Y:S01]  /*9260*/  IMAD.X R195, R161, 0x1, R173, P0 ;  /* 0x00000001a1c37824 */ /* 0x000fe200000e06ad */
[----:B------:R-:W-:Y:S02]  /*9270*/  LOP3.LUT R85, R152, 0x18, RZ, 0xc0, !PT ;  /* 0x0000001898557812 */ /* 0x000fe400078ec0ff */
[----:B------:R-:W-:Y:S01]  /*9280*/  LOP3.LUT R88, R88, 0x20, R157, 0xf8, !PT ;  /* 0x0000002058587812 */ /* 0x000fe200078ef89d */
[----:B------:R-:W-:Y:S01]  /*9290*/  IMAD.U32 R155, RZ, RZ, UR6 ;  /* 0x00000006ff9b7e24 */ /* 0x000fe2000f8e00ff */
[----:B------:R-:W-:Y:S02]  /*92a0*/  LOP3.LUT R156, R153, 0x8, RZ, 0xc0, !PT ;  /* 0x00000008999c7812 */ /* 0x000fe400078ec0ff */
[----:B------:R-:W-:Y:S01]  /*92b0*/  LOP3.LUT R154, R154, 0x3e00, RZ, 0xc0, !PT ;  /* 0x00003e009a9a7812 */ /* 0x000fe200078ec0ff */
[----:B------:R-:W-:Y:S01]  /*92c0*/  IMAD R183, R192, 0x2, R155 ;  /* 0x00000002c0b77824 */ /* 0x000fe200078e029b */
[----:B------:R-:W-:Y:S02]  /*92d0*/  IADD3 R192, P0, PT, R194, R160, RZ ;  /* 0x000000a0c2c07210 */ /* 0x000fe40007f1e0ff */
[----:B------:R-:W-:Y:S02]  /*92e0*/  LOP3.LUT R0, R88, R0, R85, 0xf6, !PT ;  /* 0x0000000058007212 */ /* 0x000fe400078ef655 */
[--C-:B------:R-:W-:Y:S01]  /*92f0*/  LOP3.LUT R156, R156, 0xc0, R157.reuse, 0xf8, !PT ;  /* 0x000000c09c9c7812 */ /* 0x100fe200078ef89d */
[----:B------:R-:W-:Y:S01]  /*9300*/  @!PT LDS RZ, [RZ] ;  /* 0x00000000fffff984 */ /* 0x000fe20000000800 */
[----:B------:R-:W-:Y:S01]  /*9310*/  @!PT LDS RZ, [RZ] ;  /* 0x00000000fffff984 */ /* 0x000fe20000000800 */
[----:B------:R-:W-:Y:S01]  /*9320*/  @!PT LDS RZ, [RZ] ;  /* 0x00000000fffff984 */ /* 0x000fe20000000800 */
[----:B------:R1:W-:Y:S01]  /*9330*/  LDGSTS.E.BYPASS.LTC128B.128 [R183+0x3000], desc[UR4][R172.64] ;  /* 0x03000000acb77fae */ /* 0x0003e2000b981a04 */
[----:B------:R-:W-:Y:S01]  /*9340*/  LOP3.LUT R88, R154, 0x20, R157, 0xf8, !PT ;  /* 0x000000209a587812 */ /* 0x000fe200078ef89d */
[----:B------:R-:W-:Y:S01]  /*9350*/  IMAD.X R193, R195, 0x1, R161, P0 ;  /* 0x00000001c3c17824 */ /* 0x000fe200000e06a1 */
[----:B------:R-:W-:Y:S03]  /*9360*/  LOP3.LUT R156, R156, R85, RZ, 0x3c, !PT ;  /* 0x000000559c9c7212 */ /* 0x000fe600078e3cff */
[----:B------:R1:W-:Y:S01]  /*9370*/  LDGSTS.E.BYPASS.LTC128B.128 [R183+0x3800], desc[UR4][R194.64] ;  /* 0x03800000c2b77fae */ /* 0x0003e2000b981a04 */
[----:B------:R-:W-:Y:S02]  /*9380*/  IADD3 R196, P0, PT, R192, R160, RZ ;  /* 0x000000a0c0c47210 */ /* 0x000fe40007f1e0ff */
[----:B------:R-:W-:Y:S03]  /*9390*/  LOP3.LUT R85, R88, 0x100, R157, 0xf8, !PT ;  /* 0x0000010058557812 */ /* 0x000fe600078ef89d */
[----:B------:R1:W-:Y:S01]  /*93a0*/  LDGSTS.E.BYPASS.LTC128B.128 [R183+0x4000], desc[UR4][R192.64] ;  /* 0x04000000c0b77fae */ /* 0x0003e2000b981a04 */
[----:B------:R-:W-:Y:S01]  /*93b0*/  LOP3.LUT P2, RZ, R87, 0x4, RZ, 0xc0, !PT ;  /* 0x0000000457ff7812 */ /* 0x000fe2000784c0ff */
[----:B------:R-:W-:Y:S01]  /*93c0*/  IMAD.X R197, R193, 0x1, R161, P0 ;  /* 0x00000001c1c57824 */ /* 0x000fe200000e06a1 */
[----:B------:R-:W-:Y:S01]  /*93d0*/  LOP3.LUT R88, R85, R156, RZ, 0xfc, !PT ;  /* 0x0000009c55587212 */ /* 0x000fe200078efcff */
[--C-:B------:R-:W-:Y:S01]  /*93e0*/  IMAD R85, R0, 0x2, R155.reuse ;  /* 0x0000000200557824 */ /* 0x100fe200078e029b */
[----:B------:R-:W-:Y:S02]  /*93f0*/  SEL R116, R116, 0xffffffe0, !P2 ;  /* 0xffffffe074747807 */ /* 0x000fe40005000000 */
[----:B------:R1:W-:Y:S01]  /*9400*/  LDGSTS.E.BYPASS.LTC128B.128 [R183+0x4800], desc[UR4][R196.64] ;  /* 0x04800000c4b77fae */ /* 0x0003e2000b981a04 */
[----:B------:R-:W-:Y:S01]  /*9410*/  IMAD R117, R88, 0x2, R155 ;  /* 0x0000000258757824 */ /* 0x000fe200078e029b */
[----:B------:R-:W-:Y:S01]  /*9420*/  ISETP.GT.AND P0, PT, R179, R168, PT ;  /* 0x000000a8b300720c */ /* 0x000fe20003f04270 */
[----:B------:R-:W-:Y:S03]  /*9430*/  IMAD.IADD R0, R116, 0x1, R85 ;  /* 0x0000000174007824 */ /* 0x000fe600078e0255 */
[----:B------:R-:W-:Y:S01]  /*9440*/  LDSM.16.M88.4 R92, [R85+0x1000] ;  /* 0x00100000555c783b */ /* 0x000fe20000000200 */
[----:B------:R-:W-:Y:S05]  /*9450*/  IMAD.IADD R124, R117, 0x1, R116 ;  /* 0x00000001757c7824 */ /* 0x000fea00078e0274 */
[----:B------:R-:W2:Y:S06]  /*9460*/  LDSM.16.M88.4 R88, [R117] ;  /* 0x000000007558783b */ /* 0x000eac0000000200 */
[----:B------:R-:W3:Y:S06]  /*9470*/  LDSM.16.M88.4 R96, [R85+0x1400] ;  /* 0x001400005560783b */ /* 0x000eec0000000200 */
[----:B------:R-:W4:Y:S06]  /*9480*/  LDSM.16.M88.4 R100, [R85+0x1800] ;  /* 0x001800005564783b */ /* 0x000f2c0000000200 */
[----:B------:R-:W0:Y:S06]  /*9490*/  LDGDEPBAR ;  /* 0x00000000000079af */ /* 0x000e2c0000000000 */
[----:B------:R-:W5:Y:S06]  /*94a0*/  LDSM.16.M88.4 R104, [R85+0x1c00] ;  /* 0x001c00005568783b */ /* 0x000f6c0000000200 */
[----:B------:R-:W1:Y:S06]  /*94b0*/  LDSM.16.M88.4 R108, [R85+0x2000] ;  /* 0x00200000556c783b */ /* 0x000e6c0000000200 */
[----:B------:R-:W1:Y:S01]  /*94c0*/  LDSM.16.M88.4 R112, [R85+0x2400] ;  /* 0x002400005570783b */ /* 0x000e620000000200 */
[C---:B--2---:R-:W-:Y:S05]  /*94d0*/  HMMA.16816.F32 R4, R88.reuse, R92, RZ ;  /* 0x0000005c5804723c */ /* 0x044fea00000018ff */
[----:B------:R-:W2:Y:S06]  /*94e0*/  LDSM.16.M88.4 R116, [R85+0x2800] ;  /* 0x002800005574783b */ /* 0x000eac0000000200 */
[----:B------:R-:W2:Y:S01]  /*94f0*/  LDSM.16.M88.4 R120, [R85+0x2c00] ;  /* 0x002c00005578783b */ /* 0x000ea20000000200 */
[C---:B------:R-:W-:Y:S05]  /*9500*/  HMMA.16816.F32 R8, R88.reuse, R94, RZ ;  /* 0x0000005e5808723c */ /* 0x040fea00000018ff */
[----:B------:R-:W-:Y:S03]  /*9510*/  LDSM.16.M88.4 R124, [R124] ;  /* 0x000000007c7c783b */ /* 0x000fe60000000200 */
[C---:B---3--:R-:W-:Y:S03]  /*9520*/  HMMA.16816.F32 R12, R88.reuse, R96, RZ ;  /* 0x00000060580c723c */ /* 0x048fe600000018ff */
[----:B------:R-:W3:Y:S05]  /*9530*/  LDSM.16.M88.4 R128, [R0+0x1000] ;  /* 0x001000000080783b */ /* 0x000eea0000000200 */
[C---:B------:R-:W-:Y:S01]  /*9540*/  HMMA.16816.F32 R16, R88.reuse, R98, RZ ;  /* 0x000000625810723c */ /* 0x040fe200000018ff */
[----:B------:R-:W3:Y:S06]  /*9550*/  LDSM.16.M88.4 R92, [R0+0x1400] ;  /* 0x00140000005c783b */ /* 0x000eec0000000200 */
[----:B------:R-:W3:Y:S01]  /*9560*/  LDSM.16.M88.4 R132, [R0+0x1800] ;  /* 0x001800000084783b */ /* 0x000ee20000000200 */
[C---:B----4-:R-:W-:Y:S05]  /*9570*/  HMMA.16816.F32 R20, R88.reuse, R100, RZ ;  /* 0x000000645814723c */ /* 0x050fea00000018ff */
[----:B------:R-:W4:Y:S03]  /*9580*/  LDSM.16.M88.4 R96, [R0+0x1c00] ;  /* 0x001c00000060783b */ /* 0x000f260000000200 */
[C---:B------:R-:W-:Y:S03]  /*9590*/  HMMA.16816.F32 R24, R88.reuse, R102, RZ ;  /* 0x000000665818723c */ /* 0x040fe600000018ff */
[----:B------:R-:W4:Y:S05]  /*95a0*/  LDSM.16.M88.4 R136, [R0+0x2000] ;  /* 0x002000000088783b */ /* 0x000f2a0000000200 */
[C---:B-----5:R-:W-:Y:S01]  /*95b0*/  HMMA.16816.F32 R28, R88.reuse, R104, RZ ;  /* 0x00000068581c723c */ /* 0x060fe200000018ff */
[----:B------:R-:W5:Y:S06]  /*95c0*/  LDSM.16.M88.4 R140, [R0+0x2400] ;  /* 0x00240000008c783b */ /* 0x000f6c0000000200 */
[----:B------:R-:W5:Y:S01]  /*95d0*/  LDSM.16.M88.4 R144, [R0+0x2800] ;  /* 0x002800000090783b */ /* 0x000f620000000200 */
[C---:B------:R-:W-:Y:S05]  /*95e0*/  HMMA.16816.F32 R32, R88.reuse, R106, RZ ;  /* 0x0000006a5820723c */ /* 0x040fea00000018ff */
[----:B------:R-:W5:Y:S03]  /*95f0*/  LDSM.16.M88.4 R148, [R0+0x2c00] ;  /* 0x002c00000094783b */ /* 0x000f660000000200 */
[C---:B-1----:R-:W-:Y:S01]  /*9600*/  HMMA.16816.F32 R36, R88.reuse, R108, RZ ;  /* 0x0000006c5824723c */ /* 0x042fe200000018ff */
        /* <DEDUP_REMOVED lines=104> */
.L_x_8906:
[----:B------:R-:W-:Y:S05]  /*9c90*/  BSYNC.RECONVERGENT B0 ;  /* 0x0000000000007941 */ /* 0x000fea0003800200 */
.L_x_8905:
        /* <DEDUP_REMOVED lines=16> */
.L_x_8904:
[----:B------:R-:W-:Y:S05]  /*9da0*/  BSYNC.RECONVERGENT B1 ;  /* 0x0000000000017941 */ /* 0x000fea0003800200 */
.L_x_8903:
        /* <DEDUP_REMOVED lines=44> */
[----:B------:R-:W-:Y:S01]  /*a070*/  VIADD R118, R180, 0x20 ;  /* 0x00000020b4767836 */ /* 0x000fe20000000000 */
        /* <DEDUP_REMOVED lines=57> */
[C---:B------:R-:W-:Y:S02]  /*a410*/  ISETP.GE.AND P4, PT, R101.reuse, R165, PT ;  /* 0x000000a56500720c */ /* 0x040fe40003f86270 */
[-C--:B------:R-:W-:Y:S02]  /*a420*/  ISETP.GE.AND P0, PT, R101, R164.reuse, PT ;  /* 0x000000a46500720c */ /* 0x080fe40003f06270 */
[----:B------:R-:W-:Y:S02]  /*a430*/  FSEL R147, R39, -INF , P1 ;  /* 0xff80000027937808 */ /* 0x000fe40000800000 */
[----:B------:R-:W-:Y:S02]  /*a440*/  FSEL R217, R32, -INF , P5 ;  /* 0xff80000020d97808 */ /* 0x000fe40002800000 */
[----:B------:R-:W-:Y:S02]  /*a450*/  ISETP.GE.AND P1, PT, R110, R164, PT ;  /* 0x000000a46e00720c */ /* 0x000fe40003f26270 */
[C---:B------:R-:W-:Y:S02]  /*a460*/  ISETP.GE.AND P6, PT, R100.reuse, R167, PT ;  /* 0x000000a76400720c */ /* 0x040fe40003fc6270 */
[----:B------:R-:W-:Y:S01]  /*a470*/  ISETP.GE.AND P5, PT, R100, R166, PT ;  /* 0x000000a66400720c */ /* 0x000fe20003fa6270 */
[----:B------:R-:W-:Y:S01]  /*a480*/  VIADD R100, R180, 0x19 ;  /* 0x00000019b4647836 */ /* 0x000fe20000000000 */
[----:B------:R-:W-:Y:S02]  /*a490*/  FSEL R143, R41, -INF , P4 ;  /* 0xff800000298f7808 */ /* 0x000fe40002000000 */
[----:B------:R-:W-:Y:S02]  /*a4a0*/  FSEL R139, R43, -INF , P0 ;  /* 0xff8000002b8b7808 */ /* 0x000fe40000000000 */
[-C--:B------:R-:W-:Y:S02]  /*a4b0*/  ISETP.GE.AND P0, PT, R119, R165.reuse, PT ;  /* 0x000000a57700720c */ /* 0x080fe40003f06270 */
[CC--:B------:R-:W-:Y:S02]  /*a4c0*/  ISETP.GE.AND P4, PT, R103.reuse, R164.reuse, PT ;  /* 0x000000a46700720c */ /* 0x0c0fe40003f86270 */
        /* <DEDUP_REMOVED lines=42> */
[----:B------:R-:W-:Y:S02]  /*a770*/  FSEL R195, R195, -INF , !P4 ;  /* 0xff800000c3c37808 */ /* 0x000fe40006000000 */
[----:B------:R-:W-:Y:S02]  /*a780*/  ISETP.GE.AND P0, PT, R114, R164, PT ;  /* 0x000000a47200720c */ /* 0x000fe40003f06270 */
[----:B------:R-:W-:Y:S02]  /*a790*/  ISETP.GE.AND P4, PT, R121, R166, PT ;  /* 0x000000a67900720c */ /* 0x000fe40003f86270 */
[----:B------:R-:W-:Y:S02]  /*a7a0*/  FSEL R130, R61, -INF , P1 ;  /* 0xff8000003d827808 */ /* 0x000fe40000800000 */
[C---:B------:R-:W-:Y:S02]  /*a7b0*/  ISETP.GE.AND P1, PT, R52.reuse, R165, PT ;  /* 0x000000a53400720c */ /* 0x040fe40003f26270 */
[----:B------:R-:W-:Y:S02]  /*a7c0*/  FSEL R56, R63, -INF , P0 ;  /* 0xff8000003f387808 */ /* 0x000fe40000000000 */
[----:B------:R-:W-:Y:S02]  /*a7d0*/  FSEL R95, R95, -INF , !P4 ;  /* 0xff8000005f5f7808 */ /* 0x000fe40006000000 */
[----:B------:R-:W-:Y:S02]  /*a7e0*/  ISETP.GE.AND P0, PT, R52, R164, PT ;  /* 0x000000a43400720c */ /* 0x000fe40003f06270 */
[----:B------:R-:W-:Y:S02]  /*a7f0*/  ISETP.GE.AND P4, PT, R113, R166, PT ;  /* 0x000000a67100720c */ /* 0x000fe40003f86270 */
[----:B------:R-:W-:Y:S02]  /*a800*/  FSEL R128, R65, -INF , P1 ;  /* 0xff80000041807808 */ /* 0x000fe40000800000 */
[----:B------:R-:W-:Y:S02]  /*a810*/  ISETP.GE.AND P1, PT, R49, R164, PT ;  /* 0x000000a43100720c */ /* 0x000fe40003f26270 */
[----:B------:R-:W-:Y:S02]  /*a820*/  FSEL R60, R67, -INF , P0 ;  /* 0xff800000433c7808 */ /* 0x000fe40000000000 */
[----:B------:R-:W-:Y:S02]  /*a830*/  FSEL R171, R171, -INF , !P4 ;  /* 0xff800000abab7808 */ /* 0x000fe40006000000 */
[CC--:B------:R-:W-:Y:S01]  /*a840*/  ISETP.GE.AND P0, PT, R180.reuse, R166.reuse, PT ;  /* 0x000000a6b400720c */ /* 0x0c0fe20003f06270 */
[----:B------:R-:W-:Y:S01]  /*a850*/  VIADD R180, R180, 0xffffff80 ;  /* 0xffffff80b4b47836 */ /* 0x000fe20000000000 */
[-C--:B------:R-:W-:Y:S02]  /*a860*/  ISETP.GE.AND P4, PT, R0, R167.reuse, PT ;  /* 0x000000a70000720c */ /* 0x080fe40003f86270 */
[----:B------:R-:W-:Y:S02]  /*a870*/  FSEL R65, R66, -INF , P1 ;  /* 0xff80000042417808 */ /* 0x000fe40000800000 */
        /* <DEDUP_REMOVED lines=48> */
[----:B------:R-:W-:Y:S01]  /*ab80*/  FSEL R61, R96, -INF , !P0 ;  /* 0xff800000603d7808 */ /* 0x000fe20004000000 */
[----:B------:R-:W-:Y:S01]  /*ab90*/  IMAD R96, R156, 0x2, R155 ;  /* 0x000000029c607824 */ /* 0x000fe200078e029b */
[-C--:B------:R-:W-:Y:S02]  /*aba0*/  ISETP.GE.AND P1, PT, R102, R167.reuse, PT ;  /* 0x000000a76600720c */ /* 0x080fe40003f26270 */
[----:B------:R-:W-:Y:S02]  /*abb0*/  ISETP.GE.AND P0, PT, R90, R167, PT ;  /* 0x000000a75a00720c */ /* 0x000fe40003f06270 */
[----:B------:R-:W-:Y:S02]  /*abc0*/  FSEL R201, R201, -INF , !P6 ;  /* 0xff800000c9c97808 */ /* 0x000fe40007000000 */
[----:B------:R-:W-:Y:S02]  /*abd0*/  FMNMX3.FTZ R66, R66, R229, R63, !PT ;  /* 0x000000e542427276 */ /* 0x000fe4000781003f */
[-C--:B------:R-:W-:Y:S02]  /*abe0*/  ISETP.GE.AND P5, PT, R92, R166.reuse, PT ;  /* 0x000000a65c00720c */ /* 0x080fe40003fa6270 */
[-C--:B------:R-:W-:Y:S02]  /*abf0*/  ISETP.GE.AND P6, PT, R111, R166.reuse, PT ;  /* 0x000000a66f00720c */ /* 0x080fe40003fc6270 */
[----:B------:R-:W-:Y:S02]  /*ac00*/  FMNMX3.FTZ R0, R0, R231, R203, !PT ;  /* 0x000000e700007276 */ /* 0x000fe400078100cb */
        /* <DEDUP_REMOVED lines=57> */
[----:B------:R-:W-:Y:S02]  /*afa0*/  ISETP.GE.AND P6, PT, R48, R167, PT ;  /* 0x000000a73000720c */ /* 0x000fe40003fc6270 */
[----:B------:R-:W-:Y:S02]  /*afb0*/  FSEL R113, R136, -INF , !P1 ;  /* 0xff80000088717808 */ /* 0x000fe40004800000 */
[----:B------:R-:W-:Y:S02]  /*afc0*/  FMNMX3.FTZ R66, R66, R129, R127, !PT ;  /* 0x0000008142427276 */ /* 0x000fe4000781007f */
[-C--:B------:R-:W-:Y:S02]  /*afd0*/  ISETP.GE.AND P1, PT, R117, R166.reuse, PT ;  /* 0x000000a67500720c */ /* 0x080fe40003f26270 */
[----:B------:R-:W-:Y:S02]  /*afe0*/  FSEL R123, R51, -INF , !P0 ;  /* 0xff800000337b7808 */ /* 0x000fe40004000000 */
[----:B------:R-:W-:Y:S02]  /*aff0*/  FMNMX3.FTZ R0, R0, R133, R131, !PT ;  /* 0x0000008500007276 */ /* 0x000fe40007810083 */
[----:B------:R-:W-:Y:S02]  /*b000*/  FSEL R117, R54, -INF , !P4 ;  /* 0xff80000036757808 */ /* 0x000fe40006000000 */
        /* <DEDUP_REMOVED lines=48> */
[C---:B------:R-:W-:Y:S02]  /*b310*/  VIADD R51, R96.reuse, 0x3000 ;  /* 0x0000300060337836 */ /* 0x040fe40000000000 */
[-CC-:B------:R-:W-:Y:S01]  /*b320*/  FFMA.FTZ R104, R59, R85.reuse, -R102.reuse ;  /* 0x000000553b687223 */ /* 0x180fe20000010866 */
[-C--:B------:R-:W-:Y:S01]  /*b330*/  FFMA.FTZ R120, R193, R85.reuse, -R102 ;  /* 0x00000055c1787223 */ /* 0x080fe20000010866 */
[----:B------:R-:W-:Y:S01]  /*b340*/  MUFU.EX2 R122, R122 ;  /* 0x0000007a007a7308 */ /* 0x000fe20000000800 */
[----:B------:R-:W1:Y:S01]  /*b350*/  LDSM.16.MT88.4 R56, [R96+0x3000] ;  /* 0x003000006038783b */ /* 0x000e620000004200 */
[----:B------:R-:W-:Y:S01]  /*b360*/  FADD.FTZ R52, -R49, R86 ;  /* 0x0000005631347221 */ /* 0x000fe20000010100 */
[-CC-:B------:R-:W-:Y:S07]  /*b370*/  FFMA.FTZ R116, R95, R85.reuse, -R100.reuse ;  /* 0x000000555f747223 */ /* 0x180fee0000010864 */
[----:B------:R-:W-:Y:S01]  /*b380*/  MUFU.EX2 R104, R104 ;  /* 0x0000006800687308 */ /* 0x000fe20000000800 */
[-C--:B------:R-:W-:Y:S01]  /*b390*/  FFMA.FTZ R106, R93, R85.reuse, -R100 ;  /* 0x000000555d6a7223 */ /* 0x080fe20000010864 */
[----:B------:R-:W-:Y:S02]  /*b3a0*/  VIADD R86, R96, 0x3020 ;  /* 0x0000302060567836 */ /* 0x000fe40000000000 */
[-CC-:B------:R-:W-:Y:S06]  /*b3b0*/  FFMA.FTZ R199, R199, R85.reuse, -R102.reuse ;  /* 0x00000055c7c77223 */ /* 0x180fec0000010866 */
[----:B------:R-:W-:Y:S01]  /*b3c0*/  MUFU.EX2 R120, R120 ;  /* 0x0000007800787308 */ /* 0x000fe20000000800 */
[-C--:B------:R-:W-:Y:S01]  /*b3d0*/  FFMA.FTZ R193, R191, R85.reuse, -R102 ;  /* 0x00000055bfc17223 */ /* 0x080fe20000010866 */
[-C--:B------:R-:W-:Y:S01]  /*b3e0*/  FFMA.FTZ R157, R67, R85.reuse, -R100 ;  /* 0x00000055439d7223 */ /* 0x080fe20000010864 */
[----:B------:R-:W-:Y:S02]  /*b3f0*/  @P2 VIADD R86, R51, 0xffffffe0 ;  /* 0xffffffe033562836 */ /* 0x000fe40000000000 */
[C---:B------:R-:W-:Y:S01]  /*b400*/  FMUL.FTZ R49, R85.reuse, R48 ;  /* 0x0000003055317220 */ /* 0x040fe20000410000 */
[----:B------:R-:W-:Y:S04]  /*b410*/  FMUL.FTZ R50, R85, R52 ;  /* 0x0000003455327220 */ /* 0x000fe80000410000 */
[----:B------:R-:W2:Y:S01]  /*b420*/  MUFU.EX2 R199, R199 ;  /* 0x000000c700c77308 */ /* 0x000ea20000000800 */
[-CC-:B------:R-:W-:Y:S01]  /*b430*/  FFMA.FTZ R112, R91, R85.reuse, -R102.reuse ;  /* 0x000000555b707223 */ /* 0x180fe20000010866 */
[----:B------:R-:W3:Y:S01]  /*b440*/  LDSM.16.MT88.4 R92, [R86] ;  /* 0x00000000565c783b */ /* 0x000ee20000004200 */
[-C--:B------:R-:W-:Y:S07]  /*b450*/  FFMA.FTZ R191, R89, R85.reuse, -R102 ;  /* 0x0000005559bf7223 */ /* 0x080fee0000010866 */
[----:B------:R-:W4:Y:S01]  /*b460*/  MUFU.EX2 R193, R193 ;  /* 0x000000c100c17308 */ /* 0x000f220000000800 */
[-C--:B------:R-:W-:Y:S01]  /*b470*/  FFMA.FTZ R114, R55, R85.reuse, -R100 ;  /* 0x0000005537727223 */ /* 0x080fe20000010864 */
[-CC-:B------:R-:W-:Y:S01]  /*b480*/  FFMA.FTZ R60, R53, R85.reuse, -R102.reuse ;  /* 0x00000055353c7223 */ /* 0x180fe20000010866 */
[-C--:B------:R-:W-:Y:S07]  /*b490*/  FFMA.FTZ R108, R197, R85.reuse, -R102 ;  /* 0x00000055c56c7223 */ /* 0x080fee0000010866 */
[----:B------:R-:W5:Y:S01]  /*b4a0*/  MUFU.EX2 R116, R116 ;  /* 0x0000007400747308 */ /* 0x000f620000000800 */
        /* <DEDUP_REMOVED lines=8> */
[--C-:B------:R-:W-:Y:S01]  /*b530*/  FFMA.FTZ R195, R195, R85, -R102.reuse ;  /* 0x00000055c3c37223 */ /* 0x100fe20000010866 */
[----:B----4-:R-:W-:Y:S01]  /*b540*/  F2FP.F16.F32.PACK_AB R90, R104, R193 ;  /* 0x000000c1685a723e */ /* 0x010fe200000000ff */
[-CC-:B------:R-:W-:Y:S07]  /*b550*/  FFMA.FTZ R110, R229, R85.reuse, -R102.reuse ;  /* 0x00000055e56e7223 */ /* 0x180fee0000010866 */
[----:B------:R-:W4:Y:S01]  /*b560*/  MUFU.EX2 R84, R49 ;  /* 0x0000003100547308 */ /* 0x000f220000000800 */
[-CC-:B------:R-:W-:Y:S01]  /*b570*/  FFMA.FTZ R227, R227, R85.reuse, -R102.reuse ;  /* 0x00000055e3e37223 */ /* 0x180fe20000010866 */
[----:B-----5:R-:W-:Y:S01]  /*b580*/  F2FP.F16.F32.PACK_AB R89, R116, R122 ;  /* 0x0000007a7459723e */ /* 0x020fe200000000ff */
[-C--:B------:R-:W-:Y:S07]  /*b590*/  FFMA.FTZ R221, R221, R85.reuse, -R102 ;  /* 0x00000055dddd7223 */ /* 0x080fee0000010866 */
[----:B------:R-:W5:Y:S01]  /*b5a0*/  MUFU.EX2 R67, R50 ;  /* 0x0000003200437308 */ /* 0x000f620000000800 */
[-C--:B------:R-:W-:Y:S01]  /*b5b0*/  FFMA.FTZ R128, R213, R85.reuse, -R100 ;  /* 0x00000055d5807223 */ /* 0x080fe20000010864 */
[-C--:B------:R-:W-:Y:S01]  /*b5c0*/  FFMA.FTZ R130, R209, R85.reuse, -R102 ;  /* 0x00000055d1827223 */ /* 0x080fe20000010866 */
[-C--:B------:R-:W-:Y:S07]  /*b5d0*/  FFMA.FTZ R215, R215, R85.reuse, -R100 ;  /* 0x00000055d7d77223 */ /* 0x080fee0000010864 */
[----:B------:R1:W-:Y:S01]  /*b5e0*/  MUFU.EX2 R197, R60 ;  /* 0x0000003c00c57308 */ /* 0x0003e20000000800 */
[-C--:B------:R-:W-:Y:S01]  /*b5f0*/  FFMA.FTZ R217, R217, R85.reuse, -R102 ;  /* 0x00000055d9d97223 */ /* 0x080fe20000010866 */
[----:B--2---:R-:W-:Y:S01]  /*b600*/  F2FP.F16.F32.PACK_AB R91, R157, R106 ;  /* 0x0000006a9d5b723e */ /* 0x004fe200000000ff */
[-C--:B------:R-:W-:Y:S07]  /*b610*/  FFMA.FTZ R207, R207, R85.reuse, -R100 ;  /* 0x00000055cfcf7223 */ /* 0x080fee0000010864 */
[----:B------:R-:W-:Y:S01]  /*b620*/  MUFU.EX2 R171, R171 ;  /* 0x000000ab00ab7308 */ /* 0x000fe20000000800 */
[----:B------:R-:W-:Y:S01]  /*b630*/  FFMA.FTZ R143, R143, R85, -R102 ;  /* 0x000000558f8f7223 */ /* 0x000fe20000010866 */
        /* <DEDUP_REMOVED lines=9> */
[C---:B-1----:R-:W-:Y:S01]  /*b6d0*/  FMUL.FTZ R60, R84.reuse, R68 ;  /* 0x00000044543c7220 */ /* 0x042fe20000410000 */
[C---:B------:R-:W-:Y:S01]  /*b6e0*/  FMUL.FTZ R61, R84.reuse, R69 ;  /* 0x00000045543d7220 */ /* 0x040fe20000410000 */
[C---:B------:R-:W-:Y:S01]  /*b6f0*/  FMUL.FTZ R62, R67.reuse, R70 ;  /* 0x00000046433e7220 */ /* 0x040fe20000410000 */
[C---:B------:R-:W-:Y:S01]  /*b700*/  HMMA.16816.F32 R48, R88.reuse, R56, R48 ;  /* 0x000000385830723c */ /* 0x040fe20000001830 */
[----:B------:R-:W-:Y:S03]  /*b710*/  MUFU.EX2 R110, R110 ;  /* 0x0000006e006e7308 */ /* 0x000fe60000000800 */
[----:B------:R-:W1:Y:S01]  /*b720*/  LDSM.16.MT88.4 R76, [R96+0x3400] ;  /* 0x00340000604c783b */ /* 0x000e620000004200 */
[C---:B------:R-:W-:Y:S01]  /*b730*/  FMUL.FTZ R56, R84.reuse, R72 ;  /* 0x0000004854387220 */ /* 0x040fe20000410000 */
[C---:B------:R-:W-:Y:S01]  /*b740*/  FMUL.FTZ R57, R84.reuse, R73 ;  /* 0x0000004954397220 */ /* 0x040fe20000410000 */
[C---:B------:R-:W-:Y:S01]  /*b750*/  FMUL.FTZ R63, R67.reuse, R71 ;  /* 0x00000047433f7220 */ /* 0x040fe20000410000 */
[C---:B------:R-:W-:Y:S03]  /*b760*/  HMMA.16816.F32 R52, R88.reuse, R58, R52 ;  /* 0x0000003a5834723c */ /* 0x040fe60000001834 */
[----:B------:R-:W-:Y:S01]  /*b770*/  MUFU.EX2 R112, R112 ;  /* 0x0000007000707308 */ /* 0x000fe20000000800 */
[C---:B------:R-:W-:Y:S01]  /*b780*/  FMUL.FTZ R58, R67.reuse, R74 ;  /* 0x0000004a433a7220 */ /* 0x040fe20000410000 */
[C---:B------:R-:W-:Y:S08]  /*b790*/  FMUL.FTZ R59, R67.reuse, R75 ;  /* 0x0000004b433b7220 */ /* 0x040ff00000410000 */
[----:B------:R-:W2:Y:S01]  /*b7a0*/  MUFU.EX2 R191, R191 ;  /* 0x000000bf00bf7308 */ /* 0x000ea20000000800 */
[----:B------:R-:W4:Y:S01]  /*b7b0*/  LDSM.16.MT88.4 R72, [R86+0x400] ;  /* 0x000400005648783b */ /* 0x000f220000004200 */
[----:B------:R-:W-:Y:S01]  /*b7c0*/  FFMA.FTZ R122, R67, R190, R122 ;  /* 0x000000be437a7223 */ /* 0x000fe2000001007a */
[-C--:B------:R-:W-:Y:S07]  /*b7d0*/  FFMA.FTZ R67, R151, R85.reuse, -R102 ;  /* 0x0000005597437223 */ /* 0x080fee0000010866 */
[----:B------:R-:W5:Y:S01]  /*b7e0*/  MUFU.EX2 R114, R114 ;  /* 0x0000007200727308 */ /* 0x000f620000000800 */
[-CC-:B------:R-:W-:Y:S01]  /*b7f0*/  FFMA.FTZ R123, R123, R85.reuse, -R100.reuse ;  /* 0x000000557b7b7223 */ /* 0x180fe20000010864 */
[C---:B---3--:R-:W-:Y:S08]  /*b800*/  HMMA.16816.F32 R56, R88.reuse, R92, R56 ;  /* 0x0000005c5838723c */ /* 0x048ff00000001838 */
[----:B------:R-:W3:Y:S01]  /*b810*/  MUFU.EX2 R108, R108 ;  /* 0x0000006c006c7308 */ /* 0x000ee20000000800 */
[-C--:B------:R-:W-:Y:S01]  /*b820*/  FFMA.FTZ R92, R201, R85.reuse, -R100 ;  /* 0x00000055c95c7223 */ /* 0x080fe20000010864 */
[-C--:B------:R-:W-:Y:S01]  /*b830*/  FFMA.FTZ R137, R137, R85.reuse, -R102 ;  /* 0x0000005589897223 */ /* 0x080fe20000010866 */
[----:B------:R-:W-:Y:S07]  /*b840*/  FFMA.FTZ R131, R131, R85, -R100 ;  /* 0x0000005583837223 */ /* 0x000fee0000010864 */
[----:B------:R-:W-:Y:S01]  /*b850*/  MUFU.EX2 R203, R231 ;  /* 0x000000e700cb7308 */ /* 0x000fe20000000800 */
[----:B------:R-:W-:Y:S01]  /*b860*/  FFMA.FTZ R199, R84, R185, R199 ;  /* 0x000000b954c77223 */ /* 0x000fe200000100c7 */
[----:B------:R-:W-:Y:S01]  /*b870*/  HMMA.16816.F32 R60, R88, R94, R60 ;  /* 0x0000005e583c723c */ /* 0x000fe2000000183c */
[----:B------:R-:W4:Y:S07]  /*b880*/  LDSM.16.MT88.4 R88, [R86+0x800] ;  /* 0x000800005658783b */ /* 0x000f2e0000004200 */
[----:B------:R-:W1:Y:S01]  /*b890*/  MUFU.EX2 R118, R118 ;  /* 0x0000007600767308 */ /* 0x000e620000000800 */
[----:B--2---:R-:W-:Y:S01]  /*b8a0*/  F2FP.F16.F32.PACK_AB R68, R191, R112 ;  /* 0x00000070bf44723e */ /* 0x004fe200000000ff */
[----:B------:R-:W-:Y:S01]  /*b8b0*/  FFMA.FTZ R94, R211, R85, -R102 ;  /* 0x00000055d35e7223 */ /* 0x000fe20000010866 */
[----:B-----5:R-:W-:Y:S07]  /*b8c0*/  F2FP.F16.F32.PACK_AB R69, R114, R171 ;  /* 0x000000ab7245723e */ /* 0x020fee00000000ff */
[----:B------:R2:W-:Y:S01]  /*b8d0*/  MUFU.EX2 R201, R124 ;  /* 0x0000007c00c97308 */ /* 0x0005e20000000800 */
[----:B------:R-:W-:Y:S01]  /*b8e0*/  FFMA.FTZ R95, R225, R85, -R100 ;  /* 0x00000055e15f7223 */ /* 0x000fe20000010864 */
[----:B---3--:R-:W-:Y:S01]  /*b8f0*/  F2FP.F16.F32.PACK_AB R70, R108, R197 ;  /* 0x000000c56c46723e */ /* 0x008fe200000000ff */
[-CC-:B------:R-:W-:Y:S07]  /*b900*/  FFMA.FTZ R84, R145, R85.reuse, -R102.reuse ;  /* 0x0000005591547223 */ /* 0x180fee0000010866 */
[----:B------:R3:W5:Y:S01]  /*b910*/  MUFU.EX2 R93, R126 ;  /* 0x0000007e005d7308 */ /* 0x0007620000000800 */
[----:B------:R-:W-:Y:S01]  /*b920*/  FADD.FTZ R120, R120, R199 ;  /* 0x000000c778787221 */ /* 0x000fe20000010000 */
[----:B------:R-:W-:Y:S01]  /*b930*/  FFMA.FTZ R119, R119, R85, -R102 ;  /* 0x0000005577777223 */ /* 0x000fe20000010866 */
[----:B------:R-:W-:Y:S07]  /*b940*/  ISETP.GT.AND P0, PT, R179, R168, PT ;  /* 0x000000a8b300720c */ /* 0x000fee0003f04270 */
[----:B------:R-:W5:Y:S01]  /*b950*/  MUFU.EX2 R92, R92 ;  /* 0x0000005c005c7308 */ /* 0x000f620000000800 */
[----:B------:R-:W-:Y:S01]  /*b960*/  FADD.FTZ R193, R193, R120 ;  /* 0x00000078c1c17221 */ /* 0x000fe20000010000 */
[----:B-1----:R-:W-:Y:S01]  /*b970*/  F2FP.F16.F32.PACK_AB R71, R118, R203 ;  /* 0x000000cb7647723e */ /* 0x002fe200000000ff */
[-C--:B------:R-:W-:Y:S07]  /*b980*/  FFMA.FTZ R120, R111, R85.reuse, -R102 ;  /* 0x000000556f787223 */ /* 0x080fee0000010866 */
[----:B------:R-:W-:Y:S01]  /*b990*/  MUFU.EX2 R211, R227 ;  /* 0x000000e300d37308 */ /* 0x000fe20000000800 */
[----:B------:R-:W-:Y:S01]  /*b9a0*/  FADD.FTZ R193, R104, R193 ;  /* 0x000000c168c17221 */ /* 0x000fe20000010000 */
[-CC-:B--2---:R-:W-:Y:S01]  /*b9b0*/  FFMA.FTZ R124, R223, R85.reuse, -R100.reuse ;  /* 0x00000055df7c7223 */ /* 0x184fe20000010864 */
[-C--:B------:R-:W-:Y:S07]  /*b9c0*/  FFMA.FTZ R104, R139, R85.reuse, -R100 ;  /* 0x000000558b687223 */ /* 0x080fee0000010864 */
[----:B------:R-:W1:Y:S01]  /*b9d0*/  MUFU.EX2 R94, R94 ;  /* 0x0000005e005e7308 */ /* 0x000e620000000800 */
[C---:B------:R-:W-:Y:S09]  /*b9e0*/  HMMA.16816.F32 R48, R68.reuse, R76, R48 ;  /* 0x0000004c4430723c */ /* 0x040ff20000001830 */
[----:B------:R-:W-:Y:S01]  /*b9f0*/  MUFU.EX2 R95, R95 ;  /* 0x0000005f005f7308 */ /* 0x000fe20000000800 */
[-CC-:B---3--:R-:W-:Y:S01]  /*ba00*/  FFMA.FTZ R126, R219, R85.reuse, -R102.reuse ;  /* 0x00000055db7e7223 */ /* 0x188fe20000010866 */
[-C--:B------:R-:W-:Y:S08]  /*ba10*/  FFMA.FTZ R113, R113, R85.reuse, -R102 ;  /* 0x0000005571717223 */ /* 0x080ff00000010866 */
[----:B------:R-:W2:Y:S01]  /*ba20*/  MUFU.EX2 R124, R124 ;  /* 0x0000007c007c7308 */ /* 0x000ea20000000800 */
[C---:B------:R-:W-:Y:S01]  /*ba30*/  HMMA.16816.F32 R52, R68.reuse, R78, R52 ;  /* 0x0000004e4434723c */ /* 0x040fe20000001834 */
[----:B------:R-:W-:Y:S08]  /*ba40*/  LDSM.16.MT88.4 R76, [R86+0xc00] ;  /* 0x000c0000564c783b */ /* 0x000ff00000004200 */
[----:B------:R-:W-:Y:S01]  /*ba50*/  MUFU.EX2 R219, R221 ;  /* 0x000000dd00db7308 */ /* 0x000fe20000000800 */
[-C--:B------:R-:W-:Y:S01]  /*ba60*/  FFMA.FTZ R109, R109, R85.reuse, -R100 ;  /* 0x000000556d6d7223 */ /* 0x080fe20000010864 */
[-C--:B------:R-:W-:Y:S01]  /*ba70*/  FFMA.FTZ R105, R105, R85.reuse, -R102 ;  /* 0x0000005569697223 */ /* 0x080fe20000010866 */
[-C--:B------:R-:W-:Y:S07]  /*ba80*/  FFMA.FTZ R101, R101, R85.reuse, -R100 ;  /* 0x0000005565657223 */ /* 0x080fee0000010864 */
[----:B------:R-:W-:Y:S01]  /*ba90*/  MUFU.EX2 R67, R67 ;  /* 0x0000004300437308 */ /* 0x000fe20000000800 */
[C---:B----4-:R-:W-:Y:S09]  /*baa0*/  HMMA.16816.F32 R56, R68.reuse, R72, R56 ;  /* 0x000000484438723c */ /* 0x050ff20000001838 */
[----:B------:R-:W3:Y:S01]  /*bab0*/  MUFU.EX2 R126, R126 ;  /* 0x0000007e007e7308 */ /* 0x000ee20000000800 */
[-C--:B------:R-:W-:Y:S01]  /*bac0*/  FFMA.FTZ R97, R97, R85.reuse, -R102 ;  /* 0x0000005561617223 */ /* 0x080fe20000010866 */
[--C-:B------:R-:W-:Y:S08]  /*bad0*/  FFMA.FTZ R65, R65, R85, -R100.reuse ;  /* 0x0000005541417223 */ /* 0x100ff00000010864 */
[----:B------:R-:W-:Y:S01]  /*bae0*/  MUFU.EX2 R213, R215 ;  /* 0x000000d700d57308 */ /* 0x000fe20000000800 */
[----:B------:R-:W-:Y:S01]  /*baf0*/  HMMA.16816.F32 R60, R68, R74, R60 ;  /* 0x0000004a443c723c */ /* 0x000fe2000000183c */
[----:B------:R-:W4:Y:S02]  /*bb00*/  LDSM.16.MT88.4 R72, [R96+0x3c00] ;  /* 0x003c00006048783b */ /* 0x000f240000004200 */
[----:B-----5:R-:W-:Y:S06]  /*bb10*/  F2FP.F16.F32.PACK_AB R68, R93, R110 ;  /* 0x0000006e5d44723e */ /* 0x020fec00000000ff */
[----:B------:R-:W5:Y:S01]  /*bb20*/  MUFU.EX2 R128, R128 ;  /* 0x0000008000807308 */ /* 0x000f620000000800 */
[----:B------:R-:W-:Y:S02]  /*bb30*/  F2FP.F16.F32.PACK_AB R69, R92, R201 ;  /* 0x000000c95c45723e */ /* 0x000fe400000000ff */
[----:B-1----:R-:W-:Y:S07]  /*bb40*/  F2FP.F16.F32.PACK_AB R70, R94, R211 ;  /* 0x000000d35e46723e */ /* 0x002fee00000000ff */
[----:B------:R-:W-:Y:S01]  /*bb50*/  MUFU.EX2 R209, R217 ;  /* 0x000000d900d17308 */ /* 0x000fe20000000800 */
[----:B--2---:R-:W-:Y:S09]  /*bb60*/  F2FP.F16.F32.PACK_AB R71, R124, R95 ;  /* 0x0000005f7c47723e */ /* 0x004ff200000000ff */
[----:B------:R-:W1:Y:S01]  /*bb70*/  MUFU.EX2 R130, R130 ;  /* 0x0000008200827308 */ /* 0x000e620000000800 */
[C---:B------:R-:W-:Y:S09]  /*bb80*/  HMMA.16816.F32 R48, R68.reuse, R80, R48 ;  /* 0x000000504430723c */ /* 0x040ff20000001830 */
[----:B------:R-:W-:Y:S01]  /*bb90*/  MUFU.EX2 R84, R84 ;  /* 0x0000005400547308 */ /* 0x000fe20000000800 */
[-CC-:B------:R-:W-:Y:S09]  /*bba0*/  FFMA.FTZ R80, R205, R85.reuse, -R100.reuse ;  /* 0x00000055cd507223 */ /* 0x180ff20000010864 */
[----:B------:R-:W-:Y:S01]  /*bbb0*/  MUFU.EX2 R205, R207 ;  /* 0x000000cf00cd7308 */ /* 0x000fe20000000800 */
[C---:B------:R-:W-:Y:S09]  /*bbc0*/  HMMA.16816.F32 R52, R68.reuse, R82, R52 ;  /* 0x000000524434723c */ /* 0x040ff20000001834 */
[----:B------:R-:W-:Y:S10]  /*bbd0*/  MUFU.EX2 R104, R104 ;  /* 0x0000006800687308 */ /* 0x000ff40000000800 */
[----:B------:R-:W-:Y:S01]  /*bbe0*/  MUFU.EX2 R123, R123 ;  /* 0x0000007b007b7308 */ /* 0x000fe20000000800 */
[C---:B------:R-:W-:Y:S09]  /*bbf0*/  HMMA.16816.F32 R56, R68.reuse, R88, R56 ;  /* 0x000000584438723c */ /* 0x040ff20000001838 */
[----:B------:R2:W4:Y:S01]  /*bc00*/  MUFU.EX2 R88, R80 ;  /* 0x0000005000587308 */ /* 0x0005220000000800 */
[----:B------:R-:W-:Y:S09]  /*bc10*/  FFMA.FTZ R89, R149, R85, -R100 ;  /* 0x0000005595597223 */ /* 0x000ff20000010864 */
[----:B------:R-:W-:Y:S01]  /*bc20*/  MUFU.EX2 R111, R113 ;  /* 0x00000071006f7308 */ /* 0x000fe20000000800 */
[----:B------:R-:W-:Y:S09]  /*bc30*/  HMMA.16816.F32 R60, R68, R90, R60 ;  /* 0x0000005a443c723c */ /* 0x000ff2000000183c */
[----:B------:R-:W4:Y:S01]  /*bc40*/  MUFU.EX2 R90, R195 ;  /* 0x000000c3005a7308 */ /* 0x000f220000000800 */
[----:B---3--:R-:W-:Y:S01]  /*bc50*/  F2FP.F16.F32.PACK_AB R68, R126, R219 ;  /* 0x000000db7e44723e */ /* 0x008fe200000000ff */
[----:B------:R-:W-:Y:S01]  /*bc60*/  FADD.FTZ R91, R116, R122 ;  /* 0x0000007a745b7221 */ /* 0x000fe20000010000 */
[----:B-----5:R-:W-:Y:S01]  /*bc70*/  F2FP.F16.F32.PACK_AB R69, R128, R213 ;  /* 0x000000d58045723e */ /* 0x020fe200000000ff */
[--C-:B------:R-:W-:Y:S01]  /*bc80*/  FFMA.FTZ R116, R147, R85, -R100.reuse ;  /* 0x0000005593747223 */ /* 0x100fe20000010864 */
[----:B--2---:R-:W2:Y:S01]  /*bc90*/  LDSM.16.MT88.4 R80, [R96+0x4000] ;  /* 0x004000006050783b */ /* 0x004ea20000004200 */
[----:B-1----:R-:W-:Y:S04]  /*bca0*/  F2FP.F16.F32.PACK_AB R70, R130, R209 ;  /* 0x000000d18246723e */ /* 0x002fe800000000ff */
[----:B------:R-:W-:Y:S01]  /*bcb0*/  MUFU.EX2 R89, R89 ;  /* 0x0000005900597308 */ /* 0x000fe20000000800 */
[----:B----4-:R-:W-:Y:S01]  /*bcc0*/  F2FP.F16.F32.PACK_AB R71, R88, R205 ;  /* 0x000000cd5847723e */ /* 0x010fe200000000ff */
[-CC-:B------:R-:W-:Y:S08]  /*bcd0*/  FFMA.FTZ R122, R107, R85.reuse, -R100.reuse ;  /* 0x000000556b7a7223 */ /* 0x180ff00000010864 */
[----:B------:R-:W1:Y:S01]  /*bce0*/  MUFU.EX2 R116, R116 ;  /* 0x0000007400747308 */ /* 0x000e620000000800 */
[C---:B------:R-:W-:Y:S09]  /*bcf0*/  HMMA.16816.F32 R48, R68.reuse, R72, R48 ;  /* 0x000000484430723c */ /* 0x040ff20000001830 */
[----:B------:R-:W-:Y:S01]  /*bd00*/  MUFU.EX2 R120, R120 ;  /* 0x0000007800787308 */ /* 0x000fe20000000800 */
[----:B------:R-:W-:Y:S01]  /*bd10*/  FADD.FTZ R72, R106, R91 ;  /* 0x0000005b6a487221 */ /* 0x000fe20000010000 */
[-C--:B------:R-:W-:Y:S01]  /*bd20*/  FFMA.FTZ R91, R141, R85.reuse, -R100 ;  /* 0x000000558d5b7223 */ /* 0x080fe20000010864 */
[----:B------:R-:W-:Y:S07]  /*bd30*/  FADD.FTZ R106, R112, R193 ;  /* 0x000000c1706a7221 */ /* 0x000fee0000010000 */
[----:B------:R-:W3:Y:S01]  /*bd40*/  MUFU.EX2 R141, R143 ;  /* 0x0000008f008d7308 */ /* 0x000ee20000000800 */
[----:B------:R-:W-:Y:S01]  /*bd50*/  FADD.FTZ R72, R157, R72 ;  /* 0x000000489d487221 */ /* 0x000fe20000010000 */
[C---:B------:R-:W-:Y:S08]  /*bd60*/  HMMA.16816.F32 R52, R68.reuse, R74, R52 ;  /* 0x0000004a4434723c */ /* 0x040ff00000001834 */
[----:B------:R4:W5:Y:S01]  /*bd70*/  MUFU.EX2 R139, R91 ;  /* 0x0000005b008b7308 */ /* 0x0009620000000800 */
[----:B------:R-:W-:Y:S01]  /*bd80*/  FADD.FTZ R171, R171, R72 ;  /* 0x00000048abab7221 */ /* 0x000fe20000010000 */
[-C--:B------:R-:W-:Y:S01]  /*bd90*/  FFMA.FTZ R112, R125, R85.reuse, -R100 ;  /* 0x000000557d707223 */ /* 0x080fe20000010864 */
[----:B------:R-:W2:Y:S01]  /*bda0*/  LDSM.16.MT88.4 R72, [R86+0x1000] ;  /* 0x001000005648783b */ /* 0x000ea20000004200 */
[----:B------:R-:W-:Y:S01]  /*bdb0*/  FADD.FTZ R106, R191, R106 ;  /* 0x0000006abf6a7221 */ /* 0x000fe20000010000 */
[----:B------:R-:W-:Y:S01]  /*bdc0*/  FADD.FTZ R114, R114, R171 ;  /* 0x000000ab72727221 */ /* 0x000fe20000010000 */
[C---:B------:R-:W-:Y:S04]  /*bdd0*/  HMMA.16816.F32 R56, R68.reuse, R76, R56 ;  /* 0x0000004c4438723c */ /* 0x040fe80000001838 */
[----:B------:R-:W-:Y:S01]  /*bde0*/  MUFU.EX2 R107, R109 ;  /* 0x0000006d006b7308 */ /* 0x000fe20000000800 */
[----:B------:R-:W-:Y:S01]  /*bdf0*/  FADD.FTZ R197, R197, R106 ;  /* 0x0000006ac5c57221 */ /* 0x000fe20000010000 */
[-C--:B------:R-:W-:Y:S08]  /*be00*/  FFMA.FTZ R106, R135, R85.reuse, -R102 ;  /* 0x00000055876a7223 */ /* 0x080ff00000010866 */
[----:B------:R-:W-:Y:S01]  /*be10*/  MUFU.EX2 R112, R112 ;  /* 0x0000007000707308 */ /* 0x000fe20000000800 */
[----:B------:R-:W-:Y:S01]  /*be20*/  FADD.FTZ R203, R203, R114 ;  /* 0x00000072cbcb7221 */ /* 0x000fe20000010000 */
[----:B------:R-:W-:Y:S01]  /*be30*/  FADD.FTZ R197, R108, R197 ;  /* 0x000000c56cc57221 */ /* 0x000fe20000010000 */
[----:B------:R-:W-:Y:S01]  /*be40*/  HMMA.16816.F32 R60, R68, R78, R60 ;  /* 0x0000004e443c723c */ /* 0x000fe2000000183c */
[----:B------:R-:W2:Y:S06]  /*be50*/  LDSM.16.MT88.4 R76, [R96+0x4400] ;  /* 0x00440000604c783b */ /* 0x000eac0000004200 */
[----:B------:R-:W-:Y:S01]  /*be60*/  MUFU.EX2 R106, R106 ;  /* 0x0000006a006a7308 */ /* 0x000fe20000000800 */
[----:B------:R-:W-:Y:S01]  /*be70*/  F2FP.F16.F32.PACK_AB R68, R67, R90 ;  /* 0x0000005a4344723e */ /* 0x000fe200000000ff */
[----:B----4-:R-:W-:Y:S01]  /*be80*/  FFMA.FTZ R91, R133, R85, -R100 ;  /* 0x00000055855b7223 */ /* 0x010fe20000010864 */
[----:B-1----:R-:W-:Y:S01]  /*be90*/  F2FP.F16.F32.PACK_AB R69, R116, R89 ;  /* 0x000000597445723e */ /* 0x002fe200000000ff */
[----:B------:R-:W-:Y:S01]  /*bea0*/  FFMA.FTZ R114, R129, R85, -R102 ;  /* 0x0000005581727223 */ /* 0x000fe20000010866 */
[----:B---3--:R-:W-:Y:S05]  /*beb0*/  F2FP.F16.F32.PACK_AB R70, R141, R84 ;  /* 0x000000548d46723e */ /* 0x008fea00000000ff */
[----:B------:R1:W-:Y:S01]  /*bec0*/  MUFU.EX2 R108, R91 ;  /* 0x0000005b006c7308 */ /* 0x0003e20000000800 */
[----:B-----5:R-:W-:Y:S01]  /*bed0*/  F2FP.F16.F32.PACK_AB R71, R104, R139 ;  /* 0x0000008b6847723e */ /* 0x020fe200000000ff */
[----:B------:R-:W-:Y:S08]  /*bee0*/  FADD.FTZ R118, R118, R203 ;  /* 0x000000cb76767221 */ /* 0x000ff00000010000 */
[----:B------:R-:W3:Y:S01]  /*bef0*/  MUFU.EX2 R133, R137 ;  /* 0x0000008900857308 */ /* 0x000ee20000000800 */
[----:B------:R-:W-:Y:S01]  /*bf00*/  FADD.FTZ R201, R201, R118 ;  /* 0x00000076c9c97221 */ /* 0x000fe20000010000 */
[-C--:B------:R-:W-:Y:S01]  /*bf10*/  FFMA.FTZ R118, R115, R85.reuse, -R100 ;  /* 0x0000005573767223 */ /* 0x080fe20000010864 */
[C---:B--2---:R-:W-:Y:S07]  /*bf20*/  HMMA.16816.F32 R48, R68.reuse, R80, R48 ;  /* 0x000000504430723c */ /* 0x044fee0000001830 */
[----:B------:R-:W2:Y:S01]  /*bf30*/  MUFU.EX2 R129, R131 ;  /* 0x0000008300817308 */ /* 0x000ea20000000800 */
[----:B------:R-:W-:Y:S01]  /*bf40*/  FADD.FTZ R80, R110, R197 ;  /* 0x000000c56e507221 */ /* 0x000fe20000010000 */
[-C--:B------:R-:W-:Y:S01]  /*bf50*/  FFMA.FTZ R110, R127, R85.reuse, -R102 ;  /* 0x000000557f6e7223 */ /* 0x080fe20000010866 */
[----:B------:R-:W-:Y:S01]  /*bf60*/  FADD.FTZ R92, R92, R201 ;  /* 0x000000c95c5c7221 */ /* 0x000fe20000010000 */
[----:B-1----:R-:W-:Y:S01]  /*bf70*/  FFMA.FTZ R91, R117, R85, -R100 ;  /* 0x00000055755b7223 */ /* 0x002fe20000010864 */
[----:B------:R-:W-:Y:S01]  /*bf80*/  FADD.FTZ R80, R93, R80 ;  /* 0x000000505d507221 */ /* 0x000fe20000010000 */
[C---:B------:R-:W-:Y:S04]  /*bf90*/  HMMA.16816.F32 R52, R68.reuse, R82, R52 ;  /* 0x000000524434723c */ /* 0x040fe80000001834 */
[----:B------:R1:W-:Y:S01]  /*bfa0*/  MUFU.EX2 R127, R114 ;  /* 0x00000072007f7308 */ /* 0x0003e20000000800 */
[----:B------:R-:W-:Y:S01]  /*bfb0*/  FADD.FTZ R211, R211, R80 ;  /* 0x00000050d3d37221 */ /* 0x000fe20000010000 */
[----:B------:R-:W-:Y:S01]  /*bfc0*/  FADD.FTZ R95, R95, R92 ;  /* 0x0000005c5f5f7221 */ /* 0x000fe20000010000 */
[----:B------:R-:W4:Y:S07]  /*bfd0*/  LDSM.16.MT88.4 R80, [R86+0x1400] ;  /* 0x001400005650783b */ /* 0x000f2e0000004200 */
[----:B------:R-:W5:Y:S01]  /*bfe0*/  MUFU.EX2 R110, R110 ;  /* 0x0000006e006e7308 */ /* 0x000f620000000800 */
[----:B------:R-:W-:Y:S01]  /*bff0*/  FADD.FTZ R94, R94, R211 ;  /* 0x000000d35e5e7221 */ /* 0x000fe20000010000 */
[C---:B------:R-:W-:Y:S08]  /*c000*/  HMMA.16816.F32 R56, R68.reuse, R72, R56 ;  /* 0x000000484438723c */ /* 0x040ff00000001838 */
[----:B------:R4:W-:Y:S01]  /*c010*/  MUFU.EX2 R115, R91 ;  /* 0x0000005b00737308 */ /* 0x0009e20000000800 */
[----:B------:R-:W-:Y:S01]  /*c020*/  FADD.FTZ R124, R124, R95 ;  /* 0x0000005f7c7c7221 */ /* 0x000fe20000010000 */
[----:B------:R-:W-:Y:S02]  /*c030*/  FADD.FTZ R219, R219, R94 ;  /* 0x0000005edbdb7221 */ /* 0x000fe40000010000 */
[----:B------:R-:W-:Y:S01]  /*c040*/  LDSM.16.MT88.4 R92, [R86+0x1c00] ;  /* 0x001c0000565c783b */ /* 0x000fe20000004200 */
[----:B------:R-:W-:Y:S01]  /*c050*/  FADD.FTZ R213, R213, R124 ;  /* 0x0000007cd5d57221 */ /* 0x000fe20000010000 */
[----:B------:R-:W-:Y:S04]  /*c060*/  HMMA.16816.F32 R60, R68, R74, R60 ;  /* 0x0000004a443c723c */ /* 0x000fe8000000183c */
[----:B------:R-:W-:Y:S01]  /*c070*/  MUFU.EX2 R117, R119 ;  /* 0x0000007700757308 */ /* 0x000fe20000000800 */
[----:B---3--:R-:W-:Y:S01]  /*c080*/  F2FP.F16.F32.PACK_AB R68, R106, R133 ;  /* 0x000000856a44723e */ /* 0x008fe200000000ff */
[--C-:B-1----:R-:W-:Y:S01]  /*c090*/  FFMA.FTZ R114, R121, R85, -R102.reuse ;  /* 0x0000005579727223 */ /* 0x102fe20000010866 */
[----:B--2---:R-:W-:Y:S01]  /*c0a0*/  F2FP.F16.F32.PACK_AB R69, R129, R108 ;  /* 0x0000006c8145723e */ /* 0x004fe200000000ff */
[----:B------:R-:W1:Y:S01]  /*c0b0*/  LDSM.16.MT88.4 R72, [R96+0x4800] ;  /* 0x004800006048783b */ /* 0x000e620000004200 */
[----:B-----5:R-:W-:Y:S01]  /*c0c0*/  F2FP.F16.F32.PACK_AB R70, R110, R127 ;  /* 0x0000007f6e46723e */ /* 0x020fe200000000ff */
[----:B------:R-:W-:Y:S01]  /*c0d0*/  FADD.FTZ R128, R128, R213 ;  /* 0x000000d580807221 */ /* 0x000fe20000010000 */
[----:B------:R-:W-:Y:S01]  /*c0e0*/  F2FP.F16.F32.PACK_AB R71, R123, R112 ;  /* 0x000000707b47723e */ /* 0x000fe200000000ff */
[----:B------:R-:W-:Y:S01]  /*c0f0*/  FADD.FTZ R126, R126, R219 ;  /* 0x000000db7e7e7221 */ /* 0x000fe20000010000 */
[-C--:B------:R-:W-:Y:S01]  /*c100*/  FFMA.FTZ R124, R103, R85.reuse, -R102 ;  /* 0x00000055677c7223 */ /* 0x080fe20000010866 */
[----:B------:R-:W-:Y:S01]  /*c110*/  FADD.FTZ R205, R205, R128 ;  /* 0x00000080cdcd7221 */ /* 0x000fe20000010000 */
[-C--:B------:R-:W-:Y:S01]  /*c120*/  FFMA.FTZ R102, R98, R85.reuse, -R102 ;  /* 0x0000005562667223 */ /* 0x080fe20000010866 */
[----:B------:R-:W-:Y:S01]  /*c130*/  FADD.FTZ R209, R209, R126 ;  /* 0x0000007ed1d17221 */ /* 0x000fe20000010000 */
[----:B------:R-:W2:Y:S01]  /*c140*/  MUFU.EX2 R114, R114 ;  /* 0x0000007200727308 */ /* 0x000ea20000000800 */
[C---:B------:R-:W-:Y:S03]  /*c150*/  HMMA.16816.F32 R48, R68.reuse, R76, R48 ;  /* 0x0000004c4430723c */ /* 0x040fe60000001830 */
[----:B------:R-:W-:Y:S01]  /*c160*/  FADD.FTZ R88, R88, R205 ;  /* 0x000000cd58587221 */ /* 0x000fe20000010000 */
[----:B------:R-:W-:Y:S05]  /*c170*/  FADD.FTZ R209, R130, R209 ;  /* 0x000000d182d17221 */ /* 0x000fea0000010000 */
[----:B------:R-:W3:Y:S01]  /*c180*/  MUFU.EX2 R118, R118 ;  /* 0x0000007600767308 */ /* 0x000ee20000000800 */
[C---:B------:R-:W-:Y:S01]  /*c190*/  HMMA.16816.F32 R52, R68.reuse, R78, R52 ;  /* 0x0000004e4434723c */ /* 0x040fe20000001834 */
[----:B------:R5:W1:Y:S08]  /*c1a0*/  LDSM.16.MT88.4 R76, [R86+0x1800] ;  /* 0x00180000564c783b */ /* 0x000a700000004200 */
[----:B------:R-:W5:Y:S10]  /*c1b0*/  MUFU.EX2 R122, R122 ;  /* 0x0000007a007a7308 */ /* 0x000f740000000800 */
[----:B------:R-:W-:Y:S01]  /*c1c0*/  MUFU.EX2 R103, R105 ;  /* 0x0000006900677308 */ /* 0x000fe20000000800 */
[C---:B----4-:R-:W-:Y:S09]  /*c1d0*/  HMMA.16816.F32 R56, R68.reuse, R80, R56 ;  /* 0x000000504438723c */ /* 0x050ff20000001838 */
[----:B------:R-:W4:Y:S01]  /*c1e0*/  MUFU.EX2 R124, R124 ;  /* 0x0000007c007c7308 */ /* 0x000f220000000800 */
[----:B------:R-:W-:Y:S01]  /*c1f0*/  FADD.FTZ R80, R90, R209 ;  /* 0x000000d15a507221 */ /* 0x000fe20000010000 */
[----:B------:R-:W-:Y:S02]  /*c200*/  FADD.FTZ R81, R89, R88 ;  /* 0x0000005859517221 */ /* 0x000fe40000010000 */
[----:B------:R-:W4:Y:S06]  /*c210*/  LDSM.16.MT88.4 R88, [R96+0x4c00] ;  /* 0x004c00006058783b */ /* 0x000f2c0000004200 */
[----:B------:R-:W-:Y:S01]  /*c220*/  MUFU.EX2 R102, R102 ;  /* 0x0000006600667308 */ /* 0x000fe20000000800 */
[----:B------:R-:W-:Y:S03]  /*c230*/  HMMA.16816.F32 R60, R68, R82, R60 ;  /* 0x00000052443c723c */ /* 0x000fe6000000183c */
[----:B--2---:R-:W-:Y:S01]  /*c240*/  F2FP.F16.F32.PACK_AB R68, R117, R114 ;  /* 0x000000727544723e */ /* 0x004fe200000000ff */
[--C-:B------:R-:W-:Y:S01]  /*c250*/  FFMA.FTZ R82, R99, R85, -R100.reuse ;  /* 0x0000005563527223 */ /* 0x100fe20000010864 */
[----:B---3--:R-:W-:Y:S01]  /*c260*/  F2FP.F16.F32.PACK_AB R69, R118, R115 ;  /* 0x000000737645723e */ /* 0x008fe200000000ff */
[----:B------:R-:W-:Y:S01]  /*c270*/  FFMA.FTZ R100, R66, R85, -R100 ;  /* 0x0000005542647223 */ /* 0x000fe20000010864 */
[----:B------:R-:W-:Y:S01]  /*c280*/  F2FP.F16.F32.PACK_AB R70, R120, R111 ;  /* 0x0000006f7846723e */ /* 0x000fe200000000ff */
[----:B------:R-:W-:Y:S01]  /*c290*/  FADD.FTZ R83, R67, R80 ;  /* 0x0000005043537221 */ /* 0x000fe20000010000 */
[----:B-----5:R-:W-:Y:S01]  /*c2a0*/  F2FP.F16.F32.PACK_AB R71, R122, R107 ;  /* 0x0000006b7a47723e */ /* 0x020fe200000000ff */
[----:B------:R-:W-:Y:S01]  /*c2b0*/  IMAD.MOV.U32 R86, RZ, RZ, R0 ;  /* 0x000000ffff567224 */ /* 0x000fe200078e0000 */
[----:B------:R-:W-:Y:S01]  /*c2c0*/  MUFU.EX2 R99, R101 ;  /* 0x0000006500637308 */ /* 0x000fe20000000800 */
[----:B------:R-:W-:Y:S01]  /*c2d0*/  FADD.FTZ R116, R116, R81 ;  /* 0x0000005174747221 */ /* 0x000fe20000010000 */
[----:B------:R-:W-:Y:S08]  /*c2e0*/  FADD.FTZ R84, R84, R83 ;  /* 0x0000005354547221 */ /* 0x000ff00000010000 */
[----:B------:R-:W2:Y:S01]  /*c2f0*/  MUFU.EX2 R98, R82 ;  /* 0x0000005200627308 */ /* 0x000ea20000000800 */
[C---:B-1----:R-:W-:Y:S09]  /*c300*/  HMMA.16816.F32 R48, R68.reuse, R72, R48 ;  /* 0x000000484430723c */ /* 0x042ff20000001830 */
[----:B------:R-:W1:Y:S01]  /*c310*/  MUFU.EX2 R67, R97 ;  /* 0x0000006100437308 */ /* 0x000e620000000800 */
[----:B------:R-:W-:Y:S01]  /*c320*/  FADD.FTZ R139, R139, R116 ;  /* 0x000000748b8b7221 */ /* 0x000fe20000010000 */
[----:B------:R-:W-:Y:S01]  /*c330*/  FADD.FTZ R66, R141, R84 ;  /* 0x000000548d427221 */ /* 0x000fe20000010000 */
[----:B------:R-:W-:Y:S07]  /*c340*/  IMAD.MOV.U32 R84, RZ, RZ, R64 ;  /* 0x000000ffff547224 */ /* 0x000fee00078e0040 */
[----:B------:R-:W-:Y:S01]  /*c350*/  MUFU.EX2 R65, R65 ;  /* 0x0000004100417308 */ /* 0x000fe20000000800 */
[C---:B------:R-:W-:Y:S09]  /*c360*/  HMMA.16816.F32 R52, R68.reuse, R74, R52 ;  /* 0x0000004a4434723c */ /* 0x040ff20000001834 */
[----:B------:R-:W3:Y:S01]  /*c370*/  MUFU.EX2 R100, R100 ;  /* 0x0000006400647308 */ /* 0x000ee20000000800 */
[----:B------:R-:W-:Y:S01]  /*c380*/  FADD.FTZ R139, R104, R139 ;  /* 0x0000008b688b7221 */ /* 0x000fe20000010000 */
[----:B------:R-:W-:Y:S01]  /*c390*/  FADD.FTZ R133, R133, R66 ;  /* 0x0000004285857221 */ /* 0x000fe20000010000 */
[C---:B------:R-:W-:Y:S03]  /*c3a0*/  HMMA.16816.F32 R56, R68.reuse, R76, R56 ;  /* 0x0000004c4438723c */ /* 0x040fe60000001838 */
[----:B------:R-:W-:Y:S01]  /*c3b0*/  FADD.FTZ R108, R108, R139 ;  /* 0x0000008b6c6c7221 */ /* 0x000fe20000010000 */
[----:B------:R-:W-:Y:S03]  /*c3c0*/  FADD.FTZ R106, R106, R133 ;  /* 0x000000856a6a7221 */ /* 0x000fe60000010000 */
[----:B------:R-:W-:Y:S01]  /*c3d0*/  FADD.FTZ R129, R129, R108 ;  /* 0x0000006c81817221 */ /* 0x000fe20000010000 */
[----:B------:R-:W-:Y:S03]  /*c3e0*/  HMMA.16816.F32 R60, R68, R78, R60 ;  /* 0x0000004e443c723c */ /* 0x000fe6000000183c */
[----:B----4-:R-:W-:Y:S01]  /*c3f0*/  F2FP.F16.F32.PACK_AB R68, R124, R103 ;  /* 0x000000677c44723e */ /* 0x010fe200000000ff */
[----:B------:R-:W-:Y:S01]  /*c400*/  FADD.FTZ R127, R127, R106 ;  /* 0x0000006a7f7f7221 */ /* 0x000fe20000010000 */
[----:B--2---:R-:W-:Y:S01]  /*c410*/  F2FP.F16.F32.PACK_AB R69, R98, R99 ;  /* 0x000000636245723e */ /* 0x004fe200000000ff */
[----:B------:R-:W-:Y:S01]  /*c420*/  FADD.FTZ R66, R112, R129 ;  /* 0x0000008170427221 */ /* 0x000fe20000010000 */
[----:B-1----:R-:W-:Y:S01]  /*c430*/  F2FP.F16.F32.PACK_AB R70, R102, R67 ;  /* 0x000000436646723e */ /* 0x002fe200000000ff */
[----:B------:R-:W-:Y:S01]  /*c440*/  FADD.FTZ R127, R110, R127 ;  /* 0x0000007f6e7f7221 */ /* 0x000fe20000010000 */
[----:B---3--:R-:W-:Y:S01]  /*c450*/  F2FP.F16.F32.PACK_AB R71, R100, R65 ;  /* 0x000000416447723e */ /* 0x008fe200000000ff */
[----:B------:R-:W-:Y:S04]  /*c460*/  FADD.FTZ R66, R123, R66 ;  /* 0x000000427b427221 */ /* 0x000fe80000010000 */
        /* <DEDUP_REMOVED lines=21> */
.L_x_8900:
        /* <DEDUP_REMOVED lines=10> */
.L_x_8916:
        /* <DEDUP_REMOVED lines=43> */
[----:B------:R3:W-:Y:S01]  /*c910*/  STS [R11+0x210], R78 ;  /* 0x0002104e0b007388 */ /* 0x0007e20000000800 */
[----:B------:R-:W-:-:S03]  /*c920*/  IADD3 R13, PT, PT, -R152, R5, RZ ;  /* 0x00000005980d7210 */ /* 0x000fc60007ffe1ff */
[----:B------:R-:W-:Y:S04]  /*c930*/  STS [R5+0x20], R72 ;  /* 0x0000204805007388 */ /* 0x000fe80000000800 */
[----:B------:R2:W-:Y:S04]  /*c940*/  STS [R5+0x220], R74 ;  /* 0x0002204a05007388 */ /* 0x0005e80000000800 */
[----:B------:R4:W-:Y:S04]  /*c950*/  STS [R13+0x30], R68 ;  /* 0x000030440d007388 */ /* 0x0009e80000000800 */
[----:B------:R4:W-:Y:S04]  /*c960*/  STS [R13+0x230], R70 ;  /* 0x000230460d007388 */ /* 0x0009e80000000800 */
[----:B------:R-:W3:Y:S01]  /*c970*/  LD.E.U8 R4, desc[UR4][R2.64+0x1c8] ;  /* 0x0001c80402047980 */ /* 0x000ee2000c101100 */
[----:B------:R-:W-:-:S03]  /*c980*/  ISETP.NE.AND P0, PT, R182, -0x1, PT ;  /* 0xffffffffb600780c */ /* 0x000fc60003f05270 */
[----:B------:R-:W2:Y:S04]  /*c990*/  LD.E.64 R24, desc[UR4][R2.64+0x88] ;  /* 0x0000880402187980 */ /* 0x000ea8000c101b00 */
[----:B------:R4:W5:Y:S04]  /*c9a0*/  LD.E.64 R22, desc[UR4][R2.64+0x90] ;  /* 0x0000900402167980 */ /* 0x000968000c101b00 */
[----:B------:R4:W5:Y:S04]  /*c9b0*/  LD.E.64 R18, desc[UR4][R2.64+0xa0] ;  /* 0x0000a00402127980 */ /* 0x000968000c101b00 */
[----:B------:R-:W4:Y:S04]  /*c9c0*/  @!P0 LD.E.64 R14, desc[UR4][R2.64+0x80] ;  /* 0x00008004020e8980 */ /* 0x000f28000c101b00 */
[----:B------:R1:W5:Y:S01]  /*c9d0*/  LD.E.64 R20, desc[UR4][R2.64+0x70] ;  /* 0x0000700402147980 */ /* 0x000362000c101b00 */
[----:B---3--:R-:W-:-:S13]  /*c9e0*/  ISETP.NE.AND P1, PT, R4, RZ, PT ;  /* 0x000000ff0400720c */ /* 0x008fda0003f25270 */
[----:B------:R-:W3:Y:S04]  /*c9f0*/  @!P1 LD.E R12, desc[UR4][R2.64+0x60] ;  /* 0x00006004020c9980 */ /* 0x000ee8000c101900 */
[----:B------:R-:W3:Y:S01]  /*ca00*/  @!P1 LD.E R9, desc[UR4][R2.64+0xb4] ;  /* 0x0000b40402099980 */ /* 0x000ee2000c101900 */
[-C--:B----4-:R-:W-:Y:S02]  /*ca10*/  @!P0 IMAD R4, R15, R176.reuse, RZ ;  /* 0x000000b00f048224 */ /* 0x090fe400078e02ff */
[----:B------:R-:W-:Y:S01]  /*ca20*/  @!P0 IMAD.WIDE.U32 R10, R14, R176, RZ ;  /* 0x000000b00e0a8225 */ /* 0x000fe200078e00ff */
[----:B------:R-:W-:-:S03]  /*ca30*/  SHF.L.U32 R16, R177, 0x6, RZ ;  /* 0x00000006b1107819 */ /* 0x000fc600000006ff */
[----:B--2---:R-:W-:Y:S01]  /*ca40*/  @P0 IMAD.WIDE.U32 R26, R24, R182, RZ ;  /* 0x000000b6181a0225 */ /* 0x004fe200078e00ff */
[----:B------:R-:W-:-:S03]  /*ca50*/  @!P0 IADD3 R4, PT, PT, R11, R4, RZ ;  /* 0x000000040b048210 */ /* 0x000fc60007ffe0ff */
[----:B---3--:R-:W-:-:S04]  /*ca60*/  @!P1 IMAD R12, R12, R176, R175 ;  /* 0x000000b00c0c9224 */ /* 0x008fc800078e02af */
[----:B------:R-:W-:Y:S02]  /*ca70*/  @!P1 IMAD R5, R12, R9, RZ ;  /* 0x000000090c059224 */ /* 0x000fe400078e02ff */
[----:B------:R-:W-:Y:S01]  /*ca80*/  @P0 IMAD R9, R25, R182, RZ ;  /* 0x000000b619090224 */ /* 0x000fe200078e02ff */
[----:B-1----:R-:W-:Y:S06]  /*ca90*/  @!P1 BRA `(.L_x_8909) ;  /* 0x0000000000149947 */ /* 0x002fec0003800000 */
[----:B------:R-:W2:Y:S04]  /*caa0*/  @!P0 LD.E R5, desc[UR4][R2.64+0xb4] ;  /* 0x0000b40402058980 */ /* 0x000ea8000c101900 */
[----:B------:R-:W3:Y:S01]  /*cab0*/  LD.E R12, desc[UR4][R2.64+0xd4] ;  /* 0x0000d404020c7980 */ /* 0x000ee2000c101900 */
[----:B--2---:R-:W-:Y:S02]  /*cac0*/  @!P0 IMAD R182, R5, R176, RZ ;  /* 0x000000b005b68224 */ /* 0x004fe400078e02ff */
[----:B---3--:R-:W-:-:S05]  /*cad0*/  IMAD R5, R12, R175, RZ ;  /* 0x000000af0c057224 */ /* 0x008fca00078e02ff */
[----:B------:R-:W-:-:S07]  /*cae0*/  IADD3 R5, PT, PT, R5, R182, RZ ;  /* 0x000000b605057210 */ /* 0x000fce0007ffe0ff */
.L_x_8909:
[----:B------:R-:W-:Y:S01]  /*caf0*/  MOV R185, RZ ;  /* 0x000000ff00b97202 */ /* 0x000fe20000000f00 */
[-C--:B-----5:R-:W-:Y:S01]  /*cb00*/  IMAD R11, R23, R175.reuse, RZ ;  /* 0x000000af170b7224 */ /* 0x0a0fe200078e02ff */
[----:B------:R-:W-:Y:S01]  /*cb10*/  SHF.R.U32.HI R3, RZ, 0x2, R87 ;  /* 0x00000002ff037819 */ /* 0x000fe20000011657 */
[----:B------:R-:W-:Y:S01]  /*cb20*/  IMAD R2, R25, R16, RZ ;  /* 0x0000001019027224 */ /* 0x000fe200078e02ff */
[----:B------:R-:W-:Y:S05]  /*cb30*/  WARPSYNC.ALL ;  /* 0x0000000000007948 */ /* 0x000fea0003800000 */
[----:B------:R-:W-:Y:S01]  /*cb40*/  IMAD.WIDE.U32 R28, R16, R24, R184 ;  /* 0x00000018101c7225 */ /* 0x000fe200078e00b8 */
[----:B------:R-:W-:Y:S01]  /*cb50*/  ISETP.GE.AND P1, PT, R3, R162, PT ;  /* 0x000000a20300720c */ /* 0x000fe20003f26270 */
[----:B------:R-:W1:Y:S01]  /*cb60*/  @P4 MUFU.LG2 R8, R8 ;  /* 0x0000000800084308 */ /* 0x000e620000000c00 */
[----:B------:R-:W-:Y:S01]  /*cb70*/  @P0 MOV R10, R26 ;  /* 0x0000001a000a0202 */ /* 0x000fe20000000f00 */
[----:B------:R-:W-:Y:S01]  /*cb80*/  IMAD.WIDE.U32 R22, R22, R175, RZ ;  /* 0x000000af16167225 */ /* 0x000fe200078e00ff */
[----:B------:R-:W-:Y:S01]  /*cb90*/  BAR.SYNC.DEFER_BLOCKING 0x0 ;  /* 0x0000000000007b1d */ /* 0x000fe20000010000 */
[----:B------:R-:W-:-:S02]  /*cba0*/  LOP3.LUT P5, RZ, R87, 0x3, RZ, 0xc0, !PT ;  /* 0x0000000357ff7812 */ /* 0x000fc400078ac0ff */
[----:B------:R-:W-:Y:S01]  /*cbb0*/  @P0 IMAD.IADD R4, R27, 0x1, R9 ;  /* 0x000000011b040824 */ /* 0x000fe200078e0209 */
[----:B------:R-:W-:Y:S01]  /*cbc0*/  IADD3 R9, PT, PT, R29, R2, RZ ;  /* 0x000000021d097210 */ /* 0x000fe20007ffe0ff */
[----:B------:R-:W-:Y:S01]  /*cbd0*/  IMAD.IADD R11, R23, 0x1, R11 ;  /* 0x00000001170b7824 */ /* 0x000fe200078e020b */
[----:B------:R-:W2:Y:S01]  /*cbe0*/  @P3 MUFU.LG2 R6, R6 ;  /* 0x0000000600063308 */ /* 0x000ea20000000c00 */
[----:B------:R-:W-:Y:S01]  /*cbf0*/  IADD3 R22, P2, P0, R22, R28, R10 ;  /* 0x0000001c16167210 */ /* 0x000fe2000785e00a */
[----:B------:R-:W-:Y:S01]  /*cc00*/  BSSY.RECONVERGENT B0, `(.L_x_8910) ;  /* 0x000001e000007945 */ /* 0x000fe20003800200 */
[----:B------:R-:W-:Y:S02]  /*cc10*/  @!P1 IMAD R2, R25, R3, RZ ;  /* 0x0000000319029224 */ /* 0x000fe400078e02ff */
[----:B------:R-:W-:Y:S01]  /*cc20*/  IADD3.X R23, PT, PT, R11, R9, R4, P2, P0 ;  /* 0x000000090b177210 */ /* 0x000fe200017e0404 */
[----:B------:R-:W-:Y:S01]  /*cc30*/  IMAD.MOV.U32 R4, RZ, RZ, 0x7f800000 ;  /* 0x7f800000ff047424 */ /* 0x000fe200078e00ff */
[C---:B------:R-:W-:Y:S01]  /*cc40*/  IADD3 R9, PT, PT, R3.reuse, 0x20, RZ ;  /* 0x0000002003097810 */ /* 0x040fe20007ffe0ff */
[----:B-1----:R-:W-:Y:S01]  /*cc50*/  @P4 FMUL.FTZ R8, R8, 0.69314718246459960938 ;  /* 0x3f31721808084820 */ /* 0x002fe20000410000 */
[----:B------:R-:W-:-:S02]  /*cc60*/  @!P1 IMAD.WIDE.U32 R10, R3, R24, R22 ;  /* 0x00000018030a9225 */ /* 0x000fc400078e0016 */
[----:B------:R-:W-:Y:S02]  /*cc70*/  ISETP.GE.AND P0, PT, R9, R162, PT ;  /* 0x000000a20900720c */ /* 0x000fe40003f06270 */
[----:B------:R-:W-:Y:S01]  /*cc80*/  @P4 FFMA.FTZ R4, R7, R64, R8 ;  /* 0x0000004007044223 */ /* 0x000fe20000010008 */
[----:B------:R-:W-:Y:S02]  /*cc90*/  @!P1 IADD3 R9, PT, PT, R11, R2, RZ ;  /* 0x000000020b099210 */ /* 0x000fe40007ffe0ff */
[----:B------:R-:W-:Y:S01]  /*cca0*/  @!P1 LEA R26, P2, R10, R20, 0x1 ;  /* 0x000000140a1a9211 */ /* 0x000fe200078408ff */
[----:B--2---:R-:W-:Y:S01]  /*ccb0*/  @P3 FMUL.FTZ R11, R6, 0.69314718246459960938 ;  /* 0x3f317218060b3820 */ /* 0x004fe20000410000 */
[----:B------:R-:W-:Y:S01]  /*ccc0*/  MOV R2, 0x7f800000 ;  /* 0x7f80000000027802 */ /* 0x000fe20000000f00 */
[----:B------:R1:W2:Y:S01]  /*ccd0*/  LDS.128 R12, [R183] ;  /* 0x00000000b70c7984 */ /* 0x0002a20000000c00 */
[----:B------:R-:W-:Y:S01]  /*cce0*/  @!P1 LEA.HI.X R27, R10, R21, R9, 0x1, P2 ;  /* 0x000000150a1b9211 */ /* 0x000fe200010f0c09 */
[----:B------:R-:W-:-:S02]  /*ccf0*/  @P3 FFMA.FTZ R2, R7, R0, R11 ;  /* 0x0000000007023223 */ /* 0x000fc4000001000b */
        /* <DEDUP_REMOVED lines=14> */
.L_x_8911:
[----:B------:R-:W-:Y:S05]  /*cde0*/  BSYNC.RECONVERGENT B0 ;  /* 0x0000000000007941 */ /* 0x000fea0003800200 */
.L_x_8910:
[----:B------:R-:W-:Y:S01]  /*cdf0*/  MOV R175, 0x0 ;  /* 0x0000000000af7802 */ /* 0x000fe20000000f00 */
[----:B--2---:R1:W-:Y:S03]  /*ce00*/  @!P1 ST.E.128 desc[UR4][R26.64], R12 ;  /* 0x0000000c1a009985 */ /* 0x0043e6000c101d04 */
[----:B-1-34-:R-:W-:Y:S05]  /*ce10*/  @P0 RET.REL.NODEC R174 `(_ZN5flash24flash_fwd_splitkv_kernelI23Flash_fwd_kernel_traitsILi32ELi64ELi128ELi4ELb0ELb0EN7cutlass6half_tE19Flash_kernel_traitsILi32ELi64ELi128ELi4ES3_EELb0ELb1ELb0ELb0ELb1ELb0ELb0ELb0EEEvNS_16Flash_fwd_paramsE) ;  /* 0xffffff30ae780950 */ /* 0x01afea0003c3ffff */
        /* <DEDUP_REMOVED lines=12> */
[----:B-1----:R-:W-:Y:S05]  /*cee0*/  RET.REL.NODEC R174 `(_ZN5flash24flash_fwd_splitkv_kernelI23Flash_fwd_kernel_traitsILi32ELi64ELi128ELi4ELb0ELb0EN7cutlass6half_tE19Flash_kernel_traitsILi32ELi64ELi128ELi4ES3_EELb0ELb1ELb0ELb0ELb1ELb0ELb0ELb0EEEvNS_16Flash_fwd_paramsE) ;  /* 0xffffff30ae447950 */ /* 0x002fea0003c3ffff */
.L_x_8908:
[----:B------:R-:W-:Y:S01]  /*cef0*/  MOV R5, 0x2 ;  /* 0x0000000200057802 */ /* 0x000fe20000000f00 */
[----:B------:R-:W-:Y:S01]  /*cf00*/  IMAD.MOV.U32 R4, RZ, RZ, 0x1f ;  /* 0x0000001fff047424 */ /* 0x000fe200078e00ff */
[----:B------:R-:W-:-:S07]  /*cf10*/  MOV R6, 0xffffffff ;  /* 0xffffffff00067802 */ /* 0x000fce0000000f00 */
[----:B-1---5:R-:W-:Y:S05]  /*cf20*/  WARPSYNC.COLLECTIVE R6, `(.L_x_8912) ;  /* 0x0000000006087348 */ /* 0x022fea0003c00000 */
[----:B------:R2:W3:Y:S02]  /*cf30*/  SHFL.BFLY P0, R11, R185, R5, R4 ;  /* 0x0c000005b90b7389 */ /* 0x0004e40000000004 */
[----:B-123-5:R-:W-:Y:S05]  /*cf40*/  ENDCOLLECTIVE ;  /* 0x000000000000791b */ /* 0x02efea0003800000 */
.L_x_8912:
[----:B------:R-:W-:Y:S02]  /*cf50*/  IMAD.MOV.U32 R8, RZ, RZ, R11 ;  /* 0x000000ffff087224 */ /* 0x000fe400078e000b */
[----:B------:R-:W-:Y:S02]  /*cf60*/  IMAD.MOV.U32 R5, RZ, RZ, 0x1 ;  /* 0x00000001ff057424 */ /* 0x000fe400078e00ff */
[----:B------:R-:W-:-:S05]  /*cf70*/  FADD.FTZ R9, R8, R185 ;  /* 0x000000b908097221 */ /* 0x000fca0000010000 */
[----:B------:R-:W-:-:S07]  /*cf80*/  MOV R185, R9 ;  /* 0x0000000900b97202 */ /* 0x000fce0000000f00 */
[----:B------:R-:W-:Y:S05]  /*cf90*/  WARPSYNC.COLLECTIVE R6, `(.L_x_8913) ;  /* 0x0000000006087348 */ /* 0x000fea0003c00000 */
[----:B------:R1:W2:Y:S02]  /*cfa0*/  SHFL.BFLY P0, R11, R185, R5, R4 ;  /* 0x0c000005b90b7389 */ /* 0x0002a40000000004 */
[----:B-12---:R-:W-:Y:S05]  /*cfb0*/  ENDCOLLECTIVE ;  /* 0x000000000000791b */ /* 0x006fea0003800000 */
.L_x_8913:
[----:B------:R-:W-:Y:S01]  /*cfc0*/  MOV R185, R190 ;  /* 0x000000be00b97202 */ /* 0x000fe20000000f00 */
[----:B------:R-:W-:Y:S01]  /*cfd0*/  IMAD.MOV.U32 R5, RZ, RZ, 0x2 ;  /* 0x00000002ff057424 */ /* 0x000fe200078e00ff */
[----:B------:R-:W-:-:S07]  /*cfe0*/  MOV R8, R11 ;  /* 0x0000000b00087202 */ /* 0x000fce0000000f00 */
[----:B------:R-:W-:Y:S05]  /*cff0*/  WARPSYNC.COLLECTIVE R6, `(.L_x_8914) ;  /* 0x0000000006087348 */ /* 0x000fea0003c00000 */
[----:B------:R1:W2:Y:S02]  /*d000*/  SHFL.BFLY P0, R11, R185, R5, R4 ;  /* 0x0c000005b90b7389 */ /* 0x0002a40000000004 */
[----:B-12---:R-:W-:Y:S05]  /*d010*/  ENDCOLLECTIVE ;  /* 0x000000000000791b */ /* 0x006fea0003800000 */
.L_x_8914:
[----:B------:R-:W-:Y:S01]  /*d020*/  FADD.FTZ R8, R9, R8 ;  /* 0x0000000809087221 */ /* 0x000fe20000010000 */
[----:B------:R-:W-:Y:S01]  /*d030*/  FADD.FTZ R10, R11, R190 ;  /* 0x000000be0b0a7221 */ /* 0x000fe20000010000 */
[----:B------:R-:W-:-:S04]  /*d040*/  MOV R5, 0x1 ;  /* 0x0000000100057802 */ /* 0x000fc80000000f00 */
[----:B------:R-:W-:-:S07]  /*d050*/  MOV R185, R10 ;  /* 0x0000000a00b97202 */ /* 0x000fce0000000f00 */
[----:B------:R-:W-:Y:S05]  /*d060*/  WARPSYNC.COLLECTIVE R6, `(.L_x_8915) ;  /* 0x0000000006087348 */ /* 0x000fea0003c00000 */
[----:B------:R1:W2:Y:S02]  /*d070*/  SHFL.BFLY P0, R11, R185, R5, R4 ;  /* 0x0c000005b90b7389 */ /* 0x0002a40000000004 */
[----:B-12---:R-:W-:Y:S05]  /*d080*/  ENDCOLLECTIVE ;  /* 0x000000000000791b */ /* 0x006fea0003800000 */
.L_x_8915:
[----:B------:R-:W-:Y:S05]  /*d090*/  BRA `(.L_x_8916) ;  /* 0xfffffff400707947 */ /* 0x000fea000383ffff */
.L_x_8917:
        /* <DEDUP_REMOVED lines=14> */
.L_x_10324:


//--------------------- .text._ZN5flash24flash_fwd_splitkv_kernelI23Flash_fwd_kernel_traitsILi32ELi64ELi128ELi4ELb0ELb0EN7cutlass6half_tE19Flash_kernel_traitsILi32ELi64ELi128ELi4ES3_EELb0ELb1ELb0ELb0ELb1ELb1ELb0ELb0EEEvNS_16Flash_fwd_paramsE --------------------------
	.section	.text._ZN5flash24flash_fwd_splitkv_kernelI23Flash_fwd_kernel_traitsILi32ELi64ELi128ELi4ELb0ELb0EN7cutlass6half_tE19Flash_kernel_traitsILi32ELi64ELi128ELi4ES3_EELb0ELb1ELb0ELb0ELb1ELb1ELb0ELb0EEEvNS_16Flash_fwd_paramsE,"ax",@progbits
	.align	128
        .global         _ZN5flash24flash_fwd_splitkv_kernelI23Flash_fwd_kernel_traitsILi32ELi64ELi128ELi4ELb0ELb0EN7cutlass6half_tE19Flash_kernel_traitsILi32ELi64ELi128ELi4ES3_EELb0ELb1ELb0ELb0ELb1ELb1ELb0ELb0EEEvNS_16Flash_fwd_paramsE
        .type           _ZN5flash24flash_fwd_splitkv_kernelI23Flash_fwd_kernel_traitsILi32ELi64ELi128ELi4ELb0ELb0EN7cutlass6half_tE19Flash_kernel_traitsILi32ELi64ELi128ELi4ES3_EELb0ELb1ELb0ELb0ELb1ELb1ELb0ELb0EEEvNS_16Flash_fwd_paramsE,@function
        .size           _ZN5flash24flash_fwd_splitkv_kernelI23Flash_fwd_kernel_traitsILi32ELi64ELi128ELi4ELb0ELb0EN7cutlass6half_tE19Flash_kernel_traitsILi32ELi64ELi128ELi4ES3_EELb0ELb1ELb0ELb0ELb1ELb1ELb0ELb0EEEvNS_16Flash_fwd_paramsE,(.L_x_10325 - _ZN5flash24flash_fwd_splitkv_kernelI23Flash_fwd_kernel_traitsILi32ELi64ELi128ELi4ELb0ELb0EN7cutlass6half_tE19Flash_kernel_traitsILi32ELi64ELi128ELi4ES3_EELb0ELb1ELb0ELb0ELb1ELb1ELb0ELb0EEEvNS_16Flash_fwd_paramsE)
        .other          _ZN5flash24flash_fwd_splitkv_kernelI23Flash_fwd_kernel_traitsILi32ELi64ELi128ELi4ELb0ELb0EN7cutlass6half_tE19Flash_kernel_traitsILi32ELi64ELi128ELi4ES3_EELb0ELb1ELb0ELb0ELb1ELb1ELb0ELb0EEEvNS_16Flash_fwd_paramsE,@"STO_CUDA_ENTRY STV_DEFAULT"
_ZN5flash24flash_fwd_splitkv_kernelI23Flash_fwd_kernel_traitsILi32ELi64ELi128ELi4ELb0ELb0EN7cutlass6half_tE19Flash_kernel_traitsILi32ELi64ELi128ELi4ES3_EELb0ELb1ELb0ELb0ELb1ELb1ELb0ELb0EEEvNS_16Flash_fwd_paramsE:
.text._ZN5flash24flash_fwd_splitkv_kernelI23Flash_fwd_kernel_traitsILi32ELi64ELi128ELi4ELb0ELb0EN7cutlass6half_tE19Flash_kernel_traitsILi32ELi64ELi128ELi4ES3_EELb0ELb1ELb0ELb0ELb1ELb1ELb0ELb0EEEvNS_16Flash_fwd_paramsE:
[----:B------:R-:W-:Y:S01]  /*0000*/  LDC R1, c[0x0][0x37c] ;  /* 0x0000df00ff017b82 */ /* 0x000fe20000000800 */
[----:B------:R-:W1:Y:S07]  /*0010*/  S2R R157, SR_CTAID.X ;  /* 0x00000000009d7919 */ /* 0x000e6e0000002500 */
[----:B------:R-:W2:Y:S01]  /*0020*/  LDC.64 R2, c[0x0][0x348] ;  /* 0x0000d200ff027b82 */ /* 0x000ea20000000a00 */
[----:B------:R-:W-:Y:S01]  /*0030*/  BSSY.RECONVERGENT B3, `(.L_x_8918) ;  /* 0x0000005000037945 */ /* 0x000fe20003800200 */
[----:B------:R-:W-:Y:S01]  /*0040*/  MOV R154, 0x80 ;  /* 0x00000080009a7802 */ /* 0x000fe20000000f00 */
[----:B------:R-:W3:Y:S01]  /*0050*/  S2R R156, SR_CTAID.Y ;  /* 0x00000000009c7919 */ /* 0x000ee20000002600 */
[----:B------:R-:W4:Y:S05]  /*0060*/  S2R R155, SR_CTAID.Z ;  /* 0x00000000009b7919 */ /* 0x000f2a0000002700 */
[----:B-1234-:R-:W-:Y:S05]  /*0070*/  CALL.REL.NOINC `($_ZN5flash24flash_fwd_splitkv_kernelI23Flash_fwd_kernel_traitsILi32ELi64ELi128ELi4ELb0ELb0EN7cutlass6half_tE19Flash_kernel_traitsILi32ELi64ELi128ELi4ES3_EELb0ELb1ELb0ELb0ELb1ELb1ELb0ELb0EEEvNS_16Flash_fwd_paramsE$_ZN5flash30compute_attn_1rowblock_splitkvI23Flash_fwd_kernel_traitsILi32ELi64ELi128ELi4ELb0ELb0EN7cutlass6half_tE19Flash_kernel_traitsILi32ELi64ELi128ELi4ES3_EELb0ELb1ELb0ELb0ELb1ELb1ELb0ELb0ENS_16Flash_fwd_paramsEEEvRKT8_iiiii) ;  /* 0x0000000000087944 */ /* 0x01efea0003c00000 */
[----:B------:R-:W-:Y:S05]  /*0080*/  BSYNC.RECONVERGENT B3 ;  /* 0x0000000000037941 */ /* 0x000fea0003800200 */
.L_x_8918:
[----:B------:R-:W-:Y:S05]  /*0090*/  EXIT ;  /* 0x000000000000794d */ /* 0x000fea0003800000 */
        .type           $_ZN5flash24flash_fwd_splitkv_kernelI23Flash_fwd_kernel_traitsILi32ELi64ELi128ELi4ELb0ELb0EN7cutlass6half_tE19Flash_kernel_traitsILi32ELi64ELi128ELi4ES3_EELb0ELb1ELb0ELb0ELb1ELb1ELb0ELb0EEEvNS_16Flash_fwd_paramsE$_ZN5flash30compute_attn_1rowblock_splitkvI23Flash_fwd_kernel_traitsILi32ELi64ELi128ELi4ELb0ELb0EN7cutlass6half_tE19Flash_kernel_traitsILi32ELi64ELi128ELi4ES3_EELb0ELb1ELb0ELb0ELb1ELb1ELb0ELb0ENS_16Flash_fwd_paramsEEEvRKT8_iiiii,@function
        .size           $_ZN5flash24flash_fwd_splitkv_kernelI23Flash_fwd_kernel_traitsILi32ELi64ELi128ELi4ELb0ELb0EN7cutlass6half_tE19Flash_kernel_traitsILi32ELi64ELi128ELi4ES3_EELb0ELb1ELb0ELb0ELb1ELb1ELb0ELb0EEEvNS_16Flash_fwd_paramsE$_ZN5flash30compute_attn_1rowblock_splitkvI23Flash_fwd_kernel_traitsILi32ELi64ELi128ELi4ELb0ELb0EN7cutlass6half_tE19Flash_kernel_traitsILi32ELi64ELi128ELi4ES3_EELb0ELb1ELb0ELb0ELb1ELb1ELb0ELb0ENS_16Flash_fwd_paramsEEEvRKT8_iiiii,(.L_x_10325 - $_ZN5flash24flash_fwd_splitkv_kernelI23Flash_fwd_kernel_traitsILi32ELi64ELi128ELi4ELb0ELb0EN7cutlass6half_tE19Flash_kernel_traitsILi32ELi64ELi128ELi4ES3_EELb0ELb1ELb0ELb0ELb1ELb1ELb0ELb0EEEvNS_16Flash_fwd_paramsE$_ZN5flash30compute_attn_1rowblock_splitkvI23Flash_fwd_kernel_traitsILi32ELi64ELi128ELi4ELb0ELb0EN7cutlass6half_tE19Flash_kernel_traitsILi32ELi64ELi128ELi4ES3_EELb0ELb1ELb0ELb0ELb1ELb1ELb0ELb0ENS_16Flash_fwd_paramsEEEvRKT8_iiiii)
$_ZN5flash24flash_fwd_splitkv_kernelI23Flash_fwd_kernel_traitsILi32ELi64ELi128ELi4ELb0ELb0EN7cutlass6half_tE19Flash_kernel_traitsILi32ELi64ELi128ELi4ES3_EELb0ELb1ELb0ELb0ELb1ELb1ELb0ELb0EEEvNS_16Flash_fwd_paramsE$_ZN5flash30compute_attn_1rowblock_splitkvI23Flash_fwd_kernel_traitsILi32ELi64ELi128ELi4ELb0ELb0EN7cutlass6half_tE19Flash_kernel_traitsILi32ELi64ELi128ELi4ES3_EELb0ELb1ELb0ELb0ELb1ELb1ELb0ELb0ENS_16Flash_fwd_paramsEEEvRKT8_iiiii:
        /* <DEDUP_REMOVED lines=38> */
.L_x_8920:
[----:B------:R-:W-:Y:S05]  /*0300*/  BSYNC.RECONVERGENT B0 ;  /* 0x0000000000007941 */ /* 0x000fea0003800200 */
.L_x_8919:
[----:B------:R-:W-:Y:S04]  /*0310*/  BSSY.RECONVERGENT B0, `(.L_x_8921) ;  /* 0x0000007000007945 */ /* 0x000fe80003800200 */
[----:B------:R-:W-:Y:S05]  /*0320*/  @!P3 BRA `(.L_x_8922) ;  /* 0x000000000014b947 */ /* 0x000fea0003800000 */
[----:B-----5:R-:W3:Y:S02]  /*0330*/  LD.E.U8 R6, desc[UR4][R2.64+0x1b2] ;  /* 0x0001b20402067980 */ /* 0x020ee4000c101100 */
[----:B---3--:R-:W-:-:S13]  /*0340*/  ISETP.NE.AND P1, PT, R6, RZ, PT ;  /* 0x000000ff0600720c */ /* 0x008fda0003f25270 */
[----:B------:R-:W3:Y:S02]  /*0350*/  @P1 LD.E R7, desc[UR4][R14.64+0x4] ;  /* 0x000004040e071980 */ /* 0x000ee4000c101900 */
[----:B---3--:R-:W-:-:S06]  /*0360*/  @P1 IADD3 R6, PT, PT, R7, -R12, RZ ;  /* 0x8000000c07061210 */ /* 0x008fcc0007ffe0ff */
[----:B------:R3:W5:Y:S02]  /*0370*/  @!P1 LD.E R6, desc[UR4][R14.64] ;  /* 0x000000040e069980 */ /* 0x000764000c101900 */
.L_x_8922:
[----:B------:R-:W-:Y:S05]  /*0380*/  BSYNC.RECONVERGENT B0 ;  /* 0x0000000000007941 */ /* 0x000fea0003800200 */
.L_x_8921:
        /* <DEDUP_REMOVED lines=8> */
.L_x_8924:
[----:B------:R-:W4:Y:S01]  /*0410*/  LD.E.64 R8, desc[UR4][R2.64+0x108] ;  /* 0x0001080402087980 */ /* 0x000f22000c101b00 */
[----:B------:R-:W-:Y:S01]  /*0420*/  BSSY.RECONVERGENT B0, `(.L_x_8926) ;  /* 0x0000006000007945 */ /* 0x000fe20003800200 */
[----:B------:R-:W-:Y:S01]  /*0430*/  IMAD.MOV.U32 R21, RZ, RZ, RZ ;  /* 0x000000ffff157224 */ /* 0x000fe200078e00ff */
[----:B----4-:R-:W-:-:S04]  /*0440*/  ISETP.NE.U32.AND P0, PT, R8, RZ, PT ;  /* 0x000000ff0800720c */ /* 0x010fc80003f05070 */
[----:B------:R-:W-:-:S13]  /*0450*/  ISETP.NE.AND.EX P0, PT, R9, RZ, PT, P0 ;  /* 0x000000ff0900720c */ /* 0x000fda0003f05300 */
[----:B------:R-:W-:Y:S05]  /*0460*/  @!P0 BRA `(.L_x_8927) ;  /* 0x0000000000048947 */ /* 0x000fea0003800000 */
[----:B------:R4:W5:Y:S02]  /*0470*/  LD.E R21, desc[UR4][R2.64+0xbc] ;  /* 0x0000bc0402157980 */ /* 0x000964000c101900 */
.L_x_8927:
[----:B------:R-:W-:Y:S05]  /*0480*/  BSYNC.RECONVERGENT B0 ;  /* 0x0000000000007941 */ /* 0x000fea0003800200 */
.L_x_8926:
[----:B-----5:R-:W-:Y:S02]  /*0490*/  IADD3 R21, PT, PT, R21, R6, -R11 ;  /* 0x0000000615157210 */ /* 0x020fe40007ffe80b */
.L_x_8925:
[----:B------:R-:W-:Y:S05]  /*04a0*/  BSYNC.RECONVERGENT B1 ;  /* 0x0000000000017941 */ /* 0x000fea0003800200 */
.L_x_8923:
[----:B--23--:R-:W-:Y:S01]  /*04b0*/  IMAD.SHL.U32 R15, R157, 0x40, RZ ;  /* 0x000000409d0f7824 */ /* 0x00cfe200078e00ff */
[----:B------:R-:W-:Y:S01]  /*04c0*/  MOV R6, R154 ;  /* 0x0000009a00067202 */ /* 0x000fe20000000f00 */
[----:B------:R-:W-:-:S03]  /*04d0*/  IMAD.MOV.U32 R7, RZ, RZ, 0x0 ;  /* 0x00000000ff077424 */ /* 0x000fc600078e00ff */
[----:B------:R-:W-:-:S13]  /*04e0*/  ISETP.GT.AND P0, PT, R40, R15, PT ;  /* 0x0000000f2800720c */ /* 0x000fda0003f04270 */
[----:B-1--4-:R-:W-:Y:S05]  /*04f0*/  @!P0 RET.REL.NODEC R6 `(_ZN5flash24flash_fwd_splitkv_kernelI23Flash_fwd_kernel_traitsILi32ELi64ELi128ELi4ELb0ELb0EN7cutlass6half_tE19Flash_kernel_traitsILi32ELi64ELi128ELi4ES3_EELb0ELb1ELb0ELb0ELb1ELb1ELb0ELb0EEEvNS_16Flash_fwd_paramsE) ;  /* 0xfffffff806c08950 */ /* 0x012fea0003c3ffff */
        /* <DEDUP_REMOVED lines=86> */
.L_x_8930:
[----:B------:R-:W-:Y:S05]  /*0a60*/  BSYNC.RECONVERGENT B0 ;  /* 0x0000000000007941 */ /* 0x000fea0003800200 */
.L_x_8929:
[----:B------:R-:W-:Y:S01]  /*0a70*/  MOV R155, 0x0 ;  /* 0x00000000009b7802 */ /* 0x000fe20000000f00 */
[----:B------:R1:W-:Y:S03]  /*0a80*/  @!P5 ST.E desc[UR4][R4.64], R0 ;  /* 0x000000000400d985 */ /* 0x0003e6000c101904 */
[----:B-12---:R-:W-:Y:S05]  /*0a90*/  @P4 RET.REL.NODEC R154 `(_ZN5flash24flash_fwd_splitkv_kernelI23Flash_fwd_kernel_traitsILi32ELi64ELi128ELi4ELb0ELb0EN7cutlass6half_tE19Flash_kernel_traitsILi32ELi64ELi128ELi4ES3_EELb0ELb1ELb0ELb0ELb1ELb1ELb0ELb0EEEvNS_16Flash_fwd_paramsE) ;  /* 0xfffffff49a584950 */ /* 0x006fea0003c3ffff */
[----:B------:R-:W-:Y:S02]  /*0aa0*/  MOV R3, 0x7f800000 ;  /* 0x7f80000000037802 */ /* 0x000fe40000000f00 */
[----:B------:R-:W-:-:S03]  /*0ab0*/  MOV R155, 0x0 ;  /* 0x00000000009b7802 */ /* 0x000fc60000000f00 */
[----:B------:R1:W-:Y:S02]  /*0ac0*/  ST.E desc[UR4][R4.64+0x80], R3 ;  /* 0x0000800304007985 */ /* 0x0003e4000c101904 */
[----:B-1----:R-:W-:Y:S05]  /*0ad0*/  RET.REL.NODEC R154 `(_ZN5flash24flash_fwd_splitkv_kernelI23Flash_fwd_kernel_traitsILi32ELi64ELi128ELi4ELb0ELb0EN7cutlass6half_tE19Flash_kernel_traitsILi32ELi64ELi128ELi4ES3_EELb0ELb1ELb0ELb0ELb1ELb1ELb0ELb0EEEvNS_16Flash_fwd_paramsE) ;  /* 0xfffffff49a487950 */ /* 0x002fea0003c3ffff */
.L_x_8928:
        /* <DEDUP_REMOVED lines=64> */
[----:B-----5:R-:W-:-:S04]  /*0ee0*/  IMAD R10, R5, R8, RZ ;  /* 0x00000008050a7224 */ /* 0x020fc800078e02ff */
        /* <DEDUP_REMOVED lines=39> */
.L_x_8932:
        /* <DEDUP_REMOVED lines=34> */
[----:B------:R-:W-:Y:S02]  /*1380*/  @P3 IMAD.IADD R0, R11, 0x1, R12 ;  /* 0x000000010b003824 */ /* 0x000fe400078e020c */
[C---:B------:R-:W-:Y:S01]  /*1390*/  @!P3 IMAD.WIDE.U32 R28, R26.reuse, R10, R28 ;  /* 0x0000000a1a1cb225 */ /* 0x040fe200078e001c */
[----:B------:R-:W-:Y:S02]  /*13a0*/  ISETP.GE.U32.AND P4, PT, R5, R4, PT ;  /* 0x000000040500720c */ /* 0x000fe40003f86070 */
[----:B------:R-:W-:Y:S01]  /*13b0*/  LOP3.LUT R5, R155, R14, RZ, 0x3c, !PT ;  /* 0x0000000e9b057212 */ /* 0x000fe200078e3cff */
[----:B------:R-:W-:Y:S02]  /*13c0*/  @!P3 IMAD R7, R26, R6, R7 ;  /* 0x000000061a07b224 */ /* 0x000fe400078e0207 */
[----:B------:R-:W-:-:S02]  /*13d0*/  @P3 IMAD R4, R139, R0, RZ ;  /* 0x000000008b043224 */ /* 0x000fc400078e02ff */
[----:B------:R-:W-:Y:S01]  /*13e0*/  @P3 IMAD.WIDE.U32 R26, R138, R0, RZ ;  /* 0x000000008a1a3225 */ /* 0x000fe200078e00ff */
[----:B------:R-:W-:Y:S02]  /*13f0*/  ISETP.GE.AND P1, PT, R5, RZ, PT ;  /* 0x000000ff0500720c */ /* 0x000fe40003f26270 */
[----:B------:R-:W-:Y:S01]  /*1400*/  @!P2 IADD3 R9, PT, PT, R9, 0x1, RZ ;  /* 0x000000010909a810 */ /* 0x000fe20007ffe0ff */
[----:B------:R-:W-:Y:S01]  /*1410*/  @!P3 IMAD.IADD R7, R29, 0x1, R7 ;  /* 0x000000011d07b824 */ /* 0x000fe200078e0207 */
[----:B------:R-:W-:Y:S01]  /*1420*/  @!P3 MOV R8, R28 ;  /* 0x0000001c0008b202 */ /* 0x000fe20000000f00 */
[----:B------:R-:W-:Y:S01]  /*1430*/  @P3 IMAD.MOV.U32 R8, RZ, RZ, R26 ;  /* 0x000000ffff083224 */ /* 0x000fe200078e001a */
[----:B------:R-:W-:Y:S02]  /*1440*/  ISETP.NE.AND P2, PT, R14, RZ, PT ;  /* 0x000000ff0e00720c */ /* 0x000fe40003f45270 */
[----:B------:R-:W-:Y:S01]  /*1450*/  @P3 IADD3 R7, PT, PT, R27, R4, RZ ;  /* 0x000000041b073210 */ /* 0x000fe20007ffe0ff */
[----:B------:R-:W-:Y:S01]  /*1460*/  @!P3 IMAD R4, R23, R11, RZ ;  /* 0x0000000b1704b224 */ /* 0x000fe200078e02ff */
[----:B------:R-:W-:-:S02]  /*1470*/  @!P3 SHF.R.S32.HI R5, RZ, 0x1f, R11 ;  /* 0x0000001fff05b819 */ /* 0x000fc4000001140b */
[----:B------:R-:W-:Y:S01]  /*1480*/  LEA R0, R42, 0xffffff80, 0x7 ;  /* 0xffffff802a007811 */ /* 0x000fe200078e38ff */
[----:B------:R-:W-:Y:S01]  /*1490*/  IMAD.MOV.U32 R27, RZ, RZ, R7 ;  /* 0x000000ffff1b7224 */ /* 0x000fe200078e0007 */
[----:B------:R-:W-:Y:S02]  /*14a0*/  MOV R26, R8 ;  /* 0x00000008001a7202 */ /* 0x000fe40000000f00 */
        /* <DEDUP_REMOVED lines=10> */
[----:B------:R-:W-:Y:S01]  /*1550*/  IADD3 R13, PT, PT, R27, R6, RZ ;  /* 0x000000061b0d7210 */ /* 0x000fe20007ffe0ff */
[----:B------:R-:W-:Y:S01]  /*1560*/  IMAD R7, R17, R9, RZ ;  /* 0x0000000911077224 */ /* 0x000fe200078e02ff */
[----:B------:R-:W-:Y:S01]  /*1570*/  @P3 IADD3 R11, PT, PT, R11, R12, RZ ;  /* 0x0000000c0b0b3210 */ /* 0x000fe20007ffe0ff */
[----:B------:R-:W-:Y:S01]  /*1580*/  IMAD.MOV.U32 R12, RZ, RZ, R26 ;  /* 0x000000ffff0c7224 */ /* 0x000fe200078e001a */
[----:B------:R-:W-:Y:S01]  /*1590*/  SHF.R.S32.HI R6, RZ, 0x1f, R9 ;  /* 0x0000001fff067819 */ /* 0x000fe20000011409 */
[----:B------:R-:W-:-:S02]  /*15a0*/  @!P3 IMAD R4, R18, R5, R4 ;  /* 0x000000051204b224 */ /* 0x000fc400078e0204 */
        /* <DEDUP_REMOVED lines=13> */
.L_x_8933:
[----:B------:R-:W-:Y:S05]  /*1680*/  BSYNC.RECONVERGENT B0 ;  /* 0x0000000000007941 */ /* 0x000fea0003800200 */
.L_x_8931:
        /* <DEDUP_REMOVED lines=10> */
[----:B-1----:R-:W-:-:S06]  /*1730*/  IADD3 R20, PT, PT, R20, 0xffffffe, RZ ;  /* 0x0ffffffe14147810 */ /* 0x002fcc0007ffe0ff */
        /* <DEDUP_REMOVED lines=11> */
[-C--:B------:R-:W-:Y:S01]  /*17f0*/  IMAD R4, R11, R22.reuse, RZ ;  /* 0x000000160b047224 */ /* 0x080fe200078e02ff */
[----:B------:R-:W-:Y:S01]  /*1800*/  SHF.L.U32 R143, R86, 0x3, RZ ;  /* 0x00000003568f7819 */ /* 0x000fe200000006ff */
[----:B------:R-:W-:Y:S01]  /*1810*/  IMAD.WIDE.U32 R36, R8, R22, RZ ;  /* 0x0000001608247225 */ /* 0x000fe200078e00ff */
[----:B------:R-:W-:-:S03]  /*1820*/  LOP3.LUT R11, R155, R14, RZ, 0x3c, !PT ;  /* 0x0000000e9b0b7212 */ /* 0x000fc600078e3cff */
[----:B------:R-:W-:Y:S01]  /*1830*/  IMAD R4, R8, R23, R4 ;  /* 0x0000001708047224 */ /* 0x000fe200078e0204 */
[----:B------:R-:W-:-:S05]  /*1840*/  LOP3.LUT R144, R143, 0x18, RZ, 0xc0, !PT ;  /* 0x000000188f907812 */ /* 0x000fca00078ec0ff */
[-C--:B------:R-:W-:Y:S02]  /*1850*/  @!P2 IADD3 R16, PT, PT, R16, -R5.reuse, RZ ;  /* 0x800000051010a210 */ /* 0x080fe40007ffe0ff */
[----:B------:R-:W-:Y:S02]  /*1860*/  ISETP.GE.AND P4, PT, R11, RZ, PT ;  /* 0x000000ff0b00720c */ /* 0x000fe40003f86270 */
[----:B------:R-:W-:Y:S01]  /*1870*/  ISETP.GE.U32.AND P6, PT, R16, R5, PT ;  /* 0x000000051000720c */ /* 0x000fe20003fc6070 */
[----:B------:R-:W-:Y:S01]  /*1880*/  IMAD.IADD R4, R37, 0x1, R4 ;  /* 0x0000000125047824 */ /* 0x000fe200078e0204 */
[----:B------:R-:W-:Y:S02]  /*1890*/  SHF.R.U32.HI R44, RZ, 0x2, R86 ;  /* 0x00000002ff2c7819 */ /* 0x000fe40000011656 */
[----:B------:R-:W-:Y:S02]  /*18a0*/  IADD3 R6, P5, P3, R36, R6, R144 ;  /* 0x0000000624067210 */ /* 0x000fe40007bbe090 */
[----:B------:R-:W-:-:S02]  /*18b0*/  @!P2 IADD3 R7, PT, PT, R7, 0x1, RZ ;  /* 0x000000010707a810 */ /* 0x000fc40007ffe0ff */
[----:B------:R-:W-:Y:S02]  /*18c0*/  IADD3.X R4, PT, PT, R4, R17, RZ, P5, P3 ;  /* 0x0000001104047210 */ /* 0x000fe40002fe64ff */
[----:B------:R-:W-:Y:S02]  /*18d0*/  IADD3 R142, PT, PT, -R15, R40, RZ ;  /* 0x000000280f8e7210 */ /* 0x000fe40007ffe1ff */
[----:B------:R-:W-:Y:S02]  /*18e0*/  ISETP.NE.AND P5, PT, R14, RZ, PT ;  /* 0x000000ff0e00720c */ /* 0x000fe40003fa5270 */
[----:B------:R-:W-:Y:S01]  /*18f0*/  LOP3.LUT R163, R143, 0xc0, RZ, 0xc0, !PT ;  /* 0x000000c08fa37812 */ /* 0x000fe200078ec0ff */
[----:B------:R-:W1:Y:S01]  /*1900*/  S2UR UR6, SR_CgaCtaId ;  /* 0x00000000000679c3 */ /* 0x000e620000008800 */
[----:B------:R-:W-:Y:S02]  /*1910*/  MOV R45, RZ ;  /* 0x000000ff002d7202 */ /* 0x000fe40000000f00 */
[----:B------:R-:W-:-:S02]  /*1920*/  LOP3.LUT R163, R163, 0x18, R86, 0xf8, !PT ;  /* 0x00000018a3a37812 */ /* 0x000fc400078ef856 */
[----:B------:R-:W-:Y:S02]  /*1930*/  ISETP.GE.AND P3, PT, R44, R142, PT ;  /* 0x0000008e2c00720c */ /* 0x000fe40003f66270 */
[----:B------:R-:W-:Y:S02]  /*1940*/  @P6 IADD3 R7, PT, PT, R7, 0x1, RZ ;  /* 0x0000000107076810 */ /* 0x000fe40007ffe0ff */
[----:B------:R-:W-:Y:S02]  /*1950*/  LOP3.LUT R16, R143, 0x1f20, RZ, 0xc0, !PT ;  /* 0x00001f208f107812 */ /* 0x000fe400078ec0ff */
[----:B------:R-:W-:Y:S01]  /*1960*/  LOP3.LUT R161, R163, R144, RZ, 0x3c, !PT ;  /* 0x00000090a3a17212 */ /* 0x000fe200078e3cff */
[----:B------:R-:W-:Y:S01]  /*1970*/  @!P4 IMAD.MOV R7, RZ, RZ, -R7 ;  /* 0x000000ffff07c224 */ /* 0x000fe200078e0a07 */
[----:B------:R-:W-:Y:S02]  /*1980*/  @!P5 LOP3.LUT R7, RZ, R14, RZ, 0x33, !PT ;  /* 0x0000000eff07d212 */ /* 0x000fe400078e33ff */
[----:B------:R-:W-:-:S02]  /*1990*/  LOP3.LUT R161, R16, R161, RZ, 0xfc, !PT ;  /* 0x000000a110a17212 */ /* 0x000fc400078efcff */
[----:B------:R-:W-:-:S05]  /*19a0*/  IADD3 R14, P4, PT, R144, R10, RZ ;  /* 0x0000000a900e7210 */ /* 0x000fca0007f9e0ff */
[----:B------:R-:W-:Y:S01]  /*19b0*/  IMAD.X R15, RZ, RZ, R9, P4 ;  /* 0x000000ffff0f7224 */ /* 0x000fe200020e0609 */
[----:B------:R-:W-:Y:S02]  /*19c0*/  UMOV UR7, 0x400 ;  /* 0x0000040000077882 */ /* 0x000fe40000000000 */
[----:B-1----:R-:W-:Y:S01]  /*19d0*/  ULEA UR6, UR6, UR7, 0x18 ;  /* 0x0000000706067291 */ /* 0x002fe2000f8ec0ff */
[----:B------:R-:W-:Y:S02]  /*19e0*/  IMAD R151, R139, R44, RZ ;  /* 0x0000002c8b977224 */ /* 0x000fe400078e02ff */
[----:B------:R-:W-:-:S04]  /*19f0*/  IMAD.WIDE.U32 R14, R44, R138, R14 ;  /* 0x0000008a2c0e7225 */ /* 0x000fc800078e000e */
[----:B------:R-:W-:Y:S01]  /*1a00*/  IMAD.U32 R134, RZ, RZ, UR6 ;  /* 0x00000006ff867e24 */ /* 0x000fe2000f8e00ff */
[----:B------:R-:W-:-:S03]  /*1a10*/  IADD3 R151, PT, PT, R15, R151, RZ ;  /* 0x000000970f977210 */ /* 0x000fc60007ffe0ff */
[----:B------:R-:W-:Y:S02]  /*1a20*/  IMAD R161, R161, 0x2, R134 ;  /* 0x00000002a1a17824 */ /* 0x000fe400078e0286 */
[----:B------:R-:W-:Y:S02]  /*1a30*/  IMAD.SHL.U32 R10, R138, 0x20, RZ ;  /* 0x000000208a0a7824 */ /* 0x000fe400078e00ff */
[----:B------:R-:W-:Y:S02]  /*1a40*/  IMAD R15, R25, R7, RZ ;  /* 0x00000007190f7224 */ /* 0x000fe400078e02ff */
[----:B--2---:R-:W-:Y:S02]  /*1a50*/  @P1 IMAD R11, R29, R162, RZ ;  /* 0x000000a21d0b1224 */ /* 0x004fe400078e02ff */
[----:B---3--:R-:W-:-:S04]  /*1a60*/  @!P1 IMAD.WIDE.U32 R34, R32, R156, RZ ;  /* 0x0000009c20229225 */ /* 0x008fc800078e00ff */
[----:B------:R-:W-:Y:S02]  /*1a70*/  @!P1 IMAD R8, R33, R156, RZ ;  /* 0x0000009c21089224 */ /* 0x000fe400078e02ff */
[----:B------:R-:W-:Y:S01]  /*1a80*/  @P1 IMAD.WIDE.U32 R32, R28, R162, RZ ;  /* 0x000000a21c201225 */ /* 0x000fe200078e00ff */
[----:B------:R-:W-:-:S03]  /*1a90*/  @!P1 MOV R5, R34 ;  /* 0x0000002200059202 */ /* 0x000fc60000000f00 */
[----:B------:R-:W-:Y:S02]  /*1aa0*/  @P1 IMAD.MOV.U32 R5, RZ, RZ, R32 ;  /* 0x000000ffff051224 */ /* 0x000fe400078e0020 */
[----:B------:R-:W-:Y:S02]  /*1ab0*/  @!P1 IMAD.IADD R8, R35, 0x1, R8 ;  /* 0x0000000123089824 */ /* 0x000fe400078e0208 */
[----:B------:R-:W-:Y:S01]  /*1ac0*/  @P1 IMAD.IADD R8, R33, 0x1, R11 ;  /* 0x0000000121081824 */ /* 0x000fe200078e020b */
[----:B------:R-:W-:Y:S01]  /*1ad0*/  IADD3 R32, P2, PT, R144, R5, RZ ;  /* 0x0000000590207210 */ /* 0x000fe20007f5e0ff */
[----:B------:R-:W-:-:S03]  /*1ae0*/  VIADD R5, R44, 0x20 ;  /* 0x000000202c057836 */ /* 0x000fc60000000000 */
[----:B------:R-:W-:Y:S02]  /*1af0*/  IADD3.X R33, PT, PT, RZ, R8, RZ, P2, !PT ;  /* 0x00000008ff217210 */ /* 0x000fe400017fe4ff */
[----:B------:R-:W-:Y:S01]  /*1b00*/  ISETP.GE.AND P2, PT, R5, R142, PT ;  /* 0x0000008e0500720c */ /* 0x000fe20003f46270 */
[-C--:B------:R-:W-:Y:S02]  /*1b10*/  IMAD R8, R31, R155.reuse, RZ ;  /* 0x0000009b1f087224 */ /* 0x080fe400078e02ff */
[----:B------:R-:W-:Y:S01]  /*1b20*/  IMAD.WIDE.U32 R32, R30, R155, R32 ;  /* 0x0000009b1e207225 */ /* 0x000fe200078e0020 */
[----:B------:R-:W-:-:S03]  /*1b30*/  @!P1 MOV R16, R28 ;  /* 0x0000001c00109202 */ /* 0x000fc60000000f00 */
[----:B------:R-:W-:Y:S01]  /*1b40*/  IMAD.WIDE.U32 R34, R157, 0x40, R44 ;  /* 0x000000409d227825 */ /* 0x000fe200078e002c */
[----:B------:R-:W-:Y:S02]  /*1b50*/  @!P1 MOV R17, R29 ;  /* 0x0000001d00119202 */ /* 0x000fe40000000f00 */
[----:B------:R-:W-:Y:S01]  /*1b60*/  @P1 MOV R16, R28 ;  /* 0x0000001c00101202 */ /* 0x000fe20000000f00 */
[----:B------:R-:W-:Y:S02]  /*1b70*/  IMAD.IADD R33, R33, 0x1, R8 ;  /* 0x0000000121217824 */ /* 0x000fe400078e0208 */
[----:B------:R-:W-:Y:S01]  /*1b80*/  @P1 IMAD.MOV.U32 R17, RZ, RZ, R29 ;  /* 0x000000ffff111224 */ /* 0x000fe200078e001d */
[----:B------:R-:W-:Y:S01]  /*1b90*/  @!P2 IADD3 R8, P1, PT, R34, 0x20, RZ ;  /* 0x000000202208a810 */ /* 0x000fe20007f3e0ff */
[----:B------:R-:W-:-:S03]  /*1ba0*/  @!P3 IMAD R11, R35, R16, RZ ;  /* 0x00000010230bb224 */ /* 0x000fc600078e02ff */
[----:B------:R-:W-:Y:S01]  /*1bb0*/  @!P2 IADD3.X R9, PT, PT, RZ, R35, RZ, P1, !PT ;  /* 0x00000023ff09a210 */ /* 0x000fe20000ffe4ff */
[C---:B------:R-:W-:Y:S01]  /*1bc0*/  @!P3 IMAD R11, R34.reuse, R17, R11 ;  /* 0x00000011220bb224 */ /* 0x040fe200078e020b */
[----:B------:R-:W-:Y:S02]  /*1bd0*/  @!P2 MOV R30, R32 ;  /* 0x00000020001ea202 */ /* 0x000fe40000000f00 */
[----:B------:R-:W-:Y:S01]  /*1be0*/  @!P2 MOV R31, R33 ;  /* 0x00000021001fa202 */ /* 0x000fe20000000f00 */
[----:B------:R-:W-:-:S04]  /*1bf0*/  @!P3 IMAD.WIDE.U32 R32, R34, R16, R32 ;  /* 0x000000102220b225 */ /* 0x000fc800078e0020 */
[----:B------:R-:W-:Y:S01]  /*1c00*/  @!P2 IMAD R9, R9, R16, RZ ;  /* 0x000000100909a224 */ /* 0x000fe200078e02ff */
[----:B------:R-:W-:Y:S01]  /*1c10*/  @!P3 IADD3 R11, PT, PT, R33, R11, RZ ;  /* 0x0000000b210bb210 */ /* 0x000fe20007ffe0ff */
[----:B------:R-:W-:Y:S01]  /*1c20*/  @!P2 IMAD.WIDE.U32 R30, R16, R8, R30 ;  /* 0x00000008101ea225 */ /* 0x000fe200078e001e */
[----:B----4-:R-:W-:-:S03]  /*1c30*/  @!P3 LEA R28, P1, R32, R18, 0x1 ;  /* 0x00000012201cb211 */ /* 0x010fc600078208ff */
[----:B------:R-:W-:Y:S01]  /*1c40*/  @!P2 IMAD R9, R17, R8, R9 ;  /* 0x000000081109a224 */ /* 0x000fe200078e0209 */
[----:B------:R-:W-:Y:S01]  /*1c50*/  @!P3 LEA.HI.X R29, R32, R19, R11, 0x1, P1 ;  /* 0x00000013201db211 */ /* 0x000fe200008f0c0b */
[----:B------:R-:W-:Y:S01]  /*1c60*/  IMAD R8, R42, -0x80, R21 ;  /* 0xffffff802a087824 */ /* 0x000fe200078e0215 */
[----:B------:R-:W-:Y:S02]  /*1c70*/  @!P2 LEA R18, P1, R30, R18, 0x1 ;  /* 0x000000121e12a211 */ /* 0x000fe400078208ff */
[----:B------:R-:W-:Y:S01]  /*1c80*/  @!P2 IADD3 R9, PT, PT, R31, R9, RZ ;  /* 0x000000091f09a210 */ /* 0x000fe20007ffe0ff */
[----:B------:R-:W-:Y:S01]  /*1c90*/  @!PT LDS RZ, [RZ] ;  /* 0x00000000fffff984 */ /* 0x000fe20000000800 */
[----:B------:R-:W-:Y:S01]  /*1ca0*/  @!PT LDS RZ, [RZ] ;  /* 0x00000000fffff984 */ /* 0x000fe20000000800 */
[----:B------:R-:W-:Y:S01]  /*1cb0*/  @!PT LDS RZ, [RZ] ;  /* 0x00000000fffff984 */ /* 0x000fe20000000800 */
[----:B------:R1:W-:Y:S01]  /*1cc0*/  @!P3 LDGSTS.E.BYPASS.LTC128B.128 [R161], desc[UR4][R28.64] ;  /* 0x000000001ca1bfae */ /* 0x0003e2000b981a04 */
[----:B------:R-:W-:Y:S02]  /*1cd0*/  LEA R150, P4, R14, R26, 0x1 ;  /* 0x0000001a0e967211 */ /* 0x000fe400078808ff */
[----:B------:R-:W-:Y:S02]  /*1ce0*/  @!P2 LEA.HI.X R19, R30, R19, R9, 0x1, P1 ;  /* 0x000000131e13a211 */ /* 0x000fe400008f0c09 */
[----:B------:R-:W-:-:S02]  /*1cf0*/  IADD3 R8, PT, PT, R8, 0x80, RZ ;  /* 0x0000008008087810 */ /* 0x000fc40007ffe0ff */
[C---:B------:R-:W-:Y:S01]  /*1d00*/  IADD3 R11, PT, PT, R44.reuse, 0x40, RZ ;  /* 0x000000402c0b7810 */ /* 0x040fe20007ffe0ff */
[----:B------:R2:W-:Y:S01]  /*1d10*/  @!P2 LDGSTS.E.BYPASS.LTC128B.128 [R161+0x800], desc[UR4][R18.64] ;  /* 0x0080000012a1afae */ /* 0x0005e2000b981a04 */
[----:B------:R-:W-:Y:S02]  /*1d20*/  IADD3 R9, PT, PT, R44, 0x60, RZ ;  /* 0x000000602c097810 */ /* 0x000fe40007ffe0ff */
[----:B------:R-:W-:Y:S02]  /*1d30*/  LEA.HI.X R151, R14, R27, R151, 0x1, P4 ;  /* 0x0000001b0e977211 */ /* 0x000fe400020f0c97 */
[-C--:B------:R-:W-:Y:S02]  /*1d40*/  ISETP.GE.AND P4, PT, R11, R8.reuse, PT ;  /* 0x000000080b00720c */ /* 0x080fe40003f86270 */
[-C--:B------:R-:W-:Y:S02]  /*1d50*/  ISETP.GE.AND P3, PT, R9, R8.reuse, PT ;  /* 0x000000080900720c */ /* 0x080fe40003f66270 */
[----:B------:R-:W-:-:S02]  /*1d60*/  ISETP.GE.AND P6, PT, R44, R8, PT ;  /* 0x000000082c00720c */ /* 0x000fc40003fc6270 */
[----:B------:R-:W-:Y:S02]  /*1d70*/  SHF.R.S32.HI R16, RZ, 0x1f, R7 ;  /* 0x0000001fff107819 */ /* 0x000fe40000011407 */
[----:B------:R-:W-:Y:S02]  /*1d80*/  ISETP.GE.AND P5, PT, R5, R8, PT ;  /* 0x000000080500720c */ /* 0x000fe40003fa6270 */
[----:B------:R-:W-:Y:S02]  /*1d90*/  SHF.L.U64.HI R14, R138, 0x5, R139 ;  /* 0x000000058a0e7819 */ /* 0x000fe4000001028b */
[----:B------:R-:W-:Y:S01]  /*1da0*/  LEA R26, P1, R10, R150, 0x1 ;  /* 0x000000960a1a7211 */ /* 0x000fe200078208ff */
[----:B------:R-:W-:Y:S02]  /*1db0*/  IMAD R15, R16, R24, R15 ;  /* 0x00000018100f7224 */ /* 0x000fe400078e020f */
[----:B-1----:R-:W-:Y:S01]  /*1dc0*/  IMAD.WIDE.U32 R28, R24, R7, RZ ;  /* 0x00000007181c7225 */ /* 0x002fe200078e00ff */
[----:B------:R-:W-:Y:S01]  /*1dd0*/  LEA.HI.X R27, R10, R151, R14, 0x1, P1 ;  /* 0x000000970a1b7211 */ /* 0x000fe200008f0c0e */
[----:B------:R2:W-:Y:S01]  /*1de0*/  @!P6 LDGSTS.E.BYPASS.LTC128B.128 [R161+0x1000], desc[UR4][R150.64] ;  /* 0x0100000096a1efae */ /* 0x0005e2000b981a04 */
[----:B------:R-:W-:-:S02]  /*1df0*/  @!P4 LEA R24, P2, R138, R26, 0x6 ;  /* 0x0000001a8a18c211 */ /* 0x000fc400078430ff */
[C---:B------:R-:W-:Y:S01]  /*1e00*/  @!P3 LEA R16, P1, R138.reuse, R26, 0x7 ;  /* 0x0000001a8a10b211 */ /* 0x040fe200078238ff */
[----:B------:R2:W-:Y:S01]  /*1e10*/  @!P5 LDGSTS.E.BYPASS.LTC128B.128 [R161+0x1800], desc[UR4][R26.64] ;  /* 0x018000001aa1dfae */ /* 0x0005e2000b981a04 */
[CCC-:B------:R-:W-:Y:S02]  /*1e20*/  @!P4 LEA.HI.X R25, R138.reuse, R27.reuse, R139.reuse, 0x6, P2 ;  /* 0x0000001b8a19c211 */ /* 0x1c0fe400010f348b */
[----:B------:R-:W-:-:S03]  /*1e30*/  @!P3 LEA.HI.X R17, R138, R27, R139, 0x7, P1 ;  /* 0x0000001b8a11b211 */ /* 0x000fc600008f3c8b */
[----:B------:R2:W-:Y:S04]  /*1e40*/  @!P4 LDGSTS.E.BYPASS.LTC128B.128 [R161+0x2000], desc[UR4][R24.64] ;  /* 0x0200000018a1cfae */ /* 0x0005e8000b981a04 */
[----:B------:R2:W-:Y:S04]  /*1e50*/  @!P3 LDGSTS.E.BYPASS.LTC128B.128 [R161+0x2800], desc[UR4][R16.64] ;  /* 0x0280000010a1bfae */ /* 0x0005e8000b981a04 */
[----:B------:R-:W0:Y:S01]  /*1e60*/  LDGDEPBAR ;  /* 0x00000000000079af */ /* 0x000e220000000000 */
[----:B------:R-:W-:Y:S02]  /*1e70*/  IADD3 R6, P2, PT, R6, R28, RZ ;  /* 0x0000001c06067210 */ /* 0x000fe40007f5e0ff */
[----:B------:R-:W-:Y:S01]  /*1e80*/  IADD3 R15, PT, PT, R29, R15, RZ ;  /* 0x0000000f1d0f7210 */ /* 0x000fe20007ffe0ff */
[----:B------:R2:W5:Y:S04]  /*1e90*/  LD.E R34, desc[UR4][R2.64+0x184] ;  /* 0x0001840402227980 */ /* 0x000568000c101900 */
[----:B------:R2:W5:Y:S01]  /*1ea0*/  LD.E R20, desc[UR4][R2.64+0x188] ;  /* 0x0001880402147980 */ /* 0x000562000c101900 */
[----:B------:R-:W-:Y:S01]  /*1eb0*/  IMAD.X R7, R4, 0x1, R15, P2 ;  /* 0x0000000104077824 */ /* 0x000fe200010e060f */
[----:B------:R-:W-:Y:S01]  /*1ec0*/  ISETP.GE.AND P4, PT, R11, R8, PT ;  /* 0x000000080b00720c */ /* 0x000fe20003f86270 */
[----:B------:R-:W-:-:S02]  /*1ed0*/  IMAD R4, R23, R44, RZ ;  /* 0x0000002c17047224 */ /* 0x000fc400078e02ff */
[----:B------:R-:W-:Y:S01]  /*1ee0*/  IMAD.WIDE.U32 R6, R44, R22, R6 ;  /* 0x000000162c067225 */ /* 0x000fe200078e0006 */
[----:B------:R-:W-:Y:S01]  /*1ef0*/  ISETP.GE.AND P3, PT, R9, R8, PT ;  /* 0x000000080900720c */ /* 0x000fe20003f66270 */
[----:B------:R-:W-:-:S12]  /*1f00*/  DEPBAR.LE SB0, 0x0 ;  /* 0x000080000000791a */ /* 0x000fd80000000000 */
[----:B------:R-:W-:Y:S05]  /*1f10*/  WARPSYNC.ALL ;  /* 0x0000000000007948 */ /* 0x000fea0003800000 */
[----:B------:R-:W-:Y:S02]  /*1f20*/  IADD3 R153, PT, PT, R7, R4, RZ ;  /* 0x0000000407997210 */ /* 0x000fe40007ffe0ff */
[----:B-----5:R-:W-:Y:S02]  /*1f30*/  LEA R152, P1, R6, R12, 0x1 ;  /* 0x0000000c06987211 */ /* 0x020fe400078208ff */
[----:B------:R-:W-:Y:S02]  /*1f40*/  SHF.L.U32 R4, R22, 0x5, RZ ;  /* 0x0000000516047819 */ /* 0x000fe400000006ff */
        /* <DEDUP_REMOVED lines=32> */
[----:B------:R-:W-:-:S02]  /*2150*/  SHF.R.U32.HI R132, RZ, 0x1, R86 ;  /* 0x00000001ff847819 */ /* 0x000fc40000011656 */
[C---:B------:R-:W-:Y:S01]  /*2160*/  SHF.L.U32 R32, R86.reuse, 0x5, RZ ;  /* 0x0000000556207819 */ /* 0x040fe200000006ff */
[----:B------:R-:W0:Y:S01]  /*2170*/  LDGDEPBAR ;  /* 0x00000000000079af */ /* 0x000e220000000000 */
[----:B------:R-:W-:Y:S02]  /*2180*/  SHF.L.U32 R87, R86, 0x2, RZ ;  /* 0x0000000256577819 */ /* 0x000fe400000006ff */
[----:B------:R-:W-:Y:S02]  /*2190*/  LOP3.LUT R5, R132, 0x8, RZ, 0xc0, !PT ;  /* 0x0000000884057812 */ /* 0x000fe400078ec0ff */
[----:B------:R-:W-:Y:S02]  /*21a0*/  LOP3.LUT R133, R30, 0x3e00, RZ, 0xc0, !PT ;  /* 0x00003e001e857812 */ /* 0x000fe400078ec0ff */
[----:B------:R-:W-:Y:S02]  /*21b0*/  LOP3.LUT R29, R87, 0x18, RZ, 0xc0, !PT ;  /* 0x00000018571d7812 */ /* 0x000fe400078ec0ff */
[----:B------:R-:W-:-:S02]  /*21c0*/  LOP3.LUT R4, R5, 0xc0, R32, 0xf8, !PT ;  /* 0x000000c005047812 */ /* 0x000fc400078ef820 */
[----:B------:R-:W-:Y:S02]  /*21d0*/  LOP3.LUT R45, R30, 0x100, RZ, 0xc0, !PT ;  /* 0x000001001e2d7812 */ /* 0x000fe400078ec0ff */
[----:B------:R-:W-:Y:S02]  /*21e0*/  LOP3.LUT R5, R32, 0xc0, RZ, 0xc0, !PT ;  /* 0x000000c020057812 */ /* 0x000fe400078ec0ff */
[--C-:B-1----:R-:W-:Y:S02]  /*21f0*/  LOP3.LUT R7, R133, 0x20, R32.reuse, 0xf8, !PT ;  /* 0x0000002085077812 */ /* 0x102fe400078ef820 */
[----:B------:R-:W-:Y:S02]  /*2200*/  LOP3.LUT R31, R4, R29, RZ, 0x3c, !PT ;  /* 0x0000001d041f7212 */ /* 0x000fe400078e3cff */
[--C-:B------:R-:W-:Y:S02]  /*2210*/  LOP3.LUT R6, R7, 0x100, R32.reuse, 0xf8, !PT ;  /* 0x0000010007067812 */ /* 0x100fe400078ef820 */
[----:B------:R-:W-:-:S02]  /*2220*/  LOP3.LUT R45, R45, 0x20, R32, 0xf8, !PT ;  /* 0x000000202d2d7812 */ /* 0x000fc400078ef820 */
[----:B------:R-:W-:Y:S02]  /*2230*/  LOP3.LUT R4, R5, 0x8, R86, 0xf8, !PT ;  /* 0x0000000805047812 */ /* 0x000fe400078ef856 */
[----:B------:R-:W-:Y:S02]  /*2240*/  LOP3.LUT R13, R6, R31, RZ, 0xfc, !PT ;  /* 0x0000001f060d7212 */ /* 0x000fe400078efcff */
[----:B------:R-:W-:-:S03]  /*2250*/  LOP3.LUT R45, R45, R4, R29, 0xf6, !PT ;  /* 0x000000042d2d7212 */ /* 0x000fc600078ef61d */
[----:B------:R-:W-:Y:S01]  /*2260*/  IMAD R13, R13, 0x2, R134 ;  /* 0x000000020d0d7824 */ /* 0x000fe200078e0286 */
[----:B------:R-:W-:-:S04]  /*2270*/  LEA R45, R45, R134, 0x1 ;  /* 0x000000862d2d7211 */ /* 0x000fc800078e08ff */
[----:B------:R-:W-:Y:S04]  /*2280*/  LDSM.16.M88.4 R36, [R13] ;  /* 0x000000000d24783b */ /* 0x000fe80000000200 */
[----:B------:R-:W1:Y:S01]  /*2290*/  LDSM.16.M88.4 R48, [R45+0x1000] ;  /* 0x001000002d30783b */ /* 0x000e620000000200 */
[----:B------:R-:W-:Y:S02]  /*22a0*/  LOP3.LUT P4, RZ, R86, 0x4, RZ, 0xc0, !PT ;  /* 0x0000000456ff7812 */ /* 0x000fe4000788c0ff */
[----:B------:R-:W-:Y:S01]  /*22b0*/  MOV R28, 0x20 ;  /* 0x00000020001c7802 */ /* 0x000fe20000000f00 */
[----:B--2---:R-:W-:Y:S03]  /*22c0*/  LDSM.16.M88.4 R24, [R45+0x1400] ;  /* 0x001400002d18783b */ /* 0x004fe60000000200 */
[----:B------:R-:W-:-:S04]  /*22d0*/  SEL R28, R28, 0xffffffe0, !P4 ;  /* 0xffffffe01c1c7807 */ /* 0x000fc80006000000 */
[----:B------:R-:W-:Y:S01]  /*22e0*/  IADD3 R41, PT, PT, R28, R45, RZ ;  /* 0x0000002d1c297210 */ /* 0x000fe20007ffe0ff */
[----:B------:R-:W-:-:S04]  /*22f0*/  IMAD.IADD R16, R13, 0x1, R28 ;  /* 0x000000010d107824 */ /* 0x000fc800078e021c */
[----:B------:R-:W-:Y:S04]  /*2300*/  LDSM.16.M88.4 R4, [R41+0x1000] ;  /* 0x001000002904783b */ /* 0x000fe80000000200 */
[----:B------:R-:W2:Y:S04]  /*2310*/  LDSM.16.M88.4 R16, [R16] ;  /* 0x000000001010783b */ /* 0x000ea80000000200 */
[----:B------:R-:W4:Y:S01]  /*2320*/  LDSM.16.M88.4 R52, [R41+0x1400] ;  /* 0x001400002934783b */ /* 0x000f220000000200 */
[C---:B-1----:R-:W-:Y:S08]  /*2330*/  HMMA.16816.F32 R8, R36.reuse, R48, RZ ;  /* 0x000000302408723c */ /* 0x042ff000000018ff */
[----:B------:R-:W-:-:S12]  /*2340*/  HMMA.16816.F32 R48, R36, R50, RZ ;  /* 0x000000322430723c */ /* 0x000fd800000018ff */
[----:B--2---:R-:W-:Y:S08]  /*2350*/  HMMA.16816.F32 R8, R16, R4, R8 ;  /* 0x000000041008723c */ /* 0x004ff00000001808 */
[----:B------:R-:W-:Y:S08]  /*2360*/  HMMA.16816.F32 R12, R36, R24, RZ ;  /* 0x00000018240c723c */ /* 0x000ff000000018ff */
[C---:B------:R-:W-:Y:S01]  /*2370*/  HMMA.16816.F32 R48, R16.reuse, R6, R48 ;  /* 0x000000061030723c */ /* 0x040fe20000001830 */
[----:B------:R-:W1:Y:S11]  /*2380*/  LDSM.16.M88.4 R4, [R45+0x1800] ;  /* 0x001800002d04783b */ /* 0x000e760000000200 */
[----:B----4-:R-:W-:Y:S01]  /*2390*/  HMMA.16816.F32 R12, R16, R52, R12 ;  /* 0x00000034100c723c */ /* 0x010fe2000000180c */
[-C--:B---3--:R-:W-:Y:S01]  /*23a0*/  FMUL.FTZ R8, R8, R33.reuse ;  /* 0x0000002108087220 */ /* 0x088fe20000410000 */
[-C--:B------:R-:W-:Y:S01]  /*23b0*/  FMUL.FTZ R57, R9, R33.reuse ;  /* 0x0000002109397220 */ /* 0x080fe20000410000 */
[-C--:B------:R-:W-:Y:S01]  /*23c0*/  FMUL.FTZ R43, R10, R33.reuse ;  /* 0x000000210a2b7220 */ /* 0x080fe20000410000 */
[-C--:B------:R-:W-:Y:S01]  /*23d0*/  FMUL.FTZ R35, R11, R33.reuse ;  /* 0x000000210b237220 */ /* 0x080fe20000410000 */
[----:B------:R2:W3:Y:S03]  /*23e0*/  MUFU.TANH R56, R8 ;  /* 0x0000000800387308 */ /* 0x0004e60000002400 */
[----:B--2---:R-:W-:Y:S01]  /*23f0*/  HMMA.16816.F32 R8, R36, R26, RZ ;  /* 0x0000001a2408723c */ /* 0x004fe200000018ff */
[----:B------:R-:W2:Y:S01]  /*2400*/  LDSM.16.M88.4 R24, [R41+0x1800] ;  /* 0x001800002918783b */ /* 0x000ea20000000200 */
[-C--:B------:R-:W-:Y:S01]  /*2410*/  FMUL.FTZ R48, R48, R33.reuse ;  /* 0x0000002130307220 */ /* 0x080fe20000410000 */
[----:B------:R-:W-:-:S08]  /*2420*/  FMUL.FTZ R49, R49, R33 ;  /* 0x0000002131317220 */ /* 0x000fd00000410000 */
[-C--:B------:R-:W-:Y:S01]  /*2430*/  FMUL.FTZ R12, R12, R33.reuse ;  /* 0x000000210c0c7220 */ /* 0x080fe20000410000 */
[----:B------:R-:W-:-:S08]  /*2440*/  FMUL.FTZ R13, R13, R33 ;  /* 0x000000210d0d7220 */ /* 0x000fd00000410000 */
[----:B------:R-:W-:Y:S01]  /*2450*/  HMMA.16816.F32 R8, R16, R54, R8 ;  /* 0x000000361008723c */ /* 0x000fe20000001808 */
[----:B------:R-:W4:Y:S01]  /*2460*/  LDSM.16.M88.4 R52, [R45+0x1c00] ;  /* 0x001c00002d34783b */ /* 0x000f220000000200 */
[----:B------:R-:W1:Y:S01]  /*2470*/  MUFU.TANH R58, R48 ;  /* 0x00000030003a7308 */ /* 0x000e620000002400 */
[-C--:B------:R-:W-:Y:S01]  /*2480*/  FMUL.FTZ R59, R50, R33.reuse ;  /* 0x00000021323b7220 */ /* 0x080fe20000410000 */
[-C--:B------:R-:W-:Y:S01]  /*2490*/  FMUL.FTZ R60, R51, R33.reuse ;  /* 0x00000021333c7220 */ /* 0x080fe20000410000 */
[-C--:B------:R-:W-:Y:S01]  /*24a0*/  FMUL.FTZ R62, R14, R33.reuse ;  /* 0x000000210e3e7220 */ /* 0x080fe20000410000 */
[----:B------:R-:W-:-:S04]  /*24b0*/  FMUL.FTZ R63, R15, R33 ;  /* 0x000000210f3f7220 */ /* 0x000fc80000410000 */
[----:B------:R1:W1:Y:S08]  /*24c0*/  MUFU.TANH R61, R49 ;  /* 0x00000031003d7308 */ /* 0x0002700000002400 */
[----:B------:R-:W2:Y:S08]  /*24d0*/  MUFU.TANH R64, R12 ;  /* 0x0000000c00407308 */ /* 0x000eb00000002400 */
[----:B------:R3:W2:Y:S01]  /*24e0*/  MUFU.TANH R65, R13 ;  /* 0x0000000d00417308 */ /* 0x0006a20000002400 */
[C---:B-1----:R-:W-:Y:S08]  /*24f0*/  HMMA.16816.F32 R48, R36.reuse, R4, RZ ;  /* 0x000000042430723c */ /* 0x042ff000000018ff */
[----:B------:R-:W-:Y:S01]  /*2500*/  HMMA.16816.F32 R4, R36, R6, RZ ;  /* 0x000000062404723c */ /* 0x000fe200000018ff */
[----:B---3--:R-:W1:Y:S01]  /*2510*/  LDSM.16.M88.4 R12, [R41+0x1c00] ;  /* 0x001c0000290c783b */ /* 0x008e620000000200 */
[-C--:B------:R-:W-:Y:S01]  /*2520*/  FMUL.FTZ R8, R8, R33.reuse ;  /* 0x0000002108087220 */ /* 0x080fe20000410000 */
[-C--:B------:R-:W-:Y:S01]  /*2530*/  FMUL.FTZ R69, R9, R33.reuse ;  /* 0x0000002109457220 */ /* 0x080fe20000410000 */
[----:B------:R-:W-:-:S08]  /*2540*/  FMUL.FTZ R66, R10, R33 ;  /* 0x000000210a427220 */ /* 0x000fd00000410000 */
[----:B--2---:R-:W-:Y:S01]  /*2550*/  HMMA.16816.F32 R48, R16, R24, R48 ;  /* 0x000000181030723c */ /* 0x004fe20000001830 */
[----:B------:R4:W2:Y:S01]  /*2560*/  MUFU.TANH R67, R8 ;  /* 0x0000000800437308 */ /* 0x0008a20000002400 */
[----:B------:R-:W-:-:S06]  /*2570*/  FMUL.FTZ R68, R11, R33 ;  /* 0x000000210b447220 */ /* 0x000fcc0000410000 */
[----:B------:R-:W-:Y:S01]  /*2580*/  HMMA.16816.F32 R4, R16, R26, R4 ;  /* 0x0000001a1004723c */ /* 0x000fe20000001804 */
[----:B------:R-:W3:Y:S07]  /*2590*/  LDSM.16.M88.4 R24, [R45+0x2000] ;  /* 0x002000002d18783b */ /* 0x000eee0000000200 */
[C---:B----4-:R-:W-:Y:S08]  /*25a0*/  HMMA.16816.F32 R8, R36.reuse, R52, RZ ;  /* 0x000000342408723c */ /* 0x050ff000000018ff */
[----:B------:R-:W-:Y:S01]  /*25b0*/  HMMA.16816.F32 R52, R36, R54, RZ ;  /* 0x000000362434723c */ /* 0x000fe200000018ff */
[-C--:B------:R-:W-:Y:S01]  /*25c0*/  FMUL.FTZ R48, R48, R33.reuse ;  /* 0x0000002130307220 */ /* 0x080fe20000410000 */
[-C--:B------:R-:W-:Y:S01]  /*25d0*/  FMUL.FTZ R75, R49, R33.reuse ;  /* 0x00000021314b7220 */ /* 0x080fe20000410000 */
[-C--:B------:R-:W-:Y:S01]  /*25e0*/  FMUL.FTZ R70, R50, R33.reuse ;  /* 0x0000002132467220 */ /* 0x080fe20000410000 */
[-C--:B------:R-:W-:Y:S01]  /*25f0*/  FMUL.FTZ R71, R51, R33.reuse ;  /* 0x0000002133477220 */ /* 0x080fe20000410000 */
[----:B------:R4:W2:Y:S07]  /*2600*/  MUFU.TANH R73, R48 ;  /* 0x0000003000497308 */ /* 0x0008ae0000002400 */
[C---:B-1----:R-:W-:Y:S08]  /*2610*/  HMMA.16816.F32 R8, R16.reuse, R12, R8 ;  /* 0x0000000c1008723c */ /* 0x042ff00000001808 */
[----:B------:R-:W-:Y:S01]  /*2620*/  HMMA.16816.F32 R52, R16, R14, R52 ;  /* 0x0000000e1034723c */ /* 0x000fe20000001834 */
[----:B------:R-:W-:Y:S04]  /*2630*/  LDSM.16.M88.4 R12, [R45+0x2400] ;  /* 0x002400002d0c783b */ /* 0x000fe80000000200 */
[----:B----4-:R-:W1:Y:S01]  /*2640*/  LDSM.16.M88.4 R48, [R41+0x2000] ;  /* 0x002000002930783b */ /* 0x010e620000000200 */
[-C--:B------:R-:W-:Y:S01]  /*2650*/  FMUL.FTZ R76, R4, R33.reuse ;  /* 0x00000021044c7220 */ /* 0x080fe20000410000 */
[-C--:B------:R-:W-:Y:S01]  /*2660*/  FMUL.FTZ R79, R5, R33.reuse ;  /* 0x00000021054f7220 */ /* 0x080fe20000410000 */
[----:B------:R-:W-:-:S03]  /*2670*/  FMUL.FTZ R72, R6, R33 ;  /* 0x0000002106487220 */ /* 0x000fc60000410000 */
[-C--:B------:R-:W-:Y:S01]  /*2680*/  FMUL.FTZ R8, R8, R33.reuse ;  /* 0x0000002108087220 */ /* 0x080fe20000410000 */
[-C--:B------:R-:W-:Y:S01]  /*2690*/  FMUL.FTZ R9, R9, R33.reuse ;  /* 0x0000002109097220 */ /* 0x080fe20000410000 */
[-C--:B------:R-:W-:Y:S01]  /*26a0*/  FMUL.FTZ R10, R10, R33.reuse ;  /* 0x000000210a0a7220 */ /* 0x080fe20000410000 */
[-C--:B------:R-:W-:Y:S01]  /*26b0*/  FMUL.FTZ R74, R7, R33.reuse ;  /* 0x00000021074a7220 */ /* 0x080fe20000410000 */
[----:B------:R-:W4:Y:S01]  /*26c0*/  MUFU.TANH R80, R8 ;  /* 0x0000000800507308 */ /* 0x000f220000002400 */
[----:B---3--:R-:W-:Y:S01]  /*26d0*/  HMMA.16816.F32 R4, R36, R24, RZ ;  /* 0x000000182404723c */ /* 0x008fe200000018ff */
[----:B------:R-:W-:-:S06]  /*26e0*/  FMUL.FTZ R78, R11, R33 ;  /* 0x000000210b4e7220 */ /* 0x000fcc0000410000 */
[----:B------:R-:W3:Y:S01]  /*26f0*/  MUFU.TANH R83, R9 ;  /* 0x0000000900537308 */ /* 0x000ee20000002400 */
[----:B------:R-:W-:Y:S07]  /*2700*/  HMMA.16816.F32 R24, R36, R26, RZ ;  /* 0x0000001a2418723c */ /* 0x000fee00000018ff */
[----:B------:R2:W1:Y:S01]  /*2710*/  MUFU.TANH R77, R10 ;  /* 0x0000000a004d7308 */ /* 0x0004620000002400 */
[-C--:B------:R-:W-:Y:S01]  /*2720*/  FMUL.FTZ R52, R52, R33.reuse ;  /* 0x0000002134347220 */ /* 0x080fe20000410000 */
[----:B--2---:R-:W2:Y:S01]  /*2730*/  LDSM.16.M88.4 R8, [R41+0x2400] ;  /* 0x002400002908783b */ /* 0x004ea20000000200 */
[----:B------:R-:W-:-:S02]  /*2740*/  FMUL.FTZ R53, R53, R33 ;  /* 0x0000002135357220 */ /* 0x000fc40000410000 */
[----:B-1----:R-:W-:Y:S03]  /*2750*/  HMMA.16816.F32 R4, R16, R48, R4 ;  /* 0x000000301004723c */ /* 0x002fe60000001804 */
[----:B------:R-:W1:Y:S01]  /*2760*/  MUFU.TANH R88, R52 ;  /* 0x0000003400587308 */ /* 0x000e620000002400 */
[-C--:B------:R-:W-:Y:S01]  /*2770*/  FMUL.FTZ R81, R54, R33.reuse ;  /* 0x0000002136517220 */ /* 0x080fe20000410000 */
[----:B------:R-:W-:-:S03]  /*2780*/  FMUL.FTZ R82, R55, R33 ;  /* 0x0000002137527220 */ /* 0x000fc60000410000 */
[----:B------:R-:W-:Y:S03]  /*2790*/  HMMA.16816.F32 R24, R16, R50, R24 ;  /* 0x000000321018723c */ /* 0x000fe60000001818 */
[----:B------:R4:W1:Y:S05]  /*27a0*/  MUFU.TANH R89, R53 ;  /* 0x0000003500597308 */ /* 0x00086a0000002400 */
[----:B------:R-:W-:Y:S01]  /*27b0*/  HMMA.16816.F32 R48, R36, R12, RZ ;  /* 0x0000000c2430723c */ /* 0x000fe200000018ff */
[----:B----4-:R-:W4:Y:S02]  /*27c0*/  LDSM.16.M88.4 R52, [R45+0x2800] ;  /* 0x002800002d34783b */ /* 0x010f240000000200 */
[-C--:B------:R-:W-:Y:S01]  /*27d0*/  FMUL.FTZ R4, R4, R33.reuse ;  /* 0x0000002104047220 */ /* 0x080fe20000410000 */
[----:B------:R-:W-:-:S07]  /*27e0*/  FMUL.FTZ R5, R5, R33 ;  /* 0x0000002105057220 */ /* 0x000fce0000410000 */
[-C--:B------:R-:W-:Y:S01]  /*27f0*/  FMUL.FTZ R24, R24, R33.reuse ;  /* 0x0000002118187220 */ /* 0x080fe20000410000 */
[-C--:B------:R-:W-:Y:S01]  /*2800*/  FMUL.FTZ R85, R6, R33.reuse ;  /* 0x0000002106557220 */ /* 0x080fe20000410000 */
[----:B------:R-:W1:Y:S01]  /*2810*/  MUFU.TANH R90, R4 ;  /* 0x00000004005a7308 */ /* 0x000e620000002400 */
[-C--:B------:R-:W-:Y:S01]  /*2820*/  FMUL.FTZ R84, R7, R33.reuse ;  /* 0x0000002107547220 */ /* 0x080fe20000410000 */
[----:B------:R-:W-:Y:S01]  /*2830*/  HMMA.16816.F32 R12, R36, R14, RZ ;  /* 0x0000000e240c723c */ /* 0x000fe200000018ff */
[-C--:B------:R-:W-:Y:S01]  /*2840*/  FMUL.FTZ R97, R25, R33.reuse ;  /* 0x0000002119617220 */ /* 0x080fe20000410000 */
[-C--:B------:R-:W-:Y:S01]  /*2850*/  FMUL.FTZ R91, R26, R33.reuse ;  /* 0x000000211a5b7220 */ /* 0x080fe20000410000 */
[----:B------:R-:W-:-:S03]  /*2860*/  FMUL.FTZ R92, R27, R33 ;  /* 0x000000211b5c7220 */ /* 0x000fc60000410000 */
[----:B------:R3:W1:Y:S02]  /*2870*/  MUFU.TANH R93, R5 ;  /* 0x00000005005d7308 */ /* 0x0006640000002400 */
[C---:B--2---:R-:W-:Y:S06]  /*2880*/  HMMA.16816.F32 R48, R16.reuse, R8, R48 ;  /* 0x000000081030723c */ /* 0x044fec0000001830 */
[----:B------:R2:W1:Y:S01]  /*2890*/  MUFU.TANH R96, R24 ;  /* 0x0000001800607308 */ /* 0x0004620000002400 */
[----:B---3--:R-:W3:Y:S04]  /*28a0*/  LDSM.16.M88.4 R4, [R41+0x2800] ;  /* 0x002800002904783b */ /* 0x008ee80000000200 */
[----:B--2---:R-:W2:Y:S08]  /*28b0*/  LDSM.16.M88.4 R24, [R45+0x2c00] ;  /* 0x002c00002d18783b */ /* 0x004eb00000000200 */
[-C--:B------:R-:W-:Y:S01]  /*28c0*/  FMUL.FTZ R48, R48, R33.reuse ;  /* 0x0000002130307220 */ /* 0x080fe20000410000 */
[----:B------:R-:W-:Y:S01]  /*28d0*/  HMMA.16816.F32 R12, R16, R10, R12 ;  /* 0x0000000a100c723c */ /* 0x000fe2000000180c */
[-C--:B------:R-:W-:Y:S01]  /*28e0*/  FMUL.FTZ R100, R49, R33.reuse ;  /* 0x0000002131647220 */ /* 0x080fe20000410000 */
[-C--:B------:R-:W-:Y:S01]  /*28f0*/  FMUL.FTZ R95, R50, R33.reuse ;  /* 0x00000021325f7220 */ /* 0x080fe20000410000 */
[----:B------:R1:W1:Y:S01]  /*2900*/  MUFU.TANH R99, R48 ;  /* 0x0000003000637308 */ /* 0x0002620000002400 */
[----:B------:R-:W-:-:S04]  /*2910*/  FMUL.FTZ R94, R51, R33 ;  /* 0x00000021335e7220 */ /* 0x000fc80000410000 */
[C---:B----4-:R-:W-:Y:S01]  /*2920*/  HMMA.16816.F32 R8, R36.reuse, R52, RZ ;  /* 0x000000342408723c */ /* 0x050fe200000018ff */
[----:B-1----:R-:W1:Y:S10]  /*2930*/  LDSM.16.M88.4 R48, [R41+0x2c00] ;  /* 0x002c00002930783b */ /* 0x002e740000000200 */
[-C--:B------:R-:W-:Y:S01]  /*2940*/  FMUL.FTZ R101, R12, R33.reuse ;  /* 0x000000210c657220 */ /* 0x080fe20000410000 */
[----:B------:R-:W-:Y:S01]  /*2950*/  FMUL.FTZ R102, R13, R33 ;  /* 0x000000210d667220 */ /* 0x000fe20000410000 */
[----:B------:R-:W-:Y:S01]  /*2960*/  HMMA.16816.F32 R52, R36, R54, RZ ;  /* 0x000000362434723c */ /* 0x000fe200000018ff */
[----:B------:R-:W4:Y:S01]  /*2970*/  MUFU.TANH R57, R57 ;  /* 0x0000003900397308 */ /* 0x000f220000002400 */
[----:B------:R-:W-:-:S06]  /*2980*/  DEPBAR.LE SB0, 0x0 ;  /* 0x000080000000791a */ /* 0x000fcc0000000000 */
[----:B---3--:R-:W-:Y:S01]  /*2990*/  HMMA.16816.F32 R8, R16, R4, R8 ;  /* 0x000000041008723c */ /* 0x008fe20000001808 */
[-C--:B------:R-:W-:Y:S01]  /*29a0*/  FMUL.FTZ R5, R14, R33.reuse ;  /* 0x000000210e057220 */ /* 0x080fe20000410000 */
[----:B------:R-:W-:-:S06]  /*29b0*/  FMUL.FTZ R4, R15, R33 ;  /* 0x000000210f047220 */ /* 0x000fcc0000410000 */
[C---:B--2---:R-:W-:Y:S08]  /*29c0*/  HMMA.16816.F32 R12, R36.reuse, R24, RZ ;  /* 0x00000018240c723c */ /* 0x044ff000000018ff */
[----:B------:R-:W-:Y:S08]  /*29d0*/  HMMA.16816.F32 R24, R36, R26, RZ ;  /* 0x0000001a2418723c */ /* 0x000ff000000018ff */
[C---:B------:R-:W-:Y:S08]  /*29e0*/  HMMA.16816.F32 R52, R16.reuse, R6, R52 ;  /* 0x000000061034723c */ /* 0x040ff00000001834 */
[C---:B-1----:R-:W-:Y:S08]  /*29f0*/  HMMA.16816.F32 R12, R16.reuse, R48, R12 ;  /* 0x00000030100c723c */ /* 0x042ff0000000180c */
[----:B------:R-:W-:Y:S01]  /*2a00*/  HMMA.16816.F32 R24, R16, R50, R24 ;  /* 0x000000321018723c */ /* 0x000fe20000001818 */
[----:B------:R-:W-:Y:S01]  /*2a10*/  LOP3.LUT R17, R132, 0x1f0, RZ, 0xc0, !PT ;  /* 0x000001f084117812 */ /* 0x000fe200078ec0ff */
[-C--:B------:R-:W-:Y:S01]  /*2a20*/  FMUL.FTZ R8, R8, R33.reuse ;  /* 0x0000002108087220 */ /* 0x080fe20000410000 */
[-C--:B------:R-:W-:Y:S01]  /*2a30*/  FMUL.FTZ R9, R9, R33.reuse ;  /* 0x0000002109097220 */ /* 0x080fe20000410000 */
[-C--:B------:R-:W-:Y:S01]  /*2a40*/  FMUL.FTZ R7, R10, R33.reuse ;  /* 0x000000210a077220 */ /* 0x080fe20000410000 */
[-C--:B------:R-:W-:Y:S01]  /*2a50*/  FMUL.FTZ R6, R11, R33.reuse ;  /* 0x000000210b067220 */ /* 0x080fe20000410000 */
[----:B------:R-:W-:Y:S01]  /*2a60*/  LOP3.LUT R10, R17, 0x7, R44, 0xf8, !PT ;  /* 0x00000007110a7812 */ /* 0x000fe200078ef82c */
[----:B------:R1:W2:Y:S01]  /*2a70*/  MUFU.TANH R103, R8 ;  /* 0x0000000800677308 */ /* 0x0002a20000002400 */
[----:B------:R-:W-:Y:S01]  /*2a80*/  IADD3 R44, PT, PT, R42, -0x1, RZ ;  /* 0xffffffff2a2c7810 */ /* 0x000fe20007ffe0ff */
[-C--:B------:R-:W-:Y:S01]  /*2a90*/  FMUL.FTZ R48, R52, R33.reuse ;  /* 0x0000002134307220 */ /* 0x080fe20000410000 */
[-C--:B------:R-:W-:Y:S01]  /*2aa0*/  FMUL.FTZ R36, R53, R33.reuse ;  /* 0x0000002135247220 */ /* 0x080fe20000410000 */
[-C--:B------:R-:W-:Y:S01]  /*2ab0*/  FMUL.FTZ R19, R13, R33.reuse ;  /* 0x000000210d137220 */ /* 0x080fe20000410000 */
[-C--:B------:R-:W-:Y:S01]  /*2ac0*/  FMUL.FTZ R11, R15, R33.reuse ;  /* 0x000000210f0b7220 */ /* 0x080fe20000410000 */
[----:B------:R-:W-:-:S02]  /*2ad0*/  FMUL.FTZ R13, R14, R33 ;  /* 0x000000210e0d7220 */ /* 0x000fc40000410000 */
[----:B------:R3:W2:Y:S01]  /*2ae0*/  MUFU.TANH R104, R9 ;  /* 0x0000000900687308 */ /* 0x0006a20000002400 */
[----:B------:R-:W-:-:S03]  /*2af0*/  ISETP.GT.U32.AND P1, PT, R44, R149, PT ;  /* 0x000000952c00720c */ /* 0x000fc60003f24070 */
[-C--:B------:R-:W-:Y:S01]  /*2b00*/  FMUL.FTZ R15, R26, R33.reuse ;  /* 0x000000211a0f7220 */ /* 0x080fe20000410000 */
[-C--:B------:R-:W-:Y:S01]  /*2b10*/  FMUL.FTZ R24, R24, R33.reuse ;  /* 0x0000002118187220 */ /* 0x080fe20000410000 */
[-C--:B------:R-:W-:Y:S01]  /*2b20*/  FMUL.FTZ R27, R27, R33.reuse ;  /* 0x000000211b1b7220 */ /* 0x080fe20000410000 */
[-C--:B-1----:R-:W-:Y:S01]  /*2b30*/  FMUL.FTZ R8, R55, R33.reuse ;  /* 0x0000002137087220 */ /* 0x082fe20000410000 */
[-C--:B------:R-:W-:Y:S01]  /*2b40*/  FMUL.FTZ R25, R25, R33.reuse ;  /* 0x0000002119197220 */ /* 0x080fe20000410000 */
[----:B------:R-:W1:Y:S01]  /*2b50*/  MUFU.TANH R43, R43 ;  /* 0x0000002b002b7308 */ /* 0x000e620000002400 */
[----:B---3--:R-:W-:-:S07]  /*2b60*/  FMUL.FTZ R9, R54, R33 ;  /* 0x0000002136097220 */ /* 0x008fce0000410000 */
[----:B------:R-:W3:Y:S01]  /*2b70*/  MUFU.TANH R35, R35 ;  /* 0x0000002300237308 */ /* 0x000ee20000002400 */
[----:B------:R-:W-:Y:S01]  /*2b80*/  FMUL.FTZ R12, R12, R33 ;  /* 0x000000210c0c7220 */ /* 0x000fe20000410000 */
[----:B------:R-:W-:-:S06]  /*2b90*/  IMAD R10, R157, 0x40, R10 ;  /* 0x000000409d0a7824 */ /* 0x000fcc00078e020a */
        /* <DEDUP_REMOVED lines=41> */
[----:B------:R-:W-:Y:S01]  /*2e30*/  IADD3 R41, PT, PT, R21, -R40, -R34 ;  /* 0x8000002815297210 */ /* 0x000fe20007ffe822 */
[----:B------:R-:W-:Y:S06]  /*2e40*/  BSSY.RECONVERGENT B1, `(.L_x_8934) ;  /* 0x0000064000017945 */ /* 0x000fec0003800200 */
[----:B------:R4:W1:Y:S01]  /*2e50*/  MUFU.TANH R52, R25 ;  /* 0x0000001900347308 */ /* 0x0008620000002400 */
[----:B------:R-:W-:-:S07]  /*2e60*/  IADD3 R41, PT, PT, R10, R41, RZ ;  /* 0x000000290a297210 */ /* 0x000fce0007ffe0ff */
[----:B------:R2:W1:Y:S01]  /*2e70*/  MUFU.TANH R37, R12 ;  /* 0x0000000c00257308 */ /* 0x0004620000002400 */
[----:B----4-:R-:W-:-:S04]  /*2e80*/  IADD3 R25, PT, PT, R20, R21, -R40 ;  /* 0x0000001514197210 */ /* 0x010fc80007ffe828 */
[----:B--2---:R-:W-:-:S04]  /*2e90*/  IADD3 R12, PT, PT, R10, R25, RZ ;  /* 0x000000190a0c7210 */ /* 0x004fc80007ffe0ff */
[C-C-:B------:R-:W-:Y:S02]  /*2ea0*/  VIADDMNMX R148, R12.reuse, 0x1, R21.reuse, PT ;  /* 0x000000010c947846 */ /* 0x140fe40003800115 */
[----:B------:R-:W-:Y:S01]  /*2eb0*/  VIADDMNMX R147, R12, 0x9, R21, PT ;  /* 0x000000090c937846 */ /* 0x000fe20003800115 */
[----:B------:R-:W-:Y:S06]  /*2ec0*/  BAR.SYNC.DEFER_BLOCKING 0x0 ;  /* 0x0000000000007b1d */ /* 0x000fec0000010000 */
[----:B-1-3--:R-:W-:Y:S05]  /*2ed0*/  @!P1 BRA `(.L_x_8935) ;  /* 0x0000000400689947 */ /* 0x00afea0003800000 */
        /* <DEDUP_REMOVED lines=13> */
.L_x_8937:
        /* <DEDUP_REMOVED lines=60> */
.L_x_8938:
[----:B------:R-:W-:Y:S05]  /*3370*/  BSYNC.RECONVERGENT B0 ;  /* 0x0000000000007941 */ /* 0x000fea0003800200 */
.L_x_8936:
        /* <DEDUP_REMOVED lines=9> */
[----:B------:R-:W-:Y:S01]  /*3410*/  IADD3 R26, P1, PT, R20, R21, RZ ;  /* 0x00000015141a7210 */ /* 0x000fe20007f3e0ff */
[--C-:B------:R-:W-:Y:S01]  /*3420*/  IMAD.X R21, R25, 0x1, R0.reuse, P2 ;  /* 0x0000000119157824 */ /* 0x100fe200010e0600 */
[----:B------:R1:W-:Y:S03]  /*3430*/  LDGSTS.E.BYPASS.LTC128B.128 [R161+0x1800], desc[UR4][R24.64] ;  /* 0x0180000018a17fae */ /* 0x0003e6000b981a04 */
[----:B------:R-:W-:Y:S01]  /*3440*/  IMAD.X R27, R21, 0x1, R0, P1 ;  /* 0x00000001151b7824 */ /* 0x000fe200008e0600 */
[----:B------:R1:W-:Y:S04]  /*3450*/  LDGSTS.E.BYPASS.LTC128B.128 [R161+0x2000], desc[UR4][R20.64] ;  /* 0x0200000014a17fae */ /* 0x0003e8000b981a04 */
[----:B------:R1:W-:Y:S04]  /*3460*/  LDGSTS.E.BYPASS.LTC128B.128 [R161+0x2800], desc[UR4][R26.64] ;  /* 0x028000001aa17fae */ /* 0x0003e8000b981a04 */
[----:B------:R-:W0:Y:S02]  /*3470*/  LDGDEPBAR ;  /* 0x00000000000079af */ /* 0x000e240000000000 */
.L_x_8935:
[----:B------:R-:W-:Y:S05]  /*3480*/  BSYNC.RECONVERGENT B1 ;  /* 0x0000000000017941 */ /* 0x000fea0003800200 */
.L_x_8934:
[----:B-1----:R-:W-:Y:S01]  /*3490*/  IMAD.SHL.U32 R21, R86, 0x2, RZ ;  /* 0x0000000256157824 */ /* 0x002fe200078e00ff */
        /* <DEDUP_REMOVED lines=15> */
[----:B------:R-:W-:Y:S01]  /*3590*/  VIADD R119, R124, 0x10 ;  /* 0x000000107c777836 */ /* 0x000fe20000000000 */
[----:B------:R-:W-:Y:S01]  /*35a0*/  FSEL R58, R58, -INF , !P2 ;  /* 0xff8000003a3a7808 */ /* 0x000fe20005000000 */
[----:B------:R-:W-:Y:S01]  /*35b0*/  VIADD R117, R124, 0x11 ;  /* 0x000000117c757836 */ /* 0x000fe20000000000 */
        /* <DEDUP_REMOVED lines=38> */
[----:B------:R-:W-:Y:S01]  /*3820*/  VIADD R39, R124, 0x38 ;  /* 0x000000387c277836 */ /* 0x000fe20000000000 */
[----:B------:R-:W-:Y:S01]  /*3830*/  FSEL R80, R80, -INF , !P5 ;  /* 0xff80000050507808 */ /* 0x000fe20006800000 */
[----:B------:R-:W-:Y:S01]  /*3840*/  VIADD R33, R124, 0x39 ;  /* 0x000000397c217836 */ /* 0x000fe20000000000 */
[----:B------:R-:W-:Y:S02]  /*3850*/  ISETP.GE.AND P5, PT, R50, R148, PT ;  /* 0x000000943200720c */ /* 0x000fe40003fa6270 */
[----:B------:R-:W-:Y:S02]  /*3860*/  FSEL R83, R83, -INF , !P2 ;  /* 0xff80000053537808 */ /* 0x000fe40005000000 */
[----:B------:R-:W-:-:S02]  /*3870*/  FSEL R0, R0, -INF , !P6 ;  /* 0xff80000000007808 */ /* 0x000fc40007000000 */
[-C--:B------:R-:W-:Y:S02]  /*3880*/  ISETP.GE.AND P6, PT, R123, R148.reuse, PT ;  /* 0x000000947b00720c */ /* 0x080fe40003fc6270 */
[----:B------:R-:W-:Y:S02]  /*3890*/  ISETP.GT.AND P2, PT, R41, R39, PT ;  /* 0x000000272900720c */ /* 0x000fe40003f44270 */
        /* <DEDUP_REMOVED lines=23> */
[----:B------:R-:W-:Y:S02]  /*3a10*/  ISETP.GT.AND P2, PT, R41, R27, PT ;  /* 0x0000001b2900720c */ /* 0x000fe40003f44270 */
        /* <DEDUP_REMOVED lines=64> */
[----:B------:R-:W-:Y:S01]  /*3e20*/  ISETP.GT.AND P2, PT, R41, R48, PT ;  /* 0x000000302900720c */ /* 0x000fe20003f44270 */
[----:B------:R-:W-:Y:S01]  /*3e30*/  VIADD R36, R124, 0x79 ;  /* 0x000000797c247836 */ /* 0x000fe20000000000 */
[----:B------:R-:W-:-:S02]  /*3e40*/  ISETP.GE.AND P5, PT, R73, R148, PT ;  /* 0x000000944900720c */ /* 0x000fc40003fa6270 */
[----:B------:R-:W-:Y:S02]  /*3e50*/  FSEL R56, R19, -INF , !P6 ;  /* 0xff80000013387808 */ /* 0x000fe40007000000 */
[----:B------:R-:W-:Y:S02]  /*3e60*/  FSEL R51, R51, -INF , !P2 ;  /* 0xff80000033337808 */ /* 0x000fe40005000000 */
[----:B------:R-:W-:Y:S02]  /*3e70*/  FSEL R19, R43, -INF , !P1 ;  /* 0xff8000002b137808 */ /* 0x000fe40004800000 */
[C---:B------:R-:W-:Y:S02]  /*3e80*/  ISETP.GT.AND P2, PT, R40.reuse, R54, PT ;  /* 0x000000362800720c */ /* 0x040fe40003f44270 */
[----:B------:R-:W-:Y:S02]  /*3e90*/  ISETP.GT.AND P1, PT, R40, R123, PT ;  /* 0x0000007b2800720c */ /* 0x000fe40003f24270 */
[----:B------:R-:W-:-:S02]  /*3ea0*/  FSEL R58, R37, -INF , !P5 ;  /* 0xff800000253a7808 */ /* 0x000fc40006800000 */
[----:B------:R-:W-:Y:S02]  /*3eb0*/  ISETP.GT.AND P5, PT, R41, R36, PT ;  /* 0x000000242900720c */ /* 0x000fe40003fa4270 */
[----:B------:R-:W-:Y:S02]  /*3ec0*/  ISETP.GE.AND P6, PT, R48, R148, PT ;  /* 0x000000943000720c */ /* 0x000fe40003fc6270 */
[----:B------:R-:W-:Y:S02]  /*3ed0*/  FSEL R35, R35, -INF , !P2 ;  /* 0xff80000023237808 */ /* 0x000fe40005000000 */
[----:B------:R-:W-:Y:S02]  /*3ee0*/  FSEL R59, R59, -INF , !P1 ;  /* 0xff8000003b3b7808 */ /* 0x000fe40004800000 */
[C---:B------:R-:W-:Y:S02]  /*3ef0*/  ISETP.GT.AND P2, PT, R40.reuse, R121, PT ;  /* 0x000000792800720c */ /* 0x040fe40003f44270 */
[----:B------:R-:W-:-:S02]  /*3f00*/  ISETP.GT.AND P1, PT, R40, R119, PT ;  /* 0x000000772800720c */ /* 0x000fc40003f24270 */
[----:B------:R-:W-:Y:S02]  /*3f10*/  FSEL R52, R52, -INF , !P5 ;  /* 0xff80000034347808 */ /* 0x000fe40006800000 */
[----:B------:R-:W-:Y:S02]  /*3f20*/  ISETP.GE.AND P5, PT, R54, R147, PT ;  /* 0x000000933600720c */ /* 0x000fe40003fa6270 */
        /* <DEDUP_REMOVED lines=8> */
[----:B------:R-:W-:Y:S02]  /*3fb0*/  ISETP.GE.AND P6, PT, R121, R147, PT ;  /* 0x000000937900720c */ /* 0x000fe40003fc6270 */
[----:B------:R-:W-:-:S02]  /*3fc0*/  FSEL R63, R63, -INF , !P2 ;  /* 0xff8000003f3f7808 */ /* 0x000fc40005000000 */
[----:B------:R-:W-:Y:S02]  /*3fd0*/  FSEL R35, R66, -INF , !P1 ;  /* 0xff80000042237808 */ /* 0x000fe40004800000 */
[C---:B------:R-:W-:Y:S02]  /*3fe0*/  ISETP.GT.AND P2, PT, R40.reuse, R113, PT ;  /* 0x000000712800720c */ /* 0x040fe40003f44270 */
[----:B------:R-:W-:Y:S02]  /*3ff0*/  ISETP.GT.AND P1, PT, R40, R111, PT ;  /* 0x0000006f2800720c */ /* 0x000fe40003f24270 */
[----:B------:R-:W-:Y:S02]  /*4000*/  FSEL R88, R60, -INF , !P6 ;  /* 0xff8000003c587808 */ /* 0x000fe40007000000 */
[----:B------:R-:W-:Y:S02]  /*4010*/  FSEL R60, R68, -INF , !P2 ;  /* 0xff800000443c7808 */ /* 0x000fe40005000000 */
[----:B------:R-:W-:-:S02]  /*4020*/  FSEL R70, R70, -INF , !P1 ;  /* 0xff80000046467808 */ /* 0x000fc40004800000 */
[C---:B------:R-:W-:Y:S02]  /*4030*/  ISETP.GT.AND P2, PT, R40.reuse, R109, PT ;  /* 0x0000006d2800720c */ /* 0x040fe40003f44270 */
[----:B------:R-:W-:Y:S02]  /*4040*/  ISETP.GT.AND P1, PT, R40, R107, PT ;  /* 0x0000006b2800720c */ /* 0x000fe40003f24270 */
[----:B------:R-:W-:Y:S02]  /*4050*/  ISETP.GE.AND P5, PT, R119, R147, PT ;  /* 0x000000937700720c */ /* 0x000fe40003fa6270 */
[----:B------:R-:W-:Y:S02]  /*4060*/  FSEL R71, R71, -INF , !P2 ;  /* 0xff80000047477808 */ /* 0x000fe40005000000 */
[----:B------:R-:W-:Y:S02]  /*4070*/  FSEL R72, R72, -INF , !P1 ;  /* 0xff80000048487808 */ /* 0x000fe40004800000 */
[----:B------:R-:W-:-:S02]  /*4080*/  ISETP.GT.AND P2, PT, R40, R105, PT ;  /* 0x000000692800720c */ /* 0x000fc40003f44270 */
[----:B------:R-:W-:Y:S02]  /*4090*/  ISETP.GT.AND P1, PT, R40, R55, PT ;  /* 0x000000372800720c */ /* 0x000fe40003f24270 */
[----:B------:R-:W-:Y:S02]  /*40a0*/  FSEL R80, R62, -INF , !P5 ;  /* 0xff8000003e507808 */ /* 0x000fe40006800000 */
        /* <DEDUP_REMOVED lines=19> */
[----:B------:R-:W-:Y:S02]  /*41e0*/  FMNMX3.FTZ R25, R0, R120, R198, !PT ;  /* 0x0000007800197276 */ /* 0x000fe400078100c6 */
[----:B------:R-:W-:Y:S02]  /*41f0*/  FSEL R84, R84, -INF , !P2 ;  /* 0xff80000054547808 */ /* 0x000fe40005000000 */
[----:B------:R-:W-:-:S02]  /*4200*/  FSEL R91, R91, -INF , !P1 ;  /* 0xff8000005b5b7808 */ /* 0x000fc40004800000 */
[----:B------:R-:W-:Y:S02]  /*4210*/  ISETP.GE.AND P3, PT, R124, R147, PT ;  /* 0x000000937c00720c */ /* 0x000fe40003f66270 */
[C---:B------:R-:W-:Y:S02]  /*4220*/  ISETP.GT.AND P2, PT, R40.reuse, R38, PT ;  /* 0x000000262800720c */ /* 0x040fe40003f44270 */
[----:B------:R-:W-:Y:S02]  /*4230*/  ISETP.GT.AND P1, PT, R40, R49, PT ;  /* 0x000000312800720c */ /* 0x000fe40003f24270 */
[----:B------:R-:W-:Y:S02]  /*4240*/  FMNMX3.FTZ R25, R25, R196, R116, !PT ;  /* 0x000000c419197276 */ /* 0x000fe40007810074 */
[----:B------:R-:W-:Y:S02]  /*4250*/  FSEL R180, R85, -INF , !P5 ;  /* 0xff80000055b47808 */ /* 0x000fe40006800000 */
[----:B------:R-:W-:-:S02]  /*4260*/  FSEL R19, R19, -INF , !P3 ;  /* 0xff80000013137808 */ /* 0x000fc40005800000 */
[-C--:B------:R-:W-:Y:S02]  /*4270*/  ISETP.GE.AND P5, PT, R38, R147.reuse, PT ;  /* 0x000000932600720c */ /* 0x080fe40003fa6270 */
[----:B------:R-:W-:Y:S02]  /*4280*/  FSEL R92, R92, -INF , !P2 ;  /* 0xff8000005c5c7808 */ /* 0x000fe40005000000 */
[----:B------:R-:W-:Y:S02]  /*4290*/  FSEL R95, R95, -INF , !P1 ;  /* 0xff8000005f5f7808 */ /* 0x000fe40004800000 */
[----:B------:R-:W-:Y:S02]  /*42a0*/  ISETP.GE.AND P3, PT, R123, R147, PT ;  /* 0x000000937b00720c */ /* 0x000fe40003f66270 */
[----:B------:R-:W-:Y:S02]  /*42b0*/  ISETP.GT.AND P1, PT, R40, R57, PT ;  /* 0x000000392800720c */ /* 0x000fe40003f24270 */
[----:B------:R-:W-:-:S02]  /*42c0*/  FMNMX3.FTZ R25, R25, R18, R10, !PT ;  /* 0x0000001219197276 */ /* 0x000fc4000781000a */
[----:B------:R-:W-:Y:S02]  /*42d0*/  FSEL R174, R92, -INF , !P5 ;  /* 0xff8000005cae7808 */ /* 0x000fe40006800000 */
[----:B------:R-:W-:Y:S02]  /*42e0*/  FSEL R102, R59, -INF , !P3 ;  /* 0xff8000003b667808 */ /* 0x000fe40005800000 */
[-C--:B------:R-:W-:Y:S02]  /*42f0*/  ISETP.GE.AND P5, PT, R57, R147.reuse, PT ;  /* 0x000000933900720c */ /* 0x080fe40003fa6270 */
[----:B------:R-:W-:Y:S02]  /*4300*/  FSEL R5, R5, -INF , !P1 ;  /* 0xff80000005057808 */ /* 0x000fe40004800000 */
[----:B------:R-:W-:Y:S02]  /*4310*/  ISETP.GE.AND P3, PT, R117, R147, PT ;  /* 0x000000937500720c */ /* 0x000fe40003f66270 */
[----:B------:R-:W-:-:S02]  /*4320*/  FMNMX3.FTZ R25, R25, R16, R14, !PT ;  /* 0x0000001019197276 */ /* 0x000fc4000781000e */
[----:B------:R-:W-:Y:S02]  /*4330*/  FSEL R136, R5, -INF , !P5 ;  /* 0xff80000005887808 */ /* 0x000fe40006800000 */
[-C--:B------:R-:W-:Y:S02]  /*4340*/  ISETP.GE.AND P6, PT, R115, R147.reuse, PT ;  /* 0x000000937300720c */ /* 0x080fe40003fc6270 */
[----:B------:R-:W-:Y:S02]  /*4350*/  FSEL R66, R63, -INF , !P3 ;  /* 0xff8000003f427808 */ /* 0x000fe40005800000 */
[----:B------:R-:W-:Y:S02]  /*4360*/  FMNMX3.FTZ R5, R19, R200, R102, !PT ;  /* 0x000000c813057276 */ /* 0x000fe40007810066 */
[----:B------:R-:W-:Y:S02]  /*4370*/  FMNMX3.FTZ R25, R25, R12, R110, !PT ;  /* 0x0000000c19197276 */ /* 0x000fe4000781006e */
[----:B------:R-:W-:-:S02]  /*4380*/  ISETP.GE.AND P3, PT, R111, R147, PT ;  /* 0x000000936f00720c */ /* 0x000fc40003f66270 */
[----:B------:R-:W-:Y:S02]  /*4390*/  FSEL R68, R35, -INF , !P6 ;  /* 0xff80000023447808 */ /* 0x000fe40007000000 */
[----:B------:R-:W-:Y:S02]  /*43a0*/  FMNMX3.FTZ R5, R5, R88, R80, !PT ;  /* 0x0000005805057276 */ /* 0x000fe40007810050 */
[----:B------:R-:W-:Y:S02]  /*43b0*/  FMNMX3.FTZ R25, R25, R98, R186, !PT ;  /* 0x0000006219197276 */ /* 0x000fe400078100ba */
[-C--:B------:R-:W-:Y:S02]  /*43c0*/  ISETP.GE.AND P6, PT, R109, R147.reuse, PT ;  /* 0x000000936d00720c */ /* 0x080fe40003fc6270 */
[----:B------:R-:W-:Y:S02]  /*43d0*/  FSEL R194, R70, -INF , !P3 ;  /* 0xff80000046c27808 */ /* 0x000fe40005800000 */
[----:B------:R-:W-:-:S02]  /*43e0*/  ISETP.GE.AND P3, PT, R105, R147, PT ;  /* 0x000000936900720c */ /* 0x000fc40003f66270 */
[----:B------:R-:W-:Y:S02]  /*43f0*/  FMNMX3.FTZ R5, R5, R66, R68, !PT ;  /* 0x0000004205057276 */ /* 0x000fe40007810044 */
[----:B------:R-:W-:Y:S02]  /*4400*/  FMNMX3.FTZ R25, R25, R118, R26, !PT ;  /* 0x0000007619197276 */ /* 0x000fe4000781001a */
[----:B------:R-:W-:Y:S02]  /*4410*/  FSEL R192, R71, -INF , !P6 ;  /* 0xff80000047c07808 */ /* 0x000fe40007000000 */
        /* <DEDUP_REMOVED lines=12> */
[----:B------:R-:W-:Y:S02]  /*44e0*/  ISETP.GE.AND P6, PT, R27, R147, PT ;  /* 0x000000931b00720c */ /* 0x000fe40003fc6270 */
[----:B------:R-:W-:Y:S02]  /*44f0*/  FSEL R172, R84, -INF , !P3 ;  /* 0xff80000054ac7808 */ /* 0x000fe40005800000 */
[----:B------:R-:W-:-:S02]  /*4500*/  FMNMX3.FTZ R5, R5, R188, R184, !PT ;  /* 0x000000bc05057276 */ /* 0x000fc400078100b8 */
[----:B------:R-:W-:Y:S02]  /*4510*/  FMNMX3.FTZ R25, R25, R122, R170, !PT ;  /* 0x0000007a19197276 */ /* 0x000fe400078100aa */
        /* <DEDUP_REMOVED lines=8> */
[C---:B------:R-:W-:Y:S02]  /*45a0*/  ISETP.GT.AND P3, PT, R40.reuse, R61, PT ;  /* 0x0000003d2800720c */ /* 0x040fe40003f64270 */
[----:B------:R-:W-:Y:S02]  /*45b0*/  ISETP.GT.AND P1, PT, R40, R64, PT ;  /* 0x000000402800720c */ /* 0x000fe40003f24270 */
[----:B------:R-:W-:-:S02]  /*45c0*/  FMNMX3.FTZ R5, R5, R124, R180, !PT ;  /* 0x0000007c05057276 */ /* 0x000fc400078100b4 */
[----:B------:R-:W-:Y:S02]  /*45d0*/  FMNMX3.FTZ R25, R25, R158, R114, !PT ;  /* 0x0000009e19197276 */ /* 0x000fe40007810072 */
[----:B------:R-:W-:Y:S02]  /*45e0*/  FSEL R140, R94, -INF , !P6 ;  /* 0xff8000005e8c7808 */ /* 0x000fe40007000000 */
[-C--:B------:R-:W-:Y:S02]  /*45f0*/  ISETP.GE.AND P2, PT, R61, R147.reuse, PT ;  /* 0x000000933d00720c */ /* 0x080fe40003f46270 */
[----:B------:R-:W-:Y:S02]  /*4600*/  ISETP.GE.AND P6, PT, R64, R147, PT ;  /* 0x000000934000720c */ /* 0x000fe40003fc6270 */
[----:B------:R-:W-:Y:S02]  /*4610*/  ISETP.GT.AND P5, PT, R40, R65, PT ;  /* 0x000000412800720c */ /* 0x000fe40003fa4270 */
[----:B------:R-:W-:-:S02]  /*4620*/  FSEL R4, R4, -INF , !P3 ;  /* 0xff80000004047808 */ /* 0x000fc40005800000 */
[----:B------:R-:W-:Y:S02]  /*4630*/  FSEL R7, R7, -INF , !P1 ;  /* 0xff80000007077808 */ /* 0x000fe40004800000 */
[----:B------:R-:W-:Y:S02]  /*4640*/  FMNMX3.FTZ R5, R5, R172, R176, !PT ;  /* 0x000000ac05057276 */ /* 0x000fe400078100b0 */
[----:B------:R-:W-:Y:S02]  /*4650*/  FMNMX3.FTZ R25, R25, R108, R106, !PT ;  /* 0x0000006c19197276 */ /* 0x000fe4000781006a */
[----:B------:R-:W-:Y:S02]  /*4660*/  ISETP.GE.AND P3, PT, R65, R147, PT ;  /* 0x000000934100720c */ /* 0x000fe40003f66270 */
[----:B------:R-:W-:Y:S02]  /*4670*/  FSEL R130, R4, -INF , !P2 ;  /* 0xff80000004827808 */ /* 0x000fe40005000000 */
[----:B------:R-:W-:-:S02]  /*4680*/  FSEL R92, R7, -INF , !P6 ;  /* 0xff800000075c7808 */ /* 0x000fc40007000000 */
[----:B------:R-:W-:Y:S02]  /*4690*/  FSEL R6, R6, -INF , !P5 ;  /* 0xff80000006067808 */ /* 0x000fe40006800000 */
[C---:B------:R-:W-:Y:S02]  /*46a0*/  ISETP.GT.AND P2, PT, R40.reuse, R67, PT ;  /* 0x000000432800720c */ /* 0x040fe40003f44270 */
[----:B------:R-:W-:Y:S02]  /*46b0*/  ISETP.GT.AND P6, PT, R40, R69, PT ;  /* 0x000000452800720c */ /* 0x000fe40003fc4270 */
[----:B------:R-:W-:Y:S02]  /*46c0*/  FMNMX3.FTZ R5, R5, R174, R146, !PT ;  /* 0x000000ae05057276 */ /* 0x000fe40007810092 */
[----:B------:R-:W-:Y:S02]  /*46d0*/  FMNMX3.FTZ R25, R25, R100, R58, !PT ;  /* 0x0000006419197276 */ /* 0x000fe4000781003a */
[----:B------:R-:W-:-:S02]  /*46e0*/  FSEL R90, R6, -INF , !P3 ;  /* 0xff800000065a7808 */ /* 0x000fc40005800000 */
[-C--:B------:R-:W-:Y:S02]  /*46f0*/  ISETP.GE.AND P1, PT, R67, R147.reuse, PT ;  /* 0x000000934300720c */ /* 0x080fe40003f26270 */
[----:B------:R-:W-:Y:S02]  /*4700*/  ISETP.GE.AND P5, PT, R69, R147, PT ;  /* 0x000000934500720c */ /* 0x000fe40003fa6270 */
[----:B------:R-:W-:Y:S02]  /*4710*/  ISETP.GT.AND P3, PT, R40, R73, PT ;  /* 0x000000492800720c */ /* 0x000fe40003f64270 */
[----:B------:R-:W-:Y:S02]  /*4720*/  FSEL R9, R9, -INF , !P2 ;  /* 0xff80000009097808 */ /* 0x000fe40005000000 */
        /* <DEDUP_REMOVED lines=10> */
[----:B------:R-:W-:Y:S02]  /*47d0*/  FMNMX.FTZ R4, R52, R25, !PT ;  /* 0x0000001934047209 */ /* 0x000fe40007810000 */
[----:B------:R-:W-:Y:S02]  /*47e0*/  FSEL R50, R13, -INF , !P2 ;  /* 0xff8000000d327808 */ /* 0x000fe40005000000 */
[-C--:B------:R-:W-:Y:S01]  /*47f0*/  ISETP.GE.AND P6, PT, R75, R147.reuse, PT ;  /* 0x000000934b00720c */ /* 0x080fe20003fc6270 */
[----:B------:R-:W1:Y:S01]  /*4800*/  SHFL.BFLY PT, R7, R4, 0x2, 0x1f ;  /* 0x0c401f0004077f89 */ /* 0x000e6200000e0000 */
[----:B------:R-:W-:-:S02]  /*4810*/  ISETP.GE.AND P3, PT, R48, R147, PT ;  /* 0x000000933000720c */ /* 0x000fc40003f66270 */
[----:B------:R-:W-:Y:S02]  /*4820*/  ISETP.GT.AND P2, PT, R40, R36, PT ;  /* 0x000000242800720c */ /* 0x000fe40003f44270 */
[----:B------:R-:W-:Y:S02]  /*4830*/  FSEL R11, R11, -INF , !P1 ;  /* 0xff8000000b0b7808 */ /* 0x000fe40004800000 */
[----:B------:R-:W-:Y:S02]  /*4840*/  FSEL R15, R15, -INF , !P5 ;  /* 0xff8000000f0f7808 */ /* 0x000fe40006800000 */
[----:B------:R-:W-:Y:S02]  /*4850*/  FMNMX3.FTZ R5, R5, R90, R64, !PT ;  /* 0x0000005a05057276 */ /* 0x000fe40007810040 */
[----:B------:R-:W-:Y:S02]  /*4860*/  ISETP.GE.AND P1, PT, R36, R147, PT ;  /* 0x000000932400720c */ /* 0x000fe40003f26270 */
[----:B------:R-:W-:-:S02]  /*4870*/  FSEL R17, R17, -INF , !P2 ;  /* 0xff80000011117808 */ /* 0x000fc40005000000 */
        /* <DEDUP_REMOVED lines=16> */
[----:B------:R-:W-:Y:S02]  /*4980*/  FSEL R35, R35, RZ, P1 ;  /* 0x000000ff23237208 */ /* 0x000fe40000800000 */
[----:B------:R-:W1:Y:S03]  /*4990*/  LDSM.16.MT88.4 R76, [R43+0x3000] ;  /* 0x003000002b4c783b */ /* 0x000e660000004200 */
[----:B------:R-:W-:Y:S01]  /*49a0*/  FFMA.FTZ R4, R0, R34, -R35 ;  /* 0x0000002200047223 */ /* 0x000fe20000010823 */
[----:B---3--:R-:W-:Y:S01]  /*49b0*/  FMNMX.FTZ R0, R6, R5, !PT ;  /* 0x0000000506007209 */ /* 0x008fe20007810000 */
[----:B------:R-:W-:-:S03]  /*49c0*/  IMAD.IADD R31, R28, 0x1, R43 ;  /* 0x000000011c1f7824 */ /* 0x000fc600078e022b */
[----:B------:R-:W-:Y:S01]  /*49d0*/  FSETP.NEU.FTZ.AND P1, PT, R0, -INF , PT ;  /* 0xff8000000000780b */ /* 0x000fe20003f3d000 */
[----:B------:R-:W-:Y:S01]  /*49e0*/  FMUL.FTZ R33, R34, R0 ;  /* 0x0000000022217220 */ /* 0x000fe20000410000 */
[----:B------:R-:W-:-:S04]  /*49f0*/  FFMA.FTZ R91, R120, R34, -R35 ;  /* 0x00000022785b7223 */ /* 0x000fc80000010823 */
        /* <DEDUP_REMOVED lines=8> */
[-C--:B------:R-:W-:Y:S01]  /*4a80*/  FFMA.FTZ R59, R88, R34.reuse, -R33 ;  /* 0x00000022583b7223 */ /* 0x080fe20000010821 */
        /* <DEDUP_REMOVED lines=19> */
[----:B--2---:R-:W-:-:S03]  /*4bc0*/  F2FP.F16.F32.PACK_AB R71, R59, R102 ;  /* 0x000000663b47723e */ /* 0x004fc600000000ff */
[----:B------:R1:W-:Y:S01]  /*4bd0*/  MUFU.EX2 R66, R80 ;  /* 0x0000005000427308 */ /* 0x0003e20000000800 */
[----:B------:R-:W2:Y:S03]  /*4be0*/  LDSM.16.MT88.4 R16, [R31+0x3400] ;  /* 0x003400001f10783b */ /* 0x000ea60000004200 */
[----:B------:R-:W-:Y:S04]  /*4bf0*/  MUFU.EX2 R96, R96 ;  /* 0x0000006000607308 */ /* 0x000fe80000000800 */
[----:B------:R-:W3:Y:S04]  /*4c00*/  MUFU.EX2 R53, R53 ;  /* 0x0000003500357308 */ /* 0x000ee80000000800 */
[----:B------:R-:W-:Y:S01]  /*4c10*/  MUFU.EX2 R84, R84 ;  /* 0x0000005400547308 */ /* 0x000fe20000000800 */
[C---:B-1----:R-:W-:Y:S03]  /*4c20*/  HMMA.16816.F32 R80, R68.reuse, R76, RZ ;  /* 0x0000004c4450723c */ /* 0x042fe600000018ff */
[----:B------:R-:W-:Y:S04]  /*4c30*/  MUFU.EX2 R39, R39 ;  /* 0x0000002700277308 */ /* 0x000fe80000000800 */
[----:B------:R-:W1:Y:S01]  /*4c40*/  MUFU.EX2 R51, R51 ;  /* 0x0000003300337308 */ /* 0x000e620000000800 */
[C---:B------:R-:W-:Y:S03]  /*4c50*/  HMMA.16816.F32 R76, R68.reuse, R78, RZ ;  /* 0x0000004e444c723c */ /* 0x040fe600000018ff */
[----:B------:R-:W-:Y:S04]  /*4c60*/  MUFU.EX2 R60, R13 ;  /* 0x0000000d003c7308 */ /* 0x000fe80000000800 */
[----:B------:R-:W5:Y:S01]  /*4c70*/  MUFU.EX2 R37, R37 ;  /* 0x0000002500257308 */ /* 0x000f620000000800 */
[----:B------:R-:W-:Y:S01]  /*4c80*/  HMMA.16816.F32 R72, R68, R4, RZ ;  /* 0x000000044448723c */ /* 0x000fe200000018ff */
[----:B---3--:R-:W-:-:S02]  /*4c90*/  F2FP.F16.F32.PACK_AB R4, R53, R96 ;  /* 0x000000603504723e */ /* 0x008fc400000000ff */
[----:B-1----:R-:W-:-:S05]  /*4ca0*/  F2FP.F16.F32.PACK_AB R5, R51, R66 ;  /* 0x000000423305723e */ /* 0x002fca00000000ff */
[----:B------:R-:W-:Y:S01]  /*4cb0*/  HMMA.16816.F32 R68, R68, R6, RZ ;  /* 0x000000064444723c */ /* 0x000fe200000018ff */
[----:B------:R-:W-:Y:S02]  /*4cc0*/  F2FP.F16.F32.PACK_AB R6, R39, R84 ;  /* 0x000000542706723e */ /* 0x000fe400000000ff */
[----:B-----5:R-:W-:Y:S01]  /*4cd0*/  F2FP.F16.F32.PACK_AB R7, R37, R60 ;  /* 0x0000003c2507723e */ /* 0x020fe200000000ff */
[-CC-:B------:R-:W-:Y:S01]  /*4ce0*/  FFMA.FTZ R94, R14, R34.reuse, -R35.reuse ;  /* 0x000000220e5e7223 */ /* 0x180fe20000010823 */
[-CC-:B------:R-:W-:Y:S02]  /*4cf0*/  FFMA.FTZ R55, R12, R34.reuse, -R35.reuse ;  /* 0x000000220c377223 */ /* 0x180fe40000010823 */
[----:B------:R-:W1:Y:S03]  /*4d00*/  LDSM.16.MT88.4 R12, [R43+0x3800] ;  /* 0x003800002b0c783b */ /* 0x000e660000004200 */
        /* <DEDUP_REMOVED lines=23> */
[----:B------:R-:W-:Y:S01]  /*4e80*/  FFMA.FTZ R67, R118, R34, -R35 ;  /* 0x0000002276437223 */ /* 0x000fe20000010823 */
[----:B----4-:R-:W-:Y:S01]  /*4e90*/  F2FP.F16.F32.PACK_AB R4, R55, R94 ;  /* 0x0000005e3704723e */ /* 0x010fe200000000ff */
[--C-:B------:R-:W-:Y:S01]  /*4ea0*/  FFMA.FTZ R93, R184, R34, -R33.reuse ;  /* 0x00000022b85d7223 */ /* 0x100fe20000010821 */
[----:B--2---:R-:W-:Y:S01]  /*4eb0*/  F2FP.F16.F32.PACK_AB R6, R49, R88 ;  /* 0x000000583106723e */ /* 0x004fe200000000ff */
[----:B------:R-:W-:Y:S01]  /*4ec0*/  FFMA.FTZ R97, R124, R34, -R33 ;  /* 0x000000227c617223 */ /* 0x000fe20000010821 */
[----:B-1----:R-:W-:Y:S01]  /*4ed0*/  F2FP.F16.F32.PACK_AB R5, R63, R110 ;  /* 0x0000006e3f05723e */ /* 0x002fe200000000ff */
        /* <DEDUP_REMOVED lines=21> */
[----:B------:R1:W-:Y:S01]  /*5030*/  MUFU.EX2 R122, R8 ;  /* 0x00000008007a7308 */ /* 0x0003e20000000800 */
[----:B---3--:R-:W-:Y:S02]  /*5040*/  F2FP.F16.F32.PACK_AB R6, R112, R65 ;  /* 0x000000417006723e */ /* 0x008fe400000000ff */
        /* <DEDUP_REMOVED lines=53> */
[----:B------:R-:W-:Y:S02]  /*53a0*/  LDSM.16.MT88.4 R8, [R43+0x4800] ;  /* 0x004800002b08783b */ /* 0x000fe40000004200 */
[----:B------:R-:W-:-:S02]  /*53b0*/  FADD.FTZ R61, R61, R104 ;  /* 0x000000683d3d7221 */ /* 0x000fc40000010000 */
[----:B------:R-:W-:Y:S01]  /*53c0*/  HMMA.16816.F32 R80, R4, R16, R80 ;  /* 0x000000100450723c */ /* 0x000fe20000001850 */
[----:B------:R-:W-:Y:S01]  /*53d0*/  FADD.FTZ R17, R59, R102 ;  /* 0x000000663b117221 */ /* 0x000fe20000010000 */
[----:B------:R-:W-:-:S03]  /*53e0*/  FADD.FTZ R96, R96, R61 ;  /* 0x0000003d60607221 */ /* 0x000fc60000010000 */
[----:B------:R-:W-:Y:S01]  /*53f0*/  FADD.FTZ R66, R66, R17 ;  /* 0x0000001142427221 */ /* 0x000fe20000010000 */
[-CC-:B------:R-:W-:Y:S01]  /*5400*/  FFMA.FTZ R16, R92, R34.reuse, -R33.reuse ;  /* 0x000000225c107223 */ /* 0x180fe20000010821 */
[----:B------:R-:W-:Y:S01]  /*5410*/  FADD.FTZ R17, R53, R96 ;  /* 0x0000006035117221 */ /* 0x000fe20000010000 */
[----:B------:R-:W-:Y:S01]  /*5420*/  HMMA.16816.F32 R76, R4, R18, R76 ;  /* 0x00000012044c723c */ /* 0x000fe2000000184c */
        /* <DEDUP_REMOVED lines=8> */
[C---:B----4-:R-:W-:Y:S01]  /*54b0*/  HMMA.16816.F32 R72, R4.reuse, R12, R72 ;  /* 0x0000000c0448723c */ /* 0x050fe20000001848 */
[----:B------:R-:W-:Y:S02]  /*54c0*/  FADD.FTZ R94, R94, R39 ;  /* 0x000000275e5e7221 */ /* 0x000fe40000010000 */
[----:B------:R-:W-:Y:S01]  /*54d0*/  FADD.FTZ R12, R110, R37 ;  /* 0x000000256e0c7221 */ /* 0x000fe20000010000 */
[----:B-1----:R-:W1:Y:S01]  /*54e0*/  LDSM.16.MT88.4 R16, [R31+0x4800] ;  /* 0x004800001f10783b */ /* 0x002e620000004200 */
[----:B------:R-:W-:Y:S02]  /*54f0*/  FADD.FTZ R55, R55, R94 ;  /* 0x0000005e37377221 */ /* 0x000fe40000010000 */
        /* <DEDUP_REMOVED lines=9> */
[----:B------:R-:W-:Y:S02]  /*5590*/  MUFU.EX2 R106, R114 ;  /* 0x00000072006a7308 */ /* 0x000fe40000000800 */
[----:B------:R-:W-:Y:S01]  /*55a0*/  FADD.FTZ R49, R49, R88 ;  /* 0x0000005831317221 */ /* 0x000fe20000010000 */
[----:B------:R-:W-:Y:S01]  /*55b0*/  FADD.FTZ R98, R98, R57 ;  /* 0x0000003962627221 */ /* 0x000fe20000010000 */
[----:B------:R-:W2:Y:S01]  /*55c0*/  MUFU.EX2 R91, R91 ;  /* 0x0000005b005b7308 */ /* 0x000ea20000000800 */
[----:B------:R-:W-:Y:S01]  /*55d0*/  HMMA.16816.F32 R68, R4, R14, R68 ;  /* 0x0000000e0444723c */ /* 0x000fe20000001844 */
[----:B------:R-:W3:Y:S02]  /*55e0*/  LDSM.16.MT88.4 R12, [R43+0x4c00] ;  /* 0x004c00002b0c783b */ /* 0x000ee40000004200 */
[----:B------:R-:W-:Y:S04]  /*55f0*/  MUFU.EX2 R89, R107 ;  /* 0x0000006b00597308 */ /* 0x000fe80000000800 */
[----:B------:R-:W4:Y:S04]  /*5600*/  MUFU.EX2 R92, R100 ;  /* 0x00000064005c7308 */ /* 0x000f280000000800 */
[----:B------:R-:W5:Y:S04]  /*5610*/  MUFU.EX2 R64, R90 ;  /* 0x0000005a00407308 */ /* 0x000f680000000800 */
[----:B------:R-:W1:Y:S01]  /*5620*/  MUFU.EX2 R62, R62 ;  /* 0x0000003e003e7308 */ /* 0x000e620000000800 */
[----:B------:R-:W-:Y:S01]  /*5630*/  FADD.FTZ R118, R118, R49 ;  /* 0x0000003176767221 */ /* 0x000fe20000010000 */
[----:B------:R-:W-:-:S03]  /*5640*/  FADD.FTZ R93, R93, R98 ;  /* 0x000000625d5d7221 */ /* 0x000fc60000010000 */
[----:B------:R-:W-:Y:S01]  /*5650*/  FADD.FTZ R118, R67, R118 ;  /* 0x0000007643767221 */ /* 0x000fe20000010000 */
[----:B------:R-:W-:Y:S01]  /*5660*/  FADD.FTZ R93, R126, R93 ;  /* 0x0000005d7e5d7221 */ /* 0x000fe20000010000 */
[----:B--2---:R-:W-:Y:S02]  /*5670*/  F2FP.F16.F32.PACK_AB R4, R91, R106 ;  /* 0x0000006a5b04723e */ /* 0x004fe400000000ff */
[----:B------:R-:W-:Y:S01]  /*5680*/  FADD.FTZ R65, R65, R118 ;  /* 0x0000007641417221 */ /* 0x000fe20000010000 */
[----:B------:R-:W-:Y:S01]  /*5690*/  FADD.FTZ R124, R124, R93 ;  /* 0x0000005d7c7c7221 */ /* 0x000fe20000010000 */
[----:B----4-:R-:W-:Y:S02]  /*56a0*/  F2FP.F16.F32.PACK_AB R6, R92, R89 ;  /* 0x000000595c06723e */ /* 0x010fe400000000ff */
[----:B-----5:R-:W-:Y:S02]  /*56b0*/  F2FP.F16.F32.PACK_AB R5, R64, R59 ;  /* 0x0000003b4005723e */ /* 0x020fe400000000ff */
[----:B-1----:R-:W-:Y:S01]  /*56c0*/  F2FP.F16.F32.PACK_AB R7, R62, R53 ;  /* 0x000000353e07723e */ /* 0x002fe200000000ff */
        /* <DEDUP_REMOVED lines=16> */
[----:B------:R-:W1:Y:S03]  /*57d0*/  MUFU.EX2 R52, R56 ;  /* 0x0000003800347308 */ /* 0x000e660000000800 */
[----:B------:R-:W-:Y:S01]  /*57e0*/  HMMA.16816.F32 R80, R4, R8, R80 ;  /* 0x000000080450723c */ /* 0x000fe20000001850 */
[----:B------:R-:W-:Y:S04]  /*57f0*/  MUFU.EX2 R35, R54 ;  /* 0x0000003600237308 */ /* 0x000fe80000000800 */
        /* <DEDUP_REMOVED lines=9> */
[----:B------:R-:W-:Y:S01]  /*5890*/  HMMA.16816.F32 R76, R4, R10, R76 ;  /* 0x0000000a044c723c */ /* 0x000fe2000000184c */
[----:B------:R-:W3:Y:S02]  /*58a0*/  LDSM.16.MT88.4 R8, [R31+0x4c00] ;  /* 0x004c00001f08783b */ /* 0x000ee40000004200 */
[----:B------:R-:W-:-:S05]  /*58b0*/  FADD.FTZ R105, R105, R24 ;  /* 0x0000001869697221 */ /* 0x000fca0000010000 */
[----:B------:R-:W-:Y:S01]  /*58c0*/  HMMA.16816.F32 R68, R4, R18, R68 ;  /* 0x000000120444723c */ /* 0x000fe20000001844 */
[----:B------:R-:W-:Y:S01]  /*58d0*/  FADD.FTZ R18, R26, R95 ;  /* 0x0000005f1a127221 */ /* 0x000fe20000010000 */
[----:B-1----:R-:W-:Y:S02]  /*58e0*/  F2FP.F16.F32.PACK_AB R4, R52, R37 ;  /* 0x000000253404723e */ /* 0x002fe400000000ff */
[----:B--2---:R-:W-:Y:S02]  /*58f0*/  F2FP.F16.F32.PACK_AB R6, R168, R35 ;  /* 0x00000023a806723e */ /* 0x004fe400000000ff */
[----:B----4-:R-:W-:Y:S02]  /*5900*/  F2FP.F16.F32.PACK_AB R5, R38, R39 ;  /* 0x000000272605723e */ /* 0x010fe400000000ff */
        /* <DEDUP_REMOVED lines=99> */
.L_x_8942:
        /* <DEDUP_REMOVED lines=8> */
.L_x_8943:
[----:B------:R-:W-:Y:S05]  /*5fc0*/  BSYNC.RECONVERGENT B0 ;  /* 0x0000000000007941 */ /* 0x000fea0003800200 */
.L_x_8941:
[----:B------:R-:W-:Y:S01]  /*5fd0*/  IMAD.SHL.U32 R143, R86, 0x8, RZ ;  /* 0x00000008568f7824 */ /* 0x000fe200078e00ff */
[C---:B------:R-:W-:Y:S01]  /*5fe0*/  SHF.L.U64.HI R4, R22.reuse, 0x6, R23 ;  /* 0x0000000616047819 */ /* 0x040fe20000010217 */
[----:B------:R-:W-:-:S03]  /*5ff0*/  IMAD.SHL.U32 R7, R22, 0x40, RZ ;  /* 0x0000004016077824 */ /* 0x000fc600078e00ff */
[C---:B------:R-:W-:Y:S02]  /*6000*/  LOP3.LUT R163, R143.reuse, 0xc0, RZ, 0xc0, !PT ;  /* 0x000000c08fa37812 */ /* 0x040fe400078ec0ff */
[----:B------:R-:W-:Y:S02]  /*6010*/  LOP3.LUT R144, R143, 0x18, RZ, 0xc0, !PT ;  /* 0x000000188f907812 */ /* 0x000fe400078ec0ff */
[----:B------:R-:W-:Y:S02]  /*6020*/  LOP3.LUT R163, R163, 0x18, R86, 0xf8, !PT ;  /* 0x00000018a3a37812 */ /* 0x000fe400078ef856 */
[----:B------:R-:W-:Y:S02]  /*6030*/  IADD3 R10, P1, PT, R7, R152, RZ ;  /* 0x00000098070a7210 */ /* 0x000fe40007f3e0ff */
[----:B------:R-:W-:Y:S02]  /*6040*/  LOP3.LUT R6, R143, 0x1f20, RZ, 0xc0, !PT ;  /* 0x00001f208f067812 */ /* 0x000fe400078ec0ff */
[----:B------:R-:W-:Y:S01]  /*6050*/  LOP3.LUT R5, R163, R144, RZ, 0x3c, !PT ;  /* 0x00000090a3057212 */ /* 0x000fe200078e3cff */
[----:B------:R-:W-:Y:S01]  /*6060*/  IMAD.X R11, R4, 0x1, R153, P1 ;  /* 0x00000001040b7824 */ /* 0x000fe200008e0699 */
[----:B------:R-:W-:-:S02]  /*6070*/  IADD3 R8, P2, PT, R10, R7, RZ ;  /* 0x000000070a087210 */ /* 0x000fc40007f5e0ff */
[----:B------:R-:W-:Y:S02]  /*6080*/  LOP3.LUT R5, R6, R5, RZ, 0xfc, !PT ;  /* 0x0000000506057212 */ /* 0x000fe400078efcff */
[----:B------:R-:W-:Y:S01]  /*6090*/  IADD3 R12, P1, PT, R8, R7, RZ ;  /* 0x00000007080c7210 */ /* 0x000fe20007f3e0ff */
[----:B------:R-:W-:Y:S02]  /*60a0*/  IMAD.X R9, R11, 0x1, R4, P2 ;  /* 0x000000010b097824 */ /* 0x000fe400010e0604 */
[----:B------:R-:W-:Y:S02]  /*60b0*/  IMAD R161, R5, 0x2, R134 ;  /* 0x0000000205a17824 */ /* 0x000fe400078e0286 */
[----:B------:R-:W-:-:S03]  /*60c0*/  IMAD.X R13, R9, 0x1, R4, P1 ;  /* 0x00000001090d7824 */ /* 0x000fc600008e0604 */
[----:B------:R-:W-:Y:S01]  /*60d0*/  @!PT LDS RZ, [RZ] ;  /* 0x00000000fffff984 */ /* 0x000fe20000000800 */
[----:B------:R-:W-:Y:S01]  /*60e0*/  @!PT LDS RZ, [RZ] ;  /* 0x00000000fffff984 */ /* 0x000fe20000000800 */
[----:B------:R-:W-:Y:S01]  /*60f0*/  @!PT LDS RZ, [RZ] ;  /* 0x00000000fffff984 */ /* 0x000fe20000000800 */
[----:B------:R-:W-:Y:S04]  /*6100*/  LDGSTS.E.BYPASS.LTC128B.128 [R161+0x3000], desc[UR4][R152.64] ;  /* 0x0300000098a17fae */ /* 0x000fe8000b981a04 */
[----:B------:R-:W-:Y:S04]  /*6110*/  LDGSTS.E.BYPASS.LTC128B.128 [R161+0x3800], desc[UR4][R10.64] ;  /* 0x038000000aa17fae */ /* 0x000fe8000b981a04 */
[----:B------:R1:W-:Y:S04]  /*6120*/  LDGSTS.E.BYPASS.LTC128B.128 [R161+0x4000], desc[UR4][R8.64] ;  /* 0x0400000008a17fae */ /* 0x0003e8000b981a04 */
[----:B------:R2:W-:Y:S04]  /*6130*/  LDGSTS.E.BYPASS.LTC128B.128 [R161+0x4800], desc[UR4][R12.64] ;  /* 0x048000000ca17fae */ /* 0x0005e8000b981a04 */
[----:B------:R-:W3:Y:S01]  /*6140*/  LD.E R48, desc[UR4][R2.64+0x18c] ;  /* 0x00018c0402307980 */ /* 0x000ee2000c101900 */
[----:B------:R-:W-:Y:S01]  /*6150*/  LOP3.LUT R133, R30, 0x3e00, RZ, 0xc0, !PT ;  /* 0x00003e001e857812 */ /* 0x000fe200078ec0ff */
[----:B------:R-:W-:Y:S01]  /*6160*/  IMAD.IADD R49, R28, 0x1, R45 ;  /* 0x000000011c317824 */ /* 0x000fe200078e022d */
[----:B------:R-:W-:Y:S01]  /*6170*/  SHF.R.U32.HI R132, RZ, 0x1, R86 ;  /* 0x00000001ff847819 */ /* 0x000fe20000011656 */
[----:B------:R-:W-:Y:S01]  /*6180*/  IMAD.SHL.U32 R54, R42, 0x80, RZ ;  /* 0x000000802a367824 */ /* 0x000fe200078e00ff */
[--C-:B------:R-:W-:Y:S01]  /*6190*/  LOP3.LUT R7, R133, 0x20, R32.reuse, 0xf8, !PT ;  /* 0x0000002085077812 */ /* 0x100fe200078ef820 */
[----:B------:R-:W0:Y:S01]  /*61a0*/  LDGDEPBAR ;  /* 0x00000000000079af */ /* 0x000e220000000000 */
[----:B------:R-:W-:Y:S01]  /*61b0*/  LOP3.LUT R5, R132, 0x8, RZ, 0xc0, !PT ;  /* 0x0000000884057812 */ /* 0x000fe200078ec0ff */
[----:B------:R-:W-:Y:S01]  /*61c0*/  BSSY.RECONVERGENT B1, `(.L_x_8944) ;  /* 0x0000236000017945 */ /* 0x000fe20003800200 */
[--C-:B------:R-:W-:Y:S01]  /*61d0*/  LOP3.LUT R4, R7, 0x100, R32.reuse, 0xf8, !PT ;  /* 0x0000010007047812 */ /* 0x100fe200078ef820 */
[----:B------:R-:W-:Y:S01]  /*61e0*/  LDSM.16.M88.4 R16, [R49+0x1400] ;  /* 0x001400003110783b */ /* 0x000fe20000000200 */
[----:B------:R-:W-:-:S02]  /*61f0*/  LOP3.LUT R5, R5, 0xc0, R32, 0xf8, !PT ;  /* 0x000000c005057812 */ /* 0x000fc400078ef820 */
[----:B------:R-:W-:Y:S02]  /*6200*/  LOP3.LUT R51, R54, R21, RZ, 0xfc, !PT ;  /* 0x0000001536337212 */ /* 0x000fe400078efcff */
[----:B------:R-:W-:Y:S02]  /*6210*/  LOP3.LUT R29, R4, R5, R29, 0xf6, !PT ;  /* 0x00000005041d7212 */ /* 0x000fe400078ef61d */
[----:B------:R-:W-:Y:S03]  /*6220*/  LDSM.16.M88.4 R4, [R45+0x1000] ;  /* 0x001000002d04783b */ /* 0x000fe60000000200 */
[----:B------:R-:W-:Y:S01]  /*6230*/  IMAD R29, R29, 0x2, R134 ;  /* 0x000000021d1d7824 */ /* 0x000fe200078e0286 */
[----:B-1----:R-:W-:Y:S03]  /*6240*/  LDSM.16.M88.4 R8, [R45+0x1400] ;  /* 0x001400002d08783b */ /* 0x002fe60000000200 */
[----:B------:R-:W-:Y:S01]  /*6250*/  IMAD.IADD R24, R29, 0x1, R28 ;  /* 0x000000011d187824 */ /* 0x000fe200078e021c */
[----:B------:R-:W1:Y:S04]  /*6260*/  LDSM.16.M88.4 R32, [R29] ;  /* 0x000000001d20783b */ /* 0x000e680000000200 */
[----:B--2---:R-:W-:Y:S04]  /*6270*/  LDSM.16.M88.4 R12, [R49+0x1000] ;  /* 0x00100000310c783b */ /* 0x004fe80000000200 */
[----:B------:R-:W2:Y:S04]  /*6280*/  LDSM.16.M88.4 R24, [R24] ;  /* 0x000000001818783b */ /* 0x000ea80000000200 */
[----:B------:R-:W4:Y:S01]  /*6290*/  LDSM.16.M88.4 R28, [R45+0x1800] ;  /* 0x001800002d1c783b */ /* 0x000f220000000200 */
[C---:B-1----:R-:W-:Y:S08]  /*62a0*/  HMMA.16816.F32 R36, R32.reuse, R4, RZ ;  /* 0x000000042024723c */ /* 0x042ff000000018ff */
[----:B------:R-:W-:-:S12]  /*62b0*/  HMMA.16816.F32 R4, R32, R6, RZ ;  /* 0x000000062004723c */ /* 0x000fd800000018ff */
[C---:B--2---:R-:W-:Y:S08]  /*62c0*/  HMMA.16816.F32 R36, R24.reuse, R12, R36 ;  /* 0x0000000c1824723c */ /* 0x044ff00000001824 */
[----:B------:R-:W-:Y:S08]  /*62d0*/  HMMA.16816.F32 R4, R24, R14, R4 ;  /* 0x0000000e1804723c */ /* 0x000ff00000001804 */
[C---:B------:R-:W-:Y:S08]  /*62e0*/  HMMA.16816.F32 R12, R32.reuse, R8, RZ ;  /* 0x00000008200c723c */ /* 0x040ff000000018ff */
[----:B------:R-:W-:-:S12]  /*62f0*/  HMMA.16816.F32 R8, R32, R10, RZ ;  /* 0x0000000a2008723c */ /* 0x000fd800000018ff */
[----:B------:R-:W-:Y:S01]  /*6300*/  HMMA.16816.F32 R12, R24, R16, R12 ;  /* 0x00000010180c723c */ /* 0x000fe2000000180c */
[----:B------:R-:W-:-:S05]  /*6310*/  VIADD R16, R51, 0xffffff01 ;  /* 0xffffff0133107836 */ /* 0x000fca0000000000 */
[----:B------:R-:W-:Y:S02]  /*6320*/  ISETP.GT.AND P5, PT, R41, R16, PT ;  /* 0x000000102900720c */ /* 0x000fe40003fa4270 */
        /* <DEDUP_REMOVED lines=9> */
[----:B------:R-:W-:-:S02]  /*63c0*/  FMUL.FTZ R53, R7, R48 ;  /* 0x0000003007357220 */ /* 0x000fc40000410000 */
[-C--:B------:R-:W-:Y:S01]  /*63d0*/  FMUL.FTZ R12, R12, R48.reuse ;  /* 0x000000300c0c7220 */ /* 0x080fe20000410000 */
[-C--:B------:R-:W-:Y:S01]  /*63e0*/  FMUL.FTZ R62, R13, R48.reuse ;  /* 0x000000300d3e7220 */ /* 0x080fe20000410000 */
[-C--:B------:R-:W-:Y:S01]  /*63f0*/  FMUL.FTZ R67, R14, R48.reuse ;  /* 0x000000300e437220 */ /* 0x080fe20000410000 */
[----:B------:R1:W2:Y:S01]  /*6400*/  MUFU.TANH R57, R37 ;  /* 0x0000002500397308 */ /* 0x0002a20000002400 */
[----:B------:R-:W-:-:S04]  /*6410*/  FMUL.FTZ R60, R15, R48 ;  /* 0x000000300f3c7220 */ /* 0x000fc80000410000 */
[-C--:B------:R-:W-:Y:S01]  /*6420*/  FMUL.FTZ R8, R8, R48.reuse ;  /* 0x0000003008087220 */ /* 0x080fe20000410000 */
[-C--:B------:R-:W-:Y:S01]  /*6430*/  FMUL.FTZ R64, R9, R48.reuse ;  /* 0x0000003009407220 */ /* 0x080fe20000410000 */
[-C--:B------:R-:W-:Y:S01]  /*6440*/  FMUL.FTZ R84, R10, R48.reuse ;  /* 0x000000300a547220 */ /* 0x080fe20000410000 */
[----:B------:R-:W-:Y:S01]  /*6450*/  FMUL.FTZ R61, R11, R48 ;  /* 0x000000300b3d7220 */ /* 0x000fe20000410000 */
[----:B------:R4:W-:Y:S08]  /*6460*/  MUFU.TANH R59, R4 ;  /* 0x00000004003b7308 */ /* 0x0009f00000002400 */
[----:B------:R3:W-:Y:S01]  /*6470*/  MUFU.TANH R56, R12 ;  /* 0x0000000c00387308 */ /* 0x0007e20000002400 */
[----:B-1----:R-:W1:Y:S01]  /*6480*/  LDSM.16.M88.4 R36, [R49+0x1800] ;  /* 0x001800003124783b */ /* 0x002e620000000200 */
[----:B--2---:R-:W-:-:S06]  /*6490*/  FSEL R98, R57, -INF , !P5 ;  /* 0xff80000039627808 */ /* 0x004fcc0006800000 */
[----:B------:R2:W-:Y:S01]  /*64a0*/  MUFU.TANH R58, R8 ;  /* 0x00000008003a7308 */ /* 0x0005e20000002400 */
[C---:B----4-:R-:W-:Y:S07]  /*64b0*/  HMMA.16816.F32 R4, R32.reuse, R28, RZ ;  /* 0x0000001c2004723c */ /* 0x050fee00000018ff */
[----:B------:R-:W4:Y:S01]  /*64c0*/  MUFU.TANH R88, R88 ;  /* 0x0000005800587308 */ /* 0x000f220000002400 */
[----:B---3--:R-:W3:Y:S01]  /*64d0*/  LDSM.16.M88.4 R12, [R45+0x1c00] ;  /* 0x001c00002d0c783b */ /* 0x008ee20000000200 */
[----:B------:R-:W-:Y:S06]  /*64e0*/  HMMA.16816.F32 R28, R32, R30, RZ ;  /* 0x0000001e201c723c */ /* 0x000fec00000018ff */
[----:B------:R-:W5:Y:S01]  /*64f0*/  MUFU.TANH R55, R55 ;  /* 0x0000003700377308 */ /* 0x000f620000002400 */
[----:B--2---:R-:W2:Y:S07]  /*6500*/  LDSM.16.M88.4 R8, [R49+0x1c00] ;  /* 0x001c00003108783b */ /* 0x004eae0000000200 */
[----:B------:R-:W2:Y:S08]  /*6510*/  MUFU.TANH R85, R85 ;  /* 0x0000005500557308 */ /* 0x000eb00000002400 */
[----:B------:R-:W2:Y:S01]  /*6520*/  MUFU.TANH R63, R63 ;  /* 0x0000003f003f7308 */ /* 0x000ea20000002400 */
[C---:B-1----:R-:W-:Y:S07]  /*6530*/  HMMA.16816.F32 R4, R24.reuse, R36, R4 ;  /* 0x000000241804723c */ /* 0x042fee0000001804 */
[----:B------:R-:W1:Y:S01]  /*6540*/  MUFU.TANH R53, R53 ;  /* 0x0000003500357308 */ /* 0x000e620000002400 */
[----:B------:R-:W-:Y:S07]  /*6550*/  HMMA.16816.F32 R28, R24, R38, R28 ;  /* 0x00000026181c723c */ /* 0x000fee000000181c */
[----:B------:R-:W1:Y:S04]  /*6560*/  MUFU.TANH R67, R67 ;  /* 0x0000004300437308 */ /* 0x000e680000002400 */
[----:B------:R-:W-:Y:S01]  /*6570*/  FMUL.FTZ R50, R4, R48 ;  /* 0x0000003004327220 */ /* 0x000fe20000410000 */
[----:B------:R-:W-:-:S02]  /*6580*/  VIADD R4, R51, 0xffffff00 ;  /* 0xffffff0033047836 */ /* 0x000fc40000000000 */
[-C--:B------:R-:W-:Y:S01]  /*6590*/  FMUL.FTZ R5, R5, R48.reuse ;  /* 0x0000003005057220 */ /* 0x080fe20000410000 */
[-C--:B------:R-:W-:Y:S01]  /*65a0*/  FMUL.FTZ R65, R6, R48.reuse ;  /* 0x0000003006417220 */ /* 0x080fe20000410000 */
[----:B------:R-:W-:Y:S01]  /*65b0*/  FMUL.FTZ R17, R7, R48 ;  /* 0x0000003007117220 */ /* 0x000fe20000410000 */
[----:B------:R-:W1:Y:S01]  /*65c0*/  MUFU.TANH R62, R62 ;  /* 0x0000003e003e7308 */ /* 0x000e620000002400 */
[----:B------:R-:W-:Y:S02]  /*65d0*/  ISETP.GT.AND P2, PT, R41, R4, PT ;  /* 0x000000042900720c */ /* 0x000fe40003f44270 */
[----:B------:R-:W-:Y:S01]  /*65e0*/  ISETP.GE.AND P6, PT, R4, R148, PT ;  /* 0x000000940400720c */ /* 0x000fe20003fc6270 */
[-C--:B------:R-:W-:Y:S01]  /*65f0*/  FMUL.FTZ R28, R28, R48.reuse ;  /* 0x000000301c1c7220 */ /* 0x080fe20000410000 */
[----:B------:R-:W-:Y:S01]  /*6600*/  ISETP.GE.AND P3, PT, R4, R147, PT ;  /* 0x000000930400720c */ /* 0x000fe20003f66270 */
[----:B------:R-:W-:Y:S01]  /*6610*/  FMUL.FTZ R29, R29, R48 ;  /* 0x000000301d1d7220 */ /* 0x000fe20000410000 */
[----:B------:R-:W-:Y:S01]  /*6620*/  ISETP.GT.AND P1, PT, R40, R4, PT ;  /* 0x000000042800720c */ /* 0x000fe20003f24270 */
[----:B------:R3:W-:Y:S01]  /*6630*/  MUFU.TANH R52, R5 ;  /* 0x0000000500347308 */ /* 0x0007e20000002400 */
[----:B------:R-:W-:Y:S01]  /*6640*/  FSEL R37, R66, -INF , !P2 ;  /* 0xff80000042257808 */ /* 0x000fe20005000000 */
[-C--:B------:R-:W-:Y:S01]  /*6650*/  FMUL.FTZ R30, R30, R48.reuse ;  /* 0x000000301e1e7220 */ /* 0x080fe20000410000 */
[----:B----4-:R-:W-:Y:S01]  /*6660*/  FSEL R88, R88, -INF , !P1 ;  /* 0xff80000058587808 */ /* 0x010fe20004800000 */
[----:B------:R-:W-:Y:S01]  /*6670*/  FMUL.FTZ R36, R31, R48 ;  /* 0x000000301f247220 */ /* 0x000fe20000410000 */
[----:B------:R-:W-:-:S02]  /*6680*/  FSEL R37, R37, -INF , !P6 ;  /* 0xff80000025257808 */ /* 0x000fc40007000000 */
[C---:B------:R-:W-:Y:S01]  /*6690*/  ISETP.GE.AND P2, PT, R16.reuse, R148, PT ;  /* 0x000000941000720c */ /* 0x040fe20003f46270 */
[----:B------:R4:W-:Y:S01]  /*66a0*/  MUFU.TANH R66, R17 ;  /* 0x0000001100427308 */ /* 0x0009e20000002400 */
[----:B------:R-:W-:Y:S02]  /*66b0*/  ISETP.GE.AND P6, PT, R16, R147, PT ;  /* 0x000000931000720c */ /* 0x000fe40003fc6270 */
[----:B------:R-:W-:Y:S02]  /*66c0*/  ISETP.GT.AND P1, PT, R40, R16, PT ;  /* 0x000000102800720c */ /* 0x000fe40003f24270 */
[----:B------:R-:W-:Y:S02]  /*66d0*/  FSEL R116, R88, -INF , !P3 ;  /* 0xff80000058747808 */ /* 0x000fe40005800000 */
[----:B-----5:R-:W-:Y:S01]  /*66e0*/  FSEL R39, R55, -INF , !P1 ;  /* 0xff80000037277808 */ /* 0x020fe20004800000 */
[----:B------:R-:W-:Y:S01]  /*66f0*/  MUFU.TANH R57, R28 ;  /* 0x0000001c00397308 */ /* 0x000fe20000002400 */
[----:B------:R-:W-:Y:S01]  /*6700*/  FSEL R98, R98, -INF , !P2 ;  /* 0xff80000062627808 */ /* 0x000fe20005000000 */
[----:B---3--:R-:W-:Y:S01]  /*6710*/  HMMA.16816.F32 R4, R32, R12, RZ ;  /* 0x0000000c2004723c */ /* 0x008fe200000018ff */
[----:B------:R-:W-:Y:S01]  /*6720*/  VIADD R12, R51, 0xffffff08 ;  /* 0xffffff08330c7836 */ /* 0x000fe20000000000 */
[----:B------:R-:W-:-:S04]  /*6730*/  FSEL R39, R39, -INF , !P6 ;  /* 0xff80000027277808 */ /* 0x000fc80007000000 */
[----:B------:R-:W-:Y:S01]  /*6740*/  ISETP.GT.AND P5, PT, R41, R12, PT ;  /* 0x0000000c2900720c */ /* 0x000fe20003fa4270 */
[----:B------:R-:W-:Y:S01]  /*6750*/  MUFU.TANH R55, R29 ;  /* 0x0000001d00377308 */ /* 0x000fe20000002400 */
[----:B----4-:R-:W3:Y:S01]  /*6760*/  LDSM.16.M88.4 R16, [R45+0x2000] ;  /* 0x002000002d10783b */ /* 0x010ee20000000200 */
[----:B------:R-:W-:Y:S02]  /*6770*/  ISETP.GE.AND P3, PT, R12, R148, PT ;  /* 0x000000940c00720c */ /* 0x000fe40003f66270 */
[----:B------:R-:W-:Y:S02]  /*6780*/  FSEL R59, R59, -INF , !P5 ;  /* 0xff8000003b3b7808 */ /* 0x000fe40006800000 */
[----:B------:R-:W-:Y:S02]  /*6790*/  ISETP.GT.AND P1, PT, R40, R12, PT ;  /* 0x0000000c2800720c */ /* 0x000fe40003f24270 */
[----:B------:R-:W-:Y:S01]  /*67a0*/  ISETP.GE.AND P2, PT, R12, R147, PT ;  /* 0x000000930c00720c */ /* 0x000fe20003f46270 */
[----:B------:R-:W4:Y:S01]  /*67b0*/  MUFU.TANH R60, R60 ;  /* 0x0000003c003c7308 */ /* 0x000f220000002400 */
[----:B------:R-:W-:Y:S01]  /*67c0*/  HMMA.16816.F32 R12, R32, R14, RZ ;  /* 0x0000000e200c723c */ /* 0x000fe200000018ff */
[----:B------:R-:W-:-:S02]  /*67d0*/  FSEL R196, R59, -INF , !P3 ;  /* 0xff8000003bc47808 */ /* 0x000fc40005800000 */
[----:B--2---:R-:W-:-:S04]  /*67e0*/  FSEL R85, R85, -INF , !P1 ;  /* 0xff80000055557808 */ /* 0x004fc80004800000 */
[----:B------:R2:W-:Y:S01]  /*67f0*/  MUFU.TANH R59, R30 ;  /* 0x0000001e003b7308 */ /* 0x0005e20000002400 */
[----:B------:R-:W-:Y:S01]  /*6800*/  HMMA.16816.F32 R4, R24, R8, R4 ;  /* 0x000000081804723c */ /* 0x000fe20000001804 */
[----:B------:R-:W-:Y:S01]  /*6810*/  VIADD R8, R51, 0xffffff09 ;  /* 0xffffff0933087836 */ /* 0x000fe20000000000 */
[----:B------:R-:W-:-:S04]  /*6820*/  FSEL R210, R85, -INF , !P2 ;  /* 0xff80000055d27808 */ /* 0x000fc80005000000 */
[----:B------:R-:W-:Y:S01]  /*6830*/  ISETP.GT.AND P6, PT, R41, R8, PT ;  /* 0x000000082900720c */ /* 0x000fe20003fc4270 */
[----:B------:R-:W5:Y:S01]  /*6840*/  MUFU.TANH R84, R84 ;  /* 0x0000005400547308 */ /* 0x000f620000002400 */
[C---:B------:R-:W-:Y:S02]  /*6850*/  ISETP.GE.AND P5, PT, R8.reuse, R148, PT ;  /* 0x000000940800720c */ /* 0x040fe40003fa6270 */
[----:B------:R-:W-:Y:S02]  /*6860*/  ISETP.GE.AND P3, PT, R8, R147, PT ;  /* 0x000000930800720c */ /* 0x000fe40003f66270 */
[----:B------:R-:W-:Y:S01]  /*6870*/  ISETP.GT.AND P1, PT, R40, R8, PT ;  /* 0x000000082800720c */ /* 0x000fe20003f24270 */
[----:B------:R-:W-:Y:S01]  /*6880*/  VIADD R8, R51, 0xffffff10 ;  /* 0xffffff1033087836 */ /* 0x000fe20000000000 */
[----:B------:R-:W-:Y:S01]  /*6890*/  FSEL R120, R63, -INF , !P6 ;  /* 0xff8000003f787808 */ /* 0x000fe20007000000 */
[----:B------:R-:W-:Y:S01]  /*68a0*/  HMMA.16816.F32 R12, R24, R10, R12 ;  /* 0x0000000a180c723c */ /* 0x000fe2000000180c */
[----:B-1----:R-:W-:Y:S01]  /*68b0*/  FSEL R212, R53, -INF , !P1 ;  /* 0xff80000035d47808 */ /* 0x002fe20004800000 */
[----:B--2---:R-:W1:Y:S01]  /*68c0*/  LDSM.16.M88.4 R28, [R49+0x2000] ;  /* 0x00200000311c783b */ /* 0x004e620000000200 */
[----:B------:R-:W-:Y:S01]  /*68d0*/  ISETP.GT.AND P6, PT, R41, R8, PT ;  /* 0x000000082900720c */ /* 0x000fe20003fc4270 */
[----:B------:R-:W-:Y:S01]  /*68e0*/  FMUL.FTZ R9, R4, R48 ;  /* 0x0000003004097220 */ /* 0x000fe20000410000 */
[----:B------:R-:W-:Y:S01]  /*68f0*/  VIADD R4, R51, 0xffffff11 ;  /* 0xffffff1133047836 */ /* 0x000fe20000000000 */
[----:B------:R-:W-:Y:S01]  /*6900*/  ISETP.GT.AND P1, PT, R40, R8, PT ;  /* 0x000000082800720c */ /* 0x000fe20003f24270 */
[----:B------:R-:W-:Y:S01]  /*6910*/  MUFU.TANH R63, R36 ;  /* 0x00000024003f7308 */ /* 0x000fe20000002400 */
[----:B------:R-:W-:Y:S01]  /*6920*/  FSEL R120, R120, -INF , !P5 ;  /* 0xff80000078787808 */ /* 0x000fe20006800000 */
[----:B------:R-:W-:Y:S01]  /*6930*/  FMUL.FTZ R10, R5, R48 ;  /* 0x00000030050a7220 */ /* 0x000fe20000410000 */
[----:B------:R-:W-:-:S02]  /*6940*/  FSEL R192, R56, -INF , !P6 ;  /* 0xff80000038c07808 */ /* 0x000fc40007000000 */
[C---:B------:R-:W-:Y:S02]  /*6950*/  ISETP.GE.AND P2, PT, R8.reuse, R148, PT ;  /* 0x000000940800720c */ /* 0x040fe40003f46270 */
        /* <DEDUP_REMOVED lines=8> */
[----:B------:R-:W-:Y:S01]  /*69e0*/  ISETP.GE.AND P3, PT, R4, R148, PT ;  /* 0x000000940400720c */ /* 0x000fe20003f66270 */
[----:B------:R-:W-:Y:S01]  /*69f0*/  FMUL.FTZ R14, R14, R48 ;  /* 0x000000300e0e7220 */ /* 0x000fe20000410000 */
[----:B------:R-:W-:Y:S01]  /*6a00*/  ISETP.GT.AND P1, PT, R40, R4, PT ;  /* 0x000000042800720c */ /* 0x000fe20003f24270 */
[----:B------:R-:W1:Y:S01]  /*6a10*/  MUFU.TANH R64, R64 ;  /* 0x0000004000407308 */ /* 0x000e620000002400 */
[----:B------:R-:W-:-:S02]  /*6a20*/  FSEL R62, R62, -INF , !P6 ;  /* 0xff8000003e3e7808 */ /* 0x000fc40007000000 */
[----:B------:R-:W-:Y:S02]  /*6a30*/  FSEL R208, R208, -INF , !P5 ;  /* 0xff800000d0d07808 */ /* 0x000fe40006800000 */
[----:B------:R-:W-:Y:S02]  /*6a40*/  ISETP.GT.AND P5, PT, R41, R8, PT ;  /* 0x000000082900720c */ /* 0x000fe40003fa4270 */
[----:B------:R-:W-:Y:S01]  /*6a50*/  FSEL R192, R192, -INF , !P2 ;  /* 0xff800000c0c07808 */ /* 0x000fe20005000000 */
[----:B------:R-:W1:Y:S01]  /*6a60*/  MUFU.TANH R61, R61 ;  /* 0x0000003d003d7308 */ /* 0x000e620000002400 */
[----:B------:R-:W-:Y:S01]  /*6a70*/  FSEL R190, R62, -INF , !P3 ;  /* 0xff8000003ebe7808 */ /* 0x000fe20005800000 */
[----:B--2---:R-:W-:Y:S01]  /*6a80*/  FMUL.FTZ R9, R7, R48 ;  /* 0x0000003007097220 */ /* 0x004fe20000410000 */
[----:B----4-:R-:W-:Y:S02]  /*6a90*/  FSEL R60, R60, -INF , !P1 ;  /* 0xff8000003c3c7808 */ /* 0x010fe40004800000 */
[----:B------:R-:W-:-:S02]  /*6aa0*/  ISETP.GE.AND P2, PT, R4, R147, PT ;  /* 0x000000930400720c */ /* 0x000fc40003f46270 */
[C---:B------:R-:W-:Y:S01]  /*6ab0*/  ISETP.GE.AND P6, PT, R8.reuse, R148, PT ;  /* 0x000000940800720c */ /* 0x040fe20003fc6270 */
[----:B---3--:R-:W-:Y:S01]  /*6ac0*/  HMMA.16816.F32 R4, R32, R16, RZ ;  /* 0x000000102004723c */ /* 0x008fe200000018ff */
[----:B------:R-:W-:Y:S01]  /*6ad0*/  ISETP.GE.AND P3, PT, R8, R147, PT ;  /* 0x000000930800720c */ /* 0x000fe20003f66270 */
[----:B------:R-:W2:Y:S01]  /*6ae0*/  MUFU.TANH R50, R50 ;  /* 0x0000003200327308 */ /* 0x000ea20000002400 */
[----:B------:R-:W-:Y:S01]  /*6af0*/  ISETP.GT.AND P1, PT, R40, R8, PT ;  /* 0x000000082800720c */ /* 0x000fe20003f24270 */
[C---:B------:R-:W-:Y:S01]  /*6b00*/  VIADD R8, R51.reuse, 0xffffff19 ;  /* 0xffffff1933087836 */ /* 0x040fe20000000000 */
[----:B------:R-:W-:Y:S01]  /*6b10*/  FSEL R36, R58, -INF , !P5 ;  /* 0xff8000003a247808 */ /* 0x000fe20006800000 */
[C---:B------:R-:W-:Y:S01]  /*6b20*/  VIADD R16, R51.reuse, 0xffffff20 ;  /* 0xffffff2033107836 */ /* 0x040fe20000000000 */
[----:B------:R-:W-:Y:S01]  /*6b30*/  FSEL R204, R60, -INF , !P2 ;  /* 0xff8000003ccc7808 */ /* 0x000fe20005000000 */
[----:B------:R-:W-:Y:S01]  /*6b40*/  FMUL.FTZ R60, R12, R48 ;  /* 0x000000300c3c7220 */ /* 0x000fe20000410000 */
[----:B------:R-:W-:Y:S01]  /*6b50*/  FSEL R36, R36, -INF , !P6 ;  /* 0xff80000024247808 */ /* 0x000fe20007000000 */
[----:B------:R-:W-:Y:S01]  /*6b60*/  MUFU.TANH R56, R10 ;  /* 0x0000000a00387308 */ /* 0x000fe20000002400 */
[----:B-----5:R-:W-:Y:S01]  /*6b70*/  FSEL R84, R84, -INF , !P1 ;  /* 0xff80000054547808 */ /* 0x020fe20004800000 */
[----:B------:R-:W-:Y:S01]  /*6b80*/  VIADD R12, R51, 0xffffff21 ;  /* 0xffffff21330c7836 */ /* 0x000fe20000000000 */
[----:B------:R-:W-:-:S02]  /*6b90*/  ISETP.GT.AND P5, PT, R41, R8, PT ;  /* 0x000000082900720c */ /* 0x000fc40003fa4270 */
[C---:B------:R-:W-:Y:S02]  /*6ba0*/  ISETP.GE.AND P2, PT, R8.reuse, R148, PT ;  /* 0x000000940800720c */ /* 0x040fe40003f46270 */
[----:B------:R-:W-:Y:S01]  /*6bb0*/  ISETP.GE.AND P6, PT, R8, R147, PT ;  /* 0x000000930800720c */ /* 0x000fe20003fc6270 */
[----:B------:R3:W-:Y:S01]  /*6bc0*/  MUFU.TANH R62, R9 ;  /* 0x00000009003e7308 */ /* 0x0007e20000002400 */
[----:B------:R-:W-:Y:S01]  /*6bd0*/  ISETP.GT.AND P1, PT, R40, R8, PT ;  /* 0x000000082800720c */ /* 0x000fe20003f24270 */
[----:B-1----:R-:W-:Y:S01]  /*6be0*/  HMMA.16816.F32 R4, R24, R28, R4 ;  /* 0x0000001c1804723c */ /* 0x002fe20000001804 */
[----:B------:R-:W-:Y:S02]  /*6bf0*/  FSEL R200, R84, -INF , !P3 ;  /* 0xff80000054c87808 */ /* 0x000fe40005800000 */
[----:B------:R-:W-:Y:S02]  /*6c00*/  ISETP.GT.AND P3, PT, R41, R16, PT ;  /* 0x000000102900720c */ /* 0x000fe40003f64270 */
[----:B------:R-:W-:Y:S01]  /*6c10*/  FSEL R38, R64, -INF , !P5 ;  /* 0xff80000040267808 */ /* 0x000fe20006800000 */
[----:B------:R-:W1:Y:S01]  /*6c20*/  MUFU.TANH R65, R65 ;  /* 0x0000004100417308 */ /* 0x000e620000002400 */
[----:B------:R-:W-:Y:S01]  /*6c30*/  FSEL R202, R61, -INF , !P1 ;  /* 0xff8000003dca7808 */ /* 0x000fe20004800000 */
[----:B------:R-:W-:Y:S01]  /*6c40*/  FMUL.FTZ R64, R15, R48 ;  /* 0x000000300f407220 */ /* 0x000fe20000410000 */
[----:B------:R-:W-:-:S02]  /*6c50*/  ISETP.GE.AND P5, PT, R16, R148, PT ;  /* 0x000000941000720c */ /* 0x000fc40003fa6270 */
[----:B------:R-:W-:Y:S02]  /*6c60*/  ISETP.GT.AND P1, PT, R40, R16, PT ;  /* 0x000000102800720c */ /* 0x000fe40003f24270 */
[----:B--2---:R-:W-:Y:S01]  /*6c70*/  FSEL R50, R50, -INF , !P3 ;  /* 0xff80000032327808 */ /* 0x004fe20005800000 */
[----:B------:R-:W-:Y:S01]  /*6c80*/  MUFU.TANH R58, R13 ;  /* 0x0000000d003a7308 */ /* 0x000fe20000002400 */
[----:B------:R-:W-:Y:S01]  /*6c90*/  FSEL R38, R38, -INF , !P2 ;  /* 0xff80000026267808 */ /* 0x000fe20005000000 */
[----:B---3--:R-:W2:Y:S01]  /*6ca0*/  LDSM.16.M88.4 R8, [R45+0x2400] ;  /* 0x002400002d08783b */ /* 0x008ea20000000200 */
[-C--:B------:R-:W-:Y:S02]  /*6cb0*/  ISETP.GE.AND P2, PT, R16, R147.reuse, PT ;  /* 0x000000931000720c */ /* 0x080fe40003f46270 */
[----:B------:R-:W-:Y:S01]  /*6cc0*/  FSEL R202, R202, -INF , !P6 ;  /* 0xff800000caca7808 */ /* 0x000fe20007000000 */
[----:B------:R-:W-:Y:S01]  /*6cd0*/  HMMA.16816.F32 R16, R32, R18, RZ ;  /* 0x000000122010723c */ /* 0x000fe200000018ff */
[----:B------:R-:W-:Y:S01]  /*6ce0*/  FSEL R50, R50, -INF , !P5 ;  /* 0xff80000032327808 */ /* 0x000fe20006800000 */
[----:B------:R3:W-:Y:S01]  /*6cf0*/  MUFU.TANH R61, R14 ;  /* 0x0000000e003d7308 */ /* 0x0007e20000002400 */
[----:B------:R-:W-:Y:S01]  /*6d00*/  ISETP.GT.AND P6, PT, R41, R12, PT ;  /* 0x0000000c2900720c */ /* 0x000fe20003fc4270 */
[----:B------:R-:W-:Y:S01]  /*6d10*/  FMUL.FTZ R28, R4, R48 ;  /* 0x00000030041c7220 */ /* 0x000fe20000410000 */
[----:B-1----:R-:W-:Y:S01]  /*6d20*/  FSEL R198, R65, -INF , !P1 ;  /* 0xff80000041c67808 */ /* 0x002fe20004800000 */
[----:B------:R-:W-:Y:S01]  /*6d30*/  VIADD R4, R51, 0xffffff28 ;  /* 0xffffff2833047836 */ /* 0x000fe20000000000 */
[C---:B------:R-:W-:Y:S01]  /*6d40*/  ISETP.GE.AND P3, PT, R12.reuse, R148, PT ;  /* 0x000000940c00720c */ /* 0x040fe20003f66270 */
[-C--:B------:R-:W-:Y:S01]  /*6d50*/  FMUL.FTZ R84, R5, R48.reuse ;  /* 0x0000003005547220 */ /* 0x080fe20000410000 */
[----:B------:R-:W-:Y:S01]  /*6d60*/  ISETP.GE.AND P5, PT, R12, R147, PT ;  /* 0x000000930c00720c */ /* 0x000fe20003fa6270 */
[----:B------:R-:W-:Y:S01]  /*6d70*/  FMUL.FTZ R29, R7, R48 ;  /* 0x00000030071d7220 */ /* 0x000fe20000410000 */
[----:B------:R-:W-:Y:S01]  /*6d80*/  ISETP.GT.AND P1, PT, R40, R12, PT ;  /* 0x0000000c2800720c */ /* 0x000fe20003f24270 */
[----:B------:R1:W-:Y:S01]  /*6d90*/  MUFU.TANH R65, R28 ;  /* 0x0000001c00417308 */ /* 0x0003e20000002400 */
[----:B------:R-:W-:-:S02]  /*6da0*/  FSEL R52, R52, -INF , !P6 ;  /* 0xff80000034347808 */ /* 0x000fc40007000000 */
[----:B------:R-:W-:Y:S02]  /*6db0*/  FSEL R198, R198, -INF , !P2 ;  /* 0xff800000c6c67808 */ /* 0x000fe40005000000 */
[----:B------:R-:W-:Y:S02]  /*6dc0*/  FSEL R182, R52, -INF , !P3 ;  /* 0xff80000034b67808 */ /* 0x000fe40005800000 */
[----:B------:R-:W-:Y:S01]  /*6dd0*/  FSEL R66, R66, -INF , !P1 ;  /* 0xff80000042427808 */ /* 0x000fe20004800000 */
[----:B---3--:R-:W3:Y:S01]  /*6de0*/  LDSM.16.M88.4 R12, [R49+0x2400] ;  /* 0x00240000310c783b */ /* 0x008ee20000000200 */
[----:B------:R-:W-:Y:S01]  /*6df0*/  HMMA.16816.F32 R16, R24, R30, R16 ;  /* 0x0000001e1810723c */ /* 0x000fe20000001810 */
[----:B------:R-:W-:Y:S01]  /*6e00*/  ISETP.GT.AND P2, PT, R41, R4, PT ;  /* 0x000000042900720c */ /* 0x000fe20003f44270 */
[----:B------:R-:W-:Y:S01]  /*6e10*/  FMUL.FTZ R30, R6, R48 ;  /* 0x00000030061e7220 */ /* 0x000fe20000410000 */
[C---:B------:R-:W-:Y:S01]  /*6e20*/  ISETP.GE.AND P6, PT, R4.reuse, R148, PT ;  /* 0x000000940400720c */ /* 0x040fe20003fc6270 */
[----:B------:R-:W4:Y:S01]  /*6e30*/  MUFU.TANH R67, R67 ;  /* 0x0000004300437308 */ /* 0x000f220000002400 */
[----:B------:R-:W-:-:S02]  /*6e40*/  ISETP.GE.AND P3, PT, R4, R147, PT ;  /* 0x000000930400720c */ /* 0x000fc40003f66270 */
[----:B------:R-:W-:Y:S02]  /*6e50*/  ISETP.GT.AND P1, PT, R40, R4, PT ;  /* 0x000000042800720c */ /* 0x000fe40003f24270 */
[----:B------:R-:W-:Y:S01]  /*6e60*/  FSEL R57, R57, -INF , !P2 ;  /* 0xff80000039397808 */ /* 0x000fe20005000000 */
[----:B-1----:R-:W-:Y:S01]  /*6e70*/  VIADD R28, R51, 0xffffff29 ;  /* 0xffffff29331c7836 */ /* 0x002fe20000000000 */
[----:B------:R-:W-:Y:S01]  /*6e80*/  FSEL R206, R66, -INF , !P5 ;  /* 0xff80000042ce7808 */ /* 0x000fe20006800000 */
[----:B------:R-:W1:Y:S01]  /*6e90*/  MUFU.TANH R60, R60 ;  /* 0x0000003c003c7308 */ /* 0x000e620000002400 */
[----:B------:R-:W-:Y:S01]  /*6ea0*/  FSEL R186, R57, -INF , !P6 ;  /* 0xff80000039ba7808 */ /* 0x000fe20007000000 */
[----:B--2---:R-:W-:Y:S01]  /*6eb0*/  HMMA.16816.F32 R4, R32, R8, RZ ;  /* 0x000000082004723c */ /* 0x004fe200000018ff */
[----:B------:R-:W-:Y:S01]  /*6ec0*/  FSEL R59, R59, -INF , !P1 ;  /* 0xff8000003b3b7808 */ /* 0x000fe20004800000 */
[----:B------:R-:W-:Y:S01]  /*6ed0*/  VIADD R8, R51, 0xffffff30 ;  /* 0xffffff3033087836 */ /* 0x000fe20000000000 */
[----:B------:R-:W-:-:S02]  /*6ee0*/  ISETP.GT.AND P5, PT, R41, R28, PT ;  /* 0x0000001c2900720c */ /* 0x000fc40003fa4270 */
[----:B------:R-:W-:Y:S01]  /*6ef0*/  FMUL.FTZ R17, R17, R48 ;  /* 0x0000003011117220 */ /* 0x000fe20000410000 */
[----:B------:R-:W-:Y:S01]  /*6f00*/  MUFU.TANH R66, R30 ;  /* 0x0000001e00427308 */ /* 0x000fe20000002400 */
[----:B------:R-:W-:Y:S01]  /*6f10*/  ISETP.GE.AND P2, PT, R28, R148, PT ;  /* 0x000000941c00720c */ /* 0x000fe20003f46270 */
[----:B------:R-:W-:Y:S01]  /*6f20*/  FMUL.FTZ R18, R18, R48 ;  /* 0x0000003012127220 */ /* 0x000fe20000410000 */
[----:B------:R-:W-:Y:S02]  /*6f30*/  ISETP.GE.AND P6, PT, R28, R147, PT ;  /* 0x000000931c00720c */ /* 0x000fe40003fc6270 */
[----:B------:R-:W-:Y:S02]  /*6f40*/  ISETP.GT.AND P1, PT, R40, R28, PT ;  /* 0x0000001c2800720c */ /* 0x000fe40003f24270 */
[----:B------:R-:W-:Y:S01]  /*6f50*/  FSEL R194, R59, -INF , !P3 ;  /* 0xff8000003bc27808 */ /* 0x000fe20005800000 */
[----:B------:R2:W-:Y:S01]  /*6f60*/  MUFU.TANH R57, R29 ;  /* 0x0000001d00397308 */ /* 0x0005e20000002400 */
[----:B------:R-:W-:Y:S01]  /*6f70*/  ISETP.GT.AND P3, PT, R41, R8, PT ;  /* 0x000000082900720c */ /* 0x000fe20003f64270 */
[----:B------:R-:W-:Y:S01]  /*6f80*/  FMUL.FTZ R59, R16, R48 ;  /* 0x00000030103b7220 */ /* 0x000fe20000410000 */
[----:B------:R-:W-:Y:S01]  /*6f90*/  FSEL R55, R55, -INF , !P5 ;  /* 0xff80000037377808 */ /* 0x000fe20006800000 */
[----:B------:R-:W-:Y:S01]  /*6fa0*/  VIADD R16, R51, 0xffffff31 ;  /* 0xffffff3133107836 */ /* 0x000fe20000000000 */
[----:B------:R-:W-:-:S02]  /*6fb0*/  FSEL R63, R63, -INF , !P1 ;  /* 0xff8000003f3f7808 */ /* 0x000fc40004800000 */
[----:B------:R-:W-:Y:S01]  /*6fc0*/  ISETP.GE.AND P5, PT, R8, R148, PT ;  /* 0x000000940800720c */ /* 0x000fe20003fa6270 */
[----:B------:R-:W5:Y:S01]  /*6fd0*/  MUFU.TANH R64, R64 ;  /* 0x0000004000407308 */ /* 0x000f620000002400 */
[----:B------:R-:W-:Y:S01]  /*6fe0*/  ISETP.GT.AND P1, PT, R40, R8, PT ;  /* 0x000000082800720c */ /* 0x000fe20003f24270 */
[----:B---3--:R-:W-:Y:S01]  /*6ff0*/  HMMA.16816.F32 R4, R24, R12, R4 ;  /* 0x0000000c1804723c */ /* 0x008fe20000001804 */
[----:B------:R-:W-:Y:S01]  /*7000*/  FSEL R53, R53, -INF , !P3 ;  /* 0xff80000035357808 */ /* 0x000fe20005800000 */
[----:B------:R-:W-:Y:S01]  /*7010*/  FMUL.FTZ R13, R19, R48 ;  /* 0x00000030130d7220 */ /* 0x000fe20000410000 */
[----:B------:R-:W-:Y:S01]  /*7020*/  FSEL R184, R55, -INF , !P2 ;  /* 0xff80000037b87808 */ /* 0x000fe20005000000 */
[----:B------:R-:W-:Y:S01]  /*7030*/  VIADD R12, R51, 0xffffff38 ;  /* 0xffffff38330c7836 */ /* 0x000fe20000000000 */
[----:B------:R-:W-:Y:S01]  /*7040*/  FSEL R188, R63, -INF , !P6 ;  /* 0xff8000003fbc7808 */ /* 0x000fe20007000000 */
[----:B------:R-:W-:Y:S01]  /*7050*/  MUFU.TANH R55, R17 ;  /* 0x0000001100377308 */ /* 0x000fe20000002400 */
[----:B--2---:R-:W2:Y:S01]  /*7060*/  LDSM.16.M88.4 R28, [R45+0x2800] ;  /* 0x002800002d1c783b */ /* 0x004ea20000000200 */
[----:B------:R-:W-:-:S02]  /*7070*/  FSEL R118, R53, -INF , !P5 ;  /* 0xff80000035767808 */ /* 0x000fc40006800000 */
[----:B----4-:R-:W-:Y:S02]  /*7080*/  FSEL R67, R67, -INF , !P1 ;  /* 0xff80000043437808 */ /* 0x010fe40004800000 */
[-C--:B------:R-:W-:Y:S02]  /*7090*/  ISETP.GE.AND P2, PT, R8, R147.reuse, PT ;  /* 0x000000930800720c */ /* 0x080fe40003f46270 */
[----:B------:R-:W-:Y:S01]  /*70a0*/  ISETP.GT.AND P6, PT, R41, R16, PT ;  /* 0x000000102900720c */ /* 0x000fe20003fc4270 */
[----:B------:R3:W-:Y:S01]  /*70b0*/  MUFU.TANH R63, R18 ;  /* 0x00000012003f7308 */ /* 0x0007e20000002400 */
[C---:B------:R-:W-:Y:S01]  /*70c0*/  ISETP.GE.AND P3, PT, R16.reuse, R148, PT ;  /* 0x000000941000720c */ /* 0x040fe20003f66270 */
[----:B------:R-:W-:Y:S01]  /*70d0*/  HMMA.16816.F32 R8, R32, R10, RZ ;  /* 0x0000000a2008723c */ /* 0x000fe200000018ff */
[----:B------:R-:W-:Y:S01]  /*70e0*/  ISETP.GE.AND P5, PT, R16, R147, PT ;  /* 0x000000931000720c */ /* 0x000fe20003fa6270 */
[----:B------:R-:W-:Y:S01]  /*70f0*/  FMUL.FTZ R53, R4, R48 ;  /* 0x0000003004357220 */ /* 0x000fe20000410000 */
[----:B------:R-:W-:Y:S01]  /*7100*/  ISETP.GT.AND P1, PT, R40, R16, PT ;  /* 0x000000102800720c */ /* 0x000fe20003f24270 */
[----:B------:R-:W-:Y:S01]  /*7110*/  VIADD R4, R51, 0xffffff39 ;  /* 0xffffff3933047836 */ /* 0x000fe20000000000 */
[----:B------:R-:W-:Y:S01]  /*7120*/  FSEL R124, R56, -INF , !P6 ;  /* 0xff800000387c7808 */ /* 0x000fe20007000000 */
[----:B------:R-:W4:Y:S01]  /*7130*/  MUFU.TANH R52, R84 ;  /* 0x0000005400347308 */ /* 0x000f220000002400 */
[----:B------:R-:W-:-:S02]  /*7140*/  FSEL R62, R62, -INF , !P1 ;  /* 0xff8000003e3e7808 */ /* 0x000fc40004800000 */
[----:B------:R-:W-:Y:S02]  /*7150*/  FSEL R140, R67, -INF , !P2 ;  /* 0xff800000438c7808 */ /* 0x000fe40005000000 */
[-C--:B------:R-:W-:Y:S02]  /*7160*/  ISETP.GT.AND P6, PT, R41, R12.reuse, PT ;  /* 0x0000000c2900720c */ /* 0x080fe40003fc4270 */
[----:B------:R-:W-:Y:S01]  /*7170*/  FSEL R124, R124, -INF , !P3 ;  /* 0xff8000007c7c7808 */ /* 0x000fe20005800000 */
[----:B------:R5:W-:Y:S01]  /*7180*/  MUFU.TANH R56, R13 ;  /* 0x0000000d00387308 */ /* 0x000be20000002400 */
[----:B------:R-:W-:Y:S01]  /*7190*/  ISETP.GT.AND P1, PT, R40, R12, PT ;  /* 0x0000000c2800720c */ /* 0x000fe20003f24270 */
[----:B---3--:R-:W3:Y:S01]  /*71a0*/  LDSM.16.M88.4 R16, [R49+0x2800] ;  /* 0x002800003110783b */ /* 0x008ee20000000200 */
[----:B------:R-:W-:Y:S01]  /*71b0*/  FSEL R178, R62, -INF , !P5 ;  /* 0xff8000003eb27808 */ /* 0x000fe20006800000 */
[----:B------:R-:W-:Y:S01]  /*71c0*/  FMUL.FTZ R62, R6, R48 ;  /* 0x00000030063e7220 */ /* 0x000fe20000410000 */
[C---:B------:R-:W-:Y:S01]  /*71d0*/  ISETP.GE.AND P2, PT, R12.reuse, R148, PT ;  /* 0x000000940c00720c */ /* 0x040fe20003f46270 */
[----:B------:R-:W-:Y:S01]  /*71e0*/  HMMA.16816.F32 R8, R24, R14, R8 ;  /* 0x0000000e1808723c */ /* 0x000fe20000001808 */
[----:B------:R-:W-:Y:S01]  /*71f0*/  ISETP.GE.AND P3, PT, R12, R147, PT ;  /* 0x000000930c00720c */ /* 0x000fe20003f66270 */
[----:B------:R-:W-:Y:S01]  /*7200*/  VIADD R12, R51, 0xffffff40 ;  /* 0xffffff40330c7836 */ /* 0x000fe20000000000 */
[----:B------:R-:W-:Y:S01]  /*7210*/  ISETP.GT.AND P5, PT, R41, R4, PT ;  /* 0x000000042900720c */ /* 0x000fe20003fa4270 */
[----:B------:R-:W4:Y:S01]  /*7220*/  MUFU.TANH R59, R59 ;  /* 0x0000003b003b7308 */ /* 0x000f220000002400 */
[----:B-1----:R-:W-:-:S02]  /*7230*/  FSEL R130, R60, -INF , !P6 ;  /* 0xff8000003c827808 */ /* 0x002fc40007000000 */
[----:B------:R-:W-:Y:S01]  /*7240*/  FSEL R174, R61, -INF , !P1 ;  /* 0xff8000003dae7808 */ /* 0x000fe20004800000 */
[----:B------:R-:W-:Y:S01]  /*7250*/  FMUL.FTZ R61, R7, R48 ;  /* 0x00000030073d7220 */ /* 0x000fe20000410000 */
[----:B------:R-:W-:Y:S02]  /*7260*/  ISETP.GE.AND P6, PT, R4, R148, PT ;  /* 0x000000940400720c */ /* 0x000fe40003fc6270 */
[----:B------:R-:W-:Y:S01]  /*7270*/  ISETP.GT.AND P1, PT, R40, R4, PT ;  /* 0x000000042800720c */ /* 0x000fe20003f24270 */
[----:B-----5:R-:W-:Y:S01]  /*7280*/  FMUL.FTZ R13, R5, R48 ;  /* 0x00000030050d7220 */ /* 0x020fe20000410000 */
[----:B------:R-:W-:Y:S01]  /*7290*/  FSEL R58, R58, -INF , !P5 ;  /* 0xff8000003a3a7808 */ /* 0x000fe20006800000 */
[----:B------:R-:W1:Y:S01]  /*72a0*/  MUFU.TANH R53, R53 ;  /* 0x0000003500357308 */ /* 0x000e620000002400 */
[----:B------:R-:W-:Y:S02]  /*72b0*/  ISETP.GT.AND P5, PT, R41, R12, PT ;  /* 0x0000000c2900720c */ /* 0x000fe40003fa4270 */
[----:B------:R-:W-:-:S02]  /*72c0*/  FSEL R130, R130, -INF , !P2 ;  /* 0xff80000082827808 */ /* 0x000fc40005000000 */
[----:B------:R-:W-:Y:S01]  /*72d0*/  FSEL R174, R174, -INF , !P3 ;  /* 0xff800000aeae7808 */ /* 0x000fe20005800000 */
[-C--:B------:R-:W-:Y:S01]  /*72e0*/  FMUL.FTZ R9, R9, R48.reuse ;  /* 0x0000003009097220 */ /* 0x080fe20000410000 */
[----:B------:R-:W-:Y:S01]  /*72f0*/  FSEL R146, R58, -INF , !P6 ;  /* 0xff8000003a927808 */ /* 0x000fe20007000000 */
[----:B------:R5:W-:Y:S01]  /*7300*/  MUFU.TANH R60, R13 ;  /* 0x0000000d003c7308 */ /* 0x000be20000002400 */
[----:B------:R-:W-:Y:S01]  /*7310*/  FSEL R64, R64, -INF , !P1 ;  /* 0xff80000040407808 */ /* 0x000fe20004800000 */
[----:B------:R-:W-:Y:S01]  /*7320*/  FMUL.FTZ R58, R8, R48 ;  /* 0x00000030083a7220 */ /* 0x000fe20000410000 */
[-C--:B------:R-:W-:Y:S01]  /*7330*/  ISETP.GE.AND P2, PT, R4, R147.reuse, PT ;  /* 0x000000930400720c */ /* 0x080fe20003f46270 */
[C---:B------:R-:W-:Y:S01]  /*7340*/  VIADD R8, R51.reuse, 0xffffff48 ;  /* 0xffffff4833087836 */ /* 0x040fe20000000000 */
[C---:B------:R-:W-:Y:S01]  /*7350*/  ISETP.GE.AND P3, PT, R12.reuse, R148, PT ;  /* 0x000000940c00720c */ /* 0x040fe20003f66270 */
[C---:B--2---:R-:W-:Y:S01]  /*7360*/  HMMA.16816.F32 R4, R32.reuse, R28, RZ ;  /* 0x0000001c2004723c */ /* 0x044fe200000018ff */
[----:B------:R-:W-:Y:S01]  /*7370*/  ISETP.GE.AND P6, PT, R12, R147, PT ;  /* 0x000000930c00720c */ /* 0x000fe20003fc6270 */
[----:B------:R-:W-:Y:S01]  /*7380*/  FMUL.FTZ R10, R10, R48 ;  /* 0x000000300a0a7220 */ /* 0x000fe20000410000 */
[----:B------:R-:W-:Y:S01]  /*7390*/  ISETP.GT.AND P1, PT, R40, R12, PT ;  /* 0x0000000c2800720c */ /* 0x000fe20003f24270 */
[----:B------:R-:W-:Y:S01]  /*73a0*/  VIADD R12, R51, 0xffffff41 ;  /* 0xffffff41330c7836 */ /* 0x000fe20000000000 */
[----:B------:R-:W-:Y:S01]  /*73b0*/  FSEL R65, R65, -INF , !P5 ;  /* 0xff80000041417808 */ /* 0x000fe20006800000 */
[----:B------:R-:W2:Y:S01]  /*73c0*/  MUFU.TANH R62, R62 ;  /* 0x0000003e003e7308 */ /* 0x000ea20000002400 */
[----:B------:R-:W-:Y:S01]  /*73d0*/  FSEL R170, R64, -INF , !P2 ;  /* 0xff80000040aa7808 */ /* 0x000fe20005000000 */
[----:B------:R-:W-:Y:S01]  /*73e0*/  HMMA.16816.F32 R28, R32, R30, RZ ;  /* 0x0000001e201c723c */ /* 0x000fe200000018ff */
[----:B------:R-:W-:-:S02]  /*73f0*/  FSEL R106, R65, -INF , !P3 ;  /* 0xff800000416a7808 */ /* 0x000fc40005800000 */
[----:B------:R-:W-:Y:S02]  /*7400*/  FSEL R66, R66, -INF , !P1 ;  /* 0xff80000042427808 */ /* 0x000fe40004800000 */
[----:B------:R-:W-:Y:S01]  /*7410*/  ISETP.GT.AND P2, PT, R41, R12, PT ;  /* 0x0000000c2900720c */ /* 0x000fe20003f44270 */
[----:B------:R-:W2:Y:S01]  /*7420*/  MUFU.TANH R61, R61 ;  /* 0x0000003d003d7308 */ /* 0x000ea20000002400 */
[C---:B------:R-:W-:Y:S02]  /*7430*/  ISETP.GE.AND P5, PT, R12.reuse, R148, PT ;  /* 0x000000940c00720c */ /* 0x040fe40003fa6270 */
[----:B------:R-:W-:Y:S02]  /*7440*/  ISETP.GE.AND P3, PT, R12, R147, PT ;  /* 0x000000930c00720c */ /* 0x000fe40003f66270 */
[----:B------:R-:W-:Y:S01]  /*7450*/  ISETP.GT.AND P1, PT, R40, R12, PT ;  /* 0x0000000c2800720c */ /* 0x000fe20003f24270 */
[----:B---3--:R-:W-:Y:S01]  /*7460*/  HMMA.16816.F32 R4, R24, R16, R4 ;  /* 0x000000101804723c */ /* 0x008fe20000001804 */
[----:B-----5:R3:W5:Y:S01]  /*7470*/  LDSM.16.M88.4 R12, [R45+0x2c00] ;  /* 0x002c00002d0c783b */ /* 0x0207620000000200 */
[----:B----4-:R-:W-:Y:S01]  /*7480*/  FSEL R52, R52, -INF , !P2 ;  /* 0xff80000034347808 */ /* 0x010fe20005000000 */
[----:B------:R-:W-:Y:S01]  /*7490*/  MUFU.TANH R16, R9 ;  /* 0x0000000900107308 */ /* 0x000fe20000002400 */
[----:B------:R-:W-:Y:S01]  /*74a0*/  FSEL R160, R66, -INF , !P6 ;  /* 0xff80000042a07808 */ /* 0x000fe20007000000 */
[----:B------:R-:W-:Y:S01]  /*74b0*/  FMUL.FTZ R17, R11, R48 ;  /* 0x000000300b117220 */ /* 0x000fe20000410000 */
[----:B------:R-:W-:-:S02]  /*74c0*/  FSEL R122, R52, -INF , !P5 ;  /* 0xff800000347a7808 */ /* 0x000fc40006800000 */
[----:B------:R-:W-:Y:S01]  /*74d0*/  FSEL R57, R57, -INF , !P1 ;  /* 0xff80000039397808 */ /* 0x000fe20004800000 */
[----:B------:R-:W-:Y:S01]  /*74e0*/  HMMA.16816.F32 R28, R24, R18, R28 ;  /* 0x00000012181c723c */ /* 0x000fe2000000181c */
[----:B------:R-:W-:Y:S01]  /*74f0*/  ISETP.GT.AND P6, PT, R41, R8, PT ;  /* 0x000000082900720c */ /* 0x000fe20003fc4270 */
[----:B------:R4:W-:Y:S01]  /*7500*/  MUFU.TANH R52, R10 ;  /* 0x0000000a00347308 */ /* 0x0009e20000002400 */
[C---:B------:R-:W-:Y:S01]  /*7510*/  ISETP.GE.AND P2, PT, R8.reuse, R148, PT ;  /* 0x000000940800720c */ /* 0x040fe20003f46270 */
[----:B------:R-:W-:Y:S01]  /*7520*/  VIADD R19, R51, 0xffffff51 ;  /* 0xffffff5133137836 */ /* 0x000fe20000000000 */
[----:B------:R-:W-:Y:S02]  /*7530*/  ISETP.GE.AND P5, PT, R8, R147, PT ;  /* 0x000000930800720c */ /* 0x000fe40003fa6270 */
[----:B------:R-:W-:Y:S02]  /*7540*/  ISETP.GT.AND P1, PT, R40, R8, PT ;  /* 0x000000082800720c */ /* 0x000fe40003f24270 */
[----:B------:R-:W-:Y:S01]  /*7550*/  FSEL R59, R59, -INF , !P6 ;  /* 0xff8000003b3b7808 */ /* 0x000fe20007000000 */
[-C--:B------:R-:W-:Y:S01]  /*7560*/  FMUL.FTZ R18, R5, R48.reuse ;  /* 0x0000003005127220 */ /* 0x080fe20000410000 */
[----:B------:R-:W-:Y:S01]  /*7570*/  FSEL R176, R57, -INF , !P3 ;  /* 0xff80000039b07808 */ /* 0x000fe20005800000 */
[----:B------:R-:W-:Y:S01]  /*7580*/  FMUL.FTZ R57, R4, R48 ;  /* 0x0000003004397220 */ /* 0x000fe20000410000 */
[----:B------:R-:W-:Y:S01]  /*7590*/  FSEL R63, R63, -INF , !P1 ;  /* 0xff8000003f3f7808 */ /* 0x000fe20004800000 */
[C---:B------:R-:W-:Y:S01]  /*75a0*/  VIADD R4, R51.reuse, 0xffffff50 ;  /* 0xffffff5033047836 */ /* 0x040fe20000000000 */
[----:B------:R-:W2:Y:S01]  /*75b0*/  MUFU.TANH R58, R58 ;  /* 0x0000003a003a7308 */ /* 0x000ea20000002400 */
[----:B---3--:R-:W-:Y:S01]  /*75c0*/  VIADD R45, R51, 0xffffff49 ;  /* 0xffffff49332d7836 */ /* 0x008fe20000000000 */
[----:B------:R-:W-:-:S02]  /*75d0*/  FSEL R180, R63, -INF , !P5 ;  /* 0xff8000003fb47808 */ /* 0x000fc40006800000 */
[----:B------:R-:W-:Y:S01]  /*75e0*/  ISETP.GE.AND P5, PT, R4, R148, PT ;  /* 0x000000940400720c */ /* 0x000fe20003fa6270 */
[----:B----4-:R3:W4:Y:S01]  /*75f0*/  LDSM.16.M88.4 R8, [R49+0x2c00] ;  /* 0x002c00003108783b */ /* 0x0107220000000200 */
[-C--:B------:R-:W-:Y:S01]  /*7600*/  ISETP.GT.AND P6, PT, R41, R45.reuse, PT ;  /* 0x0000002d2900720c */ /* 0x080fe20003fc4270 */
[----:B------:R-:W-:Y:S01]  /*7610*/  FMUL.FTZ R28, R28, R48 ;  /* 0x000000301c1c7220 */ /* 0x000fe20000410000 */
[----:B------:R-:W-:Y:S01]  /*7620*/  ISETP.GE.AND P3, PT, R45, R148, PT ;  /* 0x000000942d00720c */ /* 0x000fe20003f66270 */
[----:B------:R-:W4:Y:S01]  /*7630*/  MUFU.TANH R17, R17 ;  /* 0x0000001100117308 */ /* 0x000f220000002400 */
[----:B------:R-:W-:Y:S01]  /*7640*/  ISETP.GT.AND P1, PT, R40, R45, PT ;  /* 0x0000002d2800720c */ /* 0x000fe20003f24270 */
[----:B------:R-:W-:-:S04]  /*7650*/  DEPBAR.LE SB0, 0x0 ;  /* 0x000080000000791a */ /* 0x000fc80000000000 */
[----:B------:R-:W-:Y:S02]  /*7660*/  FSEL R55, R55, -INF , !P6 ;  /* 0xff80000037377808 */ /* 0x000fe40007000000 */
[----:B------:R-:W-:Y:S01]  /*7670*/  FSEL R56, R56, -INF , !P1 ;  /* 0xff80000038387808 */ /* 0x000fe20004800000 */
[----:B------:R-:W-:Y:S01]  /*7680*/  MUFU.TANH R18, R18 ;  /* 0x0000001200127308 */ /* 0x000fe20000002400 */
[----:B------:R-:W-:Y:S01]  /*7690*/  FSEL R136, R55, -INF , !P3 ;  /* 0xff80000037887808 */ /* 0x000fe20005800000 */
[----:B------:R-:W-:Y:S01]  /*76a0*/  FMUL.FTZ R55, R7, R48 ;  /* 0x0000003007377220 */ /* 0x000fe20000410000 */
[----:B------:R-:W-:Y:S01]  /*76b0*/  BAR.SYNC.DEFER_BLOCKING 0x0 ;  /* 0x0000000000007b1d */ /* 0x000fe20000010000 */
[-C--:B------:R-:W-:Y:S02]  /*76c0*/  ISETP.GT.AND P6, PT, R41, R4.reuse, PT ;  /* 0x000000042900720c */ /* 0x080fe40003fc4270 */
[-C--:B------:R-:W-:Y:S02]  /*76d0*/  ISETP.GE.AND P3, PT, R4, R147.reuse, PT ;  /* 0x000000930400720c */ /* 0x080fe40003f66270 */
[----:B------:R-:W-:Y:S01]  /*76e0*/  ISETP.GT.AND P1, PT, R40, R4, PT ;  /* 0x000000042800720c */ /* 0x000fe20003f24270 */
[----:B------:R-:W-:Y:S01]  /*76f0*/  MUFU.TANH R28, R28 ;  /* 0x0000001c001c7308 */ /* 0x000fe20000002400 */
[----:B---3--:R-:W-:Y:S01]  /*7700*/  FMUL.FTZ R49, R6, R48 ;  /* 0x0000003006317220 */ /* 0x008fe20000410000 */
[----:B------:R-:W-:Y:S01]  /*7710*/  FSEL R128, R59, -INF , !P2 ;  /* 0xff8000003b807808 */ /* 0x000fe20005000000 */
[----:B-----5:R-:W-:Y:S01]  /*7720*/  HMMA.16816.F32 R4, R32, R12, RZ ;  /* 0x0000000c2004723c */ /* 0x020fe200000018ff */
[----:B------:R-:W-:Y:S01]  /*7730*/  ISETP.GE.AND P2, PT, R45, R147, PT ;  /* 0x000000932d00720c */ /* 0x000fe20003f46270 */
[----:B------:R-:W-:Y:S01]  /*7740*/  VIADD R12, R51, 0xffffff58 ;  /* 0xffffff58330c7836 */ /* 0x000fe20000000000 */
[----:B-1----:R-:W-:-:S02]  /*7750*/  FSEL R53, R53, -INF , !P6 ;  /* 0xff80000035357808 */ /* 0x002fc40007000000 */
[-C--:B------:R-:W-:Y:S01]  /*7760*/  ISETP.GT.AND P6, PT, R41, R19.reuse, PT ;  /* 0x000000132900720c */ /* 0x080fe20003fc4270 */
[----:B------:R-:W1:Y:S01]  /*7770*/  MUFU.TANH R45, R57 ;  /* 0x00000039002d7308 */ /* 0x000e620000002400 */
[----:B------:R-:W-:Y:S02]  /*7780*/  FSEL R158, R56, -INF , !P2 ;  /* 0xff800000389e7808 */ /* 0x000fe40005000000 */
[----:B--2---:R-:W-:Y:S02]  /*7790*/  FSEL R62, R62, -INF , !P1 ;  /* 0xff8000003e3e7808 */ /* 0x004fe40004800000 */
[----:B------:R-:W-:Y:S02]  /*77a0*/  ISETP.GE.AND P2, PT, R19, R148, PT ;  /* 0x000000941300720c */ /* 0x000fe40003f46270 */
[----:B------:R-:W-:Y:S01]  /*77b0*/  ISETP.GT.AND P1, PT, R40, R19, PT ;  /* 0x000000132800720c */ /* 0x000fe20003f24270 */
[----:B------:R-:W2:Y:S01]  /*77c0*/  MUFU.TANH R49, R49 ;  /* 0x0000003100317308 */ /* 0x000ea20000002400 */
[----:B------:R-:W-:-:S02]  /*77d0*/  FSEL R60, R60, -INF , !P6 ;  /* 0xff8000003c3c7808 */ /* 0x000fc40007000000 */
[----:B------:R-:W-:Y:S02]  /*77e0*/  FSEL R102, R62, -INF , !P3 ;  /* 0xff8000003e667808 */ /* 0x000fe40005800000 */
[----:B------:R-:W-:Y:S01]  /*77f0*/  FSEL R92, R60, -INF , !P2 ;  /* 0xff8000003c5c7808 */ /* 0x000fe20005000000 */
[----:B----4-:R-:W-:Y:S01]  /*7800*/  HMMA.16816.F32 R4, R24, R8, R4 ;  /* 0x000000081804723c */ /* 0x010fe20000001804 */
[----:B------:R-:W-:Y:S01]  /*7810*/  FSEL R61, R61, -INF , !P1 ;  /* 0xff8000003d3d7808 */ /* 0x000fe20004800000 */
[----:B------:R-:W-:Y:S01]  /*7820*/  VIADD R9, R51, 0xffffff59 ;  /* 0xffffff5933097836 */ /* 0x000fe20000000000 */
[----:B------:R-:W-:Y:S01]  /*7830*/  ISETP.GT.AND P6, PT, R41, R12, PT ;  /* 0x0000000c2900720c */ /* 0x000fe20003fc4270 */
[----:B------:R-:W-:Y:S01]  /*7840*/  FMUL.FTZ R8, R29, R48 ;  /* 0x000000301d087220 */ /* 0x000fe20000410000 */
[----:B------:R-:W-:Y:S01]  /*7850*/  ISETP.GE.AND P3, PT, R12, R148, PT ;  /* 0x000000940c00720c */ /* 0x000fe20003f66270 */
[----:B------:R-:W-:Y:S01]  /*7860*/  FMUL.FTZ R29, R30, R48 ;  /* 0x000000301e1d7220 */ /* 0x000fe20000410000 */
[----:B------:R-:W-:Y:S01]  /*7870*/  ISETP.GE.AND P2, PT, R12, R147, PT ;  /* 0x000000930c00720c */ /* 0x000fe20003f46270 */
[----:B------:R-:W-:Y:S01]  /*7880*/  VIADD R30, R51, 0xffffff60 ;  /* 0xffffff60331e7836 */ /* 0x000fe20000000000 */
[----:B------:R-:W-:Y:S01]  /*7890*/  ISETP.GT.AND P1, PT, R40, R12, PT ;  /* 0x0000000c2800720c */ /* 0x000fe20003f24270 */
[----:B------:R-:W-:Y:S01]  /*78a0*/  MUFU.TANH R8, R8 ;  /* 0x0000000800087308 */ /* 0x000fe20000002400 */
[----:B------:R-:W-:Y:S01]  /*78b0*/  HMMA.16816.F32 R12, R32, R14, RZ ;  /* 0x0000000e200c723c */ /* 0x000fe200000018ff */
[----:B------:R-:W-:-:S02]  /*78c0*/  FSEL R90, R53, -INF , !P5 ;  /* 0xff800000355a7808 */ /* 0x000fc40006800000 */
[----:B------:R-:W-:Y:S02]  /*78d0*/  ISETP.GE.AND P5, PT, R19, R147, PT ;  /* 0x000000931300720c */ /* 0x000fe40003fa6270 */
[----:B------:R-:W-:Y:S02]  /*78e0*/  FSEL R58, R58, -INF , !P6 ;  /* 0xff8000003a3a7808 */ /* 0x000fe40007000000 */
[----:B------:R-:W-:Y:S01]  /*78f0*/  ISETP.GT.AND P6, PT, R41, R9, PT ;  /* 0x000000092900720c */ /* 0x000fe20003fc4270 */
[----:B------:R-:W3:Y:S01]  /*7900*/  MUFU.TANH R19, R55 ;  /* 0x0000003700137308 */ /* 0x000ee20000002400 */
[----:B------:R-:W-:Y:S01]  /*7910*/  FSEL R114, R61, -INF , !P5 ;  /* 0xff8000003d727808 */ /* 0x000fe20006800000 */
[----:B------:R-:W-:Y:S01]  /*7920*/  FMUL.FTZ R4, R4, R48 ;  /* 0x0000003004047220 */ /* 0x000fe20000410000 */
[----:B------:R-:W-:Y:S01]  /*7930*/  ISETP.GE.AND P5, PT, R9, R148, PT ;  /* 0x000000940900720c */ /* 0x000fe20003fa6270 */
[----:B------:R-:W-:Y:S01]  /*7940*/  FMUL.FTZ R5, R5, R48 ;  /* 0x0000003005057220 */ /* 0x000fe20000410000 */
[----:B------:R-:W-:-:S02]  /*7950*/  FSEL R16, R16, -INF , !P6 ;  /* 0xff80000010107808 */ /* 0x000fc40007000000 */
[----:B------:R-:W-:Y:S01]  /*7960*/  FSEL R52, R52, -INF , !P1 ;  /* 0xff80000034347808 */ /* 0x000fe20004800000 */
[----:B------:R-:W4:Y:S01]  /*7970*/  MUFU.TANH R29, R29 ;  /* 0x0000001d001d7308 */ /* 0x000f220000002400 */
[----:B------:R-:W-:Y:S02]  /*7980*/  ISETP.GT.AND P1, PT, R40, R9, PT ;  /* 0x000000092800720c */ /* 0x000fe40003f24270 */
[----:B------:R-:W-:Y:S01]  /*7990*/  FSEL R104, R16, -INF , !P5 ;  /* 0xff80000010687808 */ /* 0x000fe20006800000 */
[----:B------:R-:W-:Y:S01]  /*79a0*/  VIADD R16, R51, 0xffffff61 ;  /* 0xffffff6133107836 */ /* 0x000fe20000000000 */
[----:B------:R-:W-:Y:S01]  /*79b0*/  ISETP.GT.AND P6, PT, R41, R30, PT ;  /* 0x0000001e2900720c */ /* 0x000fe20003fc4270 */
[----:B------:R-:W-:Y:S01]  /*79c0*/  HMMA.16816.F32 R12, R24, R10, R12 ;  /* 0x0000000a180c723c */ /* 0x000fe2000000180c */
[----:B------:R-:W-:Y:S01]  /*79d0*/  FSEL R96, R58, -INF , !P3 ;  /* 0xff8000003a607808 */ /* 0x000fe20005800000 */
[----:B------:R-:W-:Y:S01]  /*79e0*/  VIADD R10, R51, 0xffffff68 ;  /* 0xffffff68330a7836 */ /* 0x000fe20000000000 */
[----:B------:R-:W-:Y:S01]  /*79f0*/  FSEL R17, R17, -INF , !P1 ;  /* 0xff80000011117808 */ /* 0x000fe20004800000 */
[----:B------:R-:W-:Y:S01]  /*7a00*/  MUFU.TANH R4, R4 ;  /* 0x0000000400047308 */ /* 0x000fe20000002400 */
[----:B------:R-:W-:Y:S01]  /*7a10*/  ISETP.GE.AND P3, PT, R9, R147, PT ;  /* 0x000000930900720c */ /* 0x000fe20003f66270 */
[----:B------:R-:W-:Y:S01]  /*7a20*/  FMUL.FTZ R9, R31, R48 ;  /* 0x000000301f097220 */ /* 0x000fe20000410000 */
[----:B------:R-:W-:Y:S01]  /*7a30*/  ISETP.GT.AND P1, PT, R40, R30, PT ;  /* 0x0000001e2800720c */ /* 0x000fe20003f24270 */
[----:B------:R-:W-:Y:S01]  /*7a40*/  FMUL.FTZ R11, R6, R48 ;  /* 0x00000030060b7220 */ /* 0x000fe20000410000 */
[----:B-1----:R-:W-:Y:S01]  /*7a50*/  FSEL R45, R45, -INF , !P6 ;  /* 0xff8000002d2d7808 */ /* 0x002fe20007000000 */
[----:B------:R-:W-:Y:S01]  /*7a60*/  VIADD R6, R51, 0xffffff69 ;  /* 0xffffff6933067836 */ /* 0x000fe20000000000 */
[----:B------:R-:W-:Y:S01]  /*7a70*/  ISETP.GT.AND P6, PT, R41, R16, PT ;  /* 0x000000102900720c */ /* 0x000fe20003fc4270 */
[----:B------:R-:W1:Y:S01]  /*7a80*/  MUFU.TANH R9, R9 ;  /* 0x0000000900097308 */ /* 0x000e620000002400 */
[----:B------:R-:W-:-:S02]  /*7a90*/  FSEL R100, R17, -INF , !P3 ;  /* 0xff80000011647808 */ /* 0x000fc40005800000 */
[----:B--2---:R-:W-:Y:S02]  /*7aa0*/  FSEL R49, R49, -INF , !P1 ;  /* 0xff80000031317808 */ /* 0x004fe40004800000 */
[----:B------:R-:W-:Y:S02]  /*7ab0*/  FSEL R126, R52, -INF , !P2 ;  /* 0xff800000347e7808 */ /* 0x000fe40005000000 */
[----:B------:R-:W-:Y:S01]  /*7ac0*/  ISETP.GE.AND P5, PT, R30, R147, PT ;  /* 0x000000931e00720c */ /* 0x000fe20003fa6270 */
[----:B------:R-:W-:Y:S01]  /*7ad0*/  FMUL.FTZ R13, R13, R48 ;  /* 0x000000300d0d7220 */ /* 0x000fe20000410000 */
[----:B------:R-:W-:Y:S01]  /*7ae0*/  ISETP.GE.AND P3, PT, R16, R148, PT ;  /* 0x000000941000720c */ /* 0x000fe20003f66270 */
[----:B------:R-:W-:Y:S01]  /*7af0*/  MUFU.TANH R5, R5 ;  /* 0x0000000500057308 */ /* 0x000fe20000002400 */
[----:B------:R-:W-:Y:S01]  /*7b00*/  ISETP.GT.AND P1, PT, R40, R16, PT ;  /* 0x000000102800720c */ /* 0x000fe20003f24270 */
[-C--:B------:R-:W-:Y:S01]  /*7b10*/  FMUL.FTZ R12, R12, R48.reuse ;  /* 0x000000300c0c7220 */ /* 0x080fe20000410000 */
[----:B------:R-:W-:Y:S01]  /*7b20*/  FSEL R18, R18, -INF , !P6 ;  /* 0xff80000012127808 */ /* 0x000fe20007000000 */
[----:B------:R-:W-:Y:S01]  /*7b30*/  FMUL.FTZ R14, R14, R48 ;  /* 0x000000300e0e7220 */ /* 0x000fe20000410000 */
[----:B------:R-:W-:Y:S01]  /*7b40*/  ISETP.GE.AND P2, PT, R30, R148, PT ;  /* 0x000000941e00720c */ /* 0x000fe20003f46270 */
[----:B------:R-:W-:Y:S01]  /*7b50*/  FMUL.FTZ R15, R15, R48 ;  /* 0x000000300f0f7220 */ /* 0x000fe20000410000 */
[----:B------:R-:W-:-:S02]  /*7b60*/  ISETP.GT.AND P6, PT, R41, R10, PT ;  /* 0x0000000a2900720c */ /* 0x000fc40003fc4270 */
[----:B------:R-:W-:Y:S02]  /*7b70*/  FSEL R112, R49, -INF , !P5 ;  /* 0xff80000031707808 */ /* 0x000fe40006800000 */
[----:B------:R-:W-:Y:S01]  /*7b80*/  FSEL R88, R18, -INF , !P3 ;  /* 0xff80000012587808 */ /* 0x000fe20005800000 */
[----:B------:R-:W-:Y:S01]  /*7b90*/  MUFU.TANH R15, R15 ;  /* 0x0000000f000f7308 */ /* 0x000fe20000002400 */
[----:B---3--:R-:W-:Y:S02]  /*7ba0*/  FSEL R19, R19, -INF , !P1 ;  /* 0xff80000013137808 */ /* 0x008fe40004800000 */
[----:B------:R-:W-:Y:S02]  /*7bb0*/  FSEL R64, R45, -INF , !P2 ;  /* 0xff8000002d407808 */ /* 0x000fe40005000000 */
[C---:B------:R-:W-:Y:S02]  /*7bc0*/  ISETP.GE.AND P5, PT, R10.reuse, R148, PT ;  /* 0x000000940a00720c */ /* 0x040fe40003fa6270 */
[----:B------:R-:W-:-:S02]  /*7bd0*/  ISETP.GE.AND P3, PT, R10, R147, PT ;  /* 0x000000930a00720c */ /* 0x000fc40003f66270 */
[----:B------:R-:W-:Y:S01]  /*7be0*/  ISETP.GT.AND P1, PT, R40, R10, PT ;  /* 0x0000000a2800720c */ /* 0x000fe20003f24270 */
[----:B------:R-:W-:Y:S01]  /*7bf0*/  FMUL.FTZ R10, R7, R48 ;  /* 0x00000030070a7220 */ /* 0x000fe20000410000 */
[----:B------:R-:W-:Y:S01]  /*7c00*/  ISETP.GE.AND P2, PT, R16, R147, PT ;  /* 0x000000931000720c */ /* 0x000fe20003f46270 */
[----:B------:R-:W2:Y:S01]  /*7c10*/  MUFU.TANH R7, R11 ;  /* 0x0000000b00077308 */ /* 0x000ea20000002400 */
[----:B------:R-:W-:Y:S01]  /*7c20*/  FSEL R28, R28, -INF , !P6 ;  /* 0xff8000001c1c7808 */ /* 0x000fe20007000000 */
[----:B------:R-:W-:Y:S01]  /*7c30*/  VIADD R16, R51, 0xffffff70 ;  /* 0xffffff7033107836 */ /* 0x000fe20000000000 */
[----:B------:R-:W-:Y:S02]  /*7c40*/  FSEL R110, R19, -INF , !P2 ;  /* 0xff800000136e7808 */ /* 0x000fe40005000000 */
[----:B------:R-:W-:Y:S02]  /*7c50*/  FSEL R94, R28, -INF , !P5 ;  /* 0xff8000001c5e7808 */ /* 0x000fe40006800000 */
[----:B----4-:R-:W-:-:S02]  /*7c60*/  FSEL R29, R29, -INF , !P1 ;  /* 0xff8000001d1d7808 */ /* 0x010fc40004800000 */
[C---:B------:R-:W-:Y:S02]  /*7c70*/  ISETP.GT.AND P6, PT, R41.reuse, R6, PT ;  /* 0x000000062900720c */ /* 0x040fe40003fc4270 */
[C---:B------:R-:W-:Y:S02]  /*7c80*/  ISETP.GE.AND P2, PT, R6.reuse, R148, PT ;  /* 0x000000940600720c */ /* 0x040fe40003f46270 */
[----:B------:R-:W-:Y:S02]  /*7c90*/  ISETP.GE.AND P5, PT, R6, R147, PT ;  /* 0x000000930600720c */ /* 0x000fe40003fa6270 */
[----:B------:R-:W-:Y:S02]  /*7ca0*/  ISETP.GT.AND P1, PT, R40, R6, PT ;  /* 0x000000062800720c */ /* 0x000fe40003f24270 */
[----:B------:R-:W3:Y:S01]  /*7cb0*/  MUFU.TANH R6, R10 ;  /* 0x0000000a00067308 */ /* 0x000ee20000002400 */
[----:B------:R-:W-:Y:S02]  /*7cc0*/  FSEL R8, R8, -INF , !P6 ;  /* 0xff80000008087808 */ /* 0x000fe40007000000 */
[----:B------:R-:W-:-:S02]  /*7cd0*/  ISETP.GT.AND P6, PT, R41, R16, PT ;  /* 0x000000102900720c */ /* 0x000fc40003fc4270 */
[----:B-1----:R-:W-:Y:S01]  /*7ce0*/  FSEL R84, R9, -INF , !P1 ;  /* 0xff80000009547808 */ /* 0x002fe20004800000 */
[----:B------:R-:W-:Y:S01]  /*7cf0*/  VIADD R9, R51, 0xffffff71 ;  /* 0xffffff7133097836 */ /* 0x000fe20000000000 */
[----:B------:R-:W-:Y:S02]  /*7d00*/  FSEL R62, R4, -INF , !P6 ;  /* 0xff800000043e7808 */ /* 0x000fe40007000000 */
[----:B------:R-:W-:Y:S01]  /*7d10*/  ISETP.GT.AND P1, PT, R40, R16, PT ;  /* 0x000000102800720c */ /* 0x000fe20003f24270 */
[----:B------:R-:W1:Y:S01]  /*7d20*/  MUFU.TANH R4, R13 ;  /* 0x0000000d00047308 */ /* 0x000e620000002400 */
[----:B------:R-:W-:Y:S02]  /*7d30*/  FSEL R108, R29, -INF , !P3 ;  /* 0xff8000001d6c7808 */ /* 0x000fe40005800000 */
[----:B------:R-:W-:Y:S02]  /*7d40*/  ISETP.GE.AND P3, PT, R16, R148, PT ;  /* 0x000000941000720c */ /* 0x000fe40003f66270 */
[----:B--2---:R-:W-:-:S02]  /*7d50*/  FSEL R60, R7, -INF , !P1 ;  /* 0xff800000073c7808 */ /* 0x004fc40004800000 */
[-C--:B------:R-:W-:Y:S01]  /*7d60*/  ISETP.GT.AND P1, PT, R40, R9.reuse, PT ;  /* 0x000000092800720c */ /* 0x080fe20003f24270 */
[----:B------:R-:W-:Y:S01]  /*7d70*/  MUFU.TANH R7, R14 ;  /* 0x0000000e00077308 */ /* 0x000fe20000002400 */
[----:B------:R-:W-:Y:S02]  /*7d80*/  FSEL R66, R8, -INF , !P2 ;  /* 0xff80000008427808 */ /* 0x000fe40005000000 */
[----:B------:R-:W-:Y:S02]  /*7d90*/  FSEL R84, R84, -INF , !P5 ;  /* 0xff80000054547808 */ /* 0x000fe40006800000 */
[----:B------:R-:W-:Y:S02]  /*7da0*/  FSEL R62, R62, -INF , !P3 ;  /* 0xff8000003e3e7808 */ /* 0x000fe40005800000 */
[----:B------:R-:W-:Y:S01]  /*7db0*/  ISETP.GT.AND P6, PT, R41, R9, PT ;  /* 0x000000092900720c */ /* 0x000fe20003fc4270 */
[----:B------:R-:W2:Y:S01]  /*7dc0*/  MUFU.TANH R8, R12 ;  /* 0x0000000c00087308 */ /* 0x000ea20000002400 */
[----:B------:R-:W-:-:S02]  /*7dd0*/  ISETP.GE.AND P5, PT, R9, R148, PT ;  /* 0x000000940900720c */ /* 0x000fc40003fa6270 */
[-C--:B------:R-:W-:Y:S01]  /*7de0*/  ISETP.GE.AND P3, PT, R9, R147.reuse, PT ;  /* 0x000000930900720c */ /* 0x080fe20003f66270 */
[C---:B------:R-:W-:Y:S01]  /*7df0*/  VIADD R9, R51.reuse, 0xffffff78 ;  /* 0xffffff7833097836 */ /* 0x040fe20000000000 */
[----:B---3--:R-:W-:Y:S01]  /*7e00*/  FSEL R6, R6, -INF , !P1 ;  /* 0xff80000006067808 */ /* 0x008fe20004800000 */
[----:B------:R-:W-:Y:S01]  /*7e10*/  VIADD R51, R51, 0xffffff79 ;  /* 0xffffff7933337836 */ /* 0x000fe20000000000 */
[----:B------:R-:W-:Y:S02]  /*7e20*/  ISETP.GE.AND P2, PT, R16, R147, PT ;  /* 0x000000931000720c */ /* 0x000fe40003f46270 */
[----:B------:R-:W-:Y:S02]  /*7e30*/  FSEL R58, R6, -INF , !P3 ;  /* 0xff800000063a7808 */ /* 0x000fe40005800000 */
[----:B------:R-:W-:Y:S02]  /*7e40*/  ISETP.GT.AND P3, PT, R41, R51, PT ;  /* 0x000000332900720c */ /* 0x000fe40003f64270 */
[----:B------:R-:W-:-:S02]  /*7e50*/  FSEL R5, R5, -INF , !P6 ;  /* 0xff80000005057808 */ /* 0x000fc40007000000 */
[----:B-1----:R-:W-:Y:S02]  /*7e60*/  FSEL R4, R4, -INF , !P3 ;  /* 0xff80000004047808 */ /* 0x002fe40005800000 */
[----:B------:R-:W-:Y:S02]  /*7e70*/  ISETP.GT.U32.AND P3, PT, R44, R149, PT ;  /* 0x000000952c00720c */ /* 0x000fe40003f64070 */
[-C--:B------:R-:W-:Y:S02]  /*7e80*/  ISETP.GT.AND P6, PT, R41, R9.reuse, PT ;  /* 0x000000092900720c */ /* 0x080fe40003fc4270 */
[----:B------:R-:W-:Y:S02]  /*7e90*/  ISETP.GT.AND P1, PT, R40, R9, PT ;  /* 0x000000092800720c */ /* 0x000fe40003f24270 */
[----:B------:R-:W-:Y:S02]  /*7ea0*/  FSEL R60, R60, -INF , !P2 ;  /* 0xff8000003c3c7808 */ /* 0x000fe40005000000 */
[----:B------:R-:W-:-:S02]  /*7eb0*/  ISETP.GE.AND P2, PT, R9, R148, PT ;  /* 0x000000940900720c */ /* 0x000fc40003f46270 */
[----:B--2---:R-:W-:Y:S02]  /*7ec0*/  FSEL R8, R8, -INF , !P6 ;  /* 0xff80000008087808 */ /* 0x004fe40007000000 */
[----:B------:R-:W-:Y:S02]  /*7ed0*/  FSEL R7, R7, -INF , !P1 ;  /* 0xff80000007077808 */ /* 0x000fe40004800000 */
[----:B------:R-:W-:Y:S02]  /*7ee0*/  ISETP.GT.AND P1, PT, R40, R51, PT ;  /* 0x000000332800720c */ /* 0x000fe40003f24270 */
[----:B------:R-:W-:Y:S02]  /*7ef0*/  FSEL R57, R5, -INF , !P5 ;  /* 0xff80000005397808 */ /* 0x000fe40006800000 */
[----:B------:R-:W-:Y:S02]  /*7f00*/  FSEL R55, R8, -INF , !P2 ;  /* 0xff80000008377808 */ /* 0x000fe40005000000 */
[----:B------:R-:W-:-:S02]  /*7f10*/  ISETP.GE.AND P5, PT, R9, R147, PT ;  /* 0x000000930900720c */ /* 0x000fc40003fa6270 */
[C---:B------:R-:W-:Y:S02]  /*7f20*/  ISETP.GE.AND P6, PT, R51.reuse, R148, PT ;  /* 0x000000943300720c */ /* 0x040fe40003fc6270 */
[----:B------:R-:W-:Y:S02]  /*7f30*/  ISETP.GE.AND P2, PT, R51, R147, PT ;  /* 0x000000933300720c */ /* 0x000fe40003f46270 */
        /* <DEDUP_REMOVED lines=69> */
.L_x_8947:
        /* <DEDUP_REMOVED lines=8> */
.L_x_8948:
[----:B------:R-:W-:Y:S05]  /*8410*/  BSYNC.RECONVERGENT B0 ;  /* 0x0000000000007941 */ /* 0x000fea0003800200 */
.L_x_8946:
        /* <DEDUP_REMOVED lines=16> */
.L_x_8945:
[----:B------:R-:W-:Y:S05]  /*8520*/  BSYNC.RECONVERGENT B1 ;  /* 0x0000000000017941 */ /* 0x000fea0003800200 */
.L_x_8944:
[----:B------:R-:W2:Y:S01]  /*8530*/  LD.E R54, desc[UR4][R2.64+0xdc] ;  /* 0x0000dc0402367980 */ /* 0x000ea2000c101900 */
[----:B-1----:R-:W-:Y:S02]  /*8540*/  FMNMX3.FTZ R7, R0, R116, R39, !PT ;  /* 0x0000007400077276 */ /* 0x002fe40007810027 */
[----:B------:R-:W-:Y:S01]  /*8550*/  FMNMX3.FTZ R5, R20, R37, R98, !PT ;  /* 0x0000002514057276 */ /* 0x000fe20007810062 */
        /* <DEDUP_REMOVED lines=32> */
[----:B------:R-:W-:Y:S01]  /*8760*/  @P3 IADD3 R42, PT, PT, R42, -0x3, RZ ;  /* 0xfffffffd2a2a3810 */ /* 0x000fe20007ffe0ff */
[----:B------:R-:W1:Y:S04]  /*8770*/  SHFL.BFLY PT, R4, R7, 0x2, 0x1f ;  /* 0x0c401f0007047f89 */ /* 0x000e6800000e0000 */
[----:B------:R-:W3:Y:S01]  /*8780*/  SHFL.BFLY PT, R5, R6, 0x2, 0x1f ;  /* 0x0c401f0006057f89 */ /* 0x000ee200000e0000 */
[----:B-1----:R-:W-:-:S02]  /*8790*/  FMNMX.FTZ R4, R7, R4, !PT ;  /* 0x0000000407047209 */ /* 0x002fc40007810000 */
[----:B---3--:R-:W-:-:S03]  /*87a0*/  FMNMX.FTZ R5, R6, R5, !PT ;  /* 0x0000000506057209 */ /* 0x008fc60007810000 */
[----:B------:R-:W1:Y:S04]  /*87b0*/  SHFL.BFLY PT, R45, R4, 0x1, 0x1f ;  /* 0x0c201f00042d7f89 */ /* 0x000e6800000e0000 */
[----:B------:R-:W3:Y:S01]  /*87c0*/  SHFL.BFLY PT, R46, R5, 0x1, 0x1f ;  /* 0x0c201f00052e7f89 */ /* 0x000ee200000e0000 */
[----:B-1----:R-:W-:Y:S02]  /*87d0*/  FMNMX.FTZ R45, R4, R45, !PT ;  /* 0x0000002d042d7209 */ /* 0x002fe40007810000 */
[----:B------:R-:W-:Y:S02]  /*87e0*/  IADD3 R4, PT, PT, R43, 0x3000, RZ ;  /* 0x000030002b047810 */ /* 0x000fe40007ffe0ff */
[----:B---3--:R-:W-:Y:S02]  /*87f0*/  FMNMX.FTZ R46, R5, R46, !PT ;  /* 0x0000002e052e7209 */ /* 0x008fe40007810000 */
[----:B------:R-:W-:-:S02]  /*8800*/  FSETP.NEU.FTZ.AND P0, PT, R45, -INF , PT ;  /* 0xff8000002d00780b */ /* 0x000fc40003f1d000 */
[C---:B------:R-:W-:Y:S02]  /*8810*/  FSETP.NEU.FTZ.AND P1, PT, R46.reuse, -INF , PT ;  /* 0xff8000002e00780b */ /* 0x040fe40003f3d000 */
[----:B------:R-:W-:Y:S02]  /*8820*/  FSEL R5, R45, RZ, P0 ;  /* 0x000000ff2d057208 */ /* 0x000fe40000000000 */
[----:B------:R-:W-:-:S03]  /*8830*/  FSEL R7, R46, RZ, P1 ;  /* 0x000000ff2e077208 */ /* 0x000fc60000800000 */
[----:B------:R-:W-:Y:S01]  /*8840*/  FADD.FTZ R5, R0, -R5 ;  /* 0x8000000500057221 */ /* 0x000fe20000010000 */
[----:B------:R-:W-:Y:S01]  /*8850*/  IADD3 R0, PT, PT, R43, 0x3020, RZ ;  /* 0x000030202b007810 */ /* 0x000fe20007ffe0ff */
[----:B------:R-:W-:Y:S01]  /*8860*/  FADD.FTZ R7, R20, -R7 ;  /* 0x8000000714077221 */ /* 0x000fe20000010000 */
[----:B------:R-:W-:-:S05]  /*8870*/  @P4 IADD3 R0, PT, PT, R4, -0x20, RZ ;  /* 0xffffffe004004810 */ /* 0x000fca0007ffe0ff */
[----:B------:R-:W-:Y:S01]  /*8880*/  LDSM.16.MT88.4 R28, [R0+0x400] ;  /* 0x00040000001c783b */ /* 0x000fe20000004200 */
[C---:B--2---:R-:W-:Y:S01]  /*8890*/  FMUL.FTZ R47, R54.reuse, R45 ;  /* 0x0000002d362f7220 */ /* 0x044fe20000410000 */
[C---:B------:R-:W-:Y:S01]  /*88a0*/  FMUL.FTZ R59, R54.reuse, R46 ;  /* 0x0000002e363b7220 */ /* 0x040fe20000410000 */
[C---:B------:R-:W-:Y:S01]  /*88b0*/  FMUL.FTZ R95, R54.reuse, R5 ;  /* 0x00000005365f7220 */ /* 0x040fe20000410000 */
[----:B------:R-:W-:Y:S02]  /*88c0*/  FMUL.FTZ R93, R54, R7 ;  /* 0x00000007365d7220 */ /* 0x000fe40000410000 */
[----:B------:R-:W-:Y:S01]  /*88d0*/  FSEL R47, R47, RZ, P0 ;  /* 0x000000ff2f2f7208 */ /* 0x000fe20000000000 */
[----:B------:R-:W1:Y:S01]  /*88e0*/  LDSM.16.MT88.4 R4, [R0] ;  /* 0x000000000004783b */ /* 0x000e620000004200 */
[----:B------:R-:W-:Y:S01]  /*88f0*/  FSEL R59, R59, RZ, P1 ;  /* 0x000000ff3b3b7208 */ /* 0x000fe20000800000 */
[----:B------:R-:W2:Y:S02]  /*8900*/  MUFU.EX2 R95, R95 ;  /* 0x0000005f005f7308 */ /* 0x000ea40000000800 */
        /* <DEDUP_REMOVED lines=13> */
[-C--:B--2---:R-:W-:Y:S01]  /*89e0*/  FMUL.FTZ R14, R82, R95.reuse ;  /* 0x0000005f520e7220 */ /* 0x084fe20000410000 */
[-C--:B------:R-:W-:Y:S01]  /*89f0*/  FMUL.FTZ R15, R83, R95.reuse ;  /* 0x0000005f530f7220 */ /* 0x080fe20000410000 */
[-C--:B------:R-:W-:Y:S01]  /*8a00*/  FMUL.FTZ R78, R78, R95.reuse ;  /* 0x0000005f4e4e7220 */ /* 0x080fe20000410000 */
[----:B------:R-:W-:Y:S01]  /*8a10*/  MUFU.EX2 R116, R116 ;  /* 0x0000007400747308 */ /* 0x000fe20000000800 */
[-C--:B------:R-:W-:Y:S01]  /*8a20*/  FMUL.FTZ R79, R79, R95.reuse ;  /* 0x0000005f4f4f7220 */ /* 0x080fe20000410000 */
[-CC-:B------:R-:W-:Y:S01]  /*8a30*/  FFMA.FTZ R192, R192, R54.reuse, -R59.reuse ;  /* 0x00000036c0c07223 */ /* 0x180fe2000001083b */
[--C-:B------:R-:W-:Y:S01]  /*8a40*/  FFMA.FTZ R190, R190, R54, -R59.reuse ;  /* 0x00000036bebe7223 */ /* 0x100fe2000001083b */
[----:B------:R-:W2:Y:S01]  /*8a50*/  MUFU.EX2 R63, R63 ;  /* 0x0000003f003f7308 */ /* 0x000ea20000000800 */
[-C--:B------:R-:W-:Y:S01]  /*8a60*/  FMUL.FTZ R35, R75, R95.reuse ;  /* 0x0000005f4b237220 */ /* 0x080fe20000410000 */
[-C--:B------:R-:W-:Y:S01]  /*8a70*/  FMUL.FTZ R34, R74, R95.reuse ;  /* 0x0000005f4a227220 */ /* 0x080fe20000410000 */
[-C--:B------:R-:W-:Y:S01]  /*8a80*/  FMUL.FTZ R70, R70, R95.reuse ;  /* 0x0000005f46467220 */ /* 0x080fe20000410000 */
[----:B------:R-:W-:Y:S01]  /*8a90*/  MUFU.EX2 R91, R91 ;  /* 0x0000005b005b7308 */ /* 0x000fe20000000800 */
[----:B------:R-:W-:Y:S01]  /*8aa0*/  FMUL.FTZ R71, R71, R95 ;  /* 0x0000005f47477220 */ /* 0x000fe20000410000 */
[----:B---3--:R-:W-:Y:S01]  /*8ab0*/  F2FP.F16.F32.PACK_AB R9, R85, R172 ;  /* 0x000000ac5509723e */ /* 0x008fe200000000ff */
[-C--:B------:R-:W-:Y:S01]  /*8ac0*/  FFMA.FTZ R74, R50, R54.reuse, -R59 ;  /* 0x00000036324a7223 */ /* 0x080fe2000001083b */
[----:B------:R-:W3:Y:S01]  /*8ad0*/  MUFU.EX2 R89, R89 ;  /* 0x0000005900597308 */ /* 0x000ee20000000800 */
[-C--:B------:R-:W-:Y:S01]  /*8ae0*/  FFMA.FTZ R20, R206, R54.reuse, -R47 ;  /* 0x00000036ce147223 */ /* 0x080fe2000001082f */
[-CC-:B------:R-:W-:Y:S01]  /*8af0*/  FFMA.FTZ R182, R182, R54.reuse, -R59.reuse ;  /* 0x00000036b6b67223 */ /* 0x180fe2000001083b */
[-C--:B------:R-:W-:Y:S01]  /*8b00*/  FFMA.FTZ R83, R118, R54.reuse, -R59 ;  /* 0x0000003676537223 */ /* 0x080fe2000001083b */
[----:B------:R-:W-:Y:S01]  /*8b10*/  MUFU.EX2 R120, R196 ;  /* 0x000000c400787308 */ /* 0x000fe20000000800 */
[----:B------:R-:W-:Y:S01]  /*8b20*/  FFMA.FTZ R82, R174, R54, -R47 ;  /* 0x00000036ae527223 */ /* 0x000fe2000001082f */
[----:B--2---:R-:W-:Y:S01]  /*8b30*/  F2FP.F16.F32.PACK_AB R11, R63, R116 ;  /* 0x000000743f0b723e */ /* 0x004fe200000000ff */
[-CC-:B------:R-:W-:Y:S01]  /*8b40*/  FFMA.FTZ R124, R124, R54.reuse, -R59.reuse ;  /* 0x000000367c7c7223 */ /* 0x180fe2000001083b */
[----:B------:R-:W2:Y:S01]  /*8b50*/  MUFU.EX2 R67, R67 ;  /* 0x0000004300437308 */ /* 0x000ea20000000800 */
[-CC-:B------:R-:W-:Y:S01]  /*8b60*/  FFMA.FTZ R118, R130, R54.reuse, -R59.reuse ;  /* 0x0000003682767223 */ /* 0x180fe2000001083b */
[-C--:B------:R-:W-:Y:S01]  /*8b70*/  FFMA.FTZ R97, R146, R54.reuse, -R59 ;  /* 0x0000003692617223 */ /* 0x080fe2000001083b */
[-C--:B------:R-:W-:Y:S01]  /*8b80*/  FFMA.FTZ R101, R170, R54.reuse, -R47 ;  /* 0x00000036aa657223 */ /* 0x080fe2000001082f */
[----:B------:R-:W4:Y:S01]  /*8b90*/  MUFU.EX2 R93, R93 ;  /* 0x0000005d005d7308 */ /* 0x000f220000000800 */
[-CC-:B------:R-:W-:Y:S01]  /*8ba0*/  FFMA.FTZ R109, R106, R54.reuse, -R59.reuse ;  /* 0x000000366a6d7223 */ /* 0x180fe2000001083b */
[----:B---3--:R-:W-:Y:S01]  /*8bb0*/  F2FP.F16.F32.PACK_AB R8, R89, R91 ;  /* 0x0000005b5908723e */ /* 0x008fe200000000ff */
[-C--:B------:R-:W-:Y:S01]  /*8bc0*/  FFMA.FTZ R107, R128, R54.reuse, -R59 ;  /* 0x00000036806b7223 */ /* 0x080fe2000001083b */
[----:B------:R-:W-:Y:S01]  /*8bd0*/  MUFU.EX2 R98, R98 ;  /* 0x0000006200627308 */ /* 0x000fe20000000800 */
[-CC-:B------:R-:W-:Y:S01]  /*8be0*/  FFMA.FTZ R130, R160, R54.reuse, -R47.reuse ;  /* 0x00000036a0827223 */ /* 0x180fe2000001082f */
[-CC-:B------:R-:W-:Y:S01]  /*8bf0*/  FFMA.FTZ R99, R176, R54.reuse, -R47.reuse ;  /* 0x00000036b0637223 */ /* 0x180fe2000001082f */
[-C--:B------:R-:W-:Y:S01]  /*8c00*/  FFMA.FTZ R103, R180, R54.reuse, -R47 ;  /* 0x00000036b4677223 */ /* 0x080fe2000001082f */
[----:B------:R-:W3:Y:S01]  /*8c10*/  MUFU.EX2 R65, R65 ;  /* 0x0000004100417308 */ /* 0x000ee20000000800 */
[--C-:B------:R-:W-:Y:S01]  /*8c20*/  FFMA.FTZ R105, R122, R54, -R59.reuse ;  /* 0x000000367a697223 */ /* 0x100fe2000001083b */
[----:B--2---:R-:W-:Y:S01]  /*8c30*/  F2FP.F16.F32.PACK_AB R10, R67, R120 ;  /* 0x00000078430a723e */ /* 0x004fe200000000ff */
[-C--:B------:R-:W-:Y:S01]  /*8c40*/  FFMA.FTZ R106, R136, R54.reuse, -R59 ;  /* 0x00000036886a7223 */ /* 0x080fe2000001083b */
[----:B------:R-:W-:Y:S01]  /*8c50*/  MUFU.EX2 R61, R61 ;  /* 0x0000003d003d7308 */ /* 0x000fe20000000800 */
[-CC-:B------:R-:W-:Y:S01]  /*8c60*/  FFMA.FTZ R128, R158, R54.reuse, -R47.reuse ;  /* 0x000000369e807223 */ /* 0x180fe2000001082f */
[-C--:B----4-:R-:W-:Y:S01]  /*8c70*/  FMUL.FTZ R12, R80, R93.reuse ;  /* 0x0000005d500c7220 */ /* 0x090fe20000410000 */
[-C--:B------:R-:W-:Y:S01]  /*8c80*/  FMUL.FTZ R13, R81, R93.reuse ;  /* 0x0000005d510d7220 */ /* 0x080fe20000410000 */
[-C--:B------:R-:W-:Y:S01]  /*8c90*/  FMUL.FTZ R76, R76, R93.reuse ;  /* 0x0000005d4c4c7220 */ /* 0x080fe20000410000 */
[-C--:B------:R-:W-:Y:S01]  /*8ca0*/  FMUL.FTZ R77, R77, R93.reuse ;  /* 0x0000005d4d4d7220 */ /* 0x080fe20000410000 */
[-C--:B------:R-:W-:Y:S01]  /*8cb0*/  FMUL.FTZ R33, R73, R93.reuse ;  /* 0x0000005d49217220 */ /* 0x080fe20000410000 */
[-C--:B------:R-:W-:Y:S01]  /*8cc0*/  FFMA.FTZ R80, R202, R54.reuse, -R47 ;  /* 0x00000036ca507223 */ /* 0x080fe2000001082f */
[-C--:B------:R-:W-:Y:S01]  /*8cd0*/  FFMA.FTZ R73, R36, R54.reuse, -R59 ;  /* 0x0000003624497223 */ /* 0x080fe2000001083b */
[----:B------:R-:W-:Y:S01]  /*8ce0*/  MUFU.EX2 R75, R190 ;  /* 0x000000be004b7308 */ /* 0x000fe20000000800 */
[C---:B------:R-:W-:Y:S01]  /*8cf0*/  HMMA.16816.F32 R12, R8.reuse, R16, R12 ;  /* 0x00000010080c723c */ /* 0x040fe2000000180c */
[-C--:B------:R-:W-:Y:S01]  /*8d00*/  FMUL.FTZ R32, R72, R93.reuse ;  /* 0x0000005d48207220 */ /* 0x080fe20000410000 */
[-C--:B------:R-:W-:Y:S01]  /*8d10*/  FMUL.FTZ R68, R68, R93.reuse ;  /* 0x0000005d44447220 */ /* 0x080fe20000410000 */
[----:B------:R-:W2:Y:S01]  /*8d20*/  MUFU.EX2 R80, R80 ;  /* 0x0000005000507308 */ /* 0x000ea20000000800 */
[----:B------:R-:W-:Y:S01]  /*8d30*/  FMUL.FTZ R69, R69, R93 ;  /* 0x0000005d45457220 */ /* 0x000fe20000410000 */
[-CC-:B------:R-:W-:Y:S01]  /*8d40*/  FFMA.FTZ R81, R198, R54.reuse, -R47.reuse ;  /* 0x00000036c6517223 */ /* 0x180fe2000001082f */
[-C--:B------:R-:W-:Y:S01]  /*8d50*/  FFMA.FTZ R72, R194, R54.reuse, -R47 ;  /* 0x00000036c2487223 */ /* 0x080fe2000001082f */
[----:B------:R-:W-:Y:S01]  /*8d60*/  MUFU.EX2 R73, R73 ;  /* 0x0000004900497308 */ /* 0x000fe20000000800 */
[C---:B------:R-:W-:Y:S01]  /*8d70*/  HMMA.16816.F32 R16, R8.reuse, R18, R76 ;  /* 0x000000120810723c */ /* 0x040fe2000000184c */
[----:B------:R-:W-:Y:S01]  /*8d80*/  FFMA.FTZ R78, R38, R54, -R59 ;  /* 0x00000036264e7223 */ /* 0x000fe2000001083b */
[----:B---3--:R-:W-:Y:S01]  /*8d90*/  F2FP.F16.F32.PACK_AB R49, R65, R98 ;  /* 0x000000624131723e */ /* 0x008fe200000000ff */
[----:B------:R-:W3:Y:S01]  /*8da0*/  MUFU.EX2 R76, R192 ;  /* 0x000000c0004c7308 */ /* 0x000ee20000000800 */
[----:B------:R-:W4:Y:S01]  /*8db0*/  LDSM.16.MT88.4 R36, [R43+0x3800] ;  /* 0x003800002b24783b */ /* 0x000f220000004200 */
[-CC-:B------:R-:W-:Y:S01]  /*8dc0*/  FFMA.FTZ R77, R188, R54.reuse, -R47.reuse ;  /* 0x00000036bc4d7223 */ /* 0x180fe2000001082f */
[-C--:B------:R-:W-:Y:S01]  /*8dd0*/  FFMA.FTZ R79, R178, R54.reuse, -R47 ;  /* 0x00000036b24f7223 */ /* 0x080fe2000001082f */
[----:B------:R-:W5:Y:S01]  /*8de0*/  MUFU.EX2 R78, R78 ;  /* 0x0000004e004e7308 */ /* 0x000f620000000800 */
[C---:B-1----:R-:W-:Y:S01]  /*8df0*/  HMMA.16816.F32 R32, R8.reuse, R4, R32 ;  /* 0x000000040820723c */ /* 0x042fe20000001820 */
[----:B--2---:R-:W-:Y:S01]  /*8e00*/  F2FP.F16.F32.PACK_AB R51, R80, R61 ;  /* 0x0000003d5033723e */ /* 0x004fe200000000ff */
[-CC-:B------:R-:W-:Y:S01]  /*8e10*/  FFMA.FTZ R111, R92, R54.reuse, -R59.reuse ;  /* 0x000000365c6f7223 */ /* 0x180fe2000001083b */
[----:B------:R-:W-:Y:S01]  /*8e20*/  MUFU.EX2 R81, R81 ;  /* 0x0000005100517308 */ /* 0x000fe20000000800 */
[-CC-:B------:R-:W-:Y:S01]  /*8e30*/  FFMA.FTZ R96, R96, R54.reuse, -R59.reuse ;  /* 0x0000003660607223 */ /* 0x180fe2000001083b */
[-C--:B------:R-:W-:Y:S01]  /*8e40*/  FFMA.FTZ R113, R104, R54.reuse, -R59 ;  /* 0x0000003668717223 */ /* 0x080fe2000001083b */
[-C--:B------:R-:W-:Y:S01]  /*8e50*/  FFMA.FTZ R126, R126, R54.reuse, -R47 ;  /* 0x000000367e7e7223 */ /* 0x080fe2000001082f */
[----:B------:R-:W1:Y:S01]  /*8e60*/  MUFU.EX2 R20, R20 ;  /* 0x0000001400147308 */ /* 0x000e620000000800 */
[----:B------:R-:W-:Y:S01]  /*8e70*/  HMMA.16816.F32 R8, R8, R6, R68 ;  /* 0x000000060808723c */ /* 0x000fe20000001844 */
[--C-:B------:R-:W-:Y:S01]  /*8e80*/  FFMA.FTZ R69, R186, R54, -R59.reuse ;  /* 0x00000036ba457223 */ /* 0x100fe2000001083b */
[----:B---3--:R-:W-:Y:S01]  /*8e90*/  F2FP.F16.F32.PACK_AB R48, R75, R76 ;  /* 0x0000004c4b30723e */ /* 0x008fe200000000ff */
[-C--:B------:R-:W-:Y:S01]  /*8ea0*/  FFMA.FTZ R68, R184, R54.reuse, -R59 ;  /* 0x00000036b8447223 */ /* 0x080fe2000001083b */
[----:B------:R-:W2:Y:S01]  /*8eb0*/  LDSM.16.MT88.4 R4, [R0+0x800] ;  /* 0x000800000004783b */ /* 0x000ea20000004200 */
[----:B-----5:R-:W-:Y:S01]  /*8ec0*/  F2FP.F16.F32.PACK_AB R50, R78, R73 ;  /* 0x000000494e32723e */ /* 0x020fe200000000ff */
[----:B------:R-:W-:Y:S01]  /*8ed0*/  MUFU.EX2 R72, R72 ;  /* 0x0000004800487308 */ /* 0x000fe20000000800 */
[-CC-:B------:R-:W-:Y:S01]  /*8ee0*/  FFMA.FTZ R70, R140, R54.reuse, -R47.reuse ;  /* 0x000000368c467223 */ /* 0x180fe2000001082f */
[-C--:B------:R-:W-:Y:S01]  /*8ef0*/  FFMA.FTZ R100, R100, R54.reuse, -R47 ;  /* 0x0000003664647223 */ /* 0x080fe2000001082f */
[----:B------:R-:W-:Y:S01]  /*8f00*/  FFMA.FTZ R172, R169, R95, R172 ;  /* 0x0000005fa9ac7223 */ /* 0x000fe200000100ac */
[----:B------:R-:W-:Y:S01]  /*8f10*/  MUFU.EX2 R74, R74 ;  /* 0x0000004a004a7308 */ /* 0x000fe20000000800 */
[----:B------:R-:W-:Y:S01]  /*8f20*/  FFMA.FTZ R168, R168, R93, R91 ;  /* 0x0000005da8a87223 */ /* 0x000fe2000001005b */
[C---:B------:R-:W-:Y:S01]  /*8f30*/  HMMA.16816.F32 R12, R48.reuse, R24, R12 ;  /* 0x00000018300c723c */ /* 0x040fe2000000180c */
[----:B-1----:R-:W-:Y:S01]  /*8f40*/  F2FP.F16.F32.PACK_AB R25, R20, R81 ;  /* 0x000000511419723e */ /* 0x002fe200000000ff */
[----:B------:R-:W1:Y:S01]  /*8f50*/  MUFU.EX2 R71, R182 ;  /* 0x000000b600477308 */ /* 0x000e620000000800 */
[----:B------:R-:W-:Y:S01]  /*8f60*/  FADD.FTZ R85, R85, R172 ;  /* 0x000000ac55557221 */ /* 0x000fe20000010000 */
[----:B------:R-:W-:Y:S01]  /*8f70*/  FADD.FTZ R89, R89, R168 ;  /* 0x000000a859597221 */ /* 0x000fe20000010000 */
[-C--:B------:R-:W-:Y:S01]  /*8f80*/  FFMA.FTZ R64, R64, R54.reuse, -R59 ;  /* 0x0000003640407223 */ /* 0x080fe2000001083b */
[----:B------:R-:W-:Y:S01]  /*8f90*/  MUFU.EX2 R69, R69 ;  /* 0x0000004500457308 */ /* 0x000fe20000000800 */
[----:B------:R-:W-:Y:S01]  /*8fa0*/  FADD.FTZ R116, R116, R85 ;  /* 0x0000005574747221 */ /* 0x000fe20000010000 */
[C---:B------:R-:W-:Y:S01]  /*8fb0*/  HMMA.16816.F32 R16, R48.reuse, R26, R16 ;  /* 0x0000001a3010723c */ /* 0x040fe20000001810 */
[----:B------:R-:W-:Y:S01]  /*8fc0*/  FADD.FTZ R120, R120, R89 ;  /* 0x0000005978787221 */ /* 0x000fe20000010000 */
[----:B------:R-:W3:Y:S01]  /*8fd0*/  MUFU.EX2 R68, R68 ;  /* 0x0000004400447308 */ /* 0x000ee20000000800 */
[-C--:B------:R-:W-:Y:S01]  /*8fe0*/  FFMA.FTZ R112, R112, R54.reuse, -R47 ;  /* 0x0000003670707223 */ /* 0x080fe2000001082f */
[-CC-:B------:R-:W-:Y:S01]  /*8ff0*/  FFMA.FTZ R88, R88, R54.reuse, -R59.reuse ;  /* 0x0000003658587223 */ /* 0x180fe2000001083b */
[----:B------:R-:W-:Y:S01]  /*9000*/  FADD.FTZ R67, R67, R120 ;  /* 0x0000007843437221 */ /* 0x000fe20000010000 */
[----:B------:R-:W5:Y:S01]  /*9010*/  MUFU.EX2 R77, R77 ;  /* 0x0000004d004d7308 */ /* 0x000f620000000800 */
[----:B------:R-:W-:Y:S01]  /*9020*/  FFMA.FTZ R94, R94, R54, -R59 ;  /* 0x000000365e5e7223 */ /* 0x000fe2000001083b */
[C---:B------:R-:W-:Y:S01]  /*9030*/  HMMA.16816.F32 R32, R48.reuse, R28, R32 ;  /* 0x0000001c3020723c */ /* 0x040fe20000001820 */
[----:B-1----:R-:W-:Y:S01]  /*9040*/  F2FP.F16.F32.PACK_AB R24, R71, R74 ;  /* 0x0000004a4718723e */ /* 0x002fe200000000ff */
[----:B------:R-:W-:Y:S01]  /*9050*/  MUFU.EX2 R70, R70 ;  /* 0x0000004600467308 */ /* 0x000fe20000000800 */
[-C--:B------:R-:W-:Y:S01]  /*9060*/  FFMA.FTZ R84, R84, R54.reuse, -R47 ;  /* 0x0000003654547223 */ /* 0x080fe2000001082f */
[-C--:B------:R-:W-:Y:S01]  /*9070*/  FFMA.FTZ R57, R57, R54.reuse, -R59 ;  /* 0x0000003639397223 */ /* 0x080fe2000001083b */
[-C--:B------:R-:W-:Y:S01]  /*9080*/  FFMA.FTZ R169, R52, R54.reuse, -R47 ;  /* 0x0000003634a97223 */ /* 0x080fe2000001082f */
[----:B------:R-:W-:Y:S01]  /*9090*/  MUFU.EX2 R79, R79 ;  /* 0x0000004f004f7308 */ /* 0x000fe20000000800 */
[--C-:B------:R-:W-:Y:S01]  /*90a0*/  FFMA.FTZ R55, R55, R54, -R59.reuse ;  /* 0x0000003637377223 */ /* 0x100fe2000001083b */
[----:B------:R-:W-:Y:S01]  /*90b0*/  HMMA.16816.F32 R8, R48, R30, R8 ;  /* 0x0000001e3008723c */ /* 0x000fe20000001808 */
[----:B---3--:R-:W-:Y:S01]  /*90c0*/  F2FP.F16.F32.PACK_AB R26, R68, R69 ;  /* 0x00000045441a723e */ /* 0x008fe200000000ff */
[----:B------:R-:W1:Y:S01]  /*90d0*/  LDSM.16.MT88.4 R28, [R43+0x3c00] ;  /* 0x003c00002b1c783b */ /* 0x000e620000004200 */
[----:B------:R-:W-:Y:S01]  /*90e0*/  MUFU.EX2 R82, R82 ;  /* 0x0000005200527308 */ /* 0x000fe20000000800 */
[----:B-----5:R-:W-:Y:S01]  /*90f0*/  F2FP.F16.F32.PACK_AB R27, R77, R72 ;  /* 0x000000484d1b723e */ /* 0x020fe200000000ff */
[----:B------:R-:W-:Y:S01]  /*9100*/  FFMA.FTZ R53, R53, R54, -R59 ;  /* 0x0000003635357223 */ /* 0x000fe2000001083b */
[----:B------:R-:W-:Y:S01]  /*9110*/  LDSM.16.MT88.4 R48, [R0+0x1000] ;  /* 0x001000000030783b */ /* 0x000fe20000004200 */
[----:B------:R-:W-:Y:S04]  /*9120*/  MUFU.EX2 R83, R83 ;  /* 0x0000005300537308 */ /* 0x000fe80000000800 */
[C---:B----4-:R-:W-:Y:S01]  /*9130*/  HMMA.16816.F32 R12, R24.reuse, R36, R12 ;  /* 0x00000024180c723c */ /* 0x050fe2000000180c */
[----:B------:R-:W3:Y:S04]  /*9140*/  MUFU.EX2 R124, R124 ;  /* 0x0000007c007c7308 */ /* 0x000ee80000000800 */
[----:B------:R-:W-:Y:S03]  /*9150*/  MUFU.EX2 R118, R118 ;  /* 0x0000007600767308 */ /* 0x000fe60000000800 */
[C---:B------:R-:W-:Y:S01]  /*9160*/  HMMA.16816.F32 R16, R24.reuse, R38, R16 ;  /* 0x000000261810723c */ /* 0x040fe20000001810 */
[----:B------:R-:W4:Y:S01]  /*9170*/  LDSM.16.MT88.4 R36, [R0+0xc00] ;  /* 0x000c00000024783b */ /* 0x000f220000004200 */
[----:B------:R-:W5:Y:S04]  /*9180*/  MUFU.EX2 R97, R97 ;  /* 0x0000006100617308 */ /* 0x000f680000000800 */
[----:B------:R-:W5:Y:S02]  /*9190*/  MUFU.EX2 R101, R101 ;  /* 0x0000006500657308 */ /* 0x000f640000000800 */
[C---:B--2---:R-:W-:Y:S02]  /*91a0*/  HMMA.16816.F32 R32, R24.reuse, R4, R32 ;  /* 0x000000041820723c */ /* 0x044fe40000001820 */
[----:B------:R-:W-:Y:S04]  /*91b0*/  MUFU.EX2 R130, R130 ;  /* 0x0000008200827308 */ /* 0x000fe80000000800 */
[----:B------:R-:W2:Y:S02]  /*91c0*/  MUFU.EX2 R99, R99 ;  /* 0x0000006300637308 */ /* 0x000ea40000000800 */
[----:B------:R-:W-:Y:S01]  /*91d0*/  HMMA.16816.F32 R8, R24, R6, R8 ;  /* 0x000000061808723c */ /* 0x000fe20000001808 */
[----:B------:R-:W4:Y:S01]  /*91e0*/  LDSM.16.MT88.4 R4, [R43+0x4000] ;  /* 0x004000002b04783b */ /* 0x000f220000004200 */
[----:B---3--:R-:W-:Y:S01]  /*91f0*/  F2FP.F16.F32.PACK_AB R24, R124, R83 ;  /* 0x000000537c18723e */ /* 0x008fe200000000ff */
[----:B------:R-:W-:Y:S01]  /*9200*/  MUFU.EX2 R103, R103 ;  /* 0x0000006700677308 */ /* 0x000fe20000000800 */
[----:B------:R-:W-:-:S02]  /*9210*/  F2FP.F16.F32.PACK_AB R25, R79, R70 ;  /* 0x000000464f19723e */ /* 0x000fc400000000ff */
[----:B-----5:R-:W-:Y:S01]  /*9220*/  F2FP.F16.F32.PACK_AB R26, R97, R118 ;  /* 0x00000076611a723e */ /* 0x020fe200000000ff */
[----:B------:R3:W-:Y:S01]  /*9230*/  MUFU.EX2 R122, R109 ;  /* 0x0000006d007a7308 */ /* 0x0007e20000000800 */
[----:B------:R-:W-:-:S03]  /*9240*/  F2FP.F16.F32.PACK_AB R27, R101, R82 ;  /* 0x00000052651b723e */ /* 0x000fc600000000ff */
[----:B------:R-:W5:Y:S04]  /*9250*/  MUFU.EX2 R105, R105 ;  /* 0x0000006900697308 */ /* 0x000f680000000800 */
[----:B------:R-:W-:Y:S01]  /*9260*/  MUFU.EX2 R107, R107 ;  /* 0x0000006b006b7308 */ /* 0x000fe20000000800 */
[----:B-1----:R-:W-:Y:S01]  /*9270*/  HMMA.16816.F32 R12, R24, R28, R12 ;  /* 0x0000001c180c723c */ /* 0x002fe2000000180c */
[----:B--2---:R-:W-:Y:S02]  /*9280*/  F2FP.F16.F32.PACK_AB R29, R99, R130 ;  /* 0x00000082631d723e */ /* 0x004fe400000000ff */
[----:B------:R-:W1:Y:S01]  /*9290*/  MUFU.EX2 R106, R106 ;  /* 0x0000006a006a7308 */ /* 0x000e620000000800 */
[-CC-:B---3--:R-:W-:Y:S01]  /*92a0*/  FFMA.FTZ R109, R102, R54.reuse, -R47.reuse ;  /* 0x00000036666d7223 */ /* 0x188fe2000001082f */
[----:B------:R-:W-:-:S02]  /*92b0*/  FFMA.FTZ R102, R114, R54, -R47 ;  /* 0x0000003672667223 */ /* 0x000fc4000001082f */
[----:B------:R-:W2:Y:S01]  /*92c0*/  MUFU.EX2 R128, R128 ;  /* 0x0000008000807308 */ /* 0x000ea20000000800 */
[C---:B------:R-:W-:Y:S01]  /*92d0*/  HMMA.16816.F32 R16, R24.reuse, R30, R16 ;  /* 0x0000001e1810723c */ /* 0x040fe20000001810 */
[----:B-----5:R-:W-:Y:S02]  /*92e0*/  F2FP.F16.F32.PACK_AB R28, R105, R122 ;  /* 0x0000007a691c723e */ /* 0x020fe400000000ff */
[----:B------:R-:W-:Y:S04]  /*92f0*/  MUFU.EX2 R109, R109 ;  /* 0x0000006d006d7308 */ /* 0x000fe80000000800 */
[----:B------:R-:W3:Y:S01]  /*9300*/  MUFU.EX2 R102, R102 ;  /* 0x0000006600667308 */ /* 0x000ee20000000800 */
[----:B----4-:R-:W-:Y:S01]  /*9310*/  HMMA.16816.F32 R32, R24, R36, R32 ;  /* 0x000000241820723c */ /* 0x010fe20000001820 */
[----:B-1----:R-:W-:Y:S01]  /*9320*/  F2FP.F16.F32.PACK_AB R30, R106, R107 ;  /* 0x0000006b6a1e723e */ /* 0x002fe200000000ff */
[----:B------:R-:W-:Y:S01]  /*9330*/  FFMA.FTZ R36, R90, R54, -R59 ;  /* 0x000000365a247223 */ /* 0x000fe2000001083b */
[----:B------:R-:W-:Y:S01]  /*9340*/  MUFU.EX2 R111, R111 ;  /* 0x0000006f006f7308 */ /* 0x000fe20000000800 */
[----:B--2---:R-:W-:-:S03]  /*9350*/  F2FP.F16.F32.PACK_AB R31, R128, R103 ;  /* 0x00000067801f723e */ /* 0x004fc600000000ff */
[----:B------:R-:W-:Y:S01]  /*9360*/  MUFU.EX2 R90, R126 ;  /* 0x0000007e005a7308 */ /* 0x000fe20000000800 */
[----:B------:R-:W-:Y:S01]  /*9370*/  HMMA.16816.F32 R24, R24, R38, R8 ;  /* 0x000000261818723c */ /* 0x000fe20000001808 */
[----:B------:R-:W1:Y:S02]  /*9380*/  LDSM.16.MT88.4 R8, [R43+0x4400] ;  /* 0x004400002b08783b */ /* 0x000e640000004200 */
[----:B------:R-:W2:Y:S01]  /*9390*/  MUFU.EX2 R92, R36 ;  /* 0x00000024005c7308 */ /* 0x000ea20000000800 */
[----:B---3--:R-:W-:-:S03]  /*93a0*/  F2FP.F16.F32.PACK_AB R37, R102, R109 ;  /* 0x0000006d6625723e */ /* 0x008fc600000000ff */
[----:B------:R-:W-:Y:S01]  /*93b0*/  MUFU.EX2 R96, R96 ;  /* 0x0000006000607308 */ /* 0x000fe20000000800 */
[C---:B------:R-:W-:Y:S03]  /*93c0*/  HMMA.16816.F32 R12, R28.reuse, R4, R12 ;  /* 0x000000041c0c723c */ /* 0x040fe6000000180c */
[----:B------:R-:W3:Y:S04]  /*93d0*/  MUFU.EX2 R113, R113 ;  /* 0x0000007100717308 */ /* 0x000ee80000000800 */
[----:B------:R-:W-:Y:S01]  /*93e0*/  MUFU.EX2 R64, R64 ;  /* 0x0000004000407308 */ /* 0x000fe20000000800 */
[C---:B------:R-:W-:Y:S01]  /*93f0*/  HMMA.16816.F32 R16, R28.reuse, R6, R16 ;  /* 0x000000061c10723c */ /* 0x040fe20000001810 */
[----:B------:R-:W4:Y:S01]  /*9400*/  LDSM.16.MT88.4 R4, [R0+0x1400] ;  /* 0x001400000004783b */ /* 0x000f220000004200 */
[----:B--2---:R-:W-:Y:S01]  /*9410*/  F2FP.F16.F32.PACK_AB R36, R111, R92 ;  /* 0x0000005c6f24723e */ /* 0x004fe200000000ff */
[----:B------:R-:W-:Y:S05]  /*9420*/  MUFU.EX2 R169, R169 ;  /* 0x000000a900a97308 */ /* 0x000fea0000000800 */
[----:B------:R-:W-:Y:S01]  /*9430*/  HMMA.16816.F32 R32, R28, R48, R32 ;  /* 0x000000301c20723c */ /* 0x000fe20000001820 */
[----:B------:R-:W2:Y:S01]  /*9440*/  MUFU.EX2 R49, R100 ;  /* 0x0000006400317308 */ /* 0x000ea20000000800 */
[----:B---3--:R-:W-:Y:S01]  /*9450*/  F2FP.F16.F32.PACK_AB R38, R113, R96 ;  /* 0x000000607126723e */ /* 0x008fe200000000ff */
[----:B------:R-:W-:-:S05]  /*9460*/  FFMA.FTZ R48, R108, R54, -R47 ;  /* 0x000000366c307223 */ /* 0x000fca000001082f */
[----:B------:R-:W-:Y:S01]  /*9470*/  HMMA.16816.F32 R28, R28, R50, R24 ;  /* 0x000000321c1c723c */ /* 0x000fe20000001818 */
[----:B------:R-:W3:Y:S01]  /*9480*/  LDSM.16.MT88.4 R24, [R43+0x4800] ;  /* 0x004800002b18783b */ /* 0x000ee20000004200 */
[----:B------:R-:W-:Y:S01]  /*9490*/  FFMA.FTZ R50, R110, R54, -R47 ;  /* 0x000000366e327223 */ /* 0x000fe2000001082f */
[----:B------:R-:W-:Y:S01]  /*94a0*/  MUFU.EX2 R51, R112 ;  /* 0x0000007000337308 */ /* 0x000fe20000000800 */
[----:B--2---:R-:W-:-:S04]  /*94b0*/  F2FP.F16.F32.PACK_AB R39, R49, R90 ;  /* 0x0000005a3127723e */ /* 0x004fc800000000ff */
[----:B------:R-:W2:Y:S04]  /*94c0*/  MUFU.EX2 R50, R50 ;  /* 0x0000003200327308 */ /* 0x000ea80000000800 */
[----:B------:R-:W-:Y:S01]  /*94d0*/  MUFU.EX2 R48, R48 ;  /* 0x0000003000307308 */ /* 0x000fe20000000800 */
[----:B-1----:R-:W-:Y:S01]  /*94e0*/  HMMA.16816.F32 R12, R36, R8, R12 ;  /* 0x00000008240c723c */ /* 0x002fe2000000180c */
[----:B------:R-:W-:Y:S01]  /*94f0*/  FADD.FTZ R9, R63, R116 ;  /* 0x000000743f097221 */ /* 0x000fe20000010000 */
[----:B------:R-:W-:Y:S01]  /*9500*/  FFMA.FTZ R8, R66, R54, -R59 ;  /* 0x0000003642087223 */ /* 0x000fe2000001083b */
[----:B------:R-:W1:Y:S02]  /*9510*/  MUFU.EX2 R63, R88 ;  /* 0x00000058003f7308 */ /* 0x000e640000000800 */
[----:B------:R-:W-:-:S02]  /*9520*/  FADD.FTZ R98, R98, R9 ;  /* 0x0000000962627221 */ /* 0x000fc40000010000 */
[----:B------:R-:W-:Y:S01]  /*9530*/  MUFU.EX2 R66, R94 ;  /* 0x0000005e00427308 */ /* 0x000fe20000000800 */
[----:B------:R-:W-:Y:S01]  /*9540*/  HMMA.16816.F32 R16, R36, R10, R16 ;  /* 0x0000000a2410723c */ /* 0x000fe20000001810 */
[----:B------:R-:W-:Y:S01]  /*9550*/  FADD.FTZ R10, R76, R67 ;  /* 0x000000434c0a7221 */ /* 0x000fe20000010000 */
[----:B------:R-:W-:Y:S01]  /*9560*/  FADD.FTZ R98, R65, R98 ;  /* 0x0000006241627221 */ /* 0x000fe20000010000 */
[----:B--2---:R-:W-:Y:S01]  /*9570*/  F2FP.F16.F32.PACK_AB R9, R50, R51 ;  /* 0x000000333209723e */ /* 0x004fe200000000ff */
[----:B------:R1:W2:Y:S01]  /*9580*/  MUFU.EX2 R65, R8 ;  /* 0x0000000800417308 */ /* 0x0002a20000000800 */
[----:B------:R-:W-:-:S03]  /*9590*/  FADD.FTZ R10, R75, R10 ;  /* 0x0000000a4b0a7221 */ /* 0x000fc60000010000 */
[C---:B----4-:R-:W-:Y:S01]  /*95a0*/  HMMA.16816.F32 R32, R36.reuse, R4, R32 ;  /* 0x000000042420723c */ /* 0x050fe20000001820 */
[----:B------:R-:W-:Y:S01]  /*95b0*/  FADD.FTZ R5, R61, R98 ;  /* 0x000000623d057221 */ /* 0x000fe20000010000 */
[----:B------:R-:W-:Y:S01]  /*95c0*/  FADD.FTZ R73, R73, R10 ;  /* 0x0000000a49497221 */ /* 0x000fe20000010000 */
[----:B------:R-:W4:Y:S02]  /*95d0*/  MUFU.EX2 R61, R84 ;  /* 0x00000054003d7308 */ /* 0x000f240000000800 */
[----:B------:R-:W-:Y:S01]  /*95e0*/  FADD.FTZ R80, R80, R5 ;  /* 0x0000000550507221 */ /* 0x000fe20000010000 */
[----:B------:R-:W-:Y:S02]  /*95f0*/  FADD.FTZ R5, R78, R73 ;  /* 0x000000494e057221 */ /* 0x000fe40000010000 */
[----:B------:R-:W-:Y:S01]  /*9600*/  HMMA.16816.F32 R28, R36, R6, R28 ;  /* 0x00000006241c723c */ /* 0x000fe2000000181c */
[----:B------:R-:W-:Y:S01]  /*9610*/  FADD.FTZ R81, R81, R80 ;  /* 0x0000005051517221 */ /* 0x000fe20000010000 */
[----:B------:R-:W-:Y:S01]  /*9620*/  FADD.FTZ R74, R74, R5 ;  /* 0x000000054a4a7221 */ /* 0x000fe20000010000 */
[----:B-1----:R-:W-:Y:S01]  /*9630*/  F2FP.F16.F32.PACK_AB R8, R63, R64 ;  /* 0x000000403f08723e */ /* 0x002fe200000000ff */
[----:B------:R-:W1:Y:S01]  /*9640*/  LDSM.16.MT88.4 R4, [R0+0x1800] ;  /* 0x001800000004783b */ /* 0x000e620000004200 */
[----:B------:R-:W-:Y:S01]  /*9650*/  FADD.FTZ R81, R20, R81 ;  /* 0x0000005114517221 */ /* 0x000fe20000010000 */
[----:B------:R-:W-:Y:S01]  /*9660*/  FADD.FTZ R74, R71, R74 ;  /* 0x0000004a474a7221 */ /* 0x000fe20000010000 */
[----:B--2---:R-:W-:Y:S01]  /*9670*/  F2FP.F16.F32.PACK_AB R10, R65, R66 ;  /* 0x00000042410a723e */ /* 0x004fe200000000ff */
[----:B------:R-:W-:Y:S01]  /*9680*/  FFMA.FTZ R20, R60, R54, -R47 ;  /* 0x000000363c147223 */ /* 0x000fe2000001082f */
[----:B------:R-:W-:Y:S01]  /*9690*/  FADD.FTZ R72, R72, R81 ;  /* 0x0000005148487221 */ /* 0x000fe20000010000 */
[----:B------:R-:W-:Y:S01]  /*96a0*/  FADD.FTZ R69, R69, R74 ;  /* 0x0000004a45457221 */ /* 0x000fe20000010000 */
[----:B----4-:R-:W-:Y:S01]  /*96b0*/  F2FP.F16.F32.PACK_AB R11, R61, R48 ;  /* 0x000000303d0b723e */ /* 0x010fe200000000ff */
[-C--:B------:R-:W-:Y:S01]  /*96c0*/  FFMA.FTZ R36, R62, R54.reuse, -R59 ;  /* 0x000000363e247223 */ /* 0x080fe2000001083b */
[----:B------:R-:W-:Y:S01]  /*96d0*/  FADD.FTZ R77, R77, R72 ;  /* 0x000000484d4d7221 */ /* 0x000fe20000010000 */
[----:B------:R-:W-:Y:S01]  /*96e0*/  FADD.FTZ R68, R68, R69 ;  /* 0x0000004544447221 */ /* 0x000fe20000010000 */
[----:B------:R-:W-:Y:S02]  /*96f0*/  MUFU.EX2 R20, R20 ;  /* 0x0000001400147308 */ /* 0x000fe40000000800 */
[----:B------:R-:W-:Y:S01]  /*9700*/  FADD.FTZ R70, R70, R77 ;  /* 0x0000004d46467221 */ /* 0x000fe20000010000 */
[----:B------:R-:W-:Y:S01]  /*9710*/  FADD.FTZ R39, R83, R68 ;  /* 0x0000004453277221 */ /* 0x000fe20000010000 */
[C---:B---3--:R-:W-:Y:S01]  /*9720*/  HMMA.16816.F32 R12, R8.reuse, R24, R12 ;  /* 0x00000018080c723c */ /* 0x048fe2000000180c */
[-C--:B------:R-:W-:Y:S01]  /*9730*/  FFMA.FTZ R25, R58, R54.reuse, -R47 ;  /* 0x000000363a197223 */ /* 0x080fe2000001082f */
[----:B------:R-:W-:Y:S01]  /*9740*/  FADD.FTZ R37, R79, R70 ;  /* 0x000000464f257221 */ /* 0x000fe20000010000 */
[----:B------:R-:W-:Y:S01]  /*9750*/  FADD.FTZ R39, R124, R39 ;  /* 0x000000277c277221 */ /* 0x000fe20000010000 */
[----:B------:R-:W2:Y:S01]  /*9760*/  LDSM.16.MT88.4 R76, [R43+0x4c00] ;  /* 0x004c00002b4c783b */ /* 0x000ea20000004200 */
[----:B------:R-:W-:Y:S01]  /*9770*/  FFMA.FTZ R24, R56, R54, -R47 ;  /* 0x0000003638187223 */ /* 0x000fe2000001082f */
[----:B------:R-:W-:Y:S01]  /*9780*/  FADD.FTZ R82, R82, R37 ;  /* 0x0000002552527221 */ /* 0x000fe20000010000 */
[----:B------:R-:W-:Y:S01]  /*9790*/  FADD.FTZ R118, R118, R39 ;  /* 0x0000002776767221 */ /* 0x000fe20000010000 */
[C---:B------:R-:W-:Y:S01]  /*97a0*/  HMMA.16816.F32 R16, R8.reuse, R26, R16 ;  /* 0x0000001a0810723c */ /* 0x040fe20000001810 */
[----:B------:R3:W4:Y:S01]  /*97b0*/  LDSM.16.MT88.4 R68, [R0+0x1c00] ;  /* 0x001c00000044783b */ /* 0x0007220000004200 */
[----:B------:R-:W-:Y:S01]  /*97c0*/  FADD.FTZ R101, R101, R82 ;  /* 0x0000005265657221 */ /* 0x000fe20000010000 */
[----:B------:R-:W-:Y:S01]  /*97d0*/  FADD.FTZ R97, R97, R118 ;  /* 0x0000007661617221 */ /* 0x000fe20000010000 */
[----:B------:R-:W5:Y:S02]  /*97e0*/  MUFU.EX2 R25, R25 ;  /* 0x0000001900197308 */ /* 0x000f640000000800 */
        /* <DEDUP_REMOVED lines=8> */
[----:B------:R-:W3:Y:S01]  /*9870*/  MUFU.EX2 R24, R24 ;  /* 0x0000001800187308 */ /* 0x000ee20000000800 */
[----:B-1----:R-:W-:Y:S01]  /*9880*/  HMMA.16816.F32 R32, R8, R4, R32 ;  /* 0x000000040820723c */ /* 0x002fe20000001820 */
[----:B------:R-:W-:Y:S01]  /*9890*/  FADD.FTZ R128, R128, R103 ;  /* 0x0000006780807221 */ /* 0x000fe20000010000 */
[----:B------:R-:W-:Y:S01]  /*98a0*/  FADD.FTZ R107, R106, R107 ;  /* 0x0000006b6a6b7221 */ /* 0x000fe20000010000 */
[----:B------:R-:W-:Y:S01]  /*98b0*/  MUFU.EX2 R26, R55 ;  /* 0x00000037001a7308 */ /* 0x000fe20000000800 */
[----:B-----5:R-:W-:-:S02]  /*98c0*/  F2FP.F16.F32.PACK_AB R5, R25, R20 ;  /* 0x000000141905723e */ /* 0x020fc400000000ff */
[----:B------:R-:W-:Y:S01]  /*98d0*/  FADD.FTZ R92, R92, R107 ;  /* 0x0000006b5c5c7221 */ /* 0x000fe20000010000 */
[----:B------:R-:W1:Y:S01]  /*98e0*/  MUFU.EX2 R27, R53 ;  /* 0x00000035001b7308 */ /* 0x000e620000000800 */
[----:B------:R-:W-:Y:S01]  /*98f0*/  HMMA.16816.F32 R28, R8, R6, R28 ;  /* 0x00000006081c723c */ /* 0x000fe2000000181c */
[----:B------:R-:W-:Y:S01]  /*9900*/  FADD.FTZ R9, R109, R128 ;  /* 0x000000806d097221 */ /* 0x000fe20000010000 */
[----:B------:R-:W-:Y:S01]  /*9910*/  FADD.FTZ R111, R111, R92 ;  /* 0x0000005c6f6f7221 */ /* 0x000fe20000010000 */
[----:B---3--:R-:W-:Y:S02]  /*9920*/  F2FP.F16.F32.PACK_AB R4, R37, R36 ;  /* 0x000000242504723e */ /* 0x008fe400000000ff */
[----:B------:R-:W-:Y:S01]  /*9930*/  FADD.FTZ R9, R102, R9 ;  /* 0x0000000966097221 */ /* 0x000fe20000010000 */
[----:B------:R-:W-:Y:S01]  /*9940*/  FADD.FTZ R96, R96, R111 ;  /* 0x0000006f60607221 */ /* 0x000fe20000010000 */
[----:B------:R-:W-:Y:S02]  /*9950*/  F2FP.F16.F32.PACK_AB R7, R169, R24 ;  /* 0x00000018a907723e */ /* 0x000fe400000000ff */
        /* <DEDUP_REMOVED lines=10> */
[----:B--2---:R-:W-:Y:S01]  /*9a00*/  HMMA.16816.F32 R80, R4, R76, R12 ;  /* 0x0000004c0450723c */ /* 0x004fe2000000180c */
[----:B------:R-:W-:Y:S01]  /*9a10*/  @P3 MOV R0, R45 ;  /* 0x0000002d00003202 */ /* 0x000fe20000000f00 */
[----:B------:R-:W-:Y:S01]  /*9a20*/  FADD.FTZ R48, R48, R9 ;  /* 0x0000000930307221 */ /* 0x000fe20000010000 */
[----:B------:R-:W-:-:S03]  /*9a30*/  FADD.FTZ R65, R65, R66 ;  /* 0x0000004241417221 */ /* 0x000fc60000010000 */
[----:B------:R-:W-:Y:S01]  /*9a40*/  FADD.FTZ R61, R61, R48 ;  /* 0x000000303d3d7221 */ /* 0x000fe20000010000 */
[----:B------:R-:W-:Y:S01]  /*9a50*/  FADD.FTZ R36, R36, R65 ;  /* 0x0000004124247221 */ /* 0x000fe20000010000 */
[----:B----4-:R-:W-:Y:S02]  /*9a60*/  HMMA.16816.F32 R72, R4, R68, R32 ;  /* 0x000000440448723c */ /* 0x010fe40000001820 */
[----:B------:R-:W-:Y:S01]  /*9a70*/  FADD.FTZ R20, R20, R61 ;  /* 0x0000003d14147221 */ /* 0x000fe20000010000 */
[----:B------:R-:W-:-:S03]  /*9a80*/  FADD.FTZ R37, R37, R36 ;  /* 0x0000002425257221 */ /* 0x000fc60000010000 */
[----:B------:R-:W-:Y:S01]  /*9a90*/  FADD.FTZ R25, R25, R20 ;  /* 0x0000001419197221 */ /* 0x000fe20000010000 */
[----:B------:R-:W-:Y:S01]  /*9aa0*/  FADD.FTZ R26, R26, R37 ;  /* 0x000000251a1a7221 */ /* 0x000fe20000010000 */
[C---:B------:R-:W-:Y:S01]  /*9ab0*/  HMMA.16816.F32 R76, R4.reuse, R78, R16 ;  /* 0x0000004e044c723c */ /* 0x040fe20000001810 */
[-C--:B------:R-:W-:Y:S01]  /*9ac0*/  MOV R20, R46.reuse ;  /* 0x0000002e00147202 */ /* 0x080fe20000000f00 */
[----:B------:R-:W-:Y:S01]  /*9ad0*/  FADD.FTZ R24, R24, R25 ;  /* 0x0000001918187221 */ /* 0x000fe20000010000 */
[----:B------:R-:W-:Y:S01]  /*9ae0*/  @P3 MOV R20, R46 ;  /* 0x0000002e00143202 */ /* 0x000fe20000000f00 */
[----:B------:R-:W-:Y:S02]  /*9af0*/  FADD.FTZ R168, R27, R26 ;  /* 0x0000001a1ba87221 */ /* 0x000fe40000010000 */
[----:B------:R-:W-:Y:S02]  /*9b00*/  FADD.FTZ R169, R169, R24 ;  /* 0x00000018a9a97221 */ /* 0x000fe40000010000 */
[----:B------:R-:W-:Y:S01]  /*9b10*/  HMMA.16816.F32 R68, R4, R70, R28 ;  /* 0x000000460444723c */ /* 0x000fe2000000181c */
[----:B------:R-:W-:-:S04]  /*9b20*/  NOP ;  /* 0x0000000000007918 */ /* 0x000fc80000000000 */
[----:B------:R-:W-:-:S15]  /*9b30*/  @P3 BRA `(.L_x_8949) ;  /* 0x0000000000043947 */ /* 0x000fde0003800000 */
.L_x_8940:
[----:B------:R-:W-:-:S07]  /*9b40*/  IADD3 R42, PT, PT, R44, -0x1, RZ ;  /* 0xffffffff2c2a7810 */ /* 0x000fce0007ffe0ff */
.L_x_8949:
[----:B------:R-:W-:Y:S05]  /*9b50*/  BSYNC B2 ;  /* 0x0000000000027941 */ /* 0x000fea0003800000 */
.L_x_8939:
[----:B------:R-:W-:-:S13]  /*9b60*/  ISETP.GE.AND P0, PT, R42, R149, PT ;  /* 0x000000952a00720c */ /* 0x000fda0003f06270 */
[----:B------:R-:W-:Y:S05]  /*9b70*/  @!P0 BRA `(.L_x_8950) ;  /* 0x0000004000988947 */ /* 0x000fea0003800000 */
[----:B------:R-:W-:Y:S01]  /*9b80*/  IMAD.SHL.U32 R4, R42, 0x80, RZ ;  /* 0x000000802a047824 */ /* 0x000fe200078e00ff */
        /* <DEDUP_REMOVED lines=11> */
.L_x_8957:
        /* <DEDUP_REMOVED lines=78> */
.L_x_8952:
[----:B------:R-:W-:Y:S05]  /*a120*/  BSYNC.RECONVERGENT B0 ;  /* 0x0000000000007941 */ /* 0x000fea0003800200 */
.L_x_8951:
[----:B------:R-:W-:Y:S01]  /*a130*/  IADD3 R174, P0, PT, R140, R152, RZ ;  /* 0x000000988cae7210 */ /* 0x000fe20007f1e0ff */
[----:B------:R-:W1:Y:S01]  /*a140*/  S2UR UR6, SR_CgaCtaId ;  /* 0x00000000000679c3 */ /* 0x000e620000008800 */
[----:B------:R-:W-:Y:S01]  /*a150*/  SHF.L.U32 R136, R86, 0x5, RZ ;  /* 0x0000000556887819 */ /* 0x000fe200000006ff */
[----:B------:R-:W-:Y:S01]  /*a160*/  UMOV UR7, 0x400 ;  /* 0x0000040000077882 */ /* 0x000fe20000000000 */
[----:B------:R-:W-:Y:S01]  /*a170*/  IADD3.X R175, PT, PT, R141, R153, RZ, P0, !PT ;  /* 0x000000998daf7210 */ /* 0x000fe200007fe4ff */
[----:B------:R-:W-:Y:S01]  /*a180*/  BSSY.RECONVERGENT B1, `(.L_x_8953) ;  /* 0x0000144000017945 */ /* 0x000fe20003800200 */
[-C--:B------:R-:W-:Y:S02]  /*a190*/  IADD3 R172, P0, PT, R174, R140.reuse, RZ ;  /* 0x0000008caeac7210 */ /* 0x080fe40007f1e0ff */
[----:B------:R-:W-:Y:S02]  /*a1a0*/  MOV R116, 0x20 ;  /* 0x0000002000747802 */ /* 0x000fe40000000f00 */
[-C--:B------:R-:W-:Y:S02]  /*a1b0*/  IADD3.X R173, PT, PT, R175, R141.reuse, RZ, P0, !PT ;  /* 0x0000008dafad7210 */ /* 0x080fe400007fe4ff */
[----:B------:R-:W-:Y:S02]  /*a1c0*/  IADD3 R176, P0, PT, R172, R140, RZ ;  /* 0x0000008cacb07210 */ /* 0x000fe40007f1e0ff */
[----:B------:R-:W-:Y:S02]  /*a1d0*/  LOP3.LUT P2, RZ, R86, 0x4, RZ, 0xc0, !PT ;  /* 0x0000000456ff7812 */ /* 0x000fe4000784c0ff */
[----:B------:R-:W-:Y:S02]  /*a1e0*/  IADD3.X R177, PT, PT, R173, R141, RZ, P0, !PT ;  /* 0x0000008dadb17210 */ /* 0x000fe400007fe4ff */
[----:B------:R-:W-:Y:S02]  /*a1f0*/  SEL R116, R116, 0xffffffe0, !P2 ;  /* 0xffffffe074747807 */ /* 0x000fe40005000000 */
[C---:B------:R-:W-:Y:S02]  /*a200*/  SHF.L.U32 R143, R86.reuse, 0x3, RZ ;  /* 0x00000003568f7819 */ /* 0x040fe400000006ff */
[C---:B------:R-:W-:Y:S02]  /*a210*/  SHF.L.U32 R89, R86.reuse, 0x4, RZ ;  /* 0x0000000456597819 */ /* 0x040fe400000006ff */
[----:B------:R-:W-:Y:S01]  /*a220*/  LOP3.LUT R170, R143, 0xc0, RZ, 0xc0, !PT ;  /* 0x000000c08faa7812 */ /* 0x000fe200078ec0ff */
[----:B-1----:R-:W-:Y:S01]  /*a230*/  ULEA UR6, UR6, UR7, 0x18 ;  /* 0x0000000706067291 */ /* 0x002fe2000f8ec0ff */
[C---:B------:R-:W-:Y:S02]  /*a240*/  LOP3.LUT R133, R89.reuse, 0x3e00, RZ, 0xc0, !PT ;  /* 0x00003e0059857812 */ /* 0x040fe400078ec0ff */
[----:B------:R-:W-:Y:S02]  /*a250*/  LOP3.LUT R89, R89, 0x100, RZ, 0xc0, !PT ;  /* 0x0000010059597812 */ /* 0x000fe400078ec0ff */
[--C-:B------:R-:W-:Y:S02]  /*a260*/  LOP3.LUT R93, R133, 0x20, R136.reuse, 0xf8, !PT ;  /* 0x00000020855d7812 */ /* 0x100fe400078ef888 */
[--C-:B------:R-:W-:Y:S02]  /*a270*/  LOP3.LUT R88, R89, 0x20, R136.reuse, 0xf8, !PT ;  /* 0x0000002059587812 */ /* 0x100fe400078ef888 */
[--C-:B------:R-:W-:Y:S02]  /*a280*/  LOP3.LUT R90, R93, 0x100, R136.reuse, 0xf8, !PT ;  /* 0x000001005d5a7812 */ /* 0x100fe400078ef888 */
[----:B------:R-:W-:Y:S02]  /*a290*/  MOV R134, UR6 ;  /* 0x0000000600867c02 */ /* 0x000fe40008000f00 */
[C---:B------:R-:W-:Y:S02]  /*a2a0*/  SHF.L.U32 R87, R86.reuse, 0x2, RZ ;  /* 0x0000000256577819 */ /* 0x040fe400000006ff */
[----:B------:R-:W-:Y:S02]  /*a2b0*/  LOP3.LUT R163, R86, 0x18, RZ, 0xc0, !PT ;  /* 0x0000001856a37812 */ /* 0x000fe400078ec0ff */
[----:B------:R-:W-:Y:S02]  /*a2c0*/  LOP3.LUT R0, R87, 0x18, RZ, 0xc0, !PT ;  /* 0x0000001857007812 */ /* 0x000fe400078ec0ff */
[----:B------:R-:W-:Y:S02]  /*a2d0*/  LOP3.LUT R163, R170, R163, RZ, 0xfc, !PT ;  /* 0x000000a3aaa37212 */ /* 0x000fe400078efcff */
[C---:B------:R-:W-:Y:S02]  /*a2e0*/  LOP3.LUT R170, R143.reuse, 0x1f20, RZ, 0xc0, !PT ;  /* 0x00001f208faa7812 */ /* 0x040fe400078ec0ff */
[----:B------:R-:W-:Y:S02]  /*a2f0*/  LOP3.LUT R91, R86, 0x8, RZ, 0xc0, !PT ;  /* 0x00000008565b7812 */ /* 0x000fe400078ec0ff */
[----:B------:R-:W-:Y:S02]  /*a300*/  LOP3.LUT R144, R143, 0x18, RZ, 0xc0, !PT ;  /* 0x000000188f907812 */ /* 0x000fe400078ec0ff */
[----:B------:R-:W-:Y:S02]  /*a310*/  LOP3.LUT R91, R91, 0xc0, R136, 0xf8, !PT ;  /* 0x000000c05b5b7812 */ /* 0x000fe400078ef888 */
[----:B------:R-:W-:Y:S02]  /*a320*/  LOP3.LUT R171, R163, R144, RZ, 0x3c, !PT ;  /* 0x00000090a3ab7212 */ /* 0x000fe400078e3cff */
[----:B------:R-:W-:Y:S02]  /*a330*/  LOP3.LUT R91, R88, R91, R0, 0xf6, !PT ;  /* 0x0000005b585b7212 */ /* 0x000fe400078ef600 */
[----:B------:R-:W-:Y:S02]  /*a340*/  LOP3.LUT R171, R170, R171, RZ, 0xfc, !PT ;  /* 0x000000abaaab7212 */ /* 0x000fe400078efcff */
[-C--:B------:R-:W-:Y:S02]  /*a350*/  LEA R137, R91, R134.reuse, 0x1 ;  /* 0x000000865b897211 */ /* 0x080fe400078e08ff */
[----:B------:R-:W-:Y:S02]  /*a360*/  LEA R161, R171, R134, 0x1 ;  /* 0x00000086aba17211 */ /* 0x000fe400078e08ff */
[----:B------:R-:W-:Y:S02]  /*a370*/  SHF.R.U32.HI R132, RZ, 0x1, R86 ;  /* 0x00000001ff847819 */ /* 0x000fe40000011656 */
[----:B------:R-:W-:Y:S01]  /*a380*/  IADD3 R158, PT, PT, R158, -0x1, RZ ;  /* 0xffffffff9e9e7810 */ /* 0x000fe20007ffe0ff */
[----:B------:R-:W-:Y:S01]  /*a390*/  @!PT LDS RZ, [RZ] ;  /* 0x00000000fffff984 */ /* 0x000fe20000000800 */
[----:B------:R-:W-:Y:S01]  /*a3a0*/  @!PT LDS RZ, [RZ] ;  /* 0x00000000fffff984 */ /* 0x000fe20000000800 */
[----:B------:R-:W-:Y:S01]  /*a3b0*/  @!PT LDS RZ, [RZ] ;  /* 0x00000000fffff984 */ /* 0x000fe20000000800 */
[----:B------:R-:W-:Y:S01]  /*a3c0*/  LDGSTS.E.BYPASS.LTC128B.128 [R161+0x3000], desc[UR4][R152.64] ;  /* 0x0300000098a17fae */ /* 0x000fe2000b981a04 */
[----:B------:R-:W-:Y:S02]  /*a3d0*/  LOP3.LUT R135, R132, 0x8, RZ, 0xc0, !PT ;  /* 0x0000000884877812 */ /* 0x000fe400078ec0ff */
[----:B------:R-:W-:Y:S02]  /*a3e0*/  ISETP.GT.AND P0, PT, R158, R149, PT ;  /* 0x000000959e00720c */ /* 0x000fe40003f04270 */
[----:B------:R-:W-:Y:S03]  /*a3f0*/  LOP3.LUT R135, R135, 0xc0, R136, 0xf8, !PT ;  /* 0x000000c087877812 */ /* 0x000fe600078ef888 */
[----:B------:R-:W-:Y:S01]  /*a400*/  LDGSTS.E.BYPASS.LTC128B.128 [R161+0x3800], desc[UR4][R174.64] ;  /* 0x03800000aea17fae */ /* 0x000fe2000b981a04 */
[----:B------:R-:W-:Y:S02]  /*a410*/  LOP3.LUT R135, R135, R0, RZ, 0x3c, !PT ;  /* 0x0000000087877212 */ /* 0x000fe400078e3cff */
[----:B------:R-:W-:Y:S02]  /*a420*/  IADD3 R0, PT, PT, R116, R137, RZ ;  /* 0x0000008974007210 */ /* 0x000fe40007ffe0ff */
[----:B------:R-:W-:Y:S03]  /*a430*/  LOP3.LUT R89, R90, R135, RZ, 0xfc, !PT ;  /* 0x000000875a597212 */ /* 0x000fe600078efcff */
        /* <DEDUP_REMOVED lines=264> */
.L_x_8956:
[----:B------:R-:W-:Y:S05]  /*b4c0*/  BSYNC.RECONVERGENT B0 ;  /* 0x0000000000007941 */ /* 0x000fea0003800200 */
.L_x_8955:
        /* <DEDUP_REMOVED lines=15> */
.L_x_8954:
[----:B------:R-:W-:Y:S05]  /*b5c0*/  BSYNC.RECONVERGENT B1 ;  /* 0x0000000000017941 */ /* 0x000fea0003800200 */
.L_x_8953:
[CC--:B------:R-:W-:Y:S01]  /*b5d0*/  ISETP.GE.AND P0, PT, R160.reuse, R146.reuse, PT ;  /* 0x00000092a000720c */ /* 0x0c0fe20003f06270 */
[----:B------:R-:W3:Y:S01]  /*b5e0*/  LD.E R21, desc[UR4][R2.64+0xdc] ;  /* 0x0000dc0402157980 */ /* 0x000ee2000c101900 */
[----:B------:R-:W-:Y:S01]  /*b5f0*/  LOP3.LUT R135, R135, 0x120, R136, 0xf8, !PT ;  /* 0x0000012087877812 */ /* 0x000fe200078ef888 */
[C---:B------:R-:W-:Y:S01]  /*b600*/  VIADD R14, R160.reuse, 0x8 ;  /* 0x00000008a00e7836 */ /* 0x040fe20000000000 */
[----:B-1----:R-:W-:Y:S01]  /*b610*/  FSEL R127, R233, -INF , P0 ;  /* 0xff800000e97f7808 */ /* 0x002fe20000000000 */
[C---:B------:R-:W-:Y:S01]  /*b620*/  VIADD R12, R160.reuse, 0x10 ;  /* 0x00000010a00c7836 */ /* 0x040fe20000000000 */
[CC--:B------:R-:W-:Y:S01]  /*b630*/  ISETP.GE.AND P0, PT, R160.reuse, R145.reuse, PT ;  /* 0x00000091a000720c */ /* 0x0c0fe20003f06270 */
[C---:B------:R-:W-:Y:S02]  /*b640*/  VIADD R34, R160.reuse, 0x30 ;  /* 0x00000030a0227836 */ /* 0x040fe40000000000 */
[C---:B------:R-:W-:Y:S01]  /*b650*/  VIADD R32, R160.reuse, 0x31 ;  /* 0x00000031a0207836 */ /* 0x040fe20000000000 */
[----:B------:R-:W-:Y:S01]  /*b660*/  FSEL R27, R205, -INF , P0 ;  /* 0xff800000cd1b7808 */ /* 0x000fe20000000000 */
[C---:B------:R-:W-:Y:S02]  /*b670*/  VIADD R36, R160.reuse, 0x39 ;  /* 0x00000039a0247836 */ /* 0x040fe40000000000 */
[C---:B------:R-:W-:Y:S02]  /*b680*/  VIADD R31, R160.reuse, 0xffffffc1 ;  /* 0xffffffc1a01f7836 */ /* 0x040fe40000000000 */
[C---:B------:R-:W-:Y:S02]  /*b690*/  VIADD R23, R160.reuse, 0xffffffe8 ;  /* 0xffffffe8a0177836 */ /* 0x040fe40000000000 */
[C---:B------:R-:W-:Y:S01]  /*b6a0*/  VIADD R20, R160.reuse, 0xfffffff1 ;  /* 0xfffffff1a0147836 */ /* 0x040fe20000000000 */
[-C--:B------:R-:W-:Y:S01]  /*b6b0*/  ISETP.GE.AND P0, PT, R31, R146.reuse, PT ;  /* 0x000000921f00720c */ /* 0x080fe20003f06270 */
[C---:B------:R-:W-:Y:S02]  /*b6c0*/  VIADD R17, R160.reuse, 0xffffffe9 ;  /* 0xffffffe9a0117836 */ /* 0x040fe40000000000 */
[C---:B------:R-:W-:Y:S01]  /*b6d0*/  VIADD R15, R160.reuse, 0x1 ;  /* 0x00000001a00f7836 */ /* 0x040fe20000000000 */
[----:B------:R-:W-:Y:S01]  /*b6e0*/  FSEL R125, R173, -INF , P0 ;  /* 0xff800000ad7d7808 */ /* 0x000fe20000000000 */
[C---:B------:R-:W-:Y:S02]  /*b6f0*/  VIADD R22, R160.reuse, 0xfffffff0 ;  /* 0xfffffff0a0167836 */ /* 0x040fe40000000000 */
[C---:B------:R-:W-:Y:S02]  /*b700*/  VIADD R13, R160.reuse, 0x9 ;  /* 0x00000009a00d7836 */ /* 0x040fe40000000000 */
[C---:B--2---:R-:W-:Y:S02]  /*b710*/  VIADD R6, R160.reuse, 0x20 ;  /* 0x00000020a0067836 */ /* 0x044fe40000000000 */
[C---:B------:R-:W-:Y:S02]  /*b720*/  VIADD R29, R160.reuse, 0xffffffc8 ;  /* 0xffffffc8a01d7836 */ /* 0x040fe40000000000 */
[C---:B------:R-:W-:Y:S02]  /*b730*/  VIADD R9, R160.reuse, 0xffffffd0 ;  /* 0xffffffd0a0097836 */ /* 0x040fe40000000000 */
[C---:B------:R-:W-:Y:S02]  /*b740*/  VIADD R24, R160.reuse, 0xffffffc9 ;  /* 0xffffffc9a0187836 */ /* 0x040fe40000000000 */
[C---:B------:R-:W-:Y:S02]  /*b750*/  VIADD R11, R160.reuse, 0xffffffd9 ;  /* 0xffffffd9a00b7836 */ /* 0x040fe40000000000 */
[----:B------:R-:W-:Y:S01]  /*b760*/  VIADD R25, R160, 0xffffffd1 ;  /* 0xffffffd1a0197836 */ /* 0x000fe20000000000 */
        /* <DEDUP_REMOVED lines=117> */
[C---:B------:R-:W-:Y:S02]  /*bec0*/  ISETP.GE.AND P0, PT, R160.reuse, R148, PT ;  /* 0x00000094a000720c */ /* 0x040fe40003f06270 */
        /* <DEDUP_REMOVED lines=497> */
.L_x_8950:
        /* <DEDUP_REMOVED lines=10> */
.L_x_8966:
        /* <DEDUP_REMOVED lines=11> */
[----:B--2---:R-:W-:-:S03]  /*df30*/  FSEL R4, R4, 1, P4 ;  /* 0x3f80000004047808 */ /* 0x004fc60002000000 */
[----:B------:R-:W-:Y:S02]  /*df40*/  IMAD.IADD R13, R163, 0x1, -R6 ;  /* 0x00000001a30d7824 */ /* 0x000fe400078e0a06 */
        /* <DEDUP_REMOVED lines=61> */
.L_x_8959:
        /* <DEDUP_REMOVED lines=47> */
.L_x_8961:
[----:B------:R-:W-:Y:S05]  /*e610*/  BSYNC.RECONVERGENT B0 ;  /* 0x0000000000007941 */ /* 0x000fea0003800200 */
.L_x_8960:
[----:B------:R-:W-:Y:S01]  /*e620*/  MOV R155, 0x0 ;  /* 0x00000000009b7802 */ /* 0x000fe20000000f00 */
[----:B---3--:R1:W-:Y:S03]  /*e630*/  @!P1 ST.E.128 desc[UR4][R28.64], R12 ;  /* 0x0000000c1c009985 */ /* 0x0083e6000c101d04 */
[----:B-12-4-:R-:W-:Y:S05]  /*e640*/  @P0 RET.REL.NODEC R154 `(_ZN5flash24flash_fwd_splitkv_kernelI23Flash_fwd_kernel_traitsILi32ELi64ELi128ELi4ELb0ELb0EN7cutlass6half_tE19Flash_kernel_traitsILi32ELi64ELi128ELi4ES3_EELb0ELb1ELb0ELb0ELb1ELb1ELb0ELb0EEEvNS_16Flash_fwd_paramsE) ;  /* 0xffffff189a6c0950 */ /* 0x016fea0003c3ffff */
        /* <DEDUP_REMOVED lines=12> */
[----:B-1----:R-:W-:Y:S05]  /*e710*/  RET.REL.NODEC R154 `(_ZN5flash24flash_fwd_splitkv_kernelI23Flash_fwd_kernel_traitsILi32ELi64ELi128ELi4ELb0ELb0EN7cutlass6half_tE19Flash_kernel_traitsILi32ELi64ELi128ELi4ES3_EELb0ELb1ELb0ELb0ELb1ELb1ELb0ELb0EEEvNS_16Flash_fwd_paramsE) ;  /* 0xffffff189a387950 */ /* 0x002fea0003c3ffff */
.L_x_8958:
[----:B------:R-:W-:Y:S01]  /*e720*/  MOV R5, 0x2 ;  /* 0x0000000200057802 */ /* 0x000fe20000000f00 */
[----:B------:R-:W-:Y:S01]  /*e730*/  IMAD.MOV.U32 R4, RZ, RZ, 0x1f ;  /* 0x0000001fff047424 */ /* 0x000fe200078e00ff */
[----:B------:R-:W-:-:S07]  /*e740*/  MOV R6, 0xffffffff ;  /* 0xffffffff00067802 */ /* 0x000fce0000000f00 */
[----:B-1---5:R-:W-:Y:S05]  /*e750*/  WARPSYNC.COLLECTIVE R6, `(.L_x_8962) ;  /* 0x0000000006087348 */ /* 0x022fea0003c00000 */
[----:B------:R2:W3:Y:S02]  /*e760*/  SHFL.BFLY P0, R11, R168, R5, R4 ;  /* 0x0c000005a80b7389 */ /* 0x0004e40000000004 */
[----:B-123-5:R-:W-:Y:S05]  /*e770*/  ENDCOLLECTIVE ;  /* 0x000000000000791b */ /* 0x02efea0003800000 */
.L_x_8962:
[----:B------:R-:W-:Y:S02]  /*e780*/  IMAD.MOV.U32 R9, RZ, RZ, R11 ;  /* 0x000000ffff097224 */ /* 0x000fe400078e000b */
[----:B------:R-:W-:Y:S02]  /*e790*/  IMAD.MOV.U32 R5, RZ, RZ, 0x1 ;  /* 0x00000001ff057424 */ /* 0x000fe400078e00ff */
[----:B------:R-:W-:-:S05]  /*e7a0*/  FADD.FTZ R9, R9, R168 ;  /* 0x000000a809097221 */ /* 0x000fca0000010000 */
[----:B------:R-:W-:-:S07]  /*e7b0*/  MOV R168, R9 ;  /* 0x0000000900a87202 */ /* 0x000fce0000000f00 */
[----:B------:R-:W-:Y:S05]  /*e7c0*/  WARPSYNC.COLLECTIVE R6, `(.L_x_8963) ;  /* 0x0000000006087348 */ /* 0x000fea0003c00000 */
[----:B------:R1:W2:Y:S02]  /*e7d0*/  SHFL.BFLY P0, R11, R168, R5, R4 ;  /* 0x0c000005a80b7389 */ /* 0x0002a40000000004 */
[----:B-12---:R-:W-:Y:S05]  /*e7e0*/  ENDCOLLECTIVE ;  /* 0x000000000000791b */ /* 0x006fea0003800000 */
.L_x_8963:
[----:B------:R-:W-:Y:S01]  /*e7f0*/  MOV R168, R169 ;  /* 0x000000a900a87202 */ /* 0x000fe20000000f00 */
[----:B------:R-:W-:Y:S01]  /*e800*/  IMAD.MOV.U32 R5, RZ, RZ, 0x2 ;  /* 0x00000002ff057424 */ /* 0x000fe200078e00ff */
[----:B------:R-:W-:-:S07]  /*e810*/  MOV R8, R11 ;  /* 0x0000000b00087202 */ /* 0x000fce0000000f00 */
[----:B------:R-:W-:Y:S05]  /*e820*/  WARPSYNC.COLLECTIVE R6, `(.L_x_8964) ;  /* 0x0000000006087348 */ /* 0x000fea0003c00000 */
[----:B------:R1:W2:Y:S02]  /*e830*/  SHFL.BFLY P0, R11, R168, R5, R4 ;  /* 0x0c000005a80b7389 */ /* 0x0002a40000000004 */
[----:B-12---:R-:W-:Y:S05]  /*e840*/  ENDCOLLECTIVE ;  /* 0x000000000000791b */ /* 0x006fea0003800000 */
.L_x_8964:
[----:B------:R-:W-:Y:S01]  /*e850*/  FADD.FTZ R8, R9, R8 ;  /* 0x0000000809087221 */ /* 0x000fe20000010000 */
[----:B------:R-:W-:Y:S01]  /*e860*/  FADD.FTZ R10, R11, R169 ;  /* 0x000000a90b0a7221 */ /* 0x000fe20000010000 */
[----:B------:R-:W-:-:S04]  /*e870*/  MOV R5, 0x1 ;  /* 0x0000000100057802 */ /* 0x000fc80000000f00 */
[----:B------:R-:W-:-:S07]  /*e880*/  MOV R168, R10 ;  /* 0x0000000a00a87202 */ /* 0x000fce0000000f00 */
[----:B------:R-:W-:Y:S05]  /*e890*/  WARPSYNC.COLLECTIVE R6, `(.L_x_8965) ;  /* 0x0000000006087348 */ /* 0x000fea0003c00000 */
[----:B------:R1:W2:Y:S02]  /*e8a0*/  SHFL.BFLY P0, R11, R168, R5, R4 ;  /* 0x0c000005a80b7389 */ /* 0x0002a40000000004 */
[----:B-12---:R-:W-:Y:S05]  /*e8b0*/  ENDCOLLECTIVE ;  /* 0x000000000000791b */ /* 0x006fea0003800000 */
.L_x_8965:
[----:B------:R-:W-:Y:S05]  /*e8c0*/  BRA `(.L_x_8966) ;  /* 0xfffffff4006c7947 */ /* 0x000fea000383ffff */
.L_x_8967:
        /* <DEDUP_REMOVED lines=11> */
.L_x_10325:


//--------------------- .text._ZN5flash24flash_fwd_splitkv_kernelI23Flash_fwd_kernel_traitsILi32ELi64ELi128ELi4ELb0ELb0EN7cutlass6half_tE19Flash_kernel_traitsILi32ELi64ELi128ELi4ES3_EELb0ELb1ELb1ELb0ELb0ELb0ELb0ELb0EEEvNS_16Flash_fwd_paramsE --------------------------
	.section	.text._ZN5flash24flash_fwd_splitkv_kernelI23Flash_fwd_kernel_traitsILi32ELi64ELi128ELi4ELb0ELb0EN7cutlass6half_tE19Flash_kernel_traitsILi32ELi64ELi128ELi4ES3_EELb0ELb1ELb1ELb0ELb0ELb0ELb0ELb0EEEvNS_16Flash_fwd_paramsE,"ax",@progbits
	.align	128
        .global         _ZN5flash24flash_fwd_splitkv_kernelI23Flash_fwd_kernel_traitsILi32ELi64ELi128ELi4ELb0ELb0EN7cutlass6half_tE19Flash_kernel_traitsILi32ELi64ELi128ELi4ES3_EELb0ELb1ELb1ELb0ELb0ELb0ELb0ELb0EEEvNS_16Flash_fwd_paramsE
        .type           _ZN5flash24flash_fwd_splitkv_kernelI23Flash_fwd_kernel_traitsILi32ELi64ELi128ELi4ELb0ELb0EN7cutlass6half_tE19Flash_kernel_traitsILi32ELi64ELi128ELi4ES3_EELb0ELb1ELb1ELb0ELb0ELb0ELb0ELb0EEEvNS_16Flash_fwd_paramsE,@function
        .size           _ZN5flash24flash_fwd_splitkv_kernelI23Flash_fwd_kernel_traitsILi32ELi64ELi128ELi4ELb0ELb0EN7cutlass6half_tE19Flash_kernel_traitsILi32ELi64ELi128ELi4ES3_EELb0ELb1ELb1ELb0ELb0ELb0ELb0ELb0EEEvNS_16Flash_fwd_paramsE,(.L_x_10326 - _ZN5flash24flash_fwd_splitkv_kernelI23Flash_fwd_kernel_traitsILi32ELi64ELi128ELi4ELb0ELb0EN7cutlass6half_tE19Flash_kernel_traitsILi32ELi64ELi128ELi4ES3_EELb0ELb1ELb1ELb0ELb0ELb0ELb0ELb0EEEvNS_16Flash_fwd_paramsE)
        .other          _ZN5flash24flash_fwd_splitkv_kernelI23Flash_fwd_kernel_traitsILi32ELi64ELi128ELi4ELb0ELb0EN7cutlass6half_tE19Flash_kernel_traitsILi32ELi64ELi128ELi4ES3_EELb0ELb1ELb1ELb0ELb0ELb0ELb0ELb0EEEvNS_16Flash_fwd_paramsE,@"STO_CUDA_ENTRY STV_DEFAULT"
_ZN5flash24flash_fwd_splitkv_kernelI23Flash_fwd_kernel_traitsILi32ELi64ELi128ELi4ELb0ELb0EN7cutlass6half_tE19Flash_kernel_traitsILi32ELi64ELi128ELi4ES3_EELb0ELb1ELb1ELb0ELb0ELb0ELb0ELb0EEEvNS_16Flash_fwd_paramsE:
.text._ZN5flash24flash_fwd_splitkv_kernelI23Flash_fwd_kernel_traitsILi32ELi64ELi128ELi4ELb0ELb0EN7cutlass6half_tE19Flash_kernel_traitsILi32ELi64ELi128ELi4ES3_EELb0ELb1ELb1ELb0ELb0ELb0ELb0ELb0EEEvNS_16Flash_fwd_paramsE:
[----:B------:R-:W-:Y:S01]  /*0000*/  LDC R1, c[0x0][0x37c] ;  /* 0x0000df00ff017b82 */ /* 0x000fe20000000800 */
[----:B------:R-:W1:Y:S07]  /*0010*/  S2R R155, SR_CTAID.X ;  /* 0x00000000009b7919 */ /* 0x000e6e0000002500 */
[----:B------:R-:W2:Y:S01]  /*0020*/  LDC.64 R2, c[0x0][0x348] ;  /* 0x0000d200ff027b82 */ /* 0x000ea20000000a00 */
[----:B------:R-:W-:Y:S01]  /*0030*/  BSSY.RECONVERGENT B3, `(.L_x_8968) ;  /* 0x0000005000037945 */ /* 0x000fe20003800200 */
[----:B------:R-:W-:Y:S01]  /*0040*/  MOV R152, 0x80 ;  /* 0x0000008000987802 */ /* 0x000fe20000000f00 */
[----:B------:R-:W3:Y:S01]  /*0050*/  S2R R153, SR_CTAID.Y ;  /* 0x0000000000997919 */ /* 0x000ee20000002600 */
[----:B------:R-:W4:Y:S05]  /*0060*/  S2R R154, SR_CTAID.Z ;  /* 0x00000000009a7919 */ /* 0x000f2a0000002700 */
[----:B-1234-:R-:W-:Y:S05]  /*0070*/  CALL.REL.NOINC `($_ZN5flash24flash_fwd_splitkv_kernelI23Flash_fwd_kernel_traitsILi32ELi64ELi128ELi4ELb0ELb0EN7cutlass6half_tE19Flash_kernel_traitsILi32ELi64ELi128ELi4ES3_EELb0ELb1ELb1ELb0ELb0ELb0ELb0ELb0EEEvNS_16Flash_fwd_paramsE$_ZN5flash30compute_attn_1rowblock_splitkvI23Flash_fwd_kernel_traitsILi32ELi64ELi128ELi4ELb0ELb0EN7cutlass6half_tE19Flash_kernel_traitsILi32ELi64ELi128ELi4ES3_EELb0ELb1ELb1ELb0ELb0ELb0ELb0ELb0ENS_16Flash_fwd_paramsEEEvRKT8_iiiii) ;  /* 0x0000000000087944 */ /* 0x01efea0003c00000 */
[----:B------:R-:W-:Y:S05]  /*0080*/  BSYNC.RECONVERGENT B3 ;  /* 0x0000000000037941 */ /* 0x000fea0003800200 */
.L_x_8968:
[----:B------:R-:W-:Y:S05]  /*0090*/  EXIT ;  /* 0x000000000000794d */ /* 0x000fea0003800000 */
        .type           $_ZN5flash24flash_fwd_splitkv_kernelI23Flash_fwd_kernel_traitsILi32ELi64ELi128ELi4ELb0ELb0EN7cutlass6half_tE19Flash_kernel_traitsILi32ELi64ELi128ELi4ES3_EELb0ELb1ELb1ELb0ELb0ELb0ELb0ELb0EEEvNS_16Flash_fwd_paramsE$_ZN5flash30compute_attn_1rowblock_splitkvI23Flash_fwd_kernel_traitsILi32ELi64ELi128ELi4ELb0ELb0EN7cutlass6half_tE19Flash_kernel_traitsILi32ELi64ELi128ELi4ES3_EELb0ELb1ELb1ELb0ELb0ELb0ELb0ELb0ENS_16Flash_fwd_paramsEEEvRKT8_iiiii,@function
        .size           $_ZN5flash24flash_fwd_splitkv_kernelI23Flash_fwd_kernel_traitsILi32ELi64ELi128ELi4ELb0ELb0EN7cutlass6half_tE19Flash_kernel_traitsILi32ELi64ELi128ELi4ES3_EELb0ELb1ELb1ELb0ELb0ELb0ELb0ELb0EEEvNS_16Flash_fwd_paramsE$_ZN5flash30compute_attn_1rowblock_splitkvI23Flash_fwd_kernel_traitsILi32ELi64ELi128ELi4ELb0ELb0EN7cutlass6half_tE19Flash_kernel_traitsILi32ELi64ELi128ELi4ES3_EELb0ELb1ELb1ELb0ELb0ELb0ELb0ELb0ENS_16Flash_fwd_paramsEEEvRKT8_iiiii,(.L_x_10326 - $_ZN5flash24flash_fwd_splitkv_kernelI23Flash_fwd_kernel_traitsILi32ELi64ELi128ELi4ELb0ELb0EN7cutlass6half_tE19Flash_kernel_traitsILi32ELi64ELi128ELi4ES3_EELb0ELb1ELb1ELb0ELb0ELb0ELb0ELb0EEEvNS_16Flash_fwd_paramsE$_ZN5flash30compute_attn_1rowblock_splitkvI23Flash_fwd_kernel_traitsILi32ELi64ELi128ELi4ELb0ELb0EN7cutlass6half_tE19Flash_kernel_traitsILi32ELi64ELi128ELi4ES3_EELb0ELb1ELb1ELb0ELb0ELb0ELb0ELb0ENS_16Flash_fwd_paramsEEEvRKT8_iiiii)
$_ZN5flash24flash_fwd_splitkv_kernelI23Flash_fwd_kernel_traitsILi32ELi64ELi128ELi4ELb0ELb0EN7cutlass6half_tE19Flash_kernel_traitsILi32ELi64ELi128ELi4ES3_EELb0ELb1ELb1ELb0ELb0ELb0ELb0ELb0EEEvNS_16Flash_fwd_paramsE$_ZN5flash30compute_attn_1rowblock_splitkvI23Flash_fwd_kernel_traitsILi32ELi64ELi128ELi4ELb0ELb0EN7cutlass6half_tE19Flash_kernel_traitsILi32ELi64ELi128ELi4ES3_EELb0ELb1ELb1ELb0ELb0ELb0ELb0ELb0ENS_16Flash_fwd_paramsEEEvRKT8_iiiii:
        /* <DEDUP_REMOVED lines=38> */
.L_x_8970:
[----:B------:R-:W-:Y:S05]  /*0300*/  BSYNC.RECONVERGENT B0 ;  /* 0x0000000000007941 */ /* 0x000fea0003800200 */
.L_x_8969:
[----:B------:R-:W-:Y:S04]  /*0310*/  BSSY.RECONVERGENT B0, `(.L_x_8971) ;  /* 0x0000007000007945 */ /* 0x000fe80003800200 */
[----:B------:R-:W-:Y:S05]  /*0320*/  @!P3 BRA `(.L_x_8972) ;  /* 0x000000000014b947 */ /* 0x000fea0003800000 */
[----:B-----5:R-:W3:Y:S02]  /*0330*/  LD.E.U8 R6, desc[UR4][R2.64+0x1b2] ;  /* 0x0001b20402067980 */ /* 0x020ee4000c101100 */
[----:B---3--:R-:W-:-:S13]  /*0340*/  ISETP.NE.AND P1, PT, R6, RZ, PT ;  /* 0x000000ff0600720c */ /* 0x008fda0003f25270 */
[----:B------:R-:W3:Y:S02]  /*0350*/  @P1 LD.E R7, desc[UR4][R14.64+0x4] ;  /* 0x000004040e071980 */ /* 0x000ee4000c101900 */
[----:B---3--:R-:W-:-:S06]  /*0360*/  @P1 IADD3 R6, PT, PT, R7, -R12, RZ ;  /* 0x8000000c07061210 */ /* 0x008fcc0007ffe0ff */
[----:B------:R3:W5:Y:S02]  /*0370*/  @!P1 LD.E R6, desc[UR4][R14.64] ;  /* 0x000000040e069980 */ /* 0x000764000c101900 */
.L_x_8972:
[----:B------:R-:W-:Y:S05]  /*0380*/  BSYNC.RECONVERGENT B0 ;  /* 0x0000000000007941 */ /* 0x000fea0003800200 */
.L_x_8971:
        /* <DEDUP_REMOVED lines=8> */
.L_x_8974:
[----:B------:R-:W4:Y:S01]  /*0410*/  LD.E.64 R8, desc[UR4][R2.64+0x108] ;  /* 0x0001080402087980 */ /* 0x000f22000c101b00 */
[----:B------:R-:W-:Y:S01]  /*0420*/  BSSY.RECONVERGENT B0, `(.L_x_8976) ;  /* 0x0000006000007945 */ /* 0x000fe20003800200 */
[----:B------:R-:W-:Y:S01]  /*0430*/  IMAD.MOV.U32 R119, RZ, RZ, RZ ;  /* 0x000000ffff777224 */ /* 0x000fe200078e00ff */
[----:B----4-:R-:W-:-:S04]  /*0440*/  ISETP.NE.U32.AND P0, PT, R8, RZ, PT ;  /* 0x000000ff0800720c */ /* 0x010fc80003f05070 */
[----:B------:R-:W-:-:S13]  /*0450*/  ISETP.NE.AND.EX P0, PT, R9, RZ, PT, P0 ;  /* 0x000000ff0900720c */ /* 0x000fda0003f05300 */
[----:B------:R-:W-:Y:S05]  /*0460*/  @!P0 BRA `(.L_x_8977) ;  /* 0x0000000000048947 */ /* 0x000fea0003800000 */
[----:B------:R4:W5:Y:S02]  /*0470*/  LD.E R119, desc[UR4][R2.64+0xbc] ;  /* 0x0000bc0402777980 */ /* 0x000964000c101900 */
.L_x_8977:
[----:B------:R-:W-:Y:S05]  /*0480*/  BSYNC.RECONVERGENT B0 ;  /* 0x0000000000007941 */ /* 0x000fea0003800200 */
.L_x_8976:
[----:B-----5:R-:W-:Y:S02]  /*0490*/  IADD3 R119, PT, PT, R119, R6, -R11 ;  /* 0x0000000677777210 */ /* 0x020fe40007ffe80b */
.L_x_8975:
[----:B------:R-:W-:Y:S05]  /*04a0*/  BSYNC.RECONVERGENT B1 ;  /* 0x0000000000017941 */ /* 0x000fea0003800200 */
.L_x_8973:
[----:B------:R-:W-:Y:S01]  /*04b0*/  IMAD.SHL.U32 R5, R155, 0x40, RZ ;  /* 0x000000409b057824 */ /* 0x000fe200078e00ff */
[----:B------:R-:W-:Y:S01]  /*04c0*/  MOV R6, R152 ;  /* 0x0000009800067202 */ /* 0x000fe20000000f00 */
[----:B------:R-:W-:-:S03]  /*04d0*/  IMAD.MOV.U32 R7, RZ, RZ, 0x0 ;  /* 0x00000000ff077424 */ /* 0x000fc600078e00ff */
[----:B------:R-:W-:-:S13]  /*04e0*/  ISETP.GT.AND P0, PT, R112, R5, PT ;  /* 0x000000057000720c */ /* 0x000fda0003f04270 */
[----:B-1234-:R-:W-:Y:S05]  /*04f0*/  @!P0 RET.REL.NODEC R6 `(_ZN5flash24flash_fwd_splitkv_kernelI23Flash_fwd_kernel_traitsILi32ELi64ELi128ELi4ELb0ELb0EN7cutlass6half_tE19Flash_kernel_traitsILi32ELi64ELi128ELi4ES3_EELb0ELb1ELb1ELb0ELb0ELb0ELb0ELb0EEEvNS_16Flash_fwd_paramsE) ;  /* 0xfffffff806c08950 */ /* 0x01efea0003c3ffff */
[----:B------:R-:W2:Y:S04]  /*0500*/  LD.E R7, desc[UR4][R2.64+0x188] ;  /* 0x0001880402077980 */ /* 0x000ea8000c101900 */
[----:B------:R-:W3:Y:S04]  /*0510*/  LD.E R15, desc[UR4][R2.64+0xb8] ;  /* 0x0000b804020f7980 */ /* 0x000ee8000c101900 */
[----:B------:R-:W4:Y:S01]  /*0520*/  LD.E R13, desc[UR4][R2.64+0x184] ;  /* 0x00018404020d7980 */ /* 0x000f22000c101900 */
[----:B------:R-:W-:Y:S02]  /*0530*/  VIADD R9, R119, 0x7f ;  /* 0x0000007f77097836 */ /* 0x000fe40000000000 */
[----:B------:R-:W-:Y:S01]  /*0540*/  IMAD R6, R155, 0x40, -R112 ;  /* 0x000000409b067824 */ /* 0x000fe200078e0a70 */
[----:B------:R-:W1:Y:S01]  /*0550*/  S2R R132, SR_TID.X ;  /* 0x0000000000847919 */ /* 0x000e620000002100 */
[----:B------:R-:W-:Y:S01]  /*0560*/  IMAD.IADD R115, R5, 0x1, R119 ;  /* 0x0000000105737824 */ /* 0x000fe200078e0277 */
[----:B------:R-:W-:-:S04]  /*0570*/  SHF.R.S32.HI R8, RZ, 0x1f, R9 ;  /* 0x0000001fff087819 */ /* 0x000fc80000011409 */
[----:B------:R-:W-:-:S04]  /*0580*/  LEA.HI R8, R8, R9, RZ, 0x7 ;  /* 0x0000000908087211 */ /* 0x000fc800078f38ff */
[----:B------:R-:W-:Y:S02]  /*0590*/  SHF.R.S32.HI R8, RZ, 0x7, R8 ;  /* 0x00000007ff087819 */ /* 0x000fe40000011408 */
[----:B--2---:R-:W-:Y:S01]  /*05a0*/  IADD3 R7, PT, PT, R7, R6, R9 ;  /* 0x0000000607077210 */ /* 0x004fe20007ffe009 */
[----:B---3--:R-:W-:-:S04]  /*05b0*/  VIADD R15, R15, 0x7f ;  /* 0x0000007f0f0f7836 */ /* 0x008fc80000000000 */
[----:B------:R-:W-:Y:S01]  /*05c0*/  VIADD R7, R7, 0x40 ;  /* 0x0000004007077836 */ /* 0x000fe20000000000 */
[----:B----4-:R-:W-:Y:S02]  /*05d0*/  IADD3 R13, PT, PT, R115, -R112, -R13 ;  /* 0x80000070730d7210 */ /* 0x010fe40007ffe80d */
[----:B------:R-:W-:Y:S02]  /*05e0*/  SHF.R.S32.HI R14, RZ, 0x1f, R15 ;  /* 0x0000001fff0e7819 */ /* 0x000fe4000001140f */
[----:B------:R-:W-:Y:S02]  /*05f0*/  SHF.R.S32.HI R10, RZ, 0x1f, R13 ;  /* 0x0000001fff0a7819 */ /* 0x000fe4000001140d */
[----:B------:R-:W-:Y:S02]  /*0600*/  SHF.R.S32.HI R6, RZ, 0x1f, R7 ;  /* 0x0000001fff067819 */ /* 0x000fe40000011407 */
[----:B------:R-:W-:Y:S02]  /*0610*/  LEA.HI R14, R14, R15, RZ, 0x7 ;  /* 0x0000000f0e0e7211 */ /* 0x000fe400078f38ff */
[----:B------:R-:W-:-:S02]  /*0620*/  LEA.HI R10, R10, R13, RZ, 0x7 ;  /* 0x0000000d0a0a7211 */ /* 0x000fc400078f38ff */
[----:B------:R-:W-:Y:S02]  /*0630*/  LEA.HI R6, R6, R7, RZ, 0x7 ;  /* 0x0000000706067211 */ /* 0x000fe400078f38ff */
[----:B------:R-:W-:Y:S02]  /*0640*/  SHF.R.S32.HI R113, RZ, 0x7, R14 ;  /* 0x00000007ff717819 */ /* 0x000fe4000001140e */
[----:B------:R-:W-:Y:S02]  /*0650*/  SHF.R.S32.HI R10, RZ, 0x7, R10 ;  /* 0x00000007ff0a7819 */ /* 0x000fe4000001140a */
[----:B------:R-:W-:Y:S02]  /*0660*/  SHF.R.S32.HI R6, RZ, 0x7, R6 ;  /* 0x00000007ff067819 */ /* 0x000fe40000011406 */
[----:B------:R-:W-:Y:S02]  /*0670*/  VIMNMX R146, PT, PT, RZ, R10, !PT ;  /* 0x0000000aff927248 */ /* 0x000fe40007fe0100 */
[----:B------:R-:W-:-:S04]  /*0680*/  VIMNMX3 R113, R113, R8, R6, PT ;  /* 0x000000087171720f */ /* 0x000fc80003800106 */
        /* <DEDUP_REMOVED lines=64> */
.L_x_8980:
[----:B------:R-:W-:Y:S05]  /*0a90*/  BSYNC.RECONVERGENT B0 ;  /* 0x0000000000007941 */ /* 0x000fea0003800200 */
.L_x_8979:
[----:B------:R-:W-:Y:S01]  /*0aa0*/  MOV R153, 0x0 ;  /* 0x0000000000997802 */ /* 0x000fe20000000f00 */
[----:B------:R1:W-:Y:S03]  /*0ab0*/  @!P3 ST.E desc[UR4][R2.64], R0 ;  /* 0x000000000200b985 */ /* 0x0003e6000c101904 */
[----:B-12---:R-:W-:Y:S05]  /*0ac0*/  @P2 RET.REL.NODEC R152 `(_ZN5flash24flash_fwd_splitkv_kernelI23Flash_fwd_kernel_traitsILi32ELi64ELi128ELi4ELb0ELb0EN7cutlass6half_tE19Flash_kernel_traitsILi32ELi64ELi128ELi4ES3_EELb0ELb1ELb1ELb0ELb0ELb0ELb0ELb0EEEvNS_16Flash_fwd_paramsE) ;  /* 0xfffffff4984c2950 */ /* 0x006fea0003c3ffff */
[----:B------:R-:W-:Y:S02]  /*0ad0*/  MOV R5, 0x7f800000 ;  /* 0x7f80000000057802 */ /* 0x000fe40000000f00 */
[----:B------:R-:W-:-:S03]  /*0ae0*/  MOV R153, 0x0 ;  /* 0x0000000000997802 */ /* 0x000fc60000000f00 */
[----:B------:R1:W-:Y:S02]  /*0af0*/  ST.E desc[UR4][R2.64+0x80], R5 ;  /* 0x0000800502007985 */ /* 0x0003e4000c101904 */
[----:B-1----:R-:W-:Y:S05]  /*0b00*/  RET.REL.NODEC R152 `(_ZN5flash24flash_fwd_splitkv_kernelI23Flash_fwd_kernel_traitsILi32ELi64ELi128ELi4ELb0ELb0EN7cutlass6half_tE19Flash_kernel_traitsILi32ELi64ELi128ELi4ES3_EELb0ELb1ELb1ELb0ELb0ELb0ELb0ELb0EEEvNS_16Flash_fwd_paramsE) ;  /* 0xfffffff4983c7950 */ /* 0x002fea0003c3ffff */
.L_x_8978:
        /* <DEDUP_REMOVED lines=81> */
[----:B----4-:R-:W-:-:S03]  /*1020*/  IMAD R4, R139, R13, RZ ;  /* 0x0000000d8b047224 */ /* 0x010fc600078e02ff */
        /* <DEDUP_REMOVED lines=23> */
.L_x_8982:
        /* <DEDUP_REMOVED lines=61> */
[----:B------:R-:W-:Y:S01]  /*1570*/  IMAD.IADD R19, R19, 0x1, R4 ;  /* 0x0000000113137824 */ /* 0x000fe200078e0204 */
[----:B------:R-:W-:Y:S01]  /*1580*/  @P2 IADD3 R11, PT, PT, R11, R12, RZ ;  /* 0x0000000c0b0b2210 */ /* 0x000fe20007ffe0ff */
[----:B------:R-:W-:Y:S01]  /*1590*/  @!P2 IMAD R0, R17, R10, RZ ;  /* 0x0000000a1100a224 */ /* 0x000fe200078e02ff */
        /* <DEDUP_REMOVED lines=15> */
.L_x_8983:
[----:B------:R-:W-:Y:S05]  /*1690*/  BSYNC.RECONVERGENT B0 ;  /* 0x0000000000007941 */ /* 0x000fea0003800200 */
.L_x_8981:
        /* <DEDUP_REMOVED lines=38> */
[-C--:B------:R-:W-:Y:S01]  /*1900*/  IMAD R13, R31, R23.reuse, RZ ;  /* 0x000000171f0d7224 */ /* 0x080fe200078e02ff */
[----:B------:R-:W-:Y:S01]  /*1910*/  IADD3 R14, P2, P1, R18, R14, R165 ;  /* 0x0000000e120e7210 */ /* 0x000fe2000795e0a5 */
[----:B------:R-:W-:Y:S02]  /*1920*/  IMAD.IADD R15, R19, 0x1, R15 ;  /* 0x00000001130f7824 */ /* 0x000fe400078e020f */
[----:B------:R-:W-:-:S04]  /*1930*/  IMAD.WIDE.U32 R18, R30, R23, RZ ;  /* 0x000000171e127225 */ /* 0x000fc800078e00ff */
[----:B------:R-:W-:Y:S01]  /*1940*/  IMAD R13, R16, R30, R13 ;  /* 0x0000001e100d7224 */ /* 0x000fe200078e020d */
[----:B------:R-:W-:Y:S02]  /*1950*/  IADD3.X R12, PT, PT, R15, R12, RZ, P2, P1 ;  /* 0x0000000c0f0c7210 */ /* 0x000fe400017e24ff */
[----:B------:R-:W-:Y:S01]  /*1960*/  IADD3 R22, P1, PT, R14, R18, RZ ;  /* 0x000000120e167210 */ /* 0x000fe20007f3e0ff */
[----:B------:R-:W-:-:S05]  /*1970*/  IMAD.IADD R13, R19, 0x1, R13 ;  /* 0x00000001130d7824 */ /* 0x000fca00078e020d */
[----:B------:R-:W-:Y:S02]  /*1980*/  IADD3.X R23, PT, PT, R12, R13, RZ, P1, !PT ;  /* 0x0000000d0c177210 */ /* 0x000fe40000ffe4ff */
[----:B------:R-:W1:Y:S01]  /*1990*/  S2R R12, SR_CgaCtaId ;  /* 0x00000000000c7919 */ /* 0x000e620000008800 */
[----:B------:R-:W-:Y:S01]  /*19a0*/  IADD3 R18, P1, PT, R165, R4, RZ ;  /* 0x00000004a5127210 */ /* 0x000fe20007f3e0ff */
[----:B------:R-:W-:Y:S01]  /*19b0*/  IMAD.IADD R142, R112, 0x1, -R5 ;  /* 0x00000001708e7824 */ /* 0x000fe200078e0a05 */
[----:B------:R-:W-:Y:S02]  /*19c0*/  SHF.R.U32.HI R122, RZ, 0x2, R132 ;  /* 0x00000002ff7a7819 */ /* 0x000fe40000011684 */
[----:B------:R-:W-:Y:S02]  /*19d0*/  IADD3.X R19, PT, PT, RZ, R0, RZ, P1, !PT ;  /* 0x00000000ff137210 */ /* 0x000fe40000ffe4ff */
[----:B------:R-:W-:-:S04]  /*19e0*/  LOP3.LUT R159, R143, 0xc0, RZ, 0xc0, !PT ;  /* 0x000000c08f9f7812 */ /* 0x000fc800078ec0ff */
[----:B------:R-:W-:Y:S01]  /*19f0*/  LOP3.LUT R159, R159, 0x18, R132, 0xf8, !PT ;  /* 0x000000189f9f7812 */ /* 0x000fe200078ef884 */
[-C--:B------:R-:W-:Y:S01]  /*1a00*/  IMAD R151, R141, R122.reuse, RZ ;  /* 0x0000007a8d977224 */ /* 0x080fe200078e02ff */
[----:B------:R-:W-:Y:S01]  /*1a10*/  MOV R109, 0x400 ;  /* 0x00000400006d7802 */ /* 0x000fe20000000f00 */
[----:B------:R-:W-:Y:S01]  /*1a20*/  IMAD R147, R139, R122, RZ ;  /* 0x0000007a8b937224 */ /* 0x000fe200078e02ff */
[----:B------:R-:W-:Y:S01]  /*1a30*/  LOP3.LUT R164, R159, R165, RZ, 0x3c, !PT ;  /* 0x000000a59fa47212 */ /* 0x000fe200078e3cff */
[----:B------:R-:W-:-:S04]  /*1a40*/  IMAD.WIDE.U32 R18, R122, R138, R18 ;  /* 0x0000008a7a127225 */ /* 0x000fc800078e0012 */
[----:B------:R-:W-:Y:S01]  /*1a50*/  IMAD.WIDE.U32 R22, R122, R140, R22 ;  /* 0x0000008c7a167225 */ /* 0x000fe200078e0016 */
[----:B------:R-:W-:Y:S01]  /*1a60*/  MOV R123, RZ ;  /* 0x000000ff007b7202 */ /* 0x000fe20000000f00 */
[----:B------:R-:W-:Y:S01]  /*1a70*/  BSSY.RECONVERGENT B0, `(.L_x_8984) ;  /* 0x000002e000007945 */ /* 0x000fe20003800200 */
[----:B------:R-:W-:Y:S01]  /*1a80*/  IADD3 R147, PT, PT, R19, R147, RZ ;  /* 0x0000009313937210 */ /* 0x000fe20007ffe0ff */
[----:B------:R-:W-:Y:S01]  /*1a90*/  IMAD.IADD R151, R23, 0x1, R151 ;  /* 0x0000000117977824 */ /* 0x000fe200078e0297 */
[----:B-1----:R-:W-:Y:S01]  /*1aa0*/  LEA R5, R12, R109, 0x18 ;  /* 0x0000006d0c057211 */ /* 0x002fe200078ec0ff */
[----:B--2---:R-:W-:-:S04]  /*1ab0*/  @P0 IMAD.WIDE.U32 R16, R8, R158, RZ ;  /* 0x0000009e08100225 */ /* 0x004fc800078e00ff */
[----:B------:R-:W-:Y:S02]  /*1ac0*/  @P0 IMAD R13, R9, R158, RZ ;  /* 0x0000009e090d0224 */ /* 0x000fe400078e02ff */
[-C--:B---3--:R-:W-:Y:S02]  /*1ad0*/  @!P0 IMAD R14, R29, R153.reuse, RZ ;  /* 0x000000991d0e8224 */ /* 0x088fe400078e02ff */
[----:B------:R-:W-:-:S04]  /*1ae0*/  @!P0 IMAD.WIDE.U32 R28, R28, R153, RZ ;  /* 0x000000991c1c8225 */ /* 0x000fc800078e00ff */
[----:B------:R-:W-:Y:S02]  /*1af0*/  @!P0 IMAD.IADD R4, R29, 0x1, R14 ;  /* 0x000000011d048824 */ /* 0x000fe400078e020e */
[----:B------:R-:W-:Y:S02]  /*1b00*/  @!P0 IMAD.MOV.U32 R14, RZ, RZ, R28 ;  /* 0x000000ffff0e8224 */ /* 0x000fe400078e001c */
[----:B------:R-:W-:Y:S02]  /*1b10*/  @P0 IMAD.MOV.U32 R14, RZ, RZ, R16 ;  /* 0x000000ffff0e0224 */ /* 0x000fe400078e0010 */
[----:B------:R-:W-:-:S03]  /*1b20*/  @P0 IMAD.IADD R4, R17, 0x1, R13 ;  /* 0x0000000111040824 */ /* 0x000fc600078e020d */
[----:B------:R-:W-:-:S04]  /*1b30*/  IADD3 R16, P1, PT, R165, R14, RZ ;  /* 0x0000000ea5107210 */ /* 0x000fc80007f3e0ff */
[----:B------:R-:W-:Y:S02]  /*1b40*/  IADD3.X R17, PT, PT, RZ, R4, RZ, P1, !PT ;  /* 0x00000004ff117210 */ /* 0x000fe40000ffe4ff */
[----:B------:R-:W-:Y:S02]  /*1b50*/  ISETP.GE.AND P1, PT, R122, R142, PT ;  /* 0x0000008e7a00720c */ /* 0x000fe40003f26270 */
[----:B------:R-:W-:Y:S01]  /*1b60*/  LOP3.LUT R13, R143, 0x1f20, RZ, 0xc0, !PT ;  /* 0x00001f208f0d7812 */ /* 0x000fe200078ec0ff */
[----:B------:R-:W-:Y:S01]  /*1b70*/  IMAD R0, R11, R154, RZ ;  /* 0x0000009a0b007224 */ /* 0x000fe200078e02ff */
[----:B----4-:R-:W-:Y:S01]  /*1b80*/  LEA R150, P2, R22, R26, 0x1 ;  /* 0x0000001a16967211 */ /* 0x010fe200078408ff */
[----:B------:R-:W-:Y:S01]  /*1b90*/  IMAD.WIDE.U32 R10, R10, R154, R16 ;  /* 0x0000009a0a0a7225 */ /* 0x000fe200078e0010 */
[----:B------:R-:W-:Y:S02]  /*1ba0*/  LOP3.LUT R164, R13, R164, RZ, 0xfc, !PT ;  /* 0x000000a40da47212 */ /* 0x000fe400078efcff */
[----:B------:R-:W-:Y:S01]  /*1bb0*/  LEA R148, P3, R18, R20, 0x1 ;  /* 0x0000001412947211 */ /* 0x000fe200078608ff */
[--C-:B------:R-:W-:Y:S01]  /*1bc0*/  @!P0 IMAD.MOV.U32 R15, RZ, RZ, R9.reuse ;  /* 0x000000ffff0f8224 */ /* 0x100fe200078e0009 */
[----:B------:R-:W-:Y:S01]  /*1bd0*/  @!P0 MOV R14, R8 ;  /* 0x00000008000e8202 */ /* 0x000fe20000000f00 */
[----:B------:R-:W-:Y:S01]  /*1be0*/  @P0 IMAD.MOV.U32 R15, RZ, RZ, R9 ;  /* 0x000000ffff0f0224 */ /* 0x000fe200078e0009 */
[----:B------:R-:W-:Y:S01]  /*1bf0*/  LEA.HI.X R151, R22, R27, R151, 0x1, P2 ;  /* 0x0000001b16977211 */ /* 0x000fe200010f0c97 */
[----:B------:R-:W-:Y:S01]  /*1c00*/  IMAD.WIDE.U32 R16, R155, 0x40, R122 ;  /* 0x000000409b107825 */ /* 0x000fe200078e007a */
[----:B------:R-:W-:-:S02]  /*1c10*/  LEA.HI.X R147, R18, R21, R147, 0x1, P3 ;  /* 0x0000001512937211 */ /* 0x000fc400018f0c93 */
[----:B------:R-:W-:Y:S01]  /*1c20*/  @P0 MOV R14, R8 ;  /* 0x00000008000e0202 */ /* 0x000fe20000000f00 */
        /* <DEDUP_REMOVED lines=17> */
.L_x_8986:
[----:B------:R1:W-:Y:S02]  /*1d40*/  STS.128 [R164], RZ ;  /* 0x000000ffa4007388 */ /* 0x0003e40000000c00 */
.L_x_8985:
[----:B------:R-:W-:Y:S05]  /*1d50*/  BSYNC.RECONVERGENT B0 ;  /* 0x0000000000007941 */ /* 0x000fea0003800200 */
.L_x_8984:
        /* <DEDUP_REMOVED lines=23> */
.L_x_8988:
[----:B------:R-:W-:Y:S05]  /*1ed0*/  BSYNC.RECONVERGENT B0 ;  /* 0x0000000000007941 */ /* 0x000fea0003800200 */
.L_x_8987:
        /* <DEDUP_REMOVED lines=12> */
.L_x_8991:
[----:B------:R4:W-:Y:S02]  /*1fa0*/  STS.128 [R164+0x1000], RZ ;  /* 0x001000ffa4007388 */ /* 0x0009e40000000c00 */
.L_x_8990:
[----:B------:R-:W-:Y:S05]  /*1fb0*/  BSYNC.RECONVERGENT B0 ;  /* 0x0000000000007941 */ /* 0x000fea0003800200 */
.L_x_8989:
        /* <DEDUP_REMOVED lines=16> */
.L_x_8993:
[----:B------:R-:W-:Y:S05]  /*20c0*/  BSYNC.RECONVERGENT B0 ;  /* 0x0000000000007941 */ /* 0x000fea0003800200 */
.L_x_8992:
        /* <DEDUP_REMOVED lines=11> */
.L_x_8995:
[----:B------:R-:W-:Y:S05]  /*2180*/  BSYNC.RECONVERGENT B0 ;  /* 0x0000000000007941 */ /* 0x000fea0003800200 */
.L_x_8994:
        /* <DEDUP_REMOVED lines=11> */
.L_x_8997:
[----:B------:R-:W-:Y:S05]  /*2240*/  BSYNC.RECONVERGENT B0 ;  /* 0x0000000000007941 */ /* 0x000fea0003800200 */
.L_x_8996:
[----:B------:R-:W2:Y:S04]  /*2250*/  LD.E.64 R16, desc[UR4][R2.64+0x1c0] ;  /* 0x0001c00402107980 */ /* 0x000ea8000c101b00 */
[----:B-1----:R-:W3:Y:S01]  /*2260*/  LD.E.64 R14, desc[UR4][R2.64+0x1b8] ;  /* 0x0001b804020e7980 */ /* 0x002ee2000c101b00 */
[----:B------:R-:W-:Y:S02]  /*2270*/  IMAD.MOV.U32 R12, RZ, RZ, R154 ;  /* 0x000000ffff0c7224 */ /* 0x000fe400078e009a */
[----:B------:R-:W-:Y:S01]  /*2280*/  IMAD.MOV.U32 R13, RZ, RZ, RZ ;  /* 0x000000ffff0d7224 */ /* 0x000fe200078e00ff */
[----:B------:R-:W4:Y:S04]  /*2290*/  LD.E R10, desc[UR4][R2.64+0xd8] ;  /* 0x0000d804020a7980 */ /* 0x000f28000c101900 */
[----:B------:R-:W0:Y:S04]  /*22a0*/  LDGDEPBAR ;  /* 0x00000000000079af */ /* 0x000e280000000000 */
[----:B------:R1:W5:Y:S01]  /*22b0*/  LD.E R118, desc[UR4][R2.64+0x188] ;  /* 0x0001880402767980 */ /* 0x000362000c101900 */
[----:B--2---:R-:W-:-:S04]  /*22c0*/  IMAD.WIDE.U32 R12, R153, R16, R12 ;  /* 0x00000010990c7225 */ /* 0x004fc800078e000c */
[----:B------:R-:W-:Y:S01]  /*22d0*/  IMAD R0, R17, R153, RZ ;  /* 0x0000009911007224 */ /* 0x000fe200078e02ff */
[----:B---3--:R-:W-:-:S04]  /*22e0*/  LEA R14, P0, R12, R14, 0x2 ;  /* 0x0000000e0c0e7211 */ /* 0x008fc800078010ff */
[----:B------:R-:W-:-:S04]  /*22f0*/  IADD3 R0, PT, PT, R13, R0, RZ ;  /* 0x000000000d007210 */ /* 0x000fc80007ffe0ff */
[----:B------:R-:W-:Y:S01]  /*2300*/  LEA.HI.X R15, R12, R15, R0, 0x2, P0 ;  /* 0x0000000f0c0f7211 */ /* 0x000fe200000f1400 */
[----:B----4-:R1:W2:Y:S01]  /*2310*/  MUFU.RCP R157, R10 ;  /* 0x0000000a009d7308 */ /* 0x0102a20000001000 */
[----:B------:R1:W5:Y:S04]  /*2320*/  LD.E R0, desc[UR4][R2.64+0x184] ;  /* 0x0001840402007980 */ /* 0x000368000c101900 */
[----:B------:R1:W5:Y:S01]  /*2330*/  LD.E R4, desc[UR4][R14.64] ;  /* 0x000000040e047980 */ /* 0x000362000c101900 */
        /* <DEDUP_REMOVED lines=15> */
.L_x_9000:
[----:B------:R3:W-:Y:S01]  /*2430*/  STS.128 [R164+0x3000], RZ ;  /* 0x003000ffa4007388 */ /* 0x0007e20000000c00 */
[----:B------:R-:W-:Y:S05]  /*2440*/  BRA `(.L_x_9001) ;  /* 0x0000000000047947 */ /* 0x000fea0003800000 */
.L_x_8999:
[----:B------:R4:W-:Y:S02]  /*2450*/  STS.128 [R164+0x3000], RZ ;  /* 0x003000ffa4007388 */ /* 0x0009e40000000c00 */
.L_x_9001:
[----:B------:R-:W-:Y:S05]  /*2460*/  BSYNC.RECONVERGENT B0 ;  /* 0x0000000000007941 */ /* 0x000fea0003800200 */
.L_x_8998:
[-C--:B------:R-:W-:Y:S01]  /*2470*/  ISETP.GE.AND P3, PT, R9, R8.reuse, PT ;  /* 0x000000080900720c */ /* 0x080fe20003f66270 */
[C---:B------:R-:W-:Y:S01]  /*2480*/  IMAD.SHL.U32 R111, R132.reuse, 0x20, RZ ;  /* 0x00000020846f7824 */ /* 0x040fe200078e00ff */
[-C--:B------:R-:W-:Y:S01]  /*2490*/  ISETP.GE.AND P2, PT, R11, R8.reuse, PT ;  /* 0x000000080b00720c */ /* 0x080fe20003f46270 */
[C---:B------:R-:W-:Y:S01]  /*24a0*/  IMAD.SHL.U32 R133, R132.reuse, 0x4, RZ ;  /* 0x0000000484857824 */ /* 0x040fe200078e00ff */
        /* <DEDUP_REMOVED lines=11> */
[----:B-1----:R-:W-:Y:S02]  /*2560*/  LOP3.LUT R10, R135, 0x20, R111, 0xf8, !PT ;  /* 0x00000020870a7812 */ /* 0x002fe400078ef86f */
[----:B------:R-:W-:-:S02]  /*2570*/  LEA R12, P0, R4, R150, 0x1 ;  /* 0x00000096040c7211 */ /* 0x000fc400078008ff */
        /* <DEDUP_REMOVED lines=15> */
.L_x_9003:
[----:B------:R-:W-:Y:S05]  /*2670*/  BSYNC.RECONVERGENT B0 ;  /* 0x0000000000007941 */ /* 0x000fea0003800200 */
.L_x_9002:
        /* <DEDUP_REMOVED lines=14> */
.L_x_9005:
[----:B------:R-:W-:Y:S05]  /*2760*/  BSYNC.RECONVERGENT B0 ;  /* 0x0000000000007941 */ /* 0x000fea0003800200 */
.L_x_9004:
        /* <DEDUP_REMOVED lines=12> */
.L_x_9007:
[----:B------:R-:W-:Y:S05]  /*2830*/  BSYNC.RECONVERGENT B0 ;  /* 0x0000000000007941 */ /* 0x000fea0003800200 */
.L_x_9006:
[----:B------:R-:W-:Y:S01]  /*2840*/  LDSM.16.M88.4 R100, [R5] ;  /* 0x000000000564783b */ /* 0x000fe20000000200 */
[----:B------:R-:W-:Y:S01]  /*2850*/  IMAD.MOV.U32 R114, RZ, RZ, 0x20 ;  /* 0x00000020ff727424 */ /* 0x000fe200078e00ff */
[----:B------:R-:W-:Y:S01]  /*2860*/  LOP3.LUT P5, RZ, R132, 0x4, RZ, 0xc0, !PT ;  /* 0x0000000484ff7812 */ /* 0x000fe200078ac0ff */
[----:B------:R-:W-:Y:S01]  /*2870*/  BSSY.RECONVERGENT B1, `(.L_x_9008) ;  /* 0x00000b5000017945 */ /* 0x000fe20003800200 */
[----:B------:R-:W1:Y:S02]  /*2880*/  LDSM.16.M88.4 R104, [R121+0x2c00] ;  /* 0x002c00007968783b */ /* 0x000e640000000200 */
[----:B------:R-:W-:Y:S02]  /*2890*/  SEL R114, R114, 0xffffffe0, !P5 ;  /* 0xffffffe072727807 */ /* 0x000fe40006800000 */
[----:B------:R-:W5:Y:S03]  /*28a0*/  LDSM.16.M88.4 R40, [R121+0x1800] ;  /* 0x001800007928783b */ /* 0x000f660000000200 */
[----:B------:R-:W-:Y:S01]  /*28b0*/  IMAD.IADD R96, R5, 0x1, R114 ;  /* 0x0000000105607824 */ /* 0x000fe200078e0272 */
[----:B------:R-:W2:Y:S01]  /*28c0*/  LDSM.16.M88.4 R56, [R121+0x1000] ;  /* 0x001000007938783b */ /* 0x000ea20000000200 */
[----:B------:R-:W-:-:S03]  /*28d0*/  IMAD.IADD R114, R114, 0x1, R121 ;  /* 0x0000000172727824 */ /* 0x000fc600078e0279 */
[----:B------:R-:W3:Y:S04]  /*28e0*/  LDSM.16.M88.4 R48, [R121+0x1400] ;  /* 0x001400007930783b */ /* 0x000ee80000000200 */
[----:B------:R-:W4:Y:S04]  /*28f0*/  LDSM.16.M88.4 R32, [R121+0x1c00] ;  /* 0x001c00007920783b */ /* 0x000f280000000200 */
[----:B------:R-:W4:Y:S04]  /*2900*/  LDSM.16.M88.4 R24, [R121+0x2000] ;  /* 0x002000007918783b */ /* 0x000f280000000200 */
[----:B------:R-:W4:Y:S04]  /*2910*/  LDSM.16.M88.4 R16, [R121+0x2400] ;  /* 0x002400007910783b */ /* 0x000f280000000200 */
[----:B------:R-:W4:Y:S04]  /*2920*/  LDSM.16.M88.4 R8, [R121+0x2800] ;  /* 0x002800007908783b */ /* 0x000f280000000200 */
[----:B------:R-:W-:Y:S04]  /*2930*/  LDSM.16.M88.4 R96, [R96] ;  /* 0x000000006060783b */ /* 0x000fe80000000200 */
        /* <DEDUP_REMOVED lines=10> */
[----:B------:R-:W2:Y:S01]  /*29e0*/  LDSM.16.M88.4 R72, [R114+0x2400] ;  /* 0x002400007248783b */ /* 0x000ea20000000200 */
[C---:B---3--:R-:W-:Y:S03]  /*29f0*/  HMMA.16816.F32 R52, R100.reuse, R48, RZ ;  /* 0x000000306434723c */ /* 0x048fe600000018ff */
[----:B------:R-:W0:Y:S05]  /*2a00*/  LDGDEPBAR ;  /* 0x00000000000079af */ /* 0x000e2a0000000000 */
[C---:B----4-:R-:W-:Y:S08]  /*2a10*/  HMMA.16816.F32 R36, R100.reuse, R32, RZ ;  /* 0x000000206424723c */ /* 0x050ff000000018ff */
        /* <DEDUP_REMOVED lines=15> */
[----:B------:R-:W-:Y:S01]  /*2b10*/  HMMA.16816.F32 R44, R96, R84, R44 ;  /* 0x00000054602c723c */ /* 0x000fe2000000182c */
[----:B------:R-:W-:-:S04]  /*2b20*/  LOP3.LUT R84, R134, 0x1f0, RZ, 0xc0, !PT ;  /* 0x000001f086547812 */ /* 0x000fc800078ec0ff */
[----:B------:R-:W-:-:S03]  /*2b30*/  LOP3.LUT R120, R84, 0x7, R122, 0xf8, !PT ;  /* 0x0000000754787812 */ /* 0x000fc600078ef87a */
[----:B------:R-:W-:Y:S01]  /*2b40*/  HMMA.16816.F32 R100, R96, R66, R100 ;  /* 0x000000426064723c */ /* 0x000fe20000001864 */
[----:B------:R-:W-:Y:S01]  /*2b50*/  IADD3 R67, PT, PT, R118, R119, -R112 ;  /* 0x0000007776437210 */ /* 0x000fe20007ffe870 */
[----:B------:R-:W-:-:S04]  /*2b60*/  IMAD R118, R155, 0x40, R120 ;  /* 0x000000409b767824 */ /* 0x000fc800078e0278 */
[----:B------:R-:W-:Y:S02]  /*2b70*/  IMAD.IADD R144, R118, 0x1, R67 ;  /* 0x0000000176907824 */ /* 0x000fe400078e0243 */
[C---:B-1----:R-:W-:Y:S01]  /*2b80*/  HMMA.16816.F32 R12, R96.reuse, R68, R12 ;  /* 0x00000044600c723c */ /* 0x042fe2000000180c */
[----:B------:R-:W-:Y:S02]  /*2b90*/  IADD3 R69, PT, PT, R119, -R112, -R0 ;  /* 0x8000007077457210 */ /* 0x000fe40007ffe800 */
[C-C-:B------:R-:W-:Y:S02]  /*2ba0*/  VIADDMNMX R145, R144.reuse, 0x1, R119.reuse, PT ;  /* 0x0000000190917846 */ /* 0x140fe40003800177 */
[----:B------:R-:W-:Y:S01]  /*2bb0*/  VIADDMNMX R144, R144, 0x9, R119, PT ;  /* 0x0000000990907846 */ /* 0x000fe20003800177 */
[----:B------:R-:W-:Y:S02]  /*2bc0*/  IMAD.IADD R118, R118, 0x1, R69 ;  /* 0x0000000176767824 */ /* 0x000fe400078e0245 */
[C---:B------:R-:W-:Y:S08]  /*2bd0*/  HMMA.16816.F32 R60, R96.reuse, R92, R60 ;  /* 0x0000005c603c723c */ /* 0x040ff0000000183c */
[C---:B------:R-:W-:Y:S08]  /*2be0*/  HMMA.16816.F32 R56, R96.reuse, R94, R56 ;  /* 0x0000005e6038723c */ /* 0x040ff00000001838 */
[C---:B-----5:R-:W-:Y:S08]  /*2bf0*/  HMMA.16816.F32 R52, R96.reuse, R88, R52 ;  /* 0x000000586034723c */ /* 0x060ff00000001834 */
[C---:B------:R-:W-:Y:S08]  /*2c00*/  HMMA.16816.F32 R48, R96.reuse, R90, R48 ;  /* 0x0000005a6030723c */ /* 0x040ff00000001830 */
[----:B------:R-:W-:Y:S01]  /*2c10*/  HMMA.16816.F32 R40, R96, R86, R40 ;  /* 0x000000566028723c */ /* 0x000fe20000001828 */
[----:B------:R-:W-:-:S07]  /*2c20*/  LOP3.LUT R86, R122, 0x7, RZ, 0xc0, !PT ;  /* 0x000000077a567812 */ /* 0x000fce00078ec0ff */
[C---:B------:R-:W-:Y:S08]  /*2c30*/  HMMA.16816.F32 R36, R96.reuse, R80, R36 ;  /* 0x000000506024723c */ /* 0x040ff00000001824 */
[C---:B------:R-:W-:Y:S08]  /*2c40*/  HMMA.16816.F32 R32, R96.reuse, R82, R32 ;  /* 0x000000526020723c */ /* 0x040ff00000001820 */
[C---:B--2---:R-:W-:Y:S08]  /*2c50*/  HMMA.16816.F32 R28, R96.reuse, R76, R28 ;  /* 0x0000004c601c723c */ /* 0x044ff0000000181c */
[C---:B------:R-:W-:Y:S08]  /*2c60*/  HMMA.16816.F32 R24, R96.reuse, R78, R24 ;  /* 0x0000004e6018723c */ /* 0x040ff00000001818 */
[C---:B------:R-:W-:Y:S08]  /*2c70*/  HMMA.16816.F32 R20, R96.reuse, R72, R20 ;  /* 0x000000486014723c */ /* 0x040ff00000001814 */
        /* <DEDUP_REMOVED lines=18> */
.L_x_9011:
        /* <DEDUP_REMOVED lines=60> */
.L_x_9012:
[----:B------:R-:W-:Y:S05]  /*3160*/  BSYNC.RECONVERGENT B0 ;  /* 0x0000000000007941 */ /* 0x000fea0003800200 */
.L_x_9010:
        /* <DEDUP_REMOVED lines=35> */
.L_x_9014:
[----:B------:R-:W-:Y:S05]  /*33a0*/  BSYNC.RECONVERGENT B0 ;  /* 0x0000000000007941 */ /* 0x000fea0003800200 */
.L_x_9013:
[----:B------:R-:W0:Y:S02]  /*33b0*/  LDGDEPBAR ;  /* 0x00000000000079af */ /* 0x000e240000000000 */
.L_x_9009:
[----:B------:R-:W-:Y:S05]  /*33c0*/  BSYNC.RECONVERGENT B1 ;  /* 0x0000000000017941 */ /* 0x000fea0003800200 */
.L_x_9008:
[----:B------:R-:W-:Y:S02]  /*33d0*/  IMAD.SHL.U32 R119, R132, 0x2, RZ ;  /* 0x0000000284777824 */ /* 0x000fe400078e00ff */
[----:B------:R-:W-:Y:S02]  /*33e0*/  VIADD R85, R118, 0x8 ;  /* 0x0000000876557836 */ /* 0x000fe40000000000 */
[----:B------:R-:W-:Y:S01]  /*33f0*/  IMAD.IADD R120, R115, 0x1, R120 ;  /* 0x0000000173787824 */ /* 0x000fe200078e0278 */
[----:B------:R-:W-:-:S05]  /*3400*/  LOP3.LUT R119, R119, 0x6, RZ, 0xc0, !PT ;  /* 0x0000000677777812 */ /* 0x000fca00078ec0ff */
[----:B-1----:R-:W-:-:S04]  /*3410*/  IMAD R69, R65, 0x80, R119 ;  /* 0x0000008041457824 */ /* 0x002fc800078e0277 */
[C---:B------:R-:W-:Y:S01]  /*3420*/  VIADD R64, R69.reuse, 0x1 ;  /* 0x0000000145407836 */ /* 0x040fe20000000000 */
[C---:B------:R-:W-:Y:S01]  /*3430*/  ISETP.GT.AND P2, PT, R118.reuse, R69, PT ;  /* 0x000000457600720c */ /* 0x040fe20003f44270 */
[C---:B--2---:R-:W-:Y:S02]  /*3440*/  IMAD.IADD R67, R69.reuse, 0x1, R112 ;  /* 0x0000000145437824 */ /* 0x044fe400078e0270 */
[C---:B------:R-:W-:Y:S01]  /*3450*/  VIADD R78, R69.reuse, 0x8 ;  /* 0x00000008454e7836 */ /* 0x040fe20000000000 */
[-C--:B------:R-:W-:Y:S01]  /*3460*/  ISETP.GT.AND P0, PT, R118, R64.reuse, PT ;  /* 0x000000407600720c */ /* 0x080fe20003f04270 */
[C---:B------:R-:W-:Y:S01]  /*3470*/  VIADD R76, R69.reuse, 0x9 ;  /* 0x00000009454c7836 */ /* 0x040fe20000000000 */
[C---:B------:R-:W-:Y:S01]  /*3480*/  ISETP.GE.AND P3, PT, R64.reuse, R145, PT ;  /* 0x000000914000720c */ /* 0x040fe20003f66270 */
[----:B------:R-:W-:Y:S01]  /*3490*/  VIADD R82, R69, 0x10 ;  /* 0x0000001045527836 */ /* 0x000fe20000000000 */
[----:B------:R-:W-:Y:S01]  /*34a0*/  ISETP.GT.AND P4, PT, R85, R64, PT ;  /* 0x000000405500720c */ /* 0x000fe20003f84270 */
[C---:B------:R-:W-:Y:S01]  /*34b0*/  VIADD R93, R69.reuse, 0x11 ;  /* 0x00000011455d7836 */ /* 0x040fe20000000000 */
[----:B------:R-:W-:Y:S01]  /*34c0*/  ISETP.GE.AND P1, PT, R64, R144, PT ;  /* 0x000000904000720c */ /* 0x000fe20003f26270 */
[C---:B------:R-:W-:Y:S01]  /*34d0*/  VIADD R80, R69.reuse, 0x18 ;  /* 0x0000001845507836 */ /* 0x040fe20000000000 */
[C-C-:B------:R-:W-:Y:S01]  /*34e0*/  IADD3 R64, PT, PT, R120.reuse, -0x11, -R67.reuse ;  /* 0xffffffef78407810 */ /* 0x140fe20007ffe843 */
[C---:B------:R-:W-:Y:S01]  /*34f0*/  VIADD R74, R69.reuse, 0x19 ;  /* 0x00000019454a7836 */ /* 0x040fe20000000000 */
        /* <DEDUP_REMOVED lines=10> */
[C---:B------:R-:W-:Y:S01]  /*35a0*/  IADD3 R70, PT, PT, R120.reuse, -0x1, -R67 ;  /* 0xffffffff78467810 */ /* 0x040fe20007ffe843 */
[C---:B------:R-:W-:Y:S01]  /*35b0*/  FFMA.FTZ R73, -R157.reuse, R64, R53 ;  /* 0x000000409d497223 */ /* 0x040fe20000010135 */
[C---:B------:R-:W-:Y:S01]  /*35c0*/  IADD3 R64, PT, PT, R120.reuse, -0x21, -R67 ;  /* 0xffffffdf78407810 */ /* 0x040fe20007ffe843 */
[----:B------:R-:W-:Y:S01]  /*35d0*/  FFMA.FTZ R75, -R157, R0, R57 ;  /* 0x000000009d4b7223 */ /* 0x000fe20000010139 */
[C-C-:B------:R-:W-:Y:S01]  /*35e0*/  IADD3 R0, PT, PT, R120.reuse, -0x19, -R67.reuse ;  /* 0xffffffe778007810 */ /* 0x140fe20007ffe843 */
[C---:B------:R-:W-:Y:S01]  /*35f0*/  VIADD R81, R69.reuse, 0x39 ;  /* 0x0000003945517836 */ /* 0x040fe20000000000 */
[----:B------:R-:W-:Y:S01]  /*3600*/  IABS R64, R64 ;  /* 0x0000004000407213 */ /* 0x000fe20000000000 */
[C---:B------:R-:W-:Y:S01]  /*3610*/  VIADD R79, R69.reuse, 0x40 ;  /* 0x00000040454f7836 */ /* 0x040fe20000000000 */
[----:B------:R-:W-:Y:S01]  /*3620*/  IADD3 R57, PT, PT, R120, -0x20, -R67 ;  /* 0xffffffe078397810 */ /* 0x000fe20007ffe843 */
[----:B------:R-:W-:Y:S01]  /*3630*/  VIADD R77, R69, 0x41 ;  /* 0x00000041454d7836 */ /* 0x000fe20000000000 */
[----:B------:R-:W-:-:S02]  /*3640*/  I2FP.F32.S32 R64, R64 ;  /* 0x0000004000407245 */ /* 0x000fc40000201400 */
[----:B------:R-:W-:Y:S02]  /*3650*/  IABS R0, R0 ;  /* 0x0000000000007213 */ /* 0x000fe40000000000 */
[----:B------:R-:W-:Y:S01]  /*3660*/  IABS R57, R57 ;  /* 0x0000003900397213 */ /* 0x000fe20000000000 */
[C---:B------:R-:W-:Y:S01]  /*3670*/  FFMA.FTZ R64, -R157.reuse, R64, R45 ;  /* 0x000000409d407223 */ /* 0x040fe2000001012d */
[----:B------:R-:W-:Y:S02]  /*3680*/  IADD3 R45, PT, PT, R120, -0x40, -R67 ;  /* 0xffffffc0782d7810 */ /* 0x000fe40007ffe843 */
[----:B------:R-:W-:Y:S02]  /*3690*/  I2FP.F32.S32 R0, R0 ;  /* 0x0000000000007245 */ /* 0x000fe40000201400 */
[----:B------:R-:W-:Y:S02]  /*36a0*/  IABS R45, R45 ;  /* 0x0000002d002d7213 */ /* 0x000fe40000000000 */
[----:B------:R-:W-:Y:S01]  /*36b0*/  I2FP.F32.S32 R57, R57 ;  /* 0x0000003900397245 */ /* 0x000fe20000201400 */
[----:B------:R-:W-:Y:S01]  /*36c0*/  FFMA.FTZ R71, -R157, R0, R49 ;  /* 0x000000009d477223 */ /* 0x000fe20000010131 */
[----:B------:R-:W-:-:S02]  /*36d0*/  I2FP.F32.S32 R45, R45 ;  /* 0x0000002d002d7245 */ /* 0x000fc40000201400 */
[C-C-:B------:R-:W-:Y:S01]  /*36e0*/  IADD3 R0, PT, PT, R120.reuse, -0x29, -R67.reuse ;  /* 0xffffffd778007810 */ /* 0x140fe20007ffe843 */
[C---:B------:R-:W-:Y:S01]  /*36f0*/  FFMA.FTZ R66, -R157.reuse, R57, R44 ;  /* 0x000000399d427223 */ /* 0x040fe2000001012c */
[C-C-:B------:R-:W-:Y:S01]  /*3700*/  IADD3 R44, PT, PT, R120.reuse, -0x41, -R67.reuse ;  /* 0xffffffbf782c7810 */ /* 0x140fe20007ffe843 */
[----:B------:R-:W-:Y:S01]  /*3710*/  FFMA.FTZ R45, -R157, R45, R28 ;  /* 0x0000002d9d2d7223 */ /* 0x000fe2000001011c */
[C-C-:B------:R-:W-:Y:S02]  /*3720*/  IADD3 R28, PT, PT, R120.reuse, -0x59, -R67.reuse ;  /* 0xffffffa7781c7810 */ /* 0x140fe40007ffe843 */
[----:B------:R-:W-:Y:S02]  /*3730*/  IABS R70, R70 ;  /* 0x0000004600467213 */ /* 0x000fe40000000000 */
[----:B------:R-:W-:Y:S02]  /*3740*/  IABS R28, R28 ;  /* 0x0000001c001c7213 */ /* 0x000fe40000000000 */
[----:B------:R-:W-:-:S02]  /*3750*/  IADD3 R53, PT, PT, R120, -0x30, -R67 ;  /* 0xffffffd078357810 */ /* 0x000fc40007ffe843 */
[----:B------:R-:W-:Y:S02]  /*3760*/  I2FP.F32.S32 R28, R28 ;  /* 0x0000001c001c7245 */ /* 0x000fe40000201400 */
[----:B------:R-:W-:Y:S02]  /*3770*/  IABS R0, R0 ;  /* 0x0000000000007213 */ /* 0x000fe40000000000 */
[----:B------:R-:W-:Y:S01]  /*3780*/  IABS R44, R44 ;  /* 0x0000002c002c7213 */ /* 0x000fe20000000000 */
[----:B------:R-:W-:Y:S01]  /*3790*/  FFMA.FTZ R28, -R157, R28, R17 ;  /* 0x0000001c9d1c7223 */ /* 0x000fe20000010111 */
[----:B------:R-:W-:Y:S02]  /*37a0*/  IADD3 R17, PT, PT, R120, -0x70, -R67 ;  /* 0xffffff9078117810 */ /* 0x000fe40007ffe843 */
[----:B------:R-:W-:Y:S02]  /*37b0*/  I2FP.F32.S32 R70, R70 ;  /* 0x0000004600467245 */ /* 0x000fe40000201400 */
[----:B------:R-:W-:-:S02]  /*37c0*/  IABS R17, R17 ;  /* 0x0000001100117213 */ /* 0x000fc40000000000 */
[C---:B------:R-:W-:Y:S01]  /*37d0*/  IADD3 R68, PT, PT, R120.reuse, -0x10, -R67 ;  /* 0xfffffff078447810 */ /* 0x040fe20007ffe843 */
[C---:B------:R-:W-:Y:S01]  /*37e0*/  FFMA.FTZ R70, -R157.reuse, R70, R61 ;  /* 0x000000469d467223 */ /* 0x040fe2000001013d */
        /* <DEDUP_REMOVED lines=8> */
[C---:B------:R-:W-:Y:S01]  /*3870*/  FFMA.FTZ R17, -R157.reuse, R17, R4 ;  /* 0x000000119d117223 */ /* 0x040fe20000010104 */
[C-C-:B------:R-:W-:Y:S01]  /*3880*/  IADD3 R61, PT, PT, R120.reuse, -0x18, -R67.reuse ;  /* 0xffffffe8783d7810 */ /* 0x140fe20007ffe843 */
[C-C-:B------:R-:W-:Y:S01]  /*3890*/  IMAD.IADD R41, R120.reuse, 0x1, -R67.reuse ;  /* 0x0000000178297824 */ /* 0x140fe200078e0a43 */
[----:B------:R-:W-:Y:S01]  /*38a0*/  I2FP.F32.S32 R68, R68 ;  /* 0x0000004400447245 */ /* 0x000fe20000201400 */
[----:B------:R-:W-:Y:S01]  /*38b0*/  FFMA.FTZ R53, -R157, R53, R36 ;  /* 0x000000359d357223 */ /* 0x000fe20000010124 */
[----:B------:R-:W-:-:S02]  /*38c0*/  IADD3 R49, PT, PT, R120, -0x38, -R67 ;  /* 0xffffffc878317810 */ /* 0x000fc40007ffe843 */
[C-C-:B------:R-:W-:Y:S01]  /*38d0*/  IADD3 R29, PT, PT, R120.reuse, -0x58, -R67.reuse ;  /* 0xffffffa8781d7810 */ /* 0x140fe20007ffe843 */
[----:B------:R-:W-:Y:S01]  /*38e0*/  FFMA.FTZ R68, -R157, R68, R52 ;  /* 0x000000449d447223 */ /* 0x000fe20000010134 */
[C-C-:B------:R-:W-:Y:S02]  /*38f0*/  IADD3 R4, PT, PT, R120.reuse, -0x71, -R67.reuse ;  /* 0xffffff8f78047810 */ /* 0x140fe40007ffe843 */
[----:B------:R-:W-:Y:S02]  /*3900*/  IABS R61, R61 ;  /* 0x0000003d003d7213 */ /* 0x000fe40000000000 */
[----:B------:R-:W-:Y:S02]  /*3910*/  IADD3 R36, PT, PT, R120, -0x49, -R67 ;  /* 0xffffffb778247810 */ /* 0x000fe40007ffe843 */
[----:B------:R-:W-:Y:S02]  /*3920*/  IABS R49, R49 ;  /* 0x0000003100317213 */ /* 0x000fe40000000000 */
[----:B------:R-:W-:-:S02]  /*3930*/  IABS R29, R29 ;  /* 0x0000001d001d7213 */ /* 0x000fc40000000000 */
[----:B------:R-:W-:Y:S02]  /*3940*/  IABS R4, R4 ;  /* 0x0000000400047213 */ /* 0x000fe40000000000 */
[----:B------:R-:W-:Y:S02]  /*3950*/  I2FP.F32.S32 R61, R61 ;  /* 0x0000003d003d7245 */ /* 0x000fe40000201400 */
[----:B------:R-:W-:Y:S02]  /*3960*/  IADD3 R52, PT, PT, R120, -0x31, -R67 ;  /* 0xffffffcf78347810 */ /* 0x000fe40007ffe843 */
[----:B------:R-:W-:Y:S01]  /*3970*/  IABS R36, R36 ;  /* 0x0000002400247213 */ /* 0x000fe20000000000 */
[----:B------:R-:W-:Y:S01]  /*3980*/  FFMA.FTZ R72, -R157, R61, R48 ;  /* 0x0000003d9d487223 */ /* 0x000fe20000010130 */
[----:B------:R-:W-:Y:S01]  /*3990*/  IABS R91, R41 ;  /* 0x00000029005b7213 */ /* 0x000fe20000000000 */
[----:B------:R-:W-:Y:S01]  /*39a0*/  VIADD R41, R41, 0xfffffff8 ;  /* 0xfffffff829297836 */ /* 0x000fe20000000000 */
[----:B------:R-:W-:-:S02]  /*39b0*/  I2FP.F32.S32 R49, R49 ;  /* 0x0000003100317245 */ /* 0x000fc40000201400 */
[----:B------:R-:W-:Y:S02]  /*39c0*/  I2FP.F32.S32 R29, R29 ;  /* 0x0000001d001d7245 */ /* 0x000fe40000201400 */
[----:B------:R-:W-:Y:S01]  /*39d0*/  I2FP.F32.S32 R4, R4 ;  /* 0x0000000400047245 */ /* 0x000fe20000201400 */
[C---:B------:R-:W-:Y:S01]  /*39e0*/  FFMA.FTZ R49, -R157.reuse, R49, R32 ;  /* 0x000000319d317223 */ /* 0x040fe20000010120 */
[----:B------:R-:W-:Y:S01]  /*39f0*/  IABS R52, R52 ;  /* 0x0000003400347213 */ /* 0x000fe20000000000 */
[C---:B------:R-:W-:Y:S01]  /*3a00*/  FFMA.FTZ R29, -R157.reuse, R29, R16 ;  /* 0x0000001d9d1d7223 */ /* 0x040fe20000010110 */
[----:B------:R-:W-:Y:S01]  /*3a10*/  I2FP.F32.S32 R36, R36 ;  /* 0x0000002400247245 */ /* 0x000fe20000201400 */
[C---:B------:R-:W-:Y:S01]  /*3a20*/  FFMA.FTZ R5, -R157.reuse, R4, R5 ;  /* 0x000000049d057223 */ /* 0x040fe20000010105 */
[----:B------:R-:W-:Y:S02]  /*3a30*/  I2FP.F32.S32 R91, R91 ;  /* 0x0000005b005b7245 */ /* 0x000fe40000201400 */
[C---:B------:R-:W-:Y:S01]  /*3a40*/  IADD3 R48, PT, PT, R120.reuse, -0x39, -R67 ;  /* 0xffffffc778307810 */ /* 0x040fe20007ffe843 */
[C---:B------:R-:W-:Y:S01]  /*3a50*/  FFMA.FTZ R36, -R157.reuse, R36, R25 ;  /* 0x000000249d247223 */ /* 0x040fe20000010119 */
[----:B------:R-:W-:Y:S01]  /*3a60*/  IABS R41, R41 ;  /* 0x0000002900297213 */ /* 0x000fe20000000000 */
[-C--:B------:R-:W-:Y:S01]  /*3a70*/  FFMA.FTZ R4, -R157, R91.reuse, R60 ;  /* 0x0000005b9d047223 */ /* 0x080fe2000001013c */
[----:B------:R-:W-:Y:S01]  /*3a80*/  I2FP.F32.S32 R52, R52 ;  /* 0x0000003400347245 */ /* 0x000fe20000201400 */
[----:B------:R-:W-:Y:S01]  /*3a90*/  VIADD R60, R69, 0x30 ;  /* 0x00000030453c7836 */ /* 0x000fe20000000000 */
[C-C-:B------:R-:W-:Y:S01]  /*3aa0*/  IADD3 R32, PT, PT, R120.reuse, -0x51, -R67.reuse ;  /* 0xffffffaf78207810 */ /* 0x140fe20007ffe843 */
[C---:B------:R-:W-:Y:S01]  /*3ab0*/  FFMA.FTZ R58, -R157.reuse, R91, R58 ;  /* 0x0000005b9d3a7223 */ /* 0x040fe2000001013a */
[----:B------:R-:W-:Y:S01]  /*3ac0*/  IADD3 R16, PT, PT, R120, -0x61, -R67 ;  /* 0xffffff9f78107810 */ /* 0x000fe20007ffe843 */
[----:B------:R-:W-:Y:S01]  /*3ad0*/  FFMA.FTZ R52, -R157, R52, R37 ;  /* 0x000000349d347223 */ /* 0x000fe20000010125 */
[----:B------:R-:W-:-:S02]  /*3ae0*/  IABS R48, R48 ;  /* 0x0000003000307213 */ /* 0x000fc40000000000 */
[C-C-:B------:R-:W-:Y:S02]  /*3af0*/  IADD3 R25, PT, PT, R120.reuse, -0x68, -R67.reuse ;  /* 0xffffff9878197810 */ /* 0x140fe40007ffe843 */
[----:B------:R-:W-:Y:S02]  /*3b00*/  I2FP.F32.S32 R41, R41 ;  /* 0x0000002900297245 */ /* 0x000fe40000201400 */
[----:B------:R-:W-:Y:S02]  /*3b10*/  IABS R32, R32 ;  /* 0x0000002000207213 */ /* 0x000fe40000000000 */
[----:B------:R-:W-:Y:S01]  /*3b20*/  IABS R16, R16 ;  /* 0x0000001000107213 */ /* 0x000fe20000000000 */
[----:B------:R-:W-:Y:S01]  /*3b30*/  FFMA.FTZ R41, -R157, R41, R56 ;  /* 0x000000299d297223 */ /* 0x000fe20000010138 */
[----:B------:R-:W-:Y:S02]  /*3b40*/  IADD3 R37, PT, PT, R120, -0x48, -R67 ;  /* 0xffffffb878257810 */ /* 0x000fe40007ffe843 */
[----:B------:R-:W-:-:S02]  /*3b50*/  I2FP.F32.S32 R48, R48 ;  /* 0x0000003000307245 */ /* 0x000fc40000201400 */
[----:B------:R-:W-:Y:S02]  /*3b60*/  IABS R25, R25 ;  /* 0x0000001900197213 */ /* 0x000fe40000000000 */
[----:B------:R-:W-:Y:S01]  /*3b70*/  FSEL R4, R4, -INF , !P2 ;  /* 0xff80000004047808 */ /* 0x000fe20005000000 */
[----:B------:R-:W-:Y:S01]  /*3b80*/  FFMA.FTZ R48, -R157, R48, R33 ;  /* 0x000000309d307223 */ /* 0x000fe20000010121 */
[----:B------:R-:W-:Y:S02]  /*3b90*/  ISETP.GE.AND P2, PT, R69, R145, PT ;  /* 0x000000914500720c */ /* 0x000fe40003f46270 */
[----:B------:R-:W-:Y:S02]  /*3ba0*/  FSEL R70, R70, -INF , !P0 ;  /* 0xff80000046467808 */ /* 0x000fe40004000000 */
[----:B------:R-:W-:Y:S02]  /*3bb0*/  I2FP.F32.S32 R32, R32 ;  /* 0x0000002000207245 */ /* 0x000fe40000201400 */
[----:B------:R-:W-:-:S02]  /*3bc0*/  ISETP.GT.AND P0, PT, R118, R78, PT ;  /* 0x0000004e7600720c */ /* 0x000fc40003f04270 */
[----:B------:R-:W-:Y:S01]  /*3bd0*/  I2FP.F32.S32 R16, R16 ;  /* 0x0000001000107245 */ /* 0x000fe20000201400 */
[C---:B------:R-:W-:Y:S01]  /*3be0*/  FFMA.FTZ R32, -R157.reuse, R32, R21 ;  /* 0x000000209d207223 */ /* 0x040fe20000010115 */
[----:B------:R-:W-:Y:S02]  /*3bf0*/  IABS R37, R37 ;  /* 0x0000002500257213 */ /* 0x000fe40000000000 */
[----:B------:R-:W-:Y:S01]  /*3c00*/  I2FP.F32.S32 R25, R25 ;  /* 0x0000001900197245 */ /* 0x000fe20000201400 */
[C---:B------:R-:W-:Y:S01]  /*3c10*/  FFMA.FTZ R21, -R157.reuse, R16, R13 ;  /* 0x000000109d157223 */ /* 0x040fe2000001010d */
[----:B------:R-:W-:Y:S02]  /*3c20*/  FSEL R4, R4, -INF , !P2 ;  /* 0xff80000004047808 */ /* 0x000fe40005000000 */
[----:B------:R-:W-:Y:S01]  /*3c30*/  IADD3 R33, PT, PT, R120, -0x50, -R67 ;  /* 0xffffffb078217810 */ /* 0x000fe20007ffe843 */
[----:B------:R-:W-:Y:S01]  /*3c40*/  FFMA.FTZ R13, -R157, R25, R8 ;  /* 0x000000199d0d7223 */ /* 0x000fe20000010108 */
[----:B------:R-:W-:-:S02]  /*3c50*/  ISETP.GT.AND P2, PT, R118, R76, PT ;  /* 0x0000004c7600720c */ /* 0x000fc40003f44270 */
[----:B------:R-:W-:Y:S02]  /*3c60*/  FSEL R41, R41, -INF , !P0 ;  /* 0xff80000029297808 */ /* 0x000fe40004000000 */
[----:B------:R-:W-:Y:S02]  /*3c70*/  ISETP.GT.AND P0, PT, R118, R82, PT ;  /* 0x000000527600720c */ /* 0x000fe40003f04270 */
[----:B------:R-:W-:Y:S02]  /*3c80*/  I2FP.F32.S32 R37, R37 ;  /* 0x0000002500257245 */ /* 0x000fe40000201400 */
[----:B------:R-:W-:Y:S02]  /*3c90*/  IABS R33, R33 ;  /* 0x0000002100217213 */ /* 0x000fe40000000000 */
[----:B------:R-:W-:Y:S01]  /*3ca0*/  FSEL R8, R75, -INF , !P2 ;  /* 0xff8000004b087808 */ /* 0x000fe20005000000 */
[----:B------:R-:W-:Y:S01]  /*3cb0*/  FFMA.FTZ R37, -R157, R37, R24 ;  /* 0x000000259d257223 */ /* 0x000fe20000010118 */
[----:B------:R-:W-:Y:S01]  /*3cc0*/  ISETP.GE.AND P2, PT, R82, R145, PT ;  /* 0x000000915200720c */ /* 0x000fe20003f46270 */
[----:B------:R-:W-:Y:S01]  /*3cd0*/  VIADD R75, R69, 0x48 ;  /* 0x00000048454b7836 */ /* 0x000fe20000000000 */
[----:B------:R-:W-:-:S02]  /*3ce0*/  FSEL R68, R68, -INF , !P0 ;  /* 0xff80000044447808 */ /* 0x000fc40004000000 */
[----:B------:R-:W-:Y:S02]  /*3cf0*/  I2FP.F32.S32 R33, R33 ;  /* 0x0000002100217245 */ /* 0x000fe40000201400 */
[----:B------:R-:W-:Y:S02]  /*3d00*/  IADD3 R24, PT, PT, R120, -0x60, -R67 ;  /* 0xffffffa078187810 */ /* 0x000fe40007ffe843 */
[----:B------:R-:W-:Y:S01]  /*3d10*/  ISETP.GT.AND P0, PT, R118, R93, PT ;  /* 0x0000005d7600720c */ /* 0x000fe20003f04270 */
[----:B------:R-:W-:Y:S01]  /*3d20*/  FFMA.FTZ R33, -R157, R33, R20 ;  /* 0x000000219d217223 */ /* 0x000fe20000010114 */
[----:B------:R-:W-:Y:S01]  /*3d30*/  FSEL R68, R68, -INF , !P2 ;  /* 0xff80000044447808 */ /* 0x000fe20005000000 */
[----:B------:R-:W-:Y:S01]  /*3d40*/  VIADD R20, R69, 0x20 ;  /* 0x0000002045147836 */ /* 0x000fe20000000000 */
[----:B------:R-:W-:Y:S02]  /*3d50*/  ISETP.GT.AND P2, PT, R118, R80, PT ;  /* 0x000000507600720c */ /* 0x000fe40003f44270 */
[----:B------:R-:W-:-:S02]  /*3d60*/  IABS R24, R24 ;  /* 0x0000001800187213 */ /* 0x000fc40000000000 */
[----:B------:R-:W-:Y:S01]  /*3d70*/  FSEL R56, R73, -INF , !P0 ;  /* 0xff80000049387808 */ /* 0x000fe20004000000 */
[----:B------:R-:W-:Y:S01]  /*3d80*/  VIADD R73, R69, 0x49 ;  /* 0x0000004945497836 */ /* 0x000fe20000000000 */
[----:B------:R-:W-:Y:S02]  /*3d90*/  IADD3 R61, PT, PT, R120, -0x28, -R67 ;  /* 0xffffffd8783d7810 */ /* 0x000fe40007ffe843 */
[----:B------:R-:W-:Y:S02]  /*3da0*/  ISETP.GE.AND P0, PT, R80, R145, PT ;  /* 0x000000915000720c */ /* 0x000fe40003f06270 */
[----:B------:R-:W-:Y:S02]  /*3db0*/  FSEL R72, R72, -INF , !P2 ;  /* 0xff80000048487808 */ /* 0x000fe40005000000 */
[----:B------:R-:W-:Y:S02]  /*3dc0*/  I2FP.F32.S32 R24, R24 ;  /* 0x0000001800187245 */ /* 0x000fe40000201400 */
[----:B------:R-:W-:-:S02]  /*3dd0*/  IABS R61, R61 ;  /* 0x0000003d003d7213 */ /* 0x000fc40000000000 */
[----:B------:R-:W-:Y:S01]  /*3de0*/  ISETP.GT.AND P2, PT, R118, R74, PT ;  /* 0x0000004a7600720c */ /* 0x000fe20003f44270 */
[----:B------:R-:W-:Y:S01]  /*3df0*/  FFMA.FTZ R24, -R157, R24, R12 ;  /* 0x000000189d187223 */ /* 0x000fe2000001010c */
[----:B------:R-:W-:Y:S02]  /*3e00*/  FSEL R72, R72, -INF , !P0 ;  /* 0xff80000048487808 */ /* 0x000fe40004000000 */
[----:B------:R-:W-:Y:S02]  /*3e10*/  ISETP.GT.AND P0, PT, R118, R20, PT ;  /* 0x000000147600720c */ /* 0x000fe40003f04270 */
[----:B------:R-:W-:Y:S02]  /*3e20*/  I2FP.F32.S32 R61, R61 ;  /* 0x0000003d003d7245 */ /* 0x000fe40000201400 */
[----:B------:R-:W-:Y:S01]  /*3e30*/  FSEL R12, R71, -INF , !P2 ;  /* 0xff800000470c7808 */ /* 0x000fe20005000000 */
[----:B------:R-:W-:Y:S01]  /*3e40*/  VIADD R71, R69, 0x50 ;  /* 0x0000005045477836 */ /* 0x000fe20000000000 */
[----:B------:R-:W-:Y:S01]  /*3e50*/  ISETP.GE.AND P2, PT, R20, R145, PT ;  /* 0x000000911400720c */ /* 0x000fe20003f46270 */
[----:B------:R-:W-:Y:S01]  /*3e60*/  FFMA.FTZ R61, -R157, R61, R40 ;  /* 0x0000003d9d3d7223 */ /* 0x000fe20000010128 */
[----:B------:R-:W-:Y:S01]  /*3e70*/  FSEL R66, R66, -INF , !P0 ;  /* 0xff80000042427808 */ /* 0x000fe20004000000 */
[----:B------:R-:W-:Y:S01]  /*3e80*/  VIADD R40, R120, 0x8 ;  /* 0x0000000878287836 */ /* 0x000fe20000000000 */
[----:B------:R-:W-:-:S02]  /*3e90*/  ISETP.GT.AND P0, PT, R118, R90, PT ;  /* 0x0000005a7600720c */ /* 0x000fc40003f04270 */
[----:B------:R-:W-:Y:S01]  /*3ea0*/  FSEL R190, R66, -INF , !P2 ;  /* 0xff80000042be7808 */ /* 0x000fe20005000000 */
[----:B------:R-:W-:Y:S01]  /*3eb0*/  VIADD R66, R69, 0x51 ;  /* 0x0000005145427836 */ /* 0x000fe20000000000 */
[----:B------:R-:W-:Y:S01]  /*3ec0*/  ISETP.GT.AND P2, PT, R118, R89, PT ;  /* 0x000000597600720c */ /* 0x000fe20003f44270 */
[----:B------:R-:W-:Y:S01]  /*3ed0*/  IMAD.IADD R95, R40, 0x1, -R67 ;  /* 0x00000001285f7824 */ /* 0x000fe200078e0a43 */
[----:B------:R-:W-:Y:S02]  /*3ee0*/  FSEL R64, R64, -INF , !P0 ;  /* 0xff80000040407808 */ /* 0x000fe40004000000 */
[----:B------:R-:W-:Y:S02]  /*3ef0*/  ISETP.GE.AND P0, PT, R89, R145, PT ;  /* 0x000000915900720c */ /* 0x000fe40003f06270 */
[----:B------:R-:W-:Y:S02]  /*3f00*/  FSEL R61, R61, -INF , !P2 ;  /* 0xff8000003d3d7808 */ /* 0x000fe40005000000 */
[----:B------:R-:W-:-:S02]  /*3f10*/  ISETP.GT.AND P2, PT, R118, R88, PT ;  /* 0x000000587600720c */ /* 0x000fc40003f44270 */
[----:B------:R-:W-:Y:S01]  /*3f20*/  FSEL R188, R61, -INF , !P0 ;  /* 0xff8000003dbc7808 */ /* 0x000fe20004000000 */
[----:B------:R-:W-:Y:S01]  /*3f30*/  VIADD R61, R69, 0x59 ;  /* 0x00000059453d7836 */ /* 0x000fe20000000000 */
[----:B------:R-:W-:Y:S02]  /*3f40*/  ISETP.GT.AND P0, PT, R118, R60, PT ;  /* 0x0000003c7600720c */ /* 0x000fe40003f04270 */
[----:B------:R-:W-:Y:S02]  /*3f50*/  FSEL R70, R70, -INF , !P3 ;  /* 0xff80000046467808 */ /* 0x000fe40005800000 */
[----:B------:R-:W-:Y:S01]  /*3f60*/  FSEL R16, R57, -INF , !P2 ;  /* 0xff80000039107808 */ /* 0x000fe20005000000 */
[----:B------:R-:W-:Y:S01]  /*3f70*/  VIADD R57, R69, 0x60 ;  /* 0x0000006045397836 */ /* 0x000fe20000000000 */
[-C--:B------:R-:W-:Y:S02]  /*3f80*/  ISETP.GE.AND P3, PT, R76, R145.reuse, PT ;  /* 0x000000914c00720c */ /* 0x080fe40003f66270 */
[----:B------:R-:W-:-:S02]  /*3f90*/  ISETP.GE.AND P2, PT, R60, R145, PT ;  /* 0x000000913c00720c */ /* 0x000fc40003f46270 */
[----:B------:R-:W-:Y:S02]  /*3fa0*/  FSEL R53, R53, -INF , !P0 ;  /* 0xff80000035357808 */ /* 0x000fe40004000000 */
[----:B------:R-:W-:Y:S02]  /*3fb0*/  FSEL R8, R8, -INF , !P3 ;  /* 0xff80000008087808 */ /* 0x000fe40005800000 */
[C---:B------:R-:W-:Y:S02]  /*3fc0*/  ISETP.GT.AND P0, PT, R118.reuse, R87, PT ;  /* 0x000000577600720c */ /* 0x040fe40003f04270 */
[----:B------:R-:W-:Y:S01]  /*3fd0*/  FSEL R180, R53, -INF , !P2 ;  /* 0xff80000035b47808 */ /* 0x000fe20005000000 */
[----:B------:R-:W-:Y:S01]  /*3fe0*/  VIADD R53, R69, 0x61 ;  /* 0x0000006145357836 */ /* 0x000fe20000000000 */
[----:B------:R-:W-:Y:S02]  /*3ff0*/  ISETP.GE.AND P3, PT, R93, R145, PT ;  /* 0x000000915d00720c */ /* 0x000fe40003f66270 */
[----:B------:R-:W-:-:S02]  /*4000*/  ISETP.GT.AND P2, PT, R118, R83, PT ;  /* 0x000000537600720c */ /* 0x000fc40003f44270 */
[----:B------:R-:W-:Y:S02]  /*4010*/  FSEL R52, R52, -INF , !P0 ;  /* 0xff80000034347808 */ /* 0x000fe40004000000 */
[----:B------:R-:W-:Y:S02]  /*4020*/  FSEL R56, R56, -INF , !P3 ;  /* 0xff80000038387808 */ /* 0x000fe40005800000 */
[-C--:B------:R-:W-:Y:S02]  /*4030*/  ISETP.GE.AND P0, PT, R83, R145.reuse, PT ;  /* 0x000000915300720c */ /* 0x080fe40003f06270 */
[----:B------:R-:W-:Y:S02]  /*4040*/  FSEL R49, R49, -INF , !P2 ;  /* 0xff80000031317808 */ /* 0x000fe40005000000 */
[----:B------:R-:W-:Y:S02]  /*4050*/  ISETP.GE.AND P3, PT, R74, R145, PT ;  /* 0x000000914a00720c */ /* 0x000fe40003f66270 */
[----:B------:R-:W-:-:S02]  /*4060*/  ISETP.GT.AND P2, PT, R118, R81, PT ;  /* 0x000000517600720c */ /* 0x000fc40003f44270 */
[----:B------:R-:W-:Y:S01]  /*4070*/  FSEL R178, R49, -INF , !P0 ;  /* 0xff80000031b27808 */ /* 0x000fe20004000000 */
[----:B------:R-:W-:Y:S01]  /*4080*/  VIADD R49, R69, 0x68 ;  /* 0x0000006845317836 */ /* 0x000fe20000000000 */
[----:B------:R-:W-:Y:S02]  /*4090*/  FSEL R12, R12, -INF , !P3 ;  /* 0xff8000000c0c7808 */ /* 0x000fe40005800000 */
[----:B------:R-:W-:Y:S02]  /*40a0*/  ISETP.GT.AND P0, PT, R118, R79, PT ;  /* 0x0000004f7600720c */ /* 0x000fe40003f04270 */
[-C--:B------:R-:W-:Y:S02]  /*40b0*/  ISETP.GE.AND P3, PT, R90, R145.reuse, PT ;  /* 0x000000915a00720c */ /* 0x080fe40003f66270 */
[----:B------:R-:W-:Y:S02]  /*40c0*/  FSEL R48, R48, -INF , !P2 ;  /* 0xff80000030307808 */ /* 0x000fe40005000000 */
[----:B------:R-:W-:-:S02]  /*40d0*/  ISETP.GE.AND P2, PT, R79, R145, PT ;  /* 0x000000914f00720c */ /* 0x000fc40003f46270 */
[----:B------:R-:W-:Y:S02]  /*40e0*/  FSEL R45, R45, -INF , !P0 ;  /* 0xff8000002d2d7808 */ /* 0x000fe40004000000 */
[----:B------:R-:W-:Y:S01]  /*40f0*/  FSEL R92, R64, -INF , !P3 ;  /* 0xff800000405c7808 */ /* 0x000fe20005800000 */
[----:B------:R-:W-:Y:S01]  /*4100*/  VIADD R64, R69, 0x58 ;  /* 0x0000005845407836 */ /* 0x000fe20000000000 */
[----:B------:R-:W-:Y:S02]  /*4110*/  ISETP.GE.AND P3, PT, R88, R145, PT ;  /* 0x000000915800720c */ /* 0x000fe40003f66270 */
[C---:B------:R-:W-:Y:S02]  /*4120*/  ISETP.GT.AND P0, PT, R118.reuse, R77, PT ;  /* 0x0000004d7600720c */ /* 0x040fe40003f04270 */
[----:B------:R-:W-:Y:S01]  /*4130*/  FSEL R124, R45, -INF , !P2 ;  /* 0xff8000002d7c7808 */ /* 0x000fe20005000000 */
[----:B------:R-:W-:Y:S01]  /*4140*/  VIADD R45, R69, 0x69 ;  /* 0x00000069452d7836 */ /* 0x000fe20000000000 */
[----:B------:R-:W-:-:S02]  /*4150*/  ISETP.GT.AND P2, PT, R118, R75, PT ;  /* 0x0000004b7600720c */ /* 0x000fc40003f44270 */
[----:B------:R-:W-:Y:S02]  /*4160*/  FSEL R16, R16, -INF , !P3 ;  /* 0xff80000010107808 */ /* 0x000fe40005800000 */
[-C--:B------:R-:W-:Y:S02]  /*4170*/  ISETP.GE.AND P3, PT, R87, R145.reuse, PT ;  /* 0x000000915700720c */ /* 0x080fe40003f66270 */
[----:B------:R-:W-:Y:S02]  /*4180*/  FSEL R44, R44, -INF , !P0 ;  /* 0xff8000002c2c7808 */ /* 0x000fe40004000000 */
[----:B------:R-:W-:Y:S02]  /*4190*/  ISETP.GE.AND P0, PT, R75, R145, PT ;  /* 0x000000914b00720c */ /* 0x000fe40003f06270 */
[----:B------:R-:W-:Y:S02]  /*41a0*/  FSEL R37, R37, -INF , !P2 ;  /* 0xff80000025257808 */ /* 0x000fe40005000000 */
[----:B------:R-:W-:-:S02]  /*41b0*/  FSEL R168, R52, -INF , !P3 ;  /* 0xff80000034a87808 */ /* 0x000fc40005800000 */
[----:B------:R-:W-:Y:S02]  /*41c0*/  ISETP.GE.AND P3, PT, R81, R145, PT ;  /* 0x000000915100720c */ /* 0x000fe40003f66270 */
[C---:B------:R-:W-:Y:S02]  /*41d0*/  ISETP.GT.AND P2, PT, R118.reuse, R73, PT ;  /* 0x000000497600720c */ /* 0x040fe40003f44270 */
[----:B------:R-:W-:Y:S01]  /*41e0*/  FSEL R98, R37, -INF , !P0 ;  /* 0xff80000025627808 */ /* 0x000fe20004000000 */
[----:B------:R-:W-:Y:S01]  /*41f0*/  VIADD R37, R69, 0x78 ;  /* 0x0000007845257836 */ /* 0x000fe20000000000 */
[----:B------:R-:W-:Y:S02]  /*4200*/  ISETP.GT.AND P0, PT, R118, R71, PT ;  /* 0x000000477600720c */ /* 0x000fe40003f04270 */
[----:B------:R-:W-:Y:S02]  /*4210*/  FSEL R166, R48, -INF , !P3 ;  /* 0xff80000030a67808 */ /* 0x000fe40005800000 */
[----:B------:R-:W-:-:S02]  /*4220*/  ISETP.GE.AND P3, PT, R77, R145, PT ;  /* 0x000000914d00720c */ /* 0x000fc40003f66270 */
[----:B------:R-:W-:Y:S02]  /*4230*/  FSEL R36, R36, -INF , !P2 ;  /* 0xff80000024247808 */ /* 0x000fe40005000000 */
[-C--:B------:R-:W-:Y:S02]  /*4240*/  ISETP.GE.AND P2, PT, R71, R145.reuse, PT ;  /* 0x000000914700720c */ /* 0x080fe40003f46270 */
[----:B------:R-:W-:Y:S02]  /*4250*/  FSEL R33, R33, -INF , !P0 ;  /* 0xff80000021217808 */ /* 0x000fe40004000000 */
[----:B------:R-:W-:Y:S02]  /*4260*/  FSEL R122, R44, -INF , !P3 ;  /* 0xff8000002c7a7808 */ /* 0x000fe40005800000 */
[----:B------:R-:W-:Y:S02]  /*4270*/  ISETP.GE.AND P3, PT, R73, R145, PT ;  /* 0x000000914900720c */ /* 0x000fe40003f66270 */
[----:B------:R-:W-:-:S02]  /*4280*/  ISETP.GT.AND P0, PT, R118, R66, PT ;  /* 0x000000427600720c */ /* 0x000fc40003f04270 */
[----:B------:R-:W-:Y:S01]  /*4290*/  FSEL R52, R33, -INF , !P2 ;  /* 0xff80000021347808 */ /* 0x000fe20005000000 */
[----:B------:R-:W-:Y:S01]  /*42a0*/  VIADD R33, R69, 0x70 ;  /* 0x0000007045217836 */ /* 0x000fe20000000000 */
[----:B------:R-:W-:Y:S02]  /*42b0*/  ISETP.GT.AND P2, PT, R118, R64, PT ;  /* 0x000000407600720c */ /* 0x000fe40003f44270 */
[----:B------:R-:W-:Y:S02]  /*42c0*/  FSEL R96, R36, -INF , !P3 ;  /* 0xff80000024607808 */ /* 0x000fe40005800000 */
[----:B------:R-:W-:Y:S02]  /*42d0*/  FSEL R32, R32, -INF , !P0 ;  /* 0xff80000020207808 */ /* 0x000fe40004000000 */
[-C--:B------:R-:W-:Y:S02]  /*42e0*/  ISETP.GE.AND P3, PT, R66, R145.reuse, PT ;  /* 0x000000914200720c */ /* 0x080fe40003f66270 */
[----:B------:R-:W-:-:S02]  /*42f0*/  ISETP.GE.AND P0, PT, R64, R145, PT ;  /* 0x000000914000720c */ /* 0x000fc40003f06270 */
[----:B------:R-:W-:Y:S02]  /*4300*/  FSEL R29, R29, -INF , !P2 ;  /* 0xff8000001d1d7808 */ /* 0x000fe40005000000 */
[----:B------:R-:W-:Y:S02]  /*4310*/  ISETP.GT.AND P2, PT, R118, R61, PT ;  /* 0x0000003d7600720c */ /* 0x000fe40003f44270 */
[----:B------:R-:W-:Y:S01]  /*4320*/  FSEL R48, R32, -INF , !P3 ;  /* 0xff80000020307808 */ /* 0x000fe20005800000 */
[----:B------:R-:W-:Y:S01]  /*4330*/  VIADD R32, R69, 0x71 ;  /* 0x0000007145207836 */ /* 0x000fe20000000000 */
[----:B------:R-:W-:Y:S02]  /*4340*/  FSEL R44, R29, -INF , !P0 ;  /* 0xff8000001d2c7808 */ /* 0x000fe40004000000 */
[----:B------:R-:W-:Y:S02]  /*4350*/  IADD3 R0, PT, PT, R120, -0x69, -R67 ;  /* 0xffffff9778007810 */ /* 0x000fe40007ffe843 */
[----:B------:R-:W-:-:S02]  /*4360*/  ISETP.GE.AND P3, PT, R61, R145, PT ;  /* 0x000000913d00720c */ /* 0x000fc40003f66270 */
[----:B------:R-:W-:Y:S02]  /*4370*/  ISETP.GT.AND P0, PT, R118, R57, PT ;  /* 0x000000397600720c */ /* 0x000fe40003f04270 */
[----:B------:R-:W-:Y:S02]  /*4380*/  FSEL R28, R28, -INF , !P2 ;  /* 0xff8000001c1c7808 */ /* 0x000fe40005000000 */
[----:B------:R-:W-:Y:S02]  /*4390*/  IABS R0, R0 ;  /* 0x0000000000007213 */ /* 0x000fe40000000000 */
[----:B------:R-:W-:Y:S02]  /*43a0*/  ISETP.GE.AND P2, PT, R57, R145, PT ;  /* 0x000000913900720c */ /* 0x000fe40003f46270 */
[----:B------:R-:W-:Y:S02]  /*43b0*/  FSEL R24, R24, -INF , !P0 ;  /* 0xff80000018187808 */ /* 0x000fe40004000000 */
[----:B------:R-:W-:-:S02]  /*43c0*/  FSEL R36, R28, -INF , !P3 ;  /* 0xff8000001c247808 */ /* 0x000fc40005800000 */
[----:B------:R-:W-:Y:S02]  /*43d0*/  ISETP.GT.AND P3, PT, R118, R53, PT ;  /* 0x000000357600720c */ /* 0x000fe40003f64270 */
[----:B------:R-:W-:Y:S02]  /*43e0*/  I2FP.F32.S32 R0, R0 ;  /* 0x0000000000007245 */ /* 0x000fe40000201400 */
[----:B------:R-:W-:Y:S02]  /*43f0*/  FSEL R29, R24, -INF , !P2 ;  /* 0xff800000181d7808 */ /* 0x000fe40005000000 */
[----:B------:R-:W-:Y:S01]  /*4400*/  ISETP.GE.AND P2, PT, R53, R145, PT ;  /* 0x000000913500720c */ /* 0x000fe20003f46270 */
[----:B------:R-:W-:Y:S01]  /*4410*/  FFMA.FTZ R9, -R157, R0, R9 ;  /* 0x000000009d097223 */ /* 0x000fe20000010109 */
[----:B------:R-:W-:Y:S02]  /*4420*/  FSEL R21, R21, -INF , !P3 ;  /* 0xff80000015157808 */ /* 0x000fe40005800000 */
[----:B------:R-:W-:-:S02]  /*4430*/  IADD3 R25, PT, PT, R120, -0x78, -R67 ;  /* 0xffffff8878197810 */ /* 0x000fc40007ffe843 */
[----:B------:R-:W-:Y:S02]  /*4440*/  FSEL R28, R21, -INF , !P2 ;  /* 0xff800000151c7808 */ /* 0x000fe40005000000 */
[C---:B------:R-:W-:Y:S02]  /*4450*/  ISETP.GT.AND P2, PT, R118.reuse, R45, PT ;  /* 0x0000002d7600720c */ /* 0x040fe40003f44270 */
[----:B------:R-:W-:Y:S02]  /*4460*/  IABS R25, R25 ;  /* 0x0000001900197213 */ /* 0x000fe40000000000 */
[----:B------:R-:W-:Y:S02]  /*4470*/  FSEL R24, R9, -INF , !P2 ;  /* 0xff80000009187808 */ /* 0x000fe40005000000 */
[----:B------:R-:W-:Y:S02]  /*4480*/  ISETP.GT.AND P2, PT, R118, R33, PT ;  /* 0x000000217600720c */ /* 0x000fe40003f44270 */
[----:B------:R-:W-:-:S02]  /*4490*/  IABS R95, R95 ;  /* 0x0000005f005f7213 */ /* 0x000fc40000000000 */
[--C-:B------:R-:W-:Y:S02]  /*44a0*/  IADD3 R0, PT, PT, R120, -0x79, -R67.reuse ;  /* 0xffffff8778007810 */ /* 0x100fe40007ffe843 */
[----:B------:R-:W-:Y:S02]  /*44b0*/  I2FP.F32.S32 R25, R25 ;  /* 0x0000001900197245 */ /* 0x000fe40000201400 */
[----:B------:R-:W-:Y:S02]  /*44c0*/  IADD3 R94, PT, PT, R40, -0x1, -R67 ;  /* 0xffffffff285e7810 */ /* 0x000fe40007ffe843 */
[----:B------:R-:W-:Y:S01]  /*44d0*/  FSEL R17, R17, -INF , !P2 ;  /* 0xff80000011117808 */ /* 0x000fe20005000000 */
[----:B------:R-:W-:Y:S01]  /*44e0*/  FFMA.FTZ R25, -R157, R25, R100 ;  /* 0x000000199d197223 */ /* 0x000fe20000010164 */
[----:B------:R-:W-:Y:S02]  /*44f0*/  I2FP.F32.S32 R95, R95 ;  /* 0x0000005f005f7245 */ /* 0x000fe40000201400 */
[----:B------:R-:W-:-:S02]  /*4500*/  IABS R0, R0 ;  /* 0x0000000000007213 */ /* 0x000fc40000000000 */
[C---:B------:R-:W-:Y:S01]  /*4510*/  ISETP.GT.AND P3, PT, R118.reuse, R49, PT ;  /* 0x000000317600720c */ /* 0x040fe20003f64270 */
[----:B------:R-:W-:Y:S01]  /*4520*/  FFMA.FTZ R62, -R157, R95, R62 ;  /* 0x0000005f9d3e7223 */ /* 0x000fe2000001013e */
[----:B------:R-:W-:Y:S02]  /*4530*/  ISETP.GT.AND P2, PT, R118, R32, PT ;  /* 0x000000207600720c */ /* 0x000fe40003f44270 */
[----:B------:R-:W-:Y:S02]  /*4540*/  IABS R94, R94 ;  /* 0x0000005e005e7213 */ /* 0x000fe40000000000 */
[----:B------:R-:W-:Y:S02]  /*4550*/  I2FP.F32.S32 R0, R0 ;  /* 0x0000000000007245 */ /* 0x000fe40000201400 */
[----:B------:R-:W-:Y:S01]  /*4560*/  FSEL R21, R13, -INF , !P3 ;  /* 0xff8000000d157808 */ /* 0x000fe20005800000 */
[----:B------:R-:W-:Y:S01]  /*4570*/  VIADD R13, R69, 0x79 ;  /* 0x00000079450d7836 */ /* 0x000fe20000000000 */
[----:B------:R-:W-:Y:S01]  /*4580*/  FSEL R9, R5, -INF , !P2 ;  /* 0xff80000005097808 */ /* 0x000fe20005000000 */
[----:B------:R-:W-:Y:S01]  /*4590*/  FFMA.FTZ R0, -R157, R0, R101 ;  /* 0x000000009d007223 */ /* 0x000fe20000010165 */
[----:B------:R-:W-:-:S02]  /*45a0*/  ISETP.GT.AND P0, PT, R85, R69, PT ;  /* 0x000000455500720c */ /* 0x000fc40003f04270 */
[----:B------:R-:W-:Y:S02]  /*45b0*/  ISETP.GT.AND P2, PT, R118, R37, PT ;  /* 0x000000257600720c */ /* 0x000fe40003f44270 */
[----:B------:R-:W-:Y:S02]  /*45c0*/  I2FP.F32.S32 R94, R94 ;  /* 0x0000005e005e7245 */ /* 0x000fe40000201400 */
[----:B------:R-:W-:Y:S02]  /*45d0*/  IADD3 R5, PT, PT, R40, -0x9, -R67 ;  /* 0xfffffff728057810 */ /* 0x000fe40007ffe843 */
[----:B------:R-:W-:Y:S01]  /*45e0*/  ISETP.GE.AND P3, PT, R69, R144, PT ;  /* 0x000000904500720c */ /* 0x000fe20003f66270 */
[----:B------:R-:W-:Y:S01]  /*45f0*/  FFMA.FTZ R63, -R157, R94, R63 ;  /* 0x0000005e9d3f7223 */ /* 0x000fe2000001013f */
[----:B------:R-:W-:Y:S02]  /*4600*/  FSEL R25, R25, -INF , !P2 ;  /* 0xff80000019197808 */ /* 0x000fe40005000000 */
[----:B------:R-:W-:-:S02]  /*4610*/  FSEL R62, R62, -INF , !P0 ;  /* 0xff8000003e3e7808 */ /* 0x000fc40004000000 */
[----:B------:R-:W-:Y:S02]  /*4620*/  ISETP.GT.AND P2, PT, R118, R13, PT ;  /* 0x0000000d7600720c */ /* 0x000fe40003f44270 */
[----:B------:R-:W-:Y:S02]  /*4630*/  IABS R69, R5 ;  /* 0x0000000500457213 */ /* 0x000fe40000000000 */
[----:B------:R-:W-:Y:S02]  /*4640*/  FSEL R5, R62, -INF , !P3 ;  /* 0xff8000003e057808 */ /* 0x000fe40005800000 */
[----:B------:R-:W-:Y:S02]  /*4650*/  FSEL R0, R0, -INF , !P2 ;  /* 0xff80000000007808 */ /* 0x000fe40005000000 */
[----:B------:R-:W-:Y:S02]  /*4660*/  IADD3 R62, PT, PT, R40, -0x10, -R67 ;  /* 0xfffffff0283e7810 */ /* 0x000fe40007ffe843 */
[----:B------:R-:W-:-:S02]  /*4670*/  ISETP.GE.AND P2, PT, R49, R145, PT ;  /* 0x000000913100720c */ /* 0x000fc40003f46270 */
[----:B------:R-:W-:Y:S02]  /*4680*/  FSEL R63, R63, -INF , !P4 ;  /* 0xff8000003f3f7808 */ /* 0x000fe40006000000 */
[----:B------:R-:W-:Y:S02]  /*4690*/  IABS R62, R62 ;  /* 0x0000003e003e7213 */ /* 0x000fe40000000000 */
[----:B------:R-:W-:Y:S02]  /*46a0*/  FSEL R21, R21, -INF , !P2 ;  /* 0xff80000015157808 */ /* 0x000fe40005000000 */
[----:B------:R-:W-:Y:S02]  /*46b0*/  ISETP.GT.AND P0, PT, R85, R78, PT ;  /* 0x0000004e5500720c */ /* 0x000fe40003f04270 */
[----:B------:R-:W-:Y:S02]  /*46c0*/  I2FP.F32.S32 R94, R69 ;  /* 0x00000045005e7245 */ /* 0x000fe40000201400 */
[----:B------:R-:W-:-:S02]  /*46d0*/  ISETP.GE.AND P2, PT, R78, R145, PT ;  /* 0x000000914e00720c */ /* 0x000fc40003f46270 */
[----:B------:R-:W-:Y:S01]  /*46e0*/  ISETP.GE.AND P3, PT, R78, R144, PT ;  /* 0x000000904e00720c */ /* 0x000fe20003f66270 */
[----:B------:R-:W-:Y:S01]  /*46f0*/  FFMA.FTZ R59, -R157, R94, R59 ;  /* 0x0000005e9d3b7223 */ /* 0x000fe2000001013b */
[----:B------:R-:W-:Y:S02]  /*4700*/  IADD3 R69, PT, PT, R40, -0x11, -R67 ;  /* 0xffffffef28457810 */ /* 0x000fe40007ffe843 */
[----:B------:R-:W-:Y:S02]  /*4710*/  FSEL R78, R63, -INF , !P1 ;  /* 0xff8000003f4e7808 */ /* 0x000fe40004800000 */
[----:B------:R-:W-:Y:S02]  /*4720*/  ISETP.GT.AND P4, PT, R85, R76, PT ;  /* 0x0000004c5500720c */ /* 0x000fe40003f84270 */
[----:B------:R-:W-:Y:S02]  /*4730*/  ISETP.GE.AND P1, PT, R76, R144, PT ;  /* 0x000000904c00720c */ /* 0x000fe40003f26270 */
[----:B------:R-:W-:-:S02]  /*4740*/  I2FP.F32.S32 R63, R62 ;  /* 0x0000003e003f7245 */ /* 0x000fc40000201400 */
[----:B------:R-:W-:Y:S02]  /*4750*/  FSEL R76, R58, -INF , !P0 ;  /* 0xff8000003a4c7808 */ /* 0x000fe40004000000 */
[----:B------:R-:W-:Y:S01]  /*4760*/  IABS R58, R69 ;  /* 0x00000045003a7213 */ /* 0x000fe20000000000 */
[----:B------:R-:W-:Y:S01]  /*4770*/  FFMA.FTZ R54, -R157, R63, R54 ;  /* 0x0000003f9d367223 */ /* 0x000fe20000010136 */
[----:B------:R-:W-:Y:S02]  /*4780*/  IADD3 R62, PT, PT, R40, -0x18, -R67 ;  /* 0xffffffe8283e7810 */ /* 0x000fe40007ffe843 */
[----:B------:R-:W-:Y:S02]  /*4790*/  ISETP.GT.AND P0, PT, R85, R82, PT ;  /* 0x000000525500720c */ /* 0x000fe40003f04270 */
[----:B------:R-:W-:Y:S02]  /*47a0*/  I2FP.F32.S32 R58, R58 ;  /* 0x0000003a003a7245 */ /* 0x000fe40000201400 */
[----:B------:R-:W-:-:S02]  /*47b0*/  IABS R62, R62 ;  /* 0x0000003e003e7213 */ /* 0x000fc40000000000 */
[----:B------:R-:W-:Y:S01]  /*47c0*/  FSEL R76, R76, -INF , !P3 ;  /* 0xff8000004c4c7808 */ /* 0x000fe20005800000 */
[----:B------:R-:W-:Y:S01]  /*47d0*/  FFMA.FTZ R55, -R157, R58, R55 ;  /* 0x0000003a9d377223 */ /* 0x000fe20000010137 */
[----:B------:R-:W-:Y:S02]  /*47e0*/  ISETP.GE.AND P3, PT, R82, R144, PT ;  /* 0x000000905200720c */ /* 0x000fe40003f66270 */
[----:B------:R-:W-:Y:S02]  /*47f0*/  FSEL R54, R54, -INF , !P0 ;  /* 0xff80000036367808 */ /* 0x000fe40004000000 */
[----:B------:R-:W-:Y:S02]  /*4800*/  FSEL R59, R59, -INF , !P4 ;  /* 0xff8000003b3b7808 */ /* 0x000fe40006000000 */
[----:B------:R-:W-:Y:S02]  /*4810*/  ISETP.GT.AND P4, PT, R85, R93, PT ;  /* 0x0000005d5500720c */ /* 0x000fe40003f84270 */
[----:B------:R-:W-:-:S02]  /*4820*/  I2FP.F32.S32 R62, R62 ;  /* 0x0000003e003e7245 */ /* 0x000fc40000201400 */
[----:B------:R-:W-:Y:S02]  /*4830*/  FSEL R54, R54, -INF , !P3 ;  /* 0xff80000036367808 */ /* 0x000fe40005800000 */
[----:B------:R-:W-:Y:S01]  /*4840*/  FSEL R82, R59, -INF , !P1 ;  /* 0xff8000003b527808 */ /* 0x000fe20004800000 */
[----:B------:R-:W-:Y:S01]  /*4850*/  FFMA.FTZ R50, -R157, R62, R50 ;  /* 0x0000003e9d327223 */ /* 0x000fe20000010132 */
[----:B------:R-:W-:Y:S02]  /*4860*/  ISETP.GT.AND P0, PT, R85, R80, PT ;  /* 0x000000505500720c */ /* 0x000fe40003f04270 */
[-C--:B------:R-:W-:Y:S02]  /*4870*/  ISETP.GE.AND P3, PT, R80, R144.reuse, PT ;  /* 0x000000905000720c */ /* 0x080fe40003f66270 */
[----:B------:R-:W-:Y:S02]  /*4880*/  ISETP.GE.AND P1, PT, R93, R144, PT ;  /* 0x000000905d00720c */ /* 0x000fe40003f26270 */
[----:B------:R-:W-:-:S02]  /*4890*/  FSEL R80, R55, -INF , !P4 ;  /* 0xff80000037507808 */ /* 0x000fc40006000000 */
[C---:B------:R-:W-:Y:S02]  /*48a0*/  ISETP.GT.AND P4, PT, R85.reuse, R74, PT ;  /* 0x0000004a5500720c */ /* 0x040fe40003f84270 */
[----:B------:R-:W-:Y:S02]  /*48b0*/  FSEL R80, R80, -INF , !P1 ;  /* 0xff80000050507808 */ /* 0x000fe40004800000 */
[----:B------:R-:W-:Y:S02]  /*48c0*/  ISETP.GE.AND P1, PT, R74, R144, PT ;  /* 0x000000904a00720c */ /* 0x000fe40003f26270 */
[----:B------:R-:W-:Y:S02]  /*48d0*/  FSEL R74, R50, -INF , !P0 ;  /* 0xff800000324a7808 */ /* 0x000fe40004000000 */
[----:B------:R-:W-:Y:S02]  /*48e0*/  ISETP.GT.AND P0, PT, R85, R20, PT ;  /* 0x000000145500720c */ /* 0x000fe40003f04270 */
[----:B------:R-:W-:-:S02]  /*48f0*/  FSEL R74, R74, -INF , !P3 ;  /* 0xff8000004a4a7808 */ /* 0x000fc40005800000 */
[----:B------:R-:W-:Y:S02]  /*4900*/  ISETP.GE.AND P3, PT, R20, R144, PT ;  /* 0x000000901400720c */ /* 0x000fe40003f66270 */
[----:B------:R-:W2:Y:S01]  /*4910*/  LD.E R20, desc[UR4][R2.64+0xdc] ;  /* 0x0000dc0402147980 */ /* 0x000ea2000c101900 */
[C-C-:B------:R-:W-:Y:S02]  /*4920*/  IADD3 R58, PT, PT, R40.reuse, -0x19, -R67.reuse ;  /* 0xffffffe7283a7810 */ /* 0x140fe40007ffe843 */
[----:B------:R-:W-:Y:S02]  /*4930*/  IADD3 R59, PT, PT, R40, -0x20, -R67 ;  /* 0xffffffe0283b7810 */ /* 0x000fe40007ffe843 */
[----:B------:R-:W-:Y:S02]  /*4940*/  IABS R58, R58 ;  /* 0x0000003a003a7213 */ /* 0x000fe40000000000 */
[----:B------:R-:W-:Y:S02]  /*4950*/  IABS R55, R59 ;  /* 0x0000003b00377213 */ /* 0x000fe40000000000 */
[----:B------:R-:W-:-:S02]  /*4960*/  I2FP.F32.S32 R58, R58 ;  /* 0x0000003a003a7245 */ /* 0x000fc40000201400 */
[----:B------:R-:W-:Y:S02]  /*4970*/  I2FP.F32.S32 R55, R55 ;  /* 0x0000003700377245 */ /* 0x000fe40000201400 */
[C---:B------:R-:W-:Y:S01]  /*4980*/  IADD3 R50, PT, PT, R40.reuse, -0x21, -R67 ;  /* 0xffffffdf28327810 */ /* 0x040fe20007ffe843 */
[C---:B------:R-:W-:Y:S02]  /*4990*/  FFMA.FTZ R51, -R157.reuse, R58, R51 ;  /* 0x0000003a9d337223 */ /* 0x040fe40000010133 */
[----:B------:R-:W-:Y:S01]  /*49a0*/  FFMA.FTZ R46, -R157, R55, R46 ;  /* 0x000000379d2e7223 */ /* 0x000fe2000001012e */
[----:B------:R-:W-:Y:S02]  /*49b0*/  IABS R50, R50 ;  /* 0x0000003200327213 */ /* 0x000fe40000000000 */
[----:B------:R-:W-:Y:S02]  /*49c0*/  IADD3 R55, PT, PT, R40, -0x28, -R67 ;  /* 0xffffffd828377810 */ /* 0x000fe40007ffe843 */
[----:B------:R-:W-:-:S02]  /*49d0*/  FSEL R51, R51, -INF , !P4 ;  /* 0xff80000033337808 */ /* 0x000fc40006000000 */
[----:B------:R-:W-:Y:S02]  /*49e0*/  IABS R55, R55 ;  /* 0x0000003700377213 */ /* 0x000fe40000000000 */
[----:B------:R-:W-:Y:S02]  /*49f0*/  I2FP.F32.S32 R58, R50 ;  /* 0x00000032003a7245 */ /* 0x000fe40000201400 */
[----:B------:R-:W-:Y:S02]  /*4a00*/  FSEL R50, R51, -INF , !P1 ;  /* 0xff80000033327808 */ /* 0x000fe40004800000 */
[----:B------:R-:W-:Y:S02]  /*4a10*/  FSEL R46, R46, -INF , !P0 ;  /* 0xff8000002e2e7808 */ /* 0x000fe40004000000 */
[----:B------:R-:W-:Y:S01]  /*4a20*/  IADD3 R51, PT, PT, R40, -0x29, -R67 ;  /* 0xffffffd728337810 */ /* 0x000fe20007ffe843 */
[----:B------:R-:W-:Y:S01]  /*4a30*/  FFMA.FTZ R47, -R157, R58, R47 ;  /* 0x0000003a9d2f7223 */ /* 0x000fe2000001012f */
[----:B------:R-:W-:-:S02]  /*4a40*/  I2FP.F32.S32 R55, R55 ;  /* 0x0000003700377245 */ /* 0x000fc40000201400 */
[----:B------:R-:W-:Y:S02]  /*4a50*/  FSEL R192, R46, -INF , !P3 ;  /* 0xff8000002ec07808 */ /* 0x000fe40005800000 */
[----:B------:R-:W-:Y:S02]  /*4a60*/  ISETP.GT.AND P4, PT, R85, R90, PT ;  /* 0x0000005a5500720c */ /* 0x000fe40003f84270 */
[----:B------:R-:W-:Y:S02]  /*4a70*/  IABS R51, R51 ;  /* 0x0000003300337213 */ /* 0x000fe40000000000 */
[----:B------:R-:W-:Y:S01]  /*4a80*/  IADD3 R46, PT, PT, R40, -0x30, -R67 ;  /* 0xffffffd0282e7810 */ /* 0x000fe20007ffe843 */
[----:B------:R-:W-:Y:S01]  /*4a90*/  FFMA.FTZ R42, -R157, R55, R42 ;  /* 0x000000379d2a7223 */ /* 0x000fe2000001012a */
[----:B------:R-:W-:Y:S02]  /*4aa0*/  ISETP.GE.AND P1, PT, R90, R144, PT ;  /* 0x000000905a00720c */ /* 0x000fe40003f26270 */
[----:B------:R-:W-:-:S02]  /*4ab0*/  ISETP.GT.AND P0, PT, R85, R89, PT ;  /* 0x000000595500720c */ /* 0x000fc40003f04270 */
[----:B------:R-:W-:Y:S02]  /*4ac0*/  FSEL R47, R47, -INF , !P4 ;  /* 0xff8000002f2f7808 */ /* 0x000fe40006000000 */
[----:B------:R-:W-:Y:S02]  /*4ad0*/  I2FP.F32.S32 R58, R51 ;  /* 0x00000033003a7245 */ /* 0x000fe40000201400 */
[----:B------:R-:W-:Y:S02]  /*4ae0*/  IABS R46, R46 ;  /* 0x0000002e002e7213 */ /* 0x000fe40000000000 */
[----:B------:R-:W-:Y:S01]  /*4af0*/  ISETP.GE.AND P3, PT, R89, R144, PT ;  /* 0x000000905900720c */ /* 0x000fe20003f66270 */
[----:B------:R-:W-:Y:S01]  /*4b00*/  FFMA.FTZ R43, -R157, R58, R43 ;  /* 0x0000003a9d2b7223 */ /* 0x000fe2000001012b */
[----:B------:R-:W-:Y:S02]  /*4b10*/  FSEL R100, R47, -INF , !P1 ;  /* 0xff8000002f647808 */ /* 0x000fe40004800000 */
[----:B------:R-:W-:-:S02]  /*4b20*/  FSEL R42, R42, -INF , !P0 ;  /* 0xff8000002a2a7808 */ /* 0x000fc40004000000 */
[----:B------:R-:W-:Y:S02]  /*4b30*/  I2FP.F32.S32 R46, R46 ;  /* 0x0000002e002e7245 */ /* 0x000fe40000201400 */
[--C-:B------:R-:W-:Y:S02]  /*4b40*/  IADD3 R47, PT, PT, R40, -0x31, -R67.reuse ;  /* 0xffffffcf282f7810 */ /* 0x100fe40007ffe843 */
[----:B------:R-:W-:Y:S01]  /*4b50*/  ISETP.GT.AND P4, PT, R85, R88, PT ;  /* 0x000000585500720c */ /* 0x000fe20003f84270 */
[----:B------:R-:W-:Y:S01]  /*4b60*/  FFMA.FTZ R38, -R157, R46, R38 ;  /* 0x0000002e9d267223 */ /* 0x000fe20000010126 */
[----:B------:R-:W-:Y:S02]  /*4b70*/  FSEL R62, R42, -INF , !P3 ;  /* 0xff8000002a3e7808 */ /* 0x000fe40005800000 */
[----:B------:R-:W-:Y:S02]  /*4b80*/  IABS R47, R47 ;  /* 0x0000002f002f7213 */ /* 0x000fe40000000000 */
[----:B------:R-:W-:-:S02]  /*4b90*/  IADD3 R42, PT, PT, R40, -0x38, -R67 ;  /* 0xffffffc8282a7810 */ /* 0x000fc40007ffe843 */
[----:B------:R-:W-:Y:S02]  /*4ba0*/  ISETP.GE.AND P1, PT, R88, R144, PT ;  /* 0x000000905800720c */ /* 0x000fe40003f26270 */
[----:B------:R-:W-:Y:S02]  /*4bb0*/  ISETP.GT.AND P0, PT, R85, R60, PT ;  /* 0x0000003c5500720c */ /* 0x000fe40003f04270 */
[----:B------:R-:W-:Y:S02]  /*4bc0*/  FSEL R43, R43, -INF , !P4 ;  /* 0xff8000002b2b7808 */ /* 0x000fe40006000000 */
[----:B------:R-:W-:Y:S02]  /*4bd0*/  ISETP.GE.AND P3, PT, R60, R144, PT ;  /* 0x000000903c00720c */ /* 0x000fe40003f66270 */
[----:B------:R-:W-:Y:S02]  /*4be0*/  IABS R42, R42 ;  /* 0x0000002a002a7213 */ /* 0x000fe40000000000 */
[----:B------:R-:W-:-:S02]  /*4bf0*/  I2FP.F32.S32 R46, R47 ;  /* 0x0000002f002e7245 */ /* 0x000fc40000201400 */
[----:B------:R-:W-:Y:S02]  /*4c00*/  FSEL R60, R43, -INF , !P1 ;  /* 0xff8000002b3c7808 */ /* 0x000fe40004800000 */
[----:B------:R-:W-:Y:S02]  /*4c10*/  FSEL R38, R38, -INF , !P0 ;  /* 0xff80000026267808 */ /* 0x000fe40004000000 */
[----:B------:R-:W-:Y:S01]  /*4c20*/  IADD3 R43, PT, PT, R40, -0x39, -R67 ;  /* 0xffffffc7282b7810 */ /* 0x000fe20007ffe843 */
[----:B------:R-:W-:Y:S01]  /*4c30*/  FFMA.FTZ R39, -R157, R46, R39 ;  /* 0x0000002e9d277223 */ /* 0x000fe20000010127 */
[----:B------:R-:W-:Y:S02]  /*4c40*/  I2FP.F32.S32 R42, R42 ;  /* 0x0000002a002a7245 */ /* 0x000fe40000201400 */
[----:B------:R-:W-:Y:S02]  /*4c50*/  FSEL R184, R38, -INF , !P3 ;  /* 0xff80000026b87808 */ /* 0x000fe40005800000 */
[----:B------:R-:W-:-:S02]  /*4c60*/  ISETP.GT.AND P4, PT, R85, R87, PT ;  /* 0x000000575500720c */ /* 0x000fc40003f84270 */
[----:B------:R-:W-:Y:S02]  /*4c70*/  IABS R43, R43 ;  /* 0x0000002b002b7213 */ /* 0x000fe40000000000 */
[----:B------:R-:W-:Y:S01]  /*4c80*/  IADD3 R38, PT, PT, R40, -0x40, -R67 ;  /* 0xffffffc028267810 */ /* 0x000fe20007ffe843 */
[----:B------:R-:W-:Y:S01]  /*4c90*/  FFMA.FTZ R34, -R157, R42, R34 ;  /* 0x0000002a9d227223 */ /* 0x000fe20000010122 */
[----:B------:R-:W-:Y:S02]  /*4ca0*/  ISETP.GE.AND P1, PT, R87, R144, PT ;  /* 0x000000905700720c */ /* 0x000fe40003f26270 */
[----:B------:R-:W-:Y:S02]  /*4cb0*/  ISETP.GT.AND P0, PT, R85, R83, PT ;  /* 0x000000535500720c */ /* 0x000fe40003f04270 */
[----:B------:R-:W-:Y:S02]  /*4cc0*/  FSEL R39, R39, -INF , !P4 ;  /* 0xff80000027277808 */ /* 0x000fe40006000000 */
[----:B------:R-:W-:-:S02]  /*4cd0*/  IABS R38, R38 ;  /* 0x0000002600267213 */ /* 0x000fc40000000000 */
[----:B------:R-:W-:Y:S02]  /*4ce0*/  I2FP.F32.S32 R42, R43 ;  /* 0x0000002b002a7245 */ /* 0x000fe40000201400 */
[----:B------:R-:W-:Y:S02]  /*4cf0*/  ISETP.GE.AND P3, PT, R83, R144, PT ;  /* 0x000000905300720c */ /* 0x000fe40003f66270 */
[----:B------:R-:W-:Y:S01]  /*4d00*/  FSEL R186, R39, -INF , !P1 ;  /* 0xff80000027ba7808 */ /* 0x000fe20004800000 */
[----:B------:R-:W-:Y:S01]  /*4d10*/  FFMA.FTZ R35, -R157, R42, R35 ;  /* 0x0000002a9d237223 */ /* 0x000fe20000010123 */
[----:B------:R-:W-:Y:S02]  /*4d20*/  FSEL R34, R34, -INF , !P0 ;  /* 0xff80000022227808 */ /* 0x000fe40004000000 */
[----:B------:R-:W-:Y:S02]  /*4d30*/  I2FP.F32.S32 R38, R38 ;  /* 0x0000002600267245 */ /* 0x000fe40000201400 */
[----:B------:R-:W-:-:S02]  /*4d40*/  IADD3 R39, PT, PT, R40, -0x41, -R67 ;  /* 0xffffffbf28277810 */ /* 0x000fc40007ffe843 */
[----:B------:R-:W-:Y:S01]  /*4d50*/  ISETP.GT.AND P4, PT, R85, R81, PT ;  /* 0x000000515500720c */ /* 0x000fe20003f84270 */
[----:B------:R-:W-:Y:S01]  /*4d60*/  FFMA.FTZ R30, -R157, R38, R30 ;  /* 0x000000269d1e7223 */ /* 0x000fe2000001011e */
[----:B------:R-:W-:Y:S02]  /*4d70*/  FSEL R130, R34, -INF , !P3 ;  /* 0xff80000022827808 */ /* 0x000fe40005800000 */
[----:B------:R-:W-:Y:S02]  /*4d80*/  IABS R39, R39 ;  /* 0x0000002700277213 */ /* 0x000fe40000000000 */
[----:B------:R-:W-:Y:S02]  /*4d90*/  IADD3 R34, PT, PT, R40, -0x48, -R67 ;  /* 0xffffffb828227810 */ /* 0x000fe40007ffe843 */
[----:B------:R-:W-:Y:S02]  /*4da0*/  ISETP.GE.AND P1, PT, R81, R144, PT ;  /* 0x000000905100720c */ /* 0x000fe40003f26270 */
[----:B------:R-:W-:-:S02]  /*4db0*/  ISETP.GT.AND P0, PT, R85, R79, PT ;  /* 0x0000004f5500720c */ /* 0x000fc40003f04270 */
[----:B------:R-:W-:Y:S02]  /*4dc0*/  FSEL R35, R35, -INF , !P4 ;  /* 0xff80000023237808 */ /* 0x000fe40006000000 */
[----:B------:R-:W-:Y:S02]  /*4dd0*/  I2FP.F32.S32 R38, R39 ;  /* 0x0000002700267245 */ /* 0x000fe40000201400 */
[----:B------:R-:W-:Y:S02]  /*4de0*/  IABS R34, R34 ;  /* 0x0000002200227213 */ /* 0x000fe40000000000 */
[----:B------:R-:W-:Y:S02]  /*4df0*/  ISETP.GE.AND P3, PT, R79, R144, PT ;  /* 0x000000904f00720c */ /* 0x000fe40003f66270 */
[----:B------:R-:W-:Y:S02]  /*4e00*/  FSEL R182, R35, -INF , !P1 ;  /* 0xff80000023b67808 */ /* 0x000fe40004800000 */
[----:B------:R-:W-:-:S02]  /*4e10*/  FSEL R30, R30, -INF , !P0 ;  /* 0xff8000001e1e7808 */ /* 0x000fc40004000000 */
[----:B------:R-:W-:Y:S01]  /*4e20*/  IADD3 R35, PT, PT, R40, -0x49, -R67 ;  /* 0xffffffb728237810 */ /* 0x000fe20007ffe843 */
[----:B------:R-:W-:Y:S01]  /*4e30*/  FFMA.FTZ R31, -R157, R38, R31 ;  /* 0x000000269d1f7223 */ /* 0x000fe2000001011f */
[----:B------:R-:W-:Y:S02]  /*4e40*/  I2FP.F32.S32 R34, R34 ;  /* 0x0000002200227245 */ /* 0x000fe40000201400 */
[----:B------:R-:W-:Y:S02]  /*4e50*/  FSEL R176, R30, -INF , !P3 ;  /* 0xff8000001eb07808 */ /* 0x000fe40005800000 */
[----:B------:R-:W-:Y:S02]  /*4e60*/  ISETP.GT.AND P4, PT, R85, R77, PT ;  /* 0x0000004d5500720c */ /* 0x000fe40003f84270 */
[----:B------:R-:W-:Y:S02]  /*4e70*/  IABS R35, R35 ;  /* 0x0000002300237213 */ /* 0x000fe40000000000 */
[----:B------:R-:W-:Y:S01]  /*4e80*/  IADD3 R30, PT, PT, R40, -0x50, -R67 ;  /* 0xffffffb0281e7810 */ /* 0x000fe20007ffe843 */
[----:B------:R-:W-:Y:S01]  /*4e90*/  FFMA.FTZ R26, -R157, R34, R26 ;  /* 0x000000229d1a7223 */ /* 0x000fe2000001011a */
[----:B------:R-:W-:-:S02]  /*4ea0*/  ISETP.GE.AND P1, PT, R77, R144, PT ;  /* 0x000000904d00720c */ /* 0x000fc40003f26270 */
[----:B------:R-:W-:Y:S02]  /*4eb0*/  FSEL R31, R31, -INF , !P4 ;  /* 0xff8000001f1f7808 */ /* 0x000fe40006000000 */
[----:B------:R-:W-:Y:S02]  /*4ec0*/  IABS R30, R30 ;  /* 0x0000001e001e7213 */ /* 0x000fe40000000000 */
[----:B------:R-:W-:Y:S02]  /*4ed0*/  I2FP.F32.S32 R34, R35 ;  /* 0x0000002300227245 */ /* 0x000fe40000201400 */
[----:B------:R-:W-:Y:S02]  /*4ee0*/  FSEL R174, R31, -INF , !P1 ;  /* 0xff8000001fae7808 */ /* 0x000fe40004800000 */
[----:B------:R-:W-:Y:S01]  /*4ef0*/  I2FP.F32.S32 R30, R30 ;  /* 0x0000001e001e7245 */ /* 0x000fe20000201400 */
[----:B------:R-:W-:Y:S01]  /*4f00*/  FFMA.FTZ R27, -R157, R34, R27 ;  /* 0x000000229d1b7223 */ /* 0x000fe2000001011b */
[----:B------:R-:W-:-:S02]  /*4f10*/  ISETP.GT.AND P0, PT, R85, R75, PT ;  /* 0x0000004b5500720c */ /* 0x000fc40003f04270 */
[----:B------:R-:W-:Y:S02]  /*4f20*/  IADD3 R31, PT, PT, R40, -0x51, -R67 ;  /* 0xffffffaf281f7810 */ /* 0x000fe40007ffe843 */
[----:B------:R-:W-:Y:S01]  /*4f30*/  ISETP.GT.AND P4, PT, R85, R73, PT ;  /* 0x000000495500720c */ /* 0x000fe20003f84270 */
[----:B------:R-:W-:Y:S01]  /*4f40*/  FFMA.FTZ R22, -R157, R30, R22 ;  /* 0x0000001e9d167223 */ /* 0x000fe20000010116 */
[----:B------:R-:W-:Y:S02]  /*4f50*/  ISETP.GE.AND P3, PT, R75, R144, PT ;  /* 0x000000904b00720c */ /* 0x000fe40003f66270 */
[----:B------:R-:W-:Y:S02]  /*4f60*/  FSEL R26, R26, -INF , !P0 ;  /* 0xff8000001a1a7808 */ /* 0x000fe40004000000 */
[----:B------:R-:W-:Y:S02]  /*4f70*/  IABS R31, R31 ;  /* 0x0000001f001f7213 */ /* 0x000fe40000000000 */
[----:B------:R-:W-:-:S02]  /*4f80*/  ISETP.GT.AND P0, PT, R85, R71, PT ;  /* 0x000000475500720c */ /* 0x000fc40003f04270 */
[----:B------:R-:W-:Y:S02]  /*4f90*/  FSEL R172, R27, -INF , !P4 ;  /* 0xff8000001bac7808 */ /* 0x000fe40006000000 */
[----:B------:R-:W-:Y:S02]  /*4fa0*/  IADD3 R27, PT, PT, R40, -0x59, -R67 ;  /* 0xffffffa7281b7810 */ /* 0x000fe40007ffe843 */
[----:B------:R-:W-:Y:S02]  /*4fb0*/  FSEL R170, R26, -INF , !P3 ;  /* 0xff8000001aaa7808 */ /* 0x000fe40005800000 */
[----:B------:R-:W-:Y:S02]  /*4fc0*/  I2FP.F32.S32 R30, R31 ;  /* 0x0000001f001e7245 */ /* 0x000fe40000201400 */
[----:B------:R-:W-:Y:S02]  /*4fd0*/  ISETP.GE.AND P3, PT, R71, R144, PT ;  /* 0x000000904700720c */ /* 0x000fe40003f66270 */
[----:B------:R-:W-:-:S02]  /*4fe0*/  FSEL R22, R22, -INF , !P0 ;  /* 0xff80000016167808 */ /* 0x000fc40004000000 */
[----:B------:R-:W-:Y:S01]  /*4ff0*/  IABS R27, R27 ;  /* 0x0000001b001b7213 */ /* 0x000fe20000000000 */
[----:B------:R-:W-:Y:S01]  /*5000*/  FFMA.FTZ R23, -R157, R30, R23 ;  /* 0x0000001e9d177223 */ /* 0x000fe20000010117 */
[----:B------:R-:W-:Y:S02]  /*5010*/  ISETP.GE.AND P1, PT, R73, R144, PT ;  /* 0x000000904900720c */ /* 0x000fe40003f26270 */
[----:B------:R-:W-:Y:S02]  /*5020*/  FSEL R126, R22, -INF , !P3 ;  /* 0xff800000167e7808 */ /* 0x000fe40005800000 */
[----:B------:R-:W-:Y:S02]  /*5030*/  ISETP.GT.AND P4, PT, R85, R66, PT ;  /* 0x000000425500720c */ /* 0x000fe40003f84270 */
[----:B------:R-:W-:Y:S02]  /*5040*/  I2FP.F32.S32 R22, R27 ;  /* 0x0000001b00167245 */ /* 0x000fe40000201400 */
[----:B------:R-:W-:-:S02]  /*5050*/  FSEL R172, R172, -INF , !P1 ;  /* 0xff800000acac7808 */ /* 0x000fc40004800000 */
[----:B------:R-:W-:Y:S01]  /*5060*/  IADD3 R26, PT, PT, R40, -0x58, -R67 ;  /* 0xffffffa8281a7810 */ /* 0x000fe20007ffe843 */
[----:B------:R-:W-:Y:S01]  /*5070*/  FFMA.FTZ R19, -R157, R22, R19 ;  /* 0x000000169d137223 */ /* 0x000fe20000010113 */
[----:B------:R-:W-:Y:S02]  /*5080*/  ISETP.GE.AND P1, PT, R66, R144, PT ;  /* 0x000000904200720c */ /* 0x000fe40003f26270 */
[----:B------:R-:W-:Y:S02]  /*5090*/  FSEL R23, R23, -INF , !P4 ;  /* 0xff80000017177808 */ /* 0x000fe40006000000 */
[----:B------:R-:W-:Y:S02]  /*50a0*/  IADD3 R22, PT, PT, R40, -0x61, -R67 ;  /* 0xffffff9f28167810 */ /* 0x000fe40007ffe843 */
[----:B------:R-:W-:Y:S02]  /*50b0*/  IABS R26, R26 ;  /* 0x0000001a001a7213 */ /* 0x000fe40000000000 */
[----:B------:R-:W-:-:S02]  /*50c0*/  FSEL R128, R23, -INF , !P1 ;  /* 0xff80000017807808 */ /* 0x000fc40004800000 */
[----:B------:R-:W-:Y:S02]  /*50d0*/  ISETP.GT.AND P4, PT, R85, R61, PT ;  /* 0x0000003d5500720c */ /* 0x000fe40003f84270 */
[----:B------:R-:W-:Y:S02]  /*50e0*/  IADD3 R23, PT, PT, R40, -0x60, -R67 ;  /* 0xffffffa028177810 */ /* 0x000fe40007ffe843 */
[----:B------:R-:W-:Y:S02]  /*50f0*/  IABS R22, R22 ;  /* 0x0000001600167213 */ /* 0x000fe40000000000 */
[----:B------:R-:W-:Y:S02]  /*5100*/  I2FP.F32.S32 R26, R26 ;  /* 0x0000001a001a7245 */ /* 0x000fe40000201400 */
[----:B------:R-:W-:Y:S02]  /*5110*/  IABS R23, R23 ;  /* 0x0000001700177213 */ /* 0x000fe40000000000 */
[----:B------:R-:W-:-:S02]  /*5120*/  FSEL R94, R19, -INF , !P4 ;  /* 0xff800000135e7808 */ /* 0x000fc40006000000 */
[----:B------:R-:W-:Y:S02]  /*5130*/  IADD3 R19, PT, PT, R40, -0x68, -R67 ;  /* 0xffffff9828137810 */ /* 0x000fe40007ffe843 */
[----:B------:R-:W-:Y:S01]  /*5140*/  I2FP.F32.S32 R22, R22 ;  /* 0x0000001600167245 */ /* 0x000fe20000201400 */
[----:B------:R-:W-:Y:S01]  /*5150*/  FFMA.FTZ R18, -R157, R26, R18 ;  /* 0x0000001a9d127223 */ /* 0x000fe20000010112 */
[----:B------:R-:W-:Y:S02]  /*5160*/  I2FP.F32.S32 R23, R23 ;  /* 0x0000001700177245 */ /* 0x000fe40000201400 */
[----:B------:R-:W-:Y:S01]  /*5170*/  ISETP.GT.AND P0, PT, R85, R64, PT ;  /* 0x000000405500720c */ /* 0x000fe20003f04270 */
[----:B------:R-:W-:Y:S01]  /*5180*/  FFMA.FTZ R15, -R157, R22, R15 ;  /* 0x000000169d0f7223 */ /* 0x000fe2000001010f */
[----:B------:R-:W-:Y:S02]  /*5190*/  IABS R19, R19 ;  /* 0x0000001300137213 */ /* 0x000fe40000000000 */
[----:B------:R-:W-:-:S02]  /*51a0*/  ISETP.GE.AND P1, PT, R61, R144, PT ;  /* 0x000000903d00720c */ /* 0x000fc40003f26270 */
[----:B------:R-:W-:Y:S01]  /*51b0*/  ISETP.GT.AND P4, PT, R85, R53, PT ;  /* 0x000000355500720c */ /* 0x000fe20003f84270 */
[----:B------:R-:W-:Y:S01]  /*51c0*/  FFMA.FTZ R14, -R157, R23, R14 ;  /* 0x000000179d0e7223 */ /* 0x000fe2000001010e */
[----:B------:R-:W-:Y:S02]  /*51d0*/  ISETP.GE.AND P3, PT, R64, R144, PT ;  /* 0x000000904000720c */ /* 0x000fe40003f66270 */
[----:B------:R-:W-:Y:S02]  /*51e0*/  FSEL R18, R18, -INF , !P0 ;  /* 0xff80000012127808 */ /* 0x000fe40004000000 */
[----:B------:R-:W-:Y:S02]  /*51f0*/  I2FP.F32.S32 R19, R19 ;  /* 0x0000001300137245 */ /* 0x000fe40000201400 */
[----:B------:R-:W-:Y:S02]  /*5200*/  ISETP.GT.AND P0, PT, R85, R57, PT ;  /* 0x000000395500720c */ /* 0x000fe40003f04270 */
[----:B------:R-:W-:-:S02]  /*5210*/  FSEL R94, R94, -INF , !P1 ;  /* 0xff8000005e5e7808 */ /* 0x000fc40004800000 */
[-C--:B------:R-:W-:Y:S02]  /*5220*/  ISETP.GE.AND P1, PT, R53, R144.reuse, PT ;  /* 0x000000903500720c */ /* 0x080fe40003f26270 */
[----:B------:R-:W-:Y:S01]  /*5230*/  FSEL R15, R15, -INF , !P4 ;  /* 0xff8000000f0f7808 */ /* 0x000fe20006000000 */
[----:B------:R-:W-:Y:S01]  /*5240*/  FFMA.FTZ R10, -R157, R19, R10 ;  /* 0x000000139d0a7223 */ /* 0x000fe2000001010a */
[----:B------:R-:W-:Y:S02]  /*5250*/  FSEL R106, R18, -INF , !P3 ;  /* 0xff800000126a7808 */ /* 0x000fe40005800000 */
[----:B------:R-:W-:Y:S02]  /*5260*/  ISETP.GE.AND P3, PT, R57, R144, PT ;  /* 0x000000903900720c */ /* 0x000fe40003f66270 */
[----:B------:R-:W-:Y:S02]  /*5270*/  FSEL R14, R14, -INF , !P0 ;  /* 0xff8000000e0e7808 */ /* 0x000fe40004000000 */
[----:B------:R-:W-:-:S02]  /*5280*/  ISETP.GT.AND P0, PT, R85, R49, PT ;  /* 0x000000315500720c */ /* 0x000fc40003f04270 */
[----:B------:R-:W-:Y:S02]  /*5290*/  FSEL R64, R15, -INF , !P1 ;  /* 0xff8000000f407808 */ /* 0x000fe40004800000 */
[----:B------:R-:W-:Y:S02]  /*52a0*/  FMNMX3.FTZ R15, R5, R78, R76, !PT ;  /* 0x0000004e050f7276 */ /* 0x000fe4000781004c */
[----:B------:R-:W-:Y:S02]  /*52b0*/  FSEL R88, R14, -INF , !P3 ;  /* 0xff8000000e587808 */ /* 0x000fe40005800000 */
[----:B------:R-:W-:Y:S02]  /*52c0*/  ISETP.GE.AND P3, PT, R49, R144, PT ;  /* 0x000000903100720c */ /* 0x000fe40003f66270 */
[----:B------:R-:W-:Y:S02]  /*52d0*/  FSEL R10, R10, -INF , !P0 ;  /* 0xff8000000a0a7808 */ /* 0x000fe40004000000 */
[----:B------:R-:W-:-:S02]  /*52e0*/  FMNMX3.FTZ R15, R15, R82, R54, !PT ;  /* 0x000000520f0f7276 */ /* 0x000fc40007810036 */
[--C-:B------:R-:W-:Y:S02]  /*52f0*/  IADD3 R18, PT, PT, R40, -0x69, -R67.reuse ;  /* 0xffffff9728127810 */ /* 0x100fe40007ffe843 */
[----:B------:R-:W-:Y:S02]  /*5300*/  FSEL R66, R10, -INF , !P3 ;  /* 0xff8000000a427808 */ /* 0x000fe40005800000 */
[----:B------:R-:W-:Y:S02]  /*5310*/  FSEL R10, R41, -INF , !P2 ;  /* 0xff800000290a7808 */ /* 0x000fe40005000000 */
[----:B------:R-:W-:Y:S02]  /*5320*/  FMNMX3.FTZ R15, R15, R80, R74, !PT ;  /* 0x000000500f0f7276 */ /* 0x000fe4000781004a */
[----:B------:R-:W-:Y:S02]  /*5330*/  IABS R18, R18 ;  /* 0x0000001200127213 */ /* 0x000fe40000000000 */
[----:B------:R-:W-:-:S02]  /*5340*/  IADD3 R22, PT, PT, R40, -0x70, -R67 ;  /* 0xffffff9028167810 */ /* 0x000fc40007ffe843 */
        /* <DEDUP_REMOVED lines=8> */
[----:B------:R-:W-:Y:S02]  /*53d0*/  ISETP.GT.AND P1, PT, R85, R45, PT ;  /* 0x0000002d5500720c */ /* 0x000fe40003f24270 */
[----:B------:R-:W-:Y:S02]  /*53e0*/  FMNMX3.FTZ R15, R15, R60, R184, !PT ;  /* 0x0000003c0f0f7276 */ /* 0x000fe400078100b8 */
[----:B------:R-:W-:Y:S01]  /*53f0*/  FMNMX3.FTZ R19, R19, R56, R72, !PT ;  /* 0x0000003813137276 */ /* 0x000fe20007810048 */
[----:B------:R-:W-:Y:S01]  /*5400*/  FFMA.FTZ R6, -R157, R22, R6 ;  /* 0x000000169d067223 */ /* 0x000fe20000010106 */
[----:B------:R-:W-:Y:S02]  /*5410*/  ISETP.GE.AND P0, PT, R45, R144, PT ;  /* 0x000000902d00720c */ /* 0x000fe40003f06270 */
[----:B------:R-:W-:Y:S02]  /*5420*/  FSEL R11, R11, -INF , !P1 ;  /* 0xff8000000b0b7808 */ /* 0x000fe40004800000 */
[----:B------:R-:W-:-:S02]  /*5430*/  IADD3 R14, PT, PT, R40, -0x71, -R67 ;  /* 0xffffff8f280e7810 */ /* 0x000fc40007ffe843 */
[----:B------:R-:W-:Y:S02]  /*5440*/  ISETP.GT.AND P1, PT, R85, R33, PT ;  /* 0x000000215500720c */ /* 0x000fe40003f24270 */
[----:B------:R-:W-:Y:S02]  /*5450*/  FMNMX3.FTZ R15, R15, R186, R130, !PT ;  /* 0x000000ba0f0f7276 */ /* 0x000fe40007810082 */
[----:B------:R-:W-:Y:S02]  /*5460*/  FMNMX3.FTZ R19, R19, R12, R190, !PT ;  /* 0x0000000c13137276 */ /* 0x000fe400078100be */
[----:B------:R-:W-:Y:S02]  /*5470*/  FSEL R58, R11, -INF , !P0 ;  /* 0xff8000000b3a7808 */ /* 0x000fe40004000000 */
[----:B------:R-:W-:Y:S02]  /*5480*/  IABS R14, R14 ;  /* 0x0000000e000e7213 */ /* 0x000fe40000000000 */
[----:B------:R-:W-:-:S02]  /*5490*/  ISETP.GE.AND P0, PT, R33, R144, PT ;  /* 0x000000902100720c */ /* 0x000fc40003f06270 */
[----:B------:R-:W-:Y:S02]  /*54a0*/  FSEL R6, R6, -INF , !P1 ;  /* 0xff80000006067808 */ /* 0x000fe40004800000 */
[----:B------:R-:W-:Y:S02]  /*54b0*/  IADD3 R11, PT, PT, R40, -0x78, -R67 ;  /* 0xffffff88280b7810 */ /* 0x000fe40007ffe843 */
[----:B------:R-:W-:Y:S02]  /*54c0*/  FMNMX3.FTZ R15, R15, R182, R176, !PT ;  /* 0x000000b60f0f7276 */ /* 0x000fe400078100b0 */
[----:B------:R-:W-:Y:S02]  /*54d0*/  FMNMX3.FTZ R19, R19, R92, R188, !PT ;  /* 0x0000005c13137276 */ /* 0x000fe400078100bc */
[----:B------:R-:W-:Y:S02]  /*54e0*/  ISETP.GE.AND P3, PT, R33, R145, PT ;  /* 0x000000912100720c */ /* 0x000fe40003f66270 */
[----:B------:R-:W-:-:S02]  /*54f0*/  I2FP.F32.S32 R14, R14 ;  /* 0x0000000e000e7245 */ /* 0x000fc40000201400 */
[----:B------:R-:W-:Y:S02]  /*5500*/  FSEL R33, R6, -INF , !P0 ;  /* 0xff80000006217808 */ /* 0x000fe40004000000 */
[----:B------:R-:W-:Y:S02]  /*5510*/  IABS R11, R11 ;  /* 0x0000000b000b7213 */ /* 0x000fe40000000000 */
[----:B------:R-:W-:Y:S02]  /*5520*/  FMNMX3.FTZ R15, R15, R174, R170, !PT ;  /* 0x000000ae0f0f7276 */ /* 0x000fe400078100aa */
[----:B------:R-:W-:Y:S02]  /*5530*/  FMNMX3.FTZ R19, R19, R16, R180, !PT ;  /* 0x0000001013137276 */ /* 0x000fe400078100b4 */
[----:B------:R-:W-:Y:S01]  /*5540*/  IADD3 R6, PT, PT, R40, -0x79, -R67 ;  /* 0xffffff8728067810 */ /* 0x000fe20007ffe843 */
[----:B------:R-:W-:Y:S01]  /*5550*/  FFMA.FTZ R7, -R157, R14, R7 ;  /* 0x0000000e9d077223 */ /* 0x000fe20000010107 */
[----:B------:R-:W-:-:S02]  /*5560*/  I2FP.F32.S32 R11, R11 ;  /* 0x0000000b000b7245 */ /* 0x000fc40000201400 */
[----:B------:R-:W-:Y:S02]  /*5570*/  FMNMX3.FTZ R15, R15, R172, R126, !PT ;  /* 0x000000ac0f0f7276 */ /* 0x000fe4000781007e */
[----:B------:R-:W-:Y:S02]  /*5580*/  FMNMX3.FTZ R19, R19, R168, R178, !PT ;  /* 0x000000a813137276 */ /* 0x000fe400078100b2 */
[----:B------:R-:W-:Y:S02]  /*5590*/  ISETP.GT.AND P1, PT, R85, R32, PT ;  /* 0x000000205500720c */ /* 0x000fe40003f24270 */
[----:B------:R-:W-:Y:S01]  /*55a0*/  IABS R6, R6 ;  /* 0x0000000600067213 */ /* 0x000fe20000000000 */
[----:B------:R-:W-:Y:S01]  /*55b0*/  FFMA.FTZ R11, -R157, R11, R102 ;  /* 0x0000000b9d0b7223 */ /* 0x000fe20000010166 */
[----:B------:R-:W-:Y:S02]  /*55c0*/  FMNMX3.FTZ R15, R15, R128, R106, !PT ;  /* 0x000000800f0f7276 */ /* 0x000fe4000781006a */
[----:B------:R-:W-:-:S02]  /*55d0*/  FMNMX3.FTZ R19, R19, R166, R124, !PT ;  /* 0x000000a613137276 */ /* 0x000fc4000781007c */
[----:B------:R-:W-:Y:S02]  /*55e0*/  ISETP.GE.AND P0, PT, R32, R144, PT ;  /* 0x000000902000720c */ /* 0x000fe40003f06270 */
[----:B------:R-:W-:Y:S02]  /*55f0*/  I2FP.F32.S32 R6, R6 ;  /* 0x0000000600067245 */ /* 0x000fe40000201400 */
[----:B------:R-:W-:Y:S02]  /*5600*/  FSEL R7, R7, -INF , !P1 ;  /* 0xff80000007077808 */ /* 0x000fe40004800000 */
[----:B------:R-:W-:Y:S02]  /*5610*/  ISETP.GT.AND P1, PT, R85, R37, PT ;  /* 0x000000255500720c */ /* 0x000fe40003f24270 */
[----:B------:R-:W-:Y:S02]  /*5620*/  FMNMX3.FTZ R15, R15, R94, R88, !PT ;  /* 0x0000005e0f0f7276 */ /* 0x000fe40007810058 */
[----:B------:R-:W-:Y:S01]  /*5630*/  FMNMX3.FTZ R19, R19, R122, R98, !PT ;  /* 0x0000007a13137276 */ /* 0x000fe20007810062 */
[----:B------:R-:W-:Y:S01]  /*5640*/  FFMA.FTZ R6, -R157, R6, R103 ;  /* 0x000000069d067223 */ /* 0x000fe20000010167 */
[----:B------:R-:W-:-:S02]  /*5650*/  FSEL R34, R7, -INF , !P0 ;  /* 0xff80000007227808 */ /* 0x000fc40004000000 */
[----:B------:R-:W-:Y:S02]  /*5660*/  ISETP.GE.AND P0, PT, R37, R144, PT ;  /* 0x000000902500720c */ /* 0x000fe40003f06270 */
[----:B------:R-:W-:Y:S02]  /*5670*/  FSEL R11, R11, -INF , !P1 ;  /* 0xff8000000b0b7808 */ /* 0x000fe40004800000 */
[----:B------:R-:W-:Y:S02]  /*5680*/  ISETP.GT.AND P1, PT, R85, R13, PT ;  /* 0x0000000d5500720c */ /* 0x000fe40003f24270 */
[----:B------:R-:W-:Y:S02]  /*5690*/  FMNMX3.FTZ R15, R15, R64, R66, !PT ;  /* 0x000000400f0f7276 */ /* 0x000fe40007810042 */
[----:B------:R-:W-:Y:S02]  /*56a0*/  FMNMX3.FTZ R19, R19, R96, R52, !PT ;  /* 0x0000006013137276 */ /* 0x000fe40007810034 */
[----:B------:R-:W-:-:S02]  /*56b0*/  ISETP.GE.AND P2, PT, R32, R145, PT ;  /* 0x000000912000720c */ /* 0x000fc40003f46270 */
[----:B------:R-:W-:Y:S02]  /*56c0*/  FSEL R32, R11, -INF , !P0 ;  /* 0xff8000000b207808 */ /* 0x000fe40004000000 */
[----:B------:R-:W-:Y:S02]  /*56d0*/  ISETP.GE.AND P0, PT, R13, R144, PT ;  /* 0x000000900d00720c */ /* 0x000fe40003f06270 */
[----:B------:R-:W-:Y:S02]  /*56e0*/  FSEL R6, R6, -INF , !P1 ;  /* 0xff80000006067808 */ /* 0x000fe40004800000 */
[----:B------:R-:W-:Y:S02]  /*56f0*/  FMNMX3.FTZ R15, R15, R58, R33, !PT ;  /* 0x0000003a0f0f7276 */ /* 0x000fe40007810021 */
[----:B------:R-:W-:Y:S02]  /*5700*/  FMNMX3.FTZ R19, R19, R48, R44, !PT ;  /* 0x0000003013137276 */ /* 0x000fe4000781002c */
[----:B------:R-:W-:-:S02]  /*5710*/  FSEL R30, R6, -INF , !P0 ;  /* 0xff800000061e7808 */ /* 0x000fc40004000000 */
[-C--:B------:R-:W-:Y:S02]  /*5720*/  ISETP.GE.AND P4, PT, R45, R145.reuse, PT ;  /* 0x000000912d00720c */ /* 0x080fe40003f86270 */
[----:B------:R-:W-:Y:S02]  /*5730*/  FMNMX3.FTZ R11, R15, R34, R32, !PT ;  /* 0x000000220f0b7276 */ /* 0x000fe40007810020 */
[----:B------:R-:W-:Y:S02]  /*5740*/  FMNMX3.FTZ R6, R19, R36, R29, !PT ;  /* 0x0000002413067276 */ /* 0x000fe4000781001d */
[----:B------:R-:W-:Y:S02]  /*5750*/  ISETP.GE.AND P1, PT, R37, R145, PT ;  /* 0x000000912500720c */ /* 0x000fe40003f26270 */
[----:B------:R-:W-:Y:S02]  /*5760*/  FSEL R46, R24, -INF , !P4 ;  /* 0xff800000182e7808 */ /* 0x000fe40006000000 */
[----:B------:R-:W-:-:S02]  /*5770*/  FMNMX.FTZ R11, R30, R11, !PT ;  /* 0x0000000b1e0b7209 */ /* 0x000fc40007810000 */
        /* <DEDUP_REMOVED lines=11> */
[----:B-1----:R-:W-:Y:S02]  /*5830*/  FMNMX.FTZ R7, R11, R14, !PT ;  /* 0x0000000e0b077209 */ /* 0x002fe40007810000 */
[----:B------:R-:W1:Y:S03]  /*5840*/  S2R R14, SR_CgaCtaId ;  /* 0x00000000000e7919 */ /* 0x000e660000008800 */
[----:B------:R-:W4:Y:S01]  /*5850*/  SHFL.BFLY PT, R0, R7, 0x1, 0x1f ;  /* 0x0c201f0007007f89 */ /* 0x000f2200000e0000 */
[----:B---3--:R-:W-:-:S05]  /*5860*/  FMNMX.FTZ R6, R9, R6, !PT ;  /* 0x0000000609067209 */ /* 0x008fca0007810000 */
[----:B------:R-:W3:Y:S01]  /*5870*/  SHFL.BFLY PT, R41, R6, 0x1, 0x1f ;  /* 0x0c201f0006297f89 */ /* 0x000ee200000e0000 */
[----:B----4-:R-:W-:Y:S02]  /*5880*/  FMNMX.FTZ R0, R7, R0, !PT ;  /* 0x0000000007007209 */ /* 0x010fe40007810000 */
[----:B------:R-:W-:Y:S02]  /*5890*/  LOP3.LUT R42, R110, 0x120, R111, 0xf8, !PT ;  /* 0x000001206e2a7812 */ /* 0x000fe400078ef86f */
[----:B------:R-:W-:Y:S01]  /*58a0*/  FSETP.NEU.FTZ.AND P0, PT, R0, -INF , PT ;  /* 0xff8000000000780b */ /* 0x000fe20003f1d000 */
[----:B--2---:R-:W-:Y:S01]  /*58b0*/  FMUL.FTZ R37, R20, R0 ;  /* 0x0000000014257220 */ /* 0x004fe20000410000 */
[----:B-1----:R-:W-:Y:S01]  /*58c0*/  LEA R87, R14, R109, 0x18 ;  /* 0x0000006d0e577211 */ /* 0x002fe200078ec0ff */
[----:B------:R-:W-:-:S03]  /*58d0*/  IMAD.MOV.U32 R24, RZ, RZ, 0x20 ;  /* 0x00000020ff187424 */ /* 0x000fc600078e00ff */
[----:B------:R-:W-:Y:S01]  /*58e0*/  FSEL R37, R37, RZ, P0 ;  /* 0x000000ff25257208 */ /* 0x000fe20000000000 */
[----:B------:R-:W-:Y:S01]  /*58f0*/  IMAD R35, R42, 0x2, R87 ;  /* 0x000000022a237824 */ /* 0x000fe200078e0257 */
[----:B------:R-:W-:-:S03]  /*5900*/  SEL R24, R24, 0xffffffe0, !P5 ;  /* 0xffffffe018187807 */ /* 0x000fc60006800000 */
        /* <DEDUP_REMOVED lines=9> */
[----:B------:R-:W-:-:S03]  /*59a0*/  FFMA.FTZ R57, R82, R20, -R37 ;  /* 0x0000001452397223 */ /* 0x000fc60000010825 */
[-CC-:B------:R-:W-:Y:S01]  /*59b0*/  FFMA.FTZ R104, R4, R20.reuse, -R31.reuse ;  /* 0x0000001404687223 */ /* 0x180fe2000001081f */
[-CC-:B------:R-:W-:Y:S01]  /*59c0*/  FFMA.FTZ R61, R70, R20.reuse, -R31.reuse ;  /* 0x00000014463d7223 */ /* 0x180fe2000001081f */
[----:B------:R-:W2:Y:S01]  /*59d0*/  LDSM.16.MT88.4 R4, [R26+0x3000] ;  /* 0x003000001a04783b */ /* 0x000ea20000004200 */
        /* <DEDUP_REMOVED lines=21> */
[----:B------:R-:W-:Y:S01]  /*5b30*/  FFMA.FTZ R39, R12, R20, -R31 ;  /* 0x000000140c277223 */ /* 0x000fe2000001081f */
[----:B--2---:R-:W-:Y:S01]  /*5b40*/  F2FP.F16.F32.PACK_AB R70, R53, R90 ;  /* 0x0000005a3546723e */ /* 0x004fe200000000ff */
[----:B------:R-:W-:Y:S04]  /*5b50*/  MUFU.EX2 R54, R54 ;  /* 0x0000003600367308 */ /* 0x000fe80000000800 */
[----:B------:R-:W1:Y:S02]  /*5b60*/  MUFU.EX2 R45, R45 ;  /* 0x0000002d002d7308 */ /* 0x000e640000000800 */
[C---:B------:R-:W-:Y:S02]  /*5b70*/  HMMA.16816.F32 R80, R68.reuse, R76, RZ ;  /* 0x0000004c4450723c */ /* 0x040fe400000018ff */
[----:B------:R-:W-:Y:S04]  /*5b80*/  MUFU.EX2 R43, R43 ;  /* 0x0000002b002b7308 */ /* 0x000fe80000000800 */
[----:B------:R-:W-:Y:S02]  /*5b90*/  MUFU.EX2 R38, R38 ;  /* 0x0000002600267308 */ /* 0x000fe40000000800 */
[C---:B------:R-:W-:Y:S02]  /*5ba0*/  HMMA.16816.F32 R76, R68.reuse, R78, RZ ;  /* 0x0000004e444c723c */ /* 0x040fe400000018ff */
[----:B------:R2:W-:Y:S04]  /*5bb0*/  MUFU.EX2 R56, R13 ;  /* 0x0000000d00387308 */ /* 0x0005e80000000800 */
[----:B------:R-:W4:Y:S04]  /*5bc0*/  MUFU.EX2 R47, R47 ;  /* 0x0000002f002f7308 */ /* 0x000f280000000800 */
[----:B------:R-:W-:Y:S04]  /*5bd0*/  MUFU.EX2 R50, R50 ;  /* 0x0000003200327308 */ /* 0x000fe80000000800 */
[----:B------:R-:W5:Y:S01]  /*5be0*/  MUFU.EX2 R39, R39 ;  /* 0x0000002700277308 */ /* 0x000f620000000800 */
[----:B------:R-:W-:Y:S01]  /*5bf0*/  HMMA.16816.F32 R72, R68, R4, RZ ;  /* 0x000000044448723c */ /* 0x000fe200000018ff */
[----:B--2---:R-:W2:Y:S01]  /*5c00*/  LDSM.16.MT88.4 R12, [R26+0x3400] ;  /* 0x003400001a0c783b */ /* 0x004ea20000004200 */
[----:B-1----:R-:W-:-:S02]  /*5c10*/  F2FP.F16.F32.PACK_AB R5, R45, R54 ;  /* 0x000000362d05723e */ /* 0x002fc400000000ff */
[----:B----4-:R-:W-:-:S04]  /*5c20*/  F2FP.F16.F32.PACK_AB R4, R47, R56 ;  /* 0x000000382f04723e */ /* 0x010fc800000000ff */
[----:B------:R-:W-:Y:S01]  /*5c30*/  HMMA.16816.F32 R68, R68, R6, RZ ;  /* 0x000000064444723c */ /* 0x000fe200000018ff */
[----:B------:R-:W-:Y:S02]  /*5c40*/  F2FP.F16.F32.PACK_AB R7, R38, R43 ;  /* 0x0000002b2607723e */ /* 0x000fe400000000ff */
[----:B-----5:R-:W-:-:S07]  /*5c50*/  F2FP.F16.F32.PACK_AB R6, R39, R50 ;  /* 0x000000322706723e */ /* 0x020fce00000000ff */
[C---:B---3--:R-:W-:Y:S08]  /*5c60*/  HMMA.16816.F32 R80, R4.reuse, R8, R80 ;  /* 0x000000080450723c */ /* 0x048ff00000001850 */
[C---:B------:R-:W-:Y:S01]  /*5c70*/  HMMA.16816.F32 R76, R4.reuse, R10, R76 ;  /* 0x0000000a044c723c */ /* 0x040fe2000000184c */
[----:B------:R-:W1:Y:S01]  /*5c80*/  LDSM.16.MT88.4 R8, [R35+0x3800] ;  /* 0x003800002308783b */ /* 0x000e620000004200 */
[-CC-:B------:R-:W-:Y:S01]  /*5c90*/  FFMA.FTZ R17, R62, R20.reuse, -R37.reuse ;  /* 0x000000143e117223 */ /* 0x180fe20000010825 */
[-CC-:B------:R-:W-:Y:S01]  /*5ca0*/  FFMA.FTZ R59, R100, R20.reuse, -R37.reuse ;  /* 0x00000014643b7223 */ /* 0x180fe20000010825 */
[-C--:B------:R-:W-:Y:S01]  /*5cb0*/  FFMA.FTZ R49, R60, R20.reuse, -R37 ;  /* 0x000000143c317223 */ /* 0x080fe20000010825 */
[-CC-:B------:R-:W-:Y:S01]  /*5cc0*/  FFMA.FTZ R55, R92, R20.reuse, -R31.reuse ;  /* 0x000000145c377223 */ /* 0x180fe2000001081f */
[-CC-:B------:R-:W-:Y:S01]  /*5cd0*/  FFMA.FTZ R62, R188, R20.reuse, -R31.reuse ;  /* 0x00000014bc3e7223 */ /* 0x180fe2000001081f */
[-C--:B------:R-:W-:Y:S01]  /*5ce0*/  FFMA.FTZ R51, R16, R20.reuse, -R31 ;  /* 0x0000001410337223 */ /* 0x080fe2000001081f */
[-C--:B------:R-:W-:Y:S01]  /*5cf0*/  FFMA.FTZ R192, R192, R20.reuse, -R37 ;  /* 0x00000014c0c07223 */ /* 0x080fe20000010825 */
[----:B------:R-:W-:Y:S01]  /*5d00*/  FFMA.FTZ R190, R190, R20, -R31 ;  /* 0x00000014bebe7223 */ /* 0x000fe2000001081f */
[----:B------:R-:W-:Y:S04]  /*5d10*/  MUFU.EX2 R59, R59 ;  /* 0x0000003b003b7308 */ /* 0x000fe80000000800 */
[----:B------:R-:W3:Y:S04]  /*5d20*/  MUFU.EX2 R100, R192 ;  /* 0x000000c000647308 */ /* 0x000ee80000000800 */
[----:B------:R4:W-:Y:S04]  /*5d30*/  MUFU.EX2 R60, R17 ;  /* 0x00000011003c7308 */ /* 0x0009e80000000800 */
[----:B------:R-:W5:Y:S04]  /*5d40*/  MUFU.EX2 R49, R49 ;  /* 0x0000003100317308 */ /* 0x000f680000000800 */
[----:B------:R-:W-:Y:S04]  /*5d50*/  MUFU.EX2 R92, R190 ;  /* 0x000000be005c7308 */ /* 0x000fe80000000800 */
[----:B------:R-:W1:Y:S01]  /*5d60*/  MUFU.EX2 R55, R55 ;  /* 0x0000003700377308 */ /* 0x000e620000000800 */
[----:B----4-:R-:W4:Y:S03]  /*5d70*/  LDSM.16.MT88.4 R16, [R26+0x3800] ;  /* 0x003800001a10783b */ /* 0x010f260000004200 */
[----:B------:R-:W-:Y:S04]  /*5d80*/  MUFU.EX2 R62, R62 ;  /* 0x0000003e003e7308 */ /* 0x000fe80000000800 */
[----:B------:R-:W1:Y:S01]  /*5d90*/  MUFU.EX2 R51, R51 ;  /* 0x0000003300337308 */ /* 0x000e620000000800 */
[C---:B--2---:R-:W-:Y:S08]  /*5da0*/  HMMA.16816.F32 R72, R4.reuse, R12, R72 ;  /* 0x0000000c0448723c */ /* 0x044ff00000001848 */
[----:B------:R-:W-:Y:S01]  /*5db0*/  HMMA.16816.F32 R68, R4, R14, R68 ;  /* 0x0000000e0444723c */ /* 0x000fe20000001844 */
[----:B---3--:R-:W-:Y:S01]  /*5dc0*/  F2FP.F16.F32.PACK_AB R5, R59, R100 ;  /* 0x000000643b05723e */ /* 0x008fe200000000ff */
[----:B------:R-:W-:Y:S01]  /*5dd0*/  LDSM.16.MT88.4 R12, [R35+0x3c00] ;  /* 0x003c0000230c783b */ /* 0x000fe20000004200 */
[----:B-----5:R-:W-:-:S02]  /*5de0*/  F2FP.F16.F32.PACK_AB R7, R49, R60 ;  /* 0x0000003c3107723e */ /* 0x020fc400000000ff */
[----:B-1----:R-:W-:Y:S02]  /*5df0*/  F2FP.F16.F32.PACK_AB R4, R55, R92 ;  /* 0x0000005c3704723e */ /* 0x002fe400000000ff */
[----:B------:R-:W-:-:S07]  /*5e00*/  F2FP.F16.F32.PACK_AB R6, R51, R62 ;  /* 0x0000003e3306723e */ /* 0x000fce00000000ff */
[C---:B------:R-:W-:Y:S08]  /*5e10*/  HMMA.16816.F32 R80, R4.reuse, R8, R80 ;  /* 0x000000080450723c */ /* 0x040ff00000001850 */
        /* <DEDUP_REMOVED lines=9> */
[-C--:B------:R-:W-:Y:S01]  /*5eb0*/  FFMA.FTZ R180, R180, R20.reuse, -R31 ;  /* 0x00000014b4b47223 */ /* 0x080fe2000001081f */
[----:B------:R-:W-:Y:S01]  /*5ec0*/  MUFU.EX2 R89, R89 ;  /* 0x0000005900597308 */ /* 0x000fe20000000800 */
[C---:B----4-:R-:W-:Y:S03]  /*5ed0*/  HMMA.16816.F32 R72, R4.reuse, R16, R72 ;  /* 0x000000100448723c */ /* 0x050fe60000001848 */
[----:B------:R-:W2:Y:S04]  /*5ee0*/  MUFU.EX2 R130, R186 ;  /* 0x000000ba00827308 */ /* 0x000ea80000000800 */
[----:B------:R-:W-:Y:S01]  /*5ef0*/  MUFU.EX2 R110, R110 ;  /* 0x0000006e006e7308 */ /* 0x000fe20000000800 */
[----:B------:R-:W-:Y:S01]  /*5f00*/  HMMA.16816.F32 R68, R4, R18, R68 ;  /* 0x000000120444723c */ /* 0x000fe20000001844 */
[-CC-:B------:R-:W-:Y:S01]  /*5f10*/  FFMA.FTZ R97, R176, R20.reuse, -R37.reuse ;  /* 0x00000014b0617223 */ /* 0x180fe20000010825 */
[-C--:B------:R-:W-:Y:S01]  /*5f20*/  FFMA.FTZ R95, R170, R20.reuse, -R37 ;  /* 0x00000014aa5f7223 */ /* 0x080fe20000010825 */
[----:B------:R-:W3:Y:S01]  /*5f30*/  MUFU.EX2 R63, R63 ;  /* 0x0000003f003f7308 */ /* 0x000ee20000000800 */
[-CC-:B------:R-:W-:Y:S01]  /*5f40*/  FFMA.FTZ R101, R124, R20.reuse, -R31.reuse ;  /* 0x000000147c657223 */ /* 0x180fe2000001081f */
[-CC-:B------:R-:W-:Y:S01]  /*5f50*/  FFMA.FTZ R99, R98, R20.reuse, -R31.reuse ;  /* 0x0000001462637223 */ /* 0x180fe2000001081f */
[-C--:B------:R-:W-:Y:S01]  /*5f60*/  FFMA.FTZ R96, R96, R20.reuse, -R31 ;  /* 0x0000001460607223 */ /* 0x080fe2000001081f */
[----:B------:R-:W-:Y:S01]  /*5f70*/  MUFU.EX2 R168, R180 ;  /* 0x000000b400a87308 */ /* 0x000fe20000000800 */
[----:B------:R-:W-:-:S03]  /*5f80*/  FFMA.FTZ R174, R174, R20, -R37 ;  /* 0x00000014aeae7223 */ /* 0x000fc60000010825 */
[----:B------:R-:W4:Y:S04]  /*5f90*/  MUFU.EX2 R93, R93 ;  /* 0x0000005d005d7308 */ /* 0x000f280000000800 */
[----:B------:R-:W-:Y:S04]  /*5fa0*/  MUFU.EX2 R67, R67 ;  /* 0x0000004300437308 */ /* 0x000fe80000000800 */
[----:B------:R-:W5:Y:S01]  /*5fb0*/  MUFU.EX2 R166, R166 ;  /* 0x000000a600a67308 */ /* 0x000f620000000800 */
[----:B--2---:R-:W-:Y:S01]  /*5fc0*/  F2FP.F16.F32.PACK_AB R5, R130, R89 ;  /* 0x000000598205723e */ /* 0x004fe200000000ff */
[----:B------:R-:W-:Y:S01]  /*5fd0*/  FFMA.FTZ R172, R172, R20, -R37 ;  /* 0x00000014acac7223 */ /* 0x000fe20000010825 */
[----:B---3--:R-:W-:Y:S01]  /*5fe0*/  F2FP.F16.F32.PACK_AB R7, R63, R110 ;  /* 0x0000006e3f07723e */ /* 0x008fe200000000ff */
[----:B------:R-:W-:Y:S01]  /*5ff0*/  FFMA.FTZ R122, R122, R20, -R31 ;  /* 0x000000147a7a7223 */ /* 0x000fe2000001081f */
[----:B------:R-:W-:Y:S01]  /*6000*/  LDSM.16.MT88.4 R16, [R35+0x4400] ;  /* 0x004400002310783b */ /* 0x000fe20000004200 */
[----:B----4-:R-:W-:-:S02]  /*6010*/  F2FP.F16.F32.PACK_AB R4, R93, R168 ;  /* 0x000000a85d04723e */ /* 0x010fc400000000ff */
[----:B-----5:R-:W-:-:S07]  /*6020*/  F2FP.F16.F32.PACK_AB R6, R166, R67 ;  /* 0x00000043a606723e */ /* 0x020fce00000000ff */
[C---:B-1----:R-:W-:Y:S08]  /*6030*/  HMMA.16816.F32 R72, R4.reuse, R8, R72 ;  /* 0x000000080448723c */ /* 0x042ff00000001848 */
[C---:B------:R-:W-:Y:S01]  /*6040*/  HMMA.16816.F32 R68, R4.reuse, R10, R68 ;  /* 0x0000000a0444723c */ /* 0x040fe20000001844 */
[----:B------:R-:W1:Y:S07]  /*6050*/  LDSM.16.MT88.4 R8, [R26+0x4000] ;  /* 0x004000001a08783b */ /* 0x000e6e0000004200 */
[C---:B------:R-:W-:Y:S08]  /*6060*/  HMMA.16816.F32 R80, R4.reuse, R12, R80 ;  /* 0x0000000c0450723c */ /* 0x040ff00000001850 */
[----:B------:R-:W-:Y:S01]  /*6070*/  HMMA.16816.F32 R76, R4, R14, R76 ;  /* 0x0000000e044c723c */ /* 0x000fe2000000184c */
[----:B------:R-:W2:Y:S01]  /*6080*/  LDSM.16.MT88.4 R12, [R35+0x4000] ;  /* 0x00400000230c783b */ /* 0x000ea20000004200 */
        /* <DEDUP_REMOVED lines=8> */
[----:B---3--:R-:W-:-:S02]  /*6110*/  F2FP.F16.F32.PACK_AB R5, R170, R97 ;  /* 0x00000061aa05723e */ /* 0x008fc400000000ff */
[----:B----4-:R-:W-:Y:S02]  /*6120*/  F2FP.F16.F32.PACK_AB R7, R124, R95 ;  /* 0x0000005f7c07723e */ /* 0x010fe400000000ff */
[----:B-----5:R-:W-:Y:S02]  /*6130*/  F2FP.F16.F32.PACK_AB R4, R98, R101 ;  /* 0x000000656204723e */ /* 0x020fe400000000ff */
[----:B-1----:R-:W-:Y:S01]  /*6140*/  F2FP.F16.F32.PACK_AB R6, R96, R99 ;  /* 0x000000636006723e */ /* 0x002fe200000000ff */
[----:B------:R-:W-:Y:S01]  /*6150*/  FADD.FTZ R109, R136, R91 ;  /* 0x0000005b886d7221 */ /* 0x000fe20000010000 */
[-CC-:B------:R-:W-:Y:S01]  /*6160*/  FFMA.FTZ R103, R126, R20.reuse, -R37.reuse ;  /* 0x000000147e677223 */ /* 0x180fe20000010825 */
[-C--:B------:R-:W-:Y:S01]  /*6170*/  FFMA.FTZ R105, R106, R20.reuse, -R37 ;  /* 0x000000146a697223 */ /* 0x080fe20000010825 */
[----:B------:R-:W-:-:S03]  /*6180*/  FFMA.FTZ R107, R52, R20, -R31 ;  /* 0x00000014346b7223 */ /* 0x000fc6000001081f */
[C---:B------:R-:W-:Y:S01]  /*6190*/  HMMA.16816.F32 R72, R4.reuse, R8, R72 ;  /* 0x000000080448723c */ /* 0x040fe20000001848 */
        /* <DEDUP_REMOVED lines=9> */
[C---:B--2---:R-:W-:Y:S01]  /*6230*/  HMMA.16816.F32 R80, R4.reuse, R12, R80 ;  /* 0x0000000c0450723c */ /* 0x044fe20000001850 */
[----:B------:R-:W-:Y:S01]  /*6240*/  FADD.FTZ R109, R57, R102 ;  /* 0x00000066396d7221 */ /* 0x000fe20000010000 */
[----:B------:R-:W-:Y:S01]  /*6250*/  FADD.FTZ R53, R53, R90 ;  /* 0x0000005a35357221 */ /* 0x000fe20000010000 */
[----:B------:R-:W1:Y:S04]  /*6260*/  MUFU.EX2 R106, R128 ;  /* 0x00000080006a7308 */ /* 0x000e680000000800 */
[----:B------:R-:W-:Y:S01]  /*6270*/  MUFU.EX2 R105, R105 ;  /* 0x0000006900697308 */ /* 0x000fe20000000800 */
[C---:B------:R-:W-:Y:S01]  /*6280*/  HMMA.16816.F32 R76, R4.reuse, R14, R76 ;  /* 0x0000000e044c723c */ /* 0x040fe2000000184c */
[----:B------:R-:W2:Y:S02]  /*6290*/  LDSM.16.MT88.4 R12, [R26+0x4400] ;  /* 0x004400001a0c783b */ /* 0x000ea40000004200 */
[----:B------:R-:W3:Y:S04]  /*62a0*/  MUFU.EX2 R52, R94 ;  /* 0x0000005e00347308 */ /* 0x000ee80000000800 */
[----:B------:R-:W-:Y:S04]  /*62b0*/  MUFU.EX2 R107, R107 ;  /* 0x0000006b006b7308 */ /* 0x000fe80000000800 */
[----:B------:R-:W4:Y:S04]  /*62c0*/  MUFU.EX2 R44, R122 ;  /* 0x0000007a002c7308 */ /* 0x000f280000000800 */
[----:B------:R-:W-:Y:S04]  /*62d0*/  MUFU.EX2 R36, R111 ;  /* 0x0000006f00247308 */ /* 0x000fe80000000800 */
[----:B------:R-:W5:Y:S01]  /*62e0*/  MUFU.EX2 R91, R48 ;  /* 0x00000030005b7308 */ /* 0x000f620000000800 */
[----:B------:R-:W-:Y:S01]  /*62f0*/  FADD.FTZ R54, R54, R109 ;  /* 0x0000006d36367221 */ /* 0x000fe20000010000 */
[----:B------:R-:W-:Y:S01]  /*6300*/  FADD.FTZ R56, R56, R53 ;  /* 0x0000003538387221 */ /* 0x000fe20000010000 */
[----:B------:R-:W-:Y:S01]  /*6310*/  HMMA.16816.F32 R68, R4, R10, R68 ;  /* 0x0000000a0444723c */ /* 0x000fe20000001844 */
[----:B------:R-:W2:Y:S01]  /*6320*/  LDSM.16.MT88.4 R8, [R35+0x4800] ;  /* 0x004800002308783b */ /* 0x000ea20000004200 */
[----:B------:R-:W-:Y:S01]  /*6330*/  FADD.FTZ R54, R45, R54 ;  /* 0x000000362d367221 */ /* 0x000fe20000010000 */
[----:B------:R-:W-:Y:S01]  /*6340*/  FADD.FTZ R47, R47, R56 ;  /* 0x000000382f2f7221 */ /* 0x000fe20000010000 */
[----:B-1----:R-:W-:-:S02]  /*6350*/  F2FP.F16.F32.PACK_AB R5, R106, R103 ;  /* 0x000000676a05723e */ /* 0x002fc400000000ff */
[----:B------:R-:W-:Y:S01]  /*6360*/  FADD.FTZ R43, R43, R54 ;  /* 0x000000362b2b7221 */ /* 0x000fe20000010000 */
[----:B------:R-:W-:Y:S01]  /*6370*/  FADD.FTZ R50, R50, R47 ;  /* 0x0000002f32327221 */ /* 0x000fe20000010000 */
[----:B---3--:R-:W-:Y:S02]  /*6380*/  F2FP.F16.F32.PACK_AB R7, R52, R105 ;  /* 0x000000693407723e */ /* 0x008fe400000000ff */
[----:B----4-:R-:W-:Y:S02]  /*6390*/  F2FP.F16.F32.PACK_AB R4, R44, R107 ;  /* 0x0000006b2c04723e */ /* 0x010fe400000000ff */
[----:B-----5:R-:W-:Y:S01]  /*63a0*/  F2FP.F16.F32.PACK_AB R6, R91, R36 ;  /* 0x000000245b06723e */ /* 0x020fe200000000ff */
[----:B------:R-:W-:Y:S01]  /*63b0*/  FADD.FTZ R43, R38, R43 ;  /* 0x0000002b262b7221 */ /* 0x000fe20000010000 */
[----:B------:R-:W-:-:S03]  /*63c0*/  FADD.FTZ R39, R39, R50 ;  /* 0x0000003227277221 */ /* 0x000fc60000010000 */
[----:B------:R-:W-:Y:S01]  /*63d0*/  FADD.FTZ R100, R100, R43 ;  /* 0x0000002b64647221 */ /* 0x000fe20000010000 */
[----:B------:R-:W-:Y:S01]  /*63e0*/  FADD.FTZ R92, R92, R39 ;  /* 0x000000275c5c7221 */ /* 0x000fe20000010000 */
[C---:B------:R-:W-:Y:S01]  /*63f0*/  HMMA.16816.F32 R80, R4.reuse, R16, R80 ;  /* 0x000000100450723c */ /* 0x040fe20000001850 */
[-C--:B------:R-:W-:Y:S01]  /*6400*/  FFMA.FTZ R16, R29, R20.reuse, -R31 ;  /* 0x000000141d107223 */ /* 0x080fe2000001081f */
[-CC-:B------:R-:W-:Y:S01]  /*6410*/  FFMA.FTZ R61, R88, R20.reuse, -R37.reuse ;  /* 0x00000014583d7223 */ /* 0x180fe20000010825 */
[-C--:B------:R-:W-:Y:S01]  /*6420*/  FFMA.FTZ R58, R58, R20.reuse, -R37 ;  /* 0x000000143a3a7223 */ /* 0x080fe20000010825 */
[-CC-:B------:R-:W-:Y:S01]  /*6430*/  FFMA.FTZ R29, R28, R20.reuse, -R31.reuse ;  /* 0x000000141c1d7223 */ /* 0x180fe2000001081f */
[-CC-:B------:R-:W-:Y:S01]  /*6440*/  FFMA.FTZ R21, R21, R20.reuse, -R31.reuse ;  /* 0x0000001415157223 */ /* 0x180fe2000001081f */
[-C--:B------:R-:W-:Y:S01]  /*6450*/  FFMA.FTZ R46, R46, R20.reuse, -R31 ;  /* 0x000000142e2e7223 */ /* 0x080fe2000001081f */
[----:B------:R-:W-:Y:S01]  /*6460*/  FADD.FTZ R59, R59, R100 ;  /* 0x000000643b3b7221 */ /* 0x000fe20000010000 */
[----:B------:R-:W-:Y:S01]  /*6470*/  FADD.FTZ R55, R55, R92 ;  /* 0x0000005c37377221 */ /* 0x000fe20000010000 */
[-CC-:B------:R-:W-:Y:S01]  /*6480*/  FFMA.FTZ R64, R64, R20.reuse, -R37.reuse ;  /* 0x0000001440407223 */ /* 0x180fe20000010825 */
[----:B------:R-:W-:Y:S01]  /*6490*/  FFMA.FTZ R66, R66, R20, -R37 ;  /* 0x0000001442427223 */ /* 0x000fe20000010825 */
[----:B------:R1:W-:Y:S01]  /*64a0*/  MUFU.EX2 R28, R16 ;  /* 0x00000010001c7308 */ /* 0x0003e20000000800 */
[----:B------:R-:W-:Y:S01]  /*64b0*/  HMMA.16816.F32 R76, R4, R18, R76 ;  /* 0x00000012044c723c */ /* 0x000fe2000000184c */
[----:B------:R-:W-:Y:S01]  /*64c0*/  FADD.FTZ R60, R60, R59 ;  /* 0x0000003b3c3c7221 */ /* 0x000fe20000010000 */
[----:B------:R-:W-:Y:S01]  /*64d0*/  FADD.FTZ R62, R62, R55 ;  /* 0x000000373e3e7221 */ /* 0x000fe20000010000 */
[----:B------:R-:W-:Y:S04]  /*64e0*/  MUFU.EX2 R61, R61 ;  /* 0x0000003d003d7308 */ /* 0x000fe80000000800 */
[----:B------:R-:W3:Y:S01]  /*64f0*/  MUFU.EX2 R48, R64 ;  /* 0x0000004000307308 */ /* 0x000ee20000000800 */
[----:B------:R-:W-:-:S03]  /*6500*/  FADD.FTZ R60, R49, R60 ;  /* 0x0000003c313c7221 */ /* 0x000fc60000010000 */
[----:B------:R-:W-:Y:S01]  /*6510*/  MUFU.EX2 R57, R66 ;  /* 0x0000004200397308 */ /* 0x000fe20000000800 */
[----:B-1----:R-:W1:Y:S03]  /*6520*/  LDSM.16.MT88.4 R16, [R26+0x4800] ;  /* 0x004800001a10783b */ /* 0x002e660000004200 */
[----:B------:R-:W4:Y:S01]  /*6530*/  MUFU.EX2 R58, R58 ;  /* 0x0000003a003a7308 */ /* 0x000f220000000800 */
[----:B------:R-:W-:-:S03]  /*6540*/  FADD.FTZ R51, R51, R62 ;  /* 0x0000003e33337221 */ /* 0x000fc60000010000 */
[----:B------:R-:W5:Y:S04]  /*6550*/  MUFU.EX2 R29, R29 ;  /* 0x0000001d001d7308 */ /* 0x000f680000000800 */
[----:B------:R-:W-:Y:S04]  /*6560*/  MUFU.EX2 R21, R21 ;  /* 0x0000001500157308 */ /* 0x000fe80000000800 */
[----:B------:R-:W5:Y:S01]  /*6570*/  MUFU.EX2 R46, R46 ;  /* 0x0000002e002e7308 */ /* 0x000f620000000800 */
[----:B------:R-:W-:Y:S01]  /*6580*/  FADD.FTZ R89, R89, R60 ;  /* 0x0000003c59597221 */ /* 0x000fe20000010000 */
[----:B------:R-:W-:Y:S01]  /*6590*/  FADD.FTZ R168, R168, R51 ;  /* 0x00000033a8a87221 */ /* 0x000fe20000010000 */
[----:B--2---:R-:W-:Y:S02]  /*65a0*/  HMMA.16816.F32 R72, R4, R12, R72 ;  /* 0x0000000c0448723c */ /* 0x004fe40000001848 */
[----:B------:R-:W-:Y:S01]  /*65b0*/  FADD.FTZ R89, R130, R89 ;  /* 0x0000005982597221 */ /* 0x000fe20000010000 */
[----:B------:R-:W-:-:S03]  /*65c0*/  FADD.FTZ R168, R93, R168 ;  /* 0x000000a85da87221 */ /* 0x000fc60000010000 */
[----:B------:R-:W-:Y:S02]  /*65d0*/  FADD.FTZ R110, R110, R89 ;  /* 0x000000596e6e7221 */ /* 0x000fe40000010000 */
[----:B------:R-:W-:Y:S01]  /*65e0*/  HMMA.16816.F32 R68, R4, R14, R68 ;  /* 0x0000000e0444723c */ /* 0x000fe20000001844 */
[----:B---3--:R-:W-:Y:S01]  /*65f0*/  F2FP.F16.F32.PACK_AB R5, R48, R61 ;  /* 0x0000003d3005723e */ /* 0x008fe200000000ff */
[----:B------:R-:W2:Y:S01]  /*6600*/  LDSM.16.MT88.4 R12, [R35+0x4c00] ;  /* 0x004c0000230c783b */ /* 0x000ea20000004200 */
[----:B----4-:R-:W-:Y:S01]  /*6610*/  F2FP.F16.F32.PACK_AB R7, R58, R57 ;  /* 0x000000393a07723e */ /* 0x010fe200000000ff */
[----:B------:R-:W-:Y:S01]  /*6620*/  FADD.FTZ R67, R67, R168 ;  /* 0x000000a843437221 */ /* 0x000fe20000010000 */
[----:B-----5:R-:W-:Y:S02]  /*6630*/  F2FP.F16.F32.PACK_AB R4, R29, R28 ;  /* 0x0000001c1d04723e */ /* 0x020fe400000000ff */
[----:B------:R-:W-:Y:S01]  /*6640*/  F2FP.F16.F32.PACK_AB R6, R46, R21 ;  /* 0x000000152e06723e */ /* 0x000fe200000000ff */
[----:B------:R-:W-:Y:S01]  /*6650*/  FADD.FTZ R110, R63, R110 ;  /* 0x0000006e3f6e7221 */ /* 0x000fe20000010000 */
[----:B------:R-:W-:Y:S01]  /*6660*/  FADD.FTZ R166, R166, R67 ;  /* 0x00000043a6a67221 */ /* 0x000fe20000010000 */
[----:B------:R-:W-:-:S02]  /*6670*/  FFMA.FTZ R34, R34, R20, -R37 ;  /* 0x0000001422227223 */ /* 0x000fc40000010825 */
[----:B------:R-:W-:Y:S02]  /*6680*/  FADD.FTZ R97, R97, R110 ;  /* 0x0000006e61617221 */ /* 0x000fe40000010000 */
[----:B------:R-:W-:Y:S01]  /*6690*/  HMMA.16816.F32 R80, R4, R8, R80 ;  /* 0x000000080450723c */ /* 0x000fe20000001850 */
[----:B------:R-:W-:Y:S01]  /*66a0*/  FADD.FTZ R101, R101, R166 ;  /* 0x000000a665657221 */ /* 0x000fe20000010000 */
[-CC-:B------:R-:W-:Y:S01]  /*66b0*/  FFMA.FTZ R33, R33, R20.reuse, -R37.reuse ;  /* 0x0000001421217223 */ /* 0x180fe20000010825 */
[----:B------:R-:W-:-:S05]  /*66c0*/  FFMA.FTZ R32, R32, R20, -R37 ;  /* 0x0000001420207223 */ /* 0x000fca0000010825 */
[----:B------:R-:W-:Y:S01]  /*66d0*/  HMMA.16816.F32 R76, R4, R10, R76 ;  /* 0x0000000a044c723c */ /* 0x000fe2000000184c */
[----:B------:R-:W3:Y:S01]  /*66e0*/  LDSM.16.MT88.4 R8, [R26+0x4c00] ;  /* 0x004c00001a08783b */ /* 0x000ee20000004200 */
[-C--:B------:R-:W-:Y:S01]  /*66f0*/  FFMA.FTZ R37, R30, R20.reuse, -R37 ;  /* 0x000000141e257223 */ /* 0x080fe20000010825 */
[-C--:B------:R-:W-:Y:S01]  /*6700*/  FFMA.FTZ R167, R23, R20.reuse, -R31 ;  /* 0x0000001417a77223 */ /* 0x080fe2000001081f */
[----:B------:R-:W-:Y:S01]  /*6710*/  FADD.FTZ R170, R170, R97 ;  /* 0x00000061aaaa7221 */ /* 0x000fe20000010000 */
[----:B------:R-:W-:Y:S01]  /*6720*/  FADD.FTZ R98, R98, R101 ;  /* 0x0000006562627221 */ /* 0x000fe20000010000 */
[----:B------:R4:W-:Y:S01]  /*6730*/  MUFU.EX2 R30, R34 ;  /* 0x00000022001e7308 */ /* 0x0009e20000000800 */
[-CC-:B------:R-:W-:Y:S01]  /*6740*/  FFMA.FTZ R38, R27, R20.reuse, -R31.reuse ;  /* 0x000000141b267223 */ /* 0x180fe2000001081f */
[----:B------:R-:W-:Y:S01]  /*6750*/  FFMA.FTZ R39, R25, R20, -R31 ;  /* 0x0000001419277223 */ /* 0x000fe2000001081f */
[----:B------:R-:W-:Y:S01]  /*6760*/  FADD.FTZ R95, R95, R170 ;  /* 0x000000aa5f5f7221 */ /* 0x000fe20000010000 */
[----:B------:R-:W-:Y:S01]  /*6770*/  FADD.FTZ R99, R99, R98 ;  /* 0x0000006263637221 */ /* 0x000fe20000010000 */
[----:B------:R-:W5:Y:S02]  /*6780*/  MUFU.EX2 R33, R33 ;  /* 0x0000002100217308 */ /* 0x000f640000000800 */
[----:B------:R-:W-:-:S02]  /*6790*/  FADD.FTZ R124, R124, R95 ;  /* 0x0000005f7c7c7221 */ /* 0x000fc40000010000 */
[----:B------:R-:W-:Y:S01]  /*67a0*/  MUFU.EX2 R32, R32 ;  /* 0x0000002000207308 */ /* 0x000fe20000000800 */
[----:B----4-:R-:W-:-:S03]  /*67b0*/  FFMA.FTZ R34, R22, R20, -R31 ;  /* 0x0000001416227223 */ /* 0x010fc6000001081f */
[----:B------:R-:W4:Y:S01]  /*67c0*/  MUFU.EX2 R27, R37 ;  /* 0x00000025001b7308 */ /* 0x000f220000000800 */
[----:B------:R-:W-:-:S03]  /*67d0*/  FADD.FTZ R96, R96, R99 ;  /* 0x0000006360607221 */ /* 0x000fc60000010000 */
[----:B------:R-:W-:Y:S04]  /*67e0*/  MUFU.EX2 R22, R38 ;  /* 0x0000002600167308 */ /* 0x000fe80000000800 */
[----:B------:R-:W2:Y:S04]  /*67f0*/  MUFU.EX2 R25, R34 ;  /* 0x0000002200197308 */ /* 0x000ea80000000800 */
[----:B------:R-:W-:Y:S04]  /*6800*/  MUFU.EX2 R20, R39 ;  /* 0x0000002700147308 */ /* 0x000fe80000000800 */
[----:B------:R-:W3:Y:S01]  /*6810*/  MUFU.EX2 R167, R167 ;  /* 0x000000a700a77308 */ /* 0x000ee20000000800 */
[----:B-1----:R-:W-:Y:S01]  /*6820*/  HMMA.16816.F32 R72, R4, R16, R72 ;  /* 0x000000100448723c */ /* 0x002fe20000001848 */
[----:B------:R-:W-:Y:S01]  /*6830*/  FADD.FTZ R103, R103, R124 ;  /* 0x0000007c67677221 */ /* 0x000fe20000010000 */
[----:B------:R-:W-:-:S03]  /*6840*/  FADD.FTZ R17, R107, R96 ;  /* 0x000000606b117221 */ /* 0x000fc60000010000 */
[----:B------:R-:W-:Y:S01]  /*6850*/  FADD.FTZ R106, R106, R103 ;  /* 0x000000676a6a7221 */ /* 0x000fe20000010000 */
[----:B------:R-:W-:Y:S02]  /*6860*/  FADD.FTZ R17, R44, R17 ;  /* 0x000000112c117221 */ /* 0x000fe40000010000 */
[----:B------:R-:W-:Y:S01]  /*6870*/  HMMA.16816.F32 R68, R4, R18, R68 ;  /* 0x000000120444723c */ /* 0x000fe20000001844 */
[----:B-----5:R-:W-:Y:S01]  /*6880*/  F2FP.F16.F32.PACK_AB R5, R30, R33 ;  /* 0x000000211e05723e */ /* 0x020fe200000000ff */
[----:B------:R-:W-:Y:S01]  /*6890*/  FADD.FTZ R105, R105, R106 ;  /* 0x0000006a69697221 */ /* 0x000fe20000010000 */
[----:B----4-:R-:W-:Y:S01]  /*68a0*/  F2FP.F16.F32.PACK_AB R7, R27, R32 ;  /* 0x000000201b07723e */ /* 0x010fe200000000ff */
[----:B------:R-:W-:Y:S01]  /*68b0*/  FADD.FTZ R36, R36, R17 ;  /* 0x0000001124247221 */ /* 0x000fe20000010000 */
[----:B--2---:R-:W-:Y:S02]  /*68c0*/  F2FP.F16.F32.PACK_AB R4, R25, R22 ;  /* 0x000000161904723e */ /* 0x004fe400000000ff */
[----:B---3--:R-:W-:Y:S01]  /*68d0*/  F2FP.F16.F32.PACK_AB R6, R167, R20 ;  /* 0x00000014a706723e */ /* 0x008fe200000000ff */
[----:B------:R-:W-:Y:S01]  /*68e0*/  FADD.FTZ R52, R52, R105 ;  /* 0x0000006934347221 */ /* 0x000fe20000010000 */
[----:B------:R-:W-:-:S03]  /*68f0*/  FADD.FTZ R91, R91, R36 ;  /* 0x000000245b5b7221 */ /* 0x000fc60000010000 */
        /* <DEDUP_REMOVED lines=8> */
[----:B------:R-:W-:Y:S01]  /*6980*/  FADD.FTZ R58, R58, R57 ;  /* 0x000000393a3a7221 */ /* 0x000fe20000010000 */
[----:B------:R-:W-:Y:S02]  /*6990*/  ISETP.GT.U32.AND P0, PT, R65, R146, PT ;  /* 0x000000924100720c */ /* 0x000fe40003f04070 */
        /* <DEDUP_REMOVED lines=9> */
[----:B------:R-:W-:Y:S01]  /*6a30*/  FADD.FTZ R166, R27, R32 ;  /* 0x000000201ba67221 */ /* 0x000fe20000010000 */
[----:B------:R-:W-:-:S04]  /*6a40*/  IMAD.MOV.U32 R43, RZ, RZ, R65 ;  /* 0x000000ffff2b7224 */ /* 0x000fc800078e0041 */
[----:B------:R-:W-:Y:S01]  /*6a50*/  HMMA.16816.F32 R68, R4, R10, R68 ;  /* 0x0000000a0444723c */ /* 0x000fe20000001844 */
[----:B------:R-:W-:Y:S01]  /*6a60*/  FADD.FTZ R167, R167, R20 ;  /* 0x00000014a7a77221 */ /* 0x000fe20000010000 */
[----:B------:R-:W-:-:S03]  /*6a70*/  NOP ;  /* 0x0000000000007918 */ /* 0x000fc60000000000 */
[----:B------:R-:W-:-:S15]  /*6a80*/  @!P0 BRA `(.L_x_9016) ;  /* 0x0000004800608947 */ /* 0x000fde0003800000 */
[----:B------:R-:W-:-:S04]  /*6a90*/  DEPBAR.LE SB0, 0x0 ;  /* 0x000080000000791a */ /* 0x000fc80000000000 */
[----:B------:R-:W-:Y:S05]  /*6aa0*/  WARPSYNC.ALL ;  /* 0x0000000000007948 */ /* 0x000fea0003800000 */
[----:B------:R-:W-:Y:S01]  /*6ab0*/  BSSY.RECONVERGENT B0, `(.L_x_9017) ;  /* 0x000004a000007945 */ /* 0x000fe20003800200 */
[----:B------:R-:W-:Y:S02]  /*6ac0*/  SHF.L.U32 R122, R65, 0x7, RZ ;  /* 0x00000007417a7819 */ /* 0x000fe400000006ff */
[----:B------:R-:W-:Y:S01]  /*6ad0*/  IADD3 R43, PT, PT, R113, -0x2, RZ ;  /* 0xfffffffe712b7810 */ /* 0x000fe20007ffe0ff */
        /* <DEDUP_REMOVED lines=35> */
[----:B------:R-:W-:-:S05]  /*6d10*/  ISETP.GE.AND P2, PT, R5, RZ, PT ;  /* 0x000000ff0500720c */ /* 0x000fca0003f46270 */
[----:B------:R-:W-:Y:S02]  /*6d20*/  @P3 VIADD R9, R9, 0x1 ;  /* 0x0000000109093836 */ /* 0x000fe40000000000 */
[----:B------:R-:W-:Y:S02]  /*6d30*/  @P4 IADD3 R10, PT, PT, R10, 0x1, RZ ;  /* 0x000000010a0a4810 */ /* 0x000fe40007ffe0ff */
[----:B------:R-:W-:-:S04]  /*6d40*/  @!P0 IMAD.MOV R9, RZ, RZ, -R9 ;  /* 0x000000ffff098224 */ /* 0x000fc800078e0a09 */
        /* <DEDUP_REMOVED lines=24> */
.L_x_9018:
        /* <DEDUP_REMOVED lines=8> */
.L_x_9019:
[----:B------:R-:W-:Y:S05]  /*6f50*/  BSYNC.RECONVERGENT B0 ;  /* 0x0000000000007941 */ /* 0x000fea0003800200 */
.L_x_9017:
[----:B------:R-:W-:Y:S01]  /*6f60*/  ISETP.GE.AND P0, PT, R165, R156, PT ;  /* 0x0000009ca500720c */ /* 0x000fe20003f06270 */
[C---:B------:R-:W-:Y:S01]  /*6f70*/  IMAD.SHL.U32 R5, R140.reuse, 0x40, RZ ;  /* 0x000000408c057824 */ /* 0x040fe200078e00ff */
[----:B------:R-:W-:Y:S01]  /*6f80*/  SHF.L.U64.HI R4, R140, 0x6, R141 ;  /* 0x000000068c047819 */ /* 0x000fe2000001028d */
[----:B------:R-:W-:Y:S01]  /*6f90*/  IMAD R9, R108, 0x2, R87 ;  /* 0x000000026c097824 */ /* 0x000fe200078e0257 */
[----:B------:R-:W-:Y:S02]  /*6fa0*/  BSSY.RECONVERGENT B1, `(.L_x_9020) ;  /* 0x00002e3000017945 */ /* 0x000fe40003800200 */
[----:B------:R-:W-:Y:S01]  /*6fb0*/  IADD3 R18, P1, PT, R5, R150, RZ ;  /* 0x0000009605127210 */ /* 0x000fe20007f3e0ff */
[----:B------:R-:W-:-:S04]  /*6fc0*/  IMAD.IADD R108, R9, 0x1, R24 ;  /* 0x00000001096c7824 */ /* 0x000fc800078e0218 */
        /* <DEDUP_REMOVED lines=26> */
[----:B------:R-:W1:Y:S04]  /*7170*/  LDSM.16.M88.4 R12, [R121+0x1000] ;  /* 0x00100000790c783b */ /* 0x000e680000000200 */
[----:B------:R-:W2:Y:S04]  /*7180*/  LDSM.16.M88.4 R4, [R121+0x1400] ;  /* 0x001400007904783b */ /* 0x000ea80000000200 */
[----:B------:R-:W-:Y:S04]  /*7190*/  LDSM.16.M88.4 R108, [R108] ;  /* 0x000000006c6c783b */ /* 0x000fe80000000200 */
[----:B------:R-:W3:Y:S04]  /*71a0*/  LDSM.16.M88.4 R96, [R114+0x1000] ;  /* 0x001000007260783b */ /* 0x000ee80000000200 */
[----:B------:R-:W4:Y:S04]  /*71b0*/  LDSM.16.M88.4 R92, [R114+0x1400] ;  /* 0x00140000725c783b */ /* 0x000f280000000200 */
[----:B------:R-:W5:Y:S04]  /*71c0*/  LDSM.16.M88.4 R64, [R121+0x1800] ;  /* 0x001800007940783b */ /* 0x000f680000000200 */
[----:B------:R-:W5:Y:S04]  /*71d0*/  LDSM.16.M88.4 R56, [R121+0x1c00] ;  /* 0x001c00007938783b */ /* 0x000f680000000200 */
[----:B------:R-:W5:Y:S04]  /*71e0*/  LDSM.16.M88.4 R48, [R121+0x2000] ;  /* 0x002000007930783b */ /* 0x000f680000000200 */
[----:B------:R-:W5:Y:S04]  /*71f0*/  LDSM.16.M88.4 R36, [R121+0x2400] ;  /* 0x002400007924783b */ /* 0x000f680000000200 */
[----:B------:R-:W5:Y:S01]  /*7200*/  LDSM.16.M88.4 R28, [R121+0x2800] ;  /* 0x00280000791c783b */ /* 0x000f620000000200 */
[C---:B-1----:R-:W-:Y:S03]  /*7210*/  HMMA.16816.F32 R16, R20.reuse, R12, RZ ;  /* 0x0000000c1410723c */ /* 0x042fe600000018ff */
[----:B------:R-:W1:Y:S04]  /*7220*/  LDSM.16.M88.4 R100, [R121+0x2c00] ;  /* 0x002c00007964783b */ /* 0x000e680000000200 */
[----:B------:R-:W-:Y:S01]  /*7230*/  LDSM.16.M88.4 R104, [R114+0x1800] ;  /* 0x001800007268783b */ /* 0x000fe20000000200 */
[C---:B------:R-:W-:Y:S03]  /*7240*/  HMMA.16816.F32 R12, R20.reuse, R14, RZ ;  /* 0x0000000e140c723c */ /* 0x040fe600000018ff */
[----:B------:R-:W0:Y:S05]  /*7250*/  LDGDEPBAR ;  /* 0x00000000000079af */ /* 0x000e2a0000000000 */
[C---:B--2---:R-:W-:Y:S08]  /*7260*/  HMMA.16816.F32 R8, R20.reuse, R4, RZ ;  /* 0x000000041408723c */ /* 0x044ff000000018ff */
[----:B------:R-:W-:Y:S08]  /*7270*/  HMMA.16816.F32 R4, R20, R6, RZ ;  /* 0x000000061404723c */ /* 0x000ff000000018ff */
[C---:B---3--:R-:W-:Y:S08]  /*7280*/  HMMA.16816.F32 R16, R108.reuse, R96, R16 ;  /* 0x000000606c10723c */ /* 0x048ff00000001810 */
[C---:B------:R-:W-:Y:S01]  /*7290*/  HMMA.16816.F32 R12, R108.reuse, R98, R12 ;  /* 0x000000626c0c723c */ /* 0x040fe2000000180c */
[----:B------:R-:W2:Y:S07]  /*72a0*/  LDSM.16.M88.4 R96, [R114+0x2000] ;  /* 0x002000007260783b */ /* 0x000eae0000000200 */
[C---:B----4-:R-:W-:Y:S08]  /*72b0*/  HMMA.16816.F32 R8, R108.reuse, R92, R8 ;  /* 0x0000005c6c08723c */ /* 0x050ff00000001808 */
[----:B------:R-:W-:Y:S01]  /*72c0*/  HMMA.16816.F32 R4, R108, R94, R4 ;  /* 0x0000005e6c04723c */ /* 0x000fe20000001804 */
[----:B------:R-:W3:Y:S07]  /*72d0*/  LDSM.16.M88.4 R92, [R114+0x2400] ;  /* 0x00240000725c783b */ /* 0x000eee0000000200 */
        /* <DEDUP_REMOVED lines=13> */
[----:B--2---:R-:W-:Y:S01]  /*73b0*/  HMMA.16816.F32 R52, R108, R96, R52 ;  /* 0x000000606c34723c */ /* 0x004fe20000001834 */
[----:B------:R-:W-:-:S07]  /*73c0*/  IMAD.SHL.U32 R96, R113, 0x80, RZ ;  /* 0x0000008071607824 */ /* 0x000fce00078e00ff */
[----:B---3--:R-:W-:Y:S01]  /*73d0*/  HMMA.16816.F32 R44, R108, R92, R44 ;  /* 0x0000005c6c2c723c */ /* 0x008fe2000000182c */
[----:B------:R-:W-:-:S05]  /*73e0*/  LOP3.LUT R93, R96, R119, RZ, 0xfc, !PT ;  /* 0x00000077605d7212 */ /* 0x000fca00078efcff */
[----:B------:R-:W-:Y:S02]  /*73f0*/  IMAD.IADD R97, R93, 0x1, R112 ;  /* 0x000000015d617824 */ /* 0x000fe400078e0270 */
[C---:B------:R-:W-:Y:S03]  /*7400*/  HMMA.16816.F32 R36, R108.reuse, R94, R36 ;  /* 0x0000005e6c24723c */ /* 0x040fe60000001824 */
[C-C-:B------:R-:W-:Y:S02]  /*7410*/  IADD3 R92, PT, PT, R120.reuse, 0x100, -R97.reuse ;  /* 0x00000100785c7810 */ /* 0x140fe40007ffe861 */
[C-C-:B------:R-:W-:Y:S02]  /*7420*/  IADD3 R95, PT, PT, R120.reuse, 0xf0, -R97.reuse ;  /* 0x000000f0785f7810 */ /* 0x140fe40007ffe861 */
[----:B------:R-:W-:Y:S01]  /*7430*/  IABS R92, R92 ;  /* 0x0000005c005c7213 */ /* 0x000fe20000000000 */
[----:B------:R-:W-:Y:S01]  /*7440*/  HMMA.16816.F32 R88, R108, R104, R88 ;  /* 0x000000686c58723c */ /* 0x000fe20000001858 */
[----:B------:R-:W-:-:S02]  /*7450*/  IADD3 R96, PT, PT, R120, 0xef, -R97 ;  /* 0x000000ef78607810 */ /* 0x000fc40007ffe861 */
[----:B------:R-:W-:Y:S02]  /*7460*/  IABS R95, R95 ;  /* 0x0000005f005f7213 */ /* 0x000fe40000000000 */
[----:B------:R-:W-:Y:S02]  /*7470*/  IABS R96, R96 ;  /* 0x0000006000607213 */ /* 0x000fe40000000000 */
[----:B------:R-:W-:Y:S01]  /*7480*/  I2FP.F32.S32 R95, R95 ;  /* 0x0000005f005f7245 */ /* 0x000fe20000201400 */
[C---:B------:R-:W-:Y:S01]  /*7490*/  HMMA.16816.F32 R64, R108.reuse, R106, R64 ;  /* 0x0000006a6c40723c */ /* 0x040fe20000001840 */
[----:B------:R-:W-:Y:S01]  /*74a0*/  I2FP.F32.S32 R96, R96 ;  /* 0x0000006000607245 */ /* 0x000fe20000201400 */
[----:B------:R-:W2:Y:S01]  /*74b0*/  LDSM.16.M88.4 R104, [R114+0x2800] ;  /* 0x002800007268783b */ /* 0x000ea20000000200 */
[--C-:B------:R-:W-:Y:S02]  /*74c0*/  IADD3 R94, PT, PT, R120, 0xe7, -R97.reuse ;  /* 0x000000e7785e7810 */ /* 0x100fe40007ffe861 */
[----:B------:R-:W-:Y:S01]  /*74d0*/  IADD3 R129, PT, PT, R40, 0xe8, -R97 ;  /* 0x000000e828817810 */ /* 0x000fe20007ffe861 */
[----:B------:R-:W-:Y:S01]  /*74e0*/  FFMA.FTZ R96, -R157, R96, R9 ;  /* 0x000000609d607223 */ /* 0x000fe20000010109 */
[----:B------:R-:W-:Y:S01]  /*74f0*/  IADD3 R9, PT, PT, R120, 0xd8, -R97 ;  /* 0x000000d878097810 */ /* 0x000fe20007ffe861 */
[----:B-1----:R-:W-:Y:S01]  /*7500*/  HMMA.16816.F32 R60, R108, R100, R60 ;  /* 0x000000646c3c723c */ /* 0x002fe2000000183c */
[----:B------:R-:W-:-:S02]  /*7510*/  I2FP.F32.S32 R101, R92 ;  /* 0x0000005c00657245 */ /* 0x000fc40000201400 */
[----:B------:R-:W-:Y:S02]  /*7520*/  IABS R9, R9 ;  /* 0x0000000900097213 */ /* 0x000fe40000000000 */
[----:B------:R-:W-:Y:S01]  /*7530*/  IABS R94, R94 ;  /* 0x0000005e005e7213 */ /* 0x000fe20000000000 */
[C---:B------:R-:W-:Y:S01]  /*7540*/  FFMA.FTZ R101, -R157.reuse, R101, R16 ;  /* 0x000000659d657223 */ /* 0x040fe20000010110 */
[C-C-:B------:R-:W-:Y:S01]  /*7550*/  IADD3 R16, PT, PT, R120.reuse, 0xf7, -R97.reuse ;  /* 0x000000f778107810 */ /* 0x140fe20007ffe861 */
[----:B------:R-:W-:Y:S01]  /*7560*/  HMMA.16816.F32 R48, R108, R98, R48 ;  /* 0x000000626c30723c */ /* 0x000fe20000001830 */
[----:B------:R-:W-:Y:S01]  /*7570*/  FFMA.FTZ R98, -R157, R95, R8 ;  /* 0x0000005f9d627223 */ /* 0x000fe20000010108 */
[----:B------:R-:W-:Y:S02]  /*7580*/  IADD3 R95, PT, PT, R120, 0xe8, -R97 ;  /* 0x000000e8785f7810 */ /* 0x000fe40007ffe861 */
[----:B------:R-:W-:Y:S02]  /*7590*/  IABS R16, R16 ;  /* 0x0000001000107213 */ /* 0x000fe40000000000 */
[----:B------:R-:W-:-:S02]  /*75a0*/  IABS R95, R95 ;  /* 0x0000005f005f7213 */ /* 0x000fc40000000000 */
[----:B------:R-:W-:Y:S01]  /*75b0*/  I2FP.F32.S32 R16, R16 ;  /* 0x0000001000107245 */ /* 0x000fe20000201400 */
[----:B------:R-:W-:Y:S01]  /*75c0*/  HMMA.16816.F32 R56, R108, R102, R56 ;  /* 0x000000666c38723c */ /* 0x000fe20000001838 */
[----:B------:R-:W-:Y:S02]  /*75d0*/  I2FP.F32.S32 R95, R95 ;  /* 0x0000005f005f7245 */ /* 0x000fe40000201400 */
[----:B------:R-:W-:Y:S01]  /*75e0*/  I2FP.F32.S32 R9, R9 ;  /* 0x0000000900097245 */ /* 0x000fe20000201400 */
[C---:B------:R-:W-:Y:S01]  /*75f0*/  FFMA.FTZ R16, -R157.reuse, R16, R13 ;  /* 0x000000109d107223 */ /* 0x040fe2000001010d */
[C-C-:B------:R-:W-:Y:S01]  /*7600*/  IADD3 R13, PT, PT, R120.reuse, 0xe0, -R97.reuse ;  /* 0x000000e0780d7810 */ /* 0x140fe20007ffe861 */
[----:B------:R-:W-:Y:S01]  /*7610*/  FFMA.FTZ R95, -R157, R95, R4 ;  /* 0x0000005f9d5f7223 */ /* 0x000fe20000010104 */
[----:B------:R-:W-:Y:S02]  /*7620*/  IADD3 R4, PT, PT, R120, 0xc7, -R97 ;  /* 0x000000c778047810 */ /* 0x000fe40007ffe861 */
[----:B------:R-:W-:-:S02]  /*7630*/  IABS R13, R13 ;  /* 0x0000000d000d7213 */ /* 0x000fc40000000000 */
[----:B------:R-:W-:Y:S02]  /*7640*/  IABS R4, R4 ;  /* 0x0000000400047213 */ /* 0x000fe40000000000 */
[----:B------:R-:W-:Y:S02]  /*7650*/  I2FP.F32.S32 R13, R13 ;  /* 0x0000000d000d7245 */ /* 0x000fe40000201400 */
[C-C-:B------:R-:W-:Y:S02]  /*7660*/  IADD3 R8, PT, PT, R120.reuse, 0xdf, -R97.reuse ;  /* 0x000000df78087810 */ /* 0x140fe40007ffe861 */
[----:B------:R-:W-:Y:S01]  /*7670*/  I2FP.F32.S32 R4, R4 ;  /* 0x0000000400047245 */ /* 0x000fe20000201400 */
[C---:B------:R-:W-:Y:S01]  /*7680*/  FFMA.FTZ R92, -R157.reuse, R13, R88 ;  /* 0x0000000d9d5c7223 */ /* 0x040fe20000010158 */
[C---:B------:R-:W-:Y:S01]  /*7690*/  FFMA.FTZ R88, -R157.reuse, R9, R64 ;  /* 0x000000099d587223 */ /* 0x040fe20000010140 */
[C-C-:B------:R-:W-:Y:S01]  /*76a0*/  IADD3 R9, PT, PT, R120.reuse, 0xd0, -R97.reuse ;  /* 0x000000d078097810 */ /* 0x140fe20007ffe861 */
[----:B--2---:R-:W-:Y:S01]  /*76b0*/  HMMA.16816.F32 R32, R108, R104, R32 ;  /* 0x000000686c20723c */ /* 0x004fe20000001820 */
[----:B------:R-:W-:Y:S01]  /*76c0*/  IADD3 R99, PT, PT, R120, 0xf8, -R97 ;  /* 0x000000f878637810 */ /* 0x000fe20007ffe861 */
[----:B------:R-:W-:Y:S01]  /*76d0*/  FFMA.FTZ R57, -R157, R4, R57 ;  /* 0x000000049d397223 */ /* 0x000fe20000010139 */
[----:B------:R-:W-:-:S02]  /*76e0*/  IABS R9, R9 ;  /* 0x0000000900097213 */ /* 0x000fc40000000000 */
[----:B------:R-:W-:Y:S02]  /*76f0*/  IABS R8, R8 ;  /* 0x0000000800087213 */ /* 0x000fe40000000000 */
[----:B------:R-:W-:Y:S01]  /*7700*/  I2FP.F32.S32 R9, R9 ;  /* 0x0000000900097245 */ /* 0x000fe20000201400 */
[----:B------:R-:W-:Y:S01]  /*7710*/  HMMA.16816.F32 R28, R108, R106, R28 ;  /* 0x0000006a6c1c723c */ /* 0x000fe2000000181c */
[----:B------:R-:W-:Y:S02]  /*7720*/  IABS R99, R99 ;  /* 0x0000006300637213 */ /* 0x000fe40000000000 */
[C-C-:B------:R-:W-:Y:S01]  /*7730*/  IADD3 R4, PT, PT, R120.reuse, 0xb7, -R97.reuse ;  /* 0x000000b778047810 */ /* 0x140fe20007ffe861 */
[----:B------:R-:W-:Y:S01]  /*7740*/  FFMA.FTZ R64, -R157, R9, R60 ;  /* 0x000000099d407223 */ /* 0x000fe2000001013c */
[----:B------:R-:W-:Y:S02]  /*7750*/  I2FP.F32.S32 R8, R8 ;  /* 0x0000000800087245 */ /* 0x000fe40000201400 */
[----:B------:R-:W-:-:S02]  /*7760*/  IADD3 R9, PT, PT, R120, 0xb0, -R97 ;  /* 0x000000b078097810 */ /* 0x000fc40007ffe861 */
[----:B------:R-:W-:Y:S01]  /*7770*/  I2FP.F32.S32 R99, R99 ;  /* 0x0000006300637245 */ /* 0x000fe20000201400 */
[C---:B------:R-:W-:Y:S01]  /*7780*/  FFMA.FTZ R89, -R157.reuse, R8, R89 ;  /* 0x000000089d597223 */ /* 0x040fe20000010159 */
[----:B------:R-:W-:Y:S02]  /*7790*/  IABS R4, R4 ;  /* 0x0000000400047213 */ /* 0x000fe40000000000 */
[----:B------:R-:W-:Y:S01]  /*77a0*/  IABS R9, R9 ;  /* 0x0000000900097213 */ /* 0x000fe20000000000 */
[----:B------:R-:W-:Y:S01]  /*77b0*/  FFMA.FTZ R99, -R157, R99, R12 ;  /* 0x000000639d637223 */ /* 0x000fe2000001010c */
[----:B------:R-:W-:Y:S02]  /*77c0*/  IADD3 R8, PT, PT, R120, 0xcf, -R97 ;  /* 0x000000cf78087810 */ /* 0x000fe40007ffe861 */
[----:B------:R-:W-:Y:S02]  /*77d0*/  I2FP.F32.S32 R4, R4 ;  /* 0x0000000400047245 */ /* 0x000fe40000201400 */
[----:B------:R-:W-:-:S02]  /*77e0*/  I2FP.F32.S32 R9, R9 ;  /* 0x0000000900097245 */ /* 0x000fc40000201400 */
[----:B------:R-:W-:Y:S01]  /*77f0*/  IADD3 R12, PT, PT, R120, 0xd7, -R97 ;  /* 0x000000d7780c7810 */ /* 0x000fe20007ffe861 */
[C---:B------:R-:W-:Y:S01]  /*7800*/  FFMA.FTZ R49, -R157.reuse, R4, R49 ;  /* 0x000000049d317223 */ /* 0x040fe20000010131 */
[----:B------:R-:W-:Y:S01]  /*7810*/  IADD3 R131, PT, PT, R40, 0xf0, -R97 ;  /* 0x000000f028837810 */ /* 0x000fe20007ffe861 */
[----:B------:R-:W-:Y:S01]  /*7820*/  FFMA.FTZ R4, -R157, R9, R44 ;  /* 0x000000099d047223 */ /* 0x000fe2000001012c */
[----:B------:R-:W-:Y:S02]  /*7830*/  IABS R129, R129 ;  /* 0x0000008100817213 */ /* 0x000fe40000000000 */
[----:B------:R-:W-:Y:S02]  /*7840*/  IABS R8, R8 ;  /* 0x0000000800087213 */ /* 0x000fe40000000000 */
[----:B------:R-:W-:Y:S02]  /*7850*/  I2FP.F32.S32 R94, R94 ;  /* 0x0000005e005e7245 */ /* 0x000fe40000201400 */
[----:B------:R-:W-:-:S02]  /*7860*/  IABS R12, R12 ;  /* 0x0000000c000c7213 */ /* 0x000fc40000000000 */
[----:B------:R-:W-:Y:S01]  /*7870*/  IABS R131, R131 ;  /* 0x0000008300837213 */ /* 0x000fe20000000000 */
[C---:B------:R-:W-:Y:S01]  /*7880*/  FFMA.FTZ R94, -R157.reuse, R94, R5 ;  /* 0x0000005e9d5e7223 */ /* 0x040fe20000010105 */
[----:B------:R-:W-:Y:S02]  /*7890*/  I2FP.F32.S32 R129, R129 ;  /* 0x0000008100817245 */ /* 0x000fe40000201400 */
[----:B------:R-:W-:Y:S02]  /*78a0*/  I2FP.F32.S32 R8, R8 ;  /* 0x0000000800087245 */ /* 0x000fe40000201400 */
[----:B------:R-:W-:Y:S01]  /*78b0*/  IADD3 R9, PT, PT, R40, 0x100, -R97 ;  /* 0x0000010028097810 */ /* 0x000fe20007ffe861 */
[C---:B------:R-:W-:Y:S01]  /*78c0*/  FFMA.FTZ R129, -R157.reuse, R129, R6 ;  /* 0x000000819d817223 */ /* 0x040fe20000010106 */
[----:B------:R-:W-:Y:S01]  /*78d0*/  I2FP.F32.S32 R12, R12 ;  /* 0x0000000c000c7245 */ /* 0x000fe20000201400 */
[----:B------:R-:W-:Y:S01]  /*78e0*/  FFMA.FTZ R61, -R157, R8, R61 ;  /* 0x000000089d3d7223 */ /* 0x000fe2000001013d */
[----:B------:R-:W-:-:S02]  /*78f0*/  I2FP.F32.S32 R131, R131 ;  /* 0x0000008300837245 */ /* 0x000fc40000201400 */
[----:B------:R-:W-:Y:S01]  /*7900*/  IABS R9, R9 ;  /* 0x0000000900097213 */ /* 0x000fe20000000000 */
[C---:B------:R-:W-:Y:S01]  /*7910*/  FFMA.FTZ R65, -R157.reuse, R12, R65 ;  /* 0x0000000c9d417223 */ /* 0x040fe20000010141 */
[--C-:B------:R-:W-:Y:S01]  /*7920*/  IADD3 R5, PT, PT, R120, 0xc8, -R97.reuse ;  /* 0x000000c878057810 */ /* 0x100fe20007ffe861 */
[----:B------:R-:W-:Y:S01]  /*7930*/  FFMA.FTZ R131, -R157, R131, R10 ;  /* 0x000000839d837223 */ /* 0x000fe2000001010a */
[C-C-:B------:R-:W-:Y:S01]  /*7940*/  IADD3 R128, PT, PT, R40.reuse, 0xe7, -R97.reuse ;  /* 0x000000e728807810 */ /* 0x140fe20007ffe861 */
[----:B------:R-:W-:Y:S01]  /*7950*/  VIADD R10, R93, 0xffffff00 ;  /* 0xffffff005d0a7836 */ /* 0x000fe20000000000 */
[--C-:B------:R-:W-:Y:S02]  /*7960*/  IADD3 R6, PT, PT, R40, 0xcf, -R97.reuse ;  /* 0x000000cf28067810 */ /* 0x100fe40007ffe861 */
[--C-:B------:R-:W-:Y:S02]  /*7970*/  IADD3 R8, PT, PT, R120, 0xbf, -R97.reuse ;  /* 0x000000bf78087810 */ /* 0x100fe40007ffe861 */
[----:B------:R-:W-:-:S02]  /*7980*/  IADD3 R13, PT, PT, R40, 0xf8, -R97 ;  /* 0x000000f8280d7810 */ /* 0x000fc40007ffe861 */
[----:B------:R-:W-:Y:S02]  /*7990*/  I2FP.F32.S32 R9, R9 ;  /* 0x0000000900097245 */ /* 0x000fe40000201400 */
[----:B------:R-:W-:Y:S02]  /*79a0*/  IABS R5, R5 ;  /* 0x0000000500057213 */ /* 0x000fe40000000000 */
[----:B------:R-:W-:Y:S01]  /*79b0*/  IADD3 R12, PT, PT, R40, 0xff, -R97 ;  /* 0x000000ff280c7810 */ /* 0x000fe20007ffe861 */
[----:B------:R-:W-:Y:S01]  /*79c0*/  FFMA.FTZ R9, -R157, R9, R18 ;  /* 0x000000099d097223 */ /* 0x000fe20000010112 */
[----:B------:R-:W-:Y:S02]  /*79d0*/  IABS R128, R128 ;  /* 0x0000008000807213 */ /* 0x000fe40000000000 */
[----:B------:R-:W-:Y:S02]  /*79e0*/  IABS R6, R6 ;  /* 0x0000000600067213 */ /* 0x000fe40000000000 */
[----:B------:R-:W-:-:S02]  /*79f0*/  IABS R8, R8 ;  /* 0x0000000800087213 */ /* 0x000fc40000000000 */
[----:B------:R-:W-:Y:S02]  /*7a00*/  IABS R13, R13 ;  /* 0x0000000d000d7213 */ /* 0x000fe40000000000 */
[----:B------:R-:W-:Y:S02]  /*7a10*/  I2FP.F32.S32 R5, R5 ;  /* 0x0000000500057245 */ /* 0x000fe40000201400 */
[----:B------:R-:W-:Y:S02]  /*7a20*/  IABS R12, R12 ;  /* 0x0000000c000c7213 */ /* 0x000fe40000000000 */
[----:B------:R-:W-:Y:S01]  /*7a30*/  I2FP.F32.S32 R128, R128 ;  /* 0x0000008000807245 */ /* 0x000fe20000201400 */
[C---:B------:R-:W-:Y:S01]  /*7a40*/  FFMA.FTZ R60, -R157.reuse, R5, R56 ;  /* 0x000000059d3c7223 */ /* 0x040fe20000010138 */
[----:B------:R-:W-:Y:S02]  /*7a50*/  I2FP.F32.S32 R6, R6 ;  /* 0x0000000600067245 */ /* 0x000fe40000201400 */
[----:B------:R-:W-:Y:S01]  /*7a60*/  I2FP.F32.S32 R8, R8 ;  /* 0x0000000800087245 */ /* 0x000fe20000201400 */
[----:B------:R-:W-:Y:S01]  /*7a70*/  FFMA.FTZ R128, -R157, R128, R7 ;  /* 0x000000809d807223 */ /* 0x000fe20000010107 */
[----:B------:R-:W-:Y:S01]  /*7a80*/  ISETP.GT.AND P3, PT, R85, R10, PT ;  /* 0x0000000a5500720c */ /* 0x000fe20003f64270 */
[C---:B------:R-:W-:Y:S01]  /*7a90*/  FFMA.FTZ R121, -R157.reuse, R6, R63 ;  /* 0x000000069d797223 */ /* 0x040fe2000001013f */
[----:B------:R-:W-:Y:S01]  /*7aa0*/  IADD3 R100, PT, PT, R120, 0xff, -R97 ;  /* 0x000000ff78647810 */ /* 0x000fe20007ffe861 */
[----:B------:R-:W-:Y:S01]  /*7ab0*/  FFMA.FTZ R53, -R157, R8, R53 ;  /* 0x000000089d357223 */ /* 0x000fe20000010135 */
[----:B------:R-:W-:-:S02]  /*7ac0*/  I2FP.F32.S32 R13, R13 ;  /* 0x0000000d000d7245 */ /* 0x000fc40000201400 */
[----:B------:R-:W-:Y:S02]  /*7ad0*/  I2FP.F32.S32 R12, R12 ;  /* 0x0000000c000c7245 */ /* 0x000fe40000201400 */
[----:B------:R-:W-:Y:S01]  /*7ae0*/  ISETP.GT.AND P2, PT, R118, R10, PT ;  /* 0x0000000a7600720c */ /* 0x000fe20003f44270 */
[C---:B------:R-:W-:Y:S01]  /*7af0*/  FFMA.FTZ R18, -R157.reuse, R13, R14 ;  /* 0x0000000d9d127223 */ /* 0x040fe2000001010e */
[C---:B------:R-:W-:Y:S01]  /*7b00*/  ISETP.GE.AND P4, PT, R10.reuse, R145, PT ;  /* 0x000000910a00720c */ /* 0x040fe20003f86270 */
[----:B------:R-:W-:Y:S01]  /*7b10*/  FFMA.FTZ R12, -R157, R12, R19 ;  /* 0x0000000c9d0c7223 */ /* 0x000fe20000010113 */
[----:B------:R-:W-:Y:S01]  /*7b20*/  ISETP.GE.AND P1, PT, R10, R144, PT ;  /* 0x000000900a00720c */ /* 0x000fe20003f26270 */
[----:B------:R-:W-:Y:S01]  /*7b30*/  VIADD R10, R93, 0xffffff01 ;  /* 0xffffff015d0a7836 */ /* 0x000fe20000000000 */
[----:B------:R-:W-:Y:S02]  /*7b40*/  IADD3 R126, PT, PT, R40, 0xdf, -R97 ;  /* 0x000000df287e7810 */ /* 0x000fe40007ffe861 */
[----:B------:R-:W-:-:S02]  /*7b50*/  FSEL R9, R9, -INF , !P3 ;  /* 0xff80000009097808 */ /* 0x000fc40005800000 */
[----:B------:R-:W-:Y:S02]  /*7b60*/  IABS R100, R100 ;  /* 0x0000006400647213 */ /* 0x000fe40000000000 */
[--C-:B------:R-:W-:Y:S02]  /*7b70*/  IADD3 R5, PT, PT, R120, 0xb8, -R97.reuse ;  /* 0x000000b878057810 */ /* 0x100fe40007ffe861 */
[C-C-:B------:R-:W-:Y:S02]  /*7b80*/  IADD3 R130, PT, PT, R40.reuse, 0xef, -R97.reuse ;  /* 0x000000ef28827810 */ /* 0x140fe40007ffe861 */
[C-C-:B------:R-:W-:Y:S02]  /*7b90*/  IADD3 R125, PT, PT, R40.reuse, 0xd8, -R97.reuse ;  /* 0x000000d8287d7810 */ /* 0x140fe40007ffe861 */
[C-C-:B------:R-:W-:Y:S02]  /*7ba0*/  IADD3 R124, PT, PT, R40.reuse, 0xd7, -R97.reuse ;  /* 0x000000d7287c7810 */ /* 0x140fe40007ffe861 */
[----:B------:R-:W-:-:S02]  /*7bb0*/  IADD3 R106, PT, PT, R40, 0xc7, -R97 ;  /* 0x000000c7286a7810 */ /* 0x000fc40007ffe861 */
[C-C-:B------:R-:W-:Y:S02]  /*7bc0*/  IADD3 R105, PT, PT, R40.reuse, 0xc0, -R97.reuse ;  /* 0x000000c028697810 */ /* 0x140fe40007ffe861 */
[C-C-:B------:R-:W-:Y:S02]  /*7bd0*/  IADD3 R104, PT, PT, R40.reuse, 0xbf, -R97.reuse ;  /* 0x000000bf28687810 */ /* 0x140fe40007ffe861 */
[C-C-:B------:R-:W-:Y:S02]  /*7be0*/  IADD3 R7, PT, PT, R40.reuse, 0xb8, -R97.reuse ;  /* 0x000000b828077810 */ /* 0x140fe40007ffe861 */
[--C-:B------:R-:W-:Y:S02]  /*7bf0*/  IADD3 R6, PT, PT, R40, 0xb7, -R97.reuse ;  /* 0x000000b728067810 */ /* 0x100fe40007ffe861 */
[--C-:B------:R-:W-:Y:S02]  /*7c00*/  IADD3 R56, PT, PT, R120, 0xc0, -R97.reuse ;  /* 0x000000c078387810 */ /* 0x100fe40007ffe861 */
[----:B------:R-:W-:-:S02]  /*7c10*/  IADD3 R8, PT, PT, R40, 0xf7, -R97 ;  /* 0x000000f728087810 */ /* 0x000fc40007ffe861 */
[C-C-:B------:R-:W-:Y:S02]  /*7c20*/  IADD3 R127, PT, PT, R40.reuse, 0xe0, -R97.reuse ;  /* 0x000000e0287f7810 */ /* 0x140fe40007ffe861 */
[C-C-:B------:R-:W-:Y:S02]  /*7c30*/  IADD3 R123, PT, PT, R40.reuse, 0xd0, -R97.reuse ;  /* 0x000000d0287b7810 */ /* 0x140fe40007ffe861 */
[----:B------:R-:W-:Y:S02]  /*7c40*/  IADD3 R107, PT, PT, R40, 0xc8, -R97 ;  /* 0x000000c8286b7810 */ /* 0x000fe40007ffe861 */
[----:B------:R-:W-:Y:S02]  /*7c50*/  FSEL R14, R101, -INF , !P2 ;  /* 0xff800000650e7808 */ /* 0x000fe40005000000 */
[----:B------:R-:W-:Y:S02]  /*7c60*/  IABS R126, R126 ;  /* 0x0000007e007e7213 */ /* 0x000fe40000000000 */
[----:B------:R-:W-:-:S02]  /*7c70*/  FSEL R9, R9, -INF , !P1 ;  /* 0xff80000009097808 */ /* 0x000fc40004800000 */
[----:B------:R-:W-:Y:S02]  /*7c80*/  I2FP.F32.S32 R100, R100 ;  /* 0x0000006400647245 */ /* 0x000fe40000201400 */
[----:B------:R-:W-:Y:S02]  /*7c90*/  IABS R5, R5 ;  /* 0x0000000500057213 */ /* 0x000fe40000000000 */
[----:B------:R-:W-:Y:S01]  /*7ca0*/  IABS R130, R130 ;  /* 0x0000008200827213 */ /* 0x000fe20000000000 */
[----:B------:R-:W-:Y:S01]  /*7cb0*/  FFMA.FTZ R100, -R157, R100, R17 ;  /* 0x000000649d647223 */ /* 0x000fe20000010111 */
[----:B------:R-:W-:Y:S02]  /*7cc0*/  IABS R125, R125 ;  /* 0x0000007d007d7213 */ /* 0x000fe40000000000 */
[----:B------:R-:W-:Y:S02]  /*7cd0*/  IABS R124, R124 ;  /* 0x0000007c007c7213 */ /* 0x000fe40000000000 */
[----:B------:R-:W-:-:S02]  /*7ce0*/  IABS R106, R106 ;  /* 0x0000006a006a7213 */ /* 0x000fc40000000000 */
[----:B------:R-:W-:Y:S02]  /*7cf0*/  IABS R105, R105 ;  /* 0x0000006900697213 */ /* 0x000fe40000000000 */
[----:B------:R-:W-:Y:S02]  /*7d00*/  IABS R104, R104 ;  /* 0x0000006800687213 */ /* 0x000fe40000000000 */
[----:B------:R-:W-:Y:S02]  /*7d10*/  IABS R7, R7 ;  /* 0x0000000700077213 */ /* 0x000fe40000000000 */
[----:B------:R-:W-:Y:S02]  /*7d20*/  IABS R6, R6 ;  /* 0x0000000600067213 */ /* 0x000fe40000000000 */
[----:B------:R-:W-:Y:S02]  /*7d30*/  ISETP.GT.AND P1, PT, R85, R10, PT ;  /* 0x0000000a5500720c */ /* 0x000fe40003f24270 */
[----:B------:R-:W-:-:S02]  /*7d40*/  IABS R56, R56 ;  /* 0x0000003800387213 */ /* 0x000fc40000000000 */
[----:B------:R-:W-:Y:S02]  /*7d50*/  IABS R8, R8 ;  /* 0x0000000800087213 */ /* 0x000fe40000000000 */
[----:B------:R-:W-:Y:S02]  /*7d60*/  IABS R127, R127 ;  /* 0x0000007f007f7213 */ /* 0x000fe40000000000 */
[----:B------:R-:W-:Y:S02]  /*7d70*/  IABS R123, R123 ;  /* 0x0000007b007b7213 */ /* 0x000fe40000000000 */
[----:B------:R-:W-:Y:S02]  /*7d80*/  IABS R107, R107 ;  /* 0x0000006b006b7213 */ /* 0x000fe40000000000 */
[----:B------:R-:W-:Y:S02]  /*7d90*/  FSEL R14, R14, -INF , !P4 ;  /* 0xff8000000e0e7808 */ /* 0x000fe40006000000 */
[----:B------:R-:W-:-:S02]  /*7da0*/  I2FP.F32.S32 R126, R126 ;  /* 0x0000007e007e7245 */ /* 0x000fc40000201400 */
[----:B------:R-:W-:Y:S02]  /*7db0*/  ISETP.GT.AND P2, PT, R118, R10, PT ;  /* 0x0000000a7600720c */ /* 0x000fe40003f44270 */
[C---:B------:R-:W-:Y:S01]  /*7dc0*/  ISETP.GE.AND P4, PT, R10.reuse, R145, PT ;  /* 0x000000910a00720c */ /* 0x040fe20003f86270 */
[----:B------:R-:W-:Y:S01]  /*7dd0*/  FFMA.FTZ R126, -R157, R126, R91 ;  /* 0x0000007e9d7e7223 */ /* 0x000fe2000001015b */
        /* <DEDUP_REMOVED lines=20> */
[----:B------:R-:W-:Y:S01]  /*7f20*/  I2FP.F32.S32 R56, R56 ;  /* 0x0000003800387245 */ /* 0x000fe20000201400 */
[----:B------:R-:W-:Y:S01]  /*7f30*/  FFMA.FTZ R91, -R157, R6, R51 ;  /* 0x000000069d5b7223 */ /* 0x000fe20000010133 */
[----:B------:R-:W-:-:S02]  /*7f40*/  I2FP.F32.S32 R8, R8 ;  /* 0x0000000800087245 */ /* 0x000fc40000201400 */
[----:B------:R-:W-:Y:S01]  /*7f50*/  I2FP.F32.S32 R127, R127 ;  /* 0x0000007f007f7245 */ /* 0x000fe20000201400 */
[C---:B------:R-:W-:Y:S01]  /*7f60*/  FFMA.FTZ R56, -R157.reuse, R56, R52 ;  /* 0x000000389d387223 */ /* 0x040fe20000010134 */
[----:B------:R-:W-:Y:S01]  /*7f70*/  I2FP.F32.S32 R123, R123 ;  /* 0x0000007b007b7245 */ /* 0x000fe20000201400 */
[C---:B------:R-:W-:Y:S01]  /*7f80*/  FFMA.FTZ R8, -R157.reuse, R8, R15 ;  /* 0x000000089d087223 */ /* 0x040fe2000001010f */
[----:B------:R-:W-:Y:S01]  /*7f90*/  I2FP.F32.S32 R107, R107 ;  /* 0x0000006b006b7245 */ /* 0x000fe20000201400 */
[C---:B------:R-:W-:Y:S01]  /*7fa0*/  FFMA.FTZ R127, -R157.reuse, R127, R90 ;  /* 0x0000007f9d7f7223 */ /* 0x040fe2000001015a */
[----:B------:R-:W-:Y:S01]  /*7fb0*/  FSEL R218, R218, -INF , !P3 ;  /* 0xff800000dada7808 */ /* 0x000fe20005800000 */
[----:B------:R-:W-:Y:S01]  /*7fc0*/  FFMA.FTZ R123, -R157, R123, R62 ;  /* 0x0000007b9d7b7223 */ /* 0x000fe2000001013e */
[----:B------:R-:W-:Y:S01]  /*7fd0*/  ISETP.GT.AND P3, PT, R85, R10, PT ;  /* 0x0000000a5500720c */ /* 0x000fe20003f64270 */
[----:B------:R-:W-:Y:S01]  /*7fe0*/  FFMA.FTZ R107, -R157, R107, R58 ;  /* 0x0000006b9d6b7223 */ /* 0x000fe2000001013a */
[----:B------:R-:W-:-:S02]  /*7ff0*/  IADD3 R103, PT, PT, R40, 0xb0, -R97 ;  /* 0x000000b028677810 */ /* 0x000fc40007ffe861 */
[C-C-:B------:R-:W-:Y:S02]  /*8000*/  IADD3 R67, PT, PT, R40.reuse, 0xaf, -R97.reuse ;  /* 0x000000af28437810 */ /* 0x140fe40007ffe861 */
[C-C-:B------:R-:W-:Y:S02]  /*8010*/  IADD3 R66, PT, PT, R40.reuse, 0xa8, -R97.reuse ;  /* 0x000000a828427810 */ /* 0x140fe40007ffe861 */
        /* <DEDUP_REMOVED lines=8> */
[----:B------:R-:W-:Y:S02]  /*80a0*/  FSEL R100, R100, -INF , !P2 ;  /* 0xff80000064647808 */ /* 0x000fe40005000000 */
        /* <DEDUP_REMOVED lines=11> */
[----:B------:R-:W-:Y:S01]  /*8160*/  IADD3 R40, PT, PT, R40, 0x87, -R97 ;  /* 0x0000008728287810 */ /* 0x000fe20007ffe861 */
[----:B------:R-:W-:Y:S01]  /*8170*/  VIADD R97, R93, 0xffffff09 ;  /* 0xffffff095d617836 */ /* 0x000fe20000000000 */
[----:B------:R-:W-:-:S02]  /*8180*/  ISETP.GT.AND P2, PT, R118, R10, PT ;  /* 0x0000000a7600720c */ /* 0x000fc40003f44270 */
[----:B------:R-:W-:Y:S02]  /*8190*/  ISETP.GE.AND P1, PT, R10, R144, PT ;  /* 0x000000900a00720c */ /* 0x000fe40003f26270 */
[----:B------:R-:W-:Y:S02]  /*81a0*/  FSEL R18, R18, -INF , !P3 ;  /* 0xff80000012127808 */ /* 0x000fe40005800000 */
[----:B------:R-:W-:Y:S02]  /*81b0*/  FSEL R12, R100, -INF , !P4 ;  /* 0xff800000640c7808 */ /* 0x000fe40006000000 */
[----:B------:R-:W-:Y:S02]  /*81c0*/  ISETP.GE.AND P4, PT, R10, R145, PT ;  /* 0x000000910a00720c */ /* 0x000fe40003f86270 */
[----:B------:R-:W-:Y:S02]  /*81d0*/  FSEL R10, R99, -INF , !P2 ;  /* 0xff800000630a7808 */ /* 0x000fe40005000000 */
[----:B------:R-:W-:-:S02]  /*81e0*/  ISETP.GT.AND P2, PT, R118, R97, PT ;  /* 0x000000617600720c */ /* 0x000fc40003f44270 */
[----:B------:R-:W-:Y:S02]  /*81f0*/  FSEL R18, R18, -INF , !P1 ;  /* 0xff80000012127808 */ /* 0x000fe40004800000 */
[----:B------:R-:W-:Y:S02]  /*8200*/  ISETP.GT.AND P1, PT, R85, R97, PT ;  /* 0x000000615500720c */ /* 0x000fe40003f24270 */
[----:B------:R-:W-:Y:S02]  /*8210*/  FSEL R10, R10, -INF , !P4 ;  /* 0xff8000000a0a7808 */ /* 0x000fe40006000000 */
[C---:B------:R-:W-:Y:S02]  /*8220*/  ISETP.GE.AND P4, PT, R97.reuse, R145, PT ;  /* 0x000000916100720c */ /* 0x040fe40003f86270 */
[----:B------:R-:W-:Y:S01]  /*8230*/  ISETP.GE.AND P3, PT, R97, R144, PT ;  /* 0x000000906100720c */ /* 0x000fe20003f66270 */
[----:B------:R-:W-:Y:S01]  /*8240*/  VIADD R97, R93, 0xffffff10 ;  /* 0xffffff105d617836 */ /* 0x000fe20000000000 */
[----:B------:R-:W-:-:S02]  /*8250*/  FSEL R99, R16, -INF , !P2 ;  /* 0xff80000010637808 */ /* 0x000fc40005000000 */
[----:B------:R-:W-:Y:S02]  /*8260*/  FSEL R16, R8, -INF , !P1 ;  /* 0xff80000008107808 */ /* 0x000fe40004800000 */
        /* <DEDUP_REMOVED lines=9> */
[----:B------:R-:W-:Y:S02]  /*8300*/  FSEL R216, R131, -INF , !P1 ;  /* 0xff80000083d87808 */ /* 0x000fe40004800000 */
[----:B------:R-:W-:Y:S02]  /*8310*/  ISETP.GT.AND P1, PT, R85, R97, PT ;  /* 0x000000615500720c */ /* 0x000fe40003f24270 */
[----:B------:R-:W-:-:S02]  /*8320*/  FSEL R208, R98, -INF , !P4 ;  /* 0xff80000062d07808 */ /* 0x000fc40006000000 */
[----:B------:R-:W-:Y:S02]  /*8330*/  ISETP.GT.AND P2, PT, R118, R97, PT ;  /* 0x000000617600720c */ /* 0x000fe40003f44270 */
[C---:B------:R-:W-:Y:S02]  /*8340*/  ISETP.GE.AND P4, PT, R97.reuse, R145, PT ;  /* 0x000000916100720c */ /* 0x040fe40003f86270 */
[----:B------:R-:W-:Y:S01]  /*8350*/  ISETP.GE.AND P3, PT, R97, R144, PT ;  /* 0x000000906100720c */ /* 0x000fe20003f66270 */
[----:B------:R-:W-:Y:S01]  /*8360*/  VIADD R97, R93, 0xffffff18 ;  /* 0xffffff185d617836 */ /* 0x000fe20000000000 */
[----:B------:R-:W-:Y:S02]  /*8370*/  FSEL R130, R130, -INF , !P1 ;  /* 0xff80000082827808 */ /* 0x000fe40004800000 */
[----:B------:R-:W-:Y:S02]  /*8380*/  FSEL R96, R96, -INF , !P2 ;  /* 0xff80000060607808 */ /* 0x000fe40005000000 */
[----:B------:R-:W-:-:S02]  /*8390*/  FSEL R214, R130, -INF , !P3 ;  /* 0xff80000082d67808 */ /* 0x000fc40005800000 */
[-C--:B------:R-:W-:Y:S02]  /*83a0*/  ISETP.GT.AND P3, PT, R85, R97.reuse, PT ;  /* 0x000000615500720c */ /* 0x080fe40003f64270 */
[----:B------:R-:W-:Y:S01]  /*83b0*/  FSEL R206, R96, -INF , !P4 ;  /* 0xff80000060ce7808 */ /* 0x000fe20006000000 */
[----:B------:R-:W-:Y:S01]  /*83c0*/  VIADD R96, R93, 0xffffff19 ;  /* 0xffffff195d607836 */ /* 0x000fe20000000000 */
[----:B------:R-:W-:Y:S02]  /*83d0*/  ISETP.GT.AND P2, PT, R118, R97, PT ;  /* 0x000000617600720c */ /* 0x000fe40003f44270 */
[----:B------:R-:W-:Y:S02]  /*83e0*/  ISETP.GE.AND P1, PT, R97, R144, PT ;  /* 0x000000906100720c */ /* 0x000fe40003f26270 */
[----:B------:R-:W-:Y:S02]  /*83f0*/  FSEL R129, R129, -INF , !P3 ;  /* 0xff80000081817808 */ /* 0x000fe40005800000 */
[----:B------:R-:W-:-:S02]  /*8400*/  ISETP.GE.AND P4, PT, R97, R145, PT ;  /* 0x000000916100720c */ /* 0x000fc40003f86270 */
[----:B------:R-:W-:Y:S02]  /*8410*/  FSEL R95, R95, -INF , !P2 ;  /* 0xff8000005f5f7808 */ /* 0x000fe40005000000 */
[----:B------:R-:W-:Y:S02]  /*8420*/  FSEL R212, R129, -INF , !P1 ;  /* 0xff80000081d47808 */ /* 0x000fe40004800000 */
[-C--:B------:R-:W-:Y:S02]  /*8430*/  ISETP.GT.AND P1, PT, R85, R96.reuse, PT ;  /* 0x000000605500720c */ /* 0x080fe40003f24270 */
[----:B------:R-:W-:Y:S01]  /*8440*/  FSEL R204, R95, -INF , !P4 ;  /* 0xff8000005fcc7808 */ /* 0x000fe20006000000 */
[----:B------:R-:W-:Y:S01]  /*8450*/  VIADD R95, R93, 0xffffff20 ;  /* 0xffffff205d5f7836 */ /* 0x000fe20000000000 */
[----:B------:R-:W-:Y:S02]  /*8460*/  ISETP.GT.AND P2, PT, R118, R96, PT ;  /* 0x000000607600720c */ /* 0x000fe40003f44270 */
[----:B------:R-:W-:-:S02]  /*8470*/  ISETP.GE.AND P3, PT, R96, R144, PT ;  /* 0x000000906000720c */ /* 0x000fc40003f66270 */
[----:B------:R-:W-:Y:S02]  /*8480*/  FSEL R128, R128, -INF , !P1 ;  /* 0xff80000080807808 */ /* 0x000fe40004800000 */
[----:B------:R-:W-:Y:S02]  /*8490*/  ISETP.GE.AND P4, PT, R96, R145, PT ;  /* 0x000000916000720c */ /* 0x000fe40003f86270 */
[----:B------:R-:W-:Y:S02]  /*84a0*/  FSEL R94, R94, -INF , !P2 ;  /* 0xff8000005e5e7808 */ /* 0x000fe40005000000 */
[----:B------:R-:W-:Y:S02]  /*84b0*/  FSEL R210, R128, -INF , !P3 ;  /* 0xff80000080d27808 */ /* 0x000fe40005800000 */
[-C--:B------:R-:W-:Y:S02]  /*84c0*/  ISETP.GT.AND P3, PT, R85, R95.reuse, PT ;  /* 0x0000005f5500720c */ /* 0x080fe40003f64270 */
[----:B------:R-:W-:Y:S01]  /*84d0*/  FSEL R202, R94, -INF , !P4 ;  /* 0xff8000005eca7808 */ /* 0x000fe20006000000 */
[----:B------:R-:W-:Y:S01]  /*84e0*/  VIADD R94, R93, 0xffffff21 ;  /* 0xffffff215d5e7836 */ /* 0x000fe20000000000 */
[----:B------:R-:W-:-:S02]  /*84f0*/  ISETP.GT.AND P2, PT, R118, R95, PT ;  /* 0x0000005f7600720c */ /* 0x000fc40003f44270 */
[----:B------:R-:W-:Y:S02]  /*8500*/  ISETP.GE.AND P1, PT, R95, R144, PT ;  /* 0x000000905f00720c */ /* 0x000fe40003f26270 */
[----:B------:R-:W-:Y:S02]  /*8510*/  FSEL R127, R127, -INF , !P3 ;  /* 0xff8000007f7f7808 */ /* 0x000fe40005800000 */
[----:B------:R-:W-:Y:S02]  /*8520*/  ISETP.GE.AND P4, PT, R95, R145, PT ;  /* 0x000000915f00720c */ /* 0x000fe40003f86270 */
[----:B------:R-:W-:Y:S02]  /*8530*/  FSEL R92, R92, -INF , !P2 ;  /* 0xff8000005c5c7808 */ /* 0x000fe40005000000 */
[----:B------:R-:W-:Y:S02]  /*8540*/  FSEL R200, R127, -INF , !P1 ;  /* 0xff8000007fc87808 */ /* 0x000fe40004800000 */
[----:B------:R-:W-:-:S02]  /*8550*/  ISETP.GT.AND P1, PT, R85, R94, PT ;  /* 0x0000005e5500720c */ /* 0x000fc40003f24270 */
[----:B------:R-:W-:Y:S01]  /*8560*/  FSEL R194, R92, -INF , !P4 ;  /* 0xff8000005cc27808 */ /* 0x000fe20006000000 */
[----:B------:R-:W-:Y:S01]  /*8570*/  VIADD R92, R93, 0xffffff28 ;  /* 0xffffff285d5c7836 */ /* 0x000fe20000000000 */
[----:B------:R-:W-:Y:S02]  /*8580*/  ISETP.GT.AND P2, PT, R118, R94, PT ;  /* 0x0000005e7600720c */ /* 0x000fe40003f44270 */
[----:B------:R-:W-:Y:S02]  /*8590*/  ISETP.GE.AND P3, PT, R94, R144, PT ;  /* 0x000000905e00720c */ /* 0x000fe40003f66270 */
[----:B------:R-:W-:Y:S02]  /*85a0*/  FSEL R126, R126, -INF , !P1 ;  /* 0xff8000007e7e7808 */ /* 0x000fe40004800000 */
[----:B------:R-:W-:Y:S02]  /*85b0*/  ISETP.GE.AND P4, PT, R94, R145, PT ;  /* 0x000000915e00720c */ /* 0x000fe40003f86270 */
[----:B------:R-:W-:-:S02]  /*85c0*/  FSEL R89, R89, -INF , !P2 ;  /* 0xff80000059597808 */ /* 0x000fc40005000000 */
[----:B------:R-:W-:Y:S02]  /*85d0*/  FSEL R198, R126, -INF , !P3 ;  /* 0xff8000007ec67808 */ /* 0x000fe40005800000 */
[-C--:B------:R-:W-:Y:S02]  /*85e0*/  ISETP.GT.AND P3, PT, R85, R92.reuse, PT ;  /* 0x0000005c5500720c */ /* 0x080fe40003f64270 */
[----:B------:R-:W-:Y:S01]  /*85f0*/  FSEL R192, R89, -INF , !P4 ;  /* 0xff80000059c07808 */ /* 0x000fe20006000000 */
[----:B------:R-:W-:Y:S01]  /*8600*/  VIADD R89, R93, 0xffffff29 ;  /* 0xffffff295d597836 */ /* 0x000fe20000000000 */
[----:B------:R-:W-:Y:S02]  /*8610*/  ISETP.GT.AND P2, PT, R118, R92, PT ;  /* 0x0000005c7600720c */ /* 0x000fe40003f44270 */
[----:B------:R-:W-:Y:S02]  /*8620*/  ISETP.GE.AND P1, PT, R92, R144, PT ;  /* 0x000000905c00720c */ /* 0x000fe40003f26270 */
[----:B------:R-:W-:-:S02]  /*8630*/  FSEL R125, R125, -INF , !P3 ;  /* 0xff8000007d7d7808 */ /* 0x000fc40005800000 */
[----:B------:R-:W-:Y:S02]  /*8640*/  ISETP.GE.AND P4, PT, R92, R145, PT ;  /* 0x000000915c00720c */ /* 0x000fe40003f86270 */
[----:B------:R-:W-:Y:S02]  /*8650*/  FSEL R88, R88, -INF , !P2 ;  /* 0xff80000058587808 */ /* 0x000fe40005000000 */
[----:B------:R-:W-:Y:S02]  /*8660*/  FSEL R196, R125, -INF , !P1 ;  /* 0xff8000007dc47808 */ /* 0x000fe40004800000 */
[-C--:B------:R-:W-:Y:S02]  /*8670*/  ISETP.GT.AND P1, PT, R85, R89.reuse, PT ;  /* 0x000000595500720c */ /* 0x080fe40003f24270 */
[----:B------:R-:W-:Y:S01]  /*8680*/  FSEL R190, R88, -INF , !P4 ;  /* 0xff80000058be7808 */ /* 0x000fe20006000000 */
[----:B------:R-:W-:Y:S01]  /*8690*/  VIADD R88, R93, 0xffffff30 ;  /* 0xffffff305d587836 */ /* 0x000fe20000000000 */
[----:B------:R-:W-:-:S02]  /*86a0*/  ISETP.GT.AND P2, PT, R118, R89, PT ;  /* 0x000000597600720c */ /* 0x000fc40003f44270 */
[C---:B------:R-:W-:Y:S02]  /*86b0*/  ISETP.GE.AND P3, PT, R89.reuse, R144, PT ;  /* 0x000000905900720c */ /* 0x040fe40003f66270 */
        /* <DEDUP_REMOVED lines=8> */
[C---:B------:R-:W-:Y:S02]  /*8740*/  ISETP.GE.AND P1, PT, R88.reuse, R144, PT ;  /* 0x000000905800720c */ /* 0x040fe40003f26270 */
        /* <DEDUP_REMOVED lines=50> */
[----:B------:R-:W-:Y:S02]  /*8a70*/  ISETP.GT.AND P3, PT, R85, R56, PT ;  /* 0x000000385500720c */ /* 0x000fe40003f64270 */
[----:B------:R-:W-:Y:S01]  /*8a80*/  FSEL R126, R53, -INF , !P4 ;  /* 0xff800000357e7808 */ /* 0x000fe20006000000 */
[----:B------:R-:W-:Y:S01]  /*8a90*/  VIADD R53, R93, 0xffffff49 ;  /* 0xffffff495d357836 */ /* 0x000fe20000000000 */
[C---:B------:R-:W-:Y:S02]  /*8aa0*/  ISETP.GE.AND P4, PT, R56.reuse, R145, PT ;  /* 0x000000913800720c */ /* 0x040fe40003f86270 */
[----:B------:R-:W-:Y:S02]  /*8ab0*/  ISETP.GE.AND P1, PT, R56, R144, PT ;  /* 0x000000903800720c */ /* 0x000fe40003f26270 */
[----:B------:R-:W-:Y:S02]  /*8ac0*/  FSEL R5, R5, -INF , !P2 ;  /* 0xff80000005057808 */ /* 0x000fe40005000000 */
[----:B------:R-:W-:-:S02]  /*8ad0*/  FSEL R102, R102, -INF , !P3 ;  /* 0xff80000066667808 */ /* 0x000fc40005800000 */
[----:B------:R-:W-:Y:S02]  /*8ae0*/  IABS R103, R103 ;  /* 0x0000006700677213 */ /* 0x000fe40000000000 */
[----:B------:R-:W-:Y:S01]  /*8af0*/  FSEL R124, R5, -INF , !P4 ;  /* 0xff800000057c7808 */ /* 0x000fe20006000000 */
[----:B------:R-:W-:Y:S01]  /*8b00*/  VIADD R5, R93, 0xffffff50 ;  /* 0xffffff505d057836 */ /* 0x000fe20000000000 */
[----:B------:R-:W-:Y:S02]  /*8b10*/  FSEL R130, R102, -INF , !P1 ;  /* 0xff80000066827808 */ /* 0x000fe40004800000 */
[----:B------:R-:W-:Y:S02]  /*8b20*/  ISETP.GT.AND P2, PT, R118, R53, PT ;  /* 0x000000357600720c */ /* 0x000fe40003f44270 */
[C---:B------:R-:W-:Y:S02]  /*8b30*/  ISETP.GE.AND P4, PT, R53.reuse, R145, PT ;  /* 0x000000913500720c */ /* 0x040fe40003f86270 */
[----:B------:R-:W-:-:S02]  /*8b40*/  ISETP.GE.AND P3, PT, R53, R144, PT ;  /* 0x000000903500720c */ /* 0x000fc40003f66270 */
[----:B------:R-:W-:Y:S01]  /*8b50*/  ISETP.GT.AND P1, PT, R85, R53, PT ;  /* 0x000000355500720c */ /* 0x000fe20003f24270 */
[----:B------:R-:W-:Y:S01]  /*8b60*/  IMAD.MOV.U32 R53, RZ, RZ, R103 ;  /* 0x000000ffff357224 */ /* 0x000fe200078e0067 */
[----:B------:R-:W-:Y:S02]  /*8b70*/  FSEL R120, R49, -INF , !P2 ;  /* 0xff80000031787808 */ /* 0x000fe40005000000 */
[----:B------:R-:W-:Y:S02]  /*8b80*/  FSEL R91, R91, -INF , !P1 ;  /* 0xff8000005b5b7808 */ /* 0x000fe40004800000 */
[----:B------:R-:W-:Y:S02]  /*8b90*/  I2FP.F32.S32 R49, R53 ;  /* 0x0000003500317245 */ /* 0x000fe40000201400 */
[----:B------:R-:W-:Y:S02]  /*8ba0*/  ISETP.GT.AND P2, PT, R118, R5, PT ;  /* 0x000000057600720c */ /* 0x000fe40003f44270 */
[----:B------:R-:W-:Y:S01]  /*8bb0*/  FSEL R106, R91, -INF , !P3 ;  /* 0xff8000005b6a7808 */ /* 0x000fe20005800000 */
[----:B------:R-:W-:Y:S01]  /*8bc0*/  FFMA.FTZ R46, -R157, R49, R46 ;  /* 0x000000319d2e7223 */ /* 0x000fe2000001012e */
[----:B------:R-:W-:-:S02]  /*8bd0*/  ISETP.GT.AND P3, PT, R85, R5, PT ;  /* 0x000000055500720c */ /* 0x000fc40003f64270 */
[----:B------:R-:W-:Y:S02]  /*8be0*/  FSEL R49, R4, -INF , !P2 ;  /* 0xff80000004317808 */ /* 0x000fe40005000000 */
[----:B------:R-:W-:Y:S02]  /*8bf0*/  IABS R4, R90 ;  /* 0x0000005a00047213 */ /* 0x000fe40000000000 */
[----:B------:R-:W-:Y:S02]  /*8c00*/  ISETP.GE.AND P1, PT, R5, R144, PT ;  /* 0x000000900500720c */ /* 0x000fe40003f26270 */
[----:B------:R-:W-:Y:S02]  /*8c10*/  FSEL R46, R46, -INF , !P3 ;  /* 0xff8000002e2e7808 */ /* 0x000fe40005800000 */
[----:B------:R-:W-:Y:S02]  /*8c20*/  IABS R67, R67 ;  /* 0x0000004300437213 */ /* 0x000fe40000000000 */
[----:B------:R-:W-:-:S02]  /*8c30*/  FSEL R120, R120, -INF , !P4 ;  /* 0xff80000078787808 */ /* 0x000fc40006000000 */
[----:B------:R-:W-:Y:S01]  /*8c40*/  ISETP.GE.AND P4, PT, R5, R145, PT ;  /* 0x000000910500720c */ /* 0x000fe20003f86270 */
[----:B------:R-:W-:Y:S01]  /*8c50*/  VIADD R5, R93, 0xffffff51 ;  /* 0xffffff515d057836 */ /* 0x000fe20000000000 */
[----:B------:R-:W-:Y:S02]  /*8c60*/  I2FP.F32.S32 R4, R4 ;  /* 0x0000000400047245 */ /* 0x000fe40000201400 */
[----:B------:R-:W-:Y:S02]  /*8c70*/  FSEL R104, R46, -INF , !P1 ;  /* 0xff8000002e687808 */ /* 0x000fe40004800000 */
[----:B------:R-:W-:Y:S01]  /*8c80*/  I2FP.F32.S32 R46, R67 ;  /* 0x00000043002e7245 */ /* 0x000fe20000201400 */
[C---:B------:R-:W-:Y:S01]  /*8c90*/  FFMA.FTZ R4, -R157.reuse, R4, R45 ;  /* 0x000000049d047223 */ /* 0x040fe2000001012d */
[----:B------:R-:W-:Y:S02]  /*8ca0*/  ISETP.GT.AND P2, PT, R118, R5, PT ;  /* 0x000000057600720c */ /* 0x000fe40003f44270 */
[----:B------:R-:W-:Y:S01]  /*8cb0*/  IABS R63, R63 ;  /* 0x0000003f003f7213 */ /* 0x000fe20000000000 */
[----:B------:R-:W-:Y:S01]  /*8cc0*/  FFMA.FTZ R47, -R157, R46, R47 ;  /* 0x0000002e9d2f7223 */ /* 0x000fe2000001012f */
[----:B------:R-:W-:-:S02]  /*8cd0*/  IABS R45, R66 ;  /* 0x00000042002d7213 */ /* 0x000fc40000000000 */
[----:B------:R-:W-:Y:S02]  /*8ce0*/  ISETP.GT.AND P1, PT, R85, R5, PT ;  /* 0x000000055500720c */ /* 0x000fe40003f24270 */
[----:B------:R-:W-:Y:S02]  /*8cf0*/  FSEL R90, R49, -INF , !P4 ;  /* 0xff800000315a7808 */ /* 0x000fe40006000000 */
[----:B------:R-:W-:Y:S02]  /*8d00*/  FSEL R96, R4, -INF , !P2 ;  /* 0xff80000004607808 */ /* 0x000fe40005000000 */
[C---:B------:R-:W-:Y:S02]  /*8d10*/  ISETP.GE.AND P4, PT, R5.reuse, R145, PT ;  /* 0x000000910500720c */ /* 0x040fe40003f86270 */
[----:B------:R-:W-:Y:S01]  /*8d20*/  ISETP.GE.AND P3, PT, R5, R144, PT ;  /* 0x000000900500720c */ /* 0x000fe20003f66270 */
[----:B------:R-:W-:Y:S01]  /*8d30*/  VIADD R5, R93, 0xffffff58 ;  /* 0xffffff585d057836 */ /* 0x000fe20000000000 */
[----:B------:R-:W-:-:S02]  /*8d40*/  I2FP.F32.S32 R63, R63 ;  /* 0x0000003f003f7245 */ /* 0x000fc40000201400 */
[----:B------:R-:W-:Y:S02]  /*8d50*/  I2FP.F32.S32 R4, R45 ;  /* 0x0000002d00047245 */ /* 0x000fe40000201400 */
[----:B------:R-:W-:Y:S01]  /*8d60*/  FSEL R47, R47, -INF , !P1 ;  /* 0xff8000002f2f7808 */ /* 0x000fe20004800000 */
[C---:B------:R-:W-:Y:S01]  /*8d70*/  FFMA.FTZ R36, -R157.reuse, R63, R36 ;  /* 0x0000003f9d247223 */ /* 0x040fe20000010124 */
[-C--:B------:R-:W-:Y:S01]  /*8d80*/  ISETP.GT.AND P2, PT, R118, R5.reuse, PT ;  /* 0x000000057600720c */ /* 0x080fe20003f44270 */
[----:B------:R-:W-:Y:S01]  /*8d90*/  FFMA.FTZ R38, -R157, R4, R38 ;  /* 0x000000049d267223 */ /* 0x000fe20000010126 */
[----:B------:R-:W-:Y:S01]  /*8da0*/  FSEL R100, R47, -INF , !P3 ;  /* 0xff8000002f647808 */ /* 0x000fe20005800000 */
[----:B------:R-:W-:Y:S01]  /*8db0*/  VIADD R4, R93, 0xffffff59 ;  /* 0xffffff595d047836 */ /* 0x000fe20000000000 */
[----:B------:R-:W-:Y:S02]  /*8dc0*/  ISETP.GT.AND P3, PT, R85, R5, PT ;  /* 0x000000055500720c */ /* 0x000fe40003f64270 */
[----:B------:R-:W-:-:S02]  /*8dd0*/  FSEL R96, R96, -INF , !P4 ;  /* 0xff80000060607808 */ /* 0x000fc40006000000 */
[C---:B------:R-:W-:Y:S02]  /*8de0*/  ISETP.GE.AND P4, PT, R5.reuse, R145, PT ;  /* 0x000000910500720c */ /* 0x040fe40003f86270 */
[----:B------:R-:W-:Y:S02]  /*8df0*/  ISETP.GE.AND P1, PT, R5, R144, PT ;  /* 0x000000900500720c */ /* 0x000fe40003f26270 */
        /* <DEDUP_REMOVED lines=10> */
[----:B------:R-:W-:Y:S02]  /*8ea0*/  I2FP.F32.S32 R62, R62 ;  /* 0x0000003e003e7245 */ /* 0x000fe40000201400 */
[----:B------:R-:W-:Y:S02]  /*8eb0*/  I2FP.F32.S32 R4, R59 ;  /* 0x0000003b00047245 */ /* 0x000fe40000201400 */
[----:B------:R-:W-:Y:S01]  /*8ec0*/  IABS R5, R58 ;  /* 0x0000003a00057213 */ /* 0x000fe20000000000 */
[C---:B------:R-:W-:Y:S01]  /*8ed0*/  FFMA.FTZ R37, -R157.reuse, R62, R37 ;  /* 0x0000003e9d257223 */ /* 0x040fe20000010125 */
[----:B------:R-:W-:Y:S01]  /*8ee0*/  IABS R6, R6 ;  /* 0x0000000600067213 */ /* 0x000fe20000000000 */
[----:B------:R-:W-:Y:S01]  /*8ef0*/  FFMA.FTZ R39, -R157, R4, R39 ;  /* 0x000000049d277223 */ /* 0x000fe20000010127 */
[----:B------:R-:W-:Y:S01]  /*8f00*/  IABS R51, R51 ;  /* 0x0000003300337213 */ /* 0x000fe20000000000 */
[----:B------:R-:W-:Y:S01]  /*8f10*/  VIADD R4, R93, 0xffffff60 ;  /* 0xffffff605d047836 */ /* 0x000fe20000000000 */
[----:B------:R-:W-:-:S02]  /*8f20*/  FSEL R37, R37, -INF , !P2 ;  /* 0xff80000025257808 */ /* 0x000fc40005000000 */
[----:B------:R-:W-:Y:S02]  /*8f30*/  FSEL R39, R39, -INF , !P1 ;  /* 0xff80000027277808 */ /* 0x000fe40004800000 */
[----:B------:R-:W-:Y:S02]  /*8f40*/  I2FP.F32.S32 R5, R5 ;  /* 0x0000000500057245 */ /* 0x000fe40000201400 */
[----:B------:R-:W-:Y:S02]  /*8f50*/  I2FP.F32.S32 R6, R6 ;  /* 0x0000000600067245 */ /* 0x000fe40000201400 */
[----:B------:R-:W-:Y:S01]  /*8f60*/  I2FP.F32.S32 R51, R51 ;  /* 0x0000003300337245 */ /* 0x000fe20000201400 */
[C---:B------:R-:W-:Y:S01]  /*8f70*/  FFMA.FTZ R5, -R157.reuse, R5, R32 ;  /* 0x000000059d057223 */ /* 0x040fe20000010120 */
[----:B------:R-:W-:Y:S01]  /*8f80*/  IABS R7, R7 ;  /* 0x0000000700077213 */ /* 0x000fe20000000000 */
[----:B------:R-:W-:Y:S01]  /*8f90*/  FFMA.FTZ R33, -R157, R6, R33 ;  /* 0x000000069d217223 */ /* 0x000fe20000010121 */
[----:B------:R-:W-:Y:S01]  /*8fa0*/  FSEL R94, R37, -INF , !P4 ;  /* 0xff800000255e7808 */ /* 0x000fe20006000000 */
[----:B------:R-:W-:Y:S01]  /*8fb0*/  FFMA.FTZ R34, -R157, R51, R34 ;  /* 0x000000339d227223 */ /* 0x000fe20000010122 */
[----:B------:R-:W-:Y:S01]  /*8fc0*/  FSEL R92, R39, -INF , !P3 ;  /* 0xff800000275c7808 */ /* 0x000fe20005800000 */
[C---:B------:R-:W-:Y:S01]  /*8fd0*/  VIADD R6, R93.reuse, 0xffffff61 ;  /* 0xffffff615d067836 */ /* 0x040fe20000000000 */
[----:B------:R-:W-:Y:S01]  /*8fe0*/  ISETP.GT.AND P2, PT, R118, R4, PT ;  /* 0x000000047600720c */ /* 0x000fe20003f44270 */
[----:B------:R-:W-:Y:S01]  /*8ff0*/  VIADD R32, R93, 0xffffff68 ;  /* 0xffffff685d207836 */ /* 0x000fe20000000000 */
[----:B------:R-:W-:-:S02]  /*9000*/  ISETP.GE.AND P4, PT, R4, R145, PT ;  /* 0x000000910400720c */ /* 0x000fc40003f86270 */
[----:B------:R-:W-:Y:S02]  /*9010*/  ISETP.GE.AND P1, PT, R4, R144, PT ;  /* 0x000000900400720c */ /* 0x000fe40003f26270 */
[----:B------:R-:W-:Y:S02]  /*9020*/  ISETP.GT.AND P3, PT, R85, R4, PT ;  /* 0x000000045500720c */ /* 0x000fe40003f64270 */
[----:B------:R-:W-:Y:S02]  /*9030*/  I2FP.F32.S32 R4, R7 ;  /* 0x0000000700047245 */ /* 0x000fe40000201400 */
[----:B------:R-:W-:Y:S02]  /*9040*/  FSEL R5, R5, -INF , !P2 ;  /* 0xff80000005057808 */ /* 0x000fe40005000000 */
[----:B------:R-:W-:Y:S01]  /*9050*/  FSEL R34, R34, -INF , !P3 ;  /* 0xff80000022227808 */ /* 0x000fe20005800000 */
[----:B------:R-:W-:Y:S01]  /*9060*/  FFMA.FTZ R4, -R157, R4, R35 ;  /* 0x000000049d047223 */ /* 0x000fe20000010123 */
[----:B------:R-:W-:-:S02]  /*9070*/  ISETP.GT.AND P3, PT, R85, R6, PT ;  /* 0x000000065500720c */ /* 0x000fc40003f64270 */
[----:B------:R-:W-:Y:S02]  /*9080*/  FSEL R62, R5, -INF , !P4 ;  /* 0xff800000053e7808 */ /* 0x000fe40006000000 */
[----:B------:R-:W-:Y:S02]  /*9090*/  FSEL R88, R34, -INF , !P1 ;  /* 0xff80000022587808 */ /* 0x000fe40004800000 */
[----:B------:R-:W-:Y:S02]  /*90a0*/  ISETP.GT.AND P2, PT, R118, R6, PT ;  /* 0x000000067600720c */ /* 0x000fe40003f44270 */
[C---:B------:R-:W-:Y:S02]  /*90b0*/  ISETP.GE.AND P4, PT, R6.reuse, R145, PT ;  /* 0x000000910600720c */ /* 0x040fe40003f86270 */
[----:B------:R-:W-:Y:S02]  /*90c0*/  ISETP.GE.AND P1, PT, R6, R144, PT ;  /* 0x000000900600720c */ /* 0x000fe40003f26270 */
[----:B------:R-:W-:-:S02]  /*90d0*/  FSEL R64, R4, -INF , !P3 ;  /* 0xff80000004407808 */ /* 0x000fc40005800000 */
[----:B------:R-:W1:Y:S01]  /*90e0*/  LDSM.16.M88.4 R4, [R114+0x2c00] ;  /* 0x002c00007204783b */ /* 0x000e620000000200 */
[----:B------:R-:W-:Y:S01]  /*90f0*/  IABS R52, R52 ;  /* 0x0000003400347213 */ /* 0x000fe20000000000 */
[----:B------:R-:W-:-:S04]  /*9100*/  DEPBAR.LE SB0, 0x0 ;  /* 0x000080000000791a */ /* 0x000fc80000000000 */
[----:B------:R-:W-:Y:S02]  /*9110*/  IABS R55, R55 ;  /* 0x0000003700377213 */ /* 0x000fe40000000000 */
[----:B------:R-:W-:Y:S02]  /*9120*/  I2FP.F32.S32 R52, R52 ;  /* 0x0000003400347245 */ /* 0x000fe40000201400 */
[----:B------:R-:W-:Y:S02]  /*9130*/  I2FP.F32.S32 R55, R55 ;  /* 0x0000003700377245 */ /* 0x000fe40000201400 */
[----:B------:R-:W-:Y:S01]  /*9140*/  FSEL R51, R33, -INF , !P2 ;  /* 0xff80000021337808 */ /* 0x000fe20005000000 */
[C---:B------:R-:W-:Y:S01]  /*9150*/  FFMA.FTZ R28, -R157.reuse, R52, R28 ;  /* 0x000000349d1c7223 */ /* 0x040fe2000001011c */
[----:B------:R-:W-:Y:S01]  /*9160*/  IABS R50, R50 ;  /* 0x0000003200327213 */ /* 0x000fe20000000000 */
[----:B------:R-:W-:Y:S01]  /*9170*/  FFMA.FTZ R55, -R157, R55, R30 ;  /* 0x000000379d377223 */ /* 0x000fe2000001011e */
[----:B------:R-:W-:-:S02]  /*9180*/  ISETP.GT.AND P2, PT, R118, R32, PT ;  /* 0x000000207600720c */ /* 0x000fc40003f44270 */
[----:B------:R-:W-:Y:S02]  /*9190*/  FSEL R64, R64, -INF , !P1 ;  /* 0xff80000040407808 */ /* 0x000fe40004800000 */
[----:B------:R-:W-:Y:S02]  /*91a0*/  IABS R30, R54 ;  /* 0x00000036001e7213 */ /* 0x000fe40000000000 */
[----:B------:R-:W-:Y:S02]  /*91b0*/  FSEL R51, R51, -INF , !P4 ;  /* 0xff80000033337808 */ /* 0x000fe40006000000 */
[----:B------:R-:W-:Y:S02]  /*91c0*/  ISETP.GT.AND P1, PT, R85, R32, PT ;  /* 0x000000205500720c */ /* 0x000fe40003f24270 */
[C---:B------:R-:W-:Y:S02]  /*91d0*/  ISETP.GE.AND P4, PT, R32.reuse, R145, PT ;  /* 0x000000912000720c */ /* 0x040fe40003f86270 */
[----:B------:R-:W-:Y:S01]  /*91e0*/  ISETP.GE.AND P3, PT, R32, R144, PT ;  /* 0x000000902000720c */ /* 0x000fe20003f66270 */
[----:B------:R-:W-:Y:S01]  /*91f0*/  VIADD R32, R93, 0xffffff69 ;  /* 0xffffff695d207836 */ /* 0x000fe20000000000 */
[----:B------:R-:W-:-:S02]  /*9200*/  I2FP.F32.S32 R50, R50 ;  /* 0x0000003200327245 */ /* 0x000fc40000201400 */
[----:B------:R-:W-:Y:S02]  /*9210*/  FSEL R28, R28, -INF , !P2 ;  /* 0xff8000001c1c7808 */ /* 0x000fe40005000000 */
[----:B------:R-:W-:Y:S01]  /*9220*/  IABS R44, R44 ;  /* 0x0000002c002c7213 */ /* 0x000fe20000000000 */
[----:B------:R-:W-:Y:S01]  /*9230*/  FFMA.FTZ R29, -R157, R50, R29 ;  /* 0x000000329d1d7223 */ /* 0x000fe2000001011d */
[----:B------:R-:W-:Y:S02]  /*9240*/  I2FP.F32.S32 R30, R30 ;  /* 0x0000001e001e7245 */ /* 0x000fe40000201400 */
[----:B------:R-:W-:Y:S01]  /*9250*/  FSEL R66, R55, -INF , !P1 ;  /* 0xff80000037427808 */ /* 0x000fe20004800000 */
[----:B-1----:R-:W-:Y:S01]  /*9260*/  HMMA.16816.F32 R24, R108, R4, R24 ;  /* 0x000000046c18723c */ /* 0x002fe20000001818 */
[----:B------:R-:W-:Y:S01]  /*9270*/  FSEL R55, R28, -INF , !P4 ;  /* 0xff8000001c377808 */ /* 0x000fe20006000000 */
[----:B------:R-:W-:Y:S01]  /*9280*/  VIADD R28, R93, 0xffffff70 ;  /* 0xffffff705d1c7836 */ /* 0x000fe20000000000 */
[----:B------:R-:W-:Y:S01]  /*9290*/  I2FP.F32.S32 R44, R44 ;  /* 0x0000002c002c7245 */ /* 0x000fe20000201400 */
[----:B------:R-:W-:Y:S01]  /*92a0*/  FFMA.FTZ R30, -R157, R30, R31 ;  /* 0x0000001e9d1e7223 */ /* 0x000fe2000001011f */
[----:B------:R-:W-:-:S02]  /*92b0*/  ISETP.GT.AND P2, PT, R118, R32, PT ;  /* 0x000000207600720c */ /* 0x000fc40003f44270 */
[----:B------:R-:W-:Y:S01]  /*92c0*/  FSEL R66, R66, -INF , !P3 ;  /* 0xff80000042427808 */ /* 0x000fe20005800000 */
[----:B------:R-:W-:Y:S01]  /*92d0*/  HMMA.16816.F32 R20, R108, R6, R20 ;  /* 0x000000066c14723c */ /* 0x000fe20000001814 */
[----:B------:R-:W-:Y:S02]  /*92e0*/  IABS R48, R48 ;  /* 0x0000003000307213 */ /* 0x000fe40000000000 */
[----:B------:R-:W-:Y:S02]  /*92f0*/  ISETP.GT.AND P3, PT, R85, R32, PT ;  /* 0x000000205500720c */ /* 0x000fe40003f64270 */
[----:B------:R-:W-:Y:S02]  /*9300*/  ISETP.GE.AND P4, PT, R32, R145, PT ;  /* 0x000000912000720c */ /* 0x000fe40003f86270 */
[----:B------:R-:W-:Y:S02]  /*9310*/  FSEL R29, R29, -INF , !P2 ;  /* 0xff8000001d1d7808 */ /* 0x000fe40005000000 */
[----:B------:R-:W-:-:S02]  /*9320*/  ISETP.GT.AND P2, PT, R118, R28, PT ;  /* 0x0000001c7600720c */ /* 0x000fc40003f44270 */
[C---:B------:R-:W-:Y:S01]  /*9330*/  FFMA.FTZ R24, -R157.reuse, R44, R24 ;  /* 0x0000002c9d187223 */ /* 0x040fe20000010118 */
[----:B------:R-:W-:Y:S02]  /*9340*/  I2FP.F32.S32 R5, R48 ;  /* 0x0000003000057245 */ /* 0x000fe40000201400 */
[----:B------:R-:W-:Y:S02]  /*9350*/  ISETP.GE.AND P1, PT, R32, R144, PT ;  /* 0x000000902000720c */ /* 0x000fe40003f26270 */
[----:B------:R-:W-:Y:S01]  /*9360*/  FSEL R30, R30, -INF , !P3 ;  /* 0xff8000001e1e7808 */ /* 0x000fe20005800000 */
[----:B------:R-:W-:Y:S01]  /*9370*/  FFMA.FTZ R26, -R157, R5, R26 ;  /* 0x000000059d1a7223 */ /* 0x000fe2000001011a */
[----:B------:R-:W-:Y:S01]  /*9380*/  FSEL R60, R29, -INF , !P4 ;  /* 0xff8000001d3c7808 */ /* 0x000fe20006000000 */
[----:B------:R-:W-:Y:S01]  /*9390*/  VIADD R5, R93, 0xffffff71 ;  /* 0xffffff715d057836 */ /* 0x000fe20000000000 */
[----:B------:R-:W-:Y:S02]  /*93a0*/  ISETP.GE.AND P4, PT, R28, R145, PT ;  /* 0x000000911c00720c */ /* 0x000fe40003f86270 */
[----:B------:R-:W-:-:S02]  /*93b0*/  FSEL R24, R24, -INF , !P2 ;  /* 0xff80000018187808 */ /* 0x000fc40005000000 */
[----:B------:R-:W-:Y:S02]  /*93c0*/  IABS R19, R19 ;  /* 0x0000001300137213 */ /* 0x000fe40000000000 */
[----:B------:R-:W-:Y:S02]  /*93d0*/  FSEL R58, R30, -INF , !P1 ;  /* 0xff8000001e3a7808 */ /* 0x000fe40004800000 */
[----:B------:R-:W-:Y:S02]  /*93e0*/  IABS R17, R17 ;  /* 0x0000001100117213 */ /* 0x000fe40000000000 */
[----:B------:R-:W-:Y:S02]  /*93f0*/  ISETP.GT.AND P1, PT, R85, R28, PT ;  /* 0x0000001c5500720c */ /* 0x000fe40003f24270 */
[----:B------:R-:W-:Y:S02]  /*9400*/  FSEL R46, R24, -INF , !P4 ;  /* 0xff800000182e7808 */ /* 0x000fe40006000000 */
[----:B------:R-:W-:-:S02]  /*9410*/  I2FP.F32.S32 R4, R19 ;  /* 0x0000001300047245 */ /* 0x000fc40000201400 */
[----:B------:R-:W-:Y:S02]  /*9420*/  I2FP.F32.S32 R24, R17 ;  /* 0x0000001100187245 */ /* 0x000fe40000201400 */
[----:B------:R-:W-:Y:S01]  /*9430*/  ISETP.GE.AND P3, PT, R28, R144, PT ;  /* 0x000000901c00720c */ /* 0x000fe20003f66270 */
[C---:B------:R-:W-:Y:S01]  /*9440*/  FFMA.FTZ R25, -R157.reuse, R4, R25 ;  /* 0x000000049d197223 */ /* 0x040fe20000010119 */
[----:B------:R-:W-:Y:S01]  /*9450*/  FSEL R26, R26, -INF , !P1 ;  /* 0xff8000001a1a7808 */ /* 0x000fe20004800000 */
[----:B------:R-:W-:Y:S01]  /*9460*/  FFMA.FTZ R24, -R157, R24, R27 ;  /* 0x000000189d187223 */ /* 0x000fe2000001011b */
[-C--:B------:R-:W-:Y:S01]  /*9470*/  ISETP.GT.AND P2, PT, R118, R5.reuse, PT ;  /* 0x000000057600720c */ /* 0x080fe20003f44270 */
[C---:B------:R-:W-:Y:S01]  /*9480*/  VIADD R4, R93.reuse, 0xffffff78 ;  /* 0xffffff785d047836 */ /* 0x040fe20000000000 */
[----:B------:R-:W-:Y:S01]  /*9490*/  FSEL R45, R26, -INF , !P3 ;  /* 0xff8000001a2d7808 */ /* 0x000fe20005800000 */
[----:B------:R-:W-:Y:S01]  /*94a0*/  VIADD R93, R93, 0xffffff79 ;  /* 0xffffff795d5d7836 */ /* 0x000fe20000000000 */
[----:B------:R-:W-:Y:S01]  /*94b0*/  BAR.SYNC.DEFER_BLOCKING 0x0 ;  /* 0x0000000000007b1d */ /* 0x000fe20000010000 */
[----:B------:R-:W-:-:S02]  /*94c0*/  ISETP.GT.AND P3, PT, R85, R5, PT ;  /* 0x000000055500720c */ /* 0x000fc40003f64270 */
[----:B------:R-:W-:Y:S02]  /*94d0*/  IABS R6, R11 ;  /* 0x0000000b00067213 */ /* 0x000fe40000000000 */
[C---:B------:R-:W-:Y:S02]  /*94e0*/  ISETP.GE.AND P4, PT, R5.reuse, R145, PT ;  /* 0x000000910500720c */ /* 0x040fe40003f86270 */
[----:B------:R-:W-:Y:S02]  /*94f0*/  ISETP.GE.AND P1, PT, R5, R144, PT ;  /* 0x000000900500720c */ /* 0x000fe40003f26270 */
[----:B------:R-:W-:Y:S02]  /*9500*/  FSEL R25, R25, -INF , !P2 ;  /* 0xff80000019197808 */ /* 0x000fe40005000000 */
[----:B------:R-:W-:Y:S02]  /*9510*/  FSEL R24, R24, -INF , !P3 ;  /* 0xff80000018187808 */ /* 0x000fe40005800000 */
        /* <DEDUP_REMOVED lines=8> */
[----:B------:R-:W-:Y:S02]  /*95a0*/  ISETP.GT.AND P1, PT, R85, R4, PT ;  /* 0x000000045500720c */ /* 0x000fe40003f24270 */
[----:B------:R-:W-:Y:S02]  /*95b0*/  I2FP.F32.S32 R4, R13 ;  /* 0x0000000d00047245 */ /* 0x000fe40000201400 */
[----:B------:R-:W-:Y:S02]  /*95c0*/  IABS R5, R15 ;  /* 0x0000000f00057213 */ /* 0x000fe40000000000 */
[----:B------:R-:W-:Y:S01]  /*95d0*/  FSEL R7, R7, -INF , !P1 ;  /* 0xff80000007077808 */ /* 0x000fe20004800000 */
[----:B------:R-:W-:Y:S01]  /*95e0*/  FFMA.FTZ R4, -R157, R4, R21 ;  /* 0x000000049d047223 */ /* 0x000fe20000010115 */
[----:B------:R-:W-:Y:S02]  /*95f0*/  ISETP.GT.AND P1, PT, R118, R93, PT ;  /* 0x0000005d7600720c */ /* 0x000fe40003f24270 */
[----:B------:R-:W-:-:S02]  /*9600*/  I2FP.F32.S32 R5, R5 ;  /* 0x0000000500057245 */ /* 0x000fc40000201400 */
[----:B------:R-:W-:Y:S02]  /*9610*/  IABS R40, R40 ;  /* 0x0000002800287213 */ /* 0x000fe40000000000 */
[----:B------:R-:W-:Y:S01]  /*9620*/  FSEL R4, R4, -INF , !P1 ;  /* 0xff80000004047808 */ /* 0x000fe20004800000 */
[----:B------:R-:W-:Y:S01]  /*9630*/  FFMA.FTZ R5, -R157, R5, R20 ;  /* 0x000000059d057223 */ /* 0x000fe20000010114 */
[----:B------:R-:W-:Y:S02]  /*9640*/  ISETP.GT.U32.AND P1, PT, R43, R146, PT ;  /* 0x000000922b00720c */ /* 0x000fe40003f24070 */
[----:B------:R-:W-:Y:S02]  /*9650*/  I2FP.F32.S32 R40, R40 ;  /* 0x0000002800287245 */ /* 0x000fe40000201400 */
[----:B------:R-:W-:Y:S02]  /*9660*/  FSEL R5, R5, -INF , !P2 ;  /* 0xff80000005057808 */ /* 0x000fe40005000000 */
[----:B------:R-:W-:Y:S01]  /*9670*/  ISETP.GT.AND P2, PT, R85, R93, PT ;  /* 0x0000005d5500720c */ /* 0x000fe20003f44270 */
[----:B------:R-:W-:Y:S01]  /*9680*/  FFMA.FTZ R23, -R157, R40, R23 ;  /* 0x000000289d177223 */ /* 0x000fe20000010117 */
[----:B------:R-:W-:-:S02]  /*9690*/  FSEL R54, R5, -INF , !P4 ;  /* 0xff80000005367808 */ /* 0x000fc40006000000 */
[----:B------:R-:W-:Y:S02]  /*96a0*/  FSEL R56, R7, -INF , !P3 ;  /* 0xff80000007387808 */ /* 0x000fe40005800000 */
        /* <DEDUP_REMOVED lines=31> */
[----:B------:R-:W-:Y:S02]  /*98a0*/  IMAD R11, R17, R20, R11 ;  /* 0x00000014110b7224 */ /* 0x000fe400078e020b */
[----:B------:R-:W3:Y:S01]  /*98b0*/  LD.E.64 R20, desc[UR4][R116.64+0x38] ;  /* 0x0000380474147980 */ /* 0x000ee2000c101b00 */
        /* <DEDUP_REMOVED lines=9> */
[----:B------:R-:W-:-:S02]  /*9950*/  ISETP.NE.AND P2, PT, R6, RZ, PT ;  /* 0x000000ff0600720c */ /* 0x000fc40003f45270 */
[----:B------:R-:W-:-:S05]  /*9960*/  LOP3.LUT R4, RZ, R6, RZ, 0x33, !PT ;  /* 0x00000006ff047212 */ /* 0x000fca00078e33ff */
        /* <DEDUP_REMOVED lines=26> */
.L_x_9023:
        /* <DEDUP_REMOVED lines=8> */
.L_x_9024:
[----:B------:R-:W-:Y:S05]  /*9b90*/  BSYNC.RECONVERGENT B0 ;  /* 0x0000000000007941 */ /* 0x000fea0003800200 */
.L_x_9022:
[C---:B------:R-:W-:Y:S01]  /*9ba0*/  @!P0 IMAD.SHL.U32 R5, R138.reuse, 0x40, RZ ;  /* 0x000000408a058824 */ /* 0x040fe200078e00ff */
[CC--:B------:R-:W-:Y:S01]  /*9bb0*/  @!P0 LEA R6, P3, R138.reuse, R148.reuse, 0x6 ;  /* 0x000000948a068211 */ /* 0x0c0fe200078630ff */
[----:B------:R-:W-:Y:S01]  /*9bc0*/  @!P0 IMAD.MOV.U32 R149, RZ, RZ, R147 ;  /* 0x000000ffff958224 */ /* 0x000fe200078e0093 */
[C---:B------:R-:W-:Y:S01]  /*9bd0*/  @!P0 SHF.L.U64.HI R4, R138.reuse, 0x6, R139 ;  /* 0x000000068a048819 */ /* 0x040fe2000001028b */
[----:B------:R1:W-:Y:S01]  /*9be0*/  @P0 STS.128 [R164+0x1000], RZ ;  /* 0x001000ffa4000388 */ /* 0x0003e20000000c00 */
[----:B------:R-:W-:Y:S01]  /*9bf0*/  @!P0 IADD3 R20, P2, P1, R5, R148, R5 ;  /* 0x0000009405148210 */ /* 0x000fe2000795e005 */
[----:B------:R-:W-:Y:S01]  /*9c00*/  BSSY.RECONVERGENT B0, `(.L_x_9025) ;  /* 0x000001b000007945 */ /* 0x000fe20003800200 */
[-C--:B------:R-:W-:Y:S01]  /*9c10*/  @!P0 LEA.HI.X R7, R138, R147.reuse, R139, 0x6, P3 ;  /* 0x000000938a078211 */ /* 0x080fe200018f348b */
[----:B------:R-:W-:Y:S01]  /*9c20*/  @!PT LDS RZ, [RZ] ;  /* 0x00000000fffff984 */ /* 0x000fe20000000800 */
[----:B------:R-:W-:Y:S01]  /*9c30*/  @!PT LDS RZ, [RZ] ;  /* 0x00000000fffff984 */ /* 0x000fe20000000800 */
[----:B------:R-:W-:Y:S01]  /*9c40*/  @!PT LDS RZ, [RZ] ;  /* 0x00000000fffff984 */ /* 0x000fe20000000800 */
[----:B------:R1:W-:Y:S01]  /*9c50*/  @!P0 LDGSTS.E.BYPASS.LTC128B.128 [R164+0x1000], desc[UR4][R148.64] ;  /* 0x0100000094a48fae */ /* 0x0003e2000b981a04 */
[----:B------:R-:W-:-:S03]  /*9c60*/  @!P0 IADD3.X R21, PT, PT, R4, R147, R4, P2, P1 ;  /* 0x0000009304158210 */ /* 0x000fc600017e2404 */
        /* <DEDUP_REMOVED lines=20> */
.L_x_9026:
[----:B------:R-:W-:Y:S05]  /*9db0*/  BSYNC.RECONVERGENT B0 ;  /* 0x0000000000007941 */ /* 0x000fea0003800200 */
.L_x_9025:
[----:B------:R-:W0:Y:S02]  /*9dc0*/  LDGDEPBAR ;  /* 0x00000000000079af */ /* 0x000e240000000000 */
.L_x_9021:
[----:B------:R-:W-:Y:S05]  /*9dd0*/  BSYNC.RECONVERGENT B1 ;  /* 0x0000000000017941 */ /* 0x000fea0003800200 */
.L_x_9020:
        /* <DEDUP_REMOVED lines=33> */
[----:B------:R-:W-:Y:S01]  /*9ff0*/  LEA R42, R42, R87, 0x1 ;  /* 0x000000572a2a7211 */ /* 0x000fe200078e08ff */
[----:B------:R-:W1:Y:S04]  /*a000*/  SHFL.BFLY PT, R5, R4, 0x2, 0x1f ;  /* 0x0c401f0004057f89 */ /* 0x000e6800000e0000 */
[----:B------:R-:W2:Y:S04]  /*a010*/  SHFL.BFLY PT, R7, R6, 0x2, 0x1f ;  /* 0x0c401f0006077f89 */ /* 0x000ea800000e0000 */
[----:B------:R-:W-:Y:S01]  /*a020*/  LDSM.16.MT88.4 R20, [R42+0x3400] ;  /* 0x003400002a14783b */ /* 0x000fe20000004200 */
[----:B-1----:R-:W-:-:S02]  /*a030*/  FMNMX.FTZ R5, R4, R5, !PT ;  /* 0x0000000504057209 */ /* 0x002fc40007810000 */
[----:B--2---:R-:W-:-:S03]  /*a040*/  FMNMX.FTZ R7, R6, R7, !PT ;  /* 0x0000000706077209 */ /* 0x004fc60007810000 */
[----:B------:R-:W1:Y:S04]  /*a050*/  SHFL.BFLY PT, R44, R5, 0x1, 0x1f ;  /* 0x0c201f00052c7f89 */ /* 0x000e6800000e0000 */
[----:B------:R-:W2:Y:S01]  /*a060*/  SHFL.BFLY PT, R40, R7, 0x1, 0x1f ;  /* 0x0c201f0007287f89 */ /* 0x000ea200000e0000 */
[----:B-1----:R-:W-:Y:S02]  /*a070*/  FMNMX.FTZ R44, R5, R44, !PT ;  /* 0x0000002c052c7209 */ /* 0x002fe40007810000 */
[----:B--2---:R-:W-:Y:S02]  /*a080*/  FMNMX.FTZ R40, R7, R40, !PT ;  /* 0x0000002807287209 */ /* 0x004fe40007810000 */
[----:B------:R-:W-:Y:S02]  /*a090*/  FSETP.NEU.FTZ.AND P1, PT, R44, -INF , PT ;  /* 0xff8000002c00780b */ /* 0x000fe40003f3d000 */
[----:B------:R-:W-:-:S02]  /*a0a0*/  FSETP.NEU.FTZ.AND P0, PT, R40, -INF , PT ;  /* 0xff8000002800780b */ /* 0x000fc40003f1d000 */
[----:B------:R-:W-:Y:S02]  /*a0b0*/  FSEL R4, R44, RZ, P1 ;  /* 0x000000ff2c047208 */ /* 0x000fe40000800000 */
[----:B------:R-:W-:-:S03]  /*a0c0*/  FSEL R5, R40, RZ, P0 ;  /* 0x000000ff28057208 */ /* 0x000fc60000000000 */
[----:B------:R-:W-:Y:S01]  /*a0d0*/  FADD.FTZ R91, R41, -R4 ;  /* 0x80000004295b7221 */ /* 0x000fe20000010000 */
[----:B------:R-:W-:Y:S01]  /*a0e0*/  IADD3 R4, PT, PT, R42, 0x3000, RZ ;  /* 0x000030002a047810 */ /* 0x000fe20007ffe0ff */
[----:B------:R-:W-:Y:S01]  /*a0f0*/  FADD.FTZ R5, R0, -R5 ;  /* 0x8000000500057221 */ /* 0x000fe20000010000 */
[----:B------:R-:W-:Y:S02]  /*a100*/  IADD3 R0, PT, PT, R42, 0x3020, RZ ;  /* 0x000030202a007810 */ /* 0x000fe40007ffe0ff */
[----:B------:R-:W-:-:S05]  /*a110*/  @P5 IADD3 R0, PT, PT, R4, -0x20, RZ ;  /* 0xffffffe004005810 */ /* 0x000fca0007ffe0ff */
[----:B------:R-:W-:Y:S04]  /*a120*/  LDSM.16.MT88.4 R28, [R0+0x400] ;  /* 0x00040000001c783b */ /* 0x000fe80000004200 */
[----:B------:R-:W-:Y:S01]  /*a130*/  LDSM.16.MT88.4 R36, [R0+0x800] ;  /* 0x000800000024783b */ /* 0x000fe20000004200 */
[C---:B---3--:R-:W-:Y:S01]  /*a140*/  FMUL.FTZ R49, R50.reuse, R40 ;  /* 0x0000002832317220 */ /* 0x048fe20000410000 */
[C---:B------:R-:W-:Y:S01]  /*a150*/  FMUL.FTZ R89, R50.reuse, R5 ;  /* 0x0000000532597220 */ /* 0x040fe20000410000 */
[C---:B------:R-:W-:Y:S01]  /*a160*/  FMUL.FTZ R57, R50.reuse, R44 ;  /* 0x0000002c32397220 */ /* 0x040fe20000410000 */
[----:B------:R-:W-:Y:S01]  /*a170*/  LDSM.16.MT88.4 R4, [R0] ;  /* 0x000000000004783b */ /* 0x000fe20000004200 */
[----:B------:R-:W-:Y:S01]  /*a180*/  FMUL.FTZ R91, R50, R91 ;  /* 0x0000005b325b7220 */ /* 0x000fe20000410000 */
[----:B------:R-:W-:-:S02]  /*a190*/  FSEL R49, R49, RZ, P0 ;  /* 0x000000ff31317208 */ /* 0x000fc40000000000 */
[----:B------:R-:W-:Y:S01]  /*a1a0*/  FSEL R57, R57, RZ, P1 ;  /* 0x000000ff39397208 */ /* 0x000fe20000800000 */
[----:B------:R-:W1:Y:S01]  /*a1b0*/  MUFU.EX2 R89, R89 ;  /* 0x0000005900597308 */ /* 0x000e620000000800 */
[----:B------:R-:W-:Y:S01]  /*a1c0*/  ISETP.GT.U32.AND P0, PT, R43, R146, PT ;  /* 0x000000922b00720c */ /* 0x000fe20003f04070 */
[-CC-:B------:R-:W-:Y:S01]  /*a1d0*/  FFMA.FTZ R108, R18, R50.reuse, -R49.reuse ;  /* 0x00000032126c7223 */ /* 0x180fe20000010831 */
[-CC-:B------:R-:W-:Y:S01]  /*a1e0*/  FFMA.FTZ R61, R16, R50.reuse, -R49.reuse ;  /* 0x00000032103d7223 */ /* 0x180fe20000010831 */
[-CC-:B------:R-:W-:Y:S01]  /*a1f0*/  FFMA.FTZ R85, R9, R50.reuse, -R49.reuse ;  /* 0x0000003209557223 */ /* 0x180fe20000010831 */
[----:B------:R-:W2:Y:S01]  /*a200*/  LDSM.16.MT88.4 R16, [R42+0x3000] ;  /* 0x003000002a10783b */ /* 0x000ea20000004200 */
        /* <DEDUP_REMOVED lines=8> */
[-C--:B-1----:R-:W-:Y:S01]  /*a290*/  FMUL.FTZ R14, R82, R89.reuse ;  /* 0x00000059520e7220 */ /* 0x082fe20000410000 */
[----:B------:R-:W1:Y:S01]  /*a2a0*/  MUFU.EX2 R67, R67 ;  /* 0x0000004300437308 */ /* 0x000e620000000800 */
[-C--:B------:R-:W-:Y:S01]  /*a2b0*/  FMUL.FTZ R15, R83, R89.reuse ;  /* 0x00000059530f7220 */ /* 0x080fe20000410000 */
[-C--:B------:R-:W-:Y:S01]  /*a2c0*/  FMUL.FTZ R78, R78, R89.reuse ;  /* 0x000000594e4e7220 */ /* 0x080fe20000410000 */
[-C--:B------:R-:W-:Y:S01]  /*a2d0*/  FMUL.FTZ R79, R79, R89.reuse ;  /* 0x000000594f4f7220 */ /* 0x080fe20000410000 */
[----:B------:R-:W-:Y:S01]  /*a2e0*/  MUFU.EX2 R108, R108 ;  /* 0x0000006c006c7308 */ /* 0x000fe20000000800 */
[-C--:B------:R-:W-:Y:S01]  /*a2f0*/  FMUL.FTZ R26, R74, R89.reuse ;  /* 0x000000594a1a7220 */ /* 0x080fe20000410000 */
[-C--:B------:R-:W-:Y:S01]  /*a300*/  FMUL.FTZ R27, R75, R89.reuse ;  /* 0x000000594b1b7220 */ /* 0x080fe20000410000 */
[-C--:B------:R-:W-:Y:S01]  /*a310*/  FMUL.FTZ R70, R70, R89.reuse ;  /* 0x0000005946467220 */ /* 0x080fe20000410000 */
[----:B------:R-:W3:Y:S01]  /*a320*/  MUFU.EX2 R61, R61 ;  /* 0x0000003d003d7308 */ /* 0x000ee20000000800 */
[----:B------:R-:W-:Y:S01]  /*a330*/  FMUL.FTZ R71, R71, R89 ;  /* 0x0000005947477220 */ /* 0x000fe20000410000 */
[-C--:B------:R-:W-:Y:S01]  /*a340*/  FFMA.FTZ R82, R214, R50.reuse, -R49 ;  /* 0x00000032d6527223 */ /* 0x080fe20000010831 */
[-CC-:B------:R-:W-:Y:S01]  /*a350*/  FFMA.FTZ R75, R202, R50.reuse, -R57.reuse ;  /* 0x00000032ca4b7223 */ /* 0x180fe20000010839 */
[----:B------:R-:W-:Y:S01]  /*a360*/  MUFU.EX2 R114, R114 ;  /* 0x0000007200727308 */ /* 0x000fe20000000800 */
[-CC-:B------:R-:W-:Y:S01]  /*a370*/  FFMA.FTZ R208, R208, R50.reuse, -R57.reuse ;  /* 0x00000032d0d07223 */ /* 0x180fe20000010839 */
[----:B-1----:R-:W-:Y:S01]  /*a380*/  F2FP.F16.F32.PACK_AB R9, R67, R85 ;  /* 0x000000554309723e */ /* 0x002fe200000000ff */
[-C--:B------:R-:W-:Y:S01]  /*a390*/  FFMA.FTZ R206, R206, R50.reuse, -R57 ;  /* 0x00000032cece7223 */ /* 0x080fe20000010839 */
[----:B------:R-:W1:Y:S01]  /*a3a0*/  MUFU.EX2 R65, R65 ;  /* 0x0000004100417308 */ /* 0x000e620000000800 */
[-CC-:B------:R-:W-:Y:S01]  /*a3b0*/  FFMA.FTZ R74, R198, R50.reuse, -R49.reuse ;  /* 0x00000032c64a7223 */ /* 0x180fe20000010831 */
[-CC-:B------:R-:W-:Y:S01]  /*a3c0*/  FFMA.FTZ R196, R196, R50.reuse, -R49.reuse ;  /* 0x00000032c4c47223 */ /* 0x180fe20000010831 */
        /* <DEDUP_REMOVED lines=9> */
[----:B------:R-:W4:Y:S01]  /*a460*/  MUFU.EX2 R91, R91 ;  /* 0x0000005b005b7308 */ /* 0x000f220000000800 */
[--C-:B------:R-:W-:Y:S01]  /*a470*/  FFMA.FTZ R174, R174, R50, -R57.reuse ;  /* 0x00000032aeae7223 */ /* 0x100fe20000010839 */
[----:B-1----:R-:W-:Y:S01]  /*a480*/  F2FP.F16.F32.PACK_AB R8, R65, R114 ;  /* 0x000000724108723e */ /* 0x002fe200000000ff */
[-CC-:B------:R-:W-:Y:S01]  /*a490*/  FFMA.FTZ R97, R128, R50.reuse, -R57.reuse ;  /* 0x0000003280617223 */ /* 0x180fe20000010839 */
[----:B------:R-:W-:Y:S01]  /*a4a0*/  MUFU.EX2 R41, R41 ;  /* 0x0000002900297308 */ /* 0x000fe20000000800 */
[-C--:B------:R-:W-:Y:S01]  /*a4b0*/  FFMA.FTZ R99, R120, R50.reuse, -R57 ;  /* 0x0000003278637223 */ /* 0x080fe20000010839 */
[-CC-:B------:R-:W-:Y:S01]  /*a4c0*/  FFMA.FTZ R106, R106, R50.reuse, -R49.reuse ;  /* 0x000000326a6a7223 */ /* 0x180fe20000010831 */
[-C--:B------:R-:W-:Y:S01]  /*a4d0*/  FFMA.FTZ R136, R136, R50.reuse, -R49 ;  /* 0x0000003288887223 */ /* 0x080fe20000010831 */
[----:B------:R-:W1:Y:S01]  /*a4e0*/  MUFU.EX2 R82, R82 ;  /* 0x0000005200527308 */ /* 0x000e620000000800 */
[----:B------:R-:W-:Y:S01]  /*a4f0*/  FFMA.FTZ R126, R126, R50, -R57 ;  /* 0x000000327e7e7223 */ /* 0x000fe20000010839 */
[----:B---3--:R-:W-:Y:S01]  /*a500*/  F2FP.F16.F32.PACK_AB R10, R63, R110 ;  /* 0x0000006e3f0a723e */ /* 0x008fe200000000ff */
[-CC-:B------:R-:W-:Y:S01]  /*a510*/  FFMA.FTZ R101, R104, R50.reuse, -R49.reuse ;  /* 0x0000003268657223 */ /* 0x180fe20000010831 */
[----:B------:R-:W-:Y:S01]  /*a520*/  MUFU.EX2 R59, R59 ;  /* 0x0000003b003b7308 */ /* 0x000fe20000000800 */
[-CC-:B------:R-:W-:Y:S01]  /*a530*/  FFMA.FTZ R100, R100, R50.reuse, -R49.reuse ;  /* 0x0000003264647223 */ /* 0x180fe20000010831 */
[-C--:B----4-:R-:W-:Y:S01]  /*a540*/  FMUL.FTZ R12, R80, R91.reuse ;  /* 0x0000005b500c7220 */ /* 0x090fe20000410000 */
[-C--:B------:R-:W-:Y:S01]  /*a550*/  FMUL.FTZ R13, R81, R91.reuse ;  /* 0x0000005b510d7220 */ /* 0x080fe20000410000 */
[-C--:B------:R-:W-:Y:S01]  /*a560*/  FMUL.FTZ R76, R76, R91.reuse ;  /* 0x0000005b4c4c7220 */ /* 0x080fe20000410000 */
[-C--:B------:R-:W-:Y:S01]  /*a570*/  FMUL.FTZ R77, R77, R91.reuse ;  /* 0x0000005b4d4d7220 */ /* 0x080fe20000410000 */
[-C--:B------:R-:W-:Y:S01]  /*a580*/  FMUL.FTZ R24, R72, R91.reuse ;  /* 0x0000005b48187220 */ /* 0x080fe20000410000 */
[-C--:B------:R-:W-:Y:S01]  /*a590*/  FMUL.FTZ R25, R73, R91.reuse ;  /* 0x0000005b49197220 */ /* 0x080fe20000410000 */
[-C--:B------:R-:W-:Y:S01]  /*a5a0*/  FMUL.FTZ R68, R68, R91.reuse ;  /* 0x0000005b44447220 */ /* 0x080fe20000410000 */
[----:B------:R-:W-:Y:S01]  /*a5b0*/  FMUL.FTZ R69, R69, R91 ;  /* 0x0000005b45457220 */ /* 0x000fe20000410000 */
[-C--:B------:R-:W-:Y:S01]  /*a5c0*/  FFMA.FTZ R80, R212, R50.reuse, -R49 ;  /* 0x00000032d4507223 */ /* 0x080fe20000010831 */
[-C--:B------:R-:W-:Y:S01]  /*a5d0*/  FFMA.FTZ R72, R204, R50.reuse, -R57 ;  /* 0x00000032cc487223 */ /* 0x080fe20000010839 */
[C---:B--2---:R-:W-:Y:S01]  /*a5e0*/  HMMA.16816.F32 R12, R8.reuse, R16, R12 ;  /* 0x00000010080c723c */ /* 0x044fe2000000180c */
[----:B------:R-:W-:Y:S01]  /*a5f0*/  MUFU.EX2 R73, R206 ;  /* 0x000000ce00497308 */ /* 0x000fe20000000800 */
[----:B-1----:R-:W-:Y:S01]  /*a600*/  F2FP.F16.F32.PACK_AB R33, R82, R41 ;  /* 0x000000295221723e */ /* 0x002fe200000000ff */
[-C--:B------:R-:W-:Y:S01]  /*a610*/  FFMA.FTZ R81, R184, R50.reuse, -R49 ;  /* 0x00000032b8517223 */ /* 0x080fe20000010831 */
[-CC-:B------:R-:W-:Y:S01]  /*a620*/  FFMA.FTZ R103, R90, R50.reuse, -R57.reuse ;  /* 0x000000325a677223 */ /* 0x180fe20000010839 */
[----:B------:R-:W1:Y:S01]  /*a630*/  MUFU.EX2 R80, R80 ;  /* 0x0000005000507308 */ /* 0x000e620000000800 */
[-C--:B------:R-:W-:Y:S01]  /*a640*/  FFMA.FTZ R96, R96, R50.reuse, -R57 ;  /* 0x0000003260607223 */ /* 0x080fe20000010839 */
[----:B------:R-:W-:Y:S01]  /*a650*/  FFMA.FTZ R166, R166, R89, R85 ;  /* 0x00000059a6a67223 */ /* 0x000fe20000010055 */
[C---:B------:R-:W-:Y:S01]  /*a660*/  HMMA.16816.F32 R16, R8.reuse, R18, R76 ;  /* 0x000000120810723c */ /* 0x040fe2000000184c */
[----:B------:R-:W2:Y:S01]  /*a670*/  MUFU.EX2 R76, R208 ;  /* 0x000000d0004c7308 */ /* 0x000ea20000000800 */
[-C--:B------:R-:W-:Y:S01]  /*a680*/  FFMA.FTZ R77, R200, R50.reuse, -R49 ;  /* 0x00000032c84d7223 */ /* 0x080fe20000010831 */
[-C--:B------:R-:W-:Y:S01]  /*a690*/  FFMA.FTZ R78, R194, R50.reuse, -R57 ;  /* 0x00000032c24e7223 */ /* 0x080fe20000010839 */
[-CC-:B------:R-:W-:Y:S01]  /*a6a0*/  FFMA.FTZ R79, R186, R50.reuse, -R49.reuse ;  /* 0x00000032ba4f7223 */ /* 0x180fe20000010831 */
[----:B------:R-:W-:Y:S01]  /*a6b0*/  MUFU.EX2 R72, R72 ;  /* 0x0000004800487308 */ /* 0x000fe20000000800 */
[-C--:B------:R-:W-:Y:S01]  /*a6c0*/  FFMA.FTZ R102, R102, R50.reuse, -R49 ;  /* 0x0000003266667223 */ /* 0x080fe20000010831 */
[-CC-:B------:R-:W-:Y:S01]  /*a6d0*/  FFMA.FTZ R98, R98, R50.reuse, -R57.reuse ;  /* 0x0000003262627223 */ /* 0x180fe20000010839 */
[C---:B------:R-:W-:Y:S01]  /*a6e0*/  HMMA.16816.F32 R24, R8.reuse, R4, R24 ;  /* 0x000000040818723c */ /* 0x040fe20000001818 */
[----:B------:R-:W3:Y:S01]  /*a6f0*/  MUFU.EX2 R75, R75 ;  /* 0x0000004b004b7308 */ /* 0x000ee20000000800 */
[----:B------:R-:W-:Y:S01]  /*a700*/  FFMA.FTZ R104, R94, R50, -R57 ;  /* 0x000000325e687223 */ /* 0x000fe20000010839 */
[----:B-1----:R-:W-:Y:S01]  /*a710*/  F2FP.F16.F32.PACK_AB R35, R59, R80 ;  /* 0x000000503b23723e */ /* 0x002fe200000000ff */
[----:B------:R-:W-:Y:S01]  /*a720*/  FFMA.FTZ R92, R92, R50, -R49 ;  /* 0x000000325c5c7223 */ /* 0x000fe20000010831 */
[----:B------:R-:W-:Y:S01]  /*a730*/  MUFU.EX2 R77, R77 ;  /* 0x0000004d004d7308 */ /* 0x000fe20000000800 */
[----:B------:R-:W-:Y:S01]  /*a740*/  FADD.FTZ R89, R67, R166 ;  /* 0x000000a643597221 */ /* 0x000fe20000010000 */
[----:B--2---:R-:W-:Y:S01]  /*a750*/  F2FP.F16.F32.PACK_AB R32, R73, R76 ;  /* 0x0000004c4920723e */ /* 0x004fe200000000ff */
[----:B------:R-:W-:Y:S01]  /*a760*/  HMMA.16816.F32 R8, R8, R6, R68 ;  /* 0x000000060808723c */ /* 0x000fe20000001844 */
[----:B------:R-:W1:Y:S01]  /*a770*/  LDSM.16.MT88.4 R4, [R42+0x3800] ;  /* 0x003800002a04783b */ /* 0x000e620000004200 */
[-CC-:B------:R-:W-:Y:S01]  /*a780*/  FFMA.FTZ R71, R192, R50.reuse, -R57.reuse ;  /* 0x00000032c0477223 */ /* 0x180fe20000010839 */
[-CC-:B------:R-:W-:Y:S01]  /*a790*/  FFMA.FTZ R70, R190, R50.reuse, -R57.reuse ;  /* 0x00000032be467223 */ /* 0x180fe20000010839 */
[----:B------:R-:W-:Y:S01]  /*a7a0*/  FFMA.FTZ R69, R188, R50, -R57 ;  /* 0x00000032bc457223 */ /* 0x000fe20000010839 */
[----:B------:R-:W2:Y:S01]  /*a7b0*/  MUFU.EX2 R74, R74 ;  /* 0x0000004a004a7308 */ /* 0x000ea20000000800 */
[----:B------:R-:W-:Y:S01]  /*a7c0*/  FFMA.FTZ R114, R167, R91, R114 ;  /* 0x0000005ba7727223 */ /* 0x000fe20000010072 */
[----:B---3--:R-:W-:Y:S01]  /*a7d0*/  F2FP.F16.F32.PACK_AB R34, R75, R72 ;  /* 0x000000484b22723e */ /* 0x008fe200000000ff */
[----:B------:R-:W-:Y:S01]  /*a7e0*/  FADD.FTZ R108, R108, R89 ;  /* 0x000000596c6c7221 */ /* 0x000fe20000010000 */
[----:B------:R-:W-:Y:S01]  /*a7f0*/  MUFU.EX2 R68, R196 ;  /* 0x000000c400447308 */ /* 0x000fe20000000800 */
[----:B------:R-:W-:Y:S01]  /*a800*/  FADD.FTZ R65, R65, R114 ;  /* 0x0000007241417221 */ /* 0x000fe20000010000 */
[-C--:B------:R-:W-:Y:S01]  /*a810*/  FFMA.FTZ R64, R64, R50.reuse, -R49 ;  /* 0x0000003240407223 */ /* 0x080fe20000010831 */
[----:B------:R-:W-:Y:S01]  /*a820*/  FADD.FTZ R108, R61, R108 ;  /* 0x0000006c3d6c7221 */ /* 0x000fe20000010000 */
[----:B------:R-:W-:Y:S01]  /*a830*/  MUFU.EX2 R78, R78 ;  /* 0x0000004e004e7308 */ /* 0x000fe20000000800 */
[C---:B------:R-:W-:Y:S01]  /*a840*/  HMMA.16816.F32 R12, R32.reuse, R20, R12 ;  /* 0x00000014200c723c */ /* 0x040fe2000000180c */
[----:B------:R-:W-:Y:S01]  /*a850*/  FADD.FTZ R110, R110, R65 ;  /* 0x000000416e6e7221 */ /* 0x000fe20000010000 */
[-C--:B------:R-:W-:Y:S01]  /*a860*/  FFMA.FTZ R65, R88, R50.reuse, -R49 ;  /* 0x0000003258417223 */ /* 0x080fe20000010831 */
[----:B------:R-:W3:Y:S01]  /*a870*/  MUFU.EX2 R71, R71 ;  /* 0x0000004700477308 */ /* 0x000ee20000000800 */
[-C--:B------:R-:W-:Y:S01]  /*a880*/  FFMA.FTZ R62, R62, R50.reuse, -R57 ;  /* 0x000000323e3e7223 */ /* 0x080fe20000010839 */
[----:B--2---:R-:W-:Y:S01]  /*a890*/  F2FP.F16.F32.PACK_AB R21, R74, R77 ;  /* 0x0000004d4a15723e */ /* 0x004fe200000000ff */
[----:B------:R-:W-:Y:S01]  /*a8a0*/  FADD.FTZ R63, R63, R110 ;  /* 0x0000006e3f3f7221 */ /* 0x000fe20000010000 */
[----:B------:R-:W-:Y:S01]  /*a8b0*/  MUFU.EX2 R70, R70 ;  /* 0x0000004600467308 */ /* 0x000fe20000000800 */
[C---:B------:R-:W-:Y:S01]  /*a8c0*/  HMMA.16816.F32 R16, R32.reuse, R22, R16 ;  /* 0x000000162010723c */ /* 0x040fe20000001810 */
[-C--:B------:R-:W-:Y:S01]  /*a8d0*/  FFMA.FTZ R58, R58, R50.reuse, -R49 ;  /* 0x000000323a3a7223 */ /* 0x080fe20000010831 */
[----:B------:R-:W-:Y:S01]  /*a8e0*/  FADD.FTZ R76, R76, R63 ;  /* 0x0000003f4c4c7221 */ /* 0x000fe20000010000 */
[----:B------:R-:W2:Y:S01]  /*a8f0*/  MUFU.EX2 R69, R69 ;  /* 0x0000004500457308 */ /* 0x000ea20000000800 */
[-C--:B------:R-:W-:Y:S01]  /*a900*/  FFMA.FTZ R66, R66, R50.reuse, -R49 ;  /* 0x0000003242427223 */ /* 0x080fe20000010831 */
[----:B------:R-:W-:Y:S01]  /*a910*/  FFMA.FTZ R55, R55, R50, -R57 ;  /* 0x0000003237377223 */ /* 0x000fe20000010839 */
[----:B------:R-:W-:Y:S01]  /*a920*/  FADD.FTZ R73, R73, R76 ;  /* 0x0000004c49497221 */ /* 0x000fe20000010000 */
[----:B------:R-:W4:Y:S01]  /*a930*/  MUFU.EX2 R79, R79 ;  /* 0x0000004f004f7308 */ /* 0x000f220000000800 */
[C---:B------:R-:W-:Y:S01]  /*a940*/  HMMA.16816.F32 R24, R32.reuse, R28, R24 ;  /* 0x0000001c2018723c */ /* 0x040fe20000001818 */
[----:B---3--:R-:W-:Y:S01]  /*a950*/  F2FP.F16.F32.PACK_AB R20, R71, R78 ;  /* 0x0000004e4714723e */ /* 0x008fe200000000ff */
[----:B------:R-:W-:Y:S01]  /*a960*/  FADD.FTZ R72, R72, R73 ;  /* 0x0000004948487221 */ /* 0x000fe20000010000 */
[----:B------:R-:W-:Y:S01]  /*a970*/  MUFU.EX2 R81, R81 ;  /* 0x0000005100517308 */ /* 0x000fe20000000800 */
[-C--:B------:R-:W-:Y:S01]  /*a980*/  FFMA.FTZ R167, R53, R50.reuse, -R57 ;  /* 0x0000003235a77223 */ /* 0x080fe20000010839 */
[----:B------:R-:W-:Y:S01]  /*a990*/  FFMA.FTZ R166, R48, R50, -R49 ;  /* 0x0000003230a67223 */ /* 0x000fe20000010831 */
[----:B------:R-:W-:Y:S01]  /*a9a0*/  FADD.FTZ R75, R75, R72 ;  /* 0x000000484b4b7221 */ /* 0x000fe20000010000 */
[----:B------:R-:W3:Y:S01]  /*a9b0*/  MUFU.EX2 R116, R116 ;  /* 0x0000007400747308 */ /* 0x000ee20000000800 */
[----:B------:R-:W-:Y:S01]  /*a9c0*/  HMMA.16816.F32 R28, R32, R30, R8 ;  /* 0x0000001e201c723c */ /* 0x000fe20000001808 */
[----:B--2---:R-:W-:Y:S01]  /*a9d0*/  F2FP.F16.F32.PACK_AB R22, R69, R70 ;  /* 0x000000464516723e */ /* 0x004fe200000000ff */
[----:B------:R-:W2:Y:S01]  /*a9e0*/  LDSM.16.MT88.4 R8, [R42+0x3c00] ;  /* 0x003c00002a08783b */ /* 0x000ea20000004200 */
[----:B------:R-:W-:Y:S01]  /*a9f0*/  MUFU.EX2 R83, R83 ;  /* 0x0000005300537308 */ /* 0x000fe20000000800 */
[----:B------:R-:W-:Y:S01]  /*aa00*/  FADD.FTZ R78, R78, R75 ;  /* 0x0000004b4e4e7221 */ /* 0x000fe20000010000 */
[----:B----4-:R-:W-:Y:S01]  /*aa10*/  F2FP.F16.F32.PACK_AB R23, R79, R68 ;  /* 0x000000444f17723e */ /* 0x010fe200000000ff */
[----:B------:R-:W-:Y:S01]  /*aa20*/  FFMA.FTZ R54, R54, R50, -R57 ;  /* 0x0000003236367223 */ /* 0x000fe20000010839 */
[----:B------:R-:W-:Y:S01]  /*aa30*/  MUFU.EX2 R93, R93 ;  /* 0x0000005d005d7308 */ /* 0x000fe20000000800 */
[----:B------:R-:W-:Y:S01]  /*aa40*/  FADD.FTZ R71, R71, R78 ;  /* 0x0000004e47477221 */ /* 0x000fe20000010000 */
[----:B------:R-:W-:-:S02]  /*aa50*/  @P0 IADD3 R113, PT, PT, R113, -0x3, RZ ;  /* 0xfffffffd71710810 */ /* 0x000fc40007ffe0ff */
[----:B------:R-:W4:Y:S01]  /*aa60*/  MUFU.EX2 R122, R122 ;  /* 0x0000007a007a7308 */ /* 0x000f220000000800 */
[C---:B-1----:R-:W-:Y:S01]  /*aa70*/  HMMA.16816.F32 R12, R20.reuse, R4, R12 ;  /* 0x00000004140c723c */ /* 0x042fe2000000180c */
[----:B---3--:R-:W-:Y:S02]  /*aa80*/  F2FP.F16.F32.PACK_AB R33, R116, R81 ;  /* 0x000000517421723e */ /* 0x008fe400000000ff */
[----:B------:R-:W-:Y:S04]  /*aa90*/  MUFU.EX2 R172, R174 ;  /* 0x000000ae00ac7308 */ /* 0x000fe80000000800 */
[----:B------:R-:W1:Y:S01]  /*aaa0*/  MUFU.EX2 R95, R95 ;  /* 0x0000005f005f7308 */ /* 0x000e620000000800 */
[----:B------:R-:W-:Y:S01]  /*aab0*/  HMMA.16816.F32 R16, R20, R6, R16 ;  /* 0x000000061410723c */ /* 0x000fe20000001810 */
[----:B------:R-:W3:Y:S02]  /*aac0*/  LDSM.16.MT88.4 R4, [R0+0xc00] ;  /* 0x000c00000004783b */ /* 0x000ee40000004200 */
[----:B------:R-:W5:Y:S01]  /*aad0*/  MUFU.EX2 R170, R170 ;  /* 0x000000aa00aa7308 */ /* 0x000f620000000800 */
[----:B----4-:R-:W-:-:S03]  /*aae0*/  F2FP.F16.F32.PACK_AB R32, R122, R93 ;  /* 0x0000005d7a20723e */ /* 0x010fc600000000ff */
[----:B------:R-:W-:Y:S01]  /*aaf0*/  MUFU.EX2 R97, R97 ;  /* 0x0000006100617308 */ /* 0x000fe20000000800 */
[----:B------:R-:W-:Y:S01]  /*ab00*/  HMMA.16816.F32 R24, R20, R36, R24 ;  /* 0x000000241418723c */ /* 0x000fe20000001818 */
[-CC-:B------:R-:W-:Y:S01]  /*ab10*/  FFMA.FTZ R36, R168, R50.reuse, -R49.reuse ;  /* 0x00000032a8247223 */ /* 0x180fe20000010831 */
[----:B------:R-:W-:Y:S01]  /*ab20*/  FFMA.FTZ R37, R130, R50, -R49 ;  /* 0x0000003282257223 */ /* 0x000fe20000010831 */
[----:B------:R-:W-:Y:S01]  /*ab30*/  MUFU.EX2 R99, R99 ;  /* 0x0000006300637308 */ /* 0x000fe20000000800 */
[----:B-1----:R-:W-:-:S03]  /*ab40*/  F2FP.F16.F32.PACK_AB R34, R95, R172 ;  /* 0x000000ac5f22723e */ /* 0x002fc600000000ff */
[----:B------:R-:W-:Y:S01]  /*ab50*/  MUFU.EX2 R36, R36 ;  /* 0x0000002400247308 */ /* 0x000fe20000000800 */
[----:B------:R-:W-:Y:S01]  /*ab60*/  HMMA.16816.F32 R28, R20, R38, R28 ;  /* 0x00000026141c723c */ /* 0x000fe2000000181c */
[----:B------:R-:W1:Y:S01]  /*ab70*/  LDSM.16.MT88.4 R20, [R42+0x4000] ;  /* 0x004000002a14783b */ /* 0x000e620000004200 */
[----:B-----5:R-:W-:Y:S01]  /*ab80*/  F2FP.F16.F32.PACK_AB R35, R170, R83 ;  /* 0x00000053aa23723e */ /* 0x020fe200000000ff */
[----:B------:R-:W-:Y:S01]  /*ab90*/  FFMA.FTZ R38, R124, R50, -R57 ;  /* 0x000000327c267223 */ /* 0x000fe20000010839 */
[----:B------:R-:W-:Y:S04]  /*aba0*/  MUFU.EX2 R39, R136 ;  /* 0x0000008800277308 */ /* 0x000fe80000000800 */
[----:B------:R-:W-:Y:S01]  /*abb0*/  MUFU.EX2 R37, R37 ;  /* 0x0000002500257308 */ /* 0x000fe20000000800 */
[C---:B--2---:R-:W-:Y:S03]  /*abc0*/  HMMA.16816.F32 R12, R32.reuse, R8, R12 ;  /* 0x00000008200c723c */ /* 0x044fe6000000180c */
[----:B------:R-:W2:Y:S04]  /*abd0*/  MUFU.EX2 R124, R126 ;  /* 0x0000007e007c7308 */ /* 0x000ea80000000800 */
[----:B------:R-:W4:Y:S01]  /*abe0*/  MUFU.EX2 R38, R38 ;  /* 0x0000002600267308 */ /* 0x000f220000000800 */
[C---:B------:R-:W-:Y:S01]  /*abf0*/  HMMA.16816.F32 R16, R32.reuse, R10, R16 ;  /* 0x0000000a2010723c */ /* 0x040fe20000001810 */
[----:B------:R-:W5:Y:S02]  /*ac00*/  LDSM.16.MT88.4 R8, [R0+0x1000] ;  /* 0x001000000008783b */ /* 0x000f640000004200 */
[----:B------:R-:W4:Y:S04]  /*ac10*/  MUFU.EX2 R106, R106 ;  /* 0x0000006a006a7308 */ /* 0x000f280000000800 */
[----:B------:R-:W-:Y:S01]  /*ac20*/  MUFU.EX2 R101, R101 ;  /* 0x0000006500657308 */ /* 0x000fe20000000800 */
[C---:B---3--:R-:W-:Y:S03]  /*ac30*/  HMMA.16816.F32 R24, R32.reuse, R4, R24 ;  /* 0x000000042018723c */ /* 0x048fe60000001818 */
[----:B------:R-:W-:Y:S04]  /*ac40*/  MUFU.EX2 R100, R100 ;  /* 0x0000006400647308 */ /* 0x000fe80000000800 */
[----:B------:R-:W-:Y:S01]  /*ac50*/  MUFU.EX2 R90, R102 ;  /* 0x00000066005a7308 */ /* 0x000fe20000000800 */
[----:B------:R-:W-:Y:S01]  /*ac60*/  HMMA.16816.F32 R28, R32, R6, R28 ;  /* 0x00000006201c723c */ /* 0x000fe2000000181c */
[----:B------:R-:W3:Y:S01]  /*ac70*/  LDSM.16.MT88.4 R4, [R42+0x4400] ;  /* 0x004400002a04783b */ /* 0x000ee20000004200 */
[----:B--2---:R-:W-:Y:S01]  /*ac80*/  F2FP.F16.F32.PACK_AB R32, R124, R97 ;  /* 0x000000617c20723e */ /* 0x004fe200000000ff */
[----:B------:R-:W-:Y:S01]  /*ac90*/  MUFU.EX2 R103, R103 ;  /* 0x0000006700677308 */ /* 0x000fe20000000800 */
[----:B------:R-:W-:-:S02]  /*aca0*/  F2FP.F16.F32.PACK_AB R33, R39, R36 ;  /* 0x000000242721723e */ /* 0x000fc400000000ff */
[----:B----4-:R-:W-:Y:S01]  /*acb0*/  F2FP.F16.F32.PACK_AB R34, R99, R38 ;  /* 0x000000266322723e */ /* 0x010fe200000000ff */
[----:B------:R-:W2:Y:S01]  /*acc0*/  MUFU.EX2 R96, R96 ;  /* 0x0000006000607308 */ /* 0x000ea20000000800 */
[----:B------:R-:W-:-:S03]  /*acd0*/  F2FP.F16.F32.PACK_AB R35, R106, R37 ;  /* 0x000000256a23723e */ /* 0x000fc600000000ff */
[----:B------:R-:W-:Y:S04]  /*ace0*/  MUFU.EX2 R94, R98 ;  /* 0x00000062005e7308 */ /* 0x000fe80000000800 */
[----:B------:R-:W4:Y:S01]  /*acf0*/  MUFU.EX2 R85, R104 ;  /* 0x0000006800557308 */ /* 0x000f220000000800 */
[C---:B-1----:R-:W-:Y:S03]  /*ad00*/  HMMA.16816.F32 R12, R32.reuse, R20, R12 ;  /* 0x00000014200c723c */ /* 0x042fe6000000180c */
[----:B------:R-:W1:Y:S04]  /*ad10*/  MUFU.EX2 R67, R92 ;  /* 0x0000005c00437308 */ /* 0x000e680000000800 */
[----:B------:R-:W-:Y:S01]  /*ad20*/  MUFU.EX2 R65, R65 ;  /* 0x0000004100417308 */ /* 0x000fe20000000800 */
[C---:B------:R-:W-:Y:S01]  /*ad30*/  HMMA.16816.F32 R16, R32.reuse, R22, R16 ;  /* 0x000000162010723c */ /* 0x040fe20000001810 */
[----:B------:R-:W3:Y:S02]  /*ad40*/  LDSM.16.MT88.4 R20, [R0+0x1400] ;  /* 0x001400000014783b */ /* 0x000ee40000004200 */
[----:B------:R-:W3:Y:S04]  /*ad50*/  MUFU.EX2 R64, R64 ;  /* 0x0000004000407308 */ /* 0x000ee80000000800 */
[----:B------:R-:W-:Y:S01]  /*ad60*/  MUFU.EX2 R61, R66 ;  /* 0x00000042003d7308 */ /* 0x000fe20000000800 */
[C---:B-----5:R-:W-:Y:S03]  /*ad70*/  HMMA.16816.F32 R24, R32.reuse, R8, R24 ;  /* 0x000000082018723c */ /* 0x060fe60000001818 */
[----:B------:R-:W-:Y:S04]  /*ad80*/  MUFU.EX2 R62, R62 ;  /* 0x0000003e003e7308 */ /* 0x000fe80000000800 */
[----:B------:R-:W-:Y:S01]  /*ad90*/  MUFU.EX2 R58, R58 ;  /* 0x0000003a003a7308 */ /* 0x000fe20000000800 */
[----:B------:R-:W-:Y:S01]  /*ada0*/  HMMA.16816.F32 R28, R32, R10, R28 ;  /* 0x0000000a201c723c */ /* 0x000fe2000000181c */
[----:B--2---:R-:W-:Y:S01]  /*adb0*/  F2FP.F16.F32.PACK_AB R32, R96, R103 ;  /* 0x000000676020723e */ /* 0x004fe200000000ff */
[----:B------:R-:W2:Y:S01]  /*adc0*/  LDSM.16.MT88.4 R8, [R42+0x4800] ;  /* 0x004800002a08783b */ /* 0x000ea20000004200 */
[----:B------:R-:W-:Y:S01]  /*add0*/  F2FP.F16.F32.PACK_AB R33, R100, R101 ;  /* 0x000000656421723e */ /* 0x000fe200000000ff */
[----:B------:R-:W-:Y:S01]  /*ade0*/  MUFU.EX2 R167, R167 ;  /* 0x000000a700a77308 */ /* 0x000fe20000000800 */
[----:B----4-:R-:W-:-:S02]  /*adf0*/  F2FP.F16.F32.PACK_AB R34, R85, R94 ;  /* 0x0000005e5522723e */ /* 0x010fc400000000ff */
[----:B-1----:R-:W-:Y:S01]  /*ae00*/  F2FP.F16.F32.PACK_AB R35, R67, R90 ;  /* 0x0000005a4323723e */ /* 0x002fe200000000ff */
[----:B------:R-:W-:Y:S06]  /*ae10*/  MUFU.EX2 R166, R166 ;  /* 0x000000a600a67308 */ /* 0x000fec0000000800 */
[----:B---3--:R-:W-:Y:S01]  /*ae20*/  HMMA.16816.F32 R12, R32, R4, R12 ;  /* 0x00000004200c723c */ /* 0x008fe2000000180c */
[----:B------:R-:W-:Y:S01]  /*ae30*/  FADD.FTZ R5, R41, R108 ;  /* 0x0000006c29057221 */ /* 0x000fe20000010000 */
[-CC-:B------:R-:W-:Y:S01]  /*ae40*/  FFMA.FTZ R4, R51, R50.reuse, -R57.reuse ;  /* 0x0000003233047223 */ /* 0x180fe20000010839 */
[----:B------:R-:W-:-:S02]  /*ae50*/  FFMA.FTZ R51, R60, R50, -R57 ;  /* 0x000000323c337223 */ /* 0x000fc40000010839 */
[----:B------:R-:W-:Y:S01]  /*ae60*/  FADD.FTZ R5, R82, R5 ;  /* 0x0000000552057221 */ /* 0x000fe20000010000 */
[----:B------:R1:W3:Y:S02]  /*ae70*/  MUFU.EX2 R41, R4 ;  /* 0x0000000400297308 */ /* 0x0002e40000000800 */
[C---:B------:R-:W-:Y:S01]  /*ae80*/  HMMA.16816.F32 R16, R32.reuse, R6, R16 ;  /* 0x000000062010723c */ /* 0x040fe20000001810 */
[----:B------:R-:W-:Y:S01]  /*ae90*/  FADD.FTZ R80, R80, R5 ;  /* 0x0000000550507221 */ /* 0x000fe20000010000 */
[----:B------:R-:W-:Y:S03]  /*aea0*/  MUFU.EX2 R60, R55 ;  /* 0x00000037003c7308 */ /* 0x000fe60000000800 */
[----:B------:R-:W-:Y:S01]  /*aeb0*/  FADD.FTZ R80, R59, R80 ;  /* 0x000000503b507221 */ /* 0x000fe20000010000 */
[----:B------:R-:W4:Y:S02]  /*aec0*/  MUFU.EX2 R51, R51 ;  /* 0x0000003300337308 */ /* 0x000f240000000800 */
[----:B------:R-:W-:Y:S01]  /*aed0*/  HMMA.16816.F32 R24, R32, R20, R24 ;  /* 0x000000142018723c */ /* 0x000fe20000001818 */
[----:B------:R-:W-:Y:S01]  /*aee0*/  FADD.FTZ R77, R77, R80 ;  /* 0x000000504d4d7221 */ /* 0x000fe20000010000 */
[----:B------:R-:W-:Y:S01]  /*aef0*/  F2FP.F16.F32.PACK_AB R21, R64, R65 ;  /* 0x000000414015723e */ /* 0x000fe200000000ff */
[----:B-1----:R-:W1:Y:S02]  /*af00*/  LDSM.16.MT88.4 R4, [R0+0x1800] ;  /* 0x001800000004783b */ /* 0x002e640000004200 */
[----:B------:R-:W-:Y:S01]  /*af10*/  FADD.FTZ R77, R74, R77 ;  /* 0x0000004d4a4d7221 */ /* 0x000fe20000010000 */
[----:B---3--:R-:W-:-:S02]  /*af20*/  F2FP.F16.F32.PACK_AB R20, R41, R62 ;  /* 0x0000003e2914723e */ /* 0x008fc400000000ff */
[----:B------:R-:W-:Y:S01]  /*af30*/  HMMA.16816.F32 R28, R32, R22, R28 ;  /* 0x00000016201c723c */ /* 0x000fe2000000181c */
[----:B------:R-:W-:Y:S01]  /*af40*/  FADD.FTZ R32, R68, R77 ;  /* 0x0000004d44207221 */ /* 0x000fe20000010000 */
[----:B------:R-:W-:Y:S01]  /*af50*/  FADD.FTZ R34, R70, R71 ;  /* 0x0000004746227221 */ /* 0x000fe20000010000 */
[----:B------:R-:W-:Y:S01]  /*af60*/  F2FP.F16.F32.PACK_AB R23, R58, R61 ;  /* 0x0000003d3a17723e */ /* 0x000fe200000000ff */
[----:B------:R-:W-:Y:S01]  /*af70*/  FFMA.FTZ R33, R45, R50, -R49 ;  /* 0x000000322d217223 */ /* 0x000fe20000010831 */
[----:B------:R-:W-:Y:S01]  /*af80*/  FADD.FTZ R32, R79, R32 ;  /* 0x000000204f207221 */ /* 0x000fe20000010000 */
[----:B------:R-:W-:Y:S01]  /*af90*/  FADD.FTZ R34, R69, R34 ;  /* 0x0000002245227221 */ /* 0x000fe20000010000 */
[----:B----4-:R-:W-:Y:S01]  /*afa0*/  F2FP.F16.F32.PACK_AB R22, R51, R60 ;  /* 0x0000003c3316723e */ /* 0x010fe200000000ff */
[----:B------:R-:W3:Y:S01]  /*afb0*/  LDSM.16.MT88.4 R76, [R42+0x4c00] ;  /* 0x004c00002a4c783b */ /* 0x000ee20000004200 */
[----:B------:R-:W-:Y:S01]  /*afc0*/  FADD.FTZ R81, R81, R32 ;  /* 0x0000002051517221 */ /* 0x000fe20000010000 */
[----:B------:R-:W-:Y:S01]  /*afd0*/  FADD.FTZ R93, R93, R34 ;  /* 0x000000225d5d7221 */ /* 0x000fe20000010000 */
[-C--:B------:R-:W-:Y:S01]  /*afe0*/  FFMA.FTZ R35, R46, R50.reuse, -R57 ;  /* 0x000000322e237223 */ /* 0x080fe20000010839 */
[----:B------:R4:W5:Y:S01]  /*aff0*/  LDSM.16.MT88.4 R68, [R0+0x1c00] ;  /* 0x001c00000044783b */ /* 0x0009620000004200 */
[----:B------:R-:W-:Y:S01]  /*b000*/  FADD.FTZ R116, R116, R81 ;  /* 0x0000005174747221 */ /* 0x000fe20000010000 */
[----:B------:R-:W-:Y:S01]  /*b010*/  FADD.FTZ R93, R122, R93 ;  /* 0x0000005d7a5d7221 */ /* 0x000fe20000010000 */
[C---:B--2---:R-:W-:Y:S01]  /*b020*/  HMMA.16816.F32 R16, R20.reuse, R10, R16 ;  /* 0x0000000a1410723c */ /* 0x044fe20000001810 */
[-C--:B------:R-:W-:Y:S01]  /*b030*/  FFMA.FTZ R32, R47, R50.reuse, -R57 ;  /* 0x000000322f207223 */ /* 0x080fe20000010839 */
[----:B------:R-:W-:Y:S01]  /*b040*/  FADD.FTZ R83, R83, R116 ;  /* 0x0000007453537221 */ /* 0x000fe20000010000 */
[----:B------:R-:W-:Y:S01]  /*b050*/  FADD.FTZ R172, R172, R93 ;  /* 0x0000005dacac7221 */ /* 0x000fe20000010000 */
[----:B------:R-:W-:Y:S02]  /*b060*/  MUFU.EX2 R33, R33 ;  /* 0x0000002100217308 */ /* 0x000fe40000000800 */
        /* <DEDUP_REMOVED lines=10> */
[----:B------:R-:W2:Y:S01]  /*b110*/  MUFU.EX2 R8, R8 ;  /* 0x0000000800087308 */ /* 0x000ea20000000800 */
[----:B------:R-:W-:Y:S01]  /*b120*/  FADD.FTZ R37, R37, R36 ;  /* 0x0000002425257221 */ /* 0x000fe20000010000 */
[-C--:B----4-:R-:W-:Y:S01]  /*b130*/  MOV R0, R40.reuse ;  /* 0x0000002800007202 */ /* 0x090fe20000000f00 */
[C---:B-1----:R-:W-:Y:S01]  /*b140*/  HMMA.16816.F32 R24, R20.reuse, R4, R24 ;  /* 0x000000041418723c */ /* 0x042fe20000001818 */
[----:B------:R-:W-:Y:S01]  /*b150*/  FADD.FTZ R4, R38, R11 ;  /* 0x0000000b26047221 */ /* 0x000fe20000010000 */
[----:B------:R-:W-:Y:S01]  /*b160*/  FADD.FTZ R106, R106, R37 ;  /* 0x000000256a6a7221 */ /* 0x000fe20000010000 */
[----:B------:R-:W1:Y:S01]  /*b170*/  MUFU.EX2 R32, R32 ;  /* 0x0000002000207308 */ /* 0x000e620000000800 */
[----:B------:R-:W-:Y:S01]  /*b180*/  @P0 MOV R0, R40 ;  /* 0x0000002800000202 */ /* 0x000fe20000000f00 */
[----:B------:R-:W-:Y:S01]  /*b190*/  FADD.FTZ R4, R99, R4 ;  /* 0x0000000463047221 */ /* 0x000fe20000010000 */
[----:B------:R-:W-:Y:S01]  /*b1a0*/  FADD.FTZ R101, R101, R106 ;  /* 0x0000006a65657221 */ /* 0x000fe20000010000 */
[----:B------:R-:W4:Y:S01]  /*b1b0*/  MUFU.EX2 R9, R9 ;  /* 0x0000000900097308 */ /* 0x000f220000000800 */
[----:B------:R-:W-:Y:S01]  /*b1c0*/  HMMA.16816.F32 R28, R20, R6, R28 ;  /* 0x00000006141c723c */ /* 0x000fe2000000181c */
[----:B------:R-:W-:Y:S01]  /*b1d0*/  FADD.FTZ R103, R103, R4 ;  /* 0x0000000467677221 */ /* 0x000fe20000010000 */
[----:B------:R-:W-:Y:S01]  /*b1e0*/  FADD.FTZ R101, R100, R101 ;  /* 0x0000006564657221 */ /* 0x000fe20000010000 */
[----:B------:R-:W3:Y:S01]  /*b1f0*/  MUFU.EX2 R10, R54 ;  /* 0x00000036000a7308 */ /* 0x000ee20000000800 */
[----:B--2---:R-:W-:Y:S01]  /*b200*/  F2FP.F16.F32.PACK_AB R5, R8, R33 ;  /* 0x000000210805723e */ /* 0x004fe200000000ff */
[----:B------:R-:W-:Y:S01]  /*b210*/  FADD.FTZ R103, R96, R103 ;  /* 0x0000006760677221 */ /* 0x000fe20000010000 */
[----:B------:R-:W-:-:S03]  /*b220*/  FADD.FTZ R90, R90, R101 ;  /* 0x000000655a5a7221 */ /* 0x000fc60000010000 */
[----:B------:R-:W-:Y:S01]  /*b230*/  FADD.FTZ R94, R94, R103 ;  /* 0x000000675e5e7221 */ /* 0x000fe20000010000 */
[----:B------:R-:W-:Y:S01]  /*b240*/  FADD.FTZ R90, R67, R90 ;  /* 0x0000005a435a7221 */ /* 0x000fe20000010000 */
[----:B-1----:R-:W-:Y:S02]  /*b250*/  F2FP.F16.F32.PACK_AB R4, R32, R35 ;  /* 0x000000232004723e */ /* 0x002fe400000000ff */
[----:B------:R-:W-:Y:S01]  /*b260*/  FADD.FTZ R85, R85, R94 ;  /* 0x0000005e55557221 */ /* 0x000fe20000010000 */
[----:B------:R-:W-:Y:S01]  /*b270*/  FADD.FTZ R65, R65, R90 ;  /* 0x0000005a41417221 */ /* 0x000fe20000010000 */
[----:B----4-:R-:W-:Y:S02]  /*b280*/  F2FP.F16.F32.PACK_AB R7, R166, R9 ;  /* 0x00000009a607723e */ /* 0x010fe400000000ff */
[----:B------:R-:W-:Y:S01]  /*b290*/  FADD.FTZ R62, R62, R85 ;  /* 0x000000553e3e7221 */ /* 0x000fe20000010000 */
[----:B------:R-:W-:Y:S01]  /*b2a0*/  FADD.FTZ R64, R64, R65 ;  /* 0x0000004140407221 */ /* 0x000fe20000010000 */
[----:B---3--:R-:W-:-:S02]  /*b2b0*/  F2FP.F16.F32.PACK_AB R6, R167, R10 ;  /* 0x0000000aa706723e */ /* 0x008fc400000000ff */
[----:B------:R-:W-:Y:S01]  /*b2c0*/  FADD.FTZ R41, R41, R62 ;  /* 0x0000003e29297221 */ /* 0x000fe20000010000 */
[----:B------:R-:W-:-:S03]  /*b2d0*/  FADD.FTZ R61, R61, R64 ;  /* 0x000000403d3d7221 */ /* 0x000fc60000010000 */
[----:B------:R-:W-:Y:S01]  /*b2e0*/  FADD.FTZ R60, R60, R41 ;  /* 0x000000293c3c7221 */ /* 0x000fe20000010000 */
[----:B------:R-:W-:Y:S01]  /*b2f0*/  FADD.FTZ R58, R58, R61 ;  /* 0x0000003d3a3a7221 */ /* 0x000fe20000010000 */
[C---:B------:R-:W-:Y:S01]  /*b300*/  HMMA.16816.F32 R80, R4.reuse, R76, R12 ;  /* 0x0000004c0450723c */ /* 0x040fe2000000180c */
[-C--:B------:R-:W-:Y:S01]  /*b310*/  MOV R41, R44.reuse ;  /* 0x0000002c00297202 */ /* 0x080fe20000000f00 */
[----:B------:R-:W-:Y:S01]  /*b320*/  FADD.FTZ R60, R51, R60 ;  /* 0x0000003c333c7221 */ /* 0x000fe20000010000 */
[----:B------:R-:W-:Y:S01]  /*b330*/  FADD.FTZ R33, R33, R58 ;  /* 0x0000003a21217221 */ /* 0x000fe20000010000 */
[----:B------:R-:W-:Y:S02]  /*b340*/  @P0 MOV R41, R44 ;  /* 0x0000002c00290202 */ /* 0x000fe40000000f00 */
        /* <DEDUP_REMOVED lines=8> */
[----:B------:R-:W-:-:S06]  /*b3d0*/  FADD.FTZ R167, R167, R10 ;  /* 0x0000000aa7a77221 */ /* 0x000fcc0000010000 */
[----:B------:R-:W-:Y:S01]  /*b3e0*/  HMMA.16816.F32 R68, R4, R70, R28 ;  /* 0x000000460444723c */ /* 0x000fe2000000181c */
[----:B------:R-:W-:-:S04]  /*b3f0*/  NOP ;  /* 0x0000000000007918 */ /* 0x000fc80000000000 */
[----:B------:R-:W-:-:S15]  /*b400*/  @P0 BRA `(.L_x_9027) ;  /* 0x0000000000040947 */ /* 0x000fde0003800000 */
.L_x_9016:
[----:B------:R-:W-:-:S07]  /*b410*/  IADD3 R113, PT, PT, R43, -0x1, RZ ;  /* 0xffffffff2b717810 */ /* 0x000fce0007ffe0ff */
.L_x_9027:
[----:B------:R-:W-:Y:S05]  /*b420*/  BSYNC B2 ;  /* 0x0000000000027941 */ /* 0x000fea0003800000 */
.L_x_9015:
[----:B------:R-:W-:-:S13]  /*b430*/  ISETP.GE.AND P0, PT, R113, R146, PT ;  /* 0x000000927100720c */ /* 0x000fda0003f06270 */
[----:B------:R-:W-:Y:S05]  /*b440*/  @!P0 BRA `(.L_x_9028) ;  /* 0x0000004400b48947 */ /* 0x000fea0003800000 */
[----:B------:R-:W-:Y:S01]  /*b450*/  IADD3 R84, PT, PT, R86, R115, R84 ;  /* 0x0000007356547210 */ /* 0x000fe20007ffe054 */
[----:B------:R-:W-:Y:S01]  /*b460*/  IMAD.SHL.U32 R170, R113, 0x80, RZ ;  /* 0x0000008071aa7824 */ /* 0x000fe200078e00ff */
[----:B------:R-:W-:Y:S01]  /*b470*/  ISETP.NE.U32.AND P3, PT, R162, RZ, PT ;  /* 0x000000ffa200720c */ /* 0x000fe20003f65070 */
[----:B------:R-:W-:Y:S01]  /*b480*/  IMAD.MOV.U32 R86, RZ, RZ, R0 ;  /* 0x000000ffff567224 */ /* 0x000fe200078e0000 */
[----:B------:R-:W-:Y:S01]  /*b490*/  IADD3 R112, PT, PT, -R119, R84, -R112 ;  /* 0x0000005477707210 */ /* 0x000fe20007ffe970 */
[----:B------:R-:W-:Y:S01]  /*b4a0*/  IMAD.MOV.U32 R85, RZ, RZ, R41 ;  /* 0x000000ffff557224 */ /* 0x000fe200078e0029 */
[----:B------:R-:W-:Y:S01]  /*b4b0*/  LOP3.LUT R173, R170, 0x40, R119, 0xfe, !PT ;  /* 0x00000040aaad7812 */ /* 0x000fe200078efe77 */
[----:B------:R-:W-:Y:S01]  /*b4c0*/  VIADD R171, R113, 0x1 ;  /* 0x0000000171ab7836 */ /* 0x000fe20000000000 */
[----:B------:R-:W-:Y:S01]  /*b4d0*/  IADD3 R172, PT, PT, R112, -0x39, -R170 ;  /* 0xffffffc770ac7810 */ /* 0x000fe20007ffe8aa */
[----:B------:R-:W-:Y:S01]  /*b4e0*/  VIADD R170, R170, 0x80 ;  /* 0x00000080aaaa7836 */ /* 0x000fe20000000000 */
[----:B------:R-:W-:-:S02]  /*b4f0*/  ISETP.NE.AND.EX P3, PT, R163, RZ, PT, P3 ;  /* 0x000000ffa300720c */ /* 0x000fc40003f65330 */
[----:B------:R-:W-:Y:S02]  /*b500*/  VIADDMNMX R168, R118, 0x8, RZ, !PT ;  /* 0x0000000876a87846 */ /* 0x000fe400078001ff */
[----:B------:R-:W-:-:S09]  /*b510*/  VIMNMX R169, PT, PT, RZ, R118, !PT ;  /* 0x00000076ffa97248 */ /* 0x000fd20007fe0100 */
.L_x_9035:
[----:B------:R-:W-:Y:S01]  /*b520*/  MOV R9, 0x400 ;  /* 0x0000040000097802 */ /* 0x000fe20000000f00 */
[----:B------:R-:W-:Y:S04]  /*b530*/  DEPBAR.LE SB0, 0x0 ;  /* 0x000080000000791a */ /* 0x000fe80000000000 */
[----:B------:R-:W-:Y:S05]  /*b540*/  WARPSYNC.ALL ;  /* 0x0000000000007948 */ /* 0x000fea0003800000 */
[----:B------:R-:W-:Y:S01]  /*b550*/  BAR.SYNC.DEFER_BLOCKING 0x0 ;  /* 0x0000000000007b1d */ /* 0x000fe20000010000 */
[----:B------:R-:W-:Y:S02]  /*b560*/  @!P3 IMAD.MOV.U32 R11, RZ, RZ, RZ ;  /* 0x000000ffff0bb224 */ /* 0x000fe400078e00ff */
[----:B------:R-:W-:Y:S03]  /*b570*/  IMAD.SHL.U32 R149, R140, 0x40, RZ ;  /* 0x000000408c957824 */ /* 0x000fe600078e00ff */
[----:B------:R-:W-:Y:S01]  /*b580*/  @!P3 IADD3 R11, P0, PT, RZ, -R11, RZ ;  /* 0x8000000bff0bb210 */ /* 0x000fe20007f1e0ff */
[----:B------:R-:W2:Y:S01]  /*b590*/  @!P3 LD.E R4, desc[UR4][R2.64+0x40] ;  /* 0x000040040204b980 */ /* 0x000ea2000c101900 */
[----:B------:R-:W-:Y:S01]  /*b5a0*/  BSSY.RECONVERGENT B0, `(.L_x_9029) ;  /* 0x0000061000007945 */ /* 0x000fe20003800200 */
[----:B------:R-:W1:Y:S01]  /*b5b0*/  S2R R132, SR_TID.X ;  /* 0x0000000000847919 */ /* 0x000e620000002100 */
[----:B------:R-:W3:Y:S01]  /*b5c0*/  S2R R6, SR_CgaCtaId ;  /* 0x0000000000067919 */ /* 0x000ee20000008800 */
[C---:B-1----:R-:W-:Y:S01]  /*b5d0*/  LOP3.LUT R159, R132.reuse, 0x18, RZ, 0xc0, !PT ;  /* 0x00000018849f7812 */ /* 0x042fe200078ec0ff */
[C---:B------:R-:W-:Y:S01]  /*b5e0*/  IMAD.SHL.U32 R143, R132.reuse, 0x8, RZ ;  /* 0x00000008848f7824 */ /* 0x040fe200078e00ff */
[----:B------:R-:W-:Y:S01]  /*b5f0*/  SHF.R.U32.HI R134, RZ, 0x1, R132 ;  /* 0x00000001ff867819 */ /* 0x000fe20000011684 */
[----:B------:R-:W-:Y:S01]  /*b600*/  IMAD.SHL.U32 R135, R132, 0x10, RZ ;  /* 0x0000001084877824 */ /* 0x000fe200078e00ff */
[----:B---3--:R-:W-:Y:S01]  /*b610*/  LEA R87, R6, R9, 0x18 ;  /* 0x0000000906577211 */ /* 0x008fe200078ec0ff */
[C---:B------:R-:W-:Y:S01]  /*b620*/  IMAD.SHL.U32 R137, R132.reuse, 0x20, RZ ;  /* 0x0000002084897824 */ /* 0x040fe200078e00ff */
[----:B------:R-:W-:Y:S01]  /*b630*/  LOP3.LUT R6, R143, 0xc0, RZ, 0xc0, !PT ;  /* 0x000000c08f067812 */ /* 0x000fe200078ec0ff */
[----:B------:R-:W-:Y:S01]  /*b640*/  IMAD.SHL.U32 R133, R132, 0x4, RZ ;  /* 0x0000000484857824 */ /* 0x000fe200078e00ff */
[----:B------:R-:W-:Y:S02]  /*b650*/  LOP3.LUT R0, R135, 0x100, RZ, 0xc0, !PT ;  /* 0x0000010087007812 */ /* 0x000fe400078ec0ff */
[----:B------:R-:W-:Y:S02]  /*b660*/  LOP3.LUT R7, R137, 0xc0, RZ, 0xc0, !PT ;  /* 0x000000c089077812 */ /* 0x000fe400078ec0ff */
[----:B------:R-:W-:Y:S01]  /*b670*/  LOP3.LUT R159, R6, R159, RZ, 0xfc, !PT ;  /* 0x0000009f069f7212 */ /* 0x000fe200078efcff */
[----:B------:R-:W-:Y:S01]  /*b680*/  IMAD.MOV.U32 R6, RZ, RZ, R150 ;  /* 0x000000ffff067224 */ /* 0x000fe200078e0096 */
[----:B------:R-:W-:Y:S02]  /*b690*/  LOP3.LUT R136, R134, 0x8, RZ, 0xc0, !PT ;  /* 0x0000000886887812 */ /* 0x000fe400078ec0ff */
[----:B------:R-:W-:Y:S02]  /*b6a0*/  LOP3.LUT R165, R143, 0x18, RZ, 0xc0, !PT ;  /* 0x000000188fa57812 */ /* 0x000fe400078ec0ff */
[----:B------:R-:W-:Y:S02]  /*b6b0*/  LOP3.LUT R5, R133, 0x18, RZ, 0xc0, !PT ;  /* 0x0000001885057812 */ /* 0x000fe400078ec0ff */
[--C-:B------:R-:W-:Y:S02]  /*b6c0*/  LOP3.LUT R0, R0, 0x20, R137.reuse, 0xf8, !PT ;  /* 0x0000002000007812 */ /* 0x100fe400078ef889 */
[----:B------:R-:W-:Y:S02]  /*b6d0*/  LOP3.LUT R84, R7, 0x8, R132, 0xf8, !PT ;  /* 0x0000000807547812 */ /* 0x000fe400078ef884 */
[----:B------:R-:W-:Y:S02]  /*b6e0*/  LOP3.LUT R164, R143, 0x1f20, RZ, 0xc0, !PT ;  /* 0x00001f208fa47812 */ /* 0x000fe400078ec0ff */
[----:B------:R-:W-:Y:S02]  /*b6f0*/  LOP3.LUT R136, R136, 0xc0, R137, 0xf8, !PT ;  /* 0x000000c088887812 */ /* 0x000fe400078ef889 */
[----:B------:R-:W-:Y:S02]  /*b700*/  LOP3.LUT R9, R159, R165, RZ, 0x3c, !PT ;  /* 0x000000a59f097212 */ /* 0x000fe400078e3cff */
[----:B------:R-:W-:Y:S02]  /*b710*/  LOP3.LUT R84, R0, R84, R5, 0xf6, !PT ;  /* 0x0000005400547212 */ /* 0x000fe400078ef605 */
[CC--:B------:R-:W-:Y:S02]  /*b720*/  ISETP.GE.AND P6, PT, R165.reuse, R156.reuse, PT ;  /* 0x0000009ca500720c */ /* 0x0c0fe40003fc6270 */
[----:B------:R-:W-:Y:S02]  /*b730*/  ISETP.GE.AND P5, PT, R165, R156, PT ;  /* 0x0000009ca500720c */ /* 0x000fe40003fa6270 */
[----:B------:R-:W-:Y:S02]  /*b740*/  LOP3.LUT R136, R136, R5, RZ, 0x3c, !PT ;  /* 0x0000000588887212 */ /* 0x000fe400078e3cff */
[----:B------:R-:W-:Y:S01]  /*b750*/  LOP3.LUT R164, R164, R9, RZ, 0xfc, !PT ;  /* 0x00000009a4a47212 */ /* 0x000fe200078efcff */
[----:B--2---:R-:W-:Y:S04]  /*b760*/  @!P3 IMAD.SHL.U32 R4, R4, 0x80, RZ ;  /* 0x000000800404b824 */ /* 0x004fe800078e00ff */
[----:B------:R-:W-:Y:S02]  /*b770*/  @!P3 IMAD.X R8, RZ, RZ, ~R4, P0 ;  /* 0x000000ffff08b224 */ /* 0x000fe400000e0e04 */
[----:B------:R-:W-:Y:S03]  /*b780*/  IMAD.MOV.U32 R4, RZ, RZ, R151 ;  /* 0x000000ffff047224 */ /* 0x000fe600078e0097 */
[----:B------:R-:W-:Y:S04]  /*b790*/  @!P3 SHF.R.S64 R11, R11, 0x1f, R8 ;  /* 0x0000001f0b0bb819 */ /* 0x000fe80000001008 */
[----:B------:R-:W-:Y:S04]  /*b7a0*/  @!P3 IADD3 R150, P0, PT, R150, R11, RZ ;  /* 0x0000000b9696b210 */ /* 0x000fe80007f1e0ff */
[----:B------:R-:W-:Y:S01]  /*b7b0*/  @!P3 LEA.HI.X.SX32 R151, R8, R151, 0x1, P0 ;  /* 0x000000970897b211 */ /* 0x000fe200000f0eff */
[----:B------:R-:W-:Y:S08]  /*b7c0*/  @!P3 BRA `(.L_x_9030) ;  /* 0x0000000000f8b947 */ /* 0x000ff00003800000 */
[----:B------:R-:W2:Y:S01]  /*b7d0*/  LD.E R11, desc[UR4][R2.64+0x170] ;  /* 0x00017004020b7980 */ /* 0x000ea2000c101900 */
[----:B------:R-:W-:Y:S02]  /*b7e0*/  IABS R7, R170 ;  /* 0x000000aa00077213 */ /* 0x000fe40000000000 */
        /* <DEDUP_REMOVED lines=60> */
.L_x_9030:
[----:B------:R-:W-:Y:S05]  /*bbb0*/  BSYNC.RECONVERGENT B0 ;  /* 0x0000000000007941 */ /* 0x000fea0003800200 */
.L_x_9029:
[--C-:B------:R-:W-:Y:S01]  /*bbc0*/  IMAD R164, R164, 0x2, R87.reuse ;  /* 0x00000002a4a47824 */ /* 0x100fe200078e0257 */
[----:B------:R-:W-:Y:S01]  /*bbd0*/  IADD3 R176, P0, PT, R149, R150, RZ ;  /* 0x0000009695b07210 */ /* 0x000fe20007f1e0ff */
[----:B------:R-:W-:Y:S01]  /*bbe0*/  IMAD R84, R84, 0x2, R87 ;  /* 0x0000000254547824 */ /* 0x000fe200078e0257 */
[----:B------:R-:W-:Y:S01]  /*bbf0*/  SHF.L.U64.HI R174, R140, 0x6, R141 ;  /* 0x000000068cae7819 */ /* 0x000fe2000001028d */
[----:B------:R-:W-:Y:S01]  /*bc00*/  IMAD.MOV.U32 R125, RZ, RZ, 0x20 ;  /* 0x00000020ff7d7424 */ /* 0x000fe200078e00ff */
[----:B------:R-:W-:Y:S01]  /*bc10*/  @!PT LDS RZ, [RZ] ;  /* 0x00000000fffff984 */ /* 0x000fe20000000800 */
[----:B------:R-:W-:Y:S01]  /*bc20*/  @!PT LDS RZ, [RZ] ;  /* 0x00000000fffff984 */ /* 0x000fe20000000800 */
[----:B------:R-:W-:Y:S01]  /*bc30*/  @!PT LDS RZ, [RZ] ;  /* 0x00000000fffff984 */ /* 0x000fe20000000800 */
[----:B------:R1:W-:Y:S01]  /*bc40*/  @!P6 LDGSTS.E.BYPASS.LTC128B.128 [R164+0x3000], desc[UR4][R150.64] ;  /* 0x0300000096a4efae */ /* 0x0003e2000b981a04 */
[----:B------:R-:W-:Y:S01]  /*bc50*/  @!P5 IADD3 R180, P1, PT, R176, R149, RZ ;  /* 0x00000095b0b4d210 */ /* 0x000fe20007f3e0ff */
[----:B------:R-:W-:Y:S01]  /*bc60*/  VIADD R171, R171, 0xffffffff ;  /* 0xffffffffabab7836 */ /* 0x000fe20000000000 */
[----:B------:R-:W-:Y:S01]  /*bc70*/  LOP3.LUT R135, R135, 0x3e00, RZ, 0xc0, !PT ;  /* 0x00003e0087877812 */ /* 0x000fe200078ec0ff */
[----:B------:R-:W-:Y:S01]  /*bc80*/  IMAD.X R177, R174, 0x1, R151, P0 ;  /* 0x00000001aeb17824 */ /* 0x000fe200000e0697 */
[----:B------:R-:W-:Y:S01]  /*bc90*/  @P6 STS.128 [R164+0x3000], RZ ;  /* 0x003000ffa4006388 */ /* 0x000fe20000000c00 */
[C---:B------:R-:W-:Y:S01]  /*bca0*/  @!P5 LEA R178, P0, R140.reuse, R176, 0x7 ;  /* 0x000000b08cb2d211 */ /* 0x040fe200078038ff */
[----:B------:R-:W-:Y:S01]  /*bcb0*/  BSSY.RECONVERGENT B1, `(.L_x_9031) ;  /* 0x00000bf000017945 */ /* 0x000fe20003800200 */
[----:B------:R-:W-:Y:S01]  /*bcc0*/  LOP3.LUT R0, R135, 0x20, R137, 0xf8, !PT ;  /* 0x0000002087007812 */ /* 0x000fe200078ef889 */
[----:B------:R-:W-:Y:S01]  /*bcd0*/  @P5 STS.128 [R164+0x3800], RZ ;  /* 0x003800ffa4005388 */ /* 0x000fe20000000c00 */
[----:B------:R-:W-:Y:S01]  /*bce0*/  @!P5 IMAD.X R181, R177, 0x1, R174, P1 ;  /* 0x00000001b1b5d824 */ /* 0x000fe200008e06ae */
[----:B------:R-:W-:Y:S02]  /*bcf0*/  @!P5 LEA.HI.X R179, R140, R177, R141, 0x7, P0 ;  /* 0x000000b18cb3d211 */ /* 0x000fe400000f3c8d */
[----:B------:R-:W-:Y:S01]  /*bd00*/  @!PT LDS RZ, [RZ] ;  /* 0x00000000fffff984 */ /* 0x000fe20000000800 */
[----:B------:R-:W-:Y:S01]  /*bd10*/  @!PT LDS RZ, [RZ] ;  /* 0x00000000fffff984 */ /* 0x000fe20000000800 */
[----:B------:R-:W-:Y:S01]  /*bd20*/  @!PT LDS RZ, [RZ] ;  /* 0x00000000fffff984 */ /* 0x000fe20000000800 */
[----:B------:R1:W-:Y:S01]  /*bd30*/  @!P5 LDGSTS.E.BYPASS.LTC128B.128 [R164+0x3800], desc[UR4][R176.64] ;  /* 0x03800000b0a4dfae */ /* 0x0003e2000b981a04 */
[----:B------:R-:W-:Y:S02]  /*bd40*/  LOP3.LUT R89, R0, 0x100, R137, 0xf8, !PT ;  /* 0x0000010000597812 */ /* 0x000fe400078ef889 */
[----:B------:R-:W-:Y:S01]  /*bd50*/  LOP3.LUT P2, RZ, R132, 0x4, RZ, 0xc0, !PT ;  /* 0x0000000484ff7812 */ /* 0x000fe2000784c0ff */
[----:B------:R-:W-:Y:S01]  /*bd60*/  @P5 STS.128 [R164+0x4000], RZ ;  /* 0x004000ffa4005388 */ /* 0x000fe20000000c00 */
[----:B------:R-:W-:Y:S02]  /*bd70*/  LOP3.LUT R0, R89, R136, RZ, 0xfc, !PT ;  /* 0x0000008859007212 */ /* 0x000fe400078efcff */
[----:B------:R-:W-:Y:S01]  /*bd80*/  SEL R125, R125, 0xffffffe0, !P2 ;  /* 0xffffffe07d7d7807 */ /* 0x000fe20005000000 */
[----:B------:R-:W-:Y:S01]  /*bd90*/  @!PT LDS RZ, [RZ] ;  /* 0x00000000fffff984 */ /* 0x000fe20000000800 */
[----:B------:R-:W-:Y:S01]  /*bda0*/  @!PT LDS RZ, [RZ] ;  /* 0x00000000fffff984 */ /* 0x000fe20000000800 */
[----:B------:R-:W-:Y:S01]  /*bdb0*/  @!PT LDS RZ, [RZ] ;  /* 0x00000000fffff984 */ /* 0x000fe20000000800 */
[----:B------:R1:W-:Y:S01]  /*bdc0*/  @!P5 LDGSTS.E.BYPASS.LTC128B.128 [R164+0x4000], desc[UR4][R180.64] ;  /* 0x04000000b4a4dfae */ /* 0x0003e2000b981a04 */
[----:B------:R-:W-:Y:S01]  /*bdd0*/  ISETP.GT.AND P0, PT, R171, R146, PT ;  /* 0x00000092ab00720c */ /* 0x000fe20003f04270 */
[----:B------:R-:W-:Y:S02]  /*bde0*/  IMAD R124, R0, 0x2, R87 ;  /* 0x00000002007c7824 */ /* 0x000fe400078e0257 */
[----:B------:R-:W-:Y:S01]  /*bdf0*/  @P5 STS.128 [R164+0x4800], RZ ;  /* 0x004800ffa4005388 */ /* 0x000fe20000000c00 */
[----:B------:R-:W-:Y:S03]  /*be00*/  IMAD.IADD R0, R125, 0x1, R84 ;  /* 0x000000017d007824 */ /* 0x000fe600078e0254 */
[----:B------:R-:W-:Y:S01]  /*be10*/  @!PT LDS RZ, [RZ] ;  /* 0x00000000fffff984 */ /* 0x000fe20000000800 */
[----:B------:R-:W-:Y:S01]  /*be20*/  @!PT LDS RZ, [RZ] ;  /* 0x00000000fffff984 */ /* 0x000fe20000000800 */
[----:B------:R-:W-:Y:S01]  /*be30*/  @!PT LDS RZ, [RZ] ;  /* 0x00000000fffff984 */ /* 0x000fe20000000800 */
[----:B------:R1:W-:Y:S04]  /*be40*/  @!P5 LDGSTS.E.BYPASS.LTC128B.128 [R164+0x4800], desc[UR4][R178.64] ;  /* 0x04800000b2a4dfae */ /* 0x0003e8000b981a04 */
[----:B------:R2:W-:Y:S04]  /*be50*/  LDSM.16.M88.4 R88, [R124] ;  /* 0x000000007c58783b */ /* 0x0005e80000000200 */
[----:B------:R-:W3:Y:S04]  /*be60*/  LDSM.16.M88.4 R92, [R84+0x1000] ;  /* 0x00100000545c783b */ /* 0x000ee80000000200 */
[----:B------:R-:W4:Y:S04]  /*be70*/  LDSM.16.M88.4 R96, [R84+0x1400] ;  /* 0x001400005460783b */ /* 0x000f280000000200 */
[----:B------:R-:W5:Y:S04]  /*be80*/  LDSM.16.M88.4 R100, [R84+0x1800] ;  /* 0x001800005464783b */ /* 0x000f680000000200 */
[----:B------:R-:W0:Y:S04]  /*be90*/  LDGDEPBAR ;  /* 0x00000000000079af */ /* 0x000e280000000000 */
[----:B------:R-:W1:Y:S01]  /*bea0*/  LDSM.16.M88.4 R104, [R84+0x1c00] ;  /* 0x001c00005468783b */ /* 0x000e620000000200 */
[----:B--2---:R-:W-:Y:S03]  /*beb0*/  IMAD.IADD R124, R124, 0x1, R125 ;  /* 0x000000017c7c7824 */ /* 0x004fe600078e027d */
[----:B------:R-:W2:Y:S04]  /*bec0*/  LDSM.16.M88.4 R108, [R84+0x2000] ;  /* 0x00200000546c783b */ /* 0x000ea80000000200 */
[----:B------:R-:W2:Y:S04]  /*bed0*/  LDSM.16.M88.4 R112, [R84+0x2400] ;  /* 0x002400005470783b */ /* 0x000ea80000000200 */
[----:B------:R-:W2:Y:S04]  /*bee0*/  LDSM.16.M88.4 R116, [R84+0x2800] ;  /* 0x002800005474783b */ /* 0x000ea80000000200 */
[----:B------:R-:W2:Y:S04]  /*bef0*/  LDSM.16.M88.4 R120, [R84+0x2c00] ;  /* 0x002c00005478783b */ /* 0x000ea80000000200 */
[----:B------:R-:W-:Y:S01]  /*bf00*/  LDSM.16.M88.4 R124, [R124] ;  /* 0x000000007c7c783b */ /* 0x000fe20000000200 */
[C---:B---3--:R-:W-:Y:S03]  /*bf10*/  HMMA.16816.F32 R4, R88.reuse, R92, RZ ;  /* 0x0000005c5804723c */ /* 0x048fe600000018ff */
[----:B------:R-:W3:Y:S05]  /*bf20*/  LDSM.16.M88.4 R128, [R0+0x1000] ;  /* 0x001000000080783b */ /* 0x000eea0000000200 */
        /* <DEDUP_REMOVED lines=8> */
[C---:B-1----:R-:W-:Y:S08]  /*bfb0*/  HMMA.16816.F32 R28, R88.reuse, R104, RZ ;  /* 0x00000068581c723c */ /* 0x042ff000000018ff */
        /* <DEDUP_REMOVED lines=9> */
[C---:B------:R-:W-:Y:S08]  /*c050*/  HMMA.16816.F32 R56, R88.reuse, R118, RZ ;  /* 0x000000765838723c */ /* 0x040ff000000018ff */
[C---:B------:R-:W-:Y:S08]  /*c060*/  HMMA.16816.F32 R60, R88.reuse, R120, RZ ;  /* 0x00000078583c723c */ /* 0x040ff000000018ff */
[----:B------:R-:W-:Y:S01]  /*c070*/  HMMA.16816.F32 R64, R88, R122, RZ ;  /* 0x0000007a5840723c */ /* 0x000fe200000018ff */
[----:B------:R-:W1:Y:S01]  /*c080*/  LDSM.16.M88.4 R88, [R0+0x1c00] ;  /* 0x001c00000058783b */ /* 0x000e620000000200 */
[----:B------:R-:W-:Y:S04]  /*c090*/  DEPBAR.LE SB0, 0x0 ;  /* 0x000080000000791a */ /* 0x000fe80000000000 */
[----:B------:R-:W-:Y:S02]  /*c0a0*/  BAR.SYNC.DEFER_BLOCKING 0x0 ;  /* 0x0000000000007b1d */ /* 0x000fe40000010000 */
[C---:B---3--:R-:W-:Y:S08]  /*c0b0*/  HMMA.16816.F32 R4, R124.reuse, R128, R4 ;  /* 0x000000807c04723c */ /* 0x048ff00000001804 */
[C---:B------:R-:W-:Y:S08]  /*c0c0*/  HMMA.16816.F32 R8, R124.reuse, R130, R8 ;  /* 0x000000827c08723c */ /* 0x040ff00000001808 */
[C---:B------:R-:W-:Y:S08]  /*c0d0*/  HMMA.16816.F32 R12, R124.reuse, R92, R12 ;  /* 0x0000005c7c0c723c */ /* 0x040ff0000000180c */
[C---:B------:R-:W-:Y:S08]  /*c0e0*/  HMMA.16816.F32 R16, R124.reuse, R94, R16 ;  /* 0x0000005e7c10723c */ /* 0x040ff00000001810 */
[C---:B----4-:R-:W-:Y:S08]  /*c0f0*/  HMMA.16816.F32 R20, R124.reuse, R96, R20 ;  /* 0x000000607c14723c */ /* 0x050ff00000001814 */
        /* <DEDUP_REMOVED lines=91> */
.L_x_9034:
[----:B------:R-:W-:Y:S05]  /*c6b0*/  BSYNC.RECONVERGENT B0 ;  /* 0x0000000000007941 */ /* 0x000fea0003800200 */
.L_x_9033:
        /* <DEDUP_REMOVED lines=30> */
.L_x_9032:
[----:B------:R-:W-:Y:S05]  /*c8a0*/  BSYNC.RECONVERGENT B1 ;  /* 0x0000000000017941 */ /* 0x000fea0003800200 */
.L_x_9031:
[----:B-1----:R-:W-:Y:S01]  /*c8b0*/  IABS R88, R172 ;  /* 0x000000ac00587213 */ /* 0x002fe20000000000 */
[C---:B------:R-:W-:Y:S01]  /*c8c0*/  VIADD R116, R173.reuse, 0xffffffe8 ;  /* 0xffffffe8ad747836 */ /* 0x040fe20000000000 */
[----:B------:R-:W-:Y:S01]  /*c8d0*/  LOP3.LUT R136, R136, 0x120, R137, 0xf8, !PT ;  /* 0x0000012088887812 */ /* 0x000fe200078ef889 */
[C---:B------:R-:W-:Y:S01]  /*c8e0*/  VIADD R107, R173.reuse, 0xfffffff9 ;  /* 0xfffffff9ad6b7836 */ /* 0x040fe20000000000 */
[----:B------:R-:W-:Y:S01]  /*c8f0*/  I2FP.F32.S32 R88, R88 ;  /* 0x0000005800587245 */ /* 0x000fe20000201400 */
[C---:B------:R-:W-:Y:S02]  /*c900*/  VIADD R112, R173.reuse, 0x1 ;  /* 0x00000001ad707836 */ /* 0x040fe40000000000 */
[----:B------:R-:W-:Y:S01]  /*c910*/  VIADD R99, R173, 0x19 ;  /* 0x00000019ad637836 */ /* 0x000fe20000000000 */
[-C--:B------:R-:W-:Y:S01]  /*c920*/  ISETP.GE.AND P4, PT, R107, R169.reuse, PT ;  /* 0x000000a96b00720c */ /* 0x080fe20003f86270 */
[----:B------:R-:W-:Y:S02]  /*c930*/  VIADD R179, R173, 0xffffffc8 ;  /* 0xffffffc8adb37836 */ /* 0x000fe40000000000 */
[-C--:B------:R-:W-:Y:S01]  /*c940*/  FFMA.FTZ R33, -R157, R88.reuse, R33 ;  /* 0x000000589d217223 */ /* 0x080fe20000010121 */
[----:B------:R-:W-:Y:S02]  /*c950*/  VIADD R185, R173, 0xffffffc1 ;  /* 0xffffffc1adb97836 */ /* 0x000fe40000000000 */
[----:B------:R-:W-:Y:S01]  /*c960*/  FFMA.FTZ R39, -R157, R88, R39 ;  /* 0x000000589d277223 */ /* 0x000fe20000010127 */
        /* <DEDUP_REMOVED lines=24> */
[C---:B------:R-:W-:Y:S02]  /*caf0*/  VIADD R101, R173.reuse, 0x11 ;  /* 0x00000011ad657836 */ /* 0x040fe40000000000 */
[C---:B------:R-:W-:Y:S02]  /*cb00*/  VIADD R97, R173.reuse, 0x20 ;  /* 0x00000020ad617836 */ /* 0x040fe40000000000 */
[C---:B------:R-:W-:Y:S02]  /*cb10*/  VIADD R131, R173.reuse, 0xffffffd0 ;  /* 0xffffffd0ad837836 */ /* 0x040fe40000000000 */
[C---:B------:R-:W-:Y:S02]  /*cb20*/  VIADD R111, R173.reuse, 0xfffffff0 ;  /* 0xfffffff0ad6f7836 */ /* 0x040fe40000000000 */
[----:B------:R-:W-:Y:S02]  /*cb30*/  VIADD R103, R173, 0x10 ;  /* 0x00000010ad677836 */ /* 0x000fe40000000000 */
[C---:B------:R-:W-:Y:S02]  /*cb40*/  VIADD R84, R172.reuse, 0x40 ;  /* 0x00000040ac547836 */ /* 0x040fe40000000000 */
[C---:B------:R-:W-:Y:S02]  /*cb50*/  VIADD R0, R172.reuse, 0x38 ;  /* 0x00000038ac007836 */ /* 0x040fe40000000000 */
[C---:B------:R-:W-:Y:S01]  /*cb60*/  VIADD R90, R172.reuse, 0x30 ;  /* 0x00000030ac5a7836 */ /* 0x040fe20000000000 */
[----:B------:R-:W-:Y:S01]  /*cb70*/  IABS R84, R84 ;  /* 0x0000005400547213 */ /* 0x000fe20000000000 */
[C---:B------:R-:W-:Y:S01]  /*cb80*/  VIADD R88, R172.reuse, 0x31 ;  /* 0x00000031ac587836 */ /* 0x040fe20000000000 */
[----:B------:R-:W-:Y:S01]  /*cb90*/  IABS R0, R0 ;  /* 0x0000000000007213 */ /* 0x000fe20000000000 */
[C---:B------:R-:W-:Y:S01]  /*cba0*/  VIADD R89, R172.reuse, 0x39 ;  /* 0x00000039ac597836 */ /* 0x040fe20000000000 */
[----:B------:R-:W-:Y:S01]  /*cbb0*/  I2FP.F32.S32 R84, R84 ;  /* 0x0000005400547245 */ /* 0x000fe20000201400 */
[----:B------:R-:W-:Y:S01]  /*cbc0*/  VIADD R91, R172, 0x41 ;  /* 0x00000041ac5b7836 */ /* 0x000fe20000000000 */
[----:B------:R-:W-:Y:S01]  /*cbd0*/  I2FP.F32.S32 R0, R0 ;  /* 0x0000000000007245 */ /* 0x000fe20000201400 */
[----:B------:R-:W-:Y:S01]  /*cbe0*/  VIADD R170, R170, 0xffffff80 ;  /* 0xffffff80aaaa7836 */ /* 0x000fe20000000000 */
[----:B------:R-:W-:Y:S01]  /*cbf0*/  IABS R89, R89 ;  /* 0x0000005900597213 */ /* 0x000fe20000000000 */
[C---:B------:R-:W-:Y:S01]  /*cc00*/  FFMA.FTZ R7, -R157.reuse, R84, R7 ;  /* 0x000000549d077223 */ /* 0x040fe20000010107 */
[----:B------:R-:W-:Y:S01]  /*cc10*/  IABS R90, R90 ;  /* 0x0000005a005a7213 */ /* 0x000fe20000000000 */
[CC--:B------:R-:W-:Y:S01]  /*cc20*/  FFMA.FTZ R5, -R157.reuse, R0.reuse, R5 ;  /* 0x000000009d057223 */ /* 0x0c0fe20000010105 */
[----:B------:R-:W-:Y:S01]  /*cc30*/  I2FP.F32.S32 R89, R89 ;  /* 0x0000005900597245 */ /* 0x000fe20000201400 */
[C---:B------:R-:W-:Y:S01]  /*cc40*/  FFMA.FTZ R11, -R157.reuse, R0, R11 ;  /* 0x000000009d0b7223 */ /* 0x040fe2000001010b */
[----:B------:R-:W-:Y:S01]  /*cc50*/  I2FP.F32.S32 R0, R90 ;  /* 0x0000005a00007245 */ /* 0x000fe20000201400 */
[C---:B------:R-:W-:Y:S01]  /*cc60*/  VIADD R84, R172.reuse, 0x28 ;  /* 0x00000028ac547836 */ /* 0x040fe20000000000 */
[----:B------:R-:W-:Y:S01]  /*cc70*/  IABS R88, R88 ;  /* 0x0000005800587213 */ /* 0x000fe20000000000 */
[C---:B------:R-:W-:Y:S01]  /*cc80*/  FFMA.FTZ R4, -R157.reuse, R89, R4 ;  /* 0x000000599d047223 */ /* 0x040fe20000010104 */
[----:B------:R-:W-:Y:S01]  /*cc90*/  IABS R91, R91 ;  /* 0x0000005b005b7213 */ /* 0x000fe20000000000 */
[C---:B------:R-:W-:Y:S01]  /*cca0*/  FFMA.FTZ R9, -R157.reuse, R0, R9 ;  /* 0x000000009d097223 */ /* 0x040fe20000010109 */
[----:B------:R-:W-:Y:S01]  /*ccb0*/  IABS R84, R84 ;  /* 0x0000005400547213 */ /* 0x000fe20000000000 */
[C---:B------:R-:W-:Y:S01]  /*ccc0*/  FFMA.FTZ R15, -R157.reuse, R0, R15 ;  /* 0x000000009d0f7223 */ /* 0x040fe2000001010f */
[----:B------:R-:W-:Y:S01]  /*ccd0*/  I2FP.F32.S32 R88, R88 ;  /* 0x0000005800587245 */ /* 0x000fe20000201400 */
[C---:B------:R-:W-:Y:S01]  /*cce0*/  FFMA.FTZ R10, -R157.reuse, R89, R10 ;  /* 0x000000599d0a7223 */ /* 0x040fe2000001010a */
[----:B------:R-:W-:Y:S01]  /*ccf0*/  I2FP.F32.S32 R84, R84 ;  /* 0x0000005400547245 */ /* 0x000fe20000201400 */
[----:B------:R-:W-:Y:S01]  /*cd00*/  VIADD R0, R172, 0x18 ;  /* 0x00000018ac007836 */ /* 0x000fe20000000000 */
[----:B------:R-:W-:Y:S01]  /*cd10*/  FSEL R92, R4, -INF , P0 ;  /* 0xff800000045c7808 */ /* 0x000fe20000000000 */
[----:B------:R-:W-:Y:S01]  /*cd20*/  FFMA.FTZ R8, -R157, R88, R8 ;  /* 0x000000589d087223 */ /* 0x000fe20000010108 */
[-C--:B------:R-:W-:Y:S01]  /*cd30*/  ISETP.GE.AND P0, PT, R179, R169.reuse, PT ;  /* 0x000000a9b300720c */ /* 0x080fe20003f06270 */
[C---:B------:R-:W-:Y:S01]  /*cd40*/  FFMA.FTZ R13, -R157.reuse, R84, R13 ;  /* 0x000000549d0d7223 */ /* 0x040fe2000001010d */
[----:B------:R-:W-:Y:S01]  /*cd50*/  IABS R0, R0 ;  /* 0x0000000000007213 */ /* 0x000fe20000000000 */
[C---:B------:R-:W-:Y:S01]  /*cd60*/  FFMA.FTZ R19, -R157.reuse, R84, R19 ;  /* 0x000000549d137223 */ /* 0x040fe20000010113 */
[----:B------:R-:W-:Y:S01]  /*cd70*/  FSEL R183, R8, -INF , P0 ;  /* 0xff80000008b77808 */ /* 0x000fe20000000000 */
[----:B------:R-:W-:Y:S01]  /*cd80*/  FFMA.FTZ R14, -R157, R88, R14 ;  /* 0x000000589d0e7223 */ /* 0x000fe2000001010e */
[----:B------:R-:W-:Y:S01]  /*cd90*/  I2FP.F32.S32 R0, R0 ;  /* 0x0000000000007245 */ /* 0x000fe20000201400 */
[C---:B------:R-:W-:Y:S01]  /*cda0*/  VIADD R88, R172.reuse, 0x21 ;  /* 0x00000021ac587836 */ /* 0x040fe20000000000 */
[----:B------:R-:W-:Y:S01]  /*cdb0*/  ISETP.GE.AND P0, PT, R131, R169, PT ;  /* 0x000000a98300720c */ /* 0x000fe20003f06270 */
[C---:B------:R-:W-:Y:S01]  /*cdc0*/  VIADD R89, R172.reuse, 0x29 ;  /* 0x00000029ac597836 */ /* 0x040fe20000000000 */
[----:B------:R-:W-:Y:S01]  /*cdd0*/  I2FP.F32.S32 R91, R91 ;  /* 0x0000005b005b7245 */ /* 0x000fe20000201400 */
[C---:B------:R-:W-:Y:S01]  /*cde0*/  FFMA.FTZ R21, -R157.reuse, R0, R21 ;  /* 0x000000009d157223 */ /* 0x040fe20000010115 */
[----:B------:R-:W-:Y:S01]  /*cdf0*/  IABS R88, R88 ;  /* 0x0000005800587213 */ /* 0x000fe20000000000 */
[C---:B------:R-:W-:Y:S01]  /*ce00*/  FFMA.FTZ R27, -R157.reuse, R0, R27 ;  /* 0x000000009d1b7223 */ /* 0x040fe2000001011b */
[----:B------:R-:W-:Y:S01]  /*ce10*/  IABS R89, R89 ;  /* 0x0000005900597213 */ /* 0x000fe20000000000 */
[C---:B------:R-:W-:Y:S01]  /*ce20*/  FFMA.FTZ R6, -R157.reuse, R91, R6 ;  /* 0x0000005b9d067223 */ /* 0x040fe20000010106 */
[----:B------:R-:W-:Y:S01]  /*ce30*/  I2FP.F32.S32 R88, R88 ;  /* 0x0000005800587245 */ /* 0x000fe20000201400 */
[C---:B------:R-:W-:Y:S01]  /*ce40*/  VIADD R91, R172.reuse, 0x9 ;  /* 0x00000009ac5b7836 */ /* 0x040fe20000000000 */
[----:B------:R-:W-:Y:S01]  /*ce50*/  I2FP.F32.S32 R89, R89 ;  /* 0x0000005900597245 */ /* 0x000fe20000201400 */
[----:B------:R-:W-:Y:S01]  /*ce60*/  VIADD R90, R172, 0x20 ;  /* 0x00000020ac5a7836 */ /* 0x000fe20000000000 */
[----:B------:R-:W-:Y:S01]  /*ce70*/  FSEL R149, R6, -INF , P1 ;  /* 0xff80000006957808 */ /* 0x000fe20000800000 */
[-C--:B------:R-:W-:Y:S01]  /*ce80*/  FFMA.FTZ R16, -R157, R88.reuse, R16 ;  /* 0x000000589d107223 */ /* 0x080fe20000010110 */
[----:B------:R-:W-:Y:S01]  /*ce90*/  ISETP.GE.AND P1, PT, R123, R169, PT ;  /* 0x000000a97b00720c */ /* 0x000fe20003f26270 */
[C---:B------:R-:W-:Y:S01]  /*cea0*/  FFMA.FTZ R22, -R157.reuse, R88, R22 ;  /* 0x000000589d167223 */ /* 0x040fe20000010116 */
[----:B------:R-:W-:Y:S01]  /*ceb0*/  IABS R90, R90 ;  /* 0x0000005a005a7213 */ /* 0x000fe20000000000 */
[C---:B------:R-:W-:Y:S01]  /*cec0*/  FFMA.FTZ R12, -R157.reuse, R89, R12 ;  /* 0x000000599d0c7223 */ /* 0x040fe2000001010c */
[----:B------:R-:W-:Y:S01]  /*ced0*/  IABS R91, R91 ;  /* 0x0000005b005b7213 */ /* 0x000fe20000000000 */
[----:B------:R-:W-:Y:S01]  /*cee0*/  FFMA.FTZ R18, -R157, R89, R18 ;  /* 0x000000599d127223 */ /* 0x000fe20000010112 */
[----:B------:R-:W-:Y:S01]  /*cef0*/  I2FP.F32.S32 R84, R90 ;  /* 0x0000005a00547245 */ /* 0x000fe20000201400 */
[----:B------:R-:W-:Y:S01]  /*cf00*/  VIADD R90, R172, 0xfffffff1 ;  /* 0xfffffff1ac5a7836 */ /* 0x000fe20000000000 */
[----:B------:R-:W-:Y:S01]  /*cf10*/  FSEL R177, R12, -INF , P0 ;  /* 0xff8000000cb17808 */ /* 0x000fe20000000000 */
[C---:B------:R-:W-:Y:S01]  /*cf20*/  VIADD R89, R172.reuse, 0x19 ;  /* 0x00000019ac597836 */ /* 0x040fe20000000000 */
[----:B------:R-:W-:Y:S01]  /*cf30*/  ISETP.GE.AND P0, PT, R185, R168, PT ;  /* 0x000000a8b900720c */ /* 0x000fe20003f06270 */
[C---:B------:R-:W-:Y:S01]  /*cf40*/  FFMA.FTZ R17, -R157.reuse, R84, R17 ;  /* 0x000000549d117223 */ /* 0x040fe20000010111 */
[----:B------:R-:W-:Y:S01]  /*cf50*/  IABS R90, R90 ;  /* 0x0000005a005a7213 */ /* 0x000fe20000000000 */
[----:B------:R-:W-:Y:S01]  /*cf60*/  FFMA.FTZ R23, -R157, R84, R23 ;  /* 0x000000549d177223 */ /* 0x000fe20000010117 */
[----:B------:R-:W-:Y:S01]  /*cf70*/  IABS R89, R89 ;  /* 0x0000005900597213 */ /* 0x000fe20000000000 */
[C---:B------:R-:W-:Y:S01]  /*cf80*/  VIADD R84, R172.reuse, 0x10 ;  /* 0x00000010ac547836 */ /* 0x040fe20000000000 */
[----:B------:R-:W-:Y:S01]  /*cf90*/  FSEL R236, R17, -INF , P1 ;  /* 0xff80000011ec7808 */ /* 0x000fe20000800000 */
[C---:B------:R-:W-:Y:S01]  /*cfa0*/  VIADD R0, R172.reuse, 0x8 ;  /* 0x00000008ac007836 */ /* 0x040fe20000000000 */
[----:B------:R-:W-:Y:S01]  /*cfb0*/  I2FP.F32.S32 R89, R89 ;  /* 0x0000005900597245 */ /* 0x000fe20000201400 */
[C---:B------:R-:W-:Y:S01]  /*cfc0*/  VIADD R88, R172.reuse, 0x11 ;  /* 0x00000011ac587836 */ /* 0x040fe20000000000 */
[----:B------:R-:W-:Y:S02]  /*cfd0*/  IABS R84, R84 ;  /* 0x0000005400547213 */ /* 0x000fe40000000000 */
[----:B------:R-:W-:Y:S01]  /*cfe0*/  IABS R0, R0 ;  /* 0x0000000000007213 */ /* 0x000fe20000000000 */
[CC--:B------:R-:W-:Y:S01]  /*cff0*/  FFMA.FTZ R20, -R157.reuse, R89.reuse, R20 ;  /* 0x000000599d147223 */ /* 0x0c0fe20000010114 */
[----:B------:R-:W-:Y:S01]  /*d000*/  I2FP.F32.S32 R84, R84 ;  /* 0x0000005400547245 */ /* 0x000fe20000201400 */
[C---:B------:R-:W-:Y:S01]  /*d010*/  FFMA.FTZ R26, -R157.reuse, R89, R26 ;  /* 0x000000599d1a7223 */ /* 0x040fe2000001011a */
[----:B------:R-:W-:Y:S01]  /*d020*/  I2FP.F32.S32 R0, R0 ;  /* 0x0000000000007245 */ /* 0x000fe20000201400 */
[C---:B------:R-:W-:Y:S01]  /*d030*/  VIADD R89, R172.reuse, 0x1 ;  /* 0x00000001ac597836 */ /* 0x040fe20000000000 */
[----:B------:R-:W-:Y:S01]  /*d040*/  IABS R88, R88 ;  /* 0x0000005800587213 */ /* 0x000fe20000000000 */
[-C--:B------:R-:W-:Y:S01]  /*d050*/  FFMA.FTZ R25, -R157, R84.reuse, R25 ;  /* 0x000000549d197223 */ /* 0x080fe20000010119 */
[----:B------:R-:W-:Y:S01]  /*d060*/  ISETP.GE.AND P1, PT, R119, R169, PT ;  /* 0x000000a97700720c */ /* 0x000fe20003f26270 */
        /* <DEDUP_REMOVED lines=8> */
[----:B------:R-:W-:Y:S01]  /*d0f0*/  VIADD R84, R172, 0xfffffff0 ;  /* 0xfffffff0ac547836 */ /* 0x000fe20000000000 */
[----:B------:R-:W-:Y:S01]  /*d100*/  ISETP.GE.AND P1, PT, R128, R168, PT ;  /* 0x000000a88000720c */ /* 0x000fe20003f26270 */
[CC--:B------:R-:W-:Y:S01]  /*d110*/  FFMA.FTZ R32, -R157.reuse, R89.reuse, R32 ;  /* 0x000000599d207223 */ /* 0x0c0fe20000010120 */
[----:B------:R-:W-:Y:S01]  /*d120*/  IABS R0, R0 ;  /* 0x0000000000007213 */ /* 0x000fe20000000000 */
[C---:B------:R-:W-:Y:S01]  /*d130*/  FFMA.FTZ R38, -R157.reuse, R89, R38 ;  /* 0x000000599d267223 */ /* 0x040fe20000010126 */
[----:B------:R-:W-:Y:S01]  /*d140*/  IABS R84, R84 ;  /* 0x0000005400547213 */ /* 0x000fe20000000000 */
[C---:B------:R-:W-:Y:S01]  /*d150*/  FFMA.FTZ R30, -R157.reuse, R88, R30 ;  /* 0x000000589d1e7223 */ /* 0x040fe2000001011e */
        /* <DEDUP_REMOVED lines=8> */
[----:B------:R-:W-:Y:S01]  /*d1e0*/  FSEL R120, R15, -INF , P1 ;  /* 0xff8000000f787808 */ /* 0x000fe20000800000 */
[C---:B------:R-:W-:Y:S01]  /*d1f0*/  FFMA.FTZ R41, -R157.reuse, R84, R41 ;  /* 0x000000549d297223 */ /* 0x040fe20000010129 */
[----:B------:R-:W-:Y:S01]  /*d200*/  ISETP.GE.AND P1, PT, R124, R168, PT ;  /* 0x000000a87c00720c */ /* 0x000fe20003f26270 */
[C---:B------:R-:W-:Y:S01]  /*d210*/  FFMA.FTZ R47, -R157.reuse, R84, R47 ;  /* 0x000000549d2f7223 */ /* 0x040fe2000001012f */
[----:B------:R-:W-:Y:S01]  /*d220*/  I2FP.F32.S32 R84, R90 ;  /* 0x0000005a00547245 */ /* 0x000fe20000201400 */
[----:B------:R-:W-:Y:S01]  /*d230*/  FFMA.FTZ R37, -R157, R0, R37 ;  /* 0x000000009d257223 */ /* 0x000fe20000010125 */
[----:B------:R-:W-:Y:S01]  /*d240*/  FSEL R234, R18, -INF , P1 ;  /* 0xff80000012ea7808 */ /* 0x000fe20000800000 */
        /* <DEDUP_REMOVED lines=8> */
[C---:B------:R-:W-:Y:S01]  /*d2d0*/  VIADD R84, R172.reuse, 0xffffffd8 ;  /* 0xffffffd8ac547836 */ /* 0x040fe20000000000 */
[----:B------:R-:W-:Y:S01]  /*d2e0*/  I2FP.F32.S32 R0, R0 ;  /* 0x0000000000007245 */ /* 0x000fe20000201400 */
[C---:B------:R-:W-:Y:S01]  /*d2f0*/  VIADD R90, R172.reuse, 0xffffffc8 ;  /* 0xffffffc8ac5a7836 */ /* 0x040fe20000000000 */
[----:B------:R-:W-:Y:S01]  /*d300*/  I2FP.F32.S32 R88, R88 ;  /* 0x0000005800587245 */ /* 0x000fe20000201400 */
[C---:B------:R-:W-:Y:S01]  /*d310*/  FFMA.FTZ R40, -R157.reuse, R89, R40 ;  /* 0x000000599d287223 */ /* 0x040fe20000010128 */
[----:B------:R-:W-:Y:S01]  /*d320*/  IABS R84, R84 ;  /* 0x0000005400547213 */ /* 0x000fe20000000000 */
[C---:B------:R-:W-:Y:S01]  /*d330*/  FFMA.FTZ R55, -R157.reuse, R0, R55 ;  /* 0x000000009d377223 */ /* 0x040fe20000010137 */
[----:B------:R-:W-:Y:S01]  /*d340*/  IABS R90, R90 ;  /* 0x0000005a005a7213 */ /* 0x000fe20000000000 */
[----:B------:R-:W-:Y:S01]  /*d350*/  FFMA.FTZ R49, -R157, R0, R49 ;  /* 0x000000009d317223 */ /* 0x000fe20000010131 */
[----:B------:R-:W-:Y:S01]  /*d360*/  I2FP.F32.S32 R0, R84 ;  /* 0x0000005400007245 */ /* 0x000fe20000201400 */
[C---:B------:R-:W-:Y:S01]  /*d370*/  VIADD R84, R172.reuse, 0xffffffd0 ;  /* 0xffffffd0ac547836 */ /* 0x040fe20000000000 */
[----:B------:R-:W-:Y:S01]  /*d380*/  FSEL R222, R29, -INF , P1 ;  /* 0xff8000001dde7808 */ /* 0x000fe20000800000 */
[-C--:B------:R-:W-:Y:S01]  /*d390*/  FFMA.FTZ R42, -R157, R88.reuse, R42 ;  /* 0x000000589d2a7223 */ /* 0x080fe2000001012a */
[-C--:B------:R-:W-:Y:S01]  /*d3a0*/  ISETP.GE.AND P1, PT, R173, R169.reuse, PT ;  /* 0x000000a9ad00720c */ /* 0x080fe20003f26270 */
[C---:B------:R-:W-:Y:S01]  /*d3b0*/  FFMA.FTZ R36, -R157.reuse, R88, R36 ;  /* 0x000000589d247223 */ /* 0x040fe20000010124 */
[----:B------:R-:W-:Y:S01]  /*d3c0*/  IABS R84, R84 ;  /* 0x0000005400547213 */ /* 0x000fe20000000000 */
[----:B------:R-:W-:Y:S01]  /*d3d0*/  VIADD R88, R172, 0xffffffe9 ;  /* 0xffffffe9ac587836 */ /* 0x000fe20000000000 */
[----:B------:R-:W-:Y:S01]  /*d3e0*/  FSEL R92, R92, -INF , !P6 ;  /* 0xff8000005c5c7808 */ /* 0x000fe20007000000 */
[C---:B------:R-:W-:Y:S01]  /*d3f0*/  FFMA.FTZ R53, -R157.reuse, R0, R53 ;  /* 0x000000009d357223 */ /* 0x040fe20000010135 */
[----:B------:R-:W-:Y:S01]  /*d400*/  I2FP.F32.S32 R84, R84 ;  /* 0x0000005400547245 */ /* 0x000fe20000201400 */
[C---:B------:R-:W-:Y:S01]  /*d410*/  FFMA.FTZ R59, -R157.reuse, R0, R59 ;  /* 0x000000009d3b7223 */ /* 0x040fe2000001013b */
[----:B------:R-:W-:Y:S01]  /*d420*/  IABS R88, R88 ;  /* 0x0000005800587213 */ /* 0x000fe20000000000 */
[C---:B------:R-:W-:Y:S01]  /*d430*/  VIADD R89, R172.reuse, 0xffffffe1 ;  /* 0xffffffe1ac597836 */ /* 0x040fe20000000000 */
[----:B------:R-:W-:Y:S01]  /*d440*/  I2FP.F32.S32 R0, R90 ;  /* 0x0000005a00007245 */ /* 0x000fe20000201400 */
[C---:B------:R-:W-:Y:S01]  /*d450*/  FFMA.FTZ R57, -R157.reuse, R84, R57 ;  /* 0x000000549d397223 */ /* 0x040fe20000010139 */
[----:B------:R-:W-:Y:S01]  /*d460*/  I2FP.F32.S32 R88, R88 ;  /* 0x0000005800587245 */ /* 0x000fe20000201400 */
[----:B------:R-:W-:Y:S01]  /*d470*/  FFMA.FTZ R63, -R157, R84, R63 ;  /* 0x000000549d3f7223 */ /* 0x000fe2000001013f */
[----:B------:R-:W-:Y:S01]  /*d480*/  FSEL R90, R5, -INF , P4 ;  /* 0xff800000055a7808 */ /* 0x000fe20002000000 */
[----:B------:R-:W2:Y:S01]  /*d490*/  LD.E R84, desc[UR4][R2.64+0xdc] ;  /* 0x0000dc0402547980 */ /* 0x000ea2000c101900 */
[----:B------:R-:W-:Y:S01]  /*d4a0*/  ISETP.GE.AND P4, PT, R175, R169, PT ;  /* 0x000000a9af00720c */ /* 0x000fe20003f86270 */
[CC--:B------:R-:W-:Y:S01]  /*d4b0*/  FFMA.FTZ R44, -R157.reuse, R88.reuse, R44 ;  /* 0x000000589d2c7223 */ /* 0x0c0fe2000001012c */
[----:B------:R-:W-:Y:S01]  /*d4c0*/  IABS R89, R89 ;  /* 0x0000005900597213 */ /* 0x000fe20000000000 */
[----:B------:R-:W-:Y:S01]  /*d4d0*/  FFMA.FTZ R50, -R157, R88, R50 ;  /* 0x000000589d327223 */ /* 0x000fe20000010132 */
[----:B------:R-:W-:Y:S01]  /*d4e0*/  FSEL R181, R9, -INF , P4 ;  /* 0xff80000009b57808 */ /* 0x000fe20002000000 */
[----:B------:R-:W-:Y:S01]  /*d4f0*/  VIADD R88, R172, 0xffffffc0 ;  /* 0xffffffc0ac587836 */ /* 0x000fe20000000000 */
[----:B------:R-:W-:Y:S01]  /*d500*/  ISETP.GE.AND P4, PT, R128, R169, PT ;  /* 0x000000a98000720c */ /* 0x000fe20003f86270 */
[CC--:B------:R-:W-:Y:S01]  /*d510*/  FFMA.FTZ R61, -R157.reuse, R0.reuse, R61 ;  /* 0x000000009d3d7223 */ /* 0x0c0fe2000001013d */
[----:B------:R-:W-:Y:S01]  /*d520*/  FSEL R198, R36, -INF , P1 ;  /* 0xff80000024c67808 */ /* 0x000fe20000800000 */
[----:B------:R-:W-:Y:S01]  /*d530*/  FFMA.FTZ R67, -R157, R0, R67 ;  /* 0x000000009d437223 */ /* 0x000fe20000010143 */
[----:B------:R-:W-:Y:S01]  /*d540*/  IABS R88, R88 ;  /* 0x0000005800587213 */ /* 0x000fe20000000000 */
[----:B------:R-:W-:Y:S01]  /*d550*/  VIADD R0, R173, 0x38 ;  /* 0x00000038ad007836 */ /* 0x000fe20000000000 */
[----:B------:R-:W-:Y:S01]  /*d560*/  FSEL R174, R13, -INF , P4 ;  /* 0xff8000000dae7808 */ /* 0x000fe20002000000 */
[CC--:B------:R-:W-:Y:S01]  /*d570*/  FFMA.FTZ R34, -R157.reuse, R91.reuse, R34 ;  /* 0x0000005b9d227223 */ /* 0x0c0fe20000010122 */
[----:B------:R-:W-:Y:S01]  /*d580*/  I2FP.F32.S32 R88, R88 ;  /* 0x0000005800587245 */ /* 0x000fe20000201400 */
[----:B------:R-:W-:Y:S01]  /*d590*/  FFMA.FTZ R28, -R157, R91, R28 ;  /* 0x0000005b9d1c7223 */ /* 0x000fe2000001011c */
[----:B------:R-:W-:Y:S01]  /*d5a0*/  ISETP.GE.AND P4, PT, R124, R169, PT ;  /* 0x000000a97c00720c */ /* 0x000fe20003f86270 */
[----:B------:R-:W-:Y:S01]  /*d5b0*/  VIADD R91, R172, 0xffffffc1 ;  /* 0xffffffc1ac5b7836 */ /* 0x000fe20000000000 */
[----:B------:R-:W-:Y:S01]  /*d5c0*/  ISETP.GE.AND P1, PT, R109, R168, PT ;  /* 0x000000a86d00720c */ /* 0x000fe20003f26270 */
[----:B------:R-:W-:Y:S01]  /*d5d0*/  FFMA.FTZ R65, -R157, R88, R65 ;  /* 0x000000589d417223 */ /* 0x000fe20000010141 */
[----:B------:R-:W-:Y:S01]  /*d5e0*/  FSEL R129, R16, -INF , P4 ;  /* 0xff80000010817808 */ /* 0x000fe20002000000 */
[C---:B------:R-:W-:Y:S01]  /*d5f0*/  VIADD R88, R172.reuse, 0xffffffd1 ;  /* 0xffffffd1ac587836 */ /* 0x040fe20000000000 */
[----:B------:R-:W-:Y:S02]  /*d600*/  ISETP.GE.AND P4, PT, R175, R168, PT ;  /* 0x000000a8af00720c */ /* 0x000fe40003f86270 */
[----:B------:R-:W-:Y:S02]  /*d610*/  I2FP.F32.S32 R89, R89 ;  /* 0x0000005900597245 */ /* 0x000fe40000201400 */
[----:B------:R-:W-:Y:S02]  /*d620*/  IABS R88, R88 ;  /* 0x0000005800587213 */ /* 0x000fe40000000000 */
[----:B------:R-:W-:Y:S01]  /*d630*/  FSEL R125, R11, -INF , P4 ;  /* 0xff8000000b7d7808 */ /* 0x000fe20002000000 */
[CC--:B------:R-:W-:Y:S01]  /*d640*/  FFMA.FTZ R54, -R157.reuse, R89.reuse, R54 ;  /* 0x000000599d367223 */ /* 0x0c0fe20000010136 */
[----:B------:R-:W-:Y:S01]  /*d650*/  I2FP.F32.S32 R88, R88 ;  /* 0x0000005800587245 */ /* 0x000fe20000201400 */
[----:B------:R-:W-:Y:S01]  /*d660*/  FFMA.FTZ R48, -R157, R89, R48 ;  /* 0x000000599d307223 */ /* 0x000fe20000010130 */
[----:B------:R-:W-:Y:S01]  /*d670*/  FSEL R216, R31, -INF , P1 ;  /* 0xff8000001fd87808 */ /* 0x000fe20000800000 */
[----:B------:R-:W-:Y:S01]  /*d680*/  VIADD R89, R172, 0xffffffd9 ;  /* 0xffffffd9ac597836 */ /* 0x000fe20000000000 */
[----:B------:R-:W-:Y:S01]  /*d690*/  ISETP.GE.AND P4, PT, R131, R168, PT ;  /* 0x000000a88300720c */ /* 0x000fe20003f86270 */
[CC--:B------:R-:W-:Y:S01]  /*d6a0*/  FFMA.FTZ R56, -R157.reuse, R88.reuse, R56 ;  /* 0x000000589d387223 */ /* 0x0c0fe20000010138 */
[-C--:B------:R-:W-:Y:S01]  /*d6b0*/  ISETP.GE.AND P1, PT, R104, R169.reuse, PT ;  /* 0x000000a96800720c */ /* 0x080fe20003f26270 */
[----:B------:R-:W-:Y:S01]  /*d6c0*/  FFMA.FTZ R62, -R157, R88, R62 ;  /* 0x000000589d3e7223 */ /* 0x000fe2000001013e */
[----:B------:R-:W-:Y:S02]  /*d6d0*/  FSEL R88, R7, -INF , P0 ;  /* 0xff80000007587808 */ /* 0x000fe40000000000 */
[-C--:B------:R-:W-:Y:S02]  /*d6e0*/  ISETP.GE.AND P0, PT, R179, R168.reuse, PT ;  /* 0x000000a8b300720c */ /* 0x080fe40003f06270 */
[----:B------:R-:W-:Y:S02]  /*d6f0*/  FSEL R192, R14, -INF , P4 ;  /* 0xff8000000ec07808 */ /* 0x000fe40002000000 */
        /* <DEDUP_REMOVED lines=15> */
[----:B------:R-:W-:Y:S02]  /*d7f0*/  FSEL R208, R35, -INF , P1 ;  /* 0xff80000023d07808 */ /* 0x000fe40000800000 */
[----:B------:R-:W-:Y:S02]  /*d800*/  FSEL R220, R32, -INF , P0 ;  /* 0xff80000020dc7808 */ /* 0x000fe40000000000 */
[-C--:B------:R-:W-:Y:S02]  /*d810*/  ISETP.GE.AND P0, PT, R116, R168.reuse, PT ;  /* 0x000000a87400720c */ /* 0x080fe40003f06270 */
[----:B------:R-:W-:Y:S02]  /*d820*/  IABS R89, R89 ;  /* 0x0000005900597213 */ /* 0x000fe40000000000 */
[----:B------:R-:W-:Y:S02]  /*d830*/  FSEL R228, R26, -INF , P0 ;  /* 0xff8000001ae47808 */ /* 0x000fe40000000000 */
[-C--:B------:R-:W-:Y:S02]  /*d840*/  ISETP.GE.AND P0, PT, R115, R168.reuse, PT ;  /* 0x000000a87300720c */ /* 0x080fe40003f06270 */
[-C--:B------:R-:W-:Y:S02]  /*d850*/  ISETP.GE.AND P4, PT, R111, R169.reuse, PT ;  /* 0x000000a96f00720c */ /* 0x080fe40003f86270 */
[----:B------:R-:W-:Y:S02]  /*d860*/  FSEL R226, R27, -INF , P0 ;  /* 0xff8000001be27808 */ /* 0x000fe40000000000 */
[-C--:B------:R-:W-:Y:S02]  /*d870*/  ISETP.GE.AND P0, PT, R112, R169.reuse, PT ;  /* 0x000000a97000720c */ /* 0x080fe40003f06270 */
[----:B------:R-:W-:Y:S02]  /*d880*/  ISETP.GE.AND P1, PT, R101, R169, PT ;  /* 0x000000a96500720c */ /* 0x000fe40003f26270 */
[----:B------:R-:W-:Y:S02]  /*d890*/  FSEL R190, R37, -INF , P0 ;  /* 0xff80000025be7808 */ /* 0x000fe40000000000 */
[-C--:B------:R-:W-:Y:S02]  /*d8a0*/  ISETP.GE.AND P0, PT, R111, R168.reuse, PT ;  /* 0x000000a86f00720c */ /* 0x080fe40003f06270 */
[----:B------:R-:W-:Y:S02]  /*d8b0*/  I2FP.F32.S32 R89, R89 ;  /* 0x0000005900597245 */ /* 0x000fe40000201400 */
[----:B------:R-:W-:Y:S02]  /*d8c0*/  FSEL R218, R30, -INF , P0 ;  /* 0xff8000001eda7808 */ /* 0x000fe40000000000 */
[----:B------:R-:W-:Y:S01]  /*d8d0*/  ISETP.GE.AND P0, PT, R105, R169, PT ;  /* 0x000000a96900720c */ /* 0x000fe20003f06270 */
[CC--:B------:R-:W-:Y:S01]  /*d8e0*/  FFMA.FTZ R52, -R157.reuse, R89.reuse, R52 ;  /* 0x000000599d347223 */ /* 0x0c0fe20000010134 */
[----:B------:R-:W-:Y:S01]  /*d8f0*/  FSEL R224, R28, -INF , P4 ;  /* 0xff8000001ce07808 */ /* 0x000fe20002000000 */
[----:B------:R-:W-:Y:S01]  /*d900*/  FFMA.FTZ R58, -R157, R89, R58 ;  /* 0x000000599d3a7223 */ /* 0x000fe2000001013a */
        /* <DEDUP_REMOVED lines=18> */
[----:B------:R-:W-:Y:S02]  /*da30*/  ISETP.GE.AND P0, PT, R93, R169, PT ;  /* 0x000000a95d00720c */ /* 0x000fe40003f06270 */
[----:B------:R-:W-:Y:S02]  /*da40*/  IABS R91, R91 ;  /* 0x0000005b005b7213 */ /* 0x000fe40000000000 */
[-C--:B------:R-:W-:Y:S02]  /*da50*/  ISETP.GE.AND P4, PT, R173, R168.reuse, PT ;  /* 0x000000a8ad00720c */ /* 0x080fe40003f86270 */
[----:B------:R-:W-:Y:S02]  /*da60*/  ISETP.GE.AND P1, PT, R97, R169, PT ;  /* 0x000000a96100720c */ /* 0x000fe40003f26270 */
[----:B------:R-:W-:Y:S02]  /*da70*/  FSEL R57, R57, -INF , P0 ;  /* 0xff80000039397808 */ /* 0x000fe40000000000 */
[----:B------:R-:W-:Y:S02]  /*da80*/  I2FP.F32.S32 R91, R91 ;  /* 0x0000005b005b7245 */ /* 0x000fe40000201400 */
[----:B------:R-:W-:Y:S02]  /*da90*/  FSEL R188, R38, -INF , P4 ;  /* 0xff80000026bc7808 */ /* 0x000fe40002000000 */
[----:B------:R-:W-:Y:S01]  /*daa0*/  FSEL R118, R52, -INF , P1 ;  /* 0xff80000034767808 */ /* 0x000fe20000800000 */
[----:B------:R-:W-:Y:S01]  /*dab0*/  FFMA.FTZ R64, -R157, R91, R64 ;  /* 0x0000005b9d407223 */ /* 0x000fe20000010140 */
[----:B------:R-:W-:Y:S01]  /*dac0*/  ISETP.GE.AND P0, PT, R107, R145, PT ;  /* 0x000000916b00720c */ /* 0x000fe20003f06270 */
[----:B------:R-:W-:Y:S01]  /*dad0*/  VIADD R91, R173, 0x30 ;  /* 0x00000030ad5b7836 */ /* 0x000fe20000000000 */
[----:B------:R-:W-:Y:S02]  /*dae0*/  IABS R89, R89 ;  /* 0x0000005900597213 */ /* 0x000fe40000000000 */
[-C--:B------:R-:W-:Y:S02]  /*daf0*/  ISETP.GE.AND P4, PT, R105, R168.reuse, PT ;  /* 0x000000a86900720c */ /* 0x080fe40003f86270 */
[-C--:B------:R-:W-:Y:S02]  /*db00*/  ISETP.GE.AND P1, PT, R101, R168.reuse, PT ;  /* 0x000000a86500720c */ /* 0x080fe40003f26270 */
[----:B------:R-:W-:Y:S02]  /*db10*/  FSEL R212, R212, -INF , !P0 ;  /* 0xff800000d4d47808 */ /* 0x000fe40004000000 */
[----:B------:R-:W-:Y:S02]  /*db20*/  I2FP.F32.S32 R89, R89 ;  /* 0x0000005900597245 */ /* 0x000fe40000201400 */
[----:B------:R-:W-:Y:S02]  /*db30*/  FSEL R180, R42, -INF , P4 ;  /* 0xff8000002ab47808 */ /* 0x000fe40002000000 */
[----:B------:R-:W-:Y:S01]  /*db40*/  FSEL R47, R47, -INF , P1 ;  /* 0xff8000002f2f7808 */ /* 0x000fe20000800000 */
[-C--:B------:R-:W-:Y:S01]  /*db50*/  FFMA.FTZ R60, -R157, R89.reuse, R60 ;  /* 0x000000599d3c7223 */ /* 0x080fe2000001013c */
[-C--:B------:R-:W-:Y:S01]  /*db60*/  ISETP.GE.AND P0, PT, R97, R168.reuse, PT ;  /* 0x000000a86100720c */ /* 0x080fe20003f06270 */
[----:B------:R-:W-:Y:S01]  /*db70*/  FFMA.FTZ R66, -R157, R89, R66 ;  /* 0x000000599d427223 */ /* 0x000fe20000010142 */
[-C--:B------:R-:W-:Y:S01]  /*db80*/  ISETP.GE.AND P4, PT, R96, R169.reuse, PT ;  /* 0x000000a96000720c */ /* 0x080fe20003f86270 */
[----:B------:R-:W-:Y:S01]  /*db90*/  VIADD R89, R173, 0x31 ;  /* 0x00000031ad597836 */ /* 0x000fe20000000000 */
        /* <DEDUP_REMOVED lines=16> */
[----:B------:R-:W-:Y:S02]  /*dca0*/  ISETP.GE.AND P0, PT, R41, R168, PT ;  /* 0x000000a82900720c */ /* 0x000fe40003f06270 */
[-C--:B------:R-:W-:Y:S02]  /*dcb0*/  ISETP.GE.AND P4, PT, R89, R169.reuse, PT ;  /* 0x000000a95900720c */ /* 0x080fe40003f86270 */
[----:B------:R-:W-:Y:S02]  /*dcc0*/  ISETP.GE.AND P1, PT, R0, R169, PT ;  /* 0x000000a90000720c */ /* 0x000fe40003f26270 */
[-C--:B------:R-:W-:Y:S02]  /*dcd0*/  ISETP.GE.AND P6, PT, R175, R145.reuse, PT ;  /* 0x00000091af00720c */ /* 0x080fe40003fc6270 */
[----:B------:R-:W-:Y:S02]  /*dce0*/  FSEL R43, R67, -INF , P0 ;  /* 0xff800000432b7808 */ /* 0x000fe40000000000 */
[----:B------:R-:W-:Y:S02]  /*dcf0*/  FSEL R61, R61, -INF , P4 ;  /* 0xff8000003d3d7808 */ /* 0x000fe40002000000 */
[----:B------:R-:W-:Y:S02]  /*dd00*/  FSEL R94, R64, -INF , P1 ;  /* 0xff800000405e7808 */ /* 0x000fe40000800000 */
[-C--:B------:R-:W-:Y:S02]  /*dd10*/  ISETP.GE.AND P0, PT, R185, R144.reuse, PT ;  /* 0x00000090b900720c */ /* 0x080fe40003f06270 */
[----:B------:R-:W-:Y:S02]  /*dd20*/  ISETP.GE.AND P4, PT, R112, R144, PT ;  /* 0x000000907000720c */ /* 0x000fe40003f86270 */
[----:B------:R-:W-:Y:S02]  /*dd30*/  ISETP.GE.AND P1, PT, R91, R168, PT ;  /* 0x000000a85b00720c */ /* 0x000fe40003f26270 */
[----:B------:R-:W-:Y:S02]  /*dd40*/  FSEL R52, R181, -INF , !P6 ;  /* 0xff800000b5347808 */ /* 0x000fe40007000000 */
[-C--:B------:R-:W-:Y:S02]  /*dd50*/  ISETP.GE.AND P6, PT, R179, R144.reuse, PT ;  /* 0x00000090b300720c */ /* 0x080fe40003fc6270 */
[----:B------:R-:W-:Y:S02]  /*dd60*/  FSEL R88, R88, -INF , !P0 ;  /* 0xff80000058587808 */ /* 0x000fe40004000000 */
[----:B------:R-:W-:Y:S02]  /*dd70*/  FSEL R186, R186, -INF , !P4 ;  /* 0xff800000baba7808 */ /* 0x000fe40006000000 */
[----:B------:R-:W-:Y:S02]  /*dd80*/  FSEL R98, R62, -INF , P1 ;  /* 0xff8000003e627808 */ /* 0x000fe40000800000 */
[----:B------:R-:W-:Y:S02]  /*dd90*/  ISETP.GE.AND P0, PT, R131, R144, PT ;  /* 0x000000908300720c */ /* 0x000fe40003f06270 */
[----:B------:R-:W-:Y:S02]  /*dda0*/  ISETP.GE.AND P4, PT, R95, R168, PT ;  /* 0x000000a85f00720c */ /* 0x000fe40003f86270 */
[----:B------:R-:W-:Y:S02]  /*ddb0*/  FSEL R62, R127, -INF , !P6 ;  /* 0xff8000007f3e7808 */ /* 0x000fe40007000000 */
[-C--:B------:R-:W-:Y:S02]  /*ddc0*/  ISETP.GE.AND P6, PT, R117, R145.reuse, PT ;  /* 0x000000917500720c */ /* 0x080fe40003fc6270 */
[----:B------:R-:W-:Y:S02]  /*ddd0*/  FSEL R192, R192, -INF , !P0 ;  /* 0xff800000c0c07808 */ /* 0x000fe40004000000 */
[----:B------:R-:W-:Y:S02]  /*dde0*/  FSEL R106, R58, -INF , P4 ;  /* 0xff8000003a6a7808 */ /* 0x000fe40002000000 */
[-C--:B------:R-:W-:Y:S02]  /*ddf0*/  ISETP.GE.AND P0, PT, R115, R145.reuse, PT ;  /* 0x000000917300720c */ /* 0x080fe40003f06270 */
[----:B------:R-:W-:Y:S02]  /*de00*/  FSEL R58, R121, -INF , !P6 ;  /* 0xff800000793a7808 */ /* 0x000fe40007000000 */
[-C--:B------:R-:W-:Y:S02]  /*de10*/  ISETP.GE.AND P6, PT, R116, R145.reuse, PT ;  /* 0x000000917400720c */ /* 0x080fe40003fc6270 */
[----:B------:R-:W-:Y:S02]  /*de20*/  FSEL R214, R214, -INF , !P0 ;  /* 0xff800000d6d67808 */ /* 0x000fe40004000000 */
[-C--:B------:R-:W-:Y:S02]  /*de30*/  ISETP.GE.AND P0, PT, R111, R145.reuse, PT ;  /* 0x000000916f00720c */ /* 0x080fe40003f06270 */
[----:B------:R-:W-:Y:S02]  /*de40*/  FSEL R230, R230, -INF , !P6 ;  /* 0xff800000e6e67808 */ /* 0x000fe40007000000 */
[----:B------:R-:W-:Y:S02]  /*de50*/  ISETP.GE.AND P6, PT, R117, R144, PT ;  /* 0x000000907500720c */ /* 0x000fe40003fc6270 */
[----:B------:R-:W-:Y:S02]  /*de60*/  ISETP.GE.AND P1, PT, R0, R168, PT ;  /* 0x000000a80000720c */ /* 0x000fe40003f26270 */
[----:B------:R-:W-:Y:S02]  /*de70*/  FSEL R224, R224, -INF , !P0 ;  /* 0xff800000e0e07808 */ /* 0x000fe40004000000 */
[----:B------:R-:W-:Y:S02]  /*de80*/  ISETP.GE.AND P0, PT, R115, R144, PT ;  /* 0x000000907300720c */ /* 0x000fe40003f06270 */
[----:B------:R-:W-:Y:S02]  /*de90*/  ISETP.GE.AND P4, PT, R89, R168, PT ;  /* 0x000000a85900720c */ /* 0x000fe40003f86270 */
[----:B------:R-:W-:Y:S02]  /*dea0*/  FSEL R232, R232, -INF , !P6 ;  /* 0xff800000e8e87808 */ /* 0x000fe40007000000 */
[-C--:B------:R-:W-:Y:S02]  /*deb0*/  ISETP.GE.AND P6, PT, R111, R144.reuse, PT ;  /* 0x000000906f00720c */ /* 0x080fe40003fc6270 */
[----:B------:R-:W-:Y:S02]  /*dec0*/  FSEL R60, R66, -INF , P1 ;  /* 0xff800000423c7808 */ /* 0x000fe40000800000 */
        /* <DEDUP_REMOVED lines=18> */
[----:B------:R-:W-:Y:S02]  /*dff0*/  FMNMX3.FTZ R45, R85, R92, R90, !PT ;  /* 0x0000005c552d7276 */ /* 0x000fe4000781005a */
[----:B------:R-:W-:Y:S02]  /*e000*/  ISETP.GE.AND P4, PT, R175, R144, PT ;  /* 0x00000090af00720c */ /* 0x000fe40003f86270 */
[----:B------:R-:W-:Y:S02]  /*e010*/  FSEL R176, R176, -INF , !P6 ;  /* 0xff800000b0b07808 */ /* 0x000fe40007000000 */
[----:B------:R-:W-:Y:S02]  /*e020*/  FSEL R44, R149, -INF , !P5 ;  /* 0xff800000952c7808 */ /* 0x000fe40006800000 */
[-C--:B------:R-:W-:Y:S02]  /*e030*/  ISETP.GE.AND P6, PT, R100, R145.reuse, PT ;  /* 0x000000916400720c */ /* 0x080fe40003fc6270 */
[-C--:B------:R-:W-:Y:S02]  /*e040*/  ISETP.GE.AND P5, PT, R123, R145.reuse, PT ;  /* 0x000000917b00720c */ /* 0x080fe40003fa6270 */
[-C--:B------:R-:W-:Y:S02]  /*e050*/  ISETP.GE.AND P0, PT, R99, R145.reuse, PT ;  /* 0x000000916300720c */ /* 0x080fe40003f06270 */
[CC--:B------:R-:W-:Y:S02]  /*e060*/  ISETP.GE.AND P1, PT, R124.reuse, R145.reuse, PT ;  /* 0x000000917c00720c */ /* 0x0c0fe40003f26270 */
[----:B------:R-:W-:Y:S02]  /*e070*/  FMNMX3.FTZ R45, R45, R54, R52, !PT ;  /* 0x000000362d2d7276 */ /* 0x000fe40007810034 */
[----:B------:R-:W-:Y:S02]  /*e080*/  FSEL R46, R125, -INF , !P4 ;  /* 0xff8000007d2e7808 */ /* 0x000fe40006000000 */
[-C--:B------:R-:W-:Y:S02]  /*e090*/  ISETP.GE.AND P4, PT, R124, R144.reuse, PT ;  /* 0x000000907c00720c */ /* 0x080fe40003f86270 */
[----:B------:R-:W-:Y:S02]  /*e0a0*/  FSEL R126, R126, -INF , !P6 ;  /* 0xff8000007e7e7808 */ /* 0x000fe40007000000 */
        /* <DEDUP_REMOVED lines=19> */
[----:B------:R-:W-:Y:S02]  /*e1e0*/  ISETP.GE.AND P5, PT, R116, R144, PT ;  /* 0x000000907400720c */ /* 0x000fe40003fa6270 */
[----:B------:R-:W-:Y:S02]  /*e1f0*/  FSEL R56, R113, -INF , !P1 ;  /* 0xff80000071387808 */ /* 0x000fe40004800000 */
[-C--:B------:R-:W-:Y:S02]  /*e200*/  ISETP.GE.AND P1, PT, R112, R145.reuse, PT ;  /* 0x000000917000720c */ /* 0x080fe40003f26270 */
[----:B------:R-:W-:Y:S02]  /*e210*/  FMNMX3.FTZ R45, R45, R192, R50, !PT ;  /* 0x000000c02d2d7276 */ /* 0x000fe40007810032 */
[----:B------:R-:W-:Y:S02]  /*e220*/  FSEL R222, R222, -INF , !P4 ;  /* 0xff800000dede7808 */ /* 0x000fe40006000000 */
[-C--:B------:R-:W-:Y:S02]  /*e230*/  ISETP.GE.AND P4, PT, R108, R145.reuse, PT ;  /* 0x000000916c00720c */ /* 0x080fe40003f86270 */
[----:B------:R-:W-:Y:S02]  /*e240*/  FMNMX3.FTZ R47, R47, R230, R214, !PT ;  /* 0x000000e62f2f7276 */ /* 0x000fe400078100d6 */
[----:B------:R-:W-:Y:S02]  /*e250*/  FSEL R228, R228, -INF , !P5 ;  /* 0xff800000e4e47808 */ /* 0x000fe40006800000 */
[----:B------:R-:W-:Y:S02]  /*e260*/  FSEL R190, R190, -INF , !P1 ;  /* 0xff800000bebe7808 */ /* 0x000fe40004800000 */
[----:B------:R-:W-:Y:S02]  /*e270*/  FMNMX3.FTZ R45, R45, R234, R204, !PT ;  /* 0x000000ea2d2d7276 */ /* 0x000fe400078100cc */
[-C--:B------:R-:W-:Y:S02]  /*e280*/  ISETP.GE.AND P5, PT, R173, R145.reuse, PT ;  /* 0x00000091ad00720c */ /* 0x080fe40003fa6270 */
[----:B------:R-:W-:Y:S02]  /*e290*/  ISETP.GE.AND P1, PT, R107, R144, PT ;  /* 0x000000906b00720c */ /* 0x000fe40003f26270 */
[----:B------:R-:W-:Y:S02]  /*e2a0*/  FMNMX3.FTZ R47, R47, R224, R222, !PT ;  /* 0x000000e02f2f7276 */ /* 0x000fe400078100de */
[----:B------:R-:W-:Y:S02]  /*e2b0*/  FSEL R220, R220, -INF , !P4 ;  /* 0xff800000dcdc7808 */ /* 0x000fe40006000000 */
[----:B------:R-:W-:Y:S02]  /*e2c0*/  FMNMX3.FTZ R45, R45, R56, R232, !PT ;  /* 0x000000382d2d7276 */ /* 0x000fe400078100e8 */
[----:B------:R-:W-:Y:S02]  /*e2d0*/  ISETP.GE.AND P4, PT, R109, R144, PT ;  /* 0x000000906d00720c */ /* 0x000fe40003f86270 */
[----:B------:R-:W-:Y:S02]  /*e2e0*/  FSEL R198, R198, -INF , !P5 ;  /* 0xff800000c6c67808 */ /* 0x000fe40006800000 */
[-C--:B------:R-:W-:Y:S02]  /*e2f0*/  ISETP.GE.AND P5, PT, R105, R145.reuse, PT ;  /* 0x000000916900720c */ /* 0x080fe40003fa6270 */
[----:B------:R-:W-:Y:S02]  /*e300*/  FMNMX3.FTZ R47, R47, R220, R212, !PT ;  /* 0x000000dc2f2f7276 */ /* 0x000fe400078100d4 */
[----:B------:R-:W-:Y:S02]  /*e310*/  FSEL R208, R208, -INF , !P1 ;  /* 0xff800000d0d07808 */ /* 0x000fe40004800000 */
[C---:B------:R-:W-:Y:S01]  /*e320*/  ISETP.GE.AND P1, PT, R173.reuse, R144, PT ;  /* 0x00000090ad00720c */ /* 0x040fe20003f26270 */
[----:B------:R-:W-:Y:S01]  /*e330*/  VIADD R173, R173, 0xffffff80 ;  /* 0xffffff80adad7836 */ /* 0x000fe20000000000 */
        /* <DEDUP_REMOVED lines=24> */
[----:B------:R-:W-:Y:S02]  /*e4c0*/  ISETP.GE.AND P1, PT, R96, R144, PT ;  /* 0x000000906000720c */ /* 0x000fe40003f26270 */
[-C--:B------:R-:W-:Y:S02]  /*e4d0*/  ISETP.GE.AND P6, PT, R93, R145.reuse, PT ;  /* 0x000000915d00720c */ /* 0x080fe40003fc6270 */
        /* <DEDUP_REMOVED lines=12> */
[----:B------:R-:W-:Y:S02]  /*e5a0*/  FMNMX3.FTZ R45, R45, R130, R128, !PT ;  /* 0x000000822d2d7276 */ /* 0x000fe40007810080 */
[----:B------:R-:W-:Y:S02]  /*e5b0*/  FSEL R100, R61, -INF , !P4 ;  /* 0xff8000003d647808 */ /* 0x000fe40006000000 */
[----:B------:R-:W-:Y:S02]  /*e5c0*/  ISETP.GE.AND P5, PT, R41, R145, PT ;  /* 0x000000912900720c */ /* 0x000fe40003fa6270 */
[----:B------:R-:W-:Y:S02]  /*e5d0*/  FSEL R102, R102, -INF , !P0 ;  /* 0xff80000066667808 */ /* 0x000fe40004000000 */
[----:B------:R-:W-:Y:S02]  /*e5e0*/  FMNMX3.FTZ R47, R47, R110, R108, !PT ;  /* 0x0000006e2f2f7276 */ /* 0x000fe4000781006c */
[----:B------:R-:W-:Y:S02]  /*e5f0*/  FSEL R94, R94, -INF , !P1 ;  /* 0xff8000005e5e7808 */ /* 0x000fe40004800000 */
[-C--:B------:R-:W-:Y:S02]  /*e600*/  ISETP.GE.AND P1, PT, R41, R144.reuse, PT ;  /* 0x000000902900720c */ /* 0x080fe40003f26270 */
[-C--:B------:R-:W-:Y:S02]  /*e610*/  ISETP.GE.AND P6, PT, R95, R144.reuse, PT ;  /* 0x000000905f00720c */ /* 0x080fe40003fc6270 */
        /* <DEDUP_REMOVED lines=10> */
[----:B------:R-:W-:Y:S02]  /*e6c0*/  ISETP.GE.AND P6, PT, R0, R144, PT ;  /* 0x000000900000720c */ /* 0x000fe40003fc6270 */
[----:B------:R-:W-:Y:S01]  /*e6d0*/  FSEL R98, R98, -INF , !P4 ;  /* 0xff80000062627808 */ /* 0x000fe20006000000 */
        /* <DEDUP_REMOVED lines=36> */
[----:B------:R-:W-:Y:S02]  /*e920*/  VIADD R63, R92, 0x3020 ;  /* 0x000030205c3f7836 */ /* 0x000fe40000000000 */
[-CC-:B------:R-:W-:Y:S01]  /*e930*/  FFMA.FTZ R136, R46, R84.reuse, -R95.reuse ;  /* 0x000000542e887223 */ /* 0x180fe2000001085f */
[----:B------:R-:W-:Y:S02]  /*e940*/  @P2 VIADD R63, R49, 0xffffffe0 ;  /* 0xffffffe0313f2836 */ /* 0x000fe40000000000 */
[-CC-:B------:R-:W-:Y:S01]  /*e950*/  FFMA.FTZ R51, R62, R84.reuse, -R95.reuse ;  /* 0x000000543e337223 */ /* 0x180fe2000001085f */
[C---:B------:R-:W-:Y:S01]  /*e960*/  FMUL.FTZ R44, R84.reuse, R47 ;  /* 0x0000002f542c7220 */ /* 0x040fe20000410000 */
[----:B------:R-:W-:Y:S02]  /*e970*/  FMUL.FTZ R46, R84, R45 ;  /* 0x0000002d542e7220 */ /* 0x000fe40000410000 */
[----:B------:R-:W2:Y:S01]  /*e980*/  MUFU.EX2 R202, R202 ;  /* 0x000000ca00ca7308 */ /* 0x000ea20000000800 */
[----:B------:R-:W3:Y:S01]  /*e990*/  LDSM.16.MT88.4 R88, [R63] ;  /* 0x000000003f58783b */ /* 0x000ee20000004200 */
[-C--:B------:R-:W-:Y:S01]  /*e9a0*/  FFMA.FTZ R105, R50, R84.reuse, -R95 ;  /* 0x0000005432697223 */ /* 0x080fe2000001085f */
[-CC-:B------:R-:W-:Y:S07]  /*e9b0*/  FFMA.FTZ R109, R48, R84.reuse, -R97.reuse ;  /* 0x00000054306d7223 */ /* 0x180fee0000010861 */
[----:B------:R-:W-:Y:S01]  /*e9c0*/  MUFU.EX2 R85, R51 ;  /* 0x0000003300557308 */ /* 0x000fe20000000800 */
[-CC-:B------:R-:W-:Y:S01]  /*e9d0*/  FFMA.FTZ R103, R66, R84.reuse, -R97.reuse ;  /* 0x0000005442677223 */ /* 0x180fe20000010861 */
[-C--:B------:R-:W-:Y:S01]  /*e9e0*/  FFMA.FTZ R194, R64, R84.reuse, -R97 ;  /* 0x0000005440c27223 */ /* 0x080fe20000010861 */
[-C--:B------:R-:W-:Y:S07]  /*e9f0*/  FFMA.FTZ R192, R192, R84.reuse, -R95 ;  /* 0x00000054c0c07223 */ /* 0x080fee000001085f */
[----:B------:R-:W4:Y:S01]  /*ea00*/  MUFU.EX2 R136, R136 ;  /* 0x0000008800887308 */ /* 0x000f220000000800 */
[-C--:B------:R-:W-:Y:S01]  /*ea10*/  FFMA.FTZ R86, R236, R84.reuse, -R97 ;  /* 0x00000054ec567223 */ /* 0x080fe20000010861 */
[-CC-:B------:R-:W-:Y:S01]  /*ea20*/  FFMA.FTZ R111, R204, R84.reuse, -R95.reuse ;  /* 0x00000054cc6f7223 */ /* 0x180fe2000001085f */
[-C--:B------:R-:W-:Y:S07]  /*ea30*/  FFMA.FTZ R234, R234, R84.reuse, -R95 ;  /* 0x00000054eaea7223 */ /* 0x080fee000001085f */
[----:B------:R-:W5:Y:S01]  /*ea40*/  MUFU.EX2 R62, R44 ;  /* 0x0000002c003e7308 */ /* 0x000f620000000800 */
[-CC-:B------:R-:W-:Y:S01]  /*ea50*/  FFMA.FTZ R101, R200, R84.reuse, -R97.reuse ;  /* 0x00000054c8657223 */ /* 0x180fe20000010861 */
[----:B--2---:R-:W-:Y:S01]  /*ea60*/  F2FP.F16.F32.PACK_AB R64, R202, R113 ;  /* 0x00000071ca40723e */ /* 0x004fe200000000ff */
[-C--:B------:R-:W-:Y:S07]  /*ea70*/  FFMA.FTZ R200, R58, R84.reuse, -R97 ;  /* 0x000000543ac87223 */ /* 0x080fee0000010861 */
[----:B------:R-:W2:Y:S01]  /*ea80*/  MUFU.EX2 R61, R46 ;  /* 0x0000002e003d7308 */ /* 0x000ea20000000800 */
[-C--:B------:R-:W-:Y:S01]  /*ea90*/  FFMA.FTZ R115, R56, R84.reuse, -R95 ;  /* 0x0000005438737223 */ /* 0x080fe2000001085f */
[-CC-:B------:R-:W-:Y:S01]  /*eaa0*/  FFMA.FTZ R230, R230, R84.reuse, -R97.reuse ;  /* 0x00000054e6e67223 */ /* 0x180fe20000010861 */
[-CC-:B------:R-:W-:Y:S07]  /*eab0*/  FFMA.FTZ R117, R222, R84.reuse, -R97.reuse ;  /* 0x00000054de757223 */ /* 0x180fee0000010861 */
[----:B------:R-:W1:Y:S01]  /*eac0*/  MUFU.EX2 R99, R99 ;  /* 0x0000006300637308 */ /* 0x000e620000000800 */
[-C--:B------:R-:W-:Y:S01]  /*ead0*/  FFMA.FTZ R224, R224, R84.reuse, -R97 ;  /* 0x00000054e0e07223 */ /* 0x080fe20000010861 */
[----:B----4-:R-:W-:Y:S01]  /*eae0*/  F2FP.F16.F32.PACK_AB R67, R136, R85 ;  /* 0x000000558843723e */ /* 0x010fe200000000ff */
[-C--:B------:R-:W-:Y:S07]  /*eaf0*/  FFMA.FTZ R119, R216, R84.reuse, -R95 ;  /* 0x00000054d8777223 */ /* 0x080fee000001085f */
[----:B------:R-:W4:Y:S01]  /*eb00*/  MUFU.EX2 R107, R107 ;  /* 0x0000006b006b7308 */ /* 0x000f220000000800 */
[----:B------:R-:W-:Y:S01]  /*eb10*/  FFMA.FTZ R121, R212, R84, -R97 ;  /* 0x00000054d4797223 */ /* 0x000fe20000010861 */
[C---:B-----5:R-:W-:Y:S01]  /*eb20*/  FMUL.FTZ R44, R62.reuse, R80 ;  /* 0x000000503e2c7220 */ /* 0x060fe20000410000 */
[C---:B------:R-:W-:Y:S01]  /*eb30*/  FMUL.FTZ R45, R62.reuse, R81 ;  /* 0x000000513e2d7220 */ /* 0x040fe20000410000 */
[C---:B------:R-:W-:Y:S01]  /*eb40*/  FMUL.FTZ R48, R62.reuse, R76 ;  /* 0x0000004c3e307220 */ /* 0x040fe20000410000 */
[C---:B------:R-:W-:Y:S01]  /*eb50*/  FMUL.FTZ R49, R62.reuse, R77 ;  /* 0x0000004d3e317220 */ /* 0x040fe20000410000 */
[C---:B--2---:R-:W-:Y:S01]  /*eb60*/  FMUL.FTZ R46, R61.reuse, R82 ;  /* 0x000000523d2e7220 */ /* 0x044fe20000410000 */
[C---:B------:R-:W-:Y:S01]  /*eb70*/  FMUL.FTZ R47, R61.reuse, R83 ;  /* 0x000000533d2f7220 */ /* 0x040fe20000410000 */
[C---:B------:R-:W-:Y:S01]  /*eb80*/  FMUL.FTZ R50, R61.reuse, R78 ;  /* 0x0000004e3d327220 */ /* 0x040fe20000410000 */
[----:B------:R-:W-:Y:S01]  /*eb90*/  FMUL.FTZ R51, R61, R79 ;  /* 0x0000004f3d337220 */ /* 0x000fe20000410000 */
[----:B-1----:R-:W-:Y:S01]  /*eba0*/  F2FP.F16.F32.PACK_AB R66, R99, R196 ;  /* 0x000000c46342723e */ /* 0x002fe200000000ff */
[----:B------:R-:W1:Y:S01]  /*ebb0*/  LDSM.16.MT88.4 R76, [R92+0x3400] ;  /* 0x003400005c4c783b */ /* 0x000e620000004200 */
[----:B------:R-:W-:Y:S01]  /*ebc0*/  MUFU.EX2 R192, R192 ;  /* 0x000000c000c07308 */ /* 0x000fe20000000800 */
[C---:B------:R-:W-:Y:S01]  /*ebd0*/  FMUL.FTZ R56, R62.reuse, R68 ;  /* 0x000000443e387220 */ /* 0x040fe20000410000 */
[----:B----4-:R-:W-:Y:S01]  /*ebe0*/  F2FP.F16.F32.PACK_AB R65, R107, R206 ;  /* 0x000000ce6b41723e */ /* 0x010fe200000000ff */
[----:B------:R-:W-:Y:S01]  /*ebf0*/  FMUL.FTZ R57, R62, R69 ;  /* 0x000000453e397220 */ /* 0x000fe20000410000 */
[C---:B------:R-:W-:Y:S01]  /*ec00*/  FMUL.FTZ R58, R61.reuse, R70 ;  /* 0x000000463d3a7220 */ /* 0x040fe20000410000 */
[C---:B------:R-:W-:Y:S05]  /*ec10*/  FMUL.FTZ R59, R61.reuse, R71 ;  /* 0x000000473d3b7220 */ /* 0x040fea0000410000 */
[----:B------:R-:W-:Y:S01]  /*ec20*/  MUFU.EX2 R200, R200 ;  /* 0x000000c800c87308 */ /* 0x000fe20000000800 */
[----:B------:R-:W-:Y:S01]  /*ec30*/  LDSM.16.MT88.4 R68, [R92+0x3800] ;  /* 0x003800005c44783b */ /* 0x000fe20000004200 */
[--C-:B------:R-:W-:Y:S01]  /*ec40*/  FFMA.FTZ R123, R210, R84, -R95.reuse ;  /* 0x00000054d27b7223 */ /* 0x100fe2000001085f */
[C---:B------:R-:W-:Y:S07]  /*ec50*/  HMMA.16816.F32 R44, R64.reuse, R52, R44 ;  /* 0x00000034402c723c */ /* 0x040fee000000182c */
[----:B------:R-:W-:Y:S01]  /*ec60*/  MUFU.EX2 R222, R224 ;  /* 0x000000e000de7308 */ /* 0x000fe20000000800 */
[C---:B------:R-:W-:Y:S01]  /*ec70*/  FMUL.FTZ R52, R62.reuse, R72 ;  /* 0x000000483e347220 */ /* 0x040fe20000410000 */
[----:B------:R-:W-:Y:S01]  /*ec80*/  LDSM.16.MT88.4 R80, [R63+0x800] ;  /* 0x000800003f50783b */ /* 0x000fe20000004200 */
[----:B------:R-:W-:Y:S01]  /*ec90*/  FMUL.FTZ R53, R62, R73 ;  /* 0x000000493e357220 */ /* 0x000fe20000410000 */
[C---:B------:R-:W-:Y:S06]  /*eca0*/  HMMA.16816.F32 R48, R64.reuse, R54, R48 ;  /* 0x000000364030723c */ /* 0x040fec0000001830 */
[----:B------:R-:W-:Y:S01]  /*ecb0*/  MUFU.EX2 R103, R103 ;  /* 0x0000006700677308 */ /* 0x000fe20000000800 */
[C---:B------:R-:W-:Y:S01]  /*ecc0*/  FMUL.FTZ R54, R61.reuse, R74 ;  /* 0x0000004a3d367220 */ /* 0x040fe20000410000 */
[C---:B------:R-:W-:Y:S08]  /*ecd0*/  FMUL.FTZ R55, R61.reuse, R75 ;  /* 0x0000004b3d377220 */ /* 0x040ff00000410000 */
[----:B------:R-:W2:Y:S01]  /*ece0*/  MUFU.EX2 R194, R194 ;  /* 0x000000c200c27308 */ /* 0x000ea20000000800 */
[----:B------:R-:W4:Y:S01]  /*ecf0*/  LDSM.16.MT88.4 R72, [R63+0x400] ;  /* 0x000400003f48783b */ /* 0x000f220000004200 */
[-C--:B------:R-:W-:Y:S01]  /*ed00*/  FFMA.FTZ R218, R218, R84.reuse, -R95 ;  /* 0x00000054dada7223 */ /* 0x080fe2000001085f */
[-C--:B------:R-:W-:Y:S07]  /*ed10*/  FFMA.FTZ R220, R220, R84.reuse, -R97 ;  /* 0x00000054dcdc7223 */ /* 0x080fee0000010861 */
[----:B------:R-:W5:Y:S01]  /*ed20*/  MUFU.EX2 R105, R105 ;  /* 0x0000006900697308 */ /* 0x000f620000000800 */
[-C--:B------:R-:W-:Y:S01]  /*ed30*/  FFMA.FTZ R208, R208, R84.reuse, -R95 ;  /* 0x00000054d0d07223 */ /* 0x080fe2000001085f */
[C---:B---3--:R-:W-:Y:S08]  /*ed40*/  HMMA.16816.F32 R52, R64.reuse, R88, R52 ;  /* 0x000000584034723c */ /* 0x048ff00000001834 */
[----:B------:R-:W-:Y:S01]  /*ed50*/  MUFU.EX2 R109, R109 ;  /* 0x0000006d006d7308 */ /* 0x000fe20000000800 */
[-C--:B------:R-:W-:Y:S01]  /*ed60*/  FFMA.FTZ R89, R214, R84.reuse, -R97 ;  /* 0x00000054d6597223 */ /* 0x080fe20000010861 */
[----:B------:R-:W-:Y:S01]  /*ed70*/  FFMA.FTZ R88, R232, R84, -R95 ;  /* 0x00000054e8587223 */ /* 0x000fe2000001085f */
[----:B------:R-:W-:Y:S07]  /*ed80*/  FFMA.FTZ R206, R61, R166, R206 ;  /* 0x000000a63dce7223 */ /* 0x000fee00000100ce */
[----:B------:R-:W3:Y:S01]  /*ed90*/  MUFU.EX2 R86, R86 ;  /* 0x0000005600567308 */ /* 0x000ee20000000800 */
[-C--:B------:R-:W-:Y:S01]  /*eda0*/  FFMA.FTZ R61, R190, R84.reuse, -R97 ;  /* 0x00000054be3d7223 */ /* 0x080fe20000010861 */
[----:B------:R-:W-:Y:S08]  /*edb0*/  HMMA.16816.F32 R56, R64, R90, R56 ;  /* 0x0000005a4038723c */ /* 0x000ff00000001838 */
[----:B------:R-:W-:Y:S01]  /*edc0*/  MUFU.EX2 R204, R234 ;  /* 0x000000ea00cc7308 */ /* 0x000fe20000000800 */
[----:B--2---:R-:W-:Y:S01]  /*edd0*/  F2FP.F16.F32.PACK_AB R64, R194, R103 ;  /* 0x00000067c240723e */ /* 0x004fe200000000ff */
[--C-:B------:R-:W-:Y:S01]  /*ede0*/  FFMA.FTZ R90, R228, R84, -R95.reuse ;  /* 0x00000054e45a7223 */ /* 0x100fe2000001085f */
[----:B-----5:R-:W-:Y:S07]  /*edf0*/  F2FP.F16.F32.PACK_AB R65, R105, R192 ;  /* 0x000000c06941723e */ /* 0x020fee00000000ff */
[----:B------:R-:W2:Y:S01]  /*ee00*/  MUFU.EX2 R111, R111 ;  /* 0x0000006f006f7308 */ /* 0x000ea20000000800 */
[-C--:B------:R-:W-:Y:S01]  /*ee10*/  FFMA.FTZ R91, R226, R84.reuse, -R95 ;  /* 0x00000054e25b7223 */ /* 0x080fe2000001085f */
[----:B------:R-:W-:Y:S01]  /*ee20*/  FADD.FTZ R206, R107, R206 ;  /* 0x000000ce6bce7221 */ /* 0x000fe20000010000 */
[----:B------:R-:W-:Y:S07]  /*ee30*/  FFMA.FTZ R113, R62, R167, R113 ;  /* 0x000000a73e717223 */ /* 0x000fee0000010071 */
[----:B------:R-:W-:Y:S01]  /*ee40*/  MUFU.EX2 R214, R230 ;  /* 0x000000e600d67308 */ /* 0x000fe20000000800 */
[-C--:B------:R-:W-:Y:S01]  /*ee50*/  FFMA.FTZ R62, R184, R84.reuse, -R97 ;  /* 0x00000054b83e7223 */ /* 0x080fe20000010861 */
[----:B---3--:R-:W-:Y:S01]  /*ee60*/  F2FP.F16.F32.PACK_AB R66, R86, R109 ;  /* 0x0000006d5642723e */ /* 0x008fe200000000ff */
[-C--:B------:R-:W-:Y:S07]  /*ee70*/  FFMA.FTZ R166, R188, R84.reuse, -R95 ;  /* 0x00000054bca67223 */ /* 0x080fee000001085f */
[----:B------:R-:W-:Y:S01]  /*ee80*/  MUFU.EX2 R89, R89 ;  /* 0x0000005900597308 */ /* 0x000fe20000000800 */
[-CC-:B------:R-:W-:Y:S01]  /*ee90*/  FFMA.FTZ R198, R198, R84.reuse, -R97.reuse ;  /* 0x00000054c6c67223 */ /* 0x180fe20000010861 */
[-CC-:B------:R-:W-:Y:S01]  /*eea0*/  FFMA.FTZ R176, R176, R84.reuse, -R97.reuse ;  /* 0x00000054b0b07223 */ /* 0x180fe20000010861 */
[-C--:B------:R-:W-:Y:S07]  /*eeb0*/  FFMA.FTZ R126, R126, R84.reuse, -R97 ;  /* 0x000000547e7e7223 */ /* 0x080fee0000010861 */
[----:B------:R-:W3:Y:S01]  /*eec0*/  MUFU.EX2 R101, R101 ;  /* 0x0000006500657308 */ /* 0x000ee20000000800 */
[----:B------:R-:W-:Y:S01]  /*eed0*/  FFMA.FTZ R122, R122, R84, -R95 ;  /* 0x000000547a7a7223 */ /* 0x000fe2000001085f */
[----:B--2---:R-:W-:Y:S01]  /*eee0*/  F2FP.F16.F32.PACK_AB R67, R111, R204 ;  /* 0x000000cc6f43723e */ /* 0x004fe200000000ff */
[-CC-:B------:R-:W-:Y:S07]  /*eef0*/  FFMA.FTZ R118, R118, R84.reuse, -R97.reuse ;  /* 0x0000005476767223 */ /* 0x180fee0000010861 */
[----:B------:R-:W-:Y:S01]  /*ef00*/  MUFU.EX2 R61, R61 ;  /* 0x0000003d003d7308 */ /* 0x000fe20000000800 */
[-CC-:B------:R-:W-:Y:S01]  /*ef10*/  FFMA.FTZ R116, R116, R84.reuse, -R97.reuse ;  /* 0x0000005474747223 */ /* 0x180fe20000010861 */
[-C--:B------:R-:W-:Y:S01]  /*ef20*/  FFMA.FTZ R110, R110, R84.reuse, -R97 ;  /* 0x000000546e6e7223 */ /* 0x080fe20000010861 */
[----:B------:R-:W-:Y:S07]  /*ef30*/  FADD.FTZ R113, R202, R113 ;  /* 0x00000071ca717221 */ /* 0x000fee0000010000 */
[----:B------:R-:W-:Y:S01]  /*ef40*/  MUFU.EX2 R62, R62 ;  /* 0x0000003e003e7308 */ /* 0x000fe20000000800 */
[C---:B-1----:R-:W-:Y:S09]  /*ef50*/  HMMA.16816.F32 R44, R64.reuse, R76, R44 ;  /* 0x0000004c402c723c */ /* 0x042ff2000000182c */
[----:B------:R-:W-:Y:S01]  /*ef60*/  MUFU.EX2 R115, R115 ;  /* 0x0000007300737308 */ /* 0x000fe20000000800 */
[----:B------:R-:W-:Y:S01]  /*ef70*/  FADD.FTZ R196, R196, R113 ;  /* 0x00000071c4c47221 */ /* 0x000fe20000010000 */
[--C-:B------:R-:W-:Y:S01]  /*ef80*/  FFMA.FTZ R102, R102, R84, -R97.reuse ;  /* 0x0000005466667223 */ /* 0x100fe20000010861 */
[----:B------:R-:W-:Y:S07]  /*ef90*/  ISETP.GT.AND P0, PT, R171, R146, PT ;  /* 0x00000092ab00720c */ /* 0x000fee0003f04270 */
[----:B------:R-:W1:Y:S01]  /*efa0*/  MUFU.EX2 R88, R88 ;  /* 0x0000005800587308 */ /* 0x000e620000000800 */
[C---:B------:R-:W-:Y:S01]  /*efb0*/  HMMA.16816.F32 R48, R64.reuse, R78, R48 ;  /* 0x0000004e4030723c */ /* 0x040fe20000001830 */
[----:B------:R-:W-:Y:S08]  /*efc0*/  LDSM.16.MT88.4 R76, [R92+0x4000] ;  /* 0x004000005c4c783b */ /* 0x000ff00000004200 */
[----:B------:R-:W-:Y:S01]  /*efd0*/  MUFU.EX2 R90, R90 ;  /* 0x0000005a005a7308 */ /* 0x000fe20000000800 */
[----:B------:R-:W-:Y:S01]  /*efe0*/  FADD.FTZ R196, R99, R196 ;  /* 0x000000c463c47221 */ /* 0x000fe20000010000 */
[-CC-:B------:R-:W-:Y:S01]  /*eff0*/  FFMA.FTZ R99, R174, R84.reuse, -R97.reuse ;  /* 0x00000054ae637223 */ /* 0x180fe20000010861 */
[-C--:B------:R-:W-:Y:S07]  /*f000*/  FFMA.FTZ R94, R94, R84.reuse, -R97 ;  /* 0x000000545e5e7223 */ /* 0x080fee0000010861 */
[----:B------:R-:W2:Y:S01]  /*f010*/  MUFU.EX2 R91, R91 ;  /* 0x0000005b005b7308 */ /* 0x000ea20000000800 */
[C---:B----4-:R-:W-:Y:S09]  /*f020*/  HMMA.16816.F32 R52, R64.reuse, R72, R52 ;  /* 0x000000484034723c */ /* 0x050ff20000001834 */
[----:B------:R-:W4:Y:S01]  /*f030*/  MUFU.EX2 R117, R117 ;  /* 0x0000007500757308 */ /* 0x000f220000000800 */
[----:B------:R-:W-:Y:S01]  /*f040*/  FADD.FTZ R103, R103, R196 ;  /* 0x000000c467677221 */ /* 0x000fe20000010000 */
[----:B------:R-:W-:Y:S08]  /*f050*/  FFMA.FTZ R98, R98, R84, -R95 ;  /* 0x0000005462627223 */ /* 0x000ff0000001085f */
[----:B------:R-:W-:Y:S01]  /*f060*/  MUFU.EX2 R216, R218 ;  /* 0x000000da00d87308 */ /* 0x000fe20000000800 */
[----:B------:R-:W-:Y:S01]  /*f070*/  HMMA.16816.F32 R56, R64, R74, R56 ;  /* 0x0000004a4038723c */ /* 0x000fe20000001838 */
[----:B------:R-:W5:Y:S02]  /*f080*/  LDSM.16.MT88.4 R72, [R92+0x3c00] ;  /* 0x003c00005c48783b */ /* 0x000f640000004200 */
[----:B---3--:R-:W-:Y:S06]  /*f090*/  F2FP.F16.F32.PACK_AB R64, R200, R101 ;  /* 0x00000065c840723e */ /* 0x008fec00000000ff */
[----:B------:R-:W3:Y:S01]  /*f0a0*/  MUFU.EX2 R119, R119 ;  /* 0x0000007700777308 */ /* 0x000ee20000000800 */
[----:B-1----:R-:W-:Y:S01]  /*f0b0*/  F2FP.F16.F32.PACK_AB R65, R88, R115 ;  /* 0x000000735841723e */ /* 0x002fe200000000ff */
[----:B------:R-:W-:Y:S01]  /*f0c0*/  FADD.FTZ R194, R194, R103 ;  /* 0x00000067c2c27221 */ /* 0x000fe20000010000 */
[----:B------:R-:W-:Y:S07]  /*f0d0*/  F2FP.F16.F32.PACK_AB R66, R89, R214 ;  /* 0x000000d65942723e */ /* 0x000fee00000000ff */
[----:B------:R-:W-:Y:S01]  /*f0e0*/  MUFU.EX2 R212, R220 ;  /* 0x000000dc00d47308 */ /* 0x000fe20000000800 */
[----:B--2---:R-:W-:Y:S01]  /*f0f0*/  F2FP.F16.F32.PACK_AB R67, R91, R90 ;  /* 0x0000005a5b43723e */ /* 0x004fe200000000ff */
[----:B------:R-:W-:Y:S01]  /*f100*/  FADD.FTZ R109, R109, R194 ;  /* 0x000000c26d6d7221 */ /* 0x000fe20000010000 */
[-C--:B------:R-:W-:Y:S07]  /*f110*/  FFMA.FTZ R103, R128, R84.reuse, -R95 ;  /* 0x0000005480677223 */ /* 0x080fee000001085f */
[----:B------:R-:W1:Y:S01]  /*f120*/  MUFU.EX2 R121, R121 ;  /* 0x0000007900797308 */ /* 0x000e620000000800 */
[----:B------:R-:W-:Y:S01]  /*f130*/  FADD.FTZ R174, R86, R109 ;  /* 0x0000006d56ae7221 */ /* 0x000fe20000010000 */
[-CC-:B------:R-:W-:Y:S01]  /*f140*/  FFMA.FTZ R109, R104, R84.reuse, -R95.reuse ;  /* 0x00000054686d7223 */ /* 0x180fe2000001085f */
[C---:B------:R-:W-:Y:S07]  /*f150*/  HMMA.16816.F32 R44, R64.reuse, R68, R44 ;  /* 0x00000044402c723c */ /* 0x040fee000000182c */
[----:B------:R-:W-:Y:S10]  /*f160*/  MUFU.EX2 R123, R123 ;  /* 0x0000007b007b7308 */ /* 0x000ff40000000800 */
[----:B------:R-:W-:Y:S01]  /*f170*/  MUFU.EX2 R166, R166 ;  /* 0x000000a600a67308 */ /* 0x000fe20000000800 */
[C---:B------:R-:W-:Y:S01]  /*f180*/  HMMA.16816.F32 R48, R64.reuse, R70, R48 ;  /* 0x000000464030723c */ /* 0x040fe20000001830 */
[----:B------:R-:W2:Y:S08]  /*f190*/  LDSM.16.MT88.4 R68, [R63+0xc00] ;  /* 0x000c00003f44783b */ /* 0x000eb00000004200 */
[----:B------:R-:W-:Y:S10]  /*f1a0*/  MUFU.EX2 R99, R99 ;  /* 0x0000006300637308 */ /* 0x000ff40000000800 */
[----:B------:R-:W-:Y:S01]  /*f1b0*/  MUFU.EX2 R103, R103 ;  /* 0x0000006700677308 */ /* 0x000fe20000000800 */
[C---:B------:R-:W-:Y:S09]  /*f1c0*/  HMMA.16816.F32 R52, R64.reuse, R80, R52 ;  /* 0x000000504034723c */ /* 0x040ff20000001834 */
[----:B------:R-:W5:Y:S01]  /*f1d0*/  MUFU.EX2 R80, R208 ;  /* 0x000000d000507308 */ /* 0x000f620000000800 */
[----:B------:R-:W-:Y:S09]  /*f1e0*/  FFMA.FTZ R81, R186, R84, -R95 ;  /* 0x00000054ba517223 */ /* 0x000ff2000001085f */
[----:B------:R-:W-:Y:S01]  /*f1f0*/  MUFU.EX2 R109, R109 ;  /* 0x0000006d006d7308 */ /* 0x000fe20000000800 */
[----:B------:R-:W-:Y:S09]  /*f200*/  HMMA.16816.F32 R56, R64, R82, R56 ;  /* 0x000000524038723c */ /* 0x000ff20000001838 */
[----:B------:R-:W2:Y:S01]  /*f210*/  MUFU.EX2 R82, R198 ;  /* 0x000000c600527308 */ /* 0x000ea20000000800 */
[----:B----4-:R-:W-:Y:S01]  /*f220*/  F2FP.F16.F32.PACK_AB R64, R117, R222 ;  /* 0x000000de7540723e */ /* 0x010fe200000000ff */
[----:B------:R-:W-:Y:S01]  /*f230*/  FFMA.FTZ R83, R182, R84, -R97 ;  /* 0x00000054b6537223 */ /* 0x000fe20000010861 */
[----:B---3--:R-:W-:Y:S07]  /*f240*/  F2FP.F16.F32.PACK_AB R65, R119, R216 ;  /* 0x000000d87741723e */ /* 0x008fee00000000ff */
[----:B------:R-:W3:Y:S01]  /*f250*/  MUFU.EX2 R81, R81 ;  /* 0x0000005100517308 */ /* 0x000ee20000000800 */
[----:B-1----:R-:W-:Y:S02]  /*f260*/  F2FP.F16.F32.PACK_AB R66, R121, R212 ;  /* 0x000000d47942723e */ /* 0x002fe400000000ff */
[----:B-----5:R-:W-:Y:S07]  /*f270*/  F2FP.F16.F32.PACK_AB R67, R80, R123 ;  /* 0x0000007b5043723e */ /* 0x020fee00000000ff */
[----:B------:R-:W1:Y:S10]  /*f280*/  MUFU.EX2 R83, R83 ;  /* 0x0000005300537308 */ /* 0x000e740000000800 */
[----:B------:R-:W-:Y:S01]  /*f290*/  MUFU.EX2 R94, R94 ;  /* 0x0000005e005e7308 */ /* 0x000fe20000000800 */
[C---:B------:R-:W-:Y:S03]  /*f2a0*/  HMMA.16816.F32 R44, R64.reuse, R72, R44 ;  /* 0x00000048402c723c */ /* 0x040fe6000000182c */
[----:B------:R-:W-:Y:S01]  /*f2b0*/  FADD.FTZ R73, R85, R206 ;  /* 0x000000ce55497221 */ /* 0x000fe20000010000 */
[-C--:B------:R-:W-:Y:S03]  /*f2c0*/  FFMA.FTZ R85, R178, R84.reuse, -R95 ;  /* 0x00000054b2557223 */ /* 0x080fe6000001085f */
[----:B------:R-:W-:Y:S01]  /*f2d0*/  FADD.FTZ R73, R136, R73 ;  /* 0x0000004988497221 */ /* 0x000fe20000010000 */
[C---:B------:R-:W-:Y:S02]  /*f2e0*/  HMMA.16816.F32 R48, R64.reuse, R74, R48 ;  /* 0x0000004a4030723c */ /* 0x040fe40000001830 */
[----:B------:R-:W-:Y:S01]  /*f2f0*/  MUFU.EX2 R85, R85 ;  /* 0x0000005500557308 */ /* 0x000fe20000000800 */
[-C--:B------:R-:W-:Y:S01]  /*f300*/  FFMA.FTZ R136, R180, R84.reuse, -R95 ;  /* 0x00000054b4887223 */ /* 0x080fe2000001085f */
[----:B------:R-:W-:Y:S02]  /*f310*/  FADD.FTZ R192, R192, R73 ;  /* 0x00000049c0c07221 */ /* 0x000fe40000010000 */
[----:B------:R-:W4:Y:S02]  /*f320*/  LDSM.16.MT88.4 R72, [R63+0x1000] ;  /* 0x001000003f48783b */ /* 0x000f240000004200 */
[C---:B--2---:R-:W-:Y:S04]  /*f330*/  HMMA.16816.F32 R52, R64.reuse, R68, R52 ;  /* 0x000000444034723c */ /* 0x044fe80000001834 */
[----:B------:R-:W2:Y:S01]  /*f340*/  MUFU.EX2 R136, R136 ;  /* 0x0000008800887308 */ /* 0x000ea20000000800 */
[----:B------:R-:W-:Y:S04]  /*f350*/  FADD.FTZ R105, R105, R192 ;  /* 0x000000c069697221 */ /* 0x000fe80000010000 */
[----:B------:R-:W-:Y:S01]  /*f360*/  FADD.FTZ R204, R204, R105 ;  /* 0x00000069cccc7221 */ /* 0x000fe20000010000 */
[----:B------:R-:W-:Y:S01]  /*f370*/  HMMA.16816.F32 R56, R64, R70, R56 ;  /* 0x000000464038723c */ /* 0x000fe20000001838 */
[----:B------:R-:W5:Y:S02]  /*f380*/  LDSM.16.MT88.4 R68, [R92+0x4400] ;  /* 0x004400005c44783b */ /* 0x000f640000004200 */
[----:B------:R-:W-:Y:S01]  /*f390*/  FFMA.FTZ R105, R130, R84, -R95 ;  /* 0x0000005482697223 */ /* 0x000fe2000001085f */
[----:B------:R-:W-:Y:S01]  /*f3a0*/  F2FP.F16.F32.PACK_AB R64, R61, R82 ;  /* 0x000000523d40723e */ /* 0x000fe200000000ff */
[----:B------:R-:W-:Y:S01]  /*f3b0*/  FADD.FTZ R204, R111, R204 ;  /* 0x000000cc6fcc7221 */ /* 0x000fe20000010000 */
[----:B---3--:R-:W-:Y:S01]  /*f3c0*/  F2FP.F16.F32.PACK_AB R65, R81, R166 ;  /* 0x000000a65141723e */ /* 0x008fe200000000ff */
[----:B------:R3:W-:Y:S01]  /*f3d0*/  MUFU.EX2 R86, R105 ;  /* 0x0000006900567308 */ /* 0x0007e20000000800 */
[----:B-1----:R-:W-:Y:S01]  /*f3e0*/  F2FP.F16.F32.PACK_AB R66, R83, R62 ;  /* 0x0000003e5342723e */ /* 0x002fe200000000ff */
[----:B------:R-:W-:Y:S01]  /*f3f0*/  FADD.FTZ R115, R115, R204 ;  /* 0x000000cc73737221 */ /* 0x000fe20000010000 */
[----:B--2---:R-:W-:Y:S07]  /*f400*/  F2FP.F16.F32.PACK_AB R67, R85, R136 ;  /* 0x000000885543723e */ /* 0x004fee00000000ff */
[----:B------:R-:W1:Y:S01]  /*f410*/  MUFU.EX2 R130, R176 ;  /* 0x000000b000827308 */ /* 0x000e620000000800 */
[-C--:B------:R-:W-:Y:S01]  /*f420*/  FFMA.FTZ R111, R108, R84.reuse, -R97 ;  /* 0x000000546c6f7223 */ /* 0x080fe20000010861 */
[----:B------:R-:W-:Y:S01]  /*f430*/  FADD.FTZ R115, R88, R115 ;  /* 0x0000007358737221 */ /* 0x000fe20000010000 */
[-C--:B------:R-:W-:Y:S07]  /*f440*/  FFMA.FTZ R108, R106, R84.reuse, -R95 ;  /* 0x000000546a6c7223 */ /* 0x080fee000001085f */
[----:B------:R-:W-:Y:S01]  /*f450*/  MUFU.EX2 R88, R122 ;  /* 0x0000007a00587308 */ /* 0x000fe20000000800 */
[C---:B------:R-:W-:Y:S09]  /*f460*/  HMMA.16816.F32 R44, R64.reuse, R76, R44 ;  /* 0x0000004c402c723c */ /* 0x040ff2000000182c */
[----:B------:R-:W-:Y:S01]  /*f470*/  MUFU.EX2 R106, R111 ;  /* 0x0000006f006a7308 */ /* 0x000fe20000000800 */
[----:B------:R-:W-:Y:S01]  /*f480*/  FADD.FTZ R77, R101, R174 ;  /* 0x000000ae654d7221 */ /* 0x000fe20000010000 */
[-C--:B------:R-:W-:Y:S01]  /*f490*/  FFMA.FTZ R101, R124, R84.reuse, -R97 ;  /* 0x000000547c657223 */ /* 0x080fe20000010861 */
[-C--:B---3--:R-:W-:Y:S07]  /*f4a0*/  FFMA.FTZ R105, R120, R84.reuse, -R95 ;  /* 0x0000005478697223 */ /* 0x088fee000001085f */
[----:B------:R-:W-:Y:S01]  /*f4b0*/  MUFU.EX2 R124, R126 ;  /* 0x0000007e007c7308 */ /* 0x000fe20000000800 */
[----:B------:R-:W-:Y:S01]  /*f4c0*/  FADD.FTZ R77, R200, R77 ;  /* 0x0000004dc84d7221 */ /* 0x000fe20000010000 */
[C---:B------:R-:W-:Y:S08]  /*f4d0*/  HMMA.16816.F32 R48, R64.reuse, R78, R48 ;  /* 0x0000004e4030723c */ /* 0x040ff00000001830 */
[----:B------:R-:W2:Y:S01]  /*f4e0*/  MUFU.EX2 R101, R101 ;  /* 0x0000006500657308 */ /* 0x000ea20000000800 */
[----:B------:R-:W-:Y:S01]  /*f4f0*/  FADD.FTZ R214, R214, R77 ;  /* 0x0000004dd6d67221 */ /* 0x000fe20000010000 */
[----:B------:R-:W-:Y:S01]  /*f500*/  FADD.FTZ R90, R90, R115 ;  /* 0x000000735a5a7221 */ /* 0x000fe20000010000 */
[----:B------:R-:W3:Y:S07]  /*f510*/  LDSM.16.MT88.4 R76, [R63+0x1400] ;  /* 0x001400003f4c783b */ /* 0x000eee0000004200 */
[----:B------:R-:W5:Y:S01]  /*f520*/  MUFU.EX2 R105, R105 ;  /* 0x0000006900697308 */ /* 0x000f620000000800 */
[C---:B----4-:R-:W-:Y:S09]  /*f530*/  HMMA.16816.F32 R52, R64.reuse, R72, R52 ;  /* 0x000000484034723c */ /* 0x050ff20000001834 */
[----:B------:R-:W-:Y:S01]  /*f540*/  MUFU.EX2 R104, R108 ;  /* 0x0000006c00687308 */ /* 0x000fe20000000800 */
[----:B------:R-:W-:Y:S01]  /*f550*/  FADD.FTZ R73, R89, R214 ;  /* 0x000000d659497221 */ /* 0x000fe20000010000 */
[----:B------:R-:W-:Y:S01]  /*f560*/  FADD.FTZ R107, R91, R90 ;  /* 0x0000005a5b6b7221 */ /* 0x000fe20000010000 */
[----:B------:R-:W-:Y:S07]  /*f570*/  FFMA.FTZ R90, R114, R84, -R95 ;  /* 0x00000054725a7223 */ /* 0x000fee000001085f */
[----:B------:R-:W-:Y:S01]  /*f580*/  MUFU.EX2 R89, R118 ;  /* 0x0000007600597308 */ /* 0x000fe20000000800 */
[----:B------:R-:W-:Y:S01]  /*f590*/  FADD.FTZ R222, R222, R73 ;  /* 0x00000049dede7221 */ /* 0x000fe20000010000 */
[----:B------:R-:W-:Y:S01]  /*f5a0*/  HMMA.16816.F32 R56, R64, R74, R56 ;  /* 0x0000004a4038723c */ /* 0x000fe20000001838 */
[----:B------:R-:W4:Y:S02]  /*f5b0*/  LDSM.16.MT88.4 R72, [R92+0x4800] ;  /* 0x004800005c48783b */ /* 0x000f240000004200 */
[----:B-1----:R-:W-:Y:S01]  /*f5c0*/  F2FP.F16.F32.PACK_AB R64, R99, R130 ;  /* 0x000000826340723e */ /* 0x002fe200000000ff */
[----:B------:R-:W-:Y:S01]  /*f5d0*/  FFMA.FTZ R91, R112, R84, -R95 ;  /* 0x00000054705b7223 */ /* 0x000fe2000001085f */
[----:B------:R-:W-:Y:S01]  /*f5e0*/  F2FP.F16.F32.PACK_AB R65, R103, R86 ;  /* 0x000000566741723e */ /* 0x000fe200000000ff */
[----:B------:R-:W-:Y:S01]  /*f5f0*/  FADD.FTZ R216, R216, R107 ;  /* 0x0000006bd8d87221 */ /* 0x000fe20000010000 */
[----:B--2---:R-:W-:Y:S01]  /*f600*/  F2FP.F16.F32.PACK_AB R66, R101, R124 ;  /* 0x0000007c6542723e */ /* 0x004fe200000000ff */
[----:B------:R-:W1:Y:S01]  /*f610*/  MUFU.EX2 R112, R116 ;  /* 0x0000007400707308 */ /* 0x000e620000000800 */
[----:B-----5:R-:W-:Y:S01]  /*f620*/  F2FP.F16.F32.PACK_AB R67, R105, R88 ;  /* 0x000000586943723e */ /* 0x020fe200000000ff */
[----:B------:R-:W-:Y:S01]  /*f630*/  FADD.FTZ R117, R117, R222 ;  /* 0x000000de75757221 */ /* 0x000fe20000010000 */
[----:B------:R-:W-:Y:S07]  /*f640*/  FADD.FTZ R216, R119, R216 ;  /* 0x000000d877d87221 */ /* 0x000fee0000010000 */
[----:B------:R-:W-:Y:S01]  /*f650*/  MUFU.EX2 R90, R90 ;  /* 0x0000005a005a7308 */ /* 0x000fe20000000800 */
[-C--:B------:R-:W-:Y:S01]  /*f660*/  FFMA.FTZ R111, R100, R84.reuse, -R97 ;  /* 0x00000054646f7223 */ /* 0x080fe20000010861 */
[----:B------:R-:W-:Y:S01]  /*f670*/  FADD.FTZ R212, R212, R117 ;  /* 0x00000075d4d47221 */ /* 0x000fe20000010000 */
[----:B------:R-:W-:Y:S01]  /*f680*/  FADD.FTZ R123, R123, R216 ;  /* 0x000000d87b7b7221 */ /* 0x000fe20000010000 */
[C---:B------:R-:W-:Y:S06]  /*f690*/  HMMA.16816.F32 R44, R64.reuse, R68, R44 ;  /* 0x00000044402c723c */ /* 0x040fec000000182c */
[----:B------:R-:W2:Y:S01]  /*f6a0*/  MUFU.EX2 R91, R91 ;  /* 0x0000005b005b7308 */ /* 0x000ea20000000800 */
[----:B------:R-:W-:Y:S01]  /*f6b0*/  FADD.FTZ R121, R121, R212 ;  /* 0x000000d479797221 */ /* 0x000fe20000010000 */
[----:B------:R-:W-:Y:S08]  /*f6c0*/  FADD.FTZ R123, R80, R123 ;  /* 0x0000007b507b7221 */ /* 0x000ff00000010000 */
[----:B------:R-:W5:Y:S01]  /*f6d0*/  MUFU.EX2 R107, R110 ;  /* 0x0000006e006b7308 */ /* 0x000f620000000800 */
[-C--:B------:R-:W-:Y:S01]  /*f6e0*/  FFMA.FTZ R97, R93, R84.reuse, -R97 ;  /* 0x000000545d617223 */ /* 0x080fe20000010861 */
[----:B------:R-:W-:Y:S01]  /*f6f0*/  FADD.FTZ R82, R82, R121 ;  /* 0x0000007952527221 */ /* 0x000fe20000010000 */
[C---:B------:R-:W-:Y:S01]  /*f700*/  HMMA.16816.F32 R48, R64.reuse, R70, R48 ;  /* 0x000000464030723c */ /* 0x040fe20000001830 */
[----:B------:R-:W4:Y:S06]  /*f710*/  LDSM.16.MT88.4 R68, [R63+0x1800] ;  /* 0x001800003f44783b */ /* 0x000f2c0000004200 */
[----:B------:R-:W-:Y:S01]  /*f720*/  MUFU.EX2 R100, R102 ;  /* 0x0000006600647308 */ /* 0x000fe20000000800 */
[----:B------:R-:W-:Y:S01]  /*f730*/  FADD.FTZ R61, R61, R82 ;  /* 0x000000523d3d7221 */ /* 0x000fe20000010000 */
[----:B------:R-:W-:Y:S01]  /*f740*/  FADD.FTZ R166, R166, R123 ;  /* 0x0000007ba6a67221 */ /* 0x000fe20000010000 */
[----:B------:R-:W-:Y:S07]  /*f750*/  FFMA.FTZ R80, R96, R84, -R95 ;  /* 0x0000005460507223 */ /* 0x000fee000001085f */
[----:B------:R-:W4:Y:S01]  /*f760*/  MUFU.EX2 R111, R111 ;  /* 0x0000006f006f7308 */ /* 0x000f220000000800 */
[----:B------:R-:W-:Y:S01]  /*f770*/  FADD.FTZ R62, R62, R61 ;  /* 0x0000003d3e3e7221 */ /* 0x000fe20000010000 */
[C---:B---3--:R-:W-:Y:S08]  /*f780*/  HMMA.16816.F32 R52, R64.reuse, R76, R52 ;  /* 0x0000004c4034723c */ /* 0x048ff00000001834 */
[----:B------:R-:W-:Y:S01]  /*f790*/  MUFU.EX2 R96, R98 ;  /* 0x0000006200607308 */ /* 0x000fe20000000800 */
[----:B------:R-:W-:Y:S01]  /*f7a0*/  FADD.FTZ R83, R83, R62 ;  /* 0x0000003e53537221 */ /* 0x000fe20000010000 */
[----:B------:R-:W-:Y:S08]  /*f7b0*/  FADD.FTZ R81, R81, R166 ;  /* 0x000000a651517221 */ /* 0x000ff00000010000 */
[----:B------:R-:W3:Y:S01]  /*f7c0*/  MUFU.EX2 R93, R80 ;  /* 0x00000050005d7308 */ /* 0x000ee20000000800 */
[----:B------:R-:W-:Y:S01]  /*f7d0*/  FADD.FTZ R130, R130, R83 ;  /* 0x0000005382827221 */ /* 0x000fe20000010000 */
[----:B------:R-:W-:Y:S01]  /*f7e0*/  HMMA.16816.F32 R56, R64, R78, R56 ;  /* 0x0000004e4038723c */ /* 0x000fe20000001838 */
[----:B------:R-:W3:Y:S07]  /*f7f0*/  LDSM.16.MT88.4 R76, [R92+0x4c00] ;  /* 0x004c00005c4c783b */ /* 0x000eee0000004200 */
[----:B------:R-:W3:Y:S01]  /*f800*/  MUFU.EX2 R97, R97 ;  /* 0x0000006100617308 */ /* 0x000ee20000000800 */
[----:B-1----:R-:W-:Y:S01]  /*f810*/  F2FP.F16.F32.PACK_AB R64, R112, R89 ;  /* 0x000000597040723e */ /* 0x002fe200000000ff */
[----:B------:R-:W-:Y:S01]  /*f820*/  FADD.FTZ R136, R136, R81 ;  /* 0x0000005188887221 */ /* 0x000fe20000010000 */
[----:B--2---:R-:W-:Y:S01]  /*f830*/  F2FP.F16.F32.PACK_AB R65, R91, R90 ;  /* 0x0000005a5b41723e */ /* 0x004fe200000000ff */
[----:B------:R-:W-:Y:S01]  /*f840*/  FADD.FTZ R99, R99, R130 ;  /* 0x0000008263637221 */ /* 0x000fe20000010000 */
[----:B-----5:R-:W-:Y:S01]  /*f850*/  F2FP.F16.F32.PACK_AB R66, R106, R107 ;  /* 0x0000006b6a42723e */ /* 0x020fe200000000ff */
[----:B------:R-:W-:Y:S01]  /*f860*/  FADD.FTZ R85, R85, R136 ;  /* 0x0000008855557221 */ /* 0x000fe20000010000 */
[----:B------:R-:W-:Y:S01]  /*f870*/  F2FP.F16.F32.PACK_AB R67, R109, R104 ;  /* 0x000000686d43723e */ /* 0x000fe200000000ff */
[----:B------:R-:W-:Y:S02]  /*f880*/  FADD.FTZ R124, R124, R99 ;  /* 0x000000637c7c7221 */ /* 0x000fe40000010000 */
[----:B------:R-:W-:Y:S01]  /*f890*/  FADD.FTZ R86, R86, R85 ;  /* 0x0000005556567221 */ /* 0x000fe20000010000 */
[----:B------:R-:W-:Y:S02]  /*f8a0*/  IMAD.MOV.U32 R85, RZ, RZ, R41 ;  /* 0x000000ffff557224 */ /* 0x000fe400078e0029 */
[----:B------:R-:W-:Y:S01]  /*f8b0*/  FADD.FTZ R124, R101, R124 ;  /* 0x0000007c657c7221 */ /* 0x000fe20000010000 */
[C---:B----4-:R-:W-:Y:S03]  /*f8c0*/  HMMA.16816.F32 R44, R64.reuse, R72, R44 ;  /* 0x00000048402c723c */ /* 0x050fe6000000182c */
[-CC-:B------:R-:W-:Y:S01]  /*f8d0*/  FFMA.FTZ R72, R60, R84.reuse, -R95.reuse ;  /* 0x000000543c487223 */ /* 0x180fe2000001085f */
[----:B------:R-:W-:Y:S01]  /*f8e0*/  FFMA.FTZ R95, R43, R84, -R95 ;  /* 0x000000542b5f7223 */ /* 0x000fe2000001085f */
[----:B------:R-:W1:Y:S01]  /*f8f0*/  LDSM.16.MT88.4 R60, [R63+0x1c00] ;  /* 0x001c00003f3c783b */ /* 0x000e620000004200 */
[----:B------:R-:W-:Y:S01]  /*f900*/  FADD.FTZ R103, R103, R86 ;  /* 0x0000005667677221 */ /* 0x000fe20000010000 */
[----:B------:R-:W-:Y:S01]  /*f910*/  MUFU.EX2 R43, R72 ;  /* 0x00000048002b7308 */ /* 0x000fe20000000800 */
[C---:B------:R-:W-:Y:S09]  /*f920*/  HMMA.16816.F32 R48, R64.reuse, R74, R48 ;  /* 0x0000004a4030723c */ /* 0x040ff20000001830 */
[----:B------:R-:W2:Y:S01]  /*f930*/  MUFU.EX2 R166, R95 ;  /* 0x0000005f00a67308 */ /* 0x000ea20000000800 */
[----:B------:R-:W-:Y:S01]  /*f940*/  FADD.FTZ R88, R88, R103 ;  /* 0x0000006758587221 */ /* 0x000fe20000010000 */
[----:B------:R-:W-:Y:S01]  /*f950*/  FADD.FTZ R89, R89, R124 ;  /* 0x0000007c59597221 */ /* 0x000fe20000010000 */
[----:B------:R-:W-:Y:S01]  /*f960*/  IMAD.MOV.U32 R86, RZ, RZ, R0 ;  /* 0x000000ffff567224 */ /* 0x000fe200078e0000 */
[C---:B------:R-:W-:Y:S03]  /*f970*/  HMMA.16816.F32 R52, R64.reuse, R68, R52 ;  /* 0x000000444034723c */ /* 0x040fe60000001834 */
[----:B------:R-:W-:Y:S01]  /*f980*/  F2FP.F16.F32.PACK_AB R68, R111, R100 ;  /* 0x000000646f44723e */ /* 0x000fe200000000ff */
[----:B------:R-:W-:Y:S01]  /*f990*/  FADD.FTZ R105, R105, R88 ;  /* 0x0000005869697221 */ /* 0x000fe20000010000 */
[----:B---3--:R-:W-:Y:S01]  /*f9a0*/  F2FP.F16.F32.PACK_AB R69, R93, R96 ;  /* 0x000000605d45723e */ /* 0x008fe200000000ff */
[----:B------:R-:W-:Y:S02]  /*f9b0*/  FADD.FTZ R112, R112, R89 ;  /* 0x0000005970707221 */ /* 0x000fe40000010000 */
[----:B------:R-:W-:Y:S03]  /*f9c0*/  HMMA.16816.F32 R56, R64, R70, R56 ;  /* 0x000000464038723c */ /* 0x000fe60000001838 */
[----:B------:R-:W-:Y:S01]  /*f9d0*/  F2FP.F16.F32.PACK_AB R70, R97, R94 ;  /* 0x0000005e6146723e */ /* 0x000fe200000000ff */
[----:B------:R-:W-:Y:S01]  /*f9e0*/  FADD.FTZ R90, R90, R105 ;  /* 0x000000695a5a7221 */ /* 0x000fe20000010000 */
[----:B--2---:R-:W-:Y:S03]  /*f9f0*/  F2FP.F16.F32.PACK_AB R71, R166, R43 ;  /* 0x0000002ba647723e */ /* 0x004fe600000000ff */
        /* <DEDUP_REMOVED lines=18> */
.L_x_9028:
        /* <DEDUP_REMOVED lines=10> */
.L_x_9045:
        /* <DEDUP_REMOVED lines=11> */
[----:B------:R-:W-:-:S03]  /*fc70*/  LOP3.LUT R6, R133, 0x20, RZ, 0xc0, !PT ;  /* 0x0000002085067812 */ /* 0x000fc600078ec0ff */
        /* <DEDUP_REMOVED lines=62> */
.L_x_9038:
[----:B------:R-:W-:Y:S05]  /*10060*/  BSYNC.RECONVERGENT B0 ;  /* 0x0000000000007941 */ /* 0x000fea0003800200 */
.L_x_9037:
        /* <DEDUP_REMOVED lines=25> */
.L_x_9040:
[----:B------:R-:W-:Y:S05]  /*10200*/  BSYNC.RECONVERGENT B0 ;  /* 0x0000000000007941 */ /* 0x000fea0003800200 */
.L_x_9039:
[----:B-1----:R1:W2:Y:S01]  /*10210*/  LD.E R2, desc[UR4][R2.64+0xc0] ;  /* 0x0000c00402027980 */ /* 0x0022a2000c101900 */
[-C--:B----45:R-:W-:Y:S01]  /*10220*/  @!P0 IMAD R12, R31, R153.reuse, RZ ;  /* 0x000000991f0c8224 */ /* 0x0b0fe200078e02ff */
[----:B------:R-:W-:Y:S01]  /*10230*/  MOV R19, RZ ;  /* 0x000000ff00137202 */ /* 0x000fe20000000f00 */
[----:B------:R-:W-:-:S04]  /*10240*/  @!P0 IMAD.WIDE.U32 R30, R30, R153, RZ ;  /* 0x000000991e1e8225 */ /* 0x000fc800078e00ff */
[----:B------:R-:W-:Y:S01]  /*10250*/  IMAD.MOV.U32 R18, RZ, RZ, R165 ;  /* 0x000000ffff127224 */ /* 0x000fe200078e00a5 */
[----:B------:R-:W-:Y:S01]  /*10260*/  @!P0 MOV R14, R30 ;  /* 0x0000001e000e8202 */ /* 0x000fe20000000f00 */
[----:B------:R-:W-:Y:S01]  /*10270*/  IMAD R13, R29, R154, RZ ;  /* 0x0000009a1d0d7224 */ /* 0x000fe200078e02ff */
[----:B------:R-:W-:Y:S01]  /*10280*/  @!P0 IADD3 R12, PT, PT, R31, R12, RZ ;  /* 0x0000000c1f0c8210 */ /* 0x000fe20007ffe0ff */
[----:B------:R-:W-:Y:S01]  /*10290*/  IMAD.WIDE.U32 R18, R155, R16, R18 ;  /* 0x000000109b127225 */ /* 0x000fe200078e0012 */
[----:B------:R-:W-:-:S03]  /*102a0*/  @P0 IADD3 R12, PT, PT, R23, R0, RZ ;  /* 0x00000000170c0210 */ /* 0x000fc60007ffe0ff */
[----:B------:R-:W-:Y:S02]  /*102b0*/  IMAD R155, R17, R155, RZ ;  /* 0x0000009b119b7224 */ /* 0x000fe400078e02ff */
[----:B------:R-:W-:-:S04]  /*102c0*/  IMAD.WIDE.U32 R28, R28, R154, RZ ;  /* 0x0000009a1c1c7225 */ /* 0x000fc800078e00ff */
[----:B------:R-:W-:Y:S01]  /*102d0*/  @P0 IMAD.MOV.U32 R14, RZ, RZ, R22 ;  /* 0x000000ffff0e0224 */ /* 0x000fe200078e0016 */
[----:B------:R-:W-:Y:S01]  /*102e0*/  IADD3 R13, PT, PT, R29, R13, RZ ;  /* 0x0000000d1d0d7210 */ /* 0x000fe20007ffe0ff */
[----:B------:R-:W-:Y:S02]  /*102f0*/  IMAD.IADD R155, R19, 0x1, R155 ;  /* 0x00000001139b7824 */ /* 0x000fe400078e029b */
[----:B-1----:R-:W-:Y:S01]  /*10300*/  VIADD R3, R15, 0x20 ;  /* 0x000000200f037836 */ /* 0x002fe20000000000 */
[----:B------:R-:W-:Y:S01]  /*10310*/  IADD3 R18, P1, P0, R28, R18, R14 ;  /* 0x000000121c127210 */ /* 0x000fe2000783e00e */
[----:B------:R-:W-:-:S03]  /*10320*/  IMAD.MOV.U32 R153, RZ, RZ, 0x0 ;  /* 0x00000000ff997424 */ /* 0x000fc600078e00ff */
[----:B------:R-:W-:Y:S02]  /*10330*/  IADD3.X R19, PT, PT, R13, R155, R12, P1, P0 ;  /* 0x0000009b0d137210 */ /* 0x000fe40000fe040c */
        /* <DEDUP_REMOVED lines=9> */
[----:B---3--:R-:W-:Y:S05]  /*103d0*/  @P3 RET.REL.NODEC R152 `(_ZN5flash24flash_fwd_splitkv_kernelI23Flash_fwd_kernel_traitsILi32ELi64ELi128ELi4ELb0ELb0EN7cutlass6half_tE19Flash_kernel_traitsILi32ELi64ELi128ELi4ES3_EELb0ELb1ELb1ELb0ELb0ELb0ELb0ELb0EEEvNS_16Flash_fwd_paramsE) ;  /* 0xfffffefc98083950 */ /* 0x008fea0003c3ffff */
        /* <DEDUP_REMOVED lines=12> */
[----:B-1----:R-:W-:Y:S05]  /*104a0*/  RET.REL.NODEC R152 `(_ZN5flash24flash_fwd_splitkv_kernelI23Flash_fwd_kernel_traitsILi32ELi64ELi128ELi4ELb0ELb0EN7cutlass6half_tE19Flash_kernel_traitsILi32ELi64ELi128ELi4ES3_EELb0ELb1ELb1ELb0ELb0ELb0ELb0ELb0EEEvNS_16Flash_fwd_paramsE) ;  /* 0xfffffef898d47950 */ /* 0x002fea0003c3ffff */
.L_x_9036:
[----:B------:R-:W-:Y:S01]  /*104b0*/  MOV R5, 0x2 ;  /* 0x0000000200057802 */ /* 0x000fe20000000f00 */
[----:B------:R-:W-:Y:S01]  /*104c0*/  IMAD.MOV.U32 R4, RZ, RZ, 0x1f ;  /* 0x0000001fff047424 */ /* 0x000fe200078e00ff */
[----:B------:R-:W-:-:S07]  /*104d0*/  MOV R6, 0xffffffff ;  /* 0xffffffff00067802 */ /* 0x000fce0000000f00 */
[----:B-1---5:R-:W-:Y:S05]  /*104e0*/  WARPSYNC.COLLECTIVE R6, `(.L_x_9041) ;  /* 0x0000000006087348 */ /* 0x022fea0003c00000 */
[----:B------:R2:W3:Y:S02]  /*104f0*/  SHFL.BFLY P0, R11, R167, R5, R4 ;  /* 0x0c000005a70b7389 */ /* 0x0004e40000000004 */
[----:B-123-5:R-:W-:Y:S05]  /*10500*/  ENDCOLLECTIVE ;  /* 0x000000000000791b */ /* 0x02efea0003800000 */
.L_x_9041:
[----:B------:R-:W-:Y:S02]  /*10510*/  IMAD.MOV.U32 R8, RZ, RZ, R11 ;  /* 0x000000ffff087224 */ /* 0x000fe400078e000b */
[----:B------:R-:W-:Y:S02]  /*10520*/  IMAD.MOV.U32 R5, RZ, RZ, 0x1 ;  /* 0x00000001ff057424 */ /* 0x000fe400078e00ff */
[----:B------:R-:W-:-:S05]  /*10530*/  FADD.FTZ R9, R8, R167 ;  /* 0x000000a708097221 */ /* 0x000fca0000010000 */
[----:B------:R-:W-:-:S07]  /*10540*/  MOV R167, R9 ;  /* 0x0000000900a77202 */ /* 0x000fce0000000f00 */
[----:B------:R-:W-:Y:S05]  /*10550*/  WARPSYNC.COLLECTIVE R6, `(.L_x_9042) ;  /* 0x0000000006087348 */ /* 0x000fea0003c00000 */
[----:B------:R1:W2:Y:S02]  /*10560*/  SHFL.BFLY P0, R11, R167, R5, R4 ;  /* 0x0c000005a70b7389 */ /* 0x0002a40000000004 */
[----:B-12---:R-:W-:Y:S05]  /*10570*/  ENDCOLLECTIVE ;  /* 0x000000000000791b */ /* 0x006fea0003800000 */
.L_x_9042:
[----:B------:R-:W-:Y:S01]  /*10580*/  MOV R167, R166 ;  /* 0x000000a600a77202 */ /* 0x000fe20000000f00 */
[----:B------:R-:W-:Y:S01]  /*10590*/  IMAD.MOV.U32 R5, RZ, RZ, 0x2 ;  /* 0x00000002ff057424 */ /* 0x000fe200078e00ff */
[----:B------:R-:W-:-:S07]  /*105a0*/  MOV R8, R11 ;  /* 0x0000000b00087202 */ /* 0x000fce0000000f00 */
[----:B------:R-:W-:Y:S05]  /*105b0*/  WARPSYNC.COLLECTIVE R6, `(.L_x_9043) ;  /* 0x0000000006087348 */ /* 0x000fea0003c00000 */
[----:B------:R1:W2:Y:S02]  /*105c0*/  SHFL.BFLY P0, R11, R167, R5, R4 ;  /* 0x0c000005a70b7389 */ /* 0x0002a40000000004 */
[----:B-12---:R-:W-:Y:S05]  /*105d0*/  ENDCOLLECTIVE ;  /* 0x000000000000791b */ /* 0x006fea0003800000 */
.L_x_9043:
[----:B------:R-:W-:Y:S01]  /*105e0*/  FADD.FTZ R8, R9, R8 ;  /* 0x0000000809087221 */ /* 0x000fe20000010000 */
[----:B------:R-:W-:Y:S01]  /*105f0*/  FADD.FTZ R10, R11, R166 ;  /* 0x000000a60b0a7221 */ /* 0x000fe20000010000 */
[----:B------:R-:W-:-:S04]  /*10600*/  MOV R5, 0x1 ;  /* 0x0000000100057802 */ /* 0x000fc80000000f00 */
[----:B------:R-:W-:-:S07]  /*10610*/  MOV R167, R10 ;  /* 0x0000000a00a77202 */ /* 0x000fce0000000f00 */
[----:B------:R-:W-:Y:S05]  /*10620*/  WARPSYNC.COLLECTIVE R6, `(.L_x_9044) ;  /* 0x0000000006087348 */ /* 0x000fea0003c00000 */
[----:B------:R1:W2:Y:S02]  /*10630*/  SHFL.BFLY P0, R11, R167, R5, R4 ;  /* 0x0c000005a70b7389 */ /* 0x0002a40000000004 */
[----:B-12---:R-:W-:Y:S05]  /*10640*/  ENDCOLLECTIVE ;  /* 0x000000000000791b */ /* 0x006fea0003800000 */
.L_x_9044:
[----:B------:R-:W-:Y:S05]  /*10650*/  BRA `(.L_x_9045) ;  /* 0xfffffff400587947 */ /* 0x000fea000383ffff */
.L_x_9046:
        /* <DEDUP_REMOVED lines=10> */
.L_x_10326:


//--------------------- .text._ZN5flash24flash_fwd_splitkv_kernelI23Flash_fwd_kernel_traitsILi32ELi64ELi128ELi4ELb0ELb0EN7cutlass6half_tE19Flash_kernel_traitsILi32ELi64ELi128ELi4ES3_EELb0ELb1ELb1ELb0ELb0ELb1ELb0ELb0EEEvNS_16Flash_fwd_paramsE --------------------------
	.section	.text._ZN5flash24flash_fwd_splitkv_kernelI23Flash_fwd_kernel_traitsILi32ELi64ELi128ELi4ELb0ELb0EN7cutlass6half_tE19Flash_kernel_traitsILi32ELi64ELi128ELi4ES3_EELb0ELb1ELb1ELb0ELb0ELb1ELb0ELb0EEEvNS_16Flash_fwd_paramsE,"ax",@progbits
	.align	128
        .global         _ZN5flash24flash_fwd_splitkv_kernelI23Flash_fwd_kernel_traitsILi32ELi64ELi128ELi4ELb0ELb0EN7cutlass6half_tE19Flash_kernel_traitsILi32ELi64ELi128ELi4ES3_EELb0ELb1ELb1ELb0ELb0ELb1ELb0ELb0EEEvNS_16Flash_fwd_paramsE
        .type           _ZN5flash24flash_fwd_splitkv_kernelI23Flash_fwd_kernel_traitsILi32ELi64ELi128ELi4ELb0ELb0EN7cutlass6half_tE19Flash_kernel_traitsILi32ELi64ELi128ELi4ES3_EELb0ELb1ELb1ELb0ELb0ELb1ELb0ELb0EEEvNS_16Flash_fwd_paramsE,@function
        .size           _ZN5flash24flash_fwd_splitkv_kernelI23Flash_fwd_kernel_traitsILi32ELi64ELi128ELi4ELb0ELb0EN7cutlass6half_tE19Flash_kernel_traitsILi32ELi64ELi128ELi4ES3_EELb0ELb1ELb1ELb0ELb0ELb1ELb0ELb0EEEvNS_16Flash_fwd_paramsE,(.L_x_10327 - _ZN5flash24flash_fwd_splitkv_kernelI23Flash_fwd_kernel_traitsILi32ELi64ELi128ELi4ELb0ELb0EN7cutlass6half_tE19Flash_kernel_traitsILi32ELi64ELi128ELi4ES3_EELb0ELb1ELb1ELb0ELb0ELb1ELb0ELb0EEEvNS_16Flash_fwd_paramsE)
        .other          _ZN5flash24flash_fwd_splitkv_kernelI23Flash_fwd_kernel_traitsILi32ELi64ELi128ELi4ELb0ELb0EN7cutlass6half_tE19Flash_kernel_traitsILi32ELi64ELi128ELi4ES3_EELb0ELb1ELb1ELb0ELb0ELb1ELb0ELb0EEEvNS_16Flash_fwd_paramsE,@"STO_CUDA_ENTRY STV_DEFAULT"
_ZN5flash24flash_fwd_splitkv_kernelI23Flash_fwd_kernel_traitsILi32ELi64ELi128ELi4ELb0ELb0EN7cutlass6half_tE19Flash_kernel_traitsILi32ELi64ELi128ELi4ES3_EELb0ELb1ELb1ELb0ELb0ELb1ELb0ELb0EEEvNS_16Flash_fwd_paramsE:
.text._ZN5flash24flash_fwd_splitkv_kernelI23Flash_fwd_kernel_traitsILi32ELi64ELi128ELi4ELb0ELb0EN7cutlass6half_tE19Flash_kernel_traitsILi32ELi64ELi128ELi4ES3_EELb0ELb1ELb1ELb0ELb0ELb1ELb0ELb0EEEvNS_16Flash_fwd_paramsE:
[----:B------:R-:W-:Y:S01]  /*0000*/  LDC R1, c[0x0][0x37c] ;  /* 0x0000df00ff017b82 */ /* 0x000fe20000000800 */
[----:B------:R-:W1:Y:S07]  /*0010*/  S2R R155, SR_CTAID.X ;  /* 0x00000000009b7919 */ /* 0x000e6e0000002500 */
[----:B------:R-:W2:Y:S01]  /*0020*/  LDC.64 R2, c[0x0][0x348] ;  /* 0x0000d200ff027b82 */ /* 0x000ea20000000a00 */
[----:B------:R-:W-:Y:S01]  /*0030*/  BSSY.RECONVERGENT B3, `(.L_x_9047) ;  /* 0x0000005000037945 */ /* 0x000fe20003800200 */
[----:B------:R-:W-:Y:S01]  /*0040*/  MOV R152, 0x80 ;  /* 0x0000008000987802 */ /* 0x000fe20000000f00 */
[----:B------:R-:W3:Y:S01]  /*0050*/  S2R R153, SR_CTAID.Y ;  /* 0x0000000000997919 */ /* 0x000ee20000002600 */
[----:B------:R-:W4:Y:S05]  /*0060*/  S2R R154, SR_CTAID.Z ;  /* 0x00000000009a7919 */ /* 0x000f2a0000002700 */
[----:B-1234-:R-:W-:Y:S05]  /*0070*/  CALL.REL.NOINC `($_ZN5flash24flash_fwd_splitkv_kernelI23Flash_fwd_kernel_traitsILi32ELi64ELi128ELi4ELb0ELb0EN7cutlass6half_tE19Flash_kernel_traitsILi32ELi64ELi128ELi4ES3_EELb0ELb1ELb1ELb0ELb0ELb1ELb0ELb0EEEvNS_16Flash_fwd_paramsE$_ZN5flash30compute_attn_1rowblock_splitkvI23Flash_fwd_kernel_traitsILi32ELi64ELi128ELi4ELb0ELb0EN7cutlass6half_tE19Flash_kernel_traitsILi32ELi64ELi128ELi4ES3_EELb0ELb1ELb1ELb0ELb0ELb1ELb0ELb0ENS_16Flash_fwd_paramsEEEvRKT8_iiiii) ;  /* 0x0000000000087944 */ /* 0x01efea0003c00000 */
[----:B------:R-:W-:Y:S05]  /*0080*/  BSYNC.RECONVERGENT B3 ;  /* 0x0000000000037941 */ /* 0x000fea0003800200 */
.L_x_9047:
[----:B------:R-:W-:Y:S05]  /*0090*/  EXIT ;  /* 0x000000000000794d */ /* 0x000fea0003800000 */
        .type           $_ZN5flash24flash_fwd_splitkv_kernelI23Flash_fwd_kernel_traitsILi32ELi64ELi128ELi4ELb0ELb0EN7cutlass6half_tE19Flash_kernel_traitsILi32ELi64ELi128ELi4ES3_EELb0ELb1ELb1ELb0ELb0ELb1ELb0ELb0EEEvNS_16Flash_fwd_paramsE$_ZN5flash30compute_attn_1rowblock_splitkvI23Flash_fwd_kernel_traitsILi32ELi64ELi128ELi4ELb0ELb0EN7cutlass6half_tE19Flash_kernel_traitsILi32ELi64ELi128ELi4ES3_EELb0ELb1ELb1ELb0ELb0ELb1ELb0ELb0ENS_16Flash_fwd_paramsEEEvRKT8_iiiii,@function
        .size           $_ZN5flash24flash_fwd_splitkv_kernelI23Flash_fwd_kernel_traitsILi32ELi64ELi128ELi4ELb0ELb0EN7cutlass6half_tE19Flash_kernel_traitsILi32ELi64ELi128ELi4ES3_EELb0ELb1ELb1ELb0ELb0ELb1ELb0ELb0EEEvNS_16Flash_fwd_paramsE$_ZN5flash30compute_attn_1rowblock_splitkvI23Flash_fwd_kernel_traitsILi32ELi64ELi128ELi4ELb0ELb0EN7cutlass6half_tE19Flash_kernel_traitsILi32ELi64ELi128ELi4ES3_EELb0ELb1ELb1ELb0ELb0ELb1ELb0ELb0ENS_16Flash_fwd_paramsEEEvRKT8_iiiii,(.L_x_10327 - $_ZN5flash24flash_fwd_splitkv_kernelI23Flash_fwd_kernel_traitsILi32ELi64ELi128ELi4ELb0ELb0EN7cutlass6half_tE19Flash_kernel_traitsILi32ELi64ELi128ELi4ES3_EELb0ELb1ELb1ELb0ELb0ELb1ELb0ELb0EEEvNS_16Flash_fwd_paramsE$_ZN5flash30compute_attn_1rowblock_splitkvI23Flash_fwd_kernel_traitsILi32ELi64ELi128ELi4ELb0ELb0EN7cutlass6half_tE19Flash_kernel_traitsILi32ELi64ELi128ELi4ES3_EELb0ELb1ELb1ELb0ELb0ELb1ELb0ELb0ENS_16Flash_fwd_paramsEEEvRKT8_iiiii)
$_ZN5flash24flash_fwd_splitkv_kernelI23Flash_fwd_kernel_traitsILi32ELi64ELi128ELi4ELb0ELb0EN7cutlass6half_tE19Flash_kernel_traitsILi32ELi64ELi128ELi4ES3_EELb0ELb1ELb1ELb0ELb0ELb1ELb0ELb0EEEvNS_16Flash_fwd_paramsE$_ZN5flash30compute_attn_1rowblock_splitkvI23Flash_fwd_kernel_traitsILi32ELi64ELi128ELi4ELb0ELb0EN7cutlass6half_tE19Flash_kernel_traitsILi32ELi64ELi128ELi4ES3_EELb0ELb1ELb1ELb0ELb0ELb1ELb0ELb0ENS_16Flash_fwd_paramsEEEvRKT8_iiiii:
        /* <DEDUP_REMOVED lines=38> */
.L_x_9049:
[----:B------:R-:W-:Y:S05]  /*0300*/  BSYNC.RECONVERGENT B0 ;  /* 0x0000000000007941 */ /* 0x000fea0003800200 */
.L_x_9048:
[----:B------:R-:W-:Y:S04]  /*0310*/  BSSY.RECONVERGENT B0, `(.L_x_9050) ;  /* 0x0000007000007945 */ /* 0x000fe80003800200 */
[----:B------:R-:W-:Y:S05]  /*0320*/  @!P3 BRA `(.L_x_9051) ;  /* 0x000000000014b947 */ /* 0x000fea0003800000 */
[----:B-----5:R-:W3:Y:S02]  /*0330*/  LD.E.U8 R6, desc[UR4][R2.64+0x1b2] ;  /* 0x0001b20402067980 */ /* 0x020ee4000c101100 */
[----:B---3--:R-:W-:-:S13]  /*0340*/  ISETP.NE.AND P1, PT, R6, RZ, PT ;  /* 0x000000ff0600720c */ /* 0x008fda0003f25270 */
[----:B------:R-:W3:Y:S02]  /*0350*/  @P1 LD.E R7, desc[UR4][R14.64+0x4] ;  /* 0x000004040e071980 */ /* 0x000ee4000c101900 */
[----:B---3--:R-:W-:-:S06]  /*0360*/  @P1 IADD3 R6, PT, PT, R7, -R12, RZ ;  /* 0x8000000c07061210 */ /* 0x008fcc0007ffe0ff */
[----:B------:R3:W5:Y:S02]  /*0370*/  @!P1 LD.E R6, desc[UR4][R14.64] ;  /* 0x000000040e069980 */ /* 0x000764000c101900 */
.L_x_9051:
[----:B------:R-:W-:Y:S05]  /*0380*/  BSYNC.RECONVERGENT B0 ;  /* 0x0000000000007941 */ /* 0x000fea0003800200 */
.L_x_9050:
        /* <DEDUP_REMOVED lines=8> */
.L_x_9053:
[----:B------:R-:W4:Y:S01]  /*0410*/  LD.E.64 R8, desc[UR4][R2.64+0x108] ;  /* 0x0001080402087980 */ /* 0x000f22000c101b00 */
[----:B------:R-:W-:Y:S01]  /*0420*/  BSSY.RECONVERGENT B0, `(.L_x_9055) ;  /* 0x0000006000007945 */ /* 0x000fe20003800200 */
[----:B------:R-:W-:Y:S01]  /*0430*/  IMAD.MOV.U32 R21, RZ, RZ, RZ ;  /* 0x000000ffff157224 */ /* 0x000fe200078e00ff */
[----:B----4-:R-:W-:-:S04]  /*0440*/  ISETP.NE.U32.AND P0, PT, R8, RZ, PT ;  /* 0x000000ff0800720c */ /* 0x010fc80003f05070 */
[----:B------:R-:W-:-:S13]  /*0450*/  ISETP.NE.AND.EX P0, PT, R9, RZ, PT, P0 ;  /* 0x000000ff0900720c */ /* 0x000fda0003f05300 */
[----:B------:R-:W-:Y:S05]  /*0460*/  @!P0 BRA `(.L_x_9056) ;  /* 0x0000000000048947 */ /* 0x000fea0003800000 */
[----:B------:R4:W5:Y:S02]  /*0470*/  LD.E R21, desc[UR4][R2.64+0xbc] ;  /* 0x0000bc0402157980 */ /* 0x000964000c101900 */
.L_x_9056:
[----:B------:R-:W-:Y:S05]  /*0480*/  BSYNC.RECONVERGENT B0 ;  /* 0x0000000000007941 */ /* 0x000fea0003800200 */
.L_x_9055:
[----:B-----5:R-:W-:Y:S02]  /*0490*/  IADD3 R21, PT, PT, R21, R6, -R11 ;  /* 0x0000000615157210 */ /* 0x020fe40007ffe80b */
.L_x_9054:
[----:B------:R-:W-:Y:S05]  /*04a0*/  BSYNC.RECONVERGENT B1 ;  /* 0x0000000000017941 */ /* 0x000fea0003800200 */
.L_x_9052:
[----:B------:R-:W-:Y:S01]  /*04b0*/  IMAD.SHL.U32 R5, R155, 0x40, RZ ;  /* 0x000000409b057824 */ /* 0x000fe200078e00ff */
[----:B------:R-:W-:Y:S01]  /*04c0*/  MOV R6, R152 ;  /* 0x0000009800067202 */ /* 0x000fe20000000f00 */
[----:B------:R-:W-:-:S03]  /*04d0*/  IMAD.MOV.U32 R7, RZ, RZ, 0x0 ;  /* 0x00000000ff077424 */ /* 0x000fc600078e00ff */
[----:B------:R-:W-:-:S13]  /*04e0*/  ISETP.GT.AND P0, PT, R84, R5, PT ;  /* 0x000000055400720c */ /* 0x000fda0003f04270 */
[----:B-1234-:R-:W-:Y:S05]  /*04f0*/  @!P0 RET.REL.NODEC R6 `(_ZN5flash24flash_fwd_splitkv_kernelI23Flash_fwd_kernel_traitsILi32ELi64ELi128ELi4ELb0ELb0EN7cutlass6half_tE19Flash_kernel_traitsILi32ELi64ELi128ELi4ES3_EELb0ELb1ELb1ELb0ELb0ELb1ELb0ELb0EEEvNS_16Flash_fwd_paramsE) ;  /* 0xfffffff806c08950 */ /* 0x01efea0003c3ffff */
        /* <DEDUP_REMOVED lines=89> */
.L_x_9059:
[----:B------:R-:W-:Y:S05]  /*0a90*/  BSYNC.RECONVERGENT B0 ;  /* 0x0000000000007941 */ /* 0x000fea0003800200 */
.L_x_9058:
[----:B------:R-:W-:Y:S01]  /*0aa0*/  MOV R153, 0x0 ;  /* 0x0000000000997802 */ /* 0x000fe20000000f00 */
[----:B------:R1:W-:Y:S03]  /*0ab0*/  @!P3 ST.E desc[UR4][R2.64], R0 ;  /* 0x000000000200b985 */ /* 0x0003e6000c101904 */
[----:B-12---:R-:W-:Y:S05]  /*0ac0*/  @P2 RET.REL.NODEC R152 `(_ZN5flash24flash_fwd_splitkv_kernelI23Flash_fwd_kernel_traitsILi32ELi64ELi128ELi4ELb0ELb0EN7cutlass6half_tE19Flash_kernel_traitsILi32ELi64ELi128ELi4ES3_EELb0ELb1ELb1ELb0ELb0ELb1ELb0ELb0EEEvNS_16Flash_fwd_paramsE) ;  /* 0xfffffff4984c2950 */ /* 0x006fea0003c3ffff */
[----:B------:R-:W-:Y:S02]  /*0ad0*/  MOV R5, 0x7f800000 ;  /* 0x7f80000000057802 */ /* 0x000fe40000000f00 */
[----:B------:R-:W-:-:S03]  /*0ae0*/  MOV R153, 0x0 ;  /* 0x0000000000997802 */ /* 0x000fc60000000f00 */
[----:B------:R1:W-:Y:S02]  /*0af0*/  ST.E desc[UR4][R2.64+0x80], R5 ;  /* 0x0000800502007985 */ /* 0x0003e4000c101904 */
[----:B-1----:R-:W-:Y:S05]  /*0b00*/  RET.REL.NODEC R152 `(_ZN5flash24flash_fwd_splitkv_kernelI23Flash_fwd_kernel_traitsILi32ELi64ELi128ELi4ELb0ELb0EN7cutlass6half_tE19Flash_kernel_traitsILi32ELi64ELi128ELi4ES3_EELb0ELb1ELb1ELb0ELb0ELb1ELb0ELb0EEEvNS_16Flash_fwd_paramsE) ;  /* 0xfffffff4983c7950 */ /* 0x002fea0003c3ffff */
.L_x_9057:
        /* <DEDUP_REMOVED lines=105> */
.L_x_9061:
        /* <DEDUP_REMOVED lines=79> */
.L_x_9062:
[----:B------:R-:W-:Y:S05]  /*1690*/  BSYNC.RECONVERGENT B0 ;  /* 0x0000000000007941 */ /* 0x000fea0003800200 */
.L_x_9060:
        /* <DEDUP_REMOVED lines=54> */
[----:B------:R-:W-:Y:S01]  /*1a00*/  IMAD R149, R139, R28, RZ ;  /* 0x0000001c8b957224 */ /* 0x000fe200078e02ff */
[----:B------:R-:W-:Y:S02]  /*1a10*/  LOP3.LUT R0, R143, 0x1f20, RZ, 0xc0, !PT ;  /* 0x00001f208f007812 */ /* 0x000fe400078ec0ff */
[----:B------:R-:W-:Y:S01]  /*1a20*/  LOP3.LUT R159, R161, R144, RZ, 0x3c, !PT ;  /* 0x00000090a19f7212 */ /* 0x000fe200078e3cff */
[----:B------:R-:W-:Y:S01]  /*1a30*/  IMAD R151, R141, R28, RZ ;  /* 0x0000001c8d977224 */ /* 0x000fe200078e02ff */
[----:B------:R-:W-:Y:S01]  /*1a40*/  MOV R20, 0x400 ;  /* 0x0000040000147802 */ /* 0x000fe20000000f00 */
[----:B------:R-:W-:Y:S01]  /*1a50*/  IMAD.WIDE.U32 R18, R28, R140, R18 ;  /* 0x0000008c1c127225 */ /* 0x000fe200078e0012 */
[----:B------:R-:W-:Y:S02]  /*1a60*/  LOP3.LUT R159, R0, R159, RZ, 0xfc, !PT ;  /* 0x0000009f009f7212 */ /* 0x000fe400078efcff */
[----:B------:R-:W-:Y:S01]  /*1a70*/  MOV R29, RZ ;  /* 0x000000ff001d7202 */ /* 0x000fe20000000f00 */
[----:B------:R-:W-:Y:S01]  /*1a80*/  IMAD.IADD R151, R19, 0x1, R151 ;  /* 0x0000000113977824 */ /* 0x000fe200078e0297 */
[----:B------:R-:W-:Y:S01]  /*1a90*/  BSSY.RECONVERGENT B0, `(.L_x_9063) ;  /* 0x000002c000007945 */ /* 0x000fe20003800200 */
        /* <DEDUP_REMOVED lines=10> */
[C---:B------:R-:W-:Y:S01]  /*1b40*/  ISETP.GE.AND P1, PT, R28.reuse, R142, PT ;  /* 0x0000008e1c00720c */ /* 0x040fe20003f26270 */
[----:B------:R-:W-:Y:S01]  /*1b50*/  IMAD.WIDE.U32 R14, R28, R138, R26 ;  /* 0x0000008a1c0e7225 */ /* 0x000fe200078e001a */
[----:B-1----:R-:W-:-:S03]  /*1b60*/  LEA R4, R13, R20, 0x18 ;  /* 0x000000140d047211 */ /* 0x002fc600078ec0ff */
[-C--:B----4-:R-:W-:Y:S01]  /*1b70*/  IMAD R0, R11, R154.reuse, RZ ;  /* 0x0000009a0b007224 */ /* 0x090fe200078e02ff */
[----:B------:R-:W-:Y:S01]  /*1b80*/  IADD3 R149, PT, PT, R15, R149, RZ ;  /* 0x000000950f957210 */ /* 0x000fe20007ffe0ff */
[----:B------:R-:W-:Y:S01]  /*1b90*/  IMAD.WIDE.U32 R10, R10, R154, R16 ;  /* 0x0000009a0a0a7225 */ /* 0x000fe200078e0010 */
[----:B------:R-:W-:Y:S02]  /*1ba0*/  LEA R148, P3, R14, R24, 0x1 ;  /* 0x000000180e947211 */ /* 0x000fe400078608ff */
[----:B------:R-:W-:Y:S01]  /*1bb0*/  LEA R150, P2, R18, R30, 0x1 ;  /* 0x0000001e12967211 */ /* 0x000fe200078408ff */
[----:B------:R-:W-:Y:S01]  /*1bc0*/  @!P0 IMAD.MOV.U32 R15, RZ, RZ, R9 ;  /* 0x000000ffff0f8224 */ /* 0x000fe200078e0009 */
[----:B------:R-:W-:Y:S01]  /*1bd0*/  LEA.HI.X R149, R14, R25, R149, 0x1, P3 ;  /* 0x000000190e957211 */ /* 0x000fe200018f0c95 */
[----:B------:R-:W-:Y:S01]  /*1be0*/  @P0 IMAD.MOV.U32 R15, RZ, RZ, R9 ;  /* 0x000000ffff0f0224 */ /* 0x000fe200078e0009 */
[----:B------:R-:W-:Y:S01]  /*1bf0*/  @!P0 MOV R14, R8 ;  /* 0x00000008000e8202 */ /* 0x000fe20000000f00 */
        /* <DEDUP_REMOVED lines=20> */
.L_x_9065:
[----:B------:R1:W-:Y:S02]  /*1d40*/  STS.128 [R159], RZ ;  /* 0x000000ff9f007388 */ /* 0x0003e40000000c00 */
.L_x_9064:
[----:B------:R-:W-:Y:S05]  /*1d50*/  BSYNC.RECONVERGENT B0 ;  /* 0x0000000000007941 */ /* 0x000fea0003800200 */
.L_x_9063:
        /* <DEDUP_REMOVED lines=23> */
.L_x_9067:
[----:B------:R-:W-:Y:S05]  /*1ed0*/  BSYNC.RECONVERGENT B0 ;  /* 0x0000000000007941 */ /* 0x000fea0003800200 */
.L_x_9066:
        /* <DEDUP_REMOVED lines=11> */
.L_x_9070:
[----:B------:R1:W-:Y:S02]  /*1f90*/  STS.128 [R159+0x1000], RZ ;  /* 0x001000ff9f007388 */ /* 0x0003e40000000c00 */
.L_x_9069:
[----:B------:R-:W-:Y:S05]  /*1fa0*/  BSYNC.RECONVERGENT B0 ;  /* 0x0000000000007941 */ /* 0x000fea0003800200 */
.L_x_9068:
[----:B------:R-:W-:Y:S01]  /*1fb0*/  ISETP.GE.AND P3, PT, R5, R8, PT ;  /* 0x000000080500720c */ /* 0x000fe20003f66270 */
[----:B------:R-:W-:Y:S01]  /*1fc0*/  VIADD R11, R28, 0x40 ;  /* 0x000000401c0b7836 */ /* 0x000fe20000000000 */
[----:B----4-:R-:W-:Y:S01]  /*1fd0*/  LEA R12, P0, R0, R148, 0x1 ;  /* 0x00000094000c7211 */ /* 0x010fe200078008ff */
        /* <DEDUP_REMOVED lines=13> */
.L_x_9072:
[----:B------:R-:W-:Y:S05]  /*20b0*/  BSYNC.RECONVERGENT B0 ;  /* 0x0000000000007941 */ /* 0x000fea0003800200 */
.L_x_9071:
        /* <DEDUP_REMOVED lines=11> */
.L_x_9074:
[----:B------:R-:W-:Y:S05]  /*2170*/  BSYNC.RECONVERGENT B0 ;  /* 0x0000000000007941 */ /* 0x000fea0003800200 */
.L_x_9073:
        /* <DEDUP_REMOVED lines=11> */
.L_x_9076:
[----:B------:R-:W-:Y:S05]  /*2230*/  BSYNC.RECONVERGENT B0 ;  /* 0x0000000000007941 */ /* 0x000fea0003800200 */
.L_x_9075:
        /* <DEDUP_REMOVED lines=30> */
.L_x_9079:
[----:B------:R3:W-:Y:S01]  /*2420*/  STS.128 [R159+0x3000], RZ ;  /* 0x003000ff9f007388 */ /* 0x0007e20000000c00 */
[----:B------:R-:W-:Y:S05]  /*2430*/  BRA `(.L_x_9080) ;  /* 0x0000000000047947 */ /* 0x000fea0003800000 */
.L_x_9078:
[----:B------:R4:W-:Y:S02]  /*2440*/  STS.128 [R159+0x3000], RZ ;  /* 0x003000ff9f007388 */ /* 0x0009e40000000c00 */
.L_x_9080:
[----:B------:R-:W-:Y:S05]  /*2450*/  BSYNC.RECONVERGENT B0 ;  /* 0x0000000000007941 */ /* 0x000fea0003800200 */
.L_x_9077:
        /* <DEDUP_REMOVED lines=15> */
.L_x_9082:
[----:B------:R-:W-:Y:S05]  /*2550*/  BSYNC.RECONVERGENT B0 ;  /* 0x0000000000007941 */ /* 0x000fea0003800200 */
.L_x_9081:
        /* <DEDUP_REMOVED lines=12> */
.L_x_9084:
[----:B------:R-:W-:Y:S05]  /*2620*/  BSYNC.RECONVERGENT B0 ;  /* 0x0000000000007941 */ /* 0x000fea0003800200 */
.L_x_9083:
        /* <DEDUP_REMOVED lines=12> */
.L_x_9086:
[----:B------:R-:W-:Y:S05]  /*26f0*/  BSYNC.RECONVERGENT B0 ;  /* 0x0000000000007941 */ /* 0x000fea0003800200 */
.L_x_9085:
        /* <DEDUP_REMOVED lines=28> */
[----:B------:R-:W-:Y:S01]  /*28c0*/  LOP3.LUT R85, R133, 0x1f0, RZ, 0xc0, !PT ;  /* 0x000001f085557812 */ /* 0x000fe200078ec0ff */
[----:B------:R-:W2:Y:S01]  /*28d0*/  LDSM.16.M88.4 R32, [R29+0x1400] ;  /* 0x001400001d20783b */ /* 0x000ea20000000200 */
[----:B------:R-:W-:-:S02]  /*28e0*/  IADD3 R16, PT, PT, R13, R118, RZ ;  /* 0x000000760d107210 */ /* 0x000fc40007ffe0ff */
[----:B------:R-:W-:Y:S02]  /*28f0*/  IADD3 R118, PT, PT, R118, R29, RZ ;  /* 0x0000001d76767210 */ /* 0x000fe40007ffe0ff */
[----:B------:R-:W-:Y:S02]  /*2900*/  ISETP.GT.U32.AND P0, PT, R122, R147, PT ;  /* 0x000000937a00720c */ /* 0x000fe40003f04070 */
[----:B------:R-:W-:Y:S01]  /*2910*/  LDSM.16.M88.4 R16, [R16] ;  /* 0x000000001010783b */ /* 0x000fe20000000200 */
[----:B------:R-:W-:-:S03]  /*2920*/  LOP3.LUT R116, R28, 0x7, RZ, 0xc0, !PT ;  /* 0x000000071c747812 */ /* 0x000fc600078ec0ff */
[----:B------:R-:W3:Y:S04]  /*2930*/  LDSM.16.M88.4 R4, [R118+0x1000] ;  /* 0x001000007604783b */ /* 0x000ee80000000200 */
[----:B------:R-:W4:Y:S01]  /*2940*/  LDSM.16.M88.4 R44, [R118+0x1400] ;  /* 0x00140000762c783b */ /* 0x000f220000000200 */
[C---:B-1----:R-:W-:Y:S08]  /*2950*/  HMMA.16816.F32 R8, R36.reuse, R40, RZ ;  /* 0x000000282408723c */ /* 0x042ff000000018ff */
[C---:B------:R-:W-:Y:S08]  /*2960*/  HMMA.16816.F32 R40, R36.reuse, R42, RZ ;  /* 0x0000002a2428723c */ /* 0x040ff000000018ff */
[----:B--2---:R-:W-:Y:S08]  /*2970*/  HMMA.16816.F32 R12, R36, R32, RZ ;  /* 0x00000020240c723c */ /* 0x004ff000000018ff */
[C---:B---3--:R-:W-:Y:S08]  /*2980*/  HMMA.16816.F32 R8, R16.reuse, R4, R8 ;  /* 0x000000041008723c */ /* 0x048ff00000001808 */
[C---:B------:R-:W-:Y:S01]  /*2990*/  HMMA.16816.F32 R40, R16.reuse, R6, R40 ;  /* 0x000000061028723c */ /* 0x040fe20000001828 */
[----:B------:R-:W1:Y:S07]  /*29a0*/  LDSM.16.M88.4 R4, [R29+0x1800] ;  /* 0x001800001d04783b */ /* 0x000e6e0000000200 */
[----:B----4-:R-:W-:Y:S03]  /*29b0*/  HMMA.16816.F32 R12, R16, R44, R12 ;  /* 0x0000002c100c723c */ /* 0x010fe6000000180c */
[-C--:B-----5:R-:W-:Y:S01]  /*29c0*/  FMUL.FTZ R8, R8, R22.reuse ;  /* 0x0000001608087220 */ /* 0x0a0fe20000410000 */
        /* <DEDUP_REMOVED lines=90> */
[----:B----4-:R-:W2:Y:S06]  /*2f70*/  LDSM.16.M88.4 R32, [R29+0x2c00] ;  /* 0x002c00001d20783b */ /* 0x010eac0000000200 */
[----:B------:R-:W4:Y:S01]  /*2f80*/  MUFU.TANH R93, R93 ;  /* 0x0000005d005d7308 */ /* 0x000f220000002400 */
        /* <DEDUP_REMOVED lines=12> */
[----:B------:R-:W1:Y:S05]  /*3050*/  MUFU.TANH R79, R79 ;  /* 0x0000004f004f7308 */ /* 0x000e6a0000002400 */
[----:B---3--:R-:W-:Y:S01]  /*3060*/  HMMA.16816.F32 R8, R16, R4, R8 ;  /* 0x000000041008723c */ /* 0x008fe20000001808 */
[----:B------:R-:W-:Y:S01]  /*3070*/  FMUL.FTZ R5, R15, R22 ;  /* 0x000000160f057220 */ /* 0x000fe20000410000 */
[----:B------:R-:W-:Y:S01]  /*3080*/  LOP3.LUT R4, R85, 0x7, R28, 0xf8, !PT ;  /* 0x0000000755047812 */ /* 0x000fe200078ef81c */
[----:B------:R-:W3:Y:S01]  /*3090*/  MUFU.TANH R99, R99 ;  /* 0x0000006300637308 */ /* 0x000ee20000002400 */
[----:B-----5:R-:W5:Y:S01]  /*30a0*/  LDSM.16.M88.4 R40, [R118+0x2c00] ;  /* 0x002c00007628783b */ /* 0x020f620000000200 */
[----:B------:R-:W-:-:S04]  /*30b0*/  DEPBAR.LE SB0, 0x0 ;  /* 0x000080000000791a */ /* 0x000fc80000000000 */
[C---:B--2---:R-:W-:Y:S02]  /*30c0*/  HMMA.16816.F32 R12, R36.reuse, R32, RZ ;  /* 0x00000020240c723c */ /* 0x044fe400000018ff */
[----:B------:R-:W2:Y:S06]  /*30d0*/  MUFU.TANH R101, R101 ;  /* 0x0000006500657308 */ /* 0x000eac0000002400 */
[----:B------:R-:W-:Y:S02]  /*30e0*/  HMMA.16816.F32 R32, R36, R34, RZ ;  /* 0x000000222420723c */ /* 0x000fe400000018ff */
[-C--:B------:R-:W-:Y:S01]  /*30f0*/  FMUL.FTZ R181, R9, R22.reuse ;  /* 0x0000001609b57220 */ /* 0x080fe20000410000 */
[-C--:B------:R-:W-:Y:S01]  /*3100*/  FMUL.FTZ R9, R11, R22.reuse ;  /* 0x000000160b097220 */ /* 0x080fe20000410000 */
[-C--:B------:R-:W-:Y:S01]  /*3110*/  FMUL.FTZ R8, R8, R22.reuse ;  /* 0x0000001608087220 */ /* 0x080fe20000410000 */
[----:B------:R-:W1:Y:S03]  /*3120*/  MUFU.TANH R83, R83 ;  /* 0x0000005300537308 */ /* 0x000e660000002400 */
[----:B------:R-:W-:Y:S01]  /*3130*/  HMMA.16816.F32 R44, R16, R6, R44 ;  /* 0x00000006102c723c */ /* 0x000fe2000000182c */
[----:B------:R-:W-:-:S04]  /*3140*/  FMUL.FTZ R7, R10, R22 ;  /* 0x000000160a077220 */ /* 0x000fc80000410000 */
[----:B------:R-:W1:Y:S08]  /*3150*/  MUFU.TANH R89, R89 ;  /* 0x0000005900597308 */ /* 0x000e700000002400 */
[----:B------:R-:W1:Y:S01]  /*3160*/  MUFU.TANH R97, R97 ;  /* 0x0000006100617308 */ /* 0x000e620000002400 */
[C---:B-----5:R-:W-:Y:S05]  /*3170*/  HMMA.16816.F32 R32, R16.reuse, R42, R32 ;  /* 0x0000002a1020723c */ /* 0x060fea0000001820 */
[-C--:B------:R-:W-:Y:S01]  /*3180*/  FMUL.FTZ R45, R45, R22.reuse ;  /* 0x000000162d2d7220 */ /* 0x080fe20000410000 */
[-C--:B------:R-:W-:Y:S01]  /*3190*/  FMUL.FTZ R11, R46, R22.reuse ;  /* 0x000000162e0b7220 */ /* 0x080fe20000410000 */
[-C--:B------:R-:W-:Y:S01]  /*31a0*/  FMUL.FTZ R37, R47, R22.reuse ;  /* 0x000000162f257220 */ /* 0x080fe20000410000 */
[-C--:B------:R-:W-:Y:S01]  /*31b0*/  FMUL.FTZ R44, R44, R22.reuse ;  /* 0x000000162c2c7220 */ /* 0x080fe20000410000 */
[----:B------:R-:W1:Y:S01]  /*31c0*/  MUFU.TANH R107, R107 ;  /* 0x0000006b006b7308 */ /* 0x000e620000002400 */
[----:B------:R-:W-:Y:S07]  /*31d0*/  HMMA.16816.F32 R12, R16, R40, R12 ;  /* 0x00000028100c723c */ /* 0x000fee000000180c */
[----:B------:R-:W1:Y:S02]  /*31e0*/  MUFU.TANH R105, R105 ;  /* 0x0000006900697308 */ /* 0x000e640000002400 */
[-C--:B------:R-:W-:Y:S01]  /*31f0*/  FMUL.FTZ R19, R33, R22.reuse ;  /* 0x0000001621137220 */ /* 0x080fe20000410000 */
[-C--:B------:R-:W-:Y:S01]  /*3200*/  FMUL.FTZ R33, R34, R22.reuse ;  /* 0x0000001622217220 */ /* 0x080fe20000410000 */
[-C--:B------:R-:W-:Y:S01]  /*3210*/  FMUL.FTZ R35, R35, R22.reuse ;  /* 0x0000001623237220 */ /* 0x080fe20000410000 */
[----:B------:R-:W-:-:S03]  /*3220*/  FMUL.FTZ R32, R32, R22 ;  /* 0x0000001620207220 */ /* 0x000fc60000410000 */
[----:B------:R-:W1:Y:S04]  /*3230*/  MUFU.TANH R131, R131 ;  /* 0x0000008300837308 */ /* 0x000e680000002400 */
[-C--:B------:R-:W-:Y:S01]  /*3240*/  FMUL.FTZ R12, R12, R22.reuse ;  /* 0x000000160c0c7220 */ /* 0x080fe20000410000 */
[-C--:B------:R-:W-:Y:S01]  /*3250*/  FMUL.FTZ R14, R14, R22.reuse ;  /* 0x000000160e0e7220 */ /* 0x080fe20000410000 */
[-C--:B------:R-:W-:Y:S01]  /*3260*/  FMUL.FTZ R13, R13, R22.reuse ;  /* 0x000000160d0d7220 */ /* 0x080fe20000410000 */
[----:B------:R-:W-:Y:S01]  /*3270*/  FMUL.FTZ R15, R15, R22 ;  /* 0x000000160f0f7220 */ /* 0x000fe20000410000 */
[----:B------:R-:W1:Y:S01]  /*3280*/  MUFU.TANH R119, R119 ;  /* 0x0000007700777308 */ /* 0x000e620000002400 */
[----:B------:R-:W-:-:S07]  /*3290*/  LEA R22, R155, R4, 0x6 ;  /* 0x000000049b167211 */ /* 0x000fce00078e30ff */
        /* <DEDUP_REMOVED lines=26> */
[----:B-----5:R-:W-:-:S02]  /*3440*/  IADD3 R13, PT, PT, R26, R21, -R84 ;  /* 0x000000151a0d7210 */ /* 0x020fc40007ffe854 */
[----:B----4-:R-:W-:Y:S02]  /*3450*/  IADD3 R15, PT, PT, R21, -R84, -R0 ;  /* 0x80000054150f7210 */ /* 0x010fe40007ffe800 */
[C---:B------:R-:W-:Y:S02]  /*3460*/  IADD3 R0, PT, PT, R22.reuse, R13, RZ ;  /* 0x0000000d16007210 */ /* 0x040fe40007ffe0ff */
[----:B------:R-:W-:Y:S02]  /*3470*/  IADD3 R22, PT, PT, R22, R15, RZ ;  /* 0x0000000f16167210 */ /* 0x000fe40007ffe0ff */
[C-C-:B------:R-:W-:Y:S02]  /*3480*/  VIADDMNMX R146, R0.reuse, 0x1, R21.reuse, PT ;  /* 0x0000000100927846 */ /* 0x140fe40003800115 */
[----:B------:R-:W-:Y:S01]  /*3490*/  VIADDMNMX R145, R0, 0x9, R21, PT ;  /* 0x0000000900917846 */ /* 0x000fe20003800115 */
[----:B------:R-:W-:Y:S06]  /*34a0*/  BAR.SYNC.DEFER_BLOCKING 0x0 ;  /* 0x0000000000007b1d */ /* 0x000fec0000010000 */
[----:B-123--:R-:W-:Y:S05]  /*34b0*/  @!P0 BRA `(.L_x_9088) ;  /* 0x0000000400c08947 */ /* 0x00efea0003800000 */
        /* <DEDUP_REMOVED lines=14> */
.L_x_9090:
        /* <DEDUP_REMOVED lines=30> */
[----:B------:R-:W-:Y:S01]  /*3780*/  ISETP.GE.AND P0, PT, R14, RZ, PT ;  /* 0x000000ff0e00720c */ /* 0x000fe20003f06270 */
[----:B------:R-:W2:Y:S01]  /*3790*/  LD.E.64 R42, desc[UR4][R120.64+0x38] ;  /* 0x00003804782a7980 */ /* 0x000ea2000c101b00 */
[----:B------:R-:W-:Y:S02]  /*37a0*/  ISETP.GE.U32.AND P4, PT, R13, R10, PT ;  /* 0x0000000a0d00720c */ /* 0x000fe40003f86070 */
[----:B------:R-:W-:-:S07]  /*37b0*/  ISETP.NE.AND P1, PT, R21, RZ, PT ;  /* 0x000000ff1500720c */ /* 0x000fce0003f25270 */
[----:B------:R-:W-:-:S04]  /*37c0*/  @P3 IADD3 R12, PT, PT, R12, 0x1, RZ ;  /* 0x000000010c0c3810 */ /* 0x000fc80007ffe0ff */
[----:B------:R-:W-:Y:S02]  /*37d0*/  @P4 VIADD R15, R15, 0x1 ;  /* 0x000000010f0f4836 */ /* 0x000fe40000000000 */
[----:B------:R-:W-:-:S03]  /*37e0*/  @!P0 IMAD.MOV R12, RZ, RZ, -R12 ;  /* 0x000000ffff0c8224 */ /* 0x000fc600078e0a0c */
        /* <DEDUP_REMOVED lines=24> */
.L_x_9091:
[----:B------:R-:W-:Y:S05]  /*3970*/  BSYNC.RECONVERGENT B0 ;  /* 0x0000000000007941 */ /* 0x000fea0003800200 */
.L_x_9089:
        /* <DEDUP_REMOVED lines=34> */
.L_x_9093:
[----:B------:R-:W-:Y:S05]  /*3ba0*/  BSYNC.RECONVERGENT B0 ;  /* 0x0000000000007941 */ /* 0x000fea0003800200 */
.L_x_9092:
[----:B------:R-:W0:Y:S02]  /*3bb0*/  LDGDEPBAR ;  /* 0x00000000000079af */ /* 0x000e240000000000 */
.L_x_9088:
[----:B------:R-:W-:Y:S05]  /*3bc0*/  BSYNC.RECONVERGENT B1 ;  /* 0x0000000000017941 */ /* 0x000fea0003800200 */
.L_x_9087:
[----:B------:R-:W-:Y:S02]  /*3bd0*/  IMAD.SHL.U32 R21, R87, 0x2, RZ ;  /* 0x0000000257157824 */ /* 0x000fe400078e00ff */
[----:B------:R-:W-:Y:S02]  /*3be0*/  IMAD.IADD R117, R23, 0x1, R4 ;  /* 0x0000000117757824 */ /* 0x000fe400078e0204 */
[----:B------:R-:W-:Y:S01]  /*3bf0*/  VIADD R115, R22, 0x8 ;  /* 0x0000000816737836 */ /* 0x000fe20000000000 */
[----:B------:R-:W-:-:S05]  /*3c00*/  LOP3.LUT R21, R21, 0x6, RZ, 0xc0, !PT ;  /* 0x0000000615157812 */ /* 0x000fca00078ec0ff */
[----:B------:R-:W-:-:S04]  /*3c10*/  IMAD R43, R122, 0x80, R21 ;  /* 0x000000807a2b7824 */ /* 0x000fc800078e0215 */
[C---:B------:R-:W-:Y:S01]  /*3c20*/  IMAD.IADD R0, R43.reuse, 0x1, R84 ;  /* 0x000000012b007824 */ /* 0x040fe200078e0254 */
[----:B------:R-:W-:Y:S01]  /*3c30*/  ISETP.GT.AND P2, PT, R22, R43, PT ;  /* 0x0000002b1600720c */ /* 0x000fe20003f44270 */
[----:B------:R-:W-:Y:S02]  /*3c40*/  VIADD R8, R43, 0x1 ;  /* 0x000000012b087836 */ /* 0x000fe40000000000 */
[C-C-:B------:R-:W-:Y:S01]  /*3c50*/  IMAD.IADD R28, R117.reuse, 0x1, -R0.reuse ;  /* 0x00000001751c7824 */ /* 0x140fe200078e0a00 */
[--C-:B------:R-:W-:Y:S01]  /*3c60*/  IADD3 R4, PT, PT, R117, -0x9, -R0.reuse ;  /* 0xfffffff775047810 */ /* 0x100fe20007ffe800 */
[----:B------:R-:W-:Y:S01]  /*3c70*/  VIADD R76, R43, 0x8 ;  /* 0x000000082b4c7836 */ /* 0x000fe20000000000 */
[--C-:B------:R-:W-:Y:S01]  /*3c80*/  IADD3 R6, PT, PT, R117, -0x1, -R0.reuse ;  /* 0xffffffff75067810 */ /* 0x100fe20007ffe800 */
[C---:B------:R-:W-:Y:S01]  /*3c90*/  VIADD R74, R43.reuse, 0x9 ;  /* 0x000000092b4a7836 */ /* 0x040fe20000000000 */
[----:B------:R-:W-:Y:S01]  /*3ca0*/  IABS R4, R4 ;  /* 0x0000000400047213 */ /* 0x000fe20000000000 */
[C---:B------:R-:W-:Y:S01]  /*3cb0*/  VIADD R70, R43.reuse, 0x10 ;  /* 0x000000102b467836 */ /* 0x040fe20000000000 */
[----:B------:R-:W-:Y:S01]  /*3cc0*/  IABS R72, R28 ;  /* 0x0000001c00487213 */ /* 0x000fe20000000000 */
[----:B------:R-:W-:Y:S01]  /*3cd0*/  VIADD R28, R28, 0xfffffff8 ;  /* 0xfffffff81c1c7836 */ /* 0x000fe20000000000 */
[----:B------:R-:W-:Y:S01]  /*3ce0*/  I2FP.F32.S32 R4, R4 ;  /* 0x0000000400047245 */ /* 0x000fe20000201400 */
[C---:B------:R-:W-:Y:S01]  /*3cf0*/  VIADD R68, R43.reuse, 0x11 ;  /* 0x000000112b447836 */ /* 0x040fe20000000000 */
[----:B------:R-:W-:Y:S01]  /*3d00*/  IABS R6, R6 ;  /* 0x0000000600067213 */ /* 0x000fe20000000000 */
[----:B------:R-:W-:Y:S01]  /*3d10*/  VIADD R66, R43, 0x18 ;  /* 0x000000182b427836 */ /* 0x000fe20000000000 */
[----:B------:R-:W-:Y:S01]  /*3d20*/  ISETP.GT.AND P0, PT, R22, R8, PT ;  /* 0x000000081600720c */ /* 0x000fe20003f04270 */
[----:B------:R-:W-:Y:S01]  /*3d30*/  FFMA.FTZ R59, -R156, R4, R59 ;  /* 0x000000049c3b7223 */ /* 0x000fe2000001013b */
[--C-:B------:R-:W-:Y:S01]  /*3d40*/  IADD3 R4, PT, PT, R117, -0x20, -R0.reuse ;  /* 0xffffffe075047810 */ /* 0x100fe20007ffe800 */
[C---:B------:R-:W-:Y:S01]  /*3d50*/  VIADD R64, R43.reuse, 0x19 ;  /* 0x000000192b407836 */ /* 0x040fe20000000000 */
[C---:B------:R-:W-:Y:S01]  /*3d60*/  ISETP.GE.AND P3, PT, R8.reuse, R146, PT ;  /* 0x000000920800720c */ /* 0x040fe20003f66270 */
[C---:B------:R-:W-:Y:S01]  /*3d70*/  VIADD R62, R43.reuse, 0x21 ;  /* 0x000000212b3e7836 */ /* 0x040fe20000000000 */
[----:B------:R-:W-:Y:S01]  /*3d80*/  IABS R4, R4 ;  /* 0x0000000400047213 */ /* 0x000fe20000000000 */
[----:B------:R-:W-:Y:S01]  /*3d90*/  VIADD R60, R43, 0x28 ;  /* 0x000000282b3c7836 */ /* 0x000fe20000000000 */
[----:B------:R-:W-:Y:S01]  /*3da0*/  ISETP.GT.AND P4, PT, R115, R8, PT ;  /* 0x000000087300720c */ /* 0x000fe20003f84270 */
[C---:B------:R-:W-:Y:S01]  /*3db0*/  VIADD R58, R43.reuse, 0x29 ;  /* 0x000000292b3a7836 */ /* 0x040fe20000000000 */
[----:B------:R-:W-:Y:S01]  /*3dc0*/  I2FP.F32.S32 R4, R4 ;  /* 0x0000000400047245 */ /* 0x000fe20000201400 */
[C---:B------:R-:W-:Y:S01]  /*3dd0*/  VIADD R56, R43.reuse, 0x30 ;  /* 0x000000302b387836 */ /* 0x040fe20000000000 */
[----:B------:R-:W-:Y:S01]  /*3de0*/  ISETP.GE.AND P1, PT, R8, R145, PT ;  /* 0x000000910800720c */ /* 0x000fe20003f26270 */
[----:B------:R-:W-:Y:S01]  /*3df0*/  VIADD R54, R43, 0x31 ;  /* 0x000000312b367836 */ /* 0x000fe20000000000 */
[C-C-:B------:R-:W-:Y:S01]  /*3e00*/  IADD3 R8, PT, PT, R117.reuse, -0x18, -R0.reuse ;  /* 0xffffffe875087810 */ /* 0x140fe20007ffe800 */
[C---:B-12---:R-:W-:Y:S01]  /*3e10*/  FFMA.FTZ R13, -R156.reuse, R4, R91 ;  /* 0x000000049c0d7223 */ /* 0x046fe2000001015b */
[--C-:B------:R-:W-:Y:S01]  /*3e20*/  IADD3 R4, PT, PT, R117, -0x31, -R0.reuse ;  /* 0xffffffcf75047810 */ /* 0x100fe20007ffe800 */
[C---:B------:R-:W-:Y:S01]  /*3e30*/  VIADD R52, R43.reuse, 0x38 ;  /* 0x000000382b347836 */ /* 0x040fe20000000000 */
[----:B------:R-:W-:Y:S01]  /*3e40*/  I2FP.F32.S32 R72, R72 ;  /* 0x0000004800487245 */ /* 0x000fe20000201400 */
[C---:B------:R-:W-:Y:S01]  /*3e50*/  VIADD R50, R43.reuse, 0x39 ;  /* 0x000000392b327836 */ /* 0x040fe20000000000 */
[----:B------:R-:W-:Y:S01]  /*3e60*/  IABS R4, R4 ;  /* 0x0000000400047213 */ /* 0x000fe20000000000 */
[C---:B------:R-:W-:Y:S01]  /*3e70*/  VIADD R48, R43.reuse, 0x40 ;  /* 0x000000402b307836 */ /* 0x040fe20000000000 */
[----:B------:R-:W-:Y:S01]  /*3e80*/  I2FP.F32.S32 R6, R6 ;  /* 0x0000000600067245 */ /* 0x000fe20000201400 */
[C---:B------:R-:W-:Y:S01]  /*3e90*/  FFMA.FTZ R27, -R156.reuse, R72, R27 ;  /* 0x000000489c1b7223 */ /* 0x040fe2000001011b */
[----:B------:R-:W-:Y:S01]  /*3ea0*/  I2FP.F32.S32 R4, R4 ;  /* 0x0000000400047245 */ /* 0x000fe20000201400 */
[----:B------:R-:W-:Y:S01]  /*3eb0*/  VIADD R46, R43, 0x48 ;  /* 0x000000482b2e7836 */ /* 0x000fe20000000000 */
[----:B------:R-:W-:Y:S01]  /*3ec0*/  IABS R28, R28 ;  /* 0x0000001c001c7213 */ /* 0x000fe20000000000 */
[C---:B------:R-:W-:Y:S01]  /*3ed0*/  FFMA.FTZ R53, -R156.reuse, R6, R53 ;  /* 0x000000069c357223 */ /* 0x040fe20000010135 */
[--C-:B------:R-:W-:Y:S01]  /*3ee0*/  IADD3 R12, PT, PT, R117, -0x10, -R0.reuse ;  /* 0xfffffff0750c7810 */ /* 0x100fe20007ffe800 */
[C---:B------:R-:W-:Y:S01]  /*3ef0*/  FFMA.FTZ R109, -R156.reuse, R4, R109 ;  /* 0x000000049c6d7223 */ /* 0x040fe2000001016d */
        /* <DEDUP_REMOVED lines=11> */
[C---:B------:R-:W-:Y:S01]  /*3fb0*/  FFMA.FTZ R55, -R156.reuse, R72, R55 ;  /* 0x000000489c377223 */ /* 0x040fe20000010137 */
[----:B------:R-:W-:Y:S01]  /*3fc0*/  FSEL R207, R27, -INF , !P2 ;  /* 0xff8000001bcf7808 */ /* 0x000fe20005000000 */
[----:B------:R-:W-:Y:S01]  /*3fd0*/  FFMA.FTZ R15, -R156, R8, R73 ;  /* 0x000000089c0f7223 */ /* 0x000fe20000010149 */
[----:B------:R-:W-:Y:S01]  /*3fe0*/  IADD3 R10, PT, PT, R117, -0x11, -R0 ;  /* 0xffffffef750a7810 */ /* 0x000fe20007ffe800 */
[----:B------:R-:W-:Y:S01]  /*3ff0*/  VIADD R27, R43, 0x20 ;  /* 0x000000202b1b7836 */ /* 0x000fe20000000000 */
[----:B------:R-:W-:-:S02]  /*4000*/  I2FP.F32.S32 R12, R12 ;  /* 0x0000000c000c7245 */ /* 0x000fc40000201400 */
[----:B------:R-:W-:Y:S02]  /*4010*/  ISETP.GE.AND P2, PT, R43, R146, PT ;  /* 0x000000922b00720c */ /* 0x000fe40003f46270 */
[----:B------:R-:W-:Y:S01]  /*4020*/  FSEL R53, R53, -INF , !P0 ;  /* 0xff80000035357808 */ /* 0x000fe20004000000 */
[----:B------:R-:W-:Y:S01]  /*4030*/  FFMA.FTZ R67, -R156, R12, R67 ;  /* 0x0000000c9c437223 */ /* 0x000fe20000010143 */
[----:B------:R-:W-:Y:S02]  /*4040*/  ISETP.GT.AND P0, PT, R22, R76, PT ;  /* 0x0000004c1600720c */ /* 0x000fe40003f04270 */
[----:B------:R-:W-:Y:S02]  /*4050*/  IADD3 R8, PT, PT, R117, -0x29, -R0 ;  /* 0xffffffd775087810 */ /* 0x000fe40007ffe800 */
[----:B------:R-:W-:Y:S02]  /*4060*/  I2FP.F32.S32 R4, R4 ;  /* 0x0000000400047245 */ /* 0x000fe40000201400 */
[----:B------:R-:W-:-:S02]  /*4070*/  IABS R10, R10 ;  /* 0x0000000a000a7213 */ /* 0x000fc40000000000 */
[----:B------:R-:W-:Y:S01]  /*4080*/  FSEL R207, R207, -INF , !P2 ;  /* 0xff800000cfcf7808 */ /* 0x000fe20005000000 */
[----:B------:R-:W-:Y:S01]  /*4090*/  FFMA.FTZ R127, -R156, R4, R127 ;  /* 0x000000049c7f7223 */ /* 0x000fe2000001017f */
[----:B------:R-:W-:Y:S02]  /*40a0*/  ISETP.GT.AND P2, PT, R22, R74, PT ;  /* 0x0000004a1600720c */ /* 0x000fe40003f44270 */
[----:B------:R-:W-:Y:S02]  /*40b0*/  FSEL R28, R28, -INF , !P0 ;  /* 0xff8000001c1c7808 */ /* 0x000fe40004000000 */
[----:B------:R-:W-:Y:S02]  /*40c0*/  ISETP.GT.AND P0, PT, R22, R70, PT ;  /* 0x000000461600720c */ /* 0x000fe40003f04270 */
[----:B------:R-:W-:Y:S02]  /*40d0*/  IABS R8, R8 ;  /* 0x0000000800087213 */ /* 0x000fe40000000000 */
[----:B------:R-:W-:-:S02]  /*40e0*/  I2FP.F32.S32 R10, R10 ;  /* 0x0000000a000a7245 */ /* 0x000fc40000201400 */
[C-C-:B------:R-:W-:Y:S02]  /*40f0*/  IADD3 R6, PT, PT, R117.reuse, -0x19, -R0.reuse ;  /* 0xffffffe775067810 */ /* 0x140fe40007ffe800 */
[----:B------:R-:W-:Y:S01]  /*4100*/  IADD3 R4, PT, PT, R117, -0x49, -R0 ;  /* 0xffffffb775047810 */ /* 0x000fe20007ffe800 */
[----:B------:R-:W-:Y:S01]  /*4110*/  FFMA.FTZ R69, -R156, R10, R69 ;  /* 0x0000000a9c457223 */ /* 0x000fe20000010145 */
[----:B------:R-:W-:Y:S02]  /*4120*/  FSEL R59, R59, -INF , !P2 ;  /* 0xff8000003b3b7808 */ /* 0x000fe40005000000 */
[----:B------:R-:W-:Y:S02]  /*4130*/  ISETP.GE.AND P2, PT, R70, R146, PT ;  /* 0x000000924600720c */ /* 0x000fe40003f46270 */
[----:B------:R-:W-:Y:S02]  /*4140*/  FSEL R67, R67, -INF , !P0 ;  /* 0xff80000043437808 */ /* 0x000fe40004000000 */
[----:B------:R-:W-:-:S02]  /*4150*/  I2FP.F32.S32 R8, R8 ;  /* 0x0000000800087245 */ /* 0x000fc40000201400 */
[----:B------:R-:W-:Y:S02]  /*4160*/  IABS R6, R6 ;  /* 0x0000000600067213 */ /* 0x000fe40000000000 */
[----:B------:R-:W-:Y:S01]  /*4170*/  IABS R4, R4 ;  /* 0x0000000400047213 */ /* 0x000fe20000000000 */
[----:B------:R-:W-:Y:S01]  /*4180*/  FFMA.FTZ R101, -R156, R8, R101 ;  /* 0x000000089c657223 */ /* 0x000fe20000010165 */
[C---:B------:R-:W-:Y:S02]  /*4190*/  ISETP.GT.AND P0, PT, R22.reuse, R68, PT ;  /* 0x000000441600720c */ /* 0x040fe40003f04270 */
[----:B------:R-:W-:Y:S02]  /*41a0*/  FSEL R73, R67, -INF , !P2 ;  /* 0xff80000043497808 */ /* 0x000fe40005000000 */
[----:B------:R-:W-:Y:S02]  /*41b0*/  ISETP.GT.AND P2, PT, R22, R66, PT ;  /* 0x000000421600720c */ /* 0x000fe40003f44270 */
[----:B------:R-:W-:-:S02]  /*41c0*/  I2FP.F32.S32 R6, R6 ;  /* 0x0000000600067245 */ /* 0x000fc40000201400 */
[C-C-:B------:R-:W-:Y:S02]  /*41d0*/  IADD3 R8, PT, PT, R117.reuse, -0x40, -R0.reuse ;  /* 0xffffffc075087810 */ /* 0x140fe40007ffe800 */
[----:B------:R-:W-:Y:S01]  /*41e0*/  I2FP.F32.S32 R4, R4 ;  /* 0x0000000400047245 */ /* 0x000fe20000201400 */
[C---:B------:R-:W-:Y:S01]  /*41f0*/  FFMA.FTZ R77, -R156.reuse, R6, R77 ;  /* 0x000000069c4d7223 */ /* 0x040fe2000001014d */
[--C-:B------:R-:W-:Y:S02]  /*4200*/  IADD3 R12, PT, PT, R117, -0x21, -R0.reuse ;  /* 0xffffffdf750c7810 */ /* 0x100fe40007ffe800 */
[----:B------:R-:W-:Y:S01]  /*4210*/  FSEL R69, R69, -INF , !P0 ;  /* 0xff80000045457808 */ /* 0x000fe20004000000 */
[----:B------:R-:W-:Y:S01]  /*4220*/  FFMA.FTZ R129, -R156, R4, R129 ;  /* 0x000000049c817223 */ /* 0x000fe20000010181 */
[----:B------:R-:W-:Y:S02]  /*4230*/  IADD3 R10, PT, PT, R117, -0x28, -R0 ;  /* 0xffffffd8750a7810 */ /* 0x000fe40007ffe800 */
[----:B------:R-:W-:-:S02]  /*4240*/  ISETP.GE.AND P0, PT, R66, R146, PT ;  /* 0x000000924200720c */ /* 0x000fc40003f06270 */
[----:B------:R-:W-:Y:S02]  /*4250*/  FSEL R15, R15, -INF , !P2 ;  /* 0xff8000000f0f7808 */ /* 0x000fe40005000000 */
[----:B------:R-:W-:Y:S02]  /*4260*/  IABS R8, R8 ;  /* 0x0000000800087213 */ /* 0x000fe40000000000 */
[----:B------:R-:W-:Y:S02]  /*4270*/  IABS R12, R12 ;  /* 0x0000000c000c7213 */ /* 0x000fe40000000000 */
[----:B------:R-:W-:Y:S02]  /*4280*/  IABS R10, R10 ;  /* 0x0000000a000a7213 */ /* 0x000fe40000000000 */
[----:B------:R-:W-:Y:S02]  /*4290*/  IADD3 R4, PT, PT, R117, -0x79, -R0 ;  /* 0xffffff8775047810 */ /* 0x000fe40007ffe800 */
[----:B------:R-:W-:-:S02]  /*42a0*/  ISETP.GT.AND P2, PT, R22, R64, PT ;  /* 0x000000401600720c */ /* 0x000fc40003f44270 */
[----:B------:R-:W-:Y:S02]  /*42b0*/  FSEL R15, R15, -INF , !P0 ;  /* 0xff8000000f0f7808 */ /* 0x000fe40004000000 */
[----:B------:R-:W-:Y:S02]  /*42c0*/  ISETP.GT.AND P0, PT, R22, R27, PT ;  /* 0x0000001b1600720c */ /* 0x000fe40003f04270 */
        /* <DEDUP_REMOVED lines=8> */
[----:B------:R-:W-:-:S02]  /*4350*/  IADD3 R6, PT, PT, R117, -0x30, -R0 ;  /* 0xffffffd075067810 */ /* 0x000fc40007ffe800 */
[----:B------:R-:W-:Y:S02]  /*4360*/  ISETP.GE.AND P2, PT, R27, R146, PT ;  /* 0x000000921b00720c */ /* 0x000fe40003f46270 */
[----:B------:R-:W-:Y:S02]  /*4370*/  FSEL R197, R13, -INF , !P0 ;  /* 0xff8000000dc57808 */ /* 0x000fe40004000000 */
[----:B------:R-:W-:Y:S02]  /*4380*/  IADD3 R8, PT, PT, R117, -0x71, -R0 ;  /* 0xffffff8f75087810 */ /* 0x000fe40007ffe800 */
[----:B------:R-:W-:Y:S02]  /*4390*/  I2FP.F32.S32 R4, R4 ;  /* 0x0000000400047245 */ /* 0x000fe40000201400 */
[----:B------:R-:W-:Y:S02]  /*43a0*/  IABS R6, R6 ;  /* 0x0000000600067213 */ /* 0x000fe40000000000 */
[----:B------:R-:W-:Y:S01]  /*43b0*/  ISETP.GT.AND P0, PT, R22, R62, PT ;  /* 0x0000003e1600720c */ /* 0x000fe20003f04270 */
[----:B------:R-:W-:Y:S01]  /*43c0*/  FFMA.FTZ R4, -R156, R4, R19 ;  /* 0x000000049c047223 */ /* 0x000fe20000010113 */
[----:B------:R-:W-:-:S02]  /*43d0*/  FSEL R197, R197, -INF , !P2 ;  /* 0xff800000c5c57808 */ /* 0x000fc40005000000 */
[----:B------:R-:W-:Y:S02]  /*43e0*/  ISETP.GT.AND P2, PT, R22, R60, PT ;  /* 0x0000003c1600720c */ /* 0x000fe40003f44270 */
[----:B------:R-:W-:Y:S02]  /*43f0*/  IABS R8, R8 ;  /* 0x0000000800087213 */ /* 0x000fe40000000000 */
[----:B------:R-:W-:Y:S02]  /*4400*/  I2FP.F32.S32 R6, R6 ;  /* 0x0000000600067245 */ /* 0x000fe40000201400 */
[----:B------:R-:W-:Y:S02]  /*4410*/  FSEL R67, R93, -INF , !P0 ;  /* 0xff8000005d437808 */ /* 0x000fe40004000000 */
[----:B------:R-:W-:Y:S01]  /*4420*/  IADD3 R10, PT, PT, R117, -0x38, -R0 ;  /* 0xffffffc8750a7810 */ /* 0x000fe20007ffe800 */
[----:B------:R-:W-:Y:S01]  /*4430*/  FFMA.FTZ R103, -R156, R6, R103 ;  /* 0x000000069c677223 */ /* 0x000fe20000010167 */
[----:B------:R-:W-:-:S02]  /*4440*/  ISETP.GE.AND P0, PT, R60, R146, PT ;  /* 0x000000923c00720c */ /* 0x000fc40003f06270 */
[----:B------:R-:W-:Y:S02]  /*4450*/  FSEL R19, R99, -INF , !P2 ;  /* 0xff80000063137808 */ /* 0x000fe40005000000 */
[----:B------:R-:W-:Y:S02]  /*4460*/  I2FP.F32.S32 R8, R8 ;  /* 0x0000000800087245 */ /* 0x000fe40000201400 */
[----:B------:R-:W-:Y:S02]  /*4470*/  IABS R10, R10 ;  /* 0x0000000a000a7213 */ /* 0x000fe40000000000 */
[----:B------:R-:W-:Y:S01]  /*4480*/  ISETP.GT.AND P2, PT, R22, R58, PT ;  /* 0x0000003a1600720c */ /* 0x000fe20003f44270 */
[----:B------:R-:W-:Y:S01]  /*4490*/  FFMA.FTZ R8, -R156, R8, R17 ;  /* 0x000000089c087223 */ /* 0x000fe20000010111 */
[----:B------:R-:W-:Y:S02]  /*44a0*/  FSEL R19, R19, -INF , !P0 ;  /* 0xff80000013137808 */ /* 0x000fe40004000000 */
[----:B------:R-:W-:-:S02]  /*44b0*/  ISETP.GT.AND P0, PT, R22, R56, PT ;  /* 0x000000381600720c */ /* 0x000fc40003f04270 */
[----:B------:R-:W-:Y:S02]  /*44c0*/  IADD3 R36, PT, PT, R117, -0x39, -R0 ;  /* 0xffffffc775247810 */ /* 0x000fe40007ffe800 */
[----:B------:R-:W-:Y:S02]  /*44d0*/  I2FP.F32.S32 R10, R10 ;  /* 0x0000000a000a7245 */ /* 0x000fe40000201400 */
[----:B------:R-:W-:Y:S02]  /*44e0*/  FSEL R205, R53, -INF , !P3 ;  /* 0xff80000035cd7808 */ /* 0x000fe40005800000 */
[----:B------:R-:W-:Y:S01]  /*44f0*/  FSEL R17, R101, -INF , !P2 ;  /* 0xff80000065117808 */ /* 0x000fe20005000000 */
[----:B------:R-:W-:Y:S01]  /*4500*/  FFMA.FTZ R111, -R156, R10, R111 ;  /* 0x0000000a9c6f7223 */ /* 0x000fe2000001016f */
[-C--:B------:R-:W-:Y:S02]  /*4510*/  ISETP.GE.AND P3, PT, R74, R146.reuse, PT ;  /* 0x000000924a00720c */ /* 0x080fe40003f66270 */
[----:B------:R-:W-:-:S02]  /*4520*/  ISETP.GE.AND P2, PT, R56, R146, PT ;  /* 0x000000923800720c */ /* 0x000fc40003f46270 */
[----:B------:R-:W-:Y:S02]  /*4530*/  FSEL R103, R103, -INF , !P0 ;  /* 0xff80000067677808 */ /* 0x000fe40004000000 */
[----:B------:R-:W-:Y:S02]  /*4540*/  IABS R36, R36 ;  /* 0x0000002400247213 */ /* 0x000fe40000000000 */
[----:B------:R-:W-:Y:S02]  /*4550*/  IADD3 R12, PT, PT, R117, -0x70, -R0 ;  /* 0xffffff90750c7810 */ /* 0x000fe40007ffe800 */
[----:B------:R-:W-:Y:S02]  /*4560*/  FSEL R91, R59, -INF , !P3 ;  /* 0xff8000003b5b7808 */ /* 0x000fe40005800000 */
[----:B------:R-:W-:Y:S02]  /*4570*/  ISETP.GT.AND P0, PT, R22, R54, PT ;  /* 0x000000361600720c */ /* 0x000fe40003f04270 */
[----:B------:R-:W-:-:S02]  /*4580*/  FSEL R191, R103, -INF , !P2 ;  /* 0xff80000067bf7808 */ /* 0x000fc40005000000 */
[----:B------:R-:W-:Y:S02]  /*4590*/  ISETP.GE.AND P3, PT, R68, R146, PT ;  /* 0x000000924400720c */ /* 0x000fe40003f66270 */
[----:B------:R-:W-:Y:S02]  /*45a0*/  ISETP.GT.AND P2, PT, R22, R52, PT ;  /* 0x000000341600720c */ /* 0x000fe40003f44270 */
[----:B------:R-:W-:Y:S02]  /*45b0*/  I2FP.F32.S32 R36, R36 ;  /* 0x0000002400247245 */ /* 0x000fe40000201400 */
[----:B------:R-:W-:Y:S02]  /*45c0*/  IABS R12, R12 ;  /* 0x0000000c000c7213 */ /* 0x000fe40000000000 */
[C-C-:B------:R-:W-:Y:S01]  /*45d0*/  IADD3 R6, PT, PT, R117.reuse, -0x41, -R0.reuse ;  /* 0xffffffbf75067810 */ /* 0x140fe20007ffe800 */
[----:B------:R-:W-:Y:S01]  /*45e0*/  FFMA.FTZ R36, -R156, R36, R113 ;  /* 0x000000249c247223 */ /* 0x000fe20000010171 */
[C---:B------:R-:W-:Y:S01]  /*45f0*/  IADD3 R16, PT, PT, R117.reuse, -0x61, -R0 ;  /* 0xffffff9f75107810 */ /* 0x040fe20007ffe800 */
[----:B------:R-:W-:Y:S01]  /*4600*/  VIADD R113, R117, 0x8 ;  /* 0x0000000875717836 */ /* 0x000fe20000000000 */
[----:B------:R-:W-:-:S02]  /*4610*/  FSEL R109, R109, -INF , !P0 ;  /* 0xff8000006d6d7808 */ /* 0x000fc40004000000 */
[----:B------:R-:W-:Y:S01]  /*4620*/  FSEL R69, R69, -INF , !P3 ;  /* 0xff80000045457808 */ /* 0x000fe20005800000 */
[----:B------:R-:W-:Y:S01]  /*4630*/  IMAD.IADD R78, R113, 0x1, -R0 ;  /* 0x00000001714e7824 */ /* 0x000fe200078e0a00 */
[-C--:B------:R-:W-:Y:S02]  /*4640*/  ISETP.GE.AND P0, PT, R52, R146.reuse, PT ;  /* 0x000000923400720c */ /* 0x080fe40003f06270 */
[----:B------:R-:W-:Y:S02]  /*4650*/  FSEL R111, R111, -INF , !P2 ;  /* 0xff8000006f6f7808 */ /* 0x000fe40005000000 */
[----:B------:R-:W-:Y:S02]  /*4660*/  ISETP.GE.AND P3, PT, R64, R146, PT ;  /* 0x000000924000720c */ /* 0x000fe40003f66270 */
[----:B------:R-:W-:Y:S02]  /*4670*/  I2FP.F32.S32 R12, R12 ;  /* 0x0000000c000c7245 */ /* 0x000fe40000201400 */
[----:B------:R-:W-:-:S02]  /*4680*/  IABS R6, R6 ;  /* 0x0000000600067213 */ /* 0x000fc40000000000 */
[----:B------:R-:W-:Y:S01]  /*4690*/  IADD3 R14, PT, PT, R117, -0x69, -R0 ;  /* 0xffffff97750e7810 */ /* 0x000fe20007ffe800 */
[----:B------:R-:W-:Y:S01]  /*46a0*/  FFMA.FTZ R12, -R156, R12, R47 ;  /* 0x0000000c9c0c7223 */ /* 0x000fe2000001012f */
[----:B------:R-:W-:Y:S01]  /*46b0*/  IABS R16, R16 ;  /* 0x0000001000107213 */ /* 0x000fe20000000000 */
[----:B------:R-:W-:Y:S01]  /*46c0*/  VIADD R47, R43, 0x41 ;  /* 0x000000412b2f7836 */ /* 0x000fe20000000000 */
[C---:B------:R-:W-:Y:S02]  /*46d0*/  ISETP.GT.AND P2, PT, R22.reuse, R50, PT ;  /* 0x000000321600720c */ /* 0x040fe40003f44270 */
[----:B------:R-:W-:Y:S02]  /*46e0*/  FSEL R189, R111, -INF , !P0 ;  /* 0xff8000006fbd7808 */ /* 0x000fe40004000000 */
[----:B------:R-:W-:Y:S02]  /*46f0*/  FSEL R13, R77, -INF , !P3 ;  /* 0xff8000004d0d7808 */ /* 0x000fe40005800000 */
[----:B------:R-:W-:-:S02]  /*4700*/  ISETP.GT.AND P0, PT, R22, R48, PT ;  /* 0x000000301600720c */ /* 0x000fc40003f04270 */
[C-C-:B------:R-:W-:Y:S02]  /*4710*/  IADD3 R32, PT, PT, R117.reuse, -0x51, -R0.reuse ;  /* 0xffffffaf75207810 */ /* 0x140fe40007ffe800 */
[----:B------:R-:W-:Y:S02]  /*4720*/  ISETP.GE.AND P3, PT, R62, R146, PT ;  /* 0x000000923e00720c */ /* 0x000fe40003f66270 */
[----:B------:R-:W-:Y:S02]  /*4730*/  I2FP.F32.S32 R6, R6 ;  /* 0x0000000600067245 */ /* 0x000fe40000201400 */
[----:B------:R-:W-:Y:S02]  /*4740*/  IABS R14, R14 ;  /* 0x0000000e000e7213 */ /* 0x000fe40000000000 */
[----:B------:R-:W-:Y:S01]  /*4750*/  I2FP.F32.S32 R16, R16 ;  /* 0x0000001000107245 */ /* 0x000fe20000201400 */
[----:B------:R-:W-:Y:S01]  /*4760*/  FFMA.FTZ R125, -R156, R6, R125 ;  /* 0x000000069c7d7223 */ /* 0x000fe2000001017d */
[----:B------:R-:W-:-:S02]  /*4770*/  IADD3 R26, PT, PT, R117, -0x59, -R0 ;  /* 0xffffffa7751a7810 */ /* 0x000fc40007ffe800 */
[----:B------:R-:W-:Y:S01]  /*4780*/  FSEL R36, R36, -INF , !P2 ;  /* 0xff80000024247808 */ /* 0x000fe20005000000 */
[----:B------:R-:W-:Y:S01]  /*4790*/  FFMA.FTZ R16, -R156, R16, R181 ;  /* 0x000000109c107223 */ /* 0x000fe200000101b5 */
[----:B------:R-:W-:Y:S02]  /*47a0*/  IADD3 R34, PT, PT, R117, -0x50, -R0 ;  /* 0xffffffb075227810 */ /* 0x000fe40007ffe800 */
[----:B------:R-:W-:Y:S02]  /*47b0*/  ISETP.GE.AND P2, PT, R48, R146, PT ;  /* 0x000000923000720c */ /* 0x000fe40003f46270 */
[----:B------:R-:W-:Y:S02]  /*47c0*/  FSEL R123, R123, -INF , !P0 ;  /* 0xff8000007b7b7808 */ /* 0x000fe40004000000 */
[----:B------:R-:W-:Y:S02]  /*47d0*/  IABS R32, R32 ;  /* 0x0000002000207213 */ /* 0x000fe40000000000 */
[----:B------:R-:W-:-:S02]  /*47e0*/  FSEL R67, R67, -INF , !P3 ;  /* 0xff80000043437808 */ /* 0x000fc40005800000 */
[----:B------:R-:W-:Y:S02]  /*47f0*/  I2FP.F32.S32 R14, R14 ;  /* 0x0000000e000e7245 */ /* 0x000fe40000201400 */
[----:B------:R-:W-:Y:S02]  /*4800*/  ISETP.GE.AND P3, PT, R58, R146, PT ;  /* 0x000000923a00720c */ /* 0x000fe40003f66270 */
[----:B------:R-:W-:Y:S01]  /*4810*/  IABS R26, R26 ;  /* 0x0000001a001a7213 */ /* 0x000fe20000000000 */
[----:B------:R-:W-:Y:S01]  /*4820*/  FFMA.FTZ R14, -R156, R14, R45 ;  /* 0x0000000e9c0e7223 */ /* 0x000fe2000001012d */
[----:B------:R-:W-:Y:S01]  /*4830*/  IABS R34, R34 ;  /* 0x0000002200227213 */ /* 0x000fe20000000000 */
[----:B------:R-:W-:Y:S01]  /*4840*/  VIADD R45, R43, 0x49 ;  /* 0x000000492b2d7836 */ /* 0x000fe20000000000 */
[----:B------:R-:W-:Y:S02]  /*4850*/  ISETP.GT.AND P0, PT, R22, R47, PT ;  /* 0x0000002f1600720c */ /* 0x000fe40003f04270 */
[----:B------:R-:W-:-:S02]  /*4860*/  FSEL R181, R123, -INF , !P2 ;  /* 0xff8000007bb57808 */ /* 0x000fc40005000000 */
[----:B------:R-:W-:Y:S02]  /*4870*/  I2FP.F32.S32 R32, R32 ;  /* 0x0000002000207245 */ /* 0x000fe40000201400 */
[----:B------:R-:W-:Y:S02]  /*4880*/  ISETP.GT.AND P2, PT, R22, R46, PT ;  /* 0x0000002e1600720c */ /* 0x000fe40003f44270 */
[----:B------:R-:W-:Y:S01]  /*4890*/  FSEL R17, R17, -INF , !P3 ;  /* 0xff80000011117808 */ /* 0x000fe20005800000 */
[----:B------:R-:W-:Y:S01]  /*48a0*/  FFMA.FTZ R32, -R156, R32, R167 ;  /* 0x000000209c207223 */ /* 0x000fe200000101a7 */
[----:B------:R-:W-:Y:S02]  /*48b0*/  I2FP.F32.S32 R26, R26 ;  /* 0x0000001a001a7245 */ /* 0x000fe40000201400 */
[----:B------:R-:W-:Y:S02]  /*48c0*/  IADD3 R18, PT, PT, R117, -0x60, -R0 ;  /* 0xffffffa075127810 */ /* 0x000fe40007ffe800 */
[----:B------:R-:W-:Y:S01]  /*48d0*/  ISETP.GE.AND P3, PT, R54, R146, PT ;  /* 0x000000923600720c */ /* 0x000fe20003f66270 */
[----:B------:R-:W-:Y:S01]  /*48e0*/  FFMA.FTZ R26, -R156, R26, R177 ;  /* 0x0000001a9c1a7223 */ /* 0x000fe200000101b1 */
[----:B------:R-:W-:-:S02]  /*48f0*/  I2FP.F32.S32 R34, R34 ;  /* 0x0000002200227245 */ /* 0x000fc40000201400 */
[----:B------:R-:W-:Y:S02]  /*4900*/  FSEL R125, R125, -INF , !P0 ;  /* 0xff8000007d7d7808 */ /* 0x000fe40004000000 */
[----:B------:R-:W-:Y:S01]  /*4910*/  IADD3 R30, PT, PT, R117, -0x58, -R0 ;  /* 0xffffffa8751e7810 */ /* 0x000fe20007ffe800 */
[----:B------:R-:W-:Y:S01]  /*4920*/  FFMA.FTZ R34, -R156, R34, R137 ;  /* 0x000000229c227223 */ /* 0x000fe20000010189 */
[----:B------:R-:W-:Y:S02]  /*4930*/  ISETP.GE.AND P0, PT, R46, R146, PT ;  /* 0x000000922e00720c */ /* 0x000fe40003f06270 */
[----:B------:R-:W-:Y:S02]  /*4940*/  FSEL R127, R127, -INF , !P2 ;  /* 0xff8000007f7f7808 */ /* 0x000fe40005000000 */
[----:B------:R-:W-:Y:S02]  /*4950*/  IABS R18, R18 ;  /* 0x0000001200127213 */ /* 0x000fe40000000000 */
[----:B------:R-:W-:-:S02]  /*4960*/  FSEL R167, R109, -INF , !P3 ;  /* 0xff8000006da77808 */ /* 0x000fc40005800000 */
[----:B------:R-:W-:Y:S02]  /*4970*/  ISETP.GE.AND P3, PT, R50, R146, PT ;  /* 0x000000923200720c */ /* 0x000fe40003f66270 */
[----:B------:R-:W-:Y:S02]  /*4980*/  IABS R30, R30 ;  /* 0x0000001e001e7213 */ /* 0x000fe40000000000 */
[C---:B------:R-:W-:Y:S02]  /*4990*/  ISETP.GT.AND P2, PT, R22.reuse, R45, PT ;  /* 0x0000002d1600720c */ /* 0x040fe40003f44270 */
[----:B------:R-:W-:Y:S02]  /*49a0*/  FSEL R177, R127, -INF , !P0 ;  /* 0xff8000007fb17808 */ /* 0x000fe40004000000 */
[----:B------:R-:W-:Y:S02]  /*49b0*/  ISETP.GT.AND P0, PT, R22, R44, PT ;  /* 0x0000002c1600720c */ /* 0x000fe40003f04270 */
[----:B------:R-:W-:-:S02]  /*49c0*/  I2FP.F32.S32 R18, R18 ;  /* 0x0000001200127245 */ /* 0x000fc40000201400 */
[----:B------:R-:W-:Y:S01]  /*49d0*/  FSEL R137, R36, -INF , !P3 ;  /* 0xff80000024897808 */ /* 0x000fe20005800000 */
[----:B------:R-:W-:Y:S01]  /*49e0*/  VIADD R36, R43, 0x60 ;  /* 0x000000602b247836 */ /* 0x000fe20000000000 */
[----:B------:R-:W-:Y:S01]  /*49f0*/  I2FP.F32.S32 R30, R30 ;  /* 0x0000001e001e7245 */ /* 0x000fe20000201400 */
[C---:B------:R-:W-:Y:S01]  /*4a00*/  FFMA.FTZ R18, -R156.reuse, R18, R179 ;  /* 0x000000129c127223 */ /* 0x040fe200000101b3 */
[----:B------:R-:W-:Y:S02]  /*4a10*/  ISETP.GE.AND P3, PT, R47, R146, PT ;  /* 0x000000922f00720c */ /* 0x000fe40003f66270 */
[----:B------:R-:W-:Y:S01]  /*4a20*/  FSEL R129, R129, -INF , !P2 ;  /* 0xff80000081817808 */ /* 0x000fe20005000000 */
[----:B------:R-:W-:Y:S01]  /*4a30*/  FFMA.FTZ R30, -R156, R30, R175 ;  /* 0x0000001e9c1e7223 */ /* 0x000fe200000101af */
[----:B------:R-:W-:Y:S02]  /*4a40*/  ISETP.GE.AND P2, PT, R44, R146, PT ;  /* 0x000000922c00720c */ /* 0x000fe40003f46270 */
[----:B------:R-:W-:-:S02]  /*4a50*/  FSEL R34, R34, -INF , !P0 ;  /* 0xff80000022227808 */ /* 0x000fc40004000000 */
[----:B------:R-:W-:Y:S02]  /*4a60*/  FSEL R179, R125, -INF , !P3 ;  /* 0xff8000007db37808 */ /* 0x000fe40005800000 */
[----:B------:R-:W-:Y:S02]  /*4a70*/  ISETP.GE.AND P3, PT, R45, R146, PT ;  /* 0x000000922d00720c */ /* 0x000fe40003f66270 */
[----:B------:R-:W-:Y:S02]  /*4a80*/  ISETP.GT.AND P0, PT, R22, R42, PT ;  /* 0x0000002a1600720c */ /* 0x000fe40003f04270 */
[----:B------:R-:W-:Y:S01]  /*4a90*/  FSEL R127, R34, -INF , !P2 ;  /* 0xff800000227f7808 */ /* 0x000fe20005000000 */
[----:B------:R-:W-:Y:S01]  /*4aa0*/  VIADD R34, R43, 0x61 ;  /* 0x000000612b227836 */ /* 0x000fe20000000000 */
[----:B------:R-:W-:Y:S02]  /*4ab0*/  ISETP.GT.AND P2, PT, R22, R40, PT ;  /* 0x000000281600720c */ /* 0x000fe40003f44270 */
[----:B------:R-:W-:-:S02]  /*4ac0*/  FSEL R175, R129, -INF , !P3 ;  /* 0xff80000081af7808 */ /* 0x000fc40005800000 */
[----:B------:R-:W-:Y:S02]  /*4ad0*/  FSEL R32, R32, -INF , !P0 ;  /* 0xff80000020207808 */ /* 0x000fe40004000000 */
[-C--:B------:R-:W-:Y:S02]  /*4ae0*/  ISETP.GE.AND P3, PT, R42, R146.reuse, PT ;  /* 0x000000922a00720c */ /* 0x080fe40003f66270 */
[----:B------:R-:W-:Y:S02]  /*4af0*/  ISETP.GE.AND P0, PT, R40, R146, PT ;  /* 0x000000922800720c */ /* 0x000fe40003f06270 */
[----:B------:R-:W-:Y:S02]  /*4b00*/  FSEL R30, R30, -INF , !P2 ;  /* 0xff8000001e1e7808 */ /* 0x000fe40005000000 */
[----:B------:R-:W-:Y:S02]  /*4b10*/  ISETP.GT.AND P2, PT, R22, R38, PT ;  /* 0x000000261600720c */ /* 0x000fe40003f44270 */
[----:B------:R-:W-:Y:S01]  /*4b20*/  FSEL R125, R32, -INF , !P3 ;  /* 0xff800000207d7808 */ /* 0x000fe20005800000 */
[C---:B------:R-:W-:Y:S01]  /*4b30*/  VIADD R32, R43.reuse, 0x68 ;  /* 0x000000682b207836 */ /* 0x040fe20000000000 */
[----:B------:R-:W-:Y:S01]  /*4b40*/  FSEL R123, R30, -INF , !P0 ;  /* 0xff8000001e7b7808 */ /* 0x000fe20004000000 */
[----:B------:R-:W-:Y:S01]  /*4b50*/  VIADD R30, R43, 0x69 ;  /* 0x000000692b1e7836 */ /* 0x000fe20000000000 */
[----:B------:R-:W-:-:S02]  /*4b60*/  ISETP.GE.AND P3, PT, R38, R146, PT ;  /* 0x000000922600720c */ /* 0x000fc40003f66270 */
[----:B------:R-:W-:Y:S02]  /*4b70*/  ISETP.GT.AND P0, PT, R22, R36, PT ;  /* 0x000000241600720c */ /* 0x000fe40003f04270 */
[----:B------:R-:W-:Y:S02]  /*4b80*/  FSEL R26, R26, -INF , !P2 ;  /* 0xff8000001a1a7808 */ /* 0x000fe40005000000 */
[----:B------:R-:W-:Y:S02]  /*4b90*/  ISETP.GE.AND P2, PT, R36, R146, PT ;  /* 0x000000922400720c */ /* 0x000fe40003f46270 */
[----:B------:R-:W-:Y:S02]  /*4ba0*/  FSEL R18, R18, -INF , !P0 ;  /* 0xff80000012127808 */ /* 0x000fe40004000000 */
[----:B------:R-:W-:Y:S01]  /*4bb0*/  FSEL R111, R26, -INF , !P3 ;  /* 0xff8000001a6f7808 */ /* 0x000fe20005800000 */
[----:B------:R-:W-:Y:S01]  /*4bc0*/  VIADD R26, R43, 0x70 ;  /* 0x000000702b1a7836 */ /* 0x000fe20000000000 */
[----:B------:R-:W-:-:S02]  /*4bd0*/  ISETP.GT.AND P3, PT, R22, R34, PT ;  /* 0x000000221600720c */ /* 0x000fc40003f64270 */
[----:B------:R-:W-:Y:S01]  /*4be0*/  FSEL R59, R18, -INF , !P2 ;  /* 0xff800000123b7808 */ /* 0x000fe20005000000 */
[----:B------:R-:W-:Y:S01]  /*4bf0*/  VIADD R18, R43, 0x71 ;  /* 0x000000712b127836 */ /* 0x000fe20000000000 */
[----:B------:R-:W-:Y:S02]  /*4c00*/  ISETP.GE.AND P2, PT, R34, R146, PT ;  /* 0x000000922200720c */ /* 0x000fe40003f46270 */
[----:B------:R-:W-:Y:S02]  /*4c10*/  FSEL R16, R16, -INF , !P3 ;  /* 0xff80000010107808 */ /* 0x000fe40005800000 */
[----:B------:R-:W-:Y:S02]  /*4c20*/  IADD3 R10, PT, PT, R117, -0x68, -R0 ;  /* 0xffffff98750a7810 */ /* 0x000fe40007ffe800 */
[----:B------:R-:W-:Y:S01]  /*4c30*/  FSEL R57, R16, -INF , !P2 ;  /* 0xff80000010397808 */ /* 0x000fe20005000000 */
[----:B------:R-:W-:Y:S01]  /*4c40*/  VIADD R16, R43, 0x78 ;  /* 0x000000782b107836 */ /* 0x000fe20000000000 */
[----:B------:R-:W-:-:S02]  /*4c50*/  IABS R10, R10 ;  /* 0x0000000a000a7213 */ /* 0x000fc40000000000 */
[----:B------:R-:W-:Y:S02]  /*4c60*/  ISETP.GT.AND P2, PT, R22, R30, PT ;  /* 0x0000001e1600720c */ /* 0x000fe40003f44270 */
[----:B------:R-:W-:Y:S02]  /*4c70*/  IADD3 R6, PT, PT, R117, -0x78, -R0 ;  /* 0xffffff8875067810 */ /* 0x000fe40007ffe800 */
[----:B------:R-:W-:Y:S02]  /*4c80*/  I2FP.F32.S32 R10, R10 ;  /* 0x0000000a000a7245 */ /* 0x000fe40000201400 */
[----:B------:R-:W-:Y:S02]  /*4c90*/  FSEL R14, R14, -INF , !P2 ;  /* 0xff8000000e0e7808 */ /* 0x000fe40005000000 */
[----:B------:R-:W-:Y:S01]  /*4ca0*/  IABS R6, R6 ;  /* 0x0000000600067213 */ /* 0x000fe20000000000 */
[----:B------:R-:W-:Y:S01]  /*4cb0*/  FFMA.FTZ R10, -R156, R10, R183 ;  /* 0x0000000a9c0a7223 */ /* 0x000fe200000101b7 */
[----:B------:R-:W-:-:S02]  /*4cc0*/  ISETP.GT.AND P2, PT, R22, R26, PT ;  /* 0x0000001a1600720c */ /* 0x000fc40003f44270 */
[----:B------:R-:W-:Y:S02]  /*4cd0*/  I2FP.F32.S32 R6, R6 ;  /* 0x0000000600067245 */ /* 0x000fe40000201400 */
[----:B------:R-:W-:Y:S02]  /*4ce0*/  FSEL R12, R12, -INF , !P2 ;  /* 0xff8000000c0c7808 */ /* 0x000fe40005000000 */
[----:B------:R-:W-:Y:S01]  /*4cf0*/  ISETP.GT.AND P3, PT, R22, R32, PT ;  /* 0x000000201600720c */ /* 0x000fe20003f64270 */
[----:B------:R-:W-:Y:S01]  /*4d00*/  FFMA.FTZ R6, -R156, R6, R185 ;  /* 0x000000069c067223 */ /* 0x000fe200000101b9 */
[----:B------:R-:W-:Y:S02]  /*4d10*/  ISETP.GT.AND P2, PT, R22, R18, PT ;  /* 0x000000121600720c */ /* 0x000fe40003f44270 */
[----:B------:R-:W-:Y:S02]  /*4d20*/  IADD3 R77, PT, PT, R113, -0x1, -R0 ;  /* 0xffffffff714d7810 */ /* 0x000fe40007ffe800 */
[----:B------:R-:W-:Y:S01]  /*4d30*/  FSEL R53, R10, -INF , !P3 ;  /* 0xff8000000a357808 */ /* 0x000fe20005800000 */
[----:B------:R-:W-:Y:S01]  /*4d40*/  VIADD R10, R43, 0x79 ;  /* 0x000000792b0a7836 */ /* 0x000fe20000000000 */
[----:B------:R-:W-:-:S02]  /*4d50*/  IABS R78, R78 ;  /* 0x0000004e004e7213 */ /* 0x000fc40000000000 */
[----:B------:R-:W-:Y:S02]  /*4d60*/  FSEL R8, R8, -INF , !P2 ;  /* 0xff80000008087808 */ /* 0x000fe40005000000 */
[----:B------:R-:W-:Y:S02]  /*4d70*/  IABS R77, R77 ;  /* 0x0000004d004d7213 */ /* 0x000fe40000000000 */
[----:B------:R-:W-:Y:S02]  /*4d80*/  ISETP.GT.AND P2, PT, R22, R16, PT ;  /* 0x000000101600720c */ /* 0x000fe40003f44270 */
[----:B------:R-:W-:Y:S02]  /*4d90*/  I2FP.F32.S32 R78, R78 ;  /* 0x0000004e004e7245 */ /* 0x000fe40000201400 */
[----:B------:R-:W-:Y:S02]  /*4da0*/  FSEL R6, R6, -INF , !P2 ;  /* 0xff80000006067808 */ /* 0x000fe40005000000 */
[----:B------:R-:W-:Y:S01]  /*4db0*/  I2FP.F32.S32 R80, R77 ;  /* 0x0000004d00507245 */ /* 0x000fe20000201400 */
[----:B------:R-:W-:Y:S01]  /*4dc0*/  FFMA.FTZ R78, -R156, R78, R31 ;  /* 0x0000004e9c4e7223 */ /* 0x000fe2000001011f */
[----:B------:R-:W-:-:S02]  /*4dd0*/  ISETP.GT.AND P2, PT, R22, R10, PT ;  /* 0x0000000a1600720c */ /* 0x000fc40003f44270 */
[----:B------:R-:W-:Y:S01]  /*4de0*/  ISETP.GT.AND P0, PT, R115, R43, PT ;  /* 0x0000002b7300720c */ /* 0x000fe20003f04270 */
[----:B------:R-:W-:Y:S01]  /*4df0*/  FFMA.FTZ R51, -R156, R80, R51 ;  /* 0x000000509c337223 */ /* 0x000fe20000010133 */
[----:B------:R-:W-:Y:S02]  /*4e00*/  FSEL R31, R4, -INF , !P2 ;  /* 0xff800000041f7808 */ /* 0x000fe40005000000 */
[----:B------:R-:W-:Y:S02]  /*4e10*/  IADD3 R4, PT, PT, R113, -0x9, -R0 ;  /* 0xfffffff771047810 */ /* 0x000fe40007ffe800 */
[----:B------:R-:W-:Y:S02]  /*4e20*/  ISETP.GE.AND P3, PT, R43, R145, PT ;  /* 0x000000912b00720c */ /* 0x000fe40003f66270 */
[----:B------:R-:W-:Y:S02]  /*4e30*/  IABS R43, R4 ;  /* 0x00000004002b7213 */ /* 0x000fe40000000000 */
[----:B------:R-:W-:-:S02]  /*4e40*/  FSEL R51, R51, -INF , !P4 ;  /* 0xff80000033337808 */ /* 0x000fc40006000000 */
[----:B------:R-:W-:Y:S02]  /*4e50*/  FSEL R78, R78, -INF , !P0 ;  /* 0xff8000004e4e7808 */ /* 0x000fe40004000000 */
[----:B------:R-:W-:Y:S02]  /*4e60*/  ISETP.GT.AND P0, PT, R115, R76, PT ;  /* 0x0000004c7300720c */ /* 0x000fe40003f04270 */
[--C-:B------:R-:W-:Y:S02]  /*4e70*/  IADD3 R72, PT, PT, R113, -0x10, -R0.reuse ;  /* 0xfffffff071487810 */ /* 0x100fe40007ffe800 */
[----:B------:R-:W-:Y:S02]  /*4e80*/  I2FP.F32.S32 R43, R43 ;  /* 0x0000002b002b7245 */ /* 0x000fe40000201400 */
[----:B------:R-:W-:Y:S02]  /*4e90*/  FSEL R209, R51, -INF , !P1 ;  /* 0xff80000033d17808 */ /* 0x000fe40004800000 */
[----:B------:R-:W-:Y:S01]  /*4ea0*/  IADD3 R51, PT, PT, R113, -0x11, -R0 ;  /* 0xffffffef71337810 */ /* 0x000fe20007ffe800 */
[----:B------:R-:W-:Y:S01]  /*4eb0*/  FFMA.FTZ R43, -R156, R43, R61 ;  /* 0x0000002b9c2b7223 */ /* 0x000fe2000001013d */
[----:B------:R-:W-:-:S02]  /*4ec0*/  IABS R72, R72 ;  /* 0x0000004800487213 */ /* 0x000fc40000000000 */
[----:B------:R-:W-:Y:S02]  /*4ed0*/  FSEL R77, R55, -INF , !P0 ;  /* 0xff800000374d7808 */ /* 0x000fe40004000000 */
[----:B------:R-:W-:Y:S02]  /*4ee0*/  IADD3 R55, PT, PT, R113, -0x18, -R0 ;  /* 0xffffffe871377810 */ /* 0x000fe40007ffe800 */
[----:B------:R-:W-:Y:S02]  /*4ef0*/  IABS R51, R51 ;  /* 0x0000003300337213 */ /* 0x000fe40000000000 */
[----:B------:R-:W-:Y:S02]  /*4f00*/  I2FP.F32.S32 R61, R72 ;  /* 0x00000048003d7245 */ /* 0x000fe40000201400 */
[----:B------:R-:W-:Y:S02]  /*4f10*/  IABS R55, R55 ;  /* 0x0000003700377213 */ /* 0x000fe40000000000 */
[----:B------:R-:W-:Y:S01]  /*4f20*/  I2FP.F32.S32 R51, R51 ;  /* 0x0000003300337245 */ /* 0x000fe20000201400 */
[----:B------:R-:W-:Y:S01]  /*4f30*/  FFMA.FTZ R61, -R156, R61, R63 ;  /* 0x0000003d9c3d7223 */ /* 0x000fe2000001013f */
[----:B------:R-:W-:-:S02]  /*4f40*/  FSEL R4, R78, -INF , !P3 ;  /* 0xff8000004e047808 */ /* 0x000fc40005800000 */
[C---:B------:R-:W-:Y:S01]  /*4f50*/  ISETP.GT.AND P4, PT, R115.reuse, R74, PT ;  /* 0x0000004a7300720c */ /* 0x040fe20003f84270 */
[----:B------:R-:W-:Y:S01]  /*4f60*/  FFMA.FTZ R51, -R156, R51, R65 ;  /* 0x000000339c337223 */ /* 0x000fe20000010141 */
[----:B------:R-:W-:Y:S02]  /*4f70*/  ISETP.GE.AND P3, PT, R76, R145, PT ;  /* 0x000000914c00720c */ /* 0x000fe40003f66270 */
[----:B------:R-:W-:Y:S02]  /*4f80*/  I2FP.F32.S32 R55, R55 ;  /* 0x0000003700377245 */ /* 0x000fe40000201400 */
[----:B------:R-:W-:Y:S02]  /*4f90*/  ISETP.GT.AND P0, PT, R115, R70, PT ;  /* 0x000000467300720c */ /* 0x000fe40003f04270 */
[----:B------:R-:W-:Y:S01]  /*4fa0*/  FSEL R43, R43, -INF , !P4 ;  /* 0xff8000002b2b7808 */ /* 0x000fe20006000000 */
[----:B------:R-:W-:Y:S01]  /*4fb0*/  FFMA.FTZ R55, -R156, R55, R71 ;  /* 0x000000379c377223 */ /* 0x000fe20000010147 */
[----:B------:R-:W-:-:S02]  /*4fc0*/  FSEL R77, R77, -INF , !P3 ;  /* 0xff8000004d4d7808 */ /* 0x000fc40005800000 */
[----:B------:R-:W-:Y:S02]  /*4fd0*/  ISETP.GT.AND P4, PT, R115, R68, PT ;  /* 0x000000447300720c */ /* 0x000fe40003f84270 */
[----:B------:R-:W-:Y:S02]  /*4fe0*/  ISETP.GE.AND P3, PT, R70, R145, PT ;  /* 0x000000914600720c */ /* 0x000fe40003f66270 */
[----:B------:R-:W-:Y:S02]  /*4ff0*/  FSEL R61, R61, -INF , !P0 ;  /* 0xff8000003d3d7808 */ /* 0x000fe40004000000 */
[----:B------:R-:W-:Y:S02]  /*5000*/  IADD3 R63, PT, PT, R113, -0x19, -R0 ;  /* 0xffffffe7713f7810 */ /* 0x000fe40007ffe800 */
[----:B------:R-:W-:Y:S02]  /*5010*/  ISETP.GT.AND P0, PT, R115, R66, PT ;  /* 0x000000427300720c */ /* 0x000fe40003f04270 */
[----:B------:R-:W-:-:S02]  /*5020*/  FSEL R71, R51, -INF , !P4 ;  /* 0xff80000033477808 */ /* 0x000fc40006000000 */
[----:B------:R-:W-:Y:S02]  /*5030*/  FSEL R61, R61, -INF , !P3 ;  /* 0xff8000003d3d7808 */ /* 0x000fe40005800000 */
[----:B------:R-:W-:Y:S02]  /*5040*/  IABS R51, R63 ;  /* 0x0000003f00337213 */ /* 0x000fe40000000000 */
[----:B------:R-:W-:Y:S02]  /*5050*/  ISETP.GE.AND P3, PT, R66, R145, PT ;  /* 0x000000914200720c */ /* 0x000fe40003f66270 */
[----:B------:R-:W-:Y:S02]  /*5060*/  FSEL R63, R55, -INF , !P0 ;  /* 0xff800000373f7808 */ /* 0x000fe40004000000 */
[----:B------:R-:W-:Y:S02]  /*5070*/  ISETP.GT.AND P0, PT, R115, R27, PT ;  /* 0x0000001b7300720c */ /* 0x000fe40003f04270 */
[----:B------:R-:W-:-:S02]  /*5080*/  FSEL R63, R63, -INF , !P3 ;  /* 0xff8000003f3f7808 */ /* 0x000fc40005800000 */
[-C--:B------:R-:W-:Y:S02]  /*5090*/  ISETP.GE.AND P3, PT, R27, R145.reuse, PT ;  /* 0x000000911b00720c */ /* 0x080fe40003f66270 */
[----:B------:R-:W2:Y:S01]  /*50a0*/  LD.E R27, desc[UR4][R2.64+0xdc] ;  /* 0x0000dc04021b7980 */ /* 0x000ea2000c101900 */
[-C--:B------:R-:W-:Y:S02]  /*50b0*/  ISETP.GE.AND P1, PT, R74, R145.reuse, PT ;  /* 0x000000914a00720c */ /* 0x080fe40003f26270 */
[----:B------:R-:W-:Y:S02]  /*50c0*/  ISETP.GT.AND P4, PT, R115, R64, PT ;  /* 0x000000407300720c */ /* 0x000fe40003f84270 */
[----:B------:R-:W-:Y:S02]  /*50d0*/  FSEL R103, R43, -INF , !P1 ;  /* 0xff8000002b677808 */ /* 0x000fe40004800000 */
[----:B------:R-:W-:Y:S02]  /*50e0*/  IADD3 R43, PT, PT, R113, -0x20, -R0 ;  /* 0xffffffe0712b7810 */ /* 0x000fe40007ffe800 */
[----:B------:R-:W-:-:S02]  /*50f0*/  ISETP.GE.AND P1, PT, R68, R145, PT ;  /* 0x000000914400720c */ /* 0x000fc40003f26270 */
[----:B------:R-:W-:Y:S02]  /*5100*/  IABS R43, R43 ;  /* 0x0000002b002b7213 */ /* 0x000fe40000000000 */
[----:B------:R-:W-:Y:S02]  /*5110*/  FSEL R71, R71, -INF , !P1 ;  /* 0xff80000047477808 */ /* 0x000fe40004800000 */
[----:B------:R-:W-:Y:S01]  /*5120*/  ISETP.GE.AND P1, PT, R64, R145, PT ;  /* 0x000000914000720c */ /* 0x000fe20003f26270 */
[----:B------:R-:W-:Y:S01]  /*5130*/  IMAD.MOV.U32 R64, RZ, RZ, R43 ;  /* 0x000000ffff407224 */ /* 0x000fe200078e002b */
[----:B------:R-:W-:Y:S02]  /*5140*/  IADD3 R43, PT, PT, R113, -0x21, -R0 ;  /* 0xffffffdf712b7810 */ /* 0x000fe40007ffe800 */
[----:B------:R-:W-:Y:S02]  /*5150*/  I2FP.F32.S32 R51, R51 ;  /* 0x0000003300337245 */ /* 0x000fe40000201400 */
[----:B------:R-:W-:-:S02]  /*5160*/  IABS R43, R43 ;  /* 0x0000002b002b7213 */ /* 0x000fc40000000000 */
[----:B------:R-:W-:Y:S01]  /*5170*/  IADD3 R55, PT, PT, R113, -0x28, -R0 ;  /* 0xffffffd871377810 */ /* 0x000fe20007ffe800 */
[C---:B------:R-:W-:Y:S01]  /*5180*/  FFMA.FTZ R51, -R156.reuse, R51, R75 ;  /* 0x000000339c337223 */ /* 0x040fe2000001014b */
[----:B------:R-:W-:Y:S02]  /*5190*/  I2FP.F32.S32 R43, R43 ;  /* 0x0000002b002b7245 */ /* 0x000fe40000201400 */
[----:B------:R-:W-:Y:S02]  /*51a0*/  I2FP.F32.S32 R64, R64 ;  /* 0x0000004000407245 */ /* 0x000fe40000201400 */
[----:B------:R-:W-:Y:S01]  /*51b0*/  FSEL R65, R51, -INF , !P4 ;  /* 0xff80000033417808 */ /* 0x000fe20006000000 */
[C---:B------:R-:W-:Y:S01]  /*51c0*/  FFMA.FTZ R43, -R156.reuse, R43, R79 ;  /* 0x0000002b9c2b7223 */ /* 0x040fe2000001014f */
[----:B------:R-:W-:Y:S01]  /*51d0*/  ISETP.GT.AND P4, PT, R115, R62, PT ;  /* 0x0000003e7300720c */ /* 0x000fe20003f84270 */
[----:B------:R-:W-:Y:S01]  /*51e0*/  FFMA.FTZ R64, -R156, R64, R81 ;  /* 0x000000409c407223 */ /* 0x000fe20000010151 */
[----:B------:R-:W-:-:S02]  /*51f0*/  IABS R51, R55 ;  /* 0x0000003700337213 */ /* 0x000fc40000000000 */
[----:B------:R-:W-:Y:S02]  /*5200*/  FSEL R55, R65, -INF , !P1 ;  /* 0xff80000041377808 */ /* 0x000fe40004800000 */
[----:B------:R-:W-:Y:S02]  /*5210*/  ISETP.GE.AND P1, PT, R62, R145, PT ;  /* 0x000000913e00720c */ /* 0x000fe40003f26270 */
[----:B------:R-:W-:Y:S02]  /*5220*/  IADD3 R62, PT, PT, R113, -0x29, -R0 ;  /* 0xffffffd7713e7810 */ /* 0x000fe40007ffe800 */
[----:B------:R-:W-:Y:S02]  /*5230*/  FSEL R43, R43, -INF , !P4 ;  /* 0xff8000002b2b7808 */ /* 0x000fe40006000000 */
[----:B------:R-:W-:Y:S02]  /*5240*/  IABS R62, R62 ;  /* 0x0000003e003e7213 */ /* 0x000fe40000000000 */
[----:B------:R-:W-:-:S02]  /*5250*/  FSEL R101, R43, -INF , !P1 ;  /* 0xff8000002b657808 */ /* 0x000fc40004800000 */
[----:B------:R-:W-:Y:S02]  /*5260*/  IADD3 R43, PT, PT, R113, -0x31, -R0 ;  /* 0xffffffcf712b7810 */ /* 0x000fe40007ffe800 */
[----:B------:R-:W-:Y:S02]  /*5270*/  FSEL R64, R64, -INF , !P0 ;  /* 0xff80000040407808 */ /* 0x000fe40004000000 */
[----:B------:R-:W-:Y:S02]  /*5280*/  I2FP.F32.S32 R62, R62 ;  /* 0x0000003e003e7245 */ /* 0x000fe40000201400 */
[----:B------:R-:W-:Y:S02]  /*5290*/  I2FP.F32.S32 R51, R51 ;  /* 0x0000003300337245 */ /* 0x000fe40000201400 */
[----:B------:R-:W-:Y:S02]  /*52a0*/  IABS R43, R43 ;  /* 0x0000002b002b7213 */ /* 0x000fe40000000000 */
[----:B------:R-:W-:Y:S01]  /*52b0*/  FSEL R201, R64, -INF , !P3 ;  /* 0xff80000040c97808 */ /* 0x000fe20005800000 */
[----:B------:R-:W-:Y:S01]  /*52c0*/  FFMA.FTZ R62, -R156, R62, R89 ;  /* 0x0000003e9c3e7223 */ /* 0x000fe20000010159 */
[----:B------:R-:W-:-:S02]  /*52d0*/  ISETP.GT.AND P0, PT, R115, R60, PT ;  /* 0x0000003c7300720c */ /* 0x000fc40003f04270 */
[----:B------:R-:W-:Y:S01]  /*52e0*/  ISETP.GE.AND P3, PT, R60, R145, PT ;  /* 0x000000913c00720c */ /* 0x000fe20003f66270 */
[----:B------:R-:W-:Y:S01]  /*52f0*/  FFMA.FTZ R51, -R156, R51, R83 ;  /* 0x000000339c337223 */ /* 0x000fe20000010153 */
[----:B------:R-:W-:Y:S02]  /*5300*/  IADD3 R60, PT, PT, R113, -0x30, -R0 ;  /* 0xffffffd0713c7810 */ /* 0x000fe40007ffe800 */
[----:B------:R-:W-:Y:S02]  /*5310*/  ISETP.GT.AND P4, PT, R115, R58, PT ;  /* 0x0000003a7300720c */ /* 0x000fe40003f84270 */
[----:B------:R-:W-:Y:S02]  /*5320*/  I2FP.F32.S32 R43, R43 ;  /* 0x0000002b002b7245 */ /* 0x000fe40000201400 */
[----:B------:R-:W-:Y:S02]  /*5330*/  IABS R60, R60 ;  /* 0x0000003c003c7213 */ /* 0x000fe40000000000 */
[----:B------:R-:W-:Y:S01]  /*5340*/  ISETP.GE.AND P1, PT, R58, R145, PT ;  /* 0x000000913a00720c */ /* 0x000fe20003f26270 */
[----:B------:R-:W-:Y:S01]  /*5350*/  FFMA.FTZ R43, -R156, R43, R97 ;  /* 0x0000002b9c2b7223 */ /* 0x000fe20000010161 */
[----:B------:R-:W-:-:S02]  /*5360*/  FSEL R62, R62, -INF , !P4 ;  /* 0xff8000003e3e7808 */ /* 0x000fc40006000000 */
[----:B------:R-:W-:Y:S02]  /*5370*/  FSEL R51, R51, -INF , !P0 ;  /* 0xff80000033337808 */ /* 0x000fe40004000000 */
[----:B------:R-:W-:Y:S02]  /*5380*/  ISETP.GT.AND P4, PT, R115, R54, PT ;  /* 0x000000367300720c */ /* 0x000fe40003f84270 */
[----:B------:R-:W-:Y:S02]  /*5390*/  I2FP.F32.S32 R60, R60 ;  /* 0x0000003c003c7245 */ /* 0x000fe40000201400 */
[----:B------:R-:W-:Y:S02]  /*53a0*/  FSEL R65, R62, -INF , !P1 ;  /* 0xff8000003e417808 */ /* 0x000fe40004800000 */
[----:B------:R-:W-:Y:S02]  /*53b0*/  FSEL R199, R51, -INF , !P3 ;  /* 0xff80000033c77808 */ /* 0x000fe40005800000 */
[----:B------:R-:W-:-:S02]  /*53c0*/  ISETP.GE.AND P1, PT, R54, R145, PT ;  /* 0x000000913600720c */ /* 0x000fc40003f26270 */
[C-C-:B------:R-:W-:Y:S02]  /*53d0*/  IADD3 R51, PT, PT, R113.reuse, -0x38, -R0.reuse ;  /* 0xffffffc871337810 */ /* 0x140fe40007ffe800 */
[----:B------:R-:W-:Y:S02]  /*53e0*/  IADD3 R54, PT, PT, R113, -0x39, -R0 ;  /* 0xffffffc771367810 */ /* 0x000fe40007ffe800 */
[----:B------:R-:W-:Y:S01]  /*53f0*/  FSEL R43, R43, -INF , !P4 ;  /* 0xff8000002b2b7808 */ /* 0x000fe20006000000 */
[----:B------:R-:W-:Y:S01]  /*5400*/  FFMA.FTZ R60, -R156, R60, R95 ;  /* 0x0000003c9c3c7223 */ /* 0x000fe2000001015f */
[----:B------:R-:W-:Y:S02]  /*5410*/  ISETP.GT.AND P0, PT, R115, R56, PT ;  /* 0x000000387300720c */ /* 0x000fe40003f04270 */
[----:B------:R-:W-:Y:S02]  /*5420*/  IABS R51, R51 ;  /* 0x0000003300337213 */ /* 0x000fe40000000000 */
[----:B------:R-:W-:-:S02]  /*5430*/  IABS R54, R54 ;  /* 0x0000003600367213 */ /* 0x000fc40000000000 */
[----:B------:R-:W-:Y:S02]  /*5440*/  FSEL R193, R43, -INF , !P1 ;  /* 0xff8000002bc17808 */ /* 0x000fe40004800000 */
[----:B------:R-:W-:Y:S02]  /*5450*/  IADD3 R43, PT, PT, R113, -0x41, -R0 ;  /* 0xffffffbf712b7810 */ /* 0x000fe40007ffe800 */
[----:B------:R-:W-:Y:S02]  /*5460*/  ISETP.GE.AND P3, PT, R56, R145, PT ;  /* 0x000000913800720c */ /* 0x000fe40003f66270 */
[----:B------:R-:W-:Y:S02]  /*5470*/  FSEL R60, R60, -INF , !P0 ;  /* 0xff8000003c3c7808 */ /* 0x000fe40004000000 */
[----:B------:R-:W-:Y:S02]  /*5480*/  I2FP.F32.S32 R51, R51 ;  /* 0x0000003300337245 */ /* 0x000fe40000201400 */
[----:B------:R-:W-:-:S02]  /*5490*/  I2FP.F32.S32 R54, R54 ;  /* 0x0000003600367245 */ /* 0x000fc40000201400 */
[----:B------:R-:W-:Y:S02]  /*54a0*/  IABS R43, R43 ;  /* 0x0000002b002b7213 */ /* 0x000fe40000000000 */
[----:B------:R-:W-:Y:S01]  /*54b0*/  FSEL R195, R60, -INF , !P3 ;  /* 0xff8000003cc37808 */ /* 0x000fe20005800000 */
[C---:B------:R-:W-:Y:S01]  /*54c0*/  FFMA.FTZ R51, -R156.reuse, R51, R107 ;  /* 0x000000339c337223 */ /* 0x040fe2000001016b */
[----:B------:R-:W-:Y:S01]  /*54d0*/  ISETP.GT.AND P0, PT, R115, R52, PT ;  /* 0x000000347300720c */ /* 0x000fe20003f04270 */
[----:B------:R-:W-:Y:S01]  /*54e0*/  FFMA.FTZ R54, -R156, R54, R105 ;  /* 0x000000369c367223 */ /* 0x000fe20000010169 */
[----:B------:R-:W-:Y:S02]  /*54f0*/  ISETP.GE.AND P3, PT, R52, R145, PT ;  /* 0x000000913400720c */ /* 0x000fe40003f66270 */
[----:B------:R-:W-:Y:S02]  /*5500*/  IADD3 R52, PT, PT, R113, -0x40, -R0 ;  /* 0xffffffc071347810 */ /* 0x000fe40007ffe800 */
[----:B------:R-:W-:-:S02]  /*5510*/  I2FP.F32.S32 R43, R43 ;  /* 0x0000002b002b7245 */ /* 0x000fc40000201400 */
[----:B------:R-:W-:Y:S02]  /*5520*/  ISETP.GT.AND P4, PT, R115, R50, PT ;  /* 0x000000327300720c */ /* 0x000fe40003f84270 */
[----:B------:R-:W-:Y:S01]  /*5530*/  IABS R52, R52 ;  /* 0x0000003400347213 */ /* 0x000fe20000000000 */
[----:B------:R-:W-:Y:S01]  /*5540*/  FFMA.FTZ R43, -R156, R43, R119 ;  /* 0x0000002b9c2b7223 */ /* 0x000fe20000010177 */
[----:B------:R-:W-:Y:S02]  /*5550*/  ISETP.GE.AND P1, PT, R50, R145, PT ;  /* 0x000000913200720c */ /* 0x000fe40003f26270 */
[----:B------:R-:W-:Y:S02]  /*5560*/  FSEL R51, R51, -INF , !P0 ;  /* 0xff80000033337808 */ /* 0x000fe40004000000 */
[----:B------:R-:W-:Y:S02]  /*5570*/  FSEL R54, R54, -INF , !P4 ;  /* 0xff80000036367808 */ /* 0x000fe40006000000 */
[----:B------:R-:W-:-:S02]  /*5580*/  ISETP.GT.AND P4, PT, R115, R47, PT ;  /* 0x0000002f7300720c */ /* 0x000fc40003f84270 */
[----:B------:R-:W-:Y:S02]  /*5590*/  I2FP.F32.S32 R52, R52 ;  /* 0x0000003400347245 */ /* 0x000fe40000201400 */
[----:B------:R-:W-:Y:S02]  /*55a0*/  FSEL R129, R51, -INF , !P3 ;  /* 0xff80000033817808 */ /* 0x000fe40005800000 */
[----:B------:R-:W-:Y:S02]  /*55b0*/  FSEL R107, R54, -INF , !P1 ;  /* 0xff800000366b7808 */ /* 0x000fe40004800000 */
[----:B------:R-:W-:Y:S02]  /*55c0*/  ISETP.GT.AND P0, PT, R115, R48, PT ;  /* 0x000000307300720c */ /* 0x000fe40003f04270 */
[-C--:B------:R-:W-:Y:S02]  /*55d0*/  ISETP.GE.AND P3, PT, R48, R145.reuse, PT ;  /* 0x000000913000720c */ /* 0x080fe40003f66270 */
[----:B------:R-:W-:-:S02]  /*55e0*/  ISETP.GE.AND P1, PT, R47, R145, PT ;  /* 0x000000912f00720c */ /* 0x000fc40003f26270 */
[----:B------:R-:W-:Y:S02]  /*55f0*/  FSEL R43, R43, -INF , !P4 ;  /* 0xff8000002b2b7808 */ /* 0x000fe40006000000 */
[--C-:B------:R-:W-:Y:S01]  /*5600*/  IADD3 R48, PT, PT, R113, -0x48, -R0.reuse ;  /* 0xffffffb871307810 */ /* 0x100fe20007ffe800 */
[----:B------:R-:W-:Y:S01]  /*5610*/  FFMA.FTZ R52, -R156, R52, R131 ;  /* 0x000000349c347223 */ /* 0x000fe20000010183 */
[----:B------:R-:W-:Y:S02]  /*5620*/  FSEL R183, R43, -INF , !P1 ;  /* 0xff8000002bb77808 */ /* 0x000fe40004800000 */
[----:B------:R-:W-:Y:S02]  /*5630*/  IABS R48, R48 ;  /* 0x0000003000307213 */ /* 0x000fe40000000000 */
[C-C-:B------:R-:W-:Y:S02]  /*5640*/  IADD3 R43, PT, PT, R113.reuse, -0x51, -R0.reuse ;  /* 0xffffffaf712b7810 */ /* 0x140fe40007ffe800 */
[----:B------:R-:W-:-:S02]  /*5650*/  IADD3 R47, PT, PT, R113, -0x49, -R0 ;  /* 0xffffffb7712f7810 */ /* 0x000fc40007ffe800 */
[----:B------:R-:W-:Y:S02]  /*5660*/  FSEL R52, R52, -INF , !P0 ;  /* 0xff80000034347808 */ /* 0x000fe40004000000 */
[----:B------:R-:W-:Y:S02]  /*5670*/  I2FP.F32.S32 R48, R48 ;  /* 0x0000003000307245 */ /* 0x000fe40000201400 */
[----:B------:R-:W-:Y:S02]  /*5680*/  IABS R43, R43 ;  /* 0x0000002b002b7213 */ /* 0x000fe40000000000 */
[----:B------:R-:W-:Y:S02]  /*5690*/  IABS R47, R47 ;  /* 0x0000002f002f7213 */ /* 0x000fe40000000000 */
[----:B------:R-:W-:Y:S01]  /*56a0*/  FSEL R187, R52, -INF , !P3 ;  /* 0xff80000034bb7808 */ /* 0x000fe20005800000 */
[----:B------:R-:W-:Y:S01]  /*56b0*/  FFMA.FTZ R48, -R156, R48, R135 ;  /* 0x000000309c307223 */ /* 0x000fe20000010187 */
[----:B------:R-:W-:-:S02]  /*56c0*/  ISETP.GT.AND P0, PT, R115, R46, PT ;  /* 0x0000002e7300720c */ /* 0x000fc40003f04270 */
[----:B------:R-:W-:Y:S02]  /*56d0*/  ISETP.GE.AND P3, PT, R46, R145, PT ;  /* 0x000000912e00720c */ /* 0x000fe40003f66270 */
[----:B------:R-:W-:Y:S02]  /*56e0*/  ISETP.GT.AND P4, PT, R115, R45, PT ;  /* 0x0000002d7300720c */ /* 0x000fe40003f84270 */
[----:B------:R-:W-:Y:S01]  /*56f0*/  ISETP.GE.AND P1, PT, R45, R145, PT ;  /* 0x000000912d00720c */ /* 0x000fe20003f26270 */
[----:B------:R-:W-:Y:S01]  /*5700*/  IMAD.MOV.U32 R45, RZ, RZ, R43 ;  /* 0x000000ffff2d7224 */ /* 0x000fe200078e002b */
[----:B------:R-:W-:Y:S02]  /*5710*/  IADD3 R46, PT, PT, R113, -0x50, -R0 ;  /* 0xffffffb0712e7810 */ /* 0x000fe40007ffe800 */
[----:B------:R-:W-:Y:S02]  /*5720*/  I2FP.F32.S32 R47, R47 ;  /* 0x0000002f002f7245 */ /* 0x000fe40000201400 */
[----:B------:R-:W-:-:S02]  /*5730*/  IABS R46, R46 ;  /* 0x0000002e002e7213 */ /* 0x000fc40000000000 */
[----:B------:R-:W-:Y:S01]  /*5740*/  FSEL R48, R48, -INF , !P0 ;  /* 0xff80000030307808 */ /* 0x000fe20004000000 */
[----:B------:R-:W-:Y:S01]  /*5750*/  FFMA.FTZ R47, -R156, R47, R169 ;  /* 0x0000002f9c2f7223 */ /* 0x000fe200000101a9 */
[----:B------:R-:W-:Y:S02]  /*5760*/  IADD3 R43, PT, PT, R113, -0x58, -R0 ;  /* 0xffffffa8712b7810 */ /* 0x000fe40007ffe800 */
[----:B------:R-:W-:Y:S02]  /*5770*/  I2FP.F32.S32 R45, R45 ;  /* 0x0000002d002d7245 */ /* 0x000fe40000201400 */
[----:B------:R-:W-:Y:S02]  /*5780*/  I2FP.F32.S32 R46, R46 ;  /* 0x0000002e002e7245 */ /* 0x000fe40000201400 */
[----:B------:R-:W-:Y:S01]  /*5790*/  FSEL R185, R48, -INF , !P3 ;  /* 0xff80000030b97808 */ /* 0x000fe20005800000 */
[----:B------:R-:W-:Y:S01]  /*57a0*/  FFMA.FTZ R45, -R156, R45, R171 ;  /* 0x0000002d9c2d7223 */ /* 0x000fe200000101ab */
[----:B------:R-:W-:-:S02]  /*57b0*/  IABS R43, R43 ;  /* 0x0000002b002b7213 */ /* 0x000fc40000000000 */
[----:B------:R-:W-:Y:S02]  /*57c0*/  ISETP.GT.AND P0, PT, R115, R44, PT ;  /* 0x0000002c7300720c */ /* 0x000fe40003f04270 */
[----:B------:R-:W-:Y:S02]  /*57d0*/  ISETP.GE.AND P3, PT, R44, R145, PT ;  /* 0x000000912c00720c */ /* 0x000fe40003f66270 */
[----:B------:R-:W-:Y:S02]  /*57e0*/  FSEL R47, R47, -INF , !P4 ;  /* 0xff8000002f2f7808 */ /* 0x000fe40006000000 */
[----:B------:R-:W-:Y:S02]  /*57f0*/  ISETP.GT.AND P4, PT, R115, R42, PT ;  /* 0x0000002a7300720c */ /* 0x000fe40003f84270 */
[----:B------:R-:W-:Y:S01]  /*5800*/  IADD3 R44, PT, PT, R113, -0x59, -R0 ;  /* 0xffffffa7712c7810 */ /* 0x000fe20007ffe800 */
[----:B------:R-:W-:Y:S01]  /*5810*/  FFMA.FTZ R46, -R156, R46, R173 ;  /* 0x0000002e9c2e7223 */ /* 0x000fe200000101ad */
[----:B------:R-:W-:-:S02]  /*5820*/  I2FP.F32.S32 R43, R43 ;  /* 0x0000002b002b7245 */ /* 0x000fc40000201400 */
[----:B------:R-:W-:Y:S02]  /*5830*/  FSEL R173, R47, -INF , !P1 ;  /* 0xff8000002fad7808 */ /* 0x000fe40004800000 */
[----:B------:R-:W-:Y:S02]  /*5840*/  ISETP.GE.AND P1, PT, R42, R145, PT ;  /* 0x000000912a00720c */ /* 0x000fe40003f26270 */
[----:B------:R-:W-:Y:S02]  /*5850*/  IABS R44, R44 ;  /* 0x0000002c002c7213 */ /* 0x000fe40000000000 */
[----:B------:R-:W-:Y:S01]  /*5860*/  FSEL R45, R45, -INF , !P4 ;  /* 0xff8000002d2d7808 */ /* 0x000fe20006000000 */
[----:B------:R-:W-:Y:S01]  /*5870*/  FFMA.FTZ R43, -R156, R43, R203 ;  /* 0x0000002b9c2b7223 */ /* 0x000fe200000101cb */
[----:B------:R-:W-:Y:S02]  /*5880*/  FSEL R46, R46, -INF , !P0 ;  /* 0xff8000002e2e7808 */ /* 0x000fe40004000000 */
[----:B------:R-:W-:-:S02]  /*5890*/  ISETP.GT.AND P0, PT, R115, R40, PT ;  /* 0x000000287300720c */ /* 0x000fc40003f04270 */
[----:B------:R-:W-:Y:S02]  /*58a0*/  I2FP.F32.S32 R44, R44 ;  /* 0x0000002c002c7245 */ /* 0x000fe40000201400 */
[----:B------:R-:W-:Y:S02]  /*58b0*/  FSEL R169, R45, -INF , !P1 ;  /* 0xff8000002da97808 */ /* 0x000fe40004800000 */
[----:B------:R-:W-:Y:S02]  /*58c0*/  ISETP.GT.AND P4, PT, R115, R38, PT ;  /* 0x000000267300720c */ /* 0x000fe40003f84270 */
[-C--:B------:R-:W-:Y:S02]  /*58d0*/  ISETP.GE.AND P1, PT, R38, R145.reuse, PT ;  /* 0x000000912600720c */ /* 0x080fe40003f26270 */
[----:B------:R-:W-:Y:S02]  /*58e0*/  IADD3 R38, PT, PT, R113, -0x61, -R0 ;  /* 0xffffff9f71267810 */ /* 0x000fe40007ffe800 */
[----:B------:R-:W-:Y:S01]  /*58f0*/  FSEL R171, R46, -INF , !P3 ;  /* 0xff8000002eab7808 */ /* 0x000fe20005800000 */
[----:B------:R-:W-:Y:S01]  /*5900*/  FFMA.FTZ R5, -R156, R44, R5 ;  /* 0x0000002c9c057223 */ /* 0x000fe20000010105 */
[----:B------:R-:W-:-:S02]  /*5910*/  ISETP.GE.AND P3, PT, R40, R145, PT ;  /* 0x000000912800720c */ /* 0x000fc40003f66270 */
[----:B------:R-:W-:Y:S02]  /*5920*/  FSEL R43, R43, -INF , !P0 ;  /* 0xff8000002b2b7808 */ /* 0x000fe40004000000 */
[----:B------:R-:W-:Y:S02]  /*5930*/  IADD3 R40, PT, PT, R113, -0x60, -R0 ;  /* 0xffffffa071287810 */ /* 0x000fe40007ffe800 */
[----:B------:R-:W-:Y:S02]  /*5940*/  IABS R38, R38 ;  /* 0x0000002600267213 */ /* 0x000fe40000000000 */
[----:B------:R-:W-:Y:S02]  /*5950*/  FSEL R135, R43, -INF , !P3 ;  /* 0xff8000002b877808 */ /* 0x000fe40005800000 */
[----:B------:R-:W-:Y:S02]  /*5960*/  ISETP.GT.AND P0, PT, R115, R36, PT ;  /* 0x000000247300720c */ /* 0x000fe40003f04270 */
[----:B------:R-:W-:-:S02]  /*5970*/  IABS R40, R40 ;  /* 0x0000002800287213 */ /* 0x000fc40000000000 */
[----:B------:R-:W-:Y:S02]  /*5980*/  ISETP.GE.AND P3, PT, R36, R145, PT ;  /* 0x000000912400720c */ /* 0x000fe40003f66270 */
[----:B------:R-:W-:Y:S02]  /*5990*/  FSEL R109, R5, -INF , !P4 ;  /* 0xff800000056d7808 */ /* 0x000fe40006000000 */
[C-C-:B------:R-:W-:Y:S02]  /*59a0*/  IADD3 R36, PT, PT, R113.reuse, -0x68, -R0.reuse ;  /* 0xffffff9871247810 */ /* 0x140fe40007ffe800 */
[----:B------:R-:W-:Y:S02]  /*59b0*/  I2FP.F32.S32 R38, R38 ;  /* 0x0000002600267245 */ /* 0x000fe40000201400 */
[----:B------:R-:W-:Y:S02]  /*59c0*/  IADD3 R5, PT, PT, R113, -0x69, -R0 ;  /* 0xffffff9771057810 */ /* 0x000fe40007ffe800 */
[----:B------:R-:W-:Y:S01]  /*59d0*/  I2FP.F32.S32 R40, R40 ;  /* 0x0000002800287245 */ /* 0x000fe20000201400 */
[----:B------:R-:W-:Y:S01]  /*59e0*/  FFMA.FTZ R9, -R156, R38, R9 ;  /* 0x000000269c097223 */ /* 0x000fe20000010109 */
[----:B------:R-:W-:-:S02]  /*59f0*/  IABS R36, R36 ;  /* 0x0000002400247213 */ /* 0x000fc40000000000 */
[----:B------:R-:W-:Y:S02]  /*5a00*/  IABS R5, R5 ;  /* 0x0000000500057213 */ /* 0x000fe40000000000 */
[----:B------:R-:W-:Y:S01]  /*5a10*/  ISETP.GT.AND P4, PT, R115, R34, PT ;  /* 0x000000227300720c */ /* 0x000fe20003f84270 */
[----:B------:R-:W-:Y:S01]  /*5a20*/  FFMA.FTZ R7, -R156, R40, R7 ;  /* 0x000000289c077223 */ /* 0x000fe20000010107 */
[----:B------:R-:W-:Y:S02]  /*5a30*/  FSEL R109, R109, -INF , !P1 ;  /* 0xff8000006d6d7808 */ /* 0x000fe40004800000 */
[----:B------:R-:W-:Y:S02]  /*5a40*/  ISETP.GE.AND P1, PT, R34, R145, PT ;  /* 0x000000912200720c */ /* 0x000fe40003f26270 */
[----:B------:R-:W-:Y:S02]  /*5a50*/  I2FP.F32.S32 R36, R36 ;  /* 0x0000002400247245 */ /* 0x000fe40000201400 */
[----:B------:R-:W-:-:S02]  /*5a60*/  IADD3 R34, PT, PT, R113, -0x70, -R0 ;  /* 0xffffff9071227810 */ /* 0x000fc40007ffe800 */
[----:B------:R-:W-:Y:S02]  /*5a70*/  I2FP.F32.S32 R38, R5 ;  /* 0x0000000500267245 */ /* 0x000fe40000201400 */
[----:B------:R-:W-:Y:S01]  /*5a80*/  FSEL R9, R9, -INF , !P4 ;  /* 0xff80000009097808 */ /* 0x000fe20006000000 */
[C---:B------:R-:W-:Y:S01]  /*5a90*/  FFMA.FTZ R11, -R156.reuse, R36, R11 ;  /* 0x000000249c0b7223 */ /* 0x040fe2000001010b */
[----:B------:R-:W-:Y:S01]  /*5aa0*/  FSEL R7, R7, -INF , !P0 ;  /* 0xff80000007077808 */ /* 0x000fe20004000000 */
[----:B------:R-:W-:Y:S01]  /*5ab0*/  FFMA.FTZ R37, -R156, R38, R37 ;  /* 0x000000269c257223 */ /* 0x000fe20000010125 */
[----:B------:R-:W-:Y:S02]  /*5ac0*/  IABS R34, R34 ;  /* 0x0000002200227213 */ /* 0x000fe40000000000 */
[----:B------:R-:W-:Y:S02]  /*5ad0*/  ISETP.GT.AND P0, PT, R115, R32, PT ;  /* 0x000000207300720c */ /* 0x000fe40003f04270 */
[----:B------:R-:W-:-:S02]  /*5ae0*/  FSEL R95, R9, -INF , !P1 ;  /* 0xff800000095f7808 */ /* 0x000fc40004800000 */
[----:B------:R-:W-:Y:S02]  /*5af0*/  ISETP.GT.AND P1, PT, R115, R30, PT ;  /* 0x0000001e7300720c */ /* 0x000fe40003f24270 */
[----:B------:R-:W-:Y:S02]  /*5b00*/  I2FP.F32.S32 R34, R34 ;  /* 0x0000002200227245 */ /* 0x000fe40000201400 */
[----:B------:R-:W-:Y:S02]  /*5b10*/  FSEL R99, R7, -INF , !P3 ;  /* 0xff80000007637808 */ /* 0x000fe40005800000 */
[----:B------:R-:W-:Y:S02]  /*5b20*/  FSEL R11, R11, -INF , !P0 ;  /* 0xff8000000b0b7808 */ /* 0x000fe40004000000 */
[-C--:B------:R-:W-:Y:S02]  /*5b30*/  ISETP.GE.AND P3, PT, R32, R145.reuse, PT ;  /* 0x000000912000720c */ /* 0x080fe40003f66270 */
[----:B------:R-:W-:-:S02]  /*5b40*/  ISETP.GE.AND P0, PT, R30, R145, PT ;  /* 0x000000911e00720c */ /* 0x000fc40003f06270 */
[----:B------:R-:W-:Y:S01]  /*5b50*/  FSEL R37, R37, -INF , !P1 ;  /* 0xff80000025257808 */ /* 0x000fe20004800000 */
[----:B------:R-:W-:Y:S01]  /*5b60*/  FFMA.FTZ R34, -R156, R34, R41 ;  /* 0x000000229c227223 */ /* 0x000fe20000010129 */
[----:B------:R-:W-:Y:S02]  /*5b70*/  ISETP.GE.AND P2, PT, R32, R146, PT ;  /* 0x000000922000720c */ /* 0x000fe40003f46270 */
[----:B------:R-:W-:Y:S02]  /*5b80*/  FSEL R93, R11, -INF , !P3 ;  /* 0xff8000000b5d7808 */ /* 0x000fe40005800000 */
[----:B------:R-:W-:Y:S02]  /*5b90*/  ISETP.GT.AND P1, PT, R115, R26, PT ;  /* 0x0000001a7300720c */ /* 0x000fe40003f24270 */
[----:B------:R-:W-:Y:S02]  /*5ba0*/  FSEL R89, R37, -INF , !P0 ;  /* 0xff80000025597808 */ /* 0x000fe40004000000 */
[----:B------:R-:W-:-:S02]  /*5bb0*/  ISETP.GE.AND P3, PT, R26, R146, PT ;  /* 0x000000921a00720c */ /* 0x000fc40003f66270 */
[----:B------:R-:W-:Y:S02]  /*5bc0*/  ISETP.GE.AND P0, PT, R26, R145, PT ;  /* 0x000000911a00720c */ /* 0x000fe40003f06270 */
[----:B------:R-:W-:Y:S02]  /*5bd0*/  FMNMX3.FTZ R26, R4, R209, R77, !PT ;  /* 0x000000d1041a7276 */ /* 0x000fe4000781004d */
[----:B------:R-:W-:Y:S02]  /*5be0*/  FSEL R53, R53, -INF , !P2 ;  /* 0xff80000035357808 */ /* 0x000fe40005000000 */
[----:B------:R-:W-:Y:S02]  /*5bf0*/  ISETP.GE.AND P2, PT, R76, R146, PT ;  /* 0x000000924c00720c */ /* 0x000fe40003f46270 */
[----:B------:R-:W-:Y:S02]  /*5c00*/  FSEL R34, R34, -INF , !P1 ;  /* 0xff80000022227808 */ /* 0x000fe40004800000 */
[----:B------:R-:W-:-:S02]  /*5c10*/  FMNMX3.FTZ R26, R26, R103, R61, !PT ;  /* 0x000000671a1a7276 */ /* 0x000fc4000781003d */
[----:B------:R-:W-:Y:S02]  /*5c20*/  FSEL R9, R28, -INF , !P2 ;  /* 0xff8000001c097808 */ /* 0x000fe40005000000 */
[----:B------:R-:W-:Y:S02]  /*5c30*/  FSEL R47, R34, -INF , !P0 ;  /* 0xff800000222f7808 */ /* 0x000fe40004000000 */
[C---:B------:R-:W-:Y:S02]  /*5c40*/  ISETP.GE.AND P2, PT, R18.reuse, R146, PT ;  /* 0x000000921200720c */ /* 0x040fe40003f46270 */
[----:B------:R-:W-:Y:S02]  /*5c50*/  ISETP.GT.AND P1, PT, R115, R18, PT ;  /* 0x000000127300720c */ /* 0x000fe40003f24270 */
        /* <DEDUP_REMOVED lines=8> */
[C-C-:B------:R-:W-:Y:S02]  /*5ce0*/  IADD3 R7, PT, PT, R113.reuse, -0x71, -R0.reuse ;  /* 0xffffff8f71077810 */ /* 0x140fe40007ffe800 */
[----:B------:R-:W-:Y:S02]  /*5cf0*/  FMNMX3.FTZ R18, R18, R193, R129, !PT ;  /* 0x000000c112127276 */ /* 0x000fe40007810081 */
[----:B------:R-:W-:Y:S02]  /*5d00*/  FMNMX3.FTZ R26, R26, R13, R197, !PT ;  /* 0x0000000d1a1a7276 */ /* 0x000fe400078100c5 */
[----:B------:R-:W-:Y:S02]  /*5d10*/  IABS R7, R7 ;  /* 0x0000000700077213 */ /* 0x000fe40000000000 */
[----:B------:R-:W-:Y:S02]  /*5d20*/  FMNMX3.FTZ R18, R18, R107, R187, !PT ;  /* 0x0000006b12127276 */ /* 0x000fe400078100bb */
[----:B------:R-:W-:-:S02]  /*5d30*/  IADD3 R5, PT, PT, R113, -0x78, -R0 ;  /* 0xffffff8871057810 */ /* 0x000fc40007ffe800 */
[----:B------:R-:W-:Y:S02]  /*5d40*/  FMNMX3.FTZ R26, R26, R67, R19, !PT ;  /* 0x000000431a1a7276 */ /* 0x000fe40007810013 */
[----:B------:R-:W-:Y:S02]  /*5d50*/  I2FP.F32.S32 R7, R7 ;  /* 0x0000000700077245 */ /* 0x000fe40000201400 */
[----:B------:R-:W-:Y:S02]  /*5d60*/  FMNMX3.FTZ R18, R18, R183, R185, !PT ;  /* 0x000000b712127276 */ /* 0x000fe400078100b9 */
[----:B------:R-:W-:Y:S02]  /*5d70*/  IABS R5, R5 ;  /* 0x0000000500057213 */ /* 0x000fe40000000000 */
[----:B------:R-:W-:Y:S02]  /*5d80*/  IADD3 R0, PT, PT, R113, -0x79, -R0 ;  /* 0xffffff8771007810 */ /* 0x000fe40007ffe800 */
[----:B------:R-:W-:Y:S01]  /*5d90*/  FMNMX3.FTZ R26, R26, R17, R191, !PT ;  /* 0x000000111a1a7276 */ /* 0x000fe200078100bf */
[----:B------:R-:W-:Y:S01]  /*5da0*/  FFMA.FTZ R7, -R156, R7, R39 ;  /* 0x000000079c077223 */ /* 0x000fe20000010127 */
[----:B------:R-:W-:-:S02]  /*5db0*/  FMNMX3.FTZ R18, R18, R173, R171, !PT ;  /* 0x000000ad12127276 */ /* 0x000fc400078100ab */
[----:B------:R-:W-:Y:S02]  /*5dc0*/  I2FP.F32.S32 R28, R5 ;  /* 0x00000005001c7245 */ /* 0x000fe40000201400 */
[----:B------:R-:W-:Y:S02]  /*5dd0*/  IABS R0, R0 ;  /* 0x0000000000007213 */ /* 0x000fe40000000000 */
[----:B------:R-:W-:Y:S02]  /*5de0*/  FMNMX3.FTZ R26, R26, R167, R189, !PT ;  /* 0x000000a71a1a7276 */ /* 0x000fe400078100bd */
[----:B------:R-:W-:Y:S01]  /*5df0*/  FMNMX3.FTZ R18, R18, R169, R135, !PT ;  /* 0x000000a912127276 */ /* 0x000fe20007810087 */
[----:B------:R-:W-:Y:S01]  /*5e00*/  FFMA.FTZ R28, -R156, R28, R33 ;  /* 0x0000001c9c1c7223 */ /* 0x000fe20000010121 */
[----:B------:R-:W-:Y:S02]  /*5e10*/  I2FP.F32.S32 R0, R0 ;  /* 0x0000000000007245 */ /* 0x000fe40000201400 */
[----:B------:R-:W-:-:S02]  /*5e20*/  FSEL R7, R7, -INF , !P1 ;  /* 0xff80000007077808 */ /* 0x000fc40004800000 */
[----:B------:R-:W-:Y:S02]  /*5e30*/  FMNMX3.FTZ R26, R26, R137, R181, !PT ;  /* 0x000000891a1a7276 */ /* 0x000fe400078100b5 */
[----:B------:R-:W-:Y:S02]  /*5e40*/  ISETP.GT.AND P1, PT, R115, R16, PT ;  /* 0x000000107300720c */ /* 0x000fe40003f24270 */
[----:B------:R-:W-:Y:S01]  /*5e50*/  FMNMX3.FTZ R18, R18, R109, R99, !PT ;  /* 0x0000006d12127276 */ /* 0x000fe20007810063 */
[----:B------:R-:W-:Y:S01]  /*5e60*/  FFMA.FTZ R0, -R156, R0, R35 ;  /* 0x000000009c007223 */ /* 0x000fe20000010123 */
[----:B------:R-:W-:Y:S02]  /*5e70*/  FSEL R45, R7, -INF , !P0 ;  /* 0xff800000072d7808 */ /* 0x000fe40004000000 */
[----:B------:R-:W-:Y:S02]  /*5e80*/  FMNMX3.FTZ R26, R26, R179, R177, !PT ;  /* 0x000000b31a1a7276 */ /* 0x000fe400078100b1 */
[----:B------:R-:W-:-:S02]  /*5e90*/  ISETP.GE.AND P0, PT, R16, R145, PT ;  /* 0x000000911000720c */ /* 0x000fc40003f06270 */
[----:B------:R-:W-:Y:S02]  /*5ea0*/  FSEL R28, R28, -INF , !P1 ;  /* 0xff8000001c1c7808 */ /* 0x000fe40004800000 */
[----:B------:R-:W-:Y:S02]  /*5eb0*/  ISETP.GT.AND P1, PT, R115, R10, PT ;  /* 0x0000000a7300720c */ /* 0x000fe40003f24270 */
        /* <DEDUP_REMOVED lines=8> */
[----:B------:R-:W-:Y:S02]  /*5f40*/  FMNMX3.FTZ R18, R18, R45, R43, !PT ;  /* 0x0000002d12127276 */ /* 0x000fe4000781002b */
[----:B------:R-:W-:-:S02]  /*5f50*/  ISETP.GE.AND P4, PT, R30, R146, PT ;  /* 0x000000921e00720c */ /* 0x000fc40003f86270 */
[----:B------:R-:W-:Y:S02]  /*5f60*/  FMNMX3.FTZ R0, R26, R111, R59, !PT ;  /* 0x0000006f1a007276 */ /* 0x000fe4000781003b */
[----:B------:R-:W-:Y:S02]  /*5f70*/  ISETP.GE.AND P0, PT, R10, R146, PT ;  /* 0x000000920a00720c */ /* 0x000fe40003f06270 */
[----:B------:R-:W-:Y:S02]  /*5f80*/  FMNMX.FTZ R10, R41, R18, !PT ;  /* 0x00000012290a7209 */ /* 0x000fe40007810000 */
[----:B------:R-:W-:Y:S02]  /*5f90*/  ISETP.GE.AND P1, PT, R16, R146, PT ;  /* 0x000000921000720c */ /* 0x000fe40003f26270 */
[----:B------:R-:W-:Y:S02]  /*5fa0*/  FSEL R51, R14, -INF , !P4 ;  /* 0xff8000000e337808 */ /* 0x000fe40006000000 */
[----:B------:R-:W-:-:S02]  /*5fb0*/  FSEL R37, R12, -INF , !P3 ;  /* 0xff8000000c257808 */ /* 0x000fc40005800000 */
[----:B------:R-:W-:Y:S01]  /*5fc0*/  FMNMX3.FTZ R0, R0, R57, R53, !PT ;  /* 0x0000003900007276 */ /* 0x000fe20007810035 */
[----:B------:R-:W1:Y:S01]  /*5fd0*/  SHFL.BFLY PT, R11, R10, 0x2, 0x1f ;  /* 0x0c401f000a0b7f89 */ /* 0x000e6200000e0000 */
[----:B------:R-:W-:Y:S02]  /*5fe0*/  FSEL R35, R8, -INF , !P2 ;  /* 0xff80000008237808 */ /* 0x000fe40005000000 */
[----:B------:R-:W-:Y:S02]  /*5ff0*/  FSEL R33, R6, -INF , !P1 ;  /* 0xff80000006217808 */ /* 0x000fe40004800000 */
[----:B------:R-:W-:Y:S02]  /*6000*/  FMNMX3.FTZ R0, R0, R51, R37, !PT ;  /* 0x0000003300007276 */ /* 0x000fe40007810025 */
[----:B------:R-:W-:Y:S02]  /*6010*/  FSEL R31, R31, -INF , !P0 ;  /* 0xff8000001f1f7808 */ /* 0x000fe40004000000 */
[----:B------:R-:W-:-:S04]  /*6020*/  FMNMX3.FTZ R0, R0, R35, R33, !PT ;  /* 0x0000002300007276 */ /* 0x000fc80007810021 */
[----:B------:R-:W-:-:S05]  /*6030*/  FMNMX.FTZ R39, R31, R0, !PT ;  /* 0x000000001f277209 */ /* 0x000fca0007810000 */
[----:B------:R-:W3:Y:S01]  /*6040*/  SHFL.BFLY PT, R6, R39, 0x2, 0x1f ;  /* 0x0c401f0027067f89 */ /* 0x000ee200000e0000 */
[----:B-1----:R-:W-:Y:S01]  /*6050*/  FMNMX.FTZ R11, R10, R11, !PT ;  /* 0x0000000b0a0b7209 */ /* 0x002fe20007810000 */
[----:B------:R-:W1:Y:S04]  /*6060*/  S2R R7, SR_CgaCtaId ;  /* 0x0000000000077919 */ /* 0x000e680000008800 */
        /* <DEDUP_REMOVED lines=12> */
[----:B------:R-:W-:Y:S02]  /*6130*/  FFMA.FTZ R8, R77, R27, -R30 ;  /* 0x0000001b4d087223 */ /* 0x000fe4000001081e */
[----:B------:R-:W1:Y:S01]  /*6140*/  LDSM.16.MT88.4 R76, [R39+0x3000] ;  /* 0x00300000274c783b */ /* 0x000e620000004200 */
[----:B---3--:R-:W-:Y:S01]  /*6150*/  FMNMX.FTZ R20, R6, R5, !PT ;  /* 0x0000000506147209 */ /* 0x008fe20007810000 */
[----:B------:R-:W-:-:S03]  /*6160*/  IMAD.IADD R24, R28, 0x1, R39 ;  /* 0x000000011c187824 */ /* 0x000fc600078e0227 */
[----:B------:R-:W-:Y:S01]  /*6170*/  FSETP.NEU.FTZ.AND P0, PT, R20, -INF , PT ;  /* 0xff8000001400780b */ /* 0x000fe20003f1d000 */
[----:B------:R-:W-:Y:S01]  /*6180*/  FMUL.FTZ R26, R27, R20 ;  /* 0x000000141b1a7220 */ /* 0x000fe20000410000 */
[-CC-:B------:R-:W-:Y:S01]  /*6190*/  FFMA.FTZ R131, R4, R27.reuse, -R30.reuse ;  /* 0x0000001b04837223 */ /* 0x180fe2000001081e */
[-CC-:B------:R-:W-:Y:S01]  /*61a0*/  FFMA.FTZ R60, R209, R27.reuse, -R30.reuse ;  /* 0x0000001bd13c7223 */ /* 0x180fe2000001081e */
[----:B------:R-:W2:Y:S02]  /*61b0*/  LDSM.16.MT88.4 R4, [R24+0x3000] ;  /* 0x003000001804783b */ /* 0x000ea40000004200 */
[----:B------:R-:W-:Y:S01]  /*61c0*/  FSEL R26, R26, RZ, P0 ;  /* 0x000000ff1a1a7208 */ /* 0x000fe20000000000 */
[----:B------:R-:W-:-:S04]  /*61d0*/  FFMA.FTZ R48, R103, R27, -R30 ;  /* 0x0000001b67307223 */ /* 0x000fc8000001081e */
[-CC-:B------:R-:W-:Y:S01]  /*61e0*/  FFMA.FTZ R105, R207, R27.reuse, -R26.reuse ;  /* 0x0000001bcf697223 */ /* 0x180fe2000001081a */
[-CC-:B------:R-:W-:Y:S01]  /*61f0*/  FFMA.FTZ R52, R205, R27.reuse, -R26.reuse ;  /* 0x0000001bcd347223 */ /* 0x180fe2000001081a */
[-CC-:B------:R-:W-:Y:S01]  /*6200*/  FFMA.FTZ R44, R91, R27.reuse, -R26.reuse ;  /* 0x0000001b5b2c7223 */ /* 0x180fe2000001081a */
[-C--:B------:R-:W-:Y:S01]  /*6210*/  FFMA.FTZ R12, R9, R27.reuse, -R26 ;  /* 0x0000001b090c7223 */ /* 0x080fe2000001081a */
        /* <DEDUP_REMOVED lines=8> */
[----:B------:R-:W2:Y:S01]  /*62a0*/  MUFU.EX2 R44, R44 ;  /* 0x0000002c002c7308 */ /* 0x000ea20000000800 */
[-C--:B------:R-:W-:Y:S01]  /*62b0*/  FFMA.FTZ R36, R71, R27.reuse, -R30 ;  /* 0x0000001b47247223 */ /* 0x080fe2000001081e */
[-C--:B------:R-:W-:Y:S01]  /*62c0*/  FFMA.FTZ R38, R69, R27.reuse, -R26 ;  /* 0x0000001b45267223 */ /* 0x080fe2000001081a */
[-CC-:B------:R-:W-:Y:S01]  /*62d0*/  FFMA.FTZ R49, R63, R27.reuse, -R30.reuse ;  /* 0x0000001b3f317223 */ /* 0x180fe2000001081e */
[--C-:B------:R-:W-:Y:S01]  /*62e0*/  FFMA.FTZ R32, R55, R27, -R30.reuse ;  /* 0x0000001b37207223 */ /* 0x100fe2000001081e */
[----:B---3--:R-:W-:Y:S01]  /*62f0*/  F2FP.F16.F32.PACK_AB R69, R60, R131 ;  /* 0x000000833c45723e */ /* 0x008fe200000000ff */
        /* <DEDUP_REMOVED lines=23> */
[----:B-----5:R-:W-:-:S07]  /*6470*/  F2FP.F16.F32.PACK_AB R6, R34, R55 ;  /* 0x000000372206723e */ /* 0x020fce00000000ff */
[C---:B----4-:R-:W-:Y:S08]  /*6480*/  HMMA.16816.F32 R80, R4.reuse, R8, R80 ;  /* 0x000000080450723c */ /* 0x050ff00000001850 */
[C---:B------:R-:W-:Y:S01]  /*6490*/  HMMA.16816.F32 R76, R4.reuse, R10, R76 ;  /* 0x0000000a044c723c */ /* 0x040fe2000000184c */
[----:B------:R-:W2:Y:S01]  /*64a0*/  LDSM.16.MT88.4 R8, [R39+0x3800] ;  /* 0x003800002708783b */ /* 0x000ea20000004200 */
[-C--:B------:R-:W-:Y:S01]  /*64b0*/  FFMA.FTZ R46, R67, R27.reuse, -R26 ;  /* 0x0000001b432e7223 */ /* 0x080fe2000001081a */
[-CC-:B------:R-:W-:Y:S01]  /*64c0*/  FFMA.FTZ R50, R101, R27.reuse, -R30.reuse ;  /* 0x0000001b65327223 */ /* 0x180fe2000001081e */
[-C--:B------:R-:W-:Y:S01]  /*64d0*/  FFMA.FTZ R40, R65, R27.reuse, -R30 ;  /* 0x0000001b41287223 */ /* 0x080fe2000001081e */
[-CC-:B------:R-:W-:Y:S01]  /*64e0*/  FFMA.FTZ R97, R197, R27.reuse, -R26.reuse ;  /* 0x0000001bc5617223 */ /* 0x180fe2000001081a */
[-CC-:B------:R-:W-:Y:S01]  /*64f0*/  FFMA.FTZ R67, R19, R27.reuse, -R26.reuse ;  /* 0x0000001b13437223 */ /* 0x180fe2000001081a */
[-C--:B------:R-:W-:Y:S01]  /*6500*/  FFMA.FTZ R42, R17, R27.reuse, -R26 ;  /* 0x0000001b112a7223 */ /* 0x080fe2000001081a */
        /* <DEDUP_REMOVED lines=19> */
[----:B------:R-:W-:Y:S01]  /*6640*/  HMMA.16816.F32 R80, R4, R8, R80 ;  /* 0x000000080450723c */ /* 0x000fe20000001850 */
[----:B------:R-:W-:-:S04]  /*6650*/  FFMA.FTZ R8, R129, R27, -R30 ;  /* 0x0000001b81087223 */ /* 0x000fc8000001081e */
[----:B------:R2:W-:Y:S03]  /*6660*/  MUFU.EX2 R107, R8 ;  /* 0x00000008006b7308 */ /* 0x0005e60000000800 */
[C---:B------:R-:W-:Y:S01]  /*6670*/  HMMA.16816.F32 R76, R4.reuse, R10, R76 ;  /* 0x0000000a044c723c */ /* 0x040fe2000000184c */
[-C--:B------:R-:W-:Y:S01]  /*6680*/  FFMA.FTZ R58, R195, R27.reuse, -R30 ;  /* 0x0000001bc33a7223 */ /* 0x080fe2000001081e */
[-CC-:B------:R-:W-:Y:S01]  /*6690*/  FFMA.FTZ R62, R167, R27.reuse, -R26.reuse ;  /* 0x0000001ba73e7223 */ /* 0x180fe2000001081a */
[-CC-:B------:R-:W-:Y:S01]  /*66a0*/  FFMA.FTZ R56, R189, R27.reuse, -R26.reuse ;  /* 0x0000001bbd387223 */ /* 0x180fe2000001081a */
[-C--:B------:R-:W-:Y:S01]  /*66b0*/  FFMA.FTZ R137, R137, R27.reuse, -R26 ;  /* 0x0000001b89897223 */ /* 0x080fe2000001081a */
[-C--:B------:R-:W-:Y:S01]  /*66c0*/  FFMA.FTZ R193, R193, R27.reuse, -R30 ;  /* 0x0000001bc1c17223 */ /* 0x080fe2000001081e */
        /* <DEDUP_REMOVED lines=11> */
[----:B---3--:R-:W-:-:S02]  /*6780*/  F2FP.F16.F32.PACK_AB R5, R129, R58 ;  /* 0x0000003a8105723e */ /* 0x008fc400000000ff */
[----:B----4-:R-:W-:Y:S02]  /*6790*/  F2FP.F16.F32.PACK_AB R7, R54, R107 ;  /* 0x0000006b3607723e */ /* 0x010fe400000000ff */
[----:B-----5:R-:W-:Y:S02]  /*67a0*/  F2FP.F16.F32.PACK_AB R4, R62, R167 ;  /* 0x000000a73e04723e */ /* 0x020fe400000000ff */
[----:B-1----:R-:W-:-:S07]  /*67b0*/  F2FP.F16.F32.PACK_AB R6, R137, R56 ;  /* 0x000000388906723e */ /* 0x002fce00000000ff */
[C---:B------:R-:W-:Y:S08]  /*67c0*/  HMMA.16816.F32 R80, R4.reuse, R12, R80 ;  /* 0x0000000c0450723c */ /* 0x040ff00000001850 */
[----:B------:R-:W-:Y:S01]  /*67d0*/  HMMA.16816.F32 R76, R4, R14, R76 ;  /* 0x0000000e044c723c */ /* 0x000fe2000000184c */
[----:B------:R-:W1:Y:S01]  /*67e0*/  LDSM.16.MT88.4 R12, [R39+0x4000] ;  /* 0x00400000270c783b */ /* 0x000e620000004200 */
[-CC-:B------:R-:W-:Y:S01]  /*67f0*/  FFMA.FTZ R66, R183, R27.reuse, -R30.reuse ;  /* 0x0000001bb7427223 */ /* 0x180fe2000001081e */
[-C--:B------:R-:W-:Y:S01]  /*6800*/  FFMA.FTZ R64, R173, R27.reuse, -R30 ;  /* 0x0000001bad407223 */ /* 0x080fe2000001081e */
[----:B------:R-:W-:-:S04]  /*6810*/  FFMA.FTZ R90, R181, R27, -R26 ;  /* 0x0000001bb55a7223 */ /* 0x000fc8000001081a */
[----:B--2---:R-:W-:Y:S01]  /*6820*/  HMMA.16816.F32 R72, R4, R8, R72 ;  /* 0x000000080448723c */ /* 0x004fe20000001848 */
[-C--:B------:R-:W-:Y:S01]  /*6830*/  FFMA.FTZ R88, R175, R27.reuse, -R26 ;  /* 0x0000001baf587223 */ /* 0x080fe2000001081a */
[----:B------:R-:W-:-:S06]  /*6840*/  FFMA.FTZ R187, R187, R27, -R30 ;  /* 0x0000001bbbbb7223 */ /* 0x000fcc000001081e */
[----:B------:R-:W-:Y:S01]  /*6850*/  HMMA.16816.F32 R68, R4, R10, R68 ;  /* 0x0000000a0444723c */ /* 0x000fe20000001844 */
[----:B------:R-:W2:Y:S01]  /*6860*/  LDSM.16.MT88.4 R8, [R24+0x4000] ;  /* 0x004000001808783b */ /* 0x000ea20000004200 */
[-C--:B------:R-:W-:Y:S01]  /*6870*/  FFMA.FTZ R185, R185, R27.reuse, -R30 ;  /* 0x0000001bb9b97223 */ /* 0x080fe2000001081e */
        /* <DEDUP_REMOVED lines=8> */
[----:B------:R1:W-:Y:S04]  /*6900*/  MUFU.EX2 R175, R16 ;  /* 0x0000001000af7308 */ /* 0x0003e80000000800 */
[----:B------:R-:W2:Y:S01]  /*6910*/  MUFU.EX2 R88, R88 ;  /* 0x0000005800587308 */ /* 0x000ea20000000800 */
[----:B---3--:R-:W-:-:S02]  /*6920*/  F2FP.F16.F32.PACK_AB R5, R66, R183 ;  /* 0x000000b74205723e */ /* 0x008fc400000000ff */
[----:B----4-:R-:W-:Y:S01]  /*6930*/  F2FP.F16.F32.PACK_AB R7, R64, R173 ;  /* 0x000000ad4007723e */ /* 0x010fe200000000ff */
[----:B-1----:R-:W1:Y:S01]  /*6940*/  LDSM.16.MT88.4 R16, [R39+0x4400] ;  /* 0x004400002710783b */ /* 0x002e620000004200 */
[----:B-----5:R-:W-:Y:S02]  /*6950*/  F2FP.F16.F32.PACK_AB R4, R177, R90 ;  /* 0x0000005ab104723e */ /* 0x020fe400000000ff */
[----:B--2---:R-:W-:Y:S01]  /*6960*/  F2FP.F16.F32.PACK_AB R6, R88, R175 ;  /* 0x000000af5806723e */ /* 0x004fe200000000ff */
[-CC-:B------:R-:W-:Y:S01]  /*6970*/  FFMA.FTZ R92, R171, R27.reuse, -R30.reuse ;  /* 0x0000001bab5c7223 */ /* 0x180fe2000001081e */
[-C--:B------:R-:W-:Y:S01]  /*6980*/  FFMA.FTZ R94, R109, R27.reuse, -R30 ;  /* 0x0000001b6d5e7223 */ /* 0x080fe2000001081e */
[-CC-:B------:R-:W-:Y:S01]  /*6990*/  FFMA.FTZ R98, R125, R27.reuse, -R26.reuse ;  /* 0x0000001b7d627223 */ /* 0x180fe2000001081a */
[-CC-:B------:R-:W-:Y:S01]  /*69a0*/  FFMA.FTZ R96, R123, R27.reuse, -R26.reuse ;  /* 0x0000001b7b607223 */ /* 0x180fe2000001081a */
[-C--:B------:R-:W-:Y:S01]  /*69b0*/  FFMA.FTZ R111, R111, R27.reuse, -R26 ;  /* 0x0000001b6f6f7223 */ /* 0x080fe2000001081a */
[-CC-:B------:R-:W-:Y:S01]  /*69c0*/  FFMA.FTZ R169, R169, R27.reuse, -R30.reuse ;  /* 0x0000001ba9a97223 */ /* 0x180fe2000001081e */
[C---:B------:R-:W-:Y:S01]  /*69d0*/  HMMA.16816.F32 R80, R4.reuse, R12, R80 ;  /* 0x0000000c0450723c */ /* 0x040fe20000001850 */
[-C--:B------:R-:W-:Y:S01]  /*69e0*/  FFMA.FTZ R12, R135, R27.reuse, -R30 ;  /* 0x0000001b870c7223 */ /* 0x080fe2000001081e */
[----:B------:R-:W-:Y:S01]  /*69f0*/  FFMA.FTZ R127, R127, R27, -R26 ;  /* 0x0000001b7f7f7223 */ /* 0x000fe2000001081a */
[----:B------:R-:W-:Y:S04]  /*6a00*/  MUFU.EX2 R92, R92 ;  /* 0x0000005c005c7308 */ /* 0x000fe80000000800 */
[----:B------:R-:W2:Y:S01]  /*6a10*/  MUFU.EX2 R135, R169 ;  /* 0x000000a900877308 */ /* 0x000ea20000000800 */
[C---:B------:R-:W-:Y:S03]  /*6a20*/  HMMA.16816.F32 R76, R4.reuse, R14, R76 ;  /* 0x0000000e044c723c */ /* 0x040fe6000000184c */
[----:B------:R3:W-:Y:S04]  /*6a30*/  MUFU.EX2 R109, R12 ;  /* 0x0000000c006d7308 */ /* 0x0007e80000000800 */
[----:B------:R-:W4:Y:S04]  /*6a40*/  MUFU.EX2 R94, R94 ;  /* 0x0000005e005e7308 */ /* 0x000f280000000800 */
[----:B------:R-:W-:Y:S04]  /*6a50*/  MUFU.EX2 R125, R127 ;  /* 0x0000007f007d7308 */ /* 0x000fe80000000800 */
[----:B------:R-:W5:Y:S01]  /*6a60*/  MUFU.EX2 R98, R98 ;  /* 0x0000006200627308 */ /* 0x000f620000000800 */
[C---:B------:R-:W-:Y:S03]  /*6a70*/  HMMA.16816.F32 R72, R4.reuse, R8, R72 ;  /* 0x000000080448723c */ /* 0x040fe60000001848 */
[----:B------:R-:W-:Y:S04]  /*6a80*/  MUFU.EX2 R96, R96 ;  /* 0x0000006000607308 */ /* 0x000fe80000000800 */
[----:B------:R-:W1:Y:S01]  /*6a90*/  MUFU.EX2 R111, R111 ;  /* 0x0000006f006f7308 */ /* 0x000e620000000800 */
[----:B------:R-:W-:Y:S01]  /*6aa0*/  FADD.FTZ R60, R131, R60 ;  /* 0x0000003c833c7221 */ /* 0x000fe20000010000 */
[----:B------:R-:W-:Y:S01]  /*6ab0*/  FADD.FTZ R8, R105, R52 ;  /* 0x0000003469087221 */ /* 0x000fe20000010000 */
[----:B------:R-:W-:Y:S01]  /*6ac0*/  HMMA.16816.F32 R68, R4, R10, R68 ;  /* 0x0000000a0444723c */ /* 0x000fe20000001844 */
[----:B---3--:R-:W3:Y:S01]  /*6ad0*/  LDSM.16.MT88.4 R12, [R24+0x4400] ;  /* 0x00440000180c783b */ /* 0x008ee20000004200 */
[----:B------:R-:W-:Y:S01]  /*6ae0*/  FADD.FTZ R103, R103, R60 ;  /* 0x0000003c67677221 */ /* 0x000fe20000010000 */
[----:B------:R-:W-:Y:S01]  /*6af0*/  FADD.FTZ R91, R91, R8 ;  /* 0x000000085b5b7221 */ /* 0x000fe20000010000 */
[----:B--2---:R-:W-:Y:S01]  /*6b00*/  F2FP.F16.F32.PACK_AB R5, R135, R92 ;  /* 0x0000005c8705723e */ /* 0x004fe200000000ff */
[----:B------:R-:W-:Y:S01]  /*6b10*/  LDSM.16.MT88.4 R8, [R39+0x4800] ;  /* 0x004800002708783b */ /* 0x000fe20000004200 */
[----:B----4-:R-:W-:Y:S01]  /*6b20*/  F2FP.F16.F32.PACK_AB R7, R94, R109 ;  /* 0x0000006d5e07723e */ /* 0x010fe200000000ff */
[----:B------:R-:W-:Y:S01]  /*6b30*/  FADD.FTZ R60, R48, R103 ;  /* 0x00000067303c7221 */ /* 0x000fe20000010000 */
[----:B-----5:R-:W-:Y:S01]  /*6b40*/  F2FP.F16.F32.PACK_AB R4, R98, R125 ;  /* 0x0000007d6204723e */ /* 0x020fe200000000ff */
[----:B------:R-:W-:Y:S01]  /*6b50*/  FADD.FTZ R100, R44, R91 ;  /* 0x0000005b2c647221 */ /* 0x000fe20000010000 */
[----:B-1----:R-:W-:Y:S01]  /*6b60*/  F2FP.F16.F32.PACK_AB R6, R111, R96 ;  /* 0x000000606f06723e */ /* 0x002fe200000000ff */
[----:B------:R-:W-:-:S02]  /*6b70*/  FADD.FTZ R61, R61, R60 ;  /* 0x0000003c3d3d7221 */ /* 0x000fc40000010000 */
[----:B------:R-:W-:-:S04]  /*6b80*/  FADD.FTZ R63, R63, R100 ;  /* 0x000000643f3f7221 */ /* 0x000fc80000010000 */
[----:B------:R-:W-:Y:S01]  /*6b90*/  FADD.FTZ R38, R38, R63 ;  /* 0x0000003f26267221 */ /* 0x000fe20000010000 */
[C---:B------:R-:W-:Y:S01]  /*6ba0*/  HMMA.16816.F32 R76, R4.reuse, R18, R76 ;  /* 0x00000012044c723c */ /* 0x040fe2000000184c */
[----:B------:R-:W-:Y:S02]  /*6bb0*/  FADD.FTZ R18, R36, R61 ;  /* 0x0000003d24127221 */ /* 0x000fe40000010000 */
[----:B------:R-:W-:Y:S02]  /*6bc0*/  FADD.FTZ R55, R55, R38 ;  /* 0x0000002637377221 */ /* 0x000fe40000010000 */
[----:B------:R-:W-:Y:S02]  /*6bd0*/  FADD.FTZ R19, R49, R18 ;  /* 0x0000001231137221 */ /* 0x000fe40000010000 */
[----:B------:R-:W-:Y:S02]  /*6be0*/  FADD.FTZ R34, R34, R55 ;  /* 0x0000003722227221 */ /* 0x000fe40000010000 */
[----:B------:R-:W-:Y:S01]  /*6bf0*/  FADD.FTZ R32, R32, R19 ;  /* 0x0000001320207221 */ /* 0x000fe20000010000 */
[----:B------:R-:W-:Y:S01]  /*6c00*/  HMMA.16816.F32 R80, R4, R16, R80 ;  /* 0x000000100450723c */ /* 0x000fe20000001850 */
[----:B------:R-:W-:Y:S01]  /*6c10*/  FADD.FTZ R97, R97, R34 ;  /* 0x0000002261617221 */ /* 0x000fe20000010000 */
[-C--:B------:R-:W-:Y:S01]  /*6c20*/  FFMA.FTZ R16, R59, R27.reuse, -R26 ;  /* 0x0000001b3b107223 */ /* 0x080fe2000001081a */
[----:B------:R-:W-:Y:S01]  /*6c30*/  FADD.FTZ R101, R101, R32 ;  /* 0x0000002065657221 */ /* 0x000fe20000010000 */
[----:B------:R-:W-:Y:S01]  /*6c40*/  FFMA.FTZ R17, R53, R27, -R26 ;  /* 0x0000001b35117223 */ /* 0x000fe2000001081a */
[----:B------:R-:W-:-:S02]  /*6c50*/  FADD.FTZ R46, R46, R97 ;  /* 0x000000612e2e7221 */ /* 0x000fc40000010000 */
[----:B------:R-:W-:Y:S01]  /*6c60*/  FADD.FTZ R50, R50, R101 ;  /* 0x0000006532327221 */ /* 0x000fe20000010000 */
[----:B------:R-:W-:Y:S01]  /*6c70*/  MUFU.EX2 R44, R16 ;  /* 0x00000010002c7308 */ /* 0x000fe20000000800 */
[----:B------:R-:W-:-:S03]  /*6c80*/  FADD.FTZ R67, R67, R46 ;  /* 0x0000002e43437221 */ /* 0x000fc60000010000 */
[----:B------:R1:W-:Y:S01]  /*6c90*/  MUFU.EX2 R36, R17 ;  /* 0x0000001100247308 */ /* 0x0003e20000000800 */
[----:B------:R-:W-:Y:S01]  /*6ca0*/  FADD.FTZ R65, R65, R50 ;  /* 0x0000003241417221 */ /* 0x000fe20000010000 */
[----:B------:R-:W-:-:S03]  /*6cb0*/  FADD.FTZ R42, R42, R67 ;  /* 0x000000432a2a7221 */ /* 0x000fc60000010000 */
[----:B------:R-:W-:Y:S01]  /*6cc0*/  FADD.FTZ R65, R40, R65 ;  /* 0x0000004128417221 */ /* 0x000fe20000010000 */
[----:B-1----:R-:W1:Y:S03]  /*6cd0*/  LDSM.16.MT88.4 R16, [R24+0x4800] ;  /* 0x004800001810783b */ /* 0x002e660000004200 */
[----:B------:R-:W-:Y:S01]  /*6ce0*/  FADD.FTZ R58, R58, R65 ;  /* 0x000000413a3a7221 */ /* 0x000fe20000010000 */
[----:B------:R-:W-:Y:S01]  /*6cf0*/  FADD.FTZ R167, R167, R42 ;  /* 0x0000002aa7a77221 */ /* 0x000fe20000010000 */
[-C--:B------:R-:W-:Y:S02]  /*6d00*/  FFMA.FTZ R52, R95, R27.reuse, -R30 ;  /* 0x0000001b5f347223 */ /* 0x080fe4000001081e */
        /* <DEDUP_REMOVED lines=9> */
[----:B------:R-:W-:Y:S01]  /*6da0*/  MUFU.EX2 R93, R99 ;  /* 0x00000063005d7308 */ /* 0x000fe20000000800 */
[----:B---3--:R-:W-:Y:S01]  /*6db0*/  HMMA.16816.F32 R68, R4, R14, R68 ;  /* 0x0000000e0444723c */ /* 0x008fe20000001844 */
[----:B------:R-:W-:-:S02]  /*6dc0*/  FADD.FTZ R54, R54, R107 ;  /* 0x0000006b36367221 */ /* 0x000fc40000010000 */
[----:B------:R-:W2:Y:S01]  /*6dd0*/  MUFU.EX2 R52, R52 ;  /* 0x0000003400347308 */ /* 0x000ea20000000800 */
[----:B------:R-:W-:-:S03]  /*6de0*/  FADD.FTZ R137, R137, R56 ;  /* 0x0000003889897221 */ /* 0x000fc60000010000 */
[----:B------:R-:W-:Y:S04]  /*6df0*/  MUFU.EX2 R48, R95 ;  /* 0x0000005f00307308 */ /* 0x000fe80000000800 */
[----:B------:R-:W3:Y:S04]  /*6e00*/  MUFU.EX2 R59, R89 ;  /* 0x00000059003b7308 */ /* 0x000ee80000000800 */
[----:B------:R-:W4:Y:S04]  /*6e10*/  MUFU.EX2 R53, R57 ;  /* 0x0000003900357308 */ /* 0x000f280000000800 */
[----:B------:R-:W5:Y:S01]  /*6e20*/  MUFU.EX2 R49, R51 ;  /* 0x0000003300317308 */ /* 0x000f620000000800 */
[----:B------:R-:W-:Y:S01]  /*6e30*/  FADD.FTZ R183, R183, R54 ;  /* 0x00000036b7b77221 */ /* 0x000fe20000010000 */
[----:B------:R-:W-:Y:S01]  /*6e40*/  FADD.FTZ R38, R90, R137 ;  /* 0x000000895a267221 */ /* 0x000fe20000010000 */
[----:B------:R-:W-:-:S02]  /*6e50*/  FFMA.FTZ R47, R47, R27, -R30 ;  /* 0x0000001b2f2f7223 */ /* 0x000fc4000001081e */
[----:B------:R-:W-:Y:S01]  /*6e60*/  FADD.FTZ R66, R66, R183 ;  /* 0x000000b742427221 */ /* 0x000fe20000010000 */
[----:B------:R-:W-:Y:S01]  /*6e70*/  FADD.FTZ R38, R177, R38 ;  /* 0x00000026b1267221 */ /* 0x000fe20000010000 */
[-CC-:B------:R-:W-:Y:S01]  /*6e80*/  FFMA.FTZ R45, R45, R27.reuse, -R30.reuse ;  /* 0x0000001b2d2d7223 */ /* 0x180fe2000001081e */
[-CC-:B------:R-:W-:Y:S01]  /*6e90*/  FFMA.FTZ R32, R43, R27.reuse, -R30.reuse ;  /* 0x0000001b2b207223 */ /* 0x180fe2000001081e */
[-C--:B------:R-:W-:Y:S01]  /*6ea0*/  FFMA.FTZ R41, R41, R27.reuse, -R30 ;  /* 0x0000001b29297223 */ /* 0x080fe2000001081e */
[-CC-:B------:R-:W-:Y:S01]  /*6eb0*/  FFMA.FTZ R34, R37, R27.reuse, -R26.reuse ;  /* 0x0000001b25227223 */ /* 0x180fe2000001081a */
[-CC-:B------:R-:W-:Y:S01]  /*6ec0*/  FFMA.FTZ R35, R35, R27.reuse, -R26.reuse ;  /* 0x0000001b23237223 */ /* 0x180fe2000001081a */
[-CC-:B------:R-:W-:Y:S01]  /*6ed0*/  FFMA.FTZ R40, R33, R27.reuse, -R26.reuse ;  /* 0x0000001b21287223 */ /* 0x180fe2000001081a */
[----:B------:R-:W-:Y:S01]  /*6ee0*/  HMMA.16816.F32 R72, R4, R12, R72 ;  /* 0x0000000c0448723c */ /* 0x000fe20000001848 */
[----:B------:R-:W-:Y:S01]  /*6ef0*/  FFMA.FTZ R27, R31, R27, -R26 ;  /* 0x0000001b1f1b7223 */ /* 0x000fe2000001081a */
[----:B--2---:R-:W-:Y:S01]  /*6f00*/  F2FP.F16.F32.PACK_AB R5, R52, R93 ;  /* 0x0000005d3405723e */ /* 0x004fe200000000ff */
[----:B------:R-:W-:Y:S01]  /*6f10*/  FADD.FTZ R31, R173, R66 ;  /* 0x00000042ad1f7221 */ /* 0x000fe20000010000 */
[----:B---3--:R-:W-:Y:S01]  /*6f20*/  F2FP.F16.F32.PACK_AB R7, R59, R48 ;  /* 0x000000303b07723e */ /* 0x008fe200000000ff */
[----:B------:R-:W-:Y:S01]  /*6f30*/  FADD.FTZ R175, R175, R38 ;  /* 0x00000026afaf7221 */ /* 0x000fe20000010000 */
[----:B----4-:R-:W-:-:S02]  /*6f40*/  F2FP.F16.F32.PACK_AB R4, R53, R44 ;  /* 0x0000002c3504723e */ /* 0x010fc400000000ff */
[----:B-----5:R-:W-:Y:S01]  /*6f50*/  F2FP.F16.F32.PACK_AB R6, R49, R36 ;  /* 0x000000243106723e */ /* 0x020fe200000000ff */
[----:B------:R-:W-:Y:S01]  /*6f60*/  FADD.FTZ R31, R64, R31 ;  /* 0x0000001f401f7221 */ /* 0x000fe20000010000 */
[----:B------:R-:W-:Y:S01]  /*6f70*/  FADD.FTZ R88, R88, R175 ;  /* 0x000000af58587221 */ /* 0x000fe20000010000 */
[----:B------:R-:W2:Y:S02]  /*6f80*/  LDSM.16.MT88.4 R12, [R39+0x4c00] ;  /* 0x004c0000270c783b */ /* 0x000ea40000004200 */
[----:B------:R-:W-:Y:S02]  /*6f90*/  FADD.FTZ R92, R92, R31 ;  /* 0x0000001f5c5c7221 */ /* 0x000fe40000010000 */
[----:B-1----:R-:W-:Y:S01]  /*6fa0*/  HMMA.16816.F32 R68, R4, R18, R68 ;  /* 0x000000120444723c */ /* 0x002fe20000001844 */
[----:B------:R-:W-:Y:S01]  /*6fb0*/  FADD.FTZ R19, R125, R88 ;  /* 0x000000587d137221 */ /* 0x000fe20000010000 */
[----:B------:R-:W-:-:S06]  /*6fc0*/  FADD.FTZ R92, R135, R92 ;  /* 0x0000005c875c7221 */ /* 0x000fcc0000010000 */
[----:B------:R-:W-:Y:S01]  /*6fd0*/  HMMA.16816.F32 R80, R4, R8, R80 ;  /* 0x000000080450723c */ /* 0x000fe20000001850 */
[----:B------:R-:W-:-:S07]  /*6fe0*/  FADD.FTZ R19, R98, R19 ;  /* 0x0000001362137221 */ /* 0x000fce0000010000 */
[----:B------:R-:W-:Y:S01]  /*6ff0*/  HMMA.16816.F32 R76, R4, R10, R76 ;  /* 0x0000000a044c723c */ /* 0x000fe2000000184c */
[----:B------:R-:W1:Y:S01]  /*7000*/  LDSM.16.MT88.4 R8, [R24+0x4c00] ;  /* 0x004c00001808783b */ /* 0x000e620000004200 */
[----:B------:R-:W-:Y:S01]  /*7010*/  FADD.FTZ R109, R109, R92 ;  /* 0x0000005c6d6d7221 */ /* 0x000fe20000010000 */
[----:B------:R-:W-:-:S03]  /*7020*/  FADD.FTZ R96, R96, R19 ;  /* 0x0000001360607221 */ /* 0x000fc60000010000 */
[----:B------:R-:W-:Y:S01]  /*7030*/  FADD.FTZ R94, R94, R109 ;  /* 0x0000006d5e5e7221 */ /* 0x000fe20000010000 */
[----:B------:R-:W-:Y:S01]  /*7040*/  FADD.FTZ R111, R111, R96 ;  /* 0x000000606f6f7221 */ /* 0x000fe20000010000 */
[----:B------:R-:W-:Y:S02]  /*7050*/  MUFU.EX2 R43, R47 ;  /* 0x0000002f002b7308 */ /* 0x000fe40000000800 */
[----:B------:R-:W-:Y:S01]  /*7060*/  FADD.FTZ R93, R93, R94 ;  /* 0x0000005e5d5d7221 */ /* 0x000fe20000010000 */
[----:B------:R-:W-:Y:S01]  /*7070*/  FADD.FTZ R44, R44, R111 ;  /* 0x0000006f2c2c7221 */ /* 0x000fe20000010000 */
[----:B------:R-:W3:Y:S01]  /*7080*/  MUFU.EX2 R30, R45 ;  /* 0x0000002d001e7308 */ /* 0x000ee20000000800 */
        /* <DEDUP_REMOVED lines=10> */
[----:B------:R-:W-:Y:S01]  /*7130*/  FADD.FTZ R36, R36, R53 ;  /* 0x0000003524247221 */ /* 0x000fe20000010000 */
[----:B------:R-:W-:-:S02]  /*7140*/  ISETP.GT.U32.AND P0, PT, R122, R147, PT ;  /* 0x000000937a00720c */ /* 0x000fc40003f04070 */
[----:B------:R-:W-:Y:S01]  /*7150*/  FADD.FTZ R48, R59, R48 ;  /* 0x000000303b307221 */ /* 0x000fe20000010000 */
[----:B------:R-:W-:Y:S01]  /*7160*/  FADD.FTZ R49, R49, R36 ;  /* 0x0000002431317221 */ /* 0x000fe20000010000 */
[----:B---3--:R-:W-:Y:S02]  /*7170*/  F2FP.F16.F32.PACK_AB R5, R30, R43 ;  /* 0x0000002b1e05723e */ /* 0x008fe400000000ff */
[----:B----4-:R-:W-:Y:S01]  /*7180*/  F2FP.F16.F32.PACK_AB R4, R33, R34 ;  /* 0x000000222104723e */ /* 0x010fe200000000ff */
[----:B------:R-:W-:Y:S01]  /*7190*/  FADD.FTZ R43, R43, R48 ;  /* 0x000000302b2b7221 */ /* 0x000fe20000010000 */
[----:B------:R-:W-:Y:S01]  /*71a0*/  FADD.FTZ R34, R34, R49 ;  /* 0x0000003122227221 */ /* 0x000fe20000010000 */
[----:B-----5:R-:W-:Y:S02]  /*71b0*/  F2FP.F16.F32.PACK_AB R7, R37, R32 ;  /* 0x000000202507723e */ /* 0x020fe400000000ff */
[----:B--2---:R-:W-:Y:S01]  /*71c0*/  F2FP.F16.F32.PACK_AB R6, R17, R26 ;  /* 0x0000001a1106723e */ /* 0x004fe200000000ff */
        /* <DEDUP_REMOVED lines=10> */
[C---:B-1----:R-:W-:Y:S08]  /*7270*/  HMMA.16816.F32 R72, R4.reuse, R8, R72 ;  /* 0x000000080448723c */ /* 0x042ff00000001848 */
[----:B------:R-:W-:Y:S01]  /*7280*/  HMMA.16816.F32 R68, R4, R10, R68 ;  /* 0x0000000a0444723c */ /* 0x000fe20000001844 */
[----:B------:R-:W-:-:S04]  /*7290*/  NOP ;  /* 0x0000000000007918 */ /* 0x000fc80000000000 */
        /* <DEDUP_REMOVED lines=69> */
.L_x_9097:
        /* <DEDUP_REMOVED lines=8> */
.L_x_9098:
[----:B------:R-:W-:Y:S05]  /*7770*/  BSYNC.RECONVERGENT B0 ;  /* 0x0000000000007941 */ /* 0x000fea0003800200 */
.L_x_9096:
        /* <DEDUP_REMOVED lines=30> */
[----:B------:R-:W-:Y:S01]  /*7960*/  IMAD R9, R25, 0x2, R86 ;  /* 0x0000000219097824 */ /* 0x000fe200078e0256 */
[----:B------:R-:W-:Y:S02]  /*7970*/  BSSY.RECONVERGENT B1, `(.L_x_9099) ;  /* 0x0000348000017945 */ /* 0x000fe40003800200 */
[----:B------:R-:W-:Y:S01]  /*7980*/  LDSM.16.M88.4 R4, [R29+0x1000] ;  /* 0x001000001d04783b */ /* 0x000fe20000000200 */
[----:B------:R-:W-:-:S03]  /*7990*/  IMAD.IADD R108, R9, 0x1, R28 ;  /* 0x00000001096c7824 */ /* 0x000fc600078e021c */
[----:B------:R-:W1:Y:S04]  /*79a0*/  LDSM.16.M88.4 R12, [R9] ;  /* 0x00000000090c783b */ /* 0x000e680000000200 */
[----:B------:R-:W-:Y:S04]  /*79b0*/  LDSM.16.M88.4 R108, [R108] ;  /* 0x000000006c6c783b */ /* 0x000fe80000000200 */
[----:B------:R-:W-:Y:S04]  /*79c0*/  LDSM.16.M88.4 R92, [R118+0x1000] ;  /* 0x00100000765c783b */ /* 0x000fe80000000200 */
[----:B------:R-:W4:Y:S04]  /*79d0*/  LDSM.16.M88.4 R56, [R29+0x1800] ;  /* 0x001800001d38783b */ /* 0x000f280000000200 */
[----:B------:R-:W5:Y:S04]  /*79e0*/  LDSM.16.M88.4 R64, [R29+0x1400] ;  /* 0x001400001d40783b */ /* 0x000f680000000200 */
[----:B------:R-:W2:Y:S04]  /*79f0*/  LDSM.16.M88.4 R48, [R29+0x1c00] ;  /* 0x001c00001d30783b */ /* 0x000ea80000000200 */
[----:B------:R-:W2:Y:S04]  /*7a00*/  LDSM.16.M88.4 R40, [R29+0x2000] ;  /* 0x002000001d28783b */ /* 0x000ea80000000200 */
[----:B------:R-:W2:Y:S04]  /*7a10*/  LDSM.16.M88.4 R32, [R29+0x2400] ;  /* 0x002400001d20783b */ /* 0x000ea80000000200 */
[----:B------:R-:W2:Y:S04]  /*7a20*/  LDSM.16.M88.4 R24, [R29+0x2800] ;  /* 0x002800001d18783b */ /* 0x000ea80000000200 */
[----:B------:R2:W2:Y:S01]  /*7a30*/  LDSM.16.M88.4 R96, [R29+0x2c00] ;  /* 0x002c00001d60783b */ /* 0x0004a20000000200 */
[C---:B-1----:R-:W-:Y:S03]  /*7a40*/  HMMA.16816.F32 R8, R12.reuse, R4, RZ ;  /* 0x000000040c08723c */ /* 0x042fe600000018ff */
[----:B------:R-:W1:Y:S04]  /*7a50*/  LDSM.16.M88.4 R100, [R118+0x1800] ;  /* 0x001800007664783b */ /* 0x000e680000000200 */
[----:B------:R-:W1:Y:S01]  /*7a60*/  LDSM.16.M88.4 R104, [R118+0x1400] ;  /* 0x001400007668783b */ /* 0x000e620000000200 */
[C---:B------:R-:W-:Y:S03]  /*7a70*/  HMMA.16816.F32 R4, R12.reuse, R6, RZ ;  /* 0x000000060c04723c */ /* 0x040fe600000018ff */
[----:B------:R-:W0:Y:S05]  /*7a80*/  LDGDEPBAR ;  /* 0x00000000000079af */ /* 0x000e2a0000000000 */
[----:B----4-:R-:W-:Y:S08]  /*7a90*/  HMMA.16816.F32 R60, R12, R56, RZ ;  /* 0x000000380c3c723c */ /* 0x010ff000000018ff */
[C---:B------:R-:W-:Y:S08]  /*7aa0*/  HMMA.16816.F32 R8, R108.reuse, R92, R8 ;  /* 0x0000005c6c08723c */ /* 0x040ff00000001808 */
[----:B------:R-:W-:Y:S01]  /*7ab0*/  HMMA.16816.F32 R4, R108, R94, R4 ;  /* 0x0000005e6c04723c */ /* 0x000fe20000001804 */
[----:B------:R-:W4:Y:S07]  /*7ac0*/  LDSM.16.M88.4 R92, [R118+0x2000] ;  /* 0x00200000765c783b */ /* 0x000f2e0000000200 */
[C---:B------:R-:W-:Y:S08]  /*7ad0*/  HMMA.16816.F32 R56, R12.reuse, R58, RZ ;  /* 0x0000003a0c38723c */ /* 0x040ff000000018ff */
[C---:B-----5:R-:W-:Y:S08]  /*7ae0*/  HMMA.16816.F32 R88, R12.reuse, R64, RZ ;  /* 0x000000400c58723c */ /* 0x060ff000000018ff */
        /* <DEDUP_REMOVED lines=12> */
[C---:B-1----:R-:W-:Y:S08]  /*7bb0*/  HMMA.16816.F32 R60, R108.reuse, R100, R60 ;  /* 0x000000646c3c723c */ /* 0x042ff0000000183c */
[C---:B------:R-:W-:Y:S01]  /*7bc0*/  HMMA.16816.F32 R56, R108.reuse, R102, R56 ;  /* 0x000000666c38723c */ /* 0x040fe20000001838 */
[----:B------:R-:W1:Y:S07]  /*7bd0*/  LDSM.16.M88.4 R100, [R118+0x2400] ;  /* 0x002400007664783b */ /* 0x000e6e0000000200 */
[C---:B------:R-:W-:Y:S08]  /*7be0*/  HMMA.16816.F32 R88, R108.reuse, R104, R88 ;  /* 0x000000686c58723c */ /* 0x040ff00000001858 */
[C---:B----4-:R-:W-:Y:S08]  /*7bf0*/  HMMA.16816.F32 R44, R108.reuse, R92, R44 ;  /* 0x0000005c6c2c723c */ /* 0x050ff0000000182c */
[C---:B------:R-:W-:Y:S01]  /*7c00*/  HMMA.16816.F32 R40, R108.reuse, R94, R40 ;  /* 0x0000005e6c28723c */ /* 0x040fe20000001828 */
[----:B------:R-:W4:Y:S07]  /*7c10*/  LDSM.16.M88.4 R92, [R118+0x2c00] ;  /* 0x002c0000765c783b */ /* 0x000f2e0000000200 */
[C---:B------:R-:W-:Y:S08]  /*7c20*/  HMMA.16816.F32 R64, R108.reuse, R106, R64 ;  /* 0x0000006a6c40723c */ /* 0x040ff00000001840 */
[C---:B--2---:R-:W-:Y:S08]  /*7c30*/  HMMA.16816.F32 R52, R108.reuse, R96, R52 ;  /* 0x000000606c34723c */ /* 0x044ff00000001834 */
[----:B------:R-:W-:Y:S01]  /*7c40*/  HMMA.16816.F32 R48, R108, R98, R48 ;  /* 0x000000626c30723c */ /* 0x000fe20000001830 */
[----:B------:R-:W2:Y:S01]  /*7c50*/  LDSM.16.M88.4 R96, [R118+0x2800] ;  /* 0x002800007660783b */ /* 0x000ea20000000200 */
[----:B------:R-:W-:-:S06]  /*7c60*/  DEPBAR.LE SB0, 0x0 ;  /* 0x000080000000791a */ /* 0x000fcc0000000000 */
[C---:B-1----:R-:W-:Y:S08]  /*7c70*/  HMMA.16816.F32 R36, R108.reuse, R100, R36 ;  /* 0x000000646c24723c */ /* 0x042ff00000001824 */
[C---:B------:R-:W-:Y:S08]  /*7c80*/  HMMA.16816.F32 R32, R108.reuse, R102, R32 ;  /* 0x000000666c20723c */ /* 0x040ff00000001820 */
[C---:B----4-:R-:W-:Y:S08]  /*7c90*/  HMMA.16816.F32 R16, R108.reuse, R92, R16 ;  /* 0x0000005c6c10723c */ /* 0x050ff00000001810 */
[C---:B------:R-:W-:Y:S08]  /*7ca0*/  HMMA.16816.F32 R12, R108.reuse, R94, R12 ;  /* 0x0000005e6c0c723c */ /* 0x040ff0000000180c */
[C---:B--2---:R-:W-:Y:S08]  /*7cb0*/  HMMA.16816.F32 R28, R108.reuse, R96, R28 ;  /* 0x000000606c1c723c */ /* 0x044ff0000000181c */
[----:B------:R-:W-:Y:S01]  /*7cc0*/  HMMA.16816.F32 R24, R108, R98, R24 ;  /* 0x000000626c18723c */ /* 0x000fe20000001818 */
[-C--:B---3--:R-:W-:Y:S01]  /*7cd0*/  FMUL.FTZ R4, R4, R123.reuse ;  /* 0x0000007b04047220 */ /* 0x088fe20000410000 */
        /* <DEDUP_REMOVED lines=21> */
[-C--:B-1----:R-:W-:Y:S01]  /*7e30*/  FMUL.FTZ R4, R89, R123.reuse ;  /* 0x0000007b59047220 */ /* 0x082fe20000410000 */
[-C--:B------:R-:W-:Y:S01]  /*7e40*/  FMUL.FTZ R89, R66, R123.reuse ;  /* 0x0000007b42597220 */ /* 0x080fe20000410000 */
[-C--:B------:R-:W-:Y:S01]  /*7e50*/  FMUL.FTZ R66, R61, R123.reuse ;  /* 0x0000007b3d427220 */ /* 0x080fe20000410000 */
[-C--:B------:R-:W-:Y:S01]  /*7e60*/  FMUL.FTZ R53, R53, R123.reuse ;  /* 0x0000007b35357220 */ /* 0x080fe20000410000 */
[-C--:B------:R-:W-:Y:S01]  /*7e70*/  FMUL.FTZ R54, R54, R123.reuse ;  /* 0x0000007b36367220 */ /* 0x080fe20000410000 */
[-C--:B------:R-:W-:Y:S01]  /*7e80*/  FMUL.FTZ R49, R49, R123.reuse ;  /* 0x0000007b31317220 */ /* 0x080fe20000410000 */
[----:B------:R1:W-:Y:S01]  /*7e90*/  MUFU.TANH R105, R8 ;  /* 0x0000000800697308 */ /* 0x0003e20000002400 */
[-C--:B------:R-:W-:Y:S01]  /*7ea0*/  FMUL.FTZ R46, R46, R123.reuse ;  /* 0x0000007b2e2e7220 */ /* 0x080fe20000410000 */
[-C--:B--2---:R-:W-:Y:S01]  /*7eb0*/  FMUL.FTZ R10, R91, R123.reuse ;  /* 0x0000007b5b0a7220 */ /* 0x084fe20000410000 */
        /* <DEDUP_REMOVED lines=15> */
[-C--:B-1----:R-:W-:Y:S01]  /*7fb0*/  FMUL.FTZ R8, R64, R123.reuse ;  /* 0x0000007b40087220 */ /* 0x082fe20000410000 */
[-C--:B------:R-:W-:Y:S01]  /*7fc0*/  FMUL.FTZ R64, R62, R123.reuse ;  /* 0x0000007b3e407220 */ /* 0x080fe20000410000 */
[-C--:B------:R-:W-:Y:S01]  /*7fd0*/  FMUL.FTZ R62, R63, R123.reuse ;  /* 0x0000007b3f3e7220 */ /* 0x080fe20000410000 */
[-C--:B------:R-:W-:Y:S01]  /*7fe0*/  FMUL.FTZ R63, R56, R123.reuse ;  /* 0x0000007b383f7220 */ /* 0x080fe20000410000 */
[-C--:B------:R-:W-:Y:S01]  /*7ff0*/  FMUL.FTZ R56, R59, R123.reuse ;  /* 0x0000007b3b387220 */ /* 0x080fe20000410000 */
[-C--:B------:R-:W-:Y:S01]  /*8000*/  FMUL.FTZ R59, R52, R123.reuse ;  /* 0x0000007b343b7220 */ /* 0x080fe20000410000 */
[----:B------:R-:W-:Y:S01]  /*8010*/  FMUL.FTZ R52, R55, R123 ;  /* 0x0000007b37347220 */ /* 0x000fe20000410000 */
[----:B------:R1:W-:Y:S01]  /*8020*/  MUFU.TANH R93, R8 ;  /* 0x00000008005d7308 */ /* 0x0003e20000002400 */
[----:B--2---:R-:W-:-:S02]  /*8030*/  IMAD.SHL.U32 R4, R114, 0x80, RZ ;  /* 0x0000008072047824 */ /* 0x004fc400078e00ff */
[-C--:B------:R-:W-:Y:S01]  /*8040*/  FMUL.FTZ R19, R19, R123.reuse ;  /* 0x0000007b13137220 */ /* 0x080fe20000410000 */
[-C--:B------:R-:W-:Y:S01]  /*8050*/  FMUL.FTZ R13, R13, R123.reuse ;  /* 0x0000007b0d0d7220 */ /* 0x080fe20000410000 */
[-C--:B------:R-:W-:Y:S01]  /*8060*/  FMUL.FTZ R12, R12, R123.reuse ;  /* 0x0000007b0c0c7220 */ /* 0x080fe20000410000 */
[----:B------:R-:W-:Y:S01]  /*8070*/  FMUL.FTZ R15, R15, R123 ;  /* 0x0000007b0f0f7220 */ /* 0x000fe20000410000 */
[----:B------:R-:W-:Y:S01]  /*8080*/  LOP3.LUT R5, R4, R21, RZ, 0xfc, !PT ;  /* 0x0000001504057212 */ /* 0x000fe200078efcff */
[----:B------:R2:W-:Y:S04]  /*8090*/  MUFU.TANH R103, R6 ;  /* 0x0000000600677308 */ /* 0x0005e80000002400 */
[----:B------:R-:W-:-:S05]  /*80a0*/  IMAD.IADD R4, R5, 0x1, R84 ;  /* 0x0000000105047824 */ /* 0x000fca00078e0254 */
[C-C-:B------:R-:W-:Y:S01]  /*80b0*/  IADD3 R55, PT, PT, R117.reuse, 0xff, -R4.reuse ;  /* 0x000000ff75377810 */ /* 0x140fe20007ffe804 */
[----:B------:R-:W4:Y:S01]  /*80c0*/  MUFU.TANH R59, R59 ;  /* 0x0000003b003b7308 */ /* 0x000f220000002400 */
[--C-:B------:R-:W-:Y:S02]  /*80d0*/  IADD3 R118, PT, PT, R117, 0xef, -R4.reuse ;  /* 0x000000ef75767810 */ /* 0x100fe40007ffe804 */
[----:B-1----:R-:W-:Y:S01]  /*80e0*/  IABS R8, R55 ;  /* 0x0000003700087213 */ /* 0x002fe20000000000 */
[-C--:B------:R-:W-:Y:S01]  /*80f0*/  FMUL.FTZ R55, R40, R123.reuse ;  /* 0x0000007b28377220 */ /* 0x080fe20000410000 */
[----:B------:R-:W-:Y:S02]  /*8100*/  IABS R118, R118 ;  /* 0x0000007600767213 */ /* 0x000fe40000000000 */
[----:B------:R-:W-:Y:S01]  /*8110*/  I2FP.F32.S32 R8, R8 ;  /* 0x0000000800087245 */ /* 0x000fe20000201400 */
[----:B------:R-:W-:Y:S01]  /*8120*/  MUFU.TANH R45, R45 ;  /* 0x0000002d002d7308 */ /* 0x000fe20000002400 */
[-C--:B--2---:R-:W-:Y:S01]  /*8130*/  FMUL.FTZ R6, R60, R123.reuse ;  /* 0x0000007b3c067220 */ /* 0x084fe20000410000 */
[----:B------:R-:W-:Y:S01]  /*8140*/  FMUL.FTZ R60, R57, R123 ;  /* 0x0000007b393c7220 */ /* 0x000fe20000410000 */
[----:B------:R-:W-:Y:S01]  /*8150*/  I2FP.F32.S32 R118, R118 ;  /* 0x0000007600767245 */ /* 0x000fe20000201400 */
[----:B---3--:R-:W-:Y:S01]  /*8160*/  FFMA.FTZ R8, -R156, R8, R9 ;  /* 0x000000089c087223 */ /* 0x008fe20000010109 */
[----:B------:R-:W-:-:S02]  /*8170*/  IADD3 R96, PT, PT, R117, 0xd0, -R4 ;  /* 0x000000d075607810 */ /* 0x000fc40007ffe804 */
[C-C-:B------:R-:W-:Y:S01]  /*8180*/  IADD3 R40, PT, PT, R117.reuse, 0xd7, -R4.reuse ;  /* 0x000000d775287810 */ /* 0x140fe20007ffe804 */
[----:B------:R-:W1:Y:S01]  /*8190*/  MUFU.TANH R9, R60 ;  /* 0x0000003c00097308 */ /* 0x000e620000002400 */
[----:B------:R-:W-:Y:S01]  /*81a0*/  IABS R96, R96 ;  /* 0x0000006000607213 */ /* 0x000fe20000000000 */
[C---:B------:R-:W-:Y:S01]  /*81b0*/  FFMA.FTZ R118, -R156.reuse, R118, R91 ;  /* 0x000000769c767223 */ /* 0x040fe2000001015b */
[----:B------:R-:W-:Y:S02]  /*81c0*/  IABS R40, R40 ;  /* 0x0000002800287213 */ /* 0x000fe40000000000 */
[----:B------:R-:W-:Y:S02]  /*81d0*/  I2FP.F32.S32 R96, R96 ;  /* 0x0000006000607245 */ /* 0x000fe40000201400 */
[----:B------:R-:W-:Y:S01]  /*81e0*/  I2FP.F32.S32 R40, R40 ;  /* 0x0000002800287245 */ /* 0x000fe20000201400 */
[----:B------:R2:W-:Y:S01]  /*81f0*/  MUFU.TANH R91, R44 ;  /* 0x0000002c005b7308 */ /* 0x0005e20000002400 */
[C-C-:B------:R-:W-:Y:S01]  /*8200*/  IADD3 R106, PT, PT, R117.reuse, 0xe8, -R4.reuse ;  /* 0x000000e8756a7810 */ /* 0x140fe20007ffe804 */
[----:B----4-:R-:W-:Y:S01]  /*8210*/  FFMA.FTZ R96, -R156, R96, R59 ;  /* 0x000000609c607223 */ /* 0x010fe2000001013b */
[----:B------:R-:W-:Y:S01]  /*8220*/  FMUL.FTZ R59, R36, R123 ;  /* 0x0000007b243b7220 */ /* 0x000fe20000410000 */
[----:B------:R-:W-:-:S02]  /*8230*/  IADD3 R104, PT, PT, R117, 0xe7, -R4 ;  /* 0x000000e775687810 */ /* 0x000fc40007ffe804 */
[----:B------:R-:W-:Y:S02]  /*8240*/  IABS R106, R106 ;  /* 0x0000006a006a7213 */ /* 0x000fe40000000000 */
[----:B------:R3:W4:Y:S01]  /*8250*/  MUFU.TANH R129, R65 ;  /* 0x0000004100817308 */ /* 0x0007220000002400 */
[----:B------:R-:W-:Y:S01]  /*8260*/  IABS R104, R104 ;  /* 0x0000006800687213 */ /* 0x000fe20000000000 */
[C---:B-1----:R-:W-:Y:S01]  /*8270*/  FFMA.FTZ R40, -R156.reuse, R40, R9 ;  /* 0x000000289c287223 */ /* 0x042fe20000010109 */
[C-C-:B------:R-:W-:Y:S02]  /*8280*/  IADD3 R60, PT, PT, R117.reuse, 0xb7, -R4.reuse ;  /* 0x000000b7753c7810 */ /* 0x140fe40007ffe804 */
[----:B------:R-:W-:Y:S02]  /*8290*/  I2FP.F32.S32 R106, R106 ;  /* 0x0000006a006a7245 */ /* 0x000fe40000201400 */
[----:B------:R-:W-:Y:S01]  /*82a0*/  IABS R60, R60 ;  /* 0x0000003c003c7213 */ /* 0x000fe20000000000 */
[----:B------:R-:W1:Y:S01]  /*82b0*/  MUFU.TANH R63, R63 ;  /* 0x0000003f003f7308 */ /* 0x000e620000002400 */
[----:B------:R-:W-:Y:S01]  /*82c0*/  I2FP.F32.S32 R104, R104 ;  /* 0x0000006800687245 */ /* 0x000fe20000201400 */
[----:B------:R-:W-:Y:S01]  /*82d0*/  FFMA.FTZ R106, -R156, R106, R93 ;  /* 0x0000006a9c6a7223 */ /* 0x000fe2000001015d */
[----:B--2---:R-:W-:-:S02]  /*82e0*/  IADD3 R44, PT, PT, R117, 0xbf, -R4 ;  /* 0x000000bf752c7810 */ /* 0x004fc40007ffe804 */
[----:B------:R-:W-:Y:S02]  /*82f0*/  I2FP.F32.S32 R60, R60 ;  /* 0x0000003c003c7245 */ /* 0x000fe40000201400 */
[----:B------:R-:W-:Y:S01]  /*8300*/  IABS R44, R44 ;  /* 0x0000002c002c7213 */ /* 0x000fe20000000000 */
[----:B------:R-:W-:Y:S01]  /*8310*/  MUFU.TANH R55, R55 ;  /* 0x0000003700377308 */ /* 0x000fe20000002400 */
[--C-:B------:R-:W-:Y:S01]  /*8320*/  IADD3 R127, PT, PT, R117, 0x100, -R4.reuse ;  /* 0x00000100757f7810 */ /* 0x100fe20007ffe804 */
[-C--:B---3--:R-:W-:Y:S01]  /*8330*/  FMUL.FTZ R65, R41, R123.reuse ;  /* 0x0000007b29417220 */ /* 0x088fe20000410000 */
[----:B------:R-:W-:Y:S01]  /*8340*/  FMUL.FTZ R41, R42, R123 ;  /* 0x0000007b2a297220 */ /* 0x000fe20000410000 */
[----:B------:R-:W-:Y:S01]  /*8350*/  IADD3 R42, PT, PT, R117, 0xd8, -R4 ;  /* 0x000000d8752a7810 */ /* 0x000fe20007ffe804 */
[----:B----4-:R-:W-:Y:S01]  /*8360*/  FFMA.FTZ R104, -R156, R104, R129 ;  /* 0x000000689c687223 */ /* 0x010fe20000010181 */
[----:B------:R-:W-:Y:S02]  /*8370*/  I2FP.F32.S32 R36, R44 ;  /* 0x0000002c00247245 */ /* 0x000fe40000201400 */
[----:B------:R2:W3:Y:S01]  /*8380*/  MUFU.TANH R9, R65 ;  /* 0x0000004100097308 */ /* 0x0004e20000002400 */
[----:B------:R-:W-:-:S02]  /*8390*/  IABS R42, R42 ;  /* 0x0000002a002a7213 */ /* 0x000fc40000000000 */
[C-C-:B------:R-:W-:Y:S02]  /*83a0*/  IADD3 R44, PT, PT, R117.reuse, 0xaf, -R4.reuse ;  /* 0x000000af752c7810 */ /* 0x140fe40007ffe804 */
[----:B------:R-:W-:Y:S02]  /*83b0*/  I2FP.F32.S32 R42, R42 ;  /* 0x0000002a002a7245 */ /* 0x000fe40000201400 */
[----:B------:R-:W-:Y:S01]  /*83c0*/  IABS R44, R44 ;  /* 0x0000002c002c7213 */ /* 0x000fe20000000000 */
[----:B------:R-:W4:Y:S01]  /*83d0*/  MUFU.TANH R37, R37 ;  /* 0x0000002500257308 */ /* 0x000f220000002400 */
[C-C-:B------:R-:W-:Y:S01]  /*83e0*/  IADD3 R124, PT, PT, R117.reuse, 0xf0, -R4.reuse ;  /* 0x000000f0757c7810 */ /* 0x140fe20007ffe804 */
[----:B-1----:R-:W-:Y:S01]  /*83f0*/  FFMA.FTZ R42, -R156, R42, R63 ;  /* 0x0000002a9c2a7223 */ /* 0x002fe2000001013f */
[----:B------:R-:W-:Y:S02]  /*8400*/  IADD3 R63, PT, PT, R117, 0xb8, -R4 ;  /* 0x000000b8753f7810 */ /* 0x000fe40007ffe804 */
[----:B------:R-:W-:-:S02]  /*8410*/  I2FP.F32.S32 R44, R44 ;  /* 0x0000002c002c7245 */ /* 0x000fc40000201400 */
[----:B------:R-:W-:Y:S01]  /*8420*/  IABS R63, R63 ;  /* 0x0000003f003f7213 */ /* 0x000fe20000000000 */
[----:B------:R-:W1:Y:S01]  /*8430*/  MUFU.TANH R7, R7 ;  /* 0x0000000700077308 */ /* 0x000e620000002400 */
[----:B------:R-:W-:Y:S01]  /*8440*/  IABS R127, R127 ;  /* 0x0000007f007f7213 */ /* 0x000fe20000000000 */
[C---:B--2---:R-:W-:Y:S01]  /*8450*/  FFMA.FTZ R65, -R156.reuse, R36, R45 ;  /* 0x000000249c417223 */ /* 0x044fe2000001012d */
[C-C-:B------:R-:W-:Y:S01]  /*8460*/  IADD3 R36, PT, PT, R113.reuse, 0x100, -R4.reuse ;  /* 0x0000010071247810 */ /* 0x140fe20007ffe804 */
[C---:B---3--:R-:W-:Y:S01]  /*8470*/  FFMA.FTZ R60, -R156.reuse, R60, R9 ;  /* 0x0000003c9c3c7223 */ /* 0x048fe20000010109 */
[----:B------:R-:W-:Y:S02]  /*8480*/  I2FP.F32.S32 R63, R63 ;  /* 0x0000003f003f7245 */ /* 0x000fe40000201400 */
[----:B------:R-:W-:Y:S01]  /*8490*/  IABS R36, R36 ;  /* 0x0000002400247213 */ /* 0x000fe20000000000 */
[----:B------:R-:W2:Y:S01]  /*84a0*/  MUFU.TANH R97, R88 ;  /* 0x0000005800617308 */ /* 0x000ea20000002400 */
[----:B------:R-:W-:Y:S01]  /*84b0*/  IABS R124, R124 ;  /* 0x0000007c007c7213 */ /* 0x000fe20000000000 */
[C---:B------:R-:W-:Y:S01]  /*84c0*/  FFMA.FTZ R63, -R156.reuse, R63, R55 ;  /* 0x0000003f9c3f7223 */ /* 0x040fe20000010137 */
[----:B------:R-:W-:Y:S01]  /*84d0*/  I2FP.F32.S32 R36, R36 ;  /* 0x0000002400247245 */ /* 0x000fe20000201400 */
[----:B----4-:R-:W-:Y:S01]  /*84e0*/  FFMA.FTZ R55, -R156, R44, R37 ;  /* 0x0000002c9c377223 */ /* 0x010fe20000010125 */
[----:B------:R-:W-:-:S02]  /*84f0*/  IADD3 R130, PT, PT, R113, 0xf8, -R4 ;  /* 0x000000f871827810 */ /* 0x000fc40007ffe804 */
[--C-:B------:R-:W-:Y:S01]  /*8500*/  IADD3 R100, PT, PT, R117, 0xdf, -R4.reuse ;  /* 0x000000df75647810 */ /* 0x100fe20007ffe804 */
[C---:B------:R-:W-:Y:S01]  /*8510*/  FFMA.FTZ R9, -R156.reuse, R36, R107 ;  /* 0x000000249c097223 */ /* 0x040fe2000001016b */
[C-C-:B------:R-:W-:Y:S01]  /*8520*/  IADD3 R36, PT, PT, R113.reuse, 0xf7, -R4.reuse ;  /* 0x000000f771247810 */ /* 0x140fe20007ffe804 */
[----:B------:R3:W4:Y:S01]  /*8530*/  MUFU.TANH R131, R66 ;  /* 0x0000004200837308 */ /* 0x0007220000002400 */
[C-C-:B------:R-:W-:Y:S02]  /*8540*/  IADD3 R44, PT, PT, R113.reuse, 0xd8, -R4.reuse ;  /* 0x000000d8712c7810 */ /* 0x140fe40007ffe804 */
[----:B------:R-:W-:Y:S02]  /*8550*/  IABS R36, R36 ;  /* 0x0000002400247213 */ /* 0x000fe40000000000 */
[----:B------:R-:W-:Y:S02]  /*8560*/  I2FP.F32.S32 R127, R127 ;  /* 0x0000007f007f7245 */ /* 0x000fe40000201400 */
[----:B------:R-:W-:Y:S01]  /*8570*/  I2FP.F32.S32 R36, R36 ;  /* 0x0000002400247245 */ /* 0x000fe20000201400 */
[----:B------:R-:W-:Y:S01]  /*8580*/  MUFU.TANH R59, R59 ;  /* 0x0000003b003b7308 */ /* 0x000fe20000002400 */
[----:B------:R-:W-:Y:S01]  /*8590*/  I2FP.F32.S32 R124, R124 ;  /* 0x0000007c007c7245 */ /* 0x000fe20000201400 */
[C---:B------:R-:W-:Y:S01]  /*85a0*/  FFMA.FTZ R127, -R156.reuse, R127, R105 ;  /* 0x0000007f9c7f7223 */ /* 0x040fe20000010169 */
[----:B------:R-:W-:Y:S01]  /*85b0*/  IABS R130, R130 ;  /* 0x0000008200827213 */ /* 0x000fe20000000000 */
[C---:B-1----:R-:W-:Y:S01]  /*85c0*/  FFMA.FTZ R129, -R156.reuse, R36, R7 ;  /* 0x000000249c817223 */ /* 0x042fe20000010107 */
[----:B------:R-:W-:Y:S01]  /*85d0*/  IADD3 R36, PT, PT, R113, 0xe0, -R4 ;  /* 0x000000e071247810 */ /* 0x000fe20007ffe804 */
[----:B--2---:R-:W-:Y:S01]  /*85e0*/  FFMA.FTZ R124, -R156, R124, R97 ;  /* 0x0000007c9c7c7223 */ /* 0x004fe20000010161 */
[----:B------:R-:W-:Y:S01]  /*85f0*/  IABS R100, R100 ;  /* 0x0000006400647213 */ /* 0x000fe20000000000 */
[----:B------:R-:W1:Y:S01]  /*8600*/  MUFU.TANH R37, R64 ;  /* 0x0000004000257308 */ /* 0x000e620000002400 */
[----:B------:R-:W-:-:S02]  /*8610*/  IABS R36, R36 ;  /* 0x0000002400247213 */ /* 0x000fc40000000000 */
[----:B------:R-:W-:Y:S02]  /*8620*/  IABS R44, R44 ;  /* 0x0000002c002c7213 */ /* 0x000fe40000000000 */
[C-C-:B------:R-:W-:Y:S02]  /*8630*/  IADD3 R102, PT, PT, R117.reuse, 0xe0, -R4.reuse ;  /* 0x000000e075667810 */ /* 0x140fe40007ffe804 */
[C-C-:B---3--:R-:W-:Y:S01]  /*8640*/  IADD3 R66, PT, PT, R117.reuse, 0xc0, -R4.reuse ;  /* 0x000000c075427810 */ /* 0x148fe20007ffe804 */
[----:B------:R-:W2:Y:S01]  /*8650*/  MUFU.TANH R45, R58 ;  /* 0x0000003a002d7308 */ /* 0x000ea20000002400 */
[----:B------:R-:W-:Y:S02]  /*8660*/  I2FP.F32.S32 R130, R130 ;  /* 0x0000008200827245 */ /* 0x000fe40000201400 */
[----:B------:R-:W-:Y:S02]  /*8670*/  I2FP.F32.S32 R100, R100 ;  /* 0x0000006400647245 */ /* 0x000fe40000201400 */
[----:B------:R-:W-:Y:S01]  /*8680*/  I2FP.F32.S32 R36, R36 ;  /* 0x0000002400247245 */ /* 0x000fe20000201400 */
[C---:B------:R-:W-:Y:S01]  /*8690*/  FFMA.FTZ R130, -R156.reuse, R130, R103 ;  /* 0x000000829c827223 */ /* 0x040fe20000010167 */
[----:B------:R-:W-:Y:S01]  /*86a0*/  I2FP.F32.S32 R44, R44 ;  /* 0x0000002c002c7245 */ /* 0x000fe20000201400 */
[----:B------:R3:W-:Y:S01]  /*86b0*/  MUFU.TANH R93, R48 ;  /* 0x00000030005d7308 */ /* 0x0007e20000002400 */
[----:B------:R-:W-:Y:S01]  /*86c0*/  IABS R102, R102 ;  /* 0x0000006600667213 */ /* 0x000fe20000000000 */
[C---:B----4-:R-:W-:Y:S01]  /*86d0*/  FFMA.FTZ R100, -R156.reuse, R100, R131 ;  /* 0x000000649c647223 */ /* 0x050fe20000010183 */
[----:B------:R-:W-:Y:S01]  /*86e0*/  IABS R66, R66 ;  /* 0x0000004200427213 */ /* 0x000fe20000000000 */
[----:B-1----:R-:W-:Y:S01]  /*86f0*/  FFMA.FTZ R36, -R156, R36, R37 ;  /* 0x000000249c247223 */ /* 0x002fe20000010125 */
[----:B------:R-:W-:-:S02]  /*8700*/  IADD3 R88, PT, PT, R117, 0xf8, -R4 ;  /* 0x000000f875587810 */ /* 0x000fc40007ffe804 */
[C-C-:B------:R-:W-:Y:S01]  /*8710*/  IADD3 R131, PT, PT, R113.reuse, 0xff, -R4.reuse ;  /* 0x000000ff71837810 */ /* 0x140fe20007ffe804 */
[----:B------:R-:W1:Y:S01]  /*8720*/  MUFU.TANH R99, R6 ;  /* 0x0000000600637308 */ /* 0x000e620000002400 */
[C-C-:B------:R-:W-:Y:S01]  /*8730*/  IADD3 R37, PT, PT, R113.reuse, 0xc8, -R4.reuse ;  /* 0x000000c871257810 */ /* 0x140fe20007ffe804 */
[----:B--2---:R-:W-:Y:S01]  /*8740*/  FFMA.FTZ R103, -R156, R44, R45 ;  /* 0x0000002c9c677223 */ /* 0x004fe2000001012d */
[----:B------:R-:W-:Y:S02]  /*8750*/  IADD3 R44, PT, PT, R113, 0xc7, -R4 ;  /* 0x000000c7712c7810 */ /* 0x000fe40007ffe804 */
[----:B------:R-:W-:Y:S02]  /*8760*/  I2FP.F32.S32 R102, R102 ;  /* 0x0000006600667245 */ /* 0x000fe40000201400 */
[----:B------:R-:W-:Y:S01]  /*8770*/  I2FP.F32.S32 R66, R66 ;  /* 0x0000004200427245 */ /* 0x000fe20000201400 */
[----:B------:R2:W-:Y:S01]  /*8780*/  MUFU.TANH R57, R10 ;  /* 0x0000000a00397308 */ /* 0x0005e20000002400 */
[----:B------:R-:W-:-:S02]  /*8790*/  IABS R88, R88 ;  /* 0x0000005800587213 */ /* 0x000fc40000000000 */
[--C-:B---3--:R-:W-:Y:S01]  /*87a0*/  IADD3 R48, PT, PT, R117, 0xb0, -R4.reuse ;  /* 0x000000b075307810 */ /* 0x108fe20007ffe804 */
[C---:B------:R-:W-:Y:S01]  /*87b0*/  FFMA.FTZ R66, -R156.reuse, R66, R91 ;  /* 0x000000429c427223 */ /* 0x040fe2000001015b */
[----:B------:R-:W-:Y:S02]  /*87c0*/  IADD3 R7, PT, PT, R113, 0xe7, -R4 ;  /* 0x000000e771077810 */ /* 0x000fe40007ffe804 */
[----:B------:R-:W-:Y:S01]  /*87d0*/  IABS R48, R48 ;  /* 0x0000003000307213 */ /* 0x000fe20000000000 */
[----:B------:R-:W3:Y:S01]  /*87e0*/  MUFU.TANH R11, R11 ;  /* 0x0000000b000b7308 */ /* 0x000ee20000002400 */
[----:B------:R-:W-:Y:S01]  /*87f0*/  IABS R131, R131 ;  /* 0x0000008300837213 */ /* 0x000fe20000000000 */
[----:B-1----:R-:W-:Y:S01]  /*8800*/  FFMA.FTZ R102, -R156, R102, R99 ;  /* 0x000000669c667223 */ /* 0x002fe20000010163 */
[----:B------:R-:W-:Y:S02]  /*8810*/  I2FP.F32.S32 R48, R48 ;  /* 0x0000003000307245 */ /* 0x000fe40000201400 */
[----:B------:R-:W-:-:S02]  /*8820*/  IABS R37, R37 ;  /* 0x0000002500257213 */ /* 0x000fc40000000000 */
[----:B------:R-:W-:Y:S01]  /*8830*/  IABS R44, R44 ;  /* 0x0000002c002c7213 */ /* 0x000fe20000000000 */
[----:B------:R-:W1:Y:S01]  /*8840*/  MUFU.TANH R105, R62 ;  /* 0x0000003e00697308 */ /* 0x000e620000002400 */
[----:B------:R-:W-:Y:S01]  /*8850*/  FFMA.FTZ R59, -R156, R48, R59 ;  /* 0x000000309c3b7223 */ /* 0x000fe2000001013b */
[--C-:B--2---:R-:W-:Y:S02]  /*8860*/  IADD3 R10, PT, PT, R117, 0xf7, -R4.reuse ;  /* 0x000000f7750a7810 */ /* 0x104fe40007ffe804 */
[----:B------:R-:W-:Y:S02]  /*8870*/  IADD3 R48, PT, PT, R113, 0xdf, -R4 ;  /* 0x000000df71307810 */ /* 0x000fe40007ffe804 */
[----:B------:R-:W-:Y:S02]  /*8880*/  IABS R10, R10 ;  /* 0x0000000a000a7213 */ /* 0x000fe40000000000 */
[----:B------:R-:W-:Y:S01]  /*8890*/  MUFU.TANH R97, R50 ;  /* 0x0000003200617308 */ /* 0x000fe20000002400 */
[----:B------:R-:W-:-:S02]  /*88a0*/  IABS R48, R48 ;  /* 0x0000003000307213 */ /* 0x000fc40000000000 */
[----:B------:R-:W-:Y:S02]  /*88b0*/  I2FP.F32.S32 R10, R10 ;  /* 0x0000000a000a7245 */ /* 0x000fe40000201400 */
[----:B------:R-:W-:Y:S02]  /*88c0*/  I2FP.F32.S32 R6, R88 ;  /* 0x0000005800067245 */ /* 0x000fe40000201400 */
[----:B------:R-:W-:Y:S01]  /*88d0*/  I2FP.F32.S32 R131, R131 ;  /* 0x0000008300837245 */ /* 0x000fe20000201400 */
[----:B------:R-:W2:Y:S01]  /*88e0*/  MUFU.TANH R51, R51 ;  /* 0x0000003300337308 */ /* 0x000ea20000002400 */
[C---:B------:R-:W-:Y:S01]  /*88f0*/  FFMA.FTZ R10, -R156.reuse, R10, R101 ;  /* 0x0000000a9c0a7223 */ /* 0x040fe20000010165 */
[----:B------:R-:W-:Y:S01]  /*8900*/  I2FP.F32.S32 R48, R48 ;  /* 0x0000003000307245 */ /* 0x000fe20000201400 */
[C---:B------:R-:W-:Y:S01]  /*8910*/  FFMA.FTZ R6, -R156.reuse, R6, R125 ;  /* 0x000000069c067223 */ /* 0x040fe2000001017d */
[----:B------:R-:W-:Y:S01]  /*8920*/  I2FP.F32.S32 R44, R44 ;  /* 0x0000002c002c7245 */ /* 0x000fe20000201400 */
[C---:B---3--:R-:W-:Y:S01]  /*8930*/  FFMA.FTZ R131, -R156.reuse, R131, R11 ;  /* 0x000000839c837223 */ /* 0x048fe2000001010b */
[--C-:B------:R-:W-:Y:S01]  /*8940*/  IADD3 R125, PT, PT, R113, 0xe8, -R4.reuse ;  /* 0x000000e8717d7810 */ /* 0x100fe20007ffe804 */
[----:B-1----:R-:W-:Y:S01]  /*8950*/  FFMA.FTZ R105, -R156, R48, R105 ;  /* 0x000000309c697223 */ /* 0x002fe20000010169 */
[----:B------:R1:W-:Y:S01]  /*8960*/  MUFU.TANH R61, R90 ;  /* 0x0000005a003d7308 */ /* 0x0003e20000002400 */
[----:B------:R-:W-:-:S02]  /*8970*/  IADD3 R92, PT, PT, R117, 0xcf, -R4 ;  /* 0x000000cf755c7810 */ /* 0x000fc40007ffe804 */
[--C-:B------:R-:W-:Y:S02]  /*8980*/  IADD3 R88, PT, PT, R117, 0xc7, -R4.reuse ;  /* 0x000000c775587810 */ /* 0x100fe40007ffe804 */
[C-C-:B------:R-:W-:Y:S02]  /*8990*/  IADD3 R128, PT, PT, R113.reuse, 0xf0, -R4.reuse ;  /* 0x000000f071807810 */ /* 0x140fe40007ffe804 */
[C-C-:B------:R-:W-:Y:S01]  /*89a0*/  IADD3 R126, PT, PT, R113.reuse, 0xef, -R4.reuse ;  /* 0x000000ef717e7810 */ /* 0x140fe20007ffe804 */
[----:B------:R3:W-:Y:S01]  /*89b0*/  MUFU.TANH R99, R54 ;  /* 0x0000003600637308 */ /* 0x0007e20000002400 */
[C-C-:B------:R-:W-:Y:S02]  /*89c0*/  IADD3 R11, PT, PT, R113.reuse, 0xd7, -R4.reuse ;  /* 0x000000d7710b7810 */ /* 0x140fe40007ffe804 */
[C-C-:B------:R-:W-:Y:S02]  /*89d0*/  IADD3 R48, PT, PT, R113.reuse, 0xd0, -R4.reuse ;  /* 0x000000d071307810 */ /* 0x140fe40007ffe804 */
[----:B------:R-:W-:-:S02]  /*89e0*/  IADD3 R98, PT, PT, R113, 0xcf, -R4 ;  /* 0x000000cf71627810 */ /* 0x000fc40007ffe804 */
[--C-:B------:R-:W-:Y:S01]  /*89f0*/  IADD3 R62, PT, PT, R113, 0xb7, -R4.reuse ;  /* 0x000000b7713e7810 */ /* 0x100fe20007ffe804 */
[----:B------:R4:W-:Y:S01]  /*8a00*/  MUFU.TANH R91, R46 ;  /* 0x0000002e005b7308 */ /* 0x0009e20000002400 */
[----:B------:R-:W-:Y:S02]  /*8a10*/  IABS R125, R125 ;  /* 0x0000007d007d7213 */ /* 0x000fe40000000000 */
[----:B-1----:R-:W-:Y:S02]  /*8a20*/  IADD3 R90, PT, PT, R117, 0xc8, -R4 ;  /* 0x000000c8755a7810 */ /* 0x002fe40007ffe804 */
[----:B------:R-:W-:Y:S02]  /*8a30*/  IABS R92, R92 ;  /* 0x0000005c005c7213 */ /* 0x000fe40000000000 */
[----:B------:R-:W-:Y:S01]  /*8a40*/  IABS R90, R90 ;  /* 0x0000005a005a7213 */ /* 0x000fe20000000000 */
[----:B------:R-:W1:Y:S01]  /*8a50*/  MUFU.TANH R89, R89 ;  /* 0x0000005900597308 */ /* 0x000e620000002400 */
[----:B------:R-:W-:-:S02]  /*8a60*/  IABS R88, R88 ;  /* 0x0000005800587213 */ /* 0x000fc40000000000 */
[----:B------:R-:W-:Y:S02]  /*8a70*/  I2FP.F32.S32 R90, R90 ;  /* 0x0000005a005a7245 */ /* 0x000fe40000201400 */
[----:B---3--:R-:W-:Y:S02]  /*8a80*/  IABS R54, R7 ;  /* 0x0000000700367213 */ /* 0x008fe40000000000 */
[----:B------:R-:W-:Y:S01]  /*8a90*/  IABS R128, R128 ;  /* 0x0000008000807213 */ /* 0x000fe20000000000 */
[----:B------:R-:W3:Y:S01]  /*8aa0*/  MUFU.TANH R67, R67 ;  /* 0x0000004300437308 */ /* 0x000ee20000002400 */
[C---:B------:R-:W-:Y:S01]  /*8ab0*/  FFMA.FTZ R90, -R156.reuse, R90, R93 ;  /* 0x0000005a9c5a7223 */ /* 0x040fe2000001015d */
[----:B----4-:R-:W-:Y:S01]  /*8ac0*/  I2FP.F32.S32 R46, R37 ;  /* 0x00000025002e7245 */ /* 0x010fe20000201400 */
[C---:B--2---:R-:W-:Y:S01]  /*8ad0*/  FFMA.FTZ R93, -R156.reuse, R44, R51 ;  /* 0x0000002c9c5d7223 */ /* 0x044fe20000010133 */
[C-C-:B------:R-:W-:Y:S02]  /*8ae0*/  IADD3 R44, PT, PT, R113.reuse, 0xb8, -R4.reuse ;  /* 0x000000b8712c7810 */ /* 0x140fe40007ffe804 */
[----:B------:R-:W-:Y:S01]  /*8af0*/  IABS R126, R126 ;  /* 0x0000007e007e7213 */ /* 0x000fe20000000000 */
[----:B------:R-:W-:Y:S01]  /*8b00*/  FFMA.FTZ R97, -R156, R46, R97 ;  /* 0x0000002e9c617223 */ /* 0x000fe20000010161 */
[----:B------:R-:W2:Y:S01]  /*8b10*/  MUFU.TANH R53, R53 ;  /* 0x0000003500357308 */ /* 0x000ea20000002400 */
[----:B------:R-:W-:-:S02]  /*8b20*/  IADD3 R46, PT, PT, R113, 0xbf, -R4 ;  /* 0x000000bf712e7810 */ /* 0x000fc40007ffe804 */
[----:B------:R-:W-:Y:S02]  /*8b30*/  IABS R11, R11 ;  /* 0x0000000b000b7213 */ /* 0x000fe40000000000 */
[----:B------:R-:W-:Y:S02]  /*8b40*/  IABS R48, R48 ;  /* 0x0000003000307213 */ /* 0x000fe40000000000 */
[----:B------:R-:W-:Y:S01]  /*8b50*/  IABS R98, R98 ;  /* 0x0000006200627213 */ /* 0x000fe20000000000 */
[----:B------:R-:W4:Y:S01]  /*8b60*/  MUFU.TANH R49, R49 ;  /* 0x0000003100317308 */ /* 0x000f220000002400 */
[----:B------:R-:W-:Y:S02]  /*8b70*/  IABS R46, R46 ;  /* 0x0000002e002e7213 */ /* 0x000fe40000000000 */
[----:B------:R-:W-:Y:S02]  /*8b80*/  IABS R44, R44 ;  /* 0x0000002c002c7213 */ /* 0x000fe40000000000 */
[----:B------:R-:W-:-:S02]  /*8b90*/  IABS R62, R62 ;  /* 0x0000003e003e7213 */ /* 0x000fc40000000000 */
[----:B------:R-:W-:Y:S01]  /*8ba0*/  I2FP.F32.S32 R125, R125 ;  /* 0x0000007d007d7245 */ /* 0x000fe20000201400 */
[----:B------:R-:W5:Y:S01]  /*8bb0*/  MUFU.TANH R101, R56 ;  /* 0x0000003800657308 */ /* 0x000f620000002400 */
[----:B------:R-:W-:Y:S02]  /*8bc0*/  I2FP.F32.S32 R54, R54 ;  /* 0x0000003600367245 */ /* 0x000fe40000201400 */
[----:B------:R-:W-:Y:S01]  /*8bd0*/  I2FP.F32.S32 R92, R92 ;  /* 0x0000005c005c7245 */ /* 0x000fe20000201400 */
[C---:B-1----:R-:W-:Y:S01]  /*8be0*/  FFMA.FTZ R125, -R156.reuse, R125, R89 ;  /* 0x0000007d9c7d7223 */ /* 0x042fe20000010159 */
[----:B------:R-:W-:Y:S01]  /*8bf0*/  I2FP.F32.S32 R88, R88 ;  /* 0x0000005800587245 */ /* 0x000fe20000201400 */
[C---:B---3--:R-:W-:Y:S01]  /*8c00*/  FFMA.FTZ R107, -R156.reuse, R54, R67 ;  /* 0x000000369c6b7223 */ /* 0x048fe20000010143 */
[----:B------:R-:W-:Y:S01]  /*8c10*/  I2FP.F32.S32 R128, R128 ;  /* 0x0000008000807245 */ /* 0x000fe20000201400 */
[----:B------:R-:W1:Y:S01]  /*8c20*/  MUFU.TANH R7, R52 ;  /* 0x0000003400077308 */ /* 0x000e620000002400 */
[----:B------:R-:W-:Y:S01]  /*8c30*/  I2FP.F32.S32 R126, R126 ;  /* 0x0000007e007e7245 */ /* 0x000fe20000201400 */
[C---:B--2---:R-:W-:Y:S01]  /*8c40*/  FFMA.FTZ R92, -R156.reuse, R92, R53 ;  /* 0x0000005c9c5c7223 */ /* 0x044fe20000010135 */
[----:B------:R-:W-:Y:S01]  /*8c50*/  I2FP.F32.S32 R11, R11 ;  /* 0x0000000b000b7245 */ /* 0x000fe20000201400 */
[C---:B----4-:R-:W-:Y:S01]  /*8c60*/  FFMA.FTZ R88, -R156.reuse, R88, R49 ;  /* 0x000000589c587223 */ /* 0x050fe20000010131 */
[----:B------:R-:W-:Y:S01]  /*8c70*/  I2FP.F32.S32 R48, R48 ;  /* 0x0000003000307245 */ /* 0x000fe20000201400 */
[C---:B------:R-:W-:Y:S01]  /*8c80*/  FFMA.FTZ R128, -R156.reuse, R128, R61 ;  /* 0x000000809c807223 */ /* 0x040fe2000001013d */
[----:B------:R-:W-:Y:S01]  /*8c90*/  I2FP.F32.S32 R98, R98 ;  /* 0x0000006200627245 */ /* 0x000fe20000201400 */
[----:B------:R-:W2:Y:S01]  /*8ca0*/  MUFU.TANH R47, R47 ;  /* 0x0000002f002f7308 */ /* 0x000ea20000002400 */
[----:B------:R-:W-:Y:S01]  /*8cb0*/  I2FP.F32.S32 R46, R46 ;  /* 0x0000002e002e7245 */ /* 0x000fe20000201400 */
[C---:B------:R-:W-:Y:S01]  /*8cc0*/  FFMA.FTZ R126, -R156.reuse, R126, R57 ;  /* 0x0000007e9c7e7223 */ /* 0x040fe20000010139 */
[----:B------:R-:W-:Y:S01]  /*8cd0*/  I2FP.F32.S32 R44, R44 ;  /* 0x0000002c002c7245 */ /* 0x000fe20000201400 */
[C---:B-----5:R-:W-:Y:S01]  /*8ce0*/  FFMA.FTZ R101, -R156.reuse, R11, R101 ;  /* 0x0000000b9c657223 */ /* 0x060fe20000010165 */
[----:B------:R-:W-:Y:S01]  /*8cf0*/  I2FP.F32.S32 R62, R62 ;  /* 0x0000003e003e7245 */ /* 0x000fe20000201400 */
[C---:B------:R-:W-:Y:S01]  /*8d00*/  FFMA.FTZ R99, -R156.reuse, R48, R99 ;  /* 0x000000309c637223 */ /* 0x040fe20000010163 */
[--C-:B------:R-:W-:Y:S01]  /*8d10*/  IADD3 R61, PT, PT, R113, 0xb0, -R4.reuse ;  /* 0x000000b0713d7810 */ /* 0x100fe20007ffe804 */
[----:B------:R-:W3:Y:S01]  /*8d20*/  MUFU.TANH R41, R41 ;  /* 0x0000002900297308 */ /* 0x000ee20000002400 */
[--C-:B------:R-:W-:Y:S01]  /*8d30*/  IADD3 R57, PT, PT, R117, 0xa8, -R4.reuse ;  /* 0x000000a875397810 */ /* 0x100fe20007ffe804 */
[----:B-1----:R-:W-:Y:S01]  /*8d40*/  FFMA.FTZ R98, -R156, R98, R7 ;  /* 0x000000629c627223 */ /* 0x002fe20000010107 */
[----:B------:R-:W-:-:S02]  /*8d50*/  IADD3 R7, PT, PT, R113, 0xc0, -R4 ;  /* 0x000000c071077810 */ /* 0x000fc40007ffe804 */
[C-C-:B------:R-:W-:Y:S02]  /*8d60*/  IADD3 R56, PT, PT, R117.reuse, 0xa7, -R4.reuse ;  /* 0x000000a775387810 */ /* 0x140fe40007ffe804 */
[C-C-:B------:R-:W-:Y:S01]  /*8d70*/  IADD3 R52, PT, PT, R117.reuse, 0xa0, -R4.reuse ;  /* 0x000000a075347810 */ /* 0x140fe20007ffe804 */
[----:B------:R-:W1:Y:S01]  /*8d80*/  MUFU.TANH R43, R43 ;  /* 0x0000002b002b7308 */ /* 0x000e620000002400 */
[C-C-:B------:R-:W-:Y:S01]  /*8d90*/  IADD3 R50, PT, PT, R117.reuse, 0x9f, -R4.reuse ;  /* 0x0000009f75327810 */ /* 0x140fe20007ffe804 */
[C---:B--2---:R-:W-:Y:S01]  /*8da0*/  FFMA.FTZ R89, -R156.reuse, R46, R47 ;  /* 0x0000002e9c597223 */ /* 0x044fe2000001012f */
[C-C-:B------:R-:W-:Y:S02]  /*8db0*/  IADD3 R47, PT, PT, R117.reuse, 0x98, -R4.reuse ;  /* 0x00000098752f7810 */ /* 0x140fe40007ffe804 */
[C-C-:B------:R-:W-:Y:S02]  /*8dc0*/  IADD3 R46, PT, PT, R117.reuse, 0x97, -R4.reuse ;  /* 0x00000097752e7810 */ /* 0x140fe40007ffe804 */
[C-C-:B------:R-:W-:Y:S01]  /*8dd0*/  IADD3 R45, PT, PT, R117.reuse, 0x90, -R4.reuse ;  /* 0x00000090752d7810 */ /* 0x140fe20007ffe804 */
[----:B------:R-:W2:Y:S01]  /*8de0*/  MUFU.TANH R38, R38 ;  /* 0x0000002600267308 */ /* 0x000ea20000002400 */
[--C-:B------:R-:W-:Y:S01]  /*8df0*/  IADD3 R11, PT, PT, R117, 0x88, -R4.reuse ;  /* 0x00000088750b7810 */ /* 0x100fe20007ffe804 */
[----:B---3--:R-:W-:Y:S01]  /*8e00*/  FFMA.FTZ R67, -R156, R44, R41 ;  /* 0x0000002c9c437223 */ /* 0x008fe20000010129 */
[----:B------:R-:W-:-:S02]  /*8e10*/  IADD3 R64, PT, PT, R113, 0xaf, -R4 ;  /* 0x000000af71407810 */ /* 0x000fc40007ffe804 */
[C-C-:B------:R-:W-:Y:S02]  /*8e20*/  IADD3 R58, PT, PT, R113.reuse, 0xa8, -R4.reuse ;  /* 0x000000a8713a7810 */ /* 0x140fe40007ffe804 */
[C-C-:B------:R-:W-:Y:S01]  /*8e30*/  IADD3 R54, PT, PT, R113.reuse, 0xa7, -R4.reuse ;  /* 0x000000a771367810 */ /* 0x140fe20007ffe804 */
[----:B------:R-:W3:Y:S01]  /*8e40*/  MUFU.TANH R39, R39 ;  /* 0x0000002700277308 */ /* 0x000ee20000002400 */
[--C-:B------:R-:W-:Y:S01]  /*8e50*/  IADD3 R53, PT, PT, R113, 0xa0, -R4.reuse ;  /* 0x000000a071357810 */ /* 0x100fe20007ffe804 */
[----:B-1----:R-:W-:Y:S01]  /*8e60*/  FFMA.FTZ R62, -R156, R62, R43 ;  /* 0x0000003e9c3e7223 */ /* 0x002fe2000001012b */
[--C-:B------:R-:W-:Y:S02]  /*8e70*/  IADD3 R43, PT, PT, R117, 0x8f, -R4.reuse ;  /* 0x0000008f752b7810 */ /* 0x100fe40007ffe804 */
[C-C-:B------:R-:W-:Y:S02]  /*8e80*/  IADD3 R51, PT, PT, R113.reuse, 0x9f, -R4.reuse ;  /* 0x0000009f71337810 */ /* 0x140fe40007ffe804 */
[C-C-:B------:R-:W-:Y:S01]  /*8e90*/  IADD3 R49, PT, PT, R113.reuse, 0x98, -R4.reuse ;  /* 0x0000009871317810 */ /* 0x140fe20007ffe804 */
[----:B------:R-:W-:Y:S01]  /*8ea0*/  MUFU.TANH R35, R35 ;  /* 0x0000002300237308 */ /* 0x000fe20000002400 */
[----:B------:R-:W-:-:S02]  /*8eb0*/  IADD3 R48, PT, PT, R113, 0x97, -R4 ;  /* 0x0000009771307810 */ /* 0x000fc40007ffe804 */
[C-C-:B------:R-:W-:Y:S02]  /*8ec0*/  IADD3 R44, PT, PT, R113.reuse, 0x90, -R4.reuse ;  /* 0x00000090712c7810 */ /* 0x140fe40007ffe804 */
[C-C-:B------:R-:W-:Y:S02]  /*8ed0*/  IADD3 R41, PT, PT, R113.reuse, 0x8f, -R4.reuse ;  /* 0x0000008f71297810 */ /* 0x140fe40007ffe804 */
[--C-:B------:R-:W-:Y:S01]  /*8ee0*/  IADD3 R37, PT, PT, R113, 0x88, -R4.reuse ;  /* 0x0000008871257810 */ /* 0x100fe20007ffe804 */
[----:B------:R-:W-:Y:S01]  /*8ef0*/  MUFU.TANH R33, R33 ;  /* 0x0000002100217308 */ /* 0x000fe20000002400 */
[--C-:B------:R-:W-:Y:S02]  /*8f00*/  IADD3 R117, PT, PT, R117, 0x87, -R4.reuse ;  /* 0x0000008775757810 */ /* 0x100fe40007ffe804 */
[----:B------:R-:W-:Y:S01]  /*8f10*/  IADD3 R113, PT, PT, R113, 0x87, -R4 ;  /* 0x0000008771717810 */ /* 0x000fe20007ffe804 */
[----:B------:R-:W-:Y:S01]  /*8f20*/  VIADD R4, R5, 0xffffff00 ;  /* 0xffffff0005047836 */ /* 0x000fe20000000000 */
[----:B------:R-:W-:-:S02]  /*8f30*/  IABS R7, R7 ;  /* 0x0000000700077213 */ /* 0x000fc40000000000 */
[----:B------:R-:W-:Y:S01]  /*8f40*/  IABS R61, R61 ;  /* 0x0000003d003d7213 */ /* 0x000fe20000000000 */
[----:B------:R-:W-:Y:S01]  /*8f50*/  MUFU.TANH R29, R29 ;  /* 0x0000001d001d7308 */ /* 0x000fe20000002400 */
[-C--:B------:R-:W-:Y:S02]  /*8f60*/  ISETP.GT.AND P1, PT, R115, R4.reuse, PT ;  /* 0x000000047300720c */ /* 0x080fe40003f24270 */
[----:B------:R-:W-:Y:S02]  /*8f70*/  I2FP.F32.S32 R7, R7 ;  /* 0x0000000700077245 */ /* 0x000fe40000201400 */
[----:B------:R-:W-:Y:S02]  /*8f80*/  ISETP.GT.AND P2, PT, R22, R4, PT ;  /* 0x000000041600720c */ /* 0x000fe40003f44270 */
[----:B------:R-:W-:Y:S01]  /*8f90*/  ISETP.GE.AND P4, PT, R4, R146, PT ;  /* 0x000000920400720c */ /* 0x000fe20003f86270 */
[----:B------:R-:W-:Y:S01]  /*8fa0*/  FFMA.FTZ R91, -R156, R7, R91 ;  /* 0x000000079c5b7223 */ /* 0x000fe2000001015b */
[----:B------:R-:W-:Y:S01]  /*8fb0*/  ISETP.GE.AND P3, PT, R4, R145, PT ;  /* 0x000000910400720c */ /* 0x000fe20003f66270 */
[----:B------:R-:W-:Y:S01]  /*8fc0*/  VIADD R4, R5, 0xffffff01 ;  /* 0xffffff0105047836 */ /* 0x000fe20000000000 */
[----:B------:R-:W-:Y:S01]  /*8fd0*/  FSEL R9, R9, -INF , !P1 ;  /* 0xff80000009097808 */ /* 0x000fe20004800000 */
[----:B------:R-:W-:Y:S01]  /*8fe0*/  MUFU.TANH R31, R31 ;  /* 0x0000001f001f7308 */ /* 0x000fe20000002400 */
[----:B------:R-:W-:-:S02]  /*8ff0*/  FSEL R7, R127, -INF , !P2 ;  /* 0xff8000007f077808 */ /* 0x000fc40005000000 */
[----:B------:R-:W-:Y:S02]  /*9000*/  FSEL R9, R9, -INF , !P3 ;  /* 0xff80000009097808 */ /* 0x000fe40005800000 */
[-C--:B------:R-:W-:Y:S02]  /*9010*/  ISETP.GT.AND P3, PT, R115, R4.reuse, PT ;  /* 0x000000047300720c */ /* 0x080fe40003f64270 */
[----:B------:R-:W-:Y:S01]  /*9020*/  ISETP.GT.AND P2, PT, R22, R4, PT ;  /* 0x000000041600720c */ /* 0x000fe20003f44270 */
[----:B------:R-:W-:Y:S01]  /*9030*/  MUFU.TANH R25, R25 ;  /* 0x0000001900197308 */ /* 0x000fe20000002400 */
[----:B------:R-:W-:Y:S02]  /*9040*/  FSEL R7, R7, -INF , !P4 ;  /* 0xff80000007077808 */ /* 0x000fe40006000000 */
[C---:B------:R-:W-:Y:S02]  /*9050*/  ISETP.GE.AND P4, PT, R4.reuse, R146, PT ;  /* 0x000000920400720c */ /* 0x040fe40003f86270 */
[----:B------:R-:W-:Y:S01]  /*9060*/  ISETP.GE.AND P1, PT, R4, R145, PT ;  /* 0x000000910400720c */ /* 0x000fe20003f26270 */
[----:B------:R-:W-:Y:S01]  /*9070*/  VIADD R4, R5, 0xffffff08 ;  /* 0xffffff0805047836 */ /* 0x000fe20000000000 */
[----:B------:R-:W-:Y:S01]  /*9080*/  FSEL R131, R131, -INF , !P3 ;  /* 0xff80000083837808 */ /* 0x000fe20005800000 */
[----:B------:R-:W-:Y:S01]  /*9090*/  MUFU.TANH R27, R27 ;  /* 0x0000001b001b7308 */ /* 0x000fe20000002400 */
[----:B------:R-:W-:-:S02]  /*90a0*/  FSEL R8, R8, -INF , !P2 ;  /* 0xff80000008087808 */ /* 0x000fc40005000000 */
[----:B------:R-:W-:Y:S02]  /*90b0*/  FSEL R218, R131, -INF , !P1 ;  /* 0xff80000083da7808 */ /* 0x000fe40004800000 */
[-C--:B------:R-:W-:Y:S02]  /*90c0*/  ISETP.GT.AND P1, PT, R115, R4.reuse, PT ;  /* 0x000000047300720c */ /* 0x080fe40003f24270 */
[----:B------:R-:W-:Y:S01]  /*90d0*/  FSEL R8, R8, -INF , !P4 ;  /* 0xff80000008087808 */ /* 0x000fe20006000000 */
[----:B------:R-:W-:Y:S01]  /*90e0*/  MUFU.TANH R17, R17 ;  /* 0x0000001100117308 */ /* 0x000fe20000002400 */
[----:B------:R-:W-:Y:S02]  /*90f0*/  ISETP.GT.AND P2, PT, R22, R4, PT ;  /* 0x000000041600720c */ /* 0x000fe40003f44270 */
[C---:B------:R-:W-:Y:S02]  /*9100*/  ISETP.GE.AND P4, PT, R4.reuse, R146, PT ;  /* 0x000000920400720c */ /* 0x040fe40003f86270 */
[----:B------:R-:W-:Y:S01]  /*9110*/  ISETP.GE.AND P3, PT, R4, R145, PT ;  /* 0x000000910400720c */ /* 0x000fe20003f66270 */
[----:B------:R-:W-:Y:S01]  /*9120*/  VIADD R4, R5, 0xffffff09 ;  /* 0xffffff0905047836 */ /* 0x000fe20000000000 */
[----:B------:R-:W-:Y:S01]  /*9130*/  FSEL R130, R130, -INF , !P1 ;  /* 0xff80000082827808 */ /* 0x000fe20004800000 */
[----:B------:R-:W-:Y:S01]  /*9140*/  MUFU.TANH R19, R19 ;  /* 0x0000001300137308 */ /* 0x000fe20000002400 */
[----:B------:R-:W-:-:S02]  /*9150*/  FSEL R6, R6, -INF , !P2 ;  /* 0xff80000006067808 */ /* 0x000fc40005000000 */
[----:B------:R-:W-:Y:S02]  /*9160*/  I2FP.F32.S32 R61, R61 ;  /* 0x0000003d003d7245 */ /* 0x000fe40000201400 */
[-C--:B------:R-:W-:Y:S02]  /*9170*/  ISETP.GT.AND P2, PT, R22, R4.reuse, PT ;  /* 0x000000041600720c */ /* 0x080fe40003f44270 */
[----:B------:R-:W-:Y:S01]  /*9180*/  FSEL R216, R130, -INF , !P3 ;  /* 0xff80000082d87808 */ /* 0x000fe20005800000 */
[----:B--2---:R-:W-:Y:S01]  /*9190*/  FFMA.FTZ R61, -R156, R61, R38 ;  /* 0x0000003d9c3d7223 */ /* 0x004fe20000010126 */
[----:B------:R-:W-:Y:S01]  /*91a0*/  ISETP.GT.AND P3, PT, R115, R4, PT ;  /* 0x000000047300720c */ /* 0x000fe20003f64270 */
[----:B------:R-:W-:Y:S01]  /*91b0*/  VIADD R38, R5, 0xffffff10 ;  /* 0xffffff1005267836 */ /* 0x000fe20000000000 */
[----:B------:R-:W-:Y:S01]  /*91c0*/  FSEL R6, R6, -INF , !P4 ;  /* 0xff80000006067808 */ /* 0x000fe20006000000 */
[----:B------:R-:W-:Y:S01]  /*91d0*/  MUFU.TANH R13, R13 ;  /* 0x0000000d000d7308 */ /* 0x000fe20000002400 */
[----:B------:R-:W-:-:S02]  /*91e0*/  ISETP.GE.AND P4, PT, R4, R146, PT ;  /* 0x000000920400720c */ /* 0x000fc40003f86270 */
[----:B------:R-:W-:Y:S02]  /*91f0*/  ISETP.GE.AND P1, PT, R4, R145, PT ;  /* 0x000000910400720c */ /* 0x000fe40003f26270 */
[----:B------:R-:W-:Y:S02]  /*9200*/  FSEL R4, R10, -INF , !P2 ;  /* 0xff8000000a047808 */ /* 0x000fe40005000000 */
[----:B------:R-:W-:Y:S01]  /*9210*/  FSEL R10, R129, -INF , !P3 ;  /* 0xff800000810a7808 */ /* 0x000fe20005800000 */
[----:B------:R-:W-:Y:S01]  /*9220*/  MUFU.TANH R15, R15 ;  /* 0x0000000f000f7308 */ /* 0x000fe20000002400 */
        /* <DEDUP_REMOVED lines=19> */
[-C--:B------:R-:W-:Y:S02]  /*9360*/  ISETP.GT.AND P1, PT, R115, R38.reuse, PT ;  /* 0x000000267300720c */ /* 0x080fe40003f24270 */
[----:B------:R-:W-:Y:S02]  /*9370*/  FSEL R204, R118, -INF , !P4 ;  /* 0xff80000076cc7808 */ /* 0x000fe40006000000 */
        /* <DEDUP_REMOVED lines=34> */
[-C--:B------:R-:W-:Y:S02]  /*95a0*/  ISETP.GT.AND P1, PT, R115, R38.reuse, PT ;  /* 0x000000267300720c */ /* 0x080fe40003f24270 */
[----:B------:R-:W-:Y:S01]  /*95b0*/  FSEL R194, R100, -INF , !P4 ;  /* 0xff80000064c27808 */ /* 0x000fe20006000000 */
[----:B------:R-:W-:Y:S01]  /*95c0*/  VIADD R100, R5, 0xffffff29 ;  /* 0xffffff2905647836 */ /* 0x000fe20000000000 */
[----:B------:R-:W-:-:S02]  /*95d0*/  ISETP.GT.AND P2, PT, R22, R38, PT ;  /* 0x000000261600720c */ /* 0x000fc40003f44270 */
[C---:B------:R-:W-:Y:S02]  /*95e0*/  ISETP.GE.AND P4, PT, R38.reuse, R146, PT ;  /* 0x000000922600720c */ /* 0x040fe40003f86270 */
[----:B------:R-:W-:Y:S02]  /*95f0*/  ISETP.GE.AND P3, PT, R38, R145, PT ;  /* 0x000000912600720c */ /* 0x000fe40003f66270 */
[----:B------:R-:W-:Y:S02]  /*9600*/  FSEL R38, R103, -INF , !P1 ;  /* 0xff80000067267808 */ /* 0x000fe40004800000 */
[----:B------:R-:W-:Y:S02]  /*9610*/  FSEL R42, R42, -INF , !P2 ;  /* 0xff8000002a2a7808 */ /* 0x000fe40005000000 */
[----:B------:R-:W-:Y:S02]  /*9620*/  ISETP.GT.AND P2, PT, R22, R100, PT ;  /* 0x000000641600720c */ /* 0x000fe40003f44270 */
[----:B------:R-:W-:-:S02]  /*9630*/  FSEL R38, R38, -INF , !P3 ;  /* 0xff80000026267808 */ /* 0x000fc40005800000 */
[----:B------:R-:W-:Y:S02]  /*9640*/  ISETP.GT.AND P3, PT, R115, R100, PT ;  /* 0x000000647300720c */ /* 0x000fe40003f64270 */
[----:B------:R-:W-:Y:S02]  /*9650*/  FSEL R192, R42, -INF , !P4 ;  /* 0xff8000002ac07808 */ /* 0x000fe40006000000 */
[C---:B------:R-:W-:Y:S02]  /*9660*/  ISETP.GE.AND P4, PT, R100.reuse, R146, PT ;  /* 0x000000926400720c */ /* 0x040fe40003f86270 */
[----:B------:R-:W-:Y:S01]  /*9670*/  ISETP.GE.AND P1, PT, R100, R145, PT ;  /* 0x000000916400720c */ /* 0x000fe20003f26270 */
[----:B------:R-:W-:Y:S01]  /*9680*/  VIADD R100, R5, 0xffffff30 ;  /* 0xffffff3005647836 */ /* 0x000fe20000000000 */
[----:B------:R-:W-:Y:S02]  /*9690*/  FSEL R42, R40, -INF , !P2 ;  /* 0xff800000282a7808 */ /* 0x000fe40005000000 */
[----:B------:R-:W-:-:S02]  /*96a0*/  FSEL R40, R101, -INF , !P3 ;  /* 0xff80000065287808 */ /* 0x000fc40005800000 */
[----:B------:R-:W-:Y:S02]  /*96b0*/  FSEL R42, R42, -INF , !P4 ;  /* 0xff8000002a2a7808 */ /* 0x000fe40006000000 */
        /* <DEDUP_REMOVED lines=46> */
[----:B------:R-:W-:Y:S02]  /*99a0*/  ISETP.GT.AND P2, PT, R22, R88, PT ;  /* 0x000000581600720c */ /* 0x000fe40003f44270 */
[----:B------:R-:W-:Y:S01]  /*99b0*/  FSEL R168, R66, -INF , !P4 ;  /* 0xff80000042a87808 */ /* 0x000fe20006000000 */
[----:B------:R-:W-:Y:S01]  /*99c0*/  VIADD R66, R5, 0xffffff48 ;  /* 0xffffff4805427836 */ /* 0x000fe20000000000 */
[----:B------:R-:W-:-:S02]  /*99d0*/  ISETP.GE.AND P1, PT, R88, R145, PT ;  /* 0x000000915800720c */ /* 0x000fc40003f26270 */
[----:B------:R-:W-:Y:S02]  /*99e0*/  FSEL R89, R89, -INF , !P3 ;  /* 0xff80000059597808 */ /* 0x000fe40005800000 */
[----:B------:R-:W-:Y:S02]  /*99f0*/  ISETP.GE.AND P4, PT, R88, R146, PT ;  /* 0x000000925800720c */ /* 0x000fe40003f86270 */
[----:B------:R-:W-:Y:S02]  /*9a00*/  FSEL R65, R65, -INF , !P2 ;  /* 0xff80000041417808 */ /* 0x000fe40005000000 */
[----:B------:R-:W-:Y:S02]  /*9a10*/  FSEL R172, R89, -INF , !P1 ;  /* 0xff80000059ac7808 */ /* 0x000fe40004800000 */
[----:B------:R-:W-:Y:S01]  /*9a20*/  FSEL R136, R65, -INF , !P4 ;  /* 0xff80000041887808 */ /* 0x000fe20006000000 */
[----:B------:R-:W-:Y:S01]  /*9a30*/  VIADD R65, R5, 0xffffff49 ;  /* 0xffffff4905417836 */ /* 0x000fe20000000000 */
[----:B------:R-:W-:-:S02]  /*9a40*/  ISETP.GT.AND P1, PT, R115, R66, PT ;  /* 0x000000427300720c */ /* 0x000fc40003f24270 */
[----:B------:R-:W-:Y:S02]  /*9a50*/  ISETP.GT.AND P2, PT, R22, R66, PT ;  /* 0x000000421600720c */ /* 0x000fe40003f44270 */
[----:B------:R-:W-:Y:S02]  /*9a60*/  ISETP.GE.AND P3, PT, R66, R145, PT ;  /* 0x000000914200720c */ /* 0x000fe40003f66270 */
[----:B------:R-:W-:Y:S02]  /*9a70*/  FSEL R67, R67, -INF , !P1 ;  /* 0xff80000043437808 */ /* 0x000fe40004800000 */
[----:B------:R-:W-:Y:S02]  /*9a80*/  FSEL R63, R63, -INF , !P2 ;  /* 0xff8000003f3f7808 */ /* 0x000fe40005000000 */
[----:B------:R-:W-:Y:S02]  /*9a90*/  ISETP.GT.AND P2, PT, R22, R65, PT ;  /* 0x000000411600720c */ /* 0x000fe40003f44270 */
[----:B------:R-:W-:-:S02]  /*9aa0*/  FSEL R170, R67, -INF , !P3 ;  /* 0xff80000043aa7808 */ /* 0x000fc40005800000 */
[----:B------:R-:W-:Y:S02]  /*9ab0*/  ISETP.GT.AND P3, PT, R115, R65, PT ;  /* 0x000000417300720c */ /* 0x000fe40003f64270 */
[----:B------:R-:W-:Y:S01]  /*9ac0*/  FSEL R130, R60, -INF , !P2 ;  /* 0xff8000003c827808 */ /* 0x000fe20005000000 */
[----:B------:R-:W-:Y:S01]  /*9ad0*/  VIADD R60, R5, 0xffffff50 ;  /* 0xffffff50053c7836 */ /* 0x000fe20000000000 */
[----:B------:R-:W-:Y:S02]  /*9ae0*/  ISETP.GE.AND P4, PT, R66, R146, PT ;  /* 0x000000924200720c */ /* 0x000fe40003f86270 */
[----:B------:R-:W-:Y:S02]  /*9af0*/  ISETP.GE.AND P1, PT, R65, R145, PT ;  /* 0x000000914100720c */ /* 0x000fe40003f26270 */
[----:B------:R-:W-:Y:S02]  /*9b00*/  FSEL R128, R62, -INF , !P3 ;  /* 0xff8000003e807808 */ /* 0x000fe40005800000 */
[----:B------:R-:W-:-:S02]  /*9b10*/  FSEL R126, R63, -INF , !P4 ;  /* 0xff8000003f7e7808 */ /* 0x000fc40006000000 */
[----:B------:R-:W-:Y:S02]  /*9b20*/  ISETP.GE.AND P4, PT, R65, R146, PT ;  /* 0x000000924100720c */ /* 0x000fe40003f86270 */
[----:B------:R-:W-:Y:S02]  /*9b30*/  ISETP.GT.AND P2, PT, R22, R60, PT ;  /* 0x0000003c1600720c */ /* 0x000fe40003f44270 */
[----:B------:R-:W-:Y:S02]  /*9b40*/  IABS R62, R64 ;  /* 0x00000040003e7213 */ /* 0x000fe40000000000 */
[----:B------:R-:W-:Y:S02]  /*9b50*/  FSEL R128, R128, -INF , !P1 ;  /* 0xff80000080807808 */ /* 0x000fe40004800000 */
[----:B------:R-:W-:Y:S02]  /*9b60*/  ISETP.GT.AND P1, PT, R115, R60, PT ;  /* 0x0000003c7300720c */ /* 0x000fe40003f24270 */
[----:B------:R-:W-:-:S02]  /*9b70*/  FSEL R130, R130, -INF , !P4 ;  /* 0xff80000082827808 */ /* 0x000fc40006000000 */
[----:B------:R-:W-:Y:S02]  /*9b80*/  FSEL R96, R59, -INF , !P2 ;  /* 0xff8000003b607808 */ /* 0x000fe40005000000 */
[C---:B------:R-:W-:Y:S02]  /*9b90*/  ISETP.GE.AND P4, PT, R60.reuse, R146, PT ;  /* 0x000000923c00720c */ /* 0x040fe40003f86270 */
[----:B------:R-:W-:Y:S01]  /*9ba0*/  ISETP.GE.AND P3, PT, R60, R145, PT ;  /* 0x000000913c00720c */ /* 0x000fe20003f66270 */
[----:B------:R-:W-:Y:S01]  /*9bb0*/  VIADD R60, R5, 0xffffff51 ;  /* 0xffffff51053c7836 */ /* 0x000fe20000000000 */
[----:B------:R-:W-:Y:S02]  /*9bc0*/  I2FP.F32.S32 R59, R62 ;  /* 0x0000003e003b7245 */ /* 0x000fe40000201400 */
[----:B------:R-:W-:Y:S02]  /*9bd0*/  FSEL R61, R61, -INF , !P1 ;  /* 0xff8000003d3d7808 */ /* 0x000fe40004800000 */
[-C--:B------:R-:W-:Y:S01]  /*9be0*/  ISETP.GT.AND P2, PT, R22, R60.reuse, PT ;  /* 0x0000003c1600720c */ /* 0x080fe20003f44270 */
[----:B---3--:R-:W-:Y:S01]  /*9bf0*/  FFMA.FTZ R59, -R156, R59, R39 ;  /* 0x0000003b9c3b7223 */ /* 0x008fe20000010127 */
[----:B------:R-:W-:Y:S01]  /*9c00*/  FSEL R124, R61, -INF , !P3 ;  /* 0xff8000003d7c7808 */ /* 0x000fe20005800000 */
[----:B------:R-:W-:Y:S01]  /*9c10*/  VIADD R39, R5, 0xffffff58 ;  /* 0xffffff5805277836 */ /* 0x000fe20000000000 */
[----:B------:R-:W-:-:S02]  /*9c20*/  ISETP.GT.AND P3, PT, R115, R60, PT ;  /* 0x0000003c7300720c */ /* 0x000fc40003f64270 */
[----:B------:R-:W-:Y:S02]  /*9c30*/  FSEL R96, R96, -INF , !P4 ;  /* 0xff80000060607808 */ /* 0x000fe40006000000 */
[C---:B------:R-:W-:Y:S02]  /*9c40*/  ISETP.GE.AND P4, PT, R60.reuse, R146, PT ;  /* 0x000000923c00720c */ /* 0x040fe40003f86270 */
[----:B------:R-:W-:Y:S02]  /*9c50*/  ISETP.GE.AND P1, PT, R60, R145, PT ;  /* 0x000000913c00720c */ /* 0x000fe40003f26270 */
[----:B------:R-:W-:Y:S02]  /*9c60*/  FSEL R55, R55, -INF , !P2 ;  /* 0xff80000037377808 */ /* 0x000fe40005000000 */
[----:B------:R-:W-:Y:S02]  /*9c70*/  FSEL R59, R59, -INF , !P3 ;  /* 0xff8000003b3b7808 */ /* 0x000fe40005800000 */
[----:B------:R-:W-:-:S02]  /*9c80*/  FSEL R98, R55, -INF , !P4 ;  /* 0xff80000037627808 */ /* 0x000fc40006000000 */
[----:B------:R-:W-:Y:S01]  /*9c90*/  FSEL R106, R59, -INF , !P1 ;  /* 0xff8000003b6a7808 */ /* 0x000fe20004800000 */
[----:B------:R1:W2:Y:S01]  /*9ca0*/  MUFU.TANH R55, R32 ;  /* 0x0000002000377308 */ /* 0x0002a20000002400 */
[----:B------:R-:W-:Y:S02]  /*9cb0*/  ISETP.GT.AND P2, PT, R22, R39, PT ;  /* 0x000000271600720c */ /* 0x000fe40003f44270 */
[C---:B------:R-:W-:Y:S02]  /*9cc0*/  ISETP.GE.AND P4, PT, R39.reuse, R146, PT ;  /* 0x000000922700720c */ /* 0x040fe40003f86270 */
[----:B------:R-:W-:Y:S02]  /*9cd0*/  ISETP.GE.AND P3, PT, R39, R145, PT ;  /* 0x000000912700720c */ /* 0x000fe40003f66270 */
[----:B------:R-:W-:Y:S02]  /*9ce0*/  ISETP.GT.AND P1, PT, R115, R39, PT ;  /* 0x000000277300720c */ /* 0x000fe40003f24270 */
[----:B------:R-:W3:Y:S01]  /*9cf0*/  MUFU.TANH R39, R34 ;  /* 0x0000002200277308 */ /* 0x000ee20000002400 */
[----:B------:R-:W-:-:S02]  /*9d00*/  IABS R58, R58 ;  /* 0x0000003a003a7213 */ /* 0x000fc40000000000 */
[----:B------:R-:W-:Y:S02]  /*9d10*/  IABS R57, R57 ;  /* 0x0000003900397213 */ /* 0x000fe40000000000 */
[----:B------:R-:W-:Y:S02]  /*9d20*/  I2FP.F32.S32 R58, R58 ;  /* 0x0000003a003a7245 */ /* 0x000fe40000201400 */
[----:B------:R-:W-:Y:S01]  /*9d30*/  I2FP.F32.S32 R57, R57 ;  /* 0x0000003900397245 */ /* 0x000fe20000201400 */
[----:B-1----:R-:W-:Y:S01]  /*9d40*/  VIADD R32, R5, 0xffffff59 ;  /* 0xffffff5905207836 */ /* 0x002fe20000000000 */
[----:B------:R-:W-:-:S03]  /*9d50*/  IABS R54, R54 ;  /* 0x0000003600367213 */ /* 0x000fc60000000000 */
[C---:B--2---:R-:W-:Y:S01]  /*9d60*/  FFMA.FTZ R55, -R156.reuse, R57, R55 ;  /* 0x000000399c377223 */ /* 0x044fe20000010137 */
[----:B------:R-:W-:Y:S02]  /*9d70*/  IABS R56, R56 ;  /* 0x0000003800387213 */ /* 0x000fe40000000000 */
[----:B------:R-:W-:Y:S02]  /*9d80*/  IABS R52, R52 ;  /* 0x0000003400347213 */ /* 0x000fe40000000000 */
[----:B------:R-:W-:Y:S01]  /*9d90*/  FSEL R55, R55, -INF , !P2 ;  /* 0xff80000037377808 */ /* 0x000fe20005000000 */
[----:B---3--:R-:W-:Y:S01]  /*9da0*/  FFMA.FTZ R39, -R156, R58, R39 ;  /* 0x0000003a9c277223 */ /* 0x008fe20000010127 */
[----:B------:R-:W-:Y:S02]  /*9db0*/  ISETP.GT.AND P2, PT, R22, R32, PT ;  /* 0x000000201600720c */ /* 0x000fe40003f44270 */
[----:B------:R-:W-:Y:S02]  /*9dc0*/  FSEL R104, R55, -INF , !P4 ;  /* 0xff80000037687808 */ /* 0x000fe40006000000 */
[----:B------:R-:W-:-:S02]  /*9dd0*/  FSEL R39, R39, -INF , !P1 ;  /* 0xff80000027277808 */ /* 0x000fc40004800000 */
[----:B------:R-:W-:Y:S02]  /*9de0*/  ISETP.GE.AND P4, PT, R32, R146, PT ;  /* 0x000000922000720c */ /* 0x000fe40003f86270 */
[----:B------:R-:W-:Y:S01]  /*9df0*/  FSEL R118, R39, -INF , !P3 ;  /* 0xff80000027767808 */ /* 0x000fe20005800000 */
[----:B------:R-:W-:Y:S01]  /*9e00*/  FMUL.FTZ R39, R28, R123 ;  /* 0x0000007b1c277220 */ /* 0x000fe20000410000 */
[----:B------:R-:W-:Y:S02]  /*9e10*/  I2FP.F32.S32 R28, R54 ;  /* 0x00000036001c7245 */ /* 0x000fe40000201400 */
[----:B------:R-:W-:Y:S02]  /*9e20*/  ISETP.GE.AND P1, PT, R32, R145, PT ;  /* 0x000000912000720c */ /* 0x000fe40003f26270 */
[----:B------:R-:W-:Y:S01]  /*9e30*/  ISETP.GT.AND P3, PT, R115, R32, PT ;  /* 0x000000207300720c */ /* 0x000fe20003f64270 */
[----:B------:R-:W1:Y:S01]  /*9e40*/  MUFU.TANH R39, R39 ;  /* 0x0000002700277308 */ /* 0x000e620000002400 */
[----:B------:R-:W-:Y:S01]  /*9e50*/  FMUL.FTZ R32, R30, R123 ;  /* 0x0000007b1e207220 */ /* 0x000fe20000410000 */
[----:B------:R-:W-:Y:S01]  /*9e60*/  FFMA.FTZ R28, -R156, R28, R35 ;  /* 0x0000001c9c1c7223 */ /* 0x000fe20000010123 */
[----:B------:R-:W-:Y:S01]  /*9e70*/  I2FP.F32.S32 R56, R56 ;  /* 0x0000003800387245 */ /* 0x000fe20000201400 */
[----:B------:R-:W-:Y:S01]  /*9e80*/  VIADD R30, R5, 0xffffff60 ;  /* 0xffffff60051e7836 */ /* 0x000fe20000000000 */
[----:B------:R-:W-:-:S02]  /*9e90*/  IABS R53, R53 ;  /* 0x0000003500357213 */ /* 0x000fc40000000000 */
[----:B------:R-:W-:Y:S01]  /*9ea0*/  I2FP.F32.S32 R52, R52 ;  /* 0x0000003400347245 */ /* 0x000fe20000201400 */
[----:B------:R2:W3:Y:S01]  /*9eb0*/  MUFU.TANH R35, R32 ;  /* 0x0000002000237308 */ /* 0x0004e20000002400 */
[----:B------:R-:W-:Y:S01]  /*9ec0*/  FFMA.FTZ R33, -R156, R56, R33 ;  /* 0x000000389c217223 */ /* 0x000fe20000010121 */
[----:B------:R-:W-:Y:S02]  /*9ed0*/  FSEL R28, R28, -INF , !P3 ;  /* 0xff8000001c1c7808 */ /* 0x000fe40005800000 */
[----:B------:R-:W-:Y:S02]  /*9ee0*/  IABS R50, R50 ;  /* 0x0000003200327213 */ /* 0x000fe40000000000 */
[----:B------:R-:W-:Y:S02]  /*9ef0*/  FSEL R33, R33, -INF , !P2 ;  /* 0xff80000021217808 */ /* 0x000fe40005000000 */
[----:B------:R-:W-:Y:S01]  /*9f00*/  FSEL R100, R28, -INF , !P1 ;  /* 0xff8000001c647808 */ /* 0x000fe20004800000 */
[----:B------:R-:W-:-:S02]  /*9f10*/  VIADD R28, R5, 0xffffff61 ;  /* 0xffffff61051c7836 */ /* 0x000fc40000000000 */
[----:B-1----:R-:W-:Y:S01]  /*9f20*/  FFMA.FTZ R39, -R156, R52, R39 ;  /* 0x000000349c277223 */ /* 0x002fe20000010127 */
[----:B------:R-:W-:Y:S02]  /*9f30*/  I2FP.F32.S32 R50, R50 ;  /* 0x0000003200327245 */ /* 0x000fe40000201400 */
[----:B------:R-:W-:Y:S02]  /*9f40*/  ISETP.GT.AND P2, PT, R22, R30, PT ;  /* 0x0000001e1600720c */ /* 0x000fe40003f44270 */
[----:B------:R-:W-:Y:S01]  /*9f50*/  FSEL R102, R33, -INF , !P4 ;  /* 0xff80000021667808 */ /* 0x000fe20006000000 */
[----:B------:R-:W-:Y:S01]  /*9f60*/  FFMA.FTZ R29, -R156, R50, R29 ;  /* 0x000000329c1d7223 */ /* 0x000fe2000001011d */
[----:B------:R-:W-:Y:S01]  /*9f70*/  ISETP.GE.AND P4, PT, R30, R146, PT ;  /* 0x000000921e00720c */ /* 0x000fe20003f86270 */
[----:B------:R-:W-:Y:S01]  /*9f80*/  FMUL.FTZ R33, R24, R123 ;  /* 0x0000007b18217220 */ /* 0x000fe20000410000 */
[----:B--2---:R-:W-:Y:S01]  /*9f90*/  I2FP.F32.S32 R32, R53 ;  /* 0x0000003500207245 */ /* 0x004fe20000201400 */
[----:B------:R-:W-:Y:S01]  /*9fa0*/  VIADD R24, R5, 0xffffff68 ;  /* 0xffffff6805187836 */ /* 0x000fe20000000000 */
[----:B------:R-:W-:-:S02]  /*9fb0*/  ISETP.GT.AND P1, PT, R115, R30, PT ;  /* 0x0000001e7300720c */ /* 0x000fc40003f24270 */
[----:B------:R-:W-:Y:S01]  /*9fc0*/  FSEL R39, R39, -INF , !P2 ;  /* 0xff80000027277808 */ /* 0x000fe20005000000 */
[----:B---3--:R-:W-:Y:S01]  /*9fd0*/  FFMA.FTZ R32, -R156, R32, R35 ;  /* 0x000000209c207223 */ /* 0x008fe20000010123 */
[----:B------:R-:W-:Y:S01]  /*9fe0*/  ISETP.GT.AND P2, PT, R22, R28, PT ;  /* 0x0000001c1600720c */ /* 0x000fe20003f44270 */
[----:B------:R-:W-:Y:S01]  /*9ff0*/  MUFU.TANH R33, R33 ;  /* 0x0000002100217308 */ /* 0x000fe20000002400 */
[----:B------:R-:W-:Y:S02]  /*a000*/  ISETP.GE.AND P3, PT, R30, R145, PT ;  /* 0x000000911e00720c */ /* 0x000fe40003f66270 */
[----:B------:R-:W-:Y:S02]  /*a010*/  FSEL R32, R32, -INF , !P1 ;  /* 0xff80000020207808 */ /* 0x000fe40004800000 */
[----:B------:R-:W-:Y:S02]  /*a020*/  FSEL R66, R39, -INF , !P4 ;  /* 0xff80000027427808 */ /* 0x000fe40006000000 */
[----:B------:R-:W-:-:S02]  /*a030*/  ISETP.GE.AND P4, PT, R28, R146, PT ;  /* 0x000000921c00720c */ /* 0x000fc40003f86270 */
[----:B------:R-:W-:Y:S02]  /*a040*/  FSEL R29, R29, -INF , !P2 ;  /* 0xff8000001d1d7808 */ /* 0x000fe40005000000 */
[----:B------:R-:W-:Y:S02]  /*a050*/  IABS R51, R51 ;  /* 0x0000003300337213 */ /* 0x000fe40000000000 */
[----:B------:R-:W-:Y:S02]  /*a060*/  FSEL R90, R32, -INF , !P3 ;  /* 0xff800000205a7808 */ /* 0x000fe40005800000 */
[----:B------:R-:W-:Y:S02]  /*a070*/  ISETP.GE.AND P1, PT, R28, R145, PT ;  /* 0x000000911c00720c */ /* 0x000fe40003f26270 */
[----:B------:R-:W-:Y:S02]  /*a080*/  ISETP.GT.AND P3, PT, R115, R28, PT ;  /* 0x0000001c7300720c */ /* 0x000fe40003f64270 */
[----:B------:R-:W-:Y:S01]  /*a090*/  FSEL R62, R29, -INF , !P4 ;  /* 0xff8000001d3e7808 */ /* 0x000fe20006000000 */
[----:B------:R-:W-:Y:S01]  /*a0a0*/  FMUL.FTZ R29, R26, R123 ;  /* 0x0000007b1a1d7220 */ /* 0x000fe20000410000 */
[----:B------:R-:W-:-:S02]  /*a0b0*/  I2FP.F32.S32 R28, R51 ;  /* 0x00000033001c7245 */ /* 0x000fc40000201400 */
[----:B------:R-:W-:Y:S02]  /*a0c0*/  ISETP.GT.AND P2, PT, R22, R24, PT ;  /* 0x000000181600720c */ /* 0x000fe40003f44270 */
[----:B------:R-:W-:Y:S01]  /*a0d0*/  ISETP.GE.AND P4, PT, R24, R146, PT ;  /* 0x000000921800720c */ /* 0x000fe20003f86270 */
[----:B------:R-:W-:Y:S01]  /*a0e0*/  FFMA.FTZ R28, -R156, R28, R31 ;  /* 0x0000001c9c1c7223 */ /* 0x000fe2000001011f */
[----:B------:R-:W1:Y:S01]  /*a0f0*/  MUFU.TANH R29, R29 ;  /* 0x0000001d001d7308 */ /* 0x000e620000002400 */
[----:B------:R-:W-:Y:S02]  /*a100*/  IABS R26, R47 ;  /* 0x0000002f001a7213 */ /* 0x000fe40000000000 */
[----:B------:R-:W-:Y:S02]  /*a110*/  IABS R44, R44 ;  /* 0x0000002c002c7213 */ /* 0x000fe40000000000 */
[----:B------:R-:W-:Y:S02]  /*a120*/  FSEL R28, R28, -INF , !P3 ;  /* 0xff8000001c1c7808 */ /* 0x000fe40005800000 */
[----:B------:R-:W-:-:S02]  /*a130*/  ISETP.GE.AND P3, PT, R24, R145, PT ;  /* 0x000000911800720c */ /* 0x000fc40003f66270 */
[----:B------:R-:W-:Y:S02]  /*a140*/  FSEL R88, R28, -INF , !P1 ;  /* 0xff8000001c587808 */ /* 0x000fe40004800000 */
[----:B------:R-:W-:Y:S02]  /*a150*/  ISETP.GT.AND P1, PT, R115, R24, PT ;  /* 0x000000187300720c */ /* 0x000fe40003f24270 */
[----:B------:R-:W-:Y:S02]  /*a160*/  IABS R28, R49 ;  /* 0x00000031001c7213 */ /* 0x000fe40000000000 */
[----:B------:R-:W-:Y:S02]  /*a170*/  IABS R24, R46 ;  /* 0x0000002e00187213 */ /* 0x000fe40000000000 */
[----:B------:R-:W-:Y:S02]  /*a180*/  I2FP.F32.S32 R28, R28 ;  /* 0x0000001c001c7245 */ /* 0x000fe40000201400 */
[----:B------:R-:W-:-:S02]  /*a190*/  I2FP.F32.S32 R24, R24 ;  /* 0x0000001800187245 */ /* 0x000fc40000201400 */
[----:B------:R-:W-:Y:S01]  /*a1a0*/  I2FP.F32.S32 R26, R26 ;  /* 0x0000001a001a7245 */ /* 0x000fe20000201400 */
[----:B-1----:R-:W-:Y:S01]  /*a1b0*/  FFMA.FTZ R28, -R156, R28, R29 ;  /* 0x0000001c9c1c7223 */ /* 0x002fe2000001011d */
[----:B------:R-:W-:Y:S01]  /*a1c0*/  FMUL.FTZ R29, R16, R123 ;  /* 0x0000007b101d7220 */ /* 0x000fe20000410000 */
[C---:B------:R-:W-:Y:S01]  /*a1d0*/  FFMA.FTZ R24, -R156.reuse, R24, R25 ;  /* 0x000000189c187223 */ /* 0x040fe20000010119 */
[----:B------:R-:W-:Y:S01]  /*a1e0*/  IABS R25, R48 ;  /* 0x0000003000197213 */ /* 0x000fe20000000000 */
[----:B------:R-:W-:Y:S01]  /*a1f0*/  FFMA.FTZ R33, -R156, R26, R33 ;  /* 0x0000001a9c217223 */ /* 0x000fe20000010121 */
[----:B------:R-:W-:Y:S01]  /*a200*/  FSEL R92, R28, -INF , !P1 ;  /* 0xff8000001c5c7808 */ /* 0x000fe20004800000 */
[C---:B------:R-:W-:Y:S01]  /*a210*/  VIADD R26, R5.reuse, 0xffffff69 ;  /* 0xffffff69051a7836 */ /* 0x040fe20000000000 */
[----:B------:R-:W-:Y:S01]  /*a220*/  I2FP.F32.S32 R28, R25 ;  /* 0x00000019001c7245 */ /* 0x000fe20000201400 */
[----:B------:R-:W-:Y:S01]  /*a230*/  VIADD R16, R5, 0xffffff70 ;  /* 0xffffff7005107836 */ /* 0x000fe20000000000 */
[----:B------:R-:W-:Y:S01]  /*a240*/  FSEL R33, R33, -INF , !P2 ;  /* 0xff80000021217808 */ /* 0x000fe20005000000 */
[----:B------:R-:W1:Y:S01]  /*a250*/  MUFU.TANH R25, R29 ;  /* 0x0000001d00197308 */ /* 0x000e620000002400 */
[----:B------:R-:W-:Y:S01]  /*a260*/  FSEL R92, R92, -INF , !P3 ;  /* 0xff8000005c5c7808 */ /* 0x000fe20005800000 */
[----:B------:R-:W-:Y:S01]  /*a270*/  FFMA.FTZ R28, -R156, R28, R27 ;  /* 0x0000001c9c1c7223 */ /* 0x000fe2000001011b */
[----:B------:R-:W-:Y:S01]  /*a280*/  FMUL.FTZ R27, R18, R123 ;  /* 0x0000007b121b7220 */ /* 0x000fe20000410000 */
[----:B------:R-:W-:-:S02]  /*a290*/  ISETP.GT.AND P2, PT, R22, R26, PT ;  /* 0x0000001a1600720c */ /* 0x000fc40003f44270 */
[----:B------:R-:W-:Y:S02]  /*a2a0*/  ISETP.GT.AND P3, PT, R115, R26, PT ;  /* 0x0000001a7300720c */ /* 0x000fe40003f64270 */
[----:B------:R-:W-:Y:S01]  /*a2b0*/  FSEL R64, R33, -INF , !P4 ;  /* 0xff80000021407808 */ /* 0x000fe20006000000 */
[----:B------:R-:W2:Y:S01]  /*a2c0*/  MUFU.TANH R27, R27 ;  /* 0x0000001b001b7308 */ /* 0x000ea20000002400 */
[C---:B------:R-:W-:Y:S02]  /*a2d0*/  ISETP.GE.AND P4, PT, R26.reuse, R146, PT ;  /* 0x000000921a00720c */ /* 0x040fe40003f86270 */
[----:B------:R-:W-:Y:S02]  /*a2e0*/  ISETP.GE.AND P1, PT, R26, R145, PT ;  /* 0x000000911a00720c */ /* 0x000fe40003f26270 */
        /* <DEDUP_REMOVED lines=8> */
[----:B------:R-:W-:Y:S01]  /*a370*/  IMAD.MOV.U32 R16, RZ, RZ, R44 ;  /* 0x000000ffff107224 */ /* 0x000fe200078e002c */
[----:B------:R-:W-:-:S02]  /*a380*/  IABS R18, R45 ;  /* 0x0000002d00127213 */ /* 0x000fc40000000000 */
[----:B------:R-:W-:Y:S02]  /*a390*/  IABS R43, R43 ;  /* 0x0000002b002b7213 */ /* 0x000fe40000000000 */
[----:B------:R-:W-:Y:S02]  /*a3a0*/  I2FP.F32.S32 R18, R18 ;  /* 0x0000001200127245 */ /* 0x000fe40000201400 */
[----:B------:R-:W-:Y:S01]  /*a3b0*/  I2FP.F32.S32 R24, R16 ;  /* 0x0000001000187245 */ /* 0x000fe20000201400 */
[----:B------:R-:W-:Y:S01]  /*a3c0*/  VIADD R16, R5, 0xffffff71 ;  /* 0xffffff7105107836 */ /* 0x000fe20000000000 */
[----:B------:R-:W-:Y:S01]  /*a3d0*/  I2FP.F32.S32 R43, R43 ;  /* 0x0000002b002b7245 */ /* 0x000fe20000201400 */
[C---:B-1----:R-:W-:Y:S01]  /*a3e0*/  FFMA.FTZ R18, -R156.reuse, R18, R25 ;  /* 0x000000129c127223 */ /* 0x042fe20000010119 */
[----:B------:R-:W-:Y:S01]  /*a3f0*/  IABS R41, R41 ;  /* 0x0000002900297213 */ /* 0x000fe20000000000 */
[C---:B--2---:R-:W-:Y:S01]  /*a400*/  FFMA.FTZ R24, -R156.reuse, R24, R27 ;  /* 0x000000189c187223 */ /* 0x044fe2000001011b */
[----:B------:R-:W-:Y:S01]  /*a410*/  IABS R37, R37 ;  /* 0x0000002500257213 */ /* 0x000fe20000000000 */
[----:B------:R-:W-:Y:S01]  /*a420*/  FFMA.FTZ R17, -R156, R43, R17 ;  /* 0x0000002b9c117223 */ /* 0x000fe20000010111 */
[----:B------:R-:W-:Y:S01]  /*a430*/  FSEL R18, R18, -INF , !P2 ;  /* 0xff80000012127808 */ /* 0x000fe20005000000 */
[----:B------:R1:W2:Y:S01]  /*a440*/  MUFU.TANH R25, R12 ;  /* 0x0000000c00197308 */ /* 0x0002a20000002400 */
[----:B------:R-:W-:-:S02]  /*a450*/  FSEL R24, R24, -INF , !P1 ;  /* 0xff80000018187808 */ /* 0x000fc40004800000 */
[----:B------:R-:W-:Y:S02]  /*a460*/  FSEL R50, R18, -INF , !P4 ;  /* 0xff80000012327808 */ /* 0x000fe40006000000 */
[----:B------:R-:W-:Y:S02]  /*a470*/  FSEL R52, R24, -INF , !P3 ;  /* 0xff80000018347808 */ /* 0x000fe40005800000 */
[----:B------:R-:W-:Y:S02]  /*a480*/  ISETP.GT.AND P2, PT, R22, R16, PT ;  /* 0x000000101600720c */ /* 0x000fe40003f44270 */
[C---:B------:R-:W-:Y:S02]  /*a490*/  ISETP.GE.AND P4, PT, R16.reuse, R146, PT ;  /* 0x000000921000720c */ /* 0x040fe40003f86270 */
[----:B------:R-:W-:Y:S01]  /*a4a0*/  ISETP.GE.AND P1, PT, R16, R145, PT ;  /* 0x000000911000720c */ /* 0x000fe20003f26270 */
[----:B------:R-:W-:Y:S01]  /*a4b0*/  BAR.SYNC.DEFER_BLOCKING 0x0 ;  /* 0x0000000000007b1d */ /* 0x000fe20000010000 */
[----:B------:R-:W-:Y:S01]  /*a4c0*/  ISETP.GT.AND P3, PT, R115, R16, PT ;  /* 0x000000107300720c */ /* 0x000fe20003f64270 */
[----:B------:R-:W-:Y:S01]  /*a4d0*/  FMUL.FTZ R16, R14, R123 ;  /* 0x0000007b0e107220 */ /* 0x000fe20000410000 */
[----:B------:R-:W-:Y:S01]  /*a4e0*/  FSEL R49, R17, -INF , !P2 ;  /* 0xff80000011317808 */ /* 0x000fe20005000000 */
[C---:B------:R-:W-:Y:S01]  /*a4f0*/  VIADD R14, R5.reuse, 0xffffff78 ;  /* 0xffffff78050e7836 */ /* 0x040fe20000000000 */
[----:B------:R-:W-:Y:S01]  /*a500*/  I2FP.F32.S32 R41, R41 ;  /* 0x0000002900297245 */ /* 0x000fe20000201400 */
[----:B------:R-:W3:Y:S01]  /*a510*/  MUFU.TANH R17, R16 ;  /* 0x0000001000117308 */ /* 0x000ee20000002400 */
[----:B-1----:R-:W-:Y:S01]  /*a520*/  I2FP.F32.S32 R12, R37 ;  /* 0x00000025000c7245 */ /* 0x002fe20000201400 */
[----:B------:R-:W-:Y:S01]  /*a530*/  VIADD R5, R5, 0xffffff79 ;  /* 0xffffff7905057836 */ /* 0x000fe20000000000 */
[----:B------:R-:W-:Y:S01]  /*a540*/  IABS R117, R117 ;  /* 0x0000007500757213 */ /* 0x000fe20000000000 */
[----:B------:R-:W-:Y:S01]  /*a550*/  FFMA.FTZ R19, -R156, R41, R19 ;  /* 0x000000299c137223 */ /* 0x000fe20000010113 */
[----:B------:R-:W-:-:S02]  /*a560*/  IABS R11, R11 ;  /* 0x0000000b000b7213 */ /* 0x000fc40000000000 */
[----:B------:R-:W-:Y:S02]  /*a570*/  I2FP.F32.S32 R117, R117 ;  /* 0x0000007500757245 */ /* 0x000fe40000201400 */
[----:B------:R-:W-:Y:S02]  /*a580*/  FSEL R19, R19, -INF , !P3 ;  /* 0xff80000013137808 */ /* 0x000fe40005800000 */
[----:B------:R-:W-:Y:S01]  /*a590*/  I2FP.F32.S32 R11, R11 ;  /* 0x0000000b000b7245 */ /* 0x000fe20000201400 */
[C---:B------:R-:W-:Y:S01]  /*a5a0*/  FFMA.FTZ R13, -R156.reuse, R117, R13 ;  /* 0x000000759c0d7223 */ /* 0x040fe2000001010d */
[----:B------:R-:W-:Y:S02]  /*a5b0*/  FSEL R54, R19, -INF , !P1 ;  /* 0xff80000013367808 */ /* 0x000fe40004800000 */
[----:B------:R-:W-:Y:S01]  /*a5c0*/  ISETP.GT.AND P1, PT, R115, R14, PT ;  /* 0x0000000e7300720c */ /* 0x000fe20003f24270 */
[C---:B--2---:R-:W-:Y:S01]  /*a5d0*/  FFMA.FTZ R11, -R156.reuse, R11, R25 ;  /* 0x0000000b9c0b7223 */ /* 0x044fe20000010119 */
[----:B------:R-:W-:Y:S01]  /*a5e0*/  IABS R113, R113 ;  /* 0x0000007100717213 */ /* 0x000fe20000000000 */
[----:B---3--:R-:W-:Y:S01]  /*a5f0*/  FFMA.FTZ R12, -R156, R12, R17 ;  /* 0x0000000c9c0c7223 */ /* 0x008fe20000010111 */
[----:B------:R-:W-:-:S02]  /*a600*/  FSEL R49, R49, -INF , !P4 ;  /* 0xff80000031317808 */ /* 0x000fc40006000000 */
[----:B------:R-:W-:Y:S02]  /*a610*/  ISETP.GT.AND P2, PT, R22, R14, PT ;  /* 0x0000000e1600720c */ /* 0x000fe40003f44270 */
[----:B------:R-:W-:Y:S02]  /*a620*/  FSEL R12, R12, -INF , !P1 ;  /* 0xff8000000c0c7808 */ /* 0x000fe40004800000 */
[----:B------:R-:W-:Y:S02]  /*a630*/  ISETP.GT.AND P1, PT, R22, R5, PT ;  /* 0x000000051600720c */ /* 0x000fe40003f24270 */
[C---:B------:R-:W-:Y:S02]  /*a640*/  ISETP.GE.AND P4, PT, R14.reuse, R146, PT ;  /* 0x000000920e00720c */ /* 0x040fe40003f86270 */
[----:B------:R-:W-:Y:S02]  /*a650*/  FSEL R13, R13, -INF , !P1 ;  /* 0xff8000000d0d7808 */ /* 0x000fe40004800000 */
[----:B------:R-:W-:-:S02]  /*a660*/  ISETP.GE.AND P3, PT, R14, R145, PT ;  /* 0x000000910e00720c */ /* 0x000fc40003f66270 */
[----:B------:R-:W-:Y:S02]  /*a670*/  ISETP.GT.U32.AND P1, PT, R112, R147, PT ;  /* 0x000000937000720c */ /* 0x000fe40003f24070 */
[----:B------:R-:W-:Y:S02]  /*a680*/  I2FP.F32.S32 R14, R113 ;  /* 0x00000071000e7245 */ /* 0x000fe40000201400 */
[----:B------:R-:W-:Y:S02]  /*a690*/  FSEL R11, R11, -INF , !P2 ;  /* 0xff8000000b0b7808 */ /* 0x000fe40005000000 */
[----:B------:R-:W-:Y:S01]  /*a6a0*/  ISETP.GT.AND P2, PT, R115, R5, PT ;  /* 0x000000057300720c */ /* 0x000fe20003f44270 */
[----:B------:R-:W-:Y:S01]  /*a6b0*/  FFMA.FTZ R14, -R156, R14, R15 ;  /* 0x0000000e9c0e7223 */ /* 0x000fe2000001010f */
[----:B------:R-:W-:Y:S02]  /*a6c0*/  FSEL R53, R11, -INF , !P4 ;  /* 0xff8000000b357808 */ /* 0x000fe40006000000 */
        /* <DEDUP_REMOVED lines=71> */
.L_x_9102:
        /* <DEDUP_REMOVED lines=8> */
.L_x_9103:
[----:B------:R-:W-:Y:S05]  /*abc0*/  BSYNC.RECONVERGENT B0 ;  /* 0x0000000000007941 */ /* 0x000fea0003800200 */
.L_x_9101:
        /* <DEDUP_REMOVED lines=32> */
.L_x_9105:
[----:B------:R-:W-:Y:S05]  /*add0*/  BSYNC.RECONVERGENT B0 ;  /* 0x0000000000007941 */ /* 0x000fea0003800200 */
.L_x_9104:
[----:B------:R-:W0:Y:S02]  /*ade0*/  LDGDEPBAR ;  /* 0x00000000000079af */ /* 0x000e240000000000 */
.L_x_9100:
[----:B------:R-:W-:Y:S05]  /*adf0*/  BSYNC.RECONVERGENT B1 ;  /* 0x0000000000017941 */ /* 0x000fea0003800200 */
.L_x_9099:
        /* <DEDUP_REMOVED lines=27> */
[----:B--2---:R-:W-:Y:S02]  /*afb0*/  FMNMX3.FTZ R12, R11, R64, R60, !PT ;  /* 0x000000400b0c7276 */ /* 0x004fe4000781003c */
[----:B------:R-:W-:Y:S02]  /*afc0*/  FMNMX3.FTZ R5, R5, R92, R58, !PT ;  /* 0x0000005c05057276 */ /* 0x000fe4000781003a */
[----:B------:R-:W-:Y:S02]  /*afd0*/  FMNMX3.FTZ R12, R12, R50, R49, !PT ;  /* 0x000000320c0c7276 */ /* 0x000fe40007810031 */
[----:B------:R-:W-:-:S02]  /*afe0*/  FMNMX3.FTZ R5, R5, R52, R54, !PT ;  /* 0x0000003405057276 */ /* 0x000fc40007810036 */
[----:B------:R-:W-:Y:S02]  /*aff0*/  FMNMX3.FTZ R11, R12, R53, R51, !PT ;  /* 0x000000350c0b7276 */ /* 0x000fe40007810033 */
[----:B-1----:R-:W-:Y:S02]  /*b000*/  FMNMX3.FTZ R14, R5, R56, R46, !PT ;  /* 0x00000038050e7276 */ /* 0x002fe4000781002e */
[----:B------:R-:W-:Y:S01]  /*b010*/  LEA R119, R119, R86, 0x1 ;  /* 0x0000005677777211 */ /* 0x000fe200078e08ff */
[----:B------:R-:W1:Y:S04]  /*b020*/  SHFL.BFLY PT, R12, R11, 0x2, 0x1f ;  /* 0x0c401f000b0c7f89 */ /* 0x000e6800000e0000 */
[----:B------:R-:W2:Y:S04]  /*b030*/  SHFL.BFLY PT, R5, R14, 0x2, 0x1f ;  /* 0x0c401f000e057f89 */ /* 0x000ea800000e0000 */
        /* <DEDUP_REMOVED lines=8> */
[----:B--2---:R-:W-:-:S04]  /*b0c0*/  FMNMX.FTZ R44, R5, R44, !PT ;  /* 0x0000002c052c7209 */ /* 0x004fc80007810000 */
[----:B------:R-:W-:-:S04]  /*b0d0*/  FSETP.NEU.FTZ.AND P0, PT, R44, -INF , PT ;  /* 0xff8000002c00780b */ /* 0x000fc80003f1d000 */
[----:B------:R-:W-:-:S05]  /*b0e0*/  FSEL R5, R44, RZ, P0 ;  /* 0x000000ff2c057208 */ /* 0x000fca0000000000 */
[----:B------:R-:W-:Y:S01]  /*b0f0*/  FADD.FTZ R5, R0, -R5 ;  /* 0x8000000500057221 */ /* 0x000fe20000010000 */
[----:B------:R-:W-:Y:S01]  /*b100*/  IADD3 R0, PT, PT, R119, 0x3020, RZ ;  /* 0x0000302077007810 */ /* 0x000fe20007ffe0ff */
[C---:B---3--:R-:W-:Y:S02]  /*b110*/  FMUL.FTZ R55, R48.reuse, R45 ;  /* 0x0000002d30377220 */ /* 0x048fe40000410000 */
[C---:B------:R-:W-:Y:S01]  /*b120*/  FMUL.FTZ R93, R48.reuse, R5 ;  /* 0x00000005305d7220 */ /* 0x040fe20000410000 */
[----:B------:R-:W-:Y:S02]  /*b130*/  FMUL.FTZ R47, R48, R44 ;  /* 0x0000002c302f7220 */ /* 0x000fe40000410000 */
[----:B------:R-:W-:-:S03]  /*b140*/  FSEL R55, R55, RZ, P1 ;  /* 0x000000ff37377208 */ /* 0x000fc60000800000 */
[----:B------:R-:W-:Y:S01]  /*b150*/  FSEL R47, R47, RZ, P0 ;  /* 0x000000ff2f2f7208 */ /* 0x000fe20000000000 */
[----:B------:R-:W1:Y:S01]  /*b160*/  MUFU.EX2 R93, R93 ;  /* 0x0000005d005d7308 */ /* 0x000e620000000800 */
[----:B------:R-:W-:Y:S01]  /*b170*/  ISETP.GT.U32.AND P0, PT, R112, R147, PT ;  /* 0x000000937000720c */ /* 0x000fe20003f04070 */
[-CC-:B------:R-:W-:Y:S01]  /*b180*/  FFMA.FTZ R91, R7, R48.reuse, -R55.reuse ;  /* 0x00000030075b7223 */ /* 0x180fe20000010837 */
[----:B------:R-:W-:Y:S01]  /*b190*/  FSEL R7, R45, RZ, P1 ;  /* 0x000000ff2d077208 */ /* 0x000fe20000800000 */
[-CC-:B------:R-:W-:Y:S01]  /*b1a0*/  FFMA.FTZ R61, R4, R48.reuse, -R55.reuse ;  /* 0x00000030043d7223 */ /* 0x180fe20000010837 */
[----:B------:R-:W-:Y:S01]  /*b1b0*/  IADD3 R4, PT, PT, R119, 0x3000, RZ ;  /* 0x0000300077047810 */ /* 0x000fe20007ffe0ff */
[-C--:B------:R-:W-:Y:S01]  /*b1c0*/  FFMA.FTZ R108, R6, R48.reuse, -R55 ;  /* 0x00000030066c7223 */ /* 0x080fe20000010837 */
[-C--:B------:R-:W-:Y:S01]  /*b1d0*/  FFMA.FTZ R89, R9, R48.reuse, -R47 ;  /* 0x0000003009597223 */ /* 0x080fe2000001082f */
[----:B------:R-:W-:Y:S01]  /*b1e0*/  FADD.FTZ R7, R20, -R7 ;  /* 0x8000000714077221 */ /* 0x000fe20000010000 */
[----:B------:R-:W-:Y:S01]  /*b1f0*/  @P5 IADD3 R0, PT, PT, R4, -0x20, RZ ;  /* 0xffffffe004005810 */ /* 0x000fe20007ffe0ff */
[-CC-:B------:R-:W-:Y:S01]  /*b200*/  FFMA.FTZ R67, R218, R48.reuse, -R47.reuse ;  /* 0x00000030da437223 */ /* 0x180fe2000001082f */
[-CC-:B------:R-:W-:Y:S01]  /*b210*/  FFMA.FTZ R94, R216, R48.reuse, -R47.reuse ;  /* 0x00000030d85e7223 */ /* 0x180fe2000001082f */
[----:B------:R-:W-:Y:S01]  /*b220*/  FMUL.FTZ R95, R48, R7 ;  /* 0x00000007305f7220 */ /* 0x000fe20000410000 */
[-C--:B------:R-:W-:Y:S01]  /*b230*/  FFMA.FTZ R59, R10, R48.reuse, -R47 ;  /* 0x000000300a3b7223 */ /* 0x080fe2000001082f */
[----:B------:R-:W2:Y:S01]  /*b240*/  LDSM.16.MT88.4 R4, [R0] ;  /* 0x000000000004783b */ /* 0x000ea20000004200 */
[-C--:B------:R-:W-:Y:S01]  /*b250*/  FFMA.FTZ R65, R8, R48.reuse, -R55 ;  /* 0x0000003008417223 */ /* 0x080fe20000010837 */
[----:B------:R-:W-:Y:S01]  /*b260*/  MUFU.EX2 R89, R89 ;  /* 0x0000005900597308 */ /* 0x000fe20000000800 */
[-C--:B-1----:R-:W-:Y:S01]  /*b270*/  FMUL.FTZ R14, R82, R93.reuse ;  /* 0x0000005d520e7220 */ /* 0x082fe20000410000 */
[-C--:B------:R-:W-:Y:S01]  /*b280*/  FMUL.FTZ R15, R83, R93.reuse ;  /* 0x0000005d530f7220 */ /* 0x080fe20000410000 */
[-C--:B------:R-:W-:Y:S01]  /*b290*/  FMUL.FTZ R78, R78, R93.reuse ;  /* 0x0000005d4e4e7220 */ /* 0x080fe20000410000 */
[----:B------:R-:W1:Y:S01]  /*b2a0*/  MUFU.EX2 R67, R67 ;  /* 0x0000004300437308 */ /* 0x000e620000000800 */
[-C--:B------:R-:W-:Y:S01]  /*b2b0*/  FMUL.FTZ R79, R79, R93.reuse ;  /* 0x0000005d4f4f7220 */ /* 0x080fe20000410000 */
[-C--:B------:R-:W-:Y:S01]  /*b2c0*/  FMUL.FTZ R30, R74, R93.reuse ;  /* 0x0000005d4a1e7220 */ /* 0x080fe20000410000 */
[-C--:B------:R-:W-:Y:S01]  /*b2d0*/  FMUL.FTZ R31, R75, R93.reuse ;  /* 0x0000005d4b1f7220 */ /* 0x080fe20000410000 */
[----:B------:R-:W-:Y:S01]  /*b2e0*/  MUFU.EX2 R94, R94 ;  /* 0x0000005e005e7308 */ /* 0x000fe20000000800 */
[----:B------:R-:W3:Y:S01]  /*b2f0*/  LDSM.16.MT88.4 R32, [R0+0x400] ;  /* 0x000400000020783b */ /* 0x000ee20000004200 */
[-C--:B------:R-:W-:Y:S01]  /*b300*/  FMUL.FTZ R70, R70, R93.reuse ;  /* 0x0000005d46467220 */ /* 0x080fe20000410000 */
[----:B------:R-:W-:Y:S01]  /*b310*/  FMUL.FTZ R71, R71, R93 ;  /* 0x0000005d47477220 */ /* 0x000fe20000410000 */
        /* <DEDUP_REMOVED lines=22> */
[----:B-1----:R-:W-:Y:S01]  /*b480*/  F2FP.F16.F32.PACK_AB R8, R65, R91 ;  /* 0x0000005b4108723e */ /* 0x002fe200000000ff */
[-C--:B------:R-:W-:Y:S01]  /*b490*/  FFMA.FTZ R122, R176, R48.reuse, -R47 ;  /* 0x00000030b07a7223 */ /* 0x080fe2000001082f */
[----:B------:R-:W-:Y:S01]  /*b4a0*/  MUFU.EX2 R20, R20 ;  /* 0x0000001400147308 */ /* 0x000fe20000000800 */
[-CC-:B------:R-:W-:Y:S01]  /*b4b0*/  FFMA.FTZ R101, R168, R48.reuse, -R55.reuse ;  /* 0x00000030a8657223 */ /* 0x180fe20000010837 */
[-CC-:B------:R-:W-:Y:S01]  /*b4c0*/  FFMA.FTZ R136, R136, R48.reuse, -R55.reuse ;  /* 0x0000003088887223 */ /* 0x180fe20000010837 */
        /* <DEDUP_REMOVED lines=16> */
[----:B------:R-:W-:Y:S01]  /*b5d0*/  FFMA.FTZ R72, R202, R48, -R55 ;  /* 0x00000030ca487223 */ /* 0x000fe20000010837 */
[C---:B------:R-:W-:Y:S01]  /*b5e0*/  HMMA.16816.F32 R12, R8.reuse, R16, R12 ;  /* 0x00000010080c723c */ /* 0x040fe2000000180c */
[----:B------:R-:W-:Y:S01]  /*b5f0*/  MUFU.EX2 R73, R204 ;  /* 0x000000cc00497308 */ /* 0x000fe20000000800 */
[----:B-1----:R-:W-:Y:S01]  /*b600*/  F2FP.F16.F32.PACK_AB R37, R63, R20 ;  /* 0x000000143f25723e */ /* 0x002fe200000000ff */
[-C--:B------:R-:W-:Y:S01]  /*b610*/  FFMA.FTZ R81, R190, R48.reuse, -R47 ;  /* 0x00000030be517223 */ /* 0x080fe2000001082f */
[-C--:B------:R-:W-:Y:S01]  /*b620*/  FFMA.FTZ R98, R98, R48.reuse, -R55 ;  /* 0x0000003062627223 */ /* 0x080fe20000010837 */
[----:B------:R-:W1:Y:S01]  /*b630*/  MUFU.EX2 R80, R80 ;  /* 0x0000005000507308 */ /* 0x000e620000000800 */
[----:B------:R-:W-:Y:S01]  /*b640*/  FFMA.FTZ R160, R160, R93, R89 ;  /* 0x0000005da0a07223 */ /* 0x000fe20000010059 */
[-C--:B------:R-:W-:Y:S01]  /*b650*/  FFMA.FTZ R124, R124, R48.reuse, -R47 ;  /* 0x000000307c7c7223 */ /* 0x080fe2000001082f */
[C---:B------:R-:W-:Y:S01]  /*b660*/  HMMA.16816.F32 R16, R8.reuse, R18, R76 ;  /* 0x000000120810723c */ /* 0x040fe2000000184c */
[----:B------:R-:W4:Y:S01]  /*b670*/  MUFU.EX2 R76, R206 ;  /* 0x000000ce004c7308 */ /* 0x000f220000000800 */
[-C--:B------:R-:W-:Y:S01]  /*b680*/  FFMA.FTZ R78, R36, R48.reuse, -R55 ;  /* 0x00000030244e7223 */ /* 0x080fe20000010837 */
[-CC-:B------:R-:W-:Y:S01]  /*b690*/  FFMA.FTZ R77, R198, R48.reuse, -R47.reuse ;  /* 0x00000030c64d7223 */ /* 0x180fe2000001082f */
[-CC-:B------:R-:W-:Y:S01]  /*b6a0*/  FFMA.FTZ R79, R40, R48.reuse, -R47.reuse ;  /* 0x00000030284f7223 */ /* 0x180fe2000001082f */
[----:B------:R-:W-:Y:S01]  /*b6b0*/  MUFU.EX2 R72, R72 ;  /* 0x0000004800487308 */ /* 0x000fe20000000800 */
[-C--:B------:R-:W-:Y:S01]  /*b6c0*/  FFMA.FTZ R118, R118, R48.reuse, -R47 ;  /* 0x0000003076767223 */ /* 0x080fe2000001082f */
[-CC-:B------:R-:W-:Y:S01]  /*b6d0*/  FFMA.FTZ R104, R104, R48.reuse, -R55.reuse ;  /* 0x0000003068687223 */ /* 0x180fe20000010837 */
[C---:B--2---:R-:W-:Y:S01]  /*b6e0*/  HMMA.16816.F32 R28, R8.reuse, R4, R28 ;  /* 0x00000004081c723c */ /* 0x044fe2000000181c */
[----:B------:R-:W2:Y:S01]  /*b6f0*/  MUFU.EX2 R75, R75 ;  /* 0x0000004b004b7308 */ /* 0x000ea20000000800 */
[----:B------:R-:W-:Y:S01]  /*b700*/  FFMA.FTZ R109, R102, R48, -R55 ;  /* 0x00000030666d7223 */ /* 0x000fe20000010837 */
[----:B-1----:R-:W-:Y:S01]  /*b710*/  F2FP.F16.F32.PACK_AB R39, R57, R80 ;  /* 0x000000503927723e */ /* 0x002fe200000000ff */
[----:B------:R-:W-:Y:S01]  /*b720*/  FFMA.FTZ R100, R100, R48, -R47 ;  /* 0x0000003064647223 */ /* 0x000fe2000001082f */
[----:B------:R-:W-:Y:S01]  /*b730*/  MUFU.EX2 R77, R77 ;  /* 0x0000004d004d7308 */ /* 0x000fe20000000800 */
[----:B------:R-:W-:Y:S01]  /*b740*/  FFMA.FTZ R166, R166, R95, R91 ;  /* 0x0000005fa6a67223 */ /* 0x000fe2000001005b */
[----:B----4-:R-:W-:Y:S01]  /*b750*/  F2FP.F16.F32.PACK_AB R36, R73, R76 ;  /* 0x0000004c4924723e */ /* 0x010fe200000000ff */
[----:B------:R-:W-:Y:S01]  /*b760*/  HMMA.16816.F32 R8, R8, R6, R68 ;  /* 0x000000060808723c */ /* 0x000fe20000001844 */
[----:B------:R-:W1:Y:S01]  /*b770*/  LDSM.16.MT88.4 R4, [R119+0x3800] ;  /* 0x003800007704783b */ /* 0x000e620000004200 */
[-CC-:B------:R-:W-:Y:S01]  /*b780*/  FFMA.FTZ R71, R194, R48.reuse, -R55.reuse ;  /* 0x00000030c2477223 */ /* 0x180fe20000010837 */
[-CC-:B------:R-:W-:Y:S01]  /*b790*/  FFMA.FTZ R70, R192, R48.reuse, -R55.reuse ;  /* 0x00000030c0467223 */ /* 0x180fe20000010837 */
[----:B------:R-:W-:Y:S01]  /*b7a0*/  FFMA.FTZ R69, R42, R48, -R55 ;  /* 0x000000302a457223 */ /* 0x000fe20000010837 */
[----:B------:R-:W4:Y:S01]  /*b7b0*/  MUFU.EX2 R74, R74 ;  /* 0x0000004a004a7308 */ /* 0x000f220000000800 */
[----:B------:R-:W-:Y:S01]  /*b7c0*/  FADD.FTZ R91, R67, R160 ;  /* 0x000000a0435b7221 */ /* 0x000fe20000010000 */
[----:B--2---:R-:W-:Y:S01]  /*b7d0*/  F2FP.F16.F32.PACK_AB R38, R75, R72 ;  /* 0x000000484b26723e */ /* 0x004fe200000000ff */
[----:B------:R-:W-:Y:S01]  /*b7e0*/  FADD.FTZ R65, R65, R166 ;  /* 0x000000a641417221 */ /* 0x000fe20000010000 */
[----:B------:R2:W-:Y:S01]  /*b7f0*/  MUFU.EX2 R68, R41 ;  /* 0x0000002900447308 */ /* 0x0005e20000000800 */
[----:B------:R-:W-:Y:S01]  /*b800*/  FADD.FTZ R94, R94, R91 ;  /* 0x0000005b5e5e7221 */ /* 0x000fe20000010000 */
[-C--:B------:R-:W-:Y:S01]  /*b810*/  FFMA.FTZ R90, R90, R48.reuse, -R47 ;  /* 0x000000305a5a7223 */ /* 0x080fe2000001082f */
[----:B------:R-:W-:Y:S01]  /*b820*/  FADD.FTZ R108, R108, R65 ;  /* 0x000000416c6c7221 */ /* 0x000fe20000010000 */
[----:B------:R-:W-:Y:S01]  /*b830*/  MUFU.EX2 R78, R78 ;  /* 0x0000004e004e7308 */ /* 0x000fe20000000800 */
[C---:B------:R-:W-:Y:S01]  /*b840*/  HMMA.16816.F32 R12, R36.reuse, R24, R12 ;  /* 0x00000018240c723c */ /* 0x040fe2000000180c */
[----:B------:R-:W-:Y:S01]  /*b850*/  FADD.FTZ R91, R59, R94 ;  /* 0x0000005e3b5b7221 */ /* 0x000fe20000010000 */
[----:B------:R-:W-:Y:S01]  /*b860*/  FADD.FTZ R93, R61, R108 ;  /* 0x0000006c3d5d7221 */ /* 0x000fe20000010000 */
[----:B------:R-:W5:Y:S01]  /*b870*/  MUFU.EX2 R71, R71 ;  /* 0x0000004700477308 */ /* 0x000f620000000800 */
[-C--:B------:R-:W-:Y:S01]  /*b880*/  FFMA.FTZ R65, R88, R48.reuse, -R47 ;  /* 0x0000003058417223 */ /* 0x080fe2000001082f */
[----:B----4-:R-:W-:Y:S01]  /*b890*/  F2FP.F16.F32.PACK_AB R25, R74, R77 ;  /* 0x0000004d4a19723e */ /* 0x010fe200000000ff */
[----:B------:R-:W-:Y:S01]  /*b8a0*/  FADD.FTZ R76, R76, R93 ;  /* 0x0000005d4c4c7221 */ /* 0x000fe20000010000 */
[----:B------:R-:W-:Y:S01]  /*b8b0*/  MUFU.EX2 R70, R70 ;  /* 0x0000004600467308 */ /* 0x000fe20000000800 */
[C---:B------:R-:W-:Y:S01]  /*b8c0*/  HMMA.16816.F32 R16, R36.reuse, R26, R16 ;  /* 0x0000001a2410723c */ /* 0x040fe20000001810 */
[----:B--2---:R-:W2:Y:S01]  /*b8d0*/  LDSM.16.MT88.4 R40, [R0+0x800] ;  /* 0x000800000028783b */ /* 0x004ea20000004200 */
[----:B------:R-:W-:Y:S01]  /*b8e0*/  FADD.FTZ R73, R73, R76 ;  /* 0x0000004c49497221 */ /* 0x000fe20000010000 */
[----:B------:R-:W4:Y:S01]  /*b8f0*/  MUFU.EX2 R69, R69 ;  /* 0x0000004500457308 */ /* 0x000f220000000800 */
[-C--:B------:R-:W-:Y:S01]  /*b900*/  FFMA.FTZ R61, R66, R48.reuse, -R55 ;  /* 0x00000030423d7223 */ /* 0x080fe20000010837 */
[----:B------:R-:W-:Y:S01]  /*b910*/  FFMA.FTZ R92, R92, R48, -R47 ;  /* 0x000000305c5c7223 */ /* 0x000fe2000001082f */
[----:B------:R-:W-:Y:S01]  /*b920*/  FADD.FTZ R72, R72, R73 ;  /* 0x0000004948487221 */ /* 0x000fe20000010000 */
[----:B------:R-:W1:Y:S01]  /*b930*/  MUFU.EX2 R79, R79 ;  /* 0x0000004f004f7308 */ /* 0x000e620000000800 */
[C---:B---3--:R-:W-:Y:S01]  /*b940*/  HMMA.16816.F32 R28, R36.reuse, R32, R28 ;  /* 0x00000020241c723c */ /* 0x048fe2000000181c */
[----:B-----5:R-:W-:Y:S01]  /*b950*/  F2FP.F16.F32.PACK_AB R24, R71, R78 ;  /* 0x0000004e4718723e */ /* 0x020fe200000000ff */
[----:B------:R-:W-:Y:S01]  /*b960*/  FADD.FTZ R75, R75, R72 ;  /* 0x000000484b4b7221 */ /* 0x000fe20000010000 */
[----:B------:R-:W-:Y:S01]  /*b970*/  MUFU.EX2 R81, R81 ;  /* 0x0000005100517308 */ /* 0x000fe20000000800 */
[-CC-:B------:R-:W-:Y:S01]  /*b980*/  FFMA.FTZ R62, R62, R48.reuse, -R55.reuse ;  /* 0x000000303e3e7223 */ /* 0x180fe20000010837 */
[----:B------:R-:W-:Y:S01]  /*b990*/  FFMA.FTZ R64, R64, R48, -R55 ;  /* 0x0000003040407223 */ /* 0x000fe20000010837 */
[----:B------:R-:W-:Y:S01]  /*b9a0*/  FADD.FTZ R78, R78, R75 ;  /* 0x0000004b4e4e7221 */ /* 0x000fe20000010000 */
[----:B------:R-:W3:Y:S01]  /*b9b0*/  MUFU.EX2 R82, R82 ;  /* 0x0000005200527308 */ /* 0x000ee20000000800 */
[----:B------:R-:W-:Y:S01]  /*b9c0*/  HMMA.16816.F32 R32, R36, R34, R8 ;  /* 0x000000222420723c */ /* 0x000fe20000001808 */
[----:B----4-:R-:W-:Y:S01]  /*b9d0*/  F2FP.F16.F32.PACK_AB R26, R69, R70 ;  /* 0x00000046451a723e */ /* 0x010fe200000000ff */
[----:B------:R-:W4:Y:S01]  /*b9e0*/  LDSM.16.MT88.4 R8, [R119+0x3c00] ;  /* 0x003c00007708783b */ /* 0x000f220000004200 */
[----:B------:R-:W-:Y:S01]  /*b9f0*/  MUFU.EX2 R83, R83 ;  /* 0x0000005300537308 */ /* 0x000fe20000000800 */
[----:B------:R-:W-:Y:S01]  /*ba00*/  FADD.FTZ R71, R71, R78 ;  /* 0x0000004e47477221 */ /* 0x000fe20000010000 */
[----:B-1----:R-:W-:Y:S01]  /*ba10*/  F2FP.F16.F32.PACK_AB R27, R79, R68 ;  /* 0x000000444f1b723e */ /* 0x002fe200000000ff */
[-C--:B------:R-:W-:Y:S01]  /*ba20*/  FFMA.FTZ R160, R46, R48.reuse, -R47 ;  /* 0x000000302ea07223 */ /* 0x080fe2000001082f */
[----:B------:R-:W-:Y:S01]  /*ba30*/  MUFU.EX2 R97, R97 ;  /* 0x0000006100617308 */ /* 0x000fe20000000800 */
[-CC-:B------:R-:W-:Y:S01]  /*ba40*/  FFMA.FTZ R53, R53, R48.reuse, -R55.reuse ;  /* 0x0000003035357223 */ /* 0x180fe20000010837 */
[----:B------:R-:W-:Y:S01]  /*ba50*/  FFMA.FTZ R51, R51, R48, -R55 ;  /* 0x0000003033337223 */ /* 0x000fe20000010837 */
[----:B------:R-:W-:Y:S01]  /*ba60*/  @P0 IADD3 R114, PT, PT, R114, -0x3, RZ ;  /* 0xfffffffd72720810 */ /* 0x000fe20007ffe0ff */
[----:B------:R-:W1:Y:S01]  /*ba70*/  MUFU.EX2 R110, R110 ;  /* 0x0000006e006e7308 */ /* 0x000e620000000800 */
[----:B------:R-:W-:Y:S01]  /*ba80*/  HMMA.16816.F32 R12, R24, R4, R12 ;  /* 0x00000004180c723c */ /* 0x000fe2000000180c */
[----:B---3--:R-:W-:-:S02]  /*ba90*/  F2FP.F16.F32.PACK_AB R37, R82, R81 ;  /* 0x000000515225723e */ /* 0x008fc400000000ff */
[----:B------:R-:W-:Y:S04]  /*baa0*/  MUFU.EX2 R120, R120 ;  /* 0x0000007800787308 */ /* 0x000fe80000000800 */
[----:B------:R-:W3:Y:S01]  /*bab0*/  MUFU.EX2 R99, R99 ;  /* 0x0000006300637308 */ /* 0x000ee20000000800 */
[----:B------:R-:W-:Y:S01]  /*bac0*/  HMMA.16816.F32 R16, R24, R6, R16 ;  /* 0x000000061810723c */ /* 0x000fe20000001810 */
[----:B------:R-:W5:Y:S02]  /*bad0*/  LDSM.16.MT88.4 R4, [R0+0xc00] ;  /* 0x000c00000004783b */ /* 0x000f640000004200 */
[----:B------:R-:W4:Y:S01]  /*bae0*/  MUFU.EX2 R122, R122 ;  /* 0x0000007a007a7308 */ /* 0x000f220000000800 */
[----:B-1----:R-:W-:-:S03]  /*baf0*/  F2FP.F16.F32.PACK_AB R36, R110, R97 ;  /* 0x000000616e24723e */ /* 0x002fc600000000ff */
[----:B------:R-:W-:Y:S01]  /*bb00*/  MUFU.EX2 R101, R101 ;  /* 0x0000006500657308 */ /* 0x000fe20000000800 */
[----:B--2---:R-:W-:Y:S01]  /*bb10*/  HMMA.16816.F32 R28, R24, R40, R28 ;  /* 0x00000028181c723c */ /* 0x004fe2000000181c */
[-CC-:B------:R-:W-:Y:S01]  /*bb20*/  FFMA.FTZ R40, R174, R48.reuse, -R47.reuse ;  /* 0x00000030ae287223 */ /* 0x180fe2000001082f */
[----:B------:R-:W-:Y:S01]  /*bb30*/  FFMA.FTZ R41, R170, R48, -R47 ;  /* 0x00000030aa297223 */ /* 0x000fe2000001082f */
[----:B------:R-:W1:Y:S01]  /*bb40*/  MUFU.EX2 R136, R136 ;  /* 0x0000008800887308 */ /* 0x000e620000000800 */
[----:B---3--:R-:W-:-:S03]  /*bb50*/  F2FP.F16.F32.PACK_AB R38, R99, R120 ;  /* 0x000000786326723e */ /* 0x008fc600000000ff */
[----:B------:R-:W-:Y:S01]  /*bb60*/  MUFU.EX2 R40, R40 ;  /* 0x0000002800287308 */ /* 0x000fe20000000800 */
[----:B------:R-:W-:Y:S01]  /*bb70*/  HMMA.16816.F32 R32, R24, R42, R32 ;  /* 0x0000002a1820723c */ /* 0x000fe20000001820 */
[----:B------:R-:W2:Y:S01]  /*bb80*/  LDSM.16.MT88.4 R24, [R119+0x4000] ;  /* 0x004000007718783b */ /* 0x000ea20000004200 */
[----:B----4-:R-:W-:Y:S01]  /*bb90*/  F2FP.F16.F32.PACK_AB R39, R122, R83 ;  /* 0x000000537a27723e */ /* 0x010fe200000000ff */
[-C--:B------:R-:W-:Y:S01]  /*bba0*/  FFMA.FTZ R42, R126, R48.reuse, -R55 ;  /* 0x000000307e2a7223 */ /* 0x080fe20000010837 */
[----:B------:R-:W-:Y:S01]  /*bbb0*/  FFMA.FTZ R126, R128, R48, -R47 ;  /* 0x00000030807e7223 */ /* 0x000fe2000001082f */
[----:B------:R-:W3:Y:S04]  /*bbc0*/  MUFU.EX2 R43, R172 ;  /* 0x000000ac002b7308 */ /* 0x000ee80000000800 */
[C---:B------:R-:W-:Y:S01]  /*bbd0*/  HMMA.16816.F32 R12, R36.reuse, R8, R12 ;  /* 0x00000008240c723c */ /* 0x040fe2000000180c */
[----:B------:R-:W-:Y:S04]  /*bbe0*/  MUFU.EX2 R41, R41 ;  /* 0x0000002900297308 */ /* 0x000fe80000000800 */
[----:B------:R-:W-:Y:S03]  /*bbf0*/  MUFU.EX2 R42, R42 ;  /* 0x0000002a002a7308 */ /* 0x000fe60000000800 */
[C---:B------:R-:W-:Y:S01]  /*bc00*/  HMMA.16816.F32 R16, R36.reuse, R10, R16 ;  /* 0x0000000a2410723c */ /* 0x040fe20000001810 */
[----:B------:R-:W4:Y:S01]  /*bc10*/  LDSM.16.MT88.4 R8, [R0+0x1000] ;  /* 0x001000000008783b */ /* 0x000f220000004200 */
[----:B------:R-:W3:Y:S04]  /*bc20*/  MUFU.EX2 R103, R103 ;  /* 0x0000006700677308 */ /* 0x000ee80000000800 */
[----:B------:R-:W2:Y:S02]  /*bc30*/  MUFU.EX2 R126, R126 ;  /* 0x0000007e007e7308 */ /* 0x000ea40000000800 */
[C---:B-----5:R-:W-:Y:S02]  /*bc40*/  HMMA.16816.F32 R28, R36.reuse, R4, R28 ;  /* 0x00000004241c723c */ /* 0x060fe4000000181c */
[----:B------:R-:W-:Y:S04]  /*bc50*/  MUFU.EX2 R106, R124 ;  /* 0x0000007c006a7308 */ /* 0x000fe80000000800 */
[----:B------:R-:W-:Y:S02]  /*bc60*/  MUFU.EX2 R105, R105 ;  /* 0x0000006900697308 */ /* 0x000fe40000000800 */
[----:B------:R-:W-:Y:S01]  /*bc70*/  HMMA.16816.F32 R32, R36, R6, R32 ;  /* 0x000000062420723c */ /* 0x000fe20000001820 */
[----:B------:R-:W5:Y:S01]  /*bc80*/  LDSM.16.MT88.4 R4, [R119+0x4400] ;  /* 0x004400007704783b */ /* 0x000f620000004200 */
[----:B-1----:R-:W-:Y:S01]  /*bc90*/  F2FP.F16.F32.PACK_AB R36, R136, R101 ;  /* 0x000000658824723e */ /* 0x002fe200000000ff */
[----:B------:R-:W-:Y:S01]  /*bca0*/  MUFU.EX2 R96, R118 ;  /* 0x0000007600607308 */ /* 0x000fe20000000800 */
[----:B---3--:R-:W-:-:S02]  /*bcb0*/  F2FP.F16.F32.PACK_AB R37, R43, R40 ;  /* 0x000000282b25723e */ /* 0x008fc400000000ff */
[----:B------:R-:W-:Y:S01]  /*bcc0*/  F2FP.F16.F32.PACK_AB R38, R103, R42 ;  /* 0x0000002a6726723e */ /* 0x000fe200000000ff */
[----:B------:R-:W-:Y:S01]  /*bcd0*/  MUFU.EX2 R107, R107 ;  /* 0x0000006b006b7308 */ /* 0x000fe20000000800 */
[----:B--2---:R-:W-:-:S03]  /*bce0*/  F2FP.F16.F32.PACK_AB R39, R126, R41 ;  /* 0x000000297e27723e */ /* 0x004fc600000000ff */
[----:B------:R-:W1:Y:S04]  /*bcf0*/  MUFU.EX2 R98, R98 ;  /* 0x0000006200627308 */ /* 0x000e680000000800 */
[----:B------:R-:W-:Y:S01]  /*bd00*/  MUFU.EX2 R102, R104 ;  /* 0x0000006800667308 */ /* 0x000fe20000000800 */
[C---:B------:R-:W-:Y:S03]  /*bd10*/  HMMA.16816.F32 R12, R36.reuse, R24, R12 ;  /* 0x00000018240c723c */ /* 0x040fe6000000180c */
[----:B------:R-:W2:Y:S04]  /*bd20*/  MUFU.EX2 R89, R109 ;  /* 0x0000006d00597308 */ /* 0x000ea80000000800 */
        /* <DEDUP_REMOVED lines=9> */
[----:B-1----:R-:W-:Y:S01]  /*bdc0*/  F2FP.F16.F32.PACK_AB R36, R98, R107 ;  /* 0x0000006b6224723e */ /* 0x002fe200000000ff */
[----:B------:R-:W1:Y:S01]  /*bdd0*/  LDSM.16.MT88.4 R8, [R119+0x4800] ;  /* 0x004800007708783b */ /* 0x000e620000004200 */
[----:B------:R-:W-:Y:S01]  /*bde0*/  F2FP.F16.F32.PACK_AB R37, R105, R106 ;  /* 0x0000006a6925723e */ /* 0x000fe200000000ff */
[----:B------:R-:W-:Y:S01]  /*bdf0*/  MUFU.EX2 R160, R160 ;  /* 0x000000a000a07308 */ /* 0x000fe20000000800 */
[----:B--2---:R-:W-:-:S02]  /*be00*/  F2FP.F16.F32.PACK_AB R38, R89, R102 ;  /* 0x000000665926723e */ /* 0x004fc400000000ff */
[----:B---3--:R-:W-:-:S07]  /*be10*/  F2FP.F16.F32.PACK_AB R39, R67, R96 ;  /* 0x000000604327723e */ /* 0x008fce00000000ff */
[C---:B-----5:R-:W-:Y:S01]  /*be20*/  HMMA.16816.F32 R12, R36.reuse, R4, R12 ;  /* 0x00000004240c723c */ /* 0x060fe2000000180c */
[----:B------:R-:W-:Y:S02]  /*be30*/  FADD.FTZ R4, R20, R91 ;  /* 0x0000005b14047221 */ /* 0x000fe40000010000 */
[----:B------:R-:W2:Y:S02]  /*be40*/  MUFU.EX2 R20, R62 ;  /* 0x0000003e00147308 */ /* 0x000ea40000000800 */
[----:B------:R-:W-:Y:S01]  /*be50*/  FADD.FTZ R5, R63, R4 ;  /* 0x000000043f057221 */ /* 0x000fe20000010000 */
[-C--:B------:R-:W-:Y:S01]  /*be60*/  FFMA.FTZ R4, R60, R48.reuse, -R55 ;  /* 0x000000303c047223 */ /* 0x080fe20000010837 */
[----:B------:R-:W-:Y:S01]  /*be70*/  FFMA.FTZ R60, R58, R48, -R47 ;  /* 0x000000303a3c7223 */ /* 0x000fe2000001082f */
[C---:B------:R-:W-:Y:S01]  /*be80*/  HMMA.16816.F32 R16, R36.reuse, R6, R16 ;  /* 0x000000062410723c */ /* 0x040fe20000001810 */
[----:B------:R-:W-:Y:S01]  /*be90*/  FADD.FTZ R80, R80, R5 ;  /* 0x0000000550507221 */ /* 0x000fe20000010000 */
[----:B------:R3:W-:Y:S03]  /*bea0*/  MUFU.EX2 R58, R4 ;  /* 0x00000004003a7308 */ /* 0x0007e60000000800 */
[----:B------:R-:W-:Y:S01]  /*beb0*/  FADD.FTZ R80, R57, R80 ;  /* 0x0000005039507221 */ /* 0x000fe20000010000 */
[----:B------:R-:W4:Y:S02]  /*bec0*/  MUFU.EX2 R63, R64 ;  /* 0x00000040003f7308 */ /* 0x000f240000000800 */
[----:B------:R-:W-:Y:S01]  /*bed0*/  HMMA.16816.F32 R28, R36, R24, R28 ;  /* 0x00000018241c723c */ /* 0x000fe2000000181c */
[----:B------:R-:W-:Y:S01]  /*bee0*/  FADD.FTZ R77, R77, R80 ;  /* 0x000000504d4d7221 */ /* 0x000fe20000010000 */
[----:B------:R-:W5:Y:S01]  /*bef0*/  MUFU.EX2 R60, R60 ;  /* 0x0000003c003c7308 */ /* 0x000f620000000800 */
[----:B--2---:R-:W-:-:S02]  /*bf00*/  F2FP.F16.F32.PACK_AB R24, R20, R61 ;  /* 0x0000003d1418723e */ /* 0x004fc400000000ff */
[----:B------:R-:W-:Y:S01]  /*bf10*/  FADD.FTZ R77, R74, R77 ;  /* 0x0000004d4a4d7221 */ /* 0x000fe20000010000 */
[----:B------:R-:W-:Y:S01]  /*bf20*/  F2FP.F16.F32.PACK_AB R25, R65, R88 ;  /* 0x000000584119723e */ /* 0x000fe200000000ff */
[----:B---3--:R-:W2:Y:S01]  /*bf30*/  LDSM.16.MT88.4 R4, [R0+0x1800] ;  /* 0x001800000004783b */ /* 0x008ea20000004200 */
[----:B------:R-:W-:Y:S01]  /*bf40*/  HMMA.16816.F32 R32, R36, R26, R32 ;  /* 0x0000001a2420723c */ /* 0x000fe20000001820 */
[----:B------:R-:W-:Y:S01]  /*bf50*/  FADD.FTZ R36, R68, R77 ;  /* 0x0000004d44247221 */ /* 0x000fe20000010000 */
[----:B------:R-:W-:Y:S01]  /*bf60*/  FADD.FTZ R38, R70, R71 ;  /* 0x0000004746267221 */ /* 0x000fe20000010000 */
[----:B----4-:R-:W-:Y:S01]  /*bf70*/  F2FP.F16.F32.PACK_AB R26, R58, R63 ;  /* 0x0000003f3a1a723e */ /* 0x010fe200000000ff */
[-C--:B------:R-:W-:Y:S01]  /*bf80*/  FFMA.FTZ R37, R52, R48.reuse, -R47 ;  /* 0x0000003034257223 */ /* 0x080fe2000001082f */
[----:B------:R-:W-:Y:S01]  /*bf90*/  FADD.FTZ R36, R79, R36 ;  /* 0x000000244f247221 */ /* 0x000fe20000010000 */
[----:B------:R-:W-:Y:S01]  /*bfa0*/  FADD.FTZ R38, R69, R38 ;  /* 0x0000002645267221 */ /* 0x000fe20000010000 */
[----:B-----5:R-:W-:Y:S01]  /*bfb0*/  F2FP.F16.F32.PACK_AB R27, R60, R59 ;  /* 0x0000003b3c1b723e */ /* 0x020fe200000000ff */
[----:B------:R-:W3:Y:S01]  /*bfc0*/  LDSM.16.MT88.4 R76, [R119+0x4c00] ;  /* 0x004c0000774c783b */ /* 0x000ee20000004200 */
[----:B------:R-:W-:Y:S01]  /*bfd0*/  FADD.FTZ R81, R81, R36 ;  /* 0x0000002451517221 */ /* 0x000fe20000010000 */
[----:B------:R-:W-:Y:S01]  /*bfe0*/  FADD.FTZ R97, R97, R38 ;  /* 0x0000002661617221 */ /* 0x000fe20000010000 */
[-C--:B------:R-:W-:Y:S01]  /*bff0*/  FFMA.FTZ R39, R50, R48.reuse, -R55 ;  /* 0x0000003032277223 */ /* 0x080fe20000010837 */
[----:B------:R4:W5:Y:S01]  /*c000*/  LDSM.16.MT88.4 R68, [R0+0x1c00] ;  /* 0x001c00000044783b */ /* 0x0009620000004200 */
[----:B------:R-:W-:Y:S01]  /*c010*/  FADD.FTZ R82, R82, R81 ;  /* 0x0000005152527221 */ /* 0x000fe20000010000 */
[----:B------:R-:W-:Y:S01]  /*c020*/  FADD.FTZ R97, R110, R97 ;  /* 0x000000616e617221 */ /* 0x000fe20000010000 */
[C---:B-1----:R-:W-:Y:S01]  /*c030*/  HMMA.16816.F32 R12, R24.reuse, R8, R12 ;  /* 0x00000008180c723c */ /* 0x042fe2000000180c */
[-C--:B------:R-:W-:Y:S01]  /*c040*/  FFMA.FTZ R8, R54, R48.reuse, -R47 ;  /* 0x0000003036087223 */ /* 0x080fe2000001082f */
[----:B------:R-:W-:Y:S01]  /*c050*/  FADD.FTZ R83, R83, R82 ;  /* 0x0000005253537221 */ /* 0x000fe20000010000 */
[----:B------:R-:W-:Y:S01]  /*c060*/  FADD.FTZ R120, R120, R97 ;  /* 0x0000006178787221 */ /* 0x000fe20000010000 */
[-C--:B------:R-:W-:Y:S01]  /*c070*/  FFMA.FTZ R36, R49, R48.reuse, -R55 ;  /* 0x0000003031247223 */ /* 0x080fe20000010837 */
[----:B------:R-:W-:Y:S01]  /*c080*/  FFMA.FTZ R9, R56, R48, -R47 ;  /* 0x0000003038097223 */ /* 0x000fe2000001082f */
[----:B------:R-:W-:Y:S01]  /*c090*/  FADD.FTZ R83, R122, R83 ;  /* 0x000000537a537221 */ /* 0x000fe20000010000 */
[----:B------:R-:W-:Y:S01]  /*c0a0*/  FADD.FTZ R120, R99, R120 ;  /* 0x0000007863787221 */ /* 0x000fe20000010000 */
[----:B------:R-:W-:Y:S01]  /*c0b0*/  MUFU.EX2 R37, R37 ;  /* 0x0000002500257308 */ /* 0x000fe20000000800 */
[----:B------:R-:W-:Y:S01]  /*c0c0*/  HMMA.16816.F32 R16, R24, R10, R16 ;  /* 0x0000000a1810723c */ /* 0x000fe20000001810 */
[----:B------:R-:W-:Y:S01]  /*c0d0*/  FADD.FTZ R40, R40, R83 ;  /* 0x0000005328287221 */ /* 0x000fe20000010000 */
[----:B------:R-:W-:Y:S01]  /*c0e0*/  FADD.FTZ R101, R101, R120 ;  /* 0x0000007865657221 */ /* 0x000fe20000010000 */
[----:B------:R-:W1:Y:S02]  /*c0f0*/  MUFU.EX2 R8, R8 ;  /* 0x0000000800087308 */ /* 0x000e640000000800 */
[----:B------:R-:W-:Y:S01]  /*c100*/  FADD.FTZ R40, R43, R40 ;  /* 0x000000282b287221 */ /* 0x000fe20000010000 */
[----:B------:R-:W-:Y:S01]  /*c110*/  FADD.FTZ R43, R136, R101 ;  /* 0x00000065882b7221 */ /* 0x000fe20000010000 */
[----:B------:R-:W-:Y:S02]  /*c120*/  MUFU.EX2 R39, R39 ;  /* 0x0000002700277308 */ /* 0x000fe40000000800 */
[----:B------:R-:W-:-:S02]  /*c130*/  FADD.FTZ R41, R41, R40 ;  /* 0x0000002829297221 */ /* 0x000fc40000010000 */
[----:B------:R-:W3:Y:S01]  /*c140*/  MUFU.EX2 R36, R36 ;  /* 0x0000002400247308 */ /* 0x000ee20000000800 */
[-C--:B----4-:R-:W-:Y:S01]  /*c150*/  MOV R0, R44.reuse ;  /* 0x0000002c00007202 */ /* 0x090fe20000000f00 */
[----:B------:R-:W-:Y:S01]  /*c160*/  FADD.FTZ R41, R126, R41 ;  /* 0x000000297e297221 */ /* 0x000fe20000010000 */
[----:B------:R-:W-:Y:S01]  /*c170*/  @P0 MOV R0, R44 ;  /* 0x0000002c00000202 */ /* 0x000fe20000000f00 */
        /* <DEDUP_REMOVED lines=8> */
[----:B------:R-:W-:Y:S01]  /*c200*/  HMMA.16816.F32 R32, R24, R6, R32 ;  /* 0x000000061820723c */ /* 0x000fe20000001820 */
[----:B------:R-:W-:Y:S01]  /*c210*/  FADD.FTZ R107, R107, R4 ;  /* 0x000000046b6b7221 */ /* 0x000fe20000010000 */
[----:B------:R-:W-:Y:S01]  /*c220*/  FADD.FTZ R96, R96, R105 ;  /* 0x0000006960607221 */ /* 0x000fe20000010000 */
[----:B------:R-:W1:Y:S01]  /*c230*/  MUFU.EX2 R11, R51 ;  /* 0x00000033000b7308 */ /* 0x000e620000000800 */
[----:B---3--:R-:W-:Y:S01]  /*c240*/  F2FP.F16.F32.PACK_AB R4, R36, R39 ;  /* 0x000000272404723e */ /* 0x008fe200000000ff */
[----:B------:R-:W-:Y:S01]  /*c250*/  FADD.FTZ R107, R98, R107 ;  /* 0x0000006b626b7221 */ /* 0x000fe20000010000 */
[----:B------:R-:W-:-:S03]  /*c260*/  FADD.FTZ R67, R67, R96 ;  /* 0x0000006043437221 */ /* 0x000fc60000010000 */
[----:B------:R-:W-:Y:S01]  /*c270*/  FADD.FTZ R102, R102, R107 ;  /* 0x0000006b66667221 */ /* 0x000fe20000010000 */
[----:B------:R-:W-:Y:S01]  /*c280*/  FADD.FTZ R88, R88, R67 ;  /* 0x0000004358587221 */ /* 0x000fe20000010000 */
[----:B--2---:R-:W-:Y:S02]  /*c290*/  F2FP.F16.F32.PACK_AB R7, R160, R9 ;  /* 0x00000009a007723e */ /* 0x004fe400000000ff */
        /* <DEDUP_REMOVED lines=19> */
[----:B------:R-:W-:Y:S02]  /*c3d0*/  FADD.FTZ R10, R10, R39 ;  /* 0x000000270a0a7221 */ /* 0x000fe40000010000 */
[----:B------:R-:W-:Y:S02]  /*c3e0*/  HMMA.16816.F32 R76, R4, R78, R16 ;  /* 0x0000004e044c723c */ /* 0x000fe40000001810 */
[----:B------:R-:W-:-:S06]  /*c3f0*/  FADD.FTZ R166, R11, R10 ;  /* 0x0000000a0ba67221 */ /* 0x000fcc0000010000 */
[----:B------:R-:W-:Y:S01]  /*c400*/  HMMA.16816.F32 R68, R4, R70, R32 ;  /* 0x000000460444723c */ /* 0x000fe20000001820 */
[----:B------:R-:W-:-:S04]  /*c410*/  NOP ;  /* 0x0000000000007918 */ /* 0x000fc80000000000 */
[----:B------:R-:W-:-:S15]  /*c420*/  @P0 BRA `(.L_x_9106) ;  /* 0x0000000000040947 */ /* 0x000fde0003800000 */
.L_x_9095:
[----:B------:R-:W-:-:S07]  /*c430*/  IADD3 R114, PT, PT, R112, -0x1, RZ ;  /* 0xffffffff70727810 */ /* 0x000fce0007ffe0ff */
.L_x_9106:
[----:B------:R-:W-:Y:S05]  /*c440*/  BSYNC B2 ;  /* 0x0000000000027941 */ /* 0x000fea0003800000 */
.L_x_9094:
[----:B------:R-:W-:-:S13]  /*c450*/  ISETP.GE.AND P0, PT, R114, R147, PT ;  /* 0x000000937200720c */ /* 0x000fda0003f06270 */
[----:B------:R-:W-:Y:S05]  /*c460*/  @!P0 BRA `(.L_x_9107) ;  /* 0x0000004c00b08947 */ /* 0x000fea0003800000 */
[----:B------:R-:W-:Y:S01]  /*c470*/  IADD3 R116, PT, PT, R116, R23, R85 ;  /* 0x0000001774747210 */ /* 0x000fe20007ffe055 */
[----:B------:R-:W-:Y:S01]  /*c480*/  IMAD.MOV.U32 R85, RZ, RZ, R0 ;  /* 0x000000ffff557224 */ /* 0x000fe200078e0000 */
[----:B------:R-:W-:Y:S01]  /*c490*/  ISETP.NE.U32.AND P3, PT, R164, RZ, PT ;  /* 0x000000ffa400720c */ /* 0x000fe20003f65070 */
[C---:B------:R-:W-:Y:S01]  /*c4a0*/  IMAD.SHL.U32 R0, R114.reuse, 0x80, RZ ;  /* 0x0000008072007824 */ /* 0x040fe200078e00ff */
[----:B------:R-:W-:Y:S01]  /*c4b0*/  IADD3 R171, PT, PT, -R21, R116, -R84 ;  /* 0x0000007415ab7210 */ /* 0x000fe20007ffe954 */
[----:B------:R-:W-:Y:S01]  /*c4c0*/  IMAD.MOV.U32 R84, RZ, RZ, R20 ;  /* 0x000000ffff547224 */ /* 0x000fe200078e0014 */
[----:B------:R-:W-:Y:S01]  /*c4d0*/  ISETP.NE.AND.EX P3, PT, R165, RZ, PT, P3 ;  /* 0x000000ffa500720c */ /* 0x000fe20003f65330 */
[----:B------:R-:W-:Y:S01]  /*c4e0*/  VIADD R170, R114, 0x1 ;  /* 0x0000000172aa7836 */ /* 0x000fe20000000000 */
[----:B------:R-:W-:Y:S01]  /*c4f0*/  VIADDMNMX R167, R22, 0x8, RZ, !PT ;  /* 0x0000000816a77846 */ /* 0x000fe200078001ff */
[----:B------:R-:W-:Y:S01]  /*c500*/  VIADD R169, R0, 0x80 ;  /* 0x0000008000a97836 */ /* 0x000fe20000000000 */
[----:B------:R-:W-:-:S02]  /*c510*/  VIMNMX R168, PT, PT, RZ, R22, !PT ;  /* 0x00000016ffa87248 */ /* 0x000fc40007fe0100 */
[----:B------:R-:W-:Y:S02]  /*c520*/  LOP3.LUT R172, R0, 0x40, R21, 0xfe, !PT ;  /* 0x0000004000ac7812 */ /* 0x000fe400078efe15 */
[----:B------:R-:W-:-:S07]  /*c530*/  IADD3 R171, PT, PT, R171, -0x39, -R0 ;  /* 0xffffffc7abab7810 */ /* 0x000fce0007ffe800 */
.L_x_9114:
        /* <DEDUP_REMOVED lines=12> */
[----:B------:R-:W-:Y:S01]  /*c600*/  IMAD.SHL.U32 R143, R87, 0x8, RZ ;  /* 0x00000008578f7824 */ /* 0x000fe200078e00ff */
[----:B---3--:R-:W-:Y:S01]  /*c610*/  LEA R86, R4, R7, 0x18 ;  /* 0x0000000704567211 */ /* 0x008fe200078ec0ff */
[----:B------:R-:W-:Y:S03]  /*c620*/  IMAD.MOV.U32 R4, RZ, RZ, R150 ;  /* 0x000000ffff047224 */ /* 0x000fe600078e0096 */
[C---:B------:R-:W-:Y:S02]  /*c630*/  LOP3.LUT R0, R143.reuse, 0xc0, RZ, 0xc0, !PT ;  /* 0x000000c08f007812 */ /* 0x040fe400078ec0ff */
[C---:B------:R-:W-:Y:S02]  /*c640*/  LOP3.LUT R144, R143.reuse, 0x18, RZ, 0xc0, !PT ;  /* 0x000000188f907812 */ /* 0x040fe400078ec0ff */
[----:B------:R-:W-:Y:S02]  /*c650*/  LOP3.LUT R161, R0, R161, RZ, 0xfc, !PT ;  /* 0x000000a100a17212 */ /* 0x000fe400078efcff */
[----:B------:R-:W-:Y:S02]  /*c660*/  LOP3.LUT R0, R143, 0x1f20, RZ, 0xc0, !PT ;  /* 0x00001f208f007812 */ /* 0x000fe400078ec0ff */
[----:B------:R-:W-:Y:S02]  /*c670*/  LOP3.LUT R159, R161, R144, RZ, 0x3c, !PT ;  /* 0x00000090a19f7212 */ /* 0x000fe400078e3cff */
[----:B------:R-:W-:Y:S02]  /*c680*/  ISETP.GE.AND P5, PT, R144, R157, PT ;  /* 0x0000009d9000720c */ /* 0x000fe40003fa6270 */
[----:B------:R-:W-:Y:S01]  /*c690*/  LOP3.LUT R159, R0, R159, RZ, 0xfc, !PT ;  /* 0x0000009f009f7212 */ /* 0x000fe200078efcff */
[----:B------:R-:W-:Y:S01]  /*c6a0*/  IMAD.MOV.U32 R0, RZ, RZ, R151 ;  /* 0x000000ffff007224 */ /* 0x000fe200078e0097 */
[----:B------:R-:W-:Y:S01]  /*c6b0*/  ISETP.GE.AND P6, PT, R144, R157, PT ;  /* 0x0000009d9000720c */ /* 0x000fe20003fc6270 */
        /* <DEDUP_REMOVED lines=68> */
.L_x_9109:
[----:B------:R-:W-:Y:S05]  /*cb00*/  BSYNC.RECONVERGENT B0 ;  /* 0x0000000000007941 */ /* 0x000fea0003800200 */
.L_x_9108:
[----:B------:R-:W-:Y:S01]  /*cb10*/  IADD3 R176, P0, PT, R173, R150, RZ ;  /* 0x00000096adb07210 */ /* 0x000fe20007f1e0ff */
[----:B------:R-:W-:Y:S01]  /*cb20*/  BSSY.RECONVERGENT B1, `(.L_x_9110) ;  /* 0x0000159000017945 */ /* 0x000fe20003800200 */
[----:B------:R-:W-:Y:S02]  /*cb30*/  LEA R159, R159, R86, 0x1 ;  /* 0x000000569f9f7211 */ /* 0x000fe400078e08ff */
[----:B------:R-:W-:Y:S02]  /*cb40*/  @!P5 IADD3 R180, P1, PT, R176, R173, RZ ;  /* 0x000000adb0b4d210 */ /* 0x000fe40007f3e0ff */
[C---:B------:R-:W-:Y:S01]  /*cb50*/  SHF.L.U32 R136, R87.reuse, 0x5, RZ ;  /* 0x0000000557887819 */ /* 0x040fe200000006ff */
[----:B------:R-:W-:Y:S01]  /*cb60*/  @!PT LDS RZ, [RZ] ;  /* 0x00000000fffff984 */ /* 0x000fe20000000800 */
[----:B------:R-:W-:Y:S01]  /*cb70*/  @!PT LDS RZ, [RZ] ;  /* 0x00000000fffff984 */ /* 0x000fe20000000800 */
[----:B------:R-:W-:Y:S01]  /*cb80*/  @!PT LDS RZ, [RZ] ;  /* 0x00000000fffff984 */ /* 0x000fe20000000800 */
[----:B------:R-:W-:Y:S01]  /*cb90*/  @!P6 LDGSTS.E.BYPASS.LTC128B.128 [R159+0x3000], desc[UR4][R150.64] ;  /* 0x03000000969fefae */ /* 0x000fe2000b981a04 */
[----:B------:R-:W-:Y:S02]  /*cba0*/  MOV R116, 0x20 ;  /* 0x0000002000747802 */ /* 0x000fe40000000f00 */
[----:B------:R-:W-:Y:S02]  /*cbb0*/  LOP3.LUT R92, R136, 0xc0, RZ, 0xc0, !PT ;  /* 0x000000c0885c7812 */ /* 0x000fe400078ec0ff */
[----:B------:R-:W-:Y:S02]  /*cbc0*/  LOP3.LUT P2, RZ, R87, 0x4, RZ, 0xc0, !PT ;  /* 0x0000000457ff7812 */ /* 0x000fe4000784c0ff */
[--C-:B------:R-:W-:Y:S01]  /*cbd0*/  SHF.L.U64.HI R174, R140, 0x6, R141.reuse ;  /* 0x000000068cae7819 */ /* 0x100fe2000001028d */
[----:B------:R-:W-:Y:S01]  /*cbe0*/  @P6 STS.128 [R159+0x3000], RZ ;  /* 0x003000ff9f006388 */ /* 0x000fe20000000c00 */
[----:B------:R-:W-:Y:S02]  /*cbf0*/  SEL R116, R116, 0xffffffe0, !P2 ;  /* 0xffffffe074747807 */ /* 0x000fe40005000000 */
[----:B------:R-:W-:Y:S02]  /*cc00*/  IADD3.X R177, PT, PT, R174, R151, RZ, P0, !PT ;  /* 0x00000097aeb17210 */ /* 0x000fe400007fe4ff */
[C---:B------:R-:W-:Y:S02]  /*cc10*/  @!P5 LEA R178, P0, R140.reuse, R176, 0x7 ;  /* 0x000000b08cb2d211 */ /* 0x040fe400078038ff */
[----:B------:R-:W-:Y:S01]  /*cc20*/  @!P5 IADD3.X R181, PT, PT, R177, R174, RZ, P1, !PT ;  /* 0x000000aeb1b5d210 */ /* 0x000fe20000ffe4ff */
[----:B------:R-:W-:Y:S01]  /*cc30*/  @P5 STS.128 [R159+0x3800], RZ ;  /* 0x003800ff9f005388 */ /* 0x000fe20000000c00 */
[----:B------:R-:W-:Y:S02]  /*cc40*/  @!P5 LEA.HI.X R179, R140, R177, R141, 0x7, P0 ;  /* 0x000000b18cb3d211 */ /* 0x000fe400000f3c8d */
[C---:B------:R-:W-:Y:S02]  /*cc50*/  SHF.L.U32 R91, R87.reuse, 0x4, RZ ;  /* 0x00000004575b7819 */ /* 0x040fe400000006ff */
[----:B------:R-:W-:Y:S02]  /*cc60*/  SHF.L.U32 R132, R87, 0x2, RZ ;  /* 0x0000000257847819 */ /* 0x000fe400000006ff */
[C---:B------:R-:W-:Y:S01]  /*cc70*/  LOP3.LUT R134, R91.reuse, 0x3e00, RZ, 0xc0, !PT ;  /* 0x00003e005b867812 */ /* 0x040fe200078ec0ff */
[----:B------:R-:W-:Y:S01]  /*cc80*/  @!PT LDS RZ, [RZ] ;  /* 0x00000000fffff984 */ /* 0x000fe20000000800 */
[----:B------:R-:W-:Y:S01]  /*cc90*/  @!PT LDS RZ, [RZ] ;  /* 0x00000000fffff984 */ /* 0x000fe20000000800 */
[----:B------:R-:W-:Y:S01]  /*cca0*/  @!PT LDS RZ, [RZ] ;  /* 0x00000000fffff984 */ /* 0x000fe20000000800 */
[----:B------:R1:W-:Y:S01]  /*ccb0*/  @!P5 LDGSTS.E.BYPASS.LTC128B.128 [R159+0x3800], desc[UR4][R176.64] ;  /* 0x03800000b09fdfae */ /* 0x0003e2000b981a04 */
[----:B------:R-:W-:Y:S02]  /*ccc0*/  LOP3.LUT R91, R91, 0x100, RZ, 0xc0, !PT ;  /* 0x000001005b5b7812 */ /* 0x000fe400078ec0ff */
[----:B------:R-:W-:Y:S02]  /*ccd0*/  LOP3.LUT R0, R132, 0x18, RZ, 0xc0, !PT ;  /* 0x0000001884007812 */ /* 0x000fe400078ec0ff */
[--C-:B------:R-:W-:Y:S02]  /*cce0*/  LOP3.LUT R88, R91, 0x20, R136.reuse, 0xf8, !PT ;  /* 0x000000205b587812 */ /* 0x100fe400078ef888 */
[--C-:B------:R-:W-:Y:S01]  /*ccf0*/  LOP3.LUT R91, R92, 0x8, R87.reuse, 0xf8, !PT ;  /* 0x000000085c5b7812 */ /* 0x100fe200078ef857 */
[----:B------:R-:W-:Y:S01]  /*cd00*/  @P5 STS.128 [R159+0x4000], RZ ;  /* 0x004000ff9f005388 */ /* 0x000fe20000000c00 */
[----:B------:R-:W-:Y:S02]  /*cd10*/  LOP3.LUT R89, R134, 0x20, R136, 0xf8, !PT ;  /* 0x0000002086597812 */ /* 0x000fe400078ef888 */
[----:B------:R-:W-:Y:S02]  /*cd20*/  LOP3.LUT R91, R88, R91, R0, 0xf6, !PT ;  /* 0x0000005b585b7212 */ /* 0x000fe400078ef600 */
[--C-:B------:R-:W-:Y:S02]  /*cd30*/  LOP3.LUT R90, R89, 0x100, R136.reuse, 0xf8, !PT ;  /* 0x00000100595a7812 */ /* 0x100fe400078ef888 */
[----:B------:R-:W-:Y:S01]  /*cd40*/  LEA R137, R91, R86, 0x1 ;  /* 0x000000565b897211 */ /* 0x000fe200078e08ff */
[----:B------:R-:W-:Y:S01]  /*cd50*/  @!PT LDS RZ, [RZ] ;  /* 0x00000000fffff984 */ /* 0x000fe20000000800 */
[----:B------:R-:W-:Y:S01]  /*cd60*/  @!PT LDS RZ, [RZ] ;  /* 0x00000000fffff984 */ /* 0x000fe20000000800 */
[----:B------:R-:W-:Y:S01]  /*cd70*/  @!PT LDS RZ, [RZ] ;  /* 0x00000000fffff984 */ /* 0x000fe20000000800 */
[----:B------:R-:W-:Y:S01]  /*cd80*/  @!P5 LDGSTS.E.BYPASS.LTC128B.128 [R159+0x4000], desc[UR4][R180.64] ;  /* 0x04000000b49fdfae */ /* 0x000fe2000b981a04 */
[----:B------:R-:W-:Y:S02]  /*cd90*/  SHF.R.U32.HI R133, RZ, 0x1, R87 ;  /* 0x00000001ff857819 */ /* 0x000fe40000011657 */
[----:B------:R-:W-:Y:S02]  /*cda0*/  IADD3 R170, PT, PT, R170, -0x1, RZ ;  /* 0xffffffffaaaa7810 */ /* 0x000fe40007ffe0ff */
[----:B------:R-:W-:Y:S02]  /*cdb0*/  LOP3.LUT R135, R133, 0x8, RZ, 0xc0, !PT ;  /* 0x0000000885877812 */ /* 0x000fe400078ec0ff */
[----:B------:R-:W-:Y:S01]  /*cdc0*/  ISETP.GT.AND P0, PT, R170, R147, PT ;  /* 0x00000093aa00720c */ /* 0x000fe20003f04270 */
[----:B------:R-:W-:Y:S01]  /*cdd0*/  @P5 STS.128 [R159+0x4800], RZ ;  /* 0x004800ff9f005388 */ /* 0x000fe20000000c00 */
[----:B------:R-:W-:Y:S04]  /*cde0*/  LOP3.LUT R135, R135, 0xc0, R136, 0xf8, !PT ;  /* 0x000000c087877812 */ /* 0x000fe800078ef888 */
[----:B------:R-:W-:Y:S02]  /*cdf0*/  LOP3.LUT R135, R135, R0, RZ, 0x3c, !PT ;  /* 0x0000000087877212 */ /* 0x000fe400078e3cff */
[----:B------:R-:W-:Y:S01]  /*ce00*/  IADD3 R0, PT, PT, R116, R137, RZ ;  /* 0x0000008974007210 */ /* 0x000fe20007ffe0ff */
[----:B------:R-:W-:Y:S01]  /*ce10*/  @!PT LDS RZ, [RZ] ;  /* 0x00000000fffff984 */ /* 0x000fe20000000800 */
[----:B------:R-:W-:Y:S01]  /*ce20*/  @!PT LDS RZ, [RZ] ;  /* 0x00000000fffff984 */ /* 0x000fe20000000800 */
[----:B------:R-:W-:Y:S01]  /*ce30*/  @!PT LDS RZ, [RZ] ;  /* 0x00000000fffff984 */ /* 0x000fe20000000800 */
[----:B------:R2:W-:Y:S01]  /*ce40*/  @!P5 LDGSTS.E.BYPASS.LTC128B.128 [R159+0x4800], desc[UR4][R178.64] ;  /* 0x04800000b29fdfae */ /* 0x0005e2000b981a04 */
[----:B------:R-:W-:Y:S04]  /*ce50*/  LOP3.LUT R89, R90, R135, RZ, 0xfc, !PT ;  /* 0x000000875a597212 */ /* 0x000fe800078efcff */
[----:B------:R-:W-:Y:S03]  /*ce60*/  LEA R117, R89, R86, 0x1 ;  /* 0x0000005659757211 */ /* 0x000fe600078e08ff */
[----:B------:R-:W-:Y:S01]  /*ce70*/  LDSM.16.M88.4 R92, [R137+0x1000] ;  /* 0x00100000895c783b */ /* 0x000fe20000000200 */
[----:B------:R-:W-:Y:S07]  /*ce80*/  IADD3 R124, PT, PT, R117, R116, RZ ;  /* 0x00000074757c7210 */ /* 0x000fee0007ffe0ff */
[----:B------:R-:W3:Y:S04]  /*ce90*/  LD.E R173, desc[UR4][R2.64+0x18c] ;  /* 0x00018c0402ad7980 */ /* 0x000ee8000c101900 */
[----:B------:R-:W4:Y:S08]  /*cea0*/  LDSM.16.M88.4 R88, [R117] ;  /* 0x000000007558783b */ /* 0x000f300000000200 */
[----:B------:R-:W0:Y:S08]  /*ceb0*/  LDGDEPBAR ;  /* 0x00000000000079af */ /* 0x000e300000000000 */
[----:B------:R-:W5:Y:S08]  /*cec0*/  LDSM.16.M88.4 R96, [R137+0x1400] ;  /* 0x001400008960783b */ /* 0x000f700000000200 */
[----:B------:R-:W1:Y:S08]  /*ced0*/  LDSM.16.M88.4 R100, [R137+0x1800] ;  /* 0x001800008964783b */ /* 0x000e700000000200 */
[----:B------:R-:W2:Y:S08]  /*cee0*/  LDSM.16.M88.4 R104, [R137+0x1c00] ;  /* 0x001c00008968783b */ /* 0x000eb00000000200 */
[----:B------:R-:W2:Y:S08]  /*cef0*/  LDSM.16.M88.4 R108, [R137+0x2000] ;  /* 0x00200000896c783b */ /* 0x000eb00000000200 */
[----:B------:R-:W2:Y:S08]  /*cf00*/  LDSM.16.M88.4 R112, [R137+0x2400] ;  /* 0x002400008970783b */ /* 0x000eb00000000200 */
[----:B------:R-:W2:Y:S08]  /*cf10*/  LDSM.16.M88.4 R116, [R137+0x2800] ;  /* 0x002800008974783b */ /* 0x000eb00000000200 */
[----:B------:R-:W2:Y:S08]  /*cf20*/  LDSM.16.M88.4 R120, [R137+0x2c00] ;  /* 0x002c00008978783b */ /* 0x000eb00000000200 */
[----:B------:R-:W-:Y:S08]  /*cf30*/  LDSM.16.M88.4 R124, [R124] ;  /* 0x000000007c7c783b */ /* 0x000ff00000000200 */
[----:B------:R-:W2:Y:S01]  /*cf40*/  LDSM.16.M88.4 R128, [R0+0x1000] ;  /* 0x001000000080783b */ /* 0x000ea20000000200 */
[C---:B----4-:R-:W-:Y:S08]  /*cf50*/  HMMA.16816.F32 R4, R88.reuse, R92, RZ ;  /* 0x0000005c5804723c */ /* 0x050ff000000018ff */
[C---:B------:R-:W-:Y:S01]  /*cf60*/  HMMA.16816.F32 R8, R88.reuse, R94, RZ ;  /* 0x0000005e5808723c */ /* 0x040fe200000018ff */
[----:B------:R-:W-:Y:S07]  /*cf70*/  LDSM.16.M88.4 R92, [R0+0x1800] ;  /* 0x00180000005c783b */ /* 0x000fee0000000200 */
[C---:B-----5:R-:W-:Y:S08]  /*cf80*/  HMMA.16816.F32 R12, R88.reuse, R96, RZ ;  /* 0x00000060580c723c */ /* 0x060ff000000018ff */
        /* <DEDUP_REMOVED lines=24> */
[----:B------:R-:W1:Y:S02]  /*d110*/  LDSM.16.M88.4 R88, [R0+0x2400] ;  /* 0x002400000058783b */ /* 0x000e640000000200 */
[-C--:B---3--:R-:W-:Y:S01]  /*d120*/  FMUL.FTZ R175, R4, R173.reuse ;  /* 0x000000ad04af7220 */ /* 0x088fe20000410000 */
[-C--:B------:R-:W-:Y:S01]  /*d130*/  FMUL.FTZ R177, R5, R173.reuse ;  /* 0x000000ad05b17220 */ /* 0x080fe20000410000 */
[-C--:B------:R-:W-:Y:S01]  /*d140*/  FMUL.FTZ R179, R6, R173.reuse ;  /* 0x000000ad06b37220 */ /* 0x080fe20000410000 */
[-C--:B------:R-:W-:Y:S01]  /*d150*/  FMUL.FTZ R181, R7, R173.reuse ;  /* 0x000000ad07b57220 */ /* 0x080fe20000410000 */
[-C--:B------:R-:W-:Y:S01]  /*d160*/  FMUL.FTZ R183, R8, R173.reuse ;  /* 0x000000ad08b77220 */ /* 0x080fe20000410000 */
[C---:B--2---:R-:W-:Y:S01]  /*d170*/  HMMA.16816.F32 R36, R124.reuse, R92, R36 ;  /* 0x0000005c7c24723c */ /* 0x044fe20000001824 */
[----:B------:R-:W2:Y:S02]  /*d180*/  MUFU.TANH R175, R175 ;  /* 0x000000af00af7308 */ /* 0x000ea40000002400 */
[-C--:B------:R-:W-:Y:S01]  /*d190*/  FMUL.FTZ R185, R9, R173.reuse ;  /* 0x000000ad09b97220 */ /* 0x080fe20000410000 */
[-C--:B------:R-:W-:Y:S01]  /*d1a0*/  FMUL.FTZ R187, R10, R173.reuse ;  /* 0x000000ad0abb7220 */ /* 0x080fe20000410000 */
[-C--:B------:R-:W-:Y:S01]  /*d1b0*/  FMUL.FTZ R189, R11, R173.reuse ;  /* 0x000000ad0bbd7220 */ /* 0x080fe20000410000 */
[-C--:B------:R-:W-:Y:S01]  /*d1c0*/  FMUL.FTZ R191, R12, R173.reuse ;  /* 0x000000ad0cbf7220 */ /* 0x080fe20000410000 */
[-C--:B------:R-:W-:Y:S01]  /*d1d0*/  FMUL.FTZ R193, R13, R173.reuse ;  /* 0x000000ad0dc17220 */ /* 0x080fe20000410000 */
[C---:B------:R-:W-:Y:S03]  /*d1e0*/  HMMA.16816.F32 R40, R124.reuse, R94, R40 ;  /* 0x0000005e7c28723c */ /* 0x040fe60000001828 */
[----:B------:R-:W3:Y:S01]  /*d1f0*/  MUFU.TANH R177, R177 ;  /* 0x000000b100b17308 */ /* 0x000ee20000002400 */
[----:B------:R-:W4:Y:S01]  /*d200*/  LDSM.16.M88.4 R92, [R0+0x2800] ;  /* 0x00280000005c783b */ /* 0x000f220000000200 */
        /* <DEDUP_REMOVED lines=23> */
[C---:B-1----:R-:W-:Y:S03]  /*d380*/  HMMA.16816.F32 R44, R124.reuse, R88, R44 ;  /* 0x000000587c2c723c */ /* 0x042fe6000000182c */
[-C--:B------:R-:W-:Y:S01]  /*d390*/  FMUL.FTZ R233, R33, R173.reuse ;  /* 0x000000ad21e97220 */ /* 0x080fe20000410000 */
[-C--:B------:R-:W-:Y:S01]  /*d3a0*/  FMUL.FTZ R235, R34, R173.reuse ;  /* 0x000000ad22eb7220 */ /* 0x080fe20000410000 */
[-C--:B------:R-:W-:Y:S01]  /*d3b0*/  FMUL.FTZ R237, R35, R173.reuse ;  /* 0x000000ad23ed7220 */ /* 0x080fe20000410000 */
[-C--:B------:R-:W-:Y:S03]  /*d3c0*/  FMUL.FTZ R239, R36, R173.reuse ;  /* 0x000000ad24ef7220 */ /* 0x080fe60000410000 */
[----:B------:R-:W1:Y:S01]  /*d3d0*/  MUFU.TANH R183, R183 ;  /* 0x000000b700b77308 */ /* 0x000e620000002400 */
[C---:B------:R-:W-:Y:S01]  /*d3e0*/  HMMA.16816.F32 R48, R124.reuse, R90, R48 ;  /* 0x0000005a7c30723c */ /* 0x040fe20000001830 */
[----:B------:R-:W3:Y:S01]  /*d3f0*/  LDSM.16.M88.4 R88, [R0+0x2c00] ;  /* 0x002c00000058783b */ /* 0x000ee20000000200 */
[----:B------:R-:W-:Y:S04]  /*d400*/  DEPBAR.LE SB0, 0x0 ;  /* 0x000080000000791a */ /* 0x000fe80000000000 */
[-C--:B------:R-:W-:Y:S03]  /*d410*/  FMUL.FTZ R241, R37, R173.reuse ;  /* 0x000000ad25f17220 */ /* 0x080fe60000410000 */
[----:B------:R-:W1:Y:S01]  /*d420*/  MUFU.TANH R185, R185 ;  /* 0x000000b900b97308 */ /* 0x000e620000002400 */
[C---:B----4-:R-:W-:Y:S05]  /*d430*/  HMMA.16816.F32 R52, R124.reuse, R92, R52 ;  /* 0x0000005c7c34723c */ /* 0x050fea0000001834 */
[-C--:B------:R-:W-:Y:S01]  /*d440*/  FMUL.FTZ R186, R46, R173.reuse ;  /* 0x000000ad2eba7220 */ /* 0x080fe20000410000 */
[-C--:B------:R-:W-:Y:S03]  /*d450*/  FMUL.FTZ R178, R47, R173.reuse ;  /* 0x000000ad2fb27220 */ /* 0x080fe60000410000 */
[----:B------:R-:W4:Y:S01]  /*d460*/  MUFU.TANH R187, R187 ;  /* 0x000000bb00bb7308 */ /* 0x000f220000002400 */
[----:B------:R-:W-:Y:S01]  /*d470*/  BAR.SYNC.DEFER_BLOCKING 0x0 ;  /* 0x0000000000007b1d */ /* 0x000fe20000010000 */
[C---:B------:R-:W-:Y:S03]  /*d480*/  HMMA.16816.F32 R56, R124.reuse, R94, R56 ;  /* 0x0000005e7c38723c */ /* 0x040fe60000001838 */
[-C--:B------:R-:W-:Y:S01]  /*d490*/  FMUL.FTZ R184, R49, R173.reuse ;  /* 0x000000ad31b87220 */ /* 0x080fe20000410000 */
        /* <DEDUP_REMOVED lines=10> */
[----:B------:R4:W1:Y:S01]  /*d540*/  MUFU.TANH R105, R178 ;  /* 0x000000b200697308 */ /* 0x0008620000002400 */
[-C--:B------:R-:W-:Y:S01]  /*d550*/  FMUL.FTZ R251, R43, R173.reuse ;  /* 0x000000ad2bfb7220 */ /* 0x080fe20000410000 */
[-C--:B-----5:R-:W-:Y:S01]  /*d560*/  FMUL.FTZ R174, R44, R173.reuse ;  /* 0x000000ad2cae7220 */ /* 0x0a0fe20000410000 */
[-C--:B------:R-:W-:Y:S01]  /*d570*/  FMUL.FTZ R176, R45, R173.reuse ;  /* 0x000000ad2db07220 */ /* 0x080fe20000410000 */
[-C--:B------:R-:W-:Y:S01]  /*d580*/  FMUL.FTZ R196, R57, R173.reuse ;  /* 0x000000ad39c47220 */ /* 0x080fe20000410000 */
[-C--:B------:R-:W-:Y:S05]  /*d590*/  FMUL.FTZ R194, R58, R173.reuse ;  /* 0x000000ad3ac27220 */ /* 0x080fea0000410000 */
[----:B------:R-:W1:Y:S01]  /*d5a0*/  MUFU.TANH R101, R184 ;  /* 0x000000b800657308 */ /* 0x000e620000002400 */
[-C--:B--2---:R-:W-:Y:S01]  /*d5b0*/  FMUL.FTZ R186, R51, R173.reuse ;  /* 0x000000ad33ba7220 */ /* 0x084fe20000410000 */
[C---:B---3--:R-:W-:Y:S08]  /*d5c0*/  HMMA.16816.F32 R60, R124.reuse, R88, R60 ;  /* 0x000000587c3c723c */ /* 0x048ff0000000183c */
[----:B------:R2:W3:Y:S01]  /*d5d0*/  MUFU.TANH R184, R192 ;  /* 0x000000c000b87308 */ /* 0x0004e20000002400 */
[-C--:B----4-:R-:W-:Y:S01]  /*d5e0*/  FMUL.FTZ R178, R52, R173.reuse ;  /* 0x000000ad34b27220 */ /* 0x090fe20000410000 */
[----:B------:R-:W-:Y:S08]  /*d5f0*/  HMMA.16816.F32 R64, R124, R90, R64 ;  /* 0x0000005a7c40723c */ /* 0x000ff00000001840 */
[----:B------:R4:W1:Y:S01]  /*d600*/  MUFU.TANH R97, R186 ;  /* 0x000000ba00617308 */ /* 0x0008620000002400 */
[-C--:B------:R-:W-:Y:S01]  /*d610*/  FMUL.FTZ R200, R61, R173.reuse ;  /* 0x000000ad3dc87220 */ /* 0x080fe20000410000 */
[-C--:B------:R-:W-:Y:S08]  /*d620*/  FMUL.FTZ R198, R62, R173.reuse ;  /* 0x000000ad3ec67220 */ /* 0x080ff00000410000 */
[----:B------:R5:W1:Y:S01]  /*d630*/  MUFU.TANH R103, R180 ;  /* 0x000000b400677308 */ /* 0x000a620000002400 */
[-C--:B--2---:R-:W-:Y:S09]  /*d640*/  FMUL.FTZ R192, R60, R173.reuse ;  /* 0x000000ad3cc07220 */ /* 0x084ff20000410000 */
[----:B------:R-:W2:Y:S01]  /*d650*/  MUFU.TANH R99, R182 ;  /* 0x000000b600637308 */ /* 0x000ea20000002400 */
[-C--:B----4-:R-:W-:Y:S09]  /*d660*/  FMUL.FTZ R186, R59, R173.reuse ;  /* 0x000000ad3bba7220 */ /* 0x090ff20000410000 */
[----:B------:R-:W4:Y:S01]  /*d670*/  MUFU.TANH R95, R178 ;  /* 0x000000b2005f7308 */ /* 0x000f220000002400 */
[-C--:B-----5:R-:W-:Y:S09]  /*d680*/  FMUL.FTZ R180, R56, R173.reuse ;  /* 0x000000ad38b47220 */ /* 0x0a0ff20000410000 */
[----:B------:R-:W1:Y:S10]  /*d690*/  MUFU.TANH R93, R188 ;  /* 0x000000bc005d7308 */ /* 0x000e740000002400 */
[----:B------:R5:W1:Y:S10]  /*d6a0*/  MUFU.TANH R182, R190 ;  /* 0x000000be00b67308 */ /* 0x000a740000002400 */
[----:B------:R3:W1:Y:S10]  /*d6b0*/  MUFU.TANH R178, R196 ;  /* 0x000000c400b27308 */ /* 0x0006740000002400 */
[----:B------:R2:W1:Y:S01]  /*d6c0*/  MUFU.TANH R188, R194 ;  /* 0x000000c200bc7308 */ /* 0x0004620000002400 */
[-C--:B-----5:R-:W-:Y:S09]  /*d6d0*/  FMUL.FTZ R190, R66, R173.reuse ;  /* 0x000000ad42be7220 */ /* 0x0a0ff20000410000 */
[----:B------:R5:W1:Y:S01]  /*d6e0*/  MUFU.TANH R59, R192 ;  /* 0x000000c0003b7308 */ /* 0x000a620000002400 */
[-C--:B---3--:R-:W-:Y:S09]  /*d6f0*/  FMUL.FTZ R196, R63, R173.reuse ;  /* 0x000000ad3fc47220 */ /* 0x088ff20000410000 */
[----:B------:R-:W3:Y:S01]  /*d700*/  MUFU.TANH R189, R189 ;  /* 0x000000bd00bd7308 */ /* 0x000ee20000002400 */
[-C--:B--2---:R-:W-:Y:S09]  /*d710*/  FMUL.FTZ R194, R64, R173.reuse ;  /* 0x000000ad40c27220 */ /* 0x084ff20000410000 */
[----:B------:R-:W2:Y:S01]  /*d720*/  MUFU.TANH R191, R191 ;  /* 0x000000bf00bf7308 */ /* 0x000ea20000002400 */
[-C--:B-----5:R-:W-:Y:S01]  /*d730*/  FMUL.FTZ R192, R65, R173.reuse ;  /* 0x000000ad41c07220 */ /* 0x0a0fe20000410000 */
        /* <DEDUP_REMOVED lines=121> */
.L_x_9113:
[----:B------:R-:W-:Y:S05]  /*ded0*/  BSYNC.RECONVERGENT B0 ;  /* 0x0000000000007941 */ /* 0x000fea0003800200 */
.L_x_9112:
        /* <DEDUP_REMOVED lines=29> */
.L_x_9111:
[----:B------:R-:W-:Y:S05]  /*e0b0*/  BSYNC.RECONVERGENT B1 ;  /* 0x0000000000017941 */ /* 0x000fea0003800200 */
.L_x_9110:
[----:B--2---:R-:W-:Y:S01]  /*e0c0*/  IABS R5, R171 ;  /* 0x000000ab00057213 */ /* 0x004fe20000000000 */
[----:B------:R-:W2:Y:S01]  /*e0d0*/  LD.E R21, desc[UR4][R2.64+0xdc] ;  /* 0x0000dc0402157980 */ /* 0x000ea2000c101900 */
[----:B------:R-:W-:Y:S01]  /*e0e0*/  LOP3.LUT R135, R135, 0x120, R136, 0xf8, !PT ;  /* 0x0000012087877812 */ /* 0x000fe200078ef888 */
[C---:B------:R-:W-:Y:S01]  /*e0f0*/  VIADD R38, R172.reuse, 0x1 ;  /* 0x00000001ac267836 */ /* 0x040fe20000000000 */
[----:B------:R-:W-:Y:S01]  /*e100*/  I2FP.F32.S32 R5, R5 ;  /* 0x0000000500057245 */ /* 0x000fe20000201400 */
[C---:B------:R-:W-:Y:S02]  /*e110*/  VIADD R42, R172.reuse, 0xffffffe8 ;  /* 0xffffffe8ac2a7836 */ /* 0x040fe40000000000 */
[C---:B------:R-:W-:Y:S02]  /*e120*/  VIADD R46, R172.reuse, 0xffffffe0 ;  /* 0xffffffe0ac2e7836 */ /* 0x040fe40000000000 */
[----:B------:R-:W-:Y:S02]  /*e130*/  VIADD R32, R172, 0xfffffff8 ;  /* 0xfffffff8ac207836 */ /* 0x000fe40000000000 */
[-C--:B-1----:R-:W-:Y:S01]  /*e140*/  FFMA.FTZ R233, -R156, R5.reuse, R233 ;  /* 0x000000059ce97223 */ /* 0x082fe200000101e9 */
[----:B------:R-:W-:Y:S02]  /*e150*/  VIADD R40, R172, 0xffffffe9 ;  /* 0xffffffe9ac287836 */ /* 0x000fe40000000000 */
[----:B------:R-:W-:Y:S01]  /*e160*/  FFMA.FTZ R121, -R156, R5, R121 ;  /* 0x000000059c797223 */ /* 0x000fe20000010179 */
        /* <DEDUP_REMOVED lines=27> */
[----:B------:R-:W-:Y:S01]  /*e320*/  ISETP.GE.AND P0, PT, R7, R168, PT ;  /* 0x000000a80700720c */ /* 0x000fe20003f06270 */
[----:B------:R-:W-:Y:S01]  /*e330*/  VIADD R0, R171, 0x39 ;  /* 0x00000039ab007836 */ /* 0x000fe20000000000 */
[----:B------:R-:W-:Y:S01]  /*e340*/  ISETP.GE.AND P1, PT, R7, R167, PT ;  /* 0x000000a70700720c */ /* 0x000fe20003f26270 */
[----:B------:R-:W-:Y:S01]  /*e350*/  VIADD R4, R171, 0x40 ;  /* 0x00000040ab047836 */ /* 0x000fe20000000000 */
[----:B------:R-:W-:Y:S01]  /*e360*/  ISETP.GE.AND P6, PT, R7, R146, PT ;  /* 0x000000920700720c */ /* 0x000fe20003fc6270 */
        /* <DEDUP_REMOVED lines=14> */
[C---:B------:R-:W-:Y:S01]  /*e450*/  FFMA.FTZ R175, -R156.reuse, R0, R175 ;  /* 0x000000009caf7223 */ /* 0x040fe200000101af */
[----:B------:R-:W-:Y:S01]  /*e460*/  ISETP.GE.AND P5, PT, R7, R145, PT ;  /* 0x000000910700720c */ /* 0x000fe20003fa6270 */
[----:B------:R-:W-:Y:S01]  /*e470*/  VIADD R0, R171, 0x31 ;  /* 0x00000031ab007836 */ /* 0x000fe20000000000 */
[----:B------:R-:W-:Y:S01]  /*e480*/  IABS R91, R91 ;  /* 0x0000005b005b7213 */ /* 0x000fe20000000000 */
[----:B------:R-:W-:Y:S01]  /*e490*/  FFMA.FTZ R179, -R156, R6, R179 ;  /* 0x000000069cb37223 */ /* 0x000fe200000101b3 */
[----:B------:R-:W-:Y:S01]  /*e4a0*/  FSEL R49, R175, -INF , P0 ;  /* 0xff800000af317808 */ /* 0x000fe20000000000 */
[C---:B------:R-:W-:Y:S01]  /*e4b0*/  VIADD R4, R171.reuse, 0x29 ;  /* 0x00000029ab047836 */ /* 0x040fe20000000000 */
[----:B------:R-:W-:Y:S01]  /*e4c0*/  IABS R0, R0 ;  /* 0x0000000000007213 */ /* 0x000fe20000000000 */
[C---:B------:R-:W-:Y:S01]  /*e4d0*/  VIADD R6, R171.reuse, 0x30 ;  /* 0x00000030ab067836 */ /* 0x040fe20000000000 */
[----:B------:R-:W-:Y:S01]  /*e4e0*/  ISETP.GE.AND P0, PT, R60, R168, PT ;  /* 0x000000a83c00720c */ /* 0x000fe20003f06270 */
[C---:B------:R-:W-:Y:S01]  /*e4f0*/  VIADD R7, R171.reuse, 0x38 ;  /* 0x00000038ab077836 */ /* 0x040fe20000000000 */
[----:B------:R-:W-:Y:S01]  /*e500*/  I2FP.F32.S32 R0, R0 ;  /* 0x0000000000007245 */ /* 0x000fe20000201400 */
[----:B------:R-:W-:Y:S01]  /*e510*/  VIADD R63, R171, 0xffffffd9 ;  /* 0xffffffd9ab3f7836 */ /* 0x000fe20000000000 */
[----:B------:R-:W-:Y:S01]  /*e520*/  IABS R4, R4 ;  /* 0x0000000400047213 */ /* 0x000fe20000000000 */
[----:B------:R-:W-:Y:S01]  /*e530*/  VIADD R169, R169, 0xffffff80 ;  /* 0xffffff80a9a97836 */ /* 0x000fe20000000000 */
[----:B------:R-:W-:Y:S01]  /*e540*/  IABS R6, R6 ;  /* 0x0000000600067213 */ /* 0x000fe20000000000 */
[C---:B------:R-:W-:Y:S01]  /*e550*/  FFMA.FTZ R183, -R156.reuse, R0, R183 ;  /* 0x000000009cb77223 */ /* 0x040fe200000101b7 */
[----:B------:R-:W-:Y:S01]  /*e560*/  I2FP.F32.S32 R4, R4 ;  /* 0x0000000400047245 */ /* 0x000fe20000201400 */
[C---:B------:R-:W-:Y:S01]  /*e570*/  FFMA.FTZ R195, -R156.reuse, R0, R195 ;  /* 0x000000009cc37223 */ /* 0x040fe200000101c3 */
[----:B------:R-:W-:Y:S01]  /*e580*/  I2FP.F32.S32 R0, R5 ;  /* 0x0000000500007245 */ /* 0x000fe20000201400 */
[----:B------:R-:W-:Y:S01]  /*e590*/  VIADD R5, R171, 0x11 ;  /* 0x00000011ab057836 */ /* 0x000fe20000000000 */
[----:B------:R-:W-:Y:S01]  /*e5a0*/  IABS R7, R7 ;  /* 0x0000000700077213 */ /* 0x000fe20000000000 */
[C---:B------:R-:W-:Y:S01]  /*e5b0*/  FFMA.FTZ R191, -R156.reuse, R4, R191 ;  /* 0x000000049cbf7223 */ /* 0x040fe200000101bf */
[----:B------:R-:W-:Y:S01]  /*e5c0*/  I2FP.F32.S32 R6, R6 ;  /* 0x0000000600067245 */ /* 0x000fe20000201400 */
[C---:B------:R-:W-:Y:S01]  /*e5d0*/  FFMA.FTZ R203, -R156.reuse, R4, R203 ;  /* 0x000000049ccb7223 */ /* 0x040fe200000101cb */
[----:B------:R-:W-:Y:S01]  /*e5e0*/  FSEL R15, R183, -INF , P0 ;  /* 0xff800000b70f7808 */ /* 0x000fe20000000000 */
[----:B------:R-:W-:Y:S01]  /*e5f0*/  FFMA.FTZ R205, -R156, R0, R205 ;  /* 0x000000009ccd7223 */ /* 0x000fe200000101cd */
[----:B------:R-:W-:Y:S01]  /*e600*/  ISETP.GE.AND P0, PT, R56, R168, PT ;  /* 0x000000a83800720c */ /* 0x000fe20003f06270 */
[C---:B------:R-:W-:Y:S01]  /*e610*/  FFMA.FTZ R185, -R156.reuse, R6, R185 ;  /* 0x000000069cb97223 */ /* 0x040fe200000101b9 */
[----:B------:R-:W-:Y:S01]  /*e620*/  I2FP.F32.S32 R7, R7 ;  /* 0x0000000700077245 */ /* 0x000fe20000201400 */
[C---:B------:R-:W-:Y:S01]  /*e630*/  FFMA.FTZ R193, -R156.reuse, R0, R193 ;  /* 0x000000009cc17223 */ /* 0x040fe200000101c1 */
[----:B------:R-:W-:Y:S01]  /*e640*/  FSEL R31, R191, -INF , P0 ;  /* 0xff800000bf1f7808 */ /* 0x000fe20000000000 */
[----:B------:R-:W-:Y:S01]  /*e650*/  FFMA.FTZ R197, -R156, R6, R197 ;  /* 0x000000069cc57223 */ /* 0x000fe200000101c5 */
[----:B------:R-:W-:Y:S01]  /*e660*/  ISETP.GE.AND P0, PT, R62, R167, PT ;  /* 0x000000a73e00720c */ /* 0x000fe20003f06270 */
[C---:B------:R-:W-:Y:S01]  /*e670*/  FFMA.FTZ R177, -R156.reuse, R7, R177 ;  /* 0x000000079cb17223 */ /* 0x040fe200000101b1 */
[----:B------:R-:W-:Y:S01]  /*e680*/  IABS R5, R5 ;  /* 0x0000000500057213 */ /* 0x000fe20000000000 */
[----:B------:R-:W-:Y:S01]  /*e690*/  FFMA.FTZ R189, -R156, R7, R189 ;  /* 0x000000079cbd7223 */ /* 0x000fe200000101bd */
[----:B------:R-:W-:Y:S01]  /*e6a0*/  FSEL R35, R181, -INF , P0 ;  /* 0xff800000b5237808 */ /* 0x000fe20000000000 */
[C---:B------:R-:W-:Y:S01]  /*e6b0*/  VIADD R4, R171.reuse, 0x18 ;  /* 0x00000018ab047836 */ /* 0x040fe20000000000 */
[----:B------:R-:W-:Y:S01]  /*e6c0*/  ISETP.GE.AND P0, PT, R60, R167, PT ;  /* 0x000000a73c00720c */ /* 0x000fe20003f06270 */
[----:B------:R-:W-:Y:S01]  /*e6d0*/  VIADD R0, R171, 0x20 ;  /* 0x00000020ab007836 */ /* 0x000fe20000000000 */
[----:B------:R-:W-:Y:S01]  /*e6e0*/  FSEL R47, R177, -INF , P4 ;  /* 0xff800000b12f7808 */ /* 0x000fe20002000000 */
[C---:B------:R-:W-:Y:S01]  /*e6f0*/  VIADD R6, R171.reuse, 0x19 ;  /* 0x00000019ab067836 */ /* 0x040fe20000000000 */
[----:B------:R-:W-:Y:S01]  /*e700*/  IABS R4, R4 ;  /* 0x0000000400047213 */ /* 0x000fe20000000000 */
[----:B------:R-:W-:Y:S01]  /*e710*/  VIADD R7, R171, 0x21 ;  /* 0x00000021ab077836 */ /* 0x000fe20000000000 */
[----:B------:R-:W-:Y:S02]  /*e720*/  IABS R0, R0 ;  /* 0x0000000000007213 */ /* 0x000fe40000000000 */
[----:B------:R-:W-:Y:S02]  /*e730*/  I2FP.F32.S32 R4, R4 ;  /* 0x0000000400047245 */ /* 0x000fe40000201400 */
[----:B------:R-:W-:Y:S02]  /*e740*/  I2FP.F32.S32 R0, R0 ;  /* 0x0000000000007245 */ /* 0x000fe40000201400 */
[----:B------:R-:W-:Y:S01]  /*e750*/  IABS R6, R6 ;  /* 0x0000000600067213 */ /* 0x000fe20000000000 */
[----:B------:R-:W-:Y:S01]  /*e760*/  FFMA.FTZ R209, -R156, R4, R209 ;  /* 0x000000049cd17223 */ /* 0x000fe200000101d1 */
[----:B------:R-:W-:Y:S01]  /*e770*/  ISETP.GE.AND P4, PT, R58, R168, PT ;  /* 0x000000a83a00720c */ /* 0x000fe20003f86270 */
[C---:B------:R-:W-:Y:S01]  /*e780*/  FFMA.FTZ R221, -R156.reuse, R4, R221 ;  /* 0x000000049cdd7223 */ /* 0x040fe200000101dd */
[----:B------:R-:W-:Y:S01]  /*e790*/  I2FP.F32.S32 R6, R6 ;  /* 0x0000000600067245 */ /* 0x000fe20000201400 */
[CC--:B------:R-:W-:Y:S01]  /*e7a0*/  FFMA.FTZ R201, -R156.reuse, R0.reuse, R201 ;  /* 0x000000009cc97223 */ /* 0x0c0fe200000101c9 */
[----:B------:R-:W-:Y:S01]  /*e7b0*/  FSEL R33, R187, -INF , P0 ;  /* 0xff800000bb217808 */ /* 0x000fe20000000000 */
[C---:B------:R-:W-:Y:S01]  /*e7c0*/  FFMA.FTZ R213, -R156.reuse, R0, R213 ;  /* 0x000000009cd57223 */ /* 0x040fe200000101d5 */
[----:B------:R-:W-:Y:S01]  /*e7d0*/  I2FP.F32.S32 R0, R5 ;  /* 0x0000000500007245 */ /* 0x000fe20000201400 */
[----:B------:R-:W-:Y:S01]  /*e7e0*/  FFMA.FTZ R207, -R156, R6, R207 ;  /* 0x000000069ccf7223 */ /* 0x000fe200000101cf */
[----:B------:R-:W-:Y:S01]  /*e7f0*/  ISETP.GE.AND P0, PT, R44, R168, PT ;  /* 0x000000a82c00720c */ /* 0x000fe20003f06270 */
[C---:B------:R-:W-:Y:S01]  /*e800*/  FFMA.FTZ R219, -R156.reuse, R6, R219 ;  /* 0x000000069cdb7223 */ /* 0x040fe200000101db */
[----:B------:R-:W-:Y:S01]  /*e810*/  FSEL R13, R185, -INF , P4 ;  /* 0xff800000b90d7808 */ /* 0x000fe20002000000 */
[----:B------:R-:W-:Y:S01]  /*e820*/  FFMA.FTZ R215, -R156, R0, R215 ;  /* 0x000000009cd77223 */ /* 0x000fe200000101d7 */
[----:B------:R-:W-:Y:S01]  /*e830*/  ISETP.GE.AND P4, PT, R54, R168, PT ;  /* 0x000000a83600720c */ /* 0x000fe20003f86270 */
[----:B------:R-:W-:Y:S01]  /*e840*/  FFMA.FTZ R227, -R156, R0, R227 ;  /* 0x000000009ce37223 */ /* 0x000fe200000101e3 */
[----:B------:R-:W-:Y:S01]  /*e850*/  FSEL R19, R209, -INF , P0 ;  /* 0xff800000d1137808 */ /* 0x000fe20000000000 */
[C---:B------:R-:W-:Y:S01]  /*e860*/  VIADD R4, R171.reuse, 0x1 ;  /* 0x00000001ab047836 */ /* 0x040fe20000000000 */
[----:B------:R-:W-:Y:S01]  /*e870*/  IABS R7, R7 ;  /* 0x0000000700077213 */ /* 0x000fe20000000000 */
[C---:B------:R-:W-:Y:S01]  /*e880*/  VIADD R5, R171.reuse, 0xfffffff9 ;  /* 0xfffffff9ab057836 */ /* 0x040fe20000000000 */
[----:B------:R-:W-:Y:S01]  /*e890*/  ISETP.GE.AND P0, PT, R42, R168, PT ;  /* 0x000000a82a00720c */ /* 0x000fe20003f06270 */
[C---:B------:R-:W-:Y:S01]  /*e8a0*/  VIADD R6, R171.reuse, 0x8 ;  /* 0x00000008ab067836 */ /* 0x040fe20000000000 */
[----:B------:R-:W-:Y:S01]  /*e8b0*/  IABS R4, R4 ;  /* 0x0000000400047213 */ /* 0x000fe20000000000 */
[----:B------:R-:W-:Y:S01]  /*e8c0*/  VIADD R0, R171, 0x9 ;  /* 0x00000009ab007836 */ /* 0x000fe20000000000 */
[----:B------:R-:W-:Y:S02]  /*e8d0*/  FSEL R29, R193, -INF , P4 ;  /* 0xff800000c11d7808 */ /* 0x000fe40002000000 */
[----:B------:R-:W-:Y:S02]  /*e8e0*/  I2FP.F32.S32 R4, R4 ;  /* 0x0000000400047245 */ /* 0x000fe40000201400 */
[----:B------:R-:W-:Y:S02]  /*e8f0*/  I2FP.F32.S32 R7, R7 ;  /* 0x0000000700077245 */ /* 0x000fe40000201400 */
[----:B------:R-:W-:Y:S01]  /*e900*/  FSEL R193, R215, -INF , P0 ;  /* 0xff800000d7c17808 */ /* 0x000fe20000000000 */
[C---:B------:R-:W-:Y:S01]  /*e910*/  FFMA.FTZ R231, -R156.reuse, R4, R231 ;  /* 0x000000049ce77223 */ /* 0x040fe200000101e7 */
[----:B------:R-:W-:Y:S01]  /*e920*/  IABS R6, R6 ;  /* 0x0000000600067213 */ /* 0x000fe20000000000 */
[----:B------:R-:W-:Y:S01]  /*e930*/  FFMA.FTZ R211, -R156, R7, R211 ;  /* 0x000000079cd37223 */ /* 0x000fe200000101d3 */
[----:B------:R-:W-:Y:S01]  /*e940*/  ISETP.GE.AND P0, PT, R48, R167, PT ;  /* 0x000000a73000720c */ /* 0x000fe20003f06270 */
[C---:B------:R-:W-:Y:S01]  /*e950*/  FFMA.FTZ R243, -R156.reuse, R4, R243 ;  /* 0x000000049cf37223 */ /* 0x040fe200000101f3 */
[----:B------:R-:W-:Y:S01]  /*e960*/  I2FP.F32.S32 R6, R6 ;  /* 0x0000000600067245 */ /* 0x000fe20000201400 */
[----:B------:R-:W-:Y:S01]  /*e970*/  FFMA.FTZ R199, -R156, R7, R199 ;  /* 0x000000079cc77223 */ /* 0x000fe200000101c7 */
[----:B------:R-:W-:Y:S01]  /*e980*/  FSEL R43, R205, -INF , P0 ;  /* 0xff800000cd2b7808 */ /* 0x000fe20000000000 */
[C---:B------:R-:W-:Y:S01]  /*e990*/  VIADD R4, R171.reuse, 0xfffffff1 ;  /* 0xfffffff1ab047836 */ /* 0x040fe20000000000 */
[-C--:B------:R-:W-:Y:S01]  /*e9a0*/  ISETP.GE.AND P0, PT, R46, R167.reuse, PT ;  /* 0x000000a72e00720c */ /* 0x080fe20003f06270 */
[C---:B------:R-:W-:Y:S01]  /*e9b0*/  FFMA.FTZ R225, -R156.reuse, R6, R225 ;  /* 0x000000069ce17223 */ /* 0x040fe200000101e1 */
[----:B------:R-:W-:Y:S01]  /*e9c0*/  IABS R0, R0 ;  /* 0x0000000000007213 */ /* 0x000fe20000000000 */
[----:B------:R-:W-:Y:S01]  /*e9d0*/  FFMA.FTZ R237, -R156, R6, R237 ;  /* 0x000000069ced7223 */ /* 0x000fe200000101ed */
[----:B------:R-:W-:Y:S01]  /*e9e0*/  IABS R4, R4 ;  /* 0x0000000400047213 */ /* 0x000fe20000000000 */
[C---:B------:R-:W-:Y:S01]  /*e9f0*/  VIADD R6, R171.reuse, 0xfffffff8 ;  /* 0xfffffff8ab067836 */ /* 0x040fe20000000000 */
[-C--:B------:R-:W-:Y:S01]  /*ea00*/  ISETP.GE.AND P4, PT, R52, R168.reuse, PT ;  /* 0x000000a83400720c */ /* 0x080fe20003f86270 */
[----:B------:R-:W-:Y:S01]  /*ea10*/  VIADD R7, R171, 0x10 ;  /* 0x00000010ab077836 */ /* 0x000fe20000000000 */
[----:B------:R-:W-:Y:S02]  /*ea20*/  FSEL R17, R211, -INF , P0 ;  /* 0xff800000d3117808 */ /* 0x000fe40000000000 */
[----:B------:R-:W-:Y:S02]  /*ea30*/  ISETP.GE.AND P0, PT, R32, R168, PT ;  /* 0x000000a82000720c */ /* 0x000fe40003f06270 */
[----:B------:R-:W-:Y:S02]  /*ea40*/  I2FP.F32.S32 R4, R4 ;  /* 0x0000000400047245 */ /* 0x000fe40000201400 */
[----:B------:R-:W-:Y:S02]  /*ea50*/  I2FP.F32.S32 R0, R0 ;  /* 0x0000000000007245 */ /* 0x000fe40000201400 */
[----:B------:R-:W-:Y:S01]  /*ea60*/  FSEL R9, R199, -INF , P4 ;  /* 0xff800000c7097808 */ /* 0x000fe20002000000 */
[----:B------:R-:W-:Y:S01]  /*ea70*/  FFMA.FTZ R245, -R156, R4, R245 ;  /* 0x000000049cf57223 */ /* 0x000fe200000101f5 */
[----:B------:R-:W-:Y:S01]  /*ea80*/  ISETP.GE.AND P4, PT, R58, R167, PT ;  /* 0x000000a73a00720c */ /* 0x000fe20003f86270 */
[C---:B------:R-:W-:Y:S01]  /*ea90*/  FFMA.FTZ R223, -R156.reuse, R0, R223 ;  /* 0x000000009cdf7223 */ /* 0x040fe200000101df */
[----:B------:R-:W-:Y:S01]  /*eaa0*/  FSEL R181, R231, -INF , P0 ;  /* 0xff800000e7b57808 */ /* 0x000fe20000000000 */
[C---:B------:R-:W-:Y:S01]  /*eab0*/  FFMA.FTZ R107, -R156.reuse, R4, R107 ;  /* 0x000000049c6b7223 */ /* 0x040fe2000001016b */
[----:B------:R-:W-:Y:S01]  /*eac0*/  IABS R5, R5 ;  /* 0x0000000500057213 */ /* 0x000fe20000000000 */
[----:B------:R-:W-:Y:S01]  /*ead0*/  FFMA.FTZ R235, -R156, R0, R235 ;  /* 0x000000009ceb7223 */ /* 0x000fe200000101eb */
[----:B------:R-:W-:Y:S01]  /*eae0*/  IABS R6, R6 ;  /* 0x0000000600067213 */ /* 0x000fe20000000000 */
[----:B------:R-:W-:Y:S01]  /*eaf0*/  VIADD R4, R171, 0xffffffc9 ;  /* 0xffffffc9ab047836 */ /* 0x000fe20000000000 */
[----:B------:R-:W-:Y:S02]  /*eb00*/  ISETP.GE.AND P0, PT, R42, R167, PT ;  /* 0x000000a72a00720c */ /* 0x000fe40003f06270 */
[----:B------:R-:W-:Y:S02]  /*eb10*/  FSEL R25, R189, -INF , P4 ;  /* 0xff800000bd197808 */ /* 0x000fe40002000000 */
[----:B------:R-:W-:Y:S01]  /*eb20*/  I2FP.F32.S32 R0, R5 ;  /* 0x0000000500007245 */ /* 0x000fe20000201400 */
[----:B------:R-:W-:Y:S01]  /*eb30*/  VIADD R5, R171, 0xffffffe8 ;  /* 0xffffffe8ab057836 */ /* 0x000fe20000000000 */
[----:B------:R-:W-:Y:S02]  /*eb40*/  I2FP.F32.S32 R6, R6 ;  /* 0x0000000600067245 */ /* 0x000fe40000201400 */
[----:B------:R-:W-:Y:S01]  /*eb50*/  FSEL R189, R219, -INF , P0 ;  /* 0xff800000dbbd7808 */ /* 0x000fe20000000000 */
[C---:B------:R-:W-:Y:S01]  /*eb60*/  FFMA.FTZ R239, -R156.reuse, R0, R239 ;  /* 0x000000009cef7223 */ /* 0x040fe200000101ef */
[----:B------:R-:W-:Y:S01]  /*eb70*/  IABS R7, R7 ;  /* 0x0000000700077213 */ /* 0x000fe20000000000 */
[----:B------:R-:W-:Y:S01]  /*eb80*/  FFMA.FTZ R241, -R156, R6, R241 ;  /* 0x000000069cf17223 */ /* 0x000fe200000101f1 */
[----:B------:R-:W-:Y:S01]  /*eb90*/  ISETP.GE.AND P0, PT, R40, R167, PT ;  /* 0x000000a72800720c */ /* 0x000fe20003f06270 */
[C---:B------:R-:W-:Y:S01]  /*eba0*/  FFMA.FTZ R249, -R156.reuse, R0, R249 ;  /* 0x000000009cf97223 */ /* 0x040fe200000101f9 */
[----:B------:R-:W-:Y:S01]  /*ebb0*/  IABS R4, R4 ;  /* 0x0000000400047213 */ /* 0x000fe20000000000 */
[----:B------:R-:W-:Y:S01]  /*ebc0*/  FFMA.FTZ R251, -R156, R6, R251 ;  /* 0x000000069cfb7223 */ /* 0x000fe200000101fb */
[----:B------:R-:W-:Y:S01]  /*ebd0*/  I2FP.F32.S32 R7, R7 ;  /* 0x0000000700077245 */ /* 0x000fe20000201400 */
[----:B------:R-:W-:Y:S01]  /*ebe0*/  VIADD R6, R172, 0x31 ;  /* 0x00000031ac067836 */ /* 0x000fe20000000000 */
[----:B------:R-:W-:Y:S01]  /*ebf0*/  FSEL R187, R221, -INF , P0 ;  /* 0xff800000ddbb7808 */ /* 0x000fe20000000000 */
[C---:B------:R-:W-:Y:S01]  /*ec00*/  VIADD R0, R171.reuse, 0xfffffff0 ;  /* 0xfffffff0ab007836 */ /* 0x040fe20000000000 */
[----:B------:R-:W-:Y:S01]  /*ec10*/  IABS R5, R5 ;  /* 0x0000000500057213 */ /* 0x000fe20000000000 */
[-C--:B------:R-:W-:Y:S01]  /*ec20*/  FFMA.FTZ R217, -R156, R7.reuse, R217 ;  /* 0x000000079cd97223 */ /* 0x080fe200000101d9 */
[----:B------:R-:W-:Y:S01]  /*ec30*/  ISETP.GE.AND P0, PT, R38, R168, PT ;  /* 0x000000a82600720c */ /* 0x000fe20003f06270 */
[----:B------:R-:W-:Y:S01]  /*ec40*/  FFMA.FTZ R229, -R156, R7, R229 ;  /* 0x000000079ce57223 */ /* 0x000fe200000101e5 */
[----:B------:R-:W-:Y:S01]  /*ec50*/  I2FP.F32.S32 R4, R4 ;  /* 0x0000000400047245 */ /* 0x000fe20000201400 */
[----:B------:R-:W-:Y:S01]  /*ec60*/  VIADD R7, R171, 0xffffffe9 ;  /* 0xffffffe9ab077836 */ /* 0x000fe20000000000 */
[----:B------:R-:W-:Y:S02]  /*ec70*/  I2FP.F32.S32 R5, R5 ;  /* 0x0000000500057245 */ /* 0x000fe40000201400 */
[-C--:B------:R-:W-:Y:S01]  /*ec80*/  ISETP.GE.AND P4, PT, R56, R167.reuse, PT ;  /* 0x000000a73800720c */ /* 0x080fe20003f86270 */
[CC--:B------:R-:W-:Y:S01]  /*ec90*/  FFMA.FTZ R59, -R156.reuse, R4.reuse, R59 ;  /* 0x000000049c3b7223 */ /* 0x0c0fe2000001013b */
[----:B------:R-:W-:Y:S01]  /*eca0*/  FSEL R123, R241, -INF , P0 ;  /* 0xff800000f17b7808 */ /* 0x000fe20000000000 */
[----:B------:R-:W-:Y:S01]  /*ecb0*/  FFMA.FTZ R23, -R156, R4, R23 ;  /* 0x000000049c177223 */ /* 0x000fe20000010117 */
[----:B------:R-:W-:Y:S01]  /*ecc0*/  ISETP.GE.AND P0, PT, R36, R167, PT ;  /* 0x000000a72400720c */ /* 0x000fe20003f06270 */
[CC--:B------:R-:W-:Y:S01]  /*ecd0*/  FFMA.FTZ R176, -R156.reuse, R5.reuse, R176 ;  /* 0x000000059cb07223 */ /* 0x0c0fe200000101b0 */
[----:B------:R-:W-:Y:S01]  /*ece0*/  FSEL R4, R179, -INF , P1 ;  /* 0xff800000b3047808 */ /* 0x000fe20000800000 */
[----:B------:R-:W-:Y:S01]  /*ecf0*/  FFMA.FTZ R97, -R156, R5, R97 ;  /* 0x000000059c617223 */ /* 0x000fe20000010161 */
[----:B------:R-:W-:Y:S01]  /*ed00*/  FSEL R45, R195, -INF , P4 ;  /* 0xff800000c32d7808 */ /* 0x000fe20002000000 */
[----:B------:R-:W-:Y:S01]  /*ed10*/  VIADD R5, R171, 0xffffffc0 ;  /* 0xffffffc0ab057836 */ /* 0x000fe20000000000 */
[----:B------:R-:W-:Y:S02]  /*ed20*/  IABS R0, R0 ;  /* 0x0000000000007213 */ /* 0x000fe40000000000 */
[-C--:B------:R-:W-:Y:S02]  /*ed30*/  ISETP.GE.AND P1, PT, R48, R168.reuse, PT ;  /* 0x000000a83000720c */ /* 0x080fe40003f26270 */
[-C--:B------:R-:W-:Y:S02]  /*ed40*/  ISETP.GE.AND P4, PT, R40, R168.reuse, PT ;  /* 0x000000a82800720c */ /* 0x080fe40003f86270 */
[----:B------:R-:W-:Y:S02]  /*ed50*/  FSEL R179, R227, -INF , P0 ;  /* 0xff800000e3b37808 */ /* 0x000fe40000000000 */
[----:B------:R-:W-:Y:S02]  /*ed60*/  IABS R7, R7 ;  /* 0x0000000700077213 */ /* 0x000fe40000000000 */
[----:B------:R-:W-:Y:S02]  /*ed70*/  ISETP.GE.AND P0, PT, R28, R168, PT ;  /* 0x000000a81c00720c */ /* 0x000fe40003f06270 */
[----:B------:R-:W-:Y:S02]  /*ed80*/  I2FP.F32.S32 R0, R0 ;  /* 0x0000000000007245 */ /* 0x000fe40000201400 */
[----:B------:R-:W-:Y:S02]  /*ed90*/  FSEL R39, R201, -INF , P1 ;  /* 0xff800000c9277808 */ /* 0x000fe40000800000 */
[----:B------:R-:W-:Y:S01]  /*eda0*/  FSEL R191, R217, -INF , P4 ;  /* 0xff800000d9bf7808 */ /* 0x000fe20002000000 */
[CC--:B------:R-:W-:Y:S01]  /*edb0*/  FFMA.FTZ R105, -R156.reuse, R0.reuse, R105 ;  /* 0x000000009c697223 */ /* 0x0c0fe20000010169 */
[----:B------:R-:W-:Y:S01]  /*edc0*/  I2FP.F32.S32 R7, R7 ;  /* 0x0000000700077245 */ /* 0x000fe20000201400 */
[----:B------:R-:W-:Y:S01]  /*edd0*/  FFMA.FTZ R247, -R156, R0, R247 ;  /* 0x000000009cf77223 */ /* 0x000fe200000101f7 */
[-C--:B------:R-:W-:Y:S01]  /*ede0*/  ISETP.GE.AND P1, PT, R46, R168.reuse, PT ;  /* 0x000000a82e00720c */ /* 0x080fe20003f26270 */
[----:B------:R-:W-:Y:S01]  /*edf0*/  VIADD R0, R171, 0xffffffc1 ;  /* 0xffffffc1ab007836 */ /* 0x000fe20000000000 */
[-C--:B------:R-:W-:Y:S01]  /*ee00*/  ISETP.GE.AND P4, PT, R36, R168.reuse, PT ;  /* 0x000000a82400720c */ /* 0x080fe20003f86270 */
[CC--:B------:R-:W-:Y:S01]  /*ee10*/  FFMA.FTZ R174, -R156.reuse, R7.reuse, R174 ;  /* 0x000000079cae7223 */ /* 0x0c0fe200000101ae */
[----:B------:R-:W-:Y:S01]  /*ee20*/  FSEL R119, R245, -INF , P0 ;  /* 0xff800000f5777808 */ /* 0x000fe20000000000 */
[----:B------:R-:W-:Y:S01]  /*ee30*/  FFMA.FTZ R99, -R156, R7, R99 ;  /* 0x000000079c637223 */ /* 0x000fe20000010163 */
[----:B------:R-:W-:Y:S01]  /*ee40*/  IABS R5, R5 ;  /* 0x0000000500057213 */ /* 0x000fe20000000000 */
[----:B------:R-:W-:Y:S01]  /*ee50*/  VIADD R7, R171, 0xffffffd1 ;  /* 0xffffffd1ab077836 */ /* 0x000fe20000000000 */
[----:B------:R-:W-:Y:S02]  /*ee60*/  ISETP.GE.AND P0, PT, R32, R167, PT ;  /* 0x000000a72000720c */ /* 0x000fe40003f06270 */
[----:B------:R-:W-:Y:S02]  /*ee70*/  FSEL R41, R207, -INF , P1 ;  /* 0xff800000cf297808 */ /* 0x000fe40000800000 */
[----:B------:R-:W-:Y:S02]  /*ee80*/  FSEL R185, R223, -INF , P4 ;  /* 0xff800000dfb97808 */ /* 0x000fe40002000000 */
[----:B------:R-:W-:Y:S02]  /*ee90*/  I2FP.F32.S32 R91, R91 ;  /* 0x0000005b005b7245 */ /* 0x000fe40000201400 */
[----:B------:R-:W-:Y:S02]  /*eea0*/  I2FP.F32.S32 R5, R5 ;  /* 0x0000000500057245 */ /* 0x000fe40000201400 */
[----:B------:R-:W-:Y:S01]  /*eeb0*/  ISETP.GE.AND P1, PT, R54, R167, PT ;  /* 0x000000a73600720c */ /* 0x000fe20003f26270 */
[----:B------:R-:W-:Y:S01]  /*eec0*/  FFMA.FTZ R103, -R156, R91, R103 ;  /* 0x0000005b9c677223 */ /* 0x000fe20000010167 */
[----:B------:R-:W-:Y:S01]  /*eed0*/  ISETP.GE.AND P4, PT, R44, R167, PT ;  /* 0x000000a72c00720c */ /* 0x000fe20003f86270 */
[C---:B------:R-:W-:Y:S01]  /*eee0*/  FFMA.FTZ R50, -R156.reuse, R5, R50 ;  /* 0x000000059c327223 */ /* 0x040fe20000010132 */
[----:B------:R-:W-:Y:S01]  /*eef0*/  FSEL R173, R235, -INF , P0 ;  /* 0xff800000ebad7808 */ /* 0x000fe20000000000 */
[----:B------:R-:W-:Y:S01]  /*ef00*/  FFMA.FTZ R91, -R156, R91, R184 ;  /* 0x0000005b9c5b7223 */ /* 0x000fe200000101b8 */
[----:B------:R-:W-:Y:S01]  /*ef10*/  ISETP.GE.AND P0, PT, R24, R168, PT ;  /* 0x000000a81800720c */ /* 0x000fe20003f06270 */
[----:B------:R-:W-:Y:S01]  /*ef20*/  VIADD R5, R171, 0xffffffd0 ;  /* 0xffffffd0ab057836 */ /* 0x000fe20000000000 */
[----:B------:R-:W-:Y:S02]  /*ef30*/  FSEL R11, R197, -INF , P1 ;  /* 0xff800000c50b7808 */ /* 0x000fe40000800000 */
[----:B------:R-:W-:Y:S02]  /*ef40*/  FSEL R195, R213, -INF , P4 ;  /* 0xff800000d5c37808 */ /* 0x000fe40002000000 */
[----:B------:R-:W-:Y:S02]  /*ef50*/  IABS R0, R0 ;  /* 0x0000000000007213 */ /* 0x000fe40000000000 */
[----:B------:R-:W-:Y:S02]  /*ef60*/  IABS R61, R61 ;  /* 0x0000003d003d7213 */ /* 0x000fe40000000000 */
[-C--:B------:R-:W-:Y:S02]  /*ef70*/  ISETP.GE.AND P1, PT, R52, R167.reuse, PT ;  /* 0x000000a73400720c */ /* 0x080fe40003f26270 */
[----:B------:R-:W-:Y:S02]  /*ef80*/  ISETP.GE.AND P4, PT, R172, R167, PT ;  /* 0x000000a7ac00720c */ /* 0x000fe40003f86270 */
[----:B------:R-:W-:Y:S02]  /*ef90*/  FSEL R111, R174, -INF , P0 ;  /* 0xff800000ae6f7808 */ /* 0x000fe40000000000 */
[----:B------:R-:W-:Y:S02]  /*efa0*/  ISETP.GE.AND P0, PT, R18, R168, PT ;  /* 0x000000a81200720c */ /* 0x000fe40003f06270 */
[----:B------:R-:W-:Y:S02]  /*efb0*/  I2FP.F32.S32 R0, R0 ;  /* 0x0000000000007245 */ /* 0x000fe40000201400 */
[----:B------:R-:W-:Y:S02]  /*efc0*/  I2FP.F32.S32 R61, R61 ;  /* 0x0000003d003d7245 */ /* 0x000fe40000201400 */
[----:B------:R-:W-:Y:S01]  /*efd0*/  FSEL R37, R203, -INF , P1 ;  /* 0xff800000cb257808 */ /* 0x000fe20000800000 */
[C---:B------:R-:W-:Y:S01]  /*efe0*/  FFMA.FTZ R51, -R156.reuse, R0, R51 ;  /* 0x000000009c337223 */ /* 0x040fe20000010133 */
[----:B------:R-:W-:Y:S01]  /*eff0*/  FSEL R27, R243, -INF , P4 ;  /* 0xff800000f31b7808 */ /* 0x000fe20002000000 */
[----:B------:R-:W-:Y:S01]  /*f000*/  FFMA.FTZ R93, -R156, R61, R93 ;  /* 0x0000003d9c5d7223 */ /* 0x000fe2000001015d */
[----:B------:R-:W-:Y:S01]  /*f010*/  IABS R7, R7 ;  /* 0x0000000700077213 */ /* 0x000fe20000000000 */
[C---:B------:R-:W-:Y:S01]  /*f020*/  VIADD R0, R171.reuse, 0xffffffc8 ;  /* 0xffffffc8ab007836 */ /* 0x040fe20000000000 */
[-C--:B------:R-:W-:Y:S01]  /*f030*/  ISETP.GE.AND P1, PT, R34, R168.reuse, PT ;  /* 0x000000a82200720c */ /* 0x080fe20003f26270 */
[----:B------:R-:W-:Y:S01]  /*f040*/  FFMA.FTZ R61, -R156, R61, R186 ;  /* 0x0000003d9c3d7223 */ /* 0x000fe200000101ba */
[----:B------:R-:W-:Y:S01]  /*f050*/  ISETP.GE.AND P4, PT, R28, R167, PT ;  /* 0x000000a71c00720c */ /* 0x000fe20003f86270 */
[----:B------:R-:W-:Y:S01]  /*f060*/  VIADD R171, R171, 0x80 ;  /* 0x00000080abab7836 */ /* 0x000fe20000000000 */
[----:B------:R-:W-:Y:S02]  /*f070*/  FSEL R103, R103, -INF , P0 ;  /* 0xff80000067677808 */ /* 0x000fe40000000000 */
[----:B------:R-:W-:Y:S02]  /*f080*/  IABS R5, R5 ;  /* 0x0000000500057213 */ /* 0x000fe40000000000 */
[----:B------:R-:W-:Y:S02]  /*f090*/  ISETP.GE.AND P0, PT, R26, R167, PT ;  /* 0x000000a71a00720c */ /* 0x000fe40003f06270 */
[----:B------:R-:W-:Y:S02]  /*f0a0*/  I2FP.F32.S32 R7, R7 ;  /* 0x0000000700077245 */ /* 0x000fe40000201400 */
[----:B------:R-:W-:Y:S02]  /*f0b0*/  FSEL R183, R225, -INF , P1 ;  /* 0xff800000e1b77808 */ /* 0x000fe40000800000 */
[----:B------:R-:W-:Y:S01]  /*f0c0*/  FSEL R115, R249, -INF , P4 ;  /* 0xff800000f9737808 */ /* 0x000fe20002000000 */
[C---:B------:R-:W-:Y:S01]  /*f0d0*/  FFMA.FTZ R67, -R156.reuse, R7, R180 ;  /* 0x000000079c437223 */ /* 0x040fe200000101b4 */
[----:B------:R-:W-:Y:S01]  /*f0e0*/  I2FP.F32.S32 R5, R5 ;  /* 0x0000000500057245 */ /* 0x000fe20000201400 */
[----:B------:R-:W-:Y:S01]  /*f0f0*/  FFMA.FTZ R55, -R156, R7, R55 ;  /* 0x000000079c377223 */ /* 0x000fe20000010137 */
[CC--:B------:R-:W-:Y:S01]  /*f100*/  ISETP.GE.AND P1, PT, R172.reuse, R168.reuse, PT ;  /* 0x000000a8ac00720c */ /* 0x0c0fe20003f26270 */
[----:B------:R-:W-:Y:S01]  /*f110*/  VIADD R7, R172, 0x30 ;  /* 0x00000030ac077836 */ /* 0x000fe20000000000 */
[----:B------:R-:W-:Y:S01]  /*f120*/  ISETP.GE.AND P4, PT, R12, R168, PT ;  /* 0x000000a80c00720c */ /* 0x000fe20003f86270 */
[CC--:B------:R-:W-:Y:S01]  /*f130*/  FFMA.FTZ R53, -R156.reuse, R5.reuse, R53 ;  /* 0x000000059c357223 */ /* 0x0c0fe20000010135 */
[----:B------:R-:W-:Y:S01]  /*f140*/  FSEL R113, R251, -INF , P0 ;  /* 0xff800000fb717808 */ /* 0x000fe20000000000 */
[----:B------:R-:W-:Y:S01]  /*f150*/  FFMA.FTZ R65, -R156, R5, R178 ;  /* 0x000000059c417223 */ /* 0x000fe200000101b2 */
[-C--:B------:R-:W-:Y:S01]  /*f160*/  ISETP.GE.AND P0, PT, R24, R167.reuse, PT ;  /* 0x000000a71800720c */ /* 0x080fe20003f06270 */
[----:B------:R-:W-:Y:S01]  /*f170*/  VIADD R5, R172, 0x39 ;  /* 0x00000039ac057836 */ /* 0x000fe20000000000 */
        /* <DEDUP_REMOVED lines=8> */
[----:B------:R-:W-:Y:S02]  /*f200*/  FSEL R177, R229, -INF , P1 ;  /* 0xff800000e5b17808 */ /* 0x000fe40000800000 */
[----:B------:R-:W-:Y:S01]  /*f210*/  FSEL R67, R67, -INF , P4 ;  /* 0xff80000043437808 */ /* 0x000fe20002000000 */
[----:B------:R-:W-:Y:S01]  /*f220*/  FFMA.FTZ R57, -R156, R0, R57 ;  /* 0x000000009c397223 */ /* 0x000fe20000010139 */
[----:B------:R-:W-:Y:S01]  /*f230*/  ISETP.GE.AND P1, PT, R26, R168, PT ;  /* 0x000000a81a00720c */ /* 0x000fe20003f26270 */
[----:B------:R-:W-:Y:S01]  /*f240*/  FFMA.FTZ R22, -R156, R0, R22 ;  /* 0x000000009c167223 */ /* 0x000fe20000010116 */
[----:B------:R-:W-:Y:S01]  /*f250*/  ISETP.GE.AND P4, PT, R16, R167, PT ;  /* 0x000000a71000720c */ /* 0x000fe20003f86270 */
[----:B------:R-:W-:Y:S01]  /*f260*/  VIADD R0, R172, 0x38 ;  /* 0x00000038ac007836 */ /* 0x000fe20000000000 */
[----:B------:R-:W-:Y:S02]  /*f270*/  FSEL R65, R65, -INF , P0 ;  /* 0xff80000041417808 */ /* 0x000fe40000000000 */
[C---:B------:R-:W-:Y:S02]  /*f280*/  ISETP.GE.AND P0, PT, R30.reuse, R146, PT ;  /* 0x000000921e00720c */ /* 0x040fe40003f06270 */
[----:B------:R-:W-:Y:S02]  /*f290*/  IABS R63, R63 ;  /* 0x0000003f003f7213 */ /* 0x000fe40000000000 */
[----:B------:R-:W-:Y:S02]  /*f2a0*/  FSEL R117, R247, -INF , P1 ;  /* 0xff800000f7757808 */ /* 0x000fe40000800000 */
[----:B------:R-:W-:Y:S02]  /*f2b0*/  FSEL R97, R97, -INF , P4 ;  /* 0xff80000061617808 */ /* 0x000fe40002000000 */
[----:B------:R-:W-:Y:S02]  /*f2c0*/  IABS R89, R89 ;  /* 0x0000005900597213 */ /* 0x000fe40000000000 */
[-C--:B------:R-:W-:Y:S02]  /*f2d0*/  ISETP.GE.AND P1, PT, R30, R167.reuse, PT ;  /* 0x000000a71e00720c */ /* 0x080fe40003f26270 */
[-C--:B------:R-:W-:Y:S02]  /*f2e0*/  ISETP.GE.AND P4, PT, R6, R168.reuse, PT ;  /* 0x000000a80600720c */ /* 0x080fe40003f86270 */
[----:B------:R-:W-:Y:S02]  /*f2f0*/  FSEL R175, R233, -INF , !P0 ;  /* 0xff800000e9af7808 */ /* 0x000fe40004000000 */
[----:B------:R-:W-:Y:S02]  /*f300*/  ISETP.GE.AND P0, PT, R14, R167, PT ;  /* 0x000000a70e00720c */ /* 0x000fe40003f06270 */
[----:B------:R-:W-:Y:S02]  /*f310*/  I2FP.F32.S32 R63, R63 ;  /* 0x0000003f003f7245 */ /* 0x000fe40000201400 */
[----:B------:R-:W-:Y:S02]  /*f320*/  I2FP.F32.S32 R89, R89 ;  /* 0x0000005900597245 */ /* 0x000fe40000201400 */
[----:B------:R-:W-:Y:S01]  /*f330*/  FSEL R137, R237, -INF , P1 ;  /* 0xff800000ed897808 */ /* 0x000fe20000800000 */
[C---:B------:R-:W-:Y:S01]  /*f340*/  FFMA.FTZ R95, -R156.reuse, R63, R95 ;  /* 0x0000003f9c5f7223 */ /* 0x040fe2000001015f */
[----:B------:R-:W-:Y:S01]  /*f350*/  FSEL R57, R57, -INF , P4 ;  /* 0xff80000039397808 */ /* 0x000fe20002000000 */
[-C--:B------:R-:W-:Y:S01]  /*f360*/  FFMA.FTZ R101, -R156, R89.reuse, R101 ;  /* 0x000000599c657223 */ /* 0x080fe20000010165 */
[-C--:B------:R-:W-:Y:S01]  /*f370*/  ISETP.GE.AND P1, PT, R20, R168.reuse, PT ;  /* 0x000000a81400720c */ /* 0x080fe20003f26270 */
[----:B------:R-:W-:Y:S01]  /*f380*/  FFMA.FTZ R89, -R156, R89, R182 ;  /* 0x000000599c597223 */ /* 0x000fe200000101b6 */
[----:B------:R-:W-:Y:S01]  /*f390*/  ISETP.GE.AND P4, PT, R38, R145, PT ;  /* 0x000000912600720c */ /* 0x000fe20003f86270 */
[----:B------:R-:W-:Y:S01]  /*f3a0*/  FFMA.FTZ R63, -R156, R63, R188 ;  /* 0x0000003f9c3f7223 */ /* 0x000fe200000101bc */
[----:B------:R-:W-:Y:S02]  /*f3b0*/  FSEL R91, R91, -INF , P0 ;  /* 0xff8000005b5b7808 */ /* 0x000fe40000000000 */
[-C--:B------:R-:W-:Y:S02]  /*f3c0*/  ISETP.GE.AND P0, PT, R5, R168.reuse, PT ;  /* 0x000000a80500720c */ /* 0x080fe40003f06270 */
[----:B------:R-:W-:Y:S02]  /*f3d0*/  FSEL R109, R176, -INF , P1 ;  /* 0xff800000b06d7808 */ /* 0x000fe40000800000 */
[----:B------:R-:W-:Y:S02]  /*f3e0*/  FSEL R121, R121, -INF , !P4 ;  /* 0xff80000079797808 */ /* 0x000fe40006000000 */
        /* <DEDUP_REMOVED lines=15> */
[----:B------:R-:W-:Y:S02]  /*f4e0*/  FSEL R49, R49, -INF , !P6 ;  /* 0xff80000031317808 */ /* 0x000fe40007000000 */
[----:B------:R-:W-:Y:S02]  /*f4f0*/  ISETP.GE.AND P0, PT, R62, R145, PT ;  /* 0x000000913e00720c */ /* 0x000fe40003f06270 */
[-C--:B------:R-:W-:Y:S02]  /*f500*/  ISETP.GE.AND P6, PT, R58, R146.reuse, PT ;  /* 0x000000923a00720c */ /* 0x080fe40003fc6270 */
[----:B------:R-:W-:Y:S02]  /*f510*/  FSEL R105, R105, -INF , P1 ;  /* 0xff80000069697808 */ /* 0x000fe40000800000 */
        /* <DEDUP_REMOVED lines=8> */
[----:B------:R-:W-:Y:S02]  /*f5a0*/  FSEL R99, R99, -INF , P1 ;  /* 0xff80000063637808 */ /* 0x000fe40000800000 */
[----:B------:R-:W-:Y:S02]  /*f5b0*/  FSEL R31, R31, -INF , !P4 ;  /* 0xff8000001f1f7808 */ /* 0x000fe40006000000 */
[----:B------:R-:W-:Y:S02]  /*f5c0*/  ISETP.GE.AND P5, PT, R48, R146, PT ;  /* 0x000000923000720c */ /* 0x000fe40003fa6270 */
[----:B------:R-:W-:Y:S02]  /*f5d0*/  ISETP.GE.AND P1, PT, R7, R168, PT ;  /* 0x000000a80700720c */ /* 0x000fe40003f26270 */
[----:B------:R-:W-:Y:S02]  /*f5e0*/  ISETP.GE.AND P4, PT, R58, R145, PT ;  /* 0x000000913a00720c */ /* 0x000fe40003f86270 */
[----:B------:R-:W-:Y:S02]  /*f5f0*/  FSEL R33, R33, -INF , !P6 ;  /* 0xff80000021217808 */ /* 0x000fe40007000000 */
[----:B------:R-:W-:Y:S02]  /*f600*/  FSEL R45, R45, -INF , !P0 ;  /* 0xff8000002d2d7808 */ /* 0x000fe40004000000 */
[-C--:B------:R-:W-:Y:S02]  /*f610*/  ISETP.GE.AND P6, PT, R44, R146.reuse, PT ;  /* 0x000000922c00720c */ /* 0x080fe40003fc6270 */
[-C--:B------:R-:W-:Y:S02]  /*f620*/  ISETP.GE.AND P0, PT, R40, R146.reuse, PT ;  /* 0x000000922800720c */ /* 0x080fe40003f06270 */
[----:B------:R-:W-:Y:S02]  /*f630*/  FSEL R39, R39, -INF , !P5 ;  /* 0xff80000027277808 */ /* 0x000fe40006800000 */
[----:B------:R-:W-:Y:S02]  /*f640*/  FSEL R59, R59, -INF , P1 ;  /* 0xff8000003b3b7808 */ /* 0x000fe40000800000 */
[-C--:B------:R-:W-:Y:S02]  /*f650*/  ISETP.GE.AND P5, PT, R46, R146.reuse, PT ;  /* 0x000000922e00720c */ /* 0x080fe40003fa6270 */
[----:B------:R-:W-:Y:S02]  /*f660*/  FSEL R25, R25, -INF , !P4 ;  /* 0xff80000019197808 */ /* 0x000fe40006000000 */
[----:B------:R-:W-:Y:S02]  /*f670*/  ISETP.GE.AND P1, PT, R12, R167, PT ;  /* 0x000000a70c00720c */ /* 0x000fe40003f26270 */
[-C--:B------:R-:W-:Y:S02]  /*f680*/  ISETP.GE.AND P4, PT, R52, R145.reuse, PT ;  /* 0x000000913400720c */ /* 0x080fe40003f86270 */
[----:B------:R-:W-:Y:S02]  /*f690*/  FSEL R19, R19, -INF , !P6 ;  /* 0xff80000013137808 */ /* 0x000fe40007000000 */
[----:B------:R-:W-:Y:S02]  /*f6a0*/  FSEL R191, R191, -INF , !P0 ;  /* 0xff800000bfbf7808 */ /* 0x000fe40004000000 */
[-C--:B------:R-:W-:Y:S02]  /*f6b0*/  ISETP.GE.AND P6, PT, R42, R146.reuse, PT ;  /* 0x000000922a00720c */ /* 0x080fe40003fc6270 */
[----:B------:R-:W-:Y:S02]  /*f6c0*/  ISETP.GE.AND P0, PT, R36, R146, PT ;  /* 0x000000922400720c */ /* 0x000fe40003f06270 */
[----:B------:R-:W-:Y:S02]  /*f6d0*/  FSEL R41, R41, -INF , !P5 ;  /* 0xff80000029297808 */ /* 0x000fe40006800000 */
[----:B------:R-:W-:Y:S02]  /*f6e0*/  FSEL R89, R89, -INF , P1 ;  /* 0xff80000059597808 */ /* 0x000fe40000800000 */
[-C--:B------:R-:W-:Y:S02]  /*f6f0*/  ISETP.GE.AND P5, PT, R48, R145.reuse, PT ;  /* 0x000000913000720c */ /* 0x080fe40003fa6270 */
[----:B------:R-:W-:Y:S02]  /*f700*/  FSEL R37, R37, -INF , !P4 ;  /* 0xff80000025257808 */ /* 0x000fe40006000000 */
[----:B------:R-:W-:Y:S02]  /*f710*/  ISETP.GE.AND P1, PT, R0, R168, PT ;  /* 0x000000a80000720c */ /* 0x000fe40003f26270 */
[----:B------:R-:W-:Y:S02]  /*f720*/  FSEL R193, R193, -INF , !P6 ;  /* 0xff800000c1c17808 */ /* 0x000fe40007000000 */
[-C--:B------:R-:W-:Y:S02]  /*f730*/  ISETP.GE.AND P4, PT, R34, R146.reuse, PT ;  /* 0x000000922200720c */ /* 0x080fe40003f86270 */
[----:B------:R-:W-:Y:S02]  /*f740*/  FSEL R185, R185, -INF , !P0 ;  /* 0xff800000b9b97808 */ /* 0x000fe40004000000 */
[-C--:B------:R-:W-:Y:S02]  /*f750*/  ISETP.GE.AND P6, PT, R44, R145.reuse, PT ;  /* 0x000000912c00720c */ /* 0x080fe40003fc6270 */
[-C--:B------:R-:W-:Y:S02]  /*f760*/  ISETP.GE.AND P0, PT, R40, R145.reuse, PT ;  /* 0x000000912800720c */ /* 0x080fe40003f06270 */
[----:B------:R-:W-:Y:S02]  /*f770*/  FSEL R43, R43, -INF , !P5 ;  /* 0xff8000002b2b7808 */ /* 0x000fe40006800000 */
[----:B------:R-:W-:Y:S02]  /*f780*/  FSEL R51, R51, -INF , P1 ;  /* 0xff80000033337808 */ /* 0x000fe40000800000 */
[----:B------:R-:W-:Y:S02]  /*f790*/  ISETP.GE.AND P5, PT, R42, R145, PT ;  /* 0x000000912a00720c */ /* 0x000fe40003fa6270 */
        /* <DEDUP_REMOVED lines=9> */
[----:B------:R-:W-:Y:S02]  /*f830*/  FSEL R181, R181, -INF , !P4 ;  /* 0xff800000b5b57808 */ /* 0x000fe40006000000 */
[-C--:B------:R-:W-:Y:S02]  /*f840*/  ISETP.GE.AND P5, PT, R172, R146.reuse, PT ;  /* 0x00000092ac00720c */ /* 0x080fe40003fa6270 */
        /* <DEDUP_REMOVED lines=24> */
[CC--:B------:R-:W-:Y:S02]  /*f9d0*/  ISETP.GE.AND P6, PT, R18.reuse, R146.reuse, PT ;  /* 0x000000921200720c */ /* 0x0c0fe40003fc6270 */
[----:B------:R-:W-:Y:S02]  /*f9e0*/  ISETP.GE.AND P0, PT, R18, R145, PT ;  /* 0x000000911200720c */ /* 0x000fe40003f06270 */
[----:B------:R-:W-:Y:S02]  /*f9f0*/  FMNMX3.FTZ R18, R84, R49, R47, !PT ;  /* 0x0000003154127276 */ /* 0x000fe4000781002f */
[----:B------:R-:W-:Y:S02]  /*fa00*/  FSEL R113, R113, -INF , !P5 ;  /* 0xff80000071717808 */ /* 0x000fe40006800000 */
        /* <DEDUP_REMOVED lines=21> */
[-C--:B------:R-:W-:Y:S02]  /*fb60*/  ISETP.GE.AND P1, PT, R38, R146.reuse, PT ;  /* 0x000000922600720c */ /* 0x080fe40003f26270 */
[----:B------:R-:W-:Y:S02]  /*fb70*/  FMNMX3.FTZ R14, R14, R17, R195, !PT ;  /* 0x000000110e0e7276 */ /* 0x000fe400078100c3 */
[----:B------:R-:W-:Y:S02]  /*fb80*/  FMNMX3.FTZ R16, R16, R185, R183, !PT ;  /* 0x000000b910107276 */ /* 0x000fe400078100b7 */
[----:B------:R-:W-:Y:S02]  /*fb90*/  FSEL R123, R123, -INF , !P1 ;  /* 0xff8000007b7b7808 */ /* 0x000fe40004800000 */
[----:B------:R-:W-:Y:S02]  /*fba0*/  ISETP.GE.AND P1, PT, R30, R145, PT ;  /* 0x000000911e00720c */ /* 0x000fe40003f26270 */
[----:B------:R-:W-:Y:S02]  /*fbb0*/  FMNMX3.FTZ R16, R16, R181, R175, !PT ;  /* 0x000000b510107276 */ /* 0x000fe400078100af */
[----:B------:R-:W-:Y:S02]  /*fbc0*/  FMNMX3.FTZ R14, R14, R189, R187, !PT ;  /* 0x000000bd0e0e7276 */ /* 0x000fe400078100bb */
[----:B------:R-:W-:Y:S02]  /*fbd0*/  FSEL R137, R137, -INF , !P1 ;  /* 0xff80000089897808 */ /* 0x000fe40004800000 */
[C---:B------:R-:W-:Y:S01]  /*fbe0*/  ISETP.GE.AND P1, PT, R172.reuse, R145, PT ;  /* 0x00000091ac00720c */ /* 0x040fe20003f26270 */
[----:B------:R-:W-:Y:S01]  /*fbf0*/  VIADD R172, R172, 0xffffff80 ;  /* 0xffffff80acac7836 */ /* 0x000fe20000000000 */
[----:B------:R-:W-:Y:S02]  /*fc00*/  FMNMX3.FTZ R16, R16, R127, R123, !PT ;  /* 0x0000007f10107276 */ /* 0x000fe4000781007b */
[----:B------:R-:W-:Y:S02]  /*fc10*/  FMNMX3.FTZ R14, R14, R179, R177, !PT ;  /* 0x000000b30e0e7276 */ /* 0x000fe400078100b1 */
[----:B------:R-:W-:Y:S02]  /*fc20*/  FSEL R27, R27, -INF , !P1 ;  /* 0xff8000001b1b7808 */ /* 0x000fe40004800000 */
[----:B------:R-:W-:Y:S02]  /*fc30*/  FMNMX3.FTZ R14, R14, R173, R137, !PT ;  /* 0x000000ad0e0e7276 */ /* 0x000fe40007810089 */
[----:B------:R-:W-:Y:S02]  /*fc40*/  FMNMX3.FTZ R16, R16, R119, R117, !PT ;  /* 0x0000007710107276 */ /* 0x000fe40007810075 */
        /* <DEDUP_REMOVED lines=8> */
[----:B------:R-:W-:Y:S02]  /*fcd0*/  FMNMX3.FTZ R14, R14, R115, R113, !PT ;  /* 0x000000730e0e7276 */ /* 0x000fe40007810071 */
[-C--:B------:R-:W-:Y:S02]  /*fce0*/  ISETP.GE.AND P6, PT, R8, R146.reuse, PT ;  /* 0x000000920800720c */ /* 0x080fe40003fc6270 */
        /* <DEDUP_REMOVED lines=9> */
[----:B------:R-:W-:Y:S02]  /*fd80*/  FMNMX3.FTZ R16, R16, R95, R93, !PT ;  /* 0x0000005f10107276 */ /* 0x000fe4000781005d */
[----:B------:R-:W-:Y:S02]  /*fd90*/  FSEL R91, R91, -INF , !P5 ;  /* 0xff8000005b5b7808 */ /* 0x000fe40006800000 */
[----:B------:R-:W-:Y:S02]  /*fda0*/  ISETP.GE.AND P6, PT, R10, R145, PT ;  /* 0x000000910a00720c */ /* 0x000fe40003fc6270 */
[----:B------:R-:W-:Y:S02]  /*fdb0*/  FSEL R89, R89, -INF , !P1 ;  /* 0xff80000059597808 */ /* 0x000fe40004800000 */
[-C--:B------:R-:W-:Y:S02]  /*fdc0*/  ISETP.GE.AND P5, PT, R5, R146.reuse, PT ;  /* 0x000000920500720c */ /* 0x080fe40003fa6270 */
[----:B------:R-:W-:Y:S02]  /*fdd0*/  FSEL R59, R59, -INF , !P0 ;  /* 0xff8000003b3b7808 */ /* 0x000fe40004000000 */
[----:B------:R-:W-:Y:S02]  /*fde0*/  FMNMX3.FTZ R14, R14, R99, R97, !PT ;  /* 0x000000630e0e7276 */ /* 0x000fe40007810061 */
[----:B------:R-:W-:Y:S02]  /*fdf0*/  ISETP.GE.AND P1, PT, R0, R146, PT ;  /* 0x000000920000720c */ /* 0x000fe40003f26270 */
        /* <DEDUP_REMOVED lines=10> */
[----:B------:R-:W-:Y:S02]  /*fea0*/  ISETP.GE.AND P4, PT, R7, R145, PT ;  /* 0x000000910700720c */ /* 0x000fe40003f86270 */
[----:B------:R-:W-:Y:S02]  /*feb0*/  FSEL R61, R61, -INF , !P0 ;  /* 0xff8000003d3d7808 */ /* 0x000fe40004000000 */
        /* <DEDUP_REMOVED lines=28> */
[-C--:B------:R-:W-:Y:S01]  /*10080*/  FFMA.FTZ R26, R49, R21.reuse, -R54 ;  /* 0x00000015311a7223 */ /* 0x080fe20000010836 */
[----:B------:R-:W-:Y:S01]  /*10090*/  IMAD R49, R135, 0x2, R86 ;  /* 0x0000000287317824 */ /* 0x000fe200078e0256 */
[----:B------:R-:W-:Y:S01]  /*100a0*/  MUFU.EX2 R131, R131 ;  /* 0x0000008300837308 */ /* 0x000fe20000000800 */
[-CC-:B------:R-:W-:Y:S01]  /*100b0*/  FFMA.FTZ R125, R15, R21.reuse, -R54.reuse ;  /* 0x000000150f7d7223 */ /* 0x180fe20000010836 */
[-CC-:B------:R-:W-:Y:S01]  /*100c0*/  FFMA.FTZ R56, R13, R21.reuse, -R54.reuse ;  /* 0x000000150d387223 */ /* 0x180fe20000010836 */
[C---:B------:R-:W-:Y:S07]  /*100d0*/  VIADD R7, R49.reuse, 0x3000 ;  /* 0x0000300031077836 */ /* 0x040fee0000000000 */
[----:B------:R-:W-:Y:S01]  /*100e0*/  MUFU.EX2 R26, R26 ;  /* 0x0000001a001a7308 */ /* 0x000fe20000000800 */
[----:B------:R-:W1:Y:S01]  /*100f0*/  LDSM.16.MT88.4 R12, [R49+0x3000] ;  /* 0x00300000310c783b */ /* 0x000e620000004200 */
[----:B------:R-:W-:Y:S01]  /*10100*/  FADD.FTZ R4, -R4, R85 ;  /* 0x0000005504047221 */ /* 0x000fe20000010100 */
[----:B------:R-:W-:Y:S07]  /*10110*/  VIADD R48, R49, 0x3020 ;  /* 0x0000302031307836 */ /* 0x000fee0000000000 */
[----:B------:R-:W-:Y:S01]  /*10120*/  MUFU.EX2 R125, R125 ;  /* 0x0000007d007d7308 */ /* 0x000fe20000000800 */
[----:B------:R-:W-:Y:S02]  /*10130*/  @P2 VIADD R48, R7, 0xffffffe0 ;  /* 0xffffffe007302836 */ /* 0x000fe40000000000 */
[C---:B------:R-:W-:Y:S01]  /*10140*/  FMUL.FTZ R5, R21.reuse, R6 ;  /* 0x0000000615057220 */ /* 0x040fe20000410000 */
[----:B------:R-:W-:Y:S01]  /*10150*/  FMUL.FTZ R6, R21, R4 ;  /* 0x0000000415067220 */ /* 0x000fe20000410000 */
[-C--:B------:R-:W-:Y:S01]  /*10160*/  FFMA.FTZ R129, R47, R21.reuse, -R54 ;  /* 0x000000152f817223 */ /* 0x080fe20000010836 */
[-CC-:B------:R-:W-:Y:S01]  /*10170*/  FFMA.FTZ R58, R33, R21.reuse, -R52.reuse ;  /* 0x00000015213a7223 */ /* 0x180fe20000010834 */
[-CC-:B------:R-:W-:Y:S01]  /*10180*/  FFMA.FTZ R8, R25, R21.reuse, -R52.reuse ;  /* 0x0000001519087223 */ /* 0x180fe20000010834 */
[----:B------:R-:W2:Y:S02]  /*10190*/  LDSM.16.MT88.4 R32, [R48] ;  /* 0x000000003020783b */ /* 0x000ea40000004200 */
[----:B------:R-:W3:Y:S01]  /*101a0*/  MUFU.EX2 R24, R6 ;  /* 0x0000000600187308 */ /* 0x000ee20000000800 */
[-C--:B------:R-:W-:Y:S01]  /*101b0*/  FFMA.FTZ R66, R11, R21.reuse, -R52 ;  /* 0x000000150b427223 */ /* 0x080fe20000010834 */
[-CC-:B------:R-:W-:Y:S01]  /*101c0*/  FFMA.FTZ R60, R39, R21.reuse, -R54.reuse ;  /* 0x00000015273c7223 */ /* 0x180fe20000010836 */
[-CC-:B------:R-:W-:Y:S07]  /*101d0*/  FFMA.FTZ R64, R31, R21.reuse, -R54.reuse ;  /* 0x000000151f407223 */ /* 0x180fee0000010836 */
[----:B------:R-:W-:Y:S01]  /*101e0*/  MUFU.EX2 R85, R8 ;  /* 0x0000000800557308 */ /* 0x000fe20000000800 */
[-CC-:B------:R-:W-:Y:S01]  /*101f0*/  FFMA.FTZ R16, R29, R21.reuse, -R54.reuse ;  /* 0x000000151d107223 */ /* 0x180fe20000010836 */
[-C--:B------:R-:W-:Y:S01]  /*10200*/  FFMA.FTZ R18, R9, R21.reuse, -R54 ;  /* 0x0000001509127223 */ /* 0x080fe20000010836 */
[-C--:B------:R-:W-:Y:S07]  /*10210*/  FFMA.FTZ R44, R43, R21.reuse, -R52 ;  /* 0x000000152b2c7223 */ /* 0x080fee0000010834 */
[----:B------:R-:W4:Y:S01]  /*10220*/  MUFU.EX2 R129, R129 ;  /* 0x0000008100817308 */ /* 0x000f220000000800 */
[-CC-:B------:R-:W-:Y:S01]  /*10230*/  FFMA.FTZ R62, R41, R21.reuse, -R54.reuse ;  /* 0x00000015293e7223 */ /* 0x180fe20000010836 */
[-CC-:B------:R-:W-:Y:S01]  /*10240*/  FFMA.FTZ R135, R185, R21.reuse, -R54.reuse ;  /* 0x00000015b9877223 */ /* 0x180fe20000010836 */
[----:B------:R-:W-:Y:S07]  /*10250*/  LDSM.16.MT88.4 R40, [R48+0x400] ;  /* 0x000400003028783b */ /* 0x000fee0000004200 */
[----:B------:R-:W5:Y:S01]  /*10260*/  MUFU.EX2 R56, R56 ;  /* 0x0000003800387308 */ /* 0x000f620000000800 */
[----:B------:R-:W-:Y:S01]  /*10270*/  FFMA.FTZ R183, R183, R21, -R54 ;  /* 0x00000015b7b77223 */ /* 0x000fe20000010836 */
[C---:B---3--:R-:W-:Y:S01]  /*10280*/  FMUL.FTZ R11, R24.reuse, R79 ;  /* 0x0000004f180b7220 */ /* 0x048fe20000410000 */
[--C-:B------:R-:W-:Y:S07]  /*10290*/  FFMA.FTZ R79, R37, R21, -R52.reuse ;  /* 0x00000015254f7223 */ /* 0x100fee0000010834 */
[----:B------:R-:W3:Y:S01]  /*102a0*/  MUFU.EX2 R88, R88 ;  /* 0x0000005800587308 */ /* 0x000ee20000000800 */
[C---:B------:R-:W-:Y:S01]  /*102b0*/  FMUL.FTZ R6, R24.reuse, R82 ;  /* 0x0000005218067220 */ /* 0x040fe20000410000 */
[C---:B------:R-:W-:Y:S01]  /*102c0*/  FMUL.FTZ R7, R24.reuse, R83 ;  /* 0x0000005318077220 */ /* 0x040fe20000410000 */
[----:B------:R-:W2:Y:S07]  /*102d0*/  LDSM.16.MT88.4 R36, [R49+0x3400] ;  /* 0x003400003124783b */ /* 0x000eae0000004200 */
[----:B------:R-:W1:Y:S01]  /*102e0*/  MUFU.EX2 R58, R58 ;  /* 0x0000003a003a7308 */ /* 0x000e620000000800 */
[----:B------:R-:W-:Y:S01]  /*102f0*/  FMUL.FTZ R10, R24, R78 ;  /* 0x0000004e180a7220 */ /* 0x000fe20000410000 */
[----:B----4-:R-:W-:Y:S01]  /*10300*/  F2FP.F16.F32.PACK_AB R28, R129, R26 ;  /* 0x0000001a811c723e */ /* 0x010fe200000000ff */
[-CC-:B------:R-:W-:Y:S07]  /*10310*/  FFMA.FTZ R82, R121, R21.reuse, -R52.reuse ;  /* 0x0000001579527223 */ /* 0x180fee0000010834 */
[----:B------:R-:W4:Y:S01]  /*10320*/  MUFU.EX2 R25, R5 ;  /* 0x0000000500197308 */ /* 0x000f220000000800 */
[----:B------:R-:W-:Y:S01]  /*10330*/  FFMA.FTZ R78, R173, R21, -R52 ;  /* 0x00000015ad4e7223 */ /* 0x000fe20000010834 */
[----:B-----5:R-:W-:Y:S01]  /*10340*/  F2FP.F16.F32.PACK_AB R30, R56, R125 ;  /* 0x0000007d381e723e */ /* 0x020fe200000000ff */
[-CC-:B------:R-:W-:Y:S07]  /*10350*/  FFMA.FTZ R181, R181, R21.reuse, -R54.reuse ;  /* 0x00000015b5b57223 */ /* 0x180fee0000010836 */
[----:B------:R5:W-:Y:S01]  /*10360*/  MUFU.EX2 R83, R16 ;  /* 0x0000001000537308 */ /* 0x000be20000000800 */
[--C-:B------:R-:W-:Y:S01]  /*10370*/  FFMA.FTZ R127, R127, R21, -R54.reuse ;  /* 0x000000157f7f7223 */ /* 0x100fe20000010836 */
[----:B---3--:R-:W-:Y:S01]  /*10380*/  F2FP.F16.F32.PACK_AB R29, R88, R131 ;  /* 0x00000083581d723e */ /* 0x008fe200000000ff */
[----:B------:R-:W-:Y:S07]  /*10390*/  FFMA.FTZ R131, R24, R160, R131 ;  /* 0x000000a018837223 */ /* 0x000fee0000010083 */
[----:B------:R-:W-:Y:S01]  /*103a0*/  MUFU.EX2 R66, R66 ;  /* 0x0000004200427308 */ /* 0x000fe20000000800 */
[-CC-:B------:R-:W-:Y:S01]  /*103b0*/  FFMA.FTZ R119, R119, R21.reuse, -R54.reuse ;  /* 0x0000001577777223 */ /* 0x180fe20000010836 */
[----:B-1----:R-:W-:Y:S01]  /*103c0*/  F2FP.F16.F32.PACK_AB R31, R85, R58 ;  /* 0x0000003a551f723e */ /* 0x002fe200000000ff */
[----:B------:R-:W-:Y:S07]  /*103d0*/  FADD.FTZ R131, R88, R131 ;  /* 0x0000008358837221 */ /* 0x000fee0000010000 */
[----:B------:R-:W-:Y:S01]  /*103e0*/  MUFU.EX2 R79, R79 ;  /* 0x0000004f004f7308 */ /* 0x000fe20000000800 */
[----:B------:R-:W-:Y:S01]  /*103f0*/  FFMA.FTZ R117, R117, R21, -R54 ;  /* 0x0000001575757223 */ /* 0x000fe20000010836 */
[C---:B----4-:R-:W-:Y:S01]  /*10400*/  FMUL.FTZ R5, R25.reuse, R81 ;  /* 0x0000005119057220 */ /* 0x050fe20000410000 */
[----:B------:R-:W-:Y:S01]  /*10410*/  FMUL.FTZ R4, R25, R80 ;  /* 0x0000005019047220 */ /* 0x000fe20000410000 */
[----:B------:R-:W-:Y:S06]  /*10420*/  FFMA.FTZ R81, R45, R21, -R52 ;  /* 0x000000152d517223 */ /* 0x000fec0000010834 */
[----:B------:R-:W-:Y:S01]  /*10430*/  MUFU.EX2 R62, R62 ;  /* 0x0000003e003e7308 */ /* 0x000fe20000000800 */
[C---:B-----5:R-:W-:Y:S01]  /*10440*/  FMUL.FTZ R16, R25.reuse, R68 ;  /* 0x0000004419107220 */ /* 0x060fe20000410000 */
        /* <DEDUP_REMOVED lines=11> */
[----:B------:R-:W-:Y:S01]  /*10500*/  MUFU.EX2 R81, R81 ;  /* 0x0000005100517308 */ /* 0x000fe20000000800 */
[----:B------:R-:W-:Y:S01]  /*10510*/  FFMA.FTZ R73, R19, R21, -R54 ;  /* 0x0000001513497223 */ /* 0x000fe20000010836 */
[C---:B------:R-:W-:Y:S01]  /*10520*/  FMUL.FTZ R19, R24.reuse, R71 ;  /* 0x0000004718137220 */ /* 0x040fe20000410000 */
[-CC-:B------:R-:W-:Y:S07]  /*10530*/  FFMA.FTZ R68, R195, R21.reuse, -R52.reuse ;  /* 0x00000015c3447223 */ /* 0x180fee0000010834 */
[----:B------:R-:W4:Y:S01]  /*10540*/  MUFU.EX2 R64, R64 ;  /* 0x0000004000407308 */ /* 0x000f220000000800 */
[----:B-1----:R-:W-:Y:S01]  /*10550*/  FMUL.FTZ R18, R24, R70 ;  /* 0x0000004618127220 */ /* 0x002fe20000410000 */
[C---:B--2---:R-:W-:Y:S08]  /*10560*/  HMMA.16816.F32 R12, R28.reuse, R32, R12 ;  /* 0x000000201c0c723c */ /* 0x044ff0000000180c */
[----:B------:R-:W1:Y:S01]  /*10570*/  MUFU.EX2 R60, R60 ;  /* 0x0000003c003c7308 */ /* 0x000e620000000800 */
[----:B------:R-:W-:Y:S01]  /*10580*/  FFMA.FTZ R32, R17, R21, -R52 ;  /* 0x0000001511207223 */ /* 0x000fe20000010834 */
[----:B------:R-:W-:Y:S01]  /*10590*/  FMUL.FTZ R17, R25, R69 ;  /* 0x0000004519117220 */ /* 0x000fe20000410000 */
[----:B---3--:R-:W2:Y:S07]  /*105a0*/  LDSM.16.MT88.4 R44, [R49+0x3800] ;  /* 0x00380000312c783b */ /* 0x008eae0000004200 */
[----:B------:R-:W3:Y:S01]  /*105b0*/  MUFU.EX2 R73, R73 ;  /* 0x0000004900497308 */ /* 0x000ee20000000800 */
[-CC-:B------:R-:W-:Y:S01]  /*105c0*/  FFMA.FTZ R74, R193, R21.reuse, -R54.reuse ;  /* 0x00000015c14a7223 */ /* 0x180fe20000010836 */
[-C--:B------:R-:W-:Y:S01]  /*105d0*/  FFMA.FTZ R69, R191, R21.reuse, -R54 ;  /* 0x00000015bf457223 */ /* 0x080fe20000010836 */
[-CC-:B------:R-:W-:Y:S07]  /*105e0*/  FFMA.FTZ R70, R189, R21.reuse, -R52.reuse ;  /* 0x00000015bd467223 */ /* 0x180fee0000010834 */
[----:B------:R5:W-:Y:S01]  /*105f0*/  MUFU.EX2 R71, R32 ;  /* 0x0000002000477308 */ /* 0x000be20000000800 */
[----:B------:R-:W-:Y:S03]  /*10600*/  HMMA.16816.F32 R16, R28, R34, R16 ;  /* 0x000000221c10723c */ /* 0x000fe60000001810 */
[----:B----4-:R-:W-:Y:S01]  /*10610*/  F2FP.F16.F32.PACK_AB R28, R83, R64 ;  /* 0x00000040531c723e */ /* 0x010fe200000000ff */
[--C-:B------:R-:W-:Y:S01]  /*10620*/  FFMA.FTZ R75, R187, R21, -R52.reuse ;  /* 0x00000015bb4b7223 */ /* 0x100fe20000010834 */
[----:B------:R-:W-:Y:S04]  /*10630*/  F2FP.F16.F32.PACK_AB R29, R66, R81 ;  /* 0x00000051421d723e */ /* 0x000fe800000000ff */
[----:B------:R-:W4:Y:S01]  /*10640*/  MUFU.EX2 R68, R68 ;  /* 0x0000004400447308 */ /* 0x000f220000000800 */
[----:B-1----:R-:W-:Y:S01]  /*10650*/  F2FP.F16.F32.PACK_AB R30, R60, R77 ;  /* 0x0000004d3c1e723e */ /* 0x002fe200000000ff */
[----:B------:R-:W-:Y:S01]  /*10660*/  FFMA.FTZ R76, R179, R21, -R52 ;  /* 0x00000015b34c7223 */ /* 0x000fe20000010834 */
[----:B------:R-:W-:Y:S07]  /*10670*/  F2FP.F16.F32.PACK_AB R31, R72, R79 ;  /* 0x0000004f481f723e */ /* 0x000fee00000000ff */
[----:B------:R-:W-:Y:S01]  /*10680*/  MUFU.EX2 R74, R74 ;  /* 0x0000004a004a7308 */ /* 0x000fe20000000800 */
[----:B------:R-:W-:Y:S01]  /*10690*/  FFMA.FTZ R26, R25, R166, R26 ;  /* 0x000000a6191a7223 */ /* 0x000fe2000001001a */
[-CC-:B------:R-:W-:Y:S01]  /*106a0*/  FFMA.FTZ R80, R123, R21.reuse, -R54.reuse ;  /* 0x000000157b507223 */ /* 0x180fe20000010836 */
[----:B-----5:R-:W1:Y:S07]  /*106b0*/  LDSM.16.MT88.4 R32, [R48+0x800] ;  /* 0x000800003020783b */ /* 0x020e6e0000004200 */
[----:B------:R-:W5:Y:S01]  /*106c0*/  MUFU.EX2 R69, R69 ;  /* 0x0000004500457308 */ /* 0x000f620000000800 */
[-CC-:B------:R-:W-:Y:S01]  /*106d0*/  FFMA.FTZ R103, R103, R21.reuse, -R54.reuse ;  /* 0x0000001567677223 */ /* 0x180fe20000010836 */
[C---:B------:R-:W-:Y:S08]  /*106e0*/  HMMA.16816.F32 R4, R28.reuse, R36, R4 ;  /* 0x000000241c04723c */ /* 0x040ff00000001804 */
[----:B------:R-:W-:Y:S01]  /*106f0*/  MUFU.EX2 R70, R70 ;  /* 0x0000004600467308 */ /* 0x000fe20000000800 */
[-CC-:B------:R-:W-:Y:S01]  /*10700*/  FFMA.FTZ R59, R59, R21.reuse, -R54.reuse ;  /* 0x000000153b3b7223 */ /* 0x180fe20000010836 */
[-CC-:B------:R-:W-:Y:S01]  /*10710*/  FFMA.FTZ R57, R57, R21.reuse, -R54.reuse ;  /* 0x0000001539397223 */ /* 0x180fe20000010836 */
[-C--:B------:R-:W-:Y:S07]  /*10720*/  FFMA.FTZ R51, R51, R21.reuse, -R54 ;  /* 0x0000001533337223 */ /* 0x080fee0000010836 */
[----:B------:R-:W2:Y:S01]  /*10730*/  MUFU.EX2 R75, R75 ;  /* 0x0000004b004b7308 */ /* 0x000ea20000000800 */
[-CC-:B------:R-:W-:Y:S01]  /*10740*/  FFMA.FTZ R115, R115, R21.reuse, -R52.reuse ;  /* 0x0000001573737223 */ /* 0x180fe20000010834 */
[C---:B------:R-:W-:Y:S01]  /*10750*/  HMMA.16816.F32 R8, R28.reuse, R38, R8 ;  /* 0x000000261c08723c */ /* 0x040fe20000001808 */
[----:B------:R-:W1:Y:S07]  /*10760*/  LDSM.16.MT88.4 R36, [R49+0x3c00] ;  /* 0x003c00003124783b */ /* 0x000e6e0000004200 */
[----:B------:R-:W-:Y:S01]  /*10770*/  MUFU.EX2 R76, R76 ;  /* 0x0000004c004c7308 */ /* 0x000fe20000000800 */
[-CC-:B------:R-:W-:Y:S01]  /*10780*/  FFMA.FTZ R113, R113, R21.reuse, -R52.reuse ;  /* 0x0000001571717223 */ /* 0x180fe20000010834 */
[----:B------:R-:W-:Y:S01]  /*10790*/  FFMA.FTZ R89, R89, R21, -R52 ;  /* 0x0000001559597223 */ /* 0x000fe20000010834 */
[----:B------:R-:W-:Y:S07]  /*107a0*/  ISETP.GT.AND P0, PT, R170, R147, PT ;  /* 0x00000093aa00720c */ /* 0x000fee0003f04270 */
[----:B------:R-:W-:Y:S01]  /*107b0*/  MUFU.EX2 R78, R78 ;  /* 0x0000004e004e7308 */ /* 0x000fe20000000800 */
[----:B------:R-:W-:Y:S01]  /*107c0*/  IMAD.MOV.U32 R84, RZ, RZ, R20 ;  /* 0x000000ffff547224 */ /* 0x000fe200078e0014 */
[C---:B------:R-:W-:Y:S08]  /*107d0*/  HMMA.16816.F32 R12, R28.reuse, R40, R12 ;  /* 0x000000281c0c723c */ /* 0x040ff0000000180c */
[----:B------:R-:W-:Y:S01]  /*107e0*/  MUFU.EX2 R123, R127 ;  /* 0x0000007f007b7308 */ /* 0x000fe20000000800 */
[--C-:B------:R-:W-:Y:S09]  /*107f0*/  FFMA.FTZ R55, R55, R21, -R52.reuse ;  /* 0x0000001537377223 */ /* 0x100ff20000010834 */
[----:B------:R-:W-:Y:S01]  /*10800*/  MUFU.EX2 R80, R80 ;  /* 0x0000005000507308 */ /* 0x000fe20000000800 */
[----:B------:R-:W-:Y:S01]  /*10810*/  HMMA.16816.F32 R16, R28, R42, R16 ;  /* 0x0000002a1c10723c */ /* 0x000fe20000001810 */
[----:B------:R-:W1:Y:S08]  /*10820*/  LDSM.16.MT88.4 R40, [R48+0xc00] ;  /* 0x000c00003028783b */ /* 0x000e700000004200 */
[----:B------:R-:W-:Y:S01]  /*10830*/  MUFU.EX2 R82, R82 ;  /* 0x0000005200527308 */ /* 0x000fe20000000800 */
[----:B---3--:R-:W-:Y:S02]  /*10840*/  F2FP.F16.F32.PACK_AB R28, R73, R62 ;  /* 0x0000003e491c723e */ /* 0x008fe400000000ff */
[----:B----4-:R-:W-:Y:S02]  /*10850*/  F2FP.F16.F32.PACK_AB R29, R68, R71 ;  /* 0x00000047441d723e */ /* 0x010fe400000000ff */
[----:B-----5:R-:W-:Y:S02]  /*10860*/  F2FP.F16.F32.PACK_AB R30, R69, R74 ;  /* 0x0000004a451e723e */ /* 0x020fe400000000ff */
[----:B--2---:R-:W-:Y:S07]  /*10870*/  F2FP.F16.F32.PACK_AB R31, R75, R70 ;  /* 0x000000464b1f723e */ /* 0x004fee00000000ff */
[C---:B------:R-:W-:Y:S01]  /*10880*/  HMMA.16816.F32 R4, R28.reuse, R44, R4 ;  /* 0x0000002c1c04723c */ /* 0x040fe20000001804 */
[----:B------:R-:W2:Y:S02]  /*10890*/  MUFU.EX2 R44, R183 ;  /* 0x000000b7002c7308 */ /* 0x000ea40000000800 */
[-C--:B------:R-:W-:Y:S05]  /*108a0*/  FFMA.FTZ R45, R177, R21.reuse, -R52 ;  /* 0x00000015b12d7223 */ /* 0x080fea0000010834 */
[C---:B------:R-:W-:Y:S03]  /*108b0*/  HMMA.16816.F32 R8, R28.reuse, R46, R8 ;  /* 0x0000002e1c08723c */ /* 0x040fe60000001808 */
[----:B------:R-:W3:Y:S01]  /*108c0*/  MUFU.EX2 R45, R45 ;  /* 0x0000002d002d7308 */ /* 0x000ee20000000800 */
[-C--:B------:R-:W-:Y:S01]  /*108d0*/  FFMA.FTZ R46, R175, R21.reuse, -R54 ;  /* 0x00000015af2e7223 */ /* 0x080fe20000010836 */
[--C-:B------:R-:W-:Y:S08]  /*108e0*/  FFMA.FTZ R47, R137, R21, -R52.reuse ;  /* 0x00000015892f7223 */ /* 0x100ff00000010834 */
[----:B------:R-:W-:Y:S01]  /*108f0*/  MUFU.EX2 R175, R181 ;  /* 0x000000b500af7308 */ /* 0x000fe20000000800 */
[----:B--2---:R-:W-:Y:S01]  /*10900*/  F2FP.F16.F32.PACK_AB R24, R44, R135 ;  /* 0x000000872c18723e */ /* 0x004fe200000000ff */
[C---:B-1----:R-:W-:Y:S08]  /*10910*/  HMMA.16816.F32 R12, R28.reuse, R32, R12 ;  /* 0x000000201c0c723c */ /* 0x042ff0000000180c */
[----:B------:R-:W1:Y:S01]  /*10920*/  MUFU.EX2 R46, R46 ;  /* 0x0000002e002e7308 */ /* 0x000e620000000800 */
[-C--:B------:R-:W-:Y:S01]  /*10930*/  FFMA.FTZ R33, R27, R21.reuse, -R52 ;  /* 0x000000151b217223 */ /* 0x080fe20000010834 */
[----:B------:R-:W-:Y:S08]  /*10940*/  FADD.FTZ R32, R129, R26 ;  /* 0x0000001a81207221 */ /* 0x000ff00000010000 */
[----:B------:R-:W2:Y:S01]  /*10950*/  MUFU.EX2 R47, R47 ;  /* 0x0000002f002f7308 */ /* 0x000ea20000000800 */
[----:B---3--:R-:W-:Y:S01]  /*10960*/  F2FP.F16.F32.PACK_AB R25, R45, R76 ;  /* 0x0000004c2d19723e */ /* 0x008fe200000000ff */
[----:B------:R-:W-:Y:S01]  /*10970*/  HMMA.16816.F32 R16, R28, R34, R16 ;  /* 0x000000221c10723c */ /* 0x000fe20000001810 */
[----:B------:R-:W3:Y:S07]  /*10980*/  LDSM.16.MT88.4 R28, [R49+0x4000] ;  /* 0x00400000311c783b */ /* 0x000eee0000004200 */
        /* <DEDUP_REMOVED lines=8> */
[----:B--2---:R-:W-:Y:S09]  /*10a10*/  F2FP.F16.F32.PACK_AB R27, R47, R78 ;  /* 0x0000004e2f1b723e */ /* 0x004ff200000000ff */
[----:B------:R-:W1:Y:S01]  /*10a20*/  MUFU.EX2 R56, R119 ;  /* 0x0000007700387308 */ /* 0x000e620000000800 */
[C---:B------:R-:W-:Y:S09]  /*10a30*/  HMMA.16816.F32 R4, R24.reuse, R36, R4 ;  /* 0x000000241804723c */ /* 0x040ff20000001804 */
[----:B------:R-:W-:Y:S01]  /*10a40*/  MUFU.EX2 R58, R58 ;  /* 0x0000003a003a7308 */ /* 0x000fe20000000800 */
[----:B------:R-:W-:Y:S01]  /*10a50*/  FADD.FTZ R37, R81, R32 ;  /* 0x0000002051257221 */ /* 0x000fe20000010000 */
[----:B------:R-:W-:Y:S01]  /*10a60*/  FADD.FTZ R36, R64, R125 ;  /* 0x0000007d40247221 */ /* 0x000fe20000010000 */
[----:B----4-:R-:W2:Y:S01]  /*10a70*/  LDSM.16.MT88.4 R32, [R48+0x1000] ;  /* 0x001000003020783b */ /* 0x010ea20000004200 */
        /* <DEDUP_REMOVED lines=8> */
[----:B------:R-:W2:Y:S01]  /*10b00*/  LDSM.16.MT88.4 R36, [R49+0x4400] ;  /* 0x004400003124783b */ /* 0x000ea20000004200 */
        /* <DEDUP_REMOVED lines=20> */
[C---:B---3--:R-:W-:Y:S08]  /*10c50*/  HMMA.16816.F32 R4, R24.reuse, R28, R4 ;  /* 0x0000001c1804723c */ /* 0x048ff00000001804 */
[----:B------:R-:W3:Y:S01]  /*10c60*/  MUFU.EX2 R43, R43 ;  /* 0x0000002b002b7308 */ /* 0x000ee20000000800 */
        /* <DEDUP_REMOVED lines=11> */
[C---:B--2---:R-:W-:Y:S09]  /*10d20*/  HMMA.16816.F32 R12, R24.reuse, R32, R12 ;  /* 0x00000020180c723c */ /* 0x044ff2000000180c */
[----:B------:R-:W2:Y:S01]  /*10d30*/  MUFU.EX2 R73, R73 ;  /* 0x0000004900497308 */ /* 0x000ea20000000800 */
        /* <DEDUP_REMOVED lines=10> */
[----:B---3--:R-:W-:Y:S01]  /*10de0*/  F2FP.F16.F32.PACK_AB R25, R43, R42 ;  /* 0x0000002a2b19723e */ /* 0x008fe200000000ff */
[--C-:B------:R-:W-:Y:S01]  /*10df0*/  FFMA.FTZ R69, R65, R21, -R54.reuse ;  /* 0x0000001541457223 */ /* 0x100fe20000010836 */
[----:B-----5:R-:W-:Y:S05]  /*10e00*/  F2FP.F16.F32.PACK_AB R26, R60, R71 ;  /* 0x000000473c1a723e */ /* 0x020fea00000000ff */
[----:B------:R-:W1:Y:S01]  /*10e10*/  MUFU.EX2 R75, R75 ;  /* 0x0000004b004b7308 */ /* 0x000e620000000800 */
[----:B--2---:R-:W-:Y:S01]  /*10e20*/  F2FP.F16.F32.PACK_AB R27, R73, R62 ;  /* 0x0000003e491b723e */ /* 0x004fe200000000ff */
        /* <DEDUP_REMOVED lines=20> */
[----:B------:R-:W-:Y:S06]  /*10f70*/  FADD.FTZ R123, R123, R68 ;  /* 0x000000447b7b7221 */ /* 0x000fec0000010000 */
[----:B------:R4:W-:Y:S01]  /*10f80*/  MUFU.EX2 R53, R55 ;  /* 0x0000003700357308 */ /* 0x0009e20000000800 */
[----:B------:R-:W-:Y:S03]  /*10f90*/  HMMA.16816.F32 R16, R24, R30, R16 ;  /* 0x0000001e1810723c */ /* 0x000fe60000001810 */
[----:B-1----:R-:W-:Y:S06]  /*10fa0*/  F2FP.F16.F32.PACK_AB R24, R75, R64 ;  /* 0x000000404b18723e */ /* 0x002fec00000000ff */
[----:B------:R1:W2:Y:S01]  /*10fb0*/  MUFU.EX2 R50, R28 ;  /* 0x0000001c00327308 */ /* 0x0002a20000000800 */
[----:B------:R-:W-:Y:S01]  /*10fc0*/  F2FP.F16.F32.PACK_AB R25, R67, R66 ;  /* 0x000000424319723e */ /* 0x000fe200000000ff */
[----:B------:R-:W-:Y:S01]  /*10fd0*/  FADD.FTZ R123, R80, R123 ;  /* 0x0000007b507b7221 */ /* 0x000fe20000010000 */
[----:B---3--:R-:W-:Y:S01]  /*10fe0*/  F2FP.F16.F32.PACK_AB R26, R44, R65 ;  /* 0x000000412c1a723e */ /* 0x008fe200000000ff */
[----:B------:R-:W-:Y:S01]  /*10ff0*/  FADD.FTZ R82, R82, R121 ;  /* 0x0000007952527221 */ /* 0x000fe20000010000 */
[----:B-----5:R-:W-:Y:S05]  /*11000*/  F2FP.F16.F32.PACK_AB R27, R72, R45 ;  /* 0x0000002d481b723e */ /* 0x020fea00000000ff */
[----:B------:R-:W3:Y:S01]  /*11010*/  MUFU.EX2 R47, R57 ;  /* 0x00000039002f7308 */ /* 0x000ee20000000800 */
[----:B------:R-:W-:Y:S01]  /*11020*/  FADD.FTZ R56, R56, R123 ;  /* 0x0000007b38387221 */ /* 0x000fe20000010000 */
[----:B------:R-:W-:Y:S01]  /*11030*/  FADD.FTZ R81, R81, R82 ;  /* 0x0000005251517221 */ /* 0x000fe20000010000 */
[-CC-:B----4-:R-:W-:Y:S01]  /*11040*/  FFMA.FTZ R55, R23, R21.reuse, -R52.reuse ;  /* 0x0000001517377223 */ /* 0x190fe20000010834 */
[----:B------:R-:W-:Y:S06]  /*11050*/  FFMA.FTZ R52, R22, R21, -R52 ;  /* 0x0000001516347223 */ /* 0x000fec0000010834 */
[----:B------:R-:W-:Y:S01]  /*11060*/  MUFU.EX2 R23, R54 ;  /* 0x0000003600177308 */ /* 0x000fe20000000800 */
[C---:B------:R-:W-:Y:S01]  /*11070*/  HMMA.16816.F32 R4, R24.reuse, R32, R4 ;  /* 0x000000201804723c */ /* 0x040fe20000001804 */
[----:B-1----:R-:W1:Y:S08]  /*11080*/  LDSM.16.MT88.4 R28, [R48+0x1c00] ;  /* 0x001c0000301c783b */ /* 0x002e700000004200 */
[----:B------:R-:W4:Y:S01]  /*11090*/  MUFU.EX2 R32, R51 ;  /* 0x0000003300207308 */ /* 0x000f220000000800 */
[----:B------:R-:W-:Y:S01]  /*110a0*/  FADD.FTZ R85, R85, R56 ;  /* 0x0000003855557221 */ /* 0x000fe20000010000 */
[----:B------:R-:W-:Y:S01]  /*110b0*/  FADD.FTZ R81, R40, R81 ;  /* 0x0000005128517221 */ /* 0x000fe20000010000 */
[----:B--2---:R-:W-:Y:S07]  /*110c0*/  F2FP.F16.F32.PACK_AB R69, R50, R53 ;  /* 0x000000353245723e */ /* 0x004fee00000000ff */
[----:B------:R-:W-:Y:S01]  /*110d0*/  MUFU.EX2 R22, R55 ;  /* 0x0000003700167308 */ /* 0x000fe20000000800 */
[C---:B------:R-:W-:Y:S09]  /*110e0*/  HMMA.16816.F32 R8, R24.reuse, R34, R8 ;  /* 0x000000221808723c */ /* 0x040ff20000001808 */
[----:B------:R-:W2:Y:S01]  /*110f0*/  MUFU.EX2 R33, R52 ;  /* 0x0000003400217308 */ /* 0x000ea20000000800 */
[----:B------:R-:W-:Y:S01]  /*11100*/  FADD.FTZ R58, R58, R85 ;  /* 0x000000553a3a7221 */ /* 0x000fe20000010000 */
[----:B------:R-:W-:Y:S01]  /*11110*/  FADD.FTZ R42, R42, R81 ;  /* 0x000000512a2a7221 */ /* 0x000fe20000010000 */
[----:B---3--:R-:W-:Y:S01]  /*11120*/  F2FP.F16.F32.PACK_AB R68, R47, R46 ;  /* 0x0000002e2f44723e */ /* 0x008fe200000000ff */
[----:B------:R-:W-:Y:S01]  /*11130*/  IMAD.MOV.U32 R85, RZ, RZ, R0 ;  /* 0x000000ffff557224 */ /* 0x000fe200078e0000 */
[C---:B------:R-:W-:Y:S03]  /*11140*/  HMMA.16816.F32 R12, R24.reuse, R36, R12 ;  /* 0x00000024180c723c */ /* 0x040fe6000000180c */
[----:B------:R-:W-:Y:S01]  /*11150*/  FADD.FTZ R58, R41, R58 ;  /* 0x0000003a293a7221 */ /* 0x000fe20000010000 */
[----:B------:R-:W-:Y:S01]  /*11160*/  FADD.FTZ R43, R43, R42 ;  /* 0x0000002a2b2b7221 */ /* 0x000fe20000010000 */
[----:B----4-:R-:W-:Y:S02]  /*11170*/  F2FP.F16.F32.PACK_AB R70, R23, R32 ;  /* 0x000000201746723e */ /* 0x010fe400000000ff */
[----:B------:R-:W-:Y:S01]  /*11180*/  FADD.FTZ R35, R71, R58 ;  /* 0x0000003a47237221 */ /* 0x000fe20000010000 */
[----:B------:R-:W-:Y:S03]  /*11190*/  HMMA.16816.F32 R16, R24, R38, R16 ;  /* 0x000000261810723c */ /* 0x000fe60000001810 */
[----:B--2---:R-:W-:Y:S01]  /*111a0*/  F2FP.F16.F32.PACK_AB R71, R33, R22 ;  /* 0x000000162147723e */ /* 0x004fe200000000ff */
        /* <DEDUP_REMOVED lines=24> */
.L_x_9107:
        /* <DEDUP_REMOVED lines=10> */
.L_x_9124:
        /* <DEDUP_REMOVED lines=51> */
[----:B------:R-:W1:Y:S01]  /*11700*/  @P3 MUFU.LG2 R8, R8 ;  /* 0x0000000800083308 */ /* 0x000e620000000c00 */
[----:B---3--:R-:W-:-:S13]  /*11710*/  ISETP.NE.AND P1, PT, R4, RZ, PT ;  /* 0x000000ff0400720c */ /* 0x008fda0003f25270 */
[----:B------:R-:W3:Y:S04]  /*11720*/  @!P1 LD.E R4, desc[UR4][R2.64+0x60] ;  /* 0x0000600402049980 */ /* 0x000ee8000c101900 */
[----:B------:R-:W3:Y:S01]  /*11730*/  @!P1 LD.E R14, desc[UR4][R2.64+0xb4] ;  /* 0x0000b404020e9980 */ /* 0x000ee2000c101900 */
[----:B------:R-:W2:Y:S01]  /*11740*/  @P2 MUFU.LG2 R11, R11 ;  /* 0x0000000b000b2308 */ /* 0x000ea20000000c00 */
[----:B------:R-:W-:Y:S01]  /*11750*/  ISETP.NE.AND P0, PT, R158, -0x1, PT ;  /* 0xffffffff9e00780c */ /* 0x000fe20003f05270 */
[----:B-1----:R-:W-:Y:S01]  /*11760*/  @P3 FMUL.FTZ R6, R8, 0.69314718246459960938 ;  /* 0x3f31721808063820 */ /* 0x002fe20000410000 */
[----:B------:R-:W-:Y:S01]  /*11770*/  BSSY.RECONVERGENT B0, `(.L_x_9116) ;  /* 0x0000010000007945 */ /* 0x000fe20003800200 */
[----:B------:R-:W-:Y:S02]  /*11780*/  MOV R13, 0x7f800000 ;  /* 0x7f800000000d7802 */ /* 0x000fe40000000f00 */
[----:B------:R-:W-:Y:S01]  /*11790*/  MOV R12, 0x7f800000 ;  /* 0x7f800000000c7802 */ /* 0x000fe20000000f00 */
[----:B-----5:R-:W-:Y:S01]  /*117a0*/  @P3 FFMA.FTZ R13, R7, R20, R6 ;  /* 0x00000014070d3223 */ /* 0x020fe20000010006 */
[----:B--2---:R-:W-:-:S06]  /*117b0*/  @P2 FMUL.FTZ R5, R11, 0.69314718246459960938 ;  /* 0x3f3172180b052820 */ /* 0x004fcc0000410000 */
[----:B----4-:R-:W-:-:S04]  /*117c0*/  @P0 IMAD.WIDE.U32 R20, R16, R158, RZ ;  /* 0x0000009e10140225 */ /* 0x010fc800078e00ff */
[----:B------:R-:W-:Y:S01]  /*117d0*/  @P2 FFMA.FTZ R12, R7, R0, R5 ;  /* 0x00000000070c2223 */ /* 0x000fe20000010005 */
[----:B------:R-:W-:Y:S02]  /*117e0*/  @P0 IMAD R0, R17, R158, RZ ;  /* 0x0000009e11000224 */ /* 0x000fe400078e02ff */
        /* <DEDUP_REMOVED lines=8> */
.L_x_9117:
[----:B------:R-:W-:Y:S05]  /*11870*/  BSYNC.RECONVERGENT B0 ;  /* 0x0000000000007941 */ /* 0x000fea0003800200 */
.L_x_9116:
        /* <DEDUP_REMOVED lines=25> */
.L_x_9119:
[----:B------:R-:W-:Y:S05]  /*11a10*/  BSYNC.RECONVERGENT B0 ;  /* 0x0000000000007941 */ /* 0x000fea0003800200 */
.L_x_9118:
[----:B-1----:R-:W2:Y:S01]  /*11a20*/  LD.E R3, desc[UR4][R2.64+0xc0] ;  /* 0x0000c00402037980 */ /* 0x002ea2000c101900 */
[----:B------:R-:W-:Y:S01]  /*11a30*/  MOV R145, RZ ;  /* 0x000000ff00917202 */ /* 0x000fe20000000f00 */
[-C--:B----45:R-:W-:Y:S02]  /*11a40*/  @!P0 IMAD R12, R29, R153.reuse, RZ ;  /* 0x000000991d0c8224 */ /* 0x0b0fe400078e02ff */
[----:B------:R-:W-:-:S04]  /*11a50*/  @!P0 IMAD.WIDE.U32 R14, R28, R153, RZ ;  /* 0x000000991c0e8225 */ /* 0x000fc800078e00ff */
[----:B------:R-:W-:Y:S01]  /*11a60*/  IMAD.WIDE.U32 R18, R155, R16, R144 ;  /* 0x000000109b127225 */ /* 0x000fe200078e0090 */
[----:B------:R-:W-:Y:S02]  /*11a70*/  @!P0 IADD3 R12, PT, PT, R15, R12, RZ ;  /* 0x0000000c0f0c8210 */ /* 0x000fe40007ffe0ff */
[----:B------:R-:W-:Y:S01]  /*11a80*/  @P0 IADD3 R12, PT, PT, R21, R0, RZ ;  /* 0x00000000150c0210 */ /* 0x000fe20007ffe0ff */
[-C--:B------:R-:W-:Y:S02]  /*11a90*/  IMAD R13, R27, R154.reuse, RZ ;  /* 0x0000009a1b0d7224 */ /* 0x080fe400078e02ff */
        /* <DEDUP_REMOVED lines=18> */
[----:B---3--:R-:W-:Y:S05]  /*11bc0*/  @P3 RET.REL.NODEC R152 `(_ZN5flash24flash_fwd_splitkv_kernelI23Flash_fwd_kernel_traitsILi32ELi64ELi128ELi4ELb0ELb0EN7cutlass6half_tE19Flash_kernel_traitsILi32ELi64ELi128ELi4ES3_EELb0ELb1ELb1ELb0ELb0ELb1ELb0ELb0EEEvNS_16Flash_fwd_paramsE) ;  /* 0xfffffee4980c3950 */ /* 0x008fea0003c3ffff */
        /* <DEDUP_REMOVED lines=12> */
[----:B-1----:R-:W-:Y:S05]  /*11c90*/  RET.REL.NODEC R152 `(_ZN5flash24flash_fwd_splitkv_kernelI23Flash_fwd_kernel_traitsILi32ELi64ELi128ELi4ELb0ELb0EN7cutlass6half_tE19Flash_kernel_traitsILi32ELi64ELi128ELi4ES3_EELb0ELb1ELb1ELb0ELb0ELb1ELb0ELb0EEEvNS_16Flash_fwd_paramsE) ;  /* 0xfffffee098d87950 */ /* 0x002fea0003c3ffff */
.L_x_9115:
[----:B------:R-:W-:Y:S01]  /*11ca0*/  MOV R5, 0x2 ;  /* 0x0000000200057802 */ /* 0x000fe20000000f00 */
[----:B------:R-:W-:Y:S01]  /*11cb0*/  IMAD.MOV.U32 R4, RZ, RZ, 0x1f ;  /* 0x0000001fff047424 */ /* 0x000fe200078e00ff */
[----:B------:R-:W-:-:S07]  /*11cc0*/  MOV R6, 0xffffffff ;  /* 0xffffffff00067802 */ /* 0x000fce0000000f00 */
[----:B-1---5:R-:W-:Y:S05]  /*11cd0*/  WARPSYNC.COLLECTIVE R6, `(.L_x_9120) ;  /* 0x0000000006087348 */ /* 0x022fea0003c00000 */
[----:B------:R2:W3:Y:S02]  /*11ce0*/  SHFL.BFLY P0, R11, R166, R5, R4 ;  /* 0x0c000005a60b7389 */ /* 0x0004e40000000004 */
[----:B-123-5:R-:W-:Y:S05]  /*11cf0*/  ENDCOLLECTIVE ;  /* 0x000000000000791b */ /* 0x02efea0003800000 */
.L_x_9120:
[----:B------:R-:W-:Y:S02]  /*11d00*/  IMAD.MOV.U32 R9, RZ, RZ, R11 ;  /* 0x000000ffff097224 */ /* 0x000fe400078e000b */
[----:B------:R-:W-:Y:S02]  /*11d10*/  IMAD.MOV.U32 R5, RZ, RZ, 0x1 ;  /* 0x00000001ff057424 */ /* 0x000fe400078e00ff */
[----:B------:R-:W-:-:S05]  /*11d20*/  FADD.FTZ R9, R9, R166 ;  /* 0x000000a609097221 */ /* 0x000fca0000010000 */
[----:B------:R-:W-:-:S07]  /*11d30*/  MOV R166, R9 ;  /* 0x0000000900a67202 */ /* 0x000fce0000000f00 */
[----:B------:R-:W-:Y:S05]  /*11d40*/  WARPSYNC.COLLECTIVE R6, `(.L_x_9121) ;  /* 0x0000000006087348 */ /* 0x000fea0003c00000 */
[----:B------:R1:W2:Y:S02]  /*11d50*/  SHFL.BFLY P0, R11, R166, R5, R4 ;  /* 0x0c000005a60b7389 */ /* 0x0002a40000000004 */
[----:B-12---:R-:W-:Y:S05]  /*11d60*/  ENDCOLLECTIVE ;  /* 0x000000000000791b */ /* 0x006fea0003800000 */
.L_x_9121:
[----:B------:R-:W-:Y:S01]  /*11d70*/  MOV R166, R160 ;  /* 0x000000a000a67202 */ /* 0x000fe20000000f00 */
[----:B------:R-:W-:Y:S01]  /*11d80*/  IMAD.MOV.U32 R5, RZ, RZ, 0x2 ;  /* 0x00000002ff057424 */ /* 0x000fe200078e00ff */
[----:B------:R-:W-:-:S07]  /*11d90*/  MOV R8, R11 ;  /* 0x0000000b00087202 */ /* 0x000fce0000000f00 */
[----:B------:R-:W-:Y:S05]  /*11da0*/  WARPSYNC.COLLECTIVE R6, `(.L_x_9122) ;  /* 0x0000000006087348 */ /* 0x000fea0003c00000 */
[----:B------:R1:W2:Y:S02]  /*11db0*/  SHFL.BFLY P0, R11, R166, R5, R4 ;  /* 0x0c000005a60b7389 */ /* 0x0002a40000000004 */
[----:B-12---:R-:W-:Y:S05]  /*11dc0*/  ENDCOLLECTIVE ;  /* 0x000000000000791b */ /* 0x006fea0003800000 */
.L_x_9122:
[----:B------:R-:W-:Y:S01]  /*11dd0*/  FADD.FTZ R8, R9, R8 ;  /* 0x0000000809087221 */ /* 0x000fe20000010000 */
[----:B------:R-:W-:Y:S01]  /*11de0*/  FADD.FTZ R10, R11, R160 ;  /* 0x000000a00b0a7221 */ /* 0x000fe20000010000 */
[----:B------:R-:W-:-:S04]  /*11df0*/  MOV R5, 0x1 ;  /* 0x0000000100057802 */ /* 0x000fc80000000f00 */
[----:B------:R-:W-:-:S07]  /*11e00*/  MOV R166, R10 ;  /* 0x0000000a00a67202 */ /* 0x000fce0000000f00 */
[----:B------:R-:W-:Y:S05]  /*11e10*/  WARPSYNC.COLLECTIVE R6, `(.L_x_9123) ;  /* 0x0000000006087348 */ /* 0x000fea0003c00000 */
[----:B------:R1:W2:Y:S02]  /*11e20*/  SHFL.BFLY P0, R11, R166, R5, R4 ;  /* 0x0c000005a60b7389 */ /* 0x0002a40000000004 */
[----:B-12---:R-:W-:Y:S05]  /*11e30*/  ENDCOLLECTIVE ;  /* 0x000000000000791b */ /* 0x006fea0003800000 */
.L_x_9123:
[----:B------:R-:W-:Y:S05]  /*11e40*/  BRA `(.L_x_9124) ;  /* 0xfffffff400607947 */ /* 0x000fea000383ffff */
.L_x_9125:
        /* <DEDUP_REMOVED lines=11> */
.L_x_10327:


//--------------------- .text._ZN5flash24flash_fwd_splitkv_kernelI23Flash_fwd_kernel_traitsILi32ELi64ELi128ELi4ELb0ELb0EN7cutlass6half_tE19Flash_kernel_traitsILi32ELi64ELi128ELi4ES3_EELb0ELb1ELb0ELb0ELb1ELb0ELb0ELb1EEEvNS_16Flash_fwd_paramsE --------------------------
	.section	.text._ZN5flash24flash_fwd_splitkv_kernelI23Flash_fwd_kernel_traitsILi32ELi64ELi128ELi4ELb0ELb0EN7cutlass6half_tE19Flash_kernel_traitsILi32ELi64ELi128ELi4ES3_EELb0ELb1ELb0ELb0ELb1ELb0ELb0ELb1EEEvNS_16Flash_fwd_paramsE,"ax",@progbits
	.align	128
        .global         _ZN5flash24flash_fwd_splitkv_kernelI23Flash_fwd_kernel_traitsILi32ELi64ELi128ELi4ELb0ELb0EN7cutlass6half_tE19Flash_kernel_traitsILi32ELi64ELi128ELi4ES3_EELb0ELb1ELb0ELb0ELb1ELb0ELb0ELb1EEEvNS_16Flash_fwd_paramsE
        .type           _ZN5flash24flash_fwd_splitkv_kernelI23Flash_fwd_kernel_traitsILi32ELi64ELi128ELi4ELb0ELb0EN7cutlass6half_tE19Flash_kernel_traitsILi32ELi64ELi128ELi4ES3_EELb0ELb1ELb0ELb0ELb1ELb0ELb0ELb1EEEvNS_16Flash_fwd_paramsE,@function
        .size           _ZN5flash24flash_fwd_splitkv_kernelI23Flash_fwd_kernel_traitsILi32ELi64ELi128ELi4ELb0ELb0EN7cutlass6half_tE19Flash_kernel_traitsILi32ELi64ELi128ELi4ES3_EELb0ELb1ELb0ELb0ELb1ELb0ELb0ELb1EEEvNS_16Flash_fwd_paramsE,(.L_x_10328 - _ZN5flash24flash_fwd_splitkv_kernelI23Flash_fwd_kernel_traitsILi32ELi64ELi128ELi4ELb0ELb0EN7cutlass6half_tE19Flash_kernel_traitsILi32ELi64ELi128ELi4ES3_EELb0ELb1ELb0ELb0ELb1ELb0ELb0ELb1EEEvNS_16Flash_fwd_paramsE)
        .other          _ZN5flash24flash_fwd_splitkv_kernelI23Flash_fwd_kernel_traitsILi32ELi64ELi128ELi4ELb0ELb0EN7cutlass6half_tE19Flash_kernel_traitsILi32ELi64ELi128ELi4ES3_EELb0ELb1ELb0ELb0ELb1ELb0ELb0ELb1EEEvNS_16Flash_fwd_paramsE,@"STO_CUDA_ENTRY STV_DEFAULT"
_ZN5flash24flash_fwd_splitkv_kernelI23Flash_fwd_kernel_traitsILi32ELi64ELi128ELi4ELb0ELb0EN7cutlass6half_tE19Flash_kernel_traitsILi32ELi64ELi128ELi4ES3_EELb0ELb1ELb0ELb0ELb1ELb0ELb0ELb1EEEvNS_16Flash_fwd_paramsE:
.text._ZN5flash24flash_fwd_splitkv_kernelI23Flash_fwd_kernel_traitsILi32ELi64ELi128ELi4ELb0ELb0EN7cutlass6half_tE19Flash_kernel_traitsILi32ELi64ELi128ELi4ES3_EELb0ELb1ELb0ELb0ELb1ELb0ELb0ELb1EEEvNS_16Flash_fwd_paramsE:
[----:B------:R-:W-:Y:S01]  /*0000*/  LDC R1, c[0x0][0x37c] ;  /* 0x0000df00ff017b82 */ /* 0x000fe20000000800 */
[----:B------:R-:W1:Y:S07]  /*0010*/  S2R R167, SR_CTAID.X ;  /* 0x0000000000a77919 */ /* 0x000e6e0000002500 */
[----:B------:R-:W2:Y:S01]  /*0020*/  LDC.64 R84, c[0x0][0x348] ;  /* 0x0000d200ff547b82 */ /* 0x000ea20000000a00 */
[----:B------:R-:W-:Y:S01]  /*0030*/  BSSY.RECONVERGENT B3, `(.L_x_9126) ;  /* 0x0000005000037945 */ /* 0x000fe20003800200 */
[----:B------:R-:W-:Y:S01]  /*0040*/  MOV R164, 0x80 ;  /* 0x0000008000a47802 */ /* 0x000fe20000000f00 */
[----:B------:R-:W3:Y:S01]  /*0050*/  S2R R166, SR_CTAID.Y ;  /* 0x0000000000a67919 */ /* 0x000ee20000002600 */
[----:B------:R-:W4:Y:S05]  /*0060*/  S2R R165, SR_CTAID.Z ;  /* 0x0000000000a57919 */ /* 0x000f2a0000002700 */
[----:B-1234-:R-:W-:Y:S05]  /*0070*/  CALL.REL.NOINC `($_ZN5flash24flash_fwd_splitkv_kernelI23Flash_fwd_kernel_traitsILi32ELi64ELi128ELi4ELb0ELb0EN7cutlass6half_tE19Flash_kernel_traitsILi32ELi64ELi128ELi4ES3_EELb0ELb1ELb0ELb0ELb1ELb0ELb0ELb1EEEvNS_16Flash_fwd_paramsE$_ZN5flash30compute_attn_1rowblock_splitkvI23Flash_fwd_kernel_traitsILi32ELi64ELi128ELi4ELb0ELb0EN7cutlass6half_tE19Flash_kernel_traitsILi32ELi64ELi128ELi4ES3_EELb0ELb1ELb0ELb0ELb1ELb0ELb0ELb1ENS_16Flash_fwd_paramsEEEvRKT8_iiiii) ;  /* 0x0000000000087944 */ /* 0x01efea0003c00000 */
[----:B------:R-:W-:Y:S05]  /*0080*/  BSYNC.RECONVERGENT B3 ;  /* 0x0000000000037941 */ /* 0x000fea0003800200 */
.L_x_9126:
[----:B------:R-:W-:Y:S05]  /*0090*/  EXIT ;  /* 0x000000000000794d */ /* 0x000fea0003800000 */
        .type           $_ZN5flash24flash_fwd_splitkv_kernelI23Flash_fwd_kernel_traitsILi32ELi64ELi128ELi4ELb0ELb0EN7cutlass6half_tE19Flash_kernel_traitsILi32ELi64ELi128ELi4ES3_EELb0ELb1ELb0ELb0ELb1ELb0ELb0ELb1EEEvNS_16Flash_fwd_paramsE$_ZN5flash30compute_attn_1rowblock_splitkvI23Flash_fwd_kernel_traitsILi32ELi64ELi128ELi4ELb0ELb0EN7cutlass6half_tE19Flash_kernel_traitsILi32ELi64ELi128ELi4ES3_EELb0ELb1ELb0ELb0ELb1ELb0ELb0ELb1ENS_16Flash_fwd_paramsEEEvRKT8_iiiii,@function
        .size           $_ZN5flash24flash_fwd_splitkv_kernelI23Flash_fwd_kernel_traitsILi32ELi64ELi128ELi4ELb0ELb0EN7cutlass6half_tE19Flash_kernel_traitsILi32ELi64ELi128ELi4ES3_EELb0ELb1ELb0ELb0ELb1ELb0ELb0ELb1EEEvNS_16Flash_fwd_paramsE$_ZN5flash30compute_attn_1rowblock_splitkvI23Flash_fwd_kernel_traitsILi32ELi64ELi128ELi4ELb0ELb0EN7cutlass6half_tE19Flash_kernel_traitsILi32ELi64ELi128ELi4ES3_EELb0ELb1ELb0ELb0ELb1ELb0ELb0ELb1ENS_16Flash_fwd_paramsEEEvRKT8_iiiii,(.L_x_10328 - $_ZN5flash24flash_fwd_splitkv_kernelI23Flash_fwd_kernel_traitsILi32ELi64ELi128ELi4ELb0ELb0EN7cutlass6half_tE19Flash_kernel_traitsILi32ELi64ELi128ELi4ES3_EELb0ELb1ELb0ELb0ELb1ELb0ELb0ELb1EEEvNS_16Flash_fwd_paramsE$_ZN5flash30compute_attn_1rowblock_splitkvI23Flash_fwd_kernel_traitsILi32ELi64ELi128ELi4ELb0ELb0EN7cutlass6half_tE19Flash_kernel_traitsILi32ELi64ELi128ELi4ES3_EELb0ELb1ELb0ELb0ELb1ELb0ELb0ELb1ENS_16Flash_fwd_paramsEEEvRKT8_iiiii)
$_ZN5flash24flash_fwd_splitkv_kernelI23Flash_fwd_kernel_traitsILi32ELi64ELi128ELi4ELb0ELb0EN7cutlass6half_tE19Flash_kernel_traitsILi32ELi64ELi128ELi4ES3_EELb0ELb1ELb0ELb0ELb1ELb0ELb0ELb1EEEvNS_16Flash_fwd_paramsE$_ZN5flash30compute_attn_1rowblock_splitkvI23Flash_fwd_kernel_traitsILi32ELi64ELi128ELi4ELb0ELb0EN7cutlass6half_tE19Flash_kernel_traitsILi32ELi64ELi128ELi4ES3_EELb0ELb1ELb0ELb0ELb1ELb0ELb0ELb1ENS_16Flash_fwd_paramsEEEvRKT8_iiiii:
        /* <DEDUP_REMOVED lines=38> */
.L_x_9128:
[----:B------:R-:W-:Y:S05]  /*0300*/  BSYNC.RECONVERGENT B0 ;  /* 0x0000000000007941 */ /* 0x000fea0003800200 */
.L_x_9127:
[----:B------:R-:W-:Y:S04]  /*0310*/  BSSY.RECONVERGENT B0, `(.L_x_9129) ;  /* 0x0000007000007945 */ /* 0x000fe80003800200 */
[----:B------:R-:W-:Y:S05]  /*0320*/  @!P3 BRA `(.L_x_9130) ;  /* 0x000000000014b947 */ /* 0x000fea0003800000 */
[----:B------:R-:W3:Y:S02]  /*0330*/  LD.E.U8 R2, desc[UR4][R84.64+0x1b2] ;  /* 0x0001b20454027980 */ /* 0x000ee4000c101100 */
[----:B---3--:R-:W-:-:S13]  /*0340*/  ISETP.NE.AND P1, PT, R2, RZ, PT ;  /* 0x000000ff0200720c */ /* 0x008fda0003f25270 */
[----:B------:R-:W3:Y:S02]  /*0350*/  @P1 LD.E R2, desc[UR4][R6.64+0x4] ;  /* 0x0000040406021980 */ /* 0x000ee4000c101900 */
[----:B---3-5:R-:W-:-:S06]  /*0360*/  @P1 IADD3 R73, PT, PT, R2, -R11, RZ ;  /* 0x8000000b02491210 */ /* 0x028fcc0007ffe0ff */
[----:B------:R3:W5:Y:S02]  /*0370*/  @!P1 LD.E R73, desc[UR4][R6.64] ;  /* 0x0000000406499980 */ /* 0x000764000c101900 */
.L_x_9130:
[----:B------:R-:W-:Y:S05]  /*0380*/  BSYNC.RECONVERGENT B0 ;  /* 0x0000000000007941 */ /* 0x000fea0003800200 */
.L_x_9129:
        /* <DEDUP_REMOVED lines=9> */
.L_x_9132:
[----:B------:R-:W4:Y:S01]  /*0420*/  LD.E.64 R2, desc[UR4][R84.64+0x108] ;  /* 0x0001080454027980 */ /* 0x000f22000c101b00 */
[----:B------:R-:W-:Y:S01]  /*0430*/  BSSY.RECONVERGENT B0, `(.L_x_9134) ;  /* 0x0000006000007945 */ /* 0x000fe20003800200 */
[----:B------:R-:W-:Y:S01]  /*0440*/  IMAD.MOV.U32 R0, RZ, RZ, RZ ;  /* 0x000000ffff007224 */ /* 0x000fe200078e00ff */
[----:B----4-:R-:W-:-:S04]  /*0450*/  ISETP.NE.U32.AND P0, PT, R2, RZ, PT ;  /* 0x000000ff0200720c */ /* 0x010fc80003f05070 */
[----:B------:R-:W-:-:S13]  /*0460*/  ISETP.NE.AND.EX P0, PT, R3, RZ, PT, P0 ;  /* 0x000000ff0300720c */ /* 0x000fda0003f05300 */
[----:B------:R-:W-:Y:S05]  /*0470*/  @!P0 BRA `(.L_x_9135) ;  /* 0x0000000000048947 */ /* 0x000fea0003800000 */
[----:B------:R4:W5:Y:S02]  /*0480*/  LD.E R0, desc[UR4][R84.64+0xbc] ;  /* 0x0000bc0454007980 */ /* 0x000964000c101900 */
.L_x_9135:
[----:B------:R-:W-:Y:S05]  /*0490*/  BSYNC.RECONVERGENT B0 ;  /* 0x0000000000007941 */ /* 0x000fea0003800200 */
.L_x_9134:
[----:B-----5:R-:W-:Y:S02]  /*04a0*/  IADD3 R65, PT, PT, R73, R0, RZ ;  /* 0x0000000049417210 */ /* 0x020fe40007ffe0ff */
.L_x_9133:
[----:B------:R-:W-:Y:S05]  /*04b0*/  BSYNC.RECONVERGENT B1 ;  /* 0x0000000000017941 */ /* 0x000fea0003800200 */
.L_x_9131:
[----:B------:R-:W-:Y:S01]  /*04c0*/  IMAD.SHL.U32 R79, R167, 0x40, RZ ;  /* 0x00000040a74f7824 */ /* 0x000fe200078e00ff */
[----:B------:R-:W-:Y:S01]  /*04d0*/  MOV R2, R164 ;  /* 0x000000a400027202 */ /* 0x000fe20000000f00 */
[----:B------:R-:W-:-:S03]  /*04e0*/  IMAD.MOV.U32 R3, RZ, RZ, 0x0 ;  /* 0x00000000ff037424 */ /* 0x000fc600078e00ff */
[----:B------:R-:W-:-:S13]  /*04f0*/  ISETP.GT.AND P0, PT, R168, R79, PT ;  /* 0x0000004fa800720c */ /* 0x000fda0003f04270 */
[----:B-1234-:R-:W-:Y:S05]  /*0500*/  @!P0 RET.REL.NODEC R2 `(_ZN5flash24flash_fwd_splitkv_kernelI23Flash_fwd_kernel_traitsILi32ELi64ELi128ELi4ELb0ELb0EN7cutlass6half_tE19Flash_kernel_traitsILi32ELi64ELi128ELi4ES3_EELb0ELb1ELb0ELb0ELb1ELb0ELb0ELb1EEEvNS_16Flash_fwd_paramsE) ;  /* 0xfffffff802bc8950 */ /* 0x01efea0003c3ffff */
        /* <DEDUP_REMOVED lines=86> */
.L_x_9138:
[----:B------:R-:W-:Y:S05]  /*0a70*/  BSYNC.RECONVERGENT B0 ;  /* 0x0000000000007941 */ /* 0x000fea0003800200 */
.L_x_9137:
[----:B------:R-:W-:Y:S01]  /*0a80*/  MOV R165, 0x0 ;  /* 0x0000000000a57802 */ /* 0x000fe20000000f00 */
[----:B------:R1:W-:Y:S03]  /*0a90*/  @!P5 ST.E desc[UR4][R2.64], R0 ;  /* 0x000000000200d985 */ /* 0x0003e6000c101904 */
[----:B-12---:R-:W-:Y:S05]  /*0aa0*/  @P4 RET.REL.NODEC R164 `(_ZN5flash24flash_fwd_splitkv_kernelI23Flash_fwd_kernel_traitsILi32ELi64ELi128ELi4ELb0ELb0EN7cutlass6half_tE19Flash_kernel_traitsILi32ELi64ELi128ELi4ES3_EELb0ELb1ELb0ELb0ELb1ELb0ELb0ELb1EEEvNS_16Flash_fwd_paramsE) ;  /* 0xfffffff4a4544950 */ /* 0x006fea0003c3ffff */
[----:B------:R-:W-:Y:S02]  /*0ab0*/  MOV R5, 0x7f800000 ;  /* 0x7f80000000057802 */ /* 0x000fe40000000f00 */
[----:B------:R-:W-:-:S03]  /*0ac0*/  MOV R165, 0x0 ;  /* 0x0000000000a57802 */ /* 0x000fc60000000f00 */
[----:B------:R1:W-:Y:S02]  /*0ad0*/  ST.E desc[UR4][R2.64+0x80], R5 ;  /* 0x0000800502007985 */ /* 0x0003e4000c101904 */
[----:B-1----:R-:W-:Y:S05]  /*0ae0*/  RET.REL.NODEC R164 `(_ZN5flash24flash_fwd_splitkv_kernelI23Flash_fwd_kernel_traitsILi32ELi64ELi128ELi4ELb0ELb0EN7cutlass6half_tE19Flash_kernel_traitsILi32ELi64ELi128ELi4ES3_EELb0ELb1ELb0ELb0ELb1ELb0ELb0ELb1EEEvNS_16Flash_fwd_paramsE) ;  /* 0xfffffff4a4447950 */ /* 0x002fea0003c3ffff */
.L_x_9136:
        /* <DEDUP_REMOVED lines=93> */
[----:B------:R-:W-:-:S04]  /*10c0*/  IMAD R3, R15, R9, RZ ;  /* 0x000000090f037224 */ /* 0x000fc800078e02ff */
[----:B------:R-:W-:Y:S02]  /*10d0*/  IMAD R4, R14, R4, R3 ;  /* 0x000000040e047224 */ /* 0x000fe400078e0203 */
[----:B--2---:R-:W-:Y:S02]  /*10e0*/  IMAD R3, R13, R2, RZ ;  /* 0x000000020d037224 */ /* 0x004fe400078e02ff */
[----:B------:R-:W-:-:S04]  /*10f0*/  IMAD.WIDE.U32 R8, R9, R14, R10 ;  /* 0x0000000e09087225 */ /* 0x000fc800078e000a */
[----:B------:R-:W-:Y:S01]  /*1100*/  IMAD.WIDE.U32 R18, R12, R2, RZ ;  /* 0x000000020c127225 */ /* 0x000fe200078e00ff */
[----:B------:R-:W-:-:S03]  /*1110*/  IADD3 R2, PT, PT, R9, R4, RZ ;  /* 0x0000000409027210 */ /* 0x000fc60007ffe0ff */
[----:B------:R-:W-:-:S04]  /*1120*/  IMAD R3, R12, R5, R3 ;  /* 0x000000050c037224 */ /* 0x000fc800078e0203 */
[----:B------:R-:W-:Y:S01]  /*1130*/  IMAD.IADD R9, R19, 0x1, R3 ;  /* 0x0000000113097824 */ /* 0x000fe200078e0203 */
[----:B------:R-:W-:Y:S05]  /*1140*/  BRA `(.L_x_9141) ;  /* 0x0000000400407947 */ /* 0x000fea0003800000 */
.L_x_9140:
        /* <DEDUP_REMOVED lines=29> */
[----:B------:R-:W-:Y:S01]  /*1320*/  @!P2 IMAD R3, R4, R156, R3 ;  /* 0x0000009c0403a224 */ /* 0x000fe200078e0203 */
[----:B-----5:R-:W-:Y:S01]  /*1330*/  @!P2 SHF.R.S32.HI R4, RZ, 0x1f, R9 ;  /* 0x0000001fff04a819 */ /* 0x020fe20000011409 */
[----:B---3--:R-:W-:-:S03]  /*1340*/  @!P2 IMAD R5, R21, R9, RZ ;  /* 0x000000091505a224 */ /* 0x008fc600078e02ff */
        /* <DEDUP_REMOVED lines=16> */
[----:B----4-:R-:W-:Y:S01]  /*1450*/  @!P2 IMAD R2, R59, R10, RZ ;  /* 0x0000000a3b02a224 */ /* 0x010fe200078e02ff */
        /* <DEDUP_REMOVED lines=31> */
.L_x_9141:
[----:B------:R-:W-:Y:S05]  /*1650*/  BSYNC.RECONVERGENT B0 ;  /* 0x0000000000007941 */ /* 0x000fea0003800200 */
.L_x_9139:
        /* <DEDUP_REMOVED lines=28> */
[----:B------:R-:W-:Y:S01]  /*1820*/  IMAD.MOV.U32 R10, RZ, RZ, RZ ;  /* 0x000000ffff0a7224 */ /* 0x000fe200078e00ff */
[----:B------:R-:W-:Y:S02]  /*1830*/  @!P3 IADD3 R20, PT, PT, R20, 0x1, RZ ;  /* 0x000000011414b810 */ /* 0x000fe40007ffe0ff */
[----:B------:R-:W-:Y:S01]  /*1840*/  IADD3 R18, P1, PT, R12, R18, RZ ;  /* 0x000000120c127210 */ /* 0x000fe20007f3e0ff */
[----:B-----5:R-:W-:Y:S01]  /*1850*/  IMAD R7, R7, R58, RZ ;  /* 0x0000003a07077224 */ /* 0x020fe200078e02ff */
[----:B------:R-:W-:Y:S01]  /*1860*/  ISETP.GE.AND P2, PT, R19, RZ, PT ;  /* 0x000000ff1300720c */ /* 0x000fe20003f46270 */
[----:B------:R1:W5:Y:S02]  /*1870*/  @P4 LD.E R10, desc[UR4][R32.64] ;  /* 0x00000004200a4980 */ /* 0x000364000c101900 */
[----:B------:R-:W-:-:S02]  /*1880*/  IMAD.X R19, RZ, RZ, R9, P1 ;  /* 0x000000ffff137224 */ /* 0x000fc400008e0609 */
[----:B------:R-:W-:Y:S01]  /*1890*/  @P5 VIADD R20, R20, 0x1 ;  /* 0x0000000114145836 */ /* 0x000fe20000000000 */
[----:B------:R-:W-:Y:S01]  /*18a0*/  ISETP.NE.AND P4, PT, R0, RZ, PT ;  /* 0x000000ff0000720c */ /* 0x000fe20003f85270 */
[C---:B------:R-:W-:Y:S02]  /*18b0*/  IMAD R7, R6.reuse, R59, R7 ;  /* 0x0000003b06077224 */ /* 0x040fe400078e0207 */
[----:B------:R-:W-:-:S04]  /*18c0*/  IMAD.WIDE.U32 R18, R6, R58, R18 ;  /* 0x0000003a06127225 */ /* 0x000fc800078e0012 */
[----:B------:R-:W-:Y:S02]  /*18d0*/  IMAD.MOV.U32 R6, RZ, RZ, R20 ;  /* 0x000000ffff067224 */ /* 0x000fe400078e0014 */
[----:B------:R-:W-:Y:S02]  /*18e0*/  IMAD.IADD R19, R19, 0x1, R7 ;  /* 0x0000000113137824 */ /* 0x000fe400078e0207 */
[----:B------:R-:W-:Y:S02]  /*18f0*/  @!P2 IMAD.MOV R6, RZ, RZ, -R6 ;  /* 0x000000ffff06a224 */ /* 0x000fe400078e0a06 */
[----:B------:R-:W-:Y:S01]  /*1900*/  @!P4 LOP3.LUT R6, RZ, R0, RZ, 0x33, !PT ;  /* 0x00000000ff06c212 */ /* 0x000fe200078e33ff */
[----:B------:R-:W1:Y:S03]  /*1910*/  S2R R62, SR_CgaCtaId ;  /* 0x00000000003e7919 */ /* 0x000e660000008800 */
[----:B------:R-:W-:-:S02]  /*1920*/  SHF.R.S32.HI R0, RZ, 0x1f, R6 ;  /* 0x0000001fff007819 */ /* 0x000fc40000011406 */
[----:B------:R-:W-:Y:S01]  /*1930*/  SHF.R.U32.HI R66, RZ, 0x2, R60 ;  /* 0x00000002ff427819 */ /* 0x000fe2000001163c */
[----:B------:R-:W-:-:S04]  /*1940*/  IMAD.MOV.U32 R67, RZ, RZ, RZ ;  /* 0x000000ffff437224 */ /* 0x000fc800078e00ff */
[-C--:B------:R-:W-:Y:S02]  /*1950*/  IMAD R163, R59, R66.reuse, RZ ;  /* 0x000000423ba37224 */ /* 0x080fe400078e02ff */
[----:B------:R-:W-:Y:S02]  /*1960*/  IMAD R159, R157, R66, RZ ;  /* 0x000000429d9f7224 */ /* 0x000fe400078e02ff */
[----:B------:R-:W-:Y:S02]  /*1970*/  IMAD.SHL.U32 R68, R60, 0x4, RZ ;  /* 0x000000043c447824 */ /* 0x000fe400078e00ff */
[----:B------:R-:W-:Y:S01]  /*1980*/  VIADD R63, R61, 0xffffffff ;  /* 0xffffffff3d3f7836 */ /* 0x000fe20000000000 */
[C---:B------:R-:W-:Y:S02]  /*1990*/  SHF.L.U64.HI R70, R156.reuse, 0x5, R157 ;  /* 0x000000059c467819 */ /* 0x040fe4000001029d */
[----:B------:R-:W-:Y:S01]  /*19a0*/  SHF.L.U32 R69, R156, 0x5, RZ ;  /* 0x000000059c457819 */ /* 0x000fe200000006ff */
[----:B------:R-:W-:Y:S01]  /*19b0*/  IMAD.SHL.U32 R57, R63, 0x80, RZ ;  /* 0x000000803f397824 */ /* 0x000fe200078e00ff */
[----:B------:R-:W-:Y:S01]  /*19c0*/  LOP3.LUT R77, R68, 0xc, RZ, 0xc0, !PT ;  /* 0x0000000c444d7812 */ /* 0x000fe200078ec0ff */
[----:B--2---:R-:W-:-:S04]  /*19d0*/  @P0 IMAD.WIDE.U32 R20, R22, R169, RZ ;  /* 0x000000a916140225 */ /* 0x004fc800078e00ff */
[----:B---3--:R-:W-:-:S03]  /*19e0*/  @!P0 IMAD.WIDE.U32 R30, R28, R166, RZ ;  /* 0x000000a61c1e8225 */ /* 0x008fc600078e00ff */
[----:B------:R-:W-:Y:S01]  /*19f0*/  @!P0 MOV R9, R30 ;  /* 0x0000001e00098202 */ /* 0x000fe20000000f00 */
[----:B------:R-:W-:Y:S02]  /*1a00*/  @P0 IMAD.MOV.U32 R9, RZ, RZ, R20 ;  /* 0x000000ffff090224 */ /* 0x000fe400078e0014 */
[----:B------:R-:W-:Y:S02]  /*1a10*/  @!P0 IMAD R28, R29, R166, RZ ;  /* 0x000000a61d1c8224 */ /* 0x000fe400078e02ff */
[----:B------:R-:W-:Y:S01]  /*1a20*/  @P0 IMAD R7, R23, R169, RZ ;  /* 0x000000a917070224 */ /* 0x000fe200078e02ff */
[----:B------:R-:W-:Y:S02]  /*1a30*/  IADD3 R30, P1, PT, R12, R9, RZ ;  /* 0x000000090c1e7210 */ /* 0x000fe40007f3e0ff */
[----:B------:R-:W-:Y:S02]  /*1a40*/  LOP3.LUT R9, R3, 0xc0, RZ, 0xc0, !PT ;  /* 0x000000c003097812 */ /* 0x000fe400078ec0ff */
[----:B------:R-:W-:Y:S01]  /*1a50*/  @!P0 IADD3 R28, PT, PT, R31, R28, RZ ;  /* 0x0000001c1f1c8210 */ /* 0x000fe20007ffe0ff */
[----:B------:R-:W-:Y:S01]  /*1a60*/  @P0 IMAD.IADD R28, R21, 0x1, R7 ;  /* 0x00000001151c0824 */ /* 0x000fe200078e0207 */
[----:B------:R-:W-:Y:S01]  /*1a70*/  LOP3.LUT R20, R9, 0x18, R60, 0xf8, !PT ;  /* 0x0000001809147812 */ /* 0x000fe200078ef83c */
[----:B------:R-:W-:-:S03]  /*1a80*/  IMAD R7, R27, R6, RZ ;  /* 0x000000061b077224 */ /* 0x000fc600078e02ff */
[----:B------:R-:W-:Y:S01]  /*1a90*/  IADD3.X R31, PT, PT, RZ, R28, RZ, P1, !PT ;  /* 0x0000001cff1f7210 */ /* 0x000fe20000ffe4ff */
[----:B------:R-:W-:Y:S01]  /*1aa0*/  IMAD.WIDE.U32 R28, R6, R26, R18 ;  /* 0x0000001a061c7225 */ /* 0x000fe200078e0012 */
[----:B------:R-:W-:-:S03]  /*1ab0*/  LOP3.LUT R20, R20, 0x18, R3, 0x78, !PT ;  /* 0x0000001814147812 */ /* 0x000fc600078e7803 */
[----:B------:R-:W-:Y:S01]  /*1ac0*/  IMAD R18, R0, R26, R7 ;  /* 0x0000001a00127224 */ /* 0x000fe200078e0207 */
[----:B------:R-:W-:Y:S01]  /*1ad0*/  LOP3.LUT R3, R20, 0x1f20, R3, 0xf8, !PT ;  /* 0x00001f2014037812 */ /* 0x000fe200078ef803 */
[-C--:B------:R-:W-:Y:S01]  /*1ae0*/  IMAD R7, R25, R165.reuse, RZ ;  /* 0x000000a519077224 */ /* 0x080fe200078e02ff */
[----:B------:R-:W-:Y:S01]  /*1af0*/  SHF.R.S32.HI R20, RZ, 0x1f, R73 ;  /* 0x0000001fff147819 */ /* 0x000fe20000011449 */
[----:B------:R-:W-:-:S04]  /*1b00*/  IMAD.WIDE.U32 R24, R24, R165, R30 ;  /* 0x000000a518187225 */ /* 0x000fc800078e001e */
[----:B------:R-:W-:Y:S01]  /*1b10*/  IMAD.IADD R19, R29, 0x1, R18 ;  /* 0x000000011d137824 */ /* 0x000fe200078e0212 */
[----:B------:R-:W-:Y:S01]  /*1b20*/  MOV R18, R28 ;  /* 0x0000001c00127202 */ /* 0x000fe20000000f00 */
[----:B------:R-:W-:Y:S01]  /*1b30*/  IMAD.IADD R25, R25, 0x1, R7 ;  /* 0x0000000119197824 */ /* 0x000fe200078e0207 */
[----:B------:R-:W-:Y:S02]  /*1b40*/  LEA.HI R7, R20, R73, RZ, 0x7 ;  /* 0x0000004914077211 */ /* 0x000fe400078f38ff */
[----:B------:R-:W-:Y:S01]  /*1b50*/  IADD3 R26, P0, PT, R12, R8, RZ ;  /* 0x000000080c1a7210 */ /* 0x000fe20007f1e0ff */
[----:B------:R-:W-:Y:S01]  /*1b60*/  IMAD.WIDE.U32 R18, R66, R58, R18 ;  /* 0x0000003a42127225 */ /* 0x000fe200078e0012 */
[----:B------:R-:W-:-:S03]  /*1b70*/  SHF.R.S32.HI R7, RZ, 0x7, R7 ;  /* 0x00000007ff077819 */ /* 0x000fc60000011407 */
[----:B------:R-:W-:Y:S01]  /*1b80*/  IMAD.X R27, RZ, RZ, R2, P0 ;  /* 0x000000ffff1b7224 */ /* 0x000fe200000e0602 */
[----:B------:R-:W-:Y:S02]  /*1b90*/  IADD3 R163, PT, PT, R19, R163, RZ ;  /* 0x000000a313a37210 */ /* 0x000fe40007ffe0ff */
[----:B----4-:R-:W-:Y:S01]  /*1ba0*/  LEA R162, P0, R18, R4, 0x1 ;  /* 0x0000000412a27211 */ /* 0x010fe200078008ff */
[----:B------:R-:W-:Y:S01]  /*1bb0*/  IMAD.WIDE.U32 R8, R167, 0x40, R66 ;  /* 0x00000040a7087825 */ /* 0x000fe200078e0042 */
[----:B------:R-:W-:Y:S02]  /*1bc0*/  VIMNMX R72, PT, PT, R158, R7, !PT ;  /* 0x000000079e487248 */ /* 0x000fe40007fe0100 */
[----:B------:R-:W-:Y:S01]  /*1bd0*/  LEA.HI.X R163, R18, R5, R163, 0x1, P0 ;  /* 0x0000000512a37211 */ /* 0x000fe200000f0ca3 */
[----:B------:R-:W-:Y:S01]  /*1be0*/  IMAD R9, R9, R22, RZ ;  /* 0x0000001609097224 */ /* 0x000fe200078e02ff */
[----:B------:R-:W-:Y:S02]  /*1bf0*/  ISETP.GT.U32.AND P0, PT, R61, R72, PT ;  /* 0x000000483d00720c */ /* 0x000fe40003f04070 */
[----:B------:R-:W-:Y:S01]  /*1c00*/  MOV R21, 0x400 ;  /* 0x0000040000157802 */ /* 0x000fe20000000f00 */
[----:B------:R-:W-:Y:S01]  /*1c10*/  IMAD R9, R8, R23, R9 ;  /* 0x0000001708097224 */ /* 0x000fe200078e0209 */
[----:B------:R-:W-:-:S02]  /*1c20*/  SHF.L.U64.HI R74, R22, 0x5, R23 ;  /* 0x00000005164a7819 */ /* 0x000fc40000010217 */
[----:B-1----:R-:W-:Y:S01]  /*1c30*/  LEA R62, R62, R21, 0x18 ;  /* 0x000000153e3e7211 */ /* 0x002fe200078ec0ff */
[----:B------:R-:W-:Y:S01]  /*1c40*/  IMAD.WIDE.U32 R20, R66, R156, R26 ;  /* 0x0000009c42147225 */ /* 0x000fe200078e001a */
[----:B------:R-:W-:-:S03]  /*1c50*/  SHF.L.U32 R71, R22, 0x5, RZ ;  /* 0x0000000516477819 */ /* 0x000fc600000006ff */
[----:B------:R-:W-:Y:S01]  /*1c60*/  IMAD.WIDE.U32 R22, R8, R22, R24 ;  /* 0x0000001608167225 */ /* 0x000fe200078e0018 */
[----:B------:R-:W-:-:S03]  /*1c70*/  LEA R160, P1, R20, R14, 0x1 ;  /* 0x0000000e14a07211 */ /* 0x000fc600078208ff */
[----:B------:R-:W-:Y:S01]  /*1c80*/  IMAD.IADD R159, R21, 0x1, R159 ;  /* 0x00000001159f7824 */ /* 0x000fe200078e029f */
[----:B------:R-:W-:Y:S01]  /*1c90*/  LEA R98, P2, R22, R16, 0x1 ;  /* 0x0000001016627211 */ /* 0x000fe200078408ff */
[----:B------:R-:W-:Y:S01]  /*1ca0*/  IMAD.IADD R9, R23, 0x1, R9 ;  /* 0x0000000117097824 */ /* 0x000fe200078e0209 */
[----:B------:R-:W-:Y:S02]  /*1cb0*/  LEA.HI R11, R11, R11, RZ, 0x1 ;  /* 0x0000000b0b0b7211 */ /* 0x000fe400078f08ff */
[----:B------:R-:W-:Y:S02]  /*1cc0*/  LEA.HI.X R159, R20, R15, R159, 0x1, P1 ;  /* 0x0000000f149f7211 */ /* 0x000fe400008f0c9f */
[----:B------:R-:W-:Y:S02]  /*1cd0*/  LEA.HI.X R99, R22, R17, R9, 0x1, P2 ;  /* 0x0000001116637211 */ /* 0x000fe400010f0c09 */
        /* <DEDUP_REMOVED lines=15> */
[C---:B------:R-:W-:Y:S01]  /*1dd0*/  IMAD R97, R61.reuse, -0x80, R73 ;  /* 0xffffff803d617824 */ /* 0x040fe200078e0249 */
[----:B------:R-:W-:Y:S01]  /*1de0*/  SHF.R.S32.HI R11, RZ, 0x1, R11 ;  /* 0x00000001ff0b7819 */ /* 0x000fe2000001140b */
        /* <DEDUP_REMOVED lines=12> */
[----:B------:R-:W-:-:S04]  /*1eb0*/  IMAD.WIDE.U32 R20, R100, R78, R20 ;  /* 0x0000004e64147225 */ /* 0x000fc800078e0014 */
[----:B------:R-:W-:Y:S01]  /*1ec0*/  IMAD.IADD R15, R15, 0x1, R7 ;  /* 0x000000010f0f7824 */ /* 0x000fe200078e0207 */
[----:B------:R-:W-:Y:S01]  /*1ed0*/  IADD3 R21, PT, PT, R21, R8, RZ ;  /* 0x0000000815157210 */ /* 0x000fe20007ffe0ff */
[-C--:B------:R-:W-:Y:S02]  /*1ee0*/  IMAD R8, R103, R78.reuse, RZ ;  /* 0x0000004e67087224 */ /* 0x080fe400078e02ff */
        /* <DEDUP_REMOVED lines=29> */
[----:B------:R-:W-:Y:S02]  /*20c0*/  LEA R80, P1, R20, R18, 0x1 ;  /* 0x0000001214507211 */ /* 0x000fe400078208ff */
[----:B------:R-:W-:Y:S01]  /*20d0*/  SHF.L.U32 R86, R86, 0x1, RZ ;  /* 0x0000000156567819 */ /* 0x000fe200000006ff */
[----:B------:R-:W-:Y:S01]  /*20e0*/  IMAD.IADD R81, R21, 0x1, R81 ;  /* 0x0000000115517824 */ /* 0x000fe200078e0251 */
[----:B------:R-:W-:Y:S02]  /*20f0*/  SHF.L.U32 R14, R14, 0x1, RZ ;  /* 0x000000010e0e7819 */ /* 0x000fe400000006ff */
[----:B------:R-:W-:-:S02]  /*2100*/  IADD3 R9, PT, PT, R23, R9, RZ ;  /* 0x0000000917097210 */ /* 0x000fc40007ffe0ff */
[----:B------:R-:W-:Y:S02]  /*2110*/  LEA R10, P0, R22, R16, 0x1 ;  /* 0x00000010160a7211 */ /* 0x000fe400078008ff */
[----:B------:R-:W-:Y:S02]  /*2120*/  LEA.HI.X R81, R20, R19, R81, 0x1, P1 ;  /* 0x0000001314517211 */ /* 0x000fe400008f0c51 */
[----:B------:R-:W-:Y:S02]  /*2130*/  IADD3 R82, P3, PT, R4, R86, RZ ;  /* 0x0000005604527210 */ /* 0x000fe40007f7e0ff */
[----:B------:R-:W-:Y:S02]  /*2140*/  LEA.HI.X R9, R22, R17, R9, 0x1, P0 ;  /* 0x0000001116097211 */ /* 0x000fe400000f0c09 */
[----:B------:R-:W-:Y:S02]  /*2150*/  IADD3 R50, P1, PT, R4, R14, RZ ;  /* 0x0000000e04327210 */ /* 0x000fe40007f3e0ff */
[----:B------:R-:W-:-:S02]  /*2160*/  IADD3 R86, P2, PT, R2, R86, RZ ;  /* 0x0000005602567210 */ /* 0x000fc40007f5e0ff */
[----:B------:R-:W-:Y:S01]  /*2170*/  IADD3 R14, P0, PT, R2, R14, RZ ;  /* 0x0000000e020e7210 */ /* 0x000fe20007f1e0ff */
[C---:B------:R-:W-:Y:S01]  /*2180*/  IMAD.X R51, R5.reuse, 0x1, R0, P1 ;  /* 0x0000000105337824 */ /* 0x040fe200008e0600 */
[----:B------:R-:W-:Y:S01]  /*2190*/  IADD3.X R83, PT, PT, R5, R87, RZ, P3, !PT ;  /* 0x0000005705537210 */ /* 0x000fe20001ffe4ff */
[C---:B------:R-:W-:Y:S01]  /*21a0*/  IMAD.X R87, R3.reuse, 0x1, R87, P2 ;  /* 0x0000000103577824 */ /* 0x040fe200010e0657 */
[----:B------:R-:W-:-:S09]  /*21b0*/  IADD3.X R15, PT, PT, R3, R0, RZ, P0, !PT ;  /* 0x00000000030f7210 */ /* 0x000fd200007fe4ff */
.L_x_9165:
[----:B------:R-:W-:Y:S01]  /*21c0*/  SHF.L.U64.HI R2, R100, 0x6, R101 ;  /* 0x0000000664027819 */ /* 0x000fe20000010265 */
[----:B------:R-:W-:Y:S01]  /*21d0*/  VIADD R95, R95, 0x80 ;  /* 0x000000805f5f7836 */ /* 0x000fe20000000000 */
[----:B------:R-:W-:Y:S01]  /*21e0*/  SHF.L.U64.HI R94, R102, 0x6, R103 ;  /* 0x00000006665e7819 */ /* 0x000fe20000010267 */
[----:B------:R-:W-:Y:S01]  /*21f0*/  VIADD R97, R97, 0x80 ;  /* 0x0000008061617836 */ /* 0x000fe20000000000 */
[----:B------:R-:W-:Y:S01]  /*2200*/  UMOV UR6, URZ ;  /* 0x000000ff00067c82 */ /* 0x000fe20008000000 */
[----:B----4-:R-:W-:Y:S01]  /*2210*/  IMAD.SHL.U32 R17, R100, 0x40, RZ ;  /* 0x0000004064117824 */ /* 0x010fe200078e00ff */
[C---:B------:R-:W-:Y:S01]  /*2220*/  ISETP.GE.AND P0, PT, R66.reuse, R95, PT ;  /* 0x0000005f4200720c */ /* 0x040fe20003f06270 */
        /* <DEDUP_REMOVED lines=9> */
[----:B------:R-:W-:Y:S01]  /*22c0*/  ISETP.GE.AND P5, PT, R0, R97, !P5 ;  /* 0x000000610000720c */ /* 0x000fe20006fa6270 */
        /* <DEDUP_REMOVED lines=62> */
.L_x_9144:
        /* <DEDUP_REMOVED lines=65> */
.L_x_9148:
[----:B------:R-:W-:Y:S05]  /*2ac0*/  BSYNC.RECONVERGENT B0 ;  /* 0x0000000000007941 */ /* 0x000fea0003800200 */
.L_x_9147:
        /* <DEDUP_REMOVED lines=52> */
.L_x_9150:
[----:B------:R-:W-:Y:S05]  /*2e10*/  BSYNC.RECONVERGENT B0 ;  /* 0x0000000000007941 */ /* 0x000fea0003800200 */
.L_x_9149:
        /* <DEDUP_REMOVED lines=57> */
.L_x_9152:
[----:B------:R-:W-:Y:S05]  /*31b0*/  BSYNC.RECONVERGENT B0 ;  /* 0x0000000000007941 */ /* 0x000fea0003800200 */
.L_x_9151:
        /* <DEDUP_REMOVED lines=57> */
.L_x_9154:
[----:B------:R-:W-:Y:S05]  /*3550*/  BSYNC.RECONVERGENT B0 ;  /* 0x0000000000007941 */ /* 0x000fea0003800200 */
.L_x_9153:
[----:B------:R-:W5:Y:S02]  /*3560*/  LD.E R3, desc[UR4][R84.64+0xd0] ;  /* 0x0000d00454037980 */ /* 0x000f64000c101900 */
[----:B-----5:R-:W-:Y:S05]  /*3570*/  IMAD.U32 R3, R3, -0x40, RZ ;  /* 0xffffffc003037824 */ /* 0x020fea00078e00ff */
[C---:B------:R-:W-:Y:S02]  /*3580*/  LEA R14, P1, R3.reuse, R14, 0x1 ;  /* 0x0000000e030e7211 */ /* 0x040fe400078208ff */
[C---:B------:R-:W-:Y:S02]  /*3590*/  LEA R50, P0, R3.reuse, R50, 0x1 ;  /* 0x0000003203327211 */ /* 0x040fe400078008ff */
[C---:B------:R-:W-:Y:S02]  /*35a0*/  LEA.HI.X.SX32 R15, R3.reuse, R15, 0x1, P1 ;  /* 0x0000000f030f7211 */ /* 0x040fe400008f0eff */
[----:B------:R-:W-:Y:S01]  /*35b0*/  LEA.HI.X.SX32 R51, R3, R51, 0x1, P0 ;  /* 0x0000003303337211 */ /* 0x000fe200000f0eff */
[----:B------:R-:W-:Y:S05]  /*35c0*/  BRA `(.L_x_9145) ;  /* 0x00000018001c7947 */ /* 0x000fea0003800000 */
.L_x_9146:
[----:B------:R-:W-:Y:S01]  /*35d0*/  LEA.HI R23, R21, R21, RZ, 0x1 ;  /* 0x0000001515177211 */ /* 0x000fe200078f08ff */
[----:B------:R-:W-:Y:S01]  /*35e0*/  BSSY.RECONVERGENT B0, `(.L_x_9155) ;  /* 0x000005f000007945 */ /* 0x000fe20003800200 */
[----:B------:R-:W-:Y:S02]  /*35f0*/  IADD3 R24, P6, PT, R10, R109, RZ ;  /* 0x0000006d0a187210 */ /* 0x000fe40007fde0ff */
[----:B------:R-:W-:Y:S03]  /*3600*/  SHF.R.S32.HI R23, RZ, 0x1, R23 ;  /* 0x00000001ff177819 */ /* 0x000fe60000011417 */
[----:B------:R-:W-:Y:S01]  /*3610*/  IMAD.X R25, R9, 0x1, R94, P6 ;  /* 0x0000000109197824 */ /* 0x000fe200030e065e */
        /* <DEDUP_REMOVED lines=91> */
.L_x_9156:
[----:B------:R-:W-:Y:S05]  /*3bd0*/  BSYNC.RECONVERGENT B0 ;  /* 0x0000000000007941 */ /* 0x000fea0003800200 */
.L_x_9155:
        /* <DEDUP_REMOVED lines=93> */
.L_x_9158:
[----:B------:R-:W-:Y:S05]  /*41b0*/  BSYNC.RECONVERGENT B0 ;  /* 0x0000000000007941 */ /* 0x000fea0003800200 */
.L_x_9157:
[----:B------:R-:W-:Y:S04]  /*41c0*/  BSSY.RECONVERGENT B0, `(.L_x_9159) ;  /* 0x0000060000007945 */ /* 0x000fe80003800200 */
[----:B------:R-:W-:Y:S05]  /*41d0*/  @!P4 BRA `(.L_x_9160) ;  /* 0x000000040078c947 */ /* 0x000fea0003800000 */
        /* <DEDUP_REMOVED lines=94> */
.L_x_9160:
[----:B------:R-:W-:Y:S05]  /*47c0*/  BSYNC.RECONVERGENT B0 ;  /* 0x0000000000007941 */ /* 0x000fea0003800200 */
.L_x_9159:
        /* <DEDUP_REMOVED lines=96> */
.L_x_9162:
[----:B------:R-:W-:Y:S05]  /*4dd0*/  BSYNC.RECONVERGENT B0 ;  /* 0x0000000000007941 */ /* 0x000fea0003800200 */
.L_x_9161:
[----:B------:R-:W5:Y:S02]  /*4de0*/  LD.E R3, desc[UR4][R84.64+0xd0] ;  /* 0x0000d00454037980 */ /* 0x000f64000c101900 */
[----:B-----5:R-:W-:Y:S05]  /*4df0*/  IMAD.U32 R3, R3, -0x40, RZ ;  /* 0xffffffc003037824 */ /* 0x020fea00078e00ff */
[C---:B------:R-:W-:Y:S02]  /*4e00*/  LEA R86, P1, R3.reuse, R86, 0x1 ;  /* 0x0000005603567211 */ /* 0x040fe400078208ff */
[C---:B------:R-:W-:Y:S02]  /*4e10*/  LEA R82, P0, R3.reuse, R82, 0x1 ;  /* 0x0000005203527211 */ /* 0x040fe400078008ff */
[C---:B------:R-:W-:Y:S02]  /*4e20*/  LEA.HI.X.SX32 R87, R3.reuse, R87, 0x1, P1 ;  /* 0x0000005703577211 */ /* 0x040fe400008f0eff */
[----:B------:R-:W-:Y:S09]  /*4e30*/  LEA.HI.X.SX32 R83, R3, R83, 0x1, P0 ;  /* 0x0000005303537211 */ /* 0x000ff200000f0eff */
.L_x_9145:
[----:B------:R-:W-:Y:S05]  /*4e40*/  BSYNC.RECONVERGENT B1 ;  /* 0x0000000000017941 */ /* 0x000fea0003800200 */
.L_x_9143:
        /* <DEDUP_REMOVED lines=102> */
.L_x_9164:
[----:B------:R-:W-:Y:S05]  /*54b0*/  BSYNC.RECONVERGENT B0 ;  /* 0x0000000000007941 */ /* 0x000fea0003800200 */
.L_x_9163:
[----:B------:R-:W-:Y:S05]  /*54c0*/  @P2 BRA `(.L_x_9165) ;  /* 0xffffffcc003c2947 */ /* 0x000fea000383ffff */
.L_x_9142:
        /* <DEDUP_REMOVED lines=16> */
.L_x_9169:
[----:B------:R-:W-:Y:S05]  /*55d0*/  BSYNC.RECONVERGENT B0 ;  /* 0x0000000000007941 */ /* 0x000fea0003800200 */
.L_x_9168:
        /* <DEDUP_REMOVED lines=8> */
.L_x_9167:
        /* <DEDUP_REMOVED lines=30> */
[----:B-----5:R-:W5:Y:S01]  /*5840*/  LD.E.128 R8, desc[UR4][R8.64] ;  /* 0x0000000408087980 */ /* 0x020f62000c101d00 */
        /* <DEDUP_REMOVED lines=11> */
[----:B----45:R-:W-:Y:S01]  /*5900*/  MOV R18, R10 ;  /* 0x0000000a00127202 */ /* 0x030fe20000000f00 */
[----:B------:R-:W-:Y:S02]  /*5910*/  HADD2.F32 R21, -RZ, R9.H1_H1 ;  /* 0x30000009ff157230 */ /* 0x000fe40000004100 */
[----:B------:R-:W-:Y:S02]  /*5920*/  HADD2.F32 R17, -RZ, R11.H1_H1 ;  /* 0x3000000bff117230 */ /* 0x000fe40000004100 */
[----:B------:R-:W-:-:S02]  /*5930*/  HADD2.F32 R19, -RZ, R9.H0_H0 ;  /* 0x20000009ff137230 */ /* 0x000fc40000004100 */
[----:B------:R-:W-:Y:S02]  /*5940*/  HADD2.F32 R22, -RZ, R11.H0_H0 ;  /* 0x2000000bff167230 */ /* 0x000fe40000004100 */
[----:B--2---:R-:W-:Y:S02]  /*5950*/  HADD2.F32 R14, -RZ, R5.H1_H1 ;  /* 0x30000005ff0e7230 */ /* 0x004fe40000004100 */
[----:B------:R-:W-:Y:S02]  /*5960*/  HADD2.F32 R16, -RZ, R4.H1_H1 ;  /* 0x30000004ff107230 */ /* 0x000fe40000004100 */
[----:B---3--:R-:W-:Y:S02]  /*5970*/  HADD2.F32 R10, -RZ, R2.H1_H1 ;  /* 0x30000002ff0a7230 */ /* 0x008fe40000004100 */
[----:B------:R-:W-:Y:S01]  /*5980*/  FMUL.FTZ R28, R17, R14 ;  /* 0x0000000e111c7220 */ /* 0x000fe20000410000 */
[----:B------:R-:W-:Y:S02]  /*5990*/  HADD2.F32 R9, -RZ, R3.H1_H1 ;  /* 0x30000003ff097230 */ /* 0x000fe40000004100 */
[C---:B------:R-:W-:Y:S01]  /*59a0*/  FMUL.FTZ R20, R21.reuse, R10 ;  /* 0x0000000a15147220 */ /* 0x040fe20000410000 */
[----:B------:R-:W-:-:S02]  /*59b0*/  FMUL.FTZ R21, R21, R16 ;  /* 0x0000001015157220 */ /* 0x000fc40000410000 */
[-C--:B------:R-:W-:Y:S01]  /*59c0*/  FMUL.FTZ R11, R17, R9.reuse ;  /* 0x00000009110b7220 */ /* 0x080fe20000410000 */
[----:B------:R-:W-:Y:S01]  /*59d0*/  FFMA.FTZ R28, R22, R9, R28 ;  /* 0x00000009161c7223 */ /* 0x000fe2000001001c */
[----:B------:R-:W-:Y:S02]  /*59e0*/  HADD2.F32 R4, -RZ, R4.H0_H0 ;  /* 0x20000004ff047230 */ /* 0x000fe40000004100 */
[----:B------:R-:W-:Y:S01]  /*59f0*/  FFMA.FTZ R21, R19, R10, R21 ;  /* 0x0000000a13157223 */ /* 0x000fe20000010015 */
[----:B------:R-:W-:Y:S02]  /*5a00*/  HADD2.F32 R9, -RZ, R8.H1_H1 ;  /* 0x30000008ff097230 */ /* 0x000fe40000004100 */
[----:B------:R-:W-:Y:S02]  /*5a10*/  HADD2.F32 R2, -RZ, R2.H0_H0 ;  /* 0x20000002ff027230 */ /* 0x000fe40000004100 */
[----:B------:R-:W-:Y:S02]  /*5a20*/  HADD2.F32 R3, -RZ, R3.H0_H0 ;  /* 0x20000003ff037230 */ /* 0x000fe40000004100 */
[----:B------:R-:W-:-:S02]  /*5a30*/  HADD2.F32 R10, -RZ, R18.H1_H1 ;  /* 0x30000012ff0a7230 */ /* 0x000fc40000004100 */
[----:B------:R-:W-:Y:S02]  /*5a40*/  HADD2.F32 R5, -RZ, R5.H0_H0 ;  /* 0x20000005ff057230 */ /* 0x000fe40000004100 */
[----:B------:R-:W-:Y:S01]  /*5a50*/  FFMA.FTZ R20, R19, R16, -R20 ;  /* 0x0000001013147223 */ /* 0x000fe20000010814 */
[----:B------:R-:W-:Y:S02]  /*5a60*/  HADD2.F32 R17, -RZ, R8.H0_H0 ;  /* 0x20000008ff117230 */ /* 0x000fe40000004100 */
[C---:B------:R-:W-:Y:S01]  /*5a70*/  FMUL.FTZ R8, R9.reuse, R2 ;  /* 0x0000000209087220 */ /* 0x040fe20000410000 */
        /* <DEDUP_REMOVED lines=14> */
.L_x_9175:
[----:B------:R-:W-:Y:S05]  /*5b60*/  BSYNC.RECONVERGENT B0 ;  /* 0x0000000000007941 */ /* 0x000fea0003800200 */
.L_x_9174:
[----:B-----5:R1:W-:Y:S02]  /*5b70*/  STS.128 [R64], R8 ;  /* 0x0000000840007388 */ /* 0x0203e40000000c00 */
.L_x_9173:
[----:B------:R-:W-:Y:S05]  /*5b80*/  BSYNC.RECONVERGENT B1 ;  /* 0x0000000000017941 */ /* 0x000fea0003800200 */
.L_x_9172:
[----:B------:R-:W-:-:S04]  /*5b90*/  IADD3 R20, PT, PT, R66, 0x20, RZ ;  /* 0x0000002042147810 */ /* 0x000fc80007ffe0ff */
[----:B------:R-:W-:-:S13]  /*5ba0*/  ISETP.GE.AND P0, PT, R20, R79, PT ;  /* 0x0000004f1400720c */ /* 0x000fda0003f06270 */
[----:B------:R-:W-:Y:S05]  /*5bb0*/  @P0 BRA `(.L_x_9170) ;  /* 0x0000000c00ac0947 */ /* 0x000fea0003800000 */
[----:B-1----:R-:W-:-:S04]  /*5bc0*/  LEA R8, P0, R71, R98, 0x1 ;  /* 0x0000006247087211 */ /* 0x002fc800078008ff */
[----:B------:R-:W-:-:S06]  /*5bd0*/  LEA.HI.X R9, R71, R99, R74, 0x1, P0 ;  /* 0x0000006347097211 */ /* 0x000fcc00000f0c4a */
[----:B-----5:R-:W5:Y:S01]  /*5be0*/  LD.E.128 R8, desc[UR4][R8.64] ;  /* 0x0000000408087980 */ /* 0x020f62000c101d00 */
        /* <DEDUP_REMOVED lines=12> */
[----:B------:R-:W3:Y:S01]  /*5cb0*/  LD.E.64 R4, desc[UR4][R4.64] ;  /* 0x0000000404047980 */ /* 0x000ee2000c101b00 */
[----:B-----5:R-:W-:Y:S01]  /*5cc0*/  MOV R7, R9 ;  /* 0x0000000900077202 */ /* 0x020fe20000000f00 */
[--C-:B------:R-:W-:Y:S02]  /*5cd0*/  HADD2.F32 R12, -RZ, R8.reuse.H1_H1 ;  /* 0x30000008ff0c7230 */ /* 0x100fe40000004100 */
[----:B------:R-:W-:Y:S02]  /*5ce0*/  HADD2.F32 R8, -RZ, R8.H0_H0 ;  /* 0x20000008ff087230 */ /* 0x000fe40000004100 */
[----:B------:R-:W-:-:S02]  /*5cf0*/  HADD2.F32 R9, -RZ, R7.H0_H0 ;  /* 0x20000007ff097230 */ /* 0x000fc40000004100 */
[----:B------:R-:W-:Y:S02]  /*5d00*/  HADD2.F32 R7, -RZ, R7.H1_H1 ;  /* 0x30000007ff077230 */ /* 0x000fe40000004100 */
[--C-:B--2---:R-:W-:Y:S02]  /*5d10*/  HADD2.F32 R0, -RZ, R2.reuse.H1_H1 ;  /* 0x30000002ff007230 */ /* 0x104fe40000004100 */
[----:B------:R-:W-:Y:S02]  /*5d20*/  HADD2.F32 R13, -RZ, R2.H0_H0 ;  /* 0x20000002ff0d7230 */ /* 0x000fe40000004100 */
[--C-:B---3--:R-:W-:Y:S02]  /*5d30*/  HADD2.F32 R6, -RZ, R4.reuse.H1_H1 ;  /* 0x30000004ff067230 */ /* 0x108fe40000004100 */
[----:B------:R-:W-:Y:S01]  /*5d40*/  FMUL.FTZ R2, R7, R0 ;  /* 0x0000000007027220 */ /* 0x000fe20000410000 */
[----:B------:R-:W-:Y:S02]  /*5d50*/  HADD2.F32 R15, -RZ, R4.H0_H0 ;  /* 0x20000004ff0f7230 */ /* 0x000fe40000004100 */
[----:B----4-:R-:W-:Y:S01]  /*5d60*/  FMUL.FTZ R17, R12, R13 ;  /* 0x0000000d0c117220 */ /* 0x010fe20000410000 */
        /* <DEDUP_REMOVED lines=27> */
.L_x_9177:
[----:B------:R-:W-:Y:S05]  /*5f20*/  BSYNC.RECONVERGENT B0 ;  /* 0x0000000000007941 */ /* 0x000fea0003800200 */
.L_x_9176:
[----:B-----5:R2:W-:Y:S01]  /*5f30*/  STS.128 [R64+0x800], R8 ;  /* 0x0008000840007388 */ /* 0x0205e20000000c00 */
[----:B------:R-:W-:Y:S05]  /*5f40*/  BRA `(.L_x_9170) ;  /* 0x0000000800c87947 */ /* 0x000fea0003800000 */
.L_x_9171:
        /* <DEDUP_REMOVED lines=89> */
.L_x_9181:
[----:B------:R-:W-:Y:S05]  /*64e0*/  BSYNC.RECONVERGENT B0 ;  /* 0x0000000000007941 */ /* 0x000fea0003800200 */
.L_x_9180:
[----:B-----5:R2:W-:Y:S02]  /*64f0*/  STS.128 [R64], R20 ;  /* 0x0000001440007388 */ /* 0x0205e40000000c00 */
.L_x_9179:
[----:B------:R-:W-:Y:S05]  /*6500*/  BSYNC.RECONVERGENT B1 ;  /* 0x0000000000017941 */ /* 0x000fea0003800200 */
.L_x_9178:
        /* <DEDUP_REMOVED lines=17> */
[----:B-----5:R-:W-:Y:S01]  /*6620*/  IADD3 R4, P0, PT, R26, R3, RZ ;  /* 0x000000031a047210 */ /* 0x020fe20007f1e0ff */
[----:B------:R-:W2:Y:S03]  /*6630*/  LD.E.128 R12, desc[UR4][R12.64] ;  /* 0x000000040c0c7980 */ /* 0x000ea6000c101d00 */
[----:B------:R-:W-:-:S02]  /*6640*/  IADD3.X R5, PT, PT, R27, R9, RZ, P0, !PT ;  /* 0x000000091b057210 */ /* 0x000fc400007fe4ff */
[----:B------:R-:W-:-:S04]  /*6650*/  IADD3 R8, P0, PT, R24, R3, RZ ;  /* 0x0000000318087210 */ /* 0x000fc80007f1e0ff */
[----:B-1----:R-:W3:Y:S01]  /*6660*/  LD.E.128 R4, desc[UR4][R4.64] ;  /* 0x0000000404047980 */ /* 0x002ee2000c101d00 */
        /* <DEDUP_REMOVED lines=10> */
[----:B------:R-:W-:Y:S01]  /*6710*/  @!P2 FADD.FTZ R15, -R15, -RZ ;  /* 0x800000ff0f0fa221 */ /* 0x000fe20000010100 */
[----:B------:R-:W-:Y:S02]  /*6720*/  HADD2.F32 R24, -RZ, R5.H1_H1 ;  /* 0x30000005ff187230 */ /* 0x000fe40000004100 */
[----:B------:R-:W-:Y:S01]  /*6730*/  @!P2 FADD.FTZ R25, -R25, -RZ ;  /* 0x800000ff1919a221 */ /* 0x000fe20000010100 */
[----:B------:R-:W-:Y:S02]  /*6740*/  HADD2.F32 R4, -RZ, R6.H0_H0 ;  /* 0x20000006ff047230 */ /* 0x000fe40000004100 */
[----:B------:R-:W-:Y:S01]  /*6750*/  @!P2 FADD.FTZ R23, -R23, -RZ ;  /* 0x800000ff1717a221 */ /* 0x000fe20000010100 */
[----:B------:R-:W-:-:S02]  /*6760*/  HADD2.F32 R5, -RZ, R7.H0_H0 ;  /* 0x20000007ff057230 */ /* 0x000fc40000004100 */
[----:B------:R-:W-:Y:S01]  /*6770*/  @!P2 FADD.FTZ R24, -R24, -RZ ;  /* 0x800000ff1818a221 */ /* 0x000fe20000010100 */
[----:B------:R-:W-:Y:S02]  /*6780*/  HADD2.F32 R6, -RZ, R6.H1_H1 ;  /* 0x30000006ff067230 */ /* 0x000fe40000004100 */
[----:B------:R-:W-:Y:S01]  /*6790*/  @!P2 FADD.FTZ R4, -R4, -RZ ;  /* 0x800000ff0404a221 */ /* 0x000fe20000010100 */
[----:B------:R-:W-:Y:S02]  /*67a0*/  HADD2.F32 R7, -RZ, R7.H1_H1 ;  /* 0x30000007ff077230 */ /* 0x000fe40000004100 */
[----:B------:R-:W-:Y:S01]  /*67b0*/  @!P2 FADD.FTZ R5, -R5, -RZ ;  /* 0x800000ff0505a221 */ /* 0x000fe20000010100 */
[--C-:B------:R-:W-:Y:S02]  /*67c0*/  HADD2.F32 R2, -RZ, R13.reuse.H0_H0 ;  /* 0x2000000dff027230 */ /* 0x100fe40000004100 */
[----:B------:R-:W-:Y:S01]  /*67d0*/  @!P2 FADD.FTZ R6, -R6, -RZ ;  /* 0x800000ff0606a221 */ /* 0x000fe20000010100 */
[----:B------:R-:W-:-:S02]  /*67e0*/  HADD2.F32 R13, -RZ, R13.H1_H1 ;  /* 0x3000000dff0d7230 */ /* 0x000fc40000004100 */
[----:B------:R-:W-:Y:S01]  /*67f0*/  @!P2 FADD.FTZ R7, -R7, -RZ ;  /* 0x800000ff0707a221 */ /* 0x000fe20000010100 */
[----:B------:R-:W-:Y:S01]  /*6800*/  FMUL.FTZ R3, R3, R4 ;  /* 0x0000000403037220 */ /* 0x000fe20000410000 */
[----:B------:R-:W-:Y:S01]  /*6810*/  FMUL.FTZ R14, R14, R5 ;  /* 0x000000050e0e7220 */ /* 0x000fe20000410000 */
[----:B------:R-:W-:Y:S01]  /*6820*/  FMUL.FTZ R21, R21, R6 ;  /* 0x0000000615157220 */ /* 0x000fe20000410000 */
[----:B------:R-:W-:Y:S01]  /*6830*/  FMUL.FTZ R22, R22, R7 ;  /* 0x0000000716167220 */ /* 0x000fe20000410000 */
[----:B------:R-:W-:Y:S02]  /*6840*/  HADD2.F32 R5, -RZ, R16.H0_H0 ;  /* 0x20000010ff057230 */ /* 0x000fe40000004100 */
[----:B------:R-:W-:Y:S01]  /*6850*/  FMUL.FTZ R0, R0, R15 ;  /* 0x0000000f00007220 */ /* 0x000fe20000410000 */
[----:B----4-:R-:W-:Y:S02]  /*6860*/  HADD2.F32 R4, -RZ, R8.H0_H0 ;  /* 0x20000008ff047230 */ /* 0x010fe40000004100 */
[----:B------:R-:W-:Y:S01]  /*6870*/  FMUL.FTZ R2, R2, R23 ;  /* 0x0000001702027220 */ /* 0x000fe20000410000 */
[----:B------:R-:W-:-:S02]  /*6880*/  HADD2.F32 R7, -RZ, R17.H0_H0 ;  /* 0x20000011ff077230 */ /* 0x000fc40000004100 */
[----:B------:R-:W-:Y:S01]  /*6890*/  FMUL.FTZ R13, R13, R24 ;  /* 0x000000180d0d7220 */ /* 0x000fe20000410000 */
[--C-:B------:R-:W-:Y:S02]  /*68a0*/  HADD2.F32 R6, -RZ, R9.reuse.H0_H0 ;  /* 0x20000009ff067230 */ /* 0x100fe40000004100 */
[----:B------:R-:W-:Y:S01]  /*68b0*/  FFMA.FTZ R0, R5, R4, R0 ;  /* 0x0000000405007223 */ /* 0x000fe20000010000 */
[----:B------:R-:W-:Y:S02]  /*68c0*/  HADD2.F32 R12, -RZ, R12.H1_H1 ;  /* 0x3000000cff0c7230 */ /* 0x000fe40000004100 */
[----:B------:R-:W-:Y:S02]  /*68d0*/  HADD2.F32 R15, -RZ, R16.H1_H1 ;  /* 0x30000010ff0f7230 */ /* 0x000fe40000004100 */
[----:B------:R-:W-:Y:S01]  /*68e0*/  FFMA.FTZ R2, R7, R6, R2 ;  /* 0x0000000607027223 */ /* 0x000fe20000010002 */
[----:B------:R-:W-:Y:S02]  /*68f0*/  HADD2.F32 R24, -RZ, R9.H1_H1 ;  /* 0x30000009ff187230 */ /* 0x000fe40000004100 */
[----:B------:R-:W-:Y:S01]  /*6900*/  FMUL.FTZ R12, R12, R25 ;  /* 0x000000190c0c7220 */ /* 0x000fe20000410000 */
[----:B------:R-:W-:-:S02]  /*6910*/  HADD2.F32 R16, -RZ, R10.H0_H0 ;  /* 0x2000000aff107230 */ /* 0x000fc40000004100 */
[----:B------:R-:W-:Y:S02]  /*6920*/  HADD2.F32 R9, -RZ, R11.H0_H0 ;  /* 0x2000000bff097230 */ /* 0x000fe40000004100 */
[----:B------:R-:W-:Y:S02]  /*6930*/  HADD2.F32 R4, -RZ, R18.H0_H0 ;  /* 0x20000012ff047230 */ /* 0x000fe40000004100 */
[----:B------:R-:W-:Y:S02]  /*6940*/  HADD2.F32 R5, -RZ, R19.H0_H0 ;  /* 0x20000013ff057230 */ /* 0x000fe40000004100 */
[----:B------:R-:W-:Y:S02]  /*6950*/  HADD2.F32 R8, -RZ, R8.H1_H1 ;  /* 0x30000008ff087230 */ /* 0x000fe40000004100 */
[----:B------:R-:W-:Y:S01]  /*6960*/  FFMA.FTZ R3, R4, R16, R3 ;  /* 0x0000001004037223 */ /* 0x000fe20000010003 */
[----:B------:R-:W-:Y:S02]  /*6970*/  HADD2.F32 R10, -RZ, R10.H1_H1 ;  /* 0x3000000aff0a7230 */ /* 0x000fe40000004100 */
[----:B------:R-:W-:Y:S01]  /*6980*/  FFMA.FTZ R5, R5, R9, R14 ;  /* 0x0000000905057223 */ /* 0x000fe2000001000e */
[----:B------:R-:W-:-:S02]  /*6990*/  HADD2.F32 R11, -RZ, R11.H1_H1 ;  /* 0x3000000bff0b7230 */ /* 0x000fc40000004100 */
[----:B------:R-:W-:Y:S01]  /*69a0*/  FFMA.FTZ R15, R15, R8, R12 ;  /* 0x000000080f0f7223 */ /* 0x000fe2000001000c */
[----:B------:R-:W-:Y:S02]  /*69b0*/  HADD2.F32 R6, -RZ, R17.H1_H1 ;  /* 0x30000011ff067230 */ /* 0x000fe40000004100 */
[----:B------:R-:W-:Y:S02]  /*69c0*/  HADD2.F32 R18, -RZ, R18.H1_H1 ;  /* 0x30000012ff127230 */ /* 0x000fe40000004100 */
[----:B------:R-:W-:Y:S02]  /*69d0*/  HADD2.F32 R19, -RZ, R19.H1_H1 ;  /* 0x30000013ff137230 */ /* 0x000fe40000004100 */
[----:B------:R-:W-:Y:S01]  /*69e0*/  FFMA.FTZ R13, R6, R24, R13 ;  /* 0x00000018060d7223 */ /* 0x000fe2000001000d */
[----:B------:R-:W-:Y:S01]  /*69f0*/  F2FP.F16.F32.PACK_AB R16, R15, R0 ;  /* 0x000000000f10723e */ /* 0x000fe200000000ff */
[----:B------:R-:W-:Y:S01]  /*6a00*/  FFMA.FTZ R10, R18, R10, R21 ;  /* 0x0000000a120a7223 */ /* 0x000fe20000010015 */
[----:B------:R-:W-:-:S02]  /*6a10*/  FFMA.FTZ R22, R19, R11, R22 ;  /* 0x0000000b13167223 */ /* 0x000fc40000010016 */
[----:B------:R-:W-:Y:S02]  /*6a20*/  F2FP.F16.F32.PACK_AB R17, R13, R2 ;  /* 0x000000020d11723e */ /* 0x000fe400000000ff */
[----:B------:R-:W-:Y:S02]  /*6a30*/  F2FP.F16.F32.PACK_AB R18, R10, R3 ;  /* 0x000000030a12723e */ /* 0x000fe400000000ff */
[----:B------:R-:W-:Y:S02]  /*6a40*/  F2FP.F16.F32.PACK_AB R19, R22, R5 ;  /* 0x000000051613723e */ /* 0x000fe400000000ff */
.L_x_9183:
[----:B------:R-:W-:Y:S05]  /*6a50*/  BSYNC.RECONVERGENT B0 ;  /* 0x0000000000007941 */ /* 0x000fea0003800200 */
.L_x_9182:
[----:B-----5:R3:W-:Y:S02]  /*6a60*/  STS.128 [R64+0x800], R16 ;  /* 0x0008001040007388 */ /* 0x0207e40000000c00 */
.L_x_9170:
[----:B------:R-:W-:Y:S05]  /*6a70*/  BSYNC.RECONVERGENT B2 ;  /* 0x0000000000027941 */ /* 0x000fea0003800200 */
.L_x_9166:
[----:B------:R-:W-:Y:S01]  /*6a80*/  IMAD.IADD R5, R65, 0x1, -R57 ;  /* 0x0000000141057824 */ /* 0x000fe200078e0a39 */
[----:B-1----:R-:W-:Y:S01]  /*6a90*/  LEA R6, P0, R69, R160, 0x1 ;  /* 0x000000a045067211 */ /* 0x002fe200078008ff */
[C---:B--2---:R-:W-:Y:S02]  /*6aa0*/  VIADD R3, R66.reuse, 0x40 ;  /* 0x0000004042037836 */ /* 0x044fe40000000000 */
[C---:B------:R-:W-:Y:S01]  /*6ab0*/  VIADD R2, R66.reuse, 0x60 ;  /* 0x0000006042027836 */ /* 0x040fe20000000000 */
[-C--:B------:R-:W-:Y:S02]  /*6ac0*/  ISETP.GE.AND P5, PT, R66, R5.reuse, PT ;  /* 0x000000054200720c */ /* 0x080fe40003fa6270 */
[-C--:B------:R-:W-:Y:S02]  /*6ad0*/  ISETP.GE.AND P3, PT, R3, R5.reuse, PT ;  /* 0x000000050300720c */ /* 0x080fe40003f66270 */
[-C--:B------:R-:W-:Y:S02]  /*6ae0*/  ISETP.GE.AND P2, PT, R2, R5.reuse, PT ;  /* 0x000000050200720c */ /* 0x080fe40003f46270 */
[----:B------:R-:W-:-:S02]  /*6af0*/  ISETP.GE.AND P4, PT, R20, R5, PT ;  /* 0x000000051400720c */ /* 0x000fc40003f86270 */
[----:B------:R-:W-:-:S05]  /*6b00*/  LEA.HI.X R7, R69, R159, R70, 0x1, P0 ;  /* 0x0000009f45077211 */ /* 0x000fca00000f0c46 */
[----:B------:R-:W-:Y:S02]  /*6b10*/  @!P5 IMAD.MOV.U32 R161, RZ, RZ, R159 ;  /* 0x000000ffffa1d224 */ /* 0x000fe400078e009f */
[CC--:B-----5:R-:W-:Y:S02]  /*6b20*/  @!P3 LEA R10, P1, R156.reuse, R6.reuse, 0x6 ;  /* 0x000000069c0ab211 */ /* 0x0e0fe400078230ff */
[C---:B------:R-:W-:Y:S01]  /*6b30*/  @!P2 LEA R8, P0, R156.reuse, R6, 0x7 ;  /* 0x000000069c08a211 */ /* 0x040fe200078038ff */
[----:B------:R-:W-:Y:S01]  /*6b40*/  @!PT LDS RZ, [RZ] ;  /* 0x00000000fffff984 */ /* 0x000fe20000000800 */
[----:B------:R-:W-:Y:S01]  /*6b50*/  @!PT LDS RZ, [RZ] ;  /* 0x00000000fffff984 */ /* 0x000fe20000000800 */
[----:B------:R-:W-:Y:S01]  /*6b60*/  @!PT LDS RZ, [RZ] ;  /* 0x00000000fffff984 */ /* 0x000fe20000000800 */
[----:B------:R-:W-:Y:S01]  /*6b70*/  @!P5 LDGSTS.E.BYPASS.LTC128B.128 [R64+0x1000], desc[UR4][R160.64] ;  /* 0x01000000a040dfae */ /* 0x000fe2000b981a04 */
[CCC-:B------:R-:W-:Y:S02]  /*6b80*/  @!P3 LEA.HI.X R11, R156.reuse, R7.reuse, R157.reuse, 0x6, P1 ;  /* 0x000000079c0bb211 */ /* 0x1c0fe400008f349d */
[----:B------:R-:W-:Y:S01]  /*6b90*/  @!P2 LEA.HI.X R9, R156, R7, R157, 0x7, P0 ;  /* 0x000000079c09a211 */ /* 0x000fe200000f3c9d */
[----:B------:R-:W-:Y:S04]  /*6ba0*/  @!P4 LDGSTS.E.BYPASS.LTC128B.128 [R64+0x1800], desc[UR4][R6.64] ;  /* 0x018000000640cfae */ /* 0x000fe8000b981a04 */
[----:B------:R1:W-:Y:S04]  /*6bb0*/  @!P3 LDGSTS.E.BYPASS.LTC128B.128 [R64+0x2000], desc[UR4][R10.64] ;  /* 0x020000000a40bfae */ /* 0x0003e8000b981a04 */
[----:B------:R2:W-:Y:S04]  /*6bc0*/  @!P2 LDGSTS.E.BYPASS.LTC128B.128 [R64+0x2800], desc[UR4][R8.64] ;  /* 0x028000000840afae */ /* 0x0005e8000b981a04 */
[----:B------:R-:W3:Y:S04]  /*6bd0*/  LD.E R56, desc[UR4][R84.64+0x188] ;  /* 0x0001880454387980 */ /* 0x000ee8000c101900 */
[----:B------:R-:W3:Y:S01]  /*6be0*/  LD.E R0, desc[UR4][R84.64+0x184] ;  /* 0x0001840454007980 */ /* 0x000ee2000c101900 */
[-C--:B------:R-:W-:Y:S01]  /*6bf0*/  ISETP.GE.AND P1, PT, R2, R5.reuse, PT ;  /* 0x000000050200720c */ /* 0x080fe20003f26270 */
[----:B------:R-:W-:Y:S01]  /*6c00*/  IMAD.SHL.U32 R2, R60, 0x20, RZ ;  /* 0x000000203c027824 */ /* 0x000fe200078e00ff */
[-C--:B------:R-:W-:Y:S01]  /*6c10*/  ISETP.GE.AND P2, PT, R3, R5.reuse, PT ;  /* 0x000000050300720c */ /* 0x080fe20003f46270 */
[----:B------:R-:W0:Y:S01]  /*6c20*/  LDGDEPBAR ;  /* 0x00000000000079af */ /* 0x000e220000000000 */
[----:B------:R-:W-:Y:S01]  /*6c30*/  IMAD.SHL.U32 R175, R58, 0x40, RZ ;  /* 0x000000403aaf7824 */ /* 0x000fe200078e00ff */
[----:B------:R-:W-:Y:S01]  /*6c40*/  SHF.R.U32.HI R152, RZ, 0x1, R60 ;  /* 0x00000001ff987819 */ /* 0x000fe2000001163c */
[----:B------:R-:W-:Y:S01]  /*6c50*/  IMAD.SHL.U32 R153, R60, 0x10, RZ ;  /* 0x000000103c997824 */ /* 0x000fe200078e00ff */
[----:B------:R-:W-:Y:S01]  /*6c60*/  LOP3.LUT R3, R2, 0xc0, RZ, 0xc0, !PT ;  /* 0x000000c002037812 */ /* 0x000fe200078ec0ff */
[----:B------:R-:W-:Y:S01]  /*6c70*/  IMAD.MOV.U32 R124, RZ, RZ, 0x20 ;  /* 0x00000020ff7c7424 */ /* 0x000fe200078e00ff */
[----:B------:R-:W-:Y:S01]  /*6c80*/  ISETP.GE.AND P3, PT, R20, R5, PT ;  /* 0x000000051400720c */ /* 0x000fe20003f66270 */
[----:B------:R-:W-:Y:S01]  /*6c90*/  IMAD.SHL.U32 R86, R60, 0x2, RZ ;  /* 0x000000023c567824 */ /* 0x000fe200078e00ff */
[----:B------:R-:W-:Y:S01]  /*6ca0*/  SHF.L.U64.HI R174, R58, 0x6, R59 ;  /* 0x000000063aae7819 */ /* 0x000fe2000001023b */
[----:B------:R-:W-:Y:S01]  /*6cb0*/  BSSY.RECONVERGENT B1, `(.L_x_9184) ;  /* 0x00001ee000017945 */ /* 0x000fe20003800200 */
[----:B------:R-:W-:-:S02]  /*6cc0*/  LOP3.LUT R5, R153, 0x100, RZ, 0xc0, !PT ;  /* 0x0000010099057812 */ /* 0x000fc400078ec0ff */
[----:B-1----:R-:W-:Y:S02]  /*6cd0*/  IADD3 R10, P0, PT, R175, R162, RZ ;  /* 0x000000a2af0a7210 */ /* 0x002fe40007f1e0ff */
[----:B------:R-:W-:Y:S02]  /*6ce0*/  LOP3.LUT R3, R3, 0x8, R60, 0xf8, !PT ;  /* 0x0000000803037812 */ /* 0x000fe400078ef83c */
[----:B------:R-:W-:Y:S01]  /*6cf0*/  LOP3.LUT R67, R152, 0x8, RZ, 0xc0, !PT ;  /* 0x0000000898437812 */ /* 0x000fe200078ec0ff */
[----:B------:R-:W-:Y:S01]  /*6d00*/  IMAD.X R11, R174, 0x1, R163, P0 ;  /* 0x00000001ae0b7824 */ /* 0x000fe200000e06a3 */
[----:B------:R-:W-:Y:S02]  /*6d10*/  LOP3.LUT R153, R153, 0x3e00, RZ, 0xc0, !PT ;  /* 0x00003e0099997812 */ /* 0x000fe400078ec0ff */
[----:B------:R-:W-:Y:S02]  /*6d20*/  LOP3.LUT R4, R5, 0x20, R2, 0xf8, !PT ;  /* 0x0000002005047812 */ /* 0x000fe400078ef802 */
[----:B------:R-:W-:Y:S01]  /*6d30*/  LOP3.LUT R3, R3, 0x18, R68, 0x78, !PT ;  /* 0x0000001803037812 */ /* 0x000fe200078e7844 */
[----:B------:R-:W-:-:S04]  /*6d40*/  DEPBAR.LE SB0, 0x0 ;  /* 0x000080000000791a */ /* 0x000fc80000000000 */
[----:B------:R-:W-:Y:S01]  /*6d50*/  BAR.SYNC.DEFER_BLOCKING 0x0 ;  /* 0x0000000000007b1d */ /* 0x000fe20000010000 */
[----:B--2---:R-:W-:Y:S02]  /*6d60*/  @!P1 LEA R8, P0, R58, R10, 0x7 ;  /* 0x0000000a3a089211 */ /* 0x004fe400078038ff */
[--C-:B------:R-:W-:Y:S02]  /*6d70*/  LOP3.LUT R67, R67, 0xc0, R2.reuse, 0xf8, !PT ;  /* 0x000000c043437812 */ /* 0x100fe400078ef802 */
[----:B------:R-:W-:Y:S02]  /*6d80*/  LOP3.LUT R5, R153, 0x20, R2, 0xf8, !PT ;  /* 0x0000002099057812 */ /* 0x000fe400078ef802 */
[----:B------:R-:W-:Y:S02]  /*6d90*/  LOP3.LUT R3, R4, R3, RZ, 0xfc, !PT ;  /* 0x0000000304037212 */ /* 0x000fe400078efcff */
[----:B------:R-:W-:Y:S02]  /*6da0*/  @!P1 LEA.HI.X R9, R58, R11, R59, 0x7, P0 ;  /* 0x0000000b3a099211 */ /* 0x000fe400000f3c3b */
[----:B------:R-:W-:Y:S01]  /*6db0*/  LOP3.LUT R67, R67, 0x18, R68, 0x78, !PT ;  /* 0x0000001843437812 */ /* 0x000fe200078e7844 */
[----:B------:R-:W-:Y:S01]  /*6dc0*/  IMAD R59, R3, 0x2, R62 ;  /* 0x00000002033b7824 */ /* 0x000fe200078e023e */
[----:B------:R-:W-:-:S02]  /*6dd0*/  LOP3.LUT R4, R5, 0x100, R2, 0xf8, !PT ;  /* 0x0000010005047812 */ /* 0x000fc400078ef802 */
[----:B------:R-:W-:Y:S02]  /*6de0*/  @!P2 IADD3 R12, P0, PT, R10, R175, RZ ;  /* 0x000000af0a0ca210 */ /* 0x000fe40007f1e0ff */
[----:B------:R-:W-:-:S03]  /*6df0*/  LOP3.LUT R87, R4, R67, RZ, 0xfc, !PT ;  /* 0x0000004304577212 */ /* 0x000fc600078efcff */
[----:B------:R-:W-:Y:S02]  /*6e00*/  @!P2 IMAD.X R13, R11, 0x1, R174, P0 ;  /* 0x000000010b0da824 */ /* 0x000fe400000e06ae */
[----:B------:R-:W-:Y:S01]  /*6e10*/  IMAD R87, R87, 0x2, R62 ;  /* 0x0000000257577824 */ /* 0x000fe200078e023e */
        /* <DEDUP_REMOVED lines=9> */
[----:B------:R-:W-:Y:S01]  /*6eb0*/  @!P3 LDGSTS.E.BYPASS.LTC128B.128 [R64+0x3800], desc[UR4][R10.64] ;  /* 0x038000000a40bfae */ /* 0x000fe2000b981a04 */
[----:B------:R-:W-:-:S03]  /*6ec0*/  LOP3.LUT P3, RZ, R60, 0x4, RZ, 0xc0, !PT ;  /* 0x000000043cff7812 */ /* 0x000fc6000786c0ff */
[----:B------:R-:W-:Y:S01]  /*6ed0*/  @P2 STS.128 [R64+0x4000], RZ ;  /* 0x004000ff40002388 */ /* 0x000fe20000000c00 */
[----:B------:R-:W-:-:S03]  /*6ee0*/  SEL R124, R124, 0xffffffe0, !P3 ;  /* 0xffffffe07c7c7807 */ /* 0x000fc60005800000 */
[----:B------:R-:W-:Y:S01]  /*6ef0*/  @!PT LDS RZ, [RZ] ;  /* 0x00000000fffff984 */ /* 0x000fe20000000800 */
[----:B------:R-:W-:Y:S01]  /*6f00*/  @!PT LDS RZ, [RZ] ;  /* 0x00000000fffff984 */ /* 0x000fe20000000800 */
[----:B------:R-:W-:Y:S01]  /*6f10*/  @!PT LDS RZ, [RZ] ;  /* 0x00000000fffff984 */ /* 0x000fe20000000800 */
[----:B------:R-:W-:Y:S02]  /*6f20*/  @!P2 LDGSTS.E.BYPASS.LTC128B.128 [R64+0x4000], desc[UR4][R12.64] ;  /* 0x040000000c40afae */ /* 0x000fe4000b981a04 */
[----:B------:R-:W-:Y:S02]  /*6f30*/  IMAD.IADD R58, R87, 0x1, R124 ;  /* 0x00000001573a7824 */ /* 0x000fe400078e027c */
[----:B------:R-:W-:Y:S01]  /*6f40*/  @P1 STS.128 [R64+0x4800], RZ ;  /* 0x004800ff40001388 */ /* 0x000fe20000000c00 */
[----:B------:R-:W-:-:S03]  /*6f50*/  IMAD.IADD R3, R124, 0x1, R59 ;  /* 0x000000017c037824 */ /* 0x000fc600078e023b */
[----:B------:R-:W-:Y:S01]  /*6f60*/  @!PT LDS RZ, [RZ] ;  /* 0x00000000fffff984 */ /* 0x000fe20000000800 */
[----:B------:R-:W-:Y:S01]  /*6f70*/  @!PT LDS RZ, [RZ] ;  /* 0x00000000fffff984 */ /* 0x000fe20000000800 */
[----:B------:R-:W-:Y:S01]  /*6f80*/  @!PT LDS RZ, [RZ] ;  /* 0x00000000fffff984 */ /* 0x000fe20000000800 */
[----:B------:R1:W-:Y:S04]  /*6f90*/  @!P1 LDGSTS.E.BYPASS.LTC128B.128 [R64+0x4800], desc[UR4][R8.64] ;  /* 0x0480000008409fae */ /* 0x0003e8000b981a04 */
[----:B------:R-:W-:Y:S04]  /*6fa0*/  LDSM.16.M88.4 R4, [R87] ;  /* 0x000000005704783b */ /* 0x000fe80000000200 */
[----:B------:R-:W2:Y:S04]  /*6fb0*/  LDSM.16.M88.4 R20, [R59+0x2800] ;  /* 0x002800003b14783b */ /* 0x000ea80000000200 */
[----:B------:R-:W2:Y:S04]  /*6fc0*/  LDSM.16.M88.4 R80, [R59+0x1000] ;  /* 0x001000003b50783b */ /* 0x000ea80000000200 */
[----:B------:R-:W2:Y:S04]  /*6fd0*/  LDSM.16.M88.4 R72, [R59+0x1400] ;  /* 0x001400003b48783b */ /* 0x000ea80000000200 */
[----:B------:R-:W-:Y:S04]  /*6fe0*/  LDSM.16.M88.4 R92, [R3+0x2800] ;  /* 0x00280000035c783b */ /* 0x000fe80000000200 */
[----:B------:R-:W-:Y:S04]  /*6ff0*/  LDSM.16.M88.4 R28, [R59+0x2400] ;  /* 0x002400003b1c783b */ /* 0x000fe80000000200 */
[----:B-1----:R-:W1:Y:S04]  /*7000*/  LDSM.16.M88.4 R8, [R58] ;  /* 0x000000003a08783b */ /* 0x002e680000000200 */
[----:B------:R-:W1:Y:S04]  /*7010*/  LDSM.16.M88.4 R52, [R59+0x1800] ;  /* 0x001800003b34783b */ /* 0x000e680000000200 */
[----:B----4-:R-:W4:Y:S04]  /*7020*/  LDSM.16.M88.4 R44, [R59+0x1c00] ;  /* 0x001c00003b2c783b */ /* 0x010f280000000200 */
[----:B------:R-:W4:Y:S04]  /*7030*/  LDSM.16.M88.4 R116, [R3+0x1000] ;  /* 0x001000000374783b */ /* 0x000f280000000200 */
[----:B------:R-:W4:Y:S04]  /*7040*/  LDSM.16.M88.4 R36, [R59+0x2000] ;  /* 0x002000003b24783b */ /* 0x000f280000000200 */
[----:B------:R-:W3:Y:S01]  /*7050*/  LDSM.16.M88.4 R120, [R59+0x2c00] ;  /* 0x002c00003b78783b */ /* 0x000ee20000000200 */
        /* <DEDUP_REMOVED lines=9> */
[----:B------:R-:W-:Y:S03]  /*70f0*/  HMMA.16816.F32 R76, R4, R72, RZ ;  /* 0x00000048044c723c */ /* 0x000fe600000018ff */
[----:B------:R-:W0:Y:S05]  /*7100*/  LDGDEPBAR ;  /* 0x00000000000079af */ /* 0x000e2a0000000000 */
[----:B-1----:R-:W-:Y:S05]  /*7110*/  HMMA.16816.F32 R24, R8, R92, R24 ;  /* 0x0000005c0818723c */ /* 0x002fea0000001818 */
[----:B------:R-:W-:-:S04]  /*7120*/  LOP3.LUT R93, R152, 0x1f0, RZ, 0xc0, !PT ;  /* 0x000001f0985d7812 */ /* 0x000fc800078ec0ff */
[----:B------:R-:W-:Y:S01]  /*7130*/  LOP3.LUT R66, R93, 0x7, R66, 0xf8, !PT ;  /* 0x000000075d427812 */ /* 0x000fe200078ef842 */
[----:B------:R-:W-:Y:S04]  /*7140*/  HMMA.16816.F32 R72, R4, R74, RZ ;  /* 0x0000004a0448723c */ /* 0x000fe800000018ff */
[----:B------:R-:W-:-:S04]  /*7150*/  IMAD R179, R167, 0x40, R66 ;  /* 0x00000040a7b37824 */ /* 0x000fc800078e0242 */
[----:B------:R-:W-:Y:S01]  /*7160*/  HMMA.16816.F32 R32, R4, R28, RZ ;  /* 0x0000001c0420723c */ /* 0x000fe200000018ff */
[----:B------:R-:W-:-:S07]  /*7170*/  DEPBAR.LE SB0, 0x0 ;  /* 0x000080000000791a */ /* 0x000fce0000000000 */
[C---:B------:R-:W-:Y:S08]  /*7180*/  HMMA.16816.F32 R28, R4.reuse, R30, RZ ;  /* 0x0000001e041c723c */ /* 0x040ff000000018ff */
[C---:B------:R-:W-:Y:S08]  /*7190*/  HMMA.16816.F32 R68, R4.reuse, R52, RZ ;  /* 0x000000340444723c */ /* 0x040ff000000018ff */
[C---:B------:R-:W-:Y:S08]  /*71a0*/  HMMA.16816.F32 R52, R4.reuse, R54, RZ ;  /* 0x000000360434723c */ /* 0x040ff000000018ff */
[C---:B----4-:R-:W-:Y:S08]  /*71b0*/  HMMA.16816.F32 R48, R4.reuse, R44, RZ ;  /* 0x0000002c0430723c */ /* 0x050ff000000018ff */
[----:B------:R-:W-:Y:S08]  /*71c0*/  HMMA.16816.F32 R44, R4, R46, RZ ;  /* 0x0000002e042c723c */ /* 0x000ff000000018ff */
[----:B------:R-:W-:Y:S08]  /*71d0*/  HMMA.16816.F32 R88, R8, R116, R88 ;  /* 0x000000740858723c */ /* 0x000ff00000001858 */
[C---:B------:R-:W-:Y:S08]  /*71e0*/  HMMA.16816.F32 R40, R4.reuse, R36, RZ ;  /* 0x000000240428723c */ /* 0x040ff000000018ff */
[C---:B------:R-:W-:Y:S08]  /*71f0*/  HMMA.16816.F32 R20, R4.reuse, R22, RZ ;  /* 0x000000160414723c */ /* 0x040ff000000018ff */
[C---:B------:R-:W-:Y:S08]  /*7200*/  HMMA.16816.F32 R36, R4.reuse, R38, RZ ;  /* 0x000000260424723c */ /* 0x040ff000000018ff */
[----:B---3--:R-:W-:Y:S08]  /*7210*/  HMMA.16816.F32 R16, R4, R120, RZ ;  /* 0x000000780410723c */ /* 0x008ff000000018ff */
[----:B------:R-:W-:Y:S08]  /*7220*/  HMMA.16816.F32 R80, R8, R118, R80 ;  /* 0x000000760850723c */ /* 0x000ff00000001850 */
[----:B------:R-:W-:Y:S08]  /*7230*/  HMMA.16816.F32 R4, R4, R122, RZ ;  /* 0x0000007a0404723c */ /* 0x000ff000000018ff */
[C---:B--2---:R-:W-:Y:S08]  /*7240*/  HMMA.16816.F32 R76, R8.reuse, R112, R76 ;  /* 0x00000070084c723c */ /* 0x044ff0000000184c */
[----:B------:R-:W-:Y:S03]  /*7250*/  HMMA.16816.F32 R72, R8, R114, R72 ;  /* 0x000000720848723c */ /* 0x000fe60000001848 */
[----:B------:R-:W-:-:S02]  /*7260*/  IADD3 R66, PT, PT, R56, R65, -R168 ;  /* 0x0000004138427210 */ /* 0x000fc40007ffe8a8 */
[----:B------:R-:W-:Y:S02]  /*7270*/  LOP3.LUT R56, R86, 0x6, RZ, 0xc0, !PT ;  /* 0x0000000656387812 */ /* 0x000fe400078ec0ff */
[----:B------:R-:W-:Y:S01]  /*7280*/  IADD3 R0, PT, PT, R65, -R168, -R0 ;  /* 0x800000a841007210 */ /* 0x000fe20007ffe800 */
[C---:B------:R-:W-:Y:S01]  /*7290*/  IMAD.IADD R66, R179.reuse, 0x1, R66 ;  /* 0x00000001b3427824 */ /* 0x040fe200078e0242 */
[C---:B------:R-:W-:Y:S03]  /*72a0*/  HMMA.16816.F32 R28, R8.reuse, R98, R28 ;  /* 0x00000062081c723c */ /* 0x040fe6000000181c */
[----:B------:R-:W-:Y:S01]  /*72b0*/  IMAD.IADD R179, R179, 0x1, R0 ;  /* 0x00000001b3b37824 */ /* 0x000fe200078e0200 */
[----:B------:R-:W-:Y:S02]  /*72c0*/  LOP3.LUT R0, R57, R56, RZ, 0xfc, !PT ;  /* 0x0000003839007212 */ /* 0x000fe400078efcff */
[--C-:B------:R-:W-:Y:S01]  /*72d0*/  VIADDMNMX R178, R66, 0x1, R65.reuse, PT ;  /* 0x0000000142b27846 */ /* 0x100fe20003800141 */
[C---:B------:R-:W-:Y:S01]  /*72e0*/  VIADD R177, R179.reuse, 0x8 ;  /* 0x00000008b3b17836 */ /* 0x040fe20000000000 */
[C---:B------:R-:W-:Y:S03]  /*72f0*/  HMMA.16816.F32 R68, R8.reuse, R108, R68 ;  /* 0x0000006c0844723c */ /* 0x040fe60000001844 */
[C---:B------:R-:W-:Y:S01]  /*7300*/  VIADD R113, R0.reuse, 0x1 ;  /* 0x0000000100717836 */ /* 0x040fe20000000000 */
[C---:B------:R-:W-:Y:S01]  /*7310*/  ISETP.GT.AND P5, PT, R179.reuse, R0, PT ;  /* 0x00000000b300720c */ /* 0x040fe20003fa4270 */
[----:B------:R-:W-:Y:S01]  /*7320*/  VIADD R98, R0, 0x8 ;  /* 0x0000000800627836 */ /* 0x000fe20000000000 */
[----:B------:R-:W-:Y:S01]  /*7330*/  VIADDMNMX R176, R66, 0x9, R65, PT ;  /* 0x0000000942b07846 */ /* 0x000fe20003800141 */
[C---:B------:R-:W-:Y:S01]  /*7340*/  VIADD R109, R0.reuse, 0x18 ;  /* 0x00000018006d7836 */ /* 0x040fe20000000000 */
[C---:B------:R-:W-:Y:S01]  /*7350*/  ISETP.GT.AND P4, PT, R179.reuse, R113, PT ;  /* 0x00000071b300720c */ /* 0x040fe20003f84270 */
[C---:B------:R-:W-:Y:S01]  /*7360*/  VIADD R92, R0.reuse, 0x30 ;  /* 0x00000030005c7836 */ /* 0x040fe20000000000 */
[C---:B------:R-:W-:Y:S03]  /*7370*/  HMMA.16816.F32 R32, R8.reuse, R96, R32 ;  /* 0x000000600820723c */ /* 0x040fe60000001820 */
[C---:B------:R-:W-:Y:S01]  /*7380*/  VIADD R96, R0.reuse, 0x9 ;  /* 0x0000000900607836 */ /* 0x040fe20000000000 */
[C---:B------:R-:W-:Y:S01]  /*7390*/  ISETP.GT.AND P0, PT, R179.reuse, R98, PT ;  /* 0x00000062b300720c */ /* 0x040fe20003f04270 */
[----:B------:R-:W-:Y:S01]  /*73a0*/  VIADD R99, R0, 0x48 ;  /* 0x0000004800637836 */ /* 0x000fe20000000000 */
[----:B------:R-:W-:Y:S01]  /*73b0*/  FSEL R114, R88, -INF , !P5 ;  /* 0xff80000058727808 */ /* 0x000fe20006800000 */
[C---:B------:R-:W-:Y:S01]  /*73c0*/  VIADD R97, R0.reuse, 0x49 ;  /* 0x0000004900617836 */ /* 0x040fe20000000000 */
[----:B------:R-:W-:Y:S01]  /*73d0*/  ISETP.GT.AND P5, PT, R179, R96, PT ;  /* 0x00000060b300720c */ /* 0x000fe20003fa4270 */
[C---:B------:R-:W-:Y:S01]  /*73e0*/  VIADD R93, R0.reuse, 0x51 ;  /* 0x00000051005d7836 */ /* 0x040fe20000000000 */
[C---:B------:R-:W-:Y:S03]  /*73f0*/  HMMA.16816.F32 R52, R8.reuse, R110, R52 ;  /* 0x0000006e0834723c */ /* 0x040fe60000001834 */
[C---:B------:R-:W-:Y:S01]  /*7400*/  VIADD R111, R0.reuse, 0x10 ;  /* 0x00000010006f7836 */ /* 0x040fe20000000000 */
[----:B------:R-:W-:Y:S01]  /*7410*/  FSEL R112, R89, -INF , !P4 ;  /* 0xff80000059707808 */ /* 0x000fe20006000000 */
[----:B------:R-:W-:Y:S01]  /*7420*/  VIADD R110, R0, 0x11 ;  /* 0x00000011006e7836 */ /* 0x000fe20000000000 */
[----:B------:R-:W-:Y:S01]  /*7430*/  FSEL R80, R80, -INF , !P0 ;  /* 0xff80000050507808 */ /* 0x000fe20004000000 */
[C---:B------:R-:W-:Y:S01]  /*7440*/  VIADD R86, R0.reuse, 0x58 ;  /* 0x0000005800567836 */ /* 0x040fe20000000000 */
[C---:B------:R-:W-:Y:S01]  /*7450*/  ISETP.GT.AND P4, PT, R179.reuse, R111, PT ;  /* 0x0000006fb300720c */ /* 0x040fe20003f84270 */
[C---:B------:R-:W-:Y:S01]  /*7460*/  VIADD R66, R0.reuse, 0x59 ;  /* 0x0000005900427836 */ /* 0x040fe20000000000 */
[C---:B------:R-:W-:Y:S03]  /*7470*/  HMMA.16816.F32 R48, R8.reuse, R104, R48 ;  /* 0x000000680830723c */ /* 0x040fe60000001830 */
[----:B------:R-:W-:Y:S01]  /*7480*/  ISETP.GT.AND P0, PT, R179, R110, PT ;  /* 0x0000006eb300720c */ /* 0x000fe20003f04270 */
[C---:B------:R-:W-:Y:S01]  /*7490*/  VIADD R105, R0.reuse, 0x29 ;  /* 0x0000002900697836 */ /* 0x040fe20000000000 */
[----:B------:R-:W-:Y:S01]  /*74a0*/  FSEL R89, R81, -INF , !P5 ;  /* 0xff80000051597808 */ /* 0x000fe20006800000 */
[C---:B------:R-:W-:Y:S01]  /*74b0*/  VIADD R104, R0.reuse, 0x31 ;  /* 0x0000003100687836 */ /* 0x040fe20000000000 */
[----:B------:R-:W-:Y:S01]  /*74c0*/  ISETP.GT.AND P5, PT, R179, R109, PT ;  /* 0x0000006db300720c */ /* 0x000fe20003fa4270 */
[----:B------:R-:W-:Y:S01]  /*74d0*/  VIADD R65, R0, 0x60 ;  /* 0x0000006000417836 */ /* 0x000fe20000000000 */
[----:B------:R-:W-:Y:S01]  /*74e0*/  FSEL R88, R76, -INF , !P4 ;  /* 0xff8000004c587808 */ /* 0x000fe20006000000 */
[----:B------:R-:W-:Y:S03]  /*74f0*/  HMMA.16816.F32 R44, R8, R106, R44 ;  /* 0x0000006a082c723c */ /* 0x000fe6000000182c */
[----:B------:R-:W-:Y:S01]  /*7500*/  VIADD R107, R0, 0x19 ;  /* 0x00000019006b7836 */ /* 0x000fe20000000000 */
[----:B------:R-:W-:-:S02]  /*7510*/  FSEL R81, R77, -INF , !P0 ;  /* 0xff8000004d517808 */ /* 0x000fc40004000000 */
[----:B------:R-:W-:Y:S02]  /*7520*/  FSEL R77, R72, -INF , !P5 ;  /* 0xff800000484d7808 */ /* 0x000fe40006800000 */
[----:B------:R-:W-:Y:S01]  /*7530*/  ISETP.GT.AND P4, PT, R179, R107, PT ;  /* 0x0000006bb300720c */ /* 0x000fe20003f84270 */
[C---:B------:R-:W-:Y:S03]  /*7540*/  HMMA.16816.F32 R20, R8.reuse, R94, R20 ;  /* 0x0000005e0814723c */ /* 0x040fe60000001814 */
[C---:B------:R-:W-:Y:S01]  /*7550*/  VIADD R94, R0.reuse, 0x20 ;  /* 0x00000020005e7836 */ /* 0x040fe20000000000 */
[----:B------:R-:W-:Y:S01]  /*7560*/  FSEL R73, R73, -INF , !P4 ;  /* 0xff80000049497808 */ /* 0x000fe20006000000 */
[C---:B------:R-:W-:Y:S01]  /*7570*/  VIADD R95, R0.reuse, 0x50 ;  /* 0x00000050005f7836 */ /* 0x040fe20000000000 */
[----:B------:R-:W-:Y:S01]  /*7580*/  ISETP.GT.AND P1, PT, R177, R0, PT ;  /* 0x00000000b100720c */ /* 0x000fe20003f24270 */
[----:B------:R-:W-:Y:S01]  /*7590*/  BAR.SYNC.DEFER_BLOCKING 0x0 ;  /* 0x0000000000007b1d */ /* 0x000fe20000010000 */
[C---:B------:R-:W-:Y:S01]  /*75a0*/  ISETP.GT.AND P0, PT, R179.reuse, R94, PT ;  /* 0x0000005eb300720c */ /* 0x040fe20003f04270 */
[----:B------:R-:W-:Y:S03]  /*75b0*/  HMMA.16816.F32 R16, R8, R12, R16 ;  /* 0x0000000c0810723c */ /* 0x000fe60000001810 */
[----:B------:R-:W-:Y:S01]  /*75c0*/  VIADD R12, R0, 0x21 ;  /* 0x00000021000c7836 */ /* 0x000fe20000000000 */
[----:B------:R-:W-:Y:S01]  /*75d0*/  FSEL R182, R68, -INF , !P0 ;  /* 0xff80000044b67808 */ /* 0x000fe20004000000 */
[----:B------:R-:W-:Y:S01]  /*75e0*/  VIADD R13, R0, 0x68 ;  /* 0x00000068000d7836 */ /* 0x000fe20000000000 */
[----:B------:R-:W-:-:S02]  /*75f0*/  ISETP.GT.AND P0, PT, R179, R105, PT ;  /* 0x00000069b300720c */ /* 0x000fc40003f04270 */
[----:B------:R-:W-:Y:S01]  /*7600*/  ISETP.GT.AND P5, PT, R179, R12, PT ;  /* 0x0000000cb300720c */ /* 0x000fe20003fa4270 */
[C---:B------:R-:W-:Y:S03]  /*7610*/  HMMA.16816.F32 R4, R8.reuse, R14, R4 ;  /* 0x0000000e0804723c */ /* 0x040fe60000001804 */
[C---:B------:R-:W-:Y:S01]  /*7620*/  VIADD R14, R0.reuse, 0x28 ;  /* 0x00000028000e7836 */ /* 0x040fe20000000000 */
[----:B------:R-:W-:Y:S01]  /*7630*/  FSEL R69, R69, -INF , !P5 ;  /* 0xff80000045457808 */ /* 0x000fe20006800000 */
[C---:B------:R-:W-:Y:S01]  /*7640*/  VIADD R15, R0.reuse, 0x61 ;  /* 0x00000061000f7836 */ /* 0x040fe20000000000 */
[C---:B------:R-:W-:Y:S02]  /*7650*/  ISETP.GT.AND P5, PT, R179.reuse, R92, PT ;  /* 0x0000005cb300720c */ /* 0x040fe40003fa4270 */
[C---:B------:R-:W-:Y:S01]  /*7660*/  ISETP.GT.AND P4, PT, R179.reuse, R14, PT ;  /* 0x0000000eb300720c */ /* 0x040fe20003f84270 */
[----:B------:R-:W-:Y:S03]  /*7670*/  HMMA.16816.F32 R40, R8, R100, R40 ;  /* 0x000000640828723c */ /* 0x000fe60000001828 */
[----:B------:R-:W-:Y:S01]  /*7680*/  VIADD R101, R0, 0x40 ;  /* 0x0000004000657836 */ /* 0x000fe20000000000 */
[----:B------:R-:W-:Y:S01]  /*7690*/  FSEL R180, R52, -INF , !P4 ;  /* 0xff80000034b47808 */ /* 0x000fe20006000000 */
[----:B------:R-:W-:Y:S01]  /*76a0*/  VIADD R100, R0, 0x41 ;  /* 0x0000004100647836 */ /* 0x000fe20000000000 */
[----:B------:R-:W-:-:S02]  /*76b0*/  ISETP.GT.AND P4, PT, R179, R104, PT ;  /* 0x00000068b300720c */ /* 0x000fc40003f84270 */
[----:B------:R-:W-:Y:S01]  /*76c0*/  FSEL R53, R53, -INF , !P0 ;  /* 0xff80000035357808 */ /* 0x000fe20004000000 */
[----:B------:R-:W-:Y:S03]  /*76d0*/  HMMA.16816.F32 R36, R8, R102, R36 ;  /* 0x000000660824723c */ /* 0x000fe60000001824 */
[----:B------:R-:W-:Y:S01]  /*76e0*/  VIADD R103, R0, 0x38 ;  /* 0x0000003800677836 */ /* 0x000fe20000000000 */
[----:B------:R-:W-:Y:S01]  /*76f0*/  FSEL R146, R48, -INF , !P5 ;  /* 0xff80000030927808 */ /* 0x000fe20006800000 */
[C---:B------:R-:W-:Y:S01]  /*7700*/  VIADD R102, R0.reuse, 0x39 ;  /* 0x0000003900667836 */ /* 0x040fe20000000000 */
[----:B------:R-:W-:Y:S01]  /*7710*/  FSEL R49, R49, -INF , !P4 ;  /* 0xff80000031317808 */ /* 0x000fe20006000000 */
[C---:B------:R-:W-:Y:S01]  /*7720*/  VIADD R11, R0.reuse, 0x69 ;  /* 0x00000069000b7836 */ /* 0x040fe20000000000 */
[C---:B------:R-:W-:Y:S01]  /*7730*/  ISETP.GT.AND P0, PT, R179.reuse, R103, PT ;  /* 0x00000067b300720c */ /* 0x040fe20003f04270 */
[C---:B------:R-:W-:Y:S01]  /*7740*/  VIADD R10, R0.reuse, 0x70 ;  /* 0x00000070000a7836 */ /* 0x040fe20000000000 */
[C---:B------:R-:W-:Y:S01]  /*7750*/  ISETP.GT.AND P5, PT, R179.reuse, R102, PT ;  /* 0x00000066b300720c */ /* 0x040fe20003fa4270 */
[C---:B------:R-:W-:Y:S01]  /*7760*/  VIADD R9, R0.reuse, 0x71 ;  /* 0x0000007100097836 */ /* 0x040fe20000000000 */
[----:B------:R-:W-:Y:S01]  /*7770*/  ISETP.GT.AND P4, PT, R179, R101, PT ;  /* 0x00000065b300720c */ /* 0x000fe20003f84270 */
[----:B------:R-:W-:Y:S01]  /*7780*/  VIADD R8, R0, 0x78 ;  /* 0x0000007800087836 */ /* 0x000fe20000000000 */
[----:B------:R-:W-:-:S02]  /*7790*/  FSEL R134, R44, -INF , !P0 ;  /* 0xff8000002c867808 */ /* 0x000fc40004000000 */
[----:B------:R-:W-:Y:S02]  /*77a0*/  ISETP.GT.AND P0, PT, R179, R100, PT ;  /* 0x00000064b300720c */ /* 0x000fe40003f04270 */
[----:B------:R-:W-:Y:S02]  /*77b0*/  FSEL R45, R45, -INF , !P5 ;  /* 0xff8000002d2d7808 */ /* 0x000fe40006800000 */
[C---:B------:R-:W-:Y:S02]  /*77c0*/  ISETP.GT.AND P5, PT, R179.reuse, R99, PT ;  /* 0x00000063b300720c */ /* 0x040fe40003fa4270 */
[----:B------:R-:W-:Y:S02]  /*77d0*/  FSEL R140, R40, -INF , !P4 ;  /* 0xff800000288c7808 */ /* 0x000fe40006000000 */
[----:B------:R-:W-:Y:S02]  /*77e0*/  ISETP.GT.AND P4, PT, R179, R97, PT ;  /* 0x00000061b300720c */ /* 0x000fe40003f84270 */
[----:B------:R-:W-:-:S02]  /*77f0*/  FSEL R41, R41, -INF , !P0 ;  /* 0xff80000029297808 */ /* 0x000fc40004000000 */
[C---:B------:R-:W-:Y:S02]  /*7800*/  ISETP.GT.AND P0, PT, R179.reuse, R95, PT ;  /* 0x0000005fb300720c */ /* 0x040fe40003f04270 */
[----:B------:R-:W-:Y:S02]  /*7810*/  FSEL R132, R36, -INF , !P5 ;  /* 0xff80000024847808 */ /* 0x000fe40006800000 */
[----:B------:R-:W-:Y:S02]  /*7820*/  ISETP.GT.AND P5, PT, R179, R93, PT ;  /* 0x0000005db300720c */ /* 0x000fe40003fa4270 */
[----:B------:R-:W-:Y:S02]  /*7830*/  FSEL R37, R37, -INF , !P4 ;  /* 0xff80000025257808 */ /* 0x000fe40006000000 */
[----:B------:R-:W-:Y:S02]  /*7840*/  ISETP.GT.AND P4, PT, R179, R86, PT ;  /* 0x00000056b300720c */ /* 0x000fe40003f84270 */
        /* <DEDUP_REMOVED lines=9> */
[C---:B------:R-:W-:Y:S02]  /*78e0*/  ISETP.GE.AND P6, PT, R0.reuse, R178, PT ;  /* 0x000000b20000720c */ /* 0x040fe40003fc6270 */
[C---:B------:R-:W-:Y:S01]  /*78f0*/  ISETP.GE.AND P2, PT, R0.reuse, R176, PT ;  /* 0x000000b00000720c */ /* 0x040fe20003f46270 */
[----:B------:R-:W-:Y:S01]  /*7900*/  VIADD R0, R0, 0x79 ;  /* 0x0000007900007836 */ /* 0x000fe20000000000 */
[----:B------:R-:W-:Y:S02]  /*7910*/  ISETP.GT.AND P5, PT, R179, R11, PT ;  /* 0x0000000bb300720c */ /* 0x000fe40003fa4270 */
[----:B------:R-:W-:-:S02]  /*7920*/  FSEL R40, R25, -INF , !P4 ;  /* 0xff80000019287808 */ /* 0x000fc40006000000 */
[C---:B------:R-:W-:Y:S02]  /*7930*/  ISETP.GT.AND P4, PT, R179.reuse, R10, PT ;  /* 0x0000000ab300720c */ /* 0x040fe40003f84270 */
[----:B------:R-:W-:Y:S02]  /*7940*/  FSEL R25, R20, -INF , !P0 ;  /* 0xff80000014197808 */ /* 0x000fe40004000000 */
[----:B------:R-:W-:Y:S02]  /*7950*/  ISETP.GT.AND P0, PT, R179, R9, PT ;  /* 0x00000009b300720c */ /* 0x000fe40003f04270 */
[----:B------:R-:W-:Y:S02]  /*7960*/  FSEL R24, R21, -INF , !P5 ;  /* 0xff80000015187808 */ /* 0x000fe40006800000 */
[----:B------:R-:W-:Y:S02]  /*7970*/  FSEL R21, R16, -INF , !P4 ;  /* 0xff80000010157808 */ /* 0x000fe40006000000 */
[----:B------:R-:W-:-:S02]  /*7980*/  ISETP.GT.AND P4, PT, R179, R0, PT ;  /* 0x00000000b300720c */ /* 0x000fc40003f84270 */
[----:B------:R-:W-:Y:S02]  /*7990*/  ISETP.GT.AND P5, PT, R179, R8, PT ;  /* 0x00000008b300720c */ /* 0x000fe40003fa4270 */
[----:B------:R-:W-:Y:S02]  /*79a0*/  FSEL R17, R17, -INF , !P0 ;  /* 0xff80000011117808 */ /* 0x000fe40004000000 */
[----:B------:R-:W-:Y:S02]  /*79b0*/  ISETP.GT.AND P0, PT, R177, R113, PT ;  /* 0x00000071b100720c */ /* 0x000fe40003f04270 */
[----:B------:R-:W-:Y:S02]  /*79c0*/  FSEL R29, R5, -INF , !P4 ;  /* 0xff800000051d7808 */ /* 0x000fe40006000000 */
[----:B------:R-:W-:Y:S02]  /*79d0*/  FSEL R5, R90, -INF , !P1 ;  /* 0xff8000005a057808 */ /* 0x000fe40004800000 */
[----:B------:R-:W-:-:S02]  /*79e0*/  FSEL R28, R4, -INF , !P5 ;  /* 0xff800000041c7808 */ /* 0x000fc40006800000 */
[C---:B------:R-:W-:Y:S02]  /*79f0*/  ISETP.GE.AND P5, PT, R113.reuse, R178, PT ;  /* 0x000000b27100720c */ /* 0x040fe40003fa6270 */
[----:B------:R-:W-:Y:S02]  /*7a00*/  ISETP.GE.AND P4, PT, R113, R176, PT ;  /* 0x000000b07100720c */ /* 0x000fe40003f86270 */
[----:B------:R-:W-:Y:S02]  /*7a10*/  FSEL R91, R91, -INF , !P0 ;  /* 0xff8000005b5b7808 */ /* 0x000fe40004000000 */
[C---:B------:R-:W-:Y:S02]  /*7a20*/  ISETP.GT.AND P0, PT, R177.reuse, R96, PT ;  /* 0x00000060b100720c */ /* 0x040fe40003f04270 */
[----:B------:R-:W-:Y:S02]  /*7a30*/  FSEL R4, R114, -INF , !P6 ;  /* 0xff80000072047808 */ /* 0x000fe40007000000 */
[----:B------:R-:W-:-:S02]  /*7a40*/  ISETP.GT.AND P1, PT, R177, R98, PT ;  /* 0x00000062b100720c */ /* 0x000fc40003f24270 */
[----:B------:R-:W-:Y:S02]  /*7a50*/  FSEL R5, R5, -INF , !P2 ;  /* 0xff80000005057808 */ /* 0x000fe40005000000 */
[C---:B------:R-:W-:Y:S02]  /*7a60*/  ISETP.GE.AND P6, PT, R98.reuse, R178, PT ;  /* 0x000000b26200720c */ /* 0x040fe40003fc6270 */
[----:B------:R-:W-:Y:S02]  /*7a70*/  ISETP.GE.AND P2, PT, R98, R176, PT ;  /* 0x000000b06200720c */ /* 0x000fe40003f46270 */
[----:B------:R-:W-:Y:S02]  /*7a80*/  FSEL R98, R112, -INF , !P5 ;  /* 0xff80000070627808 */ /* 0x000fe40006800000 */
[----:B------:R-:W-:Y:S02]  /*7a90*/  FSEL R114, R91, -INF , !P4 ;  /* 0xff8000005b727808 */ /* 0x000fe40006000000 */
[----:B------:R-:W-:-:S02]  /*7aa0*/  ISETP.GE.AND P5, PT, R96, R178, PT ;  /* 0x000000b26000720c */ /* 0x000fc40003fa6270 */
[----:B------:R-:W-:Y:S02]  /*7ab0*/  ISETP.GE.AND P4, PT, R96, R176, PT ;  /* 0x000000b06000720c */ /* 0x000fe40003f86270 */
[----:B------:R-:W-:Y:S02]  /*7ac0*/  FSEL R76, R83, -INF , !P0 ;  /* 0xff800000534c7808 */ /* 0x000fe40004000000 */
[----:B------:R-:W-:Y:S02]  /*7ad0*/  FSEL R82, R82, -INF , !P1 ;  /* 0xff80000052527808 */ /* 0x000fe40004800000 */
[C---:B------:R-:W-:Y:S02]  /*7ae0*/  ISETP.GT.AND P0, PT, R177.reuse, R110, PT ;  /* 0x0000006eb100720c */ /* 0x040fe40003f04270 */
[----:B------:R-:W-:Y:S02]  /*7af0*/  ISETP.GT.AND P1, PT, R177, R111, PT ;  /* 0x0000006fb100720c */ /* 0x000fe40003f24270 */
[----:B------:R-:W-:-:S02]  /*7b00*/  FSEL R72, R89, -INF , !P5 ;  /* 0xff80000059487808 */ /* 0x000fc40006800000 */
[----:B------:R-:W-:Y:S02]  /*7b10*/  FSEL R76, R76, -INF , !P4 ;  /* 0xff8000004c4c7808 */ /* 0x000fe40006000000 */
[----:B------:R-:W-:Y:S02]  /*7b20*/  FSEL R80, R80, -INF , !P6 ;  /* 0xff80000050507808 */ /* 0x000fe40007000000 */
[----:B------:R-:W-:Y:S02]  /*7b30*/  FSEL R96, R82, -INF , !P2 ;  /* 0xff80000052607808 */ /* 0x000fe40005000000 */
[C---:B------:R-:W-:Y:S02]  /*7b40*/  ISETP.GE.AND P5, PT, R110.reuse, R178, PT ;  /* 0x000000b26e00720c */ /* 0x040fe40003fa6270 */
[----:B------:R-:W-:Y:S02]  /*7b50*/  ISETP.GE.AND P4, PT, R110, R176, PT ;  /* 0x000000b06e00720c */ /* 0x000fe40003f86270 */
[----:B------:R-:W-:-:S02]  /*7b60*/  FSEL R79, R79, -INF , !P0 ;  /* 0xff8000004f4f7808 */ /* 0x000fc40004000000 */
[C---:B------:R-:W-:Y:S02]  /*7b70*/  ISETP.GE.AND P6, PT, R111.reuse, R178, PT ;  /* 0x000000b26f00720c */ /* 0x040fe40003fc6270 */
[----:B------:R-:W-:Y:S02]  /*7b80*/  ISETP.GE.AND P2, PT, R111, R176, PT ;  /* 0x000000b06f00720c */ /* 0x000fe40003f46270 */
        /* <DEDUP_REMOVED lines=13> */
[----:B------:R-:W-:Y:S02]  /*7c60*/  ISETP.GT.AND P1, PT, R177, R94, PT ;  /* 0x0000005eb100720c */ /* 0x000fe40003f24270 */
[----:B------:R-:W-:Y:S02]  /*7c70*/  FSEL R44, R73, -INF , !P5 ;  /* 0xff800000492c7808 */ /* 0x000fe40006800000 */
[----:B------:R-:W-:-:S02]  /*7c80*/  FSEL R16, R16, -INF , !P4 ;  /* 0xff80000010107808 */ /* 0x000fc40006000000 */
[----:B------:R-:W-:Y:S02]  /*7c90*/  FSEL R52, R77, -INF , !P6 ;  /* 0xff8000004d347808 */ /* 0x000fe40007000000 */
[----:B------:R-:W-:Y:S02]  /*7ca0*/  FSEL R74, R74, -INF , !P2 ;  /* 0xff8000004a4a7808 */ /* 0x000fe40005000000 */
[----:B------:R-:W-:Y:S02]  /*7cb0*/  ISETP.GT.AND P0, PT, R177, R12, PT ;  /* 0x0000000cb100720c */ /* 0x000fe40003f04270 */
[C---:B------:R-:W-:Y:S02]  /*7cc0*/  ISETP.GE.AND P5, PT, R12.reuse, R178, PT ;  /* 0x000000b20c00720c */ /* 0x040fe40003fa6270 */
[----:B------:R-:W-:Y:S02]  /*7cd0*/  ISETP.GE.AND P4, PT, R12, R176, PT ;  /* 0x000000b00c00720c */ /* 0x000fe40003f86270 */
[----:B------:R-:W-:-:S02]  /*7ce0*/  ISETP.GE.AND P6, PT, R94, R178, PT ;  /* 0x000000b25e00720c */ /* 0x000fc40003fc6270 */
[----:B------:R-:W-:Y:S02]  /*7cf0*/  ISETP.GE.AND P2, PT, R94, R176, PT ;  /* 0x000000b05e00720c */ /* 0x000fe40003f46270 */
[----:B------:R-:W-:Y:S02]  /*7d00*/  FSEL R12, R70, -INF , !P1 ;  /* 0xff800000460c7808 */ /* 0x000fe40004800000 */
[----:B------:R-:W-:Y:S02]  /*7d10*/  FSEL R182, R182, -INF , !P6 ;  /* 0xff800000b6b67808 */ /* 0x000fe40007000000 */
[----:B------:R-:W-:Y:S02]  /*7d20*/  FSEL R12, R12, -INF , !P2 ;  /* 0xff8000000c0c7808 */ /* 0x000fe40005000000 */
[----:B------:R-:W-:Y:S02]  /*7d30*/  ISETP.GT.AND P1, PT, R177, R14, PT ;  /* 0x0000000eb100720c */ /* 0x000fe40003f24270 */
[----:B------:R-:W-:-:S02]  /*7d40*/  ISETP.GE.AND P6, PT, R14, R178, PT ;  /* 0x000000b20e00720c */ /* 0x000fc40003fc6270 */
[----:B------:R-:W-:Y:S02]  /*7d50*/  ISETP.GE.AND P2, PT, R14, R176, PT ;  /* 0x000000b00e00720c */ /* 0x000fe40003f46270 */
[----:B------:R-:W-:Y:S02]  /*7d60*/  FSEL R14, R71, -INF , !P0 ;  /* 0xff800000470e7808 */ /* 0x000fe40004000000 */
[----:B------:R-:W-:Y:S02]  /*7d70*/  ISETP.GT.AND P0, PT, R177, R105, PT ;  /* 0x00000069b100720c */ /* 0x000fe40003f04270 */
[----:B------:R-:W-:Y:S02]  /*7d80*/  FSEL R94, R69, -INF , !P5 ;  /* 0xff800000455e7808 */ /* 0x000fe40006800000 */
[----:B------:R-:W-:Y:S02]  /*7d90*/  FSEL R55, R55, -INF , !P0 ;  /* 0xff80000037377808 */ /* 0x000fe40004000000 */
[----:B------:R-:W-:-:S02]  /*7da0*/  ISETP.GT.AND P0, PT, R177, R104, PT ;  /* 0x00000068b100720c */ /* 0x000fc40003f04270 */
[----:B------:R-:W-:Y:S02]  /*7db0*/  FSEL R54, R54, -INF , !P1 ;  /* 0xff80000036367808 */ /* 0x000fe40004800000 */
[----:B------:R-:W-:Y:S02]  /*7dc0*/  FSEL R51, R51, -INF , !P0 ;  /* 0xff80000033337808 */ /* 0x000fe40004000000 */
[----:B------:R-:W-:Y:S02]  /*7dd0*/  ISETP.GT.AND P0, PT, R177, R102, PT ;  /* 0x00000066b100720c */ /* 0x000fe40003f04270 */
[----:B------:R-:W-:Y:S02]  /*7de0*/  ISETP.GE.AND P5, PT, R105, R178, PT ;  /* 0x000000b26900720c */ /* 0x000fe40003fa6270 */
[----:B------:R-:W-:Y:S02]  /*7df0*/  FSEL R20, R47, -INF , !P0 ;  /* 0xff8000002f147808 */ /* 0x000fe40004000000 */
[----:B------:R-:W-:-:S02]  /*7e00*/  ISETP.GT.AND P0, PT, R177, R100, PT ;  /* 0x00000064b100720c */ /* 0x000fc40003f04270 */
[----:B------:R-:W-:Y:S02]  /*7e10*/  FSEL R180, R180, -INF , !P6 ;  /* 0xff800000b4b47808 */ /* 0x000fe40007000000 */
[----:B------:R-:W-:Y:S02]  /*7e20*/  ISETP.GT.AND P1, PT, R177, R92, PT ;  /* 0x0000005cb100720c */ /* 0x000fe40003f24270 */
[----:B------:R-:W-:Y:S02]  /*7e30*/  ISETP.GE.AND P6, PT, R92, R178, PT ;  /* 0x000000b25c00720c */ /* 0x000fe40003fc6270 */
[----:B------:R-:W-:Y:S02]  /*7e40*/  FSEL R43, R43, -INF , !P0 ;  /* 0xff8000002b2b7808 */ /* 0x000fe40004000000 */
[----:B------:R-:W-:Y:S02]  /*7e50*/  FSEL R14, R14, -INF , !P4 ;  /* 0xff8000000e0e7808 */ /* 0x000fe40006000000 */
[----:B------:R-:W-:-:S02]  /*7e60*/  FSEL R184, R54, -INF , !P2 ;  /* 0xff80000036b87808 */ /* 0x000fc40005000000 */
[----:B------:R-:W-:Y:S02]  /*7e70*/  FSEL R154, R53, -INF , !P5 ;  /* 0xff800000359a7808 */ /* 0x000fe40006800000 */
[----:B------:R-:W-:Y:S02]  /*7e80*/  FSEL R50, R50, -INF , !P1 ;  /* 0xff80000032327808 */ /* 0x000fe40004800000 */
[----:B------:R-:W-:Y:S02]  /*7e90*/  ISETP.GT.AND P0, PT, R177, R97, PT ;  /* 0x00000061b100720c */ /* 0x000fe40003f04270 */
[-C--:B------:R-:W-:Y:S02]  /*7ea0*/  ISETP.GE.AND P4, PT, R105, R176.reuse, PT ;  /* 0x000000b06900720c */ /* 0x080fe40003f86270 */
[----:B------:R-:W-:Y:S02]  /*7eb0*/  ISETP.GE.AND P2, PT, R92, R176, PT ;  /* 0x000000b05c00720c */ /* 0x000fe40003f46270 */
[----:B------:R-:W-:-:S02]  /*7ec0*/  ISETP.GE.AND P5, PT, R104, R178, PT ;  /* 0x000000b26800720c */ /* 0x000fc40003fa6270 */
        /* <DEDUP_REMOVED lines=85> */
[----:B------:R-:W-:Y:S02]  /*8420*/  ISETP.GE.AND P1, PT, R10, R178, PT ;  /* 0x000000b20a00720c */ /* 0x000fe40003f26270 */
[----:B------:R-:W-:Y:S02]  /*8430*/  ISETP.GT.AND P6, PT, R177, R10, PT ;  /* 0x0000000ab100720c */ /* 0x000fe40003fc4270 */
[----:B------:R-:W-:Y:S02]  /*8440*/  FSEL R66, R27, -INF , !P4 ;  /* 0xff8000001b427808 */ /* 0x000fe40006000000 */
[----:B------:R-:W-:Y:S02]  /*8450*/  FSEL R88, R22, -INF , !P2 ;  /* 0xff80000016587808 */ /* 0x000fe40005000000 */
[----:B------:R-:W-:-:S02]  /*8460*/  FSEL R38, R24, -INF , !P5 ;  /* 0xff80000018267808 */ /* 0x000fc40006800000 */
[----:B------:R-:W-:Y:S02]  /*8470*/  FSEL R31, R21, -INF , !P1 ;  /* 0xff800000151f7808 */ /* 0x000fe40004800000 */
[-C--:B------:R-:W-:Y:S02]  /*8480*/  ISETP.GE.AND P4, PT, R11, R176.reuse, PT ;  /* 0x000000b00b00720c */ /* 0x080fe40003f86270 */
[----:B------:R-:W-:Y:S02]  /*8490*/  ISETP.GE.AND P2, PT, R10, R176, PT ;  /* 0x000000b00a00720c */ /* 0x000fe40003f46270 */
[----:B------:R-:W-:Y:S02]  /*84a0*/  ISETP.GE.AND P5, PT, R9, R178, PT ;  /* 0x000000b20900720c */ /* 0x000fe40003fa6270 */
[----:B------:R-:W-:Y:S02]  /*84b0*/  ISETP.GT.AND P1, PT, R177, R8, PT ;  /* 0x00000008b100720c */ /* 0x000fe40003f24270 */
[----:B------:R-:W-:-:S02]  /*84c0*/  FSEL R18, R18, -INF , !P6 ;  /* 0xff80000012127808 */ /* 0x000fc40007000000 */
[----:B------:R-:W-:Y:S02]  /*84d0*/  FSEL R36, R23, -INF , !P4 ;  /* 0xff80000017247808 */ /* 0x000fe40006000000 */
[----:B------:R-:W-:Y:S02]  /*84e0*/  FSEL R30, R18, -INF , !P2 ;  /* 0xff800000121e7808 */ /* 0x000fe40005000000 */
[----:B------:R-:W-:Y:S02]  /*84f0*/  FSEL R27, R17, -INF , !P5 ;  /* 0xff800000111b7808 */ /* 0x000fe40006800000 */
[----:B------:R-:W-:Y:S02]  /*8500*/  FSEL R6, R6, -INF , !P1 ;  /* 0xff80000006067808 */ /* 0x000fe40004800000 */
[----:B------:R-:W-:Y:S02]  /*8510*/  ISETP.GE.AND P4, PT, R9, R176, PT ;  /* 0x000000b00900720c */ /* 0x000fe40003f86270 */
[----:B------:R-:W-:-:S02]  /*8520*/  ISETP.GE.AND P6, PT, R8, R178, PT ;  /* 0x000000b20800720c */ /* 0x000fc40003fc6270 */
[----:B------:R-:W-:Y:S02]  /*8530*/  ISETP.GE.AND P2, PT, R8, R176, PT ;  /* 0x000000b00800720c */ /* 0x000fe40003f46270 */
        /* <DEDUP_REMOVED lines=23> */
.L_x_9187:
        /* <DEDUP_REMOVED lines=60> */
.L_x_9188:
[----:B------:R-:W-:Y:S05]  /*8a70*/  BSYNC.RECONVERGENT B0 ;  /* 0x0000000000007941 */ /* 0x000fea0003800200 */
.L_x_9186:
        /* <DEDUP_REMOVED lines=17> */
.L_x_9185:
[----:B------:R-:W-:Y:S05]  /*8b90*/  BSYNC.RECONVERGENT B1 ;  /* 0x0000000000017941 */ /* 0x000fea0003800200 */
.L_x_9184:
        /* <DEDUP_REMOVED lines=53> */
[----:B------:R-:W1:Y:S01]  /*8ef0*/  LDSM.16.MT88.4 R76, [R86+0x3000] ;  /* 0x00300000564c783b */ /* 0x000e620000004200 */
[-CC-:B------:R-:W-:Y:S01]  /*8f00*/  FFMA.FTZ R6, R114, R26.reuse, -R25.reuse ;  /* 0x0000001a72067223 */ /* 0x180fe20000010819 */
[----:B------:R-:W-:Y:S01]  /*8f10*/  FSEL R33, R33, RZ, P0 ;  /* 0x000000ff21217208 */ /* 0x000fe20000000000 */
[-CC-:B------:R-:W-:Y:S01]  /*8f20*/  FFMA.FTZ R54, R118, R26.reuse, -R25.reuse ;  /* 0x0000001a76367223 */ /* 0x180fe20000010819 */
[----:B------:R-:W-:Y:S01]  /*8f30*/  MUFU.EX2 R114, R5 ;  /* 0x0000000500727308 */ /* 0x000fe20000000800 */
[-CC-:B------:R-:W-:Y:S01]  /*8f40*/  FFMA.FTZ R96, R96, R26.reuse, -R25.reuse ;  /* 0x0000001a60607223 */ /* 0x180fe20000010819 */
[-C--:B------:R-:W-:Y:S01]  /*8f50*/  FFMA.FTZ R39, R82, R26.reuse, -R25 ;  /* 0x0000001a52277223 */ /* 0x080fe20000010819 */
[-CC-:B------:R-:W-:Y:S01]  /*8f60*/  FFMA.FTZ R118, R4, R26.reuse, -R33.reuse ;  /* 0x0000001a04767223 */ /* 0x180fe20000010821 */
[----:B------:R-:W2:Y:S01]  /*8f70*/  MUFU.EX2 R67, R6 ;  /* 0x0000000600437308 */ /* 0x000ea20000000800 */
[-CC-:B------:R-:W-:Y:S01]  /*8f80*/  FFMA.FTZ R91, R98, R26.reuse, -R33.reuse ;  /* 0x0000001a625b7223 */ /* 0x180fe20000010821 */
[-CC-:B------:R-:W-:Y:S01]  /*8f90*/  FFMA.FTZ R98, R80, R26.reuse, -R33.reuse ;  /* 0x0000001a50627223 */ /* 0x180fe20000010821 */
[-CC-:B------:R-:W-:Y:S01]  /*8fa0*/  FFMA.FTZ R51, R72, R26.reuse, -R33.reuse ;  /* 0x0000001a48337223 */ /* 0x180fe20000010821 */
[----:B------:R-:W-:Y:S01]  /*8fb0*/  MUFU.EX2 R96, R96 ;  /* 0x0000006000607308 */ /* 0x000fe20000000800 */
[-C--:B------:R-:W-:Y:S01]  /*8fc0*/  FFMA.FTZ R13, R68, R26.reuse, -R33 ;  /* 0x0000001a440d7223 */ /* 0x080fe20000010821 */
[-C--:B------:R-:W-:Y:S01]  /*8fd0*/  FFMA.FTZ R46, R74, R26.reuse, -R25 ;  /* 0x0000001a4a2e7223 */ /* 0x080fe20000010819 */
[-CC-:B------:R-:W-:Y:S01]  /*8fe0*/  FFMA.FTZ R41, R48, R26.reuse, -R33.reuse ;  /* 0x0000001a30297223 */ /* 0x180fe20000010821 */
[----:B------:R-:W3:Y:S01]  /*8ff0*/  MUFU.EX2 R47, R47 ;  /* 0x0000002f002f7308 */ /* 0x000ee20000000800 */
[-C--:B------:R-:W-:Y:S01]  /*9000*/  FFMA.FTZ R37, R44, R26.reuse, -R33 ;  /* 0x0000001a2c257223 */ /* 0x080fe20000010821 */
[-C--:B------:R-:W-:Y:S01]  /*9010*/  FFMA.FTZ R35, R16, R26.reuse, -R25 ;  /* 0x0000001a10237223 */ /* 0x080fe20000010819 */
[----:B------:R-:W-:Y:S01]  /*9020*/  FFMA.FTZ R52, R52, R26, -R33 ;  /* 0x0000001a34347223 */ /* 0x000fe20000010821 */
[----:B------:R-:W-:Y:S01]  /*9030*/  MUFU.EX2 R118, R118 ;  /* 0x0000007600767308 */ /* 0x000fe20000000800 */
[----:B------:R-:W-:Y:S01]  /*9040*/  LDSM.16.MT88.4 R16, [R124+0x3400] ;  /* 0x003400007c10783b */ /* 0x000fe20000004200 */
[----:B--2---:R-:W-:Y:S01]  /*9050*/  F2FP.F16.F32.PACK_AB R69, R67, R114 ;  /* 0x000000724345723e */ /* 0x004fe200000000ff */
[-CC-:B------:R-:W-:Y:S01]  /*9060*/  FFMA.FTZ R45, R14, R26.reuse, -R25.reuse ;  /* 0x0000001a0e2d7223 */ /* 0x180fe20000010819 */
[----:B------:R-:W2:Y:S01]  /*9070*/  MUFU.EX2 R91, R91 ;  /* 0x0000005b005b7308 */ /* 0x000ea20000000800 */
[----:B------:R-:W4:Y:S01]  /*9080*/  LDSM.16.MT88.4 R4, [R124+0x3000] ;  /* 0x003000007c04783b */ /* 0x000f220000004200 */
[-C--:B------:R-:W-:Y:S01]  /*9090*/  FFMA.FTZ R43, R184, R26.reuse, -R25 ;  /* 0x0000001ab82b7223 */ /* 0x080fe20000010819 */
[-CC-:B------:R-:W-:Y:S01]  /*90a0*/  FFMA.FTZ R53, R94, R26.reuse, -R33.reuse ;  /* 0x0000001a5e357223 */ /* 0x180fe20000010821 */
[----:B------:R-:W-:Y:S01]  /*90b0*/  MUFU.EX2 R98, R98 ;  /* 0x0000006200627308 */ /* 0x000fe20000000800 */
[--C-:B------:R-:W-:Y:S01]  /*90c0*/  FFMA.FTZ R64, R180, R26, -R33.reuse ;  /* 0x0000001ab4407223 */ /* 0x100fe20000010821 */
[----:B---3--:R-:W-:Y:S01]  /*90d0*/  F2FP.F16.F32.PACK_AB R71, R47, R96 ;  /* 0x000000602f47723e */ /* 0x008fe200000000ff */
[-C--:B------:R-:W-:Y:S01]  /*90e0*/  FFMA.FTZ R49, R154, R26.reuse, -R33 ;  /* 0x0000001a9a317223 */ /* 0x080fe20000010821 */
[----:B------:R-:W3:Y:S01]  /*90f0*/  MUFU.EX2 R51, R51 ;  /* 0x0000003300337308 */ /* 0x000ee20000000800 */
[-C--:B------:R-:W-:Y:S01]  /*9100*/  FFMA.FTZ R92, R92, R26.reuse, -R25 ;  /* 0x0000001a5c5c7223 */ /* 0x080fe20000010819 */
[-C--:B------:R-:W-:Y:S01]  /*9110*/  FFMA.FTZ R182, R182, R26.reuse, -R33 ;  /* 0x0000001ab6b67223 */ /* 0x080fe20000010821 */
[--C-:B------:R-:W-:Y:S01]  /*9120*/  FFMA.FTZ R93, R20, R26, -R25.reuse ;  /* 0x0000001a145d7223 */ /* 0x100fe20000010819 */
[----:B------:R-:W-:Y:S01]  /*9130*/  MUFU.EX2 R54, R54 ;  /* 0x0000003600367308 */ /* 0x000fe20000000800 */
[----:B------:R-:W-:Y:S01]  /*9140*/  LDSM.16.MT88.4 R20, [R86+0x3c00] ;  /* 0x003c00005614783b */ /* 0x000fe20000004200 */
[----:B--2---:R-:W-:Y:S01]  /*9150*/  F2FP.F16.F32.PACK_AB R68, R91, R118 ;  /* 0x000000765b44723e */ /* 0x004fe200000000ff */
[-CC-:B------:R-:W-:Y:S01]  /*9160*/  FFMA.FTZ R89, R116, R26.reuse, -R25.reuse ;  /* 0x0000001a74597223 */ /* 0x180fe20000010819 */
[----:B------:R-:W-:Y:S01]  /*9170*/  MUFU.EX2 R39, R39 ;  /* 0x0000002700277308 */ /* 0x000fe20000000800 */
[-C--:B------:R-:W-:Y:S01]  /*9180*/  FFMA.FTZ R55, R148, R26.reuse, -R25 ;  /* 0x0000001a94377223 */ /* 0x080fe20000010819 */
[-CC-:B------:R-:W-:Y:S01]  /*9190*/  FFMA.FTZ R97, R146, R26.reuse, -R33.reuse ;  /* 0x0000001a92617223 */ /* 0x180fe20000010821 */
[-C--:B------:R-:W-:Y:S01]  /*91a0*/  FFMA.FTZ R95, R128, R26.reuse, -R33 ;  /* 0x0000001a805f7223 */ /* 0x080fe20000010821 */
[----:B------:R-:W-:Y:S01]  /*91b0*/  MUFU.EX2 R46, R46 ;  /* 0x0000002e002e7308 */ /* 0x000fe20000000800 */
[----:B------:R-:W-:Y:S01]  /*91c0*/  FFMA.FTZ R150, R150, R26, -R25 ;  /* 0x0000001a96967223 */ /* 0x000fe20000010819 */
[----:B---3--:R-:W-:Y:S01]  /*91d0*/  F2FP.F16.F32.PACK_AB R70, R51, R98 ;  /* 0x000000623346723e */ /* 0x008fe200000000ff */
[-CC-:B------:R-:W-:Y:S01]  /*91e0*/  FFMA.FTZ R144, R144, R26.reuse, -R33.reuse ;  /* 0x0000001a90907223 */ /* 0x180fe20000010821 */
[----:B------:R-:W-:Y:S01]  /*91f0*/  MUFU.EX2 R48, R13 ;  /* 0x0000000d00307308 */ /* 0x000fe20000000800 */
[-C--:B------:R-:W-:Y:S01]  /*9200*/  FFMA.FTZ R99, R134, R26.reuse, -R33 ;  /* 0x0000001a86637223 */ /* 0x080fe20000010821 */
[-C--:B------:R-:W-:Y:S01]  /*9210*/  FFMA.FTZ R65, R110, R26.reuse, -R25 ;  /* 0x0000001a6e417223 */ /* 0x080fe20000010819 */
[-C--:B------:R-:W-:Y:S01]  /*9220*/  FFMA.FTZ R101, R140, R26.reuse, -R33 ;  /* 0x0000001a8c657223 */ /* 0x080fe20000010821 */
[----:B------:R-:W2:Y:S01]  /*9230*/  MUFU.EX2 R41, R41 ;  /* 0x0000002900297308 */ /* 0x000ea20000000800 */
[C---:B-1----:R-:W-:Y:S03]  /*9240*/  HMMA.16816.F32 R80, R68.reuse, R76, RZ ;  /* 0x0000004c4450723c */ /* 0x042fe600000018ff */
[-C--:B------:R-:W-:Y:S01]  /*9250*/  FFMA.FTZ R142, R142, R26.reuse, -R25 ;  /* 0x0000001a8e8e7223 */ /* 0x080fe20000010819 */
[-CC-:B------:R-:W-:Y:S01]  /*9260*/  FFMA.FTZ R138, R138, R26.reuse, -R33.reuse ;  /* 0x0000001a8a8a7223 */ /* 0x180fe20000010821 */
[----:B------:R1:W-:Y:S01]  /*9270*/  MUFU.EX2 R44, R52 ;  /* 0x00000034002c7308 */ /* 0x0003e20000000800 */
[-C--:B------:R-:W-:Y:S01]  /*9280*/  FFMA.FTZ R103, R132, R26.reuse, -R33 ;  /* 0x0000001a84677223 */ /* 0x080fe20000010821 */
[-C--:B------:R-:W-:Y:S01]  /*9290*/  FFMA.FTZ R136, R136, R26.reuse, -R25 ;  /* 0x0000001a88887223 */ /* 0x080fe20000010819 */
[-CC-:B------:R-:W-:Y:S01]  /*92a0*/  FFMA.FTZ R100, R100, R26.reuse, -R33.reuse ;  /* 0x0000001a64647223 */ /* 0x180fe20000010821 */
[----:B------:R-:W3:Y:S01]  /*92b0*/  MUFU.EX2 R37, R37 ;  /* 0x0000002500257308 */ /* 0x000ee20000000800 */
[C---:B------:R-:W-:Y:S01]  /*92c0*/  HMMA.16816.F32 R76, R68.reuse, R78, RZ ;  /* 0x0000004e444c723c */ /* 0x040fe200000018ff */
[-C--:B------:R-:W-:Y:S01]  /*92d0*/  FFMA.FTZ R105, R104, R26.reuse, -R33 ;  /* 0x0000001a68697223 */ /* 0x080fe20000010821 */
[-C--:B------:R-:W-:Y:S01]  /*92e0*/  FFMA.FTZ R102, R102, R26.reuse, -R25 ;  /* 0x0000001a66667223 */ /* 0x080fe20000010819 */
[----:B------:R-:W5:Y:S01]  /*92f0*/  MUFU.EX2 R35, R35 ;  /* 0x0000002300237308 */ /* 0x000f620000000800 */
[----:B------:R-:W-:Y:S01]  /*9300*/  FADD.FTZ R91, R118, R91 ;  /* 0x0000005b765b7221 */ /* 0x000fe20000010000 */
[-C--:B------:R-:W-:Y:S01]  /*9310*/  FFMA.FTZ R66, R66, R26.reuse, -R25 ;  /* 0x0000001a42427223 */ /* 0x080fe20000010819 */
[----:B------:R-:W-:Y:S01]  /*9320*/  FFMA.FTZ R42, R42, R26, -R33 ;  /* 0x0000001a2a2a7223 */ /* 0x000fe20000010821 */
[----:B------:R-:W-:Y:S01]  /*9330*/  MUFU.EX2 R45, R45 ;  /* 0x0000002d002d7308 */ /* 0x000fe20000000800 */
[C---:B----4-:R-:W-:Y:S01]  /*9340*/  HMMA.16816.F32 R72, R68.reuse, R4, RZ ;  /* 0x000000044448723c */ /* 0x050fe200000018ff */
[----:B--2---:R-:W-:Y:S01]  /*9350*/  F2FP.F16.F32.PACK_AB R4, R41, R48 ;  /* 0x000000302904723e */ /* 0x004fe200000000ff */
[----:B-1----:R-:W-:Y:S01]  /*9360*/  FFMA.FTZ R52, R12, R26, -R25 ;  /* 0x0000001a0c347223 */ /* 0x002fe20000010819 */
[----:B------:R-:W-:Y:S01]  /*9370*/  F2FP.F16.F32.PACK_AB R5, R39, R54 ;  /* 0x000000362705723e */ /* 0x000fe200000000ff */
[----:B------:R-:W1:Y:S01]  /*9380*/  LDSM.16.MT88.4 R12, [R86+0x3800] ;  /* 0x00380000560c783b */ /* 0x000e620000004200 */
[----:B------:R-:W-:Y:S01]  /*9390*/  MUFU.EX2 R43, R43 ;  /* 0x0000002b002b7308 */ /* 0x000fe20000000800 */
[----:B------:R-:W-:Y:S01]  /*93a0*/  FADD.FTZ R98, R98, R91 ;  /* 0x0000005b62627221 */ /* 0x000fe20000010000 */
[--C-:B------:R-:W-:Y:S01]  /*93b0*/  FFMA.FTZ R36, R36, R26, -R25.reuse ;  /* 0x0000001a24247223 */ /* 0x100fe20000010819 */
[----:B------:R-:W-:Y:S01]  /*93c0*/  HMMA.16816.F32 R68, R68, R6, RZ ;  /* 0x000000064444723c */ /* 0x000fe200000018ff */
[----:B---3--:R-:W-:Y:S01]  /*93d0*/  F2FP.F16.F32.PACK_AB R6, R37, R44 ;  /* 0x0000002c2506723e */ /* 0x008fe200000000ff */
[----:B------:R-:W-:Y:S01]  /*93e0*/  MUFU.EX2 R52, R52 ;  /* 0x0000003400347308 */ /* 0x000fe20000000800 */
[----:B-----5:R-:W-:Y:S01]  /*93f0*/  F2FP.F16.F32.PACK_AB R7, R35, R46 ;  /* 0x0000002e2307723e */ /* 0x020fe200000000ff */
[----:B------:R-:W-:Y:S01]  /*9400*/  FADD.FTZ R51, R51, R98 ;  /* 0x0000006233337221 */ /* 0x000fe20000010000 */
[-CC-:B------:R-:W-:Y:S01]  /*9410*/  FFMA.FTZ R30, R30, R26.reuse, -R25.reuse ;  /* 0x0000001a1e1e7223 */ /* 0x180fe20000010819 */
[----:B------:R-:W-:Y:S01]  /*9420*/  MUFU.EX2 R94, R182 ;  /* 0x000000b6005e7308 */ /* 0x000fe20000000800 */
[----:B------:R-:W-:Y:S01]  /*9430*/  FFMA.FTZ R180, R24, R26, -R25 ;  /* 0x0000001a18b47223 */ /* 0x000fe20000010819 */
[----:B------:R-:W-:Y:S01]  /*9440*/  FADD.FTZ R48, R48, R51 ;  /* 0x0000003330307221 */ /* 0x000fe20000010000 */
[----:B------:R-:W-:Y:S01]  /*9450*/  ISETP.GT.AND P0, PT, R63, R158, PT ;  /* 0x0000009e3f00720c */ /* 0x000fe20003f04270 */
        /* <DEDUP_REMOVED lines=8> */
[----:B------:R-:W-:Y:S04]  /*94e0*/  MUFU.EX2 R116, R150 ;  /* 0x0000009600747308 */ /* 0x000fe80000000800 */
        /* <DEDUP_REMOVED lines=8> */
[----:B-----5:R-:W-:-:S03]  /*9570*/  F2FP.F16.F32.PACK_AB R7, R92, R43 ;  /* 0x0000002b5c07723e */ /* 0x020fc600000000ff */
[----:B------:R-:W-:Y:S04]  /*9580*/  MUFU.EX2 R97, R97 ;  /* 0x0000006100617308 */ /* 0x000fe80000000800 */
[----:B------:R-:W4:Y:S01]  /*9590*/  MUFU.EX2 R134, R144 ;  /* 0x0000009000867308 */ /* 0x000f220000000800 */
[----:B-1----:R-:W-:Y:S03]  /*95a0*/  HMMA.16816.F32 R80, R4, R12, R80 ;  /* 0x0000000c0450723c */ /* 0x002fe60000001850 */
        /* <DEDUP_REMOVED lines=8> */
[----:B-1----:R-:W-:Y:S01]  /*9630*/  FFMA.FTZ R99, R130, R26, -R33 ;  /* 0x0000001a82637223 */ /* 0x002fe20000010821 */
[----:B------:R-:W-:Y:S04]  /*9640*/  MUFU.EX2 R93, R93 ;  /* 0x0000005d005d7308 */ /* 0x000fe80000000800 */
[----:B------:R-:W-:Y:S01]  /*9650*/  MUFU.EX2 R101, R101 ;  /* 0x0000006500657308 */ /* 0x000fe20000000800 */
[----:B------:R-:W-:Y:S01]  /*9660*/  HMMA.16816.F32 R68, R4, R10, R68 ;  /* 0x0000000a0444723c */ /* 0x000fe20000001844 */
[----:B------:R-:W1:Y:S02]  /*9670*/  LDSM.16.MT88.4 R8, [R124+0x4000] ;  /* 0x004000007c08783b */ /* 0x000e640000004200 */
[----:B----4-:R-:W-:Y:S01]  /*9680*/  F2FP.F16.F32.PACK_AB R4, R134, R97 ;  /* 0x000000618604723e */ /* 0x010fe200000000ff */
[----:B------:R-:W3:Y:S01]  /*9690*/  MUFU.EX2 R132, R138 ;  /* 0x0000008a00847308 */ /* 0x000ee20000000800 */
        /* <DEDUP_REMOVED lines=16> */
[----:B------:R-:W1:Y:S04]  /*97a0*/  MUFU.EX2 R106, R106 ;  /* 0x0000006a006a7308 */ /* 0x000e680000000800 */
[----:B------:R-:W-:Y:S02]  /*97b0*/  MUFU.EX2 R105, R105 ;  /* 0x0000006900697308 */ /* 0x000fe40000000800 */
[----:B------:R-:W-:Y:S03]  /*97c0*/  HMMA.16816.F32 R76, R4, R22, R76 ;  /* 0x00000016044c723c */ /* 0x000fe6000000184c */
[----:B---3--:R-:W-:Y:S01]  /*97d0*/  F2FP.F16.F32.PACK_AB R4, R132, R101 ;  /* 0x000000658404723e */ /* 0x008fe200000000ff */
[-CC-:B------:R-:W-:Y:S01]  /*97e0*/  FFMA.FTZ R22, R120, R26.reuse, -R25.reuse ;  /* 0x0000001a78167223 */ /* 0x180fe20000010819 */
[----:B------:R-:W-:Y:S01]  /*97f0*/  F2FP.F16.F32.PACK_AB R5, R126, R65 ;  /* 0x000000417e05723e */ /* 0x000fe200000000ff */
[----:B------:R-:W-:Y:S01]  /*9800*/  FFMA.FTZ R23, R122, R26, -R25 ;  /* 0x0000001a7a177223 */ /* 0x000fe20000010819 */
[----:B----4-:R-:W-:Y:S01]  /*9810*/  F2FP.F16.F32.PACK_AB R6, R99, R130 ;  /* 0x000000826306723e */ /* 0x010fe200000000ff */
[----:B------:R-:W-:Y:S01]  /*9820*/  MUFU.EX2 R102, R102 ;  /* 0x0000006600667308 */ /* 0x000fe20000000800 */
[----:B-----5:R-:W-:-:S03]  /*9830*/  F2FP.F16.F32.PACK_AB R7, R20, R93 ;  /* 0x0000005d1407723e */ /* 0x020fc600000000ff */
[----:B------:R-:W-:Y:S04]  /*9840*/  MUFU.EX2 R22, R22 ;  /* 0x0000001600167308 */ /* 0x000fe80000000800 */
[----:B------:R-:W3:Y:S01]  /*9850*/  MUFU.EX2 R23, R23 ;  /* 0x0000001700177308 */ /* 0x000ee20000000800 */
[C---:B------:R-:W-:Y:S03]  /*9860*/  HMMA.16816.F32 R80, R4.reuse, R12, R80 ;  /* 0x0000000c0450723c */ /* 0x040fe60000001850 */
[----:B------:R-:W-:Y:S04]  /*9870*/  MUFU.EX2 R66, R66 ;  /* 0x0000004200427308 */ /* 0x000fe80000000800 */
[----:B------:R-:W-:Y:S01]  /*9880*/  MUFU.EX2 R30, R30 ;  /* 0x0000001e001e7308 */ /* 0x000fe20000000800 */
[C---:B------:R-:W-:Y:S01]  /*9890*/  HMMA.16816.F32 R76, R4.reuse, R14, R76 ;  /* 0x0000000e044c723c */ /* 0x040fe2000000184c */
[----:B------:R-:W4:Y:S02]  /*98a0*/  LDSM.16.MT88.4 R12, [R124+0x4400] ;  /* 0x004400007c0c783b */ /* 0x000f240000004200 */
[----:B------:R-:W-:Y:S05]  /*98b0*/  MUFU.EX2 R180, R180 ;  /* 0x000000b400b47308 */ /* 0x000fea0000000800 */
[----:B-1----:R-:W-:Y:S03]  /*98c0*/  HMMA.16816.F32 R72, R4, R8, R72 ;  /* 0x000000080448723c */ /* 0x002fe60000001848 */
        /* <DEDUP_REMOVED lines=8> */
[----:B------:R-:W1:Y:S01]  /*9950*/  LDSM.16.MT88.4 R8, [R86+0x4800] ;  /* 0x004800005608783b */ /* 0x000e620000004200 */
[----:B---3--:R-:W-:Y:S01]  /*9960*/  F2FP.F16.F32.PACK_AB R5, R23, R22 ;  /* 0x000000161705723e */ /* 0x008fe200000000ff */
        /* <DEDUP_REMOVED lines=12> */
[----:B------:R-:W2:Y:S02]  /*9a30*/  MUFU.EX2 R47, R16 ;  /* 0x00000010002f7308 */ /* 0x000ea40000000800 */
        /* <DEDUP_REMOVED lines=13> */
[----:B--2---:R-:W-:Y:S01]  /*9b10*/  F2FP.F16.F32.PACK_AB R4, R47, R40 ;  /* 0x000000282f04723e */ /* 0x004fe200000000ff */
[----:B------:R-:W-:Y:S01]  /*9b20*/  LDSM.16.MT88.4 R12, [R86+0x4c00] ;  /* 0x004c0000560c783b */ /* 0x000fe20000004200 */
[----:B------:R-:W-:Y:S01]  /*9b30*/  F2FP.F16.F32.PACK_AB R5, R66, R67 ;  /* 0x000000434205723e */ /* 0x000fe200000000ff */
[----:B------:R-:W-:Y:S01]  /*9b40*/  FADD.FTZ R43, R43, R52 ;  /* 0x000000342b2b7221 */ /* 0x000fe20000010000 */
[----:B------:R-:W-:Y:S01]  /*9b50*/  FADD.FTZ R64, R64, R53 ;  /* 0x0000003540407221 */ /* 0x000fe20000010000 */
[----:B------:R-:W-:Y:S01]  /*9b60*/  FFMA.FTZ R35, R34, R26, -R25 ;  /* 0x0000001a22237223 */ /* 0x000fe20000010819 */
[----:B---3--:R-:W2:Y:S01]  /*9b70*/  LDSM.16.MT88.4 R16, [R124+0x4800] ;  /* 0x004800007c10783b */ /* 0x008ea20000004200 */
[----:B----4-:R-:W-:Y:S01]  /*9b80*/  F2FP.F16.F32.PACK_AB R6, R39, R38 ;  /* 0x000000262706723e */ /* 0x010fe200000000ff */
[----:B------:R-:W-:Y:S01]  /*9b90*/  FADD.FTZ R43, R92, R43 ;  /* 0x0000002b5c2b7221 */ /* 0x000fe20000010000 */
[----:B------:R-:W-:Y:S01]  /*9ba0*/  FADD.FTZ R64, R49, R64 ;  /* 0x0000004031407221 */ /* 0x000fe20000010000 */
[----:B-----5:R-:W-:Y:S01]  /*9bb0*/  F2FP.F16.F32.PACK_AB R7, R41, R50 ;  /* 0x000000322907723e */ /* 0x020fe200000000ff */
[-C--:B------:R-:W-:Y:S01]  /*9bc0*/  FFMA.FTZ R37, R32, R26.reuse, -R25 ;  /* 0x0000001a20257223 */ /* 0x080fe20000010819 */
[-CC-:B------:R-:W-:Y:S01]  /*9bd0*/  FFMA.FTZ R36, R31, R26.reuse, -R33.reuse ;  /* 0x0000001a1f247223 */ /* 0x180fe20000010821 */
[-CC-:B------:R-:W-:Y:S01]  /*9be0*/  FFMA.FTZ R34, R27, R26.reuse, -R33.reuse ;  /* 0x0000001a1b227223 */ /* 0x180fe20000010821 */
[-CC-:B------:R-:W-:Y:S01]  /*9bf0*/  FFMA.FTZ R32, R28, R26.reuse, -R33.reuse ;  /* 0x0000001a1c207223 */ /* 0x180fe20000010821 */
[----:B------:R-:W-:Y:S01]  /*9c00*/  FFMA.FTZ R33, R29, R26, -R33 ;  /* 0x0000001a1d217223 */ /* 0x000fe20000010821 */
[----:B------:R-:W-:Y:S01]  /*9c10*/  MUFU.EX2 R35, R35 ;  /* 0x0000002300237308 */ /* 0x000fe20000000800 */
[C---:B-1----:R-:W-:Y:S03]  /*9c20*/  HMMA.16816.F32 R80, R4.reuse, R8, R80 ;  /* 0x000000080450723c */ /* 0x042fe60000001850 */
        /* <DEDUP_REMOVED lines=9> */
[----:B------:R-:W1:Y:S01]  /*9cc0*/  MUFU.EX2 R28, R34 ;  /* 0x00000022001c7308 */ /* 0x000e620000000800 */
[----:B------:R-:W3:Y:S01]  /*9cd0*/  LDSM.16.MT88.4 R8, [R124+0x4c00] ;  /* 0x004c00007c08783b */ /* 0x000ee20000004200 */
[----:B------:R-:W-:Y:S01]  /*9ce0*/  FADD.FTZ R110, R110, R55 ;  /* 0x000000376e6e7221 */ /* 0x000fe20000010000 */
[----:B------:R-:W-:Y:S01]  /*9cf0*/  FADD.FTZ R128, R95, R128 ;  /* 0x000000805f807221 */ /* 0x000fe20000010000 */
[----:B------:R-:W-:Y:S02]  /*9d00*/  MUFU.EX2 R29, R32 ;  /* 0x00000020001d7308 */ /* 0x000fe40000000800 */
[----:B------:R-:W-:Y:S01]  /*9d10*/  FADD.FTZ R65, R65, R110 ;  /* 0x0000006e41417221 */ /* 0x000fe20000010000 */
[----:B------:R-:W-:Y:S01]  /*9d20*/  FADD.FTZ R101, R101, R128 ;  /* 0x0000008065657221 */ /* 0x000fe20000010000 */
[----:B------:R-:W4:Y:S02]  /*9d30*/  MUFU.EX2 R24, R33 ;  /* 0x0000002100187308 */ /* 0x000f240000000800 */
[----:B------:R-:W-:Y:S01]  /*9d40*/  FADD.FTZ R126, R126, R65 ;  /* 0x000000417e7e7221 */ /* 0x000fe20000010000 */
[----:B------:R-:W-:-:S04]  /*9d50*/  FADD.FTZ R101, R132, R101 ;  /* 0x0000006584657221 */ /* 0x000fc80000010000 */
[----:B------:R-:W-:Y:S01]  /*9d60*/  FADD.FTZ R130, R130, R101 ;  /* 0x0000006582827221 */ /* 0x000fe20000010000 */
[----:B--2---:R-:W-:Y:S03]  /*9d70*/  HMMA.16816.F32 R72, R4, R16, R72 ;  /* 0x000000100448723c */ /* 0x004fe60000001848 */
[----:B------:R-:W-:Y:S01]  /*9d80*/  FADD.FTZ R17, R93, R126 ;  /* 0x0000007e5d117221 */ /* 0x000fe20000010000 */
[----:B------:R-:W-:-:S03]  /*9d90*/  FADD.FTZ R130, R99, R130 ;  /* 0x0000008263827221 */ /* 0x000fc60000010000 */
[----:B------:R-:W-:Y:S01]  /*9da0*/  FADD.FTZ R17, R20, R17 ;  /* 0x0000001114117221 */ /* 0x000fe20000010000 */
[----:B------:R-:W-:Y:S03]  /*9db0*/  HMMA.16816.F32 R68, R4, R18, R68 ;  /* 0x000000120444723c */ /* 0x000fe60000001844 */
[----:B------:R-:W-:Y:S01]  /*9dc0*/  FADD.FTZ R16, R22, R17 ;  /* 0x0000001116107221 */ /* 0x000fe20000010000 */
[----:B------:R-:W-:Y:S01]  /*9dd0*/  FADD.FTZ R17, R103, R130 ;  /* 0x0000008267117221 */ /* 0x000fe20000010000 */
[----:B-1----:R-:W-:Y:S02]  /*9de0*/  F2FP.F16.F32.PACK_AB R4, R28, R27 ;  /* 0x0000001b1c04723e */ /* 0x002fe400000000ff */
        /* <DEDUP_REMOVED lines=80> */
[C---:B------:R-:W-:Y:S02]  /*a2f0*/  IMAD.WIDE R16, R5.reuse, 0x4, R170 ;  /* 0x0000000405107825 */ /* 0x040fe400078e02aa */
        /* <DEDUP_REMOVED lines=18> */
.L_x_9192:
        /* <DEDUP_REMOVED lines=8> */
.L_x_9193:
[----:B------:R-:W-:Y:S05]  /*a4a0*/  BSYNC.RECONVERGENT B0 ;  /* 0x0000000000007941 */ /* 0x000fea0003800200 */
.L_x_9191:
[----:B------:R-:W-:Y:S01]  /*a4b0*/  IMAD.SHL.U32 R4, R60, 0x8, RZ ;  /* 0x000000083c047824 */ /* 0x000fe200078e00ff */
[-C--:B------:R-:W-:Y:S01]  /*a4c0*/  IADD3 R6, P1, PT, R162, R175.reuse, RZ ;  /* 0x000000afa2067210 */ /* 0x080fe20007f3e0ff */
[----:B------:R-:W-:Y:S03]  /*a4d0*/  BSSY.RECONVERGENT B1, `(.L_x_9194) ;  /* 0x00000a3000017945 */ /* 0x000fe60003800200 */
[----:B------:R-:W-:Y:S01]  /*a4e0*/  LOP3.LUT R5, R4, 0xc0, RZ, 0xc0, !PT ;  /* 0x000000c004057812 */ /* 0x000fe200078ec0ff */
[----:B------:R-:W-:Y:S01]  /*a4f0*/  IMAD.X R7, R163, 0x1, R174, P1 ;  /* 0x00000001a3077824 */ /* 0x000fe200008e06ae */
[----:B------:R-:W-:Y:S02]  /*a500*/  IADD3 R12, P1, PT, R6, R175, RZ ;  /* 0x000000af060c7210 */ /* 0x000fe40007f3e0ff */
[----:B------:R-:W-:-:S03]  /*a510*/  LOP3.LUT R5, R5, 0x18, R60, 0xf8, !PT ;  /* 0x0000001805057812 */ /* 0x000fc600078ef83c */
[----:B------:R-:W-:Y:S01]  /*a520*/  IMAD.X R13, R7, 0x1, R174, P1 ;  /* 0x00000001070d7824 */ /* 0x000fe200008e06ae */
[----:B------:R-:W-:-:S04]  /*a530*/  LOP3.LUT R5, R5, 0x18, R4, 0x78, !PT ;  /* 0x0000001805057812 */ /* 0x000fc800078e7804 */
[----:B------:R-:W-:Y:S02]  /*a540*/  LOP3.LUT R5, R5, 0x1f20, R4, 0xf8, !PT ;  /* 0x00001f2005057812 */ /* 0x000fe400078ef804 */
[----:B------:R-:W-:-:S03]  /*a550*/  IADD3 R4, P1, PT, R12, R175, RZ ;  /* 0x000000af0c047210 */ /* 0x000fc60007f3e0ff */
[----:B------:R-:W-:Y:S02]  /*a560*/  IMAD R62, R5, 0x2, R62 ;  /* 0x00000002053e7824 */ /* 0x000fe400078e023e */
[----:B------:R-:W-:Y:S01]  /*a570*/  IMAD.X R5, R13, 0x1, R174, P1 ;  /* 0x000000010d057824 */ /* 0x000fe200008e06ae */
[----:B------:R-:W-:Y:S02]  /*a580*/  ISETP.GT.AND P1, PT, R63, R158, PT ;  /* 0x0000009e3f00720c */ /* 0x000fe40003f24270 */
[----:B------:R-:W-:Y:S01]  /*a590*/  @!PT LDS RZ, [RZ] ;  /* 0x00000000fffff984 */ /* 0x000fe20000000800 */
[----:B------:R-:W-:Y:S01]  /*a5a0*/  @!PT LDS RZ, [RZ] ;  /* 0x00000000fffff984 */ /* 0x000fe20000000800 */
[----:B------:R-:W-:Y:S01]  /*a5b0*/  @!PT LDS RZ, [RZ] ;  /* 0x00000000fffff984 */ /* 0x000fe20000000800 */
[----:B------:R-:W-:Y:S04]  /*a5c0*/  LDGSTS.E.BYPASS.LTC128B.128 [R62+0x3000], desc[UR4][R162.64] ;  /* 0x03000000a23e7fae */ /* 0x000fe8000b981a04 */
[----:B------:R-:W-:Y:S04]  /*a5d0*/  LDGSTS.E.BYPASS.LTC128B.128 [R62+0x3800], desc[UR4][R6.64] ;  /* 0x03800000063e7fae */ /* 0x000fe8000b981a04 */
[----:B------:R1:W-:Y:S04]  /*a5e0*/  LDGSTS.E.BYPASS.LTC128B.128 [R62+0x4000], desc[UR4][R12.64] ;  /* 0x040000000c3e7fae */ /* 0x0003e8000b981a04 */
[----:B------:R2:W-:Y:S04]  /*a5f0*/  LDGSTS.E.BYPASS.LTC128B.128 [R62+0x4800], desc[UR4][R4.64] ;  /* 0x04800000043e7fae */ /* 0x0005e8000b981a04 */
        /* <DEDUP_REMOVED lines=118> */
.L_x_9197:
        /* <DEDUP_REMOVED lines=8> */
.L_x_9198:
[----:B------:R-:W-:Y:S05]  /*ade0*/  BSYNC.RECONVERGENT B0 ;  /* 0x0000000000007941 */ /* 0x000fea0003800200 */
.L_x_9196:
        /* <DEDUP_REMOVED lines=17> */
.L_x_9195:
[----:B------:R-:W-:Y:S05]  /*af00*/  BSYNC.RECONVERGENT B1 ;  /* 0x0000000000017941 */ /* 0x000fea0003800200 */
.L_x_9194:
[----:B-1----:R-:W-:-:S04]  /*af10*/  IMAD R62, R61, 0x80, R56 ;  /* 0x000000803d3e7824 */ /* 0x002fc800078e0238 */
        /* <DEDUP_REMOVED lines=9> */
[----:B------:R-:W-:Y:S01]  /*afb0*/  FSEL R60, R131, -INF , P0 ;  /* 0xff800000833c7808 */ /* 0x000fe20000000000 */
[C---:B------:R-:W-:Y:S01]  /*afc0*/  VIADD R132, R62.reuse, 0xffffff10 ;  /* 0xffffff103e847836 */ /* 0x040fe20000000000 */
[CC--:B------:R-:W-:Y:S01]  /*afd0*/  ISETP.GE.AND P1, PT, R135.reuse, R179.reuse, PT ;  /* 0x000000b38700720c */ /* 0x0c0fe20003f26270 */
[C---:B------:R-:W-:Y:S01]  /*afe0*/  VIADD R127, R62.reuse, 0xffffff11 ;  /* 0xffffff113e7f7836 */ /* 0x040fe20000000000 */
[----:B------:R-:W-:Y:S01]  /*aff0*/  ISETP.GE.AND P0, PT, R135, R178, PT ;  /* 0x000000b28700720c */ /* 0x000fe20003f06270 */
        /* <DEDUP_REMOVED lines=53> */
[----:B------:R-:W-:-:S02]  /*b350*/  ISETP.GE.AND P0, PT, R112, R179, PT ;  /* 0x000000b37000720c */ /* 0x000fc40003f06270 */
[----:B------:R-:W-:Y:S02]  /*b360*/  FSEL R58, R58, -INF , !P5 ;  /* 0xff8000003a3a7808 */ /* 0x000fe40006800000 */
[-C--:B------:R-:W-:Y:S02]  /*b370*/  ISETP.GE.AND P6, PT, R136, R178.reuse, PT ;  /* 0x000000b28800720c */ /* 0x080fe40003fc6270 */
[----:B------:R-:W-:Y:S02]  /*b380*/  ISETP.GE.AND P5, PT, R134, R178, PT ;  /* 0x000000b28600720c */ /* 0x000fe40003fa6270 */
[----:B------:R-:W-:Y:S02]  /*b390*/  FSEL R64, R64, -INF , P2 ;  /* 0xff80000040407808 */ /* 0x000fe40001000000 */
[----:B------:R-:W-:Y:S02]  /*b3a0*/  FSEL R37, R37, -INF , P1 ;  /* 0xff80000025257808 */ /* 0x000fe40000800000 */
[----:B------:R-:W-:-:S02]  /*b3b0*/  ISETP.GE.AND P1, PT, R110, R179, PT ;  /* 0x000000b36e00720c */ /* 0x000fc40003f26270 */
[----:B------:R-:W-:Y:S02]  /*b3c0*/  FSEL R32, R32, -INF , P0 ;  /* 0xff80000020207808 */ /* 0x000fe40000000000 */
[----:B------:R-:W-:Y:S02]  /*b3d0*/  ISETP.GE.AND P0, PT, R108, R179, PT ;  /* 0x000000b36c00720c */ /* 0x000fe40003f06270 */
[----:B------:R-:W-:Y:S02]  /*b3e0*/  FSEL R113, R88, -INF , !P6 ;  /* 0xff80000058717808 */ /* 0x000fe40007000000 */
[----:B------:R-:W-:Y:S02]  /*b3f0*/  FSEL R99, R64, -INF , !P5 ;  /* 0xff80000040637808 */ /* 0x000fe40006800000 */
[-C--:B------:R-:W-:Y:S02]  /*b400*/  ISETP.GE.AND P6, PT, R133, R178.reuse, PT ;  /* 0x000000b28500720c */ /* 0x080fe40003fc6270 */
[----:B------:R-:W-:-:S02]  /*b410*/  ISETP.GE.AND P5, PT, R127, R178, PT ;  /* 0x000000b27f00720c */ /* 0x000fc40003fa6270 */
[----:B------:R-:W-:Y:S02]  /*b420*/  FSEL R33, R33, -INF , P1 ;  /* 0xff80000021217808 */ /* 0x000fe40000800000 */
[-C--:B------:R-:W-:Y:S02]  /*b430*/  ISETP.GE.AND P1, PT, R107, R179.reuse, PT ;  /* 0x000000b36b00720c */ /* 0x080fe40003f26270 */
[----:B------:R-:W-:Y:S02]  /*b440*/  FSEL R28, R28, -INF , P0 ;  /* 0xff8000001c1c7808 */ /* 0x000fe40000000000 */
[----:B------:R-:W-:Y:S02]  /*b450*/  ISETP.GE.AND P0, PT, R106, R179, PT ;  /* 0x000000b36a00720c */ /* 0x000fe40003f06270 */
[----:B------:R-:W-:Y:S02]  /*b460*/  FSEL R97, R65, -INF , !P6 ;  /* 0xff80000041617808 */ /* 0x000fe40007000000 */
[----:B------:R-:W-:-:S02]  /*b470*/  FSEL R187, R53, -INF , !P5 ;  /* 0xff80000035bb7808 */ /* 0x000fc40006800000 */
[-C--:B------:R-:W-:Y:S02]  /*b480*/  ISETP.GE.AND P6, PT, R126, R178.reuse, PT ;  /* 0x000000b27e00720c */ /* 0x080fe40003fc6270 */
[----:B------:R-:W-:Y:S02]  /*b490*/  ISETP.GE.AND P5, PT, R123, R178, PT ;  /* 0x000000b27b00720c */ /* 0x000fe40003fa6270 */
[----:B------:R-:W-:Y:S02]  /*b4a0*/  FSEL R29, R29, -INF , P1 ;  /* 0xff8000001d1d7808 */ /* 0x000fe40000800000 */
[-C--:B------:R-:W-:Y:S02]  /*b4b0*/  ISETP.GE.AND P1, PT, R105, R179.reuse, PT ;  /* 0x000000b36900720c */ /* 0x080fe40003f26270 */
[----:B------:R-:W-:Y:S02]  /*b4c0*/  FSEL R24, R24, -INF , P0 ;  /* 0xff80000018187808 */ /* 0x000fe40000000000 */
[----:B------:R-:W-:-:S02]  /*b4d0*/  ISETP.GE.AND P0, PT, R104, R179, PT ;  /* 0x000000b36800720c */ /* 0x000fc40003f06270 */
[----:B------:R-:W-:Y:S02]  /*b4e0*/  FSEL R185, R48, -INF , !P6 ;  /* 0xff80000030b97808 */ /* 0x000fe40007000000 */
[----:B------:R-:W-:Y:S02]  /*b4f0*/  FSEL R161, R44, -INF , !P5 ;  /* 0xff8000002ca17808 */ /* 0x000fe40006800000 */
[-C--:B------:R-:W-:Y:S02]  /*b500*/  ISETP.GE.AND P2, PT, R132, R178.reuse, PT ;  /* 0x000000b28400720c */ /* 0x080fe40003f46270 */
[-C--:B------:R-:W-:Y:S02]  /*b510*/  ISETP.GE.AND P6, PT, R122, R178.reuse, PT ;  /* 0x000000b27a00720c */ /* 0x080fe40003fc6270 */
[----:B------:R-:W-:Y:S02]  /*b520*/  ISETP.GE.AND P5, PT, R118, R178, PT ;  /* 0x000000b27600720c */ /* 0x000fe40003fa6270 */
[----:B------:R-:W-:-:S02]  /*b530*/  FSEL R25, R25, -INF , P1 ;  /* 0xff80000019197808 */ /* 0x000fc40000800000 */
[-C--:B------:R-:W-:Y:S02]  /*b540*/  ISETP.GE.AND P1, PT, R103, R179.reuse, PT ;  /* 0x000000b36700720c */ /* 0x080fe40003f26270 */
[----:B------:R-:W-:Y:S02]  /*b550*/  FSEL R20, R20, -INF , P0 ;  /* 0xff80000014147808 */ /* 0x000fe40000000000 */
[----:B------:R-:W-:Y:S02]  /*b560*/  ISETP.GE.AND P0, PT, R102, R179, PT ;  /* 0x000000b36600720c */ /* 0x000fe40003f06270 */
[----:B------:R-:W-:Y:S02]  /*b570*/  FSEL R189, R52, -INF , !P2 ;  /* 0xff80000034bd7808 */ /* 0x000fe40005000000 */
[----:B------:R-:W-:Y:S02]  /*b580*/  FSEL R155, R45, -INF , !P6 ;  /* 0xff8000002d9b7808 */ /* 0x000fe40007000000 */
[----:B------:R-:W-:-:S02]  /*b590*/  FSEL R143, R41, -INF , !P5 ;  /* 0xff800000298f7808 */ /* 0x000fc40006800000 */
[-C--:B------:R-:W-:Y:S02]  /*b5a0*/  ISETP.GE.AND P2, PT, R124, R178.reuse, PT ;  /* 0x000000b27c00720c */ /* 0x080fe40003f46270 */
[-C--:B------:R-:W-:Y:S02]  /*b5b0*/  ISETP.GE.AND P6, PT, R116, R178.reuse, PT ;  /* 0x000000b27400720c */ /* 0x080fe40003fc6270 */
[----:B------:R-:W-:Y:S02]  /*b5c0*/  ISETP.GE.AND P5, PT, R112, R178, PT ;  /* 0x000000b27000720c */ /* 0x000fe40003fa6270 */
[----:B------:R-:W-:Y:S02]  /*b5d0*/  FSEL R21, R21, -INF , P1 ;  /* 0xff80000015157808 */ /* 0x000fe40000800000 */
[----:B------:R-:W-:Y:S02]  /*b5e0*/  ISETP.GE.AND P1, PT, R101, R179, PT ;  /* 0x000000b36500720c */ /* 0x000fe40003f26270 */
[----:B------:R-:W-:-:S02]  /*b5f0*/  FSEL R16, R16, -INF , P0 ;  /* 0xff80000010107808 */ /* 0x000fc40000000000 */
[----:B------:R-:W-:Y:S02]  /*b600*/  ISETP.GE.AND P0, PT, R100, R179, PT ;  /* 0x000000b36400720c */ /* 0x000fe40003f06270 */
[----:B------:R-:W-:Y:S02]  /*b610*/  FSEL R183, R49, -INF , !P2 ;  /* 0xff80000031b77808 */ /* 0x000fe40005000000 */
        /* <DEDUP_REMOVED lines=9> */
[----:B------:R-:W-:-:S02]  /*b6b0*/  FSEL R151, R40, -INF , !P2 ;  /* 0xff80000028977808 */ /* 0x000fc40005000000 */
        /* <DEDUP_REMOVED lines=26> */
[----:B------:R-:W-:Y:S02]  /*b860*/  ISETP.GE.AND P1, PT, R136, R176, PT ;  /* 0x000000b08800720c */ /* 0x000fe40003f26270 */
[----:B------:R-:W-:Y:S02]  /*b870*/  FSEL R17, R90, -INF , P0 ;  /* 0xff8000005a117808 */ /* 0x000fe40000000000 */
[----:B------:R-:W-:Y:S02]  /*b880*/  FSEL R109, R25, -INF , !P2 ;  /* 0xff800000196d7808 */ /* 0x000fe40005000000 */
[----:B------:R-:W-:-:S02]  /*b890*/  FSEL R59, R12, -INF , !P6 ;  /* 0xff8000000c3b7808 */ /* 0x000fc40007000000 */
[----:B------:R-:W-:Y:S02]  /*b8a0*/  FSEL R57, R8, -INF , !P5 ;  /* 0xff80000008397808 */ /* 0x000fe40006800000 */
[-C--:B------:R-:W-:Y:S02]  /*b8b0*/  ISETP.GE.AND P2, PT, R102, R178.reuse, PT ;  /* 0x000000b26600720c */ /* 0x080fe40003f46270 */
[-C--:B------:R-:W-:Y:S02]  /*b8c0*/  ISETP.GE.AND P6, PT, R94, R178.reuse, PT ;  /* 0x000000b25e00720c */ /* 0x080fe40003fc6270 */
[----:B------:R-:W-:Y:S02]  /*b8d0*/  ISETP.GE.AND P5, PT, R87, R178, PT ;  /* 0x000000b25700720c */ /* 0x000fe40003fa6270 */
[----:B------:R-:W-:Y:S02]  /*b8e0*/  FSEL R17, R17, -INF , !P1 ;  /* 0xff80000011117808 */ /* 0x000fe40004800000 */
        /* <DEDUP_REMOVED lines=11> */
[----:B------:R-:W-:Y:S02]  /*b9a0*/  ISETP.GE.AND P2, PT, R92, R178, PT ;  /* 0x000000b25c00720c */ /* 0x000fe40003f46270 */
[----:B------:R-:W-:-:S02]  /*b9b0*/  FSEL R21, R54, -INF , P0 ;  /* 0xff80000036157808 */ /* 0x000fc40000000000 */
[----:B------:R-:W-:Y:S02]  /*b9c0*/  FSEL R29, R55, -INF , P1 ;  /* 0xff800000371d7808 */ /* 0x000fe40000800000 */
[----:B------:R-:W-:Y:S02]  /*b9d0*/  ISETP.GE.AND P6, PT, R62, R179, PT ;  /* 0x000000b33e00720c */ /* 0x000fe40003fc6270 */
[-C--:B------:R-:W-:Y:S02]  /*b9e0*/  ISETP.GE.AND P0, PT, R126, R177.reuse, PT ;  /* 0x000000b17e00720c */ /* 0x080fe40003f06270 */
[-C--:B------:R-:W-:Y:S02]  /*b9f0*/  ISETP.GE.AND P1, PT, R124, R177.reuse, PT ;  /* 0x000000b17c00720c */ /* 0x080fe40003f26270 */
[----:B------:R-:W-:Y:S02]  /*ba00*/  FSEL R40, R4, -INF , !P2 ;  /* 0xff80000004287808 */ /* 0x000fe40005000000 */
[----:B------:R-:W-:-:S02]  /*ba10*/  ISETP.GE.AND P5, PT, R135, R177, PT ;  /* 0x000000b18700720c */ /* 0x000fc40003fa6270 */
[----:B------:R-:W-:Y:S02]  /*ba20*/  ISETP.GE.AND P2, PT, R62, R178, PT ;  /* 0x000000b23e00720c */ /* 0x000fe40003f46270 */
[----:B------:R-:W-:Y:S02]  /*ba30*/  FSEL R44, R128, -INF , P6 ;  /* 0xff800000802c7808 */ /* 0x000fe40003000000 */
[----:B------:R-:W-:Y:S02]  /*ba40*/  FSEL R25, R50, -INF , P0 ;  /* 0xff80000032197808 */ /* 0x000fe40000000000 */
[----:B------:R-:W-:Y:S02]  /*ba50*/  FSEL R33, R51, -INF , P1 ;  /* 0xff80000033217808 */ /* 0x000fe40000800000 */
[-C--:B------:R-:W-:Y:S02]  /*ba60*/  ISETP.GE.AND P0, PT, R123, R177.reuse, PT ;  /* 0x000000b17b00720c */ /* 0x080fe40003f06270 */
[----:B------:R-:W-:-:S02]  /*ba70*/  ISETP.GE.AND P1, PT, R122, R177, PT ;  /* 0x000000b17a00720c */ /* 0x000fc40003f26270 */
[-C--:B------:R-:W-:Y:S02]  /*ba80*/  ISETP.GE.AND P6, PT, R135, R176.reuse, PT ;  /* 0x000000b08700720c */ /* 0x080fe40003fc6270 */
[----:B------:R-:W-:Y:S02]  /*ba90*/  FSEL R13, R91, -INF , P5 ;  /* 0xff8000005b0d7808 */ /* 0x000fe40002800000 */
[----:B------:R-:W-:Y:S02]  /*baa0*/  FSEL R44, R44, -INF , !P2 ;  /* 0xff8000002c2c7808 */ /* 0x000fe40005000000 */
[-C--:B------:R-:W-:Y:S02]  /*bab0*/  ISETP.GE.AND P2, PT, R134, R176.reuse, PT ;  /* 0x000000b08600720c */ /* 0x080fe40003f46270 */
[----:B------:R-:W-:Y:S02]  /*bac0*/  ISETP.GE.AND P5, PT, R133, R176, PT ;  /* 0x000000b08500720c */ /* 0x000fe40003fa6270 */
[----:B------:R-:W-:-:S02]  /*bad0*/  FSEL R46, R46, -INF , P0 ;  /* 0xff8000002e2e7808 */ /* 0x000fc40000000000 */
[----:B------:R-:W-:Y:S02]  /*bae0*/  FSEL R47, R47, -INF , P1 ;  /* 0xff8000002f2f7808 */ /* 0x000fe40000800000 */
[-C--:B------:R-:W-:Y:S02]  /*baf0*/  ISETP.GE.AND P0, PT, R120, R177.reuse, PT ;  /* 0x000000b17800720c */ /* 0x080fe40003f06270 */
[----:B------:R-:W-:Y:S02]  /*bb00*/  ISETP.GE.AND P1, PT, R118, R177, PT ;  /* 0x000000b17600720c */ /* 0x000fe40003f26270 */
[----:B------:R-:W-:Y:S02]  /*bb10*/  FMNMX3.FTZ R4, R2, R113, R191, !PT ;  /* 0x0000007102047276 */ /* 0x000fe400078100bf */
[----:B------:R-:W-:Y:S02]  /*bb20*/  FSEL R13, R13, -INF , !P6 ;  /* 0xff8000000d0d7808 */ /* 0x000fe40007000000 */
[----:B------:R-:W-:-:S02]  /*bb30*/  FSEL R9, R9, -INF , !P2 ;  /* 0xff80000009097808 */ /* 0x000fc40005000000 */
[----:B------:R-:W-:Y:S02]  /*bb40*/  FSEL R5, R5, -INF , !P5 ;  /* 0xff80000005057808 */ /* 0x000fe40006800000 */
[-C--:B------:R-:W-:Y:S02]  /*bb50*/  ISETP.GE.AND P6, PT, R132, R176.reuse, PT ;  /* 0x000000b08400720c */ /* 0x080fe40003fc6270 */
[-C--:B------:R-:W-:Y:S02]  /*bb60*/  ISETP.GE.AND P2, PT, R127, R176.reuse, PT ;  /* 0x000000b07f00720c */ /* 0x080fe40003f46270 */
[----:B------:R-:W-:Y:S02]  /*bb70*/  ISETP.GE.AND P5, PT, R126, R176, PT ;  /* 0x000000b07e00720c */ /* 0x000fe40003fa6270 */
[----:B------:R-:W-:Y:S02]  /*bb80*/  FSEL R37, R42, -INF , P0 ;  /* 0xff8000002a257808 */ /* 0x000fe40000000000 */
[----:B------:R-:W-:-:S02]  /*bb90*/  FSEL R43, R43, -INF , P1 ;  /* 0xff8000002b2b7808 */ /* 0x000fc40000800000 */
[----:B------:R-:W-:Y:S02]  /*bba0*/  FMNMX3.FTZ R4, R4, R99, R97, !PT ;  /* 0x0000006304047276 */ /* 0x000fe40007810061 */
[-C--:B------:R-:W-:Y:S02]  /*bbb0*/  ISETP.GE.AND P0, PT, R116, R177.reuse, PT ;  /* 0x000000b17400720c */ /* 0x080fe40003f06270 */
[----:B------:R-:W-:Y:S02]  /*bbc0*/  ISETP.GE.AND P1, PT, R114, R177, PT ;  /* 0x000000b17200720c */ /* 0x000fe40003f26270 */
[----:B------:R-:W-:Y:S02]  /*bbd0*/  FMNMX3.FTZ R8, R0, R17, R13, !PT ;  /* 0x0000001100087276 */ /* 0x000fe4000781000d */
[----:B------:R-:W-:Y:S02]  /*bbe0*/  FSEL R21, R21, -INF , !P6 ;  /* 0xff80000015157808 */ /* 0x000fe40007000000 */
[----:B------:R-:W-:-:S02]  /*bbf0*/  FSEL R29, R29, -INF , !P2 ;  /* 0xff8000001d1d7808 */ /* 0x000fc40005000000 */
[----:B------:R-:W-:Y:S02]  /*bc00*/  FSEL R25, R25, -INF , !P5 ;  /* 0xff80000019197808 */ /* 0x000fe40006800000 */
[----:B------:R-:W-:Y:S02]  /*bc10*/  FMNMX3.FTZ R4, R4, R189, R187, !PT ;  /* 0x000000bd04047276 */ /* 0x000fe400078100bb */
[-C--:B------:R-:W-:Y:S02]  /*bc20*/  ISETP.GE.AND P6, PT, R124, R176.reuse, PT ;  /* 0x000000b07c00720c */ /* 0x080fe40003fc6270 */
[-C--:B------:R-:W-:Y:S02]  /*bc30*/  ISETP.GE.AND P2, PT, R123, R176.reuse, PT ;  /* 0x000000b07b00720c */ /* 0x080fe40003f46270 */
[----:B------:R-:W-:Y:S02]  /*bc40*/  ISETP.GE.AND P5, PT, R122, R176, PT ;  /* 0x000000b07a00720c */ /* 0x000fe40003fa6270 */
[----:B------:R-:W-:-:S02]  /*bc50*/  FSEL R38, R38, -INF , P0 ;  /* 0xff80000026267808 */ /* 0x000fc40000000000 */
[----:B------:R-:W-:Y:S02]  /*bc60*/  FSEL R39, R39, -INF , P1 ;  /* 0xff80000027277808 */ /* 0x000fe40000800000 */
[----:B------:R-:W-:Y:S02]  /*bc70*/  FMNMX3.FTZ R8, R8, R9, R5, !PT ;  /* 0x0000000908087276 */ /* 0x000fe40007810005 */
[-C--:B------:R-:W-:Y:S02]  /*bc80*/  ISETP.GE.AND P0, PT, R112, R177.reuse, PT ;  /* 0x000000b17000720c */ /* 0x080fe40003f06270 */
[----:B------:R-:W-:Y:S02]  /*bc90*/  ISETP.GE.AND P1, PT, R110, R177, PT ;  /* 0x000000b16e00720c */ /* 0x000fe40003f26270 */
[----:B------:R-:W-:Y:S02]  /*bca0*/  FMNMX3.FTZ R4, R4, R185, R183, !PT ;  /* 0x000000b904047276 */ /* 0x000fe400078100b7 */
[----:B------:R-:W-:-:S02]  /*bcb0*/  FSEL R33, R33, -INF , !P6 ;  /* 0xff80000021217808 */ /* 0x000fc40007000000 */
[----:B------:R-:W-:Y:S02]  /*bcc0*/  FSEL R149, R46, -INF , !P2 ;  /* 0xff8000002e957808 */ /* 0x000fe40005000000 */
[----:B------:R-:W-:Y:S02]  /*bcd0*/  FSEL R147, R47, -INF , !P5 ;  /* 0xff8000002f937808 */ /* 0x000fe40006800000 */
[----:B------:R-:W-:Y:S02]  /*bce0*/  FMNMX3.FTZ R8, R8, R21, R29, !PT ;  /* 0x0000001508087276 */ /* 0x000fe4000781001d */
[-C--:B------:R-:W-:Y:S02]  /*bcf0*/  ISETP.GE.AND P2, PT, R118, R176.reuse, PT ;  /* 0x000000b07600720c */ /* 0x080fe40003f46270 */
[----:B------:R-:W-:Y:S02]  /*bd00*/  ISETP.GE.AND P5, PT, R116, R176, PT ;  /* 0x000000b07400720c */ /* 0x000fe40003fa6270 */
[----:B------:R-:W-:-:S02]  /*bd10*/  FSEL R34, R34, -INF , P0 ;  /* 0xff80000022227808 */ /* 0x000fc40000000000 */
[----:B------:R-:W-:Y:S02]  /*bd20*/  FSEL R35, R35, -INF , P1 ;  /* 0xff80000023237808 */ /* 0x000fe40000800000 */
[-C--:B------:R-:W-:Y:S02]  /*bd30*/  ISETP.GE.AND P0, PT, R108, R177.reuse, PT ;  /* 0x000000b16c00720c */ /* 0x080fe40003f06270 */
[----:B------:R-:W-:Y:S02]  /*bd40*/  ISETP.GE.AND P1, PT, R107, R177, PT ;  /* 0x000000b16b00720c */ /* 0x000fe40003f26270 */
[----:B------:R-:W-:Y:S02]  /*bd50*/  ISETP.GE.AND P6, PT, R120, R176, PT ;  /* 0x000000b07800720c */ /* 0x000fe40003fc6270 */
[----:B------:R-:W-:Y:S02]  /*bd60*/  FMNMX3.FTZ R4, R4, R161, R155, !PT ;  /* 0x000000a104047276 */ /* 0x000fe4000781009b */
[----:B------:R-:W-:-:S02]  /*bd70*/  FMNMX3.FTZ R8, R8, R25, R33, !PT ;  /* 0x0000001908087276 */ /* 0x000fc40007810021 */
[----:B------:R-:W-:Y:S02]  /*bd80*/  FSEL R145, R43, -INF , !P2 ;  /* 0xff8000002b917808 */ /* 0x000fe40005000000 */
[----:B------:R-:W-:Y:S02]  /*bd90*/  FSEL R141, R38, -INF , !P5 ;  /* 0xff800000268d7808 */ /* 0x000fe40006800000 */
[-C--:B------:R-:W-:Y:S02]  /*bda0*/  ISETP.GE.AND P2, PT, R112, R176.reuse, PT ;  /* 0x000000b07000720c */ /* 0x080fe40003f46270 */
[----:B------:R-:W-:Y:S02]  /*bdb0*/  ISETP.GE.AND P5, PT, R110, R176, PT ;  /* 0x000000b06e00720c */ /* 0x000fe40003fa6270 */
[----:B------:R-:W-:Y:S02]  /*bdc0*/  FSEL R30, R30, -INF , P0 ;  /* 0xff8000001e1e7808 */ /* 0x000fe40000000000 */
[----:B------:R-:W-:-:S02]  /*bdd0*/  FSEL R31, R31, -INF , P1 ;  /* 0xff8000001f1f7808 */ /* 0x000fc40000800000 */
[----:B------:R-:W-:Y:S02]  /*bde0*/  FSEL R37, R37, -INF , !P6 ;  /* 0xff80000025257808 */ /* 0x000fe40007000000 */
[-C--:B------:R-:W-:Y:S02]  /*bdf0*/  ISETP.GE.AND P0, PT, R106, R177.reuse, PT ;  /* 0x000000b16a00720c */ /* 0x080fe40003f06270 */
[----:B------:R-:W-:Y:S02]  /*be00*/  ISETP.GE.AND P1, PT, R105, R177, PT ;  /* 0x000000b16900720c */ /* 0x000fe40003f26270 */
[----:B------:R-:W-:Y:S02]  /*be10*/  FMNMX3.FTZ R4, R4, R151, R143, !PT ;  /* 0x0000009704047276 */ /* 0x000fe4000781008f */
[----:B------:R-:W-:Y:S02]  /*be20*/  ISETP.GE.AND P6, PT, R114, R176, PT ;  /* 0x000000b07200720c */ /* 0x000fe40003fc6270 */
[----:B------:R-:W-:-:S02]  /*be30*/  FMNMX3.FTZ R8, R8, R149, R147, !PT ;  /* 0x0000009508087276 */ /* 0x000fc40007810093 */
[----:B------:R-:W-:Y:S02]  /*be40*/  FSEL R137, R34, -INF , !P2 ;  /* 0xff80000022897808 */ /* 0x000fe40005000000 */
[----:B------:R-:W-:Y:S02]  /*be50*/  FSEL R135, R35, -INF , !P5 ;  /* 0xff80000023877808 */ /* 0x000fe40006800000 */
[-C--:B------:R-:W-:Y:S02]  /*be60*/  ISETP.GE.AND P2, PT, R107, R176.reuse, PT ;  /* 0x000000b06b00720c */ /* 0x080fe40003f46270 */
[----:B------:R-:W-:Y:S02]  /*be70*/  ISETP.GE.AND P5, PT, R106, R176, PT ;  /* 0x000000b06a00720c */ /* 0x000fe40003fa6270 */
[----:B------:R-:W-:Y:S02]  /*be80*/  FSEL R26, R26, -INF , P0 ;  /* 0xff8000001a1a7808 */ /* 0x000fe40000000000 */
[----:B------:R-:W-:-:S02]  /*be90*/  FSEL R27, R27, -INF , P1 ;  /* 0xff8000001b1b7808 */ /* 0x000fc40000800000 */
[----:B------:R-:W-:Y:S02]  /*bea0*/  FMNMX3.FTZ R4, R4, R125, R129, !PT ;  /* 0x0000007d04047276 */ /* 0x000fe40007810081 */
[----:B------:R-:W-:Y:S02]  /*beb0*/  FSEL R139, R39, -INF , !P6 ;  /* 0xff800000278b7808 */ /* 0x000fe40007000000 */
[-C--:B------:R-:W-:Y:S02]  /*bec0*/  ISETP.GE.AND P0, PT, R104, R177.reuse, PT ;  /* 0x000000b16800720c */ /* 0x080fe40003f06270 */
[----:B------:R-:W-:Y:S02]  /*bed0*/  ISETP.GE.AND P1, PT, R103, R177, PT ;  /* 0x000000b16700720c */ /* 0x000fe40003f26270 */
[----:B------:R-:W-:Y:S02]  /*bee0*/  FMNMX3.FTZ R8, R8, R37, R145, !PT ;  /* 0x0000002508087276 */ /* 0x000fe40007810091 */
[----:B------:R-:W-:-:S02]  /*bef0*/  ISETP.GE.AND P6, PT, R108, R176, PT ;  /* 0x000000b06c00720c */ /* 0x000fc40003fc6270 */
[----:B------:R-:W-:Y:S02]  /*bf00*/  FSEL R123, R31, -INF , !P2 ;  /* 0xff8000001f7b7808 */ /* 0x000fe40005000000 */
        /* <DEDUP_REMOVED lines=12> */
[----:B------:R-:W-:Y:S02]  /*bfd0*/  FSEL R107, R22, -INF , !P2 ;  /* 0xff800000166b7808 */ /* 0x000fe40005000000 */
[----:B------:R-:W-:Y:S02]  /*bfe0*/  FSEL R105, R23, -INF , !P5 ;  /* 0xff80000017697808 */ /* 0x000fe40006800000 */
[----:B------:R-:W-:Y:S02]  /*bff0*/  FMNMX3.FTZ R8, R8, R137, R135, !PT ;  /* 0x0000008908087276 */ /* 0x000fe40007810087 */
[----:B------:R-:W-:Y:S02]  /*c000*/  ISETP.GE.AND P2, PT, R101, R176, PT ;  /* 0x000000b06500720c */ /* 0x000fe40003f46270 */
[----:B------:R-:W-:-:S02]  /*c010*/  ISETP.GE.AND P5, PT, R100, R177, PT ;  /* 0x000000b16400720c */ /* 0x000fc40003fa6270 */
[----:B------:R-:W-:Y:S02]  /*c020*/  FSEL R19, R19, -INF , P1 ;  /* 0xff80000013137808 */ /* 0x000fe40000800000 */
[----:B------:R-:W-:Y:S02]  /*c030*/  FSEL R131, R27, -INF , !P6 ;  /* 0xff8000001b837808 */ /* 0x000fe40007000000 */
[----:B------:R-:W-:Y:S02]  /*c040*/  FMNMX3.FTZ R4, R4, R111, R109, !PT ;  /* 0x0000006f04047276 */ /* 0x000fe4000781006d */
[----:B------:R-:W-:Y:S02]  /*c050*/  ISETP.GE.AND P6, PT, R102, R176, PT ;  /* 0x000000b06600720c */ /* 0x000fe40003fc6270 */
[----:B------:R-:W-:Y:S02]  /*c060*/  FSEL R18, R18, -INF , P0 ;  /* 0xff80000012127808 */ /* 0x000fe40000000000 */
[----:B------:R-:W-:-:S02]  /*c070*/  FMNMX3.FTZ R8, R8, R133, R123, !PT ;  /* 0x0000008508087276 */ /* 0x000fc4000781007b */
[----:B------:R-:W-:Y:S02]  /*c080*/  ISETP.GE.AND P0, PT, R100, R176, PT ;  /* 0x000000b06400720c */ /* 0x000fe40003f06270 */
[-C--:B------:R-:W-:Y:S02]  /*c090*/  ISETP.GE.AND P1, PT, R98, R177.reuse, PT ;  /* 0x000000b16200720c */ /* 0x080fe40003f26270 */
[----:B------:R-:W-:Y:S02]  /*c0a0*/  FSEL R101, R19, -INF , !P2 ;  /* 0xff80000013657808 */ /* 0x000fe40005000000 */
[----:B------:R-:W-:Y:S02]  /*c0b0*/  FSEL R14, R14, -INF , P5 ;  /* 0xff8000000e0e7808 */ /* 0x000fe40002800000 */
[----:B------:R-:W-:Y:S02]  /*c0c0*/  ISETP.GE.AND P2, PT, R96, R177, PT ;  /* 0x000000b16000720c */ /* 0x000fe40003f46270 */
[----:B------:R-:W-:-:S02]  /*c0d0*/  FMNMX3.FTZ R4, R4, R95, R89, !PT ;  /* 0x0000005f04047276 */ /* 0x000fc40007810059 */
[----:B------:R-:W-:Y:S02]  /*c0e0*/  FSEL R103, R18, -INF , !P6 ;  /* 0xff80000012677808 */ /* 0x000fe40007000000 */
[----:B------:R-:W-:Y:S02]  /*c0f0*/  FMNMX3.FTZ R8, R8, R127, R131, !PT ;  /* 0x0000007f08087276 */ /* 0x000fe40007810083 */
[-C--:B------:R-:W-:Y:S02]  /*c100*/  ISETP.GE.AND P6, PT, R98, R176.reuse, PT ;  /* 0x000000b06200720c */ /* 0x080fe40003fc6270 */
[----:B------:R-:W-:Y:S02]  /*c110*/  FSEL R15, R15, -INF , P1 ;  /* 0xff8000000f0f7808 */ /* 0x000fe40000800000 */
[----:B------:R-:W-:Y:S02]  /*c120*/  FSEL R67, R14, -INF , !P0 ;  /* 0xff8000000e437808 */ /* 0x000fe40004000000 */
[----:B------:R-:W-:-:S02]  /*c130*/  ISETP.GE.AND P5, PT, R96, R176, PT ;  /* 0x000000b06000720c */ /* 0x000fc40003fa6270 */
[----:B------:R-:W-:Y:S02]  /*c140*/  ISETP.GE.AND P0, PT, R94, R177, PT ;  /* 0x000000b15e00720c */ /* 0x000fe40003f06270 */
[----:B------:R-:W-:Y:S02]  /*c150*/  FSEL R10, R10, -INF , P2 ;  /* 0xff8000000a0a7808 */ /* 0x000fe40001000000 */
[----:B------:R-:W-:Y:S02]  /*c160*/  FMNMX3.FTZ R4, R4, R93, R65, !PT ;  /* 0x0000005d04047276 */ /* 0x000fe40007810041 */
[----:B------:R-:W-:Y:S02]  /*c170*/  FMNMX3.FTZ R8, R8, R107, R105, !PT ;  /* 0x0000006b08087276 */ /* 0x000fe40007810069 */
[----:B------:R-:W-:Y:S02]  /*c180*/  FSEL R55, R15, -INF , !P6 ;  /* 0xff8000000f377808 */ /* 0x000fe40007000000 */
[----:B------:R-:W-:-:S02]  /*c190*/  ISETP.GE.AND P6, PT, R92, R177, PT ;  /* 0x000000b15c00720c */ /* 0x000fc40003fc6270 */
[----:B------:R-:W-:Y:S02]  /*c1a0*/  FSEL R11, R11, -INF , P0 ;  /* 0xff8000000b0b7808 */ /* 0x000fe40000000000 */
[----:B------:R-:W-:Y:S02]  /*c1b0*/  FSEL R51, R10, -INF , !P5 ;  /* 0xff8000000a337808 */ /* 0x000fe40006800000 */
[----:B------:R-:W-:Y:S02]  /*c1c0*/  ISETP.GE.AND P0, PT, R87, R177, PT ;  /* 0x000000b15700720c */ /* 0x000fe40003f06270 */
[----:B------:R-:W-:Y:S02]  /*c1d0*/  FMNMX3.FTZ R10, R4, R59, R53, !PT ;  /* 0x0000003b040a7276 */ /* 0x000fe40007810035 */
[----:B------:R-:W-:Y:S02]  /*c1e0*/  ISETP.GE.AND P1, PT, R94, R176, PT ;  /* 0x000000b05e00720c */ /* 0x000fe40003f26270 */
[----:B------:R-:W-:-:S02]  /*c1f0*/  FMNMX3.FTZ R4, R8, R103, R101, !PT ;  /* 0x0000006708047276 */ /* 0x000fc40007810065 */
[----:B------:R-:W-:Y:S02]  /*c200*/  FSEL R6, R6, -INF , P6 ;  /* 0xff80000006067808 */ /* 0x000fe40003000000 */
[-C--:B------:R-:W-:Y:S02]  /*c210*/  ISETP.GE.AND P6, PT, R87, R176.reuse, PT ;  /* 0x000000b05700720c */ /* 0x080fe40003fc6270 */
[----:B------:R-:W-:Y:S02]  /*c220*/  FSEL R7, R7, -INF , P0 ;  /* 0xff80000007077808 */ /* 0x000fe40000000000 */
[----:B------:R-:W-:Y:S02]  /*c230*/  ISETP.GE.AND P2, PT, R92, R176, PT ;  /* 0x000000b05c00720c */ /* 0x000fe40003f46270 */
[----:B------:R-:W-:Y:S02]  /*c240*/  ISETP.GE.AND P0, PT, R62, R177, PT ;  /* 0x000000b13e00720c */ /* 0x000fe40003f06270 */
[----:B------:R-:W-:-:S02]  /*c250*/  FMNMX3.FTZ R8, R10, R57, R52, !PT ;  /* 0x000000390a087276 */ /* 0x000fc40007810034 */
[----:B------:R-:W-:Y:S02]  /*c260*/  FSEL R87, R11, -INF , !P1 ;  /* 0xff8000000b577808 */ /* 0x000fe40004800000 */
[----:B------:R-:W-:Y:S02]  /*c270*/  FMNMX3.FTZ R4, R4, R67, R55, !PT ;  /* 0x0000004304047276 */ /* 0x000fe40007810037 */
[----:B------:R-:W-:Y:S02]  /*c280*/  ISETP.GE.AND P5, PT, R62, R176, PT ;  /* 0x000000b03e00720c */ /* 0x000fe40003fa6270 */
[----:B------:R-:W-:Y:S02]  /*c290*/  FSEL R45, R130, -INF , P0 ;  /* 0xff800000822d7808 */ /* 0x000fe40000000000 */
[----:B------:R-:W-:Y:S02]  /*c2a0*/  FMNMX3.FTZ R11, R8, R40, R41, !PT ;  /* 0x00000028080b7276 */ /* 0x000fe40007810029 */
[----:B------:R-:W-:-:S02]  /*c2b0*/  FSEL R49, R6, -INF , !P2 ;  /* 0xff80000006317808 */ /* 0x000fc40005000000 */
[----:B------:R-:W-:Y:S02]  /*c2c0*/  FSEL R47, R7, -INF , !P6 ;  /* 0xff800000072f7808 */ /* 0x000fe40007000000 */
[----:B------:R-:W-:Y:S02]  /*c2d0*/  FMNMX3.FTZ R4, R4, R51, R87, !PT ;  /* 0x0000003304047276 */ /* 0x000fe40007810057 */
[----:B------:R-:W-:Y:S02]  /*c2e0*/  FMNMX3.FTZ R6, R11, R44, R58, !PT ;  /* 0x0000002c0b067276 */ /* 0x000fe4000781003a */
[----:B------:R-:W-:Y:S02]  /*c2f0*/  FSEL R43, R60, -INF , !P4 ;  /* 0xff8000003c2b7808 */ /* 0x000fe40006000000 */
[----:B------:R-:W-:Y:S01]  /*c300*/  FSEL R45, R45, -INF , !P5 ;  /* 0xff8000002d2d7808 */ /* 0x000fe20006800000 */
[----:B------:R-:W1:Y:S01]  /*c310*/  SHFL.BFLY PT, R11, R6, 0x2, 0x1f ;  /* 0x0c401f00060b7f89 */ /* 0x000e6200000e0000 */
        /* <DEDUP_REMOVED lines=20> */
[-C--:B------:R-:W-:Y:S01]  /*c460*/  FFMA.FTZ R64, R97, R3.reuse, -R50 ;  /* 0x0000000361407223 */ /* 0x080fe20000010832 */
[----:B------:R-:W-:Y:S01]  /*c470*/  FMUL.FTZ R2, R3, R2 ;  /* 0x0000000203027220 */ /* 0x000fe20000410000 */
[----:B------:R1:W-:Y:S01]  /*c480*/  MUFU.EX2 R97, R4 ;  /* 0x0000000400617308 */ /* 0x0003e20000000800 */
[----:B------:R-:W-:Y:S01]  /*c490*/  FADD.FTZ R6, R0, -R7 ;  /* 0x8000000700067221 */ /* 0x000fe20000010000 */
[-CC-:B------:R-:W-:Y:S01]  /*c4a0*/  FFMA.FTZ R113, R17, R3.reuse, -R48.reuse ;  /* 0x0000000311717223 */ /* 0x180fe20000010830 */
[C---:B------:R-:W-:Y:S01]  /*c4b0*/  VIADD R0, R86.reuse, 0x3020 ;  /* 0x0000302056007836 */ /* 0x040fe20000000000 */
[----:B------:R-:W2:Y:S01]  /*c4c0*/  LDSM.16.MT88.4 R16, [R86+0x3000] ;  /* 0x003000005610783b */ /* 0x000ea20000004200 */
[-C--:B------:R-:W-:Y:S01]  /*c4d0*/  FFMA.FTZ R66, R5, R3.reuse, -R48 ;  /* 0x0000000305427223 */ /* 0x080fe20000010830 */
[----:B------:R-:W-:Y:S01]  /*c4e0*/  FMUL.FTZ R94, R3, R6 ;  /* 0x00000006035e7220 */ /* 0x000fe20000410000 */
[-C--:B------:R-:W-:Y:S01]  /*c4f0*/  FFMA.FTZ R90, R191, R3.reuse, -R50 ;  /* 0x00000003bf5a7223 */ /* 0x080fe20000010832 */
[-CC-:B------:R-:W-:Y:S01]  /*c500*/  FFMA.FTZ R88, R13, R3.reuse, -R48.reuse ;  /* 0x000000030d587223 */ /* 0x180fe20000010830 */
[-CC-:B------:R-:W-:Y:S01]  /*c510*/  FFMA.FTZ R99, R9, R3.reuse, -R48.reuse ;  /* 0x0000000309637223 */ /* 0x180fe20000010830 */
[----:B------:R-:W3:Y:S01]  /*c520*/  MUFU.EX2 R96, R2 ;  /* 0x0000000200607308 */ /* 0x000ee20000000800 */
[-C--:B------:R-:W-:Y:S01]  /*c530*/  FFMA.FTZ R32, R21, R3.reuse, -R48 ;  /* 0x0000000315207223 */ /* 0x080fe20000010830 */
[-CC-:B------:R-:W-:Y:S01]  /*c540*/  FFMA.FTZ R91, R189, R3.reuse, -R50.reuse ;  /* 0x00000003bd5b7223 */ /* 0x180fe20000010832 */
[----:B------:R-:W-:Y:S01]  /*c550*/  LDSM.16.MT88.4 R20, [R86+0x3400] ;  /* 0x003400005614783b */ /* 0x000fe20000004200 */
[----:B-1----:R-:W-:Y:S01]  /*c560*/  VIADD R4, R86, 0x3000 ;  /* 0x0000300056047836 */ /* 0x002fe20000000000 */
[----:B------:R-:W-:Y:S01]  /*c570*/  MUFU.EX2 R92, R92 ;  /* 0x0000005c005c7308 */ /* 0x000fe20000000800 */
[-CC-:B------:R-:W-:Y:S01]  /*c580*/  FFMA.FTZ R60, R187, R3.reuse, -R50.reuse ;  /* 0x00000003bb3c7223 */ /* 0x180fe20000010832 */
[-C--:B------:R-:W-:Y:S01]  /*c590*/  FFMA.FTZ R54, R183, R3.reuse, -R50 ;  /* 0x00000003b7367223 */ /* 0x080fe20000010832 */
[----:B------:R-:W-:Y:S01]  /*c5a0*/  @P3 VIADD R0, R4, 0xffffffe0 ;  /* 0xffffffe004003836 */ /* 0x000fe20000000000 */
[----:B------:R-:W1:Y:S01]  /*c5b0*/  MUFU.EX2 R90, R90 ;  /* 0x0000005a005a7308 */ /* 0x000e620000000800 */
[-C--:B------:R-:W-:Y:S01]  /*c5c0*/  FFMA.FTZ R34, R29, R3.reuse, -R48 ;  /* 0x000000031d227223 */ /* 0x080fe20000010830 */
[-CC-:B------:R-:W-:Y:S01]  /*c5d0*/  FFMA.FTZ R185, R185, R3.reuse, -R50.reuse ;  /* 0x00000003b9b97223 */ /* 0x180fe20000010832 */
[-C--:B------:R-:W-:Y:S01]  /*c5e0*/  FFMA.FTZ R62, R155, R3.reuse, -R50 ;  /* 0x000000039b3e7223 */ /* 0x080fe20000010832 */
[----:B------:R-:W4:Y:S01]  /*c5f0*/  LDSM.16.MT88.4 R4, [R0] ;  /* 0x000000000004783b */ /* 0x000f220000004200 */
[----:B------:R-:W5:Y:S01]  /*c600*/  MUFU.EX2 R64, R64 ;  /* 0x0000004000407308 */ /* 0x000f620000000800 */
[-C--:B---3--:R-:W-:Y:S01]  /*c610*/  FMUL.FTZ R28, R72, R96.reuse ;  /* 0x00000060481c7220 */ /* 0x088fe20000410000 */
[----:B------:R-:W-:Y:S01]  /*c620*/  FFMA.FTZ R72, R25, R3, -R48 ;  /* 0x0000000319487223 */ /* 0x000fe20000010830 */
[-C--:B------:R-:W-:Y:S01]  /*c630*/  FMUL.FTZ R12, R80, R96.reuse ;  /* 0x00000060500c7220 */ /* 0x080fe20000410000 */
[----:B------:R-:W-:Y:S01]  /*c640*/  MUFU.EX2 R113, R113 ;  /* 0x0000007100717308 */ /* 0x000fe20000000800 */
[----:B------:R-:W3:Y:S01]  /*c650*/  LDSM.16.MT88.4 R24, [R0+0x400] ;  /* 0x000400000018783b */ /* 0x000ee20000004200 */
[-C--:B------:R-:W-:Y:S01]  /*c660*/  FMUL.FTZ R13, R81, R96.reuse ;  /* 0x00000060510d7220 */ /* 0x080fe20000410000 */
[----:B------:R-:W-:Y:S01]  /*c670*/  FMUL.FTZ R76, R76, R96 ;  /* 0x000000604c4c7220 */ /* 0x000fe20000410000 */
[----:B------:R-:W2:Y:S01]  /*c680*/  MUFU.EX2 R88, R88 ;  /* 0x0000005800587308 */ /* 0x000ea20000000800 */
[----:B-1----:R-:W-:Y:S01]  /*c690*/  F2FP.F16.F32.PACK_AB R8, R90, R92 ;  /* 0x0000005c5a08723e */ /* 0x002fe200000000ff */
[-C--:B------:R-:W-:Y:S01]  /*c6a0*/  FMUL.FTZ R77, R77, R96.reuse ;  /* 0x000000604d4d7220 */ /* 0x080fe20000410000 */
[-C--:B------:R-:W-:Y:S01]  /*c6b0*/  FMUL.FTZ R29, R73, R96.reuse ;  /* 0x00000060491d7220 */ /* 0x080fe20000410000 */
[----:B------:R-:W-:Y:S01]  /*c6c0*/  MUFU.EX2 R99, R99 ;  /* 0x0000006300637308 */ /* 0x000fe20000000800 */
[-C--:B------:R-:W-:Y:S01]  /*c6d0*/  FMUL.FTZ R68, R68, R96.reuse ;  /* 0x0000006044447220 */ /* 0x080fe20000410000 */
[----:B-----5:R-:W-:Y:S01]  /*c6e0*/  F2FP.F16.F32.PACK_AB R10, R64, R97 ;  /* 0x00000061400a723e */ /* 0x020fe200000000ff */
[----:B------:R-:W-:Y:S01]  /*c6f0*/  FMUL.FTZ R69, R69, R96 ;  /* 0x0000006045457220 */ /* 0x000fe20000410000 */
[----:B------:R-:W1:Y:S01]  /*c700*/  MUFU.EX2 R66, R66 ;  /* 0x0000004200427308 */ /* 0x000e620000000800 */
[-CC-:B------:R-:W-:Y:S01]  /*c710*/  FFMA.FTZ R2, R151, R3.reuse, -R50.reuse ;  /* 0x0000000397027223 */ /* 0x180fe20000010832 */
[-C--:B------:R-:W-:Y:S01]  /*c720*/  FFMA.FTZ R73, R143, R3.reuse, -R50 ;  /* 0x000000038f497223 */ /* 0x080fe20000010832 */
[-CC-:B------:R-:W-:Y:S01]  /*c730*/  FFMA.FTZ R147, R147, R3.reuse, -R48.reuse ;  /* 0x0000000393937223 */ /* 0x180fe20000010830 */
        /* <DEDUP_REMOVED lines=255> */
.L_x_9190:
[----:B------:R-:W-:-:S07]  /*d730*/  IADD3 R61, PT, PT, R63, -0x1, RZ ;  /* 0xffffffff3f3d7810 */ /* 0x000fce0007ffe0ff */
.L_x_9199:
[----:B------:R-:W-:Y:S05]  /*d740*/  BSYNC B2 ;  /* 0x0000000000027941 */ /* 0x000fea0003800000 */
.L_x_9189:
        /* <DEDUP_REMOVED lines=10> */
.L_x_9207:
        /* <DEDUP_REMOVED lines=78> */
.L_x_9202:
[----:B------:R-:W-:Y:S05]  /*dcd0*/  BSYNC.RECONVERGENT B0 ;  /* 0x0000000000007941 */ /* 0x000fea0003800200 */
.L_x_9201:
[----:B------:R-:W1:Y:S01]  /*dce0*/  S2UR UR6, SR_CgaCtaId ;  /* 0x00000000000679c3 */ /* 0x000e620000008800 */
[C---:B------:R-:W-:Y:S01]  /*dcf0*/  IMAD.SHL.U32 R161, R3.reuse, 0x8, RZ ;  /* 0x0000000803a17824 */ /* 0x040fe200078e00ff */
[----:B------:R-:W-:Y:S01]  /*dd00*/  UMOV UR7, 0x400 ;  /* 0x0000040000077882 */ /* 0x000fe20000000000 */
[----:B------:R-:W-:Y:S01]  /*dd10*/  IMAD.SHL.U32 R155, R3, 0x20, RZ ;  /* 0x00000020039b7824 */ /* 0x000fe200078e00ff */
[----:B------:R-:W-:Y:S01]  /*dd20*/  IADD3 R188, P0, PT, R175, R162, RZ ;  /* 0x000000a2afbc7210 */ /* 0x000fe20007f1e0ff */
[----:B------:R-:W-:Y:S01]  /*dd30*/  IMAD.SHL.U32 R153, R3, 0x10, RZ ;  /* 0x0000001003997824 */ /* 0x000fe200078e00ff */
[----:B------:R-:W-:Y:S01]  /*dd40*/  LOP3.LUT R186, R161, 0xc0, RZ, 0xc0, !PT ;  /* 0x000000c0a1ba7812 */ /* 0x000fe200078ec0ff */
[----:B------:R-:W-:Y:S01]  /*dd50*/  IMAD.SHL.U32 R89, R3, 0x4, RZ ;  /* 0x0000000403597824 */ /* 0x000fe200078e00ff */
[----:B------:R-:W-:Y:S01]  /*dd60*/  SHF.R.U32.HI R152, RZ, 0x1, R3 ;  /* 0x00000001ff987819 */ /* 0x000fe20000011603 */
[----:B------:R-:W-:Y:S01]  /*dd70*/  IMAD.X R189, R174, 0x1, R163, P0 ;  /* 0x00000001aebd7824 */ /* 0x000fe200000e06a3 */
[----:B------:R-:W-:Y:S01]  /*dd80*/  LOP3.LUT R186, R186, 0x18, R3, 0xf8, !PT ;  /* 0x00000018baba7812 */ /* 0x000fe200078ef803 */
[----:B------:R-:W-:Y:S01]  /*dd90*/  VIADD R183, R183, 0xffffffff ;  /* 0xffffffffb7b77836 */ /* 0x000fe20000000000 */
[----:B------:R-:W-:Y:S01]  /*dda0*/  LOP3.LUT R0, R153, 0x100, RZ, 0xc0, !PT ;  /* 0x0000010099007812 */ /* 0x000fe200078ec0ff */
[----:B------:R-:W-:Y:S01]  /*ddb0*/  BSSY.RECONVERGENT B1, `(.L_x_9203) ;  /* 0x00000b9000017945 */ /* 0x000fe20003800200 */
[--C-:B------:R-:W-:Y:S02]  /*ddc0*/  LOP3.LUT R186, R186, 0x18, R161.reuse, 0x78, !PT ;  /* 0x00000018baba7812 */ /* 0x100fe400078e78a1 */
[----:B------:R-:W-:Y:S02]  /*ddd0*/  LOP3.LUT R2, R155, 0xc0, RZ, 0xc0, !PT ;  /* 0x000000c09b027812 */ /* 0x000fe400078ec0ff */
[----:B------:R-:W-:Y:S02]  /*dde0*/  LOP3.LUT R186, R186, 0x1f20, R161, 0xf8, !PT ;  /* 0x00001f20baba7812 */ /* 0x000fe400078ef8a1 */
[----:B------:R-:W-:Y:S02]  /*ddf0*/  LOP3.LUT R89, R89, 0x18, RZ, 0xc0, !PT ;  /* 0x0000001859597812 */ /* 0x000fe400078ec0ff */
[----:B------:R-:W-:Y:S01]  /*de00*/  LOP3.LUT R0, R0, 0x20, R155, 0xf8, !PT ;  /* 0x0000002000007812 */ /* 0x000fe200078ef89b */
[----:B-1----:R-:W-:Y:S01]  /*de10*/  ULEA UR6, UR6, UR7, 0x18 ;  /* 0x0000000706067291 */ /* 0x002fe2000f8ec0ff */
[----:B------:R-:W-:Y:S02]  /*de20*/  LOP3.LUT R2, R2, 0x8, R3, 0xf8, !PT ;  /* 0x0000000802027812 */ /* 0x000fe400078ef803 */
[----:B------:R-:W-:Y:S02]  /*de30*/  LOP3.LUT R154, R152, 0x8, RZ, 0xc0, !PT ;  /* 0x00000008989a7812 */ /* 0x000fe400078ec0ff */
[----:B------:R-:W-:Y:S02]  /*de40*/  LOP3.LUT R153, R153, 0x3e00, RZ, 0xc0, !PT ;  /* 0x00003e0099997812 */ /* 0x000fe400078ec0ff */
[----:B------:R-:W-:Y:S02]  /*de50*/  LEA R185, R186, UR6, 0x1 ;  /* 0x00000006bab97c11 */ /* 0x000fe4000f8e08ff */
[-C--:B------:R-:W-:Y:S02]  /*de60*/  IADD3 R186, P0, PT, R188, R175.reuse, RZ ;  /* 0x000000afbcba7210 */ /* 0x080fe40007f1e0ff */
[----:B------:R-:W-:Y:S01]  /*de70*/  LOP3.LUT R2, R0, R2, R89, 0xf6, !PT ;  /* 0x0000000200027212 */ /* 0x000fe200078ef659 */
[----:B------:R-:W-:Y:S01]  /*de80*/  @!PT LDS RZ, [RZ] ;  /* 0x00000000fffff984 */ /* 0x000fe20000000800 */
[----:B------:R-:W-:Y:S01]  /*de90*/  @!PT LDS RZ, [RZ] ;  /* 0x00000000fffff984 */ /* 0x000fe20000000800 */
[----:B------:R-:W-:Y:S01]  /*dea0*/  @!PT LDS RZ, [RZ] ;  /* 0x00000000fffff984 */ /* 0x000fe20000000800 */
[----:B------:R1:W-:Y:S01]  /*deb0*/  LDGSTS.E.BYPASS.LTC128B.128 [R185+0x3000], desc[UR4][R162.64] ;  /* 0x03000000a2b97fae */ /* 0x0003e2000b981a04 */
[--C-:B------:R-:W-:Y:S01]  /*dec0*/  LOP3.LUT R154, R154, 0xc0, R155.reuse, 0xf8, !PT ;  /* 0x000000c09a9a7812 */ /* 0x100fe200078ef89b */
[--C-:B------:R-:W-:Y:S01]  /*ded0*/  IMAD.X R187, R189, 0x1, R174.reuse, P0 ;  /* 0x00000001bdbb7824 */ /* 0x100fe200000e06ae */
[--C-:B------:R-:W-:Y:S02]  /*dee0*/  LOP3.LUT R0, R153, 0x20, R155.reuse, 0xf8, !PT ;  /* 0x0000002099007812 */ /* 0x100fe400078ef89b */
[----:B------:R1:W-:Y:S01]  /*def0*/  LDGSTS.E.BYPASS.LTC128B.128 [R185+0x3800], desc[UR4][R188.64] ;  /* 0x03800000bcb97fae */ /* 0x0003e2000b981a04 */
[----:B------:R-:W-:Y:S02]  /*df00*/  IADD3 R190, P0, PT, R186, R175, RZ ;  /* 0x000000afbabe7210 */ /* 0x000fe40007f1e0ff */
[----:B------:R-:W-:Y:S02]  /*df10*/  LOP3.LUT R154, R154, R89, RZ, 0x3c, !PT ;  /* 0x000000599a9a7212 */ /* 0x000fe400078e3cff */
[----:B------:R1:W-:Y:S01]  /*df20*/  LDGSTS.E.BYPASS.LTC128B.128 [R185+0x4000], desc[UR4][R186.64] ;  /* 0x04000000bab97fae */ /* 0x0003e2000b981a04 */
[----:B------:R-:W-:Y:S01]  /*df30*/  LOP3.LUT R89, R0, 0x100, R155, 0xf8, !PT ;  /* 0x0000010000597812 */ /* 0x000fe200078ef89b */
[----:B------:R-:W-:Y:S01]  /*df40*/  IMAD.X R191, R187, 0x1, R174, P0 ;  /* 0x00000001bbbf7824 */ /* 0x000fe200000e06ae */
[----:B------:R-:W-:Y:S02]  /*df50*/  LEA R2, R2, UR6, 0x1 ;  /* 0x0000000602027c11 */ /* 0x000fe4000f8e08ff */
[----:B------:R-:W-:Y:S02]  /*df60*/  LOP3.LUT R88, R89, R154, RZ, 0xfc, !PT ;  /* 0x0000009a59587212 */ /* 0x000fe400078efcff */
[----:B------:R1:W-:Y:S01]  /*df70*/  LDGSTS.E.BYPASS.LTC128B.128 [R185+0x4800], desc[UR4][R190.64] ;  /* 0x04800000beb97fae */ /* 0x0003e2000b981a04 */
[----:B------:R-:W-:Y:S01]  /*df80*/  LOP3.LUT P2, RZ, R3, 0x4, RZ, 0xc0, !PT ;  /* 0x0000000403ff7812 */ /* 0x000fe2000784c0ff */
[----:B------:R-:W-:Y:S01]  /*df90*/  IMAD.MOV.U32 R3, RZ, RZ, 0x20 ;  /* 0x00000020ff037424 */ /* 0x000fe200078e00ff */
[----:B------:R-:W-:Y:S02]  /*dfa0*/  LEA R0, R88, UR6, 0x1 ;  /* 0x0000000658007c11 */ /* 0x000fe4000f8e08ff */
[----:B------:R-:W-:Y:S01]  /*dfb0*/  LDSM.16.M88.4 R92, [R2+0x1000] ;  /* 0x00100000025c783b */ /* 0x000fe20000000200 */
[----:B------:R-:W-:Y:S02]  /*dfc0*/  ISETP.GT.AND P0, PT, R183, R158, PT ;  /* 0x0000009eb700720c */ /* 0x000fe40003f04270 */
[----:B------:R-:W-:Y:S02]  /*dfd0*/  SEL R3, R3, 0xffffffe0, !P2 ;  /* 0xffffffe003037807 */ /* 0x000fe40005000000 */
[----:B------:R2:W3:Y:S03]  /*dfe0*/  LDSM.16.M88.4 R88, [R0] ;  /* 0x000000000058783b */ /* 0x0004e60000000200 */
[----:B------:R-:W-:Y:S02]  /*dff0*/  IMAD.IADD R124, R0, 0x1, R3 ;  /* 0x00000001007c7824 */ /* 0x000fe400078e0203 */
[----:B------:R-:W4:Y:S05]  /*e000*/  LDSM.16.M88.4 R96, [R2+0x1400] ;  /* 0x001400000260783b */ /* 0x000f2a0000000200 */
[----:B------:R-:W5:Y:S05]  /*e010*/  LDSM.16.M88.4 R100, [R2+0x1800] ;  /* 0x001800000264783b */ /* 0x000f6a0000000200 */
[----:B------:R-:W0:Y:S05]  /*e020*/  LDGDEPBAR ;  /* 0x00000000000079af */ /* 0x000e2a0000000000 */
[----:B------:R-:W1:Y:S01]  /*e030*/  LDSM.16.M88.4 R104, [R2+0x1c00] ;  /* 0x001c00000268783b */ /* 0x000e620000000200 */
[----:B--2---:R-:W-:Y:S04]  /*e040*/  IMAD.IADD R0, R3, 0x1, R2 ;  /* 0x0000000103007824 */ /* 0x004fe800078e0202 */
[----:B------:R-:W2:Y:S05]  /*e050*/  LDSM.16.M88.4 R108, [R2+0x2000] ;  /* 0x00200000026c783b */ /* 0x000eaa0000000200 */
[----:B------:R-:W2:Y:S05]  /*e060*/  LDSM.16.M88.4 R112, [R2+0x2400] ;  /* 0x002400000270783b */ /* 0x000eaa0000000200 */
[----:B------:R-:W2:Y:S05]  /*e070*/  LDSM.16.M88.4 R116, [R2+0x2800] ;  /* 0x002800000274783b */ /* 0x000eaa0000000200 */
[----:B------:R-:W2:Y:S01]  /*e080*/  LDSM.16.M88.4 R120, [R2+0x2c00] ;  /* 0x002c00000278783b */ /* 0x000ea20000000200 */
        /* <DEDUP_REMOVED lines=15> */
[C---:B-1----:R-:W-:Y:S01]  /*e180*/  HMMA.16816.F32 R28, R88.reuse, R104, RZ ;  /* 0x00000068581c723c */ /* 0x042fe200000018ff */
[----:B------:R-:W-:Y:S04]  /*e190*/  DEPBAR.LE SB0, 0x0 ;  /* 0x000080000000791a */ /* 0x000fe80000000000 */
[----:B------:R-:W-:Y:S03]  /*e1a0*/  BAR.SYNC.DEFER_BLOCKING 0x0 ;  /* 0x0000000000007b1d */ /* 0x000fe60000010000 */
        /* <DEDUP_REMOVED lines=104> */
.L_x_9206:
[----:B------:R-:W-:Y:S05]  /*e830*/  BSYNC.RECONVERGENT B0 ;  /* 0x0000000000007941 */ /* 0x000fea0003800200 */
.L_x_9205:
        /* <DEDUP_REMOVED lines=16> */
.L_x_9204:
[----:B------:R-:W-:Y:S05]  /*e940*/  BSYNC.RECONVERGENT B1 ;  /* 0x0000000000017941 */ /* 0x000fea0003800200 */
.L_x_9203:
        /* <DEDUP_REMOVED lines=29> */
[----:B------:R-:W-:Y:S01]  /*eb20*/  ISETP.GE.AND P0, PT, R2, R177, PT ;  /* 0x000000b10200720c */ /* 0x000fe20003f06270 */
[C---:B------:R-:W-:Y:S01]  /*eb30*/  VIADD R107, R184.reuse, 0x8 ;  /* 0x00000008b86b7836 */ /* 0x040fe20000000000 */
[----:B------:R-:W-:Y:S01]  /*eb40*/  FSEL R116, R5, -INF , P4 ;  /* 0xff80000005747808 */ /* 0x000fe20002000000 */
[----:B------:R-:W-:Y:S01]  /*eb50*/  VIADD R115, R184, 0x1 ;  /* 0x00000001b8737836 */ /* 0x000fe20000000000 */
[----:B------:R-:W-:Y:S01]  /*eb60*/  FSEL R98, R10, -INF , P1 ;  /* 0xff8000000a627808 */ /* 0x000fe20000800000 */
[C---:B------:R-:W-:Y:S01]  /*eb70*/  VIADD R114, R184.reuse, 0x11 ;  /* 0x00000011b8727836 */ /* 0x040fe20000000000 */
[----:B------:R-:W-:Y:S01]  /*eb80*/  FSEL R93, R19, -INF , P0 ;  /* 0xff800000135d7808 */ /* 0x000fe20000000000 */
[----:B------:R-:W-:Y:S01]  /*eb90*/  VIADD R112, R184, 0x21 ;  /* 0x00000021b8707836 */ /* 0x000fe20000000000 */
[----:B------:R-:W-:Y:S01]  /*eba0*/  ISETP.GE.AND P4, PT, R88, R179, PT ;  /* 0x000000b35800720c */ /* 0x000fe20003f86270 */
[----:B------:R-:W-:Y:S01]  /*ebb0*/  VIADD R182, R182, 0xffffff80 ;  /* 0xffffff80b6b67836 */ /* 0x000fe20000000000 */
[-C--:B------:R-:W-:Y:S02]  /*ebc0*/  ISETP.GE.AND P1, PT, R110, R177.reuse, PT ;  /* 0x000000b16e00720c */ /* 0x080fe40003f26270 */
        /* <DEDUP_REMOVED lines=8> */
[----:B------:R-:W-:Y:S02]  /*ec50*/  ISETP.GE.AND P0, PT, R0, R177, PT ;  /* 0x000000b10000720c */ /* 0x000fe40003f06270 */
[----:B------:R-:W-:Y:S02]  /*ec60*/  FSEL R118, R4, -INF , P5 ;  /* 0xff80000004767808 */ /* 0x000fe40002800000 */
[----:B------:R-:W-:Y:S02]  /*ec70*/  FSEL R126, R13, -INF , P4 ;  /* 0xff8000000d7e7808 */ /* 0x000fe40002000000 */
[----:B------:R-:W-:Y:S02]  /*ec80*/  FSEL R94, R18, -INF , P1 ;  /* 0xff800000125e7808 */ /* 0x000fe40000800000 */
[----:B------:R-:W-:Y:S02]  /*ec90*/  FSEL R27, R27, -INF , P0 ;  /* 0xff8000001b1b7808 */ /* 0x000fe40000000000 */
        /* <DEDUP_REMOVED lines=21> */
[----:B------:R-:W-:Y:S01]  /*edf0*/  FSEL R199, R25, -INF , P4 ;  /* 0xff80000019c77808 */ /* 0x000fe20002000000 */
[----:B------:R-:W-:Y:S01]  /*ee00*/  VIADD R25, R184, 0x29 ;  /* 0x00000029b8197836 */ /* 0x000fe20000000000 */
[----:B------:R-:W-:Y:S01]  /*ee10*/  FSEL R187, R30, -INF , P1 ;  /* 0xff8000001ebb7808 */ /* 0x000fe20000800000 */
[----:B------:R-:W-:Y:S01]  /*ee20*/  VIADD R30, R184, 0x9 ;  /* 0x00000009b81e7836 */ /* 0x000fe20000000000 */
[----:B------:R-:W-:Y:S01]  /*ee30*/  FSEL R137, R38, -INF , P0 ;  /* 0xff80000026897808 */ /* 0x000fe20000000000 */
[----:B------:R-:W-:Y:S01]  /*ee40*/  VIADD R38, R184, 0x10 ;  /* 0x00000010b8267836 */ /* 0x000fe20000000000 */
[-C--:B------:R-:W-:Y:S02]  /*ee50*/  ISETP.GE.AND P5, PT, R109, R179.reuse, PT ;  /* 0x000000b36d00720c */ /* 0x080fe40003fa6270 */
[-C--:B------:R-:W-:Y:S02]  /*ee60*/  ISETP.GE.AND P4, PT, R102, R179.reuse, PT ;  /* 0x000000b36600720c */ /* 0x080fe40003f86270 */
[----:B------:R-:W-:Y:S02]  /*ee70*/  ISETP.GE.AND P0, PT, R107, R179, PT ;  /* 0x000000b36b00720c */ /* 0x000fe40003f06270 */
[----:B------:R-:W-:Y:S02]  /*ee80*/  ISETP.GE.AND P1, PT, R101, R177, PT ;  /* 0x000000b16500720c */ /* 0x000fe40003f26270 */
[----:B------:R-:W-:Y:S02]  /*ee90*/  FSEL R123, R20, -INF , P5 ;  /* 0xff800000147b7808 */ /* 0x000fe40002800000 */
[----:B------:R-:W-:Y:S02]  /*eea0*/  FSEL R191, R29, -INF , P4 ;  /* 0xff8000001dbf7808 */ /* 0x000fe40002000000 */
[----:B------:R-:W-:Y:S01]  /*eeb0*/  FSEL R133, R40, -INF , P0 ;  /* 0xff80000028857808 */ /* 0x000fe20000000000 */
[----:B------:R-:W-:Y:S01]  /*eec0*/  VIADD R40, R184, 0x28 ;  /* 0x00000028b8287836 */ /* 0x000fe20000000000 */
        /* <DEDUP_REMOVED lines=9> */
[CC--:B------:R-:W-:Y:S02]  /*ef60*/  ISETP.GE.AND P4, PT, R115.reuse, R179.reuse, PT ;  /* 0x000000b37300720c */ /* 0x0c0fe40003f86270 */
        /* <DEDUP_REMOVED lines=103> */
[-C--:B------:R-:W-:Y:S02]  /*f5e0*/  ISETP.GE.AND P5, PT, R2, R176.reuse, PT ;  /* 0x000000b00200720c */ /* 0x080fe40003fa6270 */
[----:B------:R-:W-:Y:S02]  /*f5f0*/  FSEL R29, R125, -INF , !P0 ;  /* 0xff8000007d1d7808 */ /* 0x000fe40004000000 */
[----:B------:R-:W-:Y:S02]  /*f600*/  FMNMX3.FTZ R2, R0, R47, R45, !PT ;  /* 0x0000002f00027276 */ /* 0x000fe4000781002d */
        /* <DEDUP_REMOVED lines=31> */
[----:B------:R-:W-:Y:S02]  /*f800*/  FSEL R187, R187, -INF , !P6 ;  /* 0xff800000bbbb7808 */ /* 0x000fe40007000000 */
[----:B------:R-:W-:Y:S02]  /*f810*/  FMNMX3.FTZ R0, R0, R37, R203, !PT ;  /* 0x0000002500007276 */ /* 0x000fe400078100cb */
[----:B------:R-:W-:Y:S02]  /*f820*/  FMNMX3.FTZ R2, R2, R201, R199, !PT ;  /* 0x000000c902027276 */ /* 0x000fe400078100c7 */
[----:B------:R-:W-:Y:S02]  /*f830*/  ISETP.GE.AND P6, PT, R30, R178, PT ;  /* 0x000000b21e00720c */ /* 0x000fe40003fc6270 */
[-C--:B------:R-:W-:Y:S02]  /*f840*/  ISETP.GE.AND P5, PT, R101, R176.reuse, PT ;  /* 0x000000b06500720c */ /* 0x080fe40003fa6270 */
[----:B------:R-:W-:Y:S02]  /*f850*/  ISETP.GE.AND P4, PT, R23, R176, PT ;  /* 0x000000b01700720c */ /* 0x000fe40003f86270 */
[----:B------:R-:W-:Y:S02]  /*f860*/  FSEL R185, R185, -INF , !P1 ;  /* 0xff800000b9b97808 */ /* 0x000fe40004800000 */
        /* <DEDUP_REMOVED lines=15> */
[----:B------:R-:W-:Y:S02]  /*f960*/  ISETP.GE.AND P6, PT, R106, R178, PT ;  /* 0x000000b26a00720c */ /* 0x000fe40003fc6270 */
[----:B------:R-:W-:Y:S02]  /*f970*/  ISETP.GE.AND P4, PT, R30, R176, PT ;  /* 0x000000b01e00720c */ /* 0x000fe40003f86270 */
[----:B------:R-:W-:Y:S02]  /*f980*/  FSEL R135, R135, -INF , !P1 ;  /* 0xff80000087877808 */ /* 0x000fe40004800000 */
[----:B------:R-:W-:Y:S02]  /*f990*/  FSEL R123, R129, -INF , !P5 ;  /* 0xff800000817b7808 */ /* 0x000fe40006800000 */
[----:B------:R-:W-:Y:S02]  /*f9a0*/  FMNMX3.FTZ R2, R2, R145, R139, !PT ;  /* 0x0000009102027276 */ /* 0x000fe4000781008b */
[----:B------:R-:W-:Y:S02]  /*f9b0*/  FMNMX3.FTZ R0, R0, R151, R149, !PT ;  /* 0x0000009700007276 */ /* 0x000fe40007810095 */
        /* <DEDUP_REMOVED lines=11> */
[----:B------:R-:W-:Y:S02]  /*fa70*/  ISETP.GE.AND P5, PT, R106, R176, PT ;  /* 0x000000b06a00720c */ /* 0x000fe40003fa6270 */
[----:B------:R-:W-:Y:S02]  /*fa80*/  FSEL R121, R46, -INF , !P1 ;  /* 0xff8000002e797808 */ /* 0x000fe40004800000 */
[----:B------:R-:W-:Y:S02]  /*fa90*/  ISETP.GE.AND P1, PT, R40, R178, PT ;  /* 0x000000b22800720c */ /* 0x000fe40003f26270 */
[----:B------:R-:W-:Y:S02]  /*faa0*/  FSEL R109, R142, -INF , !P0 ;  /* 0xff8000008e6d7808 */ /* 0x000fe40004000000 */
[-C--:B------:R-:W-:Y:S02]  /*fab0*/  ISETP.GE.AND P0, PT, R28, R176.reuse, PT ;  /* 0x000000b01c00720c */ /* 0x080fe40003f06270 */
[----:B------:R-:W-:Y:S02]  /*fac0*/  FSEL R107, R141, -INF , !P4 ;  /* 0xff8000008d6b7808 */ /* 0x000fe40006000000 */
[----:B------:R-:W-:Y:S02]  /*fad0*/  FSEL R119, R119, -INF , !P6 ;  /* 0xff80000077777808 */ /* 0x000fe40007000000 */
[----:B------:R-:W-:Y:S02]  /*fae0*/  FMNMX3.FTZ R0, R0, R129, R127, !PT ;  /* 0x0000008100007276 */ /* 0x000fe4000781007f */
[----:B------:R-:W-:Y:S02]  /*faf0*/  FMNMX3.FTZ R2, R2, R125, R123, !PT ;  /* 0x0000007d02027276 */ /* 0x000fe4000781007b */
[----:B------:R-:W-:Y:S02]  /*fb00*/  ISETP.GE.AND P4, PT, R113, R176, PT ;  /* 0x000000b07100720c */ /* 0x000fe40003f86270 */
[----:B------:R-:W-:Y:S02]  /*fb10*/  FSEL R113, R50, -INF , !P5 ;  /* 0xff80000032717808 */ /* 0x000fe40006800000 */
        /* <DEDUP_REMOVED lines=21> */
[-C--:B------:R-:W-:Y:S02]  /*fc70*/  ISETP.GE.AND P4, PT, R52, R176.reuse, PT ;  /* 0x000000b03400720c */ /* 0x080fe40003f86270 */
[----:B------:R-:W-:Y:S02]  /*fc80*/  FSEL R97, R58, -INF , !P6 ;  /* 0xff8000003a617808 */ /* 0x000fe40007000000 */
        /* <DEDUP_REMOVED lines=13> */
[----:B------:R-:W-:Y:S02]  /*fd60*/  FMNMX3.FTZ R26, R2, R65, R66, !PT ;  /* 0x00000041021a7276 */ /* 0x000fe40007810042 */
[----:B------:R-:W-:Y:S02]  /*fd70*/  FMNMX3.FTZ R27, R0, R23, R40, !PT ;  /* 0x00000017001b7276 */ /* 0x000fe40007810028 */
[----:B------:R-:W-:Y:S01]  /*fd80*/  LEA R64, R154, UR6, 0x1 ;  /* 0x000000069a407c11 */ /* 0x000fe2000f8e08ff */
[----:B------:R-:W-:Y:S08]  /*fd90*/  SHFL.BFLY PT, R143, R26, 0x2, 0x1f ;  /* 0x0c401f001a8f7f89 */ /* 0x000ff000000e0000 */
[----:B------:R-:W1:Y:S02]  /*fda0*/  SHFL.BFLY PT, R0, R27, 0x2, 0x1f ;  /* 0x0c401f001b007f89 */ /* 0x000e6400000e0000 */
[----:B-1----:R-:W-:Y:S01]  /*fdb0*/  FMNMX.FTZ R25, R27, R0, !PT ;  /* 0x000000001b197209 */ /* 0x002fe20007810000 */
[----:B------:R-:W-:Y:S01]  /*fdc0*/  VIADD R27, R64, 0x3000 ;  /* 0x00003000401b7836 */ /* 0x000fe20000000000 */
        /* <DEDUP_REMOVED lines=17> */
[-CC-:B------:R-:W-:Y:S01]  /*fee0*/  FFMA.FTZ R92, R33, R3.reuse, -R90.reuse ;  /* 0x00000003215c7223 */ /* 0x180fe2000001085a */
[----:B------:R-:W-:Y:S01]  /*fef0*/  MUFU.EX2 R98, R98 ;  /* 0x0000006200627308 */ /* 0x000fe20000000800 */
[----:B------:R-:W1:Y:S01]  /*ff00*/  LDSM.16.MT88.4 R32, [R64+0x3000] ;  /* 0x003000004020783b */ /* 0x000e620000004200 */
[----:B------:R-:W-:Y:S01]  /*ff10*/  FADD.FTZ R24, -R24, R87 ;  /* 0x0000005718187221 */ /* 0x000fe20000010100 */
[----:B------:R-:W-:Y:S07]  /*ff20*/  VIADD R43, R64, 0x3020 ;  /* 0x00003020402b7836 */ /* 0x000fee0000000000 */
[----:B------:R-:W-:Y:S01]  /*ff30*/  MUFU.EX2 R86, R28 ;  /* 0x0000001c00567308 */ /* 0x000fe20000000800 */
[----:B------:R-:W-:Y:S01]  /*ff40*/  FMUL.FTZ R25, R3, R26 ;  /* 0x0000001a03197220 */ /* 0x000fe20000410000 */
[----:B------:R-:W-:Y:S02]  /*ff50*/  @P2 VIADD R43, R27, 0xffffffe0 ;  /* 0xffffffe01b2b2836 */ /* 0x000fe40000000000 */
[----:B------:R-:W-:Y:S06]  /*ff60*/  FMUL.FTZ R26, R3, R24 ;  /* 0x00000018031a7220 */ /* 0x000fec0000410000 */
[----:B------:R-:W-:Y:S01]  /*ff70*/  MUFU.EX2 R143, R143 ;  /* 0x0000008f008f7308 */ /* 0x000fe20000000800 */
[-CC-:B------:R-:W-:Y:S01]  /*ff80*/  FFMA.FTZ R147, R63, R3.reuse, -R90.reuse ;  /* 0x000000033f937223 */ /* 0x180fe2000001085a */
[-C--:B------:R-:W-:Y:S01]  /*ff90*/  FFMA.FTZ R96, R51, R3.reuse, -R90 ;  /* 0x0000000333607223 */ /* 0x080fe2000001085a */
[-CC-:B------:R-:W-:Y:S01]  /*ffa0*/  FFMA.FTZ R94, R49, R3.reuse, -R88.reuse ;  /* 0x00000003315e7223 */ /* 0x180fe20000010858 */
[-C--:B------:R-:W-:Y:S06]  /*ffb0*/  FFMA.FTZ R141, R41, R3.reuse, -R88 ;  /* 0x00000003298d7223 */ /* 0x080fec0000010858 */
[----:B------:R-:W2:Y:S01]  /*ffc0*/  MUFU.EX2 R42, R25 ;  /* 0x00000019002a7308 */ /* 0x000ea20000000800 */
[----:B------:R-:W3:Y:S01]  /*ffd0*/  LDSM.16.MT88.4 R48, [R43] ;  /* 0x000000002b30783b */ /* 0x000ee20000004200 */
[-CC-:B------:R-:W-:Y:S01]  /*ffe0*/  FFMA.FTZ R87, R47, R3.reuse, -R90.reuse ;  /* 0x000000032f577223 */ /* 0x180fe2000001085a */
[-CC-:B------:R-:W-:Y:S07]  /*fff0*/  FFMA.FTZ R36, R45, R3.reuse, -R90.reuse ;  /* 0x000000032d247223 */ /* 0x180fee000001085a */
[----:B------:R-:W4:Y:S01]  /*10000*/  MUFU.EX2 R41, R26 ;  /* 0x0000001a00297308 */ /* 0x000f220000000800 */
[-C--:B------:R-:W-:Y:S01]  /*10010*/  FFMA.FTZ R38, R29, R3.reuse, -R90 ;  /* 0x000000031d267223 */ /* 0x080fe2000001085a */
[-CC-:B------:R-:W-:Y:S01]  /*10020*/  FFMA.FTZ R60, R59, R3.reuse, -R88.reuse ;  /* 0x000000033b3c7223 */ /* 0x180fe20000010858 */
[-CC-:B------:R-:W-:Y:S07]  /*10030*/  FFMA.FTZ R100, R187, R3.reuse, -R88.reuse ;  /* 0x00000003bb647223 */ /* 0x180fee0000010858 */
[----:B------:R-:W5:Y:S01]  /*10040*/  MUFU.EX2 R141, R141 ;  /* 0x0000008d008d7308 */ /* 0x000f620000000800 */
[-CC-:B------:R-:W-:Y:S01]  /*10050*/  FFMA.FTZ R102, R151, R3.reuse, -R88.reuse ;  /* 0x0000000397667223 */ /* 0x180fe20000010858 */
[-CC-:B------:R-:W-:Y:S01]  /*10060*/  FFMA.FTZ R104, R137, R3.reuse, -R88.reuse ;  /* 0x0000000389687223 */ /* 0x180fe20000010858 */
[-CC-:B------:R-:W-:Y:S07]  /*10070*/  FFMA.FTZ R121, R121, R3.reuse, -R88.reuse ;  /* 0x0000000379797223 */ /* 0x180fee0000010858 */
[----:B------:R-:W-:Y:S01]  /*10080*/  MUFU.EX2 R147, R147 ;  /* 0x0000009300937308 */ /* 0x000fe20000000800 */
[-CC-:B------:R-:W-:Y:S01]  /*10090*/  FFMA.FTZ R119, R119, R3.reuse, -R88.reuse ;  /* 0x0000000377777223 */ /* 0x180fe20000010858 */
[C---:B--2---:R-:W-:Y:S01]  /*100a0*/  FMUL.FTZ R24, R42.reuse, R80 ;  /* 0x000000502a187220 */ /* 0x044fe20000410000 */
[----:B------:R-:W-:Y:S07]  /*100b0*/  FFMA.FTZ R80, R31, R3, -R88 ;  /* 0x000000031f507223 */ /* 0x000fee0000010858 */
[----:B------:R-:W2:Y:S01]  /*100c0*/  MUFU.EX2 R96, R96 ;  /* 0x0000006000607308 */ /* 0x000ea20000000800 */
[C---:B------:R-:W-:Y:S01]  /*100d0*/  FMUL.FTZ R28, R42.reuse, R76 ;  /* 0x0000004c2a1c7220 */ /* 0x040fe20000410000 */
[----:B----4-:R-:W-:Y:S01]  /*100e0*/  FMUL.FTZ R31, R41, R79 ;  /* 0x0000004f291f7220 */ /* 0x010fe20000410000 */
[-C--:B------:R-:W-:Y:S07]  /*100f0*/  FFMA.FTZ R76, R55, R3.reuse, -R90 ;  /* 0x00000003374c7223 */ /* 0x080fee000001085a */
[----:B------:R-:W4:Y:S01]  /*10100*/  MUFU.EX2 R92, R92 ;  /* 0x0000005c005c7308 */ /* 0x000f220000000800 */
[--C-:B------:R-:W-:Y:S01]  /*10110*/  FFMA.FTZ R79, R53, R3, -R88.reuse ;  /* 0x00000003354f7223 */ /* 0x100fe20000010858 */
[----:B-----5:R-:W-:Y:S01]  /*10120*/  F2FP.F16.F32.PACK_AB R47, R141, R86 ;  /* 0x000000568d2f723e */ /* 0x020fe200000000ff */
[----:B------:R-:W5:Y:S07]  /*10130*/  LDSM.16.MT88.4 R52, [R64+0x3400] ;  /* 0x003400004034783b */ /* 0x000f6e0000004200 */
[----:B------:R-:W1:Y:S01]  /*10140*/  MUFU.EX2 R94, R94 ;  /* 0x0000005e005e7308 */ /* 0x000e620000000800 */
[C---:B------:R-:W-:Y:S01]  /*10150*/  FMUL.FTZ R25, R42.reuse, R81 ;  /* 0x000000512a197220 */ /* 0x040fe20000410000 */
[C---:B------:R-:W-:Y:S01]  /*10160*/  FMUL.FTZ R26, R41.reuse, R82 ;  /* 0x00000052291a7220 */ /* 0x040fe20000410000 */
[C---:B------:R-:W-:Y:S01]  /*10170*/  FMUL.FTZ R27, R41.reuse, R83 ;  /* 0x00000053291b7220 */ /* 0x040fe20000410000 */
[----:B------:R-:W-:Y:S01]  /*10180*/  FMUL.FTZ R29, R42, R77 ;  /* 0x0000004d2a1d7220 */ /* 0x000fe20000410000 */
[----:B------:R-:W-:Y:S01]  /*10190*/  FMUL.FTZ R30, R41, R78 ;  /* 0x0000004e291e7220 */ /* 0x000fe20000410000 */
[----:B--2---:R-:W-:Y:S04]  /*101a0*/  F2FP.F16.F32.PACK_AB R44, R96, R147 ;  /* 0x00000093602c723e */ /* 0x004fe800000000ff */
[----:B------:R2:W-:Y:S01]  /*101b0*/  MUFU.EX2 R82, R36 ;  /* 0x0000002400527308 */ /* 0x0005e20000000800 */
[-CC-:B------:R-:W-:Y:S01]  /*101c0*/  FFMA.FTZ R81, R61, R3.reuse, -R88.reuse ;  /* 0x000000033d517223 */ /* 0x180fe20000010858 */
[--C-:B------:R-:W-:Y:S01]  /*101d0*/  FFMA.FTZ R113, R113, R3, -R88.reuse ;  /* 0x0000000371717223 */ /* 0x100fe20000010858 */
[----:B----4-:R-:W-:Y:S07]  /*101e0*/  F2FP.F16.F32.PACK_AB R46, R92, R143 ;  /* 0x0000008f5c2e723e */ /* 0x010fee00000000ff */
[----:B------:R4:W-:Y:S01]  /*101f0*/  MUFU.EX2 R77, R38 ;  /* 0x00000026004d7308 */ /* 0x0009e20000000800 */
[-CC-:B------:R-:W-:Y:S01]  /*10200*/  FFMA.FTZ R103, R103, R3.reuse, -R88.reuse ;  /* 0x0000000367677223 */ /* 0x180fe20000010858 */
[-CC-:B------:R-:W-:Y:S01]  /*10210*/  FFMA.FTZ R89, R89, R3.reuse, -R88.reuse ;  /* 0x0000000359597223 */ /* 0x180fe20000010858 */
[----:B-1----:R-:W-:Y:S07]  /*10220*/  F2FP.F16.F32.PACK_AB R45, R94, R98 ;  /* 0x000000625e2d723e */ /* 0x002fee00000000ff */
[----:B------:R-:W1:Y:S01]  /*10230*/  MUFU.EX2 R87, R87 ;  /* 0x0000005700577308 */ /* 0x000e620000000800 */
[-C--:B------:R-:W-:Y:S01]  /*10240*/  FFMA.FTZ R23, R23, R3.reuse, -R88 ;  /* 0x0000000317177223 */ /* 0x080fe20000010858 */
[-CC-:B------:R-:W-:Y:S01]  /*10250*/  FFMA.FTZ R78, R201, R3.reuse, -R90.reuse ;  /* 0x00000003c94e7223 */ /* 0x180fe2000001085a */
[-CC-:B------:R-:W-:Y:S07]  /*10260*/  FFMA.FTZ R83, R193, R3.reuse, -R90.reuse ;  /* 0x00000003c1537223 */ /* 0x180fee000001085a */
[----:B------:R-:W-:Y:S01]  /*10270*/  MUFU.EX2 R81, R81 ;  /* 0x0000005100517308 */ /* 0x000fe20000000800 */
[-CC-:B------:R-:W-:Y:S01]  /*10280*/  FFMA.FTZ R155, R189, R3.reuse, -R90.reuse ;  /* 0x00000003bd9b7223 */ /* 0x180fe2000001085a */
[C---:B------:R-:W-:Y:S08]  /*10290*/  HMMA.16816.F32 R24, R44.reuse, R32, R24 ;  /* 0x000000202c18723c */ /* 0x040ff00000001818 */
[----:B------:R-:W-:Y:S01]  /*102a0*/  MUFU.EX2 R76, R76 ;  /* 0x0000004c004c7308 */ /* 0x000fe20000000800 */
[C---:B------:R-:W-:Y:S01]  /*102b0*/  FMUL.FTZ R32, R42.reuse, R72 ;  /* 0x000000482a207220 */ /* 0x040fe20000410000 */
[----:B------:R-:W-:Y:S01]  /*102c0*/  FFMA.FTZ R72, R57, R3, -R90 ;  /* 0x0000000339487223 */ /* 0x000fe2000001085a */
[C---:B------:R-:W-:Y:S01]  /*102d0*/  FMUL.FTZ R33, R42.reuse, R73 ;  /* 0x000000492a217220 */ /* 0x040fe20000410000 */
[C---:B------:R-:W-:Y:S01]  /*102e0*/  HMMA.16816.F32 R28, R44.reuse, R34, R28 ;  /* 0x000000222c1c723c */ /* 0x040fe2000000181c */
[----:B------:R-:W5:Y:S05]  /*102f0*/  LDSM.16.MT88.4 R56, [R43+0x400] ;  /* 0x000400002b38783b */ /* 0x000f6a0000004200 */
[----:B------:R-:W1:Y:S01]  /*10300*/  MUFU.EX2 R80, R80 ;  /* 0x0000005000507308 */ /* 0x000e620000000800 */
[C---:B------:R-:W-:Y:S01]  /*10310*/  FMUL.FTZ R34, R41.reuse, R74 ;  /* 0x0000004a29227220 */ /* 0x040fe20000410000 */
[C---:B------:R-:W-:Y:S01]  /*10320*/  FMUL.FTZ R35, R41.reuse, R75 ;  /* 0x0000004b29237220 */ /* 0x040fe20000410000 */
[C---:B--2---:R-:W-:Y:S07]  /*10330*/  FMUL.FTZ R36, R42.reuse, R68 ;  /* 0x000000442a247220 */ /* 0x044fee0000410000 */
[----:B------:R2:W-:Y:S01]  /*10340*/  MUFU.EX2 R74, R60 ;  /* 0x0000003c004a7308 */ /* 0x0005e20000000800 */
[----:B----4-:R-:W-:Y:S01]  /*10350*/  FMUL.FTZ R38, R41, R70 ;  /* 0x0000004629267220 */ /* 0x010fe20000410000 */
[-CC-:B------:R-:W-:Y:S01]  /*10360*/  FFMA.FTZ R68, R203, R3.reuse, -R88.reuse ;  /* 0x00000003cb447223 */ /* 0x180fe20000010858 */
[-CC-:B------:R-:W-:Y:S07]  /*10370*/  FFMA.FTZ R70, R197, R3.reuse, -R88.reuse ;  /* 0x00000003c5467223 */ /* 0x180fee0000010858 */
[----:B------:R-:W4:Y:S01]  /*10380*/  MUFU.EX2 R79, R79 ;  /* 0x0000004f004f7308 */ /* 0x000f220000000800 */
[C---:B---3--:R-:W-:Y:S03]  /*10390*/  HMMA.16816.F32 R32, R44.reuse, R48, R32 ;  /* 0x000000302c20723c */ /* 0x048fe60000001820 */
[-C--:B------:R-:W-:Y:S01]  /*103a0*/  FFMA.FTZ R48, R37, R3.reuse, -R88 ;  /* 0x0000000325307223 */ /* 0x080fe20000010858 */
[----:B------:R-:W-:Y:S01]  /*103b0*/  FFMA.FTZ R73, R39, R3, -R90 ;  /* 0x0000000327497223 */ /* 0x000fe2000001085a */
[----:B------:R-:W-:Y:S01]  /*103c0*/  FMUL.FTZ R37, R42, R69 ;  /* 0x000000452a257220 */ /* 0x000fe20000410000 */
[----:B------:R-:W-:Y:S01]  /*103d0*/  FMUL.FTZ R39, R41, R71 ;  /* 0x0000004729277220 */ /* 0x000fe20000410000 */
[-C--:B------:R-:W-:Y:S02]  /*103e0*/  FFMA.FTZ R75, R195, R3.reuse, -R88 ;  /* 0x00000003c34b7223 */ /* 0x080fe40000010858 */
[----:B------:R3:W-:Y:S01]  /*103f0*/  MUFU.EX2 R71, R48 ;  /* 0x0000003000477308 */ /* 0x0007e20000000800 */
[----:B--2---:R-:W2:Y:S01]  /*10400*/  LDSM.16.MT88.4 R60, [R64+0x3800] ;  /* 0x00380000403c783b */ /* 0x004ea20000004200 */
[-CC-:B------:R-:W-:Y:S01]  /*10410*/  FFMA.FTZ R69, R199, R3.reuse, -R90.reuse ;  /* 0x00000003c7457223 */ /* 0x180fe2000001085a */
[--C-:B------:R-:W-:Y:S07]  /*10420*/  FFMA.FTZ R191, R191, R3, -R90.reuse ;  /* 0x00000003bfbf7223 */ /* 0x100fee000001085a */
[----:B------:R-:W-:Y:S01]  /*10430*/  MUFU.EX2 R72, R72 ;  /* 0x0000004800487308 */ /* 0x000fe20000000800 */
[----:B------:R-:W-:Y:S03]  /*10440*/  HMMA.16816.F32 R36, R44, R50, R36 ;  /* 0x000000322c24723c */ /* 0x000fe60000001824 */
[----:B-1----:R-:W-:Y:S06]  /*10450*/  F2FP.F16.F32.PACK_AB R44, R82, R87 ;  /* 0x00000057522c723e */ /* 0x002fec00000000ff */
[----:B------:R-:W1:Y:S01]  /*10460*/  MUFU.EX2 R73, R73 ;  /* 0x0000004900497308 */ /* 0x000e620000000800 */
[----:B------:R-:W-:Y:S01]  /*10470*/  F2FP.F16.F32.PACK_AB R45, R80, R81 ;  /* 0x00000051502d723e */ /* 0x000fe200000000ff */
[----:B------:R-:W-:Y:S01]  /*10480*/  FFMA.FTZ R131, R131, R3, -R90 ;  /* 0x0000000383837223 */ /* 0x000fe2000001085a */
[----:B------:R-:W-:Y:S07]  /*10490*/  F2FP.F16.F32.PACK_AB R46, R76, R77 ;  /* 0x0000004d4c2e723e */ /* 0x000fee00000000ff */
[----:B------:R-:W2:Y:S01]  /*104a0*/  MUFU.EX2 R68, R68 ;  /* 0x0000004400447308 */ /* 0x000ea20000000800 */
[----:B----4-:R-:W-:Y:S01]  /*104b0*/  F2FP.F16.F32.PACK_AB R47, R74, R79 ;  /* 0x0000004f4a2f723e */ /* 0x010fe200000000ff */
[----:B---3--:R-:W3:Y:S01]  /*104c0*/  LDSM.16.MT88.4 R48, [R43+0x800] ;  /* 0x000800002b30783b */ /* 0x008ee20000004200 */
[----:B------:R-:W-:Y:S07]  /*104d0*/  FFMA.FTZ R147, R42, R181, R147 ;  /* 0x000000b52a937223 */ /* 0x000fee0000010093 */
[----:B------:R-:W-:Y:S01]  /*104e0*/  MUFU.EX2 R78, R78 ;  /* 0x0000004e004e7308 */ /* 0x000fe20000000800 */
[----:B------:R-:W-:Y:S01]  /*104f0*/  FFMA.FTZ R98, R41, R180, R98 ;  /* 0x000000b429627223 */ /* 0x000fe20000010062 */
[-C--:B------:R-:W-:Y:S01]  /*10500*/  FFMA.FTZ R41, R139, R3.reuse, -R90 ;  /* 0x000000038b297223 */ /* 0x080fe2000001085a */
[----:B------:R-:W-:Y:S01]  /*10510*/  FADD.FTZ R42, R96, R147 ;  /* 0x00000093602a7221 */ /* 0x000fe20000010000 */
[C---:B-----5:R-:W-:Y:S06]  /*10520*/  HMMA.16816.F32 R24, R44.reuse, R52, R24 ;  /* 0x000000342c18723c */ /* 0x060fec0000001818 */
[----:B------:R-:W4:Y:S01]  /*10530*/  MUFU.EX2 R69, R69 ;  /* 0x0000004500457308 */ /* 0x000f220000000800 */
[----:B------:R-:W-:Y:S01]  /*10540*/  FADD.FTZ R137, R94, R98 ;  /* 0x000000625e897221 */ /* 0x000fe20000010000 */
[-C--:B------:R-:W-:Y:S08]  /*10550*/  FFMA.FTZ R94, R135, R3.reuse, -R88 ;  /* 0x00000003875e7223 */ /* 0x080ff00000010858 */
[----:B------:R-:W-:Y:S01]  /*10560*/  MUFU.EX2 R70, R70 ;  /* 0x0000004600467308 */ /* 0x000fe20000000800 */
[----:B------:R-:W-:Y:S01]  /*10570*/  FADD.FTZ R143, R143, R42 ;  /* 0x0000002a8f8f7221 */ /* 0x000fe20000010000 */
[-CC-:B------:R-:W-:Y:S01]  /*10580*/  FFMA.FTZ R42, R133, R3.reuse, -R90.reuse ;  /* 0x00000003852a7223 */ /* 0x180fe2000001085a */
[C---:B------:R-:W-:Y:S07]  /*10590*/  HMMA.16816.F32 R28, R44.reuse, R54, R28 ;  /* 0x000000362c1c723c */ /* 0x040fee000000181c */
[----:B------:R-:W5:Y:S01]  /*105a0*/  MUFU.EX2 R75, R75 ;  /* 0x0000004b004b7308 */ /* 0x000f620000000800 */
[----:B------:R-:W3:Y:S01]  /*105b0*/  LDSM.16.MT88.4 R52, [R64+0x3c00] ;  /* 0x003c00004034783b */ /* 0x000ee20000004200 */
[----:B------:R-:W-:Y:S01]  /*105c0*/  FADD.FTZ R92, R92, R143 ;  /* 0x0000008f5c5c7221 */ /* 0x000fe20000010000 */
[-CC-:B------:R-:W-:Y:S07]  /*105d0*/  FFMA.FTZ R96, R145, R3.reuse, -R90.reuse ;  /* 0x0000000391607223 */ /* 0x180fee000001085a */
[----:B------:R-:W-:Y:S01]  /*105e0*/  MUFU.EX2 R42, R42 ;  /* 0x0000002a002a7308 */ /* 0x000fe20000000800 */
[-CC-:B------:R-:W-:Y:S01]  /*105f0*/  FFMA.FTZ R98, R107, R3.reuse, -R90.reuse ;  /* 0x000000036b627223 */ /* 0x180fe2000001085a */
[----:B------:R-:W-:Y:S01]  /*10600*/  ISETP.GT.AND P0, PT, R183, R158, PT ;  /* 0x0000009eb700720c */ /* 0x000fe20003f04270 */
[C---:B------:R-:W-:Y:S07]  /*10610*/  HMMA.16816.F32 R32, R44.reuse, R56, R32 ;  /* 0x000000382c20723c */ /* 0x040fee0000001820 */
[----:B------:R-:W-:Y:S01]  /*10620*/  MUFU.EX2 R83, R83 ;  /* 0x0000005300537308 */ /* 0x000fe20000000800 */
[-CC-:B------:R-:W-:Y:S01]  /*10630*/  FFMA.FTZ R109, R109, R3.reuse, -R90.reuse ;  /* 0x000000036d6d7223 */ /* 0x180fe2000001085a */
[-CC-:B------:R-:W-:Y:S08]  /*10640*/  FFMA.FTZ R93, R93, R3.reuse, -R90.reuse ;  /* 0x000000035d5d7223 */ /* 0x180ff0000001085a */
[----:B------:R-:W-:Y:S01]  /*10650*/  MUFU.EX2 R155, R155 ;  /* 0x0000009b009b7308 */ /* 0x000fe20000000800 */
[----:B------:R-:W-:Y:S01]  /*10660*/  FFMA.FTZ R65, R65, R3, -R90 ;  /* 0x0000000341417223 */ /* 0x000fe2000001085a */
[----:B------:R-:W-:Y:S08]  /*10670*/  HMMA.16816.F32 R36, R44, R58, R36 ;  /* 0x0000003a2c24723c */ /* 0x000ff00000001824 */
[----:B------:R-:W-:Y:S01]  /*10680*/  MUFU.EX2 R102, R102 ;  /* 0x0000006600667308 */ /* 0x000fe20000000800 */
[----:B------:R-:W3:Y:S01]  /*10690*/  LDSM.16.MT88.4 R56, [R43+0xc00] ;  /* 0x000c00002b38783b */ /* 0x000ee20000004200 */
[----:B-1----:R-:W-:Y:S02]  /*106a0*/  F2FP.F16.F32.PACK_AB R44, R73, R72 ;  /* 0x00000048492c723e */ /* 0x002fe400000000ff */
[----:B--2---:R-:W-:Y:S06]  /*106b0*/  F2FP.F16.F32.PACK_AB R45, R68, R71 ;  /* 0x00000047442d723e */ /* 0x004fec00000000ff */
[----:B------:R-:W-:Y:S01]  /*106c0*/  MUFU.EX2 R100, R100 ;  /* 0x0000006400647308 */ /* 0x000fe20000000800 */
[----:B----4-:R-:W-:Y:S02]  /*106d0*/  F2FP.F16.F32.PACK_AB R46, R69, R78 ;  /* 0x0000004e452e723e */ /* 0x010fe400000000ff */
[----:B-----5:R-:W-:Y:S07]  /*106e0*/  F2FP.F16.F32.PACK_AB R47, R75, R70 ;  /* 0x000000464b2f723e */ /* 0x020fee00000000ff */
        /* <DEDUP_REMOVED lines=11> */
[C---:B---3--:R-:W-:Y:S09]  /*107a0*/  HMMA.16816.F32 R32, R44.reuse, R48, R32 ;  /* 0x000000302c20723c */ /* 0x048ff20000001820 */
[----:B------:R-:W3:Y:S10]  /*107b0*/  MUFU.EX2 R62, R62 ;  /* 0x0000003e003e7308 */ /* 0x000ef40000000800 */
[----:B------:R-:W4:Y:S01]  /*107c0*/  MUFU.EX2 R63, R63 ;  /* 0x0000003f003f7308 */ /* 0x000f220000000800 */
[----:B------:R-:W-:Y:S01]  /*107d0*/  HMMA.16816.F32 R36, R44, R50, R36 ;  /* 0x000000322c24723c */ /* 0x000fe20000001824 */
[----:B------:R-:W5:Y:S08]  /*107e0*/  LDSM.16.MT88.4 R48, [R64+0x4000] ;  /* 0x004000004030783b */ /* 0x000f700000004200 */
[----:B------:R-:W-:Y:S01]  /*107f0*/  MUFU.EX2 R98, R98 ;  /* 0x0000006200627308 */ /* 0x000fe20000000800 */
[----:B-1----:R-:W-:Y:S02]  /*10800*/  F2FP.F16.F32.PACK_AB R44, R60, R83 ;  /* 0x000000533c2c723e */ /* 0x002fe400000000ff */
[----:B--2---:R-:W-:Y:S02]  /*10810*/  F2FP.F16.F32.PACK_AB R45, R61, R100 ;  /* 0x000000643d2d723e */ /* 0x004fe400000000ff */
[----:B---3--:R-:W-:Y:S02]  /*10820*/  F2FP.F16.F32.PACK_AB R46, R62, R155 ;  /* 0x0000009b3e2e723e */ /* 0x008fe400000000ff */
[----:B----4-:R-:W-:Y:S07]  /*10830*/  F2FP.F16.F32.PACK_AB R47, R63, R102 ;  /* 0x000000663f2f723e */ /* 0x010fee00000000ff */
[C---:B------:R-:W-:Y:S03]  /*10840*/  HMMA.16816.F32 R24, R44.reuse, R52, R24 ;  /* 0x000000342c18723c */ /* 0x040fe60000001818 */
        /* <DEDUP_REMOVED lines=32> */
[C---:B-----5:R-:W-:Y:S03]  /*10a50*/  HMMA.16816.F32 R24, R44.reuse, R48, R24 ;  /* 0x000000302c18723c */ /* 0x060fe60000001818 */
[----:B------:R-:W-:Y:S01]  /*10a60*/  FADD.FTZ R48, R72, R77 ;  /* 0x0000004d48307221 */ /* 0x000fe20000010000 */
[----:B------:R-:W-:Y:S01]  /*10a70*/  FADD.FTZ R49, R71, R76 ;  /* 0x0000004c47317221 */ /* 0x000fe20000010000 */
[----:B------:R-:W-:Y:S04]  /*10a80*/  FFMA.FTZ R72, R115, R3, -R90 ;  /* 0x0000000373487223 */ /* 0x000fe8000001085a */
        /* <DEDUP_REMOVED lines=18> */
[----:B-1----:R-:W-:Y:S01]  /*10bb0*/  F2FP.F16.F32.PACK_AB R44, R80, R87 ;  /* 0x00000057502c723e */ /* 0x002fe200000000ff */
[----:B------:R-:W-:Y:S01]  /*10bc0*/  FADD.FTZ R100, R100, R69 ;  /* 0x0000004564647221 */ /* 0x000fe20000010000 */
[----:B------:R-:W1:Y:S01]  /*10bd0*/  LDSM.16.MT88.4 R52, [R64+0x4800] ;  /* 0x004800004034783b */ /* 0x000e620000004200 */
[----:B----4-:R-:W-:Y:S01]  /*10be0*/  F2FP.F16.F32.PACK_AB R45, R117, R74 ;  /* 0x0000004a752d723e */ /* 0x010fe200000000ff */
[--C-:B------:R-:W-:Y:S01]  /*10bf0*/  FFMA.FTZ R68, R101, R3, -R90.reuse ;  /* 0x0000000365447223 */ /* 0x100fe2000001085a */
[----:B--2---:R-:W-:Y:S01]  /*10c00*/  F2FP.F16.F32.PACK_AB R46, R72, R71 ;  /* 0x00000047482e723e */ /* 0x004fe200000000ff */
[----:B------:R-:W-:Y:S03]  /*10c10*/  FFMA.FTZ R69, R99, R3, -R90 ;  /* 0x0000000363457223 */ /* 0x000fe6000001085a */
[----:B------:R-:W2:Y:S10]  /*10c20*/  MUFU.EX2 R75, R109 ;  /* 0x0000006d004b7308 */ /* 0x000eb40000000800 */
[----:B------:R-:W4:Y:S01]  /*10c30*/  MUFU.EX2 R101, R103 ;  /* 0x0000006700657308 */ /* 0x000f220000000800 */
[----:B---3--:R-:W-:Y:S09]  /*10c40*/  F2FP.F16.F32.PACK_AB R47, R82, R73 ;  /* 0x00000049522f723e */ /* 0x008ff200000000ff */
[----:B------:R-:W-:Y:S01]  /*10c50*/  MUFU.EX2 R99, R68 ;  /* 0x0000004400637308 */ /* 0x000fe20000000800 */
[C---:B------:R-:W-:Y:S03]  /*10c60*/  HMMA.16816.F32 R24, R44.reuse, R56, R24 ;  /* 0x000000382c18723c */ /* 0x040fe60000001818 */
[----:B------:R-:W-:Y:S01]  /*10c70*/  FADD.FTZ R56, R60, R83 ;  /* 0x000000533c387221 */ /* 0x000fe20000010000 */
[----:B------:R-:W-:Y:S01]  /*10c80*/  FADD.FTZ R57, R61, R100 ;  /* 0x000000643d397221 */ /* 0x000fe20000010000 */
[-CC-:B------:R-:W-:Y:S01]  /*10c90*/  FFMA.FTZ R61, R97, R3.reuse, -R88.reuse ;  /* 0x00000003613d7223 */ /* 0x180fe20000010858 */
[-C--:B------:R-:W-:Y:S01]  /*10ca0*/  FFMA.FTZ R100, R95, R3.reuse, -R88 ;  /* 0x000000035f647223 */ /* 0x080fe20000010858 */
[----:B------:R-:W-:Y:S01]  /*10cb0*/  FADD.FTZ R155, R155, R56 ;  /* 0x000000389b9b7221 */ /* 0x000fe20000010000 */
[C---:B------:R-:W-:Y:S01]  /*10cc0*/  HMMA.16816.F32 R28, R44.reuse, R58, R28 ;  /* 0x0000003a2c1c723c */ /* 0x040fe2000000181c */
[----:B------:R-:W3:Y:S02]  /*10cd0*/  MUFU.EX2 R60, R69 ;  /* 0x00000045003c7308 */ /* 0x000ee40000000800 */
        /* <DEDUP_REMOVED lines=14> */
[----:B--2---:R-:W-:Y:S01]  /*10dc0*/  F2FP.F16.F32.PACK_AB R44, R98, R75 ;  /* 0x0000004b622c723e */ /* 0x004fe200000000ff */
[-CC-:B------:R-:W-:Y:S01]  /*10dd0*/  FFMA.FTZ R51, R67, R3.reuse, -R88.reuse ;  /* 0x0000000343337223 */ /* 0x180fe20000010858 */
[----:B----4-:R-:W-:Y:S01]  /*10de0*/  F2FP.F16.F32.PACK_AB R45, R101, R92 ;  /* 0x0000005c652d723e */ /* 0x010fe200000000ff */
[----:B------:R-:W-:Y:S01]  /*10df0*/  FFMA.FTZ R88, R40, R3, -R88 ;  /* 0x0000000328587223 */ /* 0x000fe20000010858 */
[----:B---3--:R-:W-:Y:S01]  /*10e00*/  F2FP.F16.F32.PACK_AB R46, R60, R99 ;  /* 0x000000633c2e723e */ /* 0x008fe200000000ff */
        /* <DEDUP_REMOVED lines=30> */
[----:B---3--:R-:W-:Y:S03]  /*10ff0*/  FADD.FTZ R23, R73, R54 ;  /* 0x0000003649177221 */ /* 0x008fe60000010000 */
[----:B------:R-:W-:Y:S01]  /*11000*/  FADD.FTZ R98, R98, R75 ;  /* 0x0000004b62627221 */ /* 0x000fe20000010000 */
[----:B-1----:R-:W-:Y:S01]  /*11010*/  F2FP.F16.F32.PACK_AB R71, R88, R3 ;  /* 0x000000035847723e */ /* 0x002fe200000000ff */
[----:B------:R-:W-:Y:S06]  /*11020*/  FADD.FTZ R23, R82, R23 ;  /* 0x0000001752177221 */ /* 0x000fec0000010000 */
        /* <DEDUP_REMOVED lines=19> */
.L_x_9200:
        /* <DEDUP_REMOVED lines=10> */
.L_x_9216:
        /* <DEDUP_REMOVED lines=55> */
[----:B------:R-:W-:Y:S04]  /*11570*/  STS [R8+0x30], R5 ;  /* 0x0000300508007388 */ /* 0x000fe80000000800 */
[----:B------:R3:W-:Y:S04]  /*11580*/  STS [R8+0x230], R70 ;  /* 0x0002304608007388 */ /* 0x0007e80000000800 */
[----:B------:R-:W4:Y:S01]  /*11590*/  LD.E.U8 R9, desc[UR4][R84.64+0x1c8] ;  /* 0x0001c80454097980 */ /* 0x000f22000c101100 */
[----:B------:R-:W-:-:S03]  /*115a0*/  ISETP.NE.AND P0, PT, R169, -0x1, PT ;  /* 0xffffffffa900780c */ /* 0x000fc60003f05270 */
[----:B------:R-:W3:Y:S04]  /*115b0*/  LD.E.64 R24, desc[UR4][R84.64+0x88] ;  /* 0x0000880454187980 */ /* 0x000ee8000c101b00 */
[----:B------:R3:W5:Y:S04]  /*115c0*/  LD.E.64 R22, desc[UR4][R84.64+0x90] ;  /* 0x0000900454167980 */ /* 0x000768000c101b00 */
[----:B-1----:R1:W5:Y:S04]  /*115d0*/  LD.E.64 R20, desc[UR4][R84.64+0x70] ;  /* 0x0000700454147980 */ /* 0x002368000c101b00 */
[----:B------:R-:W3:Y:S04]  /*115e0*/  @!P0 LD.E.64 R16, desc[UR4][R84.64+0x80] ;  /* 0x0000800454108980 */ /* 0x000ee8000c101b00 */
[----:B--2---:R1:W5:Y:S01]  /*115f0*/  LD.E.64 R18, desc[UR4][R84.64+0xa0] ;  /* 0x0000a00454127980 */ /* 0x004362000c101b00 */
[----:B----4-:R-:W-:-:S13]  /*11600*/  ISETP.NE.AND P1, PT, R9, RZ, PT ;  /* 0x000000ff0900720c */ /* 0x010fda0003f25270 */
[----:B------:R-:W2:Y:S04]  /*11610*/  @!P1 LD.E R10, desc[UR4][R84.64+0x60] ;  /* 0x00006004540a9980 */ /* 0x000ea8000c101900 */
[----:B------:R-:W4:Y:S01]  /*11620*/  @!P1 LD.E R9, desc[UR4][R84.64+0xb4] ;  /* 0x0000b40454099980 */ /* 0x000f22000c101900 */
[----:B---3--:R-:W-:Y:S01]  /*11630*/  LOP3.LUT R8, R15, 0x18, R13, 0x78, !PT ;  /* 0x000000180f087812 */ /* 0x008fe200078e780d */
[----:B------:R-:W-:-:S03]  /*11640*/  @!P0 IMAD R5, R17, R166, RZ ;  /* 0x000000a611058224 */ /* 0x000fc600078e02ff */
[----:B------:R-:W-:Y:S01]  /*11650*/  LOP3.LUT R8, R8, 0x1f20, R13, 0xf8, !PT ;  /* 0x00001f2008087812 */ /* 0x000fe200078ef80d */
[----:B------:R-:W-:Y:S01]  /*11660*/  @!P0 IMAD.WIDE.U32 R14, R16, R166, RZ ;  /* 0x000000a6100e8225 */ /* 0x000fe200078e00ff */
[----:B------:R-:W-:-:S03]  /*11670*/  SHF.L.U32 R17, R167, 0x6, RZ ;  /* 0x00000006a7117819 */ /* 0x000fc600000006ff */
[----:B------:R-:W-:Y:S01]  /*11680*/  IMAD R3, R8, 0x2, R3 ;  /* 0x0000000208037824 */ /* 0x000fe200078e0203 */
[----:B------:R-:W-:Y:S01]  /*11690*/  @!P0 IADD3 R5, PT, PT, R15, R5, RZ ;  /* 0x000000050f058210 */ /* 0x000fe20007ffe0ff */
[----:B------:R-:W-:Y:S01]  /*116a0*/  @!P0 IMAD.MOV.U32 R8, RZ, RZ, R14 ;  /* 0x000000ffff088224 */ /* 0x000fe200078e000e */
[----:B------:R-:W-:Y:S01]  /*116b0*/  LOP3.LUT R14, R13, 0x18, RZ, 0xc0, !PT ;  /* 0x000000180d0e7812 */ /* 0x000fe200078ec0ff */
[----:B------:R-:W-:-:S04]  /*116c0*/  @P0 IMAD.WIDE.U32 R28, R24, R169, RZ ;  /* 0x000000a9181c0225 */ /* 0x000fc800078e00ff */
[----:B--2---:R-:W-:-:S04]  /*116d0*/  @!P1 IMAD R10, R10, R166, R165 ;  /* 0x000000a60a0a9224 */ /* 0x004fc800078e02a5 */
[----:B----4-:R-:W-:Y:S02]  /*116e0*/  @!P1 IMAD R9, R10, R9, RZ ;  /* 0x000000090a099224 */ /* 0x010fe400078e02ff */
[----:B------:R-:W-:Y:S01]  /*116f0*/  @P0 IMAD R10, R25, R169, RZ ;  /* 0x000000a9190a0224 */ /* 0x000fe200078e02ff */
[----:B-1----:R-:W-:Y:S06]  /*11700*/  @!P1 BRA `(.L_x_9209) ;  /* 0x0000000000149947 */ /* 0x002fec0003800000 */
[----:B------:R-:W2:Y:S04]  /*11710*/  @!P0 LD.E R9, desc[UR4][R84.64+0xb4] ;  /* 0x0000b40454098980 */ /* 0x000ea8000c101900 */
[----:B------:R-:W3:Y:S01]  /*11720*/  LD.E R12, desc[UR4][R84.64+0xd4] ;  /* 0x0000d404540c7980 */ /* 0x000ee2000c101900 */
[----:B--2---:R-:W-:Y:S02]  /*11730*/  @!P0 IMAD R169, R9, R166, RZ ;  /* 0x000000a609a98224 */ /* 0x004fe400078e02ff */
[----:B---3--:R-:W-:-:S05]  /*11740*/  IMAD R12, R12, R165, RZ ;  /* 0x000000a50c0c7224 */ /* 0x008fca00078e02ff */
[----:B------:R-:W-:-:S07]  /*11750*/  IADD3 R9, PT, PT, R12, R169, RZ ;  /* 0x000000a90c097210 */ /* 0x000fce0007ffe0ff */
.L_x_9209:
[----:B------:R-:W-:Y:S01]  /*11760*/  IMAD.MOV.U32 R15, RZ, RZ, RZ ;  /* 0x000000ffff0f7224 */ /* 0x000fe200078e00ff */
[----:B------:R-:W-:Y:S01]  /*11770*/  SHF.R.U32.HI R27, RZ, 0x2, R4 ;  /* 0x00000002ff1b7819 */ /* 0x000fe20000011604 */
[----:B------:R-:W-:Y:S01]  /*11780*/  IMAD R26, R25, R17, RZ ;  /* 0x00000011191a7224 */ /* 0x000fe200078e02ff */
[C---:B------:R-:W-:Y:S01]  /*11790*/  IADD3 R16, PT, PT, -R17.reuse, R168, RZ ;  /* 0x000000a811107210 */ /* 0x040fe20007ffe1ff */
[----:B------:R-:W-:Y:S01]  /*117a0*/  IMAD.WIDE.U32 R30, R17, R24, R14 ;  /* 0x00000018111e7225 */ /* 0x000fe200078e000e */
[----:B------:R-:W-:Y:S05]  /*117b0*/  WARPSYNC.ALL ;  /* 0x0000000000007948 */ /* 0x000fea0003800000 */
[-C--:B-----5:R-:W-:Y:S01]  /*117c0*/  IMAD R23, R23, R165.reuse, RZ ;  /* 0x000000a517177224 */ /* 0x0a0fe200078e02ff */
[----:B------:R-:W1:Y:S01]  /*117d0*/  @P4 MUFU.LG2 R6, R6 ;  /* 0x0000000600064308 */ /* 0x000e620000000c00 */
[----:B------:R-:W-:Y:S01]  /*117e0*/  IMAD.WIDE.U32 R32, R22, R165, RZ ;  /* 0x000000a516207225 */ /* 0x000fe200078e00ff */
[----:B------:R-:W-:Y:S01]  /*117f0*/  BAR.SYNC.DEFER_BLOCKING 0x0 ;  /* 0x0000000000007b1d */ /* 0x000fe20000010000 */
[----:B------:R-:W-:-:S02]  /*11800*/  ISETP.GE.AND P2, PT, R27, R16, PT ;  /* 0x000000101b00720c */ /* 0x000fc40003f46270 */
[----:B------:R-:W-:Y:S01]  /*11810*/  @P0 MOV R8, R28 ;  /* 0x0000001c00080202 */ /* 0x000fe20000000f00 */
[----:B------:R-:W-:Y:S01]  /*11820*/  @P0 IMAD.IADD R5, R29, 0x1, R10 ;  /* 0x000000011d050824 */ /* 0x000fe200078e020a */
[----:B------:R-:W-:Y:S01]  /*11830*/  IADD3 R26, PT, PT, R31, R26, RZ ;  /* 0x0000001a1f1a7210 */ /* 0x000fe20007ffe0ff */
[----:B------:R-:W2:Y:S01]  /*11840*/  @P3 MUFU.LG2 R11, R11 ;  /* 0x0000000b000b3308 */ /* 0x000ea20000000c00 */
[----:B------:R-:W-:Y:S01]  /*11850*/  IMAD.IADD R23, R33, 0x1, R23 ;  /* 0x0000000121177824 */ /* 0x000fe200078e0217 */
[----:B------:R-:W-:Y:S01]  /*11860*/  IADD3 R30, P1, P0, R32, R30, R8 ;  /* 0x0000001e201e7210 */ /* 0x000fe2000783e008 */
[----:B------:R-:W-:Y:S01]  /*11870*/  IMAD.MOV.U32 R10, RZ, RZ, 0x7f800000 ;  /* 0x7f800000ff0a7424 */ /* 0x000fe200078e00ff */
[----:B------:R-:W-:Y:S01]  /*11880*/  MOV R8, 0x7f800000 ;  /* 0x7f80000000087802 */ /* 0x000fe20000000f00 */
[----:B------:R-:W-:Y:S01]  /*11890*/  BSSY.RECONVERGENT B0, `(.L_x_9210) ;  /* 0x000001e000007945 */ /* 0x000fe20003800200 */
[----:B------:R-:W-:Y:S02]  /*118a0*/  IADD3.X R31, PT, PT, R23, R26, R5, P1, P0 ;  /* 0x0000001a171f7210 */ /* 0x000fe40000fe0405 */
[----:B------:R-:W-:Y:S01]  /*118b0*/  @!P2 IMAD R5, R25, R27, RZ ;  /* 0x0000001b1905a224 */ /* 0x000fe200078e02ff */
[C---:B------:R-:W-:Y:S01]  /*118c0*/  IADD3 R23, PT, PT, R27.reuse, 0x20, RZ ;  /* 0x000000201b177810 */ /* 0x040fe20007ffe0ff */
[----:B-1----:R-:W-:Y:S01]  /*118d0*/  @P4 FMUL.FTZ R6, R6, 0.69314718246459960938 ;  /* 0x3f31721806064820 */ /* 0x002fe20000410000 */
[----:B------:R-:W-:Y:S01]  /*118e0*/  @!P2 IMAD.WIDE.U32 R28, R27, R24, R30 ;  /* 0x000000181b1ca225 */ /* 0x000fe200078e001e */
[----:B------:R-:W-:-:S02]  /*118f0*/  LOP3.LUT P5, RZ, R4, 0x3, RZ, 0xc0, !PT ;  /* 0x0000000304ff7812 */ /* 0x000fc400078ac0ff */
[----:B------:R-:W-:Y:S01]  /*11900*/  ISETP.GE.AND P1, PT, R23, R16, PT ;  /* 0x000000101700720c */ /* 0x000fe20003f26270 */
[----:B------:R-:W-:Y:S01]  /*11910*/  @P4 FFMA.FTZ R10, R7, R2, R6 ;  /* 0x00000002070a4223 */ /* 0x000fe20000010006 */
[----:B------:R-:W-:Y:S02]  /*11920*/  @!P2 IADD3 R5, PT, PT, R29, R5, RZ ;  /* 0x000000051d05a210 */ /* 0x000fe40007ffe0ff */
[C---:B------:R-:W-:Y:S01]  /*11930*/  @!P2 LEA R22, P0, R28.reuse, R20, 0x1 ;  /* 0x000000141c16a211 */ /* 0x040fe200078008ff */
[----:B--2---:R-:W-:Y:S01]  /*11940*/  @P3 FMUL.FTZ R11, R11, 0.69314718246459960938 ;  /* 0x3f3172180b0b3820 */ /* 0x004fe20000410000 */
[----:B------:R1:W2:Y:S02]  /*11950*/  LDS.128 R12, [R3] ;  /* 0x00000000030c7984 */ /* 0x0002a40000000c00 */
[----:B------:R-:W-:Y:S01]  /*11960*/  @!P2 LEA.HI.X R23, R28, R21, R5, 0x1, P0 ;  /* 0x000000151c17a211 */ /* 0x000fe200000f0c05 */
[----:B------:R-:W-:Y:S02]  /*11970*/  @P3 FFMA.FTZ R8, R7, R0, R11 ;  /* 0x0000000007083223 */ /* 0x000fe4000001000b */
[----:B------:R1:W3:Y:S01]  /*11980*/  LDS.128 R4, [R3+0x800] ;  /* 0x0008000003047984 */ /* 0x0002e20000000c00 */
[----:B------:R-:W-:Y:S05]  /*11990*/  @P5 BRA `(.L_x_9211) ;  /* 0x0000000000345947 */ /* 0x000fea0003800000 */
[----:B------:R-:W-:Y:S01]  /*119a0*/  LOP3.LUT R0, R152, 0x30, RZ, 0xc0, !PT ;  /* 0x0000003098007812 */ /* 0x000fe200078ec0ff */
[----:B------:R-:W-:Y:S02]  /*119b0*/  IMAD.IADD R9, R17, 0x1, R9 ;  /* 0x0000000111097824 */ /* 0x000fe400078e0209 */
[----:B------:R-:W-:Y:S01]  /*119c0*/  IMAD.IADD R17, R168, 0x1, -R17 ;  /* 0x00000001a8117824 */ /* 0x000fe200078e0a11 */
[----:B------:R-:W-:-:S04]  /*119d0*/  LOP3.LUT R0, R0, 0x7, R27, 0xf8, !PT ;  /* 0x0000000700007812 */ /* 0x000fc800078ef81b */
[C---:B-1----:R-:W-:Y:S01]  /*119e0*/  IADD3 R3, P0, PT, R0.reuse, R9, RZ ;  /* 0x0000000900037210 */ /* 0x042fe20007f1e0ff */
        /* <DEDUP_REMOVED lines=8> */
.L_x_9211:
[----:B------:R-:W-:Y:S05]  /*11a70*/  BSYNC.RECONVERGENT B0 ;  /* 0x0000000000007941 */ /* 0x000fea0003800200 */
.L_x_9210:
[----:B------:R-:W-:Y:S01]  /*11a80*/  MOV R165, 0x0 ;  /* 0x0000000000a57802 */ /* 0x000fe20000000f00 */
[----:B--2---:R1:W-:Y:S03]  /*11a90*/  @!P2 ST.E.128 desc[UR4][R22.64], R12 ;  /* 0x0000000c1600a985 */ /* 0x0043e6000c101d04 */
[----:B-1-34-:R-:W-:Y:S05]  /*11aa0*/  @P1 RET.REL.NODEC R164 `(_ZN5flash24flash_fwd_splitkv_kernelI23Flash_fwd_kernel_traitsILi32ELi64ELi128ELi4ELb0ELb0EN7cutlass6half_tE19Flash_kernel_traitsILi32ELi64ELi128ELi4ES3_EELb0ELb1ELb0ELb0ELb1ELb0ELb0ELb1EEEvNS_16Flash_fwd_paramsE) ;  /* 0xfffffee4a4541950 */ /* 0x01afea0003c3ffff */
        /* <DEDUP_REMOVED lines=12> */
[----:B-1----:R-:W-:Y:S05]  /*11b70*/  RET.REL.NODEC R164 `(_ZN5flash24flash_fwd_splitkv_kernelI23Flash_fwd_kernel_traitsILi32ELi64ELi128ELi4ELb0ELb0EN7cutlass6half_tE19Flash_kernel_traitsILi32ELi64ELi128ELi4ES3_EELb0ELb1ELb0ELb0ELb1ELb0ELb0ELb1EEEvNS_16Flash_fwd_paramsE) ;  /* 0xfffffee4a4207950 */ /* 0x002fea0003c3ffff */
.L_x_9208:
[----:B------:R-:W-:Y:S01]  /*11b80*/  MOV R4, 0x2 ;  /* 0x0000000200047802 */ /* 0x000fe20000000f00 */
[----:B------:R-:W-:Y:S01]  /*11b90*/  IMAD.MOV.U32 R3, RZ, RZ, 0x1f ;  /* 0x0000001fff037424 */ /* 0x000fe200078e00ff */
[----:B------:R-:W-:-:S07]  /*11ba0*/  MOV R5, 0xffffffff ;  /* 0xffffffff00057802 */ /* 0x000fce0000000f00 */
[----:B-1---5:R-:W-:Y:S05]  /*11bb0*/  WARPSYNC.COLLECTIVE R5, `(.L_x_9212) ;  /* 0x0000000005087348 */ /* 0x022fea0003c00000 */
[----:B------:R2:W3:Y:S02]  /*11bc0*/  SHFL.BFLY P0, R11, R181, R4, R3 ;  /* 0x0c000004b50b7389 */ /* 0x0004e40000000003 */
[----:B-123-5:R-:W-:Y:S05]  /*11bd0*/  ENDCOLLECTIVE ;  /* 0x000000000000791b */ /* 0x02efea0003800000 */
.L_x_9212:
[----:B------:R-:W-:Y:S02]  /*11be0*/  IMAD.MOV.U32 R6, RZ, RZ, R11 ;  /* 0x000000ffff067224 */ /* 0x000fe400078e000b */
[----:B------:R-:W-:Y:S02]  /*11bf0*/  IMAD.MOV.U32 R4, RZ, RZ, 0x1 ;  /* 0x00000001ff047424 */ /* 0x000fe400078e00ff */
[----:B------:R-:W-:-:S05]  /*11c00*/  FADD.FTZ R9, R6, R181 ;  /* 0x000000b506097221 */ /* 0x000fca0000010000 */
[----:B------:R-:W-:-:S07]  /*11c10*/  MOV R181, R9 ;  /* 0x0000000900b57202 */ /* 0x000fce0000000f00 */
[----:B------:R-:W-:Y:S05]  /*11c20*/  WARPSYNC.COLLECTIVE R5, `(.L_x_9213) ;  /* 0x0000000005087348 */ /* 0x000fea0003c00000 */
[----:B------:R1:W2:Y:S02]  /*11c30*/  SHFL.BFLY P0, R11, R181, R4, R3 ;  /* 0x0c000004b50b7389 */ /* 0x0002a40000000003 */
[----:B-12---:R-:W-:Y:S05]  /*11c40*/  ENDCOLLECTIVE ;  /* 0x000000000000791b */ /* 0x006fea0003800000 */
.L_x_9213:
[----:B------:R-:W-:Y:S01]  /*11c50*/  MOV R181, R180 ;  /* 0x000000b400b57202 */ /* 0x000fe20000000f00 */
[----:B------:R-:W-:Y:S01]  /*11c60*/  IMAD.MOV.U32 R4, RZ, RZ, 0x2 ;  /* 0x00000002ff047424 */ /* 0x000fe200078e00ff */
[----:B------:R-:W-:-:S07]  /*11c70*/  MOV R6, R11 ;  /* 0x0000000b00067202 */ /* 0x000fce0000000f00 */
[----:B------:R-:W-:Y:S05]  /*11c80*/  WARPSYNC.COLLECTIVE R5, `(.L_x_9214) ;  /* 0x0000000005087348 */ /* 0x000fea0003c00000 */
[----:B------:R1:W2:Y:S02]  /*11c90*/  SHFL.BFLY P0, R11, R181, R4, R3 ;  /* 0x0c000004b50b7389 */ /* 0x0002a40000000003 */
[----:B-12---:R-:W-:Y:S05]  /*11ca0*/  ENDCOLLECTIVE ;  /* 0x000000000000791b */ /* 0x006fea0003800000 */
.L_x_9214:
[----:B------:R-:W-:Y:S01]  /*11cb0*/  FADD.FTZ R6, R9, R6 ;  /* 0x0000000609067221 */ /* 0x000fe20000010000 */
[----:B------:R-:W-:Y:S01]  /*11cc0*/  FADD.FTZ R8, R11, R180 ;  /* 0x000000b40b087221 */ /* 0x000fe20000010000 */
[----:B------:R-:W-:-:S04]  /*11cd0*/  MOV R4, 0x1 ;  /* 0x0000000100047802 */ /* 0x000fc80000000f00 */
[----:B------:R-:W-:-:S07]  /*11ce0*/  MOV R181, R8 ;  /* 0x0000000800b57202 */ /* 0x000fce0000000f00 */
[----:B------:R-:W-:Y:S05]  /*11cf0*/  WARPSYNC.COLLECTIVE R5, `(.L_x_9215) ;  /* 0x0000000005087348 */ /* 0x000fea0003c00000 */
[----:B------:R1:W2:Y:S02]  /*11d00*/  SHFL.BFLY P0, R11, R181, R4, R3 ;  /* 0x0c000004b50b7389 */ /* 0x0002a40000000003 */
[----:B-12---:R-:W-:Y:S05]  /*11d10*/  ENDCOLLECTIVE ;  /* 0x000000000000791b */ /* 0x006fea0003800000 */
.L_x_9215:
[----:B------:R-:W-:Y:S05]  /*11d20*/  BRA `(.L_x_9216) ;  /* 0xfffffff400347947 */ /* 0x000fea000383ffff */
.L_x_9217:
        /* <DEDUP_REMOVED lines=13> */
.L_x_10328:


//--------------------- .text._ZN5flash24flash_fwd_splitkv_kernelI23Flash_fwd_kernel_traitsILi32ELi64ELi128ELi4ELb0ELb0EN7cutlass6half_tE19Flash_kernel_traitsILi32ELi64ELi128ELi4ES3_EELb0ELb1ELb0ELb0ELb1ELb1ELb0ELb1EEEvNS_16Flash_fwd_paramsE --------------------------
	.section	.text._ZN5flash24flash_fwd_splitkv_kernelI23Flash_fwd_kernel_traitsILi32ELi64ELi128ELi4ELb0ELb0EN7cutlass6half_tE19Flash_kernel_traitsILi32ELi64ELi128ELi4ES3_EELb0ELb1ELb0ELb0ELb1ELb1ELb0ELb1EEEvNS_16Flash_fwd_paramsE,"ax",@progbits
	.align	128
        .global         _ZN5flash24flash_fwd_splitkv_kernelI23Flash_fwd_kernel_traitsILi32ELi64ELi128ELi4ELb0ELb0EN7cutlass6half_tE19Flash_kernel_traitsILi32ELi64ELi128ELi4ES3_EELb0ELb1ELb0ELb0ELb1ELb1ELb0ELb1EEEvNS_16Flash_fwd_paramsE
        .type           _ZN5flash24flash_fwd_splitkv_kernelI23Flash_fwd_kernel_traitsILi32ELi64ELi128ELi4ELb0ELb0EN7cutlass6half_tE19Flash_kernel_traitsILi32ELi64ELi128ELi4ES3_EELb0ELb1ELb0ELb0ELb1ELb1ELb0ELb1EEEvNS_16Flash_fwd_paramsE,@function
        .size           _ZN5flash24flash_fwd_splitkv_kernelI23Flash_fwd_kernel_traitsILi32ELi64ELi128ELi4ELb0ELb0EN7cutlass6half_tE19Flash_kernel_traitsILi32ELi64ELi128ELi4ES3_EELb0ELb1ELb0ELb0ELb1ELb1ELb0ELb1EEEvNS_16Flash_fwd_paramsE,(.L_x_10329 - _ZN5flash24flash_fwd_splitkv_kernelI23Flash_fwd_kernel_traitsILi32ELi64ELi128ELi4ELb0ELb0EN7cutlass6half_tE19Flash_kernel_traitsILi32ELi64ELi128ELi4ES3_EELb0ELb1ELb0ELb0ELb1ELb1ELb0ELb1EEEvNS_16Flash_fwd_paramsE)
        .other          _ZN5flash24flash_fwd_splitkv_kernelI23Flash_fwd_kernel_traitsILi32ELi64ELi128ELi4ELb0ELb0EN7cutlass6half_tE19Flash_kernel_traitsILi32ELi64ELi128ELi4ES3_EELb0ELb1ELb0ELb0ELb1ELb1ELb0ELb1EEEvNS_16Flash_fwd_paramsE,@"STO_CUDA_ENTRY STV_DEFAULT"
_ZN5flash24flash_fwd_splitkv_kernelI23Flash_fwd_kernel_traitsILi32ELi64ELi128ELi4ELb0ELb0EN7cutlass6half_tE19Flash_kernel_traitsILi32ELi64ELi128ELi4ES3_EELb0ELb1ELb0ELb0ELb1ELb1ELb0ELb1EEEvNS_16Flash_fwd_paramsE:
.text._ZN5flash24flash_fwd_splitkv_kernelI23Flash_fwd_kernel_traitsILi32ELi64ELi128ELi4ELb0ELb0EN7cutlass6half_tE19Flash_kernel_traitsILi32ELi64ELi128ELi4ES3_EELb0ELb1ELb0ELb0ELb1ELb1ELb0ELb1EEEvNS_16Flash_fwd_paramsE:
[----:B------:R-:W-:Y:S01]  /*0000*/  LDC R1, c[0x0][0x37c] ;  /* 0x0000df00ff017b82 */ /* 0x000fe20000000800 */
[----:B------:R-:W1:Y:S07]  /*0010*/  S2R R147, SR_CTAID.X ;  /* 0x0000000000937919 */ /* 0x000e6e0000002500 */
[----:B------:R-:W2:Y:S01]  /*0020*/  LDC.64 R84, c[0x0][0x348] ;  /* 0x0000d200ff547b82 */ /* 0x000ea20000000a00 */
[----:B------:R-:W-:Y:S01]  /*0030*/  BSSY.RECONVERGENT B3, `(.L_x_9218) ;  /* 0x0000005000037945 */ /* 0x000fe20003800200 */
[----:B------:R-:W-:Y:S01]  /*0040*/  MOV R144, 0x80 ;  /* 0x0000008000907802 */ /* 0x000fe20000000f00 */
[----:B------:R-:W3:Y:S01]  /*0050*/  S2R R146, SR_CTAID.Y ;  /* 0x0000000000927919 */ /* 0x000ee20000002600 */
[----:B------:R-:W4:Y:S05]  /*0060*/  S2R R145, SR_CTAID.Z ;  /* 0x0000000000917919 */ /* 0x000f2a0000002700 */
[----:B-1234-:R-:W-:Y:S05]  /*0070*/  CALL.REL.NOINC `($_ZN5flash24flash_fwd_splitkv_kernelI23Flash_fwd_kernel_traitsILi32ELi64ELi128ELi4ELb0ELb0EN7cutlass6half_tE19Flash_kernel_traitsILi32ELi64ELi128ELi4ES3_EELb0ELb1ELb0ELb0ELb1ELb1ELb0ELb1EEEvNS_16Flash_fwd_paramsE$_ZN5flash30compute_attn_1rowblock_splitkvI23Flash_fwd_kernel_traitsILi32ELi64ELi128ELi4ELb0ELb0EN7cutlass6half_tE19Flash_kernel_traitsILi32ELi64ELi128ELi4ES3_EELb0ELb1ELb0ELb0ELb1ELb1ELb0ELb1ENS_16Flash_fwd_paramsEEEvRKT8_iiiii) ;  /* 0x0000000000087944 */ /* 0x01efea0003c00000 */
[----:B------:R-:W-:Y:S05]  /*0080*/  BSYNC.RECONVERGENT B3 ;  /* 0x0000000000037941 */ /* 0x000fea0003800200 */
.L_x_9218:
[----:B------:R-:W-:Y:S05]  /*0090*/  EXIT ;  /* 0x000000000000794d */ /* 0x000fea0003800000 */
        .type           $_ZN5flash24flash_fwd_splitkv_kernelI23Flash_fwd_kernel_traitsILi32ELi64ELi128ELi4ELb0ELb0EN7cutlass6half_tE19Flash_kernel_traitsILi32ELi64ELi128ELi4ES3_EELb0ELb1ELb0ELb0ELb1ELb1ELb0ELb1EEEvNS_16Flash_fwd_paramsE$_ZN5flash30compute_attn_1rowblock_splitkvI23Flash_fwd_kernel_traitsILi32ELi64ELi128ELi4ELb0ELb0EN7cutlass6half_tE19Flash_kernel_traitsILi32ELi64ELi128ELi4ES3_EELb0ELb1ELb0ELb0ELb1ELb1ELb0ELb1ENS_16Flash_fwd_paramsEEEvRKT8_iiiii,@function
        .size           $_ZN5flash24flash_fwd_splitkv_kernelI23Flash_fwd_kernel_traitsILi32ELi64ELi128ELi4ELb0ELb0EN7cutlass6half_tE19Flash_kernel_traitsILi32ELi64ELi128ELi4ES3_EELb0ELb1ELb0ELb0ELb1ELb1ELb0ELb1EEEvNS_16Flash_fwd_paramsE$_ZN5flash30compute_attn_1rowblock_splitkvI23Flash_fwd_kernel_traitsILi32ELi64ELi128ELi4ELb0ELb0EN7cutlass6half_tE19Flash_kernel_traitsILi32ELi64ELi128ELi4ES3_EELb0ELb1ELb0ELb0ELb1ELb1ELb0ELb1ENS_16Flash_fwd_paramsEEEvRKT8_iiiii,(.L_x_10329 - $_ZN5flash24flash_fwd_splitkv_kernelI23Flash_fwd_kernel_traitsILi32ELi64ELi128ELi4ELb0ELb0EN7cutlass6half_tE19Flash_kernel_traitsILi32ELi64ELi128ELi4ES3_EELb0ELb1ELb0ELb0ELb1ELb1ELb0ELb1EEEvNS_16Flash_fwd_paramsE$_ZN5flash30compute_attn_1rowblock_splitkvI23Flash_fwd_kernel_traitsILi32ELi64ELi128ELi4ELb0ELb0EN7cutlass6half_tE19Flash_kernel_traitsILi32ELi64ELi128ELi4ES3_EELb0ELb1ELb0ELb0ELb1ELb1ELb0ELb1ENS_16Flash_fwd_paramsEEEvRKT8_iiiii)
$_ZN5flash24flash_fwd_splitkv_kernelI23Flash_fwd_kernel_traitsILi32ELi64ELi128ELi4ELb0ELb0EN7cutlass6half_tE19Flash_kernel_traitsILi32ELi64ELi128ELi4ES3_EELb0ELb1ELb0ELb0ELb1ELb1ELb0ELb1EEEvNS_16Flash_fwd_paramsE$_ZN5flash30compute_attn_1rowblock_splitkvI23Flash_fwd_kernel_traitsILi32ELi64ELi128ELi4ELb0ELb0EN7cutlass6half_tE19Flash_kernel_traitsILi32ELi64ELi128ELi4ES3_EELb0ELb1ELb0ELb0ELb1ELb1ELb0ELb1ENS_16Flash_fwd_paramsEEEvRKT8_iiiii:
        /* <DEDUP_REMOVED lines=38> */
.L_x_9220:
[----:B------:R-:W-:Y:S05]  /*0300*/  BSYNC.RECONVERGENT B0 ;  /* 0x0000000000007941 */ /* 0x000fea0003800200 */
.L_x_9219:
[----:B------:R-:W-:Y:S04]  /*0310*/  BSSY.RECONVERGENT B0, `(.L_x_9221) ;  /* 0x0000007000007945 */ /* 0x000fe80003800200 */
[----:B------:R-:W-:Y:S05]  /*0320*/  @!P3 BRA `(.L_x_9222) ;  /* 0x000000000014b947 */ /* 0x000fea0003800000 */
[----:B------:R-:W3:Y:S02]  /*0330*/  LD.E.U8 R2, desc[UR4][R84.64+0x1b2] ;  /* 0x0001b20454027980 */ /* 0x000ee4000c101100 */
[----:B---3--:R-:W-:-:S13]  /*0340*/  ISETP.NE.AND P1, PT, R2, RZ, PT ;  /* 0x000000ff0200720c */ /* 0x008fda0003f25270 */
[----:B------:R-:W3:Y:S02]  /*0350*/  @P1 LD.E R2, desc[UR4][R6.64+0x4] ;  /* 0x0000040406021980 */ /* 0x000ee4000c101900 */
[----:B---3-5:R-:W-:-:S06]  /*0360*/  @P1 IADD3 R3, PT, PT, R2, -R11, RZ ;  /* 0x8000000b02031210 */ /* 0x028fcc0007ffe0ff */
[----:B------:R3:W5:Y:S02]  /*0370*/  @!P1 LD.E R3, desc[UR4][R6.64] ;  /* 0x0000000406039980 */ /* 0x000764000c101900 */
.L_x_9222:
[----:B------:R-:W-:Y:S05]  /*0380*/  BSYNC.RECONVERGENT B0 ;  /* 0x0000000000007941 */ /* 0x000fea0003800200 */
.L_x_9221:
        /* <DEDUP_REMOVED lines=9> */
.L_x_9224:
[----:B------:R-:W4:Y:S01]  /*0420*/  LD.E.64 R2, desc[UR4][R84.64+0x108] ;  /* 0x0001080454027980 */ /* 0x000f22000c101b00 */
[----:B------:R-:W-:Y:S01]  /*0430*/  BSSY.RECONVERGENT B0, `(.L_x_9226) ;  /* 0x0000006000007945 */ /* 0x000fe20003800200 */
[----:B------:R-:W-:Y:S01]  /*0440*/  IMAD.MOV.U32 R65, RZ, RZ, RZ ;  /* 0x000000ffff417224 */ /* 0x000fe200078e00ff */
[----:B----4-:R-:W-:-:S04]  /*0450*/  ISETP.NE.U32.AND P0, PT, R2, RZ, PT ;  /* 0x000000ff0200720c */ /* 0x010fc80003f05070 */
[----:B------:R-:W-:-:S13]  /*0460*/  ISETP.NE.AND.EX P0, PT, R3, RZ, PT, P0 ;  /* 0x000000ff0300720c */ /* 0x000fda0003f05300 */
[----:B------:R-:W-:Y:S05]  /*0470*/  @!P0 BRA `(.L_x_9227) ;  /* 0x0000000000048947 */ /* 0x000fea0003800000 */
[----:B------:R4:W5:Y:S02]  /*0480*/  LD.E R65, desc[UR4][R84.64+0xbc] ;  /* 0x0000bc0454417980 */ /* 0x000964000c101900 */
.L_x_9227:
[----:B------:R-:W-:Y:S05]  /*0490*/  BSYNC.RECONVERGENT B0 ;  /* 0x0000000000007941 */ /* 0x000fea0003800200 */
.L_x_9226:
[----:B-----5:R-:W-:Y:S02]  /*04a0*/  IADD3 R65, PT, PT, R74, R65, RZ ;  /* 0x000000414a417210 */ /* 0x020fe40007ffe0ff */
.L_x_9225:
[----:B------:R-:W-:Y:S05]  /*04b0*/  BSYNC.RECONVERGENT B1 ;  /* 0x0000000000017941 */ /* 0x000fea0003800200 */
.L_x_9223:
[----:B------:R-:W-:Y:S01]  /*04c0*/  IMAD.SHL.U32 R75, R147, 0x40, RZ ;  /* 0x00000040934b7824 */ /* 0x000fe200078e00ff */
[----:B------:R-:W-:Y:S01]  /*04d0*/  MOV R2, R144 ;  /* 0x0000009000027202 */ /* 0x000fe20000000f00 */
[----:B------:R-:W-:-:S03]  /*04e0*/  IMAD.MOV.U32 R3, RZ, RZ, 0x0 ;  /* 0x00000000ff037424 */ /* 0x000fc600078e00ff */
[----:B------:R-:W-:-:S13]  /*04f0*/  ISETP.GT.AND P0, PT, R148, R75, PT ;  /* 0x0000004b9400720c */ /* 0x000fda0003f04270 */
[----:B-1234-:R-:W-:Y:S05]  /*0500*/  @!P0 RET.REL.NODEC R2 `(_ZN5flash24flash_fwd_splitkv_kernelI23Flash_fwd_kernel_traitsILi32ELi64ELi128ELi4ELb0ELb0EN7cutlass6half_tE19Flash_kernel_traitsILi32ELi64ELi128ELi4ES3_EELb0ELb1ELb0ELb0ELb1ELb1ELb0ELb1EEEvNS_16Flash_fwd_paramsE) ;  /* 0xfffffff802bc8950 */ /* 0x01efea0003c3ffff */
        /* <DEDUP_REMOVED lines=86> */
.L_x_9230:
[----:B------:R-:W-:Y:S05]  /*0a70*/  BSYNC.RECONVERGENT B0 ;  /* 0x0000000000007941 */ /* 0x000fea0003800200 */
.L_x_9229:
[----:B------:R-:W-:Y:S01]  /*0a80*/  MOV R145, 0x0 ;  /* 0x0000000000917802 */ /* 0x000fe20000000f00 */
[----:B------:R1:W-:Y:S03]  /*0a90*/  @!P5 ST.E desc[UR4][R2.64], R0 ;  /* 0x000000000200d985 */ /* 0x0003e6000c101904 */
[----:B-12---:R-:W-:Y:S05]  /*0aa0*/  @P4 RET.REL.NODEC R144 `(_ZN5flash24flash_fwd_splitkv_kernelI23Flash_fwd_kernel_traitsILi32ELi64ELi128ELi4ELb0ELb0EN7cutlass6half_tE19Flash_kernel_traitsILi32ELi64ELi128ELi4ES3_EELb0ELb1ELb0ELb0ELb1ELb1ELb0ELb1EEEvNS_16Flash_fwd_paramsE) ;  /* 0xfffffff490544950 */ /* 0x006fea0003c3ffff */
[----:B------:R-:W-:Y:S02]  /*0ab0*/  MOV R5, 0x7f800000 ;  /* 0x7f80000000057802 */ /* 0x000fe40000000f00 */
[----:B------:R-:W-:-:S03]  /*0ac0*/  MOV R145, 0x0 ;  /* 0x0000000000917802 */ /* 0x000fc60000000f00 */
[----:B------:R1:W-:Y:S02]  /*0ad0*/  ST.E desc[UR4][R2.64+0x80], R5 ;  /* 0x0000800502007985 */ /* 0x0003e4000c101904 */
[----:B-1----:R-:W-:Y:S05]  /*0ae0*/  RET.REL.NODEC R144 `(_ZN5flash24flash_fwd_splitkv_kernelI23Flash_fwd_kernel_traitsILi32ELi64ELi128ELi4ELb0ELb0EN7cutlass6half_tE19Flash_kernel_traitsILi32ELi64ELi128ELi4ES3_EELb0ELb1ELb0ELb0ELb1ELb1ELb0ELb1EEEvNS_16Flash_fwd_paramsE) ;  /* 0xfffffff490447950 */ /* 0x002fea0003c3ffff */
.L_x_9228:
        /* <DEDUP_REMOVED lines=102> */
.L_x_9232:
        /* <DEDUP_REMOVED lines=80> */
.L_x_9233:
[----:B------:R-:W-:Y:S05]  /*1650*/  BSYNC.RECONVERGENT B0 ;  /* 0x0000000000007941 */ /* 0x000fea0003800200 */
.L_x_9231:
        /* <DEDUP_REMOVED lines=23> */
[----:B------:R-:W-:Y:S02]  /*17d0*/  IMAD.SHL.U32 R3, R60, 0x8, RZ ;  /* 0x000000083c037824 */ /* 0x000fe400078e00ff */
[----:B------:R-:W-:Y:S01]  /*17e0*/  IMAD.MOV.U32 R10, RZ, RZ, RZ ;  /* 0x000000ffff0a7224 */ /* 0x000fe200078e00ff */
[----:B------:R-:W-:-:S09]  /*17f0*/  LOP3.LUT R19, R145, R0, RZ, 0x3c, !PT ;  /* 0x0000000091137212 */ /* 0x000fd200078e3cff */
[-C--:B------:R-:W-:Y:S01]  /*1800*/  @!P3 IADD3 R13, PT, PT, R13, -R12.reuse, RZ ;  /* 0x8000000c0d0db210 */ /* 0x080fe20007ffe0ff */
[----:B------:R1:W5:Y:S03]  /*1810*/  @P4 LD.E R10, desc[UR4][R32.64] ;  /* 0x00000004200a4980 */ /* 0x000366000c101900 */
[----:B------:R-:W-:Y:S02]  /*1820*/  ISETP.GE.U32.AND P5, PT, R13, R12, PT ;  /* 0x0000000c0d00720c */ /* 0x000fe40003fa6070 */
[----:B------:R-:W-:Y:S02]  /*1830*/  LOP3.LUT R12, R3, 0x18, RZ, 0xc0, !PT ;  /* 0x00000018030c7812 */ /* 0x000fe400078ec0ff */
[----:B------:R-:W-:Y:S02]  /*1840*/  @!P3 IADD3 R20, PT, PT, R20, 0x1, RZ ;  /* 0x000000011414b810 */ /* 0x000fe40007ffe0ff */
[----:B------:R-:W-:Y:S01]  /*1850*/  IADD3 R18, P1, PT, R12, R18, RZ ;  /* 0x000000120c127210 */ /* 0x000fe20007f3e0ff */
[----:B-----5:R-:W-:Y:S01]  /*1860*/  IMAD R7, R7, R58, RZ ;  /* 0x0000003a07077224 */ /* 0x020fe200078e02ff */
[----:B------:R-:W-:-:S02]  /*1870*/  ISETP.GE.AND P2, PT, R19, RZ, PT ;  /* 0x000000ff1300720c */ /* 0x000fc40003f46270 */
[----:B------:R-:W-:Y:S01]  /*1880*/  ISETP.NE.AND P4, PT, R0, RZ, PT ;  /* 0x000000ff0000720c */ /* 0x000fe20003f85270 */
[----:B------:R-:W-:Y:S02]  /*1890*/  IMAD.X R19, RZ, RZ, R9, P1 ;  /* 0x000000ffff137224 */ /* 0x000fe400008e0609 */
[----:B------:R-:W-:Y:S02]  /*18a0*/  @P5 VIADD R20, R20, 0x1 ;  /* 0x0000000114145836 */ /* 0x000fe40000000000 */
[C---:B------:R-:W-:Y:S02]  /*18b0*/  IMAD R7, R6.reuse, R59, R7 ;  /* 0x0000003b06077224 */ /* 0x040fe400078e0207 */
[----:B------:R-:W-:Y:S01]  /*18c0*/  IMAD.WIDE.U32 R18, R6, R58, R18 ;  /* 0x0000003a06127225 */ /* 0x000fe200078e0012 */
[----:B------:R-:W1:Y:S03]  /*18d0*/  S2R R62, SR_CgaCtaId ;  /* 0x00000000003e7919 */ /* 0x000e660000008800 */
[----:B------:R-:W-:-:S02]  /*18e0*/  IMAD.MOV.U32 R6, RZ, RZ, R20 ;  /* 0x000000ffff067224 */ /* 0x000fc400078e0014 */
[----:B------:R-:W-:Y:S02]  /*18f0*/  IMAD.IADD R19, R19, 0x1, R7 ;  /* 0x0000000113137824 */ /* 0x000fe400078e0207 */
[----:B------:R-:W-:Y:S01]  /*1900*/  @!P2 IMAD.MOV R6, RZ, RZ, -R6 ;  /* 0x000000ffff06a224 */ /* 0x000fe200078e0a06 */
[----:B------:R-:W-:-:S04]  /*1910*/  @!P4 LOP3.LUT R6, RZ, R0, RZ, 0x33, !PT ;  /* 0x00000000ff06c212 */ /* 0x000fc800078e33ff */
[----:B------:R-:W-:Y:S02]  /*1920*/  SHF.R.S32.HI R0, RZ, 0x1f, R6 ;  /* 0x0000001fff007819 */ /* 0x000fe40000011406 */
        /* <DEDUP_REMOVED lines=18> */
[----:B------:R-:W-:Y:S01]  /*1a50*/  IADD3 R30, P1, PT, R12, R9, RZ ;  /* 0x000000090c1e7210 */ /* 0x000fe20007f3e0ff */
[----:B------:R-:W-:Y:S01]  /*1a60*/  IMAD R7, R27, R6, RZ ;  /* 0x000000061b077224 */ /* 0x000fe200078e02ff */
[----:B------:R-:W-:Y:S02]  /*1a70*/  LOP3.LUT R9, R3, 0xc0, RZ, 0xc0, !PT ;  /* 0x000000c003097812 */ /* 0x000fe400078ec0ff */
[----:B------:R-:W-:Y:S01]  /*1a80*/  IADD3.X R31, PT, PT, RZ, R28, RZ, P1, !PT ;  /* 0x0000001cff1f7210 */ /* 0x000fe20000ffe4ff */
[----:B------:R-:W-:Y:S01]  /*1a90*/  IMAD.WIDE.U32 R28, R6, R26, R18 ;  /* 0x0000001a061c7225 */ /* 0x000fe200078e0012 */
[----:B------:R-:W-:-:S03]  /*1aa0*/  LOP3.LUT R20, R9, 0x18, R60, 0xf8, !PT ;  /* 0x0000001809147812 */ /* 0x000fc600078ef83c */
[----:B------:R-:W-:Y:S02]  /*1ab0*/  IMAD R18, R0, R26, R7 ;  /* 0x0000001a00127224 */ /* 0x000fe400078e0207 */
[-C--:B------:R-:W-:Y:S02]  /*1ac0*/  IMAD R7, R25, R145.reuse, RZ ;  /* 0x0000009119077224 */ /* 0x080fe400078e02ff */
[----:B------:R-:W-:Y:S01]  /*1ad0*/  IMAD.WIDE.U32 R24, R24, R145, R30 ;  /* 0x0000009118187225 */ /* 0x000fe200078e001e */
[----:B------:R-:W-:-:S03]  /*1ae0*/  LOP3.LUT R20, R20, 0x18, R3, 0x78, !PT ;  /* 0x0000001814147812 */ /* 0x000fc600078e7803 */
[----:B------:R-:W-:Y:S01]  /*1af0*/  IMAD.IADD R25, R25, 0x1, R7 ;  /* 0x0000000119197824 */ /* 0x000fe200078e0207 */
[----:B------:R-:W-:Y:S01]  /*1b00*/  SHF.R.S32.HI R7, RZ, 0x1f, R74 ;  /* 0x0000001fff077819 */ /* 0x000fe2000001144a */
[----:B------:R-:W-:Y:S01]  /*1b10*/  IMAD.IADD R19, R29, 0x1, R18 ;  /* 0x000000011d137824 */ /* 0x000fe200078e0212 */
[----:B------:R-:W-:Y:S02]  /*1b20*/  MOV R18, R28 ;  /* 0x0000001c00127202 */ /* 0x000fe40000000f00 */
[----:B------:R-:W-:Y:S02]  /*1b30*/  LOP3.LUT R3, R20, 0x1f20, R3, 0xf8, !PT ;  /* 0x00001f2014037812 */ /* 0x000fe400078ef803 */
[----:B------:R-:W-:Y:S01]  /*1b40*/  LEA.HI R7, R7, R74, RZ, 0x7 ;  /* 0x0000004a07077211 */ /* 0x000fe200078f38ff */
[----:B------:R-:W-:Y:S01]  /*1b50*/  IMAD.WIDE.U32 R18, R98, R58, R18 ;  /* 0x0000003a62127225 */ /* 0x000fe200078e0012 */
[----:B------:R-:W-:Y:S02]  /*1b60*/  MOV R21, 0x400 ;  /* 0x0000040000157802 */ /* 0x000fe40000000f00 */
[----:B------:R-:W-:-:S02]  /*1b70*/  IADD3 R20, P0, PT, R12, R8, RZ ;  /* 0x000000080c147210 */ /* 0x000fc40007f1e0ff */
[----:B------:R-:W-:Y:S02]  /*1b80*/  SHF.R.S32.HI R7, RZ, 0x7, R7 ;  /* 0x00000007ff077819 */ /* 0x000fe40000011407 */
[----:B-1----:R-:W-:Y:S01]  /*1b90*/  LEA R62, R62, R21, 0x18 ;  /* 0x000000153e3e7211 */ /* 0x002fe200078ec0ff */
[----:B------:R-:W-:Y:S01]  /*1ba0*/  IMAD.X R21, RZ, RZ, R2, P0 ;  /* 0x000000ffff157224 */ /* 0x000fe200000e0602 */
[----:B------:R-:W-:Y:S02]  /*1bb0*/  IADD3 R143, PT, PT, R19, R143, RZ ;  /* 0x0000008f138f7210 */ /* 0x000fe40007ffe0ff */
[----:B----4-:R-:W-:Y:S01]  /*1bc0*/  LEA R142, P0, R18, R4, 0x1 ;  /* 0x00000004128e7211 */ /* 0x010fe200078008ff */
[----:B------:R-:W-:Y:S01]  /*1bd0*/  IMAD.WIDE.U32 R8, R147, 0x40, R98 ;  /* 0x0000004093087825 */ /* 0x000fe200078e0062 */
[----:B------:R-:W-:Y:S02]  /*1be0*/  VIMNMX R70, PT, PT, R138, R7, !PT ;  /* 0x000000078a467248 */ /* 0x000fe40007fe0100 */
[----:B------:R-:W-:Y:S01]  /*1bf0*/  LEA.HI.X R143, R18, R5, R143, 0x1, P0 ;  /* 0x00000005128f7211 */ /* 0x000fe200000f0c8f */
[----:B------:R-:W-:Y:S01]  /*1c00*/  IMAD R9, R9, R22, RZ ;  /* 0x0000001609097224 */ /* 0x000fe200078e02ff */
[----:B------:R-:W-:Y:S01]  /*1c10*/  ISETP.GT.U32.AND P0, PT, R61, R70, PT ;  /* 0x000000463d00720c */ /* 0x000fe20003f04070 */
[----:B------:R-:W-:Y:S01]  /*1c20*/  IMAD.WIDE.U32 R20, R98, R136, R20 ;  /* 0x0000008862147225 */ /* 0x000fe200078e0014 */
[----:B------:R-:W-:-:S02]  /*1c30*/  SHF.L.U64.HI R72, R22, 0x5, R23 ;  /* 0x0000000516487819 */ /* 0x000fc40000010217 */
[----:B------:R-:W-:Y:S01]  /*1c40*/  SHF.L.U32 R69, R22, 0x5, RZ ;  /* 0x0000000516457819 */ /* 0x000fe200000006ff */
[C---:B------:R-:W-:Y:S02]  /*1c50*/  IMAD R9, R8.reuse, R23, R9 ;  /* 0x0000001708097224 */ /* 0x040fe400078e0209 */
        /* <DEDUP_REMOVED lines=40> */
[-C--:B-----5:R-:W-:Y:S02]  /*1ee0*/  IMAD R8, R105, R76.reuse, RZ ;  /* 0x0000004c69087224 */ /* 0x0a0fe400078e02ff */
        /* <DEDUP_REMOVED lines=45> */
.L_x_9257:
[----:B------:R-:W-:Y:S01]  /*21c0*/  SHF.L.U64.HI R2, R102, 0x6, R103 ;  /* 0x0000000666027819 */ /* 0x000fe20000010267 */
[----:B------:R-:W-:Y:S01]  /*21d0*/  VIADD R92, R92, 0x80 ;  /* 0x000000805c5c7836 */ /* 0x000fe20000000000 */
[----:B------:R-:W-:Y:S01]  /*21e0*/  SHF.L.U64.HI R0, R58, 0x6, R59 ;  /* 0x000000063a007819 */ /* 0x000fe2000001023b */
[----:B------:R-:W-:Y:S01]  /*21f0*/  VIADD R94, R94, 0x80 ;  /* 0x000000805e5e7836 */ /* 0x000fe20000000000 */
[----:B------:R-:W-:Y:S01]  /*2200*/  UMOV UR6, URZ ;  /* 0x000000ff00067c82 */ /* 0x000fe20008000000 */
[----:B----4-:R-:W-:Y:S01]  /*2210*/  IMAD.SHL.U32 R17, R102, 0x40, RZ ;  /* 0x0000004066117824 */ /* 0x010fe200078e00ff */
[C---:B------:R-:W-:Y:S01]  /*2220*/  ISETP.GE.AND P0, PT, R98.reuse, R92, PT ;  /* 0x0000005c6200720c */ /* 0x040fe20003f06270 */
[C---:B------:R-:W-:Y:S01]  /*2230*/  VIADD R3, R98.reuse, 0x20 ;  /* 0x0000002062037836 */ /* 0x040fe20000000000 */
[----:B------:R-:W-:Y:S01]  /*2240*/  BSSY.RECONVERGENT B1, `(.L_x_9235) ;  /* 0x00002c3000017945 */ /* 0x000fe20003800200 */
[----:B------:R-:W-:Y:S01]  /*2250*/  VIADD R93, R93, 0xffffffff ;  /* 0xffffffff5d5d7836 */ /* 0x000fe20000000000 */
[----:B------:R-:W-:Y:S01]  /*2260*/  ISETP.GE.AND P0, PT, R98, R94, !P0 ;  /* 0x0000005e6200720c */ /* 0x000fe20004706270 */
[----:B------:R-:W-:Y:S01]  /*2270*/  IMAD.MOV.U32 R96, RZ, RZ, R76 ;  /* 0x000000ffff607224 */ /* 0x000fe200078e004c */
[C---:B------:R-:W-:Y:S01]  /*2280*/  ISETP.GE.AND P5, PT, R3.reuse, R92, PT ;  /* 0x0000005c0300720c */ /* 0x040fe20003fa6270 */
[----:B------:R-:W-:Y:S01]  /*2290*/  IMAD.SHL.U32 R83, R104, 0x40, RZ ;  /* 0x0000004068537824 */ /* 0x000fe200078e00ff */
[-C--:B------:R-:W-:Y:S02]  /*22a0*/  IADD3 R22, P1, PT, R80, R17.reuse, RZ ;  /* 0x0000001150167210 */ /* 0x080fe40007f3e0ff */
[----:B------:R-:W-:Y:S01]  /*22b0*/  ISETP.GE.AND P5, PT, R3, R94, !P5 ;  /* 0x0000005e0300720c */ /* 0x000fe20006fa6270 */
[----:B------:R-:W-:Y:S02]  /*22c0*/  VIADD R3, R98, 0x40 ;  /* 0x0000004062037836 */ /* 0x000fe40000000000 */
[--C-:B------:R-:W-:Y:S03]  /*22d0*/  IMAD.X R23, R77, 0x1, R2.reuse, P1 ;  /* 0x000000014d177824 */ /* 0x100fe600008e0602 */
[C---:B------:R-:W-:Y:S01]  /*22e0*/  ISETP.GE.AND P4, PT, R3.reuse, R92, PT ;  /* 0x0000005c0300720c */ /* 0x040fe20003f86270 */
[----:B------:R-:W-:Y:S03]  /*22f0*/  @P0 IMAD.MOV.U32 R81, RZ, RZ, R77 ;  /* 0x000000ffff510224 */ /* 0x000fe600078e004d */
[----:B------:R-:W-:Y:S01]  /*2300*/  ISETP.GE.AND P4, PT, R3, R94, !P4 ;  /* 0x0000005e0300720c */ /* 0x000fe20006786270 */
[----:B------:R-:W-:Y:S01]  /*2310*/  IMAD.SHL.U32 R3, R58, 0x40, RZ ;  /* 0x000000403a037824 */ /* 0x000fe200078e00ff */
[----:B------:R1:W2:Y:S04]  /*2320*/  @P0 LD.E.128 R4, desc[UR4][R80.64] ;  /* 0x0000000450040980 */ /* 0x0002a8000c101d00 */
[----:B------:R-:W-:Y:S05]  /*2330*/  IADD3 R28, P2, PT, R3, R90, RZ ;  /* 0x0000005a031c7210 */ /* 0x000fea0007f5e0ff */
[----:B------:R-:W-:Y:S02]  /*2340*/  IMAD.X R29, R0, 0x1, R91, P2 ;  /* 0x00000001001d7824 */ /* 0x000fe400010e065b */
[----:B------:R-:W-:Y:S02]  /*2350*/  @P4 IADD3 R30, P1, PT, R22, R17, RZ ;  /* 0x00000011161e4210 */ /* 0x000fe40007f3e0ff */
[----:B------:R-:W-:Y:S03]  /*2360*/  @P4 IADD3 R32, P2, PT, R28, R3, RZ ;  /* 0x000000031c204210 */ /* 0x000fe60007f5e0ff */
[----:B------:R-:W-:Y:S02]  /*2370*/  @P4 IMAD.X R31, R23, 0x1, R2, P1 ;  /* 0x00000001171f4824 */ /* 0x000fe400008e0602 */
[----:B------:R-:W-:Y:S01]  /*2380*/  @P4 IMAD.X R33, R29, 0x1, R0, P2 ;  /* 0x000000011d214824 */ /* 0x000fe200010e0600 */
[----:B------:R-:W-:Y:S02]  /*2390*/  ISETP.GT.AND P2, PT, R93, R70, PT ;  /* 0x000000465d00720c */ /* 0x000fe40003f44270 */
[----:B-1----:R-:W-:Y:S01]  /*23a0*/  SHF.L.U64.HI R81, R104, 0x6, R105 ;  /* 0x0000000668517819 */ /* 0x002fe20000010269 */
[----:B--2---:R1:W-:Y:S04]  /*23b0*/  @P0 ST.E.128 desc[UR4][R90.64], R4 ;  /* 0x000000045a000985 */ /* 0x0043e8000c101d04 */
[----:B------:R2:W3:Y:S01]  /*23c0*/  @P5 LD.E.128 R24, desc[UR4][R22.64] ;  /* 0x0000000416185980 */ /* 0x0004e2000c101d00 */
[----:B-1----:R-:W-:Y:S05]  /*23d0*/  VIADD R5, R98, 0x60 ;  /* 0x0000006062057836 */ /* 0x002fea0000000000 */
[C---:B------:R-:W-:Y:S04]  /*23e0*/  ISETP.GE.AND P3, PT, R5.reuse, R92, PT ;  /* 0x0000005c0500720c */ /* 0x040fe80003f66270 */
[----:B------:R-:W-:Y:S11]  /*23f0*/  ISETP.GE.AND P3, PT, R5, R94, !P3 ;  /* 0x0000005e0500720c */ /* 0x000ff60005f66270 */
[----:B------:R-:W-:Y:S02]  /*2400*/  @!UPT UIADD3 URZ, UPT, UPT, URZ, URZ, URZ ;  /* 0x000000fffffff290 */ /* 0x000fe4000fffe0ff */
[C---:B--2---:R-:W-:Y:S04]  /*2410*/  @P3 LEA R22, P1, R102.reuse, R22, 0x7 ;  /* 0x0000001666163211 */ /* 0x044fe800078238ff */
[----:B------:R-:W-:Y:S01]  /*2420*/  @P3 LEA.HI.X R23, R102, R23, R103, 0x7, P1 ;  /* 0x0000001766173211 */ /* 0x000fe200008f3c67 */
[----:B---3--:R1:W-:Y:S04]  /*2430*/  @P5 ST.E.128 desc[UR4][R28.64], R24 ;  /* 0x000000181c005985 */ /* 0x0083e8000c101d04 */
        /* <DEDUP_REMOVED lines=41> */
.L_x_9236:
        /* <DEDUP_REMOVED lines=65> */
.L_x_9240:
[----:B------:R-:W-:Y:S05]  /*2ae0*/  BSYNC.RECONVERGENT B0 ;  /* 0x0000000000007941 */ /* 0x000fea0003800200 */
.L_x_9239:
        /* <DEDUP_REMOVED lines=52> */
.L_x_9242:
[----:B------:R-:W-:Y:S05]  /*2e30*/  BSYNC.RECONVERGENT B0 ;  /* 0x0000000000007941 */ /* 0x000fea0003800200 */
.L_x_9241:
        /* <DEDUP_REMOVED lines=57> */
.L_x_9244:
[----:B------:R-:W-:Y:S05]  /*31d0*/  BSYNC.RECONVERGENT B0 ;  /* 0x0000000000007941 */ /* 0x000fea0003800200 */
.L_x_9243:
        /* <DEDUP_REMOVED lines=57> */
.L_x_9246:
[----:B------:R-:W-:Y:S05]  /*3570*/  BSYNC.RECONVERGENT B0 ;  /* 0x0000000000007941 */ /* 0x000fea0003800200 */
.L_x_9245:
[----:B------:R-:W5:Y:S02]  /*3580*/  LD.E R3, desc[UR4][R84.64+0xd0] ;  /* 0x0000d00454037980 */ /* 0x000f64000c101900 */
[----:B-----5:R-:W-:Y:S05]  /*3590*/  IMAD.U32 R3, R3, -0x40, RZ ;  /* 0xffffffc003037824 */ /* 0x020fea00078e00ff */
[C---:B------:R-:W-:Y:S02]  /*35a0*/  LEA R14, P1, R3.reuse, R14, 0x1 ;  /* 0x0000000e030e7211 */ /* 0x040fe400078208ff */
[C---:B------:R-:W-:Y:S02]  /*35b0*/  LEA R50, P0, R3.reuse, R50, 0x1 ;  /* 0x0000003203327211 */ /* 0x040fe400078008ff */
[C---:B------:R-:W-:Y:S02]  /*35c0*/  LEA.HI.X.SX32 R15, R3.reuse, R15, 0x1, P1 ;  /* 0x0000000f030f7211 */ /* 0x040fe400008f0eff */
[----:B------:R-:W-:Y:S01]  /*35d0*/  LEA.HI.X.SX32 R51, R3, R51, 0x1, P0 ;  /* 0x0000003303337211 */ /* 0x000fe200000f0eff */
[----:B------:R-:W-:Y:S05]  /*35e0*/  BRA `(.L_x_9237) ;  /* 0x0000001800207947 */ /* 0x000fea0003800000 */
.L_x_9238:
        /* <DEDUP_REMOVED lines=96> */
.L_x_9248:
[----:B------:R-:W-:Y:S05]  /*3bf0*/  BSYNC.RECONVERGENT B0 ;  /* 0x0000000000007941 */ /* 0x000fea0003800200 */
.L_x_9247:
        /* <DEDUP_REMOVED lines=93> */
.L_x_9250:
[----:B------:R-:W-:Y:S05]  /*41d0*/  BSYNC.RECONVERGENT B0 ;  /* 0x0000000000007941 */ /* 0x000fea0003800200 */
.L_x_9249:
        /* <DEDUP_REMOVED lines=96> */
.L_x_9252:
[----:B------:R-:W-:Y:S05]  /*47e0*/  BSYNC.RECONVERGENT B0 ;  /* 0x0000000000007941 */ /* 0x000fea0003800200 */
.L_x_9251:
        /* <DEDUP_REMOVED lines=96> */
.L_x_9254:
[----:B------:R-:W-:Y:S05]  /*4df0*/  BSYNC.RECONVERGENT B0 ;  /* 0x0000000000007941 */ /* 0x000fea0003800200 */
.L_x_9253:
[----:B------:R-:W5:Y:S01]  /*4e00*/  LD.E R3, desc[UR4][R84.64+0xd0] ;  /* 0x0000d00454037980 */ /* 0x000f62000c101900 */
[----:B------:R-:W-:Y:S02]  /*4e10*/  IMAD.MOV.U32 R83, RZ, RZ, R79 ;  /* 0x000000ffff537224 */ /* 0x000fe400078e004f */
[----:B-----5:R-:W-:Y:S05]  /*4e20*/  IMAD.U32 R3, R3, -0x40, RZ ;  /* 0xffffffc003037824 */ /* 0x020fea00078e00ff */
[C---:B------:R-:W-:Y:S02]  /*4e30*/  LEA R86, P1, R3.reuse, R86, 0x1 ;  /* 0x0000005603567211 */ /* 0x040fe400078208ff */
[C---:B------:R-:W-:Y:S02]  /*4e40*/  LEA R82, P0, R3.reuse, R82, 0x1 ;  /* 0x0000005203527211 */ /* 0x040fe400078008ff */
[C---:B------:R-:W-:Y:S02]  /*4e50*/  LEA.HI.X.SX32 R87, R3.reuse, R87, 0x1, P1 ;  /* 0x0000005703577211 */ /* 0x040fe400008f0eff */
[----:B------:R-:W-:Y:S09]  /*4e60*/  LEA.HI.X.SX32 R79, R3, R83, 0x1, P0 ;  /* 0x00000053034f7211 */ /* 0x000ff200000f0eff */
.L_x_9237:
[----:B------:R-:W-:Y:S05]  /*4e70*/  BSYNC.RECONVERGENT B1 ;  /* 0x0000000000017941 */ /* 0x000fea0003800200 */
.L_x_9235:
        /* <DEDUP_REMOVED lines=102> */
.L_x_9256:
[----:B------:R-:W-:Y:S05]  /*54e0*/  BSYNC.RECONVERGENT B0 ;  /* 0x0000000000007941 */ /* 0x000fea0003800200 */
.L_x_9255:
[----:B------:R-:W-:Y:S05]  /*54f0*/  @P2 BRA `(.L_x_9257) ;  /* 0xffffffcc00302947 */ /* 0x000fea000383ffff */
.L_x_9234:
        /* <DEDUP_REMOVED lines=16> */
.L_x_9261:
[----:B------:R-:W-:Y:S05]  /*5600*/  BSYNC.RECONVERGENT B0 ;  /* 0x0000000000007941 */ /* 0x000fea0003800200 */
.L_x_9260:
        /* <DEDUP_REMOVED lines=8> */
.L_x_9259:
        /* <DEDUP_REMOVED lines=41> */
[----:B------:R-:W3:Y:S01]  /*5920*/  LD.E.64 R2, desc[UR4][R2.64] ;  /* 0x0000000402027980 */ /* 0x000ee2000c101b00 */
[----:B----4-:R-:W-:Y:S01]  /*5930*/  MOV R18, R10 ;  /* 0x0000000a00127202 */ /* 0x010fe20000000f00 */
        /* <DEDUP_REMOVED lines=37> */
.L_x_9267:
[----:B------:R-:W-:Y:S05]  /*5b90*/  BSYNC.RECONVERGENT B0 ;  /* 0x0000000000007941 */ /* 0x000fea0003800200 */
.L_x_9266:
[----:B-----5:R1:W-:Y:S02]  /*5ba0*/  STS.128 [R64], R8 ;  /* 0x0000000840007388 */ /* 0x0203e40000000c00 */
.L_x_9265:
[----:B------:R-:W-:Y:S05]  /*5bb0*/  BSYNC.RECONVERGENT B1 ;  /* 0x0000000000017941 */ /* 0x000fea0003800200 */
.L_x_9264:
        /* <DEDUP_REMOVED lines=19> */
[----:B------:R-:W-:Y:S01]  /*5cf0*/  MOV R7, R9 ;  /* 0x0000000900077202 */ /* 0x000fe20000000f00 */
        /* <DEDUP_REMOVED lines=37> */
.L_x_9269:
[----:B------:R-:W-:Y:S05]  /*5f50*/  BSYNC.RECONVERGENT B0 ;  /* 0x0000000000007941 */ /* 0x000fea0003800200 */
.L_x_9268:
[----:B-----5:R2:W-:Y:S01]  /*5f60*/  STS.128 [R64+0x800], R8 ;  /* 0x0008000840007388 */ /* 0x0205e20000000c00 */
[----:B------:R-:W-:Y:S05]  /*5f70*/  BRA `(.L_x_9262) ;  /* 0x0000000800c87947 */ /* 0x000fea0003800000 */
.L_x_9263:
        /* <DEDUP_REMOVED lines=89> */
.L_x_9273:
[----:B------:R-:W-:Y:S05]  /*6510*/  BSYNC.RECONVERGENT B0 ;  /* 0x0000000000007941 */ /* 0x000fea0003800200 */
.L_x_9272:
[----:B-----5:R2:W-:Y:S02]  /*6520*/  STS.128 [R64], R20 ;  /* 0x0000001440007388 */ /* 0x0205e40000000c00 */
.L_x_9271:
[----:B------:R-:W-:Y:S05]  /*6530*/  BSYNC.RECONVERGENT B1 ;  /* 0x0000000000017941 */ /* 0x000fea0003800200 */
.L_x_9270:
        /* <DEDUP_REMOVED lines=84> */
.L_x_9275:
[----:B------:R-:W-:Y:S05]  /*6a80*/  BSYNC.RECONVERGENT B0 ;  /* 0x0000000000007941 */ /* 0x000fea0003800200 */
.L_x_9274:
[----:B-----5:R3:W-:Y:S02]  /*6a90*/  STS.128 [R64+0x800], R16 ;  /* 0x0008001040007388 */ /* 0x0207e40000000c00 */
.L_x_9262:
[----:B------:R-:W-:Y:S05]  /*6aa0*/  BSYNC.RECONVERGENT B2 ;  /* 0x0000000000027941 */ /* 0x000fea0003800200 */
.L_x_9258:
[----:B--2---:R-:W-:Y:S01]  /*6ab0*/  IMAD.IADD R3, R65, 0x1, -R57 ;  /* 0x0000000141037824 */ /* 0x004fe200078e0a39 */
[----:B------:R-:W-:Y:S01]  /*6ac0*/  LEA R4, P0, R67, R140, 0x1 ;  /* 0x0000008c43047211 */ /* 0x000fe200078008ff */
[----:B------:R-:W-:Y:S01]  /*6ad0*/  VIADD R2, R98, 0x40 ;  /* 0x0000004062027836 */ /* 0x000fe20000000000 */
[----:B------:R-:W-:Y:S01]  /*6ae0*/  SHF.L.U64.HI R154, R58, 0x6, R59 ;  /* 0x000000063a9a7819 */ /* 0x000fe2000001023b */
[C---:B------:R-:W-:Y:S01]  /*6af0*/  VIADD R0, R98.reuse, 0x60 ;  /* 0x0000006062007836 */ /* 0x040fe20000000000 */
[-C--:B------:R-:W-:Y:S01]  /*6b00*/  ISETP.GE.AND P6, PT, R98, R3.reuse, PT ;  /* 0x000000036200720c */ /* 0x080fe20003fc6270 */
[----:B------:R-:W-:Y:S01]  /*6b10*/  IMAD.SHL.U32 R155, R58, 0x40, RZ ;  /* 0x000000403a9b7824 */ /* 0x000fe200078e00ff */
[-C--:B------:R-:W-:Y:S02]  /*6b20*/  ISETP.GE.AND P4, PT, R2, R3.reuse, PT ;  /* 0x000000030200720c */ /* 0x080fe40003f86270 */
[-C--:B------:R-:W-:Y:S02]  /*6b30*/  ISETP.GE.AND P3, PT, R0, R3.reuse, PT ;  /* 0x000000030000720c */ /* 0x080fe40003f66270 */
[----:B------:R-:W-:-:S02]  /*6b40*/  ISETP.GE.AND P5, PT, R20, R3, PT ;  /* 0x000000031400720c */ /* 0x000fc40003fa6270 */
[----:B------:R-:W-:Y:S02]  /*6b50*/  LEA.HI.X R5, R67, R139, R68, 0x1, P0 ;  /* 0x0000008b43057211 */ /* 0x000fe400000f0c44 */
[----:B------:R-:W-:-:S03]  /*6b60*/  ISETP.GE.AND P2, PT, R0, R3, PT ;  /* 0x000000030000720c */ /* 0x000fc60003f46270 */
[----:B------:R-:W-:Y:S02]  /*6b70*/  @!P6 IMAD.MOV.U32 R141, RZ, RZ, R139 ;  /* 0x000000ffff8de224 */ /* 0x000fe400078e008b */
[CC--:B------:R-:W-:Y:S02]  /*6b80*/  @!P4 LEA R14, P1, R136.reuse, R4.reuse, 0x6 ;  /* 0x00000004880ec211 */ /* 0x0c0fe400078230ff */
[C---:B-1----:R-:W-:Y:S01]  /*6b90*/  @!P3 LEA R8, P0, R136.reuse, R4, 0x7 ;  /* 0x000000048808b211 */ /* 0x042fe200078038ff */
[----:B------:R-:W-:Y:S01]  /*6ba0*/  @!PT LDS RZ, [RZ] ;  /* 0x00000000fffff984 */ /* 0x000fe20000000800 */
[----:B------:R-:W-:Y:S01]  /*6bb0*/  @!PT LDS RZ, [RZ] ;  /* 0x00000000fffff984 */ /* 0x000fe20000000800 */
[----:B------:R-:W-:Y:S01]  /*6bc0*/  @!PT LDS RZ, [RZ] ;  /* 0x00000000fffff984 */ /* 0x000fe20000000800 */
[----:B------:R-:W-:Y:S01]  /*6bd0*/  @!P6 LDGSTS.E.BYPASS.LTC128B.128 [R64+0x1000], desc[UR4][R140.64] ;  /* 0x010000008c40efae */ /* 0x000fe2000b981a04 */
[CCC-:B------:R-:W-:Y:S02]  /*6be0*/  @!P4 LEA.HI.X R15, R136.reuse, R5.reuse, R137.reuse, 0x6, P1 ;  /* 0x00000005880fc211 */ /* 0x1c0fe400008f3489 */
[----:B------:R-:W-:Y:S01]  /*6bf0*/  @!P3 LEA.HI.X R9, R136, R5, R137, 0x7, P0 ;  /* 0x000000058809b211 */ /* 0x000fe200000f3c89 */
[----:B------:R1:W-:Y:S01]  /*6c00*/  @!P5 LDGSTS.E.BYPASS.LTC128B.128 [R64+0x1800], desc[UR4][R4.64] ;  /* 0x018000000440dfae */ /* 0x0003e2000b981a04 */
[----:B------:R-:W-:-:S03]  /*6c10*/  IADD3 R6, P0, PT, R155, R142, RZ ;  /* 0x0000008e9b067210 */ /* 0x000fc60007f1e0ff */
[----:B------:R-:W-:Y:S01]  /*6c20*/  @!P4 LDGSTS.E.BYPASS.LTC128B.128 [R64+0x2000], desc[UR4][R14.64] ;  /* 0x020000000e40cfae */ /* 0x000fe2000b981a04 */
[-C--:B------:R-:W-:Y:S01]  /*6c30*/  ISETP.GE.AND P4, PT, R20, R3.reuse, PT ;  /* 0x000000031400720c */ /* 0x080fe20003f86270 */
[----:B------:R-:W-:Y:S01]  /*6c40*/  IMAD.X R7, R154, 0x1, R143, P0 ;  /* 0x000000019a077824 */ /* 0x000fe200000e068f */
[----:B------:R-:W-:Y:S01]  /*6c50*/  @!P2 LEA R10, P0, R58, R6, 0x7 ;  /* 0x000000063a0aa211 */ /* 0x000fe200078038ff */
[----:B------:R2:W-:Y:S01]  /*6c60*/  @!P3 LDGSTS.E.BYPASS.LTC128B.128 [R64+0x2800], desc[UR4][R8.64] ;  /* 0x028000000840bfae */ /* 0x0005e2000b981a04 */
[----:B------:R-:W-:Y:S02]  /*6c70*/  ISETP.GE.AND P3, PT, R2, R3, PT ;  /* 0x000000030200720c */ /* 0x000fe40003f66270 */
[----:B------:R-:W-:Y:S01]  /*6c80*/  @!P2 LEA.HI.X R11, R58, R7, R59, 0x7, P0 ;  /* 0x000000073a0ba211 */ /* 0x000fe200000f3c3b */
[----:B------:R-:W0:Y:S04]  /*6c90*/  LDGDEPBAR ;  /* 0x00000000000079af */ /* 0x000e280000000000 */
[----:B------:R-:W3:Y:S04]  /*6ca0*/  LD.E R96, desc[UR4][R84.64+0x184] ;  /* 0x0001840454607980 */ /* 0x000ee8000c101900 */
[----:B------:R-:W3:Y:S02]  /*6cb0*/  LD.E R87, desc[UR4][R84.64+0x188] ;  /* 0x0001880454577980 */ /* 0x000ee4000c101900 */
[----:B------:R-:W-:-:S05]  /*6cc0*/  @!P3 IADD3 R12, P1, PT, R6, R155, RZ ;  /* 0x0000009b060cb210 */ /* 0x000fca0007f3e0ff */
[----:B------:R-:W-:Y:S01]  /*6cd0*/  @!P3 IMAD.X R13, R7, 0x1, R154, P1 ;  /* 0x00000001070db824 */ /* 0x000fe200008e069a */
[----:B------:R-:W-:-:S04]  /*6ce0*/  DEPBAR.LE SB0, 0x0 ;  /* 0x000080000000791a */ /* 0x000fc80000000000 */
[----:B------:R-:W-:Y:S06]  /*6cf0*/  BAR.SYNC.DEFER_BLOCKING 0x0 ;  /* 0x0000000000007b1d */ /* 0x000fec0000010000 */
        /* <DEDUP_REMOVED lines=23> */
[C---:B-1----:R-:W-:Y:S01]  /*6e70*/  IMAD.SHL.U32 R5, R60.reuse, 0x10, RZ ;  /* 0x000000103c057824 */ /* 0x042fe200078e00ff */
[----:B------:R-:W-:Y:S01]  /*6e80*/  LOP3.LUT P3, RZ, R60, 0x4, RZ, 0xc0, !PT ;  /* 0x000000043cff7812 */ /* 0x000fe2000786c0ff */
[----:B------:R-:W-:Y:S01]  /*6e90*/  IMAD.MOV.U32 R67, RZ, RZ, 0x20 ;  /* 0x00000020ff437424 */ /* 0x000fe200078e00ff */
[----:B--2---:R-:W-:Y:S01]  /*6ea0*/  LOP3.LUT R9, R132, 0x8, RZ, 0xc0, !PT ;  /* 0x0000000884097812 */ /* 0x004fe200078ec0ff */
[----:B------:R-:W0:Y:S01]  /*6eb0*/  LDGDEPBAR ;  /* 0x00000000000079af */ /* 0x000e220000000000 */
[----:B------:R-:W-:-:S02]  /*6ec0*/  LOP3.LUT R3, R86, 0xc0, RZ, 0xc0, !PT ;  /* 0x000000c056037812 */ /* 0x000fc400078ec0ff */
[----:B------:R-:W-:Y:S02]  /*6ed0*/  LOP3.LUT R133, R5, 0x3e00, RZ, 0xc0, !PT ;  /* 0x00003e0005857812 */ /* 0x000fe400078ec0ff */
[----:B------:R-:W-:Y:S02]  /*6ee0*/  LOP3.LUT R9, R9, 0xc0, R86, 0xf8, !PT ;  /* 0x000000c009097812 */ /* 0x000fe400078ef856 */
[----:B------:R-:W-:Y:S02]  /*6ef0*/  LOP3.LUT R3, R3, 0x8, R60, 0xf8, !PT ;  /* 0x0000000803037812 */ /* 0x000fe400078ef83c */
[----:B----4-:R-:W-:Y:S02]  /*6f00*/  LOP3.LUT R7, R133, 0x20, R86, 0xf8, !PT ;  /* 0x0000002085077812 */ /* 0x010fe400078ef856 */
[----:B------:R-:W-:Y:S02]  /*6f10*/  LOP3.LUT R5, R5, 0x100, RZ, 0xc0, !PT ;  /* 0x0000010005057812 */ /* 0x000fe400078ec0ff */
[----:B------:R-:W-:-:S02]  /*6f20*/  LOP3.LUT R2, R9, 0x18, R66, 0x78, !PT ;  /* 0x0000001809027812 */ /* 0x000fc400078e7842 */
        /* <DEDUP_REMOVED lines=14> */
[----:B---3--:R-:W-:Y:S04]  /*7010*/  LDSM.16.M88.4 R8, [R58] ;  /* 0x000000003a08783b */ /* 0x008fe80000000200 */
        /* <DEDUP_REMOVED lines=9> */
[----:B------:R-:W-:Y:S01]  /*70b0*/  LDSM.16.M88.4 R104, [R3+0x2400] ;  /* 0x002400000368783b */ /* 0x000fe20000000200 */
[C---:B------:R-:W-:Y:S08]  /*70c0*/  HMMA.16816.F32 R12, R4.reuse, R14, RZ ;  /* 0x0000000e040c723c */ /* 0x040ff000000018ff */
[C---:B--2---:R-:W-:Y:S08]  /*70d0*/  HMMA.16816.F32 R76, R4.reuse, R72, RZ ;  /* 0x00000048044c723c */ /* 0x044ff000000018ff */
[----:B------:R-:W-:Y:S08]  /*70e0*/  HMMA.16816.F32 R72, R4, R74, RZ ;  /* 0x0000004a0448723c */ /* 0x000ff000000018ff */
[C---:B---3--:R-:W-:Y:S08]  /*70f0*/  HMMA.16816.F32 R100, R8.reuse, R16, R100 ;  /* 0x000000100864723c */ /* 0x048ff00000001864 */
[----:B------:R-:W-:Y:S08]  /*7100*/  HMMA.16816.F32 R12, R8, R18, R12 ;  /* 0x00000012080c723c */ /* 0x000ff0000000180c */
[C---:B------:R-:W-:Y:S08]  /*7110*/  HMMA.16816.F32 R68, R4.reuse, R52, RZ ;  /* 0x000000340444723c */ /* 0x040ff000000018ff */
[C---:B----4-:R-:W-:Y:S08]  /*7120*/  HMMA.16816.F32 R48, R4.reuse, R44, RZ ;  /* 0x0000002c0430723c */ /* 0x050ff000000018ff */
        /* <DEDUP_REMOVED lines=14> */
[C---:B-1----:R-:W-:Y:S08]  /*7210*/  HMMA.16816.F32 R68, R8.reuse, R88, R68 ;  /* 0x000000580844723c */ /* 0x042ff00000001844 */
[C---:B------:R-:W-:Y:S01]  /*7220*/  HMMA.16816.F32 R52, R8.reuse, R90, R52 ;  /* 0x0000005a0834723c */ /* 0x040fe20000001834 */
[----:B------:R-:W1:Y:S07]  /*7230*/  LDSM.16.M88.4 R88, [R3+0x2800] ;  /* 0x002800000358783b */ /* 0x000e6e0000000200 */
[C---:B--2---:R-:W-:Y:S08]  /*7240*/  HMMA.16816.F32 R48, R8.reuse, R80, R48 ;  /* 0x000000500830723c */ /* 0x044ff00000001830 */
[----:B------:R-:W-:Y:S01]  /*7250*/  HMMA.16816.F32 R44, R8, R82, R44 ;  /* 0x00000052082c723c */ /* 0x000fe2000000182c */
[----:B------:R-:W2:Y:S02]  /*7260*/  LDSM.16.M88.4 R80, [R3+0x2c00] ;  /* 0x002c00000350783b */ /* 0x000ea40000000200 */
[----:B------:R-:W-:Y:S01]  /*7270*/  IADD3 R159, PT, PT, R65, -R148, -R96 ;  /* 0x80000094419f7210 */ /* 0x000fe20007ffe860 */
[----:B------:R-:W-:-:S04]  /*7280*/  DEPBAR.LE SB0, 0x0 ;  /* 0x000080000000791a */ /* 0x000fc80000000000 */
[C---:B---3--:R-:W-:Y:S08]  /*7290*/  HMMA.16816.F32 R40, R8.reuse, R92, R40 ;  /* 0x0000005c0828723c */ /* 0x048ff00000001828 */
[C---:B------:R-:W-:Y:S08]  /*72a0*/  HMMA.16816.F32 R32, R8.reuse, R104, R32 ;  /* 0x000000680820723c */ /* 0x040ff00000001820 */
[----:B-1----:R-:W-:Y:S03]  /*72b0*/  HMMA.16816.F32 R24, R8, R88, R24 ;  /* 0x000000580818723c */ /* 0x002fe60000001818 */
[----:B------:R-:W-:Y:S01]  /*72c0*/  LOP3.LUT R89, R132, 0x1f0, RZ, 0xc0, !PT ;  /* 0x000001f084597812 */ /* 0x000fe200078ec0ff */
[-C--:B------:R-:W-:Y:S01]  /*72d0*/  FMUL.FTZ R49, R49, R0.reuse ;  /* 0x0000000031317220 */ /* 0x080fe20000410000 */
[----:B------:R-:W-:-:S03]  /*72e0*/  FMUL.FTZ R12, R12, R0 ;  /* 0x000000000c0c7220 */ /* 0x000fc60000410000 */
[----:B------:R1:W-:Y:S01]  /*72f0*/  MUFU.TANH R92, R49 ;  /* 0x00000031005c7308 */ /* 0x0003e20000002400 */
[-C--:B------:R-:W-:Y:S01]  /*7300*/  FMUL.FTZ R77, R77, R0.reuse ;  /* 0x000000004d4d7220 */ /* 0x080fe20000410000 */
[-C--:B------:R-:W-:Y:S01]  /*7310*/  FMUL.FTZ R104, R40, R0.reuse ;  /* 0x0000000028687220 */ /* 0x080fe20000410000 */
[----:B------:R-:W-:Y:S01]  /*7320*/  LOP3.LUT R98, R89, 0x7, R98, 0xf8, !PT ;  /* 0x0000000759627812 */ /* 0x000fe200078ef862 */
[-C--:B------:R-:W-:Y:S01]  /*7330*/  FMUL.FTZ R66, R100, R0.reuse ;  /* 0x0000000064427220 */ /* 0x080fe20000410000 */
[----:B------:R-:W-:-:S03]  /*7340*/  FMUL.FTZ R97, R101, R0 ;  /* 0x0000000065617220 */ /* 0x000fc60000410000 */
[----:B------:R-:W3:Y:S01]  /*7350*/  MUFU.TANH R12, R12 ;  /* 0x0000000c000c7308 */ /* 0x000ee20000002400 */
[----:B------:R-:W-:Y:S03]  /*7360*/  HMMA.16816.F32 R28, R8, R106, R28 ;  /* 0x0000006a081c723c */ /* 0x000fe6000000181c */
[----:B-1----:R-:W-:Y:S02]  /*7370*/  IMAD.SHL.U32 R49, R60, 0x2, RZ ;  /* 0x000000023c317824 */ /* 0x002fe400078e00ff */
[----:B------:R-:W-:-:S03]  /*7380*/  FMUL.FTZ R68, R68, R0 ;  /* 0x0000000044447220 */ /* 0x000fc60000410000 */
[----:B------:R-:W-:Y:S01]  /*7390*/  LOP3.LUT R40, R49, 0x6, RZ, 0xc0, !PT ;  /* 0x0000000631287812 */ /* 0x000fe200078ec0ff */
[----:B------:R-:W1:Y:S01]  /*73a0*/  MUFU.TANH R77, R77 ;  /* 0x0000004d004d7308 */ /* 0x000e620000002400 */
[----:B------:R-:W-:Y:S02]  /*73b0*/  IMAD R98, R147, 0x40, R98 ;  /* 0x0000004093627824 */ /* 0x000fe400078e0262 */
[----:B------:R-:W-:Y:S01]  /*73c0*/  LOP3.LUT R107, R57, R40, RZ, 0xfc, !PT ;  /* 0x00000028396b7212 */ /* 0x000fe200078efcff */
[----:B------:R-:W-:Y:S03]  /*73d0*/  HMMA.16816.F32 R36, R8, R94, R36 ;  /* 0x0000005e0824723c */ /* 0x000fe60000001824 */
[-C--:B------:R-:W-:Y:S01]  /*73e0*/  FMUL.FTZ R13, R13, R0.reuse ;  /* 0x000000000d0d7220 */ /* 0x080fe20000410000 */
[-C--:B------:R-:W-:Y:S01]  /*73f0*/  FMUL.FTZ R76, R76, R0.reuse ;  /* 0x000000004c4c7220 */ /* 0x080fe20000410000 */
[-C--:B------:R-:W-:Y:S01]  /*7400*/  FMUL.FTZ R106, R103, R0.reuse ;  /* 0x00000000676a7220 */ /* 0x080fe20000410000 */
[----:B------:R-:W4:Y:S01]  /*7410*/  MUFU.TANH R66, R66 ;  /* 0x0000004200427308 */ /* 0x000f220000002400 */
[----:B------:R-:W-:Y:S01]  /*7420*/  FMUL.FTZ R53, R53, R0 ;  /* 0x0000000035357220 */ /* 0x000fe20000410000 */
[----:B------:R-:W-:-:S02]  /*7430*/  IMAD.IADD R159, R98, 0x1, R159 ;  /* 0x00000001629f7824 */ /* 0x000fc400078e029f */
[----:B------:R-:W-:-:S04]  /*7440*/  VIADD R103, R107, 0x8 ;  /* 0x000000086b677836 */ /* 0x000fc80000000000 */
[----:B------:R-:W4:Y:S01]  /*7450*/  MUFU.TANH R97, R97 ;  /* 0x0000006100617308 */ /* 0x000f220000002400 */
[-C--:B------:R-:W-:Y:S01]  /*7460*/  FMUL.FTZ R72, R72, R0.reuse ;  /* 0x0000000048487220 */ /* 0x080fe20000410000 */
[----:B------:R-:W-:Y:S01]  /*7470*/  FMUL.FTZ R73, R73, R0 ;  /* 0x0000000049497220 */ /* 0x000fe20000410000 */
[C---:B------:R-:W-:Y:S03]  /*7480*/  HMMA.16816.F32 R20, R8.reuse, R90, R20 ;  /* 0x0000005a0814723c */ /* 0x040fe60000001814 */
[----:B------:R-:W-:Y:S02]  /*7490*/  ISETP.GT.AND P1, PT, R159, R103, PT ;  /* 0x000000679f00720c */ /* 0x000fe40003f24270 */
[----:B------:R-:W4:Y:S01]  /*74a0*/  MUFU.TANH R68, R68 ;  /* 0x0000004400447308 */ /* 0x000f220000002400 */
[----:B------:R-:W-:Y:S02]  /*74b0*/  IADD3 R87, PT, PT, R87, R65, -R148 ;  /* 0x0000004157577210 */ /* 0x000fe40007ffe894 */
[----:B--2---:R-:W-:Y:S03]  /*74c0*/  HMMA.16816.F32 R4, R8, R82, R4 ;  /* 0x000000520804723c */ /* 0x004fe60000001804 */
[----:B------:R-:W-:-:S02]  /*74d0*/  VIADD R82, R107, 0x11 ;  /* 0x000000116b527836 */ /* 0x000fc40000000000 */
[-C--:B------:R-:W-:Y:S01]  /*74e0*/  FMUL.FTZ R44, R44, R0.reuse ;  /* 0x000000002c2c7220 */ /* 0x080fe20000410000 */
[----:B------:R-:W2:Y:S01]  /*74f0*/  MUFU.TANH R13, R13 ;  /* 0x0000000d000d7308 */ /* 0x000ea20000002400 */
[-C--:B------:R-:W-:Y:S01]  /*7500*/  FMUL.FTZ R69, R69, R0.reuse ;  /* 0x0000000045457220 */ /* 0x080fe20000410000 */
[----:B------:R-:W-:Y:S01]  /*7510*/  FMUL.FTZ R52, R52, R0 ;  /* 0x0000000034347220 */ /* 0x000fe20000410000 */
[----:B------:R-:W-:-:S05]  /*7520*/  VIADD R105, R107, 0x1 ;  /* 0x000000016b697836 */ /* 0x000fca0000000000 */
[----:B------:R-:W-:Y:S01]  /*7530*/  MUFU.TANH R76, R76 ;  /* 0x0000004c004c7308 */ /* 0x000fe20000002400 */
[----:B---3--:R-:W-:Y:S01]  /*7540*/  FSEL R110, R12, -INF , !P1 ;  /* 0xff8000000c6e7808 */ /* 0x008fe20004800000 */
[----:B------:R-:W-:Y:S03]  /*7550*/  HMMA.16816.F32 R16, R8, R80, R16 ;  /* 0x000000500810723c */ /* 0x000fe60000001810 */
[----:B------:R-:W-:Y:S01]  /*7560*/  VIADD R101, R107, 0x20 ;  /* 0x000000206b657836 */ /* 0x000fe20000000000 */
[----:B------:R-:W-:Y:S02]  /*7570*/  ISETP.GT.AND P1, PT, R159, R82, PT ;  /* 0x000000529f00720c */ /* 0x000fe40003f24270 */
[----:B------:R-:W-:Y:S01]  /*7580*/  MUFU.TANH R53, R53 ;  /* 0x0000003500357308 */ /* 0x000fe20000002400 */
[----:B------:R-:W-:Y:S02]  /*7590*/  IMAD.IADD R156, R98, 0x1, R87 ;  /* 0x00000001629c7824 */ /* 0x000fe400078e0257 */
[-C--:B------:R-:W-:Y:S01]  /*75a0*/  FMUL.FTZ R41, R41, R0.reuse ;  /* 0x0000000029297220 */ /* 0x080fe20000410000 */
[----:B------:R-:W-:Y:S01]  /*75b0*/  FMUL.FTZ R48, R48, R0 ;  /* 0x0000000030307220 */ /* 0x000fe20000410000 */
[----:B------:R-:W-:-:S03]  /*75c0*/  VIADD R10, R107, 0x9 ;  /* 0x000000096b0a7836 */ /* 0x000fc60000000000 */
[----:B------:R-:W3:Y:S01]  /*75d0*/  MUFU.TANH R72, R72 ;  /* 0x0000004800487308 */ /* 0x000ee20000002400 */
[----:B------:R-:W-:Y:S01]  /*75e0*/  VIADD R8, R107, 0x10 ;  /* 0x000000106b087836 */ /* 0x000fe20000000000 */
[C---:B------:R-:W-:Y:S02]  /*75f0*/  ISETP.GT.AND P5, PT, R159.reuse, R107, PT ;  /* 0x0000006b9f00720c */ /* 0x040fe40003fa4270 */
[----:B------:R-:W-:-:S04]  /*7600*/  ISETP.GT.AND P2, PT, R159, R105, PT ;  /* 0x000000699f00720c */ /* 0x000fc80003f44270 */
[----:B------:R-:W3:Y:S01]  /*7610*/  MUFU.TANH R73, R73 ;  /* 0x0000004900497308 */ /* 0x000ee20000002400 */
[----:B-1----:R-:W-:Y:S01]  /*7620*/  FSEL R77, R77, -INF , !P1 ;  /* 0xff8000004d4d7808 */ /* 0x002fe20004800000 */
[----:B------:R-:W-:Y:S01]  /*7630*/  VIADD R94, R107, 0x29 ;  /* 0x000000296b5e7836 */ /* 0x000fe20000000000 */
[----:B------:R-:W-:-:S05]  /*7640*/  ISETP.GT.AND P1, PT, R159, R101, PT ;  /* 0x000000659f00720c */ /* 0x000fca0003f24270 */
[----:B------:R1:W3:Y:S01]  /*7650*/  MUFU.TANH R100, R44 ;  /* 0x0000002c00647308 */ /* 0x0002e20000002400 */
[-C--:B------:R-:W-:Y:S01]  /*7660*/  FMUL.FTZ R45, R45, R0.reuse ;  /* 0x000000002d2d7220 */ /* 0x080fe20000410000 */
[--C-:B------:R-:W-:Y:S01]  /*7670*/  VIADDMNMX R158, R156, 0x1, R65.reuse, PT ;  /* 0x000000019c9e7846 */ /* 0x100fe20003800141 */
[-C--:B------:R-:W-:Y:S01]  /*7680*/  FMUL.FTZ R36, R36, R0.reuse ;  /* 0x0000000024247220 */ /* 0x080fe20000410000 */
[-C--:B------:R-:W-:Y:S01]  /*7690*/  FMUL.FTZ R37, R37, R0.reuse ;  /* 0x0000000025257220 */ /* 0x080fe20000410000 */
[-C--:B------:R-:W-:Y:S01]  /*76a0*/  FMUL.FTZ R32, R32, R0.reuse ;  /* 0x0000000020207220 */ /* 0x080fe20000410000 */
[----:B------:R-:W-:Y:S02]  /*76b0*/  VIADD R157, R159, 0x8 ;  /* 0x000000089f9d7836 */ /* 0x000fe40000000000 */
[----:B------:R-:W3:Y:S01]  /*76c0*/  MUFU.TANH R69, R69 ;  /* 0x0000004500457308 */ /* 0x000ee20000002400 */
[----:B------:R-:W-:Y:S01]  /*76d0*/  FMUL.FTZ R99, R102, R0 ;  /* 0x0000000066637220 */ /* 0x000fe20000410000 */
[----:B------:R-:W-:Y:S01]  /*76e0*/  VIADDMNMX R156, R156, 0x9, R65, PT ;  /* 0x000000099c9c7846 */ /* 0x000fe20003800141 */
[----:B------:R-:W-:Y:S01]  /*76f0*/  VIADD R80, R107, 0x18 ;  /* 0x000000186b507836 */ /* 0x000fe20000000000 */
[----:B----4-:R-:W-:-:S04]  /*7700*/  FSEL R113, R66, -INF , !P5 ;  /* 0xff80000042717808 */ /* 0x010fc80006800000 */
[----:B------:R-:W4:Y:S01]  /*7710*/  MUFU.TANH R52, R52 ;  /* 0x0000003400347308 */ /* 0x000f220000002400 */
[----:B------:R-:W-:Y:S01]  /*7720*/  FSEL R111, R97, -INF , !P2 ;  /* 0xff800000616f7808 */ /* 0x000fe20005000000 */
[----:B------:R-:W-:Y:S01]  /*7730*/  VIADD R102, R107, 0x19 ;  /* 0x000000196b667836 */ /* 0x000fe20000000000 */
[C---:B------:R-:W-:Y:S01]  /*7740*/  ISETP.GT.AND P5, PT, R159.reuse, R10, PT ;  /* 0x0000000a9f00720c */ /* 0x040fe20003fa4270 */
[----:B------:R-:W-:Y:S01]  /*7750*/  FMUL.FTZ R24, R24, R0 ;  /* 0x0000000018187220 */ /* 0x000fe20000410000 */
[----:B------:R-:W-:-:S03]  /*7760*/  ISETP.GT.AND P2, PT, R159, R8, PT ;  /* 0x000000089f00720c */ /* 0x000fc60003f44270 */
[----:B------:R3:W4:Y:S01]  /*7770*/  MUFU.TANH R114, R41 ;  /* 0x0000002900727308 */ /* 0x0007220000002400 */
[----:B------:R-:W-:Y:S01]  /*7780*/  FSEL R176, R68, -INF , !P1 ;  /* 0xff80000044b07808 */ /* 0x000fe20004800000 */
[----:B------:R-:W-:Y:S02]  /*7790*/  VIADD R93, R107, 0x38 ;  /* 0x000000386b5d7836 */ /* 0x000fe40000000000 */
[----:B------:R-:W-:Y:S01]  /*77a0*/  FMUL.FTZ R116, R33, R0 ;  /* 0x0000000021747220 */ /* 0x000fe20000410000 */
[----:B------:R-:W-:Y:S01]  /*77b0*/  ISETP.GT.AND P1, PT, R159, R94, PT ;  /* 0x0000005e9f00720c */ /* 0x000fe20003f24270 */
[----:B------:R-:W-:Y:S01]  /*77c0*/  VIADD R98, R107, 0x21 ;  /* 0x000000216b627836 */ /* 0x000fe20000000000 */
[----:B------:R-:W-:Y:S01]  /*77d0*/  ISETP.GT.AND P0, PT, R157, R107, PT ;  /* 0x0000006b9d00720c */ /* 0x000fe20003f04270 */
[----:B------:R-:W4:Y:S01]  /*77e0*/  MUFU.TANH R48, R48 ;  /* 0x0000003000307308 */ /* 0x000f220000002400 */
[C---:B------:R-:W-:Y:S01]  /*77f0*/  VIADD R96, R107.reuse, 0x28 ;  /* 0x000000286b607836 */ /* 0x040fe20000000000 */
[C---:B------:R-:W-:Y:S01]  /*7800*/  ISETP.GE.AND P6, PT, R107.reuse, R158, PT ;  /* 0x0000009e6b00720c */ /* 0x040fe20003fc6270 */
[C---:B------:R-:W-:Y:S01]  /*7810*/  VIADD R90, R107.reuse, 0x30 ;  /* 0x000000306b5a7836 */ /* 0x040fe20000000000 */
[C---:B------:R-:W-:Y:S01]  /*7820*/  ISETP.GE.AND P4, PT, R107.reuse, R156, PT ;  /* 0x0000009c6b00720c */ /* 0x040fe20003f86270 */
[----:B------:R-:W-:-:S02]  /*7830*/  VIADD R95, R107, 0x31 ;  /* 0x000000316b5f7836 */ /* 0x000fc40000000000 */
[----:B------:R-:W-:Y:S01]  /*7840*/  FMUL.FTZ R29, R29, R0 ;  /* 0x000000001d1d7220 */ /* 0x000fe20000410000 */
[C---:B------:R-:W-:Y:S01]  /*7850*/  VIADD R91, R107.reuse, 0x39 ;  /* 0x000000396b5b7836 */ /* 0x040fe20000000000 */
[----:B------:R4:W-:Y:S01]  /*7860*/  MUFU.TANH R130, R45 ;  /* 0x0000002d00827308 */ /* 0x0009e20000002400 */
[----:B------:R-:W-:Y:S01]  /*7870*/  VIADD R89, R107, 0x40 ;  /* 0x000000406b597836 */ /* 0x000fe20000000000 */
[----:B--2---:R-:W-:Y:S01]  /*7880*/  FSEL R109, R13, -INF , !P5 ;  /* 0xff8000000d6d7808 */ /* 0x004fe20006800000 */
[C---:B------:R-:W-:Y:S02]  /*7890*/  VIADD R88, R107.reuse, 0x41 ;  /* 0x000000416b587836 */ /* 0x040fe40000000000 */
[C---:B------:R-:W-:Y:S02]  /*78a0*/  VIADD R87, R107.reuse, 0x48 ;  /* 0x000000486b577836 */ /* 0x040fe40000000000 */
[C---:B------:R-:W-:Y:S01]  /*78b0*/  VIADD R83, R107.reuse, 0x49 ;  /* 0x000000496b537836 */ /* 0x040fe20000000000 */
[----:B------:R2:W-:Y:S01]  /*78c0*/  MUFU.TANH R160, R36 ;  /* 0x0000002400a07308 */ /* 0x0005e20000002400 */
[----:B------:R-:W-:-:S02]  /*78d0*/  VIADD R81, R107, 0x50 ;  /* 0x000000506b517836 */ /* 0x000fc40000000000 */
[C---:B------:R-:W-:Y:S02]  /*78e0*/  VIADD R65, R107.reuse, 0x51 ;  /* 0x000000516b417836 */ /* 0x040fe40000000000 */
[C---:B------:R-:W-:Y:S02]  /*78f0*/  VIADD R49, R107.reuse, 0x58 ;  /* 0x000000586b317836 */ /* 0x040fe40000000000 */
[C---:B-1----:R-:W-:Y:S01]  /*7900*/  VIADD R44, R107.reuse, 0x60 ;  /* 0x000000606b2c7836 */ /* 0x042fe20000000000 */
[----:B------:R1:W-:Y:S01]  /*7910*/  MUFU.TANH R134, R37 ;  /* 0x0000002500867308 */ /* 0x0003e20000002400 */
[C---:B---3--:R-:W-:Y:S02]  /*7920*/  VIADD R41, R107.reuse, 0x61 ;  /* 0x000000616b297836 */ /* 0x048fe40000000000 */
[C---:B----4-:R-:W-:Y:S02]  /*7930*/  VIADD R45, R107.reuse, 0x59 ;  /* 0x000000596b2d7836 */ /* 0x050fe40000000000 */
[----:B------:R-:W-:-:S02]  /*7940*/  VIADD R33, R107, 0x70 ;  /* 0x000000706b217836 */ /* 0x000fc40000000000 */
[C---:B------:R-:W-:Y:S01]  /*7950*/  VIADD R11, R107.reuse, 0x78 ;  /* 0x000000786b0b7836 */ /* 0x040fe20000000000 */
[----:B------:R3:W4:Y:S01]  /*7960*/  MUFU.TANH R112, R32 ;  /* 0x0000002000707308 */ /* 0x0007220000002400 */
[C---:B------:R-:W-:Y:S02]  /*7970*/  VIADD R9, R107.reuse, 0x79 ;  /* 0x000000796b097836 */ /* 0x040fe40000000000 */
[----:B--2---:R-:W-:Y:S01]  /*7980*/  VIADD R36, R107, 0x69 ;  /* 0x000000696b247836 */ /* 0x004fe20000000000 */
[----:B------:R-:W-:-:S04]  /*7990*/  ISETP.GT.AND P5, PT, R159, R80, PT ;  /* 0x000000509f00720c */ /* 0x000fc80003fa4270 */
[----:B------:R2:W-:Y:S01]  /*79a0*/  MUFU.TANH R66, R24 ;  /* 0x0000001800427308 */ /* 0x0005e20000002400 */
[C---:B-1----:R-:W-:Y:S01]  /*79b0*/  VIADD R37, R107.reuse, 0x68 ;  /* 0x000000686b257836 */ /* 0x042fe20000000000 */
[----:B------:R-:W-:Y:S01]  /*79c0*/  FSEL R12, R72, -INF , !P5 ;  /* 0xff800000480c7808 */ /* 0x000fe20006800000 */
[----:B---3--:R-:W-:Y:S01]  /*79d0*/  VIADD R32, R107, 0x71 ;  /* 0x000000716b207836 */ /* 0x008fe20000000000 */
[----:B------:R-:W-:-:S04]  /*79e0*/  FSEL R107, R76, -INF , !P2 ;  /* 0xff8000004c6b7808 */ /* 0x000fc80005000000 */
[----:B------:R-:W1:Y:S01]  /*79f0*/  MUFU.TANH R104, R104 ;  /* 0x0000006800687308 */ /* 0x000e620000002400 */
[----:B------:R-:W-:Y:S01]  /*7a00*/  ISETP.GT.AND P2, PT, R159, R102, PT ;  /* 0x000000669f00720c */ /* 0x000fe20003f44270 */
[----:B--2---:R-:W-:Y:S01]  /*7a10*/  FMUL.FTZ R24, R20, R0 ;  /* 0x0000000014187220 */ /* 0x004fe20000410000 */
[----:B------:R-:W-:-:S05]  /*7a20*/  FSEL R20, R53, -INF , !P1 ;  /* 0xff80000035147808 */ /* 0x000fca0004800000 */
[----:B------:R2:W3:Y:S01]  /*7a30*/  MUFU.TANH R108, R29 ;  /* 0x0000001d006c7308 */ /* 0x0004e20000002400 */
[----:B------:R-:W-:Y:S01]  /*7a40*/  ISETP.GT.AND P1, PT, R159, R93, PT ;  /* 0x0000005d9f00720c */ /* 0x000fe20003f24270 */
[-C--:B------:R-:W-:Y:S01]  /*7a50*/  FMUL.FTZ R28, R28, R0.reuse ;  /* 0x000000001c1c7220 */ /* 0x080fe20000410000 */
[----:B------:R-:W-:Y:S01]  /*7a60*/  FSEL R73, R73, -INF , !P2 ;  /* 0xff80000049497808 */ /* 0x000fe20005000000 */
[----:B------:R-:W-:Y:S01]  /*7a70*/  FMUL.FTZ R13, R16, R0 ;  /* 0x00000000100d7220 */ /* 0x000fe20000410000 */
[C---:B------:R-:W-:Y:S02]  /*7a80*/  ISETP.GT.AND P5, PT, R159.reuse, R98, PT ;  /* 0x000000629f00720c */ /* 0x040fe40003fa4270 */
[----:B------:R-:W-:Y:S01]  /*7a90*/  ISETP.GT.AND P2, PT, R159, R96, PT ;  /* 0x000000609f00720c */ /* 0x000fe20003f44270 */
[----:B------:R-:W-:Y:S01]  /*7aa0*/  FMUL.FTZ R16, R17, R0 ;  /* 0x0000000011107220 */ /* 0x000fe20000410000 */
[----:B------:R-:W-:Y:S01]  /*7ab0*/  FSEL R162, R100, -INF , !P1 ;  /* 0xff80000064a27808 */ /* 0x000fe20004800000 */
[----:B------:R-:W3:Y:S01]  /*7ac0*/  MUFU.TANH R24, R24 ;  /* 0x0000001800187308 */ /* 0x000ee20000002400 */
[----:B------:R-:W-:Y:S01]  /*7ad0*/  ISETP.GT.AND P1, PT, R159, R88, PT ;  /* 0x000000589f00720c */ /* 0x000fe20003f24270 */
[----:B------:R-:W-:Y:S01]  /*7ae0*/  FMUL.FTZ R25, R25, R0 ;  /* 0x0000000019197220 */ /* 0x000fe20000410000 */
[----:B------:R-:W-:-:S02]  /*7af0*/  FSEL R69, R69, -INF , !P5 ;  /* 0xff80000045457808 */ /* 0x000fc40006800000 */
[----:B------:R-:W-:Y:S02]  /*7b00*/  FSEL R174, R52, -INF , !P2 ;  /* 0xff80000034ae7808 */ /* 0x000fe40005000000 */
[C---:B------:R-:W-:Y:S01]  /*7b10*/  ISETP.GT.AND P5, PT, R159.reuse, R90, PT ;  /* 0x0000005a9f00720c */ /* 0x040fe20003fa4270 */
[----:B------:R-:W3:Y:S01]  /*7b20*/  MUFU.TANH R116, R116 ;  /* 0x0000007400747308 */ /* 0x000ee20000002400 */
[C---:B------:R-:W-:Y:S02]  /*7b30*/  ISETP.GT.AND P2, PT, R159.reuse, R95, PT ;  /* 0x0000005f9f00720c */ /* 0x040fe40003f44270 */
[----:B------:R-:W-:Y:S02]  /*7b40*/  FSEL R97, R114, -INF , !P1 ;  /* 0xff80000072617808 */ /* 0x000fe40004800000 */
[----:B------:R-:W-:-:S03]  /*7b50*/  ISETP.GT.AND P1, PT, R159, R81, PT ;  /* 0x000000519f00720c */ /* 0x000fc60003f24270 */
[----:B------:R-:W3:Y:S01]  /*7b60*/  MUFU.TANH R28, R28 ;  /* 0x0000001c001c7308 */ /* 0x000ee20000002400 */
[----:B------:R-:W-:Y:S01]  /*7b70*/  FSEL R168, R48, -INF , !P5 ;  /* 0xff80000030a87808 */ /* 0x000fe20006800000 */
[----:B------:R-:W-:Y:S01]  /*7b80*/  FMUL.FTZ R21, R21, R0 ;  /* 0x0000000015157220 */ /* 0x000fe20000410000 */
[----:B------:R-:W-:Y:S02]  /*7b90*/  FSEL R92, R92, -INF , !P2 ;  /* 0xff8000005c5c7808 */ /* 0x000fe40005000000 */
[----:B------:R-:W-:-:S03]  /*7ba0*/  ISETP.GT.AND P5, PT, R159, R91, PT ;  /* 0x0000005b9f00720c */ /* 0x000fc60003fa4270 */
[----:B------:R-:W3:Y:S01]  /*7bb0*/  MUFU.TANH R16, R16 ;  /* 0x0000001000107308 */ /* 0x000ee20000002400 */
[C---:B------:R-:W-:Y:S02]  /*7bc0*/  ISETP.GT.AND P2, PT, R159.reuse, R89, PT ;  /* 0x000000599f00720c */ /* 0x040fe40003f44270 */
[----:B----4-:R-:W-:Y:S02]  /*7bd0*/  FSEL R112, R112, -INF , !P1 ;  /* 0xff80000070707808 */ /* 0x010fe40004800000 */
[----:B------:R-:W-:-:S03]  /*7be0*/  ISETP.GT.AND P1, PT, R159, R45, PT ;  /* 0x0000002d9f00720c */ /* 0x000fc60003f24270 */
[----:B------:R-:W4:Y:S01]  /*7bf0*/  MUFU.TANH R25, R25 ;  /* 0x0000001900197308 */ /* 0x000f220000002400 */
[----:B------:R-:W-:Y:S01]  /*7c00*/  FSEL R130, R130, -INF , !P5 ;  /* 0xff80000082827808 */ /* 0x000fe20006800000 */
[-C--:B--2---:R-:W-:Y:S01]  /*7c10*/  FMUL.FTZ R29, R4, R0.reuse ;  /* 0x00000000041d7220 */ /* 0x084fe20000410000 */
[----:B-1----:R-:W-:Y:S01]  /*7c20*/  FSEL R53, R104, -INF , !P2 ;  /* 0xff80000068357808 */ /* 0x002fe20005000000 */
[-C--:B------:R-:W-:Y:S01]  /*7c30*/  FMUL.FTZ R14, R14, R0.reuse ;  /* 0x000000000e0e7220 */ /* 0x080fe20000410000 */
[----:B------:R-:W-:Y:S01]  /*7c40*/  ISETP.GT.AND P5, PT, R159, R87, PT ;  /* 0x000000579f00720c */ /* 0x000fe20003fa4270 */
[-C--:B------:R-:W-:Y:S01]  /*7c50*/  FMUL.FTZ R4, R5, R0.reuse ;  /* 0x0000000005047220 */ /* 0x080fe20000410000 */
[----:B------:R-:W-:Y:S01]  /*7c60*/  ISETP.GT.AND P2, PT, R159, R83, PT ;  /* 0x000000539f00720c */ /* 0x000fe20003f44270 */
[----:B------:R-:W1:Y:S01]  /*7c70*/  MUFU.TANH R99, R99 ;  /* 0x0000006300637308 */ /* 0x000e620000002400 */
[----:B------:R-:W-:Y:S01]  /*7c80*/  FMUL.FTZ R15, R15, R0 ;  /* 0x000000000f0f7220 */ /* 0x000fe20000410000 */
[----:B---3--:R-:W-:-:S02]  /*7c90*/  FSEL R108, R108, -INF , !P1 ;  /* 0xff8000006c6c7808 */ /* 0x008fc40004800000 */
[----:B------:R-:W-:-:S04]  /*7ca0*/  ISETP.GT.AND P1, PT, R159, R37, PT ;  /* 0x000000259f00720c */ /* 0x000fc80003f24270 */
[----:B------:R-:W2:Y:S01]  /*7cb0*/  MUFU.TANH R21, R21 ;  /* 0x0000001500157308 */ /* 0x000ea20000002400 */
[----:B------:R-:W-:Y:S02]  /*7cc0*/  FSEL R160, R160, -INF , !P5 ;  /* 0xff800000a0a07808 */ /* 0x000fe40006800000 */
[----:B------:R-:W-:-:S05]  /*7cd0*/  FSEL R134, R134, -INF , !P2 ;  /* 0xff80000086867808 */ /* 0x000fca0005000000 */
[----:B------:R-:W3:Y:S01]  /*7ce0*/  MUFU.TANH R13, R13 ;  /* 0x0000000d000d7308 */ /* 0x000ee20000002400 */
[C---:B------:R-:W-:Y:S02]  /*7cf0*/  ISETP.GT.AND P5, PT, R159.reuse, R65, PT ;  /* 0x000000419f00720c */ /* 0x040fe40003fa4270 */
[----:B------:R-:W-:-:S05]  /*7d00*/  ISETP.GT.AND P2, PT, R159, R49, PT ;  /* 0x000000319f00720c */ /* 0x000fca0003f44270 */
[----:B------:R-:W3:Y:S01]  /*7d10*/  MUFU.TANH R106, R106 ;  /* 0x0000006a006a7308 */ /* 0x000ee20000002400 */
[----:B------:R-:W-:Y:S02]  /*7d20*/  FSEL R24, R24, -INF , !P1 ;  /* 0xff80000018187808 */ /* 0x000fe40004800000 */
[----:B------:R-:W-:-:S05]  /*7d30*/  ISETP.GT.AND P1, PT, R159, R32, PT ;  /* 0x000000209f00720c */ /* 0x000fca0003f24270 */
[----:B------:R-:W3:Y:S01]  /*7d40*/  MUFU.TANH R14, R14 ;  /* 0x0000000e000e7308 */ /* 0x000ee20000002400 */
[----:B------:R-:W-:Y:S02]  /*7d50*/  FSEL R116, R116, -INF , !P5 ;  /* 0xff80000074747808 */ /* 0x000fe40006800000 */
[----:B------:R-:W-:-:S05]  /*7d60*/  FSEL R104, R28, -INF , !P2 ;  /* 0xff8000001c687808 */ /* 0x000fca0005000000 */
[----:B------:R-:W3:Y:S01]  /*7d70*/  MUFU.TANH R29, R29 ;  /* 0x0000001d001d7308 */ /* 0x000ee20000002400 */
[C---:B------:R-:W-:Y:S02]  /*7d80*/  ISETP.GT.AND P5, PT, R159.reuse, R44, PT ;  /* 0x0000002c9f00720c */ /* 0x040fe40003fa4270 */
[----:B------:R-:W-:-:S05]  /*7d90*/  ISETP.GT.AND P2, PT, R159, R41, PT ;  /* 0x000000299f00720c */ /* 0x000fca0003f44270 */
[----:B------:R-:W3:Y:S01]  /*7da0*/  MUFU.TANH R4, R4 ;  /* 0x0000000400047308 */ /* 0x000ee20000002400 */
[----:B------:R-:W-:Y:S01]  /*7db0*/  FSEL R28, R16, -INF , !P1 ;  /* 0xff800000101c7808 */ /* 0x000fe20004800000 */
[----:B------:R-:W-:-:S06]  /*7dc0*/  FMUL.FTZ R16, R78, R0 ;  /* 0x000000004e107220 */ /* 0x000fcc0000410000 */
[----:B------:R-:W3:Y:S01]  /*7dd0*/  MUFU.TANH R15, R15 ;  /* 0x0000000f000f7308 */ /* 0x000ee20000002400 */
[----:B------:R-:W-:Y:S02]  /*7de0*/  FSEL R66, R66, -INF , !P5 ;  /* 0xff80000042427808 */ /* 0x000fe40006800000 */
[----:B----4-:R-:W-:Y:S02]  /*7df0*/  FSEL R25, R25, -INF , !P2 ;  /* 0xff80000019197808 */ /* 0x010fe40005000000 */
[C---:B------:R-:W-:Y:S02]  /*7e00*/  ISETP.GT.AND P5, PT, R159.reuse, R36, PT ;  /* 0x000000249f00720c */ /* 0x040fe40003fa4270 */
[----:B------:R-:W-:Y:S02]  /*7e10*/  ISETP.GT.AND P2, PT, R159, R33, PT ;  /* 0x000000219f00720c */ /* 0x000fe40003f44270 */
[----:B------:R-:W-:Y:S01]  /*7e20*/  ISETP.GT.AND P1, PT, R157, R105, PT ;  /* 0x000000699d00720c */ /* 0x000fe20003f24270 */
[----:B------:R-:W4:Y:S01]  /*7e30*/  MUFU.TANH R16, R16 ;  /* 0x0000001000107308 */ /* 0x000f220000002400 */
[----:B-1----:R-:W-:Y:S01]  /*7e40*/  FSEL R5, R99, -INF , !P0 ;  /* 0xff80000063057808 */ /* 0x002fe20004000000 */
[----:B------:R-:W-:Y:S01]  /*7e50*/  FMUL.FTZ R79, R79, R0 ;  /* 0x000000004f4f7220 */ /* 0x000fe20000410000 */
[----:B--2---:R-:W-:-:S02]  /*7e60*/  FSEL R21, R21, -INF , !P5 ;  /* 0xff80000015157808 */ /* 0x004fc40006800000 */
[----:B---3--:R-:W-:Y:S02]  /*7e70*/  FSEL R17, R13, -INF , !P2 ;  /* 0xff8000000d117808 */ /* 0x008fe40005000000 */
[----:B------:R-:W-:Y:S02]  /*7e80*/  ISETP.GT.AND P0, PT, R157, R103, PT ;  /* 0x000000679d00720c */ /* 0x000fe40003f04270 */
[----:B------:R-:W-:Y:S01]  /*7e90*/  FSEL R100, R106, -INF , !P1 ;  /* 0xff8000006a647808 */ /* 0x000fe20004800000 */
[----:B------:R-:W-:Y:S01]  /*7ea0*/  FMUL.FTZ R74, R74, R0 ;  /* 0x000000004a4a7220 */ /* 0x000fe20000410000 */
[C---:B------:R-:W-:Y:S02]  /*7eb0*/  ISETP.GT.AND P5, PT, R159.reuse, R11, PT ;  /* 0x0000000b9f00720c */ /* 0x040fe40003fa4270 */
[----:B------:R-:W-:Y:S02]  /*7ec0*/  ISETP.GT.AND P2, PT, R159, R9, PT ;  /* 0x000000099f00720c */ /* 0x000fe40003f44270 */
[----:B------:R-:W-:-:S02]  /*7ed0*/  ISETP.GT.AND P1, PT, R157, R10, PT ;  /* 0x0000000a9d00720c */ /* 0x000fc40003f24270 */
[----:B------:R-:W-:Y:S02]  /*7ee0*/  FSEL R78, R14, -INF , !P0 ;  /* 0xff8000000e4e7808 */ /* 0x000fe40004000000 */
[----:B------:R-:W-:Y:S01]  /*7ef0*/  FSEL R29, R29, -INF , !P5 ;  /* 0xff8000001d1d7808 */ /* 0x000fe20006800000 */
[----:B------:R-:W1:Y:S01]  /*7f00*/  MUFU.TANH R14, R79 ;  /* 0x0000004f000e7308 */ /* 0x000e620000002400 */
[----:B------:R-:W-:Y:S02]  /*7f10*/  FSEL R13, R4, -INF , !P2 ;  /* 0xff800000040d7808 */ /* 0x000fe40005000000 */
[----:B------:R-:W-:Y:S02]  /*7f20*/  FSEL R76, R15, -INF , !P1 ;  /* 0xff8000000f4c7808 */ /* 0x000fe40004800000 */
[C---:B------:R-:W-:Y:S02]  /*7f30*/  ISETP.GE.AND P5, PT, R105.reuse, R158, PT ;  /* 0x0000009e6900720c */ /* 0x040fe40003fa6270 */
[----:B------:R-:W-:Y:S01]  /*7f40*/  ISETP.GE.AND P2, PT, R105, R156, PT ;  /* 0x0000009c6900720c */ /* 0x000fe20003f46270 */
[----:B------:R-:W2:Y:S01]  /*7f50*/  MUFU.TANH R15, R74 ;  /* 0x0000004a000f7308 */ /* 0x000ea20000002400 */
[----:B------:R-:W-:-:S02]  /*7f60*/  FSEL R4, R113, -INF , !P6 ;  /* 0xff80000071047808 */ /* 0x000fc40007000000 */
        /* <DEDUP_REMOVED lines=8> */
[----:B------:R-:W-:Y:S02]  /*7ff0*/  ISETP.GT.AND P0, PT, R157, R8, PT ;  /* 0x000000089d00720c */ /* 0x000fe40003f04270 */
[----:B------:R-:W-:Y:S02]  /*8000*/  FSEL R78, R78, -INF , !P4 ;  /* 0xff8000004e4e7808 */ /* 0x000fe40006000000 */
[C---:B------:R-:W-:Y:S02]  /*8010*/  ISETP.GE.AND P6, PT, R8.reuse, R158, PT ;  /* 0x0000009e0800720c */ /* 0x040fe40003fc6270 */
[----:B------:R-:W-:Y:S01]  /*8020*/  ISETP.GE.AND P4, PT, R8, R156, PT ;  /* 0x0000009c0800720c */ /* 0x000fe20003f86270 */
[----:B------:R-:W-:Y:S01]  /*8030*/  FMUL.FTZ R75, R75, R0 ;  /* 0x000000004b4b7220 */ /* 0x000fe20000410000 */
[----:B------:R-:W-:-:S02]  /*8040*/  FSEL R8, R109, -INF , !P5 ;  /* 0xff8000006d087808 */ /* 0x000fc40006800000 */
[----:B------:R-:W-:Y:S02]  /*8050*/  FSEL R76, R76, -INF , !P2 ;  /* 0xff8000004c4c7808 */ /* 0x000fe40005000000 */
[C---:B------:R-:W-:Y:S02]  /*8060*/  ISETP.GT.AND P1, PT, R157.reuse, R82, PT ;  /* 0x000000529d00720c */ /* 0x040fe40003f24270 */
[C---:B------:R-:W-:Y:S02]  /*8070*/  ISETP.GE.AND P5, PT, R82.reuse, R158, PT ;  /* 0x0000009e5200720c */ /* 0x040fe40003fa6270 */
[----:B------:R-:W-:Y:S02]  /*8080*/  ISETP.GE.AND P2, PT, R82, R156, PT ;  /* 0x0000009c5200720c */ /* 0x000fe40003f46270 */
[----:B----4-:R-:W-:Y:S01]  /*8090*/  FSEL R82, R16, -INF , !P0 ;  /* 0xff80000010527808 */ /* 0x010fe20004000000 */
[----:B------:R-:W-:Y:S01]  /*80a0*/  FMUL.FTZ R48, R70, R0 ;  /* 0x0000000046307220 */ /* 0x000fe20000410000 */
[----:B------:R-:W-:Y:S01]  /*80b0*/  ISETP.GT.AND P0, PT, R157, R80, PT ;  /* 0x000000509d00720c */ /* 0x000fe20003f04270 */
[----:B------:R-:W3:Y:S01]  /*80c0*/  MUFU.TANH R16, R75 ;  /* 0x0000004b00107308 */ /* 0x000ee20000002400 */
[----:B------:R-:W-:Y:S01]  /*80d0*/  FSEL R52, R107, -INF , !P6 ;  /* 0xff8000006b347808 */ /* 0x000fe20007000000 */
[----:B------:R-:W-:Y:S01]  /*80e0*/  FMUL.FTZ R71, R71, R0 ;  /* 0x0000000047477220 */ /* 0x000fe20000410000 */
[----:B------:R-:W-:-:S02]  /*80f0*/  FSEL R82, R82, -INF , !P4 ;  /* 0xff80000052527808 */ /* 0x000fc40006000000 */
[C---:B------:R-:W-:Y:S02]  /*8100*/  ISETP.GE.AND P6, PT, R80.reuse, R158, PT ;  /* 0x0000009e5000720c */ /* 0x040fe40003fc6270 */
[----:B------:R-:W-:Y:S02]  /*8110*/  ISETP.GE.AND P4, PT, R80, R156, PT ;  /* 0x0000009c5000720c */ /* 0x000fe40003f86270 */
[----:B-1----:R-:W-:Y:S02]  /*8120*/  FSEL R80, R14, -INF , !P1 ;  /* 0xff8000000e507808 */ /* 0x002fe40004800000 */
[----:B------:R-:W1:Y:S01]  /*8130*/  MUFU.TANH R14, R48 ;  /* 0x00000030000e7308 */ /* 0x000e620000002400 */
[----:B--2---:R-:W-:Y:S01]  /*8140*/  FSEL R74, R15, -INF , !P0 ;  /* 0xff8000000f4a7808 */ /* 0x004fe20004000000 */
[----:B------:R-:W-:-:S06]  /*8150*/  FMUL.FTZ R54, R54, R0 ;  /* 0x0000000036367220 */ /* 0x000fcc0000410000 */
[----:B------:R2:W4:Y:S01]  /*8160*/  MUFU.TANH R15, R71 ;  /* 0x00000047000f7308 */ /* 0x0005220000002400 */
[C---:B------:R-:W-:Y:S02]  /*8170*/  ISETP.GT.AND P1, PT, R157.reuse, R102, PT ;  /* 0x000000669d00720c */ /* 0x040fe40003f24270 */
[----:B------:R-:W-:-:S05]  /*8180*/  ISETP.GT.AND P0, PT, R157, R101, PT ;  /* 0x000000659d00720c */ /* 0x000fca0003f04270 */
[----:B------:R-:W4:Y:S01]  /*8190*/  MUFU.TANH R54, R54 ;  /* 0x0000003600367308 */ /* 0x000f220000002400 */
[----:B---3--:R-:W-:Y:S02]  /*81a0*/  FSEL R16, R16, -INF , !P1 ;  /* 0xff80000010107808 */ /* 0x008fe40004800000 */
[----:B------:R-:W-:Y:S02]  /*81b0*/  ISETP.GT.AND P1, PT, R157, R98, PT ;  /* 0x000000629d00720c */ /* 0x000fe40003f24270 */
[----:B------:R-:W-:Y:S02]  /*81c0*/  FSEL R68, R12, -INF , !P6 ;  /* 0xff8000000c447808 */ /* 0x000fe40007000000 */
[----:B------:R-:W-:Y:S01]  /*81d0*/  FSEL R70, R77, -INF , !P5 ;  /* 0xff8000004d467808 */ /* 0x000fe20006800000 */
[----:B--2---:R-:W-:Y:S01]  /*81e0*/  FMUL.FTZ R71, R50, R0 ;  /* 0x0000000032477220 */ /* 0x004fe20000410000 */
[----:B-1----:R-:W-:Y:S02]  /*81f0*/  FSEL R12, R14, -INF , !P0 ;  /* 0xff8000000e0c7808 */ /* 0x002fe40004000000 */
[----:B------:R-:W-:-:S02]  /*8200*/  ISETP.GE.AND P5, PT, R102, R158, PT ;  /* 0x0000009e6600720c */ /* 0x000fc40003fa6270 */
[----:B----4-:R-:W-:Y:S02]  /*8210*/  FSEL R14, R15, -INF , !P1 ;  /* 0xff8000000f0e7808 */ /* 0x010fe40004800000 */
[----:B------:R-:W1:Y:S01]  /*8220*/  MUFU.TANH R15, R71 ;  /* 0x00000047000f7308 */ /* 0x000e620000002400 */
[----:B------:R-:W-:Y:S01]  /*8230*/  FSEL R74, R74, -INF , !P4 ;  /* 0xff8000004a4a7808 */ /* 0x000fe20006000000 */
[----:B------:R-:W-:Y:S01]  /*8240*/  FMUL.FTZ R55, R55, R0 ;  /* 0x0000000037377220 */ /* 0x000fe20000410000 */
[C---:B------:R-:W-:Y:S02]  /*8250*/  ISETP.GE.AND P6, PT, R101.reuse, R158, PT ;  /* 0x0000009e6500720c */ /* 0x040fe40003fc6270 */
[----:B------:R-:W-:Y:S02]  /*8260*/  ISETP.GE.AND P4, PT, R101, R156, PT ;  /* 0x0000009c6500720c */ /* 0x000fe40003f86270 */
[----:B------:R-:W-:Y:S02]  /*8270*/  FSEL R48, R73, -INF , !P5 ;  /* 0xff80000049307808 */ /* 0x000fe40006800000 */
[----:B------:R-:W-:-:S02]  /*8280*/  ISETP.GT.AND P0, PT, R157, R96, PT ;  /* 0x000000609d00720c */ /* 0x000fc40003f04270 */
[----:B------:R-:W-:Y:S02]  /*8290*/  ISETP.GE.AND P5, PT, R98, R158, PT ;  /* 0x0000009e6200720c */ /* 0x000fe40003fa6270 */
[----:B------:R-:W-:Y:S02]  /*82a0*/  FSEL R176, R176, -INF , !P6 ;  /* 0xff800000b0b07808 */ /* 0x000fe40007000000 */
[----:B------:R-:W-:Y:S01]  /*82b0*/  FSEL R12, R12, -INF , !P4 ;  /* 0xff8000000c0c7808 */ /* 0x000fe20006000000 */
[----:B------:R-:W-:Y:S01]  /*82c0*/  FMUL.FTZ R50, R51, R0 ;  /* 0x0000000033327220 */ /* 0x000fe20000410000 */
[C---:B------:R-:W-:Y:S02]  /*82d0*/  ISETP.GE.AND P6, PT, R96.reuse, R158, PT ;  /* 0x0000009e6000720c */ /* 0x040fe40003fc6270 */
[----:B------:R-:W-:Y:S02]  /*82e0*/  ISETP.GE.AND P4, PT, R96, R156, PT ;  /* 0x0000009c6000720c */ /* 0x000fe40003f86270 */
[----:B------:R-:W-:Y:S01]  /*82f0*/  FSEL R54, R54, -INF , !P0 ;  /* 0xff80000036367808 */ /* 0x000fe20004000000 */
[----:B------:R-:W2:Y:S01]  /*8300*/  MUFU.TANH R55, R55 ;  /* 0x0000003700377308 */ /* 0x000ea20000002400 */
[----:B------:R-:W-:Y:S01]  /*8310*/  FSEL R96, R69, -INF , !P5 ;  /* 0xff80000045607808 */ /* 0x000fe20006800000 */
[----:B------:R-:W-:Y:S01]  /*8320*/  FMUL.FTZ R46, R46, R0 ;  /* 0x000000002e2e7220 */ /* 0x000fe20000410000 */
[----:B------:R-:W-:-:S02]  /*8330*/  ISETP.GE.AND P5, PT, R94, R158, PT ;  /* 0x0000009e5e00720c */ /* 0x000fc40003fa6270 */
[----:B------:R-:W-:Y:S02]  /*8340*/  FSEL R174, R174, -INF , !P6 ;  /* 0xff800000aeae7808 */ /* 0x000fe40007000000 */
[----:B------:R-:W-:Y:S02]  /*8350*/  FSEL R178, R54, -INF , !P4 ;  /* 0xff80000036b27808 */ /* 0x000fe40006000000 */
[----:B------:R-:W-:Y:S02]  /*8360*/  ISETP.GT.AND P0, PT, R157, R90, PT ;  /* 0x0000005a9d00720c */ /* 0x000fe40003f04270 */
[C---:B------:R-:W-:Y:S02]  /*8370*/  ISETP.GE.AND P6, PT, R90.reuse, R158, PT ;  /* 0x0000009e5a00720c */ /* 0x040fe40003fc6270 */
[----:B------:R-:W-:Y:S01]  /*8380*/  ISETP.GE.AND P4, PT, R90, R156, PT ;  /* 0x0000009c5a00720c */ /* 0x000fe20003f86270 */
[----:B------:R-:W3:Y:S01]  /*8390*/  MUFU.TANH R50, R50 ;  /* 0x0000003200327308 */ /* 0x000ee20000002400 */
[----:B------:R-:W-:Y:S01]  /*83a0*/  FSEL R90, R20, -INF , !P5 ;  /* 0xff800000145a7808 */ /* 0x000fe20006800000 */
[----:B------:R-:W-:Y:S01]  /*83b0*/  FMUL.FTZ R47, R47, R0 ;  /* 0x000000002f2f7220 */ /* 0x000fe20000410000 */
[----:B-1----:R-:W-:-:S05]  /*83c0*/  FSEL R172, R15, -INF , !P0 ;  /* 0xff8000000fac7808 */ /* 0x002fca0004000000 */
[----:B------:R-:W1:Y:S01]  /*83d0*/  MUFU.TANH R20, R46 ;  /* 0x0000002e00147308 */ /* 0x000e620000002400 */
[----:B------:R-:W-:-:S07]  /*83e0*/  ISETP.GT.AND P1, PT, R157, R94, PT ;  /* 0x0000005e9d00720c */ /* 0x000fce0003f24270 */
[----:B------:R-:W4:Y:S01]  /*83f0*/  MUFU.TANH R15, R47 ;  /* 0x0000002f000f7308 */ /* 0x000f220000002400 */
[----:B--2---:R-:W-:Y:S01]  /*8400*/  FSEL R55, R55, -INF , !P1 ;  /* 0xff80000037377808 */ /* 0x004fe20004800000 */
[----:B------:R-:W-:Y:S01]  /*8410*/  FMUL.FTZ R42, R42, R0 ;  /* 0x000000002a2a7220 */ /* 0x000fe20000410000 */
[C---:B------:R-:W-:Y:S02]  /*8420*/  ISETP.GT.AND P1, PT, R157.reuse, R95, PT ;  /* 0x0000005f9d00720c */ /* 0x040fe40003f24270 */
[----:B------:R-:W-:Y:S02]  /*8430*/  ISETP.GT.AND P0, PT, R157, R93, PT ;  /* 0x0000005d9d00720c */ /* 0x000fe40003f04270 */
[----:B------:R-:W-:Y:S01]  /*8440*/  FSEL R172, R172, -INF , !P4 ;  /* 0xff800000acac7808 */ /* 0x000fe20006000000 */
[----:B------:R-:W2:Y:S01]  /*8450*/  MUFU.TANH R42, R42 ;  /* 0x0000002a002a7308 */ /* 0x000ea20000002400 */
[----:B------:R-:W-:Y:S02]  /*8460*/  ISETP.GE.AND P4, PT, R93, R156, PT ;  /* 0x0000009c5d00720c */ /* 0x000fe40003f86270 */
[----:B---3--:R-:W-:-:S02]  /*8470*/  FSEL R50, R50, -INF , !P1 ;  /* 0xff80000032327808 */ /* 0x008fc40004800000 */
[----:B-1----:R-:W-:Y:S01]  /*8480*/  FSEL R20, R20, -INF , !P0 ;  /* 0xff80000014147808 */ /* 0x002fe20004000000 */
[-C--:B------:R-:W-:Y:S01]  /*8490*/  FMUL.FTZ R46, R38, R0.reuse ;  /* 0x00000000262e7220 */ /* 0x080fe20000410000 */
[----:B------:R-:W-:Y:S02]  /*84a0*/  ISETP.GT.AND P1, PT, R157, R91, PT ;  /* 0x0000005b9d00720c */ /* 0x000fe40003f24270 */
[----:B------:R-:W-:Y:S02]  /*84b0*/  FSEL R170, R20, -INF , !P4 ;  /* 0xff80000014aa7808 */ /* 0x000fe40006000000 */
[----:B----4-:R-:W-:Y:S02]  /*84c0*/  FSEL R20, R15, -INF , !P1 ;  /* 0xff8000000f147808 */ /* 0x010fe40004800000 */
[----:B------:R-:W1:Y:S01]  /*84d0*/  MUFU.TANH R15, R46 ;  /* 0x0000002e000f7308 */ /* 0x000e620000002400 */
[-C--:B------:R-:W-:Y:S01]  /*84e0*/  FMUL.FTZ R43, R43, R0.reuse ;  /* 0x000000002b2b7220 */ /* 0x080fe20000410000 */
[-C--:B------:R-:W-:Y:S01]  /*84f0*/  FMUL.FTZ R34, R34, R0.reuse ;  /* 0x0000000022227220 */ /* 0x080fe20000410000 */
[----:B------:R-:W-:Y:S01]  /*8500*/  FMUL.FTZ R38, R39, R0 ;  /* 0x0000000027267220 */ /* 0x000fe20000410000 */
[----:B------:R-:W-:-:S04]  /*8510*/  ISETP.GT.AND P0, PT, R157, R89, PT ;  /* 0x000000599d00720c */ /* 0x000fc80003f04270 */
[----:B------:R-:W3:Y:S01]  /*8520*/  MUFU.TANH R43, R43 ;  /* 0x0000002b002b7308 */ /* 0x000ee20000002400 */
[----:B--2---:R-:W-:Y:S01]  /*8530*/  FSEL R42, R42, -INF , !P0 ;  /* 0xff8000002a2a7808 */ /* 0x004fe20004000000 */
[----:B------:R-:W-:Y:S01]  /*8540*/  FMUL.FTZ R35, R35, R0 ;  /* 0x0000000023237220 */ /* 0x000fe20000410000 */
[----:B------:R-:W-:-:S05]  /*8550*/  ISETP.GT.AND P0, PT, R157, R87, PT ;  /* 0x000000579d00720c */ /* 0x000fca0003f04270 */
[----:B------:R-:W2:Y:S01]  /*8560*/  MUFU.TANH R34, R34 ;  /* 0x0000002200227308 */ /* 0x000ea20000002400 */
[----:B------:R-:W-:Y:S02]  /*8570*/  ISETP.GE.AND P4, PT, R89, R156, PT ;  /* 0x0000009c5900720c */ /* 0x000fe40003f86270 */
[----:B-1----:R-:W-:-:S05]  /*8580*/  FSEL R124, R15, -INF , !P0 ;  /* 0xff8000000f7c7808 */ /* 0x002fca0004000000 */
[----:B------:R-:W1:Y:S01]  /*8590*/  MUFU.TANH R38, R38 ;  /* 0x0000002600267308 */ /* 0x000e620000002400 */
[----:B------:R-:W-:Y:S02]  /*85a0*/  ISETP.GT.AND P1, PT, R157, R88, PT ;  /* 0x000000589d00720c */ /* 0x000fe40003f24270 */
[----:B------:R-:W-:-:S05]  /*85b0*/  FSEL R110, R42, -INF , !P4 ;  /* 0xff8000002a6e7808 */ /* 0x000fca0006000000 */
[----:B------:R-:W4:Y:S01]  /*85c0*/  MUFU.TANH R15, R35 ;  /* 0x00000023000f7308 */ /* 0x000f220000002400 */
[----:B------:R-:W-:Y:S02]  /*85d0*/  FSEL R80, R80, -INF , !P2 ;  /* 0xff80000050507808 */ /* 0x000fe40005000000 */
[-C--:B------:R-:W-:Y:S02]  /*85e0*/  ISETP.GE.AND P4, PT, R87, R156.reuse, PT ;  /* 0x0000009c5700720c */ /* 0x080fe40003f86270 */
[----:B------:R-:W-:Y:S02]  /*85f0*/  ISETP.GE.AND P2, PT, R102, R156, PT ;  /* 0x0000009c6600720c */ /* 0x000fe40003f46270 */
[----:B------:R-:W-:Y:S01]  /*8600*/  ISETP.GT.AND P0, PT, R157, R81, PT ;  /* 0x000000519d00720c */ /* 0x000fe20003f04270 */
[----:B------:R-:W-:Y:S01]  /*8610*/  FMUL.FTZ R30, R30, R0 ;  /* 0x000000001e1e7220 */ /* 0x000fe20000410000 */
[----:B---3--:R-:W-:Y:S02]  /*8620*/  FSEL R43, R43, -INF , !P1 ;  /* 0xff8000002b2b7808 */ /* 0x008fe40004800000 */
[----:B------:R-:W-:-:S02]  /*8630*/  ISETP.GT.AND P1, PT, R157, R83, PT ;  /* 0x000000539d00720c */ /* 0x000fc40003f24270 */
[----:B------:R-:W-:Y:S02]  /*8640*/  FSEL R124, R124, -INF , !P4 ;  /* 0xff8000007c7c7808 */ /* 0x000fe40006000000 */
[----:B------:R-:W-:Y:S02]  /*8650*/  FSEL R16, R16, -INF , !P2 ;  /* 0xff80000010107808 */ /* 0x000fe40005000000 */
[-C--:B------:R-:W-:Y:S02]  /*8660*/  ISETP.GE.AND P4, PT, R81, R156.reuse, PT ;  /* 0x0000009c5100720c */ /* 0x080fe40003f86270 */
[----:B--2---:R-:W-:Y:S02]  /*8670*/  FSEL R34, R34, -INF , !P0 ;  /* 0xff80000022227808 */ /* 0x004fe40004000000 */
[----:B------:R-:W-:Y:S01]  /*8680*/  ISETP.GE.AND P2, PT, R98, R156, PT ;  /* 0x0000009c6200720c */ /* 0x000fe20003f46270 */
[----:B------:R-:W2:Y:S01]  /*8690*/  MUFU.TANH R30, R30 ;  /* 0x0000001e001e7308 */ /* 0x000ea20000002400 */
[----:B-1----:R-:W-:-:S02]  /*86a0*/  FSEL R38, R38, -INF , !P1 ;  /* 0xff80000026267808 */ /* 0x002fc40004800000 */
[----:B------:R-:W-:Y:S02]  /*86b0*/  ISETP.GT.AND P1, PT, R157, R65, PT ;  /* 0x000000419d00720c */ /* 0x000fe40003f24270 */
[----:B------:R-:W-:Y:S01]  /*86c0*/  FSEL R126, R34, -INF , !P4 ;  /* 0xff800000227e7808 */ /* 0x000fe20006000000 */
[----:B------:R-:W-:Y:S01]  /*86d0*/  FMUL.FTZ R34, R26, R0 ;  /* 0x000000001a227220 */ /* 0x000fe20000410000 */
[----:B------:R-:W-:Y:S02]  /*86e0*/  FSEL R14, R14, -INF , !P2 ;  /* 0xff8000000e0e7808 */ /* 0x000fe40005000000 */
[----:B------:R-:W-:Y:S02]  /*86f0*/  ISETP.GE.AND P2, PT, R94, R156, PT ;  /* 0x0000009c5e00720c */ /* 0x000fe40003f46270 */
[----:B----4-:R-:W-:Y:S01]  /*8700*/  FSEL R128, R15, -INF , !P1 ;  /* 0xff8000000f807808 */ /* 0x010fe20004800000 */
[-C--:B------:R-:W-:Y:S01]  /*8710*/  FMUL.FTZ R22, R22, R0.reuse ;  /* 0x0000000016167220 */ /* 0x080fe20000410000 */
[----:B------:R-:W1:Y:S01]  /*8720*/  MUFU.TANH R15, R34 ;  /* 0x00000022000f7308 */ /* 0x000e620000002400 */
[----:B------:R-:W-:Y:S01]  /*8730*/  FSEL R94, R55, -INF , !P2 ;  /* 0xff800000375e7808 */ /* 0x000fe20005000000 */
[----:B------:R-:W-:Y:S01]  /*8740*/  FMUL.FTZ R31, R31, R0 ;  /* 0x000000001f1f7220 */ /* 0x000fe20000410000 */
[----:B------:R-:W-:-:S02]  /*8750*/  ISETP.GE.AND P5, PT, R95, R158, PT ;  /* 0x0000009e5f00720c */ /* 0x000fc40003fa6270 */
[----:B------:R-:W-:Y:S02]  /*8760*/  ISETP.GE.AND P2, PT, R95, R156, PT ;  /* 0x0000009c5f00720c */ /* 0x000fe40003f46270 */
[----:B------:R-:W-:Y:S02]  /*8770*/  FSEL R168, R168, -INF , !P6 ;  /* 0xff800000a8a87808 */ /* 0x000fe40007000000 */
[----:B------:R-:W-:Y:S01]  /*8780*/  ISETP.GE.AND P6, PT, R93, R158, PT ;  /* 0x0000009e5d00720c */ /* 0x000fe20003fc6270 */
[----:B------:R-:W3:Y:S01]  /*8790*/  MUFU.TANH R22, R22 ;  /* 0x0000001600167308 */ /* 0x000ee20000002400 */
[----:B------:R-:W-:Y:S02]  /*87a0*/  FSEL R166, R92, -INF , !P5 ;  /* 0xff8000005ca67808 */ /* 0x000fe40006800000 */
[----:B------:R-:W-:Y:S01]  /*87b0*/  FSEL R118, R50, -INF , !P2 ;  /* 0xff80000032767808 */ /* 0x000fe20005000000 */
[----:B------:R-:W-:Y:S01]  /*87c0*/  FMUL.FTZ R26, R27, R0 ;  /* 0x000000001b1a7220 */ /* 0x000fe20000410000 */
[----:B------:R-:W-:-:S02]  /*87d0*/  ISETP.GE.AND P5, PT, R91, R158, PT ;  /* 0x0000009e5b00720c */ /* 0x000fc40003fa6270 */
[----:B------:R-:W-:Y:S02]  /*87e0*/  ISETP.GE.AND P2, PT, R91, R156, PT ;  /* 0x0000009c5b00720c */ /* 0x000fe40003f46270 */
[----:B------:R-:W-:Y:S01]  /*87f0*/  FSEL R162, R162, -INF , !P6 ;  /* 0xff800000a2a27808 */ /* 0x000fe20007000000 */
[----:B------:R-:W4:Y:S01]  /*8800*/  MUFU.TANH R31, R31 ;  /* 0x0000001f001f7308 */ /* 0x000f220000002400 */
[----:B------:R-:W-:Y:S02]  /*8810*/  ISETP.GE.AND P6, PT, R89, R158, PT ;  /* 0x0000009e5900720c */ /* 0x000fe40003fc6270 */
[----:B------:R-:W-:Y:S01]  /*8820*/  ISETP.GT.AND P0, PT, R157, R49, PT ;  /* 0x000000319d00720c */ /* 0x000fe20003f04270 */
[----:B------:R-:W-:Y:S01]  /*8830*/  FMUL.FTZ R6, R6, R0 ;  /* 0x0000000006067220 */ /* 0x000fe20000410000 */
[----:B------:R-:W-:Y:S02]  /*8840*/  FSEL R130, R130, -INF , !P5 ;  /* 0xff80000082827808 */ /* 0x000fe40006800000 */
[----:B------:R-:W-:-:S02]  /*8850*/  FSEL R20, R20, -INF , !P2 ;  /* 0xff80000014147808 */ /* 0x000fc40005000000 */
[C---:B------:R-:W-:Y:S02]  /*8860*/  ISETP.GE.AND P5, PT, R88.reuse, R158, PT ;  /* 0x0000009e5800720c */ /* 0x040fe40003fa6270 */
[----:B------:R-:W-:Y:S02]  /*8870*/  ISETP.GE.AND P2, PT, R88, R156, PT ;  /* 0x0000009c5800720c */ /* 0x000fe40003f46270 */
[----:B------:R-:W-:Y:S01]  /*8880*/  FSEL R91, R53, -INF , !P6 ;  /* 0xff800000355b7808 */ /* 0x000fe20007000000 */
[----:B------:R-:W4:Y:S01]  /*8890*/  MUFU.TANH R26, R26 ;  /* 0x0000001a001a7308 */ /* 0x000f220000002400 */
[----:B------:R-:W-:Y:S02]  /*88a0*/  ISETP.GE.AND P6, PT, R87, R158, PT ;  /* 0x0000009e5700720c */ /* 0x000fe40003fc6270 */
[----:B--2---:R-:W-:Y:S01]  /*88b0*/  FSEL R30, R30, -INF , !P0 ;  /* 0xff8000001e1e7808 */ /* 0x004fe20004000000 */
[----:B------:R-:W-:Y:S01]  /*88c0*/  FMUL.FTZ R23, R23, R0 ;  /* 0x0000000017177220 */ /* 0x000fe20000410000 */
[----:B------:R-:W-:-:S02]  /*88d0*/  ISETP.GT.AND P0, PT, R157, R44, PT ;  /* 0x0000002c9d00720c */ /* 0x000fc40003f04270 */
[----:B------:R-:W-:Y:S01]  /*88e0*/  FSEL R97, R97, -INF , !P5 ;  /* 0xff80000061617808 */ /* 0x000fe20006800000 */
[----:B------:R-:W2:Y:S01]  /*88f0*/  MUFU.TANH R6, R6 ;  /* 0x0000000600067308 */ /* 0x000ea20000002400 */
[----:B------:R-:W-:Y:S01]  /*8900*/  FSEL R93, R43, -INF , !P2 ;  /* 0xff8000002b5d7808 */ /* 0x000fe20005000000 */
[----:B------:R-:W-:Y:S01]  /*8910*/  FMUL.FTZ R18, R18, R0 ;  /* 0x0000000012127220 */ /* 0x000fe20000410000 */
[----:B------:R-:W-:Y:S01]  /*8920*/  ISETP.GE.AND P5, PT, R83, R158, PT ;  /* 0x0000009e5300720c */ /* 0x000fe20003fa6270 */
[----:B------:R-:W-:Y:S01]  /*8930*/  FMUL.FTZ R19, R19, R0 ;  /* 0x0000000013137220 */ /* 0x000fe20000410000 */
[----:B------:R-:W-:Y:S02]  /*8940*/  ISETP.GE.AND P2, PT, R83, R156, PT ;  /* 0x0000009c5300720c */ /* 0x000fe40003f46270 */
[----:B------:R-:W-:Y:S02]  /*8950*/  FSEL R160, R160, -INF , !P6 ;  /* 0xff800000a0a07808 */ /* 0x000fe40007000000 */
[----:B------:R-:W-:-:S02]  /*8960*/  ISETP.GE.AND P6, PT, R81, R158, PT ;  /* 0x0000009e5100720c */ /* 0x000fc40003fc6270 */
[----:B-1----:R-:W-:Y:S02]  /*8970*/  FSEL R98, R15, -INF , !P0 ;  /* 0xff8000000f627808 */ /* 0x002fe40004000000 */
[----:B------:R-:W1:Y:S01]  /*8980*/  MUFU.TANH R15, R23 ;  /* 0x00000017000f7308 */ /* 0x000e620000002400 */
[----:B------:R-:W-:Y:S02]  /*8990*/  FSEL R134, R134, -INF , !P5 ;  /* 0xff80000086867808 */ /* 0x000fe40006800000 */
[----:B------:R-:W-:Y:S02]  /*89a0*/  FSEL R164, R38, -INF , !P2 ;  /* 0xff80000026a47808 */ /* 0x000fe40005000000 */
[----:B------:R-:W-:Y:S01]  /*89b0*/  ISETP.GT.AND P0, PT, R157, R37, PT ;  /* 0x000000259d00720c */ /* 0x000fe20003f04270 */
[----:B------:R-:W-:Y:S01]  /*89c0*/  FMUL.FTZ R0, R7, R0 ;  /* 0x0000000007007220 */ /* 0x000fe20000410000 */
[C---:B------:R-:W-:Y:S02]  /*89d0*/  ISETP.GE.AND P5, PT, R65.reuse, R158, PT ;  /* 0x0000009e4100720c */ /* 0x040fe40003fa6270 */
[----:B------:R-:W-:-:S02]  /*89e0*/  ISETP.GE.AND P2, PT, R65, R156, PT ;  /* 0x0000009c4100720c */ /* 0x000fc40003f46270 */
[----:B------:R-:W-:Y:S01]  /*89f0*/  FSEL R112, R112, -INF , !P6 ;  /* 0xff80000070707808 */ /* 0x000fe20007000000 */
[----:B------:R-:W1:Y:S01]  /*8a00*/  MUFU.TANH R18, R18 ;  /* 0x0000001200127308 */ /* 0x000e620000002400 */
[----:B------:R-:W-:Y:S02]  /*8a10*/  ISETP.GE.AND P6, PT, R49, R158, PT ;  /* 0x0000009e3100720c */ /* 0x000fe40003fc6270 */
[----:B------:R-:W-:Y:S02]  /*8a20*/  ISETP.GT.AND P1, PT, R157, R45, PT ;  /* 0x0000002d9d00720c */ /* 0x000fe40003f24270 */
[----:B---3--:R-:W-:-:S03]  /*8a30*/  FSEL R22, R22, -INF , !P0 ;  /* 0xff80000016167808 */ /* 0x008fc60004000000 */
[----:B------:R-:W3:Y:S01]  /*8a40*/  MUFU.TANH R19, R19 ;  /* 0x0000001300137308 */ /* 0x000ee20000002400 */
[----:B------:R-:W-:Y:S02]  /*8a50*/  FSEL R116, R116, -INF , !P5 ;  /* 0xff80000074747808 */ /* 0x000fe40006800000 */
[----:B------:R-:W-:Y:S02]  /*8a60*/  FSEL R128, R128, -INF , !P2 ;  /* 0xff80000080807808 */ /* 0x000fe40005000000 */
[----:B------:R-:W-:Y:S02]  /*8a70*/  ISETP.GE.AND P0, PT, R33, R158, PT ;  /* 0x0000009e2100720c */ /* 0x000fe40003f06270 */
[----:B------:R-:W-:Y:S02]  /*8a80*/  ISETP.GE.AND P4, PT, R49, R156, PT ;  /* 0x0000009c3100720c */ /* 0x000fe40003f86270 */
[C---:B------:R-:W-:Y:S02]  /*8a90*/  ISETP.GE.AND P5, PT, R45.reuse, R158, PT ;  /* 0x0000009e2d00720c */ /* 0x040fe40003fa6270 */
[----:B------:R-:W-:-:S02]  /*8aa0*/  ISETP.GE.AND P2, PT, R45, R156, PT ;  /* 0x0000009c2d00720c */ /* 0x000fc40003f46270 */
[----:B------:R-:W-:Y:S02]  /*8ab0*/  FSEL R104, R104, -INF , !P6 ;  /* 0xff80000068687808 */ /* 0x000fe40007000000 */
[----:B----4-:R-:W-:Y:S01]  /*8ac0*/  FSEL R31, R31, -INF , !P1 ;  /* 0xff8000001f1f7808 */ /* 0x010fe20004800000 */
[----:B------:R-:W4:Y:S01]  /*8ad0*/  MUFU.TANH R0, R0 ;  /* 0x0000000000007308 */ /* 0x000f220000002400 */
[----:B------:R-:W-:Y:S02]  /*8ae0*/  ISETP.GE.AND P6, PT, R44, R158, PT ;  /* 0x0000009e2c00720c */ /* 0x000fe40003fc6270 */
[----:B------:R-:W-:Y:S02]  /*8af0*/  ISETP.GT.AND P1, PT, R157, R41, PT ;  /* 0x000000299d00720c */ /* 0x000fe40003f24270 */
[----:B------:R-:W-:Y:S02]  /*8b00*/  FSEL R38, R17, -INF , !P0 ;  /* 0xff80000011267808 */ /* 0x000fe40004000000 */
        /* <DEDUP_REMOVED lines=8> */
[----:B------:R-:W-:Y:S02]  /*8b90*/  FSEL R26, R26, -INF , !P1 ;  /* 0xff8000001a1a7808 */ /* 0x000fe40004800000 */
[----:B------:R-:W-:Y:S02]  /*8ba0*/  ISETP.GE.AND P6, PT, R37, R158, PT ;  /* 0x0000009e2500720c */ /* 0x000fe40003fc6270 */
[----:B------:R-:W-:Y:S02]  /*8bb0*/  ISETP.GT.AND P1, PT, R157, R36, PT ;  /* 0x000000249d00720c */ /* 0x000fe40003f24270 */
[----:B--2---:R-:W-:Y:S02]  /*8bc0*/  FSEL R6, R6, -INF , !P0 ;  /* 0xff80000006067808 */ /* 0x004fe40004000000 */
[----:B------:R-:W-:-:S02]  /*8bd0*/  FSEL R98, R98, -INF , !P4 ;  /* 0xff80000062627808 */ /* 0x000fc40006000000 */
[----:B------:R-:W-:Y:S02]  /*8be0*/  FSEL R46, R25, -INF , !P5 ;  /* 0xff800000192e7808 */ /* 0x000fe40006800000 */
[----:B------:R-:W-:Y:S02]  /*8bf0*/  FSEL R88, R26, -INF , !P2 ;  /* 0xff8000001a587808 */ /* 0x000fe40005000000 */
[----:B------:R-:W-:Y:S01]  /*8c00*/  ISETP.GT.AND P0, PT, R63, R138, PT ;  /* 0x0000008a3f00720c */ /* 0x000fe20003f04270 */
[----:B------:R-:W-:Y:S01]  /*8c10*/  BAR.SYNC.DEFER_BLOCKING 0x0 ;  /* 0x0000000000007b1d */ /* 0x000fe20000010000 */
[----:B------:R-:W-:Y:S02]  /*8c20*/  ISETP.GE.AND P4, PT, R37, R156, PT ;  /* 0x0000009c2500720c */ /* 0x000fe40003f86270 */
[C---:B------:R-:W-:Y:S02]  /*8c30*/  ISETP.GE.AND P5, PT, R36.reuse, R158, PT ;  /* 0x0000009e2400720c */ /* 0x040fe40003fa6270 */
[----:B------:R-:W-:-:S02]  /*8c40*/  ISETP.GE.AND P2, PT, R36, R156, PT ;  /* 0x0000009c2400720c */ /* 0x000fc40003f46270 */
[----:B------:R-:W-:Y:S02]  /*8c50*/  FSEL R50, R24, -INF , !P6 ;  /* 0xff80000018327808 */ /* 0x000fe40007000000 */
[----:B-1----:R-:W-:Y:S02]  /*8c60*/  FSEL R15, R15, -INF , !P1 ;  /* 0xff8000000f0f7808 */ /* 0x002fe40004800000 */
[C---:B------:R-:W-:Y:S02]  /*8c70*/  ISETP.GT.AND P6, PT, R157.reuse, R33, PT ;  /* 0x000000219d00720c */ /* 0x040fe40003fc4270 */
[----:B------:R-:W-:Y:S02]  /*8c80*/  ISETP.GT.AND P1, PT, R157, R32, PT ;  /* 0x000000209d00720c */ /* 0x000fe40003f24270 */
[----:B------:R-:W-:Y:S02]  /*8c90*/  FSEL R92, R22, -INF , !P4 ;  /* 0xff800000165c7808 */ /* 0x000fe40006000000 */
[----:B------:R-:W-:-:S02]  /*8ca0*/  FSEL R44, R21, -INF , !P5 ;  /* 0xff800000152c7808 */ /* 0x000fc40006800000 */
[----:B------:R-:W-:Y:S02]  /*8cb0*/  FSEL R42, R15, -INF , !P2 ;  /* 0xff8000000f2a7808 */ /* 0x000fe40005000000 */
[----:B------:R-:W-:Y:S02]  /*8cc0*/  ISETP.GE.AND P4, PT, R33, R156, PT ;  /* 0x0000009c2100720c */ /* 0x000fe40003f86270 */
[C---:B------:R-:W-:Y:S02]  /*8cd0*/  ISETP.GE.AND P5, PT, R32.reuse, R158, PT ;  /* 0x0000009e2000720c */ /* 0x040fe40003fa6270 */
[----:B------:R-:W-:Y:S02]  /*8ce0*/  ISETP.GE.AND P2, PT, R32, R156, PT ;  /* 0x0000009c2000720c */ /* 0x000fe40003f46270 */
[----:B------:R-:W-:Y:S02]  /*8cf0*/  FSEL R18, R18, -INF , !P6 ;  /* 0xff80000012127808 */ /* 0x000fe40007000000 */
[----:B---3--:R-:W-:-:S02]  /*8d00*/  FSEL R19, R19, -INF , !P1 ;  /* 0xff80000013137808 */ /* 0x008fc40004800000 */
[----:B------:R-:W-:Y:S02]  /*8d10*/  ISETP.GT.AND P1, PT, R157, R9, PT ;  /* 0x000000099d00720c */ /* 0x000fe40003f24270 */
[----:B------:R-:W-:Y:S02]  /*8d20*/  FSEL R34, R18, -INF , !P4 ;  /* 0xff80000012227808 */ /* 0x000fe40006000000 */
[----:B------:R-:W-:Y:S02]  /*8d30*/  FSEL R28, R28, -INF , !P5 ;  /* 0xff8000001c1c7808 */ /* 0x000fe40006800000 */
[----:B------:R-:W-:Y:S01]  /*8d40*/  FSEL R32, R19, -INF , !P2 ;  /* 0xff80000013207808 */ /* 0x000fe20005000000 */
[----:B------:R-:W-:Y:S01]  /*8d50*/  BSSY.RECONVERGENT B1, `(.L_x_9276) ;  /* 0x0000068000017945 */ /* 0x000fe20003800200 */
[C---:B------:R-:W-:Y:S02]  /*8d60*/  ISETP.GE.AND P6, PT, R11.reuse, R158, PT ;  /* 0x0000009e0b00720c */ /* 0x040fe40003fc6270 */
[----:B------:R-:W-:-:S02]  /*8d70*/  ISETP.GE.AND P4, PT, R11, R156, PT ;  /* 0x0000009c0b00720c */ /* 0x000fc40003f86270 */
[C---:B------:R-:W-:Y:S02]  /*8d80*/  ISETP.GE.AND P5, PT, R9.reuse, R158, PT ;  /* 0x0000009e0900720c */ /* 0x040fe40003fa6270 */
[----:B------:R-:W-:Y:S02]  /*8d90*/  ISETP.GE.AND P2, PT, R9, R156, PT ;  /* 0x0000009c0900720c */ /* 0x000fe40003f46270 */
[----:B----4-:R-:W-:Y:S02]  /*8da0*/  FSEL R0, R0, -INF , !P1 ;  /* 0xff80000000007808 */ /* 0x010fe40004800000 */
[----:B------:R-:W-:Y:S02]  /*8db0*/  VIMNMX R159, PT, PT, RZ, R159, !PT ;  /* 0x0000009fff9f7248 */ /* 0x000fe40007fe0100 */
[----:B------:R-:W-:Y:S02]  /*8dc0*/  VIMNMX R157, PT, PT, RZ, R157, !PT ;  /* 0x0000009dff9d7248 */ /* 0x000fe40007fe0100 */
        /* <DEDUP_REMOVED lines=18> */
.L_x_9279:
        /* <DEDUP_REMOVED lines=60> */
.L_x_9280:
[----:B------:R-:W-:Y:S05]  /*92b0*/  BSYNC.RECONVERGENT B0 ;  /* 0x0000000000007941 */ /* 0x000fea0003800200 */
.L_x_9278:
        /* <DEDUP_REMOVED lines=17> */
.L_x_9277:
[----:B------:R-:W-:Y:S05]  /*93d0*/  BSYNC.RECONVERGENT B1 ;  /* 0x0000000000017941 */ /* 0x000fea0003800200 */
.L_x_9276:
        /* <DEDUP_REMOVED lines=40> */
[----:B-1----:R-:W-:-:S04]  /*9660*/  FMNMX.FTZ R0, R9, R0, !PT ;  /* 0x0000000009007209 */ /* 0x002fc80007810000 */
[----:B------:R-:W-:Y:S01]  /*9670*/  FSETP.NEU.FTZ.AND P0, PT, R0, -INF , PT ;  /* 0xff8000000000780b */ /* 0x000fe20003f1d000 */
[----:B--2---:R-:W-:-:S05]  /*9680*/  FMUL.FTZ R25, R26, R0 ;  /* 0x000000001a197220 */ /* 0x004fca0000410000 */
[----:B------:R-:W-:-:S05]  /*9690*/  FSEL R25, R25, RZ, P0 ;  /* 0x000000ff19197208 */ /* 0x000fca0000000000 */
[-CC-:B------:R-:W-:Y:S01]  /*96a0*/  FFMA.FTZ R114, R5, R26.reuse, -R25.reuse ;  /* 0x0000001a05727223 */ /* 0x180fe20000010819 */
[----:B------:R-:W-:Y:S01]  /*96b0*/  LOP3.LUT R5, R2, 0x120, R86, 0xf8, !PT ;  /* 0x0000012002057812 */ /* 0x000fe200078ef856 */
[--C-:B------:R-:W-:Y:S01]  /*96c0*/  FFMA.FTZ R65, R100, R26, -R25.reuse ;  /* 0x0000001a64417223 */ /* 0x100fe20000010819 */
[----:B---3--:R-:W-:Y:S01]  /*96d0*/  FMNMX.FTZ R2, R7, R6, !PT ;  /* 0x0000000607027209 */ /* 0x008fe20007810000 */
[--C-:B------:R-:W-:Y:S01]  /*96e0*/  FFMA.FTZ R100, R78, R26, -R25.reuse ;  /* 0x0000001a4e647223 */ /* 0x100fe20000010819 */
[----:B------:R-:W-:Y:S01]  /*96f0*/  LEA R36, R5, R62, 0x1 ;  /* 0x0000003e05247211 */ /* 0x000fe200078e08ff */
[--C-:B------:R-:W-:Y:S01]  /*9700*/  FFMA.FTZ R45, R76, R26, -R25.reuse ;  /* 0x0000001a4c2d7223 */ /* 0x100fe20000010819 */
[----:B------:R-:W-:Y:S01]  /*9710*/  FSETP.NEU.FTZ.AND P0, PT, R2, -INF , PT ;  /* 0xff8000000200780b */ /* 0x000fe20003f1d000 */
[----:B------:R-:W-:Y:S01]  /*9720*/  FMUL.FTZ R31, R26, R2 ;  /* 0x000000021a1f7220 */ /* 0x000fe20000410000 */
[----:B------:R-:W-:Y:S01]  /*9730*/  IADD3 R67, PT, PT, R67, R36, RZ ;  /* 0x0000002443437210 */ /* 0x000fe20007ffe0ff */
[----:B------:R-:W1:Y:S01]  /*9740*/  LDSM.16.MT88.4 R76, [R36+0x3000] ;  /* 0x00300000244c783b */ /* 0x000e620000004200 */
[----:B------:R-:W-:Y:S01]  /*9750*/  MUFU.EX2 R114, R114 ;  /* 0x0000007200727308 */ /* 0x000fe20000000800 */
[-CC-:B------:R-:W-:Y:S01]  /*9760*/  FFMA.FTZ R86, R82, R26.reuse, -R25.reuse ;  /* 0x0000001a52567223 */ /* 0x180fe20000010819 */
[----:B------:R-:W-:Y:S01]  /*9770*/  FSEL R31, R31, RZ, P0 ;  /* 0x000000ff1f1f7208 */ /* 0x000fe20000000000 */
[-CC-:B------:R-:W-:Y:S01]  /*9780*/  FFMA.FTZ R37, R80, R26.reuse, -R25.reuse ;  /* 0x0000001a50257223 */ /* 0x180fe20000010819 */
[----:B------:R-:W2:Y:S01]  /*9790*/  MUFU.EX2 R65, R65 ;  /* 0x0000004100417308 */ /* 0x000ea20000000800 */
[-CC-:B------:R-:W-:Y:S01]  /*97a0*/  FFMA.FTZ R33, R16, R26.reuse, -R25.reuse ;  /* 0x0000001a10217223 */ /* 0x180fe20000010819 */
[-C--:B------:R-:W-:Y:S01]  /*97b0*/  FFMA.FTZ R74, R74, R26.reuse, -R25 ;  /* 0x0000001a4a4a7223 */ /* 0x080fe20000010819 */
[-CC-:B------:R-:W-:Y:S01]  /*97c0*/  FFMA.FTZ R120, R4, R26.reuse, -R31.reuse ;  /* 0x0000001a04787223 */ /* 0x180fe2000001081f */
[-CC-:B------:R-:W-:Y:S01]  /*97d0*/  FFMA.FTZ R89, R72, R26.reuse, -R31.reuse ;  /* 0x0000001a48597223 */ /* 0x180fe2000001081f */
[----:B------:R-:W3:Y:S01]  /*97e0*/  LDSM.16.MT88.4 R4, [R67+0x3000] ;  /* 0x003000004304783b */ /* 0x000ee20000004200 */
[-CC-:B------:R-:W-:Y:S01]  /*97f0*/  FFMA.FTZ R102, R10, R26.reuse, -R31.reuse ;  /* 0x0000001a0a667223 */ /* 0x180fe2000001081f */
[-CC-:B------:R-:W-:Y:S01]  /*9800*/  FFMA.FTZ R49, R8, R26.reuse, -R31.reuse ;  /* 0x0000001a08317223 */ /* 0x180fe2000001081f */
[----:B------:R-:W-:Y:S01]  /*9810*/  MUFU.EX2 R100, R100 ;  /* 0x0000006400647308 */ /* 0x000fe20000000800 */
[----:B------:R-:W4:Y:S01]  /*9820*/  LDSM.16.MT88.4 R8, [R36+0x3400] ;  /* 0x003400002408783b */ /* 0x000f220000004200 */
[-CC-:B------:R-:W-:Y:S01]  /*9830*/  FFMA.FTZ R39, R70, R26.reuse, -R31.reuse ;  /* 0x0000001a46277223 */ /* 0x180fe2000001081f */
[-CC-:B------:R-:W-:Y:S01]  /*9840*/  FFMA.FTZ R13, R68, R26.reuse, -R31.reuse ;  /* 0x0000001a440d7223 */ /* 0x180fe2000001081f */
[----:B------:R-:W5:Y:S01]  /*9850*/  MUFU.EX2 R45, R45 ;  /* 0x0000002d002d7308 */ /* 0x000f620000000800 */
[--C-:B------:R-:W-:Y:S01]  /*9860*/  FFMA.FTZ R54, R52, R26, -R31.reuse ;  /* 0x0000001a34367223 */ /* 0x100fe2000001081f */
[----:B--2---:R-:W-:Y:S01]  /*9870*/  F2FP.F16.F32.PACK_AB R69, R65, R114 ;  /* 0x000000724145723e */ /* 0x004fe200000000ff */
[-C--:B------:R-:W-:Y:S01]  /*9880*/  FFMA.FTZ R35, R48, R26.reuse, -R31 ;  /* 0x0000001a30237223 */ /* 0x080fe2000001081f */
[----:B------:R-:W-:Y:S01]  /*9890*/  MUFU.EX2 R120, R120 ;  /* 0x0000007800787308 */ /* 0x000fe20000000800 */
[----:B------:R-:W2:Y:S01]  /*98a0*/  LDSM.16.MT88.4 R16, [R67+0x3400] ;  /* 0x003400004310783b */ /* 0x000ea20000004200 */
[-CC-:B------:R-:W-:Y:S01]  /*98b0*/  FFMA.FTZ R64, R12, R26.reuse, -R25.reuse ;  /* 0x0000001a0c407223 */ /* 0x180fe20000010819 */
[-CC-:B------:R-:W-:Y:S01]  /*98c0*/  FFMA.FTZ R43, R14, R26.reuse, -R25.reuse ;  /* 0x0000001a0e2b7223 */ /* 0x180fe20000010819 */
[----:B------:R-:W1:Y:S01]  /*98d0*/  MUFU.EX2 R89, R89 ;  /* 0x0000005900597308 */ /* 0x000e620000000800 */
[-C--:B------:R-:W-:Y:S01]  /*98e0*/  FFMA.FTZ R41, R178, R26.reuse, -R25 ;  /* 0x0000001ab2297223 */ /* 0x080fe20000010819 */
[-CC-:B------:R-:W-:Y:S01]  /*98f0*/  FFMA.FTZ R51, R96, R26.reuse, -R31.reuse ;  /* 0x0000001a60337223 */ /* 0x180fe2000001081f */
[-C--:B------:R-:W-:Y:S01]  /*9900*/  FFMA.FTZ R47, R90, R26.reuse, -R31 ;  /* 0x0000001a5a2f7223 */ /* 0x080fe2000001081f */
[----:B------:R-:W-:Y:S01]  /*9910*/  MUFU.EX2 R102, R102 ;  /* 0x0000006600667308 */ /* 0x000fe20000000800 */
[----:B------:R-:W-:Y:S01]  /*9920*/  FFMA.FTZ R94, R94, R26, -R25 ;  /* 0x0000001a5e5e7223 */ /* 0x000fe20000010819 */
[----:B-----5:R-:W-:Y:S01]  /*9930*/  F2FP.F16.F32.PACK_AB R71, R45, R100 ;  /* 0x000000642d47723e */ /* 0x020fe200000000ff */
[-CC-:B------:R-:W-:Y:S01]  /*9940*/  FFMA.FTZ R176, R176, R26.reuse, -R31.reuse ;  /* 0x0000001ab0b07223 */ /* 0x180fe2000001081f */
[----:B------:R-:W5:Y:S01]  /*9950*/  MUFU.EX2 R49, R49 ;  /* 0x0000003100317308 */ /* 0x000f620000000800 */
[-C--:B------:R-:W-:Y:S01]  /*9960*/  FFMA.FTZ R174, R174, R26.reuse, -R31 ;  /* 0x0000001aaeae7223 */ /* 0x080fe2000001081f */
[-CC-:B------:R-:W-:Y:S01]  /*9970*/  FFMA.FTZ R99, R20, R26.reuse, -R25.reuse ;  /* 0x0000001a14637223 */ /* 0x180fe20000010819 */
[--C-:B------:R-:W-:Y:S01]  /*9980*/  FFMA.FTZ R87, R118, R26, -R25.reuse ;  /* 0x0000001a76577223 */ /* 0x100fe20000010819 */
[----:B------:R-:W-:Y:S01]  /*9990*/  MUFU.EX2 R86, R86 ;  /* 0x0000005600567308 */ /* 0x000fe20000000800 */
[----:B------:R-:W-:Y:S01]  /*99a0*/  LDSM.16.MT88.4 R20, [R36+0x3c00] ;  /* 0x003c00002414783b */ /* 0x000fe20000004200 */
[----:B-1----:R-:W-:Y:S01]  /*99b0*/  F2FP.F16.F32.PACK_AB R68, R89, R120 ;  /* 0x000000785944723e */ /* 0x002fe200000000ff */
[-C--:B------:R-:W-:Y:S01]  /*99c0*/  FFMA.FTZ R53, R170, R26.reuse, -R25 ;  /* 0x0000001aaa357223 */ /* 0x080fe20000010819 */
[----:B------:R-:W-:Y:S01]  /*99d0*/  MUFU.EX2 R37, R37 ;  /* 0x0000002500257308 */ /* 0x000fe20000000800 */
[-C--:B------:R-:W-:Y:S01]  /*99e0*/  FFMA.FTZ R95, R168, R26.reuse, -R31 ;  /* 0x0000001aa85f7223 */ /* 0x080fe2000001081f */
[-C--:B------:R-:W-:Y:S01]  /*99f0*/  FFMA.FTZ R172, R172, R26.reuse, -R25 ;  /* 0x0000001aacac7223 */ /* 0x080fe20000010819 */
[-CC-:B------:R-:W-:Y:S01]  /*9a00*/  FFMA.FTZ R166, R166, R26.reuse, -R31.reuse ;  /* 0x0000001aa6a67223 */ /* 0x180fe2000001081f */
[----:B------:R3:W-:Y:S01]  /*9a10*/  MUFU.EX2 R52, R74 ;  /* 0x0000004a00347308 */ /* 0x0007e20000000800 */
[--C-:B------:R-:W-:Y:S01]  /*9a20*/  FFMA.FTZ R105, R162, R26, -R31.reuse ;  /* 0x0000001aa2697223 */ /* 0x100fe2000001081f */
[----:B-----5:R-:W-:Y:S01]  /*9a30*/  F2FP.F16.F32.PACK_AB R70, R49, R102 ;  /* 0x000000663146723e */ /* 0x020fe200000000ff */
[-C--:B------:R-:W-:Y:S01]  /*9a40*/  FFMA.FTZ R107, R130, R26.reuse, -R31 ;  /* 0x0000001a826b7223 */ /* 0x080fe2000001081f */
[----:B------:R-:W-:Y:S01]  /*9a50*/  MUFU.EX2 R54, R54 ;  /* 0x0000003600367308 */ /* 0x000fe20000000800 */
[-CC-:B------:R-:W-:Y:S01]  /*9a60*/  FFMA.FTZ R55, R110, R26.reuse, -R25.reuse ;  /* 0x0000001a6e377223 */ /* 0x180fe20000010819 */
[-C--:B------:R-:W-:Y:S01]  /*9a70*/  FFMA.FTZ R103, R93, R26.reuse, -R25 ;  /* 0x0000001a5d677223 */ /* 0x080fe20000010819 */
[-CC-:B------:R-:W-:Y:S01]  /*9a80*/  FFMA.FTZ R101, R97, R26.reuse, -R31.reuse ;  /* 0x0000001a61657223 */ /* 0x180fe2000001081f */
[----:B------:R-:W1:Y:S01]  /*9a90*/  MUFU.EX2 R39, R39 ;  /* 0x0000002700277308 */ /* 0x000e620000000800 */
[C---:B------:R-:W-:Y:S03]  /*9aa0*/  HMMA.16816.F32 R80, R68.reuse, R76, RZ ;  /* 0x0000004c4450723c */ /* 0x040fe600000018ff */
[-C--:B------:R-:W-:Y:S01]  /*9ab0*/  FFMA.FTZ R97, R134, R26.reuse, -R31 ;  /* 0x0000001a86617223 */ /* 0x080fe2000001081f */
[-CC-:B------:R-:W-:Y:S01]  /*9ac0*/  FFMA.FTZ R164, R164, R26.reuse, -R25.reuse ;  /* 0x0000001aa4a47223 */ /* 0x180fe20000010819 */
[----:B------:R5:W-:Y:S01]  /*9ad0*/  MUFU.EX2 R48, R13 ;  /* 0x0000000d00307308 */ /* 0x000be20000000800 */
[-C--:B------:R-:W-:Y:S01]  /*9ae0*/  FFMA.FTZ R106, R106, R26.reuse, -R25 ;  /* 0x0000001a6a6a7223 */ /* 0x080fe20000010819 */
[----:B------:R-:W-:Y:S01]  /*9af0*/  FADD.FTZ R65, R114, R65 ;  /* 0x0000004172417221 */ /* 0x000fe20000010000 */
[-C--:B------:R-:W-:Y:S01]  /*9b00*/  FFMA.FTZ R88, R88, R26.reuse, -R25 ;  /* 0x0000001a58587223 */ /* 0x080fe20000010819 */
[----:B------:R-:W4:Y:S01]  /*9b10*/  MUFU.EX2 R35, R35 ;  /* 0x0000002300237308 */ /* 0x000f220000000800 */
[C---:B------:R-:W-:Y:S01]  /*9b20*/  HMMA.16816.F32 R76, R68.reuse, R78, RZ ;  /* 0x0000004e444c723c */ /* 0x040fe200000018ff */
[----:B------:R-:W-:Y:S01]  /*9b30*/  FADD.FTZ R100, R100, R65 ;  /* 0x0000004164647221 */ /* 0x000fe20000010000 */
[-CC-:B------:R-:W-:Y:S01]  /*9b40*/  FFMA.FTZ R42, R42, R26.reuse, -R25.reuse ;  /* 0x0000001a2a2a7223 */ /* 0x180fe20000010819 */
[----:B------:R-:W2:Y:S01]  /*9b50*/  MUFU.EX2 R33, R33 ;  /* 0x0000002100217308 */ /* 0x000ea20000000800 */
[-C--:B------:R-:W-:Y:S01]  /*9b60*/  FFMA.FTZ R92, R92, R26.reuse, -R25 ;  /* 0x0000001a5c5c7223 */ /* 0x080fe20000010819 */
[-CC-:B------:R-:W-:Y:S01]  /*9b70*/  FFMA.FTZ R66, R66, R26.reuse, -R31.reuse ;  /* 0x0000001a42427223 */ /* 0x180fe2000001081f */
[----:B------:R-:W-:Y:S01]  /*9b80*/  FFMA.FTZ R50, R50, R26, -R31 ;  /* 0x0000001a32327223 */ /* 0x000fe2000001081f */
[----:B------:R-:W-:Y:S01]  /*9b90*/  MUFU.EX2 R64, R64 ;  /* 0x0000004000407308 */ /* 0x000fe20000000800 */
[C---:B---3--:R-:W-:Y:S01]  /*9ba0*/  HMMA.16816.F32 R72, R68.reuse, R4, RZ ;  /* 0x000000044448723c */ /* 0x048fe200000018ff */
[----:B-1----:R-:W-:Y:S01]  /*9bb0*/  F2FP.F16.F32.PACK_AB R4, R39, R54 ;  /* 0x000000362704723e */ /* 0x002fe200000000ff */
[----:B-----5:R-:W1:Y:S01]  /*9bc0*/  LDSM.16.MT88.4 R12, [R36+0x3800] ;  /* 0x00380000240c783b */ /* 0x020e620000004200 */
[----:B------:R-:W-:Y:S01]  /*9bd0*/  F2FP.F16.F32.PACK_AB R5, R37, R86 ;  /* 0x000000562505723e */ /* 0x000fe200000000ff */
[----:B------:R-:W-:Y:S01]  /*9be0*/  MUFU.EX2 R43, R43 ;  /* 0x0000002b002b7308 */ /* 0x000fe20000000800 */
[-C--:B------:R-:W-:Y:S01]  /*9bf0*/  FFMA.FTZ R30, R30, R26.reuse, -R25 ;  /* 0x0000001a1e1e7223 */ /* 0x080fe20000010819 */
[-C--:B------:R-:W-:Y:S01]  /*9c00*/  FFMA.FTZ R29, R29, R26.reuse, -R31 ;  /* 0x0000001a1d1d7223 */ /* 0x080fe2000001081f */
[----:B------:R-:W-:Y:S01]  /*9c10*/  FFMA.FTZ R163, R24, R26, -R25 ;  /* 0x0000001a18a37223 */ /* 0x000fe20000010819 */
[----:B------:R-:W-:Y:S01]  /*9c20*/  HMMA.16816.F32 R68, R68, R6, RZ ;  /* 0x000000064444723c */ /* 0x000fe200000018ff */
[----:B----4-:R-:W-:Y:S01]  /*9c30*/  F2FP.F16.F32.PACK_AB R6, R35, R48 ;  /* 0x000000302306723e */ /* 0x010fe200000000ff */
[----:B------:R-:W-:Y:S01]  /*9c40*/  MUFU.EX2 R41, R41 ;  /* 0x0000002900297308 */ /* 0x000fe20000000800 */
[----:B--2---:R-:W-:Y:S01]  /*9c50*/  F2FP.F16.F32.PACK_AB R7, R33, R52 ;  /* 0x000000342107723e */ /* 0x004fe200000000ff */
[----:B------:R-:W-:Y:S01]  /*9c60*/  FFMA.FTZ R38, R38, R26, -R31 ;  /* 0x0000001a26267223 */ /* 0x000fe2000001081f */
        /* <DEDUP_REMOVED lines=31> */
[-C--:B------:R-:W-:Y:S01]  /*9e60*/  FFMA.FTZ R8, R124, R26.reuse, -R25 ;  /* 0x0000001a7c087223 */ /* 0x080fe20000010819 */
[----:B-1----:R-:W-:Y:S01]  /*9e70*/  FFMA.FTZ R105, R160, R26, -R31 ;  /* 0x0000001aa0697223 */ /* 0x002fe2000001081f */
[----:B------:R1:W-:Y:S04]  /*9e80*/  MUFU.EX2 R124, R103 ;  /* 0x00000067007c7308 */ /* 0x0003e80000000800 */
[----:B------:R3:W-:Y:S01]  /*9e90*/  MUFU.EX2 R91, R8 ;  /* 0x00000008005b7308 */ /* 0x0007e20000000800 */
[----:B------:R-:W-:Y:S03]  /*9ea0*/  HMMA.16816.F32 R68, R4, R10, R68 ;  /* 0x0000000a0444723c */ /* 0x000fe60000001844 */
[----:B----4-:R-:W-:-:S02]  /*9eb0*/  F2FP.F16.F32.PACK_AB R4, R162, R95 ;  /* 0x0000005fa204723e */ /* 0x010fc400000000ff */
[----:B------:R-:W-:Y:S01]  /*9ec0*/  F2FP.F16.F32.PACK_AB R5, R87, R118 ;  /* 0x000000765705723e */ /* 0x000fe200000000ff */
[----:B------:R4:W5:Y:S01]  /*9ed0*/  MUFU.EX2 R160, R101 ;  /* 0x0000006500a07308 */ /* 0x0009620000000800 */
[----:B--2---:R-:W-:Y:S02]  /*9ee0*/  F2FP.F16.F32.PACK_AB R6, R93, R130 ;  /* 0x000000825d06723e */ /* 0x004fe400000000ff */
[----:B------:R-:W-:Y:S01]  /*9ef0*/  F2FP.F16.F32.PACK_AB R7, R110, R53 ;  /* 0x000000356e07723e */ /* 0x000fe200000000ff */
[----:B------:R-:W-:Y:S01]  /*9f00*/  MUFU.EX2 R134, R105 ;  /* 0x0000006900867308 */ /* 0x000fe20000000800 */
[-CC-:B-1----:R-:W-:Y:S01]  /*9f10*/  FFMA.FTZ R103, R104, R26.reuse, -R31.reuse ;  /* 0x0000001a68677223 */ /* 0x182fe2000001081f */
[-C--:B------:R-:W-:Y:S02]  /*9f20*/  FFMA.FTZ R104, R108, R26.reuse, -R31 ;  /* 0x0000001a6c687223 */ /* 0x080fe4000001081f */
[----:B------:R-:W1:Y:S01]  /*9f30*/  MUFU.EX2 R97, R97 ;  /* 0x0000006100617308 */ /* 0x000e620000000800 */
[----:B---3--:R-:W2:Y:S01]  /*9f40*/  LDSM.16.MT88.4 R8, [R67+0x4000] ;  /* 0x004000004308783b */ /* 0x008ea20000004200 */
[----:B------:R-:W-:Y:S03]  /*9f50*/  HMMA.16816.F32 R80, R4, R20, R80 ;  /* 0x000000140450723c */ /* 0x000fe60000001850 */
[-C--:B------:R-:W-:Y:S01]  /*9f60*/  FFMA.FTZ R21, R122, R26.reuse, -R25 ;  /* 0x0000001a7a157223 */ /* 0x080fe20000010819 */
[----:B------:R3:W1:Y:S01]  /*9f70*/  MUFU.EX2 R20, R164 ;  /* 0x000000a400147308 */ /* 0x0006620000000800 */
[-CC-:B----4-:R-:W-:Y:S01]  /*9f80*/  FFMA.FTZ R101, R112, R26.reuse, -R31.reuse ;  /* 0x0000001a70657223 */ /* 0x190fe2000001081f */
[----:B------:R-:W-:-:S02]  /*9f90*/  FFMA.FTZ R112, R116, R26, -R31 ;  /* 0x0000001a74707223 */ /* 0x000fc4000001081f */
[----:B------:R-:W-:Y:S01]  /*9fa0*/  MUFU.EX2 R103, R103 ;  /* 0x0000006700677308 */ /* 0x000fe20000000800 */
[C---:B------:R-:W-:Y:S03]  /*9fb0*/  HMMA.16816.F32 R72, R4.reuse, R16, R72 ;  /* 0x000000100448723c */ /* 0x040fe60000001848 */
[----:B------:R-:W-:Y:S04]  /*9fc0*/  MUFU.EX2 R21, R21 ;  /* 0x0000001500157308 */ /* 0x000fe80000000800 */
[----:B------:R-:W-:Y:S01]  /*9fd0*/  MUFU.EX2 R101, R101 ;  /* 0x0000006500657308 */ /* 0x000fe20000000800 */
[----:B------:R-:W-:Y:S01]  /*9fe0*/  HMMA.16816.F32 R68, R4, R18, R68 ;  /* 0x000000120444723c */ /* 0x000fe20000001844 */
[----:B------:R-:W4:Y:S02]  /*9ff0*/  LDSM.16.MT88.4 R16, [R36+0x4400] ;  /* 0x004400002410783b */ /* 0x000f240000004200 */
[----:B------:R-:W2:Y:S01]  /*a000*/  MUFU.EX2 R112, R112 ;  /* 0x0000007000707308 */ /* 0x000ea20000000800 */
[----:B---3--:R-:W-:-:S03]  /*a010*/  FFMA.FTZ R164, R27, R26, -R31 ;  /* 0x0000001a1ba47223 */ /* 0x008fc6000001081f */
[----:B------:R-:W-:Y:S01]  /*a020*/  MUFU.EX2 R104, R104 ;  /* 0x0000006800687308 */ /* 0x000fe20000000800 */
[----:B------:R-:W-:Y:S03]  /*a030*/  HMMA.16816.F32 R76, R4, R22, R76 ;  /* 0x00000016044c723c */ /* 0x000fe6000000184c */
[----:B-----5:R-:W-:Y:S01]  /*a040*/  F2FP.F16.F32.PACK_AB R4, R160, R99 ;  /* 0x00000063a004723e */ /* 0x020fe200000000ff */
[-CC-:B------:R-:W-:Y:S01]  /*a050*/  FFMA.FTZ R22, R126, R26.reuse, -R25.reuse ;  /* 0x0000001a7e167223 */ /* 0x180fe20000010819 */
[----:B------:R-:W-:Y:S01]  /*a060*/  F2FP.F16.F32.PACK_AB R5, R124, R55 ;  /* 0x000000377c05723e */ /* 0x000fe200000000ff */
[----:B------:R-:W-:Y:S01]  /*a070*/  FFMA.FTZ R23, R128, R26, -R25 ;  /* 0x0000001a80177223 */ /* 0x000fe20000010819 */
[----:B-1----:R-:W-:Y:S01]  /*a080*/  F2FP.F16.F32.PACK_AB R6, R97, R134 ;  /* 0x000000866106723e */ /* 0x002fe200000000ff */
        /* <DEDUP_REMOVED lines=8> */
[----:B------:R-:W3:Y:S02]  /*a110*/  LDSM.16.MT88.4 R12, [R67+0x4400] ;  /* 0x00440000430c783b */ /* 0x000ee40000004200 */
[----:B------:R-:W-:Y:S04]  /*a120*/  MUFU.EX2 R42, R42 ;  /* 0x0000002a002a7308 */ /* 0x000fe80000000800 */
[----:B------:R-:W-:Y:S01]  /*a130*/  MUFU.EX2 R30, R30 ;  /* 0x0000001e001e7308 */ /* 0x000fe20000000800 */
[----:B--2---:R-:W-:Y:S03]  /*a140*/  HMMA.16816.F32 R72, R4, R8, R72 ;  /* 0x000000080448723c */ /* 0x004fe60000001848 */
[----:B------:R-:W-:Y:S01]  /*a150*/  FADD.FTZ R9, R120, R89 ;  /* 0x0000005978097221 */ /* 0x000fe20000010000 */
[----:B------:R-:W-:Y:S01]  /*a160*/  FFMA.FTZ R89, R98, R26, -R25 ;  /* 0x0000001a62597223 */ /* 0x000fe20000010819 */
[----:B------:R-:W-:Y:S02]  /*a170*/  MUFU.EX2 R29, R29 ;  /* 0x0000001d001d7308 */ /* 0x000fe40000000800 */
[----:B------:R-:W-:-:S02]  /*a180*/  FADD.FTZ R102, R102, R9 ;  /* 0x0000000966667221 */ /* 0x000fc40000010000 */
[----:B------:R-:W-:Y:S01]  /*a190*/  MUFU.EX2 R164, R164 ;  /* 0x000000a400a47308 */ /* 0x000fe20000000800 */
[----:B------:R-:W-:Y:S03]  /*a1a0*/  HMMA.16816.F32 R68, R4, R10, R68 ;  /* 0x0000000a0444723c */ /* 0x000fe60000001844 */
[----:B------:R-:W-:Y:S01]  /*a1b0*/  F2FP.F16.F32.PACK_AB R4, R112, R101 ;  /* 0x000000657004723e */ /* 0x000fe200000000ff */
[----:B------:R-:W2:Y:S01]  /*a1c0*/  LDSM.16.MT88.4 R8, [R36+0x4800] ;  /* 0x004800002408783b */ /* 0x000ea20000004200 */
[----:B-1----:R-:W-:Y:S01]  /*a1d0*/  F2FP.F16.F32.PACK_AB R5, R23, R22 ;  /* 0x000000161705723e */ /* 0x002fe200000000ff */
[----:B------:R-:W-:Y:S01]  /*a1e0*/  FADD.FTZ R49, R49, R102 ;  /* 0x0000006631317221 */ /* 0x000fe20000010000 */
[----:B------:R-:W-:Y:S01]  /*a1f0*/  F2FP.F16.F32.PACK_AB R6, R104, R103 ;  /* 0x000000676806723e */ /* 0x000fe200000000ff */
[----:B------:R-:W-:Y:S01]  /*a200*/  MUFU.EX2 R89, R89 ;  /* 0x0000005900597308 */ /* 0x000fe20000000800 */
[----:B------:R-:W-:Y:S01]  /*a210*/  F2FP.F16.F32.PACK_AB R7, R106, R21 ;  /* 0x000000156a07723e */ /* 0x000fe200000000ff */
[----:B------:R-:W-:-:S02]  /*a220*/  FADD.FTZ R54, R54, R49 ;  /* 0x0000003136367221 */ /* 0x000fc40000010000 */
[----:B------:R-:W-:Y:S02]  /*a230*/  MUFU.EX2 R163, R163 ;  /* 0x000000a300a37308 */ /* 0x000fe40000000800 */
[----:B------:R-:W-:Y:S02]  /*a240*/  FADD.FTZ R39, R39, R54 ;  /* 0x0000003627277221 */ /* 0x000fe40000010000 */
[C---:B----4-:R-:W-:Y:S03]  /*a250*/  HMMA.16816.F32 R80, R4.reuse, R16, R80 ;  /* 0x000000100450723c */ /* 0x050fe60000001850 */
[----:B------:R-:W-:Y:S01]  /*a260*/  FADD.FTZ R17, R45, R100 ;  /* 0x000000642d117221 */ /* 0x000fe20000010000 */
[-C--:B------:R-:W-:Y:S01]  /*a270*/  FFMA.FTZ R16, R46, R26.reuse, -R31 ;  /* 0x0000001a2e107223 */ /* 0x080fe2000001081f */
[----:B------:R-:W-:Y:S01]  /*a280*/  FADD.FTZ R48, R48, R39 ;  /* 0x0000002730307221 */ /* 0x000fe20000010000 */
[----:B------:R-:W-:Y:S01]  /*a290*/  MUFU.EX2 R46, R66 ;  /* 0x00000042002e7308 */ /* 0x000fe20000000800 */
[----:B------:R-:W-:Y:S01]  /*a2a0*/  FADD.FTZ R86, R86, R17 ;  /* 0x0000001156567221 */ /* 0x000fe20000010000 */
[-C--:B------:R-:W-:Y:S01]  /*a2b0*/  FFMA.FTZ R17, R44, R26.reuse, -R31 ;  /* 0x0000001a2c117223 */ /* 0x080fe2000001081f */
[----:B------:R-:W-:Y:S01]  /*a2c0*/  FADD.FTZ R35, R35, R48 ;  /* 0x0000003023237221 */ /* 0x000fe20000010000 */
[C---:B------:R-:W-:Y:S03]  /*a2d0*/  HMMA.16816.F32 R76, R4.reuse, R18, R76 ;  /* 0x00000012044c723c */ /* 0x040fe6000000184c */
[----:B------:R-:W-:Y:S01]  /*a2e0*/  FADD.FTZ R19, R37, R86 ;  /* 0x0000005625137221 */ /* 0x000fe20000010000 */
[----:B------:R-:W1:Y:S01]  /*a2f0*/  MUFU.EX2 R45, R16 ;  /* 0x00000010002d7308 */ /* 0x000e620000000800 */
[----:B------:R-:W-:Y:S01]  /*a300*/  FADD.FTZ R96, R96, R35 ;  /* 0x0000002360607221 */ /* 0x000fe20000010000 */
[-C--:B------:R-:W-:Y:S01]  /*a310*/  FFMA.FTZ R35, R34, R26.reuse, -R25 ;  /* 0x0000001a22237223 */ /* 0x080fe20000010819 */
[----:B------:R-:W-:Y:S01]  /*a320*/  FADD.FTZ R52, R52, R19 ;  /* 0x0000001334347221 */ /* 0x000fe20000010000 */
[----:B------:R-:W-:Y:S01]  /*a330*/  MUFU.EX2 R44, R50 ;  /* 0x00000032002c7308 */ /* 0x000fe20000000800 */
[----:B------:R-:W-:Y:S01]  /*a340*/  FADD.FTZ R51, R51, R96 ;  /* 0x0000006033337221 */ /* 0x000fe20000010000 */
[C---:B---3--:R-:W-:Y:S03]  /*a350*/  HMMA.16816.F32 R72, R4.reuse, R12, R72 ;  /* 0x0000000c0448723c */ /* 0x048fe60000001848 */
[----:B------:R-:W-:Y:S01]  /*a360*/  FADD.FTZ R33, R33, R52 ;  /* 0x0000003421217221 */ /* 0x000fe20000010000 */
[----:B------:R3:W4:Y:S01]  /*a370*/  MUFU.EX2 R37, R17 ;  /* 0x0000001100257308 */ /* 0x0007220000000800 */
[----:B------:R-:W-:Y:S01]  /*a380*/  FADD.FTZ R90, R90, R51 ;  /* 0x000000335a5a7221 */ /* 0x000fe20000010000 */
[-C--:B------:R-:W-:Y:S01]  /*a390*/  FFMA.FTZ R34, R28, R26.reuse, -R31 ;  /* 0x0000001a1c227223 */ /* 0x080fe2000001081f */
[----:B------:R-:W-:Y:S01]  /*a3a0*/  FADD.FTZ R64, R64, R33 ;  /* 0x0000002140407221 */ /* 0x000fe20000010000 */
[----:B------:R-:W-:Y:S01]  /*a3b0*/  FFMA.FTZ R33, R32, R26, -R25 ;  /* 0x0000001a20217223 */ /* 0x000fe20000010819 */
[----:B------:R-:W-:Y:S01]  /*a3c0*/  FADD.FTZ R90, R47, R90 ;  /* 0x0000005a2f5a7221 */ /* 0x000fe20000010000 */
[----:B------:R-:W-:Y:S03]  /*a3d0*/  HMMA.16816.F32 R68, R4, R14, R68 ;  /* 0x0000000e0444723c */ /* 0x000fe60000001844 */
[----:B------:R-:W-:Y:S01]  /*a3e0*/  FADD.FTZ R64, R43, R64 ;  /* 0x000000402b407221 */ /* 0x000fe20000010000 */
[----:B-1----:R-:W-:Y:S01]  /*a3f0*/  F2FP.F16.F32.PACK_AB R4, R45, R46 ;  /* 0x0000002e2d04723e */ /* 0x002fe200000000ff */
[----:B------:R-:W-:Y:S01]  /*a400*/  LDSM.16.MT88.4 R12, [R36+0x4c00] ;  /* 0x004c0000240c783b */ /* 0x000fe20000004200 */
[----:B------:R-:W-:Y:S01]  /*a410*/  F2FP.F16.F32.PACK_AB R5, R88, R89 ;  /* 0x000000595805723e */ /* 0x000fe200000000ff */
[----:B------:R-:W-:Y:S01]  /*a420*/  FADD.FTZ R41, R41, R64 ;  /* 0x0000004029297221 */ /* 0x000fe20000010000 */
[----:B------:R-:W-:Y:S01]  /*a430*/  F2FP.F16.F32.PACK_AB R7, R42, R65 ;  /* 0x000000412a07723e */ /* 0x000fe200000000ff */
[----:B------:R-:W-:Y:S01]  /*a440*/  MUFU.EX2 R32, R35 ;  /* 0x0000002300207308 */ /* 0x000fe20000000800 */
[----:B---3--:R-:W1:Y:S01]  /*a450*/  LDSM.16.MT88.4 R16, [R67+0x4800] ;  /* 0x004800004310783b */ /* 0x008e620000004200 */
[----:B----4-:R-:W-:Y:S01]  /*a460*/  F2FP.F16.F32.PACK_AB R6, R37, R44 ;  /* 0x0000002c2506723e */ /* 0x010fe200000000ff */
[----:B------:R-:W-:Y:S01]  /*a470*/  FADD.FTZ R41, R94, R41 ;  /* 0x000000295e297221 */ /* 0x000fe20000010000 */
[----:B------:R-:W-:Y:S04]  /*a480*/  MUFU.EX2 R33, R33 ;  /* 0x0000002100217308 */ /* 0x000fe80000000800 */
[----:B------:R-:W-:Y:S01]  /*a490*/  MUFU.EX2 R28, R38 ;  /* 0x00000026001c7308 */ /* 0x000fe20000000800 */
[C---:B--2---:R-:W-:Y:S03]  /*a4a0*/  HMMA.16816.F32 R80, R4.reuse, R8, R80 ;  /* 0x000000080450723c */ /* 0x044fe60000001850 */
[----:B------:R-:W-:Y:S01]  /*a4b0*/  FADD.FTZ R8, R118, R41 ;  /* 0x0000002976087221 */ /* 0x000fe20000010000 */
[----:B------:R-:W-:Y:S01]  /*a4c0*/  FADD.FTZ R9, R95, R90 ;  /* 0x0000005a5f097221 */ /* 0x000fe20000010000 */
[----:B------:R-:W2:Y:S02]  /*a4d0*/  MUFU.EX2 R27, R34 ;  /* 0x00000022001b7308 */ /* 0x000ea40000000800 */
[----:B------:R-:W-:Y:S01]  /*a4e0*/  FADD.FTZ R8, R87, R8 ;  /* 0x0000000857087221 */ /* 0x000fe20000010000 */
[----:B------:R-:W-:Y:S01]  /*a4f0*/  FADD.FTZ R9, R162, R9 ;  /* 0x00000009a2097221 */ /* 0x000fe20000010000 */
[----:B------:R-:W-:Y:S03]  /*a500*/  HMMA.16816.F32 R76, R4, R10, R76 ;  /* 0x0000000a044c723c */ /* 0x000fe6000000184c */
[----:B------:R-:W-:Y:S01]  /*a510*/  FADD.FTZ R53, R53, R8 ;  /* 0x0000000835357221 */ /* 0x000fe20000010000 */
[----:B------:R-:W-:-:S02]  /*a520*/  FADD.FTZ R130, R130, R9 ;  /* 0x0000000982827221 */ /* 0x000fc40000010000 */
[----:B------:R-:W3:Y:S01]  /*a530*/  LDSM.16.MT88.4 R8, [R67+0x4c00] ;  /* 0x004c00004308783b */ /* 0x000ee20000004200 */
[----:B------:R-:W-:Y:S01]  /*a540*/  FADD.FTZ R110, R110, R53 ;  /* 0x000000356e6e7221 */ /* 0x000fe20000010000 */
[----:B------:R-:W-:-:S03]  /*a550*/  FADD.FTZ R130, R93, R130 ;  /* 0x000000825d827221 */ /* 0x000fc60000010000 */
[----:B------:R-:W-:Y:S01]  /*a560*/  FADD.FTZ R55, R55, R110 ;  /* 0x0000006e37377221 */ /* 0x000fe20000010000 */
[----:B------:R-:W-:-:S03]  /*a570*/  FADD.FTZ R99, R99, R130 ;  /* 0x0000008263637221 */ /* 0x000fc60000010000 */
[----:B------:R-:W-:Y:S01]  /*a580*/  FADD.FTZ R124, R124, R55 ;  /* 0x000000377c7c7221 */ /* 0x000fe20000010000 */
[----:B------:R-:W-:-:S04]  /*a590*/  FADD.FTZ R99, R160, R99 ;  /* 0x00000063a0637221 */ /* 0x000fc80000010000 */
[----:B------:R-:W-:-:S04]  /*a5a0*/  FADD.FTZ R134, R134, R99 ;  /* 0x0000006386867221 */ /* 0x000fc80000010000 */
[----:B------:R-:W-:Y:S01]  /*a5b0*/  FADD.FTZ R134, R97, R134 ;  /* 0x0000008661867221 */ /* 0x000fe20000010000 */
[----:B-1----:R-:W-:Y:S03]  /*a5c0*/  HMMA.16816.F32 R72, R4, R16, R72 ;  /* 0x000000100448723c */ /* 0x002fe60000001848 */
[----:B------:R-:W-:Y:S01]  /*a5d0*/  FADD.FTZ R17, R91, R124 ;  /* 0x0000007c5b117221 */ /* 0x000fe20000010000 */
[----:B------:R-:W-:-:S03]  /*a5e0*/  FADD.FTZ R101, R101, R134 ;  /* 0x0000008665657221 */ /* 0x000fc60000010000 */
[----:B------:R-:W-:Y:S01]  /*a5f0*/  FADD.FTZ R17, R20, R17 ;  /* 0x0000001114117221 */ /* 0x000fe20000010000 */
[----:B------:R-:W-:Y:S01]  /*a600*/  FADD.FTZ R112, R112, R101 ;  /* 0x0000006570707221 */ /* 0x000fe20000010000 */
[----:B------:R-:W-:Y:S03]  /*a610*/  HMMA.16816.F32 R68, R4, R18, R68 ;  /* 0x000000120444723c */ /* 0x000fe60000001844 */
[----:B------:R-:W-:Y:S01]  /*a620*/  FADD.FTZ R16, R22, R17 ;  /* 0x0000001116107221 */ /* 0x000fe20000010000 */
[----:B--2---:R-:W-:Y:S02]  /*a630*/  F2FP.F16.F32.PACK_AB R4, R27, R28 ;  /* 0x0000001c1b04723e */ /* 0x004fe400000000ff */
[----:B------:R-:W-:Y:S01]  /*a640*/  F2FP.F16.F32.PACK_AB R5, R33, R32 ;  /* 0x000000202105723e */ /* 0x000fe200000000ff */
[----:B------:R-:W-:Y:S01]  /*a650*/  FADD.FTZ R16, R23, R16 ;  /* 0x0000001017107221 */ /* 0x000fe20000010000 */
[----:B------:R-:W-:-:S02]  /*a660*/  F2FP.F16.F32.PACK_AB R6, R164, R29 ;  /* 0x0000001da406723e */ /* 0x000fc400000000ff */
[----:B------:R-:W-:Y:S01]  /*a670*/  F2FP.F16.F32.PACK_AB R7, R163, R30 ;  /* 0x0000001ea307723e */ /* 0x000fe200000000ff */
[----:B------:R-:W-:-:S04]  /*a680*/  FADD.FTZ R21, R21, R16 ;  /* 0x0000001015157221 */ /* 0x000fc80000010000 */
        /* <DEDUP_REMOVED lines=93> */
.L_x_9284:
        /* <DEDUP_REMOVED lines=8> */
.L_x_9285:
[----:B------:R-:W-:Y:S05]  /*ace0*/  BSYNC.RECONVERGENT B0 ;  /* 0x0000000000007941 */ /* 0x000fea0003800200 */
.L_x_9283:
[----:B------:R-:W-:Y:S02]  /*acf0*/  SHF.L.U32 R4, R60, 0x3, RZ ;  /* 0x000000033c047819 */ /* 0x000fe400000006ff */
[-C--:B------:R-:W-:Y:S02]  /*ad00*/  IADD3 R12, P1, PT, R142, R155.reuse, RZ ;  /* 0x0000009b8e0c7210 */ /* 0x080fe40007f3e0ff */
[----:B------:R-:W-:Y:S02]  /*ad10*/  LOP3.LUT R5, R4, 0xc0, RZ, 0xc0, !PT ;  /* 0x000000c004057812 */ /* 0x000fe400078ec0ff */
[----:B------:R-:W-:Y:S02]  /*ad20*/  IADD3.X R13, PT, PT, R143, R154, RZ, P1, !PT ;  /* 0x0000009a8f0d7210 */ /* 0x000fe40000ffe4ff */
[----:B------:R-:W-:Y:S02]  /*ad30*/  LOP3.LUT R5, R5, 0x18, R60, 0xf8, !PT ;  /* 0x0000001805057812 */ /* 0x000fe400078ef83c */
[----:B------:R-:W-:-:S02]  /*ad40*/  IADD3 R14, P1, PT, R12, R155, RZ ;  /* 0x0000009b0c0e7210 */ /* 0x000fc40007f3e0ff */
[--C-:B------:R-:W-:Y:S02]  /*ad50*/  LOP3.LUT R5, R5, 0x18, R4.reuse, 0x78, !PT ;  /* 0x0000001805057812 */ /* 0x100fe400078e7804 */
[----:B------:R-:W-:Y:S02]  /*ad60*/  IADD3.X R15, PT, PT, R13, R154, RZ, P1, !PT ;  /* 0x0000009a0d0f7210 */ /* 0x000fe40000ffe4ff */
[----:B------:R-:W-:Y:S02]  /*ad70*/  LOP3.LUT R5, R5, 0x1f20, R4, 0xf8, !PT ;  /* 0x00001f2005057812 */ /* 0x000fe400078ef804 */
[----:B------:R-:W-:Y:S02]  /*ad80*/  IADD3 R42, P1, PT, R14, R155, RZ ;  /* 0x0000009b0e2a7210 */ /* 0x000fe40007f3e0ff */
[----:B------:R-:W-:Y:S02]  /*ad90*/  LEA R37, R5, R62, 0x1 ;  /* 0x0000003e05257211 */ /* 0x000fe400078e08ff */
[----:B------:R-:W-:-:S03]  /*ada0*/  IADD3.X R43, PT, PT, R15, R154, RZ, P1, !PT ;  /* 0x0000009a0f2b7210 */ /* 0x000fc60000ffe4ff */
        /* <DEDUP_REMOVED lines=8> */
[----:B------:R-:W-:Y:S01]  /*ae30*/  ISETP.GT.AND P1, PT, R63, R138, PT ;  /* 0x0000008a3f00720c */ /* 0x000fe20003f24270 */
[----:B------:R-:W-:Y:S02]  /*ae40*/  BSSY.RECONVERGENT B1, `(.L_x_9286) ;  /* 0x0000111000017945 */ /* 0x000fe40003800200 */
[----:B------:R-:W-:Y:S04]  /*ae50*/  LDSM.16.M88.4 R24, [R59] ;  /* 0x000000003b18783b */ /* 0x000fe80000000200 */
[----:B------:R-:W4:Y:S04]  /*ae60*/  LDSM.16.M88.4 R28, [R56+0x1000] ;  /* 0x00100000381c783b */ /* 0x000f280000000200 */
[----:B------:R-:W-:Y:S04]  /*ae70*/  LDSM.16.M88.4 R16, [R58] ;  /* 0x000000003a10783b */ /* 0x000fe80000000200 */
[----:B------:R-:W-:Y:S04]  /*ae80*/  LDSM.16.M88.4 R4, [R3+0x1000] ;  /* 0x001000000304783b */ /* 0x000fe80000000200 */
[----:B------:R-:W1:Y:S04]  /*ae90*/  LDSM.16.M88.4 R20, [R56+0x1400] ;  /* 0x001400003814783b */ /* 0x000e680000000200 */
[----:B------:R-:W5:Y:S04]  /*aea0*/  LDSM.16.M88.4 R32, [R3+0x1400] ;  /* 0x001400000320783b */ /* 0x000f680000000200 */
[----:B------:R-:W0:Y:S01]  /*aeb0*/  LDGDEPBAR ;  /* 0x00000000000079af */ /* 0x000e220000000000 */
[C---:B----4-:R-:W-:Y:S08]  /*aec0*/  HMMA.16816.F32 R8, R24.reuse, R28, RZ ;  /* 0x0000001c1808723c */ /* 0x050ff000000018ff */
[C---:B------:R-:W-:Y:S08]  /*aed0*/  HMMA.16816.F32 R28, R24.reuse, R30, RZ ;  /* 0x0000001e181c723c */ /* 0x040ff000000018ff */
[----:B-1----:R-:W-:Y:S08]  /*aee0*/  HMMA.16816.F32 R12, R24, R20, RZ ;  /* 0x00000014180c723c */ /* 0x002ff000000018ff */
[C---:B------:R-:W-:Y:S08]  /*aef0*/  HMMA.16816.F32 R8, R16.reuse, R4, R8 ;  /* 0x000000041008723c */ /* 0x040ff00000001808 */
[C---:B------:R-:W-:Y:S01]  /*af00*/  HMMA.16816.F32 R28, R16.reuse, R6, R28 ;  /* 0x00000006101c723c */ /* 0x040fe2000000181c */
[----:B------:R-:W1:Y:S07]  /*af10*/  LDSM.16.M88.4 R4, [R56+0x1800] ;  /* 0x001800003804783b */ /* 0x000e6e0000000200 */
[----:B-----5:R-:W-:Y:S03]  /*af20*/  HMMA.16816.F32 R12, R16, R32, R12 ;  /* 0x00000020100c723c */ /* 0x020fe6000000180c */
[-C--:B---3--:R-:W-:Y:S01]  /*af30*/  FMUL.FTZ R8, R8, R38.reuse ;  /* 0x0000002608087220 */ /* 0x088fe20000410000 */
[-C--:B------:R-:W-:Y:S01]  /*af40*/  FMUL.FTZ R44, R9, R38.reuse ;  /* 0x00000026092c7220 */ /* 0x080fe20000410000 */
[-C--:B--2---:R-:W-:Y:S01]  /*af50*/  FMUL.FTZ R42, R10, R38.reuse ;  /* 0x000000260a2a7220 */ /* 0x084fe20000410000 */
        /* <DEDUP_REMOVED lines=116> */
[-C--:B-----5:R-:W-:Y:S01]  /*b6a0*/  FMUL.FTZ R3, R11, R38.reuse ;  /* 0x000000260b037220 */ /* 0x0a0fe20000410000 */
[----:B------:R5:W2:Y:S08]  /*b6b0*/  MUFU.TANH R111, R8 ;  /* 0x00000008006f7308 */ /* 0x000ab00000002400 */
[----:B------:R3:W2:Y:S01]  /*b6c0*/  MUFU.TANH R112, R9 ;  /* 0x0000000900707308 */ /* 0x0006a20000002400 */
[C---:B-1----:R-:W-:Y:S03]  /*b6d0*/  HMMA.16816.F32 R12, R16.reuse, R28, R12 ;  /* 0x0000001c100c723c */ /* 0x042fe6000000180c */
[-C--:B------:R-:W-:Y:S01]  /*b6e0*/  FMUL.FTZ R28, R32, R38.reuse ;  /* 0x00000026201c7220 */ /* 0x080fe20000410000 */
[-C--:B------:R-:W-:Y:S01]  /*b6f0*/  FMUL.FTZ R25, R33, R38.reuse ;  /* 0x0000002621197220 */ /* 0x080fe20000410000 */
[-C--:B-----5:R-:W-:Y:S01]  /*b700*/  FMUL.FTZ R8, R34, R38.reuse ;  /* 0x0000002622087220 */ /* 0x0a0fe20000410000 */
[-C--:B------:R-:W-:Y:S01]  /*b710*/  FMUL.FTZ R7, R35, R38.reuse ;  /* 0x0000002623077220 */ /* 0x080fe20000410000 */
[----:B------:R-:W1:Y:S01]  /*b720*/  MUFU.TANH R65, R65 ;  /* 0x0000004100417308 */ /* 0x000e620000002400 */
[----:B------:R-:W-:Y:S07]  /*b730*/  HMMA.16816.F32 R20, R16, R30, R20 ;  /* 0x0000001e1014723c */ /* 0x000fee0000001814 */
[----:B------:R-:W1:Y:S04]  /*b740*/  MUFU.TANH R87, R87 ;  /* 0x0000005700577308 */ /* 0x000e680000002400 */
[-C--:B------:R-:W-:Y:S01]  /*b750*/  FMUL.FTZ R27, R12, R38.reuse ;  /* 0x000000260c1b7220 */ /* 0x080fe20000410000 */
[-C--:B------:R-:W-:Y:S01]  /*b760*/  FMUL.FTZ R10, R14, R38.reuse ;  /* 0x000000260e0a7220 */ /* 0x080fe20000410000 */
[-C--:B------:R-:W-:Y:S01]  /*b770*/  FMUL.FTZ R12, R15, R38.reuse ;  /* 0x000000260f0c7220 */ /* 0x080fe20000410000 */
[-C--:B------:R-:W-:Y:S01]  /*b780*/  FMUL.FTZ R13, R13, R38.reuse ;  /* 0x000000260d0d7220 */ /* 0x080fe20000410000 */
[----:B------:R-:W1:Y:S04]  /*b790*/  MUFU.TANH R94, R94 ;  /* 0x0000005e005e7308 */ /* 0x000e680000002400 */
[-C--:B---3--:R-:W-:Y:S01]  /*b7a0*/  FMUL.FTZ R9, R21, R38.reuse ;  /* 0x0000002615097220 */ /* 0x088fe20000410000 */
[-C--:B------:R-:W-:Y:S01]  /*b7b0*/  FMUL.FTZ R14, R22, R38.reuse ;  /* 0x00000026160e7220 */ /* 0x080fe20000410000 */
[-C--:B------:R-:W-:Y:S01]  /*b7c0*/  FMUL.FTZ R16, R23, R38.reuse ;  /* 0x0000002617107220 */ /* 0x080fe20000410000 */
[----:B------:R-:W-:Y:S01]  /*b7d0*/  FMUL.FTZ R20, R20, R38 ;  /* 0x0000002614147220 */ /* 0x000fe20000410000 */
[----:B------:R-:W3:Y:S08]  /*b7e0*/  MUFU.TANH R91, R91 ;  /* 0x0000005b005b7308 */ /* 0x000ef00000002400 */
        /* <DEDUP_REMOVED lines=30> */
[----:B------:R-:W1:Y:S01]  /*b9d0*/  LD.E R18, desc[UR4][R84.64+0x170] ;  /* 0x0001700454127980 */ /* 0x000e62000c101900 */
[C---:B------:R-:W-:Y:S01]  /*b9e0*/  IADD3 R11, PT, PT, R57.reuse, -0x80, RZ ;  /* 0xffffff80390b7810 */ /* 0x040fe20007ffe0ff */
[----:B------:R-:W-:-:S03]  /*b9f0*/  VIADD R57, R57, 0xffffff00 ;  /* 0xffffff0039397836 */ /* 0x000fc60000000000 */
[----:B------:R-:W-:Y:S02]  /*ba00*/  IABS R15, R11 ;  /* 0x0000000b000f7213 */ /* 0x000fe40000000000 */
[----:B------:R-:W-:Y:S02]  /*ba10*/  IABS R17, R57 ;  /* 0x0000003900117213 */ /* 0x000fe40000000000 */
[-C--:B-1----:R-:W-:Y:S02]  /*ba20*/  IABS R13, R18.reuse ;  /* 0x00000012000d7213 */ /* 0x082fe40000000000 */
        /* <DEDUP_REMOVED lines=56> */
.L_x_9289:
        /* <DEDUP_REMOVED lines=8> */
.L_x_9290:
[----:B------:R-:W-:Y:S05]  /*be30*/  BSYNC.RECONVERGENT B0 ;  /* 0x0000000000007941 */ /* 0x000fea0003800200 */
.L_x_9288:
        /* <DEDUP_REMOVED lines=8> */
[----:B-1----:R-:W-:Y:S01]  /*bec0*/  IADD3 R20, P1, PT, R22, R11, RZ ;  /* 0x0000000b16147210 */ /* 0x002fe20007f3e0ff */
        /* <DEDUP_REMOVED lines=8> */
.L_x_9287:
[----:B------:R-:W-:Y:S05]  /*bf50*/  BSYNC.RECONVERGENT B1 ;  /* 0x0000000000017941 */ /* 0x000fea0003800200 */
.L_x_9286:
[----:B------:R-:W3:Y:S01]  /*bf60*/  LD.E R39, desc[UR4][R84.64+0xdc] ;  /* 0x0000dc0454277980 */ /* 0x000ee2000c101900 */
[----:B------:R-:W-:-:S04]  /*bf70*/  IMAD R18, R61, 0x80, R40 ;  /* 0x000000803d127824 */ /* 0x000fc800078e0228 */
[C---:B------:R-:W-:Y:S02]  /*bf80*/  VIADD R11, R18.reuse, 0xffffff79 ;  /* 0xffffff79120b7836 */ /* 0x040fe40000000000 */
[----:B------:R-:W-:-:S03]  /*bf90*/  VIADD R168, R18, 0xffffff01 ;  /* 0xffffff0112a87836 */ /* 0x000fc60000000000 */
[C---:B------:R-:W-:Y:S02]  /*bfa0*/  ISETP.GE.AND P1, PT, R11.reuse, R159, PT ;  /* 0x0000009f0b00720c */ /* 0x040fe40003f26270 */
[----:B------:R-:W-:Y:S02]  /*bfb0*/  ISETP.GE.AND P0, PT, R11, R157, PT ;  /* 0x0000009d0b00720c */ /* 0x000fe40003f06270 */
[----:B-1----:R-:W-:Y:S02]  /*bfc0*/  FSEL R9, R9, -INF , P1 ;  /* 0xff80000009097808 */ /* 0x002fe40000800000 */
[----:B------:R-:W-:Y:S01]  /*bfd0*/  ISETP.GE.AND P1, PT, R168, R159, PT ;  /* 0x0000009fa800720c */ /* 0x000fe20003f26270 */
[----:B------:R-:W-:Y:S01]  /*bfe0*/  VIADD R166, R18, 0xffffff09 ;  /* 0xffffff0912a67836 */ /* 0x000fe20000000000 */
[----:B------:R-:W-:Y:S01]  /*bff0*/  FSEL R16, R16, -INF , P0 ;  /* 0xff80000010107808 */ /* 0x000fe20000000000 */
[----:B------:R-:W-:Y:S01]  /*c000*/  VIADD R165, R18, 0xffffff10 ;  /* 0xffffff1012a57836 */ /* 0x000fe20000000000 */
[----:B------:R-:W-:-:S02]  /*c010*/  ISETP.GE.AND P0, PT, R168, R158, PT ;  /* 0x0000009ea800720c */ /* 0x000fc40003f06270 */
[----:B------:R-:W-:Y:S01]  /*c020*/  FSEL R44, R44, -INF , P1 ;  /* 0xff8000002c2c7808 */ /* 0x000fe20000800000 */
[----:B------:R-:W-:Y:S01]  /*c030*/  VIADD R57, R18, 0xffffff00 ;  /* 0xffffff0012397836 */ /* 0x000fe20000000000 */
[-C--:B------:R-:W-:Y:S01]  /*c040*/  ISETP.GE.AND P1, PT, R166, R159.reuse, PT ;  /* 0x0000009fa600720c */ /* 0x080fe20003f26270 */
[----:B------:R-:W-:Y:S01]  /*c050*/  VIADD R162, R18, 0xffffff11 ;  /* 0xffffff1112a27836 */ /* 0x000fe20000000000 */
[----:B------:R-:W-:Y:S01]  /*c060*/  FSEL R173, R44, -INF , !P0 ;  /* 0xff8000002cad7808 */ /* 0x000fe20004000000 */
[C---:B--2---:R-:W-:Y:S01]  /*c070*/  VIADD R141, R18.reuse, 0xffffff18 ;  /* 0xffffff18128d7836 */ /* 0x044fe20000000000 */
[-C--:B------:R-:W-:Y:S01]  /*c080*/  ISETP.GE.AND P0, PT, R165, R159.reuse, PT ;  /* 0x0000009fa500720c */ /* 0x080fe20003f06270 */
[C---:B------:R-:W-:Y:S01]  /*c090*/  VIADD R167, R18.reuse, 0xffffff08 ;  /* 0xffffff0812a77836 */ /* 0x040fe20000000000 */
[----:B------:R-:W-:Y:S01]  /*c0a0*/  FSEL R15, R49, -INF , P1 ;  /* 0xff800000310f7808 */ /* 0x000fe20000800000 */
[C---:B------:R-:W-:Y:S01]  /*c0b0*/  VIADD R134, R18.reuse, 0xffffff19 ;  /* 0xffffff1912867836 */ /* 0x040fe20000000000 */
[----:B------:R-:W-:Y:S01]  /*c0c0*/  ISETP.GE.AND P5, PT, R11, R158, PT ;  /* 0x0000009e0b00720c */ /* 0x000fe20003fa6270 */
[----:B------:R-:W-:Y:S01]  /*c0d0*/  VIADD R129, R18, 0xffffff20 ;  /* 0xffffff2012817836 */ /* 0x000fe20000000000 */
[----:B------:R-:W-:-:S02]  /*c0e0*/  ISETP.GE.AND P2, PT, R57, R159, PT ;  /* 0x0000009f3900720c */ /* 0x000fc40003f46270 */
[-C--:B------:R-:W-:Y:S02]  /*c0f0*/  ISETP.GE.AND P1, PT, R162, R159.reuse, PT ;  /* 0x0000009fa200720c */ /* 0x080fe40003f26270 */
[----:B------:R-:W-:Y:S02]  /*c100*/  FSEL R13, R51, -INF , P0 ;  /* 0xff800000330d7808 */ /* 0x000fe40000000000 */
[----:B------:R-:W-:Y:S02]  /*c110*/  ISETP.GE.AND P0, PT, R141, R159, PT ;  /* 0x0000009f8d00720c */ /* 0x000fe40003f06270 */
[----:B------:R-:W-:Y:S01]  /*c120*/  ISETP.GE.AND P4, PT, R11, R156, PT ;  /* 0x0000009c0b00720c */ /* 0x000fe20003f86270 */
[----:B------:R-:W-:Y:S01]  /*c130*/  VIADD R35, R18, 0xffffff21 ;  /* 0xffffff2112237836 */ /* 0x000fe20000000000 */
[----:B------:R-:W-:Y:S02]  /*c140*/  FSEL R19, R43, -INF , P2 ;  /* 0xff8000002b137808 */ /* 0x000fe40001000000 */
[----:B------:R-:W-:-:S02]  /*c150*/  FSEL R53, R9, -INF , !P5 ;  /* 0xff80000009357808 */ /* 0x000fc40006800000 */
[----:B------:R-:W-:Y:S01]  /*c160*/  FSEL R11, R54, -INF , P1 ;  /* 0xff800000360b7808 */ /* 0x000fe20000800000 */
[----:B------:R-:W-:Y:S01]  /*c170*/  VIADD R128, R18, 0xffffff28 ;  /* 0xffffff2812807836 */ /* 0x000fe20000000000 */
[-C--:B------:R-:W-:Y:S02]  /*c180*/  ISETP.GE.AND P2, PT, R167, R159.reuse, PT ;  /* 0x0000009fa700720c */ /* 0x080fe40003f46270 */
[-C--:B------:R-:W-:Y:S02]  /*c190*/  ISETP.GE.AND P1, PT, R134, R159.reuse, PT ;  /* 0x0000009f8600720c */ /* 0x080fe40003f26270 */
[----:B------:R-:W-:Y:S02]  /*c1a0*/  FSEL R9, R55, -INF , P0 ;  /* 0xff80000037097808 */ /* 0x000fe40000000000 */
[----:B------:R-:W-:Y:S01]  /*c1b0*/  ISETP.GE.AND P0, PT, R129, R159, PT ;  /* 0x0000009f8100720c */ /* 0x000fe20003f06270 */
[----:B------:R-:W-:Y:S01]  /*c1c0*/  VIADD R127, R18, 0xffffff29 ;  /* 0xffffff29127f7836 */ /* 0x000fe20000000000 */
[----:B------:R-:W-:-:S02]  /*c1d0*/  ISETP.GE.AND P6, PT, R57, R158, PT ;  /* 0x0000009e3900720c */ /* 0x000fc40003fc6270 */
[----:B------:R-:W-:Y:S02]  /*c1e0*/  FSEL R17, R47, -INF , P2 ;  /* 0xff8000002f117808 */ /* 0x000fe40001000000 */
[----:B------:R-:W-:Y:S01]  /*c1f0*/  FSEL R31, R59, -INF , P1 ;  /* 0xff8000003b1f7808 */ /* 0x000fe20000800000 */
[----:B------:R-:W-:Y:S01]  /*c200*/  VIADD R126, R18, 0xffffff30 ;  /* 0xffffff30127e7836 */ /* 0x000fe20000000000 */
[----:B------:R-:W-:Y:S02]  /*c210*/  ISETP.GE.AND P2, PT, R165, R158, PT ;  /* 0x0000009ea500720c */ /* 0x000fe40003f46270 */
[-C--:B------:R-:W-:Y:S02]  /*c220*/  ISETP.GE.AND P1, PT, R35, R159.reuse, PT ;  /* 0x0000009f2300720c */ /* 0x080fe40003f26270 */
[----:B------:R-:W-:Y:S02]  /*c230*/  FSEL R29, R66, -INF , P0 ;  /* 0xff800000421d7808 */ /* 0x000fe40000000000 */
[----:B------:R-:W-:-:S02]  /*c240*/  ISETP.GE.AND P0, PT, R128, R159, PT ;  /* 0x0000009f8000720c */ /* 0x000fc40003f06270 */
[----:B------:R-:W-:Y:S01]  /*c250*/  FSEL R19, R19, -INF , !P6 ;  /* 0xff80000013137808 */ /* 0x000fe20007000000 */
[----:B------:R-:W-:Y:S01]  /*c260*/  VIADD R125, R18, 0xffffff31 ;  /* 0xffffff31127d7836 */ /* 0x000fe20000000000 */
[-C--:B------:R-:W-:Y:S02]  /*c270*/  ISETP.GE.AND P6, PT, R166, R158.reuse, PT ;  /* 0x0000009ea600720c */ /* 0x080fe40003fc6270 */
[----:B------:R-:W-:Y:S02]  /*c280*/  FSEL R13, R13, -INF , !P2 ;  /* 0xff8000000d0d7808 */ /* 0x000fe40005000000 */
[----:B------:R-:W-:Y:S01]  /*c290*/  FSEL R23, R67, -INF , P1 ;  /* 0xff80000043177808 */ /* 0x000fe20000800000 */
[----:B------:R-:W-:Y:S01]  /*c2a0*/  VIADD R124, R18, 0xffffff38 ;  /* 0xffffff38127c7836 */ /* 0x000fe20000000000 */
[----:B------:R-:W-:Y:S02]  /*c2b0*/  ISETP.GE.AND P2, PT, R134, R158, PT ;  /* 0x0000009e8600720c */ /* 0x000fe40003f46270 */
[----:B------:R-:W-:-:S02]  /*c2c0*/  ISETP.GE.AND P1, PT, R127, R159, PT ;  /* 0x0000009f7f00720c */ /* 0x000fc40003f26270 */
[----:B------:R-:W-:Y:S02]  /*c2d0*/  FSEL R21, R88, -INF , P0 ;  /* 0xff80000058157808 */ /* 0x000fe40000000000 */
[----:B------:R-:W-:Y:S02]  /*c2e0*/  ISETP.GE.AND P0, PT, R126, R159, PT ;  /* 0x0000009f7e00720c */ /* 0x000fe40003f06270 */
[----:B------:R-:W-:Y:S01]  /*c2f0*/  FSEL R15, R15, -INF , !P6 ;  /* 0xff8000000f0f7808 */ /* 0x000fe20007000000 */
[C---:B------:R-:W-:Y:S01]  /*c300*/  VIADD R122, R18.reuse, 0xffffff39 ;  /* 0xffffff39127a7836 */ /* 0x040fe20000000000 */
[-C--:B------:R-:W-:Y:S02]  /*c310*/  ISETP.GE.AND P6, PT, R141, R158.reuse, PT ;  /* 0x0000009e8d00720c */ /* 0x080fe40003fc6270 */
[----:B------:R-:W-:Y:S02]  /*c320*/  FSEL R31, R31, -INF , !P2 ;  /* 0xff8000001f1f7808 */ /* 0x000fe40005000000 */
[----:B------:R-:W-:Y:S01]  /*c330*/  FSEL R33, R89, -INF , P1 ;  /* 0xff80000059217808 */ /* 0x000fe20000800000 */
        /* <DEDUP_REMOVED lines=8> */
[----:B------:R-:W-:-:S02]  /*c3c0*/  FSEL R21, R21, -INF , !P2 ;  /* 0xff80000015157808 */ /* 0x000fc40005000000 */
[----:B------:R-:W-:Y:S01]  /*c3d0*/  FSEL R92, R92, -INF , P1 ;  /* 0xff8000005c5c7808 */ /* 0x000fe20000800000 */
        /* <DEDUP_REMOVED lines=8> */
[----:B------:R-:W-:Y:S02]  /*c460*/  FSEL R100, R92, -INF , !P2 ;  /* 0xff8000005c647808 */ /* 0x000fe40005000000 */
[----:B------:R-:W-:Y:S01]  /*c470*/  FSEL R95, R95, -INF , P1 ;  /* 0xff8000005f5f7808 */ /* 0x000fe20000800000 */
[----:B------:R-:W-:Y:S01]  /*c480*/  VIADD R113, R18, 0xffffff50 ;  /* 0xffffff5012717836 */ /* 0x000fe20000000000 */
[-C--:B------:R-:W-:Y:S02]  /*c490*/  ISETP.GE.AND P1, PT, R118, R159.reuse, PT ;  /* 0x0000009f7600720c */ /* 0x080fe40003f26270 */
[----:B------:R-:W-:Y:S02]  /*c4a0*/  FSEL R92, R96, -INF , P0 ;  /* 0xff800000605c7808 */ /* 0x000fe40000000000 */
[----:B------:R-:W-:Y:S02]  /*c4b0*/  ISETP.GE.AND P0, PT, R116, R159, PT ;  /* 0x0000009f7400720c */ /* 0x000fe40003f06270 */
        /* <DEDUP_REMOVED lines=29> */
[----:B------:R-:W-:Y:S02]  /*c690*/  ISETP.GE.AND P5, PT, R127, R158, PT ;  /* 0x0000009e7f00720c */ /* 0x000fe40003fa6270 */
[----:B------:R-:W-:Y:S02]  /*c6a0*/  FSEL R131, R101, -INF , !P2 ;  /* 0xff80000065837808 */ /* 0x000fe40005000000 */
[----:B------:R-:W-:Y:S01]  /*c6b0*/  FSEL R56, R56, -INF , P1 ;  /* 0xff80000038387808 */ /* 0x000fe20000800000 */
[----:B------:R-:W-:Y:S01]  /*c6c0*/  VIADD R22, R18, 0xffffff70 ;  /* 0xffffff7012167836 */ /* 0x000fe20000000000 */
[----:B------:R-:W-:Y:S02]  /*c6d0*/  ISETP.GE.AND P1, PT, R30, R159, PT ;  /* 0x0000009f1e00720c */ /* 0x000fe40003f26270 */
[----:B------:R-:W-:-:S02]  /*c6e0*/  FSEL R101, R111, -INF , P0 ;  /* 0xff8000006f657808 */ /* 0x000fc40000000000 */
[-C--:B------:R-:W-:Y:S02]  /*c6f0*/  ISETP.GE.AND P0, PT, R26, R159.reuse, PT ;  /* 0x0000009f1a00720c */ /* 0x080fe40003f06270 */
[----:B------:R-:W-:Y:S01]  /*c700*/  FSEL R33, R33, -INF , !P5 ;  /* 0xff80000021217808 */ /* 0x000fe20006800000 */
[----:B------:R-:W-:Y:S01]  /*c710*/  VIADD R20, R18, 0xffffff71 ;  /* 0xffffff7112147836 */ /* 0x000fe20000000000 */
[-C--:B------:R-:W-:Y:S02]  /*c720*/  ISETP.GE.AND P5, PT, R124, R158.reuse, PT ;  /* 0x0000009e7c00720c */ /* 0x080fe40003fa6270 */
[----:B------:R-:W-:Y:S02]  /*c730*/  ISETP.GE.AND P6, PT, R122, R158, PT ;  /* 0x0000009e7a00720c */ /* 0x000fe40003fc6270 */
        /* <DEDUP_REMOVED lines=9> */
[----:B------:R-:W-:Y:S02]  /*c7d0*/  ISETP.GE.AND P1, PT, R20, R159, PT ;  /* 0x0000009f1400720c */ /* 0x000fe40003f26270 */
[----:B------:R-:W-:Y:S02]  /*c7e0*/  FSEL R27, R27, -INF , P0 ;  /* 0xff8000001b1b7808 */ /* 0x000fe40000000000 */
[----:B------:R-:W-:Y:S02]  /*c7f0*/  ISETP.GE.AND P0, PT, R57, R157, PT ;  /* 0x0000009d3900720c */ /* 0x000fe40003f06270 */
        /* <DEDUP_REMOVED lines=8> */
[----:B------:R-:W-:Y:S02]  /*c880*/  FSEL R121, R108, -INF , !P5 ;  /* 0xff8000006c797808 */ /* 0x000fe40006800000 */
[----:B------:R-:W-:Y:S02]  /*c890*/  FSEL R119, R109, -INF , !P6 ;  /* 0xff8000006d777808 */ /* 0x000fe40007000000 */
[----:B------:R-:W-:Y:S02]  /*c8a0*/  FSEL R117, R110, -INF , !P2 ;  /* 0xff8000006e757808 */ /* 0x000fe40005000000 */
[-C--:B------:R-:W-:Y:S02]  /*c8b0*/  ISETP.GE.AND P5, PT, R34, R158.reuse, PT ;  /* 0x0000009e2200720c */ /* 0x080fe40003fa6270 */
[-C--:B------:R-:W-:Y:S02]  /*c8c0*/  ISETP.GE.AND P6, PT, R32, R158.reuse, PT ;  /* 0x0000009e2000720c */ /* 0x080fe40003fc6270 */
[----:B------:R-:W-:-:S02]  /*c8d0*/  ISETP.GE.AND P2, PT, R30, R158, PT ;  /* 0x0000009e1e00720c */ /* 0x000fc40003f46270 */
[-C--:B------:R-:W-:Y:S02]  /*c8e0*/  ISETP.GE.AND P0, PT, R167, R157.reuse, PT ;  /* 0x0000009da700720c */ /* 0x080fe40003f06270 */
[----:B------:R-:W-:Y:S02]  /*c8f0*/  FSEL R181, R42, -INF , !P1 ;  /* 0xff8000002ab57808 */ /* 0x000fe40004800000 */
[----:B------:R-:W-:Y:S01]  /*c900*/  ISETP.GE.AND P1, PT, R166, R157, PT ;  /* 0x0000009da600720c */ /* 0x000fe20003f26270 */
[----:B------:R-:W-:Y:S01]  /*c910*/  VIADD R18, R18, 0xffffff78 ;  /* 0xffffff7812127836 */ /* 0x000fe20000000000 */
[----:B------:R-:W-:Y:S02]  /*c920*/  FSEL R115, R56, -INF , !P5 ;  /* 0xff80000038737808 */ /* 0x000fe40006800000 */
[----:B------:R-:W-:Y:S02]  /*c930*/  FSEL R101, R101, -INF , !P6 ;  /* 0xff80000065657808 */ /* 0x000fe40007000000 */
[----:B------:R-:W-:-:S02]  /*c940*/  FSEL R97, R97, -INF , !P2 ;  /* 0xff80000061617808 */ /* 0x000fc40005000000 */
[----:B------:R-:W-:Y:S02]  /*c950*/  FSEL R45, R45, -INF , P0 ;  /* 0xff8000002d2d7808 */ /* 0x000fe40000000000 */
[-C--:B------:R-:W-:Y:S02]  /*c960*/  ISETP.GE.AND P5, PT, R26, R158.reuse, PT ;  /* 0x0000009e1a00720c */ /* 0x080fe40003fa6270 */
[-C--:B------:R-:W-:Y:S02]  /*c970*/  ISETP.GE.AND P6, PT, R24, R158.reuse, PT ;  /* 0x0000009e1800720c */ /* 0x080fe40003fc6270 */
[----:B------:R-:W-:Y:S02]  /*c980*/  ISETP.GE.AND P2, PT, R22, R158, PT ;  /* 0x0000009e1600720c */ /* 0x000fe40003f46270 */
[----:B------:R-:W-:Y:S02]  /*c990*/  ISETP.GE.AND P0, PT, R165, R157, PT ;  /* 0x0000009da500720c */ /* 0x000fe40003f06270 */
[----:B------:R-:W-:-:S02]  /*c9a0*/  FSEL R46, R46, -INF , P1 ;  /* 0xff8000002e2e7808 */ /* 0x000fc40000800000 */
[----:B------:R-:W-:Y:S02]  /*c9b0*/  ISETP.GE.AND P1, PT, R162, R157, PT ;  /* 0x0000009da200720c */ /* 0x000fe40003f26270 */
[----:B------:R-:W-:Y:S02]  /*c9c0*/  FSEL R95, R28, -INF , !P5 ;  /* 0xff8000001c5f7808 */ /* 0x000fe40006800000 */
[----:B------:R-:W-:Y:S02]  /*c9d0*/  FSEL R93, R25, -INF , !P6 ;  /* 0xff800000195d7808 */ /* 0x000fe40007000000 */
[----:B------:R-:W-:Y:S02]  /*c9e0*/  FSEL R59, R27, -INF , !P2 ;  /* 0xff8000001b3b7808 */ /* 0x000fe40005000000 */
[----:B------:R-:W-:Y:S02]  /*c9f0*/  FSEL R48, R48, -INF , P0 ;  /* 0xff80000030307808 */ /* 0x000fe40000000000 */
[----:B------:R-:W-:-:S02]  /*ca00*/  ISETP.GE.AND P5, PT, R20, R158, PT ;  /* 0x0000009e1400720c */ /* 0x000fc40003fa6270 */
[----:B------:R-:W-:Y:S02]  /*ca10*/  ISETP.GE.AND P6, PT, R18, R159, PT ;  /* 0x0000009f1200720c */ /* 0x000fe40003fc6270 */
[-C--:B------:R-:W-:Y:S02]  /*ca20*/  ISETP.GE.AND P0, PT, R141, R157.reuse, PT ;  /* 0x0000009d8d00720c */ /* 0x080fe40003f06270 */
[----:B------:R-:W-:Y:S02]  /*ca30*/  FSEL R27, R50, -INF , P1 ;  /* 0xff800000321b7808 */ /* 0x000fe40000800000 */
[----:B------:R-:W-:Y:S02]  /*ca40*/  ISETP.GE.AND P1, PT, R134, R157, PT ;  /* 0x0000009d8600720c */ /* 0x000fe40003f26270 */
[----:B------:R-:W-:Y:S02]  /*ca50*/  ISETP.GE.AND P2, PT, R18, R158, PT ;  /* 0x0000009e1200720c */ /* 0x000fe40003f46270 */
[----:B------:R-:W-:-:S02]  /*ca60*/  FSEL R55, R160, -INF , P6 ;  /* 0xff800000a0377808 */ /* 0x000fc40003000000 */
[----:B------:R-:W-:Y:S02]  /*ca70*/  FSEL R57, R130, -INF , !P5 ;  /* 0xff80000082397808 */ /* 0x000fe40006800000 */
[----:B------:R-:W-:Y:S02]  /*ca80*/  FSEL R25, R52, -INF , P0 ;  /* 0xff80000034197808 */ /* 0x000fe40000000000 */
[-C--:B------:R-:W-:Y:S02]  /*ca90*/  ISETP.GE.AND P5, PT, R168, R157.reuse, PT ;  /* 0x0000009da800720c */ /* 0x080fe40003fa6270 */
[-C--:B------:R-:W-:Y:S02]  /*caa0*/  ISETP.GE.AND P0, PT, R129, R157.reuse, PT ;  /* 0x0000009d8100720c */ /* 0x080fe40003f06270 */
[----:B------:R-:W-:Y:S02]  /*cab0*/  FSEL R58, R58, -INF , P1 ;  /* 0xff8000003a3a7808 */ /* 0x000fe40000800000 */
[----:B------:R-:W-:-:S02]  /*cac0*/  ISETP.GE.AND P1, PT, R35, R157, PT ;  /* 0x0000009d2300720c */ /* 0x000fc40003f26270 */
[----:B------:R-:W-:Y:S02]  /*cad0*/  FSEL R55, R55, -INF , !P2 ;  /* 0xff80000037377808 */ /* 0x000fe40005000000 */
[-C--:B------:R-:W-:Y:S02]  /*cae0*/  ISETP.GE.AND P2, PT, R167, R156.reuse, PT ;  /* 0x0000009ca700720c */ /* 0x080fe40003f46270 */
[----:B------:R-:W-:Y:S02]  /*caf0*/  FSEL R41, R41, -INF , P5 ;  /* 0xff80000029297808 */ /* 0x000fe40002800000 */
[----:B------:R-:W-:Y:S02]  /*cb00*/  FSEL R60, R60, -INF , P0 ;  /* 0xff8000003c3c7808 */ /* 0x000fe40000000000 */
[----:B------:R-:W-:Y:S02]  /*cb10*/  ISETP.GE.AND P5, PT, R166, R156, PT ;  /* 0x0000009ca600720c */ /* 0x000fe40003fa6270 */
[----:B------:R-:W-:-:S02]  /*cb20*/  ISETP.GE.AND P0, PT, R128, R157, PT ;  /* 0x0000009d8000720c */ /* 0x000fc40003f06270 */
[----:B------:R-:W-:Y:S02]  /*cb30*/  FSEL R47, R62, -INF , P1 ;  /* 0xff8000003e2f7808 */ /* 0x000fe40000800000 */
[----:B------:R-:W-:Y:S02]  /*cb40*/  ISETP.GE.AND P1, PT, R127, R157, PT ;  /* 0x0000009d7f00720c */ /* 0x000fe40003f26270 */
[----:B------:R-:W-:Y:S02]  /*cb50*/  FSEL R177, R45, -INF , !P2 ;  /* 0xff8000002db17808 */ /* 0x000fe40005000000 */
[----:B------:R-:W-:Y:S02]  /*cb60*/  ISETP.GE.AND P2, PT, R162, R156, PT ;  /* 0x0000009ca200720c */ /* 0x000fe40003f46270 */
[----:B------:R-:W-:Y:S02]  /*cb70*/  FSEL R175, R46, -INF , !P5 ;  /* 0xff8000002eaf7808 */ /* 0x000fe40006800000 */
[----:B------:R-:W-:-:S02]  /*cb80*/  FSEL R45, R64, -INF , P0 ;  /* 0xff800000402d7808 */ /* 0x000fc40000000000 */
[-C--:B------:R-:W-:Y:S02]  /*cb90*/  ISETP.GE.AND P5, PT, R141, R156.reuse, PT ;  /* 0x0000009c8d00720c */ /* 0x080fe40003fa6270 */
[-C--:B------:R-:W-:Y:S02]  /*cba0*/  ISETP.GE.AND P0, PT, R126, R157.reuse, PT ;  /* 0x0000009d7e00720c */ /* 0x080fe40003f06270 */
[----:B------:R-:W-:Y:S02]  /*cbb0*/  FSEL R65, R65, -INF , P1 ;  /* 0xff80000041417808 */ /* 0x000fe40000800000 */
[----:B------:R-:W-:Y:S02]  /*cbc0*/  ISETP.GE.AND P1, PT, R125, R157, PT ;  /* 0x0000009d7d00720c */ /* 0x000fe40003f26270 */
[----:B------:R-:W-:Y:S02]  /*cbd0*/  FSEL R27, R27, -INF , !P2 ;  /* 0xff8000001b1b7808 */ /* 0x000fe40005000000 */
[----:B------:R-:W-:-:S02]  /*cbe0*/  ISETP.GE.AND P2, PT, R129, R156, PT ;  /* 0x0000009c8100720c */ /* 0x000fc40003f46270 */
[----:B------:R-:W-:Y:S02]  /*cbf0*/  FSEL R25, R25, -INF , !P5 ;  /* 0xff80000019197808 */ /* 0x000fe40006800000 */
[----:B------:R-:W-:Y:S02]  /*cc00*/  FSEL R86, R86, -INF , P0 ;  /* 0xff80000056567808 */ /* 0x000fe40000000000 */
[-C--:B------:R-:W-:Y:S02]  /*cc10*/  ISETP.GE.AND P5, PT, R35, R156.reuse, PT ;  /* 0x0000009c2300720c */ /* 0x080fe40003fa6270 */
[----:B------:R-:W-:Y:S02]  /*cc20*/  ISETP.GE.AND P0, PT, R124, R157, PT ;  /* 0x0000009d7c00720c */ /* 0x000fe40003f06270 */
[----:B------:R-:W-:Y:S02]  /*cc30*/  FSEL R87, R87, -INF , P1 ;  /* 0xff80000057577808 */ /* 0x000fe40000800000 */
[----:B------:R-:W-:-:S02]  /*cc40*/  ISETP.GE.AND P6, PT, R168, R156, PT ;  /* 0x0000009ca800720c */ /* 0x000fc40003fc6270 */
[----:B------:R-:W-:Y:S02]  /*cc50*/  ISETP.GE.AND P1, PT, R122, R157, PT ;  /* 0x0000009d7a00720c */ /* 0x000fe40003f26270 */
[----:B------:R-:W-:Y:S02]  /*cc60*/  FSEL R169, R60, -INF , !P2 ;  /* 0xff8000003ca97808 */ /* 0x000fe40005000000 */
[----:B------:R-:W-:Y:S02]  /*cc70*/  ISETP.GE.AND P2, PT, R127, R156, PT ;  /* 0x0000009c7f00720c */ /* 0x000fe40003f46270 */
[----:B------:R-:W-:Y:S02]  /*cc80*/  FSEL R47, R47, -INF , !P5 ;  /* 0xff8000002f2f7808 */ /* 0x000fe40006800000 */
[----:B------:R-:W-:Y:S02]  /*cc90*/  FSEL R94, R94, -INF , P0 ;  /* 0xff8000005e5e7808 */ /* 0x000fe40000000000 */
[----:B------:R-:W-:-:S02]  /*cca0*/  FSEL R179, R41, -INF , !P6 ;  /* 0xff80000029b37808 */ /* 0x000fc40007000000 */
[-C--:B------:R-:W-:Y:S02]  /*ccb0*/  ISETP.GE.AND P5, PT, R126, R156.reuse, PT ;  /* 0x0000009c7e00720c */ /* 0x080fe40003fa6270 */
[-C--:B------:R-:W-:Y:S02]  /*ccc0*/  ISETP.GE.AND P0, PT, R120, R157.reuse, PT ;  /* 0x0000009d7800720c */ /* 0x080fe40003f06270 */
[----:B------:R-:W-:Y:S02]  /*ccd0*/  FSEL R91, R91, -INF , P1 ;  /* 0xff8000005b5b7808 */ /* 0x000fe40000800000 */
[----:B------:R-:W-:Y:S02]  /*cce0*/  ISETP.GE.AND P6, PT, R165, R156, PT ;  /* 0x0000009ca500720c */ /* 0x000fe40003fc6270 */
[----:B------:R-:W-:Y:S02]  /*ccf0*/  ISETP.GE.AND P1, PT, R118, R157, PT ;  /* 0x0000009d7600720c */ /* 0x000fe40003f26270 */
[----:B------:R-:W-:-:S02]  /*cd00*/  FSEL R167, R65, -INF , !P2 ;  /* 0xff80000041a77808 */ /* 0x000fc40005000000 */
[-C--:B------:R-:W-:Y:S02]  /*cd10*/  ISETP.GE.AND P2, PT, R124, R156.reuse, PT ;  /* 0x0000009c7c00720c */ /* 0x080fe40003f46270 */
[----:B------:R-:W-:Y:S02]  /*cd20*/  FSEL R98, R86, -INF , !P5 ;  /* 0xff80000056627808 */ /* 0x000fe40006800000 */
[----:B------:R-:W-:Y:S02]  /*cd30*/  FSEL R103, R103, -INF , P0 ;  /* 0xff80000067677808 */ /* 0x000fe40000000000 */
[----:B------:R-:W-:Y:S02]  /*cd40*/  FSEL R171, R48, -INF , !P6 ;  /* 0xff80000030ab7808 */ /* 0x000fe40007000000 */
[----:B------:R-:W-:Y:S02]  /*cd50*/  ISETP.GE.AND P5, PT, R122, R156, PT ;  /* 0x0000009c7a00720c */ /* 0x000fe40003fa6270 */
[----:B------:R-:W-:-:S02]  /*cd60*/  ISETP.GE.AND P0, PT, R116, R157, PT ;  /* 0x0000009d7400720c */ /* 0x000fc40003f06270 */
[----:B------:R-:W-:Y:S02]  /*cd70*/  FSEL R99, R99, -INF , P1 ;  /* 0xff80000063637808 */ /* 0x000fe40000800000 */
[----:B------:R-:W-:Y:S02]  /*cd80*/  ISETP.GE.AND P6, PT, R134, R156, PT ;  /* 0x0000009c8600720c */ /* 0x000fe40003fc6270 */
[----:B------:R-:W-:Y:S02]  /*cd90*/  ISETP.GE.AND P1, PT, R114, R157, PT ;  /* 0x0000009d7200720c */ /* 0x000fe40003f26270 */
[----:B------:R-:W-:Y:S02]  /*cda0*/  FSEL R96, R94, -INF , !P2 ;  /* 0xff8000005e607808 */ /* 0x000fe40005000000 */
[----:B------:R-:W-:Y:S02]  /*cdb0*/  FSEL R94, R91, -INF , !P5 ;  /* 0xff8000005b5e7808 */ /* 0x000fe40006800000 */
[----:B------:R-:W-:-:S02]  /*cdc0*/  FSEL R104, R104, -INF , P0 ;  /* 0xff80000068687808 */ /* 0x000fc40000000000 */
[----:B------:R-:W-:Y:S02]  /*cdd0*/  FSEL R35, R58, -INF , !P6 ;  /* 0xff8000003a237808 */ /* 0x000fe40007000000 */
[-C--:B------:R-:W-:Y:S02]  /*cde0*/  ISETP.GE.AND P5, PT, R116, R156.reuse, PT ;  /* 0x0000009c7400720c */ /* 0x080fe40003fa6270 */
[-C--:B------:R-:W-:Y:S02]  /*cdf0*/  ISETP.GE.AND P0, PT, R113, R157.reuse, PT ;  /* 0x0000009d7100720c */ /* 0x080fe40003f06270 */
[----:B------:R-:W-:Y:S02]  /*ce00*/  FSEL R105, R105, -INF , P1 ;  /* 0xff80000069697808 */ /* 0x000fe40000800000 */
[----:B------:R-:W-:Y:S02]  /*ce10*/  ISETP.GE.AND P6, PT, R128, R156, PT ;  /* 0x0000009c8000720c */ /* 0x000fe40003fc6270 */
[----:B------:R-:W-:-:S02]  /*ce20*/  ISETP.GE.AND P1, PT, R38, R157, PT ;  /* 0x0000009d2600720c */ /* 0x000fc40003f26270 */
[----:B------:R-:W-:Y:S02]  /*ce30*/  FSEL R127, R104, -INF , !P5 ;  /* 0xff800000687f7808 */ /* 0x000fe40006800000 */
[----:B------:R-:W-:Y:S02]  /*ce40*/  FSEL R107, R107, -INF , P0 ;  /* 0xff8000006b6b7808 */ /* 0x000fe40000000000 */
[----:B------:R-:W-:Y:S02]  /*ce50*/  FSEL R45, R45, -INF , !P6 ;  /* 0xff8000002d2d7808 */ /* 0x000fe40007000000 */
[----:B------:R-:W-:Y:S02]  /*ce60*/  ISETP.GE.AND P5, PT, R38, R156, PT ;  /* 0x0000009c2600720c */ /* 0x000fe40003fa6270 */
[----:B------:R-:W-:Y:S02]  /*ce70*/  ISETP.GE.AND P0, PT, R37, R157, PT ;  /* 0x0000009d2500720c */ /* 0x000fe40003f06270 */
[----:B------:R-:W-:-:S02]  /*ce80*/  FSEL R106, R106, -INF , P1 ;  /* 0xff8000006a6a7808 */ /* 0x000fc40000800000 */
[----:B------:R-:W-:Y:S02]  /*ce90*/  ISETP.GE.AND P6, PT, R125, R156, PT ;  /* 0x0000009c7d00720c */ /* 0x000fe40003fc6270 */
[----:B------:R-:W-:Y:S02]  /*cea0*/  FMNMX3.FTZ R28, R2, R19, R173, !PT ;  /* 0x00000013021c7276 */ /* 0x000fe400078100ad */
[----:B------:R-:W-:Y:S02]  /*ceb0*/  FSEL R5, R5, -INF , P0 ;  /* 0xff80000005057808 */ /* 0x000fe40000000000 */
[----:B------:R-:W-:Y:S02]  /*cec0*/  FSEL R111, R106, -INF , !P5 ;  /* 0xff8000006a6f7808 */ /* 0x000fe40006800000 */
[----:B------:R-:W-:Y:S02]  /*ced0*/  FSEL R165, R87, -INF , !P6 ;  /* 0xff80000057a57808 */ /* 0x000fe40007000000 */
[----:B------:R-:W-:-:S02]  /*cee0*/  ISETP.GE.AND P0, PT, R32, R157, PT ;  /* 0x0000009d2000720c */ /* 0x000fc40003f06270 */
[-C--:B------:R-:W-:Y:S02]  /*cef0*/  ISETP.GE.AND P5, PT, R32, R156.reuse, PT ;  /* 0x0000009c2000720c */ /* 0x080fe40003fa6270 */
[----:B------:R-:W-:Y:S02]  /*cf00*/  FMNMX3.FTZ R28, R28, R17, R15, !PT ;  /* 0x000000111c1c7276 */ /* 0x000fe4000781000f */
[-C--:B------:R-:W-:Y:S02]  /*cf10*/  ISETP.GE.AND P6, PT, R120, R156.reuse, PT ;  /* 0x0000009c7800720c */ /* 0x080fe40003fc6270 */
[----:B------:R-:W-:Y:S02]  /*cf20*/  ISETP.GE.AND P2, PT, R118, R156, PT ;  /* 0x0000009c7600720c */ /* 0x000fe40003f46270 */
[----:B------:R-:W-:Y:S02]  /*cf30*/  FMNMX3.FTZ R32, R0, R181, R179, !PT ;  /* 0x000000b500207276 */ /* 0x000fe400078100b3 */
[----:B------:R-:W-:-:S02]  /*cf40*/  FMNMX3.FTZ R28, R28, R13, R11, !PT ;  /* 0x0000000d1c1c7276 */ /* 0x000fc4000781000b */
[----:B------:R-:W-:Y:S02]  /*cf50*/  FSEL R141, R103, -INF , !P6 ;  /* 0xff800000678d7808 */ /* 0x000fe40007000000 */
[----:B------:R-:W-:Y:S02]  /*cf60*/  FSEL R129, R99, -INF , !P2 ;  /* 0xff80000063817808 */ /* 0x000fe40005000000 */
[----:B------:R-:W-:Y:S02]  /*cf70*/  FMNMX3.FTZ R32, R32, R177, R175, !PT ;  /* 0x000000b120207276 */ /* 0x000fe400078100af */
[-C--:B------:R-:W-:Y:S02]  /*cf80*/  ISETP.GE.AND P6, PT, R114, R156.reuse, PT ;  /* 0x0000009c7200720c */ /* 0x080fe40003fc6270 */
[----:B------:R-:W-:Y:S02]  /*cf90*/  ISETP.GE.AND P2, PT, R113, R156, PT ;  /* 0x0000009c7100720c */ /* 0x000fe40003f46270 */
[----:B------:R-:W-:-:S02]  /*cfa0*/  FMNMX3.FTZ R28, R28, R9, R31, !PT ;  /* 0x000000091c1c7276 */ /* 0x000fc4000781001f */
[----:B------:R-:W-:Y:S02]  /*cfb0*/  FMNMX3.FTZ R32, R32, R171, R27, !PT ;  /* 0x000000ab20207276 */ /* 0x000fe4000781001b */
[----:B------:R-:W-:Y:S02]  /*cfc0*/  FSEL R125, R105, -INF , !P6 ;  /* 0xff800000697d7808 */ /* 0x000fe40007000000 */
[----:B------:R-:W-:Y:S02]  /*cfd0*/  FSEL R113, R107, -INF , !P2 ;  /* 0xff8000006b717808 */ /* 0x000fe40005000000 */
[----:B------:R-:W-:Y:S02]  /*cfe0*/  ISETP.GE.AND P6, PT, R37, R156, PT ;  /* 0x0000009c2500720c */ /* 0x000fe40003fc6270 */
[----:B------:R-:W-:Y:S02]  /*cff0*/  ISETP.GE.AND P2, PT, R34, R157, PT ;  /* 0x0000009d2200720c */ /* 0x000fe40003f46270 */
[----:B------:R-:W-:-:S02]  /*d000*/  FMNMX3.FTZ R28, R28, R29, R23, !PT ;  /* 0x0000001d1c1c7276 */ /* 0x000fc40007810017 */
[----:B------:R-:W-:Y:S02]  /*d010*/  FMNMX3.FTZ R32, R32, R25, R35, !PT ;  /* 0x0000001920207276 */ /* 0x000fe40007810023 */
[----:B------:R-:W-:Y:S02]  /*d020*/  ISETP.GE.AND P1, PT, R34, R156, PT ;  /* 0x0000009c2200720c */ /* 0x000fe40003f26270 */
[----:B------:R-:W-:Y:S02]  /*d030*/  FSEL R109, R5, -INF , !P6 ;  /* 0xff800000056d7808 */ /* 0x000fe40007000000 */
[----:B------:R-:W-:Y:S02]  /*d040*/  FSEL R4, R4, -INF , P2 ;  /* 0xff80000004047808 */ /* 0x000fe40001000000 */
[----:B------:R-:W-:Y:S02]  /*d050*/  ISETP.GE.AND P6, PT, R30, R157, PT ;  /* 0x0000009d1e00720c */ /* 0x000fe40003fc6270 */
[----:B------:R-:W-:-:S02]  /*d060*/  FMNMX3.FTZ R5, R28, R21, R33, !PT ;  /* 0x000000151c057276 */ /* 0x000fc40007810021 */
[----:B------:R-:W-:Y:S02]  /*d070*/  FMNMX3.FTZ R32, R32, R169, R47, !PT ;  /* 0x000000a920207276 */ /* 0x000fe4000781002f */
[----:B------:R-:W-:Y:S02]  /*d080*/  FSEL R107, R4, -INF , !P1 ;  /* 0xff800000046b7808 */ /* 0x000fe40004800000 */
[----:B------:R-:W-:Y:S02]  /*d090*/  ISETP.GE.AND P2, PT, R30, R156, PT ;  /* 0x0000009c1e00720c */ /* 0x000fe40003f46270 */
[----:B------:R-:W-:Y:S02]  /*d0a0*/  FMNMX3.FTZ R4, R5, R102, R100, !PT ;  /* 0x0000006605047276 */ /* 0x000fe40007810064 */
[----:B------:R-:W-:Y:S02]  /*d0b0*/  FSEL R3, R3, -INF , P6 ;  /* 0xff80000003037808 */ /* 0x000fe40003000000 */
[----:B------:R-:W-:-:S02]  /*d0c0*/  FMNMX3.FTZ R32, R32, R45, R167, !PT ;  /* 0x0000002d20207276 */ /* 0x000fc400078100a7 */
[----:B------:R-:W-:Y:S02]  /*d0d0*/  FSEL R6, R6, -INF , P0 ;  /* 0xff80000006067808 */ /* 0x000fe40000000000 */
[----:B------:R-:W-:Y:S02]  /*d0e0*/  FMNMX3.FTZ R5, R4, R123, R135, !PT ;  /* 0x0000007b04057276 */ /* 0x000fe40007810087 */
[----:B------:R-:W-:Y:S02]  /*d0f0*/  FSEL R87, R3, -INF , !P2 ;  /* 0xff80000003577808 */ /* 0x000fe40005000000 */
[----:B------:R-:W-:Y:S02]  /*d100*/  FMNMX3.FTZ R3, R32, R98, R165, !PT ;  /* 0x0000006220037276 */ /* 0x000fe400078100a5 */
[----:B------:R-:W-:Y:S02]  /*d110*/  FSEL R89, R6, -INF , !P5 ;  /* 0xff80000006597808 */ /* 0x000fe40006800000 */
[----:B------:R-:W-:-:S02]  /*d120*/  FMNMX3.FTZ R4, R5, R92, R90, !PT ;  /* 0x0000005c05047276 */ /* 0x000fc4000781005a */
[----:B------:R-:W-:Y:S02]  /*d130*/  FMNMX3.FTZ R6, R3, R96, R94, !PT ;  /* 0x0000006003067276 */ /* 0x000fe4000781005e */
[----:B------:R-:W-:Y:S02]  /*d140*/  ISETP.GE.AND P1, PT, R26, R157, PT ;  /* 0x0000009d1a00720c */ /* 0x000fe40003f26270 */
[----:B------:R-:W-:Y:S02]  /*d150*/  FMNMX3.FTZ R4, R4, R161, R131, !PT ;  /* 0x000000a104047276 */ /* 0x000fe40007810083 */
[----:B------:R-:W-:Y:S02]  /*d160*/  FMNMX3.FTZ R6, R6, R141, R129, !PT ;  /* 0x0000008d06067276 */ /* 0x000fe40007810081 */
[----:B------:R-:W-:Y:S02]  /*d170*/  ISETP.GE.AND P0, PT, R26, R156, PT ;  /* 0x0000009c1a00720c */ /* 0x000fe40003f06270 */
[----:B------:R-:W-:-:S02]  /*d180*/  FSEL R8, R8, -INF , P1 ;  /* 0xff80000008087808 */ /* 0x000fc40000800000 */
[----:B------:R-:W-:Y:S02]  /*d190*/  FMNMX3.FTZ R4, R4, R121, R119, !PT ;  /* 0x0000007904047276 */ /* 0x000fe40007810077 */
[----:B------:R-:W-:Y:S02]  /*d1a0*/  FMNMX3.FTZ R6, R6, R127, R125, !PT ;  /* 0x0000007f06067276 */ /* 0x000fe4000781007d */
[----:B------:R-:W-:Y:S02]  /*d1b0*/  FSEL R67, R8, -INF , !P0 ;  /* 0xff80000008437808 */ /* 0x000fe40004000000 */
[----:B------:R-:W-:Y:S02]  /*d1c0*/  FMNMX3.FTZ R8, R4, R117, R115, !PT ;  /* 0x0000007504087276 */ /* 0x000fe40007810073 */
[----:B------:R-:W-:Y:S02]  /*d1d0*/  ISETP.GE.AND P5, PT, R24, R157, PT ;  /* 0x0000009d1800720c */ /* 0x000fe40003fa6270 */
[----:B------:R-:W-:-:S02]  /*d1e0*/  FMNMX3.FTZ R4, R6, R113, R111, !PT ;  /* 0x0000007106047276 */ /* 0x000fc4000781006f */
[----:B------:R-:W-:Y:S02]  /*d1f0*/  ISETP.GE.AND P2, PT, R22, R157, PT ;  /* 0x0000009d1600720c */ /* 0x000fe40003f46270 */
[----:B------:R-:W-:Y:S02]  /*d200*/  FMNMX3.FTZ R6, R8, R101, R97, !PT ;  /* 0x0000006508067276 */ /* 0x000fe40007810061 */
[----:B------:R-:W-:Y:S02]  /*d210*/  ISETP.GE.AND P6, PT, R24, R156, PT ;  /* 0x0000009c1800720c */ /* 0x000fe40003fc6270 */
[----:B------:R-:W-:Y:S02]  /*d220*/  ISETP.GE.AND P0, PT, R20, R157, PT ;  /* 0x0000009d1400720c */ /* 0x000fe40003f06270 */
[----:B------:R-:W-:Y:S02]  /*d230*/  FSEL R7, R7, -INF , P5 ;  /* 0xff80000007077808 */ /* 0x000fe40002800000 */
[----:B------:R-:W-:-:S02]  /*d240*/  FMNMX3.FTZ R4, R4, R109, R107, !PT ;  /* 0x0000006d04047276 */ /* 0x000fc4000781006b */
[----:B------:R-:W-:Y:S02]  /*d250*/  FSEL R10, R10, -INF , P2 ;  /* 0xff8000000a0a7808 */ /* 0x000fe40001000000 */
[----:B------:R-:W-:Y:S02]  /*d260*/  FMNMX3.FTZ R6, R6, R95, R93, !PT ;  /* 0x0000005f06067276 */ /* 0x000fe4000781005d */
[-C--:B------:R-:W-:Y:S02]  /*d270*/  ISETP.GE.AND P1, PT, R22, R156.reuse, PT ;  /* 0x0000009c1600720c */ /* 0x080fe40003f26270 */
[----:B------:R-:W-:Y:S02]  /*d280*/  ISETP.GE.AND P5, PT, R20, R156, PT ;  /* 0x0000009c1400720c */ /* 0x000fe40003fa6270 */
[----:B------:R-:W-:Y:S02]  /*d290*/  ISETP.GE.AND P2, PT, R18, R157, PT ;  /* 0x0000009d1200720c */ /* 0x000fe40003f46270 */
[----:B------:R-:W-:-:S02]  /*d2a0*/  FSEL R12, R12, -INF , P0 ;  /* 0xff8000000c0c7808 */ /* 0x000fc40000000000 */
[----:B------:R-:W-:Y:S02]  /*d2b0*/  FSEL R65, R7, -INF , !P6 ;  /* 0xff80000007417808 */ /* 0x000fe40007000000 */
[----:B------:R-:W-:Y:S02]  /*d2c0*/  FMNMX3.FTZ R4, R4, R89, R87, !PT ;  /* 0x0000005904047276 */ /* 0x000fe40007810057 */
[----:B------:R-:W-:Y:S02]  /*d2d0*/  FMNMX3.FTZ R6, R6, R59, R57, !PT ;  /* 0x0000003b06067276 */ /* 0x000fe40007810039 */
        /* <DEDUP_REMOVED lines=21> */
[----:B------:R-:W-:Y:S02]  /*d430*/  FSETP.NEU.FTZ.AND P0, PT, R3, -INF , PT ;  /* 0xff8000000300780b */ /* 0x000fe40003f1d000 */
[----:B------:R-:W-:Y:S02]  /*d440*/  FSEL R7, R37, RZ, P1 ;  /* 0x000000ff25077208 */ /* 0x000fe40000800000 */
[----:B------:R-:W-:Y:S01]  /*d450*/  FSEL R5, R3, RZ, P0 ;  /* 0x000000ff03057208 */ /* 0x000fe20000000000 */
[-CC-:B------:R-:W-:Y:S01]  /*d460*/  FFMA.FTZ R105, R19, R39.reuse, -R42.reuse ;  /* 0x0000002713697223 */ /* 0x180fe2000001082a */
[----:B------:R-:W-:Y:S01]  /*d470*/  FFMA.FTZ R99, R17, R39, -R42 ;  /* 0x0000002711637223 */ /* 0x000fe2000001082a */
[----:B------:R-:W-:Y:S01]  /*d480*/  VIADD R4, R36, 0x3000 ;  /* 0x0000300024047836 */ /* 0x000fe20000000000 */
[----:B------:R-:W1:Y:S01]  /*d490*/  LDSM.16.MT88.4 R16, [R36+0x3000] ;  /* 0x003000002410783b */ /* 0x000e620000004200 */
[----:B------:R-:W-:Y:S01]  /*d4a0*/  FADD.FTZ R6, R0, -R5 ;  /* 0x8000000500067221 */ /* 0x000fe20000010000 */
[----:B------:R-:W-:Y:S01]  /*d4b0*/  FMUL.FTZ R38, R39, R3 ;  /* 0x0000000327267220 */ /* 0x000fe20000410000 */
[----:B------:R-:W-:Y:S01]  /*d4c0*/  FADD.FTZ R2, R2, -R7 ;  /* 0x8000000702027221 */ /* 0x000fe20000010000 */
[----:B------:R-:W-:-:S02]  /*d4d0*/  VIADD R0, R36, 0x3020 ;  /* 0x0000302024007836 */ /* 0x000fc40000000000 */
        /* <DEDUP_REMOVED lines=16> */
[-CC-:B------:R-:W-:Y:S01]  /*d5e0*/  FFMA.FTZ R2, R9, R39.reuse, -R42.reuse ;  /* 0x0000002709027223 */ /* 0x180fe2000001082a */
[----:B------:R-:W4:Y:S02]  /*d5f0*/  LDSM.16.MT88.4 R20, [R36+0x3400] ;  /* 0x003400002414783b */ /* 0x000f240000004200 */
[----:B------:R-:W5:Y:S04]  /*d600*/  MUFU.EX2 R60, R60 ;  /* 0x0000003c003c7308 */ /* 0x000f680000000800 */
[----:B------:R-:W1:Y:S04]  /*d610*/  MUFU.EX2 R54, R54 ;  /* 0x0000003600367308 */ /* 0x000e680000000800 */
[----:B------:R-:W-:Y:S04]  /*d620*/  MUFU.EX2 R66, R66 ;  /* 0x0000004200427308 */ /* 0x000fe80000000800 */
[----:B------:R-:W2:Y:S04]  /*d630*/  MUFU.EX2 R58, R58 ;  /* 0x0000003a003a7308 */ /* 0x000ea80000000800 */
[----:B------:R-:W-:Y:S04]  /*d640*/  MUFU.EX2 R103, R103 ;  /* 0x0000006700677308 */ /* 0x000fe80000000800 */
[----:B------:R-:W-:Y:S04]  /*d650*/  MUFU.EX2 R56, R56 ;  /* 0x0000003800387308 */ /* 0x000fe80000000800 */
[----:B------:R-:W4:Y:S01]  /*d660*/  MUFU.EX2 R86, R86 ;  /* 0x0000005600567308 */ /* 0x000f220000000800 */
[-C--:B------:R-:W-:Y:S01]  /*d670*/  FFMA.FTZ R91, R13, R39.reuse, -R42 ;  /* 0x000000270d5b7223 */ /* 0x080fe2000001082a */
[----:B---3--:R-:W-:Y:S01]  /*d680*/  FMUL.FTZ R13, R81, R88 ;  /* 0x00000058510d7220 */ /* 0x008fe20000410000 */
[-CC-:B------:R-:W-:Y:S01]  /*d690*/  FFMA.FTZ R64, R27, R39.reuse, -R38.reuse ;  /* 0x000000271b407223 */ /* 0x180fe20000010826 */
[----:B------:R-:W-:Y:S01]  /*d6a0*/  MUFU.EX2 R81, R2 ;  /* 0x0000000200517308 */ /* 0x000fe20000000800 */
[----:B------:R-:W-:-:S03]  /*d6b0*/  FFMA.FTZ R62, R25, R39, -R38 ;  /* 0x00000027193e7223 */ /* 0x000fc60000010826 */
[----:B------:R3:W-:Y:S01]  /*d6c0*/  MUFU.EX2 R2, R24 ;  /* 0x0000001800027308 */ /* 0x0007e20000000800 */
[--C-:B------:R-:W-:Y:S01]  /*d6d0*/  FFMA.FTZ R50, R11, R39, -R42.reuse ;  /* 0x000000270b327223 */ /* 0x100fe2000001082a */
[----:B-----5:R-:W-:Y:S01]  /*d6e0*/  F2FP.F16.F32.PACK_AB R8, R60, R105 ;  /* 0x000000693c08723e */ /* 0x020fe200000000ff */
[----:B------:R-:W-:Y:S01]  /*d6f0*/  FMUL.FTZ R12, R80, R88 ;  /* 0x00000058500c7220 */ /* 0x000fe20000410000 */
[----:B-1----:R-:W-:Y:S01]  /*d700*/  F2FP.F16.F32.PACK_AB R10, R54, R99 ;  /* 0x00000063360a723e */ /* 0x002fe200000000ff */
[----:B------:R-:W-:Y:S01]  /*d710*/  FFMA.FTZ R48, R31, R39, -R42 ;  /* 0x000000271f307223 */ /* 0x000fe2000001082a */
[----:B--2---:R-:W-:Y:S01]  /*d720*/  F2FP.F16.F32.PACK_AB R9, R58, R66 ;  /* 0x000000423a09723e */ /* 0x004fe200000000ff */
[-C--:B----4-:R-:W-:Y:S01]  /*d730*/  FMUL.FTZ R14, R82, R86.reuse ;  /* 0x00000056520e7220 */ /* 0x090fe20000410000 */
        /* <DEDUP_REMOVED lines=11> */
[C---:B------:R-:W-:Y:S05]  /*d7f0*/  HMMA.16816.F32 R12, R8.reuse, R16, R12 ;  /* 0x00000010080c723c */ /* 0x040fea000000180c */
[-C--:B------:R-:W-:Y:S01]  /*d800*/  FMUL.FTZ R29, R73, R88.reuse ;  /* 0x00000058491d7220 */ /* 0x080fe20000410000 */
[----:B------:R-:W-:Y:S01]  /*d810*/  MUFU.EX2 R91, R91 ;  /* 0x0000005b005b7308 */ /* 0x000fe20000000800 */
[----:B------:R-:W-:Y:S01]  /*d820*/  FMUL.FTZ R28, R72, R88 ;  /* 0x00000058481c7220 */ /* 0x000fe20000410000 */
[----:B------:R-:W-:Y:S01]  /*d830*/  FMUL.FTZ R30, R74, R86 ;  /* 0x000000564a1e7220 */ /* 0x000fe20000410000 */
[-C--:B------:R-:W-:Y:S01]  /*d840*/  FFMA.FTZ R73, R33, R39.reuse, -R42 ;  /* 0x0000002721497223 */ /* 0x080fe2000001082a */
[----:B------:R-:W2:Y:S01]  /*d850*/  MUFU.EX2 R50, R50 ;  /* 0x0000003200327308 */ /* 0x000ea20000000800 */
[-C--:B------:R-:W-:Y:S01]  /*d860*/  FMUL.FTZ R68, R68, R88.reuse ;  /* 0x0000005844447220 */ /* 0x080fe20000410000 */
[C---:B------:R-:W-:Y:S03]  /*d870*/  HMMA.16816.F32 R16, R8.reuse, R18, R76 ;  /* 0x000000120810723c */ /* 0x040fe6000000184c */
[----:B------:R-:W-:Y:S01]  /*d880*/  FMUL.FTZ R69, R69, R88 ;  /* 0x0000005845457220 */ /* 0x000fe20000410000 */
[----:B------:R-:W-:Y:S01]  /*d890*/  MUFU.EX2 R48, R48 ;  /* 0x0000003000307308 */ /* 0x000fe20000000800 */
[-C--:B------:R-:W-:Y:S01]  /*d8a0*/  FMUL.FTZ R70, R70, R86.reuse ;  /* 0x0000005646467220 */ /* 0x080fe20000410000 */
[----:B------:R-:W-:Y:S01]  /*d8b0*/  FMUL.FTZ R71, R71, R86 ;  /* 0x0000005647477220 */ /* 0x000fe20000410000 */
[----:B------:R-:W3:Y:S01]  /*d8c0*/  LDSM.16.MT88.4 R32, [R36+0x3800] ;  /* 0x003800002420783b */ /* 0x000ee20000004200 */
[----:B------:R-:W-:Y:S04]  /*d8d0*/  MUFU.EX2 R77, R171 ;  /* 0x000000ab004d7308 */ /* 0x000fe80000000800 */
[----:B------:R-:W4:Y:S04]  /*d8e0*/  MUFU.EX2 R64, R64 ;  /* 0x0000004000407308 */ /* 0x000f280000000800 */
[----:B------:R-:W-:Y:S04]  /*d8f0*/  MUFU.EX2 R62, R62 ;  /* 0x0000003e003e7308 */ /* 0x000fe80000000800 */
[----:B------:R-:W5:Y:S01]  /*d900*/  MUFU.EX2 R75, R75 ;  /* 0x0000004b004b7308 */ /* 0x000f620000000800 */
[----:B------:R-:W-:Y:S03]  /*d910*/  HMMA.16816.F32 R28, R8, R4, R28 ;  /* 0x00000004081c723c */ /* 0x000fe6000000181c */
[-CC-:B------:R-:W-:Y:S01]  /*d920*/  FFMA.FTZ R74, R47, R39.reuse, -R38.reuse ;  /* 0x000000272f4a7223 */ /* 0x180fe20000010826 */
[----:B------:R-:W-:-:S04]  /*d930*/  FFMA.FTZ R72, R169, R39, -R38 ;  /* 0x00000027a9487223 */ /* 0x000fc80000010826 */
[----:B------:R-:W-:Y:S01]  /*d940*/  HMMA.16816.F32 R8, R8, R6, R68 ;  /* 0x000000060808723c */ /* 0x000fe20000001844 */
[----:B------:R-:W3:Y:S02]  /*d950*/  LDSM.16.MT88.4 R4, [R0+0x800] ;  /* 0x000800000004783b */ /* 0x000ee40000004200 */
[--C-:B------:R-:W-:Y:S01]  /*d960*/  FFMA.FTZ R68, R45, R39, -R38.reuse ;  /* 0x000000272d447223 */ /* 0x100fe20000010826 */
[----:B--2---:R-:W-:Y:S01]  /*d970*/  F2FP.F16.F32.PACK_AB R44, R50, R91 ;  /* 0x0000005b322c723e */ /* 0x004fe200000000ff */
[----:B------:R-:W-:Y:S01]  /*d980*/  FFMA.FTZ R69, R167, R39, -R38 ;  /* 0x00000027a7457223 */ /* 0x000fe20000010826 */
[----:B----4-:R-:W-:Y:S02]  /*d990*/  F2FP.F16.F32.PACK_AB R45, R64, R77 ;  /* 0x0000004d402d723e */ /* 0x010fe400000000ff */
[----:B------:R-:W-:Y:S02]  /*d9a0*/  F2FP.F16.F32.PACK_AB R46, R48, R81 ;  /* 0x00000051302e723e */ /* 0x000fe400000000ff */
[----:B-----5:R-:W-:Y:S01]  /*d9b0*/  F2FP.F16.F32.PACK_AB R47, R75, R62 ;  /* 0x0000003e4b2f723e */ /* 0x020fe200000000ff */
[----:B------:R-:W-:Y:S04]  /*d9c0*/  MUFU.EX2 R83, R83 ;  /* 0x0000005300537308 */ /* 0x000fe80000000800 */
[----:B------:R-:W2:Y:S02]  /*d9d0*/  MUFU.EX2 R52, R52 ;  /* 0x0000003400347308 */ /* 0x000ea40000000800 */
[C---:B------:R-:W-:Y:S02]  /*d9e0*/  HMMA.16816.F32 R12, R44.reuse, R20, R12 ;  /* 0x000000142c0c723c */ /* 0x040fe4000000180c */
[----:B------:R-:W4:Y:S04]  /*d9f0*/  MUFU.EX2 R73, R73 ;  /* 0x0000004900497308 */ /* 0x000f280000000800 */
[----:B------:R-:W-:Y:S02]  /*da00*/  MUFU.EX2 R72, R72 ;  /* 0x0000004800487308 */ /* 0x000fe40000000800 */
[C---:B------:R-:W-:Y:S02]  /*da10*/  HMMA.16816.F32 R16, R44.reuse, R22, R16 ;  /* 0x000000162c10723c */ /* 0x040fe40000001810 */
[----:B------:R-:W5:Y:S04]  /*da20*/  MUFU.EX2 R71, R74 ;  /* 0x0000004a00477308 */ /* 0x000f680000000800 */
[----:B------:R-:W-:Y:S04]  /*da30*/  MUFU.EX2 R68, R68 ;  /* 0x0000004400447308 */ /* 0x000fe80000000800 */
[----:B------:R-:W3:Y:S01]  /*da40*/  MUFU.EX2 R69, R69 ;  /* 0x0000004500457308 */ /* 0x000ee20000000800 */
[----:B-1----:R-:W-:Y:S03]  /*da50*/  HMMA.16816.F32 R28, R44, R24, R28 ;  /* 0x000000182c1c723c */ /* 0x002fe6000000181c */
[----:B--2---:R-:W-:-:S02]  /*da60*/  F2FP.F16.F32.PACK_AB R20, R52, R83 ;  /* 0x000000533414723e */ /* 0x004fc400000000ff */
[----:B----4-:R-:W-:-:S03]  /*da70*/  F2FP.F16.F32.PACK_AB R22, R73, R2 ;  /* 0x000000024916723e */ /* 0x010fc600000000ff */
[----:B------:R-:W-:Y:S01]  /*da80*/  HMMA.16816.F32 R24, R44, R26, R8 ;  /* 0x0000001a2c18723c */ /* 0x000fe20000001808 */
[----:B------:R-:W1:Y:S02]  /*da90*/  LDSM.16.MT88.4 R8, [R36+0x3c00] ;  /* 0x003c00002408783b */ /* 0x000e640000004200 */
[----:B-----5:R-:W-:Y:S02]  /*daa0*/  F2FP.F16.F32.PACK_AB R21, R71, R72 ;  /* 0x000000484715723e */ /* 0x020fe400000000ff */
[----:B---3--:R-:W-:Y:S01]  /*dab0*/  F2FP.F16.F32.PACK_AB R23, R69, R68 ;  /* 0x000000444517723e */ /* 0x008fe200000000ff */
[-CC-:B------:R-:W-:Y:S01]  /*dac0*/  FFMA.FTZ R70, R135, R39.reuse, -R42.reuse ;  /* 0x0000002787467223 */ /* 0x180fe2000001082a */
[-CC-:B------:R-:W-:Y:S01]  /*dad0*/  FFMA.FTZ R74, R102, R39.reuse, -R42.reuse ;  /* 0x00000027664a7223 */ /* 0x180fe2000001082a */
[-C--:B------:R-:W-:Y:S01]  /*dae0*/  FFMA.FTZ R79, R123, R39.reuse, -R42 ;  /* 0x000000277b4f7223 */ /* 0x080fe2000001082a */
[-CC-:B------:R-:W-:Y:S01]  /*daf0*/  FFMA.FTZ R76, R165, R39.reuse, -R38.reuse ;  /* 0x00000027a54c7223 */ /* 0x180fe20000010826 */
[----:B------:R-:W-:-:S02]  /*db00*/  FFMA.FTZ R80, R96, R39, -R38 ;  /* 0x0000002760507223 */ /* 0x000fc40000010826 */
[C---:B------:R-:W-:Y:S05]  /*db10*/  HMMA.16816.F32 R12, R20.reuse, R32, R12 ;  /* 0x00000020140c723c */ /* 0x040fea000000180c */
[-C--:B------:R-:W-:Y:S01]  /*db20*/  FFMA.FTZ R135, R94, R39.reuse, -R38 ;  /* 0x000000275e877223 */ /* 0x080fe20000010826 */
[-C--:B------:R-:W-:Y:S01]  /*db30*/  FFMA.FTZ R100, R100, R39.reuse, -R42 ;  /* 0x0000002764647223 */ /* 0x080fe2000001082a */
[-C--:B------:R-:W-:Y:S01]  /*db40*/  FFMA.FTZ R98, R98, R39.reuse, -R38 ;  /* 0x0000002762627223 */ /* 0x080fe20000010826 */
[C---:B------:R-:W-:Y:S01]  /*db50*/  HMMA.16816.F32 R16, R20.reuse, R34, R16 ;  /* 0x000000221410723c */ /* 0x040fe20000001810 */
[----:B------:R-:W2:Y:S01]  /*db60*/  LDSM.16.MT88.4 R32, [R0+0xc00] ;  /* 0x000c00000020783b */ /* 0x000ea20000004200 */
[----:B------:R-:W-:Y:S04]  /*db70*/  MUFU.EX2 R74, R74 ;  /* 0x0000004a004a7308 */ /* 0x000fe80000000800 */
        /* <DEDUP_REMOVED lines=10> */
[-CC-:B------:R-:W-:Y:S01]  /*dc20*/  FFMA.FTZ R82, R92, R39.reuse, -R42.reuse ;  /* 0x000000275c527223 */ /* 0x180fe2000001082a */
[-CC-:B------:R-:W-:Y:S01]  /*dc30*/  FFMA.FTZ R44, R90, R39.reuse, -R42.reuse ;  /* 0x000000275a2c7223 */ /* 0x180fe2000001082a */
[----:B---3--:R-:W-:Y:S01]  /*dc40*/  F2FP.F16.F32.PACK_AB R20, R123, R74 ;  /* 0x0000004a7b14723e */ /* 0x008fe200000000ff */
[----:B------:R-:W-:Y:S01]  /*dc50*/  FFMA.FTZ R90, R131, R39, -R42 ;  /* 0x00000027835a7223 */ /* 0x000fe2000001082a */
[----:B----4-:R-:W-:Y:S01]  /*dc60*/  F2FP.F16.F32.PACK_AB R22, R70, R79 ;  /* 0x0000004f4616723e */ /* 0x010fe200000000ff */
[--C-:B------:R-:W-:Y:S01]  /*dc70*/  FFMA.FTZ R94, R141, R39, -R38.reuse ;  /* 0x000000278d5e7223 */ /* 0x100fe20000010826 */
[----:B-1----:R-:W-:Y:S01]  /*dc80*/  F2FP.F16.F32.PACK_AB R21, R76, R165 ;  /* 0x000000a54c15723e */ /* 0x002fe200000000ff */
[-CC-:B------:R-:W-:Y:S01]  /*dc90*/  FFMA.FTZ R92, R127, R39.reuse, -R38.reuse ;  /* 0x000000277f5c7223 */ /* 0x180fe20000010826 */
[-C--:B------:R-:W-:Y:S01]  /*dca0*/  FFMA.FTZ R125, R125, R39.reuse, -R38 ;  /* 0x000000277d7d7223 */ /* 0x080fe20000010826 */
[-C--:B------:R-:W-:Y:S01]  /*dcb0*/  FFMA.FTZ R78, R161, R39.reuse, -R42 ;  /* 0x00000027a14e7223 */ /* 0x080fe2000001082a */
[----:B------:R-:W-:Y:S01]  /*dcc0*/  FFMA.FTZ R129, R129, R39, -R38 ;  /* 0x0000002781817223 */ /* 0x000fe20000010826 */
[----:B--2---:R-:W-:Y:S01]  /*dcd0*/  F2FP.F16.F32.PACK_AB R23, R135, R80 ;  /* 0x000000508717723e */ /* 0x004fe200000000ff */
[----:B------:R1:W-:Y:S04]  /*dce0*/  MUFU.EX2 R161, R44 ;  /* 0x0000002c00a17308 */ /* 0x0003e80000000800 */
[----:B------:R-:W2:Y:S02]  /*dcf0*/  MUFU.EX2 R82, R82 ;  /* 0x0000005200527308 */ /* 0x000ea40000000800 */
[C---:B------:R-:W-:Y:S02]  /*dd00*/  HMMA.16816.F32 R12, R20.reuse, R8, R12 ;  /* 0x00000008140c723c */ /* 0x040fe4000000180c */
[----:B------:R-:W-:Y:S04]  /*dd10*/  MUFU.EX2 R131, R78 ;  /* 0x0000004e00837308 */ /* 0x000fe80000000800 */
[----:B------:R-:W-:Y:S01]  /*dd20*/  MUFU.EX2 R90, R90 ;  /* 0x0000005a005a7308 */ /* 0x000fe20000000800 */
[----:B-1----:R-:W1:Y:S01]  /*dd30*/  LDSM.16.MT88.4 R44, [R0+0x1000] ;  /* 0x00100000002c783b */ /* 0x002e620000004200 */
[C---:B------:R-:W-:Y:S02]  /*dd40*/  HMMA.16816.F32 R16, R20.reuse, R10, R16 ;  /* 0x0000000a1410723c */ /* 0x040fe40000001810 */
[----:B------:R-:W-:Y:S01]  /*dd50*/  MUFU.EX2 R94, R94 ;  /* 0x0000005e005e7308 */ /* 0x000fe20000000800 */
[----:B------:R-:W-:Y:S01]  /*dd60*/  FFMA.FTZ R105, R164, R88, R105 ;  /* 0x00000058a4697223 */ /* 0x000fe20000010069 */
[----:B------:R-:W-:Y:S01]  /*dd70*/  FFMA.FTZ R163, R163, R86, R66 ;  /* 0x00000056a3a37223 */ /* 0x000fe20000010042 */
[----:B------:R-:W3:Y:S01]  /*dd80*/  LDSM.16.MT88.4 R8, [R36+0x4400] ;  /* 0x004400002408783b */ /* 0x000ee20000004200 */
[----:B------:R-:W4:Y:S04]  /*dd90*/  MUFU.EX2 R127, R129 ;  /* 0x00000081007f7308 */ /* 0x000f280000000800 */
        /* <DEDUP_REMOVED lines=8> */
[----:B--2---:R-:W-:Y:S02]  /*de20*/  F2FP.F16.F32.PACK_AB R20, R161, R82 ;  /* 0x00000052a114723e */ /* 0x004fe400000000ff */
[----:B----4-:R-:W-:Y:S02]  /*de30*/  F2FP.F16.F32.PACK_AB R21, R127, R94 ;  /* 0x0000005e7f15723e */ /* 0x010fe400000000ff */
[----:B------:R-:W-:Y:S02]  /*de40*/  F2FP.F16.F32.PACK_AB R22, R90, R131 ;  /* 0x000000835a16723e */ /* 0x000fe400000000ff */
        /* <DEDUP_REMOVED lines=8> */
[----:B------:R-:W2:Y:S02]  /*ded0*/  LDSM.16.MT88.4 R4, [R0+0x1400] ;  /* 0x001400000004783b */ /* 0x000ea40000004200 */
        /* <DEDUP_REMOVED lines=15> */
[C---:B-1----:R-:W-:Y:S01]  /*dfd0*/  HMMA.16816.F32 R28, R20.reuse, R44, R28 ;  /* 0x0000002c141c723c */ /* 0x042fe2000000181c */
[----:B------:R-:W-:Y:S02]  /*dfe0*/  MUFU.EX2 R119, R121 ;  /* 0x0000007900777308 */ /* 0x000fe40000000800 */
[----:B------:R-:W-:Y:S01]  /*dff0*/  FADD.FTZ R83, R52, R83 ;  /* 0x0000005334537221 */ /* 0x000fe20000010000 */
[----:B------:R-:W-:Y:S01]  /*e000*/  FADD.FTZ R71, R71, R72 ;  /* 0x0000004847477221 */ /* 0x000fe20000010000 */
[----:B------:R-:W-:Y:S03]  /*e010*/  MUFU.EX2 R98, R98 ;  /* 0x0000006200627308 */ /* 0x000fe60000000800 */
[----:B------:R-:W-:Y:S01]  /*e020*/  HMMA.16816.F32 R24, R20, R46, R24 ;  /* 0x0000002e1418723c */ /* 0x000fe20000001818 */
[----:B------:R-:W-:Y:S04]  /*e030*/  MUFU.EX2 R115, R117 ;  /* 0x0000007500737308 */ /* 0x000fe80000000800 */
[----:B------:R-:W-:Y:S04]  /*e040*/  MUFU.EX2 R96, R96 ;  /* 0x0000006000607308 */ /* 0x000fe80000000800 */
[----:B------:R-:W-:Y:S04]  /*e050*/  MUFU.EX2 R100, R100 ;  /* 0x0000006400647308 */ /* 0x000fe80000000800 */
[----:B------:R-:W1:Y:S04]  /*e060*/  MUFU.EX2 R109, R111 ;  /* 0x0000006f006d7308 */ /* 0x000e680000000800 */
[----:B------:R4:W-:Y:S04]  /*e070*/  MUFU.EX2 R66, R32 ;  /* 0x0000002000427308 */ /* 0x0009e80000000800 */
[----:B------:R-:W5:Y:S01]  /*e080*/  MUFU.EX2 R45, R107 ;  /* 0x0000006b002d7308 */ /* 0x000f620000000800 */
[----:B------:R-:W-:Y:S01]  /*e090*/  FADD.FTZ R2, R2, R83 ;  /* 0x0000005302027221 */ /* 0x000fe20000010000 */
[----:B------:R-:W-:Y:S01]  /*e0a0*/  FADD.FTZ R68, R68, R71 ;  /* 0x0000004744447221 */ /* 0x000fe20000010000 */
[----:B------:R-:W2:Y:S02]  /*e0b0*/  LDSM.16.MT88.4 R20, [R36+0x4800] ;  /* 0x004800002414783b */ /* 0x000ea40000004200 */
[----:B------:R-:W-:Y:S01]  /*e0c0*/  FADD.FTZ R73, R73, R2 ;  /* 0x0000000249497221 */ /* 0x000fe20000010000 */
[----:B------:R-:W-:Y:S01]  /*e0d0*/  FADD.FTZ R68, R69, R68 ;  /* 0x0000004445447221 */ /* 0x000fe20000010000 */
[----:B-1----:R-:W-:-:S02]  /*e0e0*/  F2FP.F16.F32.PACK_AB R33, R109, R100 ;  /* 0x000000646d21723e */ /* 0x002fc400000000ff */
[----:B------:R-:W-:Y:S01]  /*e0f0*/  F2FP.F16.F32.PACK_AB R34, R96, R115 ;  /* 0x000000736022723e */ /* 0x000fe200000000ff */
[----:B------:R-:W-:Y:S01]  /*e100*/  FADD.FTZ R74, R74, R73 ;  /* 0x000000494a4a7221 */ /* 0x000fe20000010000 */
[----:B----4-:R-:W-:Y:S01]  /*e110*/  F2FP.F16.F32.PACK_AB R32, R98, R119 ;  /* 0x000000776220723e */ /* 0x010fe200000000ff */
[----:B------:R-:W-:Y:S01]  /*e120*/  FADD.FTZ R165, R165, R68 ;  /* 0x00000044a5a57221 */ /* 0x000fe20000010000 */
[----:B-----5:R-:W-:Y:S01]  /*e130*/  F2FP.F16.F32.PACK_AB R35, R45, R66 ;  /* 0x000000422d23723e */ /* 0x020fe200000000ff */
[----:B------:R-:W-:Y:S02]  /*e140*/  FADD.FTZ R74, R123, R74 ;  /* 0x0000004a7b4a7221 */ /* 0x000fe40000010000 */
[----:B------:R-:W-:-:S04]  /*e150*/  FADD.FTZ R165, R76, R165 ;  /* 0x000000a54ca57221 */ /* 0x000fc80000010000 */
[----:B------:R-:W-:Y:S01]  /*e160*/  FADD.FTZ R80, R80, R165 ;  /* 0x000000a550507221 */ /* 0x000fe20000010000 */
[----:B---3--:R-:W-:Y:S05]  /*e170*/  HMMA.16816.F32 R12, R32, R8, R12 ;  /* 0x00000008200c723c */ /* 0x008fea000000180c */
[----:B------:R-:W-:-:S03]  /*e180*/  FADD.FTZ R135, R135, R80 ;  /* 0x0000005087877221 */ /* 0x000fc60000010000 */
[C---:B------:R-:W-:Y:S08]  /*e190*/  HMMA.16816.F32 R16, R32.reuse, R10, R16 ;  /* 0x0000000a2010723c */ /* 0x040ff00000001810 */
[C---:B--2---:R-:W-:Y:S08]  /*e1a0*/  HMMA.16816.F32 R28, R32.reuse, R4, R28 ;  /* 0x00000004201c723c */ /* 0x044ff0000000181c */
        /* <DEDUP_REMOVED lines=94> */
.L_x_9282:
[----:B------:R-:W-:-:S05]  /*e790*/  IADD3 R61, PT, PT, R63, -0x1, RZ ;  /* 0xffffffff3f3d7810 */ /* 0x000fca0007ffe0ff */
.L_x_9291:
[----:B------:R-:W-:Y:S05]  /*e7a0*/  BSYNC B2 ;  /* 0x0000000000027941 */ /* 0x000fea0003800000 */
.L_x_9281:
        /* <DEDUP_REMOVED lines=10> */
.L_x_9299:
        /* <DEDUP_REMOVED lines=78> */
.L_x_9294:
[----:B------:R-:W-:Y:S05]  /*ed30*/  BSYNC.RECONVERGENT B0 ;  /* 0x0000000000007941 */ /* 0x000fea0003800200 */
.L_x_9293:
[----:B------:R-:W1:Y:S01]  /*ed40*/  S2UR UR6, SR_CgaCtaId ;  /* 0x00000000000679c3 */ /* 0x000e620000008800 */
[----:B------:R-:W-:Y:S01]  /*ed50*/  SHF.L.U32 R61, R3, 0x3, RZ ;  /* 0x00000003033d7819 */ /* 0x000fe200000006ff */
[----:B------:R-:W-:Y:S01]  /*ed60*/  UMOV UR7, 0x400 ;  /* 0x0000040000077882 */ /* 0x000fe20000000000 */
[----:B------:R-:W-:Y:S01]  /*ed70*/  IADD3 R62, P0, PT, R155, R142, RZ ;  /* 0x0000008e9b3e7210 */ /* 0x000fe20007f1e0ff */
[----:B------:R-:W-:Y:S01]  /*ed80*/  BSSY.RECONVERGENT B1, `(.L_x_9295) ;  /* 0x0000142000017945 */ /* 0x000fe20003800200 */
[----:B------:R-:W-:Y:S02]  /*ed90*/  LOP3.LUT R60, R61, 0xc0, RZ, 0xc0, !PT ;  /* 0x000000c03d3c7812 */ /* 0x000fe400078ec0ff */
[----:B------:R-:W-:Y:S02]  /*eda0*/  IADD3.X R63, PT, PT, R154, R143, RZ, P0, !PT ;  /* 0x0000008f9a3f7210 */ /* 0x000fe400007fe4ff */
[----:B------:R-:W-:Y:S02]  /*edb0*/  LOP3.LUT R60, R60, 0x18, R3, 0xf8, !PT ;  /* 0x000000183c3c7812 */ /* 0x000fe400078ef803 */
[-C--:B------:R-:W-:Y:S02]  /*edc0*/  IADD3 R64, P0, PT, R62, R155.reuse, RZ ;  /* 0x0000009b3e407210 */ /* 0x080fe40007f1e0ff */
[--C-:B------:R-:W-:Y:S02]  /*edd0*/  LOP3.LUT R60, R60, 0x18, R61.reuse, 0x78, !PT ;  /* 0x000000183c3c7812 */ /* 0x100fe400078e783d */
[-C--:B------:R-:W-:Y:S02]  /*ede0*/  IADD3.X R65, PT, PT, R63, R154.reuse, RZ, P0, !PT ;  /* 0x0000009a3f417210 */ /* 0x080fe400007fe4ff */
[----:B------:R-:W-:Y:S02]  /*edf0*/  LOP3.LUT R60, R60, 0x1f20, R61, 0xf8, !PT ;  /* 0x00001f203c3c7812 */ /* 0x000fe400078ef83d */
[----:B------:R-:W-:Y:S02]  /*ee00*/  IADD3 R66, P0, PT, R64, R155, RZ ;  /* 0x0000009b40427210 */ /* 0x000fe40007f1e0ff */
[----:B------:R-:W-:Y:S02]  /*ee10*/  SHF.L.U32 R135, R3, 0x5, RZ ;  /* 0x0000000503877819 */ /* 0x000fe400000006ff */
[----:B------:R-:W-:Y:S01]  /*ee20*/  IADD3.X R67, PT, PT, R65, R154, RZ, P0, !PT ;  /* 0x0000009a41437210 */ /* 0x000fe200007fe4ff */
[----:B-1----:R-:W-:Y:S01]  /*ee30*/  ULEA UR6, UR6, UR7, 0x18 ;  /* 0x0000000706067291 */ /* 0x002fe2000f8ec0ff */
[----:B------:R-:W-:Y:S02]  /*ee40*/  LOP3.LUT R88, R135, 0xc0, RZ, 0xc0, !PT ;  /* 0x000000c087587812 */ /* 0x000fe400078ec0ff */
[C---:B------:R-:W-:Y:S02]  /*ee50*/  SHF.L.U32 R90, R3.reuse, 0x4, RZ ;  /* 0x00000004035a7819 */ /* 0x040fe400000006ff */
[C---:B------:R-:W-:Y:S02]  /*ee60*/  SHF.L.U32 R0, R3.reuse, 0x2, RZ ;  /* 0x0000000203007819 */ /* 0x040fe400000006ff */
[----:B------:R-:W-:Y:S02]  /*ee70*/  LEA R165, R60, UR6, 0x1 ;  /* 0x000000063ca57c11 */ /* 0x000fe4000f8e08ff */
[----:B------:R-:W-:Y:S02]  /*ee80*/  LOP3.LUT R0, R0, 0x18, RZ, 0xc0, !PT ;  /* 0x0000001800007812 */ /* 0x000fe400078ec0ff */
[C---:B------:R-:W-:Y:S01]  /*ee90*/  LOP3.LUT R133, R90.reuse, 0x3e00, RZ, 0xc0, !PT ;  /* 0x00003e005a857812 */ /* 0x040fe200078ec0ff */
[----:B------:R-:W-:Y:S01]  /*eea0*/  @!PT LDS RZ, [RZ] ;  /* 0x00000000fffff984 */ /* 0x000fe20000000800 */
[----:B------:R-:W-:Y:S01]  /*eeb0*/  @!PT LDS RZ, [RZ] ;  /* 0x00000000fffff984 */ /* 0x000fe20000000800 */
[----:B------:R-:W-:Y:S01]  /*eec0*/  @!PT LDS RZ, [RZ] ;  /* 0x00000000fffff984 */ /* 0x000fe20000000800 */
[----:B------:R-:W-:Y:S01]  /*eed0*/  LDGSTS.E.BYPASS.LTC128B.128 [R165+0x3000], desc[UR4][R142.64] ;  /* 0x030000008ea57fae */ /* 0x000fe2000b981a04 */
[----:B------:R-:W-:Y:S02]  /*eee0*/  LOP3.LUT R90, R90, 0x100, RZ, 0xc0, !PT ;  /* 0x000001005a5a7812 */ /* 0x000fe400078ec0ff */
[----:B------:R-:W-:Y:S02]  /*eef0*/  LOP3.LUT P2, RZ, R3, 0x4, RZ, 0xc0, !PT ;  /* 0x0000000403ff7812 */ /* 0x000fe4000784c0ff */
[----:B------:R-:W-:Y:S02]  /*ef00*/  LOP3.LUT R90, R90, 0x20, R135, 0xf8, !PT ;  /* 0x000000205a5a7812 */ /* 0x000fe400078ef887 */
[----:B------:R-:W-:Y:S01]  /*ef10*/  SHF.R.U32.HI R132, RZ, 0x1, R3 ;  /* 0x00000001ff847819 */ /* 0x000fe20000011603 */
[----:B------:R1:W-:Y:S01]  /*ef20*/  LDGSTS.E.BYPASS.LTC128B.128 [R165+0x3800], desc[UR4][R62.64] ;  /* 0x038000003ea57fae */ /* 0x0003e2000b981a04 */
[----:B------:R-:W-:Y:S02]  /*ef30*/  IADD3 R161, PT, PT, R161, -0x1, RZ ;  /* 0xffffffffa1a17810 */ /* 0x000fe40007ffe0ff */
[----:B------:R-:W-:Y:S02]  /*ef40*/  LOP3.LUT R2, R132, 0x8, RZ, 0xc0, !PT ;  /* 0x0000000884027812 */ /* 0x000fe400078ec0ff */
[----:B------:R-:W-:Y:S02]  /*ef50*/  ISETP.GT.AND P0, PT, R161, R138, PT ;  /* 0x0000008aa100720c */ /* 0x000fe40003f04270 */
[--C-:B------:R-:W-:Y:S01]  /*ef60*/  LOP3.LUT R89, R2, 0xc0, R135.reuse, 0xf8, !PT ;  /* 0x000000c002597812 */ /* 0x100fe200078ef887 */
[----:B------:R-:W-:Y:S01]  /*ef70*/  LDGSTS.E.BYPASS.LTC128B.128 [R165+0x4000], desc[UR4][R64.64] ;  /* 0x0400000040a57fae */ /* 0x000fe2000b981a04 */
[--C-:B------:R-:W-:Y:S02]  /*ef80*/  LOP3.LUT R2, R133, 0x20, R135.reuse, 0xf8, !PT ;  /* 0x0000002085027812 */ /* 0x100fe400078ef887 */
[----:B------:R-:W-:Y:S02]  /*ef90*/  LOP3.LUT R134, R89, R0, RZ, 0x3c, !PT ;  /* 0x0000000059867212 */ /* 0x000fe400078e3cff */
[----:B------:R-:W-:Y:S02]  /*efa0*/  LOP3.LUT R91, R2, 0x100, R135, 0xf8, !PT ;  /* 0x00000100025b7812 */ /* 0x000fe400078ef887 */
[----:B------:R-:W-:Y:S01]  /*efb0*/  LOP3.LUT R89, R88, 0x8, R3, 0xf8, !PT ;  /* 0x0000000858597812 */ /* 0x000fe200078ef803 */
[----:B------:R2:W-:Y:S01]  /*efc0*/  LDGSTS.E.BYPASS.LTC128B.128 [R165+0x4800], desc[UR4][R66.64] ;  /* 0x0480000042a57fae */ /* 0x0005e2000b981a04 */
[----:B------:R-:W-:Y:S02]  /*efd0*/  LOP3.LUT R88, R91, R134, RZ, 0xfc, !PT ;  /* 0x000000865b587212 */ /* 0x000fe400078efcff */
[----:B------:R-:W-:Y:S02]  /*efe0*/  LOP3.LUT R89, R90, R89, R0, 0xf6, !PT ;  /* 0x000000595a597212 */ /* 0x000fe400078ef600 */
[----:B------:R-:W-:Y:S02]  /*eff0*/  LEA R0, R88, UR6, 0x1 ;  /* 0x0000000658007c11 */ /* 0x000fe4000f8e08ff */
[----:B------:R-:W-:Y:S01]  /*f000*/  LEA R2, R89, UR6, 0x1 ;  /* 0x0000000659027c11 */ /* 0x000fe2000f8e08ff */
[----:B------:R-:W3:Y:S01]  /*f010*/  LD.E R141, desc[UR4][R84.64+0x18c] ;  /* 0x00018c04548d7980 */ /* 0x000ee2000c101900 */
[----:B------:R-:W-:Y:S03]  /*f020*/  MOV R3, 0x20 ;  /* 0x0000002000037802 */ /* 0x000fe60000000f00 */
[----:B------:R4:W-:Y:S01]  /*f030*/  LDSM.16.M88.4 R88, [R0] ;  /* 0x000000000058783b */ /* 0x0009e20000000200 */
[----:B------:R-:W-:Y:S04]  /*f040*/  SEL R3, R3, 0xffffffe0, !P2 ;  /* 0xffffffe003037807 */ /* 0x000fe80005000000 */
[----:B------:R-:W-:Y:S03]  /*f050*/  IADD3 R124, PT, PT, R0, R3, RZ ;  /* 0x00000003007c7210 */ /* 0x000fe60007ffe0ff */
        /* <DEDUP_REMOVED lines=53> */
[-C--:B------:R-:W-:Y:S05]  /*f3b0*/  FMUL.FTZ R174, R37, R141.reuse ;  /* 0x0000008d25ae7220 */ /* 0x080fea0000410000 */
[----:B------:R5:W2:Y:S01]  /*f3c0*/  MUFU.TANH R5, R168 ;  /* 0x000000a800057308 */ /* 0x000aa20000002400 */
[C---:B-1----:R-:W-:Y:S09]  /*f3d0*/  HMMA.16816.F32 R44, R124.reuse, R88, R44 ;  /* 0x000000587c2c723c */ /* 0x042ff2000000182c */
[----:B------:R1:W1:Y:S01]  /*f3e0*/  MUFU.TANH R7, R167 ;  /* 0x000000a700077308 */ /* 0x0002620000002400 */
[-C--:B---3--:R-:W-:Y:S01]  /*f3f0*/  FMUL.FTZ R169, R10, R141.reuse ;  /* 0x0000008d0aa97220 */ /* 0x088fe20000410000 */
[C---:B------:R-:W-:Y:S01]  /*f400*/  HMMA.16816.F32 R48, R124.reuse, R90, R48 ;  /* 0x0000005a7c30723c */ /* 0x040fe20000001830 */
[----:B------:R-:W3:Y:S01]  /*f410*/  LDSM.16.M88.4 R88, [R0+0x2c00] ;  /* 0x002c00000058783b */ /* 0x000ee20000000200 */
[----:B------:R-:W-:Y:S06]  /*f420*/  DEPBAR.LE SB0, 0x0 ;  /* 0x000080000000791a */ /* 0x000fec0000000000 */
[----:B------:R4:W3:Y:S01]  /*f430*/  MUFU.TANH R6, R171 ;  /* 0x000000ab00067308 */ /* 0x0008e20000002400 */
[-C--:B-----5:R-:W-:Y:S01]  /*f440*/  FMUL.FTZ R168, R11, R141.reuse ;  /* 0x0000008d0ba87220 */ /* 0x0a0fe20000410000 */
[C---:B--2---:R-:W-:Y:S08]  /*f450*/  HMMA.16816.F32 R52, R124.reuse, R92, R52 ;  /* 0x0000005c7c34723c */ /* 0x044ff00000001834 */
[----:B------:R2:W2:Y:S01]  /*f460*/  MUFU.TANH R123, R170 ;  /* 0x000000aa007b7308 */ /* 0x0004a20000002400 */
[----:B------:R-:W-:Y:S01]  /*f470*/  BAR.SYNC.DEFER_BLOCKING 0x0 ;  /* 0x0000000000007b1d */ /* 0x000fe20000010000 */
[-C--:B-1----:R-:W-:Y:S01]  /*f480*/  FMUL.FTZ R167, R16, R141.reuse ;  /* 0x0000008d10a77220 */ /* 0x082fe20000410000 */
[C---:B------:R-:W-:Y:S07]  /*f490*/  HMMA.16816.F32 R56, R124.reuse, R94, R56 ;  /* 0x0000005e7c38723c */ /* 0x040fee0000001838 */
[----:B------:R1:W1:Y:S01]  /*f4a0*/  MUFU.TANH R9, R169 ;  /* 0x000000a900097308 */ /* 0x0002620000002400 */
[-C--:B----4-:R-:W-:Y:S09]  /*f4b0*/  FMUL.FTZ R171, R15, R141.reuse ;  /* 0x0000008d0fab7220 */ /* 0x090ff20000410000 */
[----:B------:R4:W4:Y:S01]  /*f4c0*/  MUFU.TANH R10, R168 ;  /* 0x000000a8000a7308 */ /* 0x0009220000002400 */
[-C--:B--2---:R-:W-:Y:S09]  /*f4d0*/  FMUL.FTZ R170, R17, R141.reuse ;  /* 0x0000008d11aa7220 */ /* 0x084ff20000410000 */
[----:B------:R2:W2:Y:S01]  /*f4e0*/  MUFU.TANH R129, R167 ;  /* 0x000000a700817308 */ /* 0x0004a20000002400 */
[-C--:B-1----:R-:W-:Y:S01]  /*f4f0*/  FMUL.FTZ R169, R18, R141.reuse ;  /* 0x0000008d12a97220 */ /* 0x082fe20000410000 */
[C---:B---3--:R-:W-:Y:S08]  /*f500*/  HMMA.16816.F32 R60, R124.reuse, R88, R60 ;  /* 0x000000587c3c723c */ /* 0x048ff0000000183c */
[----:B------:R1:W3:Y:S01]  /*f510*/  MUFU.TANH R14, R172 ;  /* 0x000000ac000e7308 */ /* 0x0002e20000002400 */
[-C--:B----4-:R-:W-:Y:S01]  /*f520*/  FMUL.FTZ R168, R19, R141.reuse ;  /* 0x0000008d13a87220 */ /* 0x090fe20000410000 */
[----:B------:R-:W-:Y:S08]  /*f530*/  HMMA.16816.F32 R64, R124, R90, R64 ;  /* 0x0000005a7c40723c */ /* 0x000ff00000001840 */
[----:B------:R4:W3:Y:S01]  /*f540*/  MUFU.TANH R13, R173 ;  /* 0x000000ad000d7308 */ /* 0x0008e20000002400 */
[-C--:B--2---:R-:W-:Y:S01]  /*f550*/  FMUL.FTZ R167, R24, R141.reuse ;  /* 0x0000008d18a77220 */ /* 0x084fe20000410000 */
[-C--:B------:R-:W-:Y:S01]  /*f560*/  FMUL.FTZ R61, R61, R141.reuse ;  /* 0x0000008d3d3d7220 */ /* 0x080fe20000410000 */
[-C--:B------:R-:W-:Y:S07]  /*f570*/  FMUL.FTZ R62, R62, R141.reuse ;  /* 0x0000008d3e3e7220 */ /* 0x080fee0000410000 */
[----:B------:R2:W2:Y:S01]  /*f580*/  MUFU.TANH R15, R171 ;  /* 0x000000ab000f7308 */ /* 0x0004a20000002400 */
[-C--:B------:R-:W-:Y:S01]  /*f590*/  FMUL.FTZ R63, R63, R141.reuse ;  /* 0x0000008d3f3f7220 */ /* 0x080fe20000410000 */
[-C--:B-1----:R-:W-:Y:S01]  /*f5a0*/  FMUL.FTZ R172, R22, R141.reuse ;  /* 0x0000008d16ac7220 */ /* 0x082fe20000410000 */
[-C--:B------:R-:W-:Y:S01]  /*f5b0*/  FMUL.FTZ R175, R64, R141.reuse ;  /* 0x0000008d40af7220 */ /* 0x080fe20000410000 */
[-C--:B------:R-:W-:Y:S06]  /*f5c0*/  FMUL.FTZ R65, R65, R141.reuse ;  /* 0x0000008d41417220 */ /* 0x080fec0000410000 */
        /* <DEDUP_REMOVED lines=76> */
[----:B------:R-:W4:Y:S01]  /*fa90*/  MUFU.TANH R166, R166 ;  /* 0x000000a600a67308 */ /* 0x000f220000002400 */
        /* <DEDUP_REMOVED lines=15> */
[----:B------:R1:W1:Y:S10]  /*fb90*/  MUFU.TANH R105, R66 ;  /* 0x0000004200697308 */ /* 0x0002740000002400 */
[----:B------:R1:W1:Y:S01]  /*fba0*/  MUFU.TANH R106, R67 ;  /* 0x00000043006a7308 */ /* 0x0002620000002400 */
        /* <DEDUP_REMOVED lines=16> */
[----:B-1----:R-:W2:Y:S04]  /*fcb0*/  LD.E R63, desc[UR4][R84.64+0x170] ;  /* 0x00017004543f7980 */ /* 0x002ea8000c101900 */
        /* <DEDUP_REMOVED lines=61> */
.L_x_9298:
[----:B------:R-:W-:Y:S05]  /*10090*/  BSYNC.RECONVERGENT B0 ;  /* 0x0000000000007941 */ /* 0x000fea0003800200 */
.L_x_9297:
        /* <DEDUP_REMOVED lines=9> */
[----:B-1----:R-:W-:Y:S03]  /*10130*/  IADD3 R62, P0, PT, R2, R3, RZ ;  /* 0x00000003023e7210 */ /* 0x002fe60007f1e0ff */
[--C-:B------:R-:W-:Y:S01]  /*10140*/  IMAD.X R3, R59, 0x1, R0.reuse, P1 ;  /* 0x000000013b037824 */ /* 0x100fe200008e0600 */
[----:B------:R2:W-:Y:S03]  /*10150*/  LDGSTS.E.BYPASS.LTC128B.128 [R165+0x1800], desc[UR4][R58.64] ;  /* 0x018000003aa57fae */ /* 0x0005e6000b981a04 */
[----:B------:R-:W-:Y:S01]  /*10160*/  IMAD.X R63, R3, 0x1, R0, P0 ;  /* 0x00000001033f7824 */ /* 0x000fe200000e0600 */
[----:B------:R2:W-:Y:S04]  /*10170*/  LDGSTS.E.BYPASS.LTC128B.128 [R165+0x2000], desc[UR4][R2.64] ;  /* 0x0200000002a57fae */ /* 0x0005e8000b981a04 */
[----:B------:R2:W-:Y:S04]  /*10180*/  LDGSTS.E.BYPASS.LTC128B.128 [R165+0x2800], desc[UR4][R62.64] ;  /* 0x028000003ea57fae */ /* 0x0005e8000b981a04 */
[----:B------:R-:W0:Y:S02]  /*10190*/  LDGDEPBAR ;  /* 0x00000000000079af */ /* 0x000e240000000000 */
.L_x_9296:
[----:B------:R-:W-:Y:S05]  /*101a0*/  BSYNC.RECONVERGENT B1 ;  /* 0x0000000000017941 */ /* 0x000fea0003800200 */
.L_x_9295:
[----:B------:R-:W-:Y:S01]  /*101b0*/  ISETP.GE.AND P0, PT, R162, R159, PT ;  /* 0x0000009fa200720c */ /* 0x000fe20003f06270 */
[----:B--2---:R-:W2:Y:S01]  /*101c0*/  LD.E R3, desc[UR4][R84.64+0xdc] ;  /* 0x0000dc0454037980 */ /* 0x004ea2000c101900 */
[----:B------:R-:W-:Y:S01]  /*101d0*/  LOP3.LUT R134, R134, 0x120, R135, 0xf8, !PT ;  /* 0x0000012086867812 */ /* 0x000fe200078ef887 */
[----:B------:R-:W-:Y:S01]  /*101e0*/  VIADD R36, R162, 0x1 ;  /* 0x00000001a2247836 */ /* 0x000fe20000000000 */
[----:B------:R-:W-:Y:S01]  /*101f0*/  FSEL R125, R166, -INF , P0 ;  /* 0xff800000a67d7808 */ /* 0x000fe20000000000 */
[C---:B------:R-:W-:Y:S01]  /*10200*/  VIADD R32, R162.reuse, 0x8 ;  /* 0x00000008a2207836 */ /* 0x040fe20000000000 */
[C---:B------:R-:W-:Y:S01]  /*10210*/  ISETP.GE.AND P0, PT, R162.reuse, R157, PT ;  /* 0x0000009da200720c */ /* 0x040fe20003f06270 */
[C---:B------:R-:W-:Y:S02]  /*10220*/  VIADD R28, R162.reuse, 0x9 ;  /* 0x00000009a21c7836 */ /* 0x040fe40000000000 */
[C---:B------:R-:W-:Y:S01]  /*10230*/  VIADD R64, R162.reuse, 0xffffffd1 ;  /* 0xffffffd1a2407836 */ /* 0x040fe20000000000 */
        /* <DEDUP_REMOVED lines=9> */
[C---:B-1----:R-:W-:Y:S02]  /*102d0*/  VIADD R67, R162.reuse, 0xffffffc8 ;  /* 0xffffffc8a2437836 */ /* 0x042fe40000000000 */
        /* <DEDUP_REMOVED lines=57> */
[----:B------:R-:W-:Y:S01]  /*10670*/  FSEL R107, R10, -INF , P0 ;  /* 0xff8000000a6b7808 */ /* 0x000fe20000000000 */
[----:B------:R-:W-:Y:S01]  /*10680*/  VIADD R10, R162, 0x30 ;  /* 0x00000030a20a7836 */ /* 0x000fe20000000000 */
[----:B------:R-:W-:Y:S02]  /*10690*/  ISETP.GE.AND P0, PT, R65, R157, PT ;  /* 0x0000009d4100720c */ /* 0x000fe40003f06270 */
[----:B------:R-:W-:Y:S02]  /*106a0*/  FSEL R99, R18, -INF , P4 ;  /* 0xff80000012637808 */ /* 0x000fe40002000000 */
[----:B------:R-:W-:Y:S02]  /*106b0*/  ISETP.GE.AND P4, PT, R48, R159, PT ;  /* 0x0000009f3000720c */ /* 0x000fe40003f86270 */
        /* <DEDUP_REMOVED lines=46> */
[C---:B------:R-:W-:Y:S02]  /*109a0*/  ISETP.GE.AND P6, PT, R0.reuse, R158, PT ;  /* 0x0000009e0000720c */ /* 0x040fe40003fc6270 */
[----:B------:R-:W-:Y:S01]  /*109b0*/  ISETP.GE.AND P5, PT, R0, R156, PT ;  /* 0x0000009c0000720c */ /* 0x000fe20003fa6270 */
[----:B------:R-:W-:Y:S01]  /*109c0*/  VIADD R0, R162, 0x29 ;  /* 0x00000029a2007836 */ /* 0x000fe20000000000 */
        /* <DEDUP_REMOVED lines=22> */
[----:B------:R-:W-:Y:S02]  /*10b30*/  FSEL R125, R125, -INF , !P0 ;  /* 0xff8000007d7d7808 */ /* 0x000fe40004000000 */
[----:B------:R-:W-:Y:S02]  /*10b40*/  ISETP.GE.AND P0, PT, R8, R157, PT ;  /* 0x0000009d0800720c */ /* 0x000fe40003f06270 */
[C---:B------:R-:W-:Y:S01]  /*10b50*/  ISETP.GE.AND P4, PT, R162.reuse, R156, PT ;  /* 0x0000009ca200720c */ /* 0x040fe20003f86270 */
[----:B------:R-:W-:Y:S01]  /*10b60*/  VIADD R162, R162, 0xffffff80 ;  /* 0xffffff80a2a27836 */ /* 0x000fe20000000000 */
[----:B------:R-:W-:Y:S02]  /*10b70*/  FSEL R21, R105, -INF , P1 ;  /* 0xff80000069157808 */ /* 0x000fe40000800000 */
[-C--:B------:R-:W-:Y:S02]  /*10b80*/  ISETP.GE.AND P1, PT, R67, R158.reuse, PT ;  /* 0x0000009e4300720c */ /* 0x080fe40003f26270 */
[----:B------:R-:W-:Y:S02]  /*10b90*/  FSEL R26, R53, -INF , P0 ;  /* 0xff800000351a7808 */ /* 0x000fe40000000000 */
[----:B------:R-:W-:Y:S02]  /*10ba0*/  ISETP.GE.AND P0, PT, R14, R159, PT ;  /* 0x0000009f0e00720c */ /* 0x000fe40003f06270 */
[----:B------:R-:W-:Y:S02]  /*10bb0*/  FSEL R119, R119, -INF , !P4 ;  /* 0xff80000077777808 */ /* 0x000fe40006000000 */
[-C--:B------:R-:W-:Y:S02]  /*10bc0*/  ISETP.GE.AND P4, PT, R2, R157.reuse, PT ;  /* 0x0000009d0200720c */ /* 0x080fe40003f86270 */
[----:B------:R-:W-:Y:S02]  /*10bd0*/  FSEL R15, R172, -INF , !P1 ;  /* 0xff800000ac0f7808 */ /* 0x000fe40004800000 */
[----:B------:R-:W-:Y:S02]  /*10be0*/  FSEL R45, R174, -INF , !P6 ;  /* 0xff800000ae2d7808 */ /* 0x000fe40007000000 */
[-C--:B------:R-:W-:Y:S02]  /*10bf0*/  ISETP.GE.AND P1, PT, R64, R158.reuse, PT ;  /* 0x0000009e4000720c */ /* 0x080fe40003f26270 */
[-C--:B------:R-:W-:Y:S02]  /*10c00*/  ISETP.GE.AND P6, PT, R66, R158.reuse, PT ;  /* 0x0000009e4200720c */ /* 0x080fe40003fc6270 */
[----:B------:R-:W-:Y:S02]  /*10c10*/  FSEL R46, R176, -INF , P0 ;  /* 0xff800000b02e7808 */ /* 0x000fe40000000000 */
[-C--:B------:R-:W-:Y:S02]  /*10c20*/  ISETP.GE.AND P0, PT, R0, R157.reuse, PT ;  /* 0x0000009d0000720c */ /* 0x080fe40003f06270 */
[----:B------:R-:W-:Y:S02]  /*10c30*/  FSEL R22, R55, -INF , P4 ;  /* 0xff80000037167808 */ /* 0x000fe40002000000 */
[-C--:B------:R-:W-:Y:S02]  /*10c40*/  ISETP.GE.AND P4, PT, R7, R157.reuse, PT ;  /* 0x0000009d0700720c */ /* 0x080fe40003f86270 */
[----:B------:R-:W-:Y:S02]  /*10c50*/  FSEL R25, R169, -INF , !P1 ;  /* 0xff800000a9197808 */ /* 0x000fe40004800000 */
[----:B------:R-:W-:Y:S02]  /*10c60*/  FSEL R13, R171, -INF , !P6 ;  /* 0xff800000ab0d7808 */ /* 0x000fe40007000000 */
[----:B------:R-:W-:Y:S02]  /*10c70*/  ISETP.GE.AND P1, PT, R63, R158, PT ;  /* 0x0000009e3f00720c */ /* 0x000fe40003f26270 */
[----:B------:R-:W-:Y:S02]  /*10c80*/  FSEL R6, R111, -INF , !P5 ;  /* 0xff8000006f067808 */ /* 0x000fe40006800000 */
[----:B------:R-:W-:Y:S02]  /*10c90*/  ISETP.GE.AND P6, PT, R67, R156, PT ;  /* 0x0000009c4300720c */ /* 0x000fe40003fc6270 */
[-C--:B------:R-:W-:Y:S02]  /*10ca0*/  ISETP.GE.AND P5, PT, R62, R158.reuse, PT ;  /* 0x0000009e3e00720c */ /* 0x080fe40003fa6270 */
[----:B------:R-:W-:Y:S02]  /*10cb0*/  FSEL R57, R57, -INF , P0 ;  /* 0xff80000039397808 */ /* 0x000fe40000000000 */
[----:B------:R-:W-:Y:S02]  /*10cc0*/  ISETP.GE.AND P0, PT, R14, R157, PT ;  /* 0x0000009d0e00720c */ /* 0x000fe40003f06270 */
[----:B------:R-:W-:Y:S02]  /*10cd0*/  FSEL R49, R127, -INF , P4 ;  /* 0xff8000007f317808 */ /* 0x000fe40002000000 */
[----:B------:R-:W-:Y:S02]  /*10ce0*/  ISETP.GE.AND P4, PT, R88, R158, PT ;  /* 0x0000009e5800720c */ /* 0x000fe40003f86270 */
[----:B------:R-:W-:Y:S02]  /*10cf0*/  FSEL R9, R168, -INF , !P1 ;  /* 0xff800000a8097808 */ /* 0x000fe40004800000 */
[----:B------:R-:W-:Y:S02]  /*10d00*/  ISETP.GE.AND P1, PT, R64, R156, PT ;  /* 0x0000009c4000720c */ /* 0x000fe40003f26270 */
[----:B------:R-:W-:Y:S02]  /*10d10*/  FSEL R35, R167, -INF , !P5 ;  /* 0xff800000a7237808 */ /* 0x000fe40006800000 */
[----:B------:R-:W-:Y:S02]  /*10d20*/  FSEL R29, R108, -INF , !P6 ;  /* 0xff8000006c1d7808 */ /* 0x000fe40007000000 */
[-C--:B------:R-:W-:Y:S02]  /*10d30*/  ISETP.GE.AND P5, PT, R61, R158.reuse, PT ;  /* 0x0000009e3d00720c */ /* 0x080fe40003fa6270 */
[----:B------:R-:W-:Y:S02]  /*10d40*/  ISETP.GE.AND P6, PT, R59, R158, PT ;  /* 0x0000009e3b00720c */ /* 0x000fe40003fc6270 */
[----:B------:R-:W-:Y:S02]  /*10d50*/  FSEL R18, R106, -INF , P0 ;  /* 0xff8000006a127808 */ /* 0x000fe40000000000 */
        /* <DEDUP_REMOVED lines=15> */
[----:B------:R-:W-:Y:S02]  /*10e50*/  FSEL R39, R96, -INF , !P5 ;  /* 0xff80000060277808 */ /* 0x000fe40006800000 */
[----:B------:R-:W-:Y:S02]  /*10e60*/  ISETP.GE.AND P1, PT, R40, R158, PT ;  /* 0x0000009e2800720c */ /* 0x000fe40003f26270 */
[-C--:B------:R-:W-:Y:S02]  /*10e70*/  ISETP.GE.AND P6, PT, R59, R156.reuse, PT ;  /* 0x0000009c3b00720c */ /* 0x080fe40003fc6270 */
        /* <DEDUP_REMOVED lines=38> */
[----:B------:R-:W-:Y:S02]  /*110e0*/  ISETP.GE.AND P0, PT, R28, R156, PT ;  /* 0x0000009c1c00720c */ /* 0x000fe40003f06270 */
        /* <DEDUP_REMOVED lines=10> */
[----:B------:R-:W-:Y:S02]  /*11190*/  ISETP.GE.AND P0, PT, R8, R156, PT ;  /* 0x0000009c0800720c */ /* 0x000fe40003f06270 */
[----:B------:R-:W-:Y:S02]  /*111a0*/  FSEL R94, R122, -INF , !P4 ;  /* 0xff8000007a5e7808 */ /* 0x000fe40006000000 */
[----:B------:R-:W-:Y:S02]  /*111b0*/  FMNMX3.FTZ R8, R87, R6, R31, !PT ;  /* 0x0000000657087276 */ /* 0x000fe4000781001f */
[----:B------:R-:W-:Y:S02]  /*111c0*/  FMNMX3.FTZ R12, R12, R9, R35, !PT ;  /* 0x000000090c0c7276 */ /* 0x000fe40007810023 */
[-C--:B------:R-:W-:Y:S02]  /*111d0*/  ISETP.GE.AND P4, PT, R48, R156.reuse, PT ;  /* 0x0000009c3000720c */ /* 0x080fe40003f86270 */
        /* <DEDUP_REMOVED lines=50> */
[-C--:B------:R-:W-:Y:S02]  /*11500*/  ISETP.GE.AND P1, PT, R10, R156.reuse, PT ;  /* 0x0000009c0a00720c */ /* 0x080fe40003f26270 */
[----:B------:R-:W-:Y:S02]  /*11510*/  FSEL R59, R22, -INF , !P6 ;  /* 0xff800000163b7808 */ /* 0x000fe40007000000 */
[----:B------:R-:W-:Y:S02]  /*11520*/  FSEL R57, R57, -INF , !P5 ;  /* 0xff80000039397808 */ /* 0x000fe40006800000 */
[----:B------:R-:W-:Y:S02]  /*11530*/  FMNMX3.FTZ R4, R2, R47, R46, !PT ;  /* 0x0000002f02047276 */ /* 0x000fe4000781002e */
[----:B------:R-:W-:Y:S02]  /*11540*/  FMNMX3.FTZ R0, R0, R67, R65, !PT ;  /* 0x0000004300007276 */ /* 0x000fe40007810041 */
[-C--:B------:R-:W-:Y:S01]  /*11550*/  ISETP.GE.AND P4, PT, R14, R156.reuse, PT ;  /* 0x0000009c0e00720c */ /* 0x080fe20003f86270 */
[----:B------:R-:W-:Y:S01]  /*11560*/  SHFL.BFLY PT, R127, R4, 0x2, 0x1f ;  /* 0x0c401f00047f7f89 */ /* 0x000fe200000e0000 */
[----:B------:R-:W-:Y:S02]  /*11570*/  ISETP.GE.AND P6, PT, R5, R156, PT ;  /* 0x0000009c0500720c */ /* 0x000fe40003fc6270 */
[----:B------:R-:W-:Y:S02]  /*11580*/  FSEL R51, R51, -INF , !P1 ;  /* 0xff80000033337808 */ /* 0x000fe40004800000 */
        /* <DEDUP_REMOVED lines=25> */
[----:B------:R-:W-:Y:S01]  /*11720*/  LEA R45, R134, UR6, 0x1 ;  /* 0x00000006862d7c11 */ /* 0x000fe2000f8e08ff */
[----:B------:R-:W-:Y:S01]  /*11730*/  MUFU.EX2 R129, R129 ;  /* 0x0000008100817308 */ /* 0x000fe20000000800 */
[-CC-:B------:R-:W-:Y:S01]  /*11740*/  FFMA.FTZ R123, R15, R3.reuse, -R50.reuse ;  /* 0x000000030f7b7223 */ /* 0x180fe20000010832 */
[-CC-:B------:R-:W-:Y:S01]  /*11750*/  FFMA.FTZ R52, R13, R3.reuse, -R50.reuse ;  /* 0x000000030d347223 */ /* 0x180fe20000010832 */
[----:B------:R-:W-:Y:S07]  /*11760*/  FADD.FTZ R4, -R4, R87 ;  /* 0x0000005704047221 */ /* 0x000fee0000010100 */
[----:B------:R-:W-:Y:S01]  /*11770*/  MUFU.EX2 R88, R88 ;  /* 0x0000005800587308 */ /* 0x000fe20000000800 */
[----:B------:R-:W1:Y:S01]  /*11780*/  LDSM.16.MT88.4 R12, [R45+0x3000] ;  /* 0x003000002d0c783b */ /* 0x000e620000004200 */
[----:B------:R-:W-:Y:S02]  /*11790*/  VIADD R7, R45, 0x3000 ;  /* 0x000030002d077836 */ /* 0x000fe40000000000 */
[----:B------:R-:W-:Y:S06]  /*117a0*/  FMUL.FTZ R5, R3, R6 ;  /* 0x0000000603057220 */ /* 0x000fec0000410000 */
[----:B------:R-:W-:Y:S01]  /*117b0*/  MUFU.EX2 R123, R123 ;  /* 0x0000007b007b7308 */ /* 0x000fe20000000800 */
[----:B------:R-:W-:Y:S02]  /*117c0*/  VIADD R44, R45, 0x3020 ;  /* 0x000030202d2c7836 */ /* 0x000fe40000000000 */
[----:B------:R-:W-:Y:S01]  /*117d0*/  FMUL.FTZ R6, R3, R4 ;  /* 0x0000000403067220 */ /* 0x000fe20000410000 */
[----:B------:R-:W-:Y:S02]  /*117e0*/  @P2 VIADD R44, R7, 0xffffffe0 ;  /* 0xffffffe0072c2836 */ /* 0x000fe40000000000 */
[-C--:B------:R-:W-:Y:S01]  /*117f0*/  FFMA.FTZ R127, R43, R3.reuse, -R50 ;  /* 0x000000032b7f7223 */ /* 0x080fe20000010832 */
[-CC-:B------:R-:W-:Y:S01]  /*11800*/  FFMA.FTZ R54, R29, R3.reuse, -R48.reuse ;  /* 0x000000031d367223 */ /* 0x180fe20000010830 */
[-CC-:B------:R-:W-:Y:S02]  /*11810*/  FFMA.FTZ R8, R23, R3.reuse, -R48.reuse ;  /* 0x0000000317087223 */ /* 0x180fe40000010830 */
[----:B------:R-:W2:Y:S01]  /*11820*/  MUFU.EX2 R22, R6 ;  /* 0x0000000600167308 */ /* 0x000ea20000000800 */
[----:B------:R-:W3:Y:S01]  /*11830*/  LDSM.16.MT88.4 R28, [R44] ;  /* 0x000000002c1c783b */ /* 0x000ee20000004200 */
[-C--:B------:R-:W-:Y:S01]  /*11840*/  FFMA.FTZ R62, R11, R3.reuse, -R48 ;  /* 0x000000030b3e7223 */ /* 0x080fe20000010830 */
[-CC-:B------:R-:W-:Y:S07]  /*11850*/  FFMA.FTZ R56, R35, R3.reuse, -R50.reuse ;  /* 0x0000000323387223 */ /* 0x180fee0000010832 */
[----:B------:R-:W-:Y:S01]  /*11860*/  MUFU.EX2 R87, R8 ;  /* 0x0000000800577308 */ /* 0x000fe20000000800 */
[-CC-:B------:R-:W-:Y:S01]  /*11870*/  FFMA.FTZ R60, R27, R3.reuse, -R50.reuse ;  /* 0x000000031b3c7223 */ /* 0x180fe20000010832 */
[-CC-:B------:R-:W-:Y:S01]  /*11880*/  FFMA.FTZ R16, R25, R3.reuse, -R50.reuse ;  /* 0x0000000319107223 */ /* 0x180fe20000010832 */
[-C--:B------:R-:W-:Y:S07]  /*11890*/  FFMA.FTZ R18, R9, R3.reuse, -R50 ;  /* 0x0000000309127223 */ /* 0x080fee0000010832 */
[----:B------:R-:W4:Y:S01]  /*118a0*/  MUFU.EX2 R127, R127 ;  /* 0x0000007f007f7308 */ /* 0x000f220000000800 */
[-C--:B------:R-:W-:Y:S01]  /*118b0*/  FFMA.FTZ R40, R39, R3.reuse, -R48 ;  /* 0x0000000327287223 */ /* 0x080fe20000010830 */
[-C--:B------:R-:W-:Y:S01]  /*118c0*/  FFMA.FTZ R58, R37, R3.reuse, -R50 ;  /* 0x00000003253a7223 */ /* 0x080fe20000010832 */
[--C-:B------:R-:W-:Y:S07]  /*118d0*/  FFMA.FTZ R106, R106, R3, -R48.reuse ;  /* 0x000000036a6a7223 */ /* 0x100fee0000010830 */
[----:B------:R-:W5:Y:S01]  /*118e0*/  MUFU.EX2 R52, R52 ;  /* 0x0000003400347308 */ /* 0x000f620000000800 */
[----:B------:R-:W-:Y:S01]  /*118f0*/  LDSM.16.MT88.4 R36, [R44+0x400] ;  /* 0x000400002c24783b */ /* 0x000fe20000004200 */
[C---:B--2---:R-:W-:Y:S01]  /*11900*/  FMUL.FTZ R11, R22.reuse, R79 ;  /* 0x0000004f160b7220 */ /* 0x044fe20000410000 */
[--C-:B------:R-:W-:Y:S07]  /*11910*/  FFMA.FTZ R79, R33, R3, -R48.reuse ;  /* 0x00000003214f7223 */ /* 0x100fee0000010830 */
[----:B------:R-:W2:Y:S01]  /*11920*/  MUFU.EX2 R64, R64 ;  /* 0x0000004000407308 */ /* 0x000ea20000000800 */
[C---:B------:R-:W-:Y:S01]  /*11930*/  FMUL.FTZ R6, R22.reuse, R82 ;  /* 0x0000005216067220 */ /* 0x040fe20000410000 */
[C---:B------:R-:W-:Y:S01]  /*11940*/  FMUL.FTZ R7, R22.reuse, R83 ;  /* 0x0000005316077220 */ /* 0x040fe20000410000 */
[----:B------:R-:W-:Y:S07]  /*11950*/  FMUL.FTZ R10, R22, R78 ;  /* 0x0000004e160a7220 */ /* 0x000fee0000410000 */
[----:B------:R-:W1:Y:S01]  /*11960*/  MUFU.EX2 R54, R54 ;  /* 0x0000003600367308 */ /* 0x000e620000000800 */
[----:B------:R-:W3:Y:S01]  /*11970*/  LDSM.16.MT88.4 R32, [R45+0x3400] ;  /* 0x003400002d20783b */ /* 0x000ee20000004200 */
[----:B----4-:R-:W-:Y:S01]  /*11980*/  F2FP.F16.F32.PACK_AB R24, R127, R88 ;  /* 0x000000587f18723e */ /* 0x010fe200000000ff */
[-CC-:B------:R-:W-:Y:S07]  /*11990*/  FFMA.FTZ R78, R119, R3.reuse, -R48.reuse ;  /* 0x00000003774e7223 */ /* 0x180fee0000010830 */
[----:B------:R-:W4:Y:S01]  /*119a0*/  MUFU.EX2 R23, R5 ;  /* 0x0000000500177308 */ /* 0x000f220000000800 */
[--C-:B------:R-:W-:Y:S01]  /*119b0*/  FFMA.FTZ R111, R111, R3, -R48.reuse ;  /* 0x000000036f6f7223 */ /* 0x100fe20000010830 */
[----:B-----5:R-:W-:Y:S01]  /*119c0*/  F2FP.F16.F32.PACK_AB R26, R52, R123 ;  /* 0x0000007b341a723e */ /* 0x020fe200000000ff */
[-CC-:B------:R-:W-:Y:S07]  /*119d0*/  FFMA.FTZ R103, R103, R3.reuse, -R48.reuse ;  /* 0x0000000367677223 */ /* 0x180fee0000010830 */
[----:B------:R5:W-:Y:S01]  /*119e0*/  MUFU.EX2 R83, R16 ;  /* 0x0000001000537308 */ /* 0x000be20000000800 */
[----:B------:R-:W-:Y:S01]  /*119f0*/  FFMA.FTZ R51, R51, R3, -R48 ;  /* 0x0000000333337223 */ /* 0x000fe20000010830 */
[----:B--2---:R-:W-:Y:S01]  /*11a00*/  F2FP.F16.F32.PACK_AB R25, R64, R129 ;  /* 0x000000814019723e */ /* 0x004fe200000000ff */
[-CC-:B------:R-:W-:Y:S07]  /*11a10*/  FFMA.FTZ R96, R96, R3.reuse, -R50.reuse ;  /* 0x0000000360607223 */ /* 0x180fee0000010832 */
[----:B------:R-:W-:Y:S01]  /*11a20*/  MUFU.EX2 R79, R79 ;  /* 0x0000004f004f7308 */ /* 0x000fe20000000800 */
[-CC-:B------:R-:W-:Y:S01]  /*11a30*/  FFMA.FTZ R94, R94, R3.reuse, -R50.reuse ;  /* 0x000000035e5e7223 */ /* 0x180fe20000010832 */
[----:B-1----:R-:W-:Y:S01]  /*11a40*/  F2FP.F16.F32.PACK_AB R27, R87, R54 ;  /* 0x00000036571b723e */ /* 0x002fe200000000ff */
[----:B------:R-:W-:Y:S07]  /*11a50*/  FFMA.FTZ R135, R98, R3, -R50 ;  /* 0x0000000362877223 */ /* 0x000fee0000010832 */
[----:B------:R-:W1:Y:S01]  /*11a60*/  MUFU.EX2 R60, R60 ;  /* 0x0000003c003c7308 */ /* 0x000e620000000800 */
[C---:B------:R-:W-:Y:S01]  /*11a70*/  FFMA.FTZ R129, R22.reuse, R163, R129 ;  /* 0x000000a316817223 */ /* 0x040fe20000010081 */
[C---:B----4-:R-:W-:Y:S01]  /*11a80*/  FMUL.FTZ R5, R23.reuse, R81 ;  /* 0x0000005117057220 */ /* 0x050fe20000410000 */
[----:B------:R-:W-:Y:S01]  /*11a90*/  FMUL.FTZ R4, R23, R80 ;  /* 0x0000005017047220 */ /* 0x000fe20000410000 */
[-CC-:B------:R-:W-:Y:S01]  /*11aa0*/  FFMA.FTZ R81, R41, R3.reuse, -R48.reuse ;  /* 0x0000000329517223 */ /* 0x180fe20000010830 */
[C---:B------:R-:W-:Y:S01]  /*11ab0*/  FMUL.FTZ R8, R23.reuse, R76 ;  /* 0x0000004c17087220 */ /* 0x040fe20000410000 */
[----:B-----5:R-:W-:Y:S01]  /*11ac0*/  FMUL.FTZ R16, R23, R68 ;  /* 0x0000004417107220 */ /* 0x020fe20000410000 */
[--C-:B------:R-:W-:Y:S01]  /*11ad0*/  FFMA.FTZ R76, R141, R3, -R48.reuse ;  /* 0x000000038d4c7223 */ /* 0x100fe20000010830 */
[C---:B------:R-:W-:Y:S02]  /*11ae0*/  FMUL.FTZ R9, R23.reuse, R77 ;  /* 0x0000004d17097220 */ /* 0x040fe40000410000 */
        /* <DEDUP_REMOVED lines=8> */
[----:B------:R-:W-:Y:S05]  /*11b70*/  FMUL.FTZ R15, R22, R75 ;  /* 0x0000004b160f7220 */ /* 0x000fea0000410000 */
[----:B------:R-:W5:Y:S01]  /*11b80*/  MUFU.EX2 R81, R81 ;  /* 0x0000005100517308 */ /* 0x000f620000000800 */
[-C--:B------:R-:W-:Y:S01]  /*11b90*/  FFMA.FTZ R74, R92, R3.reuse, -R48 ;  /* 0x000000035c4a7223 */ /* 0x080fe20000010830 */
[----:B------:R-:W-:Y:S01]  /*11ba0*/  FFMA.FTZ R73, R19, R3, -R50 ;  /* 0x0000000313497223 */ /* 0x000fe20000010832 */
[C---:B------:R-:W-:Y:S07]  /*11bb0*/  FMUL.FTZ R19, R22.reuse, R71 ;  /* 0x0000004716137220 */ /* 0x040fee0000410000 */
[----:B------:R-:W5:Y:S01]  /*11bc0*/  MUFU.EX2 R56, R56 ;  /* 0x0000003800387308 */ /* 0x000f620000000800 */
[----:B--2---:R-:W-:Y:S01]  /*11bd0*/  FMUL.FTZ R18, R22, R70 ;  /* 0x0000004616127220 */ /* 0x004fe20000410000 */
[C---:B---3--:R-:W-:Y:S01]  /*11be0*/  HMMA.16816.F32 R12, R24.reuse, R28, R12 ;  /* 0x0000001c180c723c */ /* 0x048fe2000000180c */
[----:B----4-:R-:W2:Y:S02]  /*11bf0*/  LDSM.16.MT88.4 R40, [R45+0x3800] ;  /* 0x003800002d28783b */ /* 0x010ea40000004200 */
[--C-:B------:R-:W-:Y:S01]  /*11c00*/  FFMA.FTZ R28, R17, R3, -R48.reuse ;  /* 0x00000003111c7223 */ /* 0x100fe20000010830 */
[----:B------:R-:W-:Y:S01]  /*11c10*/  FMUL.FTZ R17, R23, R69 ;  /* 0x0000004517117220 */ /* 0x000fe20000410000 */
[-CC-:B------:R-:W-:Y:S01]  /*11c20*/  FFMA.FTZ R70, R102, R3.reuse, -R48.reuse ;  /* 0x0000000366467223 */ /* 0x180fe20000010830 */
[-C--:B------:R-:W-:Y:S02]  /*11c30*/  FFMA.FTZ R71, R100, R3.reuse, -R48 ;  /* 0x0000000364477223 */ /* 0x080fe40000010830 */
[----:B------:R3:W-:Y:S01]  /*11c40*/  MUFU.EX2 R69, R28 ;  /* 0x0000001c00457308 */ /* 0x0007e20000000800 */
[-C--:B------:R-:W-:Y:S01]  /*11c50*/  FFMA.FTZ R75, R66, R3.reuse, -R50 ;  /* 0x00000003424b7223 */ /* 0x080fe20000010832 */
[----:B------:R-:W-:Y:S01]  /*11c60*/  FADD.FTZ R129, R64, R129 ;  /* 0x0000008140817221 */ /* 0x000fe20000010000 */
[-C--:B------:R-:W-:Y:S01]  /*11c70*/  FFMA.FTZ R64, R117, R3.reuse, -R48 ;  /* 0x0000000375407223 */ /* 0x080fe20000010830 */
[----:B------:R-:W-:Y:S06]  /*11c80*/  HMMA.16816.F32 R16, R24, R30, R16 ;  /* 0x0000001e1810723c */ /* 0x000fec0000001810 */
[----:B------:R-:W-:Y:S01]  /*11c90*/  MUFU.EX2 R73, R73 ;  /* 0x0000004900497308 */ /* 0x000fe20000000800 */
[----:B-1----:R-:W-:Y:S01]  /*11ca0*/  F2FP.F16.F32.PACK_AB R24, R83, R60 ;  /* 0x0000003c5318723e */ /* 0x002fe200000000ff */
[--C-:B------:R-:W-:Y:S01]  /*11cb0*/  FFMA.FTZ R68, R104, R3, -R50.reuse ;  /* 0x0000000368447223 */ /* 0x100fe20000010832 */
[----:B-----5:R-:W-:Y:S07]  /*11cc0*/  F2FP.F16.F32.PACK_AB R25, R62, R81 ;  /* 0x000000513e19723e */ /* 0x020fee00000000ff */
[----:B------:R-:W-:Y:S01]  /*11cd0*/  MUFU.EX2 R66, R106 ;  /* 0x0000006a00427308 */ /* 0x000fe20000000800 */
[----:B------:R-:W-:Y:S01]  /*11ce0*/  F2FP.F16.F32.PACK_AB R26, R56, R77 ;  /* 0x0000004d381a723e */ /* 0x000fe200000000ff */
[----:B------:R-:W-:Y:S01]  /*11cf0*/  FFMA.FTZ R22, R121, R3, -R50 ;  /* 0x0000000379167223 */ /* 0x000fe20000010832 */
[----:B------:R-:W-:Y:S01]  /*11d00*/  F2FP.F16.F32.PACK_AB R27, R72, R79 ;  /* 0x0000004f481b723e */ /* 0x000fe200000000ff */
[----:B---3--:R-:W1:Y:S06]  /*11d10*/  LDSM.16.MT88.4 R28, [R44+0x800] ;  /* 0x000800002c1c783b */ /* 0x008e6c0000004200 */
[----:B------:R-:W-:Y:S01]  /*11d20*/  MUFU.EX2 R117, R78 ;  /* 0x0000004e00757308 */ /* 0x000fe20000000800 */
[----:B------:R-:W-:Y:S01]  /*11d30*/  FFMA.FTZ R88, R23, R164, R88 ;  /* 0x000000a417587223 */ /* 0x000fe20000010058 */
[-CC-:B------:R-:W-:Y:S01]  /*11d40*/  FFMA.FTZ R23, R115, R3.reuse, -R50.reuse ;  /* 0x0000000373177223 */ /* 0x180fe20000010832 */
[-CC-:B------:R-:W-:Y:S07]  /*11d50*/  FFMA.FTZ R125, R125, R3.reuse, -R50.reuse ;  /* 0x000000037d7d7223 */ /* 0x180fee0000010832 */
[----:B------:R-:W-:Y:S01]  /*11d60*/  MUFU.EX2 R75, R75 ;  /* 0x0000004b004b7308 */ /* 0x000fe20000000800 */
[C---:B------:R-:W-:Y:S09]  /*11d70*/  HMMA.16816.F32 R4, R24.reuse, R32, R4 ;  /* 0x000000201804723c */ /* 0x040ff20000001804 */
[----:B------:R-:W-:Y:S01]  /*11d80*/  MUFU.EX2 R70, R70 ;  /* 0x0000004600467308 */ /* 0x000fe20000000800 */
[-CC-:B------:R-:W-:Y:S01]  /*11d90*/  FFMA.FTZ R99, R99, R3.reuse, -R50.reuse ;  /* 0x0000000363637223 */ /* 0x180fe20000010832 */
[-CC-:B------:R-:W-:Y:S01]  /*11da0*/  FFMA.FTZ R89, R89, R3.reuse, -R50.reuse ;  /* 0x0000000359597223 */ /* 0x180fe20000010832 */
[-C--:B------:R-:W-:Y:S07]  /*11db0*/  FFMA.FTZ R63, R63, R3.reuse, -R50 ;  /* 0x000000033f3f7223 */ /* 0x080fee0000010832 */
[----:B------:R-:W-:Y:S01]  /*11dc0*/  MUFU.EX2 R76, R76 ;  /* 0x0000004c004c7308 */ /* 0x000fe20000000800 */
[C---:B------:R-:W-:Y:S01]  /*11dd0*/  HMMA.16816.F32 R8, R24.reuse, R34, R8 ;  /* 0x000000221808723c */ /* 0x040fe20000001808 */
[----:B------:R-:W3:Y:S08]  /*11de0*/  LDSM.16.MT88.4 R32, [R45+0x3c00] ;  /* 0x003c00002d20783b */ /* 0x000ef00000004200 */
[----:B------:R-:W4:Y:S01]  /*11df0*/  MUFU.EX2 R58, R58 ;  /* 0x0000003a003a7308 */ /* 0x000f220000000800 */
[----:B------:R-:W-:Y:S01]  /*11e00*/  FADD.FTZ R88, R127, R88 ;  /* 0x000000587f587221 */ /* 0x000fe20000010000 */
[-C--:B------:R-:W-:Y:S01]  /*11e10*/  FFMA.FTZ R55, R55, R3.reuse, -R50 ;  /* 0x0000000337377223 */ /* 0x080fe20000010832 */
[----:B------:R-:W-:Y:S07]  /*11e20*/  ISETP.GT.AND P0, PT, R161, R138, PT ;  /* 0x0000008aa100720c */ /* 0x000fee0003f04270 */
[----:B------:R-:W5:Y:S01]  /*11e30*/  MUFU.EX2 R68, R68 ;  /* 0x0000004400447308 */ /* 0x000f620000000800 */
[C---:B------:R-:W-:Y:S09]  /*11e40*/  HMMA.16816.F32 R12, R24.reuse, R36, R12 ;  /* 0x00000024180c723c */ /* 0x040ff2000000180c */
[----:B------:R-:W2:Y:S01]  /*11e50*/  MUFU.EX2 R71, R71 ;  /* 0x0000004700477308 */ /* 0x000ea20000000800 */
[----:B------:R-:W-:Y:S01]  /*11e60*/  FADD.FTZ R123, R123, R88 ;  /* 0x000000587b7b7221 */ /* 0x000fe20000010000 */
[----:B------:R-:W-:Y:S01]  /*11e70*/  FFMA.FTZ R47, R47, R3, -R50 ;  /* 0x000000032f2f7223 */ /* 0x000fe20000010832 */
[----:B------:R-:W-:Y:S07]  /*11e80*/  IMAD.MOV.U32 R86, RZ, RZ, R2 ;  /* 0x000000ffff567224 */ /* 0x000fee00078e0002 */
[----:B------:R-:W-:Y:S01]  /*11e90*/  MUFU.EX2 R22, R22 ;  /* 0x0000001600167308 */ /* 0x000fe20000000800 */
[----:B------:R-:W-:Y:S01]  /*11ea0*/  HMMA.16816.F32 R16, R24, R38, R16 ;  /* 0x000000261810723c */ /* 0x000fe20000001810 */
[----:B------:R-:W3:Y:S02]  /*11eb0*/  LDSM.16.MT88.4 R36, [R44+0xc00] ;  /* 0x000c00002c24783b */ /* 0x000ee40000004200 */
[----:B----4-:R-:W-:Y:S06]  /*11ec0*/  F2FP.F16.F32.PACK_AB R24, R73, R58 ;  /* 0x0000003a4918723e */ /* 0x010fec00000000ff */
[----:B------:R-:W-:Y:S01]  /*11ed0*/  MUFU.EX2 R135, R135 ;  /* 0x0000008700877308 */ /* 0x000fe20000000800 */
[----:B------:R-:W-:Y:S01]  /*11ee0*/  F2FP.F16.F32.PACK_AB R25, R66, R69 ;  /* 0x000000454219723e */ /* 0x000fe200000000ff */
[----:B------:R-:W-:Y:S01]  /*11ef0*/  FADD.FTZ R123, R52, R123 ;  /* 0x0000007b347b7221 */ /* 0x000fe20000010000 */
[----:B-----5:R-:W-:Y:S07]  /*11f00*/  F2FP.F16.F32.PACK_AB R26, R68, R75 ;  /* 0x0000004b441a723e */ /* 0x020fee00000000ff */
[----:B------:R-:W-:Y:S01]  /*11f10*/  MUFU.EX2 R74, R74 ;  /* 0x0000004a004a7308 */ /* 0x000fe20000000800 */
[----:B--2---:R-:W-:Y:S01]  /*11f20*/  F2FP.F16.F32.PACK_AB R27, R71, R70 ;  /* 0x00000046471b723e */ /* 0x004fe200000000ff */
[-C--:B------:R-:W-:Y:S01]  /*11f30*/  FFMA.FTZ R52, R113, R3.reuse, -R50 ;  /* 0x0000000371347223 */ /* 0x080fe20000010832 */
[----:B------:R-:W-:Y:S07]  /*11f40*/  FADD.FTZ R60, R60, R123 ;  /* 0x0000007b3c3c7221 */ /* 0x000fee0000010000 */
[----:B------:R-:W-:Y:S01]  /*11f50*/  MUFU.EX2 R23, R23 ;  /* 0x0000001700177308 */ /* 0x000fe20000000800 */
[----:B------:R-:W-:Y:S01]  /*11f60*/  FADD.FTZ R60, R83, R60 ;  /* 0x0000003c533c7221 */ /* 0x000fe20000010000 */
[C---:B------:R-:W-:Y:S08]  /*11f70*/  HMMA.16816.F32 R4, R24.reuse, R40, R4 ;  /* 0x000000281804723c */ /* 0x040ff00000001804 */
[----:B------:R-:W2:Y:S01]  /*11f80*/  MUFU.EX2 R40, R96 ;  /* 0x0000006000287308 */ /* 0x000ea20000000800 */
[-C--:B------:R-:W-:Y:S01]  /*11f90*/  FFMA.FTZ R41, R90, R3.reuse, -R48 ;  /* 0x000000035a297223 */ /* 0x080fe20000010830 */
[----:B------:R-:W-:Y:S08]  /*11fa0*/  FADD.FTZ R77, R77, R60 ;  /* 0x0000003c4d4d7221 */ /* 0x000ff00000010000 */
[----:B------:R-:W-:Y:S01]  /*11fb0*/  MUFU.EX2 R52, R52 ;  /* 0x0000003400347308 */ /* 0x000fe20000000800 */
[-CC-:B------:R-:W-:Y:S01]  /*11fc0*/  FFMA.FTZ R83, R107, R3.reuse, -R50.reuse ;  /* 0x000000036b537223 */ /* 0x180fe20000010832 */
[-C--:B------:R-:W-:Y:S01]  /*11fd0*/  FFMA.FTZ R60, R105, R3.reuse, -R50 ;  /* 0x00000003693c7223 */ /* 0x080fe20000010832 */
[C---:B------:R-:W-:Y:S07]  /*11fe0*/  HMMA.16816.F32 R8, R24.reuse, R42, R8 ;  /* 0x0000002a1808723c */ /* 0x040fee0000001808 */
[----:B------:R-:W4:Y:S01]  /*11ff0*/  MUFU.EX2 R41, R41 ;  /* 0x0000002900297308 */ /* 0x000f220000000800 */
[-C--:B------:R-:W-:Y:S01]  /*12000*/  FFMA.FTZ R43, R131, R3.reuse, -R48 ;  /* 0x00000003832b7223 */ /* 0x080fe20000010830 */
[----:B------:R-:W-:Y:S01]  /*12010*/  FFMA.FTZ R42, R165, R3, -R50 ;  /* 0x00000003a52a7223 */ /* 0x000fe20000010832 */
[----:B------:R-:W-:Y:S07]  /*12020*/  FADD.FTZ R77, R56, R77 ;  /* 0x0000004d384d7221 */ /* 0x000fee0000010000 */
[----:B------:R-:W-:Y:S01]  /*12030*/  MUFU.EX2 R165, R94 ;  /* 0x0000005e00a57308 */ /* 0x000fe20000000800 */
[C---:B-1----:R-:W-:Y:S09]  /*12040*/  HMMA.16816.F32 R12, R24.reuse, R28, R12 ;  /* 0x0000001c180c723c */ /* 0x042ff2000000180c */
[----:B------:R-:W1:Y:S10]  /*12050*/  MUFU.EX2 R43, R43 ;  /* 0x0000002b002b7308 */ /* 0x000e740000000800 */
[----:B------:R-:W5:Y:S01]  /*12060*/  MUFU.EX2 R42, R42 ;  /* 0x0000002a002a7308 */ /* 0x000f620000000800 */
[----:B------:R-:W-:Y:S01]  /*12070*/  HMMA.16816.F32 R16, R24, R30, R16 ;  /* 0x0000001e1810723c */ /* 0x000fe20000001810 */
[----:B------:R-:W3:Y:S08]  /*12080*/  LDSM.16.MT88.4 R28, [R45+0x4000] ;  /* 0x004000002d1c783b */ /* 0x000ef00000004200 */
[----:B------:R-:W3:Y:S01]  /*12090*/  MUFU.EX2 R119, R125 ;  /* 0x0000007d00777308 */ /* 0x000ee20000000800 */
[----:B--2---:R-:W-:Y:S02]  /*120a0*/  F2FP.F16.F32.PACK_AB R24, R40, R135 ;  /* 0x000000872818723e */ /* 0x004fe400000000ff */
[----:B----4-:R-:W-:Y:S07]  /*120b0*/  F2FP.F16.F32.PACK_AB R25, R41, R74 ;  /* 0x0000004a2919723e */ /* 0x010fee00000000ff */
[----:B------:R-:W2:Y:S01]  /*120c0*/  MUFU.EX2 R64, R64 ;  /* 0x0000004000407308 */ /* 0x000ea20000000800 */
[----:B-1----:R-:W-:Y:S09]  /*120d0*/  F2FP.F16.F32.PACK_AB R27, R43, R76 ;  /* 0x0000004c2b1b723e */ /* 0x002ff200000000ff */
[----:B------:R-:W-:Y:S01]  /*120e0*/  MUFU.EX2 R83, R83 ;  /* 0x0000005300537308 */ /* 0x000fe20000000800 */
[----:B-----5:R-:W-:Y:S09]  /*120f0*/  F2FP.F16.F32.PACK_AB R26, R42, R165 ;  /* 0x000000a52a1a723e */ /* 0x020ff200000000ff */
[----:B------:R-:W-:Y:S10]  /*12100*/  MUFU.EX2 R60, R60 ;  /* 0x0000003c003c7308 */ /* 0x000ff40000000800 */
[----:B------:R-:W-:Y:S01]  /*12110*/  MUFU.EX2 R56, R103 ;  /* 0x0000006700387308 */ /* 0x000fe20000000800 */
        /* <DEDUP_REMOVED lines=8> */
[----:B------:R-:W3:Y:S01]  /*121a0*/  MUFU.EX2 R81, R111 ;  /* 0x0000006f00517308 */ /* 0x000ee20000000800 */
[----:B------:R-:W-:Y:S01]  /*121b0*/  FADD.FTZ R62, R62, R87 ;  /* 0x000000573e3e7221 */ /* 0x000fe20000010000 */
[C---:B------:R-:W-:Y:S03]  /*121c0*/  HMMA.16816.F32 R12, R24.reuse, R36, R12 ;  /* 0x00000024180c723c */ /* 0x040fe6000000180c */
[----:B------:R-:W-:Y:S01]  /*121d0*/  FADD.FTZ R79, R79, R62 ;  /* 0x0000003e4f4f7221 */ /* 0x000fe20000010000 */
[-CC-:B------:R-:W-:Y:S01]  /*121e0*/  FFMA.FTZ R87, R101, R3.reuse, -R48.reuse ;  /* 0x0000000365577223 */ /* 0x180fe20000010830 */
[----:B------:R-:W-:Y:S02]  /*121f0*/  FFMA.FTZ R62, R95, R3, -R48 ;  /* 0x000000035f3e7223 */ /* 0x000fe40000010830 */
[----:B------:R-:W-:Y:S01]  /*12200*/  FADD.FTZ R72, R72, R79 ;  /* 0x0000004f48487221 */ /* 0x000fe20000010000 */
[----:B------:R-:W-:Y:S01]  /*12210*/  HMMA.16816.F32 R16, R24, R38, R16 ;  /* 0x000000261810723c */ /* 0x000fe20000001810 */
[----:B------:R-:W4:Y:S01]  /*12220*/  LDSM.16.MT88.4 R36, [R45+0x4400] ;  /* 0x004400002d24783b */ /* 0x000f220000004200 */
[----:B------:R-:W5:Y:S01]  /*12230*/  MUFU.EX2 R87, R87 ;  /* 0x0000005700577308 */ /* 0x000f620000000800 */
[----:B------:R-:W-:Y:S02]  /*12240*/  F2FP.F16.F32.PACK_AB R24, R22, R119 ;  /* 0x000000771618723e */ /* 0x000fe400000000ff */
[----:B--2---:R-:W-:Y:S07]  /*12250*/  F2FP.F16.F32.PACK_AB R25, R64, R117 ;  /* 0x000000754019723e */ /* 0x004fee00000000ff */
[----:B------:R-:W-:Y:S01]  /*12260*/  MUFU.EX2 R62, R62 ;  /* 0x0000003e003e7308 */ /* 0x000fe20000000800 */
[----:B------:R-:W-:Y:S02]  /*12270*/  F2FP.F16.F32.PACK_AB R26, R52, R23 ;  /* 0x00000017341a723e */ /* 0x000fe400000000ff */
[----:B---3--:R-:W-:Y:S07]  /*12280*/  F2FP.F16.F32.PACK_AB R27, R54, R81 ;  /* 0x00000051361b723e */ /* 0x008fee00000000ff */
        /* <DEDUP_REMOVED lines=12> */
[----:B------:R-:W3:Y:S01]  /*12350*/  LDSM.16.MT88.4 R28, [R44+0x1400] ;  /* 0x001400002c1c783b */ /* 0x000ee20000004200 */
        /* <DEDUP_REMOVED lines=8> */
[----:B------:R-:W3:Y:S02]  /*123e0*/  LDSM.16.MT88.4 R32, [R45+0x4800] ;  /* 0x004800002d20783b */ /* 0x000ee40000004200 */
[----:B------:R-:W-:Y:S01]  /*123f0*/  F2FP.F16.F32.PACK_AB R24, R60, R83 ;  /* 0x000000533c18723e */ /* 0x000fe200000000ff */
[----:B------:R-:W-:Y:S01]  /*12400*/  FADD.FTZ R135, R135, R68 ;  /* 0x0000004487877221 */ /* 0x000fe20000010000 */
[----:B-----5:R-:W-:Y:S01]  /*12410*/  F2FP.F16.F32.PACK_AB R25, R87, R56 ;  /* 0x000000385719723e */ /* 0x020fe200000000ff */
[----:B------:R-:W-:Y:S01]  /*12420*/  FADD.FTZ R74, R74, R71 ;  /* 0x000000474a4a7221 */ /* 0x000fe20000010000 */
[----:B--2---:R-:W-:Y:S01]  /*12430*/  F2FP.F16.F32.PACK_AB R26, R58, R69 ;  /* 0x000000453a1a723e */ /* 0x004fe200000000ff */
[-C--:B------:R-:W-:Y:S01]  /*12440*/  FFMA.FTZ R70, R67, R3.reuse, -R48 ;  /* 0x0000000343467223 */ /* 0x080fe20000010830 */
[----:B-1----:R-:W-:Y:S01]  /*12450*/  F2FP.F16.F32.PACK_AB R27, R73, R62 ;  /* 0x0000003e491b723e */ /* 0x002fe200000000ff */
[----:B------:R-:W-:Y:S01]  /*12460*/  MUFU.EX2 R66, R66 ;  /* 0x0000004200427308 */ /* 0x000fe20000000800 */
[-C--:B------:R-:W-:Y:S09]  /*12470*/  FFMA.FTZ R68, R61, R3.reuse, -R50 ;  /* 0x000000033d447223 */ /* 0x080ff20000010832 */
[----:B------:R-:W1:Y:S01]  /*12480*/  MUFU.EX2 R67, R89 ;  /* 0x0000005900437308 */ /* 0x000e620000000800 */
[C---:B----4-:R-:W-:Y:S09]  /*12490*/  HMMA.16816.F32 R4, R24.reuse, R36, R4 ;  /* 0x000000241804723c */ /* 0x050ff20000001804 */
        /* <DEDUP_REMOVED lines=13> */
[C---:B---3--:R-:W-:Y:S08]  /*12570*/  HMMA.16816.F32 R12, R24.reuse, R28, R12 ;  /* 0x0000001c180c723c */ /* 0x048ff0000000180c */
[----:B------:R-:W-:Y:S01]  /*12580*/  MUFU.EX2 R41, R41 ;  /* 0x0000002900297308 */ /* 0x000fe20000000800 */
[----:B------:R-:W-:Y:S01]  /*12590*/  FADD.FTZ R117, R117, R76 ;  /* 0x0000004c75757221 */ /* 0x000fe20000010000 */
[----:B------:R-:W-:Y:S01]  /*125a0*/  FADD.FTZ R119, R119, R42 ;  /* 0x0000002a77777221 */ /* 0x000fe20000010000 */
[----:B------:R-:W3:Y:S07]  /*125b0*/  LDSM.16.MT88.4 R76, [R45+0x4c00] ;  /* 0x004c00002d4c783b */ /* 0x000eee0000004200 */
[----:B------:R-:W4:Y:S01]  /*125c0*/  MUFU.EX2 R74, R74 ;  /* 0x0000004a004a7308 */ /* 0x000f220000000800 */
[----:B------:R-:W-:Y:S01]  /*125d0*/  FFMA.FTZ R29, R53, R3, -R50 ;  /* 0x00000003351d7223 */ /* 0x000fe20000010832 */
[----:B------:R-:W-:Y:S08]  /*125e0*/  HMMA.16816.F32 R16, R24, R30, R16 ;  /* 0x0000001e1810723c */ /* 0x000ff00000001810 */
[----:B------:R-:W-:Y:S01]  /*125f0*/  MUFU.EX2 R28, R55 ;  /* 0x00000037001c7308 */ /* 0x000fe20000000800 */
[----:B-1----:R-:W-:Y:S01]  /*12600*/  F2FP.F16.F32.PACK_AB R24, R67, R66 ;  /* 0x000000424318723e */ /* 0x002fe200000000ff */
[----:B------:R-:W-:Y:S01]  /*12610*/  FADD.FTZ R22, R22, R119 ;  /* 0x0000007716167221 */ /* 0x000fe20000010000 */
[----:B--2---:R-:W-:Y:S01]  /*12620*/  F2FP.F16.F32.PACK_AB R25, R72, R65 ;  /* 0x000000414819723e */ /* 0x004fe200000000ff */
[----:B------:R-:W-:Y:S01]  /*12630*/  FFMA.FTZ R31, R49, R3, -R48 ;  /* 0x00000003311f7223 */ /* 0x000fe20000010830 */
[----:B-----5:R-:W-:Y:S01]  /*12640*/  F2FP.F16.F32.PACK_AB R26, R40, R61 ;  /* 0x0000003d281a723e */ /* 0x020fe200000000ff */
[----:B------:R-:W-:Y:S01]  /*12650*/  FADD.FTZ R23, R23, R22 ;  /* 0x0000001617177221 */ /* 0x000fe20000010000 */
[----:B------:R-:W-:Y:S01]  /*12660*/  FADD.FTZ R64, R64, R117 ;  /* 0x0000007540407221 */ /* 0x000fe20000010000 */
[----:B------:R-:W-:Y:S02]  /*12670*/  FFMA.FTZ R50, R46, R3, -R50 ;  /* 0x000000032e327223 */ /* 0x000fe40000010832 */
[----:B------:R-:W1:Y:S01]  /*12680*/  MUFU.EX2 R29, R29 ;  /* 0x0000001d001d7308 */ /* 0x000e620000000800 */
[----:B----4-:R-:W-:Y:S01]  /*12690*/  F2FP.F16.F32.PACK_AB R27, R74, R41 ;  /* 0x000000294a1b723e */ /* 0x010fe200000000ff */
        /* <DEDUP_REMOVED lines=10> */
[----:B------:R-:W4:Y:S01]  /*12740*/  LDSM.16.MT88.4 R20, [R44+0x1c00] ;  /* 0x001c00002c14783b */ /* 0x000f220000004200 */
        /* <DEDUP_REMOVED lines=20> */
[C---:B---3--:R-:W-:Y:S05]  /*12890*/  HMMA.16816.F32 R80, R68.reuse, R76, R4 ;  /* 0x0000004c4450723c */ /* 0x048fea0000001804 */
[----:B------:R-:W-:Y:S01]  /*128a0*/  FADD.FTZ R7, R41, R72 ;  /* 0x0000004829077221 */ /* 0x000fe20000010000 */
[----:B------:R-:W-:Y:S02]  /*128b0*/  FADD.FTZ R4, R66, R35 ;  /* 0x0000002342047221 */ /* 0x000fe40000010000 */
[C---:B------:R-:W-:Y:S03]  /*128c0*/  HMMA.16816.F32 R76, R68.reuse, R78, R8 ;  /* 0x0000004e444c723c */ /* 0x040fe60000001808 */
[----:B------:R-:W-:Y:S01]  /*128d0*/  FADD.FTZ R7, R74, R7 ;  /* 0x000000074a077221 */ /* 0x000fe20000010000 */
[----:B------:R-:W-:Y:S04]  /*128e0*/  FADD.FTZ R4, R67, R4 ;  /* 0x0000000443047221 */ /* 0x000fe80000010000 */
        /* <DEDUP_REMOVED lines=13> */
.L_x_9292:
        /* <DEDUP_REMOVED lines=10> */
.L_x_9308:
        /* <DEDUP_REMOVED lines=86> */
.L_x_9301:
        /* <DEDUP_REMOVED lines=49> */
.L_x_9303:
[----:B------:R-:W-:Y:S05]  /*132d0*/  BSYNC.RECONVERGENT B0 ;  /* 0x0000000000007941 */ /* 0x000fea0003800200 */
.L_x_9302:
[----:B------:R-:W-:Y:S01]  /*132e0*/  MOV R145, 0x0 ;  /* 0x0000000000917802 */ /* 0x000fe20000000f00 */
[----:B--2---:R1:W-:Y:S03]  /*132f0*/  @!P2 ST.E.128 desc[UR4][R22.64], R12 ;  /* 0x0000000c1600a985 */ /* 0x0043e6000c101d04 */
[----:B-1-34-:R-:W-:Y:S05]  /*13300*/  @P1 RET.REL.NODEC R144 `(_ZN5flash24flash_fwd_splitkv_kernelI23Flash_fwd_kernel_traitsILi32ELi64ELi128ELi4ELb0ELb0EN7cutlass6half_tE19Flash_kernel_traitsILi32ELi64ELi128ELi4ES3_EELb0ELb1ELb0ELb0ELb1ELb1ELb0ELb1EEEvNS_16Flash_fwd_paramsE) ;  /* 0xfffffecc903c1950 */ /* 0x01afea0003c3ffff */
        /* <DEDUP_REMOVED lines=12> */
[----:B-1----:R-:W-:Y:S05]  /*133d0*/  RET.REL.NODEC R144 `(_ZN5flash24flash_fwd_splitkv_kernelI23Flash_fwd_kernel_traitsILi32ELi64ELi128ELi4ELb0ELb0EN7cutlass6half_tE19Flash_kernel_traitsILi32ELi64ELi128ELi4ES3_EELb0ELb1ELb0ELb0ELb1ELb1ELb0ELb1EEEvNS_16Flash_fwd_paramsE) ;  /* 0xfffffecc90087950 */ /* 0x002fea0003c3ffff */
.L_x_9300:
[----:B------:R-:W-:Y:S01]  /*133e0*/  MOV R4, 0x2 ;  /* 0x0000000200047802 */ /* 0x000fe20000000f00 */
[----:B------:R-:W-:Y:S01]  /*133f0*/  IMAD.MOV.U32 R3, RZ, RZ, 0x1f ;  /* 0x0000001fff037424 */ /* 0x000fe200078e00ff */
[----:B------:R-:W-:-:S07]  /*13400*/  MOV R5, 0xffffffff ;  /* 0xffffffff00057802 */ /* 0x000fce0000000f00 */
[----:B-1---5:R-:W-:Y:S05]  /*13410*/  WARPSYNC.COLLECTIVE R5, `(.L_x_9304) ;  /* 0x0000000005087348 */ /* 0x022fea0003c00000 */
[----:B------:R2:W3:Y:S02]  /*13420*/  SHFL.BFLY P0, R11, R164, R4, R3 ;  /* 0x0c000004a40b7389 */ /* 0x0004e40000000003 */
[----:B-123-5:R-:W-:Y:S05]  /*13430*/  ENDCOLLECTIVE ;  /* 0x000000000000791b */ /* 0x02efea0003800000 */
.L_x_9304:
[----:B------:R-:W-:Y:S02]  /*13440*/  IMAD.MOV.U32 R9, RZ, RZ, R11 ;  /* 0x000000ffff097224 */ /* 0x000fe400078e000b */
[----:B------:R-:W-:Y:S02]  /*13450*/  IMAD.MOV.U32 R4, RZ, RZ, 0x1 ;  /* 0x00000001ff047424 */ /* 0x000fe400078e00ff */
[----:B------:R-:W-:-:S05]  /*13460*/  FADD.FTZ R9, R9, R164 ;  /* 0x000000a409097221 */ /* 0x000fca0000010000 */
[----:B------:R-:W-:-:S07]  /*13470*/  MOV R164, R9 ;  /* 0x0000000900a47202 */ /* 0x000fce0000000f00 */
[----:B------:R-:W-:Y:S05]  /*13480*/  WARPSYNC.COLLECTIVE R5, `(.L_x_9305) ;  /* 0x0000000005087348 */ /* 0x000fea0003c00000 */
[----:B------:R1:W2:Y:S02]  /*13490*/  SHFL.BFLY P0, R11, R164, R4, R3 ;  /* 0x0c000004a40b7389 */ /* 0x0002a40000000003 */
[----:B-12---:R-:W-:Y:S05]  /*134a0*/  ENDCOLLECTIVE ;  /* 0x000000000000791b */ /* 0x006fea0003800000 */
.L_x_9305:
[----:B------:R-:W-:Y:S01]  /*134b0*/  MOV R164, R163 ;  /* 0x000000a300a47202 */ /* 0x000fe20000000f00 */
[----:B------:R-:W-:Y:S01]  /*134c0*/  IMAD.MOV.U32 R4, RZ, RZ, 0x2 ;  /* 0x00000002ff047424 */ /* 0x000fe200078e00ff */
[----:B------:R-:W-:-:S07]  /*134d0*/  MOV R6, R11 ;  /* 0x0000000b00067202 */ /* 0x000fce0000000f00 */
[----:B------:R-:W-:Y:S05]  /*134e0*/  WARPSYNC.COLLECTIVE R5, `(.L_x_9306) ;  /* 0x0000000005087348 */ /* 0x000fea0003c00000 */
[----:B------:R1:W2:Y:S02]  /*134f0*/  SHFL.BFLY P0, R11, R164, R4, R3 ;  /* 0x0c000004a40b7389 */ /* 0x0002a40000000003 */
[----:B-12---:R-:W-:Y:S05]  /*13500*/  ENDCOLLECTIVE ;  /* 0x000000000000791b */ /* 0x006fea0003800000 */
.L_x_9306:
[----:B------:R-:W-:Y:S01]  /*13510*/  FADD.FTZ R6, R9, R6 ;  /* 0x0000000609067221 */ /* 0x000fe20000010000 */
[----:B------:R-:W-:Y:S01]  /*13520*/  FADD.FTZ R8, R11, R163 ;  /* 0x000000a30b087221 */ /* 0x000fe20000010000 */
[----:B------:R-:W-:-:S04]  /*13530*/  MOV R4, 0x1 ;  /* 0x0000000100047802 */ /* 0x000fc80000000f00 */
[----:B------:R-:W-:-:S07]  /*13540*/  MOV R164, R8 ;  /* 0x0000000800a47202 */ /* 0x000fce0000000f00 */
[----:B------:R-:W-:Y:S05]  /*13550*/  WARPSYNC.COLLECTIVE R5, `(.L_x_9307) ;  /* 0x0000000005087348 */ /* 0x000fea0003c00000 */
[----:B------:R1:W2:Y:S02]  /*13560*/  SHFL.BFLY P0, R11, R164, R4, R3 ;  /* 0x0c000004a40b7389 */ /* 0x0002a40000000003 */
[----:B-12---:R-:W-:Y:S05]  /*13570*/  ENDCOLLECTIVE ;  /* 0x000000000000791b */ /* 0x006fea0003800000 */
.L_x_9307:
[----:B------:R-:W-:Y:S05]  /*13580*/  BRA `(.L_x_9308) ;  /* 0xfffffff400347947 */ /* 0x000fea000383ffff */
.L_x_9309:
        /* <DEDUP_REMOVED lines=15> */
.L_x_10329:


//--------------------- .text._ZN5flash24flash_fwd_splitkv_kernelI23Flash_fwd_kernel_traitsILi32ELi64ELi128ELi4ELb0ELb0EN7cutlass6half_tE19Flash_kernel_traitsILi32ELi64ELi128ELi4ES3_EELb0ELb1ELb1ELb0ELb0ELb0ELb0ELb1EEEvNS_16Flash_fwd_paramsE --------------------------
	.section	.text._ZN5flash24flash_fwd_splitkv_kernelI23Flash_fwd_kernel_traitsILi32ELi64ELi128ELi4ELb0ELb0EN7cutlass6half_tE19Flash_kernel_traitsILi32ELi64ELi128ELi4ES3_EELb0ELb1ELb1ELb0ELb0ELb0ELb0ELb1EEEvNS_16Flash_fwd_paramsE,"ax",@progbits
	.align	128
        .global         _ZN5flash24flash_fwd_splitkv_kernelI23Flash_fwd_kernel_traitsILi32ELi64ELi128ELi4ELb0ELb0EN7cutlass6half_tE19Flash_kernel_traitsILi32ELi64ELi128ELi4ES3_EELb0ELb1ELb1ELb0ELb0ELb0ELb0ELb1EEEvNS_16Flash_fwd_paramsE
        .type           _ZN5flash24flash_fwd_splitkv_kernelI23Flash_fwd_kernel_traitsILi32ELi64ELi128ELi4ELb0ELb0EN7cutlass6half_tE19Flash_kernel_traitsILi32ELi64ELi128ELi4ES3_EELb0ELb1ELb1ELb0ELb0ELb0ELb0ELb1EEEvNS_16Flash_fwd_paramsE,@function
        .size           _ZN5flash24flash_fwd_splitkv_kernelI23Flash_fwd_kernel_traitsILi32ELi64ELi128ELi4ELb0ELb0EN7cutlass6half_tE19Flash_kernel_traitsILi32ELi64ELi128ELi4ES3_EELb0ELb1ELb1ELb0ELb0ELb0ELb0ELb1EEEvNS_16Flash_fwd_paramsE,(.L_x_10330 - _ZN5flash24flash_fwd_splitkv_kernelI23Flash_fwd_kernel_traitsILi32ELi64ELi128ELi4ELb0ELb0EN7cutlass6half_tE19Flash_kernel_traitsILi32ELi64ELi128ELi4ES3_EELb0ELb1ELb1ELb0ELb0ELb0ELb0ELb1EEEvNS_16Flash_fwd_paramsE)
        .other          _ZN5flash24flash_fwd_splitkv_kernelI23Flash_fwd_kernel_traitsILi32ELi64ELi128ELi4ELb0ELb0EN7cutlass6half_tE19Flash_kernel_traitsILi32ELi64ELi128ELi4ES3_EELb0ELb1ELb1ELb0ELb0ELb0ELb0ELb1EEEvNS_16Flash_fwd_paramsE,@"STO_CUDA_ENTRY STV_DEFAULT"
_ZN5flash24flash_fwd_splitkv_kernelI23Flash_fwd_kernel_traitsILi32ELi64ELi128ELi4ELb0ELb0EN7cutlass6half_tE19Flash_kernel_traitsILi32ELi64ELi128ELi4ES3_EELb0ELb1ELb1ELb0ELb0ELb0ELb0ELb1EEEvNS_16Flash_fwd_paramsE:
.text._ZN5flash24flash_fwd_splitkv_kernelI23Flash_fwd_kernel_traitsILi32ELi64ELi128ELi4ELb0ELb0EN7cutlass6half_tE19Flash_kernel_traitsILi32ELi64ELi128ELi4ES3_EELb0ELb1ELb1ELb0ELb0ELb0ELb0ELb1EEEvNS_16Flash_fwd_paramsE:
[----:B------:R-:W-:Y:S01]  /*0000*/  LDC R1, c[0x0][0x37c] ;  /* 0x0000df00ff017b82 */ /* 0x000fe20000000800 */
[----:B------:R-:W1:Y:S07]  /*0010*/  S2R R168, SR_CTAID.Z ;  /* 0x0000000000a87919 */ /* 0x000e6e0000002700 */
[----:B------:R-:W2:Y:S01]  /*0020*/  S2UR UR11, SR_CTAID.X ;  /* 0x00000000000b79c3 */ /* 0x000ea20000002500 */
[----:B------:R-:W-:Y:S01]  /*0030*/  BSSY.RECONVERGENT B3, `(.L_x_9310) ;  /* 0x0000005000037945 */ /* 0x000fe20003800200 */
[----:B------:R-:W-:-:S06]  /*0040*/  MOV R166, 0x80 ;  /* 0x0000008000a67802 */ /* 0x000fcc0000000f00 */
[----:B------:R-:W3:Y:S08]  /*0050*/  S2UR UR10, SR_CTAID.Y ;  /* 0x00000000000a79c3 */ /* 0x000ef00000002600 */
[----:B------:R-:W4:Y:S02]  /*0060*/  LDC.64 R84, c[0x0][0x348] ;  /* 0x0000d200ff547b82 */ /* 0x000f240000000a00 */
[----:B-1234-:R-:W-:Y:S05]  /*0070*/  CALL.REL.NOINC `($_ZN5flash24flash_fwd_splitkv_kernelI23Flash_fwd_kernel_traitsILi32ELi64ELi128ELi4ELb0ELb0EN7cutlass6half_tE19Flash_kernel_traitsILi32ELi64ELi128ELi4ES3_EELb0ELb1ELb1ELb0ELb0ELb0ELb0ELb1EEEvNS_16Flash_fwd_paramsE$_ZN5flash30compute_attn_1rowblock_splitkvI23Flash_fwd_kernel_traitsILi32ELi64ELi128ELi4ELb0ELb0EN7cutlass6half_tE19Flash_kernel_traitsILi32ELi64ELi128ELi4ES3_EELb0ELb1ELb1ELb0ELb0ELb0ELb0ELb1ENS_16Flash_fwd_paramsEEEvRKT8_iiiii) ;  /* 0x0000000000087944 */ /* 0x01efea0003c00000 */
[----:B------:R-:W-:Y:S05]  /*0080*/  BSYNC.RECONVERGENT B3 ;  /* 0x0000000000037941 */ /* 0x000fea0003800200 */
.L_x_9310:
[----:B------:R-:W-:Y:S05]  /*0090*/  EXIT ;  /* 0x000000000000794d */ /* 0x000fea0003800000 */
        .type           $_ZN5flash24flash_fwd_splitkv_kernelI23Flash_fwd_kernel_traitsILi32ELi64ELi128ELi4ELb0ELb0EN7cutlass6half_tE19Flash_kernel_traitsILi32ELi64ELi128ELi4ES3_EELb0ELb1ELb1ELb0ELb0ELb0ELb0ELb1EEEvNS_16Flash_fwd_paramsE$_ZN5flash30compute_attn_1rowblock_splitkvI23Flash_fwd_kernel_traitsILi32ELi64ELi128ELi4ELb0ELb0EN7cutlass6half_tE19Flash_kernel_traitsILi32ELi64ELi128ELi4ES3_EELb0ELb1ELb1ELb0ELb0ELb0ELb0ELb1ENS_16Flash_fwd_paramsEEEvRKT8_iiiii,@function
        .size           $_ZN5flash24flash_fwd_splitkv_kernelI23Flash_fwd_kernel_traitsILi32ELi64ELi128ELi4ELb0ELb0EN7cutlass6half_tE19Flash_kernel_traitsILi32ELi64ELi128ELi4ES3_EELb0ELb1ELb1ELb0ELb0ELb0ELb0ELb1EEEvNS_16Flash_fwd_paramsE$_ZN5flash30compute_attn_1rowblock_splitkvI23Flash_fwd_kernel_traitsILi32ELi64ELi128ELi4ELb0ELb0EN7cutlass6half_tE19Flash_kernel_traitsILi32ELi64ELi128ELi4ES3_EELb0ELb1ELb1ELb0ELb0ELb0ELb0ELb1ENS_16Flash_fwd_paramsEEEvRKT8_iiiii,(.L_x_10330 - $_ZN5flash24flash_fwd_splitkv_kernelI23Flash_fwd_kernel_traitsILi32ELi64ELi128ELi4ELb0ELb0EN7cutlass6half_tE19Flash_kernel_traitsILi32ELi64ELi128ELi4ES3_EELb0ELb1ELb1ELb0ELb0ELb0ELb0ELb1EEEvNS_16Flash_fwd_paramsE$_ZN5flash30compute_attn_1rowblock_splitkvI23Flash_fwd_kernel_traitsILi32ELi64ELi128ELi4ELb0ELb0EN7cutlass6half_tE19Flash_kernel_traitsILi32ELi64ELi128ELi4ES3_EELb0ELb1ELb1ELb0ELb0ELb0ELb0ELb1ENS_16Flash_fwd_paramsEEEvRKT8_iiiii)
$_ZN5flash24flash_fwd_splitkv_kernelI23Flash_fwd_kernel_traitsILi32ELi64ELi128ELi4ELb0ELb0EN7cutlass6half_tE19Flash_kernel_traitsILi32ELi64ELi128ELi4ES3_EELb0ELb1ELb1ELb0ELb0ELb0ELb0ELb1EEEvNS_16Flash_fwd_paramsE$_ZN5flash30compute_attn_1rowblock_splitkvI23Flash_fwd_kernel_traitsILi32ELi64ELi128ELi4ELb0ELb0EN7cutlass6half_tE19Flash_kernel_traitsILi32ELi64ELi128ELi4ES3_EELb0ELb1ELb1ELb0ELb0ELb0ELb0ELb1ENS_16Flash_fwd_paramsEEEvRKT8_iiiii:
        /* <DEDUP_REMOVED lines=39> */
.L_x_9312:
[----:B------:R-:W-:Y:S05]  /*0310*/  BSYNC.RECONVERGENT B0 ;  /* 0x0000000000007941 */ /* 0x000fea0003800200 */
.L_x_9311:
[----:B------:R-:W-:Y:S04]  /*0320*/  BSSY.RECONVERGENT B0, `(.L_x_9313) ;  /* 0x0000007000007945 */ /* 0x000fe80003800200 */
[----:B------:R-:W-:Y:S05]  /*0330*/  @!P3 BRA `(.L_x_9314) ;  /* 0x000000000014b947 */ /* 0x000fea0003800000 */
[----:B------:R-:W3:Y:S02]  /*0340*/  LD.E.U8 R0, desc[UR4][R84.64+0x1b2] ;  /* 0x0001b20454007980 */ /* 0x000ee4000c101100 */
[----:B---3--:R-:W-:-:S13]  /*0350*/  ISETP.NE.AND P1, PT, R0, RZ, PT ;  /* 0x000000ff0000720c */ /* 0x008fda0003f25270 */
[----:B------:R-:W3:Y:S02]  /*0360*/  @P1 LD.E R0, desc[UR4][R6.64+0x4] ;  /* 0x0000040406001980 */ /* 0x000ee4000c101900 */
[----:B---3-5:R-:W-:-:S06]  /*0370*/  @P1 IADD3 R69, PT, PT, R0, -R11, RZ ;  /* 0x8000000b00451210 */ /* 0x028fcc0007ffe0ff */
[----:B------:R3:W5:Y:S02]  /*0380*/  @!P1 LD.E R69, desc[UR4][R6.64] ;  /* 0x0000000406459980 */ /* 0x000764000c101900 */
.L_x_9314:
[----:B------:R-:W-:Y:S05]  /*0390*/  BSYNC.RECONVERGENT B0 ;  /* 0x0000000000007941 */ /* 0x000fea0003800200 */
.L_x_9313:
[----:B------:R-:W-:Y:S01]  /*03a0*/  BSSY.RECONVERGENT B1, `(.L_x_9315) ;  /* 0x0000012000017945 */ /* 0x000fe20003800200 */
[----:B-----5:R-:W-:Y:S02]  /*03b0*/  @P5 IADD3 R169, PT, PT, -R170, R3, RZ ;  /* 0x00000003aaa95210 */ /* 0x020fe40007ffe1ff */
[----:B------:R-:W-:Y:S01]  /*03c0*/  IADD3 R69, PT, PT, R69, -R10, RZ ;  /* 0x8000000a45457210 */ /* 0x000fe20007ffe0ff */
[----:B------:R-:W-:Y:S06]  /*03d0*/  @!P0 BRA `(.L_x_9316) ;  /* 0x0000000000148947 */ /* 0x000fec0003800000 */
[----:B------:R-:W-:-:S04]  /*03e0*/  IADD3 R2, P0, PT, R4, UR9, RZ ;  /* 0x0000000904027c10 */ /* 0x000fc8000ff1e0ff */
[----:B------:R-:W-:-:S06]  /*03f0*/  IADD3.X R3, PT, PT, R5, UR8, RZ, P0, !PT ;  /* 0x0000000805037c10 */ /* 0x000fcc00087fe4ff */
[----:B------:R-:W4:Y:S02]  /*0400*/  LD.E R3, desc[UR4][R2.64] ;  /* 0x0000000402037980 */ /* 0x000f24000c101900 */
[----:B----4-:R-:W-:Y:S01]  /*0410*/  IMAD.IADD R62, R3, 0x1, -R10 ;  /* 0x00000001033e7824 */ /* 0x010fe200078e0a0a */
[----:B------:R-:W-:Y:S05]  /*0420*/  BRA `(.L_x_9317) ;  /* 0x0000000000247947 */ /* 0x000fea0003800000 */
.L_x_9316:
[----:B------:R-:W4:Y:S01]  /*0430*/  LD.E.64 R2, desc[UR4][R84.64+0x108] ;  /* 0x0001080454027980 */ /* 0x000f22000c101b00 */
[----:B------:R-:W-:Y:S01]  /*0440*/  BSSY.RECONVERGENT B0, `(.L_x_9318) ;  /* 0x0000006000007945 */ /* 0x000fe20003800200 */
[----:B------:R-:W-:Y:S01]  /*0450*/  IMAD.MOV.U32 R62, RZ, RZ, RZ ;  /* 0x000000ffff3e7224 */ /* 0x000fe200078e00ff */
[----:B----4-:R-:W-:-:S04]  /*0460*/  ISETP.NE.U32.AND P0, PT, R2, RZ, PT ;  /* 0x000000ff0200720c */ /* 0x010fc80003f05070 */
[----:B------:R-:W-:-:S13]  /*0470*/  ISETP.NE.AND.EX P0, PT, R3, RZ, PT, P0 ;  /* 0x000000ff0300720c */ /* 0x000fda0003f05300 */
[----:B------:R-:W-:Y:S05]  /*0480*/  @!P0 BRA `(.L_x_9319) ;  /* 0x0000000000048947 */ /* 0x000fea0003800000 */
[----:B------:R4:W5:Y:S02]  /*0490*/  LD.E R62, desc[UR4][R84.64+0xbc] ;  /* 0x0000bc04543e7980 */ /* 0x000964000c101900 */
.L_x_9319:
[----:B------:R-:W-:Y:S05]  /*04a0*/  BSYNC.RECONVERGENT B0 ;  /* 0x0000000000007941 */ /* 0x000fea0003800200 */
.L_x_9318:
[----:B-----5:R-:W-:Y:S02]  /*04b0*/  IADD3 R62, PT, PT, R69, R62, RZ ;  /* 0x0000003e453e7210 */ /* 0x020fe40007ffe0ff */
.L_x_9317:
[----:B------:R-:W-:Y:S05]  /*04c0*/  BSYNC.RECONVERGENT B1 ;  /* 0x0000000000017941 */ /* 0x000fea0003800200 */
.L_x_9315:
[----:B------:R-:W-:Y:S01]  /*04d0*/  USHF.L.U32 UR12, UR11, 0x6, URZ ;  /* 0x000000060b0c7899 */ /* 0x000fe200080006ff */
[----:B------:R-:W-:-:S05]  /*04e0*/  MOV R167, 0x0 ;  /* 0x0000000000a77802 */ /* 0x000fca0000000f00 */
[----:B------:R-:W-:-:S13]  /*04f0*/  ISETP.GT.AND P0, PT, R169, UR12, PT ;  /* 0x0000000ca9007c0c */ /* 0x000fda000bf04270 */
[----:B-1234-:R-:W-:Y:S05]  /*0500*/  @!P0 RET.REL.NODEC R166 `(_ZN5flash24flash_fwd_splitkv_kernelI23Flash_fwd_kernel_traitsILi32ELi64ELi128ELi4ELb0ELb0EN7cutlass6half_tE19Flash_kernel_traitsILi32ELi64ELi128ELi4ES3_EELb0ELb1ELb1ELb0ELb0ELb0ELb0ELb1EEEvNS_16Flash_fwd_paramsE) ;  /* 0xfffffff8a6bc8950 */ /* 0x01efea0003c3ffff */
[----:B------:R-:W2:Y:S04]  /*0510*/  LD.E R3, desc[UR4][R84.64+0x188] ;  /* 0x0001880454037980 */ /* 0x000ea8000c101900 */
[----:B------:R-:W3:Y:S04]  /*0520*/  LD.E R9, desc[UR4][R84.64+0xb8] ;  /* 0x0000b80454097980 */ /* 0x000ee8000c101900 */
[----:B------:R-:W4:Y:S01]  /*0530*/  LD.E R7, desc[UR4][R84.64+0x184] ;  /* 0x0001840454077980 */ /* 0x000f22000c101900 */
[----:B------:R-:W-:Y:S02]  /*0540*/  IMAD.U32 R0, RZ, RZ, UR11 ;  /* 0x0000000bff007e24 */ /* 0x000fe4000f8e00ff */
[----:B------:R-:W-:Y:S01]  /*0550*/  VIADD R5, R62, 0x7f ;  /* 0x0000007f3e057836 */ /* 0x000fe20000000000 */
[----:B------:R-:W1:Y:S01]  /*0560*/  S2R R63, SR_TID.X ;  /* 0x00000000003f7919 */ /* 0x000e620000002100 */
[----:B------:R-:W-:-:S02]  /*0570*/  IMAD R0, R0, 0x40, -R169 ;  /* 0x0000004000007824 */ /* 0x000fc400078e0aa9 */
[----:B------:R-:W-:Y:S01]  /*0580*/  VIADD R58, R62, UR12 ;  /* 0x0000000c3e3a7c36 */ /* 0x000fe20008000000 */
        /* <DEDUP_REMOVED lines=32> */
[----:B------:R-:W-:Y:S02]  /*0790*/  IADD3 R169, PT, PT, R169, -UR12, RZ ;  /* 0x8000000ca9a97c10 */ /* 0x000fe4000fffe0ff */
[----:B------:R-:W-:Y:S02]  /*07a0*/  SHF.R.U32.HI R63, RZ, 0x2, R63 ;  /* 0x00000002ff3f7819 */ /* 0x000fe4000001163f */
[----:B------:R-:W-:-:S04]  /*07b0*/  ISETP.NE.AND P2, PT, R14, RZ, PT ;  /* 0x000000ff0e00720c */ /* 0x000fc80003f45270 */
[----:B------:R-:W-:Y:S01]  /*07c0*/  ISETP.GE.OR P3, PT, R63, R169, P2 ;  /* 0x000000a93f00720c */ /* 0x000fe20001766670 */
[----:B------:R-:W-:Y:S01]  /*07d0*/  BSSY.RECONVERGENT B0, `(.L_x_9321) ;  /* 0x000002d000007945 */ /* 0x000fe20003800200 */
[----:B--2---:R-:W-:Y:S01]  /*07e0*/  IMAD.WIDE.U32 R18, R12, UR12, R14 ;  /* 0x0000000c0c127c25 */ /* 0x004fe2000f8e000e */
[----:B---3--:R-:W-:-:S03]  /*07f0*/  ISETP.GE.AND P4, PT, R14, R2, PT ;  /* 0x000000020e00720c */ /* 0x008fc60003f86270 */
[----:B-----5:R-:W-:-:S04]  /*0800*/  @!P0 IMAD.WIDE.U32 R8, R4, UR10, RZ ;  /* 0x0000000a04088c25 */ /* 0x020fc8000f8e00ff */
[-C--:B------:R-:W-:Y:S02]  /*0810*/  @P0 IMAD R4, R13, R170.reuse, RZ ;  /* 0x000000aa0d040224 */ /* 0x080fe400078e02ff */
[----:B------:R-:W-:-:S04]  /*0820*/  @P0 IMAD.WIDE.U32 R170, R12, R170, RZ ;  /* 0x000000aa0caa0225 */ /* 0x000fc800078e00ff */
[----:B------:R-:W-:Y:S02]  /*0830*/  @!P0 IMAD R5, R5, UR10, RZ ;  /* 0x0000000a05058c24 */ /* 0x000fe4000f8e02ff */
[----:B------:R-:W-:Y:S02]  /*0840*/  @P0 IMAD.MOV.U32 R8, RZ, RZ, R170 ;  /* 0x000000ffff080224 */ /* 0x000fe400078e00aa */
[----:B------:R-:W-:Y:S02]  /*0850*/  @!P0 IMAD.IADD R5, R9, 0x1, R5 ;  /* 0x0000000109058824 */ /* 0x000fe400078e0205 */
[----:B------:R-:W-:Y:S01]  /*0860*/  @P0 IMAD.IADD R5, R171, 0x1, R4 ;  /* 0x00000001ab050824 */ /* 0x000fe200078e0204 */
[----:B------:R-:W-:Y:S01]  /*0870*/  IADD3 R8, P0, PT, R8, R18, RZ ;  /* 0x0000001208087210 */ /* 0x000fe20007f1e0ff */
[----:B------:R-:W-:Y:S01]  /*0880*/  IMAD R2, R13, UR12, RZ ;  /* 0x0000000c0d027c24 */ /* 0x000fe2000f8e02ff */
[----:B------:R-:W-:-:S04]  /*0890*/  ISETP.GE.OR P5, PT, R63, R169, P4 ;  /* 0x000000a93f00720c */ /* 0x000fc800027a6670 */
[----:B------:R-:W-:Y:S01]  /*08a0*/  IADD3.X R9, PT, PT, R5, R19, R2, P0, !PT ;  /* 0x0000001305097210 */ /* 0x000fe200007fe402 */
[-C--:B----4-:R-:W-:Y:S02]  /*08b0*/  IMAD R2, R11, R168.reuse, RZ ;  /* 0x000000a80b027224 */ /* 0x090fe400078e02ff */
[----:B------:R-:W-:-:S04]  /*08c0*/  IMAD.WIDE.U32 R8, R10, R168, R8 ;  /* 0x000000a80a087225 */ /* 0x000fc800078e0008 */
[----:B------:R-:W-:Y:S02]  /*08d0*/  IMAD R3, R3, UR10, R168 ;  /* 0x0000000a03037c24 */ /* 0x000fe4000f8e02a8 */
[----:B------:R-:W-:Y:S01]  /*08e0*/  @!P5 MOV R10, R8 ;  /* 0x00000008000ad202 */ /* 0x000fe20000000f00 */
[----:B------:R-:W-:Y:S02]  /*08f0*/  IMAD.IADD R11, R9, 0x1, R2 ;  /* 0x00000001090b7824 */ /* 0x000fe400078e0202 */
[----:B------:R-:W-:Y:S02]  /*0900*/  IMAD R4, R0, R3, UR12 ;  /* 0x0000000c00047e24 */ /* 0x000fe4000f8e0203 */
        /* <DEDUP_REMOVED lines=8> */
[----:B------:R-:W-:Y:S02]  /*0990*/  IADD3 R3, P0, PT, R4, R63, RZ ;  /* 0x0000003f04037210 */ /* 0x000fe40007f1e0ff */
[----:B------:R-:W-:Y:S02]  /*09a0*/  ISETP.GE.OR P2, PT, R2, R169, P2 ;  /* 0x000000a90200720c */ /* 0x000fe40001746670 */
[----:B------:R-:W-:Y:S02]  /*09b0*/  LEA.HI.X.SX32 R4, R4, RZ, 0x1, P0 ;  /* 0x000000ff04047211 */ /* 0x000fe400000f0eff */
[----:B------:R-:W-:Y:S02]  /*09c0*/  LEA R2, P0, R3, R16, 0x2 ;  /* 0x0000001003027211 */ /* 0x000fe400078010ff */
[----:B------:R-:W-:-:S02]  /*09d0*/  @!P3 MOV R0, 0x7f800000 ;  /* 0x7f8000000000b802 */ /* 0x000fc40000000f00 */
        /* <DEDUP_REMOVED lines=12> */
.L_x_9322:
[----:B------:R-:W-:Y:S05]  /*0aa0*/  BSYNC.RECONVERGENT B0 ;  /* 0x0000000000007941 */ /* 0x000fea0003800200 */
.L_x_9321:
[----:B------:R-:W-:Y:S01]  /*0ab0*/  MOV R167, 0x0 ;  /* 0x0000000000a77802 */ /* 0x000fe20000000f00 */
[----:B------:R1:W-:Y:S03]  /*0ac0*/  @!P3 ST.E desc[UR4][R2.64], R0 ;  /* 0x000000000200b985 */ /* 0x0003e6000c101904 */
[----:B-12---:R-:W-:Y:S05]  /*0ad0*/  @P2 RET.REL.NODEC R166 `(_ZN5flash24flash_fwd_splitkv_kernelI23Flash_fwd_kernel_traitsILi32ELi64ELi128ELi4ELb0ELb0EN7cutlass6half_tE19Flash_kernel_traitsILi32ELi64ELi128ELi4ES3_EELb0ELb1ELb1ELb0ELb0ELb0ELb0ELb1EEEvNS_16Flash_fwd_paramsE) ;  /* 0xfffffff4a6482950 */ /* 0x006fea0003c3ffff */
[----:B------:R-:W-:Y:S02]  /*0ae0*/  MOV R5, 0x7f800000 ;  /* 0x7f80000000057802 */ /* 0x000fe40000000f00 */
[----:B------:R-:W-:-:S03]  /*0af0*/  MOV R167, 0x0 ;  /* 0x0000000000a77802 */ /* 0x000fc60000000f00 */
[----:B------:R1:W-:Y:S02]  /*0b00*/  ST.E desc[UR4][R2.64+0x80], R5 ;  /* 0x0000800502007985 */ /* 0x0003e4000c101904 */
[----:B-1----:R-:W-:Y:S05]  /*0b10*/  RET.REL.NODEC R166 `(_ZN5flash24flash_fwd_splitkv_kernelI23Flash_fwd_kernel_traitsILi32ELi64ELi128ELi4ELb0ELb0EN7cutlass6half_tE19Flash_kernel_traitsILi32ELi64ELi128ELi4ES3_EELb0ELb1ELb1ELb0ELb0ELb0ELb0ELb1EEEvNS_16Flash_fwd_paramsE) ;  /* 0xfffffff4a6387950 */ /* 0x002fea0003c3ffff */
.L_x_9320:
        /* <DEDUP_REMOVED lines=44> */
[----:B---3--:R-:W-:Y:S02]  /*0de0*/  IMAD R2, R11, UR10, RZ ;  /* 0x0000000a0b027c24 */ /* 0x008fe4000f8e02ff */
[----:B------:R-:W-:-:S05]  /*0df0*/  IMAD.WIDE.U32 R10, R10, UR10, RZ ;  /* 0x0000000a0a0a7c25 */ /* 0x000fca000f8e00ff */
        /* <DEDUP_REMOVED lines=56> */
.L_x_9324:
        /* <DEDUP_REMOVED lines=78> */
.L_x_9325:
[----:B------:R-:W-:Y:S05]  /*1660*/  BSYNC.RECONVERGENT B0 ;  /* 0x0000000000007941 */ /* 0x000fea0003800200 */
.L_x_9323:
        /* <DEDUP_REMOVED lines=26> */
[----:B------:R-:W-:Y:S02]  /*1810*/  ISETP.GT.U32.AND P3, PT, R9, R16, PT ;  /* 0x000000100900720c */ /* 0x000fe40003f64070 */
[----:B------:R-:W-:Y:S02]  /*1820*/  LOP3.LUT R10, R168, R5, RZ, 0x3c, !PT ;  /* 0x00000005a80a7212 */ /* 0x000fe400078e3cff */
[----:B------:R-:W-:Y:S02]  /*1830*/  SHF.L.U32 R60, R63, 0x3, RZ ;  /* 0x000000033f3c7819 */ /* 0x000fe400000006ff */
[----:B------:R-:W-:Y:S02]  /*1840*/  ISETP.GE.AND P2, PT, R10, RZ, PT ;  /* 0x000000ff0a00720c */ /* 0x000fe40003f46270 */
[----:B------:R-:W-:-:S05]  /*1850*/  LOP3.LUT R10, R60, 0x18, RZ, 0xc0, !PT ;  /* 0x000000183c0a7812 */ /* 0x000fca00078ec0ff */
[----:B------:R-:W-:Y:S01]  /*1860*/  @!P3 IMAD.IADD R16, R16, 0x1, -R9 ;  /* 0x000000011010b824 */ /* 0x000fe200078e0a09 */
[----:B------:R-:W-:-:S04]  /*1870*/  IADD3 R30, P1, PT, R10, R20, RZ ;  /* 0x000000140a1e7210 */ /* 0x000fc80007f3e0ff */
[----:B------:R-:W-:Y:S02]  /*1880*/  ISETP.GE.U32.AND P4, PT, R16, R9, PT ;  /* 0x000000091000720c */ /* 0x000fe40003f86070 */
[----:B------:R-:W-:Y:S02]  /*1890*/  MOV R16, 0x400 ;  /* 0x0000040000107802 */ /* 0x000fe40000000f00 */
[----:B------:R-:W-:Y:S02]  /*18a0*/  IADD3.X R31, PT, PT, RZ, R6, RZ, P1, !PT ;  /* 0x00000006ff1f7210 */ /* 0x000fe40000ffe4ff */
[----:B-1----:R-:W-:Y:S01]  /*18b0*/  LEA R61, R61, R16, 0x18 ;  /* 0x000000103d3d7211 */ /* 0x002fe200078ec0ff */
[----:B-----5:R-:W-:Y:S01]  /*18c0*/  IMAD R16, R11, R158, RZ ;  /* 0x0000009e0b107224 */ /* 0x020fe200078e02ff */
[----:B------:R-:W-:Y:S01]  /*18d0*/  SHF.R.U32.HI R64, RZ, 0x2, R63 ;  /* 0x00000002ff407819 */ /* 0x000fe2000001163f */
[----:B------:R-:W-:Y:S02]  /*18e0*/  @!P3 VIADD R12, R12, 0x1 ;  /* 0x000000010c0cb836 */ /* 0x000fe40000000000 */
[----:B------:R-:W-:-:S02]  /*18f0*/  IMAD.U32 R9, RZ, RZ, UR11 ;  /* 0x0000000bff097e24 */ /* 0x000fc4000f8e00ff */
[----:B------:R-:W-:Y:S01]  /*1900*/  IMAD.MOV.U32 R65, RZ, RZ, RZ ;  /* 0x000000ffff417224 */ /* 0x000fe200078e00ff */
[----:B------:R-:W-:Y:S01]  /*1910*/  ISETP.NE.AND P1, PT, R5, RZ, PT ;  /* 0x000000ff0500720c */ /* 0x000fe20003f25270 */
[C---:B------:R-:W-:Y:S02]  /*1920*/  IMAD R16, R0.reuse, R159, R16 ;  /* 0x0000009f00107224 */ /* 0x040fe400078e0210 */
[----:B------:R-:W-:Y:S01]  /*1930*/  IMAD.WIDE.U32 R30, R0, R158, R30 ;  /* 0x0000009e001e7225 */ /* 0x000fe200078e001e */
[----:B------:R-:W-:-:S03]  /*1940*/  @P4 IADD3 R12, PT, PT, R12, 0x1, RZ ;  /* 0x000000010c0c4810 */ /* 0x000fc60007ffe0ff */
[----:B------:R-:W-:-:S04]  /*1950*/  IMAD.WIDE.U32 R20, R9, 0x40, R64 ;  /* 0x0000004009147825 */ /* 0x000fc800078e0040 */
[----:B------:R-:W-:-:S04]  /*1960*/  IMAD.MOV.U32 R6, RZ, RZ, R12 ;  /* 0x000000ffff067224 */ /* 0x000fc800078e000c */
[----:B------:R-:W-:Y:S01]  /*1970*/  @!P2 IMAD.MOV R6, RZ, RZ, -R6 ;  /* 0x000000ffff06a224 */ /* 0x000fe200078e0a06 */
[----:B------:R-:W-:-:S05]  /*1980*/  @!P1 LOP3.LUT R6, RZ, R5, RZ, 0x33, !PT ;  /* 0x00000005ff069212 */ /* 0x000fca00078e33ff */
[----:B------:R-:W-:Y:S02]  /*1990*/  IMAD R5, R27, R6, RZ ;  /* 0x000000061b057224 */ /* 0x000fe400078e02ff */
[----:B------:R-:W-:Y:S01]  /*19a0*/  IMAD R161, R157, R64, RZ ;  /* 0x000000409da17224 */ /* 0x000fe200078e02ff */
[----:B------:R-:W-:Y:S01]  /*19b0*/  IADD3 R59, PT, PT, R57, -0x1, RZ ;  /* 0xffffffff393b7810 */ /* 0x000fe20007ffe0ff */
[----:B------:R-:W-:Y:S01]  /*19c0*/  IMAD.SHL.U32 R66, R63, 0x4, RZ ;  /* 0x000000043f427824 */ /* 0x000fe200078e00ff */
[----:B------:R-:W-:-:S03]  /*19d0*/  SHF.L.U32 R86, R57, 0x7, RZ ;  /* 0x0000000739567819 */ /* 0x000fc600000006ff */
[----:B------:R-:W-:Y:S01]  /*19e0*/  IMAD.SHL.U32 R56, R59, 0x80, RZ ;  /* 0x000000803b387824 */ /* 0x000fe200078e00ff */
[----:B------:R-:W-:Y:S01]  /*19f0*/  LOP3.LUT R71, R66, 0xc, RZ, 0xc0, !PT ;  /* 0x0000000c42477812 */ /* 0x000fe200078ec0ff */
[----:B--2---:R-:W-:Y:S02]  /*1a00*/  @P0 IMAD R0, R23, R170, RZ ;  /* 0x000000aa17000224 */ /* 0x004fe400078e02ff */
[----:B---3--:R-:W-:Y:S02]  /*1a10*/  @!P0 IMAD R9, R29, UR10, RZ ;  /* 0x0000000a1d098c24 */ /* 0x008fe4000f8e02ff */
[----:B------:R-:W-:-:S04]  /*1a20*/  @!P0 IMAD.WIDE.U32 R32, R28, UR10, RZ ;  /* 0x0000000a1c208c25 */ /* 0x000fc8000f8e00ff */
[----:B------:R-:W-:Y:S02]  /*1a30*/  IMAD.IADD R29, R31, 0x1, R16 ;  /* 0x000000011f1d7824 */ /* 0x000fe400078e0210 */
[----:B------:R-:W-:Y:S01]  /*1a40*/  @P0 IMAD.WIDE.U32 R16, R22, R170, RZ ;  /* 0x000000aa16100225 */ /* 0x000fe200078e00ff */
[----:B------:R-:W-:-:S03]  /*1a50*/  @!P0 MOV R12, R32 ;  /* 0x00000020000c8202 */ /* 0x000fc60000000f00 */
[----:B------:R-:W-:Y:S01]  /*1a60*/  @P0 IMAD.MOV.U32 R12, RZ, RZ, R16 ;  /* 0x000000ffff0c0224 */ /* 0x000fe200078e0010 */
[----:B------:R-:W-:Y:S01]  /*1a70*/  MOV R28, R30 ;  /* 0x0000001e001c7202 */ /* 0x000fe20000000f00 */
[----:B------:R-:W-:Y:S02]  /*1a80*/  @!P0 IMAD.IADD R9, R33, 0x1, R9 ;  /* 0x0000000121098824 */ /* 0x000fe400078e0209 */
[----:B------:R-:W-:Y:S01]  /*1a90*/  @P0 IMAD.IADD R9, R17, 0x1, R0 ;  /* 0x0000000111090824 */ /* 0x000fe200078e0200 */
[----:B------:R-:W-:Y:S02]  /*1aa0*/  IADD3 R30, P1, PT, R10, R12, RZ ;  /* 0x0000000c0a1e7210 */ /* 0x000fe40007f3e0ff */
[----:B------:R-:W-:Y:S02]  /*1ab0*/  SHF.R.S32.HI R0, RZ, 0x1f, R6 ;  /* 0x0000001fff007819 */ /* 0x000fe40000011406 */
[----:B------:R-:W-:Y:S02]  /*1ac0*/  IADD3.X R31, PT, PT, RZ, R9, RZ, P1, !PT ;  /* 0x00000009ff1f7210 */ /* 0x000fe40000ffe4ff */
[----:B------:R-:W-:Y:S01]  /*1ad0*/  LOP3.LUT R16, R60, 0xc0, RZ, 0xc0, !PT ;  /* 0x000000c03c107812 */ /* 0x000fe200078ec0ff */
[----:B------:R-:W-:-:S03]  /*1ae0*/  IMAD.WIDE.U32 R28, R6, R26, R28 ;  /* 0x0000001a061c7225 */ /* 0x000fc600078e001c */
[----:B------:R-:W-:Y:S01]  /*1af0*/  LOP3.LUT R17, R16, 0x18, R63, 0xf8, !PT ;  /* 0x0000001810117812 */ /* 0x000fe200078ef83f */
[----:B------:R-:W-:Y:S01]  /*1b00*/  IMAD R26, R0, R26, R5 ;  /* 0x0000001a001a7224 */ /* 0x000fe200078e0205 */
[----:B------:R-:W-:Y:S01]  /*1b10*/  IADD3 R16, P1, PT, R10, R8, RZ ;  /* 0x000000080a107210 */ /* 0x000fe20007f3e0ff */
[-C--:B------:R-:W-:Y:S02]  /*1b20*/  IMAD R5, R25, R168.reuse, RZ ;  /* 0x000000a819057224 */ /* 0x080fe400078e02ff */
[----:B------:R-:W-:Y:S01]  /*1b30*/  IMAD.WIDE.U32 R30, R24, R168, R30 ;  /* 0x000000a8181e7225 */ /* 0x000fe200078e001e */
[----:B------:R-:W-:-:S03]  /*1b40*/  SHF.R.S32.HI R8, RZ, 0x1f, R69 ;  /* 0x0000001fff087819 */ /* 0x000fc60000011445 */
[-C--:B------:R-:W-:Y:S02]  /*1b50*/  IMAD R9, R21, R22.reuse, RZ ;  /* 0x0000001615097224 */ /* 0x080fe400078e02ff */
[----:B------:R-:W-:Y:S01]  /*1b60*/  IMAD.IADD R31, R31, 0x1, R5 ;  /* 0x000000011f1f7824 */ /* 0x000fe200078e0205 */
[----:B------:R-:W-:Y:S01]  /*1b70*/  LEA.HI R5, R8, R69, RZ, 0x7 ;  /* 0x0000004508057211 */ /* 0x000fe200078f38ff */
[C---:B------:R-:W-:Y:S01]  /*1b80*/  IMAD R9, R20.reuse, R23, R9 ;  /* 0x0000001714097224 */ /* 0x040fe200078e0209 */
[----:B------:R-:W-:Y:S01]  /*1b90*/  LOP3.LUT R17, R17, 0x18, R60, 0x78, !PT ;  /* 0x0000001811117812 */ /* 0x000fe200078e783c */
[----:B------:R-:W-:Y:S01]  /*1ba0*/  IMAD.WIDE.U32 R20, R20, R22, R30 ;  /* 0x0000001614147225 */ /* 0x000fe200078e001e */
[----:B------:R-:W-:Y:S02]  /*1bb0*/  SHF.R.S32.HI R5, RZ, 0x7, R5 ;  /* 0x00000007ff057819 */ /* 0x000fe40000011405 */
[----:B------:R-:W-:Y:S01]  /*1bc0*/  LOP3.LUT R60, R17, 0x1f20, R60, 0xf8, !PT ;  /* 0x00001f20113c7812 */ /* 0x000fe200078ef83c */
[----:B------:R-:W-:Y:S01]  /*1bd0*/  IMAD.X R17, RZ, RZ, R4, P1 ;  /* 0x000000ffff117224 */ /* 0x000fe200008e0604 */
[----:B------:R-:W-:-:S02]  /*1be0*/  IADD3 R9, PT, PT, R21, R9, RZ ;  /* 0x0000000915097210 */ /* 0x000fc40007ffe0ff */
[----:B----4-:R-:W-:Y:S02]  /*1bf0*/  LEA R92, P1, R20, R18, 0x1 ;  /* 0x00000012145c7211 */ /* 0x010fe400078208ff */
[----:B------:R-:W-:Y:S01]  /*1c00*/  VIMNMX R68, PT, PT, R160, R5, !PT ;  /* 0x00000005a0447248 */ /* 0x000fe20007fe0100 */
[----:B------:R-:W-:Y:S01]  /*1c10*/  IMAD.IADD R27, R29, 0x1, R26 ;  /* 0x000000011d1b7824 */ /* 0x000fe200078e021a */
[----:B------:R-:W-:Y:S01]  /*1c20*/  LEA.HI.X R93, R20, R19, R9, 0x1, P1 ;  /* 0x00000013145d7211 */ /* 0x000fe200008f0c09 */
[----:B------:R-:W-:Y:S01]  /*1c30*/  IMAD.WIDE.U32 R16, R64, R156, R16 ;  /* 0x0000009c40107225 */ /* 0x000fe200078e0010 */
[----:B------:R-:W-:Y:S02]  /*1c40*/  ISETP.GT.U32.AND P1, PT, R57, R68, PT ;  /* 0x000000443900720c */ /* 0x000fe40003f24070 */
[----:B------:R-:W-:Y:S01]  /*1c50*/  MOV R26, R28 ;  /* 0x0000001c001a7202 */ /* 0x000fe20000000f00 */
[----:B------:R-:W-:Y:S01]  /*1c60*/  IMAD.IADD R161, R17, 0x1, R161 ;  /* 0x0000000111a17824 */ /* 0x000fe200078e02a1 */
[----:B------:R-:W-:Y:S01]  /*1c70*/  LEA R162, P0, R16, R14, 0x1 ;  /* 0x0000000e10a27211 */ /* 0x000fe200078008ff */
[----:B------:R-:W-:-:S02]  /*1c80*/  IMAD R4, R159, R64, RZ ;  /* 0x000000409f047224 */ /* 0x000fc400078e02ff */
[----:B------:R-:W-:Y:S01]  /*1c90*/  IMAD.WIDE.U32 R26, R64, R158, R26 ;  /* 0x0000009e401a7225 */ /* 0x000fe200078e001a */
[----:B------:R-:W-:-:S03]  /*1ca0*/  LEA.HI.X R161, R16, R15, R161, 0x1, P0 ;  /* 0x0000000f10a17211 */ /* 0x000fc600000f0ca1 */
        /* <DEDUP_REMOVED lines=21> */
[----:B------:R-:W-:Y:S01]  /*1e00*/  IMAD.IADD R88, R69, 0x1, -R86 ;  /* 0x0000000145587824 */ /* 0x000fe200078e0a56 */
[----:B------:R-:W-:Y:S01]  /*1e10*/  SHF.R.S32.HI R13, RZ, 0x1, R13 ;  /* 0x00000001ff0d7819 */ /* 0x000fe2000001140d */
[----:B------:R-:W-:Y:S01]  /*1e20*/  VIADD R73, R64, 0x20 ;  /* 0x0000002040497836 */ /* 0x000fe20000000000 */
[----:B------:R-:W-:Y:S01]  /*1e30*/  IADD3 R86, PT, PT, -R86, R62, RZ ;  /* 0x0000003e56567210 */ /* 0x000fe20007ffe1ff */
[C---:B------:R-:W-:Y:S01]  /*1e40*/  VIADD R89, R64.reuse, 0x60 ;  /* 0x0000006040597836 */ /* 0x040fe20000000000 */
[----:B------:R-:W-:Y:S01]  /*1e50*/  IADD3 R91, PT, PT, R64, 0x40, RZ ;  /* 0x00000040405b7810 */ /* 0x000fe20007ffe0ff */
[----:B------:R-:W-:Y:S01]  /*1e60*/  IMAD.MOV.U32 R81, RZ, RZ, R161 ;  /* 0x000000ffff517224 */ /* 0x000fe200078e00a1 */
[----:B------:R-:W-:-:S02]  /*1e70*/  MOV R87, R57 ;  /* 0x0000003900577202 */ /* 0x000fc40000000f00 */
[----:B------:R-:W-:Y:S02]  /*1e80*/  MOV R80, R162 ;  /* 0x000000a200507202 */ /* 0x000fe40000000f00 */
[----:B------:R-:W-:Y:S02]  /*1e90*/  MOV R82, R164 ;  /* 0x000000a400527202 */ /* 0x000fe40000000f00 */
[----:B------:R-:W-:Y:S01]  /*1ea0*/  MOV R83, R165 ;  /* 0x000000a500537202 */ /* 0x000fe20000000f00 */
[----:B--2---:R-:W-:Y:S02]  /*1eb0*/  IMAD R8, R21, UR10, RZ ;  /* 0x0000000a15087c24 */ /* 0x004fe4000f8e02ff */
[----:B------:R-:W-:-:S04]  /*1ec0*/  IMAD.WIDE.U32 R20, R20, UR10, R10 ;  /* 0x0000000a14147c25 */ /* 0x000fc8000f8e000a */
[----:B------:R-:W-:Y:S02]  /*1ed0*/  IMAD.IADD R21, R21, 0x1, R8 ;  /* 0x0000000115157824 */ /* 0x000fe400078e0208 */
[----:B---3--:R-:W-:-:S04]  /*1ee0*/  IMAD.WIDE.U32 R14, R26, UR10, R10 ;  /* 0x0000000a1a0e7c25 */ /* 0x008fc8000f8e000a */
[----:B------:R-:W-:Y:S02]  /*1ef0*/  IMAD R8, R27, UR10, RZ ;  /* 0x0000000a1b087c24 */ /* 0x000fe4000f8e02ff */
[-C--:B----4-:R-:W-:Y:S02]  /*1f00*/  IMAD R9, R95, R72.reuse, RZ ;  /* 0x000000485f097224 */ /* 0x090fe400078e02ff */
[----:B------:R-:W-:Y:S02]  /*1f10*/  IMAD.IADD R15, R15, 0x1, R8 ;  /* 0x000000010f0f7824 */ /* 0x000fe400078e0208 */
[----:B------:R-:W-:-:S04]  /*1f20*/  IMAD.WIDE.U32 R20, R94, R72, R20 ;  /* 0x000000485e147225 */ /* 0x000fc800078e0014 */
[-C--:B-----5:R-:W-:Y:S01]  /*1f30*/  IMAD R8, R97, R72.reuse, RZ ;  /* 0x0000004861087224 */ /* 0x0a0fe200078e02ff */
        /* <DEDUP_REMOVED lines=35> */
[----:B------:R-:W-:-:S02]  /*2170*/  SHF.L.U32 R78, R78, 0x1, RZ ;  /* 0x000000014e4e7819 */ /* 0x000fc400000006ff */
[----:B------:R-:W-:Y:S02]  /*2180*/  LEA.HI.X R75, R20, R19, R75, 0x1, P1 ;  /* 0x00000013144b7211 */ /* 0x000fe400008f0c4b */
[----:B------:R-:W-:Y:S02]  /*2190*/  LEA.HI.X R9, R22, R17, R9, 0x1, P0 ;  /* 0x0000001116097211 */ /* 0x000fe400000f0c09 */
[C---:B------:R-:W-:Y:S02]  /*21a0*/  IADD3 R48, P1, PT, R4.reuse, R14, RZ ;  /* 0x0000000e04307210 */ /* 0x040fe40007f3e0ff */
[----:B------:R-:W-:Y:S02]  /*21b0*/  IADD3 R76, P3, PT, R4, R78, RZ ;  /* 0x0000004e044c7210 */ /* 0x000fe40007f7e0ff */
[C---:B------:R-:W-:Y:S01]  /*21c0*/  IADD3 R14, P0, PT, R2.reuse, R14, RZ ;  /* 0x0000000e020e7210 */ /* 0x040fe20007f1e0ff */
[----:B------:R-:W-:Y:S01]  /*21d0*/  IMAD.X R49, R5, 0x1, R0, P1 ;  /* 0x0000000105317824 */ /* 0x000fe200008e0600 */
[----:B------:R-:W-:-:S02]  /*21e0*/  IADD3 R78, P2, PT, R2, R78, RZ ;  /* 0x0000004e024e7210 */ /* 0x000fc40007f5e0ff */
[-C--:B------:R-:W-:Y:S01]  /*21f0*/  IADD3.X R77, PT, PT, R5, R79.reuse, RZ, P3, !PT ;  /* 0x0000004f054d7210 */ /* 0x080fe20001ffe4ff */
[C---:B------:R-:W-:Y:S01]  /*2200*/  IMAD.X R15, R3.reuse, 0x1, R0, P0 ;  /* 0x00000001030f7824 */ /* 0x040fe200000e0600 */
[----:B------:R-:W-:Y:S02]  /*2210*/  IADD3.X R79, PT, PT, R3, R79, RZ, P2, !PT ;  /* 0x0000004f034f7210 */ /* 0x000fe400017fe4ff */
[----:B------:R-:W-:-:S13]  /*2220*/  ISETP.GE.AND P3, PT, R10, R167, PT ;  /* 0x000000a70a00720c */ /* 0x000fda0003f66270 */
.L_x_9349:
[----:B------:R-:W-:Y:S01]  /*2230*/  SHF.L.U64.HI R2, R94, 0x6, R95 ;  /* 0x000000065e027819 */ /* 0x000fe2000001025f */
[----:B------:R-:W-:Y:S01]  /*2240*/  VIADD R86, R86, 0x80 ;  /* 0x0000008056567836 */ /* 0x000fe20000000000 */
[----:B------:R-:W-:Y:S01]  /*2250*/  SHF.L.U64.HI R0, R158, 0x6, R159 ;  /* 0x000000069e007819 */ /* 0x000fe2000001029f */
[----:B------:R-:W-:Y:S01]  /*2260*/  VIADD R88, R88, 0x80 ;  /* 0x0000008058587836 */ /* 0x000fe20000000000 */
[----:B----4-:R-:W-:Y:S01]  /*2270*/  SHF.L.U64.HI R98, R96, 0x6, R97 ;  /* 0x0000000660627819 */ /* 0x010fe20000010261 */
[----:B------:R-:W-:Y:S01]  /*2280*/  IMAD.SHL.U32 R17, R94, 0x40, RZ ;  /* 0x000000405e117824 */ /* 0x000fe200078e00ff */
        /* <DEDUP_REMOVED lines=75> */
.L_x_9328:
        /* <DEDUP_REMOVED lines=75> */
.L_x_9332:
[----:B------:R-:W-:Y:S05]  /*2bf0*/  BSYNC.RECONVERGENT B0 ;  /* 0x0000000000007941 */ /* 0x000fea0003800200 */
.L_x_9331:
        /* <DEDUP_REMOVED lines=52> */
.L_x_9334:
[----:B------:R-:W-:Y:S05]  /*2f40*/  BSYNC.RECONVERGENT B0 ;  /* 0x0000000000007941 */ /* 0x000fea0003800200 */
.L_x_9333:
        /* <DEDUP_REMOVED lines=57> */
.L_x_9336:
[----:B------:R-:W-:Y:S05]  /*32e0*/  BSYNC.RECONVERGENT B0 ;  /* 0x0000000000007941 */ /* 0x000fea0003800200 */
.L_x_9335:
        /* <DEDUP_REMOVED lines=57> */
.L_x_9338:
[----:B------:R-:W-:Y:S05]  /*3680*/  BSYNC.RECONVERGENT B0 ;  /* 0x0000000000007941 */ /* 0x000fea0003800200 */
.L_x_9337:
[----:B------:R-:W5:Y:S02]  /*3690*/  LD.E R3, desc[UR4][R84.64+0xd0] ;  /* 0x0000d00454037980 */ /* 0x000f64000c101900 */
[----:B-----5:R-:W-:Y:S05]  /*36a0*/  IMAD.U32 R3, R3, -0x40, RZ ;  /* 0xffffffc003037824 */ /* 0x020fea00078e00ff */
[C---:B------:R-:W-:Y:S02]  /*36b0*/  LEA R14, P1, R3.reuse, R14, 0x1 ;  /* 0x0000000e030e7211 */ /* 0x040fe400078208ff */
[C---:B------:R-:W-:Y:S02]  /*36c0*/  LEA R48, P0, R3.reuse, R48, 0x1 ;  /* 0x0000003003307211 */ /* 0x040fe400078008ff */
[C---:B------:R-:W-:Y:S02]  /*36d0*/  LEA.HI.X.SX32 R15, R3.reuse, R15, 0x1, P1 ;  /* 0x0000000f030f7211 */ /* 0x040fe400008f0eff */
[----:B------:R-:W-:Y:S01]  /*36e0*/  LEA.HI.X.SX32 R49, R3, R49, 0x1, P0 ;  /* 0x0000003103317211 */ /* 0x000fe200000f0eff */
[----:B------:R-:W-:Y:S05]  /*36f0*/  BRA `(.L_x_9329) ;  /* 0x0000001800487947 */ /* 0x000fea0003800000 */
.L_x_9330:
        /* <DEDUP_REMOVED lines=99> */
.L_x_9340:
[----:B------:R-:W-:Y:S05]  /*3d30*/  BSYNC.RECONVERGENT B0 ;  /* 0x0000000000007941 */ /* 0x000fea0003800200 */
.L_x_9339:
        /* <DEDUP_REMOVED lines=97> */
.L_x_9342:
[----:B------:R-:W-:Y:S05]  /*4350*/  BSYNC.RECONVERGENT B0 ;  /* 0x0000000000007941 */ /* 0x000fea0003800200 */
.L_x_9341:
        /* <DEDUP_REMOVED lines=100> */
.L_x_9344:
[----:B------:R-:W-:Y:S05]  /*49a0*/  BSYNC.RECONVERGENT B0 ;  /* 0x0000000000007941 */ /* 0x000fea0003800200 */
.L_x_9343:
        /* <DEDUP_REMOVED lines=96> */
.L_x_9346:
[----:B------:R-:W-:Y:S05]  /*4fb0*/  BSYNC.RECONVERGENT B0 ;  /* 0x0000000000007941 */ /* 0x000fea0003800200 */
.L_x_9345:
[----:B------:R-:W5:Y:S02]  /*4fc0*/  LD.E R3, desc[UR4][R84.64+0xd0] ;  /* 0x0000d00454037980 */ /* 0x000f64000c101900 */
[----:B-----5:R-:W-:Y:S05]  /*4fd0*/  IMAD.U32 R3, R3, -0x40, RZ ;  /* 0xffffffc003037824 */ /* 0x020fea00078e00ff */
[C---:B------:R-:W-:Y:S02]  /*4fe0*/  LEA R78, P1, R3.reuse, R78, 0x1 ;  /* 0x0000004e034e7211 */ /* 0x040fe400078208ff */
[C---:B------:R-:W-:Y:S02]  /*4ff0*/  LEA R76, P0, R3.reuse, R76, 0x1 ;  /* 0x0000004c034c7211 */ /* 0x040fe400078008ff */
[C---:B------:R-:W-:Y:S02]  /*5000*/  LEA.HI.X.SX32 R79, R3.reuse, R79, 0x1, P1 ;  /* 0x0000004f034f7211 */ /* 0x040fe400008f0eff */
[----:B------:R-:W-:Y:S09]  /*5010*/  LEA.HI.X.SX32 R77, R3, R77, 0x1, P0 ;  /* 0x0000004d034d7211 */ /* 0x000ff200000f0eff */
.L_x_9329:
[----:B------:R-:W-:Y:S05]  /*5020*/  BSYNC.RECONVERGENT B1 ;  /* 0x0000000000017941 */ /* 0x000fea0003800200 */
.L_x_9327:
        /* <DEDUP_REMOVED lines=102> */
.L_x_9348:
[----:B------:R-:W-:Y:S05]  /*5690*/  BSYNC.RECONVERGENT B0 ;  /* 0x0000000000007941 */ /* 0x000fea0003800200 */
.L_x_9347:
[----:B------:R-:W-:Y:S05]  /*56a0*/  @P2 BRA `(.L_x_9349) ;  /* 0xffffffc800e02947 */ /* 0x000fea000383ffff */
.L_x_9326:
[----:B------:R-:W-:Y:S05]  /*56b0*/  WARPSYNC.ALL ;  /* 0x0000000000007948 */ /* 0x000fea0003800000 */
[----:B------:R-:W-:Y:S06]  /*56c0*/  BAR.SYNC.DEFER_BLOCKING 0x0 ;  /* 0x0000000000007b1d */ /* 0x000fec0000010000 */
[----:B------:R-:W2:Y:S01]  /*56d0*/  LD.E R9, desc[UR4][R84.64+0xd0] ;  /* 0x0000d00454097980 */ /* 0x000ea2000c101900 */
[----:B------:R-:W-:Y:S01]  /*56e0*/  BSSY.RECONVERGENT B2, `(.L_x_9350) ;  /* 0x000016c000027945 */ /* 0x000fe20003800200 */
[----:B--2---:R-:W-:-:S13]  /*56f0*/  ISETP.NE.AND P0, PT, R9, RZ, PT ;  /* 0x000000ff0900720c */ /* 0x004fda0003f05270 */
[----:B------:R-:W-:Y:S05]  /*5700*/  @P0 BRA `(.L_x_9351) ;  /* 0x0000000000680947 */ /* 0x000fea0003800000 */
[----:B------:R-:W-:Y:S01]  /*5710*/  IADD3 R3, PT, PT, R169, -UR12, RZ ;  /* 0x8000000ca9037c10 */ /* 0x000fe2000fffe0ff */
        /* <DEDUP_REMOVED lines=10> */
.L_x_9354:
[----:B------:R2:W-:Y:S02]  /*57c0*/  STS.128 [R60], RZ ;  /* 0x000000ff3c007388 */ /* 0x0005e40000000c00 */
.L_x_9353:
[----:B------:R-:W-:Y:S05]  /*57d0*/  BSYNC.RECONVERGENT B0 ;  /* 0x0000000000007941 */ /* 0x000fea0003800200 */
.L_x_9352:
        /* <DEDUP_REMOVED lines=13> */
.L_x_9351:
        /* <DEDUP_REMOVED lines=15> */
[----:B---3--:R-:W-:-:S05]  /*59a0*/  IADD3 R0, PT, PT, R0, UR12, R69 ;  /* 0x0000000c00007c10 */ /* 0x008fca000fffe045 */
        /* <DEDUP_REMOVED lines=9> */
[----:B------:R-:W-:Y:S01]  /*5a40*/  IADD3 R17, PT, PT, R169, -UR12, RZ ;  /* 0x8000000ca9117c10 */ /* 0x000fe2000fffe0ff */
        /* <DEDUP_REMOVED lines=57> */
.L_x_9361:
[----:B------:R-:W-:Y:S05]  /*5de0*/  BSYNC.RECONVERGENT B0 ;  /* 0x0000000000007941 */ /* 0x000fea0003800200 */
.L_x_9360:
[----:B-----5:R3:W-:Y:S01]  /*5df0*/  STS.128 [R60], R12 ;  /* 0x0000000c3c007388 */ /* 0x0207e20000000c00 */
[----:B------:R-:W-:Y:S05]  /*5e00*/  BRA `(.L_x_9358) ;  /* 0x0000000000047947 */ /* 0x000fea0003800000 */
.L_x_9359:
[----:B------:R2:W-:Y:S02]  /*5e10*/  STS.128 [R60], RZ ;  /* 0x000000ff3c007388 */ /* 0x0005e40000000c00 */
.L_x_9358:
[----:B------:R-:W-:Y:S05]  /*5e20*/  BSYNC.RECONVERGENT B1 ;  /* 0x0000000000017941 */ /* 0x000fea0003800200 */
.L_x_9357:
        /* <DEDUP_REMOVED lines=59> */
.L_x_9363:
[----:B------:R-:W-:Y:S05]  /*61e0*/  BSYNC.RECONVERGENT B0 ;  /* 0x0000000000007941 */ /* 0x000fea0003800200 */
.L_x_9362:
[----:B-----5:R3:W-:Y:S01]  /*61f0*/  STS.128 [R60+0x800], R12 ;  /* 0x0008000c3c007388 */ /* 0x0207e20000000c00 */
[----:B------:R-:W-:Y:S05]  /*6200*/  BRA `(.L_x_9355) ;  /* 0x0000000800e47947 */ /* 0x000fea0003800000 */
.L_x_9356:
[----:B------:R1:W5:Y:S01]  /*6210*/  LD.E R33, desc[UR4][R84.64+0xc0] ;  /* 0x0000c00454217980 */ /* 0x000362000c101900 */
[----:B------:R-:W-:Y:S01]  /*6220*/  VIADD R31, R169, -UR12 ;  /* 0x8000000ca91f7c36 */ /* 0x000fe20008000000 */
        /* <DEDUP_REMOVED lines=89> */
.L_x_9368:
[----:B------:R-:W-:Y:S05]  /*67c0*/  BSYNC.RECONVERGENT B0 ;  /* 0x0000000000007941 */ /* 0x000fea0003800200 */
.L_x_9367:
[----:B-----5:R3:W-:Y:S01]  /*67d0*/  STS.128 [R60], R20 ;  /* 0x000000143c007388 */ /* 0x0207e20000000c00 */
[----:B------:R-:W-:Y:S05]  /*67e0*/  BRA `(.L_x_9365) ;  /* 0x0000000000047947 */ /* 0x000fea0003800000 */
.L_x_9366:
[----:B------:R2:W-:Y:S02]  /*67f0*/  STS.128 [R60], RZ ;  /* 0x000000ff3c007388 */ /* 0x0005e40000000c00 */
.L_x_9365:
[----:B------:R-:W-:Y:S05]  /*6800*/  BSYNC.RECONVERGENT B1 ;  /* 0x0000000000017941 */ /* 0x000fea0003800200 */
.L_x_9364:
        /* <DEDUP_REMOVED lines=87> */
.L_x_9370:
[----:B------:R-:W-:Y:S05]  /*6d80*/  BSYNC.RECONVERGENT B0 ;  /* 0x0000000000007941 */ /* 0x000fea0003800200 */
.L_x_9369:
[----:B-----5:R1:W-:Y:S02]  /*6d90*/  STS.128 [R60+0x800], R20 ;  /* 0x000800143c007388 */ /* 0x0203e40000000c00 */
.L_x_9355:
[----:B------:R-:W-:Y:S05]  /*6da0*/  BSYNC.RECONVERGENT B2 ;  /* 0x0000000000027941 */ /* 0x000fea0003800200 */
.L_x_9350:
        /* <DEDUP_REMOVED lines=12> */
.L_x_9373:
[----:B------:R1:W-:Y:S02]  /*6e70*/  STS.128 [R60+0x1000], RZ ;  /* 0x001000ff3c007388 */ /* 0x0003e40000000c00 */
.L_x_9372:
[----:B------:R-:W-:Y:S05]  /*6e80*/  BSYNC.RECONVERGENT B0 ;  /* 0x0000000000007941 */ /* 0x000fea0003800200 */
.L_x_9371:
        /* <DEDUP_REMOVED lines=14> */
.L_x_9376:
[----:B------:R1:W-:Y:S02]  /*6f70*/  STS.128 [R60+0x1800], RZ ;  /* 0x001800ff3c007388 */ /* 0x0003e40000000c00 */
.L_x_9375:
[----:B------:R-:W-:Y:S05]  /*6f80*/  BSYNC.RECONVERGENT B0 ;  /* 0x0000000000007941 */ /* 0x000fea0003800200 */
.L_x_9374:
        /* <DEDUP_REMOVED lines=13> */
.L_x_9379:
[----:B------:R1:W-:Y:S02]  /*7060*/  STS.128 [R60+0x2000], RZ ;  /* 0x002000ff3c007388 */ /* 0x0003e40000000c00 */
.L_x_9378:
[----:B------:R-:W-:Y:S05]  /*7070*/  BSYNC.RECONVERGENT B0 ;  /* 0x0000000000007941 */ /* 0x000fea0003800200 */
.L_x_9377:
        /* <DEDUP_REMOVED lines=13> */
.L_x_9382:
[----:B------:R1:W-:Y:S02]  /*7150*/  STS.128 [R60+0x2800], RZ ;  /* 0x002800ff3c007388 */ /* 0x0003e40000000c00 */
.L_x_9381:
[----:B------:R-:W-:Y:S05]  /*7160*/  BSYNC.RECONVERGENT B0 ;  /* 0x0000000000007941 */ /* 0x000fea0003800200 */
.L_x_9380:
[----:B--2-4-:R-:W2:Y:S04]  /*7170*/  LD.E.64 R16, desc[UR4][R84.64+0x1c0] ;  /* 0x0001c00454107980 */ /* 0x014ea8000c101b00 */
[----:B------:R-:W4:Y:S01]  /*7180*/  LD.E.64 R14, desc[UR4][R84.64+0x1b8] ;  /* 0x0001b804540e7980 */ /* 0x000f22000c101b00 */
[----:B-1----:R-:W-:Y:S02]  /*7190*/  MOV R12, R168 ;  /* 0x000000a8000c7202 */ /* 0x002fe40000000f00 */
[----:B------:R-:W-:Y:S01]  /*71a0*/  MOV R13, RZ ;  /* 0x000000ff000d7202 */ /* 0x000fe20000000f00 */
[----:B---3--:R-:W3:Y:S04]  /*71b0*/  LD.E R6, desc[UR4][R84.64+0xd8] ;  /* 0x0000d80454067980 */ /* 0x008ee8000c101900 */
[----:B------:R-:W0:Y:S04]  /*71c0*/  LDGDEPBAR ;  /* 0x00000000000079af */ /* 0x000e280000000000 */
[----:B------:R1:W5:Y:S01]  /*71d0*/  LD.E R127, desc[UR4][R84.64+0x184] ;  /* 0x00018404547f7980 */ /* 0x000362000c101900 */
[----:B--2---:R-:W-:-:S04]  /*71e0*/  IMAD.WIDE.U32 R12, R16, UR10, R12 ;  /* 0x0000000a100c7c25 */ /* 0x004fc8000f8e000c */
[----:B------:R-:W-:Y:S01]  /*71f0*/  IMAD R0, R17, UR10, RZ ;  /* 0x0000000a11007c24 */ /* 0x000fe2000f8e02ff */
[----:B----4-:R-:W-:-:S04]  /*7200*/  LEA R14, P0, R12, R14, 0x2 ;  /* 0x0000000e0c0e7211 */ /* 0x010fc800078010ff */
[----:B------:R-:W-:-:S04]  /*7210*/  IADD3 R0, PT, PT, R13, R0, RZ ;  /* 0x000000000d007210 */ /* 0x000fc80007ffe0ff */
[----:B------:R-:W-:Y:S01]  /*7220*/  LEA.HI.X R15, R12, R15, R0, 0x2, P0 ;  /* 0x0000000f0c0f7211 */ /* 0x000fe200000f1400 */
[----:B---3--:R-:W2:Y:S01]  /*7230*/  MUFU.RCP R178, R6 ;  /* 0x0000000600b27308 */ /* 0x008ea20000001000 */
        /* <DEDUP_REMOVED lines=14> */
.L_x_9385:
[----:B------:R3:W-:Y:S01]  /*7320*/  STS.128 [R60+0x3000], RZ ;  /* 0x003000ff3c007388 */ /* 0x0007e20000000c00 */
[----:B------:R-:W-:Y:S05]  /*7330*/  BRA `(.L_x_9386) ;  /* 0x0000000000047947 */ /* 0x000fea0003800000 */
.L_x_9384:
[----:B------:R1:W-:Y:S02]  /*7340*/  STS.128 [R60+0x3000], RZ ;  /* 0x003000ff3c007388 */ /* 0x0003e40000000c00 */
.L_x_9386:
[----:B------:R-:W-:Y:S05]  /*7350*/  BSYNC.RECONVERGENT B0 ;  /* 0x0000000000007941 */ /* 0x000fea0003800200 */
.L_x_9383:
        /* <DEDUP_REMOVED lines=15> */
.L_x_9389:
[----:B------:R1:W-:Y:S02]  /*7450*/  STS.128 [R60+0x3800], RZ ;  /* 0x003800ff3c007388 */ /* 0x0003e40000000c00 */
.L_x_9388:
[----:B------:R-:W-:Y:S05]  /*7460*/  BSYNC.RECONVERGENT B0 ;  /* 0x0000000000007941 */ /* 0x000fea0003800200 */
.L_x_9387:
        /* <DEDUP_REMOVED lines=13> */
.L_x_9392:
[----:B------:R1:W-:Y:S02]  /*7540*/  STS.128 [R60+0x4000], RZ ;  /* 0x004000ff3c007388 */ /* 0x0003e40000000c00 */
.L_x_9391:
[----:B------:R-:W-:Y:S05]  /*7550*/  BSYNC.RECONVERGENT B0 ;  /* 0x0000000000007941 */ /* 0x000fea0003800200 */
.L_x_9390:
        /* <DEDUP_REMOVED lines=13> */
.L_x_9395:
[----:B------:R1:W-:Y:S02]  /*7630*/  STS.128 [R60+0x4800], RZ ;  /* 0x004800ff3c007388 */ /* 0x0003e40000000c00 */
.L_x_9394:
[----:B------:R-:W-:Y:S05]  /*7640*/  BSYNC.RECONVERGENT B0 ;  /* 0x0000000000007941 */ /* 0x000fea0003800200 */
.L_x_9393:
[----:B------:R-:W-:Y:S01]  /*7650*/  SHF.R.U32.HI R152, RZ, 0x1, R63 ;  /* 0x00000001ff987819 */ /* 0x000fe2000001163f */
[C---:B------:R-:W-:Y:S01]  /*7660*/  IMAD.SHL.U32 R125, R63.reuse, 0x20, RZ ;  /* 0x000000203f7d7824 */ /* 0x040fe200078e00ff */
[C---:B------:R-:W-:Y:S01]  /*7670*/  LOP3.LUT P0, R67, R63.reuse, 0x4, RZ, 0xc0, !PT ;  /* 0x000000043f437812 */ /* 0x040fe2000780c0ff */
[----:B-1----:R-:W-:Y:S01]  /*7680*/  IMAD.SHL.U32 R4, R63, 0x10, RZ ;  /* 0x000000103f047824 */ /* 0x002fe200078e00ff */
        /* <DEDUP_REMOVED lines=8> */
[--C-:B------:R-:W-:Y:S02]  /*7710*/  LOP3.LUT R6, R153, 0x20, R125.reuse, 0xf8, !PT ;  /* 0x0000002099067812 */ /* 0x100fe400078ef87d */
        /* <DEDUP_REMOVED lines=9> */
[--C-:B------:R-:W-:Y:S01]  /*77b0*/  IMAD R124, R124, 0x2, R61.reuse ;  /* 0x000000027c7c7824 */ /* 0x100fe200078e023d */
[----:B------:R-:W-:Y:S01]  /*77c0*/  LOP3.LUT R87, R152, 0x1f0, RZ, 0xc0, !PT ;  /* 0x000001f098577812 */ /* 0x000fe200078ec0ff */
[----:B------:R-:W-:Y:S01]  /*77d0*/  IMAD R65, R4, 0x2, R61 ;  /* 0x0000000204417824 */ /* 0x000fe200078e023d */
[----:B------:R-:W-:Y:S01]  /*77e0*/  LOP3.LUT R63, R63, 0x6, RZ, 0xc0, !PT ;  /* 0x000000063f3f7812 */ /* 0x000fe200078ec0ff */
[----:B------:R-:W-:Y:S01]  /*77f0*/  IMAD.IADD R16, R124, 0x1, R126 ;  /* 0x000000017c107824 */ /* 0x000fe200078e027e */
[----:B------:R-:W-:Y:S01]  /*7800*/  LDSM.16.M88.4 R4, [R124] ;  /* 0x000000007c04783b */ /* 0x000fe20000000200 */
[----:B------:R-:W-:-:S03]  /*7810*/  IMAD.IADD R128, R126, 0x1, R65 ;  /* 0x000000017e807824 */ /* 0x000fc600078e0241 */
[----:B------:R-:W1:Y:S04]  /*7820*/  LDSM.16.M88.4 R52, [R65+0x1800] ;  /* 0x001800004134783b */ /* 0x000e680000000200 */
[----:B-----5:R-:W-:Y:S04]  /*7830*/  LDSM.16.M88.4 R16, [R16] ;  /* 0x000000001010783b */ /* 0x020fe80000000200 */
[----:B------:R-:W-:Y:S04]  /*7840*/  LDSM.16.M88.4 R108, [R128+0x1800] ;  /* 0x00180000806c783b */ /* 0x000fe80000000200 */
[----:B------:R-:W2:Y:S04]  /*7850*/  LDSM.16.M88.4 R28, [R65+0x2400] ;  /* 0x00240000411c783b */ /* 0x000ea80000000200 */
[----:B------:R-:W3:Y:S04]  /*7860*/  LDSM.16.M88.4 R72, [R65+0x1400] ;  /* 0x001400004148783b */ /* 0x000ee80000000200 */
        /* <DEDUP_REMOVED lines=11> */
[----:B--2---:R-:W-:Y:S03]  /*7920*/  HMMA.16816.F32 R32, R4, R28, RZ ;  /* 0x0000001c0420723c */ /* 0x004fe600000018ff */
[----:B------:R-:W2:Y:S04]  /*7930*/  LDSM.16.M88.4 R116, [R128+0x1000] ;  /* 0x001000008074783b */ /* 0x000ea80000000200 */
[----:B------:R-:W2:Y:S01]  /*7940*/  LDSM.16.M88.4 R104, [R128+0x1c00] ;  /* 0x001c00008068783b */ /* 0x000ea20000000200 */
[C---:B------:R-:W-:Y:S08]  /*7950*/  HMMA.16816.F32 R68, R16.reuse, R108, R68 ;  /* 0x0000006c1044723c */ /* 0x040ff00000001844 */
[----:B------:R-:W-:Y:S01]  /*7960*/  HMMA.16816.F32 R52, R16, R110, R52 ;  /* 0x0000006e1034723c */ /* 0x000fe20000001834 */
[----:B------:R2:W2:Y:S01]  /*7970*/  LDSM.16.M88.4 R108, [R128+0x2c00] ;  /* 0x002c0000806c783b */ /* 0x0004a20000000200 */
[----:B------:R-:W-:-:S06]  /*7980*/  DEPBAR.LE SB0, 0x0 ;  /* 0x000080000000791a */ /* 0x000fcc0000000000 */
        /* <DEDUP_REMOVED lines=13> */
[----:B-1----:R-:W-:Y:S05]  /*7a60*/  HMMA.16816.F32 R32, R16, R96, R32 ;  /* 0x000000601020723c */ /* 0x002fea0000001820 */
[----:B------:R-:W-:Y:S01]  /*7a70*/  LOP3.LUT R96, R56, R63, RZ, 0xfc, !PT ;  /* 0x0000003f38607212 */ /* 0x000fe200078efcff */
[----:B------:R-:W-:-:S04]  /*7a80*/  IMAD.U32 R97, RZ, RZ, UR11 ;  /* 0x0000000bff617e24 */ /* 0x000fc8000f8e00ff */
[C---:B--2---:R-:W-:Y:S01]  /*7a90*/  VIADD R128, R96.reuse, 0x9 ;  /* 0x0000000960807836 */ /* 0x044fe20000000000 */
[C---:B------:R-:W-:Y:S03]  /*7aa0*/  HMMA.16816.F32 R28, R16.reuse, R98, R28 ;  /* 0x00000062101c723c */ /* 0x040fe6000000181c */
[----:B------:R-:W-:Y:S01]  /*7ab0*/  LOP3.LUT R98, R87, 0x7, R64, 0xf8, !PT ;  /* 0x0000000757627812 */ /* 0x000fe200078ef840 */
[C---:B------:R-:W-:Y:S02]  /*7ac0*/  VIADD R120, R96.reuse, 0x11 ;  /* 0x0000001160787836 */ /* 0x040fe40000000000 */
[C---:B------:R-:W-:Y:S02]  /*7ad0*/  VIADD R130, R96.reuse, 0x8 ;  /* 0x0000000860827836 */ /* 0x040fe40000000000 */
[----:B------:R-:W-:Y:S01]  /*7ae0*/  IMAD R97, R97, 0x40, R98 ;  /* 0x0000004061617824 */ /* 0x000fe200078e0262 */
[----:B------:R-:W-:Y:S03]  /*7af0*/  HMMA.16816.F32 R72, R16, R114, R72 ;  /* 0x000000721048723c */ /* 0x000fe60000001848 */
[----:B------:R-:W-:-:S02]  /*7b00*/  VIADD R122, R96, 0x10 ;  /* 0x00000010607a7836 */ /* 0x000fc40000000000 */
[----:B------:R-:W-:-:S03]  /*7b10*/  VIADD R114, R96, 0x20 ;  /* 0x0000002060727836 */ /* 0x000fc60000000000 */
[----:B------:R-:W-:Y:S03]  /*7b20*/  HMMA.16816.F32 R40, R16, R100, R40 ;  /* 0x000000641028723c */ /* 0x000fe60000001828 */
[----:B------:R-:W-:Y:S01]  /*7b30*/  IMAD.IADD R101, R96, 0x1, R169 ;  /* 0x0000000160657824 */ /* 0x000fe200078e02a9 */
[----:B------:R-:W-:-:S05]  /*7b40*/  IADD3 R100, PT, PT, R62, -R169, -R127 ;  /* 0x800000a93e647210 */ /* 0x000fca0007ffe87f */
[----:B------:R-:W-:Y:S01]  /*7b50*/  IMAD.IADD R179, R97, 0x1, R100 ;  /* 0x0000000161b37824 */ /* 0x000fe200078e0264 */
[C---:B------:R-:W-:Y:S03]  /*7b60*/  HMMA.16816.F32 R24, R16.reuse, R92, R24 ;  /* 0x0000005c1018723c */ /* 0x040fe60000001818 */
[----:B------:R-:W-:Y:S01]  /*7b70*/  IMAD.IADD R92, R58, 0x1, R98 ;  /* 0x000000013a5c7824 */ /* 0x000fe200078e0262 */
[----:B------:R-:W-:Y:S01]  /*7b80*/  IADD3 R98, PT, PT, R0, R62, -R169 ;  /* 0x0000003e00627210 */ /* 0x000fe20007ffe8a9 */
[C---:B------:R-:W-:Y:S01]  /*7b90*/  VIADD R177, R179.reuse, 0x8 ;  /* 0x00000008b3b17836 */ /* 0x040fe20000000000 */
[----:B------:R-:W-:Y:S01]  /*7ba0*/  ISETP.GT.AND P6, PT, R179, R128, PT ;  /* 0x00000080b300720c */ /* 0x000fe20003fc4270 */
[C-C-:B------:R-:W-:Y:S01]  /*7bb0*/  IMAD.IADD R0, R92.reuse, 0x1, -R101.reuse ;  /* 0x000000015c007824 */ /* 0x140fe200078e0a65 */
[C-C-:B------:R-:W-:Y:S01]  /*7bc0*/  IADD3 R149, PT, PT, R92.reuse, -0x31, -R101.reuse ;  /* 0xffffffcf5c957810 */ /* 0x140fe20007ffe865 */
[----:B------:R-:W-:Y:S01]  /*7bd0*/  IMAD.IADD R171, R97, 0x1, R98 ;  /* 0x0000000161ab7824 */ /* 0x000fe200078e0262 */
[C---:B------:R-:W-:Y:S03]  /*7be0*/  HMMA.16816.F32 R88, R16.reuse, R116, R88 ;  /* 0x000000741058723c */ /* 0x040fe60000001858 */
[--C-:B------:R-:W-:Y:S01]  /*7bf0*/  IADD3 R151, PT, PT, R92, -0x30, -R101.reuse ;  /* 0xffffffd05c977810 */ /* 0x100fe20007ffe865 */
[----:B------:R-:W-:Y:S01]  /*7c00*/  VIADD R93, R0, 0xfffffff8 ;  /* 0xfffffff8005d7836 */ /* 0x000fe20000000000 */
[----:B------:R-:W-:Y:S01]  /*7c10*/  IADD3 R143, PT, PT, R92, -0x40, -R101 ;  /* 0xffffffc05c8f7810 */ /* 0x000fe20007ffe865 */
[C---:B------:R-:W-:Y:S01]  /*7c20*/  VIADD R116, R96.reuse, 0x19 ;  /* 0x0000001960747836 */ /* 0x040fe20000000000 */
[C-C-:B------:R-:W-:Y:S01]  /*7c30*/  VIADDMNMX R176, R171.reuse, 0x1, R62.reuse, PT ;  /* 0x00000001abb07846 */ /* 0x140fe2000380013e */
[C---:B------:R-:W-:Y:S01]  /*7c40*/  VIADD R100, R96.reuse, 0x39 ;  /* 0x0000003960647836 */ /* 0x040fe20000000000 */
[----:B------:R-:W-:Y:S01]  /*7c50*/  VIADDMNMX R171, R171, 0x9, R62, PT ;  /* 0x00000009abab7846 */ /* 0x000fe2000380013e */
[C---:B------:R-:W-:Y:S03]  /*7c60*/  HMMA.16816.F32 R80, R16.reuse, R118, R80 ;  /* 0x000000761050723c */ /* 0x040fe60000001850 */
[C---:B------:R-:W-:Y:S01]  /*7c70*/  VIADD R62, R96.reuse, 0x1 ;  /* 0x00000001603e7836 */ /* 0x040fe20000000000 */
[----:B------:R-:W-:Y:S01]  /*7c80*/  IABS R149, R149 ;  /* 0x0000009500957213 */ /* 0x000fe20000000000 */
[C---:B------:R-:W-:Y:S01]  /*7c90*/  VIADD R118, R96.reuse, 0x18 ;  /* 0x0000001860767836 */ /* 0x040fe20000000000 */
[----:B------:R-:W-:Y:S01]  /*7ca0*/  IABS R151, R151 ;  /* 0x0000009700977213 */ /* 0x000fe20000000000 */
[----:B------:R-:W-:Y:S01]  /*7cb0*/  VIADD R98, R96, 0x40 ;  /* 0x0000004060627836 */ /* 0x000fe20000000000 */
[----:B------:R-:W-:Y:S01]  /*7cc0*/  ISETP.GT.AND P3, PT, R179, R62, PT ;  /* 0x0000003eb300720c */ /* 0x000fe20003f64270 */
[----:B------:R-:W-:Y:S03]  /*7cd0*/  HMMA.16816.F32 R76, R16, R112, R76 ;  /* 0x00000070104c723c */ /* 0x000fe6000000184c */
[----:B------:R-:W-:Y:S01]  /*7ce0*/  ISETP.GE.AND P5, PT, R62, R176, PT ;  /* 0x000000b03e00720c */ /* 0x000fe20003fa6270 */
[----:B------:R-:W-:Y:S01]  /*7cf0*/  VIADD R112, R96, 0x21 ;  /* 0x0000002160707836 */ /* 0x000fe20000000000 */
[----:B------:R-:W-:-:S02]  /*7d00*/  ISETP.GE.AND P2, PT, R62, R171, PT ;  /* 0x000000ab3e00720c */ /* 0x000fc40003f46270 */
[----:B------:R-:W-:Y:S02]  /*7d10*/  ISETP.GT.AND P1, PT, R177, R62, PT ;  /* 0x0000003eb100720c */ /* 0x000fe40003f24270 */
[----:B------:R-:W-:Y:S01]  /*7d20*/  IABS R143, R143 ;  /* 0x0000008f008f7213 */ /* 0x000fe20000000000 */
[----:B------:R-:W-:Y:S03]  /*7d30*/  HMMA.16816.F32 R48, R16, R104, R48 ;  /* 0x000000681030723c */ /* 0x000fe60000001830 */
[----:B------:R-:W-:Y:S01]  /*7d40*/  IADD3 R105, PT, PT, R92, -0x58, -R101 ;  /* 0xffffffa85c697810 */ /* 0x000fe20007ffe865 */
[----:B------:R-:W-:Y:S01]  /*7d50*/  VIADD R104, R96, 0x31 ;  /* 0x0000003160687836 */ /* 0x000fe20000000000 */
[----:B------:R-:W-:Y:S02]  /*7d60*/  I2FP.F32.S32 R149, R149 ;  /* 0x0000009500957245 */ /* 0x000fe40000201400 */
[----:B------:R-:W-:-:S02]  /*7d70*/  IABS R105, R105 ;  /* 0x0000006900697213 */ /* 0x000fc40000000000 */
[--C-:B------:R-:W-:Y:S01]  /*7d80*/  IADD3 R62, PT, PT, R92, -0x11, -R101.reuse ;  /* 0xffffffef5c3e7810 */ /* 0x100fe20007ffe865 */
[C---:B------:R-:W-:Y:S03]  /*7d90*/  HMMA.16816.F32 R44, R16.reuse, R106, R44 ;  /* 0x0000006a102c723c */ /* 0x040fe6000000182c */
[----:B------:R-:W-:Y:S01]  /*7da0*/  I2FP.F32.S32 R105, R105 ;  /* 0x0000006900697245 */ /* 0x000fe20000201400 */
[----:B------:R-:W-:Y:S01]  /*7db0*/  VIADD R106, R96, 0x30 ;  /* 0x00000030606a7836 */ /* 0x000fe20000000000 */
[----:B------:R-:W-:Y:S02]  /*7dc0*/  I2FP.F32.S32 R151, R151 ;  /* 0x0000009700977245 */ /* 0x000fe40000201400 */
[----:B------:R-:W-:Y:S01]  /*7dd0*/  I2FP.F32.S32 R143, R143 ;  /* 0x0000008f008f7245 */ /* 0x000fe20000201400 */
[----:B------:R-:W-:Y:S01]  /*7de0*/  FFMA.FTZ R105, -R178, R105, R28 ;  /* 0x00000069b2697223 */ /* 0x000fe2000001011c */
[C-C-:B------:R-:W-:Y:S01]  /*7df0*/  IADD3 R28, PT, PT, R92.reuse, -0x61, -R101.reuse ;  /* 0xffffff9f5c1c7810 */ /* 0x140fe20007ffe865 */
[C---:B------:R-:W-:Y:S03]  /*7e00*/  HMMA.16816.F32 R36, R16.reuse, R102, R36 ;  /* 0x000000661024723c */ /* 0x040fe60000001824 */
[----:B------:R-:W-:Y:S01]  /*7e10*/  IADD3 R107, PT, PT, R92, -0x59, -R101 ;  /* 0xffffffa75c6b7810 */ /* 0x000fe20007ffe865 */
[C---:B------:R-:W-:Y:S01]  /*7e20*/  FFMA.FTZ R143, -R178.reuse, R143, R40 ;  /* 0x0000008fb28f7223 */ /* 0x040fe20000010128 */
[----:B------:R-:W-:Y:S01]  /*7e30*/  IABS R28, R28 ;  /* 0x0000001c001c7213 */ /* 0x000fe20000000000 */
[C---:B------:R-:W-:Y:S01]  /*7e40*/  FFMA.FTZ R149, -R178.reuse, R149, R49 ;  /* 0x00000095b2957223 */ /* 0x040fe20000010131 */
[----:B------:R-:W-:Y:S01]  /*7e50*/  IABS R62, R62 ;  /* 0x0000003e003e7213 */ /* 0x000fe20000000000 */
[----:B------:R-:W-:Y:S01]  /*7e60*/  FFMA.FTZ R151, -R178, R151, R48 ;  /* 0x00000097b2977223 */ /* 0x000fe20000010130 */
[----:B------:R-:W-:Y:S01]  /*7e70*/  I2FP.F32.S32 R28, R28 ;  /* 0x0000001c001c7245 */ /* 0x000fe20000201400 */
[----:B------:R-:W-:Y:S03]  /*7e80*/  HMMA.16816.F32 R20, R16, R94, R20 ;  /* 0x0000005e1014723c */ /* 0x000fe60000001814 */
[--C-:B------:R-:W-:Y:S01]  /*7e90*/  IADD3 R94, PT, PT, R92, -0x1, -R101.reuse ;  /* 0xffffffff5c5e7810 */ /* 0x100fe20007ffe865 */
[----:B------:R-:W-:Y:S01]  /*7ea0*/  VIADD R102, R96, 0x38 ;  /* 0x0000003860667836 */ /* 0x000fe20000000000 */
[----:B------:R-:W-:Y:S01]  /*7eb0*/  IADD3 R49, PT, PT, R92, -0x60, -R101 ;  /* 0xffffffa05c317810 */ /* 0x000fe20007ffe865 */
[----:B------:R-:W-:Y:S01]  /*7ec0*/  FFMA.FTZ R25, -R178, R28, R25 ;  /* 0x0000001cb2197223 */ /* 0x000fe20000010119 */
[----:B------:R-:W-:-:S02]  /*7ed0*/  IABS R94, R94 ;  /* 0x0000005e005e7213 */ /* 0x000fc40000000000 */
[----:B------:R-:W-:Y:S01]  /*7ee0*/  IADD3 R48, PT, PT, R92, -0x39, -R101 ;  /* 0xffffffc75c307810 */ /* 0x000fe20007ffe865 */
[C---:B------:R-:W-:Y:S03]  /*7ef0*/  HMMA.16816.F32 R12, R16.reuse, R108, R12 ;  /* 0x0000006c100c723c */ /* 0x040fe6000000180c */
[----:B------:R-:W-:Y:S01]  /*7f00*/  I2FP.F32.S32 R94, R94 ;  /* 0x0000005e005e7245 */ /* 0x000fe20000201400 */
[----:B------:R-:W-:Y:S01]  /*7f10*/  VIADD R108, R96, 0x29 ;  /* 0x00000029606c7836 */ /* 0x000fe20000000000 */
[----:B------:R-:W-:Y:S02]  /*7f20*/  IABS R107, R107 ;  /* 0x0000006b006b7213 */ /* 0x000fe40000000000 */
[----:B------:R-:W-:Y:S01]  /*7f30*/  I2FP.F32.S32 R62, R62 ;  /* 0x0000003e003e7245 */ /* 0x000fe20000201400 */
[----:B------:R-:W-:Y:S01]  /*7f40*/  FFMA.FTZ R95, -R178, R94, R89 ;  /* 0x0000005eb25f7223 */ /* 0x000fe20000010159 */
[C-C-:B------:R-:W-:Y:S01]  /*7f50*/  IADD3 R28, PT, PT, R92.reuse, -0x71, -R101.reuse ;  /* 0xffffff8f5c1c7810 */ /* 0x140fe20007ffe865 */
[----:B------:R-:W-:Y:S03]  /*7f60*/  HMMA.16816.F32 R4, R16, R110, R4 ;  /* 0x0000006e1004723c */ /* 0x000fe60000001804 */
[----:B------:R-:W-:Y:S01]  /*7f70*/  IADD3 R18, PT, PT, R92, -0x19, -R101 ;  /* 0xffffffe75c127810 */ /* 0x000fe20007ffe865 */
[----:B------:R-:W-:Y:S01]  /*7f80*/  FFMA.FTZ R77, -R178, R62, R77 ;  /* 0x0000003eb24d7223 */ /* 0x000fe2000001014d */
[----:B------:R-:W-:Y:S01]  /*7f90*/  IADD3 R40, PT, PT, R92, -0x49, -R101 ;  /* 0xffffffb75c287810 */ /* 0x000fe20007ffe865 */
[C---:B------:R-:W-:Y:S01]  /*7fa0*/  VIADD R94, R96.reuse, 0x41 ;  /* 0x00000041605e7836 */ /* 0x040fe20000000000 */
[----:B------:R-:W-:Y:S01]  /*7fb0*/  IABS R18, R18 ;  /* 0x0000001200127213 */ /* 0x000fe20000000000 */
[----:B------:R-:W-:Y:S01]  /*7fc0*/  VIADD R110, R96, 0x28 ;  /* 0x00000028606e7836 */ /* 0x000fe20000000000 */
[----:B------:R-:W-:-:S02]  /*7fd0*/  IABS R49, R49 ;  /* 0x0000003100317213 */ /* 0x000fc40000000000 */
[----:B------:R-:W-:Y:S02]  /*7fe0*/  I2FP.F32.S32 R18, R18 ;  /* 0x0000001200127245 */ /* 0x000fe40000201400 */
[----:B------:R-:W-:Y:S02]  /*7ff0*/  IADD3 R89, PT, PT, R92, -0x9, -R101 ;  /* 0xfffffff75c597810 */ /* 0x000fe40007ffe865 */
[----:B------:R-:W-:Y:S01]  /*8000*/  IABS R48, R48 ;  /* 0x0000003000307213 */ /* 0x000fe20000000000 */
[----:B------:R-:W-:Y:S01]  /*8010*/  FFMA.FTZ R73, -R178, R18, R73 ;  /* 0x00000012b2497223 */ /* 0x000fe20000010149 */
[----:B------:R-:W-:Y:S02]  /*8020*/  IADD3 R18, PT, PT, R92, -0x29, -R101 ;  /* 0xffffffd75c127810 */ /* 0x000fe40007ffe865 */
[----:B------:R-:W-:Y:S02]  /*8030*/  I2FP.F32.S32 R107, R107 ;  /* 0x0000006b006b7245 */ /* 0x000fe40000201400 */
[----:B------:R-:W-:-:S02]  /*8040*/  IABS R18, R18 ;  /* 0x0000001200127213 */ /* 0x000fc40000000000 */
[----:B------:R-:W-:Y:S01]  /*8050*/  IABS R28, R28 ;  /* 0x0000001c001c7213 */ /* 0x000fe20000000000 */
[C---:B------:R-:W-:Y:S01]  /*8060*/  FFMA.FTZ R107, -R178.reuse, R107, R29 ;  /* 0x0000006bb26b7223 */ /* 0x040fe2000001011d */
[----:B------:R-:W-:Y:S02]  /*8070*/  I2FP.F32.S32 R18, R18 ;  /* 0x0000001200127245 */ /* 0x000fe40000201400 */
[----:B------:R-:W-:Y:S02]  /*8080*/  IABS R40, R40 ;  /* 0x0000002800287213 */ /* 0x000fe40000000000 */
[----:B------:R-:W-:Y:S01]  /*8090*/  I2FP.F32.S32 R49, R49 ;  /* 0x0000003100317245 */ /* 0x000fe20000201400 */
[----:B------:R-:W-:Y:S01]  /*80a0*/  FFMA.FTZ R17, -R178, R18, R53 ;  /* 0x00000012b2117223 */ /* 0x000fe20000010135 */
[--C-:B------:R-:W-:Y:S02]  /*80b0*/  IADD3 R18, PT, PT, R92, -0x41, -R101.reuse ;  /* 0xffffffbf5c127810 */ /* 0x100fe40007ffe865 */
[----:B------:R-:W-:Y:S01]  /*80c0*/  IABS R89, R89 ;  /* 0x0000005900597213 */ /* 0x000fe20000000000 */
[----:B------:R-:W-:Y:S01]  /*80d0*/  FFMA.FTZ R49, -R178, R49, R24 ;  /* 0x00000031b2317223 */ /* 0x000fe20000010118 */
[----:B------:R-:W-:Y:S01]  /*80e0*/  IABS R18, R18 ;  /* 0x0000001200127213 */ /* 0x000fe20000000000 */
[C---:B------:R-:W-:Y:S01]  /*80f0*/  VIADD R24, R92.reuse, 0x8 ;  /* 0x000000085c187836 */ /* 0x040fe20000000000 */
[----:B------:R-:W-:-:S02]  /*8100*/  IADD3 R62, PT, PT, R92, -0x21, -R101 ;  /* 0xffffffdf5c3e7810 */ /* 0x000fc40007ffe865 */
        /* <DEDUP_REMOVED lines=9> */
[----:B------:R-:W-:Y:S01]  /*81a0*/  VIADD R48, R96, 0x61 ;  /* 0x0000006160307836 */ /* 0x000fe20000000000 */
[----:B------:R-:W-:-:S02]  /*81b0*/  I2FP.F32.S32 R40, R40 ;  /* 0x0000002800287245 */ /* 0x000fc40000201400 */
[----:B------:R-:W-:Y:S02]  /*81c0*/  I2FP.F32.S32 R18, R18 ;  /* 0x0000001200127245 */ /* 0x000fe40000201400 */
[----:B------:R-:W-:Y:S01]  /*81d0*/  IADD3 R29, PT, PT, R92, -0x78, -R101 ;  /* 0xffffff885c1d7810 */ /* 0x000fe20007ffe865 */
[C---:B------:R-:W-:Y:S01]  /*81e0*/  FFMA.FTZ R135, -R178.reuse, R40, R37 ;  /* 0x00000028b2877223 */ /* 0x040fe20000010125 */
[----:B------:R-:W-:Y:S01]  /*81f0*/  I2FP.F32.S32 R89, R89 ;  /* 0x0000005900597245 */ /* 0x000fe20000201400 */
[----:B------:R-:W-:Y:S01]  /*8200*/  FFMA.FTZ R33, -R178, R18, R33 ;  /* 0x00000012b2217223 */ /* 0x000fe20000010121 */
[--C-:B------:R-:W-:Y:S01]  /*8210*/  IADD3 R18, PT, PT, R92, -0x69, -R101.reuse ;  /* 0xffffff975c127810 */ /* 0x100fe20007ffe865 */
[----:B------:R-:W-:Y:S01]  /*8220*/  IMAD.IADD R37, R24, 0x1, -R101 ;  /* 0x0000000118257824 */ /* 0x000fe200078e0a65 */
        /* <DEDUP_REMOVED lines=8> */
[----:B------:R-:W-:Y:S01]  /*82b0*/  IABS R29, R29 ;  /* 0x0000001d001d7213 */ /* 0x000fe20000000000 */
[----:B------:R-:W-:Y:S01]  /*82c0*/  FFMA.FTZ R21, -R178, R18, R21 ;  /* 0x00000012b2157223 */ /* 0x000fe20000010115 */
[----:B------:R-:W-:Y:S01]  /*82d0*/  I2FP.F32.S32 R62, R62 ;  /* 0x0000003e003e7245 */ /* 0x000fe20000201400 */
[----:B------:R-:W-:Y:S01]  /*82e0*/  VIADD R80, R96, 0x49 ;  /* 0x0000004960507836 */ /* 0x000fe20000000000 */
[----:B------:R-:W-:Y:S02]  /*82f0*/  IADD3 R53, PT, PT, R92, -0x70, -R101 ;  /* 0xffffff905c357810 */ /* 0x000fe40007ffe865 */
[----:B------:R-:W-:Y:S01]  /*8300*/  IABS R13, R0 ;  /* 0x00000000000d7213 */ /* 0x000fe20000000000 */
[----:B------:R-:W-:Y:S01]  /*8310*/  FFMA.FTZ R93, -R178, R62, R69 ;  /* 0x0000003eb25d7223 */ /* 0x000fe20000010145 */
[----:B------:R-:W-:Y:S01]  /*8320*/  IADD3 R18, PT, PT, R92, -0x79, -R101 ;  /* 0xffffff875c127810 */ /* 0x000fe20007ffe865 */
[----:B------:R-:W-:Y:S01]  /*8330*/  VIADD R62, R96, 0x59 ;  /* 0x00000059603e7836 */ /* 0x000fe20000000000 */
[----:B------:R-:W-:-:S02]  /*8340*/  IABS R45, R45 ;  /* 0x0000002d002d7213 */ /* 0x000fc40000000000 */
[----:B------:R-:W-:Y:S02]  /*8350*/  I2FP.F32.S32 R29, R29 ;  /* 0x0000001d001d7245 */ /* 0x000fe40000201400 */
[----:B------:R-:W-:Y:S02]  /*8360*/  IABS R53, R53 ;  /* 0x0000003500357213 */ /* 0x000fe40000000000 */
[----:B------:R-:W-:Y:S01]  /*8370*/  I2FP.F32.S32 R13, R13 ;  /* 0x0000000d000d7245 */ /* 0x000fe20000201400 */
[C---:B------:R-:W-:Y:S01]  /*8380*/  FFMA.FTZ R29, -R178.reuse, R29, R4 ;  /* 0x0000001db21d7223 */ /* 0x040fe20000010104 */
[----:B------:R-:W-:Y:S02]  /*8390*/  IABS R18, R18 ;  /* 0x0000001200127213 */ /* 0x000fe40000000000 */
[----:B------:R-:W-:Y:S01]  /*83a0*/  IABS R37, R37 ;  /* 0x0000002500257213 */ /* 0x000fe20000000000 */
[CC--:B------:R-:W-:Y:S01]  /*83b0*/  FFMA.FTZ R4, -R178.reuse, R13.reuse, R88 ;  /* 0x0000000db2047223 */ /* 0x0c0fe20000010158 */
[----:B------:R-:W-:Y:S01]  /*83c0*/  FSEL R69, R89, -INF , !P6 ;  /* 0xff80000059457808 */ /* 0x000fe20007000000 */
[----:B------:R-:W-:Y:S01]  /*83d0*/  FFMA.FTZ R82, -R178, R13, R82 ;  /* 0x0000000db2527223 */ /* 0x000fe20000010152 */
[----:B------:R-:W-:-:S02]  /*83e0*/  I2FP.F32.S32 R45, R45 ;  /* 0x0000002d002d7245 */ /* 0x000fc40000201400 */
[----:B------:R-:W-:Y:S02]  /*83f0*/  ISETP.GT.AND P6, PT, R179, R116, PT ;  /* 0x00000074b300720c */ /* 0x000fe40003fc4270 */
[--C-:B------:R-:W-:Y:S01]  /*8400*/  IADD3 R19, PT, PT, R92, -0x10, -R101.reuse ;  /* 0xfffffff05c137810 */ /* 0x100fe20007ffe865 */
[----:B------:R-:W-:Y:S01]  /*8410*/  FFMA.FTZ R45, -R178, R45, R20 ;  /* 0x0000002db22d7223 */ /* 0x000fe20000010114 */
[----:B------:R-:W-:Y:S02]  /*8420*/  I2FP.F32.S32 R53, R53 ;  /* 0x0000003500357245 */ /* 0x000fe40000201400 */
[----:B------:R-:W-:Y:S02]  /*8430*/  IADD3 R191, PT, PT, R92, -0x18, -R101 ;  /* 0xffffffe85cbf7810 */ /* 0x000fe40007ffe865 */
[----:B------:R-:W-:Y:S01]  /*8440*/  I2FP.F32.S32 R18, R18 ;  /* 0x0000001200127245 */ /* 0x000fe20000201400 */
[----:B------:R-:W-:Y:S01]  /*8450*/  FFMA.FTZ R20, -R178, R53, R12 ;  /* 0x00000035b2147223 */ /* 0x000fe2000001010c */
[----:B------:R-:W-:-:S02]  /*8460*/  I2FP.F32.S32 R37, R37 ;  /* 0x0000002500257245 */ /* 0x000fc40000201400 */
[----:B------:R-:W-:Y:S01]  /*8470*/  FSEL R88, R95, -INF , !P3 ;  /* 0xff8000005f587808 */ /* 0x000fe20005800000 */
[C---:B------:R-:W-:Y:S01]  /*8480*/  FFMA.FTZ R12, -R178.reuse, R18, R5 ;  /* 0x00000012b20c7223 */ /* 0x040fe20000010105 */
[----:B------:R-:W-:Y:S01]  /*8490*/  ISETP.GT.AND P3, PT, R179, R120, PT ;  /* 0x00000078b300720c */ /* 0x000fe20003f64270 */
[----:B------:R-:W-:Y:S01]  /*84a0*/  FFMA.FTZ R5, -R178, R37, R90 ;  /* 0x00000025b2057223 */ /* 0x000fe2000001015a */
[----:B------:R-:W-:Y:S01]  /*84b0*/  FSEL R73, R73, -INF , !P6 ;  /* 0xff80000049497808 */ /* 0x000fe20007000000 */
[C---:B------:R-:W-:Y:S01]  /*84c0*/  VIADD R90, R96.reuse, 0x48 ;  /* 0x00000048605a7836 */ /* 0x040fe20000000000 */
[----:B------:R-:W-:Y:S01]  /*84d0*/  IABS R19, R19 ;  /* 0x0000001300137213 */ /* 0x000fe20000000000 */
[----:B------:R-:W-:Y:S01]  /*84e0*/  VIADD R18, R96, 0x78 ;  /* 0x0000007860127836 */ /* 0x000fe20000000000 */
[----:B------:R-:W-:Y:S02]  /*84f0*/  ISETP.GT.AND P6, PT, R179, R108, PT ;  /* 0x0000006cb300720c */ /* 0x000fe40003fc4270 */
[----:B------:R-:W-:-:S02]  /*8500*/  IABS R191, R191 ;  /* 0x000000bf00bf7213 */ /* 0x000fc40000000000 */
[C-C-:B------:R-:W-:Y:S02]  /*8510*/  IADD3 R185, PT, PT, R92.reuse, -0x20, -R101.reuse ;  /* 0xffffffe05cb97810 */ /* 0x140fe40007ffe865 */
[----:B------:R-:W-:Y:S02]  /*8520*/  ISETP.GT.AND P0, PT, R179, R96, PT ;  /* 0x00000060b300720c */ /* 0x000fe40003f04270 */
[----:B------:R-:W-:Y:S02]  /*8530*/  IADD3 R183, PT, PT, R92, -0x28, -R101 ;  /* 0xffffffd85cb77810 */ /* 0x000fe40007ffe865 */
[----:B------:R-:W-:Y:S02]  /*8540*/  FSEL R193, R77, -INF , !P3 ;  /* 0xff8000004dc17808 */ /* 0x000fe40005800000 */
[----:B------:R-:W-:Y:S02]  /*8550*/  I2FP.F32.S32 R19, R19 ;  /* 0x0000001300137245 */ /* 0x000fe40000201400 */
[----:B------:R-:W-:-:S02]  /*8560*/  ISETP.GT.AND P3, PT, R179, R112, PT ;  /* 0x00000070b300720c */ /* 0x000fc40003f64270 */
[----:B------:R-:W-:Y:S01]  /*8570*/  FSEL R37, R17, -INF , !P6 ;  /* 0xff80000011257808 */ /* 0x000fe20007000000 */
[----:B------:R-:W-:Y:S01]  /*8580*/  FFMA.FTZ R19, -R178, R19, R76 ;  /* 0x00000013b2137223 */ /* 0x000fe2000001014c */
[----:B------:R-:W-:Y:S01]  /*8590*/  I2FP.F32.S32 R191, R191 ;  /* 0x000000bf00bf7245 */ /* 0x000fe20000201400 */
[C---:B------:R-:W-:Y:S01]  /*85a0*/  VIADD R76, R96.reuse, 0x50 ;  /* 0x00000050604c7836 */ /* 0x040fe20000000000 */
[----:B------:R-:W-:Y:S02]  /*85b0*/  IABS R185, R185 ;  /* 0x000000b900b97213 */ /* 0x000fe40000000000 */
[----:B------:R-:W-:Y:S01]  /*85c0*/  ISETP.GE.AND P4, PT, R96, R176, PT ;  /* 0x000000b06000720c */ /* 0x000fe20003f86270 */
[----:B------:R-:W-:Y:S01]  /*85d0*/  FFMA.FTZ R191, -R178, R191, R72 ;  /* 0x000000bfb2bf7223 */ /* 0x000fe20000010148 */
[----:B------:R-:W-:Y:S01]  /*85e0*/  FSEL R4, R4, -INF , !P0 ;  /* 0xff80000004047808 */ /* 0x000fe20004000000 */
[----:B------:R-:W-:Y:S01]  /*85f0*/  VIADD R72, R96, 0x51 ;  /* 0x0000005160487836 */ /* 0x000fe20000000000 */
[----:B------:R-:W-:-:S02]  /*8600*/  ISETP.GT.AND P6, PT, R179, R100, PT ;  /* 0x00000064b300720c */ /* 0x000fc40003fc4270 */
[----:B------:R-:W-:Y:S02]  /*8610*/  IABS R183, R183 ;  /* 0x000000b700b77213 */ /* 0x000fe40000000000 */
[----:B------:R-:W-:Y:S02]  /*8620*/  ISETP.GT.AND P0, PT, R179, R130, PT ;  /* 0x00000082b300720c */ /* 0x000fe40003f04270 */
[----:B------:R-:W-:Y:S02]  /*8630*/  IADD3 R131, PT, PT, R92, -0x38, -R101 ;  /* 0xffffffc85c837810 */ /* 0x000fe40007ffe865 */
[----:B------:R-:W-:Y:S02]  /*8640*/  FSEL R93, R93, -INF , !P3 ;  /* 0xff8000005d5d7808 */ /* 0x000fe40005800000 */
[----:B------:R-:W-:Y:S02]  /*8650*/  I2FP.F32.S32 R185, R185 ;  /* 0x000000b900b97245 */ /* 0x000fe40000201400 */
[----:B------:R-:W-:-:S02]  /*8660*/  FSEL R4, R4, -INF , !P4 ;  /* 0xff80000004047808 */ /* 0x000fc40006000000 */
[----:B------:R-:W-:Y:S01]  /*8670*/  ISETP.GT.AND P3, PT, R179, R104, PT ;  /* 0x00000068b300720c */ /* 0x000fe20003f64270 */
[----:B------:R-:W-:Y:S01]  /*8680*/  FFMA.FTZ R185, -R178, R185, R68 ;  /* 0x000000b9b2b97223 */ /* 0x000fe20000010144 */
[----:B------:R-:W-:Y:S01]  /*8690*/  FSEL R127, R127, -INF , !P6 ;  /* 0xff8000007f7f7808 */ /* 0x000fe20007000000 */
[----:B------:R-:W-:Y:S01]  /*86a0*/  VIADD R68, R96, 0x58 ;  /* 0x0000005860447836 */ /* 0x000fe20000000000 */
[----:B------:R-:W-:Y:S02]  /*86b0*/  I2FP.F32.S32 R183, R183 ;  /* 0x000000b700b77245 */ /* 0x000fe40000201400 */
[C---:B------:R-:W-:Y:S02]  /*86c0*/  ISETP.GT.AND P4, PT, R179.reuse, R122, PT ;  /* 0x0000007ab300720c */ /* 0x040fe40003f84270 */
[----:B------:R-:W-:Y:S01]  /*86d0*/  FSEL R81, R16, -INF , !P0 ;  /* 0xff80000010517808 */ /* 0x000fe20004000000 */
[----:B------:R-:W-:Y:S01]  /*86e0*/  FFMA.FTZ R183, -R178, R183, R52 ;  /* 0x000000b7b2b77223 */ /* 0x000fe20000010134 */
[----:B------:R-:W-:Y:S01]  /*86f0*/  ISETP.GT.AND P6, PT, R179, R80, PT ;  /* 0x00000050b300720c */ /* 0x000fe20003fc4270 */
[C---:B------:R-:W-:Y:S01]  /*8700*/  VIADD R52, R96.reuse, 0x60 ;  /* 0x0000006060347836 */ /* 0x040fe20000000000 */
[----:B------:R-:W-:Y:S01]  /*8710*/  IABS R131, R131 ;  /* 0x0000008300837213 */ /* 0x000fe20000000000 */
[----:B------:R-:W-:Y:S01]  /*8720*/  VIADD R16, R96, 0x79 ;  /* 0x0000007960107836 */ /* 0x000fe20000000000 */
[----:B------:R-:W-:-:S02]  /*8730*/  IADD3 R111, PT, PT, R92, -0x50, -R101 ;  /* 0xffffffb05c6f7810 */ /* 0x000fc40007ffe865 */
[----:B------:R-:W-:Y:S02]  /*8740*/  ISETP.GT.AND P0, PT, R179, R118, PT ;  /* 0x00000076b300720c */ /* 0x000fe40003f04270 */
[----:B------:R-:W-:Y:S02]  /*8750*/  IADD3 R141, PT, PT, R92, -0x48, -R101 ;  /* 0xffffffb85c8d7810 */ /* 0x000fe40007ffe865 */
[----:B------:R-:W-:Y:S02]  /*8760*/  FSEL R149, R149, -INF , !P3 ;  /* 0xff80000095957808 */ /* 0x000fe40005800000 */
[----:B------:R-:W-:Y:S02]  /*8770*/  FSEL R53, R19, -INF , !P4 ;  /* 0xff80000013357808 */ /* 0x000fe40006000000 */
[----:B------:R-:W-:Y:S02]  /*8780*/  ISETP.GT.AND P3, PT, R179, R94, PT ;  /* 0x0000005eb300720c */ /* 0x000fe40003f64270 */
[----:B------:R-:W-:-:S02]  /*8790*/  FSEL R135, R135, -INF , !P6 ;  /* 0xff80000087877808 */ /* 0x000fc40007000000 */
[----:B------:R-:W-:Y:S02]  /*87a0*/  I2FP.F32.S32 R131, R131 ;  /* 0x0000008300837245 */ /* 0x000fe40000201400 */
[----:B------:R-:W-:Y:S02]  /*87b0*/  IABS R111, R111 ;  /* 0x0000006f006f7213 */ /* 0x000fe40000000000 */
[----:B------:R-:W-:Y:S01]  /*87c0*/  ISETP.GT.AND P4, PT, R179, R114, PT ;  /* 0x00000072b300720c */ /* 0x000fe20003f84270 */
[----:B------:R-:W-:Y:S01]  /*87d0*/  FFMA.FTZ R131, -R178, R131, R44 ;  /* 0x00000083b2837223 */ /* 0x000fe2000001012c */
[----:B------:R-:W-:Y:S01]  /*87e0*/  FSEL R191, R191, -INF , !P0 ;  /* 0xff800000bfbf7808 */ /* 0x000fe20004000000 */
[----:B------:R-:W-:Y:S01]  /*87f0*/  VIADD R44, R96, 0x68 ;  /* 0x00000068602c7836 */ /* 0x000fe20000000000 */
[----:B------:R-:W-:Y:S02]  /*8800*/  ISETP.GT.AND P6, PT, R179, R62, PT ;  /* 0x0000003eb300720c */ /* 0x000fe40003fc4270 */
[----:B------:R-:W-:-:S02]  /*8810*/  IABS R141, R141 ;  /* 0x0000008d008d7213 */ /* 0x000fc40000000000 */
[----:B------:R-:W-:Y:S02]  /*8820*/  ISETP.GT.AND P0, PT, R179, R110, PT ;  /* 0x0000006eb300720c */ /* 0x000fe40003f04270 */
[----:B------:R-:W-:Y:S02]  /*8830*/  FSEL R137, R41, -INF , !P3 ;  /* 0xff80000029897808 */ /* 0x000fe40005800000 */
[----:B------:R-:W-:Y:S02]  /*8840*/  I2FP.F32.S32 R111, R111 ;  /* 0x0000006f006f7245 */ /* 0x000fe40000201400 */
[----:B------:R-:W-:Y:S02]  /*8850*/  FSEL R185, R185, -INF , !P4 ;  /* 0xff800000b9b97808 */ /* 0x000fe40006000000 */
[----:B------:R-:W-:Y:S01]  /*8860*/  ISETP.GT.AND P3, PT, R179, R72, PT ;  /* 0x00000048b300720c */ /* 0x000fe20003f64270 */
[----:B------:R-:W-:Y:S01]  /*8870*/  FFMA.FTZ R111, -R178, R111, R32 ;  /* 0x0000006fb26f7223 */ /* 0x000fe20000010120 */
[----:B------:R-:W-:Y:S01]  /*8880*/  FSEL R107, R107, -INF , !P6 ;  /* 0xff8000006b6b7808 */ /* 0x000fe20007000000 */
[----:B------:R-:W-:Y:S01]  /*8890*/  VIADD R32, R96, 0x71 ;  /* 0x0000007160207836 */ /* 0x000fe20000000000 */
[----:B------:R-:W-:-:S02]  /*88a0*/  I2FP.F32.S32 R141, R141 ;  /* 0x0000008d008d7245 */ /* 0x000fc40000201400 */
[----:B------:R-:W-:Y:S02]  /*88b0*/  ISETP.GT.AND P4, PT, R179, R106, PT ;  /* 0x0000006ab300720c */ /* 0x000fe40003f84270 */
[----:B------:R-:W-:Y:S01]  /*88c0*/  FSEL R183, R183, -INF , !P0 ;  /* 0xff800000b7b77808 */ /* 0x000fe20004000000 */
[----:B------:R-:W-:Y:S01]  /*88d0*/  FFMA.FTZ R141, -R178, R141, R36 ;  /* 0x0000008db28d7223 */ /* 0x000fe20000010124 */
[C---:B------:R-:W-:Y:S01]  /*88e0*/  ISETP.GT.AND P6, PT, R179.reuse, R48, PT ;  /* 0x00000030b300720c */ /* 0x040fe20003fc4270 */
[----:B------:R-:W-:Y:S01]  /*88f0*/  VIADD R36, R96, 0x70 ;  /* 0x0000007060247836 */ /* 0x000fe20000000000 */
[----:B------:R-:W-:Y:S01]  /*8900*/  BAR.SYNC.DEFER_BLOCKING 0x0 ;  /* 0x0000000000007b1d */ /* 0x000fe20000010000 */
[----:B------:R-:W-:Y:S02]  /*8910*/  ISETP.GT.AND P0, PT, R179, R102, PT ;  /* 0x00000066b300720c */ /* 0x000fe40003f04270 */
[----:B------:R-:W-:Y:S02]  /*8920*/  FSEL R113, R33, -INF , !P3 ;  /* 0xff80000021717808 */ /* 0x000fe40005800000 */
[----:B------:R-:W-:-:S02]  /*8930*/  FSEL R151, R151, -INF , !P4 ;  /* 0xff80000097977808 */ /* 0x000fc40006000000 */
[----:B------:R-:W-:Y:S02]  /*8940*/  FSEL R33, R25, -INF , !P6 ;  /* 0xff80000019217808 */ /* 0x000fe40007000000 */
[----:B------:R-:W-:Y:S02]  /*8950*/  ISETP.GT.AND P4, PT, R179, R98, PT ;  /* 0x00000062b300720c */ /* 0x000fe40003f84270 */
[----:B------:R-:W-:Y:S02]  /*8960*/  FSEL R131, R131, -INF , !P0 ;  /* 0xff80000083837808 */ /* 0x000fe40004000000 */
[C---:B------:R-:W-:Y:S02]  /*8970*/  ISETP.GT.AND P6, PT, R179.reuse, R40, PT ;  /* 0x00000028b300720c */ /* 0x040fe40003fc4270 */
[----:B------:R-:W-:Y:S02]  /*8980*/  ISETP.GT.AND P0, PT, R179, R90, PT ;  /* 0x0000005ab300720c */ /* 0x000fe40003f04270 */
[----:B------:R-:W-:-:S02]  /*8990*/  FSEL R143, R143, -INF , !P4 ;  /* 0xff8000008f8f7808 */ /* 0x000fc40006000000 */
[----:B------:R-:W-:Y:S02]  /*89a0*/  IADD3 R0, PT, PT, R24, -0x1, -R101 ;  /* 0xffffffff18007810 */ /* 0x000fe40007ffe865 */
[----:B------:R-:W-:Y:S02]  /*89b0*/  FSEL R25, R21, -INF , !P6 ;  /* 0xff80000015197808 */ /* 0x000fe40007000000 */
[----:B------:R-:W-:Y:S02]  /*89c0*/  ISETP.GT.AND P4, PT, R179, R76, PT ;  /* 0x0000004cb300720c */ /* 0x000fe40003f84270 */
[----:B------:R-:W-:Y:S02]  /*89d0*/  FSEL R141, R141, -INF , !P0 ;  /* 0xff8000008d8d7808 */ /* 0x000fe40004000000 */
[C---:B------:R-:W-:Y:S02]  /*89e0*/  ISETP.GT.AND P6, PT, R179.reuse, R32, PT ;  /* 0x00000020b300720c */ /* 0x040fe40003fc4270 */
[----:B------:R-:W-:-:S02]  /*89f0*/  ISETP.GT.AND P0, PT, R179, R68, PT ;  /* 0x00000044b300720c */ /* 0x000fc40003f04270 */
[----:B------:R-:W-:Y:S02]  /*8a00*/  IABS R0, R0 ;  /* 0x0000000000007213 */ /* 0x000fe40000000000 */
[----:B------:R-:W-:Y:S02]  /*8a10*/  FSEL R111, R111, -INF , !P4 ;  /* 0xff8000006f6f7808 */ /* 0x000fe40006000000 */
[----:B------:R-:W-:Y:S02]  /*8a20*/  FSEL R28, R28, -INF , !P6 ;  /* 0xff8000001c1c7808 */ /* 0x000fe40007000000 */
[----:B------:R-:W-:Y:S02]  /*8a30*/  ISETP.GT.AND P4, PT, R179, R52, PT ;  /* 0x00000034b300720c */ /* 0x000fe40003f84270 */
[----:B------:R-:W-:Y:S02]  /*8a40*/  FSEL R105, R105, -INF , !P0 ;  /* 0xff80000069697808 */ /* 0x000fe40004000000 */
[----:B------:R-:W-:-:S02]  /*8a50*/  ISETP.GT.AND P6, PT, R179, R16, PT ;  /* 0x00000010b300720c */ /* 0x000fc40003fc4270 */
[----:B------:R-:W-:Y:S02]  /*8a60*/  ISETP.GT.AND P0, PT, R177, R96, PT ;  /* 0x00000060b100720c */ /* 0x000fe40003f04270 */
[----:B------:R-:W-:Y:S02]  /*8a70*/  I2FP.F32.S32 R17, R0 ;  /* 0x0000000000117245 */ /* 0x000fe40000201400 */
[----:B------:R-:W-:Y:S02]  /*8a80*/  FSEL R49, R49, -INF , !P4 ;  /* 0xff80000031317808 */ /* 0x000fe40006000000 */
[----:B------:R-:W-:Y:S01]  /*8a90*/  FSEL R0, R12, -INF , !P6 ;  /* 0xff8000000c007808 */ /* 0x000fe20007000000 */
[----:B------:R-:W-:Y:S01]  /*8aa0*/  FFMA.FTZ R17, -R178, R17, R91 ;  /* 0x00000011b2117223 */ /* 0x000fe2000001015b */
[----:B------:R-:W-:Y:S02]  /*8ab0*/  ISETP.GT.AND P4, PT, R179, R44, PT ;  /* 0x0000002cb300720c */ /* 0x000fe40003f84270 */
[----:B------:R-:W-:-:S02]  /*8ac0*/  FSEL R12, R5, -INF , !P0 ;  /* 0xff800000050c7808 */ /* 0x000fc40004000000 */
[C-C-:B------:R-:W-:Y:S02]  /*8ad0*/  IADD3 R5, PT, PT, R24.reuse, -0x9, -R101.reuse ;  /* 0xfffffff718057810 */ /* 0x140fe40007ffe865 */
[----:B------:R-:W-:Y:S02]  /*8ae0*/  IADD3 R13, PT, PT, R24, -0x10, -R101 ;  /* 0xfffffff0180d7810 */ /* 0x000fe40007ffe865 */
[----:B------:R-:W-:Y:S02]  /*8af0*/  FSEL R45, R45, -INF , !P4 ;  /* 0xff8000002d2d7808 */ /* 0x000fe40006000000 */
[----:B------:R-:W-:Y:S02]  /*8b00*/  ISETP.GT.AND P4, PT, R179, R36, PT ;  /* 0x00000024b300720c */ /* 0x000fe40003f84270 */
[----:B------:R-:W-:Y:S02]  /*8b10*/  IABS R19, R5 ;  /* 0x0000000500137213 */ /* 0x000fe40000000000 */
[----:B------:R-:W-:-:S02]  /*8b20*/  IABS R13, R13 ;  /* 0x0000000d000d7213 */ /* 0x000fc40000000000 */
[----:B------:R-:W-:Y:S02]  /*8b30*/  IADD3 R21, PT, PT, R24, -0x18, -R101 ;  /* 0xffffffe818157810 */ /* 0x000fe40007ffe865 */
[----:B------:R-:W-:Y:S02]  /*8b40*/  FSEL R17, R17, -INF , !P1 ;  /* 0xff80000011117808 */ /* 0x000fe40004800000 */
[----:B------:R-:W-:Y:S02]  /*8b50*/  FSEL R20, R20, -INF , !P4 ;  /* 0xff80000014147808 */ /* 0x000fe40006000000 */
[----:B------:R-:W-:Y:S02]  /*8b60*/  I2FP.F32.S32 R19, R19 ;  /* 0x0000001300137245 */ /* 0x000fe40000201400 */
[----:B------:R-:W-:Y:S02]  /*8b70*/  I2FP.F32.S32 R13, R13 ;  /* 0x0000000d000d7245 */ /* 0x000fe40000201400 */
[----:B------:R-:W-:Y:S01]  /*8b80*/  ISETP.GT.AND P4, PT, R179, R18, PT ;  /* 0x00000012b300720c */ /* 0x000fe20003f84270 */
[C---:B------:R-:W-:Y:S01]  /*8b90*/  FFMA.FTZ R19, -R178.reuse, R19, R83 ;  /* 0x00000013b2137223 */ /* 0x040fe20000010153 */
[----:B------:R-:W-:Y:S01]  /*8ba0*/  ISETP.GT.AND P0, PT, R177, R130, PT ;  /* 0x00000082b100720c */ /* 0x000fe20003f04270 */
[----:B------:R-:W-:Y:S01]  /*8bb0*/  FFMA.FTZ R13, -R178, R13, R78 ;  /* 0x0000000db20d7223 */ /* 0x000fe2000001014e */
[----:B------:R-:W-:-:S02]  /*8bc0*/  IABS R21, R21 ;  /* 0x0000001500157213 */ /* 0x000fc40000000000 */
[----:B------:R-:W-:Y:S02]  /*8bd0*/  FSEL R77, R17, -INF , !P2 ;  /* 0xff800000114d7808 */ /* 0x000fe40005000000 */
[--C-:B------:R-:W-:Y:S02]  /*8be0*/  IADD3 R17, PT, PT, R24, -0x11, -R101.reuse ;  /* 0xffffffef18117810 */ /* 0x100fe40007ffe865 */
[----:B------:R-:W-:Y:S02]  /*8bf0*/  FSEL R29, R29, -INF , !P4 ;  /* 0xff8000001d1d7808 */ /* 0x000fe40006000000 */
[----:B------:R-:W-:Y:S02]  /*8c00*/  FSEL R82, R82, -INF , !P0 ;  /* 0xff80000052527808 */ /* 0x000fe40004000000 */
[----:B------:R-:W-:Y:S02]  /*8c10*/  IADD3 R41, PT, PT, R24, -0x19, -R101 ;  /* 0xffffffe718297810 */ /* 0x000fe40007ffe865 */
[----:B------:R-:W-:-:S02]  /*8c20*/  I2FP.F32.S32 R21, R21 ;  /* 0x0000001500157245 */ /* 0x000fc40000201400 */
[----:B------:R-:W-:Y:S02]  /*8c30*/  ISETP.GE.AND P4, PT, R130, R176, PT ;  /* 0x000000b08200720c */ /* 0x000fe40003f86270 */
[C---:B------:R-:W-:Y:S01]  /*8c40*/  ISETP.GT.AND P1, PT, R177.reuse, R128, PT ;  /* 0x00000080b100720c */ /* 0x040fe20003f24270 */
[----:B------:R-:W-:Y:S01]  /*8c50*/  FFMA.FTZ R21, -R178, R21, R74 ;  /* 0x00000015b2157223 */ /* 0x000fe2000001014a */
[----:B------:R-:W-:Y:S02]  /*8c60*/  ISETP.GT.AND P0, PT, R177, R122, PT ;  /* 0x0000007ab100720c */ /* 0x000fe40003f04270 */
[----:B------:R-:W-:Y:S02]  /*8c70*/  IABS R17, R17 ;  /* 0x0000001100117213 */ /* 0x000fe40000000000 */
[----:B------:R-:W-:Y:S02]  /*8c80*/  FSEL R5, R88, -INF , !P5 ;  /* 0xff80000058057808 */ /* 0x000fe40006800000 */
[----:B------:R-:W-:-:S02]  /*8c90*/  IABS R41, R41 ;  /* 0x0000002900297213 */ /* 0x000fc40000000000 */
[-C--:B------:R-:W-:Y:S02]  /*8ca0*/  ISETP.GE.AND P5, PT, R128, R171.reuse, PT ;  /* 0x000000ab8000720c */ /* 0x080fe40003fa6270 */
[C---:B------:R-:W-:Y:S02]  /*8cb0*/  ISETP.GE.AND P2, PT, R122.reuse, R176, PT ;  /* 0x000000b07a00720c */ /* 0x040fe40003f46270 */
[----:B------:R-:W-:Y:S02]  /*8cc0*/  FSEL R81, R81, -INF , !P4 ;  /* 0xff80000051517808 */ /* 0x000fe40006000000 */
[----:B------:R-:W-:Y:S02]  /*8cd0*/  FSEL R19, R19, -INF , !P1 ;  /* 0xff80000013137808 */ /* 0x000fe40004800000 */
[----:B------:R-:W-:Y:S02]  /*8ce0*/  FSEL R13, R13, -INF , !P0 ;  /* 0xff8000000d0d7808 */ /* 0x000fe40004000000 */
[----:B------:R-:W-:-:S02]  /*8cf0*/  ISETP.GE.AND P4, PT, R122, R171, PT ;  /* 0x000000ab7a00720c */ /* 0x000fc40003f86270 */
[----:B------:R-:W-:Y:S02]  /*8d00*/  I2FP.F32.S32 R17, R17 ;  /* 0x0000001100117245 */ /* 0x000fe40000201400 */
[----:B------:R-:W-:Y:S02]  /*8d10*/  ISETP.GT.AND P0, PT, R177, R118, PT ;  /* 0x00000076b100720c */ /* 0x000fe40003f04270 */
[----:B------:R-:W-:Y:S01]  /*8d20*/  I2FP.F32.S32 R41, R41 ;  /* 0x0000002900297245 */ /* 0x000fe20000201400 */
[C---:B------:R-:W-:Y:S01]  /*8d30*/  FFMA.FTZ R17, -R178.reuse, R17, R79 ;  /* 0x00000011b2117223 */ /* 0x040fe2000001014f */
[----:B------:R-:W-:Y:S02]  /*8d40*/  FSEL R83, R19, -INF , !P5 ;  /* 0xff80000013537808 */ /* 0x000fe40006800000 */
[----:B------:R-:W-:Y:S01]  /*8d50*/  FSEL R53, R53, -INF , !P2 ;  /* 0xff80000035357808 */ /* 0x000fe20005000000 */
[----:B------:R-:W-:Y:S01]  /*8d60*/  FFMA.FTZ R41, -R178, R41, R75 ;  /* 0x00000029b2297223 */ /* 0x000fe2000001014b */
[----:B------:R-:W-:-:S02]  /*8d70*/  ISETP.GE.AND P2, PT, R118, R171, PT ;  /* 0x000000ab7600720c */ /* 0x000fc40003f46270 */
[----:B------:R-:W-:Y:S02]  /*8d80*/  FSEL R19, R13, -INF , !P4 ;  /* 0xff8000000d137808 */ /* 0x000fe40006000000 */
[----:B------:R-:W-:Y:S02]  /*8d90*/  FSEL R21, R21, -INF , !P0 ;  /* 0xff80000015157808 */ /* 0x000fe40004000000 */
[--C-:B------:R-:W-:Y:S02]  /*8da0*/  IADD3 R74, PT, PT, R24, -0x21, -R101.reuse ;  /* 0xffffffdf184a7810 */ /* 0x100fe40007ffe865 */
[----:B------:R-:W-:Y:S02]  /*8db0*/  ISETP.GE.AND P6, PT, R130, R171, PT ;  /* 0x000000ab8200720c */ /* 0x000fe40003fc6270 */
[----:B------:R-:W-:Y:S02]  /*8dc0*/  IADD3 R13, PT, PT, R24, -0x20, -R101 ;  /* 0xffffffe0180d7810 */ /* 0x000fe40007ffe865 */
[----:B------:R-:W-:-:S02]  /*8dd0*/  ISETP.GT.AND P1, PT, R177, R120, PT ;  /* 0x00000078b100720c */ /* 0x000fc40003f24270 */
[----:B------:R-:W-:Y:S02]  /*8de0*/  FSEL R75, R21, -INF , !P2 ;  /* 0xff800000154b7808 */ /* 0x000fe40005000000 */
[----:B------:R-:W-:Y:S02]  /*8df0*/  IABS R74, R74 ;  /* 0x0000004a004a7213 */ /* 0x000fe40000000000 */
[----:B------:R-:W-:Y:S02]  /*8e00*/  FSEL R91, R82, -INF , !P6 ;  /* 0xff800000525b7808 */ /* 0x000fe40007000000 */
[----:B------:R-:W-:Y:S02]  /*8e10*/  IABS R13, R13 ;  /* 0x0000000d000d7213 */ /* 0x000fe40000000000 */
[----:B------:R-:W-:Y:S02]  /*8e20*/  IADD3 R21, PT, PT, R24, -0x28, -R101 ;  /* 0xffffffd818157810 */ /* 0x000fe40007ffe865 */
[----:B------:R-:W-:-:S02]  /*8e30*/  ISETP.GE.AND P6, PT, R120, R176, PT ;  /* 0x000000b07800720c */ /* 0x000fc40003fc6270 */
[----:B------:R-:W-:Y:S02]  /*8e40*/  FSEL R17, R17, -INF , !P1 ;  /* 0xff80000011117808 */ /* 0x000fe40004800000 */
[----:B------:R-:W-:Y:S02]  /*8e50*/  ISETP.GT.AND P1, PT, R177, R116, PT ;  /* 0x00000074b100720c */ /* 0x000fe40003f24270 */
[----:B------:R-:W-:Y:S02]  /*8e60*/  I2FP.F32.S32 R74, R74 ;  /* 0x0000004a004a7245 */ /* 0x000fe40000201400 */
[----:B------:R-:W-:Y:S02]  /*8e70*/  ISETP.GE.AND P3, PT, R96, R171, PT ;  /* 0x000000ab6000720c */ /* 0x000fe40003f66270 */
[----:B------:R-:W-:Y:S01]  /*8e80*/  I2FP.F32.S32 R13, R13 ;  /* 0x0000000d000d7245 */ /* 0x000fe20000201400 */
[----:B------:R-:W-:Y:S01]  /*8e90*/  FFMA.FTZ R71, -R178, R74, R71 ;  /* 0x0000004ab2477223 */ /* 0x000fe20000010147 */
[----:B------:R-:W-:-:S02]  /*8ea0*/  IABS R21, R21 ;  /* 0x0000001500157213 */ /* 0x000fc40000000000 */
[----:B------:R-:W-:Y:S01]  /*8eb0*/  FSEL R193, R193, -INF , !P6 ;  /* 0xff800000c1c17808 */ /* 0x000fe20007000000 */
[----:B------:R-:W-:Y:S01]  /*8ec0*/  FFMA.FTZ R70, -R178, R13, R70 ;  /* 0x0000000db2467223 */ /* 0x000fe20000010146 */
[----:B------:R-:W-:Y:S01]  /*8ed0*/  ISETP.GE.AND P6, PT, R116, R171, PT ;  /* 0x000000ab7400720c */ /* 0x000fe20003fc6270 */
[----:B------:R-:W-:Y:S01]  /*8ee0*/  IMAD.MOV.U32 R74, RZ, RZ, R21 ;  /* 0x000000ffff4a7224 */ /* 0x000fe200078e0015 */
[----:B------:R-:W-:Y:S02]  /*8ef0*/  FSEL R41, R41, -INF , !P1 ;  /* 0xff80000029297808 */ /* 0x000fe40004800000 */
[----:B------:R-:W-:Y:S02]  /*8f00*/  FSEL R12, R12, -INF , !P3 ;  /* 0xff8000000c0c7808 */ /* 0x000fe40005800000 */
[----:B------:R-:W-:Y:S02]  /*8f10*/  ISETP.GE.AND P3, PT, R128, R176, PT ;  /* 0x000000b08000720c */ /* 0x000fe40003f66270 */
[----:B------:R-:W-:-:S02]  /*8f20*/  FSEL R13, R41, -INF , !P6 ;  /* 0xff800000290d7808 */ /* 0x000fc40007000000 */
[----:B------:R-:W-:Y:S02]  /*8f30*/  IADD3 R41, PT, PT, R24, -0x29, -R101 ;  /* 0xffffffd718297810 */ /* 0x000fe40007ffe865 */
[----:B------:R-:W-:Y:S02]  /*8f40*/  FSEL R69, R69, -INF , !P3 ;  /* 0xff80000045457808 */ /* 0x000fe40005800000 */
[----:B------:R-:W-:Y:S02]  /*8f50*/  ISETP.GE.AND P3, PT, R120, R171, PT ;  /* 0x000000ab7800720c */ /* 0x000fe40003f66270 */
[----:B------:R-:W-:Y:S02]  /*8f60*/  I2FP.F32.S32 R79, R74 ;  /* 0x0000004a004f7245 */ /* 0x000fe40000201400 */
[----:B------:R-:W-:Y:S02]  /*8f70*/  ISETP.GT.AND P0, PT, R177, R114, PT ;  /* 0x00000072b100720c */ /* 0x000fe40003f04270 */
[----:B------:R-:W-:Y:S01]  /*8f80*/  IABS R41, R41 ;  /* 0x0000002900297213 */ /* 0x000fe20000000000 */
[----:B------:R-:W-:Y:S01]  /*8f90*/  FFMA.FTZ R54, -R178, R79, R54 ;  /* 0x0000004fb2367223 */ /* 0x000fe20000010136 */
[----:B------:R-:W-:-:S02]  /*8fa0*/  ISETP.GE.AND P5, PT, R118, R176, PT ;  /* 0x000000b07600720c */ /* 0x000fc40003fa6270 */
[----:B------:R-:W-:Y:S02]  /*8fb0*/  FSEL R17, R17, -INF , !P3 ;  /* 0xff80000011117808 */ /* 0x000fe40005800000 */
[----:B------:R-:W-:Y:S02]  /*8fc0*/  ISETP.GE.AND P3, PT, R114, R176, PT ;  /* 0x000000b07200720c */ /* 0x000fe40003f66270 */
[----:B------:R-:W-:Y:S02]  /*8fd0*/  FSEL R70, R70, -INF , !P0 ;  /* 0xff80000046467808 */ /* 0x000fe40004000000 */
[----:B------:R-:W-:Y:S02]  /*8fe0*/  I2FP.F32.S32 R41, R41 ;  /* 0x0000002900297245 */ /* 0x000fe40000201400 */
[----:B------:R-:W-:Y:S02]  /*8ff0*/  FSEL R191, R191, -INF , !P5 ;  /* 0xff800000bfbf7808 */ /* 0x000fe40006800000 */
[----:B------:R-:W-:Y:S01]  /*9000*/  ISETP.GT.AND P0, PT, R177, R110, PT ;  /* 0x0000006eb100720c */ /* 0x000fe20003f04270 */
[----:B------:R-:W-:Y:S01]  /*9010*/  FFMA.FTZ R41, -R178, R41, R55 ;  /* 0x00000029b2297223 */ /* 0x000fe20000010137 */
[----:B------:R-:W-:-:S02]  /*9020*/  ISETP.GE.AND P5, PT, R114, R171, PT ;  /* 0x000000ab7200720c */ /* 0x000fc40003fa6270 */
[----:B------:R-:W-:Y:S02]  /*9030*/  FSEL R185, R185, -INF , !P3 ;  /* 0xff800000b9b97808 */ /* 0x000fe40005800000 */
[----:B------:R-:W-:Y:S02]  /*9040*/  ISETP.GE.AND P4, PT, R116, R176, PT ;  /* 0x000000b07400720c */ /* 0x000fe40003f86270 */
[----:B------:R-:W-:Y:S02]  /*9050*/  ISETP.GE.AND P3, PT, R110, R171, PT ;  /* 0x000000ab6e00720c */ /* 0x000fe40003f66270 */
[----:B------:R-:W-:Y:S02]  /*9060*/  FSEL R54, R54, -INF , !P0 ;  /* 0xff80000036367808 */ /* 0x000fe40004000000 */
[----:B------:R-:W-:Y:S02]  /*9070*/  ISETP.GT.AND P1, PT, R177, R112, PT ;  /* 0x00000070b100720c */ /* 0x000fe40003f24270 */
[----:B------:R-:W-:-:S02]  /*9080*/  FSEL R21, R70, -INF , !P5 ;  /* 0xff80000046157808 */ /* 0x000fc40006800000 */
[--C-:B------:R-:W-:Y:S02]  /*9090*/  IADD3 R55, PT, PT, R24, -0x31, -R101.reuse ;  /* 0xffffffcf18377810 */ /* 0x100fe40007ffe865 */
[----:B------:R-:W-:Y:S02]  /*90a0*/  ISETP.GE.AND P5, PT, R108, R176, PT ;  /* 0x000000b06c00720c */ /* 0x000fe40003fa6270 */
[----:B------:R-:W-:Y:S02]  /*90b0*/  IADD3 R70, PT, PT, R24, -0x30, -R101 ;  /* 0xffffffd018467810 */ /* 0x000fe40007ffe865 */
[----:B------:R-:W-:Y:S02]  /*90c0*/  FSEL R73, R73, -INF , !P4 ;  /* 0xff80000049497808 */ /* 0x000fe40006000000 */
[----:B------:R-:W-:Y:S02]  /*90d0*/  FSEL R187, R54, -INF , !P3 ;  /* 0xff80000036bb7808 */ /* 0x000fe40005800000 */
[----:B------:R-:W-:-:S02]  /*90e0*/  ISETP.GE.AND P4, PT, R112, R171, PT ;  /* 0x000000ab7000720c */ /* 0x000fc40003f86270 */
[----:B------:R-:W-:Y:S02]  /*90f0*/  FSEL R71, R71, -INF , !P1 ;  /* 0xff80000047477808 */ /* 0x000fe40004800000 */
[----:B------:R-:W-:Y:S02]  /*9100*/  IABS R54, R55 ;  /* 0x0000003700367213 */ /* 0x000fe40000000000 */
[----:B------:R-:W-:Y:S02]  /*9110*/  IABS R70, R70 ;  /* 0x0000004600467213 */ /* 0x000fe40000000000 */
[----:B------:R-:W-:Y:S02]  /*9120*/  FSEL R55, R37, -INF , !P5 ;  /* 0xff80000025377808 */ /* 0x000fe40006800000 */
[----:B------:R-:W-:Y:S02]  /*9130*/  IADD3 R37, PT, PT, R24, -0x38, -R101 ;  /* 0xffffffc818257810 */ /* 0x000fe40007ffe865 */
[----:B------:R-:W-:-:S02]  /*9140*/  FSEL R189, R71, -INF , !P4 ;  /* 0xff80000047bd7808 */ /* 0x000fc40006000000 */
[----:B------:R-:W-:Y:S02]  /*9150*/  I2FP.F32.S32 R71, R70 ;  /* 0x0000004600477245 */ /* 0x000fe40000201400 */
[----:B------:R-:W-:Y:S02]  /*9160*/  IABS R37, R37 ;  /* 0x0000002500257213 */ /* 0x000fe40000000000 */
[----:B------:R-:W-:Y:S01]  /*9170*/  ISETP.GE.AND P2, PT, R112, R176, PT ;  /* 0x000000b07000720c */ /* 0x000fe20003f46270 */
[----:B------:R-:W-:Y:S01]  /*9180*/  FFMA.FTZ R50, -R178, R71, R50 ;  /* 0x00000047b2327223 */ /* 0x000fe20000010132 */
[C---:B------:R-:W-:Y:S02]  /*9190*/  ISETP.GT.AND P1, PT, R177.reuse, R108, PT ;  /* 0x0000006cb100720c */ /* 0x040fe40003f24270 */
[----:B------:R-:W-:Y:S02]  /*91a0*/  I2FP.F32.S32 R37, R37 ;  /* 0x0000002500257245 */ /* 0x000fe40000201400 */
[----:B------:R-:W-:-:S02]  /*91b0*/  ISETP.GT.AND P0, PT, R177, R106, PT ;  /* 0x0000006ab100720c */ /* 0x000fc40003f04270 */
[----:B------:R-:W-:Y:S01]  /*91c0*/  FSEL R93, R93, -INF , !P2 ;  /* 0xff8000005d5d7808 */ /* 0x000fe20005000000 */
[----:B------:R-:W-:Y:S01]  /*91d0*/  FFMA.FTZ R37, -R178, R37, R46 ;  /* 0x00000025b2257223 */ /* 0x000fe2000001012e */
[----:B------:R-:W-:Y:S02]  /*91e0*/  ISETP.GE.AND P2, PT, R108, R171, PT ;  /* 0x000000ab6c00720c */ /* 0x000fe40003f46270 */
[----:B------:R-:W-:Y:S02]  /*91f0*/  FSEL R41, R41, -INF , !P1 ;  /* 0xff80000029297808 */ /* 0x000fe40004800000 */
[----:B------:R-:W-:Y:S02]  /*9200*/  ISETP.GE.AND P4, PT, R106, R176, PT ;  /* 0x000000b06a00720c */ /* 0x000fe40003f86270 */
[----:B------:R-:W-:Y:S02]  /*9210*/  FSEL R50, R50, -INF , !P0 ;  /* 0xff80000032327808 */ /* 0x000fe40004000000 */
[----:B------:R-:W-:-:S02]  /*9220*/  ISETP.GT.AND P0, PT, R177, R102, PT ;  /* 0x00000066b100720c */ /* 0x000fc40003f04270 */
[----:B------:R-:W-:Y:S02]  /*9230*/  FSEL R89, R41, -INF , !P2 ;  /* 0xff80000029597808 */ /* 0x000fe40005000000 */
[C-C-:B------:R-:W-:Y:S02]  /*9240*/  IADD3 R46, PT, PT, R24.reuse, -0x40, -R101.reuse ;  /* 0xffffffc0182e7810 */ /* 0x140fe40007ffe865 */
[----:B------:R-:W-:Y:S02]  /*9250*/  IADD3 R41, PT, PT, R24, -0x39, -R101 ;  /* 0xffffffc718297810 */ /* 0x000fe40007ffe865 */
[----:B------:R-:W-:Y:S02]  /*9260*/  FSEL R151, R151, -INF , !P4 ;  /* 0xff80000097977808 */ /* 0x000fe40006000000 */
[----:B------:R-:W-:Y:S02]  /*9270*/  ISETP.GE.AND P4, PT, R102, R171, PT ;  /* 0x000000ab6600720c */ /* 0x000fe40003f86270 */
[----:B------:R-:W-:-:S02]  /*9280*/  FSEL R37, R37, -INF , !P0 ;  /* 0xff80000025257808 */ /* 0x000fc40004000000 */
[----:B------:R-:W-:Y:S02]  /*9290*/  I2FP.F32.S32 R54, R54 ;  /* 0x0000003600367245 */ /* 0x000fe40000201400 */
[----:B------:R-:W-:Y:S02]  /*92a0*/  IABS R46, R46 ;  /* 0x0000002e002e7213 */ /* 0x000fe40000000000 */
[----:B------:R-:W-:Y:S01]  /*92b0*/  IABS R41, R41 ;  /* 0x0000002900297213 */ /* 0x000fe20000000000 */
[----:B------:R-:W-:Y:S01]  /*92c0*/  FFMA.FTZ R51, -R178, R54, R51 ;  /* 0x00000036b2337223 */ /* 0x000fe20000010133 */
[----:B------:R-:W-:Y:S02]  /*92d0*/  FSEL R155, R37, -INF , !P4 ;  /* 0xff800000259b7808 */ /* 0x000fe40006000000 */
[----:B------:R-:W-:Y:S02]  /*92e0*/  I2FP.F32.S32 R37, R46 ;  /* 0x0000002e00257245 */ /* 0x000fe40000201400 */
[----:B------:R-:W-:-:S02]  /*92f0*/  I2FP.F32.S32 R41, R41 ;  /* 0x0000002900297245 */ /* 0x000fc40000201400 */
[----:B------:R-:W-:Y:S01]  /*9300*/  ISETP.GT.AND P1, PT, R177, R104, PT ;  /* 0x00000068b100720c */ /* 0x000fe20003f24270 */
[----:B------:R-:W-:Y:S01]  /*9310*/  FFMA.FTZ R37, -R178, R37, R42 ;  /* 0x00000025b2257223 */ /* 0x000fe2000001012a */
[-C--:B------:R-:W-:Y:S01]  /*9320*/  ISETP.GE.AND P2, PT, R102, R176.reuse, PT ;  /* 0x000000b06600720c */ /* 0x080fe20003f46270 */
[----:B------:R-:W-:Y:S01]  /*9330*/  FFMA.FTZ R41, -R178, R41, R47 ;  /* 0x00000029b2297223 */ /* 0x000fe2000001012f */
[----:B------:R-:W-:Y:S02]  /*9340*/  ISETP.GE.AND P3, PT, R104, R176, PT ;  /* 0x000000b06800720c */ /* 0x000fe40003f66270 */
[----:B------:R-:W-:Y:S02]  /*9350*/  FSEL R51, R51, -INF , !P1 ;  /* 0xff80000033337808 */ /* 0x000fe40004800000 */
[C---:B------:R-:W-:Y:S02]  /*9360*/  ISETP.GT.AND P0, PT, R177.reuse, R98, PT ;  /* 0x00000062b100720c */ /* 0x040fe40003f04270 */
[----:B------:R-:W-:-:S02]  /*9370*/  ISETP.GT.AND P1, PT, R177, R100, PT ;  /* 0x00000064b100720c */ /* 0x000fc40003f24270 */
[----:B------:R-:W-:Y:S02]  /*9380*/  IADD3 R42, PT, PT, R24, -0x48, -R101 ;  /* 0xffffffb8182a7810 */ /* 0x000fe40007ffe865 */
[----:B------:R-:W-:Y:S02]  /*9390*/  FSEL R131, R131, -INF , !P2 ;  /* 0xff80000083837808 */ /* 0x000fe40005000000 */
[----:B------:R-:W-:Y:S02]  /*93a0*/  FSEL R149, R149, -INF , !P3 ;  /* 0xff80000095957808 */ /* 0x000fe40005800000 */
[-C--:B------:R-:W-:Y:S02]  /*93b0*/  ISETP.GE.AND P2, PT, R98, R171.reuse, PT ;  /* 0x000000ab6200720c */ /* 0x080fe40003f46270 */
[----:B------:R-:W-:Y:S02]  /*93c0*/  FSEL R37, R37, -INF , !P0 ;  /* 0xff80000025257808 */ /* 0x000fe40004000000 */
[----:B------:R-:W-:-:S02]  /*93d0*/  ISETP.GE.AND P3, PT, R100, R171, PT ;  /* 0x000000ab6400720c */ /* 0x000fc40003f66270 */
[----:B------:R-:W-:Y:S02]  /*93e0*/  FSEL R41, R41, -INF , !P1 ;  /* 0xff80000029297808 */ /* 0x000fe40004800000 */
[----:B------:R-:W-:Y:S02]  /*93f0*/  IABS R42, R42 ;  /* 0x0000002a002a7213 */ /* 0x000fe40000000000 */
[----:B------:R-:W-:Y:S02]  /*9400*/  FSEL R145, R37, -INF , !P2 ;  /* 0xff80000025917808 */ /* 0x000fe40005000000 */
[----:B------:R-:W-:Y:S02]  /*9410*/  ISETP.GE.AND P5, PT, R104, R171, PT ;  /* 0x000000ab6800720c */ /* 0x000fe40003fa6270 */
[----:B------:R-:W-:Y:S02]  /*9420*/  FSEL R129, R41, -INF , !P3 ;  /* 0xff80000029817808 */ /* 0x000fe40005800000 */
[----:B------:R-:W-:-:S02]  /*9430*/  I2FP.F32.S32 R37, R42 ;  /* 0x0000002a00257245 */ /* 0x000fc40000201400 */
[--C-:B------:R-:W-:Y:S02]  /*9440*/  IADD3 R41, PT, PT, R24, -0x49, -R101.reuse ;  /* 0xffffffb718297810 */ /* 0x100fe40007ffe865 */
[----:B------:R-:W-:Y:S01]  /*9450*/  FSEL R181, R51, -INF , !P5 ;  /* 0xff80000033b57808 */ /* 0x000fe20006800000 */
[----:B------:R-:W-:Y:S01]  /*9460*/  FFMA.FTZ R37, -R178, R37, R38 ;  /* 0x00000025b2257223 */ /* 0x000fe20000010126 */
[----:B------:R-:W-:Y:S02]  /*9470*/  ISETP.GE.AND P5, PT, R98, R176, PT ;  /* 0x000000b06200720c */ /* 0x000fe40003fa6270 */
[----:B------:R-:W-:Y:S02]  /*9480*/  IADD3 R47, PT, PT, R24, -0x41, -R101 ;  /* 0xffffffbf182f7810 */ /* 0x000fe40007ffe865 */
[----:B------:R-:W-:Y:S02]  /*9490*/  IABS R41, R41 ;  /* 0x0000002900297213 */ /* 0x000fe40000000000 */
[----:B------:R-:W-:-:S02]  /*94a0*/  ISETP.GT.AND P0, PT, R177, R90, PT ;  /* 0x0000005ab100720c */ /* 0x000fc40003f04270 */
[----:B------:R-:W-:Y:S02]  /*94b0*/  IADD3 R38, PT, PT, R24, -0x50, -R101 ;  /* 0xffffffb018267810 */ /* 0x000fe40007ffe865 */
[----:B------:R-:W-:Y:S02]  /*94c0*/  IABS R47, R47 ;  /* 0x0000002f002f7213 */ /* 0x000fe40000000000 */
[----:B------:R-:W-:Y:S02]  /*94d0*/  FSEL R143, R143, -INF , !P5 ;  /* 0xff8000008f8f7808 */ /* 0x000fe40006800000 */
[----:B------:R-:W-:Y:S02]  /*94e0*/  I2FP.F32.S32 R41, R41 ;  /* 0x0000002900297245 */ /* 0x000fe40000201400 */
[----:B------:R-:W-:Y:S02]  /*94f0*/  ISETP.GE.AND P5, PT, R90, R171, PT ;  /* 0x000000ab5a00720c */ /* 0x000fe40003fa6270 */
[----:B------:R-:W-:Y:S01]  /*9500*/  FSEL R37, R37, -INF , !P0 ;  /* 0xff80000025257808 */ /* 0x000fe20004000000 */
[----:B------:R-:W-:Y:S01]  /*9510*/  FFMA.FTZ R39, -R178, R41, R39 ;  /* 0x00000029b2277223 */ /* 0x000fe20000010127 */
[----:B------:R-:W-:-:S02]  /*9520*/  IABS R38, R38 ;  /* 0x0000002600267213 */ /* 0x000fc40000000000 */
[----:B------:R-:W-:Y:S02]  /*9530*/  I2FP.F32.S32 R47, R47 ;  /* 0x0000002f002f7245 */ /* 0x000fe40000201400 */
[----:B------:R-:W-:Y:S02]  /*9540*/  ISETP.GE.AND P6, PT, R110, R176, PT ;  /* 0x000000b06e00720c */ /* 0x000fe40003fc6270 */
[----:B------:R-:W-:Y:S01]  /*9550*/  FSEL R133, R37, -INF , !P5 ;  /* 0xff80000025857808 */ /* 0x000fe20006800000 */
[----:B------:R-:W-:Y:S01]  /*9560*/  FFMA.FTZ R43, -R178, R47, R43 ;  /* 0x0000002fb22b7223 */ /* 0x000fe2000001012b */
[----:B------:R-:W-:Y:S02]  /*9570*/  IADD3 R41, PT, PT, R24, -0x51, -R101 ;  /* 0xffffffaf18297810 */ /* 0x000fe40007ffe865 */
[----:B------:R-:W-:Y:S02]  /*9580*/  I2FP.F32.S32 R37, R38 ;  /* 0x0000002600257245 */ /* 0x000fe40000201400 */
[----:B------:R-:W-:-:S02]  /*9590*/  FSEL R183, R183, -INF , !P6 ;  /* 0xff800000b7b77808 */ /* 0x000fc40007000000 */
[----:B------:R-:W-:Y:S01]  /*95a0*/  ISETP.GE.AND P6, PT, R106, R171, PT ;  /* 0x000000ab6a00720c */ /* 0x000fe20003fc6270 */
[----:B------:R-:W-:Y:S01]  /*95b0*/  FFMA.FTZ R34, -R178, R37, R34 ;  /* 0x00000025b2227223 */ /* 0x000fe20000010122 */
[----:B------:R-:W-:Y:S02]  /*95c0*/  ISETP.GT.AND P1, PT, R177, R94, PT ;  /* 0x0000005eb100720c */ /* 0x000fe40003f24270 */
[----:B------:R-:W-:Y:S02]  /*95d0*/  IABS R41, R41 ;  /* 0x0000002900297213 */ /* 0x000fe40000000000 */
[----:B------:R-:W-:Y:S02]  /*95e0*/  IADD3 R37, PT, PT, R24, -0x58, -R101 ;  /* 0xffffffa818257810 */ /* 0x000fe40007ffe865 */
[----:B------:R-:W-:Y:S02]  /*95f0*/  FSEL R163, R50, -INF , !P6 ;  /* 0xff80000032a37808 */ /* 0x000fe40007000000 */
[----:B------:R-:W-:-:S02]  /*9600*/  FSEL R43, R43, -INF , !P1 ;  /* 0xff8000002b2b7808 */ /* 0x000fc40004800000 */
[----:B------:R-:W-:Y:S02]  /*9610*/  I2FP.F32.S32 R41, R41 ;  /* 0x0000002900297245 */ /* 0x000fe40000201400 */
[----:B------:R-:W-:Y:S02]  /*9620*/  ISETP.GE.AND P6, PT, R100, R176, PT ;  /* 0x000000b06400720c */ /* 0x000fe40003fc6270 */
[----:B------:R-:W-:Y:S01]  /*9630*/  ISETP.GT.AND P1, PT, R177, R80, PT ;  /* 0x00000050b100720c */ /* 0x000fe20003f24270 */
[----:B------:R-:W-:Y:S01]  /*9640*/  FFMA.FTZ R35, -R178, R41, R35 ;  /* 0x00000029b2237223 */ /* 0x000fe20000010123 */
[----:B------:R-:W-:Y:S02]  /*9650*/  IABS R37, R37 ;  /* 0x0000002500257213 */ /* 0x000fe40000000000 */
[----:B------:R-:W-:Y:S02]  /*9660*/  FSEL R127, R127, -INF , !P6 ;  /* 0xff8000007f7f7808 */ /* 0x000fe40007000000 */
[----:B------:R-:W-:-:S02]  /*9670*/  ISETP.GE.AND P3, PT, R90, R176, PT ;  /* 0x000000b05a00720c */ /* 0x000fc40003f66270 */
[----:B------:R-:W-:Y:S02]  /*9680*/  ISETP.GE.AND P2, PT, R80, R176, PT ;  /* 0x000000b05000720c */ /* 0x000fe40003f46270 */
[----:B------:R-:W-:Y:S02]  /*9690*/  FSEL R39, R39, -INF , !P1 ;  /* 0xff80000027277808 */ /* 0x000fe40004800000 */
[----:B------:R-:W-:Y:S02]  /*96a0*/  ISETP.GE.AND P6, PT, R94, R171, PT ;  /* 0x000000ab5e00720c */ /* 0x000fe40003fc6270 */
[C---:B------:R-:W-:Y:S02]  /*96b0*/  ISETP.GT.AND P0, PT, R177.reuse, R76, PT ;  /* 0x0000004cb100720c */ /* 0x040fe40003f04270 */
[----:B------:R-:W-:Y:S02]  /*96c0*/  ISETP.GT.AND P1, PT, R177, R72, PT ;  /* 0x00000048b100720c */ /* 0x000fe40003f24270 */
[----:B------:R-:W-:-:S02]  /*96d0*/  I2FP.F32.S32 R37, R37 ;  /* 0x0000002500257245 */ /* 0x000fc40000201400 */
[----:B------:R-:W-:Y:S02]  /*96e0*/  FSEL R141, R141, -INF , !P3 ;  /* 0xff8000008d8d7808 */ /* 0x000fe40005800000 */
[----:B------:R-:W-:Y:S01]  /*96f0*/  FSEL R135, R135, -INF , !P2 ;  /* 0xff80000087877808 */ /* 0x000fe20005000000 */
[----:B------:R-:W-:Y:S01]  /*9700*/  FFMA.FTZ R30, -R178, R37, R30 ;  /* 0x00000025b21e7223 */ /* 0x000fe2000001011e */
[----:B------:R-:W-:Y:S02]  /*9710*/  FSEL R147, R43, -INF , !P6 ;  /* 0xff8000002b937808 */ /* 0x000fe40007000000 */
[-C--:B------:R-:W-:Y:S02]  /*9720*/  ISETP.GE.AND P3, PT, R76, R171.reuse, PT ;  /* 0x000000ab4c00720c */ /* 0x080fe40003f66270 */
[----:B------:R-:W-:Y:S02]  /*9730*/  ISETP.GE.AND P2, PT, R72, R171, PT ;  /* 0x000000ab4800720c */ /* 0x000fe40003f46270 */
[----:B------:R-:W-:-:S02]  /*9740*/  FSEL R34, R34, -INF , !P0 ;  /* 0xff80000022227808 */ /* 0x000fc40004000000 */
[----:B------:R-:W-:Y:S02]  /*9750*/  FSEL R35, R35, -INF , !P1 ;  /* 0xff80000023237808 */ /* 0x000fe40004800000 */
[----:B------:R-:W-:Y:S02]  /*9760*/  ISETP.GE.AND P6, PT, R76, R176, PT ;  /* 0x000000b04c00720c */ /* 0x000fe40003fc6270 */
[----:B------:R-:W-:Y:S02]  /*9770*/  ISETP.GT.AND P0, PT, R177, R68, PT ;  /* 0x00000044b100720c */ /* 0x000fe40003f04270 */
[----:B------:R-:W-:Y:S02]  /*9780*/  IADD3 R38, PT, PT, R24, -0x59, -R101 ;  /* 0xffffffa718267810 */ /* 0x000fe40007ffe865 */
[----:B------:R-:W-:Y:S02]  /*9790*/  FSEL R121, R34, -INF , !P3 ;  /* 0xff80000022797808 */ /* 0x000fe40005800000 */
[----:B------:R-:W-:-:S02]  /*97a0*/  FSEL R123, R35, -INF , !P2 ;  /* 0xff800000237b7808 */ /* 0x000fc40005000000 */
[----:B------:R-:W-:Y:S02]  /*97b0*/  FSEL R111, R111, -INF , !P6 ;  /* 0xff8000006f6f7808 */ /* 0x000fe40007000000 */
[C-C-:B------:R-:W-:Y:S02]  /*97c0*/  IADD3 R34, PT, PT, R24.reuse, -0x60, -R101.reuse ;  /* 0xffffffa018227810 */ /* 0x140fe40007ffe865 */
[----:B------:R-:W-:Y:S02]  /*97d0*/  IADD3 R35, PT, PT, R24, -0x61, -R101 ;  /* 0xffffff9f18237810 */ /* 0x000fe40007ffe865 */
[----:B------:R-:W-:Y:S02]  /*97e0*/  ISETP.GE.AND P6, PT, R68, R171, PT ;  /* 0x000000ab4400720c */ /* 0x000fe40003fc6270 */
[----:B------:R-:W-:Y:S02]  /*97f0*/  FSEL R30, R30, -INF , !P0 ;  /* 0xff8000001e1e7808 */ /* 0x000fe40004000000 */
[----:B------:R-:W-:-:S02]  /*9800*/  ISETP.GE.AND P4, PT, R94, R176, PT ;  /* 0x000000b05e00720c */ /* 0x000fc40003f86270 */
[----:B------:R-:W-:Y:S02]  /*9810*/  IABS R38, R38 ;  /* 0x0000002600267213 */ /* 0x000fe40000000000 */
[----:B------:R-:W-:Y:S02]  /*9820*/  IABS R34, R34 ;  /* 0x0000002200227213 */ /* 0x000fe40000000000 */
[----:B------:R-:W-:Y:S02]  /*9830*/  IABS R35, R35 ;  /* 0x0000002300237213 */ /* 0x000fe40000000000 */
[----:B------:R-:W-:Y:S02]  /*9840*/  FSEL R115, R30, -INF , !P6 ;  /* 0xff8000001e737808 */ /* 0x000fe40007000000 */
[----:B------:R-:W-:Y:S02]  /*9850*/  IADD3 R30, PT, PT, R24, -0x68, -R101 ;  /* 0xffffff98181e7810 */ /* 0x000fe40007ffe865 */
[----:B------:R-:W-:-:S02]  /*9860*/  FSEL R137, R137, -INF , !P4 ;  /* 0xff80000089897808 */ /* 0x000fc40006000000 */
[----:B------:R-:W-:Y:S02]  /*9870*/  I2FP.F32.S32 R38, R38 ;  /* 0x0000002600267245 */ /* 0x000fe40000201400 */
[----:B------:R-:W-:Y:S02]  /*9880*/  ISETP.GE.AND P4, PT, R80, R171, PT ;  /* 0x000000ab5000720c */ /* 0x000fe40003f86270 */
[----:B------:R-:W-:Y:S01]  /*9890*/  I2FP.F32.S32 R37, R34 ;  /* 0x0000002200257245 */ /* 0x000fe20000201400 */
[C---:B------:R-:W-:Y:S01]  /*98a0*/  FFMA.FTZ R31, -R178.reuse, R38, R31 ;  /* 0x00000026b21f7223 */ /* 0x040fe2000001011f */
[----:B------:R-:W-:Y:S02]  /*98b0*/  I2FP.F32.S32 R35, R35 ;  /* 0x0000002300237245 */ /* 0x000fe40000201400 */
[----:B------:R-:W-:Y:S01]  /*98c0*/  IABS R30, R30 ;  /* 0x0000001e001e7213 */ /* 0x000fe20000000000 */
[----:B------:R-:W-:Y:S01]  /*98d0*/  FFMA.FTZ R26, -R178, R37, R26 ;  /* 0x00000025b21a7223 */ /* 0x000fe2000001011a */
[----:B------:R-:W-:Y:S01]  /*98e0*/  ISETP.GE.AND P5, PT, R72, R176, PT ;  /* 0x000000b04800720c */ /* 0x000fe20003fa6270 */
[----:B------:R-:W-:Y:S01]  /*98f0*/  FFMA.FTZ R27, -R178, R35, R27 ;  /* 0x00000023b21b7223 */ /* 0x000fe2000001011b */
[----:B------:R-:W-:-:S02]  /*9900*/  FSEL R139, R39, -INF , !P4 ;  /* 0xff800000278b7808 */ /* 0x000fc40006000000 */
[----:B------:R-:W-:Y:S02]  /*9910*/  ISETP.GE.AND P4, PT, R68, R176, PT ;  /* 0x000000b04400720c */ /* 0x000fe40003f86270 */
[C---:B------:R-:W-:Y:S02]  /*9920*/  ISETP.GT.AND P1, PT, R177.reuse, R62, PT ;  /* 0x0000003eb100720c */ /* 0x040fe40003f24270 */
[----:B------:R-:W-:Y:S02]  /*9930*/  ISETP.GT.AND P0, PT, R177, R52, PT ;  /* 0x00000034b100720c */ /* 0x000fe40003f04270 */
[----:B------:R-:W-:Y:S02]  /*9940*/  I2FP.F32.S32 R35, R30 ;  /* 0x0000001e00237245 */ /* 0x000fe40000201400 */
[----:B------:R-:W-:Y:S02]  /*9950*/  FSEL R113, R113, -INF , !P5 ;  /* 0xff80000071717808 */ /* 0x000fe40006800000 */
[----:B------:R-:W-:Y:S01]  /*9960*/  ISETP.GE.AND P5, PT, R62, R171, PT ;  /* 0x000000ab3e00720c */ /* 0x000fe20003fa6270 */
[----:B------:R-:W-:Y:S01]  /*9970*/  FFMA.FTZ R22, -R178, R35, R22 ;  /* 0x00000023b2167223 */ /* 0x000fe20000010116 */
[----:B------:R-:W-:-:S02]  /*9980*/  FSEL R105, R105, -INF , !P4 ;  /* 0xff80000069697808 */ /* 0x000fc40006000000 */
[----:B------:R-:W-:Y:S02]  /*9990*/  FSEL R31, R31, -INF , !P1 ;  /* 0xff8000001f1f7808 */ /* 0x000fe40004800000 */
[----:B------:R-:W-:Y:S02]  /*99a0*/  ISETP.GE.AND P4, PT, R52, R171, PT ;  /* 0x000000ab3400720c */ /* 0x000fe40003f86270 */
[----:B------:R-:W-:Y:S02]  /*99b0*/  FSEL R26, R26, -INF , !P0 ;  /* 0xff8000001a1a7808 */ /* 0x000fe40004000000 */
[----:B------:R-:W-:Y:S02]  /*99c0*/  ISETP.GE.AND P2, PT, R52, R176, PT ;  /* 0x000000b03400720c */ /* 0x000fe40003f46270 */
[----:B------:R-:W-:Y:S02]  /*99d0*/  ISETP.GT.AND P0, PT, R177, R44, PT ;  /* 0x0000002cb100720c */ /* 0x000fe40003f04270 */
[----:B------:R-:W-:-:S02]  /*99e0*/  FSEL R109, R31, -INF , !P5 ;  /* 0xff8000001f6d7808 */ /* 0x000fc40006800000 */
[--C-:B------:R-:W-:Y:S02]  /*99f0*/  IADD3 R31, PT, PT, R24, -0x69, -R101.reuse ;  /* 0xffffff97181f7810 */ /* 0x100fe40007ffe865 */
[----:B------:R-:W-:Y:S02]  /*9a00*/  FSEL R99, R26, -INF , !P4 ;  /* 0xff8000001a637808 */ /* 0x000fe40006000000 */
[----:B------:R-:W-:Y:S02]  /*9a10*/  FSEL R49, R49, -INF , !P2 ;  /* 0xff80000031317808 */ /* 0x000fe40005000000 */
[----:B------:R-:W-:Y:S02]  /*9a20*/  IADD3 R26, PT, PT, R24, -0x70, -R101 ;  /* 0xffffff90181a7810 */ /* 0x000fe40007ffe865 */
[----:B------:R-:W-:Y:S02]  /*9a30*/  ISETP.GE.AND P2, PT, R44, R171, PT ;  /* 0x000000ab2c00720c */ /* 0x000fe40003f46270 */
[----:B------:R-:W-:-:S02]  /*9a40*/  FSEL R22, R22, -INF , !P0 ;  /* 0xff80000016167808 */ /* 0x000fc40004000000 */
[----:B------:R-:W-:Y:S02]  /*9a50*/  ISETP.GE.AND P4, PT, R40, R176, PT ;  /* 0x000000b02800720c */ /* 0x000fe40003f86270 */
[----:B------:R-:W-:Y:S02]  /*9a60*/  IABS R31, R31 ;  /* 0x0000001f001f7213 */ /* 0x000fe40000000000 */
[----:B------:R-:W-:Y:S02]  /*9a70*/  IABS R26, R26 ;  /* 0x0000001a001a7213 */ /* 0x000fe40000000000 */
[----:B------:R-:W-:Y:S02]  /*9a80*/  FSEL R97, R22, -INF , !P2 ;  /* 0xff80000016617808 */ /* 0x000fe40005000000 */
[----:B------:R-:W-:Y:S02]  /*9a90*/  IADD3 R22, PT, PT, R24, -0x78, -R101 ;  /* 0xffffff8818167810 */ /* 0x000fe40007ffe865 */
[----:B------:R-:W-:-:S02]  /*9aa0*/  I2FP.F32.S32 R31, R31 ;  /* 0x0000001f001f7245 */ /* 0x000fc40000201400 */
[----:B------:R-:W-:Y:S02]  /*9ab0*/  FSEL R39, R25, -INF , !P4 ;  /* 0xff80000019277808 */ /* 0x000fe40006000000 */
[----:B------:R-:W-:Y:S01]  /*9ac0*/  I2FP.F32.S32 R25, R26 ;  /* 0x0000001a00197245 */ /* 0x000fe20000201400 */
[C---:B------:R-:W-:Y:S01]  /*9ad0*/  FFMA.FTZ R31, -R178.reuse, R31, R23 ;  /* 0x0000001fb21f7223 */ /* 0x040fe20000010117 */
[----:B------:R-:W-:Y:S02]  /*9ae0*/  IABS R22, R22 ;  /* 0x0000001600167213 */ /* 0x000fe40000000000 */
[----:B------:R-:W-:Y:S01]  /*9af0*/  ISETP.GT.AND P1, PT, R177, R48, PT ;  /* 0x00000030b100720c */ /* 0x000fe20003f24270 */
[----:B------:R-:W-:Y:S01]  /*9b00*/  FFMA.FTZ R14, -R178, R25, R14 ;  /* 0x00000019b20e7223 */ /* 0x000fe2000001010e */
[----:B------:R-:W-:Y:S02]  /*9b10*/  IADD3 R23, PT, PT, R24, -0x71, -R101 ;  /* 0xffffff8f18177810 */ /* 0x000fe40007ffe865 */
[----:B------:R-:W-:-:S02]  /*9b20*/  I2FP.F32.S32 R25, R22 ;  /* 0x0000001600197245 */ /* 0x000fc40000201400 */
[----:B------:R-:W-:Y:S02]  /*9b30*/  ISETP.GE.AND P6, PT, R48, R176, PT ;  /* 0x000000b03000720c */ /* 0x000fe40003fc6270 */
[----:B------:R-:W-:Y:S01]  /*9b40*/  FSEL R27, R27, -INF , !P1 ;  /* 0xff8000001b1b7808 */ /* 0x000fe20004800000 */
[----:B------:R-:W-:Y:S01]  /*9b50*/  FFMA.FTZ R6, -R178, R25, R6 ;  /* 0x00000019b2067223 */ /* 0x000fe20000010106 */
[C---:B------:R-:W-:Y:S02]  /*9b60*/  ISETP.GT.AND P0, PT, R177.reuse, R36, PT ;  /* 0x00000024b100720c */ /* 0x040fe40003f04270 */
[----:B------:R-:W-:Y:S02]  /*9b70*/  ISETP.GE.AND P5, PT, R44, R176, PT ;  /* 0x000000b02c00720c */ /* 0x000fe40003fa6270 */
[----:B------:R-:W-:Y:S02]  /*9b80*/  ISETP.GT.AND P1, PT, R177, R40, PT ;  /* 0x00000028b100720c */ /* 0x000fe40003f24270 */
[----:B------:R-:W-:-:S02]  /*9b90*/  IABS R23, R23 ;  /* 0x0000001700177213 */ /* 0x000fc40000000000 */
[----:B------:R-:W-:Y:S02]  /*9ba0*/  IADD3 R101, PT, PT, R24, -0x79, -R101 ;  /* 0xffffff8718657810 */ /* 0x000fe40007ffe865 */
[----:B------:R-:W-:Y:S02]  /*9bb0*/  FSEL R43, R33, -INF , !P6 ;  /* 0xff800000212b7808 */ /* 0x000fe40007000000 */
[----:B------:R-:W-:Y:S02]  /*9bc0*/  FSEL R14, R14, -INF , !P0 ;  /* 0xff8000000e0e7808 */ /* 0x000fe40004000000 */
[----:B------:R-:W-:Y:S02]  /*9bd0*/  ISETP.GE.AND P6, PT, R40, R171, PT ;  /* 0x000000ab2800720c */ /* 0x000fe40003fc6270 */
[----:B------:R-:W-:Y:S02]  /*9be0*/  FSEL R45, R45, -INF , !P5 ;  /* 0xff8000002d2d7808 */ /* 0x000fe40006800000 */
[----:B------:R-:W-:-:S02]  /*9bf0*/  FSEL R31, R31, -INF , !P1 ;  /* 0xff8000001f1f7808 */ /* 0x000fc40004800000 */
[----:B------:R-:W-:Y:S02]  /*9c00*/  ISETP.GT.AND P0, PT, R177, R18, PT ;  /* 0x00000012b100720c */ /* 0x000fe40003f04270 */
[----:B------:R-:W-:Y:S02]  /*9c10*/  ISETP.GE.AND P3, PT, R62, R176, PT ;  /* 0x000000b03e00720c */ /* 0x000fe40003f66270 */
[----:B------:R-:W-:Y:S02]  /*9c20*/  ISETP.GE.AND P5, PT, R36, R171, PT ;  /* 0x000000ab2400720c */ /* 0x000fe40003fa6270 */
[----:B------:R-:W-:Y:S02]  /*9c30*/  I2FP.F32.S32 R23, R23 ;  /* 0x0000001700177245 */ /* 0x000fe40000201400 */
[----:B------:R-:W-:Y:S02]  /*9c40*/  IABS R101, R101 ;  /* 0x0000006500657213 */ /* 0x000fe40000000000 */
[----:B------:R-:W-:Y:S01]  /*9c50*/  FSEL R41, R31, -INF , !P6 ;  /* 0xff8000001f297808 */ /* 0x000fe20007000000 */
[----:B------:R-:W-:Y:S01]  /*9c60*/  FFMA.FTZ R15, -R178, R23, R15 ;  /* 0x00000017b20f7223 */ /* 0x000fe2000001010f */
[----:B------:R-:W-:-:S02]  /*9c70*/  FSEL R6, R6, -INF , !P0 ;  /* 0xff80000006067808 */ /* 0x000fc40004000000 */
[----:B------:R-:W-:Y:S02]  /*9c80*/  FSEL R107, R107, -INF , !P3 ;  /* 0xff8000006b6b7808 */ /* 0x000fe40005800000 */
[----:B------:R-:W-:Y:S02]  /*9c90*/  FSEL R31, R14, -INF , !P5 ;  /* 0xff8000000e1f7808 */ /* 0x000fe40006800000 */
[----:B------:R-:W-:Y:S02]  /*9ca0*/  ISETP.GT.AND P0, PT, R59, R160, PT ;  /* 0x000000a03b00720c */ /* 0x000fe40003f04270 */
[----:B------:R-:W-:Y:S02]  /*9cb0*/  ISETP.GE.AND P3, PT, R48, R171, PT ;  /* 0x000000ab3000720c */ /* 0x000fe40003f66270 */
[----:B------:R-:W-:Y:S02]  /*9cc0*/  I2FP.F32.S32 R14, R101 ;  /* 0x00000065000e7245 */ /* 0x000fe40000201400 */
[----:B------:R-:W-:-:S02]  /*9cd0*/  ISETP.GT.AND P1, PT, R177, R32, PT ;  /* 0x00000020b100720c */ /* 0x000fc40003f24270 */
[----:B------:R-:W-:Y:S01]  /*9ce0*/  FSEL R95, R27, -INF , !P3 ;  /* 0xff8000001b5f7808 */ /* 0x000fe20005800000 */
[----:B------:R-:W-:Y:S01]  /*9cf0*/  FFMA.FTZ R7, -R178, R14, R7 ;  /* 0x0000000eb2077223 */ /* 0x000fe20000010107 */
[-C--:B------:R-:W-:Y:S02]  /*9d00*/  ISETP.GE.AND P3, PT, R36, R176.reuse, PT ;  /* 0x000000b02400720c */ /* 0x080fe40003f66270 */
[----:B------:R-:W-:Y:S02]  /*9d10*/  ISETP.GE.AND P2, PT, R32, R176, PT ;  /* 0x000000b02000720c */ /* 0x000fe40003f46270 */
[----:B------:R-:W-:Y:S02]  /*9d20*/  FSEL R15, R15, -INF , !P1 ;  /* 0xff8000000f0f7808 */ /* 0x000fe40004800000 */
[----:B------:R-:W-:Y:S02]  /*9d30*/  ISETP.GT.AND P1, PT, R177, R16, PT ;  /* 0x00000010b100720c */ /* 0x000fe40003f24270 */
[----:B------:R-:W-:-:S02]  /*9d40*/  FSEL R30, R20, -INF , !P3 ;  /* 0xff800000141e7808 */ /* 0x000fc40005800000 */
[----:B------:R-:W-:Y:S02]  /*9d50*/  FSEL R28, R28, -INF , !P2 ;  /* 0xff8000001c1c7808 */ /* 0x000fe40005000000 */
[-C--:B------:R-:W-:Y:S02]  /*9d60*/  ISETP.GE.AND P4, PT, R32, R171.reuse, PT ;  /* 0x000000ab2000720c */ /* 0x080fe40003f86270 */
[CC--:B------:R-:W-:Y:S02]  /*9d70*/  ISETP.GE.AND P6, PT, R18.reuse, R176.reuse, PT ;  /* 0x000000b01200720c */ /* 0x0c0fe40003fc6270 */
[-C--:B------:R-:W-:Y:S02]  /*9d80*/  ISETP.GE.AND P3, PT, R18, R171.reuse, PT ;  /* 0x000000ab1200720c */ /* 0x080fe40003f66270 */
[C---:B------:R-:W-:Y:S02]  /*9d90*/  ISETP.GE.AND P5, PT, R16.reuse, R176, PT ;  /* 0x000000b01000720c */ /* 0x040fe40003fa6270 */
[----:B------:R-:W-:-:S02]  /*9da0*/  ISETP.GE.AND P2, PT, R16, R171, PT ;  /* 0x000000ab1000720c */ /* 0x000fc40003f46270 */
[----:B------:R-:W-:Y:S02]  /*9db0*/  FSEL R7, R7, -INF , !P1 ;  /* 0xff80000007077808 */ /* 0x000fe40004800000 */
[----:B------:R-:W-:Y:S02]  /*9dc0*/  LOP3.LUT R32, R64, 0x7, RZ, 0xc0, !PT ;  /* 0x0000000740207812 */ /* 0x000fe400078ec0ff */
[----:B------:R-:W-:Y:S02]  /*9dd0*/  VIMNMX R179, PT, PT, RZ, R179, !PT ;  /* 0x000000b3ffb37248 */ /* 0x000fe40007fe0100 */
        /* <DEDUP_REMOVED lines=20> */
.L_x_9399:
        /* <DEDUP_REMOVED lines=60> */
.L_x_9400:
[----:B------:R-:W-:Y:S05]  /*a2e0*/  BSYNC.RECONVERGENT B0 ;  /* 0x0000000000007941 */ /* 0x000fea0003800200 */
.L_x_9398:
[----:B------:R-:W-:-:S13]  /*a2f0*/  ISETP.GE.AND P3, PT, R10, R167, PT ;  /* 0x000000a70a00720c */ /* 0x000fda0003f66270 */
[CC--:B------:R-:W-:Y:S01]  /*a300*/  @!P3 IADD3 R0, P1, P0, R3.reuse, R162.reuse, R3 ;  /* 0x000000a20300b210 */ /* 0x0c0fe2000783e003 */
[----:B------:R-:W-:Y:S01]  /*a310*/  @!P3 IMAD.MOV.U32 R14, RZ, RZ, R162 ;  /* 0x000000ffff0eb224 */ /* 0x000fe200078e00a2 */
[CC--:B------:R-:W-:Y:S01]  /*a320*/  @!P3 IADD3 R26, P2, PT, R3.reuse, R162.reuse, RZ ;  /* 0x000000a2031ab210 */ /* 0x0c0fe20007f5e0ff */
[----:B------:R-:W-:Y:S01]  /*a330*/  @!P3 IMAD.MOV.U32 R15, RZ, RZ, R161 ;  /* 0x000000ffff0fb224 */ /* 0x000fe200078e00a1 */
        /* <DEDUP_REMOVED lines=27> */
.L_x_9397:
[----:B------:R-:W-:Y:S05]  /*a4f0*/  BSYNC.RECONVERGENT B1 ;  /* 0x0000000000017941 */ /* 0x000fea0003800200 */
.L_x_9396:
[----:B-1----:R-:W2:Y:S01]  /*a500*/  LD.E R27, desc[UR4][R84.64+0xdc] ;  /* 0x0000dc04541b7980 */ /* 0x002ea2000c101900 */
        /* <DEDUP_REMOVED lines=36> */
[----:B------:R-:W-:Y:S02]  /*a750*/  LOP3.LUT R6, R2, 0x120, R125, 0xf8, !PT ;  /* 0x0000012002067812 */ /* 0x000fe400078ef87d */
[----:B---3--:R-:W-:Y:S01]  /*a760*/  FMNMX.FTZ R14, R23, R14, !PT ;  /* 0x0000000e170e7209 */ /* 0x008fe20007810000 */
        /* <DEDUP_REMOVED lines=31> */
[-CC-:B------:R-:W-:Y:S01]  /*a960*/  FFMA.FTZ R52, R193, R27.reuse, -R36.reuse ;  /* 0x0000001bc1347223 */ /* 0x180fe20000010824 */
[-CC-:B------:R-:W-:Y:S01]  /*a970*/  FFMA.FTZ R51, R191, R27.reuse, -R36.reuse ;  /* 0x0000001bbf337223 */ /* 0x180fe20000010824 */
[-C--:B------:R-:W-:Y:S01]  /*a980*/  FFMA.FTZ R46, R73, R27.reuse, -R36 ;  /* 0x0000001b492e7223 */ /* 0x080fe20000010824 */
[----:B------:R-:W5:Y:S01]  /*a990*/  MUFU.EX2 R54, R54 ;  /* 0x0000003600367308 */ /* 0x000f620000000800 */
[-CC-:B------:R-:W-:Y:S01]  /*a9a0*/  FFMA.FTZ R47, R21, R27.reuse, -R26.reuse ;  /* 0x0000001b152f7223 */ /* 0x180fe2000001081a */
[-CC-:B------:R-:W-:Y:S01]  /*a9b0*/  FFMA.FTZ R40, R189, R27.reuse, -R26.reuse ;  /* 0x0000001bbd287223 */ /* 0x180fe2000001081a */
[----:B------:R-:W-:Y:S01]  /*a9c0*/  LDSM.16.MT88.4 R20, [R33+0x3800] ;  /* 0x003800002114783b */ /* 0x000fe20000004200 */
[----:B------:R-:W-:Y:S01]  /*a9d0*/  MUFU.EX2 R119, R119 ;  /* 0x0000007700777308 */ /* 0x000fe20000000800 */
[----:B------:R-:W-:Y:S01]  /*a9e0*/  FFMA.FTZ R38, R187, R27, -R26 ;  /* 0x0000001bbb267223 */ /* 0x000fe2000001081a */
[----:B---3--:R-:W-:Y:S01]  /*a9f0*/  F2FP.F16.F32.PACK_AB R69, R64, R117 ;  /* 0x000000754045723e */ /* 0x008fe200000000ff */
[-CC-:B------:R-:W-:Y:S01]  /*aa00*/  FFMA.FTZ R50, R93, R27.reuse, -R36.reuse ;  /* 0x0000001b5d327223 */ /* 0x180fe20000010824 */
[----:B------:R-:W3:Y:S01]  /*aa10*/  MUFU.EX2 R90, R90 ;  /* 0x0000005a005a7308 */ /* 0x000ee20000000800 */
[-C--:B------:R-:W-:Y:S01]  /*aa20*/  FFMA.FTZ R42, R55, R27.reuse, -R36 ;  /* 0x0000001b372a7223 */ /* 0x080fe20000010824 */
[-C--:B------:R-:W-:Y:S01]  /*aa30*/  FFMA.FTZ R89, R89, R27.reuse, -R26 ;  /* 0x0000001b59597223 */ /* 0x080fe2000001081a */
[-CC-:B------:R-:W-:Y:S01]  /*aa40*/  FFMA.FTZ R185, R185, R27.reuse, -R36.reuse ;  /* 0x0000001bb9b97223 */ /* 0x180fe20000010824 */
[----:B------:R-:W-:Y:S01]  /*aa50*/  MUFU.EX2 R103, R103 ;  /* 0x0000006700677308 */ /* 0x000fe20000000800 */
[----:B------:R-:W-:Y:S01]  /*aa60*/  FFMA.FTZ R183, R183, R27, -R36 ;  /* 0x0000001bb7b77223 */ /* 0x000fe20000010824 */
[----:B-----5:R-:W-:Y:S01]  /*aa70*/  F2FP.F16.F32.PACK_AB R71, R54, R101 ;  /* 0x000000653647723e */ /* 0x020fe200000000ff */
[-CC-:B------:R-:W-:Y:S01]  /*aa80*/  FFMA.FTZ R88, R163, R27.reuse, -R26.reuse ;  /* 0x0000001ba3587223 */ /* 0x180fe2000001081a */
[----:B------:R-:W5:Y:S01]  /*aa90*/  MUFU.EX2 R62, R62 ;  /* 0x0000003e003e7308 */ /* 0x000f620000000800 */
[-CC-:B------:R-:W-:Y:S01]  /*aaa0*/  FFMA.FTZ R125, R181, R27.reuse, -R26.reuse ;  /* 0x0000001bb57d7223 */ /* 0x180fe2000001081a */
[-C--:B------:R-:W-:Y:S01]  /*aab0*/  FFMA.FTZ R94, R155, R27.reuse, -R26 ;  /* 0x0000001b9b5e7223 */ /* 0x080fe2000001081a */
        /* <DEDUP_REMOVED lines=10> */
[--C-:B------:R-:W-:Y:S01]  /*ab60*/  FFMA.FTZ R106, R137, R27, -R36.reuse ;  /* 0x0000001b896a7223 */ /* 0x100fe20000010824 */
[----:B-----5:R-:W-:Y:S01]  /*ab70*/  F2FP.F16.F32.PACK_AB R70, R62, R103 ;  /* 0x000000673e46723e */ /* 0x020fe200000000ff */
[-C--:B------:R-:W-:Y:S01]  /*ab80*/  FFMA.FTZ R104, R135, R27.reuse, -R36 ;  /* 0x0000001b87687223 */ /* 0x080fe20000010824 */
[----:B------:R-:W-:Y:S01]  /*ab90*/  MUFU.EX2 R61, R61 ;  /* 0x0000003d003d7308 */ /* 0x000fe20000000800 */
[-CC-:B------:R-:W-:Y:S01]  /*aba0*/  FFMA.FTZ R139, R139, R27.reuse, -R26.reuse ;  /* 0x0000001b8b8b7223 */ /* 0x180fe2000001081a */
[----:B-1----:R-:W1:Y:S01]  /*abb0*/  LDSM.16.MT88.4 R12, [R126+0x3400] ;  /* 0x003400007e0c783b */ /* 0x002e620000004200 */
[-C--:B------:R-:W-:Y:S01]  /*abc0*/  FFMA.FTZ R147, R147, R27.reuse, -R26 ;  /* 0x0000001b93937223 */ /* 0x080fe2000001081a */
[----:B------:R-:W3:Y:S01]  /*abd0*/  MUFU.EX2 R52, R52 ;  /* 0x0000003400347308 */ /* 0x000ee20000000800 */
[C---:B------:R-:W-:Y:S03]  /*abe0*/  HMMA.16816.F32 R80, R68.reuse, R76, RZ ;  /* 0x0000004c4450723c */ /* 0x040fe600000018ff */
[-CC-:B------:R-:W-:Y:S01]  /*abf0*/  FFMA.FTZ R143, R143, R27.reuse, -R36.reuse ;  /* 0x0000001b8f8f7223 */ /* 0x180fe20000010824 */
[-CC-:B------:R-:W-:Y:S01]  /*ac00*/  FFMA.FTZ R141, R141, R27.reuse, -R36.reuse ;  /* 0x0000001b8d8d7223 */ /* 0x180fe20000010824 */
[----:B------:R-:W-:Y:S01]  /*ac10*/  MUFU.EX2 R51, R51 ;  /* 0x0000003300337308 */ /* 0x000fe20000000800 */
[-C--:B------:R-:W-:Y:S01]  /*ac20*/  FFMA.FTZ R112, R107, R27.reuse, -R36 ;  /* 0x0000001b6b707223 */ /* 0x080fe20000010824 */
[-CC-:B------:R-:W-:Y:S01]  /*ac30*/  FFMA.FTZ R110, R121, R27.reuse, -R26.reuse ;  /* 0x0000001b796e7223 */ /* 0x180fe2000001081a */
[-C--:B------:R-:W-:Y:S01]  /*ac40*/  FFMA.FTZ R108, R115, R27.reuse, -R26 ;  /* 0x0000001b736c7223 */ /* 0x080fe2000001081a */
[----:B------:R-:W5:Y:S01]  /*ac50*/  MUFU.EX2 R46, R46 ;  /* 0x0000002e002e7308 */ /* 0x000f620000000800 */
        /* <DEDUP_REMOVED lines=17> */
[----:B-----5:R-:W-:Y:S01]  /*ad70*/  F2FP.F16.F32.PACK_AB R6, R46, R51 ;  /* 0x000000332e06723e */ /* 0x020fe200000000ff */
[----:B------:R-:W-:Y:S01]  /*ad80*/  MUFU.EX2 R38, R38 ;  /* 0x0000002600267308 */ /* 0x000fe20000000800 */
[----:B----4-:R-:W-:Y:S01]  /*ad90*/  F2FP.F16.F32.PACK_AB R7, R48, R53 ;  /* 0x000000353007723e */ /* 0x010fe200000000ff */
[----:B------:R-:W-:Y:S01]  /*ada0*/  FADD.FTZ R62, R62, R103 ;  /* 0x000000673e3e7221 */ /* 0x000fe20000010000 */
[-CC-:B------:R-:W-:Y:S01]  /*adb0*/  FFMA.FTZ R90, R49, R27.reuse, -R36.reuse ;  /* 0x0000001b315a7223 */ /* 0x180fe20000010824 */
[----:B------:R-:W-:Y:S01]  /*adc0*/  MUFU.EX2 R93, R185 ;  /* 0x000000b9005d7308 */ /* 0x000fe20000000800 */
[-C--:B------:R-:W-:Y:S01]  /*add0*/  FFMA.FTZ R45, R45, R27.reuse, -R36 ;  /* 0x0000001b2d2d7223 */ /* 0x080fe20000010824 */
[----:B------:R-:W-:Y:S01]  /*ade0*/  FADD.FTZ R61, R61, R62 ;  /* 0x0000003e3d3d7221 */ /* 0x000fe20000010000 */
[-CC-:B------:R-:W-:Y:S01]  /*adf0*/  FFMA.FTZ R41, R41, R27.reuse, -R26.reuse ;  /* 0x0000001b29297223 */ /* 0x180fe2000001081a */
[C---:B------:R-:W-:Y:S01]  /*ae00*/  HMMA.16816.F32 R80, R4.reuse, R16, R80 ;  /* 0x000000100450723c */ /* 0x040fe20000001850 */
[----:B------:R-:W2:Y:S04]  /*ae10*/  MUFU.EX2 R50, R50 ;  /* 0x0000003200327308 */ /* 0x000ea80000000800 */
[-CC-:B------:R-:W-:Y:S01]  /*ae20*/  FFMA.FTZ R31, R31, R27.reuse, -R26.reuse ;  /* 0x0000001b1f1f7223 */ /* 0x180fe2000001081a */
[-C--:B------:R-:W-:Y:S01]  /*ae30*/  FFMA.FTZ R25, R25, R27.reuse, -R26 ;  /* 0x0000001b19197223 */ /* 0x080fe2000001081a */
[----:B------:R-:W-:Y:S01]  /*ae40*/  ISETP.GT.AND P0, PT, R59, R160, PT ;  /* 0x000000a03b00720c */ /* 0x000fe20003f04270 */
[----:B------:R3:W-:Y:S01]  /*ae50*/  MUFU.EX2 R55, R183 ;  /* 0x000000b700377308 */ /* 0x0007e20000000800 */
[C---:B------:R-:W-:Y:S01]  /*ae60*/  HMMA.16816.F32 R76, R4.reuse, R18, R76 ;  /* 0x00000012044c723c */ /* 0x040fe2000000184c */
[----:B------:R-:W4:Y:S02]  /*ae70*/  LDSM.16.MT88.4 R16, [R126+0x3800] ;  /* 0x003800007e10783b */ /* 0x000f240000004200 */
[----:B------:R-:W5:Y:S04]  /*ae80*/  MUFU.EX2 R42, R42 ;  /* 0x0000002a002a7308 */ /* 0x000f680000000800 */
[----:B------:R-:W5:Y:S01]  /*ae90*/  MUFU.EX2 R89, R89 ;  /* 0x0000005900597308 */ /* 0x000f620000000800 */
[----:B-1----:R-:W-:Y:S03]  /*aea0*/  HMMA.16816.F32 R72, R4, R12, R72 ;  /* 0x0000000c0448723c */ /* 0x002fe60000001848 */
[----:B------:R-:W-:Y:S01]  /*aeb0*/  MUFU.EX2 R88, R88 ;  /* 0x0000005800587308 */ /* 0x000fe20000000800 */
[----:B---3--:R-:W-:-:S03]  /*aec0*/  FFMA.FTZ R183, R34, R27, -R36 ;  /* 0x0000001b22b77223 */ /* 0x008fc60000010824 */
[----:B------:R-:W-:Y:S01]  /*aed0*/  MUFU.EX2 R125, R125 ;  /* 0x0000007d007d7308 */ /* 0x000fe20000000800 */
[----:B------:R-:W-:Y:S01]  /*aee0*/  HMMA.16816.F32 R68, R4, R14, R68 ;  /* 0x0000000e0444723c */ /* 0x000fe20000001844 */
[----:B------:R-:W1:Y:S02]  /*aef0*/  LDSM.16.MT88.4 R12, [R33+0x3c00] ;  /* 0x003c0000210c783b */ /* 0x000e640000004200 */
[----:B--2---:R-:W-:Y:S01]  /*af00*/  F2FP.F16.F32.PACK_AB R4, R50, R93 ;  /* 0x0000005d3204723e */ /* 0x004fe200000000ff */
[----:B------:R-:W-:Y:S01]  /*af10*/  MUFU.EX2 R94, R94 ;  /* 0x0000005e005e7308 */ /* 0x000fe20000000800 */
[----:B------:R-:W-:Y:S02]  /*af20*/  F2FP.F16.F32.PACK_AB R5, R40, R47 ;  /* 0x0000002f2805723e */ /* 0x000fe400000000ff */
[----:B-----5:R-:W-:Y:S01]  /*af30*/  F2FP.F16.F32.PACK_AB R6, R42, R55 ;  /* 0x000000372a06723e */ /* 0x020fe200000000ff */
[----:B------:R-:W-:Y:S01]  /*af40*/  MUFU.EX2 R98, R98 ;  /* 0x0000006200627308 */ /* 0x000fe20000000800 */
[----:B------:R-:W-:-:S03]  /*af50*/  F2FP.F16.F32.PACK_AB R7, R89, R38 ;  /* 0x000000265907723e */ /* 0x000fc600000000ff */
[----:B------:R-:W2:Y:S04]  /*af60*/  MUFU.EX2 R131, R149 ;  /* 0x0000009500837308 */ /* 0x000ea80000000800 */
[C---:B------:R-:W-:Y:S01]  /*af70*/  HMMA.16816.F32 R80, R4.reuse, R20, R80 ;  /* 0x000000140450723c */ /* 0x040fe20000001850 */
[----:B------:R3:W-:Y:S04]  /*af80*/  MUFU.EX2 R127, R102 ;  /* 0x00000066007f7308 */ /* 0x0007e80000000800 */
[----:B------:R-:W5:Y:S03]  /*af90*/  MUFU.EX2 R96, R96 ;  /* 0x0000006000607308 */ /* 0x000f660000000800 */
[C---:B------:R-:W-:Y:S01]  /*afa0*/  HMMA.16816.F32 R76, R4.reuse, R22, R76 ;  /* 0x00000016044c723c */ /* 0x040fe2000000184c */
[----:B------:R-:W1:Y:S01]  /*afb0*/  LDSM.16.MT88.4 R20, [R126+0x3c00] ;  /* 0x003c00007e14783b */ /* 0x000e620000004200 */
[----:B------:R-:W5:Y:S04]  /*afc0*/  MUFU.EX2 R129, R129 ;  /* 0x0000008100817308 */ /* 0x000f680000000800 */
[----:B------:R-:W-:Y:S01]  /*afd0*/  MUFU.EX2 R100, R100 ;  /* 0x0000006400647308 */ /* 0x000fe20000000800 */
[----:B---3--:R-:W-:Y:S01]  /*afe0*/  FFMA.FTZ R102, R133, R27, -R26 ;  /* 0x0000001b85667223 */ /* 0x008fe2000001081a */
[C---:B----4-:R-:W-:Y:S02]  /*aff0*/  HMMA.16816.F32 R72, R4.reuse, R16, R72 ;  /* 0x000000100448723c */ /* 0x050fe40000001848 */
[----:B------:R-:W-:Y:S04]  /*b000*/  MUFU.EX2 R133, R147 ;  /* 0x0000009300857308 */ /* 0x000fe80000000800 */
[----:B------:R-:W-:Y:S02]  /*b010*/  MUFU.EX2 R102, R102 ;  /* 0x0000006600667308 */ /* 0x000fe40000000800 */
[----:B------:R-:W-:Y:S03]  /*b020*/  HMMA.16816.F32 R68, R4, R18, R68 ;  /* 0x000000120444723c */ /* 0x000fe60000001844 */
[----:B--2---:R-:W-:Y:S01]  /*b030*/  F2FP.F16.F32.PACK_AB R4, R131, R98 ;  /* 0x000000628304723e */ /* 0x004fe200000000ff */
[----:B------:R-:W2:Y:S01]  /*b040*/  LDSM.16.MT88.4 R16, [R33+0x4000] ;  /* 0x004000002110783b */ /* 0x000ea20000004200 */
[----:B------:R-:W-:Y:S01]  /*b050*/  F2FP.F16.F32.PACK_AB R5, R125, R88 ;  /* 0x000000587d05723e */ /* 0x000fe200000000ff */
[----:B------:R-:W-:Y:S01]  /*b060*/  MUFU.EX2 R137, R143 ;  /* 0x0000008f00897308 */ /* 0x000fe20000000800 */
[----:B-----5:R-:W-:-:S02]  /*b070*/  F2FP.F16.F32.PACK_AB R6, R96, R127 ;  /* 0x0000007f6006723e */ /* 0x020fc400000000ff */
[----:B------:R-:W-:Y:S01]  /*b080*/  F2FP.F16.F32.PACK_AB R7, R129, R94 ;  /* 0x0000005e8107723e */ /* 0x000fe200000000ff */
[----:B------:R-:W3:Y:S04]  /*b090*/  MUFU.EX2 R106, R106 ;  /* 0x0000006a006a7308 */ /* 0x000ee80000000800 */
[----:B------:R-:W-:Y:S02]  /*b0a0*/  MUFU.EX2 R135, R141 ;  /* 0x0000008d00877308 */ /* 0x000fe40000000800 */
[C---:B-1----:R-:W-:Y:S02]  /*b0b0*/  HMMA.16816.F32 R80, R4.reuse, R12, R80 ;  /* 0x0000000c0450723c */ /* 0x042fe40000001850 */
[----:B------:R-:W1:Y:S04]  /*b0c0*/  MUFU.EX2 R104, R104 ;  /* 0x0000006800687308 */ /* 0x000e680000000800 */
[----:B------:R-:W4:Y:S02]  /*b0d0*/  MUFU.EX2 R139, R139 ;  /* 0x0000008b008b7308 */ /* 0x000f240000000800 */
[C---:B------:R-:W-:Y:S01]  /*b0e0*/  HMMA.16816.F32 R76, R4.reuse, R14, R76 ;  /* 0x0000000e044c723c */ /* 0x040fe2000000184c */
[----:B------:R-:W5:Y:S01]  /*b0f0*/  LDSM.16.MT88.4 R12, [R126+0x4000] ;  /* 0x004000007e0c783b */ /* 0x000f620000004200 */
[----:B------:R-:W-:Y:S04]  /*b100*/  MUFU.EX2 R110, R110 ;  /* 0x0000006e006e7308 */ /* 0x000fe80000000800 */
[----:B------:R-:W-:Y:S02]  /*b110*/  MUFU.EX2 R115, R123 ;  /* 0x0000007b00737308 */ /* 0x000fe40000000800 */
[C---:B------:R-:W-:Y:S02]  /*b120*/  HMMA.16816.F32 R72, R4.reuse, R20, R72 ;  /* 0x000000140448723c */ /* 0x040fe40000001848 */
[----:B------:R-:W-:Y:S04]  /*b130*/  MUFU.EX2 R108, R108 ;  /* 0x0000006c006c7308 */ /* 0x000fe80000000800 */
[----:B------:R-:W-:Y:S02]  /*b140*/  MUFU.EX2 R111, R111 ;  /* 0x0000006f006f7308 */ /* 0x000fe40000000800 */
[----:B------:R-:W-:Y:S01]  /*b150*/  HMMA.16816.F32 R68, R4, R22, R68 ;  /* 0x000000160444723c */ /* 0x000fe20000001844 */
[----:B------:R-:W5:Y:S02]  /*b160*/  LDSM.16.MT88.4 R20, [R33+0x4400] ;  /* 0x004400002114783b */ /* 0x000f640000004200 */
[----:B---3--:R-:W-:Y:S01]  /*b170*/  F2FP.F16.F32.PACK_AB R4, R106, R137 ;  /* 0x000000896a04723e */ /* 0x008fe200000000ff */
[----:B------:R-:W3:Y:S01]  /*b180*/  MUFU.EX2 R114, R114 ;  /* 0x0000007200727308 */ /* 0x000ee20000000800 */
[----:B------:R-:W-:-:S02]  /*b190*/  F2FP.F16.F32.PACK_AB R5, R133, R100 ;  /* 0x000000648505723e */ /* 0x000fc400000000ff */
[----:B-1----:R-:W-:Y:S01]  /*b1a0*/  F2FP.F16.F32.PACK_AB R6, R104, R135 ;  /* 0x000000876806723e */ /* 0x002fe200000000ff */
[----:B------:R-:W-:Y:S01]  /*b1b0*/  MUFU.EX2 R105, R105 ;  /* 0x0000006900697308 */ /* 0x000fe20000000800 */
[----:B----4-:R-:W-:-:S03]  /*b1c0*/  F2FP.F16.F32.PACK_AB R7, R139, R102 ;  /* 0x000000668b07723e */ /* 0x010fc600000000ff */
[----:B------:R-:W1:Y:S04]  /*b1d0*/  MUFU.EX2 R112, R112 ;  /* 0x0000007000707308 */ /* 0x000e680000000800 */
[----:B------:R-:W4:Y:S01]  /*b1e0*/  MUFU.EX2 R107, R107 ;  /* 0x0000006b006b7308 */ /* 0x000f220000000800 */
[C---:B--2---:R-:W-:Y:S03]  /*b1f0*/  HMMA.16816.F32 R80, R4.reuse, R16, R80 ;  /* 0x000000100450723c */ /* 0x044fe60000001850 */
[----:B------:R-:W-:Y:S04]  /*b200*/  MUFU.EX2 R49, R97 ;  /* 0x0000006100317308 */ /* 0x000fe80000000800 */
[----:B------:R-:W-:Y:S01]  /*b210*/  MUFU.EX2 R31, R31 ;  /* 0x0000001f001f7308 */ /* 0x000fe20000000800 */
[C---:B------:R-:W-:Y:S01]  /*b220*/  HMMA.16816.F32 R76, R4.reuse, R18, R76 ;  /* 0x00000012044c723c */ /* 0x040fe2000000184c */
[----:B------:R-:W2:Y:S02]  /*b230*/  LDSM.16.MT88.4 R16, [R126+0x4400] ;  /* 0x004400007e10783b */ /* 0x000ea40000004200 */
[----:B------:R-:W-:Y:S05]  /*b240*/  MUFU.EX2 R183, R183 ;  /* 0x000000b700b77308 */ /* 0x000fea0000000800 */
[----:B-----5:R-:W-:Y:S03]  /*b250*/  HMMA.16816.F32 R72, R4, R12, R72 ;  /* 0x0000000c0448723c */ /* 0x020fe60000001848 */
[----:B------:R-:W-:Y:S01]  /*b260*/  FADD.FTZ R12, R117, R64 ;  /* 0x00000040750c7221 */ /* 0x000fe20000010000 */
[----:B------:R-:W-:-:S02]  /*b270*/  FFMA.FTZ R64, R95, R27, -R26 ;  /* 0x0000001b5f407223 */ /* 0x000fc4000001081a */
[----:B------:R-:W-:Y:S01]  /*b280*/  MUFU.EX2 R95, R99 ;  /* 0x00000063005f7308 */ /* 0x000fe20000000800 */
[----:B------:R-:W-:Y:S01]  /*b290*/  FADD.FTZ R101, R101, R12 ;  /* 0x0000000c65657221 */ /* 0x000fe20000010000 */
[----:B------:R-:W-:Y:S01]  /*b2a0*/  HMMA.16816.F32 R68, R4, R14, R68 ;  /* 0x0000000e0444723c */ /* 0x000fe20000001844 */
[----:B------:R-:W5:Y:S02]  /*b2b0*/  LDSM.16.MT88.4 R12, [R33+0x4800] ;  /* 0x00480000210c783b */ /* 0x000f640000004200 */
[----:B---3--:R-:W-:Y:S01]  /*b2c0*/  F2FP.F16.F32.PACK_AB R4, R114, R111 ;  /* 0x0000006f7204723e */ /* 0x008fe200000000ff */
[----:B------:R-:W-:Y:S01]  /*b2d0*/  FADD.FTZ R116, R54, R101 ;  /* 0x0000006536747221 */ /* 0x000fe20000010000 */
[----:B------:R-:W-:Y:S01]  /*b2e0*/  F2FP.F16.F32.PACK_AB R5, R115, R110 ;  /* 0x0000006e7305723e */ /* 0x000fe200000000ff */
[----:B------:R-:W-:Y:S01]  /*b2f0*/  MUFU.EX2 R64, R64 ;  /* 0x0000004000407308 */ /* 0x000fe20000000800 */
[----:B-1----:R-:W-:Y:S01]  /*b300*/  F2FP.F16.F32.PACK_AB R6, R112, R105 ;  /* 0x000000697006723e */ /* 0x002fe200000000ff */
[----:B------:R-:W-:Y:S01]  /*b310*/  FADD.FTZ R91, R91, R116 ;  /* 0x000000745b5b7221 */ /* 0x000fe20000010000 */
[----:B----4-:R-:W-:-:S03]  /*b320*/  F2FP.F16.F32.PACK_AB R7, R107, R108 ;  /* 0x0000006c6b07723e */ /* 0x010fc600000000ff */
[----:B------:R-:W-:-:S04]  /*b330*/  FADD.FTZ R62, R44, R91 ;  /* 0x0000005b2c3e7221 */ /* 0x000fc80000010000 */
[C---:B------:R-:W-:Y:S03]  /*b340*/  HMMA.16816.F32 R80, R4.reuse, R20, R80 ;  /* 0x000000140450723c */ /* 0x040fe60000001850 */
[-CC-:B------:R-:W-:Y:S01]  /*b350*/  FFMA.FTZ R20, R43, R27.reuse, -R36.reuse ;  /* 0x0000001b2b147223 */ /* 0x180fe20000010824 */
[----:B------:R-:W-:Y:S01]  /*b360*/  FFMA.FTZ R21, R39, R27, -R36 ;  /* 0x0000001b27157223 */ /* 0x000fe20000010824 */
[----:B------:R-:W-:Y:S01]  /*b370*/  FADD.FTZ R53, R53, R62 ;  /* 0x0000003e35357221 */ /* 0x000fe20000010000 */
[----:B------:R-:W-:Y:S03]  /*b380*/  MUFU.EX2 R43, R90 ;  /* 0x0000005a002b7308 */ /* 0x000fe60000000800 */
[----:B------:R-:W-:Y:S01]  /*b390*/  FADD.FTZ R48, R48, R53 ;  /* 0x0000003530307221 */ /* 0x000fe20000010000 */
[----:B------:R-:W-:Y:S03]  /*b3a0*/  HMMA.16816.F32 R76, R4, R22, R76 ;  /* 0x00000016044c723c */ /* 0x000fe6000000184c */
[----:B------:R-:W-:Y:S01]  /*b3b0*/  FADD.FTZ R22, R52, R61 ;  /* 0x0000003d34167221 */ /* 0x000fe20000010000 */
[----:B------:R-:W1:Y:S01]  /*b3c0*/  MUFU.EX2 R54, R20 ;  /* 0x0000001400367308 */ /* 0x000e620000000800 */
[----:B------:R-:W-:-:S02]  /*b3d0*/  FADD.FTZ R47, R47, R48 ;  /* 0x000000302f2f7221 */ /* 0x000fc40000010000 */
[----:B------:R-:W-:Y:S01]  /*b3e0*/  FADD.FTZ R51, R51, R22 ;  /* 0x0000001633337221 */ /* 0x000fe20000010000 */
[----:B------:R3:W-:Y:S01]  /*b3f0*/  MUFU.EX2 R44, R21 ;  /* 0x00000015002c7308 */ /* 0x0007e20000000800 */
[----:B------:R-:W-:Y:S01]  /*b400*/  FADD.FTZ R47, R40, R47 ;  /* 0x0000002f282f7221 */ /* 0x000fe20000010000 */
[C---:B--2---:R-:W-:Y:S03]  /*b410*/  HMMA.16816.F32 R72, R4.reuse, R16, R72 ;  /* 0x000000100448723c */ /* 0x044fe60000001848 */
[----:B------:R-:W-:Y:S01]  /*b420*/  FADD.FTZ R46, R46, R51 ;  /* 0x000000332e2e7221 */ /* 0x000fe20000010000 */
[----:B------:R-:W2:Y:S01]  /*b430*/  MUFU.EX2 R39, R45 ;  /* 0x0000002d00277308 */ /* 0x000ea20000000800 */
[----:B------:R-:W-:Y:S01]  /*b440*/  FADD.FTZ R38, R38, R47 ;  /* 0x0000002f26267221 */ /* 0x000fe20000010000 */
[----:B------:R-:W-:Y:S01]  /*b450*/  FFMA.FTZ R40, R35, R27, -R26 ;  /* 0x0000001b23287223 */ /* 0x000fe2000001081a */
[----:B------:R-:W-:Y:S01]  /*b460*/  FADD.FTZ R93, R93, R46 ;  /* 0x0000002e5d5d7221 */ /* 0x000fe20000010000 */
[----:B------:R-:W4:Y:S01]  /*b470*/  MUFU.EX2 R52, R41 ;  /* 0x0000002900347308 */ /* 0x000f220000000800 */
[----:B------:R-:W-:Y:S01]  /*b480*/  FADD.FTZ R89, R89, R38 ;  /* 0x0000002659597221 */ /* 0x000fe20000010000 */
[----:B------:R-:W-:Y:S03]  /*b490*/  HMMA.16816.F32 R68, R4, R18, R68 ;  /* 0x000000120444723c */ /* 0x000fe60000001844 */
[----:B------:R-:W-:Y:S01]  /*b4a0*/  FADD.FTZ R50, R50, R93 ;  /* 0x0000005d32327221 */ /* 0x000fe20000010000 */
[----:B-1----:R-:W-:Y:S01]  /*b4b0*/  F2FP.F16.F32.PACK_AB R4, R54, R43 ;  /* 0x0000002b3604723e */ /* 0x002fe200000000ff */
[----:B------:R-:W-:Y:S01]  /*b4c0*/  LDSM.16.MT88.4 R16, [R33+0x4c00] ;  /* 0x004c00002110783b */ /* 0x000fe20000004200 */
[----:B------:R-:W-:Y:S01]  /*b4d0*/  F2FP.F16.F32.PACK_AB R5, R64, R95 ;  /* 0x0000005f4005723e */ /* 0x000fe200000000ff */
[----:B------:R-:W-:Y:S01]  /*b4e0*/  FADD.FTZ R55, R55, R50 ;  /* 0x0000003237377221 */ /* 0x000fe20000010000 */
[----:B------:R-:W-:Y:S01]  /*b4f0*/  FADD.FTZ R88, R88, R89 ;  /* 0x0000005958587221 */ /* 0x000fe20000010000 */
[----:B---3--:R-:W1:Y:S01]  /*b500*/  LDSM.16.MT88.4 R20, [R126+0x4800] ;  /* 0x004800007e14783b */ /* 0x008e620000004200 */
[----:B--2---:R-:W-:Y:S01]  /*b510*/  F2FP.F16.F32.PACK_AB R6, R44, R39 ;  /* 0x000000272c06723e */ /* 0x004fe200000000ff */
[----:B------:R-:W-:Y:S01]  /*b520*/  FADD.FTZ R55, R42, R55 ;  /* 0x000000372a377221 */ /* 0x000fe20000010000 */
[----:B------:R-:W-:Y:S01]  /*b530*/  FADD.FTZ R125, R125, R88 ;  /* 0x000000587d7d7221 */ /* 0x000fe20000010000 */
[----:B------:R-:W-:Y:S01]  /*b540*/  FFMA.FTZ R38, R37, R27, -R26 ;  /* 0x0000001b25267223 */ /* 0x000fe2000001081a */
[----:B----4-:R-:W-:Y:S01]  /*b550*/  F2FP.F16.F32.PACK_AB R7, R52, R49 ;  /* 0x000000313407723e */ /* 0x010fe200000000ff */
[-CC-:B------:R-:W-:Y:S01]  /*b560*/  FFMA.FTZ R37, R28, R27.reuse, -R36.reuse ;  /* 0x0000001b1c257223 */ /* 0x180fe20000010824 */
[----:B------:R-:W-:Y:S01]  /*b570*/  FADD.FTZ R94, R94, R125 ;  /* 0x0000007d5e5e7221 */ /* 0x000fe20000010000 */
[----:B------:R-:W-:-:S02]  /*b580*/  FFMA.FTZ R35, R29, R27, -R36 ;  /* 0x0000001b1d237223 */ /* 0x000fc40000010824 */
[----:B------:R-:W-:Y:S01]  /*b590*/  MUFU.EX2 R38, R38 ;  /* 0x0000002600267308 */ /* 0x000fe20000000800 */
[----:B------:R-:W-:Y:S01]  /*b5a0*/  FADD.FTZ R129, R129, R94 ;  /* 0x0000005e81817221 */ /* 0x000fe20000010000 */
[C---:B-----5:R-:W-:Y:S03]  /*b5b0*/  HMMA.16816.F32 R80, R4.reuse, R12, R80 ;  /* 0x0000000c0450723c */ /* 0x060fe60000001850 */
[----:B------:R-:W-:Y:S01]  /*b5c0*/  FADD.FTZ R12, R98, R55 ;  /* 0x00000037620c7221 */ /* 0x000fe20000010000 */
[----:B------:R-:W-:Y:S01]  /*b5d0*/  FFMA.FTZ R13, R30, R27, -R36 ;  /* 0x0000001b1e0d7223 */ /* 0x000fe20000010824 */
[----:B------:R-:W-:Y:S01]  /*b5e0*/  FADD.FTZ R100, R100, R129 ;  /* 0x0000008164647221 */ /* 0x000fe20000010000 */
[----:B------:R-:W-:Y:S01]  /*b5f0*/  MUFU.EX2 R30, R40 ;  /* 0x00000028001e7308 */ /* 0x000fe20000000800 */
[----:B------:R-:W-:Y:S02]  /*b600*/  FADD.FTZ R12, R131, R12 ;  /* 0x0000000c830c7221 */ /* 0x000fe40000010000 */
[----:B------:R-:W-:Y:S01]  /*b610*/  FADD.FTZ R133, R133, R100 ;  /* 0x0000006485857221 */ /* 0x000fe20000010000 */
[----:B------:R2:W-:Y:S01]  /*b620*/  MUFU.EX2 R28, R13 ;  /* 0x0000000d001c7308 */ /* 0x0005e20000000800 */
[----:B------:R-:W-:Y:S01]  /*b630*/  FADD.FTZ R127, R127, R12 ;  /* 0x0000000c7f7f7221 */ /* 0x000fe20000010000 */
[----:B------:R-:W-:Y:S03]  /*b640*/  HMMA.16816.F32 R76, R4, R14, R76 ;  /* 0x0000000e044c723c */ /* 0x000fe6000000184c */
[----:B------:R-:W-:Y:S01]  /*b650*/  FADD.FTZ R102, R102, R133 ;  /* 0x0000008566667221 */ /* 0x000fe20000010000 */
[----:B------:R-:W3:Y:S01]  /*b660*/  MUFU.EX2 R29, R37 ;  /* 0x00000025001d7308 */ /* 0x000ee20000000800 */
[----:B------:R-:W-:-:S02]  /*b670*/  FADD.FTZ R96, R96, R127 ;  /* 0x0000007f60607221 */ /* 0x000fc40000010000 */
[----:B------:R-:W-:Y:S01]  /*b680*/  FADD.FTZ R139, R139, R102 ;  /* 0x000000668b8b7221 */ /* 0x000fe20000010000 */
[----:B------:R-:W4:Y:S01]  /*b690*/  MUFU.EX2 R34, R35 ;  /* 0x0000002300227308 */ /* 0x000f220000000800 */
[----:B------:R-:W-:Y:S02]  /*b6a0*/  FADD.FTZ R137, R137, R96 ;  /* 0x0000006089897221 */ /* 0x000fe40000010000 */
[----:B------:R-:W-:Y:S02]  /*b6b0*/  FADD.FTZ R110, R110, R139 ;  /* 0x0000008b6e6e7221 */ /* 0x000fe40000010000 */
[----:B------:R-:W-:Y:S01]  /*b6c0*/  FADD.FTZ R106, R106, R137 ;  /* 0x000000896a6a7221 */ /* 0x000fe20000010000 */
[----:B--2---:R-:W2:Y:S01]  /*b6d0*/  LDSM.16.MT88.4 R12, [R126+0x4c00] ;  /* 0x004c00007e0c783b */ /* 0x004ea20000004200 */
[----:B------:R-:W-:Y:S02]  /*b6e0*/  FADD.FTZ R115, R115, R110 ;  /* 0x0000006e73737221 */ /* 0x000fe40000010000 */
[----:B------:R-:W-:Y:S01]  /*b6f0*/  FADD.FTZ R135, R135, R106 ;  /* 0x0000006a87877221 */ /* 0x000fe20000010000 */
[----:B-1----:R-:W-:Y:S01]  /*b700*/  HMMA.16816.F32 R72, R4, R20, R72 ;  /* 0x000000140448723c */ /* 0x002fe20000001848 */
[----:B------:R-:W1:Y:S02]  /*b710*/  MUFU.EX2 R21, R25 ;  /* 0x0000001900157308 */ /* 0x000e640000000800 */
[----:B------:R-:W-:-:S04]  /*b720*/  FADD.FTZ R104, R104, R135 ;  /* 0x0000008768687221 */ /* 0x000fc80000010000 */
[----:B------:R-:W-:Y:S01]  /*b730*/  FADD.FTZ R111, R111, R104 ;  /* 0x000000686f6f7221 */ /* 0x000fe20000010000 */
[----:B------:R-:W-:Y:S03]  /*b740*/  HMMA.16816.F32 R68, R4, R22, R68 ;  /* 0x000000160444723c */ /* 0x000fe60000001844 */
[----:B---3--:R-:W-:Y:S01]  /*b750*/  F2FP.F16.F32.PACK_AB R4, R29, R28 ;  /* 0x0000001c1d04723e */ /* 0x008fe200000000ff */
[----:B------:R-:W-:Y:S01]  /*b760*/  FADD.FTZ R114, R114, R111 ;  /* 0x0000006f72727221 */ /* 0x000fe20000010000 */
[----:B------:R-:W-:Y:S02]  /*b770*/  F2FP.F16.F32.PACK_AB R5, R38, R31 ;  /* 0x0000001f2605723e */ /* 0x000fe400000000ff */
[----:B----4-:R-:W-:Y:S01]  /*b780*/  F2FP.F16.F32.PACK_AB R6, R183, R34 ;  /* 0x00000022b706723e */ /* 0x010fe200000000ff */
[----:B------:R-:W-:Y:S01]  /*b790*/  FADD.FTZ R105, R105, R114 ;  /* 0x0000007269697221 */ /* 0x000fe20000010000 */
[----:B-1----:R-:W-:-:S03]  /*b7a0*/  F2FP.F16.F32.PACK_AB R7, R21, R30 ;  /* 0x0000001e1507723e */ /* 0x002fc600000000ff */
[----:B------:R-:W-:-:S04]  /*b7b0*/  FADD.FTZ R112, R112, R105 ;  /* 0x0000006970707221 */ /* 0x000fc80000010000 */
[----:B------:R-:W-:Y:S03]  /*b7c0*/  HMMA.16816.F32 R80, R4, R16, R80 ;  /* 0x000000100450723c */ /* 0x000fe60000001850 */
[----:B------:R-:W-:Y:S01]  /*b7d0*/  FADD.FTZ R16, R108, R115 ;  /* 0x000000736c107221 */ /* 0x000fe20000010000 */
[----:B------:R-:W-:-:S03]  /*b7e0*/  FADD.FTZ R43, R43, R112 ;  /* 0x000000702b2b7221 */ /* 0x000fc60000010000 */
[----:B------:R-:W-:Y:S01]  /*b7f0*/  FADD.FTZ R16, R107, R16 ;  /* 0x000000106b107221 */ /* 0x000fe20000010000 */
[----:B------:R-:W-:Y:S01]  /*b800*/  FADD.FTZ R54, R54, R43 ;  /* 0x0000002b36367221 */ /* 0x000fe20000010000 */
[----:B------:R-:W-:Y:S03]  /*b810*/  HMMA.16816.F32 R76, R4, R18, R76 ;  /* 0x00000012044c723c */ /* 0x000fe6000000184c */
[----:B------:R-:W-:-:S04]  /*b820*/  FADD.FTZ R95, R95, R16 ;  /* 0x000000105f5f7221 */ /* 0x000fc80000010000 */
        /* <DEDUP_REMOVED lines=17> */
[----:B------:R-:W-:-:S04]  /*b940*/  DEPBAR.LE SB0, 0x0 ;  /* 0x000080000000791a */ /* 0x000fc80000000000 */
[----:B------:R-:W-:Y:S01]  /*b950*/  ISETP.NE.AND.EX P0, PT, R175, RZ, PT, P0 ;  /* 0x000000ffaf00720c */ /* 0x000fe20003f05300 */
[----:B------:R-:W-:Y:S05]  /*b960*/  WARPSYNC.ALL ;  /* 0x0000000000007948 */ /* 0x000fea0003800000 */
[----:B------:R-:W-:Y:S01]  /*b970*/  BSSY.RECONVERGENT B0, `(.L_x_9403) ;  /* 0x0000048000007945 */ /* 0x000fe20003800200 */
[----:B------:R-:W-:Y:S06]  /*b980*/  BAR.SYNC.DEFER_BLOCKING 0x0 ;  /* 0x0000000000007b1d */ /* 0x000fec0000010000 */
[----:B------:R-:W-:Y:S05]  /*b990*/  @!P0 BRA `(.L_x_9404) ;  /* 0x0000000000f48947 */ /* 0x000fea0003800000 */
        /* <DEDUP_REMOVED lines=21> */
[----:B------:R-:W-:Y:S02]  /*baf0*/  LOP3.LUT R4, R56, R15, RZ, 0x3c, !PT ;  /* 0x0000000f38047212 */ /* 0x000fe400078e3cff */
        /* <DEDUP_REMOVED lines=39> */
.L_x_9404:
        /* <DEDUP_REMOVED lines=8> */
.L_x_9405:
[----:B------:R-:W-:Y:S05]  /*bdf0*/  BSYNC.RECONVERGENT B0 ;  /* 0x0000000000007941 */ /* 0x000fea0003800200 */
.L_x_9403:
[----:B------:R-:W-:Y:S01]  /*be00*/  ISETP.GE.AND P5, PT, R10, R167, PT ;  /* 0x000000a70a00720c */ /* 0x000fe20003fa6270 */
[----:B------:R-:W-:Y:S01]  /*be10*/  IMAD.SHL.U32 R36, R57, 0x80, RZ ;  /* 0x0000008039247824 */ /* 0x000fe200078e00ff */
[----:B------:R-:W-:Y:S01]  /*be20*/  IADD3 R6, P1, PT, R9, R164, RZ ;  /* 0x000000a409067210 */ /* 0x000fe20007f3e0ff */
[----:B------:R-:W-:Y:S03]  /*be30*/  BSSY.RECONVERGENT B1, `(.L_x_9406) ;  /* 0x00002f9000017945 */ /* 0x000fe60003800200 */
[----:B------:R-:W-:Y:S01]  /*be40*/  IADD3 R4, P2, PT, R6, R9, RZ ;  /* 0x0000000906047210 */ /* 0x000fe20007f5e0ff */
[----:B------:R-:W-:Y:S01]  /*be50*/  IMAD.X R7, R8, 0x1, R165, P1 ;  /* 0x0000000108077824 */ /* 0x000fe200008e06a5 */
[----:B------:R-:W-:-:S03]  /*be60*/  LOP3.LUT R36, R36, R63, RZ, 0xfc, !PT ;  /* 0x0000003f24247212 */ /* 0x000fc600078efcff */
[--C-:B------:R-:W-:Y:S02]  /*be70*/  IMAD.X R5, R7, 0x1, R8.reuse, P2 ;  /* 0x0000000107057824 */ /* 0x100fe400010e0608 */
[----:B------:R-:W-:Y:S01]  /*be80*/  @!P5 IADD3 R16, P1, PT, R4, R9, RZ ;  /* 0x000000090410d210 */ /* 0x000fe20007f3e0ff */
[----:B------:R-:W-:Y:S01]  /*be90*/  @!PT LDS RZ, [RZ] ;  /* 0x00000000fffff984 */ /* 0x000fe20000000800 */
[----:B------:R-:W-:Y:S01]  /*bea0*/  @!PT LDS RZ, [RZ] ;  /* 0x00000000fffff984 */ /* 0x000fe20000000800 */
[----:B------:R-:W-:Y:S01]  /*beb0*/  @!PT LDS RZ, [RZ] ;  /* 0x00000000fffff984 */ /* 0x000fe20000000800 */
[----:B------:R-:W-:Y:S01]  /*bec0*/  @!P5 LDGSTS.E.BYPASS.LTC128B.128 [R60+0x3000], desc[UR4][R164.64] ;  /* 0x03000000a43cdfae */ /* 0x000fe2000b981a04 */
[C---:B------:R-:W-:Y:S02]  /*bed0*/  IMAD.IADD R91, R36.reuse, 0x1, R169 ;  /* 0x00000001245b7824 */ /* 0x040fe400078e02a9 */
[----:B------:R-:W-:Y:S01]  /*bee0*/  VIADD R122, R36, 0xffffff01 ;  /* 0xffffff01247a7836 */ /* 0x000fe20000000000 */
[----:B------:R-:W-:Y:S01]  /*bef0*/  @P5 STS.128 [R60+0x3000], RZ ;  /* 0x003000ff3c005388 */ /* 0x000fe20000000c00 */
[----:B------:R-:W-:Y:S01]  /*bf00*/  @!P5 IMAD.X R17, R5, 0x1, R8, P1 ;  /* 0x000000010511d824 */ /* 0x000fe200008e0608 */
[----:B------:R-:W-:Y:S02]  /*bf10*/  ISETP.NE.AND P1, PT, R67, RZ, PT ;  /* 0x000000ff4300720c */ /* 0x000fe40003f25270 */
[----:B------:R-:W-:Y:S01]  /*bf20*/  @!PT LDS RZ, [RZ] ;  /* 0x00000000fffff984 */ /* 0x000fe20000000800 */
[----:B------:R-:W-:Y:S01]  /*bf30*/  @!PT LDS RZ, [RZ] ;  /* 0x00000000fffff984 */ /* 0x000fe20000000800 */
[----:B------:R-:W-:Y:S01]  /*bf40*/  @!PT LDS RZ, [RZ] ;  /* 0x00000000fffff984 */ /* 0x000fe20000000800 */
[----:B------:R-:W-:Y:S01]  /*bf50*/  @!P5 LDGSTS.E.BYPASS.LTC128B.128 [R60+0x3800], desc[UR4][R6.64] ;  /* 0x03800000063cdfae */ /* 0x000fe2000b981a04 */
[----:B------:R-:W-:-:S02]  /*bf60*/  IADD3 R133, PT, PT, R24, 0x100, -R91 ;  /* 0x0000010018857810 */ /* 0x000fc40007ffe85b */
[----:B------:R-:W-:Y:S01]  /*bf70*/  SEL R66, R66, 0xffffffe0, !P1 ;  /* 0xffffffe042427807 */ /* 0x000fe20004800000 */
[----:B------:R-:W-:Y:S01]  /*bf80*/  @P5 STS.128 [R60+0x3800], RZ ;  /* 0x003800ff3c005388 */ /* 0x000fe20000000c00 */
[C-C-:B------:R-:W-:Y:S02]  /*bf90*/  IADD3 R25, PT, PT, R92.reuse, 0xff, -R91.reuse ;  /* 0x000000ff5c197810 */ /* 0x140fe40007ffe85b */
[--C-:B------:R-:W-:Y:S01]  /*bfa0*/  IADD3 R119, PT, PT, R92, 0xf8, -R91.reuse ;  /* 0x000000f85c777810 */ /* 0x100fe20007ffe85b */
[----:B------:R-:W-:Y:S01]  /*bfb0*/  @!PT LDS RZ, [RZ] ;  /* 0x00000000fffff984 */ /* 0x000fe20000000800 */
[----:B------:R-:W-:Y:S01]  /*bfc0*/  @!PT LDS RZ, [RZ] ;  /* 0x00000000fffff984 */ /* 0x000fe20000000800 */
[----:B------:R-:W-:Y:S01]  /*bfd0*/  @!PT LDS RZ, [RZ] ;  /* 0x00000000fffff984 */ /* 0x000fe20000000800 */
[----:B------:R-:W-:Y:S01]  /*bfe0*/  @!P5 LDGSTS.E.BYPASS.LTC128B.128 [R60+0x4000], desc[UR4][R4.64] ;  /* 0x04000000043cdfae */ /* 0x000fe2000b981a04 */
[--C-:B------:R-:W-:Y:S01]  /*bff0*/  IMAD.IADD R12, R124, 0x1, R66.reuse ;  /* 0x000000017c0c7824 */ /* 0x100fe200078e0242 */
[C-C-:B------:R-:W-:Y:S01]  /*c000*/  IADD3 R117, PT, PT, R92.reuse, 0xf7, -R91.reuse ;  /* 0x000000f75c757810 */ /* 0x140fe20007ffe85b */
[----:B------:R-:W-:Y:S01]  /*c010*/  IMAD.IADD R97, R65, 0x1, R66 ;  /* 0x0000000141617824 */ /* 0x000fe200078e0242 */
[----:B------:R-:W-:Y:S01]  /*c020*/  @P5 STS.128 [R60+0x4000], RZ ;  /* 0x004000ff3c005388 */ /* 0x000fe20000000c00 */
[----:B------:R-:W-:-:S02]  /*c030*/  IADD3 R41, PT, PT, R92, 0xf0, -R91 ;  /* 0x000000f05c297810 */ /* 0x000fc40007ffe85b */
[C-C-:B------:R-:W-:Y:S01]  /*c040*/  IADD3 R39, PT, PT, R92.reuse, 0xe8, -R91.reuse ;  /* 0x000000e85c277810 */ /* 0x140fe20007ffe85b */
[----:B------:R-:W-:Y:S01]  /*c050*/  @!PT LDS RZ, [RZ] ;  /* 0x00000000fffff984 */ /* 0x000fe20000000800 */
[----:B------:R-:W-:Y:S01]  /*c060*/  @!PT LDS RZ, [RZ] ;  /* 0x00000000fffff984 */ /* 0x000fe20000000800 */
[----:B------:R-:W-:Y:S01]  /*c070*/  @!PT LDS RZ, [RZ] ;  /* 0x00000000fffff984 */ /* 0x000fe20000000800 */
[----:B------:R1:W-:Y:S01]  /*c080*/  @!P5 LDGSTS.E.BYPASS.LTC128B.128 [R60+0x4800], desc[UR4][R16.64] ;  /* 0x04800000103cdfae */ /* 0x0003e2000b981a04 */
[C-C-:B------:R-:W-:Y:S02]  /*c090*/  IADD3 R37, PT, PT, R92.reuse, 0xe7, -R91.reuse ;  /* 0x000000e75c257810 */ /* 0x140fe40007ffe85b */
[C-C-:B------:R-:W-:Y:S01]  /*c0a0*/  IADD3 R112, PT, PT, R92.reuse, 0xe0, -R91.reuse ;  /* 0x000000e05c707810 */ /* 0x140fe20007ffe85b */
[----:B------:R-:W-:Y:S01]  /*c0b0*/  @P5 STS.128 [R60+0x4800], RZ ;  /* 0x004800ff3c005388 */ /* 0x000fe20000000c00 */
[C-C-:B------:R-:W-:Y:S02]  /*c0c0*/  IADD3 R110, PT, PT, R92.reuse, 0xdf, -R91.reuse ;  /* 0x000000df5c6e7810 */ /* 0x140fe40007ffe85b */
[C-C-:B------:R-:W-:Y:S01]  /*c0d0*/  IADD3 R108, PT, PT, R92.reuse, 0xd8, -R91.reuse ;  /* 0x000000d85c6c7810 */ /* 0x140fe20007ffe85b */
[----:B------:R-:W-:Y:S01]  /*c0e0*/  LDSM.16.M88.4 R20, [R124] ;  /* 0x000000007c14783b */ /* 0x000fe20000000200 */
[----:B------:R-:W-:-:S02]  /*c0f0*/  IADD3 R106, PT, PT, R92, 0xd7, -R91 ;  /* 0x000000d75c6a7810 */ /* 0x000fc40007ffe85b */
[C-C-:B------:R-:W-:Y:S01]  /*c100*/  IADD3 R104, PT, PT, R92.reuse, 0xd0, -R91.reuse ;  /* 0x000000d05c687810 */ /* 0x140fe20007ffe85b */
[----:B------:R-:W2:Y:S01]  /*c110*/  LDSM.16.M88.4 R8, [R65+0x1000] ;  /* 0x001000004108783b */ /* 0x000ea20000000200 */
[C-C-:B------:R-:W-:Y:S02]  /*c120*/  IADD3 R45, PT, PT, R92.reuse, 0xcf, -R91.reuse ;  /* 0x000000cf5c2d7810 */ /* 0x140fe40007ffe85b */
[C-C-:B------:R-:W-:Y:S01]  /*c130*/  IADD3 R50, PT, PT, R92.reuse, 0xc8, -R91.reuse ;  /* 0x000000c85c327810 */ /* 0x140fe20007ffe85b */
[----:B------:R-:W-:Y:S01]  /*c140*/  LDSM.16.M88.4 R12, [R12] ;  /* 0x000000000c0c783b */ /* 0x000fe20000000200 */
[C-C-:B------:R-:W-:Y:S02]  /*c150*/  IADD3 R48, PT, PT, R92.reuse, 0xc7, -R91.reuse ;  /* 0x000000c75c307810 */ /* 0x140fe40007ffe85b */
[C-C-:B------:R-:W-:Y:S01]  /*c160*/  IADD3 R55, PT, PT, R92.reuse, 0xc0, -R91.reuse ;  /* 0x000000c05c377810 */ /* 0x140fe20007ffe85b */
[----:B------:R-:W3:Y:S01]  /*c170*/  LDSM.16.M88.4 R28, [R97+0x1000] ;  /* 0x00100000611c783b */ /* 0x000ee20000000200 */
[----:B------:R-:W-:-:S02]  /*c180*/  IADD3 R44, PT, PT, R92, 0xbf, -R91 ;  /* 0x000000bf5c2c7810 */ /* 0x000fc40007ffe85b */
[C-C-:B------:R-:W-:Y:S01]  /*c190*/  IADD3 R49, PT, PT, R92.reuse, 0xb8, -R91.reuse ;  /* 0x000000b85c317810 */ /* 0x140fe20007ffe85b */
[----:B------:R-:W0:Y:S01]  /*c1a0*/  LDGDEPBAR ;  /* 0x00000000000079af */ /* 0x000e220000000000 */
[C-C-:B------:R-:W-:Y:S02]  /*c1b0*/  IADD3 R47, PT, PT, R92.reuse, 0xb7, -R91.reuse ;  /* 0x000000b75c2f7810 */ /* 0x140fe40007ffe85b */
[C-C-:B------:R-:W-:Y:S01]  /*c1c0*/  IADD3 R62, PT, PT, R92.reuse, 0xb0, -R91.reuse ;  /* 0x000000b05c3e7810 */ /* 0x140fe20007ffe85b */
[----:B-1----:R-:W1:Y:S01]  /*c1d0*/  LDSM.16.M88.4 R16, [R65+0x1400] ;  /* 0x001400004110783b */ /* 0x002e620000000200 */
[C-C-:B------:R-:W-:Y:S02]  /*c1e0*/  IADD3 R34, PT, PT, R92.reuse, 0xaf, -R91.reuse ;  /* 0x000000af5c227810 */ /* 0x140fe40007ffe85b */
[C-C-:B------:R-:W-:Y:S02]  /*c1f0*/  IADD3 R35, PT, PT, R92.reuse, 0xa8, -R91.reuse ;  /* 0x000000a85c237810 */ /* 0x140fe40007ffe85b */
        /* <DEDUP_REMOVED lines=8> */
[--C-:B------:R-:W-:Y:S02]  /*c280*/  IADD3 R42, PT, PT, R92, 0x87, -R91.reuse ;  /* 0x000000875c2a7810 */ /* 0x100fe40007ffe85b */
[--C-:B------:R-:W-:Y:S01]  /*c290*/  IADD3 R26, PT, PT, R24, 0xff, -R91.reuse ;  /* 0x000000ff181a7810 */ /* 0x100fe20007ffe85b */
[----:B--2---:R-:W-:Y:S03]  /*c2a0*/  HMMA.16816.F32 R4, R20, R8, RZ ;  /* 0x000000081404723c */ /* 0x004fe600000018ff */
[--C-:B------:R-:W-:Y:S02]  /*c2b0*/  IADD3 R8, PT, PT, R92, 0x100, -R91.reuse ;  /* 0x000001005c087810 */ /* 0x100fe40007ffe85b */
[----:B------:R-:W-:-:S02]  /*c2c0*/  IADD3 R120, PT, PT, R24, 0xf8, -R91 ;  /* 0x000000f818787810 */ /* 0x000fc40007ffe85b */
[----:B------:R-:W-:Y:S02]  /*c2d0*/  IABS R27, R8 ;  /* 0x00000008001b7213 */ /* 0x000fe40000000000 */
[C-C-:B------:R-:W-:Y:S01]  /*c2e0*/  IADD3 R118, PT, PT, R24.reuse, 0xf7, -R91.reuse ;  /* 0x000000f718767810 */ /* 0x140fe20007ffe85b */
[----:B------:R-:W-:Y:S01]  /*c2f0*/  HMMA.16816.F32 R8, R20, R10, RZ ;  /* 0x0000000a1408723c */ /* 0x000fe200000018ff */
[C-C-:B------:R-:W-:Y:S02]  /*c300*/  IADD3 R116, PT, PT, R24.reuse, 0xf0, -R91.reuse ;  /* 0x000000f018747810 */ /* 0x140fe40007ffe85b */
[C-C-:B------:R-:W-:Y:S02]  /*c310*/  IADD3 R115, PT, PT, R24.reuse, 0xe8, -R91.reuse ;  /* 0x000000e818737810 */ /* 0x140fe40007ffe85b */
[C-C-:B------:R-:W-:Y:S02]  /*c320*/  IADD3 R114, PT, PT, R24.reuse, 0xe7, -R91.reuse ;  /* 0x000000e718727810 */ /* 0x140fe40007ffe85b */
[----:B------:R-:W-:-:S02]  /*c330*/  IADD3 R113, PT, PT, R24, 0xe0, -R91 ;  /* 0x000000e018717810 */ /* 0x000fc40007ffe85b */
[C-C-:B------:R-:W-:Y:S02]  /*c340*/  IADD3 R111, PT, PT, R24.reuse, 0xdf, -R91.reuse ;  /* 0x000000df186f7810 */ /* 0x140fe40007ffe85b */
[--C-:B------:R-:W-:Y:S01]  /*c350*/  IADD3 R109, PT, PT, R24, 0xd8, -R91.reuse ;  /* 0x000000d8186d7810 */ /* 0x100fe20007ffe85b */
[----:B---3--:R-:W-:Y:S05]  /*c360*/  HMMA.16816.F32 R4, R12, R28, R4 ;  /* 0x0000001c0c04723c */ /* 0x008fea0000001804 */
[--C-:B------:R-:W-:Y:S02]  /*c370*/  IADD3 R28, PT, PT, R92, 0xef, -R91.reuse ;  /* 0x000000ef5c1c7810 */ /* 0x100fe40007ffe85b */
[----:B------:R-:W-:-:S02]  /*c380*/  IADD3 R29, PT, PT, R24, 0xef, -R91 ;  /* 0x000000ef181d7810 */ /* 0x000fc40007ffe85b */
[C-C-:B------:R-:W-:Y:S02]  /*c390*/  IADD3 R107, PT, PT, R24.reuse, 0xd7, -R91.reuse ;  /* 0x000000d7186b7810 */ /* 0x140fe40007ffe85b */
[C-C-:B------:R-:W-:Y:S01]  /*c3a0*/  IADD3 R105, PT, PT, R24.reuse, 0xd0, -R91.reuse ;  /* 0x000000d018697810 */ /* 0x140fe20007ffe85b */
[----:B------:R-:W-:Y:S03]  /*c3b0*/  HMMA.16816.F32 R8, R12, R30, R8 ;  /* 0x0000001e0c08723c */ /* 0x000fe60000001808 */
[--C-:B------:R-:W-:Y:S01]  /*c3c0*/  IADD3 R54, PT, PT, R24, 0xcf, -R91.reuse ;  /* 0x000000cf18367810 */ /* 0x100fe20007ffe85b */
[----:B------:R-:W-:Y:S01]  /*c3d0*/  VIADD R30, R36, 0xffffff08 ;  /* 0xffffff08241e7836 */ /* 0x000fe20000000000 */
        /* <DEDUP_REMOVED lines=17> */
[----:B------:R-:W-:Y:S01]  /*c4f0*/  IADD3 R91, PT, PT, R24, 0x87, -R91 ;  /* 0x00000087185b7810 */ /* 0x000fe20007ffe85b */
[----:B------:R-:W-:Y:S01]  /*c500*/  VIADD R24, R36, 0xffffff00 ;  /* 0xffffff0024187836 */ /* 0x000fe20000000000 */
[----:B------:R-:W-:Y:S02]  /*c510*/  I2FP.F32.S32 R27, R27 ;  /* 0x0000001b001b7245 */ /* 0x000fe40000201400 */
[----:B------:R-:W-:-:S02]  /*c520*/  IABS R133, R133 ;  /* 0x0000008500857213 */ /* 0x000fc40000000000 */
[----:B------:R-:W-:Y:S01]  /*c530*/  ISETP.GE.AND P2, PT, R24, R179, PT ;  /* 0x000000b31800720c */ /* 0x000fe20003f46270 */
[C---:B------:R-:W-:Y:S01]  /*c540*/  FFMA.FTZ R4, -R178.reuse, R27, R4 ;  /* 0x0000001bb2047223 */ /* 0x040fe20000010104 */
[----:B------:R-:W-:Y:S02]  /*c550*/  I2FP.F32.S32 R133, R133 ;  /* 0x0000008500857245 */ /* 0x000fe40000201400 */
[----:B------:R-:W-:Y:S02]  /*c560*/  IABS R25, R25 ;  /* 0x0000001900197213 */ /* 0x000fe40000000000 */
[----:B------:R-:W-:Y:S01]  /*c570*/  IABS R26, R26 ;  /* 0x0000001a001a7213 */ /* 0x000fe20000000000 */
[----:B------:R-:W-:Y:S01]  /*c580*/  FFMA.FTZ R133, -R178, R133, R6 ;  /* 0x00000085b2857223 */ /* 0x000fe20000010106 */
[----:B------:R-:W-:Y:S02]  /*c590*/  FSEL R43, R4, -INF , P2 ;  /* 0xff800000042b7808 */ /* 0x000fe40001000000 */
[C---:B------:R-:W-:Y:S01]  /*c5a0*/  ISETP.GE.AND P6, PT, R24.reuse, R176, PT ;  /* 0x000000b01800720c */ /* 0x040fe20003fc6270 */
[----:B------:R-:W-:Y:S01]  /*c5b0*/  IMAD.MOV.U32 R4, RZ, RZ, R26 ;  /* 0x000000ffff047224 */ /* 0x000fe200078e001a */
[----:B------:R-:W-:-:S02]  /*c5c0*/  ISETP.GE.AND P4, PT, R24, R171, PT ;  /* 0x000000ab1800720c */ /* 0x000fc40003f86270 */
[----:B------:R-:W-:Y:S02]  /*c5d0*/  ISETP.GE.AND P1, PT, R24, R177, PT ;  /* 0x000000b11800720c */ /* 0x000fe40003f26270 */
[----:B------:R-:W-:Y:S02]  /*c5e0*/  I2FP.F32.S32 R6, R25 ;  /* 0x0000001900067245 */ /* 0x000fe40000201400 */
[----:B------:R-:W2:Y:S01]  /*c5f0*/  LDSM.16.M88.4 R24, [R97+0x1400] ;  /* 0x001400006118783b */ /* 0x000ea20000000200 */
[----:B------:R-:W-:Y:S02]  /*c600*/  ISETP.GE.AND P3, PT, R122, R179, PT ;  /* 0x000000b37a00720c */ /* 0x000fe40003f66270 */
[----:B------:R-:W-:Y:S01]  /*c610*/  FFMA.FTZ R5, -R178, R6, R5 ;  /* 0x00000006b2057223 */ /* 0x000fe20000010105 */
[----:B------:R-:W-:Y:S02]  /*c620*/  I2FP.F32.S32 R4, R4 ;  /* 0x0000000400047245 */ /* 0x000fe40000201400 */
[----:B------:R-:W-:-:S02]  /*c630*/  ISETP.GE.AND P2, PT, R122, R176, PT ;  /* 0x000000b07a00720c */ /* 0x000fc40003f46270 */
[----:B------:R-:W-:Y:S01]  /*c640*/  FSEL R5, R5, -INF , P3 ;  /* 0xff80000005057808 */ /* 0x000fe20001800000 */
[----:B------:R-:W-:Y:S01]  /*c650*/  FFMA.FTZ R31, -R178, R4, R7 ;  /* 0x00000004b21f7223 */ /* 0x000fe20000010107 */
[----:B------:R-:W-:Y:S02]  /*c660*/  IABS R119, R119 ;  /* 0x0000007700777213 */ /* 0x000fe40000000000 */
[----:B------:R-:W-:Y:S02]  /*c670*/  FSEL R125, R5, -INF , !P2 ;  /* 0xff800000057d7808 */ /* 0x000fe40005000000 */
[----:B------:R-:W-:Y:S01]  /*c680*/  IABS R120, R120 ;  /* 0x0000007800787213 */ /* 0x000fe20000000000 */
[----:B-1----:R-:W-:Y:S03]  /*c690*/  HMMA.16816.F32 R4, R20, R16, RZ ;  /* 0x000000101404723c */ /* 0x002fe600000018ff */
[----:B------:R-:W-:Y:S01]  /*c6a0*/  I2FP.F32.S32 R121, R119 ;  /* 0x0000007700797245 */ /* 0x000fe20000201400 */
[----:B------:R-:W-:Y:S01]  /*c6b0*/  VIADD R16, R36, 0xffffff09 ;  /* 0xffffff0924107836 */ /* 0x000fe20000000000 */
[----:B------:R-:W-:-:S02]  /*c6c0*/  I2FP.F32.S32 R119, R120 ;  /* 0x0000007800777245 */ /* 0x000fc40000201400 */
[----:B------:R-:W-:Y:S01]  /*c6d0*/  FSEL R133, R133, -INF , P1 ;  /* 0xff80000085857808 */ /* 0x000fe20000800000 */
[C---:B------:R-:W-:Y:S01]  /*c6e0*/  FFMA.FTZ R8, -R178.reuse, R121, R8 ;  /* 0x00000079b2087223 */ /* 0x040fe20000010108 */
[----:B------:R-:W-:Y:S01]  /*c6f0*/  IABS R117, R117 ;  /* 0x0000007500757213 */ /* 0x000fe20000000000 */
[----:B------:R-:W-:Y:S01]  /*c700*/  FFMA.FTZ R119, -R178, R119, R10 ;  /* 0x00000077b2777223 */ /* 0x000fe2000001010a */
[----:B------:R-:W-:Y:S02]  /*c710*/  ISETP.GE.AND P1, PT, R122, R177, PT ;  /* 0x000000b17a00720c */ /* 0x000fe40003f26270 */
[----:B------:R-:W-:Y:S02]  /*c720*/  FSEL R43, R43, -INF , !P6 ;  /* 0xff8000002b2b7808 */ /* 0x000fe40007000000 */
[----:B------:R-:W-:Y:S02]  /*c730*/  FSEL R133, R133, -INF , !P4 ;  /* 0xff80000085857808 */ /* 0x000fe40006000000 */
[----:B------:R-:W-:-:S02]  /*c740*/  I2FP.F32.S32 R10, R117 ;  /* 0x00000075000a7245 */ /* 0x000fc40000201400 */
[----:B------:R-:W-:Y:S02]  /*c750*/  ISETP.GE.AND P6, PT, R122, R171, PT ;  /* 0x000000ab7a00720c */ /* 0x000fe40003fc6270 */
[-C--:B------:R-:W-:Y:S01]  /*c760*/  ISETP.GE.AND P4, PT, R30, R179.reuse, PT ;  /* 0x000000b31e00720c */ /* 0x080fe20003f86270 */
[----:B------:R-:W-:Y:S01]  /*c770*/  FFMA.FTZ R9, -R178, R10, R9 ;  /* 0x0000000ab2097223 */ /* 0x000fe20000010109 */
[----:B------:R-:W-:Y:S02]  /*c780*/  FSEL R31, R31, -INF , P1 ;  /* 0xff8000001f1f7808 */ /* 0x000fe40000800000 */
[----:B------:R-:W-:Y:S02]  /*c790*/  ISETP.GE.AND P3, PT, R30, R176, PT ;  /* 0x000000b01e00720c */ /* 0x000fe40003f66270 */
[----:B------:R-:W-:Y:S01]  /*c7a0*/  FSEL R139, R31, -INF , !P6 ;  /* 0xff8000001f8b7808 */ /* 0x000fe20007000000 */
[----:B--2---:R-:W-:Y:S05]  /*c7b0*/  HMMA.16816.F32 R4, R12, R24, R4 ;  /* 0x000000180c04723c */ /* 0x004fea0000001804 */
[----:B------:R-:W-:Y:S01]  /*c7c0*/  FSEL R8, R8, -INF , P4 ;  /* 0xff80000008087808 */ /* 0x000fe20002000000 */
[----:B------:R-:W-:Y:S01]  /*c7d0*/  VIADD R24, R36, 0xffffff10 ;  /* 0xffffff1024187836 */ /* 0x000fe20000000000 */
[----:B------:R-:W-:-:S02]  /*c7e0*/  ISETP.GE.AND P6, PT, R16, R179, PT ;  /* 0x000000b31000720c */ /* 0x000fc40003fc6270 */
[----:B------:R-:W-:Y:S02]  /*c7f0*/  IABS R118, R118 ;  /* 0x0000007600767213 */ /* 0x000fe40000000000 */
[----:B------:R-:W-:Y:S02]  /*c800*/  FSEL R131, R8, -INF , !P3 ;  /* 0xff80000008837808 */ /* 0x000fe40005800000 */
[----:B------:R-:W-:Y:S02]  /*c810*/  I2FP.F32.S32 R8, R118 ;  /* 0x0000007600087245 */ /* 0x000fe40000201400 */
[----:B------:R-:W-:Y:S02]  /*c820*/  FSEL R9, R9, -INF , P6 ;  /* 0xff80000009097808 */ /* 0x000fe40003000000 */
[----:B------:R-:W-:Y:S01]  /*c830*/  ISETP.GE.AND P4, PT, R16, R176, PT ;  /* 0x000000b01000720c */ /* 0x000fe20003f86270 */
[----:B------:R-:W-:Y:S01]  /*c840*/  FFMA.FTZ R25, -R178, R8, R11 ;  /* 0x00000008b2197223 */ /* 0x000fe2000001010b */
[----:B------:R-:W-:-:S02]  /*c850*/  ISETP.GE.AND P1, PT, R30, R177, PT ;  /* 0x000000b11e00720c */ /* 0x000fc40003f26270 */
[----:B------:R-:W-:Y:S02]  /*c860*/  FSEL R141, R9, -INF , !P4 ;  /* 0xff800000098d7808 */ /* 0x000fe40006000000 */
[----:B------:R-:W1:Y:S01]  /*c870*/  LDSM.16.M88.4 R8, [R65+0x1800] ;  /* 0x001800004108783b */ /* 0x000e620000000200 */
[----:B------:R-:W-:Y:S02]  /*c880*/  IABS R31, R41 ;  /* 0x00000029001f7213 */ /* 0x000fe40000000000 */
[----:B------:R-:W-:Y:S02]  /*c890*/  FSEL R143, R119, -INF , P1 ;  /* 0xff800000778f7808 */ /* 0x000fe40000800000 */
[----:B------:R-:W-:Y:S02]  /*c8a0*/  I2FP.F32.S32 R31, R31 ;  /* 0x0000001f001f7245 */ /* 0x000fe40000201400 */
[-C--:B------:R-:W-:Y:S02]  /*c8b0*/  ISETP.GE.AND P2, PT, R30, R171.reuse, PT ;  /* 0x000000ab1e00720c */ /* 0x080fe40003f46270 */
[----:B------:R-:W-:Y:S01]  /*c8c0*/  ISETP.GE.AND P3, PT, R16, R171, PT ;  /* 0x000000ab1000720c */ /* 0x000fe20003f66270 */
[----:B------:R-:W-:Y:S01]  /*c8d0*/  FFMA.FTZ R4, -R178, R31, R4 ;  /* 0x0000001fb2047223 */ /* 0x000fe20000010104 */
[----:B------:R-:W-:-:S02]  /*c8e0*/  ISETP.GE.AND P1, PT, R16, R177, PT ;  /* 0x000000b11000720c */ /* 0x000fc40003f26270 */
[----:B------:R-:W-:Y:S01]  /*c8f0*/  IABS R147, R116 ;  /* 0x0000007400937213 */ /* 0x000fe20000000000 */
[----:B------:R-:W-:Y:S03]  /*c900*/  HMMA.16816.F32 R16, R20, R18, RZ ;  /* 0x000000121410723c */ /* 0x000fe600000018ff */
[----:B------:R-:W-:Y:S02]  /*c910*/  FSEL R143, R143, -INF , !P2 ;  /* 0xff8000008f8f7808 */ /* 0x000fe40005000000 */
[----:B------:R-:W-:Y:S02]  /*c920*/  I2FP.F32.S32 R147, R147 ;  /* 0x0000009300937245 */ /* 0x000fe40000201400 */
[----:B------:R-:W-:Y:S02]  /*c930*/  ISETP.GE.AND P2, PT, R24, R179, PT ;  /* 0x000000b31800720c */ /* 0x000fe40003f46270 */
[----:B------:R-:W-:Y:S01]  /*c940*/  IABS R28, R28 ;  /* 0x0000001c001c7213 */ /* 0x000fe20000000000 */
[----:B------:R-:W-:Y:S01]  /*c950*/  FFMA.FTZ R147, -R178, R147, R6 ;  /* 0x00000093b2937223 */ /* 0x000fe20000010106 */
[----:B------:R-:W-:-:S02]  /*c960*/  IABS R29, R29 ;  /* 0x0000001d001d7213 */ /* 0x000fc40000000000 */
[----:B------:R-:W-:Y:S02]  /*c970*/  FSEL R41, R4, -INF , P2 ;  /* 0xff80000004297808 */ /* 0x000fe40001000000 */
[----:B------:R-:W-:Y:S01]  /*c980*/  I2FP.F32.S32 R6, R28 ;  /* 0x0000001c00067245 */ /* 0x000fe20000201400 */
[----:B------:R-:W-:Y:S01]  /*c990*/  IMAD.MOV.U32 R4, RZ, RZ, R29 ;  /* 0x000000ffff047224 */ /* 0x000fe200078e001d */
[----:B------:R-:W-:Y:S01]  /*c9a0*/  FSEL R25, R25, -INF , P1 ;  /* 0xff80000019197808 */ /* 0x000fe20000800000 */
[----:B------:R-:W2:Y:S01]  /*c9b0*/  LDSM.16.M88.4 R28, [R97+0x1800] ;  /* 0x00180000611c783b */ /* 0x000ea20000000200 */
[----:B------:R-:W-:Y:S01]  /*c9c0*/  ISETP.GE.AND P6, PT, R24, R176, PT ;  /* 0x000000b01800720c */ /* 0x000fe20003fc6270 */
[----:B------:R-:W-:Y:S01]  /*c9d0*/  FFMA.FTZ R5, -R178, R6, R5 ;  /* 0x00000006b2057223 */ /* 0x000fe20000010105 */
[C---:B------:R-:W-:Y:S01]  /*c9e0*/  ISETP.GE.AND P4, PT, R24.reuse, R171, PT ;  /* 0x000000ab1800720c */ /* 0x040fe20003f86270 */
[----:B------:R-:W-:Y:S05]  /*c9f0*/  HMMA.16816.F32 R16, R12, R26, R16 ;  /* 0x0000001a0c10723c */ /* 0x000fea0000001810 */
[----:B------:R-:W-:Y:S01]  /*ca00*/  ISETP.GE.AND P1, PT, R24, R177, PT ;  /* 0x000000b11800720c */ /* 0x000fe20003f26270 */
[----:B------:R-:W-:Y:S01]  /*ca10*/  VIADD R24, R36, 0xffffff11 ;  /* 0xffffff1124187836 */ /* 0x000fe20000000000 */
[----:B------:R-:W-:-:S02]  /*ca20*/  I2FP.F32.S32 R4, R4 ;  /* 0x0000000400047245 */ /* 0x000fc40000201400 */
[----:B------:R-:W-:Y:S02]  /*ca30*/  IABS R39, R39 ;  /* 0x0000002700277213 */ /* 0x000fe40000000000 */
[----:B------:R-:W-:Y:S01]  /*ca40*/  FSEL R145, R25, -INF , !P3 ;  /* 0xff80000019917808 */ /* 0x000fe20005800000 */
[----:B------:R-:W-:Y:S01]  /*ca50*/  FFMA.FTZ R25, -R178, R4, R7 ;  /* 0x00000004b2197223 */ /* 0x000fe20000010107 */
[C---:B------:R-:W-:Y:S01]  /*ca60*/  ISETP.GE.AND P3, PT, R24.reuse, R179, PT ;  /* 0x000000b31800720c */ /* 0x040fe20003f66270 */
[----:B------:R-:W-:Y:S01]  /*ca70*/  IMAD.MOV.U32 R4, RZ, RZ, R39 ;  /* 0x000000ffff047224 */ /* 0x000fe200078e0027 */
[----:B------:R-:W-:Y:S02]  /*ca80*/  IABS R115, R115 ;  /* 0x0000007300737213 */ /* 0x000fe40000000000 */
[----:B------:R-:W-:Y:S02]  /*ca90*/  ISETP.GE.AND P2, PT, R24, R176, PT ;  /* 0x000000b01800720c */ /* 0x000fe40003f46270 */
[----:B------:R-:W-:Y:S01]  /*caa0*/  FSEL R5, R5, -INF , P3 ;  /* 0xff80000005057808 */ /* 0x000fe20001800000 */
[----:B------:R-:W-:Y:S01]  /*cab0*/  IMAD.MOV.U32 R27, RZ, RZ, R115 ;  /* 0x000000ffff1b7224 */ /* 0x000fe200078e0073 */
[----:B------:R-:W-:-:S02]  /*cac0*/  I2FP.F32.S32 R115, R4 ;  /* 0x0000000400737245 */ /* 0x000fc40000201400 */
[----:B------:R-:W-:Y:S02]  /*cad0*/  FSEL R39, R5, -INF , !P2 ;  /* 0xff80000005277808 */ /* 0x000fe40005000000 */
[----:B-1----:R-:W-:Y:S03]  /*cae0*/  HMMA.16816.F32 R4, R20, R8, RZ ;  /* 0x000000081404723c */ /* 0x002fe600000018ff */
[----:B------:R-:W-:Y:S01]  /*caf0*/  FSEL R41, R41, -INF , !P6 ;  /* 0xff80000029297808 */ /* 0x000fe20007000000 */
[----:B------:R-:W-:Y:S01]  /*cb00*/  FFMA.FTZ R16, -R178, R115, R16 ;  /* 0x00000073b2107223 */ /* 0x000fe20000010110 */
[----:B------:R-:W-:Y:S02]  /*cb10*/  FSEL R147, R147, -INF , P1 ;  /* 0xff80000093937808 */ /* 0x000fe40000800000 */
[C---:B------:R-:W-:Y:S02]  /*cb20*/  ISETP.GE.AND P6, PT, R24.reuse, R171, PT ;  /* 0x000000ab1800720c */ /* 0x040fe40003fc6270 */
[----:B------:R-:W-:Y:S01]  /*cb30*/  ISETP.GE.AND P1, PT, R24, R177, PT ;  /* 0x000000b11800720c */ /* 0x000fe20003f26270 */
[----:B------:R-:W-:Y:S01]  /*cb40*/  VIADD R24, R36, 0xffffff18 ;  /* 0xffffff1824187836 */ /* 0x000fe20000000000 */
[----:B------:R-:W-:-:S02]  /*cb50*/  IABS R37, R37 ;  /* 0x0000002500257213 */ /* 0x000fc40000000000 */
[----:B------:R-:W-:Y:S02]  /*cb60*/  FSEL R147, R147, -INF , !P4 ;  /* 0xff80000093937808 */ /* 0x000fe40006000000 */
[----:B------:R-:W-:Y:S01]  /*cb70*/  I2FP.F32.S32 R27, R27 ;  /* 0x0000001b001b7245 */ /* 0x000fe20000201400 */
[----:B------:R-:W-:Y:S01]  /*cb80*/  IMAD.MOV.U32 R9, RZ, RZ, R37 ;  /* 0x000000ffff097224 */ /* 0x000fe200078e0025 */
[----:B------:R-:W-:Y:S02]  /*cb90*/  ISETP.GE.AND P4, PT, R24, R179, PT ;  /* 0x000000b31800720c */ /* 0x000fe40003f86270 */
[----:B------:R-:W-:Y:S01]  /*cba0*/  IABS R114, R114 ;  /* 0x0000007200727213 */ /* 0x000fe20000000000 */
[----:B------:R-:W-:Y:S01]  /*cbb0*/  FFMA.FTZ R18, -R178, R27, R18 ;  /* 0x0000001bb2127223 */ /* 0x000fe20000010112 */
[----:B------:R-:W-:Y:S01]  /*cbc0*/  FSEL R25, R25, -INF , P1 ;  /* 0xff80000019197808 */ /* 0x000fe20000800000 */
[----:B--2---:R-:W-:Y:S05]  /*cbd0*/  HMMA.16816.F32 R4, R12, R28, R4 ;  /* 0x0000001c0c04723c */ /* 0x004fea0000001804 */
[----:B------:R-:W-:Y:S01]  /*cbe0*/  FSEL R16, R16, -INF , P4 ;  /* 0xff80000010107808 */ /* 0x000fe20002000000 */
[----:B------:R-:W-:Y:S01]  /*cbf0*/  VIADD R28, R36, 0xffffff21 ;  /* 0xffffff21241c7836 */ /* 0x000fe20000000000 */
[----:B------:R-:W-:-:S02]  /*cc00*/  I2FP.F32.S32 R9, R9 ;  /* 0x0000000900097245 */ /* 0x000fc40000201400 */
[----:B------:R-:W-:Y:S02]  /*cc10*/  I2FP.F32.S32 R8, R114 ;  /* 0x0000007200087245 */ /* 0x000fe40000201400 */
[----:B------:R-:W-:Y:S01]  /*cc20*/  ISETP.GE.AND P3, PT, R24, R176, PT ;  /* 0x000000b01800720c */ /* 0x000fe20003f66270 */
[----:B------:R-:W-:Y:S01]  /*cc30*/  FFMA.FTZ R9, -R178, R9, R17 ;  /* 0x00000009b2097223 */ /* 0x000fe20000010111 */
[----:B------:R-:W-:Y:S02]  /*cc40*/  ISETP.GE.AND P1, PT, R24, R177, PT ;  /* 0x000000b11800720c */ /* 0x000fe40003f26270 */
[----:B------:R-:W-:Y:S01]  /*cc50*/  FSEL R151, R25, -INF , !P6 ;  /* 0xff80000019977808 */ /* 0x000fe20007000000 */
[----:B------:R-:W-:Y:S01]  /*cc60*/  FFMA.FTZ R25, -R178, R8, R19 ;  /* 0x00000008b2197223 */ /* 0x000fe20000010113 */
[----:B------:R-:W-:Y:S01]  /*cc70*/  ISETP.GE.AND P2, PT, R24, R171, PT ;  /* 0x000000ab1800720c */ /* 0x000fe20003f46270 */
[----:B------:R-:W-:Y:S01]  /*cc80*/  VIADD R24, R36, 0xffffff19 ;  /* 0xffffff1924187836 */ /* 0x000fe20000000000 */
[----:B------:R-:W-:-:S02]  /*cc90*/  FSEL R37, R16, -INF , !P3 ;  /* 0xff80000010257808 */ /* 0x000fc40005800000 */
[----:B------:R-:W-:Y:S02]  /*cca0*/  FSEL R155, R18, -INF , P1 ;  /* 0xff800000129b7808 */ /* 0x000fe40000800000 */
[----:B------:R-:W1:Y:S01]  /*ccb0*/  LDSM.16.M88.4 R16, [R65+0x1c00] ;  /* 0x001c00004110783b */ /* 0x000e620000000200 */
[C---:B------:R-:W-:Y:S02]  /*ccc0*/  ISETP.GE.AND P6, PT, R24.reuse, R179, PT ;  /* 0x000000b31800720c */ /* 0x040fe40003fc6270 */
[C---:B------:R-:W-:Y:S02]  /*ccd0*/  ISETP.GE.AND P4, PT, R24.reuse, R176, PT ;  /* 0x000000b01800720c */ /* 0x040fe40003f86270 */
[----:B------:R-:W-:Y:S02]  /*cce0*/  FSEL R9, R9, -INF , P6 ;  /* 0xff80000009097808 */ /* 0x000fe40003000000 */
[----:B------:R-:W-:Y:S02]  /*ccf0*/  ISETP.GE.AND P1, PT, R24, R177, PT ;  /* 0x000000b11800720c */ /* 0x000fe40003f26270 */
[----:B------:R-:W-:-:S02]  /*cd00*/  IABS R27, R112 ;  /* 0x00000070001b7213 */ /* 0x000fc40000000000 */
[----:B------:R-:W-:Y:S01]  /*cd10*/  ISETP.GE.AND P3, PT, R24, R171, PT ;  /* 0x000000ab1800720c */ /* 0x000fe20003f66270 */
[----:B------:R-:W-:Y:S01]  /*cd20*/  VIADD R24, R36, 0xffffff20 ;  /* 0xffffff2024187836 */ /* 0x000fe20000000000 */
[----:B------:R-:W-:Y:S02]  /*cd30*/  FSEL R123, R9, -INF , !P4 ;  /* 0xff800000097b7808 */ /* 0x000fe40006000000 */
[----:B------:R-:W-:Y:S01]  /*cd40*/  I2FP.F32.S32 R27, R27 ;  /* 0x0000001b001b7245 */ /* 0x000fe20000201400 */
[----:B------:R-:W-:Y:S03]  /*cd50*/  HMMA.16816.F32 R8, R20, R10, RZ ;  /* 0x0000000a1408723c */ /* 0x000fe600000018ff */
[----:B------:R-:W-:Y:S02]  /*cd60*/  FSEL R25, R25, -INF , P1 ;  /* 0xff80000019197808 */ /* 0x000fe40000800000 */
[----:B------:R-:W-:Y:S01]  /*cd70*/  IABS R181, R113 ;  /* 0x0000007100b57213 */ /* 0x000fe20000000000 */
[----:B------:R-:W-:Y:S01]  /*cd80*/  FFMA.FTZ R4, -R178, R27, R4 ;  /* 0x0000001bb2047223 */ /* 0x000fe20000010104 */
[----:B------:R-:W-:-:S02]  /*cd90*/  FSEL R155, R155, -INF , !P2 ;  /* 0xff8000009b9b7808 */ /* 0x000fc40005000000 */
[C---:B------:R-:W-:Y:S02]  /*cda0*/  ISETP.GE.AND P2, PT, R24.reuse, R179, PT ;  /* 0x000000b31800720c */ /* 0x040fe40003f46270 */
[C---:B------:R-:W-:Y:S02]  /*cdb0*/  ISETP.GE.AND P6, PT, R24.reuse, R176, PT ;  /* 0x000000b01800720c */ /* 0x040fe40003fc6270 */
[C---:B------:R-:W-:Y:S02]  /*cdc0*/  ISETP.GE.AND P4, PT, R24.reuse, R171, PT ;  /* 0x000000ab1800720c */ /* 0x040fe40003f86270 */
[----:B------:R-:W-:Y:S02]  /*cdd0*/  I2FP.F32.S32 R181, R181 ;  /* 0x000000b500b57245 */ /* 0x000fe40000201400 */
[----:B------:R-:W-:Y:S02]  /*cde0*/  ISETP.GE.AND P1, PT, R24, R177, PT ;  /* 0x000000b11800720c */ /* 0x000fe40003f26270 */
[----:B------:R-:W-:Y:S01]  /*cdf0*/  FSEL R149, R25, -INF , !P3 ;  /* 0xff80000019957808 */ /* 0x000fe20005800000 */
[----:B------:R-:W-:Y:S01]  /*ce00*/  FFMA.FTZ R181, -R178, R181, R6 ;  /* 0x000000b5b2b57223 */ /* 0x000fe20000010106 */
[----:B------:R-:W2:Y:S01]  /*ce10*/  LDSM.16.M88.4 R24, [R97+0x1c00] ;  /* 0x001c00006118783b */ /* 0x000ea20000000200 */
[----:B------:R-:W-:Y:S01]  /*ce20*/  IABS R110, R110 ;  /* 0x0000006e006e7213 */ /* 0x000fe20000000000 */
[----:B------:R-:W-:Y:S05]  /*ce30*/  HMMA.16816.F32 R8, R12, R30, R8 ;  /* 0x0000001e0c08723c */ /* 0x000fea0000001808 */
[----:B------:R-:W-:-:S02]  /*ce40*/  IABS R111, R111 ;  /* 0x0000006f006f7213 */ /* 0x000fc40000000000 */
[----:B------:R-:W-:Y:S02]  /*ce50*/  I2FP.F32.S32 R6, R110 ;  /* 0x0000006e00067245 */ /* 0x000fe40000201400 */
[----:B------:R-:W-:Y:S01]  /*ce60*/  FSEL R121, R4, -INF , P2 ;  /* 0xff80000004797808 */ /* 0x000fe20001000000 */
[----:B------:R-:W-:Y:S01]  /*ce70*/  IMAD.MOV.U32 R4, RZ, RZ, R111 ;  /* 0x000000ffff047224 */ /* 0x000fe200078e006f */
[----:B------:R-:W-:Y:S01]  /*ce80*/  ISETP.GE.AND P3, PT, R28, R179, PT ;  /* 0x000000b31c00720c */ /* 0x000fe20003f66270 */
[----:B------:R-:W-:Y:S01]  /*ce90*/  FFMA.FTZ R5, -R178, R6, R5 ;  /* 0x00000006b2057223 */ /* 0x000fe20000010105 */
[----:B------:R-:W-:Y:S02]  /*cea0*/  ISETP.GE.AND P2, PT, R28, R176, PT ;  /* 0x000000b01c00720c */ /* 0x000fe40003f46270 */
[----:B------:R-:W-:Y:S02]  /*ceb0*/  I2FP.F32.S32 R4, R4 ;  /* 0x0000000400047245 */ /* 0x000fe40000201400 */
[----:B------:R-:W-:-:S02]  /*cec0*/  FSEL R5, R5, -INF , P3 ;  /* 0xff80000005057808 */ /* 0x000fc40001800000 */
[----:B------:R-:W-:Y:S01]  /*ced0*/  IABS R109, R109 ;  /* 0x0000006d006d7213 */ /* 0x000fe20000000000 */
[----:B------:R-:W-:Y:S01]  /*cee0*/  FFMA.FTZ R29, -R178, R4, R7 ;  /* 0x00000004b21d7223 */ /* 0x000fe20000010107 */
[----:B------:R-:W-:Y:S02]  /*cef0*/  FSEL R119, R5, -INF , !P2 ;  /* 0xff80000005777808 */ /* 0x000fe40005000000 */
[----:B-1----:R-:W-:Y:S03]  /*cf00*/  HMMA.16816.F32 R4, R20, R16, RZ ;  /* 0x000000101404723c */ /* 0x002fe600000018ff */
[----:B------:R-:W-:Y:S01]  /*cf10*/  IMAD.MOV.U32 R31, RZ, RZ, R109 ;  /* 0x000000ffff1f7224 */ /* 0x000fe200078e006d */
[----:B------:R-:W-:Y:S01]  /*cf20*/  IABS R108, R108 ;  /* 0x0000006c006c7213 */ /* 0x000fe20000000000 */
[----:B------:R-:W-:Y:S01]  /*cf30*/  VIADD R16, R36, 0xffffff29 ;  /* 0xffffff2924107836 */ /* 0x000fe20000000000 */
[----:B------:R-:W-:-:S02]  /*cf40*/  FSEL R121, R121, -INF , !P6 ;  /* 0xff80000079797808 */ /* 0x000fc40007000000 */
[----:B------:R-:W-:Y:S02]  /*cf50*/  FSEL R181, R181, -INF , P1 ;  /* 0xff800000b5b57808 */ /* 0x000fe40000800000 */
[----:B------:R-:W-:Y:S02]  /*cf60*/  I2FP.F32.S32 R31, R31 ;  /* 0x0000001f001f7245 */ /* 0x000fe40000201400 */
[C---:B------:R-:W-:Y:S02]  /*cf70*/  ISETP.GE.AND P6, PT, R28.reuse, R171, PT ;  /* 0x000000ab1c00720c */ /* 0x040fe40003fc6270 */
[----:B------:R-:W-:Y:S01]  /*cf80*/  ISETP.GE.AND P1, PT, R28, R177, PT ;  /* 0x000000b11c00720c */ /* 0x000fe20003f26270 */
[----:B------:R-:W-:Y:S01]  /*cf90*/  VIADD R28, R36, 0xffffff28 ;  /* 0xffffff28241c7836 */ /* 0x000fe20000000000 */
[----:B------:R-:W-:Y:S01]  /*cfa0*/  I2FP.F32.S32 R109, R108 ;  /* 0x0000006c006d7245 */ /* 0x000fe20000201400 */
[----:B------:R-:W-:Y:S01]  /*cfb0*/  FFMA.FTZ R31, -R178, R31, R10 ;  /* 0x0000001fb21f7223 */ /* 0x000fe2000001010a */
[----:B------:R-:W-:-:S02]  /*cfc0*/  IABS R106, R106 ;  /* 0x0000006a006a7213 */ /* 0x000fc40000000000 */
[----:B------:R-:W-:Y:S01]  /*cfd0*/  FSEL R181, R181, -INF , !P4 ;  /* 0xff800000b5b57808 */ /* 0x000fe20006000000 */
[----:B------:R-:W-:Y:S01]  /*cfe0*/  FFMA.FTZ R8, -R178, R109, R8 ;  /* 0x0000006db2087223 */ /* 0x000fe20000010108 */
[----:B------:R-:W-:Y:S01]  /*cff0*/  I2FP.F32.S32 R10, R106 ;  /* 0x0000006a000a7245 */ /* 0x000fe20000201400 */
[----:B--2---:R-:W-:Y:S05]  /*d000*/  HMMA.16816.F32 R4, R12, R24, R4 ;  /* 0x000000180c04723c */ /* 0x004fea0000001804 */
[----:B------:R-:W-:Y:S01]  /*d010*/  ISETP.GE.AND P4, PT, R28, R179, PT ;  /* 0x000000b31c00720c */ /* 0x000fe20003f86270 */
[----:B------:R-:W-:Y:S01]  /*d020*/  VIADD R24, R36, 0xffffff30 ;  /* 0xffffff3024187836 */ /* 0x000fe20000000000 */
[----:B------:R-:W-:Y:S01]  /*d030*/  FSEL R29, R29, -INF , P1 ;  /* 0xff8000001d1d7808 */ /* 0x000fe20000800000 */
[----:B------:R-:W-:Y:S01]  /*d040*/  FFMA.FTZ R9, -R178, R10, R9 ;  /* 0x0000000ab2097223 */ /* 0x000fe20000010109 */
[----:B------:R-:W-:-:S02]  /*d050*/  ISETP.GE.AND P3, PT, R28, R176, PT ;  /* 0x000000b01c00720c */ /* 0x000fc40003f66270 */
[----:B------:R-:W-:Y:S02]  /*d060*/  FSEL R163, R29, -INF , !P6 ;  /* 0xff8000001da37808 */ /* 0x000fe40007000000 */
[----:B------:R-:W-:Y:S02]  /*d070*/  FSEL R8, R8, -INF , P4 ;  /* 0xff80000008087808 */ /* 0x000fe40002000000 */
[----:B------:R-:W-:Y:S02]  /*d080*/  ISETP.GE.AND P6, PT, R16, R179, PT ;  /* 0x000000b31000720c */ /* 0x000fe40003fc6270 */
[----:B------:R-:W-:Y:S02]  /*d090*/  IABS R107, R107 ;  /* 0x0000006b006b7213 */ /* 0x000fe40000000000 */
[----:B------:R-:W-:Y:S02]  /*d0a0*/  FSEL R129, R8, -INF , !P3 ;  /* 0xff80000008817808 */ /* 0x000fe40005800000 */
[----:B------:R-:W-:-:S02]  /*d0b0*/  I2FP.F32.S32 R8, R107 ;  /* 0x0000006b00087245 */ /* 0x000fc40000201400 */
[----:B------:R-:W-:Y:S02]  /*d0c0*/  FSEL R9, R9, -INF , P6 ;  /* 0xff80000009097808 */ /* 0x000fe40003000000 */
[----:B------:R-:W-:Y:S01]  /*d0d0*/  ISETP.GE.AND P1, PT, R28, R177, PT ;  /* 0x000000b11c00720c */ /* 0x000fe20003f26270 */
[----:B------:R-:W-:Y:S01]  /*d0e0*/  FFMA.FTZ R25, -R178, R8, R11 ;  /* 0x00000008b2197223 */ /* 0x000fe2000001010b */
[----:B------:R-:W-:Y:S02]  /*d0f0*/  ISETP.GE.AND P4, PT, R16, R176, PT ;  /* 0x000000b01000720c */ /* 0x000fe40003f86270 */
[----:B------:R-:W-:Y:S02]  /*d100*/  FSEL R185, R31, -INF , P1 ;  /* 0xff8000001fb97808 */ /* 0x000fe40000800000 */
[----:B------:R-:W-:Y:S02]  /*d110*/  FSEL R137, R9, -INF , !P4 ;  /* 0xff80000009897808 */ /* 0x000fe40006000000 */
[----:B------:R-:W-:Y:S01]  /*d120*/  IABS R31, R104 ;  /* 0x00000068001f7213 */ /* 0x000fe20000000000 */
[----:B------:R-:W1:Y:S01]  /*d130*/  LDSM.16.M88.4 R8, [R65+0x2000] ;  /* 0x002000004108783b */ /* 0x000e620000000200 */
[----:B------:R-:W-:-:S02]  /*d140*/  ISETP.GE.AND P2, PT, R28, R171, PT ;  /* 0x000000ab1c00720c */ /* 0x000fc40003f46270 */
[----:B------:R-:W-:Y:S02]  /*d150*/  I2FP.F32.S32 R31, R31 ;  /* 0x0000001f001f7245 */ /* 0x000fe40000201400 */
[----:B------:R-:W-:Y:S02]  /*d160*/  IABS R29, R105 ;  /* 0x00000069001d7213 */ /* 0x000fe40000000000 */
[----:B------:R-:W-:Y:S01]  /*d170*/  FSEL R185, R185, -INF , !P2 ;  /* 0xff800000b9b97808 */ /* 0x000fe20005000000 */
[----:B------:R-:W-:Y:S01]  /*d180*/  FFMA.FTZ R4, -R178, R31, R4 ;  /* 0x0000001fb2047223 */ /* 0x000fe20000010104 */
[----:B------:R-:W-:Y:S02]  /*d190*/  ISETP.GE.AND P2, PT, R24, R179, PT ;  /* 0x000000b31800720c */ /* 0x000fe40003f46270 */
[----:B------:R-:W-:Y:S02]  /*d1a0*/  ISETP.GE.AND P1, PT, R16, R177, PT ;  /* 0x000000b11000720c */ /* 0x000fe40003f26270 */
[----:B------:R-:W-:-:S02]  /*d1b0*/  I2FP.F32.S32 R29, R29 ;  /* 0x0000001d001d7245 */ /* 0x000fc40000201400 */
[----:B------:R-:W-:Y:S02]  /*d1c0*/  IABS R45, R45 ;  /* 0x0000002d002d7213 */ /* 0x000fe40000000000 */
[----:B------:R-:W-:Y:S02]  /*d1d0*/  FSEL R28, R4, -INF , P2 ;  /* 0xff800000041c7808 */ /* 0x000fe40001000000 */
[----:B------:R-:W-:Y:S02]  /*d1e0*/  ISETP.GE.AND P6, PT, R24, R176, PT ;  /* 0x000000b01800720c */ /* 0x000fe40003fc6270 */
[----:B------:R-:W-:Y:S02]  /*d1f0*/  ISETP.GE.AND P3, PT, R16, R171, PT ;  /* 0x000000ab1000720c */ /* 0x000fe40003f66270 */
[----:B------:R-:W-:Y:S01]  /*d200*/  FSEL R135, R25, -INF , P1 ;  /* 0xff80000019877808 */ /* 0x000fe20000800000 */
[----:B------:R-:W-:Y:S03]  /*d210*/  HMMA.16816.F32 R16, R20, R18, RZ ;  /* 0x000000121410723c */ /* 0x000fe600000018ff */
[----:B------:R-:W-:Y:S01]  /*d220*/  FFMA.FTZ R25, -R178, R29, R6 ;  /* 0x0000001db2197223 */ /* 0x000fe20000010106 */
[----:B------:R-:W-:Y:S01]  /*d230*/  IABS R54, R54 ;  /* 0x0000003600367213 */ /* 0x000fe20000000000 */
[----:B------:R-:W-:Y:S01]  /*d240*/  IMAD.MOV.U32 R6, RZ, RZ, R45 ;  /* 0x000000ffff067224 */ /* 0x000fe200078e002d */
[----:B------:R-:W-:-:S02]  /*d250*/  FSEL R45, R28, -INF , !P6 ;  /* 0xff8000001c2d7808 */ /* 0x000fc40007000000 */
[----:B------:R-:W2:Y:S01]  /*d260*/  LDSM.16.M88.4 R28, [R97+0x2000] ;  /* 0x00200000611c783b */ /* 0x000ea20000000200 */
[----:B------:R-:W-:Y:S01]  /*d270*/  IMAD.MOV.U32 R4, RZ, RZ, R54 ;  /* 0x000000ffff047224 */ /* 0x000fe200078e0036 */
[C---:B------:R-:W-:Y:S02]  /*d280*/  ISETP.GE.AND P4, PT, R24.reuse, R171, PT ;  /* 0x000000ab1800720c */ /* 0x040fe40003f86270 */
[----:B------:R-:W-:Y:S01]  /*d290*/  ISETP.GE.AND P1, PT, R24, R177, PT ;  /* 0x000000b11800720c */ /* 0x000fe20003f26270 */
[----:B------:R-:W-:Y:S01]  /*d2a0*/  VIADD R24, R36, 0xffffff31 ;  /* 0xffffff3124187836 */ /* 0x000fe20000000000 */
[----:B------:R-:W-:Y:S02]  /*d2b0*/  I2FP.F32.S32 R6, R6 ;  /* 0x0000000600067245 */ /* 0x000fe40000201400 */
[----:B------:R-:W-:Y:S02]  /*d2c0*/  I2FP.F32.S32 R4, R4 ;  /* 0x0000000400047245 */ /* 0x000fe40000201400 */
[----:B------:R-:W-:Y:S01]  /*d2d0*/  IABS R50, R50 ;  /* 0x0000003200327213 */ /* 0x000fe20000000000 */
[----:B------:R-:W-:Y:S01]  /*d2e0*/  FFMA.FTZ R5, -R178, R6, R5 ;  /* 0x00000006b2057223 */ /* 0x000fe20000010105 */
[----:B------:R-:W-:-:S02]  /*d2f0*/  FSEL R135, R135, -INF , !P3 ;  /* 0xff80000087877808 */ /* 0x000fc40005800000 */
[----:B------:R-:W-:Y:S01]  /*d300*/  ISETP.GE.AND P3, PT, R24, R179, PT ;  /* 0x000000b31800720c */ /* 0x000fe20003f66270 */
[----:B------:R-:W-:Y:S05]  /*d310*/  HMMA.16816.F32 R16, R12, R26, R16 ;  /* 0x0000001a0c10723c */ /* 0x000fea0000001810 */
[----:B------:R-:W-:Y:S01]  /*d320*/  FSEL R54, R25, -INF , P1 ;  /* 0xff80000019367808 */ /* 0x000fe20000800000 */
[----:B------:R-:W-:Y:S01]  /*d330*/  FFMA.FTZ R25, -R178, R4, R7 ;  /* 0x00000004b2197223 */ /* 0x000fe20000010107 */
[----:B------:R-:W-:Y:S01]  /*d340*/  IABS R103, R103 ;  /* 0x0000006700677213 */ /* 0x000fe20000000000 */
[----:B------:R-:W-:Y:S01]  /*d350*/  IMAD.MOV.U32 R4, RZ, RZ, R50 ;  /* 0x000000ffff047224 */ /* 0x000fe200078e0032 */
[----:B------:R-:W-:-:S02]  /*d360*/  ISETP.GE.AND P2, PT, R24, R176, PT ;  /* 0x000000b01800720c */ /* 0x000fc40003f46270 */
[----:B------:R-:W-:Y:S01]  /*d370*/  FSEL R5, R5, -INF , P3 ;  /* 0xff80000005057808 */ /* 0x000fe20001800000 */
[----:B------:R-:W-:Y:S01]  /*d380*/  IMAD.MOV.U32 R27, RZ, RZ, R103 ;  /* 0x000000ffff1b7224 */ /* 0x000fe200078e0067 */
[----:B------:R-:W-:Y:S02]  /*d390*/  I2FP.F32.S32 R103, R4 ;  /* 0x0000000400677245 */ /* 0x000fe40000201400 */
[----:B------:R-:W-:Y:S02]  /*d3a0*/  FSEL R50, R5, -INF , !P2 ;  /* 0xff80000005327808 */ /* 0x000fe40005000000 */
[----:B-1----:R-:W-:Y:S03]  /*d3b0*/  HMMA.16816.F32 R4, R20, R8, RZ ;  /* 0x000000081404723c */ /* 0x002fe600000018ff */
[C---:B------:R-:W-:Y:S02]  /*d3c0*/  ISETP.GE.AND P6, PT, R24.reuse, R171, PT ;  /* 0x000000ab1800720c */ /* 0x040fe40003fc6270 */
[----:B------:R-:W-:Y:S01]  /*d3d0*/  ISETP.GE.AND P1, PT, R24, R177, PT ;  /* 0x000000b11800720c */ /* 0x000fe20003f26270 */
[----:B------:R-:W-:Y:S01]  /*d3e0*/  VIADD R24, R36, 0xffffff38 ;  /* 0xffffff3824187836 */ /* 0x000fe20000000000 */
[----:B------:R-:W-:Y:S01]  /*d3f0*/  IABS R48, R48 ;  /* 0x0000003000307213 */ /* 0x000fe20000000000 */
[----:B------:R-:W-:Y:S01]  /*d400*/  FFMA.FTZ R16, -R178, R103, R16 ;  /* 0x00000067b2107223 */ /* 0x000fe20000010110 */
[----:B------:R-:W-:-:S02]  /*d410*/  FSEL R54, R54, -INF , !P4 ;  /* 0xff80000036367808 */ /* 0x000fc40006000000 */
[----:B------:R-:W-:Y:S01]  /*d420*/  I2FP.F32.S32 R27, R27 ;  /* 0x0000001b001b7245 */ /* 0x000fe20000201400 */
[----:B------:R-:W-:Y:S01]  /*d430*/  IMAD.MOV.U32 R9, RZ, RZ, R48 ;  /* 0x000000ffff097224 */ /* 0x000fe200078e0030 */
[----:B------:R-:W-:Y:S02]  /*d440*/  ISETP.GE.AND P4, PT, R24, R179, PT ;  /* 0x000000b31800720c */ /* 0x000fe40003f86270 */
[----:B------:R-:W-:Y:S01]  /*d450*/  IABS R102, R102 ;  /* 0x0000006600667213 */ /* 0x000fe20000000000 */
[----:B------:R-:W-:Y:S01]  /*d460*/  FFMA.FTZ R18, -R178, R27, R18 ;  /* 0x0000001bb2127223 */ /* 0x000fe20000010112 */
[----:B------:R-:W-:Y:S02]  /*d470*/  FSEL R25, R25, -INF , P1 ;  /* 0xff80000019197808 */ /* 0x000fe40000800000 */
[C---:B------:R-:W-:Y:S02]  /*d480*/  ISETP.GE.AND P3, PT, R24.reuse, R176, PT ;  /* 0x000000b01800720c */ /* 0x040fe40003f66270 */
[C---:B------:R-:W-:Y:S01]  /*d490*/  ISETP.GE.AND P2, PT, R24.reuse, R171, PT ;  /* 0x000000ab1800720c */ /* 0x040fe20003f46270 */
[----:B--2---:R-:W-:Y:S05]  /*d4a0*/  HMMA.16816.F32 R4, R12, R28, R4 ;  /* 0x0000001c0c04723c */ /* 0x004fea0000001804 */
[----:B------:R-:W-:Y:S01]  /*d4b0*/  ISETP.GE.AND P1, PT, R24, R177, PT ;  /* 0x000000b11800720c */ /* 0x000fe20003f26270 */
[----:B------:R-:W-:Y:S01]  /*d4c0*/  VIADD R24, R36, 0xffffff39 ;  /* 0xffffff3924187836 */ /* 0x000fe20000000000 */
[----:B------:R-:W-:Y:S01]  /*d4d0*/  FSEL R16, R16, -INF , P4 ;  /* 0xff80000010107808 */ /* 0x000fe20002000000 */
[----:B------:R-:W-:Y:S01]  /*d4e0*/  VIADD R28, R36, 0xffffff41 ;  /* 0xffffff41241c7836 */ /* 0x000fe20000000000 */
[----:B------:R-:W-:-:S02]  /*d4f0*/  I2FP.F32.S32 R9, R9 ;  /* 0x0000000900097245 */ /* 0x000fc40000201400 */
[----:B------:R-:W-:Y:S02]  /*d500*/  I2FP.F32.S32 R8, R102 ;  /* 0x0000006600087245 */ /* 0x000fe40000201400 */
[----:B------:R-:W-:Y:S01]  /*d510*/  FSEL R113, R25, -INF , !P6 ;  /* 0xff80000019717808 */ /* 0x000fe20007000000 */
[----:B------:R-:W-:Y:S01]  /*d520*/  FFMA.FTZ R9, -R178, R9, R17 ;  /* 0x00000009b2097223 */ /* 0x000fe20000010111 */
[----:B------:R-:W-:Y:S01]  /*d530*/  FSEL R48, R16, -INF , !P3 ;  /* 0xff80000010307808 */ /* 0x000fe20005800000 */
[----:B------:R-:W-:Y:S01]  /*d540*/  FFMA.FTZ R25, -R178, R8, R19 ;  /* 0x00000008b2197223 */ /* 0x000fe20000010113 */
[----:B------:R-:W-:Y:S02]  /*d550*/  FSEL R111, R18, -INF , P1 ;  /* 0xff800000126f7808 */ /* 0x000fe40000800000 */
[----:B------:R-:W-:Y:S01]  /*d560*/  ISETP.GE.AND P6, PT, R24, R179, PT ;  /* 0x000000b31800720c */ /* 0x000fe20003fc6270 */
[----:B------:R-:W1:Y:S01]  /*d570*/  LDSM.16.M88.4 R16, [R65+0x2400] ;  /* 0x002400004110783b */ /* 0x000e620000000200 */
[----:B------:R-:W-:-:S02]  /*d580*/  IABS R27, R55 ;  /* 0x00000037001b7213 */ /* 0x000fc40000000000 */
[C---:B------:R-:W-:Y:S02]  /*d590*/  ISETP.GE.AND P4, PT, R24.reuse, R176, PT ;  /* 0x000000b01800720c */ /* 0x040fe40003f86270 */
[C---:B------:R-:W-:Y:S02]  /*d5a0*/  ISETP.GE.AND P3, PT, R24.reuse, R171, PT ;  /* 0x000000ab1800720c */ /* 0x040fe40003f66270 */
[----:B------:R-:W-:Y:S01]  /*d5b0*/  ISETP.GE.AND P1, PT, R24, R177, PT ;  /* 0x000000b11800720c */ /* 0x000fe20003f26270 */
[----:B------:R-:W-:Y:S01]  /*d5c0*/  VIADD R24, R36, 0xffffff40 ;  /* 0xffffff4024187836 */ /* 0x000fe20000000000 */
[----:B------:R-:W-:Y:S02]  /*d5d0*/  FSEL R9, R9, -INF , P6 ;  /* 0xff80000009097808 */ /* 0x000fe40003000000 */
[----:B------:R-:W-:Y:S02]  /*d5e0*/  I2FP.F32.S32 R27, R27 ;  /* 0x0000001b001b7245 */ /* 0x000fe40000201400 */
[----:B------:R-:W-:-:S02]  /*d5f0*/  IABS R107, R101 ;  /* 0x00000065006b7213 */ /* 0x000fc40000000000 */
[----:B------:R-:W-:Y:S01]  /*d600*/  FSEL R55, R9, -INF , !P4 ;  /* 0xff80000009377808 */ /* 0x000fe20006000000 */
[----:B------:R-:W-:Y:S01]  /*d610*/  FFMA.FTZ R4, -R178, R27, R4 ;  /* 0x0000001bb2047223 */ /* 0x000fe20000010104 */
[----:B------:R-:W-:Y:S01]  /*d620*/  FSEL R111, R111, -INF , !P2 ;  /* 0xff8000006f6f7808 */ /* 0x000fe20005000000 */
[----:B------:R-:W-:Y:S03]  /*d630*/  HMMA.16816.F32 R8, R20, R10, RZ ;  /* 0x0000000a1408723c */ /* 0x000fe600000018ff */
[----:B------:R-:W-:Y:S02]  /*d640*/  ISETP.GE.AND P2, PT, R24, R179, PT ;  /* 0x000000b31800720c */ /* 0x000fe40003f46270 */
[----:B------:R-:W-:Y:S02]  /*d650*/  I2FP.F32.S32 R107, R107 ;  /* 0x0000006b006b7245 */ /* 0x000fe40000201400 */
[----:B------:R-:W-:-:S02]  /*d660*/  FSEL R25, R25, -INF , P1 ;  /* 0xff80000019197808 */ /* 0x000fc40000800000 */
[----:B------:R-:W-:Y:S01]  /*d670*/  ISETP.GE.AND P6, PT, R24, R176, PT ;  /* 0x000000b01800720c */ /* 0x000fe20003fc6270 */
[----:B------:R-:W-:Y:S01]  /*d680*/  FFMA.FTZ R107, -R178, R107, R6 ;  /* 0x0000006bb26b7223 */ /* 0x000fe20000010106 */
[C---:B------:R-:W-:Y:S02]  /*d690*/  ISETP.GE.AND P4, PT, R24.reuse, R171, PT ;  /* 0x000000ab1800720c */ /* 0x040fe40003f86270 */
[----:B------:R-:W-:Y:S02]  /*d6a0*/  ISETP.GE.AND P1, PT, R24, R177, PT ;  /* 0x000000b11800720c */ /* 0x000fe40003f26270 */
[----:B------:R-:W-:Y:S02]  /*d6b0*/  IABS R44, R44 ;  /* 0x0000002c002c7213 */ /* 0x000fe40000000000 */
[----:B------:R-:W-:Y:S02]  /*d6c0*/  FSEL R24, R4, -INF , P2 ;  /* 0xff80000004187808 */ /* 0x000fe40001000000 */
[----:B------:R-:W-:Y:S01]  /*d6d0*/  IABS R100, R100 ;  /* 0x0000006400647213 */ /* 0x000fe20000000000 */
[----:B------:R-:W-:Y:S01]  /*d6e0*/  IMAD.MOV.U32 R6, RZ, RZ, R44 ;  /* 0x000000ffff067224 */ /* 0x000fe200078e002c */
[----:B------:R-:W-:Y:S01]  /*d6f0*/  FSEL R109, R25, -INF , !P3 ;  /* 0xff800000196d7808 */ /* 0x000fe20005800000 */
[----:B------:R-:W-:Y:S05]  /*d700*/  HMMA.16816.F32 R8, R12, R30, R8 ;  /* 0x0000001e0c08723c */ /* 0x000fea0000001808 */
[----:B------:R-:W-:Y:S01]  /*d710*/  FSEL R44, R24, -INF , !P6 ;  /* 0xff800000182c7808 */ /* 0x000fe20007000000 */
[----:B------:R-:W-:Y:S01]  /*d720*/  IMAD.MOV.U32 R4, RZ, RZ, R100 ;  /* 0x000000ffff047224 */ /* 0x000fe200078e0064 */
[----:B------:R-:W2:Y:S01]  /*d730*/  LDSM.16.M88.4 R24, [R97+0x2400] ;  /* 0x002400006118783b */ /* 0x000ea20000000200 */
[----:B------:R-:W-:-:S02]  /*d740*/  I2FP.F32.S32 R6, R6 ;  /* 0x0000000600067245 */ /* 0x000fc40000201400 */
[----:B------:R-:W-:Y:S02]  /*d750*/  IABS R49, R49 ;  /* 0x0000003100317213 */ /* 0x000fe40000000000 */
[----:B------:R-:W-:Y:S01]  /*d760*/  I2FP.F32.S32 R4, R4 ;  /* 0x0000000400047245 */ /* 0x000fe20000201400 */
[----:B------:R-:W-:Y:S01]  /*d770*/  FFMA.FTZ R5, -R178, R6, R5 ;  /* 0x00000006b2057223 */ /* 0x000fe20000010105 */
[----:B------:R-:W-:Y:S02]  /*d780*/  ISETP.GE.AND P3, PT, R28, R179, PT ;  /* 0x000000b31c00720c */ /* 0x000fe40003f66270 */
[----:B------:R-:W-:Y:S01]  /*d790*/  IABS R99, R99 ;  /* 0x0000006300637213 */ /* 0x000fe20000000000 */
[----:B------:R-:W-:Y:S01]  /*d7a0*/  FFMA.FTZ R29, -R178, R4, R7 ;  /* 0x00000004b21d7223 */ /* 0x000fe20000010107 */
[----:B------:R-:W-:Y:S01]  /*d7b0*/  IMAD.MOV.U32 R4, RZ, RZ, R49 ;  /* 0x000000ffff047224 */ /* 0x000fe200078e0031 */
[----:B------:R-:W-:Y:S02]  /*d7c0*/  ISETP.GE.AND P2, PT, R28, R176, PT ;  /* 0x000000b01c00720c */ /* 0x000fe40003f46270 */
[----:B------:R-:W-:Y:S01]  /*d7d0*/  FSEL R5, R5, -INF , P3 ;  /* 0xff80000005057808 */ /* 0x000fe20001800000 */
[----:B------:R-:W-:Y:S01]  /*d7e0*/  IMAD.MOV.U32 R31, RZ, RZ, R99 ;  /* 0x000000ffff1f7224 */ /* 0x000fe200078e0063 */
[----:B------:R-:W-:-:S02]  /*d7f0*/  I2FP.F32.S32 R99, R4 ;  /* 0x0000000400637245 */ /* 0x000fc40000201400 */
[----:B------:R-:W-:Y:S02]  /*d800*/  FSEL R49, R5, -INF , !P2 ;  /* 0xff80000005317808 */ /* 0x000fe40005000000 */
[----:B-1----:R-:W-:Y:S03]  /*d810*/  HMMA.16816.F32 R4, R20, R16, RZ ;  /* 0x000000101404723c */ /* 0x002fe600000018ff */
[----:B------:R-:W-:Y:S01]  /*d820*/  I2FP.F32.S32 R31, R31 ;  /* 0x0000001f001f7245 */ /* 0x000fe20000201400 */
[----:B------:R-:W-:Y:S01]  /*d830*/  FFMA.FTZ R8, -R178, R99, R8 ;  /* 0x00000063b2087223 */ /* 0x000fe20000010108 */
[----:B------:R-:W-:Y:S01]  /*d840*/  IABS R47, R47 ;  /* 0x0000002f002f7213 */ /* 0x000fe20000000000 */
[----:B------:R-:W-:Y:S01]  /*d850*/  VIADD R16, R36, 0xffffff49 ;  /* 0xffffff4924107836 */ /* 0x000fe20000000000 */
[----:B------:R-:W-:Y:S01]  /*d860*/  FSEL R107, R107, -INF , P1 ;  /* 0xff8000006b6b7808 */ /* 0x000fe20000800000 */
[----:B------:R-:W-:Y:S01]  /*d870*/  FFMA.FTZ R31, -R178, R31, R10 ;  /* 0x0000001fb21f7223 */ /* 0x000fe2000001010a */
[C---:B------:R-:W-:Y:S01]  /*d880*/  ISETP.GE.AND P6, PT, R28.reuse, R171, PT ;  /* 0x000000ab1c00720c */ /* 0x040fe20003fc6270 */
[----:B------:R-:W-:Y:S01]  /*d890*/  IMAD.MOV.U32 R10, RZ, RZ, R47 ;  /* 0x000000ffff0a7224 */ /* 0x000fe200078e002f */
[----:B------:R-:W-:Y:S01]  /*d8a0*/  ISETP.GE.AND P1, PT, R28, R177, PT ;  /* 0x000000b11c00720c */ /* 0x000fe20003f26270 */
[----:B------:R-:W-:Y:S01]  /*d8b0*/  VIADD R28, R36, 0xffffff48 ;  /* 0xffffff48241c7836 */ /* 0x000fe20000000000 */
[----:B------:R-:W-:-:S02]  /*d8c0*/  FSEL R107, R107, -INF , !P4 ;  /* 0xff8000006b6b7808 */ /* 0x000fc40006000000 */
[----:B------:R-:W-:Y:S02]  /*d8d0*/  I2FP.F32.S32 R10, R10 ;  /* 0x0000000a000a7245 */ /* 0x000fe40000201400 */
[----:B------:R-:W-:Y:S02]  /*d8e0*/  ISETP.GE.AND P4, PT, R28, R179, PT ;  /* 0x000000b31c00720c */ /* 0x000fe40003f86270 */
[----:B------:R-:W-:Y:S01]  /*d8f0*/  FSEL R29, R29, -INF , P1 ;  /* 0xff8000001d1d7808 */ /* 0x000fe20000800000 */
[----:B------:R-:W-:Y:S01]  /*d900*/  FFMA.FTZ R9, -R178, R10, R9 ;  /* 0x0000000ab2097223 */ /* 0x000fe20000010109 */
[----:B------:R-:W-:Y:S01]  /*d910*/  ISETP.GE.AND P3, PT, R28, R176, PT ;  /* 0x000000b01c00720c */ /* 0x000fe20003f66270 */
[----:B--2---:R-:W-:Y:S05]  /*d920*/  HMMA.16816.F32 R4, R12, R24, R4 ;  /* 0x000000180c04723c */ /* 0x004fea0000001804 */
[----:B------:R-:W-:Y:S01]  /*d930*/  FSEL R117, R29, -INF , !P6 ;  /* 0xff8000001d757808 */ /* 0x000fe20007000000 */
[----:B------:R-:W-:Y:S01]  /*d940*/  VIADD R24, R36, 0xffffff50 ;  /* 0xffffff5024187836 */ /* 0x000fe20000000000 */
[----:B------:R-:W-:-:S02]  /*d950*/  FSEL R8, R8, -INF , P4 ;  /* 0xff80000008087808 */ /* 0x000fc40002000000 */
[----:B------:R-:W-:Y:S02]  /*d960*/  ISETP.GE.AND P6, PT, R16, R179, PT ;  /* 0x000000b31000720c */ /* 0x000fe40003fc6270 */
[----:B------:R-:W-:Y:S02]  /*d970*/  IABS R67, R67 ;  /* 0x0000004300437213 */ /* 0x000fe40000000000 */
[----:B------:R-:W-:Y:S02]  /*d980*/  ISETP.GE.AND P1, PT, R28, R177, PT ;  /* 0x000000b11c00720c */ /* 0x000fe40003f26270 */
[----:B------:R-:W-:Y:S02]  /*d990*/  FSEL R47, R8, -INF , !P3 ;  /* 0xff800000082f7808 */ /* 0x000fe40005800000 */
[----:B------:R-:W-:Y:S02]  /*d9a0*/  I2FP.F32.S32 R8, R67 ;  /* 0x0000004300087245 */ /* 0x000fe40000201400 */
[----:B------:R-:W-:-:S02]  /*d9b0*/  FSEL R9, R9, -INF , P6 ;  /* 0xff80000009097808 */ /* 0x000fc40003000000 */
[----:B------:R-:W-:Y:S01]  /*d9c0*/  ISETP.GE.AND P4, PT, R16, R176, PT ;  /* 0x000000b01000720c */ /* 0x000fe20003f86270 */
[----:B------:R-:W-:Y:S01]  /*d9d0*/  FFMA.FTZ R25, -R178, R8, R11 ;  /* 0x00000008b2197223 */ /* 0x000fe2000001010b */
[----:B------:R-:W-:Y:S02]  /*d9e0*/  FSEL R115, R31, -INF , P1 ;  /* 0xff8000001f737808 */ /* 0x000fe40000800000 */
[----:B------:R-:W-:Y:S02]  /*d9f0*/  IABS R31, R62 ;  /* 0x0000003e001f7213 */ /* 0x000fe40000000000 */
[----:B------:R-:W-:Y:S02]  /*da00*/  FSEL R62, R9, -INF , !P4 ;  /* 0xff800000093e7808 */ /* 0x000fe40006000000 */
[----:B------:R-:W1:Y:S01]  /*da10*/  LDSM.16.M88.4 R8, [R65+0x2800] ;  /* 0x002800004108783b */ /* 0x000e620000000200 */
[----:B------:R-:W-:Y:S02]  /*da20*/  I2FP.F32.S32 R31, R31 ;  /* 0x0000001f001f7245 */ /* 0x000fe40000201400 */
[----:B------:R-:W-:-:S02]  /*da30*/  ISETP.GE.AND P2, PT, R28, R171, PT ;  /* 0x000000ab1c00720c */ /* 0x000fc40003f46270 */
[----:B------:R-:W-:Y:S01]  /*da40*/  IABS R29, R66 ;  /* 0x00000042001d7213 */ /* 0x000fe20000000000 */
[----:B------:R-:W-:Y:S01]  /*da50*/  FFMA.FTZ R4, -R178, R31, R4 ;  /* 0x0000001fb2047223 */ /* 0x000fe20000010104 */
[----:B------:R-:W-:Y:S02]  /*da60*/  FSEL R115, R115, -INF , !P2 ;  /* 0xff80000073737808 */ /* 0x000fe40005000000 */
[----:B------:R-:W-:Y:S02]  /*da70*/  ISETP.GE.AND P2, PT, R24, R179, PT ;  /* 0x000000b31800720c */ /* 0x000fe40003f46270 */
[----:B------:R-:W-:Y:S02]  /*da80*/  ISETP.GE.AND P1, PT, R16, R177, PT ;  /* 0x000000b11000720c */ /* 0x000fe40003f26270 */
[----:B------:R-:W-:Y:S02]  /*da90*/  I2FP.F32.S32 R29, R29 ;  /* 0x0000001d001d7245 */ /* 0x000fe40000201400 */
[----:B------:R-:W-:-:S02]  /*daa0*/  IABS R34, R34 ;  /* 0x0000002200227213 */ /* 0x000fc40000000000 */
        /* <DEDUP_REMOVED lines=31> */
[----:B------:R-:W-:Y:S02]  /*dca0*/  IABS R46, R46 ;  /* 0x0000002e002e7213 */ /* 0x000fe40000000000 */
[----:B------:R-:W-:-:S02]  /*dcb0*/  IABS R64, R64 ;  /* 0x0000004000407213 */ /* 0x000fc40000000000 */
[C---:B------:R-:W-:Y:S01]  /*dcc0*/  ISETP.GE.AND P6, PT, R24.reuse, R171, PT ;  /* 0x000000ab1800720c */ /* 0x040fe20003fc6270 */
[----:B------:R-:W-:Y:S01]  /*dcd0*/  IMAD.MOV.U32 R9, RZ, RZ, R46 ;  /* 0x000000ffff097224 */ /* 0x000fe200078e002e */
[----:B------:R-:W-:Y:S01]  /*dce0*/  ISETP.GE.AND P1, PT, R24, R177, PT ;  /* 0x000000b11800720c */ /* 0x000fe20003f26270 */
[----:B------:R-:W-:Y:S01]  /*dcf0*/  VIADD R24, R36, 0xffffff58 ;  /* 0xffffff5824187836 */ /* 0x000fe20000000000 */
[----:B------:R-:W-:Y:S01]  /*dd00*/  I2FP.F32.S32 R27, R27 ;  /* 0x0000001b001b7245 */ /* 0x000fe20000201400 */
[----:B------:R-:W-:Y:S01]  /*dd10*/  FFMA.FTZ R16, -R178, R51, R16 ;  /* 0x00000033b2107223 */ /* 0x000fe20000010110 */
[----:B------:R-:W-:Y:S02]  /*dd20*/  I2FP.F32.S32 R8, R64 ;  /* 0x0000004000087245 */ /* 0x000fe40000201400 */
[----:B------:R-:W1:Y:S01]  /*dd30*/  LDSM.16.M88.4 R64, [R65+0x2c00] ;  /* 0x002c00004140783b */ /* 0x000e620000000200 */
[----:B------:R-:W-:Y:S01]  /*dd40*/  FSEL R52, R52, -INF , !P4 ;  /* 0xff80000034347808 */ /* 0x000fe20006000000 */
[C---:B------:R-:W-:Y:S01]  /*dd50*/  FFMA.FTZ R18, -R178.reuse, R27, R18 ;  /* 0x0000001bb2127223 */ /* 0x040fe20000010112 */
[----:B------:R-:W-:Y:S01]  /*dd60*/  FSEL R25, R25, -INF , P1 ;  /* 0xff80000019197808 */ /* 0x000fe20000800000 */
[----:B------:R-:W-:Y:S01]  /*dd70*/  FFMA.FTZ R19, -R178, R8, R19 ;  /* 0x00000008b2137223 */ /* 0x000fe20000010113 */
[----:B------:R-:W-:Y:S01]  /*dd80*/  I2FP.F32.S32 R9, R9 ;  /* 0x0000000900097245 */ /* 0x000fe20000201400 */
[----:B--2---:R-:W-:Y:S05]  /*dd90*/  HMMA.16816.F32 R4, R12, R28, R4 ;  /* 0x0000001c0c04723c */ /* 0x004fea0000001804 */
[----:B------:R-:W-:-:S02]  /*dda0*/  ISETP.GE.AND P4, PT, R24, R179, PT ;  /* 0x000000b31800720c */ /* 0x000fc40003f86270 */
[----:B------:R-:W-:Y:S01]  /*ddb0*/  ISETP.GE.AND P3, PT, R24, R176, PT ;  /* 0x000000b01800720c */ /* 0x000fe20003f66270 */
[----:B------:R-:W-:Y:S01]  /*ddc0*/  FFMA.FTZ R9, -R178, R9, R17 ;  /* 0x00000009b2097223 */ /* 0x000fe20000010111 */
[C---:B------:R-:W-:Y:S02]  /*ddd0*/  ISETP.GE.AND P2, PT, R24.reuse, R171, PT ;  /* 0x000000ab1800720c */ /* 0x040fe40003f46270 */
[----:B------:R-:W-:Y:S01]  /*dde0*/  ISETP.GE.AND P1, PT, R24, R177, PT ;  /* 0x000000b11800720c */ /* 0x000fe20003f26270 */
[----:B------:R-:W-:Y:S01]  /*ddf0*/  VIADD R24, R36, 0xffffff59 ;  /* 0xffffff5924187836 */ /* 0x000fe20000000000 */
[----:B------:R-:W-:Y:S02]  /*de00*/  IABS R53, R53 ;  /* 0x0000003500357213 */ /* 0x000fe40000000000 */
[----:B------:R-:W-:Y:S02]  /*de10*/  FSEL R51, R25, -INF , !P6 ;  /* 0xff80000019337808 */ /* 0x000fe40007000000 */
[----:B------:R-:W-:Y:S01]  /*de20*/  FSEL R16, R16, -INF , P4 ;  /* 0xff80000010107808 */ /* 0x000fe20002000000 */
[----:B------:R-:W-:Y:S01]  /*de30*/  IMAD.MOV.U32 R17, RZ, RZ, R53 ;  /* 0x000000ffff117224 */ /* 0x000fe200078e0035 */
[----:B------:R-:W-:-:S02]  /*de40*/  FSEL R103, R18, -INF , P1 ;  /* 0xff80000012677808 */ /* 0x000fc40000800000 */
[C---:B------:R-:W-:Y:S02]  /*de50*/  ISETP.GE.AND P6, PT, R24.reuse, R179, PT ;  /* 0x000000b31800720c */ /* 0x040fe40003fc6270 */
[----:B------:R-:W-:Y:S02]  /*de60*/  ISETP.GE.AND P1, PT, R24, R177, PT ;  /* 0x000000b11800720c */ /* 0x000fe40003f26270 */
[----:B------:R-:W-:Y:S01]  /*de70*/  FSEL R46, R16, -INF , !P3 ;  /* 0xff800000102e7808 */ /* 0x000fe20005800000 */
[----:B------:R-:W-:Y:S01]  /*de80*/  VIADD R16, R36, 0xffffff60 ;  /* 0xffffff6024107836 */ /* 0x000fe20000000000 */
[----:B------:R-:W-:Y:S02]  /*de90*/  ISETP.GE.AND P4, PT, R24, R176, PT ;  /* 0x000000b01800720c */ /* 0x000fe40003f86270 */
[----:B------:R-:W-:Y:S02]  /*dea0*/  IABS R59, R59 ;  /* 0x0000003b003b7213 */ /* 0x000fe40000000000 */
[----:B------:R-:W-:-:S02]  /*deb0*/  FSEL R9, R9, -INF , P6 ;  /* 0xff80000009097808 */ /* 0x000fc40003000000 */
[----:B------:R-:W-:Y:S02]  /*dec0*/  I2FP.F32.S32 R17, R17 ;  /* 0x0000001100117245 */ /* 0x000fe40000201400 */
[----:B------:R-:W-:Y:S02]  /*ded0*/  FSEL R19, R19, -INF , P1 ;  /* 0xff80000013137808 */ /* 0x000fe40000800000 */
[----:B------:R-:W-:Y:S01]  /*dee0*/  ISETP.GE.AND P3, PT, R24, R171, PT ;  /* 0x000000ab1800720c */ /* 0x000fe20003f66270 */
[----:B------:R-:W-:Y:S01]  /*def0*/  FFMA.FTZ R4, -R178, R17, R4 ;  /* 0x00000011b2047223 */ /* 0x000fe20000010104 */
[----:B------:R-:W-:Y:S01]  /*df00*/  FSEL R103, R103, -INF , !P2 ;  /* 0xff80000067677808 */ /* 0x000fe20005000000 */
[----:B------:R-:W-:Y:S01]  /*df10*/  VIADD R24, R36, 0xffffff61 ;  /* 0xffffff6124187836 */ /* 0x000fe20000000000 */
[----:B------:R-:W-:Y:S02]  /*df20*/  FSEL R53, R9, -INF , !P4 ;  /* 0xff80000009357808 */ /* 0x000fe40006000000 */
[----:B------:R-:W-:Y:S01]  /*df30*/  I2FP.F32.S32 R25, R59 ;  /* 0x0000003b00197245 */ /* 0x000fe20000201400 */
[----:B------:R-:W-:Y:S03]  /*df40*/  HMMA.16816.F32 R8, R20, R10, RZ ;  /* 0x0000000a1408723c */ /* 0x000fe600000018ff */
[----:B------:R-:W-:-:S02]  /*df50*/  ISETP.GE.AND P2, PT, R16, R179, PT ;  /* 0x000000b31000720c */ /* 0x000fc40003f46270 */
[----:B------:R-:W-:Y:S01]  /*df60*/  ISETP.GE.AND P6, PT, R16, R176, PT ;  /* 0x000000b01000720c */ /* 0x000fe20003fc6270 */
[----:B------:R-:W-:Y:S01]  /*df70*/  FFMA.FTZ R25, -R178, R25, R6 ;  /* 0x00000019b2197223 */ /* 0x000fe20000010106 */
[C---:B------:R-:W-:Y:S02]  /*df80*/  ISETP.GE.AND P4, PT, R16.reuse, R171, PT ;  /* 0x000000ab1000720c */ /* 0x040fe40003f86270 */
[----:B------:R-:W-:Y:S02]  /*df90*/  ISETP.GE.AND P1, PT, R16, R177, PT ;  /* 0x000000b11000720c */ /* 0x000fe40003f26270 */
[----:B------:R-:W-:Y:S02]  /*dfa0*/  FSEL R59, R19, -INF , !P3 ;  /* 0xff800000133b7808 */ /* 0x000fe40005800000 */
[----:B------:R-:W-:Y:S01]  /*dfb0*/  IABS R61, R61 ;  /* 0x0000003d003d7213 */ /* 0x000fe20000000000 */
[----:B------:R2:W3:Y:S01]  /*dfc0*/  LDSM.16.M88.4 R16, [R97+0x2c00] ;  /* 0x002c00006110783b */ /* 0x0004e20000000200 */
[----:B------:R-:W-:Y:S01]  /*dfd0*/  FSEL R4, R4, -INF , P2 ;  /* 0xff80000004047808 */ /* 0x000fe20001000000 */
[----:B------:R-:W-:-:S04]  /*dfe0*/  DEPBAR.LE SB0, 0x0 ;  /* 0x000080000000791a */ /* 0x000fc80000000000 */
[----:B------:R-:W-:Y:S01]  /*dff0*/  IMAD.MOV.U32 R6, RZ, RZ, R61 ;  /* 0x000000ffff067224 */ /* 0x000fe200078e003d */
[----:B------:R-:W-:Y:S01]  /*e000*/  IABS R88, R88 ;  /* 0x0000005800587213 */ /* 0x000fe20000000000 */
[----:B------:R-:W-:Y:S05]  /*e010*/  HMMA.16816.F32 R8, R12, R30, R8 ;  /* 0x0000001e0c08723c */ /* 0x000fea0000001808 */
[----:B------:R-:W-:Y:S02]  /*e020*/  FSEL R61, R4, -INF , !P6 ;  /* 0xff800000043d7808 */ /* 0x000fe40007000000 */
[----:B------:R-:W-:Y:S02]  /*e030*/  I2FP.F32.S32 R6, R6 ;  /* 0x0000000600067245 */ /* 0x000fe40000201400 */
[----:B------:R-:W-:-:S02]  /*e040*/  I2FP.F32.S32 R4, R88 ;  /* 0x0000005800047245 */ /* 0x000fc40000201400 */
[----:B------:R-:W-:Y:S01]  /*e050*/  ISETP.GE.AND P3, PT, R24, R179, PT ;  /* 0x000000b31800720c */ /* 0x000fe20003f66270 */
[C---:B------:R-:W-:Y:S01]  /*e060*/  FFMA.FTZ R5, -R178.reuse, R6, R5 ;  /* 0x00000006b2057223 */ /* 0x040fe20000010105 */
[----:B------:R-:W-:Y:S01]  /*e070*/  FSEL R88, R25, -INF , P1 ;  /* 0xff80000019587808 */ /* 0x000fe20000800000 */
[----:B------:R-:W-:Y:S01]  /*e080*/  FFMA.FTZ R25, -R178, R4, R7 ;  /* 0x00000004b2197223 */ /* 0x000fe20000010107 */
[----:B------:R-:W-:Y:S02]  /*e090*/  IABS R29, R96 ;  /* 0x00000060001d7213 */ /* 0x000fe40000000000 */
[----:B------:R-:W-:Y:S02]  /*e0a0*/  FSEL R26, R5, -INF , P3 ;  /* 0xff800000051a7808 */ /* 0x000fe40001800000 */
[----:B-1----:R-:W-:Y:S03]  /*e0b0*/  HMMA.16816.F32 R4, R20, R64, RZ ;  /* 0x000000401404723c */ /* 0x002fe600000018ff */
[C---:B------:R-:W-:Y:S01]  /*e0c0*/  ISETP.GE.AND P2, PT, R24.reuse, R176, PT ;  /* 0x000000b01800720c */ /* 0x040fe20003f46270 */
[----:B--2---:R-:W-:Y:S01]  /*e0d0*/  VIADD R97, R57, 0xfffffffe ;  /* 0xfffffffe39617836 */ /* 0x004fe20000000000 */
[----:B------:R-:W-:-:S02]  /*e0e0*/  ISETP.GE.AND P6, PT, R24, R171, PT ;  /* 0x000000ab1800720c */ /* 0x000fc40003fc6270 */
[----:B------:R-:W-:Y:S01]  /*e0f0*/  ISETP.GE.AND P1, PT, R24, R177, PT ;  /* 0x000000b11800720c */ /* 0x000fe20003f26270 */
[----:B------:R-:W-:Y:S01]  /*e100*/  VIADD R24, R36, 0xffffff68 ;  /* 0xffffff6824187836 */ /* 0x000fe20000000000 */
[----:B------:R-:W-:Y:S01]  /*e110*/  I2FP.F32.S32 R29, R29 ;  /* 0x0000001d001d7245 */ /* 0x000fe20000201400 */
[----:B------:R-:W-:Y:S01]  /*e120*/  HMMA.16816.F32 R20, R20, R66, RZ ;  /* 0x000000421414723c */ /* 0x000fe200000018ff */
[----:B------:R-:W-:Y:S02]  /*e130*/  FSEL R88, R88, -INF , !P4 ;  /* 0xff80000058587808 */ /* 0x000fe40006000000 */
[----:B------:R-:W-:Y:S01]  /*e140*/  IABS R98, R98 ;  /* 0x0000006200627213 */ /* 0x000fe20000000000 */
[----:B------:R-:W-:Y:S01]  /*e150*/  FFMA.FTZ R8, -R178, R29, R8 ;  /* 0x0000001db2087223 */ /* 0x000fe20000010108 */
[----:B------:R-:W-:Y:S02]  /*e160*/  ISETP.GE.AND P4, PT, R24, R179, PT ;  /* 0x000000b31800720c */ /* 0x000fe40003f86270 */
[----:B------:R-:W-:-:S02]  /*e170*/  I2FP.F32.S32 R27, R98 ;  /* 0x00000062001b7245 */ /* 0x000fc40000201400 */
[----:B------:R-:W-:Y:S02]  /*e180*/  ISETP.GE.AND P3, PT, R24, R176, PT ;  /* 0x000000b01800720c */ /* 0x000fe40003f66270 */
[----:B------:R-:W-:Y:S01]  /*e190*/  FSEL R8, R8, -INF , P4 ;  /* 0xff80000008087808 */ /* 0x000fe20002000000 */
[----:B---3--:R-:W-:Y:S05]  /*e1a0*/  HMMA.16816.F32 R4, R12, R16, R4 ;  /* 0x000000100c04723c */ /* 0x008fea0000001804 */
[----:B------:R-:W-:Y:S01]  /*e1b0*/  IABS R94, R94 ;  /* 0x0000005e005e7213 */ /* 0x000fe20000000000 */
[----:B------:R-:W-:Y:S01]  /*e1c0*/  FFMA.FTZ R27, -R178, R27, R10 ;  /* 0x0000001bb21b7223 */ /* 0x000fe2000001010a */
[----:B------:R-:W-:Y:S01]  /*e1d0*/  IABS R95, R95 ;  /* 0x0000005f005f7213 */ /* 0x000fe20000000000 */
[----:B------:R-:W-:Y:S01]  /*e1e0*/  VIADD R16, R36, 0xffffff70 ;  /* 0xffffff7024107836 */ /* 0x000fe20000000000 */
[----:B------:R-:W-:-:S02]  /*e1f0*/  FSEL R64, R26, -INF , !P2 ;  /* 0xff8000001a407808 */ /* 0x000fc40005000000 */
[----:B------:R-:W-:Y:S01]  /*e200*/  FSEL R25, R25, -INF , P1 ;  /* 0xff80000019197808 */ /* 0x000fe20000800000 */
[----:B------:R-:W-:Y:S03]  /*e210*/  HMMA.16816.F32 R20, R12, R18, R20 ;  /* 0x000000120c14723c */ /* 0x000fe60000001814 */
[----:B------:R-:W-:Y:S02]  /*e220*/  FSEL R65, R8, -INF , !P3 ;  /* 0xff80000008417808 */ /* 0x000fe40005800000 */
[C---:B------:R-:W-:Y:S02]  /*e230*/  ISETP.GE.AND P2, PT, R24.reuse, R171, PT ;  /* 0x000000ab1800720c */ /* 0x040fe40003f46270 */
[----:B------:R-:W-:Y:S01]  /*e240*/  ISETP.GE.AND P1, PT, R24, R177, PT ;  /* 0x000000b11800720c */ /* 0x000fe20003f26270 */
[----:B------:R-:W-:Y:S01]  /*e250*/  VIADD R24, R36, 0xffffff69 ;  /* 0xffffff6924187836 */ /* 0x000fe20000000000 */
[----:B------:R-:W-:-:S02]  /*e260*/  I2FP.F32.S32 R10, R94 ;  /* 0x0000005e000a7245 */ /* 0x000fc40000201400 */
[----:B------:R-:W-:Y:S02]  /*e270*/  I2FP.F32.S32 R8, R95 ;  /* 0x0000005f00087245 */ /* 0x000fe40000201400 */
[----:B------:R-:W-:Y:S01]  /*e280*/  IABS R93, R93 ;  /* 0x0000005d005d7213 */ /* 0x000fe20000000000 */
[C---:B------:R-:W-:Y:S01]  /*e290*/  FFMA.FTZ R9, -R178.reuse, R10, R9 ;  /* 0x0000000ab2097223 */ /* 0x040fe20000010109 */
[----:B------:R-:W-:Y:S01]  /*e2a0*/  FSEL R101, R25, -INF , !P6 ;  /* 0xff80000019657808 */ /* 0x000fe20007000000 */
[----:B------:R-:W-:Y:S01]  /*e2b0*/  FFMA.FTZ R8, -R178, R8, R11 ;  /* 0x00000008b2087223 */ /* 0x000fe2000001010b */
[----:B------:R-:W-:Y:S02]  /*e2c0*/  FSEL R127, R27, -INF , P1 ;  /* 0xff8000001b7f7808 */ /* 0x000fe40000800000 */
[----:B------:R-:W-:Y:S02]  /*e2d0*/  I2FP.F32.S32 R93, R93 ;  /* 0x0000005d005d7245 */ /* 0x000fe40000201400 */
[----:B------:R-:W-:-:S02]  /*e2e0*/  ISETP.GE.AND P6, PT, R24, R179, PT ;  /* 0x000000b31800720c */ /* 0x000fc40003fc6270 */
[----:B------:R-:W-:Y:S01]  /*e2f0*/  ISETP.GE.AND P1, PT, R24, R177, PT ;  /* 0x000000b11800720c */ /* 0x000fe20003f26270 */
[----:B------:R-:W-:Y:S01]  /*e300*/  FFMA.FTZ R4, -R178, R93, R4 ;  /* 0x0000005db2047223 */ /* 0x000fe20000010104 */
[C---:B------:R-:W-:Y:S02]  /*e310*/  ISETP.GE.AND P4, PT, R24.reuse, R176, PT ;  /* 0x000000b01800720c */ /* 0x040fe40003f86270 */
[----:B------:R-:W-:Y:S02]  /*e320*/  ISETP.GE.AND P3, PT, R24, R171, PT ;  /* 0x000000ab1800720c */ /* 0x000fe40003f66270 */
[----:B------:R-:W-:Y:S02]  /*e330*/  FSEL R127, R127, -INF , !P2 ;  /* 0xff8000007f7f7808 */ /* 0x000fe40005000000 */
[----:B------:R-:W-:Y:S02]  /*e340*/  FSEL R9, R9, -INF , P6 ;  /* 0xff80000009097808 */ /* 0x000fe40003000000 */
[----:B------:R-:W-:-:S02]  /*e350*/  FSEL R8, R8, -INF , P1 ;  /* 0xff80000008087808 */ /* 0x000fc40000800000 */
[----:B------:R-:W-:Y:S02]  /*e360*/  IABS R89, R89 ;  /* 0x0000005900597213 */ /* 0x000fe40000000000 */
[----:B------:R-:W-:Y:S02]  /*e370*/  ISETP.GE.AND P2, PT, R16, R179, PT ;  /* 0x000000b31000720c */ /* 0x000fe40003f46270 */
[----:B------:R-:W-:Y:S02]  /*e380*/  IABS R92, R92 ;  /* 0x0000005c005c7213 */ /* 0x000fe40000000000 */
[----:B------:R-:W-:Y:S02]  /*e390*/  FSEL R66, R9, -INF , !P4 ;  /* 0xff80000009427808 */ /* 0x000fe40006000000 */
[----:B------:R-:W-:Y:S01]  /*e3a0*/  FSEL R67, R8, -INF , !P3 ;  /* 0xff80000008437808 */ /* 0x000fe20005800000 */
[----:B------:R-:W-:Y:S01]  /*e3b0*/  IMAD.MOV.U32 R8, RZ, RZ, R89 ;  /* 0x000000ffff087224 */ /* 0x000fe200078e0059 */
[----:B------:R-:W-:-:S02]  /*e3c0*/  IABS R90, R90 ;  /* 0x0000005a005a7213 */ /* 0x000fc40000000000 */
[----:B------:R-:W-:Y:S02]  /*e3d0*/  ISETP.GE.AND P6, PT, R16, R176, PT ;  /* 0x000000b01000720c */ /* 0x000fe40003fc6270 */
[----:B------:R-:W-:Y:S02]  /*e3e0*/  I2FP.F32.S32 R9, R92 ;  /* 0x0000005c00097245 */ /* 0x000fe40000201400 */
[----:B------:R-:W-:Y:S02]  /*e3f0*/  FSEL R4, R4, -INF , P2 ;  /* 0xff80000004047808 */ /* 0x000fe40001000000 */
[----:B------:R-:W-:Y:S01]  /*e400*/  I2FP.F32.S32 R90, R90 ;  /* 0x0000005a005a7245 */ /* 0x000fe20000201400 */
[----:B------:R-:W-:Y:S01]  /*e410*/  FFMA.FTZ R9, -R178, R9, R6 ;  /* 0x00000009b2097223 */ /* 0x000fe20000010106 */
[----:B------:R-:W-:Y:S01]  /*e420*/  FSEL R89, R4, -INF , !P6 ;  /* 0xff80000004597808 */ /* 0x000fe20007000000 */
[----:B------:R-:W-:Y:S01]  /*e430*/  VIADD R6, R36, 0xffffff71 ;  /* 0xffffff7124067836 */ /* 0x000fe20000000000 */
[----:B------:R-:W-:Y:S01]  /*e440*/  I2FP.F32.S32 R4, R8 ;  /* 0x0000000800047245 */ /* 0x000fe20000201400 */
[----:B------:R-:W-:Y:S01]  /*e450*/  FFMA.FTZ R5, -R178, R90, R5 ;  /* 0x0000005ab2057223 */ /* 0x000fe20000010105 */
[----:B------:R-:W-:-:S02]  /*e460*/  ISETP.GE.AND P1, PT, R16, R177, PT ;  /* 0x000000b11000720c */ /* 0x000fc40003f26270 */
[----:B------:R-:W-:Y:S01]  /*e470*/  IABS R42, R42 ;  /* 0x0000002a002a7213 */ /* 0x000fe20000000000 */
[----:B------:R-:W-:Y:S01]  /*e480*/  FFMA.FTZ R4, -R178, R4, R7 ;  /* 0x00000004b2047223 */ /* 0x000fe20000010107 */
[----:B------:R-:W-:Y:S02]  /*e490*/  FSEL R90, R9, -INF , P1 ;  /* 0xff800000095a7808 */ /* 0x000fe40000800000 */
[C---:B------:R-:W-:Y:S02]  /*e4a0*/  ISETP.GE.AND P1, PT, R6.reuse, R177, PT ;  /* 0x000000b10600720c */ /* 0x040fe40003f26270 */
[C---:B------:R-:W-:Y:S02]  /*e4b0*/  ISETP.GE.AND P2, PT, R6.reuse, R179, PT ;  /* 0x000000b30600720c */ /* 0x040fe40003f46270 */
[C---:B------:R-:W-:Y:S02]  /*e4c0*/  ISETP.GE.AND P3, PT, R6.reuse, R176, PT ;  /* 0x000000b00600720c */ /* 0x040fe40003f66270 */
[----:B------:R-:W-:Y:S01]  /*e4d0*/  ISETP.GE.AND P6, PT, R6, R171, PT ;  /* 0x000000ab0600720c */ /* 0x000fe20003fc6270 */
[C---:B------:R-:W-:Y:S01]  /*e4e0*/  VIADD R6, R36.reuse, 0xffffff78 ;  /* 0xffffff7824067836 */ /* 0x040fe20000000000 */
[----:B------:R-:W-:Y:S01]  /*e4f0*/  I2FP.F32.S32 R42, R42 ;  /* 0x0000002a002a7245 */ /* 0x000fe20000201400 */
[----:B------:R-:W-:Y:S01]  /*e500*/  VIADD R36, R36, 0xffffff79 ;  /* 0xffffff7924247836 */ /* 0x000fe20000000000 */
[----:B------:R-:W-:-:S02]  /*e510*/  FSEL R4, R4, -INF , P1 ;  /* 0xff80000004047808 */ /* 0x000fc40000800000 */
[----:B------:R-:W-:Y:S01]  /*e520*/  FSEL R5, R5, -INF , P2 ;  /* 0xff80000005057808 */ /* 0x000fe20001000000 */
[----:B------:R-:W-:Y:S01]  /*e530*/  FFMA.FTZ R21, -R178, R42, R21 ;  /* 0x0000002ab2157223 */ /* 0x000fe20000010115 */
[----:B------:R-:W-:Y:S02]  /*e540*/  IABS R38, R38 ;  /* 0x0000002600267213 */ /* 0x000fe40000000000 */
[----:B------:R-:W-:Y:S02]  /*e550*/  IABS R40, R40 ;  /* 0x0000002800287213 */ /* 0x000fe40000000000 */
[----:B------:R-:W-:Y:S02]  /*e560*/  FSEL R93, R4, -INF , !P6 ;  /* 0xff800000045d7808 */ /* 0x000fe40007000000 */
[----:B------:R-:W-:Y:S02]  /*e570*/  FSEL R92, R5, -INF , !P3 ;  /* 0xff800000055c7808 */ /* 0x000fe40005800000 */
[----:B------:R-:W-:-:S02]  /*e580*/  ISETP.GE.AND P6, PT, R36, R179, PT ;  /* 0x000000b32400720c */ /* 0x000fc40003fc6270 */
[----:B------:R-:W-:Y:S02]  /*e590*/  I2FP.F32.S32 R5, R38 ;  /* 0x0000002600057245 */ /* 0x000fe40000201400 */
[----:B------:R-:W-:Y:S02]  /*e5a0*/  I2FP.F32.S32 R7, R40 ;  /* 0x0000002800077245 */ /* 0x000fe40000201400 */
[----:B------:R-:W-:Y:S01]  /*e5b0*/  ISETP.GE.AND P4, PT, R16, R171, PT ;  /* 0x000000ab1000720c */ /* 0x000fe20003f86270 */
[C---:B------:R-:W-:Y:S01]  /*e5c0*/  FFMA.FTZ R5, -R178.reuse, R5, R20 ;  /* 0x00000005b2057223 */ /* 0x040fe20000010114 */
[----:B------:R-:W-:Y:S01]  /*e5d0*/  IABS R91, R91 ;  /* 0x0000005b005b7213 */ /* 0x000fe20000000000 */
[----:B------:R-:W-:Y:S01]  /*e5e0*/  FFMA.FTZ R7, -R178, R7, R22 ;  /* 0x00000007b2077223 */ /* 0x000fe20000010116 */
[----:B------:R-:W-:Y:S01]  /*e5f0*/  FSEL R21, R21, -INF , P6 ;  /* 0xff80000015157808 */ /* 0x000fe20003000000 */
[----:B------:R-:W-:Y:S01]  /*e600*/  BAR.SYNC.DEFER_BLOCKING 0x0 ;  /* 0x0000000000007b1d */ /* 0x000fe20000010000 */
[----:B------:R-:W-:-:S02]  /*e610*/  ISETP.GT.AND P6, PT, R97, R160, PT ;  /* 0x000000a06100720c */ /* 0x000fc40003fc4270 */
[----:B------:R-:W-:Y:S02]  /*e620*/  FSEL R90, R90, -INF , !P4 ;  /* 0xff8000005a5a7808 */ /* 0x000fe40006000000 */
[----:B------:R-:W-:Y:S02]  /*e630*/  I2FP.F32.S32 R8, R91 ;  /* 0x0000005b00087245 */ /* 0x000fe40000201400 */
[C---:B------:R-:W-:Y:S02]  /*e640*/  ISETP.GE.AND P4, PT, R6.reuse, R179, PT ;  /* 0x000000b30600720c */ /* 0x040fe40003f86270 */
[----:B------:R-:W-:Y:S01]  /*e650*/  ISETP.GE.AND P1, PT, R6, R177, PT ;  /* 0x000000b10600720c */ /* 0x000fe20003f26270 */
[----:B------:R-:W-:Y:S01]  /*e660*/  FFMA.FTZ R8, -R178, R8, R23 ;  /* 0x00000008b2087223 */ /* 0x000fe20000010117 */
[----:B------:R-:W-:Y:S02]  /*e670*/  ISETP.GE.AND P2, PT, R6, R176, PT ;  /* 0x000000b00600720c */ /* 0x000fe40003f46270 */
[----:B------:R-:W-:-:S02]  /*e680*/  FSEL R5, R5, -INF , P4 ;  /* 0xff80000005057808 */ /* 0x000fc40002000000 */
[----:B------:R-:W-:Y:S02]  /*e690*/  FSEL R7, R7, -INF , P1 ;  /* 0xff80000007077808 */ /* 0x000fe40000800000 */
[----:B------:R-:W-:Y:S02]  /*e6a0*/  ISETP.GE.AND P1, PT, R36, R177, PT ;  /* 0x000000b12400720c */ /* 0x000fe40003f26270 */
        /* <DEDUP_REMOVED lines=73> */
.L_x_9409:
        /* <DEDUP_REMOVED lines=8> */
.L_x_9410:
[----:B------:R-:W-:Y:S05]  /*ebc0*/  BSYNC.RECONVERGENT B0 ;  /* 0x0000000000007941 */ /* 0x000fea0003800200 */
.L_x_9408:
        /* <DEDUP_REMOVED lines=31> */
.L_x_9407:
[----:B------:R-:W-:Y:S05]  /*edc0*/  BSYNC.RECONVERGENT B1 ;  /* 0x0000000000017941 */ /* 0x000fea0003800200 */
.L_x_9406:
        /* <DEDUP_REMOVED lines=31> */
[----:B------:R-:W1:Y:S01]  /*efc0*/  S2R R4, SR_TID.X ;  /* 0x0000000000047919 */ /* 0x000e620000002100 */
[----:B------:R-:W-:Y:S02]  /*efd0*/  FMNMX3.FTZ R7, R7, R90, R93, !PT ;  /* 0x0000005a07077276 */ /* 0x000fe4000781005d */
[----:B------:R-:W-:-:S02]  /*efe0*/  FMNMX3.FTZ R6, R6, R89, R92, !PT ;  /* 0x0000005906067276 */ /* 0x000fc4000781005c */
[----:B------:R-:W-:Y:S02]  /*eff0*/  FMNMX3.FTZ R7, R7, R94, R91, !PT ;  /* 0x0000005e07077276 */ /* 0x000fe4000781005b */
[----:B------:R-:W-:Y:S02]  /*f000*/  FMNMX3.FTZ R6, R6, R96, R95, !PT ;  /* 0x0000006006067276 */ /* 0x000fe4000781005f */
[----:B------:R-:W-:Y:S01]  /*f010*/  @P6 IADD3 R57, PT, PT, R57, -0x3, RZ ;  /* 0xfffffffd39396810 */ /* 0x000fe20007ffe0ff */
[----:B------:R-:W3:Y:S04]  /*f020*/  SHFL.BFLY PT, R8, R7, 0x2, 0x1f ;  /* 0x0c401f0007087f89 */ /* 0x000ee800000e0000 */
[----:B------:R-:W4:Y:S01]  /*f030*/  SHFL.BFLY PT, R5, R6, 0x2, 0x1f ;  /* 0x0c401f0006057f89 */ /* 0x000f2200000e0000 */
[----:B---3--:R-:W-:-:S02]  /*f040*/  FMNMX.FTZ R8, R7, R8, !PT ;  /* 0x0000000807087209 */ /* 0x008fc40007810000 */
[----:B----4-:R-:W-:-:S03]  /*f050*/  FMNMX.FTZ R5, R6, R5, !PT ;  /* 0x0000000506057209 */ /* 0x010fc60007810000 */
[----:B------:R-:W3:Y:S04]  /*f060*/  SHFL.BFLY PT, R3, R8, 0x1, 0x1f ;  /* 0x0c201f0008037f89 */ /* 0x000ee800000e0000 */
[----:B------:R-:W4:Y:S01]  /*f070*/  SHFL.BFLY PT, R56, R5, 0x1, 0x1f ;  /* 0x0c201f0005387f89 */ /* 0x000f2200000e0000 */
[----:B---3--:R-:W-:-:S04]  /*f080*/  FMNMX.FTZ R3, R8, R3, !PT ;  /* 0x0000000308037209 */ /* 0x008fc80007810000 */
[----:B------:R-:W-:Y:S02]  /*f090*/  FSETP.NEU.FTZ.AND P0, PT, R3, -INF , PT ;  /* 0xff8000000300780b */ /* 0x000fe40003f1d000 */
[----:B----4-:R-:W-:Y:S02]  /*f0a0*/  FMNMX.FTZ R56, R5, R56, !PT ;  /* 0x0000003805387209 */ /* 0x010fe40007810000 */
[----:B------:R-:W-:Y:S02]  /*f0b0*/  FSEL R5, R3, RZ, P0 ;  /* 0x000000ff03057208 */ /* 0x000fe40000000000 */
[----:B------:R-:W-:-:S03]  /*f0c0*/  FSETP.NEU.FTZ.AND P1, PT, R56, -INF , PT ;  /* 0xff8000003800780b */ /* 0x000fc60003f3d000 */
[----:B------:R-:W-:Y:S01]  /*f0d0*/  FADD.FTZ R0, R0, -R5 ;  /* 0x8000000500007221 */ /* 0x000fe20000010000 */
[----:B------:R-:W-:Y:S01]  /*f0e0*/  FSEL R7, R56, RZ, P1 ;  /* 0x000000ff38077208 */ /* 0x000fe20000800000 */
[C---:B--2---:R-:W-:Y:S01]  /*f0f0*/  FMUL.FTZ R60, R99.reuse, R3 ;  /* 0x00000003633c7220 */ /* 0x044fe20000410000 */
[C---:B------:R-:W-:Y:S01]  /*f100*/  FMUL.FTZ R86, R99.reuse, R56 ;  /* 0x0000003863567220 */ /* 0x040fe20000410000 */
[----:B------:R-:W-:Y:S01]  /*f110*/  FMUL.FTZ R110, R99, R0 ;  /* 0x00000000636e7220 */ /* 0x000fe20000410000 */
[C---:B------:R-:W-:Y:S02]  /*f120*/  IADD3 R0, PT, PT, R33.reuse, 0x3020, RZ ;  /* 0x0000302021007810 */ /* 0x040fe40007ffe0ff */
[----:B------:R-:W-:Y:S02]  /*f130*/  FSEL R60, R60, RZ, P0 ;  /* 0x000000ff3c3c7208 */ /* 0x000fe40000000000 */
[----:B-1----:R-:W-:Y:S01]  /*f140*/  LOP3.LUT P0, RZ, R4, 0x4, RZ, 0xc0, !PT ;  /* 0x0000000404ff7812 */ /* 0x002fe2000780c0ff */
[----:B------:R-:W-:Y:S01]  /*f150*/  FADD.FTZ R4, R2, -R7 ;  /* 0x8000000702047221 */ /* 0x000fe20000010000 */
[----:B------:R-:W-:Y:S01]  /*f160*/  IADD3 R2, PT, PT, R33, 0x3000, RZ ;  /* 0x0000300021027810 */ /* 0x000fe20007ffe0ff */
        /* <DEDUP_REMOVED lines=10> */
[----:B------:R-:W-:Y:S01]  /*f210*/  @P0 IADD3 R0, PT, PT, R2, -0x20, RZ ;  /* 0xffffffe002000810 */ /* 0x000fe20007ffe0ff */
[----:B------:R-:W-:Y:S01]  /*f220*/  FMUL.FTZ R112, R99, R4 ;  /* 0x0000000463707220 */ /* 0x000fe20000410000 */
[----:B------:R-:W2:Y:S01]  /*f230*/  MUFU.EX2 R104, R104 ;  /* 0x0000006800687308 */ /* 0x000ea20000000800 */
[-CC-:B------:R-:W-:Y:S01]  /*f240*/  FFMA.FTZ R98, R147, R99.reuse, -R60.reuse ;  /* 0x0000006393627223 */ /* 0x180fe2000001083c */
[-C--:B------:R-:W-:Y:S01]  /*f250*/  FFMA.FTZ R125, R151, R99.reuse, -R60 ;  /* 0x00000063977d7223 */ /* 0x080fe2000001083c */
[----:B------:R-:W-:Y:S01]  /*f260*/  LDSM.16.MT88.4 R24, [R0+0x400] ;  /* 0x000400000018783b */ /* 0x000fe20000004200 */
[----:B------:R-:W-:Y:S01]  /*f270*/  MUFU.EX2 R133, R133 ;  /* 0x0000008500857308 */ /* 0x000fe20000000800 */
[-C--:B------:R-:W-:Y:S01]  /*f280*/  FFMA.FTZ R39, R39, R99.reuse, -R86 ;  /* 0x0000006327277223 */ /* 0x080fe20000010856 */
[-C--:B------:R-:W-:Y:S01]  /*f290*/  FFMA.FTZ R155, R155, R99.reuse, -R60 ;  /* 0x000000639b9b7223 */ /* 0x080fe2000001083c */
[----:B-1----:R-:W1:Y:S01]  /*f2a0*/  LDSM.16.MT88.4 R4, [R0] ;  /* 0x000000000004783b */ /* 0x002e620000004200 */
[----:B------:R-:W3:Y:S01]  /*f2b0*/  MUFU.EX2 R100, R100 ;  /* 0x0000006400647308 */ /* 0x000ee20000000800 */
[-C--:B------:R-:W-:Y:S01]  /*f2c0*/  FFMA.FTZ R41, R41, R99.reuse, -R86 ;  /* 0x0000006329297223 */ /* 0x080fe20000010856 */
        /* <DEDUP_REMOVED lines=18> */
[----:B------:R-:W4:Y:S01]  /*f3f0*/  MUFU.EX2 R110, R110 ;  /* 0x0000006e006e7308 */ /* 0x000f220000000800 */
[-CC-:B------:R-:W-:Y:S01]  /*f400*/  FFMA.FTZ R35, R35, R99.reuse, -R86.reuse ;  /* 0x0000006323237223 */ /* 0x180fe20000010856 */
        /* <DEDUP_REMOVED lines=9> */
[-C--:B------:R-:W-:Y:S01]  /*f4a0*/  FFMA.FTZ R88, R88, R99.reuse, -R60 ;  /* 0x0000006358587223 */ /* 0x080fe2000001083c */
[----:B------:R-:W-:Y:S01]  /*f4b0*/  MUFU.EX2 R125, R125 ;  /* 0x0000007d007d7308 */ /* 0x000fe20000000800 */
[-C--:B------:R-:W-:Y:S01]  /*f4c0*/  FFMA.FTZ R96, R96, R99.reuse, -R86 ;  /* 0x0000006360607223 */ /* 0x080fe20000010856 */
[-C--:B----4-:R-:W-:Y:S01]  /*f4d0*/  FMUL.FTZ R14, R82, R110.reuse ;  /* 0x0000006e520e7220 */ /* 0x090fe20000410000 */
[-C--:B------:R-:W-:Y:S01]  /*f4e0*/  FMUL.FTZ R15, R83, R110.reuse ;  /* 0x0000006e530f7220 */ /* 0x080fe20000410000 */
[-C--:B------:R-:W-:Y:S01]  /*f4f0*/  FMUL.FTZ R78, R78, R110.reuse ;  /* 0x0000006e4e4e7220 */ /* 0x080fe20000410000 */
[----:B------:R-:W-:Y:S01]  /*f500*/  FMUL.FTZ R79, R79, R110 ;  /* 0x0000006e4f4f7220 */ /* 0x000fe20000410000 */
[-C--:B--2---:R-:W-:Y:S01]  /*f510*/  FMUL.FTZ R12, R80, R112.reuse ;  /* 0x00000070500c7220 */ /* 0x084fe20000410000 */
[-C--:B------:R-:W-:Y:S01]  /*f520*/  FMUL.FTZ R13, R81, R112.reuse ;  /* 0x00000070510d7220 */ /* 0x080fe20000410000 */
[-C--:B------:R-:W-:Y:S01]  /*f530*/  FMUL.FTZ R76, R76, R112.reuse ;  /* 0x000000704c4c7220 */ /* 0x080fe20000410000 */
[----:B------:R-:W-:Y:S01]  /*f540*/  FMUL.FTZ R77, R77, R112 ;  /* 0x000000704d4d7220 */ /* 0x000fe20000410000 */
[----:B------:R-:W-:Y:S01]  /*f550*/  FMUL.FTZ R31, R75, R110 ;  /* 0x0000006e4b1f7220 */ /* 0x000fe20000410000 */
[-C--:B------:R-:W-:Y:S01]  /*f560*/  FMUL.FTZ R28, R72, R112.reuse ;  /* 0x00000070481c7220 */ /* 0x080fe20000410000 */
[-C--:B------:R-:W-:Y:S01]  /*f570*/  FFMA.FTZ R80, R149, R99.reuse, -R60 ;  /* 0x0000006395507223 */ /* 0x080fe2000001083c */
[-CC-:B------:R-:W-:Y:S01]  /*f580*/  FFMA.FTZ R72, R37, R99.reuse, -R86.reuse ;  /* 0x0000006325487223 */ /* 0x180fe20000010856 */
[-C--:B------:R-:W-:Y:S01]  /*f590*/  FFMA.FTZ R75, R123, R99.reuse, -R86 ;  /* 0x000000637b4b7223 */ /* 0x080fe20000010856 */
[C---:B------:R-:W-:Y:S05]  /*f5a0*/  HMMA.16816.F32 R12, R8.reuse, R16, R12 ;  /* 0x00000010080c723c */ /* 0x040fea000000180c */
[----:B------:R-:W-:Y:S01]  /*f5b0*/  FMUL.FTZ R29, R73, R112 ;  /* 0x00000070491d7220 */ /* 0x000fe20000410000 */
[----:B------:R-:W-:Y:S01]  /*f5c0*/  MUFU.EX2 R81, R155 ;  /* 0x0000009b00517308 */ /* 0x000fe20000000800 */
[-C--:B------:R-:W-:Y:S01]  /*f5d0*/  FMUL.FTZ R30, R74, R110.reuse ;  /* 0x0000006e4a1e7220 */ /* 0x080fe20000410000 */
[-C--:B------:R-:W-:Y:S01]  /*f5e0*/  FMUL.FTZ R70, R70, R110.reuse ;  /* 0x0000006e46467220 */ /* 0x080fe20000410000 */
[----:B------:R-:W-:Y:S01]  /*f5f0*/  FMUL.FTZ R71, R71, R110 ;  /* 0x0000006e47477220 */ /* 0x000fe20000410000 */
[----:B------:R-:W2:Y:S01]  /*f600*/  MUFU.EX2 R80, R80 ;  /* 0x0000005000507308 */ /* 0x000ea20000000800 */
[-C--:B------:R-:W-:Y:S01]  /*f610*/  FMUL.FTZ R68, R68, R112.reuse ;  /* 0x0000007044447220 */ /* 0x080fe20000410000 */
[C---:B------:R-:W-:Y:S03]  /*f620*/  HMMA.16816.F32 R16, R8.reuse, R18, R76 ;  /* 0x000000120810723c */ /* 0x040fe6000000184c */
[----:B------:R-:W-:Y:S01]  /*f630*/  FMUL.FTZ R69, R69, R112 ;  /* 0x0000007045457220 */ /* 0x000fe20000410000 */
[----:B------:R3:W-:Y:S01]  /*f640*/  MUFU.EX2 R76, R41 ;  /* 0x00000029004c7308 */ /* 0x0007e20000000800 */
[-CC-:B------:R-:W-:Y:S01]  /*f650*/  FFMA.FTZ R82, R181, R99.reuse, -R60.reuse ;  /* 0x00000063b5527223 */ /* 0x180fe2000001083c */
[-C--:B------:R-:W-:Y:S01]  /*f660*/  FFMA.FTZ R83, R163, R99.reuse, -R60 ;  /* 0x00000063a3537223 */ /* 0x080fe2000001083c */
[-CC-:B------:R-:W-:Y:S01]  /*f670*/  FFMA.FTZ R77, R121, R99.reuse, -R86.reuse ;  /* 0x00000063794d7223 */ /* 0x180fe20000010856 */
[----:B------:R4:W5:Y:S01]  /*f680*/  MUFU.EX2 R73, R39 ;  /* 0x0000002700497308 */ /* 0x0009620000000800 */
[-C--:B------:R-:W-:Y:S01]  /*f690*/  FFMA.FTZ R74, R119, R99.reuse, -R86 ;  /* 0x00000063774a7223 */ /* 0x080fe20000010856 */
[C---:B-1----:R-:W-:Y:S03]  /*f6a0*/  HMMA.16816.F32 R28, R8.reuse, R4, R28 ;  /* 0x00000004081c723c */ /* 0x042fe6000000181c */
[-C--:B------:R-:W-:Y:S01]  /*f6b0*/  FFMA.FTZ R79, R113, R99.reuse, -R60 ;  /* 0x00000063714f7223 */ /* 0x080fe2000001083c */
[----:B------:R-:W-:Y:S01]  /*f6c0*/  MUFU.EX2 R72, R72 ;  /* 0x0000004800487308 */ /* 0x000fe20000000800 */
[----:B------:R-:W-:Y:S01]  /*f6d0*/  FFMA.FTZ R78, R44, R99, -R86 ;  /* 0x000000632c4e7223 */ /* 0x000fe20000010856 */
[----:B--2---:R-:W-:Y:S01]  /*f6e0*/  F2FP.F16.F32.PACK_AB R43, R80, R81 ;  /* 0x00000051502b723e */ /* 0x004fe200000000ff */
[----:B------:R-:W-:Y:S01]  /*f6f0*/  FFMA.FTZ R139, R186, R110, R139 ;  /* 0x0000006eba8b7223 */ /* 0x000fe2000001008b */
[----:B------:R-:W1:Y:S01]  /*f700*/  MUFU.EX2 R75, R75 ;  /* 0x0000004b004b7308 */ /* 0x000e620000000800 */
[----:B------:R-:W-:Y:S01]  /*f710*/  FFMA.FTZ R183, R183, R112, R108 ;  /* 0x00000070b7b77223 */ /* 0x000fe2000001006c */
[----:B------:R-:W-:Y:S03]  /*f720*/  HMMA.16816.F32 R8, R8, R6, R68 ;  /* 0x000000060808723c */ /* 0x000fe60000001844 */
[-C--:B------:R-:W-:Y:S01]  /*f730*/  FFMA.FTZ R69, R137, R99.reuse, -R86 ;  /* 0x0000006389457223 */ /* 0x080fe20000010856 */
[----:B---3--:R-:W-:Y:S01]  /*f740*/  F2FP.F16.F32.PACK_AB R41, R125, R98 ;  /* 0x000000627d29723e */ /* 0x008fe200000000ff */
[-CC-:B------:R-:W-:Y:S01]  /*f750*/  FFMA.FTZ R71, R135, R99.reuse, -R60.reuse ;  /* 0x0000006387477223 */ /* 0x180fe2000001083c */
[----:B----4-:R-:W2:Y:S01]  /*f760*/  LDSM.16.MT88.4 R36, [R33+0x3800] ;  /* 0x003800002124783b */ /* 0x010ea20000004200 */
[----:B-----5:R-:W-:Y:S01]  /*f770*/  F2FP.F16.F32.PACK_AB R40, R73, R76 ;  /* 0x0000004c4928723e */ /* 0x020fe200000000ff */
[----:B------:R-:W-:Y:S01]  /*f780*/  MUFU.EX2 R82, R82 ;  /* 0x0000005200527308 */ /* 0x000fe20000000800 */
[-CC-:B------:R-:W-:Y:S01]  /*f790*/  FFMA.FTZ R70, R107, R99.reuse, -R60.reuse ;  /* 0x000000636b467223 */ /* 0x180fe2000001083c */
[----:B------:R-:W3:Y:S01]  /*f7a0*/  LDSM.16.MT88.4 R4, [R0+0x800] ;  /* 0x000800000004783b */ /* 0x000ee20000004200 */
[----:B------:R-:W-:Y:S01]  /*f7b0*/  FFMA.FTZ R107, R117, R99, -R60 ;  /* 0x00000063756b7223 */ /* 0x000fe2000001083c */
[----:B------:R-:W4:Y:S01]  /*f7c0*/  MUFU.EX2 R83, R83 ;  /* 0x0000005300537308 */ /* 0x000f220000000800 */
[----:B------:R-:W-:Y:S01]  /*f7d0*/  FADD.FTZ R104, R104, R139 ;  /* 0x0000008b68687221 */ /* 0x000fe20000010000 */
[----:B-1----:R-:W-:Y:S01]  /*f7e0*/  F2FP.F16.F32.PACK_AB R42, R75, R72 ;  /* 0x000000484b2a723e */ /* 0x002fe200000000ff */
[----:B------:R-:W-:Y:S01]  /*f7f0*/  FADD.FTZ R106, R106, R183 ;  /* 0x000000b76a6a7221 */ /* 0x000fe20000010000 */
[----:B------:R-:W-:Y:S01]  /*f800*/  MUFU.EX2 R2, R2 ;  /* 0x0000000200027308 */ /* 0x000fe20000000800 */
[----:B------:R-:W-:-:S02]  /*f810*/  FADD.FTZ R133, R133, R104 ;  /* 0x0000006885857221 */ /* 0x000fc40000010000 */
[----:B------:R-:W-:Y:S01]  /*f820*/  FADD.FTZ R131, R131, R106 ;  /* 0x0000006a83837221 */ /* 0x000fe20000010000 */
[----:B------:R-:W-:Y:S01]  /*f830*/  MUFU.EX2 R77, R77 ;  /* 0x0000004d004d7308 */ /* 0x000fe20000000800 */
[----:B------:R-:W-:Y:S05]  /*f840*/  HMMA.16816.F32 R12, R40, R20, R12 ;  /* 0x00000014280c723c */ /* 0x000fea000000180c */
[----:B------:R-:W-:Y:S01]  /*f850*/  FADD.FTZ R133, R100, R133 ;  /* 0x0000008564857221 */ /* 0x000fe20000010000 */
[----:B------:R-:W-:Y:S01]  /*f860*/  FADD.FTZ R131, R102, R131 ;  /* 0x0000008366837221 */ /* 0x000fe20000010000 */
[----:B------:R-:W1:Y:S01]  /*f870*/  MUFU.EX2 R74, R74 ;  /* 0x0000004a004a7308 */ /* 0x000e620000000800 */
[----:B----4-:R-:W-:-:S02]  /*f880*/  F2FP.F16.F32.PACK_AB R21, R83, R82 ;  /* 0x000000525315723e */ /* 0x010fc400000000ff */
[----:B------:R-:W-:Y:S01]  /*f890*/  FADD.FTZ R76, R76, R131 ;  /* 0x000000834c4c7221 */ /* 0x000fe20000010000 */
[----:B------:R-:W-:Y:S01]  /*f8a0*/  MUFU.EX2 R68, R129 ;  /* 0x0000008100447308 */ /* 0x000fe20000000800 */
[C---:B------:R-:W-:Y:S03]  /*f8b0*/  HMMA.16816.F32 R16, R40.reuse, R22, R16 ;  /* 0x000000162810723c */ /* 0x040fe60000001810 */
[----:B------:R-:W-:Y:S01]  /*f8c0*/  FADD.FTZ R73, R73, R76 ;  /* 0x0000004c49497221 */ /* 0x000fe20000010000 */
[----:B------:R-:W4:Y:S03]  /*f8d0*/  MUFU.EX2 R69, R69 ;  /* 0x0000004500457308 */ /* 0x000f260000000800 */
[----:B------:R-:W-:Y:S01]  /*f8e0*/  FADD.FTZ R72, R72, R73 ;  /* 0x0000004948487221 */ /* 0x000fe20000010000 */
[----:B------:R-:W5:Y:S01]  /*f8f0*/  MUFU.EX2 R71, R71 ;  /* 0x0000004700477308 */ /* 0x000f620000000800 */
[C---:B------:R-:W-:Y:S03]  /*f900*/  HMMA.16816.F32 R28, R40.reuse, R24, R28 ;  /* 0x00000018281c723c */ /* 0x040fe6000000181c */
[----:B-1----:R-:W-:Y:S01]  /*f910*/  F2FP.F16.F32.PACK_AB R20, R74, R77 ;  /* 0x0000004d4a14723e */ /* 0x002fe200000000ff */
[----:B------:R-:W-:Y:S01]  /*f920*/  FADD.FTZ R72, R75, R72 ;  /* 0x000000484b487221 */ /* 0x000fe20000010000 */
[----:B------:R-:W-:Y:S03]  /*f930*/  MUFU.EX2 R54, R54 ;  /* 0x0000003600367308 */ /* 0x000fe60000000800 */
[----:B------:R-:W-:Y:S01]  /*f940*/  FADD.FTZ R77, R77, R72 ;  /* 0x000000484d4d7221 */ /* 0x000fe20000010000 */
[----:B------:R-:W1:Y:S01]  /*f950*/  MUFU.EX2 R79, R79 ;  /* 0x0000004f004f7308 */ /* 0x000e620000000800 */
[----:B------:R-:W-:Y:S03]  /*f960*/  HMMA.16816.F32 R24, R40, R26, R8 ;  /* 0x0000001a2818723c */ /* 0x000fe60000001808 */
[----:B----4-:R-:W-:Y:S01]  /*f970*/  F2FP.F16.F32.PACK_AB R22, R69, R68 ;  /* 0x000000444516723e */ /* 0x010fe200000000ff */
[----:B------:R-:W4:Y:S01]  /*f980*/  LDSM.16.MT88.4 R8, [R33+0x3c00] ;  /* 0x003c00002108783b */ /* 0x000f220000004200 */
[-CC-:B------:R-:W-:Y:S01]  /*f990*/  FFMA.FTZ R40, R45, R99.reuse, -R86.reuse ;  /* 0x000000632d287223 */ /* 0x180fe20000010856 */
[-CC-:B------:R-:W-:Y:S01]  /*f9a0*/  FFMA.FTZ R41, R48, R99.reuse, -R86.reuse ;  /* 0x0000006330297223 */ /* 0x180fe20000010856 */
[----:B-----5:R-:W-:Y:S01]  /*f9b0*/  F2FP.F16.F32.PACK_AB R23, R71, R2 ;  /* 0x000000024717723e */ /* 0x020fe200000000ff */
[----:B------:R-:W-:Y:S01]  /*f9c0*/  FFMA.FTZ R48, R55, R99, -R86 ;  /* 0x0000006337307223 */ /* 0x000fe20000010856 */
[----:B------:R-:W-:Y:S01]  /*f9d0*/  MUFU.EX2 R114, R114 ;  /* 0x0000007200727308 */ /* 0x000fe20000000800 */
[----:B------:R-:W-:-:S03]  /*f9e0*/  FADD.FTZ R77, R74, R77 ;  /* 0x0000004d4a4d7221 */ /* 0x000fc60000010000 */
[----:B------:R-:W-:Y:S01]  /*f9f0*/  MUFU.EX2 R55, R41 ;  /* 0x0000002900377308 */ /* 0x000fe20000000800 */
[----:B--2---:R-:W-:Y:S05]  /*fa00*/  HMMA.16816.F32 R12, R20, R36, R12 ;  /* 0x00000024140c723c */ /* 0x004fea000000180c */
[-C--:B------:R-:W-:Y:S01]  /*fa10*/  FFMA.FTZ R36, R111, R99.reuse, -R60 ;  /* 0x000000636f247223 */ /* 0x080fe2000001083c */
[----:B------:R-:W-:Y:S01]  /*fa20*/  FFMA.FTZ R111, R50, R99, -R86 ;  /* 0x00000063326f7223 */ /* 0x000fe20000010856 */
[----:B------:R-:W2:Y:S01]  /*fa30*/  MUFU.EX2 R48, R48 ;  /* 0x0000003000307308 */ /* 0x000ea20000000800 */
[----:B------:R-:W-:-:S03]  /*fa40*/  FADD.FTZ R68, R68, R77 ;  /* 0x0000004d44447221 */ /* 0x000fc60000010000 */
[----:B------:R5:W-:Y:S01]  /*fa50*/  MUFU.EX2 R45, R36 ;  /* 0x00000024002d7308 */ /* 0x000be20000000800 */
[C---:B------:R-:W-:Y:S03]  /*fa60*/  HMMA.16816.F32 R16, R20.reuse, R38, R16 ;  /* 0x000000261410723c */ /* 0x040fe60000001810 */
[----:B------:R-:W-:Y:S01]  /*fa70*/  FADD.FTZ R69, R69, R68 ;  /* 0x0000004445457221 */ /* 0x000fe20000010000 */
[----:B------:R4:W-:Y:S04]  /*fa80*/  MUFU.EX2 R50, R40 ;  /* 0x0000002800327308 */ /* 0x0009e80000000800 */
[----:B------:R-:W4:Y:S01]  /*fa90*/  MUFU.EX2 R111, R111 ;  /* 0x0000006f006f7308 */ /* 0x000f220000000800 */
[C---:B---3--:R-:W-:Y:S03]  /*faa0*/  HMMA.16816.F32 R28, R20.reuse, R4, R28 ;  /* 0x00000004141c723c */ /* 0x048fe6000000181c */
[----:B------:R-:W-:Y:S01]  /*fab0*/  MUFU.EX2 R70, R70 ;  /* 0x0000004600467308 */ /* 0x000fe20000000800 */
[----:B-----5:R-:W3:Y:S03]  /*fac0*/  LDSM.16.MT88.4 R36, [R0+0xc00] ;  /* 0x000c00000024783b */ /* 0x020ee60000004200 */
[----:B------:R-:W-:Y:S01]  /*fad0*/  MUFU.EX2 R107, R107 ;  /* 0x0000006b006b7308 */ /* 0x000fe20000000800 */
[----:B------:R-:W-:Y:S01]  /*fae0*/  HMMA.16816.F32 R24, R20, R6, R24 ;  /* 0x000000061418723c */ /* 0x000fe20000001818 */
[----:B------:R-:W5:Y:S02]  /*faf0*/  LDSM.16.MT88.4 R4, [R33+0x4000] ;  /* 0x004000002104783b */ /* 0x000f640000004200 */
[----:B-1----:R-:W-:Y:S01]  /*fb00*/  F2FP.F16.F32.PACK_AB R21, R79, R54 ;  /* 0x000000364f15723e */ /* 0x002fe200000000ff */
[----:B------:R-:W-:Y:S01]  /*fb10*/  MUFU.EX2 R44, R115 ;  /* 0x00000073002c7308 */ /* 0x000fe20000000800 */
[----:B--2---:R-:W-:Y:S01]  /*fb20*/  F2FP.F16.F32.PACK_AB R22, R48, R55 ;  /* 0x000000373016723e */ /* 0x004fe200000000ff */
[----:B----4-:R-:W1:Y:S01]  /*fb30*/  LDSM.16.MT88.4 R40, [R0+0x1000] ;  /* 0x001000000028783b */ /* 0x010e620000004200 */
[----:B------:R-:W-:Y:S01]  /*fb40*/  F2FP.F16.F32.PACK_AB R20, R111, R50 ;  /* 0x000000326f14723e */ /* 0x000fe200000000ff */
[----:B------:R2:W-:Y:S01]  /*fb50*/  MUFU.EX2 R49, R78 ;  /* 0x0000004e00317308 */ /* 0x0005e20000000800 */
[----:B------:R-:W-:Y:S01]  /*fb60*/  F2FP.F16.F32.PACK_AB R23, R114, R45 ;  /* 0x0000002d7217723e */ /* 0x000fe200000000ff */
[----:B------:R-:W-:-:S02]  /*fb70*/  FADD.FTZ R50, R50, R69 ;  /* 0x0000004532327221 */ /* 0x000fc40000010000 */
[----:B------:R-:W4:Y:S02]  /*fb80*/  MUFU.EX2 R116, R116 ;  /* 0x0000007400747308 */ /* 0x000f240000000800 */
[----:B------:R-:W-:Y:S02]  /*fb90*/  FADD.FTZ R50, R111, R50 ;  /* 0x000000326f327221 */ /* 0x000fe40000010000 */
[----:B------:R-:W-:Y:S01]  /*fba0*/  MUFU.EX2 R47, R47 ;  /* 0x0000002f002f7308 */ /* 0x000fe20000000800 */
[----:B------:R-:W-:Y:S03]  /*fbb0*/  HMMA.16816.F32 R12, R20, R8, R12 ;  /* 0x00000008140c723c */ /* 0x000fe6000000180c */
[----:B------:R-:W-:Y:S01]  /*fbc0*/  FADD.FTZ R55, R55, R50 ;  /* 0x0000003237377221 */ /* 0x000fe20000010000 */
[----:B------:R-:W4:Y:S01]  /*fbd0*/  MUFU.EX2 R62, R62 ;  /* 0x0000003e003e7308 */ /* 0x000f220000000800 */
[----:B--2---:R-:W-:-:S02]  /*fbe0*/  FADD.FTZ R78, R98, R133 ;  /* 0x00000085624e7221 */ /* 0x004fc40000010000 */
[----:B------:R-:W-:Y:S01]  /*fbf0*/  FADD.FTZ R48, R48, R55 ;  /* 0x0000003730307221 */ /* 0x000fe20000010000 */
[----:B------:R-:W2:Y:S01]  /*fc00*/  MUFU.EX2 R105, R105 ;  /* 0x0000006900697308 */ /* 0x000ea20000000800 */
[C---:B------:R-:W-:Y:S01]  /*fc10*/  HMMA.16816.F32 R16, R20.reuse, R10, R16 ;  /* 0x0000000a1410723c */ /* 0x040fe20000001810 */
[----:B------:R-:W1:Y:S02]  /*fc20*/  LDSM.16.MT88.4 R8, [R33+0x4400] ;  /* 0x004400002108783b */ /* 0x000e640000004200 */
[----:B------:R-:W-:Y:S01]  /*fc30*/  FADD.FTZ R78, R125, R78 ;  /* 0x0000004e7d4e7221 */ /* 0x000fe20000010000 */
[----:B------:R-:W-:Y:S03]  /*fc40*/  MUFU.EX2 R52, R52 ;  /* 0x0000003400347308 */ /* 0x000fe60000000800 */
[----:B------:R-:W-:Y:S01]  /*fc50*/  FADD.FTZ R81, R81, R78 ;  /* 0x0000004e51517221 */ /* 0x000fe20000010000 */
[----:B------:R-:W-:Y:S03]  /*fc60*/  MUFU.EX2 R51, R51 ;  /* 0x0000003300337308 */ /* 0x000fe60000000800 */
[----:B------:R-:W-:Y:S01]  /*fc70*/  FADD.FTZ R81, R80, R81 ;  /* 0x0000005150517221 */ /* 0x000fe20000010000 */
[----:B------:R-:W-:Y:S01]  /*fc80*/  MUFU.EX2 R34, R103 ;  /* 0x0000006700227308 */ /* 0x000fe20000000800 */
[C---:B---3--:R-:W-:Y:S03]  /*fc90*/  HMMA.16816.F32 R28, R20.reuse, R36, R28 ;  /* 0x00000024141c723c */ /* 0x048fe6000000181c */
[----:B------:R-:W-:Y:S01]  /*fca0*/  FADD.FTZ R82, R82, R81 ;  /* 0x0000005152527221 */ /* 0x000fe20000010000 */
[----:B------:R-:W-:Y:S03]  /*fcb0*/  MUFU.EX2 R118, R118 ;  /* 0x0000007600767308 */ /* 0x000fe60000000800 */
[----:B------:R-:W-:Y:S01]  /*fcc0*/  FADD.FTZ R83, R83, R82 ;  /* 0x0000005253537221 */ /* 0x000fe20000010000 */
[----:B------:R-:W3:Y:S01]  /*fcd0*/  MUFU.EX2 R35, R35 ;  /* 0x0000002300237308 */ /* 0x000ee20000000800 */
[----:B------:R-:W-:Y:S03]  /*fce0*/  HMMA.16816.F32 R24, R20, R38, R24 ;  /* 0x000000261418723c */ /* 0x000fe60000001818 */
[----:B----4-:R-:W-:Y:S01]  /*fcf0*/  F2FP.F16.F32.PACK_AB R20, R116, R49 ;  /* 0x000000317414723e */ /* 0x010fe200000000ff */
[----:B------:R-:W-:Y:S01]  /*fd00*/  MUFU.EX2 R46, R46 ;  /* 0x0000002e002e7308 */ /* 0x000fe20000000800 */
[----:B------:R-:W-:Y:S01]  /*fd10*/  F2FP.F16.F32.PACK_AB R21, R107, R70 ;  /* 0x000000466b15723e */ /* 0x000fe200000000ff */
[----:B------:R-:W-:Y:S01]  /*fd20*/  FADD.FTZ R2, R2, R83 ;  /* 0x0000005302027221 */ /* 0x000fe20000010000 */
[----:B------:R-:W-:Y:S01]  /*fd30*/  F2FP.F16.F32.PACK_AB R22, R62, R47 ;  /* 0x0000002f3e16723e */ /* 0x000fe200000000ff */
[----:B------:R-:W4:Y:S01]  /*fd40*/  MUFU.EX2 R53, R53 ;  /* 0x0000003500357308 */ /* 0x000f220000000800 */
[----:B--2---:R-:W-:Y:S01]  /*fd50*/  F2FP.F16.F32.PACK_AB R23, R105, R44 ;  /* 0x0000002c6917723e */ /* 0x004fe200000000ff */
[----:B------:R-:W-:Y:S01]  /*fd60*/  FADD.FTZ R71, R71, R2 ;  /* 0x0000000247477221 */ /* 0x000fe20000010000 */
[----:B------:R-:W-:Y:S01]  /*fd70*/  LDSM.16.MT88.4 R36, [R33+0x4800] ;  /* 0x004800002124783b */ /* 0x000fe20000004200 */
[----:B------:R-:W-:Y:S01]  /*fd80*/  FADD.FTZ R49, R49, R48 ;  /* 0x0000003031317221 */ /* 0x000fe20000010000 */
[----:B------:R-:W-:Y:S01]  /*fd90*/  FFMA.FTZ R2, R93, R99, -R60 ;  /* 0x000000635d027223 */ /* 0x000fe2000001083c */
[----:B------:R-:W-:-:S02]  /*fda0*/  FADD.FTZ R54, R54, R71 ;  /* 0x0000004736367221 */ /* 0x000fc40000010000 */
[C---:B-----5:R-:W-:Y:S03]  /*fdb0*/  HMMA.16816.F32 R12, R20.reuse, R4, R12 ;  /* 0x00000004140c723c */ /* 0x060fe6000000180c */
[----:B------:R-:W-:Y:S01]  /*fdc0*/  FADD.FTZ R116, R116, R49 ;  /* 0x0000003174747221 */ /* 0x000fe20000010000 */
[----:B------:R-:W-:Y:S01]  /*fdd0*/  FADD.FTZ R54, R79, R54 ;  /* 0x000000364f367221 */ /* 0x000fe20000010000 */
[----:B------:R-:W-:Y:S01]  /*fde0*/  MUFU.EX2 R2, R2 ;  /* 0x0000000200027308 */ /* 0x000fe20000000800 */
[----:B------:R-:W-:Y:S02]  /*fdf0*/  LDSM.16.MT88.4 R76, [R33+0x4c00] ;  /* 0x004c0000214c783b */ /* 0x000fe40000004200 */
[----:B------:R-:W-:Y:S01]  /*fe00*/  FADD.FTZ R45, R45, R54 ;  /* 0x000000362d2d7221 */ /* 0x000fe20000010000 */
[----:B------:R-:W-:Y:S01]  /*fe10*/  HMMA.16816.F32 R16, R20, R6, R16 ;  /* 0x000000061410723c */ /* 0x000fe20000001810 */
[----:B------:R-:W2:Y:S02]  /*fe20*/  LDSM.16.MT88.4 R4, [R0+0x1400] ;  /* 0x001400000004783b */ /* 0x000ea40000004200 */
[----:B------:R-:W-:-:S04]  /*fe30*/  FADD.FTZ R45, R114, R45 ;  /* 0x0000002d722d7221 */ /* 0x000fc80000010000 */
[----:B------:R-:W-:Y:S01]  /*fe40*/  FADD.FTZ R70, R70, R45 ;  /* 0x0000002d46467221 */ /* 0x000fe20000010000 */
[C---:B-1----:R-:W-:Y:S01]  /*fe50*/  HMMA.16816.F32 R28, R20.reuse, R40, R28 ;  /* 0x00000028141c723c */ /* 0x042fe2000000181c */
[----:B------:R-:W1:Y:S02]  /*fe60*/  MUFU.EX2 R41, R59 ;  /* 0x0000003b00297308 */ /* 0x000e640000000800 */
[-C--:B------:R-:W-:Y:S01]  /*fe70*/  FFMA.FTZ R40, R101, R99.reuse, -R60 ;  /* 0x0000006365287223 */ /* 0x080fe2000001083c */
[----:B------:R-:W-:Y:S02]  /*fe80*/  FADD.FTZ R107, R107, R70 ;  /* 0x000000466b6b7221 */ /* 0x000fe40000010000 */
[----:B------:R-:W-:Y:S02]  /*fe90*/  LDSM.16.MT88.4 R68, [R0+0x1c00] ;  /* 0x001c00000044783b */ /* 0x000fe40000004200 */
[----:B------:R-:W-:Y:S01]  /*fea0*/  FADD.FTZ R44, R44, R107 ;  /* 0x0000006b2c2c7221 */ /* 0x000fe20000010000 */
[----:B------:R-:W-:Y:S03]  /*feb0*/  HMMA.16816.F32 R24, R20, R42, R24 ;  /* 0x0000002a1418723c */ /* 0x000fe60000001818 */
[----:B---3--:R-:W-:Y:S01]  /*fec0*/  F2FP.F16.F32.PACK_AB R20, R35, R118 ;  /* 0x000000762314723e */ /* 0x008fe200000000ff */
[-C--:B------:R-:W-:Y:S01]  /*fed0*/  FFMA.FTZ R42, R127, R99.reuse, -R60 ;  /* 0x000000637f2a7223 */ /* 0x080fe2000001083c */
[----:B------:R-:W-:Y:S01]  /*fee0*/  F2FP.F16.F32.PACK_AB R21, R51, R52 ;  /* 0x000000343315723e */ /* 0x000fe200000000ff */
[----:B------:R-:W-:Y:S01]  /*fef0*/  MUFU.EX2 R43, R88 ;  /* 0x00000058002b7308 */ /* 0x000fe20000000800 */
[----:B----4-:R-:W-:Y:S01]  /*ff00*/  F2FP.F16.F32.PACK_AB R22, R53, R46 ;  /* 0x0000002e3516723e */ /* 0x010fe200000000ff */
[----:B------:R-:W-:Y:S01]  /*ff10*/  FADD.FTZ R105, R105, R44 ;  /* 0x0000002c69697221 */ /* 0x000fe20000010000 */
[----:B-1----:R-:W-:Y:S01]  /*ff20*/  F2FP.F16.F32.PACK_AB R23, R41, R34 ;  /* 0x000000222917723e */ /* 0x002fe200000000ff */
[----:B------:R-:W-:Y:S01]  /*ff30*/  FFMA.FTZ R59, R64, R99, -R86 ;  /* 0x00000063403b7223 */ /* 0x000fe20000010856 */
[----:B------:R-:W-:Y:S01]  /*ff40*/  MUFU.EX2 R40, R40 ;  /* 0x0000002800287308 */ /* 0x000fe20000000800 */
[----:B------:R-:W-:-:S03]  /*ff50*/  FADD.FTZ R52, R52, R105 ;  /* 0x0000006934347221 */ /* 0x000fc60000010000 */
[----:B------:R-:W-:Y:S01]  /*ff60*/  MUFU.EX2 R64, R61 ;  /* 0x0000003d00407308 */ /* 0x000fe20000000800 */
[----:B------:R-:W-:Y:S03]  /*ff70*/  HMMA.16816.F32 R12, R20, R8, R12 ;  /* 0x00000008140c723c */ /* 0x000fe6000000180c */
[-C--:B------:R-:W-:Y:S01]  /*ff80*/  FFMA.FTZ R8, R65, R99.reuse, -R86 ;  /* 0x0000006341087223 */ /* 0x080fe20000010856 */
[-C--:B------:R-:W-:Y:S01]  /*ff90*/  FFMA.FTZ R65, R67, R99.reuse, -R60 ;  /* 0x0000006343417223 */ /* 0x080fe2000001083c */
[----:B------:R-:W-:Y:S01]  /*ffa0*/  FFMA.FTZ R9, R66, R99, -R86 ;  /* 0x0000006342097223 */ /* 0x000fe20000010856 */
[----:B------:R-:W-:Y:S01]  /*ffb0*/  MUFU.EX2 R42, R42 ;  /* 0x0000002a002a7308 */ /* 0x000fe20000000800 */
[----:B------:R-:W-:-:S03]  /*ffc0*/  FADD.FTZ R51, R51, R52 ;  /* 0x0000003433337221 */ /* 0x000fc60000010000 */
[----:B------:R-:W1:Y:S01]  /*ffd0*/  MUFU.EX2 R59, R59 ;  /* 0x0000003b003b7308 */ /* 0x000e620000000800 */
[C---:B------:R-:W-:Y:S03]  /*ffe0*/  HMMA.16816.F32 R16, R20.reuse, R10, R16 ;  /* 0x0000000a1410723c */ /* 0x040fe60000001810 */
[----:B------:R-:W-:Y:S01]  /*fff0*/  FADD.FTZ R34, R34, R51 ;  /* 0x0000003322227221 */ /* 0x000fe20000010000 */
[----:B------:R1:W-:Y:S03]  /*10000*/  MUFU.EX2 R66, R8 ;  /* 0x0000000800427308 */ /* 0x0003e60000000800 */
[----:B------:R-:W-:Y:S01]  /*10010*/  FADD.FTZ R34, R41, R34 ;  /* 0x0000002229227221 */ /* 0x000fe20000010000 */
[----:B------:R3:W4:Y:S01]  /*10020*/  MUFU.EX2 R61, R9 ;  /* 0x00000009003d7308 */ /* 0x0007220000000800 */
[C---:B--2---:R-:W-:Y:S03]  /*10030*/  HMMA.16816.F32 R28, R20.reuse, R4, R28 ;  /* 0x00000004141c723c */ /* 0x044fe6000000181c */
[----:B------:R-:W2:Y:S04]  /*10040*/  MUFU.EX2 R65, R65 ;  /* 0x0000004100417308 */ /* 0x000ea80000000800 */
[----:B------:R-:W-:Y:S01]  /*10050*/  MUFU.EX2 R33, R96 ;  /* 0x0000006000217308 */ /* 0x000fe20000000800 */
[----:B------:R-:W-:Y:S01]  /*10060*/  HMMA.16816.F32 R24, R20, R6, R24 ;  /* 0x000000061418723c */ /* 0x000fe20000001818 */
[----:B------:R5:W5:Y:S02]  /*10070*/  LDSM.16.MT88.4 R4, [R0+0x1800] ;  /* 0x001800000004783b */ /* 0x000b640000004200 */
[----:B-1----:R-:W-:Y:S01]  /*10080*/  F2FP.F16.F32.PACK_AB R8, R59, R64 ;  /* 0x000000403b08723e */ /* 0x002fe200000000ff */
[-C--:B------:R-:W-:Y:S01]  /*10090*/  FFMA.FTZ R21, R90, R99.reuse, -R60 ;  /* 0x000000635a157223 */ /* 0x080fe2000001083c */
[--C-:B------:R-:W-:Y:S01]  /*100a0*/  FFMA.FTZ R23, R89, R99, -R86.reuse ;  /* 0x0000006359177223 */ /* 0x100fe20000010856 */
[----:B---3--:R-:W-:Y:S01]  /*100b0*/  F2FP.F16.F32.PACK_AB R9, R40, R43 ;  /* 0x0000002b2809723e */ /* 0x008fe200000000ff */
[-C--:B------:R-:W-:Y:S01]  /*100c0*/  FFMA.FTZ R22, R92, R99.reuse, -R86 ;  /* 0x000000635c167223 */ /* 0x080fe20000010856 */
[----:B----4-:R-:W-:Y:S01]  /*100d0*/  F2FP.F16.F32.PACK_AB R10, R61, R66 ;  /* 0x000000423d0a723e */ /* 0x010fe200000000ff */
[-C--:B------:R-:W-:Y:S01]  /*100e0*/  FFMA.FTZ R20, R94, R99.reuse, -R60 ;  /* 0x000000635e147223 */ /* 0x080fe2000001083c */
[----:B--2---:R-:W-:Y:S01]  /*100f0*/  F2FP.F16.F32.PACK_AB R11, R65, R42 ;  /* 0x0000002a410b723e */ /* 0x004fe200000000ff */
[----:B------:R-:W-:Y:S01]  /*10100*/  FADD.FTZ R43, R43, R34 ;  /* 0x000000222b2b7221 */ /* 0x000fe20000010000 */
[----:B------:R-:W-:Y:S03]  /*10110*/  MUFU.EX2 R21, R21 ;  /* 0x0000001500157308 */ /* 0x000fe60000000800 */
[----:B------:R-:W-:Y:S01]  /*10120*/  FADD.FTZ R43, R40, R43 ;  /* 0x0000002b282b7221 */ /* 0x000fe20000010000 */
[----:B------:R-:W-:Y:S01]  /*10130*/  MUFU.EX2 R23, R23 ;  /* 0x0000001700177308 */ /* 0x000fe20000000800 */
[----:B------:R-:W-:Y:S05]  /*10140*/  HMMA.16816.F32 R12, R8, R36, R12 ;  /* 0x00000024080c723c */ /* 0x000fea000000180c */
[-C--:B------:R-:W-:Y:S01]  /*10150*/  FFMA.FTZ R36, R95, R99.reuse, -R86 ;  /* 0x000000635f247223 */ /* 0x080fe20000010856 */
[----:B------:R-:W-:Y:S01]  /*10160*/  FFMA.FTZ R37, R91, R99, -R60 ;  /* 0x000000635b257223 */ /* 0x000fe2000001083c */
[----:B------:R-:W1:Y:S01]  /*10170*/  MUFU.EX2 R22, R22 ;  /* 0x0000001600167308 */ /* 0x000e620000000800 */
[----:B------:R-:W-:-:S03]  /*10180*/  FADD.FTZ R42, R42, R43 ;  /* 0x0000002b2a2a7221 */ /* 0x000fc60000010000 */
[----:B------:R-:W-:Y:S01]  /*10190*/  MUFU.EX2 R20, R20 ;  /* 0x0000001400147308 */ /* 0x000fe20000000800 */
[----:B------:R-:W-:Y:S03]  /*101a0*/  HMMA.16816.F32 R16, R8, R38, R16 ;  /* 0x000000260810723c */ /* 0x000fe60000001810 */
[----:B------:R-:W-:Y:S01]  /*101b0*/  FADD.FTZ R42, R65, R42 ;  /* 0x0000002a412a7221 */ /* 0x000fe20000010000 */
[-C--:B-----5:R-:W-:Y:S01]  /*101c0*/  MOV R0, R3.reuse ;  /* 0x0000000300007202 */ /* 0x0a0fe20000000f00 */
[----:B------:R-:W2:Y:S01]  /*101d0*/  MUFU.EX2 R36, R36 ;  /* 0x0000002400247308 */ /* 0x000ea20000000800 */
[----:B------:R-:W-:-:S03]  /*101e0*/  @P6 MOV R0, R3 ;  /* 0x0000000300006202 */ /* 0x000fc60000000f00 */
[----:B------:R-:W3:Y:S01]  /*101f0*/  MUFU.EX2 R37, R37 ;  /* 0x0000002500257308 */ /* 0x000ee20000000800 */
[----:B------:R-:W-:Y:S03]  /*10200*/  HMMA.16816.F32 R28, R8, R4, R28 ;  /* 0x00000004081c723c */ /* 0x000fe6000000181c */
[----:B------:R-:W-:Y:S01]  /*10210*/  FADD.FTZ R5, R47, R116 ;  /* 0x000000742f057221 */ /* 0x000fe20000010000 */
[----:B-1----:R-:W-:-:S03]  /*10220*/  F2FP.F16.F32.PACK_AB R4, R22, R23 ;  /* 0x000000171604723e */ /* 0x002fc600000000ff */
[----:B------:R-:W-:Y:S01]  /*10230*/  FADD.FTZ R5, R62, R5 ;  /* 0x000000053e057221 */ /* 0x000fe20000010000 */
[----:B------:R-:W-:Y:S03]  /*10240*/  HMMA.16816.F32 R24, R8, R6, R24 ;  /* 0x000000060818723c */ /* 0x000fe60000001818 */
[----:B------:R-:W-:Y:S01]  /*10250*/  FADD.FTZ R118, R118, R5 ;  /* 0x0000000576767221 */ /* 0x000fe20000010000 */
[----:B------:R-:W-:Y:S01]  /*10260*/  F2FP.F16.F32.PACK_AB R5, R2, R21 ;  /* 0x000000150205723e */ /* 0x000fe200000000ff */
[----:B------:R-:W-:Y:S01]  /*10270*/  FADD.FTZ R21, R21, R42 ;  /* 0x0000002a15157221 */ /* 0x000fe20000010000 */
[----:B--2---:R-:W-:Y:S01]  /*10280*/  F2FP.F16.F32.PACK_AB R6, R36, R33 ;  /* 0x000000212406723e */ /* 0x004fe200000000ff */
[----:B------:R-:W-:Y:S01]  /*10290*/  FADD.FTZ R35, R35, R118 ;  /* 0x0000007623237221 */ /* 0x000fe20000010000 */
[----:B---3--:R-:W-:Y:S01]  /*102a0*/  F2FP.F16.F32.PACK_AB R7, R37, R20 ;  /* 0x000000142507723e */ /* 0x008fe200000000ff */
[----:B------:R-:W-:Y:S01]  /*102b0*/  FADD.FTZ R21, R2, R21 ;  /* 0x0000001502157221 */ /* 0x000fe20000010000 */
[-C--:B------:R-:W-:Y:S01]  /*102c0*/  MOV R2, R56.reuse ;  /* 0x0000003800027202 */ /* 0x080fe20000000f00 */
[----:B------:R-:W-:Y:S01]  /*102d0*/  FADD.FTZ R46, R46, R35 ;  /* 0x000000232e2e7221 */ /* 0x000fe20000010000 */
[----:B------:R-:W-:Y:S01]  /*102e0*/  @P6 MOV R2, R56 ;  /* 0x0000003800026202 */ /* 0x000fe20000000f00 */
[----:B------:R-:W-:-:S02]  /*102f0*/  FADD.FTZ R20, R20, R21 ;  /* 0x0000001514147221 */ /* 0x000fc40000010000 */
[----:B------:R-:W-:Y:S01]  /*10300*/  FADD.FTZ R53, R53, R46 ;  /* 0x0000002e35357221 */ /* 0x000fe20000010000 */
[----:B------:R-:W-:Y:S05]  /*10310*/  HMMA.16816.F32 R80, R4, R76, R12 ;  /* 0x0000004c0450723c */ /* 0x000fea000000180c */
[----:B------:R-:W-:Y:S01]  /*10320*/  FADD.FTZ R186, R37, R20 ;  /* 0x0000001425ba7221 */ /* 0x000fe20000010000 */
[----:B------:R-:W-:-:S04]  /*10330*/  FADD.FTZ R64, R64, R53 ;  /* 0x0000003540407221 */ /* 0x000fc80000010000 */
[----:B------:R-:W-:Y:S01]  /*10340*/  FADD.FTZ R59, R59, R64 ;  /* 0x000000403b3b7221 */ /* 0x000fe20000010000 */
[----:B------:R-:W-:Y:S03]  /*10350*/  HMMA.16816.F32 R72, R4, R68, R28 ;  /* 0x000000440448723c */ /* 0x000fe6000000181c */
[----:B------:R-:W-:Y:S01]  /*10360*/  FADD.FTZ R66, R66, R59 ;  /* 0x0000003b42427221 */ /* 0x000fe20000010000 */
[----:B------:R-:W-:-:S03]  /*10370*/  MOV R59, R97 ;  /* 0x00000061003b7202 */ /* 0x000fc60000000f00 */
[----:B------:R-:W-:Y:S01]  /*10380*/  FADD.FTZ R66, R61, R66 ;  /* 0x000000423d427221 */ /* 0x000fe20000010000 */
[----:B------:R-:W-:Y:S03]  /*10390*/  HMMA.16816.F32 R76, R4, R78, R16 ;  /* 0x0000004e044c723c */ /* 0x000fe60000001810 */
[----:B------:R-:W-:-:S04]  /*103a0*/  FADD.FTZ R23, R23, R66 ;  /* 0x0000004217177221 */ /* 0x000fc80000010000 */
[----:B------:R-:W-:Y:S01]  /*103b0*/  FADD.FTZ R22, R22, R23 ;  /* 0x0000001716167221 */ /* 0x000fe20000010000 */
[----:B------:R-:W-:Y:S03]  /*103c0*/  HMMA.16816.F32 R68, R4, R70, R24 ;  /* 0x000000460444723c */ /* 0x000fe60000001818 */
[----:B------:R-:W-:-:S04]  /*103d0*/  FADD.FTZ R33, R33, R22 ;  /* 0x0000001621217221 */ /* 0x000fc80000010000 */
[----:B------:R-:W-:Y:S01]  /*103e0*/  FADD.FTZ R183, R36, R33 ;  /* 0x0000002124b77221 */ /* 0x000fe20000010000 */
[----:B------:R-:W-:-:S12]  /*103f0*/  @P6 BRA `(.L_x_9411) ;  /* 0x0000000000046947 */ /* 0x000fd80003800000 */
.L_x_9402:
[----:B------:R-:W-:-:S05]  /*10400*/  IADD3 R57, PT, PT, R59, -0x1, RZ ;  /* 0xffffffff3b397810 */ /* 0x000fca0007ffe0ff */
.L_x_9411:
[----:B------:R-:W-:Y:S05]  /*10410*/  BSYNC B2 ;  /* 0x0000000000027941 */ /* 0x000fea0003800000 */
.L_x_9401:
        /* <DEDUP_REMOVED lines=8> */
[C---:B------:R-:W-:Y:S01]  /*104a0*/  LOP3.LUT R184, R180.reuse, 0x40, R63, 0xfe, !PT ;  /* 0x00000040b4b87812 */ /* 0x040fe200078efe3f */
[----:B------:R-:W-:Y:S01]  /*104b0*/  VIADD R181, R57, 0x1 ;  /* 0x0000000139b57836 */ /* 0x000fe20000000000 */
[----:B------:R-:W-:Y:S01]  /*104c0*/  IADD3 R182, PT, PT, R3, -0x39, -R180 ;  /* 0xffffffc703b67810 */ /* 0x000fe20007ffe8b4 */
[----:B------:R-:W-:Y:S01]  /*104d0*/  VIADD R180, R180, 0x80 ;  /* 0x00000080b4b47836 */ /* 0x000fe20000000000 */
[----:B------:R-:W-:-:S13]  /*104e0*/  ISETP.NE.AND.EX P3, PT, R175, RZ, PT, P3 ;  /* 0x000000ffaf00720c */ /* 0x000fda0003f65330 */
.L_x_9419:
        /* <DEDUP_REMOVED lines=78> */
.L_x_9414:
[----:B------:R-:W-:Y:S05]  /*109d0*/  BSYNC.RECONVERGENT B0 ;  /* 0x0000000000007941 */ /* 0x000fea0003800200 */
.L_x_9413:
        /* <DEDUP_REMOVED lines=199> */
.L_x_9418:
[----:B------:R-:W-:Y:S05]  /*11650*/  BSYNC.RECONVERGENT B0 ;  /* 0x0000000000007941 */ /* 0x000fea0003800200 */
.L_x_9417:
        /* <DEDUP_REMOVED lines=32> */
.L_x_9416:
[----:B------:R-:W-:Y:S05]  /*11860*/  BSYNC.RECONVERGENT B1 ;  /* 0x0000000000017941 */ /* 0x000fea0003800200 */
.L_x_9415:
[-C--:B-1----:R-:W-:Y:S01]  /*11870*/  IABS R3, R182.reuse ;  /* 0x000000b600037213 */ /* 0x082fe20000000000 */
[C---:B------:R-:W-:Y:S01]  /*11880*/  VIADD R137, R184.reuse, 0xffffffe9 ;  /* 0xffffffe9b8897836 */ /* 0x040fe20000000000 */
[----:B------:R-:W-:Y:S01]  /*11890*/  IABS R0, R182 ;  /* 0x000000b600007213 */ /* 0x000fe20000000000 */
[C---:B------:R-:W-:Y:S01]  /*118a0*/  VIADD R115, R184.reuse, 0x8 ;  /* 0x00000008b8737836 */ /* 0x040fe20000000000 */
[----:B------:R-:W-:Y:S01]  /*118b0*/  I2FP.F32.S32 R3, R3 ;  /* 0x0000000300037245 */ /* 0x000fe20000201400 */
[C---:B------:R-:W-:Y:S01]  /*118c0*/  VIADD R111, R184.reuse, 0x9 ;  /* 0x00000009b86f7836 */ /* 0x040fe20000000000 */
[----:B------:R-:W-:Y:S01]  /*118d0*/  I2FP.F32.S32 R0, R0 ;  /* 0x0000000000007245 */ /* 0x000fe20000201400 */
[----:B------:R-:W-:Y:S01]  /*118e0*/  VIADD R88, R184, 0xfffffff9 ;  /* 0xfffffff9b8587836 */ /* 0x000fe20000000000 */
[----:B------:R-:W-:Y:S01]  /*118f0*/  LOP3.LUT R154, R154, 0x120, R155, 0xf8, !PT ;  /* 0x000001209a9a7812 */ /* 0x000fe200078ef89b */
[----:B------:R-:W-:Y:S02]  /*11900*/  VIADD R104, R184, 0xffffffc0 ;  /* 0xffffffc0b8687836 */ /* 0x000fe40000000000 */
[C---:B------:R-:W-:Y:S01]  /*11910*/  FFMA.FTZ R33, -R178.reuse, R3, R33 ;  /* 0x00000003b2217223 */ /* 0x040fe20000010121 */
[----:B------:R-:W-:Y:S01]  /*11920*/  FFMA.FTZ R39, -R178, R0, R39 ;  /* 0x00000000b2277223 */ /* 0x000fe20000010127 */
[-C--:B------:R-:W-:Y:S01]  /*11930*/  ISETP.GE.AND P6, PT, R88, R179.reuse, PT ;  /* 0x000000b35800720c */ /* 0x080fe20003fc6270 */
[----:B------:R-:W-:Y:S01]  /*11940*/  VIADD R0, R184, 0xffffffd1 ;  /* 0xffffffd1b8007836 */ /* 0x000fe20000000000 */
[----:B------:R-:W-:Y:S01]  /*11950*/  ISETP.GE.AND P1, PT, R88, R176, PT ;  /* 0x000000b05800720c */ /* 0x000fe20003f26270 */
[----:B------:R-:W-:Y:S01]  /*11960*/  VIADD R88, R184, 0xffffffc9 ;  /* 0xffffffc9b8587836 */ /* 0x000fe20000000000 */
[-C--:B------:R-:W-:Y:S01]  /*11970*/  ISETP.GE.AND P0, PT, R104, R179.reuse, PT ;  /* 0x000000b36800720c */ /* 0x080fe20003f06270 */
[C---:B------:R-:W-:Y:S01]  /*11980*/  VIADD R92, R184.reuse, 0xffffffc1 ;  /* 0xffffffc1b85c7836 */ /* 0x040fe20000000000 */
[----:B------:R-:W-:Y:S01]  /*11990*/  FSEL R147, R33, -INF , P6 ;  /* 0xff80000021937808 */ /* 0x000fe20003000000 */
[C---:B------:R-:W-:Y:S02]  /*119a0*/  VIADD R90, R184.reuse, 0xffffffc8 ;  /* 0xffffffc8b85a7836 */ /* 0x040fe40000000000 */
[----:B------:R-:W-:Y:S01]  /*119b0*/  VIADD R112, R184, 0xffffffd8 ;  /* 0xffffffd8b8707836 */ /* 0x000fe20000000000 */
[----:B------:R-:W-:Y:S01]  /*119c0*/  ISETP.GE.AND P6, PT, R92, R179, PT ;  /* 0x000000b35c00720c */ /* 0x000fe20003fc6270 */
[C---:B------:R-:W-:Y:S01]  /*119d0*/  VIADD R135, R184.reuse, 0xfffffff1 ;  /* 0xfffffff1b8877836 */ /* 0x040fe20000000000 */
[----:B------:R-:W-:Y:S01]  /*119e0*/  FSEL R147, R147, -INF , !P1 ;  /* 0xff80000093937808 */ /* 0x000fe20004800000 */
[----:B------:R-:W-:Y:S02]  /*119f0*/  VIADD R2, R184, 0x1 ;  /* 0x00000001b8027836 */ /* 0x000fe40000000000 */
[C---:B------:R-:W-:Y:S02]  /*11a00*/  VIADD R89, R182.reuse, 0x40 ;  /* 0x00000040b6597836 */ /* 0x040fe40000000000 */
[----:B------:R-:W-:Y:S01]  /*11a10*/  VIADD R106, R182, 0x18 ;  /* 0x00000018b66a7836 */ /* 0x000fe20000000000 */
[----:B------:R-:W-:Y:S01]  /*11a20*/  ISETP.GE.AND P5, PT, R2, R177, PT ;  /* 0x000000b10200720c */ /* 0x000fe20003fa6270 */
[C---:B------:R-:W-:Y:S01]  /*11a30*/  VIADD R140, R184.reuse, 0xffffffe8 ;  /* 0xffffffe8b88c7836 */ /* 0x040fe20000000000 */
[----:B------:R-:W-:Y:S01]  /*11a40*/  IABS R103, R89 ;  /* 0x0000005900677213 */ /* 0x000fe20000000000 */
[----:B------:R-:W-:Y:S01]  /*11a50*/  VIADD R130, R184, 0xffffffe8 ;  /* 0xffffffe8b8827836 */ /* 0x000fe20000000000 */
[----:B------:R-:W-:Y:S01]  /*11a60*/  ISETP.GE.AND P4, PT, R2, R171, PT ;  /* 0x000000ab0200720c */ /* 0x000fe20003f86270 */
[C---:B------:R-:W-:Y:S01]  /*11a70*/  VIADD R2, R184.reuse, 0xffffffd0 ;  /* 0xffffffd0b8027836 */ /* 0x040fe20000000000 */
[----:B------:R-:W-:Y:S01]  /*11a80*/  FSEL R129, R39, -INF , P5 ;  /* 0xff80000027817808 */ /* 0x000fe20002800000 */
[----:B------:R-:W-:Y:S01]  /*11a90*/  VIADD R122, R184, 0xffffffe9 ;  /* 0xffffffe9b87a7836 */ /* 0x000fe20000000000 */
[----:B------:R-:W-:Y:S01]  /*11aa0*/  ISETP.GE.AND P5, PT, R90, R179, PT ;  /* 0x000000b35a00720c */ /* 0x000fe20003fa6270 */
[C---:B------:R-:W-:Y:S01]  /*11ab0*/  VIADD R116, R184.reuse, 0x1 ;  /* 0x00000001b8747836 */ /* 0x040fe20000000000 */
[----:B------:R-:W-:Y:S01]  /*11ac0*/  I2FP.F32.S32 R103, R103 ;  /* 0x0000006700677245 */ /* 0x000fe20000201400 */
[C---:B------:R-:W-:Y:S01]  /*11ad0*/  VIADD R120, R184.reuse, 0xfffffff1 ;  /* 0xfffffff1b8787836 */ /* 0x040fe20000000000 */
[----:B------:R-:W-:Y:S01]  /*11ae0*/  FSEL R129, R129, -INF , !P4 ;  /* 0xff80000081817808 */ /* 0x000fe20006000000 */
[----:B------:R-:W-:Y:S02]  /*11af0*/  VIADD R118, R184, 0x8 ;  /* 0x00000008b8767836 */ /* 0x000fe40000000000 */
[----:B------:R-:W-:Y:S01]  /*11b00*/  FFMA.FTZ R7, -R178, R103, R7 ;  /* 0x00000067b2077223 */ /* 0x000fe20000010107 */
[----:B------:R-:W-:Y:S02]  /*11b10*/  VIADD R108, R184, 0x9 ;  /* 0x00000009b86c7836 */ /* 0x000fe40000000000 */
[C---:B------:R-:W-:Y:S02]  /*11b20*/  VIADD R101, R182.reuse, 0x41 ;  /* 0x00000041b6657836 */ /* 0x040fe40000000000 */
[----:B------:R-:W-:Y:S02]  /*11b30*/  VIADD R105, R182, 0x11 ;  /* 0x00000011b6697836 */ /* 0x000fe40000000000 */
[C---:B------:R-:W-:Y:S01]  /*11b40*/  VIADD R136, R184.reuse, 0xfffffff0 ;  /* 0xfffffff0b8887836 */ /* 0x040fe20000000000 */
[----:B------:R-:W-:Y:S01]  /*11b50*/  IABS R101, R101 ;  /* 0x0000006500657213 */ /* 0x000fe20000000000 */
[C---:B------:R-:W-:Y:S01]  /*11b60*/  VIADD R134, R184.reuse, 0xfffffff8 ;  /* 0xfffffff8b8867836 */ /* 0x040fe20000000000 */
[----:B------:R-:W-:Y:S01]  /*11b70*/  IABS R105, R105 ;  /* 0x0000006900697213 */ /* 0x000fe20000000000 */
[C---:B------:R-:W-:Y:S01]  /*11b80*/  VIADD R128, R184.reuse, 0xfffffff0 ;  /* 0xfffffff0b8807836 */ /* 0x040fe20000000000 */
[----:B------:R-:W-:Y:S01]  /*11b90*/  I2FP.F32.S32 R107, R101 ;  /* 0x00000065006b7245 */ /* 0x000fe20000201400 */
[----:B------:R-:W-:Y:S01]  /*11ba0*/  VIADD R110, R184, 0xfffffff9 ;  /* 0xfffffff9b86e7836 */ /* 0x000fe20000000000 */
[----:B------:R-:W-:Y:S01]  /*11bb0*/  IABS R101, R106 ;  /* 0x0000006a00657213 */ /* 0x000fe20000000000 */
[----:B------:R-:W-:Y:S01]  /*11bc0*/  VIADD R99, R182, 0x39 ;  /* 0x00000039b6637836 */ /* 0x000fe20000000000 */
[----:B------:R-:W-:Y:S01]  /*11bd0*/  I2FP.F32.S32 R105, R105 ;  /* 0x0000006900697245 */ /* 0x000fe20000201400 */
[----:B------:R-:W-:Y:S01]  /*11be0*/  FFMA.FTZ R6, -R178, R107, R6 ;  /* 0x0000006bb2067223 */ /* 0x000fe20000010106 */
[----:B------:R-:W-:Y:S01]  /*11bf0*/  I2FP.F32.S32 R106, R101 ;  /* 0x00000065006a7245 */ /* 0x000fe20000201400 */
[----:B------:R-:W-:Y:S01]  /*11c00*/  VIADD R3, R182, 0x29 ;  /* 0x00000029b6037836 */ /* 0x000fe20000000000 */
[----:B------:R-:W-:Y:S01]  /*11c10*/  IABS R99, R99 ;  /* 0x0000006300637213 */ /* 0x000fe20000000000 */
[----:B------:R-:W-:Y:S01]  /*11c20*/  FFMA.FTZ R24, -R178, R105, R24 ;  /* 0x00000069b2187223 */ /* 0x000fe20000010118 */
[----:B------:R-:W-:Y:S02]  /*11c30*/  VIADD R100, R182, 0x30 ;  /* 0x00000030b6647836 */ /* 0x000fe40000000000 */
[----:B------:R-:W-:Y:S01]  /*11c40*/  FFMA.FTZ R21, -R178, R106, R21 ;  /* 0x0000006ab2157223 */ /* 0x000fe20000010115 */
[----:B------:R-:W-:Y:S01]  /*11c50*/  IABS R3, R3 ;  /* 0x0000000300037213 */ /* 0x000fe20000000000 */
[----:B------:R-:W-:Y:S01]  /*11c60*/  VIADD R106, R184, 0xffffffd9 ;  /* 0xffffffd9b86a7836 */ /* 0x000fe20000000000 */
[----:B------:R-:W-:Y:S01]  /*11c70*/  I2FP.F32.S32 R99, R99 ;  /* 0x0000006300637245 */ /* 0x000fe20000201400 */
[C---:B------:R-:W-:Y:S01]  /*11c80*/  VIADD R98, R182.reuse, 0x28 ;  /* 0x00000028b6627836 */ /* 0x040fe20000000000 */
[----:B------:R-:W-:Y:S01]  /*11c90*/  IABS R100, R100 ;  /* 0x0000006400647213 */ /* 0x000fe20000000000 */
[----:B------:R-:W-:Y:S01]  /*11ca0*/  VIADD R102, R182, 0x38 ;  /* 0x00000038b6667836 */ /* 0x000fe20000000000 */
[----:B------:R-:W-:Y:S01]  /*11cb0*/  I2FP.F32.S32 R3, R3 ;  /* 0x0000000300037245 */ /* 0x000fe20000201400 */
[CC--:B------:R-:W-:Y:S01]  /*11cc0*/  FFMA.FTZ R4, -R178.reuse, R99.reuse, R4 ;  /* 0x00000063b2047223 */ /* 0x0c0fe20000010104 */
[----:B------:R-:W-:Y:S01]  /*11cd0*/  I2FP.F32.S32 R100, R100 ;  /* 0x0000006400647245 */ /* 0x000fe20000201400 */
[C---:B------:R-:W-:Y:S01]  /*11ce0*/  FFMA.FTZ R10, -R178.reuse, R99, R10 ;  /* 0x00000063b20a7223 */ /* 0x040fe2000001010a */
        /* <DEDUP_REMOVED lines=8> */
[----:B------:R-:W-:Y:S01]  /*11d70*/  FSEL R95, R4, -INF , P0 ;  /* 0xff800000045f7808 */ /* 0x000fe20000000000 */
[----:B------:R-:W-:Y:S01]  /*11d80*/  FFMA.FTZ R19, -R178, R98, R19 ;  /* 0x00000062b2137223 */ /* 0x000fe20000010113 */
[----:B------:R-:W-:Y:S01]  /*11d90*/  ISETP.GE.AND P0, PT, R88, R179, PT ;  /* 0x000000b35800720c */ /* 0x000fe20003f06270 */
[C---:B------:R-:W-:Y:S01]  /*11da0*/  FFMA.FTZ R5, -R178.reuse, R102, R5 ;  /* 0x00000066b2057223 */ /* 0x040fe20000010105 */
[C---:B------:R-:W-:Y:S01]  /*11db0*/  FFMA.FTZ R13, -R178.reuse, R98, R13 ;  /* 0x00000062b20d7223 */ /* 0x040fe2000001010d */
[----:B------:R-:W-:Y:S01]  /*11dc0*/  FFMA.FTZ R11, -R178, R102, R11 ;  /* 0x00000066b20b7223 */ /* 0x000fe2000001010b */
[----:B------:R-:W-:Y:S01]  /*11dd0*/  FSEL R96, R9, -INF , P0 ;  /* 0xff80000009607808 */ /* 0x000fe20000000000 */
[----:B------:R-:W-:Y:S01]  /*11de0*/  VIADD R102, R184, 0x11 ;  /* 0x00000011b8667836 */ /* 0x000fe20000000000 */
[----:B------:R-:W-:Y:S01]  /*11df0*/  ISETP.GE.AND P0, PT, R104, R177, PT ;  /* 0x000000b16800720c */ /* 0x000fe20003f06270 */
[C---:B------:R-:W-:Y:S01]  /*11e00*/  VIADD R3, R182.reuse, 0x21 ;  /* 0x00000021b6037836 */ /* 0x040fe20000000000 */
[----:B------:R-:W-:Y:S01]  /*11e10*/  FSEL R91, R5, -INF , P6 ;  /* 0xff800000055b7808 */ /* 0x000fe20003000000 */
[----:B------:R-:W-:Y:S01]  /*11e20*/  VIADD R99, R182, 0x20 ;  /* 0x00000020b6637836 */ /* 0x000fe20000000000 */
[----:B------:R-:W-:Y:S01]  /*11e30*/  ISETP.GE.AND P6, PT, R2, R179, PT ;  /* 0x000000b30200720c */ /* 0x000fe20003fc6270 */
[----:B------:R-:W-:Y:S01]  /*11e40*/  VIADD R97, R182, 0x31 ;  /* 0x00000031b6617836 */ /* 0x000fe20000000000 */
[----:B------:R-:W-:Y:S01]  /*11e50*/  IABS R3, R3 ;  /* 0x0000000300037213 */ /* 0x000fe20000000000 */
[----:B------:R-:W-:Y:S01]  /*11e60*/  VIADD R114, R184, 0xfffffff8 ;  /* 0xfffffff8b8727836 */ /* 0x000fe20000000000 */
[----:B------:R-:W-:Y:S01]  /*11e70*/  IABS R99, R99 ;  /* 0x0000006300637213 */ /* 0x000fe20000000000 */
[----:B------:R-:W-:Y:S01]  /*11e80*/  VIADD R100, R182, 0x8 ;  /* 0x00000008b6647836 */ /* 0x000fe20000000000 */
[----:B------:R-:W-:Y:S01]  /*11e90*/  IABS R97, R97 ;  /* 0x0000006100617213 */ /* 0x000fe20000000000 */
[----:B------:R-:W-:Y:S01]  /*11ea0*/  VIADD R180, R180, 0xffffff80 ;  /* 0xffffff80b4b47836 */ /* 0x000fe20000000000 */
[----:B------:R-:W-:Y:S02]  /*11eb0*/  I2FP.F32.S32 R3, R3 ;  /* 0x0000000300037245 */ /* 0x000fe40000201400 */
[----:B------:R-:W-:Y:S02]  /*11ec0*/  IABS R100, R100 ;  /* 0x0000006400647213 */ /* 0x000fe40000000000 */
[----:B------:R-:W-:Y:S01]  /*11ed0*/  I2FP.F32.S32 R98, R99 ;  /* 0x0000006300627245 */ /* 0x000fe20000201400 */
[C---:B------:R-:W-:Y:S01]  /*11ee0*/  FFMA.FTZ R22, -R178.reuse, R3, R22 ;  /* 0x00000003b2167223 */ /* 0x040fe20000010116 */
[----:B------:R-:W-:Y:S01]  /*11ef0*/  I2FP.F32.S32 R97, R97 ;  /* 0x0000006100617245 */ /* 0x000fe20000201400 */
[C---:B------:R-:W-:Y:S01]  /*11f00*/  FFMA.FTZ R16, -R178.reuse, R3, R16 ;  /* 0x00000003b2107223 */ /* 0x040fe20000010110 */
[----:B------:R-:W-:Y:S01]  /*11f10*/  I2FP.F32.S32 R100, R100 ;  /* 0x0000006400647245 */ /* 0x000fe20000201400 */
[-C--:B------:R-:W-:Y:S01]  /*11f20*/  FFMA.FTZ R17, -R178, R98.reuse, R17 ;  /* 0x00000062b2117223 */ /* 0x080fe20000010111 */
[----:B------:R-:W-:Y:S01]  /*11f30*/  FSEL R185, R6, -INF , P0 ;  /* 0xff80000006b97808 */ /* 0x000fe20000000000 */
[----:B------:R-:W-:Y:S01]  /*11f40*/  FFMA.FTZ R8, -R178, R97, R8 ;  /* 0x00000061b2087223 */ /* 0x000fe20000010108 */
[----:B------:R-:W-:Y:S01]  /*11f50*/  ISETP.GE.AND P0, PT, R92, R177, PT ;  /* 0x000000b15c00720c */ /* 0x000fe20003f06270 */
[----:B------:R-:W-:Y:S01]  /*11f60*/  VIADD R99, R182, 0xfffffff8 ;  /* 0xfffffff8b6637836 */ /* 0x000fe20000000000 */
[----:B------:R-:W-:Y:S01]  /*11f70*/  FSEL R93, R12, -INF , P6 ;  /* 0xff8000000c5d7808 */ /* 0x000fe20003000000 */
[----:B------:R-:W-:Y:S01]  /*11f80*/  FFMA.FTZ R23, -R178, R98, R23 ;  /* 0x00000062b2177223 */ /* 0x000fe20000010117 */
[----:B------:R-:W-:Y:S01]  /*11f90*/  FSEL R94, R8, -INF , P5 ;  /* 0xff800000085e7808 */ /* 0x000fe20002800000 */
[----:B------:R-:W-:Y:S01]  /*11fa0*/  FFMA.FTZ R14, -R178, R97, R14 ;  /* 0x00000061b20e7223 */ /* 0x000fe2000001010e */
[----:B------:R-:W-:Y:S01]  /*11fb0*/  IABS R99, R99 ;  /* 0x0000006300637213 */ /* 0x000fe20000000000 */
[----:B------:R-:W-:Y:S01]  /*11fc0*/  VIADD R3, R182, 0x19 ;  /* 0x00000019b6037836 */ /* 0x000fe20000000000 */
[----:B------:R-:W-:Y:S01]  /*11fd0*/  ISETP.GE.AND P5, PT, R0, R179, PT ;  /* 0x000000b30000720c */ /* 0x000fe20003fa6270 */
[----:B------:R-:W-:Y:S01]  /*11fe0*/  FFMA.FTZ R29, -R178, R100, R29 ;  /* 0x00000064b21d7223 */ /* 0x000fe2000001011d */
[----:B------:R-:W-:Y:S01]  /*11ff0*/  I2FP.F32.S32 R98, R99 ;  /* 0x0000006300627245 */ /* 0x000fe20000201400 */
[C---:B------:R-:W-:Y:S01]  /*12000*/  VIADD R100, R182.reuse, 0x18 ;  /* 0x00000018b6647836 */ /* 0x040fe20000000000 */
[----:B------:R-:W-:Y:S01]  /*12010*/  IABS R3, R3 ;  /* 0x0000000300037213 */ /* 0x000fe20000000000 */
[----:B------:R-:W-:Y:S01]  /*12020*/  VIADD R99, R182, 0xfffffff9 ;  /* 0xfffffff9b6637836 */ /* 0x000fe20000000000 */
[----:B------:R-:W-:Y:S01]  /*12030*/  FSEL R89, R13, -INF , P5 ;  /* 0xff8000000d597808 */ /* 0x000fe20002800000 */
[----:B------:R-:W-:Y:S01]  /*12040*/  FFMA.FTZ R37, -R178, R98, R37 ;  /* 0x00000062b2257223 */ /* 0x000fe20000010125 */
[----:B------:R-:W-:Y:S01]  /*12050*/  IABS R100, R100 ;  /* 0x0000006400647213 */ /* 0x000fe20000000000 */
[C---:B------:R-:W-:Y:S01]  /*12060*/  VIADD R98, R182.reuse, 0xfffffff0 ;  /* 0xfffffff0b6627836 */ /* 0x040fe20000000000 */
[----:B------:R-:W-:Y:S01]  /*12070*/  I2FP.F32.S32 R3, R3 ;  /* 0x0000000300037245 */ /* 0x000fe20000201400 */
[----:B------:R-:W-:Y:S01]  /*12080*/  VIADD R97, R182, 0x9 ;  /* 0x00000009b6617836 */ /* 0x000fe20000000000 */
[C---:B------:R-:W-:Y:S02]  /*12090*/  ISETP.GE.AND P6, PT, R104.reuse, R176, PT ;  /* 0x000000b06800720c */ /* 0x040fe40003fc6270 */
[----:B------:R-:W-:Y:S01]  /*120a0*/  ISETP.GE.AND P5, PT, R104, R171, PT ;  /* 0x000000ab6800720c */ /* 0x000fe20003fa6270 */
[CC--:B------:R-:W-:Y:S01]  /*120b0*/  FFMA.FTZ R26, -R178.reuse, R3.reuse, R26 ;  /* 0x00000003b21a7223 */ /* 0x0c0fe2000001011a */
[----:B------:R-:W-:Y:S01]  /*120c0*/  I2FP.F32.S32 R100, R100 ;  /* 0x0000006400647245 */ /* 0x000fe20000201400 */
[----:B------:R-:W-:Y:S01]  /*120d0*/  FFMA.FTZ R20, -R178, R3, R20 ;  /* 0x00000003b2147223 */ /* 0x000fe20000010114 */
[----:B------:R-:W-:Y:S01]  /*120e0*/  FSEL R150, R7, -INF , P0 ;  /* 0xff80000007967808 */ /* 0x000fe20000000000 */
[----:B------:R-:W-:Y:S01]  /*120f0*/  VIADD R104, R182, 0x10 ;  /* 0x00000010b6687836 */ /* 0x000fe20000000000 */
[-C--:B------:R-:W-:Y:S01]  /*12100*/  ISETP.GE.AND P0, PT, R112, R179.reuse, PT ;  /* 0x000000b37000720c */ /* 0x080fe20003f06270 */
[----:B------:R-:W-:Y:S01]  /*12110*/  FFMA.FTZ R27, -R178, R100, R27 ;  /* 0x00000064b21b7223 */ /* 0x000fe2000001011b */
[----:B------:R-:W-:Y:S01]  /*12120*/  IABS R98, R98 ;  /* 0x0000006200627213 */ /* 0x000fe20000000000 */
[----:B------:R-:W-:Y:S01]  /*12130*/  VIADD R3, R182, 0xfffffff1 ;  /* 0xfffffff1b6037836 */ /* 0x000fe20000000000 */
[----:B------:R-:W-:Y:S01]  /*12140*/  FSEL R146, R16, -INF , P0 ;  /* 0xff80000010927808 */ /* 0x000fe20000000000 */
[----:B------:R-:W-:Y:S01]  /*12150*/  VIADD R100, R182, 0x10 ;  /* 0x00000010b6647836 */ /* 0x000fe20000000000 */
[----:B------:R-:W-:Y:S02]  /*12160*/  IABS R104, R104 ;  /* 0x0000006800687213 */ /* 0x000fe40000000000 */
[----:B------:R-:W-:Y:S02]  /*12170*/  I2FP.F32.S32 R98, R98 ;  /* 0x0000006200627245 */ /* 0x000fe40000201400 */
[----:B------:R-:W-:Y:S02]  /*12180*/  ISETP.GE.AND P0, PT, R106, R179, PT ;  /* 0x000000b36a00720c */ /* 0x000fe40003f06270 */
[----:B------:R-:W-:Y:S01]  /*12190*/  IABS R3, R3 ;  /* 0x0000000300037213 */ /* 0x000fe20000000000 */
[----:B------:R-:W-:Y:S01]  /*121a0*/  FFMA.FTZ R41, -R178, R98, R41 ;  /* 0x00000062b2297223 */ /* 0x000fe20000010129 */
[----:B------:R-:W-:Y:S01]  /*121b0*/  I2FP.F32.S32 R104, R104 ;  /* 0x0000006800687245 */ /* 0x000fe20000201400 */
[C---:B------:R-:W-:Y:S01]  /*121c0*/  VIADD R98, R182.reuse, 0x8 ;  /* 0x00000008b6627836 */ /* 0x040fe20000000000 */
[----:B------:R-:W-:Y:S01]  /*121d0*/  FSEL R142, R17, -INF , P0 ;  /* 0xff800000118e7808 */ /* 0x000fe20000000000 */
[----:B------:R-:W-:Y:S01]  /*121e0*/  VIADD R17, R182, 0xfffffff9 ;  /* 0xfffffff9b6117836 */ /* 0x000fe20000000000 */
[----:B------:R-:W-:Y:S01]  /*121f0*/  IABS R100, R100 ;  /* 0x0000006400647213 */ /* 0x000fe20000000000 */
[----:B------:R-:W-:Y:S01]  /*12200*/  FFMA.FTZ R25, -R178, R104, R25 ;  /* 0x00000068b2197223 */ /* 0x000fe20000010119 */
[----:B------:R-:W-:Y:S01]  /*12210*/  I2FP.F32.S32 R3, R3 ;  /* 0x0000000300037245 */ /* 0x000fe20000201400 */
[----:B------:R-:W-:Y:S01]  /*12220*/  VIADD R104, R184, 0xffffffe0 ;  /* 0xffffffe0b8687836 */ /* 0x000fe20000000000 */
[----:B------:R-:W-:Y:S02]  /*12230*/  ISETP.GE.AND P0, PT, R90, R177, PT ;  /* 0x000000b15a00720c */ /* 0x000fe40003f06270 */
[----:B------:R-:W-:Y:S01]  /*12240*/  I2FP.F32.S32 R100, R100 ;  /* 0x0000006400647245 */ /* 0x000fe20000201400 */
[----:B------:R-:W-:Y:S01]  /*12250*/  FFMA.FTZ R40, -R178, R3, R40 ;  /* 0x00000003b2287223 */ /* 0x000fe20000010128 */
[----:B------:R-:W-:Y:S01]  /*12260*/  FSEL R148, R10, -INF , P0 ;  /* 0xff8000000a947808 */ /* 0x000fe20000000000 */
[----:B------:R-:W-:Y:S01]  /*12270*/  VIADD R3, R182, 0x1 ;  /* 0x00000001b6037836 */ /* 0x000fe20000000000 */
[----:B------:R-:W-:Y:S01]  /*12280*/  ISETP.GE.AND P0, PT, R88, R177, PT ;  /* 0x000000b15800720c */ /* 0x000fe20003f06270 */
[----:B------:R-:W-:Y:S01]  /*12290*/  FFMA.FTZ R31, -R178, R100, R31 ;  /* 0x00000064b21f7223 */ /* 0x000fe2000001011f */
[----:B------:R-:W-:Y:S01]  /*122a0*/  IABS R98, R98 ;  /* 0x0000006200627213 */ /* 0x000fe20000000000 */
[C---:B------:R-:W-:Y:S01]  /*122b0*/  VIADD R100, R184.reuse, 0xffffffe1 ;  /* 0xffffffe1b8647836 */ /* 0x040fe20000000000 */
[----:B------:R-:W-:Y:S02]  /*122c0*/  FSEL R144, R11, -INF , P0 ;  /* 0xff8000000b907808 */ /* 0x000fe40000000000 */
[----:B------:R-:W-:Y:S01]  /*122d0*/  I2FP.F32.S32 R16, R98 ;  /* 0x0000006200107245 */ /* 0x000fe20000201400 */
[----:B------:R-:W-:Y:S01]  /*122e0*/  VIADD R98, R184, 0x10 ;  /* 0x00000010b8627836 */ /* 0x000fe20000000000 */
[----:B------:R-:W-:Y:S02]  /*122f0*/  ISETP.GE.AND P0, PT, R104, R179, PT ;  /* 0x000000b36800720c */ /* 0x000fe40003f06270 */
[----:B------:R-:W-:Y:S01]  /*12300*/  IABS R3, R3 ;  /* 0x0000000300037213 */ /* 0x000fe20000000000 */
[----:B------:R-:W-:Y:S01]  /*12310*/  FFMA.FTZ R35, -R178, R16, R35 ;  /* 0x00000010b2237223 */ /* 0x000fe20000010123 */
[----:B------:R-:W-:Y:S01]  /*12320*/  FSEL R141, R20, -INF , P0 ;  /* 0xff800000148d7808 */ /* 0x000fe20000000000 */
[----:B------:R-:W-:Y:S01]  /*12330*/  VIADD R20, R184, 0x29 ;  /* 0x00000029b8147836 */ /* 0x000fe20000000000 */
[----:B------:R-:W-:Y:S01]  /*12340*/  I2FP.F32.S32 R3, R3 ;  /* 0x0000000300037245 */ /* 0x000fe20000201400 */
[----:B------:R-:W-:Y:S01]  /*12350*/  VIADD R16, R182, 0xfffffff8 ;  /* 0xfffffff8b6107836 */ /* 0x000fe20000000000 */
[----:B------:R-:W-:Y:S02]  /*12360*/  ISETP.GE.AND P0, PT, R100, R179, PT ;  /* 0x000000b36400720c */ /* 0x000fe40003f06270 */
[----:B------:R-:W-:Y:S01]  /*12370*/  IABS R11, R17 ;  /* 0x00000011000b7213 */ /* 0x000fe20000000000 */
[----:B------:R-:W-:Y:S01]  /*12380*/  FFMA.FTZ R38, -R178, R3, R38 ;  /* 0x00000003b2267223 */ /* 0x000fe20000010126 */
[----:B------:R-:W-:Y:S01]  /*12390*/  FSEL R138, R21, -INF , P0 ;  /* 0xff800000158a7808 */ /* 0x000fe20000000000 */
[----:B------:R-:W-:Y:S01]  /*123a0*/  VIADD R3, R182, 0xfffffff1 ;  /* 0xfffffff1b6037836 */ /* 0x000fe20000000000 */
[----:B------:R-:W-:Y:S02]  /*123b0*/  ISETP.GE.AND P0, PT, R2, R177, PT ;  /* 0x000000b10200720c */ /* 0x000fe40003f06270 */
[----:B------:R-:W-:Y:S02]  /*123c0*/  I2FP.F32.S32 R11, R11 ;  /* 0x0000000b000b7245 */ /* 0x000fe40000201400 */
[----:B------:R-:W-:Y:S02]  /*123d0*/  IABS R16, R16 ;  /* 0x0000001000107213 */ /* 0x000fe40000000000 */
[----:B------:R-:W-:Y:S01]  /*123e0*/  FSEL R132, R14, -INF , P0 ;  /* 0xff8000000e847808 */ /* 0x000fe20000000000 */
[----:B------:R-:W-:Y:S01]  /*123f0*/  FFMA.FTZ R42, -R178, R11, R42 ;  /* 0x0000000bb22a7223 */ /* 0x000fe2000001012a */
[----:B------:R-:W-:Y:S01]  /*12400*/  I2FP.F32.S32 R14, R16 ;  /* 0x00000010000e7245 */ /* 0x000fe20000201400 */
[----:B------:R-:W-:Y:S01]  /*12410*/  VIADD R11, R182, 0xffffffe9 ;  /* 0xffffffe9b60b7836 */ /* 0x000fe20000000000 */
[----:B------:R-:W-:Y:S02]  /*12420*/  IABS R3, R3 ;  /* 0x0000000300037213 */ /* 0x000fe40000000000 */
[----:B------:R-:W-:Y:S01]  /*12430*/  ISETP.GE.AND P0, PT, R0, R177, PT ;  /* 0x000000b10000720c */ /* 0x000fe20003f06270 */
[----:B------:R-:W-:Y:S01]  /*12440*/  FFMA.FTZ R43, -R178, R14, R43 ;  /* 0x0000000eb22b7223 */ /* 0x000fe2000001012b */
[----:B------:R-:W-:Y:S01]  /*12450*/  I2FP.F32.S32 R3, R3 ;  /* 0x0000000300037245 */ /* 0x000fe20000201400 */
[----:B------:R-:W-:Y:S01]  /*12460*/  VIADD R14, R182, 0xfffffff0 ;  /* 0xfffffff0b60e7836 */ /* 0x000fe20000000000 */
[----:B------:R-:W-:Y:S02]  /*12470*/  IABS R11, R11 ;  /* 0x0000000b000b7213 */ /* 0x000fe40000000000 */
[----:B------:R-:W-:Y:S01]  /*12480*/  FSEL R126, R15, -INF , P0 ;  /* 0xff8000000f7e7808 */ /* 0x000fe20000000000 */
[----:B------:R-:W-:Y:S01]  /*12490*/  FFMA.FTZ R46, -R178, R3, R46 ;  /* 0x00000003b22e7223 */ /* 0x000fe2000001012e */
[----:B------:R-:W-:Y:S01]  /*124a0*/  I2FP.F32.S32 R11, R11 ;  /* 0x0000000b000b7245 */ /* 0x000fe20000201400 */
[C---:B------:R-:W-:Y:S01]  /*124b0*/  VIADD R3, R182.reuse, 0xffffffe8 ;  /* 0xffffffe8b6037836 */ /* 0x040fe20000000000 */
[----:B------:R-:W-:Y:S01]  /*124c0*/  IABS R14, R14 ;  /* 0x0000000e000e7213 */ /* 0x000fe20000000000 */
[----:B------:R-:W-:Y:S01]  /*124d0*/  VIADD R15, R182, 0xffffffd9 ;  /* 0xffffffd9b60f7836 */ /* 0x000fe20000000000 */
[----:B------:R-:W-:Y:S01]  /*124e0*/  ISETP.GE.AND P0, PT, R140, R179, PT ;  /* 0x000000b38c00720c */ /* 0x000fe20003f06270 */
[CC--:B------:R-:W-:Y:S01]  /*124f0*/  FFMA.FTZ R44, -R178.reuse, R11.reuse, R44 ;  /* 0x0000000bb22c7223 */ /* 0x0c0fe2000001012c */
[----:B------:R-:W-:Y:S01]  /*12500*/  I2FP.F32.S32 R14, R14 ;  /* 0x0000000e000e7245 */ /* 0x000fe20000201400 */
[----:B------:R-:W-:Y:S01]  /*12510*/  FFMA.FTZ R50, -R178, R11, R50 ;  /* 0x0000000bb2327223 */ /* 0x000fe20000010132 */
[----:B------:R-:W-:Y:S01]  /*12520*/  IABS R3, R3 ;  /* 0x0000000300037213 */ /* 0x000fe20000000000 */
[----:B------:R-:W-:Y:S01]  /*12530*/  VIADD R11, R182, 0xffffffe1 ;  /* 0xffffffe1b60b7836 */ /* 0x000fe20000000000 */
[----:B------:R-:W-:Y:S01]  /*12540*/  FSEL R195, R24, -INF , P0 ;  /* 0xff80000018c37808 */ /* 0x000fe20000000000 */
[----:B------:R-:W-:Y:S01]  /*12550*/  VIADD R24, R184, 0x39 ;  /* 0x00000039b8187836 */ /* 0x000fe20000000000 */
[----:B------:R-:W-:Y:S01]  /*12560*/  I2FP.F32.S32 R3, R3 ;  /* 0x0000000300037245 */ /* 0x000fe20000201400 */
[----:B------:R-:W-:Y:S01]  /*12570*/  FFMA.FTZ R47, -R178, R14, R47 ;  /* 0x0000000eb22f7223 */ /* 0x000fe2000001012f */
[----:B------:R-:W-:Y:S01]  /*12580*/  IABS R11, R11 ;  /* 0x0000000b000b7213 */ /* 0x000fe20000000000 */
[----:B------:R-:W-:Y:S01]  /*12590*/  VIADD R14, R182, 0xffffffe0 ;  /* 0xffffffe0b60e7836 */ /* 0x000fe20000000000 */
[----:B------:R-:W-:Y:S01]  /*125a0*/  ISETP.GE.AND P0, PT, R137, R179, PT ;  /* 0x000000b38900720c */ /* 0x000fe20003f06270 */
[C---:B------:R-:W-:Y:S01]  /*125b0*/  FFMA.FTZ R45, -R178.reuse, R3, R45 ;  /* 0x00000003b22d7223 */ /* 0x040fe2000001012d */
[----:B------:R-:W-:Y:S01]  /*125c0*/  I2FP.F32.S32 R11, R11 ;  /* 0x0000000b000b7245 */ /* 0x000fe20000201400 */
[----:B------:R-:W-:Y:S01]  /*125d0*/  FFMA.FTZ R51, -R178, R3, R51 ;  /* 0x00000003b2337223 */ /* 0x000fe20000010133 */
[----:B------:R-:W-:Y:S01]  /*125e0*/  IABS R3, R14 ;  /* 0x0000000e00037213 */ /* 0x000fe20000000000 */
[----:B------:R-:W-:Y:S01]  /*125f0*/  VIADD R14, R182, 0xffffffc0 ;  /* 0xffffffc0b60e7836 */ /* 0x000fe20000000000 */
[----:B------:R-:W-:Y:S01]  /*12600*/  FSEL R193, R25, -INF , P0 ;  /* 0xff80000019c17808 */ /* 0x000fe20000000000 */
[C---:B------:R-:W-:Y:S01]  /*12610*/  FFMA.FTZ R48, -R178.reuse, R11, R48 ;  /* 0x0000000bb2307223 */ /* 0x040fe20000010130 */
[----:B------:R-:W-:Y:S01]  /*12620*/  IABS R97, R97 ;  /* 0x0000006100617213 */ /* 0x000fe20000000000 */
[----:B------:R-:W-:Y:S01]  /*12630*/  FFMA.FTZ R54, -R178, R11, R54 ;  /* 0x0000000bb2367223 */ /* 0x000fe20000010136 */
[----:B------:R-:W-:Y:S02]  /*12640*/  I2FP.F32.S32 R11, R3 ;  /* 0x00000003000b7245 */ /* 0x000fe40000201400 */
[----:B------:R-:W-:Y:S01]  /*12650*/  IABS R3, R14 ;  /* 0x0000000e00037213 */ /* 0x000fe20000000000 */
[----:B------:R-:W-:Y:S01]  /*12660*/  VIADD R14, R182, 0xffffffd0 ;  /* 0xffffffd0b60e7836 */ /* 0x000fe20000000000 */
[----:B------:R-:W-:Y:S01]  /*12670*/  ISETP.GE.AND P0, PT, R112, R177, PT ;  /* 0x000000b17000720c */ /* 0x000fe20003f06270 */
[C---:B------:R-:W-:Y:S01]  /*12680*/  FFMA.FTZ R49, -R178.reuse, R11, R49 ;  /* 0x0000000bb2317223 */ /* 0x040fe20000010131 */
[----:B------:R-:W-:Y:S01]  /*12690*/  I2FP.F32.S32 R3, R3 ;  /* 0x0000000300037245 */ /* 0x000fe20000201400 */
[----:B------:R-:W-:Y:S01]  /*126a0*/  FFMA.FTZ R55, -R178, R11, R55 ;  /* 0x0000000bb2377223 */ /* 0x000fe20000010137 */
[----:B------:R-:W-:Y:S01]  /*126b0*/  I2FP.F32.S32 R97, R97 ;  /* 0x0000006100617245 */ /* 0x000fe20000201400 */
[----:B------:R-:W-:Y:S01]  /*126c0*/  VIADD R11, R182, 0xffffffd8 ;  /* 0xffffffd8b60b7836 */ /* 0x000fe20000000000 */
[----:B------:R-:W-:Y:S01]  /*126d0*/  FSEL R124, R18, -INF , P0 ;  /* 0xff800000127c7808 */ /* 0x000fe20000000000 */
[----:B------:R-:W-:Y:S01]  /*126e0*/  FFMA.FTZ R65, -R178, R3, R65 ;  /* 0x00000003b2417223 */ /* 0x000fe20000010141 */
[----:B------:R-:W-:Y:S01]  /*126f0*/  ISETP.GE.AND P0, PT, R106, R177, PT ;  /* 0x000000b16a00720c */ /* 0x000fe20003f06270 */
[----:B------:R-:W-:Y:S01]  /*12700*/  VIADD R3, R182, 0xffffffc1 ;  /* 0xffffffc1b6037836 */ /* 0x000fe20000000000 */
[----:B------:R-:W-:Y:S01]  /*12710*/  IABS R99, R99 ;  /* 0x0000006300637213 */ /* 0x000fe20000000000 */
[----:B------:R-:W-:Y:S01]  /*12720*/  VIADD R18, R184, 0x38 ;  /* 0x00000038b8127836 */ /* 0x000fe20000000000 */
[----:B------:R-:W-:Y:S01]  /*12730*/  FSEL R107, R19, -INF , P0 ;  /* 0xff800000136b7808 */ /* 0x000fe20000000000 */
[----:B------:R-:W-:Y:S01]  /*12740*/  FFMA.FTZ R28, -R178, R97, R28 ;  /* 0x00000061b21c7223 */ /* 0x000fe2000001011c */
[----:B------:R-:W-:Y:S01]  /*12750*/  IABS R3, R3 ;  /* 0x0000000300037213 */ /* 0x000fe20000000000 */
[----:B------:R-:W-:Y:S01]  /*12760*/  VIADD R97, R182, 0x1 ;  /* 0x00000001b6617836 */ /* 0x000fe20000000000 */
[----:B------:R-:W-:Y:S02]  /*12770*/  ISETP.GE.AND P0, PT, R136, R179, PT ;  /* 0x000000b38800720c */ /* 0x000fe40003f06270 */
[----:B------:R-:W-:Y:S02]  /*12780*/  I2FP.F32.S32 R3, R3 ;  /* 0x0000000300037245 */ /* 0x000fe40000201400 */
[----:B------:R-:W-:Y:S01]  /*12790*/  FSEL R187, R28, -INF , P0 ;  /* 0xff8000001cbb7808 */ /* 0x000fe20000000000 */
[----:B------:R-:W-:Y:S01]  /*127a0*/  VIADD R28, R184, 0x30 ;  /* 0x00000030b81c7836 */ /* 0x000fe20000000000 */
[----:B------:R-:W-:Y:S01]  /*127b0*/  ISETP.GE.AND P0, PT, R135, R179, PT ;  /* 0x000000b38700720c */ /* 0x000fe20003f06270 */
[----:B------:R-:W-:Y:S01]  /*127c0*/  FFMA.FTZ R64, -R178, R3, R64 ;  /* 0x00000003b2407223 */ /* 0x000fe20000010140 */
[----:B------:R-:W-:Y:S01]  /*127d0*/  IABS R97, R97 ;  /* 0x0000006100617213 */ /* 0x000fe20000000000 */
[----:B------:R-:W2:Y:S01]  /*127e0*/  LD.E R3, desc[UR4][R84.64+0xdc] ;  /* 0x0000dc0454037980 */ /* 0x000ea2000c101900 */
[----:B------:R-:W-:Y:S02]  /*127f0*/  FSEL R29, R29, -INF , P0 ;  /* 0xff8000001d1d7808 */ /* 0x000fe40000000000 */
[----:B------:R-:W-:Y:S02]  /*12800*/  ISETP.GE.AND P0, PT, R104, R177, PT ;  /* 0x000000b16800720c */ /* 0x000fe40003f06270 */
[----:B------:R-:W-:Y:S02]  /*12810*/  I2FP.F32.S32 R97, R97 ;  /* 0x0000006100617245 */ /* 0x000fe40000201400 */
        /* <DEDUP_REMOVED lines=9> */
[----:B------:R-:W-:Y:S01]  /*128b0*/  IABS R97, R97 ;  /* 0x0000006100617213 */ /* 0x000fe20000000000 */
[----:B------:R-:W-:Y:S01]  /*128c0*/  VIADD R99, R184, 0x11 ;  /* 0x00000011b8637836 */ /* 0x000fe20000000000 */
[----:B------:R-:W-:Y:S02]  /*128d0*/  FSEL R163, R32, -INF , P0 ;  /* 0xff80000020a37808 */ /* 0x000fe40000000000 */
[----:B------:R-:W-:Y:S02]  /*128e0*/  ISETP.GE.AND P0, PT, R130, R177, PT ;  /* 0x000000b18200720c */ /* 0x000fe40003f06270 */
[----:B------:R-:W-:Y:S02]  /*128f0*/  I2FP.F32.S32 R97, R97 ;  /* 0x0000006100617245 */ /* 0x000fe40000201400 */
[----:B------:R-:W-:Y:S01]  /*12900*/  FSEL R191, R26, -INF , P0 ;  /* 0xff8000001abf7808 */ /* 0x000fe20000000000 */
[----:B------:R-:W-:Y:S01]  /*12910*/  VIADD R26, R184, 0x31 ;  /* 0x00000031b81a7836 */ /* 0x000fe20000000000 */
[----:B------:R-:W-:Y:S01]  /*12920*/  ISETP.GE.AND P0, PT, R122, R177, PT ;  /* 0x000000b17a00720c */ /* 0x000fe20003f06270 */
[----:B------:R-:W-:Y:S01]  /*12930*/  FFMA.FTZ R30, -R178, R97, R30 ;  /* 0x00000061b21e7223 */ /* 0x000fe2000001011e */
[----:B------:R-:W-:Y:S01]  /*12940*/  IABS R15, R15 ;  /* 0x0000000f000f7213 */ /* 0x000fe20000000000 */
[----:B------:R-:W-:Y:S01]  /*12950*/  VIADD R97, R182, 0x9 ;  /* 0x00000009b6617836 */ /* 0x000fe20000000000 */
        /* <DEDUP_REMOVED lines=10> */
[----:B------:R-:W-:Y:S01]  /*12a00*/  FSEL R151, R30, -INF , P0 ;  /* 0xff8000001e977808 */ /* 0x000fe20000000000 */
[----:B------:R-:W-:Y:S01]  /*12a10*/  VIADD R30, R184, 0x28 ;  /* 0x00000028b81e7836 */ /* 0x000fe20000000000 */
[----:B------:R-:W-:Y:S01]  /*12a20*/  ISETP.GE.AND P0, PT, R120, R177, PT ;  /* 0x000000b17800720c */ /* 0x000fe20003f06270 */
[C---:B------:R-:W-:Y:S01]  /*12a30*/  FFMA.FTZ R52, -R178.reuse, R15, R52 ;  /* 0x0000000fb2347223 */ /* 0x040fe20000010134 */
[----:B------:R-:W-:Y:S01]  /*12a40*/  IABS R11, R11 ;  /* 0x0000000b000b7213 */ /* 0x000fe20000000000 */
[----:B------:R-:W-:Y:S01]  /*12a50*/  FFMA.FTZ R58, -R178, R15, R58 ;  /* 0x0000000fb23a7223 */ /* 0x000fe2000001013a */
[----:B------:R-:W-:Y:S01]  /*12a60*/  FSEL R149, R31, -INF , P0 ;  /* 0xff8000001f957808 */ /* 0x000fe20000000000 */
[----:B------:R-:W-:Y:S01]  /*12a70*/  VIADD R15, R182, 0xffffffd1 ;  /* 0xffffffd1b60f7836 */ /* 0x000fe20000000000 */
[----:B------:R-:W-:Y:S02]  /*12a80*/  ISETP.GE.AND P0, PT, R115, R179, PT ;  /* 0x000000b37300720c */ /* 0x000fe40003f06270 */
        /* <DEDUP_REMOVED lines=14> */
[CC--:B------:R-:W-:Y:S01]  /*12b70*/  FFMA.FTZ R56, -R178.reuse, R15.reuse, R56 ;  /* 0x0000000fb2387223 */ /* 0x0c0fe20000010138 */
[----:B------:R-:W-:Y:S01]  /*12b80*/  IABS R14, R14 ;  /* 0x0000000e000e7213 */ /* 0x000fe20000000000 */
[----:B------:R-:W-:Y:S01]  /*12b90*/  FFMA.FTZ R62, -R178, R15, R62 ;  /* 0x0000000fb23e7223 */ /* 0x000fe2000001013e */
[----:B------:R-:W-:Y:S01]  /*12ba0*/  FSEL R143, R35, -INF , P0 ;  /* 0xff800000238f7808 */ /* 0x000fe20000000000 */
[----:B------:R-:W-:Y:S01]  /*12bb0*/  VIADD R15, R182, 0xffffffc8 ;  /* 0xffffffc8b60f7836 */ /* 0x000fe20000000000 */
[-C--:B------:R-:W-:Y:S01]  /*12bc0*/  ISETP.GE.AND P0, PT, R98, R179.reuse, PT ;  /* 0x000000b36200720c */ /* 0x080fe20003f06270 */
[----:B------:R-:W-:Y:S01]  /*12bd0*/  VIADD R182, R182, 0x80 ;  /* 0x00000080b6b67836 */ /* 0x000fe20000000000 */
[----:B------:R-:W-:Y:S02]  /*12be0*/  I2FP.F32.S32 R14, R14 ;  /* 0x0000000e000e7245 */ /* 0x000fe40000201400 */
[----:B------:R-:W-:Y:S01]  /*12bf0*/  FSEL R119, R44, -INF , P0 ;  /* 0xff8000002c777808 */ /* 0x000fe20000000000 */
[----:B------:R-:W-:Y:S01]  /*12c00*/  VIADD R44, R184, 0x18 ;  /* 0x00000018b82c7836 */ /* 0x000fe20000000000 */
[----:B------:R-:W-:Y:S01]  /*12c10*/  ISETP.GE.AND P0, PT, R99, R179, PT ;  /* 0x000000b36300720c */ /* 0x000fe20003f06270 */
[CC--:B------:R-:W-:Y:S01]  /*12c20*/  FFMA.FTZ R57, -R178.reuse, R14.reuse, R57 ;  /* 0x0000000eb2397223 */ /* 0x0c0fe20000010139 */
[----:B------:R-:W-:Y:S01]  /*12c30*/  IABS R15, R15 ;  /* 0x0000000f000f7213 */ /* 0x000fe20000000000 */
[----:B------:R-:W-:Y:S01]  /*12c40*/  FFMA.FTZ R63, -R178, R14, R63 ;  /* 0x0000000eb23f7223 */ /* 0x000fe2000001013f */
[----:B------:R-:W-:Y:S02]  /*12c50*/  FSEL R117, R45, -INF , P0 ;  /* 0xff8000002d757808 */ /* 0x000fe40000000000 */
[----:B------:R-:W-:Y:S02]  /*12c60*/  ISETP.GE.AND P0, PT, R184, R177, PT ;  /* 0x000000b1b800720c */ /* 0x000fe40003f06270 */
[----:B------:R-:W-:Y:S02]  /*12c70*/  I2FP.F32.S32 R15, R15 ;  /* 0x0000000f000f7245 */ /* 0x000fe40000201400 */
[----:B------:R-:W-:Y:S02]  /*12c80*/  FSEL R131, R38, -INF , P0 ;  /* 0xff80000026837808 */ /* 0x000fe40000000000 */
[----:B------:R-:W-:Y:S01]  /*12c90*/  ISETP.GE.AND P0, PT, R44, R179, PT ;  /* 0x000000b32c00720c */ /* 0x000fe20003f06270 */
[C---:B------:R-:W-:Y:S01]  /*12ca0*/  FFMA.FTZ R61, -R178.reuse, R15, R61 ;  /* 0x0000000fb23d7223 */ /* 0x040fe2000001013d */
[----:B------:R-:W-:Y:S01]  /*12cb0*/  IABS R11, R11 ;  /* 0x0000000b000b7213 */ /* 0x000fe20000000000 */
[----:B------:R-:W-:Y:S01]  /*12cc0*/  FFMA.FTZ R67, -R178, R15, R67 ;  /* 0x0000000fb2437223 */ /* 0x000fe20000010143 */
[----:B------:R-:W-:Y:S02]  /*12cd0*/  FSEL R48, R48, -INF , P0 ;  /* 0xff80000030307808 */ /* 0x000fe40000000000 */
[-C--:B------:R-:W-:Y:S02]  /*12ce0*/  ISETP.GE.AND P0, PT, R40, R179.reuse, PT ;  /* 0x000000b32800720c */ /* 0x080fe40003f06270 */
[----:B------:R-:W-:Y:S02]  /*12cf0*/  ISETP.GE.AND P1, PT, R26, R179, PT ;  /* 0x000000b31a00720c */ /* 0x000fe40003f26270 */
[----:B------:R-:W-:Y:S02]  /*12d00*/  FSEL R109, R49, -INF , P0 ;  /* 0xff800000316d7808 */ /* 0x000fe40000000000 */
[----:B------:R-:W-:Y:S02]  /*12d10*/  ISETP.GE.AND P0, PT, R118, R177, PT ;  /* 0x000000b17600720c */ /* 0x000fe40003f06270 */
[----:B------:R-:W-:Y:S02]  /*12d20*/  I2FP.F32.S32 R11, R11 ;  /* 0x0000000b000b7245 */ /* 0x000fe40000201400 */
[----:B------:R-:W-:Y:S02]  /*12d30*/  FSEL R123, R42, -INF , P0 ;  /* 0xff8000002a7b7808 */ /* 0x000fe40000000000 */
[----:B------:R-:W-:Y:S01]  /*12d40*/  ISETP.GE.AND P0, PT, R108, R177, PT ;  /* 0x000000b16c00720c */ /* 0x000fe20003f06270 */
[CC--:B------:R-:W-:Y:S01]  /*12d50*/  FFMA.FTZ R66, -R178.reuse, R11.reuse, R66 ;  /* 0x0000000bb2427223 */ /* 0x0c0fe20000010142 */
[----:B------:R-:W-:Y:S01]  /*12d60*/  FSEL R15, R61, -INF , P1 ;  /* 0xff8000003d0f7808 */ /* 0x000fe20000800000 */
[----:B------:R-:W-:Y:S01]  /*12d70*/  FFMA.FTZ R60, -R178, R11, R60 ;  /* 0x0000000bb23c7223 */ /* 0x000fe2000001013c */
        /* <DEDUP_REMOVED lines=11> */
[C---:B------:R-:W-:Y:S02]  /*12e30*/  ISETP.GE.AND P4, PT, R30.reuse, R177, PT ;  /* 0x000000b11e00720c */ /* 0x040fe40003f86270 */
        /* <DEDUP_REMOVED lines=14> */
[----:B------:R-:W-:Y:S02]  /*12f20*/  FSEL R47, R95, -INF , !P6 ;  /* 0xff8000005f2f7808 */ /* 0x000fe40007000000 */
        /* <DEDUP_REMOVED lines=10> */
[----:B------:R-:W-:Y:S02]  /*12fd0*/  FSEL R27, R94, -INF , !P1 ;  /* 0xff8000005e1b7808 */ /* 0x000fe40004800000 */
[-C--:B------:R-:W-:Y:S02]  /*12fe0*/  ISETP.GE.AND P1, PT, R0, R176.reuse, PT ;  /* 0x000000b00000720c */ /* 0x080fe40003f26270 */
[----:B------:R-:W-:Y:S02]  /*12ff0*/  FSEL R38, R65, -INF , P0 ;  /* 0xff80000041267808 */ /* 0x000fe40000000000 */
[-C--:B------:R-:W-:Y:S02]  /*13000*/  ISETP.GE.AND P0, PT, R20, R177.reuse, PT ;  /* 0x000000b11400720c */ /* 0x080fe40003f06270 */
[----:B------:R-:W-:Y:S02]  /*13010*/  FSEL R19, R89, -INF , !P1 ;  /* 0xff80000059137808 */ /* 0x000fe40004800000 */
[-C--:B------:R-:W-:Y:S02]  /*13020*/  ISETP.GE.AND P1, PT, R112, R176.reuse, PT ;  /* 0x000000b07000720c */ /* 0x080fe40003f26270 */
[----:B------:R-:W-:Y:S02]  /*13030*/  FSEL R59, R59, -INF , P0 ;  /* 0xff8000003b3b7808 */ /* 0x000fe40000000000 */
[----:B------:R-:W-:Y:S02]  /*13040*/  ISETP.GE.AND P0, PT, R24, R177, PT ;  /* 0x000000b11800720c */ /* 0x000fe40003f06270 */
[-C--:B------:R-:W-:Y:S02]  /*13050*/  ISETP.GE.AND P6, PT, R88, R176.reuse, PT ;  /* 0x000000b05800720c */ /* 0x080fe40003fc6270 */
[----:B------:R-:W-:Y:S02]  /*13060*/  FSEL R37, R91, -INF , !P4 ;  /* 0xff8000005b257808 */ /* 0x000fe40006000000 */
[----:B------:R-:W-:Y:S02]  /*13070*/  FSEL R21, R146, -INF , !P1 ;  /* 0xff80000092157808 */ /* 0x000fe40004800000 */
[----:B------:R-:W-:Y:S02]  /*13080*/  ISETP.GE.AND P1, PT, R0, R171, PT ;  /* 0x000000ab0000720c */ /* 0x000fe40003f26270 */
[----:B------:R-:W-:Y:S02]  /*13090*/  FSEL R14, R67, -INF , P0 ;  /* 0xff800000430e7808 */ /* 0x000fe40000000000 */
        /* <DEDUP_REMOVED lines=12> */
[-C--:B------:R-:W-:Y:S02]  /*13160*/  ISETP.GE.AND P5, PT, R104, R176.reuse, PT ;  /* 0x000000b06800720c */ /* 0x080fe40003fa6270 */
[----:B------:R-:W-:Y:S02]  /*13170*/  FSEL R43, R148, -INF , !P6 ;  /* 0xff800000942b7808 */ /* 0x000fe40007000000 */
[----:B------:R-:W-:Y:S02]  /*13180*/  ISETP.GE.AND P0, PT, R2, R171, PT ;  /* 0x000000ab0200720c */ /* 0x000fe40003f06270 */
        /* <DEDUP_REMOVED lines=38> */
[----:B------:R-:W-:Y:S02]  /*133f0*/  ISETP.GE.AND P0, PT, R120, R171, PT ;  /* 0x000000ab7800720c */ /* 0x000fe40003f06270 */
[----:B------:R-:W-:Y:S02]  /*13400*/  FSEL R189, R189, -INF , !P4 ;  /* 0xff800000bdbd7808 */ /* 0x000fe40006000000 */
[----:B------:R-:W-:Y:S02]  /*13410*/  FSEL R133, R133, -INF , !P5 ;  /* 0xff80000085857808 */ /* 0x000fe40006800000 */
[----:B------:R-:W-:Y:S02]  /*13420*/  FMNMX3.FTZ R0, R0, R29, R197, !PT ;  /* 0x0000001d00007276 */ /* 0x000fe400078100c5 */
[-C--:B------:R-:W-:Y:S02]  /*13430*/  ISETP.GE.AND P5, PT, R111, R176.reuse, PT ;  /* 0x000000b06f00720c */ /* 0x080fe40003fa6270 */
[----:B------:R-:W-:Y:S02]  /*13440*/  FMNMX3.FTZ R2, R2, R187, R185, !PT ;  /* 0x000000bb02027276 */ /* 0x000fe400078100b9 */
[----:B------:R-:W-:Y:S02]  /*13450*/  FSEL R151, R151, -INF , !P6 ;  /* 0xff80000097977808 */ /* 0x000fe40007000000 */
[----:B------:R-:W-:Y:S02]  /*13460*/  FSEL R139, R139, -INF , !P1 ;  /* 0xff8000008b8b7808 */ /* 0x000fe40004800000 */
[-C--:B------:R-:W-:Y:S02]  /*13470*/  ISETP.GE.AND P6, PT, R110, R171.reuse, PT ;  /* 0x000000ab6e00720c */ /* 0x080fe40003fc6270 */
        /* <DEDUP_REMOVED lines=8> */
[-C--:B------:R-:W-:Y:S02]  /*13500*/  ISETP.GE.AND P0, PT, R99, R176.reuse, PT ;  /* 0x000000b06300720c */ /* 0x080fe40003f06270 */
[C---:B------:R-:W-:Y:S01]  /*13510*/  ISETP.GE.AND P6, PT, R184.reuse, R171, PT ;  /* 0x000000abb800720c */ /* 0x040fe20003fc6270 */
[----:B------:R-:W-:Y:S01]  /*13520*/  VIADD R184, R184, 0xffffff80 ;  /* 0xffffff80b8b87836 */ /* 0x000fe20000000000 */
[----:B------:R-:W-:Y:S02]  /*13530*/  FSEL R145, R145, -INF , !P1 ;  /* 0xff80000091917808 */ /* 0x000fe40004800000 */
[----:B------:R-:W-:Y:S02]  /*13540*/  FMNMX3.FTZ R0, R0, R151, R149, !PT ;  /* 0x0000009700007276 */ /* 0x000fe40007810095 */
[----:B------:R-:W-:Y:S02]  /*13550*/  FSEL R127, R127, -INF , !P4 ;  /* 0xff8000007f7f7808 */ /* 0x000fe40006000000 */
[----:B------:R-:W-:Y:S02]  /*13560*/  FSEL R119, R119, -INF , !P5 ;  /* 0xff80000077777808 */ /* 0x000fe40006800000 */
        /* <DEDUP_REMOVED lines=42> */
[-C--:B------:R-:W-:Y:S02]  /*13810*/  ISETP.GE.AND P5, PT, R30, R171.reuse, PT ;  /* 0x000000ab1e00720c */ /* 0x080fe40003fa6270 */
        /* <DEDUP_REMOVED lines=58> */
[-CC-:B------:R-:W-:Y:S03]  /*13bc0*/  FFMA.FTZ R88, R45, R3.reuse, -R62.reuse ;  /* 0x000000032d587223 */ /* 0x180fe6000001083e */
[----:B------:R-:W2:Y:S01]  /*13bd0*/  MUFU.EX2 R34, R17 ;  /* 0x0000001100227308 */ /* 0x000ea20000000800 */
[-C--:B------:R-:W-:Y:S01]  /*13be0*/  FFMA.FTZ R43, R43, R3.reuse, -R62 ;  /* 0x000000032b2b7223 */ /* 0x080fe2000001083e */
[----:B------:R-:W3:Y:S01]  /*13bf0*/  LDSM.16.MT88.4 R44, [R35] ;  /* 0x00000000232c783b */ /* 0x000ee20000004200 */
[-CC-:B------:R-:W-:Y:S07]  /*13c00*/  FFMA.FTZ R87, R41, R3.reuse, -R64.reuse ;  /* 0x0000000329577223 */ /* 0x180fee0000010840 */
[----:B------:R-:W4:Y:S01]  /*13c10*/  MUFU.EX2 R15, R15 ;  /* 0x0000000f000f7308 */ /* 0x000f220000000800 */
[-CC-:B------:R-:W-:Y:S01]  /*13c20*/  FFMA.FTZ R28, R19, R3.reuse, -R64.reuse ;  /* 0x00000003131c7223 */ /* 0x180fe20000010840 */
[-C--:B------:R-:W-:Y:S01]  /*13c30*/  FFMA.FTZ R30, R21, R3.reuse, -R64 ;  /* 0x00000003151e7223 */ /* 0x080fe20000010840 */
[-CC-:B------:R-:W-:Y:S07]  /*13c40*/  FFMA.FTZ R56, R55, R3.reuse, -R62.reuse ;  /* 0x0000000337387223 */ /* 0x180fee000001083e */
[----:B------:R-:W-:Y:S01]  /*13c50*/  MUFU.EX2 R135, R135 ;  /* 0x0000008700877308 */ /* 0x000fe20000000800 */
[-C--:B------:R-:W-:Y:S01]  /*13c60*/  FFMA.FTZ R96, R145, R3.reuse, -R62 ;  /* 0x0000000391607223 */ /* 0x080fe2000001083e */
[-CC-:B------:R-:W-:Y:S01]  /*13c70*/  FFMA.FTZ R185, R185, R3.reuse, -R64.reuse ;  /* 0x00000003b9b97223 */ /* 0x180fe20000010840 */
[-CC-:B------:R-:W-:Y:S07]  /*13c80*/  FFMA.FTZ R163, R163, R3.reuse, -R64.reuse ;  /* 0x00000003a3a37223 */ /* 0x180fee0000010840 */
[----:B------:R-:W5:Y:S01]  /*13c90*/  MUFU.EX2 R141, R141 ;  /* 0x0000008d008d7308 */ /* 0x000f620000000800 */
[-C--:B------:R-:W-:Y:S01]  /*13ca0*/  FFMA.FTZ R125, R125, R3.reuse, -R64 ;  /* 0x000000037d7d7223 */ /* 0x080fe20000010840 */
        /* <DEDUP_REMOVED lines=8> */
[----:B------:R-:W-:Y:S01]  /*13d30*/  FMUL.FTZ R17, R34, R81 ;  /* 0x0000005122117220 */ /* 0x000fe20000410000 */
[----:B------:R-:W3:Y:S07]  /*13d40*/  LDSM.16.MT88.4 R48, [R37+0x3400] ;  /* 0x003400002530783b */ /* 0x000eee0000004200 */
[----:B------:R-:W1:Y:S01]  /*13d50*/  MUFU.EX2 R86, R43 ;  /* 0x0000002b00567308 */ /* 0x000e620000000800 */
[C---:B------:R-:W-:Y:S01]  /*13d60*/  FMUL.FTZ R18, R15.reuse, R82 ;  /* 0x000000520f127220 */ /* 0x040fe20000410000 */
[----:B-----5:R-:W-:Y:S01]  /*13d70*/  F2FP.F16.F32.PACK_AB R40, R90, R141 ;  /* 0x0000008d5a28723e */ /* 0x020fe200000000ff */
[C---:B------:R-:W-:Y:S01]  /*13d80*/  FMUL.FTZ R19, R15.reuse, R83 ;  /* 0x000000530f137220 */ /* 0x040fe20000410000 */
[----:B------:R-:W-:Y:S01]  /*13d90*/  FMUL.FTZ R21, R34, R77 ;  /* 0x0000004d22157220 */ /* 0x000fe20000410000 */
[----:B------:R-:W-:Y:S01]  /*13da0*/  FMUL.FTZ R22, R15, R78 ;  /* 0x0000004e0f167220 */ /* 0x000fe20000410000 */
[----:B--2---:R-:W-:Y:S04]  /*13db0*/  F2FP.F16.F32.PACK_AB R42, R66, R137 ;  /* 0x00000089422a723e */ /* 0x004fe800000000ff */
[----:B------:R2:W-:Y:S01]  /*13dc0*/  MUFU.EX2 R82, R28 ;  /* 0x0000001c00527308 */ /* 0x0005e20000000800 */
[-C--:B------:R-:W-:Y:S01]  /*13dd0*/  FFMA.FTZ R81, R57, R3.reuse, -R62 ;  /* 0x0000000339517223 */ /* 0x080fe2000001083e */
[-CC-:B------:R-:W-:Y:S01]  /*13de0*/  FFMA.FTZ R78, R195, R3.reuse, -R64.reuse ;  /* 0x00000003c34e7223 */ /* 0x180fe20000010840 */
[----:B----4-:R-:W-:Y:S07]  /*13df0*/  F2FP.F16.F32.PACK_AB R41, R88, R92 ;  /* 0x0000005c5829723e */ /* 0x010fee00000000ff */
[----:B------:R4:W-:Y:S01]  /*13e00*/  MUFU.EX2 R77, R30 ;  /* 0x0000001e004d7308 */ /* 0x0009e20000000800 */
[-CC-:B------:R-:W-:Y:S01]  /*13e10*/  FFMA.FTZ R83, R187, R3.reuse, -R64.reuse ;  /* 0x00000003bb537223 */ /* 0x180fe20000010840 */
[-CC-:B------:R-:W-:Y:S01]  /*13e20*/  FFMA.FTZ R103, R103, R3.reuse, -R64.reuse ;  /* 0x0000000367677223 */ /* 0x180fe20000010840 */
[----:B-1----:R-:W-:Y:S07]  /*13e30*/  F2FP.F16.F32.PACK_AB R43, R135, R86 ;  /* 0x00000056872b723e */ /* 0x002fee00000000ff */
[----:B------:R-:W1:Y:S01]  /*13e40*/  MUFU.EX2 R87, R87 ;  /* 0x0000005700577308 */ /* 0x000e620000000800 */
[-CC-:B------:R-:W-:Y:S01]  /*13e50*/  FFMA.FTZ R67, R67, R3.reuse, -R64.reuse ;  /* 0x0000000343437223 */ /* 0x180fe20000010840 */
[-CC-:B------:R-:W-:Y:S01]  /*13e60*/  FFMA.FTZ R65, R65, R3.reuse, -R64.reuse ;  /* 0x0000000341417223 */ /* 0x180fe20000010840 */
[-C--:B------:R-:W-:Y:S07]  /*13e70*/  FFMA.FTZ R60, R60, R3.reuse, -R64 ;  /* 0x000000033c3c7223 */ /* 0x080fee0000010840 */
[----:B------:R-:W-:Y:S01]  /*13e80*/  MUFU.EX2 R81, R81 ;  /* 0x0000005100517308 */ /* 0x000fe20000000800 */
[-C--:B------:R-:W-:Y:S01]  /*13e90*/  FFMA.FTZ R94, R151, R3.reuse, -R62 ;  /* 0x00000003975e7223 */ /* 0x080fe2000001083e */
[C---:B------:R-:W-:Y:S08]  /*13ea0*/  HMMA.16816.F32 R16, R40.reuse, R24, R16 ;  /* 0x000000182810723c */ /* 0x040ff00000001810 */
[----:B------:R-:W-:Y:S01]  /*13eb0*/  MUFU.EX2 R76, R76 ;  /* 0x0000004c004c7308 */ /* 0x000fe20000000800 */
[C---:B------:R-:W-:Y:S01]  /*13ec0*/  FMUL.FTZ R24, R34.reuse, R72 ;  /* 0x0000004822187220 */ /* 0x040fe20000410000 */
[--C-:B------:R-:W-:Y:S01]  /*13ed0*/  FFMA.FTZ R72, R53, R3, -R64.reuse ;  /* 0x0000000335487223 */ /* 0x100fe20000010840 */
        /* <DEDUP_REMOVED lines=9> */
[----:B------:R-:W-:Y:S01]  /*13f70*/  FFMA.FTZ R73, R31, R3, -R64 ;  /* 0x000000031f497223 */ /* 0x000fe20000010840 */
[----:B------:R-:W-:Y:S07]  /*13f80*/  FMUL.FTZ R31, R15, R71 ;  /* 0x000000470f1f7220 */ /* 0x000fee0000410000 */
[----:B------:R-:W4:Y:S01]  /*13f90*/  MUFU.EX2 R79, R79 ;  /* 0x0000004f004f7308 */ /* 0x000f220000000800 */
[C---:B---3--:R-:W-:Y:S03]  /*13fa0*/  HMMA.16816.F32 R24, R40.reuse, R44, R24 ;  /* 0x0000002c2818723c */ /* 0x048fe60000001818 */
[--C-:B------:R-:W-:Y:S01]  /*13fb0*/  FFMA.FTZ R44, R29, R3, -R62.reuse ;  /* 0x000000031d2c7223 */ /* 0x100fe2000001083e */
[----:B------:R-:W-:Y:S05]  /*13fc0*/  FMUL.FTZ R29, R34, R69 ;  /* 0x00000045221d7220 */ /* 0x000fea0000410000 */
[----:B------:R-:W-:Y:S01]  /*13fd0*/  MUFU.EX2 R72, R72 ;  /* 0x0000004800487308 */ /* 0x000fe20000000800 */
[-C--:B------:R-:W-:Y:S01]  /*13fe0*/  FFMA.FTZ R68, R197, R3.reuse, -R62 ;  /* 0x00000003c5447223 */ /* 0x080fe2000001083e */
[-C--:B------:R-:W-:Y:S01]  /*13ff0*/  FFMA.FTZ R69, R193, R3.reuse, -R64 ;  /* 0x00000003c1457223 */ /* 0x080fe20000010840 */
[--C-:B------:R-:W-:Y:S01]  /*14000*/  FFMA.FTZ R70, R191, R3, -R62.reuse ;  /* 0x00000003bf467223 */ /* 0x100fe2000001083e */
[----:B--2---:R-:W2:Y:S06]  /*14010*/  LDSM.16.MT88.4 R56, [R37+0x3800] ;  /* 0x003800002538783b */ /* 0x004eac0000004200 */
[----:B------:R3:W-:Y:S01]  /*14020*/  MUFU.EX2 R71, R44 ;  /* 0x0000002c00477308 */ /* 0x0007e20000000800 */
[----:B------:R-:W-:Y:S03]  /*14030*/  HMMA.16816.F32 R28, R40, R46, R28 ;  /* 0x0000002e281c723c */ /* 0x000fe6000000181c */
[----:B-1----:R-:W-:Y:S01]  /*14040*/  F2FP.F16.F32.PACK_AB R40, R82, R87 ;  /* 0x000000575228723e */ /* 0x002fe200000000ff */
[----:B------:R-:W-:Y:S01]  /*14050*/  FFMA.FTZ R75, R189, R3, -R62 ;  /* 0x00000003bd4b7223 */ /* 0x000fe2000001083e */
[----:B------:R-:W-:Y:S04]  /*14060*/  F2FP.F16.F32.PACK_AB R41, R80, R81 ;  /* 0x000000515029723e */ /* 0x000fe800000000ff */
[----:B------:R-:W1:Y:S01]  /*14070*/  MUFU.EX2 R73, R73 ;  /* 0x0000004900497308 */ /* 0x000e620000000800 */
[----:B------:R-:W-:Y:S01]  /*14080*/  F2FP.F16.F32.PACK_AB R42, R76, R77 ;  /* 0x0000004d4c2a723e */ /* 0x000fe200000000ff */
[----:B------:R-:W-:Y:S01]  /*14090*/  FFMA.FTZ R92, R15, R186, R92 ;  /* 0x000000ba0f5c7223 */ /* 0x000fe2000001005c */
[----:B----4-:R-:W-:Y:S07]  /*140a0*/  F2FP.F16.F32.PACK_AB R43, R74, R79 ;  /* 0x0000004f4a2b723e */ /* 0x010fee00000000ff */
[----:B------:R-:W4:Y:S01]  /*140b0*/  MUFU.EX2 R68, R68 ;  /* 0x0000004400447308 */ /* 0x000f220000000800 */
[-C--:B------:R-:W-:Y:S01]  /*140c0*/  FFMA.FTZ R15, R133, R3.reuse, -R64 ;  /* 0x00000003850f7223 */ /* 0x080fe20000010840 */
[-C--:B------:R-:W-:Y:S01]  /*140d0*/  FFMA.FTZ R98, R131, R3.reuse, -R62 ;  /* 0x0000000383627223 */ /* 0x080fe2000001083e */
[----:B---3--:R-:W3:Y:S07]  /*140e0*/  LDSM.16.MT88.4 R44, [R35+0x800] ;  /* 0x00080000232c783b */ /* 0x008eee0000004200 */
[----:B------:R-:W-:Y:S01]  /*140f0*/  MUFU.EX2 R78, R78 ;  /* 0x0000004e004e7308 */ /* 0x000fe20000000800 */
[----:B------:R-:W-:Y:S01]  /*14100*/  FADD.FTZ R131, R88, R92 ;  /* 0x0000005c58837221 */ /* 0x000fe20000010000 */
[C---:B------:R-:W-:Y:S08]  /*14110*/  HMMA.16816.F32 R16, R40.reuse, R48, R16 ;  /* 0x000000302810723c */ /* 0x040ff00000001810 */
[----:B------:R-:W2:Y:S01]  /*14120*/  MUFU.EX2 R69, R69 ;  /* 0x0000004500457308 */ /* 0x000ea20000000800 */
[-C--:B------:R-:W-:Y:S01]  /*14130*/  FFMA.FTZ R92, R101, R3.reuse, -R64 ;  /* 0x00000003655c7223 */ /* 0x080fe20000010840 */
[-CC-:B------:R-:W-:Y:S01]  /*14140*/  FFMA.FTZ R88, R129, R3.reuse, -R62.reuse ;  /* 0x0000000381587223 */ /* 0x180fe2000001083e */
[-CC-:B------:R-:W-:Y:S07]  /*14150*/  FFMA.FTZ R115, R115, R3.reuse, -R62.reuse ;  /* 0x0000000373737223 */ /* 0x180fee000001083e */
[----:B------:R-:W-:Y:S01]  /*14160*/  MUFU.EX2 R70, R70 ;  /* 0x0000004600467308 */ /* 0x000fe20000000800 */
[-CC-:B------:R-:W-:Y:S01]  /*14170*/  FFMA.FTZ R113, R113, R3.reuse, -R62.reuse ;  /* 0x0000000371717223 */ /* 0x180fe2000001083e */
[C---:B------:R-:W-:Y:S01]  /*14180*/  HMMA.16816.F32 R20, R40.reuse, R50, R20 ;  /* 0x000000322814723c */ /* 0x040fe20000001814 */
[----:B------:R-:W3:Y:S07]  /*14190*/  LDSM.16.MT88.4 R48, [R37+0x3c00] ;  /* 0x003c00002530783b */ /* 0x000eee0000004200 */
[----:B------:R-:W2:Y:S01]  /*141a0*/  MUFU.EX2 R75, R75 ;  /* 0x0000004b004b7308 */ /* 0x000ea20000000800 */
[--C-:B------:R-:W-:Y:S01]  /*141b0*/  FFMA.FTZ R107, R107, R3, -R62.reuse ;  /* 0x000000036b6b7223 */ /* 0x100fe2000001083e */
[----:B------:R-:W-:Y:S01]  /*141c0*/  FFMA.FTZ R141, R34, R183, R141 ;  /* 0x000000b7228d7223 */ /* 0x000fe2000001008d */
[-C--:B------:R-:W-:Y:S07]  /*141d0*/  FFMA.FTZ R97, R97, R3.reuse, -R62 ;  /* 0x0000000361617223 */ /* 0x080fee000001083e */
[----:B------:R-:W-:Y:S01]  /*141e0*/  MUFU.EX2 R83, R83 ;  /* 0x0000005300537308 */ /* 0x000fe20000000800 */
[----:B------:R-:W-:Y:S01]  /*141f0*/  ISETP.GT.AND P0, PT, R181, R160, PT ;  /* 0x000000a0b500720c */ /* 0x000fe20003f04270 */
[C---:B-----5:R-:W-:Y:S08]  /*14200*/  HMMA.16816.F32 R24, R40.reuse, R52, R24 ;  /* 0x000000342818723c */ /* 0x060ff00000001818 */
[----:B------:R-:W-:Y:S01]  /*14210*/  MUFU.EX2 R96, R96 ;  /* 0x0000006000607308 */ /* 0x000fe20000000800 */
[----:B------:R-:W-:Y:S01]  /*14220*/  FADD.FTZ R34, R90, R141 ;  /* 0x0000008d5a227221 */ /* 0x000fe20000010000 */
[-C--:B------:R-:W-:Y:S01]  /*14230*/  FFMA.FTZ R90, R139, R3.reuse, -R64 ;  /* 0x000000038b5a7223 */ /* 0x080fe20000010840 */
[----:B------:R-:W-:Y:S07]  /*14240*/  FFMA.FTZ R63, R63, R3, -R62 ;  /* 0x000000033f3f7223 */ /* 0x000fee000001083e */
[----:B------:R-:W-:Y:S01]  /*14250*/  MUFU.EX2 R15, R15 ;  /* 0x0000000f000f7308 */ /* 0x000fe20000000800 */
[----:B------:R-:W-:Y:S01]  /*14260*/  FADD.FTZ R137, R137, R34 ;  /* 0x0000002289897221 */ /* 0x000fe20000010000 */
[----:B------:R-:W-:Y:S01]  /*14270*/  HMMA.16816.F32 R28, R40, R54, R28 ;  /* 0x00000036281c723c */ /* 0x000fe2000000181c */
[----:B------:R-:W5:Y:S07]  /*14280*/  LDSM.16.MT88.4 R52, [R35+0xc00] ;  /* 0x000c00002334783b */ /* 0x000f6e0000004200 */
[----:B------:R-:W-:Y:S01]  /*14290*/  MUFU.EX2 R94, R94 ;  /* 0x0000005e005e7308 */ /* 0x000fe20000000800 */
[----:B-1----:R-:W-:Y:S01]  /*142a0*/  F2FP.F16.F32.PACK_AB R40, R73, R72 ;  /* 0x000000484928723e */ /* 0x002fe200000000ff */
[----:B------:R-:W-:Y:S01]  /*142b0*/  FADD.FTZ R66, R66, R137 ;  /* 0x0000008942427221 */ /* 0x000fe20000010000 */
[----:B----4-:R-:W-:Y:S01]  /*142c0*/  F2FP.F16.F32.PACK_AB R41, R68, R71 ;  /* 0x000000474429723e */ /* 0x010fe200000000ff */
[-C--:B------:R-:W-:Y:S01]  /*142d0*/  FFMA.FTZ R34, R127, R3.reuse, -R64 ;  /* 0x000000037f227223 */ /* 0x080fe20000010840 */
[----:B--2---:R-:W-:Y:S05]  /*142e0*/  F2FP.F16.F32.PACK_AB R42, R69, R78 ;  /* 0x0000004e452a723e */ /* 0x004fea00000000ff */
[----:B------:R-:W-:Y:S01]  /*142f0*/  MUFU.EX2 R90, R90 ;  /* 0x0000005a005a7308 */ /* 0x000fe20000000800 */
[----:B------:R-:W-:Y:S01]  /*14300*/  F2FP.F16.F32.PACK_AB R43, R75, R70 ;  /* 0x000000464b2b723e */ /* 0x000fe200000000ff */
[-CC-:B------:R-:W-:Y:S08]  /*14310*/  FFMA.FTZ R11, R11, R3.reuse, -R62.reuse ;  /* 0x000000030b0b7223 */ /* 0x180ff0000001083e */
[----:B------:R-:W-:Y:S01]  /*14320*/  MUFU.EX2 R34, R34 ;  /* 0x0000002200227308 */ /* 0x000fe20000000800 */
[C---:B------:R-:W-:Y:S09]  /*14330*/  HMMA.16816.F32 R16, R40.reuse, R56, R16 ;  /* 0x000000382810723c */ /* 0x040ff20000001810 */
[----:B------:R-:W1:Y:S01]  /*14340*/  MUFU.EX2 R56, R185 ;  /* 0x000000b900387308 */ /* 0x000e620000000800 */
[-C--:B------:R-:W-:Y:S09]  /*14350*/  FFMA.FTZ R57, R149, R3.reuse, -R62 ;  /* 0x0000000395397223 */ /* 0x080ff2000001083e */
        /* <DEDUP_REMOVED lines=11> */
[----:B------:R-:W5:Y:S01]  /*14410*/  MUFU.EX2 R88, R88 ;  /* 0x0000005800587308 */ /* 0x000f620000000800 */
[----:B-1----:R-:W-:Y:S02]  /*14420*/  F2FP.F16.F32.PACK_AB R40, R56, R83 ;  /* 0x000000533828723e */ /* 0x002fe400000000ff */
[----:B--2---:R-:W-:Y:S07]  /*14430*/  F2FP.F16.F32.PACK_AB R41, R57, R94 ;  /* 0x0000005e3929723e */ /* 0x004fee00000000ff */
[----:B------:R-:W-:Y:S01]  /*14440*/  MUFU.EX2 R92, R92 ;  /* 0x0000005c005c7308 */ /* 0x000fe20000000800 */
        /* <DEDUP_REMOVED lines=11> */
[----:B------:R-:W-:Y:S07]  /*14500*/  FADD.FTZ R82, R82, R49 ;  /* 0x0000003152527221 */ /* 0x000fee0000010000 */
[----:B------:R-:W-:Y:S01]  /*14510*/  MUFU.EX2 R81, R86 ;  /* 0x0000005600517308 */ /* 0x000fe20000000800 */
[----:B------:R-:W2:Y:S01]  /*14520*/  LDSM.16.MT88.4 R48, [R35+0x1000] ;  /* 0x001000002330783b */ /* 0x000ea20000004200 */
[----:B------:R-:W-:Y:S01]  /*14530*/  FADD.FTZ R80, R80, R87 ;  /* 0x0000005750507221 */ /* 0x000fe20000010000 */
[C---:B-----5:R-:W-:Y:S07]  /*14540*/  HMMA.16816.F32 R24, R40.reuse, R52, R24 ;  /* 0x000000342818723c */ /* 0x060fee0000001818 */
[----:B------:R-:W3:Y:S01]  /*14550*/  MUFU.EX2 R66, R66 ;  /* 0x0000004200427308 */ /* 0x000ee20000000800 */
[----:B------:R-:W-:Y:S01]  /*14560*/  FADD.FTZ R79, R79, R80 ;  /* 0x000000504f4f7221 */ /* 0x000fe20000010000 */
[----:B------:R-:W-:Y:S01]  /*14570*/  FADD.FTZ R77, R77, R82 ;  /* 0x000000524d4d7221 */ /* 0x000fe20000010000 */
[-CC-:B------:R-:W-:Y:S01]  /*14580*/  FFMA.FTZ R87, R119, R3.reuse, -R64.reuse ;  /* 0x0000000377577223 */ /* 0x180fe20000010840 */
[-C--:B------:R-:W-:Y:S01]  /*14590*/  FFMA.FTZ R80, R117, R3.reuse, -R64 ;  /* 0x0000000375507223 */ /* 0x080fe20000010840 */
[----:B------:R-:W-:Y:S01]  /*145a0*/  FFMA.FTZ R82, R105, R3, -R62 ;  /* 0x0000000369527223 */ /* 0x000fe2000001083e */
[----:B------:R-:W-:Y:S01]  /*145b0*/  HMMA.16816.F32 R28, R40, R54, R28 ;  /* 0x00000036281c723c */ /* 0x000fe2000000181c */
[----:B------:R-:W4:Y:S02]  /*145c0*/  LDSM.16.MT88.4 R52, [R37+0x4400] ;  /* 0x004400002534783b */ /* 0x000f240000004200 */
[----:B------:R-:W-:Y:S01]  /*145d0*/  F2FP.F16.F32.PACK_AB R40, R15, R90 ;  /* 0x0000005a0f28723e */ /* 0x000fe200000000ff */
[----:B------:R-:W-:Y:S01]  /*145e0*/  FADD.FTZ R77, R76, R77 ;  /* 0x0000004d4c4d7221 */ /* 0x000fe20000010000 */
[----:B------:R-:W-:Y:S01]  /*145f0*/  F2FP.F16.F32.PACK_AB R41, R88, R129 ;  /* 0x000000815829723e */ /* 0x000fe200000000ff */
[----:B------:R-:W-:Y:S01]  /*14600*/  FADD.FTZ R76, R74, R79 ;  /* 0x0000004f4a4c7221 */ /* 0x000fe20000010000 */
[----:B-1----:R-:W-:Y:S01]  /*14610*/  F2FP.F16.F32.PACK_AB R42, R123, R34 ;  /* 0x000000227b2a723e */ /* 0x002fe200000000ff */
[----:B------:R-:W-:Y:S01]  /*14620*/  FFMA.FTZ R79, R111, R3, -R64 ;  /* 0x000000036f4f7223 */ /* 0x000fe20000010840 */
[----:B---3--:R-:W-:Y:S01]  /*14630*/  F2FP.F16.F32.PACK_AB R43, R66, R81 ;  /* 0x00000051422b723e */ /* 0x008fe200000000ff */
[----:B------:R-:W-:Y:S01]  /*14640*/  MUFU.EX2 R87, R87 ;  /* 0x0000005700577308 */ /* 0x000fe20000000800 */
[-C--:B------:R-:W-:Y:S09]  /*14650*/  FFMA.FTZ R86, R99, R3.reuse, -R62 ;  /* 0x0000000363567223 */ /* 0x080ff2000001083e */
[----:B------:R-:W1:Y:S01]  /*14660*/  MUFU.EX2 R80, R80 ;  /* 0x0000005000507308 */ /* 0x000e620000000800 */
[C---:B------:R-:W-:Y:S09]  /*14670*/  HMMA.16816.F32 R16, R40.reuse, R44, R16 ;  /* 0x0000002c2810723c */ /* 0x040ff20000001810 */
[----:B------:R-:W-:Y:S01]  /*14680*/  MUFU.EX2 R74, R115 ;  /* 0x00000073004a7308 */ /* 0x000fe20000000800 */
[----:B------:R-:W-:Y:S01]  /*14690*/  FADD.FTZ R44, R72, R77 ;  /* 0x0000004d482c7221 */ /* 0x000fe20000010000 */
[----:B------:R-:W-:Y:S01]  /*146a0*/  FADD.FTZ R45, R71, R76 ;  /* 0x0000004c472d7221 */ /* 0x000fe20000010000 */
[----:B------:R-:W-:Y:S07]  /*146b0*/  FFMA.FTZ R72, R109, R3, -R64 ;  /* 0x000000036d487223 */ /* 0x000fee0000010840 */
[----:B------:R3:W-:Y:S01]  /*146c0*/  MUFU.EX2 R71, R79 ;  /* 0x0000004f00477308 */ /* 0x0007e20000000800 */
[----:B------:R-:W-:Y:S01]  /*146d0*/  FADD.FTZ R73, R73, R44 ;  /* 0x0000002c49497221 */ /* 0x000fe20000010000 */
[C---:B------:R-:W-:Y:S08]  /*146e0*/  HMMA.16816.F32 R20, R40.reuse, R46, R20 ;  /* 0x0000002e2814723c */ /* 0x040ff00000001814 */
[----:B------:R-:W5:Y:S01]  /*146f0*/  MUFU.EX2 R111, R113 ;  /* 0x00000071006f7308 */ /* 0x000f620000000800 */
[----:B------:R-:W-:Y:S01]  /*14700*/  FADD.FTZ R77, R68, R45 ;  /* 0x0000002d444d7221 */ /* 0x000fe20000010000 */
[----:B------:R-:W-:Y:S01]  /*14710*/  FADD.FTZ R78, R78, R73 ;  /* 0x000000494e4e7221 */ /* 0x000fe20000010000 */
[----:B------:R-:W4:Y:S07]  /*14720*/  LDSM.16.MT88.4 R44, [R35+0x1400] ;  /* 0x00140000232c783b */ /* 0x000f2e0000004200 */
[----:B------:R-:W5:Y:S01]  /*14730*/  MUFU.EX2 R72, R72 ;  /* 0x0000004800487308 */ /* 0x000f620000000800 */
[----:B------:R-:W-:Y:S01]  /*14740*/  FADD.FTZ R70, R70, R77 ;  /* 0x0000004d46467221 */ /* 0x000fe20000010000 */
[C---:B--2---:R-:W-:Y:S08]  /*14750*/  HMMA.16816.F32 R24, R40.reuse, R48, R24 ;  /* 0x000000302818723c */ /* 0x044ff00000001818 */
[----:B------:R-:W-:Y:S01]  /*14760*/  MUFU.EX2 R73, R107 ;  /* 0x0000006b00497308 */ /* 0x000fe20000000800 */
[----:B------:R-:W-:Y:S01]  /*14770*/  FADD.FTZ R48, R69, R78 ;  /* 0x0000004e45307221 */ /* 0x000fe20000010000 */
[----:B------:R-:W-:Y:S01]  /*14780*/  FADD.FTZ R69, R75, R70 ;  /* 0x000000464b457221 */ /* 0x000fe20000010000 */
[----:B---3--:R-:W-:Y:S07]  /*14790*/  LDSM.16.MT88.4 R76, [R37+0x4c00] ;  /* 0x004c0000254c783b */ /* 0x008fee0000004200 */
[----:B------:R-:W2:Y:S01]  /*147a0*/  MUFU.EX2 R82, R82 ;  /* 0x0000005200527308 */ /* 0x000ea20000000800 */
[----:B------:R-:W-:Y:S01]  /*147b0*/  FADD.FTZ R83, R83, R48 ;  /* 0x0000003053537221 */ /* 0x000fe20000010000 */
[----:B------:R-:W-:Y:S08]  /*147c0*/  HMMA.16816.F32 R28, R40, R50, R28 ;  /* 0x00000032281c723c */ /* 0x000ff0000000181c */
[----:B------:R-:W3:Y:S01]  /*147d0*/  MUFU.EX2 R75, R103 ;  /* 0x00000067004b7308 */ /* 0x000ee20000000800 */
[----:B-1----:R-:W-:Y:S01]  /*147e0*/  F2FP.F16.F32.PACK_AB R40, R80, R87 ;  /* 0x000000575028723e */ /* 0x002fe200000000ff */
[----:B------:R-:W-:Y:S01]  /*147f0*/  FADD.FTZ R94, R94, R69 ;  /* 0x000000455e5e7221 */ /* 0x000fe20000010000 */
[----:B------:R-:W1:Y:S01]  /*14800*/  LDSM.16.MT88.4 R48, [R37+0x4800] ;  /* 0x004800002530783b */ /* 0x000e620000004200 */
[----:B-----5:R-:W-:Y:S01]  /*14810*/  F2FP.F16.F32.PACK_AB R41, R111, R74 ;  /* 0x0000004a6f29723e */ /* 0x020fe200000000ff */
[--C-:B------:R-:W-:Y:S01]  /*14820*/  FFMA.FTZ R68, R95, R3, -R64.reuse ;  /* 0x000000035f447223 */ /* 0x100fe20000010840 */
[----:B------:R-:W-:Y:S01]  /*14830*/  F2FP.F16.F32.PACK_AB R42, R72, R71 ;  /* 0x00000047482a723e */ /* 0x000fe200000000ff */
[-CC-:B------:R-:W-:Y:S03]  /*14840*/  FFMA.FTZ R69, R93, R3.reuse, -R64.reuse ;  /* 0x000000035d457223 */ /* 0x180fe60000010840 */
[----:B------:R-:W-:Y:S01]  /*14850*/  MUFU.EX2 R86, R86 ;  /* 0x0000005600567308 */ /* 0x000fe20000000800 */
[----:B------:R-:W-:Y:S01]  /*14860*/  FFMA.FTZ R64, R38, R3, -R64 ;  /* 0x0000000326407223 */ /* 0x000fe20000010840 */
[----:B--2---:R-:W-:Y:S08]  /*14870*/  F2FP.F16.F32.PACK_AB R43, R82, R73 ;  /* 0x00000049522b723e */ /* 0x004ff000000000ff */
[----:B------:R-:W2:Y:S10]  /*14880*/  MUFU.EX2 R95, R97 ;  /* 0x00000061005f7308 */ /* 0x000eb40000000800 */
[----:B------:R-:W-:Y:S01]  /*14890*/  MUFU.EX2 R93, R68 ;  /* 0x00000044005d7308 */ /* 0x000fe20000000800 */
[C---:B----4-:R-:W-:Y:S03]  /*148a0*/  HMMA.16816.F32 R16, R40.reuse, R52, R16 ;  /* 0x000000342810723c */ /* 0x050fe60000001810 */
[----:B------:R-:W-:Y:S01]  /*148b0*/  FADD.FTZ R52, R56, R83 ;  /* 0x0000005338347221 */ /* 0x000fe20000010000 */
[----:B------:R-:W-:Y:S01]  /*148c0*/  FADD.FTZ R53, R57, R94 ;  /* 0x0000005e39357221 */ /* 0x000fe20000010000 */
[-CC-:B------:R-:W-:Y:S01]  /*148d0*/  FFMA.FTZ R57, R91, R3.reuse, -R62.reuse ;  /* 0x000000035b397223 */ /* 0x180fe2000001083e */
[-C--:B------:R-:W-:Y:S01]  /*148e0*/  FFMA.FTZ R94, R89, R3.reuse, -R62 ;  /* 0x00000003595e7223 */ /* 0x080fe2000001083e */
[----:B------:R-:W-:Y:S01]  /*148f0*/  FADD.FTZ R147, R147, R52 ;  /* 0x0000003493937221 */ /* 0x000fe20000010000 */
[C---:B------:R-:W-:Y:S01]  /*14900*/  HMMA.16816.F32 R20, R40.reuse, R54, R20 ;  /* 0x000000362814723c */ /* 0x040fe20000001814 */
[----:B------:R-:W4:Y:S02]  /*14910*/  MUFU.EX2 R56, R69 ;  /* 0x0000004500387308 */ /* 0x000f240000000800 */
[----:B------:R-:W-:Y:S01]  /*14920*/  FADD.FTZ R96, R96, R53 ;  /* 0x0000003560607221 */ /* 0x000fe20000010000 */
[----:B------:R-:W-:Y:S01]  /*14930*/  FADD.FTZ R147, R58, R147 ;  /* 0x000000933a937221 */ /* 0x000fe20000010000 */
[----:B------:R-:W5:Y:S06]  /*14940*/  LDSM.16.MT88.4 R52, [R35+0x1800] ;  /* 0x001800002334783b */ /* 0x000f6c0000004200 */
[----:B------:R-:W-:Y:S01]  /*14950*/  MUFU.EX2 R57, R57 ;  /* 0x0000003900397308 */ /* 0x000fe20000000800 */
[----:B------:R-:W-:Y:S01]  /*14960*/  FADD.FTZ R96, R59, R96 ;  /* 0x000000603b607221 */ /* 0x000fe20000010000 */
[C---:B------:R-:W-:Y:S08]  /*14970*/  HMMA.16816.F32 R24, R40.reuse, R44, R24 ;  /* 0x0000002c2818723c */ /* 0x040ff00000001818 */
[----:B------:R-:W1:Y:S01]  /*14980*/  MUFU.EX2 R94, R94 ;  /* 0x0000005e005e7308 */ /* 0x000e620000000800 */
[-C--:B------:R-:W-:Y:S01]  /*14990*/  FFMA.FTZ R44, R61, R3.reuse, -R62 ;  /* 0x000000033d2c7223 */ /* 0x080fe2000001083e */
[----:B------:R-:W-:Y:S01]  /*149a0*/  FADD.FTZ R90, R90, R147 ;  /* 0x000000935a5a7221 */ /* 0x000fe20000010000 */
[----:B------:R-:W-:Y:S01]  /*149b0*/  FADD.FTZ R129, R129, R96 ;  /* 0x0000006081817221 */ /* 0x000fe20000010000 */
[----:B------:R-:W-:Y:S06]  /*149c0*/  FFMA.FTZ R62, R14, R3, -R62 ;  /* 0x000000030e3e7223 */ /* 0x000fec000001083e */
[----:B------:R5:W-:Y:S01]  /*149d0*/  MUFU.EX2 R38, R44 ;  /* 0x0000002c00267308 */ /* 0x000be20000000800 */
[----:B------:R-:W-:Y:S03]  /*149e0*/  HMMA.16816.F32 R28, R40, R46, R28 ;  /* 0x0000002e281c723c */ /* 0x000fe6000000181c */
[----:B---3--:R-:W-:Y:S01]  /*149f0*/  F2FP.F16.F32.PACK_AB R40, R92, R75 ;  /* 0x0000004b5c28723e */ /* 0x008fe200000000ff */
[----:B------:R-:W-:Y:S01]  /*14a00*/  FADD.FTZ R45, R15, R90 ;  /* 0x0000005a0f2d7221 */ /* 0x000fe20000010000 */
[----:B--2---:R-:W-:Y:S01]  /*14a10*/  F2FP.F16.F32.PACK_AB R41, R95, R86 ;  /* 0x000000565f29723e */ /* 0x004fe200000000ff */
[----:B------:R-:W-:Y:S01]  /*14a20*/  FADD.FTZ R88, R88, R129 ;  /* 0x0000008158587221 */ /* 0x000fe20000010000 */
[----:B----4-:R-:W-:Y:S01]  /*14a30*/  F2FP.F16.F32.PACK_AB R42, R56, R93 ;  /* 0x0000005d382a723e */ /* 0x010fe200000000ff */
[----:B------:R-:W-:Y:S01]  /*14a40*/  FADD.FTZ R34, R34, R45 ;  /* 0x0000002d22227221 */ /* 0x000fe20000010000 */
[----:B-1----:R-:W-:Y:S01]  /*14a50*/  F2FP.F16.F32.PACK_AB R43, R94, R57 ;  /* 0x000000395e2b723e */ /* 0x002fe200000000ff */
[----:B------:R-:W-:Y:S01]  /*14a60*/  FADD.FTZ R81, R81, R88 ;  /* 0x0000005851517221 */ /* 0x000fe20000010000 */
[----:B------:R-:W-:Y:S01]  /*14a70*/  MUFU.EX2 R58, R67 ;  /* 0x00000043003a7308 */ /* 0x000fe20000000800 */
[----:B------:R-:W-:Y:S01]  /*14a80*/  FADD.FTZ R14, R123, R34 ;  /* 0x000000227b0e7221 */ /* 0x000fe20000010000 */
[----:B-----5:R-:W1:Y:S01]  /*14a90*/  LDSM.16.MT88.4 R44, [R35+0x1c00] ;  /* 0x001c0000232c783b */ /* 0x020e620000004200 */
[----:B------:R-:W-:Y:S07]  /*14aa0*/  FADD.FTZ R81, R66, R81 ;  /* 0x0000005142517221 */ /* 0x000fee0000010000 */
[----:B------:R-:W2:Y:S01]  /*14ab0*/  MUFU.EX2 R59, R65 ;  /* 0x00000041003b7308 */ /* 0x000ea20000000800 */
[C---:B------:R-:W-:Y:S09]  /*14ac0*/  HMMA.16816.F32 R16, R40.reuse, R48, R16 ;  /* 0x000000302810723c */ /* 0x040ff20000001810 */
[----:B------:R-:W3:Y:S01]  /*14ad0*/  MUFU.EX2 R61, R63 ;  /* 0x0000003f003d7308 */ /* 0x000ee20000000800 */
[----:B------:R-:W-:Y:S01]  /*14ae0*/  FADD.FTZ R87, R87, R14 ;  /* 0x0000000e57577221 */ /* 0x000fe20000010000 */
[----:B------:R-:W-:Y:S08]  /*14af0*/  FADD.FTZ R14, R74, R81 ;  /* 0x000000514a0e7221 */ /* 0x000ff00000010000 */
[----:B------:R-:W-:Y:S01]  /*14b00*/  MUFU.EX2 R15, R60 ;  /* 0x0000003c000f7308 */ /* 0x000fe20000000800 */
[C---:B------:R-:W-:Y:S09]  /*14b10*/  HMMA.16816.F32 R20, R40.reuse, R50, R20 ;  /* 0x000000322814723c */ /* 0x040ff20000001814 */
[----:B------:R-:W4:Y:S01]  /*14b20*/  MUFU.EX2 R64, R64 ;  /* 0x0000004000407308 */ /* 0x000f220000000800 */
[----:B------:R-:W-:Y:S01]  /*14b30*/  FADD.FTZ R80, R80, R87 ;  /* 0x0000005750507221 */ /* 0x000fe20000010000 */
[----:B------:R-:W-:Y:S02]  /*14b40*/  IMAD.MOV.U32 R87, RZ, RZ, R0 ;  /* 0x000000ffff577224 */ /* 0x000fe400078e0000 */
[----:B------:R-:W-:Y:S06]  /*14b50*/  FADD.FTZ R14, R111, R14 ;  /* 0x0000000e6f0e7221 */ /* 0x000fec0000010000 */
[----:B------:R5:W-:Y:S01]  /*14b60*/  MUFU.EX2 R3, R11 ;  /* 0x0000000b00037308 */ /* 0x000be20000000800 */
[C---:B------:R-:W-:Y:S09]  /*14b70*/  HMMA.16816.F32 R24, R40.reuse, R52, R24 ;  /* 0x000000342818723c */ /* 0x040ff20000001818 */
[----:B------:R-:W1:Y:S01]  /*14b80*/  MUFU.EX2 R62, R62 ;  /* 0x0000003e003e7308 */ /* 0x000e620000000800 */
[----:B------:R-:W-:Y:S01]  /*14b90*/  FADD.FTZ R37, R71, R80 ;  /* 0x0000005047257221 */ /* 0x000fe20000010000 */
[----:B--2---:R-:W-:Y:S02]  /*14ba0*/  F2FP.F16.F32.PACK_AB R68, R59, R58 ;  /* 0x0000003a3b44723e */ /* 0x004fe400000000ff */
[----:B---3--:R-:W-:Y:S01]  /*14bb0*/  F2FP.F16.F32.PACK_AB R69, R38, R61 ;  /* 0x0000003d2645723e */ /* 0x008fe200000000ff */
[----:B------:R-:W-:Y:S03]  /*14bc0*/  HMMA.16816.F32 R28, R40, R54, R28 ;  /* 0x00000036281c723c */ /* 0x000fe6000000181c */
[----:B----4-:R-:W-:Y:S01]  /*14bd0*/  F2FP.F16.F32.PACK_AB R70, R64, R15 ;  /* 0x0000000f4046723e */ /* 0x010fe200000000ff */
[----:B------:R-:W-:Y:S01]  /*14be0*/  FADD.FTZ R72, R72, R37 ;  /* 0x0000002548487221 */ /* 0x000fe20000010000 */
[----:B-----5:R-:W-:Y:S03]  /*14bf0*/  FADD.FTZ R11, R73, R14 ;  /* 0x0000000e490b7221 */ /* 0x020fe60000010000 */
[----:B------:R-:W-:Y:S01]  /*14c00*/  FADD.FTZ R75, R75, R72 ;  /* 0x000000484b4b7221 */ /* 0x000fe20000010000 */
[----:B-1----:R-:W-:Y:S01]  /*14c10*/  F2FP.F16.F32.PACK_AB R71, R62, R3 ;  /* 0x000000033e47723e */ /* 0x002fe200000000ff */
[----:B------:R-:W-:Y:S02]  /*14c20*/  FADD.FTZ R11, R82, R11 ;  /* 0x0000000b520b7221 */ /* 0x000fe40000010000 */
[----:B------:R-:W-:Y:S02]  /*14c30*/  FADD.FTZ R92, R92, R75 ;  /* 0x0000004b5c5c7221 */ /* 0x000fe40000010000 */
[----:B------:R-:W-:Y:S01]  /*14c40*/  FADD.FTZ R14, R86, R11 ;  /* 0x0000000b560e7221 */ /* 0x000fe20000010000 */
[----:B------:R-:W-:Y:S01]  /*14c50*/  IMAD.MOV.U32 R86, RZ, RZ, R2 ;  /* 0x000000ffff567224 */ /* 0x000fe200078e0002 */
        /* <DEDUP_REMOVED lines=18> */
.L_x_9412:
        /* <DEDUP_REMOVED lines=10> */
.L_x_9429:
[----:B------:R-:W2:Y:S01]  /*14e20*/  S2R R3, SR_CgaCtaId ;  /* 0x0000000000037919 */ /* 0x000ea20000008800 */
[----:B------:R-:W1:Y:S01]  /*14e30*/  MUFU.RCP R5, R6 ;  /* 0x0000000600057308 */ /* 0x000e620000001000 */
[----:B----4-:R-:W-:Y:S01]  /*14e40*/  FADD.FTZ R11, R8, R11 ;  /* 0x0000000b080b7221 */ /* 0x010fe20000010000 */
[----:B---3--:R-:W-:Y:S01]  /*14e50*/  MOV R8, 0x400 ;  /* 0x0000040000087802 */ /* 0x008fe20000000f00 */
[----:B------:R-:W3:Y:S01]  /*14e60*/  S2R R4, SR_TID.X ;  /* 0x0000000000047919 */ /* 0x000ee20000002100 */
[----:B------:R-:W-:Y:S02]  /*14e70*/  FSETP.NE.FTZ.AND P3, PT, R6, RZ, PT ;  /* 0x000000ff0600720b */ /* 0x000fe40003f75000 */
[----:B------:R-:W-:Y:S02]  /*14e80*/  FSETP.NE.FTZ.AND P2, PT, R11, RZ, PT ;  /* 0x000000ff0b00720b */ /* 0x000fe40003f55000 */
[----:B------:R-:W4:Y:S01]  /*14e90*/  MUFU.RCP R9, R11 ;  /* 0x0000000b00097308 */ /* 0x000f220000001000 */
        /* <DEDUP_REMOVED lines=9> */
[----:B--2---:R-:W-:Y:S02]  /*14f30*/  LEA R3, R3, R8, 0x18 ;  /* 0x0000000803037211 */ /* 0x004fe400078ec0ff */
[----:B----4-:R-:W-:-:S02]  /*14f40*/  FSEL R9, R9, 1, P2 ;  /* 0x3f80000009097808 */ /* 0x010fc40001000000 */
[C---:B---3--:R-:W-:Y:S01]  /*14f50*/  SHF.L.U32 R8, R4.reuse, 0x1, RZ ;  /* 0x0000000104087819 */ /* 0x048fe200000006ff */
[C---:B------:R-:W-:Y:S01]  /*14f60*/  IMAD.SHL.U32 R10, R4.reuse, 0x4, RZ ;  /* 0x00000004040a7824 */ /* 0x040fe200078e00ff */
[----:B------:R-:W-:Y:S01]  /*14f70*/  SHF.L.U32 R13, R4, 0x3, RZ ;  /* 0x00000003040d7819 */ /* 0x000fe200000006ff */
        /* <DEDUP_REMOVED lines=9> */
[----:B------:R-:W-:Y:S01]  /*15010*/  F2FP.F16.F32.PACK_AB R68, R5, R68 ;  /* 0x000000440544723e */ /* 0x000fe200000000ff */
[C---:B------:R-:W-:Y:S01]  /*15020*/  FMUL.FTZ R75, R9.reuse, R75 ;  /* 0x0000004b094b7220 */ /* 0x040fe20000410000 */
[----:B------:R-:W-:Y:S01]  /*15030*/  LOP3.LUT R8, R8, R15, RZ, 0xfc, !PT ;  /* 0x0000000f08087212 */ /* 0x000fe200078efcff */
[C---:B------:R-:W-:Y:S01]  /*15040*/  FMUL.FTZ R70, R9.reuse, R70 ;  /* 0x0000004609467220 */ /* 0x040fe20000410000 */
[----:B------:R-:W-:Y:S01]  /*15050*/  LOP3.LUT R5, R10, 0x40, RZ, 0xc0, !PT ;  /* 0x000000400a057812 */ /* 0x000fe200078ec0ff */
[----:B------:R-:W-:Y:S01]  /*15060*/  FMUL.FTZ R9, R9, R71 ;  /* 0x0000004709097220 */ /* 0x000fe20000410000 */
[----:B------:R-:W-:-:S02]  /*15070*/  LEA R17, R8, R3, 0x1 ;  /* 0x0000000308117211 */ /* 0x000fc400078e08ff */
        /* <DEDUP_REMOVED lines=29> */
[----:B------:R-:W-:Y:S01]  /*15250*/  MOV R5, 0x7f800000 ;  /* 0x7f80000000057802 */ /* 0x000fe20000000f00 */
[----:B------:R-:W-:Y:S01]  /*15260*/  IMAD.MOV.U32 R12, RZ, RZ, 0x7f800000 ;  /* 0x7f800000ff0c7424 */ /* 0x000fe200078e00ff */
[----:B------:R-:W-:Y:S01]  /*15270*/  LOP3.LUT R14, R14, 0x1f20, R13, 0xf8, !PT ;  /* 0x00001f200e0e7812 */ /* 0x000fe200078ef80d */
[----:B------:R-:W-:Y:S01]  /*15280*/  BSSY.RECONVERGENT B0, `(.L_x_9421) ;  /* 0x0000010000007945 */ /* 0x000fe20003800200 */
[----:B-----5:R-:W-:Y:S01]  /*15290*/  @P3 FFMA.FTZ R5, R7, R2, R10 ;  /* 0x0000000207053223 */ /* 0x020fe2000001000a */
[----:B------:R-:W-:Y:S01]  /*152a0*/  IMAD.U32 R2, RZ, RZ, UR11 ;  /* 0x0000000bff027e24 */ /* 0x000fe2000f8e00ff */
[----:B------:R-:W-:Y:S01]  /*152b0*/  LEA R6, R14, R3, 0x1 ;  /* 0x000000030e067211 */ /* 0x000fe200078e08ff */
[----:B---3--:R-:W-:-:S04]  /*152c0*/  @P2 FMUL.FTZ R9, R11, 0.69314718246459960938 ;  /* 0x3f3172180b092820 */ /* 0x008fc80000410000 */
[----:B------:R-:W-:Y:S01]  /*152d0*/  @P2 FFMA.FTZ R12, R7, R0, R9 ;  /* 0x00000000070c2223 */ /* 0x000fe20000010009 */
[----:B------:R-:W-:Y:S02]  /*152e0*/  @P0 IMAD R0, R21, R170, RZ ;  /* 0x000000aa15000224 */ /* 0x000fe400078e02ff */
[----:B--2---:R-:W-:-:S04]  /*152f0*/  @!P1 IMAD R23, R23, UR10, R168 ;  /* 0x0000000a17179c24 */ /* 0x004fc8000f8e02a8 */
[----:B----4-:R-:W-:Y:S02]  /*15300*/  @!P1 IMAD R7, R23, R8, RZ ;  /* 0x0000000817079224 */ /* 0x010fe400078e02ff */
[----:B------:R-:W-:Y:S01]  /*15310*/  @P0 IMAD.WIDE.U32 R22, R20, R170, RZ ;  /* 0x000000aa14160225 */ /* 0x000fe200078e00ff */
[----:B------:R-:W-:Y:S06]  /*15320*/  @!P1 BRA `(.L_x_9422) ;  /* 0x0000000000149947 */ /* 0x000fec0003800000 */
[----:B------:R-:W2:Y:S04]  /*15330*/  @!P0 LD.E R3, desc[UR4][R84.64+0xb4] ;  /* 0x0000b40454038980 */ /* 0x000ea8000c101900 */
[----:B------:R-:W3:Y:S01]  /*15340*/  LD.E R7, desc[UR4][R84.64+0xd4] ;  /* 0x0000d40454077980 */ /* 0x000ee2000c101900 */
[----:B--2---:R-:W-:Y:S02]  /*15350*/  @!P0 IMAD R170, R3, UR10, RZ ;  /* 0x0000000a03aa8c24 */ /* 0x004fe4000f8e02ff */
[----:B---3--:R-:W-:-:S05]  /*15360*/  IMAD R7, R7, R168, RZ ;  /* 0x000000a807077224 */ /* 0x008fca00078e02ff */
[----:B------:R-:W-:Y:S02]  /*15370*/  IADD3 R7, PT, PT, R7, R170, RZ ;  /* 0x000000aa07077210 */ /* 0x000fe40007ffe0ff */
.L_x_9422:
[----:B------:R-:W-:Y:S05]  /*15380*/  BSYNC.RECONVERGENT B0 ;  /* 0x0000000000007941 */ /* 0x000fea0003800200 */
.L_x_9421:
        /* <DEDUP_REMOVED lines=17> */
[C---:B-1----:R-:W-:Y:S01]  /*154a0*/  IADD3 R6, P1, PT, R15.reuse, R14, RZ ;  /* 0x0000000e0f067210 */ /* 0x042fe20007f3e0ff */
[C---:B------:R-:W-:Y:S01]  /*154b0*/  VIADD R7, R15.reuse, 0x8 ;  /* 0x000000080f077836 */ /* 0x040fe20000000000 */
[----:B------:R-:W-:-:S04]  /*154c0*/  ISETP.GE.AND P3, PT, R15, R4, PT ;  /* 0x000000040f00720c */ /* 0x000fc80003f66270 */
[----:B------:R-:W-:Y:S02]  /*154d0*/  ISETP.GE.AND P2, PT, R7, R4, PT ;  /* 0x000000040700720c */ /* 0x000fe40003f46270 */
[----:B------:R-:W-:Y:S02]  /*154e0*/  LEA.HI.X.SX32 R7, R14, RZ, 0x1, P1 ;  /* 0x000000ff0e077211 */ /* 0x000fe400008f0eff */
[----:B-----5:R-:W-:-:S04]  /*154f0*/  LEA R14, P1, R6, R24, 0x2 ;  /* 0x00000018060e7211 */ /* 0x020fc800078210ff */
[----:B------:R-:W-:-:S05]  /*15500*/  LEA.HI.X R15, R6, R25, R7, 0x2, P1 ;  /* 0x00000019060f7211 */ /* 0x000fca00008f1407 */
[----:B------:R4:W-:Y:S04]  /*15510*/  @!P3 ST.E desc[UR4][R14.64], R5 ;  /* 0x000000050e00b985 */ /* 0x0009e8000c101904 */
[----:B------:R4:W-:Y:S02]  /*15520*/  @!P2 ST.E desc[UR4][R14.64+0x20], R12 ;  /* 0x0000200c0e00a985 */ /* 0x0009e4000c101904 */
.L_x_9424:
[----:B------:R-:W-:Y:S05]  /*15530*/  BSYNC.RECONVERGENT B0 ;  /* 0x0000000000007941 */ /* 0x000fea0003800200 */
.L_x_9423:
[----:B-1----:R-:W2:Y:S01]  /*15540*/  LD.E R84, desc[UR4][R84.64+0xc0] ;  /* 0x0000c00454547980 */ /* 0x002ea2000c101900 */
[----:B----4-:R-:W-:Y:S01]  /*15550*/  LOP3.LUT R14, R13, 0x18, RZ, 0xc0, !PT ;  /* 0x000000180d0e7812 */ /* 0x010fe200078ec0ff */
[----:B------:R-:W-:Y:S01]  /*15560*/  IMAD.IADD R12, R169, 0x1, -R2 ;  /* 0x00000001a90c7824 */ /* 0x000fe200078e0a02 */
[----:B------:R-:W-:Y:S01]  /*15570*/  MOV R15, RZ ;  /* 0x000000ff000f7202 */ /* 0x000fe20000000f00 */
[----:B-----5:R-:W-:Y:S01]  /*15580*/  @!P0 IMAD.WIDE.U32 R6, R30, UR10, RZ ;  /* 0x0000000a1e068c25 */ /* 0x020fe2000f8e00ff */
[----:B------:R-:W-:-:S03]  /*15590*/  MOV R167, 0x0 ;  /* 0x0000000000a77802 */ /* 0x000fc60000000f00 */
[----:B------:R-:W-:Y:S02]  /*155a0*/  @!P0 IMAD R4, R31, UR10, RZ ;  /* 0x0000000a1f048c24 */ /* 0x000fe4000f8e02ff */
[-C--:B------:R-:W-:Y:S02]  /*155b0*/  IMAD R5, R29, R168.reuse, RZ ;  /* 0x000000a81d057224 */ /* 0x080fe400078e02ff */
[----:B------:R-:W-:-:S04]  /*155c0*/  IMAD.WIDE.U32 R28, R28, R168, RZ ;  /* 0x000000a81c1c7225 */ /* 0x000fc800078e00ff */
[----:B------:R-:W-:Y:S01]  /*155d0*/  @P0 IMAD.MOV.U32 R6, RZ, RZ, R22 ;  /* 0x000000ffff060224 */ /* 0x000fe200078e0016 */
[----:B------:R-:W-:Y:S01]  /*155e0*/  IADD3 R5, PT, PT, R29, R5, RZ ;  /* 0x000000051d057210 */ /* 0x000fe20007ffe0ff */
[----:B------:R-:W-:Y:S01]  /*155f0*/  @!P0 IMAD.IADD R4, R7, 0x1, R4 ;  /* 0x0000000107048824 */ /* 0x000fe200078e0204 */
[----:B------:R-:W-:Y:S02]  /*15600*/  @P0 IADD3 R4, PT, PT, R23, R0, RZ ;  /* 0x0000000017040210 */ /* 0x000fe40007ffe0ff */
        /* <DEDUP_REMOVED lines=15> */
[----:B---3--:R-:W-:Y:S05]  /*15700*/  @P3 RET.REL.NODEC R166 `(_ZN5flash24flash_fwd_splitkv_kernelI23Flash_fwd_kernel_traitsILi32ELi64ELi128ELi4ELb0ELb0EN7cutlass6half_tE19Flash_kernel_traitsILi32ELi64ELi128ELi4ES3_EELb0ELb1ELb1ELb0ELb0ELb0ELb0ELb1EEEvNS_16Flash_fwd_paramsE) ;  /* 0xfffffea8a63c3950 */ /* 0x008fea0003c3ffff */
        /* <DEDUP_REMOVED lines=12> */
[----:B-1----:R-:W-:Y:S05]  /*157d0*/  RET.REL.NODEC R166 `(_ZN5flash24flash_fwd_splitkv_kernelI23Flash_fwd_kernel_traitsILi32ELi64ELi128ELi4ELb0ELb0EN7cutlass6half_tE19Flash_kernel_traitsILi32ELi64ELi128ELi4ES3_EELb0ELb1ELb1ELb0ELb0ELb0ELb0ELb1EEEvNS_16Flash_fwd_paramsE) ;  /* 0xfffffea8a6087950 */ /* 0x002fea0003c3ffff */
.L_x_9420:
[----:B------:R-:W-:Y:S01]  /*157e0*/  MOV R4, 0x2 ;  /* 0x0000000200047802 */ /* 0x000fe20000000f00 */
[----:B------:R-:W-:Y:S01]  /*157f0*/  IMAD.MOV.U32 R3, RZ, RZ, 0x1f ;  /* 0x0000001fff037424 */ /* 0x000fe200078e00ff */
[----:B------:R-:W-:-:S07]  /*15800*/  MOV R5, 0xffffffff ;  /* 0xffffffff00057802 */ /* 0x000fce0000000f00 */
[----:B-1---5:R-:W-:Y:S05]  /*15810*/  WARPSYNC.COLLECTIVE R5, `(.L_x_9425) ;  /* 0x0000000005087348 */ /* 0x022fea0003c00000 */
[----:B------:R2:W3:Y:S02]  /*15820*/  SHFL.BFLY P0, R11, R183, R4, R3 ;  /* 0x0c000004b70b7389 */ /* 0x0004e40000000003 */
[----:B-123-5:R-:W-:Y:S05]  /*15830*/  ENDCOLLECTIVE ;  /* 0x000000000000791b */ /* 0x02efea0003800000 */
.L_x_9425:
[----:B------:R-:W-:Y:S02]  /*15840*/  IMAD.MOV.U32 R6, RZ, RZ, R11 ;  /* 0x000000ffff067224 */ /* 0x000fe400078e000b */
[----:B------:R-:W-:Y:S02]  /*15850*/  IMAD.MOV.U32 R4, RZ, RZ, 0x1 ;  /* 0x00000001ff047424 */ /* 0x000fe400078e00ff */
[----:B------:R-:W-:-:S05]  /*15860*/  FADD.FTZ R9, R6, R183 ;  /* 0x000000b706097221 */ /* 0x000fca0000010000 */
[----:B------:R-:W-:-:S07]  /*15870*/  MOV R183, R9 ;  /* 0x0000000900b77202 */ /* 0x000fce0000000f00 */
[----:B------:R-:W-:Y:S05]  /*15880*/  WARPSYNC.COLLECTIVE R5, `(.L_x_9426) ;  /* 0x0000000005087348 */ /* 0x000fea0003c00000 */
[----:B------:R1:W2:Y:S02]  /*15890*/  SHFL.BFLY P0, R11, R183, R4, R3 ;  /* 0x0c000004b70b7389 */ /* 0x0002a40000000003 */
[----:B-12---:R-:W-:Y:S05]  /*158a0*/  ENDCOLLECTIVE ;  /* 0x000000000000791b */ /* 0x006fea0003800000 */
.L_x_9426:
[----:B------:R-:W-:Y:S01]  /*158b0*/  MOV R183, R186 ;  /* 0x000000ba00b77202 */ /* 0x000fe20000000f00 */
[----:B------:R-:W-:Y:S01]  /*158c0*/  IMAD.MOV.U32 R4, RZ, RZ, 0x2 ;  /* 0x00000002ff047424 */ /* 0x000fe200078e00ff */
[----:B------:R-:W-:-:S07]  /*158d0*/  MOV R6, R11 ;  /* 0x0000000b00067202 */ /* 0x000fce0000000f00 */
[----:B------:R-:W-:Y:S05]  /*158e0*/  WARPSYNC.COLLECTIVE R5, `(.L_x_9427) ;  /* 0x0000000005087348 */ /* 0x000fea0003c00000 */
[----:B------:R1:W2:Y:S02]  /*158f0*/  SHFL.BFLY P0, R11, R183, R4, R3 ;  /* 0x0c000004b70b7389 */ /* 0x0002a40000000003 */
[----:B-12---:R-:W-:Y:S05]  /*15900*/  ENDCOLLECTIVE ;  /* 0x000000000000791b */ /* 0x006fea0003800000 */
.L_x_9427:
[----:B------:R-:W-:Y:S01]  /*15910*/  FADD.FTZ R6, R9, R6 ;  /* 0x0000000609067221 */ /* 0x000fe20000010000 */
[----:B------:R-:W-:Y:S01]  /*15920*/  FADD.FTZ R8, R11, R186 ;  /* 0x000000ba0b087221 */ /* 0x000fe20000010000 */
[----:B------:R-:W-:-:S04]  /*15930*/  MOV R4, 0x1 ;  /* 0x0000000100047802 */ /* 0x000fc80000000f00 */
[----:B------:R-:W-:-:S07]  /*15940*/  MOV R183, R8 ;  /* 0x0000000800b77202 */ /* 0x000fce0000000f00 */
[----:B------:R-:W-:Y:S05]  /*15950*/  WARPSYNC.COLLECTIVE R5, `(.L_x_9428) ;  /* 0x0000000005087348 */ /* 0x000fea0003c00000 */
[----:B------:R1:W2:Y:S02]  /*15960*/  SHFL.BFLY P0, R11, R183, R4, R3 ;  /* 0x0c000004b70b7389 */ /* 0x0002a40000000003 */
[----:B-12---:R-:W-:Y:S05]  /*15970*/  ENDCOLLECTIVE ;  /* 0x000000000000791b */ /* 0x006fea0003800000 */
.L_x_9428:
[----:B------:R-:W-:Y:S05]  /*15980*/  BRA `(.L_x_9429) ;  /* 0xfffffff400247947 */ /* 0x000fea000383ffff */
.L_x_9430:
        /* <DEDUP_REMOVED lines=15> */
.L_x_10330:


//--------------------- .text._ZN5flash24flash_fwd_splitkv_kernelI23Flash_fwd_kernel_traitsILi32ELi64ELi128ELi4ELb0ELb0EN7cutlass6half_tE19Flash_kernel_traitsILi32ELi64ELi128ELi4ES3_EELb0ELb1ELb1ELb0ELb0ELb1ELb0ELb1EEEvNS_16Flash_fwd_paramsE --------------------------
	.section	.text._ZN5flash24flash_fwd_splitkv_kernelI23Flash_fwd_kernel_traitsILi32ELi64ELi128ELi4ELb0ELb0EN7cutlass6half_tE19Flash_kernel_traitsILi32ELi64ELi128ELi4ES3_EELb0ELb1ELb1ELb0ELb0ELb1ELb0ELb1EEEvNS_16Flash_fwd_paramsE,"ax",@progbits
	.align	128
        .global         _ZN5flash24flash_fwd_splitkv_kernelI23Flash_fwd_kernel_traitsILi32ELi64ELi128ELi4ELb0ELb0EN7cutlass6half_tE19Flash_kernel_traitsILi32ELi64ELi128ELi4ES3_EELb0ELb1ELb1ELb0ELb0ELb1ELb0ELb1EEEvNS_16Flash_fwd_paramsE
        .type           _ZN5flash24flash_fwd_splitkv_kernelI23Flash_fwd_kernel_traitsILi32ELi64ELi128ELi4ELb0ELb0EN7cutlass6half_tE19Flash_kernel_traitsILi32ELi64ELi128ELi4ES3_EELb0ELb1ELb1ELb0ELb0ELb1ELb0ELb1EEEvNS_16Flash_fwd_paramsE,@function
        .size           _ZN5flash24flash_fwd_splitkv_kernelI23Flash_fwd_kernel_traitsILi32ELi64ELi128ELi4ELb0ELb0EN7cutlass6half_tE19Flash_kernel_traitsILi32ELi64ELi128ELi4ES3_EELb0ELb1ELb1ELb0ELb0ELb1ELb0ELb1EEEvNS_16Flash_fwd_paramsE,(.L_x_10331 - _ZN5flash24flash_fwd_splitkv_kernelI23Flash_fwd_kernel_traitsILi32ELi64ELi128ELi4ELb0ELb0EN7cutlass6half_tE19Flash_kernel_traitsILi32ELi64ELi128ELi4ES3_EELb0ELb1ELb1ELb0ELb0ELb1ELb0ELb1EEEvNS_16Flash_fwd_paramsE)
        .other          _ZN5flash24flash_fwd_splitkv_kernelI23Flash_fwd_kernel_traitsILi32ELi64ELi128ELi4ELb0ELb0EN7cutlass6half_tE19Flash_kernel_traitsILi32ELi64ELi128ELi4ES3_EELb0ELb1ELb1ELb0ELb0ELb1ELb0ELb1EEEvNS_16Flash_fwd_paramsE,@"STO_CUDA_ENTRY STV_DEFAULT"
_ZN5flash24flash_fwd_splitkv_kernelI23Flash_fwd_kernel_traitsILi32ELi64ELi128ELi4ELb0ELb0EN7cutlass6half_tE19Flash_kernel_traitsILi32ELi64ELi128ELi4ES3_EELb0ELb1ELb1ELb0ELb0ELb1ELb0ELb1EEEvNS_16Flash_fwd_paramsE:
.text._ZN5flash24flash_fwd_splitkv_kernelI23Flash_fwd_kernel_traitsILi32ELi64ELi128ELi4ELb0ELb0EN7cutlass6half_tE19Flash_kernel_traitsILi32ELi64ELi128ELi4ES3_EELb0ELb1ELb1ELb0ELb0ELb1ELb0ELb1EEEvNS_16Flash_fwd_paramsE:
[----:B------:R-:W-:Y:S01]  /*0000*/  LDC R1, c[0x0][0x37c] ;  /* 0x0000df00ff017b82 */ /* 0x000fe20000000800 */
[----:B------:R-:W1:Y:S07]  /*0010*/  S2R R149, SR_CTAID.X ;  /* 0x0000000000957919 */ /* 0x000e6e0000002500 */
[----:B------:R-:W2:Y:S01]  /*0020*/  LDC.64 R84, c[0x0][0x348] ;  /* 0x0000d200ff547b82 */ /* 0x000ea20000000a00 */
[----:B------:R-:W-:Y:S01]  /*0030*/  BSSY.RECONVERGENT B3, `(.L_x_9431) ;  /* 0x0000005000037945 */ /* 0x000fe20003800200 */
[----:B------:R-:W-:Y:S01]  /*0040*/  MOV R146, 0x80 ;  /* 0x0000008000927802 */ /* 0x000fe20000000f00 */
[----:B------:R-:W3:Y:S01]  /*0050*/  S2R R147, SR_CTAID.Y ;  /* 0x0000000000937919 */ /* 0x000ee20000002600 */
[----:B------:R-:W4:Y:S05]  /*0060*/  S2R R148, SR_CTAID.Z ;  /* 0x0000000000947919 */ /* 0x000f2a0000002700 */
[----:B-1234-:R-:W-:Y:S05]  /*0070*/  CALL.REL.NOINC `($_ZN5flash24flash_fwd_splitkv_kernelI23Flash_fwd_kernel_traitsILi32ELi64ELi128ELi4ELb0ELb0EN7cutlass6half_tE19Flash_kernel_traitsILi32ELi64ELi128ELi4ES3_EELb0ELb1ELb1ELb0ELb0ELb1ELb0ELb1EEEvNS_16Flash_fwd_paramsE$_ZN5flash30compute_attn_1rowblock_splitkvI23Flash_fwd_kernel_traitsILi32ELi64ELi128ELi4ELb0ELb0EN7cutlass6half_tE19Flash_kernel_traitsILi32ELi64ELi128ELi4ES3_EELb0ELb1ELb1ELb0ELb0ELb1ELb0ELb1ENS_16Flash_fwd_paramsEEEvRKT8_iiiii) ;  /* 0x0000000000087944 */ /* 0x01efea0003c00000 */
[----:B------:R-:W-:Y:S05]  /*0080*/  BSYNC.RECONVERGENT B3 ;  /* 0x0000000000037941 */ /* 0x000fea0003800200 */
.L_x_9431:
[----:B------:R-:W-:Y:S05]  /*0090*/  EXIT ;  /* 0x000000000000794d */ /* 0x000fea0003800000 */
        .type           $_ZN5flash24flash_fwd_splitkv_kernelI23Flash_fwd_kernel_traitsILi32ELi64ELi128ELi4ELb0ELb0EN7cutlass6half_tE19Flash_kernel_traitsILi32ELi64ELi128ELi4ES3_EELb0ELb1ELb1ELb0ELb0ELb1ELb0ELb1EEEvNS_16Flash_fwd_paramsE$_ZN5flash30compute_attn_1rowblock_splitkvI23Flash_fwd_kernel_traitsILi32ELi64ELi128ELi4ELb0ELb0EN7cutlass6half_tE19Flash_kernel_traitsILi32ELi64ELi128ELi4ES3_EELb0ELb1ELb1ELb0ELb0ELb1ELb0ELb1ENS_16Flash_fwd_paramsEEEvRKT8_iiiii,@function
        .size           $_ZN5flash24flash_fwd_splitkv_kernelI23Flash_fwd_kernel_traitsILi32ELi64ELi128ELi4ELb0ELb0EN7cutlass6half_tE19Flash_kernel_traitsILi32ELi64ELi128ELi4ES3_EELb0ELb1ELb1ELb0ELb0ELb1ELb0ELb1EEEvNS_16Flash_fwd_paramsE$_ZN5flash30compute_attn_1rowblock_splitkvI23Flash_fwd_kernel_traitsILi32ELi64ELi128ELi4ELb0ELb0EN7cutlass6half_tE19Flash_kernel_traitsILi32ELi64ELi128ELi4ES3_EELb0ELb1ELb1ELb0ELb0ELb1ELb0ELb1ENS_16Flash_fwd_paramsEEEvRKT8_iiiii,(.L_x_10331 - $_ZN5flash24flash_fwd_splitkv_kernelI23Flash_fwd_kernel_traitsILi32ELi64ELi128ELi4ELb0ELb0EN7cutlass6half_tE19Flash_kernel_traitsILi32ELi64ELi128ELi4ES3_EELb0ELb1ELb1ELb0ELb0ELb1ELb0ELb1EEEvNS_16Flash_fwd_paramsE$_ZN5flash30compute_attn_1rowblock_splitkvI23Flash_fwd_kernel_traitsILi32ELi64ELi128ELi4ELb0ELb0EN7cutlass6half_tE19Flash_kernel_traitsILi32ELi64ELi128ELi4ES3_EELb0ELb1ELb1ELb0ELb0ELb1ELb0ELb1ENS_16Flash_fwd_paramsEEEvRKT8_iiiii)
$_ZN5flash24flash_fwd_splitkv_kernelI23Flash_fwd_kernel_traitsILi32ELi64ELi128ELi4ELb0ELb0EN7cutlass6half_tE19Flash_kernel_traitsILi32ELi64ELi128ELi4ES3_EELb0ELb1ELb1ELb0ELb0ELb1ELb0ELb1EEEvNS_16Flash_fwd_paramsE$_ZN5flash30compute_attn_1rowblock_splitkvI23Flash_fwd_kernel_traitsILi32ELi64ELi128ELi4ELb0ELb0EN7cutlass6half_tE19Flash_kernel_traitsILi32ELi64ELi128ELi4ES3_EELb0ELb1ELb1ELb0ELb0ELb1ELb0ELb1ENS_16Flash_fwd_paramsEEEvRKT8_iiiii:
        /* <DEDUP_REMOVED lines=38> */
.L_x_9433:
[----:B------:R-:W-:Y:S05]  /*0300*/  BSYNC.RECONVERGENT B0 ;  /* 0x0000000000007941 */ /* 0x000fea0003800200 */
.L_x_9432:
[----:B------:R-:W-:Y:S04]  /*0310*/  BSSY.RECONVERGENT B0, `(.L_x_9434) ;  /* 0x0000007000007945 */ /* 0x000fe80003800200 */
[----:B------:R-:W-:Y:S05]  /*0320*/  @!P3 BRA `(.L_x_9435) ;  /* 0x000000000014b947 */ /* 0x000fea0003800000 */
[----:B------:R-:W3:Y:S02]  /*0330*/  LD.E.U8 R0, desc[UR4][R84.64+0x1b2] ;  /* 0x0001b20454007980 */ /* 0x000ee4000c101100 */
[----:B---3--:R-:W-:-:S13]  /*0340*/  ISETP.NE.AND P1, PT, R0, RZ, PT ;  /* 0x000000ff0000720c */ /* 0x008fda0003f25270 */
[----:B------:R-:W3:Y:S02]  /*0350*/  @P1 LD.E R0, desc[UR4][R6.64+0x4] ;  /* 0x0000040406001980 */ /* 0x000ee4000c101900 */
[----:B---3-5:R-:W-:-:S06]  /*0360*/  @P1 IADD3 R69, PT, PT, R0, -R11, RZ ;  /* 0x8000000b00451210 */ /* 0x028fcc0007ffe0ff */
[----:B------:R3:W5:Y:S02]  /*0370*/  @!P1 LD.E R69, desc[UR4][R6.64] ;  /* 0x0000000406459980 */ /* 0x000764000c101900 */
.L_x_9435:
[----:B------:R-:W-:Y:S05]  /*0380*/  BSYNC.RECONVERGENT B0 ;  /* 0x0000000000007941 */ /* 0x000fea0003800200 */
.L_x_9434:
        /* <DEDUP_REMOVED lines=9> */
.L_x_9437:
[----:B------:R-:W4:Y:S01]  /*0420*/  LD.E.64 R2, desc[UR4][R84.64+0x108] ;  /* 0x0001080454027980 */ /* 0x000f22000c101b00 */
[----:B------:R-:W-:Y:S01]  /*0430*/  BSSY.RECONVERGENT B0, `(.L_x_9439) ;  /* 0x0000006000007945 */ /* 0x000fe20003800200 */
[----:B------:R-:W-:Y:S01]  /*0440*/  IMAD.MOV.U32 R0, RZ, RZ, RZ ;  /* 0x000000ffff007224 */ /* 0x000fe200078e00ff */
[----:B----4-:R-:W-:-:S04]  /*0450*/  ISETP.NE.U32.AND P0, PT, R2, RZ, PT ;  /* 0x000000ff0200720c */ /* 0x010fc80003f05070 */
[----:B------:R-:W-:-:S13]  /*0460*/  ISETP.NE.AND.EX P0, PT, R3, RZ, PT, P0 ;  /* 0x000000ff0300720c */ /* 0x000fda0003f05300 */
[----:B------:R-:W-:Y:S05]  /*0470*/  @!P0 BRA `(.L_x_9440) ;  /* 0x0000000000048947 */ /* 0x000fea0003800000 */
[----:B------:R4:W5:Y:S02]  /*0480*/  LD.E R0, desc[UR4][R84.64+0xbc] ;  /* 0x0000bc0454007980 */ /* 0x000964000c101900 */
.L_x_9440:
[----:B------:R-:W-:Y:S05]  /*0490*/  BSYNC.RECONVERGENT B0 ;  /* 0x0000000000007941 */ /* 0x000fea0003800200 */
.L_x_9439:
[----:B-----5:R-:W-:Y:S02]  /*04a0*/  IADD3 R63, PT, PT, R69, R0, RZ ;  /* 0x00000000453f7210 */ /* 0x020fe40007ffe0ff */
.L_x_9438:
[----:B------:R-:W-:Y:S05]  /*04b0*/  BSYNC.RECONVERGENT B1 ;  /* 0x0000000000017941 */ /* 0x000fea0003800200 */
.L_x_9436:
[----:B------:R-:W-:Y:S01]  /*04c0*/  IMAD.SHL.U32 R75, R149, 0x40, RZ ;  /* 0x00000040954b7824 */ /* 0x000fe200078e00ff */
[----:B------:R-:W-:Y:S01]  /*04d0*/  MOV R2, R146 ;  /* 0x0000009200027202 */ /* 0x000fe20000000f00 */
[----:B------:R-:W-:-:S03]  /*04e0*/  IMAD.MOV.U32 R3, RZ, RZ, 0x0 ;  /* 0x00000000ff037424 */ /* 0x000fc600078e00ff */
[----:B------:R-:W-:-:S13]  /*04f0*/  ISETP.GT.AND P0, PT, R150, R75, PT ;  /* 0x0000004b9600720c */ /* 0x000fda0003f04270 */
[----:B-1234-:R-:W-:Y:S05]  /*0500*/  @!P0 RET.REL.NODEC R2 `(_ZN5flash24flash_fwd_splitkv_kernelI23Flash_fwd_kernel_traitsILi32ELi64ELi128ELi4ELb0ELb0EN7cutlass6half_tE19Flash_kernel_traitsILi32ELi64ELi128ELi4ES3_EELb0ELb1ELb1ELb0ELb0ELb1ELb0ELb1EEEvNS_16Flash_fwd_paramsE) ;  /* 0xfffffff802bc8950 */ /* 0x01efea0003c3ffff */
        /* <DEDUP_REMOVED lines=88> */
.L_x_9443:
[----:B------:R-:W-:Y:S05]  /*0a90*/  BSYNC.RECONVERGENT B0 ;  /* 0x0000000000007941 */ /* 0x000fea0003800200 */
.L_x_9442:
[----:B------:R-:W-:Y:S01]  /*0aa0*/  MOV R147, 0x0 ;  /* 0x0000000000937802 */ /* 0x000fe20000000f00 */
[----:B------:R1:W-:Y:S03]  /*0ab0*/  @!P3 ST.E desc[UR4][R16.64], R0 ;  /* 0x000000001000b985 */ /* 0x0003e6000c101904 */
[----:B-12---:R-:W-:Y:S05]  /*0ac0*/  @P2 RET.REL.NODEC R146 `(_ZN5flash24flash_fwd_splitkv_kernelI23Flash_fwd_kernel_traitsILi32ELi64ELi128ELi4ELb0ELb0EN7cutlass6half_tE19Flash_kernel_traitsILi32ELi64ELi128ELi4ES3_EELb0ELb1ELb1ELb0ELb0ELb1ELb0ELb1EEEvNS_16Flash_fwd_paramsE) ;  /* 0xfffffff4924c2950 */ /* 0x006fea0003c3ffff */
[----:B------:R-:W-:Y:S02]  /*0ad0*/  MOV R3, 0x7f800000 ;  /* 0x7f80000000037802 */ /* 0x000fe40000000f00 */
[----:B------:R-:W-:-:S03]  /*0ae0*/  MOV R147, 0x0 ;  /* 0x0000000000937802 */ /* 0x000fc60000000f00 */
[----:B------:R1:W-:Y:S02]  /*0af0*/  ST.E desc[UR4][R16.64+0x80], R3 ;  /* 0x0000800310007985 */ /* 0x0003e4000c101904 */
[----:B-1----:R-:W-:Y:S05]  /*0b00*/  RET.REL.NODEC R146 `(_ZN5flash24flash_fwd_splitkv_kernelI23Flash_fwd_kernel_traitsILi32ELi64ELi128ELi4ELb0ELb0EN7cutlass6half_tE19Flash_kernel_traitsILi32ELi64ELi128ELi4ES3_EELb0ELb1ELb1ELb0ELb0ELb1ELb0ELb1EEEvNS_16Flash_fwd_paramsE) ;  /* 0xfffffff4923c7950 */ /* 0x002fea0003c3ffff */
.L_x_9441:
        /* <DEDUP_REMOVED lines=103> */
.L_x_9445:
        /* <DEDUP_REMOVED lines=56> */
[----:B------:R-:W-:Y:S02]  /*1500*/  @!P2 IMAD R0, R3, R138, R0 ;  /* 0x0000008a0300a224 */ /* 0x000fe400078e0200 */
[----:B------:R-:W-:Y:S01]  /*1510*/  @!P2 IMAD.WIDE.U32 R4, R138, R10, RZ ;  /* 0x0000000a8a04a225 */ /* 0x000fe200078e00ff */
[----:B------:R-:W-:-:S03]  /*1520*/  @!P2 SHF.R.S32.HI R3, RZ, 0x1f, R7 ;  /* 0x0000001fff03a819 */ /* 0x000fc60000011407 */
[----:B------:R-:W-:Y:S01]  /*1530*/  IMAD.IADD R19, R19, 0x1, R2 ;  /* 0x0000000113137824 */ /* 0x000fe200078e0202 */
[----:B------:R-:W-:Y:S01]  /*1540*/  @!P2 MOV R20, R4 ;  /* 0x000000040014a202 */ /* 0x000fe20000000f00 */
[----:B------:R-:W-:Y:S01]  /*1550*/  @!P2 IMAD.IADD R21, R5, 0x1, R0 ;  /* 0x000000010515a824 */ /* 0x000fe200078e0200 */
[----:B------:R-:W-:Y:S01]  /*1560*/  SHF.R.S32.HI R2, RZ, 0x1f, R6 ;  /* 0x0000001fff027819 */ /* 0x000fe20000011406 */
[----:B------:R-:W-:Y:S01]  /*1570*/  @!P2 IMAD R0, R15, R7, RZ ;  /* 0x000000070f00a224 */ /* 0x000fe200078e02ff */
[----:B------:R-:W-:Y:S01]  /*1580*/  @P2 IADD3 R10, PT, PT, R10, R11, RZ ;  /* 0x0000000b0a0a2210 */ /* 0x000fe20007ffe0ff */
[----:B------:R-:W-:Y:S02]  /*1590*/  IMAD R5, R13, R6, RZ ;  /* 0x000000060d057224 */ /* 0x000fe400078e02ff */
[C---:B------:R-:W-:Y:S02]  /*15a0*/  @!P2 IMAD R0, R14.reuse, R3, R0 ;  /* 0x000000030e00a224 */ /* 0x040fe400078e0200 */
[----:B------:R-:W-:-:S04]  /*15b0*/  @!P2 IMAD.WIDE.U32 R14, R14, R7, R20 ;  /* 0x000000070e0ea225 */ /* 0x000fc800078e0014 */
[C---:B------:R-:W-:Y:S02]  /*15c0*/  IMAD R5, R12.reuse, R2, R5 ;  /* 0x000000020c057224 */ /* 0x040fe400078e0205 */
[----:B------:R-:W-:Y:S02]  /*15d0*/  @P2 IMAD R2, R139, R10, RZ ;  /* 0x0000000a8b022224 */ /* 0x000fe400078e02ff */
[----:B------:R-:W-:Y:S01]  /*15e0*/  IMAD.WIDE.U32 R6, R12, R6, R18 ;  /* 0x000000060c067225 */ /* 0x000fe200078e0012 */
[----:B------:R-:W-:-:S03]  /*15f0*/  @!P2 IADD3 R12, PT, PT, R15, R0, RZ ;  /* 0x000000000f0ca210 */ /* 0x000fc60007ffe0ff */
[----:B------:R-:W-:Y:S01]  /*1600*/  @P2 IMAD.WIDE.U32 R10, R138, R10, RZ ;  /* 0x0000000a8a0a2225 */ /* 0x000fe200078e00ff */
[----:B------:R-:W-:Y:S02]  /*1610*/  MOV R4, R6 ;  /* 0x0000000600047202 */ /* 0x000fe40000000f00 */
[----:B------:R-:W-:Y:S01]  /*1620*/  IADD3 R0, PT, PT, R7, R5, RZ ;  /* 0x0000000507007210 */ /* 0x000fe20007ffe0ff */
[----:B------:R-:W-:Y:S01]  /*1630*/  @!P2 IMAD.MOV.U32 R18, RZ, RZ, R14 ;  /* 0x000000ffff12a224 */ /* 0x000fe200078e000e */
[----:B------:R-:W-:Y:S01]  /*1640*/  @P2 MOV R18, R10 ;  /* 0x0000000a00122202 */ /* 0x000fe20000000f00 */
[----:B------:R-:W-:Y:S01]  /*1650*/  @P2 IMAD.IADD R12, R11, 0x1, R2 ;  /* 0x000000010b0c2824 */ /* 0x000fe200078e0202 */
[----:B------:R-:W-:Y:S02]  /*1660*/  MOV R11, RZ ;  /* 0x000000ff000b7202 */ /* 0x000fe40000000f00 */
.L_x_9446:
[----:B------:R-:W-:Y:S05]  /*1670*/  BSYNC.RECONVERGENT B0 ;  /* 0x0000000000007941 */ /* 0x000fea0003800200 */
.L_x_9444:
        /* <DEDUP_REMOVED lines=27> */
[----:B------:R-:W-:Y:S01]  /*1830*/  LOP3.LUT R10, R5, 0x18, RZ, 0xc0, !PT ;  /* 0x00000018050a7812 */ /* 0x000fe200078ec0ff */
[----:B------:R-:W1:Y:S03]  /*1840*/  S2R R60, SR_CgaCtaId ;  /* 0x00000000003c7919 */ /* 0x000e660000008800 */
[----:B------:R-:W-:-:S03]  /*1850*/  IADD3 R18, P1, PT, R10, R18, RZ ;  /* 0x000000120a127210 */ /* 0x000fc60007f3e0ff */
[----:B------:R-:W-:-:S04]  /*1860*/  @!P2 IADD3 R19, PT, PT, R19, -R2, RZ ;  /* 0x800000021313a210 */ /* 0x000fc80007ffe0ff */
[----:B------:R-:W-:Y:S01]  /*1870*/  ISETP.GE.U32.AND P3, PT, R19, R2, PT ;  /* 0x000000021300720c */ /* 0x000fe20003f66070 */
[----:B------:R-:W-:Y:S01]  /*1880*/  IMAD.X R19, RZ, RZ, R12, P1 ;  /* 0x000000ffff137224 */ /* 0x000fe200008e060c */
[----:B------:R-:W-:Y:S01]  /*1890*/  LOP3.LUT R12, R148, R9, RZ, 0x3c, !PT ;  /* 0x00000009940c7212 */ /* 0x000fe200078e3cff */
[----:B------:R-:W-:Y:S01]  /*18a0*/  @!P2 VIADD R20, R20, 0x1 ;  /* 0x000000011414a836 */ /* 0x000fe20000000000 */
[----:B------:R-:W-:Y:S02]  /*18b0*/  ISETP.NE.AND P2, PT, R9, RZ, PT ;  /* 0x000000ff0900720c */ /* 0x000fe40003f45270 */
[----:B------:R-:W-:Y:S01]  /*18c0*/  ISETP.GE.AND P1, PT, R12, RZ, PT ;  /* 0x000000ff0c00720c */ /* 0x000fe20003f26270 */
[-C--:B-----5:R-:W-:Y:S02]  /*18d0*/  IMAD R2, R11, R138.reuse, RZ ;  /* 0x0000008a0b027224 */ /* 0x0a0fe400078e02ff */
[----:B------:R-:W-:-:S04]  /*18e0*/  IMAD.WIDE.U32 R30, R8, R138, R18 ;  /* 0x0000008a081e7225 */ /* 0x000fc800078e0012 */
[----:B------:R-:W-:Y:S02]  /*18f0*/  @P3 VIADD R20, R20, 0x1 ;  /* 0x0000000114143836 */ /* 0x000fe40000000000 */
[----:B------:R-:W-:Y:S02]  /*1900*/  IMAD R2, R8, R139, R2 ;  /* 0x0000008b08027224 */ /* 0x000fe400078e0202 */
[----:B------:R-:W-:-:S03]  /*1910*/  IMAD.MOV.U32 R8, RZ, RZ, R20 ;  /* 0x000000ffff087224 */ /* 0x000fc600078e0014 */
[----:B------:R-:W-:Y:S02]  /*1920*/  IADD3 R31, PT, PT, R31, R2, RZ ;  /* 0x000000021f1f7210 */ /* 0x000fe40007ffe0ff */
[----:B------:R-:W-:Y:S02]  /*1930*/  @!P1 IADD3 R8, PT, PT, -R8, RZ, RZ ;  /* 0x000000ff08089210 */ /* 0x000fe40007ffe1ff */
[----:B------:R-:W-:-:S05]  /*1940*/  @!P2 LOP3.LUT R8, RZ, R9, RZ, 0x33, !PT ;  /* 0x00000009ff08a212 */ /* 0x000fca00078e33ff */
[----:B------:R-:W-:Y:S02]  /*1950*/  IMAD R9, R27, R8, RZ ;  /* 0x000000081b097224 */ /* 0x000fe400078e02ff */
[----:B------:R-:W-:Y:S01]  /*1960*/  IMAD.WIDE.U32 R30, R8, R26, R30 ;  /* 0x0000001a081e7225 */ /* 0x000fe200078e001e */
[----:B------:R-:W-:-:S03]  /*1970*/  SHF.R.U32.HI R64, RZ, 0x2, R62 ;  /* 0x00000002ff407819 */ /* 0x000fc6000001163e */
[----:B------:R-:W-:Y:S02]  /*1980*/  IMAD.MOV.U32 R65, RZ, RZ, RZ ;  /* 0x000000ffff417224 */ /* 0x000fe400078e00ff */
[----:B------:R-:W-:Y:S02]  /*1990*/  IMAD R141, R137, R64, RZ ;  /* 0x00000040898d7224 */ /* 0x000fe400078e02ff */
[----:B------:R-:W-:Y:S02]  /*19a0*/  IMAD.SHL.U32 R66, R62, 0x4, RZ ;  /* 0x000000043e427824 */ /* 0x000fe400078e00ff */
[----:B------:R-:W-:-:S03]  /*19b0*/  VIADD R61, R57, 0xffffffff ;  /* 0xffffffff393d7836 */ /* 0x000fc60000000000 */
[----:B------:R-:W-:Y:S01]  /*19c0*/  LOP3.LUT R73, R66, 0xc, RZ, 0xc0, !PT ;  /* 0x0000000c42497812 */ /* 0x000fe200078ec0ff */
[----:B------:R-:W-:Y:S02]  /*19d0*/  IMAD.SHL.U32 R56, R61, 0x80, RZ ;  /* 0x000000803d387824 */ /* 0x000fe400078e00ff */
[----:B--2---:R-:W-:-:S04]  /*19e0*/  @P0 IMAD.WIDE.U32 R20, R22, R152, RZ ;  /* 0x0000009816140225 */ /* 0x004fc800078e00ff */
[----:B------:R-:W-:Y:S02]  /*19f0*/  @P0 IMAD R2, R23, R152, RZ ;  /* 0x0000009817020224 */ /* 0x000fe400078e02ff */
[-C--:B---3--:R-:W-:Y:S02]  /*1a00*/  @!P0 IMAD R12, R29, R147.reuse, RZ ;  /* 0x000000931d0c8224 */ /* 0x088fe400078e02ff */
[----:B------:R-:W-:Y:S01]  /*1a10*/  @!P0 IMAD.WIDE.U32 R18, R28, R147, RZ ;  /* 0x000000931c128225 */ /* 0x000fe200078e00ff */
[----:B------:R-:W-:-:S03]  /*1a20*/  @P0 MOV R18, R20 ;  /* 0x0000001400120202 */ /* 0x000fc60000000f00 */
[----:B------:R-:W-:Y:S01]  /*1a30*/  @!P0 IMAD.IADD R12, R19, 0x1, R12 ;  /* 0x00000001130c8824 */ /* 0x000fe200078e020c */
[----:B------:R-:W-:Y:S01]  /*1a40*/  LOP3.LUT R19, R5, 0xc0, RZ, 0xc0, !PT ;  /* 0x000000c005137812 */ /* 0x000fe200078ec0ff */
[----:B------:R-:W-:Y:S01]  /*1a50*/  @P0 IMAD.IADD R12, R21, 0x1, R2 ;  /* 0x00000001150c0824 */ /* 0x000fe200078e0202 */
[----:B------:R-:W-:Y:S02]  /*1a60*/  SHF.R.S32.HI R2, RZ, 0x1f, R8 ;  /* 0x0000001fff027819 */ /* 0x000fe40000011408 */
[----:B------:R-:W-:Y:S02]  /*1a70*/  LOP3.LUT R20, R19, 0x18, R62, 0xf8, !PT ;  /* 0x0000001813147812 */ /* 0x000fe400078ef83e */
[----:B------:R-:W-:Y:S02]  /*1a80*/  MOV R19, 0x400 ;  /* 0x0000040000137802 */ /* 0x000fe40000000f00 */
[----:B------:R-:W-:Y:S01]  /*1a90*/  IADD3 R18, P1, PT, R10, R18, RZ ;  /* 0x000000120a127210 */ /* 0x000fe20007f3e0ff */
[----:B------:R-:W-:Y:S01]  /*1aa0*/  IMAD R9, R2, R26, R9 ;  /* 0x0000001a02097224 */ /* 0x000fe200078e0209 */
[----:B-1----:R-:W-:-:S03]  /*1ab0*/  LEA R60, R60, R19, 0x18 ;  /* 0x000000133c3c7211 */ /* 0x002fc600078ec0ff */
[----:B------:R-:W-:Y:S01]  /*1ac0*/  IMAD.X R19, RZ, RZ, R12, P1 ;  /* 0x000000ffff137224 */ /* 0x000fe200008e060c */
[----:B------:R-:W-:Y:S01]  /*1ad0*/  LOP3.LUT R20, R20, 0x18, R5, 0x78, !PT ;  /* 0x0000001814147812 */ /* 0x000fe200078e7805 */
[----:B------:R-:W-:Y:S02]  /*1ae0*/  IMAD.IADD R31, R31, 0x1, R9 ;  /* 0x000000011f1f7824 */ /* 0x000fe400078e0209 */
[-C--:B------:R-:W-:Y:S02]  /*1af0*/  IMAD R9, R25, R148.reuse, RZ ;  /* 0x0000009419097224 */ /* 0x080fe400078e02ff */
[----:B------:R-:W-:Y:S01]  /*1b00*/  IMAD.WIDE.U32 R24, R24, R148, R18 ;  /* 0x0000009418187225 */ /* 0x000fe200078e0012 */
[----:B------:R-:W-:Y:S02]  /*1b10*/  LOP3.LUT R5, R20, 0x1f20, R5, 0xf8, !PT ;  /* 0x00001f2014057812 */ /* 0x000fe400078ef805 */
[----:B------:R-:W-:Y:S01]  /*1b20*/  IADD3 R20, P0, PT, R10, R4, RZ ;  /* 0x000000040a147210 */ /* 0x000fe20007f1e0ff */
[----:B------:R-:W-:Y:S01]  /*1b30*/  IMAD.WIDE.U32 R18, R149, 0x40, R64 ;  /* 0x0000004095127825 */ /* 0x000fe200078e0040 */
[----:B------:R-:W-:-:S02]  /*1b40*/  SHF.R.S32.HI R4, RZ, 0x1f, R69 ;  /* 0x0000001fff047819 */ /* 0x000fc40000011445 */
[----:B------:R-:W-:Y:S01]  /*1b50*/  IADD3 R25, PT, PT, R25, R9, RZ ;  /* 0x0000000919197210 */ /* 0x000fe20007ffe0ff */
[----:B------:R-:W-:Y:S01]  /*1b60*/  IMAD R19, R19, R22, RZ ;  /* 0x0000001613137224 */ /* 0x000fe200078e02ff */
[----:B------:R-:W-:-:S03]  /*1b70*/  LEA.HI R9, R4, R69, RZ, 0x7 ;  /* 0x0000004504097211 */ /* 0x000fc600078f38ff */
[C---:B------:R-:W-:Y:S02]  /*1b80*/  IMAD R19, R18.reuse, R23, R19 ;  /* 0x0000001712137224 */ /* 0x040fe400078e0213 */
[----:B------:R-:W-:Y:S01]  /*1b90*/  IMAD.WIDE.U32 R24, R18, R22, R24 ;  /* 0x0000001612187225 */ /* 0x000fe200078e0018 */
[----:B------:R-:W-:-:S03]  /*1ba0*/  SHF.R.S32.HI R9, RZ, 0x7, R9 ;  /* 0x00000007ff097819 */ /* 0x000fc60000011409 */
[----:B------:R-:W-:Y:S01]  /*1bb0*/  IMAD.IADD R19, R25, 0x1, R19 ;  /* 0x0000000119137824 */ /* 0x000fe200078e0213 */
[----:B----4-:R-:W-:Y:S01]  /*1bc0*/  LEA R96, P1, R24, R16, 0x1 ;  /* 0x0000001018607211 */ /* 0x010fe200078208ff */
[----:B------:R-:W-:Y:S01]  /*1bd0*/  IMAD.X R21, RZ, RZ, R0, P0 ;  /* 0x000000ffff157224 */ /* 0x000fe200000e0600 */
[----:B------:R-:W-:Y:S02]  /*1be0*/  VIMNMX R68, PT, PT, R140, R9, !PT ;  /* 0x000000098c447248 */ /* 0x000fe40007fe0100 */
[----:B------:R-:W-:Y:S01]  /*1bf0*/  LEA.HI.X R97, R24, R17, R19, 0x1, P1 ;  /* 0x0000001118617211 */ /* 0x000fe200008f0c13 */
[----:B------:R-:W-:Y:S01]  /*1c00*/  IMAD.WIDE.U32 R20, R64, R136, R20 ;  /* 0x0000008840147225 */ /* 0x000fe200078e0014 */
[----:B------:R-:W-:-:S03]  /*1c10*/  ISETP.GT.U32.AND P1, PT, R57, R68, PT ;  /* 0x000000443900720c */ /* 0x000fc60003f24070 */
[----:B------:R-:W-:Y:S01]  /*1c20*/  IMAD R0, R139, R64, RZ ;  /* 0x000000408b007224 */ /* 0x000fe200078e02ff */
[----:B------:R-:W-:Y:S01]  /*1c30*/  IADD3 R141, PT, PT, R21, R141, RZ ;  /* 0x0000008d158d7210 */ /* 0x000fe20007ffe0ff */
[----:B------:R-:W-:Y:S01]  /*1c40*/  IMAD.WIDE.U32 R30, R64, R138, R30 ;  /* 0x0000008a401e7225 */ /* 0x000fe200078e001e */
[----:B------:R-:W-:-:S04]  /*1c50*/  LEA R142, P0, R20, R14, 0x1 ;  /* 0x0000000e148e7211 */ /* 0x000fc800078008ff */
[----:B------:R-:W-:Y:S02]  /*1c60*/  LEA.HI.X R141, R20, R15, R141, 0x1, P0 ;  /* 0x0000000f148d7211 */ /* 0x000fe400000f0c8d */
[----:B------:R-:W-:Y:S02]  /*1c70*/  IADD3 R145, PT, PT, R31, R0, RZ ;  /* 0x000000001f917210 */ /* 0x000fe40007ffe0ff */
[----:B------:R-:W-:Y:S01]  /*1c80*/  LEA R144, P0, R30, R6, 0x1 ;  /* 0x000000061e907211 */ /* 0x000fe200078008ff */
[C---:B------:R-:W-:Y:S01]  /*1c90*/  IMAD.SHL.U32 R67, R22.reuse, 0x20, RZ ;  /* 0x0000002016437824 */ /* 0x040fe200078e00ff */
[----:B------:R-:W-:Y:S02]  /*1ca0*/  SHF.L.U64.HI R70, R22, 0x5, R23 ;  /* 0x0000000516467819 */ /* 0x000fe40000010217 */
[----:B------:R-:W-:Y:S02]  /*1cb0*/  LEA.HI.X R145, R30, R7, R145, 0x1, P0 ;  /* 0x000000071e917211 */ /* 0x000fe400000f0c91 */
[----:B------:R-:W-:-:S02]  /*1cc0*/  SHF.L.U32 R0, R57, 0x7, RZ ;  /* 0x0000000739007819 */ /* 0x000fc400000006ff */
        /* <DEDUP_REMOVED lines=14> */
[----:B------:R-:W-:Y:S02]  /*1db0*/  MOV R74, R56 ;  /* 0x00000038004a7202 */ /* 0x000fe40000000f00 */
[----:B------:R-:W-:Y:S01]  /*1dc0*/  SHF.R.S32.HI R13, RZ, 0x1, R13 ;  /* 0x00000001ff0d7819 */ /* 0x000fe2000001140d */
[----:B------:R-:W-:Y:S01]  /*1dd0*/  IMAD.IADD R95, R69, 0x1, -R0 ;  /* 0x00000001455f7824 */ /* 0x000fe200078e0a00 */
[----:B------:R-:W-:Y:S01]  /*1de0*/  IADD3 R93, PT, PT, -R0, R63, RZ ;  /* 0x0000003f005d7210 */ /* 0x000fe20007ffe1ff */
[C---:B------:R-:W-:Y:S01]  /*1df0*/  VIADD R76, R64.reuse, 0x20 ;  /* 0x00000020404c7836 */ /* 0x040fe20000000000 */
[C---:B------:R-:W-:Y:S01]  /*1e00*/  IADD3 R92, PT, PT, R64.reuse, 0x40, RZ ;  /* 0x00000040405c7810 */ /* 0x040fe20007ffe0ff */
[----:B------:R-:W-:Y:S01]  /*1e10*/  VIADD R90, R64, 0x60 ;  /* 0x00000060405a7836 */ /* 0x000fe20000000000 */
        /* <DEDUP_REMOVED lines=9> */
[----:B------:R-:W-:-:S04]  /*1eb0*/  IMAD R9, R15, R147, RZ ;  /* 0x000000930f097224 */ /* 0x000fc800078e02ff */
[----:B------:R-:W-:Y:S02]  /*1ec0*/  IMAD.IADD R27, R27, 0x1, R9 ;  /* 0x000000011b1b7824 */ /* 0x000fe400078e0209 */
[-C--:B----4-:R-:W-:Y:S02]  /*1ed0*/  IMAD R9, R101, R74.reuse, RZ ;  /* 0x0000004a65097224 */ /* 0x090fe400078e02ff */
[----:B------:R-:W-:-:S04]  /*1ee0*/  IMAD.WIDE.U32 R26, R100, R74, R26 ;  /* 0x0000004a641a7225 */ /* 0x000fc800078e001a */
[-C--:B-----5:R-:W-:Y:S01]  /*1ef0*/  IMAD R12, R99, R74.reuse, RZ ;  /* 0x0000004a630c7224 */ /* 0x0a0fe200078e02ff */
[----:B------:R-:W-:Y:S01]  /*1f00*/  IADD3 R27, PT, PT, R27, R9, RZ ;  /* 0x000000091b1b7210 */ /* 0x000fe20007ffe0ff */
[----:B------:R-:W-:-:S04]  /*1f10*/  IMAD.WIDE.U32 R20, R98, R74, R20 ;  /* 0x0000004a62147225 */ /* 0x000fc800078e0014 */
[----:B------:R-:W-:Y:S02]  /*1f20*/  IMAD.IADD R14, R56, 0x1, R3 ;  /* 0x00000001380e7824 */ /* 0x000fe400078e0203 */
[-C--:B------:R-:W-:Y:S02]  /*1f30*/  IMAD R3, R23, R8.reuse, RZ ;  /* 0x0000000817037224 */ /* 0x080fe400078e02ff */
[----:B------:R-:W-:Y:S01]  /*1f40*/  IMAD R9, R25, R8, RZ ;  /* 0x0000000819097224 */ /* 0x000fe200078e02ff */
[----:B------:R-:W-:Y:S01]  /*1f50*/  IADD3 R21, PT, PT, R21, R12, RZ ;  /* 0x0000000c15157210 */ /* 0x000fe20007ffe0ff */
[----:B------:R-:W-:Y:S01]  /*1f60*/  IMAD R3, R22, R2, R3 ;  /* 0x0000000216037224 */ /* 0x000fe200078e0203 */
[----:B------:R-:W-:Y:S01]  /*1f70*/  IADD3 R15, P0, PT, -R69, R64, RZ ;  /* 0x00000040450f7210 */ /* 0x000fe20007f1e1ff */
[----:B------:R-:W-:Y:S01]  /*1f80*/  IMAD R2, R24, R2, R9 ;  /* 0x0000000218027224 */ /* 0x000fe200078e0209 */
[----:B------:R-:W-:Y:S01]  /*1f90*/  SHF.R.S32.HI R9, RZ, 0x1f, R69 ;  /* 0x0000001fff097819 */ /* 0x000fe20000011445 */
[----:B------:R-:W-:-:S02]  /*1fa0*/  IMAD R12, R64, R13, R73 ;  /* 0x0000000d400c7224 */ /* 0x000fc400078e0249 */
[----:B------:R-:W-:Y:S01]  /*1fb0*/  IMAD.WIDE.U32 R22, R8, R22, R20 ;  /* 0x0000001608167225 */ /* 0x000fe200078e0014 */
[----:B------:R-:W-:-:S03]  /*1fc0*/  IADD3.X R9, PT, PT, RZ, ~R9, RZ, P0, !PT ;  /* 0x80000009ff097210 */ /* 0x000fc600007fe4ff */
[----:B------:R-:W-:Y:S02]  /*1fd0*/  IMAD R21, R14, R13, RZ ;  /* 0x0000000d0e157224 */ /* 0x000fe400078e02ff */
[----:B------:R-:W-:-:S04]  /*1fe0*/  IMAD.WIDE.U32 R24, R8, R24, R26 ;  /* 0x0000001808187225 */ /* 0x000fc800078e001a */
[----:B------:R-:W-:Y:S01]  /*1ff0*/  IMAD.IADD R8, R73, 0x1, R12 ;  /* 0x0000000149087824 */ /* 0x000fe200078e020c */
[----:B------:R-:W-:Y:S01]  /*2000*/  SHF.R.S32.HI R83, RZ, 0x1f, R21 ;  /* 0x0000001fff537819 */ /* 0x000fe20000011415 */
[----:B------:R-:W-:Y:S01]  /*2010*/  IMAD.IADD R23, R23, 0x1, R3 ;  /* 0x0000000117177824 */ /* 0x000fe200078e0203 */
[----:B------:R-:W-:Y:S01]  /*2020*/  IADD3 R14, P1, PT, R21, R12, RZ ;  /* 0x0000000c150e7210 */ /* 0x000fe20007f3e0ff */
[----:B------:R-:W-:Y:S01]  /*2030*/  IMAD R77, R9, R98, RZ ;  /* 0x00000062094d7224 */ /* 0x000fe200078e02ff */
[----:B------:R-:W-:Y:S01]  /*2040*/  IADD3 R25, PT, PT, R25, R2, RZ ;  /* 0x0000000219197210 */ /* 0x000fe20007ffe0ff */
        /* <DEDUP_REMOVED lines=16> */
[----:B------:R-:W-:Y:S02]  /*2150*/  LEA.HI.X R77, R20, R19, R77, 0x1, P1 ;  /* 0x00000013144d7211 */ /* 0x000fe400008f0c4d */
[----:B------:R-:W-:Y:S02]  /*2160*/  LEA.HI.X R9, R22, R17, R9, 0x1, P0 ;  /* 0x0000001116097211 */ /* 0x000fe400000f0c09 */
[C---:B------:R-:W-:Y:S02]  /*2170*/  IADD3 R48, P1, PT, R6.reuse, R14, RZ ;  /* 0x0000000e06307210 */ /* 0x040fe40007f3e0ff */
[----:B------:R-:W-:Y:S02]  /*2180*/  IADD3 R80, P3, PT, R6, R82, RZ ;  /* 0x0000005206507210 */ /* 0x000fe40007f7e0ff */
[----:B------:R-:W-:-:S02]  /*2190*/  IADD3 R14, P0, PT, R4, R14, RZ ;  /* 0x0000000e040e7210 */ /* 0x000fc40007f1e0ff */
[----:B------:R-:W-:Y:S01]  /*21a0*/  IADD3 R82, P2, PT, R4, R82, RZ ;  /* 0x0000005204527210 */ /* 0x000fe20007f5e0ff */
[C-C-:B------:R-:W-:Y:S01]  /*21b0*/  IMAD.X R49, R7.reuse, 0x1, R2.reuse, P1 ;  /* 0x0000000107317824 */ /* 0x140fe200008e0602 */
[-C--:B------:R-:W-:Y:S01]  /*21c0*/  IADD3.X R81, PT, PT, R7, R83.reuse, RZ, P3, !PT ;  /* 0x0000005307517210 */ /* 0x080fe20001ffe4ff */
[C---:B------:R-:W-:Y:S01]  /*21d0*/  IMAD.X R15, R5.reuse, 0x1, R2, P0 ;  /* 0x00000001050f7824 */ /* 0x040fe200000e0602 */
[----:B------:R-:W-:Y:S02]  /*21e0*/  IADD3.X R83, PT, PT, R5, R83, RZ, P2, !PT ;  /* 0x0000005305537210 */ /* 0x000fe400017fe4ff */
[----:B------:R-:W-:-:S13]  /*21f0*/  ISETP.GE.AND P3, PT, R10, R151, PT ;  /* 0x000000970a00720c */ /* 0x000fda0003f66270 */
.L_x_9470:
        /* <DEDUP_REMOVED lines=12> */
[----:B------:R-:W-:Y:S01]  /*22c0*/  ISETP.GE.OR P4, PT, R76, R93, P3 ;  /* 0x0000005d4c00720c */ /* 0x000fe20001f86670 */
[----:B------:R-:W-:Y:S01]  /*22d0*/  IMAD.MOV.U32 R94, RZ, RZ, R74 ;  /* 0x000000ffff5e7224 */ /* 0x000fe200078e004a */
[----:B------:R-:W-:Y:S01]  /*22e0*/  IADD3 R28, P0, PT, R78, R17, RZ ;  /* 0x000000114e1c7210 */ /* 0x000fe20007f1e0ff */
[----:B------:R-:W-:Y:S01]  /*22f0*/  IMAD.SHL.U32 R103, R100, 0x40, RZ ;  /* 0x0000004064677824 */ /* 0x000fe200078e00ff */
[----:B------:R-:W-:Y:S02]  /*2300*/  ISETP.LT.OR P4, PT, R76, R95, P4 ;  /* 0x0000005f4c00720c */ /* 0x000fe40002781670 */
[C---:B------:R-:W-:Y:S01]  /*2310*/  ISETP.GE.OR P1, PT, R92.reuse, R93, P3 ;  /* 0x0000005d5c00720c */ /* 0x040fe20001f26670 */
        /* <DEDUP_REMOVED lines=63> */
.L_x_9449:
        /* <DEDUP_REMOVED lines=75> */
.L_x_9453:
[----:B------:R-:W-:Y:S05]  /*2bc0*/  BSYNC.RECONVERGENT B0 ;  /* 0x0000000000007941 */ /* 0x000fea0003800200 */
.L_x_9452:
        /* <DEDUP_REMOVED lines=52> */
.L_x_9455:
[----:B------:R-:W-:Y:S05]  /*2f10*/  BSYNC.RECONVERGENT B0 ;  /* 0x0000000000007941 */ /* 0x000fea0003800200 */
.L_x_9454:
        /* <DEDUP_REMOVED lines=57> */
.L_x_9457:
[----:B------:R-:W-:Y:S05]  /*32b0*/  BSYNC.RECONVERGENT B0 ;  /* 0x0000000000007941 */ /* 0x000fea0003800200 */
.L_x_9456:
        /* <DEDUP_REMOVED lines=57> */
.L_x_9459:
[----:B------:R-:W-:Y:S05]  /*3650*/  BSYNC.RECONVERGENT B0 ;  /* 0x0000000000007941 */ /* 0x000fea0003800200 */
.L_x_9458:
[----:B------:R-:W5:Y:S02]  /*3660*/  LD.E R3, desc[UR4][R84.64+0xd0] ;  /* 0x0000d00454037980 */ /* 0x000f64000c101900 */
[----:B-----5:R-:W-:Y:S05]  /*3670*/  IMAD.U32 R3, R3, -0x40, RZ ;  /* 0xffffffc003037824 */ /* 0x020fea00078e00ff */
[C---:B------:R-:W-:Y:S02]  /*3680*/  LEA R14, P1, R3.reuse, R14, 0x1 ;  /* 0x0000000e030e7211 */ /* 0x040fe400078208ff */
[C---:B------:R-:W-:Y:S02]  /*3690*/  LEA R48, P0, R3.reuse, R48, 0x1 ;  /* 0x0000003003307211 */ /* 0x040fe400078008ff */
[C---:B------:R-:W-:Y:S02]  /*36a0*/  LEA.HI.X.SX32 R15, R3.reuse, R15, 0x1, P1 ;  /* 0x0000000f030f7211 */ /* 0x040fe400008f0eff */
[----:B------:R-:W-:Y:S01]  /*36b0*/  LEA.HI.X.SX32 R49, R3, R49, 0x1, P0 ;  /* 0x0000003103317211 */ /* 0x000fe200000f0eff */
[----:B------:R-:W-:Y:S05]  /*36c0*/  BRA `(.L_x_9450) ;  /* 0x0000001800487947 */ /* 0x000fea0003800000 */
.L_x_9451:
        /* <DEDUP_REMOVED lines=99> */
.L_x_9461:
[----:B------:R-:W-:Y:S05]  /*3d00*/  BSYNC.RECONVERGENT B0 ;  /* 0x0000000000007941 */ /* 0x000fea0003800200 */
.L_x_9460:
        /* <DEDUP_REMOVED lines=97> */
.L_x_9463:
[----:B------:R-:W-:Y:S05]  /*4320*/  BSYNC.RECONVERGENT B0 ;  /* 0x0000000000007941 */ /* 0x000fea0003800200 */
.L_x_9462:
        /* <DEDUP_REMOVED lines=100> */
.L_x_9465:
[----:B------:R-:W-:Y:S05]  /*4970*/  BSYNC.RECONVERGENT B0 ;  /* 0x0000000000007941 */ /* 0x000fea0003800200 */
.L_x_9464:
        /* <DEDUP_REMOVED lines=96> */
.L_x_9467:
[----:B------:R-:W-:Y:S05]  /*4f80*/  BSYNC.RECONVERGENT B0 ;  /* 0x0000000000007941 */ /* 0x000fea0003800200 */
.L_x_9466:
[----:B------:R-:W5:Y:S02]  /*4f90*/  LD.E R3, desc[UR4][R84.64+0xd0] ;  /* 0x0000d00454037980 */ /* 0x000f64000c101900 */
[----:B-----5:R-:W-:Y:S05]  /*4fa0*/  IMAD.U32 R3, R3, -0x40, RZ ;  /* 0xffffffc003037824 */ /* 0x020fea00078e00ff */
[C---:B------:R-:W-:Y:S02]  /*4fb0*/  LEA R82, P1, R3.reuse, R82, 0x1 ;  /* 0x0000005203527211 */ /* 0x040fe400078208ff */
[C---:B------:R-:W-:Y:S02]  /*4fc0*/  LEA R80, P0, R3.reuse, R80, 0x1 ;  /* 0x0000005003507211 */ /* 0x040fe400078008ff */
[C---:B------:R-:W-:Y:S02]  /*4fd0*/  LEA.HI.X.SX32 R83, R3.reuse, R83, 0x1, P1 ;  /* 0x0000005303537211 */ /* 0x040fe400008f0eff */
[----:B------:R-:W-:Y:S09]  /*4fe0*/  LEA.HI.X.SX32 R81, R3, R81, 0x1, P0 ;  /* 0x0000005103517211 */ /* 0x000ff200000f0eff */
.L_x_9450:
[----:B------:R-:W-:Y:S05]  /*4ff0*/  BSYNC.RECONVERGENT B1 ;  /* 0x0000000000017941 */ /* 0x000fea0003800200 */
.L_x_9448:
        /* <DEDUP_REMOVED lines=102> */
.L_x_9469:
[----:B------:R-:W-:Y:S05]  /*5660*/  BSYNC.RECONVERGENT B0 ;  /* 0x0000000000007941 */ /* 0x000fea0003800200 */
.L_x_9468:
[----:B------:R-:W-:Y:S05]  /*5670*/  @P2 BRA `(.L_x_9470) ;  /* 0xffffffc800e02947 */ /* 0x000fea000383ffff */
.L_x_9447:
        /* <DEDUP_REMOVED lines=17> */
.L_x_9475:
[----:B------:R2:W-:Y:S02]  /*5790*/  STS.128 [R58], RZ ;  /* 0x000000ff3a007388 */ /* 0x0005e40000000c00 */
.L_x_9474:
[----:B------:R-:W-:Y:S05]  /*57a0*/  BSYNC.RECONVERGENT B0 ;  /* 0x0000000000007941 */ /* 0x000fea0003800200 */
.L_x_9473:
        /* <DEDUP_REMOVED lines=13> */
.L_x_9472:
        /* <DEDUP_REMOVED lines=83> */
.L_x_9482:
[----:B------:R-:W-:Y:S05]  /*5db0*/  BSYNC.RECONVERGENT B0 ;  /* 0x0000000000007941 */ /* 0x000fea0003800200 */
.L_x_9481:
[----:B-----5:R3:W-:Y:S01]  /*5dc0*/  STS.128 [R58], R12 ;  /* 0x0000000c3a007388 */ /* 0x0207e20000000c00 */
[----:B------:R-:W-:Y:S05]  /*5dd0*/  BRA `(.L_x_9479) ;  /* 0x0000000000047947 */ /* 0x000fea0003800000 */
.L_x_9480:
[----:B------:R2:W-:Y:S02]  /*5de0*/  STS.128 [R58], RZ ;  /* 0x000000ff3a007388 */ /* 0x0005e40000000c00 */
.L_x_9479:
[----:B------:R-:W-:Y:S05]  /*5df0*/  BSYNC.RECONVERGENT B1 ;  /* 0x0000000000017941 */ /* 0x000fea0003800200 */
.L_x_9478:
        /* <DEDUP_REMOVED lines=59> */
.L_x_9484:
[----:B------:R-:W-:Y:S05]  /*61b0*/  BSYNC.RECONVERGENT B0 ;  /* 0x0000000000007941 */ /* 0x000fea0003800200 */
.L_x_9483:
[----:B-----5:R3:W-:Y:S01]  /*61c0*/  STS.128 [R58+0x800], R12 ;  /* 0x0008000c3a007388 */ /* 0x0207e20000000c00 */
[----:B------:R-:W-:Y:S05]  /*61d0*/  BRA `(.L_x_9476) ;  /* 0x0000000800e47947 */ /* 0x000fea0003800000 */
.L_x_9477:
        /* <DEDUP_REMOVED lines=91> */
.L_x_9489:
[----:B------:R-:W-:Y:S05]  /*6790*/  BSYNC.RECONVERGENT B0 ;  /* 0x0000000000007941 */ /* 0x000fea0003800200 */
.L_x_9488:
[----:B-----5:R3:W-:Y:S01]  /*67a0*/  STS.128 [R58], R20 ;  /* 0x000000143a007388 */ /* 0x0207e20000000c00 */
[----:B------:R-:W-:Y:S05]  /*67b0*/  BRA `(.L_x_9486) ;  /* 0x0000000000047947 */ /* 0x000fea0003800000 */
.L_x_9487:
[----:B------:R2:W-:Y:S02]  /*67c0*/  STS.128 [R58], RZ ;  /* 0x000000ff3a007388 */ /* 0x0005e40000000c00 */
.L_x_9486:
[----:B------:R-:W-:Y:S05]  /*67d0*/  BSYNC.RECONVERGENT B1 ;  /* 0x0000000000017941 */ /* 0x000fea0003800200 */
.L_x_9485:
        /* <DEDUP_REMOVED lines=87> */
.L_x_9491:
[----:B------:R-:W-:Y:S05]  /*6d50*/  BSYNC.RECONVERGENT B0 ;  /* 0x0000000000007941 */ /* 0x000fea0003800200 */
.L_x_9490:
[----:B-----5:R1:W-:Y:S02]  /*6d60*/  STS.128 [R58+0x800], R20 ;  /* 0x000800143a007388 */ /* 0x0203e40000000c00 */
.L_x_9476:
[----:B------:R-:W-:Y:S05]  /*6d70*/  BSYNC.RECONVERGENT B2 ;  /* 0x0000000000027941 */ /* 0x000fea0003800200 */
.L_x_9471:
        /* <DEDUP_REMOVED lines=12> */
.L_x_9494:
[----:B------:R1:W-:Y:S02]  /*6e40*/  STS.128 [R58+0x1000], RZ ;  /* 0x001000ff3a007388 */ /* 0x0003e40000000c00 */
.L_x_9493:
[----:B------:R-:W-:Y:S05]  /*6e50*/  BSYNC.RECONVERGENT B0 ;  /* 0x0000000000007941 */ /* 0x000fea0003800200 */
.L_x_9492:
        /* <DEDUP_REMOVED lines=14> */
.L_x_9497:
[----:B------:R1:W-:Y:S02]  /*6f40*/  STS.128 [R58+0x1800], RZ ;  /* 0x001800ff3a007388 */ /* 0x0003e40000000c00 */
.L_x_9496:
[----:B------:R-:W-:Y:S05]  /*6f50*/  BSYNC.RECONVERGENT B0 ;  /* 0x0000000000007941 */ /* 0x000fea0003800200 */
.L_x_9495:
        /* <DEDUP_REMOVED lines=13> */
.L_x_9500:
[----:B------:R1:W-:Y:S02]  /*7030*/  STS.128 [R58+0x2000], RZ ;  /* 0x002000ff3a007388 */ /* 0x0003e40000000c00 */
.L_x_9499:
[----:B------:R-:W-:Y:S05]  /*7040*/  BSYNC.RECONVERGENT B0 ;  /* 0x0000000000007941 */ /* 0x000fea0003800200 */
.L_x_9498:
        /* <DEDUP_REMOVED lines=13> */
.L_x_9503:
[----:B------:R1:W-:Y:S02]  /*7120*/  STS.128 [R58+0x2800], RZ ;  /* 0x002800ff3a007388 */ /* 0x0003e40000000c00 */
.L_x_9502:
[----:B------:R-:W-:Y:S05]  /*7130*/  BSYNC.RECONVERGENT B0 ;  /* 0x0000000000007941 */ /* 0x000fea0003800200 */
.L_x_9501:
[----:B--2-45:R-:W2:Y:S04]  /*7140*/  LD.E.64 R16, desc[UR4][R84.64+0x1c0] ;  /* 0x0001c00454107980 */ /* 0x034ea8000c101b00 */
[----:B------:R-:W4:Y:S01]  /*7150*/  LD.E.64 R14, desc[UR4][R84.64+0x1b8] ;  /* 0x0001b804540e7980 */ /* 0x000f22000c101b00 */
[----:B-1----:R-:W-:Y:S02]  /*7160*/  MOV R12, R148 ;  /* 0x00000094000c7202 */ /* 0x002fe40000000f00 */
[----:B------:R-:W-:Y:S01]  /*7170*/  MOV R13, RZ ;  /* 0x000000ff000d7202 */ /* 0x000fe20000000f00 */
[----:B---3--:R-:W3:Y:S04]  /*7180*/  LD.E R6, desc[UR4][R84.64+0xd8] ;  /* 0x0000d80454067980 */ /* 0x008ee8000c101900 */
[----:B------:R-:W0:Y:S04]  /*7190*/  LDGDEPBAR ;  /* 0x00000000000079af */ /* 0x000e280000000000 */
[----:B------:R1:W5:Y:S04]  /*71a0*/  LD.E R123, desc[UR4][R84.64+0x184] ;  /* 0x00018404547b7980 */ /* 0x000368000c101900 */
[----:B------:R1:W5:Y:S01]  /*71b0*/  LD.E R121, desc[UR4][R84.64+0x188] ;  /* 0x0001880454797980 */ /* 0x000362000c101900 */
[----:B--2---:R-:W-:-:S04]  /*71c0*/  IMAD.WIDE.U32 R12, R147, R16, R12 ;  /* 0x00000010930c7225 */ /* 0x004fc800078e000c */
[----:B------:R-:W-:Y:S01]  /*71d0*/  IMAD R4, R17, R147, RZ ;  /* 0x0000009311047224 */ /* 0x000fe200078e02ff */
[----:B----4-:R-:W-:-:S04]  /*71e0*/  LEA R14, P0, R12, R14, 0x2 ;  /* 0x0000000e0c0e7211 */ /* 0x010fc800078010ff */
        /* <DEDUP_REMOVED lines=16> */
.L_x_9506:
[----:B------:R3:W-:Y:S01]  /*72f0*/  STS.128 [R58+0x3000], RZ ;  /* 0x003000ff3a007388 */ /* 0x0007e20000000c00 */
[----:B------:R-:W-:Y:S05]  /*7300*/  BRA `(.L_x_9507) ;  /* 0x0000000000047947 */ /* 0x000fea0003800000 */
.L_x_9505:
[----:B------:R1:W-:Y:S02]  /*7310*/  STS.128 [R58+0x3000], RZ ;  /* 0x003000ff3a007388 */ /* 0x0003e40000000c00 */
.L_x_9507:
[----:B------:R-:W-:Y:S05]  /*7320*/  BSYNC.RECONVERGENT B0 ;  /* 0x0000000000007941 */ /* 0x000fea0003800200 */
.L_x_9504:
        /* <DEDUP_REMOVED lines=15> */
.L_x_9510:
[----:B------:R1:W-:Y:S02]  /*7420*/  STS.128 [R58+0x3800], RZ ;  /* 0x003800ff3a007388 */ /* 0x0003e40000000c00 */
.L_x_9509:
[----:B------:R-:W-:Y:S05]  /*7430*/  BSYNC.RECONVERGENT B0 ;  /* 0x0000000000007941 */ /* 0x000fea0003800200 */
.L_x_9508:
        /* <DEDUP_REMOVED lines=13> */
.L_x_9513:
[----:B------:R1:W-:Y:S02]  /*7510*/  STS.128 [R58+0x4000], RZ ;  /* 0x004000ff3a007388 */ /* 0x0003e40000000c00 */
.L_x_9512:
[----:B------:R-:W-:Y:S05]  /*7520*/  BSYNC.RECONVERGENT B0 ;  /* 0x0000000000007941 */ /* 0x000fea0003800200 */
.L_x_9511:
        /* <DEDUP_REMOVED lines=13> */
.L_x_9516:
[----:B------:R1:W-:Y:S02]  /*7600*/  STS.128 [R58+0x4800], RZ ;  /* 0x004800ff3a007388 */ /* 0x0003e40000000c00 */
.L_x_9515:
[----:B------:R-:W-:Y:S05]  /*7610*/  BSYNC.RECONVERGENT B0 ;  /* 0x0000000000007941 */ /* 0x000fea0003800200 */
.L_x_9514:
[----:B------:R-:W2:Y:S01]  /*7620*/  LD.E R0, desc[UR4][R84.64+0x18c] ;  /* 0x00018c0454007980 */ /* 0x000ea2000c101900 */
[----:B------:R-:W-:Y:S01]  /*7630*/  SHF.R.U32.HI R132, RZ, 0x1, R62 ;  /* 0x00000001ff847819 */ /* 0x000fe2000001163e */
[C---:B------:R-:W-:Y:S01]  /*7640*/  IMAD.SHL.U32 R65, R62.reuse, 0x20, RZ ;  /* 0x000000203e417824 */ /* 0x040fe200078e00ff */
[C---:B------:R-:W-:Y:S01]  /*7650*/  LOP3.LUT P0, R120, R62.reuse, 0x4, RZ, 0xc0, !PT ;  /* 0x000000043e787812 */ /* 0x040fe2000780c0ff */
[----:B-1----:R-:W-:Y:S01]  /*7660*/  IMAD.SHL.U32 R4, R62, 0x10, RZ ;  /* 0x000000103e047824 */ /* 0x002fe200078e00ff */
[----:B------:R-:W-:Y:S01]  /*7670*/  LOP3.LUT R2, R132, 0x8, RZ, 0xc0, !PT ;  /* 0x0000000884027812 */ /* 0x000fe200078ec0ff */
[----:B------:R-:W-:Y:S01]  /*7680*/  IMAD.MOV.U32 R9, RZ, RZ, 0x20 ;  /* 0x00000020ff097424 */ /* 0x000fe200078e00ff */
[----:B------:R-:W-:Y:S01]  /*7690*/  LOP3.LUT R5, R65, 0xc0, RZ, 0xc0, !PT ;  /* 0x000000c041057812 */ /* 0x000fe200078ec0ff */
        /* <DEDUP_REMOVED lines=22> */
[----:B------:R-:W3:Y:S04]  /*7800*/  LDSM.16.M88.4 R72, [R87+0x1400] ;  /* 0x001400005748783b */ /* 0x000ee80000000200 */
[----:B------:R-:W4:Y:S04]  /*7810*/  LDSM.16.M88.4 R52, [R87+0x1800] ;  /* 0x001800005734783b */ /* 0x000f280000000200 */
[----:B------:R-:W4:Y:S04]  /*7820*/  LDSM.16.M88.4 R44, [R87+0x1c00] ;  /* 0x001c0000572c783b */ /* 0x000f280000000200 */
        /* <DEDUP_REMOVED lines=10> */
[C---:B---3--:R-:W-:Y:S03]  /*78d0*/  HMMA.16816.F32 R76, R4.reuse, R72, RZ ;  /* 0x00000048044c723c */ /* 0x048fe600000018ff */
[----:B------:R-:W-:Y:S04]  /*78e0*/  LDSM.16.M88.4 R104, [R124+0x1c00] ;  /* 0x001c00007c68783b */ /* 0x000fe80000000200 */
[----:B------:R-:W-:Y:S01]  /*78f0*/  LDSM.16.M88.4 R116, [R124+0x1000] ;  /* 0x001000007c74783b */ /* 0x000fe20000000200 */
        /* <DEDUP_REMOVED lines=14> */
[----:B------:R-:W3:Y:S07]  /*79e0*/  LDSM.16.M88.4 R92, [R124+0x2800] ;  /* 0x002800007c5c783b */ /* 0x000eee0000000200 */
[C---:B------:R-:W-:Y:S08]  /*79f0*/  HMMA.16816.F32 R40, R16.reuse, R100, R40 ;  /* 0x000000641028723c */ /* 0x040ff00000001828 */
[----:B------:R-:W-:Y:S01]  /*7a00*/  HMMA.16816.F32 R36, R16, R102, R36 ;  /* 0x000000661024723c */ /* 0x000fe20000001824 */
[----:B------:R-:W4:Y:S01]  /*7a10*/  LDSM.16.M88.4 R100, [R124+0x2c00] ;  /* 0x002c00007c64783b */ /* 0x000f220000000200 */
[----:B------:R-:W-:-:S06]  /*7a20*/  DEPBAR.LE SB0, 0x0 ;  /* 0x000080000000791a */ /* 0x000fcc0000000000 */
[C---:B------:R-:W-:Y:S08]  /*7a30*/  HMMA.16816.F32 R76, R16.reuse, R112, R76 ;  /* 0x00000070104c723c */ /* 0x040ff0000000184c */
[C---:B-1----:R-:W-:Y:S08]  /*7a40*/  HMMA.16816.F32 R28, R16.reuse, R98, R28 ;  /* 0x00000062101c723c */ /* 0x042ff0000000181c */
[C---:B------:R-:W-:Y:S08]  /*7a50*/  HMMA.16816.F32 R68, R16.reuse, R108, R68 ;  /* 0x0000006c1044723c */ /* 0x040ff00000001844 */
[----:B---3--:R-:W-:Y:S03]  /*7a60*/  HMMA.16816.F32 R24, R16, R92, R24 ;  /* 0x0000005c1018723c */ /* 0x008fe60000001818 */
[----:B------:R-:W-:Y:S01]  /*7a70*/  LOP3.LUT R92, R132, 0x1f0, RZ, 0xc0, !PT ;  /* 0x000001f0845c7812 */ /* 0x000fe200078ec0ff */
[----:B------:R-:W-:-:S05]  /*7a80*/  IMAD.SHL.U32 R93, R62, 0x2, RZ ;  /* 0x000000023e5d7824 */ /* 0x000fca00078e00ff */
[----:B------:R-:W-:Y:S01]  /*7a90*/  LOP3.LUT R93, R93, 0x6, RZ, 0xc0, !PT ;  /* 0x000000065d5d7812 */ /* 0x000fe200078ec0ff */
[----:B------:R-:W-:Y:S03]  /*7aa0*/  HMMA.16816.F32 R20, R16, R94, R20 ;  /* 0x0000005e1014723c */ /* 0x000fe60000001814 */
[----:B------:R-:W-:-:S05]  /*7ab0*/  LOP3.LUT R94, R92, 0x7, R64, 0xf8, !PT ;  /* 0x000000075c5e7812 */ /* 0x000fca00078ef840 */
[--C-:B------:R-:W-:Y:S02]  /*7ac0*/  IMAD R98, R149, 0x40, R94.reuse ;  /* 0x0000004095627824 */ /* 0x100fe400078e025e */
[----:B------:R-:W-:Y:S01]  /*7ad0*/  IMAD.IADD R94, R59, 0x1, R94 ;  /* 0x000000013b5e7824 */ /* 0x000fe200078e025e */
[----:B------:R-:W-:Y:S03]  /*7ae0*/  HMMA.16816.F32 R44, R16, R106, R44 ;  /* 0x0000006a102c723c */ /* 0x000fe6000000182c */
[----:B------:R-:W-:Y:S02]  /*7af0*/  IMAD.IADD R62, R98, 0x1, R121 ;  /* 0x00000001623e7824 */ /* 0x000fe400078e0279 */
[----:B------:R-:W-:Y:S02]  /*7b00*/  VIADD R95, R94, 0x8 ;  /* 0x000000085e5f7836 */ /* 0x000fe40000000000 */
[----:B------:R-:W-:Y:S01]  /*7b10*/  IMAD.IADD R161, R98, 0x1, R123 ;  /* 0x0000000162a17824 */ /* 0x000fe200078e027b */
[----:B------:R-:W-:-:S02]  /*7b20*/  VIADDMNMX R158, R62, 0x1, R63, PT ;  /* 0x000000013e9e7846 */ /* 0x000fc4000380013f */
[----:B------:R-:W-:Y:S01]  /*7b30*/  VIADDMNMX R153, R62, 0x9, R63, PT ;  /* 0x000000093e997846 */ /* 0x000fe2000380013f */
[----:B------:R-:W-:Y:S03]  /*7b40*/  HMMA.16816.F32 R88, R16, R116, R88 ;  /* 0x000000741058723c */ /* 0x000fe60000001858 */
[----:B------:R-:W-:-:S05]  /*7b50*/  VIADD R160, R161, 0x8 ;  /* 0x00000008a1a07836 */ /* 0x000fca0000000000 */
[C---:B------:R-:W-:Y:S08]  /*7b60*/  HMMA.16816.F32 R80, R16.reuse, R118, R80 ;  /* 0x000000761050723c */ /* 0x040ff00000001850 */
[----:B------:R-:W-:Y:S03]  /*7b70*/  HMMA.16816.F32 R72, R16, R114, R72 ;  /* 0x000000721048723c */ /* 0x000fe60000001848 */
[-C--:B--2---:R-:W-:Y:S01]  /*7b80*/  FMUL.FTZ R198, R76, R0.reuse ;  /* 0x000000004cc67220 */ /* 0x084fe20000410000 */
[----:B------:R-:W-:Y:S01]  /*7b90*/  FMUL.FTZ R76, R77, R0 ;  /* 0x000000004d4c7220 */ /* 0x000fe20000410000 */
[----:B------:R-:W-:-:S03]  /*7ba0*/  LOP3.LUT R77, R56, R93, RZ, 0xfc, !PT ;  /* 0x0000005d384d7212 */ /* 0x000fc600078efcff */
[C---:B------:R-:W-:Y:S03]  /*7bb0*/  HMMA.16816.F32 R52, R16.reuse, R110, R52 ;  /* 0x0000006e1034723c */ /* 0x040fe60000001834 */
[-C--:B------:R-:W-:Y:S01]  /*7bc0*/  FMUL.FTZ R68, R68, R0.reuse ;  /* 0x0000000044447220 */ /* 0x080fe20000410000 */
[-C--:B------:R-:W-:Y:S01]  /*7bd0*/  FMUL.FTZ R162, R44, R0.reuse ;  /* 0x000000002ca27220 */ /* 0x080fe20000410000 */
[----:B------:R-:W1:Y:S01]  /*7be0*/  MUFU.TANH R198, R198 ;  /* 0x000000c600c67308 */ /* 0x000e620000002400 */
[----:B------:R-:W-:Y:S02]  /*7bf0*/  IMAD.IADD R62, R77, 0x1, R150 ;  /* 0x000000014d3e7824 */ /* 0x000fe400078e0296 */
[-C--:B------:R-:W-:Y:S01]  /*7c00*/  FMUL.FTZ R89, R89, R0.reuse ;  /* 0x0000000059597220 */ /* 0x080fe20000410000 */
[-C--:B------:R-:W-:Y:S01]  /*7c10*/  FMUL.FTZ R174, R40, R0.reuse ;  /* 0x0000000028ae7220 */ /* 0x080fe20000410000 */
[-C--:B------:R-:W-:Y:S01]  /*7c20*/  FMUL.FTZ R172, R36, R0.reuse ;  /* 0x0000000024ac7220 */ /* 0x080fe20000410000 */
[C---:B------:R-:W-:Y:S03]  /*7c30*/  HMMA.16816.F32 R48, R16.reuse, R104, R48 ;  /* 0x000000681030723c */ /* 0x040fe60000001830 */
[C-C-:B------:R-:W-:Y:S01]  /*7c40*/  IADD3 R44, PT, PT, R94.reuse, -0x20, -R62.reuse ;  /* 0xffffffe05e2c7810 */ /* 0x140fe20007ffe83e */
[-C--:B------:R-:W-:Y:S01]  /*7c50*/  FMUL.FTZ R166, R37, R0.reuse ;  /* 0x0000000025a67220 */ /* 0x080fe20000410000 */
[----:B------:R-:W-:Y:S01]  /*7c60*/  MUFU.TANH R194, R68 ;  /* 0x0000004400c27308 */ /* 0x000fe20000002400 */
[C-C-:B------:R-:W-:Y:S01]  /*7c70*/  IADD3 R36, PT, PT, R94.reuse, -0x39, -R62.reuse ;  /* 0xffffffc75e247810 */ /* 0x140fe20007ffe83e */
[----:B------:R-:W-:Y:S01]  /*7c80*/  FMUL.FTZ R168, R41, R0 ;  /* 0x0000000029a87220 */ /* 0x000fe20000410000 */
[----:B------:R-:W-:Y:S01]  /*7c90*/  IABS R44, R44 ;  /* 0x0000002c002c7213 */ /* 0x000fe20000000000 */
[----:B------:R-:W-:Y:S01]  /*7ca0*/  FMUL.FTZ R108, R29, R0 ;  /* 0x000000001d6c7220 */ /* 0x000fe20000410000 */
[C---:B------:R-:W-:Y:S03]  /*7cb0*/  HMMA.16816.F32 R32, R16.reuse, R96, R32 ;  /* 0x000000601020723c */ /* 0x040fe60000001820 */
[----:B------:R-:W-:Y:S01]  /*7cc0*/  IABS R37, R36 ;  /* 0x0000002400257213 */ /* 0x000fe20000000000 */
[-C--:B------:R-:W-:Y:S01]  /*7cd0*/  FMUL.FTZ R130, R45, R0.reuse ;  /* 0x000000002d827220 */ /* 0x080fe20000410000 */
[----:B------:R-:W2:Y:S01]  /*7ce0*/  MUFU.TANH R104, R89 ;  /* 0x0000005900687308 */ /* 0x000ea20000002400 */
[--C-:B------:R-:W-:Y:S01]  /*7cf0*/  IADD3 R36, PT, PT, R94, -0x40, -R62.reuse ;  /* 0xffffffc05e247810 */ /* 0x100fe20007ffe83e */
[-C--:B------:R-:W-:Y:S01]  /*7d00*/  FMUL.FTZ R190, R52, R0.reuse ;  /* 0x0000000034be7220 */ /* 0x080fe20000410000 */
[--C-:B------:R-:W-:Y:S01]  /*7d10*/  IADD3 R45, PT, PT, R94, -0x28, -R62.reuse ;  /* 0xffffffd85e2d7810 */ /* 0x100fe20007ffe83e */
[-C--:B------:R-:W-:Y:S01]  /*7d20*/  FMUL.FTZ R81, R81, R0.reuse ;  /* 0x0000000051517220 */ /* 0x080fe20000410000 */
[C---:B----4-:R-:W-:Y:S03]  /*7d30*/  HMMA.16816.F32 R12, R16.reuse, R100, R12 ;  /* 0x00000064100c723c */ /* 0x050fe6000000180c */
[-C--:B------:R-:W-:Y:S01]  /*7d40*/  FMUL.FTZ R90, R90, R0.reuse ;  /* 0x000000005a5a7220 */ /* 0x080fe20000410000 */
[----:B------:R-:W-:Y:S01]  /*7d50*/  IABS R45, R45 ;  /* 0x0000002d002d7213 */ /* 0x000fe20000000000 */
[-C--:B------:R-:W-:Y:S01]  /*7d60*/  FMUL.FTZ R182, R48, R0.reuse ;  /* 0x0000000030b67220 */ /* 0x080fe20000410000 */
[----:B------:R-:W3:Y:S01]  /*7d70*/  MUFU.TANH R174, R174 ;  /* 0x000000ae00ae7308 */ /* 0x000ee20000002400 */
[-C--:B------:R-:W-:Y:S01]  /*7d80*/  FMUL.FTZ R180, R49, R0.reuse ;  /* 0x0000000031b47220 */ /* 0x080fe20000410000 */
[----:B------:R-:W-:Y:S01]  /*7d90*/  I2FP.F32.S32 R45, R45 ;  /* 0x0000002d002d7245 */ /* 0x000fe20000201400 */
[----:B------:R-:W-:Y:S01]  /*7da0*/  FMUL.FTZ R192, R69, R0 ;  /* 0x0000000045c07220 */ /* 0x000fe20000410000 */
[----:B------:R-:W-:Y:S03]  /*7db0*/  HMMA.16816.F32 R4, R16, R102, R4 ;  /* 0x000000661004723c */ /* 0x000fe60000001804 */
[C-C-:B------:R-:W-:Y:S01]  /*7dc0*/  IADD3 R18, PT, PT, R94.reuse, -0x10, -R62.reuse ;  /* 0xfffffff05e127810 */ /* 0x140fe20007ffe83e */
[----:B------:R-:W-:Y:S01]  /*7dd0*/  VIADD R63, R77, 0x1 ;  /* 0x000000014d3f7836 */ /* 0x000fe20000000000 */
[--C-:B------:R-:W-:Y:S01]  /*7de0*/  IADD3 R17, PT, PT, R94, -0x1, -R62.reuse ;  /* 0xffffffff5e117810 */ /* 0x100fe20007ffe83e */
[----:B------:R-:W-:Y:S01]  /*7df0*/  MUFU.TANH R182, R182 ;  /* 0x000000b600b67308 */ /* 0x000fe20000002400 */
[----:B------:R-:W-:Y:S01]  /*7e00*/  IABS R18, R18 ;  /* 0x0000001200127213 */ /* 0x000fe20000000000 */
[-C--:B------:R-:W-:Y:S01]  /*7e10*/  FMUL.FTZ R32, R32, R0.reuse ;  /* 0x0000000020207220 */ /* 0x080fe20000410000 */
[----:B------:R-:W-:Y:S01]  /*7e20*/  IABS R17, R17 ;  /* 0x0000001100117213 */ /* 0x000fe20000000000 */
[----:B------:R-:W-:Y:S01]  /*7e30*/  FMUL.FTZ R112, R33, R0 ;  /* 0x0000000021707220 */ /* 0x000fe20000410000 */
[----:B------:R-:W-:Y:S01]  /*7e40*/  I2FP.F32.S32 R18, R18 ;  /* 0x0000001200127245 */ /* 0x000fe20000201400 */
[----:B------:R-:W-:Y:S01]  /*7e50*/  FMUL.FTZ R73, R73, R0 ;  /* 0x0000000049497220 */ /* 0x000fe20000410000 */
[----:B------:R-:W-:Y:S01]  /*7e60*/  I2FP.F32.S32 R17, R17 ;  /* 0x0000001100117245 */ /* 0x000fe20000201400 */
[----:B------:R-:W-:Y:S01]  /*7e70*/  MUFU.TANH R110, R32 ;  /* 0x00000020006e7308 */ /* 0x000fe20000002400 */
[C---:B------:R-:W-:Y:S01]  /*7e80*/  IADD3 R16, PT, PT, R94.reuse, -0x9, -R62 ;  /* 0xfffffff75e107810 */ /* 0x040fe20007ffe83e */
[C---:B-1----:R-:W-:Y:S01]  /*7e90*/  FFMA.FTZ R198, -R159.reuse, R18, R198 ;  /* 0x000000129fc67223 */ /* 0x042fe200000101c6 */
[----:B------:R-:W-:Y:S01]  /*7ea0*/  IADD3 R18, PT, PT, R94, -0x29, -R62 ;  /* 0xffffffd75e127810 */ /* 0x000fe20007ffe83e */
[----:B--2---:R-:W-:Y:S01]  /*7eb0*/  FFMA.FTZ R17, -R159, R17, R104 ;  /* 0x000000119f117223 */ /* 0x004fe20000010168 */
[----:B------:R-:W-:Y:S01]  /*7ec0*/  FMUL.FTZ R104, R28, R0 ;  /* 0x000000001c687220 */ /* 0x000fe20000410000 */
[----:B------:R-:W-:Y:S01]  /*7ed0*/  IABS R28, R36 ;  /* 0x00000024001c7213 */ /* 0x000fe20000000000 */
[----:B------:R-:W-:Y:S01]  /*7ee0*/  FMUL.FTZ R36, R21, R0 ;  /* 0x0000000015247220 */ /* 0x000fe20000410000 */
[----:B------:R-:W-:Y:S01]  /*7ef0*/  IABS R18, R18 ;  /* 0x0000001200127213 */ /* 0x000fe20000000000 */
[----:B------:R-:W1:Y:S01]  /*7f00*/  MUFU.TANH R190, R190 ;  /* 0x000000be00be7308 */ /* 0x000e620000002400 */
[----:B------:R-:W-:Y:S01]  /*7f10*/  I2FP.F32.S32 R28, R28 ;  /* 0x0000001c001c7245 */ /* 0x000fe20000201400 */
[----:B------:R-:W-:Y:S01]  /*7f20*/  FMUL.FTZ R4, R4, R0 ;  /* 0x0000000004047220 */ /* 0x000fe20000410000 */
[----:B------:R-:W-:Y:S01]  /*7f30*/  IABS R69, R16 ;  /* 0x0000001000457213 */ /* 0x000fe20000000000 */
[----:B------:R-:W-:Y:S01]  /*7f40*/  IMAD.MOV.U32 R40, RZ, RZ, R18 ;  /* 0x000000ffff287224 */ /* 0x000fe200078e0012 */
[----:B------:R-:W-:Y:S01]  /*7f50*/  I2FP.F32.S32 R18, R44 ;  /* 0x0000002c00127245 */ /* 0x000fe20000201400 */
[C---:B---3--:R-:W-:Y:S01]  /*7f60*/  FFMA.FTZ R174, -R159.reuse, R28, R174 ;  /* 0x0000001c9fae7223 */ /* 0x048fe200000101ae */
[C---:B------:R-:W-:Y:S01]  /*7f70*/  IADD3 R28, PT, PT, R94.reuse, -0x59, -R62 ;  /* 0xffffffa75e1c7810 */ /* 0x040fe20007ffe83e */
[----:B------:R-:W2:Y:S01]  /*7f80*/  MUFU.TANH R104, R104 ;  /* 0x0000006800687308 */ /* 0x000ea20000002400 */
[----:B------:R-:W-:Y:S01]  /*7f90*/  I2FP.F32.S32 R41, R40 ;  /* 0x0000002800297245 */ /* 0x000fe20000201400 */
[----:B------:R-:W-:Y:S01]  /*7fa0*/  FFMA.FTZ R194, -R159, R18, R194 ;  /* 0x000000129fc27223 */ /* 0x000fe200000101c2 */
[C-C-:B------:R-:W-:Y:S01]  /*7fb0*/  IADD3 R18, PT, PT, R94.reuse, -0x30, -R62.reuse ;  /* 0xffffffd05e127810 */ /* 0x140fe20007ffe83e */
[-C--:B------:R-:W-:Y:S01]  /*7fc0*/  FMUL.FTZ R40, R25, R0.reuse ;  /* 0x0000000019287220 */ /* 0x080fe20000410000 */
[----:B------:R-:W-:Y:S01]  /*7fd0*/  IADD3 R25, PT, PT, R94, -0x58, -R62 ;  /* 0xffffffa85e197810 */ /* 0x000fe20007ffe83e */
[----:B------:R-:W-:Y:S01]  /*7fe0*/  FMUL.FTZ R20, R20, R0 ;  /* 0x0000000014147220 */ /* 0x000fe20000410000 */
[----:B------:R-:W-:Y:S01]  /*7ff0*/  IABS R18, R18 ;  /* 0x0000001200127213 */ /* 0x000fe20000000000 */
[----:B------:R-:W-:Y:S01]  /*8000*/  MUFU.TANH R36, R36 ;  /* 0x0000002400247308 */ /* 0x000fe20000002400 */
[----:B------:R-:W-:Y:S01]  /*8010*/  IABS R25, R25 ;  /* 0x0000001900197213 */ /* 0x000fe20000000000 */
[C---:B-1----:R-:W-:Y:S01]  /*8020*/  FFMA.FTZ R190, -R159.reuse, R45, R190 ;  /* 0x0000002d9fbe7223 */ /* 0x042fe200000101be */
[----:B------:R-:W-:Y:S01]  /*8030*/  I2FP.F32.S32 R18, R18 ;  /* 0x0000001200127245 */ /* 0x000fe20000201400 */
[----:B------:R-:W-:Y:S01]  /*8040*/  FMUL.FTZ R80, R80, R0 ;  /* 0x0000000050507220 */ /* 0x000fe20000410000 */
[----:B------:R-:W-:Y:S01]  /*8050*/  I2FP.F32.S32 R25, R25 ;  /* 0x0000001900197245 */ /* 0x000fe20000201400 */
[C---:B------:R-:W-:Y:S01]  /*8060*/  IMAD.IADD R19, R94.reuse, 0x1, -R62 ;  /* 0x000000015e137824 */ /* 0x040fe200078e0a3e */
[----:B------:R-:W-:Y:S01]  /*8070*/  IABS R28, R28 ;  /* 0x0000001c001c7213 */ /* 0x000fe20000000000 */
[C---:B------:R-:W-:Y:S01]  /*8080*/  FFMA.FTZ R182, -R159.reuse, R18, R182 ;  /* 0x000000129fb67223 */ /* 0x040fe200000101b6 */
[C---:B------:R-:W-:Y:S01]  /*8090*/  IADD3 R18, PT, PT, R94.reuse, -0x49, -R62 ;  /* 0xffffffb75e127810 */ /* 0x040fe20007ffe83e */
[----:B--2---:R-:W-:Y:S01]  /*80a0*/  FFMA.FTZ R104, -R159, R25, R104 ;  /* 0x000000199f687223 */ /* 0x004fe20000010168 */
[C-C-:B------:R-:W-:Y:S01]  /*80b0*/  IADD3 R25, PT, PT, R94.reuse, -0x69, -R62.reuse ;  /* 0xffffff975e197810 */ /* 0x140fe20007ffe83e */
[----:B------:R-:W1:Y:S01]  /*80c0*/  MUFU.TANH R180, R180 ;  /* 0x000000b400b47308 */ /* 0x000e620000002400 */
[----:B------:R-:W-:Y:S01]  /*80d0*/  IABS R18, R18 ;  /* 0x0000001200127213 */ /* 0x000fe20000000000 */
[-C--:B------:R-:W-:Y:S01]  /*80e0*/  FMUL.FTZ R52, R53, R0.reuse ;  /* 0x0000000035347220 */ /* 0x080fe20000410000 */
[----:B------:R-:W-:Y:S01]  /*80f0*/  IADD3 R45, PT, PT, R94, -0x31, -R62 ;  /* 0xffffffcf5e2d7810 */ /* 0x000fe20007ffe83e */
[----:B------:R-:W-:Y:S01]  /*8100*/  FMUL.FTZ R72, R72, R0 ;  /* 0x0000000048487220 */ /* 0x000fe20000410000 */
[----:B------:R-:W-:Y:S01]  /*8110*/  I2FP.F32.S32 R21, R28 ;  /* 0x0000001c00157245 */ /* 0x000fe20000201400 */
[----:B------:R-:W-:-:S02]  /*8120*/  IMAD.MOV.U32 R29, RZ, RZ, R18 ;  /* 0x000000ffff1d7224 */ /* 0x000fc400078e0012 */
[----:B------:R-:W-:Y:S01]  /*8130*/  FMUL.FTZ R18, R24, R0 ;  /* 0x0000000018127220 */ /* 0x000fe20000410000 */
[C---:B------:R-:W-:Y:S01]  /*8140*/  IADD3 R24, PT, PT, R94.reuse, -0x50, -R62 ;  /* 0xffffffb05e187810 */ /* 0x040fe20007ffe83e */
[----:B------:R-:W2:Y:S01]  /*8150*/  MUFU.TANH R96, R81 ;  /* 0x0000005100607308 */ /* 0x000ea20000002400 */
[----:B------:R-:W-:Y:S01]  /*8160*/  IABS R45, R45 ;  /* 0x0000002d002d7213 */ /* 0x000fe20000000000 */
[----:B------:R-:W-:Y:S01]  /*8170*/  VIADD R105, R19, 0xfffffff8 ;  /* 0xfffffff813697836 */ /* 0x000fe20000000000 */
[----:B------:R-:W-:Y:S01]  /*8180*/  IABS R24, R24 ;  /* 0x0000001800187213 */ /* 0x000fe20000000000 */
[C---:B------:R-:W-:Y:S01]  /*8190*/  VIADD R102, R77.reuse, 0x10 ;  /* 0x000000104d667836 */ /* 0x040fe20000000000 */
[----:B------:R-:W-:Y:S01]  /*81a0*/  I2FP.F32.S32 R45, R45 ;  /* 0x0000002d002d7245 */ /* 0x000fe20000201400 */
[----:B------:R-:W-:Y:S01]  /*81b0*/  VIADD R100, R77, 0x11 ;  /* 0x000000114d647836 */ /* 0x000fe20000000000 */
[----:B------:R-:W-:Y:S01]  /*81c0*/  I2FP.F32.S32 R24, R24 ;  /* 0x0000001800187245 */ /* 0x000fe20000201400 */
[----:B------:R-:W3:Y:S01]  /*81d0*/  MUFU.TANH R108, R108 ;  /* 0x0000006c006c7308 */ /* 0x000ee20000002400 */
[----:B------:R-:W-:Y:S01]  /*81e0*/  I2FP.F32.S32 R69, R69 ;  /* 0x0000004500457245 */ /* 0x000fe20000201400 */
[C---:B-1----:R-:W-:Y:S01]  /*81f0*/  FFMA.FTZ R180, -R159.reuse, R45, R180 ;  /* 0x0000002d9fb47223 */ /* 0x042fe200000101b4 */
[----:B------:R-:W-:Y:S01]  /*8200*/  IADD3 R45, PT, PT, R94, -0x60, -R62 ;  /* 0xffffffa05e2d7810 */ /* 0x000fe20007ffe83e */
[----:B------:R-:W-:Y:S01]  /*8210*/  FFMA.FTZ R110, -R159, R24, R110 ;  /* 0x000000189f6e7223 */ /* 0x000fe2000001016e */
[-C--:B------:R-:W-:Y:S01]  /*8220*/  FMUL.FTZ R24, R12, R0.reuse ;  /* 0x000000000c187220 */ /* 0x080fe20000410000 */
[----:B------:R-:W-:Y:S01]  /*8230*/  FMUL.FTZ R12, R13, R0 ;  /* 0x000000000d0c7220 */ /* 0x000fe20000410000 */
[----:B------:R-:W-:Y:S01]  /*8240*/  IABS R13, R25 ;  /* 0x00000019000d7213 */ /* 0x000fe20000000000 */
[----:B------:R1:W-:Y:S01]  /*8250*/  MUFU.TANH R28, R4 ;  /* 0x00000004001c7308 */ /* 0x0003e20000002400 */
[----:B------:R-:W-:Y:S01]  /*8260*/  ISETP.GT.AND P0, PT, R161, R63, PT ;  /* 0x0000003fa100720c */ /* 0x000fe20003f04270 */
[----:B--2---:R-:W-:Y:S01]  /*8270*/  FFMA.FTZ R68, -R159, R69, R96 ;  /* 0x000000459f447223 */ /* 0x004fe20000010160 */
[----:B------:R-:W-:Y:S01]  /*8280*/  I2FP.F32.S32 R13, R13 ;  /* 0x0000000d000d7245 */ /* 0x000fe20000201400 */
[----:B------:R-:W-:Y:S01]  /*8290*/  VIADD R107, R77, 0x8 ;  /* 0x000000084d6b7836 */ /* 0x000fe20000000000 */
[----:B------:R-:W-:Y:S01]  /*82a0*/  ISETP.GE.AND P5, PT, R63, R158, PT ;  /* 0x0000009e3f00720c */ /* 0x000fe20003fa6270 */
[----:B------:R-:W-:Y:S01]  /*82b0*/  VIADD R101, R77, 0x19 ;  /* 0x000000194d657836 */ /* 0x000fe20000000000 */
[----:B------:R-:W-:Y:S01]  /*82c0*/  ISETP.GE.AND P2, PT, R63, R153, PT ;  /* 0x000000993f00720c */ /* 0x000fe20003f46270 */
[C---:B------:R-:W-:Y:S01]  /*82d0*/  FFMA.FTZ R36, -R159.reuse, R13, R36 ;  /* 0x0000000d9f247223 */ /* 0x040fe20000010124 */
[----:B------:R-:W2:Y:S01]  /*82e0*/  MUFU.TANH R166, R166 ;  /* 0x000000a600a67308 */ /* 0x000ea20000002400 */
[----:B------:R-:W-:Y:S01]  /*82f0*/  ISETP.GT.AND P1, PT, R160, R63, PT ;  /* 0x0000003fa000720c */ /* 0x000fe20003f24270 */
[-C--:B------:R-:W-:Y:S01]  /*8300*/  FMUL.FTZ R63, R88, R0.reuse ;  /* 0x00000000583f7220 */ /* 0x080fe20000410000 */
[C---:B------:R-:W-:Y:S01]  /*8310*/  IADD3 R33, PT, PT, R94.reuse, -0x48, -R62 ;  /* 0xffffffb85e217810 */ /* 0x040fe20007ffe83e */
[----:B---3--:R-:W-:Y:S01]  /*8320*/  FFMA.FTZ R108, -R159, R21, R108 ;  /* 0x000000159f6c7223 */ /* 0x008fe2000001016c */
[----:B------:R-:W-:Y:S01]  /*8330*/  IABS R45, R45 ;  /* 0x0000002d002d7213 */ /* 0x000fe20000000000 */
[----:B------:R-:W-:Y:S01]  /*8340*/  VIADD R99, R77, 0x30 ;  /* 0x000000304d637836 */ /* 0x000fe20000000000 */
[----:B------:R-:W-:Y:S01]  /*8350*/  I2FP.F32.S32 R29, R29 ;  /* 0x0000001d001d7245 */ /* 0x000fe20000201400 */
[----:B------:R-:W3:Y:S01]  /*8360*/  MUFU.TANH R13, R90 ;  /* 0x0000005a000d7308 */ /* 0x000ee20000002400 */
[--C-:B-1----:R-:W-:Y:S01]  /*8370*/  IMAD.IADD R4, R95, 0x1, -R62.reuse ;  /* 0x000000015f047824 */ /* 0x102fe200078e0a3e */
[C-C-:B------:R-:W-:Y:S01]  /*8380*/  IADD3 R69, PT, PT, R94.reuse, -0x19, -R62.reuse ;  /* 0xffffffe75e457810 */ /* 0x140fe20007ffe83e */
[----:B------:R-:W-:Y:S01]  /*8390*/  FMUL.FTZ R16, R91, R0 ;  /* 0x000000005b107220 */ /* 0x000fe20000410000 */
[----:B------:R-:W-:Y:S01]  /*83a0*/  IABS R33, R33 ;  /* 0x0000002100217213 */ /* 0x000fe20000000000 */
[C---:B------:R-:W-:Y:S01]  /*83b0*/  VIADD R44, R77.reuse, 0x29 ;  /* 0x000000294d2c7836 */ /* 0x040fe20000000000 */
[----:B------:R-:W-:Y:S01]  /*83c0*/  IABS R4, R4 ;  /* 0x0000000400047213 */ /* 0x000fe20000000000 */
[----:B------:R-:W-:Y:S01]  /*83d0*/  VIADD R91, R77, 0x40 ;  /* 0x000000404d5b7836 */ /* 0x000fe20000000000 */
[----:B------:R-:W1:Y:S01]  /*83e0*/  MUFU.TANH R18, R18 ;  /* 0x0000001200127308 */ /* 0x000e620000002400 */
[C---:B------:R-:W-:Y:S01]  /*83f0*/  IADD3 R21, PT, PT, R94.reuse, -0x61, -R62 ;  /* 0xffffff9f5e157810 */ /* 0x040fe20007ffe83e */
[----:B--2---:R-:W-:Y:S01]  /*8400*/  FFMA.FTZ R166, -R159, R29, R166 ;  /* 0x0000001d9fa67223 */ /* 0x004fe200000101a6 */
[----:B------:R-:W-:Y:S01]  /*8410*/  I2FP.F32.S32 R4, R4 ;  /* 0x0000000400047245 */ /* 0x000fe20000201400 */
[C---:B------:R-:W-:Y:S01]  /*8420*/  VIADD R97, R77.reuse, 0x38 ;  /* 0x000000384d617836 */ /* 0x040fe20000000000 */
[----:B------:R-:W-:Y:S01]  /*8430*/  I2FP.F32.S32 R45, R45 ;  /* 0x0000002d002d7245 */ /* 0x000fe20000201400 */
[----:B------:R-:W-:Y:S01]  /*8440*/  VIADD R96, R77, 0x39 ;  /* 0x000000394d607836 */ /* 0x000fe20000000000 */
[----:B------:R-:W-:Y:S01]  /*8450*/  IABS R48, R69 ;  /* 0x0000004500307213 */ /* 0x000fe20000000000 */
[----:B------:R-:W2:Y:S01]  /*8460*/  MUFU.TANH R172, R172 ;  /* 0x000000ac00ac7308 */ /* 0x000ea20000002400 */
[----:B------:R-:W-:Y:S01]  /*8470*/  I2FP.F32.S32 R33, R33 ;  /* 0x0000002100217245 */ /* 0x000fe20000201400 */
[----:B---3--:R-:W-:Y:S01]  /*8480*/  FFMA.FTZ R13, -R159, R4, R13 ;  /* 0x000000049f0d7223 */ /* 0x008fe2000001010d */
[C---:B------:R-:W-:Y:S01]  /*8490*/  IADD3 R29, PT, PT, R94.reuse, -0x51, -R62 ;  /* 0xffffffaf5e1d7810 */ /* 0x040fe20007ffe83e */
[----:B------:R-:W-:Y:S01]  /*84a0*/  IMAD.MOV.U32 R49, RZ, RZ, R48 ;  /* 0x000000ffff317224 */ /* 0x000fe200078e0030 */
[----:B------:R-:W-:Y:S01]  /*84b0*/  IABS R21, R21 ;  /* 0x0000001500157213 */ /* 0x000fe20000000000 */
[----:B------:R-:W-:Y:S01]  /*84c0*/  VIADD R90, R77, 0x41 ;  /* 0x000000414d5a7836 */ /* 0x000fe20000000000 */
[----:B------:R-:W-:Y:S01]  /*84d0*/  IABS R29, R29 ;  /* 0x0000001d001d7213 */ /* 0x000fe20000000000 */
[----:B------:R-:W3:Y:S01]  /*84e0*/  MUFU.TANH R40, R40 ;  /* 0x0000002800287308 */ /* 0x000ee20000002400 */
[----:B------:R-:W-:Y:S01]  /*84f0*/  I2FP.F32.S32 R21, R21 ;  /* 0x0000001500157245 */ /* 0x000fe20000201400 */
[----:B-1----:R-:W-:Y:S01]  /*8500*/  FFMA.FTZ R45, -R159, R45, R18 ;  /* 0x0000002d9f2d7223 */ /* 0x002fe20000010112 */
[----:B------:R-:W-:Y:S01]  /*8510*/  FMUL.FTZ R18, R5, R0 ;  /* 0x0000000005127220 */ /* 0x000fe20000410000 */
[----:B------:R-:W-:Y:S01]  /*8520*/  IABS R106, R19 ;  /* 0x00000013006a7213 */ /* 0x000fe20000000000 */
[C---:B------:R-:W-:Y:S01]  /*8530*/  VIADD R81, R77.reuse, 0x50 ;  /* 0x000000504d517836 */ /* 0x040fe20000000000 */
[----:B------:R-:W-:Y:S01]  /*8540*/  I2FP.F32.S32 R29, R29 ;  /* 0x0000001d001d7245 */ /* 0x000fe20000201400 */
[----:B------:R-:W-:Y:S01]  /*8550*/  VIADD R89, R77, 0x48 ;  /* 0x000000484d597836 */ /* 0x000fe20000000000 */
[----:B------:R-:W1:Y:S01]  /*8560*/  MUFU.TANH R112, R112 ;  /* 0x0000007000707308 */ /* 0x000e620000002400 */
[C---:B------:R-:W-:Y:S01]  /*8570*/  IADD3 R103, PT, PT, R94.reuse, -0x11, -R62 ;  /* 0xffffffef5e677810 */ /* 0x040fe20007ffe83e */
[----:B--2---:R-:W-:Y:S01]  /*8580*/  FFMA.FTZ R172, -R159, R33, R172 ;  /* 0x000000219fac7223 */ /* 0x004fe200000101ac */
[C-C-:B------:R-:W-:Y:S01]  /*8590*/  IADD3 R33, PT, PT, R94.reuse, -0x68, -R62.reuse ;  /* 0xffffff985e217810 */ /* 0x140fe20007ffe83e */
[C---:B------:R-:W-:Y:S01]  /*85a0*/  VIADD R88, R77.reuse, 0x49 ;  /* 0x000000494d587836 */ /* 0x040fe20000000000 */
[----:B------:R-:W-:Y:S01]  /*85b0*/  I2FP.F32.S32 R49, R49 ;  /* 0x0000003100317245 */ /* 0x000fe20000201400 */
[----:B------:R-:W-:Y:S01]  /*85c0*/  VIADD R69, R77, 0x58 ;  /* 0x000000584d457836 */ /* 0x000fe20000000000 */
[----:B------:R-:W-:Y:S01]  /*85d0*/  IABS R33, R33 ;  /* 0x0000002100217213 */ /* 0x000fe20000000000 */
[----:B------:R-:W2:Y:S01]  /*85e0*/  MUFU.TANH R98, R73 ;  /* 0x0000004900627308 */ /* 0x000ea20000002400 */
[C---:B------:R-:W-:Y:S01]  /*85f0*/  IADD3 R5, PT, PT, R94.reuse, -0x78, -R62 ;  /* 0xffffff885e057810 */ /* 0x040fe20007ffe83e */
[----:B---3--:R-:W-:Y:S01]  /*8600*/  FFMA.FTZ R40, -R159, R21, R40 ;  /* 0x000000159f287223 */ /* 0x008fe20000010128 */
[----:B------:R-:W-:Y:S01]  /*8610*/  I2FP.F32.S32 R106, R106 ;  /* 0x0000006a006a7245 */ /* 0x000fe20000201400 */
[C---:B------:R-:W-:Y:S01]  /*8620*/  VIADD R32, R77.reuse, 0x70 ;  /* 0x000000704d207836 */ /* 0x040fe20000000000 */
[----:B------:R-:W-:Y:S01]  /*8630*/  IADD3 R21, PT, PT, R94, -0x71, -R62 ;  /* 0xffffff8f5e157810 */ /* 0x000fe20007ffe83e */
[----:B------:R-:W-:Y:S01]  /*8640*/  VIADD R25, R77, 0x71 ;  /* 0x000000714d197836 */ /* 0x000fe20000000000 */
[----:B------:R-:W-:Y:S01]  /*8650*/  IABS R103, R103 ;  /* 0x0000006700677213 */ /* 0x000fe20000000000 */
[----:B------:R-:W3:Y:S01]  /*8660*/  MUFU.TANH R4, R63 ;  /* 0x0000003f00047308 */ /* 0x000ee20000002400 */
[----:B------:R-:W-:Y:S01]  /*8670*/  I2FP.F32.S32 R33, R33 ;  /* 0x0000002100217245 */ /* 0x000fe20000201400 */
[----:B-1----:R-:W-:Y:S01]  /*8680*/  FFMA.FTZ R112, -R159, R29, R112 ;  /* 0x0000001d9f707223 */ /* 0x002fe20000010170 */
[----:B------:R-:W-:Y:S01]  /*8690*/  IABS R5, R5 ;  /* 0x0000000500057213 */ /* 0x000fe20000000000 */
[----:B------:R-:W-:Y:S01]  /*86a0*/  VIADD R19, R77, 0x78 ;  /* 0x000000784d137836 */ /* 0x000fe20000000000 */
[----:B------:R-:W-:Y:S01]  /*86b0*/  IABS R105, R105 ;  /* 0x0000006900697213 */ /* 0x000fe20000000000 */
[----:B------:R-:W-:Y:S01]  /*86c0*/  FMUL.FTZ R82, R82, R0 ;  /* 0x0000000052527220 */ /* 0x000fe20000410000 */
[C---:B------:R-:W-:Y:S01]  /*86d0*/  IADD3 R29, PT, PT, R94.reuse, -0x79, -R62 ;  /* 0xffffff875e1d7810 */ /* 0x040fe20007ffe83e */
[----:B------:R-:W1:Y:S01]  /*86e0*/  MUFU.TANH R20, R20 ;  /* 0x0000001400147308 */ /* 0x000e620000002400 */
[----:B------:R-:W-:Y:S01]  /*86f0*/  IABS R21, R21 ;  /* 0x0000001500157213 */ /* 0x000fe20000000000 */
[----:B--2---:R-:W-:Y:S01]  /*8700*/  FFMA.FTZ R48, -R159, R49, R98 ;  /* 0x000000319f307223 */ /* 0x004fe20000010162 */
[C---:B------:R-:W-:Y:S01]  /*8710*/  IADD3 R49, PT, PT, R94.reuse, -0x21, -R62 ;  /* 0xffffffdf5e317810 */ /* 0x040fe20007ffe83e */
[----:B------:R-:W-:Y:S01]  /*8720*/  VIADD R98, R77, 0x31 ;  /* 0x000000314d627836 */ /* 0x000fe20000000000 */
[----:B------:R-:W-:Y:S01]  /*8730*/  ISETP.GT.AND P4, PT, R161, R77, PT ;  /* 0x0000004da100720c */ /* 0x000fe20003f84270 */
[----:B------:R-:W-:Y:S01]  /*8740*/  VIADD R73, R77, 0x51 ;  /* 0x000000514d497836 */ /* 0x000fe20000000000 */
[----:B------:R-:W-:Y:S01]  /*8750*/  I2FP.F32.S32 R103, R103 ;  /* 0x0000006700677245 */ /* 0x000fe20000201400 */
[----:B------:R-:W2:Y:S01]  /*8760*/  MUFU.TANH R76, R76 ;  /* 0x0000004c004c7308 */ /* 0x000ea20000002400 */
[----:B------:R-:W-:Y:S01]  /*8770*/  I2FP.F32.S32 R5, R5 ;  /* 0x0000000500057245 */ /* 0x000fe20000201400 */
[----:B---3--:R-:W-:Y:S01]  /*8780*/  FFMA.FTZ R4, -R159, R106, R4 ;  /* 0x0000006a9f047223 */ /* 0x008fe20000010104 */
[----:B------:R-:W-:Y:S01]  /*8790*/  I2FP.F32.S32 R105, R105 ;  /* 0x0000006900697245 */ /* 0x000fe20000201400 */
[----:B------:R-:W-:Y:S01]  /*87a0*/  VIADD R63, R77, 0x59 ;  /* 0x000000594d3f7836 */ /* 0x000fe20000000000 */
[----:B------:R-:W-:Y:S01]  /*87b0*/  IABS R29, R29 ;  /* 0x0000001d001d7213 */ /* 0x000fe20000000000 */
[C---:B------:R-:W-:Y:S01]  /*87c0*/  FFMA.FTZ R28, -R159.reuse, R5, R28 ;  /* 0x000000059f1c7223 */ /* 0x040fe2000001011c */
[----:B------:R-:W-:Y:S01]  /*87d0*/  I2FP.F32.S32 R21, R21 ;  /* 0x0000001500157245 */ /* 0x000fe20000201400 */
[----:B------:R-:W3:Y:S01]  /*87e0*/  MUFU.TANH R80, R80 ;  /* 0x0000005000507308 */ /* 0x000ee20000002400 */
[----:B------:R-:W-:Y:S01]  /*87f0*/  IADD3 R53, PT, PT, R94, -0x18, -R62 ;  /* 0xffffffe85e357810 */ /* 0x000fe20007ffe83e */
[----:B-1----:R-:W-:Y:S01]  /*8800*/  FFMA.FTZ R33, -R159, R33, R20 ;  /* 0x000000219f217223 */ /* 0x002fe20000010114 */
[----:B------:R-:W-:Y:S01]  /*8810*/  IABS R49, R49 ;  /* 0x0000003100317213 */ /* 0x000fe20000000000 */
[-C--:B------:R-:W-:Y:S01]  /*8820*/  FMUL.FTZ R78, R78, R0.reuse ;  /* 0x000000004e4e7220 */ /* 0x080fe20000410000 */
[----:B------:R-:W-:Y:S01]  /*8830*/  I2FP.F32.S32 R37, R37 ;  /* 0x0000002500257245 */ /* 0x000fe20000201400 */
[----:B------:R-:W-:Y:S01]  /*8840*/  FMUL.FTZ R79, R79, R0 ;  /* 0x000000004f4f7220 */ /* 0x000fe20000410000 */
[----:B------:R-:W-:Y:S01]  /*8850*/  IADD3 R20, PT, PT, R94, -0x70, -R62 ;  /* 0xffffff905e147810 */ /* 0x000fe20007ffe83e */
[----:B------:R-:W1:Y:S01]  /*8860*/  MUFU.TANH R12, R12 ;  /* 0x0000000c000c7308 */ /* 0x000e620000002400 */
[----:B------:R-:W-:Y:S01]  /*8870*/  ISETP.GE.AND P3, PT, R77, R158, PT ;  /* 0x0000009e4d00720c */ /* 0x000fe20003f66270 */
[----:B--2---:R-:W-:Y:S01]  /*8880*/  FFMA.FTZ R103, -R159, R103, R76 ;  /* 0x000000679f677223 */ /* 0x004fe2000001014c */
[----:B------:R-:W-:Y:S01]  /*8890*/  FSEL R4, R4, -INF , !P4 ;  /* 0xff80000004047808 */ /* 0x000fe20006000000 */
[----:B------:R-:W-:Y:S01]  /*88a0*/  VIADD R76, R77, 0x9 ;  /* 0x000000094d4c7836 */ /* 0x000fe20000000000 */
[----:B------:R-:W-:Y:S01]  /*88b0*/  I2FP.F32.S32 R29, R29 ;  /* 0x0000001d001d7245 */ /* 0x000fe20000201400 */
[----:B------:R-:W-:Y:S01]  /*88c0*/  FMUL.FTZ R74, R74, R0 ;  /* 0x000000004a4a7220 */ /* 0x000fe20000410000 */
[----:B------:R-:W-:Y:S01]  /*88d0*/  IABS R53, R53 ;  /* 0x0000003500357213 */ /* 0x000fe20000000000 */
[----:B------:R-:W2:Y:S01]  /*88e0*/  MUFU.TANH R130, R130 ;  /* 0x0000008200827308 */ /* 0x000ea20000002400 */
[----:B------:R-:W-:Y:S01]  /*88f0*/  I2FP.F32.S32 R49, R49 ;  /* 0x0000003100317245 */ /* 0x000fe20000201400 */
[----:B---3--:R-:W-:Y:S01]  /*8900*/  FFMA.FTZ R105, -R159, R105, R80 ;  /* 0x000000699f697223 */ /* 0x008fe20000010150 */
[----:B------:R-:W-:Y:S01]  /*8910*/  IABS R20, R20 ;  /* 0x0000001400147213 */ /* 0x000fe20000000000 */
[----:B------:R-:W-:Y:S01]  /*8920*/  VIADD R80, R77, 0x20 ;  /* 0x000000204d507836 */ /* 0x000fe20000000000 */
[----:B------:R-:W-:Y:S01]  /*8930*/  FSEL R4, R4, -INF , !P3 ;  /* 0xff80000004047808 */ /* 0x000fe20005800000 */
[----:B------:R-:W-:Y:S01]  /*8940*/  FMUL.FTZ R75, R75, R0 ;  /* 0x000000004b4b7220 */ /* 0x000fe20000410000 */
[----:B------:R-:W-:Y:S01]  /*8950*/  FSEL R5, R17, -INF , !P0 ;  /* 0xff80000011057808 */ /* 0x000fe20004000000 */
[----:B------:R-:W3:Y:S01]  /*8960*/  MUFU.TANH R18, R18 ;  /* 0x0000001200127308 */ /* 0x000ee20000002400 */
[----:B------:R-:W-:Y:S01]  /*8970*/  ISETP.GT.AND P3, PT, R161, R102, PT ;  /* 0x00000066a100720c */ /* 0x000fe20003f64270 */
[----:B-1----:R-:W-:Y:S01]  /*8980*/  FFMA.FTZ R21, -R159, R21, R12 ;  /* 0x000000159f157223 */ /* 0x002fe2000001010c */
[----:B------:R-:W-:Y:S01]  /*8990*/  VIADD R12, R77, 0x21 ;  /* 0x000000214d0c7836 */ /* 0x000fe20000000000 */
[----:B------:R-:W-:Y:S01]  /*89a0*/  ISETP.GT.AND P0, PT, R161, R100, PT ;  /* 0x00000064a100720c */ /* 0x000fe20003f04270 */
[----:B------:R-:W-:Y:S01]  /*89b0*/  VIADD R17, R77, 0x79 ;  /* 0x000000794d117836 */ /* 0x000fe20000000000 */
[----:B------:R-:W-:Y:S01]  /*89c0*/  I2FP.F32.S32 R53, R53 ;  /* 0x0000003500357245 */ /* 0x000fe20000201400 */
[----:B------:R-:W-:Y:S01]  /*89d0*/  FMUL.FTZ R70, R70, R0 ;  /* 0x0000000046467220 */ /* 0x000fe20000410000 */
[----:B------:R-:W1:Y:S01]  /*89e0*/  MUFU.TANH R192, R192 ;  /* 0x000000c000c07308 */ /* 0x000e620000002400 */
[----:B------:R-:W-:Y:S01]  /*89f0*/  I2FP.F32.S32 R20, R20 ;  /* 0x0000001400147245 */ /* 0x000fe20000201400 */
[----:B--2---:R-:W-:Y:S01]  /*8a00*/  FFMA.FTZ R130, -R159, R37, R130 ;  /* 0x000000259f827223 */ /* 0x004fe20000010182 */
[----:B------:R-:W-:Y:S01]  /*8a10*/  IADD3 R37, PT, PT, R94, -0x41, -R62 ;  /* 0xffffffbf5e257810 */ /* 0x000fe20007ffe83e */
[-C--:B------:R-:W-:Y:S01]  /*8a20*/  FMUL.FTZ R54, R54, R0.reuse ;  /* 0x0000000036367220 */ /* 0x080fe20000410000 */
[C---:B------:R-:W-:Y:S01]  /*8a30*/  ISETP.GT.AND P4, PT, R161.reuse, R107, PT ;  /* 0x0000006ba100720c */ /* 0x040fe20003f84270 */
[----:B------:R-:W-:Y:S01]  /*8a40*/  FMUL.FTZ R50, R50, R0 ;  /* 0x0000000032327220 */ /* 0x000fe20000410000 */
[----:B------:R-:W-:Y:S01]  /*8a50*/  ISETP.GT.AND P6, PT, R161, R76, PT ;  /* 0x0000004ca100720c */ /* 0x000fe20003fc4270 */
[----:B------:R-:W2:Y:S01]  /*8a60*/  MUFU.TANH R52, R52 ;  /* 0x0000003400347308 */ /* 0x000ea20000002400 */
[----:B------:R-:W-:Y:S01]  /*8a70*/  FSEL R198, R198, -INF , !P3 ;  /* 0xff800000c6c67808 */ /* 0x000fe20005800000 */
[----:B---3--:R-:W-:Y:S01]  /*8a80*/  FFMA.FTZ R29, -R159, R29, R18 ;  /* 0x0000001d9f1d7223 */ /* 0x008fe20000010112 */
[----:B------:R-:W-:Y:S01]  /*8a90*/  VIADD R18, R77, 0x18 ;  /* 0x000000184d127836 */ /* 0x000fe20000000000 */
[----:B------:R-:W-:Y:S01]  /*8aa0*/  FSEL R103, R103, -INF , !P0 ;  /* 0xff80000067677808 */ /* 0x000fe20004000000 */
[-C--:B------:R-:W-:Y:S01]  /*8ab0*/  FMUL.FTZ R71, R71, R0.reuse ;  /* 0x0000000047477220 */ /* 0x080fe20000410000 */
[----:B------:R-:W-:Y:S01]  /*8ac0*/  IABS R37, R37 ;  /* 0x0000002500257213 */ /* 0x000fe20000000000 */
[----:B------:R-:W-:Y:S01]  /*8ad0*/  FMUL.FTZ R46, R46, R0 ;  /* 0x000000002e2e7220 */ /* 0x000fe20000410000 */
[----:B------:R-:W3:Y:S01]  /*8ae0*/  MUFU.TANH R72, R72 ;  /* 0x0000004800487308 */ /* 0x000ee20000002400 */
[----:B------:R-:W-:Y:S01]  /*8af0*/  ISETP.GT.AND P3, PT, R161, R80, PT ;  /* 0x00000050a100720c */ /* 0x000fe20003f64270 */
[----:B-1----:R-:W-:Y:S01]  /*8b00*/  FFMA.FTZ R192, -R159, R49, R192 ;  /* 0x000000319fc07223 */ /* 0x002fe200000101c0 */
[----:B------:R-:W-:Y:S01]  /*8b10*/  ISETP.GT.AND P0, PT, R161, R12, PT ;  /* 0x0000000ca100720c */ /* 0x000fe20003f04270 */
[----:B------:R-:W-:Y:S01]  /*8b20*/  VIADD R49, R77, 0x61 ;  /* 0x000000614d317836 */ /* 0x000fe20000000000 */
[----:B------:R-:W-:Y:S01]  /*8b30*/  FSEL R105, R105, -INF , !P4 ;  /* 0xff80000069697808 */ /* 0x000fe20006000000 */
[-C--:B------:R-:W-:Y:S01]  /*8b40*/  FMUL.FTZ R55, R55, R0.reuse ;  /* 0x0000000037377220 */ /* 0x080fe20000410000 */
[----:B------:R-:W-:Y:S01]  /*8b50*/  FSEL R68, R68, -INF , !P6 ;  /* 0xff80000044447808 */ /* 0x000fe20007000000 */
[----:B------:R-:W1:Y:S01]  /*8b60*/  MUFU.TANH R24, R24 ;  /* 0x0000001800187308 */ /* 0x000e620000002400 */
[----:B------:R-:W-:Y:S01]  /*8b70*/  I2FP.F32.S32 R37, R37 ;  /* 0x0000002500257245 */ /* 0x000fe20000201400 */
[----:B--2---:R-:W-:Y:S01]  /*8b80*/  FFMA.FTZ R52, -R159, R41, R52 ;  /* 0x000000299f347223 */ /* 0x004fe20000010134 */
[----:B------:R-:W-:Y:S01]  /*8b90*/  IADD3 R41, PT, PT, R94, -0x38, -R62 ;  /* 0xffffffc85e297810 */ /* 0x000fe20007ffe83e */
[----:B------:R-:W-:Y:S01]  /*8ba0*/  FMUL.FTZ R42, R42, R0 ;  /* 0x000000002a2a7220 */ /* 0x000fe20000410000 */
[----:B------:R-:W-:Y:S01]  /*8bb0*/  ISETP.GT.AND P4, PT, R161, R18, PT ;  /* 0x00000012a100720c */ /* 0x000fe20003f84270 */
[-C--:B------:R-:W-:Y:S01]  /*8bc0*/  FMUL.FTZ R51, R51, R0.reuse ;  /* 0x0000000033337220 */ /* 0x080fe20000410000 */
[----:B------:R-:W-:Y:S01]  /*8bd0*/  IABS R41, R41 ;  /* 0x0000002900297213 */ /* 0x000fe20000000000 */
[----:B------:R-:W2:Y:S01]  /*8be0*/  MUFU.TANH R168, R168 ;  /* 0x000000a800a87308 */ /* 0x000ea20000002400 */
[----:B------:R-:W-:Y:S01]  /*8bf0*/  ISETP.GT.AND P6, PT, R161, R101, PT ;  /* 0x00000065a100720c */ /* 0x000fe20003fc4270 */
[----:B---3--:R-:W-:Y:S01]  /*8c00*/  FFMA.FTZ R72, -R159, R53, R72 ;  /* 0x000000359f487223 */ /* 0x008fe20000010148 */
[----:B------:R-:W-:Y:S01]  /*8c10*/  FSEL R194, R194, -INF , !P3 ;  /* 0xff800000c2c27808 */ /* 0x000fe20005800000 */
[----:B------:R-:W-:Y:S01]  /*8c20*/  VIADD R53, R77, 0x60 ;  /* 0x000000604d357836 */ /* 0x000fe20000000000 */
[----:B------:R-:W-:Y:S01]  /*8c30*/  FSEL R192, R192, -INF , !P0 ;  /* 0xff800000c0c07808 */ /* 0x000fe20004000000 */
[----:B------:R-:W-:Y:S01]  /*8c40*/  FMUL.FTZ R38, R38, R0 ;  /* 0x0000000026267220 */ /* 0x000fe20000410000 */
[C---:B------:R-:W-:Y:S01]  /*8c50*/  ISETP.GT.AND P3, PT, R161.reuse, R99, PT ;  /* 0x00000063a100720c */ /* 0x040fe20003f64270 */
[----:B------:R-:W3:Y:S01]  /*8c60*/  MUFU.TANH R162, R162 ;  /* 0x000000a200a27308 */ /* 0x000ee20000002400 */
[----:B------:R-:W-:Y:S01]  /*8c70*/  ISETP.GT.AND P0, PT, R161, R98, PT ;  /* 0x00000062a100720c */ /* 0x000fe20003f04270 */
[----:B-1----:R-:W-:Y:S01]  /*8c80*/  FFMA.FTZ R24, -R159, R20, R24 ;  /* 0x000000149f187223 */ /* 0x002fe20000010118 */
[----:B------:R-:W-:Y:S01]  /*8c90*/  VIADD R20, R77, 0x28 ;  /* 0x000000284d147836 */ /* 0x000fe20000000000 */
[----:B------:R-:W-:Y:S01]  /*8ca0*/  I2FP.F32.S32 R41, R41 ;  /* 0x0000002900297245 */ /* 0x000fe20000201400 */
[-C--:B------:R-:W-:Y:S01]  /*8cb0*/  FMUL.FTZ R47, R47, R0.reuse ;  /* 0x000000002f2f7220 */ /* 0x080fe20000410000 */
[----:B------:R-:W-:Y:S01]  /*8cc0*/  FSEL R72, R72, -INF , !P4 ;  /* 0xff80000048487808 */ /* 0x000fe20006000000 */
[----:B------:R-:W-:Y:S01]  /*8cd0*/  FMUL.FTZ R34, R34, R0 ;  /* 0x0000000022227220 */ /* 0x000fe20000410000 */
[----:B------:R-:W-:Y:S01]  /*8ce0*/  FSEL R48, R48, -INF , !P6 ;  /* 0xff80000030307808 */ /* 0x000fe20007000000 */
[----:B------:R-:W-:Y:S01]  /*8cf0*/  MUFU.TANH R16, R16 ;  /* 0x0000001000107308 */ /* 0x000fe20000002400 */
[----:B--2---:R-:W-:Y:S01]  /*8d00*/  FFMA.FTZ R168, -R159, R37, R168 ;  /* 0x000000259fa87223 */ /* 0x004fe200000101a8 */
[----:B------:R-:W-:Y:S01]  /*8d10*/  ISETP.GT.AND P4, PT, R161, R20, PT ;  /* 0x00000014a100720c */ /* 0x000fe20003f84270 */
[----:B------:R-:W-:Y:S01]  /*8d20*/  VIADD R37, R77, 0x69 ;  /* 0x000000694d257836 */ /* 0x000fe20000000000 */
[----:B------:R-:W-:Y:S01]  /*8d30*/  ISETP.GT.AND P6, PT, R161, R44, PT ;  /* 0x0000002ca100720c */ /* 0x000fe20003fc4270 */
[-C--:B------:R-:W-:Y:S01]  /*8d40*/  FMUL.FTZ R43, R43, R0.reuse ;  /* 0x000000002b2b7220 */ /* 0x080fe20000410000 */
[----:B------:R-:W-:Y:S01]  /*8d50*/  FSEL R182, R182, -INF , !P3 ;  /* 0xff800000b6b67808 */ /* 0x000fe20005800000 */
[----:B------:R-:W-:Y:S01]  /*8d60*/  FMUL.FTZ R30, R30, R0 ;  /* 0x000000001e1e7220 */ /* 0x000fe20000410000 */
[----:B------:R-:W-:Y:S01]  /*8d70*/  FSEL R180, R180, -INF , !P0 ;  /* 0xff800000b4b47808 */ /* 0x000fe20004000000 */
[----:B---3--:R-:W-:Y:S01]  /*8d80*/  FFMA.FTZ R162, -R159, R41, R162 ;  /* 0x000000299fa27223 */ /* 0x008fe200000101a2 */
[----:B------:R-:W-:Y:S01]  /*8d90*/  ISETP.GT.AND P3, PT, R161, R91, PT ;  /* 0x0000005ba100720c */ /* 0x000fe20003f64270 */
[----:B------:R-:W-:Y:S01]  /*8da0*/  VIADD R41, R77, 0x68 ;  /* 0x000000684d297836 */ /* 0x000fe20000000000 */
[----:B------:R-:W-:Y:S01]  /*8db0*/  ISETP.GT.AND P0, PT, R161, R90, PT ;  /* 0x0000005aa100720c */ /* 0x000fe20003f04270 */
[----:B------:R-:W1:Y:S01]  /*8dc0*/  MUFU.TANH R82, R82 ;  /* 0x0000005200527308 */ /* 0x000e620000002400 */
[----:B------:R-:W-:Y:S01]  /*8dd0*/  FSEL R190, R190, -INF , !P4 ;  /* 0xff800000bebe7808 */ /* 0x000fe20006000000 */
[-C--:B------:R-:W-:Y:S01]  /*8de0*/  FMUL.FTZ R39, R39, R0.reuse ;  /* 0x0000000027277220 */ /* 0x080fe20000410000 */
[----:B------:R-:W-:Y:S01]  /*8df0*/  FSEL R52, R52, -INF , !P6 ;  /* 0xff80000034347808 */ /* 0x000fe20007000000 */
[-C--:B------:R-:W-:Y:S01]  /*8e00*/  FMUL.FTZ R26, R26, R0.reuse ;  /* 0x000000001a1a7220 */ /* 0x080fe20000410000 */
[----:B------:R-:W-:Y:S01]  /*8e10*/  ISETP.GT.AND P4, PT, R161, R97, PT ;  /* 0x00000061a100720c */ /* 0x000fe20003f84270 */
[----:B------:R-:W-:Y:S01]  /*8e20*/  FMUL.FTZ R35, R35, R0 ;  /* 0x0000000023237220 */ /* 0x000fe20000410000 */
[----:B------:R-:W-:Y:S01]  /*8e30*/  ISETP.GT.AND P6, PT, R161, R96, PT ;  /* 0x00000060a100720c */ /* 0x000fe20003fc4270 */
[----:B------:R-:W-:Y:S01]  /*8e40*/  MUFU.TANH R70, R70 ;  /* 0x0000004600467308 */ /* 0x000fe20000002400 */
[----:B------:R-:W-:Y:S01]  /*8e50*/  FSEL R174, R174, -INF , !P3 ;  /* 0xff800000aeae7808 */ /* 0x000fe20005800000 */
[-C--:B------:R-:W-:Y:S01]  /*8e60*/  FMUL.FTZ R22, R22, R0.reuse ;  /* 0x0000000016167220 */ /* 0x080fe20000410000 */
[----:B------:R-:W-:Y:S01]  /*8e70*/  FSEL R168, R168, -INF , !P0 ;  /* 0xff800000a8a87808 */ /* 0x000fe20004000000 */
[-C--:B------:R-:W-:Y:S01]  /*8e80*/  FMUL.FTZ R31, R31, R0.reuse ;  /* 0x000000001f1f7220 */ /* 0x080fe20000410000 */
[C---:B------:R-:W-:Y:S01]  /*8e90*/  ISETP.GT.AND P3, PT, R161.reuse, R81, PT ;  /* 0x00000051a100720c */ /* 0x040fe20003f64270 */
[----:B------:R-:W-:Y:S01]  /*8ea0*/  FMUL.FTZ R14, R14, R0 ;  /* 0x000000000e0e7220 */ /* 0x000fe20000410000 */
[----:B------:R-:W-:Y:S01]  /*8eb0*/  ISETP.GT.AND P0, PT, R161, R73, PT ;  /* 0x00000049a100720c */ /* 0x000fe20003f04270 */
[----:B------:R-:W-:Y:S01]  /*8ec0*/  MUFU.TANH R54, R54 ;  /* 0x0000003600367308 */ /* 0x000fe20000002400 */
[----:B------:R-:W-:Y:S01]  /*8ed0*/  FSEL R162, R162, -INF , !P4 ;  /* 0xff800000a2a27808 */ /* 0x000fe20006000000 */
[----:B-1----:R-:W-:Y:S01]  /*8ee0*/  FFMA.FTZ R106, -R159, R106, R82 ;  /* 0x0000006a9f6a7223 */ /* 0x002fe20000010152 */
[----:B------:R-:W-:Y:S01]  /*8ef0*/  FSEL R130, R130, -INF , !P6 ;  /* 0xff80000082827808 */ /* 0x000fe20007000000 */
[-C--:B------:R-:W-:Y:S01]  /*8f00*/  FMUL.FTZ R27, R27, R0.reuse ;  /* 0x000000001b1b7220 */ /* 0x080fe20000410000 */
[C---:B------:R-:W-:Y:S01]  /*8f10*/  ISETP.GT.AND P4, PT, R161.reuse, R89, PT ;  /* 0x00000059a100720c */ /* 0x040fe20003f84270 */
[----:B------:R-:W-:Y:S01]  /*8f20*/  FMUL.FTZ R6, R6, R0 ;  /* 0x0000000006067220 */ /* 0x000fe20000410000 */
[----:B------:R-:W-:Y:S01]  /*8f30*/  ISETP.GT.AND P6, PT, R161, R88, PT ;  /* 0x00000058a100720c */ /* 0x000fe20003fc4270 */
[----:B------:R-:W-:Y:S01]  /*8f40*/  MUFU.TANH R50, R50 ;  /* 0x0000003200327308 */ /* 0x000fe20000002400 */
        /* <DEDUP_REMOVED lines=8> */
[----:B------:R-:W-:-:S02]  /*8fd0*/  FSEL R172, R172, -INF , !P4 ;  /* 0xff800000acac7808 */ /* 0x000fc40006000000 */
[----:B------:R-:W-:Y:S02]  /*8fe0*/  FSEL R166, R166, -INF , !P6 ;  /* 0xff800000a6a67808 */ /* 0x000fe40007000000 */
[C---:B------:R-:W-:Y:S02]  /*8ff0*/  ISETP.GT.AND P4, PT, R161.reuse, R69, PT ;  /* 0x00000045a100720c */ /* 0x040fe40003f84270 */
[----:B------:R-:W-:Y:S01]  /*9000*/  ISETP.GT.AND P6, PT, R161, R63, PT ;  /* 0x0000003fa100720c */ /* 0x000fe20003fc4270 */
[----:B------:R-:W-:Y:S01]  /*9010*/  MUFU.TANH R42, R42 ;  /* 0x0000002a002a7308 */ /* 0x000fe20000002400 */
[----:B------:R-:W-:Y:S02]  /*9020*/  FSEL R45, R45, -INF , !P3 ;  /* 0xff8000002d2d7808 */ /* 0x000fe40005800000 */
[----:B------:R-:W-:Y:S02]  /*9030*/  FSEL R40, R40, -INF , !P0 ;  /* 0xff80000028287808 */ /* 0x000fe40004000000 */
[----:B------:R-:W-:-:S02]  /*9040*/  ISETP.GE.AND P3, PT, R77, R153, PT ;  /* 0x000000994d00720c */ /* 0x000fc40003f66270 */
[----:B------:R-:W-:Y:S01]  /*9050*/  ISETP.GT.AND P0, PT, R160, R77, PT ;  /* 0x0000004da000720c */ /* 0x000fe20003f04270 */
[----:B------:R-:W-:Y:S01]  /*9060*/  MUFU.TANH R38, R38 ;  /* 0x0000002600267308 */ /* 0x000fe20000002400 */
[----:B------:R-:W-:Y:S02]  /*9070*/  IADD3 R77, PT, PT, R95, -0x1, -R62 ;  /* 0xffffffff5f4d7810 */ /* 0x000fe40007ffe83e */
[----:B------:R-:W-:Y:S02]  /*9080*/  FSEL R104, R104, -INF , !P4 ;  /* 0xff80000068687808 */ /* 0x000fe40006000000 */
[----:B------:R-:W-:Y:S02]  /*9090*/  FSEL R108, R108, -INF , !P6 ;  /* 0xff8000006c6c7808 */ /* 0x000fe40007000000 */
[C---:B------:R-:W-:Y:S01]  /*90a0*/  ISETP.GT.AND P4, PT, R161.reuse, R41, PT ;  /* 0x00000029a100720c */ /* 0x040fe20003f84270 */
[----:B------:R-:W-:Y:S01]  /*90b0*/  MUFU.TANH R34, R34 ;  /* 0x0000002200227308 */ /* 0x000fe20000002400 */
[----:B------:R-:W-:-:S02]  /*90c0*/  ISETP.GT.AND P6, PT, R161, R37, PT ;  /* 0x00000025a100720c */ /* 0x000fc40003fc4270 */
[----:B------:R-:W-:Y:S02]  /*90d0*/  IABS R77, R77 ;  /* 0x0000004d004d7213 */ /* 0x000fe40000000000 */
[----:B------:R-:W-:Y:S02]  /*90e0*/  FSEL R33, R33, -INF , !P4 ;  /* 0xff80000021217808 */ /* 0x000fe40006000000 */
[----:B------:R-:W-:Y:S01]  /*90f0*/  FSEL R36, R36, -INF , !P6 ;  /* 0xff80000024247808 */ /* 0x000fe20007000000 */
[----:B------:R-:W-:Y:S01]  /*9100*/  MUFU.TANH R30, R30 ;  /* 0x0000001e001e7308 */ /* 0x000fe20000002400 */
[C---:B------:R-:W-:Y:S02]  /*9110*/  ISETP.GT.AND P4, PT, R161.reuse, R32, PT ;  /* 0x00000020a100720c */ /* 0x040fe40003f84270 */
[----:B------:R-:W-:Y:S02]  /*9120*/  ISETP.GT.AND P6, PT, R161, R25, PT ;  /* 0x00000019a100720c */ /* 0x000fe40003fc4270 */
[----:B------:R-:W-:-:S02]  /*9130*/  I2FP.F32.S32 R77, R77 ;  /* 0x0000004d004d7245 */ /* 0x000fc40000201400 */
[----:B------:R-:W-:Y:S01]  /*9140*/  FSEL R24, R24, -INF , !P4 ;  /* 0xff80000018187808 */ /* 0x000fe20006000000 */
[----:B------:R-:W-:Y:S01]  /*9150*/  MUFU.TANH R26, R26 ;  /* 0x0000001a001a7308 */ /* 0x000fe20000002400 */
[----:B------:R-:W-:Y:S01]  /*9160*/  FSEL R21, R21, -INF , !P6 ;  /* 0xff80000015157808 */ /* 0x000fe20007000000 */
[----:B------:R-:W-:Y:S01]  /*9170*/  FFMA.FTZ R16, -R159, R77, R16 ;  /* 0x0000004d9f107223 */ /* 0x000fe20000010110 */
[C---:B------:R-:W-:Y:S02]  /*9180*/  ISETP.GT.AND P4, PT, R161.reuse, R19, PT ;  /* 0x00000013a100720c */ /* 0x040fe40003f84270 */
[----:B------:R-:W-:Y:S02]  /*9190*/  ISETP.GT.AND P6, PT, R161, R17, PT ;  /* 0x00000011a100720c */ /* 0x000fe40003fc4270 */
[----:B------:R-:W-:Y:S01]  /*91a0*/  FSEL R28, R28, -INF , !P4 ;  /* 0xff8000001c1c7808 */ /* 0x000fe20006000000 */
[----:B------:R-:W-:Y:S01]  /*91b0*/  MUFU.TANH R22, R22 ;  /* 0x0000001600167308 */ /* 0x000fe20000002400 */
[----:B------:R-:W-:-:S02]  /*91c0*/  FSEL R29, R29, -INF , !P6 ;  /* 0xff8000001d1d7808 */ /* 0x000fc40007000000 */
[----:B------:R-:W-:Y:S02]  /*91d0*/  FSEL R13, R13, -INF , !P0 ;  /* 0xff8000000d0d7808 */ /* 0x000fe40004000000 */
[C---:B------:R-:W-:Y:S02]  /*91e0*/  ISETP.GE.AND P4, PT, R107.reuse, R158, PT ;  /* 0x0000009e6b00720c */ /* 0x040fe40003f86270 */
[----:B------:R-:W-:Y:S01]  /*91f0*/  ISETP.GE.AND P6, PT, R107, R153, PT ;  /* 0x000000996b00720c */ /* 0x000fe20003fc6270 */
[----:B------:R-:W-:Y:S01]  /*9200*/  MUFU.TANH R14, R14 ;  /* 0x0000000e000e7308 */ /* 0x000fe20000002400 */
[----:B------:R-:W-:Y:S01]  /*9210*/  ISETP.GT.AND P0, PT, R160, R107, PT ;  /* 0x0000006ba000720c */ /* 0x000fe20003f04270 */
[----:B------:R-:W-:Y:S01]  /*9220*/  FMUL.FTZ R107, R83, R0 ;  /* 0x00000000536b7220 */ /* 0x000fe20000410000 */
[----:B------:R-:W-:Y:S02]  /*9230*/  FSEL R16, R16, -INF , !P1 ;  /* 0xff80000010107808 */ /* 0x000fe40004800000 */
[----:B------:R-:W-:-:S02]  /*9240*/  FSEL R13, R13, -INF , !P3 ;  /* 0xff8000000d0d7808 */ /* 0x000fc40005800000 */
[----:B------:R-:W-:Y:S01]  /*9250*/  FSEL R5, R5, -INF , !P5 ;  /* 0xff80000005057808 */ /* 0x000fe20006800000 */
[----:B------:R-:W1:Y:S01]  /*9260*/  MUFU.TANH R114, R107 ;  /* 0x0000006b00727308 */ /* 0x000e620000002400 */
[C---:B------:R-:W-:Y:S02]  /*9270*/  ISETP.GE.AND P3, PT, R76.reuse, R158, PT ;  /* 0x0000009e4c00720c */ /* 0x040fe40003f66270 */
[----:B------:R-:W-:Y:S02]  /*9280*/  ISETP.GE.AND P5, PT, R76, R153, PT ;  /* 0x000000994c00720c */ /* 0x000fe40003fa6270 */
[----:B------:R-:W-:Y:S02]  /*9290*/  ISETP.GT.AND P1, PT, R160, R76, PT ;  /* 0x0000004ca000720c */ /* 0x000fe40003f24270 */
[----:B------:R-:W-:Y:S01]  /*92a0*/  IADD3 R77, PT, PT, R95, -0x10, -R62 ;  /* 0xfffffff05f4d7810 */ /* 0x000fe20007ffe83e */
[----:B------:R-:W-:Y:S01]  /*92b0*/  MUFU.TANH R6, R6 ;  /* 0x0000000600067308 */ /* 0x000fe20000002400 */
[----:B------:R-:W-:-:S02]  /*92c0*/  FSEL R76, R16, -INF , !P2 ;  /* 0xff800000104c7808 */ /* 0x000fc40005000000 */
[----:B------:R-:W-:Y:S02]  /*92d0*/  IABS R77, R77 ;  /* 0x0000004d004d7213 */ /* 0x000fe40000000000 */
[----:B------:R-:W-:Y:S02]  /*92e0*/  IADD3 R83, PT, PT, R95, -0x9, -R62 ;  /* 0xfffffff75f537810 */ /* 0x000fe40007ffe83e */
[----:B------:R-:W-:Y:S01]  /*92f0*/  FSEL R82, R105, -INF , !P4 ;  /* 0xff80000069527808 */ /* 0x000fe20006000000 */
[----:B------:R2:W3:Y:S01]  /*9300*/  MUFU.TANH R16, R78 ;  /* 0x0000004e00107308 */ /* 0x0004e20000002400 */
[----:B------:R-:W-:Y:S01]  /*9310*/  IABS R83, R83 ;  /* 0x0000005300537213 */ /* 0x000fe20000000000 */
[----:B------:R-:W-:Y:S01]  /*9320*/  IMAD.MOV.U32 R105, RZ, RZ, R77 ;  /* 0x000000ffff697224 */ /* 0x000fe200078e004d */
[----:B------:R-:W-:Y:S02]  /*9330*/  FSEL R106, R106, -INF , !P0 ;  /* 0xff8000006a6a7808 */ /* 0x000fe40004000000 */
[----:B------:R-:W-:-:S02]  /*9340*/  I2FP.F32.S32 R83, R83 ;  /* 0x0000005300537245 */ /* 0x000fc40000201400 */
[C---:B------:R-:W-:Y:S02]  /*9350*/  ISETP.GE.AND P2, PT, R102.reuse, R158, PT ;  /* 0x0000009e6600720c */ /* 0x040fe40003f46270 */
[----:B------:R-:W-:Y:S01]  /*9360*/  ISETP.GE.AND P4, PT, R102, R153, PT ;  /* 0x000000996600720c */ /* 0x000fe20003f86270 */
[----:B-1----:R-:W-:Y:S01]  /*9370*/  FFMA.FTZ R83, -R159, R83, R114 ;  /* 0x000000539f537223 */ /* 0x002fe20000010172 */
[----:B------:R-:W-:Y:S01]  /*9380*/  ISETP.GT.AND P0, PT, R160, R102, PT ;  /* 0x00000066a000720c */ /* 0x000fe20003f04270 */
[----:B------:R-:W-:Y:S01]  /*9390*/  MUFU.TANH R114, R74 ;  /* 0x0000004a00727308 */ /* 0x000fe20000002400 */
[----:B------:R-:W-:Y:S02]  /*93a0*/  FSEL R102, R106, -INF , !P6 ;  /* 0xff8000006a667808 */ /* 0x000fe40007000000 */
[----:B------:R-:W-:Y:S02]  /*93b0*/  IADD3 R77, PT, PT, R95, -0x11, -R62 ;  /* 0xffffffef5f4d7810 */ /* 0x000fe40007ffe83e */
[----:B------:R-:W-:-:S02]  /*93c0*/  FSEL R83, R83, -INF , !P1 ;  /* 0xff80000053537808 */ /* 0x000fc40004800000 */
[----:B--2---:R-:W-:Y:S01]  /*93d0*/  I2FP.F32.S32 R78, R105 ;  /* 0x00000069004e7245 */ /* 0x004fe20000201400 */
[----:B------:R1:W2:Y:S01]  /*93e0*/  MUFU.TANH R106, R79 ;  /* 0x0000004f006a7308 */ /* 0x0002a20000002400 */
[----:B------:R-:W-:Y:S02]  /*93f0*/  FSEL R68, R68, -INF , !P3 ;  /* 0xff80000044447808 */ /* 0x000fe40005800000 */
[C---:B------:R-:W-:Y:S01]  /*9400*/  ISETP.GE.AND P6, PT, R100.reuse, R158, PT ;  /* 0x0000009e6400720c */ /* 0x040fe20003fc6270 */
[----:B---3--:R-:W-:Y:S01]  /*9410*/  FFMA.FTZ R78, -R159, R78, R16 ;  /* 0x0000004e9f4e7223 */ /* 0x008fe20000010110 */
[----:B------:R-:W-:Y:S02]  /*9420*/  ISETP.GE.AND P3, PT, R100, R153, PT ;  /* 0x000000996400720c */ /* 0x000fe40003f66270 */
[----:B------:R-:W-:Y:S02]  /*9430*/  ISETP.GT.AND P1, PT, R160, R100, PT ;  /* 0x00000064a000720c */ /* 0x000fe40003f24270 */
[----:B------:R-:W-:-:S02]  /*9440*/  FSEL R78, R78, -INF , !P0 ;  /* 0xff8000004e4e7808 */ /* 0x000fc40004000000 */
[----:B------:R-:W-:Y:S02]  /*9450*/  IABS R77, R77 ;  /* 0x0000004d004d7213 */ /* 0x000fe40000000000 */
[----:B------:R-:W-:Y:S02]  /*9460*/  FSEL R100, R83, -INF , !P5 ;  /* 0xff80000053647808 */ /* 0x000fe40006800000 */
[----:B------:R-:W-:Y:S02]  /*9470*/  FSEL R198, R198, -INF , !P2 ;  /* 0xff800000c6c67808 */ /* 0x000fe40005000000 */
[C---:B------:R-:W-:Y:S02]  /*9480*/  ISETP.GE.AND P5, PT, R18.reuse, R158, PT ;  /* 0x0000009e1200720c */ /* 0x040fe40003fa6270 */
[----:B------:R-:W-:Y:S02]  /*9490*/  ISETP.GE.AND P2, PT, R18, R153, PT ;  /* 0x000000991200720c */ /* 0x000fe40003f46270 */
[----:B------:R-:W-:-:S02]  /*94a0*/  ISETP.GT.AND P0, PT, R160, R18, PT ;  /* 0x00000012a000720c */ /* 0x000fc40003f04270 */
[----:B------:R-:W-:Y:S02]  /*94b0*/  FSEL R18, R78, -INF , !P4 ;  /* 0xff8000004e127808 */ /* 0x000fe40006000000 */
[C-C-:B------:R-:W-:Y:S01]  /*94c0*/  IADD3 R16, PT, PT, R95.reuse, -0x18, -R62.reuse ;  /* 0xffffffe85f107810 */ /* 0x140fe20007ffe83e */
[----:B------:R-:W3:Y:S01]  /*94d0*/  MUFU.TANH R78, R75 ;  /* 0x0000004b004e7308 */ /* 0x000ee20000002400 */
[----:B------:R-:W-:Y:S02]  /*94e0*/  I2FP.F32.S32 R77, R77 ;  /* 0x0000004d004d7245 */ /* 0x000fe40000201400 */
[----:B------:R-:W-:Y:S02]  /*94f0*/  IABS R16, R16 ;  /* 0x0000001000107213 */ /* 0x000fe40000000000 */
[----:B-1----:R-:W-:Y:S01]  /*9500*/  IADD3 R79, PT, PT, R95, -0x19, -R62 ;  /* 0xffffffe75f4f7810 */ /* 0x002fe20007ffe83e */
[----:B--2---:R-:W-:Y:S01]  /*9510*/  FFMA.FTZ R77, -R159, R77, R106 ;  /* 0x0000004d9f4d7223 */ /* 0x004fe2000001016a */
[----:B------:R-:W-:Y:S01]  /*9520*/  IADD3 R83, PT, PT, R95, -0x20, -R62 ;  /* 0xffffffe05f537810 */ /* 0x000fe20007ffe83e */
[----:B------:R-:W1:Y:S01]  /*9530*/  MUFU.TANH R106, R71 ;  /* 0x00000047006a7308 */ /* 0x000e620000002400 */
[----:B------:R-:W-:-:S02]  /*9540*/  I2FP.F32.S32 R16, R16 ;  /* 0x0000001000107245 */ /* 0x000fc40000201400 */
[----:B------:R-:W-:Y:S02]  /*9550*/  IABS R79, R79 ;  /* 0x0000004f004f7213 */ /* 0x000fe40000000000 */
[----:B------:R-:W-:Y:S01]  /*9560*/  FSEL R77, R77, -INF , !P1 ;  /* 0xff8000004d4d7808 */ /* 0x000fe20004800000 */
[----:B------:R-:W-:Y:S01]  /*9570*/  FFMA.FTZ R114, -R159, R16, R114 ;  /* 0x000000109f727223 */ /* 0x000fe20000010172 */
[----:B------:R-:W-:Y:S02]  /*9580*/  IABS R83, R83 ;  /* 0x0000005300537213 */ /* 0x000fe40000000000 */
[----:B------:R-:W-:Y:S02]  /*9590*/  I2FP.F32.S32 R79, R79 ;  /* 0x0000004f004f7245 */ /* 0x000fe40000201400 */
[----:B------:R-:W-:Y:S02]  /*95a0*/  FSEL R16, R77, -INF , !P3 ;  /* 0xff8000004d107808 */ /* 0x000fe40005800000 */
[----:B------:R-:W-:Y:S01]  /*95b0*/  I2FP.F32.S32 R77, R83 ;  /* 0x00000053004d7245 */ /* 0x000fe20000201400 */
[----:B---3--:R-:W-:Y:S01]  /*95c0*/  FFMA.FTZ R78, -R159, R79, R78 ;  /* 0x0000004f9f4e7223 */ /* 0x008fe2000001014e */
[----:B------:R-:W-:-:S02]  /*95d0*/  ISETP.GT.AND P1, PT, R160, R101, PT ;  /* 0x00000065a000720c */ /* 0x000fc40003f24270 */
[----:B------:R-:W-:Y:S01]  /*95e0*/  FSEL R114, R114, -INF , !P0 ;  /* 0xff80000072727808 */ /* 0x000fe20004000000 */
[----:B------:R-:W-:Y:S01]  /*95f0*/  FFMA.FTZ R77, -R159, R77, R70 ;  /* 0x0000004d9f4d7223 */ /* 0x000fe20000010146 */
[----:B------:R-:W-:Y:S02]  /*9600*/  ISETP.GE.AND P4, PT, R101, R158, PT ;  /* 0x0000009e6500720c */ /* 0x000fe40003f86270 */
[----:B------:R-:W-:Y:S02]  /*9610*/  ISETP.GT.AND P0, PT, R160, R80, PT ;  /* 0x00000050a000720c */ /* 0x000fe40003f04270 */
[----:B------:R-:W-:Y:S02]  /*9620*/  FSEL R74, R103, -INF , !P6 ;  /* 0xff800000674a7808 */ /* 0x000fe40007000000 */
[----:B------:R-:W-:Y:S02]  /*9630*/  IADD3 R70, PT, PT, R95, -0x28, -R62 ;  /* 0xffffffd85f467810 */ /* 0x000fe40007ffe83e */
[----:B------:R-:W-:-:S02]  /*9640*/  ISETP.GE.AND P6, PT, R101, R153, PT ;  /* 0x000000996500720c */ /* 0x000fc40003fc6270 */
[----:B------:R-:W-:Y:S02]  /*9650*/  ISETP.GE.AND P3, PT, R80, R158, PT ;  /* 0x0000009e5000720c */ /* 0x000fe40003f66270 */
[----:B------:R-:W-:Y:S02]  /*9660*/  FSEL R72, R72, -INF , !P5 ;  /* 0xff80000048487808 */ /* 0x000fe40006800000 */
[----:B------:R-:W-:Y:S02]  /*9670*/  FSEL R78, R78, -INF , !P1 ;  /* 0xff8000004e4e7808 */ /* 0x000fe40004800000 */
[----:B------:R-:W-:Y:S02]  /*9680*/  ISETP.GE.AND P5, PT, R80, R153, PT ;  /* 0x000000995000720c */ /* 0x000fe40003fa6270 */
[----:B------:R-:W-:Y:S02]  /*9690*/  FSEL R80, R114, -INF , !P2 ;  /* 0xff80000072507808 */ /* 0x000fe40005000000 */
[----:B------:R-:W-:-:S02]  /*96a0*/  FSEL R48, R48, -INF , !P4 ;  /* 0xff80000030307808 */ /* 0x000fc40006000000 */
[----:B------:R-:W-:Y:S02]  /*96b0*/  FSEL R77, R77, -INF , !P0 ;  /* 0xff8000004d4d7808 */ /* 0x000fe40004000000 */
[C---:B------:R-:W-:Y:S02]  /*96c0*/  ISETP.GE.AND P2, PT, R12.reuse, R158, PT ;  /* 0x0000009e0c00720c */ /* 0x040fe40003f46270 */
[----:B------:R-:W-:Y:S02]  /*96d0*/  ISETP.GE.AND P4, PT, R12, R153, PT ;  /* 0x000000990c00720c */ /* 0x000fe40003f86270 */
[----:B------:R-:W-:Y:S02]  /*96e0*/  ISETP.GT.AND P1, PT, R160, R12, PT ;  /* 0x0000000ca000720c */ /* 0x000fe40003f24270 */
[----:B------:R-:W-:Y:S02]  /*96f0*/  IABS R70, R70 ;  /* 0x0000004600467213 */ /* 0x000fe40000000000 */
[----:B------:R-:W-:-:S02]  /*9700*/  FSEL R12, R78, -INF , !P6 ;  /* 0xff8000004e0c7808 */ /* 0x000fc40007000000 */
[----:B------:R-:W-:Y:S01]  /*9710*/  FSEL R194, R194, -INF , !P3 ;  /* 0xff800000c2c27808 */ /* 0x000fe20005800000 */
[----:B------:R-:W-:Y:S01]  /*9720*/  MUFU.TANH R78, R51 ;  /* 0x00000033004e7308 */ /* 0x000fe20000002400 */
[C---:B------:R-:W-:Y:S02]  /*9730*/  ISETP.GE.AND P6, PT, R20.reuse, R158, PT ;  /* 0x0000009e1400720c */ /* 0x040fe40003fc6270 */
[----:B------:R-:W-:Y:S02]  /*9740*/  ISETP.GE.AND P3, PT, R20, R153, PT ;  /* 0x000000991400720c */ /* 0x000fe40003f66270 */
[----:B------:R-:W-:Y:S02]  /*9750*/  ISETP.GT.AND P0, PT, R160, R20, PT ;  /* 0x00000014a000720c */ /* 0x000fe40003f04270 */
[----:B------:R-:W-:Y:S02]  /*9760*/  FSEL R20, R77, -INF , !P5 ;  /* 0xff8000004d147808 */ /* 0x000fe40006800000 */
[----:B------:R-:W-:-:S02]  /*9770*/  I2FP.F32.S32 R77, R70 ;  /* 0x00000046004d7245 */ /* 0x000fc40000201400 */
[----:B------:R-:W-:Y:S01]  /*9780*/  IADD3 R75, PT, PT, R95, -0x21, -R62 ;  /* 0xffffffdf5f4b7810 */ /* 0x000fe20007ffe83e */
[----:B------:R-:W2:Y:S01]  /*9790*/  MUFU.TANH R70, R55 ;  /* 0x0000003700467308 */ /* 0x000ea20000002400 */
[----:B------:R-:W-:Y:S01]  /*97a0*/  FSEL R190, R190, -INF , !P6 ;  /* 0xff800000bebe7808 */ /* 0x000fe20007000000 */
[----:B------:R-:W-:Y:S01]  /*97b0*/  FFMA.FTZ R54, -R159, R77, R54 ;  /* 0x0000004d9f367223 */ /* 0x000fe20000010136 */
[----:B------:R-:W-:Y:S02]  /*97c0*/  IADD3 R77, PT, PT, R95, -0x30, -R62 ;  /* 0xffffffd05f4d7810 */ /* 0x000fe40007ffe83e */
[----:B------:R-:W-:Y:S02]  /*97d0*/  IABS R75, R75 ;  /* 0x0000004b004b7213 */ /* 0x000fe40000000000 */
[----:B------:R-:W-:Y:S02]  /*97e0*/  FSEL R54, R54, -INF , !P0 ;  /* 0xff80000036367808 */ /* 0x000fe40004000000 */
[----:B------:R-:W-:-:S02]  /*97f0*/  IABS R77, R77 ;  /* 0x0000004d004d7213 */ /* 0x000fc40000000000 */
[----:B------:R-:W-:Y:S02]  /*9800*/  FSEL R196, R54, -INF , !P3 ;  /* 0xff80000036c47808 */ /* 0x000fe40005800000 */
[----:B------:R-:W-:Y:S02]  /*9810*/  I2FP.F32.S32 R54, R77 ;  /* 0x0000004d00367245 */ /* 0x000fe40000201400 */
[----:B------:R-:W-:Y:S02]  /*9820*/  I2FP.F32.S32 R75, R75 ;  /* 0x0000004b004b7245 */ /* 0x000fe40000201400 */
[----:B------:R-:W-:Y:S01]  /*9830*/  ISETP.GT.AND P0, PT, R160, R99, PT ;  /* 0x00000063a000720c */ /* 0x000fe20003f04270 */
[----:B------:R-:W-:Y:S01]  /*9840*/  FFMA.FTZ R54, -R159, R54, R50 ;  /* 0x000000369f367223 */ /* 0x000fe20000010132 */
[----:B------:R-:W-:Y:S01]  /*9850*/  IADD3 R50, PT, PT, R95, -0x38, -R62 ;  /* 0xffffffc85f327810 */ /* 0x000fe20007ffe83e */
[----:B-1----:R-:W-:Y:S01]  /*9860*/  FFMA.FTZ R75, -R159, R75, R106 ;  /* 0x0000004b9f4b7223 */ /* 0x002fe2000001016a */
[----:B------:R-:W-:-:S02]  /*9870*/  ISETP.GE.AND P6, PT, R99, R153, PT ;  /* 0x000000996300720c */ /* 0x000fc40003fc6270 */
[----:B------:R-:W-:Y:S02]  /*9880*/  FSEL R54, R54, -INF , !P0 ;  /* 0xff80000036367808 */ /* 0x000fe40004000000 */
[----:B------:R-:W-:Y:S02]  /*9890*/  IABS R50, R50 ;  /* 0x0000003200327213 */ /* 0x000fe40000000000 */
[----:B------:R-:W-:Y:S02]  /*98a0*/  IADD3 R71, PT, PT, R95, -0x29, -R62 ;  /* 0xffffffd75f477810 */ /* 0x000fe40007ffe83e */
[----:B------:R-:W-:Y:S02]  /*98b0*/  FSEL R184, R54, -INF , !P6 ;  /* 0xff80000036b87808 */ /* 0x000fe40007000000 */
[----:B------:R-:W-:Y:S02]  /*98c0*/  FSEL R75, R75, -INF , !P1 ;  /* 0xff8000004b4b7808 */ /* 0x000fe40004800000 */
[----:B------:R-:W-:-:S02]  /*98d0*/  I2FP.F32.S32 R54, R50 ;  /* 0x0000003200367245 */ /* 0x000fc40000201400 */
[----:B------:R-:W-:Y:S01]  /*98e0*/  IABS R71, R71 ;  /* 0x0000004700477213 */ /* 0x000fe20000000000 */
[----:B------:R-:W1:Y:S01]  /*98f0*/  MUFU.TANH R50, R47 ;  /* 0x0000002f00327308 */ /* 0x000e620000002400 */
[----:B------:R-:W-:Y:S01]  /*9900*/  FSEL R192, R192, -INF , !P2 ;  /* 0xff800000c0c07808 */ /* 0x000fe20005000000 */
[----:B------:R-:W-:Y:S01]  /*9910*/  FFMA.FTZ R46, -R159, R54, R46 ;  /* 0x000000369f2e7223 */ /* 0x000fe2000001012e */
[C---:B------:R-:W-:Y:S02]  /*9920*/  ISETP.GE.AND P5, PT, R44.reuse, R158, PT ;  /* 0x0000009e2c00720c */ /* 0x040fe40003fa6270 */
[----:B------:R-:W-:Y:S02]  /*9930*/  ISETP.GE.AND P2, PT, R44, R153, PT ;  /* 0x000000992c00720c */ /* 0x000fe40003f46270 */
[----:B------:R-:W-:Y:S02]  /*9940*/  ISETP.GT.AND P1, PT, R160, R44, PT ;  /* 0x0000002ca000720c */ /* 0x000fe40003f24270 */
[----:B------:R-:W-:-:S02]  /*9950*/  FSEL R44, R75, -INF , !P4 ;  /* 0xff8000004b2c7808 */ /* 0x000fc40006000000 */
[----:B------:R-:W-:Y:S02]  /*9960*/  ISETP.GE.AND P4, PT, R99, R158, PT ;  /* 0x0000009e6300720c */ /* 0x000fe40003f86270 */
[----:B------:R-:W-:Y:S02]  /*9970*/  I2FP.F32.S32 R71, R71 ;  /* 0x0000004700477245 */ /* 0x000fe40000201400 */
[----:B------:R-:W-:Y:S02]  /*9980*/  ISETP.GT.AND P0, PT, R160, R97, PT ;  /* 0x00000061a000720c */ /* 0x000fe40003f04270 */
[----:B------:R-:W-:Y:S01]  /*9990*/  IADD3 R54, PT, PT, R95, -0x40, -R62 ;  /* 0xffffffc05f367810 */ /* 0x000fe20007ffe83e */
[----:B--2---:R-:W-:Y:S01]  /*99a0*/  FFMA.FTZ R70, -R159, R71, R70 ;  /* 0x000000479f467223 */ /* 0x004fe20000010146 */
[----:B------:R-:W-:Y:S02]  /*99b0*/  FSEL R182, R182, -INF , !P4 ;  /* 0xff800000b6b67808 */ /* 0x000fe40006000000 */
        /* <DEDUP_REMOVED lines=8> */
[----:B------:R-:W2:Y:S01]  /*9a40*/  MUFU.TANH R54, R43 ;  /* 0x0000002b00367308 */ /* 0x000ea20000002400 */
[----:B------:R-:W-:Y:S01]  /*9a50*/  FSEL R188, R70, -INF , !P2 ;  /* 0xff80000046bc7808 */ /* 0x000fe20005000000 */
[----:B------:R-:W-:Y:S01]  /*9a60*/  FFMA.FTZ R46, -R159, R46, R42 ;  /* 0x0000002e9f2e7223 */ /* 0x000fe2000001012a */
[----:B------:R-:W-:Y:S02]  /*9a70*/  ISETP.GE.AND P2, PT, R97, R158, PT ;  /* 0x0000009e6100720c */ /* 0x000fe40003f46270 */
[----:B------:R-:W-:Y:S02]  /*9a80*/  I2FP.F32.S32 R55, R55 ;  /* 0x0000003700377245 */ /* 0x000fe40000201400 */
[----:B------:R-:W-:Y:S02]  /*9a90*/  ISETP.GT.AND P0, PT, R160, R91, PT ;  /* 0x0000005ba000720c */ /* 0x000fe40003f04270 */
[----:B------:R-:W-:Y:S01]  /*9aa0*/  IADD3 R42, PT, PT, R95, -0x48, -R62 ;  /* 0xffffffb85f2a7810 */ /* 0x000fe20007ffe83e */
[----:B------:R-:W-:Y:S01]  /*9ab0*/  FFMA.FTZ R55, -R159, R55, R78 ;  /* 0x000000379f377223 */ /* 0x000fe2000001014e */
[----:B------:R-:W-:-:S02]  /*9ac0*/  FSEL R162, R162, -INF , !P2 ;  /* 0xff800000a2a27808 */ /* 0x000fc40005000000 */
[----:B------:R-:W-:Y:S02]  /*9ad0*/  ISETP.GE.AND P2, PT, R91, R153, PT ;  /* 0x000000995b00720c */ /* 0x000fe40003f46270 */
[----:B------:R-:W-:Y:S02]  /*9ae0*/  FSEL R46, R46, -INF , !P0 ;  /* 0xff8000002e2e7808 */ /* 0x000fe40004000000 */
[----:B------:R-:W-:Y:S02]  /*9af0*/  ISETP.GT.AND P1, PT, R160, R98, PT ;  /* 0x00000062a000720c */ /* 0x000fe40003f24270 */
[----:B------:R-:W-:Y:S02]  /*9b00*/  IABS R42, R42 ;  /* 0x0000002a002a7213 */ /* 0x000fe40000000000 */
[----:B------:R-:W-:Y:S02]  /*9b10*/  IADD3 R51, PT, PT, R95, -0x39, -R62 ;  /* 0xffffffc75f337810 */ /* 0x000fe40007ffe83e */
[----:B------:R-:W-:-:S02]  /*9b20*/  FSEL R52, R52, -INF , !P5 ;  /* 0xff80000034347808 */ /* 0x000fc40006800000 */
[----:B------:R-:W-:Y:S02]  /*9b30*/  FSEL R176, R46, -INF , !P2 ;  /* 0xff8000002eb07808 */ /* 0x000fe40005000000 */
[----:B------:R-:W-:Y:S02]  /*9b40*/  ISETP.GE.AND P5, PT, R98, R153, PT ;  /* 0x000000996200720c */ /* 0x000fe40003fa6270 */
[----:B------:R-:W-:Y:S02]  /*9b50*/  FSEL R55, R55, -INF , !P1 ;  /* 0xff80000037377808 */ /* 0x000fe40004800000 */
[----:B------:R-:W-:Y:S02]  /*9b60*/  I2FP.F32.S32 R46, R42 ;  /* 0x0000002a002e7245 */ /* 0x000fe40000201400 */
[----:B------:R-:W-:Y:S01]  /*9b70*/  IABS R51, R51 ;  /* 0x0000003300337213 */ /* 0x000fe20000000000 */
[----:B------:R-:W3:Y:S01]  /*9b80*/  MUFU.TANH R42, R39 ;  /* 0x00000027002a7308 */ /* 0x000ee20000002400 */
[----:B------:R-:W-:Y:S01]  /*9b90*/  FSEL R186, R55, -INF , !P5 ;  /* 0xff80000037ba7808 */ /* 0x000fe20006800000 */
[----:B------:R-:W-:Y:S01]  /*9ba0*/  FFMA.FTZ R38, -R159, R46, R38 ;  /* 0x0000002e9f267223 */ /* 0x000fe20000010126 */
[----:B------:R-:W-:-:S02]  /*9bb0*/  ISETP.GE.AND P5, PT, R91, R158, PT ;  /* 0x0000009e5b00720c */ /* 0x000fc40003fa6270 */
[----:B------:R-:W-:Y:S02]  /*9bc0*/  I2FP.F32.S32 R51, R51 ;  /* 0x0000003300337245 */ /* 0x000fe40000201400 */
[----:B------:R-:W-:Y:S02]  /*9bd0*/  ISETP.GT.AND P0, PT, R160, R89, PT ;  /* 0x00000059a000720c */ /* 0x000fe40003f04270 */
[----:B------:R-:W-:Y:S01]  /*9be0*/  IADD3 R46, PT, PT, R95, -0x50, -R62 ;  /* 0xffffffb05f2e7810 */ /* 0x000fe20007ffe83e */
[----:B-1----:R-:W-:Y:S01]  /*9bf0*/  FFMA.FTZ R50, -R159, R51, R50 ;  /* 0x000000339f327223 */ /* 0x002fe20000010132 */
[----:B------:R-:W-:Y:S02]  /*9c00*/  FSEL R174, R174, -INF , !P5 ;  /* 0xff800000aeae7808 */ /* 0x000fe40006800000 */
[----:B------:R-:W-:Y:S02]  /*9c10*/  ISETP.GE.AND P3, PT, R98, R158, PT ;  /* 0x0000009e6200720c */ /* 0x000fe40003f66270 */
[----:B------:R-:W-:-:S02]  /*9c20*/  ISETP.GE.AND P5, PT, R89, R153, PT ;  /* 0x000000995900720c */ /* 0x000fc40003fa6270 */
[----:B------:R-:W-:Y:S02]  /*9c30*/  FSEL R38, R38, -INF , !P0 ;  /* 0xff80000026267808 */ /* 0x000fe40004000000 */
[----:B------:R-:W-:Y:S02]  /*9c40*/  ISETP.GT.AND P1, PT, R160, R96, PT ;  /* 0x00000060a000720c */ /* 0x000fe40003f24270 */
[----:B------:R-:W-:Y:S02]  /*9c50*/  IABS R46, R46 ;  /* 0x0000002e002e7213 */ /* 0x000fe40000000000 */
[----:B------:R-:W-:Y:S02]  /*9c60*/  IADD3 R47, PT, PT, R95, -0x41, -R62 ;  /* 0xffffffbf5f2f7810 */ /* 0x000fe40007ffe83e */
[----:B------:R-:W-:Y:S02]  /*9c70*/  FSEL R180, R180, -INF , !P3 ;  /* 0xff800000b4b47808 */ /* 0x000fe40005800000 */
[----:B------:R-:W-:-:S02]  /*9c80*/  FSEL R164, R38, -INF , !P5 ;  /* 0xff80000026a47808 */ /* 0x000fc40006800000 */
[----:B------:R-:W-:Y:S02]  /*9c90*/  ISETP.GE.AND P3, PT, R96, R153, PT ;  /* 0x000000996000720c */ /* 0x000fe40003f66270 */
[----:B------:R-:W-:Y:S02]  /*9ca0*/  FSEL R50, R50, -INF , !P1 ;  /* 0xff80000032327808 */ /* 0x000fe40004800000 */
[----:B------:R-:W-:Y:S02]  /*9cb0*/  I2FP.F32.S32 R38, R46 ;  /* 0x0000002e00267245 */ /* 0x000fe40000201400 */
[----:B------:R-:W-:Y:S01]  /*9cc0*/  IABS R47, R47 ;  /* 0x0000002f002f7213 */ /* 0x000fe20000000000 */
[----:B------:R-:W1:Y:S01]  /*9cd0*/  MUFU.TANH R46, R35 ;  /* 0x00000023002e7308 */ /* 0x000e620000002400 */
[----:B------:R-:W-:Y:S01]  /*9ce0*/  FSEL R134, R50, -INF , !P3 ;  /* 0xff80000032867808 */ /* 0x000fe20005800000 */
[----:B------:R-:W-:Y:S01]  /*9cf0*/  FFMA.FTZ R38, -R159, R38, R34 ;  /* 0x000000269f267223 */ /* 0x000fe20000010122 */
[----:B------:R-:W-:-:S02]  /*9d00*/  ISETP.GE.AND P3, PT, R89, R158, PT ;  /* 0x0000009e5900720c */ /* 0x000fc40003f66270 */
[----:B------:R-:W-:Y:S02]  /*9d10*/  I2FP.F32.S32 R47, R47 ;  /* 0x0000002f002f7245 */ /* 0x000fe40000201400 */
[----:B------:R-:W-:Y:S02]  /*9d20*/  ISETP.GT.AND P0, PT, R160, R81, PT ;  /* 0x00000051a000720c */ /* 0x000fe40003f04270 */
[----:B------:R-:W-:Y:S01]  /*9d30*/  IADD3 R34, PT, PT, R95, -0x58, -R62 ;  /* 0xffffffa85f227810 */ /* 0x000fe20007ffe83e */
[----:B--2---:R-:W-:Y:S01]  /*9d40*/  FFMA.FTZ R47, -R159, R47, R54 ;  /* 0x0000002f9f2f7223 */ /* 0x004fe20000010136 */
        /* <DEDUP_REMOVED lines=13> */
[----:B------:R2:W4:Y:S01]  /*9e20*/  MUFU.TANH R34, R31 ;  /* 0x0000001f00227308 */ /* 0x0005220000002400 */
[----:B------:R-:W-:Y:S01]  /*9e30*/  FSEL R178, R47, -INF , !P6 ;  /* 0xff8000002fb27808 */ /* 0x000fe20007000000 */
[----:B------:R-:W-:Y:S01]  /*9e40*/  FFMA.FTZ R30, -R159, R38, R30 ;  /* 0x000000269f1e7223 */ /* 0x000fe2000001011e */
[----:B------:R-:W-:-:S02]  /*9e50*/  ISETP.GE.AND P6, PT, R81, R158, PT ;  /* 0x0000009e5100720c */ /* 0x000fc40003fc6270 */
[----:B------:R-:W-:Y:S02]  /*9e60*/  I2FP.F32.S32 R43, R43 ;  /* 0x0000002b002b7245 */ /* 0x000fe40000201400 */
[----:B------:R-:W-:Y:S02]  /*9e70*/  ISETP.GT.AND P0, PT, R160, R69, PT ;  /* 0x00000045a000720c */ /* 0x000fe40003f04270 */
[----:B------:R-:W-:Y:S01]  /*9e80*/  IADD3 R38, PT, PT, R95, -0x60, -R62 ;  /* 0xffffffa05f267810 */ /* 0x000fe20007ffe83e */
[----:B---3--:R-:W-:Y:S01]  /*9e90*/  FFMA.FTZ R42, -R159, R43, R42 ;  /* 0x0000002b9f2a7223 */ /* 0x008fe2000001012a */
        /* <DEDUP_REMOVED lines=13> */
[----:B------:R3:W3:Y:S01]  /*9f70*/  MUFU.TANH R38, R27 ;  /* 0x0000001b00267308 */ /* 0x0006e20000002400 */
        /* <DEDUP_REMOVED lines=9> */
[----:B------:R-:W-:-:S02]  /*a010*/  FSEL R30, R30, -INF , !P0 ;  /* 0xff8000001e1e7808 */ /* 0x000fc40004000000 */
[----:B------:R-:W-:Y:S02]  /*a020*/  ISETP.GE.AND P2, PT, R88, R158, PT ;  /* 0x0000009e5800720c */ /* 0x000fe40003f46270 */
[----:B------:R-:W-:Y:S02]  /*a030*/  IABS R26, R26 ;  /* 0x0000001a001a7213 */ /* 0x000fe40000000000 */
[----:B------:R-:W-:Y:S02]  /*a040*/  ISETP.GT.AND P1, PT, R160, R73, PT ;  /* 0x00000049a000720c */ /* 0x000fe40003f24270 */
[----:B------:R-:W-:Y:S02]  /*a050*/  FSEL R98, R30, -INF , !P4 ;  /* 0xff8000001e627808 */ /* 0x000fe40006000000 */
[----:B------:R-:W-:Y:S02]  /*a060*/  FSEL R166, R166, -INF , !P2 ;  /* 0xff800000a6a67808 */ /* 0x000fe40005000000 */
[----:B------:R-:W-:-:S02]  /*a070*/  I2FP.F32.S32 R30, R26 ;  /* 0x0000001a001e7245 */ /* 0x000fc40000201400 */
[----:B------:R-:W-:Y:S01]  /*a080*/  ISETP.GE.AND P2, PT, R73, R153, PT ;  /* 0x000000994900720c */ /* 0x000fe20003f46270 */
[----:B------:R1:W1:Y:S01]  /*a090*/  MUFU.TANH R26, R23 ;  /* 0x00000017001a7308 */ /* 0x0002620000002400 */
[----:B------:R-:W-:Y:S01]  /*a0a0*/  FSEL R39, R39, -INF , !P1 ;  /* 0xff80000027277808 */ /* 0x000fe20004800000 */
[----:B------:R-:W-:Y:S01]  /*a0b0*/  FFMA.FTZ R22, -R159, R30, R22 ;  /* 0x0000001e9f167223 */ /* 0x000fe20000010116 */
[----:B------:R-:W-:Y:S02]  /*a0c0*/  IADD3 R35, PT, PT, R95, -0x59, -R62 ;  /* 0xffffffa75f237810 */ /* 0x000fe40007ffe83e */
[----:B------:R-:W-:Y:S02]  /*a0d0*/  FSEL R126, R39, -INF , !P2 ;  /* 0xff800000277e7808 */ /* 0x000fe40005000000 */
[----:B------:R-:W-:Y:S02]  /*a0e0*/  ISETP.GE.AND P2, PT, R53, R158, PT ;  /* 0x0000009e3500720c */ /* 0x000fe40003f46270 */
[----:B------:R-:W-:-:S02]  /*a0f0*/  ISETP.GT.AND P0, PT, R160, R41, PT ;  /* 0x00000029a000720c */ /* 0x000fc40003f04270 */
[--C-:B------:R-:W-:Y:S02]  /*a100*/  IADD3 R30, PT, PT, R95, -0x70, -R62.reuse ;  /* 0xffffff905f1e7810 */ /* 0x100fe40007ffe83e */
[----:B------:R-:W-:Y:S02]  /*a110*/  IABS R35, R35 ;  /* 0x0000002300237213 */ /* 0x000fe40000000000 */
[----:B------:R-:W-:Y:S02]  /*a120*/  FSEL R46, R45, -INF , !P2 ;  /* 0xff8000002d2e7808 */ /* 0x000fe40005000000 */
[----:B------:R-:W-:Y:S02]  /*a130*/  FSEL R22, R22, -INF , !P0 ;  /* 0xff80000016167808 */ /* 0x000fe40004000000 */
[----:B--2---:R-:W-:Y:S02]  /*a140*/  IADD3 R31, PT, PT, R95, -0x61, -R62 ;  /* 0xffffff9f5f1f7810 */ /* 0x004fe40007ffe83e */
[----:B------:R-:W-:-:S02]  /*a150*/  ISETP.GE.AND P2, PT, R41, R153, PT ;  /* 0x000000992900720c */ /* 0x000fc40003f46270 */
[----:B------:R-:W-:Y:S02]  /*a160*/  IADD3 R0, PT, PT, R95, -0x78, -R62 ;  /* 0xffffff885f007810 */ /* 0x000fe40007ffe83e */
[----:B------:R-:W-:Y:S02]  /*a170*/  IABS R30, R30 ;  /* 0x0000001e001e7213 */ /* 0x000fe40000000000 */
[----:B------:R-:W-:Y:S02]  /*a180*/  I2FP.F32.S32 R35, R35 ;  /* 0x0000002300237245 */ /* 0x000fe40000201400 */
[----:B------:R-:W-:Y:S02]  /*a190*/  IABS R31, R31 ;  /* 0x0000001f001f7213 */ /* 0x000fe40000000000 */
[----:B------:R-:W-:Y:S01]  /*a1a0*/  FSEL R90, R22, -INF , !P2 ;  /* 0xff800000165a7808 */ /* 0x000fe20005000000 */
[----:B----4-:R-:W-:Y:S01]  /*a1b0*/  FFMA.FTZ R34, -R159, R35, R34 ;  /* 0x000000239f227223 */ /* 0x010fe20000010122 */
[----:B------:R-:W-:Y:S01]  /*a1c0*/  IABS R0, R0 ;  /* 0x0000000000007213 */ /* 0x000fe20000000000 */
[----:B------:R2:W4:Y:S01]  /*a1d0*/  MUFU.TANH R22, R15 ;  /* 0x0000000f00167308 */ /* 0x0005220000002400 */
[----:B---3--:R-:W-:-:S02]  /*a1e0*/  IADD3 R27, PT, PT, R95, -0x69, -R62 ;  /* 0xffffff975f1b7810 */ /* 0x008fc40007ffe83e */
[----:B------:R-:W-:Y:S02]  /*a1f0*/  I2FP.F32.S32 R30, R30 ;  /* 0x0000001e001e7245 */ /* 0x000fe40000201400 */
[----:B------:R-:W-:Y:S02]  /*a200*/  I2FP.F32.S32 R31, R31 ;  /* 0x0000001f001f7245 */ /* 0x000fe40000201400 */
[C---:B------:R-:W-:Y:S01]  /*a210*/  ISETP.GT.AND P1, PT, R160.reuse, R63, PT ;  /* 0x0000003fa000720c */ /* 0x040fe20003f24270 */
[C---:B------:R-:W-:Y:S01]  /*a220*/  FFMA.FTZ R14, -R159.reuse, R30, R14 ;  /* 0x0000001e9f0e7223 */ /* 0x040fe2000001010e */
[----:B------:R-:W-:Y:S01]  /*a230*/  IABS R27, R27 ;  /* 0x0000001b001b7213 */ /* 0x000fe20000000000 */
[----:B------:R-:W-:Y:S01]  /*a240*/  FFMA.FTZ R31, -R159, R31, R38 ;  /* 0x0000001f9f1f7223 */ /* 0x000fe20000010126 */
[----:B-1----:R-:W-:Y:S02]  /*a250*/  IADD3 R23, PT, PT, R95, -0x71, -R62 ;  /* 0xffffff8f5f177810 */ /* 0x002fe40007ffe83e */
[----:B------:R-:W-:-:S02]  /*a260*/  ISETP.GT.AND P0, PT, R160, R32, PT ;  /* 0x00000020a000720c */ /* 0x000fc40003f04270 */
[----:B------:R-:W-:Y:S02]  /*a270*/  ISETP.GE.AND P5, PT, R73, R158, PT ;  /* 0x0000009e4900720c */ /* 0x000fe40003fa6270 */
[----:B------:R-:W-:Y:S02]  /*a280*/  FSEL R34, R34, -INF , !P1 ;  /* 0xff80000022227808 */ /* 0x000fe40004800000 */
[----:B--2---:R-:W-:Y:S02]  /*a290*/  I2FP.F32.S32 R15, R0 ;  /* 0x00000000000f7245 */ /* 0x004fe40000201400 */
[----:B------:R1:W2:Y:S01]  /*a2a0*/  MUFU.TANH R0, R7 ;  /* 0x0000000700007308 */ /* 0x0002a20000002400 */
[----:B------:R-:W-:Y:S02]  /*a2b0*/  I2FP.F32.S32 R27, R27 ;  /* 0x0000001b001b7245 */ /* 0x000fe40000201400 */
[----:B------:R-:W-:Y:S01]  /*a2c0*/  ISETP.GT.AND P1, PT, R160, R49, PT ;  /* 0x00000031a000720c */ /* 0x000fe20003f24270 */
[C---:B------:R-:W-:Y:S01]  /*a2d0*/  FFMA.FTZ R6, -R159.reuse, R15, R6 ;  /* 0x0000000f9f067223 */ /* 0x040fe20000010106 */
[----:B------:R-:W-:Y:S01]  /*a2e0*/  IABS R23, R23 ;  /* 0x0000001700177213 */ /* 0x000fe20000000000 */
[----:B------:R-:W-:Y:S01]  /*a2f0*/  FFMA.FTZ R26, -R159, R27, R26 ;  /* 0x0000001b9f1a7223 */ /* 0x000fe2000001011a */
[----:B------:R-:W-:-:S02]  /*a300*/  IADD3 R62, PT, PT, R95, -0x79, -R62 ;  /* 0xffffff875f3e7810 */ /* 0x000fc40007ffe83e */
[----:B------:R-:W-:Y:S02]  /*a310*/  FSEL R14, R14, -INF , !P0 ;  /* 0xff8000000e0e7808 */ /* 0x000fe40004000000 */
[----:B------:R-:W-:Y:S02]  /*a320*/  FSEL R112, R112, -INF , !P5 ;  /* 0xff80000070707808 */ /* 0x000fe40006800000 */
[----:B------:R-:W-:Y:S02]  /*a330*/  ISETP.GT.AND P0, PT, R160, R19, PT ;  /* 0x00000013a000720c */ /* 0x000fe40003f04270 */
[C---:B------:R-:W-:Y:S02]  /*a340*/  ISETP.GE.AND P3, PT, R63.reuse, R158, PT ;  /* 0x0000009e3f00720c */ /* 0x040fe40003f66270 */
[----:B------:R-:W-:Y:S02]  /*a350*/  ISETP.GE.AND P5, PT, R63, R153, PT ;  /* 0x000000993f00720c */ /* 0x000fe40003fa6270 */
[----:B------:R-:W-:-:S02]  /*a360*/  FSEL R31, R31, -INF , !P1 ;  /* 0xff8000001f1f7808 */ /* 0x000fc40004800000 */
[----:B------:R-:W-:Y:S02]  /*a370*/  I2FP.F32.S32 R23, R23 ;  /* 0x0000001700177245 */ /* 0x000fe40000201400 */
[----:B------:R-:W-:Y:S02]  /*a380*/  ISETP.GT.AND P1, PT, R160, R37, PT ;  /* 0x00000025a000720c */ /* 0x000fe40003f24270 */
[----:B------:R-:W-:Y:S01]  /*a390*/  IABS R62, R62 ;  /* 0x0000003e003e7213 */ /* 0x000fe20000000000 */
[----:B----4-:R-:W-:Y:S01]  /*a3a0*/  FFMA.FTZ R22, -R159, R23, R22 ;  /* 0x000000179f167223 */ /* 0x010fe20000010116 */
[----:B------:R-:W-:Y:S02]  /*a3b0*/  FSEL R6, R6, -INF , !P0 ;  /* 0xff80000006067808 */ /* 0x000fe40004000000 */
[----:B------:R-:W-:Y:S02]  /*a3c0*/  FSEL R108, R108, -INF , !P3 ;  /* 0xff8000006c6c7808 */ /* 0x000fe40005800000 */
[----:B------:R-:W-:-:S02]  /*a3d0*/  FSEL R106, R34, -INF , !P5 ;  /* 0xff800000226a7808 */ /* 0x000fc40006800000 */
[----:B------:R-:W-:Y:S02]  /*a3e0*/  ISETP.GT.AND P0, PT, R61, R140, PT ;  /* 0x0000008c3d00720c */ /* 0x000fe40003f04270 */
[CC--:B------:R-:W-:Y:S02]  /*a3f0*/  ISETP.GE.AND P6, PT, R49.reuse, R158.reuse, PT ;  /* 0x0000009e3100720c */ /* 0x0c0fe40003fc6270 */
[----:B------:R-:W-:Y:S02]  /*a400*/  ISETP.GE.AND P3, PT, R49, R153, PT ;  /* 0x000000993100720c */ /* 0x000fe40003f66270 */
[----:B------:R-:W-:Y:S02]  /*a410*/  ISETP.GE.AND P5, PT, R41, R158, PT ;  /* 0x0000009e2900720c */ /* 0x000fe40003fa6270 */
[----:B------:R-:W-:Y:S02]  /*a420*/  FSEL R26, R26, -INF , !P1 ;  /* 0xff8000001a1a7808 */ /* 0x000fe40004800000 */
[----:B-1----:R-:W-:-:S02]  /*a430*/  I2FP.F32.S32 R7, R62 ;  /* 0x0000003e00077245 */ /* 0x002fc40000201400 */
[----:B------:R-:W-:Y:S02]  /*a440*/  ISETP.GT.AND P1, PT, R160, R25, PT ;  /* 0x00000019a000720c */ /* 0x000fe40003f24270 */
[----:B------:R-:W-:Y:S01]  /*a450*/  FSEL R38, R40, -INF , !P6 ;  /* 0xff80000028267808 */ /* 0x000fe20007000000 */
[----:B--2---:R-:W-:Y:S01]  /*a460*/  FFMA.FTZ R0, -R159, R7, R0 ;  /* 0x000000079f007223 */ /* 0x004fe20000010100 */
[----:B------:R-:W-:Y:S02]  /*a470*/  FSEL R88, R31, -INF , !P3 ;  /* 0xff8000001f587808 */ /* 0x000fe40005800000 */
[----:B------:R-:W-:Y:S02]  /*a480*/  FSEL R42, R33, -INF , !P5 ;  /* 0xff800000212a7808 */ /* 0x000fe40006800000 */
[C---:B------:R-:W-:Y:S02]  /*a490*/  ISETP.GE.AND P4, PT, R37.reuse, R158, PT ;  /* 0x0000009e2500720c */ /* 0x040fe40003f86270 */
[----:B------:R-:W-:-:S02]  /*a4a0*/  ISETP.GE.AND P6, PT, R37, R153, PT ;  /* 0x000000992500720c */ /* 0x000fc40003fc6270 */
[CC--:B------:R-:W-:Y:S02]  /*a4b0*/  ISETP.GE.AND P3, PT, R32.reuse, R158.reuse, PT ;  /* 0x0000009e2000720c */ /* 0x0c0fe40003f66270 */
[----:B------:R-:W-:Y:S02]  /*a4c0*/  ISETP.GE.AND P5, PT, R32, R153, PT ;  /* 0x000000992000720c */ /* 0x000fe40003fa6270 */
        /* <DEDUP_REMOVED lines=10> */
[-C--:B------:R-:W-:Y:S02]  /*a570*/  ISETP.GE.AND P3, PT, R19, R153.reuse, PT ;  /* 0x000000991300720c */ /* 0x080fe40003f66270 */
[C---:B------:R-:W-:Y:S02]  /*a580*/  ISETP.GE.AND P5, PT, R17.reuse, R158, PT ;  /* 0x0000009e1100720c */ /* 0x040fe40003fa6270 */
[----:B------:R-:W-:Y:S02]  /*a590*/  ISETP.GE.AND P2, PT, R17, R153, PT ;  /* 0x000000991100720c */ /* 0x000fe40003f46270 */
[----:B------:R-:W-:Y:S02]  /*a5a0*/  FSEL R0, R0, -INF , !P1 ;  /* 0xff80000000007808 */ /* 0x000fe40004800000 */
[----:B------:R-:W-:Y:S02]  /*a5b0*/  LOP3.LUT R96, R64, 0x7, RZ, 0xc0, !PT ;  /* 0x0000000740607812 */ /* 0x000fe400078ec0ff */
[----:B------:R-:W-:-:S02]  /*a5c0*/  VIMNMX R161, PT, PT, RZ, R161, !PT ;  /* 0x000000a1ffa17248 */ /* 0x000fc40007fe0100 */
[----:B------:R-:W-:Y:S02]  /*a5d0*/  VIMNMX R160, PT, PT, RZ, R160, !PT ;  /* 0x000000a0ffa07248 */ /* 0x000fe40007fe0100 */
        /* <DEDUP_REMOVED lines=20> */
.L_x_9520:
        /* <DEDUP_REMOVED lines=60> */
.L_x_9521:
[----:B------:R-:W-:Y:S05]  /*aae0*/  BSYNC.RECONVERGENT B0 ;  /* 0x0000000000007941 */ /* 0x000fea0003800200 */
.L_x_9519:
        /* <DEDUP_REMOVED lines=31> */
.L_x_9518:
[----:B------:R-:W-:Y:S05]  /*ace0*/  BSYNC.RECONVERGENT B1 ;  /* 0x0000000000017941 */ /* 0x000fea0003800200 */
.L_x_9517:
        /* <DEDUP_REMOVED lines=64> */
[-CC-:B------:R-:W-:Y:S01]  /*b0f0*/  FFMA.FTZ R45, R12, R26.reuse, -R25.reuse ;  /* 0x0000001a0c2d7223 */ /* 0x180fe20000010819 */
[----:B------:R-:W3:Y:S01]  /*b100*/  MUFU.EX2 R55, R55 ;  /* 0x0000003700377308 */ /* 0x000ee20000000800 */
[----:B------:R-:W4:Y:S01]  /*b110*/  LDSM.16.MT88.4 R16, [R97+0x3400] ;  /* 0x003400006110783b */ /* 0x000f220000004200 */
[-C--:B------:R-:W-:Y:S01]  /*b120*/  FFMA.FTZ R50, R80, R26.reuse, -R25 ;  /* 0x0000001a50327223 */ /* 0x080fe20000010819 */
[-CC-:B------:R-:W-:Y:S01]  /*b130*/  FFMA.FTZ R54, R198, R26.reuse, -R33.reuse ;  /* 0x0000001ac6367223 */ /* 0x180fe20000010821 */
[----:B------:R5:W-:Y:S01]  /*b140*/  MUFU.EX2 R100, R13 ;  /* 0x0000000d00647308 */ /* 0x000be20000000800 */
[-CC-:B------:R-:W-:Y:S01]  /*b150*/  FFMA.FTZ R49, R74, R26.reuse, -R33.reuse ;  /* 0x0000001a4a317223 */ /* 0x180fe20000010821 */
[-CC-:B------:R-:W-:Y:S01]  /*b160*/  FFMA.FTZ R43, R48, R26.reuse, -R33.reuse ;  /* 0x0000001a302b7223 */ /* 0x180fe20000010821 */
[-C--:B------:R-:W-:Y:S01]  /*b170*/  FFMA.FTZ R35, R72, R26.reuse, -R33 ;  /* 0x0000001a48237223 */ /* 0x080fe20000010821 */
[----:B------:R-:W5:Y:S01]  /*b180*/  MUFU.EX2 R51, R51 ;  /* 0x0000003300337308 */ /* 0x000f620000000800 */
[-CC-:B------:R-:W-:Y:S01]  /*b190*/  FFMA.FTZ R39, R20, R26.reuse, -R25.reuse ;  /* 0x0000001a14277223 */ /* 0x180fe20000010819 */
[-C--:B------:R-:W-:Y:S01]  /*b1a0*/  FFMA.FTZ R37, R44, R26.reuse, -R25 ;  /* 0x0000001a2c257223 */ /* 0x080fe20000010819 */
[----:B------:R-:W-:Y:S01]  /*b1b0*/  LDSM.16.MT88.4 R20, [R97+0x3800] ;  /* 0x003800006114783b */ /* 0x000fe20000004200 */
[----:B------:R-:W-:Y:S01]  /*b1c0*/  MUFU.EX2 R118, R118 ;  /* 0x0000007600767308 */ /* 0x000fe20000000800 */
[--C-:B------:R-:W-:Y:S01]  /*b1d0*/  FFMA.FTZ R64, R194, R26, -R33.reuse ;  /* 0x0000001ac2407223 */ /* 0x100fe20000010821 */
[----:B---3--:R-:W-:Y:S01]  /*b1e0*/  F2FP.F16.F32.PACK_AB R69, R55, R116 ;  /* 0x000000743745723e */ /* 0x008fe200000000ff */
[-C--:B------:R-:W-:Y:S01]  /*b1f0*/  FFMA.FTZ R47, R192, R26.reuse, -R33 ;  /* 0x0000001ac02f7223 */ /* 0x080fe20000010821 */
[----:B------:R-:W3:Y:S01]  /*b200*/  MUFU.EX2 R65, R65 ;  /* 0x0000004100417308 */ /* 0x000ee20000000800 */
[-C--:B------:R-:W-:Y:S01]  /*b210*/  FFMA.FTZ R60, R188, R26.reuse, -R25 ;  /* 0x0000001abc3c7223 */ /* 0x080fe20000010819 */
[----:B-----5:R-:W5:Y:S01]  /*b220*/  LDSM.16.MT88.4 R12, [R66+0x3400] ;  /* 0x00340000420c783b */ /* 0x020f620000004200 */
[-C--:B------:R-:W-:Y:S01]  /*b230*/  FFMA.FTZ R190, R190, R26.reuse, -R33 ;  /* 0x0000001abebe7223 */ /* 0x080fe20000010821 */
[----:B------:R-:W-:Y:S01]  /*b240*/  MUFU.EX2 R102, R102 ;  /* 0x0000006600667308 */ /* 0x000fe20000000800 */
[--C-:B------:R-:W-:Y:S01]  /*b250*/  FFMA.FTZ R63, R184, R26, -R25.reuse ;  /* 0x0000001ab83f7223 */ /* 0x100fe20000010819 */
[----:B------:R-:W-:Y:S01]  /*b260*/  F2FP.F16.F32.PACK_AB R71, R51, R100 ;  /* 0x000000643347723e */ /* 0x000fe200000000ff */
[-C--:B------:R-:W-:Y:S01]  /*b270*/  FFMA.FTZ R89, R128, R26.reuse, -R25 ;  /* 0x0000001a80597223 */ /* 0x080fe20000010819 */
[----:B------:R-:W1:Y:S01]  /*b280*/  MUFU.EX2 R53, R53 ;  /* 0x0000003500357308 */ /* 0x000e620000000800 */
        /* <DEDUP_REMOVED lines=9> */
[-C--:B------:R-:W-:Y:S01]  /*b320*/  FFMA.FTZ R101, R176, R26.reuse, -R25 ;  /* 0x0000001ab0657223 */ /* 0x080fe20000010819 */
[-CC-:B------:R-:W-:Y:S01]  /*b330*/  FFMA.FTZ R107, R168, R26.reuse, -R33.reuse ;  /* 0x0000001aa86b7223 */ /* 0x180fe20000010821 */
[----:B------:R-:W-:Y:S01]  /*b340*/  MUFU.EX2 R50, R50 ;  /* 0x0000003200327308 */ /* 0x000fe20000000800 */
[----:B------:R-:W-:Y:S01]  /*b350*/  FFMA.FTZ R105, R166, R26, -R33 ;  /* 0x0000001aa6697223 */ /* 0x000fe20000010821 */
[----:B-1----:R-:W-:Y:S01]  /*b360*/  F2FP.F16.F32.PACK_AB R70, R53, R102 ;  /* 0x000000663546723e */ /* 0x002fe200000000ff */
[-CC-:B------:R-:W-:Y:S01]  /*b370*/  FFMA.FTZ R170, R170, R26.reuse, -R25.reuse ;  /* 0x0000001aaaaa7223 */ /* 0x180fe20000010819 */
[----:B------:R-:W-:Y:S01]  /*b380*/  MUFU.EX2 R54, R54 ;  /* 0x0000003600367308 */ /* 0x000fe20000000800 */
[-C--:B------:R-:W-:Y:S01]  /*b390*/  FFMA.FTZ R178, R178, R26.reuse, -R25 ;  /* 0x0000001ab2b27223 */ /* 0x080fe20000010819 */
[-CC-:B------:R-:W-:Y:S01]  /*b3a0*/  FFMA.FTZ R174, R174, R26.reuse, -R33.reuse ;  /* 0x0000001aaeae7223 */ /* 0x180fe20000010821 */
[-C--:B------:R-:W-:Y:S01]  /*b3b0*/  FFMA.FTZ R172, R172, R26.reuse, -R33 ;  /* 0x0000001aacac7223 */ /* 0x080fe20000010821 */
[----:B------:R-:W1:Y:S01]  /*b3c0*/  MUFU.EX2 R49, R49 ;  /* 0x0000003100317308 */ /* 0x000e620000000800 */
[C---:B------:R-:W-:Y:S03]  /*b3d0*/  HMMA.16816.F32 R80, R68.reuse, R76, RZ ;  /* 0x0000004c4450723c */ /* 0x040fe600000018ff */
[-CC-:B------:R-:W-:Y:S01]  /*b3e0*/  FFMA.FTZ R111, R124, R26.reuse, -R25.reuse ;  /* 0x0000001a7c6f7223 */ /* 0x180fe20000010819 */
[-C--:B------:R-:W-:Y:S01]  /*b3f0*/  FFMA.FTZ R109, R114, R26.reuse, -R25 ;  /* 0x0000001a726d7223 */ /* 0x080fe20000010819 */
[----:B------:R3:W-:Y:S01]  /*b400*/  MUFU.EX2 R48, R35 ;  /* 0x0000002300307308 */ /* 0x0007e20000000800 */
[-CC-:B------:R-:W-:Y:S01]  /*b410*/  FFMA.FTZ R110, R110, R26.reuse, -R33.reuse ;  /* 0x0000001a6e6e7223 */ /* 0x180fe20000010821 */
[-CC-:B------:R-:W-:Y:S01]  /*b420*/  FFMA.FTZ R115, R112, R26.reuse, -R33.reuse ;  /* 0x0000001a70737223 */ /* 0x180fe20000010821 */
[-CC-:B------:R-:W-:Y:S01]  /*b430*/  FFMA.FTZ R104, R104, R26.reuse, -R33.reuse ;  /* 0x0000001a68687223 */ /* 0x180fe20000010821 */
[----:B------:R-:W4:Y:S01]  /*b440*/  MUFU.EX2 R43, R43 ;  /* 0x0000002b002b7308 */ /* 0x000f220000000800 */
[C---:B------:R-:W-:Y:S01]  /*b450*/  HMMA.16816.F32 R76, R68.reuse, R78, RZ ;  /* 0x0000004e444c723c */ /* 0x040fe200000018ff */
[-C--:B------:R-:W-:Y:S01]  /*b460*/  FFMA.FTZ R113, R108, R26.reuse, -R33 ;  /* 0x0000001a6c717223 */ /* 0x080fe20000010821 */
[-CC-:B------:R-:W-:Y:S01]  /*b470*/  FFMA.FTZ R106, R106, R26.reuse, -R25.reuse ;  /* 0x0000001a6a6a7223 */ /* 0x180fe20000010819 */
[----:B------:R-:W5:Y:S01]  /*b480*/  MUFU.EX2 R45, R45 ;  /* 0x0000002d002d7308 */ /* 0x000f620000000800 */
[-C--:B------:R-:W-:Y:S01]  /*b490*/  FFMA.FTZ R126, R126, R26.reuse, -R25 ;  /* 0x0000001a7e7e7223 */ /* 0x080fe20000010819 */
[----:B------:R-:W-:Y:S01]  /*b4a0*/  FADD.FTZ R65, R118, R65 ;  /* 0x0000004176417221 */ /* 0x000fe20000010000 */
[-CC-:B------:R-:W-:Y:S01]  /*b4b0*/  FFMA.FTZ R98, R98, R26.reuse, -R25.reuse ;  /* 0x0000001a62627223 */ /* 0x180fe20000010819 */
[----:B------:R5:W-:Y:S01]  /*b4c0*/  MUFU.EX2 R44, R39 ;  /* 0x00000027002c7308 */ /* 0x000be20000000800 */
[C---:B--2---:R-:W-:Y:S01]  /*b4d0*/  HMMA.16816.F32 R72, R68.reuse, R4, RZ ;  /* 0x000000044448723c */ /* 0x044fe200000018ff */
[----:B---3--:R-:W-:Y:S01]  /*b4e0*/  FFMA.FTZ R35, R196, R26, -R25 ;  /* 0x0000001ac4237223 */ /* 0x008fe20000010819 */
[----:B-1----:R-:W-:Y:S01]  /*b4f0*/  F2FP.F16.F32.PACK_AB R4, R49, R54 ;  /* 0x000000363104723e */ /* 0x002fe200000000ff */
[----:B------:R-:W-:Y:S01]  /*b500*/  MUFU.EX2 R37, R37 ;  /* 0x0000002500257308 */ /* 0x000fe20000000800 */
[----:B------:R-:W-:Y:S01]  /*b510*/  F2FP.F16.F32.PACK_AB R5, R41, R62 ;  /* 0x0000003e2905723e */ /* 0x000fe200000000ff */
[----:B------:R-:W-:Y:S01]  /*b520*/  FADD.FTZ R102, R102, R65 ;  /* 0x0000004166667221 */ /* 0x000fe20000010000 */
[----:B------:R-:W-:Y:S01]  /*b530*/  FFMA.FTZ R90, R90, R26, -R25 ;  /* 0x0000001a5a5a7223 */ /* 0x000fe20000010819 */
[----:B------:R-:W-:Y:S01]  /*b540*/  MUFU.EX2 R35, R35 ;  /* 0x0000002300237308 */ /* 0x000fe20000000800 */
[----:B------:R-:W-:Y:S01]  /*b550*/  HMMA.16816.F32 R68, R68, R6, RZ ;  /* 0x000000064444723c */ /* 0x000fe200000018ff */
[----:B----4-:R-:W-:Y:S01]  /*b560*/  F2FP.F16.F32.PACK_AB R6, R43, R48 ;  /* 0x000000302b06723e */ /* 0x010fe200000000ff */
[----:B------:R-:W-:Y:S01]  /*b570*/  FADD.FTZ R53, R53, R102 ;  /* 0x0000006635357221 */ /* 0x000fe20000010000 */
[----:B-----5:R-:W-:Y:S01]  /*b580*/  F2FP.F16.F32.PACK_AB R7, R45, R50 ;  /* 0x000000322d07723e */ /* 0x020fe200000000ff */
[----:B------:R-:W-:Y:S01]  /*b590*/  MUFU.EX2 R64, R64 ;  /* 0x0000004000407308 */ /* 0x000fe20000000800 */
[-C--:B------:R-:W-:Y:S01]  /*b5a0*/  FFMA.FTZ R39, R52, R26.reuse, -R33 ;  /* 0x0000001a34277223 */ /* 0x080fe20000010821 */
[----:B------:R-:W-:Y:S01]  /*b5b0*/  FADD.FTZ R54, R54, R53 ;  /* 0x0000003536367221 */ /* 0x000fe20000010000 */
[-CC-:B------:R-:W-:Y:S01]  /*b5c0*/  FFMA.FTZ R65, R46, R26.reuse, -R33.reuse ;  /* 0x0000001a2e417223 */ /* 0x180fe20000010821 */
[----:B------:R-:W1:Y:S01]  /*b5d0*/  MUFU.EX2 R47, R47 ;  /* 0x0000002f002f7308 */ /* 0x000e620000000800 */
[-C--:B------:R-:W-:Y:S01]  /*b5e0*/  FFMA.FTZ R42, R42, R26.reuse, -R33 ;  /* 0x0000001a2a2a7223 */ /* 0x080fe20000010821 */
[C---:B------:R-:W-:Y:S05]  /*b5f0*/  HMMA.16816.F32 R80, R4.reuse, R16, R80 ;  /* 0x000000100450723c */ /* 0x040fea0000001850 */
[-CC-:B------:R-:W-:Y:S01]  /*b600*/  FFMA.FTZ R40, R40, R26.reuse, -R25.reuse ;  /* 0x0000001a28287223 */ /* 0x180fe20000010819 */
[----:B------:R-:W-:Y:S01]  /*b610*/  MUFU.EX2 R52, R190 ;  /* 0x000000be00347308 */ /* 0x000fe20000000800 */
[-CC-:B------:R-:W-:Y:S01]  /*b620*/  FFMA.FTZ R30, R30, R26.reuse, -R25.reuse ;  /* 0x0000001a1e1e7223 */ /* 0x180fe20000010819 */
[----:B------:R-:W-:Y:S01]  /*b630*/  FFMA.FTZ R24, R24, R26, -R25 ;  /* 0x0000001a18187223 */ /* 0x000fe20000010819 */
[----:B------:R-:W-:Y:S01]  /*b640*/  ISETP.GT.AND P0, PT, R61, R140, PT ;  /* 0x0000008c3d00720c */ /* 0x000fe20003f04270 */
[----:B------:R-:W2:Y:S01]  /*b650*/  MUFU.EX2 R39, R39 ;  /* 0x0000002700277308 */ /* 0x000ea20000000800 */
[C---:B------:R-:W-:Y:S01]  /*b660*/  HMMA.16816.F32 R76, R4.reuse, R18, R76 ;  /* 0x00000012044c723c */ /* 0x040fe2000000184c */
[----:B------:R-:W3:Y:S02]  /*b670*/  LDSM.16.MT88.4 R16, [R66+0x3800] ;  /* 0x003800004210783b */ /* 0x000ee40000004200 */
[----:B------:R-:W4:Y:S04]  /*b680*/  MUFU.EX2 R60, R60 ;  /* 0x0000003c003c7308 */ /* 0x000f280000000800 */
[----:B------:R-:W-:Y:S01]  /*b690*/  MUFU.EX2 R63, R63 ;  /* 0x0000003f003f7308 */ /* 0x000fe20000000800 */
[C---:B------:R-:W-:Y:S03]  /*b6a0*/  HMMA.16816.F32 R72, R4.reuse, R12, R72 ;  /* 0x0000000c0448723c */ /* 0x040fe60000001848 */
[----:B------:R-:W-:Y:S04]  /*b6b0*/  MUFU.EX2 R128, R186 ;  /* 0x000000ba00807308 */ /* 0x000fe80000000800 */
[----:B------:R-:W-:Y:S01]  /*b6c0*/  MUFU.EX2 R89, R89 ;  /* 0x0000005900597308 */ /* 0x000fe20000000800 */
[----:B------:R-:W-:Y:S01]  /*b6d0*/  HMMA.16816.F32 R68, R4, R14, R68 ;  /* 0x0000000e0444723c */ /* 0x000fe20000001844 */
[----:B------:R-:W5:Y:S02]  /*b6e0*/  LDSM.16.MT88.4 R12, [R97+0x3c00] ;  /* 0x003c0000610c783b */ /* 0x000f640000004200 */
[----:B-1----:R-:W-:Y:S01]  /*b6f0*/  F2FP.F16.F32.PACK_AB R4, R47, R64 ;  /* 0x000000402f04723e */ /* 0x002fe200000000ff */
[----:B------:R-:W-:Y:S01]  /*b700*/  MUFU.EX2 R99, R99 ;  /* 0x0000006300637308 */ /* 0x000fe20000000800 */
[----:B------:R-:W-:-:S02]  /*b710*/  F2FP.F16.F32.PACK_AB R5, R37, R44 ;  /* 0x0000002c2505723e */ /* 0x000fc400000000ff */
[----:B--2---:R-:W-:Y:S01]  /*b720*/  F2FP.F16.F32.PACK_AB R6, R39, R52 ;  /* 0x000000342706723e */ /* 0x004fe200000000ff */
[----:B------:R-:W1:Y:S01]  /*b730*/  MUFU.EX2 R162, R180 ;  /* 0x000000b400a27308 */ /* 0x000e620000000800 */
[----:B----4-:R-:W-:-:S03]  /*b740*/  F2FP.F16.F32.PACK_AB R7, R60, R35 ;  /* 0x000000233c07723e */ /* 0x010fc600000000ff */
[----:B------:R2:W-:Y:S04]  /*b750*/  MUFU.EX2 R130, R103 ;  /* 0x0000006700827308 */ /* 0x0005e80000000800 */
[C---:B------:R-:W-:Y:S01]  /*b760*/  HMMA.16816.F32 R80, R4.reuse, R20, R80 ;  /* 0x000000140450723c */ /* 0x040fe20000001850 */
[----:B------:R-:W4:Y:S04]  /*b770*/  MUFU.EX2 R91, R91 ;  /* 0x0000005b005b7308 */ /* 0x000f280000000800 */
[----:B------:R-:W4:Y:S03]  /*b780*/  MUFU.EX2 R134, R134 ;  /* 0x0000008600867308 */ /* 0x000f260000000800 */
[C---:B------:R-:W-:Y:S01]  /*b790*/  HMMA.16816.F32 R76, R4.reuse, R22, R76 ;  /* 0x00000016044c723c */ /* 0x040fe2000000184c */
[----:B------:R-:W5:Y:S02]  /*b7a0*/  LDSM.16.MT88.4 R20, [R66+0x3c00] ;  /* 0x003c00004214783b */ /* 0x000f640000004200 */
[----:B--2---:R-:W-:Y:S01]  /*b7b0*/  FFMA.FTZ R103, R164, R26, -R25 ;  /* 0x0000001aa4677223 */ /* 0x004fe20000010819 */
[----:B------:R-:W-:Y:S04]  /*b7c0*/  MUFU.EX2 R101, R101 ;  /* 0x0000006500657308 */ /* 0x000fe80000000800 */
[----:B------:R-:W-:Y:S01]  /*b7d0*/  MUFU.EX2 R164, R178 ;  /* 0x000000b200a47308 */ /* 0x000fe20000000800 */
[C---:B---3--:R-:W-:Y:S03]  /*b7e0*/  HMMA.16816.F32 R72, R4.reuse, R16, R72 ;  /* 0x000000100448723c */ /* 0x048fe60000001848 */
        /* <DEDUP_REMOVED lines=8> */
[----:B------:R-:W-:Y:S01]  /*b870*/  MUFU.EX2 R166, R172 ;  /* 0x000000ac00a67308 */ /* 0x000fe20000000800 */
[----:B------:R-:W-:-:S03]  /*b880*/  F2FP.F16.F32.PACK_AB R7, R134, R89 ;  /* 0x000000598607723e */ /* 0x000fc600000000ff */
[----:B------:R-:W3:Y:S04]  /*b890*/  MUFU.EX2 R105, R105 ;  /* 0x0000006900697308 */ /* 0x000ee80000000800 */
[C---:B-----5:R-:W-:Y:S01]  /*b8a0*/  HMMA.16816.F32 R80, R4.reuse, R12, R80 ;  /* 0x0000000c0450723c */ /* 0x060fe20000001850 */
[----:B------:R-:W4:Y:S04]  /*b8b0*/  MUFU.EX2 R170, R170 ;  /* 0x000000aa00aa7308 */ /* 0x000f280000000800 */
[----:B------:R-:W-:Y:S03]  /*b8c0*/  MUFU.EX2 R111, R111 ;  /* 0x0000006f006f7308 */ /* 0x000fe60000000800 */
[C---:B------:R-:W-:Y:S01]  /*b8d0*/  HMMA.16816.F32 R76, R4.reuse, R14, R76 ;  /* 0x0000000e044c723c */ /* 0x040fe2000000184c */
[----:B------:R-:W5:Y:S01]  /*b8e0*/  LDSM.16.MT88.4 R12, [R66+0x4000] ;  /* 0x00400000420c783b */ /* 0x000f620000004200 */
[----:B------:R-:W-:Y:S04]  /*b8f0*/  MUFU.EX2 R114, R126 ;  /* 0x0000007e00727308 */ /* 0x000fe80000000800 */
[----:B------:R-:W-:Y:S02]  /*b900*/  MUFU.EX2 R109, R109 ;  /* 0x0000006d006d7308 */ /* 0x000fe40000000800 */
[C---:B------:R-:W-:Y:S02]  /*b910*/  HMMA.16816.F32 R72, R4.reuse, R20, R72 ;  /* 0x000000140448723c */ /* 0x040fe40000001848 */
[----:B------:R-:W-:Y:S04]  /*b920*/  MUFU.EX2 R110, R110 ;  /* 0x0000006e006e7308 */ /* 0x000fe80000000800 */
[----:B------:R-:W5:Y:S02]  /*b930*/  MUFU.EX2 R115, R115 ;  /* 0x0000007300737308 */ /* 0x000f640000000800 */
[----:B------:R-:W-:Y:S01]  /*b940*/  HMMA.16816.F32 R68, R4, R22, R68 ;  /* 0x000000160444723c */ /* 0x000fe20000001844 */
[----:B------:R-:W5:Y:S02]  /*b950*/  LDSM.16.MT88.4 R20, [R97+0x4400] ;  /* 0x004400006114783b */ /* 0x000f640000004200 */
[----:B-1----:R-:W-:Y:S01]  /*b960*/  F2FP.F16.F32.PACK_AB R4, R107, R168 ;  /* 0x000000a86b04723e */ /* 0x002fe200000000ff */
[----:B------:R-:W-:Y:S01]  /*b970*/  MUFU.EX2 R104, R104 ;  /* 0x0000006800687308 */ /* 0x000fe20000000800 */
[----:B------:R-:W-:-:S02]  /*b980*/  F2FP.F16.F32.PACK_AB R5, R164, R101 ;  /* 0x00000065a405723e */ /* 0x000fc400000000ff */
[----:B---3--:R-:W-:Y:S01]  /*b990*/  F2FP.F16.F32.PACK_AB R6, R105, R166 ;  /* 0x000000a66906723e */ /* 0x008fe200000000ff */
[----:B------:R-:W1:Y:S01]  /*b9a0*/  MUFU.EX2 R113, R113 ;  /* 0x0000007100717308 */ /* 0x000e620000000800 */
[----:B----4-:R-:W-:-:S03]  /*b9b0*/  F2FP.F16.F32.PACK_AB R7, R170, R103 ;  /* 0x00000067aa07723e */ /* 0x010fc600000000ff */
[----:B------:R-:W3:Y:S04]  /*b9c0*/  MUFU.EX2 R106, R106 ;  /* 0x0000006a006a7308 */ /* 0x000ee80000000800 */
[C---:B--2---:R-:W-:Y:S01]  /*b9d0*/  HMMA.16816.F32 R80, R4.reuse, R16, R80 ;  /* 0x000000100450723c */ /* 0x044fe20000001850 */
[----:B------:R-:W-:Y:S04]  /*b9e0*/  MUFU.EX2 R46, R90 ;  /* 0x0000005a002e7308 */ /* 0x000fe80000000800 */
[----:B------:R-:W-:Y:S03]  /*b9f0*/  MUFU.EX2 R30, R30 ;  /* 0x0000001e001e7308 */ /* 0x000fe60000000800 */
[C---:B------:R-:W-:Y:S01]  /*ba00*/  HMMA.16816.F32 R76, R4.reuse, R18, R76 ;  /* 0x00000012044c723c */ /* 0x040fe2000000184c */
[----:B------:R-:W2:Y:S07]  /*ba10*/  LDSM.16.MT88.4 R16, [R66+0x4400] ;  /* 0x004400004210783b */ /* 0x000eae0000004200 */
[----:B-----5:R-:W-:Y:S03]  /*ba20*/  HMMA.16816.F32 R72, R4, R12, R72 ;  /* 0x0000000c0448723c */ /* 0x020fe60000001848 */
[----:B------:R-:W-:Y:S01]  /*ba30*/  FADD.FTZ R13, R116, R55 ;  /* 0x00000037740d7221 */ /* 0x000fe20000010000 */
[----:B------:R-:W-:-:S02]  /*ba40*/  FFMA.FTZ R55, R88, R26, -R25 ;  /* 0x0000001a58377223 */ /* 0x000fc40000010819 */
[----:B------:R-:W-:Y:S01]  /*ba50*/  MUFU.EX2 R88, R98 ;  /* 0x0000006200587308 */ /* 0x000fe20000000800 */
[----:B------:R-:W-:Y:S01]  /*ba60*/  FADD.FTZ R100, R100, R13 ;  /* 0x0000000d64647221 */ /* 0x000fe20000010000 */
[----:B------:R-:W-:Y:S03]  /*ba70*/  HMMA.16816.F32 R68, R4, R14, R68 ;  /* 0x0000000e0444723c */ /* 0x000fe60000001844 */
[----:B------:R-:W-:Y:S01]  /*ba80*/  F2FP.F16.F32.PACK_AB R4, R115, R110 ;  /* 0x0000006e7304723e */ /* 0x000fe200000000ff */
[----:B------:R-:W4:Y:S01]  /*ba90*/  LDSM.16.MT88.4 R12, [R97+0x4800] ;  /* 0x00480000610c783b */ /* 0x000f220000004200 */
[----:B------:R-:W-:Y:S01]  /*baa0*/  F2FP.F16.F32.PACK_AB R5, R114, R111 ;  /* 0x0000006f7205723e */ /* 0x000fe200000000ff */
[----:B------:R-:W-:Y:S01]  /*bab0*/  MUFU.EX2 R55, R55 ;  /* 0x0000003700377308 */ /* 0x000fe20000000800 */
[----:B-1----:R-:W-:Y:S02]  /*bac0*/  F2FP.F16.F32.PACK_AB R6, R113, R104 ;  /* 0x000000687106723e */ /* 0x002fe400000000ff */
[----:B---3--:R-:W-:-:S07]  /*bad0*/  F2FP.F16.F32.PACK_AB R7, R106, R109 ;  /* 0x0000006d6a07723e */ /* 0x008fce00000000ff */
[C---:B------:R-:W-:Y:S03]  /*bae0*/  HMMA.16816.F32 R80, R4.reuse, R20, R80 ;  /* 0x000000140450723c */ /* 0x040fe60000001850 */
        /* <DEDUP_REMOVED lines=11> */
[----:B------:R3:W-:Y:S01]  /*bba0*/  MUFU.EX2 R41, R21 ;  /* 0x0000001500297308 */ /* 0x0007e20000000800 */
[C---:B--2---:R-:W-:Y:S03]  /*bbb0*/  HMMA.16816.F32 R72, R4.reuse, R16, R72 ;  /* 0x000000100448723c */ /* 0x044fe60000001848 */
[----:B------:R-:W-:Y:S01]  /*bbc0*/  FADD.FTZ R43, R43, R48 ;  /* 0x000000302b2b7221 */ /* 0x000fe20000010000 */
[----:B------:R-:W-:Y:S01]  /*bbd0*/  FADD.FTZ R45, R45, R50 ;  /* 0x000000322d2d7221 */ /* 0x000fe20000010000 */
[----:B------:R-:W2:Y:S02]  /*bbe0*/  MUFU.EX2 R36, R42 ;  /* 0x0000002a00247308 */ /* 0x000ea40000000800 */
        /* <DEDUP_REMOVED lines=15> */
[--C-:B------:R-:W-:Y:S01]  /*bce0*/  FFMA.FTZ R35, R34, R26, -R25.reuse ;  /* 0x0000001a22237223 */ /* 0x100fe20000010819 */
[----:B-----5:R-:W-:Y:S01]  /*bcf0*/  F2FP.F16.F32.PACK_AB R7, R49, R46 ;  /* 0x0000002e3107723e */ /* 0x020fe200000000ff */
[----:B------:R-:W-:Y:S01]  /*bd00*/  FADD.FTZ R63, R63, R60 ;  /* 0x0000003c3f3f7221 */ /* 0x000fe20000010000 */
[-C--:B------:R-:W-:Y:S01]  /*bd10*/  FFMA.FTZ R37, R32, R26.reuse, -R25 ;  /* 0x0000001a20257223 */ /* 0x080fe20000010819 */
[-CC-:B------:R-:W-:Y:S01]  /*bd20*/  FFMA.FTZ R34, R27, R26.reuse, -R33.reuse ;  /* 0x0000001a1b227223 */ /* 0x180fe20000010821 */
[-C--:B------:R-:W-:Y:S01]  /*bd30*/  FFMA.FTZ R32, R28, R26.reuse, -R33 ;  /* 0x0000001a1c207223 */ /* 0x080fe20000010821 */
[----:B------:R-:W-:Y:S01]  /*bd40*/  FADD.FTZ R128, R128, R63 ;  /* 0x0000003f80807221 */ /* 0x000fe20000010000 */
[----:B------:R-:W-:Y:S01]  /*bd50*/  MUFU.EX2 R35, R35 ;  /* 0x0000002300237308 */ /* 0x000fe20000000800 */
[C---:B----4-:R-:W-:Y:S03]  /*bd60*/  HMMA.16816.F32 R80, R4.reuse, R12, R80 ;  /* 0x0000000c0450723c */ /* 0x050fe60000001850 */
[----:B------:R-:W-:Y:S01]  /*bd70*/  FADD.FTZ R13, R99, R52 ;  /* 0x00000034630d7221 */ /* 0x000fe20000010000 */
[----:B------:R-:W-:Y:S01]  /*bd80*/  FADD.FTZ R89, R89, R128 ;  /* 0x0000008059597221 */ /* 0x000fe20000010000 */
[-CC-:B------:R-:W-:Y:S01]  /*bd90*/  FFMA.FTZ R12, R31, R26.reuse, -R33.reuse ;  /* 0x0000001a1f0c7223 */ /* 0x180fe20000010821 */
[----:B------:R-:W-:Y:S01]  /*bda0*/  FFMA.FTZ R33, R29, R26, -R33 ;  /* 0x0000001a1d217223 */ /* 0x000fe20000010821 */
[----:B------:R-:W-:Y:S01]  /*bdb0*/  FADD.FTZ R13, R162, R13 ;  /* 0x0000000da20d7221 */ /* 0x000fe20000010000 */
[----:B------:R-:W-:Y:S01]  /*bdc0*/  FADD.FTZ R134, R134, R89 ;  /* 0x0000005986867221 */ /* 0x000fe20000010000 */
[----:B------:R2:W-:Y:S01]  /*bdd0*/  MUFU.EX2 R27, R12 ;  /* 0x0000000c001b7308 */ /* 0x0005e20000000800 */
[----:B------:R-:W-:Y:S03]  /*bde0*/  HMMA.16816.F32 R76, R4, R14, R76 ;  /* 0x0000000e044c723c */ /* 0x000fe6000000184c */
        /* <DEDUP_REMOVED lines=8> */
[----:B------:R-:W-:Y:S01]  /*be70*/  MUFU.EX2 R29, R32 ;  /* 0x00000020001d7308 */ /* 0x000fe20000000800 */
[----:B--2---:R-:W2:Y:S01]  /*be80*/  LDSM.16.MT88.4 R12, [R66+0x4c00] ;  /* 0x004c0000420c783b */ /* 0x004ea20000004200 */
[----:B------:R-:W-:-:S02]  /*be90*/  FADD.FTZ R107, R107, R26 ;  /* 0x0000001a6b6b7221 */ /* 0x000fc40000010000 */
[----:B------:R-:W4:Y:S01]  /*bea0*/  MUFU.EX2 R168, R33 ;  /* 0x0000002100a87308 */ /* 0x000f220000000800 */
        /* <DEDUP_REMOVED lines=107> */
.L_x_9525:
        /* <DEDUP_REMOVED lines=8> */
.L_x_9526:
[----:B------:R-:W-:Y:S05]  /*c5e0*/  BSYNC.RECONVERGENT B0 ;  /* 0x0000000000007941 */ /* 0x000fea0003800200 */
.L_x_9524:
[----:B------:R-:W-:Y:S02]  /*c5f0*/  ISETP.GE.AND P5, PT, R10, R151, PT ;  /* 0x000000970a00720c */ /* 0x000fe40003fa6270 */
        /* <DEDUP_REMOVED lines=30> */
[----:B------:R-:W-:-:S03]  /*c7e0*/  SEL R9, R9, 0xffffffe0, !P1 ;  /* 0xffffffe009097807 */ /* 0x000fc60004800000 */
[----:B------:R-:W2:Y:S02]  /*c7f0*/  LDSM.16.M88.4 R12, [R87+0x1000] ;  /* 0x00100000570c783b */ /* 0x000ea40000000200 */
[--C-:B------:R-:W-:Y:S02]  /*c800*/  IMAD.IADD R48, R8, 0x1, R9.reuse ;  /* 0x0000000108307824 */ /* 0x100fe400078e0209 */
[----:B------:R-:W-:Y:S01]  /*c810*/  IMAD.IADD R100, R87, 0x1, R9 ;  /* 0x0000000157647824 */ /* 0x000fe200078e0209 */
[----:B-1----:R-:W1:Y:S04]  /*c820*/  LDSM.16.M88.4 R4, [R87+0x1400] ;  /* 0x001400005704783b */ /* 0x002e680000000200 */
[----:B------:R-:W-:Y:S04]  /*c830*/  LDSM.16.M88.4 R48, [R48] ;  /* 0x000000003030783b */ /* 0x000fe80000000200 */
[----:B------:R-:W4:Y:S04]  /*c840*/  LDSM.16.M88.4 R24, [R100+0x1000] ;  /* 0x001000006418783b */ /* 0x000f280000000200 */
[----:B------:R-:W5:Y:S04]  /*c850*/  LDSM.16.M88.4 R36, [R100+0x1400] ;  /* 0x001400006424783b */ /* 0x000f680000000200 */
[----:B------:R-:W5:Y:S04]  /*c860*/  LDSM.16.M88.4 R28, [R87+0x1800] ;  /* 0x00180000571c783b */ /* 0x000f680000000200 */
[----:B------:R-:W5:Y:S04]  /*c870*/  LDSM.16.M88.4 R20, [R87+0x1c00] ;  /* 0x001c00005714783b */ /* 0x000f680000000200 */
[----:B------:R-:W5:Y:S04]  /*c880*/  LDSM.16.M88.4 R44, [R100+0x1800] ;  /* 0x00180000642c783b */ /* 0x000f680000000200 */
[----:B------:R-:W5:Y:S04]  /*c890*/  LDSM.16.M88.4 R40, [R100+0x1c00] ;  /* 0x001c00006428783b */ /* 0x000f680000000200 */
[----:B------:R-:W5:Y:S01]  /*c8a0*/  LDSM.16.M88.4 R60, [R87+0x2000] ;  /* 0x00200000573c783b */ /* 0x000f620000000200 */
[C---:B--2---:R-:W-:Y:S03]  /*c8b0*/  HMMA.16816.F32 R16, R64.reuse, R12, RZ ;  /* 0x0000000c4010723c */ /* 0x044fe600000018ff */
[----:B------:R-:W2:Y:S04]  /*c8c0*/  LDSM.16.M88.4 R52, [R87+0x2400] ;  /* 0x002400005734783b */ /* 0x000ea80000000200 */
[----:B------:R-:W0:Y:S01]  /*c8d0*/  LDGDEPBAR ;  /* 0x00000000000079af */ /* 0x000e220000000000 */
[C---:B------:R-:W-:Y:S08]  /*c8e0*/  HMMA.16816.F32 R12, R64.reuse, R14, RZ ;  /* 0x0000000e400c723c */ /* 0x040ff000000018ff */
[C---:B-1----:R-:W-:Y:S08]  /*c8f0*/  HMMA.16816.F32 R8, R64.reuse, R4, RZ ;  /* 0x000000044008723c */ /* 0x042ff000000018ff */
[----:B------:R-:W-:Y:S08]  /*c900*/  HMMA.16816.F32 R4, R64, R6, RZ ;  /* 0x000000064004723c */ /* 0x000ff000000018ff */
[C---:B----4-:R-:W-:Y:S08]  /*c910*/  HMMA.16816.F32 R12, R48.reuse, R26, R12 ;  /* 0x0000001a300c723c */ /* 0x050ff0000000180c */
[C---:B------:R-:W-:Y:S08]  /*c920*/  HMMA.16816.F32 R16, R48.reuse, R24, R16 ;  /* 0x000000183010723c */ /* 0x040ff00000001810 */
[C---:B-----5:R-:W-:Y:S08]  /*c930*/  HMMA.16816.F32 R4, R48.reuse, R38, R4 ;  /* 0x000000263004723c */ /* 0x060ff00000001804 */
[----:B------:R-:W-:Y:S01]  /*c940*/  HMMA.16816.F32 R8, R48, R36, R8 ;  /* 0x000000243008723c */ /* 0x000fe20000001808 */
[----:B------:R-:W1:Y:S07]  /*c950*/  LDSM.16.M88.4 R36, [R100+0x2000] ;  /* 0x002000006424783b */ /* 0x000e6e0000000200 */
[C---:B------:R-:W-:Y:S08]  /*c960*/  HMMA.16816.F32 R32, R64.reuse, R28, RZ ;  /* 0x0000001c4020723c */ /* 0x040ff000000018ff */
[C---:B------:R-:W-:Y:S08]  /*c970*/  HMMA.16816.F32 R24, R64.reuse, R20, RZ ;  /* 0x000000144018723c */ /* 0x040ff000000018ff */
[C---:B------:R-:W-:Y:S08]  /*c980*/  HMMA.16816.F32 R20, R64.reuse, R22, RZ ;  /* 0x000000164014723c */ /* 0x040ff000000018ff */
[----:B------:R-:W-:Y:S08]  /*c990*/  HMMA.16816.F32 R28, R64, R30, RZ ;  /* 0x0000001e401c723c */ /* 0x000ff000000018ff */
[C---:B------:R-:W-:Y:S08]  /*c9a0*/  HMMA.16816.F32 R32, R48.reuse, R44, R32 ;  /* 0x0000002c3020723c */ /* 0x040ff00000001820 */
[C---:B------:R-:W-:Y:S08]  /*c9b0*/  HMMA.16816.F32 R24, R48.reuse, R40, R24 ;  /* 0x000000283018723c */ /* 0x040ff00000001818 */
[C---:B------:R-:W-:Y:S01]  /*c9c0*/  HMMA.16816.F32 R20, R48.reuse, R42, R20 ;  /* 0x0000002a3014723c */ /* 0x040fe20000001814 */
[----:B------:R-:W4:Y:S07]  /*c9d0*/  LDSM.16.M88.4 R40, [R100+0x2400] ;  /* 0x002400006428783b */ /* 0x000f2e0000000200 */
[----:B------:R-:W-:Y:S08]  /*c9e0*/  HMMA.16816.F32 R28, R48, R46, R28 ;  /* 0x0000002e301c723c */ /* 0x000ff0000000181c */
[C---:B------:R-:W-:Y:S08]  /*c9f0*/  HMMA.16816.F32 R44, R64.reuse, R60, RZ ;  /* 0x0000003c402c723c */ /* 0x040ff000000018ff */
[C---:B--2---:R-:W-:Y:S08]  /*ca00*/  HMMA.16816.F32 R88, R64.reuse, R52, RZ ;  /* 0x000000344058723c */ /* 0x044ff000000018ff */
[----:B------:R-:W-:Y:S08]  /*ca10*/  HMMA.16816.F32 R60, R64, R62, RZ ;  /* 0x0000003e403c723c */ /* 0x000ff000000018ff */
[C---:B-1----:R-:W-:Y:S08]  /*ca20*/  HMMA.16816.F32 R44, R48.reuse, R36, R44 ;  /* 0x00000024302c723c */ /* 0x042ff0000000182c */
[C---:B----4-:R-:W-:Y:S08]  /*ca30*/  HMMA.16816.F32 R88, R48.reuse, R40, R88 ;  /* 0x000000283058723c */ /* 0x050ff00000001858 */
[----:B------:R-:W-:Y:S03]  /*ca40*/  HMMA.16816.F32 R60, R48, R38, R60 ;  /* 0x00000026303c723c */ /* 0x000fe6000000183c */
[----:B---3--:R-:W-:Y:S01]  /*ca50*/  FMUL.FTZ R126, R14, R98 ;  /* 0x000000620e7e7220 */ /* 0x008fe20000410000 */
[----:B------:R-:W-:-:S02]  /*ca60*/  IMAD.SHL.U32 R14, R57, 0x80, RZ ;  /* 0x00000080390e7824 */ /* 0x000fc400078e00ff */
[-C--:B------:R-:W-:Y:S01]  /*ca70*/  FMUL.FTZ R12, R12, R98.reuse ;  /* 0x000000620c0c7220 */ /* 0x080fe20000410000 */
[-C--:B------:R-:W-:Y:S01]  /*ca80*/  FMUL.FTZ R13, R13, R98.reuse ;  /* 0x000000620d0d7220 */ /* 0x080fe20000410000 */
[-C--:B------:R-:W-:Y:S01]  /*ca90*/  FMUL.FTZ R134, R18, R98.reuse ;  /* 0x0000006212867220 */ /* 0x080fe20000410000 */
[-C--:B------:R-:W-:Y:S01]  /*caa0*/  FMUL.FTZ R17, R17, R98.reuse ;  /* 0x0000006211117220 */ /* 0x080fe20000410000 */
[----:B------:R-:W-:Y:S01]  /*cab0*/  LOP3.LUT R173, R14, R93, RZ, 0xfc, !PT ;  /* 0x0000005d0ead7212 */ /* 0x000fe200078efcff */
[----:B------:R1:W-:Y:S01]  /*cac0*/  MUFU.TANH R18, R13 ;  /* 0x0000000d00127308 */ /* 0x0003e20000002400 */
[-C--:B------:R-:W-:Y:S01]  /*cad0*/  FMUL.FTZ R8, R8, R98.reuse ;  /* 0x0000006208087220 */ /* 0x080fe20000410000 */
[-C--:B------:R-:W-:Y:S01]  /*cae0*/  FMUL.FTZ R9, R9, R98.reuse ;  /* 0x0000006209097220 */ /* 0x080fe20000410000 */
[-C--:B------:R-:W-:Y:S01]  /*caf0*/  FMUL.FTZ R5, R5, R98.reuse ;  /* 0x0000006205057220 */ /* 0x080fe20000410000 */
[----:B------:R-:W-:Y:S02]  /*cb00*/  IMAD.IADD R128, R173, 0x1, R150 ;  /* 0x00000001ad807824 */ /* 0x000fe400078e0296 */
[-C--:B------:R-:W-:Y:S01]  /*cb10*/  FMUL.FTZ R11, R11, R98.reuse ;  /* 0x000000620b0b7220 */ /* 0x080fe20000410000 */
[-C--:B------:R-:W-:Y:S01]  /*cb20*/  FMUL.FTZ R102, R16, R98.reuse ;  /* 0x0000006210667220 */ /* 0x080fe20000410000 */
[-C--:B------:R-:W-:Y:S01]  /*cb30*/  FMUL.FTZ R6, R6, R98.reuse ;  /* 0x0000006206067220 */ /* 0x080fe20000410000 */
[----:B------:R-:W2:Y:S01]  /*cb40*/  MUFU.TANH R12, R12 ;  /* 0x0000000c000c7308 */ /* 0x000ea20000002400 */
[--C-:B------:R-:W-:Y:S01]  /*cb50*/  IADD3 R127, PT, PT, R94, 0xf8, -R128.reuse ;  /* 0x000000f85e7f7810 */ /* 0x100fe20007ffe880 */
[-C--:B------:R-:W-:Y:S01]  /*cb60*/  FMUL.FTZ R32, R32, R98.reuse ;  /* 0x0000006220207220 */ /* 0x080fe20000410000 */
[--C-:B------:R-:W-:Y:S01]  /*cb70*/  IADD3 R14, PT, PT, R94, 0xff, -R128.reuse ;  /* 0x000000ff5e0e7810 */ /* 0x100fe20007ffe880 */
[-C--:B------:R-:W-:Y:S01]  /*cb80*/  FMUL.FTZ R15, R15, R98.reuse ;  /* 0x000000620f0f7220 */ /* 0x080fe20000410000 */
[----:B------:R-:W-:Y:S01]  /*cb90*/  IABS R127, R127 ;  /* 0x0000007f007f7213 */ /* 0x000fe20000000000 */
[----:B------:R-:W-:Y:S01]  /*cba0*/  FMUL.FTZ R33, R33, R98 ;  /* 0x0000006221217220 */ /* 0x000fe20000410000 */
[----:B------:R-:W-:Y:S01]  /*cbb0*/  IABS R14, R14 ;  /* 0x0000000e000e7213 */ /* 0x000fe20000000000 */
[----:B------:R-:W-:Y:S01]  /*cbc0*/  MUFU.TANH R130, R17 ;  /* 0x0000001100827308 */ /* 0x000fe20000002400 */
[----:B------:R-:W-:Y:S01]  /*cbd0*/  I2FP.F32.S32 R127, R127 ;  /* 0x0000007f007f7245 */ /* 0x000fe20000201400 */
[-C--:B-1----:R-:W-:Y:S01]  /*cbe0*/  FMUL.FTZ R13, R4, R98.reuse ;  /* 0x00000062040d7220 */ /* 0x082fe20000410000 */
[C-C-:B------:R-:W-:Y:S01]  /*cbf0*/  IADD3 R123, PT, PT, R94.reuse, 0xf0, -R128.reuse ;  /* 0x000000f05e7b7810 */ /* 0x140fe20007ffe880 */
[-C--:B------:R-:W-:Y:S01]  /*cc00*/  FMUL.FTZ R4, R35, R98.reuse ;  /* 0x0000006223047220 */ /* 0x080fe20000410000 */
[C---:B------:R-:W-:Y:S01]  /*cc10*/  IADD3 R125, PT, PT, R94.reuse, 0xf7, -R128 ;  /* 0x000000f75e7d7810 */ /* 0x040fe20007ffe880 */
[-C--:B------:R-:W-:Y:S01]  /*cc20*/  FMUL.FTZ R16, R19, R98.reuse ;  /* 0x0000006213107220 */ /* 0x080fe20000410000 */
[----:B------:R-:W-:Y:S01]  /*cc30*/  IABS R123, R123 ;  /* 0x0000007b007b7213 */ /* 0x000fe20000000000 */
[----:B------:R-:W-:Y:S01]  /*cc40*/  MUFU.TANH R120, R13 ;  /* 0x0000000d00787308 */ /* 0x000fe20000002400 */
[----:B------:R-:W-:Y:S01]  /*cc50*/  IABS R125, R125 ;  /* 0x0000007d007d7213 */ /* 0x000fe20000000000 */
[----:B--2---:R-:W-:Y:S01]  /*cc60*/  FFMA.FTZ R127, -R159, R127, R12 ;  /* 0x0000007f9f7f7223 */ /* 0x004fe2000001010c */
[--C-:B------:R-:W-:Y:S01]  /*cc70*/  IADD3 R12, PT, PT, R94, 0xe8, -R128.reuse ;  /* 0x000000e85e0c7810 */ /* 0x100fe20007ffe880 */
[-C--:B------:R-:W-:Y:S01]  /*cc80*/  FMUL.FTZ R7, R7, R98.reuse ;  /* 0x0000006207077220 */ /* 0x080fe20000410000 */
[----:B------:R-:W-:Y:S01]  /*cc90*/  I2FP.F32.S32 R123, R123 ;  /* 0x0000007b007b7245 */ /* 0x000fe20000201400 */
[-C--:B------:R-:W-:Y:S01]  /*cca0*/  FMUL.FTZ R29, R29, R98.reuse ;  /* 0x000000621d1d7220 */ /* 0x080fe20000410000 */
[----:B------:R-:W-:Y:S01]  /*ccb0*/  I2FP.F32.S32 R125, R125 ;  /* 0x0000007d007d7245 */ /* 0x000fe20000201400 */
[----:B------:R-:W1:Y:S01]  /*ccc0*/  MUFU.TANH R8, R8 ;  /* 0x0000000800087308 */ /* 0x000e620000002400 */
[--C-:B------:R-:W-:Y:S01]  /*ccd0*/  IADD3 R121, PT, PT, R95, 0xef, -R128.reuse ;  /* 0x000000ef5f797810 */ /* 0x100fe20007ffe880 */
[-C--:B------:R-:W-:Y:S01]  /*cce0*/  FMUL.FTZ R30, R30, R98.reuse ;  /* 0x000000621e1e7220 */ /* 0x080fe20000410000 */
[----:B------:R-:W-:Y:S01]  /*ccf0*/  IADD3 R35, PT, PT, R94, 0xe7, -R128 ;  /* 0x000000e75e237810 */ /* 0x000fe20007ffe880 */
[----:B------:R-:W-:Y:S01]  /*cd00*/  FFMA.FTZ R125, -R159, R125, R18 ;  /* 0x0000007d9f7d7223 */ /* 0x000fe20000010112 */
[----:B------:R-:W-:Y:S01]  /*cd10*/  IABS R121, R121 ;  /* 0x0000007900797213 */ /* 0x000fe20000000000 */
[-C--:B------:R-:W-:Y:S01]  /*cd20*/  FMUL.FTZ R10, R10, R98.reuse ;  /* 0x000000620a0a7220 */ /* 0x080fe20000410000 */
[--C-:B------:R-:W-:Y:S01]  /*cd30*/  IADD3 R131, PT, PT, R94, 0x100, -R128.reuse ;  /* 0x000001005e837810 */ /* 0x100fe20007ffe880 */
[----:B------:R2:W-:Y:S01]  /*cd40*/  MUFU.TANH R122, R9 ;  /* 0x00000009007a7308 */ /* 0x0005e20000002400 */
[----:B------:R-:W-:Y:S01]  /*cd50*/  IADD3 R119, PT, PT, R95, 0xe8, -R128 ;  /* 0x000000e85f777810 */ /* 0x000fe20007ffe880 */
[-C--:B------:R-:W-:Y:S01]  /*cd60*/  FMUL.FTZ R34, R34, R98.reuse ;  /* 0x0000006222227220 */ /* 0x080fe20000410000 */
[----:B------:R-:W-:Y:S01]  /*cd70*/  IABS R35, R35 ;  /* 0x0000002300237213 */ /* 0x000fe20000000000 */
[-C--:B------:R-:W-:Y:S01]  /*cd80*/  FMUL.FTZ R31, R31, R98.reuse ;  /* 0x000000621f1f7220 */ /* 0x080fe20000410000 */
[----:B------:R-:W-:Y:S01]  /*cd90*/  I2FP.F32.S32 R121, R121 ;  /* 0x0000007900797245 */ /* 0x000fe20000201400 */
[-C--:B------:R-:W-:Y:S01]  /*cda0*/  FMUL.FTZ R26, R26, R98.reuse ;  /* 0x000000621a1a7220 */ /* 0x080fe20000410000 */
[----:B------:R-:W-:Y:S01]  /*cdb0*/  IABS R131, R131 ;  /* 0x0000008300837213 */ /* 0x000fe20000000000 */
[----:B------:R-:W-:Y:S01]  /*cdc0*/  MUFU.TANH R134, R134 ;  /* 0x0000008600867308 */ /* 0x000fe20000002400 */
[----:B------:R-:W-:Y:S01]  /*cdd0*/  IABS R119, R119 ;  /* 0x0000007700777213 */ /* 0x000fe20000000000 */
[----:B-1----:R-:W-:Y:S01]  /*cde0*/  FFMA.FTZ R123, -R159, R123, R8 ;  /* 0x0000007b9f7b7223 */ /* 0x002fe20000010108 */
[----:B------:R-:W-:Y:S01]  /*cdf0*/  I2FP.F32.S32 R35, R35 ;  /* 0x0000002300237245 */ /* 0x000fe20000201400 */
[-C--:B------:R-:W-:Y:S01]  /*ce00*/  FMUL.FTZ R27, R27, R98.reuse ;  /* 0x000000621b1b7220 */ /* 0x080fe20000410000 */
[----:B------:R-:W-:Y:S01]  /*ce10*/  I2FP.F32.S32 R131, R131 ;  /* 0x0000008300837245 */ /* 0x000fe20000201400 */
[-C--:B------:R-:W-:Y:S01]  /*ce20*/  FMUL.FTZ R20, R20, R98.reuse ;  /* 0x0000006214147220 */ /* 0x080fe20000410000 */
[----:B------:R-:W-:Y:S01]  /*ce30*/  I2FP.F32.S32 R119, R119 ;  /* 0x0000007700777245 */ /* 0x000fe20000201400 */
[----:B------:R-:W1:Y:S01]  /*ce40*/  MUFU.TANH R8, R11 ;  /* 0x0000000b00087308 */ /* 0x000e620000002400 */
[--C-:B------:R-:W-:Y:S01]  /*ce50*/  IADD3 R129, PT, PT, R95, 0xff, -R128.reuse ;  /* 0x000000ff5f817810 */ /* 0x100fe20007ffe880 */
[----:B------:R-:W-:Y:S01]  /*ce60*/  FMUL.FTZ R22, R22, R98 ;  /* 0x0000006216167220 */ /* 0x000fe20000410000 */
[----:B--2---:R-:W-:Y:S01]  /*ce70*/  I2FP.F32.S32 R9, R14 ;  /* 0x0000000e00097245 */ /* 0x004fe20000201400 */
[-C--:B------:R-:W-:Y:S01]  /*ce80*/  FMUL.FTZ R23, R23, R98.reuse ;  /* 0x0000006217177220 */ /* 0x080fe20000410000 */
[C-C-:B------:R-:W-:Y:S01]  /*ce90*/  IADD3 R117, PT, PT, R95.reuse, 0xe0, -R128.reuse ;  /* 0x000000e05f757810 */ /* 0x140fe20007ffe880 */
[-C--:B------:R-:W-:Y:S01]  /*cea0*/  FMUL.FTZ R46, R46, R98.reuse ;  /* 0x000000622e2e7220 */ /* 0x080fe20000410000 */
[----:B------:R-:W-:Y:S01]  /*ceb0*/  IADD3 R116, PT, PT, R95, 0xd7, -R128 ;  /* 0x000000d75f747810 */ /* 0x000fe20007ffe880 */
[----:B------:R2:W3:Y:S01]  /*cec0*/  MUFU.TANH R14, R5 ;  /* 0x00000005000e7308 */ /* 0x0004e20000002400 */
[----:B------:R-:W-:Y:S01]  /*ced0*/  FFMA.FTZ R130, -R159, R9, R130 ;  /* 0x000000099f827223 */ /* 0x000fe20000010182 */
[--C-:B------:R-:W-:Y:S01]  /*cee0*/  IADD3 R9, PT, PT, R94, 0xef, -R128.reuse ;  /* 0x000000ef5e097810 */ /* 0x100fe20007ffe880 */
[-C--:B------:R-:W-:Y:S01]  /*cef0*/  FMUL.FTZ R45, R45, R98.reuse ;  /* 0x000000622d2d7220 */ /* 0x080fe20000410000 */
[C-C-:B------:R-:W-:Y:S01]  /*cf00*/  IADD3 R111, PT, PT, R95.reuse, 0xd0, -R128.reuse ;  /* 0x000000d05f6f7810 */ /* 0x140fe20007ffe880 */
[-C--:B------:R-:W-:Y:S01]  /*cf10*/  FMUL.FTZ R60, R60, R98.reuse ;  /* 0x000000623c3c7220 */ /* 0x080fe20000410000 */
[----:B------:R-:W-:Y:S01]  /*cf20*/  IABS R9, R9 ;  /* 0x0000000900097213 */ /* 0x000fe20000000000 */
[-C--:B------:R-:W-:Y:S01]  /*cf30*/  FMUL.FTZ R62, R62, R98.reuse ;  /* 0x000000623e3e7220 */ /* 0x080fe20000410000 */
[----:B------:R-:W4:Y:S01]  /*cf40*/  MUFU.TANH R102, R102 ;  /* 0x0000006600667308 */ /* 0x000f220000002400 */
[----:B------:R-:W-:Y:S01]  /*cf50*/  IADD3 R99, PT, PT, R95, 0xcf, -R128 ;  /* 0x000000cf5f637810 */ /* 0x000fe20007ffe880 */
[----:B-1----:R-:W-:Y:S01]  /*cf60*/  FFMA.FTZ R121, -R159, R121, R8 ;  /* 0x000000799f797223 */ /* 0x002fe20000010108 */
[----:B------:R-:W-:Y:S01]  /*cf70*/  I2FP.F32.S32 R9, R9 ;  /* 0x0000000900097245 */ /* 0x000fe20000201400 */
[-C--:B------:R-:W-:Y:S01]  /*cf80*/  FMUL.FTZ R61, R61, R98.reuse ;  /* 0x000000623d3d7220 */ /* 0x080fe20000410000 */
[--C-:B------:R-:W-:Y:S01]  /*cf90*/  IADD3 R8, PT, PT, R95, 0xd8, -R128.reuse ;  /* 0x000000d85f087810 */ /* 0x100fe20007ffe880 */
[----:B------:R-:W-:Y:S01]  /*cfa0*/  FMUL.FTZ R91, R91, R98 ;  /* 0x000000625b5b7220 */ /* 0x000fe20000410000 */
[----:B------:R-:W-:Y:S01]  /*cfb0*/  IADD3 R53, PT, PT, R95, 0xc8, -R128 ;  /* 0x000000c85f357810 */ /* 0x000fe20007ffe880 */
[----:B------:R-:W1:Y:S01]  /*cfc0*/  MUFU.TANH R126, R126 ;  /* 0x0000007e007e7308 */ /* 0x000e620000002400 */
[C---:B------:R-:W-:Y:S01]  /*cfd0*/  FFMA.FTZ R122, -R159.reuse, R9, R122 ;  /* 0x000000099f7a7223 */ /* 0x040fe2000001017a */
[----:B--2---:R-:W-:Y:S01]  /*cfe0*/  IABS R5, R12 ;  /* 0x0000000c00057213 */ /* 0x004fe20000000000 */
[----:B---3--:R-:W-:Y:S01]  /*cff0*/  FFMA.FTZ R35, -R159, R35, R14 ;  /* 0x000000239f237223 */ /* 0x008fe2000001010e */
[----:B------:R-:W-:Y:S01]  /*d000*/  IADD3 R9, PT, PT, R95, 0xf8, -R128 ;  /* 0x000000f85f097810 */ /* 0x000fe20007ffe880 */
[----:B------:R-:W-:Y:S01]  /*d010*/  FMUL.FTZ R12, R28, R98 ;  /* 0x000000621c0c7220 */ /* 0x000fe20000410000 */
[----:B------:R-:W-:-:S02]  /*d020*/  I2FP.F32.S32 R5, R5 ;  /* 0x0000000500057245 */ /* 0x000fc40000201400 */
[----:B------:R-:W-:Y:S01]  /*d030*/  MUFU.TANH R32, R32 ;  /* 0x0000002000207308 */ /* 0x000fe20000002400 */
[----:B------:R-:W-:Y:S01]  /*d040*/  IABS R9, R9 ;  /* 0x0000000900097213 */ /* 0x000fe20000000000 */
[C---:B----4-:R-:W-:Y:S01]  /*d050*/  FFMA.FTZ R131, -R159.reuse, R131, R102 ;  /* 0x000000839f837223 */ /* 0x050fe20000010166 */
[----:B------:R-:W-:Y:S01]  /*d060*/  FFMA.FTZ R120, -R159, R5, R120 ;  /* 0x000000059f787223 */ /* 0x000fe20000010178 */
[C-C-:B------:R-:W-:Y:S02]  /*d070*/  IADD3 R5, PT, PT, R95.reuse, 0x100, -R128.reuse ;  /* 0x000001005f057810 */ /* 0x140fe40007ffe880 */
[----:B------:R-:W-:Y:S02]  /*d080*/  I2FP.F32.S32 R9, R9 ;  /* 0x0000000900097245 */ /* 0x000fe40000201400 */
[----:B------:R-:W-:Y:S01]  /*d090*/  IABS R5, R5 ;  /* 0x0000000500057213 */ /* 0x000fe20000000000 */
[----:B------:R2:W3:Y:S01]  /*d0a0*/  MUFU.TANH R124, R15 ;  /* 0x0000000f007c7308 */ /* 0x0004e20000002400 */
[----:B------:R-:W-:Y:S01]  /*d0b0*/  IADD3 R41, PT, PT, R95, 0xc7, -R128 ;  /* 0x000000c75f297810 */ /* 0x000fe20007ffe880 */
[----:B-1----:R-:W-:Y:S01]  /*d0c0*/  FFMA.FTZ R126, -R159, R9, R126 ;  /* 0x000000099f7e7223 */ /* 0x002fe2000001017e */
[----:B------:R-:W-:-:S02]  /*d0d0*/  I2FP.F32.S32 R5, R5 ;  /* 0x0000000500057245 */ /* 0x000fc40000201400 */
[C-C-:B------:R-:W-:Y:S02]  /*d0e0*/  IADD3 R11, PT, PT, R95.reuse, 0xbf, -R128.reuse ;  /* 0x000000bf5f0b7810 */ /* 0x140fe40007ffe880 */
[----:B------:R-:W-:Y:S01]  /*d0f0*/  IADD3 R9, PT, PT, R95, 0xb8, -R128 ;  /* 0x000000b85f097810 */ /* 0x000fe20007ffe880 */
[----:B------:R-:W1:Y:S01]  /*d100*/  MUFU.TANH R6, R6 ;  /* 0x0000000600067308 */ /* 0x000e620000002400 */
[----:B------:R-:W-:Y:S01]  /*d110*/  FFMA.FTZ R134, -R159, R5, R134 ;  /* 0x000000059f867223 */ /* 0x000fe20000010186 */
[C-C-:B------:R-:W-:Y:S02]  /*d120*/  IADD3 R5, PT, PT, R95.reuse, 0xf7, -R128.reuse ;  /* 0x000000f75f057810 */ /* 0x140fe40007ffe880 */
[C-C-:B------:R-:W-:Y:S02]  /*d130*/  IADD3 R13, PT, PT, R95.reuse, 0xaf, -R128.reuse ;  /* 0x000000af5f0d7810 */ /* 0x140fe40007ffe880 */
[----:B------:R-:W-:Y:S02]  /*d140*/  IABS R5, R5 ;  /* 0x0000000500057213 */ /* 0x000fe40000000000 */
[----:B------:R4:W-:Y:S01]  /*d150*/  MUFU.TANH R18, R33 ;  /* 0x0000002100127308 */ /* 0x0009e20000002400 */
[----:B------:R-:W-:-:S02]  /*d160*/  IADD3 R19, PT, PT, R95, 0xa8, -R128 ;  /* 0x000000a85f137810 */ /* 0x000fc40007ffe880 */
[----:B------:R-:W-:Y:S02]  /*d170*/  I2FP.F32.S32 R5, R5 ;  /* 0x0000000500057245 */ /* 0x000fe40000201400 */
[C-C-:B--2---:R-:W-:Y:S02]  /*d180*/  IADD3 R15, PT, PT, R95.reuse, 0xc0, -R128.reuse ;  /* 0x000000c05f0f7810 */ /* 0x144fe40007ffe880 */
[----:B------:R-:W-:Y:S01]  /*d190*/  IADD3 R17, PT, PT, R95, 0xa7, -R128 ;  /* 0x000000a75f117810 */ /* 0x000fe20007ffe880 */
[----:B------:R2:W-:Y:S01]  /*d1a0*/  MUFU.TANH R114, R4 ;  /* 0x0000000400727308 */ /* 0x0005e20000002400 */
[C---:B---3--:R-:W-:Y:S01]  /*d1b0*/  FFMA.FTZ R124, -R159.reuse, R5, R124 ;  /* 0x000000059f7c7223 */ /* 0x048fe2000001017c */
[----:B-1----:R-:W-:Y:S01]  /*d1c0*/  FFMA.FTZ R119, -R159, R119, R6 ;  /* 0x000000779f777223 */ /* 0x002fe20000010106 */
[C-C-:B------:R-:W-:Y:S02]  /*d1d0*/  IADD3 R5, PT, PT, R95.reuse, 0xdf, -R128.reuse ;  /* 0x000000df5f057810 */ /* 0x140fe40007ffe880 */
[----:B------:R-:W-:-:S02]  /*d1e0*/  IADD3 R6, PT, PT, R95, 0xb7, -R128 ;  /* 0x000000b75f067810 */ /* 0x000fc40007ffe880 */
[C-C-:B------:R-:W-:Y:S01]  /*d1f0*/  IADD3 R112, PT, PT, R95.reuse, 0xa0, -R128.reuse ;  /* 0x000000a05f707810 */ /* 0x140fe20007ffe880 */
[----:B------:R1:W-:Y:S01]  /*d200*/  MUFU.TANH R14, R29 ;  /* 0x0000001d000e7308 */ /* 0x0003e20000002400 */
[C-C-:B------:R-:W-:Y:S02]  /*d210*/  IADD3 R110, PT, PT, R95.reuse, 0x9f, -R128.reuse ;  /* 0x0000009f5f6e7810 */ /* 0x140fe40007ffe880 */
[--C-:B----4-:R-:W-:Y:S02]  /*d220*/  IADD3 R33, PT, PT, R94, 0xe0, -R128.reuse ;  /* 0x000000e05e217810 */ /* 0x110fe40007ffe880 */
[C-C-:B------:R-:W-:Y:S02]  /*d230*/  IADD3 R108, PT, PT, R95.reuse, 0x98, -R128.reuse ;  /* 0x000000985f6c7810 */ /* 0x140fe40007ffe880 */
[----:B------:R-:W-:Y:S01]  /*d240*/  IABS R33, R33 ;  /* 0x0000002100217213 */ /* 0x000fe20000000000 */
[----:B------:R3:W-:Y:S01]  /*d250*/  MUFU.TANH R118, R7 ;  /* 0x0000000700767308 */ /* 0x0007e20000002400 */
[----:B------:R-:W-:-:S02]  /*d260*/  IADD3 R106, PT, PT, R95, 0x97, -R128 ;  /* 0x000000975f6a7810 */ /* 0x000fc40007ffe880 */
[----:B------:R-:W-:Y:S02]  /*d270*/  I2FP.F32.S32 R33, R33 ;  /* 0x0000002100217245 */ /* 0x000fe40000201400 */
[----:B--2---:R-:W-:Y:S02]  /*d280*/  IABS R4, R8 ;  /* 0x0000000800047213 */ /* 0x004fe40000000000 */
[----:B------:R-:W-:Y:S01]  /*d290*/  IADD3 R8, PT, PT, R95, 0xb0, -R128 ;  /* 0x000000b05f087810 */ /* 0x000fe20007ffe880 */
[----:B------:R-:W-:Y:S01]  /*d2a0*/  FFMA.FTZ R33, -R159, R33, R32 ;  /* 0x000000219f217223 */ /* 0x000fe20000010120 */
[----:B------:R2:W-:Y:S01]  /*d2b0*/  MUFU.TANH R113, R30 ;  /* 0x0000001e00717308 */ /* 0x0005e20000002400 */
[C-C-:B-1----:R-:W-:Y:S02]  /*d2c0*/  IADD3 R29, PT, PT, R95.reuse, 0xf0, -R128.reuse ;  /* 0x000000f05f1d7810 */ /* 0x142fe40007ffe880 */
[C-C-:B------:R-:W-:Y:S02]  /*d2d0*/  IADD3 R102, PT, PT, R95.reuse, 0x90, -R128.reuse ;  /* 0x000000905f667810 */ /* 0x140fe40007ffe880 */
[----:B------:R-:W-:-:S02]  /*d2e0*/  IADD3 R36, PT, PT, R95, 0x8f, -R128 ;  /* 0x0000008f5f247810 */ /* 0x000fc40007ffe880 */
[C-C-:B------:R-:W-:Y:S01]  /*d2f0*/  IADD3 R32, PT, PT, R95.reuse, 0x87, -R128.reuse ;  /* 0x000000875f207810 */ /* 0x140fe20007ffe880 */
[----:B------:R-:W1:Y:S01]  /*d300*/  MUFU.TANH R16, R16 ;  /* 0x0000001000107308 */ /* 0x000e620000002400 */
[----:B---3--:R-:W-:Y:S02]  /*d310*/  IADD3 R7, PT, PT, R95, 0xe7, -R128 ;  /* 0x000000e75f077810 */ /* 0x008fe40007ffe880 */
[----:B------:R-:W-:Y:S02]  /*d320*/  IABS R129, R129 ;  /* 0x0000008100817213 */ /* 0x000fe40000000000 */
[----:B------:R-:W-:Y:S02]  /*d330*/  IABS R29, R29 ;  /* 0x0000001d001d7213 */ /* 0x000fe40000000000 */
[----:B------:R-:W-:Y:S01]  /*d340*/  I2FP.F32.S32 R129, R129 ;  /* 0x0000008100817245 */ /* 0x000fe20000201400 */
[----:B------:R-:W3:Y:S01]  /*d350*/  MUFU.TANH R10, R10 ;  /* 0x0000000a000a7308 */ /* 0x000ee20000002400 */
[----:B------:R-:W-:-:S02]  /*d360*/  I2FP.F32.S32 R29, R29 ;  /* 0x0000001d001d7245 */ /* 0x000fc40000201400 */
[----:B--2---:R-:W-:Y:S01]  /*d370*/  IADD3 R30, PT, PT, R95, 0x88, -R128 ;  /* 0x000000885f1e7810 */ /* 0x004fe20007ffe880 */
[----:B------:R-:W-:Y:S01]  /*d380*/  VIADD R95, R173, 0xffffff00 ;  /* 0xffffff00ad5f7836 */ /* 0x000fe20000000000 */
[----:B------:R-:W-:Y:S02]  /*d390*/  IABS R7, R7 ;  /* 0x0000000700077213 */ /* 0x000fe40000000000 */
[----:B------:R-:W-:Y:S01]  /*d3a0*/  IABS R117, R117 ;  /* 0x0000007500757213 */ /* 0x000fe20000000000 */
[----:B------:R-:W2:Y:S01]  /*d3b0*/  MUFU.TANH R34, R34 ;  /* 0x0000002200227308 */ /* 0x000ea20000002400 */
[----:B------:R-:W-:Y:S01]  /*d3c0*/  ISETP.GE.AND P2, PT, R95, R161, PT ;  /* 0x000000a15f00720c */ /* 0x000fe20003f46270 */
[----:B-1----:R-:W-:Y:S01]  /*d3d0*/  FFMA.FTZ R129, -R159, R129, R16 ;  /* 0x000000819f817223 */ /* 0x002fe20000010110 */
[C---:B------:R-:W-:Y:S02]  /*d3e0*/  ISETP.GE.AND P6, PT, R95.reuse, R158, PT ;  /* 0x0000009e5f00720c */ /* 0x040fe40003fc6270 */
[----:B------:R-:W-:-:S02]  /*d3f0*/  ISETP.GE.AND P4, PT, R95, R153, PT ;  /* 0x000000995f00720c */ /* 0x000fc40003f86270 */
[----:B------:R-:W-:Y:S01]  /*d400*/  ISETP.GE.AND P1, PT, R95, R160, PT ;  /* 0x000000a05f00720c */ /* 0x000fe20003f26270 */
[----:B------:R-:W-:Y:S01]  /*d410*/  VIADD R95, R173, 0xffffff01 ;  /* 0xffffff01ad5f7836 */ /* 0x000fe20000000000 */
[----:B------:R-:W-:Y:S01]  /*d420*/  FSEL R131, R131, -INF , P2 ;  /* 0xff80000083837808 */ /* 0x000fe20001000000 */
[----:B---3--:R-:W-:Y:S01]  /*d430*/  FFMA.FTZ R29, -R159, R29, R10 ;  /* 0x0000001d9f1d7223 */ /* 0x008fe2000001010a */
[----:B------:R-:W-:Y:S01]  /*d440*/  FSEL R134, R134, -INF , P1 ;  /* 0xff80000086867808 */ /* 0x000fe20000800000 */
[----:B------:R-:W1:Y:S01]  /*d450*/  MUFU.TANH R12, R12 ;  /* 0x0000000c000c7308 */ /* 0x000e620000002400 */
[----:B------:R-:W-:Y:S02]  /*d460*/  FSEL R197, R131, -INF , !P6 ;  /* 0xff80000083c57808 */ /* 0x000fe40007000000 */
[C---:B------:R-:W-:Y:S02]  /*d470*/  ISETP.GE.AND P2, PT, R95.reuse, R161, PT ;  /* 0x000000a15f00720c */ /* 0x040fe40003f46270 */
[----:B------:R-:W-:-:S02]  /*d480*/  ISETP.GE.AND P3, PT, R95, R158, PT ;  /* 0x0000009e5f00720c */ /* 0x000fc40003f66270 */
[C---:B------:R-:W-:Y:S01]  /*d490*/  ISETP.GE.AND P6, PT, R95.reuse, R153, PT ;  /* 0x000000995f00720c */ /* 0x040fe20003fc6270 */
[----:B------:R-:W-:Y:S01]  /*d4a0*/  MUFU.TANH R26, R26 ;  /* 0x0000001a001a7308 */ /* 0x000fe20000002400 */
[----:B------:R-:W-:Y:S01]  /*d4b0*/  ISETP.GE.AND P1, PT, R95, R160, PT ;  /* 0x000000a05f00720c */ /* 0x000fe20003f26270 */
[----:B------:R-:W-:Y:S01]  /*d4c0*/  VIADD R95, R173, 0xffffff08 ;  /* 0xffffff08ad5f7836 */ /* 0x000fe20000000000 */
[----:B------:R-:W-:Y:S02]  /*d4d0*/  FSEL R130, R130, -INF , P2 ;  /* 0xff80000082827808 */ /* 0x000fe40001000000 */
[----:B------:R-:W-:Y:S02]  /*d4e0*/  FSEL R203, R134, -INF , !P4 ;  /* 0xff80000086cb7808 */ /* 0x000fe40006000000 */
[----:B------:R-:W-:Y:S01]  /*d4f0*/  ISETP.GE.AND P2, PT, R95, R161, PT ;  /* 0x000000a15f00720c */ /* 0x000fe20003f46270 */
[----:B------:R-:W-:Y:S01]  /*d500*/  MUFU.TANH R20, R20 ;  /* 0x0000001400147308 */ /* 0x000fe20000002400 */
[----:B------:R-:W-:-:S02]  /*d510*/  FSEL R175, R130, -INF , !P3 ;  /* 0xff80000082af7808 */ /* 0x000fc40005800000 */
[----:B------:R-:W-:Y:S02]  /*d520*/  FSEL R129, R129, -INF , P1 ;  /* 0xff80000081817808 */ /* 0x000fe40000800000 */
[C---:B------:R-:W-:Y:S02]  /*d530*/  ISETP.GE.AND P4, PT, R95.reuse, R158, PT ;  /* 0x0000009e5f00720c */ /* 0x040fe40003f86270 */
[C---:B------:R-:W-:Y:S01]  /*d540*/  ISETP.GE.AND P3, PT, R95.reuse, R153, PT ;  /* 0x000000995f00720c */ /* 0x040fe20003f66270 */
[----:B------:R-:W-:Y:S01]  /*d550*/  MUFU.TANH R22, R22 ;  /* 0x0000001600167308 */ /* 0x000fe20000002400 */
[----:B------:R-:W-:Y:S01]  /*d560*/  ISETP.GE.AND P1, PT, R95, R160, PT ;  /* 0x000000a05f00720c */ /* 0x000fe20003f26270 */
[----:B------:R-:W-:Y:S01]  /*d570*/  VIADD R95, R173, 0xffffff09 ;  /* 0xffffff09ad5f7836 */ /* 0x000fe20000000000 */
[----:B------:R-:W-:Y:S02]  /*d580*/  FSEL R127, R127, -INF , P2 ;  /* 0xff8000007f7f7808 */ /* 0x000fe40001000000 */
[----:B------:R-:W-:-:S02]  /*d590*/  FSEL R201, R129, -INF , !P6 ;  /* 0xff80000081c97808 */ /* 0x000fc40007000000 */
[----:B------:R-:W-:Y:S01]  /*d5a0*/  FSEL R195, R127, -INF , !P4 ;  /* 0xff8000007fc37808 */ /* 0x000fe20006000000 */
[----:B------:R-:W-:Y:S01]  /*d5b0*/  MUFU.TANH R46, R46 ;  /* 0x0000002e002e7308 */ /* 0x000fe20000002400 */
[----:B------:R-:W-:Y:S02]  /*d5c0*/  FSEL R126, R126, -INF , P1 ;  /* 0xff8000007e7e7808 */ /* 0x000fe40000800000 */
[C---:B------:R-:W-:Y:S02]  /*d5d0*/  ISETP.GE.AND P2, PT, R95.reuse, R161, PT ;  /* 0x000000a15f00720c */ /* 0x040fe40003f46270 */
[C---:B------:R-:W-:Y:S02]  /*d5e0*/  ISETP.GE.AND P6, PT, R95.reuse, R158, PT ;  /* 0x0000009e5f00720c */ /* 0x040fe40003fc6270 */
[C---:B------:R-:W-:Y:S01]  /*d5f0*/  ISETP.GE.AND P4, PT, R95.reuse, R153, PT ;  /* 0x000000995f00720c */ /* 0x040fe20003f86270 */
[----:B------:R-:W-:Y:S01]  /*d600*/  MUFU.TANH R60, R60 ;  /* 0x0000003c003c7308 */ /* 0x000fe20000002400 */
[----:B------:R-:W-:Y:S01]  /*d610*/  ISETP.GE.AND P1, PT, R95, R160, PT ;  /* 0x000000a05f00720c */ /* 0x000fe20003f26270 */
[----:B------:R-:W-:Y:S01]  /*d620*/  VIADD R95, R173, 0xffffff10 ;  /* 0xffffff10ad5f7836 */ /* 0x000fe20000000000 */
[----:B------:R-:W-:-:S02]  /*d630*/  FSEL R125, R125, -INF , P2 ;  /* 0xff8000007d7d7808 */ /* 0x000fc40001000000 */
[----:B------:R-:W-:Y:S02]  /*d640*/  FSEL R199, R126, -INF , !P3 ;  /* 0xff8000007ec77808 */ /* 0x000fe40005800000 */
[----:B------:R-:W-:Y:S01]  /*d650*/  ISETP.GE.AND P2, PT, R95, R161, PT ;  /* 0x000000a15f00720c */ /* 0x000fe20003f46270 */
[----:B------:R-:W-:Y:S01]  /*d660*/  MUFU.TANH R62, R62 ;  /* 0x0000003e003e7308 */ /* 0x000fe20000002400 */
[----:B------:R-:W-:Y:S02]  /*d670*/  FSEL R171, R125, -INF , !P6 ;  /* 0xff8000007dab7808 */ /* 0x000fe40007000000 */
[----:B------:R-:W-:Y:S02]  /*d680*/  FSEL R124, R124, -INF , P1 ;  /* 0xff8000007c7c7808 */ /* 0x000fe40000800000 */
[C---:B------:R-:W-:Y:S02]  /*d690*/  ISETP.GE.AND P3, PT, R95.reuse, R158, PT ;  /* 0x0000009e5f00720c */ /* 0x040fe40003f66270 */
[----:B------:R-:W-:-:S02]  /*d6a0*/  ISETP.GE.AND P6, PT, R95, R153, PT ;  /* 0x000000995f00720c */ /* 0x000fc40003fc6270 */
[----:B------:R-:W-:Y:S01]  /*d6b0*/  ISETP.GE.AND P1, PT, R95, R160, PT ;  /* 0x000000a05f00720c */ /* 0x000fe20003f26270 */
[----:B------:R-:W-:Y:S01]  /*d6c0*/  VIADD R95, R173, 0xffffff11 ;  /* 0xffffff11ad5f7836 */ /* 0x000fe20000000000 */
[----:B------:R-:W-:Y:S02]  /*d6d0*/  FSEL R123, R123, -INF , P2 ;  /* 0xff8000007b7b7808 */ /* 0x000fe40001000000 */
        /* <DEDUP_REMOVED lines=8> */
[----:B------:R-:W-:Y:S02]  /*d760*/  FSEL R122, R122, -INF , P2 ;  /* 0xff8000007a7a7808 */ /* 0x000fe40001000000 */
[----:B------:R-:W-:Y:S02]  /*d770*/  FSEL R193, R29, -INF , !P6 ;  /* 0xff8000001dc17808 */ /* 0x000fe40007000000 */
[----:B------:R-:W-:-:S02]  /*d780*/  ISETP.GE.AND P2, PT, R95, R161, PT ;  /* 0x000000a15f00720c */ /* 0x000fc40003f46270 */
[----:B------:R-:W-:Y:S02]  /*d790*/  FSEL R29, R122, -INF , !P4 ;  /* 0xff8000007a1d7808 */ /* 0x000fe40006000000 */
[----:B------:R-:W-:Y:S02]  /*d7a0*/  FSEL R121, R121, -INF , P1 ;  /* 0xff80000079797808 */ /* 0x000fe40000800000 */
[C---:B------:R-:W-:Y:S02]  /*d7b0*/  ISETP.GE.AND P6, PT, R95.reuse, R158, PT ;  /* 0x0000009e5f00720c */ /* 0x040fe40003fc6270 */
[C---:B------:R-:W-:Y:S02]  /*d7c0*/  ISETP.GE.AND P4, PT, R95.reuse, R153, PT ;  /* 0x000000995f00720c */ /* 0x040fe40003f86270 */
[----:B------:R-:W-:Y:S01]  /*d7d0*/  ISETP.GE.AND P1, PT, R95, R160, PT ;  /* 0x000000a05f00720c */ /* 0x000fe20003f26270 */
[----:B------:R-:W-:Y:S01]  /*d7e0*/  VIADD R95, R173, 0xffffff19 ;  /* 0xffffff19ad5f7836 */ /* 0x000fe20000000000 */
[----:B------:R-:W-:-:S02]  /*d7f0*/  FSEL R120, R120, -INF , P2 ;  /* 0xff80000078787808 */ /* 0x000fc40001000000 */
        /* <DEDUP_REMOVED lines=10> */
[----:B------:R-:W-:Y:S02]  /*d8a0*/  IADD3 R115, PT, PT, R94, 0xdf, -R128 ;  /* 0x000000df5e737810 */ /* 0x000fe40007ffe880 */
[----:B------:R-:W-:Y:S02]  /*d8b0*/  I2FP.F32.S32 R117, R117 ;  /* 0x0000007500757245 */ /* 0x000fe40000201400 */
[----:B------:R-:W-:Y:S02]  /*d8c0*/  FSEL R35, R35, -INF , P2 ;  /* 0xff80000023237808 */ /* 0x000fe40001000000 */
[----:B------:R-:W-:Y:S01]  /*d8d0*/  IABS R115, R115 ;  /* 0x0000007300737213 */ /* 0x000fe20000000000 */
[----:B--2---:R-:W-:Y:S01]  /*d8e0*/  FFMA.FTZ R117, -R159, R117, R34 ;  /* 0x000000759f757223 */ /* 0x004fe20000010122 */
[----:B------:R-:W-:-:S02]  /*d8f0*/  ISETP.GE.AND P2, PT, R95, R161, PT ;  /* 0x000000a15f00720c */ /* 0x000fc40003f46270 */
[----:B------:R-:W-:Y:S02]  /*d900*/  IADD3 R39, PT, PT, R94, 0xd8, -R128 ;  /* 0x000000d85e277810 */ /* 0x000fe40007ffe880 */
[----:B------:R-:W-:Y:S02]  /*d910*/  FSEL R191, R119, -INF , !P4 ;  /* 0xff80000077bf7808 */ /* 0x000fe40006000000 */
[----:B------:R-:W-:Y:S02]  /*d920*/  FSEL R35, R35, -INF , !P3 ;  /* 0xff80000023237808 */ /* 0x000fe40005800000 */
[----:B------:R-:W-:Y:S02]  /*d930*/  FSEL R118, R118, -INF , P1 ;  /* 0xff80000076767808 */ /* 0x000fe40000800000 */
[----:B------:R-:W-:Y:S02]  /*d940*/  I2FP.F32.S32 R115, R115 ;  /* 0x0000007300737245 */ /* 0x000fe40000201400 */
[----:B------:R-:W-:-:S02]  /*d950*/  IABS R5, R5 ;  /* 0x0000000500057213 */ /* 0x000fc40000000000 */
[----:B------:R-:W-:Y:S01]  /*d960*/  ISETP.GE.AND P4, PT, R95, R158, PT ;  /* 0x0000009e5f00720c */ /* 0x000fe20003f86270 */
[----:B------:R-:W-:Y:S01]  /*d970*/  FFMA.FTZ R115, -R159, R115, R18 ;  /* 0x000000739f737223 */ /* 0x000fe20000010112 */
[C---:B------:R-:W-:Y:S02]  /*d980*/  ISETP.GE.AND P3, PT, R95.reuse, R153, PT ;  /* 0x000000995f00720c */ /* 0x040fe40003f66270 */
[----:B------:R-:W-:Y:S01]  /*d990*/  ISETP.GE.AND P1, PT, R95, R160, PT ;  /* 0x000000a05f00720c */ /* 0x000fe20003f26270 */
[----:B------:R-:W-:Y:S01]  /*d9a0*/  VIADD R95, R173, 0xffffff21 ;  /* 0xffffff21ad5f7836 */ /* 0x000fe20000000000 */
[----:B------:R-:W-:Y:S02]  /*d9b0*/  FSEL R33, R33, -INF , P2 ;  /* 0xff80000021217808 */ /* 0x000fe40001000000 */
[----:B------:R-:W-:Y:S02]  /*d9c0*/  IABS R39, R39 ;  /* 0x0000002700277213 */ /* 0x000fe40000000000 */
[----:B------:R-:W-:-:S02]  /*d9d0*/  I2FP.F32.S32 R5, R5 ;  /* 0x0000000500057245 */ /* 0x000fc40000201400 */
[----:B------:R-:W-:Y:S02]  /*d9e0*/  FSEL R189, R118, -INF , !P6 ;  /* 0xff80000076bd7808 */ /* 0x000fe40007000000 */
[----:B------:R-:W-:Y:S01]  /*d9f0*/  FSEL R33, R33, -INF , !P4 ;  /* 0xff80000021217808 */ /* 0x000fe20006000000 */
[----:B------:R-:W-:Y:S01]  /*da00*/  FFMA.FTZ R114, -R159, R5, R114 ;  /* 0x000000059f727223 */ /* 0x000fe20000010172 */
[----:B------:R-:W-:Y:S01]  /*da10*/  FSEL R117, R117, -INF , P1 ;  /* 0xff80000075757808 */ /* 0x000fe20000800000 */
[----:B------:R2:W3:Y:S01]  /*da20*/  MUFU.TANH R118, R31 ;  /* 0x0000001f00767308 */ /* 0x0004e20000002400 */
[----:B------:R-:W-:Y:S02]  /*da30*/  I2FP.F32.S32 R39, R39 ;  /* 0x0000002700277245 */ /* 0x000fe40000201400 */
[C---:B------:R-:W-:Y:S02]  /*da40*/  ISETP.GE.AND P2, PT, R95.reuse, R161, PT ;  /* 0x000000a15f00720c */ /* 0x040fe40003f46270 */
[----:B------:R-:W-:Y:S01]  /*da50*/  ISETP.GE.AND P6, PT, R95, R158, PT ;  /* 0x0000009e5f00720c */ /* 0x000fe20003fc6270 */
[----:B-1----:R-:W-:Y:S01]  /*da60*/  FFMA.FTZ R39, -R159, R39, R12 ;  /* 0x000000279f277223 */ /* 0x002fe2000001010c */
[----:B------:R-:W-:-:S02]  /*da70*/  ISETP.GE.AND P4, PT, R95, R153, PT ;  /* 0x000000995f00720c */ /* 0x000fc40003f86270 */
[----:B------:R-:W-:Y:S01]  /*da80*/  ISETP.GE.AND P1, PT, R95, R160, PT ;  /* 0x000000a05f00720c */ /* 0x000fe20003f26270 */
[----:B------:R-:W-:Y:S01]  /*da90*/  VIADD R95, R173, 0xffffff28 ;  /* 0xffffff28ad5f7836 */ /* 0x000fe20000000000 */
[----:B------:R-:W-:Y:S02]  /*daa0*/  I2FP.F32.S32 R4, R4 ;  /* 0x0000000400047245 */ /* 0x000fe40000201400 */
[----:B------:R-:W-:Y:S02]  /*dab0*/  FSEL R115, R115, -INF , P2 ;  /* 0xff80000073737808 */ /* 0x000fe40001000000 */
[----:B------:R-:W-:Y:S01]  /*dac0*/  FSEL R187, R117, -INF , !P3 ;  /* 0xff80000075bb7808 */ /* 0x000fe20005800000 */
[----:B------:R-:W-:Y:S01]  /*dad0*/  FFMA.FTZ R113, -R159, R4, R113 ;  /* 0x000000049f717223 */ /* 0x000fe20000010171 */
[----:B------:R-:W-:Y:S02]  /*dae0*/  ISETP.GE.AND P3, PT, R95, R161, PT ;  /* 0x000000a15f00720c */ /* 0x000fe40003f66270 */
[----:B------:R-:W-:-:S02]  /*daf0*/  FSEL R179, R115, -INF , !P6 ;  /* 0xff80000073b37808 */ /* 0x000fc40007000000 */
[----:B------:R-:W-:Y:S02]  /*db00*/  FSEL R114, R114, -INF , P1 ;  /* 0xff80000072727808 */ /* 0x000fe40000800000 */
[C---:B------:R-:W-:Y:S02]  /*db10*/  ISETP.GE.AND P2, PT, R95.reuse, R158, PT ;  /* 0x0000009e5f00720c */ /* 0x040fe40003f46270 */
[C---:B------:R-:W-:Y:S02]  /*db20*/  ISETP.GE.AND P6, PT, R95.reuse, R153, PT ;  /* 0x000000995f00720c */ /* 0x040fe40003fc6270 */
[----:B------:R-:W-:Y:S01]  /*db30*/  ISETP.GE.AND P1, PT, R95, R160, PT ;  /* 0x000000a05f00720c */ /* 0x000fe20003f26270 */
[----:B------:R-:W-:Y:S01]  /*db40*/  VIADD R95, R173, 0xffffff29 ;  /* 0xffffff29ad5f7836 */ /* 0x000fe20000000000 */
[----:B------:R-:W-:Y:S02]  /*db50*/  FSEL R39, R39, -INF , P3 ;  /* 0xff80000027277808 */ /* 0x000fe40001800000 */
[----:B------:R-:W-:-:S02]  /*db60*/  FSEL R185, R114, -INF , !P4 ;  /* 0xff80000072b97808 */ /* 0x000fc40006000000 */
[----:B------:R-:W-:Y:S02]  /*db70*/  FSEL R39, R39, -INF , !P2 ;  /* 0xff80000027277808 */ /* 0x000fe40005000000 */
[----:B--2---:R-:W-:Y:S02]  /*db80*/  FSEL R31, R113, -INF , P1 ;  /* 0xff800000711f7808 */ /* 0x004fe40000800000 */
[C---:B------:R-:W-:Y:S02]  /*db90*/  ISETP.GE.AND P4, PT, R95.reuse, R161, PT ;  /* 0x000000a15f00720c */ /* 0x040fe40003f86270 */
[C---:B------:R-:W-:Y:S02]  /*dba0*/  ISETP.GE.AND P3, PT, R95.reuse, R158, PT ;  /* 0x0000009e5f00720c */ /* 0x040fe40003f66270 */
[C---:B------:R-:W-:Y:S02]  /*dbb0*/  ISETP.GE.AND P2, PT, R95.reuse, R153, PT ;  /* 0x000000995f00720c */ /* 0x040fe40003f46270 */
[----:B------:R-:W-:Y:S01]  /*dbc0*/  ISETP.GE.AND P1, PT, R95, R160, PT ;  /* 0x000000a05f00720c */ /* 0x000fe20003f26270 */
[----:B------:R-:W-:Y:S01]  /*dbd0*/  FMUL.FTZ R95, R24, R98 ;  /* 0x00000062185f7220 */ /* 0x000fe20000410000 */
[----:B------:R-:W-:Y:S01]  /*dbe0*/  IADD3 R37, PT, PT, R94, 0xd7, -R128 ;  /* 0x000000d75e257810 */ /* 0x000fe20007ffe880 */
[----:B------:R-:W-:Y:S01]  /*dbf0*/  VIADD R24, R173, 0xffffff30 ;  /* 0xffffff30ad187836 */ /* 0x000fe20000000000 */
[----:B------:R-:W-:Y:S01]  /*dc00*/  IABS R116, R116 ;  /* 0x0000007400747213 */ /* 0x000fe20000000000 */
[----:B------:R-:W1:Y:S01]  /*dc10*/  MUFU.TANH R114, R95 ;  /* 0x0000005f00727308 */ /* 0x000e620000002400 */
[----:B------:R-:W-:-:S02]  /*dc20*/  IABS R37, R37 ;  /* 0x0000002500257213 */ /* 0x000fc40000000000 */
[----:B------:R-:W-:Y:S02]  /*dc30*/  IADD3 R105, PT, PT, R94, 0xd0, -R128 ;  /* 0x000000d05e697810 */ /* 0x000fe40007ffe880 */
[----:B------:R-:W-:Y:S02]  /*dc40*/  I2FP.F32.S32 R37, R37 ;  /* 0x0000002500257245 */ /* 0x000fe40000201400 */
[----:B------:R-:W-:Y:S02]  /*dc50*/  I2FP.F32.S32 R116, R116 ;  /* 0x0000007400747245 */ /* 0x000fe40000201400 */
[----:B------:R-:W-:Y:S01]  /*dc60*/  IABS R105, R105 ;  /* 0x0000006900697213 */ /* 0x000fe20000000000 */
[C---:B------:R-:W-:Y:S01]  /*dc70*/  FFMA.FTZ R37, -R159.reuse, R37, R14 ;  /* 0x000000259f257223 */ /* 0x040fe2000001010e */
[----:B------:R-:W-:Y:S01]  /*dc80*/  IABS R111, R111 ;  /* 0x0000006f006f7213 */ /* 0x000fe20000000000 */
[----:B---3--:R-:W-:Y:S01]  /*dc90*/  FFMA.FTZ R116, -R159, R116, R118 ;  /* 0x000000749f747223 */ /* 0x008fe20000010176 */
[----:B------:R-:W-:-:S02]  /*dca0*/  I2FP.F32.S32 R105, R105 ;  /* 0x0000006900697245 */ /* 0x000fc40000201400 */
[----:B------:R-:W-:Y:S02]  /*dcb0*/  FSEL R37, R37, -INF , P4 ;  /* 0xff80000025257808 */ /* 0x000fe40002000000 */
[----:B------:R-:W-:Y:S01]  /*dcc0*/  I2FP.F32.S32 R111, R111 ;  /* 0x0000006f006f7245 */ /* 0x000fe20000201400 */
[----:B-1----:R-:W-:Y:S01]  /*dcd0*/  FFMA.FTZ R105, -R159, R105, R114 ;  /* 0x000000699f697223 */ /* 0x002fe20000010172 */
[----:B------:R-:W-:Y:S01]  /*dce0*/  FSEL R31, R31, -INF , !P6 ;  /* 0xff8000001f1f7808 */ /* 0x000fe20007000000 */
[----:B------:R-:W-:Y:S01]  /*dcf0*/  FMUL.FTZ R114, R25, R98 ;  /* 0x0000006219727220 */ /* 0x000fe20000410000 */
[----:B------:R-:W-:Y:S01]  /*dd00*/  FSEL R37, R37, -INF , !P3 ;  /* 0xff80000025257808 */ /* 0x000fe20005800000 */
[----:B------:R-:W-:Y:S01]  /*dd10*/  VIADD R25, R173, 0xffffff31 ;  /* 0xffffff31ad197836 */ /* 0x000fe20000000000 */
[----:B------:R-:W-:Y:S02]  /*dd20*/  FSEL R116, R116, -INF , P1 ;  /* 0xff80000074747808 */ /* 0x000fe40000800000 */
[C---:B------:R-:W-:Y:S01]  /*dd30*/  ISETP.GE.AND P6, PT, R24.reuse, R161, PT ;  /* 0x000000a11800720c */ /* 0x040fe20003fc6270 */
[----:B------:R-:W-:Y:S01]  /*dd40*/  MUFU.TANH R114, R114 ;  /* 0x0000007200727308 */ /* 0x000fe20000002400 */
[----:B------:R-:W-:-:S02]  /*dd50*/  ISETP.GE.AND P4, PT, R24, R158, PT ;  /* 0x0000009e1800720c */ /* 0x000fc40003f86270 */
[C---:B------:R-:W-:Y:S02]  /*dd60*/  ISETP.GE.AND P3, PT, R24.reuse, R153, PT ;  /* 0x000000991800720c */ /* 0x040fe40003f66270 */
[----:B------:R-:W-:Y:S01]  /*dd70*/  ISETP.GE.AND P1, PT, R24, R160, PT ;  /* 0x000000a01800720c */ /* 0x000fe20003f26270 */
[----:B------:R-:W-:Y:S01]  /*dd80*/  FFMA.FTZ R24, -R159, R111, R26 ;  /* 0x0000006f9f187223 */ /* 0x000fe2000001011a */
[----:B------:R-:W-:Y:S01]  /*dd90*/  FSEL R105, R105, -INF , P6 ;  /* 0xff80000069697808 */ /* 0x000fe20003000000 */
[----:B------:R-:W1:Y:S01]  /*dda0*/  MUFU.TANH R26, R27 ;  /* 0x0000001b001a7308 */ /* 0x000e620000002400 */
[C-C-:B------:R-:W-:Y:S02]  /*ddb0*/  IADD3 R101, PT, PT, R94.reuse, 0xcf, -R128.reuse ;  /* 0x000000cf5e657810 */ /* 0x140fe40007ffe880 */
[----:B------:R-:W-:Y:S02]  /*ddc0*/  IABS R99, R99 ;  /* 0x0000006300637213 */ /* 0x000fe40000000000 */
        /* <DEDUP_REMOVED lines=8> */
[----:B------:R-:W-:Y:S02]  /*de50*/  IABS R101, R101 ;  /* 0x0000006500657213 */ /* 0x000fe40000000000 */
[----:B------:R-:W-:Y:S02]  /*de60*/  I2FP.F32.S32 R25, R99 ;  /* 0x0000006300197245 */ /* 0x000fe40000201400 */
[----:B------:R-:W-:Y:S02]  /*de70*/  IABS R52, R52 ;  /* 0x0000003400347213 */ /* 0x000fe40000000000 */
[----:B------:R-:W-:Y:S01]  /*de80*/  I2FP.F32.S32 R101, R101 ;  /* 0x0000006500657245 */ /* 0x000fe20000201400 */
[----:B-1----:R-:W-:Y:S01]  /*de90*/  FFMA.FTZ R26, -R159, R25, R26 ;  /* 0x000000199f1a7223 */ /* 0x002fe2000001011a */
[----:B------:R-:W-:Y:S01]  /*dea0*/  FSEL R165, R24, -INF , !P3 ;  /* 0xff80000018a57808 */ /* 0x000fe20005800000 */
[----:B------:R-:W-:Y:S01]  /*deb0*/  FMUL.FTZ R24, R21, R98 ;  /* 0x0000006215187220 */ /* 0x000fe20000410000 */
[----:B------:R-:W-:Y:S01]  /*dec0*/  I2FP.F32.S32 R52, R52 ;  /* 0x0000003400347245 */ /* 0x000fe20000201400 */
[----:B------:R-:W-:-:S02]  /*ded0*/  VIADD R25, R173, 0xffffff38 ;  /* 0xffffff38ad197836 */ /* 0x000fc40000000000 */
[----:B------:R-:W-:Y:S01]  /*dee0*/  FFMA.FTZ R101, -R159, R101, R114 ;  /* 0x000000659f657223 */ /* 0x000fe20000010172 */
[----:B------:R-:W-:Y:S01]  /*def0*/  IADD3 R40, PT, PT, R94, 0xc7, -R128 ;  /* 0x000000c75e287810 */ /* 0x000fe20007ffe880 */
[----:B------:R-:W-:Y:S02]  /*df00*/  VIADD R21, R173, 0xffffff39 ;  /* 0xffffff39ad157836 */ /* 0x000fe40000000000 */
[----:B------:R-:W-:Y:S01]  /*df10*/  FFMA.FTZ R20, -R159, R52, R20 ;  /* 0x000000349f147223 */ /* 0x000fe20000010114 */
[----:B------:R-:W-:Y:S01]  /*df20*/  ISETP.GE.AND P3, PT, R25, R161, PT ;  /* 0x000000a11900720c */ /* 0x000fe20003f66270 */
[----:B------:R-:W1:Y:S01]  /*df30*/  MUFU.TANH R24, R24 ;  /* 0x0000001800187308 */ /* 0x000e620000002400 */
[----:B------:R-:W-:Y:S02]  /*df40*/  FSEL R101, R101, -INF , P2 ;  /* 0xff80000065657808 */ /* 0x000fe40001000000 */
[----:B------:R-:W-:Y:S02]  /*df50*/  ISETP.GE.AND P2, PT, R25, R158, PT ;  /* 0x0000009e1900720c */ /* 0x000fe40003f46270 */
[----:B------:R-:W-:-:S02]  /*df60*/  FSEL R20, R20, -INF , P3 ;  /* 0xff80000014147808 */ /* 0x000fc40001800000 */
[----:B------:R-:W-:Y:S02]  /*df70*/  FSEL R26, R26, -INF , P1 ;  /* 0xff8000001a1a7808 */ /* 0x000fe40000800000 */
[----:B------:R-:W-:Y:S02]  /*df80*/  FSEL R121, R20, -INF , !P2 ;  /* 0xff80000014797808 */ /* 0x000fe40005000000 */
[----:B------:R-:W-:Y:S02]  /*df90*/  IABS R20, R40 ;  /* 0x0000002800147213 */ /* 0x000fe40000000000 */
[----:B------:R-:W-:Y:S02]  /*dfa0*/  IABS R53, R53 ;  /* 0x0000003500357213 */ /* 0x000fe40000000000 */
[----:B------:R-:W-:Y:S02]  /*dfb0*/  I2FP.F32.S32 R20, R20 ;  /* 0x0000001400147245 */ /* 0x000fe40000201400 */
[----:B------:R-:W-:-:S02]  /*dfc0*/  FSEL R167, R26, -INF , !P4 ;  /* 0xff8000001aa77808 */ /* 0x000fc40006000000 */
[----:B------:R-:W2:Y:S01]  /*dfd0*/  MUFU.TANH R26, R23 ;  /* 0x00000017001a7308 */ /* 0x000ea20000002400 */
[----:B-1----:R-:W-:Y:S01]  /*dfe0*/  FFMA.FTZ R20, -R159, R20, R24 ;  /* 0x000000149f147223 */ /* 0x002fe20000010118 */
[----:B------:R-:W-:Y:S01]  /*dff0*/  FMUL.FTZ R24, R44, R98 ;  /* 0x000000622c187220 */ /* 0x000fe20000410000 */
[----:B------:R-:W-:Y:S02]  /*e000*/  IADD3 R14, PT, PT, R94, 0xc0, -R128 ;  /* 0x000000c05e0e7810 */ /* 0x000fe40007ffe880 */
[----:B------:R-:W-:Y:S02]  /*e010*/  I2FP.F32.S32 R53, R53 ;  /* 0x0000003500357245 */ /* 0x000fe40000201400 */
[----:B------:R-:W-:Y:S01]  /*e020*/  IABS R14, R14 ;  /* 0x0000000e000e7213 */ /* 0x000fe20000000000 */
[----:B------:R-:W1:Y:S01]  /*e030*/  MUFU.TANH R24, R24 ;  /* 0x0000001800187308 */ /* 0x000e620000002400 */
[----:B------:R-:W-:Y:S01]  /*e040*/  ISETP.GE.AND P1, PT, R25, R160, PT ;  /* 0x000000a01900720c */ /* 0x000fe20003f26270 */
[----:B------:R-:W-:Y:S01]  /*e050*/  FFMA.FTZ R22, -R159, R53, R22 ;  /* 0x000000359f167223 */ /* 0x000fe20000010116 */
[----:B------:R-:W-:Y:S01]  /*e060*/  IABS R41, R41 ;  /* 0x0000002900297213 */ /* 0x000fe20000000000 */
[----:B------:R-:W-:Y:S03]  /*e070*/  HMMA.16816.F32 R52, R64, R54, RZ ;  /* 0x000000364034723c */ /* 0x000fe600000018ff */
[----:B------:R-:W-:-:S02]  /*e080*/  I2FP.F32.S32 R14, R14 ;  /* 0x0000000e000e7245 */ /* 0x000fc40000201400 */
[----:B------:R-:W-:Y:S02]  /*e090*/  FSEL R22, R22, -INF , P1 ;  /* 0xff80000016167808 */ /* 0x000fe40000800000 */
[----:B------:R-:W-:Y:S02]  /*e0a0*/  I2FP.F32.S32 R41, R41 ;  /* 0x0000002900297245 */ /* 0x000fe40000201400 */
[----:B------:R-:W-:Y:S02]  /*e0b0*/  FSEL R129, R101, -INF , !P6 ;  /* 0xff80000065817808 */ /* 0x000fe40007000000 */
[----:B------:R-:W-:Y:S01]  /*e0c0*/  ISETP.GE.AND P3, PT, R21, R161, PT ;  /* 0x000000a11500720c */ /* 0x000fe20003f66270 */
[----:B--2---:R-:W-:Y:S01]  /*e0d0*/  FFMA.FTZ R26, -R159, R41, R26 ;  /* 0x000000299f1a7223 */ /* 0x004fe2000001011a */
[C---:B------:R-:W-:Y:S02]  /*e0e0*/  ISETP.GE.AND P4, PT, R21.reuse, R158, PT ;  /* 0x0000009e1500720c */ /* 0x040fe40003f86270 */
[----:B------:R-:W-:Y:S01]  /*e0f0*/  ISETP.GE.AND P2, PT, R21, R153, PT ;  /* 0x000000991500720c */ /* 0x000fe20003f46270 */
[----:B-1----:R-:W-:Y:S01]  /*e100*/  FFMA.FTZ R24, -R159, R14, R24 ;  /* 0x0000000e9f187223 */ /* 0x002fe20000010118 */
[----:B------:R-:W-:Y:S01]  /*e110*/  ISETP.GE.AND P1, PT, R21, R160, PT ;  /* 0x000000a01500720c */ /* 0x000fe20003f26270 */
[----:B------:R-:W-:Y:S01]  /*e120*/  VIADD R21, R173, 0xffffff40 ;  /* 0xffffff40ad157836 */ /* 0x000fe20000000000 */
[----:B------:R-:W-:Y:S01]  /*e130*/  IABS R15, R15 ;  /* 0x0000000f000f7213 */ /* 0x000fe20000000000 */
[----:B------:R-:W1:Y:S01]  /*e140*/  MUFU.TANH R14, R45 ;  /* 0x0000002d000e7308 */ /* 0x000e620000002400 */
[----:B------:R-:W-:Y:S01]  /*e150*/  ISETP.GE.AND P6, PT, R25, R153, PT ;  /* 0x000000991900720c */ /* 0x000fe20003fc6270 */
[----:B------:R-:W-:Y:S05]  /*e160*/  HMMA.16816.F32 R40, R48, R42, R52 ;  /* 0x0000002a3028723c */ /* 0x000fea0000001834 */
[----:B------:R-:W-:-:S02]  /*e170*/  I2FP.F32.S32 R15, R15 ;  /* 0x0000000f000f7245 */ /* 0x000fc40000201400 */
[----:B------:R-:W-:Y:S02]  /*e180*/  FSEL R20, R20, -INF , P3 ;  /* 0xff80000014147808 */ /* 0x000fe40001800000 */
[----:B------:R-:W-:Y:S01]  /*e190*/  FSEL R135, R22, -INF , !P6 ;  /* 0xff80000016877808 */ /* 0x000fe20007000000 */
[----:B------:R-:W-:Y:S01]  /*e1a0*/  FFMA.FTZ R15, -R159, R15, R46 ;  /* 0x0000000f9f0f7223 */ /* 0x000fe2000001012e */
[----:B------:R-:W-:Y:S01]  /*e1b0*/  ISETP.GE.AND P6, PT, R21, R161, PT ;  /* 0x000000a11500720c */ /* 0x000fe20003fc6270 */
[----:B------:R-:W-:Y:S01]  /*e1c0*/  FMUL.FTZ R22, R47, R98 ;  /* 0x000000622f167220 */ /* 0x000fe20000410000 */
[----:B------:R-:W-:Y:S02]  /*e1d0*/  IADD3 R10, PT, PT, R94, 0xbf, -R128 ;  /* 0x000000bf5e0a7810 */ /* 0x000fe40007ffe880 */
[----:B------:R-:W-:Y:S01]  /*e1e0*/  FSEL R127, R20, -INF , !P4 ;  /* 0xff800000147f7808 */ /* 0x000fe20006000000 */
[----:B------:R-:W-:Y:S01]  /*e1f0*/  VIADD R20, R173, 0xffffff41 ;  /* 0xffffff41ad147836 */ /* 0x000fe20000000000 */
[----:B------:R-:W-:Y:S01]  /*e200*/  FSEL R26, R26, -INF , P1 ;  /* 0xff8000001a1a7808 */ /* 0x000fe20000800000 */
[----:B------:R-:W2:Y:S01]  /*e210*/  MUFU.TANH R22, R22 ;  /* 0x0000001600167308 */ /* 0x000ea20000002400 */
[----:B------:R-:W-:-:S02]  /*e220*/  ISETP.GE.AND P3, PT, R21, R158, PT ;  /* 0x0000009e1500720c */ /* 0x000fc40003f66270 */
[----:B------:R-:W-:Y:S02]  /*e230*/  ISETP.GE.AND P1, PT, R21, R160, PT ;  /* 0x000000a01500720c */ /* 0x000fe40003f26270 */
[----:B------:R-:W-:Y:S01]  /*e240*/  FSEL R24, R24, -INF , P6 ;  /* 0xff80000018187808 */ /* 0x000fe20003000000 */
[----:B------:R-:W-:Y:S01]  /*e250*/  FMUL.FTZ R41, R41, R98 ;  /* 0x0000006229297220 */ /* 0x000fe20000410000 */
[----:B------:R-:W-:Y:S02]  /*e260*/  IABS R10, R10 ;  /* 0x0000000a000a7213 */ /* 0x000fe40000000000 */
[----:B------:R-:W-:Y:S02]  /*e270*/  FSEL R131, R26, -INF , !P2 ;  /* 0xff8000001a837808 */ /* 0x000fe40005000000 */
[----:B------:R-:W-:Y:S02]  /*e280*/  FSEL R99, R24, -INF , !P3 ;  /* 0xff80000018637808 */ /* 0x000fe40005800000 */
[----:B------:R-:W-:-:S02]  /*e290*/  FSEL R15, R15, -INF , P1 ;  /* 0xff8000000f0f7808 */ /* 0x000fc40000800000 */
[C---:B------:R-:W-:Y:S02]  /*e2a0*/  ISETP.GE.AND P2, PT, R20.reuse, R161, PT ;  /* 0x000000a11400720c */ /* 0x040fe40003f46270 */
[C---:B------:R-:W-:Y:S02]  /*e2b0*/  ISETP.GE.AND P6, PT, R20.reuse, R158, PT ;  /* 0x0000009e1400720c */ /* 0x040fe40003fc6270 */
[C---:B------:R-:W-:Y:S02]  /*e2c0*/  ISETP.GE.AND P3, PT, R20.reuse, R153, PT ;  /* 0x000000991400720c */ /* 0x040fe40003f66270 */
[----:B------:R-:W-:Y:S02]  /*e2d0*/  I2FP.F32.S32 R10, R10 ;  /* 0x0000000a000a7245 */ /* 0x000fe40000201400 */
[----:B------:R-:W-:Y:S01]  /*e2e0*/  ISETP.GE.AND P1, PT, R20, R160, PT ;  /* 0x000000a01400720c */ /* 0x000fe20003f26270 */
[----:B------:R-:W-:Y:S01]  /*e2f0*/  FMUL.FTZ R20, R63, R98 ;  /* 0x000000623f147220 */ /* 0x000fe20000410000 */
[----:B------:R-:W-:Y:S01]  /*e300*/  IADD3 R7, PT, PT, R94, 0xb8, -R128 ;  /* 0x000000b85e077810 */ /* 0x000fe20007ffe880 */
[----:B-1----:R-:W-:Y:S01]  /*e310*/  FFMA.FTZ R14, -R159, R10, R14 ;  /* 0x0000000a9f0e7223 */ /* 0x002fe2000001010e */
[----:B------:R-:W-:Y:S01]  /*e320*/  IABS R11, R11 ;  /* 0x0000000b000b7213 */ /* 0x000fe20000000000 */
[----:B------:R-:W-:Y:S01]  /*e330*/  VIADD R10, R173, 0xffffff48 ;  /* 0xffffff48ad0a7836 */ /* 0x000fe20000000000 */
[----:B------:R-:W-:Y:S01]  /*e340*/  IABS R7, R7 ;  /* 0x0000000700077213 */ /* 0x000fe20000000000 */
[----:B------:R-:W1:Y:S01]  /*e350*/  MUFU.TANH R20, R20 ;  /* 0x0000001400147308 */ /* 0x000e620000002400 */
[----:B------:R-:W-:-:S02]  /*e360*/  FSEL R14, R14, -INF , P2 ;  /* 0xff8000000e0e7808 */ /* 0x000fc40001000000 */
[----:B------:R-:W-:Y:S02]  /*e370*/  I2FP.F32.S32 R11, R11 ;  /* 0x0000000b000b7245 */ /* 0x000fe40000201400 */
[----:B------:R-:W-:Y:S02]  /*e380*/  IABS R9, R9 ;  /* 0x0000000900097213 */ /* 0x000fe40000000000 */
[----:B------:R-:W-:Y:S01]  /*e390*/  I2FP.F32.S32 R7, R7 ;  /* 0x0000000700077245 */ /* 0x000fe20000201400 */
[----:B--2---:R-:W-:Y:S01]  /*e3a0*/  FFMA.FTZ R11, -R159, R11, R22 ;  /* 0x0000000b9f0b7223 */ /* 0x004fe20000010116 */
[----:B------:R-:W-:Y:S01]  /*e3b0*/  ISETP.GE.AND P4, PT, R21, R153, PT ;  /* 0x000000991500720c */ /* 0x000fe20003f86270 */
[----:B------:R-:W-:Y:S01]  /*e3c0*/  FMUL.FTZ R22, R40, R98 ;  /* 0x0000006228167220 */ /* 0x000fe20000410000 */
[----:B------:R-:W-:Y:S01]  /*e3d0*/  FSEL R101, R14, -INF , !P6 ;  /* 0xff8000000e657808 */ /* 0x000fe20007000000 */
[----:B------:R-:W-:Y:S01]  /*e3e0*/  FFMA.FTZ R60, -R159, R7, R60 ;  /* 0x000000079f3c7223 */ /* 0x000fe2000001013c */
[----:B------:R2:W3:Y:S01]  /*e3f0*/  MUFU.TANH R14, R61 ;  /* 0x0000003d000e7308 */ /* 0x0004e20000002400 */
[----:B------:R-:W-:Y:S01]  /*e400*/  IABS R6, R6 ;  /* 0x0000000600067213 */ /* 0x000fe20000000000 */
[----:B------:R-:W-:Y:S01]  /*e410*/  VIADD R7, R173, 0xffffff49 ;  /* 0xffffff49ad077836 */ /* 0x000fe20000000000 */
[----:B------:R-:W-:-:S02]  /*e420*/  I2FP.F32.S32 R9, R9 ;  /* 0x0000000900097245 */ /* 0x000fc40000201400 */
[----:B------:R-:W-:Y:S02]  /*e430*/  FSEL R119, R15, -INF , !P4 ;  /* 0xff8000000f777808 */ /* 0x000fe40006000000 */
[----:B------:R-:W-:Y:S01]  /*e440*/  IADD3 R5, PT, PT, R94, 0xb7, -R128 ;  /* 0x000000b75e057810 */ /* 0x000fe20007ffe880 */
[----:B------:R-:W-:Y:S01]  /*e450*/  FFMA.FTZ R9, -R159, R9, R62 ;  /* 0x000000099f097223 */ /* 0x000fe2000001013e */
[----:B------:R-:W-:Y:S01]  /*e460*/  ISETP.GE.AND P4, PT, R10, R161, PT ;  /* 0x000000a10a00720c */ /* 0x000fe20003f86270 */
[----:B------:R-:W-:Y:S01]  /*e470*/  MUFU.TANH R22, R22 ;  /* 0x0000001600167308 */ /* 0x000fe20000002400 */
[----:B------:R-:W-:Y:S02]  /*e480*/  I2FP.F32.S32 R115, R6 ;  /* 0x0000000600737245 */ /* 0x000fe40000201400 */
[----:B------:R-:W-:Y:S02]  /*e490*/  FSEL R11, R11, -INF , P1 ;  /* 0xff8000000b0b7808 */ /* 0x000fe40000800000 */
[----:B------:R-:W-:Y:S01]  /*e4a0*/  IADD3 R4, PT, PT, R94, 0xb0, -R128 ;  /* 0x000000b05e047810 */ /* 0x000fe20007ffe880 */
[----:B-1----:R-:W-:Y:S01]  /*e4b0*/  FFMA.FTZ R115, -R159, R115, R20 ;  /* 0x000000739f737223 */ /* 0x002fe20000010114 */
[----:B------:R-:W-:Y:S01]  /*e4c0*/  ISETP.GE.AND P2, PT, R10, R158, PT ;  /* 0x0000009e0a00720c */ /* 0x000fe20003f46270 */
[----:B------:R-:W-:Y:S01]  /*e4d0*/  FMUL.FTZ R20, R90, R98 ;  /* 0x000000625a147220 */ /* 0x000fe20000410000 */
[----:B------:R-:W-:Y:S01]  /*e4e0*/  ISETP.GE.AND P1, PT, R10, R160, PT ;  /* 0x000000a00a00720c */ /* 0x000fe20003f26270 */
[----:B--2---:R-:W-:Y:S01]  /*e4f0*/  VIADD R61, R57, 0xfffffffe ;  /* 0xfffffffe393d7836 */ /* 0x004fe20000000000 */
[----:B------:R-:W-:-:S02]  /*e500*/  IABS R5, R5 ;  /* 0x0000000500057213 */ /* 0x000fc40000000000 */
[----:B------:R-:W-:Y:S01]  /*e510*/  FSEL R60, R60, -INF , P4 ;  /* 0xff8000003c3c7808 */ /* 0x000fe20002000000 */
[----:B------:R-:W-:Y:S01]  /*e520*/  MUFU.TANH R20, R20 ;  /* 0x0000001400147308 */ /* 0x000fe20000002400 */
[----:B------:R-:W-:Y:S01]  /*e530*/  ISETP.GE.AND P6, PT, R10, R153, PT ;  /* 0x000000990a00720c */ /* 0x000fe20003fc6270 */
[----:B------:R-:W-:Y:S01]  /*e540*/  FMUL.FTZ R10, R88, R98 ;  /* 0x00000062580a7220 */ /* 0x000fe20000410000 */
[----:B------:R-:W-:Y:S02]  /*e550*/  FSEL R123, R11, -INF , !P3 ;  /* 0xff8000000b7b7808 */ /* 0x000fe40005800000 */
[----:B------:R-:W-:Y:S02]  /*e560*/  FSEL R95, R60, -INF , !P2 ;  /* 0xff8000003c5f7808 */ /* 0x000fe40005000000 */
[----:B------:R-:W-:Y:S01]  /*e570*/  FSEL R117, R9, -INF , P1 ;  /* 0xff80000009757808 */ /* 0x000fe20000800000 */
[----:B------:R-:W1:Y:S01]  /*e580*/  MUFU.TANH R10, R10 ;  /* 0x0000000a000a7308 */ /* 0x000e620000002400 */
[----:B------:R-:W-:Y:S01]  /*e590*/  ISETP.GE.AND P3, PT, R7, R161, PT ;  /* 0x000000a10700720c */ /* 0x000fe20003f66270 */
[----:B------:R-:W-:Y:S01]  /*e5a0*/  VIADD R9, R173, 0xffffff50 ;  /* 0xffffff50ad097836 */ /* 0x000fe20000000000 */
[----:B------:R-:W-:-:S02]  /*e5b0*/  ISETP.GE.AND P4, PT, R7, R158, PT ;  /* 0x0000009e0700720c */ /* 0x000fc40003f86270 */
[C---:B------:R-:W-:Y:S02]  /*e5c0*/  ISETP.GE.AND P2, PT, R7.reuse, R153, PT ;  /* 0x000000990700720c */ /* 0x040fe40003f46270 */
[----:B------:R-:W-:Y:S02]  /*e5d0*/  I2FP.F32.S32 R11, R5 ;  /* 0x00000005000b7245 */ /* 0x000fe40000201400 */
[----:B------:R-:W-:Y:S02]  /*e5e0*/  ISETP.GE.AND P1, PT, R7, R160, PT ;  /* 0x000000a00700720c */ /* 0x000fe40003f26270 */
[----:B------:R-:W-:Y:S01]  /*e5f0*/  IABS R15, R4 ;  /* 0x00000004000f7213 */ /* 0x000fe20000000000 */
[----:B---3--:R-:W-:Y:S01]  /*e600*/  FFMA.FTZ R11, -R159, R11, R14 ;  /* 0x0000000b9f0b7223 */ /* 0x008fe2000001010e */
[----:B------:R-:W2:Y:S01]  /*e610*/  LDSM.16.M88.4 R4, [R87+0x2800] ;  /* 0x002800005704783b */ /* 0x000ea20000000200 */
[----:B------:R-:W-:Y:S02]  /*e620*/  IABS R14, R8 ;  /* 0x00000008000e7213 */ /* 0x000fe40000000000 */
[----:B------:R-:W-:Y:S01]  /*e630*/  IMAD.MOV.U32 R8, RZ, RZ, R15 ;  /* 0x000000ffff087224 */ /* 0x000fe200078e000f */
[----:B------:R-:W-:Y:S01]  /*e640*/  FSEL R105, R11, -INF , P3 ;  /* 0xff8000000b697808 */ /* 0x000fe20001800000 */
[----:B------:R-:W-:Y:S01]  /*e650*/  VIADD R15, R173, 0xffffff51 ;  /* 0xffffff51ad0f7836 */ /* 0x000fe20000000000 */
[----:B------:R-:W-:Y:S01]  /*e660*/  FSEL R117, R117, -INF , !P6 ;  /* 0xff80000075757808 */ /* 0x000fe20007000000 */
[----:B------:R-:W-:-:S02]  /*e670*/  IMAD.MOV.U32 R11, RZ, RZ, R14 ;  /* 0x000000ffff0b7224 */ /* 0x000fc400078e000e */
[----:B------:R-:W-:Y:S01]  /*e680*/  FMUL.FTZ R14, R89, R98 ;  /* 0x00000062590e7220 */ /* 0x000fe20000410000 */
[----:B------:R-:W-:Y:S02]  /*e690*/  I2FP.F32.S32 R8, R8 ;  /* 0x0000000800087245 */ /* 0x000fe40000201400 */
[----:B------:R-:W-:Y:S02]  /*e6a0*/  FSEL R105, R105, -INF , !P4 ;  /* 0xff80000069697808 */ /* 0x000fe40006000000 */
[----:B------:R-:W-:Y:S01]  /*e6b0*/  I2FP.F32.S32 R11, R11 ;  /* 0x0000000b000b7245 */ /* 0x000fe20000201400 */
[----:B-1----:R-:W-:Y:S01]  /*e6c0*/  FFMA.FTZ R21, -R159, R8, R10 ;  /* 0x000000089f157223 */ /* 0x002fe2000001010a */
[----:B------:R-:W-:Y:S01]  /*e6d0*/  FSEL R115, R115, -INF , P1 ;  /* 0xff80000073737808 */ /* 0x000fe20000800000 */
[----:B------:R-:W1:Y:S01]  /*e6e0*/  MUFU.TANH R14, R14 ;  /* 0x0000000e000e7308 */ /* 0x000e620000002400 */
[----:B------:R-:W-:Y:S01]  /*e6f0*/  ISETP.GE.AND P6, PT, R9, R161, PT ;  /* 0x000000a10900720c */ /* 0x000fe20003fc6270 */
[----:B------:R-:W-:Y:S01]  /*e700*/  FFMA.FTZ R89, -R159, R11, R20 ;  /* 0x0000000b9f597223 */ /* 0x000fe20000010114 */
[----:B------:R-:W-:-:S02]  /*e710*/  ISETP.GE.AND P3, PT, R9, R158, PT ;  /* 0x0000009e0900720c */ /* 0x000fc40003f66270 */
[C---:B------:R-:W-:Y:S02]  /*e720*/  ISETP.GE.AND P4, PT, R9.reuse, R153, PT ;  /* 0x000000990900720c */ /* 0x040fe40003f86270 */
[----:B------:R-:W-:Y:S01]  /*e730*/  ISETP.GE.AND P1, PT, R9, R160, PT ;  /* 0x000000a00900720c */ /* 0x000fe20003f26270 */
[----:B------:R-:W3:Y:S01]  /*e740*/  MUFU.TANH R20, R91 ;  /* 0x0000005b00147308 */ /* 0x000ee20000002400 */
[----:B------:R-:W4:Y:S01]  /*e750*/  LDSM.16.M88.4 R8, [R100+0x2800] ;  /* 0x002800006408783b */ /* 0x000f220000000200 */
[----:B------:R-:W-:Y:S02]  /*e760*/  IADD3 R12, PT, PT, R94, 0xaf, -R128 ;  /* 0x000000af5e0c7810 */ /* 0x000fe40007ffe880 */
[----:B------:R-:W-:Y:S02]  /*e770*/  IABS R13, R13 ;  /* 0x0000000d000d7213 */ /* 0x000fe40000000000 */
[----:B------:R-:W-:Y:S02]  /*e780*/  IABS R12, R12 ;  /* 0x0000000c000c7213 */ /* 0x000fe40000000000 */
[----:B------:R-:W-:-:S02]  /*e790*/  FSEL R21, R21, -INF , P6 ;  /* 0xff80000015157808 */ /* 0x000fc40003000000 */
[----:B------:R-:W-:Y:S02]  /*e7a0*/  I2FP.F32.S32 R23, R12 ;  /* 0x0000000c00177245 */ /* 0x000fe40000201400 */
[----:B------:R-:W-:Y:S02]  /*e7b0*/  I2FP.F32.S32 R13, R13 ;  /* 0x0000000d000d7245 */ /* 0x000fe40000201400 */
[----:B------:R-:W-:Y:S01]  /*e7c0*/  FSEL R115, R115, -INF , !P2 ;  /* 0xff80000073737808 */ /* 0x000fe20005000000 */
[----:B-1----:R-:W-:Y:S01]  /*e7d0*/  FFMA.FTZ R23, -R159, R23, R14 ;  /* 0x000000179f177223 */ /* 0x002fe2000001010e */
[----:B------:R-:W-:Y:S01]  /*e7e0*/  FSEL R44, R21, -INF , !P3 ;  /* 0xff800000152c7808 */ /* 0x000fe20005800000 */
[----:B------:R-:W-:Y:S01]  /*e7f0*/  VIADD R21, R173, 0xffffff58 ;  /* 0xffffff58ad157836 */ /* 0x000fe20000000000 */
[----:B------:R-:W-:Y:S01]  /*e800*/  FSEL R89, R89, -INF , P1 ;  /* 0xff80000059597808 */ /* 0x000fe20000800000 */
[----:B---3--:R-:W-:Y:S01]  /*e810*/  FFMA.FTZ R20, -R159, R13, R20 ;  /* 0x0000000d9f147223 */ /* 0x008fe20000010114 */
[----:B------:R-:W-:-:S02]  /*e820*/  ISETP.GE.AND P2, PT, R15, R161, PT ;  /* 0x000000a10f00720c */ /* 0x000fc40003f46270 */
[C---:B------:R-:W-:Y:S02]  /*e830*/  ISETP.GE.AND P6, PT, R15.reuse, R158, PT ;  /* 0x0000009e0f00720c */ /* 0x040fe40003fc6270 */
[C---:B------:R-:W-:Y:S02]  /*e840*/  ISETP.GE.AND P3, PT, R15.reuse, R153, PT ;  /* 0x000000990f00720c */ /* 0x040fe40003f66270 */
[----:B------:R-:W-:Y:S02]  /*e850*/  ISETP.GE.AND P1, PT, R15, R160, PT ;  /* 0x000000a00f00720c */ /* 0x000fe40003f26270 */
        /* <DEDUP_REMOVED lines=8> */
[----:B------:R-:W-:Y:S02]  /*e8e0*/  FSEL R89, R89, -INF , !P4 ;  /* 0xff80000059597808 */ /* 0x000fe40006000000 */
[----:B------:R-:W-:Y:S01]  /*e8f0*/  ISETP.GE.AND P4, PT, R21, R161, PT ;  /* 0x000000a11500720c */ /* 0x000fe20003f86270 */
[----:B------:R-:W-:Y:S01]  /*e900*/  FFMA.FTZ R18, -R159, R18, R22 ;  /* 0x000000129f127223 */ /* 0x000fe20000010116 */
[----:B------:R-:W-:-:S02]  /*e910*/  FSEL R91, R20, -INF , P1 ;  /* 0xff800000145b7808 */ /* 0x000fc40000800000 */
[----:B------:R-:W-:Y:S01]  /*e920*/  MUFU.TANH R20, R41 ;  /* 0x0000002900147308 */ /* 0x000fe20000002400 */
[----:B------:R-:W-:Y:S01]  /*e930*/  FSEL R23, R23, -INF , P2 ;  /* 0xff80000017177808 */ /* 0x000fe20001000000 */
[----:B----4-:R-:W-:Y:S05]  /*e940*/  HMMA.16816.F32 R12, R48, R8, R12 ;  /* 0x00000008300c723c */ /* 0x010fea000000180c */
[----:B------:R-:W-:Y:S01]  /*e950*/  FMUL.FTZ R8, R43, R98 ;  /* 0x000000622b087220 */ /* 0x000fe20000410000 */
[----:B------:R-:W-:Y:S01]  /*e960*/  ISETP.GE.AND P2, PT, R21, R158, PT ;  /* 0x0000009e1500720c */ /* 0x000fe20003f46270 */
[----:B------:R-:W-:Y:S01]  /*e970*/  VIADD R9, R173, 0xffffff59 ;  /* 0xffffff59ad097836 */ /* 0x000fe20000000000 */
[----:B------:R-:W-:Y:S01]  /*e980*/  ISETP.GE.AND P1, PT, R21, R160, PT ;  /* 0x000000a01500720c */ /* 0x000fe20003f26270 */
[----:B-1----:R-:W-:Y:S01]  /*e990*/  FFMA.FTZ R4, -R159, R5, R4 ;  /* 0x000000059f047223 */ /* 0x002fe20000010104 */
[----:B------:R-:W-:Y:S01]  /*e9a0*/  FSEL R18, R18, -INF , P4 ;  /* 0xff80000012127808 */ /* 0x000fe20002000000 */
[----:B------:R-:W1:Y:S01]  /*e9b0*/  MUFU.TANH R8, R8 ;  /* 0x0000000800087308 */ /* 0x000e620000002400 */
[----:B------:R-:W-:-:S02]  /*e9c0*/  IADD3 R16, PT, PT, R94, 0xa7, -R128 ;  /* 0x000000a75e107810 */ /* 0x000fc40007ffe880 */
[----:B------:R-:W-:Y:S02]  /*e9d0*/  IABS R5, R17 ;  /* 0x0000001100057213 */ /* 0x000fe40000000000 */
[----:B------:R-:W-:Y:S02]  /*e9e0*/  FSEL R91, R91, -INF , !P3 ;  /* 0xff8000005b5b7808 */ /* 0x000fe40005800000 */
[----:B------:R-:W-:Y:S02]  /*e9f0*/  FSEL R63, R18, -INF , !P2 ;  /* 0xff800000123f7808 */ /* 0x000fe40005000000 */
[----:B------:R-:W-:Y:S02]  /*ea00*/  FSEL R111, R4, -INF , P1 ;  /* 0xff800000046f7808 */ /* 0x000fe40000800000 */
[----:B------:R-:W-:Y:S01]  /*ea10*/  FSEL R47, R23, -INF , !P6 ;  /* 0xff800000172f7808 */ /* 0x000fe20007000000 */
[-C--:B------:R-:W-:Y:S01]  /*ea20*/  FMUL.FTZ R12, R12, R98.reuse ;  /* 0x000000620c0c7220 */ /* 0x080fe20000410000 */
[C---:B------:R-:W-:Y:S01]  /*ea30*/  ISETP.GE.AND P3, PT, R9.reuse, R161, PT ;  /* 0x000000a10900720c */ /* 0x040fe20003f66270 */
[----:B------:R-:W-:Y:S01]  /*ea40*/  FMUL.FTZ R14, R14, R98 ;  /* 0x000000620e0e7220 */ /* 0x000fe20000410000 */
[----:B------:R-:W-:Y:S01]  /*ea50*/  ISETP.GE.AND P4, PT, R9, R158, PT ;  /* 0x0000009e0900720c */ /* 0x000fe20003f86270 */
[----:B------:R-:W-:Y:S01]  /*ea60*/  FMUL.FTZ R13, R13, R98 ;  /* 0x000000620d0d7220 */ /* 0x000fe20000410000 */
[CC--:B------:R-:W-:Y:S01]  /*ea70*/  ISETP.GE.AND P2, PT, R9.reuse, R153.reuse, PT ;  /* 0x000000990900720c */ /* 0x0c0fe20003f46270 */
[----:B------:R-:W2:Y:S01]  /*ea80*/  MUFU.TANH R12, R12 ;  /* 0x0000000c000c7308 */ /* 0x000ea20000002400 */
[----:B------:R-:W-:Y:S01]  /*ea90*/  ISETP.GE.AND P1, PT, R9, R160, PT ;  /* 0x000000a00900720c */ /* 0x000fe20003f26270 */
[----:B------:R-:W-:Y:S01]  /*eaa0*/  FMUL.FTZ R25, R15, R98 ;  /* 0x000000620f197220 */ /* 0x000fe20000410000 */
[----:B------:R-:W-:-:S02]  /*eab0*/  ISETP.GE.AND P6, PT, R21, R153, PT ;  /* 0x000000991500720c */ /* 0x000fc40003fc6270 */
[----:B------:R-:W-:Y:S02]  /*eac0*/  I2FP.F32.S32 R9, R5 ;  /* 0x0000000500097245 */ /* 0x000fe40000201400 */
[----:B------:R-:W-:Y:S01]  /*ead0*/  IABS R21, R16 ;  /* 0x0000001000157213 */ /* 0x000fe20000000000 */
[----:B------:R-:W-:Y:S01]  /*eae0*/  HMMA.16816.F32 R4, R64, R6, RZ ;  /* 0x000000064004723c */ /* 0x000fe200000018ff */
[----:B------:R3:W4:Y:S02]  /*eaf0*/  LDSM.16.M88.4 R16, [R87+0x2c00] ;  /* 0x002c00005710783b */ /* 0x0007240000000200 */
[C---:B------:R-:W-:Y:S01]  /*eb00*/  IADD3 R103, PT, PT, R94.reuse, 0xa0, -R128 ;  /* 0x000000a05e677810 */ /* 0x040fe20007ffe880 */
[----:B-1----:R-:W-:Y:S01]  /*eb10*/  FFMA.FTZ R9, -R159, R9, R8 ;  /* 0x000000099f097223 */ /* 0x002fe20000010108 */
[----:B------:R-:W-:Y:S01]  /*eb20*/  I2FP.F32.S32 R21, R21 ;  /* 0x0000001500157245 */ /* 0x000fe20000201400 */
[----:B------:R-:W-:Y:S01]  /*eb30*/  VIADD R8, R173, 0xffffff60 ;  /* 0xffffff60ad087836 */ /* 0x000fe20000000000 */
[----:B------:R-:W-:Y:S01]  /*eb40*/  FSEL R111, R111, -INF , !P6 ;  /* 0xff8000006f6f7808 */ /* 0x000fe20007000000 */
[----:B------:R-:W1:Y:S01]  /*eb50*/  MUFU.TANH R14, R14 ;  /* 0x0000000e000e7308 */ /* 0x000e620000002400 */
[----:B------:R-:W-:Y:S01]  /*eb60*/  IADD3 R109, PT, PT, R94, 0x9f, -R128 ;  /* 0x0000009f5e6d7810 */ /* 0x000fe20007ffe880 */
[----:B------:R-:W-:Y:S01]  /*eb70*/  FFMA.FTZ R20, -R159, R21, R20 ;  /* 0x000000159f147223 */ /* 0x000fe20000010114 */
[----:B------:R-:W-:-:S02]  /*eb80*/  IABS R21, R103 ;  /* 0x0000006700157213 */ /* 0x000fc40000000000 */
[----:B------:R-:W-:Y:S02]  /*eb90*/  FSEL R103, R9, -INF , P1 ;  /* 0xff80000009677808 */ /* 0x000fe40000800000 */
[----:B------:R-:W-:Y:S02]  /*eba0*/  FSEL R20, R20, -INF , P3 ;  /* 0xff80000014147808 */ /* 0x000fe40001800000 */
[C---:B------:R-:W-:Y:S02]  /*ebb0*/  ISETP.GE.AND P3, PT, R8.reuse, R161, PT ;  /* 0x000000a10800720c */ /* 0x040fe40003f66270 */
[C---:B------:R-:W-:Y:S02]  /*ebc0*/  ISETP.GE.AND P6, PT, R8.reuse, R158, PT ;  /* 0x0000009e0800720c */ /* 0x040fe40003fc6270 */
[----:B------:R-:W-:Y:S02]  /*ebd0*/  ISETP.GE.AND P1, PT, R8, R160, PT ;  /* 0x000000a00800720c */ /* 0x000fe40003f26270 */
[----:B------:R-:W-:Y:S01]  /*ebe0*/  I2FP.F32.S32 R22, R21 ;  /* 0x0000001500167245 */ /* 0x000fe20000201400 */
[----:B------:R-:W-:Y:S01]  /*ebf0*/  VIADD R21, R173, 0xffffff61 ;  /* 0xffffff61ad157836 */ /* 0x000fe20000000000 */
[----:B---3--:R-:W-:-:S02]  /*ec00*/  FSEL R87, R20, -INF , !P4 ;  /* 0xff80000014577808 */ /* 0x008fc40006000000 */
[----:B------:R-:W-:Y:S01]  /*ec10*/  ISETP.GE.AND P4, PT, R8, R153, PT ;  /* 0x000000990800720c */ /* 0x000fe20003f86270 */
[----:B--2---:R-:W-:Y:S01]  /*ec20*/  FFMA.FTZ R12, -R159, R22, R12 ;  /* 0x000000169f0c7223 */ /* 0x004fe2000001010c */
[----:B------:R-:W-:Y:S01]  /*ec30*/  HMMA.16816.F32 R8, R48, R10, R4 ;  /* 0x0000000a3008723c */ /* 0x000fe20000001804 */
[----:B------:R-:W2:Y:S04]  /*ec40*/  LDSM.16.M88.4 R4, [R100+0x2c00] ;  /* 0x002c00006404783b */ /* 0x000ea80000000200 */
[----:B------:R-:W-:Y:S01]  /*ec50*/  IABS R20, R112 ;  /* 0x0000007000147213 */ /* 0x000fe20000000000 */
[----:B------:R-:W3:Y:S01]  /*ec60*/  MUFU.TANH R22, R25 ;  /* 0x0000001900167308 */ /* 0x000ee20000002400 */
[----:B------:R-:W-:Y:S01]  /*ec70*/  FSEL R12, R12, -INF , P3 ;  /* 0xff8000000c0c7808 */ /* 0x000fe20001800000 */
[----:B------:R-:W-:-:S04]  /*ec80*/  DEPBAR.LE SB0, 0x0 ;  /* 0x000080000000791a */ /* 0x000fc80000000000 */
[----:B------:R-:W-:Y:S02]  /*ec90*/  I2FP.F32.S32 R23, R20 ;  /* 0x0000001400177245 */ /* 0x000fe40000201400 */
[----:B------:R4:W5:Y:S01]  /*eca0*/  MUFU.TANH R20, R13 ;  /* 0x0000000d00147308 */ /* 0x0009620000002400 */
[----:B------:R-:W-:Y:S02]  /*ecb0*/  IABS R26, R109 ;  /* 0x0000006d001a7213 */ /* 0x000fe40000000000 */
[----:B-1----:R-:W-:Y:S01]  /*ecc0*/  FFMA.FTZ R24, -R159, R23, R14 ;  /* 0x000000179f187223 */ /* 0x002fe2000001010e */
[----:B------:R-:W-:Y:S02]  /*ecd0*/  FSEL R46, R12, -INF , !P6 ;  /* 0xff8000000c2e7808 */ /* 0x000fe40007000000 */
[----:B------:R-:W-:Y:S02]  /*ece0*/  IABS R23, R110 ;  /* 0x0000006e00177213 */ /* 0x000fe40000000000 */
[----:B------:R-:W-:Y:S01]  /*ecf0*/  I2FP.F32.S32 R26, R26 ;  /* 0x0000001a001a7245 */ /* 0x000fe20000201400 */
[-C--:B------:R-:W-:Y:S01]  /*ed00*/  FMUL.FTZ R8, R8, R98.reuse ;  /* 0x0000006208087220 */ /* 0x080fe20000410000 */
[----:B------:R-:W-:Y:S01]  /*ed10*/  I2FP.F32.S32 R23, R23 ;  /* 0x0000001700177245 */ /* 0x000fe20000201400 */
[-C--:B------:R-:W-:Y:S01]  /*ed20*/  FMUL.FTZ R10, R10, R98.reuse ;  /* 0x000000620a0a7220 */ /* 0x080fe20000410000 */
[----:B------:R-:W-:Y:S01]  /*ed30*/  FSEL R103, R103, -INF , !P2 ;  /* 0xff80000067677808 */ /* 0x000fe20005000000 */
[----:B------:R-:W-:Y:S01]  /*ed40*/  FMUL.FTZ R9, R9, R98 ;  /* 0x0000006209097220 */ /* 0x000fe20000410000 */
[----:B------:R-:W-:Y:S01]  /*ed50*/  ISETP.GE.AND P2, PT, R21, R161, PT ;  /* 0x000000a11500720c */ /* 0x000fe20003f46270 */
[----:B------:R-:W1:Y:S01]  /*ed60*/  MUFU.TANH R8, R8 ;  /* 0x0000000800087308 */ /* 0x000e620000002400 */
[----:B------:R-:W-:Y:S01]  /*ed70*/  IADD3 R107, PT, PT, R94, 0x98, -R128 ;  /* 0x000000985e6b7810 */ /* 0x000fe20007ffe880 */
[C---:B---3--:R-:W-:Y:S01]  /*ed80*/  FFMA.FTZ R22, -R159.reuse, R23, R22 ;  /* 0x000000179f167223 */ /* 0x048fe20000010116 */
[----:B----4-:R-:W-:Y:S03]  /*ed90*/  HMMA.16816.F32 R12, R64, R16, RZ ;  /* 0x00000010400c723c */ /* 0x010fe600000018ff */
[----:B-----5:R-:W-:Y:S01]  /*eda0*/  FFMA.FTZ R20, -R159, R26, R20 ;  /* 0x0000001a9f147223 */ /* 0x020fe20000010114 */
[----:B------:R-:W-:-:S02]  /*edb0*/  FSEL R24, R24, -INF , P1 ;  /* 0xff80000018187808 */ /* 0x000fc40000800000 */
[C---:B------:R-:W-:Y:S01]  /*edc0*/  ISETP.GE.AND P3, PT, R21.reuse, R158, PT ;  /* 0x0000009e1500720c */ /* 0x040fe20003f66270 */
[----:B------:R-:W3:Y:S01]  /*edd0*/  MUFU.TANH R10, R10 ;  /* 0x0000000a000a7308 */ /* 0x000ee20000002400 */
[C---:B------:R-:W-:Y:S02]  /*ede0*/  ISETP.GE.AND P6, PT, R21.reuse, R153, PT ;  /* 0x000000991500720c */ /* 0x040fe40003fc6270 */
[----:B------:R-:W-:Y:S01]  /*edf0*/  ISETP.GE.AND P1, PT, R21, R160, PT ;  /* 0x000000a01500720c */ /* 0x000fe20003f26270 */
[----:B------:R-:W-:Y:S01]  /*ee00*/  VIADD R21, R173, 0xffffff68 ;  /* 0xffffff68ad157836 */ /* 0x000fe20000000000 */
[----:B------:R-:W-:Y:S01]  /*ee10*/  FSEL R20, R20, -INF , P2 ;  /* 0xff80000014147808 */ /* 0x000fe20001000000 */
[----:B------:R-:W-:Y:S01]  /*ee20*/  HMMA.16816.F32 R16, R64, R18, RZ ;  /* 0x000000124010723c */ /* 0x000fe200000018ff */
[----:B------:R-:W-:Y:S02]  /*ee30*/  IABS R107, R107 ;  /* 0x0000006b006b7213 */ /* 0x000fe40000000000 */
[----:B------:R-:W-:-:S02]  /*ee40*/  FSEL R67, R24, -INF , !P4 ;  /* 0xff80000018437808 */ /* 0x000fc40006000000 */
[----:B------:R-:W-:Y:S02]  /*ee50*/  FSEL R52, R20, -INF , !P3 ;  /* 0xff80000014347808 */ /* 0x000fe40005800000 */
[----:B------:R-:W-:Y:S02]  /*ee60*/  FSEL R113, R22, -INF , P1 ;  /* 0xff80000016717808 */ /* 0x000fe40000800000 */
[C---:B------:R-:W-:Y:S01]  /*ee70*/  ISETP.GE.AND P4, PT, R21.reuse, R161, PT ;  /* 0x000000a11500720c */ /* 0x040fe20003f86270 */
[----:B--2---:R-:W-:Y:S05]  /*ee80*/  HMMA.16816.F32 R12, R48, R4, R12 ;  /* 0x00000004300c723c */ /* 0x004fea000000180c */
[C---:B------:R-:W-:Y:S01]  /*ee90*/  ISETP.GE.AND P2, PT, R21.reuse, R158, PT ;  /* 0x0000009e1500720c */ /* 0x040fe20003f46270 */
[----:B------:R2:W4:Y:S01]  /*eea0*/  MUFU.TANH R4, R9 ;  /* 0x0000000900047308 */ /* 0x0005220000002400 */
[----:B------:R-:W-:-:S02]  /*eeb0*/  ISETP.GE.AND P3, PT, R21, R153, PT ;  /* 0x000000991500720c */ /* 0x000fc40003f66270 */
[----:B------:R-:W-:Y:S01]  /*eec0*/  ISETP.GE.AND P1, PT, R21, R160, PT ;  /* 0x000000a01500720c */ /* 0x000fe20003f26270 */
[----:B------:R-:W-:Y:S01]  /*eed0*/  IMAD.MOV.U32 R21, RZ, RZ, R107 ;  /* 0x000000ffff157224 */ /* 0x000fe200078e006b */
[----:B------:R-:W-:Y:S02]  /*eee0*/  IABS R20, R108 ;  /* 0x0000006c00147213 */ /* 0x000fe40000000000 */
[----:B------:R-:W-:Y:S01]  /*eef0*/  IADD3 R104, PT, PT, R94, 0x97, -R128 ;  /* 0x000000975e687810 */ /* 0x000fe20007ffe880 */
[----:B------:R-:W-:Y:S03]  /*ef00*/  HMMA.16816.F32 R16, R48, R6, R16 ;  /* 0x000000063010723c */ /* 0x000fe60000001810 */
[----:B------:R-:W-:Y:S02]  /*ef10*/  I2FP.F32.S32 R21, R21 ;  /* 0x0000001500157245 */ /* 0x000fe40000201400 */
[----:B------:R-:W-:Y:S01]  /*ef20*/  I2FP.F32.S32 R5, R20 ;  /* 0x0000001400057245 */ /* 0x000fe20000201400 */
[----:B------:R-:W-:Y:S01]  /*ef30*/  FMUL.FTZ R20, R11, R98 ;  /* 0x000000620b147220 */ /* 0x000fe20000410000 */
[----:B------:R-:W-:Y:S01]  /*ef40*/  IABS R104, R104 ;  /* 0x0000006800687213 */ /* 0x000fe20000000000 */
[----:B-1----:R-:W-:Y:S01]  /*ef50*/  FFMA.FTZ R8, -R159, R21, R8 ;  /* 0x000000159f087223 */ /* 0x002fe20000010108 */
[----:B------:R-:W-:-:S02]  /*ef60*/  VIADD R11, R173, 0xffffff69 ;  /* 0xffffff69ad0b7836 */ /* 0x000fc40000000000 */
[----:B---3--:R-:W-:Y:S01]  /*ef70*/  FFMA.FTZ R5, -R159, R5, R10 ;  /* 0x000000059f057223 */ /* 0x008fe2000001010a */
[-C--:B------:R-:W-:Y:S01]  /*ef80*/  FMUL.FTZ R10, R12, R98.reuse ;  /* 0x000000620c0a7220 */ /* 0x080fe20000410000 */
[----:B------:R-:W1:Y:S01]  /*ef90*/  MUFU.TANH R20, R20 ;  /* 0x0000001400147308 */ /* 0x000e620000002400 */
[----:B------:R-:W-:Y:S01]  /*efa0*/  FSEL R8, R8, -INF , P4 ;  /* 0xff80000008087808 */ /* 0x000fe20002000000 */
[-C--:B------:R-:W-:Y:S01]  /*efb0*/  FMUL.FTZ R6, R13, R98.reuse ;  /* 0x000000620d067220 */ /* 0x080fe20000410000 */
[-C--:B------:R-:W-:Y:S01]  /*efc0*/  FMUL.FTZ R14, R14, R98.reuse ;  /* 0x000000620e0e7220 */ /* 0x080fe20000410000 */
[----:B------:R-:W-:Y:S01]  /*efd0*/  FSEL R113, R113, -INF , !P6 ;  /* 0xff80000071717808 */ /* 0x000fe20007000000 */
[----:B------:R-:W-:Y:S01]  /*efe0*/  FMUL.FTZ R15, R15, R98 ;  /* 0x000000620f0f7220 */ /* 0x000fe20000410000 */
[----:B------:R-:W-:Y:S02]  /*eff0*/  FSEL R65, R8, -INF , !P2 ;  /* 0xff80000008417808 */ /* 0x000fe40005000000 */
[----:B------:R-:W-:Y:S01]  /*f000*/  I2FP.F32.S32 R8, R104 ;  /* 0x0000006800087245 */ /* 0x000fe20000201400 */
[----:B------:R-:W3:Y:S01]  /*f010*/  MUFU.TANH R10, R10 ;  /* 0x0000000a000a7308 */ /* 0x000ee20000002400 */
[----:B------:R-:W-:Y:S01]  /*f020*/  ISETP.GE.AND P6, PT, R11, R161, PT ;  /* 0x000000a10b00720c */ /* 0x000fe20003fc6270 */
[----:B------:R-:W-:Y:S01]  /*f030*/  FMUL.FTZ R17, R17, R98 ;  /* 0x0000006211117220 */ /* 0x000fe20000410000 */
[----:B--2---:R-:W-:Y:S01]  /*f040*/  IABS R9, R106 ;  /* 0x0000006a00097213 */ /* 0x004fe20000000000 */
[----:B----4-:R-:W-:Y:S01]  /*f050*/  FFMA.FTZ R8, -R159, R8, R4 ;  /* 0x000000089f087223 */ /* 0x010fe20000010104 */
[----:B------:R-:W-:Y:S01]  /*f060*/  ISETP.GE.AND P4, PT, R11, R158, PT ;  /* 0x0000009e0b00720c */ /* 0x000fe20003f86270 */
[----:B------:R-:W-:Y:S01]  /*f070*/  VIADD R4, R173, 0xffffff70 ;  /* 0xffffff70ad047836 */ /* 0x000fe20000000000 */
[----:B------:R-:W-:Y:S01]  /*f080*/  I2FP.F32.S32 R9, R9 ;  /* 0x0000000900097245 */ /* 0x000fe20000201400 */
[----:B------:R-:W2:Y:S01]  /*f090*/  MUFU.TANH R6, R6 ;  /* 0x0000000600067308 */ /* 0x000ea20000002400 */
[----:B------:R-:W-:Y:S01]  /*f0a0*/  FSEL R8, R8, -INF , P6 ;  /* 0xff80000008087808 */ /* 0x000fe20003000000 */
[-C--:B------:R-:W-:Y:S01]  /*f0b0*/  FMUL.FTZ R18, R18, R98.reuse ;  /* 0x0000006212127220 */ /* 0x080fe20000410000 */
[C---:B------:R-:W-:Y:S01]  /*f0c0*/  IADD3 R38, PT, PT, R94.reuse, 0x90, -R128 ;  /* 0x000000905e267810 */ /* 0x040fe20007ffe880 */
[----:B-1----:R-:W-:Y:S01]  /*f0d0*/  FFMA.FTZ R9, -R159, R9, R20 ;  /* 0x000000099f097223 */ /* 0x002fe20000010114 */
[----:B------:R-:W-:Y:S01]  /*f0e0*/  IADD3 R34, PT, PT, R94, 0x8f, -R128 ;  /* 0x0000008f5e227810 */ /* 0x000fe20007ffe880 */
[-C--:B------:R-:W-:Y:S01]  /*f0f0*/  FMUL.FTZ R16, R16, R98.reuse ;  /* 0x0000006210107220 */ /* 0x080fe20000410000 */
[----:B------:R-:W-:Y:S01]  /*f100*/  FSEL R5, R5, -INF , P1 ;  /* 0xff80000005057808 */ /* 0x000fe20000800000 */
[----:B------:R-:W1:Y:S01]  /*f110*/  MUFU.TANH R14, R14 ;  /* 0x0000000e000e7308 */ /* 0x000e620000002400 */
[----:B------:R-:W-:Y:S01]  /*f120*/  FSEL R107, R8, -INF , !P4 ;  /* 0xff800000086b7808 */ /* 0x000fe20006000000 */
[----:B------:R-:W-:Y:S01]  /*f130*/  FMUL.FTZ R19, R19, R98 ;  /* 0x0000006213137220 */ /* 0x000fe20000410000 */
[----:B------:R-:W-:-:S02]  /*f140*/  ISETP.GE.AND P1, PT, R11, R160, PT ;  /* 0x000000a00b00720c */ /* 0x000fc40003f26270 */
[----:B------:R-:W-:Y:S02]  /*f150*/  IABS R38, R38 ;  /* 0x0000002600267213 */ /* 0x000fe40000000000 */
[----:B------:R-:W-:Y:S01]  /*f160*/  IABS R34, R34 ;  /* 0x0000002200227213 */ /* 0x000fe20000000000 */
[----:B------:R-:W4:Y:S01]  /*f170*/  MUFU.TANH R8, R15 ;  /* 0x0000000f00087308 */ /* 0x000f220000002400 */
[----:B------:R-:W-:Y:S02]  /*f180*/  IABS R102, R102 ;  /* 0x0000006600667213 */ /* 0x000fe40000000000 */
[----:B------:R-:W-:Y:S02]  /*f190*/  FSEL R143, R5, -INF , !P3 ;  /* 0xff800000058f7808 */ /* 0x000fe40005800000 */
[----:B------:R-:W-:Y:S02]  /*f1a0*/  FSEL R9, R9, -INF , P1 ;  /* 0xff80000009097808 */ /* 0x000fe40000800000 */
[C---:B------:R-:W-:Y:S01]  /*f1b0*/  ISETP.GE.AND P3, PT, R4.reuse, R161, PT ;  /* 0x000000a10400720c */ /* 0x040fe20003f66270 */
[----:B------:R-:W5:Y:S01]  /*f1c0*/  MUFU.TANH R12, R17 ;  /* 0x00000011000c7308 */ /* 0x000f620000002400 */
[----:B------:R-:W-:-:S02]  /*f1d0*/  ISETP.GE.AND P6, PT, R4, R158, PT ;  /* 0x0000009e0400720c */ /* 0x000fc40003fc6270 */
[CC--:B------:R-:W-:Y:S02]  /*f1e0*/  ISETP.GE.AND P4, PT, R4.reuse, R153.reuse, PT ;  /* 0x000000990400720c */ /* 0x0c0fe40003f86270 */
[----:B------:R-:W-:Y:S02]  /*f1f0*/  I2FP.F32.S32 R38, R38 ;  /* 0x0000002600267245 */ /* 0x000fe40000201400 */
[----:B------:R-:W-:Y:S01]  /*f200*/  ISETP.GE.AND P1, PT, R4, R160, PT ;  /* 0x000000a00400720c */ /* 0x000fe20003f26270 */
[----:B------:R-:W-:Y:S01]  /*f210*/  VIADD R4, R173, 0xffffff71 ;  /* 0xffffff71ad047836 */ /* 0x000fe20000000000 */
[----:B------:R-:W-:Y:S01]  /*f220*/  I2FP.F32.S32 R34, R34 ;  /* 0x0000002200227245 */ /* 0x000fe20000201400 */
[----:B---3--:R-:W-:Y:S01]  /*f230*/  FFMA.FTZ R10, -R159, R38, R10 ;  /* 0x000000269f0a7223 */ /* 0x008fe2000001010a */
[----:B------:R-:W-:Y:S01]  /*f240*/  ISETP.GE.AND P2, PT, R11, R153, PT ;  /* 0x000000990b00720c */ /* 0x000fe20003f46270 */
[----:B------:R-:W-:Y:S01]  /*f250*/  MUFU.TANH R18, R18 ;  /* 0x0000001200127308 */ /* 0x000fe20000002400 */
[----:B------:R-:W-:Y:S01]  /*f260*/  I2FP.F32.S32 R5, R102 ;  /* 0x0000006600057245 */ /* 0x000fe20000201400 */
[----:B--2---:R-:W-:Y:S01]  /*f270*/  FFMA.FTZ R6, -R159, R34, R6 ;  /* 0x000000229f067223 */ /* 0x004fe20000010106 */
[----:B------:R-:W-:-:S02]  /*f280*/  IABS R36, R36 ;  /* 0x0000002400247213 */ /* 0x000fc40000000000 */
[----:B------:R-:W-:Y:S01]  /*f290*/  FSEL R109, R9, -INF , !P2 ;  /* 0xff800000096d7808 */ /* 0x000fe20005000000 */
[C---:B-1----:R-:W-:Y:S01]  /*f2a0*/  FFMA.FTZ R5, -R159.reuse, R5, R14 ;  /* 0x000000059f057223 */ /* 0x042fe2000001010e */
[----:B------:R-:W-:Y:S01]  /*f2b0*/  BAR.SYNC.DEFER_BLOCKING 0x0 ;  /* 0x0000000000007b1d */ /* 0x000fe20000010000 */
[----:B------:R-:W-:Y:S02]  /*f2c0*/  ISETP.GE.AND P2, PT, R4, R161, PT ;  /* 0x000000a10400720c */ /* 0x000fe40003f46270 */
[C-C-:B------:R-:W-:Y:S02]  /*f2d0*/  IADD3 R28, PT, PT, R94.reuse, 0x88, -R128.reuse ;  /* 0x000000885e1c7810 */ /* 0x140fe40007ffe880 */
[----:B------:R-:W-:Y:S02]  /*f2e0*/  I2FP.F32.S32 R7, R36 ;  /* 0x0000002400077245 */ /* 0x000fe40000201400 */
[----:B------:R-:W-:Y:S02]  /*f2f0*/  IADD3 R94, PT, PT, R94, 0x87, -R128 ;  /* 0x000000875e5e7810 */ /* 0x000fe40007ffe880 */
[----:B------:R-:W-:Y:S01]  /*f300*/  FSEL R50, R10, -INF , P3 ;  /* 0xff8000000a327808 */ /* 0x000fe20001800000 */
[----:B----4-:R-:W-:Y:S01]  /*f310*/  FFMA.FTZ R7, -R159, R7, R8 ;  /* 0x000000079f077223 */ /* 0x010fe20000010108 */
[----:B------:R-:W-:Y:S01]  /*f320*/  FSEL R6, R6, -INF , P2 ;  /* 0xff80000006067808 */ /* 0x000fe20001000000 */
[----:B------:R-:W1:Y:S01]  /*f330*/  MUFU.TANH R10, R16 ;  /* 0x00000010000a7308 */ /* 0x000e620000002400 */
[----:B------:R-:W-:-:S02]  /*f340*/  ISETP.GE.AND P3, PT, R4, R158, PT ;  /* 0x0000009e0400720c */ /* 0x000fc40003f66270 */
[----:B------:R-:W-:Y:S02]  /*f350*/  FSEL R5, R5, -INF , P1 ;  /* 0xff80000005057808 */ /* 0x000fe40000800000 */
[----:B------:R-:W-:Y:S02]  /*f360*/  IABS R94, R94 ;  /* 0x0000005e005e7213 */ /* 0x000fe40000000000 */
[----:B------:R-:W-:Y:S02]  /*f370*/  ISETP.GE.AND P1, PT, R4, R160, PT ;  /* 0x000000a00400720c */ /* 0x000fe40003f26270 */
[----:B------:R-:W-:Y:S02]  /*f380*/  FSEL R50, R50, -INF , !P6 ;  /* 0xff80000032327808 */ /* 0x000fe40007000000 */
[----:B------:R-:W-:Y:S02]  /*f390*/  FSEL R45, R6, -INF , !P3 ;  /* 0xff800000062d7808 */ /* 0x000fe40005800000 */
[----:B------:R-:W-:Y:S01]  /*f3a0*/  ISETP.GE.AND P6, PT, R4, R153, PT ;  /* 0x000000990400720c */ /* 0x000fe20003fc6270 */
[----:B------:R-:W2:Y:S01]  /*f3b0*/  MUFU.TANH R6, R19 ;  /* 0x0000001300067308 */ /* 0x000ea20000002400 */
[----:B------:R-:W-:Y:S01]  /*f3c0*/  FSEL R55, R5, -INF , !P4 ;  /* 0xff80000005377808 */ /* 0x000fe20006000000 */
[C---:B------:R-:W-:Y:S01]  /*f3d0*/  VIADD R4, R173.reuse, 0xffffff78 ;  /* 0xffffff78ad047836 */ /* 0x040fe20000000000 */
[----:B------:R-:W-:Y:S01]  /*f3e0*/  I2FP.F32.S32 R5, R94 ;  /* 0x0000005e00057245 */ /* 0x000fe20000201400 */
[----:B------:R-:W-:Y:S01]  /*f3f0*/  VIADD R173, R173, 0xffffff79 ;  /* 0xffffff79adad7836 */ /* 0x000fe20000000000 */
[----:B------:R-:W-:-:S02]  /*f400*/  FSEL R7, R7, -INF , P1 ;  /* 0xff80000007077808 */ /* 0x000fc40000800000 */
[----:B------:R-:W-:Y:S01]  /*f410*/  IABS R28, R28 ;  /* 0x0000001c001c7213 */ /* 0x000fe20000000000 */
[----:B-----5:R-:W-:Y:S01]  /*f420*/  FFMA.FTZ R5, -R159, R5, R12 ;  /* 0x000000059f057223 */ /* 0x020fe2000001010c */
[----:B------:R-:W-:Y:S02]  /*f430*/  IABS R30, R30 ;  /* 0x0000001e001e7213 */ /* 0x000fe40000000000 */
[----:B------:R-:W-:Y:S02]  /*f440*/  FSEL R53, R7, -INF , !P6 ;  /* 0xff80000007357808 */ /* 0x000fe40007000000 */
[----:B------:R-:W-:Y:S02]  /*f450*/  ISETP.GE.AND P6, PT, R173, R161, PT ;  /* 0x000000a1ad00720c */ /* 0x000fe40003fc6270 */
[----:B------:R-:W-:Y:S02]  /*f460*/  I2FP.F32.S32 R28, R28 ;  /* 0x0000001c001c7245 */ /* 0x000fe40000201400 */
[----:B------:R-:W-:-:S02]  /*f470*/  I2FP.F32.S32 R9, R30 ;  /* 0x0000001e00097245 */ /* 0x000fc40000201400 */
[----:B------:R-:W-:Y:S01]  /*f480*/  IABS R32, R32 ;  /* 0x0000002000207213 */ /* 0x000fe20000000000 */
[----:B-1----:R-:W-:Y:S01]  /*f490*/  FFMA.FTZ R10, -R159, R28, R10 ;  /* 0x0000001c9f0a7223 */ /* 0x002fe2000001010a */
[----:B------:R-:W-:Y:S01]  /*f4a0*/  FSEL R5, R5, -INF , P6 ;  /* 0xff80000005057808 */ /* 0x000fe20003000000 */
[----:B------:R-:W-:Y:S01]  /*f4b0*/  FFMA.FTZ R9, -R159, R9, R18 ;  /* 0x000000099f097223 */ /* 0x000fe20000010112 */
[----:B------:R-:W-:Y:S02]  /*f4c0*/  ISETP.GT.AND P6, PT, R61, R140, PT ;  /* 0x0000008c3d00720c */ /* 0x000fe40003fc4270 */
[----:B------:R-:W-:Y:S02]  /*f4d0*/  I2FP.F32.S32 R11, R32 ;  /* 0x00000020000b7245 */ /* 0x000fe40000201400 */
[C---:B------:R-:W-:Y:S02]  /*f4e0*/  ISETP.GE.AND P4, PT, R4.reuse, R161, PT ;  /* 0x000000a10400720c */ /* 0x040fe40003f86270 */
[C---:B------:R-:W-:Y:S01]  /*f4f0*/  ISETP.GE.AND P1, PT, R4.reuse, R160, PT ;  /* 0x000000a00400720c */ /* 0x040fe20003f26270 */
[----:B--2---:R-:W-:Y:S01]  /*f500*/  FFMA.FTZ R6, -R159, R11, R6 ;  /* 0x0000000b9f067223 */ /* 0x004fe20000010106 */
[----:B------:R-:W-:-:S02]  /*f510*/  ISETP.GE.AND P2, PT, R4, R158, PT ;  /* 0x0000009e0400720c */ /* 0x000fc40003f46270 */
[----:B------:R-:W-:Y:S02]  /*f520*/  FSEL R10, R10, -INF , P4 ;  /* 0xff8000000a0a7808 */ /* 0x000fe40002000000 */
[----:B------:R-:W-:Y:S02]  /*f530*/  FSEL R9, R9, -INF , P1 ;  /* 0xff80000009097808 */ /* 0x000fe40000800000 */
[C---:B------:R-:W-:Y:S02]  /*f540*/  ISETP.GE.AND P1, PT, R173.reuse, R160, PT ;  /* 0x000000a0ad00720c */ /* 0x040fe40003f26270 */
[----:B------:R-:W-:Y:S02]  /*f550*/  FSEL R43, R10, -INF , !P2 ;  /* 0xff8000000a2b7808 */ /* 0x000fe40005000000 */
[----:B------:R-:W-:Y:S02]  /*f560*/  ISETP.GE.AND P3, PT, R4, R153, PT ;  /* 0x000000990400720c */ /* 0x000fe40003f66270 */
[----:B------:R-:W-:-:S02]  /*f570*/  ISETP.GE.AND P4, PT, R173, R158, PT ;  /* 0x0000009ead00720c */ /* 0x000fc40003f86270 */
[----:B------:R-:W-:Y:S02]  /*f580*/  ISETP.GE.AND P2, PT, R173, R153, PT ;  /* 0x00000099ad00720c */ /* 0x000fe40003f46270 */
        /* <DEDUP_REMOVED lines=69> */
.L_x_9530:
        /* <DEDUP_REMOVED lines=8> */
.L_x_9531:
[----:B------:R-:W-:Y:S05]  /*fa60*/  BSYNC.RECONVERGENT B0 ;  /* 0x0000000000007941 */ /* 0x000fea0003800200 */
.L_x_9529:
        /* <DEDUP_REMOVED lines=31> */
.L_x_9528:
[----:B------:R-:W-:Y:S05]  /*fc60*/  BSYNC.RECONVERGENT B1 ;  /* 0x0000000000017941 */ /* 0x000fea0003800200 */
.L_x_9527:
        /* <DEDUP_REMOVED lines=35> */
[----:B------:R-:W1:Y:S01]  /*fea0*/  S2R R4, SR_TID.X ;  /* 0x0000000000047919 */ /* 0x000e620000002100 */
        /* <DEDUP_REMOVED lines=14> */
[C---:B--2---:R-:W-:Y:S02]  /*ff90*/  FMUL.FTZ R48, R49.reuse, R3 ;  /* 0x0000000331307220 */ /* 0x044fe40000410000 */
        /* <DEDUP_REMOVED lines=9> */
[----:B------:R-:W-:Y:S01]  /*10030*/  FMUL.FTZ R90, R49, R4 ;  /* 0x00000004315a7220 */ /* 0x000fe20000410000 */
[-CC-:B------:R-:W-:Y:S01]  /*10040*/  FFMA.FTZ R86, R201, R49.reuse, -R48.reuse ;  /* 0x00000031c9567223 */ /* 0x180fe20000010830 */
[-CC-:B------:R-:W-:Y:S01]  /*10050*/  FFMA.FTZ R62, R169, R49.reuse, -R48.reuse ;  /* 0x00000031a93e7223 */ /* 0x180fe20000010830 */
[-C--:B------:R-:W-:Y:S01]  /*10060*/  FFMA.FTZ R199, R199, R49.reuse, -R48 ;  /* 0x00000031c7c77223 */ /* 0x080fe20000010830 */
[-CC-:B------:R-:W-:Y:S01]  /*10070*/  FFMA.FTZ R66, R175, R49.reuse, -R54.reuse ;  /* 0x00000031af427223 */ /* 0x180fe20000010836 */
[-CC-:B------:R-:W-:Y:S01]  /*10080*/  FFMA.FTZ R64, R171, R49.reuse, -R54.reuse ;  /* 0x00000031ab407223 */ /* 0x180fe20000010836 */
[-CC-:B------:R-:W-:Y:S01]  /*10090*/  FFMA.FTZ R197, R197, R49.reuse, -R54.reuse ;  /* 0x00000031c5c57223 */ /* 0x180fe20000010836 */
[-C--:B------:R-:W-:Y:S01]  /*100a0*/  FFMA.FTZ R195, R195, R49.reuse, -R54 ;  /* 0x00000031c3c37223 */ /* 0x080fe20000010836 */
[----:B------:R-:W-:Y:S01]  /*100b0*/  @P0 IADD3 R0, PT, PT, R2, -0x20, RZ ;  /* 0xffffffe002000810 */ /* 0x000fe20007ffe0ff */
[----:B------:R-:W-:Y:S01]  /*100c0*/  MUFU.EX2 R173, R173 ;  /* 0x000000ad00ad7308 */ /* 0x000fe20000000800 */
[-CC-:B------:R-:W-:Y:S01]  /*100d0*/  FFMA.FTZ R2, R31, R49.reuse, -R48.reuse ;  /* 0x000000311f027223 */ /* 0x180fe20000010830 */
[-CC-:B------:R-:W-:Y:S01]  /*100e0*/  FFMA.FTZ R58, R163, R49.reuse, -R48.reuse ;  /* 0x00000031a33a7223 */ /* 0x180fe20000010830 */
[-C--:B------:R-:W-:Y:S01]  /*100f0*/  FFMA.FTZ R56, R189, R49.reuse, -R48 ;  /* 0x00000031bd387223 */ /* 0x080fe20000010830 */
[----:B------:R-:W1:Y:S01]  /*10100*/  LDSM.16.MT88.4 R4, [R0] ;  /* 0x000000000004783b */ /* 0x000e620000004200 */
[----:B------:R-:W2:Y:S01]  /*10110*/  MUFU.EX2 R86, R86 ;  /* 0x0000005600567308 */ /* 0x000ea20000000800 */
[-C--:B------:R-:W-:Y:S01]  /*10120*/  FFMA.FTZ R32, R29, R49.reuse, -R54 ;  /* 0x000000311d207223 */ /* 0x080fe20000010836 */
[-CC-:B------:R-:W-:Y:S01]  /*10130*/  FFMA.FTZ R193, R193, R49.reuse, -R48.reuse ;  /* 0x00000031c1c17223 */ /* 0x180fe20000010830 */
[----:B------:R-:W3:Y:S01]  /*10140*/  LDSM.16.MT88.4 R24, [R0+0x400] ;  /* 0x000400000018783b */ /* 0x000ee20000004200 */
[----:B------:R-:W-:Y:S01]  /*10150*/  MUFU.EX2 R169, R199 ;  /* 0x000000c700a97308 */ /* 0x000fe20000000800 */
[-C--:B------:R-:W-:Y:S01]  /*10160*/  FFMA.FTZ R191, R191, R49.reuse, -R48 ;  /* 0x00000031bfbf7223 */ /* 0x080fe20000010830 */
[-C--:B------:R-:W-:Y:S01]  /*10170*/  FFMA.FTZ R183, R183, R49.reuse, -R54 ;  /* 0x00000031b7b77223 */ /* 0x080fe20000010836 */
[-C--:B------:R-:W-:Y:S01]  /*10180*/  FFMA.FTZ R60, R185, R49.reuse, -R48 ;  /* 0x00000031b93c7223 */ /* 0x080fe20000010830 */
[----:B------:R-:W4:Y:S01]  /*10190*/  MUFU.EX2 R62, R62 ;  /* 0x0000003e003e7308 */ /* 0x000f220000000800 */
        /* <DEDUP_REMOVED lines=13> */
[----:B----4-:R-:W-:Y:S01]  /*10270*/  F2FP.F16.F32.PACK_AB R11, R62, R169 ;  /* 0x000000a93e0b723e */ /* 0x010fe200000000ff */
[-CC-:B------:R-:W-:Y:S01]  /*10280*/  FFMA.FTZ R104, R89, R49.reuse, -R48.reuse ;  /* 0x0000003159687223 */ /* 0x180fe20000010830 */
[----:B------:R-:W4:Y:S01]  /*10290*/  MUFU.EX2 R64, R64 ;  /* 0x0000004000407308 */ /* 0x000f220000000800 */
[-C--:B------:R-:W-:Y:S01]  /*102a0*/  FFMA.FTZ R89, R91, R49.reuse, -R48 ;  /* 0x000000315b597223 */ /* 0x080fe20000010830 */
[-CC-:B------:R-:W-:Y:S01]  /*102b0*/  FFMA.FTZ R106, R44, R49.reuse, -R54.reuse ;  /* 0x000000312c6a7223 */ /* 0x180fe20000010836 */
[-CC-:B------:R-:W-:Y:S01]  /*102c0*/  FFMA.FTZ R47, R47, R49.reuse, -R54.reuse ;  /* 0x000000312f2f7223 */ /* 0x180fe20000010836 */
[----:B------:R-:W5:Y:S01]  /*102d0*/  MUFU.EX2 R88, R88 ;  /* 0x0000005800587308 */ /* 0x000f620000000800 */
[----:B------:R-:W-:Y:S01]  /*102e0*/  FFMA.FTZ R63, R63, R49, -R54 ;  /* 0x000000313f3f7223 */ /* 0x000fe20000010836 */
[----:B--2---:R-:W-:Y:S01]  /*102f0*/  F2FP.F16.F32.PACK_AB R8, R66, R175 ;  /* 0x000000af4208723e */ /* 0x004fe200000000ff */
[-C--:B------:R-:W-:Y:S01]  /*10300*/  FFMA.FTZ R111, R111, R49.reuse, -R48 ;  /* 0x000000316f6f7223 */ /* 0x080fe20000010830 */
[----:B------:R-:W2:Y:S01]  /*10310*/  MUFU.EX2 R90, R90 ;  /* 0x0000005a005a7308 */ /* 0x000ea20000000800 */
[-C--:B------:R-:W-:Y:S01]  /*10320*/  FFMA.FTZ R87, R87, R49.reuse, -R54 ;  /* 0x0000003157577223 */ /* 0x080fe20000010836 */
[-CC-:B------:R-:W-:Y:S01]  /*10330*/  FFMA.FTZ R103, R103, R49.reuse, -R48.reuse ;  /* 0x0000003167677223 */ /* 0x180fe20000010830 */
[-C--:B------:R-:W-:Y:S01]  /*10340*/  FFMA.FTZ R67, R67, R49.reuse, -R48 ;  /* 0x0000003143437223 */ /* 0x080fe20000010830 */
[----:B------:R-:W-:Y:S01]  /*10350*/  MUFU.EX2 R163, R193 ;  /* 0x000000c100a37308 */ /* 0x000fe20000000800 */
[--C-:B------:R-:W-:Y:S01]  /*10360*/  FFMA.FTZ R65, R65, R49, -R54.reuse ;  /* 0x0000003141417223 */ /* 0x100fe20000010836 */
[----:B----4-:R-:W-:Y:S01]  /*10370*/  F2FP.F16.F32.PACK_AB R10, R64, R171 ;  /* 0x000000ab400a723e */ /* 0x010fe200000000ff */
[-CC-:B------:R-:W-:Y:S01]  /*10380*/  FFMA.FTZ R45, R45, R49.reuse, -R54.reuse ;  /* 0x000000312d2d7223 */ /* 0x180fe20000010836 */
[----:B------:R-:W-:Y:S01]  /*10390*/  MUFU.EX2 R58, R58 ;  /* 0x0000003a003a7308 */ /* 0x000fe20000000800 */
[-CC-:B------:R-:W-:Y:S01]  /*103a0*/  FFMA.FTZ R43, R43, R49.reuse, -R54.reuse ;  /* 0x000000312b2b7223 */ /* 0x180fe20000010836 */
[-C--:B-----5:R-:W-:Y:S01]  /*103b0*/  FMUL.FTZ R14, R82, R88.reuse ;  /* 0x00000058520e7220 */ /* 0x0a0fe20000410000 */
        /* <DEDUP_REMOVED lines=9> */
[-CC-:B------:R-:W-:Y:S01]  /*10450*/  FFMA.FTZ R72, R181, R49.reuse, -R54.reuse ;  /* 0x00000031b5487223 */ /* 0x180fe20000010836 */
[-CC-:B------:R-:W-:Y:S01]  /*10460*/  FFMA.FTZ R75, R35, R49.reuse, -R54.reuse ;  /* 0x00000031234b7223 */ /* 0x180fe20000010836 */
        /* <DEDUP_REMOVED lines=9> */
[-CC-:B------:R-:W-:Y:S01]  /*10500*/  FFMA.FTZ R77, R33, R49.reuse, -R54.reuse ;  /* 0x00000031214d7223 */ /* 0x180fe20000010836 */
[----:B------:R-:W-:Y:S01]  /*10510*/  MUFU.EX2 R76, R183 ;  /* 0x000000b7004c7308 */ /* 0x000fe20000000800 */
[----:B------:R-:W-:Y:S01]  /*10520*/  FMUL.FTZ R69, R69, R90 ;  /* 0x0000005a45457220 */ /* 0x000fe20000410000 */
[-C--:B------:R-:W-:Y:S01]  /*10530*/  FFMA.FTZ R78, R39, R49.reuse, -R54 ;  /* 0x00000031274e7223 */ /* 0x080fe20000010836 */
[-C--:B------:R-:W-:Y:S01]  /*10540*/  FFMA.FTZ R83, R187, R49.reuse, -R48 ;  /* 0x00000031bb537223 */ /* 0x080fe20000010830 */
[----:B------:R4:W5:Y:S01]  /*10550*/  MUFU.EX2 R73, R32 ;  /* 0x0000002000497308 */ /* 0x0009620000000800 */
[-CC-:B------:R-:W-:Y:S01]  /*10560*/  FFMA.FTZ R74, R179, R49.reuse, -R54.reuse ;  /* 0x00000031b34a7223 */ /* 0x180fe20000010836 */
[C---:B-1----:R-:W-:Y:S03]  /*10570*/  HMMA.16816.F32 R28, R8.reuse, R4, R28 ;  /* 0x00000004081c723c */ /* 0x042fe6000000181c */
[-CC-:B------:R-:W-:Y:S01]  /*10580*/  FFMA.FTZ R80, R125, R49.reuse, -R54.reuse ;  /* 0x000000317d507223 */ /* 0x180fe20000010836 */
[----:B------:R-:W-:Y:S01]  /*10590*/  MUFU.EX2 R72, R72 ;  /* 0x0000004800487308 */ /* 0x000fe20000000800 */
[----:B------:R-:W-:Y:S01]  /*105a0*/  FFMA.FTZ R82, R127, R49, -R54 ;  /* 0x000000317f527223 */ /* 0x000fe20000010836 */
[----:B--2---:R-:W-:Y:S01]  /*105b0*/  F2FP.F16.F32.PACK_AB R39, R56, R81 ;  /* 0x000000513827723e */ /* 0x004fe200000000ff */
[-C--:B------:R-:W-:Y:S01]  /*105c0*/  FFMA.FTZ R79, R167, R49.reuse, -R48 ;  /* 0x00000031a74f7223 */ /* 0x080fe20000010830 */
[----:B------:R-:W1:Y:S01]  /*105d0*/  MUFU.EX2 R75, R75 ;  /* 0x0000004b004b7308 */ /* 0x000e620000000800 */
[-CC-:B------:R-:W-:Y:S01]  /*105e0*/  FFMA.FTZ R125, R121, R49.reuse, -R54.reuse ;  /* 0x00000031797d7223 */ /* 0x180fe20000010836 */
[----:B------:R-:W-:Y:S01]  /*105f0*/  HMMA.16816.F32 R8, R8, R6, R68 ;  /* 0x000000060808723c */ /* 0x000fe20000001844 */
[----:B------:R-:W-:Y:S02]  /*10600*/  LDSM.16.MT88.4 R4, [R0+0x800] ;  /* 0x000800000004783b */ /* 0x000fe40000004200 */
[----:B------:R-:W-:Y:S01]  /*10610*/  FFMA.FTZ R69, R37, R49, -R54 ;  /* 0x0000003125457223 */ /* 0x000fe20000010836 */
[----:B------:R-:W-:Y:S01]  /*10620*/  F2FP.F16.F32.PACK_AB R37, R58, R163 ;  /* 0x000000a33a25723e */ /* 0x000fe200000000ff */
[-CC-:B------:R-:W-:Y:S01]  /*10630*/  FFMA.FTZ R71, R177, R49.reuse, -R48.reuse ;  /* 0x00000031b1477223 */ /* 0x180fe20000010830 */
[----:B----4-:R-:W2:Y:S01]  /*10640*/  LDSM.16.MT88.4 R32, [R97+0x3800] ;  /* 0x003800006120783b */ /* 0x010ea20000004200 */
[----:B-----5:R-:W-:Y:S01]  /*10650*/  F2FP.F16.F32.PACK_AB R36, R73, R76 ;  /* 0x0000004c4924723e */ /* 0x020fe200000000ff */
[----:B------:R-:W-:Y:S01]  /*10660*/  MUFU.EX2 R83, R83 ;  /* 0x0000005300537308 */ /* 0x000fe20000000800 */
[-CC-:B------:R-:W-:Y:S01]  /*10670*/  FFMA.FTZ R70, R165, R49.reuse, -R48.reuse ;  /* 0x00000031a5467223 */ /* 0x180fe20000010830 */
[-C--:B------:R-:W-:Y:S01]  /*10680*/  FFMA.FTZ R127, R131, R49.reuse, -R48 ;  /* 0x00000031837f7223 */ /* 0x080fe20000010830 */
[----:B------:R-:W-:Y:S01]  /*10690*/  FFMA.FTZ R173, R166, R88, R173 ;  /* 0x00000058a6ad7223 */ /* 0x000fe200000100ad */
[----:B------:R-:W4:Y:S01]  /*106a0*/  MUFU.EX2 R60, R60 ;  /* 0x0000003c003c7308 */ /* 0x000f220000000800 */
[----:B-1----:R-:W-:Y:S01]  /*106b0*/  F2FP.F16.F32.PACK_AB R38, R75, R72 ;  /* 0x000000484b26723e */ /* 0x002fe200000000ff */
[----:B------:R-:W-:Y:S01]  /*106c0*/  FFMA.FTZ R175, R168, R90, R175 ;  /* 0x0000005aa8af7223 */ /* 0x000fe200000100af */
[----:B------:R-:W-:Y:S01]  /*106d0*/  FADD.FTZ R86, R86, R173 ;  /* 0x000000ad56567221 */ /* 0x000fe20000010000 */
[----:B------:R-:W-:Y:S01]  /*106e0*/  MUFU.EX2 R2, R2 ;  /* 0x0000000200027308 */ /* 0x000fe20000000800 */
[----:B------:R-:W-:Y:S01]  /*106f0*/  FFMA.FTZ R42, R42, R49, -R54 ;  /* 0x000000312a2a7223 */ /* 0x000fe20000010836 */
[----:B------:R-:W-:Y:S01]  /*10700*/  FADD.FTZ R66, R66, R175 ;  /* 0x000000af42427221 */ /* 0x000fe20000010000 */
[----:B------:R-:W-:Y:S01]  /*10710*/  FADD.FTZ R169, R169, R86 ;  /* 0x00000056a9a97221 */ /* 0x000fe20000010000 */
[----:B------:R-:W-:Y:S01]  /*10720*/  MUFU.EX2 R77, R77 ;  /* 0x0000004d004d7308 */ /* 0x000fe20000000800 */
[----:B------:R-:W-:Y:S05]  /*10730*/  HMMA.16816.F32 R12, R36, R20, R12 ;  /* 0x00000014240c723c */ /* 0x000fea000000180c */
[----:B------:R-:W-:Y:S01]  /*10740*/  FADD.FTZ R171, R171, R66 ;  /* 0x00000042abab7221 */ /* 0x000fe20000010000 */
[----:B------:R-:W-:Y:S01]  /*10750*/  FADD.FTZ R62, R62, R169 ;  /* 0x000000a93e3e7221 */ /* 0x000fe20000010000 */
[----:B------:R-:W1:Y:S01]  /*10760*/  MUFU.EX2 R74, R74 ;  /* 0x0000004a004a7308 */ /* 0x000e620000000800 */
[----:B----4-:R-:W-:Y:S01]  /*10770*/  F2FP.F16.F32.PACK_AB R21, R60, R83 ;  /* 0x000000533c15723e */ /* 0x010fe200000000ff */
[----:B------:R-:W-:-:S02]  /*10780*/  FADD.FTZ R171, R64, R171 ;  /* 0x000000ab40ab7221 */ /* 0x000fc40000010000 */
[----:B------:R4:W-:Y:S01]  /*10790*/  MUFU.EX2 R68, R78 ;  /* 0x0000004e00447308 */ /* 0x0009e20000000800 */
[C---:B------:R-:W-:Y:S03]  /*107a0*/  HMMA.16816.F32 R16, R36.reuse, R22, R16 ;  /* 0x000000162410723c */ /* 0x040fe60000001810 */
[----:B------:R-:W-:Y:S01]  /*107b0*/  FADD.FTZ R163, R163, R62 ;  /* 0x0000003ea3a37221 */ /* 0x000fe20000010000 */
[----:B------:R-:W-:Y:S01]  /*107c0*/  FADD.FTZ R76, R76, R171 ;  /* 0x000000ab4c4c7221 */ /* 0x000fe20000010000 */
[----:B------:R-:W5:Y:S01]  /*107d0*/  MUFU.EX2 R69, R69 ;  /* 0x0000004500457308 */ /* 0x000f620000000800 */
[----:B------:R-:W-:Y:S01]  /*107e0*/  FFMA.FTZ R64, R46, R49, -R54 ;  /* 0x000000312e407223 */ /* 0x000fe20000010836 */
[----:B------:R-:W-:Y:S01]  /*107f0*/  FADD.FTZ R58, R58, R163 ;  /* 0x000000a33a3a7221 */ /* 0x000fe20000010000 */
[----:B------:R-:W-:Y:S01]  /*10800*/  FADD.FTZ R73, R73, R76 ;  /* 0x0000004c49497221 */ /* 0x000fe20000010000 */
[----:B------:R-:W2:Y:S01]  /*10810*/  MUFU.EX2 R71, R71 ;  /* 0x0000004700477308 */ /* 0x000ea20000000800 */
[C---:B---3--:R-:W-:Y:S03]  /*10820*/  HMMA.16816.F32 R28, R36.reuse, R24, R28 ;  /* 0x00000018241c723c */ /* 0x048fe6000000181c */
[----:B-1----:R-:W-:Y:S01]  /*10830*/  F2FP.F16.F32.PACK_AB R20, R74, R77 ;  /* 0x0000004d4a14723e */ /* 0x002fe200000000ff */
[----:B------:R-:W-:Y:S01]  /*10840*/  FADD.FTZ R81, R81, R58 ;  /* 0x0000003a51517221 */ /* 0x000fe20000010000 */
[----:B------:R-:W-:Y:S01]  /*10850*/  MUFU.EX2 R70, R70 ;  /* 0x0000004600467308 */ /* 0x000fe20000000800 */
[----:B------:R-:W-:Y:S01]  /*10860*/  FADD.FTZ R72, R72, R73 ;  /* 0x0000004948487221 */ /* 0x000fe20000010000 */
[-C--:B----4-:R-:W-:Y:S01]  /*10870*/  FFMA.FTZ R78, R135, R49.reuse, -R48 ;  /* 0x00000031874e7223 */ /* 0x090fe20000010830 */
[----:B------:R-:W-:Y:S01]  /*10880*/  FADD.FTZ R56, R56, R81 ;  /* 0x0000005138387221 */ /* 0x000fe20000010000 */
[----:B------:R-:W-:Y:S01]  /*10890*/  MUFU.EX2 R79, R79 ;  /* 0x0000004f004f7308 */ /* 0x000fe20000000800 */
[----:B------:R-:W-:Y:S01]  /*108a0*/  HMMA.16816.F32 R24, R36, R26, R8 ;  /* 0x0000001a2418723c */ /* 0x000fe20000001808 */
[----:B------:R-:W1:Y:S02]  /*108b0*/  LDSM.16.MT88.4 R8, [R97+0x3c00] ;  /* 0x003c00006108783b */ /* 0x000e640000004200 */
[----:B-----5:R-:W-:Y:S01]  /*108c0*/  F2FP.F16.F32.PACK_AB R22, R69, R68 ;  /* 0x000000444516723e */ /* 0x020fe200000000ff */
[----:B------:R-:W-:Y:S01]  /*108d0*/  MUFU.EX2 R78, R78 ;  /* 0x0000004e004e7308 */ /* 0x000fe20000000800 */
[----:B------:R-:W-:Y:S01]  /*108e0*/  FADD.FTZ R72, R75, R72 ;  /* 0x000000484b487221 */ /* 0x000fe20000010000 */
[----:B--2---:R-:W-:Y:S01]  /*108f0*/  F2FP.F16.F32.PACK_AB R23, R71, R2 ;  /* 0x000000024717723e */ /* 0x004fe200000000ff */
[----:B------:R-:W-:Y:S01]  /*10900*/  LDSM.16.MT88.4 R36, [R0+0x1000] ;  /* 0x001000000024783b */ /* 0x000fe20000004200 */
[----:B------:R-:W-:Y:S01]  /*10910*/  MUFU.EX2 R80, R80 ;  /* 0x0000005000507308 */ /* 0x000fe20000000800 */
[----:B------:R-:W-:Y:S01]  /*10920*/  FADD.FTZ R83, R83, R56 ;  /* 0x0000003853537221 */ /* 0x000fe20000010000 */
[----:B------:R-:W-:Y:S01]  /*10930*/  FADD.FTZ R77, R77, R72 ;  /* 0x000000484d4d7221 */ /* 0x000fe20000010000 */
[-CC-:B------:R-:W-:Y:S01]  /*10940*/  FFMA.FTZ R46, R52, R49.reuse, -R54.reuse ;  /* 0x00000031342e7223 */ /* 0x180fe20000010836 */
[----:B------:R-:W2:Y:S01]  /*10950*/  MUFU.EX2 R121, R129 ;  /* 0x0000008100797308 */ /* 0x000ea20000000800 */
[C---:B------:R-:W-:Y:S05]  /*10960*/  HMMA.16816.F32 R12, R20.reuse, R32, R12 ;  /* 0x00000020140c723c */ /* 0x040fea000000180c */
[----:B------:R-:W-:Y:S01]  /*10970*/  FADD.FTZ R83, R60, R83 ;  /* 0x000000533c537221 */ /* 0x000fe20000010000 */
[----:B------:R-:W-:Y:S01]  /*10980*/  FADD.FTZ R77, R74, R77 ;  /* 0x0000004d4a4d7221 */ /* 0x000fe20000010000 */
[----:B------:R-:W-:Y:S01]  /*10990*/  MUFU.EX2 R125, R125 ;  /* 0x0000007d007d7308 */ /* 0x000fe20000000800 */
[-C--:B------:R-:W-:Y:S01]  /*109a0*/  FFMA.FTZ R52, R107, R49.reuse, -R54 ;  /* 0x000000316b347223 */ /* 0x080fe20000010836 */
[----:B------:R-:W-:Y:S01]  /*109b0*/  FADD.FTZ R2, R2, R83 ;  /* 0x0000005302027221 */ /* 0x000fe20000010000 */
[----:B------:R-:W-:Y:S01]  /*109c0*/  FADD.FTZ R68, R68, R77 ;  /* 0x0000004d44447221 */ /* 0x000fe20000010000 */
[----:B------:R-:W3:Y:S01]  /*109d0*/  MUFU.EX2 R82, R82 ;  /* 0x0000005200527308 */ /* 0x000ee20000000800 */
[----:B------:R-:W-:Y:S01]  /*109e0*/  HMMA.16816.F32 R16, R20, R34, R16 ;  /* 0x000000221410723c */ /* 0x000fe20000001810 */
[----:B------:R-:W4:Y:S02]  /*109f0*/  LDSM.16.MT88.4 R32, [R0+0xc00] ;  /* 0x000c00000020783b */ /* 0x000f240000004200 */
[----:B------:R-:W-:Y:S01]  /*10a00*/  FADD.FTZ R71, R71, R2 ;  /* 0x0000000247477221 */ /* 0x000fe20000010000 */
[----:B------:R-:W5:Y:S01]  /*10a10*/  MUFU.EX2 R127, R127 ;  /* 0x0000007f007f7308 */ /* 0x000f620000000800 */
[----:B------:R-:W-:Y:S01]  /*10a20*/  FADD.FTZ R69, R69, R68 ;  /* 0x0000004445457221 */ /* 0x000fe20000010000 */
[----:B------:R-:W-:-:S02]  /*10a30*/  FFMA.FTZ R2, R53, R49, -R48 ;  /* 0x0000003135027223 */ /* 0x000fc40000010830 */
[----:B------:R-:W-:Y:S01]  /*10a40*/  MUFU.EX2 R94, R94 ;  /* 0x0000005e005e7308 */ /* 0x000fe20000000800 */
[C---:B------:R-:W-:Y:S03]  /*10a50*/  HMMA.16816.F32 R28, R20.reuse, R4, R28 ;  /* 0x00000004141c723c */ /* 0x040fe6000000181c */
[----:B------:R-:W-:Y:S04]  /*10a60*/  MUFU.EX2 R117, R123 ;  /* 0x0000007b00757308 */ /* 0x000fe80000000800 */
[----:B------:R-:W-:Y:S01]  /*10a70*/  MUFU.EX2 R98, R98 ;  /* 0x0000006200627308 */ /* 0x000fe20000000800 */
[----:B------:R-:W-:Y:S01]  /*10a80*/  HMMA.16816.F32 R24, R20, R6, R24 ;  /* 0x000000061418723c */ /* 0x000fe20000001818 */
[----:B------:R-:W4:Y:S02]  /*10a90*/  LDSM.16.MT88.4 R4, [R97+0x4000] ;  /* 0x004000006104783b */ /* 0x000f240000004200 */
[----:B--2---:R-:W-:Y:S01]  /*10aa0*/  F2FP.F16.F32.PACK_AB R20, R121, R80 ;  /* 0x000000507914723e */ /* 0x004fe200000000ff */
[----:B------:R-:W-:Y:S01]  /*10ab0*/  MUFU.EX2 R99, R99 ;  /* 0x0000006300637308 */ /* 0x000fe20000000800 */
[----:B------:R-:W-:Y:S01]  /*10ac0*/  F2FP.F16.F32.PACK_AB R21, R79, R70 ;  /* 0x000000464f15723e */ /* 0x000fe200000000ff */
[----:B------:R-:W-:Y:S01]  /*10ad0*/  FADD.FTZ R70, R70, R71 ;  /* 0x0000004746467221 */ /* 0x000fe20000010000 */
[----:B---3--:R-:W-:Y:S01]  /*10ae0*/  F2FP.F16.F32.PACK_AB R22, R82, R125 ;  /* 0x0000007d5216723e */ /* 0x008fe200000000ff */
[----:B------:R-:W2:Y:S01]  /*10af0*/  MUFU.EX2 R102, R102 ;  /* 0x0000006600667308 */ /* 0x000ea20000000800 */
[----:B-----5:R-:W-:Y:S01]  /*10b00*/  F2FP.F16.F32.PACK_AB R23, R127, R78 ;  /* 0x0000004e7f17723e */ /* 0x020fe200000000ff */
[----:B------:R-:W-:Y:S01]  /*10b10*/  FADD.FTZ R80, R80, R69 ;  /* 0x0000004550507221 */ /* 0x000fe20000010000 */
[----:B------:R-:W-:Y:S01]  /*10b20*/  FADD.FTZ R79, R79, R70 ;  /* 0x000000464f4f7221 */ /* 0x000fe20000010000 */
[----:B------:R-:W-:Y:S01]  /*10b30*/  MUFU.EX2 R95, R95 ;  /* 0x0000005f005f7308 */ /* 0x000fe20000000800 */
[----:B------:R-:W-:Y:S01]  /*10b40*/  LDSM.16.MT88.4 R68, [R0+0x1c00] ;  /* 0x001c00000044783b */ /* 0x000fe20000004200 */
[----:B------:R-:W-:-:S02]  /*10b50*/  FADD.FTZ R80, R121, R80 ;  /* 0x0000005079507221 */ /* 0x000fc40000010000 */
[----:B------:R-:W3:Y:S01]  /*10b60*/  MUFU.EX2 R100, R100 ;  /* 0x0000006400647308 */ /* 0x000ee20000000800 */
[C---:B-1----:R-:W-:Y:S03]  /*10b70*/  HMMA.16816.F32 R12, R20.reuse, R8, R12 ;  /* 0x00000008140c723c */ /* 0x042fe6000000180c */
[----:B------:R-:W-:Y:S01]  /*10b80*/  FADD.FTZ R125, R125, R80 ;  /* 0x000000507d7d7221 */ /* 0x000fe20000010000 */
[----:B------:R-:W1:Y:S03]  /*10b90*/  MUFU.EX2 R101, R101 ;  /* 0x0000006500657308 */ /* 0x000e660000000800 */
[----:B------:R-:W-:Y:S01]  /*10ba0*/  FADD.FTZ R82, R82, R125 ;  /* 0x0000007d52527221 */ /* 0x000fe20000010000 */
[----:B------:R-:W-:Y:S01]  /*10bb0*/  MUFU.EX2 R104, R104 ;  /* 0x0000006800687308 */ /* 0x000fe20000000800 */
[C---:B------:R-:W-:Y:S01]  /*10bc0*/  HMMA.16816.F32 R16, R20.reuse, R10, R16 ;  /* 0x0000000a1410723c */ /* 0x040fe20000001810 */
[----:B------:R-:W5:Y:S02]  /*10bd0*/  LDSM.16.MT88.4 R8, [R97+0x4400] ;  /* 0x004400006108783b */ /* 0x000f640000004200 */
[----:B------:R-:W1:Y:S04]  /*10be0*/  MUFU.EX2 R89, R89 ;  /* 0x0000005900597308 */ /* 0x000e680000000800 */
[----:B------:R-:W-:Y:S01]  /*10bf0*/  MUFU.EX2 R44, R111 ;  /* 0x0000006f002c7308 */ /* 0x000fe20000000800 */
[C---:B----4-:R-:W-:Y:S03]  /*10c00*/  HMMA.16816.F32 R28, R20.reuse, R32, R28 ;  /* 0x00000020141c723c */ /* 0x050fe6000000181c */
[----:B------:R-:W-:Y:S04]  /*10c10*/  MUFU.EX2 R106, R106 ;  /* 0x0000006a006a7308 */ /* 0x000fe80000000800 */
[----:B------:R-:W4:Y:S01]  /*10c20*/  MUFU.EX2 R47, R47 ;  /* 0x0000002f002f7308 */ /* 0x000f220000000800 */
[----:B------:R-:W-:Y:S03]  /*10c30*/  HMMA.16816.F32 R24, R20, R34, R24 ;  /* 0x000000221418723c */ /* 0x000fe60000001818 */
[----:B--2---:R-:W-:Y:S01]  /*10c40*/  F2FP.F16.F32.PACK_AB R20, R102, R99 ;  /* 0x000000636614723e */ /* 0x004fe200000000ff */
[----:B------:R-:W-:Y:S01]  /*10c50*/  FADD.FTZ R99, R99, R82 ;  /* 0x0000005263637221 */ /* 0x000fe20000010000 */
[----:B------:R-:W-:Y:S01]  /*10c60*/  F2FP.F16.F32.PACK_AB R21, R117, R94 ;  /* 0x0000005e7515723e */ /* 0x000fe200000000ff */
[----:B------:R-:W-:Y:S01]  /*10c70*/  MUFU.EX2 R63, R63 ;  /* 0x0000003f003f7308 */ /* 0x000fe20000000800 */
[----:B---3--:R-:W-:Y:S01]  /*10c80*/  F2FP.F16.F32.PACK_AB R22, R100, R95 ;  /* 0x0000005f6416723e */ /* 0x008fe200000000ff */
[----:B------:R-:W-:Y:S01]  /*10c90*/  FADD.FTZ R102, R102, R99 ;  /* 0x0000006366667221 */ /* 0x000fe20000010000 */
[----:B-1----:R-:W-:Y:S01]  /*10ca0*/  F2FP.F16.F32.PACK_AB R23, R101, R98 ;  /* 0x000000626517723e */ /* 0x002fe200000000ff */
[----:B------:R-:W1:Y:S01]  /*10cb0*/  MUFU.EX2 R88, R87 ;  /* 0x0000005700587308 */ /* 0x000e620000000800 */
[----:B------:R-:W-:-:S03]  /*10cc0*/  F2FP.F16.F32.PACK_AB R33, R89, R104 ;  /* 0x000000685921723e */ /* 0x000fc600000000ff */
[----:B------:R-:W-:Y:S01]  /*10cd0*/  MUFU.EX2 R46, R46 ;  /* 0x0000002e002e7308 */ /* 0x000fe20000000800 */
[----:B----4-:R-:W-:Y:S01]  /*10ce0*/  F2FP.F16.F32.PACK_AB R32, R47, R106 ;  /* 0x0000006a2f20723e */ /* 0x010fe200000000ff */
[C---:B------:R-:W-:Y:S02]  /*10cf0*/  HMMA.16816.F32 R12, R20.reuse, R4, R12 ;  /* 0x00000004140c723c */ /* 0x040fe4000000180c */
[----:B------:R-:W-:Y:S04]  /*10d00*/  MUFU.EX2 R65, R65 ;  /* 0x0000004100417308 */ /* 0x000fe80000000800 */
[----:B------:R-:W-:Y:S02]  /*10d10*/  MUFU.EX2 R52, R52 ;  /* 0x0000003400347308 */ /* 0x000fe40000000800 */
[C---:B------:R-:W-:Y:S01]  /*10d20*/  HMMA.16816.F32 R16, R20.reuse, R6, R16 ;  /* 0x000000061410723c */ /* 0x040fe20000001810 */
[----:B------:R-:W2:Y:S02]  /*10d30*/  LDSM.16.MT88.4 R4, [R0+0x1400] ;  /* 0x001400000004783b */ /* 0x000ea40000004200 */
[----:B-1----:R-:W-:Y:S01]  /*10d40*/  F2FP.F16.F32.PACK_AB R34, R88, R63 ;  /* 0x0000003f5822723e */ /* 0x002fe200000000ff */
[-CC-:B------:R-:W-:Y:S01]  /*10d50*/  FFMA.FTZ R87, R109, R49.reuse, -R48.reuse ;  /* 0x000000316d577223 */ /* 0x180fe20000010830 */
[----:B------:R-:W-:Y:S03]  /*10d60*/  MUFU.EX2 R2, R2 ;  /* 0x0000000200027308 */ /* 0x000fe60000000800 */
[----:B------:R-:W-:Y:S01]  /*10d70*/  HMMA.16816.F32 R28, R20, R36, R28 ;  /* 0x00000024141c723c */ /* 0x000fe2000000181c */
[----:B------:R-:W1:Y:S02]  /*10d80*/  MUFU.EX2 R37, R103 ;  /* 0x0000006700257308 */ /* 0x000e640000000800 */
[----:B------:R-:W-:-:S02]  /*10d90*/  FFMA.FTZ R36, R113, R49, -R48 ;  /* 0x0000003171247223 */ /* 0x000fc40000010830 */
[----:B------:R-:W-:Y:S03]  /*10da0*/  MUFU.EX2 R87, R87 ;  /* 0x0000005700577308 */ /* 0x000fe60000000800 */
[----:B------:R-:W-:Y:S03]  /*10db0*/  HMMA.16816.F32 R24, R20, R38, R24 ;  /* 0x000000261418723c */ /* 0x000fe60000001818 */
[----:B------:R-:W-:Y:S01]  /*10dc0*/  FFMA.FTZ R38, R143, R49, -R48 ;  /* 0x000000318f267223 */ /* 0x000fe20000010830 */
[----:B------:R-:W-:Y:S01]  /*10dd0*/  MUFU.EX2 R39, R67 ;  /* 0x0000004300277308 */ /* 0x000fe20000000800 */
[----:B------:R-:W3:Y:S03]  /*10de0*/  LDSM.16.MT88.4 R20, [R97+0x4800] ;  /* 0x004800006114783b */ /* 0x000ee60000004200 */
[----:B------:R-:W4:Y:S01]  /*10df0*/  MUFU.EX2 R36, R36 ;  /* 0x0000002400247308 */ /* 0x000f220000000800 */
[----:B-1----:R-:W-:-:S03]  /*10e00*/  F2FP.F16.F32.PACK_AB R35, R37, R44 ;  /* 0x0000002c2523723e */ /* 0x002fc600000000ff */
[----:B------:R-:W1:Y:S04]  /*10e10*/  MUFU.EX2 R38, R38 ;  /* 0x0000002600267308 */ /* 0x000e680000000800 */
[----:B------:R-:W2:Y:S01]  /*10e20*/  MUFU.EX2 R67, R64 ;  /* 0x0000004000437308 */ /* 0x000ea20000000800 */
[----:B-----5:R-:W-:Y:S05]  /*10e30*/  HMMA.16816.F32 R12, R32, R8, R12 ;  /* 0x00000008200c723c */ /* 0x020fea000000180c */
[----:B----4-:R-:W-:-:S03]  /*10e40*/  F2FP.F16.F32.PACK_AB R9, R36, R39 ;  /* 0x000000272409723e */ /* 0x010fc600000000ff */
[C---:B------:R-:W-:Y:S03]  /*10e50*/  HMMA.16816.F32 R16, R32.reuse, R10, R16 ;  /* 0x0000000a2010723c */ /* 0x040fe60000001810 */
[----:B------:R-:W-:Y:S02]  /*10e60*/  F2FP.F16.F32.PACK_AB R10, R52, R65 ;  /* 0x00000041340a723e */ /* 0x000fe400000000ff */
[----:B-1----:R-:W-:Y:S02]  /*10e70*/  F2FP.F16.F32.PACK_AB R11, R87, R38 ;  /* 0x00000026570b723e */ /* 0x002fe400000000ff */
[----:B--2---:R-:W-:Y:S01]  /*10e80*/  F2FP.F16.F32.PACK_AB R8, R46, R67 ;  /* 0x000000432e08723e */ /* 0x004fe200000000ff */
[C---:B------:R-:W-:Y:S08]  /*10e90*/  HMMA.16816.F32 R28, R32.reuse, R4, R28 ;  /* 0x00000004201c723c */ /* 0x040ff0000000181c */
[----:B------:R-:W-:Y:S01]  /*10ea0*/  HMMA.16816.F32 R24, R32, R6, R24 ;  /* 0x000000062018723c */ /* 0x000fe20000001818 */
[----:B------:R1:W2:Y:S02]  /*10eb0*/  LDSM.16.MT88.4 R4, [R0+0x1800] ;  /* 0x001800000004783b */ /* 0x0002a40000004200 */
[----:B------:R-:W-:Y:S01]  /*10ec0*/  FADD.FTZ R32, R78, R79 ;  /* 0x0000004f4e207221 */ /* 0x000fe20000010000 */
[-C--:B------:R-:W-:Y:S01]  /*10ed0*/  FFMA.FTZ R33, R50, R49.reuse, -R54 ;  /* 0x0000003132217223 */ /* 0x080fe20000010836 */
[-C--:B------:R-:W-:Y:S01]  /*10ee0*/  FFMA.FTZ R35, R41, R49.reuse, -R48 ;  /* 0x0000003129237223 */ /* 0x080fe20000010830 */
[----:B------:R-:W4:Y:S01]  /*10ef0*/  LDSM.16.MT88.4 R76, [R97+0x4c00] ;  /* 0x004c0000614c783b */ /* 0x000f220000004200 */
[----:B------:R-:W-:Y:S01]  /*10f00*/  FADD.FTZ R127, R127, R32 ;  /* 0x000000207f7f7221 */ /* 0x000fe20000010000 */
[----:B---3--:R-:W-:Y:S05]  /*10f10*/  HMMA.16816.F32 R12, R8, R20, R12 ;  /* 0x00000014080c723c */ /* 0x008fea000000180c */
[-CC-:B------:R-:W-:Y:S01]  /*10f20*/  FFMA.FTZ R21, R55, R49.reuse, -R48.reuse ;  /* 0x0000003137157223 */ /* 0x180fe20000010830 */
[----:B------:R-:W-:Y:S01]  /*10f30*/  FADD.FTZ R94, R94, R127 ;  /* 0x0000007f5e5e7221 */ /* 0x000fe20000010000 */
[----:B------:R-:W-:Y:S01]  /*10f40*/  FFMA.FTZ R20, R51, R49, -R48 ;  /* 0x0000003133147223 */ /* 0x000fe20000010830 */
[----:B------:R-:W-:Y:S02]  /*10f50*/  MUFU.EX2 R33, R33 ;  /* 0x0000002100217308 */ /* 0x000fe40000000800 */
[----:B------:R-:W-:-:S02]  /*10f60*/  FADD.FTZ R117, R117, R94 ;  /* 0x0000005e75757221 */ /* 0x000fc40000010000 */
[----:B------:R-:W-:Y:S01]  /*10f70*/  MUFU.EX2 R21, R21 ;  /* 0x0000001500157308 */ /* 0x000fe20000000800 */
[----:B------:R-:W-:Y:S03]  /*10f80*/  HMMA.16816.F32 R16, R8, R22, R16 ;  /* 0x000000160810723c */ /* 0x000fe60000001810 */
[----:B------:R-:W-:Y:S01]  /*10f90*/  FADD.FTZ R98, R98, R117 ;  /* 0x0000007562627221 */ /* 0x000fe20000010000 */
[----:B------:R-:W3:Y:S03]  /*10fa0*/  MUFU.EX2 R32, R45 ;  /* 0x0000002d00207308 */ /* 0x000ee60000000800 */
[----:B------:R-:W-:Y:S01]  /*10fb0*/  FADD.FTZ R101, R101, R98 ;  /* 0x0000006265657221 */ /* 0x000fe20000010000 */
[----:B------:R-:W-:Y:S01]  /*10fc0*/  MUFU.EX2 R20, R20 ;  /* 0x0000001400147308 */ /* 0x000fe20000000800 */
[----:B-1----:R-:W-:-:S02]  /*10fd0*/  MOV R0, R3 ;  /* 0x0000000300007202 */ /* 0x002fc40000000f00 */
[----:B------:R-:W-:Y:S01]  /*10fe0*/  FADD.FTZ R104, R104, R101 ;  /* 0x0000006568687221 */ /* 0x000fe20000010000 */
[----:B------:R-:W-:Y:S01]  /*10ff0*/  @P6 MOV R0, R3 ;  /* 0x0000000300006202 */ /* 0x000fe20000000f00 */
[----:B------:R-:W-:Y:S02]  /*11000*/  MUFU.EX2 R22, R43 ;  /* 0x0000002b00167308 */ /* 0x000fe40000000800 */
[----:B------:R-:W-:Y:S02]  /*11010*/  FADD.FTZ R89, R89, R104 ;  /* 0x0000006859597221 */ /* 0x000fe40000010000 */
[----:B------:R-:W1:Y:S02]  /*11020*/  MUFU.EX2 R23, R42 ;  /* 0x0000002a00177308 */ /* 0x000e640000000800 */
[----:B------:R-:W-:Y:S02]  /*11030*/  FADD.FTZ R44, R44, R89 ;  /* 0x000000592c2c7221 */ /* 0x000fe40000010000 */
[----:B------:R-:W5:Y:S02]  /*11040*/  MUFU.EX2 R35, R35 ;  /* 0x0000002300237308 */ /* 0x000f640000000800 */
[----:B------:R-:W-:Y:S01]  /*11050*/  FADD.FTZ R44, R37, R44 ;  /* 0x0000002c252c7221 */ /* 0x000fe20000010000 */
[----:B--2---:R-:W-:Y:S03]  /*11060*/  HMMA.16816.F32 R28, R8, R4, R28 ;  /* 0x00000004081c723c */ /* 0x004fe6000000181c */
[----:B------:R-:W-:Y:S01]  /*11070*/  FADD.FTZ R5, R95, R102 ;  /* 0x000000665f057221 */ /* 0x000fe20000010000 */
[----:B------:R-:W-:Y:S01]  /*11080*/  FADD.FTZ R39, R39, R44 ;  /* 0x0000002c27277221 */ /* 0x000fe20000010000 */
[----:B---3--:R-:W-:-:S02]  /*11090*/  F2FP.F16.F32.PACK_AB R4, R32, R33 ;  /* 0x000000212004723e */ /* 0x008fc400000000ff */
[----:B------:R-:W-:Y:S01]  /*110a0*/  FADD.FTZ R5, R100, R5 ;  /* 0x0000000564057221 */ /* 0x000fe20000010000 */
[----:B------:R-:W-:Y:S01]  /*110b0*/  FADD.FTZ R39, R36, R39 ;  /* 0x0000002724277221 */ /* 0x000fe20000010000 */
[----:B------:R-:W-:Y:S03]  /*110c0*/  HMMA.16816.F32 R24, R8, R6, R24 ;  /* 0x000000060818723c */ /* 0x000fe60000001818 */
[----:B------:R-:W-:Y:S01]  /*110d0*/  FADD.FTZ R106, R106, R5 ;  /* 0x000000056a6a7221 */ /* 0x000fe20000010000 */
[----:B------:R-:W-:Y:S01]  /*110e0*/  FADD.FTZ R38, R38, R39 ;  /* 0x0000002726267221 */ /* 0x000fe20000010000 */
[----:B------:R-:W-:Y:S02]  /*110f0*/  F2FP.F16.F32.PACK_AB R5, R2, R21 ;  /* 0x000000150205723e */ /* 0x000fe400000000ff */
[----:B------:R-:W-:Y:S01]  /*11100*/  FADD.FTZ R106, R47, R106 ;  /* 0x0000006a2f6a7221 */ /* 0x000fe20000010000 */
[----:B------:R-:W-:Y:S01]  /*11110*/  FADD.FTZ R38, R87, R38 ;  /* 0x0000002657267221 */ /* 0x000fe20000010000 */
[----:B-1----:R-:W-:-:S02]  /*11120*/  F2FP.F16.F32.PACK_AB R6, R23, R22 ;  /* 0x000000161706723e */ /* 0x002fc400000000ff */
[----:B------:R-:W-:Y:S01]  /*11130*/  FADD.FTZ R63, R63, R106 ;  /* 0x0000006a3f3f7221 */ /* 0x000fe20000010000 */
[----:B------:R-:W-:Y:S01]  /*11140*/  FADD.FTZ R21, R21, R38 ;  /* 0x0000002615157221 */ /* 0x000fe20000010000 */
[----:B-----5:R-:W-:Y:S02]  /*11150*/  F2FP.F16.F32.PACK_AB R7, R35, R20 ;  /* 0x000000142307723e */ /* 0x020fe400000000ff */
[----:B------:R-:W-:Y:S01]  /*11160*/  FADD.FTZ R88, R88, R63 ;  /* 0x0000003f58587221 */ /* 0x000fe20000010000 */
[----:B------:R-:W-:Y:S01]  /*11170*/  FADD.FTZ R21, R2, R21 ;  /* 0x0000001502157221 */ /* 0x000fe20000010000 */
[-C--:B------:R-:W-:Y:S02]  /*11180*/  MOV R2, R40.reuse ;  /* 0x0000002800027202 */ /* 0x080fe40000000f00 */
[----:B------:R-:W-:Y:S01]  /*11190*/  FADD.FTZ R67, R67, R88 ;  /* 0x0000005843437221 */ /* 0x000fe20000010000 */
[----:B----4-:R-:W-:Y:S05]  /*111a0*/  HMMA.16816.F32 R80, R4, R76, R12 ;  /* 0x0000004c0450723c */ /* 0x010fea000000180c */
[----:B------:R-:W-:Y:S01]  /*111b0*/  FADD.FTZ R20, R20, R21 ;  /* 0x0000001514147221 */ /* 0x000fe20000010000 */
[----:B------:R-:W-:Y:S01]  /*111c0*/  @P6 MOV R2, R40 ;  /* 0x0000002800026202 */ /* 0x000fe20000000f00 */
[----:B------:R-:W-:-:S02]  /*111d0*/  FADD.FTZ R46, R46, R67 ;  /* 0x000000432e2e7221 */ /* 0x000fc40000010000 */
[----:B------:R-:W-:Y:S02]  /*111e0*/  FADD.FTZ R166, R35, R20 ;  /* 0x0000001423a67221 */ /* 0x000fe40000010000 */
[----:B------:R-:W-:Y:S01]  /*111f0*/  FADD.FTZ R65, R65, R46 ;  /* 0x0000002e41417221 */ /* 0x000fe20000010000 */
[----:B------:R-:W-:Y:S03]  /*11200*/  HMMA.16816.F32 R72, R4, R68, R28 ;  /* 0x000000440448723c */ /* 0x000fe6000000181c */
[----:B------:R-:W-:-:S04]  /*11210*/  FADD.FTZ R52, R52, R65 ;  /* 0x0000004134347221 */ /* 0x000fc80000010000 */
[----:B------:R-:W-:Y:S01]  /*11220*/  FADD.FTZ R33, R33, R52 ;  /* 0x0000003421217221 */ /* 0x000fe20000010000 */
[----:B------:R-:W-:Y:S03]  /*11230*/  HMMA.16816.F32 R76, R4, R78, R16 ;  /* 0x0000004e044c723c */ /* 0x000fe60000001810 */
[----:B------:R-:W-:-:S04]  /*11240*/  FADD.FTZ R33, R32, R33 ;  /* 0x0000002120217221 */ /* 0x000fc80000010000 */
[----:B------:R-:W-:Y:S01]  /*11250*/  FADD.FTZ R22, R22, R33 ;  /* 0x0000002116167221 */ /* 0x000fe20000010000 */
[----:B------:R-:W-:Y:S03]  /*11260*/  HMMA.16816.F32 R68, R4, R70, R24 ;  /* 0x000000460444723c */ /* 0x000fe60000001818 */
[----:B------:R-:W-:-:S05]  /*11270*/  FADD.FTZ R168, R23, R22 ;  /* 0x0000001617a87221 */ /* 0x000fca0000010000 */
[----:B------:R-:W-:-:S12]  /*11280*/  @P6 BRA `(.L_x_9532) ;  /* 0x0000000000046947 */ /* 0x000fd80003800000 */
.L_x_9523:
[----:B------:R-:W-:-:S05]  /*11290*/  IADD3 R57, PT, PT, R61, -0x1, RZ ;  /* 0xffffffff3d397810 */ /* 0x000fca0007ffe0ff */
.L_x_9532:
[----:B------:R-:W-:Y:S05]  /*112a0*/  BSYNC B2 ;  /* 0x0000000000027941 */ /* 0x000fea0003800000 */
.L_x_9522:
        /* <DEDUP_REMOVED lines=13> */
.L_x_9540:
        /* <DEDUP_REMOVED lines=78> */
.L_x_9535:
[----:B------:R-:W-:Y:S05]  /*11860*/  BSYNC.RECONVERGENT B0 ;  /* 0x0000000000007941 */ /* 0x000fea0003800200 */
.L_x_9534:
        /* <DEDUP_REMOVED lines=165> */
[C---:B-----5:R-:W-:Y:S03]  /*122c0*/  HMMA.16816.F32 R60, R124.reuse, R88, R60 ;  /* 0x000000587c3c723c */ /* 0x060fe6000000183c */
[-C--:B------:R-:W-:Y:S01]  /*122d0*/  FMUL.FTZ R175, R40, R143.reuse ;  /* 0x0000008f28af7220 */ /* 0x080fe20000410000 */
[-C--:B------:R-:W-:Y:S03]  /*122e0*/  FMUL.FTZ R240, R41, R143.reuse ;  /* 0x0000008f29f07220 */ /* 0x080fe60000410000 */
[----:B------:R5:W1:Y:S01]  /*122f0*/  MUFU.TANH R14, R181 ;  /* 0x000000b5000e7308 */ /* 0x000a620000002400 */
        /* <DEDUP_REMOVED lines=18> */
[-C--:B---3--:R-:W-:Y:S01]  /*12420*/  FMUL.FTZ R171, R59, R143.reuse ;  /* 0x0000008f3bab7220 */ /* 0x088fe20000410000 */
[-C--:B------:R-:W-:Y:S01]  /*12430*/  FMUL.FTZ R63, R64, R143.reuse ;  /* 0x0000008f403f7220 */ /* 0x080fe20000410000 */
[-C--:B------:R-:W-:Y:S03]  /*12440*/  FMUL.FTZ R62, R66, R143.reuse ;  /* 0x0000008f423e7220 */ /* 0x080fe60000410000 */
[----:B------:R-:W3:Y:S01]  /*12450*/  MUFU.TANH R186, R186 ;  /* 0x000000ba00ba7308 */ /* 0x000ee20000002400 */
[-C--:B------:R-:W-:Y:S01]  /*12460*/  FMUL.FTZ R64, R67, R143.reuse ;  /* 0x0000008f43407220 */ /* 0x080fe20000410000 */
[-C--:B----4-:R-:W-:Y:S01]  /*12470*/  FMUL.FTZ R179, R56, R143.reuse ;  /* 0x0000008f38b37220 */ /* 0x090fe20000410000 */
[-C--:B------:R-:W-:Y:S01]  /*12480*/  FMUL.FTZ R187, R57, R143.reuse ;  /* 0x0000008f39bb7220 */ /* 0x080fe20000410000 */
[-C--:B-----5:R-:W-:Y:S01]  /*12490*/  FMUL.FTZ R181, R60, R143.reuse ;  /* 0x0000008f3cb57220 */ /* 0x0a0fe20000410000 */
[----:B------:R-:W-:Y:S05]  /*124a0*/  FMUL.FTZ R65, R65, R143 ;  /* 0x0000008f41417220 */ /* 0x000fea0000410000 */
        /* <DEDUP_REMOVED lines=47> */
[----:B------:R1:W1:Y:S10]  /*127a0*/  MUFU.TANH R46, R61 ;  /* 0x0000003d002e7308 */ /* 0x0002740000002400 */
        /* <DEDUP_REMOVED lines=83> */
.L_x_9539:
[----:B------:R-:W-:Y:S05]  /*12ce0*/  BSYNC.RECONVERGENT B0 ;  /* 0x0000000000007941 */ /* 0x000fea0003800200 */
.L_x_9538:
        /* <DEDUP_REMOVED lines=8> */
[-C--:B------:R-:W-:Y:S02]  /*12d70*/  @!P0 LEA.HI.X R9, R136, R141.reuse, R137, 0x6, P6 ;  /* 0x0000008d88098211 */ /* 0x080fe400030f3489 */
        /* <DEDUP_REMOVED lines=23> */
.L_x_9537:
[----:B------:R-:W-:Y:S05]  /*12ef0*/  BSYNC.RECONVERGENT B1 ;  /* 0x0000000000017941 */ /* 0x000fea0003800200 */
.L_x_9536:
[-C--:B--2---:R-:W-:Y:S01]  /*12f00*/  IABS R3, R164.reuse ;  /* 0x000000a400037213 */ /* 0x084fe20000000000 */
[C---:B------:R-:W-:Y:S01]  /*12f10*/  VIADD R42, R165.reuse, 0xfffffff9 ;  /* 0xfffffff9a52a7836 */ /* 0x040fe20000000000 */
[----:B------:R-:W-:Y:S01]  /*12f20*/  IABS R0, R164 ;  /* 0x000000a400007213 */ /* 0x000fe20000000000 */
[C---:B------:R-:W-:Y:S01]  /*12f30*/  VIADD R28, R165.reuse, 0x10 ;  /* 0x00000010a51c7836 */ /* 0x040fe20000000000 */
[----:B------:R-:W-:Y:S01]  /*12f40*/  I2FP.F32.S32 R3, R3 ;  /* 0x0000000300037245 */ /* 0x000fe20000201400 */
[C---:B------:R-:W-:Y:S01]  /*12f50*/  VIADD R36, R165.reuse, 0x8 ;  /* 0x00000008a5247836 */ /* 0x040fe20000000000 */
[----:B------:R-:W-:Y:S01]  /*12f60*/  I2FP.F32.S32 R0, R0 ;  /* 0x0000000000007245 */ /* 0x000fe20000201400 */
[C---:B------:R-:W-:Y:S01]  /*12f70*/  VIADD R34, R165.reuse, 0x9 ;  /* 0x00000009a5227836 */ /* 0x040fe20000000000 */
[----:B------:R-:W-:Y:S01]  /*12f80*/  LOP3.LUT R134, R134, 0x120, R135, 0xf8, !PT ;  /* 0x0000012086867812 */ /* 0x000fe200078ef887 */
[----:B------:R-:W-:Y:S02]  /*12f90*/  VIADD R32, R165, 0x11 ;  /* 0x00000011a5207836 */ /* 0x000fe40000000000 */
[----:B-1----:R-:W-:Y:S01]  /*12fa0*/  FFMA.FTZ R228, -R159, R3, R228 ;  /* 0x000000039fe47223 */ /* 0x002fe200000101e4 */
        /* <DEDUP_REMOVED lines=17> */
[----:B------:R-:W-:Y:S01]  /*130c0*/  VIADD R66, R165, 0xfffffff8 ;  /* 0xfffffff8a5427836 */ /* 0x000fe20000000000 */
[----:B------:R-:W-:Y:S01]  /*130d0*/  FSEL R117, R177, -INF , P5 ;  /* 0xff800000b1757808 */ /* 0x000fe20002800000 */
[----:B------:R-:W-:Y:S01]  /*130e0*/  VIADD R61, R165, 0xffffffe8 ;  /* 0xffffffe8a53d7836 */ /* 0x000fe20000000000 */
[-C--:B------:R-:W-:Y:S01]  /*130f0*/  ISETP.GE.AND P5, PT, R9, R161.reuse, PT ;  /* 0x000000a10900720c */ /* 0x080fe20003fa6270 */
[----:B------:R-:W-:Y:S01]  /*13100*/  VIADD R50, R165, 0x8 ;  /* 0x00000008a5327836 */ /* 0x000fe20000000000 */
[----:B------:R-:W-:Y:S01]  /*13110*/  FSEL R117, R117, -INF , !P4 ;  /* 0xff80000075757808 */ /* 0x000fe20006000000 */
[C---:B------:R-:W-:Y:S02]  /*13120*/  VIADD R48, R165.reuse, 0x9 ;  /* 0x00000009a5307836 */ /* 0x040fe40000000000 */
[C---:B------:R-:W-:Y:S02]  /*13130*/  VIADD R44, R165.reuse, 0xfffffff8 ;  /* 0xfffffff8a52c7836 */ /* 0x040fe40000000000 */
[C---:B------:R-:W-:Y:S02]  /*13140*/  VIADD R26, R165.reuse, 0x18 ;  /* 0x00000018a51a7836 */ /* 0x040fe40000000000 */
[C---:B------:R-:W-:Y:S02]  /*13150*/  VIADD R24, R165.reuse, 0x19 ;  /* 0x00000019a5187836 */ /* 0x040fe40000000000 */
[C---:B------:R-:W-:Y:S02]  /*13160*/  VIADD R4, R165.reuse, 0xfffffff9 ;  /* 0xfffffff9a5047836 */ /* 0x040fe40000000000 */
[C---:B------:R-:W-:Y:S02]  /*13170*/  VIADD R2, R165.reuse, 0xffffffc0 ;  /* 0xffffffc0a5027836 */ /* 0x040fe40000000000 */
[C---:B------:R-:W-:Y:S01]  /*13180*/  VIADD R90, R165.reuse, 0xffffffe9 ;  /* 0xffffffe9a55a7836 */ /* 0x040fe20000000000 */
[CC--:B------:R-:W-:Y:S01]  /*13190*/  ISETP.GE.AND P6, PT, R4.reuse, R161.reuse, PT ;  /* 0x000000a10400720c */ /* 0x0c0fe20003fc6270 */
[C---:B------:R-:W-:Y:S01]  /*131a0*/  VIADD R89, R165.reuse, 0xfffffff0 ;  /* 0xfffffff0a5597836 */ /* 0x040fe20000000000 */
[----:B------:R-:W-:Y:S01]  /*131b0*/  ISETP.GE.AND P1, PT, R4, R158, PT ;  /* 0x0000009e0400720c */ /* 0x000fe20003f26270 */
[C---:B------:R-:W-:Y:S01]  /*131c0*/  VIADD R4, R165.reuse, 0xffffffc9 ;  /* 0xffffffc9a5047836 */ /* 0x040fe20000000000 */
[----:B------:R-:W-:Y:S01]  /*131d0*/  FSEL R167, R228, -INF , P6 ;  /* 0xff800000e4a77808 */ /* 0x000fe20003000000 */
[----:B------:R-:W-:Y:S01]  /*131e0*/  VIADD R20, R164, 0x18 ;  /* 0x00000018a4147836 */ /* 0x000fe20000000000 */
[-C--:B------:R-:W-:Y:S01]  /*131f0*/  ISETP.GE.AND P0, PT, R2, R161.reuse, PT ;  /* 0x000000a10200720c */ /* 0x080fe20003f06270 */
[----:B------:R-:W-:Y:S01]  /*13200*/  VIADD R92, R165, 0xffffffe8 ;  /* 0xffffffe8a55c7836 */ /* 0x000fe20000000000 */
[----:B------:R-:W-:Y:S01]  /*13210*/  ISETP.GE.AND P6, PT, R11, R161, PT ;  /* 0x000000a10b00720c */ /* 0x000fe20003fc6270 */
[C---:B------:R-:W-:Y:S01]  /*13220*/  VIADD R21, R164.reuse, 0x39 ;  /* 0x00000039a4157836 */ /* 0x040fe20000000000 */
[----:B------:R-:W-:Y:S01]  /*13230*/  IABS R20, R20 ;  /* 0x0000001400147213 */ /* 0x000fe20000000000 */
[C---:B------:R-:W-:Y:S01]  /*13240*/  VIADD R19, R164.reuse, 0x38 ;  /* 0x00000038a4137836 */ /* 0x040fe20000000000 */
[----:B------:R-:W-:Y:S01]  /*13250*/  FSEL R167, R167, -INF , !P1 ;  /* 0xff800000a7a77808 */ /* 0x000fe20004800000 */
[C---:B------:R-:W-:Y:S01]  /*13260*/  VIADD R17, R164.reuse, 0x31 ;  /* 0x00000031a4117836 */ /* 0x040fe20000000000 */
        /* <DEDUP_REMOVED lines=21> */
[C---:B------:R-:W-:Y:S01]  /*133c0*/  FFMA.FTZ R184, -R159.reuse, R19, R184 ;  /* 0x000000139fb87223 */ /* 0x040fe200000101b8 */
[----:B------:R-:W-:Y:S01]  /*133d0*/  I2FP.F32.S32 R3, R3 ;  /* 0x0000000300037245 */ /* 0x000fe20000201400 */
[CC--:B------:R-:W-:Y:S01]  /*133e0*/  FFMA.FTZ R180, -R159.reuse, R0.reuse, R180 ;  /* 0x000000009fb47223 */ /* 0x0c0fe200000101b4 */
[----:B------:R-:W-:Y:S01]  /*133f0*/  FSEL R45, R170, -INF , P0 ;  /* 0xff800000aa2d7808 */ /* 0x000fe20000000000 */
[C---:B------:R-:W-:Y:S01]  /*13400*/  FFMA.FTZ R198, -R159.reuse, R5, R198 ;  /* 0x000000059fc67223 */ /* 0x040fe200000101c6 */
[----:B------:R-:W-:Y:S01]  /*13410*/  FSEL R43, R172, -INF , P6 ;  /* 0xff800000ac2b7808 */ /* 0x000fe20003000000 */
[C---:B------:R-:W-:Y:S01]  /*13420*/  FFMA.FTZ R200, -R159.reuse, R3, R200 ;  /* 0x000000039fc87223 */ /* 0x040fe200000101c8 */
[----:B------:R-:W-:Y:S01]  /*13430*/  FSEL R15, R178, -INF , P5 ;  /* 0xff800000b20f7808 */ /* 0x000fe20002800000 */
[C---:B------:R-:W-:Y:S01]  /*13440*/  FFMA.FTZ R192, -R159.reuse, R0, R192 ;  /* 0x000000009fc07223 */ /* 0x040fe200000101c0 */
[----:B------:R-:W-:Y:S01]  /*13450*/  ISETP.GE.AND P0, PT, R4, R161, PT ;  /* 0x000000a10400720c */ /* 0x000fe20003f06270 */
[C---:B------:R-:W-:Y:S01]  /*13460*/  FFMA.FTZ R186, -R159.reuse, R5, R186 ;  /* 0x000000059fba7223 */ /* 0x040fe200000101ba */
[----:B------:R-:W-:Y:S01]  /*13470*/  ISETP.GE.AND P6, PT, R8, R161, PT ;  /* 0x000000a10800720c */ /* 0x000fe20003fc6270 */
[----:B------:R-:W-:Y:S01]  /*13480*/  FFMA.FTZ R188, -R159, R3, R188 ;  /* 0x000000039fbc7223 */ /* 0x000fe200000101bc */
[----:B------:R-:W-:Y:S01]  /*13490*/  ISETP.GE.AND P5, PT, R7, R161, PT ;  /* 0x000000a10700720c */ /* 0x000fe20003fa6270 */
[C---:B------:R-:W-:Y:S01]  /*134a0*/  VIADD R21, R164.reuse, 0x10 ;  /* 0x00000010a4157836 */ /* 0x040fe20000000000 */
[----:B------:R-:W-:Y:S01]  /*134b0*/  IABS R12, R12 ;  /* 0x0000000c000c7213 */ /* 0x000fe20000000000 */
[----:B------:R-:W-:Y:S01]  /*134c0*/  VIADD R0, R164, 0x20 ;  /* 0x00000020a4007836 */ /* 0x000fe20000000000 */
[----:B------:R-:W-:Y:S01]  /*134d0*/  FSEL R13, R180, -INF , P0 ;  /* 0xff800000b40d7808 */ /* 0x000fe20000000000 */
[----:B------:R-:W-:Y:S01]  /*134e0*/  VIADD R5, R164, 0x19 ;  /* 0x00000019a4057836 */ /* 0x000fe20000000000 */
[----:B------:R-:W-:Y:S01]  /*134f0*/  FSEL R27, R186, -INF , P6 ;  /* 0xff800000ba1b7808 */ /* 0x000fe20003000000 */
[----:B------:R-:W-:Y:S01]  /*13500*/  VIADD R19, R164, 0x9 ;  /* 0x00000009a4137836 */ /* 0x000fe20000000000 */
[----:B------:R-:W-:Y:S01]  /*13510*/  FSEL R25, R188, -INF , P5 ;  /* 0xff800000bc197808 */ /* 0x000fe20002800000 */
[----:B------:R-:W-:Y:S01]  /*13520*/  VIADD R17, R164, 0x8 ;  /* 0x00000008a4117836 */ /* 0x000fe20000000000 */
[----:B------:R-:W-:Y:S01]  /*13530*/  ISETP.GE.AND P0, PT, R2, R160, PT ;  /* 0x000000a00200720c */ /* 0x000fe20003f06270 */
[----:B------:R-:W-:Y:S01]  /*13540*/  VIADD R3, R164, 0x18 ;  /* 0x00000018a4037836 */ /* 0x000fe20000000000 */
[----:B------:R-:W-:Y:S01]  /*13550*/  ISETP.GE.AND P6, PT, R2, R158, PT ;  /* 0x0000009e0200720c */ /* 0x000fe20003fc6270 */
[C---:B------:R-:W-:Y:S01]  /*13560*/  VIADD R95, R164.reuse, 0xffffffe9 ;  /* 0xffffffe9a45f7836 */ /* 0x040fe20000000000 */
[----:B------:R-:W-:Y:S01]  /*13570*/  I2FP.F32.S32 R23, R12 ;  /* 0x0000000c00177245 */ /* 0x000fe20000201400 */
[----:B------:R-:W-:Y:S01]  /*13580*/  VIADD R12, R164, 0xffffffe8 ;  /* 0xffffffe8a40c7836 */ /* 0x000fe20000000000 */
[----:B------:R-:W-:Y:S01]  /*13590*/  ISETP.GE.AND P5, PT, R2, R153, PT ;  /* 0x000000990200720c */ /* 0x000fe20003fa6270 */
[C---:B------:R-:W-:Y:S01]  /*135a0*/  VIADD R2, R164.reuse, 0x11 ;  /* 0x00000011a4027836 */ /* 0x040fe20000000000 */
[----:B------:R-:W-:Y:S01]  /*135b0*/  IABS R16, R16 ;  /* 0x0000001000107213 */ /* 0x000fe20000000000 */
[C---:B------:R-:W-:Y:S01]  /*135c0*/  FFMA.FTZ R176, -R159.reuse, R23, R176 ;  /* 0x000000179fb07223 */ /* 0x040fe200000101b0 */
[----:B------:R-:W-:Y:S01]  /*135d0*/  IABS R17, R17 ;  /* 0x0000001100117213 */ /* 0x000fe20000000000 */
[----:B------:R-:W-:Y:S01]  /*135e0*/  VIADD R49, R164, 0xffffffd0 ;  /* 0xffffffd0a4317836 */ /* 0x000fe20000000000 */
[----:B------:R-:W-:Y:S01]  /*135f0*/  I2FP.F32.S32 R16, R16 ;  /* 0x0000001000107245 */ /* 0x000fe20000201400 */
[----:B------:R-:W-:Y:S01]  /*13600*/  VIADD R162, R162, 0xffffff80 ;  /* 0xffffff80a2a27836 */ /* 0x000fe20000000000 */
[----:B------:R-:W-:Y:S01]  /*13610*/  IABS R23, R2 ;  /* 0x0000000200177213 */ /* 0x000fe20000000000 */
[----:B------:R-:W-:Y:S01]  /*13620*/  VIADD R2, R164, 0x21 ;  /* 0x00000021a4027836 */ /* 0x000fe20000000000 */
[----:B------:R-:W-:Y:S01]  /*13630*/  I2FP.F32.S32 R17, R17 ;  /* 0x0000001100117245 */ /* 0x000fe20000201400 */
[----:B------:R-:W-:Y:S01]  /*13640*/  FFMA.FTZ R174, -R159, R16, R174 ;  /* 0x000000109fae7223 */ /* 0x000fe200000101ae */
[----:B------:R-:W-:Y:S01]  /*13650*/  IABS R0, R0 ;  /* 0x0000000000007213 */ /* 0x000fe20000000000 */
[----:B------:R-:W-:Y:S01]  /*13660*/  VIADD R16, R165, 0x21 ;  /* 0x00000021a5107836 */ /* 0x000fe20000000000 */
[----:B------:R-:W-:Y:S01]  /*13670*/  IABS R2, R2 ;  /* 0x0000000200027213 */ /* 0x000fe20000000000 */
[----:B------:R-:W-:Y:S01]  /*13680*/  FFMA.FTZ R220, -R159, R17, R220 ;  /* 0x000000119fdc7223 */ /* 0x000fe200000101dc */
[----:B------:R-:W-:Y:S01]  /*13690*/  FSEL R174, R174, -INF , P0 ;  /* 0xff800000aeae7808 */ /* 0x000fe20000000000 */
[C---:B------:R-:W-:Y:S01]  /*136a0*/  VIADD R17, R164.reuse, 0x1 ;  /* 0x00000001a4117836 */ /* 0x040fe20000000000 */
[----:B------:R-:W-:Y:S02]  /*136b0*/  I2FP.F32.S32 R2, R2 ;  /* 0x0000000200027245 */ /* 0x000fe40000201400 */
[----:B------:R-:W-:Y:S02]  /*136c0*/  ISETP.GE.AND P0, PT, R11, R160, PT ;  /* 0x000000a00b00720c */ /* 0x000fe40003f06270 */
        /* <DEDUP_REMOVED lines=8> */
[----:B------:R-:W-:Y:S01]  /*13750*/  ISETP.GE.AND P0, PT, R41, R161, PT ;  /* 0x000000a12900720c */ /* 0x000fe20003f06270 */
[C---:B------:R-:W-:Y:S01]  /*13760*/  FFMA.FTZ R226, -R159.reuse, R17, R226 ;  /* 0x000000119fe27223 */ /* 0x040fe200000101e2 */
[----:B------:R-:W-:Y:S01]  /*13770*/  I2FP.F32.S32 R29, R20 ;  /* 0x00000014001d7245 */ /* 0x000fe20000201400 */
[----:B------:R-:W-:Y:S01]  /*13780*/  FFMA.FTZ R208, -R159, R0, R208 ;  /* 0x000000009fd07223 */ /* 0x000fe200000101d0 */
[----:B------:R-:W-:Y:S01]  /*13790*/  FSEL R194, R194, -INF , P0 ;  /* 0xff800000c2c27808 */ /* 0x000fe20000000000 */
[C---:B------:R-:W-:Y:S01]  /*137a0*/  VIADD R17, R164.reuse, 0xfffffff9 ;  /* 0xfffffff9a4117836 */ /* 0x040fe20000000000 */
[----:B------:R-:W-:Y:S01]  /*137b0*/  ISETP.GE.AND P0, PT, R39, R161, PT ;  /* 0x000000a12700720c */ /* 0x000fe20003f06270 */
[----:B------:R-:W-:Y:S01]  /*137c0*/  FFMA.FTZ R204, -R159, R29, R204 ;  /* 0x0000001d9fcc7223 */ /* 0x000fe200000101cc */
[----:B------:R-:W-:Y:S01]  /*137d0*/  IABS R5, R5 ;  /* 0x0000000500057213 */ /* 0x000fe20000000000 */
[----:B------:R-:W-:Y:S01]  /*137e0*/  VIADD R20, R164, 0xffffffc0 ;  /* 0xffffffc0a4147836 */ /* 0x000fe20000000000 */
[----:B------:R-:W-:Y:S01]  /*137f0*/  FSEL R35, R196, -INF , P0 ;  /* 0xff800000c4237808 */ /* 0x000fe20000000000 */
[----:B------:R-:W-:Y:S01]  /*13800*/  VIADD R0, R164, 0xfffffff1 ;  /* 0xfffffff1a4007836 */ /* 0x000fe20000000000 */
[----:B------:R-:W-:Y:S02]  /*13810*/  IABS R17, R17 ;  /* 0x0000001100117213 */ /* 0x000fe40000000000 */
[-C--:B------:R-:W-:Y:S02]  /*13820*/  ISETP.GE.AND P0, PT, R9, R160.reuse, PT ;  /* 0x000000a00900720c */ /* 0x080fe40003f06270 */
[----:B------:R-:W-:Y:S02]  /*13830*/  IABS R3, R3 ;  /* 0x0000000300037213 */ /* 0x000fe40000000000 */
        /* <DEDUP_REMOVED lines=8> */
[----:B------:R-:W-:Y:S01]  /*138c0*/  I2FP.F32.S32 R3, R3 ;  /* 0x0000000300037245 */ /* 0x000fe20000201400 */
[----:B------:R-:W-:Y:S01]  /*138d0*/  VIADD R17, R165, 0xffffffe1 ;  /* 0xffffffe1a5117836 */ /* 0x000fe20000000000 */
[----:B------:R-:W-:Y:S01]  /*138e0*/  IABS R19, R19 ;  /* 0x0000001300137213 */ /* 0x000fe20000000000 */
[C---:B------:R-:W-:Y:S01]  /*138f0*/  FFMA.FTZ R214, -R159.reuse, R5, R214 ;  /* 0x000000059fd67223 */ /* 0x040fe200000101d6 */
[----:B------:R-:W-:Y:S01]  /*13900*/  FSEL R23, R184, -INF , P0 ;  /* 0xff800000b8177808 */ /* 0x000fe20000000000 */
[----:B------:R-:W-:Y:S01]  /*13910*/  FFMA.FTZ R216, -R159, R3, R216 ;  /* 0x000000039fd87223 */ /* 0x000fe200000101d8 */
[----:B------:R-:W-:Y:S01]  /*13920*/  ISETP.GE.AND P0, PT, R33, R161, PT ;  /* 0x000000a12100720c */ /* 0x000fe20003f06270 */
[C---:B------:R-:W-:Y:S01]  /*13930*/  VIADD R5, R164.reuse, 0x11 ;  /* 0x00000011a4057836 */ /* 0x040fe20000000000 */
[----:B------:R-:W-:Y:S01]  /*13940*/  I2FP.F32.S32 R19, R19 ;  /* 0x0000001300137245 */ /* 0x000fe20000201400 */
[----:B------:R-:W-:Y:S01]  /*13950*/  VIADD R3, R164, 0x10 ;  /* 0x00000010a4037836 */ /* 0x000fe20000000000 */
[----:B------:R-:W-:Y:S02]  /*13960*/  FSEL R37, R202, -INF , P0 ;  /* 0xff800000ca257808 */ /* 0x000fe40000000000 */
[----:B------:R-:W-:Y:S01]  /*13970*/  ISETP.GE.AND P0, PT, R17, R161, PT ;  /* 0x000000a11100720c */ /* 0x000fe20003f06270 */
[C---:B------:R-:W-:Y:S01]  /*13980*/  FFMA.FTZ R218, -R159.reuse, R19, R218 ;  /* 0x000000139fda7223 */ /* 0x040fe200000101da */
[----:B------:R-:W-:Y:S02]  /*13990*/  IABS R3, R3 ;  /* 0x0000000300037213 */ /* 0x000fe40000000000 */
[----:B------:R-:W-:Y:S02]  /*139a0*/  FSEL R19, R204, -INF , P0 ;  /* 0xff800000cc137808 */ /* 0x000fe40000000000 */
[-C--:B------:R-:W-:Y:S02]  /*139b0*/  ISETP.GE.AND P0, PT, R8, R160.reuse, PT ;  /* 0x000000a00800720c */ /* 0x080fe40003f06270 */
[----:B------:R-:W-:Y:S02]  /*139c0*/  I2FP.F32.S32 R3, R3 ;  /* 0x0000000300037245 */ /* 0x000fe40000201400 */
[----:B------:R-:W-:Y:S02]  /*139d0*/  FSEL R190, R190, -INF , P0 ;  /* 0xff800000bebe7808 */ /* 0x000fe40000000000 */
[----:B------:R-:W-:Y:S01]  /*139e0*/  IABS R21, R21 ;  /* 0x0000001500157213 */ /* 0x000fe20000000000 */
[----:B------:R-:W-:Y:S01]  /*139f0*/  FFMA.FTZ R224, -R159, R3, R224 ;  /* 0x000000039fe07223 */ /* 0x000fe200000101e0 */
[-C--:B------:R-:W-:Y:S01]  /*13a00*/  ISETP.GE.AND P0, PT, R7, R160.reuse, PT ;  /* 0x000000a00700720c */ /* 0x080fe20003f06270 */
        /* <DEDUP_REMOVED lines=9> */
[----:B------:R-:W-:Y:S02]  /*13aa0*/  FSEL R212, R212, -INF , P0 ;  /* 0xff800000d4d47808 */ /* 0x000fe40000000000 */
        /* <DEDUP_REMOVED lines=10> */
[----:B------:R-:W-:Y:S02]  /*13b50*/  I2FP.F32.S32 R0, R0 ;  /* 0x0000000000007245 */ /* 0x000fe40000201400 */
[----:B------:R-:W-:Y:S01]  /*13b60*/  FSEL R177, R218, -INF , P0 ;  /* 0xff800000dab17808 */ /* 0x000fe20000000000 */
[C---:B------:R-:W-:Y:S01]  /*13b70*/  FFMA.FTZ R244, -R159.reuse, R3, R244 ;  /* 0x000000039ff47223 */ /* 0x040fe200000101f4 */
[----:B------:R-:W-:Y:S01]  /*13b80*/  ISETP.GE.AND P0, PT, R88, R161, PT ;  /* 0x000000a15800720c */ /* 0x000fe20003f06270 */
[----:B------:R-:W-:Y:S01]  /*13b90*/  VIADD R3, R164, 0xfffffff0 ;  /* 0xfffffff0a4037836 */ /* 0x000fe20000000000 */
[----:B------:R-:W-:Y:S01]  /*13ba0*/  IABS R95, R95 ;  /* 0x0000005f005f7213 */ /* 0x000fe20000000000 */
[----:B------:R-:W-:Y:S01]  /*13bb0*/  FFMA.FTZ R115, -R159, R0, R175 ;  /* 0x000000009f737223 */ /* 0x000fe200000101af */
[----:B------:R-:W-:Y:S01]  /*13bc0*/  FSEL R175, R220, -INF , P0 ;  /* 0xff800000dcaf7808 */ /* 0x000fe20000000000 */
[----:B------:R-:W-:Y:S01]  /*13bd0*/  VIADD R0, R164, 0xfffffff0 ;  /* 0xfffffff0a4007836 */ /* 0x000fe20000000000 */
[-C--:B------:R-:W-:Y:S02]  /*13be0*/  ISETP.GE.AND P0, PT, R33, R160.reuse, PT ;  /* 0x000000a02100720c */ /* 0x080fe40003f06270 */
        /* <DEDUP_REMOVED lines=8> */
[C---:B------:R-:W-:Y:S01]  /*13c70*/  FFMA.FTZ R246, -R159.reuse, R95, R246 ;  /* 0x0000005f9ff67223 */ /* 0x040fe200000101f6 */
[----:B------:R-:W-:Y:S01]  /*13c80*/  IABS R2, R2 ;  /* 0x0000000200027213 */ /* 0x000fe20000000000 */
[----:B------:R-:W2:Y:S01]  /*13c90*/  LD.E R3, desc[UR4][R84.64+0xdc] ;  /* 0x0000dc0454037980 */ /* 0x000ea2000c101900 */
[----:B------:R-:W-:Y:S01]  /*13ca0*/  IABS R5, R5 ;  /* 0x0000000500057213 */ /* 0x000fe20000000000 */
[----:B------:R-:W-:Y:S01]  /*13cb0*/  FFMA.FTZ R95, -R159, R95, R173 ;  /* 0x0000005f9f5f7223 */ /* 0x000fe200000101ad */
        /* <DEDUP_REMOVED lines=11> */
[----:B------:R-:W-:Y:S02]  /*13d70*/  FSEL R121, R236, -INF , P0 ;  /* 0xff800000ec797808 */ /* 0x000fe40000000000 */
[----:B------:R-:W-:Y:S01]  /*13d80*/  ISETP.GE.AND P0, PT, R165, R161, PT ;  /* 0x000000a1a500720c */ /* 0x000fe20003f06270 */
[C---:B------:R-:W-:Y:S01]  /*13d90*/  FFMA.FTZ R222, -R159.reuse, R5, R222 ;  /* 0x000000059fde7223 */ /* 0x040fe200000101de */
        /* <DEDUP_REMOVED lines=16> */
[----:B------:R-:W-:Y:S01]  /*13ea0*/  IABS R2, R2 ;  /* 0x0000000200027213 */ /* 0x000fe20000000000 */
[----:B------:R-:W-:Y:S01]  /*13eb0*/  FFMA.FTZ R230, -R159, R5, R230 ;  /* 0x000000059fe67223 */ /* 0x000fe200000101e6 */
[-C--:B------:R-:W-:Y:S01]  /*13ec0*/  ISETP.GE.AND P0, PT, R48, R161.reuse, PT ;  /* 0x000000a13000720c */ /* 0x080fe20003f06270 */
[----:B------:R-:W-:Y:S01]  /*13ed0*/  VIADD R0, R164, 0xfffffff1 ;  /* 0xfffffff1a4007836 */ /* 0x000fe20000000000 */
[----:B------:R-:W-:Y:S01]  /*13ee0*/  I2FP.F32.S32 R2, R2 ;  /* 0x0000000200027245 */ /* 0x000fe20000201400 */
[----:B------:R-:W-:Y:S01]  /*13ef0*/  VIADD R5, R165, 0x31 ;  /* 0x00000031a5057836 */ /* 0x000fe20000000000 */
[----:B------:R-:W-:Y:S02]  /*13f00*/  FSEL R113, R240, -INF , P0 ;  /* 0xff800000f0717808 */ /* 0x000fe40000000000 */
[----:B------:R-:W-:Y:S01]  /*13f10*/  ISETP.GE.AND P0, PT, R44, R160, PT ;  /* 0x000000a02c00720c */ /* 0x000fe20003f06270 */
[C---:B------:R-:W-:Y:S01]  /*13f20*/  FFMA.FTZ R238, -R159.reuse, R2, R238 ;  /* 0x000000029fee7223 */ /* 0x040fe200000101ee */
[----:B------:R-:W-:Y:S01]  /*13f30*/  IABS R0, R0 ;  /* 0x0000000000007213 */ /* 0x000fe20000000000 */
[----:B------:R-:W-:Y:S01]  /*13f40*/  VIADD R2, R164, 0xffffffe1 ;  /* 0xffffffe1a4027836 */ /* 0x000fe20000000000 */
[----:B------:R-:W-:Y:S02]  /*13f50*/  FSEL R143, R230, -INF , P0 ;  /* 0xff800000e68f7808 */ /* 0x000fe40000000000 */
[----:B------:R-:W-:Y:S02]  /*13f60*/  IABS R12, R12 ;  /* 0x0000000c000c7213 */ /* 0x000fe40000000000 */
[----:B------:R-:W-:Y:S02]  /*13f70*/  ISETP.GE.AND P0, PT, R42, R160, PT ;  /* 0x000000a02a00720c */ /* 0x000fe40003f06270 */
[----:B------:R-:W-:Y:S02]  /*13f80*/  I2FP.F32.S32 R0, R0 ;  /* 0x0000000000007245 */ /* 0x000fe40000201400 */
[----:B------:R-:W-:Y:S02]  /*13f90*/  I2FP.F32.S32 R12, R12 ;  /* 0x0000000c000c7245 */ /* 0x000fe40000201400 */
[----:B------:R-:W-:Y:S01]  /*13fa0*/  FSEL R131, R232, -INF , P0 ;  /* 0xff800000e8837808 */ /* 0x000fe20000000000 */
[C---:B------:R-:W-:Y:S01]  /*13fb0*/  FFMA.FTZ R250, -R159.reuse, R0, R250 ;  /* 0x000000009ffa7223 */ /* 0x040fe200000101fa */
[----:B------:R-:W-:Y:S01]  /*13fc0*/  IABS R2, R2 ;  /* 0x0000000200027213 */ /* 0x000fe20000000000 */
[C---:B------:R-:W-:Y:S01]  /*13fd0*/  FFMA.FTZ R248, -R159.reuse, R12, R248 ;  /* 0x0000000c9ff87223 */ /* 0x040fe200000101f8 */
[-C--:B------:R-:W-:Y:S01]  /*13fe0*/  ISETP.GE.AND P0, PT, R28, R161.reuse, PT ;  /* 0x000000a11c00720c */ /* 0x080fe20003f06270 */
[----:B------:R-:W-:Y:S01]  /*13ff0*/  VIADD R0, R164, 0xffffffe0 ;  /* 0xffffffe0a4007836 */ /* 0x000fe20000000000 */
[----:B------:R-:W-:Y:S01]  /*14000*/  I2FP.F32.S32 R2, R2 ;  /* 0x0000000200027245 */ /* 0x000fe20000201400 */
[----:B------:R-:W-:Y:S01]  /*14010*/  FFMA.FTZ R183, -R159, R12, R183 ;  /* 0x0000000c9fb77223 */ /* 0x000fe200000101b7 */
[----:B------:R-:W-:Y:S01]  /*14020*/  FSEL R107, R246, -INF , P0 ;  /* 0xff800000f66b7808 */ /* 0x000fe20000000000 */
[----:B------:R-:W-:Y:S01]  /*14030*/  VIADD R12, R165, 0x28 ;  /* 0x00000028a50c7836 */ /* 0x000fe20000000000 */
[-C--:B------:R-:W-:Y:S01]  /*14040*/  ISETP.GE.AND P0, PT, R40, R161.reuse, PT ;  /* 0x000000a12800720c */ /* 0x080fe20003f06270 */
[C---:B------:R-:W-:Y:S01]  /*14050*/  FFMA.FTZ R6, -R159.reuse, R2, R6 ;  /* 0x000000029f067223 */ /* 0x040fe20000010106 */
[----:B------:R-:W-:Y:S01]  /*14060*/  IABS R0, R0 ;  /* 0x0000000000007213 */ /* 0x000fe20000000000 */
[----:B------:R-:W-:Y:S01]  /*14070*/  FFMA.FTZ R193, -R159, R2, R193 ;  /* 0x000000029fc17223 */ /* 0x000fe200000101c1 */
[----:B------:R-:W-:Y:S01]  /*14080*/  FSEL R105, R248, -INF , P0 ;  /* 0xff800000f8697808 */ /* 0x000fe20000000000 */
[----:B------:R-:W-:Y:S01]  /*14090*/  VIADD R2, R164, 0xffffffc1 ;  /* 0xffffffc1a4027836 */ /* 0x000fe20000000000 */
[----:B------:R-:W-:Y:S02]  /*140a0*/  ISETP.GE.AND P0, PT, R165, R160, PT ;  /* 0x000000a0a500720c */ /* 0x000fe40003f06270 */
[----:B------:R-:W-:Y:S02]  /*140b0*/  I2FP.F32.S32 R0, R0 ;  /* 0x0000000000007245 */ /* 0x000fe40000201400 */
[----:B------:R-:W-:Y:S02]  /*140c0*/  FSEL R119, R238, -INF , P0 ;  /* 0xff800000ee777808 */ /* 0x000fe40000000000 */
[----:B------:R-:W-:Y:S01]  /*140d0*/  IABS R2, R2 ;  /* 0x0000000200027213 */ /* 0x000fe20000000000 */
[CC--:B------:R-:W-:Y:S01]  /*140e0*/  FFMA.FTZ R10, -R159.reuse, R0.reuse, R10 ;  /* 0x000000009f0a7223 */ /* 0x0c0fe2000001010a */
[-C--:B------:R-:W-:Y:S01]  /*140f0*/  ISETP.GE.AND P0, PT, R26, R161.reuse, PT ;  /* 0x000000a11a00720c */ /* 0x080fe20003f06270 */
[----:B------:R-:W-:Y:S01]  /*14100*/  FFMA.FTZ R191, -R159, R0, R191 ;  /* 0x000000009fbf7223 */ /* 0x000fe200000101bf */
[----:B------:R-:W-:Y:S01]  /*14110*/  I2FP.F32.S32 R2, R2 ;  /* 0x0000000200027245 */ /* 0x000fe20000201400 */
[----:B------:R-:W-:Y:S01]  /*14120*/  VIADD R0, R164, 0xffffffd9 ;  /* 0xffffffd9a4007836 */ /* 0x000fe20000000000 */
[----:B------:R-:W-:Y:S01]  /*14130*/  FSEL R99, R6, -INF , P0 ;  /* 0xff80000006637808 */ /* 0x000fe20000000000 */
[----:B------:R-:W-:Y:S01]  /*14140*/  VIADD R6, R165, 0x30 ;  /* 0x00000030a5067836 */ /* 0x000fe20000000000 */
[----:B------:R-:W-:Y:S01]  /*14150*/  IABS R20, R20 ;  /* 0x0000001400147213 */ /* 0x000fe20000000000 */
[----:B------:R-:W-:Y:S01]  /*14160*/  FFMA.FTZ R47, -R159, R2, R63 ;  /* 0x000000029f2f7223 */ /* 0x000fe2000001013f */
[-C--:B------:R-:W-:Y:S01]  /*14170*/  ISETP.GE.AND P0, PT, R24, R161.reuse, PT ;  /* 0x000000a11800720c */ /* 0x080fe20003f06270 */
[----:B------:R-:W-:Y:S01]  /*14180*/  VIADD R2, R164, 0xffffffd8 ;  /* 0xffffffd8a4027836 */ /* 0x000fe20000000000 */
[----:B------:R-:W-:Y:S02]  /*14190*/  IABS R0, R0 ;  /* 0x0000000000007213 */ /* 0x000fe40000000000 */
        /* <DEDUP_REMOVED lines=8> */
[----:B------:R-:W-:Y:S01]  /*14220*/  IABS R2, R2 ;  /* 0x0000000200027213 */ /* 0x000fe20000000000 */
[C---:B------:R-:W-:Y:S01]  /*14230*/  FFMA.FTZ R169, -R159.reuse, R0, R169 ;  /* 0x000000009fa97223 */ /* 0x040fe200000101a9 */
[----:B------:R-:W-:Y:S01]  /*14240*/  ISETP.GE.AND P0, PT, R34, R160, PT ;  /* 0x000000a02200720c */ /* 0x000fe20003f06270 */
[C---:B------:R-:W-:Y:S01]  /*14250*/  FFMA.FTZ R185, -R159.reuse, R0, R185 ;  /* 0x000000009fb97223 */ /* 0x040fe200000101b9 */
[----:B------:R-:W-:Y:S01]  /*14260*/  I2FP.F32.S32 R2, R2 ;  /* 0x0000000200027245 */ /* 0x000fe20000201400 */
[----:B------:R-:W-:Y:S01]  /*14270*/  VIADD R0, R164, 0xffffffd1 ;  /* 0xffffffd1a4007836 */ /* 0x000fe20000000000 */
[----:B------:R-:W-:Y:S02]  /*14280*/  FSEL R109, R244, -INF , P0 ;  /* 0xff800000f46d7808 */ /* 0x000fe40000000000 */
        /* <DEDUP_REMOVED lines=9> */
[----:B------:R-:W-:Y:S01]  /*14320*/  ISETP.GE.AND P0, PT, R28, R160, PT ;  /* 0x000000a01c00720c */ /* 0x000fe20003f06270 */
[C---:B------:R-:W-:Y:S01]  /*14330*/  FFMA.FTZ R30, -R159.reuse, R0, R30 ;  /* 0x000000009f1e7223 */ /* 0x040fe2000001011e */
[----:B------:R-:W-:Y:S01]  /*14340*/  IABS R2, R2 ;  /* 0x0000000200027213 */ /* 0x000fe20000000000 */
[C---:B------:R-:W-:Y:S01]  /*14350*/  FFMA.FTZ R189, -R159.reuse, R0, R189 ;  /* 0x000000009fbd7223 */ /* 0x040fe200000101bd */
[----:B------:R-:W-:Y:S01]  /*14360*/  FSEL R103, R250, -INF , P0 ;  /* 0xff800000fa677808 */ /* 0x000fe20000000000 */
[C---:B------:R-:W-:Y:S01]  /*14370*/  VIADD R0, R164.reuse, 0xffffffc9 ;  /* 0xffffffc9a4007836 */ /* 0x040fe20000000000 */
[----:B------:R-:W-:Y:S01]  /*14380*/  IABS R49, R49 ;  /* 0x0000003100317213 */ /* 0x000fe20000000000 */
[----:B------:R-:W-:Y:S01]  /*14390*/  VIADD R164, R164, 0x80 ;  /* 0x00000080a4a47836 */ /* 0x000fe20000000000 */
[----:B------:R-:W-:Y:S02]  /*143a0*/  ISETP.GE.AND P0, PT, R32, R160, PT ;  /* 0x000000a02000720c */ /* 0x000fe40003f06270 */
[----:B------:R-:W-:Y:S02]  /*143b0*/  I2FP.F32.S32 R2, R2 ;  /* 0x0000000200027245 */ /* 0x000fe40000201400 */
[----:B------:R-:W-:Y:S02]  /*143c0*/  IABS R0, R0 ;  /* 0x0000000000007213 */ /* 0x000fe40000000000 */
[----:B------:R-:W-:Y:S01]  /*143d0*/  I2FP.F32.S32 R49, R49 ;  /* 0x0000003100317245 */ /* 0x000fe20000201400 */
[CC--:B------:R-:W-:Y:S01]  /*143e0*/  FFMA.FTZ R38, -R159.reuse, R2.reuse, R38 ;  /* 0x000000029f267223 */ /* 0x0c0fe20000010126 */
[----:B------:R-:W-:Y:S01]  /*143f0*/  FSEL R101, R252, -INF , P0 ;  /* 0xff800000fc657808 */ /* 0x000fe20000000000 */
[----:B------:R-:W-:Y:S01]  /*14400*/  FFMA.FTZ R64, -R159, R2, R64 ;  /* 0x000000029f407223 */ /* 0x000fe20000010140 */
[----:B------:R-:W-:Y:S01]  /*14410*/  ISETP.GE.AND P0, PT, R12, R161, PT ;  /* 0x000000a10c00720c */ /* 0x000fe20003f06270 */
[----:B------:R-:W-:Y:S01]  /*14420*/  VIADD R2, R165, 0x39 ;  /* 0x00000039a5027836 */ /* 0x000fe20000000000 */
[----:B------:R-:W-:Y:S01]  /*14430*/  I2FP.F32.S32 R0, R0 ;  /* 0x0000000000007245 */ /* 0x000fe20000201400 */
[----:B------:R-:W-:Y:S01]  /*14440*/  FFMA.FTZ R18, -R159, R49, R18 ;  /* 0x000000319f127223 */ /* 0x000fe20000010112 */
[----:B------:R-:W-:Y:S01]  /*14450*/  ISETP.GE.AND P1, PT, R5, R161, PT ;  /* 0x000000a10500720c */ /* 0x000fe20003f26270 */
[C---:B------:R-:W-:Y:S01]  /*14460*/  FFMA.FTZ R49, -R159.reuse, R49, R46 ;  /* 0x000000319f317223 */ /* 0x040fe2000001012e */
[----:B------:R-:W-:Y:S01]  /*14470*/  FSEL R63, R30, -INF , P0 ;  /* 0xff8000001e3f7808 */ /* 0x000fe20000000000 */
[CC--:B------:R-:W-:Y:S01]  /*14480*/  FFMA.FTZ R62, -R159.reuse, R0.reuse, R62 ;  /* 0x000000009f3e7223 */ /* 0x0c0fe2000001013e */
[-C--:B------:R-:W-:Y:S01]  /*14490*/  ISETP.GE.AND P0, PT, R10, R161.reuse, PT ;  /* 0x000000a10a00720c */ /* 0x080fe20003f06270 */
[----:B------:R-:W-:Y:S01]  /*144a0*/  FFMA.FTZ R60, -R159, R0, R60 ;  /* 0x000000009f3c7223 */ /* 0x000fe2000001013c */
        /* <DEDUP_REMOVED lines=21> */
[----:B------:R-:W-:Y:S02]  /*14600*/  FSEL R15, R15, -INF , !P1 ;  /* 0xff8000000f0f7808 */ /* 0x000fe40004800000 */
[----:B------:R-:W-:Y:S02]  /*14610*/  ISETP.GE.AND P1, PT, R7, R158, PT ;  /* 0x0000009e0700720c */ /* 0x000fe40003f26270 */
[----:B------:R-:W-:Y:S02]  /*14620*/  FSEL R46, R20, -INF , P0 ;  /* 0xff800000142e7808 */ /* 0x000fe40000000000 */
[----:B------:R-:W-:Y:S02]  /*14630*/  FSEL R45, R45, -INF , !P6 ;  /* 0xff8000002d2d7808 */ /* 0x000fe40007000000 */
[-C--:B------:R-:W-:Y:S02]  /*14640*/  ISETP.GE.AND P4, PT, R12, R160.reuse, PT ;  /* 0x000000a00c00720c */ /* 0x080fe40003f86270 */
[----:B------:R-:W-:Y:S02]  /*14650*/  ISETP.GE.AND P0, PT, R10, R160, PT ;  /* 0x000000a00a00720c */ /* 0x000fe40003f06270 */
[-C--:B------:R-:W-:Y:S02]  /*14660*/  ISETP.GE.AND P6, PT, R4, R158.reuse, PT ;  /* 0x0000009e0400720c */ /* 0x080fe40003fc6270 */
[----:B------:R-:W-:Y:S02]  /*14670*/  FSEL R25, R25, -INF , !P1 ;  /* 0xff80000019197808 */ /* 0x000fe40004800000 */
[----:B------:R-:W-:Y:S02]  /*14680*/  ISETP.GE.AND P1, PT, R41, R158, PT ;  /* 0x0000009e2900720c */ /* 0x000fe40003f26270 */
        /* <DEDUP_REMOVED lines=8> */
[----:B------:R-:W-:Y:S02]  /*14710*/  FSEL R49, R49, -INF , P4 ;  /* 0xff80000031317808 */ /* 0x000fe40002000000 */
[----:B------:R-:W-:Y:S02]  /*14720*/  FSEL R20, R64, -INF , P0 ;  /* 0xff80000040147808 */ /* 0x000fe40000000000 */
        /* <DEDUP_REMOVED lines=18> */
[----:B------:R-:W-:Y:S02]  /*14850*/  ISETP.GE.AND P0, PT, R8, R153, PT ;  /* 0x000000990800720c */ /* 0x000fe40003f06270 */
[-C--:B------:R-:W-:Y:S02]  /*14860*/  ISETP.GE.AND P5, PT, R39, R158.reuse, PT ;  /* 0x0000009e2700720c */ /* 0x080fe40003fa6270 */
[----:B------:R-:W-:Y:S02]  /*14870*/  FMNMX3.FTZ R8, R86, R45, R43, !PT ;  /* 0x0000002d56087276 */ /* 0x000fe4000781002b */
        /* <DEDUP_REMOVED lines=11> */
[----:B------:R-:W-:Y:S02]  /*14930*/  FMNMX3.FTZ R8, R87, R4, R31, !PT ;  /* 0x0000000457087276 */ /* 0x000fe4000781001f */
[-C--:B------:R-:W-:Y:S02]  /*14940*/  ISETP.GE.AND P5, PT, R90, R158.reuse, PT ;  /* 0x0000009e5a00720c */ /* 0x080fe40003fa6270 */
        /* <DEDUP_REMOVED lines=9> */
[-C--:B------:R-:W-:Y:S02]  /*149e0*/  ISETP.GE.AND P5, PT, R33, R153.reuse, PT ;  /* 0x000000992100720c */ /* 0x080fe40003fa6270 */
[-C--:B------:R-:W-:Y:S02]  /*149f0*/  ISETP.GE.AND P4, PT, R88, R158.reuse, PT ;  /* 0x0000009e5800720c */ /* 0x080fe40003f86270 */
[----:B------:R-:W-:Y:S02]  /*14a00*/  FSEL R33, R198, -INF , !P6 ;  /* 0xff800000c6217808 */ /* 0x000fe40007000000 */
[----:B------:R-:W-:Y:S02]  /*14a10*/  ISETP.GE.AND P6, PT, R17, R153, PT ;  /* 0x000000991100720c */ /* 0x000fe40003fc6270 */
[----:B------:R-:W-:Y:S02]  /*14a20*/  FSEL R39, R200, -INF , !P0 ;  /* 0xff800000c8277808 */ /* 0x000fe40004000000 */
[----:B------:R-:W-:Y:S02]  /*14a30*/  FMNMX3.FTZ R14, R14, R37, R19, !PT ;  /* 0x000000250e0e7276 */ /* 0x000fe40007810013 */
[----:B------:R-:W-:Y:S02]  /*14a40*/  FMNMX3.FTZ R8, R8, R41, R11, !PT ;  /* 0x0000002908087276 */ /* 0x000fe4000781000b */
        /* <DEDUP_REMOVED lines=27> */
[C---:B------:R-:W-:Y:S01]  /*14c00*/  ISETP.GE.AND P6, PT, R165.reuse, R153, PT ;  /* 0x00000099a500720c */ /* 0x040fe20003fc6270 */
[----:B------:R-:W-:Y:S01]  /*14c10*/  VIADD R165, R165, 0xffffff80 ;  /* 0xffffff80a5a57836 */ /* 0x000fe20000000000 */
[----:B------:R-:W-:Y:S02]  /*14c20*/  FMNMX3.FTZ R8, R8, R171, R169, !PT ;  /* 0x000000ab08087276 */ /* 0x000fe400078100a9 */
[----:B------:R-:W-:Y:S02]  /*14c30*/  FMNMX3.FTZ R14, R14, R125, R121, !PT ;  /* 0x0000007d0e0e7276 */ /* 0x000fe40007810079 */
[----:B------:R-:W-:Y:S02]  /*14c40*/  ISETP.GE.AND P4, PT, R36, R153, PT ;  /* 0x000000992400720c */ /* 0x000fe40003f86270 */
[----:B------:R-:W-:Y:S02]  /*14c50*/  FSEL R107, R107, -INF , !P5 ;  /* 0xff8000006b6b7808 */ /* 0x000fe40006800000 */
[-C--:B------:R-:W-:Y:S02]  /*14c60*/  ISETP.GE.AND P5, PT, R26, R158.reuse, PT ;  /* 0x0000009e1a00720c */ /* 0x080fe40003fa6270 */
[----:B------:R-:W-:Y:S02]  /*14c70*/  FSEL R105, R105, -INF , !P0 ;  /* 0xff80000069697808 */ /* 0x000fe40004000000 */
[----:B------:R-:W-:Y:S02]  /*14c80*/  FSEL R119, R119, -INF , !P6 ;  /* 0xff80000077777808 */ /* 0x000fe40007000000 */
[-C--:B------:R-:W-:Y:S02]  /*14c90*/  ISETP.GE.AND P0, PT, R24, R158.reuse, PT ;  /* 0x0000009e1800720c */ /* 0x080fe40003f06270 */
[----:B------:R-:W-:Y:S02]  /*14ca0*/  FMNMX3.FTZ R8, R8, R143, R131, !PT ;  /* 0x0000008f08087276 */ /* 0x000fe40007810083 */
        /* <DEDUP_REMOVED lines=35> */
[----:B------:R-:W-:Y:S02]  /*14ee0*/  ISETP.GE.AND P0, PT, R10, R153, PT ;  /* 0x000000990a00720c */ /* 0x000fe40003f06270 */
        /* <DEDUP_REMOVED lines=8> */
[----:B------:R-:W-:Y:S02]  /*14f70*/  FSEL R57, R57, -INF , !P0 ;  /* 0xff80000039397808 */ /* 0x000fe40004000000 */
[----:B------:R-:W-:Y:S02]  /*14f80*/  FMNMX3.FTZ R0, R8, R67, R65, !PT ;  /* 0x0000004308007276 */ /* 0x000fe40007810041 */
[----:B------:R-:W-:Y:S02]  /*14f90*/  ISETP.GE.AND P1, PT, R5, R153, PT ;  /* 0x000000990500720c */ /* 0x000fe40003f26270 */
        /* <DEDUP_REMOVED lines=85> */
[-CC-:B------:R-:W-:Y:S06]  /*154f0*/  FFMA.FTZ R81, R41, R3.reuse, -R48.reuse ;  /* 0x0000000329517223 */ /* 0x180fec0000010830 */
[----:B------:R-:W-:Y:S01]  /*15500*/  MUFU.EX2 R66, R66 ;  /* 0x0000004200427308 */ /* 0x000fe20000000800 */
[C---:B-----5:R-:W-:Y:S01]  /*15510*/  FMUL.FTZ R16, R23.reuse, R68 ;  /* 0x0000004417107220 */ /* 0x060fe20000410000 */
[----:B------:R-:W-:Y:S01]  /*15520*/  FMUL.FTZ R8, R23, R76 ;  /* 0x0000004c17087220 */ /* 0x000fe20000410000 */
[--C-:B------:R-:W-:Y:S01]  /*15530*/  FFMA.FTZ R76, R143, R3, -R48.reuse ;  /* 0x000000038f4c7223 */ /* 0x100fe20000010830 */
[C---:B------:R-:W-:Y:S01]  /*15540*/  FMUL.FTZ R9, R23.reuse, R77 ;  /* 0x0000004d17097220 */ /* 0x040fe20000410000 */
[C---:B------:R-:W-:Y:S05]  /*15550*/  HMMA.16816.F32 R4, R24.reuse, R12, R4 ;  /* 0x0000000c1804723c */ /* 0x040fea0000001804 */
        /* <DEDUP_REMOVED lines=8> */
[-CC-:B------:R-:W-:Y:S01]  /*155e0*/  FFMA.FTZ R74, R171, R3.reuse, -R48.reuse ;  /* 0x00000003ab4a7223 */ /* 0x180fe20000010830 */
[C---:B--2---:R-:W-:Y:S01]  /*155f0*/  FMUL.FTZ R18, R22.reuse, R70 ;  /* 0x0000004616127220 */ /* 0x044fe20000410000 */
[-C--:B------:R-:W-:Y:S07]  /*15600*/  FFMA.FTZ R70, R181, R3.reuse, -R48 ;  /* 0x00000003b5467223 */ /* 0x080fee0000010830 */
[----:B------:R-:W2:Y:S01]  /*15610*/  MUFU.EX2 R62, R62 ;  /* 0x0000003e003e7308 */ /* 0x000ea20000000800 */
[-C--:B------:R-:W-:Y:S01]  /*15620*/  FFMA.FTZ R73, R19, R3.reuse, -R50 ;  /* 0x0000000313497223 */ /* 0x080fe20000010832 */
[C---:B---3--:R-:W-:Y:S08]  /*15630*/  HMMA.16816.F32 R12, R24.reuse, R28, R12 ;  /* 0x0000001c180c723c */ /* 0x048ff0000000180c */
[----:B------:R-:W3:Y:S01]  /*15640*/  MUFU.EX2 R56, R56 ;  /* 0x0000003800387308 */ /* 0x000ee20000000800 */
[--C-:B------:R-:W-:Y:S01]  /*15650*/  FFMA.FTZ R28, R17, R3, -R48.reuse ;  /* 0x00000003111c7223 */ /* 0x100fe20000010830 */
[----:B------:R-:W-:Y:S01]  /*15660*/  FMUL.FTZ R17, R23, R69 ;  /* 0x0000004517117220 */ /* 0x000fe20000410000 */
[----:B------:R-:W-:Y:S01]  /*15670*/  FMUL.FTZ R19, R22, R71 ;  /* 0x0000004716137220 */ /* 0x000fe20000410000 */
[----:B----4-:R-:W4:Y:S06]  /*15680*/  LDSM.16.MT88.4 R40, [R45+0x3800] ;  /* 0x003800002d28783b */ /* 0x010f2c0000004200 */
[----:B------:R5:W-:Y:S01]  /*15690*/  MUFU.EX2 R69, R28 ;  /* 0x0000001c00457308 */ /* 0x000be20000000800 */
[-C--:B------:R-:W-:Y:S01]  /*156a0*/  FFMA.FTZ R71, R179, R3.reuse, -R48 ;  /* 0x00000003b3477223 */ /* 0x080fe20000010830 */
[-CC-:B------:R-:W-:Y:S01]  /*156b0*/  FFMA.FTZ R75, R185, R3.reuse, -R50.reuse ;  /* 0x00000003b94b7223 */ /* 0x180fe20000010832 */
[----:B------:R-:W-:Y:S07]  /*156c0*/  FADD.FTZ R129, R64, R129 ;  /* 0x0000008140817221 */ /* 0x000fee0000010000 */
[----:B------:R-:W-:Y:S01]  /*156d0*/  MUFU.EX2 R73, R73 ;  /* 0x0000004900497308 */ /* 0x000fe20000000800 */
[----:B------:R-:W-:Y:S03]  /*156e0*/  HMMA.16816.F32 R16, R24, R30, R16 ;  /* 0x0000001e1810723c */ /* 0x000fe60000001810 */
[----:B-1----:R-:W-:Y:S01]  /*156f0*/  F2FP.F16.F32.PACK_AB R24, R83, R60 ;  /* 0x0000003c5318723e */ /* 0x002fe200000000ff */
[----:B------:R-:W-:Y:S01]  /*15700*/  FFMA.FTZ R68, R183, R3, -R50 ;  /* 0x00000003b7447223 */ /* 0x000fe20000010832 */
[----:B--2---:R-:W-:Y:S04]  /*15710*/  F2FP.F16.F32.PACK_AB R25, R62, R81 ;  /* 0x000000513e19723e */ /* 0x004fe800000000ff */
[----:B------:R-:W-:Y:S01]  /*15720*/  MUFU.EX2 R75, R75 ;  /* 0x0000004b004b7308 */ /* 0x000fe20000000800 */
[----:B---3--:R-:W-:Y:S01]  /*15730*/  F2FP.F16.F32.PACK_AB R26, R56, R77 ;  /* 0x0000004d381a723e */ /* 0x008fe200000000ff */
[----:B------:R-:W-:Y:S01]  /*15740*/  FFMA.FTZ R64, R117, R3, -R48 ;  /* 0x0000000375407223 */ /* 0x000fe20000010830 */
[----:B------:R-:W-:Y:S01]  /*15750*/  F2FP.F16.F32.PACK_AB R27, R72, R79 ;  /* 0x0000004f481b723e */ /* 0x000fe200000000ff */
[----:B-----5:R-:W1:Y:S06]  /*15760*/  LDSM.16.MT88.4 R28, [R44+0x800] ;  /* 0x000800002c1c783b */ /* 0x020e6c0000004200 */
[----:B------:R-:W-:Y:S01]  /*15770*/  MUFU.EX2 R117, R78 ;  /* 0x0000004e00757308 */ /* 0x000fe20000000800 */
[-C--:B------:R-:W-:Y:S01]  /*15780*/  FFMA.FTZ R22, R121, R3.reuse, -R50 ;  /* 0x0000000379167223 */ /* 0x080fe20000010832 */
[----:B------:R-:W-:Y:S01]  /*15790*/  FFMA.FTZ R88, R23, R168, R88 ;  /* 0x000000a817587223 */ /* 0x000fe20000010058 */
[-CC-:B------:R-:W-:Y:S07]  /*157a0*/  FFMA.FTZ R23, R115, R3.reuse, -R50.reuse ;  /* 0x0000000373177223 */ /* 0x180fee0000010832 */
[----:B------:R-:W-:Y:S01]  /*157b0*/  MUFU.EX2 R70, R70 ;  /* 0x0000004600467308 */ /* 0x000fe20000000800 */
[C---:B------:R-:W-:Y:S09]  /*157c0*/  HMMA.16816.F32 R4, R24.reuse, R32, R4 ;  /* 0x000000201804723c */ /* 0x040ff20000001804 */
[----:B------:R-:W-:Y:S01]  /*157d0*/  MUFU.EX2 R76, R76 ;  /* 0x0000004c004c7308 */ /* 0x000fe20000000800 */
[-CC-:B------:R-:W-:Y:S01]  /*157e0*/  FFMA.FTZ R125, R125, R3.reuse, -R50.reuse ;  /* 0x000000037d7d7223 */ /* 0x180fe20000010832 */
[-CC-:B------:R-:W-:Y:S01]  /*157f0*/  FFMA.FTZ R99, R99, R3.reuse, -R50.reuse ;  /* 0x0000000363637223 */ /* 0x180fe20000010832 */
[-CC-:B------:R-:W-:Y:S07]  /*15800*/  FFMA.FTZ R89, R89, R3.reuse, -R50.reuse ;  /* 0x0000000359597223 */ /* 0x180fee0000010832 */
[----:B------:R-:W-:Y:S01]  /*15810*/  MUFU.EX2 R22, R22 ;  /* 0x0000001600167308 */ /* 0x000fe20000000800 */
[C---:B------:R-:W-:Y:S01]  /*15820*/  HMMA.16816.F32 R8, R24.reuse, R34, R8 ;  /* 0x000000221808723c */ /* 0x040fe20000001808 */
[----:B------:R-:W2:Y:S08]  /*15830*/  LDSM.16.MT88.4 R32, [R45+0x3c00] ;  /* 0x003c00002d20783b */ /* 0x000eb00000004200 */
[----:B------:R-:W3:Y:S01]  /*15840*/  MUFU.EX2 R58, R58 ;  /* 0x0000003a003a7308 */ /* 0x000ee20000000800 */
[-C--:B------:R-:W-:Y:S01]  /*15850*/  FFMA.FTZ R63, R63, R3.reuse, -R50 ;  /* 0x000000033f3f7223 */ /* 0x080fe20000010832 */
[----:B------:R-:W-:Y:S01]  /*15860*/  FADD.FTZ R88, R127, R88 ;  /* 0x000000587f587221 */ /* 0x000fe20000010000 */
[-C--:B------:R-:W-:Y:S07]  /*15870*/  FFMA.FTZ R55, R55, R3.reuse, -R50 ;  /* 0x0000000337377223 */ /* 0x080fee0000010832 */
[----:B------:R-:W5:Y:S01]  /*15880*/  MUFU.EX2 R68, R68 ;  /* 0x0000004400447308 */ /* 0x000f620000000800 */
[C---:B------:R-:W-:Y:S09]  /*15890*/  HMMA.16816.F32 R12, R24.reuse, R36, R12 ;  /* 0x00000024180c723c */ /* 0x040ff2000000180c */
[----:B------:R-:W4:Y:S01]  /*158a0*/  MUFU.EX2 R71, R71 ;  /* 0x0000004700477308 */ /* 0x000f220000000800 */
[----:B------:R-:W-:Y:S01]  /*158b0*/  FADD.FTZ R123, R123, R88 ;  /* 0x000000587b7b7221 */ /* 0x000fe20000010000 */
[--C-:B------:R-:W-:Y:S01]  /*158c0*/  FFMA.FTZ R47, R47, R3, -R50.reuse ;  /* 0x000000032f2f7223 */ /* 0x100fe20000010832 */
[----:B------:R-:W-:Y:S07]  /*158d0*/  ISETP.GT.AND P0, PT, R163, R140, PT ;  /* 0x0000008ca300720c */ /* 0x000fee0003f04270 */
[----:B------:R-:W-:Y:S01]  /*158e0*/  MUFU.EX2 R23, R23 ;  /* 0x0000001700177308 */ /* 0x000fe20000000800 */
[----:B------:R-:W-:Y:S01]  /*158f0*/  HMMA.16816.F32 R16, R24, R38, R16 ;  /* 0x000000261810723c */ /* 0x000fe20000001810 */
[----:B------:R-:W2:Y:S02]  /*15900*/  LDSM.16.MT88.4 R36, [R44+0xc00] ;  /* 0x000c00002c24783b */ /* 0x000ea40000004200 */
[----:B---3--:R-:W-:Y:S06]  /*15910*/  F2FP.F16.F32.PACK_AB R24, R73, R58 ;  /* 0x0000003a4918723e */ /* 0x008fec00000000ff */
[----:B------:R-:W-:Y:S01]  /*15920*/  MUFU.EX2 R135, R135 ;  /* 0x0000008700877308 */ /* 0x000fe20000000800 */
[----:B------:R-:W-:Y:S01]  /*15930*/  F2FP.F16.F32.PACK_AB R25, R66, R69 ;  /* 0x000000454219723e */ /* 0x000fe200000000ff */
[----:B------:R-:W-:Y:S01]  /*15940*/  FADD.FTZ R123, R52, R123 ;  /* 0x0000007b347b7221 */ /* 0x000fe20000010000 */
[----:B-----5:R-:W-:Y:S07]  /*15950*/  F2FP.F16.F32.PACK_AB R26, R68, R75 ;  /* 0x0000004b441a723e */ /* 0x020fee00000000ff */
[----:B------:R-:W-:Y:S01]  /*15960*/  MUFU.EX2 R74, R74 ;  /* 0x0000004a004a7308 */ /* 0x000fe20000000800 */
[----:B----4-:R-:W-:Y:S01]  /*15970*/  F2FP.F16.F32.PACK_AB R27, R71, R70 ;  /* 0x00000046471b723e */ /* 0x010fe200000000ff */
[-C--:B------:R-:W-:Y:S01]  /*15980*/  FFMA.FTZ R52, R113, R3.reuse, -R50 ;  /* 0x0000000371347223 */ /* 0x080fe20000010832 */
[----:B------:R-:W-:Y:S07]  /*15990*/  FADD.FTZ R60, R60, R123 ;  /* 0x0000007b3c3c7221 */ /* 0x000fee0000010000 */
[----:B------:R-:W-:Y:S01]  /*159a0*/  MUFU.EX2 R119, R125 ;  /* 0x0000007d00777308 */ /* 0x000fe20000000800 */
[----:B------:R-:W-:Y:S02]  /*159b0*/  IMAD.MOV.U32 R86, RZ, RZ, R2 ;  /* 0x000000ffff567224 */ /* 0x000fe400078e0002 */
[----:B------:R-:W-:Y:S01]  /*159c0*/  FADD.FTZ R60, R83, R60 ;  /* 0x0000003c533c7221 */ /* 0x000fe20000010000 */
[C---:B------:R-:W-:Y:S06]  /*159d0*/  HMMA.16816.F32 R4, R24.reuse, R40, R4 ;  /* 0x000000281804723c */ /* 0x040fec0000001804 */
[----:B------:R-:W3:Y:S01]  /*159e0*/  MUFU.EX2 R40, R175 ;  /* 0x000000af00287308 */ /* 0x000ee20000000800 */
        /* <DEDUP_REMOVED lines=15> */
[----:B------:R-:W2:Y:S08]  /*15ae0*/  LDSM.16.MT88.4 R28, [R45+0x4000] ;  /* 0x004000002d1c783b */ /* 0x000eb00000004200 */
[----:B------:R-:W2:Y:S01]  /*15af0*/  MUFU.EX2 R64, R64 ;  /* 0x0000004000407308 */ /* 0x000ea20000000800 */
[----:B---3--:R-:W-:Y:S02]  /*15b00*/  F2FP.F16.F32.PACK_AB R24, R40, R135 ;  /* 0x000000872818723e */ /* 0x008fe400000000ff */
[----:B----4-:R-:W-:Y:S07]  /*15b10*/  F2FP.F16.F32.PACK_AB R25, R41, R74 ;  /* 0x0000004a2919723e */ /* 0x010fee00000000ff */
[----:B------:R-:W-:Y:S01]  /*15b20*/  MUFU.EX2 R83, R83 ;  /* 0x0000005300537308 */ /* 0x000fe20000000800 */
[----:B-1----:R-:W-:Y:S09]  /*15b30*/  F2FP.F16.F32.PACK_AB R27, R43, R76 ;  /* 0x0000004c2b1b723e */ /* 0x002ff200000000ff */
[----:B------:R-:W-:Y:S01]  /*15b40*/  MUFU.EX2 R60, R60 ;  /* 0x0000003c003c7308 */ /* 0x000fe20000000800 */
[----:B-----5:R-:W-:Y:S09]  /*15b50*/  F2FP.F16.F32.PACK_AB R26, R42, R167 ;  /* 0x000000a72a1a723e */ /* 0x020ff200000000ff */
[----:B------:R-:W-:Y:S01]  /*15b60*/  MUFU.EX2 R56, R103 ;  /* 0x0000006700387308 */ /* 0x000fe20000000800 */
[C---:B--2---:R-:W-:Y:S03]  /*15b70*/  HMMA.16816.F32 R4, R24.reuse, R32, R4 ;  /* 0x000000201804723c */ /* 0x044fe60000001804 */
        /* <DEDUP_REMOVED lines=137> */
.L_x_9533:
        /* <DEDUP_REMOVED lines=10> */
.L_x_9550:
        /* <DEDUP_REMOVED lines=85> */
.L_x_9543:
[----:B------:R-:W-:Y:S05]  /*16a00*/  BSYNC.RECONVERGENT B0 ;  /* 0x0000000000007941 */ /* 0x000fea0003800200 */
.L_x_9542:
        /* <DEDUP_REMOVED lines=26> */
.L_x_9545:
[----:B------:R-:W-:Y:S05]  /*16bb0*/  BSYNC.RECONVERGENT B0 ;  /* 0x0000000000007941 */ /* 0x000fea0003800200 */
.L_x_9544:
        /* <DEDUP_REMOVED lines=28> */
[----:B---3--:R-:W-:Y:S05]  /*16d80*/  @P3 RET.REL.NODEC R146 `(_ZN5flash24flash_fwd_splitkv_kernelI23Flash_fwd_kernel_traitsILi32ELi64ELi128ELi4ELb0ELb0EN7cutlass6half_tE19Flash_kernel_traitsILi32ELi64ELi128ELi4ES3_EELb0ELb1ELb1ELb0ELb0ELb1ELb0ELb1EEEvNS_16Flash_fwd_paramsE) ;  /* 0xfffffe90929c3950 */ /* 0x008fea0003c3ffff */
        /* <DEDUP_REMOVED lines=12> */
[----:B-1----:R-:W-:Y:S05]  /*16e50*/  RET.REL.NODEC R146 `(_ZN5flash24flash_fwd_splitkv_kernelI23Flash_fwd_kernel_traitsILi32ELi64ELi128ELi4ELb0ELb0EN7cutlass6half_tE19Flash_kernel_traitsILi32ELi64ELi128ELi4ES3_EELb0ELb1ELb1ELb0ELb0ELb1ELb0ELb1EEEvNS_16Flash_fwd_paramsE) ;  /* 0xfffffe9092687950 */ /* 0x002fea0003c3ffff */
.L_x_9541:
[----:B------:R-:W-:Y:S01]  /*16e60*/  MOV R4, 0x2 ;  /* 0x0000000200047802 */ /* 0x000fe20000000f00 */
[----:B------:R-:W-:Y:S01]  /*16e70*/  IMAD.MOV.U32 R3, RZ, RZ, 0x1f ;  /* 0x0000001fff037424 */ /* 0x000fe200078e00ff */
[----:B------:R-:W-:-:S07]  /*16e80*/  MOV R5, 0xffffffff ;  /* 0xffffffff00057802 */ /* 0x000fce0000000f00 */
[----:B-1---5:R-:W-:Y:S05]  /*16e90*/  WARPSYNC.COLLECTIVE R5, `(.L_x_9546) ;  /* 0x0000000005087348 */ /* 0x022fea0003c00000 */
[----:B------:R2:W3:Y:S02]  /*16ea0*/  SHFL.BFLY P0, R11, R168, R4, R3 ;  /* 0x0c000004a80b7389 */ /* 0x0004e40000000003 */
[----:B-123-5:R-:W-:Y:S05]  /*16eb0*/  ENDCOLLECTIVE ;  /* 0x000000000000791b */ /* 0x02efea0003800000 */
.L_x_9546:
[----:B------:R-:W-:Y:S02]  /*16ec0*/  IMAD.MOV.U32 R9, RZ, RZ, R11 ;  /* 0x000000ffff097224 */ /* 0x000fe400078e000b */
[----:B------:R-:W-:Y:S02]  /*16ed0*/  IMAD.MOV.U32 R4, RZ, RZ, 0x1 ;  /* 0x00000001ff047424 */ /* 0x000fe400078e00ff */
[----:B------:R-:W-:-:S05]  /*16ee0*/  FADD.FTZ R9, R9, R168 ;  /* 0x000000a809097221 */ /* 0x000fca0000010000 */
[----:B------:R-:W-:-:S07]  /*16ef0*/  MOV R168, R9 ;  /* 0x0000000900a87202 */ /* 0x000fce0000000f00 */
[----:B------:R-:W-:Y:S05]  /*16f00*/  WARPSYNC.COLLECTIVE R5, `(.L_x_9547) ;  /* 0x0000000005087348 */ /* 0x000fea0003c00000 */
[----:B------:R1:W2:Y:S02]  /*16f10*/  SHFL.BFLY P0, R11, R168, R4, R3 ;  /* 0x0c000004a80b7389 */ /* 0x0002a40000000003 */
[----:B-12---:R-:W-:Y:S05]  /*16f20*/  ENDCOLLECTIVE ;  /* 0x000000000000791b */ /* 0x006fea0003800000 */
.L_x_9547:
[----:B------:R-:W-:Y:S01]  /*16f30*/  MOV R168, R166 ;  /* 0x000000a600a87202 */ /* 0x000fe20000000f00 */
[----:B------:R-:W-:Y:S01]  /*16f40*/  IMAD.MOV.U32 R4, RZ, RZ, 0x2 ;  /* 0x00000002ff047424 */ /* 0x000fe200078e00ff */
[----:B------:R-:W-:-:S07]  /*16f50*/  MOV R6, R11 ;  /* 0x0000000b00067202 */ /* 0x000fce0000000f00 */
[----:B------:R-:W-:Y:S05]  /*16f60*/  WARPSYNC.COLLECTIVE R5, `(.L_x_9548) ;  /* 0x0000000005087348 */ /* 0x000fea0003c00000 */
[----:B------:R1:W2:Y:S02]  /*16f70*/  SHFL.BFLY P0, R11, R168, R4, R3 ;  /* 0x0c000004a80b7389 */ /* 0x0002a40000000003 */
[----:B-12---:R-:W-:Y:S05]  /*16f80*/  ENDCOLLECTIVE ;  /* 0x000000000000791b */ /* 0x006fea0003800000 */
.L_x_9548:
[----:B------:R-:W-:Y:S01]  /*16f90*/  FADD.FTZ R6, R9, R6 ;  /* 0x0000000609067221 */ /* 0x000fe20000010000 */
[----:B------:R-:W-:Y:S01]  /*16fa0*/  FADD.FTZ R8, R11, R166 ;  /* 0x000000a60b087221 */ /* 0x000fe20000010000 */
[----:B------:R-:W-:-:S04]  /*16fb0*/  MOV R4, 0x1 ;  /* 0x0000000100047802 */ /* 0x000fc80000000f00 */
[----:B------:R-:W-:-:S07]  /*16fc0*/  MOV R168, R8 ;  /* 0x0000000800a87202 */ /* 0x000fce0000000f00 */
[----:B------:R-:W-:Y:S05]  /*16fd0*/  WARPSYNC.COLLECTIVE R5, `(.L_x_9549) ;  /* 0x0000000005087348 */ /* 0x000fea0003c00000 */
[----:B------:R1:W2:Y:S02]  /*16fe0*/  SHFL.BFLY P0, R11, R168, R4, R3 ;  /* 0x0c000004a80b7389 */ /* 0x0002a40000000003 */
[----:B-12---:R-:W-:Y:S05]  /*16ff0*/  ENDCOLLECTIVE ;  /* 0x000000000000791b */ /* 0x006fea0003800000 */
.L_x_9549:
[----:B------:R-:W-:Y:S05]  /*17000*/  BRA `(.L_x_9550) ;  /* 0xfffffff400287947 */ /* 0x000fea000383ffff */
.L_x_9551:
        /* <DEDUP_REMOVED lines=15> */
.L_x_10331:


//--------------------- .text._ZN5flash24flash_fwd_splitkv_kernelI23Flash_fwd_kernel_traitsILi32ELi64ELi128ELi4ELb0ELb0EN7cutlass6half_tE19Flash_kernel_traitsILi32ELi64ELi128ELi4ES3_EELb0ELb1ELb0ELb0ELb1ELb0ELb1ELb0EEEvNS_16Flash_fwd_paramsE --------------------------
	.section	.text._ZN5flash24flash_fwd_splitkv_kernelI23Flash_fwd_kernel_traitsILi32ELi64ELi128ELi4ELb0ELb0EN7cutlass6half_tE19Flash_kernel_traitsILi32ELi64ELi128ELi4ES3_EELb0ELb1ELb0ELb0ELb1ELb0ELb1ELb0EEEvNS_16Flash_fwd_paramsE,"ax",@progbits
	.align	128
        .global         _ZN5flash24flash_fwd_splitkv_kernelI23Flash_fwd_kernel_traitsILi32ELi64ELi128ELi4ELb0ELb0EN7cutlass6half_tE19Flash_kernel_traitsILi32ELi64ELi128ELi4ES3_EELb0ELb1ELb0ELb0ELb1ELb0ELb1ELb0EEEvNS_16Flash_fwd_paramsE
        .type           _ZN5flash24flash_fwd_splitkv_kernelI23Flash_fwd_kernel_traitsILi32ELi64ELi128ELi4ELb0ELb0EN7cutlass6half_tE19Flash_kernel_traitsILi32ELi64ELi128ELi4ES3_EELb0ELb1ELb0ELb0ELb1ELb0ELb1ELb0EEEvNS_16Flash_fwd_paramsE,@function
        .size           _ZN5flash24flash_fwd_splitkv_kernelI23Flash_fwd_kernel_traitsILi32ELi64ELi128ELi4ELb0ELb0EN7cutlass6half_tE19Flash_kernel_traitsILi32ELi64ELi128ELi4ES3_EELb0ELb1ELb0ELb0ELb1ELb0ELb1ELb0EEEvNS_16Flash_fwd_paramsE,(.L_x_10332 - _ZN5flash24flash_fwd_splitkv_kernelI23Flash_fwd_kernel_traitsILi32ELi64ELi128ELi4ELb0ELb0EN7cutlass6half_tE19Flash_kernel_traitsILi32ELi64ELi128ELi4ES3_EELb0ELb1ELb0ELb0ELb1ELb0ELb1ELb0EEEvNS_16Flash_fwd_paramsE)
        .other          _ZN5flash24flash_fwd_splitkv_kernelI23Flash_fwd_kernel_traitsILi32ELi64ELi128ELi4ELb0ELb0EN7cutlass6half_tE19Flash_kernel_traitsILi32ELi64ELi128ELi4ES3_EELb0ELb1ELb0ELb0ELb1ELb0ELb1ELb0EEEvNS_16Flash_fwd_paramsE,@"STO_CUDA_ENTRY STV_DEFAULT"
_ZN5flash24flash_fwd_splitkv_kernelI23Flash_fwd_kernel_traitsILi32ELi64ELi128ELi4ELb0ELb0EN7cutlass6half_tE19Flash_kernel_traitsILi32ELi64ELi128ELi4ES3_EELb0ELb1ELb0ELb0ELb1ELb0ELb1ELb0EEEvNS_16Flash_fwd_paramsE:
.text._ZN5flash24flash_fwd_splitkv_kernelI23Flash_fwd_kernel_traitsILi32ELi64ELi128ELi4ELb0ELb0EN7cutlass6half_tE19Flash_kernel_traitsILi32ELi64ELi128ELi4ES3_EELb0ELb1ELb0ELb0ELb1ELb0ELb1ELb0EEEvNS_16Flash_fwd_paramsE:
        /* <DEDUP_REMOVED lines=29> */
[----:B------:R-:W-:Y:S05]  /*01d0*/  CALL.REL.NOINC `($_ZN5flash24flash_fwd_splitkv_kernelI23Flash_fwd_kernel_traitsILi32ELi64ELi128ELi4ELb0ELb0EN7cutlass6half_tE19Flash_kernel_traitsILi32ELi64ELi128ELi4ES3_EELb0ELb1ELb0ELb0ELb1ELb0ELb1ELb0EEEvNS_16Flash_fwd_paramsE$_ZN5flash30compute_attn_1rowblock_splitkvI23Flash_fwd_kernel_traitsILi32ELi64ELi128ELi4ELb0ELb0EN7cutlass6half_tE19Flash_kernel_traitsILi32ELi64ELi128ELi4ES3_EELb0ELb1ELb0ELb0ELb1ELb0ELb1ELb0ENS_16Flash_fwd_paramsEEEvRKT8_iiiii) ;  /* 0x0000000000087944 */ /* 0x000fea0003c00000 */
[----:B------:R-:W-:Y:S05]  /*01e0*/  BSYNC.RECONVERGENT B3 ;  /* 0x0000000000037941 */ /* 0x000fea0003800200 */
.L_x_9552:
[----:B------:R-:W-:Y:S05]  /*01f0*/  EXIT ;  /* 0x000000000000794d */ /* 0x000fea0003800000 */
        .type           $_ZN5flash24flash_fwd_splitkv_kernelI23Flash_fwd_kernel_traitsILi32ELi64ELi128ELi4ELb0ELb0EN7cutlass6half_tE19Flash_kernel_traitsILi32ELi64ELi128ELi4ES3_EELb0ELb1ELb0ELb0ELb1ELb0ELb1ELb0EEEvNS_16Flash_fwd_paramsE$_ZN5flash30compute_attn_1rowblock_splitkvI23Flash_fwd_kernel_traitsILi32ELi64ELi128ELi4ELb0ELb0EN7cutlass6half_tE19Flash_kernel_traitsILi32ELi64ELi128ELi4ES3_EELb0ELb1ELb0ELb0ELb1ELb0ELb1ELb0ENS_16Flash_fwd_paramsEEEvRKT8_iiiii,@function
        .size           $_ZN5flash24flash_fwd_splitkv_kernelI23Flash_fwd_kernel_traitsILi32ELi64ELi128ELi4ELb0ELb0EN7cutlass6half_tE19Flash_kernel_traitsILi32ELi64ELi128ELi4ES3_EELb0ELb1ELb0ELb0ELb1ELb0ELb1ELb0EEEvNS_16Flash_fwd_paramsE$_ZN5flash30compute_attn_1rowblock_splitkvI23Flash_fwd_kernel_traitsILi32ELi64ELi128ELi4ELb0ELb0EN7cutlass6half_tE19Flash_kernel_traitsILi32ELi64ELi128ELi4ES3_EELb0ELb1ELb0ELb0ELb1ELb0ELb1ELb0ENS_16Flash_fwd_paramsEEEvRKT8_iiiii,(.L_x_10332 - $_ZN5flash24flash_fwd_splitkv_kernelI23Flash_fwd_kernel_traitsILi32ELi64ELi128ELi4ELb0ELb0EN7cutlass6half_tE19Flash_kernel_traitsILi32ELi64ELi128ELi4ES3_EELb0ELb1ELb0ELb0ELb1ELb0ELb1ELb0EEEvNS_16Flash_fwd_paramsE$_ZN5flash30compute_attn_1rowblock_splitkvI23Flash_fwd_kernel_traitsILi32ELi64ELi128ELi4ELb0ELb0EN7cutlass6half_tE19Flash_kernel_traitsILi32ELi64ELi128ELi4ES3_EELb0ELb1ELb0ELb0ELb1ELb0ELb1ELb0ENS_16Flash_fwd_paramsEEEvRKT8_iiiii)
$_ZN5flash24flash_fwd_splitkv_kernelI23Flash_fwd_kernel_traitsILi32ELi64ELi128ELi4ELb0ELb0EN7cutlass6half_tE19Flash_kernel_traitsILi32ELi64ELi128ELi4ES3_EELb0ELb1ELb0ELb0ELb1ELb0ELb1ELb0EEEvNS_16Flash_fwd_paramsE$_ZN5flash30compute_attn_1rowblock_splitkvI23Flash_fwd_kernel_traitsILi32ELi64ELi128ELi4ELb0ELb0EN7cutlass6half_tE19Flash_kernel_traitsILi32ELi64ELi128ELi4ES3_EELb0ELb1ELb0ELb0ELb1ELb0ELb1ELb0ENS_16Flash_fwd_paramsEEEvRKT8_iiiii:
        /* <DEDUP_REMOVED lines=38> */
.L_x_9554:
[----:B------:R-:W-:Y:S05]  /*0460*/  BSYNC.RECONVERGENT B0 ;  /* 0x0000000000007941 */ /* 0x000fea0003800200 */
.L_x_9553:
[----:B------:R-:W-:Y:S04]  /*0470*/  BSSY.RECONVERGENT B0, `(.L_x_9555) ;  /* 0x0000007000007945 */ /* 0x000fe80003800200 */
[----:B------:R-:W-:Y:S05]  /*0480*/  @!P3 BRA `(.L_x_9556) ;  /* 0x000000000014b947 */ /* 0x000fea0003800000 */
[----:B------:R-:W3:Y:S02]  /*0490*/  LD.E.U8 R5, desc[UR4][R2.64+0x1b2] ;  /* 0x0001b20402057980 */ /* 0x000ee4000c101100 */
[----:B---3--:R-:W-:-:S13]  /*04a0*/  ISETP.NE.AND P1, PT, R5, RZ, PT ;  /* 0x000000ff0500720c */ /* 0x008fda0003f25270 */
[----:B------:R-:W3:Y:S02]  /*04b0*/  @P1 LD.E R8, desc[UR4][R14.64+0x4] ;  /* 0x000004040e081980 */ /* 0x000ee4000c101900 */
[----:B---3-5:R-:W-:-:S06]  /*04c0*/  @P1 IADD3 R115, PT, PT, R8, -R17, RZ ;  /* 0x8000001108731210 */ /* 0x028fcc0007ffe0ff */
[----:B------:R3:W5:Y:S02]  /*04d0*/  @!P1 LD.E R115, desc[UR4][R14.64] ;  /* 0x000000040e739980 */ /* 0x000764000c101900 */
.L_x_9556:
[----:B------:R-:W-:Y:S05]  /*04e0*/  BSYNC.RECONVERGENT B0 ;  /* 0x0000000000007941 */ /* 0x000fea0003800200 */
.L_x_9555:
        /* <DEDUP_REMOVED lines=8> */
.L_x_9558:
[----:B------:R-:W4:Y:S01]  /*0570*/  LD.E.64 R6, desc[UR4][R2.64+0x108] ;  /* 0x0001080402067980 */ /* 0x000f22000c101b00 */
[----:B------:R-:W-:Y:S01]  /*0580*/  BSSY.RECONVERGENT B0, `(.L_x_9560) ;  /* 0x0000006000007945 */ /* 0x000fe20003800200 */
[----:B------:R-:W-:Y:S01]  /*0590*/  IMAD.MOV.U32 R5, RZ, RZ, RZ ;  /* 0x000000ffff057224 */ /* 0x000fe200078e00ff */
[----:B----4-:R-:W-:-:S04]  /*05a0*/  ISETP.NE.U32.AND P0, PT, R6, RZ, PT ;  /* 0x000000ff0600720c */ /* 0x010fc80003f05070 */
[----:B------:R-:W-:-:S13]  /*05b0*/  ISETP.NE.AND.EX P0, PT, R7, RZ, PT, P0 ;  /* 0x000000ff0700720c */ /* 0x000fda0003f05300 */
[----:B------:R-:W-:Y:S05]  /*05c0*/  @!P0 BRA `(.L_x_9561) ;  /* 0x0000000000048947 */ /* 0x000fea0003800000 */
[----:B------:R4:W5:Y:S02]  /*05d0*/  LD.E R5, desc[UR4][R2.64+0xbc] ;  /* 0x0000bc0402057980 */ /* 0x000964000c101900 */
.L_x_9561:
[----:B------:R-:W-:Y:S05]  /*05e0*/  BSYNC.RECONVERGENT B0 ;  /* 0x0000000000007941 */ /* 0x000fea0003800200 */
.L_x_9560:
[----:B-----5:R-:W-:Y:S02]  /*05f0*/  IADD3 R115, PT, PT, R5, R115, -R12 ;  /* 0x0000007305737210 */ /* 0x020fe40007ffe80c */
.L_x_9559:
[----:B------:R-:W-:Y:S05]  /*0600*/  BSYNC.RECONVERGENT B1 ;  /* 0x0000000000017941 */ /* 0x000fea0003800200 */
.L_x_9557:
[----:B------:R-:W-:Y:S01]  /*0610*/  IMAD.SHL.U32 R7, R167, 0x40, RZ ;  /* 0x00000040a7077824 */ /* 0x000fe200078e00ff */
[----:B------:R-:W-:Y:S01]  /*0620*/  MOV R10, R166 ;  /* 0x000000a6000a7202 */ /* 0x000fe20000000f00 */
[----:B------:R-:W-:-:S03]  /*0630*/  IMAD.MOV.U32 R11, RZ, RZ, 0x0 ;  /* 0x00000000ff0b7424 */ /* 0x000fc600078e00ff */
[----:B------:R-:W-:-:S13]  /*0640*/  ISETP.GT.AND P0, PT, R118, R7, PT ;  /* 0x000000077600720c */ /* 0x000fda0003f04270 */
[----:B-1234-:R-:W-:Y:S05]  /*0650*/  @!P0 RET.REL.NODEC R10 `(_ZN5flash24flash_fwd_splitkv_kernelI23Flash_fwd_kernel_traitsILi32ELi64ELi128ELi4ELb0ELb0EN7cutlass6half_tE19Flash_kernel_traitsILi32ELi64ELi128ELi4ES3_EELb0ELb1ELb0ELb0ELb1ELb0ELb1ELb0EEEvNS_16Flash_fwd_paramsE) ;  /* 0xfffffff80a688950 */ /* 0x01efea0003c3ffff */
        /* <DEDUP_REMOVED lines=59> */
[----:B------:R-:W-:Y:S01]  /*0a10*/  IMAD.MOV.U32 R167, RZ, RZ, 0x0 ;  /* 0x00000000ffa77424 */ /* 0x000fe200078e00ff */
[----:B-1----:R-:W-:Y:S01]  /*0a20*/  LOP3.LUT P6, R2, R153, 0x7, RZ, 0xc0, !PT ;  /* 0x0000000799027812 */ /* 0x002fe200078cc0ff */
        /* <DEDUP_REMOVED lines=8> */
[C---:B------:R-:W-:Y:S01]  /*0ab0*/  ISETP.GE.OR P6, PT, R4.reuse, R7, P6 ;  /* 0x000000070400720c */ /* 0x040fe200037c6670 */
[----:B------:R-:W-:Y:S01]  /*0ac0*/  VIADD R6, R4, 0x20 ;  /* 0x0000002004067836 */ /* 0x000fe20000000000 */
[----:B------:R-:W-:Y:S02]  /*0ad0*/  LEA.HI.X.SX32 R5, R5, RZ, 0x1, P0 ;  /* 0x000000ff05057211 */ /* 0x000fe400000f0eff */
[----:B-----5:R-:W-:-:S02]  /*0ae0*/  LEA R10, P0, R9, R10, 0x2 ;  /* 0x0000000a090a7211 */ /* 0x020fc400078010ff */
[----:B------:R-:W-:Y:S02]  /*0af0*/  ISETP.GE.AND P2, PT, R8, R7, PT ;  /* 0x000000070800720c */ /* 0x000fe40003f46270 */
[----:B------:R-:W-:Y:S02]  /*0b00*/  LEA.HI.X R11, R9, R11, R5, 0x2, P0 ;  /* 0x0000000b090b7211 */ /* 0x000fe400000f1405 */
[----:B------:R-:W-:Y:S02]  /*0b10*/  LEA R153, P0, R153, R0, 0x2 ;  /* 0x0000000099997211 */ /* 0x000fe400078010ff */
[----:B------:R-:W-:Y:S01]  /*0b20*/  ISETP.GE.AND P1, PT, R6, R7, PT ;  /* 0x000000070600720c */ /* 0x000fe20003f26270 */
[----:B------:R-:W-:Y:S01]  /*0b30*/  VIADD R6, R4, 0x30 ;  /* 0x0000003004067836 */ /* 0x000fe20000000000 */
[----:B------:R-:W-:Y:S02]  /*0b40*/  LEA.HI.X.SX32 R0, R0, RZ, 0x1, P0 ;  /* 0x000000ff00007211 */ /* 0x000fe400000f0eff */
[----:B------:R-:W-:-:S02]  /*0b50*/  LEA R8, P0, R153, R12, 0x2 ;  /* 0x0000000c99087211 */ /* 0x000fc400078010ff */
[----:B------:R-:W-:Y:S02]  /*0b60*/  ISETP.NE.OR P5, PT, R2, RZ, P2 ;  /* 0x000000ff0200720c */ /* 0x000fe400017a5670 */
[----:B------:R-:W-:Y:S02]  /*0b70*/  LEA.HI.X R9, R153, R13, R0, 0x2, P0 ;  /* 0x0000000d99097211 */ /* 0x000fe400000f1400 */
[-C--:B------:R-:W-:Y:S02]  /*0b80*/  ISETP.GE.AND P0, PT, R6, R7.reuse, PT ;  /* 0x000000070600720c */ /* 0x080fe40003f06270 */
[----:B------:R-:W-:Y:S01]  /*0b90*/  ISETP.NE.OR P4, PT, R2, RZ, P1 ;  /* 0x000000ff0200720c */ /* 0x000fe20000f85670 */
[----:B------:R-:W-:Y:S01]  /*0ba0*/  @!P2 ST.E.128 desc[UR4][R8.64+0x800], RZ ;  /* 0x000800ff0800a985 */ /* 0x000fe2000c101d04 */
[----:B------:R-:W-:Y:S01]  /*0bb0*/  ISETP.GE.AND P3, PT, R4, R7, PT ;  /* 0x000000070400720c */ /* 0x000fe20003f66270 */
[----:B------:R-:W-:Y:S02]  /*0bc0*/  @!P6 IMAD.MOV.U32 R7, RZ, RZ, -0x800000 ;  /* 0xff800000ff07e424 */ /* 0x000fe400078e00ff */
[----:B------:R-:W-:Y:S02]  /*0bd0*/  @!P1 ST.E.128 desc[UR4][R8.64+0x1000], RZ ;  /* 0x001000ff08009985 */ /* 0x000fe4000c101d04 */
[----:B------:R-:W-:-:S04]  /*0be0*/  @!P5 IMAD.MOV.U32 R5, RZ, RZ, -0x800000 ;  /* 0xff800000ff05d424 */ /* 0x000fc800078e00ff */
[----:B------:R-:W-:Y:S01]  /*0bf0*/  @!P0 ST.E.128 desc[UR4][R8.64+0x1800], RZ ;  /* 0x001800ff08008985 */ /* 0x000fe2000c101d04 */
[----:B------:R-:W-:Y:S01]  /*0c00*/  ISETP.NE.OR P0, PT, R2, RZ, P0 ;  /* 0x000000ff0200720c */ /* 0x000fe20000705670 */
[----:B------:R-:W-:Y:S02]  /*0c10*/  @!P4 IMAD.MOV.U32 R3, RZ, RZ, -0x800000 ;  /* 0xff800000ff03c424 */ /* 0x000fe400078e00ff */
[----:B------:R-:W-:Y:S04]  /*0c20*/  @!P3 ST.E.128 desc[UR4][R8.64], RZ ;  /* 0x000000ff0800b985 */ /* 0x000fe8000c101d04 */
[----:B------:R-:W-:Y:S04]  /*0c30*/  @!P5 ST.E desc[UR4][R10.64+0x40], R5 ;  /* 0x000040050a00d985 */ /* 0x000fe8000c101904 */
[----:B------:R-:W-:Y:S04]  /*0c40*/  @!P4 ST.E desc[UR4][R10.64+0x80], R3 ;  /* 0x000080030a00c985 */ /* 0x000fe8000c101904 */
[----:B------:R1:W-:Y:S02]  /*0c50*/  @!P6 ST.E desc[UR4][R10.64], R7 ;  /* 0x000000070a00e985 */ /* 0x0003e4000c101904 */
[----:B-1----:R-:W-:Y:S05]  /*0c60*/  @P0 RET.REL.NODEC R166 `(_ZN5flash24flash_fwd_splitkv_kernelI23Flash_fwd_kernel_traitsILi32ELi64ELi128ELi4ELb0ELb0EN7cutlass6half_tE19Flash_kernel_traitsILi32ELi64ELi128ELi4ES3_EELb0ELb1ELb0ELb0ELb1ELb0ELb1ELb0EEEvNS_16Flash_fwd_paramsE) ;  /* 0xfffffff0a6e40950 */ /* 0x002fea0003c3ffff */
[----:B------:R-:W-:Y:S02]  /*0c70*/  MOV R3, 0xff800000 ;  /* 0xff80000000037802 */ /* 0x000fe40000000f00 */
[----:B------:R-:W-:-:S03]  /*0c80*/  MOV R167, 0x0 ;  /* 0x0000000000a77802 */ /* 0x000fc60000000f00 */
[----:B------:R1:W-:Y:S02]  /*0c90*/  ST.E desc[UR4][R10.64+0xc0], R3 ;  /* 0x0000c0030a007985 */ /* 0x0003e4000c101904 */
[----:B-1----:R-:W-:Y:S05]  /*0ca0*/  RET.REL.NODEC R166 `(_ZN5flash24flash_fwd_splitkv_kernelI23Flash_fwd_kernel_traitsILi32ELi64ELi128ELi4ELb0ELb0EN7cutlass6half_tE19Flash_kernel_traitsILi32ELi64ELi128ELi4ES3_EELb0ELb1ELb0ELb0ELb1ELb0ELb1ELb0EEEvNS_16Flash_fwd_paramsE) ;  /* 0xfffffff0a6d47950 */ /* 0x002fea0003c3ffff */
.L_x_9562:
[----:B------:R-:W2:Y:S04]  /*0cb0*/  LD.E.64 R8, desc[UR4][R2.64+0x158] ;  /* 0x0001580402087980 */ /* 0x000ea8000c101b00 */
[----:B------:R-:W3:Y:S01]  /*0cc0*/  LD.E.64 R178, desc[UR4][R2.64+0x160] ;  /* 0x0001600402b27980 */ /* 0x000ee2000c101b00 */
[----:B--2---:R-:W-:-:S04]  /*0cd0*/  ISETP.NE.U32.AND P1, PT, R8, RZ, PT ;  /* 0x000000ff0800720c */ /* 0x004fc80003f25070 */
[----:B------:R-:W-:-:S13]  /*0ce0*/  ISETP.NE.AND.EX P1, PT, R9, RZ, PT, P1 ;  /* 0x000000ff0900720c */ /* 0x000fda0003f25310 */
[----:B------:R-:W-:Y:S01]  /*0cf0*/  @P1 IADD3 R4, P0, PT, R8, R4, RZ ;  /* 0x0000000408041210 */ /* 0x000fe20007f1e0ff */
[----:B------:R-:W-:-:S04]  /*0d00*/  IMAD.MOV.U32 R8, RZ, RZ, R171 ;  /* 0x000000ffff087224 */ /* 0x000fc800078e00ab */
        /* <DEDUP_REMOVED lines=47> */
[----:B----45:R-:W-:-:S04]  /*1000*/  IABS R8, R15 ;  /* 0x0000000f00087213 */ /* 0x030fc80000000000 */
        /* <DEDUP_REMOVED lines=48> */
.L_x_9564:
        /* <DEDUP_REMOVED lines=30> */
[----:B------:R-:W-:Y:S01]  /*14f0*/  @!P1 IADD3 R5, PT, PT, R5, -R4, RZ ;  /* 0x8000000405059210 */ /* 0x000fe20007ffe0ff */
[----:B------:R-:W-:Y:S01]  /*1500*/  @!P2 IMAD.IADD R27, R27, 0x1, R0 ;  /* 0x000000011b1ba824 */ /* 0x000fe200078e0200 */
[----:B-----5:R-:W-:Y:S01]  /*1510*/  @!P2 SHF.R.S32.HI R0, RZ, 0x1f, R8 ;  /* 0x0000001fff00a819 */ /* 0x020fe20000011408 */
[----:B---3--:R-:W-:Y:S01]  /*1520*/  @!P2 IMAD R11, R25, R8, RZ ;  /* 0x00000008190ba224 */ /* 0x008fe200078e02ff */
[----:B------:R-:W-:Y:S02]  /*1530*/  ISETP.GE.U32.AND P5, PT, R5, R4, PT ;  /* 0x000000040500720c */ /* 0x000fe40003fa6070 */
[----:B------:R-:W-:Y:S01]  /*1540*/  LOP3.LUT R4, R170, R15, RZ, 0x3c, !PT ;  /* 0x0000000faa047212 */ /* 0x000fe200078e3cff */
[C---:B------:R-:W-:Y:S01]  /*1550*/  @!P2 IMAD R11, R24.reuse, R0, R11 ;  /* 0x00000000180ba224 */ /* 0x040fe200078e020b */
[----:B------:R-:W-:Y:S01]  /*1560*/  ISETP.NE.AND P3, PT, R15, RZ, PT ;  /* 0x000000ff0f00720c */ /* 0x000fe20003f65270 */
[----:B------:R-:W-:Y:S01]  /*1570*/  @!P2 IMAD.WIDE.U32 R26, R24, R8, R26 ;  /* 0x00000008181aa225 */ /* 0x000fe200078e001a */
[----:B------:R-:W-:-:S03]  /*1580*/  ISETP.GE.AND P0, PT, R4, RZ, PT ;  /* 0x000000ff0400720c */ /* 0x000fc60003f06270 */
[-C--:B------:R-:W-:Y:S02]  /*1590*/  @P2 IMAD R0, R159, R9.reuse, RZ ;  /* 0x000000099f002224 */ /* 0x080fe400078e02ff */
[----:B------:R-:W-:Y:S01]  /*15a0*/  @P2 IMAD.WIDE.U32 R24, R158, R9, RZ ;  /* 0x000000099e182225 */ /* 0x000fe200078e00ff */
[----:B------:R-:W-:Y:S02]  /*15b0*/  @!P1 IADD3 R6, PT, PT, R6, 0x1, RZ ;  /* 0x0000000106069810 */ /* 0x000fe40007ffe0ff */
[----:B------:R-:W-:Y:S01]  /*15c0*/  @!P2 MOV R10, R26 ;  /* 0x0000001a000aa202 */ /* 0x000fe20000000f00 */
[----:B------:R-:W-:Y:S01]  /*15d0*/  @!P2 IMAD.IADD R11, R27, 0x1, R11 ;  /* 0x000000011b0ba824 */ /* 0x000fe200078e020b */
[----:B------:R-:W-:Y:S01]  /*15e0*/  @P2 IADD3 R11, PT, PT, R25, R0, RZ ;  /* 0x00000000190b2210 */ /* 0x000fe20007ffe0ff */
[----:B------:R-:W-:Y:S01]  /*15f0*/  @P2 IMAD.MOV.U32 R10, RZ, RZ, R24 ;  /* 0x000000ffff0a2224 */ /* 0x000fe200078e0018 */
[----:B------:R-:W-:Y:S01]  /*1600*/  SHF.R.S32.HI R9, RZ, 0x1f, R50 ;  /* 0x0000001fff097819 */ /* 0x000fe20000011432 */
[----:B------:R-:W-:Y:S01]  /*1610*/  IMAD R4, R159, R50, RZ ;  /* 0x000000329f047224 */ /* 0x000fe200078e02ff */
[----:B------:R-:W-:Y:S01]  /*1620*/  @!P2 SHF.R.S32.HI R5, RZ, 0x1f, R12 ;  /* 0x0000001fff05a819 */ /* 0x000fe2000001140c */
[----:B------:R-:W-:Y:S01]  /*1630*/  @!P2 IMAD R0, R49, R12, RZ ;  /* 0x0000000c3100a224 */ /* 0x000fe200078e02ff */
[----:B------:R-:W-:Y:S01]  /*1640*/  @P5 IADD3 R6, PT, PT, R6, 0x1, RZ ;  /* 0x0000000106065810 */ /* 0x000fe20007ffe0ff */
[----:B------:R-:W-:-:S03]  /*1650*/  IMAD.WIDE.U32 R24, R158, R50, R10 ;  /* 0x000000329e187225 */ /* 0x000fc600078e000a */
[----:B------:R-:W-:Y:S01]  /*1660*/  @!P0 IADD3 R6, PT, PT, -R6, RZ, RZ ;  /* 0x000000ff06068210 */ /* 0x000fe20007ffe1ff */
[----:B------:R-:W-:Y:S01]  /*1670*/  @!P2 IMAD.WIDE.U32 R10, R48, R12, RZ ;  /* 0x0000000c300aa225 */ /* 0x000fe200078e00ff */
[----:B------:R-:W-:-:S03]  /*1680*/  @!P3 LOP3.LUT R6, RZ, R15, RZ, 0x33, !PT ;  /* 0x0000000fff06b212 */ /* 0x000fc600078e33ff */
[----:B------:R-:W-:Y:S02]  /*1690*/  IMAD R4, R9, R158, R4 ;  /* 0x0000009e09047224 */ /* 0x000fe400078e0204 */
[----:B------:R-:W-:Y:S01]  /*16a0*/  @!P2 IMAD R0, R5, R48, R0 ;  /* 0x000000300500a224 */ /* 0x000fe200078e0200 */
[----:B------:R-:W-:Y:S01]  /*16b0*/  @P2 IADD3 R12, PT, PT, R12, R17, RZ ;  /* 0x000000110c0c2210 */ /* 0x000fe20007ffe0ff */
[----:B------:R-:W-:Y:S01]  /*16c0*/  IMAD.IADD R25, R25, 0x1, R4 ;  /* 0x0000000119197824 */ /* 0x000fe200078e0204 */
[----:B------:R-:W-:Y:S01]  /*16d0*/  @!P2 SHF.R.S32.HI R5, RZ, 0x1f, R8 ;  /* 0x0000001fff05a819 */ /* 0x000fe20000011408 */
[----:B------:R-:W-:Y:S01]  /*16e0*/  @!P2 IMAD.IADD R17, R11, 0x1, R0 ;  /* 0x000000010b11a824 */ /* 0x000fe200078e0200 */
[----:B------:R-:W-:Y:S01]  /*16f0*/  @!P2 MOV R16, R10 ;  /* 0x0000000a0010a202 */ /* 0x000fe20000000f00 */
[----:B----4-:R-:W-:Y:S01]  /*1700*/  @!P2 IMAD R0, R23, R8, RZ ;  /* 0x000000081700a224 */ /* 0x010fe200078e02ff */
[----:B------:R-:W-:Y:S01]  /*1710*/  SHF.R.S32.HI R4, RZ, 0x1f, R6 ;  /* 0x0000001fff047819 */ /* 0x000fe20000011406 */
[----:B------:R-:W-:-:S02]  /*1720*/  IMAD R11, R19, R6, RZ ;  /* 0x00000006130b7224 */ /* 0x000fc400078e02ff */
[C---:B------:R-:W-:Y:S02]  /*1730*/  @!P2 IMAD R0, R22.reuse, R5, R0 ;  /* 0x000000051600a224 */ /* 0x040fe400078e0200 */
        /* <DEDUP_REMOVED lines=12> */
.L_x_9565:
[----:B------:R-:W-:Y:S05]  /*1800*/  BSYNC.RECONVERGENT B0 ;  /* 0x0000000000007941 */ /* 0x000fea0003800200 */
.L_x_9563:
[----:B------:R-:W-:Y:S01]  /*1810*/  ISETP.NE.AND P2, PT, R13, -0x1, PT ;  /* 0xffffffff0d00780c */ /* 0x000fe20003f45270 */
[----:B------:R-:W2:Y:S04]  /*1820*/  LD.E.64 R28, desc[UR4][R2.64+0x30] ;  /* 0x00003004021c7980 */ /* 0x000ea8000c101b00 */
[----:B------:R-:W3:Y:S04]  /*1830*/  LD.E.64 R26, desc[UR4][R2.64+0x48] ;  /* 0x00004804021a7980 */ /* 0x000ee8000c101b00 */
[----:B------:R-:W4:Y:S04]  /*1840*/  LD.E.64 R22, desc[UR4][R2.64+0x8] ;  /* 0x0000080402167980 */ /* 0x000f28000c101b00 */
[----:B------:R-:W3:Y:S04]  /*1850*/  @!P2 LD.E.64 R30, desc[UR4][R2.64+0x18] ;  /* 0x00001804021ea980 */ /* 0x000ee8000c101b00 */
[----:B------:R-:W4:Y:S01]  /*1860*/  LD.E.64 R16, desc[UR4][R2.64] ;  /* 0x0000000402107980 */ /* 0x000f22000c101b00 */
[----:B------:R-:W-:-:S03]  /*1870*/  SHF.R.U32.HI R122, RZ, 0x2, R153 ;  /* 0x00000002ff7a7819 */ /* 0x000fc60000011699 */
[----:B------:R-:W5:Y:S01]  /*1880*/  LD.E.64 R18, desc[UR4][R2.64+0x10] ;  /* 0x0000100402127980 */ /* 0x000f62000c101b00 */
[----:B------:R-:W-:Y:S02]  /*1890*/  IMAD.SHL.U32 R169, R153, 0x8, RZ ;  /* 0x0000000899a97824 */ /* 0x000fe400078e00ff */
[----:B------:R-:W-:Y:S02]  /*18a0*/  IMAD.IADD R160, R118, 0x1, -R7 ;  /* 0x0000000176a07824 */ /* 0x000fe400078e0a07 */
[----:B------:R-:W-:-:S05]  /*18b0*/  VIADD R14, R122, 0x20 ;  /* 0x000000207a0e7836 */ /* 0x000fca0000000000 */
[-C--:B------:R-:W-:Y:S01]  /*18c0*/  ISETP.GE.AND P1, PT, R14, R160.reuse, PT ;  /* 0x000000a00e00720c */ /* 0x080fe20003f26270 */
[----:B------:R-:W-:Y:S01]  /*18d0*/  IMAD.MOV.U32 R123, RZ, RZ, RZ ;  /* 0x000000ffff7b7224 */ /* 0x000fe200078e00ff */
[----:B------:R-:W-:Y:S02]  /*18e0*/  ISETP.GE.AND P5, PT, R122, R160, PT ;  /* 0x000000a07a00720c */ /* 0x000fe40003fa6270 */
[C---:B------:R-:W-:Y:S01]  /*18f0*/  LOP3.LUT R168, R169.reuse, 0xc0, RZ, 0xc0, !PT ;  /* 0x000000c0a9a87812 */ /* 0x040fe200078ec0ff */
[----:B------:R-:W1:Y:S03]  /*1900*/  S2UR UR6, SR_CgaCtaId ;  /* 0x00000000000679c3 */ /* 0x000e660000008800 */
[----:B------:R-:W-:Y:S02]  /*1910*/  LOP3.LUT R168, R168, 0x18, R153, 0xf8, !PT ;  /* 0x00000018a8a87812 */ /* 0x000fe400078ef899 */
[----:B------:R-:W-:Y:S01]  /*1920*/  LOP3.LUT R7, R169, 0x1f20, RZ, 0xc0, !PT ;  /* 0x00001f20a9077812 */ /* 0x000fe200078ec0ff */
[----:B------:R-:W-:Y:S01]  /*1930*/  IMAD R163, R159, R122, RZ ;  /* 0x0000007a9fa37224 */ /* 0x000fe200078e02ff */
[----:B------:R-:W-:-:S02]  /*1940*/  UMOV UR7, 0x400 ;  /* 0x0000040000077882 */ /* 0x000fc40000000000 */
[----:B-1----:R-:W-:-:S06]  /*1950*/  ULEA UR6, UR6, UR7, 0x18 ;  /* 0x0000000706067291 */ /* 0x002fcc000f8ec0ff */
[----:B------:R-:W-:Y:S02]  /*1960*/  IMAD.U32 R157, RZ, RZ, UR6 ;  /* 0x00000006ff9d7e24 */ /* 0x000fe4000f8e00ff */
[----:B--2---:R-:W-:-:S04]  /*1970*/  @P2 IMAD.WIDE.U32 R24, R28, R13, RZ ;  /* 0x0000000d1c182225 */ /* 0x004fc800078e00ff */
[----:B------:R-:W-:Y:S01]  /*1980*/  @P2 IMAD R5, R29, R13, RZ ;  /* 0x0000000d1d052224 */ /* 0x000fe200078e02ff */
[----:B------:R-:W-:Y:S01]  /*1990*/  LOP3.LUT R13, R169, 0x18, RZ, 0xc0, !PT ;  /* 0x00000018a90d7812 */ /* 0x000fe200078ec0ff */
[-C--:B---3--:R-:W-:Y:S02]  /*19a0*/  @!P2 IMAD R6, R31, R171.reuse, RZ ;  /* 0x000000ab1f06a224 */ /* 0x088fe400078e02ff */
[----:B------:R-:W-:-:S04]  /*19b0*/  @!P2 IMAD.WIDE.U32 R30, R30, R171, RZ ;  /* 0x000000ab1e1ea225 */ /* 0x000fc800078e00ff */
[----:B------:R-:W-:Y:S02]  /*19c0*/  @!P2 IMAD.MOV.U32 R8, RZ, RZ, R30 ;  /* 0x000000ffff08a224 */ /* 0x000fe400078e001e */
[----:B------:R-:W-:Y:S01]  /*19d0*/  @P2 IMAD.MOV.U32 R8, RZ, RZ, R24 ;  /* 0x000000ffff082224 */ /* 0x000fe200078e0018 */
[----:B------:R-:W-:Y:S01]  /*19e0*/  SHF.R.S32.HI R24, RZ, 0x1f, R170 ;  /* 0x0000001fff187819 */ /* 0x000fe200000114aa */
[----:B------:R-:W-:Y:S02]  /*19f0*/  @!P2 IMAD.IADD R6, R31, 0x1, R6 ;  /* 0x000000011f06a824 */ /* 0x000fe400078e0206 */
[----:B------:R-:W-:Y:S01]  /*1a00*/  @P2 IMAD.IADD R6, R25, 0x1, R5 ;  /* 0x0000000119062824 */ /* 0x000fe200078e0205 */
[----:B------:R-:W-:Y:S01]  /*1a10*/  IADD3 R30, P0, PT, R13, R8, RZ ;  /* 0x000000080d1e7210 */ /* 0x000fe20007f1e0ff */
[----:B------:R-:W-:-:S04]  /*1a20*/  IMAD R5, R27, R170, RZ ;  /* 0x000000aa1b057224 */ /* 0x000fc800078e02ff */
[----:B------:R-:W-:Y:S02]  /*1a30*/  IMAD R5, R26, R24, R5 ;  /* 0x000000181a057224 */ /* 0x000fe400078e0205 */
[----:B------:R-:W-:-:S04]  /*1a40*/  IMAD.WIDE.U32 R24, R167, 0x40, R122 ;  /* 0x00000040a7187825 */ /* 0x000fc800078e007a */
[----:B------:R-:W-:Y:S01]  /*1a50*/  IMAD.X R31, RZ, RZ, R6, P0 ;  /* 0x000000ffff1f7224 */ /* 0x000fe200000e0606 */
[----:B------:R-:W-:Y:S02]  /*1a60*/  @!P1 IADD3 R6, P0, PT, R24, 0x20, RZ ;  /* 0x0000002018069810 */ /* 0x000fe40007f1e0ff */
[----:B------:R-:W-:Y:S01]  /*1a70*/  LOP3.LUT R114, R168, R13, RZ, 0x3c, !PT ;  /* 0x0000000da8727212 */ /* 0x000fe200078e3cff */
[----:B------:R-:W-:Y:S01]  /*1a80*/  IMAD.WIDE.U32 R26, R170, R26, R30 ;  /* 0x0000001aaa1a7225 */ /* 0x000fe200078e001e */
[----:B------:R-:W-:Y:S02]  /*1a90*/  IADD3 R32, P2, PT, R13, R4, RZ ;  /* 0x000000040d207210 */ /* 0x000fe40007f5e0ff */
[----:B------:R-:W-:Y:S01]  /*1aa0*/  LOP3.LUT R114, R7, R114, RZ, 0xfc, !PT ;  /* 0x0000007207727212 */ /* 0x000fe200078efcff */
[----:B------:R-:W-:Y:S02]  /*1ab0*/  IMAD.IADD R27, R27, 0x1, R5 ;  /* 0x000000011b1b7824 */ /* 0x000fe400078e0205 */
[----:B------:R-:W-:-:S02]  /*1ac0*/  @!P1 IMAD.X R5, RZ, RZ, R25, P0 ;  /* 0x000000ffff059224 */ /* 0x000fc400000e0619 */
[-C--:B------:R-:W-:Y:S02]  /*1ad0*/  @!P5 IMAD R7, R25, R28.reuse, RZ ;  /* 0x0000001c1907d224 */ /* 0x080fe400078e02ff */
[----:B------:R-:W-:Y:S02]  /*1ae0*/  IMAD.X R33, RZ, RZ, R0, P2 ;  /* 0x000000ffff217224 */ /* 0x000fe400010e0600 */
[----:B------:R-:W-:Y:S02]  /*1af0*/  @!P1 IMAD R5, R5, R28, RZ ;  /* 0x0000001c05059224 */ /* 0x000fe400078e02ff */
[----:B------:R-:W-:Y:S02]  /*1b00*/  @!P1 IMAD.MOV.U32 R30, RZ, RZ, R26 ;  /* 0x000000ffff1e9224 */ /* 0x000fe400078e001a */
[----:B------:R-:W-:Y:S02]  /*1b10*/  @!P1 IMAD.MOV.U32 R31, RZ, RZ, R27 ;  /* 0x000000ffff1f9224 */ /* 0x000fe400078e001b */
[----:B------:R-:W-:-:S02]  /*1b20*/  @!P5 IMAD R0, R24, R29, R7 ;  /* 0x0000001d1800d224 */ /* 0x000fc400078e0207 */
[----:B------:R-:W-:-:S04]  /*1b30*/  @!P5 IMAD.WIDE.U32 R24, R24, R28, R26 ;  /* 0x0000001c1818d225 */ /* 0x000fc800078e001a */
[----:B------:R-:W-:-:S04]  /*1b40*/  IMAD.WIDE.U32 R26, R122, R158, R32 ;  /* 0x0000009e7a1a7225 */ /* 0x000fc800078e0020 */
[-C--:B------:R-:W-:Y:S02]  /*1b50*/  @!P1 IMAD R4, R29, R6.reuse, R5 ;  /* 0x000000061d049224 */ /* 0x080fe400078e0205 */
[----:B------:R-:W-:Y:S01]  /*1b60*/  @!P1 IMAD.WIDE.U32 R6, R28, R6, R30 ;  /* 0x000000061c069225 */ /* 0x000fe200078e001e */
[----:B----4-:R-:W-:-:S03]  /*1b70*/  LEA R162, P3, R26, R22, 0x1 ;  /* 0x000000161aa27211 */ /* 0x010fc600078608ff */
[----:B------:R-:W-:Y:S01]  /*1b80*/  IMAD.IADD R163, R27, 0x1, R163 ;  /* 0x000000011ba37824 */ /* 0x000fe200078e02a3 */
[-C--:B------:R-:W-:Y:S01]  /*1b90*/  @!P5 LEA R22, P2, R24, R16.reuse, 0x1 ;  /* 0x000000101816d211 */ /* 0x080fe200078408ff */
[----:B------:R-:W-:Y:S01]  /*1ba0*/  @!P5 IMAD.IADD R0, R25, 0x1, R0 ;  /* 0x000000011900d824 */ /* 0x000fe200078e0200 */
[----:B------:R-:W-:Y:S01]  /*1bb0*/  @!P1 LEA R16, P0, R6, R16, 0x1 ;  /* 0x0000001006109211 */ /* 0x000fe200078008ff */
[----:B------:R-:W-:Y:S01]  /*1bc0*/  @!P1 IMAD.IADD R4, R7, 0x1, R4 ;  /* 0x0000000107049824 */ /* 0x000fe200078e0204 */
[----:B------:R-:W-:Y:S01]  /*1bd0*/  LEA.HI.X R163, R26, R23, R163, 0x1, P3 ;  /* 0x000000171aa37211 */ /* 0x000fe200018f0ca3 */
[----:B------:R-:W-:Y:S01]  /*1be0*/  IMAD R5, R124, -0x80, R115 ;  /* 0xffffff807c057824 */ /* 0x000fe200078e0273 */
[-C--:B------:R-:W-:Y:S02]  /*1bf0*/  @!P5 LEA.HI.X R23, R24, R17.reuse, R0, 0x1, P2 ;  /* 0x000000111817d211 */ /* 0x080fe400010f0c00 */
[----:B------:R-:W-:Y:S01]  /*1c00*/  @!P1 LEA.HI.X R17, R6, R17, R4, 0x1, P0 ;  /* 0x0000001106119211 */ /* 0x000fe200000f0c04 */
[----:B------:R-:W-:-:S02]  /*1c10*/  VIADD R5, R5, 0x80 ;  /* 0x0000008005057836 */ /* 0x000fc40000000000 */
[C---:B------:R-:W-:Y:S02]  /*1c20*/  VIADD R4, R122.reuse, 0x40 ;  /* 0x000000407a047836 */ /* 0x040fe40000000000 */
[----:B------:R-:W-:-:S03]  /*1c30*/  VIADD R0, R122, 0x60 ;  /* 0x000000607a007836 */ /* 0x000fc60000000000 */
[-C--:B------:R-:W-:Y:S01]  /*1c40*/  ISETP.GE.AND P3, PT, R4, R5.reuse, PT ;  /* 0x000000050400720c */ /* 0x080fe20003f66270 */
[----:B------:R-:W-:Y:S01]  /*1c50*/  IMAD R114, R114, 0x2, R157 ;  /* 0x0000000272727824 */ /* 0x000fe200078e029d */
[-C--:B------:R-:W-:Y:S01]  /*1c60*/  ISETP.GE.AND P2, PT, R0, R5.reuse, PT ;  /* 0x000000050000720c */ /* 0x080fe20003f46270 */
[----:B------:R-:W-:Y:S01]  /*1c70*/  IMAD.SHL.U32 R6, R158, 0x20, RZ ;  /* 0x000000209e067824 */ /* 0x000fe200078e00ff */
[-C--:B------:R-:W-:Y:S02]  /*1c80*/  ISETP.GE.AND P6, PT, R122, R5.reuse, PT ;  /* 0x000000057a00720c */ /* 0x080fe40003fc6270 */
[----:B------:R-:W-:Y:S01]  /*1c90*/  @!PT LDS RZ, [RZ] ;  /* 0x00000000fffff984 */ /* 0x000fe20000000800 */
[----:B------:R-:W-:Y:S01]  /*1ca0*/  @!PT LDS RZ, [RZ] ;  /* 0x00000000fffff984 */ /* 0x000fe20000000800 */
[----:B------:R-:W-:Y:S01]  /*1cb0*/  @!PT LDS RZ, [RZ] ;  /* 0x00000000fffff984 */ /* 0x000fe20000000800 */
[----:B------:R1:W-:Y:S01]  /*1cc0*/  @!P5 LDGSTS.E.BYPASS.LTC128B.128 [R114], desc[UR4][R22.64] ;  /* 0x000000001672dfae */ /* 0x0003e2000b981a04 */
[----:B------:R-:W-:Y:S02]  /*1cd0*/  ISETP.GE.AND P5, PT, R14, R5, PT ;  /* 0x000000050e00720c */ /* 0x000fe40003fa6270 */
[----:B------:R-:W-:Y:S01]  /*1ce0*/  SHF.L.U64.HI R7, R158, 0x5, R159 ;  /* 0x000000059e077819 */ /* 0x000fe2000001029f */
[----:B------:R2:W-:Y:S01]  /*1cf0*/  @!P1 LDGSTS.E.BYPASS.LTC128B.128 [R114+0x800], desc[UR4][R16.64] ;  /* 0x0080000010729fae */ /* 0x0005e2000b981a04 */
[----:B------:R-:W-:-:S04]  /*1d00*/  LEA R26, P0, R6, R162, 0x1 ;  /* 0x000000a2061a7211 */ /* 0x000fc800078008ff */
[----:B------:R-:W-:Y:S02]  /*1d10*/  LEA.HI.X R27, R6, R163, R7, 0x1, P0 ;  /* 0x000000a3061b7211 */ /* 0x000fe400000f0c07 */
[CC--:B------:R-:W-:Y:S01]  /*1d20*/  @!P3 LEA R30, P1, R158.reuse, R26.reuse, 0x6 ;  /* 0x0000001a9e1eb211 */ /* 0x0c0fe200078230ff */
[----:B------:R3:W-:Y:S01]  /*1d30*/  @!P6 LDGSTS.E.BYPASS.LTC128B.128 [R114+0x1000], desc[UR4][R162.64] ;  /* 0x01000000a272efae */ /* 0x0007e2000b981a04 */
[C---:B------:R-:W-:Y:S02]  /*1d40*/  @!P2 LEA R28, P0, R158.reuse, R26, 0x7 ;  /* 0x0000001a9e1ca211 */ /* 0x040fe400078038ff */
[CCC-:B------:R-:W-:Y:S01]  /*1d50*/  @!P3 LEA.HI.X R31, R158.reuse, R27.reuse, R159.reuse, 0x6, P1 ;  /* 0x0000001b9e1fb211 */ /* 0x1c0fe200008f349f */
[----:B------:R3:W-:Y:S01]  /*1d60*/  @!P5 LDGSTS.E.BYPASS.LTC128B.128 [R114+0x1800], desc[UR4][R26.64] ;  /* 0x018000001a72dfae */ /* 0x0007e2000b981a04 */
[----:B------:R-:W-:-:S03]  /*1d70*/  @!P2 LEA.HI.X R29, R158, R27, R159, 0x7, P0 ;  /* 0x0000001b9e1da211 */ /* 0x000fc600000f3c9f */
[----:B------:R3:W-:Y:S04]  /*1d80*/  @!P3 LDGSTS.E.BYPASS.LTC128B.128 [R114+0x2000], desc[UR4][R30.64] ;  /* 0x020000001e72bfae */ /* 0x0007e8000b981a04 */
[----:B------:R3:W-:Y:S04]  /*1d90*/  @!P2 LDGSTS.E.BYPASS.LTC128B.128 [R114+0x2800], desc[UR4][R28.64] ;  /* 0x028000001c72afae */ /* 0x0007e8000b981a04 */
[----:B------:R3:W5:Y:S04]  /*1da0*/  LD.E R117, desc[UR4][R2.64+0x188] ;  /* 0x0001880402757980 */ /* 0x000768000c101900 */
[----:B------:R3:W5:Y:S01]  /*1db0*/  LD.E R116, desc[UR4][R2.64+0x184] ;  /* 0x0001840402747980 */ /* 0x000762000c101900 */
[----:B------:R-:W-:-:S02]  /*1dc0*/  IABS R8, R15 ;  /* 0x0000000f00087213 */ /* 0x000fc40000000000 */
[----:B------:R-:W-:Y:S01]  /*1dd0*/  IABS R7, R170 ;  /* 0x000000aa00077213 */ /* 0x000fe20000000000 */
[----:B------:R-:W0:Y:S01]  /*1de0*/  LDGDEPBAR ;  /* 0x00000000000079af */ /* 0x000e220000000000 */
[----:B------:R-:W1:Y:S08]  /*1df0*/  I2F.RP R24, R8 ;  /* 0x0000000800187306 */ /* 0x000e700000209400 */
[----:B-1----:R-:W1:Y:S01]  /*1e00*/  MUFU.RCP R22, R24 ;  /* 0x0000001800167308 */ /* 0x002e620000001000 */
[----:B------:R-:W-:-:S02]  /*1e10*/  IMAD R9, R9, R48, RZ ;  /* 0x0000003009097224 */ /* 0x000fc400078e02ff */
[----:B------:R-:W-:Y:S01]  /*1e20*/  IMAD.SHL.U32 R113, R153, 0x20, RZ ;  /* 0x0000002099717824 */ /* 0x000fe200078e00ff */
[----:B------:R-:W-:-:S04]  /*1e30*/  DEPBAR.LE SB0, 0x0 ;  /* 0x000080000000791a */ /* 0x000fc80000000000 */
[----:B-1----:R-:W-:-:S04]  /*1e40*/  VIADD R22, R22, 0xffffffe ;  /* 0x0ffffffe16167836 */ /* 0x002fc80000000000 */
[----:B------:R-:W1:Y:S02]  /*1e50*/  F2I.FTZ.U32.TRUNC.NTZ R23, R22 ;  /* 0x0000001600177305 */ /* 0x000e64000021f000 */
[----:B-1----:R-:W-:Y:S02]  /*1e60*/  IMAD.MOV R6, RZ, RZ, -R23 ;  /* 0x000000ffff067224 */ /* 0x002fe400078e0a17 */
[----:B------:R-:W-:Y:S02]  /*1e70*/  IMAD.MOV.U32 R22, RZ, RZ, RZ ;  /* 0x000000ffff167224 */ /* 0x000fe400078e00ff */
[----:B--2---:R-:W-:Y:S01]  /*1e80*/  IMAD R16, R6, R8, RZ ;  /* 0x0000000806107224 */ /* 0x004fe200078e02ff */
        /* <DEDUP_REMOVED lines=12> */
[----:B------:R-:W-:-:S10]  /*1f50*/  IMAD.WIDE.U32 R22, R10, R48, RZ ;  /* 0x000000300a167225 */ /* 0x000fd400078e00ff */
[----:B------:R-:W-:-:S04]  /*1f60*/  @P2 VIADD R16, R16, 0x1 ;  /* 0x0000000110102836 */ /* 0x000fc80000000000 */
        /* <DEDUP_REMOVED lines=15> */
[----:B------:R-:W-:Y:S01]  /*2060*/  IMAD.WIDE.U32 R12, R122, R48, R12 ;  /* 0x000000307a0c7225 */ /* 0x000fe200078e000c */
[----:B------:R-:W-:-:S03]  /*2070*/  SHF.R.U32.HI R119, RZ, 0x1, R153 ;  /* 0x00000001ff777819 */ /* 0x000fc60000011699 */
[----:B------:R-:W-:Y:S02]  /*2080*/  IMAD.SHL.U32 R156, R153, 0x10, RZ ;  /* 0x00000010999c7824 */ /* 0x000fe400078e00ff */
[----:B------:R-:W-:Y:S01]  /*2090*/  IMAD.IADD R165, R13, 0x1, R6 ;  /* 0x000000010da57824 */ /* 0x000fe200078e0206 */
[----:B------:R-:W-:Y:S01]  /*20a0*/  LOP3.LUT R6, R113, 0xc0, RZ, 0xc0, !PT ;  /* 0x000000c071067812 */ /* 0x000fe200078ec0ff */
[----:B------:R-:W-:Y:S01]  /*20b0*/  IMAD.SHL.U32 R152, R153, 0x4, RZ ;  /* 0x0000000499987824 */ /* 0x000fe200078e00ff */
[-C--:B------:R-:W-:Y:S02]  /*20c0*/  ISETP.GE.AND P3, PT, R4, R5.reuse, PT ;  /* 0x000000050400720c */ /* 0x080fe40003f66270 */
[----:B------:R-:W-:Y:S01]  /*20d0*/  ISETP.GE.AND P2, PT, R0, R5, PT ;  /* 0x000000050000720c */ /* 0x000fe20003f46270 */
[----:B------:R-:W-:Y:S01]  /*20e0*/  IMAD.SHL.U32 R0, R48, 0x20, RZ ;  /* 0x0000002030007824 */ /* 0x000fe200078e00ff */
[----:B-----5:R-:W-:Y:S02]  /*20f0*/  LEA R164, P0, R12, R18, 0x1 ;  /* 0x000000120ca47211 */ /* 0x020fe400078008ff */
[----:B------:R-:W-:-:S02]  /*2100*/  LOP3.LUT R4, R156, 0x100, RZ, 0xc0, !PT ;  /* 0x000001009c047812 */ /* 0x000fc400078ec0ff */
[C---:B------:R-:W-:Y:S02]  /*2110*/  LOP3.LUT R9, R6.reuse, 0x8, R153, 0xf8, !PT ;  /* 0x0000000806097812 */ /* 0x040fe400078ef899 */
[----:B------:R-:W-:Y:S02]  /*2120*/  LOP3.LUT R7, R6, 0x8, R119, 0xf8, !PT ;  /* 0x0000000806077812 */ /* 0x000fe400078ef877 */
[----:B------:R-:W-:Y:S02]  /*2130*/  LOP3.LUT R6, R156, 0x3e00, RZ, 0xc0, !PT ;  /* 0x00003e009c067812 */ /* 0x000fe400078ec0ff */
[----:B------:R-:W-:Y:S02]  /*2140*/  ISETP.GE.AND P5, PT, R14, R5, PT ;  /* 0x000000050e00720c */ /* 0x000fe40003fa6270 */
[----:B------:R-:W-:Y:S01]  /*2150*/  LEA.HI.X R165, R12, R19, R165, 0x1, P0 ;  /* 0x000000130ca57211 */ /* 0x000fe200000f0ca5 */
[----:B------:R-:W-:Y:S01]  /*2160*/  BAR.SYNC.DEFER_BLOCKING 0x0 ;  /* 0x0000000000007b1d */ /* 0x000fe20000010000 */
[----:B------:R-:W-:-:S02]  /*2170*/  LOP3.LUT R154, R152, 0x18, RZ, 0xc0, !PT ;  /* 0x00000018989a7812 */ /* 0x000fc400078ec0ff */
[----:B------:R-:W-:Y:S02]  /*2180*/  LOP3.LUT R4, R4, 0x20, R113, 0xf8, !PT ;  /* 0x0000002004047812 */ /* 0x000fe400078ef871 */
[----:B------:R-:W-:Y:S02]  /*2190*/  SHF.L.U64.HI R5, R48, 0x5, R49 ;  /* 0x0000000530057819 */ /* 0x000fe40000010231 */
[----:B------:R-:W-:Y:S02]  /*21a0*/  LEA R8, P0, R0, R164, 0x1 ;  /* 0x000000a400087211 */ /* 0x000fe400078008ff */
[----:B------:R-:W-:Y:S02]  /*21b0*/  LOP3.LUT R6, R6, 0x20, R113, 0xf8, !PT ;  /* 0x0000002006067812 */ /* 0x000fe400078ef871 */
[----:B------:R-:W-:Y:S02]  /*21c0*/  LOP3.LUT R4, R4, R9, R154, 0xf6, !PT ;  /* 0x0000000904047212 */ /* 0x000fe400078ef69a */
[----:B------:R-:W-:-:S02]  /*21d0*/  LEA.HI.X R9, R0, R165, R5, 0x1, P0 ;  /* 0x000000a500097211 */ /* 0x000fc400000f0c05 */
[----:B------:R-:W-:Y:S02]  /*21e0*/  LOP3.LUT R154, R7, R154, RZ, 0x3c, !PT ;  /* 0x0000009a079a7212 */ /* 0x000fe400078e3cff */
[----:B------:R-:W-:Y:S02]  /*21f0*/  LOP3.LUT R5, R6, 0x100, R113, 0xf8, !PT ;  /* 0x0000010006057812 */ /* 0x000fe400078ef871 */
[CC--:B------:R-:W-:Y:S02]  /*2200*/  @!P3 LEA R16, P1, R48.reuse, R8.reuse, 0x6 ;  /* 0x000000083010b211 */ /* 0x0c0fe400078230ff */
[C---:B------:R-:W-:Y:S02]  /*2210*/  @!P2 LEA R10, P0, R48.reuse, R8, 0x7 ;  /* 0x00000008300aa211 */ /* 0x040fe400078038ff */
[----:B------:R-:W-:Y:S01]  /*2220*/  LOP3.LUT R0, R5, R154, RZ, 0xfc, !PT ;  /* 0x0000009a05007212 */ /* 0x000fe200078efcff */
[----:B------:R-:W-:Y:S01]  /*2230*/  @!PT LDS RZ, [RZ] ;  /* 0x00000000fffff984 */ /* 0x000fe20000000800 */
[----:B------:R-:W-:Y:S01]  /*2240*/  @!PT LDS RZ, [RZ] ;  /* 0x00000000fffff984 */ /* 0x000fe20000000800 */
[----:B------:R-:W-:Y:S01]  /*2250*/  @!PT LDS RZ, [RZ] ;  /* 0x00000000fffff984 */ /* 0x000fe20000000800 */
[----:B------:R-:W-:Y:S01]  /*2260*/  @!P6 LDGSTS.E.BYPASS.LTC128B.128 [R114+0x3000], desc[UR4][R164.64] ;  /* 0x03000000a472efae */ /* 0x000fe2000b981a04 */
[-C--:B------:R-:W-:Y:S01]  /*2270*/  @!P3 LEA.HI.X R17, R48, R9.reuse, R49, 0x6, P1 ;  /* 0x000000093011b211 */ /* 0x080fe200008f3431 */
[----:B------:R-:W-:Y:S01]  /*2280*/  IMAD R51, R4, 0x2, R157 ;  /* 0x0000000204337824 */ /* 0x000fe200078e029d */
[----:B------:R-:W-:Y:S01]  /*2290*/  @!P2 LEA.HI.X R11, R48, R9, R49, 0x7, P0 ;  /* 0x00000009300ba211 */ /* 0x000fe200000f3c31 */
[----:B------:R-:W-:Y:S01]  /*22a0*/  @P6 STS.128 [R114+0x3000], RZ ;  /* 0x003000ff72006388 */ /* 0x000fe20000000c00 */
[----:B------:R-:W-:-:S03]  /*22b0*/  IMAD R155, R0, 0x2, R157 ;  /* 0x00000002009b7824 */ /* 0x000fc600078e029d */
        /* <DEDUP_REMOVED lines=18> */
[----:B------:R-:W3:Y:S04]  /*23e0*/  LDSM.16.M88.4 R56, [R51+0x1800] ;  /* 0x001800003338783b */ /* 0x000ee80000000200 */
[----:B------:R-:W4:Y:S04]  /*23f0*/  LDSM.16.M88.4 R44, [R51+0x1c00] ;  /* 0x001c0000332c783b */ /* 0x000f280000000200 */
[----:B------:R-:W4:Y:S04]  /*2400*/  LDSM.16.M88.4 R36, [R51+0x2000] ;  /* 0x002000003324783b */ /* 0x000f280000000200 */
[----:B------:R-:W4:Y:S04]  /*2410*/  LDSM.16.M88.4 R28, [R51+0x2400] ;  /* 0x00240000331c783b */ /* 0x000f280000000200 */
[----:B------:R-:W4:Y:S04]  /*2420*/  LDSM.16.M88.4 R20, [R51+0x2800] ;  /* 0x002800003314783b */ /* 0x000f280000000200 */
[----:B------:R-:W4:Y:S01]  /*2430*/  LDSM.16.M88.4 R108, [R51+0x2c00] ;  /* 0x002c0000336c783b */ /* 0x000f220000000200 */
[----:B------:R-:W-:Y:S01]  /*2440*/  IMAD.MOV.U32 R112, RZ, RZ, 0x20 ;  /* 0x00000020ff707424 */ /* 0x000fe200078e00ff */
[----:B------:R-:W-:-:S02]  /*2450*/  LOP3.LUT P2, RZ, R153, 0x4, RZ, 0xc0, !PT ;  /* 0x0000000499ff7812 */ /* 0x000fc4000784c0ff */
[----:B------:R-:W0:Y:S02]  /*2460*/  LDGDEPBAR ;  /* 0x00000000000079af */ /* 0x000e240000000000 */
[----:B------:R-:W-:-:S05]  /*2470*/  SEL R112, R112, 0xffffffe0, !P2 ;  /* 0xffffffe070707807 */ /* 0x000fca0005000000 */
[----:B------:R-:W-:Y:S02]  /*2480*/  IMAD.IADD R120, R155, 0x1, R112 ;  /* 0x000000019b787824 */ /* 0x000fe400078e0270 */
[----:B------:R-:W-:-:S03]  /*2490*/  IMAD.IADD R0, R112, 0x1, R51 ;  /* 0x0000000170007824 */ /* 0x000fc600078e0233 */
[----:B------:R-:W-:Y:S04]  /*24a0*/  LDSM.16.M88.4 R100, [R120] ;  /* 0x000000007864783b */ /* 0x000fe80000000200 */
[----:B------:R-:W4:Y:S04]  /*24b0*/  LDSM.16.M88.4 R104, [R0+0x1000] ;  /* 0x001000000068783b */ /* 0x000f280000000200 */
[----:B------:R-:W4:Y:S04]  /*24c0*/  LDSM.16.M88.4 R96, [R0+0x1400] ;  /* 0x001400000060783b */ /* 0x000f280000000200 */
[----:B------:R-:W4:Y:S04]  /*24d0*/  LDSM.16.M88.4 R92, [R0+0x1800] ;  /* 0x00180000005c783b */ /* 0x000f280000000200 */
[----:B------:R-:W4:Y:S04]  /*24e0*/  LDSM.16.M88.4 R88, [R0+0x1c00] ;  /* 0x001c00000058783b */ /* 0x000f280000000200 */
[----:B------:R-:W4:Y:S04]  /*24f0*/  LDSM.16.M88.4 R84, [R0+0x2000] ;  /* 0x002000000054783b */ /* 0x000f280000000200 */
[----:B------:R-:W4:Y:S04]  /*2500*/  LDSM.16.M88.4 R80, [R0+0x2400] ;  /* 0x002400000050783b */ /* 0x000f280000000200 */
[----:B------:R-:W4:Y:S04]  /*2510*/  LDSM.16.M88.4 R76, [R0+0x2800] ;  /* 0x00280000004c783b */ /* 0x000f280000000200 */
[----:B------:R4:W4:Y:S01]  /*2520*/  LDSM.16.M88.4 R72, [R0+0x2c00] ;  /* 0x002c00000048783b */ /* 0x0009220000000200 */
[----:B-1----:R-:W-:Y:S01]  /*2530*/  HMMA.16816.F32 R8, R12, R4, RZ ;  /* 0x000000040c08723c */ /* 0x002fe200000018ff */
[----:B------:R-:W-:Y:S01]  /*2540*/  VIADD R126, R124, 0xffffffff ;  /* 0xffffffff7c7e7836 */ /* 0x000fe20000000000 */
[----:B------:R-:W-:Y:S01]  /*2550*/  IADD3 R117, PT, PT, R117, R115, -R118 ;  /* 0x0000007375757210 */ /* 0x000fe20007ffe876 */
[----:B------:R-:W-:-:S05]  /*2560*/  DEPBAR.LE SB0, 0x0 ;  /* 0x000080000000791a */ /* 0x000fca0000000000 */
[C---:B--2---:R-:W-:Y:S08]  /*2570*/  HMMA.16816.F32 R68, R12.reuse, R64, RZ ;  /* 0x000000400c44723c */ /* 0x044ff000000018ff */
[C---:B---3--:R-:W-:Y:S08]  /*2580*/  HMMA.16816.F32 R60, R12.reuse, R56, RZ ;  /* 0x000000380c3c723c */ /* 0x048ff000000018ff */
[----:B----4-:R-:W-:Y:S01]  /*2590*/  HMMA.16816.F32 R52, R12, R44, RZ ;  /* 0x0000002c0c34723c */ /* 0x010fe200000018ff */
[----:B------:R-:W-:-:S07]  /*25a0*/  LOP3.LUT R0, R122, 0x7, RZ, 0xc0, !PT ;  /* 0x000000077a007812 */ /* 0x000fce00078ec0ff */
        /* <DEDUP_REMOVED lines=12> */
[----:B------:R-:W-:-:S02]  /*2670*/  LOP3.LUT R0, R0, 0x1f0, R119, 0xf8, !PT ;  /* 0x000001f000007812 */ /* 0x000fc400078ef877 */
[----:B------:R-:W-:Y:S02]  /*2680*/  ISETP.GT.AND P0, PT, R126, R161, PT ;  /* 0x000000a17e00720c */ /* 0x000fe40003f04270 */
[----:B------:R-:W-:Y:S01]  /*2690*/  IADD3 R173, PT, PT, R115, -R118, -R116 ;  /* 0x8000007673ad7210 */ /* 0x000fe20007ffe874 */
[----:B------:R-:W-:Y:S01]  /*26a0*/  IMAD R0, R167, 0x40, R0 ;  /* 0x00000040a7007824 */ /* 0x000fe200078e0200 */
[----:B------:R-:W-:Y:S03]  /*26b0*/  BSSY.RECONVERGENT B1, `(.L_x_9566) ;  /* 0x0000073000017945 */ /* 0x000fe60003800200 */
[C---:B------:R-:W-:Y:S02]  /*26c0*/  IMAD.IADD R172, R0.reuse, 0x1, R117 ;  /* 0x0000000100ac7824 */ /* 0x040fe400078e0275 */
[----:B------:R-:W-:Y:S01]  /*26d0*/  IMAD.IADD R173, R0, 0x1, R173 ;  /* 0x0000000100ad7824 */ /* 0x000fe200078e02ad */
[----:B------:R-:W-:Y:S02]  /*26e0*/  HMMA.16816.F32 R8, R100, R104, R8 ;  /* 0x000000686408723c */ /* 0x000fe40000001808 */
[----:B------:R-:W-:-:S02]  /*26f0*/  VIADDMNMX R174, R172, 0x1, R115, PT ;  /* 0x00000001acae7846 */ /* 0x000fc40003800173 */
[----:B------:R-:W-:-:S04]  /*2700*/  VIMNMX R175, PT, PT, RZ, R173, !PT ;  /* 0x000000adffaf7248 */ /* 0x000fc80007fe0100 */
[----:B------:R-:W-:Y:S01]  /*2710*/  HMMA.16816.F32 R4, R100, R106, R4 ;  /* 0x0000006a6404723c */ /* 0x000fe20000001804 */
[----:B------:R-:W-:Y:S02]  /*2720*/  VIADDMNMX R172, R172, 0x9, R115, PT ;  /* 0x00000009acac7846 */ /* 0x000fe40003800173 */
[----:B------:R-:W-:-:S05]  /*2730*/  VIADDMNMX R173, R173, 0x8, RZ, !PT ;  /* 0x00000008adad7846 */ /* 0x000fca00078001ff */
        /* <DEDUP_REMOVED lines=29> */
.L_x_9569:
        /* <DEDUP_REMOVED lines=60> */
.L_x_9570:
[----:B------:R-:W-:Y:S05]  /*2cd0*/  BSYNC.RECONVERGENT B0 ;  /* 0x0000000000007941 */ /* 0x000fea0003800200 */
.L_x_9568:
        /* <DEDUP_REMOVED lines=16> */
.L_x_9567:
[----:B------:R-:W-:Y:S05]  /*2de0*/  BSYNC.RECONVERGENT B1 ;  /* 0x0000000000017941 */ /* 0x000fea0003800200 */
.L_x_9566:
[----:B------:R-:W-:Y:S01]  /*2df0*/  IMAD.SHL.U32 R125, R153, 0x2, RZ ;  /* 0x00000002997d7824 */ /* 0x000fe200078e00ff */
        /* <DEDUP_REMOVED lines=20> */
[----:B-1----:R-:W-:-:S02]  /*2f40*/  FSEL R75, R5, -INF , !P0 ;  /* 0xff800000054b7808 */ /* 0x002fc40004000000 */
        /* <DEDUP_REMOVED lines=36> */
[-C--:B------:R-:W-:Y:S02]  /*3190*/  ISETP.GE.AND P3, PT, R78, R174.reuse, PT ;  /* 0x000000ae4e00720c */ /* 0x080fe40003f66270 */
[----:B------:R-:W-:Y:S02]  /*31a0*/  FSEL R53, R53, -INF , P0 ;  /* 0xff80000035357808 */ /* 0x000fe40000000000 */
[----:B------:R-:W-:Y:S02]  /*31b0*/  ISETP.GE.AND P5, PT, R99, R174, PT ;  /* 0x000000ae6300720c */ /* 0x000fe40003fa6270 */
[----:B------:R-:W-:-:S02]  /*31c0*/  ISETP.GE.AND P0, PT, R76, R175, PT ;  /* 0x000000af4c00720c */ /* 0x000fc40003f06270 */
[----:B------:R-:W-:Y:S02]  /*31d0*/  FSEL R107, R53, -INF , !P3 ;  /* 0xff800000356b7808 */ /* 0x000fe40005800000 */
[----:B------:R-:W-:Y:S01]  /*31e0*/  ISETP.GE.AND P3, PT, R74, R175, PT ;  /* 0x000000af4a00720c */ /* 0x000fe20003f66270 */
[C---:B------:R-:W-:Y:S01]  /*31f0*/  VIADD R50, R99.reuse, 0x40 ;  /* 0x0000004063327836 */ /* 0x040fe20000000000 */
[----:B------:R-:W-:Y:S01]  /*3200*/  FSEL R0, R0, -INF , !P5 ;  /* 0xff80000000007808 */ /* 0x000fe20006800000 */
[----:B------:R-:W-:Y:S01]  /*3210*/  VIADD R8, R99, 0x41 ;  /* 0x0000004163087836 */ /* 0x000fe20000000000 */
[----:B------:R-:W-:Y:S02]  /*3220*/  FSEL R129, R44, -INF , P0 ;  /* 0xff8000002c817808 */ /* 0x000fe40000000000 */
[-C--:B------:R-:W-:Y:S02]  /*3230*/  ISETP.GE.AND P5, PT, R95, R174.reuse, PT ;  /* 0x000000ae5f00720c */ /* 0x080fe40003fa6270 */
[----:B------:R-:W-:-:S02]  /*3240*/  ISETP.GE.AND P0, PT, R74, R174, PT ;  /* 0x000000ae4a00720c */ /* 0x000fc40003f06270 */
[----:B------:R-:W-:Y:S02]  /*3250*/  FSEL R45, R45, -INF , P3 ;  /* 0xff8000002d2d7808 */ /* 0x000fe40001800000 */
[----:B------:R-:W-:Y:S02]  /*3260*/  FSEL R77, R4, -INF , !P5 ;  /* 0xff800000044d7808 */ /* 0x000fe40006800000 */
[-C--:B------:R-:W-:Y:S02]  /*3270*/  ISETP.GE.AND P3, PT, R50, R175.reuse, PT ;  /* 0x000000af3200720c */ /* 0x080fe40003f66270 */
[----:B------:R-:W-:Y:S02]  /*3280*/  FSEL R111, R45, -INF , !P0 ;  /* 0xff8000002d6f7808 */ /* 0x000fe40004000000 */
[----:B------:R-:W-:Y:S02]  /*3290*/  ISETP.GE.AND P5, PT, R81, R174, PT ;  /* 0x000000ae5100720c */ /* 0x000fe40003fa6270 */
[----:B------:R-:W-:Y:S01]  /*32a0*/  ISETP.GE.AND P0, PT, R8, R175, PT ;  /* 0x000000af0800720c */ /* 0x000fe20003f06270 */
[C---:B------:R-:W-:Y:S01]  /*32b0*/  VIADD R72, R99.reuse, 0x48 ;  /* 0x0000004863487836 */ /* 0x040fe20000000000 */
[----:B------:R-:W-:Y:S01]  /*32c0*/  FSEL R40, R40, -INF , P3 ;  /* 0xff80000028287808 */ /* 0x000fe20001800000 */
[----:B------:R-:W-:Y:S01]  /*32d0*/  VIADD R68, R99, 0x49 ;  /* 0x0000004963447836 */ /* 0x000fe20000000000 */
[----:B------:R-:W-:-:S02]  /*32e0*/  FSEL R73, R73, -INF , !P5 ;  /* 0xff80000049497808 */ /* 0x000fc40006800000 */
[-C--:B------:R-:W-:Y:S02]  /*32f0*/  ISETP.GE.AND P3, PT, R8, R174.reuse, PT ;  /* 0x000000ae0800720c */ /* 0x080fe40003f66270 */
[----:B------:R-:W-:Y:S02]  /*3300*/  FSEL R41, R41, -INF , P0 ;  /* 0xff80000029297808 */ /* 0x000fe40000000000 */
[----:B------:R-:W-:Y:S02]  /*3310*/  ISETP.GE.AND P5, PT, R92, R174, PT ;  /* 0x000000ae5c00720c */ /* 0x000fe40003fa6270 */
[----:B------:R-:W-:Y:S02]  /*3320*/  ISETP.GE.AND P0, PT, R72, R175, PT ;  /* 0x000000af4800720c */ /* 0x000fe40003f06270 */
[----:B------:R-:W-:Y:S02]  /*3330*/  FSEL R117, R41, -INF , !P3 ;  /* 0xff80000029757808 */ /* 0x000fe40005800000 */
[----:B------:R-:W-:-:S02]  /*3340*/  FSEL R9, R9, -INF , !P5 ;  /* 0xff80000009097808 */ /* 0x000fc40006800000 */
[----:B------:R-:W-:Y:S02]  /*3350*/  ISETP.GE.AND P3, PT, R68, R175, PT ;  /* 0x000000af4400720c */ /* 0x000fe40003f66270 */
[-C--:B------:R-:W-:Y:S01]  /*3360*/  ISETP.GE.AND P5, PT, R88, R174.reuse, PT ;  /* 0x000000ae5800720c */ /* 0x080fe20003fa6270 */
        /* <DEDUP_REMOVED lines=22> */
[----:B------:R-:W-:Y:S01]  /*34d0*/  VIADD R44, R99, 0x60 ;  /* 0x00000060632c7836 */ /* 0x000fe20000000000 */
        /* <DEDUP_REMOVED lines=24> */
[----:B------:R-:W-:Y:S02]  /*3660*/  FSEL R33, R20, -INF , P0 ;  /* 0xff80000014217808 */ /* 0x000fe40000000000 */
[----:B------:R-:W-:Y:S02]  /*3670*/  FSEL R45, R28, -INF , !P5 ;  /* 0xff8000001c2d7808 */ /* 0x000fe40006800000 */
[----:B------:R-:W-:Y:S02]  /*3680*/  ISETP.GE.AND P0, PT, R90, R174, PT ;  /* 0x000000ae5a00720c */ /* 0x000fe40003f06270 */
[----:B------:R-:W-:-:S02]  /*3690*/  FSEL R21, R21, -INF , P3 ;  /* 0xff80000015157808 */ /* 0x000fc40001800000 */
[-C--:B------:R-:W-:Y:S01]  /*36a0*/  ISETP.GE.AND P5, PT, R44, R174.reuse, PT ;  /* 0x000000ae2c00720c */ /* 0x080fe20003fa6270 */
[----:B------:R-:W-:Y:S01]  /*36b0*/  VIADD R20, R99, 0x78 ;  /* 0x0000007863147836 */ /* 0x000fe20000000000 */
[----:B------:R-:W-:Y:S01]  /*36c0*/  FSEL R29, R21, -INF , !P0 ;  /* 0xff800000151d7808 */ /* 0x000fe20004000000 */
[----:B------:R-:W-:Y:S01]  /*36d0*/  VIADD R94, R99, 0x70 ;  /* 0x00000070635e7836 */ /* 0x000fe20000000000 */
[----:B------:R-:W-:Y:S02]  /*36e0*/  FSEL R37, R24, -INF , !P5 ;  /* 0xff80000018257808 */ /* 0x000fe40006800000 */
[----:B------:R-:W-:Y:S02]  /*36f0*/  ISETP.GE.AND P0, PT, R96, R175, PT ;  /* 0x000000af6000720c */ /* 0x000fe40003f06270 */
[----:B------:R-:W-:Y:S02]  /*3700*/  ISETP.GE.AND P5, PT, R36, R174, PT ;  /* 0x000000ae2400720c */ /* 0x000fe40003fa6270 */
[----:B------:R-:W-:-:S02]  /*3710*/  FSEL R17, R17, -INF , P0 ;  /* 0xff80000011117808 */ /* 0x000fc40000000000 */
[----:B------:R-:W-:Y:S02]  /*3720*/  FSEL R33, R33, -INF , !P5 ;  /* 0xff80000021217808 */ /* 0x000fe40006800000 */
[----:B------:R-:W-:Y:S02]  /*3730*/  ISETP.GE.AND P0, PT, R20, R175, PT ;  /* 0x000000af1400720c */ /* 0x000fe40003f06270 */
[----:B------:R-:W-:Y:S02]  /*3740*/  ISETP.GE.AND P1, PT, R99, R173, PT ;  /* 0x000000ad6300720c */ /* 0x000fe40003f26270 */
[----:B------:R-:W-:Y:S02]  /*3750*/  ISETP.GE.AND P5, PT, R94, R175, PT ;  /* 0x000000af5e00720c */ /* 0x000fe40003fa6270 */
[----:B------:R-:W-:Y:S02]  /*3760*/  FSEL R12, R12, -INF , P0 ;  /* 0xff8000000c0c7808 */ /* 0x000fe40000000000 */
[----:B------:R-:W-:-:S02]  /*3770*/  FSEL R28, R16, -INF , P5 ;  /* 0xff800000101c7808 */ /* 0x000fc40002800000 */
[-C--:B------:R-:W-:Y:S02]  /*3780*/  ISETP.GE.AND P0, PT, R98, R173.reuse, PT ;  /* 0x000000ad6200720c */ /* 0x080fe40003f06270 */
[----:B------:R-:W-:Y:S01]  /*3790*/  FSEL R4, R10, -INF , P1 ;  /* 0xff8000000a047808 */ /* 0x000fe20000800000 */
[----:B------:R-:W-:Y:S01]  /*37a0*/  VIADD R16, R99, 0x79 ;  /* 0x0000007963107836 */ /* 0x000fe20000000000 */
[-C--:B------:R-:W-:Y:S02]  /*37b0*/  ISETP.GE.AND P5, PT, R96, R174.reuse, PT ;  /* 0x000000ae6000720c */ /* 0x080fe40003fa6270 */
[----:B------:R-:W-:Y:S02]  /*37c0*/  ISETP.GE.AND P1, PT, R95, R173, PT ;  /* 0x000000ad5f00720c */ /* 0x000fe40003f26270 */
[----:B------:R-:W-:Y:S02]  /*37d0*/  ISETP.GE.AND P3, PT, R94, R174, PT ;  /* 0x000000ae5e00720c */ /* 0x000fe40003f66270 */
[----:B------:R-:W-:-:S02]  /*37e0*/  FSEL R11, R11, -INF , P0 ;  /* 0xff8000000b0b7808 */ /* 0x000fc40000000000 */
[----:B------:R-:W-:Y:S02]  /*37f0*/  FSEL R24, R17, -INF , !P5 ;  /* 0xff80000011187808 */ /* 0x000fe40006800000 */
[-C--:B------:R-:W-:Y:S02]  /*3800*/  ISETP.GE.AND P0, PT, R83, R173.reuse, PT ;  /* 0x000000ad5300720c */ /* 0x080fe40003f06270 */
[----:B------:R-:W-:Y:S02]  /*3810*/  FSEL R6, R6, -INF , P1 ;  /* 0xff80000006067808 */ /* 0x000fe40000800000 */
[----:B------:R-:W-:Y:S02]  /*3820*/  FSEL R28, R28, -INF , !P3 ;  /* 0xff8000001c1c7808 */ /* 0x000fe40005800000 */
[----:B------:R-:W-:Y:S02]  /*3830*/  ISETP.GE.AND P5, PT, R20, R174, PT ;  /* 0x000000ae1400720c */ /* 0x000fe40003fa6270 */
[----:B------:R-:W-:-:S02]  /*3840*/  ISETP.GE.AND P1, PT, R81, R173, PT ;  /* 0x000000ad5100720c */ /* 0x000fc40003f26270 */
[----:B------:R-:W-:Y:S02]  /*3850*/  ISETP.GE.AND P3, PT, R16, R175, PT ;  /* 0x000000af1000720c */ /* 0x000fe40003f66270 */
[----:B------:R-:W-:Y:S02]  /*3860*/  FSEL R7, R7, -INF , P0 ;  /* 0xff80000007077808 */ /* 0x000fe40000000000 */
[----:B------:R-:W-:Y:S02]  /*3870*/  ISETP.GE.AND P6, PT, R99, R172, PT ;  /* 0x000000ac6300720c */ /* 0x000fe40003fc6270 */
[----:B------:R-:W-:Y:S02]  /*3880*/  FSEL R25, R12, -INF , !P5 ;  /* 0xff8000000c197808 */ /* 0x000fe40006800000 */
[----:B------:R-:W-:Y:S02]  /*3890*/  ISETP.GE.AND P0, PT, R93, R173, PT ;  /* 0x000000ad5d00720c */ /* 0x000fe40003f06270 */
[----:B------:R-:W-:-:S02]  /*38a0*/  FSEL R70, R70, -INF , P1 ;  /* 0xff80000046467808 */ /* 0x000fc40000800000 */
[----:B------:R-:W-:Y:S02]  /*38b0*/  FSEL R13, R13, -INF , P3 ;  /* 0xff8000000d0d7808 */ /* 0x000fe40001800000 */
[----:B------:R-:W-:Y:S02]  /*38c0*/  ISETP.GE.AND P5, PT, R16, R174, PT ;  /* 0x000000ae1000720c */ /* 0x000fe40003fa6270 */
[----:B------:R-:W-:Y:S02]  /*38d0*/  ISETP.GE.AND P1, PT, R92, R173, PT ;  /* 0x000000ad5c00720c */ /* 0x000fe40003f26270 */
[----:B------:R-:W-:Y:S02]  /*38e0*/  ISETP.GE.AND P3, PT, R98, R172, PT ;  /* 0x000000ac6200720c */ /* 0x000fe40003f66270 */
[----:B------:R-:W-:Y:S02]  /*38f0*/  FSEL R4, R4, -INF , !P6 ;  /* 0xff80000004047808 */ /* 0x000fe40007000000 */
[----:B------:R-:W-:-:S02]  /*3900*/  FSEL R61, R71, -INF , P0 ;  /* 0xff800000473d7808 */ /* 0x000fc40000000000 */
[-C--:B------:R-:W-:Y:S02]  /*3910*/  ISETP.GE.AND P6, PT, R95, R172.reuse, PT ;  /* 0x000000ac5f00720c */ /* 0x080fe40003fc6270 */
[----:B------:R-:W-:Y:S02]  /*3920*/  FSEL R32, R13, -INF , !P5 ;  /* 0xff8000000d207808 */ /* 0x000fe40006800000 */
[-C--:B------:R-:W-:Y:S02]  /*3930*/  ISETP.GE.AND P0, PT, R89, R173.reuse, PT ;  /* 0x000000ad5900720c */ /* 0x080fe40003f06270 */
[----:B------:R-:W-:Y:S02]  /*3940*/  FSEL R17, R66, -INF , P1 ;  /* 0xff80000042117808 */ /* 0x000fe40000800000 */
[----:B------:R-:W-:Y:S02]  /*3950*/  ISETP.GE.AND P5, PT, R83, R172, PT ;  /* 0x000000ac5300720c */ /* 0x000fe40003fa6270 */
[----:B------:R-:W-:-:S02]  /*3960*/  ISETP.GE.AND P1, PT, R88, R173, PT ;  /* 0x000000ad5800720c */ /* 0x000fc40003f26270 */
[----:B------:R-:W-:Y:S02]  /*3970*/  FSEL R83, R11, -INF , !P3 ;  /* 0xff8000000b537808 */ /* 0x000fe40005800000 */
[-C--:B------:R-:W-:Y:S02]  /*3980*/  ISETP.GE.AND P3, PT, R81, R172.reuse, PT ;  /* 0x000000ac5100720c */ /* 0x080fe40003f66270 */
[----:B------:R-:W-:Y:S02]  /*3990*/  FSEL R81, R6, -INF , !P6 ;  /* 0xff80000006517808 */ /* 0x000fe40007000000 */
[----:B------:R-:W-:Y:S02]  /*39a0*/  FSEL R13, R67, -INF , P0 ;  /* 0xff800000430d7808 */ /* 0x000fe40000000000 */
[----:B------:R-:W-:Y:S02]  /*39b0*/  ISETP.GE.AND P6, PT, R93, R172, PT ;  /* 0x000000ac5d00720c */ /* 0x000fe40003fc6270 */
[----:B------:R-:W-:-:S02]  /*39c0*/  ISETP.GE.AND P0, PT, R86, R173, PT ;  /* 0x000000ad5600720c */ /* 0x000fc40003f06270 */
[----:B------:R-:W-:Y:S02]  /*39d0*/  FSEL R62, R62, -INF , P1 ;  /* 0xff8000003e3e7808 */ /* 0x000fe40000800000 */
[-C--:B------:R-:W-:Y:S02]  /*39e0*/  ISETP.GE.AND P1, PT, R84, R173.reuse, PT ;  /* 0x000000ad5400720c */ /* 0x080fe40003f26270 */
[----:B------:R-:W-:Y:S02]  /*39f0*/  FSEL R61, R61, -INF , !P6 ;  /* 0xff8000003d3d7808 */ /* 0x000fe40007000000 */
[----:B------:R-:W-:Y:S02]  /*3a00*/  FSEL R63, R63, -INF , P0 ;  /* 0xff8000003f3f7808 */ /* 0x000fe40000000000 */
[----:B------:R-:W-:Y:S02]  /*3a10*/  ISETP.GE.AND P6, PT, R88, R172, PT ;  /* 0x000000ac5800720c */ /* 0x000fe40003fc6270 */
[----:B------:R-:W-:-:S02]  /*3a20*/  ISETP.GE.AND P0, PT, R82, R173, PT ;  /* 0x000000ad5200720c */ /* 0x000fc40003f06270 */
[----:B------:R-:W-:Y:S02]  /*3a30*/  FSEL R58, R58, -INF , P1 ;  /* 0xff8000003a3a7808 */ /* 0x000fe40000800000 */
[----:B------:R-:W-:Y:S02]  /*3a40*/  ISETP.GE.AND P1, PT, R80, R173, PT ;  /* 0x000000ad5000720c */ /* 0x000fe40003f26270 */
[----:B------:R-:W-:Y:S02]  /*3a50*/  FSEL R149, R62, -INF , !P6 ;  /* 0xff8000003e957808 */ /* 0x000fe40007000000 */
        /* <DEDUP_REMOVED lines=8> */
[----:B------:R-:W-:-:S02]  /*3ae0*/  FSEL R55, R55, -INF , P0 ;  /* 0xff80000037377808 */ /* 0x000fc40000000000 */
[-C--:B------:R-:W-:Y:S02]  /*3af0*/  ISETP.GE.AND P6, PT, R76, R172.reuse, PT ;  /* 0x000000ac4c00720c */ /* 0x080fe40003fc6270 */
[----:B------:R-:W-:Y:S02]  /*3b00*/  ISETP.GE.AND P0, PT, R74, R173, PT ;  /* 0x000000ad4a00720c */ /* 0x000fe40003f06270 */
[----:B------:R-:W-:Y:S02]  /*3b10*/  FSEL R46, R46, -INF , P1 ;  /* 0xff8000002e2e7808 */ /* 0x000fe40000800000 */
[----:B------:R-:W-:Y:S02]  /*3b20*/  FSEL R71, R70, -INF , !P3 ;  /* 0xff80000046477808 */ /* 0x000fe40005800000 */
[----:B------:R-:W-:Y:S02]  /*3b30*/  ISETP.GE.AND P3, PT, R89, R172, PT ;  /* 0x000000ac5900720c */ /* 0x000fe40003f66270 */
[----:B------:R-:W-:-:S02]  /*3b40*/  FMNMX3.FTZ R6, R6, R5, R9, !PT ;  /* 0x0000000506067276 */ /* 0x000fc40007810009 */
[----:B------:R-:W-:Y:S02]  /*3b50*/  FSEL R47, R47, -INF , P0 ;  /* 0xff8000002f2f7808 */ /* 0x000fe40000000000 */
[----:B------:R-:W-:Y:S02]  /*3b60*/  FSEL R135, R46, -INF , !P6 ;  /* 0xff8000002e877808 */ /* 0x000fe40007000000 */
[----:B------:R-:W-:Y:S02]  /*3b70*/  FSEL R11, R7, -INF , !P5 ;  /* 0xff800000070b7808 */ /* 0x000fe40006800000 */
[C---:B------:R-:W-:Y:S02]  /*3b80*/  ISETP.GE.AND P0, PT, R8.reuse, R173, PT ;  /* 0x000000ad0800720c */ /* 0x040fe40003f06270 */
[-C--:B------:R-:W-:Y:S02]  /*3b90*/  ISETP.GE.AND P6, PT, R8, R172.reuse, PT ;  /* 0x000000ac0800720c */ /* 0x080fe40003fc6270 */
[----:B------:R-:W-:-:S02]  /*3ba0*/  ISETP.GE.AND P5, PT, R92, R172, PT ;  /* 0x000000ac5c00720c */ /* 0x000fc40003fa6270 */
[----:B------:R-:W-:Y:S02]  /*3bb0*/  FSEL R13, R13, -INF , !P3 ;  /* 0xff8000000d0d7808 */ /* 0x000fe40005800000 */
[----:B------:R-:W-:Y:S02]  /*3bc0*/  FMNMX3.FTZ R8, R6, R69, R143, !PT ;  /* 0x0000004506087276 */ /* 0x000fe4000781008f */
[----:B------:R-:W-:Y:S02]  /*3bd0*/  ISETP.GE.AND P3, PT, R84, R172, PT ;  /* 0x000000ac5400720c */ /* 0x000fe40003f66270 */
[----:B------:R-:W-:Y:S02]  /*3be0*/  FMNMX3.FTZ R6, R4, R83, R81, !PT ;  /* 0x0000005304067276 */ /* 0x000fe40007810051 */
[----:B------:R-:W-:Y:S02]  /*3bf0*/  FSEL R17, R17, -INF , !P5 ;  /* 0xff80000011117808 */ /* 0x000fe40006800000 */
        /* <DEDUP_REMOVED lines=9> */
[----:B------:R-:W-:Y:S02]  /*3c90*/  ISETP.GE.AND P3, PT, R50, R173, PT ;  /* 0x000000ad3200720c */ /* 0x000fe40003f66270 */
[----:B------:R-:W-:Y:S02]  /*3ca0*/  FMNMX3.FTZ R6, R6, R61, R17, !PT ;  /* 0x0000003d06067276 */ /* 0x000fe40007810011 */
[----:B------:R-:W-:Y:S02]  /*3cb0*/  FMNMX3.FTZ R8, R8, R107, R129, !PT ;  /* 0x0000006b08087276 */ /* 0x000fe40007810081 */
[----:B------:R-:W-:-:S02]  /*3cc0*/  FSEL R139, R54, -INF , !P5 ;  /* 0xff800000368b7808 */ /* 0x000fc40006800000 */
[----:B------:R-:W-:Y:S02]  /*3cd0*/  ISETP.GE.AND P5, PT, R74, R172, PT ;  /* 0x000000ac4a00720c */ /* 0x000fe40003fa6270 */
[----:B------:R-:W-:Y:S02]  /*3ce0*/  FSEL R42, R42, -INF , P3 ;  /* 0xff8000002a2a7808 */ /* 0x000fe40001800000 */
[----:B------:R-:W-:Y:S02]  /*3cf0*/  FSEL R43, R43, -INF , P0 ;  /* 0xff8000002b2b7808 */ /* 0x000fe40000000000 */
[----:B------:R-:W-:Y:S02]  /*3d00*/  FMNMX3.FTZ R6, R6, R13, R149, !PT ;  /* 0x0000000d06067276 */ /* 0x000fe40007810095 */
[-C--:B------:R-:W-:Y:S02]  /*3d10*/  ISETP.GE.AND P3, PT, R72, R173.reuse, PT ;  /* 0x000000ad4800720c */ /* 0x080fe40003f66270 */
[----:B------:R-:W-:-:S02]  /*3d20*/  ISETP.GE.AND P0, PT, R68, R173, PT ;  /* 0x000000ad4400720c */ /* 0x000fc40003f06270 */
[----:B------:R-:W-:Y:S02]  /*3d30*/  FMNMX3.FTZ R8, R8, R111, R97, !PT ;  /* 0x0000006f08087276 */ /* 0x000fe40007810061 */
[-C--:B------:R-:W-:Y:S02]  /*3d40*/  ISETP.GE.AND P1, PT, R50, R172.reuse, PT ;  /* 0x000000ac3200720c */ /* 0x080fe40003f26270 */
[----:B------:R-:W-:Y:S02]  /*3d50*/  FSEL R133, R47, -INF , !P5 ;  /* 0xff8000002f857808 */ /* 0x000fe40006800000 */
[----:B------:R-:W-:Y:S02]  /*3d60*/  FMNMX3.FTZ R6, R6, R147, R145, !PT ;  /* 0x0000009306067276 */ /* 0x000fe40007810091 */
[----:B------:R-:W-:Y:S02]  /*3d70*/  ISETP.GE.AND P5, PT, R72, R172, PT ;  /* 0x000000ac4800720c */ /* 0x000fe40003fa6270 */
[----:B------:R-:W-:-:S02]  /*3d80*/  FSEL R38, R38, -INF , P3 ;  /* 0xff80000026267808 */ /* 0x000fc40001800000 */
[----:B------:R-:W-:Y:S02]  /*3d90*/  FSEL R39, R39, -INF , P0 ;  /* 0xff80000027277808 */ /* 0x000fe40000000000 */
[----:B------:R-:W-:Y:S02]  /*3da0*/  FMNMX3.FTZ R8, R8, R117, R115, !PT ;  /* 0x0000007508087276 */ /* 0x000fe40007810073 */
[----:B------:R-:W-:Y:S02]  /*3db0*/  ISETP.GE.AND P0, PT, R60, R173, PT ;  /* 0x000000ad3c00720c */ /* 0x000fe40003f06270 */
[----:B------:R-:W-:Y:S02]  /*3dc0*/  FSEL R127, R42, -INF , !P1 ;  /* 0xff8000002a7f7808 */ /* 0x000fe40004800000 */
[----:B------:R-:W-:Y:S02]  /*3dd0*/  FMNMX3.FTZ R6, R6, R21, R139, !PT ;  /* 0x0000001506067276 */ /* 0x000fe4000781008b */
[----:B------:R-:W-:-:S02]  /*3de0*/  ISETP.GE.AND P1, PT, R68, R172, PT ;  /* 0x000000ac4400720c */ /* 0x000fc40003f26270 */
[----:B------:R-:W-:Y:S02]  /*3df0*/  FSEL R121, R38, -INF , !P5 ;  /* 0xff80000026797808 */ /* 0x000fe40006800000 */
[----:B------:R-:W-:Y:S02]  /*3e00*/  FMNMX3.FTZ R8, R8, R109, R57, !PT ;  /* 0x0000006d08087276 */ /* 0x000fe40007810039 */
[----:B------:R-:W-:Y:S02]  /*3e10*/  ISETP.GE.AND P5, PT, R60, R172, PT ;  /* 0x000000ac3c00720c */ /* 0x000fe40003fa6270 */
[----:B------:R-:W-:Y:S02]  /*3e20*/  FSEL R35, R35, -INF , P0 ;  /* 0xff80000023237808 */ /* 0x000fe40000000000 */
[----:B------:R-:W-:Y:S02]  /*3e30*/  ISETP.GE.AND P3, PT, R64, R173, PT ;  /* 0x000000ad4000720c */ /* 0x000fe40003f66270 */
[----:B------:R-:W-:-:S02]  /*3e40*/  FMNMX3.FTZ R6, R6, R137, R135, !PT ;  /* 0x0000008906067276 */ /* 0x000fc40007810087 */
[----:B------:R-:W-:Y:S02]  /*3e50*/  FSEL R119, R39, -INF , !P1 ;  /* 0xff80000027777808 */ /* 0x000fe40004800000 */
[----:B------:R-:W-:Y:S02]  /*3e60*/  FMNMX3.FTZ R8, R8, R53, R45, !PT ;  /* 0x0000003508087276 */ /* 0x000fe4000781002d */
[----:B------:R-:W-:Y:S02]  /*3e70*/  FSEL R123, R43, -INF , !P6 ;  /* 0xff8000002b7b7808 */ /* 0x000fe40007000000 */
[----:B------:R-:W-:Y:S02]  /*3e80*/  ISETP.GE.AND P1, PT, R56, R173, PT ;  /* 0x000000ad3800720c */ /* 0x000fe40003f26270 */
[----:B------:R-:W-:Y:S02]  /*3e90*/  FSEL R89, R35, -INF , !P5 ;  /* 0xff80000023597808 */ /* 0x000fe40006800000 */
[----:B------:R-:W-:-:S02]  /*3ea0*/  ISETP.GE.AND P6, PT, R64, R172, PT ;  /* 0x000000ac4000720c */ /* 0x000fc40003fc6270 */
[----:B------:R-:W-:Y:S02]  /*3eb0*/  FSEL R34, R34, -INF , P3 ;  /* 0xff80000022227808 */ /* 0x000fe40001800000 */
[-C--:B------:R-:W-:Y:S02]  /*3ec0*/  ISETP.GE.AND P0, PT, R52, R173.reuse, PT ;  /* 0x000000ad3400720c */ /* 0x080fe40003f06270 */
[----:B------:R-:W-:Y:S02]  /*3ed0*/  ISETP.GE.AND P5, PT, R44, R173, PT ;  /* 0x000000ad2c00720c */ /* 0x000fe40003fa6270 */
[----:B------:R-:W-:Y:S02]  /*3ee0*/  FMNMX3.FTZ R6, R6, R133, R127, !PT ;  /* 0x0000008506067276 */ /* 0x000fe4000781007f */
[----:B------:R-:W-:Y:S02]  /*3ef0*/  FMNMX3.FTZ R8, R8, R41, R37, !PT ;  /* 0x0000002908087276 */ /* 0x000fe40007810025 */
[----:B------:R-:W-:-:S02]  /*3f00*/  FSEL R30, R30, -INF , P1 ;  /* 0xff8000001e1e7808 */ /* 0x000fc40000800000 */
[-C--:B------:R-:W-:Y:S02]  /*3f10*/  ISETP.GE.AND P3, PT, R56, R172.reuse, PT ;  /* 0x000000ac3800720c */ /* 0x080fe40003f66270 */
[----:B------:R-:W-:Y:S02]  /*3f20*/  FSEL R99, R34, -INF , !P6 ;  /* 0xff80000022637808 */ /* 0x000fe40007000000 */
[-C--:B------:R-:W-:Y:S02]  /*3f30*/  ISETP.GE.AND P1, PT, R44, R172.reuse, PT ;  /* 0x000000ac2c00720c */ /* 0x080fe40003f26270 */
[----:B------:R-:W-:Y:S02]  /*3f40*/  FSEL R31, R31, -INF , P0 ;  /* 0xff8000001f1f7808 */ /* 0x000fe40000000000 */
[----:B------:R-:W-:Y:S02]  /*3f50*/  FSEL R26, R26, -INF , P5 ;  /* 0xff8000001a1a7808 */ /* 0x000fe40002800000 */
[----:B------:R-:W-:-:S02]  /*3f60*/  ISETP.GE.AND P6, PT, R52, R172, PT ;  /* 0x000000ac3400720c */ /* 0x000fc40003fc6270 */
[C---:B------:R-:W-:Y:S02]  /*3f70*/  ISETP.GE.AND P0, PT, R87.reuse, R173, PT ;  /* 0x000000ad5700720c */ /* 0x040fe40003f06270 */
[----:B------:R-:W-:Y:S02]  /*3f80*/  FMNMX3.FTZ R6, R6, R123, R121, !PT ;  /* 0x0000007b06067276 */ /* 0x000fe40007810079 */
[----:B------:R-:W-:Y:S02]  /*3f90*/  FMNMX3.FTZ R8, R8, R40, R33, !PT ;  /* 0x0000002808087276 */ /* 0x000fe40007810021 */
[----:B------:R-:W-:Y:S02]  /*3fa0*/  FSEL R95, R30, -INF , !P3 ;  /* 0xff8000001e5f7808 */ /* 0x000fe40005800000 */
[----:B------:R-:W-:Y:S02]  /*3fb0*/  FSEL R43, R26, -INF , !P1 ;  /* 0xff8000001a2b7808 */ /* 0x000fe40004800000 */
[----:B------:R-:W-:-:S02]  /*3fc0*/  ISETP.GE.AND P3, PT, R87, R172, PT ;  /* 0x000000ac5700720c */ /* 0x000fc40003f66270 */
[----:B------:R-:W-:Y:S02]  /*3fd0*/  FSEL R93, R31, -INF , !P6 ;  /* 0xff8000001f5d7808 */ /* 0x000fe40007000000 */
[----:B------:R-:W-:Y:S02]  /*3fe0*/  FSEL R27, R27, -INF , P0 ;  /* 0xff8000001b1b7808 */ /* 0x000fe40000000000 */
[----:B------:R-:W-:Y:S02]  /*3ff0*/  ISETP.GE.AND P1, PT, R90, R173, PT ;  /* 0x000000ad5a00720c */ /* 0x000fe40003f26270 */
[----:B------:R-:W-:Y:S02]  /*4000*/  FMNMX3.FTZ R6, R6, R119, R99, !PT ;  /* 0x0000007706067276 */ /* 0x000fe40007810063 */
[----:B------:R-:W-:Y:S02]  /*4010*/  ISETP.GE.AND P6, PT, R36, R173, PT ;  /* 0x000000ad2400720c */ /* 0x000fe40003fc6270 */
[----:B------:R-:W-:-:S02]  /*4020*/  FMNMX3.FTZ R8, R8, R29, R28, !PT ;  /* 0x0000001d08087276 */ /* 0x000fc4000781001c */
[-C--:B------:R-:W-:Y:S02]  /*4030*/  ISETP.GE.AND P0, PT, R90, R172.reuse, PT ;  /* 0x000000ac5a00720c */ /* 0x080fe40003f06270 */
[----:B------:R-:W-:Y:S02]  /*4040*/  FSEL R39, R27, -INF , !P3 ;  /* 0xff8000001b277808 */ /* 0x000fe40005800000 */
[----:B------:R-:W-:Y:S02]  /*4050*/  FSEL R23, R23, -INF , P1 ;  /* 0xff80000017177808 */ /* 0x000fe40000800000 */
[----:B------:R-:W-:Y:S02]  /*4060*/  FMNMX3.FTZ R6, R6, R89, R95, !PT ;  /* 0x0000005906067276 */ /* 0x000fe4000781005f */
[----:B------:R-:W-:Y:S02]  /*4070*/  ISETP.GE.AND P5, PT, R36, R172, PT ;  /* 0x000000ac2400720c */ /* 0x000fe40003fa6270 */
[----:B------:R-:W-:-:S02]  /*4080*/  ISETP.GE.AND P3, PT, R94, R173, PT ;  /* 0x000000ad5e00720c */ /* 0x000fc40003f66270 */
[----:B------:R-:W-:Y:S02]  /*4090*/  FSEL R22, R22, -INF , P6 ;  /* 0xff80000016167808 */ /* 0x000fe40003000000 */
[----:B------:R-:W-:Y:S02]  /*40a0*/  FMNMX3.FTZ R7, R8, R24, R25, !PT ;  /* 0x0000001808077276 */ /* 0x000fe40007810019 */
[----:B------:R-:W-:Y:S02]  /*40b0*/  ISETP.GE.AND P1, PT, R96, R173, PT ;  /* 0x000000ad6000720c */ /* 0x000fe40003f26270 */
[----:B------:R-:W-:Y:S02]  /*40c0*/  FSEL R31, R23, -INF , !P0 ;  /* 0xff800000171f7808 */ /* 0x000fe40004000000 */
[----:B------:R-:W-:Y:S02]  /*40d0*/  FMNMX3.FTZ R8, R6, R93, R43, !PT ;  /* 0x0000005d06087276 */ /* 0x000fe4000781002b */
[----:B------:R-:W-:-:S02]  /*40e0*/  ISETP.GE.AND P6, PT, R94, R172, PT ;  /* 0x000000ac5e00720c */ /* 0x000fc40003fc6270 */
[----:B------:R-:W-:Y:S02]  /*40f0*/  FSEL R35, R22, -INF , !P5 ;  /* 0xff80000016237808 */ /* 0x000fe40006800000 */
[----:B------:R-:W-:Y:S02]  /*4100*/  ISETP.GE.AND P0, PT, R20, R173, PT ;  /* 0x000000ad1400720c */ /* 0x000fe40003f06270 */
[----:B------:R-:W-:Y:S02]  /*4110*/  FSEL R18, R18, -INF , P3 ;  /* 0xff80000012127808 */ /* 0x000fe40001800000 */
[----:B------:R-:W-:Y:S02]  /*4120*/  FMNMX.FTZ R6, R32, R7, !PT ;  /* 0x0000000720067209 */ /* 0x000fe40007810000 */
[----:B------:R-:W-:Y:S02]  /*4130*/  FSEL R27, R19, -INF , P1 ;  /* 0xff800000131b7808 */ /* 0x000fe40000800000 */
[-C--:B------:R-:W-:Y:S01]  /*4140*/  ISETP.GE.AND P5, PT, R96, R172.reuse, PT ;  /* 0x000000ac6000720c */ /* 0x080fe20003fa6270 */
[----:B------:R-:W1:Y:S01]  /*4150*/  SHFL.BFLY PT, R19, R6, 0x2, 0x1f ;  /* 0x0c401f0006137f89 */ /* 0x000e6200000e0000 */
[----:B------:R-:W-:-:S02]  /*4160*/  ISETP.GE.AND P3, PT, R20, R172, PT ;  /* 0x000000ac1400720c */ /* 0x000fc40003f66270 */
[----:B------:R-:W-:Y:S02]  /*4170*/  FSEL R26, R18, -INF , !P6 ;  /* 0xff800000121a7808 */ /* 0x000fe40007000000 */
[----:B------:R-:W-:Y:S02]  /*4180*/  ISETP.GE.AND P1, PT, R16, R173, PT ;  /* 0x000000ad1000720c */ /* 0x000fe40003f26270 */
        /* <DEDUP_REMOVED lines=21> */
[-CC-:B------:R-:W-:Y:S01]  /*42e0*/  FFMA.FTZ R88, R0, R85.reuse, -R38.reuse ;  /* 0x0000005500587223 */ /* 0x180fe20000010826 */
        /* <DEDUP_REMOVED lines=14> */
[-C--:B------:R-:W-:Y:S01]  /*43d0*/  FFMA.FTZ R56, R11, R85.reuse, -R36 ;  /* 0x000000550b387223 */ /* 0x080fe20000010824 */
[----:B------:R-:W-:Y:S01]  /*43e0*/  MUFU.EX2 R88, R88 ;  /* 0x0000005800587308 */ /* 0x000fe20000000800 */
[-CC-:B------:R-:W-:Y:S02]  /*43f0*/  FFMA.FTZ R55, R9, R85.reuse, -R38.reuse ;  /* 0x0000005509377223 */ /* 0x180fe40000010826 */
        /* <DEDUP_REMOVED lines=9> */
[-C--:B------:R-:W-:Y:S01]  /*4490*/  FFMA.FTZ R12, R71, R85.reuse, -R36 ;  /* 0x00000055470c7223 */ /* 0x080fe20000010824 */
        /* <DEDUP_REMOVED lines=20> */
[----:B--2---:R-:W-:Y:S01]  /*45e0*/  F2FP.F16.F32.PACK_AB R4, R54, R63 ;  /* 0x0000003f3604723e */ /* 0x004fe200000000ff */
[----:B----4-:R-:W2:Y:S01]  /*45f0*/  LDSM.16.MT88.4 R12, [R154+0x3800] ;  /* 0x003800009a0c783b */ /* 0x010ea20000004200 */
[----:B-----5:R-:W-:-:S05]  /*4600*/  F2FP.F16.F32.PACK_AB R5, R52, R61 ;  /* 0x0000003d3405723e */ /* 0x020fca00000000ff */
[----:B------:R-:W-:Y:S01]  /*4610*/  HMMA.16816.F32 R68, R68, R6, RZ ;  /* 0x000000064444723c */ /* 0x000fe200000018ff */
[----:B------:R-:W-:Y:S02]  /*4620*/  F2FP.F16.F32.PACK_AB R6, R44, R55 ;  /* 0x000000372c06723e */ /* 0x000fe400000000ff */
[----:B---3--:R-:W-:-:S07]  /*4630*/  F2FP.F16.F32.PACK_AB R7, R42, R47 ;  /* 0x0000002f2a07723e */ /* 0x008fce00000000ff */
[C---:B------:R-:W-:Y:S08]  /*4640*/  HMMA.16816.F32 R80, R4.reuse, R8, R80 ;  /* 0x000000080450723c */ /* 0x040ff00000001850 */
[C---:B------:R-:W-:Y:S01]  /*4650*/  HMMA.16816.F32 R76, R4.reuse, R10, R76 ;  /* 0x0000000a044c723c */ /* 0x040fe2000000184c */
[----:B------:R-:W3:Y:S01]  /*4660*/  LDSM.16.MT88.4 R8, [R112+0x3800] ;  /* 0x003800007008783b */ /* 0x000ee20000004200 */
        /* <DEDUP_REMOVED lines=9> */
[C---:B-1----:R-:W-:Y:S01]  /*4700*/  HMMA.16816.F32 R72, R4.reuse, R16, R72 ;  /* 0x000000100448723c */ /* 0x042fe20000001848 */
[----:B------:R-:W1:Y:S02]  /*4710*/  LDSM.16.MT88.4 R20, [R154+0x3c00] ;  /* 0x003c00009a14783b */ /* 0x000e640000004200 */
[----:B------:R-:W4:Y:S04]  /*4720*/  MUFU.EX2 R67, R67 ;  /* 0x0000004300437308 */ /* 0x000f280000000800 */
[----:B------:R-:W-:Y:S01]  /*4730*/  MUFU.EX2 R59, R59 ;  /* 0x0000003b003b7308 */ /* 0x000fe20000000800 */
[----:B------:R-:W-:Y:S01]  /*4740*/  HMMA.16816.F32 R68, R4, R18, R68 ;  /* 0x000000120444723c */ /* 0x000fe20000001844 */
[----:B------:R-:W5:Y:S02]  /*4750*/  LDSM.16.MT88.4 R16, [R112+0x3c00] ;  /* 0x003c00007010783b */ /* 0x000f640000004200 */
[----:B------:R-:W2:Y:S04]  /*4760*/  MUFU.EX2 R46, R46 ;  /* 0x0000002e002e7308 */ /* 0x000ea80000000800 */
[----:B------:R-:W-:Y:S04]  /*4770*/  MUFU.EX2 R91, R91 ;  /* 0x0000005b005b7308 */ /* 0x000fe80000000800 */
[----:B------:R-:W3:Y:S04]  /*4780*/  MUFU.EX2 R60, R60 ;  /* 0x0000003c003c7308 */ /* 0x000ee80000000800 */
[----:B------:R-:W-:Y:S04]  /*4790*/  MUFU.EX2 R58, R58 ;  /* 0x0000003a003a7308 */ /* 0x000fe80000000800 */
[----:B------:R-:W1:Y:S01]  /*47a0*/  MUFU.EX2 R65, R65 ;  /* 0x0000004100417308 */ /* 0x000e620000000800 */
[-CC-:B------:R-:W-:Y:S01]  /*47b0*/  FFMA.FTZ R92, R111, R85.reuse, -R38.reuse ;  /* 0x000000556f5c7223 */ /* 0x180fe20000010826 */
[-CC-:B------:R-:W-:Y:S01]  /*47c0*/  FFMA.FTZ R84, R107, R85.reuse, -R38.reuse ;  /* 0x000000556b547223 */ /* 0x180fe20000010826 */
[----:B----4-:R-:W-:Y:S01]  /*47d0*/  F2FP.F16.F32.PACK_AB R4, R67, R62 ;  /* 0x0000003e4304723e */ /* 0x010fe200000000ff */
[----:B------:R-:W-:Y:S01]  /*47e0*/  FFMA.FTZ R66, R129, R85, -R38 ;  /* 0x0000005581427223 */ /* 0x000fe20000010826 */
[----:B--2---:R-:W-:Y:S01]  /*47f0*/  F2FP.F16.F32.PACK_AB R6, R46, R59 ;  /* 0x0000003b2e06723e */ /* 0x004fe200000000ff */
[--C-:B------:R-:W-:Y:S01]  /*4800*/  FFMA.FTZ R96, R139, R85, -R36.reuse ;  /* 0x000000558b607223 */ /* 0x100fe20000010824 */
[----:B---3--:R-:W-:Y:S01]  /*4810*/  F2FP.F16.F32.PACK_AB R5, R60, R91 ;  /* 0x0000005b3c05723e */ /* 0x008fe200000000ff */
[-CC-:B------:R-:W-:Y:S01]  /*4820*/  FFMA.FTZ R113, R137, R85.reuse, -R36.reuse ;  /* 0x0000005589717223 */ /* 0x180fe20000010824 */
        /* <DEDUP_REMOVED lines=39> */
[----:B------:R-:W-:Y:S01]  /*4aa0*/  MUFU.EX2 R98, R98 ;  /* 0x0000006200627308 */ /* 0x000fe20000000800 */
[----:B------:R-:W1:Y:S03]  /*4ab0*/  LDSM.16.MT88.4 R16, [R154+0x4400] ;  /* 0x004400009a10783b */ /* 0x000e660000004200 */
[----:B------:R-:W4:Y:S01]  /*4ac0*/  MUFU.EX2 R21, R119 ;  /* 0x0000007700157308 */ /* 0x000f220000000800 */
[-CC-:B------:R-:W-:Y:S01]  /*4ad0*/  FFMA.FTZ R20, R57, R85.reuse, -R38.reuse ;  /* 0x0000005539147223 */ /* 0x180fe20000010826 */
[-CC-:B------:R-:W-:Y:S01]  /*4ae0*/  FFMA.FTZ R57, R45, R85.reuse, -R38.reuse ;  /* 0x000000552d397223 */ /* 0x180fe20000010826 */
[----:B------:R-:W-:Y:S01]  /*4af0*/  HMMA.16816.F32 R76, R4, R22, R76 ;  /* 0x00000016044c723c */ /* 0x000fe2000000184c */
[-CC-:B------:R-:W-:Y:S01]  /*4b00*/  FFMA.FTZ R23, R53, R85.reuse, -R38.reuse ;  /* 0x0000005535177223 */ /* 0x180fe20000010826 */
[----:B--2---:R-:W-:Y:S01]  /*4b10*/  F2FP.F16.F32.PACK_AB R4, R115, R86 ;  /* 0x000000567304723e */ /* 0x004fe200000000ff */
[----:B------:R-:W-:Y:S01]  /*4b20*/  FFMA.FTZ R22, R41, R85, -R38 ;  /* 0x0000005529167223 */ /* 0x000fe20000010826 */
[----:B---3--:R-:W-:Y:S01]  /*4b30*/  F2FP.F16.F32.PACK_AB R6, R92, R109 ;  /* 0x0000006d5c06723e */ /* 0x008fe200000000ff */
[--C-:B------:R-:W-:Y:S01]  /*4b40*/  FFMA.FTZ R104, R99, R85, -R36.reuse ;  /* 0x0000005563687223 */ /* 0x100fe20000010824 */
[----:B-----5:R-:W-:Y:S01]  /*4b50*/  F2FP.F16.F32.PACK_AB R5, R100, R117 ;  /* 0x000000756405723e */ /* 0x020fe200000000ff */
        /* <DEDUP_REMOVED lines=13> */
[C---:B------:R-:W-:Y:S01]  /*4c30*/  HMMA.16816.F32 R76, R4.reuse, R14, R76 ;  /* 0x0000000e044c723c */ /* 0x040fe2000000184c */
[----:B------:R-:W-:Y:S01]  /*4c40*/  FADD.FTZ R88, R88, R103 ;  /* 0x0000006758587221 */ /* 0x000fe20000010000 */
[----:B------:R-:W-:Y:S01]  /*4c50*/  FADD.FTZ R90, R105, R90 ;  /* 0x0000005a695a7221 */ /* 0x000fe20000010000 */
[----:B------:R-:W5:Y:S05]  /*4c60*/  LDSM.16.MT88.4 R12, [R112+0x4400] ;  /* 0x00440000700c783b */ /* 0x000f6a0000004200 */
[----:B-1----:R-:W-:Y:S01]  /*4c70*/  HMMA.16816.F32 R72, R4, R8, R72 ;  /* 0x000000080448723c */ /* 0x002fe20000001848 */
[----:B------:R-:W-:Y:S01]  /*4c80*/  FADD.FTZ R101, R101, R88 ;  /* 0x0000005865657221 */ /* 0x000fe20000010000 */
[----:B------:R-:W-:-:S06]  /*4c90*/  FADD.FTZ R87, R87, R90 ;  /* 0x0000005a57577221 */ /* 0x000fcc0000010000 */
[----:B------:R-:W-:Y:S01]  /*4ca0*/  HMMA.16816.F32 R68, R4, R10, R68 ;  /* 0x0000000a0444723c */ /* 0x000fe20000001844 */
[----:B--2---:R-:W-:Y:S01]  /*4cb0*/  F2FP.F16.F32.PACK_AB R4, R23, R20 ;  /* 0x000000141704723e */ /* 0x004fe200000000ff */
[----:B------:R-:W-:Y:S01]  /*4cc0*/  FADD.FTZ R88, R64, R101 ;  /* 0x0000006540587221 */ /* 0x000fe20000010000 */
[----:B---3--:R-:W-:Y:S01]  /*4cd0*/  F2FP.F16.F32.PACK_AB R6, R22, R41 ;  /* 0x000000291606723e */ /* 0x008fe200000000ff */
[----:B------:R-:W1:Y:S01]  /*4ce0*/  LDSM.16.MT88.4 R8, [R154+0x4800] ;  /* 0x004800009a08783b */ /* 0x000e620000004200 */
[----:B----4-:R-:W-:Y:S02]  /*4cf0*/  F2FP.F16.F32.PACK_AB R5, R53, R104 ;  /* 0x000000683505723e */ /* 0x010fe400000000ff */
[----:B-----5:R-:W-:Y:S01]  /*4d00*/  F2FP.F16.F32.PACK_AB R7, R102, R45 ;  /* 0x0000002d6607723e */ /* 0x020fe200000000ff */
[----:B------:R-:W-:-:S06]  /*4d10*/  FADD.FTZ R63, R63, R88 ;  /* 0x000000583f3f7221 */ /* 0x000fcc0000010000 */
[----:B------:R-:W-:Y:S01]  /*4d20*/  HMMA.16816.F32 R80, R4, R16, R80 ;  /* 0x000000100450723c */ /* 0x000fe20000001850 */
        /* <DEDUP_REMOVED lines=12> */
[-CC-:B------:R-:W-:Y:S01]  /*4df0*/  FFMA.FTZ R56, R39, R85.reuse, -R36.reuse ;  /* 0x0000005527387223 */ /* 0x180fe20000010824 */
[-C--:B------:R-:W-:Y:S01]  /*4e00*/  FFMA.FTZ R52, R31, R85.reuse, -R36 ;  /* 0x000000551f347223 */ /* 0x080fe20000010824 */
[----:B------:R-:W-:Y:S01]  /*4e10*/  HMMA.16816.F32 R76, R4, R18, R76 ;  /* 0x00000012044c723c */ /* 0x000fe2000000184c */
[-C--:B------:R-:W-:Y:S01]  /*4e20*/  FFMA.FTZ R57, R33, R85.reuse, -R38 ;  /* 0x0000005521397223 */ /* 0x080fe20000010826 */
[-C--:B------:R-:W-:Y:S01]  /*4e30*/  FFMA.FTZ R35, R35, R85.reuse, -R36 ;  /* 0x0000005523237223 */ /* 0x080fe20000010824 */
[----:B------:R-:W3:Y:S01]  /*4e40*/  LDSM.16.MT88.4 R16, [R112+0x4800] ;  /* 0x004800007010783b */ /* 0x000ee20000004200 */
[----:B------:R-:W-:Y:S01]  /*4e50*/  FADD.FTZ R62, R62, R55 ;  /* 0x000000373e3e7221 */ /* 0x000fe20000010000 */
[----:B------:R-:W-:Y:S01]  /*4e60*/  FADD.FTZ R91, R91, R42 ;  /* 0x0000002a5b5b7221 */ /* 0x000fe20000010000 */
        /* <DEDUP_REMOVED lines=30> */
[C---:B------:R-:W-:Y:S01]  /*5050*/  HMMA.16816.F32 R80, R4.reuse, R8, R80 ;  /* 0x000000080450723c */ /* 0x040fe20000001850 */
[-C--:B------:R-:W-:Y:S01]  /*5060*/  FFMA.FTZ R8, R28, R85.reuse, -R38 ;  /* 0x000000551c087223 */ /* 0x080fe20000010826 */
[----:B------:R-:W-:Y:S01]  /*5070*/  FADD.FTZ R97, R97, R66 ;  /* 0x0000004261617221 */ /* 0x000fe20000010000 */
[----:B------:R-:W-:Y:S01]  /*5080*/  FADD.FTZ R94, R94, R111 ;  /* 0x0000006f5e5e7221 */ /* 0x000fe20000010000 */
[-C--:B------:R-:W-:Y:S01]  /*5090*/  FFMA.FTZ R28, R25, R85.reuse, -R38 ;  /* 0x00000055191c7223 */ /* 0x080fe20000010826 */
[-CC-:B------:R-:W-:Y:S01]  /*50a0*/  FFMA.FTZ R177, R30, R85.reuse, -R36.reuse ;  /* 0x000000551eb17223 */ /* 0x180fe20000010824 */
[----:B------:R1:W-:Y:S01]  /*50b0*/  MUFU.EX2 R25, R8 ;  /* 0x0000000800197308 */ /* 0x0003e20000000800 */
[----:B------:R-:W-:Y:S01]  /*50c0*/  FFMA.FTZ R34, R34, R85, -R36 ;  /* 0x0000005522227223 */ /* 0x000fe20000010824 */
[C---:B------:R-:W-:Y:S01]  /*50d0*/  HMMA.16816.F32 R76, R4.reuse, R10, R76 ;  /* 0x0000000a044c723c */ /* 0x040fe2000000184c */
[----:B------:R-:W-:Y:S01]  /*50e0*/  FADD.FTZ R32, R86, R97 ;  /* 0x0000006156207221 */ /* 0x000fe20000010000 */
[----:B------:R-:W-:Y:S01]  /*50f0*/  FADD.FTZ R39, R117, R94 ;  /* 0x0000005e75277221 */ /* 0x000fe20000010000 */
[----:B------:R-:W-:Y:S02]  /*5100*/  LDSM.16.MT88.4 R12, [R154+0x4c00] ;  /* 0x004c00009a0c783b */ /* 0x000fe40000004200 */
[----:B------:R-:W-:Y:S01]  /*5110*/  FADD.FTZ R32, R115, R32 ;  /* 0x0000002073207221 */ /* 0x000fe20000010000 */
[----:B------:R-:W-:Y:S01]  /*5120*/  FADD.FTZ R39, R100, R39 ;  /* 0x0000002764277221 */ /* 0x000fe20000010000 */
[----:B-1----:R-:W1:Y:S01]  /*5130*/  LDSM.16.MT88.4 R8, [R112+0x4c00] ;  /* 0x004c00007008783b */ /* 0x002e620000004200 */
[----:B---3--:R-:W-:Y:S01]  /*5140*/  HMMA.16816.F32 R72, R4, R16, R72 ;  /* 0x000000100448723c */ /* 0x008fe20000001848 */
        /* <DEDUP_REMOVED lines=29> */
[----:B-1----:R-:W-:Y:S01]  /*5320*/  HMMA.16816.F32 R72, R4, R8, R72 ;  /* 0x000000080448723c */ /* 0x002fe20000001848 */
        /* <DEDUP_REMOVED lines=13> */
[----:B------:R-:W-:-:S04]  /*5400*/  VIADD R176, R154, 0x3000 ;  /* 0x000030009ab07836 */ /* 0x000fc80000000000 */
        /* <DEDUP_REMOVED lines=73> */
.L_x_9574:
        /* <DEDUP_REMOVED lines=8> */
.L_x_9575:
[----:B------:R-:W-:Y:S05]  /*5920*/  BSYNC.RECONVERGENT B0 ;  /* 0x0000000000007941 */ /* 0x000fea0003800200 */
.L_x_9573:
[----:B------:R-:W-:Y:S01]  /*5930*/  LOP3.LUT R168, R169, 0xc0, RZ, 0xc0, !PT ;  /* 0x000000c0a9a87812 */ /* 0x000fe200078ec0ff */
[C---:B------:R-:W-:Y:S01]  /*5940*/  IMAD.SHL.U32 R5, R48.reuse, 0x40, RZ ;  /* 0x0000004030057824 */ /* 0x040fe200078e00ff */
[----:B------:R-:W-:Y:S01]  /*5950*/  SHF.L.U64.HI R4, R48, 0x6, R49 ;  /* 0x0000000630047819 */ /* 0x000fe20000010231 */
[----:B------:R-:W-:Y:S01]  /*5960*/  BSSY.RECONVERGENT B1, `(.L_x_9576) ;  /* 0x00000a5000017945 */ /* 0x000fe20003800200 */
[----:B------:R-:W-:Y:S02]  /*5970*/  LOP3.LUT R168, R168, 0x18, R153, 0xf8, !PT ;  /* 0x00000018a8a87812 */ /* 0x000fe400078ef899 */
[----:B------:R-:W-:Y:S02]  /*5980*/  IADD3 R10, P0, PT, R5, R164, RZ ;  /* 0x000000a4050a7210 */ /* 0x000fe40007f1e0ff */
[----:B------:R-:W-:Y:S02]  /*5990*/  LOP3.LUT R6, R168, 0x18, R169, 0x78, !PT ;  /* 0x00000018a8067812 */ /* 0x000fe400078e78a9 */
[----:B------:R-:W-:Y:S01]  /*59a0*/  IADD3 R8, P1, PT, R10, R5, RZ ;  /* 0x000000050a087210 */ /* 0x000fe20007f3e0ff */
[----:B------:R-:W-:Y:S01]  /*59b0*/  IMAD.X R11, R4, 0x1, R165, P0 ;  /* 0x00000001040b7824 */ /* 0x000fe200000e06a5 */
[----:B------:R-:W-:-:S02]  /*59c0*/  LOP3.LUT R6, R6, 0x1f20, R169, 0xf8, !PT ;  /* 0x00001f2006067812 */ /* 0x000fc400078ef8a9 */
[----:B------:R-:W-:Y:S01]  /*59d0*/  IADD3 R16, P0, PT, R8, R5, RZ ;  /* 0x0000000508107210 */ /* 0x000fe20007f1e0ff */
[--C-:B------:R-:W-:Y:S02]  /*59e0*/  IMAD.X R9, R11, 0x1, R4.reuse, P1 ;  /* 0x000000010b097824 */ /* 0x100fe400008e0604 */
        /* <DEDUP_REMOVED lines=14> */
[----:B------:R-:W2:Y:S01]  /*5ad0*/  LDSM.16.M88.4 R36, [R51+0x1c00] ;  /* 0x001c00003324783b */ /* 0x000ea20000000200 */
[----:B-1----:R-:W-:-:S03]  /*5ae0*/  IMAD.MOV.U32 R8, RZ, RZ, 0x20 ;  /* 0x00000020ff087424 */ /* 0x002fc600078e00ff */
[----:B------:R-:W1:Y:S04]  /*5af0*/  LDSM.16.M88.4 R28, [R51+0x2000] ;  /* 0x00200000331c783b */ /* 0x000e680000000200 */
[----:B------:R-:W1:Y:S01]  /*5b00*/  LDSM.16.M88.4 R20, [R51+0x2400] ;  /* 0x002400003314783b */ /* 0x000e620000000200 */
[----:B------:R-:W-:-:S03]  /*5b10*/  SEL R8, R8, 0xffffffe0, !P2 ;  /* 0xffffffe008087807 */ /* 0x000fc60005000000 */
[----:B------:R-:W1:Y:S04]  /*5b20*/  LDSM.16.M88.4 R12, [R51+0x2800] ;  /* 0x00280000330c783b */ /* 0x000e680000000200 */
[----:B------:R5:W1:Y:S04]  /*5b30*/  LDSM.16.M88.4 R88, [R51+0x2c00] ;  /* 0x002c00003358783b */ /* 0x000a680000000200 */
[----:B------:R-:W-:Y:S04]  /*5b40*/  LDSM.16.M88.4 R120, [R120] ;  /* 0x000000007878783b */ /* 0x000fe80000000200 */
[----:B------:R-:W0:Y:S01]  /*5b50*/  LDGDEPBAR ;  /* 0x00000000000079af */ /* 0x000e220000000000 */
[C---:B---3--:R-:W-:Y:S08]  /*5b60*/  HMMA.16816.F32 R84, R4.reuse, R64, RZ ;  /* 0x000000400454723c */ /* 0x048ff000000018ff */
[----:B----4-:R-:W-:Y:S01]  /*5b70*/  HMMA.16816.F32 R60, R4, R56, RZ ;  /* 0x00000038043c723c */ /* 0x010fe200000018ff */
[----:B-----5:R-:W-:-:S07]  /*5b80*/  IMAD.IADD R51, R8, 0x1, R51 ;  /* 0x0000000108337824 */ /* 0x020fce00078e0233 */
[C---:B------:R-:W-:Y:S01]  /*5b90*/  HMMA.16816.F32 R52, R4.reuse, R44, RZ ;  /* 0x0000002c0434723c */ /* 0x040fe200000018ff */
[----:B------:R-:W3:Y:S04]  /*5ba0*/  LDSM.16.M88.4 R116, [R51+0x1000] ;  /* 0x001000003374783b */ /* 0x000ee80000000200 */
[----:B------:R-:W4:Y:S03]  /*5bb0*/  LDSM.16.M88.4 R112, [R51+0x1400] ;  /* 0x001400003370783b */ /* 0x000f260000000200 */
[C---:B--2---:R-:W-:Y:S01]  /*5bc0*/  HMMA.16816.F32 R40, R4.reuse, R36, RZ ;  /* 0x000000240428723c */ /* 0x044fe200000018ff */
[----:B------:R-:W2:Y:S04]  /*5bd0*/  LDSM.16.M88.4 R108, [R51+0x1800] ;  /* 0x00180000336c783b */ /* 0x000ea80000000200 */
[----:B------:R-:W5:Y:S03]  /*5be0*/  LDSM.16.M88.4 R104, [R51+0x1c00] ;  /* 0x001c00003368783b */ /* 0x000f660000000200 */
[C---:B-1----:R-:W-:Y:S01]  /*5bf0*/  HMMA.16816.F32 R32, R4.reuse, R28, RZ ;  /* 0x0000001c0420723c */ /* 0x042fe200000018ff */
[----:B------:R-:W1:Y:S04]  /*5c00*/  LDSM.16.M88.4 R100, [R51+0x2000] ;  /* 0x002000003364783b */ /* 0x000e680000000200 */
[----:B------:R-:W1:Y:S03]  /*5c10*/  LDSM.16.M88.4 R96, [R51+0x2400] ;  /* 0x002400003360783b */ /* 0x000e660000000200 */
[C---:B------:R-:W-:Y:S01]  /*5c20*/  HMMA.16816.F32 R24, R4.reuse, R20, RZ ;  /* 0x000000140418723c */ /* 0x040fe200000018ff */
[----:B------:R-:W1:Y:S07]  /*5c30*/  LDSM.16.M88.4 R92, [R51+0x2800] ;  /* 0x00280000335c783b */ /* 0x000e6e0000000200 */
        /* <DEDUP_REMOVED lines=12> */
[C---:B---3--:R-:W-:Y:S08]  /*5d00*/  HMMA.16816.F32 R84, R120.reuse, R116, R84 ;  /* 0x000000747854723c */ /* 0x048ff00000001854 */
[C---:B------:R-:W-:Y:S08]  /*5d10*/  HMMA.16816.F32 R64, R120.reuse, R118, R64 ;  /* 0x000000767840723c */ /* 0x040ff00000001840 */
[C---:B----4-:R-:W-:Y:S08]  /*5d20*/  HMMA.16816.F32 R60, R120.reuse, R112, R60 ;  /* 0x00000070783c723c */ /* 0x050ff0000000183c */
[C---:B------:R-:W-:Y:S08]  /*5d30*/  HMMA.16816.F32 R56, R120.reuse, R114, R56 ;  /* 0x000000727838723c */ /* 0x040ff00000001838 */
[C---:B--2---:R-:W-:Y:S08]  /*5d40*/  HMMA.16816.F32 R52, R120.reuse, R108, R52 ;  /* 0x0000006c7834723c */ /* 0x044ff00000001834 */
[C---:B------:R-:W-:Y:S08]  /*5d50*/  HMMA.16816.F32 R44, R120.reuse, R110, R44 ;  /* 0x0000006e782c723c */ /* 0x040ff0000000182c */
[C---:B-----5:R-:W-:Y:S08]  /*5d60*/  HMMA.16816.F32 R40, R120.reuse, R104, R40 ;  /* 0x000000687828723c */ /* 0x060ff00000001828 */
        /* <DEDUP_REMOVED lines=75> */
.L_x_9579:
        /* <DEDUP_REMOVED lines=8> */
.L_x_9580:
[----:B------:R-:W-:Y:S05]  /*62a0*/  BSYNC.RECONVERGENT B0 ;  /* 0x0000000000007941 */ /* 0x000fea0003800200 */
.L_x_9578:
        /* <DEDUP_REMOVED lines=16> */
.L_x_9577:
[----:B------:R-:W-:Y:S05]  /*63b0*/  BSYNC.RECONVERGENT B1 ;  /* 0x0000000000017941 */ /* 0x000fea0003800200 */
.L_x_9576:
[----:B------:R-:W-:-:S04]  /*63c0*/  IMAD R132, R124, 0x80, R125 ;  /* 0x000000807c847824 */ /* 0x000fc800078e027d */
[C---:B------:R-:W-:Y:S02]  /*63d0*/  VIADD R88, R132.reuse, 0xffffff00 ;  /* 0xffffff0084587836 */ /* 0x040fe40000000000 */
[----:B------:R-:W-:-:S03]  /*63e0*/  VIADD R51, R132, 0xffffff01 ;  /* 0xffffff0184337836 */ /* 0x000fc60000000000 */
[CC--:B------:R-:W-:Y:S02]  /*63f0*/  ISETP.GE.AND P0, PT, R88.reuse, R175.reuse, PT ;  /* 0x000000af5800720c */ /* 0x0c0fe40003f06270 */
[-C--:B------:R-:W-:Y:S02]  /*6400*/  ISETP.GE.AND P4, PT, R88, R174.reuse, PT ;  /* 0x000000ae5800720c */ /* 0x080fe40003f86270 */
[----:B------:R-:W-:Y:S02]  /*6410*/  FSEL R84, R84, -INF , P0 ;  /* 0xff80000054547808 */ /* 0x000fe40000000000 */
[C---:B------:R-:W-:Y:S02]  /*6420*/  ISETP.GE.AND P0, PT, R51.reuse, R175, PT ;  /* 0x000000af3300720c */ /* 0x040fe40003f06270 */
[----:B------:R-:W-:Y:S02]  /*6430*/  FSEL R99, R84, -INF , !P4 ;  /* 0xff80000054637808 */ /* 0x000fe40006000000 */
[----:B------:R-:W-:-:S02]  /*6440*/  ISETP.GE.AND P6, PT, R51, R174, PT ;  /* 0x000000ae3300720c */ /* 0x000fc40003fc6270 */
[CC--:B------:R-:W-:Y:S02]  /*6450*/  ISETP.GE.AND P1, PT, R51.reuse, R173.reuse, PT ;  /* 0x000000ad3300720c */ /* 0x0c0fe40003f26270 */
[-C--:B------:R-:W-:Y:S02]  /*6460*/  ISETP.GE.AND P4, PT, R51, R172.reuse, PT ;  /* 0x000000ac3300720c */ /* 0x080fe40003f86270 */
[----:B------:R-:W2:Y:S01]  /*6470*/  LD.E R51, desc[UR4][R2.64+0xdc] ;  /* 0x0000dc0402337980 */ /* 0x000ea2000c101900 */
[----:B------:R-:W-:Y:S01]  /*6480*/  ISETP.GE.AND P3, PT, R88, R173, PT ;  /* 0x000000ad5800720c */ /* 0x000fe20003f66270 */
[----:B------:R-:W-:Y:S01]  /*6490*/  VIADD R133, R132, 0xffffff08 ;  /* 0xffffff0884857836 */ /* 0x000fe20000000000 */
[----:B------:R-:W-:Y:S01]  /*64a0*/  ISETP.GE.AND P5, PT, R88, R172, PT ;  /* 0x000000ac5800720c */ /* 0x000fe20003fa6270 */
[----:B------:R-:W-:Y:S01]  /*64b0*/  VIADD R130, R132, 0xffffff09 ;  /* 0xffffff0984827836 */ /* 0x000fe20000000000 */
[----:B------:R-:W-:Y:S01]  /*64c0*/  FSEL R86, R86, -INF , P3 ;  /* 0xff80000056567808 */ /* 0x000fe20001800000 */
[C---:B------:R-:W-:Y:S01]  /*64d0*/  VIADD R128, R132.reuse, 0xffffff10 ;  /* 0xffffff1084807836 */ /* 0x040fe20000000000 */
[----:B------:R-:W-:Y:S01]  /*64e0*/  ISETP.GE.AND P3, PT, R133, R175, PT ;  /* 0x000000af8500720c */ /* 0x000fe20003f66270 */
[----:B-1----:R-:W-:Y:S01]  /*64f0*/  VIADD R127, R132, 0xffffff11 ;  /* 0xffffff11847f7836 */ /* 0x002fe20000000000 */
[----:B------:R-:W-:-:S02]  /*6500*/  FSEL R85, R85, -INF , P0 ;  /* 0xff80000055557808 */ /* 0x000fc40000000000 */
[----:B------:R-:W-:Y:S02]  /*6510*/  ISETP.GE.AND P0, PT, R130, R175, PT ;  /* 0x000000af8200720c */ /* 0x000fe40003f06270 */
[----:B------:R-:W-:Y:S01]  /*6520*/  FSEL R103, R86, -INF , !P5 ;  /* 0xff80000056677808 */ /* 0x000fe20006800000 */
[----:B------:R-:W-:Y:S01]  /*6530*/  VIADD R123, R132, 0xffffff18 ;  /* 0xffffff18847b7836 */ /* 0x000fe20000000000 */
[-C--:B------:R-:W-:Y:S02]  /*6540*/  ISETP.GE.AND P5, PT, R133, R174.reuse, PT ;  /* 0x000000ae8500720c */ /* 0x080fe40003fa6270 */
        /* <DEDUP_REMOVED lines=111> */
[----:B------:R-:W-:Y:S02]  /*6c40*/  FSEL R85, R21, -INF , !P6 ;  /* 0xff80000015557808 */ /* 0x000fe40007000000 */
[----:B------:R-:W-:Y:S02]  /*6c50*/  ISETP.GE.AND P6, PT, R94, R174, PT ;  /* 0x000000ae5e00720c */ /* 0x000fe40003fc6270 */
        /* <DEDUP_REMOVED lines=8> */
[-C--:B------:R-:W-:Y:S02]  /*6ce0*/  ISETP.GE.AND P6, PT, R90, R174.reuse, PT ;  /* 0x000000ae5a00720c */ /* 0x080fe40003fc6270 */
[----:B------:R-:W-:Y:S02]  /*6cf0*/  ISETP.GE.AND P3, PT, R88, R175, PT ;  /* 0x000000af5800720c */ /* 0x000fe40003f66270 */
[----:B------:R-:W-:Y:S02]  /*6d00*/  FSEL R13, R13, -INF , P0 ;  /* 0xff8000000d0d7808 */ /* 0x000fe40000000000 */
[----:B------:R-:W-:Y:S02]  /*6d10*/  FSEL R61, R12, -INF , !P5 ;  /* 0xff8000000c3d7808 */ /* 0x000fe40006800000 */
[----:B------:R-:W-:Y:S02]  /*6d20*/  ISETP.GE.AND P5, PT, R88, R174, PT ;  /* 0x000000ae5800720c */ /* 0x000fe40003fa6270 */
[----:B------:R-:W-:-:S02]  /*6d30*/  FSEL R40, R8, -INF , P3 ;  /* 0xff80000008287808 */ /* 0x000fc40001800000 */
[----:B------:R-:W-:Y:S02]  /*6d40*/  FSEL R56, R13, -INF , !P6 ;  /* 0xff8000000d387808 */ /* 0x000fe40007000000 */
[----:B------:R-:W-:Y:S01]  /*6d50*/  ISETP.GE.AND P6, PT, R84, R175, PT ;  /* 0x000000af5400720c */ /* 0x000fe20003fc6270 */
[----:B------:R-:W-:Y:S01]  /*6d60*/  VIADD R8, R132, 0xffffff78 ;  /* 0xffffff7884087836 */ /* 0x000fe20000000000 */
[----:B------:R-:W-:Y:S01]  /*6d70*/  FSEL R40, R40, -INF , !P5 ;  /* 0xff80000028287808 */ /* 0x000fe20006800000 */
[----:B------:R-:W-:Y:S01]  /*6d80*/  VIADD R132, R132, 0xffffff79 ;  /* 0xffffff7984847836 */ /* 0x000fe20000000000 */
[----:B------:R-:W-:Y:S02]  /*6d90*/  ISETP.GE.AND P5, PT, R84, R174, PT ;  /* 0x000000ae5400720c */ /* 0x000fe40003fa6270 */
[----:B------:R-:W-:-:S04]  /*6da0*/  FSEL R9, R9, -INF , P6 ;  /* 0xff80000009097808 */ /* 0x000fc80003000000 */
[----:B------:R-:W-:Y:S02]  /*6db0*/  FSEL R41, R9, -INF , !P5 ;  /* 0xff80000009297808 */ /* 0x000fe40006800000 */
[----:B------:R-:W-:-:S04]  /*6dc0*/  ISETP.GE.AND P5, PT, R132, R175, PT ;  /* 0x000000af8400720c */ /* 0x000fc80003fa6270 */
[----:B------:R-:W-:Y:S02]  /*6dd0*/  FSEL R5, R5, -INF , P5 ;  /* 0xff80000005057808 */ /* 0x000fe40002800000 */
[----:B------:R-:W-:Y:S02]  /*6de0*/  ISETP.GE.AND P5, PT, R132, R174, PT ;  /* 0x000000ae8400720c */ /* 0x000fe40003fa6270 */
[----:B------:R-:W-:Y:S02]  /*6df0*/  ISETP.GE.AND P0, PT, R133, R173, PT ;  /* 0x000000ad8500720c */ /* 0x000fe40003f06270 */
[----:B------:R-:W-:Y:S02]  /*6e00*/  ISETP.GE.AND P6, PT, R8, R175, PT ;  /* 0x000000af0800720c */ /* 0x000fe40003fc6270 */
[----:B------:R-:W-:Y:S02]  /*6e10*/  FSEL R9, R87, -INF , P1 ;  /* 0xff80000057097808 */ /* 0x000fe40000800000 */
[----:B------:R-:W-:-:S02]  /*6e20*/  FSEL R44, R5, -INF , !P5 ;  /* 0xff800000052c7808 */ /* 0x000fc40006800000 */
[-C--:B------:R-:W-:Y:S02]  /*6e30*/  ISETP.GE.AND P5, PT, R128, R173.reuse, PT ;  /* 0x000000ad8000720c */ /* 0x080fe40003fa6270 */
[----:B------:R-:W-:Y:S02]  /*6e40*/  ISETP.GE.AND P3, PT, R133, R172, PT ;  /* 0x000000ac8500720c */ /* 0x000fe40003f66270 */
[----:B------:R-:W-:Y:S02]  /*6e50*/  FSEL R5, R66, -INF , P0 ;  /* 0xff80000042057808 */ /* 0x000fe40000000000 */
[----:B------:R-:W-:Y:S02]  /*6e60*/  FSEL R4, R4, -INF , P6 ;  /* 0xff80000004047808 */ /* 0x000fe40003000000 */
[----:B------:R-:W-:Y:S02]  /*6e70*/  ISETP.GE.AND P0, PT, R127, R173, PT ;  /* 0x000000ad7f00720c */ /* 0x000fe40003f06270 */
[----:B------:R-:W-:-:S02]  /*6e80*/  ISETP.GE.AND P6, PT, R8, R174, PT ;  /* 0x000000ae0800720c */ /* 0x000fc40003fc6270 */
[----:B------:R-:W-:Y:S02]  /*6e90*/  ISETP.GE.AND P1, PT, R130, R173, PT ;  /* 0x000000ad8200720c */ /* 0x000fe40003f26270 */
[----:B------:R-:W-:Y:S02]  /*6ea0*/  FSEL R9, R9, -INF , !P4 ;  /* 0xff80000009097808 */ /* 0x000fe40006000000 */
[-C--:B------:R-:W-:Y:S02]  /*6eb0*/  ISETP.GE.AND P4, PT, R128, R172.reuse, PT ;  /* 0x000000ac8000720c */ /* 0x080fe40003f86270 */
[----:B------:R-:W-:Y:S02]  /*6ec0*/  FSEL R21, R62, -INF , P5 ;  /* 0xff8000003e157808 */ /* 0x000fe40002800000 */
[----:B------:R-:W-:Y:S02]  /*6ed0*/  FSEL R5, R5, -INF , !P3 ;  /* 0xff80000005057808 */ /* 0x000fe40005800000 */
[----:B------:R-:W-:-:S02]  /*6ee0*/  ISETP.GE.AND P3, PT, R127, R172, PT ;  /* 0x000000ac7f00720c */ /* 0x000fc40003f66270 */
[----:B------:R-:W-:Y:S02]  /*6ef0*/  FSEL R29, R63, -INF , P0 ;  /* 0xff8000003f1d7808 */ /* 0x000fe40000000000 */
[----:B------:R-:W-:Y:S02]  /*6f00*/  FSEL R45, R4, -INF , !P6 ;  /* 0xff800000042d7808 */ /* 0x000fe40007000000 */
[----:B------:R-:W-:Y:S02]  /*6f10*/  FSEL R13, R67, -INF , P1 ;  /* 0xff800000430d7808 */ /* 0x000fe40000800000 */
[-C--:B------:R-:W-:Y:S02]  /*6f20*/  ISETP.GE.AND P1, PT, R123, R173.reuse, PT ;  /* 0x000000ad7b00720c */ /* 0x080fe40003f26270 */
[----:B------:R-:W-:Y:S02]  /*6f30*/  ISETP.GE.AND P0, PT, R122, R173, PT ;  /* 0x000000ad7a00720c */ /* 0x000fe40003f06270 */
[----:B------:R-:W-:-:S02]  /*6f40*/  FSEL R21, R21, -INF , !P4 ;  /* 0xff80000015157808 */ /* 0x000fc40006000000 */
[----:B------:R-:W-:Y:S02]  /*6f50*/  FMNMX3.FTZ R4, R50, R99, R113, !PT ;  /* 0x0000006332047276 */ /* 0x000fe40007810071 */
[-C--:B------:R-:W-:Y:S02]  /*6f60*/  ISETP.GE.AND P4, PT, R120, R173.reuse, PT ;  /* 0x000000ad7800720c */ /* 0x080fe40003f86270 */
[-C--:B------:R-:W-:Y:S02]  /*6f70*/  ISETP.GE.AND P6, PT, R130, R172.reuse, PT ;  /* 0x000000ac8200720c */ /* 0x080fe40003fc6270 */
[----:B------:R-:W-:Y:S02]  /*6f80*/  FSEL R29, R29, -INF , !P3 ;  /* 0xff8000001d1d7808 */ /* 0x000fe40005800000 */
[----:B------:R-:W-:Y:S02]  /*6f90*/  ISETP.GE.AND P3, PT, R118, R173, PT ;  /* 0x000000ad7600720c */ /* 0x000fe40003f66270 */
[----:B------:R-:W-:-:S02]  /*6fa0*/  ISETP.GE.AND P5, PT, R123, R172, PT ;  /* 0x000000ac7b00720c */ /* 0x000fc40003fa6270 */
[----:B------:R-:W-:Y:S02]  /*6fb0*/  FSEL R25, R58, -INF , P1 ;  /* 0xff8000003a197808 */ /* 0x000fe40000800000 */
[----:B------:R-:W-:Y:S02]  /*6fc0*/  FSEL R33, R59, -INF , P0 ;  /* 0xff8000003b217808 */ /* 0x000fe40000000000 */
[----:B------:R-:W-:Y:S02]  /*6fd0*/  FMNMX3.FTZ R12, R4, R197, R195, !PT ;  /* 0x000000c5040c7276 */ /* 0x000fe400078100c3 */
[----:B------:R-:W-:Y:S02]  /*6fe0*/  ISETP.GE.AND P1, PT, R120, R172, PT ;  /* 0x000000ac7800720c */ /* 0x000fe40003f26270 */
[----:B------:R-:W-:Y:S02]  /*6ff0*/  ISETP.GE.AND P0, PT, R116, R173, PT ;  /* 0x000000ad7400720c */ /* 0x000fe40003f06270 */
[----:B------:R-:W-:-:S02]  /*7000*/  FSEL R54, R54, -INF , P4 ;  /* 0xff80000036367808 */ /* 0x000fc40002000000 */
[----:B------:R-:W-:Y:S02]  /*7010*/  FSEL R13, R13, -INF , !P6 ;  /* 0xff8000000d0d7808 */ /* 0x000fe40007000000 */
[----:B------:R-:W-:Y:S02]  /*7020*/  FMNMX3.FTZ R4, R0, R103, R9, !PT ;  /* 0x0000006700047276 */ /* 0x000fe40007810009 */
[----:B------:R-:W-:Y:S02]  /*7030*/  FSEL R55, R55, -INF , P3 ;  /* 0xff80000037377808 */ /* 0x000fe40001800000 */
[----:B------:R-:W-:Y:S02]  /*7040*/  FSEL R25, R25, -INF , !P5 ;  /* 0xff80000019197808 */ /* 0x000fe40006800000 */
[----:B------:R-:W-:Y:S02]  /*7050*/  ISETP.GE.AND P3, PT, R114, R173, PT ;  /* 0x000000ad7200720c */ /* 0x000fe40003f66270 */
[----:B------:R-:W-:-:S02]  /*7060*/  FMNMX3.FTZ R12, R12, R193, R95, !PT ;  /* 0x000000c10c0c7276 */ /* 0x000fc4000781005f */
[-C--:B------:R-:W-:Y:S02]  /*7070*/  ISETP.GE.AND P5, PT, R118, R172.reuse, PT ;  /* 0x000000ac7600720c */ /* 0x080fe40003fa6270 */
[----:B------:R-:W-:Y:S02]  /*7080*/  FSEL R151, R54, -INF , !P1 ;  /* 0xff80000036977808 */ /* 0x000fe40004800000 */
[----:B------:R-:W-:Y:S02]  /*7090*/  FSEL R37, R46, -INF , P0 ;  /* 0xff8000002e257808 */ /* 0x000fe40000000000 */
[----:B------:R-:W-:Y:S02]  /*70a0*/  ISETP.GE.AND P6, PT, R122, R172, PT ;  /* 0x000000ac7a00720c */ /* 0x000fe40003fc6270 */
[-C--:B------:R-:W-:Y:S02]  /*70b0*/  ISETP.GE.AND P1, PT, R112, R173.reuse, PT ;  /* 0x000000ad7000720c */ /* 0x080fe40003f26270 */
[----:B------:R-:W-:-:S02]  /*70c0*/  ISETP.GE.AND P0, PT, R110, R173, PT ;  /* 0x000000ad6e00720c */ /* 0x000fc40003f06270 */
[----:B------:R-:W-:Y:S02]  /*70d0*/  FMNMX3.FTZ R4, R4, R5, R13, !PT ;  /* 0x0000000504047276 */ /* 0x000fe4000781000d */
[----:B------:R-:W-:Y:S02]  /*70e0*/  FSEL R47, R47, -INF , P3 ;  /* 0xff8000002f2f7808 */ /* 0x000fe40001800000 */
[----:B------:R-:W-:Y:S02]  /*70f0*/  FMNMX3.FTZ R12, R12, R191, R189, !PT ;  /* 0x000000bf0c0c7276 */ /* 0x000fe400078100bd */
[----:B------:R-:W-:Y:S02]  /*7100*/  FSEL R149, R55, -INF , !P5 ;  /* 0xff80000037957808 */ /* 0x000fe40006800000 */
[----:B------:R-:W-:Y:S02]  /*7110*/  ISETP.GE.AND P3, PT, R109, R173, PT ;  /* 0x000000ad6d00720c */ /* 0x000fe40003f66270 */
[----:B------:R-:W-:-:S02]  /*7120*/  FSEL R33, R33, -INF , !P6 ;  /* 0xff80000021217808 */ /* 0x000fc40007000000 */
[----:B------:R-:W-:Y:S02]  /*7130*/  ISETP.GE.AND P5, PT, R112, R172, PT ;  /* 0x000000ac7000720c */ /* 0x000fe40003fa6270 */
[----:B------:R-:W-:Y:S02]  /*7140*/  FSEL R42, R42, -INF , P1 ;  /* 0xff8000002a2a7808 */ /* 0x000fe40000800000 */
[----:B------:R-:W-:Y:S02]  /*7150*/  FSEL R43, R43, -INF , P0 ;  /* 0xff8000002b2b7808 */ /* 0x000fe40000000000 */
[----:B------:R-:W-:Y:S02]  /*7160*/  FMNMX3.FTZ R4, R4, R21, R29, !PT ;  /* 0x0000001504047276 */ /* 0x000fe4000781001d */
[----:B------:R-:W-:Y:S02]  /*7170*/  ISETP.GE.AND P0, PT, R108, R173, PT ;  /* 0x000000ad6c00720c */ /* 0x000fe40003f06270 */
[----:B------:R-:W-:-:S02]  /*7180*/  FMNMX3.FTZ R12, R12, R187, R185, !PT ;  /* 0x000000bb0c0c7276 */ /* 0x000fc400078100b9 */
[-C--:B------:R-:W-:Y:S02]  /*7190*/  ISETP.GE.AND P4, PT, R116, R172.reuse, PT ;  /* 0x000000ac7400720c */ /* 0x080fe40003f86270 */
[----:B------:R-:W-:Y:S02]  /*71a0*/  FSEL R38, R38, -INF , P3 ;  /* 0xff80000026267808 */ /* 0x000fe40001800000 */
[-C--:B------:R-:W-:Y:S02]  /*71b0*/  ISETP.GE.AND P6, PT, R114, R172.reuse, PT ;  /* 0x000000ac7200720c */ /* 0x080fe40003fc6270 */
[----:B------:R-:W-:Y:S02]  /*71c0*/  ISETP.GE.AND P1, PT, R109, R172, PT ;  /* 0x000000ac6d00720c */ /* 0x000fe40003f26270 */
[----:B------:R-:W-:Y:S02]  /*71d0*/  FSEL R143, R42, -INF , !P5 ;  /* 0xff8000002a8f7808 */ /* 0x000fe40006800000 */
[----:B------:R-:W-:-:S02]  /*71e0*/  ISETP.GE.AND P3, PT, R105, R173, PT ;  /* 0x000000ad6900720c */ /* 0x000fc40003f66270 */
[----:B------:R-:W-:Y:S02]  /*71f0*/  FMNMX3.FTZ R4, R4, R25, R33, !PT ;  /* 0x0000001904047276 */ /* 0x000fe40007810021 */
[-C--:B------:R-:W-:Y:S02]  /*7200*/  ISETP.GE.AND P5, PT, R108, R172.reuse, PT ;  /* 0x000000ac6c00720c */ /* 0x080fe40003fa6270 */
[----:B------:R-:W-:Y:S02]  /*7210*/  FSEL R39, R39, -INF , P0 ;  /* 0xff80000027277808 */ /* 0x000fe40000000000 */
[----:B------:R-:W-:Y:S02]  /*7220*/  FMNMX3.FTZ R12, R12, R183, R145, !PT ;  /* 0x000000b70c0c7276 */ /* 0x000fe40007810091 */
[----:B------:R-:W-:Y:S02]  /*7230*/  FSEL R37, R37, -INF , !P4 ;  /* 0xff80000025257808 */ /* 0x000fe40006000000 */
[----:B------:R-:W-:-:S02]  /*7240*/  ISETP.GE.AND P4, PT, R110, R172, PT ;  /* 0x000000ac6e00720c */ /* 0x000fc40003f86270 */
[----:B------:R-:W-:Y:S02]  /*7250*/  FSEL R147, R47, -INF , !P6 ;  /* 0xff8000002f937808 */ /* 0x000fe40007000000 */
[----:B------:R-:W-:Y:S02]  /*7260*/  FSEL R137, R38, -INF , !P1 ;  /* 0xff80000026897808 */ /* 0x000fe40004800000 */
[----:B------:R-:W-:Y:S02]  /*7270*/  FSEL R35, R35, -INF , P3 ;  /* 0xff80000023237808 */ /* 0x000fe40001800000 */
[----:B------:R-:W-:Y:S02]  /*7280*/  FMNMX3.FTZ R4, R4, R151, R149, !PT ;  /* 0x0000009704047276 */ /* 0x000fe40007810095 */
[----:B------:R-:W-:Y:S02]  /*7290*/  ISETP.GE.AND P1, PT, R105, R172, PT ;  /* 0x000000ac6900720c */ /* 0x000fe40003f26270 */
[----:B------:R-:W-:-:S02]  /*72a0*/  FSEL R141, R39, -INF , !P5 ;  /* 0xff800000278d7808 */ /* 0x000fc40006800000 */
[-C--:B------:R-:W-:Y:S02]  /*72b0*/  ISETP.GE.AND P3, PT, R102, R173.reuse, PT ;  /* 0x000000ad6600720c */ /* 0x080fe40003f66270 */
[----:B------:R-:W-:Y:S02]  /*72c0*/  ISETP.GE.AND P5, PT, R101, R173, PT ;  /* 0x000000ad6500720c */ /* 0x000fe40003fa6270 */
[----:B------:R-:W-:Y:S02]  /*72d0*/  FMNMX3.FTZ R12, R12, R129, R131, !PT ;  /* 0x000000810c0c7276 */ /* 0x000fe40007810083 */
[----:B------:R-:W-:Y:S02]  /*72e0*/  ISETP.GE.AND P6, PT, R106, R173, PT ;  /* 0x000000ad6a00720c */ /* 0x000fe40003fc6270 */
[----:B------:R-:W-:Y:S02]  /*72f0*/  FSEL R139, R43, -INF , !P4 ;  /* 0xff8000002b8b7808 */ /* 0x000fe40006000000 */
[----:B------:R-:W-:-:S02]  /*7300*/  FMNMX3.FTZ R4, R4, R37, R147, !PT ;  /* 0x0000002504047276 */ /* 0x000fc40007810093 */
[----:B------:R-:W-:Y:S02]  /*7310*/  FSEL R127, R35, -INF , !P1 ;  /* 0xff800000237f7808 */ /* 0x000fe40004800000 */
[----:B------:R-:W-:Y:S02]  /*7320*/  FSEL R31, R31, -INF , P3 ;  /* 0xff8000001f1f7808 */ /* 0x000fe40001800000 */
[-C--:B------:R-:W-:Y:S02]  /*7330*/  ISETP.GE.AND P0, PT, R104, R173.reuse, PT ;  /* 0x000000ad6800720c */ /* 0x080fe40003f06270 */
[----:B------:R-:W-:Y:S02]  /*7340*/  ISETP.GE.AND P1, PT, R101, R172, PT ;  /* 0x000000ac6500720c */ /* 0x000fe40003f26270 */
[----:B------:R-:W-:Y:S02]  /*7350*/  ISETP.GE.AND P3, PT, R98, R173, PT ;  /* 0x000000ad6200720c */ /* 0x000fe40003f66270 */
[----:B------:R-:W-:-:S02]  /*7360*/  FSEL R26, R26, -INF , P5 ;  /* 0xff8000001a1a7808 */ /* 0x000fc40002800000 */
[----:B------:R-:W-:Y:S02]  /*7370*/  FMNMX3.FTZ R12, R12, R119, R121, !PT ;  /* 0x000000770c0c7276 */ /* 0x000fe40007810079 */
[----:B------:R-:W-:Y:S02]  /*7380*/  ISETP.GE.AND P4, PT, R106, R172, PT ;  /* 0x000000ac6a00720c */ /* 0x000fe40003f86270 */
[----:B------:R-:W-:Y:S02]  /*7390*/  FSEL R34, R34, -INF , P6 ;  /* 0xff80000022227808 */ /* 0x000fe40003000000 */
[----:B------:R-:W-:Y:S02]  /*73a0*/  FMNMX3.FTZ R4, R4, R143, R139, !PT ;  /* 0x0000008f04047276 */ /* 0x000fe4000781008b */
[----:B------:R-:W-:Y:S02]  /*73b0*/  FSEL R30, R30, -INF , P0 ;  /* 0xff8000001e1e7808 */ /* 0x000fe40000000000 */
[----:B------:R-:W-:-:S02]  /*73c0*/  FSEL R105, R26, -INF , !P1 ;  /* 0xff8000001a697808 */ /* 0x000fc40004800000 */
[----:B------:R-:W-:Y:S02]  /*73d0*/  FSEL R22, R22, -INF , P3 ;  /* 0xff80000016167808 */ /* 0x000fe40001800000 */
[----:B------:R-:W-:Y:S02]  /*73e0*/  FMNMX3.FTZ R12, R12, R115, R117, !PT ;  /* 0x000000730c0c7276 */ /* 0x000fe40007810075 */
[----:B------:R-:W-:Y:S02]  /*73f0*/  ISETP.GE.AND P6, PT, R104, R172, PT ;  /* 0x000000ac6800720c */ /* 0x000fe40003fc6270 */
[----:B------:R-:W-:Y:S02]  /*7400*/  FSEL R135, R34, -INF , !P4 ;  /* 0xff80000022877808 */ /* 0x000fe40006000000 */
[-C--:B------:R-:W-:Y:S02]  /*7410*/  ISETP.GE.AND P0, PT, R100, R173.reuse, PT ;  /* 0x000000ad6400720c */ /* 0x080fe40003f06270 */
[----:B------:R-:W-:-:S02]  /*7420*/  ISETP.GE.AND P1, PT, R96, R173, PT ;  /* 0x000000ad6000720c */ /* 0x000fc40003f26270 */
[----:B------:R-:W-:Y:S02]  /*7430*/  ISETP.GE.AND P3, PT, R94, R173, PT ;  /* 0x000000ad5e00720c */ /* 0x000fe40003f66270 */
[----:B------:R-:W-:Y:S02]  /*7440*/  ISETP.GE.AND P4, PT, R102, R172, PT ;  /* 0x000000ac6600720c */ /* 0x000fe40003f86270 */
[----:B------:R-:W-:Y:S02]  /*7450*/  FMNMX3.FTZ R4, R4, R137, R141, !PT ;  /* 0x0000008904047276 */ /* 0x000fe4000781008d */
[----:B------:R-:W-:Y:S02]  /*7460*/  FMNMX3.FTZ R12, R12, R111, R107, !PT ;  /* 0x0000006f0c0c7276 */ /* 0x000fe4000781006b */
[----:B------:R-:W-:Y:S02]  /*7470*/  FSEL R123, R30, -INF , !P6 ;  /* 0xff8000001e7b7808 */ /* 0x000fe40007000000 */
[----:B------:R-:W-:-:S02]  /*7480*/  FSEL R27, R27, -INF , P0 ;  /* 0xff8000001b1b7808 */ /* 0x000fc40000000000 */
[----:B------:R-:W-:Y:S02]  /*7490*/  FSEL R18, R18, -INF , P1 ;  /* 0xff80000012127808 */ /* 0x000fe40000800000 */
[----:B------:R-:W-:Y:S02]  /*74a0*/  FSEL R19, R19, -INF , P3 ;  /* 0xff80000013137808 */ /* 0x000fe40001800000 */
[----:B------:R-:W-:Y:S02]  /*74b0*/  ISETP.GE.AND P6, PT, R100, R172, PT ;  /* 0x000000ac6400720c */ /* 0x000fe40003fc6270 */
[----:B------:R-:W-:Y:S02]  /*74c0*/  FSEL R133, R31, -INF , !P4 ;  /* 0xff8000001f857808 */ /* 0x000fe40006000000 */
[-C--:B------:R-:W-:Y:S02]  /*74d0*/  ISETP.GE.AND P0, PT, R97, R173.reuse, PT ;  /* 0x000000ad6100720c */ /* 0x080fe40003f06270 */
[----:B------:R-:W-:-:S02]  /*74e0*/  ISETP.GE.AND P1, PT, R90, R173, PT ;  /* 0x000000ad5a00720c */ /* 0x000fc40003f26270 */
[----:B------:R-:W-:Y:S02]  /*74f0*/  ISETP.GE.AND P3, PT, R88, R173, PT ;  /* 0x000000ad5800720c */ /* 0x000fe40003f66270 */
[----:B------:R-:W-:Y:S02]  /*7500*/  FMNMX3.FTZ R4, R4, R135, R127, !PT ;  /* 0x0000008704047276 */ /* 0x000fe4000781007f */
[----:B------:R-:W-:Y:S02]  /*7510*/  FMNMX3.FTZ R12, R12, R93, R89, !PT ;  /* 0x0000005d0c0c7276 */ /* 0x000fe40007810059 */
[-C--:B------:R-:W-:Y:S02]  /*7520*/  ISETP.GE.AND P5, PT, R98, R172.reuse, PT ;  /* 0x000000ac6200720c */ /* 0x080fe40003fa6270 */
[----:B------:R-:W-:Y:S02]  /*7530*/  ISETP.GE.AND P4, PT, R97, R172, PT ;  /* 0x000000ac6100720c */ /* 0x000fe40003f86270 */
[----:B------:R-:W-:-:S02]  /*7540*/  FSEL R109, R27, -INF , !P6 ;  /* 0xff8000001b6d7808 */ /* 0x000fc40007000000 */
[----:B------:R-:W-:Y:S02]  /*7550*/  FSEL R23, R23, -INF , P0 ;  /* 0xff80000017177808 */ /* 0x000fe40000000000 */
[----:B------:R-:W-:Y:S02]  /*7560*/  FSEL R15, R15, -INF , P1 ;  /* 0xff8000000f0f7808 */ /* 0x000fe40000800000 */
[----:B------:R-:W-:Y:S02]  /*7570*/  FSEL R10, R10, -INF , P3 ;  /* 0xff8000000a0a7808 */ /* 0x000fe40001800000 */
[----:B------:R-:W-:Y:S02]  /*7580*/  FMNMX3.FTZ R4, R4, R123, R133, !PT ;  /* 0x0000007b04047276 */ /* 0x000fe40007810085 */
[C---:B------:R-:W-:Y:S02]  /*7590*/  ISETP.GE.AND P1, PT, R8.reuse, R173, PT ;  /* 0x000000ad0800720c */ /* 0x040fe40003f26270 */
[----:B------:R-:W-:-:S02]  /*75a0*/  ISETP.GE.AND P3, PT, R8, R172, PT ;  /* 0x000000ac0800720c */ /* 0x000fc40003f66270 */
[----:B------:R-:W-:Y:S02]  /*75b0*/  ISETP.GE.AND P0, PT, R92, R173, PT ;  /* 0x000000ad5c00720c */ /* 0x000fe40003f06270 */
[----:B------:R-:W-:Y:S02]  /*75c0*/  FMNMX3.FTZ R8, R12, R91, R85, !PT ;  /* 0x0000005b0c087276 */ /* 0x000fe40007810055 */
[-C--:B------:R-:W-:Y:S02]  /*75d0*/  ISETP.GE.AND P6, PT, R96, R172.reuse, PT ;  /* 0x000000ac6000720c */ /* 0x080fe40003fc6270 */
[----:B------:R-:W-:Y:S02]  /*75e0*/  FSEL R97, R22, -INF , !P5 ;  /* 0xff80000016617808 */ /* 0x000fe40006800000 */
[----:B------:R-:W-:Y:S02]  /*75f0*/  ISETP.GE.AND P5, PT, R94, R172, PT ;  /* 0x000000ac5e00720c */ /* 0x000fe40003fa6270 */
[----:B------:R-:W-:-:S02]  /*7600*/  FSEL R101, R23, -INF , !P4 ;  /* 0xff80000017657808 */ /* 0x000fc40006000000 */
[----:B------:R-:W-:Y:S02]  /*7610*/  FMNMX3.FTZ R4, R4, R105, R109, !PT ;  /* 0x0000006904047276 */ /* 0x000fe4000781006d */
[----:B------:R-:W-:Y:S02]  /*7620*/  FSEL R14, R14, -INF , P0 ;  /* 0xff8000000e0e7808 */ /* 0x000fe40000000000 */
[----:B------:R-:W-:Y:S02]  /*7630*/  FMNMX3.FTZ R8, R8, R65, R57, !PT ;  /* 0x0000004108087276 */ /* 0x000fe40007810039 */
[----:B------:R-:W-:Y:S02]  /*7640*/  ISETP.GE.AND P4, PT, R92, R172, PT ;  /* 0x000000ac5c00720c */ /* 0x000fe40003f86270 */
[----:B------:R-:W-:Y:S02]  /*7650*/  FSEL R63, R18, -INF , !P6 ;  /* 0xff800000123f7808 */ /* 0x000fe40007000000 */
[----:B------:R-:W-:-:S02]  /*7660*/  ISETP.GE.AND P0, PT, R84, R173, PT ;  /* 0x000000ad5400720c */ /* 0x000fc40003f06270 */
[----:B------:R-:W-:Y:S02]  /*7670*/  ISETP.GE.AND P6, PT, R90, R172, PT ;  /* 0x000000ac5a00720c */ /* 0x000fe40003fc6270 */
[----:B------:R-:W-:Y:S02]  /*7680*/  FSEL R67, R19, -INF , !P5 ;  /* 0xff80000013437808 */ /* 0x000fe40006800000 */
[----:B------:R-:W-:Y:S01]  /*7690*/  FMNMX3.FTZ R4, R4, R97, R101, !PT ;  /* 0x0000006104047276 */ /* 0x000fe20007810065 */
[----:B------:R-:W-:Y:S01]  /*76a0*/  LDSM.16.MT88.4 R16, [R154+0x3000] ;  /* 0x003000009a10783b */ /* 0x000fe20000004200 */
[----:B------:R-:W-:Y:S02]  /*76b0*/  FSEL R47, R6, -INF , P1 ;  /* 0xff800000062f7808 */ /* 0x000fe40000800000 */
[----:B------:R-:W-:Y:S02]  /*76c0*/  FMNMX3.FTZ R6, R8, R61, R56, !PT ;  /* 0x0000003d08067276 */ /* 0x000fe40007810038 */
[----:B------:R-:W-:-:S02]  /*76d0*/  FSEL R59, R14, -INF , !P4 ;  /* 0xff8000000e3b7808 */ /* 0x000fc40006000000 */
[----:B------:R-:W-:Y:S02]  /*76e0*/  FSEL R11, R11, -INF , P0 ;  /* 0xff8000000b0b7808 */ /* 0x000fe40000000000 */
[-C--:B------:R-:W-:Y:S02]  /*76f0*/  ISETP.GE.AND P5, PT, R88, R172.reuse, PT ;  /* 0x000000ac5800720c */ /* 0x080fe40003fa6270 */
[----:B------:R-:W-:Y:S02]  /*7700*/  ISETP.GE.AND P4, PT, R84, R172, PT ;  /* 0x000000ac5400720c */ /* 0x000fe40003f86270 */
[----:B------:R-:W-:Y:S02]  /*7710*/  ISETP.GE.AND P0, PT, R132, R173, PT ;  /* 0x000000ad8400720c */ /* 0x000fe40003f06270 */
        /* <DEDUP_REMOVED lines=25> */
[----:B------:R-:W-:Y:S01]  /*78b0*/  FMUL.FTZ R52, R51, R42 ;  /* 0x0000002a33347220 */ /* 0x000fe20000410000 */
[----:B------:R-:W-:Y:S01]  /*78c0*/  FSEL R11, R46, RZ, P1 ;  /* 0x000000ff2e0b7208 */ /* 0x000fe20000800000 */
[-CC-:B------:R-:W-:Y:S01]  /*78d0*/  FFMA.FTZ R4, R99, R51.reuse, -R54.reuse ;  /* 0x0000003363047223 */ /* 0x180fe20000010836 */
[----:B------:R-:W-:Y:S01]  /*78e0*/  FSEL R7, R42, RZ, P0 ;  /* 0x000000ff2a077208 */ /* 0x000fe20000000000 */
[----:B------:R-:W-:Y:S01]  /*78f0*/  FFMA.FTZ R86, R113, R51, -R54 ;  /* 0x0000003371567223 */ /* 0x000fe20000010836 */
[----:B------:R-:W-:Y:S01]  /*7900*/  FSEL R52, R52, RZ, P0 ;  /* 0x000000ff34347208 */ /* 0x000fe20000000000 */
[----:B------:R1:W-:Y:S02]  /*7910*/  MUFU.EX2 R113, R4 ;  /* 0x0000000400717308 */ /* 0x0003e40000000800 */
[----:B------:R-:W-:Y:S01]  /*7920*/  FADD.FTZ R90, R0, -R7 ;  /* 0x80000007005a7221 */ /* 0x000fe20000010000 */
[----:B------:R-:W-:-:S02]  /*7930*/  VIADD R0, R154, 0x3020 ;  /* 0x000030209a007836 */ /* 0x000fc40000000000 */
[----:B------:R-:W-:Y:S02]  /*7940*/  @P2 VIADD R0, R176, 0xffffffe0 ;  /* 0xffffffe0b0002836 */ /* 0x000fe40000000000 */
[-CC-:B------:R-:W-:Y:S01]  /*7950*/  FFMA.FTZ R88, R103, R51.reuse, -R52.reuse ;  /* 0x0000003367587223 */ /* 0x180fe20000010834 */
[----:B------:R-:W-:Y:S01]  /*7960*/  FFMA.FTZ R103, R5, R51, -R52 ;  /* 0x0000003305677223 */ /* 0x000fe20000010834 */
[----:B-1----:R-:W-:-:S04]  /*7970*/  FADD.FTZ R4, R50, -R11 ;  /* 0x8000000b32047221 */ /* 0x002fc80000010000 */
[----:B------:R-:W-:Y:S02]  /*7980*/  FMUL.FTZ R92, R51, R4 ;  /* 0x00000004335c7220 */ /* 0x000fe40000410000 */
[----:B------:R-:W1:Y:S01]  /*7990*/  LDSM.16.MT88.4 R4, [R0] ;  /* 0x000000000004783b */ /* 0x000e620000004200 */
[-CC-:B------:R-:W-:Y:S01]  /*79a0*/  FFMA.FTZ R99, R197, R51.reuse, -R54.reuse ;  /* 0x00000033c5637223 */ /* 0x180fe20000010836 */
[-C--:B------:R-:W-:Y:S01]  /*79b0*/  FFMA.FTZ R64, R195, R51.reuse, -R54 ;  /* 0x00000033c3407223 */ /* 0x080fe20000010836 */
[-CC-:B------:R-:W-:Y:S01]  /*79c0*/  FFMA.FTZ R84, R9, R51.reuse, -R52.reuse ;  /* 0x0000003309547223 */ /* 0x180fe20000010834 */
[-CC-:B------:R-:W-:Y:S01]  /*79d0*/  FFMA.FTZ R66, R13, R51.reuse, -R52.reuse ;  /* 0x000000330d427223 */ /* 0x180fe20000010834 */
[----:B------:R-:W-:Y:S01]  /*79e0*/  FMUL.FTZ R90, R51, R90 ;  /* 0x0000005a335a7220 */ /* 0x000fe20000410000 */
[----:B------:R-:W2:Y:S01]  /*79f0*/  MUFU.EX2 R92, R92 ;  /* 0x0000005c005c7308 */ /* 0x000ea20000000800 */
        /* <DEDUP_REMOVED lines=8> */
[----:B------:R-:W3:Y:S04]  /*7a80*/  MUFU.EX2 R66, R66 ;  /* 0x0000004200427308 */ /* 0x000ee80000000800 */
[----:B------:R-:W3:Y:S01]  /*7a90*/  MUFU.EX2 R90, R90 ;  /* 0x0000005a005a7308 */ /* 0x000ee20000000800 */
[----:B--2---:R-:W-:Y:S01]  /*7aa0*/  FMUL.FTZ R28, R72, R92 ;  /* 0x0000005c481c7220 */ /* 0x004fe20000410000 */
[----:B------:R-:W-:-:S02]  /*7ab0*/  FFMA.FTZ R72, R25, R51, -R52 ;  /* 0x0000003319487223 */ /* 0x000fc40000010834 */
[----:B------:R-:W2:Y:S01]  /*7ac0*/  LDSM.16.MT88.4 R24, [R0+0x400] ;  /* 0x000400000018783b */ /* 0x000ea20000004200 */
[----:B----4-:R-:W-:Y:S01]  /*7ad0*/  F2FP.F16.F32.PACK_AB R8, R86, R113 ;  /* 0x000000715608723e */ /* 0x010fe200000000ff */
[-C--:B------:R-:W-:Y:S01]  /*7ae0*/  FMUL.FTZ R12, R80, R92.reuse ;  /* 0x0000005c500c7220 */ /* 0x080fe20000410000 */
[----:B-----5:R-:W-:Y:S01]  /*7af0*/  F2FP.F16.F32.PACK_AB R10, R64, R99 ;  /* 0x00000063400a723e */ /* 0x020fe200000000ff */
[----:B------:R-:W-:Y:S01]  /*7b00*/  FMUL.FTZ R13, R81, R92 ;  /* 0x0000005c510d7220 */ /* 0x000fe20000410000 */
[----:B-1----:R-:W-:Y:S01]  /*7b10*/  F2FP.F16.F32.PACK_AB R9, R84, R88 ;  /* 0x000000585409723e */ /* 0x002fe200000000ff */
[-C--:B------:R-:W-:Y:S01]  /*7b20*/  FMUL.FTZ R76, R76, R92.reuse ;  /* 0x0000005c4c4c7220 */ /* 0x080fe20000410000 */
[----:B---3--:R-:W-:Y:S01]  /*7b30*/  F2FP.F16.F32.PACK_AB R11, R66, R103 ;  /* 0x00000067420b723e */ /* 0x008fe200000000ff */
[----:B------:R-:W-:Y:S01]  /*7b40*/  FMUL.FTZ R77, R77, R92 ;  /* 0x0000005c4d4d7220 */ /* 0x000fe20000410000 */
[-C--:B------:R-:W-:Y:S01]  /*7b50*/  FMUL.FTZ R14, R82, R90.reuse ;  /* 0x0000005a520e7220 */ /* 0x080fe20000410000 */
[-C--:B------:R-:W-:Y:S01]  /*7b60*/  FMUL.FTZ R15, R83, R90.reuse ;  /* 0x0000005a530f7220 */ /* 0x080fe20000410000 */
[-C--:B------:R-:W-:Y:S01]  /*7b70*/  FMUL.FTZ R78, R78, R90.reuse ;  /* 0x0000005a4e4e7220 */ /* 0x080fe20000410000 */
[-C--:B------:R-:W-:Y:S01]  /*7b80*/  FMUL.FTZ R79, R79, R90.reuse ;  /* 0x0000005a4f4f7220 */ /* 0x080fe20000410000 */
[-C--:B------:R-:W-:Y:S01]  /*7b90*/  FMUL.FTZ R31, R75, R90.reuse ;  /* 0x0000005a4b1f7220 */ /* 0x080fe20000410000 */
[-CC-:B------:R-:W-:Y:S01]  /*7ba0*/  FFMA.FTZ R60, R95, R51.reuse, -R54.reuse ;  /* 0x000000335f3c7223 */ /* 0x180fe20000010836 */
[-C--:B------:R-:W-:Y:S01]  /*7bb0*/  FFMA.FTZ R58, R189, R51.reuse, -R54 ;  /* 0x00000033bd3a7223 */ /* 0x080fe20000010836 */
[-CC-:B------:R-:W-:Y:S01]  /*7bc0*/  FFMA.FTZ R75, R33, R51.reuse, -R52.reuse ;  /* 0x00000033214b7223 */ /* 0x180fe20000010834 */
[-C--:B------:R-:W-:Y:S01]  /*7bd0*/  FFMA.FTZ R34, R29, R51.reuse, -R52 ;  /* 0x000000331d227223 */ /* 0x080fe20000010834 */
[-CC-:B------:R-:W-:Y:S01]  /*7be0*/  FFMA.FTZ R193, R193, R51.reuse, -R54.reuse ;  /* 0x00000033c1c17223 */ /* 0x180fe20000010836 */
[----:B------:R-:W-:Y:S01]  /*7bf0*/  FFMA.FTZ R191, R191, R51, -R54 ;  /* 0x00000033bfbf7223 */ /* 0x000fe20000010836 */
[C---:B------:R-:W-:Y:S01]  /*7c00*/  HMMA.16816.F32 R12, R8.reuse, R16, R12 ;  /* 0x00000010080c723c */ /* 0x040fe2000000180c */
[----:B------:R-:W-:Y:S01]  /*7c10*/  FMUL.FTZ R30, R74, R90 ;  /* 0x0000005a4a1e7220 */ /* 0x000fe20000410000 */
[----:B------:R-:W-:Y:S01]  /*7c20*/  MUFU.EX2 R95, R193 ;  /* 0x000000c1005f7308 */ /* 0x000fe20000000800 */
[-C--:B------:R-:W-:Y:S01]  /*7c30*/  FMUL.FTZ R29, R73, R92.reuse ;  /* 0x0000005c491d7220 */ /* 0x080fe20000410000 */
[-C--:B------:R-:W-:Y:S01]  /*7c40*/  FMUL.FTZ R68, R68, R92.reuse ;  /* 0x0000005c44447220 */ /* 0x080fe20000410000 */
[----:B------:R-:W-:Y:S01]  /*7c50*/  FMUL.FTZ R69, R69, R92 ;  /* 0x0000005c45457220 */ /* 0x000fe20000410000 */
[----:B------:R-:W1:Y:S02]  /*7c60*/  MUFU.EX2 R60, R60 ;  /* 0x0000003c003c7308 */ /* 0x000e640000000800 */
[----:B------:R-:W-:Y:S01]  /*7c70*/  HMMA.16816.F32 R16, R8, R18, R76 ;  /* 0x000000120810723c */ /* 0x000fe2000000184c */
[-C--:B------:R-:W-:Y:S01]  /*7c80*/  FMUL.FTZ R70, R70, R90.reuse ;  /* 0x0000005a46467220 */ /* 0x080fe20000410000 */
[----:B------:R-:W-:Y:S01]  /*7c90*/  MUFU.EX2 R81, R191 ;  /* 0x000000bf00517308 */ /* 0x000fe20000000800 */
[----:B------:R-:W-:-:S03]  /*7ca0*/  FMUL.FTZ R71, R71, R90 ;  /* 0x0000005a47477220 */ /* 0x000fc60000410000 */
[----:B------:R-:W3:Y:S04]  /*7cb0*/  MUFU.EX2 R58, R58 ;  /* 0x0000003a003a7308 */ /* 0x000ee80000000800 */
[----:B------:R-:W-:Y:S04]  /*7cc0*/  MUFU.EX2 R77, R32 ;  /* 0x00000020004d7308 */ /* 0x000fe80000000800 */
[----:B------:R4:W5:Y:S04]  /*7cd0*/  MUFU.EX2 R74, R34 ;  /* 0x00000022004a7308 */ /* 0x0009680000000800 */
[----:B------:R-:W-:Y:S04]  /*7ce0*/  MUFU.EX2 R72, R72 ;  /* 0x0000004800487308 */ /* 0x000fe80000000800 */
[----:B------:R-:W2:Y:S01]  /*7cf0*/  MUFU.EX2 R75, R75 ;  /* 0x0000004b004b7308 */ /* 0x000ea20000000800 */
        /* <DEDUP_REMOVED lines=10> */
[----:B-1----:R-:W-:Y:S01]  /*7da0*/  F2FP.F16.F32.PACK_AB R36, R60, R95 ;  /* 0x0000005f3c24723e */ /* 0x002fe200000000ff */
[----:B------:R-:W-:Y:S01]  /*7db0*/  FFMA.FTZ R69, R147, R51, -R52 ;  /* 0x0000003393457223 */ /* 0x000fe20000010834 */
[----:B---3--:R-:W-:Y:S02]  /*7dc0*/  F2FP.F16.F32.PACK_AB R38, R58, R81 ;  /* 0x000000513a26723e */ /* 0x008fe400000000ff */
[----:B-----5:R-:W-:-:S02]  /*7dd0*/  F2FP.F16.F32.PACK_AB R37, R74, R77 ;  /* 0x0000004d4a25723e */ /* 0x020fc400000000ff */
[----:B--2---:R-:W-:Y:S01]  /*7de0*/  F2FP.F16.F32.PACK_AB R39, R75, R72 ;  /* 0x000000484b27723e */ /* 0x004fe200000000ff */
        /* <DEDUP_REMOVED lines=20> */
[-C--:B------:R-:W-:Y:S01]  /*7f30*/  FFMA.FTZ R79, R119, R51.reuse, -R54 ;  /* 0x00000033774f7223 */ /* 0x080fe20000010836 */
[-CC-:B------:R-:W-:Y:S01]  /*7f40*/  FFMA.FTZ R129, R143, R51.reuse, -R52.reuse ;  /* 0x000000338f817223 */ /* 0x180fe20000010834 */
[-CC-:B------:R-:W-:Y:S01]  /*7f50*/  FFMA.FTZ R82, R139, R51.reuse, -R52.reuse ;  /* 0x000000338b527223 */ /* 0x180fe20000010834 */
[-CC-:B------:R-:W-:Y:S01]  /*7f60*/  FFMA.FTZ R80, R137, R51.reuse, -R52.reuse ;  /* 0x0000003389507223 */ /* 0x180fe20000010834 */
[C---:B----4-:R-:W-:Y:S01]  /*7f70*/  HMMA.16816.F32 R12, R20.reuse, R32, R12 ;  /* 0x00000020140c723c */ /* 0x050fe2000000180c */
[-C--:B------:R-:W-:Y:S01]  /*7f80*/  FFMA.FTZ R121, R141, R51.reuse, -R52 ;  /* 0x000000338d797223 */ /* 0x080fe20000010834 */
[-CC-:B------:R-:W-:Y:S01]  /*7f90*/  FFMA.FTZ R131, R131, R51.reuse, -R54.reuse ;  /* 0x0000003383837223 */ /* 0x180fe20000010836 */
[-CC-:B------:R-:W-:Y:S01]  /*7fa0*/  FFMA.FTZ R94, R115, R51.reuse, -R54.reuse ;  /* 0x00000033735e7223 */ /* 0x180fe20000010836 */
[-CC-:B------:R-:W-:Y:S01]  /*7fb0*/  FFMA.FTZ R117, R117, R51.reuse, -R54.reuse ;  /* 0x0000003375757223 */ /* 0x180fe20000010836 */
[-C--:B------:R-:W-:Y:S01]  /*7fc0*/  FFMA.FTZ R96, R107, R51.reuse, -R54 ;  /* 0x000000336b607223 */ /* 0x080fe20000010836 */
[-CC-:B------:R-:W-:Y:S01]  /*7fd0*/  FFMA.FTZ R100, R135, R51.reuse, -R52.reuse ;  /* 0x0000003387647223 */ /* 0x180fe20000010834 */
[-C--:B------:R-:W-:Y:S01]  /*7fe0*/  FFMA.FTZ R98, R123, R51.reuse, -R52 ;  /* 0x000000337b627223 */ /* 0x080fe20000010834 */
[C---:B------:R-:W-:Y:S01]  /*7ff0*/  HMMA.16816.F32 R16, R20.reuse, R34, R16 ;  /* 0x000000221410723c */ /* 0x040fe20000001810 */
[----:B------:R-:W2:Y:S01]  /*8000*/  LDSM.16.MT88.4 R32, [R0+0xc00] ;  /* 0x000c00000020783b */ /* 0x000ea20000004200 */
[----:B------:R-:W-:Y:S01]  /*8010*/  MUFU.EX2 R78, R78 ;  /* 0x0000004e004e7308 */ /* 0x000fe20000000800 */
[-C--:B------:R-:W-:Y:S01]  /*8020*/  FFMA.FTZ R102, R111, R51.reuse, -R54 ;  /* 0x000000336f667223 */ /* 0x080fe20000010836 */
        /* <DEDUP_REMOVED lines=19> */
[----:B------:R2:W-:Y:S01]  /*8160*/  MUFU.EX2 R107, R102 ;  /* 0x00000066006b7308 */ /* 0x0005e20000000800 */
[C---:B------:R-:W-:Y:S03]  /*8170*/  HMMA.16816.F32 R12, R20.reuse, R8, R12 ;  /* 0x00000008140c723c */ /* 0x040fe6000000180c */
[----:B------:R-:W3:Y:S04]  /*8180*/  MUFU.EX2 R96, R96 ;  /* 0x0000006000607308 */ /* 0x000ee80000000800 */
[----:B------:R-:W-:Y:S01]  /*8190*/  MUFU.EX2 R100, R100 ;  /* 0x0000006400647308 */ /* 0x000fe20000000800 */
[----:B------:R-:W-:Y:S01]  /*81a0*/  HMMA.16816.F32 R16, R20, R10, R16 ;  /* 0x0000000a1410723c */ /* 0x000fe20000001810 */
[----:B------:R-:W-:-:S02]  /*81b0*/  FFMA.FTZ R113, R182, R92, R113 ;  /* 0x0000005cb6717223 */ /* 0x000fc40000010071 */
[----:B------:R-:W4:Y:S01]  /*81c0*/  MUFU.EX2 R117, R127 ;  /* 0x0000007f00757308 */ /* 0x000f220000000800 */
[----:B------:R-:W-:-:S03]  /*81d0*/  FFMA.FTZ R177, R177, R90, R88 ;  /* 0x0000005ab1b17223 */ /* 0x000fc60000010058 */
[----:B------:R-:W-:Y:S04]  /*81e0*/  MUFU.EX2 R98, R98 ;  /* 0x0000006200627308 */ /* 0x000fe80000000800 */
[----:B------:R-:W5:Y:S01]  /*81f0*/  MUFU.EX2 R115, R115 ;  /* 0x0000007300737308 */ /* 0x000f620000000800 */
[C---:B------:R-:W-:Y:S08]  /*8200*/  HMMA.16816.F32 R28, R20.reuse, R32, R28 ;  /* 0x00000020141c723c */ /* 0x040ff0000000181c */
[----:B------:R-:W-:Y:S01]  /*8210*/  HMMA.16816.F32 R24, R20, R34, R24 ;  /* 0x000000221418723c */ /* 0x000fe20000001818 */
[----:B-1----:R-:W-:Y:S01]  /*8220*/  F2FP.F16.F32.PACK_AB R20, R111, R94 ;  /* 0x0000005e6f14723e */ /* 0x002fe200000000ff */
[--C-:B--2---:R-:W-:Y:S01]  /*8230*/  FFMA.FTZ R102, R91, R51, -R54.reuse ;  /* 0x000000335b667223 */ /* 0x104fe20000010836 */
[----:B---3--:R-:W-:Y:S01]  /*8240*/  F2FP.F16.F32.PACK_AB R22, R96, R107 ;  /* 0x0000006b6016723e */ /* 0x008fe200000000ff */
[-CC-:B------:R-:W-:Y:S01]  /*8250*/  FFMA.FTZ R104, R93, R51.reuse, -R54.reuse ;  /* 0x000000335d687223 */ /* 0x180fe20000010836 */
[----:B----4-:R-:W-:Y:S01]  /*8260*/  F2FP.F16.F32.PACK_AB R21, R117, R100 ;  /* 0x000000647515723e */ /* 0x010fe200000000ff */
[-CC-:B------:R-:W-:Y:S01]  /*8270*/  FFMA.FTZ R89, R89, R51.reuse, -R54.reuse ;  /* 0x0000003359597223 */ /* 0x180fe20000010836 */
[----:B-----5:R-:W-:Y:S01]  /*8280*/  F2FP.F16.F32.PACK_AB R23, R115, R98 ;  /* 0x000000627317723e */ /* 0x020fe200000000ff */
[-C--:B------:R-:W-:Y:S01]  /*8290*/  FFMA.FTZ R85, R85, R51.reuse, -R54 ;  /* 0x0000003355557223 */ /* 0x080fe20000010836 */
[-CC-:B------:R-:W-:Y:S01]  /*82a0*/  FFMA.FTZ R106, R109, R51.reuse, -R52.reuse ;  /* 0x000000336d6a7223 */ /* 0x180fe20000010834 */
[----:B------:R-:W-:Y:S04]  /*82b0*/  LDSM.16.MT88.4 R8, [R154+0x4400] ;  /* 0x004400009a08783b */ /* 0x000fe80000004200 */
[C---:B------:R-:W-:Y:S08]  /*82c0*/  HMMA.16816.F32 R12, R20.reuse, R4, R12 ;  /* 0x00000004140c723c */ /* 0x040ff0000000180c */
[C---:B------:R-:W-:Y:S01]  /*82d0*/  HMMA.16816.F32 R16, R20.reuse, R6, R16 ;  /* 0x000000061410723c */ /* 0x040fe20000001810 */
[----:B------:R-:W1:Y:S01]  /*82e0*/  LDSM.16.MT88.4 R4, [R0+0x1400] ;  /* 0x001400000004783b */ /* 0x000e620000004200 */
[-CC-:B------:R-:W-:Y:S01]  /*82f0*/  FFMA.FTZ R91, R105, R51.reuse, -R52.reuse ;  /* 0x00000033695b7223 */ /* 0x180fe20000010834 */
[----:B------:R-:W-:Y:S01]  /*8300*/  FADD.FTZ R86, R86, R113 ;  /* 0x0000007156567221 */ /* 0x000fe20000010000 */
[----:B------:R-:W-:Y:S01]  /*8310*/  FADD.FTZ R84, R84, R177 ;  /* 0x000000b154547221 */ /* 0x000fe20000010000 */
[-CC-:B------:R-:W-:Y:S01]  /*8320*/  FFMA.FTZ R97, R97, R51.reuse, -R52.reuse ;  /* 0x0000003361617223 */ /* 0x180fe20000010834 */
[----:B------:R-:W-:Y:S01]  /*8330*/  FFMA.FTZ R101, R101, R51, -R52 ;  /* 0x0000003365657223 */ /* 0x000fe20000010834 */
[----:B------:R-:W-:Y:S01]  /*8340*/  FADD.FTZ R99, R99, R86 ;  /* 0x0000005663637221 */ /* 0x000fe20000010000 */
[----:B------:R-:W-:Y:S01]  /*8350*/  HMMA.16816.F32 R28, R20, R36, R28 ;  /* 0x00000024141c723c */ /* 0x000fe2000000181c */
[----:B------:R-:W-:Y:S01]  /*8360*/  FADD.FTZ R103, R103, R84 ;  /* 0x0000005467677221 */ /* 0x000fe20000010000 */
[----:B------:R-:W-:Y:S01]  /*8370*/  MUFU.EX2 R104, R104 ;  /* 0x0000006800687308 */ /* 0x000fe20000000800 */
[----:B------:R-:W-:-:S03]  /*8380*/  FADD.FTZ R64, R64, R99 ;  /* 0x0000006340407221 */ /* 0x000fc60000010000 */
[----:B------:R-:W2:Y:S02]  /*8390*/  MUFU.EX2 R89, R89 ;  /* 0x0000005900597308 */ /* 0x000ea40000000800 */
[----:B------:R-:W-:Y:S02]  /*83a0*/  HMMA.16816.F32 R24, R20, R38, R24 ;  /* 0x000000261418723c */ /* 0x000fe40000001818 */
[----:B------:R-:W-:Y:S01]  /*83b0*/  MUFU.EX2 R102, R102 ;  /* 0x0000006600667308 */ /* 0x000fe20000000800 */
[----:B------:R-:W-:-:S03]  /*83c0*/  FADD.FTZ R66, R66, R103 ;  /* 0x0000006742427221 */ /* 0x000fc60000010000 */
        /* <DEDUP_REMOVED lines=8> */
[-CC-:B------:R-:W-:Y:S01]  /*8450*/  FFMA.FTZ R36, R57, R51.reuse, -R54.reuse ;  /* 0x0000003339247223 */ /* 0x180fe20000010836 */
[----:B------:R-:W-:Y:S01]  /*8460*/  FADD.FTZ R60, R60, R95 ;  /* 0x0000005f3c3c7221 */ /* 0x000fe20000010000 */
[----:B------:R-:W-:Y:S01]  /*8470*/  FADD.FTZ R77, R74, R77 ;  /* 0x0000004d4a4d7221 */ /* 0x000fe20000010000 */
[----:B---3--:R-:W-:Y:S01]  /*8480*/  F2FP.F16.F32.PACK_AB R34, R85, R102 ;  /* 0x000000665522723e */ /* 0x008fe200000000ff */
[----:B------:R-:W-:Y:S01]  /*8490*/  FFMA.FTZ R65, R65, R51, -R54 ;  /* 0x0000003341417223 */ /* 0x000fe20000010836 */
[----:B----4-:R-:W-:Y:S01]  /*84a0*/  F2FP.F16.F32.PACK_AB R33, R106, R91 ;  /* 0x0000005b6a21723e */ /* 0x010fe200000000ff */
[----:B------:R-:W-:Y:S01]  /*84b0*/  FADD.FTZ R81, R81, R60 ;  /* 0x0000003c51517221 */ /* 0x000fe20000010000 */
[----:B------:R-:W-:Y:S01]  /*84c0*/  FADD.FTZ R72, R72, R77 ;  /* 0x0000004d48487221 */ /* 0x000fe20000010000 */
[----:B------:R-:W-:Y:S01]  /*84d0*/  FFMA.FTZ R67, R67, R51, -R52 ;  /* 0x0000003343437223 */ /* 0x000fe20000010834 */
        /* <DEDUP_REMOVED lines=19> */
[----:B------:R-:W-:Y:S01]  /*8610*/  HMMA.16816.F32 R12, R32, R8, R12 ;  /* 0x00000008200c723c */ /* 0x000fe2000000180c */
[----:B------:R-:W-:Y:S01]  /*8620*/  FFMA.FTZ R8, R59, R51, -R52 ;  /* 0x000000333b087223 */ /* 0x000fe20000010834 */
[----:B------:R-:W-:Y:S01]  /*8630*/  FADD.FTZ R78, R78, R73 ;  /* 0x000000494e4e7221 */ /* 0x000fe20000010000 */
[----:B------:R-:W-:Y:S01]  /*8640*/  FADD.FTZ R129, R129, R68 ;  /* 0x0000004481817221 */ /* 0x000fe20000010000 */
[----:B------:R-:W-:Y:S02]  /*8650*/  MUFU.EX2 R39, R65 ;  /* 0x0000004100277308 */ /* 0x000fe40000000800 */
[----:B------:R-:W-:-:S02]  /*8660*/  FADD.FTZ R78, R119, R78 ;  /* 0x0000004e774e7221 */ /* 0x000fc40000010000 */
[----:B------:R-:W-:Y:S01]  /*8670*/  MUFU.EX2 R36, R36 ;  /* 0x0000002400247308 */ /* 0x000fe20000000800 */
[----:B------:R-:W-:-:S03]  /*8680*/  FADD.FTZ R129, R82, R129 ;  /* 0x0000008152817221 */ /* 0x000fc60000010000 */
[----:B------:R-:W-:Y:S04]  /*8690*/  MUFU.EX2 R38, R38 ;  /* 0x0000002600267308 */ /* 0x000fe80000000800 */
[----:B------:R-:W2:Y:S04]  /*86a0*/  MUFU.EX2 R57, R57 ;  /* 0x0000003900397308 */ /* 0x000ea80000000800 */
[----:B------:R-:W-:Y:S04]  /*86b0*/  MUFU.EX2 R56, R56 ;  /* 0x0000003800387308 */ /* 0x000fe80000000800 */
[----:B------:R-:W3:Y:S04]  /*86c0*/  MUFU.EX2 R59, R67 ;  /* 0x00000043003b7308 */ /* 0x000ee80000000800 */
[----:B------:R4:W-:Y:S04]  /*86d0*/  MUFU.EX2 R60, R8 ;  /* 0x00000008003c7308 */ /* 0x0009e80000000800 */
[----:B------:R-:W5:Y:S01]  /*86e0*/  MUFU.EX2 R61, R61 ;  /* 0x0000003d003d7308 */ /* 0x000f620000000800 */
[----:B------:R-:W-:Y:S01]  /*86f0*/  HMMA.16816.F32 R16, R32, R10, R16 ;  /* 0x0000000a2010723c */ /* 0x000fe20000001810 */
        /* <DEDUP_REMOVED lines=24> */
[C---:B------:R-:W-:Y:S01]  /*8880*/  HMMA.16816.F32 R12, R8.reuse, R20, R12 ;  /* 0x00000014080c723c */ /* 0x040fe2000000180c */
[----:B------:R-:W-:Y:S01]  /*8890*/  FADD.FTZ R88, R88, R91 ;  /* 0x0000005b58587221 */ /* 0x000fe20000010000 */
[-CC-:B------:R-:W-:Y:S01]  /*88a0*/  FFMA.FTZ R21, R40, R51.reuse, -R54.reuse ;  /* 0x0000003328157223 */ /* 0x180fe20000010836 */
[-C--:B------:R-:W-:Y:S01]  /*88b0*/  FFMA.FTZ R20, R41, R51.reuse, -R54 ;  /* 0x0000003329147223 */ /* 0x080fe20000010836 */
        /* <DEDUP_REMOVED lines=37> */
[C---:B------:R-:W-:Y:S01]  /*8b10*/  HMMA.16816.F32 R80, R4.reuse, R76, R12 ;  /* 0x0000004c0450723c */ /* 0x040fe2000000180c */
[----:B---3--:R-:W-:Y:S02]  /*8b20*/  IMAD.MOV.U32 R0, RZ, RZ, R42 ;  /* 0x000000ffff007224 */ /* 0x008fe400078e002a */
        /* <DEDUP_REMOVED lines=11> */
.L_x_9572:
[----:B------:R-:W-:-:S07]  /*8be0*/  IADD3 R124, PT, PT, R126, -0x1, RZ ;  /* 0xffffffff7e7c7810 */ /* 0x000fce0007ffe0ff */
.L_x_9581:
[----:B------:R-:W-:Y:S05]  /*8bf0*/  BSYNC B2 ;  /* 0x0000000000027941 */ /* 0x000fea0003800000 */
.L_x_9571:
[----:B------:R-:W-:-:S13]  /*8c00*/  ISETP.GE.AND P0, PT, R124, R161, PT ;  /* 0x000000a17c00720c */ /* 0x000fda0003f06270 */
[----:B------:R-:W-:Y:S05]  /*8c10*/  @!P0 BRA `(.L_x_9582) ;  /* 0x0000003800688947 */ /* 0x000fea0003800000 */
[----:B------:R-:W-:Y:S01]  /*8c20*/  IMAD.MOV.U32 R87, RZ, RZ, R0 ;  /* 0x000000ffff577224 */ /* 0x000fe200078e0000 */
[----:B------:R-:W-:Y:S01]  /*8c30*/  ISETP.NE.U32.AND P3, PT, R178, RZ, PT ;  /* 0x000000ffb200720c */ /* 0x000fe20003f65070 */
[----:B------:R-:W-:Y:S01]  /*8c40*/  IMAD.SHL.U32 R185, R48, 0x40, RZ ;  /* 0x0000004030b97824 */ /* 0x000fe200078e00ff */
[----:B------:R-:W-:Y:S01]  /*8c50*/  SHF.L.U32 R0, R124, 0x7, RZ ;  /* 0x000000077c007819 */ /* 0x000fe200000006ff */
[----:B------:R-:W-:Y:S01]  /*8c60*/  IMAD.MOV.U32 R86, RZ, RZ, R50 ;  /* 0x000000ffff567224 */ /* 0x000fe200078e0032 */
[----:B------:R-:W-:Y:S01]  /*8c70*/  SHF.L.U64.HI R184, R48, 0x6, R49 ;  /* 0x0000000630b87819 */ /* 0x000fe20000010231 */
[----:B------:R-:W-:Y:S01]  /*8c80*/  VIADD R183, R154, 0x3020 ;  /* 0x000030209ab77836 */ /* 0x000fe20000000000 */
[----:B------:R-:W-:Y:S02]  /*8c90*/  ISETP.NE.AND.EX P3, PT, R179, RZ, PT, P3 ;  /* 0x000000ffb300720c */ /* 0x000fe40003f65330 */
[----:B------:R-:W-:Y:S02]  /*8ca0*/  IADD3 R186, PT, PT, R124, 0x1, RZ ;  /* 0x000000017cba7810 */ /* 0x000fe40007ffe0ff */
[----:B------:R-:W-:-:S02]  /*8cb0*/  LOP3.LUT R188, R0, 0x40, R125, 0xfe, !PT ;  /* 0x0000004000bc7812 */ /* 0x000fc400078efe7d */
[----:B------:R-:W-:-:S07]  /*8cc0*/  IADD3 R187, PT, PT, R0, 0x80, RZ ;  /* 0x0000008000bb7810 */ /* 0x000fce0007ffe0ff */
.L_x_9589:
        /* <DEDUP_REMOVED lines=78> */
.L_x_9584:
[----:B------:R-:W-:Y:S05]  /*91b0*/  BSYNC.RECONVERGENT B0 ;  /* 0x0000000000007941 */ /* 0x000fea0003800200 */
.L_x_9583:
        /* <DEDUP_REMOVED lines=22> */
[--C-:B------:R-:W-:Y:S02]  /*9320*/  LOP3.LUT R85, R85, 0xc0, R84.reuse, 0xf8, !PT ;  /* 0x000000c055557812 */ /* 0x100fe400078ef854 */
[----:B------:R-:W-:Y:S02]  /*9330*/  LOP3.LUT R84, R89, 0x20, R84, 0xf8, !PT ;  /* 0x0000002059547812 */ /* 0x000fe400078ef854 */
[----:B------:R-:W-:Y:S01]  /*9340*/  IADD3 R196, P0, PT, R192, R185, RZ ;  /* 0x000000b9c0c47210 */ /* 0x000fe20007f1e0ff */
[----:B------:R-:W-:Y:S01]  /*9350*/  IMAD.U32 R157, RZ, RZ, UR6 ;  /* 0x00000006ff9d7e24 */ /* 0x000fe2000f8e00ff */
[----:B------:R-:W-:Y:S02]  /*9360*/  LOP3.LUT R0, R152, 0x18, RZ, 0xc0, !PT ;  /* 0x0000001898007812 */ /* 0x000fe400078ec0ff */
[----:B------:R-:W-:Y:S01]  /*9370*/  LOP3.LUT P2, RZ, R153, 0x4, RZ, 0xc0, !PT ;  /* 0x0000000499ff7812 */ /* 0x000fe2000784c0ff */
[--C-:B------:R-:W-:Y:S01]  /*9380*/  IMAD R189, R190, 0x2, R157.reuse ;  /* 0x00000002bebd7824 */ /* 0x100fe200078e029d */
[----:B------:R-:W-:Y:S01]  /*9390*/  LOP3.LUT R0, R84, R85, R0, 0xf6, !PT ;  /* 0x0000005554007212 */ /* 0x000fe200078ef600 */
[----:B------:R-:W-:Y:S01]  /*93a0*/  IMAD.X R197, R193, 0x1, R184, P0 ;  /* 0x00000001c1c57824 */ /* 0x000fe200000e06b8 */
[----:B------:R-:W-:Y:S01]  /*93b0*/  ISETP.GT.AND P0, PT, R186, R161, PT ;  /* 0x000000a1ba00720c */ /* 0x000fe20003f04270 */
[----:B------:R-:W-:Y:S01]  /*93c0*/  IMAD.MOV.U32 R85, RZ, RZ, 0x20 ;  /* 0x00000020ff557424 */ /* 0x000fe200078e00ff */
[----:B------:R-:W-:Y:S01]  /*93d0*/  @!PT LDS RZ, [RZ] ;  /* 0x00000000fffff984 */ /* 0x000fe20000000800 */
[----:B------:R-:W-:Y:S01]  /*93e0*/  @!PT LDS RZ, [RZ] ;  /* 0x00000000fffff984 */ /* 0x000fe20000000800 */
[----:B------:R-:W-:Y:S01]  /*93f0*/  @!PT LDS RZ, [RZ] ;  /* 0x00000000fffff984 */ /* 0x000fe20000000800 */
[----:B------:R1:W-:Y:S01]  /*9400*/  LDGSTS.E.BYPASS.LTC128B.128 [R189+0x3000], desc[UR4][R164.64] ;  /* 0x03000000a4bd7fae */ /* 0x0003e2000b981a04 */
[----:B------:R-:W-:Y:S04]  /*9410*/  IMAD R84, R0, 0x2, R157 ;  /* 0x0000000200547824 */ /* 0x000fe800078e029d */
[----:B------:R1:W-:Y:S01]  /*9420*/  LDGSTS.E.BYPASS.LTC128B.128 [R189+0x3800], desc[UR4][R194.64] ;  /* 0x03800000c2bd7fae */ /* 0x0003e2000b981a04 */
[----:B------:R-:W-:Y:S04]  /*9430*/  SEL R85, R85, 0xffffffe0, !P2 ;  /* 0xffffffe055557807 */ /* 0x000fe80005000000 */
[----:B------:R1:W-:Y:S01]  /*9440*/  LDGSTS.E.BYPASS.LTC128B.128 [R189+0x4000], desc[UR4][R192.64] ;  /* 0x04000000c0bd7fae */ /* 0x0003e2000b981a04 */
[----:B------:R-:W-:Y:S04]  /*9450*/  IMAD.IADD R124, R155, 0x1, R85 ;  /* 0x000000019b7c7824 */ /* 0x000fe800078e0255 */
[----:B------:R1:W-:Y:S01]  /*9460*/  LDGSTS.E.BYPASS.LTC128B.128 [R189+0x4800], desc[UR4][R196.64] ;  /* 0x04800000c4bd7fae */ /* 0x0003e2000b981a04 */
[----:B------:R-:W-:Y:S04]  /*9470*/  IMAD.IADD R0, R85, 0x1, R84 ;  /* 0x0000000155007824 */ /* 0x000fe800078e0254 */
        /* <DEDUP_REMOVED lines=132> */
.L_x_9588:
[----:B------:R-:W-:Y:S05]  /*9cc0*/  BSYNC.RECONVERGENT B0 ;  /* 0x0000000000007941 */ /* 0x000fea0003800200 */
.L_x_9587:
        /* <DEDUP_REMOVED lines=15> */
.L_x_9586:
[----:B------:R-:W-:Y:S05]  /*9dc0*/  BSYNC.RECONVERGENT B1 ;  /* 0x0000000000017941 */ /* 0x000fea0003800200 */
.L_x_9585:
        /* <DEDUP_REMOVED lines=75> */
[C---:B------:R-:W-:Y:S02]  /*a280*/  ISETP.GE.AND P1, PT, R188.reuse, R175, PT ;  /* 0x000000afbc00720c */ /* 0x040fe40003f26270 */
[----:B------:R-:W-:Y:S02]  /*a290*/  ISETP.GE.AND P0, PT, R188, R173, PT ;  /* 0x000000adbc00720c */ /* 0x000fe40003f06270 */
[----:B------:R-:W-:Y:S02]  /*a2a0*/  FSEL R193, R20, -INF , P5 ;  /* 0xff80000014c17808 */ /* 0x000fe40002800000 */
[----:B------:R-:W-:Y:S02]  /*a2b0*/  FSEL R124, R13, -INF , P4 ;  /* 0xff8000000d7c7808 */ /* 0x000fe40002000000 */
[-C--:B------:R-:W-:Y:S02]  /*a2c0*/  ISETP.GE.AND P5, PT, R92, R175.reuse, PT ;  /* 0x000000af5c00720c */ /* 0x080fe40003fa6270 */
[----:B------:R-:W-:Y:S02]  /*a2d0*/  FSEL R195, R36, -INF , P1 ;  /* 0xff80000024c37808 */ /* 0x000fe40000800000 */
[----:B------:R-:W-:Y:S02]  /*a2e0*/  FSEL R141, R38, -INF , P0 ;  /* 0xff800000268d7808 */ /* 0x000fe40000000000 */
[----:B------:R-:W-:Y:S02]  /*a2f0*/  ISETP.GE.AND P4, PT, R88, R175, PT ;  /* 0x000000af5800720c */ /* 0x000fe40003f86270 */
[----:B------:R-:W-:Y:S02]  /*a300*/  ISETP.GE.AND P1, PT, R117, R173, PT ;  /* 0x000000ad7500720c */ /* 0x000fe40003f26270 */
[-C--:B------:R-:W-:Y:S02]  /*a310*/  ISETP.GE.AND P0, PT, R104, R175.reuse, PT ;  /* 0x000000af6800720c */ /* 0x080fe40003f06270 */
        /* <DEDUP_REMOVED lines=18> */
[C---:B------:R-:W-:Y:S02]  /*a440*/  ISETP.GE.AND P6, PT, R98.reuse, R174, PT ;  /* 0x000000ae6200720c */ /* 0x040fe40003fc6270 */
[----:B------:R-:W-:Y:S01]  /*a450*/  ISETP.GE.AND P5, PT, R98, R172, PT ;  /* 0x000000ac6200720c */ /* 0x000fe20003fa6270 */
[----:B------:R-:W-:Y:S01]  /*a460*/  VIADD R98, R188, 0x19 ;  /* 0x00000019bc627836 */ /* 0x000fe20000000000 */
        /* <DEDUP_REMOVED lines=15> */
[----:B------:R-:W-:Y:S01]  /*a560*/  VIADD R51, R188, 0x29 ;  /* 0x00000029bc337836 */ /* 0x000fe20000000000 */
[-C--:B------:R-:W-:Y:S02]  /*a570*/  ISETP.GE.AND P4, PT, R117, R175.reuse, PT ;  /* 0x000000af7500720c */ /* 0x080fe40003f86270 */
[-C--:B------:R-:W-:Y:S02]  /*a580*/  ISETP.GE.AND P1, PT, R109, R175.reuse, PT ;  /* 0x000000af6d00720c */ /* 0x080fe40003f26270 */
        /* <DEDUP_REMOVED lines=8> */
[----:B------:R-:W-:Y:S02]  /*a610*/  FSEL R55, R55, -INF , P1 ;  /* 0xff80000037377808 */ /* 0x000fe40000800000 */
[----:B------:R-:W-:Y:S01]  /*a620*/  FSEL R138, R56, -INF , P0 ;  /* 0xff800000388a7808 */ /* 0x000fe20000000000 */
[----:B------:R-:W-:Y:S01]  /*a630*/  VIADD R56, R188, 0x39 ;  /* 0x00000039bc387836 */ /* 0x000fe20000000000 */
[-C--:B------:R-:W-:Y:S02]  /*a640*/  ISETP.GE.AND P4, PT, R102, R173.reuse, PT ;  /* 0x000000ad6600720c */ /* 0x080fe40003f86270 */
[-C--:B------:R-:W-:Y:S02]  /*a650*/  ISETP.GE.AND P1, PT, R101, R173.reuse, PT ;  /* 0x000000ad6500720c */ /* 0x080fe40003f26270 */
[----:B------:R-:W-:Y:S02]  /*a660*/  ISETP.GE.AND P0, PT, R51, R173, PT ;  /* 0x000000ad3300720c */ /* 0x000fe40003f06270 */
        /* <DEDUP_REMOVED lines=13> */
[----:B------:R-:W-:Y:S02]  /*a740*/  FSEL R53, R63, -INF , P0 ;  /* 0xff8000003f357808 */ /* 0x000fe40000000000 */
[----:B------:R-:W-:Y:S02]  /*a750*/  FSEL R130, R65, -INF , P1 ;  /* 0xff80000041827808 */ /* 0x000fe40000800000 */
[----:B------:R-:W-:Y:S02]  /*a760*/  ISETP.GE.AND P4, PT, R51, R175, PT ;  /* 0x000000af3300720c */ /* 0x000fe40003f86270 */
[-C--:B------:R-:W-:Y:S02]  /*a770*/  ISETP.GE.AND P0, PT, R56, R173.reuse, PT ;  /* 0x000000ad3800720c */ /* 0x080fe40003f06270 */
[-C--:B------:R-:W-:Y:S02]  /*a780*/  ISETP.GE.AND P1, PT, R50, R173.reuse, PT ;  /* 0x000000ad3200720c */ /* 0x080fe40003f26270 */
[----:B------:R-:W-:Y:S02]  /*a790*/  FSEL R191, R191, -INF , !P6 ;  /* 0xff800000bfbf7808 */ /* 0x000fe40007000000 */
[----:B------:R-:W-:Y:S02]  /*a7a0*/  ISETP.GE.AND P6, PT, R89, R174, PT ;  /* 0x000000ae5900720c */ /* 0x000fe40003fc6270 */
        /* <DEDUP_REMOVED lines=17> */
[----:B------:R-:W-:Y:S02]  /*a8c0*/  ISETP.GE.AND P6, PT, R107, R172, PT ;  /* 0x000000ac6b00720c */ /* 0x000fe40003fc6270 */
[----:B------:R-:W-:Y:S02]  /*a8d0*/  FSEL R64, R64, -INF , P4 ;  /* 0xff80000040407808 */ /* 0x000fe40002000000 */
[----:B------:R-:W-:Y:S02]  /*a8e0*/  FSEL R63, R128, -INF , !P0 ;  /* 0xff800000803f7808 */ /* 0x000fe40004000000 */
[C---:B------:R-:W-:Y:S01]  /*a8f0*/  ISETP.GE.AND P4, PT, R188.reuse, R174, PT ;  /* 0x000000aebc00720c */ /* 0x040fe20003f86270 */
[----:B------:R-:W-:Y:S01]  /*a900*/  VIADD R188, R188, 0xffffff80 ;  /* 0xffffff80bcbc7836 */ /* 0x000fe20000000000 */
        /* <DEDUP_REMOVED lines=16> */
[-C--:B------:R-:W-:Y:S02]  /*aa10*/  ISETP.GE.AND P6, PT, R90, R174.reuse, PT ;  /* 0x000000ae5a00720c */ /* 0x080fe40003fc6270 */
[----:B------:R-:W-:Y:S01]  /*aa20*/  FSEL R57, R96, -INF , !P4 ;  /* 0xff80000060397808 */ /* 0x000fe20006000000 */
[----:B------:R-:W-:Y:S01]  /*aa30*/  IMAD.MOV.U32 R96, RZ, RZ, R183 ;  /* 0x000000ffff607224 */ /* 0x000fe200078e00b7 */
[-C--:B------:R-:W-:Y:S01]  /*aa40*/  ISETP.GE.AND P4, PT, R106, R174.reuse, PT ;  /* 0x000000ae6a00720c */ /* 0x080fe20003f86270 */
[----:B------:R-:W-:Y:S01]  /*aa50*/  @P2 VIADD R96, R176, 0xffffffe0 ;  /* 0xffffffe0b0602836 */ /* 0x000fe20000000000 */
[----:B------:R-:W-:Y:S02]  /*aa60*/  FSEL R223, R223, -INF , !P5 ;  /* 0xff800000dfdf7808 */ /* 0x000fe40006800000 */
[----:B------:R-:W-:Y:S02]  /*aa70*/  FSEL R213, R213, -INF , !P6 ;  /* 0xff800000d5d57808 */ /* 0x000fe40007000000 */
[C---:B------:R-:W-:Y:S02]  /*aa80*/  ISETP.GE.AND P5, PT, R0.reuse, R174, PT ;  /* 0x000000ae0000720c */ /* 0x040fe40003fa6270 */
[-C--:B------:R-:W-:Y:S02]  /*aa90*/  ISETP.GE.AND P6, PT, R0, R172.reuse, PT ;  /* 0x000000ac0000720c */ /* 0x080fe40003fc6270 */
[----:B------:R-:W-:Y:S02]  /*aaa0*/  FMNMX3.FTZ R0, R86, R191, R189, !PT ;  /* 0x000000bf56007276 */ /* 0x000fe400078100bd */
[----:B------:R-:W-:Y:S02]  /*aab0*/  FSEL R93, R93, -INF , !P0 ;  /* 0xff8000005d5d7808 */ /* 0x000fe40004000000 */
[----:B------:R-:W-:Y:S02]  /*aac0*/  FSEL R67, R120, -INF , !P4 ;  /* 0xff80000078437808 */ /* 0x000fe40006000000 */
[----:B------:R-:W-:Y:S02]  /*aad0*/  FSEL R95, R95, -INF , !P1 ;  /* 0xff8000005f5f7808 */ /* 0x000fe40004800000 */
[----:B------:R-:W-:Y:S02]  /*aae0*/  ISETP.GE.AND P0, PT, R94, R172, PT ;  /* 0x000000ac5e00720c */ /* 0x000fe40003f06270 */
[-C--:B------:R-:W-:Y:S02]  /*aaf0*/  ISETP.GE.AND P4, PT, R92, R174.reuse, PT ;  /* 0x000000ae5c00720c */ /* 0x080fe40003f86270 */
[-C--:B------:R-:W-:Y:S02]  /*ab00*/  ISETP.GE.AND P1, PT, R88, R174.reuse, PT ;  /* 0x000000ae5800720c */ /* 0x080fe40003f26270 */
[----:B------:R-:W-:Y:S02]  /*ab10*/  FMNMX3.FTZ R0, R0, R63, R61, !PT ;  /* 0x0000003f00007276 */ /* 0x000fe4000781003d */
[----:B------:R-:W-:Y:S02]  /*ab20*/  FSEL R229, R229, -INF , !P0 ;  /* 0xff800000e5e57808 */ /* 0x000fe40004000000 */
[----:B------:R-:W-:Y:S02]  /*ab30*/  FSEL R65, R118, -INF , !P4 ;  /* 0xff80000076417808 */ /* 0x000fe40006000000 */
[----:B------:R-:W-:Y:S02]  /*ab40*/  FSEL R59, R122, -INF , !P1 ;  /* 0xff8000007a3b7808 */ /* 0x000fe40004800000 */
[C---:B------:R-:W-:Y:S02]  /*ab50*/  ISETP.GE.AND P0, PT, R84.reuse, R174, PT ;  /* 0x000000ae5400720c */ /* 0x040fe40003f06270 */
[----:B------:R-:W-:Y:S02]  /*ab60*/  ISETP.GE.AND P4, PT, R84, R172, PT ;  /* 0x000000ac5400720c */ /* 0x000fe40003f86270 */
[----:B------:R-:W-:Y:S02]  /*ab70*/  ISETP.GE.AND P1, PT, R112, R174, PT ;  /* 0x000000ae7000720c */ /* 0x000fe40003f26270 */
[----:B------:R-:W-:Y:S02]  /*ab80*/  FMNMX3.FTZ R84, R87, R52, R147, !PT ;  /* 0x0000003457547276 */ /* 0x000fe40007810093 */
[----:B------:R-:W-:Y:S02]  /*ab90*/  FMNMX3.FTZ R0, R0, R91, R89, !PT ;  /* 0x0000005b00007276 */ /* 0x000fe40007810059 */
[----:B------:R-:W-:Y:S02]  /*aba0*/  FSEL R227, R227, -INF , !P0 ;  /* 0xff800000e3e37808 */ /* 0x000fe40004000000 */
[----:B------:R-:W-:Y:S02]  /*abb0*/  FSEL R193, R193, -INF , !P1 ;  /* 0xff800000c1c17808 */ /* 0x000fe40004800000 */
[----:B------:R-:W-:Y:S02]  /*abc0*/  ISETP.GE.AND P0, PT, R111, R174, PT ;  /* 0x000000ae6f00720c */ /* 0x000fe40003f06270 */
[----:B------:R-:W-:Y:S02]  /*abd0*/  FMNMX3.FTZ R84, R84, R95, R93, !PT ;  /* 0x0000005f54547276 */ /* 0x000fe4000781005d */
[----:B------:R-:W-:Y:S02]  /*abe0*/  FMNMX3.FTZ R0, R0, R143, R59, !PT ;  /* 0x0000008f00007276 */ /* 0x000fe4000781003b */
[-C--:B------:R-:W-:Y:S02]  /*abf0*/  ISETP.GE.AND P1, PT, R106, R172.reuse, PT ;  /* 0x000000ac6a00720c */ /* 0x080fe40003f26270 */
        /* <DEDUP_REMOVED lines=15> */
[-C--:B------:R-:W-:Y:S02]  /*acf0*/  ISETP.GE.AND P1, PT, R111, R172.reuse, PT ;  /* 0x000000ac6f00720c */ /* 0x080fe40003f26270 */
[----:B------:R-:W-:Y:S02]  /*ad00*/  FSEL R151, R151, -INF , !P5 ;  /* 0xff80000097977808 */ /* 0x000fe40006800000 */
[----:B------:R-:W-:Y:S02]  /*ad10*/  FMNMX3.FTZ R84, R84, R225, R215, !PT ;  /* 0x000000e154547276 */ /* 0x000fe400078100d7 */
[----:B------:R-:W-:Y:S02]  /*ad20*/  FMNMX3.FTZ R0, R0, R219, R217, !PT ;  /* 0x000000db00007276 */ /* 0x000fe400078100d9 */
[----:B------:R-:W-:Y:S02]  /*ad30*/  ISETP.GE.AND P5, PT, R104, R172, PT ;  /* 0x000000ac6800720c */ /* 0x000fe40003fa6270 */
[----:B------:R-:W-:Y:S02]  /*ad40*/  FSEL R149, R149, -INF , !P0 ;  /* 0xff80000095957808 */ /* 0x000fe40004000000 */
[-C--:B------:R-:W-:Y:S02]  /*ad50*/  ISETP.GE.AND P0, PT, R102, R174.reuse, PT ;  /* 0x000000ae6600720c */ /* 0x080fe40003f06270 */
[----:B------:R-:W-:Y:S02]  /*ad60*/  FSEL R145, R145, -INF , !P4 ;  /* 0xff80000091917808 */ /* 0x000fe40006000000 */
[-C--:B------:R-:W-:Y:S02]  /*ad70*/  ISETP.GE.AND P4, PT, R116, R174.reuse, PT ;  /* 0x000000ae7400720c */ /* 0x080fe40003f86270 */
[----:B------:R-:W-:Y:S02]  /*ad80*/  FMNMX3.FTZ R0, R0, R213, R211, !PT ;  /* 0x000000d500007276 */ /* 0x000fe400078100d3 */
[----:B------:R-:W-:Y:S02]  /*ad90*/  FSEL R209, R209, -INF , !P1 ;  /* 0xff800000d1d17808 */ /* 0x000fe40004800000 */
        /* <DEDUP_REMOVED lines=12> */
[----:B------:R-:W-:Y:S02]  /*ae60*/  ISETP.GE.AND P5, PT, R109, R174, PT ;  /* 0x000000ae6d00720c */ /* 0x000fe40003fa6270 */
[----:B------:R-:W-:Y:S02]  /*ae70*/  ISETP.GE.AND P6, PT, R99, R172, PT ;  /* 0x000000ac6300720c */ /* 0x000fe40003fc6270 */
[----:B------:R-:W-:Y:S02]  /*ae80*/  FSEL R123, R123, -INF , !P0 ;  /* 0xff8000007b7b7808 */ /* 0x000fe40004000000 */
[----:B------:R-:W-:Y:S02]  /*ae90*/  FMNMX3.FTZ R84, R84, R205, R203, !PT ;  /* 0x000000cd54547276 */ /* 0x000fe400078100cb */
[----:B------:R-:W-:Y:S02]  /*aea0*/  FSEL R139, R139, -INF , !P1 ;  /* 0xff8000008b8b7808 */ /* 0x000fe40004800000 */
[----:B------:R-:W-:Y:S02]  /*aeb0*/  FMNMX3.FTZ R0, R0, R149, R145, !PT ;  /* 0x0000009500007276 */ /* 0x000fe40007810091 */
[----:B------:R-:W-:Y:S02]  /*aec0*/  FSEL R129, R129, -INF , !P4 ;  /* 0xff80000081817808 */ /* 0x000fe40006000000 */
[----:B------:R-:W-:Y:S02]  /*aed0*/  ISETP.GE.AND P0, PT, R115, R174, PT ;  /* 0x000000ae7300720c */ /* 0x000fe40003f06270 */
        /* <DEDUP_REMOVED lines=14> */
[----:B------:R-:W-:Y:S02]  /*afc0*/  FMNMX3.FTZ R0, R0, R129, R127, !PT ;  /* 0x0000008100007276 */ /* 0x000fe4000781007f */
[----:B------:R-:W-:Y:S02]  /*afd0*/  ISETP.GE.AND P6, PT, R100, R172, PT ;  /* 0x000000ac6400720c */ /* 0x000fe40003fc6270 */
[----:B------:R-:W-:Y:S02]  /*afe0*/  FSEL R107, R55, -INF , !P5 ;  /* 0xff800000376b7808 */ /* 0x000fe40006800000 */
[----:B------:R-:W-:Y:S02]  /*aff0*/  ISETP.GE.AND P5, PT, R114, R174, PT ;  /* 0x000000ae7200720c */ /* 0x000fe40003fa6270 */
[----:B------:R-:W-:Y:S02]  /*b000*/  FSEL R113, R138, -INF , !P0 ;  /* 0xff8000008a717808 */ /* 0x000fe40004000000 */
[----:B------:R-:W-:Y:S02]  /*b010*/  FSEL R111, R136, -INF , !P4 ;  /* 0xff800000886f7808 */ /* 0x000fe40006000000 */
[----:B------:R-:W-:Y:S02]  /*b020*/  FSEL R109, R54, -INF , !P1 ;  /* 0xff800000366d7808 */ /* 0x000fe40004800000 */
[----:B------:R-:W-:Y:S02]  /*b030*/  ISETP.GE.AND P0, PT, R51, R172, PT ;  /* 0x000000ac3300720c */ /* 0x000fe40003f06270 */
[-C--:B------:R-:W-:Y:S02]  /*b040*/  ISETP.GE.AND P4, PT, R110, R174.reuse, PT ;  /* 0x000000ae6e00720c */ /* 0x080fe40003f86270 */
[----:B------:R-:W-:Y:S02]  /*b050*/  FMNMX3.FTZ R84, R84, R125, R123, !PT ;  /* 0x0000007d54547276 */ /* 0x000fe4000781007b */
[----:B------:R-:W-:Y:S02]  /*b060*/  FSEL R121, R121, -INF , !P6 ;  /* 0xff80000079797808 */ /* 0x000fe40007000000 */
[----:B------:R-:W-:Y:S02]  /*b070*/  FMNMX3.FTZ R54, R0, R117, R115, !PT ;  /* 0x0000007500367276 */ /* 0x000fe40007810073 */
        /* <DEDUP_REMOVED lines=10> */
[-C--:B------:R-:W-:Y:S02]  /*b120*/  ISETP.GE.AND P1, PT, R110, R172.reuse, PT ;  /* 0x000000ac6e00720c */ /* 0x080fe40003f26270 */
[----:B------:R-:W-:Y:S02]  /*b130*/  FSEL R105, R58, -INF , !P6 ;  /* 0xff8000003a697808 */ /* 0x000fe40007000000 */
        /* <DEDUP_REMOVED lines=8> */
[----:B------:R-:W-:Y:S01]  /*b1c0*/  FMNMX3.FTZ R0, R0, R105, R103, !PT ;  /* 0x0000006900007276 */ /* 0x000fe20007810067 */
[----:B------:R-:W-:Y:S01]  /*b1d0*/  SHFL.BFLY PT, R231, R54, 0x2, 0x1f ;  /* 0x0c401f0036e77f89 */ /* 0x000fe200000e0000 */
        /* <DEDUP_REMOVED lines=29> */
[-CC-:B------:R-:W-:Y:S01]  /*b3b0*/  FFMA.FTZ R112, R95, R85.reuse, -R100.reuse ;  /* 0x000000555f707223 */ /* 0x180fe20000010864 */
[-C--:B------:R-:W-:Y:S01]  /*b3c0*/  FFMA.FTZ R147, R93, R85.reuse, -R100 ;  /* 0x000000555d937223 */ /* 0x080fe20000010864 */
[-CC-:B------:R-:W-:Y:S07]  /*b3d0*/  FFMA.FTZ R124, R189, R85.reuse, -R106.reuse ;  /* 0x00000055bd7c7223 */ /* 0x180fee000001086a */
[----:B------:R-:W-:Y:S01]  /*b3e0*/  MUFU.EX2 R191, R191 ;  /* 0x000000bf00bf7308 */ /* 0x000fe20000000800 */
[C---:B------:R-:W-:Y:S01]  /*b3f0*/  FMUL.FTZ R53, R85.reuse, R54 ;  /* 0x0000003655357220 */ /* 0x040fe20000410000 */
[----:B------:R-:W-:Y:S01]  /*b400*/  FMUL.FTZ R55, R85, R52 ;  /* 0x0000003455377220 */ /* 0x000fe20000410000 */
[----:B------:R-:W2:Y:S07]  /*b410*/  LDSM.16.MT88.4 R92, [R96] ;  /* 0x00000000605c783b */ /* 0x000eae0000004200 */
[----:B------:R-:W3:Y:S01]  /*b420*/  MUFU.EX2 R110, R110 ;  /* 0x0000006e006e7308 */ /* 0x000ee20000000800 */
[-CC-:B------:R-:W-:Y:S01]  /*b430*/  FFMA.FTZ R116, R91, R85.reuse, -R106.reuse ;  /* 0x000000555b747223 */ /* 0x180fe2000001086a */
[-CC-:B------:R-:W-:Y:S01]  /*b440*/  FFMA.FTZ R189, R89, R85.reuse, -R106.reuse ;  /* 0x0000005559bd7223 */ /* 0x180fe2000001086a */
[-C--:B------:R-:W-:Y:S07]  /*b450*/  FFMA.FTZ R108, R59, R85.reuse, -R106 ;  /* 0x000000553b6c7223 */ /* 0x080fee000001086a */
[----:B------:R-:W4:Y:S01]  /*b460*/  MUFU.EX2 R124, R124 ;  /* 0x0000007c007c7308 */ /* 0x000f220000000800 */
[-CC-:B------:R-:W-:Y:S01]  /*b470*/  FFMA.FTZ R64, R57, R85.reuse, -R100.reuse ;  /* 0x0000005539407223 */ /* 0x180fe20000010864 */
[-C--:B------:R-:W-:Y:S01]  /*b480*/  FFMA.FTZ R120, R201, R85.reuse, -R100 ;  /* 0x00000055c9787223 */ /* 0x080fe20000010864 */
[-C--:B------:R-:W-:Y:S07]  /*b490*/  FFMA.FTZ R143, R143, R85.reuse, -R106 ;  /* 0x000000558f8f7223 */ /* 0x080fee000001086a */
[----:B------:R-:W5:Y:S01]  /*b4a0*/  MUFU.EX2 R118, R118 ;  /* 0x0000007600767308 */ /* 0x000f620000000800 */
[-CC-:B------:R-:W-:Y:S01]  /*b4b0*/  FFMA.FTZ R122, R197, R85.reuse, -R100.reuse ;  /* 0x00000055c57a7223 */ /* 0x180fe20000010864 */
[-C--:B------:R-:W-:Y:S01]  /*b4c0*/  FFMA.FTZ R229, R229, R85.reuse, -R100 ;  /* 0x00000055e5e57223 */ /* 0x080fe20000010864 */
[-CC-:B------:R-:W-:Y:S07]  /*b4d0*/  FFMA.FTZ R114, R193, R85.reuse, -R106.reuse ;  /* 0x00000055c1727223 */ /* 0x180fee000001086a */
[----:B------:R-:W-:Y:S01]  /*b4e0*/  MUFU.EX2 R112, R112 ;  /* 0x0000007000707308 */ /* 0x000fe20000000800 */
[----:B------:R-:W-:Y:S01]  /*b4f0*/  FFMA.FTZ R193, R67, R85, -R106 ;  /* 0x0000005543c17223 */ /* 0x000fe2000001086a */
[----:B---3--:R-:W-:Y:S01]  /*b500*/  F2FP.F16.F32.PACK_AB R90, R110, R191 ;  /* 0x000000bf6e5a723e */ /* 0x008fe200000000ff */
[-C--:B------:R-:W-:Y:S07]  /*b510*/  FFMA.FTZ R203, R203, R85.reuse, -R100 ;  /* 0x00000055cbcb7223 */ /* 0x080fee0000010864 */
[----:B------:R-:W3:Y:S01]  /*b520*/  MUFU.EX2 R147, R147 ;  /* 0x0000009300937308 */ /* 0x000ee20000000800 */
[-C--:B------:R-:W-:Y:S01]  /*b530*/  FFMA.FTZ R130, R211, R85.reuse, -R106 ;  /* 0x00000055d3827223 */ /* 0x080fe2000001086a */
[----:B----4-:R-:W-:Y:S01]  /*b540*/  F2FP.F16.F32.PACK_AB R88, R124, R126 ;  /* 0x0000007e7c58723e */ /* 0x010fe200000000ff */
[-CC-:B------:R-:W-:Y:S07]  /*b550*/  FFMA.FTZ R134, R205, R85.reuse, -R100.reuse ;  /* 0x00000055cd867223 */ /* 0x180fee0000010864 */
[----:B------:R-:W4:Y:S01]  /*b560*/  MUFU.EX2 R87, R53 ;  /* 0x0000003500577308 */ /* 0x000f220000000800 */
[--C-:B------:R-:W-:Y:S01]  /*b570*/  FFMA.FTZ R128, R215, R85, -R100.reuse ;  /* 0x00000055d7807223 */ /* 0x100fe20000010864 */
[----:B-----5:R-:W-:Y:S01]  /*b580*/  F2FP.F16.F32.PACK_AB R89, R118, R199 ;  /* 0x000000c77659723e */ /* 0x020fe200000000ff */
[-C--:B------:R-:W-:Y:S07]  /*b590*/  FFMA.FTZ R225, R225, R85.reuse, -R100 ;  /* 0x00000055e1e17223 */ /* 0x080fee0000010864 */
[----:B------:R-:W5:Y:S01]  /*b5a0*/  MUFU.EX2 R86, R55 ;  /* 0x0000003700567308 */ /* 0x000f620000000800 */
[-C--:B------:R-:W-:Y:S01]  /*b5b0*/  FFMA.FTZ R132, R217, R85.reuse, -R106 ;  /* 0x00000055d9847223 */ /* 0x080fe2000001086a */
[-C--:B------:R-:W-:Y:S01]  /*b5c0*/  FFMA.FTZ R136, R207, R85.reuse, -R100 ;  /* 0x00000055cf887223 */ /* 0x080fe20000010864 */
[-CC-:B------:R-:W-:Y:S07]  /*b5d0*/  FFMA.FTZ R219, R219, R85.reuse, -R106.reuse ;  /* 0x00000055dbdb7223 */ /* 0x180fee000001086a */
[----:B------:R1:W-:Y:S01]  /*b5e0*/  MUFU.EX2 R201, R64 ;  /* 0x0000004000c97308 */ /* 0x0003e20000000800 */
[-C--:B------:R-:W-:Y:S01]  /*b5f0*/  FFMA.FTZ R213, R213, R85.reuse, -R106 ;  /* 0x00000055d5d57223 */ /* 0x080fe2000001086a */
[----:B---3--:R-:W-:Y:S01]  /*b600*/  F2FP.F16.F32.PACK_AB R91, R147, R112 ;  /* 0x00000070935b723e */ /* 0x008fe200000000ff */
        /* <DEDUP_REMOVED lines=19> */
[C---:B------:R-:W-:Y:S05]  /*b740*/  FMUL.FTZ R61, R87.reuse, R73 ;  /* 0x00000049573d7220 */ /* 0x040fea0000410000 */
[----:B------:R-:W-:Y:S01]  /*b750*/  MUFU.EX2 R130, R130 ;  /* 0x0000008200827308 */ /* 0x000fe20000000800 */
[C---:B------:R-:W-:Y:S03]  /*b760*/  HMMA.16816.F32 R56, R88.reuse, R62, R56 ;  /* 0x0000003e5838723c */ /* 0x040fe60000001838 */
[C---:B------:R-:W-:Y:S01]  /*b770*/  FMUL.FTZ R62, R86.reuse, R74 ;  /* 0x0000004a563e7220 */ /* 0x040fe20000410000 */
[C---:B------:R-:W-:Y:S05]  /*b780*/  FMUL.FTZ R63, R86.reuse, R75 ;  /* 0x0000004b563f7220 */ /* 0x040fea0000410000 */
[----:B------:R-:W3:Y:S01]  /*b790*/  MUFU.EX2 R189, R189 ;  /* 0x000000bd00bd7308 */ /* 0x000ee20000000800 */
[----:B------:R-:W4:Y:S01]  /*b7a0*/  LDSM.16.MT88.4 R72, [R96+0x400] ;  /* 0x000400006048783b */ /* 0x000f220000004200 */
[----:B------:R-:W-:Y:S01]  /*b7b0*/  FFMA.FTZ R126, R87, R182, R126 ;  /* 0x000000b6577e7223 */ /* 0x000fe2000001007e */
[----:B------:R-:W-:Y:S07]  /*b7c0*/  FFMA.FTZ R199, R86, R177, R199 ;  /* 0x000000b156c77223 */ /* 0x000fee00000100c7 */
[----:B------:R-:W-:Y:S01]  /*b7d0*/  MUFU.EX2 R143, R143 ;  /* 0x0000008f008f7308 */ /* 0x000fe20000000800 */
[-CC-:B------:R-:W-:Y:S01]  /*b7e0*/  FFMA.FTZ R86, R149, R85.reuse, -R106.reuse ;  /* 0x0000005595567223 */ /* 0x180fe2000001086a */
[C---:B--2---:R-:W-:Y:S08]  /*b7f0*/  HMMA.16816.F32 R60, R88.reuse, R92, R60 ;  /* 0x0000005c583c723c */ /* 0x044ff0000000183c */
[----:B------:R-:W2:Y:S01]  /*b800*/  MUFU.EX2 R108, R108 ;  /* 0x0000006c006c7308 */ /* 0x000ea20000000800 */
[--C-:B------:R-:W-:Y:S01]  /*b810*/  FFMA.FTZ R93, R65, R85, -R106.reuse ;  /* 0x00000055415d7223 */ /* 0x100fe2000001086a */
[----:B------:R-:W-:Y:S01]  /*b820*/  FMUL.FTZ R65, R87, R69 ;  /* 0x0000004557417220 */ /* 0x000fe20000410000 */
[----:B------:R-:W-:Y:S07]  /*b830*/  FADD.FTZ R199, R118, R199 ;  /* 0x000000c776c77221 */ /* 0x000fee0000010000 */
[----:B------:R-:W5:Y:S01]  /*b840*/  MUFU.EX2 R120, R120 ;  /* 0x0000007800787308 */ /* 0x000f620000000800 */
[-CC-:B------:R-:W-:Y:S01]  /*b850*/  FFMA.FTZ R87, R151, R85.reuse, -R106.reuse ;  /* 0x0000005597577223 */ /* 0x180fe2000001086a */
[----:B---3--:R-:W-:Y:S01]  /*b860*/  F2FP.F16.F32.PACK_AB R68, R189, R116 ;  /* 0x00000074bd44723e */ /* 0x008fe200000000ff */
[-C--:B------:R-:W-:Y:S07]  /*b870*/  FFMA.FTZ R92, R227, R85.reuse, -R106 ;  /* 0x00000055e35c7223 */ /* 0x080fee000001086a */
[----:B------:R-:W-:Y:S01]  /*b880*/  MUFU.EX2 R197, R229 ;  /* 0x000000e500c57308 */ /* 0x000fe20000000800 */
[----:B------:R-:W-:Y:S01]  /*b890*/  HMMA.16816.F32 R64, R88, R94, R64 ;  /* 0x0000005e5840723c */ /* 0x000fe20000001840 */
[----:B------:R-:W3:Y:S08]  /*b8a0*/  LDSM.16.MT88.4 R88, [R96+0x800] ;  /* 0x000800006058783b */ /* 0x000ef00000004200 */
[----:B------:R-:W1:Y:S01]  /*b8b0*/  MUFU.EX2 R122, R122 ;  /* 0x0000007a007a7308 */ /* 0x000e620000000800 */
[--C-:B------:R-:W-:Y:S01]  /*b8c0*/  FFMA.FTZ R94, R223, R85, -R100.reuse ;  /* 0x00000055df5e7223 */ /* 0x100fe20000010864 */
[----:B--2---:R-:W-:Y:S01]  /*b8d0*/  F2FP.F16.F32.PACK_AB R70, R108, R143 ;  /* 0x0000008f6c46723e */ /* 0x004fe200000000ff */
[-CC-:B------:R-:W-:Y:S07]  /*b8e0*/  FFMA.FTZ R95, R221, R85.reuse, -R100.reuse ;  /* 0x00000055dd5f7223 */ /* 0x180fee0000010864 */
[----:B------:R-:W-:Y:S01]  /*b8f0*/  MUFU.EX2 R93, R93 ;  /* 0x0000005d005d7308 */ /* 0x000fe20000000800 */
[--C-:B------:R-:W-:Y:S01]  /*b900*/  FFMA.FTZ R137, R137, R85, -R100.reuse ;  /* 0x0000005589897223 */ /* 0x100fe20000010864 */
[----:B-----5:R-:W-:Y:S01]  /*b910*/  F2FP.F16.F32.PACK_AB R69, R120, R201 ;  /* 0x000000c97845723e */ /* 0x020fe200000000ff */
[-CC-:B------:R-:W-:Y:S07]  /*b920*/  FFMA.FTZ R118, R121, R85.reuse, -R100.reuse ;  /* 0x0000005579767223 */ /* 0x180fee0000010864 */
[----:B------:R-:W-:Y:S01]  /*b930*/  MUFU.EX2 R94, R94 ;  /* 0x0000005e005e7308 */ /* 0x000fe20000000800 */
[-C--:B------:R-:W-:Y:S01]  /*b940*/  FFMA.FTZ R119, R119, R85.reuse, -R100 ;  /* 0x0000005577777223 */ /* 0x080fe20000010864 */
[-C--:B------:R-:W-:Y:S01]  /*b950*/  FFMA.FTZ R133, R133, R85.reuse, -R106 ;  /* 0x0000005585857223 */ /* 0x080fe2000001086a */
[-CC-:B------:R-:W-:Y:S07]  /*b960*/  FFMA.FTZ R125, R125, R85.reuse, -R100.reuse ;  /* 0x000000557d7d7223 */ /* 0x180fee0000010864 */
[----:B------:R-:W2:Y:S01]  /*b970*/  MUFU.EX2 R95, R95 ;  /* 0x0000005f005f7308 */ /* 0x000ea20000000800 */
[----:B------:R-:W-:Y:S01]  /*b980*/  FFMA.FTZ R123, R123, R85, -R100 ;  /* 0x000000557b7b7223 */ /* 0x000fe20000010864 */
[----:B-1----:R-:W-:Y:S01]  /*b990*/  F2FP.F16.F32.PACK_AB R71, R122, R197 ;  /* 0x000000c57a47723e */ /* 0x002fe200000000ff */
[----:B------:R-:W-:Y:S07]  /*b9a0*/  FADD.FTZ R126, R124, R126 ;  /* 0x0000007e7c7e7221 */ /* 0x000fee0000010000 */
[----:B------:R-:W-:Y:S01]  /*b9b0*/  MUFU.EX2 R134, R134 ;  /* 0x0000008600867308 */ /* 0x000fe20000000800 */
[----:B------:R-:W-:Y:S01]  /*b9c0*/  FFMA.FTZ R124, R107, R85, -R100 ;  /* 0x000000556b7c7223 */ /* 0x000fe20000010864 */
[----:B------:R-:W-:Y:S01]  /*b9d0*/  ISETP.GT.AND P0, PT, R186, R161, PT ;  /* 0x000000a1ba00720c */ /* 0x000fe20003f04270 */
[----:B------:R-:W-:Y:S07]  /*b9e0*/  FADD.FTZ R191, R191, R126 ;  /* 0x0000007ebfbf7221 */ /* 0x000fee0000010000 */
[----:B------:R-:W-:Y:S01]  /*b9f0*/  MUFU.EX2 R87, R87 ;  /* 0x0000005700577308 */ /* 0x000fe20000000800 */
[C---:B------:R-:W-:Y:S09]  /*ba00*/  HMMA.16816.F32 R52, R68.reuse, R76, R52 ;  /* 0x0000004c4434723c */ /* 0x040ff20000001834 */
[----:B------:R-:W1:Y:S01]  /*ba10*/  MUFU.EX2 R114, R114 ;  /* 0x0000007200727308 */ /* 0x000e620000000800 */
[----:B------:R-:W-:Y:S01]  /*ba20*/  FADD.FTZ R191, R110, R191 ;  /* 0x000000bf6ebf7221 */ /* 0x000fe20000010000 */
[-CC-:B------:R-:W-:Y:S08]  /*ba30*/  FFMA.FTZ R110, R135, R85.reuse, -R100.reuse ;  /* 0x00000055876e7223 */ /* 0x180ff00000010864 */
[----:B------:R-:W5:Y:S01]  /*ba40*/  MUFU.EX2 R92, R92 ;  /* 0x0000005c005c7308 */ /* 0x000f620000000800 */
[C---:B------:R-:W-:Y:S01]  /*ba50*/  HMMA.16816.F32 R56, R68.reuse, R78, R56 ;  /* 0x0000004e4438723c */ /* 0x040fe20000001838 */
[----:B------:R-:W-:Y:S08]  /*ba60*/  LDSM.16.MT88.4 R76, [R96+0xc00] ;  /* 0x000c0000604c783b */ /* 0x000ff00000004200 */
[----:B------:R-:W-:Y:S01]  /*ba70*/  MUFU.EX2 R215, R225 ;  /* 0x000000e100d77308 */ /* 0x000fe20000000800 */
[-C--:B------:R-:W-:Y:S01]  /*ba80*/  FFMA.FTZ R126, R103, R85.reuse, -R100 ;  /* 0x00000055677e7223 */ /* 0x080fe20000010864 */
[-CC-:B------:R-:W-:Y:S01]  /*ba90*/  FFMA.FTZ R117, R117, R85.reuse, -R106.reuse ;  /* 0x0000005575757223 */ /* 0x180fe2000001086a */
[-C--:B------:R-:W-:Y:S07]  /*baa0*/  FFMA.FTZ R113, R113, R85.reuse, -R106 ;  /* 0x0000005571717223 */ /* 0x080fee000001086a */
[----:B------:R-:W3:Y:S01]  /*bab0*/  MUFU.EX2 R128, R128 ;  /* 0x0000008000807308 */ /* 0x000ee20000000800 */
[C---:B----4-:R-:W-:Y:S09]  /*bac0*/  HMMA.16816.F32 R60, R68.reuse, R72, R60 ;  /* 0x00000048443c723c */ /* 0x050ff2000000183c */
[----:B------:R-:W-:Y:S01]  /*bad0*/  MUFU.EX2 R217, R219 ;  /* 0x000000db00d97308 */ /* 0x000fe20000000800 */
[-CC-:B------:R-:W-:Y:S01]  /*bae0*/  FFMA.FTZ R109, R109, R85.reuse, -R100.reuse ;  /* 0x000000556d6d7223 */ /* 0x180fe20000010864 */
[-C--:B------:R-:W-:Y:S01]  /*baf0*/  FFMA.FTZ R105, R105, R85.reuse, -R100 ;  /* 0x0000005569697223 */ /* 0x080fe20000010864 */
[-C--:B------:R-:W-:Y:S07]  /*bb00*/  FFMA.FTZ R104, R104, R85.reuse, -R106 ;  /* 0x0000005568687223 */ /* 0x080fee000001086a */
[----:B------:R-:W4:Y:S01]  /*bb10*/  MUFU.EX2 R132, R132 ;  /* 0x0000008400847308 */ /* 0x000f220000000800 */
[----:B------:R-:W-:Y:S01]  /*bb20*/  HMMA.16816.F32 R64, R68, R74, R64 ;  /* 0x0000004a4440723c */ /* 0x000fe20000001840 */
[----:B------:R-:W4:Y:S02]  /*bb30*/  LDSM.16.MT88.4 R72, [R154+0x3c00] ;  /* 0x003c00009a48783b */ /* 0x000f240000004200 */
[----:B--2---:R-:W-:Y:S06]  /*bb40*/  F2FP.F16.F32.PACK_AB R71, R95, R94 ;  /* 0x0000005e5f47723e */ /* 0x004fec00000000ff */
[----:B------:R-:W2:Y:S01]  /*bb50*/  MUFU.EX2 R211, R213 ;  /* 0x000000d500d37308 */ /* 0x000ea20000000800 */
[----:B-1----:R-:W-:Y:S01]  /*bb60*/  F2FP.F16.F32.PACK_AB R68, R193, R114 ;  /* 0x00000072c144723e */ /* 0x002fe200000000ff */
[--C-:B------:R-:W-:Y:S01]  /*bb70*/  FFMA.FTZ R98, R98, R85, -R100.reuse ;  /* 0x0000005562627223 */ /* 0x100fe20000010864 */
[----:B-----5:R-:W-:Y:S07]  /*bb80*/  F2FP.F16.F32.PACK_AB R70, R92, R93 ;  /* 0x0000005d5c46723e */ /* 0x020fee00000000ff */
[----:B------:R-:W-:Y:S01]  /*bb90*/  MUFU.EX2 R207, R209 ;  /* 0x000000d100cf7308 */ /* 0x000fe20000000800 */
[----:B---3--:R-:W-:Y:S01]  /*bba0*/  F2FP.F16.F32.PACK_AB R69, R128, R215 ;  /* 0x000000d78045723e */ /* 0x008fe200000000ff */
[-C--:B------:R-:W-:Y:S08]  /*bbb0*/  FFMA.FTZ R51, R51, R85.reuse, -R100 ;  /* 0x0000005533337223 */ /* 0x080ff00000010864 */
[----:B------:R-:W1:Y:S01]  /*bbc0*/  MUFU.EX2 R136, R136 ;  /* 0x0000008800887308 */ /* 0x000e620000000800 */
[C---:B------:R-:W-:Y:S09]  /*bbd0*/  HMMA.16816.F32 R52, R68.reuse, R80, R52 ;  /* 0x000000504434723c */ /* 0x040ff20000001834 */
[----:B------:R-:W-:Y:S10]  /*bbe0*/  MUFU.EX2 R86, R86 ;  /* 0x0000005600567308 */ /* 0x000ff40000000800 */
[----:B------:R-:W-:Y:S01]  /*bbf0*/  MUFU.EX2 R135, R137 ;  /* 0x0000008900877308 */ /* 0x000fe20000000800 */
[C---:B------:R-:W-:Y:S01]  /*bc00*/  HMMA.16816.F32 R56, R68.reuse, R82, R56 ;  /* 0x000000524438723c */ /* 0x040fe20000001838 */
[----:B------:R-:W3:Y:S08]  /*bc10*/  LDSM.16.MT88.4 R80, [R154+0x4000] ;  /* 0x004000009a50783b */ /* 0x000ef00000004200 */
[----:B------:R-:W-:Y:S10]  /*bc20*/  MUFU.EX2 R110, R110 ;  /* 0x0000006e006e7308 */ /* 0x000ff40000000800 */
[----:B------:R-:W-:Y:S01]  /*bc30*/  MUFU.EX2 R121, R123 ;  /* 0x0000007b00797308 */ /* 0x000fe20000000800 */
[C---:B------:R-:W-:Y:S09]  /*bc40*/  HMMA.16816.F32 R60, R68.reuse, R88, R60 ;  /* 0x00000058443c723c */ /* 0x040ff2000000183c */
[----:B------:R-:W5:Y:S01]  /*bc50*/  MUFU.EX2 R89, R203 ;  /* 0x000000cb00597308 */ /* 0x000f620000000800 */
[----:B------:R-:W-:Y:S09]  /*bc60*/  FFMA.FTZ R88, R195, R85, -R106 ;  /* 0x00000055c3587223 */ /* 0x000ff2000001086a */
[----:B------:R-:W-:Y:S01]  /*bc70*/  MUFU.EX2 R118, R118 ;  /* 0x0000007600767308 */ /* 0x000fe20000000800 */
[----:B------:R-:W-:Y:S09]  /*bc80*/  HMMA.16816.F32 R64, R68, R90, R64 ;  /* 0x0000005a4440723c */ /* 0x000ff20000001840 */
[----:B------:R-:W3:Y:S01]  /*bc90*/  MUFU.EX2 R88, R88 ;  /* 0x0000005800587308 */ /* 0x000ee20000000800 */
[----:B----4-:R-:W-:Y:S01]  /*bca0*/  F2FP.F16.F32.PACK_AB R68, R132, R217 ;  /* 0x000000d98444723e */ /* 0x010fe200000000ff */
[----:B------:R-:W-:Y:S01]  /*bcb0*/  FFMA.FTZ R91, R141, R85, -R100 ;  /* 0x000000558d5b7223 */ /* 0x000fe20000010864 */
[----:B--2---:R-:W-:Y:S07]  /*bcc0*/  F2FP.F16.F32.PACK_AB R70, R130, R211 ;  /* 0x000000d38246723e */ /* 0x004fee00000000ff */
[----:B------:R-:W-:Y:S01]  /*bcd0*/  MUFU.EX2 R141, R145 ;  /* 0x00000091008d7308 */ /* 0x000fe20000000800 */
[----:B-1----:R-:W-:Y:S01]  /*bce0*/  F2FP.F16.F32.PACK_AB R69, R136, R207 ;  /* 0x000000cf8845723e */ /* 0x002fe200000000ff */
[----:B------:R-:W-:Y:S01]  /*bcf0*/  FADD.FTZ R90, R116, R191 ;  /* 0x000000bf745a7221 */ /* 0x000fe20000010000 */
[----:B-----5:R-:W-:Y:S07]  /*bd00*/  F2FP.F16.F32.PACK_AB R71, R89, R134 ;  /* 0x000000865947723e */ /* 0x020fee00000000ff */
[----:B------:R-:W-:Y:S01]  /*bd10*/  MUFU.EX2 R91, R91 ;  /* 0x0000005b005b7308 */ /* 0x000fe20000000800 */
[-C--:B------:R-:W-:Y:S01]  /*bd20*/  FFMA.FTZ R116, R131, R85.reuse, -R106 ;  /* 0x0000005583747223 */ /* 0x080fe2000001086a */
[----:B------:R-:W-:Y:S08]  /*bd30*/  FADD.FTZ R90, R189, R90 ;  /* 0x0000005abd5a7221 */ /* 0x000ff00000010000 */
        /* <DEDUP_REMOVED lines=14> */
[----:B------:R-:W-:Y:S01]  /*be20*/  FFMA.FTZ R108, R127, R85, -R106 ;  /* 0x000000557f6c7223 */ /* 0x000fe2000001086a */
[C---:B------:R-:W-:Y:S08]  /*be30*/  HMMA.16816.F32 R60, R68.reuse, R76, R60 ;  /* 0x0000004c443c723c */ /* 0x040ff0000000183c */
[----:B------:R4:W-:Y:S01]  /*be40*/  MUFU.EX2 R127, R90 ;  /* 0x0000005a007f7308 */ /* 0x0009e20000000800 */
[----:B------:R-:W-:Y:S09]  /*be50*/  FADD.FTZ R120, R120, R201 ;  /* 0x000000c978787221 */ /* 0x000ff20000010000 */
[----:B------:R-:W5:Y:S01]  /*be60*/  MUFU.EX2 R108, R108 ;  /* 0x0000006c006c7308 */ /* 0x000f620000000800 */
[----:B------:R-:W-:Y:S01]  /*be70*/  FADD.FTZ R197, R197, R120 ;  /* 0x00000078c5c57221 */ /* 0x000fe20000010000 */
[----:B------:R-:W-:Y:S01]  /*be80*/  HMMA.16816.F32 R64, R68, R78, R64 ;  /* 0x0000004e4440723c */ /* 0x000fe20000001840 */
[----:B------:R-:W5:Y:S07]  /*be90*/  LDSM.16.MT88.4 R76, [R154+0x4400] ;  /* 0x004400009a4c783b */ /* 0x000f6e0000004200 */
[----:B------:R-:W-:Y:S01]  /*bea0*/  MUFU.EX2 R107, R109 ;  /* 0x0000006d006b7308 */ /* 0x000fe20000000800 */
[----:B---3--:R-:W-:Y:S01]  /*beb0*/  F2FP.F16.F32.PACK_AB R68, R87, R88 ;  /* 0x000000585744723e */ /* 0x008fe200000000ff */
[----:B------:R-:W-:Y:S01]  /*bec0*/  FADD.FTZ R122, R122, R197 ;  /* 0x000000c57a7a7221 */ /* 0x000fe20000010000 */
[----:B--2---:R-:W-:Y:S01]  /*bed0*/  F2FP.F16.F32.PACK_AB R69, R112, R91 ;  /* 0x0000005b7045723e */ /* 0x004fe200000000ff */
[----:B------:R-:W-:Y:S01]  /*bee0*/  FFMA.FTZ R120, R111, R85, -R106 ;  /* 0x000000556f787223 */ /* 0x000fe2000001086a */
[----:B------:R-:W-:Y:S01]  /*bef0*/  F2FP.F16.F32.PACK_AB R70, R141, R86 ;  /* 0x000000568d46723e */ /* 0x000fe200000000ff */
[----:B------:R-:W-:Y:S01]  /*bf00*/  FADD.FTZ R215, R215, R122 ;  /* 0x0000007ad7d77221 */ /* 0x000fe20000010000 */
[----:B------:R-:W-:Y:S01]  /*bf10*/  F2FP.F16.F32.PACK_AB R71, R110, R135 ;  /* 0x000000876e47723e */ /* 0x000fe200000000ff */
[-C--:B------:R-:W-:Y:S02]  /*bf20*/  FFMA.FTZ R122, R115, R85.reuse, -R106 ;  /* 0x00000055737a7223 */ /* 0x080fe4000001086a */
[----:B------:R-:W-:Y:S01]  /*bf30*/  MUFU.EX2 R111, R113 ;  /* 0x00000071006f7308 */ /* 0x000fe20000000800 */
[----:B------:R-:W-:Y:S09]  /*bf40*/  FADD.FTZ R215, R128, R215 ;  /* 0x000000d780d77221 */ /* 0x000ff20000010000 */
[----:B------:R-:W-:Y:S01]  /*bf50*/  MUFU.EX2 R115, R117 ;  /* 0x0000007500737308 */ /* 0x000fe20000000800 */
[C---:B------:R-:W-:Y:S03]  /*bf60*/  HMMA.16816.F32 R52, R68.reuse, R80, R52 ;  /* 0x000000504434723c */ /* 0x040fe60000001834 */
[----:B------:R-:W-:Y:S01]  /*bf70*/  FADD.FTZ R80, R114, R143 ;  /* 0x0000008f72507221 */ /* 0x000fe20000010000 */
[----:B----4-:R-:W-:Y:S05]  /*bf80*/  FADD.FTZ R90, R94, R215 ;  /* 0x000000d75e5a7221 */ /* 0x010fea0000010000 */
[----:B------:R-:W2:Y:S01]  /*bf90*/  MUFU.EX2 R114, R125 ;  /* 0x0000007d00727308 */ /* 0x000ea20000000800 */
        /* <DEDUP_REMOVED lines=8> */
[C---:B-1----:R-:W-:Y:S08]  /*c020*/  HMMA.16816.F32 R60, R68.reuse, R72, R60 ;  /* 0x00000048443c723c */ /* 0x042ff0000000183c */
[----:B------:R-:W1:Y:S01]  /*c030*/  MUFU.EX2 R124, R124 ;  /* 0x0000007c007c7308 */ /* 0x000e620000000800 */
[----:B------:R-:W-:Y:S01]  /*c040*/  FADD.FTZ R217, R217, R92 ;  /* 0x0000005cd9d97221 */ /* 0x000fe20000010000 */
[-CC-:B------:R-:W-:Y:S01]  /*c050*/  FFMA.FTZ R92, R101, R85.reuse, -R106.reuse ;  /* 0x00000055655c7223 */ /* 0x180fe2000001086a */
[----:B------:R-:W-:Y:S01]  /*c060*/  FFMA.FTZ R101, R99, R85, -R106 ;  /* 0x0000005563657223 */ /* 0x000fe2000001086a */
[----:B------:R-:W-:Y:S01]  /*c070*/  FADD.FTZ R207, R207, R90 ;  /* 0x0000005acfcf7221 */ /* 0x000fe20000010000 */
[----:B------:R-:W-:Y:S01]  /*c080*/  FADD.FTZ R132, R132, R217 ;  /* 0x000000d984847221 */ /* 0x000fe20000010000 */
[----:B------:R-:W-:Y:S01]  /*c090*/  HMMA.16816.F32 R64, R68, R74, R64 ;  /* 0x0000004a4440723c */ /* 0x000fe20000001840 */
[----:B------:R-:W1:Y:S03]  /*c0a0*/  LDSM.16.MT88.4 R72, [R154+0x4800] ;  /* 0x004800009a48783b */ /* 0x000e660000004200 */
[----:B------:R-:W-:Y:S01]  /*c0b0*/  MUFU.EX2 R103, R105 ;  /* 0x0000006900677308 */ /* 0x000fe20000000800 */
[----:B------:R-:W-:Y:S01]  /*c0c0*/  F2FP.F16.F32.PACK_AB R68, R116, R129 ;  /* 0x000000817444723e */ /* 0x000fe200000000ff */
[----:B------:R-:W-:Y:S01]  /*c0d0*/  FADD.FTZ R207, R136, R207 ;  /* 0x000000cf88cf7221 */ /* 0x000fe20000010000 */
[----:B-----5:R-:W-:Y:S07]  /*c0e0*/  F2FP.F16.F32.PACK_AB R70, R108, R127 ;  /* 0x0000007f6c46723e */ /* 0x020fee00000000ff */
[----:B------:R-:W5:Y:S01]  /*c0f0*/  MUFU.EX2 R126, R126 ;  /* 0x0000007e007e7308 */ /* 0x000f620000000800 */
[----:B--2---:R-:W-:Y:S01]  /*c100*/  F2FP.F16.F32.PACK_AB R69, R121, R114 ;  /* 0x000000727945723e */ /* 0x004fe200000000ff */
[----:B------:R-:W-:Y:S01]  /*c110*/  FADD.FTZ R93, R211, R132 ;  /* 0x00000084d35d7221 */ /* 0x000fe20000010000 */
[----:B------:R-:W-:Y:S07]  /*c120*/  F2FP.F16.F32.PACK_AB R71, R119, R118 ;  /* 0x000000767747723e */ /* 0x000fee00000000ff */
[----:B------:R2:W-:Y:S01]  /*c130*/  MUFU.EX2 R99, R92 ;  /* 0x0000005c00637308 */ /* 0x0005e20000000800 */
[----:B------:R-:W-:Y:S01]  /*c140*/  FADD.FTZ R90, R134, R207 ;  /* 0x000000cf865a7221 */ /* 0x000fe20000010000 */
[----:B------:R-:W-:Y:S01]  /*c150*/  FADD.FTZ R93, R130, R93 ;  /* 0x0000005d825d7221 */ /* 0x000fe20000010000 */
[----:B------:R-:W-:Y:S07]  /*c160*/  FFMA.FTZ R106, R102, R85, -R106 ;  /* 0x00000055666a7223 */ /* 0x000fee000001086a */
[----:B------:R-:W-:Y:S01]  /*c170*/  MUFU.EX2 R101, R101 ;  /* 0x0000006500657308 */ /* 0x000fe20000000800 */
[----:B------:R-:W-:Y:S01]  /*c180*/  FADD.FTZ R90, R89, R90 ;  /* 0x0000005a595a7221 */ /* 0x000fe20000010000 */
[C---:B------:R-:W-:Y:S08]  /*c190*/  HMMA.16816.F32 R52, R68.reuse, R76, R52 ;  /* 0x0000004c4434723c */ /* 0x040ff00000001834 */
[----:B------:R-:W5:Y:S10]  /*c1a0*/  MUFU.EX2 R102, R104 ;  /* 0x0000006800667308 */ /* 0x000f740000000800 */
[----:B------:R-:W5:Y:S01]  /*c1b0*/  MUFU.EX2 R106, R106 ;  /* 0x0000006a006a7308 */ /* 0x000f620000000800 */
[C---:B------:R-:W-:Y:S01]  /*c1c0*/  HMMA.16816.F32 R56, R68.reuse, R78, R56 ;  /* 0x0000004e4438723c */ /* 0x040fe20000001838 */
[----:B------:R-:W5:Y:S08]  /*c1d0*/  LDSM.16.MT88.4 R76, [R96+0x1800] ;  /* 0x00180000604c783b */ /* 0x000f700000004200 */
[----:B------:R-:W-:Y:S01]  /*c1e0*/  MUFU.EX2 R51, R51 ;  /* 0x0000003300337308 */ /* 0x000fe20000000800 */
[C---:B----4-:R-:W-:Y:S03]  /*c1f0*/  HMMA.16816.F32 R60, R68.reuse, R80, R60 ;  /* 0x00000050443c723c */ /* 0x050fe6000000183c */
[----:B------:R-:W-:Y:S01]  /*c200*/  FADD.FTZ R80, R88, R93 ;  /* 0x0000005d58507221 */ /* 0x000fe20000010000 */
[----:B------:R-:W-:Y:S01]  /*c210*/  FADD.FTZ R81, R91, R90 ;  /* 0x0000005a5b517221 */ /* 0x000fe20000010000 */
[----:B--2---:R-:W-:Y:S03]  /*c220*/  LDSM.16.MT88.4 R92, [R96+0x1c00] ;  /* 0x001c0000605c783b */ /* 0x004fe60000004200 */
[----:B------:R-:W-:Y:S03]  /*c230*/  HMMA.16816.F32 R64, R68, R82, R64 ;  /* 0x000000524440723c */ /* 0x000fe60000001840 */
[----:B---3--:R-:W-:Y:S01]  /*c240*/  F2FP.F16.F32.PACK_AB R68, R122, R115 ;  /* 0x000000737a44723e */ /* 0x008fe200000000ff */
[----:B------:R-:W-:Y:S01]  /*c250*/  FADD.FTZ R83, R87, R80 ;  /* 0x0000005057537221 */ /* 0x000fe20000010000 */
[----:B------:R-:W2:Y:S01]  /*c260*/  LDSM.16.MT88.4 R88, [R154+0x4c00] ;  /* 0x004c00009a58783b */ /* 0x000ea20000004200 */
[----:B------:R-:W-:Y:S01]  /*c270*/  F2FP.F16.F32.PACK_AB R70, R120, R111 ;  /* 0x0000006f7846723e */ /* 0x000fe200000000ff */
[--C-:B------:R-:W-:Y:S01]  /*c280*/  FFMA.FTZ R87, R97, R85, -R100.reuse ;  /* 0x0000005561577223 */ /* 0x100fe20000010864 */
[----:B-1----:R-:W-:Y:S01]  /*c290*/  F2FP.F16.F32.PACK_AB R69, R124, R107 ;  /* 0x0000006b7c45723e */ /* 0x002fe200000000ff */
[----:B------:R-:W-:Y:S01]  /*c2a0*/  FFMA.FTZ R100, R84, R85, -R100 ;  /* 0x0000005554647223 */ /* 0x000fe20000010864 */
[----:B-----5:R-:W-:Y:S01]  /*c2b0*/  F2FP.F16.F32.PACK_AB R71, R126, R103 ;  /* 0x000000677e47723e */ /* 0x020fe200000000ff */
[----:B------:R-:W-:Y:S01]  /*c2c0*/  MUFU.EX2 R84, R98 ;  /* 0x0000006200547308 */ /* 0x000fe20000000800 */
[----:B------:R-:W-:Y:S09]  /*c2d0*/  FADD.FTZ R112, R112, R81 ;  /* 0x0000005170707221 */ /* 0x000ff20000010000 */
[----:B------:R-:W1:Y:S01]  /*c2e0*/  MUFU.EX2 R87, R87 ;  /* 0x0000005700577308 */ /* 0x000e620000000800 */
[----:B------:R-:W-:Y:S01]  /*c2f0*/  FADD.FTZ R135, R135, R112 ;  /* 0x0000007087877221 */ /* 0x000fe20000010000 */
[C---:B------:R-:W-:Y:S08]  /*c300*/  HMMA.16816.F32 R52, R68.reuse, R72, R52 ;  /* 0x000000484434723c */ /* 0x040ff00000001834 */
[----:B------:R-:W3:Y:S01]  /*c310*/  MUFU.EX2 R100, R100 ;  /* 0x0000006400647308 */ /* 0x000ee20000000800 */
[----:B------:R-:W-:Y:S01]  /*c320*/  FADD.FTZ R72, R86, R83 ;  /* 0x0000005356487221 */ /* 0x000fe20000010000 */
[----:B------:R-:W-:Y:S02]  /*c330*/  IMAD.MOV.U32 R86, RZ, RZ, R50 ;  /* 0x000000ffff567224 */ /* 0x000fe400078e0032 */
        /* <DEDUP_REMOVED lines=13> */
[----:B------:R-:W-:Y:S01]  /*c410*/  F2FP.F16.F32.PACK_AB R70, R106, R101 ;  /* 0x000000656a46723e */ /* 0x000fe200000000ff */
[----:B------:R-:W-:Y:S01]  /*c420*/  FADD.FTZ R72, R119, R72 ;  /* 0x0000004877487221 */ /* 0x000fe20000010000 */
[----:B-1----:R-:W-:Y:S01]  /*c430*/  F2FP.F16.F32.PACK_AB R69, R84, R87 ;  /* 0x000000575445723e */ /* 0x002fe200000000ff */
[----:B------:R-:W-:Y:S01]  /*c440*/  FADD.FTZ R115, R115, R108 ;  /* 0x0000006c73737221 */ /* 0x000fe20000010000 */
[----:B---3--:R-:W-:Y:S01]  /*c450*/  F2FP.F16.F32.PACK_AB R71, R100, R51 ;  /* 0x000000336447723e */ /* 0x008fe200000000ff */
[----:B------:R-:W-:Y:S02]  /*c460*/  FADD.FTZ R107, R107, R72 ;  /* 0x000000486b6b7221 */ /* 0x000fe40000010000 */
[----:B------:R-:W-:Y:S02]  /*c470*/  FADD.FTZ R122, R122, R115 ;  /* 0x000000737a7a7221 */ /* 0x000fe40000010000 */
[----:B------:R-:W-:Y:S02]  /*c480*/  FADD.FTZ R124, R124, R107 ;  /* 0x0000006b7c7c7221 */ /* 0x000fe40000010000 */
[C---:B--2---:R-:W-:Y:S03]  /*c490*/  HMMA.16816.F32 R80, R68.reuse, R88, R52 ;  /* 0x000000584450723c */ /* 0x044fe60000001834 */
        /* <DEDUP_REMOVED lines=16> */
[----:B------:R-:W-:Y:S01]  /*c5a0*/  @!UPT UIADD3 URZ, UPT, UPT, URZ, URZ, URZ ;  /* 0x000000fffffff290 */ /* 0x000fe2000fffe0ff */
[----:B------:R-:W-:Y:S11]  /*c5b0*/  @P0 BRA `(.L_x_9589) ;  /* 0xffffffc400c40947 */ /* 0x000ff6000383ffff */
.L_x_9582:
        /* <DEDUP_REMOVED lines=10> */
.L_x_9597:
        /* <DEDUP_REMOVED lines=50> */
[----:B------:R-:W1:Y:S01]  /*c980*/  @P0 MUFU.LG2 R26, R16 ;  /* 0x00000010001a0308 */ /* 0x000e620000000c00 */
[--C-:B------:R-:W-:Y:S01]  /*c990*/  SHF.R.U32.HI R25, RZ, 0x1, R153.reuse ;  /* 0x00000001ff197819 */ /* 0x100fe20000011699 */
[----:B------:R-:W-:Y:S01]  /*c9a0*/  BSSY.RECONVERGENT B0, `(.L_x_9591) ;  /* 0x0000030000007945 */ /* 0x000fe20003800200 */
[----:B------:R-:W-:-:S02]  /*c9b0*/  SHF.R.U32.HI R27, RZ, 0x3, R153 ;  /* 0x00000003ff1b7819 */ /* 0x000fc40000011699 */
[----:B--2---:R-:W-:Y:S02]  /*c9c0*/  LOP3.LUT R5, R6, 0x18, R25, 0x78, !PT ;  /* 0x0000001806057812 */ /* 0x004fe400078e7819 */
[----:B------:R-:W-:Y:S01]  /*c9d0*/  IADD3 R19, PT, PT, R27, 0x10, RZ ;  /* 0x000000101b137810 */ /* 0x000fe20007ffe0ff */
[----:B------:R-:W2:Y:S01]  /*c9e0*/  @P5 MUFU.LG2 R20, R20 ;  /* 0x0000001400145308 */ /* 0x000ea20000000c00 */
[----:B------:R-:W-:Y:S02]  /*c9f0*/  LOP3.LUT R6, R5, 0xf24, R152, 0xf8, !PT ;  /* 0x00000f2405067812 */ /* 0x000fe400078ef898 */
[-C--:B------:R-:W-:Y:S02]  /*ca00*/  ISETP.GE.AND P3, PT, R19, R160.reuse, PT ;  /* 0x000000a01300720c */ /* 0x080fe40003f66270 */
[----:B------:R-:W-:Y:S01]  /*ca10*/  LOP3.LUT P6, RZ, R153, 0x3, RZ, 0xc0, !PT ;  /* 0x0000000399ff7812 */ /* 0x000fe200078cc0ff */
[----:B------:R-:W-:Y:S01]  /*ca20*/  IMAD R157, R6, 0x4, R157 ;  /* 0x00000004069d7824 */ /* 0x000fe200078e029d */
[----:B------:R-:W-:Y:S01]  /*ca30*/  BAR.SYNC.DEFER_BLOCKING 0x0 ;  /* 0x0000000000007b1d */ /* 0x000fe20000010000 */
[----:B------:R-:W-:Y:S01]  /*ca40*/  ISETP.GE.AND P4, PT, R27, R160, PT ;  /* 0x000000a01b00720c */ /* 0x000fe20003f86270 */
[----:B-1----:R-:W-:Y:S01]  /*ca50*/  @P0 FMUL.FTZ R26, R26, 0.69314718246459960938 ;  /* 0x3f3172181a1a0820 */ /* 0x002fe20000410000 */
[----:B------:R-:W-:Y:S01]  /*ca60*/  SHF.R.U32.HI R153, RZ, 0x2, R153 ;  /* 0x00000002ff997819 */ /* 0x000fe20000011699 */
[----:B------:R-:W-:Y:S01]  /*ca70*/  IMAD.SHL.U32 R2, R167, 0x40, RZ ;  /* 0x00000040a7027824 */ /* 0x000fe200078e00ff */
[----:B------:R-:W-:-:S02]  /*ca80*/  IADD3 R3, PT, PT, R27, 0x20, RZ ;  /* 0x000000201b037810 */ /* 0x000fc40007ffe0ff */
[----:B------:R-:W-:Y:S01]  /*ca90*/  IADD3 R27, PT, PT, R27, 0x30, RZ ;  /* 0x000000301b1b7810 */ /* 0x000fe20007ffe0ff */
[----:B--2---:R-:W-:Y:S01]  /*caa0*/  @P5 FMUL.FTZ R20, R20, 0.69314718246459960938 ;  /* 0x3f31721814145820 */ /* 0x004fe20000410000 */
[-C--:B------:R-:W-:Y:S02]  /*cab0*/  ISETP.GE.AND P2, PT, R3, R160.reuse, PT ;  /* 0x000000a00300720c */ /* 0x080fe40003f46270 */
[----:B------:R-:W-:Y:S02]  /*cac0*/  LOP3.LUT R3, R152, 0xffc, RZ, 0xc0, !PT ;  /* 0x00000ffc98037812 */ /* 0x000fe400078ec0ff */
[----:B------:R-:W-:Y:S01]  /*cad0*/  ISETP.GE.AND P1, PT, R27, R160, PT ;  /* 0x000000a01b00720c */ /* 0x000fe20003f26270 */
[----:B------:R1:W2:Y:S04]  /*cae0*/  LDS.128 R12, [R157] ;  /* 0x000000009d0c7984 */ /* 0x0002a80000000c00 */
[----:B------:R1:W1:Y:S04]  /*caf0*/  LDS.128 R8, [R157+0x800] ;  /* 0x000800009d087984 */ /* 0x0002680000000c00 */
[----:B------:R1:W1:Y:S01]  /*cb00*/  LDS.128 R4, [R157+0x1000] ;  /* 0x001000009d047984 */ /* 0x0002620000000c00 */
[----:B----4-:R-:W-:-:S04]  /*cb10*/  IMAD R22, R22, UR8, R171 ;  /* 0x0000000816167c24 */ /* 0x010fc8000f8e02ab */
[----:B---3--:R-:W-:Y:S02]  /*cb20*/  IMAD R170, R22, R17, R170 ;  /* 0x0000001116aa7224 */ /* 0x008fe400078e02aa */
[----:B------:R3:W4:Y:S01]  /*cb30*/  LDS.128 R16, [R157+0x1800] ;  /* 0x001800009d107984 */ /* 0x0007220000000c00 */
[----:B------:R-:W-:Y:S02]  /*cb40*/  IMAD.MOV.U32 R22, RZ, RZ, -0x800000 ;  /* 0xff800000ff167424 */ /* 0x000fe400078e00ff */
[----:B-----5:R-:W-:Y:S01]  /*cb50*/  @P5 FFMA.FTZ R22, R21, R0, R20 ;  /* 0x0000000015165223 */ /* 0x020fe20000010014 */
[----:B------:R-:W-:Y:S02]  /*cb60*/  IMAD R23, R23, R170, R2 ;  /* 0x000000aa17177224 */ /* 0x000fe400078e0202 */
[----:B------:R-:W-:Y:S02]  /*cb70*/  IMAD.MOV.U32 R2, RZ, RZ, -0x800000 ;  /* 0xff800000ff027424 */ /* 0x000fe400078e00ff */
[----:B------:R-:W-:Y:S01]  /*cb80*/  @P0 FFMA.FTZ R2, R21, R50, R26 ;  /* 0x0000003215020223 */ /* 0x000fe2000001001a */
[----:B------:R-:W-:Y:S01]  /*cb90*/  IMAD R24, R23, R24, RZ ;  /* 0x0000001817187224 */ /* 0x000fe200078e02ff */
[----:B------:R-:W-:-:S04]  /*cba0*/  LOP3.LUT R26, R25, 0x30, RZ, 0xc0, !PT ;  /* 0x00000030191a7812 */ /* 0x000fc800078ec0ff */
[----:B------:R-:W-:Y:S02]  /*cbb0*/  IADD3 R3, P0, PT, R24, R3, RZ ;  /* 0x0000000318037210 */ /* 0x000fe40007f1e0ff */
[----:B------:R-:W-:Y:S02]  /*cbc0*/  LOP3.LUT R26, R26, 0x7, R153, 0xf8, !PT ;  /* 0x000000071a1a7812 */ /* 0x000fe400078ef899 */
[----:B------:R-:W-:Y:S02]  /*cbd0*/  LEA.HI.X.SX32 R24, R24, RZ, 0x1, P0 ;  /* 0x000000ff18187211 */ /* 0x000fe400000f0eff */
[----:B------:R-:W-:-:S04]  /*cbe0*/  LEA R28, P0, R3, R28, 0x2 ;  /* 0x0000001c031c7211 */ /* 0x000fc800078010ff */
[----:B------:R-:W-:Y:S01]  /*cbf0*/  LEA.HI.X R29, R3, R29, R24, 0x2, P0 ;  /* 0x0000001d031d7211 */ /* 0x000fe200000f1418 */
[----:B-123--:R-:W-:Y:S08]  /*cc00*/  @P6 BRA `(.L_x_9592) ;  /* 0x0000000000246947 */ /* 0x00eff00003800000 */
        /* <DEDUP_REMOVED lines=9> */
.L_x_9592:
[----:B------:R-:W-:Y:S05]  /*cca0*/  BSYNC.RECONVERGENT B0 ;  /* 0x0000000000007941 */ /* 0x000fea0003800200 */
.L_x_9591:
[----:B------:R-:W-:Y:S01]  /*ccb0*/  MOV R167, 0x0 ;  /* 0x0000000000a77802 */ /* 0x000fe20000000f00 */
[----:B------:R-:W-:Y:S04]  /*ccc0*/  @!P4 ST.E.128 desc[UR4][R28.64], R12 ;  /* 0x0000000c1c00c985 */ /* 0x000fe8000c101d04 */
[----:B------:R-:W-:Y:S04]  /*ccd0*/  @!P3 ST.E.128 desc[UR4][R28.64+0x800], R8 ;  /* 0x000800081c00b985 */ /* 0x000fe8000c101d04 */
[----:B------:R1:W-:Y:S02]  /*cce0*/  @!P2 ST.E.128 desc[UR4][R28.64+0x1000], R4 ;  /* 0x001000041c00a985 */ /* 0x0003e4000c101d04 */
[----:B-1--4-:R-:W-:Y:S05]  /*ccf0*/  @P1 RET.REL.NODEC R166 `(_ZN5flash24flash_fwd_splitkv_kernelI23Flash_fwd_kernel_traitsILi32ELi64ELi128ELi4ELb0ELb0EN7cutlass6half_tE19Flash_kernel_traitsILi32ELi64ELi128ELi4ES3_EELb0ELb1ELb0ELb0ELb1ELb0ELb1ELb0EEEvNS_16Flash_fwd_paramsE) ;  /* 0xffffff30a6c01950 */ /* 0x012fea0003c3ffff */
[----:B------:R-:W-:Y:S01]  /*cd00*/  MOV R167, 0x0 ;  /* 0x0000000000a77802 */ /* 0x000fe20000000f00 */
[----:B------:R1:W-:Y:S03]  /*cd10*/  ST.E.128 desc[UR4][R28.64+0x1800], R16 ;  /* 0x001800101c007985 */ /* 0x0003e6000c101d04 */
[----:B-1----:R-:W-:Y:S05]  /*cd20*/  RET.REL.NODEC R166 `(_ZN5flash24flash_fwd_splitkv_kernelI23Flash_fwd_kernel_traitsILi32ELi64ELi128ELi4ELb0ELb0EN7cutlass6half_tE19Flash_kernel_traitsILi32ELi64ELi128ELi4ES3_EELb0ELb1ELb0ELb0ELb1ELb0ELb1ELb0EEEvNS_16Flash_fwd_paramsE) ;  /* 0xffffff30a6b47950 */ /* 0x002fea0003c3ffff */
.L_x_9590:
[----:B------:R-:W-:Y:S01]  /*cd30*/  MOV R5, 0x2 ;  /* 0x0000000200057802 */ /* 0x000fe20000000f00 */
[----:B------:R-:W-:Y:S01]  /*cd40*/  IMAD.MOV.U32 R4, RZ, RZ, 0x1f ;  /* 0x0000001fff047424 */ /* 0x000fe200078e00ff */
[----:B------:R-:W-:-:S07]  /*cd50*/  MOV R6, 0xffffffff ;  /* 0xffffffff00067802 */ /* 0x000fce0000000f00 */
[----:B-1---5:R-:W-:Y:S05]  /*cd60*/  WARPSYNC.COLLECTIVE R6, `(.L_x_9593) ;  /* 0x0000000006087348 */ /* 0x022fea0003c00000 */
[----:B------:R2:W3:Y:S02]  /*cd70*/  SHFL.BFLY P0, R8, R182, R5, R4 ;  /* 0x0c000005b6087389 */ /* 0x0004e40000000004 */
[----:B-123-5:R-:W-:Y:S05]  /*cd80*/  ENDCOLLECTIVE ;  /* 0x000000000000791b */ /* 0x02efea0003800000 */
.L_x_9593:
[----:B------:R-:W-:Y:S02]  /*cd90*/  IMAD.MOV.U32 R7, RZ, RZ, R8 ;  /* 0x000000ffff077224 */ /* 0x000fe400078e0008 */
[----:B------:R-:W-:Y:S02]  /*cda0*/  IMAD.MOV.U32 R5, RZ, RZ, 0x1 ;  /* 0x00000001ff057424 */ /* 0x000fe400078e00ff */
[----:B------:R-:W-:-:S05]  /*cdb0*/  FADD.FTZ R7, R7, R182 ;  /* 0x000000b607077221 */ /* 0x000fca0000010000 */
[----:B------:R-:W-:-:S07]  /*cdc0*/  MOV R182, R7 ;  /* 0x0000000700b67202 */ /* 0x000fce0000000f00 */
[----:B------:R-:W-:Y:S05]  /*cdd0*/  WARPSYNC.COLLECTIVE R6, `(.L_x_9594) ;  /* 0x0000000006087348 */ /* 0x000fea0003c00000 */
[----:B------:R1:W2:Y:S02]  /*cde0*/  SHFL.BFLY P0, R8, R182, R5, R4 ;  /* 0x0c000005b6087389 */ /* 0x0002a40000000004 */
[----:B-12---:R-:W-:Y:S05]  /*cdf0*/  ENDCOLLECTIVE ;  /* 0x000000000000791b */ /* 0x006fea0003800000 */
.L_x_9594:
[----:B------:R-:W-:Y:S01]  /*ce00*/  MOV R182, R177 ;  /* 0x000000b100b67202 */ /* 0x000fe20000000f00 */
[----:B------:R-:W-:Y:S01]  /*ce10*/  IMAD.MOV.U32 R5, RZ, RZ, 0x2 ;  /* 0x00000002ff057424 */ /* 0x000fe200078e00ff */
[----:B------:R-:W-:-:S07]  /*ce20*/  MOV R16, R8 ;  /* 0x0000000800107202 */ /* 0x000fce0000000f00 */
[----:B------:R-:W-:Y:S05]  /*ce30*/  WARPSYNC.COLLECTIVE R6, `(.L_x_9595) ;  /* 0x0000000006087348 */ /* 0x000fea0003c00000 */
[----:B------:R1:W2:Y:S02]  /*ce40*/  SHFL.BFLY P0, R8, R182, R5, R4 ;  /* 0x0c000005b6087389 */ /* 0x0002a40000000004 */
[----:B-12---:R-:W-:Y:S05]  /*ce50*/  ENDCOLLECTIVE ;  /* 0x000000000000791b */ /* 0x006fea0003800000 */
.L_x_9595:
[----:B------:R-:W-:Y:S01]  /*ce60*/  FADD.FTZ R16, R7, R16 ;  /* 0x0000001007107221 */ /* 0x000fe20000010000 */
[----:B------:R-:W-:Y:S01]  /*ce70*/  FADD.FTZ R20, R8, R177 ;  /* 0x000000b108147221 */ /* 0x000fe20000010000 */
[----:B------:R-:W-:-:S04]  /*ce80*/  MOV R5, 0x1 ;  /* 0x0000000100057802 */ /* 0x000fc80000000f00 */
[----:B------:R-:W-:-:S07]  /*ce90*/  MOV R182, R20 ;  /* 0x0000001400b67202 */ /* 0x000fce0000000f00 */
[----:B------:R-:W-:Y:S05]  /*cea0*/  WARPSYNC.COLLECTIVE R6, `(.L_x_9596) ;  /* 0x0000000006087348 */ /* 0x000fea0003c00000 */
[----:B------:R1:W2:Y:S02]  /*ceb0*/  SHFL.BFLY P0, R8, R182, R5, R4 ;  /* 0x0c000005b6087389 */ /* 0x0002a40000000004 */
[----:B-12---:R-:W-:Y:S05]  /*cec0*/  ENDCOLLECTIVE ;  /* 0x000000000000791b */ /* 0x006fea0003800000 */
.L_x_9596:
[----:B------:R-:W-:Y:S05]  /*ced0*/  BRA `(.L_x_9597) ;  /* 0xfffffff400e07947 */ /* 0x000fea000383ffff */
.L_x_9598:
        /* <DEDUP_REMOVED lines=10> */
.L_x_10332:


//--------------------- .text._ZN5flash24flash_fwd_splitkv_kernelI23Flash_fwd_kernel_traitsILi32ELi64ELi128ELi4ELb0ELb0EN7cutlass6half_tE19Flash_kernel_traitsILi32ELi64ELi128ELi4ES3_EELb0ELb1ELb0ELb0ELb1ELb1ELb1ELb0EEEvNS_16Flash_fwd_paramsE --------------------------
	.section	.text._ZN5flash24flash_fwd_splitkv_kernelI23Flash_fwd_kernel_traitsILi32ELi64ELi128ELi4ELb0ELb0EN7cutlass6half_tE19Flash_kernel_traitsILi32ELi64ELi128ELi4ES3_EELb0ELb1ELb0ELb0ELb1ELb1ELb1ELb0EEEvNS_16Flash_fwd_paramsE,"ax",@progbits
	.align	128
        .global         _ZN5flash24flash_fwd_splitkv_kernelI23Flash_fwd_kernel_traitsILi32ELi64ELi128ELi4ELb0ELb0EN7cutlass6half_tE19Flash_kernel_traitsILi32ELi64ELi128ELi4ES3_EELb0ELb1ELb0ELb0ELb1ELb1ELb1ELb0EEEvNS_16Flash_fwd_paramsE
        .type           _ZN5flash24flash_fwd_splitkv_kernelI23Flash_fwd_kernel_traitsILi32ELi64ELi128ELi4ELb0ELb0EN7cutlass6half_tE19Flash_kernel_traitsILi32ELi64ELi128ELi4ES3_EELb0ELb1ELb0ELb0ELb1ELb1ELb1ELb0EEEvNS_16Flash_fwd_paramsE,@function
        .size           _ZN5flash24flash_fwd_splitkv_kernelI23Flash_fwd_kernel_traitsILi32ELi64ELi128ELi4ELb0ELb0EN7cutlass6half_tE19Flash_kernel_traitsILi32ELi64ELi128ELi4ES3_EELb0ELb1ELb0ELb0ELb1ELb1ELb1ELb0EEEvNS_16Flash_fwd_paramsE,(.L_x_10333 - _ZN5flash24flash_fwd_splitkv_kernelI23Flash_fwd_kernel_traitsILi32ELi64ELi128ELi4ELb0ELb0EN7cutlass6half_tE19Flash_kernel_traitsILi32ELi64ELi128ELi4ES3_EELb0ELb1ELb0ELb0ELb1ELb1ELb1ELb0EEEvNS_16Flash_fwd_paramsE)
        .other          _ZN5flash24flash_fwd_splitkv_kernelI23Flash_fwd_kernel_traitsILi32ELi64ELi128ELi4ELb0ELb0EN7cutlass6half_tE19Flash_kernel_traitsILi32ELi64ELi128ELi4ES3_EELb0ELb1ELb0ELb0ELb1ELb1ELb1ELb0EEEvNS_16Flash_fwd_paramsE,@"STO_CUDA_ENTRY STV_DEFAULT"
_ZN5flash24flash_fwd_splitkv_kernelI23Flash_fwd_kernel_traitsILi32ELi64ELi128ELi4ELb0ELb0EN7cutlass6half_tE19Flash_kernel_traitsILi32ELi64ELi128ELi4ES3_EELb0ELb1ELb0ELb0ELb1ELb1ELb1ELb0EEEvNS_16Flash_fwd_paramsE:
.text._ZN5flash24flash_fwd_splitkv_kernelI23Flash_fwd_kernel_traitsILi32ELi64ELi128ELi4ELb0ELb0EN7cutlass6half_tE19Flash_kernel_traitsILi32ELi64ELi128ELi4ES3_EELb0ELb1ELb0ELb0ELb1ELb1ELb1ELb0EEEvNS_16Flash_fwd_paramsE:
        /* <DEDUP_REMOVED lines=29> */
[----:B------:R-:W-:Y:S05]  /*01d0*/  CALL.REL.NOINC `($_ZN5flash24flash_fwd_splitkv_kernelI23Flash_fwd_kernel_traitsILi32ELi64ELi128ELi4ELb0ELb0EN7cutlass6half_tE19Flash_kernel_traitsILi32ELi64ELi128ELi4ES3_EELb0ELb1ELb0ELb0ELb1ELb1ELb1ELb0EEEvNS_16Flash_fwd_paramsE$_ZN5flash30compute_attn_1rowblock_splitkvI23Flash_fwd_kernel_traitsILi32ELi64ELi128ELi4ELb0ELb0EN7cutlass6half_tE19Flash_kernel_traitsILi32ELi64ELi128ELi4ES3_EELb0ELb1ELb0ELb0ELb1ELb1ELb1ELb0ENS_16Flash_fwd_paramsEEEvRKT8_iiiii) ;  /* 0x0000000000087944 */ /* 0x000fea0003c00000 */
[----:B------:R-:W-:Y:S05]  /*01e0*/  BSYNC.RECONVERGENT B3 ;  /* 0x0000000000037941 */ /* 0x000fea0003800200 */
.L_x_9599:
[----:B------:R-:W-:Y:S05]  /*01f0*/  EXIT ;  /* 0x000000000000794d */ /* 0x000fea0003800000 */
        .type           $_ZN5flash24flash_fwd_splitkv_kernelI23Flash_fwd_kernel_traitsILi32ELi64ELi128ELi4ELb0ELb0EN7cutlass6half_tE19Flash_kernel_traitsILi32ELi64ELi128ELi4ES3_EELb0ELb1ELb0ELb0ELb1ELb1ELb1ELb0EEEvNS_16Flash_fwd_paramsE$_ZN5flash30compute_attn_1rowblock_splitkvI23Flash_fwd_kernel_traitsILi32ELi64ELi128ELi4ELb0ELb0EN7cutlass6half_tE19Flash_kernel_traitsILi32ELi64ELi128ELi4ES3_EELb0ELb1ELb0ELb0ELb1ELb1ELb1ELb0ENS_16Flash_fwd_paramsEEEvRKT8_iiiii,@function
        .size           $_ZN5flash24flash_fwd_splitkv_kernelI23Flash_fwd_kernel_traitsILi32ELi64ELi128ELi4ELb0ELb0EN7cutlass6half_tE19Flash_kernel_traitsILi32ELi64ELi128ELi4ES3_EELb0ELb1ELb0ELb0ELb1ELb1ELb1ELb0EEEvNS_16Flash_fwd_paramsE$_ZN5flash30compute_attn_1rowblock_splitkvI23Flash_fwd_kernel_traitsILi32ELi64ELi128ELi4ELb0ELb0EN7cutlass6half_tE19Flash_kernel_traitsILi32ELi64ELi128ELi4ES3_EELb0ELb1ELb0ELb0ELb1ELb1ELb1ELb0ENS_16Flash_fwd_paramsEEEvRKT8_iiiii,(.L_x_10333 - $_ZN5flash24flash_fwd_splitkv_kernelI23Flash_fwd_kernel_traitsILi32ELi64ELi128ELi4ELb0ELb0EN7cutlass6half_tE19Flash_kernel_traitsILi32ELi64ELi128ELi4ES3_EELb0ELb1ELb0ELb0ELb1ELb1ELb1ELb0EEEvNS_16Flash_fwd_paramsE$_ZN5flash30compute_attn_1rowblock_splitkvI23Flash_fwd_kernel_traitsILi32ELi64ELi128ELi4ELb0ELb0EN7cutlass6half_tE19Flash_kernel_traitsILi32ELi64ELi128ELi4ES3_EELb0ELb1ELb0ELb0ELb1ELb1ELb1ELb0ENS_16Flash_fwd_paramsEEEvRKT8_iiiii)
$_ZN5flash24flash_fwd_splitkv_kernelI23Flash_fwd_kernel_traitsILi32ELi64ELi128ELi4ELb0ELb0EN7cutlass6half_tE19Flash_kernel_traitsILi32ELi64ELi128ELi4ES3_EELb0ELb1ELb0ELb0ELb1ELb1ELb1ELb0EEEvNS_16Flash_fwd_paramsE$_ZN5flash30compute_attn_1rowblock_splitkvI23Flash_fwd_kernel_traitsILi32ELi64ELi128ELi4ELb0ELb0EN7cutlass6half_tE19Flash_kernel_traitsILi32ELi64ELi128ELi4ES3_EELb0ELb1ELb0ELb0ELb1ELb1ELb1ELb0ENS_16Flash_fwd_paramsEEEvRKT8_iiiii:
        /* <DEDUP_REMOVED lines=38> */
.L_x_9601:
[----:B------:R-:W-:Y:S05]  /*0460*/  BSYNC.RECONVERGENT B0 ;  /* 0x0000000000007941 */ /* 0x000fea0003800200 */
.L_x_9600:
[----:B------:R-:W-:Y:S04]  /*0470*/  BSSY.RECONVERGENT B0, `(.L_x_9602) ;  /* 0x0000007000007945 */ /* 0x000fe80003800200 */
[----:B------:R-:W-:Y:S05]  /*0480*/  @!P3 BRA `(.L_x_9603) ;  /* 0x000000000014b947 */ /* 0x000fea0003800000 */
[----:B------:R-:W3:Y:S02]  /*0490*/  LD.E.U8 R5, desc[UR4][R2.64+0x1b2] ;  /* 0x0001b20402057980 */ /* 0x000ee4000c101100 */
[----:B---3--:R-:W-:-:S13]  /*04a0*/  ISETP.NE.AND P1, PT, R5, RZ, PT ;  /* 0x000000ff0500720c */ /* 0x008fda0003f25270 */
[----:B------:R-:W3:Y:S02]  /*04b0*/  @P1 LD.E R14, desc[UR4][R16.64+0x4] ;  /* 0x00000404100e1980 */ /* 0x000ee4000c101900 */
[----:B---3-5:R-:W-:-:S06]  /*04c0*/  @P1 IADD3 R43, PT, PT, R14, -R15, RZ ;  /* 0x8000000f0e2b1210 */ /* 0x028fcc0007ffe0ff */
[----:B------:R3:W5:Y:S02]  /*04d0*/  @!P1 LD.E R43, desc[UR4][R16.64] ;  /* 0x00000004102b9980 */ /* 0x000764000c101900 */
.L_x_9603:
[----:B------:R-:W-:Y:S05]  /*04e0*/  BSYNC.RECONVERGENT B0 ;  /* 0x0000000000007941 */ /* 0x000fea0003800200 */
.L_x_9602:
        /* <DEDUP_REMOVED lines=8> */
.L_x_9605:
[----:B------:R-:W4:Y:S01]  /*0570*/  LD.E.64 R6, desc[UR4][R2.64+0x108] ;  /* 0x0001080402067980 */ /* 0x000f22000c101b00 */
[----:B------:R-:W-:Y:S01]  /*0580*/  BSSY.RECONVERGENT B0, `(.L_x_9607) ;  /* 0x0000006000007945 */ /* 0x000fe20003800200 */
[----:B------:R-:W-:Y:S01]  /*0590*/  IMAD.MOV.U32 R5, RZ, RZ, RZ ;  /* 0x000000ffff057224 */ /* 0x000fe200078e00ff */
[----:B----4-:R-:W-:-:S04]  /*05a0*/  ISETP.NE.U32.AND P0, PT, R6, RZ, PT ;  /* 0x000000ff0600720c */ /* 0x010fc80003f05070 */
[----:B------:R-:W-:-:S13]  /*05b0*/  ISETP.NE.AND.EX P0, PT, R7, RZ, PT, P0 ;  /* 0x000000ff0700720c */ /* 0x000fda0003f05300 */
[----:B------:R-:W-:Y:S05]  /*05c0*/  @!P0 BRA `(.L_x_9608) ;  /* 0x0000000000048947 */ /* 0x000fea0003800000 */
[----:B------:R4:W5:Y:S02]  /*05d0*/  LD.E R5, desc[UR4][R2.64+0xbc] ;  /* 0x0000bc0402057980 */ /* 0x000964000c101900 */
.L_x_9608:
[----:B------:R-:W-:Y:S05]  /*05e0*/  BSYNC.RECONVERGENT B0 ;  /* 0x0000000000007941 */ /* 0x000fea0003800200 */
.L_x_9607:
[----:B-----5:R-:W-:Y:S02]  /*05f0*/  IADD3 R43, PT, PT, R5, R43, -R10 ;  /* 0x0000002b052b7210 */ /* 0x020fe40007ffe80a */
.L_x_9606:
[----:B------:R-:W-:Y:S05]  /*0600*/  BSYNC.RECONVERGENT B1 ;  /* 0x0000000000017941 */ /* 0x000fea0003800200 */
.L_x_9604:
[----:B------:R-:W-:Y:S01]  /*0610*/  IMAD.SHL.U32 R137, R147, 0x40, RZ ;  /* 0x0000004093897824 */ /* 0x000fe200078e00ff */
[----:B------:R-:W-:Y:S01]  /*0620*/  MOV R6, R146 ;  /* 0x0000009200067202 */ /* 0x000fe20000000f00 */
[----:B------:R-:W-:-:S03]  /*0630*/  IMAD.MOV.U32 R7, RZ, RZ, 0x0 ;  /* 0x00000000ff077424 */ /* 0x000fc600078e00ff */
[----:B------:R-:W-:-:S13]  /*0640*/  ISETP.GT.AND P0, PT, R48, R137, PT ;  /* 0x000000893000720c */ /* 0x000fda0003f04270 */
[----:B-1234-:R-:W-:Y:S05]  /*0650*/  @!P0 RET.REL.NODEC R6 `(_ZN5flash24flash_fwd_splitkv_kernelI23Flash_fwd_kernel_traitsILi32ELi64ELi128ELi4ELb0ELb0EN7cutlass6half_tE19Flash_kernel_traitsILi32ELi64ELi128ELi4ES3_EELb0ELb1ELb0ELb0ELb1ELb1ELb1ELb0EEEvNS_16Flash_fwd_paramsE) ;  /* 0xfffffff806688950 */ /* 0x01efea0003c3ffff */
        /* <DEDUP_REMOVED lines=73> */
[----:B------:R-:W-:Y:S01]  /*0af0*/  ISETP.GE.AND P1, PT, R6, R137, PT ;  /* 0x000000890600720c */ /* 0x000fe20003f26270 */
[----:B------:R-:W-:Y:S01]  /*0b00*/  VIADD R6, R4, 0x30 ;  /* 0x0000003004067836 */ /* 0x000fe20000000000 */
[----:B------:R-:W-:Y:S02]  /*0b10*/  LEA.HI.X R9, R7, R9, R5, 0x2, P0 ;  /* 0x0000000907097211 */ /* 0x000fe400000f1405 */
[----:B------:R-:W-:Y:S02]  /*0b20*/  LEA R87, P0, R87, R0, 0x2 ;  /* 0x0000000057577211 */ /* 0x000fe400078010ff */
[----:B------:R-:W-:Y:S01]  /*0b30*/  ISETP.GE.AND P2, PT, R12, R137, PT ;  /* 0x000000890c00720c */ /* 0x000fe20003f46270 */
[----:B------:R-:W-:Y:S01]  /*0b40*/  @!P6 IMAD.MOV.U32 R7, RZ, RZ, -0x800000 ;  /* 0xff800000ff07e424 */ /* 0x000fe200078e00ff */
[----:B------:R-:W-:Y:S02]  /*0b50*/  LEA.HI.X.SX32 R0, R0, RZ, 0x1, P0 ;  /* 0x000000ff00007211 */ /* 0x000fe400000f0eff */
[----:B------:R-:W-:-:S02]  /*0b60*/  LEA R10, P0, R87, R10, 0x2 ;  /* 0x0000000a570a7211 */ /* 0x000fc400078010ff */
[----:B------:R-:W-:Y:S02]  /*0b70*/  ISETP.NE.OR P5, PT, R2, RZ, P2 ;  /* 0x000000ff0200720c */ /* 0x000fe400017a5670 */
[----:B------:R-:W-:Y:S02]  /*0b80*/  LEA.HI.X R11, R87, R11, R0, 0x2, P0 ;  /* 0x0000000b570b7211 */ /* 0x000fe400000f1400 */
[-C--:B------:R-:W-:Y:S02]  /*0b90*/  ISETP.GE.AND P0, PT, R6, R137.reuse, PT ;  /* 0x000000890600720c */ /* 0x080fe40003f06270 */
[----:B------:R-:W-:Y:S01]  /*0ba0*/  ISETP.NE.OR P4, PT, R2, RZ, P1 ;  /* 0x000000ff0200720c */ /* 0x000fe20000f85670 */
[----:B------:R-:W-:Y:S01]  /*0bb0*/  @!P2 ST.E.128 desc[UR4][R10.64+0x800], RZ ;  /* 0x000800ff0a00a985 */ /* 0x000fe2000c101d04 */
[----:B------:R-:W-:-:S03]  /*0bc0*/  ISETP.GE.AND P3, PT, R4, R137, PT ;  /* 0x000000890400720c */ /* 0x000fc60003f66270 */
        /* <DEDUP_REMOVED lines=9> */
[----:B-1----:R-:W-:Y:S05]  /*0c60*/  @P0 RET.REL.NODEC R146 `(_ZN5flash24flash_fwd_splitkv_kernelI23Flash_fwd_kernel_traitsILi32ELi64ELi128ELi4ELb0ELb0EN7cutlass6half_tE19Flash_kernel_traitsILi32ELi64ELi128ELi4ES3_EELb0ELb1ELb0ELb0ELb1ELb1ELb1ELb0EEEvNS_16Flash_fwd_paramsE) ;  /* 0xfffffff092e40950 */ /* 0x002fea0003c3ffff */
[----:B------:R-:W-:Y:S02]  /*0c70*/  MOV R3, 0xff800000 ;  /* 0xff80000000037802 */ /* 0x000fe40000000f00 */
[----:B------:R-:W-:-:S03]  /*0c80*/  MOV R147, 0x0 ;  /* 0x0000000000937802 */ /* 0x000fc60000000f00 */
[----:B------:R1:W-:Y:S02]  /*0c90*/  ST.E desc[UR4][R8.64+0xc0], R3 ;  /* 0x0000c00308007985 */ /* 0x0003e4000c101904 */
[----:B-1----:R-:W-:Y:S05]  /*0ca0*/  RET.REL.NODEC R146 `(_ZN5flash24flash_fwd_splitkv_kernelI23Flash_fwd_kernel_traitsILi32ELi64ELi128ELi4ELb0ELb0EN7cutlass6half_tE19Flash_kernel_traitsILi32ELi64ELi128ELi4ES3_EELb0ELb1ELb0ELb0ELb1ELb1ELb1ELb0EEEvNS_16Flash_fwd_paramsE) ;  /* 0xfffffff092d47950 */ /* 0x002fea0003c3ffff */
.L_x_9609:
        /* <DEDUP_REMOVED lines=51> */
[----:B------:R-:W-:-:S06]  /*0fe0*/  IMAD.WIDE R4, R8, 0x4, R166 ;  /* 0x0000000408047825 */ /* 0x000fcc00078e02a6 */
[----:B------:R1:W2:Y:S01]  /*0ff0*/  LD.E R4, desc[UR4][R4.64] ;  /* 0x0000000404047980 */ /* 0x0002a2000c101900 */
[----:B----4-:R-:W-:-:S04]  /*1000*/  IABS R7, R13 ;  /* 0x0000000d00077213 */ /* 0x010fc80000000000 */
[----:B------:R-:W4:Y:S08]  /*1010*/  I2F.RP R21, R7 ;  /* 0x0000000700157306 */ /* 0x000f300000209400 */
[----:B----4-:R-:W4:Y:S02]  /*1020*/  MUFU.RCP R12, R21 ;  /* 0x00000015000c7308 */ /* 0x010f240000001000 */
[----:B----4-:R-:W-:-:S06]  /*1030*/  IADD3 R12, PT, PT, R12, 0xffffffe, RZ ;  /* 0x0ffffffe0c0c7810 */ /* 0x010fcc0007ffe0ff */
[----:B------:R-:W4:Y:S01]  /*1040*/  F2I.FTZ.U32.TRUNC.NTZ R25, R12 ;  /* 0x0000000c00197305 */ /* 0x000f22000021f000 */
[----:B------:R-:W-:Y:S02]  /*1050*/  MOV R24, RZ ;  /* 0x000000ff00187202 */ /* 0x000fe40000000f00 */
[----:B------:R-:W-:Y:S01]  /*1060*/  IABS R6, R150 ;  /* 0x0000009600067213 */ /* 0x000fe20000000000 */
[----:B----4-:R-:W-:-:S04]  /*1070*/  IMAD.MOV R0, RZ, RZ, -R25 ;  /* 0x000000ffff007224 */ /* 0x010fc800078e0a19 */
[----:B-1----:R-:W-:Y:S01]  /*1080*/  IMAD R5, R0, R7, RZ ;  /* 0x0000000700057224 */ /* 0x002fe200078e02ff */
[----:B------:R-:W-:-:S03]  /*1090*/  IABS R0, R13 ;  /* 0x0000000d00007213 */ /* 0x000fc60000000000 */
        /* <DEDUP_REMOVED lines=39> */
.L_x_9611:
        /* <DEDUP_REMOVED lines=30> */
[----:B------:R-:W-:Y:S02]  /*14f0*/  @!P2 SHF.R.S32.HI R0, RZ, 0x1f, R9 ;  /* 0x0000001fff00a819 */ /* 0x000fe40000011409 */
[-C--:B------:R-:W-:Y:S02]  /*1500*/  @!P1 IADD3 R5, PT, PT, R5, -R4.reuse, RZ ;  /* 0x8000000405059210 */ /* 0x080fe40007ffe0ff */
[----:B------:R-:W-:Y:S02]  /*1510*/  @P2 IADD3 R6, PT, PT, R10, R15, RZ ;  /* 0x0000000f0a062210 */ /* 0x000fe40007ffe0ff */
[----:B------:R-:W-:Y:S01]  /*1520*/  ISETP.GE.U32.AND P5, PT, R5, R4, PT ;  /* 0x000000040500720c */ /* 0x000fe20003fa6070 */
[----:B------:R-:W-:Y:S01]  /*1530*/  @!P2 IMAD R7, R20, R0, R7 ;  /* 0x000000001407a224 */ /* 0x000fe200078e0207 */
[----:B------:R-:W-:Y:S01]  /*1540*/  LOP3.LUT R4, R150, R13, RZ, 0x3c, !PT ;  /* 0x0000000d96047212 */ /* 0x000fe200078e3cff */
[----:B------:R-:W-:Y:S01]  /*1550*/  @!P2 IMAD.WIDE.U32 R20, R20, R9, R26 ;  /* 0x000000091414a225 */ /* 0x000fe200078e001a */
[----:B------:R-:W-:-:S02]  /*1560*/  ISETP.NE.AND P3, PT, R13, RZ, PT ;  /* 0x000000ff0d00720c */ /* 0x000fc40003f65270 */
[----:B------:R-:W-:Y:S01]  /*1570*/  ISETP.GE.AND P0, PT, R4, RZ, PT ;  /* 0x000000ff0400720c */ /* 0x000fe20003f06270 */
[-C--:B------:R-:W-:Y:S02]  /*1580*/  @P2 IMAD R0, R139, R6.reuse, RZ ;  /* 0x000000068b002224 */ /* 0x080fe400078e02ff */
[----:B------:R-:W-:Y:S01]  /*1590*/  @P2 IMAD.WIDE.U32 R26, R138, R6, RZ ;  /* 0x000000068a1a2225 */ /* 0x000fe200078e00ff */
[----:B------:R-:W-:Y:S02]  /*15a0*/  @!P2 MOV R6, R20 ;  /* 0x000000140006a202 */ /* 0x000fe40000000f00 */
[----:B------:R-:W-:Y:S01]  /*15b0*/  LEA R20, R44, 0xffffff80, 0x7 ;  /* 0xffffff802c147811 */ /* 0x000fe200078e38ff */
[----:B------:R-:W-:Y:S01]  /*15c0*/  @!P2 IMAD.IADD R7, R21, 0x1, R7 ;  /* 0x000000011507a824 */ /* 0x000fe200078e0207 */
[----:B------:R-:W-:Y:S01]  /*15d0*/  @!P1 IADD3 R8, PT, PT, R8, 0x1, RZ ;  /* 0x0000000108089810 */ /* 0x000fe20007ffe0ff */
[----:B------:R-:W-:Y:S01]  /*15e0*/  @P2 IMAD.MOV.U32 R6, RZ, RZ, R26 ;  /* 0x000000ffff062224 */ /* 0x000fe200078e001a */
[----:B------:R-:W-:Y:S01]  /*15f0*/  @P2 IADD3 R7, PT, PT, R27, R0, RZ ;  /* 0x000000001b072210 */ /* 0x000fe20007ffe0ff */
[----:B------:R-:W-:Y:S01]  /*1600*/  IMAD R4, R139, R20, RZ ;  /* 0x000000148b047224 */ /* 0x000fe200078e02ff */
[----:B------:R-:W-:Y:S01]  /*1610*/  SHF.R.S32.HI R11, RZ, 0x1f, R20 ;  /* 0x0000001fff0b7819 */ /* 0x000fe20000011414 */
[----:B------:R-:W-:Y:S01]  /*1620*/  @!P2 IMAD R0, R23, R10, RZ ;  /* 0x0000000a1700a224 */ /* 0x000fe200078e02ff */
[----:B------:R-:W-:-:S02]  /*1630*/  @!P2 SHF.R.S32.HI R5, RZ, 0x1f, R10 ;  /* 0x0000001fff05a819 */ /* 0x000fc4000001140a */
        /* <DEDUP_REMOVED lines=9> */
[----:B------:R-:W-:Y:S01]  /*16d0*/  @!P2 MOV R14, R6 ;  /* 0x00000006000ea202 */ /* 0x000fe20000000f00 */
[----:B------:R-:W-:Y:S01]  /*16e0*/  @!P2 IMAD.IADD R15, R7, 0x1, R0 ;  /* 0x00000001070fa824 */ /* 0x000fe200078e0200 */
[----:B------:R-:W-:Y:S01]  /*16f0*/  @!P2 SHF.R.S32.HI R5, RZ, 0x1f, R9 ;  /* 0x0000001fff05a819 */ /* 0x000fe20000011409 */
[----:B----4-:R-:W-:Y:S01]  /*1700*/  @!P2 IMAD R0, R25, R9, RZ ;  /* 0x000000091900a224 */ /* 0x010fe200078e02ff */
[----:B------:R-:W-:Y:S01]  /*1710*/  SHF.R.S32.HI R4, RZ, 0x1f, R8 ;  /* 0x0000001fff047819 */ /* 0x000fe20000011408 */
[----:B------:R-:W-:-:S02]  /*1720*/  IMAD R7, R17, R8, RZ ;  /* 0x0000000811077224 */ /* 0x000fc400078e02ff */
        /* <DEDUP_REMOVED lines=13> */
.L_x_9612:
[----:B------:R-:W-:Y:S05]  /*1800*/  BSYNC.RECONVERGENT B0 ;  /* 0x0000000000007941 */ /* 0x000fea0003800200 */
.L_x_9610:
        /* <DEDUP_REMOVED lines=22> */
[-C--:B-----5:R-:W-:Y:S01]  /*1970*/  IMAD R4, R11, R22.reuse, RZ ;  /* 0x000000160b047224 */ /* 0x0a0fe200078e02ff */
[----:B------:R-:W-:Y:S01]  /*1980*/  SHF.L.U32 R149, R87, 0x3, RZ ;  /* 0x0000000357957819 */ /* 0x000fe200000006ff */
[----:B------:R-:W-:-:S03]  /*1990*/  IMAD.WIDE.U32 R34, R0, R22, RZ ;  /* 0x0000001600227225 */ /* 0x000fc600078e00ff */
[----:B------:R-:W-:Y:S01]  /*19a0*/  LOP3.LUT R15, R149, 0x18, RZ, 0xc0, !PT ;  /* 0x00000018950f7812 */ /* 0x000fe200078ec0ff */
[----:B------:R-:W-:-:S03]  /*19b0*/  IMAD R4, R0, R23, R4 ;  /* 0x0000001700047224 */ /* 0x000fc600078e0204 */
[----:B------:R-:W-:Y:S01]  /*19c0*/  IADD3 R5, P1, P0, R34, R12, R15 ;  /* 0x0000000c22057210 */ /* 0x000fe2000783e00f */
[----:B------:R-:W-:Y:S02]  /*19d0*/  IMAD.IADD R4, R35, 0x1, R4 ;  /* 0x0000000123047824 */ /* 0x000fe400078e0204 */
[----:B------:R-:W-:Y:S01]  /*19e0*/  @!P2 IMAD.IADD R28, R28, 0x1, -R7 ;  /* 0x000000011c1ca824 */ /* 0x000fe200078e0a07 */
[----:B------:R-:W-:Y:S02]  /*19f0*/  LOP3.LUT R0, R150, R13, RZ, 0x3c, !PT ;  /* 0x0000000d96007212 */ /* 0x000fe400078e3cff */
[----:B------:R-:W-:Y:S02]  /*1a00*/  IADD3.X R4, PT, PT, R4, R21, RZ, P1, P0 ;  /* 0x0000001504047210 */ /* 0x000fe40000fe04ff */
[----:B------:R-:W-:Y:S02]  /*1a10*/  ISETP.GE.U32.AND P1, PT, R28, R7, PT ;  /* 0x000000071c00720c */ /* 0x000fe40003f26070 */
[----:B------:R-:W-:-:S02]  /*1a20*/  ISETP.GE.AND P5, PT, R0, RZ, PT ;  /* 0x000000ff0000720c */ /* 0x000fc40003fa6270 */
[----:B------:R-:W-:Y:S01]  /*1a30*/  SHF.R.U32.HI R52, RZ, 0x2, R87 ;  /* 0x00000002ff347819 */ /* 0x000fe20000011657 */
[----:B------:R-:W-:Y:S01]  /*1a40*/  IMAD.IADD R137, R48, 0x1, -R137 ;  /* 0x0000000130897824 */ /* 0x000fe200078e0a89 */
[----:B------:R-:W-:Y:S02]  /*1a50*/  @!P2 IADD3 R14, PT, PT, R14, 0x1, RZ ;  /* 0x000000010e0ea810 */ /* 0x000fe40007ffe0ff */
[----:B------:R-:W-:Y:S01]  /*1a60*/  LOP3.LUT R148, R149, 0xc0, RZ, 0xc0, !PT ;  /* 0x000000c095947812 */ /* 0x000fe200078ec0ff */
[----:B------:R-:W1:Y:S01]  /*1a70*/  S2UR UR6, SR_CgaCtaId ;  /* 0x00000000000679c3 */ /* 0x000e620000008800 */
[----:B------:R-:W-:-:S03]  /*1a80*/  ISETP.NE.AND P6, PT, R13, RZ, PT ;  /* 0x000000ff0d00720c */ /* 0x000fc60003fc5270 */
[----:B------:R-:W-:Y:S01]  /*1a90*/  @P1 VIADD R14, R14, 0x1 ;  /* 0x000000010e0e1836 */ /* 0x000fe20000000000 */
[----:B------:R-:W-:Y:S01]  /*1aa0*/  ISETP.GE.AND P2, PT, R52, R137, PT ;  /* 0x000000893400720c */ /* 0x000fe20003f46270 */
[----:B------:R-:W-:Y:S01]  /*1ab0*/  IMAD.MOV.U32 R53, RZ, RZ, RZ ;  /* 0x000000ffff357224 */ /* 0x000fe200078e00ff */
[----:B------:R-:W-:Y:S01]  /*1ac0*/  LOP3.LUT R148, R148, 0x18, R87, 0xf8, !PT ;  /* 0x0000001894947812 */ /* 0x000fe200078ef857 */
[----:B------:R-:W-:Y:S01]  /*1ad0*/  UMOV UR7, 0x400 ;  /* 0x0000040000077882 */ /* 0x000fe20000000000 */
[----:B------:R-:W-:Y:S01]  /*1ae0*/  IMAD R141, R139, R52, RZ ;  /* 0x000000348b8d7224 */ /* 0x000fe200078e02ff */
[----:B-1----:R-:W-:-:S06]  /*1af0*/  ULEA UR6, UR6, UR7, 0x18 ;  /* 0x0000000706067291 */ /* 0x002fcc000f8ec0ff */
[----:B------:R-:W-:Y:S01]  /*1b00*/  MOV R135, UR6 ;  /* 0x0000000600877c02 */ /* 0x000fe20008000f00 */
[----:B--2---:R-:W-:-:S04]  /*1b10*/  @P3 IMAD.WIDE.U32 R34, R26, R29, RZ ;  /* 0x0000001d1a223225 */ /* 0x004fc800078e00ff */
[-C--:B---3--:R-:W-:Y:S02]  /*1b20*/  @!P3 IMAD R11, R33, R151.reuse, RZ ;  /* 0x00000097210bb224 */ /* 0x088fe400078e02ff */
[----:B------:R-:W-:-:S03]  /*1b30*/  @!P3 IMAD.WIDE.U32 R32, R32, R151, RZ ;  /* 0x000000972020b225 */ /* 0x000fc600078e00ff */
[----:B------:R-:W-:Y:S02]  /*1b40*/  @!P3 MOV R0, R32 ;  /* 0x000000200000b202 */ /* 0x000fe40000000f00 */
[----:B------:R-:W-:Y:S01]  /*1b50*/  @P3 MOV R0, R34 ;  /* 0x0000002200003202 */ /* 0x000fe20000000f00 */
[----:B------:R-:W-:-:S03]  /*1b60*/  @P3 IMAD R21, R27, R29, RZ ;  /* 0x0000001d1b153224 */ /* 0x000fc600078e02ff */
[----:B------:R-:W-:Y:S01]  /*1b70*/  IADD3 R32, P0, PT, R15, R0, RZ ;  /* 0x000000000f207210 */ /* 0x000fe20007f1e0ff */
[----:B------:R-:W-:Y:S01]  /*1b80*/  VIADD R0, R52, 0x20 ;  /* 0x0000002034007836 */ /* 0x000fe20000000000 */
[----:B------:R-:W-:Y:S01]  /*1b90*/  @!P3 IADD3 R11, PT, PT, R33, R11, RZ ;  /* 0x0000000b210bb210 */ /* 0x000fe20007ffe0ff */
[----:B------:R-:W-:Y:S01]  /*1ba0*/  @P3 IMAD.IADD R11, R35, 0x1, R21 ;  /* 0x00000001230b3824 */ /* 0x000fe200078e0215 */
[----:B------:R-:W-:Y:S02]  /*1bb0*/  SHF.R.S32.HI R29, RZ, 0x1f, R150 ;  /* 0x0000001fff1d7819 */ /* 0x000fe40000011496 */
[----:B------:R-:W-:Y:S01]  /*1bc0*/  ISETP.GE.AND P1, PT, R0, R137, PT ;  /* 0x000000890000720c */ /* 0x000fe20003f26270 */
[----:B------:R-:W-:Y:S01]  /*1bd0*/  IMAD R12, R31, R150, RZ ;  /* 0x000000961f0c7224 */ /* 0x000fe200078e02ff */
[----:B------:R-:W-:Y:S01]  /*1be0*/  IADD3.X R33, PT, PT, RZ, R11, RZ, P0, !PT ;  /* 0x0000000bff217210 */ /* 0x000fe200007fe4ff */
[----:B------:R-:W-:Y:S01]  /*1bf0*/  IMAD.WIDE.U32 R34, R147, 0x40, R52 ;  /* 0x0000004093227825 */ /* 0x000fe200078e0034 */
[----:B------:R-:W-:-:S03]  /*1c00*/  LOP3.LUT R11, R148, R15, RZ, 0x3c, !PT ;  /* 0x0000000f940b7212 */ /* 0x000fc600078e3cff */
[----:B------:R-:W-:Y:S01]  /*1c10*/  IMAD R7, R30, R29, R12 ;  /* 0x0000001d1e077224 */ /* 0x000fe200078e020c */
[----:B------:R-:W-:Y:S01]  /*1c20*/  LOP3.LUT R12, R149, 0x1f20, RZ, 0xc0, !PT ;  /* 0x00001f20950c7812 */ /* 0x000fe200078ec0ff */
[----:B------:R-:W-:Y:S01]  /*1c30*/  IMAD.WIDE.U32 R32, R150, R30, R32 ;  /* 0x0000001e96207225 */ /* 0x000fe200078e0020 */
[----:B------:R-:W-:Y:S02]  /*1c40*/  IADD3 R28, P0, PT, R15, R6, RZ ;  /* 0x000000060f1c7210 */ /* 0x000fe40007f1e0ff */
[----:B------:R-:W-:Y:S01]  /*1c50*/  MOV R6, R14 ;  /* 0x0000000e00067202 */ /* 0x000fe20000000f00 */
[----:B------:R-:W-:Y:S01]  /*1c60*/  @!P3 IMAD.MOV.U32 R31, RZ, RZ, R27 ;  /* 0x000000ffff1fb224 */ /* 0x000fe200078e001b */
[-C--:B------:R-:W-:Y:S02]  /*1c70*/  @!P3 MOV R30, R26.reuse ;  /* 0x0000001a001eb202 */ /* 0x080fe40000000f00 */
[----:B------:R-:W-:Y:S02]  /*1c80*/  @P3 MOV R30, R26 ;  /* 0x0000001a001e3202 */ /* 0x000fe40000000f00 */
[----:B------:R-:W-:-:S02]  /*1c90*/  LOP3.LUT R12, R12, R11, RZ, 0xfc, !PT ;  /* 0x0000000b0c0c7212 */ /* 0x000fc400078efcff */
[----:B------:R-:W-:Y:S02]  /*1ca0*/  @P3 MOV R31, R27 ;  /* 0x0000001b001f3202 */ /* 0x000fe40000000f00 */
[----:B------:R-:W-:Y:S02]  /*1cb0*/  @!P1 IADD3 R11, P3, PT, R34, 0x20, RZ ;  /* 0x00000020220b9810 */ /* 0x000fe40007f7e0ff */
[----:B------:R-:W-:Y:S02]  /*1cc0*/  @!P5 IADD3 R6, PT, PT, -R6, RZ, RZ ;  /* 0x000000ff0606d210 */ /* 0x000fe40007ffe1ff */
[----:B------:R-:W-:Y:S01]  /*1cd0*/  @!P6 LOP3.LUT R6, RZ, R13, RZ, 0x33, !PT ;  /* 0x0000000dff06e212 */ /* 0x000fe200078e33ff */
[----:B------:R-:W-:Y:S01]  /*1ce0*/  @!P2 IMAD R13, R35, R30, RZ ;  /* 0x0000001e230da224 */ /* 0x000fe200078e02ff */
[----:B------:R-:W-:Y:S01]  /*1cf0*/  IADD3 R15, PT, PT, R33, R7, RZ ;  /* 0x00000007210f7210 */ /* 0x000fe20007ffe0ff */
[----:B------:R-:W-:Y:S01]  /*1d00*/  @!P2 IMAD.MOV.U32 R14, RZ, RZ, R32 ;  /* 0x000000ffff0ea224 */ /* 0x000fe200078e0020 */
[----:B------:R-:W-:Y:S01]  /*1d10*/  IADD3.X R29, PT, PT, RZ, R10, RZ, P0, !PT ;  /* 0x0000000aff1d7210 */ /* 0x000fe200007fe4ff */
[----:B------:R-:W-:Y:S01]  /*1d20*/  @!P1 IMAD.X R10, RZ, RZ, R35, P3 ;  /* 0x000000ffff0a9224 */ /* 0x000fe200018e0623 */
[----:B------:R-:W-:Y:S01]  /*1d30*/  @!P1 MOV R33, R15 ;  /* 0x0000000f00219202 */ /* 0x000fe20000000f00 */
[----:B------:R-:W-:-:S02]  /*1d40*/  @!P2 IMAD R13, R34, R31, R13 ;  /* 0x0000001f220da224 */ /* 0x000fc400078e020d */
[----:B------:R-:W-:-:S04]  /*1d50*/  @!P2 IMAD.WIDE.U32 R34, R34, R30, R14 ;  /* 0x0000001e2222a225 */ /* 0x000fc800078e000e */
[----:B------:R-:W-:Y:S01]  /*1d60*/  @!P1 IMAD R10, R10, R30, RZ ;  /* 0x0000001e0a0a9224 */ /* 0x000fe200078e02ff */
[----:B------:R-:W-:Y:S01]  /*1d70*/  @!P2 IADD3 R13, PT, PT, R35, R13, RZ ;  /* 0x0000000d230da210 */ /* 0x000fe20007ffe0ff */
[----:B------:R-:W-:Y:S01]  /*1d80*/  @!P1 IMAD.WIDE.U32 R32, R30, R11, R32 ;  /* 0x0000000b1e209225 */ /* 0x000fe200078e0020 */
[----:B----4-:R-:W-:-:S03]  /*1d90*/  @!P2 LEA R26, P0, R34, R16, 0x1 ;  /* 0x00000010221aa211 */ /* 0x010fc600078008ff */
[----:B------:R-:W-:Y:S01]  /*1da0*/  @!P1 IMAD R7, R31, R11, R10 ;  /* 0x0000000b1f079224 */ /* 0x000fe200078e020a */
[----:B------:R-:W-:Y:S01]  /*1db0*/  @!P2 LEA.HI.X R27, R34, R17, R13, 0x1, P0 ;  /* 0x00000011221ba211 */ /* 0x000fe200000f0c0d */
[----:B------:R-:W-:Y:S01]  /*1dc0*/  IMAD.WIDE.U32 R14, R52, R138, R28 ;  /* 0x0000008a340e7225 */ /* 0x000fe200078e001c */
[----:B------:R-:W-:Y:S02]  /*1dd0*/  @!P1 LEA R16, P0, R32, R16, 0x1 ;  /* 0x0000001020109211 */ /* 0x000fe400078008ff */
[----:B------:R-:W-:Y:S01]  /*1de0*/  @!P1 IADD3 R7, PT, PT, R33, R7, RZ ;  /* 0x0000000721079210 */ /* 0x000fe20007ffe0ff */
[----:B------:R-:W-:Y:S01]  /*1df0*/  IMAD R10, R44, -0x80, R43 ;  /* 0xffffff802c0a7824 */ /* 0x000fe200078e022b */
[----:B------:R-:W-:Y:S01]  /*1e00*/  LEA R142, P3, R14, R24, 0x1 ;  /* 0x000000180e8e7211 */ /* 0x000fe200078608ff */
[----:B------:R-:W-:Y:S01]  /*1e10*/  IMAD.IADD R141, R15, 0x1, R141 ;  /* 0x000000010f8d7824 */ /* 0x000fe200078e028d */
[----:B------:R-:W-:Y:S01]  /*1e20*/  @!P1 LEA.HI.X R17, R32, R17, R7, 0x1, P0 ;  /* 0x0000001120119211 */ /* 0x000fe200000f0c07 */
[----:B------:R-:W-:Y:S01]  /*1e30*/  VIADD R7, R10, 0x80 ;  /* 0x000000800a077836 */ /* 0x000fe20000000000 */
[----:B------:R-:W-:Y:S01]  /*1e40*/  LEA R21, R12, R135, 0x1 ;  /* 0x000000870c157211 */ /* 0x000fe200078e08ff */
[C---:B------:R-:W-:Y:S01]  /*1e50*/  VIADD R10, R52.reuse, 0x60 ;  /* 0x00000060340a7836 */ /* 0x040fe20000000000 */
[----:B------:R-:W-:-:S02]  /*1e60*/  IADD3 R12, PT, PT, R52, 0x40, RZ ;  /* 0x00000040340c7810 */ /* 0x000fc40007ffe0ff */
[----:B------:R-:W-:Y:S01]  /*1e70*/  LEA.HI.X R141, R14, R25, R141, 0x1, P3 ;  /* 0x000000190e8d7211 */ /* 0x000fe200018f0c8d */
[----:B------:R-:W-:Y:S01]  /*1e80*/  @!PT LDS RZ, [RZ] ;  /* 0x00000000fffff984 */ /* 0x000fe20000000800 */
[----:B------:R-:W-:Y:S01]  /*1e90*/  @!PT LDS RZ, [RZ] ;  /* 0x00000000fffff984 */ /* 0x000fe20000000800 */
[----:B------:R-:W-:Y:S01]  /*1ea0*/  @!PT LDS RZ, [RZ] ;  /* 0x00000000fffff984 */ /* 0x000fe20000000800 */
[----:B------:R1:W-:Y:S01]  /*1eb0*/  @!P2 LDGSTS.E.BYPASS.LTC128B.128 [R21], desc[UR4][R26.64] ;  /* 0x000000001a15afae */ /* 0x0003e2000b981a04 */
[-C--:B------:R-:W-:Y:S02]  /*1ec0*/  ISETP.GE.AND P3, PT, R12, R7.reuse, PT ;  /* 0x000000070c00720c */ /* 0x080fe40003f66270 */
[-C--:B------:R-:W-:Y:S02]  /*1ed0*/  ISETP.GE.AND P2, PT, R10, R7.reuse, PT ;  /* 0x000000070a00720c */ /* 0x080fe40003f46270 */
[----:B------:R-:W-:Y:S01]  /*1ee0*/  SHF.L.U32 R11, R138, 0x5, RZ ;  /* 0x000000058a0b7819 */ /* 0x000fe200000006ff */
[----:B------:R-:W-:Y:S01]  /*1ef0*/  IMAD R13, R19, R6, RZ ;  /* 0x00000006130d7224 */ /* 0x000fe200078e02ff */
[----:B------:R-:W-:Y:S01]  /*1f00*/  ISETP.GE.AND P6, PT, R52, R7, PT ;  /* 0x000000073400720c */ /* 0x000fe20003fc6270 */
[----:B------:R2:W-:Y:S01]  /*1f10*/  @!P1 LDGSTS.E.BYPASS.LTC128B.128 [R21+0x800], desc[UR4][R16.64] ;  /* 0x0080000010159fae */ /* 0x0005e2000b981a04 */
[----:B------:R-:W-:-:S02]  /*1f20*/  SHF.R.S32.HI R15, RZ, 0x1f, R6 ;  /* 0x0000001fff0f7819 */ /* 0x000fc40000011406 */
[----:B------:R-:W-:Y:S02]  /*1f30*/  ISETP.GE.AND P5, PT, R0, R7, PT ;  /* 0x000000070000720c */ /* 0x000fe40003fa6270 */
[----:B------:R-:W-:Y:S02]  /*1f40*/  SHF.L.U64.HI R14, R138, 0x5, R139 ;  /* 0x000000058a0e7819 */ /* 0x000fe4000001028b */
[----:B------:R-:W-:Y:S01]  /*1f50*/  LEA R24, P0, R11, R142, 0x1 ;  /* 0x0000008e0b187211 */ /* 0x000fe200078008ff */
[----:B------:R-:W-:-:S03]  /*1f60*/  IMAD R13, R15, R18, R13 ;  /* 0x000000120f0d7224 */ /* 0x000fc600078e020d */
[-C--:B------:R-:W-:Y:S02]  /*1f70*/  LEA.HI.X R25, R11, R141.reuse, R14, 0x1, P0 ;  /* 0x0000008d0b197211 */ /* 0x080fe400000f0c0e */
[----:B------:R-:W-:Y:S02]  /*1f80*/  @!P2 LEA R14, P0, R138, R24, 0x7 ;  /* 0x000000188a0ea211 */ /* 0x000fe400078038ff */
[----:B------:R-:W-:Y:S01]  /*1f90*/  @!P6 MOV R143, R141 ;  /* 0x0000008d008fe202 */ /* 0x000fe20000000f00 */
[----:B-1----:R-:W-:Y:S01]  /*1fa0*/  IMAD.WIDE.U32 R26, R18, R6, RZ ;  /* 0x00000006121a7225 */ /* 0x002fe200078e00ff */
[----:B------:R-:W-:-:S03]  /*1fb0*/  @!P3 LEA R18, P1, R138, R24, 0x6 ;  /* 0x000000188a12b211 */ /* 0x000fc600078230ff */
[----:B------:R2:W-:Y:S01]  /*1fc0*/  @!P6 LDGSTS.E.BYPASS.LTC128B.128 [R21+0x1000], desc[UR4][R142.64] ;  /* 0x010000008e15efae */ /* 0x0005e2000b981a04 */
[CCC-:B------:R-:W-:Y:S02]  /*1fd0*/  @!P2 LEA.HI.X R15, R138.reuse, R25.reuse, R139.reuse, 0x7, P0 ;  /* 0x000000198a0fa211 */ /* 0x1c0fe400000f3c8b */
[----:B------:R-:W-:Y:S01]  /*1fe0*/  @!P3 LEA.HI.X R19, R138, R25, R139, 0x6, P1 ;  /* 0x000000198a13b211 */ /* 0x000fe200008f348b */
[----:B------:R2:W-:Y:S04]  /*1ff0*/  @!P5 LDGSTS.E.BYPASS.LTC128B.128 [R21+0x1800], desc[UR4][R24.64] ;  /* 0x018000001815dfae */ /* 0x0005e8000b981a04 */
[----:B------:R2:W-:Y:S04]  /*2000*/  @!P3 LDGSTS.E.BYPASS.LTC128B.128 [R21+0x2000], desc[UR4][R18.64] ;  /* 0x020000001215bfae */ /* 0x0005e8000b981a04 */
[----:B------:R2:W-:Y:S04]  /*2010*/  @!P2 LDGSTS.E.BYPASS.LTC128B.128 [R21+0x2800], desc[UR4][R14.64] ;  /* 0x028000000e15afae */ /* 0x0005e8000b981a04 */
[----:B------:R-:W0:Y:S01]  /*2020*/  LDGDEPBAR ;  /* 0x00000000000079af */ /* 0x000e220000000000 */
[----:B------:R-:W-:-:S02]  /*2030*/  IADD3 R26, P1, PT, R5, R26, RZ ;  /* 0x0000001a051a7210 */ /* 0x000fc40007f3e0ff */
[----:B------:R-:W-:Y:S01]  /*2040*/  IADD3 R13, PT, PT, R27, R13, RZ ;  /* 0x0000000d1b0d7210 */ /* 0x000fe20007ffe0ff */
[----:B------:R2:W5:Y:S04]  /*2050*/  LD.E R46, desc[UR4][R2.64+0x184] ;  /* 0x00018404022e7980 */ /* 0x000568000c101900 */
[----:B------:R2:W5:Y:S01]  /*2060*/  LD.E R51, desc[UR4][R2.64+0x188] ;  /* 0x0001880402337980 */ /* 0x000562000c101900 */
[----:B------:R-:W-:Y:S01]  /*2070*/  IMAD.X R27, R4, 0x1, R13, P1 ;  /* 0x00000001041b7824 */ /* 0x000fe200008e060d */
[-C--:B------:R-:W-:Y:S01]  /*2080*/  ISETP.GE.AND P3, PT, R12, R7.reuse, PT ;  /* 0x000000070c00720c */ /* 0x080fe20003f66270 */
[----:B------:R-:W-:Y:S02]  /*2090*/  IMAD R4, R23, R52, RZ ;  /* 0x0000003417047224 */ /* 0x000fe400078e02ff */
[----:B------:R-:W-:Y:S01]  /*20a0*/  IMAD.WIDE.U32 R26, R52, R22, R26 ;  /* 0x00000016341a7225 */ /* 0x000fe200078e001a */
[----:B------:R-:W-:Y:S01]  /*20b0*/  ISETP.GE.AND P2, PT, R10, R7, PT ;  /* 0x000000070a00720c */ /* 0x000fe20003f46270 */
[----:B------:R-:W-:-:S12]  /*20c0*/  DEPBAR.LE SB0, 0x0 ;  /* 0x000080000000791a */ /* 0x000fd80000000000 */
[----:B------:R-:W-:Y:S05]  /*20d0*/  WARPSYNC.ALL ;  /* 0x0000000000007948 */ /* 0x000fea0003800000 */
[----:B------:R-:W-:Y:S02]  /*20e0*/  IADD3 R145, PT, PT, R27, R4, RZ ;  /* 0x000000041b917210 */ /* 0x000fe40007ffe0ff */
[----:B------:R-:W-:Y:S02]  /*20f0*/  LEA R144, P0, R26, R8, 0x1 ;  /* 0x000000081a907211 */ /* 0x000fe400078008ff */
        /* <DEDUP_REMOVED lines=33> */
[----:B------:R-:W-:-:S02]  /*2310*/  SHF.L.U32 R134, R87, 0x4, RZ ;  /* 0x0000000457867819 */ /* 0x000fc400000006ff */
[----:B------:R-:W-:Y:S01]  /*2320*/  SHF.R.U32.HI R50, RZ, 0x1, R87 ;  /* 0x00000001ff327819 */ /* 0x000fe20000011657 */
[----:B------:R-:W0:Y:S01]  /*2330*/  LDGDEPBAR ;  /* 0x00000000000079af */ /* 0x000e220000000000 */
[----:B------:R-:W-:Y:S02]  /*2340*/  SHF.L.U32 R86, R87, 0x2, RZ ;  /* 0x0000000257567819 */ /* 0x000fe400000006ff */
[----:B------:R-:W-:Y:S02]  /*2350*/  LOP3.LUT R4, R49, 0xc0, RZ, 0xc0, !PT ;  /* 0x000000c031047812 */ /* 0x000fe400078ec0ff */
[----:B------:R-:W-:Y:S02]  /*2360*/  LOP3.LUT R8, R134, 0x3e00, RZ, 0xc0, !PT ;  /* 0x00003e0086087812 */ /* 0x000fe400078ec0ff */
[----:B-1----:R-:W-:Y:S02]  /*2370*/  LOP3.LUT R6, R86, 0x18, RZ, 0xc0, !PT ;  /* 0x0000001856067812 */ /* 0x002fe400078ec0ff */
[----:B------:R-:W-:-:S02]  /*2380*/  LOP3.LUT R5, R4, 0x8, R50, 0xf8, !PT ;  /* 0x0000000804057812 */ /* 0x000fc400078ef832 */
[--C-:B------:R-:W-:Y:S02]  /*2390*/  LOP3.LUT R8, R8, 0x20, R49.reuse, 0xf8, !PT ;  /* 0x0000002008087812 */ /* 0x100fe400078ef831 */
[----:B------:R-:W-:Y:S02]  /*23a0*/  LOP3.LUT R0, R134, 0x100, RZ, 0xc0, !PT ;  /* 0x0000010086007812 */ /* 0x000fe400078ec0ff */
[----:B------:R-:W-:Y:S02]  /*23b0*/  LOP3.LUT R42, R5, R6, RZ, 0x3c, !PT ;  /* 0x00000006052a7212 */ /* 0x000fe400078e3cff */
[----:B------:R-:W-:Y:S02]  /*23c0*/  LOP3.LUT R7, R8, 0x100, R49, 0xf8, !PT ;  /* 0x0000010008077812 */ /* 0x000fe400078ef831 */
[----:B------:R-:W-:Y:S02]  /*23d0*/  LOP3.LUT R4, R4, 0x8, R87, 0xf8, !PT ;  /* 0x0000000804047812 */ /* 0x000fe400078ef857 */
[----:B------:R-:W-:-:S02]  /*23e0*/  LOP3.LUT R5, R0, 0x20, R49, 0xf8, !PT ;  /* 0x0000002000057812 */ /* 0x000fc400078ef831 */
[----:B------:R-:W-:Y:S02]  /*23f0*/  LOP3.LUT R0, R7, R42, RZ, 0xfc, !PT ;  /* 0x0000002a07007212 */ /* 0x000fe400078efcff */
[----:B------:R-:W-:-:S03]  /*2400*/  LOP3.LUT R4, R5, R4, R6, 0xf6, !PT ;  /* 0x0000000405047212 */ /* 0x000fc600078ef606 */
[----:B------:R-:W-:Y:S01]  /*2410*/  IMAD R133, R0, 0x2, R135 ;  /* 0x0000000200857824 */ /* 0x000fe200078e0287 */
[----:B------:R-:W-:-:S04]  /*2420*/  LEA R40, R4, R135, 0x1 ;  /* 0x0000008704287211 */ /* 0x000fc800078e08ff */
[----:B------:R-:W-:Y:S04]  /*2430*/  LDSM.16.M88.4 R28, [R133] ;  /* 0x00000000851c783b */ /* 0x000fe80000000200 */
[----:B------:R-:W3:Y:S01]  /*2440*/  LDSM.16.M88.4 R32, [R40+0x1000] ;  /* 0x001000002820783b */ /* 0x000ee20000000200 */
[----:B------:R-:W-:Y:S02]  /*2450*/  LOP3.LUT P2, RZ, R87, 0x4, RZ, 0xc0, !PT ;  /* 0x0000000457ff7812 */ /* 0x000fe4000784c0ff */
[----:B------:R-:W-:Y:S01]  /*2460*/  MOV R47, 0x20 ;  /* 0x00000020002f7802 */ /* 0x000fe20000000f00 */
[----:B--2---:R-:W-:Y:S03]  /*2470*/  LDSM.16.M88.4 R24, [R40+0x1400] ;  /* 0x001400002818783b */ /* 0x004fe60000000200 */
[----:B------:R-:W-:-:S04]  /*2480*/  SEL R47, R47, 0xffffffe0, !P2 ;  /* 0xffffffe02f2f7807 */ /* 0x000fc80005000000 */
[----:B------:R-:W-:Y:S01]  /*2490*/  IADD3 R63, PT, PT, R47, R40, RZ ;  /* 0x000000282f3f7210 */ /* 0x000fe20007ffe0ff */
[----:B------:R-:W-:-:S04]  /*24a0*/  IMAD.IADD R41, R133, 0x1, R47 ;  /* 0x0000000185297824 */ /* 0x000fc800078e022f */
[----:B------:R-:W-:Y:S04]  /*24b0*/  LDSM.16.M88.4 R4, [R63+0x1000] ;  /* 0x001000003f04783b */ /* 0x000fe80000000200 */
[----:B------:R-:W1:Y:S04]  /*24c0*/  LDSM.16.M88.4 R16, [R41] ;  /* 0x000000002910783b */ /* 0x000e680000000200 */
[----:B------:R-:W2:Y:S01]  /*24d0*/  LDSM.16.M88.4 R36, [R63+0x1400] ;  /* 0x001400003f24783b */ /* 0x000ea20000000200 */
[C---:B---3--:R-:W-:Y:S08]  /*24e0*/  HMMA.16816.F32 R8, R28.reuse, R32, RZ ;  /* 0x000000201c08723c */ /* 0x048ff000000018ff */
[----:B------:R-:W-:-:S12]  /*24f0*/  HMMA.16816.F32 R32, R28, R34, RZ ;  /* 0x000000221c20723c */ /* 0x000fd800000018ff */
[----:B-1----:R-:W-:Y:S08]  /*2500*/  HMMA.16816.F32 R8, R16, R4, R8 ;  /* 0x000000041008723c */ /* 0x002ff00000001808 */
[----:B------:R-:W-:Y:S08]  /*2510*/  HMMA.16816.F32 R12, R28, R24, RZ ;  /* 0x000000181c0c723c */ /* 0x000ff000000018ff */
[C---:B------:R-:W-:Y:S01]  /*2520*/  HMMA.16816.F32 R32, R16.reuse, R6, R32 ;  /* 0x000000061020723c */ /* 0x040fe20000001820 */
[----:B------:R-:W1:Y:S11]  /*2530*/  LDSM.16.M88.4 R4, [R40+0x1800] ;  /* 0x001800002804783b */ /* 0x000e760000000200 */
[----:B--2---:R-:W-:Y:S01]  /*2540*/  HMMA.16816.F32 R12, R16, R36, R12 ;  /* 0x00000024100c723c */ /* 0x004fe2000000180c */
[-C--:B----4-:R-:W-:Y:S01]  /*2550*/  FMUL.FTZ R0, R8, R45.reuse ;  /* 0x0000002d08007220 */ /* 0x090fe20000410000 */
[-C--:B------:R-:W-:Y:S01]  /*2560*/  FMUL.FTZ R55, R9, R45.reuse ;  /* 0x0000002d09377220 */ /* 0x080fe20000410000 */
[-C--:B------:R-:W-:Y:S01]  /*2570*/  FMUL.FTZ R54, R10, R45.reuse ;  /* 0x0000002d0a367220 */ /* 0x080fe20000410000 */
[----:B------:R-:W-:-:S04]  /*2580*/  FMUL.FTZ R53, R11, R45 ;  /* 0x0000002d0b357220 */ /* 0x000fc80000410000 */
[----:B------:R-:W-:Y:S01]  /*2590*/  HMMA.16816.F32 R8, R28, R26, RZ ;  /* 0x0000001a1c08723c */ /* 0x000fe200000018ff */
[----:B------:R-:W2:Y:S01]  /*25a0*/  LDSM.16.M88.4 R24, [R63+0x1800] ;  /* 0x001800003f18783b */ /* 0x000ea20000000200 */
[-C--:B------:R-:W-:Y:S01]  /*25b0*/  FMUL.FTZ R32, R32, R45.reuse ;  /* 0x0000002d20207220 */ /* 0x080fe20000410000 */
[----:B------:R-:W-:-:S08]  /*25c0*/  FMUL.FTZ R33, R33, R45 ;  /* 0x0000002d21217220 */ /* 0x000fd00000410000 */
[-C--:B------:R-:W-:Y:S01]  /*25d0*/  FMUL.FTZ R12, R12, R45.reuse ;  /* 0x0000002d0c0c7220 */ /* 0x080fe20000410000 */
[----:B------:R-:W-:-:S08]  /*25e0*/  FMUL.FTZ R13, R13, R45 ;  /* 0x0000002d0d0d7220 */ /* 0x000fd00000410000 */
[----:B------:R-:W-:Y:S01]  /*25f0*/  HMMA.16816.F32 R8, R16, R38, R8 ;  /* 0x000000261008723c */ /* 0x000fe20000001808 */
[----:B------:R-:W3:Y:S01]  /*2600*/  LDSM.16.M88.4 R36, [R40+0x1c00] ;  /* 0x001c00002824783b */ /* 0x000ee20000000200 */
[----:B------:R-:W4:Y:S01]  /*2610*/  MUFU.TANH R58, R32 ;  /* 0x00000020003a7308 */ /* 0x000f220000002400 */
        /* <DEDUP_REMOVED lines=9> */
[----:B----4-:R-:W1:Y:S01]  /*26b0*/  LDSM.16.M88.4 R12, [R63+0x1c00] ;  /* 0x001c00003f0c783b */ /* 0x010e620000000200 */
[-C--:B------:R-:W-:Y:S01]  /*26c0*/  FMUL.FTZ R8, R8, R45.reuse ;  /* 0x0000002d08087220 */ /* 0x080fe20000410000 */
[-C--:B------:R-:W-:Y:S01]  /*26d0*/  FMUL.FTZ R68, R9, R45.reuse ;  /* 0x0000002d09447220 */ /* 0x080fe20000410000 */
[----:B------:R-:W-:-:S08]  /*26e0*/  FMUL.FTZ R66, R10, R45 ;  /* 0x0000002d0a427220 */ /* 0x000fd00000410000 */
[----:B--2---:R-:W-:Y:S01]  /*26f0*/  HMMA.16816.F32 R32, R16, R24, R32 ;  /* 0x000000181020723c */ /* 0x004fe20000001820 */
[----:B------:R3:W2:Y:S01]  /*2700*/  MUFU.TANH R65, R8 ;  /* 0x0000000800417308 */ /* 0x0006a20000002400 */
[----:B------:R-:W-:-:S06]  /*2710*/  FMUL.FTZ R67, R11, R45 ;  /* 0x0000002d0b437220 */ /* 0x000fcc0000410000 */
[----:B------:R-:W-:Y:S01]  /*2720*/  HMMA.16816.F32 R4, R16, R26, R4 ;  /* 0x0000001a1004723c */ /* 0x000fe20000001804 */
[----:B------:R-:W4:Y:S07]  /*2730*/  LDSM.16.M88.4 R24, [R40+0x2000] ;  /* 0x002000002818783b */ /* 0x000f2e0000000200 */
[C---:B---3--:R-:W-:Y:S08]  /*2740*/  HMMA.16816.F32 R8, R28.reuse, R36, RZ ;  /* 0x000000241c08723c */ /* 0x048ff000000018ff */
        /* <DEDUP_REMOVED lines=9> */
[----:B---3--:R-:W1:Y:S01]  /*27e0*/  LDSM.16.M88.4 R32, [R63+0x2000] ;  /* 0x002000003f20783b */ /* 0x008e620000000200 */
[-C--:B------:R-:W-:Y:S01]  /*27f0*/  FMUL.FTZ R75, R4, R45.reuse ;  /* 0x0000002d044b7220 */ /* 0x080fe20000410000 */
[-C--:B------:R-:W-:Y:S01]  /*2800*/  FMUL.FTZ R78, R5, R45.reuse ;  /* 0x0000002d054e7220 */ /* 0x080fe20000410000 */
[----:B------:R-:W-:-:S03]  /*2810*/  FMUL.FTZ R71, R6, R45 ;  /* 0x0000002d06477220 */ /* 0x000fc60000410000 */
[-C--:B------:R-:W-:Y:S01]  /*2820*/  FMUL.FTZ R8, R8, R45.reuse ;  /* 0x0000002d08087220 */ /* 0x080fe20000410000 */
[-C--:B------:R-:W-:Y:S01]  /*2830*/  FMUL.FTZ R9, R9, R45.reuse ;  /* 0x0000002d09097220 */ /* 0x080fe20000410000 */
[-C--:B------:R-:W-:Y:S01]  /*2840*/  FMUL.FTZ R10, R10, R45.reuse ;  /* 0x0000002d0a0a7220 */ /* 0x080fe20000410000 */
[-C--:B------:R-:W-:Y:S01]  /*2850*/  FMUL.FTZ R73, R7, R45.reuse ;  /* 0x0000002d07497220 */ /* 0x080fe20000410000 */
[----:B------:R-:W3:Y:S01]  /*2860*/  MUFU.TANH R79, R8 ;  /* 0x00000008004f7308 */ /* 0x000ee20000002400 */
[----:B----4-:R-:W-:Y:S01]  /*2870*/  HMMA.16816.F32 R4, R28, R24, RZ ;  /* 0x000000181c04723c */ /* 0x010fe200000018ff */
[----:B------:R-:W-:-:S06]  /*2880*/  FMUL.FTZ R77, R11, R45 ;  /* 0x0000002d0b4d7220 */ /* 0x000fcc0000410000 */
[----:B------:R-:W4:Y:S01]  /*2890*/  MUFU.TANH R82, R9 ;  /* 0x0000000900527308 */ /* 0x000f220000002400 */
        /* <DEDUP_REMOVED lines=12> */
[----:B---3--:R-:W3:Y:S02]  /*2960*/  LDSM.16.M88.4 R36, [R40+0x2800] ;  /* 0x002800002824783b */ /* 0x008ee40000000200 */
        /* <DEDUP_REMOVED lines=13> */
[----:B----4-:R-:W4:Y:S04]  /*2a40*/  LDSM.16.M88.4 R4, [R63+0x2800] ;  /* 0x002800003f04783b */ /* 0x010f280000000200 */
[----:B--2---:R-:W2:Y:S08]  /*2a50*/  LDSM.16.M88.4 R24, [R40+0x2c00] ;  /* 0x002c00002818783b */ /* 0x004eb00000000200 */
[-C--:B------:R-:W-:Y:S01]  /*2a60*/  FMUL.FTZ R32, R32, R45.reuse ;  /* 0x0000002d20207220 */ /* 0x080fe20000410000 */
[----:B------:R-:W-:Y:S01]  /*2a70*/  HMMA.16816.F32 R12, R16, R10, R12 ;  /* 0x0000000a100c723c */ /* 0x000fe2000000180c */
[-C--:B------:R-:W-:Y:S01]  /*2a80*/  FMUL.FTZ R100, R33, R45.reuse ;  /* 0x0000002d21647220 */ /* 0x080fe20000410000 */
[-C--:B------:R-:W-:Y:S01]  /*2a90*/  FMUL.FTZ R94, R34, R45.reuse ;  /* 0x0000002d225e7220 */ /* 0x080fe20000410000 */
[----:B------:R1:W1:Y:S01]  /*2aa0*/  MUFU.TANH R98, R32 ;  /* 0x0000002000627308 */ /* 0x0002620000002400 */
[----:B------:R-:W-:-:S04]  /*2ab0*/  FMUL.FTZ R93, R35, R45 ;  /* 0x0000002d235d7220 */ /* 0x000fc80000410000 */
[C---:B---3--:R-:W-:Y:S01]  /*2ac0*/  HMMA.16816.F32 R8, R28.reuse, R36, RZ ;  /* 0x000000241c08723c */ /* 0x048fe200000018ff */
[----:B-1----:R-:W1:Y:S10]  /*2ad0*/  LDSM.16.M88.4 R32, [R63+0x2c00] ;  /* 0x002c00003f20783b */ /* 0x002e740000000200 */
[-C--:B------:R-:W-:Y:S01]  /*2ae0*/  FMUL.FTZ R101, R12, R45.reuse ;  /* 0x0000002d0c657220 */ /* 0x080fe20000410000 */
[----:B------:R-:W-:Y:S01]  /*2af0*/  FMUL.FTZ R102, R13, R45 ;  /* 0x0000002d0d667220 */ /* 0x000fe20000410000 */
[----:B------:R-:W-:Y:S01]  /*2b00*/  HMMA.16816.F32 R36, R28, R38, RZ ;  /* 0x000000261c24723c */ /* 0x000fe200000018ff */
[----:B------:R-:W3:Y:S01]  /*2b10*/  MUFU.TANH R0, R0 ;  /* 0x0000000000007308 */ /* 0x000ee20000002400 */
[----:B-----5:R-:W-:Y:S01]  /*2b20*/  IADD3 R51, PT, PT, R51, R43, -R48 ;  /* 0x0000002b33337210 */ /* 0x020fe20007ffe830 */
[----:B------:R-:W-:-:S05]  /*2b30*/  DEPBAR.LE SB0, 0x0 ;  /* 0x000080000000791a */ /* 0x000fca0000000000 */
[----:B----4-:R-:W-:Y:S01]  /*2b40*/  HMMA.16816.F32 R8, R16, R4, R8 ;  /* 0x000000041008723c */ /* 0x010fe20000001808 */
[-C--:B------:R-:W-:Y:S01]  /*2b50*/  FMUL.FTZ R5, R14, R45.reuse ;  /* 0x0000002d0e057220 */ /* 0x080fe20000410000 */
[----:B------:R-:W-:-:S06]  /*2b60*/  FMUL.FTZ R4, R15, R45 ;  /* 0x0000002d0f047220 */ /* 0x000fcc0000410000 */
[C---:B--2---:R-:W-:Y:S08]  /*2b70*/  HMMA.16816.F32 R12, R28.reuse, R24, RZ ;  /* 0x000000181c0c723c */ /* 0x044ff000000018ff */
[----:B------:R-:W-:Y:S08]  /*2b80*/  HMMA.16816.F32 R24, R28, R26, RZ ;  /* 0x0000001a1c18723c */ /* 0x000ff000000018ff */
[C---:B------:R-:W-:Y:S08]  /*2b90*/  HMMA.16816.F32 R36, R16.reuse, R6, R36 ;  /* 0x000000061024723c */ /* 0x040ff00000001824 */
[C---:B-1----:R-:W-:Y:S08]  /*2ba0*/  HMMA.16816.F32 R12, R16.reuse, R32, R12 ;  /* 0x00000020100c723c */ /* 0x042ff0000000180c */
[----:B------:R-:W-:Y:S01]  /*2bb0*/  HMMA.16816.F32 R24, R16, R34, R24 ;  /* 0x000000221018723c */ /* 0x000fe20000001818 */
[-C--:B------:R-:W-:Y:S01]  /*2bc0*/  FMUL.FTZ R8, R8, R45.reuse ;  /* 0x0000002d08087220 */ /* 0x080fe20000410000 */
[-C--:B------:R-:W-:Y:S01]  /*2bd0*/  FMUL.FTZ R9, R9, R45.reuse ;  /* 0x0000002d09097220 */ /* 0x080fe20000410000 */
[-C--:B------:R-:W-:Y:S01]  /*2be0*/  FMUL.FTZ R7, R10, R45.reuse ;  /* 0x0000002d0a077220 */ /* 0x080fe20000410000 */
[-C--:B------:R-:W-:Y:S01]  /*2bf0*/  FMUL.FTZ R6, R11, R45.reuse ;  /* 0x0000002d0b067220 */ /* 0x080fe20000410000 */
[----:B------:R1:W2:Y:S01]  /*2c00*/  MUFU.TANH R103, R8 ;  /* 0x0000000800677308 */ /* 0x0002a20000002400 */
[-C--:B------:R-:W-:Y:S01]  /*2c10*/  FMUL.FTZ R32, R36, R45.reuse ;  /* 0x0000002d24207220 */ /* 0x080fe20000410000 */
[----:B------:R-:W-:-:S04]  /*2c20*/  FMUL.FTZ R28, R37, R45 ;  /* 0x0000002d251c7220 */ /* 0x000fc80000410000 */
[-C--:B------:R-:W-:Y:S01]  /*2c30*/  FMUL.FTZ R30, R12, R45.reuse ;  /* 0x0000002d0c1e7220 */ /* 0x080fe20000410000 */
[-C--:B------:R-:W-:Y:S01]  /*2c40*/  FMUL.FTZ R12, R14, R45.reuse ;  /* 0x0000002d0e0c7220 */ /* 0x080fe20000410000 */
[----:B------:R4:W2:Y:S01]  /*2c50*/  MUFU.TANH R63, R9 ;  /* 0x00000009003f7308 */ /* 0x0008a20000002400 */
[-C--:B------:R-:W-:Y:S01]  /*2c60*/  FMUL.FTZ R13, R13, R45.reuse ;  /* 0x0000002d0d0d7220 */ /* 0x080fe20000410000 */
[----:B------:R-:W-:-:S04]  /*2c70*/  FMUL.FTZ R10, R15, R45 ;  /* 0x0000002d0f0a7220 */ /* 0x000fc80000410000 */
[-C--:B------:R-:W-:Y:S01]  /*2c80*/  FMUL.FTZ R24, R24, R45.reuse ;  /* 0x0000002d18187220 */ /* 0x080fe20000410000 */
[-C--:B------:R-:W-:Y:S01]  /*2c90*/  FMUL.FTZ R25, R25, R45.reuse ;  /* 0x0000002d19197220 */ /* 0x080fe20000410000 */
[-C--:B------:R-:W-:Y:S01]  /*2ca0*/  FMUL.FTZ R14, R26, R45.reuse ;  /* 0x0000002d1a0e7220 */ /* 0x080fe20000410000 */
[-C--:B------:R-:W-:Y:S01]  /*2cb0*/  FMUL.FTZ R16, R27, R45.reuse ;  /* 0x0000002d1b107220 */ /* 0x080fe20000410000 */
[-C--:B-1----:R-:W-:Y:S01]  /*2cc0*/  FMUL.FTZ R8, R39, R45.reuse ;  /* 0x0000002d27087220 */ /* 0x082fe20000410000 */
[----:B------:R-:W-:Y:S01]  /*2cd0*/  LOP3.LUT R11, R52, 0x7, RZ, 0xc0, !PT ;  /* 0x00000007340b7812 */ /* 0x000fe200078ec0ff */
[----:B----4-:R-:W-:Y:S01]  /*2ce0*/  FMUL.FTZ R9, R38, R45 ;  /* 0x0000002d26097220 */ /* 0x010fe20000410000 */
[----:B------:R-:W-:Y:S02]  /*2cf0*/  VIADD R45, R44, 0xffffffff ;  /* 0xffffffff2c2d7836 */ /* 0x000fe40000000000 */
[----:B------:R-:W-:Y:S01]  /*2d00*/  LOP3.LUT R50, R11, 0x1f0, R50, 0xf8, !PT ;  /* 0x000001f00b327812 */ /* 0x000fe200078ef832 */
[----:B------:R-:W1:Y:S02]  /*2d10*/  MUFU.TANH R55, R55 ;  /* 0x0000003700377308 */ /* 0x000e640000002400 */
[----:B------:R-:W-:-:S02]  /*2d20*/  ISETP.GT.AND P0, PT, R45, R140, PT ;  /* 0x0000008c2d00720c */ /* 0x000fc40003f04270 */
[----:B------:R-:W-:-:S04]  /*2d30*/  LEA R50, R147, R50, 0x6 ;  /* 0x0000003293327211 */ /* 0x000fc800078e30ff */
[----:B------:R-:W4:Y:S01]  /*2d40*/  MUFU.TANH R54, R54 ;  /* 0x0000003600367308 */ /* 0x000f220000002400 */
[----:B------:R-:W-:-:S07]  /*2d50*/  IADD3 R11, PT, PT, R43, -R48, -R46 ;  /* 0x800000302b0b7210 */ /* 0x000fce0007ffe82e */
        /* <DEDUP_REMOVED lines=45> */
[----:B------:R-:W-:Y:S01]  /*3030*/  IADD3 R50, PT, PT, R50, R11, RZ ;  /* 0x0000000b32327210 */ /* 0x000fe20007ffe0ff */
[----:B------:R-:W-:Y:S01]  /*3040*/  BSSY.RECONVERGENT B1, `(.L_x_9613) ;  /* 0x0000062000017945 */ /* 0x000fe20003800200 */
[----:B------:R-:W-:-:S02]  /*3050*/  VIADDMNMX R154, R152, 0x1, R43, PT ;  /* 0x00000001989a7846 */ /* 0x000fc4000380012b */
[----:B------:R-:W-:Y:S02]  /*3060*/  VIADDMNMX R152, R152, 0x9, R43, PT ;  /* 0x0000000998987846 */ /* 0x000fe4000380012b */
[----:B------:R-:W-:Y:S02]  /*3070*/  VIMNMX R155, PT, PT, RZ, R50, !PT ;  /* 0x00000032ff9b7248 */ /* 0x000fe40007fe0100 */
[----:B------:R-:W-:Y:S01]  /*3080*/  VIADDMNMX R153, R50, 0x8, RZ, !PT ;  /* 0x0000000832997846 */ /* 0x000fe200078001ff */
        /* <DEDUP_REMOVED lines=15> */
.L_x_9616:
        /* <DEDUP_REMOVED lines=33> */
[----:B------:R-:W3:Y:S01]  /*3390*/  LD.E.64 R36, desc[UR4][R2.64+0x38] ;  /* 0x0000380402247980 */ /* 0x000ee2000c101b00 */
        /* <DEDUP_REMOVED lines=26> */
.L_x_9617:
[----:B------:R-:W-:Y:S05]  /*3540*/  BSYNC.RECONVERGENT B0 ;  /* 0x0000000000007941 */ /* 0x000fea0003800200 */
.L_x_9615:
        /* <DEDUP_REMOVED lines=17> */
.L_x_9614:
[----:B------:R-:W-:Y:S05]  /*3660*/  BSYNC.RECONVERGENT B1 ;  /* 0x0000000000017941 */ /* 0x000fea0003800200 */
.L_x_9613:
[----:B--2---:R-:W-:Y:S01]  /*3670*/  IMAD.SHL.U32 R21, R87, 0x2, RZ ;  /* 0x0000000257157824 */ /* 0x004fe200078e00ff */
        /* <DEDUP_REMOVED lines=10> */
[----:B-1----:R-:W-:Y:S02]  /*3720*/  FSEL R55, R55, -INF , P0 ;  /* 0xff80000037377808 */ /* 0x002fe40000000000 */
        /* <DEDUP_REMOVED lines=42> */
[C---:B------:R-:W-:Y:S02]  /*39d0*/  ISETP.GE.AND P0, PT, R48.reuse, R155, PT ;  /* 0x0000009b3000720c */ /* 0x040fe40003f06270 */
        /* <DEDUP_REMOVED lines=92> */
[----:B------:R-:W-:Y:S02]  /*3fa0*/  ISETP.GE.AND P0, PT, R74, R155, PT ;  /* 0x0000009b4a00720c */ /* 0x000fe40003f06270 */
[----:B------:R-:W-:Y:S02]  /*3fb0*/  FSEL R30, R30, -INF , P6 ;  /* 0xff8000001e1e7808 */ /* 0x000fe40003000000 */
[----:B------:R-:W-:Y:S02]  /*3fc0*/  ISETP.GE.AND P6, PT, R74, R154, PT ;  /* 0x0000009a4a00720c */ /* 0x000fe40003fc6270 */
[----:B------:R-:W-:Y:S02]  /*3fd0*/  FSEL R18, R18, -INF , P0 ;  /* 0xff80000012127808 */ /* 0x000fe40000000000 */
[C---:B------:R-:W-:Y:S02]  /*3fe0*/  ISETP.GE.AND P1, PT, R39.reuse, R153, PT ;  /* 0x000000992700720c */ /* 0x040fe40003f26270 */
[----:B------:R-:W-:Y:S01]  /*3ff0*/  ISETP.GE.AND P0, PT, R32, R155, PT ;  /* 0x0000009b2000720c */ /* 0x000fe20003f06270 */
[C---:B------:R-:W-:Y:S01]  /*4000*/  VIADD R28, R39.reuse, 0x79 ;  /* 0x00000079271c7836 */ /* 0x040fe20000000000 */
[----:B------:R-:W-:-:S02]  /*4010*/  ISETP.GE.AND P5, PT, R39, R152, PT ;  /* 0x000000982700720c */ /* 0x000fc40003fa6270 */
[----:B------:R-:W-:Y:S02]  /*4020*/  FSEL R39, R18, -INF , !P6 ;  /* 0xff80000012277808 */ /* 0x000fe40007000000 */
[----:B------:R-:W-:Y:S02]  /*4030*/  FSEL R34, R34, -INF , P0 ;  /* 0xff80000022227808 */ /* 0x000fe40000000000 */
[----:B------:R-:W-:Y:S02]  /*4040*/  FSEL R18, R54, -INF , P1 ;  /* 0xff80000036127808 */ /* 0x000fe40000800000 */
[-C--:B------:R-:W-:Y:S02]  /*4050*/  ISETP.GE.AND P0, PT, R37, R153.reuse, PT ;  /* 0x000000992500720c */ /* 0x080fe40003f06270 */
[----:B------:R-:W-:Y:S02]  /*4060*/  ISETP.GE.AND P1, PT, R116, R153, PT ;  /* 0x000000997400720c */ /* 0x000fe40003f26270 */
        /* <DEDUP_REMOVED lines=35> */
[----:B------:R-:W-:Y:S02]  /*42a0*/  FSEL R75, R67, -INF , !P3 ;  /* 0xff800000434b7808 */ /* 0x000fe40005800000 */
        /* <DEDUP_REMOVED lines=18> */
[----:B------:R-:W-:-:S02]  /*43d0*/  ISETP.GE.AND P6, PT, R32, R154, PT ;  /* 0x0000009a2000720c */ /* 0x000fc40003fc6270 */
[----:B------:R-:W-:Y:S02]  /*43e0*/  FSEL R83, R83, -INF , P0 ;  /* 0xff80000053537808 */ /* 0x000fe40000000000 */
[----:B------:R-:W-:Y:S02]  /*43f0*/  FSEL R90, R90, -INF , P1 ;  /* 0xff8000005a5a7808 */ /* 0x000fe40000800000 */
[----:B------:R-:W-:Y:S02]  /*4400*/  FMNMX3.FTZ R20, R0, R183, R181, !PT ;  /* 0x000000b700147276 */ /* 0x000fe400078100b5 */
[----:B------:R-:W-:Y:S02]  /*4410*/  ISETP.GE.AND P1, PT, R46, R153, PT ;  /* 0x000000992e00720c */ /* 0x000fe40003f26270 */
[----:B------:R-:W-:Y:S02]  /*4420*/  FSEL R37, R34, -INF , !P6 ;  /* 0xff80000022257808 */ /* 0x000fe40007000000 */
[----:B------:R-:W-:-:S02]  /*4430*/  FSEL R143, R83, -INF , !P5 ;  /* 0xff800000538f7808 */ /* 0x000fc40006800000 */
[----:B------:R-:W-:Y:S02]  /*4440*/  FMNMX3.FTZ R20, R20, R105, R33, !PT ;  /* 0x0000006914147276 */ /* 0x000fe40007810021 */
[----:B------:R-:W-:Y:S02]  /*4450*/  ISETP.GE.AND P6, PT, R28, R154, PT ;  /* 0x0000009a1c00720c */ /* 0x000fe40003fc6270 */
[----:B------:R-:W-:Y:S02]  /*4460*/  ISETP.GE.AND P5, PT, R46, R152, PT ;  /* 0x000000982e00720c */ /* 0x000fe40003fa6270 */
[----:B------:R-:W-:Y:S02]  /*4470*/  FSEL R94, R94, -INF , P1 ;  /* 0xff8000005e5e7808 */ /* 0x000fe40000800000 */
[----:B------:R-:W-:Y:S02]  /*4480*/  FMNMX3.FTZ R20, R20, R19, R11, !PT ;  /* 0x0000001314147276 */ /* 0x000fe4000781000b */
[----:B------:R-:W-:-:S02]  /*4490*/  FSEL R35, R35, -INF , !P6 ;  /* 0xff80000023237808 */ /* 0x000fc40007000000 */
[----:B------:R-:W-:Y:S02]  /*44a0*/  FSEL R125, R94, -INF , !P5 ;  /* 0xff8000005e7d7808 */ /* 0x000fe40006800000 */
[----:B------:R-:W-:Y:S02]  /*44b0*/  ISETP.GE.AND P6, PT, R115, R152, PT ;  /* 0x000000987300720c */ /* 0x000fe40003fc6270 */
[----:B------:R-:W-:Y:S02]  /*44c0*/  ISETP.GE.AND P5, PT, R55, R153, PT ;  /* 0x000000993700720c */ /* 0x000fe40003fa6270 */
[----:B------:R-:W-:Y:S02]  /*44d0*/  FMNMX3.FTZ R20, R20, R17, R15, !PT ;  /* 0x0000001114147276 */ /* 0x000fe4000781000f */
[----:B------:R-:W-:Y:S02]  /*44e0*/  FSEL R187, R57, -INF , !P6 ;  /* 0xff80000039bb7808 */ /* 0x000fe40007000000 */
[----:B------:R-:W-:-:S02]  /*44f0*/  FSEL R113, R4, -INF , P5 ;  /* 0xff80000004717808 */ /* 0x000fc40002800000 */
[-C--:B------:R-:W-:Y:S02]  /*4500*/  ISETP.GE.AND P6, PT, R112, R152.reuse, PT ;  /* 0x000000987000720c */ /* 0x080fe40003fc6270 */
[----:B------:R-:W-:Y:S02]  /*4510*/  FMNMX3.FTZ R4, R18, R191, R189, !PT ;  /* 0x000000bf12047276 */ /* 0x000fe400078100bd */
[----:B------:R-:W-:Y:S02]  /*4520*/  FMNMX3.FTZ R20, R20, R13, R97, !PT ;  /* 0x0000000d14147276 */ /* 0x000fe40007810061 */
[----:B------:R-:W-:Y:S02]  /*4530*/  ISETP.GE.AND P3, PT, R106, R152, PT ;  /* 0x000000986a00720c */ /* 0x000fe40003f66270 */
[----:B------:R-:W-:Y:S02]  /*4540*/  FSEL R85, R66, -INF , !P6 ;  /* 0xff80000042557808 */ /* 0x000fe40007000000 */
[----:B------:R-:W-:-:S02]  /*4550*/  FMNMX3.FTZ R4, R4, R187, R185, !PT ;  /* 0x000000bb04047276 */ /* 0x000fc400078100b9 */
[----:B------:R-:W-:Y:S02]  /*4560*/  FMNMX3.FTZ R20, R20, R59, R173, !PT ;  /* 0x0000003b14147276 */ /* 0x000fe400078100ad */
[-C--:B------:R-:W-:Y:S02]  /*4570*/  ISETP.GE.AND P6, PT, R108, R152.reuse, PT ;  /* 0x000000986c00720c */ /* 0x080fe40003fc6270 */
[----:B------:R-:W-:Y:S02]  /*4580*/  FSEL R175, R71, -INF , !P3 ;  /* 0xff80000047af7808 */ /* 0x000fe40005800000 */
[----:B------:R-:W-:Y:S02]  /*4590*/  ISETP.GE.AND P3, PT, R48, R152, PT ;  /* 0x000000983000720c */ /* 0x000fe40003f66270 */
[----:B------:R-:W-:Y:S02]  /*45a0*/  FMNMX3.FTZ R4, R4, R61, R85, !PT ;  /* 0x0000003d04047276 */ /* 0x000fe40007810055 */
[----:B------:R-:W-:-:S02]  /*45b0*/  FMNMX3.FTZ R20, R20, R107, R27, !PT ;  /* 0x0000006b14147276 */ /* 0x000fc4000781001b */
[----:B------:R-:W-:Y:S02]  /*45c0*/  FSEL R177, R70, -INF , !P6 ;  /* 0xff80000046b17808 */ /* 0x000fe40007000000 */
[-C--:B------:R-:W-:Y:S02]  /*45d0*/  ISETP.GE.AND P6, PT, R51, R152.reuse, PT ;  /* 0x000000983300720c */ /* 0x080fe40003fc6270 */
[----:B------:R-:W-:Y:S02]  /*45e0*/  FSEL R169, R77, -INF , !P3 ;  /* 0xff8000004da97808 */ /* 0x000fe40005800000 */
[----:B------:R-:W-:Y:S02]  /*45f0*/  ISETP.GE.AND P3, PT, R24, R152, PT ;  /* 0x000000981800720c */ /* 0x000fe40003f66270 */
[----:B------:R-:W-:Y:S02]  /*4600*/  FMNMX3.FTZ R4, R4, R75, R179, !PT ;  /* 0x0000004b04047276 */ /* 0x000fe400078100b3 */
[----:B------:R-:W-:-:S02]  /*4610*/  ISETP.GE.AND P0, PT, R36, R153, PT ;  /* 0x000000992400720c */ /* 0x000fc40003f06270 */
[----:B------:R-:W-:Y:S02]  /*4620*/  FMNMX3.FTZ R20, R20, R25, R99, !PT ;  /* 0x0000001914147276 */ /* 0x000fe40007810063 */
[----:B------:R-:W-:Y:S02]  /*4630*/  FSEL R171, R76, -INF , !P6 ;  /* 0xff8000004cab7808 */ /* 0x000fe40007000000 */
[-C--:B------:R-:W-:Y:S02]  /*4640*/  ISETP.GE.AND P6, PT, R31, R152.reuse, PT ;  /* 0x000000981f00720c */ /* 0x080fe40003fc6270 */
[----:B------:R-:W-:Y:S02]  /*4650*/  FSEL R163, R84, -INF , !P3 ;  /* 0xff80000054a37808 */ /* 0x000fe40005800000 */
[----:B------:R-:W-:Y:S02]  /*4660*/  FMNMX3.FTZ R4, R4, R177, R175, !PT ;  /* 0x000000b104047276 */ /* 0x000fe400078100af */
[----:B------:R-:W-:-:S02]  /*4670*/  ISETP.GE.AND P3, PT, R36, R152, PT ;  /* 0x000000982400720c */ /* 0x000fc40003f66270 */
[----:B------:R-:W-:Y:S02]  /*4680*/  FSEL R92, R92, -INF , P0 ;  /* 0xff8000005c5c7808 */ /* 0x000fe40000000000 */
[----:B------:R-:W-:Y:S02]  /*4690*/  FMNMX3.FTZ R20, R20, R161, R127, !PT ;  /* 0x000000a114147276 */ /* 0x000fe4000781007f */
[----:B------:R-:W-:Y:S02]  /*46a0*/  FSEL R111, R81, -INF , !P6 ;  /* 0xff800000516f7808 */ /* 0x000fe40007000000 */
[----:B------:R-:W-:Y:S02]  /*46b0*/  FMNMX3.FTZ R4, R4, R67, R171, !PT ;  /* 0x0000004304047276 */ /* 0x000fe400078100ab */
[----:B------:R-:W-:Y:S02]  /*46c0*/  ISETP.GE.AND P6, PT, R26, R152, PT ;  /* 0x000000981a00720c */ /* 0x000fe40003fc6270 */
[----:B------:R-:W-:-:S02]  /*46d0*/  FSEL R157, R92, -INF , !P3 ;  /* 0xff8000005c9d7808 */ /* 0x000fc40005800000 */
[----:B------:R-:W-:Y:S02]  /*46e0*/  FMNMX3.FTZ R20, R20, R109, R131, !PT ;  /* 0x0000006d14147276 */ /* 0x000fe40007810083 */
[-C--:B------:R-:W-:Y:S02]  /*46f0*/  ISETP.GE.AND P0, PT, R50, R153.reuse, PT ;  /* 0x000000993200720c */ /* 0x080fe40003f06270 */
[----:B------:R-:W-:Y:S02]  /*4700*/  ISETP.GE.AND P3, PT, R52, R153, PT ;  /* 0x000000993400720c */ /* 0x000fe40003f66270 */
[----:B------:R-:W-:Y:S02]  /*4710*/  FMNMX3.FTZ R4, R4, R169, R123, !PT ;  /* 0x000000a904047276 */ /* 0x000fe4000781007b */
[----:B------:R-:W-:Y:S02]  /*4720*/  FSEL R159, R90, -INF , !P6 ;  /* 0xff8000005a9f7808 */ /* 0x000fe40007000000 */
[----:B------:R-:W-:-:S02]  /*4730*/  FMNMX3.FTZ R20, R20, R129, R121, !PT ;  /* 0x0000008114147276 */ /* 0x000fc40007810079 */
[-C--:B------:R-:W-:Y:S02]  /*4740*/  ISETP.GE.AND P6, PT, R50, R152.reuse, PT ;  /* 0x000000983200720c */ /* 0x080fe40003fc6270 */
[----:B------:R-:W-:Y:S02]  /*4750*/  ISETP.GE.AND P1, PT, R52, R152, PT ;  /* 0x000000983400720c */ /* 0x000fe40003f26270 */
[----:B------:R-:W-:Y:S02]  /*4760*/  FSEL R93, R93, -INF , P0 ;  /* 0xff8000005d5d7808 */ /* 0x000fe40000000000 */
[----:B------:R-:W-:Y:S02]  /*4770*/  FSEL R5, R5, -INF , P3 ;  /* 0xff80000005057808 */ /* 0x000fe40001800000 */
[----:B------:R-:W-:Y:S02]  /*4780*/  ISETP.GE.AND P3, PT, R58, R153, PT ;  /* 0x000000993a00720c */ /* 0x000fe40003f66270 */
[----:B------:R-:W-:-:S02]  /*4790*/  FMNMX3.FTZ R4, R4, R111, R163, !PT ;  /* 0x0000006f04047276 */ /* 0x000fc400078100a3 */
[----:B------:R-:W-:Y:S02]  /*47a0*/  FMNMX3.FTZ R20, R20, R119, R95, !PT ;  /* 0x0000007714147276 */ /* 0x000fe4000781005f */
[----:B------:R-:W-:Y:S02]  /*47b0*/  FSEL R117, R93, -INF , !P6 ;  /* 0xff8000005d757808 */ /* 0x000fe40007000000 */
[----:B------:R-:W-:Y:S02]  /*47c0*/  FSEL R115, R5, -INF , !P1 ;  /* 0xff80000005737808 */ /* 0x000fe40004800000 */
[-C--:B------:R-:W-:Y:S02]  /*47d0*/  ISETP.GE.AND P0, PT, R55, R152.reuse, PT ;  /* 0x000000983700720c */ /* 0x080fe40003f06270 */
[----:B------:R-:W-:Y:S02]  /*47e0*/  ISETP.GE.AND P6, PT, R58, R152, PT ;  /* 0x000000983a00720c */ /* 0x000fe40003fc6270 */
[----:B------:R-:W-:-:S02]  /*47f0*/  ISETP.GE.AND P1, PT, R62, R153, PT ;  /* 0x000000993e00720c */ /* 0x000fc40003f26270 */
[----:B------:R-:W-:Y:S02]  /*4800*/  FSEL R7, R7, -INF , P3 ;  /* 0xff80000007077808 */ /* 0x000fe40001800000 */
[----:B------:R-:W-:Y:S02]  /*4810*/  FMNMX3.FTZ R4, R4, R143, R159, !PT ;  /* 0x0000008f04047276 */ /* 0x000fe4000781009f */
[----:B------:R-:W-:Y:S02]  /*4820*/  FMNMX3.FTZ R20, R20, R91, R89, !PT ;  /* 0x0000005b14147276 */ /* 0x000fe40007810059 */
[----:B------:R-:W-:Y:S02]  /*4830*/  ISETP.GE.AND P5, PT, R62, R152, PT ;  /* 0x000000983e00720c */ /* 0x000fe40003fa6270 */
[----:B------:R-:W-:Y:S02]  /*4840*/  FSEL R113, R113, -INF , !P0 ;  /* 0xff80000071717808 */ /* 0x000fe40004000000 */
[----:B------:R-:W-:-:S02]  /*4850*/  FSEL R57, R7, -INF , !P6 ;  /* 0xff80000007397808 */ /* 0x000fc40007000000 */
[----:B------:R-:W-:Y:S02]  /*4860*/  FSEL R6, R6, -INF , P1 ;  /* 0xff80000006067808 */ /* 0x000fe40000800000 */
[-C--:B------:R-:W-:Y:S02]  /*4870*/  ISETP.GE.AND P0, PT, R64, R153.reuse, PT ;  /* 0x000000994000720c */ /* 0x080fe40003f06270 */
[----:B------:R-:W-:Y:S02]  /*4880*/  ISETP.GE.AND P6, PT, R68, R153, PT ;  /* 0x000000994400720c */ /* 0x000fe40003fc6270 */
[----:B------:R-:W-:Y:S02]  /*4890*/  FMNMX3.FTZ R4, R4, R157, R125, !PT ;  /* 0x0000009d04047276 */ /* 0x000fe4000781007d */
[----:B------:R-:W-:Y:S02]  /*48a0*/  FMNMX3.FTZ R20, R20, R65, R43, !PT ;  /* 0x0000004114147276 */ /* 0x000fe4000781002b */
[----:B------:R-:W-:-:S02]  /*48b0*/  FSEL R55, R6, -INF , !P5 ;  /* 0xff80000006377808 */ /* 0x000fc40006800000 */
[-C--:B------:R-:W-:Y:S02]  /*48c0*/  ISETP.GE.AND P3, PT, R64, R152.reuse, PT ;  /* 0x000000984000720c */ /* 0x080fe40003f66270 */
[----:B------:R-:W-:Y:S02]  /*48d0*/  ISETP.GE.AND P1, PT, R68, R152, PT ;  /* 0x000000984400720c */ /* 0x000fe40003f26270 */
[----:B------:R-:W-:Y:S02]  /*48e0*/  ISETP.GE.AND P5, PT, R72, R153, PT ;  /* 0x000000994800720c */ /* 0x000fe40003fa6270 */
[----:B------:R-:W-:Y:S02]  /*48f0*/  FSEL R9, R9, -INF , P0 ;  /* 0xff80000009097808 */ /* 0x000fe40000000000 */
[----:B------:R-:W-:Y:S02]  /*4900*/  FSEL R8, R8, -INF , P6 ;  /* 0xff80000008087808 */ /* 0x000fe40003000000 */
[----:B------:R-:W-:-:S02]  /*4910*/  FMNMX3.FTZ R4, R4, R117, R115, !PT ;  /* 0x0000007504047276 */ /* 0x000fc40007810073 */
[----:B------:R-:W-:Y:S02]  /*4920*/  FMNMX3.FTZ R20, R20, R39, R37, !PT ;  /* 0x0000002714147276 */ /* 0x000fe40007810025 */
[----:B------:R-:W-:Y:S02]  /*4930*/  ISETP.GE.AND P0, PT, R72, R152, PT ;  /* 0x000000984800720c */ /* 0x000fe40003f06270 */
[----:B------:R-:W-:Y:S02]  /*4940*/  FSEL R53, R9, -INF , !P3 ;  /* 0xff80000009357808 */ /* 0x000fe40005800000 */
[----:B------:R-:W-:Y:S02]  /*4950*/  FSEL R51, R8, -INF , !P1 ;  /* 0xff80000008337808 */ /* 0x000fe40004800000 */
[----:B------:R-:W-:Y:S02]  /*4960*/  FSEL R12, R12, -INF , P5 ;  /* 0xff8000000c0c7808 */ /* 0x000fe40002800000 */
[----:B------:R-:W-:-:S02]  /*4970*/  FMNMX3.FTZ R6, R4, R113, R57, !PT ;  /* 0x0000007104067276 */ /* 0x000fc40007810039 */
[-C--:B------:R-:W-:Y:S02]  /*4980*/  ISETP.GE.AND P3, PT, R74, R153.reuse, PT ;  /* 0x000000994a00720c */ /* 0x080fe40003f66270 */
[C---:B------:R-:W-:Y:S02]  /*4990*/  ISETP.GE.AND P1, PT, R32.reuse, R153, PT ;  /* 0x000000992000720c */ /* 0x040fe40003f26270 */
[----:B------:R-:W-:Y:S02]  /*49a0*/  FMNMX.FTZ R4, R35, R20, !PT ;  /* 0x0000001423047209 */ /* 0x000fe40007810000 */
[-C--:B------:R-:W-:Y:S02]  /*49b0*/  ISETP.GE.AND P5, PT, R32, R152.reuse, PT ;  /* 0x000000982000720c */ /* 0x080fe40003fa6270 */
[----:B------:R-:W-:Y:S01]  /*49c0*/  FSEL R32, R12, -INF , !P0 ;  /* 0xff8000000c207808 */ /* 0x000fe20004000000 */
        /* <DEDUP_REMOVED lines=26> */
[-CC-:B------:R-:W-:Y:S01]  /*4b70*/  FFMA.FTZ R84, R0, R29.reuse, -R36.reuse ;  /* 0x0000001d00547223 */ /* 0x180fe20000010824 */
[----:B---3--:R-:W-:Y:S01]  /*4b80*/  FMNMX.FTZ R0, R5, R4, !PT ;  /* 0x0000000405007209 */ /* 0x008fe20007810000 */
[----:B------:R-:W-:-:S03]  /*4b90*/  FFMA.FTZ R63, R33, R29, -R36 ;  /* 0x0000001d213f7223 */ /* 0x000fc60000010824 */
[----:B------:R-:W-:Y:S01]  /*4ba0*/  FSETP.NEU.FTZ.AND P0, PT, R0, -INF , PT ;  /* 0xff8000000000780b */ /* 0x000fe20003f1d000 */
[----:B------:R-:W-:Y:S01]  /*4bb0*/  FMUL.FTZ R34, R29, R0 ;  /* 0x000000001d227220 */ /* 0x000fe20000410000 */
[----:B------:R-:W-:-:S04]  /*4bc0*/  IMAD.IADD R33, R47, 0x1, R132 ;  /* 0x000000012f217824 */ /* 0x000fc800078e0284 */
        /* <DEDUP_REMOVED lines=61> */
[C---:B-1----:R-:W-:Y:S01]  /*4fa0*/  HMMA.16816.F32 R72, R4.reuse, R16, R72 ;  /* 0x000000100448723c */ /* 0x042fe20000001848 */
[----:B------:R-:W1:Y:S04]  /*4fb0*/  MUFU.EX2 R85, R85 ;  /* 0x0000005500557308 */ /* 0x000e680000000800 */
[----:B------:R4:W-:Y:S03]  /*4fc0*/  MUFU.EX2 R59, R24 ;  /* 0x00000018003b7308 */ /* 0x0009e60000000800 */
[----:B------:R-:W-:Y:S01]  /*4fd0*/  HMMA.16816.F32 R68, R4, R18, R68 ;  /* 0x000000120444723c */ /* 0x000fe20000001844 */
[----:B------:R-:W5:Y:S01]  /*4fe0*/  MUFU.EX2 R46, R46 ;  /* 0x0000002e002e7308 */ /* 0x000f620000000800 */
[----:B------:R-:W-:Y:S03]  /*4ff0*/  LDSM.16.MT88.4 R16, [R33+0x3c00] ;  /* 0x003c00002110783b */ /* 0x000fe60000004200 */
[----:B------:R-:W-:Y:S04]  /*5000*/  MUFU.EX2 R97, R97 ;  /* 0x0000006100617308 */ /* 0x000fe80000000800 */
[----:B------:R-:W2:Y:S01]  /*5010*/  MUFU.EX2 R56, R56 ;  /* 0x0000003800387308 */ /* 0x000ea20000000800 */
[----:B----4-:R-:W4:Y:S03]  /*5020*/  LDSM.16.MT88.4 R24, [R132+0x3c00] ;  /* 0x003c00008418783b */ /* 0x010f260000004200 */
[----:B------:R-:W-:Y:S04]  /*5030*/  MUFU.EX2 R54, R54 ;  /* 0x0000003600367308 */ /* 0x000fe80000000800 */
[----:B------:R-:W3:Y:S01]  /*5040*/  MUFU.EX2 R67, R67 ;  /* 0x0000004300437308 */ /* 0x000ee20000000800 */
[-C--:B------:R-:W-:Y:S01]  /*5050*/  FFMA.FTZ R64, R107, R29.reuse, -R36 ;  /* 0x0000001d6b407223 */ /* 0x080fe20000010824 */
[----:B-1----:R-:W-:Y:S01]  /*5060*/  F2FP.F16.F32.PACK_AB R4, R85, R58 ;  /* 0x0000003a5504723e */ /* 0x002fe200000000ff */
[--C-:B------:R-:W-:Y:S01]  /*5070*/  FFMA.FTZ R94, R171, R29, -R34.reuse ;  /* 0x0000001dab5e7223 */ /* 0x100fe20000010822 */
[----:B-----5:R-:W-:Y:S01]  /*5080*/  F2FP.F16.F32.PACK_AB R6, R46, R59 ;  /* 0x0000003b2e06723e */ /* 0x020fe200000000ff */
        /* <DEDUP_REMOVED lines=19> */
[----:B------:R-:W-:Y:S01]  /*51c0*/  HMMA.16816.F32 R68, R4, R10, R68 ;  /* 0x0000000a0444723c */ /* 0x000fe20000001844 */
        /* <DEDUP_REMOVED lines=22> */
[----:B------:R-:W-:Y:S03]  /*5330*/  MUFU.EX2 R96, R96 ;  /* 0x0000006000607308 */ /* 0x000fe60000000800 */
[----:B------:R-:W-:Y:S01]  /*5340*/  HMMA.16816.F32 R76, R4, R26, R76 ;  /* 0x0000001a044c723c */ /* 0x000fe2000000184c */
[----:B------:R-:W5:Y:S01]  /*5350*/  MUFU.EX2 R25, R157 ;  /* 0x0000009d00197308 */ /* 0x000f620000000800 */
[----:B--2---:R-:W-:Y:S01]  /*5360*/  F2FP.F16.F32.PACK_AB R4, R127, R66 ;  /* 0x000000427f04723e */ /* 0x004fe200000000ff */
[--C-:B------:R-:W-:Y:S01]  /*5370*/  FFMA.FTZ R24, R131, R29, -R36.reuse ;  /* 0x0000001d83187223 */ /* 0x100fe20000010824 */
[----:B---3--:R-:W-:Y:S01]  /*5380*/  F2FP.F16.F32.PACK_AB R6, R90, R109 ;  /* 0x0000006d5a06723e */ /* 0x008fe200000000ff */
[-CC-:B------:R-:W-:Y:S01]  /*5390*/  FFMA.FTZ R27, R129, R29.reuse, -R36.reuse ;  /* 0x0000001d811b7223 */ /* 0x180fe20000010824 */
[----:B------:R-:W-:Y:S01]  /*53a0*/  FFMA.FTZ R26, R119, R29, -R36 ;  /* 0x0000001d771a7223 */ /* 0x000fe20000010824 */
[----:B----4-:R-:W-:Y:S01]  /*53b0*/  F2FP.F16.F32.PACK_AB R5, R98, R143 ;  /* 0x0000008f6205723e */ /* 0x010fe200000000ff */
        /* <DEDUP_REMOVED lines=16> */
[----:B------:R-:W-:Y:S01]  /*54c0*/  FADD.FTZ R84, R84, R103 ;  /* 0x0000006754547221 */ /* 0x000fe20000010000 */
[----:B------:R-:W-:Y:S01]  /*54d0*/  FADD.FTZ R88, R105, R88 ;  /* 0x0000005869587221 */ /* 0x000fe20000010000 */
[----:B------:R-:W5:Y:S02]  /*54e0*/  LDSM.16.MT88.4 R12, [R33+0x4400] ;  /* 0x00440000210c783b */ /* 0x000f640000004200 */
        /* <DEDUP_REMOVED lines=12> */
[----:B------:R-:W-:Y:S01]  /*55b0*/  FADD.FTZ R61, R61, R104 ;  /* 0x000000683d3d7221 */ /* 0x000fe20000010000 */
[----:B------:R-:W-:-:S05]  /*55c0*/  FADD.FTZ R50, R50, R63 ;  /* 0x0000003f32327221 */ /* 0x000fca0000010000 */
[----:B------:R-:W-:Y:S01]  /*55d0*/  HMMA.16816.F32 R76, R4, R18, R76 ;  /* 0x00000012044c723c */ /* 0x000fe2000000184c */
[----:B------:R-:W-:Y:S01]  /*55e0*/  FADD.FTZ R18, R48, R61 ;  /* 0x0000003d30127221 */ /* 0x000fe20000010000 */
[----:B------:R-:W-:-:S03]  /*55f0*/  FADD.FTZ R49, R49, R50 ;  /* 0x0000003231317221 */ /* 0x000fc60000010000 */
[----:B------:R-:W-:-:S03]  /*5600*/  FADD.FTZ R19, R47, R18 ;  /* 0x000000122f137221 */ /* 0x000fc60000010000 */
[----:B------:R-:W-:Y:S01]  /*5610*/  HMMA.16816.F32 R80, R4, R16, R80 ;  /* 0x000000100450723c */ /* 0x000fe20000001850 */
[-CC-:B------:R-:W-:Y:S01]  /*5620*/  FFMA.FTZ R16, R57, R29.reuse, -R34.reuse ;  /* 0x0000001d39107223 */ /* 0x180fe20000010822 */
[-C--:B------:R-:W-:Y:S01]  /*5630*/  FFMA.FTZ R17, R53, R29.reuse, -R34 ;  /* 0x0000001d35117223 */ /* 0x080fe20000010822 */
[----:B------:R-:W-:Y:S01]  /*5640*/  FADD.FTZ R49, R42, R49 ;  /* 0x000000312a317221 */ /* 0x000fe20000010000 */
[----:B------:R-:W-:Y:S01]  /*5650*/  FADD.FTZ R38, R38, R19 ;  /* 0x0000001326267221 */ /* 0x000fe20000010000 */
[-CC-:B------:R-:W-:Y:S01]  /*5660*/  FFMA.FTZ R84, R91, R29.reuse, -R36.reuse ;  /* 0x0000001d5b547223 */ /* 0x180fe20000010824 */
[----:B------:R-:W-:Y:S01]  /*5670*/  MUFU.EX2 R52, R16 ;  /* 0x0000001000347308 */ /* 0x000fe20000000800 */
[-CC-:B------:R-:W-:Y:S01]  /*5680*/  FFMA.FTZ R95, R95, R29.reuse, -R36.reuse ;  /* 0x0000001d5f5f7223 */ /* 0x180fe20000010824 */
[-CC-:B------:R-:W-:Y:S02]  /*5690*/  FFMA.FTZ R91, R89, R29.reuse, -R36.reuse ;  /* 0x0000001d595b7223 */ /* 0x180fe40000010824 */
[----:B------:R2:W-:Y:S01]  /*56a0*/  MUFU.EX2 R48, R17 ;  /* 0x0000001100307308 */ /* 0x0005e20000000800 */
[-C--:B------:R-:W-:Y:S01]  /*56b0*/  FFMA.FTZ R65, R65, R29.reuse, -R36 ;  /* 0x0000001d41417223 */ /* 0x080fe20000010824 */
[-CC-:B------:R-:W-:Y:S01]  /*56c0*/  FFMA.FTZ R55, R55, R29.reuse, -R34.reuse ;  /* 0x0000001d37377223 */ /* 0x180fe20000010822 */
[----:B------:R-:W-:Y:S01]  /*56d0*/  FFMA.FTZ R51, R51, R29, -R34 ;  /* 0x0000001d33337223 */ /* 0x000fe20000010822 */
[----:B------:R-:W-:Y:S01]  /*56e0*/  FADD.FTZ R58, R58, R49 ;  /* 0x000000313a3a7221 */ /* 0x000fe20000010000 */
[----:B------:R-:W-:Y:S01]  /*56f0*/  FADD.FTZ R97, R97, R38 ;  /* 0x0000002661617221 */ /* 0x000fe20000010000 */
[----:B------:R-:W-:Y:S02]  /*5700*/  MUFU.EX2 R89, R95 ;  /* 0x0000005f00597308 */ /* 0x000fe40000000800 */
[----:B------:R-:W-:Y:S01]  /*5710*/  FADD.FTZ R58, R85, R58 ;  /* 0x0000003a553a7221 */ /* 0x000fe20000010000 */
[----:B--2---:R-:W2:Y:S01]  /*5720*/  LDSM.16.MT88.4 R16, [R33+0x4800] ;  /* 0x004800002110783b */ /* 0x004ea20000004200 */
[----:B------:R-:W3:Y:S01]  /*5730*/  MUFU.EX2 R84, R84 ;  /* 0x0000005400547308 */ /* 0x000ee20000000800 */
[----:B------:R-:W-:-:S03]  /*5740*/  FADD.FTZ R97, R56, R97 ;  /* 0x0000006138617221 */ /* 0x000fc60000010000 */
        /* <DEDUP_REMOVED lines=31> */
[----:B------:R-:W-:Y:S01]  /*5940*/  FADD.FTZ R66, R66, R99 ;  /* 0x0000006342427221 */ /* 0x000fe20000010000 */
[----:B------:R-:W-:Y:S01]  /*5950*/  HMMA.16816.F32 R76, R4, R10, R76 ;  /* 0x0000000a044c723c */ /* 0x000fe2000000184c */
[----:B------:R-:W-:Y:S01]  /*5960*/  LDSM.16.MT88.4 R12, [R132+0x4c00] ;  /* 0x004c0000840c783b */ /* 0x000fe20000004200 */
[----:B------:R3:W-:Y:S01]  /*5970*/  MUFU.EX2 R36, R8 ;  /* 0x0000000800247308 */ /* 0x0007e20000000800 */
[----:B-1----:R-:W-:Y:S01]  /*5980*/  FFMA.FTZ R39, R31, R29, -R34 ;  /* 0x0000001d1f277223 */ /* 0x002fe20000010822 */
[----:B------:R-:W-:Y:S01]  /*5990*/  FADD.FTZ R29, R143, R92 ;  /* 0x0000005c8f1d7221 */ /* 0x000fe20000010000 */
[----:B---3--:R-:W1:Y:S01]  /*59a0*/  LDSM.16.MT88.4 R8, [R33+0x4c00] ;  /* 0x004c00002108783b */ /* 0x008e620000004200 */
[----:B------:R-:W-:-:S02]  /*59b0*/  FADD.FTZ R34, R127, R66 ;  /* 0x000000427f227221 */ /* 0x000fc40000010000 */
[----:B------:R-:W-:Y:S01]  /*59c0*/  FADD.FTZ R29, R98, R29 ;  /* 0x0000001d621d7221 */ /* 0x000fe20000010000 */
[----:B--2---:R-:W-:Y:S01]  /*59d0*/  HMMA.16816.F32 R72, R4, R16, R72 ;  /* 0x000000100448723c */ /* 0x004fe20000001848 */
[----:B------:R-:W-:Y:S02]  /*59e0*/  FADD.FTZ R17, R109, R34 ;  /* 0x000000226d117221 */ /* 0x000fe40000010000 */
[----:B------:R-:W-:Y:S02]  /*59f0*/  FADD.FTZ R16, R96, R29 ;  /* 0x0000001d60107221 */ /* 0x000fe40000010000 */
[----:B------:R-:W-:Y:S02]  /*5a00*/  FADD.FTZ R17, R90, R17 ;  /* 0x000000115a117221 */ /* 0x000fe40000010000 */
[----:B------:R-:W-:Y:S02]  /*5a10*/  FADD.FTZ R16, R25, R16 ;  /* 0x0000001019107221 */ /* 0x000fe40000010000 */
[----:B------:R-:W-:-:S02]  /*5a20*/  FADD.FTZ R24, R24, R17 ;  /* 0x0000001118187221 */ /* 0x000fc40000010000 */
[----:B------:R-:W-:Y:S01]  /*5a30*/  FADD.FTZ R17, R117, R16 ;  /* 0x0000001075117221 */ /* 0x000fe20000010000 */
[----:B------:R-:W2:Y:S01]  /*5a40*/  MUFU.EX2 R38, R38 ;  /* 0x0000002600267308 */ /* 0x000ea20000000800 */
[----:B------:R-:W-:-:S03]  /*5a50*/  FADD.FTZ R24, R27, R24 ;  /* 0x000000181b187221 */ /* 0x000fc60000010000 */
        /* <DEDUP_REMOVED lines=108> */
.L_x_9621:
        /* <DEDUP_REMOVED lines=8> */
.L_x_9622:
[----:B------:R-:W-:Y:S05]  /*61a0*/  BSYNC.RECONVERGENT B0 ;  /* 0x0000000000007941 */ /* 0x000fea0003800200 */
.L_x_9620:
[----:B------:R-:W-:Y:S02]  /*61b0*/  LOP3.LUT R148, R149, 0xc0, RZ, 0xc0, !PT ;  /* 0x000000c095947812 */ /* 0x000fe400078ec0ff */
[----:B------:R-:W-:Y:S02]  /*61c0*/  SHF.L.U32 R5, R22, 0x6, RZ ;  /* 0x0000000616057819 */ /* 0x000fe400000006ff */
[----:B------:R-:W-:Y:S02]  /*61d0*/  LOP3.LUT R148, R148, 0x18, R87, 0xf8, !PT ;  /* 0x0000001894947812 */ /* 0x000fe400078ef857 */
[----:B------:R-:W-:Y:S02]  /*61e0*/  IADD3 R10, P0, PT, R5, R144, RZ ;  /* 0x00000090050a7210 */ /* 0x000fe40007f1e0ff */
[----:B------:R-:W-:Y:S02]  /*61f0*/  SHF.L.U64.HI R4, R22, 0x6, R23 ;  /* 0x0000000616047819 */ /* 0x000fe40000010217 */
[----:B------:R-:W-:-:S02]  /*6200*/  LOP3.LUT R42, R148, 0x18, R149, 0x78, !PT ;  /* 0x00000018942a7812 */ /* 0x000fc400078e7895 */
[----:B------:R-:W-:Y:S02]  /*6210*/  IADD3 R8, P1, PT, R10, R5, RZ ;  /* 0x000000050a087210 */ /* 0x000fe40007f3e0ff */
[----:B------:R-:W-:Y:S02]  /*6220*/  IADD3.X R11, PT, PT, R4, R145, RZ, P0, !PT ;  /* 0x00000091040b7210 */ /* 0x000fe400007fe4ff */
[----:B------:R-:W-:Y:S02]  /*6230*/  LOP3.LUT R42, R42, 0x1f20, R149, 0xf8, !PT ;  /* 0x00001f202a2a7812 */ /* 0x000fe400078ef895 */
[----:B------:R-:W-:Y:S02]  /*6240*/  IADD3 R12, P0, PT, R8, R5, RZ ;  /* 0x00000005080c7210 */ /* 0x000fe40007f1e0ff */
[----:B------:R-:W-:Y:S02]  /*6250*/  IADD3.X R9, PT, PT, R11, R4, RZ, P1, !PT ;  /* 0x000000040b097210 */ /* 0x000fe40000ffe4ff */
[----:B------:R-:W-:-:S02]  /*6260*/  LEA R42, R42, R135, 0x1 ;  /* 0x000000872a2a7211 */ /* 0x000fc400078e08ff */
        /* <DEDUP_REMOVED lines=9> */
[----:B------:R-:W-:Y:S01]  /*6300*/  MOV R49, 0x20 ;  /* 0x0000002000317802 */ /* 0x000fe20000000f00 */
[----:B------:R-:W-:Y:S01]  /*6310*/  BSSY.RECONVERGENT B1, `(.L_x_9623) ;  /* 0x0000114000017945 */ /* 0x000fe20003800200 */
[----:B------:R-:W-:Y:S01]  /*6320*/  ISETP.GT.AND P0, PT, R45, R140, PT ;  /* 0x0000008c2d00720c */ /* 0x000fe20003f04270 */
[----:B------:R-:W-:Y:S01]  /*6330*/  LDSM.16.M88.4 R28, [R133] ;  /* 0x00000000851c783b */ /* 0x000fe20000000200 */
[----:B------:R-:W-:-:S03]  /*6340*/  SEL R49, R49, 0xffffffe0, !P2 ;  /* 0xffffffe031317807 */ /* 0x000fc60005000000 */
[----:B------:R-:W1:Y:S01]  /*6350*/  LDSM.16.M88.4 R32, [R40+0x1000] ;  /* 0x001000002820783b */ /* 0x000e620000000200 */
[----:B------:R-:W-:-:S03]  /*6360*/  IADD3 R49, PT, PT, R49, R40, RZ ;  /* 0x0000002831317210 */ /* 0x000fc60007ffe0ff */
        /* <DEDUP_REMOVED lines=217> */
[----:B------:R-:W-:-:S09]  /*7100*/  LOP3.LUT R24, RZ, R26, RZ, 0x33, !PT ;  /* 0x0000001aff187212 */ /* 0x000fd200078e33ff */
        /* <DEDUP_REMOVED lines=26> */
.L_x_9626:
        /* <DEDUP_REMOVED lines=8> */
.L_x_9627:
[----:B------:R-:W-:Y:S05]  /*7330*/  BSYNC.RECONVERGENT B0 ;  /* 0x0000000000007941 */ /* 0x000fea0003800200 */
.L_x_9625:
        /* <DEDUP_REMOVED lines=17> */
.L_x_9624:
[----:B------:R-:W-:Y:S05]  /*7450*/  BSYNC.RECONVERGENT B1 ;  /* 0x0000000000017941 */ /* 0x000fea0003800200 */
.L_x_9623:
[----:B------:R-:W3:Y:S01]  /*7460*/  LD.E R49, desc[UR4][R2.64+0xdc] ;  /* 0x0000dc0402317980 */ /* 0x000ee2000c101900 */
[----:B------:R-:W-:-:S04]  /*7470*/  IMAD R159, R44, 0x80, R21 ;  /* 0x000000802c9f7824 */ /* 0x000fc800078e0215 */
[C---:B------:R-:W-:Y:S02]  /*7480*/  VIADD R11, R159.reuse, 0xffffff00 ;  /* 0xffffff009f0b7836 */ /* 0x040fe40000000000 */
[C---:B------:R-:W-:Y:S02]  /*7490*/  VIADD R160, R159.reuse, 0xffffff08 ;  /* 0xffffff089fa07836 */ /* 0x040fe40000000000 */
[----:B------:R-:W-:Y:S01]  /*74a0*/  VIADD R156, R159, 0xffffff10 ;  /* 0xffffff109f9c7836 */ /* 0x000fe20000000000 */
[----:B------:R-:W-:Y:S01]  /*74b0*/  ISETP.GE.AND P1, PT, R11, R153, PT ;  /* 0x000000990b00720c */ /* 0x000fe20003f26270 */
[----:B------:R-:W-:Y:S01]  /*74c0*/  VIADD R131, R159, 0xffffff18 ;  /* 0xffffff189f837836 */ /* 0x000fe20000000000 */
[----:B------:R-:W-:Y:S01]  /*74d0*/  ISETP.GE.AND P6, PT, R11, R152, PT ;  /* 0x000000980b00720c */ /* 0x000fe20003fc6270 */
[----:B-1----:R-:W-:Y:S01]  /*74e0*/  VIADD R9, R159, 0xffffff01 ;  /* 0xffffff019f097836 */ /* 0x002fe20000000000 */
[----:B------:R-:W-:Y:S02]  /*74f0*/  FSEL R15, R50, -INF , P1 ;  /* 0xff800000320f7808 */ /* 0x000fe40000800000 */
[----:B------:R-:W-:-:S02]  /*7500*/  ISETP.GE.AND P1, PT, R160, R155, PT ;  /* 0x0000009ba000720c */ /* 0x000fc40003f26270 */
[----:B------:R-:W-:Y:S02]  /*7510*/  FSEL R15, R15, -INF , !P6 ;  /* 0xff8000000f0f7808 */ /* 0x000fe40007000000 */
[CC--:B------:R-:W-:Y:S02]  /*7520*/  ISETP.GE.AND P0, PT, R11.reuse, R155.reuse, PT ;  /* 0x0000009b0b00720c */ /* 0x0c0fe40003f06270 */
[-C--:B------:R-:W-:Y:S02]  /*7530*/  ISETP.GE.AND P6, PT, R160, R154.reuse, PT ;  /* 0x0000009aa000720c */ /* 0x080fe40003fc6270 */
[----:B------:R-:W-:Y:S02]  /*7540*/  FSEL R52, R52, -INF , P1 ;  /* 0xff80000034347808 */ /* 0x000fe40000800000 */
[----:B------:R-:W-:Y:S02]  /*7550*/  ISETP.GE.AND P1, PT, R156, R155, PT ;  /* 0x0000009b9c00720c */ /* 0x000fe40003f26270 */
[----:B------:R-:W-:-:S02]  /*7560*/  ISETP.GE.AND P5, PT, R11, R154, PT ;  /* 0x0000009a0b00720c */ /* 0x000fc40003fa6270 */
[----:B------:R-:W-:Y:S02]  /*7570*/  FSEL R17, R46, -INF , P0 ;  /* 0xff8000002e117808 */ /* 0x000fe40000000000 */
[----:B------:R-:W-:Y:S01]  /*7580*/  FSEL R191, R52, -INF , !P6 ;  /* 0xff80000034bf7808 */ /* 0x000fe20007000000 */
[C---:B------:R-:W-:Y:S01]  /*7590*/  VIADD R127, R159.reuse, 0xffffff20 ;  /* 0xffffff209f7f7836 */ /* 0x040fe20000000000 */
[----:B------:R-:W-:Y:S02]  /*75a0*/  ISETP.GE.AND P6, PT, R156, R154, PT ;  /* 0x0000009a9c00720c */ /* 0x000fe40003fc6270 */
[----:B------:R-:W-:Y:S01]  /*75b0*/  FSEL R13, R56, -INF , P1 ;  /* 0xff800000380d7808 */ /* 0x000fe20000800000 */
[----:B------:R-:W-:Y:S01]  /*75c0*/  VIADD R158, R159, 0xffffff09 ;  /* 0xffffff099f9e7836 */ /* 0x000fe20000000000 */
[-C--:B------:R-:W-:Y:S02]  /*75d0*/  ISETP.GE.AND P1, PT, R131, R155.reuse, PT ;  /* 0x0000009b8300720c */ /* 0x080fe40003f26270 */
[----:B------:R-:W-:-:S02]  /*75e0*/  ISETP.GE.AND P0, PT, R9, R155, PT ;  /* 0x0000009b0900720c */ /* 0x000fc40003f06270 */
[----:B------:R-:W-:Y:S02]  /*75f0*/  FSEL R17, R17, -INF , !P5 ;  /* 0xff80000011117808 */ /* 0x000fe40006800000 */
[C---:B------:R-:W-:Y:S02]  /*7600*/  ISETP.GE.AND P4, PT, R9.reuse, R154, PT ;  /* 0x0000009a0900720c */ /* 0x040fe40003f86270 */
[C---:B------:R-:W-:Y:S02]  /*7610*/  ISETP.GE.AND P3, PT, R9.reuse, R153, PT ;  /* 0x000000990900720c */ /* 0x040fe40003f66270 */
[----:B------:R-:W-:Y:S02]  /*7620*/  ISETP.GE.AND P5, PT, R9, R152, PT ;  /* 0x000000980900720c */ /* 0x000fe40003fa6270 */
[----:B------:R-:W-:Y:S01]  /*7630*/  FSEL R13, R13, -INF , !P6 ;  /* 0xff8000000d0d7808 */ /* 0x000fe20007000000 */
[----:B------:R-:W-:Y:S01]  /*7640*/  VIADD R124, R159, 0xffffff28 ;  /* 0xffffff289f7c7836 */ /* 0x000fe20000000000 */
[----:B------:R-:W-:-:S02]  /*7650*/  ISETP.GE.AND P6, PT, R131, R154, PT ;  /* 0x0000009a8300720c */ /* 0x000fc40003fc6270 */
[----:B------:R-:W-:Y:S01]  /*7660*/  FSEL R9, R59, -INF , P1 ;  /* 0xff8000003b097808 */ /* 0x000fe20000800000 */
[----:B------:R-:W-:Y:S01]  /*7670*/  VIADD R136, R159, 0xffffff11 ;  /* 0xffffff119f887836 */ /* 0x000fe20000000000 */
        /* <DEDUP_REMOVED lines=30> */
[----:B--2---:R-:W-:Y:S02]  /*7860*/  FSEL R35, R61, -INF , P0 ;  /* 0xff8000003d237808 */ /* 0x004fe40000000000 */
[-C--:B------:R-:W-:Y:S02]  /*7870*/  ISETP.GE.AND P1, PT, R118, R155.reuse, PT ;  /* 0x0000009b7600720c */ /* 0x080fe40003f26270 */
[----:B------:R-:W-:Y:S02]  /*7880*/  ISETP.GE.AND P0, PT, R39, R155, PT ;  /* 0x0000009b2700720c */ /* 0x000fe40003f06270 */
[----:B------:R-:W-:Y:S01]  /*7890*/  FSEL R183, R92, -INF , !P6 ;  /* 0xff8000005cb77808 */ /* 0x000fe20007000000 */
[----:B------:R-:W-:Y:S01]  /*78a0*/  VIADD R113, R159, 0xffffff48 ;  /* 0xffffff489f717836 */ /* 0x000fe20000000000 */
[----:B------:R-:W-:Y:S02]  /*78b0*/  FSEL R35, R35, -INF , !P4 ;  /* 0xff80000023237808 */ /* 0x000fe40006000000 */
        /* <DEDUP_REMOVED lines=61> */
[----:B------:R-:W-:Y:S02]  /*7c90*/  FSEL R32, R32, -INF , P1 ;  /* 0xff80000020207808 */ /* 0x000fe40000800000 */
[----:B------:R-:W-:Y:S02]  /*7ca0*/  ISETP.GE.AND P4, PT, R46, R154, PT ;  /* 0x0000009a2e00720c */ /* 0x000fe40003f86270 */
[----:B------:R-:W-:-:S02]  /*7cb0*/  FSEL R107, R107, -INF , P0 ;  /* 0xff8000006b6b7808 */ /* 0x000fc40000000000 */
[-C--:B------:R-:W-:Y:S02]  /*7cc0*/  ISETP.GE.AND P1, PT, R26, R155.reuse, PT ;  /* 0x0000009b1a00720c */ /* 0x080fe40003f26270 */
[----:B------:R-:W-:Y:S01]  /*7cd0*/  ISETP.GE.AND P0, PT, R38, R155, PT ;  /* 0x0000009b2600720c */ /* 0x000fe20003f06270 */
[C---:B------:R-:W-:Y:S01]  /*7ce0*/  VIADD R34, R159.reuse, 0xffffff61 ;  /* 0xffffff619f227836 */ /* 0x040fe20000000000 */
[----:B------:R-:W-:Y:S01]  /*7cf0*/  FSEL R97, R32, -INF , !P6 ;  /* 0xff80000020617808 */ /* 0x000fe20007000000 */
[----:B------:R-:W-:Y:S01]  /*7d00*/  VIADD R32, R159, 0xffffff78 ;  /* 0xffffff789f207836 */ /* 0x000fe20000000000 */
[----:B------:R-:W-:Y:S02]  /*7d10*/  FSEL R121, R107, -INF , !P4 ;  /* 0xff8000006b797808 */ /* 0x000fe40006000000 */
[----:B------:R-:W-:Y:S02]  /*7d20*/  ISETP.GE.AND P6, PT, R26, R154, PT ;  /* 0x0000009a1a00720c */ /* 0x000fe40003fc6270 */
[----:B------:R-:W-:-:S02]  /*7d30*/  FSEL R31, R31, -INF , P1 ;  /* 0xff8000001f1f7808 */ /* 0x000fc40000800000 */
[-C--:B------:R-:W-:Y:S02]  /*7d40*/  ISETP.GE.AND P4, PT, R38, R154.reuse, PT ;  /* 0x0000009a2600720c */ /* 0x080fe40003f86270 */
[----:B------:R-:W-:Y:S02]  /*7d50*/  FSEL R40, R40, -INF , P0 ;  /* 0xff80000028287808 */ /* 0x000fe40000000000 */
[-C--:B------:R-:W-:Y:S01]  /*7d60*/  ISETP.GE.AND P1, PT, R24, R155.reuse, PT ;  /* 0x0000009b1800720c */ /* 0x080fe20003f26270 */
[----:B------:R-:W-:Y:S01]  /*7d70*/  VIADD R28, R159, 0xffffff69 ;  /* 0xffffff699f1c7836 */ /* 0x000fe20000000000 */
[----:B------:R-:W-:Y:S02]  /*7d80*/  ISETP.GE.AND P0, PT, R34, R155, PT ;  /* 0x0000009b2200720c */ /* 0x000fe40003f06270 */
[----:B------:R-:W-:Y:S02]  /*7d90*/  FSEL R65, R31, -INF , !P6 ;  /* 0xff8000001f417808 */ /* 0x000fe40007000000 */
[----:B------:R-:W-:Y:S01]  /*7da0*/  FSEL R117, R40, -INF , !P4 ;  /* 0xff80000028757808 */ /* 0x000fe20006000000 */
[----:B------:R-:W-:Y:S01]  /*7db0*/  VIADD R40, R159, 0xffffff79 ;  /* 0xffffff799f287836 */ /* 0x000fe20000000000 */
        /* <DEDUP_REMOVED lines=15> */
[----:B------:R-:W-:Y:S02]  /*7eb0*/  ISETP.GE.AND P6, PT, R40, R154, PT ;  /* 0x0000009a2800720c */ /* 0x000fe40003fc6270 */
[----:B------:R-:W-:Y:S02]  /*7ec0*/  FSEL R59, R129, -INF , P1 ;  /* 0xff800000813b7808 */ /* 0x000fe40000800000 */
[----:B------:R-:W-:Y:S02]  /*7ed0*/  ISETP.GE.AND P1, PT, R158, R153, PT ;  /* 0x000000999e00720c */ /* 0x000fe40003f26270 */
[----:B------:R-:W-:-:S02]  /*7ee0*/  FSEL R95, R29, -INF , !P4 ;  /* 0xff8000001d5f7808 */ /* 0x000fc40006000000 */
[-C--:B------:R-:W-:Y:S02]  /*7ef0*/  ISETP.GE.AND P4, PT, R160, R152.reuse, PT ;  /* 0x00000098a000720c */ /* 0x080fe40003f86270 */
[----:B------:R-:W-:Y:S02]  /*7f00*/  FSEL R48, R48, -INF , P0 ;  /* 0xff80000030307808 */ /* 0x000fe40000000000 */
[----:B------:R-:W-:Y:S02]  /*7f10*/  FSEL R41, R41, -INF , P3 ;  /* 0xff80000029297808 */ /* 0x000fe40001800000 */
[----:B------:R-:W-:Y:S02]  /*7f20*/  FSEL R59, R59, -INF , !P6 ;  /* 0xff8000003b3b7808 */ /* 0x000fe40007000000 */
[----:B------:R-:W-:Y:S02]  /*7f30*/  ISETP.GE.AND P0, PT, R136, R153, PT ;  /* 0x000000998800720c */ /* 0x000fe40003f06270 */
[----:B------:R-:W-:-:S02]  /*7f40*/  ISETP.GE.AND P6, PT, R158, R152, PT ;  /* 0x000000989e00720c */ /* 0x000fc40003fc6270 */
[-C--:B------:R-:W-:Y:S02]  /*7f50*/  ISETP.GE.AND P3, PT, R156, R153.reuse, PT ;  /* 0x000000999c00720c */ /* 0x080fe40003f66270 */
[----:B------:R-:W-:Y:S02]  /*7f60*/  FSEL R51, R51, -INF , P1 ;  /* 0xff80000033337808 */ /* 0x000fe40000800000 */
[----:B------:R-:W-:Y:S02]  /*7f70*/  ISETP.GE.AND P1, PT, R131, R153, PT ;  /* 0x000000998300720c */ /* 0x000fe40003f26270 */
[----:B------:R-:W-:Y:S02]  /*7f80*/  FSEL R105, R48, -INF , !P4 ;  /* 0xff80000030697808 */ /* 0x000fe40006000000 */
[----:B------:R-:W-:Y:S02]  /*7f90*/  FSEL R195, R41, -INF , !P5 ;  /* 0xff80000029c37808 */ /* 0x000fe40006800000 */
[----:B------:R-:W-:-:S02]  /*7fa0*/  ISETP.GE.AND P4, PT, R136, R152, PT ;  /* 0x000000988800720c */ /* 0x000fc40003f86270 */
[----:B------:R-:W-:Y:S02]  /*7fb0*/  FSEL R31, R54, -INF , P0 ;  /* 0xff800000361f7808 */ /* 0x000fe40000000000 */
[-C--:B------:R-:W-:Y:S02]  /*7fc0*/  ISETP.GE.AND P5, PT, R156, R152.reuse, PT ;  /* 0x000000989c00720c */ /* 0x080fe40003fa6270 */
        /* <DEDUP_REMOVED lines=16> */
[----:B------:R-:W-:Y:S02]  /*80d0*/  FSEL R64, R64, -INF , P1 ;  /* 0xff80000040407808 */ /* 0x000fe40000800000 */
[-C--:B------:R-:W-:Y:S02]  /*80e0*/  ISETP.GE.AND P1, PT, R122, R153.reuse, PT ;  /* 0x000000997a00720c */ /* 0x080fe40003f26270 */
[----:B------:R-:W-:Y:S02]  /*80f0*/  FSEL R187, R62, -INF , !P4 ;  /* 0xff8000003ebb7808 */ /* 0x000fe40006000000 */
[----:B------:R-:W-:Y:S02]  /*8100*/  FSEL R39, R60, -INF , !P5 ;  /* 0xff8000003c277808 */ /* 0x000fe40006800000 */
[C---:B------:R-:W-:Y:S02]  /*8110*/  ISETP.GE.AND P0, PT, R43.reuse, R153, PT ;  /* 0x000000992b00720c */ /* 0x040fe40003f06270 */
[----:B------:R-:W-:-:S02]  /*8120*/  ISETP.GE.AND P4, PT, R43, R152, PT ;  /* 0x000000982b00720c */ /* 0x000fc40003f86270 */
        /* <DEDUP_REMOVED lines=8> */
[----:B------:R-:W-:Y:S02]  /*81b0*/  ISETP.GE.AND P5, PT, R120, R152, PT ;  /* 0x000000987800720c */ /* 0x000fe40003fa6270 */
[----:B------:R-:W-:Y:S02]  /*81c0*/  FSEL R85, R85, -INF , P3 ;  /* 0xff80000055557808 */ /* 0x000fe40001800000 */
[----:B------:R-:W-:Y:S02]  /*81d0*/  FSEL R179, R84, -INF , !P6 ;  /* 0xff80000054b37808 */ /* 0x000fe40007000000 */
[----:B------:R-:W-:-:S02]  /*81e0*/  FSEL R67, R67, -INF , P0 ;  /* 0xff80000043437808 */ /* 0x000fc40000000000 */
[----:B------:R-:W-:Y:S02]  /*81f0*/  ISETP.GE.AND P6, PT, R116, R152, PT ;  /* 0x000000987400720c */ /* 0x000fe40003fc6270 */
[-C--:B------:R-:W-:Y:S02]  /*8200*/  ISETP.GE.AND P3, PT, R115, R153.reuse, PT ;  /* 0x000000997300720c */ /* 0x080fe40003f66270 */
[----:B------:R-:W-:Y:S02]  /*8210*/  FSEL R90, R90, -INF , P1 ;  /* 0xff8000005a5a7808 */ /* 0x000fe40000800000 */
[-C--:B------:R-:W-:Y:S02]  /*8220*/  ISETP.GE.AND P0, PT, R118, R153.reuse, PT ;  /* 0x000000997600720c */ /* 0x080fe40003f06270 */
[----:B------:R-:W-:Y:S02]  /*8230*/  ISETP.GE.AND P1, PT, R113, R153, PT ;  /* 0x000000997100720c */ /* 0x000fe40003f26270 */
[----:B------:R-:W-:-:S02]  /*8240*/  FSEL R169, R85, -INF , !P5 ;  /* 0xff80000055a97808 */ /* 0x000fc40006800000 */
[-C--:B------:R-:W-:Y:S02]  /*8250*/  ISETP.GE.AND P5, PT, R115, R152.reuse, PT ;  /* 0x000000987300720c */ /* 0x080fe40003fa6270 */
[----:B------:R-:W-:Y:S02]  /*8260*/  FSEL R96, R96, -INF , P3 ;  /* 0xff80000060607808 */ /* 0x000fe40001800000 */
[----:B------:R-:W-:Y:S02]  /*8270*/  FSEL R175, R90, -INF , !P6 ;  /* 0xff8000005aaf7808 */ /* 0x000fe40007000000 */
[----:B------:R-:W-:Y:S02]  /*8280*/  FSEL R91, R91, -INF , P0 ;  /* 0xff8000005b5b7808 */ /* 0x000fe40000000000 */
[----:B------:R-:W-:Y:S02]  /*8290*/  ISETP.GE.AND P6, PT, R113, R152, PT ;  /* 0x000000987100720c */ /* 0x000fe40003fc6270 */
[----:B------:R-:W-:-:S02]  /*82a0*/  ISETP.GE.AND P3, PT, R112, R153, PT ;  /* 0x000000997000720c */ /* 0x000fc40003f66270 */
[----:B------:R-:W-:Y:S02]  /*82b0*/  FSEL R98, R98, -INF , P1 ;  /* 0xff80000062627808 */ /* 0x000fe40000800000 */
[----:B------:R-:W-:Y:S02]  /*82c0*/  FSEL R185, R67, -INF , !P4 ;  /* 0xff80000043b97808 */ /* 0x000fe40006000000 */
[-C--:B------:R-:W-:Y:S02]  /*82d0*/  ISETP.GE.AND P0, PT, R114, R153.reuse, PT ;  /* 0x000000997200720c */ /* 0x080fe40003f06270 */
[----:B------:R-:W-:Y:S02]  /*82e0*/  ISETP.GE.AND P1, PT, R46, R153, PT ;  /* 0x000000992e00720c */ /* 0x000fe40003f26270 */
        /* <DEDUP_REMOVED lines=10> */
[----:B------:R-:W-:Y:S02]  /*8390*/  ISETP.GE.AND P0, PT, R111, R153, PT ;  /* 0x000000996f00720c */ /* 0x000fe40003f06270 */
[-C--:B------:R-:W-:Y:S02]  /*83a0*/  ISETP.GE.AND P4, PT, R114, R152.reuse, PT ;  /* 0x000000987200720c */ /* 0x080fe40003f86270 */
[----:B------:R-:W-:Y:S02]  /*83b0*/  FSEL R127, R100, -INF , !P5 ;  /* 0xff800000647f7808 */ /* 0x000fe40006800000 */
[----:B------:R-:W-:-:S02]  /*83c0*/  ISETP.GE.AND P5, PT, R42, R152, PT ;  /* 0x000000982a00720c */ /* 0x000fc40003fa6270 */
[----:B------:R-:W-:Y:S02]  /*83d0*/  FSEL R5, R5, -INF , P3 ;  /* 0xff80000005057808 */ /* 0x000fe40001800000 */
[----:B------:R-:W-:Y:S02]  /*83e0*/  FSEL R113, R102, -INF , !P6 ;  /* 0xff80000066717808 */ /* 0x000fe40007000000 */
[----:B------:R-:W-:Y:S02]  /*83f0*/  FSEL R104, R104, -INF , P0 ;  /* 0xff80000068687808 */ /* 0x000fe40000000000 */
[C---:B------:R-:W-:Y:S02]  /*8400*/  ISETP.GE.AND P1, PT, R36.reuse, R153, PT ;  /* 0x000000992400720c */ /* 0x040fe40003f26270 */
[----:B------:R-:W-:Y:S02]  /*8410*/  ISETP.GE.AND P6, PT, R36, R152, PT ;  /* 0x000000982400720c */ /* 0x000fe40003fc6270 */
[----:B------:R-:W-:-:S02]  /*8420*/  FSEL R131, R94, -INF , !P4 ;  /* 0xff8000005e837808 */ /* 0x000fc40006000000 */
[----:B------:R-:W-:Y:S02]  /*8430*/  ISETP.GE.AND P0, PT, R38, R153, PT ;  /* 0x000000992600720c */ /* 0x000fe40003f06270 */
[----:B------:R-:W-:Y:S02]  /*8440*/  FMNMX3.FTZ R36, R20, R17, R193, !PT ;  /* 0x0000001114247276 */ /* 0x000fe400078100c1 */
[-C--:B------:R-:W-:Y:S02]  /*8450*/  ISETP.GE.AND P4, PT, R111, R152.reuse, PT ;  /* 0x000000986f00720c */ /* 0x080fe40003f86270 */
[----:B------:R-:W-:Y:S02]  /*8460*/  FSEL R111, R5, -INF , !P5 ;  /* 0xff800000056f7808 */ /* 0x000fe40006800000 */
[C---:B------:R-:W-:Y:S02]  /*8470*/  ISETP.GE.AND P3, PT, R34.reuse, R153, PT ;  /* 0x000000992200720c */ /* 0x040fe40003f66270 */
[----:B------:R-:W-:-:S02]  /*8480*/  ISETP.GE.AND P5, PT, R34, R152, PT ;  /* 0x000000982200720c */ /* 0x000fc40003fa6270 */
        /* <DEDUP_REMOVED lines=20> */
[----:B------:R-:W-:Y:S02]  /*85d0*/  FSEL R115, R104, -INF , !P4 ;  /* 0xff80000068737808 */ /* 0x000fe40006000000 */
[----:B------:R-:W-:Y:S02]  /*85e0*/  FMNMX3.FTZ R34, R34, R123, R121, !PT ;  /* 0x0000007b22227276 */ /* 0x000fe40007810079 */
[----:B------:R-:W-:Y:S02]  /*85f0*/  ISETP.GE.AND P4, PT, R38, R152, PT ;  /* 0x000000982600720c */ /* 0x000fe40003f86270 */
[----:B------:R-:W-:-:S02]  /*8600*/  FMNMX3.FTZ R4, R4, R129, R127, !PT ;  /* 0x0000008104047276 */ /* 0x000fc4000781007f */
[----:B------:R-:W-:Y:S02]  /*8610*/  ISETP.GE.AND P0, PT, R30, R153, PT ;  /* 0x000000991e00720c */ /* 0x000fe40003f06270 */
[----:B------:R-:W-:Y:S02]  /*8620*/  FSEL R89, R6, -INF , !P5 ;  /* 0xff80000006597808 */ /* 0x000fe40006800000 */
[----:B------:R-:W-:Y:S02]  /*8630*/  FSEL R7, R7, -INF , P1 ;  /* 0xff80000007077808 */ /* 0x000fe40000800000 */
[----:B------:R-:W-:Y:S02]  /*8640*/  FMNMX3.FTZ R6, R34, R119, R117, !PT ;  /* 0x0000007722067276 */ /* 0x000fe40007810075 */
[----:B------:R-:W-:Y:S02]  /*8650*/  FSEL R109, R109, -INF , !P4 ;  /* 0xff8000006d6d7808 */ /* 0x000fe40006000000 */
[----:B------:R-:W-:-:S02]  /*8660*/  ISETP.GE.AND P1, PT, R28, R153, PT ;  /* 0x000000991c00720c */ /* 0x000fc40003f26270 */
[----:B------:R-:W-:Y:S02]  /*8670*/  FMNMX3.FTZ R4, R4, R115, R113, !PT ;  /* 0x0000007304047276 */ /* 0x000fe40007810071 */
[----:B------:R-:W-:Y:S02]  /*8680*/  FSEL R10, R10, -INF , P0 ;  /* 0xff8000000a0a7808 */ /* 0x000fe40000000000 */
[----:B------:R-:W-:Y:S02]  /*8690*/  ISETP.GE.AND P4, PT, R30, R152, PT ;  /* 0x000000981e00720c */ /* 0x000fe40003f86270 */
[----:B------:R-:W-:Y:S02]  /*86a0*/  FSEL R91, R7, -INF , !P6 ;  /* 0xff800000075b7808 */ /* 0x000fe40007000000 */
[----:B------:R-:W-:Y:S02]  /*86b0*/  ISETP.GE.AND P0, PT, R24, R153, PT ;  /* 0x000000991800720c */ /* 0x000fe40003f06270 */
[----:B------:R-:W-:-:S02]  /*86c0*/  FMNMX3.FTZ R6, R6, R103, R99, !PT ;  /* 0x0000006706067276 */ /* 0x000fc40007810063 */
[----:B------:R-:W-:Y:S02]  /*86d0*/  ISETP.GE.AND P6, PT, R28, R152, PT ;  /* 0x000000981c00720c */ /* 0x000fe40003fc6270 */
[----:B------:R-:W-:Y:S02]  /*86e0*/  ISETP.GE.AND P3, PT, R26, R153, PT ;  /* 0x000000991a00720c */ /* 0x000fe40003f66270 */
[----:B------:R-:W-:Y:S02]  /*86f0*/  FSEL R8, R8, -INF , P1 ;  /* 0xff80000008087808 */ /* 0x000fe40000800000 */
[----:B------:R-:W-:Y:S02]  /*8700*/  FMNMX3.FTZ R4, R4, R111, R109, !PT ;  /* 0x0000006f04047276 */ /* 0x000fe4000781006d */
[----:B------:R-:W-:Y:S02]  /*8710*/  FSEL R85, R10, -INF , !P4 ;  /* 0xff8000000a557808 */ /* 0x000fe40006000000 */
[----:B------:R-:W-:-:S02]  /*8720*/  ISETP.GE.AND P1, PT, R32, R153, PT ;  /* 0x000000992000720c */ /* 0x000fc40003f26270 */
[----:B------:R-:W-:Y:S02]  /*8730*/  FSEL R14, R14, -INF , P0 ;  /* 0xff8000000e0e7808 */ /* 0x000fe40000000000 */
[----:B------:R-:W-:Y:S02]  /*8740*/  FMNMX3.FTZ R6, R6, R97, R95, !PT ;  /* 0x0000006106067276 */ /* 0x000fe4000781005f */
[-C--:B------:R-:W-:Y:S02]  /*8750*/  ISETP.GE.AND P5, PT, R26, R152.reuse, PT ;  /* 0x000000981a00720c */ /* 0x080fe40003fa6270 */
[----:B------:R-:W-:Y:S02]  /*8760*/  ISETP.GE.AND P4, PT, R24, R152, PT ;  /* 0x000000981800720c */ /* 0x000fe40003f86270 */
[----:B------:R-:W-:Y:S02]  /*8770*/  FSEL R12, R12, -INF , P3 ;  /* 0xff8000000c0c7808 */ /* 0x000fe40001800000 */
[----:B------:R-:W-:-:S02]  /*8780*/  ISETP.GE.AND P0, PT, R40, R153, PT ;  /* 0x000000992800720c */ /* 0x000fc40003f06270 */
[----:B------:R-:W-:Y:S02]  /*8790*/  FSEL R67, R8, -INF , !P6 ;  /* 0xff80000008437808 */ /* 0x000fe40007000000 */
[----:B------:R-:W-:Y:S02]  /*87a0*/  FMNMX3.FTZ R4, R4, R91, R89, !PT ;  /* 0x0000005b04047276 */ /* 0x000fe40007810059 */
[----:B------:R-:W-:Y:S02]  /*87b0*/  FSEL R16, R16, -INF , P1 ;  /* 0xff80000010107808 */ /* 0x000fe40000800000 */
[----:B------:R-:W-:Y:S02]  /*87c0*/  FMNMX3.FTZ R6, R6, R65, R63, !PT ;  /* 0x0000004106067276 */ /* 0x000fe4000781003f */
[-C--:B------:R-:W-:Y:S02]  /*87d0*/  ISETP.GE.AND P3, PT, R32, R152.reuse, PT ;  /* 0x000000982000720c */ /* 0x080fe40003f66270 */
[----:B------:R-:W-:-:S02]  /*87e0*/  ISETP.GE.AND P1, PT, R40, R152, PT ;  /* 0x000000982800720c */ /* 0x000fc40003f26270 */
[----:B------:R-:W-:Y:S02]  /*87f0*/  FSEL R18, R18, -INF , P0 ;  /* 0xff80000012127808 */ /* 0x000fe40000000000 */
[----:B------:R-:W-:Y:S02]  /*8800*/  FSEL R57, R12, -INF , !P5 ;  /* 0xff8000000c397808 */ /* 0x000fe40006800000 */
[----:B------:R-:W-:Y:S02]  /*8810*/  FSEL R55, R14, -INF , !P4 ;  /* 0xff8000000e377808 */ /* 0x000fe40006000000 */
[----:B------:R-:W-:Y:S02]  /*8820*/  FMNMX3.FTZ R4, R4, R85, R67, !PT ;  /* 0x0000005504047276 */ /* 0x000fe40007810043 */
[----:B------:R-:W-:Y:S02]  /*8830*/  FMNMX3.FTZ R7, R6, R61, R59, !PT ;  /* 0x0000003d06077276 */ /* 0x000fe4000781003b */
[----:B------:R-:W-:-:S02]  /*8840*/  FSEL R53, R16, -INF , !P3 ;  /* 0xff80000010357808 */ /* 0x000fc40005800000 */
[----:B------:R-:W-:Y:S02]  /*8850*/  FSEL R51, R18, -INF , !P1 ;  /* 0xff80000012337808 */ /* 0x000fe40004800000 */
[----:B------:R-:W-:Y:S02]  /*8860*/  FMNMX3.FTZ R6, R4, R57, R55, !PT ;  /* 0x0000003904067276 */ /* 0x000fe40007810037 */
[----:B------:R-:W1:Y:S02]  /*8870*/  SHFL.BFLY PT, R4, R7, 0x2, 0x1f ;  /* 0x0c401f0007047f89 */ /* 0x000e6400000e0000 */
        /* <DEDUP_REMOVED lines=11> */
[C---:B------:R-:W-:Y:S02]  /*8930*/  FSETP.NEU.FTZ.AND P0, PT, R46.reuse, -INF , PT ;  /* 0xff8000002e00780b */ /* 0x040fe40003f1d000 */
[----:B------:R-:W-:Y:S02]  /*8940*/  FSEL R7, R47, RZ, P1 ;  /* 0x000000ff2f077208 */ /* 0x000fe40000800000 */
[----:B------:R-:W-:Y:S01]  /*8950*/  FSEL R5, R46, RZ, P0 ;  /* 0x000000ff2e057208 */ /* 0x000fe20000000000 */
[-CC-:B------:R-:W-:Y:S01]  /*8960*/  FFMA.FTZ R107, R17, R49.reuse, -R50.reuse ;  /* 0x00000031116b7223 */ /* 0x180fe20000010832 */
[----:B------:R-:W-:Y:S02]  /*8970*/  FFMA.FTZ R58, R19, R49, -R50 ;  /* 0x00000031133a7223 */ /* 0x000fe40000010832 */
[----:B------:R-:W1:Y:S01]  /*8980*/  LDSM.16.MT88.4 R16, [R132+0x3000] ;  /* 0x003000008410783b */ /* 0x000e620000004200 */
[----:B------:R-:W-:Y:S01]  /*8990*/  FADD.FTZ R88, R0, -R5 ;  /* 0x8000000500587221 */ /* 0x000fe20000010000 */
[----:B------:R-:W-:Y:S01]  /*89a0*/  FMUL.FTZ R48, R49, R46 ;  /* 0x0000002e31307220 */ /* 0x000fe20000410000 */
[----:B------:R-:W-:Y:S01]  /*89b0*/  FADD.FTZ R4, R20, -R7 ;  /* 0x8000000714047221 */ /* 0x000fe20000010000 */
[----:B------:R-:W-:-:S02]  /*89c0*/  VIADD R0, R132, 0x3020 ;  /* 0x0000302084007836 */ /* 0x000fc40000000000 */
[----:B------:R-:W-:Y:S02]  /*89d0*/  @P2 VIADD R0, R162, 0xffffffe0 ;  /* 0xffffffe0a2002836 */ /* 0x000fe40000000000 */
[----:B------:R-:W-:Y:S01]  /*89e0*/  FMUL.FTZ R90, R49, R4 ;  /* 0x00000004315a7220 */ /* 0x000fe20000410000 */
[----:B------:R-:W-:Y:S02]  /*89f0*/  FSEL R48, R48, RZ, P0 ;  /* 0x000000ff30307208 */ /* 0x000fe40000000000 */
[----:B------:R-:W2:Y:S01]  /*8a00*/  LDSM.16.MT88.4 R4, [R0] ;  /* 0x000000000004783b */ /* 0x000ea20000004200 */
[-CC-:B------:R-:W-:Y:S01]  /*8a10*/  FFMA.FTZ R64, R193, R49.reuse, -R50.reuse ;  /* 0x00000031c1407223 */ /* 0x180fe20000010832 */
[-C--:B------:R-:W-:Y:S01]  /*8a20*/  FFMA.FTZ R101, R191, R49.reuse, -R50 ;  /* 0x00000031bf657223 */ /* 0x080fe20000010832 */
[-CC-:B------:R-:W-:Y:S01]  /*8a30*/  FFMA.FTZ R84, R15, R49.reuse, -R48.reuse ;  /* 0x000000310f547223 */ /* 0x180fe20000010830 */
[-CC-:B------:R-:W-:Y:S01]  /*8a40*/  FFMA.FTZ R62, R195, R49.reuse, -R48.reuse ;  /* 0x00000031c33e7223 */ /* 0x180fe20000010830 */
[-CC-:B------:R-:W-:Y:S01]  /*8a50*/  FFMA.FTZ R105, R105, R49.reuse, -R48.reuse ;  /* 0x0000003169697223 */ /* 0x180fe20000010830 */
[-C--:B------:R-:W-:Y:S01]  /*8a60*/  FFMA.FTZ R60, R93, R49.reuse, -R48 ;  /* 0x000000315d3c7223 */ /* 0x080fe20000010830 */
[----:B------:R-:W-:Y:S01]  /*8a70*/  FMUL.FTZ R88, R49, R88 ;  /* 0x0000005831587220 */ /* 0x000fe20000410000 */
        /* <DEDUP_REMOVED lines=39> */
[-C--:B------:R-:W-:Y:S01]  /*8cf0*/  FMUL.FTZ R32, R72, R90.reuse ;  /* 0x0000005a48207220 */ /* 0x080fe20000410000 */
[----:B------:R-:W-:Y:S01]  /*8d00*/  FMUL.FTZ R33, R73, R90 ;  /* 0x0000005a49217220 */ /* 0x000fe20000410000 */
[----:B------:R-:W-:Y:S01]  /*8d10*/  MUFU.EX2 R93, R93 ;  /* 0x0000005d005d7308 */ /* 0x000fe20000000800 */
[----:B------:R-:W-:Y:S01]  /*8d20*/  FMUL.FTZ R34, R74, R88 ;  /* 0x000000584a227220 */ /* 0x000fe20000410000 */
[----:B------:R-:W-:Y:S01]  /*8d30*/  FFMA.FTZ R73, R37, R49, -R50 ;  /* 0x0000003125497223 */ /* 0x000fe20000010832 */
[-C--:B------:R-:W-:Y:S01]  /*8d40*/  FMUL.FTZ R68, R68, R90.reuse ;  /* 0x0000005a44447220 */ /* 0x080fe20000410000 */
[----:B------:R-:W2:Y:S01]  /*8d50*/  MUFU.EX2 R54, R54 ;  /* 0x0000003600367308 */ /* 0x000ea20000000800 */
[----:B------:R-:W-:Y:S01]  /*8d60*/  HMMA.16816.F32 R16, R8, R18, R76 ;  /* 0x000000120810723c */ /* 0x000fe2000000184c */
[----:B------:R-:W-:Y:S01]  /*8d70*/  FMUL.FTZ R69, R69, R90 ;  /* 0x0000005a45457220 */ /* 0x000fe20000410000 */
[-C--:B------:R-:W-:Y:S01]  /*8d80*/  FMUL.FTZ R70, R70, R88.reuse ;  /* 0x0000005846467220 */ /* 0x080fe20000410000 */
[----:B------:R-:W3:Y:S01]  /*8d90*/  MUFU.EX2 R52, R52 ;  /* 0x0000003400347308 */ /* 0x000ee20000000800 */
[----:B------:R-:W-:-:S03]  /*8da0*/  FMUL.FTZ R71, R71, R88 ;  /* 0x0000005847477220 */ /* 0x000fc60000410000 */
        /* <DEDUP_REMOVED lines=10> */
[--C-:B------:R-:W-:Y:S01]  /*8e50*/  FFMA.FTZ R68, R41, R49, -R48.reuse ;  /* 0x0000003129447223 */ /* 0x100fe20000010830 */
[----:B--2---:R-:W-:Y:S01]  /*8e60*/  F2FP.F16.F32.PACK_AB R40, R54, R93 ;  /* 0x0000005d3628723e */ /* 0x004fe200000000ff */
[----:B------:R-:W-:Y:S01]  /*8e70*/  FFMA.FTZ R69, R185, R49, -R48 ;  /* 0x00000031b9457223 */ /* 0x000fe20000010830 */
[----:B---3--:R-:W-:Y:S02]  /*8e80*/  F2FP.F16.F32.PACK_AB R42, R52, R81 ;  /* 0x00000051342a723e */ /* 0x008fe400000000ff */
[----:B-----5:R-:W-:Y:S02]  /*8e90*/  F2FP.F16.F32.PACK_AB R41, R72, R77 ;  /* 0x0000004d4829723e */ /* 0x020fe400000000ff */
        /* <DEDUP_REMOVED lines=21> */
[-C--:B------:R-:W-:Y:S01]  /*8ff0*/  FFMA.FTZ R80, R177, R49.reuse, -R48 ;  /* 0x00000031b1507223 */ /* 0x080fe20000010830 */
[-C--:B------:R-:W-:Y:S01]  /*9000*/  FFMA.FTZ R181, R181, R49.reuse, -R50 ;  /* 0x00000031b5b57223 */ /* 0x080fe20000010832 */
[C---:B----4-:R-:W-:Y:S01]  /*9010*/  HMMA.16816.F32 R12, R24.reuse, R36, R12 ;  /* 0x00000024180c723c */ /* 0x050fe2000000180c */
[-CC-:B------:R-:W-:Y:S01]  /*9020*/  FFMA.FTZ R157, R175, R49.reuse, -R48.reuse ;  /* 0x00000031af9d7223 */ /* 0x180fe20000010830 */
        /* <DEDUP_REMOVED lines=189> */
[----:B-----5:R-:W-:Y:S01]  /*9c00*/  HMMA.16816.F32 R72, R4, R68, R32 ;  /* 0x000000440448723c */ /* 0x020fe20000001820 */
[----:B------:R-:W-:-:S02]  /*9c10*/  @P0 IMAD.MOV.U32 R0, RZ, RZ, R46 ;  /* 0x000000ffff000224 */ /* 0x000fc400078e002e */
[----:B------:R-:W-:Y:S02]  /*9c20*/  @P0 IMAD.MOV.U32 R20, RZ, RZ, R47 ;  /* 0x000000ffff140224 */ /* 0x000fe400078e002f */
[----:B------:R-:W-:-:S03]  /*9c30*/  @P0 VIADD R159, R44, 0xfffffffd ;  /* 0xfffffffd2c9f0836 */ /* 0x000fc60000000000 */
[C---:B------:R-:W-:Y:S08]  /*9c40*/  HMMA.16816.F32 R76, R4.reuse, R78, R16 ;  /* 0x0000004e044c723c */ /* 0x040ff00000001810 */
[----:B------:R-:W-:Y:S01]  /*9c50*/  HMMA.16816.F32 R68, R4, R70, R28 ;  /* 0x000000460444723c */ /* 0x000fe2000000181c */
[----:B------:R-:W-:-:S04]  /*9c60*/  NOP ;  /* 0x0000000000007918 */ /* 0x000fc80000000000 */
[----:B------:R-:W-:-:S15]  /*9c70*/  @P0 BRA `(.L_x_9628) ;  /* 0x0000000000040947 */ /* 0x000fde0003800000 */
.L_x_9619:
[----:B------:R-:W-:-:S07]  /*9c80*/  IADD3 R159, PT, PT, R45, -0x1, RZ ;  /* 0xffffffff2d9f7810 */ /* 0x000fce0007ffe0ff */
.L_x_9628:
[----:B------:R-:W-:Y:S05]  /*9c90*/  BSYNC B2 ;  /* 0x0000000000027941 */ /* 0x000fea0003800000 */
.L_x_9618:
[----:B------:R-:W-:-:S13]  /*9ca0*/  ISETP.GE.AND P0, PT, R159, R140, PT ;  /* 0x0000008c9f00720c */ /* 0x000fda0003f06270 */
[----:B------:R-:W-:Y:S05]  /*9cb0*/  @!P0 BRA `(.L_x_9629) ;  /* 0x0000004000688947 */ /* 0x000fea0003800000 */
[----:B------:R-:W-:Y:S01]  /*9cc0*/  SHF.L.U32 R160, R159, 0x7, RZ ;  /* 0x000000079fa07819 */ /* 0x000fe200000006ff */
[----:B------:R-:W-:Y:S01]  /*9cd0*/  IMAD.SHL.U32 R157, R22, 0x40, RZ ;  /* 0x00000040169d7824 */ /* 0x000fe200078e00ff */
[----:B------:R-:W-:Y:S01]  /*9ce0*/  ISETP.NE.U32.AND P3, PT, R164, RZ, PT ;  /* 0x000000ffa400720c */ /* 0x000fe20003f65070 */
[----:B------:R-:W-:Y:S01]  /*9cf0*/  IMAD.MOV.U32 R85, RZ, RZ, R0 ;  /* 0x000000ffff557224 */ /* 0x000fe200078e0000 */
[----:B------:R-:W-:Y:S01]  /*9d00*/  LOP3.LUT R161, R160, 0x40, R21, 0xfe, !PT ;  /* 0x00000040a0a17812 */ /* 0x000fe200078efe15 */
[----:B------:R-:W-:Y:S01]  /*9d10*/  IMAD.MOV.U32 R84, RZ, RZ, R20 ;  /* 0x000000ffff547224 */ /* 0x000fe200078e0014 */
[----:B------:R-:W-:Y:S01]  /*9d20*/  SHF.L.U64.HI R158, R22, 0x6, R23 ;  /* 0x00000006169e7819 */ /* 0x000fe20000010217 */
[----:B------:R-:W-:Y:S01]  /*9d30*/  VIADD R156, R132, 0x3020 ;  /* 0x00003020849c7836 */ /* 0x000fe20000000000 */
[----:B------:R-:W-:Y:S02]  /*9d40*/  ISETP.NE.AND.EX P3, PT, R165, RZ, PT, P3 ;  /* 0x000000ffa500720c */ /* 0x000fe40003f65330 */
[----:B------:R-:W-:-:S02]  /*9d50*/  IADD3 R159, PT, PT, R159, 0x1, RZ ;  /* 0x000000019f9f7810 */ /* 0x000fc40007ffe0ff */
[----:B------:R-:W-:-:S09]  /*9d60*/  IADD3 R160, PT, PT, R160, 0x80, RZ ;  /* 0x00000080a0a07810 */ /* 0x000fd20007ffe0ff */
.L_x_9636:
        /* <DEDUP_REMOVED lines=78> */
.L_x_9631:
[----:B------:R-:W-:Y:S05]  /*a250*/  BSYNC.RECONVERGENT B0 ;  /* 0x0000000000007941 */ /* 0x000fea0003800200 */
.L_x_9630:
[----:B------:R-:W-:Y:S01]  /*a260*/  LOP3.LUT R91, R87, 0x8, RZ, 0xc0, !PT ;  /* 0x00000008575b7812 */ /* 0x000fe200078ec0ff */
[----:B------:R-:W1:Y:S01]  /*a270*/  S2UR UR6, SR_CgaCtaId ;  /* 0x00000000000679c3 */ /* 0x000e620000008800 */
[----:B------:R-:W-:Y:S01]  /*a280*/  IADD3 R172, P0, PT, R157, R144, RZ ;  /* 0x000000909dac7210 */ /* 0x000fe20007f1e0ff */
[----:B------:R-:W-:Y:S01]  /*a290*/  UMOV UR7, 0x400 ;  /* 0x0000040000077882 */ /* 0x000fe20000000000 */
[----:B------:R-:W-:Y:S01]  /*a2a0*/  SHF.L.U32 R88, R87, 0x5, RZ ;  /* 0x0000000557587819 */ /* 0x000fe200000006ff */
[----:B------:R-:W-:Y:S01]  /*a2b0*/  BSSY.RECONVERGENT B1, `(.L_x_9632) ;  /* 0x000013c000017945 */ /* 0x000fe20003800200 */
[----:B------:R-:W-:Y:S02]  /*a2c0*/  IADD3.X R173, PT, PT, R158, R145, RZ, P0, !PT ;  /* 0x000000919ead7210 */ /* 0x000fe400007fe4ff */
[--C-:B------:R-:W-:Y:S02]  /*a2d0*/  LOP3.LUT R0, R91, 0xc0, R88.reuse, 0xf8, !PT ;  /* 0x000000c05b007812 */ /* 0x100fe400078ef858 */
[-C--:B------:R-:W-:Y:S02]  /*a2e0*/  IADD3 R174, P0, PT, R172, R157.reuse, RZ ;  /* 0x0000009dacae7210 */ /* 0x080fe40007f1e0ff */
[----:B------:R-:W-:Y:S02]  /*a2f0*/  SHF.L.U32 R86, R87, 0x2, RZ ;  /* 0x0000000257567819 */ /* 0x000fe400000006ff */
[-C--:B------:R-:W-:Y:S02]  /*a300*/  IADD3.X R175, PT, PT, R173, R158.reuse, RZ, P0, !PT ;  /* 0x0000009eadaf7210 */ /* 0x080fe400007fe4ff */
[----:B------:R-:W-:Y:S02]  /*a310*/  IADD3 R176, P0, PT, R174, R157, RZ ;  /* 0x0000009daeb07210 */ /* 0x000fe40007f1e0ff */
[----:B------:R-:W-:Y:S02]  /*a320*/  MOV R116, 0x20 ;  /* 0x0000002000747802 */ /* 0x000fe40000000f00 */
[----:B------:R-:W-:Y:S02]  /*a330*/  IADD3.X R177, PT, PT, R175, R158, RZ, P0, !PT ;  /* 0x0000009eafb17210 */ /* 0x000fe400007fe4ff */
[C---:B------:R-:W-:Y:S02]  /*a340*/  LOP3.LUT P2, RZ, R87.reuse, 0x4, RZ, 0xc0, !PT ;  /* 0x0000000457ff7812 */ /* 0x040fe4000784c0ff */
[----:B------:R-:W-:Y:S01]  /*a350*/  SHF.L.U32 R149, R87, 0x3, RZ ;  /* 0x0000000357957819 */ /* 0x000fe200000006ff */
[----:B-1----:R-:W-:Y:S01]  /*a360*/  ULEA UR6, UR6, UR7, 0x18 ;  /* 0x0000000706067291 */ /* 0x002fe2000f8ec0ff */
[----:B------:R-:W-:Y:S02]  /*a370*/  SEL R116, R116, 0xffffffe0, !P2 ;  /* 0xffffffe074747807 */ /* 0x000fe40005000000 */
[----:B------:R-:W-:Y:S02]  /*a380*/  LOP3.LUT R143, R149, 0xc0, RZ, 0xc0, !PT ;  /* 0x000000c0958f7812 */ /* 0x000fe400078ec0ff */
[----:B------:R-:W-:Y:S02]  /*a390*/  IADD3 R124, PT, PT, R133, R116, RZ ;  /* 0x00000074857c7210 */ /* 0x000fe40007ffe0ff */
[----:B------:R-:W-:Y:S02]  /*a3a0*/  LOP3.LUT R169, R149, 0x18, RZ, 0xc0, !PT ;  /* 0x0000001895a97812 */ /* 0x000fe400078ec0ff */
[----:B------:R-:W-:Y:S02]  /*a3b0*/  MOV R135, UR6 ;  /* 0x0000000600877c02 */ /* 0x000fe40008000f00 */
[C---:B------:R-:W-:Y:S02]  /*a3c0*/  SHF.L.U32 R134, R87.reuse, 0x4, RZ ;  /* 0x0000000457867819 */ /* 0x040fe400000006ff */
[----:B------:R-:W-:Y:S02]  /*a3d0*/  LOP3.LUT R148, R87, 0x18, RZ, 0xc0, !PT ;  /* 0x0000001857947812 */ /* 0x000fe400078ec0ff */
[----:B------:R-:W-:Y:S02]  /*a3e0*/  LOP3.LUT R89, R134, 0x100, RZ, 0xc0, !PT ;  /* 0x0000010086597812 */ /* 0x000fe400078ec0ff */
[----:B------:R-:W-:Y:S02]  /*a3f0*/  LOP3.LUT R148, R143, R148, RZ, 0xfc, !PT ;  /* 0x000000948f947212 */ /* 0x000fe400078efcff */
[----:B------:R-:W-:Y:S02]  /*a400*/  LOP3.LUT R88, R89, 0x20, R88, 0xf8, !PT ;  /* 0x0000002059587812 */ /* 0x000fe400078ef858 */
[----:B------:R-:W-:Y:S02]  /*a410*/  LOP3.LUT R143, R149, 0x1f20, RZ, 0xc0, !PT ;  /* 0x00001f20958f7812 */ /* 0x000fe400078ec0ff */
[----:B------:R-:W-:Y:S02]  /*a420*/  LOP3.LUT R89, R86, 0x18, RZ, 0xc0, !PT ;  /* 0x0000001856597812 */ /* 0x000fe400078ec0ff */
[----:B------:R-:W-:Y:S02]  /*a430*/  LOP3.LUT R170, R148, R169, RZ, 0x3c, !PT ;  /* 0x000000a994aa7212 */ /* 0x000fe400078e3cff */
[----:B------:R-:W-:Y:S02]  /*a440*/  LOP3.LUT R0, R88, R0, R89, 0xf6, !PT ;  /* 0x0000000058007212 */ /* 0x000fe400078ef659 */
[----:B------:R-:W-:Y:S02]  /*a450*/  LOP3.LUT R170, R143, R170, RZ, 0xfc, !PT ;  /* 0x000000aa8faa7212 */ /* 0x000fe400078efcff */
[-C--:B------:R-:W-:Y:S02]  /*a460*/  LEA R136, R0, R135.reuse, 0x1 ;  /* 0x0000008700887211 */ /* 0x080fe400078e08ff */
[----:B------:R-:W-:Y:S02]  /*a470*/  LEA R169, R170, R135, 0x1 ;  /* 0x00000087aaa97211 */ /* 0x000fe400078e08ff */
[----:B------:R-:W-:Y:S02]  /*a480*/  IADD3 R0, PT, PT, R116, R136, RZ ;  /* 0x0000008874007210 */ /* 0x000fe40007ffe0ff */
[----:B------:R-:W-:Y:S01]  /*a490*/  IADD3 R159, PT, PT, R159, -0x1, RZ ;  /* 0xffffffff9f9f7810 */ /* 0x000fe20007ffe0ff */
[----:B------:R-:W-:Y:S01]  /*a4a0*/  @!PT LDS RZ, [RZ] ;  /* 0x00000000fffff984 */ /* 0x000fe20000000800 */
[----:B------:R-:W-:Y:S01]  /*a4b0*/  @!PT LDS RZ, [RZ] ;  /* 0x00000000fffff984 */ /* 0x000fe20000000800 */
[----:B------:R-:W-:Y:S01]  /*a4c0*/  @!PT LDS RZ, [RZ] ;  /* 0x00000000fffff984 */ /* 0x000fe20000000800 */
[----:B------:R-:W-:Y:S03]  /*a4d0*/  LDGSTS.E.BYPASS.LTC128B.128 [R169+0x3000], desc[UR4][R144.64] ;  /* 0x0300000090a97fae */ /* 0x000fe6000b981a04 */
[----:B------:R-:W-:Y:S05]  /*a4e0*/  ISETP.GT.AND P0, PT, R159, R140, PT ;  /* 0x0000008c9f00720c */ /* 0x000fea0003f04270 */
[----:B------:R1:W-:Y:S08]  /*a4f0*/  LDGSTS.E.BYPASS.LTC128B.128 [R169+0x3800], desc[UR4][R172.64] ;  /* 0x03800000aca97fae */ /* 0x0003f0000b981a04 */
[----:B------:R2:W-:Y:S08]  /*a500*/  LDGSTS.E.BYPASS.LTC128B.128 [R169+0x4000], desc[UR4][R174.64] ;  /* 0x04000000aea97fae */ /* 0x0005f0000b981a04 */
[----:B------:R3:W-:Y:S08]  /*a510*/  LDGSTS.E.BYPASS.LTC128B.128 [R169+0x4800], desc[UR4][R176.64] ;  /* 0x04800000b0a97fae */ /* 0x0007f0000b981a04 */
[----:B------:R-:W-:Y:S08]  /*a520*/  LDSM.16.M88.4 R88, [R133] ;  /* 0x000000008558783b */ /* 0x000ff00000000200 */
[----:B------:R-:W4:Y:S04]  /*a530*/  LD.E R143, desc[UR4][R2.64+0x18c] ;  /* 0x00018c04028f7980 */ /* 0x000f28000c101900 */
[----:B------:R-:W5:Y:S08]  /*a540*/  LDSM.16.M88.4 R92, [R136+0x1000] ;  /* 0x00100000885c783b */ /* 0x000f700000000200 */
[----:B------:R-:W0:Y:S08]  /*a550*/  LDGDEPBAR ;  /* 0x00000000000079af */ /* 0x000e300000000000 */
[----:B------:R-:W1:Y:S08]  /*a560*/  LDSM.16.M88.4 R96, [R136+0x1400] ;  /* 0x001400008860783b */ /* 0x000e700000000200 */
[----:B------:R-:W2:Y:S08]  /*a570*/  LDSM.16.M88.4 R100, [R136+0x1800] ;  /* 0x001800008864783b */ /* 0x000eb00000000200 */
[----:B------:R-:W3:Y:S08]  /*a580*/  LDSM.16.M88.4 R104, [R136+0x1c00] ;  /* 0x001c00008868783b */ /* 0x000ef00000000200 */
[----:B------:R-:W3:Y:S01]  /*a590*/  LDSM.16.M88.4 R108, [R136+0x2000] ;  /* 0x00200000886c783b */ /* 0x000ee20000000200 */
        /* <DEDUP_REMOVED lines=8> */
[C---:B--2---:R-:W-:Y:S07]  /*a620*/  HMMA.16816.F32 R20, R88.reuse, R100, RZ ;  /* 0x000000645814723c */ /* 0x044fee00000018ff */
[----:B------:R-:W2:Y:S01]  /*a630*/  LDSM.16.M88.4 R128, [R0+0x1000] ;  /* 0x001000000080783b */ /* 0x000ea20000000200 */
[C---:B------:R-:W-:Y:S07]  /*a640*/  HMMA.16816.F32 R24, R88.reuse, R102, RZ ;  /* 0x000000665818723c */ /* 0x040fee00000018ff */
[----:B------:R-:W-:Y:S01]  /*a650*/  LDSM.16.M88.4 R92, [R0+0x1800] ;  /* 0x00180000005c783b */ /* 0x000fe20000000200 */
        /* <DEDUP_REMOVED lines=11> */
[C---:B--2---:R-:W-:Y:S08]  /*a710*/  HMMA.16816.F32 R4, R124.reuse, R128, R4 ;  /* 0x000000807c04723c */ /* 0x044ff00000001804 */
        /* <DEDUP_REMOVED lines=228> */
.L_x_9635:
[----:B------:R-:W-:Y:S05]  /*b560*/  BSYNC.RECONVERGENT B0 ;  /* 0x0000000000007941 */ /* 0x000fea0003800200 */
.L_x_9634:
        /* <DEDUP_REMOVED lines=16> */
.L_x_9633:
[----:B------:R-:W-:Y:S05]  /*b670*/  BSYNC.RECONVERGENT B1 ;  /* 0x0000000000017941 */ /* 0x000fea0003800200 */
.L_x_9632:
[C---:B------:R-:W-:Y:S01]  /*b680*/  ISETP.GE.AND P1, PT, R161.reuse, R155, PT ;  /* 0x0000009ba100720c */ /* 0x040fe20003f26270 */
[----:B------:R-:W3:Y:S01]  /*b690*/  LD.E R21, desc[UR4][R2.64+0xdc] ;  /* 0x0000dc0402157980 */ /* 0x000ee2000c101900 */
[----:B------:R-:W-:Y:S02]  /*b6a0*/  VIADD R14, R161, 0x8 ;  /* 0x00000008a10e7836 */ /* 0x000fe40000000000 */
[----:B-1----:R-:W-:Y:S01]  /*b6b0*/  FSEL R123, R233, -INF , P1 ;  /* 0xff800000e97b7808 */ /* 0x002fe20000800000 */
        /* <DEDUP_REMOVED lines=13> */
[----:B------:R-:W-:Y:S02]  /*b790*/  IMAD.MOV.U32 R48, RZ, RZ, R156 ;  /* 0x000000ffff307224 */ /* 0x000fe400078e009c */
[----:B------:R-:W-:Y:S02]  /*b7a0*/  @P2 VIADD R48, R162, 0xffffffe0 ;  /* 0xffffffe0a2302836 */ /* 0x000fe40000000000 */
        /* <DEDUP_REMOVED lines=12> */
[----:B------:R-:W-:Y:S01]  /*b870*/  VIADD R6, R161, 0x20 ;  /* 0x00000020a1067836 */ /* 0x000fe20000000000 */
[----:B------:R-:W-:Y:S01]  /*b880*/  ISETP.GE.AND P1, PT, R27, R155, PT ;  /* 0x0000009b1b00720c */ /* 0x000fe20003f26270 */
[C---:B------:R-:W-:Y:S02]  /*b890*/  VIADD R4, R161.reuse, 0x28 ;  /* 0x00000028a1047836 */ /* 0x040fe40000000000 */
[C---:B------:R-:W-:Y:S01]  /*b8a0*/  VIADD R30, R161.reuse, 0x38 ;  /* 0x00000038a11e7836 */ /* 0x040fe20000000000 */
[----:B------:R-:W-:Y:S01]  /*b8b0*/  FSEL R178, R178, -INF , P1 ;  /* 0xff800000b2b27808 */ /* 0x000fe20000800000 */
[C---:B------:R-:W-:Y:S01]  /*b8c0*/  VIADD R0, R161.reuse, 0xffffffc0 ;  /* 0xffffffc0a1007836 */ /* 0x040fe20000000000 */
[----:B------:R-:W-:Y:S01]  /*b8d0*/  ISETP.GE.AND P1, PT, R28, R153, PT ;  /* 0x000000991c00720c */ /* 0x000fe20003f26270 */
        /* <DEDUP_REMOVED lines=8> */
[----:B------:R-:W-:Y:S01]  /*b960*/  ISETP.GE.AND P0, PT, R29, R155, PT ;  /* 0x0000009b1d00720c */ /* 0x000fe20003f06270 */
[----:B------:R-:W-:Y:S01]  /*b970*/  VIADD R7, R161, 0x19 ;  /* 0x00000019a1077836 */ /* 0x000fe20000000000 */
[----:B------:R-:W-:Y:S01]  /*b980*/  FSEL R38, R177, -INF , P1 ;  /* 0xff800000b1267808 */ /* 0x000fe20000800000 */
[----:B------:R-:W-:Y:S01]  /*b990*/  VIADD R160, R160, 0xffffff80 ;  /* 0xffffff80a0a07836 */ /* 0x000fe20000000000 */
[----:B------:R-:W-:Y:S02]  /*b9a0*/  FSEL R117, R174, -INF , P0 ;  /* 0xff800000ae757808 */ /* 0x000fe40000000000 */
[-C--:B------:R-:W-:Y:S02]  /*b9b0*/  ISETP.GE.AND P0, PT, R31, R153.reuse, PT ;  /* 0x000000991f00720c */ /* 0x080fe40003f06270 */
[-C--:B------:R-:W-:Y:S02]  /*b9c0*/  ISETP.GE.AND P1, PT, R27, R153.reuse, PT ;  /* 0x000000991b00720c */ /* 0x080fe40003f26270 */
[----:B------:R-:W-:Y:S02]  /*b9d0*/  FSEL R35, R173, -INF , P0 ;  /* 0xff800000ad237808 */ /* 0x000fe40000000000 */
        /* <DEDUP_REMOVED lines=54> */
[C---:B------:R-:W-:Y:S02]  /*bd40*/  ISETP.GE.AND P1, PT, R13.reuse, R153, PT ;  /* 0x000000990d00720c */ /* 0x040fe40003f26270 */
        /* <DEDUP_REMOVED lines=23> */
[CC--:B------:R-:W-:Y:S02]  /*bec0*/  ISETP.GE.AND P1, PT, R161.reuse, R154.reuse, PT ;  /* 0x0000009aa100720c */ /* 0x0c0fe40003f26270 */
[C---:B------:R-:W-:Y:S02]  /*bed0*/  ISETP.GE.AND P6, PT, R0.reuse, R154, PT ;  /* 0x0000009a0000720c */ /* 0x040fe40003fc6270 */
[-C--:B------:R-:W-:Y:S01]  /*bee0*/  ISETP.GE.AND P5, PT, R0, R152.reuse, PT ;  /* 0x000000980000720c */ /* 0x080fe20003fa6270 */
[----:B------:R-:W-:Y:S01]  /*bef0*/  VIADD R0, R161, 0x29 ;  /* 0x00000029a1007836 */ /* 0x000fe20000000000 */
[----:B------:R-:W-:Y:S02]  /*bf00*/  FSEL R95, R212, -INF , P4 ;  /* 0xff800000d45f7808 */ /* 0x000fe40002000000 */
[-C--:B------:R-:W-:Y:S02]  /*bf10*/  ISETP.GE.AND P4, PT, R8, R153.reuse, PT ;  /* 0x000000990800720c */ /* 0x080fe40003f86270 */
[----:B------:R-:W-:Y:S02]  /*bf20*/  FSEL R91, R216, -INF , P0 ;  /* 0xff800000d85b7808 */ /* 0x000fe40000000000 */
[----:B------:R-:W-:Y:S02]  /*bf30*/  FSEL R123, R123, -INF , !P1 ;  /* 0xff8000007b7b7808 */ /* 0x000fe40004800000 */
[----:B------:R-:W-:Y:S02]  /*bf40*/  ISETP.GE.AND P0, PT, R6, R153, PT ;  /* 0x000000990600720c */ /* 0x000fe40003f06270 */
[-C--:B------:R-:W-:Y:S02]  /*bf50*/  ISETP.GE.AND P1, PT, R34, R155.reuse, PT ;  /* 0x0000009b2200720c */ /* 0x080fe40003f26270 */
[----:B------:R-:W-:Y:S02]  /*bf60*/  FSEL R93, R215, -INF , P4 ;  /* 0xff800000d75d7808 */ /* 0x000fe40002000000 */
[C---:B------:R-:W-:Y:S02]  /*bf70*/  ISETP.GE.AND P4, PT, R0.reuse, R155, PT ;  /* 0x0000009b0000720c */ /* 0x040fe40003f86270 */
[----:B------:R-:W-:Y:S02]  /*bf80*/  FSEL R61, R219, -INF , P0 ;  /* 0xff800000db3d7808 */ /* 0x000fe40000000000 */
[----:B------:R-:W-:Y:S02]  /*bf90*/  FSEL R56, R227, -INF , P1 ;  /* 0xff800000e3387808 */ /* 0x000fe40000800000 */
[-C--:B------:R-:W-:Y:S02]  /*bfa0*/  ISETP.GE.AND P0, PT, R5, R153.reuse, PT ;  /* 0x000000990500720c */ /* 0x080fe40003f06270 */
[----:B------:R-:W-:Y:S02]  /*bfb0*/  ISETP.GE.AND P1, PT, R0, R153, PT ;  /* 0x000000990000720c */ /* 0x000fe40003f26270 */
[----:B------:R-:W-:Y:S02]  /*bfc0*/  FSEL R63, R224, -INF , P4 ;  /* 0xff800000e03f7808 */ /* 0x000fe40002000000 */
[C---:B------:R-:W-:Y:S01]  /*bfd0*/  ISETP.GE.AND P4, PT, R161.reuse, R152, PT ;  /* 0x00000098a100720c */ /* 0x040fe20003f86270 */
[----:B------:R-:W-:Y:S01]  /*bfe0*/  VIADD R161, R161, 0xffffff80 ;  /* 0xffffff80a1a17836 */ /* 0x000fe20000000000 */
[----:B------:R-:W-:Y:S02]  /*bff0*/  FSEL R59, R220, -INF , P0 ;  /* 0xff800000dc3b7808 */ /* 0x000fe40000000000 */
[----:B------:R-:W-:Y:S02]  /*c000*/  FSEL R55, R223, -INF , P1 ;  /* 0xff800000df377808 */ /* 0x000fe40000800000 */
[C---:B------:R-:W-:Y:S02]  /*c010*/  ISETP.GE.AND P0, PT, R36.reuse, R155, PT ;  /* 0x0000009b2400720c */ /* 0x040fe40003f06270 */
[----:B------:R-:W-:Y:S02]  /*c020*/  ISETP.GE.AND P1, PT, R36, R153, PT ;  /* 0x000000992400720c */ /* 0x000fe40003f26270 */
[----:B------:R-:W-:Y:S02]  /*c030*/  FSEL R113, R113, -INF , !P4 ;  /* 0xff80000071717808 */ /* 0x000fe40006000000 */
        /* <DEDUP_REMOVED lines=12> */
[-C--:B------:R-:W-:Y:S02]  /*c100*/  ISETP.GE.AND P4, PT, R31, R154.reuse, PT ;  /* 0x0000009a1f00720c */ /* 0x080fe40003f86270 */
[----:B------:R-:W-:Y:S02]  /*c110*/  FSEL R125, R125, -INF , !P6 ;  /* 0xff8000007d7d7808 */ /* 0x000fe40007000000 */
[----:B------:R-:W-:Y:S02]  /*c120*/  FSEL R51, R229, -INF , P0 ;  /* 0xff800000e5337808 */ /* 0x000fe40000000000 */
[----:B------:R-:W-:Y:S02]  /*c130*/  ISETP.GE.AND P6, PT, R28, R154, PT ;  /* 0x0000009a1c00720c */ /* 0x000fe40003fc6270 */
        /* <DEDUP_REMOVED lines=8> */
[----:B------:R-:W-:Y:S02]  /*c1c0*/  FSEL R232, R232, -INF , P0 ;  /* 0xff800000e8e87808 */ /* 0x000fe40000000000 */
[----:B------:R-:W-:Y:S02]  /*c1d0*/  ISETP.GE.AND P6, PT, R27, R154, PT ;  /* 0x0000009a1b00720c */ /* 0x000fe40003fc6270 */
        /* <DEDUP_REMOVED lines=36> */
[----:B------:R-:W-:Y:S02]  /*c420*/  FSEL R177, R177, -INF , !P0 ;  /* 0xff800000b1b17808 */ /* 0x000fe40004000000 */
[C---:B------:R-:W-:Y:S02]  /*c430*/  ISETP.GE.AND P6, PT, R18.reuse, R154, PT ;  /* 0x0000009a1200720c */ /* 0x040fe40003fc6270 */
[-C--:B------:R-:W-:Y:S02]  /*c440*/  ISETP.GE.AND P0, PT, R18, R152.reuse, PT ;  /* 0x000000981200720c */ /* 0x080fe40003f06270 */
[----:B------:R-:W-:Y:S02]  /*c450*/  FSEL R143, R143, -INF , !P4 ;  /* 0xff8000008f8f7808 */ /* 0x000fe40006000000 */
[----:B------:R-:W-:Y:S02]  /*c460*/  FSEL R119, R119, -INF , !P5 ;  /* 0xff80000077777808 */ /* 0x000fe40006800000 */
[-C--:B------:R-:W-:Y:S02]  /*c470*/  ISETP.GE.AND P4, PT, R15, R152.reuse, PT ;  /* 0x000000980f00720c */ /* 0x080fe40003f86270 */
        /* <DEDUP_REMOVED lines=62> */
[----:B------:R-:W-:Y:S02]  /*c860*/  FMNMX3.FTZ R6, R6, R105, R103, !PT ;  /* 0x0000006906067276 */ /* 0x000fe40007810067 */
[C---:B------:R-:W-:Y:S02]  /*c870*/  ISETP.GE.AND P0, PT, R0.reuse, R154, PT ;  /* 0x0000009a0000720c */ /* 0x040fe40003f06270 */
[----:B------:R-:W-:Y:S02]  /*c880*/  FSEL R65, R65, -INF , !P1 ;  /* 0xff80000041417808 */ /* 0x000fe40004800000 */
        /* <DEDUP_REMOVED lines=11> */
[----:B------:R-:W-:Y:S02]  /*c940*/  FMNMX3.FTZ R6, R6, R89, R67, !PT ;  /* 0x0000005906067276 */ /* 0x000fe40007810043 */
[----:B------:R-:W-:Y:S02]  /*c950*/  FSEL R56, R56, -INF , !P5 ;  /* 0xff80000038387808 */ /* 0x000fe40006800000 */
        /* <DEDUP_REMOVED lines=14> */
[----:B------:R-:W-:Y:S02]  /*ca40*/  FMNMX3.FTZ R0, R0, R57, R55, !PT ;  /* 0x0000003900007276 */ /* 0x000fe40007810037 */
[----:B------:R-:W-:Y:S02]  /*ca50*/  FSEL R51, R51, -INF , !P1 ;  /* 0xff80000033337808 */ /* 0x000fe40004800000 */
[----:B------:R-:W-:Y:S02]  /*ca60*/  FMNMX3.FTZ R5, R5, R53, R56, !PT ;  /* 0x0000003505057276 */ /* 0x000fe40007810038 */
[----:B------:R-:W-:Y:S02]  /*ca70*/  FSEL R22, R232, -INF , !P6 ;  /* 0xff800000e8167808 */ /* 0x000fe40007000000 */
[----:B------:R-:W-:Y:S02]  /*ca80*/  FSEL R23, R231, -INF , !P5 ;  /* 0xff800000e7177808 */ /* 0x000fe40006800000 */
        /* <DEDUP_REMOVED lines=8> */
[----:B------:R-:W2:Y:S01]  /*cb10*/  SHFL.BFLY PT, R20, R13, 0x1, 0x1f ;  /* 0x0c201f000d147f89 */ /* 0x000ea200000e0000 */
[----:B-1----:R-:W-:Y:S02]  /*cb20*/  FMNMX.FTZ R0, R5, R0, !PT ;  /* 0x0000000005007209 */ /* 0x002fe40007810000 */
[----:B--2---:R-:W-:Y:S03]  /*cb30*/  FMNMX.FTZ R20, R13, R20, !PT ;  /* 0x000000140d147209 */ /* 0x004fe60007810000 */
[C---:B---3--:R-:W-:Y:S02]  /*cb40*/  FMUL.FTZ R52, R21.reuse, R0 ;  /* 0x0000000015347220 */ /* 0x048fe40000410000 */
[----:B------:R-:W1:Y:S01]  /*cb50*/  LDSM.16.MT88.4 R12, [R132+0x3000] ;  /* 0x00300000840c783b */ /* 0x000e620000004200 */
        /* <DEDUP_REMOVED lines=10> */
[-CC-:B------:R-:W-:Y:S01]  /*cc00*/  FFMA.FTZ R26, R121, R21.reuse, -R58.reuse ;  /* 0x00000015791a7223 */ /* 0x180fe2000001083a */
[-CC-:B------:R-:W-:Y:S01]  /*cc10*/  FFMA.FTZ R92, R125, R21.reuse, -R58.reuse ;  /* 0x000000157d5c7223 */ /* 0x180fe2000001083a */
[----:B------:R-:W-:Y:S01]  /*cc20*/  FMUL.FTZ R5, R21, R6 ;  /* 0x0000000615057220 */ /* 0x000fe20000410000 */
[-CC-:B------:R-:W-:Y:S01]  /*cc30*/  FFMA.FTZ R121, R117, R21.reuse, -R58.reuse ;  /* 0x0000001575797223 */ /* 0x180fe2000001083a */
[-C--:B------:R-:W-:Y:S01]  /*cc40*/  FFMA.FTZ R62, R47, R21.reuse, -R58 ;  /* 0x000000152f3e7223 */ /* 0x080fe2000001083a */
[-CC-:B------:R-:W-:Y:S01]  /*cc50*/  FFMA.FTZ R90, R35, R21.reuse, -R52.reuse ;  /* 0x00000015235a7223 */ /* 0x180fe20000010834 */
[----:B------:R-:W-:Y:S01]  /*cc60*/  MUFU.EX2 R26, R26 ;  /* 0x0000001a001a7308 */ /* 0x000fe20000000800 */
[-CC-:B------:R-:W-:Y:S01]  /*cc70*/  FFMA.FTZ R64, R33, R21.reuse, -R52.reuse ;  /* 0x0000001521407223 */ /* 0x180fe20000010834 */
[-CC-:B------:R-:W-:Y:S01]  /*cc80*/  FFMA.FTZ R125, R28, R21.reuse, -R52.reuse ;  /* 0x000000151c7d7223 */ /* 0x180fe20000010834 */
[-CC-:B------:R-:W-:Y:S07]  /*cc90*/  FFMA.FTZ R117, R25, R21.reuse, -R52.reuse ;  /* 0x0000001519757223 */ /* 0x180fee0000010834 */
[----:B------:R-:W2:Y:S01]  /*cca0*/  MUFU.EX2 R92, R92 ;  /* 0x0000005c005c7308 */ /* 0x000ea20000000800 */
[----:B------:R-:W-:Y:S01]  /*ccb0*/  FMUL.FTZ R7, R21, R4 ;  /* 0x0000000415077220 */ /* 0x000fe20000410000 */
[----:B------:R-:W3:Y:S01]  /*ccc0*/  LDSM.16.MT88.4 R32, [R48] ;  /* 0x000000003020783b */ /* 0x000ee20000004200 */
[-CC-:B------:R-:W-:Y:S07]  /*ccd0*/  FFMA.FTZ R44, R43, R21.reuse, -R52.reuse ;  /* 0x000000152b2c7223 */ /* 0x180fee0000010834 */
[----:B------:R-:W4:Y:S01]  /*cce0*/  MUFU.EX2 R25, R5 ;  /* 0x0000000500197308 */ /* 0x000f220000000800 */
        /* <DEDUP_REMOVED lines=8> */
[-C--:B------:R-:W-:Y:S01]  /*cd70*/  FFMA.FTZ R171, R171, R21.reuse, -R58 ;  /* 0x00000015abab7223 */ /* 0x080fe2000001083a */
[----:B--2---:R-:W-:Y:S01]  /*cd80*/  F2FP.F16.F32.PACK_AB R28, R26, R92 ;  /* 0x0000005c1a1c723e */ /* 0x004fe200000000ff */
[-C--:B------:R-:W-:Y:S07]  /*cd90*/  FFMA.FTZ R143, R143, R21.reuse, -R52 ;  /* 0x000000158f8f7223 */ /* 0x080fee0000010834 */
[----:B------:R-:W2:Y:S01]  /*cda0*/  MUFU.EX2 R62, R62 ;  /* 0x0000003e003e7308 */ /* 0x000ea20000000800 */
[----:B------:R-:W-:Y:S01]  /*cdb0*/  FFMA.FTZ R123, R123, R21, -R58 ;  /* 0x000000157b7b7223 */ /* 0x000fe2000001083a */
[C---:B----4-:R-:W-:Y:S01]  /*cdc0*/  FMUL.FTZ R8, R25.reuse, R76 ;  /* 0x0000004c19087220 */ /* 0x050fe20000410000 */
[----:B------:R-:W-:Y:S07]  /*cdd0*/  FMUL.FTZ R9, R25, R77 ;  /* 0x0000004d19097220 */ /* 0x000fee0000410000 */
[----:B------:R-:W-:Y:S01]  /*cde0*/  MUFU.EX2 R125, R125 ;  /* 0x0000007d007d7308 */ /* 0x000fe20000000800 */
[-CC-:B------:R-:W-:Y:S01]  /*cdf0*/  FFMA.FTZ R76, R39, R21.reuse, -R52.reuse ;  /* 0x00000015274c7223 */ /* 0x180fe20000010834 */
[----:B------:R-:W-:Y:S01]  /*ce00*/  FFMA.FTZ R77, R37, R21, -R52 ;  /* 0x00000015254d7223 */ /* 0x000fe20000010834 */
[C---:B------:R-:W-:Y:S07]  /*ce10*/  FMUL.FTZ R5, R25.reuse, R81 ;  /* 0x0000005119057220 */ /* 0x040fee0000410000 */
[----:B------:R-:W4:Y:S01]  /*ce20*/  MUFU.EX2 R90, R90 ;  /* 0x0000005a005a7308 */ /* 0x000f220000000800 */
[----:B------:R-:W5:Y:S01]  /*ce30*/  LDSM.16.MT88.4 R36, [R132+0x3400] ;  /* 0x003400008424783b */ /* 0x000f620000004200 */
[----:B------:R-:W-:Y:S01]  /*ce40*/  FMUL.FTZ R4, R25, R80 ;  /* 0x0000005019047220 */ /* 0x000fe20000410000 */
[----:B------:R-:W-:Y:S07]  /*ce50*/  FFMA.FTZ R81, R45, R21, -R58 ;  /* 0x000000152d517223 */ /* 0x000fee000001083a */
[----:B------:R-:W1:Y:S01]  /*ce60*/  MUFU.EX2 R64, R64 ;  /* 0x0000004000407308 */ /* 0x000e620000000800 */
[----:B------:R-:W-:Y:S01]  /*ce70*/  FFMA.FTZ R92, R25, R168, R92 ;  /* 0x000000a8195c7223 */ /* 0x000fe2000001005c */
[----:B--2---:R-:W-:Y:S01]  /*ce80*/  F2FP.F16.F32.PACK_AB R30, R62, R121 ;  /* 0x000000793e1e723e */ /* 0x004fe200000000ff */
[-C--:B------:R-:W-:Y:S07]  /*ce90*/  FFMA.FTZ R80, R131, R21.reuse, -R52 ;  /* 0x0000001583507223 */ /* 0x080fee0000010834 */
[----:B------:R-:W2:Y:S01]  /*cea0*/  MUFU.EX2 R24, R7 ;  /* 0x0000000700187308 */ /* 0x000ea20000000800 */
[-C--:B------:R-:W-:Y:S01]  /*ceb0*/  FFMA.FTZ R115, R115, R21.reuse, -R58 ;  /* 0x0000001573737223 */ /* 0x080fe2000001083a */
        /* <DEDUP_REMOVED lines=8> */
[----:B-1----:R-:W-:Y:S01]  /*cf40*/  F2FP.F16.F32.PACK_AB R31, R117, R64 ;  /* 0x00000040751f723e */ /* 0x002fe200000000ff */
[-CC-:B------:R-:W-:Y:S07]  /*cf50*/  FFMA.FTZ R57, R57, R21.reuse, -R52.reuse ;  /* 0x0000001539397223 */ /* 0x180fee0000010834 */
[----:B------:R-:W-:Y:S01]  /*cf60*/  MUFU.EX2 R77, R77 ;  /* 0x0000004d004d7308 */ /* 0x000fe20000000800 */
[----:B------:R-:W-:Y:S01]  /*cf70*/  FFMA.FTZ R55, R55, R21, -R52 ;  /* 0x0000001537377223 */ /* 0x000fe20000010834 */
[C---:B--2---:R-:W-:Y:S01]  /*cf80*/  FMUL.FTZ R6, R24.reuse, R82 ;  /* 0x0000005218067220 */ /* 0x044fe20000410000 */
[C---:B------:R-:W-:Y:S07]  /*cf90*/  FMUL.FTZ R7, R24.reuse, R83 ;  /* 0x0000005318077220 */ /* 0x040fee0000410000 */
[----:B------:R-:W-:Y:S01]  /*cfa0*/  MUFU.EX2 R66, R66 ;  /* 0x0000004200427308 */ /* 0x000fe20000000800 */
[C---:B------:R-:W-:Y:S01]  /*cfb0*/  FMUL.FTZ R10, R24.reuse, R78 ;  /* 0x0000004e180a7220 */ /* 0x040fe20000410000 */
[C---:B------:R-:W-:Y:S01]  /*cfc0*/  FMUL.FTZ R11, R24.reuse, R79 ;  /* 0x0000004f180b7220 */ /* 0x040fe20000410000 */
[C---:B------:R-:W-:Y:S07]  /*cfd0*/  FFMA.FTZ R125, R24.reuse, R163, R125 ;  /* 0x000000a3187d7223 */ /* 0x040fee000001007d */
[----:B------:R1:W-:Y:S01]  /*cfe0*/  MUFU.EX2 R83, R16 ;  /* 0x0000001000537308 */ /* 0x0003e20000000800 */
[-CC-:B------:R-:W-:Y:S01]  /*cff0*/  FFMA.FTZ R82, R27, R21.reuse, -R58.reuse ;  /* 0x000000151b527223 */ /* 0x180fe2000001083a */
[C---:B------:R-:W-:Y:S08]  /*d000*/  HMMA.16816.F32 R4, R28.reuse, R12, R4 ;  /* 0x0000000c1c04723c */ /* 0x040ff00000001804 */
[----:B------:R2:W-:Y:S01]  /*d010*/  MUFU.EX2 R79, R18 ;  /* 0x00000012004f7308 */ /* 0x0005e20000000800 */
[----:B------:R-:W-:Y:S01]  /*d020*/  FMUL.FTZ R12, R25, R72 ;  /* 0x00000048190c7220 */ /* 0x000fe20000410000 */
[--C-:B------:R-:W-:Y:S01]  /*d030*/  FFMA.FTZ R72, R41, R21, -R58.reuse ;  /* 0x0000001529487223 */ /* 0x100fe2000001083a */
[C---:B------:R-:W-:Y:S01]  /*d040*/  FMUL.FTZ R13, R25.reuse, R73 ;  /* 0x00000049190d7220 */ /* 0x040fe20000410000 */
[C---:B------:R-:W-:Y:S01]  /*d050*/  HMMA.16816.F32 R8, R28.reuse, R14, R8 ;  /* 0x0000000e1c08723c */ /* 0x040fe20000001808 */
[----:B------:R-:W4:Y:S05]  /*d060*/  LDSM.16.MT88.4 R40, [R48+0x400] ;  /* 0x000400003028783b */ /* 0x000f2a0000004200 */
[----:B------:R-:W5:Y:S01]  /*d070*/  MUFU.EX2 R88, R88 ;  /* 0x0000005800587308 */ /* 0x000f620000000800 */
[C---:B------:R-:W-:Y:S01]  /*d080*/  FMUL.FTZ R14, R24.reuse, R74 ;  /* 0x0000004a180e7220 */ /* 0x040fe20000410000 */
[C---:B------:R-:W-:Y:S01]  /*d090*/  FMUL.FTZ R15, R24.reuse, R75 ;  /* 0x0000004b180f7220 */ /* 0x040fe20000410000 */
[----:B-1----:R-:W-:Y:S07]  /*d0a0*/  FMUL.FTZ R16, R25, R68 ;  /* 0x0000004419107220 */ /* 0x002fee0000410000 */
[----:B------:R1:W-:Y:S01]  /*d0b0*/  MUFU.EX2 R74, R44 ;  /* 0x0000002c004a7308 */ /* 0x0003e20000000800 */
[--C-:B------:R-:W-:Y:S01]  /*d0c0*/  FFMA.FTZ R73, R19, R21, -R58.reuse ;  /* 0x0000001513497223 */ /* 0x100fe2000001083a */
[C---:B--2---:R-:W-:Y:S01]  /*d0d0*/  FMUL.FTZ R18, R24.reuse, R70 ;  /* 0x0000004618127220 */ /* 0x044fe20000410000 */
[----:B------:R-:W-:Y:S07]  /*d0e0*/  FMUL.FTZ R19, R24, R71 ;  /* 0x0000004718137220 */ /* 0x000fee0000410000 */
[----:B------:R-:W2:Y:S01]  /*d0f0*/  MUFU.EX2 R60, R60 ;  /* 0x0000003c003c7308 */ /* 0x000ea20000000800 */
[C---:B---3--:R-:W-:Y:S03]  /*d100*/  HMMA.16816.F32 R12, R28.reuse, R32, R12 ;  /* 0x000000201c0c723c */ /* 0x048fe6000000180c */
[----:B------:R-:W-:Y:S01]  /*d110*/  FFMA.FTZ R32, R17, R21, -R58 ;  /* 0x0000001511207223 */ /* 0x000fe2000001083a */
[----:B------:R-:W-:Y:S05]  /*d120*/  FMUL.FTZ R17, R25, R69 ;  /* 0x0000004519117220 */ /* 0x000fea0000410000 */
[----:B------:R-:W-:Y:S01]  /*d130*/  MUFU.EX2 R72, R72 ;  /* 0x0000004800487308 */ /* 0x000fe20000000800 */
[-CC-:B------:R-:W-:Y:S01]  /*d140*/  FFMA.FTZ R75, R183, R21.reuse, -R52.reuse ;  /* 0x00000015b74b7223 */ /* 0x180fe20000010834 */
[-CC-:B------:R-:W-:Y:S01]  /*d150*/  FFMA.FTZ R70, R181, R21.reuse, -R52.reuse ;  /* 0x00000015b5467223 */ /* 0x180fe20000010834 */
[-CC-:B------:R-:W-:Y:S01]  /*d160*/  FFMA.FTZ R68, R179, R21.reuse, -R52.reuse ;  /* 0x00000015b3447223 */ /* 0x180fe20000010834 */
[----:B-1----:R-:W1:Y:S06]  /*d170*/  LDSM.16.MT88.4 R44, [R132+0x3800] ;  /* 0x00380000842c783b */ /* 0x002e6c0000004200 */
[----:B------:R3:W-:Y:S01]  /*d180*/  MUFU.EX2 R69, R32 ;  /* 0x0000002000457308 */ /* 0x0007e20000000800 */
[----:B------:R-:W-:Y:S03]  /*d190*/  HMMA.16816.F32 R16, R28, R34, R16 ;  /* 0x000000221c10723c */ /* 0x000fe60000001810 */
[----:B-----5:R-:W-:Y:S01]  /*d1a0*/  F2FP.F16.F32.PACK_AB R28, R83, R88 ;  /* 0x00000058531c723e */ /* 0x020fe200000000ff */
[----:B------:R-:W-:Y:S01]  /*d1b0*/  FFMA.FTZ R71, R177, R21, -R52 ;  /* 0x00000015b1477223 */ /* 0x000fe20000010834 */
[----:B--2---:R-:W-:Y:S04]  /*d1c0*/  F2FP.F16.F32.PACK_AB R30, R60, R81 ;  /* 0x000000513c1e723e */ /* 0x004fe800000000ff */
[----:B------:R-:W2:Y:S01]  /*d1d0*/  MUFU.EX2 R73, R73 ;  /* 0x0000004900497308 */ /* 0x000ea20000000800 */
[----:B------:R-:W-:Y:S01]  /*d1e0*/  F2FP.F16.F32.PACK_AB R29, R76, R79 ;  /* 0x0000004f4c1d723e */ /* 0x000fe200000000ff */
[----:B------:R-:W-:Y:S01]  /*d1f0*/  FADD.FTZ R125, R90, R125 ;  /* 0x0000007d5a7d7221 */ /* 0x000fe20000010000 */
[----:B------:R-:W-:Y:S07]  /*d200*/  F2FP.F16.F32.PACK_AB R31, R74, R77 ;  /* 0x0000004d4a1f723e */ /* 0x000fee00000000ff */
[----:B------:R-:W-:Y:S01]  /*d210*/  MUFU.EX2 R75, R75 ;  /* 0x0000004b004b7308 */ /* 0x000fe20000000800 */
[-CC-:B------:R-:W-:Y:S01]  /*d220*/  FFMA.FTZ R78, R175, R21.reuse, -R58.reuse ;  /* 0x00000015af4e7223 */ /* 0x180fe2000001083a */
[-C--:B------:R-:W-:Y:S01]  /*d230*/  FFMA.FTZ R51, R51, R21.reuse, -R58 ;  /* 0x0000001533337223 */ /* 0x080fe2000001083a */
[----:B---3--:R-:W3:Y:S07]  /*d240*/  LDSM.16.MT88.4 R32, [R48+0x800] ;  /* 0x000800003020783b */ /* 0x008eee0000004200 */
[----:B------:R-:W5:Y:S01]  /*d250*/  MUFU.EX2 R70, R70 ;  /* 0x0000004600467308 */ /* 0x000f620000000800 */
[-CC-:B------:R-:W-:Y:S01]  /*d260*/  FFMA.FTZ R49, R49, R21.reuse, -R52.reuse ;  /* 0x0000001531317223 */ /* 0x180fe20000010834 */
[C---:B------:R-:W-:Y:S08]  /*d270*/  HMMA.16816.F32 R4, R28.reuse, R36, R4 ;  /* 0x000000241c04723c */ /* 0x040ff00000001804 */
[----:B------:R-:W-:Y:S01]  /*d280*/  MUFU.EX2 R68, R68 ;  /* 0x0000004400447308 */ /* 0x000fe20000000800 */
[----:B------:R-:W-:Y:S01]  /*d290*/  FFMA.FTZ R50, R50, R21, -R52 ;  /* 0x0000001532327223 */ /* 0x000fe20000010834 */
[----:B------:R-:W-:Y:S08]  /*d2a0*/  IMAD.MOV.U32 R85, RZ, RZ, R0 ;  /* 0x000000ffff557224 */ /* 0x000ff000078e0000 */
[----:B------:R-:W1:Y:S01]  /*d2b0*/  MUFU.EX2 R71, R71 ;  /* 0x0000004700477308 */ /* 0x000e620000000800 */
[----:B------:R-:W-:Y:S01]  /*d2c0*/  IMAD.MOV.U32 R84, RZ, RZ, R20 ;  /* 0x000000ffff547224 */ /* 0x000fe200078e0014 */
[C---:B------:R-:W-:Y:S01]  /*d2d0*/  HMMA.16816.F32 R8, R28.reuse, R38, R8 ;  /* 0x000000261c08723c */ /* 0x040fe20000001808 */
[----:B------:R-:W3:Y:S07]  /*d2e0*/  LDSM.16.MT88.4 R36, [R132+0x3c00] ;  /* 0x003c00008424783b */ /* 0x000eee0000004200 */
[----:B------:R-:W-:Y:S10]  /*d2f0*/  MUFU.EX2 R78, R78 ;  /* 0x0000004e004e7308 */ /* 0x000ff40000000800 */
[----:B------:R-:W-:Y:S01]  /*d300*/  MUFU.EX2 R131, R143 ;  /* 0x0000008f00837308 */ /* 0x000fe20000000800 */
[C---:B----4-:R-:W-:Y:S09]  /*d310*/  HMMA.16816.F32 R12, R28.reuse, R40, R12 ;  /* 0x000000281c0c723c */ /* 0x050ff2000000180c */
[----:B------:R-:W4:Y:S10]  /*d320*/  MUFU.EX2 R80, R80 ;  /* 0x0000005000507308 */ /* 0x000f340000000800 */
[----:B------:R-:W-:Y:S01]  /*d330*/  MUFU.EX2 R82, R82 ;  /* 0x0000005200527308 */ /* 0x000fe20000000800 */
[----:B------:R-:W-:Y:S01]  /*d340*/  HMMA.16816.F32 R16, R28, R42, R16 ;  /* 0x0000002a1c10723c */ /* 0x000fe20000001810 */
[----:B------:R-:W3:Y:S08]  /*d350*/  LDSM.16.MT88.4 R40, [R48+0xc00] ;  /* 0x000c00003028783b */ /* 0x000ef00000004200 */
[----:B------:R-:W-:Y:S01]  /*d360*/  MUFU.EX2 R51, R51 ;  /* 0x0000003300337308 */ /* 0x000fe20000000800 */
[----:B--2---:R-:W-:Y:S02]  /*d370*/  F2FP.F16.F32.PACK_AB R28, R73, R72 ;  /* 0x00000048491c723e */ /* 0x004fe400000000ff */
[----:B------:R-:W-:Y:S02]  /*d380*/  F2FP.F16.F32.PACK_AB R30, R66, R69 ;  /* 0x00000045421e723e */ /* 0x000fe400000000ff */
[----:B-----5:R-:W-:Y:S02]  /*d390*/  F2FP.F16.F32.PACK_AB R29, R70, R75 ;  /* 0x0000004b461d723e */ /* 0x020fe400000000ff */
[----:B-1----:R-:W-:Y:S02]  /*d3a0*/  F2FP.F16.F32.PACK_AB R31, R71, R68 ;  /* 0x00000044471f723e */ /* 0x002fe400000000ff */
[----:B----4-:R-:W-:Y:S05]  /*d3b0*/  F2FP.F16.F32.PACK_AB R25, R80, R131 ;  /* 0x000000835019723e */ /* 0x010fea00000000ff */
[C---:B------:R-:W-:Y:S01]  /*d3c0*/  HMMA.16816.F32 R4, R28.reuse, R44, R4 ;  /* 0x0000002c1c04723c */ /* 0x040fe20000001804 */
[----:B------:R-:W1:Y:S02]  /*d3d0*/  MUFU.EX2 R45, R173 ;  /* 0x000000ad002d7308 */ /* 0x000e640000000800 */
[-C--:B------:R-:W-:Y:S08]  /*d3e0*/  FFMA.FTZ R44, R169, R21.reuse, -R58 ;  /* 0x00000015a92c7223 */ /* 0x080ff0000001083a */
[----:B------:R-:W-:Y:S01]  /*d3f0*/  MUFU.EX2 R169, R171 ;  /* 0x000000ab00a97308 */ /* 0x000fe20000000800 */
[C---:B------:R-:W-:Y:S09]  /*d400*/  HMMA.16816.F32 R8, R28.reuse, R46, R8 ;  /* 0x0000002e1c08723c */ /* 0x040ff20000001808 */
[----:B------:R-:W2:Y:S01]  /*d410*/  MUFU.EX2 R44, R44 ;  /* 0x0000002c002c7308 */ /* 0x000ea20000000800 */
[-CC-:B------:R-:W-:Y:S01]  /*d420*/  FFMA.FTZ R46, R129, R21.reuse, -R52.reuse ;  /* 0x00000015812e7223 */ /* 0x180fe20000010834 */
[-C--:B------:R-:W-:Y:S01]  /*d430*/  FFMA.FTZ R47, R127, R21.reuse, -R52 ;  /* 0x000000157f2f7223 */ /* 0x080fe20000010834 */
[----:B-1----:R-:W-:Y:S01]  /*d440*/  F2FP.F16.F32.PACK_AB R24, R45, R78 ;  /* 0x0000004e2d18723e */ /* 0x002fe200000000ff */
[C---:B---3--:R-:W-:Y:S06]  /*d450*/  HMMA.16816.F32 R12, R28.reuse, R32, R12 ;  /* 0x000000201c0c723c */ /* 0x048fec000000180c */
[----:B------:R-:W-:Y:S01]  /*d460*/  MUFU.EX2 R46, R46 ;  /* 0x0000002e002e7308 */ /* 0x000fe20000000800 */
[----:B------:R-:W-:Y:S01]  /*d470*/  FADD.FTZ R32, R26, R92 ;  /* 0x0000005c1a207221 */ /* 0x000fe20000010000 */
[----:B------:R-:W-:Y:S08]  /*d480*/  FFMA.FTZ R92, R119, R21, -R58 ;  /* 0x00000015775c7223 */ /* 0x000ff0000001083a */
[----:B------:R-:W1:Y:S01]  /*d490*/  MUFU.EX2 R47, R47 ;  /* 0x0000002f002f7308 */ /* 0x000e620000000800 */
[----:B--2---:R-:W-:Y:S01]  /*d4a0*/  F2FP.F16.F32.PACK_AB R26, R44, R169 ;  /* 0x000000a92c1a723e */ /* 0x004fe200000000ff */
[----:B------:R-:W-:Y:S01]  /*d4b0*/  HMMA.16816.F32 R16, R28, R34, R16 ;  /* 0x000000221c10723c */ /* 0x000fe20000001810 */
[----:B------:R-:W2:Y:S07]  /*d4c0*/  LDSM.16.MT88.4 R28, [R132+0x4000] ;  /* 0x00400000841c783b */ /* 0x000eae0000004200 */
[----:B------:R-:W-:Y:S01]  /*d4d0*/  MUFU.EX2 R119, R123 ;  /* 0x0000007b00777308 */ /* 0x000fe20000000800 */
[----:B------:R-:W-:Y:S01]  /*d4e0*/  FADD.FTZ R121, R121, R32 ;  /* 0x0000002079797221 */ /* 0x000fe20000010000 */
[----:B------:R-:W-:Y:S01]  /*d4f0*/  FADD.FTZ R32, R64, R125 ;  /* 0x0000007d40207221 */ /* 0x000fe20000010000 */
[-C--:B------:R-:W-:Y:S07]  /*d500*/  FFMA.FTZ R64, R105, R21.reuse, -R58 ;  /* 0x0000001569407223 */ /* 0x080fee000001083a */
[----:B------:R-:W3:Y:S01]  /*d510*/  MUFU.EX2 R92, R92 ;  /* 0x0000005c005c7308 */ /* 0x000ee20000000800 */
[----:B------:R-:W-:Y:S01]  /*d520*/  FADD.FTZ R121, R62, R121 ;  /* 0x000000793e797221 */ /* 0x000fe20000010000 */
[----:B------:R-:W-:Y:S01]  /*d530*/  FADD.FTZ R32, R117, R32 ;  /* 0x0000002075207221 */ /* 0x000fe20000010000 */
[-C--:B------:R-:W-:Y:S01]  /*d540*/  FFMA.FTZ R62, R111, R21.reuse, -R52 ;  /* 0x000000156f3e7223 */ /* 0x080fe20000010834 */
[----:B-1----:R-:W-:Y:S02]  /*d550*/  F2FP.F16.F32.PACK_AB R27, R47, R46 ;  /* 0x0000002e2f1b723e */ /* 0x002fe400000000ff */
[----:B------:R-:W-:Y:S04]  /*d560*/  FADD.FTZ R79, R79, R32 ;  /* 0x000000204f4f7221 */ /* 0x000fe80000010000 */
[----:B------:R-:W-:Y:S01]  /*d570*/  MUFU.EX2 R64, R64 ;  /* 0x0000004000407308 */ /* 0x000fe20000000800 */
[----:B------:R-:W1:Y:S01]  /*d580*/  LDSM.16.MT88.4 R32, [R48+0x1000] ;  /* 0x001000003020783b */ /* 0x000e620000004200 */
[----:B------:R-:W-:Y:S08]  /*d590*/  FADD.FTZ R76, R76, R79 ;  /* 0x0000004f4c4c7221 */ /* 0x000ff00000010000 */
[----:B------:R-:W-:Y:S01]  /*d5a0*/  MUFU.EX2 R62, R62 ;  /* 0x0000003e003e7308 */ /* 0x000fe20000000800 */
[C---:B------:R-:W-:Y:S05]  /*d5b0*/  HMMA.16816.F32 R4, R24.reuse, R36, R4 ;  /* 0x000000241804723c */ /* 0x040fea0000001804 */
[-CC-:B------:R-:W-:Y:S01]  /*d5c0*/  FFMA.FTZ R36, R113, R21.reuse, -R52.reuse ;  /* 0x0000001571247223 */ /* 0x180fe20000010834 */
[-C--:B------:R-:W-:Y:S01]  /*d5d0*/  FFMA.FTZ R37, R107, R21.reuse, -R52 ;  /* 0x000000156b257223 */ /* 0x080fe20000010834 */
[----:B------:R-:W-:Y:S01]  /*d5e0*/  FADD.FTZ R77, R77, R76 ;  /* 0x0000004c4d4d7221 */ /* 0x000fe20000010000 */
[C---:B------:R-:W-:Y:S01]  /*d5f0*/  HMMA.16816.F32 R8, R24.reuse, R38, R8 ;  /* 0x000000261808723c */ /* 0x040fe20000001808 */
[----:B------:R-:W-:Y:S02]  /*d600*/  MUFU.EX2 R111, R36 ;  /* 0x00000024006f7308 */ /* 0x000fe40000000800 */
[----:B------:R-:W-:Y:S01]  /*d610*/  FADD.FTZ R38, R88, R121 ;  /* 0x0000007958267221 */ /* 0x000fe20000010000 */
[----:B------:R-:W-:Y:S07]  /*d620*/  FADD.FTZ R74, R74, R77 ;  /* 0x0000004d4a4a7221 */ /* 0x000fee0000010000 */
[----:B------:R-:W4:Y:S01]  /*d630*/  MUFU.EX2 R113, R115 ;  /* 0x0000007300717308 */ /* 0x000f220000000800 */
[-C--:B------:R-:W-:Y:S01]  /*d640*/  FFMA.FTZ R88, R59, R21.reuse, -R52 ;  /* 0x000000153b587223 */ /* 0x080fe20000010834 */
[----:B------:R-:W-:Y:S01]  /*d650*/  FADD.FTZ R38, R83, R38 ;  /* 0x0000002653267221 */ /* 0x000fe20000010000 */
[C---:B------:R-:W-:Y:S07]  /*d660*/  HMMA.16816.F32 R12, R24.reuse, R40, R12 ;  /* 0x00000028180c723c */ /* 0x040fee000000180c */
[----:B------:R5:W-:Y:S01]  /*d670*/  MUFU.EX2 R40, R37 ;  /* 0x0000002500287308 */ /* 0x000be20000000800 */
[----:B------:R-:W-:Y:S01]  /*d680*/  FADD.FTZ R81, R81, R38 ;  /* 0x0000002651517221 */ /* 0x000fe20000010000 */
[----:B------:R-:W-:Y:S08]  /*d690*/  FADD.FTZ R75, R75, R74 ;  /* 0x0000004a4b4b7221 */ /* 0x000ff00000010000 */
[----:B------:R-:W2:Y:S01]  /*d6a0*/  MUFU.EX2 R107, R109 ;  /* 0x0000006d006b7308 */ /* 0x000ea20000000800 */
[--C-:B------:R-:W-:Y:S01]  /*d6b0*/  FFMA.FTZ R41, R103, R21, -R58.reuse ;  /* 0x0000001567297223 */ /* 0x100fe2000001083a */
[----:B------:R-:W-:Y:S01]  /*d6c0*/  FADD.FTZ R81, R60, R81 ;  /* 0x000000513c517221 */ /* 0x000fe20000010000 */
[----:B------:R-:W-:Y:S07]  /*d6d0*/  HMMA.16816.F32 R16, R24, R42, R16 ;  /* 0x0000002a1810723c */ /* 0x000fee0000001810 */
[----:B------:R-:W-:Y:S01]  /*d6e0*/  MUFU.EX2 R88, R88 ;  /* 0x0000005800587308 */ /* 0x000fe20000000800 */
[----:B---3--:R-:W-:Y:S01]  /*d6f0*/  F2FP.F16.F32.PACK_AB R24, R92, R119 ;  /* 0x000000775c18723e */ /* 0x008fe200000000ff */
[----:B------:R-:W-:Y:S01]  /*d700*/  FADD.FTZ R77, R70, R75 ;  /* 0x0000004b464d7221 */ /* 0x000fe20000010000 */
[----:B----4-:R-:W-:Y:S01]  /*d710*/  F2FP.F16.F32.PACK_AB R26, R113, R82 ;  /* 0x00000052711a723e */ /* 0x010fe200000000ff */
[--C-:B------:R-:W-:Y:S01]  /*d720*/  FFMA.FTZ R43, R101, R21, -R58.reuse ;  /* 0x00000015652b7223 */ /* 0x100fe2000001083a */
[----:B------:R-:W-:Y:S01]  /*d730*/  F2FP.F16.F32.PACK_AB R25, R62, R111 ;  /* 0x0000006f3e19723e */ /* 0x000fe200000000ff */
[----:B-----5:R-:W3:Y:S01]  /*d740*/  LDSM.16.MT88.4 R36, [R132+0x4400] ;  /* 0x004400008424783b */ /* 0x020ee20000004200 */
[-C--:B------:R-:W-:Y:S01]  /*d750*/  FFMA.FTZ R42, R99, R21.reuse, -R58 ;  /* 0x00000015632a7223 */ /* 0x080fe2000001083a */
[--C-:B------:R-:W-:Y:S01]  /*d760*/  FFMA.FTZ R60, R97, R21, -R52.reuse ;  /* 0x00000015613c7223 */ /* 0x100fe20000010834 */
[----:B--2---:R-:W-:Y:S01]  /*d770*/  F2FP.F16.F32.PACK_AB R27, R40, R107 ;  /* 0x0000006b281b723e */ /* 0x004fe200000000ff */
[----:B------:R-:W-:Y:S01]  /*d780*/  FADD.FTZ R68, R68, R77 ;  /* 0x0000004d44447221 */ /* 0x000fe20000010000 */
[----:B------:R-:W2:Y:S01]  /*d790*/  MUFU.EX2 R41, R41 ;  /* 0x0000002900297308 */ /* 0x000ea20000000800 */
[-C--:B------:R-:W-:Y:S01]  /*d7a0*/  FFMA.FTZ R75, R91, R21.reuse, -R52 ;  /* 0x000000155b4b7223 */ /* 0x080fe20000010834 */
[-C--:B------:R-:W-:Y:S01]  /*d7b0*/  FFMA.FTZ R74, R63, R21.reuse, -R58 ;  /* 0x000000153f4a7223 */ /* 0x080fe2000001083a */
[----:B------:R-:W-:Y:S07]  /*d7c0*/  FADD.FTZ R68, R71, R68 ;  /* 0x0000004447447221 */ /* 0x000fee0000010000 */
[----:B------:R-:W-:Y:S01]  /*d7d0*/  MUFU.EX2 R43, R43 ;  /* 0x0000002b002b7308 */ /* 0x000fe20000000800 */
[C---:B------:R-:W-:Y:S03]  /*d7e0*/  HMMA.16816.F32 R4, R24.reuse, R28, R4 ;  /* 0x0000001c1804723c */ /* 0x040fe60000001804 */
[----:B------:R-:W-:Y:S01]  /*d7f0*/  FADD.FTZ R28, R72, R81 ;  /* 0x00000051481c7221 */ /* 0x000fe20000010000 */
[-C--:B------:R-:W-:Y:S05]  /*d800*/  FFMA.FTZ R72, R93, R21.reuse, -R52 ;  /* 0x000000155d487223 */ /* 0x080fea0000010834 */
[----:B------:R-:W4:Y:S01]  /*d810*/  MUFU.EX2 R42, R42 ;  /* 0x0000002a002a7308 */ /* 0x000f220000000800 */
[----:B------:R-:W-:Y:S01]  /*d820*/  FADD.FTZ R131, R131, R68 ;  /* 0x0000004483837221 */ /* 0x000fe20000010000 */
[----:B------:R-:W-:Y:S01]  /*d830*/  FADD.FTZ R28, R73, R28 ;  /* 0x0000001c491c7221 */ /* 0x000fe20000010000 */
[C---:B------:R-:W-:Y:S07]  /*d840*/  HMMA.16816.F32 R8, R24.reuse, R30, R8 ;  /* 0x0000001e1808723c */ /* 0x040fee0000001808 */
[----:B------:R-:W-:Y:S01]  /*d850*/  MUFU.EX2 R60, R60 ;  /* 0x0000003c003c7308 */ /* 0x000fe20000000800 */
[----:B------:R-:W-:Y:S01]  /*d860*/  FADD.FTZ R69, R69, R28 ;  /* 0x0000001c45457221 */ /* 0x000fe20000010000 */
[----:B------:R-:W-:Y:S01]  /*d870*/  FADD.FTZ R131, R80, R131 ;  /* 0x0000008350837221 */ /* 0x000fe20000010000 */
[----:B------:R-:W5:Y:S07]  /*d880*/  LDSM.16.MT88.4 R28, [R48+0x1400] ;  /* 0x00140000301c783b */ /* 0x000f6e0000004200 */
[----:B------:R-:W3:Y:S01]  /*d890*/  MUFU.EX2 R73, R95 ;  /* 0x0000005f00497308 */ /* 0x000ee20000000800 */
[----:B------:R-:W-:Y:S01]  /*d8a0*/  FADD.FTZ R69, R66, R69 ;  /* 0x0000004542457221 */ /* 0x000fe20000010000 */
[C---:B-1----:R-:W-:Y:S08]  /*d8b0*/  HMMA.16816.F32 R12, R24.reuse, R32, R12 ;  /* 0x00000020180c723c */ /* 0x042ff0000000180c */
[----:B------:R-:W-:Y:S01]  /*d8c0*/  MUFU.EX2 R72, R72 ;  /* 0x0000004800487308 */ /* 0x000fe20000000800 */
[----:B------:R-:W-:Y:S01]  /*d8d0*/  FADD.FTZ R78, R78, R69 ;  /* 0x000000454e4e7221 */ /* 0x000fe20000010000 */
[----:B------:R-:W-:Y:S01]  /*d8e0*/  FADD.FTZ R68, R46, R131 ;  /* 0x000000832e447221 */ /* 0x000fe20000010000 */
[----:B------:R-:W-:Y:S07]  /*d8f0*/  FFMA.FTZ R69, R65, R21, -R58 ;  /* 0x0000001541457223 */ /* 0x000fee000001083a */
[----:B------:R-:W1:Y:S01]  /*d900*/  MUFU.EX2 R75, R75 ;  /* 0x0000004b004b7308 */ /* 0x000e620000000800 */
[----:B------:R-:W-:Y:S01]  /*d910*/  FADD.FTZ R78, R45, R78 ;  /* 0x0000004e2d4e7221 */ /* 0x000fe20000010000 */
[----:B------:R-:W-:Y:S01]  /*d920*/  HMMA.16816.F32 R16, R24, R34, R16 ;  /* 0x000000221810723c */ /* 0x000fe20000001810 */
[----:B------:R-:W5:Y:S07]  /*d930*/  LDSM.16.MT88.4 R32, [R132+0x4800] ;  /* 0x004800008420783b */ /* 0x000f6e0000004200 */
[----:B------:R-:W-:Y:S01]  /*d940*/  MUFU.EX2 R66, R89 ;  /* 0x0000005900427308 */ /* 0x000fe20000000800 */
[----:B--2---:R-:W-:Y:S01]  /*d950*/  F2FP.F16.F32.PACK_AB R24, R41, R64 ;  /* 0x000000402918723e */ /* 0x004fe200000000ff */
[----:B------:R-:W-:Y:S01]  /*d960*/  FADD.FTZ R68, R47, R68 ;  /* 0x000000442f447221 */ /* 0x000fe20000010000 */
[----:B----4-:R-:W-:Y:S07]  /*d970*/  F2FP.F16.F32.PACK_AB R26, R42, R43 ;  /* 0x0000002b2a1a723e */ /* 0x010fee00000000ff */
[----:B------:R-:W2:Y:S01]  /*d980*/  MUFU.EX2 R65, R67 ;  /* 0x0000004300417308 */ /* 0x000ea20000000800 */
[----:B---3--:R-:W-:Y:S01]  /*d990*/  F2FP.F16.F32.PACK_AB R25, R73, R60 ;  /* 0x0000003c4919723e */ /* 0x008fe200000000ff */
[----:B------:R-:W-:Y:S01]  /*d9a0*/  FADD.FTZ R169, R169, R78 ;  /* 0x0000004ea9a97221 */ /* 0x000fe20000010000 */
[----:B------:R-:W-:Y:S07]  /*d9b0*/  FADD.FTZ R111, R111, R68 ;  /* 0x000000446f6f7221 */ /* 0x000fee0000010000 */
[----:B------:R-:W-:Y:S01]  /*d9c0*/  MUFU.EX2 R63, R69 ;  /* 0x00000045003f7308 */ /* 0x000fe20000000800 */
[----:B------:R-:W-:Y:S01]  /*d9d0*/  LDSM.16.MT88.4 R76, [R132+0x4c00] ;  /* 0x004c0000844c783b */ /* 0x000fe20000004200 */
[----:B-1----:R-:W-:Y:S01]  /*d9e0*/  F2FP.F16.F32.PACK_AB R27, R75, R72 ;  /* 0x000000484b1b723e */ /* 0x002fe200000000ff */
[----:B------:R-:W-:Y:S07]  /*d9f0*/  FADD.FTZ R70, R44, R169 ;  /* 0x000000a92c467221 */ /* 0x000fee0000010000 */
[----:B------:R-:W1:Y:S01]  /*da00*/  MUFU.EX2 R74, R74 ;  /* 0x0000004a004a7308 */ /* 0x000e620000000800 */
[-CC-:B------:R-:W-:Y:S01]  /*da10*/  FFMA.FTZ R44, R53, R21.reuse, -R58.reuse ;  /* 0x00000015352c7223 */ /* 0x180fe2000001083a */
[-C--:B------:R-:W-:Y:S01]  /*da20*/  FFMA.FTZ R53, R56, R21.reuse, -R58 ;  /* 0x0000001538357223 */ /* 0x080fe2000001083a */
[----:B------:R-:W-:Y:S07]  /*da30*/  FADD.FTZ R119, R119, R70 ;  /* 0x0000004677777221 */ /* 0x000fee0000010000 */
[----:B------:R-:W3:Y:S01]  /*da40*/  MUFU.EX2 R45, R61 ;  /* 0x0000003d002d7308 */ /* 0x000ee20000000800 */
[C---:B------:R-:W-:Y:S09]  /*da50*/  HMMA.16816.F32 R4, R24.reuse, R36, R4 ;  /* 0x000000241804723c */ /* 0x040ff20000001804 */
[----:B------:R-:W-:Y:S01]  /*da60*/  MUFU.EX2 R46, R57 ;  /* 0x00000039002e7308 */ /* 0x000fe20000000800 */
[----:B------:R-:W-:Y:S01]  /*da70*/  FFMA.FTZ R58, R54, R21, -R58 ;  /* 0x00000015363a7223 */ /* 0x000fe2000001083a */
[----:B------:R-:W-:Y:S01]  /*da80*/  FADD.FTZ R119, R92, R119 ;  /* 0x000000775c777221 */ /* 0x000fe20000010000 */
[----:B------:R-:W-:Y:S07]  /*da90*/  FADD.FTZ R62, R62, R111 ;  /* 0x0000006f3e3e7221 */ /* 0x000fee0000010000 */
[----:B------:R-:W4:Y:S01]  /*daa0*/  MUFU.EX2 R47, R55 ;  /* 0x00000037002f7308 */ /* 0x000f220000000800 */
[C---:B------:R-:W-:Y:S01]  /*dab0*/  HMMA.16816.F32 R8, R24.reuse, R38, R8 ;  /* 0x000000261808723c */ /* 0x040fe20000001808 */
[----:B------:R-:W4:Y:S02]  /*dac0*/  LDSM.16.MT88.4 R36, [R48+0x1800] ;  /* 0x001800003024783b */ /* 0x000f240000004200 */
[----:B------:R-:W-:Y:S06]  /*dad0*/  FADD.FTZ R82, R82, R119 ;  /* 0x0000007752527221 */ /* 0x000fec0000010000 */
[----:B------:R-:W-:Y:S01]  /*dae0*/  MUFU.EX2 R44, R44 ;  /* 0x0000002c002c7308 */ /* 0x000fe20000000800 */
[----:B------:R-:W-:Y:S01]  /*daf0*/  FADD.FTZ R107, R107, R62 ;  /* 0x0000003e6b6b7221 */ /* 0x000fe20000010000 */
[----:B------:R-:W-:Y:S01]  /*db00*/  FADD.FTZ R113, R113, R82 ;  /* 0x0000005271717221 */ /* 0x000fe20000010000 */
[C---:B-----5:R-:W-:Y:S07]  /*db10*/  HMMA.16816.F32 R12, R24.reuse, R28, R12 ;  /* 0x0000001c180c723c */ /* 0x060fee000000180c */
[----:B------:R-:W5:Y:S01]  /*db20*/  MUFU.EX2 R53, R53 ;  /* 0x0000003500357308 */ /* 0x000f620000000800 */
[----:B------:R-:W-:Y:S01]  /*db30*/  FADD.FTZ R107, R40, R107 ;  /* 0x0000006b286b7221 */ /* 0x000fe20000010000 */
[----:B------:R-:W-:Y:S08]  /*db40*/  FADD.FTZ R64, R64, R113 ;  /* 0x0000007140407221 */ /* 0x000ff00000010000 */
[----:B------:R-:W5:Y:S01]  /*db50*/  MUFU.EX2 R58, R58 ;  /* 0x0000003a003a7308 */ /* 0x000f620000000800 */
[----:B------:R-:W-:Y:S01]  /*db60*/  FADD.FTZ R60, R60, R107 ;  /* 0x0000006b3c3c7221 */ /* 0x000fe20000010000 */
[----:B------:R-:W-:Y:S01]  /*db70*/  HMMA.16816.F32 R16, R24, R30, R16 ;  /* 0x0000001e1810723c */ /* 0x000fe20000001810 */
[----:B------:R-:W5:Y:S02]  /*db80*/  LDSM.16.MT88.4 R28, [R48+0x1c00] ;  /* 0x001c0000301c783b */ /* 0x000f640000004200 */
[----:B--2---:R-:W-:Y:S01]  /*db90*/  F2FP.F16.F32.PACK_AB R24, R65, R66 ;  /* 0x000000424118723e */ /* 0x004fe200000000ff */
[----:B------:R-:W-:Y:S01]  /*dba0*/  FADD.FTZ R64, R41, R64 ;  /* 0x0000004029407221 */ /* 0x000fe20000010000 */
[----:B-1----:R-:W-:Y:S01]  /*dbb0*/  F2FP.F16.F32.PACK_AB R26, R74, R63 ;  /* 0x0000003f4a1a723e */ /* 0x002fe200000000ff */
[----:B------:R-:W-:Y:S01]  /*dbc0*/  FADD.FTZ R73, R73, R60 ;  /* 0x0000003c49497221 */ /* 0x000fe20000010000 */
[----:B---3--:R-:W-:Y:S01]  /*dbd0*/  F2FP.F16.F32.PACK_AB R25, R88, R45 ;  /* 0x0000002d5819723e */ /* 0x008fe200000000ff */
[----:B------:R-:W-:Y:S01]  /*dbe0*/  FADD.FTZ R43, R43, R64 ;  /* 0x000000402b2b7221 */ /* 0x000fe20000010000 */
[----:B----4-:R-:W-:Y:S02]  /*dbf0*/  F2FP.F16.F32.PACK_AB R27, R47, R46 ;  /* 0x0000002e2f1b723e */ /* 0x010fe400000000ff */
[----:B-----5:R-:W-:Y:S01]  /*dc00*/  F2FP.F16.F32.PACK_AB R68, R53, R44 ;  /* 0x0000002c3544723e */ /* 0x020fe200000000ff */
[----:B------:R-:W-:Y:S01]  /*dc10*/  FADD.FTZ R43, R42, R43 ;  /* 0x0000002b2a2b7221 */ /* 0x000fe20000010000 */
[----:B------:R-:W-:Y:S03]  /*dc20*/  F2FP.F16.F32.PACK_AB R70, R58, R51 ;  /* 0x000000333a46723e */ /* 0x000fe600000000ff */
[C---:B------:R-:W-:Y:S01]  /*dc30*/  HMMA.16816.F32 R4, R24.reuse, R32, R4 ;  /* 0x000000201804723c */ /* 0x040fe20000001804 */
[----:B------:R-:W-:Y:S02]  /*dc40*/  MUFU.EX2 R32, R49 ;  /* 0x0000003100207308 */ /* 0x000fe40000000800 */
[-CC-:B------:R-:W-:Y:S01]  /*dc50*/  FFMA.FTZ R33, R23, R21.reuse, -R52.reuse ;  /* 0x0000001517217223 */ /* 0x180fe20000010834 */
[----:B------:R-:W-:Y:S07]  /*dc60*/  FFMA.FTZ R52, R22, R21, -R52 ;  /* 0x0000001516347223 */ /* 0x000fee0000010834 */
[----:B------:R-:W1:Y:S01]  /*dc70*/  MUFU.EX2 R23, R50 ;  /* 0x0000003200177308 */ /* 0x000e620000000800 */
[C---:B------:R-:W-:Y:S09]  /*dc80*/  HMMA.16816.F32 R8, R24.reuse, R34, R8 ;  /* 0x000000221808723c */ /* 0x040ff20000001808 */
[----:B------:R-:W-:Y:S10]  /*dc90*/  MUFU.EX2 R33, R33 ;  /* 0x0000002100217308 */ /* 0x000ff40000000800 */
[----:B------:R-:W2:Y:S01]  /*dca0*/  MUFU.EX2 R52, R52 ;  /* 0x0000003400347308 */ /* 0x000ea20000000800 */
[C---:B------:R-:W-:Y:S03]  /*dcb0*/  HMMA.16816.F32 R12, R24.reuse, R36, R12 ;  /* 0x00000024180c723c */ /* 0x040fe6000000180c */
[----:B-1----:R-:W-:Y:S05]  /*dcc0*/  F2FP.F16.F32.PACK_AB R69, R23, R32 ;  /* 0x000000201745723e */ /* 0x002fea00000000ff */
        /* <DEDUP_REMOVED lines=25> */
.L_x_9629:
        /* <DEDUP_REMOVED lines=10> */
.L_x_9644:
        /* <DEDUP_REMOVED lines=62> */
[----:B------:R-:W-:Y:S01]  /*e2e0*/  LOP3.LUT R86, R86, 0xffc, RZ, 0xc0, !PT ;  /* 0x00000ffc56567812 */ /* 0x000fe200078ec0ff */
[----:B-1----:R-:W-:Y:S01]  /*e2f0*/  @P0 FMUL.FTZ R34, R27, 0.69314718246459960938 ;  /* 0x3f3172181b220820 */ /* 0x002fe20000410000 */
[----:B------:R-:W-:-:S02]  /*e300*/  ISETP.GE.AND P4, PT, R28, R137, PT ;  /* 0x000000891c00720c */ /* 0x000fc40003f86270 */
[----:B------:R-:W-:Y:S02]  /*e310*/  SHF.R.U32.HI R87, RZ, 0x2, R87 ;  /* 0x00000002ff577819 */ /* 0x000fe40000011657 */
[C---:B------:R-:W-:Y:S02]  /*e320*/  IADD3 R2, PT, PT, R28.reuse, 0x20, RZ ;  /* 0x000000201c027810 */ /* 0x040fe40007ffe0ff */
[----:B------:R-:W-:Y:S01]  /*e330*/  IADD3 R28, PT, PT, R28, 0x30, RZ ;  /* 0x000000301c1c7810 */ /* 0x000fe20007ffe0ff */
[----:B--2---:R-:W-:Y:S01]  /*e340*/  @P5 FMUL.FTZ R22, R22, 0.69314718246459960938 ;  /* 0x3f31721816165820 */ /* 0x004fe20000410000 */
[-C--:B------:R-:W-:Y:S01]  /*e350*/  ISETP.GE.AND P2, PT, R2, R137.reuse, PT ;  /* 0x000000890200720c */ /* 0x080fe20003f46270 */
[----:B------:R-:W-:Y:S02]  /*e360*/  IMAD.MOV.U32 R2, RZ, RZ, -0x800000 ;  /* 0xff800000ff027424 */ /* 0x000fe400078e00ff */
[C---:B-----5:R-:W-:Y:S01]  /*e370*/  @P0 FFMA.FTZ R2, R21.reuse, R20, R34 ;  /* 0x0000001415020223 */ /* 0x060fe20000010022 */
[----:B------:R-:W-:Y:S01]  /*e380*/  ISETP.GE.AND P1, PT, R28, R137, PT ;  /* 0x000000891c00720c */ /* 0x000fe20003f26270 */
[----:B------:R-:W-:Y:S01]  /*e390*/  IMAD.MOV.U32 R20, RZ, RZ, -0x800000 ;  /* 0xff800000ff147424 */ /* 0x000fe200078e00ff */
[----:B------:R-:W-:Y:S01]  /*e3a0*/  LOP3.LUT R26, R26, 0x30, RZ, 0xc0, !PT ;  /* 0x000000301a1a7812 */ /* 0x000fe200078ec0ff */
[----:B------:R-:W-:-:S03]  /*e3b0*/  @P5 FFMA.FTZ R20, R21, R0, R22 ;  /* 0x0000000015145223 */ /* 0x000fc60000010016 */
[----:B------:R-:W-:Y:S01]  /*e3c0*/  LOP3.LUT R26, R26, 0x7, R87, 0xf8, !PT ;  /* 0x000000071a1a7812 */ /* 0x000fe200078ef857 */
[----:B------:R1:W2:Y:S04]  /*e3d0*/  LDS.128 R12, [R135] ;  /* 0x00000000870c7984 */ /* 0x0002a80000000c00 */
[----:B------:R1:W1:Y:S04]  /*e3e0*/  LDS.128 R8, [R135+0x800] ;  /* 0x0008000087087984 */ /* 0x0002680000000c00 */
[----:B------:R1:W1:Y:S01]  /*e3f0*/  LDS.128 R4, [R135+0x1000] ;  /* 0x0010000087047984 */ /* 0x0002620000000c00 */
[----:B----4-:R-:W-:-:S02]  /*e400*/  IMAD R151, R24, UR8, R151 ;  /* 0x0000000818977c24 */ /* 0x010fc4000f8e0297 */
[----:B------:R-:W-:Y:S02]  /*e410*/  IMAD.SHL.U32 R24, R147, 0x40, RZ ;  /* 0x0000004093187824 */ /* 0x000fe400078e00ff */
[----:B---3--:R-:W-:Y:S02]  /*e420*/  IMAD R150, R151, R17, R150 ;  /* 0x0000001197967224 */ /* 0x008fe400078e0296 */
[----:B------:R3:W4:Y:S02]  /*e430*/  LDS.128 R16, [R135+0x1800] ;  /* 0x0018000087107984 */ /* 0x0007240000000c00 */
[----:B------:R-:W-:-:S04]  /*e440*/  IMAD R24, R25, R150, R24 ;  /* 0x0000009619187224 */ /* 0x000fc800078e0218 */
[----:B------:R-:W-:-:S05]  /*e450*/  IMAD R23, R24, R23, RZ ;  /* 0x0000001718177224 */ /* 0x000fca00078e02ff */
[----:B------:R-:W-:-:S04]  /*e460*/  IADD3 R3, P0, PT, R23, R86, RZ ;  /* 0x0000005617037210 */ /* 0x000fc80007f1e0ff */
[----:B------:R-:W-:Y:S02]  /*e470*/  LEA.HI.X.SX32 R23, R23, RZ, 0x1, P0 ;  /* 0x000000ff17177211 */ /* 0x000fe400000f0eff */
[----:B------:R-:W-:-:S04]  /*e480*/  LEA R28, P0, R3, R30, 0x2 ;  /* 0x0000001e031c7211 */ /* 0x000fc800078010ff */
[----:B------:R-:W-:Y:S01]  /*e490*/  LEA.HI.X R29, R3, R31, R23, 0x2, P0 ;  /* 0x0000001f031d7211 */ /* 0x000fe200000f1417 */
[----:B-12---:R-:W-:Y:S08]  /*e4a0*/  @P6 BRA `(.L_x_9639) ;  /* 0x0000000000246947 */ /* 0x006ff00003800000 */
        /* <DEDUP_REMOVED lines=9> */
.L_x_9639:
[----:B------:R-:W-:Y:S05]  /*e540*/  BSYNC.RECONVERGENT B0 ;  /* 0x0000000000007941 */ /* 0x000fea0003800200 */
.L_x_9638:
[----:B------:R-:W-:Y:S01]  /*e550*/  MOV R147, 0x0 ;  /* 0x0000000000937802 */ /* 0x000fe20000000f00 */
[----:B------:R-:W-:Y:S04]  /*e560*/  @!P4 ST.E.128 desc[UR4][R28.64], R12 ;  /* 0x0000000c1c00c985 */ /* 0x000fe8000c101d04 */
[----:B------:R-:W-:Y:S04]  /*e570*/  @!P3 ST.E.128 desc[UR4][R28.64+0x800], R8 ;  /* 0x000800081c00b985 */ /* 0x000fe8000c101d04 */
[----:B------:R1:W-:Y:S02]  /*e580*/  @!P2 ST.E.128 desc[UR4][R28.64+0x1000], R4 ;  /* 0x001000041c00a985 */ /* 0x0003e4000c101d04 */
[----:B-1-34-:R-:W-:Y:S05]  /*e590*/  @P1 RET.REL.NODEC R146 `(_ZN5flash24flash_fwd_splitkv_kernelI23Flash_fwd_kernel_traitsILi32ELi64ELi128ELi4ELb0ELb0EN7cutlass6half_tE19Flash_kernel_traitsILi32ELi64ELi128ELi4ES3_EELb0ELb1ELb0ELb0ELb1ELb1ELb1ELb0EEEvNS_16Flash_fwd_paramsE) ;  /* 0xffffff1892981950 */ /* 0x01afea0003c3ffff */
[----:B------:R-:W-:Y:S01]  /*e5a0*/  MOV R147, 0x0 ;  /* 0x0000000000937802 */ /* 0x000fe20000000f00 */
[----:B------:R1:W-:Y:S03]  /*e5b0*/  ST.E.128 desc[UR4][R28.64+0x1800], R16 ;  /* 0x001800101c007985 */ /* 0x0003e6000c101d04 */
[----:B-1----:R-:W-:Y:S05]  /*e5c0*/  RET.REL.NODEC R146 `(_ZN5flash24flash_fwd_splitkv_kernelI23Flash_fwd_kernel_traitsILi32ELi64ELi128ELi4ELb0ELb0EN7cutlass6half_tE19Flash_kernel_traitsILi32ELi64ELi128ELi4ES3_EELb0ELb1ELb0ELb0ELb1ELb1ELb1ELb0EEEvNS_16Flash_fwd_paramsE) ;  /* 0xffffff18928c7950 */ /* 0x002fea0003c3ffff */
.L_x_9637:
[----:B------:R-:W-:Y:S01]  /*e5d0*/  MOV R5, 0x2 ;  /* 0x0000000200057802 */ /* 0x000fe20000000f00 */
[----:B------:R-:W-:Y:S01]  /*e5e0*/  IMAD.MOV.U32 R4, RZ, RZ, 0x1f ;  /* 0x0000001fff047424 */ /* 0x000fe200078e00ff */
[----:B------:R-:W-:-:S07]  /*e5f0*/  MOV R6, 0xffffffff ;  /* 0xffffffff00067802 */ /* 0x000fce0000000f00 */
[----:B-1---5:R-:W-:Y:S05]  /*e600*/  WARPSYNC.COLLECTIVE R6, `(.L_x_9640) ;  /* 0x0000000006087348 */ /* 0x022fea0003c00000 */
[----:B------:R2:W3:Y:S02]  /*e610*/  SHFL.BFLY P0, R8, R168, R5, R4 ;  /* 0x0c000005a8087389 */ /* 0x0004e40000000004 */
[----:B-123-5:R-:W-:Y:S05]  /*e620*/  ENDCOLLECTIVE ;  /* 0x000000000000791b */ /* 0x02efea0003800000 */
.L_x_9640:
[----:B------:R-:W-:Y:S02]  /*e630*/  IMAD.MOV.U32 R7, RZ, RZ, R8 ;  /* 0x000000ffff077224 */ /* 0x000fe400078e0008 */
[----:B------:R-:W-:Y:S02]  /*e640*/  IMAD.MOV.U32 R5, RZ, RZ, 0x1 ;  /* 0x00000001ff057424 */ /* 0x000fe400078e00ff */
[----:B------:R-:W-:-:S05]  /*e650*/  FADD.FTZ R7, R7, R168 ;  /* 0x000000a807077221 */ /* 0x000fca0000010000 */
[----:B------:R-:W-:-:S07]  /*e660*/  MOV R168, R7 ;  /* 0x0000000700a87202 */ /* 0x000fce0000000f00 */
[----:B------:R-:W-:Y:S05]  /*e670*/  WARPSYNC.COLLECTIVE R6, `(.L_x_9641) ;  /* 0x0000000006087348 */ /* 0x000fea0003c00000 */
[----:B------:R1:W2:Y:S02]  /*e680*/  SHFL.BFLY P0, R8, R168, R5, R4 ;  /* 0x0c000005a8087389 */ /* 0x0002a40000000004 */
[----:B-12---:R-:W-:Y:S05]  /*e690*/  ENDCOLLECTIVE ;  /* 0x000000000000791b */ /* 0x006fea0003800000 */
.L_x_9641:
[----:B------:R-:W-:Y:S01]  /*e6a0*/  MOV R168, R163 ;  /* 0x000000a300a87202 */ /* 0x000fe20000000f00 */
[----:B------:R-:W-:Y:S01]  /*e6b0*/  IMAD.MOV.U32 R5, RZ, RZ, 0x2 ;  /* 0x00000002ff057424 */ /* 0x000fe200078e00ff */
[----:B------:R-:W-:-:S07]  /*e6c0*/  MOV R16, R8 ;  /* 0x0000000800107202 */ /* 0x000fce0000000f00 */
[----:B------:R-:W-:Y:S05]  /*e6d0*/  WARPSYNC.COLLECTIVE R6, `(.L_x_9642) ;  /* 0x0000000006087348 */ /* 0x000fea0003c00000 */
[----:B------:R1:W2:Y:S02]  /*e6e0*/  SHFL.BFLY P0, R8, R168, R5, R4 ;  /* 0x0c000005a8087389 */ /* 0x0002a40000000004 */
[----:B-12---:R-:W-:Y:S05]  /*e6f0*/  ENDCOLLECTIVE ;  /* 0x000000000000791b */ /* 0x006fea0003800000 */
.L_x_9642:
[----:B------:R-:W-:Y:S01]  /*e700*/  FADD.FTZ R16, R7, R16 ;  /* 0x0000001007107221 */ /* 0x000fe20000010000 */
[----:B------:R-:W-:Y:S01]  /*e710*/  FADD.FTZ R22, R8, R163 ;  /* 0x000000a308167221 */ /* 0x000fe20000010000 */
[----:B------:R-:W-:-:S04]  /*e720*/  MOV R5, 0x1 ;  /* 0x0000000100057802 */ /* 0x000fc80000000f00 */
[----:B------:R-:W-:-:S07]  /*e730*/  MOV R168, R22 ;  /* 0x0000001600a87202 */ /* 0x000fce0000000f00 */
[----:B------:R-:W-:Y:S05]  /*e740*/  WARPSYNC.COLLECTIVE R6, `(.L_x_9643) ;  /* 0x0000000006087348 */ /* 0x000fea0003c00000 */
[----:B------:R1:W2:Y:S02]  /*e750*/  SHFL.BFLY P0, R8, R168, R5, R4 ;  /* 0x0c000005a8087389 */ /* 0x0002a40000000004 */
[----:B-12---:R-:W-:Y:S05]  /*e760*/  ENDCOLLECTIVE ;  /* 0x000000000000791b */ /* 0x006fea0003800000 */
.L_x_9643:
[----:B------:R-:W-:Y:S05]  /*e770*/  BRA `(.L_x_9644) ;  /* 0xfffffff400e07947 */ /* 0x000fea000383ffff */
.L_x_9645:
        /* <DEDUP_REMOVED lines=16> */
.L_x_10333:


//--------------------- .text._ZN5flash24flash_fwd_splitkv_kernelI23Flash_fwd_kernel_traitsILi32ELi64ELi128ELi4ELb0ELb0EN7cutlass6half_tE19Flash_kernel_traitsILi32ELi64ELi128ELi4ES3_EELb0ELb1ELb1ELb0ELb0ELb0ELb1ELb0EEEvNS_16Flash_fwd_paramsE --------------------------
	.section	.text._ZN5flash24flash_fwd_splitkv_kernelI23Flash_fwd_kernel_traitsILi32ELi64ELi128ELi4ELb0ELb0EN7cutlass6half_tE19Flash_kernel_traitsILi32ELi64ELi128ELi4ES3_EELb0ELb1ELb1ELb0ELb0ELb0ELb1ELb0EEEvNS_16Flash_fwd_paramsE,"ax",@progbits
	.align	128
        .global         _ZN5flash24flash_fwd_splitkv_kernelI23Flash_fwd_kernel_traitsILi32ELi64ELi128ELi4ELb0ELb0EN7cutlass6half_tE19Flash_kernel_traitsILi32ELi64ELi128ELi4ES3_EELb0ELb1ELb1ELb0ELb0ELb0ELb1ELb0EEEvNS_16Flash_fwd_paramsE
        .type           _ZN5flash24flash_fwd_splitkv_kernelI23Flash_fwd_kernel_traitsILi32ELi64ELi128ELi4ELb0ELb0EN7cutlass6half_tE19Flash_kernel_traitsILi32ELi64ELi128ELi4ES3_EELb0ELb1ELb1ELb0ELb0ELb0ELb1ELb0EEEvNS_16Flash_fwd_paramsE,@function
        .size           _ZN5flash24flash_fwd_splitkv_kernelI23Flash_fwd_kernel_traitsILi32ELi64ELi128ELi4ELb0ELb0EN7cutlass6half_tE19Flash_kernel_traitsILi32ELi64ELi128ELi4ES3_EELb0ELb1ELb1ELb0ELb0ELb0ELb1ELb0EEEvNS_16Flash_fwd_paramsE,(.L_x_10334 - _ZN5flash24flash_fwd_splitkv_kernelI23Flash_fwd_kernel_traitsILi32ELi64ELi128ELi4ELb0ELb0EN7cutlass6half_tE19Flash_kernel_traitsILi32ELi64ELi128ELi4ES3_EELb0ELb1ELb1ELb0ELb0ELb0ELb1ELb0EEEvNS_16Flash_fwd_paramsE)
        .other          _ZN5flash24flash_fwd_splitkv_kernelI23Flash_fwd_kernel_traitsILi32ELi64ELi128ELi4ELb0ELb0EN7cutlass6half_tE19Flash_kernel_traitsILi32ELi64ELi128ELi4ES3_EELb0ELb1ELb1ELb0ELb0ELb0ELb1ELb0EEEvNS_16Flash_fwd_paramsE,@"STO_CUDA_ENTRY STV_DEFAULT"
_ZN5flash24flash_fwd_splitkv_kernelI23Flash_fwd_kernel_traitsILi32ELi64ELi128ELi4ELb0ELb0EN7cutlass6half_tE19Flash_kernel_traitsILi32ELi64ELi128ELi4ES3_EELb0ELb1ELb1ELb0ELb0ELb0ELb1ELb0EEEvNS_16Flash_fwd_paramsE:
.text._ZN5flash24flash_fwd_splitkv_kernelI23Flash_fwd_kernel_traitsILi32ELi64ELi128ELi4ELb0ELb0EN7cutlass6half_tE19Flash_kernel_traitsILi32ELi64ELi128ELi4ES3_EELb0ELb1ELb1ELb0ELb0ELb0ELb1ELb0EEEvNS_16Flash_fwd_paramsE:
        /* <DEDUP_REMOVED lines=29> */
[----:B------:R-:W-:Y:S05]  /*01d0*/  CALL.REL.NOINC `($_ZN5flash24flash_fwd_splitkv_kernelI23Flash_fwd_kernel_traitsILi32ELi64ELi128ELi4ELb0ELb0EN7cutlass6half_tE19Flash_kernel_traitsILi32ELi64ELi128ELi4ES3_EELb0ELb1ELb1ELb0ELb0ELb0ELb1ELb0EEEvNS_16Flash_fwd_paramsE$_ZN5flash30compute_attn_1rowblock_splitkvI23Flash_fwd_kernel_traitsILi32ELi64ELi128ELi4ELb0ELb0EN7cutlass6half_tE19Flash_kernel_traitsILi32ELi64ELi128ELi4ES3_EELb0ELb1ELb1ELb0ELb0ELb0ELb1ELb0ENS_16Flash_fwd_paramsEEEvRKT8_iiiii) ;  /* 0x0000000000087944 */ /* 0x000fea0003c00000 */
[----:B------:R-:W-:Y:S05]  /*01e0*/  BSYNC.RECONVERGENT B3 ;  /* 0x0000000000037941 */ /* 0x000fea0003800200 */
.L_x_9646:
[----:B------:R-:W-:Y:S05]  /*01f0*/  EXIT ;  /* 0x000000000000794d */ /* 0x000fea0003800000 */
        .type           $_ZN5flash24flash_fwd_splitkv_kernelI23Flash_fwd_kernel_traitsILi32ELi64ELi128ELi4ELb0ELb0EN7cutlass6half_tE19Flash_kernel_traitsILi32ELi64ELi128ELi4ES3_EELb0ELb1ELb1ELb0ELb0ELb0ELb1ELb0EEEvNS_16Flash_fwd_paramsE$_ZN5flash30compute_attn_1rowblock_splitkvI23Flash_fwd_kernel_traitsILi32ELi64ELi128ELi4ELb0ELb0EN7cutlass6half_tE19Flash_kernel_traitsILi32ELi64ELi128ELi4ES3_EELb0ELb1ELb1ELb0ELb0ELb0ELb1ELb0ENS_16Flash_fwd_paramsEEEvRKT8_iiiii,@function
        .size           $_ZN5flash24flash_fwd_splitkv_kernelI23Flash_fwd_kernel_traitsILi32ELi64ELi128ELi4ELb0ELb0EN7cutlass6half_tE19Flash_kernel_traitsILi32ELi64ELi128ELi4ES3_EELb0ELb1ELb1ELb0ELb0ELb0ELb1ELb0EEEvNS_16Flash_fwd_paramsE$_ZN5flash30compute_attn_1rowblock_splitkvI23Flash_fwd_kernel_traitsILi32ELi64ELi128ELi4ELb0ELb0EN7cutlass6half_tE19Flash_kernel_traitsILi32ELi64ELi128ELi4ES3_EELb0ELb1ELb1ELb0ELb0ELb0ELb1ELb0ENS_16Flash_fwd_paramsEEEvRKT8_iiiii,(.L_x_10334 - $_ZN5flash24flash_fwd_splitkv_kernelI23Flash_fwd_kernel_traitsILi32ELi64ELi128ELi4ELb0ELb0EN7cutlass6half_tE19Flash_kernel_traitsILi32ELi64ELi128ELi4ES3_EELb0ELb1ELb1ELb0ELb0ELb0ELb1ELb0EEEvNS_16Flash_fwd_paramsE$_ZN5flash30compute_attn_1rowblock_splitkvI23Flash_fwd_kernel_traitsILi32ELi64ELi128ELi4ELb0ELb0EN7cutlass6half_tE19Flash_kernel_traitsILi32ELi64ELi128ELi4ES3_EELb0ELb1ELb1ELb0ELb0ELb0ELb1ELb0ENS_16Flash_fwd_paramsEEEvRKT8_iiiii)
$_ZN5flash24flash_fwd_splitkv_kernelI23Flash_fwd_kernel_traitsILi32ELi64ELi128ELi4ELb0ELb0EN7cutlass6half_tE19Flash_kernel_traitsILi32ELi64ELi128ELi4ES3_EELb0ELb1ELb1ELb0ELb0ELb0ELb1ELb0EEEvNS_16Flash_fwd_paramsE$_ZN5flash30compute_attn_1rowblock_splitkvI23Flash_fwd_kernel_traitsILi32ELi64ELi128ELi4ELb0ELb0EN7cutlass6half_tE19Flash_kernel_traitsILi32ELi64ELi128ELi4ES3_EELb0ELb1ELb1ELb0ELb0ELb0ELb1ELb0ENS_16Flash_fwd_paramsEEEvRKT8_iiiii:
        /* <DEDUP_REMOVED lines=38> */
.L_x_9648:
[----:B------:R-:W-:Y:S05]  /*0460*/  BSYNC.RECONVERGENT B0 ;  /* 0x0000000000007941 */ /* 0x000fea0003800200 */
.L_x_9647:
[----:B------:R-:W-:Y:S04]  /*0470*/  BSSY.RECONVERGENT B0, `(.L_x_9649) ;  /* 0x0000007000007945 */ /* 0x000fe80003800200 */
[----:B------:R-:W-:Y:S05]  /*0480*/  @!P3 BRA `(.L_x_9650) ;  /* 0x000000000014b947 */ /* 0x000fea0003800000 */
[----:B------:R-:W3:Y:S02]  /*0490*/  LD.E.U8 R5, desc[UR4][R2.64+0x1b2] ;  /* 0x0001b20402057980 */ /* 0x000ee4000c101100 */
[----:B---3--:R-:W-:-:S13]  /*04a0*/  ISETP.NE.AND P1, PT, R5, RZ, PT ;  /* 0x000000ff0500720c */ /* 0x008fda0003f25270 */
[----:B------:R-:W3:Y:S02]  /*04b0*/  @P1 LD.E R5, desc[UR4][R18.64+0x4] ;  /* 0x0000040412051980 */ /* 0x000ee4000c101900 */
[----:B---3-5:R-:W-:-:S06]  /*04c0*/  @P1 IADD3 R8, PT, PT, R5, -R14, RZ ;  /* 0x8000000e05081210 */ /* 0x028fcc0007ffe0ff */
[----:B------:R3:W5:Y:S02]  /*04d0*/  @!P1 LD.E R8, desc[UR4][R18.64] ;  /* 0x0000000412089980 */ /* 0x000764000c101900 */
.L_x_9650:
[----:B------:R-:W-:Y:S05]  /*04e0*/  BSYNC.RECONVERGENT B0 ;  /* 0x0000000000007941 */ /* 0x000fea0003800200 */
.L_x_9649:
        /* <DEDUP_REMOVED lines=8> */
.L_x_9652:
[----:B------:R-:W4:Y:S01]  /*0570*/  LD.E.64 R16, desc[UR4][R2.64+0x108] ;  /* 0x0001080402107980 */ /* 0x000f22000c101b00 */
[----:B------:R-:W-:Y:S01]  /*0580*/  BSSY.RECONVERGENT B0, `(.L_x_9654) ;  /* 0x0000006000007945 */ /* 0x000fe20003800200 */
[----:B------:R-:W-:Y:S01]  /*0590*/  IMAD.MOV.U32 R139, RZ, RZ, RZ ;  /* 0x000000ffff8b7224 */ /* 0x000fe200078e00ff */
[----:B----4-:R-:W-:-:S04]  /*05a0*/  ISETP.NE.U32.AND P0, PT, R16, RZ, PT ;  /* 0x000000ff1000720c */ /* 0x010fc80003f05070 */
[----:B------:R-:W-:-:S13]  /*05b0*/  ISETP.NE.AND.EX P0, PT, R17, RZ, PT, P0 ;  /* 0x000000ff1100720c */ /* 0x000fda0003f05300 */
[----:B------:R-:W-:Y:S05]  /*05c0*/  @!P0 BRA `(.L_x_9655) ;  /* 0x0000000000048947 */ /* 0x000fea0003800000 */
[----:B------:R4:W5:Y:S02]  /*05d0*/  LD.E R139, desc[UR4][R2.64+0xbc] ;  /* 0x0000bc04028b7980 */ /* 0x000964000c101900 */
.L_x_9655:
[----:B------:R-:W-:Y:S05]  /*05e0*/  BSYNC.RECONVERGENT B0 ;  /* 0x0000000000007941 */ /* 0x000fea0003800200 */
.L_x_9654:
[----:B-----5:R-:W-:Y:S02]  /*05f0*/  IADD3 R139, PT, PT, R139, R8, -R11 ;  /* 0x000000088b8b7210 */ /* 0x020fe40007ffe80b */
.L_x_9653:
[----:B------:R-:W-:Y:S05]  /*0600*/  BSYNC.RECONVERGENT B1 ;  /* 0x0000000000017941 */ /* 0x000fea0003800200 */
.L_x_9651:
[----:B------:R-:W-:Y:S01]  /*0610*/  IMAD.SHL.U32 R5, R149, 0x40, RZ ;  /* 0x0000004095057824 */ /* 0x000fe200078e00ff */
[----:B------:R-:W-:Y:S01]  /*0620*/  MOV R8, R148 ;  /* 0x0000009400087202 */ /* 0x000fe20000000f00 */
[----:B------:R-:W-:-:S03]  /*0630*/  IMAD.MOV.U32 R9, RZ, RZ, 0x0 ;  /* 0x00000000ff097424 */ /* 0x000fc600078e00ff */
[----:B------:R-:W-:-:S13]  /*0640*/  ISETP.GT.AND P0, PT, R114, R5, PT ;  /* 0x000000057200720c */ /* 0x000fda0003f04270 */
[----:B-1234-:R-:W-:Y:S05]  /*0650*/  @!P0 RET.REL.NODEC R8 `(_ZN5flash24flash_fwd_splitkv_kernelI23Flash_fwd_kernel_traitsILi32ELi64ELi128ELi4ELb0ELb0EN7cutlass6half_tE19Flash_kernel_traitsILi32ELi64ELi128ELi4ES3_EELb0ELb1ELb1ELb0ELb0ELb0ELb1ELb0EEEvNS_16Flash_fwd_paramsE) ;  /* 0xfffffff808688950 */ /* 0x01efea0003c3ffff */
[----:B------:R-:W2:Y:S04]  /*0660*/  LD.E R8, desc[UR4][R2.64+0xb8] ;  /* 0x0000b80402087980 */ /* 0x000ea8000c101900 */
[----:B------:R-:W3:Y:S04]  /*0670*/  LD.E R12, desc[UR4][R2.64+0x188] ;  /* 0x00018804020c7980 */ /* 0x000ee8000c101900 */
[----:B------:R-:W4:Y:S01]  /*0680*/  LD.E R7, desc[UR4][R2.64+0x184] ;  /* 0x0001840402077980 */ /* 0x000f22000c101900 */
[----:B------:R-:W-:Y:S01]  /*0690*/  IABS R10, R6 ;  /* 0x00000006000a7213 */ /* 0x000fe20000000000 */
[----:B------:R-:W-:Y:S01]  /*06a0*/  IMAD.IADD R109, R5, 0x1, R139 ;  /* 0x00000001056d7824 */ /* 0x000fe200078e028b */
[----:B------:R-:W1:Y:S02]  /*06b0*/  S2R R129, SR_TID.X ;  /* 0x0000000000817919 */ /* 0x000e640000002100 */
[----:B------:R-:W5:Y:S08]  /*06c0*/  I2F.RP R9, R10 ;  /* 0x0000000a00097306 */ /* 0x000f700000209400 */
[----:B-----5:R-:W5:Y:S02]  /*06d0*/  MUFU.RCP R18, R9 ;  /* 0x0000000900127308 */ /* 0x020f640000001000 */
[----:B-----5:R-:W-:-:S06]  /*06e0*/  VIADD R18, R18, 0xffffffe ;  /* 0x0ffffffe12127836 */ /* 0x020fcc0000000000 */
[----:B------:R-:W5:Y:S02]  /*06f0*/  F2I.FTZ.U32.TRUNC.NTZ R19, R18 ;  /* 0x0000001200137305 */ /* 0x000f64000021f000 */
[----:B-----5:R-:W-:Y:S02]  /*0700*/  IMAD.MOV R15, RZ, RZ, -R19 ;  /* 0x000000ffff0f7224 */ /* 0x020fe400078e0a13 */
[----:B------:R-:W-:Y:S02]  /*0710*/  IMAD.MOV.U32 R18, RZ, RZ, RZ ;  /* 0x000000ffff127224 */ /* 0x000fe400078e00ff */
[----:B------:R-:W-:-:S04]  /*0720*/  IMAD R15, R15, R10, RZ ;  /* 0x0000000a0f0f7224 */ /* 0x000fc800078e02ff */
[----:B------:R-:W-:-:S04]  /*0730*/  IMAD.HI.U32 R15, R19, R15, R18 ;  /* 0x0000000f130f7227 */ /* 0x000fc800078e0012 */
[----:B--2---:R-:W-:-:S05]  /*0740*/  VIADD R8, R8, 0x7f ;  /* 0x0000007f08087836 */ /* 0x004fca0000000000 */
[----:B------:R-:W-:Y:S02]  /*0750*/  SHF.R.S32.HI R17, RZ, 0x1f, R8 ;  /* 0x0000001fff117819 */ /* 0x000fe40000011408 */
[----:B----4-:R-:W-:Y:S02]  /*0760*/  IADD3 R7, PT, PT, R109, -R114, -R7 ;  /* 0x800000726d077210 */ /* 0x010fe40007ffe807 */
        /* <DEDUP_REMOVED lines=10> */
[----:B------:R-:W-:-:S03]  /*0810*/  IMAD R8, R149, 0x40, -R114 ;  /* 0x0000004095087824 */ /* 0x000fc600078e0a72 */
[----:B------:R-:W-:-:S13]  /*0820*/  ISETP.GT.U32.AND P1, PT, R10, R9, PT ;  /* 0x000000090a00720c */ /* 0x000fda0003f24070 */
[----:B------:R-:W-:Y:S02]  /*0830*/  @!P1 IMAD.IADD R9, R9, 0x1, -R10 ;  /* 0x0000000109099824 */ /* 0x000fe400078e0a0a */
[----:B------:R-:W-:Y:S01]  /*0840*/  @!P1 VIADD R15, R15, 0x1 ;  /* 0x000000010f0f9836 */ /* 0x000fe20000000000 */
[----:B------:R-:W-:Y:S02]  /*0850*/  ISETP.NE.AND P1, PT, R6, RZ, PT ;  /* 0x000000ff0600720c */ /* 0x000fe40003f25270 */
[----:B------:R-:W-:Y:S01]  /*0860*/  ISETP.GE.U32.AND P2, PT, R9, R10, PT ;  /* 0x0000000a0900720c */ /* 0x000fe20003f46070 */
[----:B------:R-:W-:Y:S01]  /*0870*/  VIADD R9, R139, 0x7f ;  /* 0x0000007f8b097836 */ /* 0x000fe20000000000 */
[----:B------:R-:W-:-:S04]  /*0880*/  SHF.R.S32.HI R10, RZ, 0x1f, R7 ;  /* 0x0000001fff0a7819 */ /* 0x000fc80000011407 */
[----:B---3--:R-:W-:Y:S02]  /*0890*/  IADD3 R8, PT, PT, R12, R8, R9 ;  /* 0x000000080c087210 */ /* 0x008fe40007ffe009 */
[----:B------:R-:W-:-:S03]  /*08a0*/  LEA.HI R10, R10, R7, RZ, 0x7 ;  /* 0x000000070a0a7211 */ /* 0x000fc600078f38ff */
[----:B------:R-:W-:Y:S01]  /*08b0*/  VIADD R8, R8, 0x40 ;  /* 0x0000004008087836 */ /* 0x000fe20000000000 */
[----:B------:R-:W-:Y:S01]  /*08c0*/  SHF.R.S32.HI R143, RZ, 0x7, R10 ;  /* 0x00000007ff8f7819 */ /* 0x000fe2000001140a */
[----:B------:R-:W-:-:S03]  /*08d0*/  @P2 VIADD R15, R15, 0x1 ;  /* 0x000000010f0f2836 */ /* 0x000fc60000000000 */
[----:B------:R-:W-:Y:S01]  /*08e0*/  SHF.R.S32.HI R17, RZ, 0x1f, R8 ;  /* 0x0000001fff117819 */ /* 0x000fe20000011408 */
[----:B------:R-:W-:Y:S01]  /*08f0*/  @!P0 IMAD.MOV R15, RZ, RZ, -R15 ;  /* 0x000000ffff0f8224 */ /* 0x000fe200078e0a0f */
[----:B------:R-:W-:Y:S02]  /*0900*/  @!P1 LOP3.LUT R15, RZ, R6, RZ, 0x33, !PT ;  /* 0x00000006ff0f9212 */ /* 0x000fe400078e33ff */
[----:B------:R-:W-:Y:S02]  /*0910*/  SHF.R.S32.HI R6, RZ, 0x1f, R9 ;  /* 0x0000001fff067819 */ /* 0x000fe40000011409 */
[----:B------:R-:W-:Y:S01]  /*0920*/  LEA.HI R17, R17, R8, RZ, 0x7 ;  /* 0x0000000811117211 */ /* 0x000fe200078f38ff */
[----:B------:R-:W-:Y:S01]  /*0930*/  IMAD R8, R15, UR7, RZ ;  /* 0x000000070f087c24 */ /* 0x000fe2000f8e02ff */
[----:B------:R-:W-:Y:S02]  /*0940*/  LEA.HI R6, R6, R9, RZ, 0x7 ;  /* 0x0000000906067211 */ /* 0x000fe400078f38ff */
[----:B------:R-:W-:-:S02]  /*0950*/  SHF.R.S32.HI R17, RZ, 0x7, R17 ;  /* 0x00000007ff117819 */ /* 0x000fc40000011411 */
[----:B------:R-:W-:Y:S02]  /*0960*/  SHF.R.S32.HI R6, RZ, 0x7, R6 ;  /* 0x00000007ff067819 */ /* 0x000fe40000011406 */
[C---:B------:R-:W-:Y:S02]  /*0970*/  VIMNMX R143, PT, PT, R8.reuse, R143, !PT ;  /* 0x0000008f088f7248 */ /* 0x040fe40007fe0100 */
[----:B------:R-:W-:-:S04]  /*0980*/  VIADDMNMX R6, R8, R15, R6, PT ;  /* 0x0000000f08067246 */ /* 0x000fc80003800106 */
        /* <DEDUP_REMOVED lines=38> */
[----:B------:R-:W-:Y:S01]  /*0bf0*/  ISETP.GE.OR P4, PT, R0, R5, P4 ;  /* 0x000000050000720c */ /* 0x000fe20002786670 */
[----:B------:R-:W-:Y:S01]  /*0c00*/  @!P2 IMAD.MOV.U32 R6, RZ, RZ, -0x800000 ;  /* 0xff800000ff06a424 */ /* 0x000fe200078e00ff */
[----:B------:R-:W-:Y:S02]  /*0c10*/  LEA.HI.X.SX32 R7, R7, RZ, 0x1, P0 ;  /* 0x000000ff07077211 */ /* 0x000fe400000f0eff */
        /* <DEDUP_REMOVED lines=9> */
[----:B-1----:R-:W-:Y:S05]  /*0cb0*/  @P4 RET.REL.NODEC R148 `(_ZN5flash24flash_fwd_splitkv_kernelI23Flash_fwd_kernel_traitsILi32ELi64ELi128ELi4ELb0ELb0EN7cutlass6half_tE19Flash_kernel_traitsILi32ELi64ELi128ELi4ES3_EELb0ELb1ELb1ELb0ELb0ELb0ELb1ELb0EEEvNS_16Flash_fwd_paramsE) ;  /* 0xfffffff094d04950 */ /* 0x002fea0003c3ffff */
[----:B------:R-:W-:Y:S02]  /*0cc0*/  MOV R3, 0xff800000 ;  /* 0xff80000000037802 */ /* 0x000fe40000000f00 */
[----:B------:R-:W-:-:S03]  /*0cd0*/  MOV R149, 0x0 ;  /* 0x0000000000957802 */ /* 0x000fc60000000f00 */
[----:B------:R1:W-:Y:S02]  /*0ce0*/  ST.E desc[UR4][R8.64+0xc0], R3 ;  /* 0x0000c00308007985 */ /* 0x0003e4000c101904 */
[----:B-1----:R-:W-:Y:S05]  /*0cf0*/  RET.REL.NODEC R148 `(_ZN5flash24flash_fwd_splitkv_kernelI23Flash_fwd_kernel_traitsILi32ELi64ELi128ELi4ELb0ELb0EN7cutlass6half_tE19Flash_kernel_traitsILi32ELi64ELi128ELi4ES3_EELb0ELb1ELb1ELb0ELb0ELb0ELb1ELb0EEEvNS_16Flash_fwd_paramsE) ;  /* 0xfffffff094c07950 */ /* 0x002fea0003c3ffff */
.L_x_9656:
        /* <DEDUP_REMOVED lines=103> */
.L_x_9658:
        /* <DEDUP_REMOVED lines=28> */
[----:B------:R-:W-:Y:S01]  /*1530*/  @P2 IADD3 R8, PT, PT, R11, R14, RZ ;  /* 0x0000000e0b082210 */ /* 0x000fe20007ffe0ff */
[-C--:B----45:R-:W-:Y:S02]  /*1540*/  @!P2 IMAD R9, R19, R10.reuse, RZ ;  /* 0x0000000a1309a224 */ /* 0x0b0fe400078e02ff */
[----:B------:R-:W-:Y:S02]  /*1550*/  @!P2 IMAD.IADD R25, R25, 0x1, R0 ;  /* 0x000000011919a824 */ /* 0x000fe400078e0200 */
[----:B------:R-:W-:Y:S01]  /*1560*/  @!P1 IMAD.IADD R7, R7, 0x1, -R4 ;  /* 0x0000000107079824 */ /* 0x000fe200078e0a04 */
[----:B------:R-:W-:Y:S01]  /*1570*/  @!P2 SHF.R.S32.HI R0, RZ, 0x1f, R10 ;  /* 0x0000001fff00a819 */ /* 0x000fe2000001140a */
[----:B------:R-:W-:-:S03]  /*1580*/  @!P2 IMAD.WIDE.U32 R24, R18, R10, R24 ;  /* 0x0000000a1218a225 */ /* 0x000fc600078e0018 */
[----:B------:R-:W-:Y:S01]  /*1590*/  ISETP.GE.U32.AND P4, PT, R7, R4, PT ;  /* 0x000000040700720c */ /* 0x000fe20003f86070 */
[----:B------:R-:W-:Y:S01]  /*15a0*/  @!P2 IMAD R9, R18, R0, R9 ;  /* 0x000000001209a224 */ /* 0x000fe200078e0209 */
[----:B------:R-:W-:Y:S01]  /*15b0*/  LOP3.LUT R4, R158, R17, RZ, 0x3c, !PT ;  /* 0x000000119e047212 */ /* 0x000fe200078e3cff */
[-C--:B------:R-:W-:Y:S02]  /*15c0*/  @P2 IMAD R0, R135, R8.reuse, RZ ;  /* 0x0000000887002224 */ /* 0x080fe400078e02ff */
[----:B------:R-:W-:Y:S01]  /*15d0*/  @P2 IMAD.WIDE.U32 R18, R134, R8, RZ ;  /* 0x0000000886122225 */ /* 0x000fe200078e00ff */
[----:B------:R-:W-:Y:S02]  /*15e0*/  ISETP.GE.AND P0, PT, R4, RZ, PT ;  /* 0x000000ff0400720c */ /* 0x000fe40003f06270 */
[----:B------:R-:W-:Y:S02]  /*15f0*/  LEA R12, R108, 0xffffff80, 0x7 ;  /* 0xffffff806c0c7811 */ /* 0x000fe400078e38ff */
[----:B------:R-:W-:-:S02]  /*1600*/  ISETP.NE.AND P3, PT, R17, RZ, PT ;  /* 0x000000ff1100720c */ /* 0x000fc40003f65270 */
[----:B------:R-:W-:Y:S01]  /*1610*/  @!P2 IADD3 R9, PT, PT, R25, R9, RZ ;  /* 0x000000091909a210 */ /* 0x000fe20007ffe0ff */
[----:B------:R-:W-:Y:S01]  /*1620*/  @P2 IMAD.IADD R9, R19, 0x1, R0 ;  /* 0x0000000113092824 */ /* 0x000fe200078e0200 */
[----:B------:R-:W-:Y:S01]  /*1630*/  @!P2 SHF.R.S32.HI R7, RZ, 0x1f, R11 ;  /* 0x0000001fff07a819 */ /* 0x000fe2000001140b */
[----:B------:R-:W-:Y:S01]  /*1640*/  @!P2 IMAD R0, R137, R11, RZ ;  /* 0x0000000b8900a224 */ /* 0x000fe200078e02ff */
[----:B------:R-:W-:Y:S02]  /*1650*/  @!P1 IADD3 R6, PT, PT, R6, 0x1, RZ ;  /* 0x0000000106069810 */ /* 0x000fe40007ffe0ff */
[----:B------:R-:W-:Y:S01]  /*1660*/  @!P2 MOV R8, R24 ;  /* 0x000000180008a202 */ /* 0x000fe20000000f00 */
[----:B------:R-:W-:Y:S01]  /*1670*/  IMAD R4, R135, R12, RZ ;  /* 0x0000000c87047224 */ /* 0x000fe200078e02ff */
[----:B------:R-:W-:Y:S02]  /*1680*/  @P2 MOV R8, R18 ;  /* 0x0000001200082202 */ /* 0x000fe40000000f00 */
[----:B------:R-:W-:Y:S01]  /*1690*/  SHF.R.S32.HI R19, RZ, 0x1f, R12 ;  /* 0x0000001fff137819 */ /* 0x000fe2000001140c */
[----:B------:R-:W-:-:S02]  /*16a0*/  @P4 VIADD R6, R6, 0x1 ;  /* 0x0000000106064836 */ /* 0x000fc40000000000 */
[----:B------:R-:W-:Y:S02]  /*16b0*/  @!P2 IMAD R0, R7, R136, R0 ;  /* 0x000000880700a224 */ /* 0x000fe400078e0200 */
[----:B------:R-:W-:Y:S01]  /*16c0*/  @!P2 IMAD.WIDE.U32 R24, R136, R11, RZ ;  /* 0x0000000b8818a225 */ /* 0x000fe200078e00ff */
[----:B------:R-:W-:-:S03]  /*16d0*/  @!P0 IADD3 R6, PT, PT, -R6, RZ, RZ ;  /* 0x000000ff06068210 */ /* 0x000fc60007ffe1ff */
[----:B------:R-:W-:Y:S02]  /*16e0*/  IMAD R4, R19, R134, R4 ;  /* 0x0000008613047224 */ /* 0x000fe400078e0204 */
[----:B------:R-:W-:Y:S01]  /*16f0*/  IMAD.WIDE.U32 R8, R134, R12, R8 ;  /* 0x0000000c86087225 */ /* 0x000fe200078e0008 */
[----:B------:R-:W-:Y:S02]  /*1700*/  @!P2 IADD3 R25, PT, PT, R25, R0, RZ ;  /* 0x000000001919a210 */ /* 0x000fe40007ffe0ff */
[----:B------:R-:W-:Y:S01]  /*1710*/  @!P2 SHF.R.S32.HI R7, RZ, 0x1f, R10 ;  /* 0x0000001fff07a819 */ /* 0x000fe2000001140a */
[----:B------:R-:W-:Y:S01]  /*1720*/  @P2 IMAD.IADD R11, R11, 0x1, R14 ;  /* 0x000000010b0b2824 */ /* 0x000fe200078e020e */
[----:B------:R-:W-:Y:S01]  /*1730*/  @!P3 LOP3.LUT R6, RZ, R17, RZ, 0x33, !PT ;  /* 0x00000011ff06b212 */ /* 0x000fe200078e33ff */
[----:B------:R-:W-:Y:S01]  /*1740*/  @!P2 IMAD R0, R23, R10, RZ ;  /* 0x0000000a1700a224 */ /* 0x000fe200078e02ff */
[----:B------:R-:W-:Y:S02]  /*1750*/  IADD3 R15, PT, PT, R9, R4, RZ ;  /* 0x00000004090f7210 */ /* 0x000fe40007ffe0ff */
[----:B------:R-:W-:Y:S01]  /*1760*/  MOV R14, R8 ;  /* 0x00000008000e7202 */ /* 0x000fe20000000f00 */
[----:B------:R-:W-:Y:S01]  /*1770*/  @!P2 IMAD R0, R22, R7, R0 ;  /* 0x000000071600a224 */ /* 0x000fe200078e0200 */
[----:B------:R-:W-:Y:S01]  /*1780*/  SHF.R.S32.HI R4, RZ, 0x1f, R6 ;  /* 0x0000001fff047819 */ /* 0x000fe20000011406 */
[----:B------:R-:W-:-:S02]  /*1790*/  IMAD R9, R21, R6, RZ ;  /* 0x0000000615097224 */ /* 0x000fc400078e02ff */
        /* <DEDUP_REMOVED lines=11> */
.L_x_9659:
[----:B------:R-:W-:Y:S05]  /*1850*/  BSYNC.RECONVERGENT B0 ;  /* 0x0000000000007941 */ /* 0x000fea0003800200 */
.L_x_9657:
        /* <DEDUP_REMOVED lines=38> */
[----:B------:R-:W-:Y:S01]  /*1ac0*/  SHF.R.S32.HI R17, RZ, 0x1f, R18 ;  /* 0x0000001fff117819 */ /* 0x000fe20000011412 */
[----:B------:R-:W-:Y:S01]  /*1ad0*/  IMAD.IADD R12, R31, 0x1, R14 ;  /* 0x000000011f0c7824 */ /* 0x000fe200078e020e */
[----:B------:R-:W-:Y:S01]  /*1ae0*/  LOP3.LUT R20, R156, 0xc0, RZ, 0xc0, !PT ;  /* 0x000000c09c147812 */ /* 0x000fe200078ec0ff */
[----:B------:R-:W-:Y:S01]  /*1af0*/  IMAD R14, R29, R18, RZ ;  /* 0x000000121d0e7224 */ /* 0x000fe200078e02ff */
        /* <DEDUP_REMOVED lines=8> */
[----:B------:R-:W-:Y:S02]  /*1b80*/  IADD3 R15, PT, PT, R19, R14, RZ ;  /* 0x0000000e130f7210 */ /* 0x000fe40007ffe0ff */
[----:B------:R-:W-:-:S03]  /*1b90*/  LOP3.LUT R112, R17, R112, RZ, 0xfc, !PT ;  /* 0x0000007011707212 */ /* 0x000fc600078efcff */
[----:B------:R-:W-:Y:S02]  /*1ba0*/  IMAD.X R17, R12, 0x1, R15, P1 ;  /* 0x000000010c117824 */ /* 0x000fe400008e060f */
[----:B------:R-:W1:Y:S01]  /*1bb0*/  S2R R12, SR_CgaCtaId ;  /* 0x00000000000c7919 */ /* 0x000e620000008800 */
[----:B------:R-:W-:-:S05]  /*1bc0*/  SHF.R.U32.HI R122, RZ, 0x2, R129 ;  /* 0x00000002ff7a7819 */ /* 0x000fca0000011681 */
[----:B------:R-:W-:Y:S02]  /*1bd0*/  IMAD R147, R137, R122, RZ ;  /* 0x0000007a89937224 */ /* 0x000fe400078e02ff */
[----:B------:R-:W-:-:S04]  /*1be0*/  IMAD.WIDE.U32 R20, R122, R136, R16 ;  /* 0x000000887a147225 */ /* 0x000fc800078e0010 */
[----:B------:R-:W-:Y:S02]  /*1bf0*/  IMAD.IADD R147, R21, 0x1, R147 ;  /* 0x0000000115937824 */ /* 0x000fe400078e0293 */
[----:B------:R-:W-:Y:S01]  /*1c00*/  IMAD.IADD R138, R114, 0x1, -R5 ;  /* 0x00000001728a7824 */ /* 0x000fe200078e0a05 */
[----:B------:R-:W-:Y:S01]  /*1c10*/  MOV R113, 0x400 ;  /* 0x0000040000717802 */ /* 0x000fe20000000f00 */
[----:B------:R-:W-:Y:S01]  /*1c20*/  IMAD R145, R135, R122, RZ ;  /* 0x0000007a87917224 */ /* 0x000fe200078e02ff */
[----:B------:R-:W-:Y:S01]  /*1c30*/  MOV R123, RZ ;  /* 0x000000ff007b7202 */ /* 0x000fe20000000f00 */
[----:B------:R-:W-:Y:S01]  /*1c40*/  BSSY.RECONVERGENT B0, `(.L_x_9660) ;  /* 0x0000030000007945 */ /* 0x000fe20003800200 */
[----:B-1----:R-:W-:-:S05]  /*1c50*/  LEA R5, R12, R113, 0x18 ;  /* 0x000000710c057211 */ /* 0x002fca00078ec0ff */
[----:B------:R-:W-:Y:S02]  /*1c60*/  IMAD R112, R112, 0x2, R5 ;  /* 0x0000000270707824 */ /* 0x000fe400078e0205 */
[-C--:B--2---:R-:W-:Y:S02]  /*1c70*/  @!P0 IMAD R14, R27, R157.reuse, RZ ;  /* 0x0000009d1b0e8224 */ /* 0x084fe400078e02ff */
[----:B------:R-:W-:Y:S01]  /*1c80*/  @!P0 IMAD.WIDE.U32 R18, R26, R157, RZ ;  /* 0x0000009d1a128225 */ /* 0x000fe200078e00ff */
[----:B------:R-:W-:-:S03]  /*1c90*/  IADD3 R26, P1, PT, R118, R4, RZ ;  /* 0x00000004761a7210 */ /* 0x000fc60007f3e0ff */
[----:B------:R-:W-:Y:S01]  /*1ca0*/  @!P0 IMAD.IADD R4, R19, 0x1, R14 ;  /* 0x0000000113048824 */ /* 0x000fe200078e020e */
[----:B------:R-:W-:Y:S01]  /*1cb0*/  @!P0 MOV R14, R18 ;  /* 0x00000012000e8202 */ /* 0x000fe20000000f00 */
[----:B------:R-:W-:-:S04]  /*1cc0*/  @P0 IMAD.WIDE.U32 R18, R8, R13, RZ ;  /* 0x0000000d08120225 */ /* 0x000fc800078e00ff */
[----:B------:R-:W-:Y:S01]  /*1cd0*/  IMAD.X R27, RZ, RZ, R0, P1 ;  /* 0x000000ffff1b7224 */ /* 0x000fe200008e0600 */
[C---:B---3--:R-:W-:Y:S01]  /*1ce0*/  LEA R146, P1, R20.reuse, R24, 0x1 ;  /* 0x0000001814927211 */ /* 0x048fe200078208ff */
[----:B------:R-:W-:Y:S01]  /*1cf0*/  @P0 IMAD R13, R9, R13, RZ ;  /* 0x0000000d090d0224 */ /* 0x000fe200078e02ff */
[----:B------:R-:W-:Y:S02]  /*1d00*/  @P0 MOV R14, R18 ;  /* 0x00000012000e0202 */ /* 0x000fe40000000f00 */
[----:B------:R-:W-:Y:S01]  /*1d10*/  LEA.HI.X R147, R20, R25, R147, 0x1, P1 ;  /* 0x0000001914937211 */ /* 0x000fe200008f0c93 */
[----:B------:R-:W-:Y:S01]  /*1d20*/  @P0 IMAD.IADD R4, R19, 0x1, R13 ;  /* 0x0000000113040824 */ /* 0x000fe200078e020d */
[----:B------:R-:W-:-:S04]  /*1d30*/  IADD3 R18, P1, PT, R118, R14, RZ ;  /* 0x0000000e76127210 */ /* 0x000fc80007f3e0ff */
[----:B------:R-:W-:Y:S02]  /*1d40*/  IADD3.X R19, PT, PT, RZ, R4, RZ, P1, !PT ;  /* 0x00000004ff137210 */ /* 0x000fe40000ffe4ff */
[C---:B------:R-:W-:Y:S01]  /*1d50*/  ISETP.GE.AND P1, PT, R122.reuse, R138, PT ;  /* 0x0000008a7a00720c */ /* 0x040fe20003f26270 */
[----:B------:R-:W-:Y:S01]  /*1d60*/  IMAD.WIDE.U32 R16, R122, R134, R26 ;  /* 0x000000867a107225 */ /* 0x000fe200078e001a */
[----:B------:R-:W-:-:S03]  /*1d70*/  SHF.R.S32.HI R13, RZ, 0x1f, R158 ;  /* 0x0000001fff0d7819 */ /* 0x000fc6000001149e */
[----:B----4-:R-:W-:Y:S01]  /*1d80*/  IMAD R11, R11, R158, RZ ;  /* 0x0000009e0b0b7224 */ /* 0x010fe200078e02ff */
[----:B------:R-:W-:Y:S01]  /*1d90*/  LEA R144, P2, R16, R22, 0x1 ;  /* 0x0000001610907211 */ /* 0x000fe200078408ff */
[----:B------:R-:W-:Y:S02]  /*1da0*/  IMAD.IADD R145, R17, 0x1, R145 ;  /* 0x0000000111917824 */ /* 0x000fe400078e0291 */
[----:B------:R-:W-:Y:S02]  /*1db0*/  IMAD R0, R10, R13, R11 ;  /* 0x0000000d0a007224 */ /* 0x000fe400078e020b */
[----:B------:R-:W-:Y:S01]  /*1dc0*/  IMAD.WIDE.U32 R10, R158, R10, R18 ;  /* 0x0000000a9e0a7225 */ /* 0x000fe200078e0012 */
[----:B------:R-:W-:Y:S02]  /*1dd0*/  LEA.HI.X R145, R16, R23, R145, 0x1, P2 ;  /* 0x0000001710917211 */ /* 0x000fe400010f0c91 */
[-C--:B------:R-:W-:Y:S01]  /*1de0*/  @!P0 MOV R14, R8.reuse ;  /* 0x00000008000e8202 */ /* 0x080fe20000000f00 */
[--C-:B------:R-:W-:Y:S01]  /*1df0*/  @!P0 IMAD.MOV.U32 R15, RZ, RZ, R9.reuse ;  /* 0x000000ffff0f8224 */ /* 0x100fe200078e0009 */
        /* <DEDUP_REMOVED lines=19> */
.L_x_9662:
[----:B------:R2:W-:Y:S02]  /*1f30*/  STS.128 [R112], RZ ;  /* 0x000000ff70007388 */ /* 0x0005e40000000c00 */
.L_x_9661:
[----:B------:R-:W-:Y:S05]  /*1f40*/  BSYNC.RECONVERGENT B0 ;  /* 0x0000000000007941 */ /* 0x000fea0003800200 */
.L_x_9660:
        /* <DEDUP_REMOVED lines=10> */
[----:B------:R-:W-:Y:S01]  /*1ff0*/  IADD3 R11, P0, PT, R16, 0x20, RZ ;  /* 0x00000020100b7810 */ /* 0x000fe20007f1e0ff */
[----:B------:R-:W-:-:S04]  /*2000*/  IMAD.MOV.U32 R16, RZ, RZ, R10 ;  /* 0x000000ffff107224 */ /* 0x000fc800078e000a */
[----:B------:R-:W-:-:S04]  /*2010*/  IMAD.X R17, RZ, RZ, R17, P0 ;  /* 0x000000ffff117224 */ /* 0x000fc800000e0611 */
[----:B------:R-:W-:Y:S01]  /*2020*/  IMAD R0, R17, R14, RZ ;  /* 0x0000000e11007224 */ /* 0x000fe200078e02ff */
[----:B------:R-:W-:-:S03]  /*2030*/  MOV R17, R19 ;  /* 0x0000001300117202 */ /* 0x000fc60000000f00 */
[-C--:B------:R-:W-:Y:S02]  /*2040*/  IMAD R0, R15, R11.reuse, R0 ;  /* 0x0000000b0f007224 */ /* 0x080fe400078e0200 */
[----:B------:R-:W-:-:S03]  /*2050*/  IMAD.WIDE.U32 R16, R14, R11, R16 ;  /* 0x0000000b0e107225 */ /* 0x000fc600078e0010 */
[----:B------:R-:W-:Y:S02]  /*2060*/  LEA R10, P0, R16, R6, 0x1 ;  /* 0x00000006100a7211 */ /* 0x000fe400078008ff */
[----:B------:R-:W-:-:S04]  /*2070*/  IADD3 R6, PT, PT, R17, R0, RZ ;  /* 0x0000000011067210 */ /* 0x000fc80007ffe0ff */
[----:B------:R-:W-:-:S05]  /*2080*/  LEA.HI.X R11, R16, R7, R6, 0x1, P0 ;  /* 0x00000007100b7211 */ /* 0x000fca00000f0c06 */
[----:B------:R-:W-:Y:S01]  /*2090*/  @!PT LDS RZ, [RZ] ;  /* 0x00000000fffff984 */ /* 0x000fe20000000800 */
[----:B------:R-:W-:Y:S01]  /*20a0*/  @!PT LDS RZ, [RZ] ;  /* 0x00000000fffff984 */ /* 0x000fe20000000800 */
[----:B------:R-:W-:Y:S01]  /*20b0*/  @!PT LDS RZ, [RZ] ;  /* 0x00000000fffff984 */ /* 0x000fe20000000800 */
[----:B------:R3:W-:Y:S02]  /*20c0*/  LDGSTS.E.BYPASS.LTC128B.128 [R112+0x800], desc[UR4][R10.64] ;  /* 0x008000000a707fae */ /* 0x0007e4000b981a04 */
.L_x_9664:
[----:B------:R-:W-:Y:S05]  /*20d0*/  BSYNC.RECONVERGENT B0 ;  /* 0x0000000000007941 */ /* 0x000fea0003800200 */
.L_x_9663:
[----:B------:R-:W-:Y:S01]  /*20e0*/  BSSY.RECONVERGENT B0, `(.L_x_9665) ;  /* 0x000000c000007945 */ /* 0x000fe20003800200 */
[C---:B------:R-:W-:Y:S02]  /*20f0*/  SHF.L.U64.HI R4, R134.reuse, 0x5, R135 ;  /* 0x0000000586047819 */ /* 0x040fe40000010287 */
        /* <DEDUP_REMOVED lines=9> */
.L_x_9667:
[----:B------:R4:W-:Y:S02]  /*2190*/  STS.128 [R112+0x1000], RZ ;  /* 0x001000ff70007388 */ /* 0x0009e40000000c00 */
.L_x_9666:
[----:B------:R-:W-:Y:S05]  /*21a0*/  BSYNC.RECONVERGENT B0 ;  /* 0x0000000000007941 */ /* 0x000fea0003800200 */
.L_x_9665:
[-C--:B------:R-:W-:Y:S01]  /*21b0*/  ISETP.GE.AND P3, PT, R8, R9.reuse, PT ;  /* 0x000000090800720c */ /* 0x080fe20003f66270 */
[----:B------:R-:W-:Y:S01]  /*21c0*/  VIADD R14, R122, 0x40 ;  /* 0x000000407a0e7836 */ /* 0x000fe20000000000 */
[----:B-----5:R-:W-:Y:S01]  /*21d0*/  LEA R6, P0, R0, R144, 0x1 ;  /* 0x0000009000067211 */ /* 0x020fe200078008ff */
[----:B---3--:R-:W-:Y:S01]  /*21e0*/  VIADD R10, R122, 0x60 ;  /* 0x000000607a0a7836 */ /* 0x008fe20000000000 */
        /* <DEDUP_REMOVED lines=12> */
.L_x_9669:
[----:B------:R-:W-:Y:S05]  /*22b0*/  BSYNC.RECONVERGENT B0 ;  /* 0x0000000000007941 */ /* 0x000fea0003800200 */
.L_x_9668:
        /* <DEDUP_REMOVED lines=11> */
.L_x_9671:
[----:B------:R-:W-:Y:S05]  /*2370*/  BSYNC.RECONVERGENT B0 ;  /* 0x0000000000007941 */ /* 0x000fea0003800200 */
.L_x_9670:
        /* <DEDUP_REMOVED lines=11> */
.L_x_9673:
[----:B------:R-:W-:Y:S05]  /*2430*/  BSYNC.RECONVERGENT B0 ;  /* 0x0000000000007941 */ /* 0x000fea0003800200 */
.L_x_9672:
[----:B------:R-:W2:Y:S04]  /*2440*/  LD.E.64 R18, desc[UR4][R2.64+0x1c0] ;  /* 0x0001c00402127980 */ /* 0x000ea8000c101b00 */
[----:B-1----:R-:W3:Y:S01]  /*2450*/  LD.E.64 R16, desc[UR4][R2.64+0x1b8] ;  /* 0x0001b80402107980 */ /* 0x002ee2000c101b00 */
[----:B------:R-:W-:-:S03]  /*2460*/  MOV R12, R158 ;  /* 0x0000009e000c7202 */ /* 0x000fc60000000f00 */
        /* <DEDUP_REMOVED lines=8> */
[----:B----4-:R-:W2:Y:S01]  /*24f0*/  MUFU.RCP R7, R7 ;  /* 0x0000000700077308 */ /* 0x010ea20000001000 */
        /* <DEDUP_REMOVED lines=17> */
.L_x_9676:
[----:B------:R3:W-:Y:S01]  /*2610*/  STS.128 [R112+0x3000], RZ ;  /* 0x003000ff70007388 */ /* 0x0007e20000000c00 */
[----:B------:R-:W-:Y:S05]  /*2620*/  BRA `(.L_x_9677) ;  /* 0x0000000000047947 */ /* 0x000fea0003800000 */
.L_x_9675:
[----:B------:R2:W-:Y:S02]  /*2630*/  STS.128 [R112+0x3000], RZ ;  /* 0x003000ff70007388 */ /* 0x0005e40000000c00 */
.L_x_9677:
[----:B------:R-:W-:Y:S05]  /*2640*/  BSYNC.RECONVERGENT B0 ;  /* 0x0000000000007941 */ /* 0x000fea0003800200 */
.L_x_9674:
        /* <DEDUP_REMOVED lines=12> */
[--C-:B------:R-:W-:Y:S02]  /*2710*/  LOP3.LUT R10, R11, 0xc0, R120.reuse, 0xf8, !PT ;  /* 0x000000c00b0a7812 */ /* 0x100fe400078ef878 */
[----:B------:R-:W-:Y:S02]  /*2720*/  LOP3.LUT R14, R120, 0xc0, RZ, 0xc0, !PT ;  /* 0x000000c0780e7812 */ /* 0x000fe400078ec0ff */
[----:B------:R-:W-:Y:S02]  /*2730*/  LOP3.LUT R9, R128, 0x18, RZ, 0xc0, !PT ;  /* 0x0000001880097812 */ /* 0x000fe400078ec0ff */
[--C-:B------:R-:W-:Y:S02]  /*2740*/  LOP3.LUT R11, R131, 0x20, R120.reuse, 0xf8, !PT ;  /* 0x00000020830b7812 */ /* 0x100fe400078ef878 */
[----:B------:R-:W-:-:S02]  /*2750*/  LOP3.LUT R8, R7, 0x20, R120, 0xf8, !PT ;  /* 0x0000002007087812 */ /* 0x000fc400078ef878 */
[----:B------:R-:W-:Y:S02]  /*2760*/  LEA R12, P0, R4, R146, 0x1 ;  /* 0x00000092040c7211 */ /* 0x000fe400078008ff */
        /* <DEDUP_REMOVED lines=14> */
.L_x_9679:
[----:B------:R-:W-:Y:S05]  /*2850*/  BSYNC.RECONVERGENT B0 ;  /* 0x0000000000007941 */ /* 0x000fea0003800200 */
.L_x_9678:
        /* <DEDUP_REMOVED lines=14> */
.L_x_9681:
[----:B------:R-:W-:Y:S05]  /*2940*/  BSYNC.RECONVERGENT B0 ;  /* 0x0000000000007941 */ /* 0x000fea0003800200 */
.L_x_9680:
        /* <DEDUP_REMOVED lines=12> */
.L_x_9683:
[----:B------:R-:W-:Y:S05]  /*2a10*/  BSYNC.RECONVERGENT B0 ;  /* 0x0000000000007941 */ /* 0x000fea0003800200 */
.L_x_9682:
[----:B------:R-:W-:Y:S01]  /*2a20*/  LDSM.16.M88.4 R8, [R5] ;  /* 0x000000000508783b */ /* 0x000fe20000000200 */
[----:B------:R-:W-:Y:S01]  /*2a30*/  IMAD.MOV.U32 R110, RZ, RZ, 0x20 ;  /* 0x00000020ff6e7424 */ /* 0x000fe200078e00ff */
[----:B------:R-:W-:Y:S01]  /*2a40*/  LOP3.LUT P5, RZ, R129, 0x4, RZ, 0xc0, !PT ;  /* 0x0000000481ff7812 */ /* 0x000fe200078ac0ff */
[----:B------:R-:W-:Y:S01]  /*2a50*/  BSSY.RECONVERGENT B1, `(.L_x_9684) ;  /* 0x00000b6000017945 */ /* 0x000fe20003800200 */
[----:B------:R-:W5:Y:S01]  /*2a60*/  LDSM.16.M88.4 R48, [R111+0x1800] ;  /* 0x001800006f30783b */ /* 0x000f620000000200 */
[----:B------:R-:W-:Y:S02]  /*2a70*/  IADD3 R117, PT, PT, R117, R139, -R114 ;  /* 0x0000008b75757210 */ /* 0x000fe40007ffe872 */
[----:B------:R-:W-:Y:S01]  /*2a80*/  SEL R110, R110, 0xffffffe0, !P5 ;  /* 0xffffffe06e6e7807 */ /* 0x000fe20006800000 */
[----:B------:R-:W2:Y:S04]  /*2a90*/  LDSM.16.M88.4 R40, [R111+0x1c00] ;  /* 0x001c00006f28783b */ /* 0x000ea80000000200 */
[----:B------:R-:W1:Y:S01]  /*2aa0*/  LDSM.16.M88.4 R104, [R111+0x2c00] ;  /* 0x002c00006f68783b */ /* 0x000e620000000200 */
[----:B------:R-:W-:-:S02]  /*2ab0*/  IMAD.IADD R96, R5, 0x1, R110 ;  /* 0x0000000105607824 */ /* 0x000fc400078e026e */
[----:B------:R-:W-:Y:S01]  /*2ac0*/  IMAD.IADD R110, R110, 0x1, R111 ;  /* 0x000000016e6e7824 */ /* 0x000fe200078e026f */
        /* <DEDUP_REMOVED lines=17> */
[C---:B-1----:R-:W-:Y:S03]  /*2be0*/  HMMA.16816.F32 R12, R8.reuse, R104, RZ ;  /* 0x00000068080c723c */ /* 0x042fe600000018ff */
[----:B------:R-:W0:Y:S05]  /*2bf0*/  LDGDEPBAR ;  /* 0x00000000000079af */ /* 0x000e2a0000000000 */
[C---:B---3--:R-:W-:Y:S08]  /*2c00*/  HMMA.16816.F32 R4, R8.reuse, R64, RZ ;  /* 0x000000400804723c */ /* 0x048ff000000018ff */
[C---:B----4-:R-:W-:Y:S08]  /*2c10*/  HMMA.16816.F32 R60, R8.reuse, R56, RZ ;  /* 0x00000038083c723c */ /* 0x050ff000000018ff */
        /* <DEDUP_REMOVED lines=14> */
[----:B------:R-:W-:Y:S01]  /*2d00*/  HMMA.16816.F32 R44, R96, R84, R44 ;  /* 0x00000054602c723c */ /* 0x000fe2000000182c */
[----:B------:R-:W-:Y:S02]  /*2d10*/  LOP3.LUT R84, R130, 0x1f0, RZ, 0xc0, !PT ;  /* 0x000001f082547812 */ /* 0x000fe400078ec0ff */
[----:B------:R-:W-:-:S05]  /*2d20*/  LOP3.LUT R85, R122, 0x7, RZ, 0xc0, !PT ;  /* 0x000000077a557812 */ /* 0x000fca00078ec0ff */
[----:B------:R-:W-:Y:S01]  /*2d30*/  HMMA.16816.F32 R40, R96, R86, R40 ;  /* 0x000000566028723c */ /* 0x000fe20000001828 */
[----:B------:R-:W-:-:S05]  /*2d40*/  LOP3.LUT R86, R84, 0x7, R122, 0xf8, !PT ;  /* 0x0000000754567812 */ /* 0x000fca00078ef87a */
[----:B------:R-:W-:Y:S02]  /*2d50*/  IMAD R140, R149, 0x40, R86 ;  /* 0x00000040958c7824 */ /* 0x000fe400078e0256 */
[----:B-----5:R-:W-:Y:S01]  /*2d60*/  HMMA.16816.F32 R12, R96, R68, R12 ;  /* 0x00000044600c723c */ /* 0x020fe2000000180c */
[----:B------:R-:W-:Y:S01]  /*2d70*/  IADD3 R69, PT, PT, R139, -R114, -R0 ;  /* 0x800000728b457210 */ /* 0x000fe20007ffe800 */
[----:B------:R-:W-:-:S04]  /*2d80*/  IMAD.IADD R0, R140, 0x1, R117 ;  /* 0x000000018c007824 */ /* 0x000fc800078e0275 */
[----:B------:R-:W-:Y:S01]  /*2d90*/  IMAD.IADD R140, R140, 0x1, R69 ;  /* 0x000000018c8c7824 */ /* 0x000fe200078e0245 */
[C-C-:B------:R-:W-:Y:S01]  /*2da0*/  VIADDMNMX R141, R0.reuse, 0x1, R139.reuse, PT ;  /* 0x00000001008d7846 */ /* 0x140fe2000380018b */
[----:B------:R-:W-:Y:S01]  /*2db0*/  HMMA.16816.F32 R4, R96, R100, R4 ;  /* 0x000000646004723c */ /* 0x000fe20000001804 */
[----:B------:R-:W-:Y:S02]  /*2dc0*/  VIADDMNMX R139, R0, 0x9, R139, PT ;  /* 0x00000009008b7846 */ /* 0x000fe4000380018b */
[----:B------:R-:W-:Y:S02]  /*2dd0*/  VIMNMX R142, PT, PT, RZ, R140, !PT ;  /* 0x0000008cff8e7248 */ /* 0x000fe40007fe0100 */
[----:B------:R-:W-:-:S03]  /*2de0*/  VIADDMNMX R140, R140, 0x8, RZ, !PT ;  /* 0x000000088c8c7846 */ /* 0x000fc600078001ff */
        /* <DEDUP_REMOVED lines=27> */
.L_x_9687:
        /* <DEDUP_REMOVED lines=60> */
.L_x_9688:
[----:B------:R-:W-:Y:S05]  /*3360*/  BSYNC.RECONVERGENT B0 ;  /* 0x0000000000007941 */ /* 0x000fea0003800200 */
.L_x_9686:
        /* <DEDUP_REMOVED lines=34> */
.L_x_9690:
[----:B------:R-:W-:Y:S05]  /*3590*/  BSYNC.RECONVERGENT B0 ;  /* 0x0000000000007941 */ /* 0x000fea0003800200 */
.L_x_9689:
[----:B------:R-:W0:Y:S02]  /*35a0*/  LDGDEPBAR ;  /* 0x00000000000079af */ /* 0x000e240000000000 */
.L_x_9685:
[----:B------:R-:W-:Y:S05]  /*35b0*/  BSYNC.RECONVERGENT B1 ;  /* 0x0000000000017941 */ /* 0x000fea0003800200 */
.L_x_9684:
[----:B------:R-:W-:Y:S02]  /*35c0*/  IMAD.SHL.U32 R101, R129, 0x2, RZ ;  /* 0x0000000281657824 */ /* 0x000fe400078e00ff */
[----:B------:R-:W-:-:S03]  /*35d0*/  IMAD.IADD R86, R109, 0x1, R86 ;  /* 0x000000016d567824 */ /* 0x000fc600078e0256 */
[----:B------:R-:W-:-:S05]  /*35e0*/  LOP3.LUT R101, R101, 0x6, RZ, 0xc0, !PT ;  /* 0x0000000665657812 */ /* 0x000fca00078ec0ff */
[----:B-1----:R-:W-:-:S04]  /*35f0*/  IMAD R71, R88, 0x80, R101 ;  /* 0x0000008058477824 */ /* 0x002fc800078e0265 */
[C---:B--2---:R-:W-:Y:S01]  /*3600*/  IMAD.IADD R69, R71.reuse, 0x1, R114 ;  /* 0x0000000147457824 */ /* 0x044fe200078e0272 */
[C---:B------:R-:W-:Y:S01]  /*3610*/  ISETP.GE.AND P4, PT, R71.reuse, R142, PT ;  /* 0x0000008e4700720c */ /* 0x040fe20003f86270 */
[C---:B------:R-:W-:Y:S02]  /*3620*/  VIADD R0, R71.reuse, 0x1 ;  /* 0x0000000147007836 */ /* 0x040fe40000000000 */
        /* <DEDUP_REMOVED lines=13> */
[----:B------:R-:W-:Y:S01]  /*3700*/  IADD3 R68, PT, PT, R86, -0x19, -R69 ;  /* 0xffffffe756447810 */ /* 0x000fe20007ffe845 */
[----:B------:R-:W-:Y:S01]  /*3710*/  FFMA.FTZ R70, -R154, R70, R61 ;  /* 0x000000469a467223 */ /* 0x000fe2000001013d */
[----:B------:R-:W-:Y:S01]  /*3720*/  IADD3 R61, PT, PT, R86, -0x20, -R69 ;  /* 0xffffffe0563d7810 */ /* 0x000fe20007ffe845 */
[----:B------:R-:W-:Y:S01]  /*3730*/  FFMA.FTZ R82, -R154, R82, R5 ;  /* 0x000000529a527223 */ /* 0x000fe20000010105 */
[C-C-:B------:R-:W-:Y:S01]  /*3740*/  IADD3 R90, PT, PT, R86.reuse, -0x21, -R69.reuse ;  /* 0xffffffdf565a7810 */ /* 0x140fe20007ffe845 */
[C---:B------:R-:W-:Y:S01]  /*3750*/  VIADD R79, R71.reuse, 0x31 ;  /* 0x00000031474f7836 */ /* 0x040fe20000000000 */
[----:B------:R-:W-:Y:S01]  /*3760*/  IADD3 R5, PT, PT, R86, -0x28, -R69 ;  /* 0xffffffd856057810 */ /* 0x000fe20007ffe845 */
[----:B------:R-:W-:Y:S01]  /*3770*/  VIADD R77, R71, 0x38 ;  /* 0x00000038474d7836 */ /* 0x000fe20000000000 */
        /* <DEDUP_REMOVED lines=12> */
[----:B------:R-:W-:Y:S01]  /*3840*/  IADD3 R92, PT, PT, R86, -0x31, -R69 ;  /* 0xffffffcf565c7810 */ /* 0x000fe20007ffe845 */
[----:B------:R-:W-:Y:S01]  /*3850*/  FFMA.FTZ R53, -R154, R5, R48 ;  /* 0x000000059a357223 */ /* 0x000fe20000010130 */
[----:B------:R-:W-:-:S02]  /*3860*/  ISETP.GE.AND P0, PT, R0, R142, PT ;  /* 0x0000008e0000720c */ /* 0x000fc40003f06270 */
[C---:B------:R-:W-:Y:S02]  /*3870*/  ISETP.GE.AND P3, PT, R0.reuse, R141, PT ;  /* 0x0000008d0000720c */ /* 0x040fe40003f66270 */
[C---:B------:R-:W-:Y:S02]  /*3880*/  ISETP.GE.AND P1, PT, R0.reuse, R140, PT ;  /* 0x0000008c0000720c */ /* 0x040fe40003f26270 */
[----:B------:R-:W-:Y:S02]  /*3890*/  ISETP.GE.AND P2, PT, R0, R139, PT ;  /* 0x0000008b0000720c */ /* 0x000fe40003f46270 */
[C-C-:B------:R-:W-:Y:S02]  /*38a0*/  IADD3 R5, PT, PT, R86.reuse, -0x40, -R69.reuse ;  /* 0xffffffc056057810 */ /* 0x140fe40007ffe845 */
[----:B------:R-:W-:Y:S02]  /*38b0*/  IADD3 R0, PT, PT, R86, -0x29, -R69 ;  /* 0xffffffd756007810 */ /* 0x000fe40007ffe845 */
        /* <DEDUP_REMOVED lines=14> */
[----:B------:R-:W-:-:S02]  /*39a0*/  IADD3 R36, PT, PT, R86, -0x49, -R69 ;  /* 0xffffffb756247810 */ /* 0x000fc40007ffe845 */
[C-C-:B------:R-:W-:Y:S02]  /*39b0*/  IADD3 R0, PT, PT, R86.reuse, -0x51, -R69.reuse ;  /* 0xffffffaf56007810 */ /* 0x140fe40007ffe845 */
[----:B------:R-:W-:Y:S02]  /*39c0*/  IABS R44, R44 ;  /* 0x0000002c002c7213 */ /* 0x000fe40000000000 */
[----:B------:R-:W-:Y:S02]  /*39d0*/  IABS R48, R48 ;  /* 0x0000003000307213 */ /* 0x000fe40000000000 */
[----:B------:R-:W-:Y:S02]  /*39e0*/  IADD3 R5, PT, PT, R86, -0x50, -R69 ;  /* 0xffffffb056057810 */ /* 0x000fe40007ffe845 */
[----:B------:R-:W-:Y:S02]  /*39f0*/  IABS R36, R36 ;  /* 0x0000002400247213 */ /* 0x000fe40000000000 */
[----:B------:R-:W-:-:S02]  /*3a00*/  IABS R0, R0 ;  /* 0x0000000000007213 */ /* 0x000fc40000000000 */
[----:B------:R-:W-:Y:S02]  /*3a10*/  I2FP.F32.S32 R44, R44 ;  /* 0x0000002c002c7245 */ /* 0x000fe40000201400 */
[----:B------:R-:W-:Y:S02]  /*3a20*/  I2FP.F32.S32 R48, R48 ;  /* 0x0000003000307245 */ /* 0x000fe40000201400 */
[----:B------:R-:W-:Y:S01]  /*3a30*/  IABS R5, R5 ;  /* 0x0000000500057213 */ /* 0x000fe20000000000 */
[C---:B------:R-:W-:Y:S01]  /*3a40*/  FFMA.FTZ R44, -R154.reuse, R44, R37 ;  /* 0x0000002c9a2c7223 */ /* 0x040fe20000010125 */
[----:B------:R-:W-:Y:S01]  /*3a50*/  I2FP.F32.S32 R36, R36 ;  /* 0x0000002400247245 */ /* 0x000fe20000201400 */
[C---:B------:R-:W-:Y:S01]  /*3a60*/  FFMA.FTZ R48, -R154.reuse, R48, R41 ;  /* 0x000000309a307223 */ /* 0x040fe20000010129 */
[----:B------:R-:W-:Y:S02]  /*3a70*/  I2FP.F32.S32 R0, R0 ;  /* 0x0000000000007245 */ /* 0x000fe40000201400 */
[----:B------:R-:W-:Y:S01]  /*3a80*/  I2FP.F32.S32 R5, R5 ;  /* 0x0000000500057245 */ /* 0x000fe20000201400 */
[----:B------:R-:W-:Y:S01]  /*3a90*/  FFMA.FTZ R37, -R154, R36, R33 ;  /* 0x000000249a257223 */ /* 0x000fe20000010121 */
[----:B------:R-:W-:Y:S01]  /*3aa0*/  IADD3 R41, PT, PT, R86, -0x48, -R69 ;  /* 0xffffffb856297810 */ /* 0x000fe20007ffe845 */
[----:B------:R-:W-:Y:S01]  /*3ab0*/  FFMA.FTZ R33, -R154, R0, R29 ;  /* 0x000000009a217223 */ /* 0x000fe2000001011d */
[--C-:B------:R-:W-:Y:S01]  /*3ac0*/  IADD3 R29, PT, PT, R86, -0x58, -R69.reuse ;  /* 0xffffffa8561d7810 */ /* 0x100fe20007ffe845 */
[----:B------:R-:W-:Y:S01]  /*3ad0*/  FFMA.FTZ R36, -R154, R5, R28 ;  /* 0x000000059a247223 */ /* 0x000fe2000001011c */
[----:B------:R-:W-:-:S02]  /*3ae0*/  IADD3 R0, PT, PT, R86, -0x59, -R69 ;  /* 0xffffffa756007810 */ /* 0x000fc40007ffe845 */
[C-C-:B------:R-:W-:Y:S02]  /*3af0*/  IADD3 R61, PT, PT, R86.reuse, -0x60, -R69.reuse ;  /* 0xffffffa0563d7810 */ /* 0x140fe40007ffe845 */
[----:B------:R-:W-:Y:S02]  /*3b00*/  IABS R41, R41 ;  /* 0x0000002900297213 */ /* 0x000fe40000000000 */
[C-C-:B------:R-:W-:Y:S02]  /*3b10*/  IADD3 R5, PT, PT, R86.reuse, -0x68, -R69.reuse ;  /* 0xffffff9856057810 */ /* 0x140fe40007ffe845 */
[----:B------:R-:W-:Y:S02]  /*3b20*/  IABS R29, R29 ;  /* 0x0000001d001d7213 */ /* 0x000fe40000000000 */
[----:B------:R-:W-:Y:S02]  /*3b30*/  IABS R0, R0 ;  /* 0x0000000000007213 */ /* 0x000fe40000000000 */
[----:B------:R-:W-:-:S02]  /*3b40*/  IADD3 R28, PT, PT, R86, -0x61, -R69 ;  /* 0xffffff9f561c7810 */ /* 0x000fc40007ffe845 */
[----:B------:R-:W-:Y:S02]  /*3b50*/  IABS R61, R61 ;  /* 0x0000003d003d7213 */ /* 0x000fe40000000000 */
[----:B------:R-:W-:Y:S02]  /*3b60*/  I2FP.F32.S32 R41, R41 ;  /* 0x0000002900297245 */ /* 0x000fe40000201400 */
[----:B------:R-:W-:Y:S02]  /*3b70*/  IABS R5, R5 ;  /* 0x0000000500057213 */ /* 0x000fe40000000000 */
[----:B------:R-:W-:Y:S01]  /*3b80*/  I2FP.F32.S32 R29, R29 ;  /* 0x0000001d001d7245 */ /* 0x000fe20000201400 */
[----:B------:R-:W-:Y:S01]  /*3b90*/  FFMA.FTZ R41, -R154, R41, R32 ;  /* 0x000000299a297223 */ /* 0x000fe20000010120 */
[----:B------:R-:W-:Y:S02]  /*3ba0*/  I2FP.F32.S32 R0, R0 ;  /* 0x0000000000007245 */ /* 0x000fe40000201400 */
[----:B------:R-:W-:Y:S01]  /*3bb0*/  IADD3 R49, PT, PT, R86, -0x38, -R69 ;  /* 0xffffffc856317810 */ /* 0x000fe20007ffe845 */
[C---:B------:R-:W-:Y:S01]  /*3bc0*/  FFMA.FTZ R32, -R154.reuse, R29, R24 ;  /* 0x0000001d9a207223 */ /* 0x040fe20000010118 */
[----:B------:R-:W-:Y:S01]  /*3bd0*/  IABS R28, R28 ;  /* 0x0000001c001c7213 */ /* 0x000fe20000000000 */
[----:B------:R-:W-:Y:S01]  /*3be0*/  FFMA.FTZ R29, -R154, R0, R25 ;  /* 0x000000009a1d7223 */ /* 0x000fe20000010119 */
[----:B------:R-:W-:Y:S01]  /*3bf0*/  I2FP.F32.S32 R61, R61 ;  /* 0x0000003d003d7245 */ /* 0x000fe20000201400 */
[----:B------:R-:W-:Y:S01]  /*3c00*/  VIADD R24, R71, 0x29 ;  /* 0x0000002947187836 */ /* 0x000fe20000000000 */
[----:B------:R-:W-:-:S02]  /*3c10*/  I2FP.F32.S32 R5, R5 ;  /* 0x0000000500057245 */ /* 0x000fc40000201400 */
[----:B------:R-:W-:Y:S01]  /*3c20*/  IABS R49, R49 ;  /* 0x0000003100317213 */ /* 0x000fe20000000000 */
[C---:B------:R-:W-:Y:S01]  /*3c30*/  FFMA.FTZ R0, -R154.reuse, R61, R20 ;  /* 0x0000003d9a007223 */ /* 0x040fe20000010114 */
[----:B------:R-:W-:Y:S01]  /*3c40*/  I2FP.F32.S32 R28, R28 ;  /* 0x0000001c001c7245 */ /* 0x000fe20000201400 */
[----:B------:R-:W-:Y:S01]  /*3c50*/  FFMA.FTZ R20, -R154, R5, R16 ;  /* 0x000000059a147223 */ /* 0x000fe20000010110 */
[C-C-:B------:R-:W-:Y:S01]  /*3c60*/  IADD3 R74, PT, PT, R86.reuse, -0x9, -R69.reuse ;  /* 0xfffffff7564a7810 */ /* 0x140fe20007ffe845 */
[----:B------:R-:W-:Y:S01]  /*3c70*/  IMAD.IADD R16, R86, 0x1, -R69 ;  /* 0x0000000156107824 */ /* 0x000fe200078e0a45 */
[----:B------:R-:W-:Y:S01]  /*3c80*/  I2FP.F32.S32 R49, R49 ;  /* 0x0000003100317245 */ /* 0x000fe20000201400 */
[----:B------:R-:W-:Y:S01]  /*3c90*/  FFMA.FTZ R28, -R154, R28, R21 ;  /* 0x0000001c9a1c7223 */ /* 0x000fe20000010115 */
[----:B------:R-:W-:Y:S01]  /*3ca0*/  IABS R74, R74 ;  /* 0x0000004a004a7213 */ /* 0x000fe20000000000 */
[----:B------:R-:W-:Y:S01]  /*3cb0*/  VIADD R61, R71, 0x48 ;  /* 0x00000048473d7836 */ /* 0x000fe20000000000 */
[--C-:B------:R-:W-:Y:S01]  /*3cc0*/  IADD3 R21, PT, PT, R86, -0x70, -R69.reuse ;  /* 0xffffff9056157810 */ /* 0x100fe20007ffe845 */
[----:B------:R-:W-:Y:S01]  /*3cd0*/  FFMA.FTZ R49, -R154, R49, R40 ;  /* 0x000000319a317223 */ /* 0x000fe20000010128 */
[C-C-:B------:R-:W-:Y:S01]  /*3ce0*/  IADD3 R25, PT, PT, R86.reuse, -0x69, -R69.reuse ;  /* 0xffffff9756197810 */ /* 0x140fe20007ffe845 */
[----:B------:R-:W-:Y:S01]  /*3cf0*/  VIADD R40, R86, 0x8 ;  /* 0x0000000856287836 */ /* 0x000fe20000000000 */
[----:B------:R-:W-:Y:S01]  /*3d00*/  IABS R83, R16 ;  /* 0x0000001000537213 */ /* 0x000fe20000000000 */
[----:B------:R-:W-:Y:S01]  /*3d10*/  VIADD R16, R16, 0xfffffff8 ;  /* 0xfffffff810107836 */ /* 0x000fe20000000000 */
[--C-:B------:R-:W-:Y:S01]  /*3d20*/  IADD3 R75, PT, PT, R86, -0x10, -R69.reuse ;  /* 0xfffffff0564b7810 */ /* 0x100fe20007ffe845 */
[----:B------:R-:W-:Y:S01]  /*3d30*/  IMAD.IADD R5, R40, 0x1, -R69 ;  /* 0x0000000128057824 */ /* 0x000fe200078e0a45 */
[----:B------:R-:W-:-:S02]  /*3d40*/  I2FP.F32.S32 R74, R74 ;  /* 0x0000004a004a7245 */ /* 0x000fc40000201400 */
[----:B------:R-:W-:Y:S02]  /*3d50*/  IABS R21, R21 ;  /* 0x0000001500157213 */ /* 0x000fe40000000000 */
[----:B------:R-:W-:Y:S01]  /*3d60*/  IABS R25, R25 ;  /* 0x0000001900197213 */ /* 0x000fe20000000000 */
[----:B------:R-:W-:Y:S01]  /*3d70*/  FFMA.FTZ R74, -R154, R74, R65 ;  /* 0x0000004a9a4a7223 */ /* 0x000fe20000010141 */
[----:B------:R-:W-:Y:S01]  /*3d80*/  I2FP.F32.S32 R83, R83 ;  /* 0x0000005300537245 */ /* 0x000fe20000201400 */
[----:B------:R-:W-:Y:S01]  /*3d90*/  VIADD R65, R71, 0x41 ;  /* 0x0000004147417836 */ /* 0x000fe20000000000 */
[----:B------:R-:W-:Y:S02]  /*3da0*/  IADD3 R73, PT, PT, R86, -0x18, -R69 ;  /* 0xffffffe856497810 */ /* 0x000fe40007ffe845 */
[----:B------:R-:W-:Y:S01]  /*3db0*/  IABS R75, R75 ;  /* 0x0000004b004b7213 */ /* 0x000fe20000000000 */
[C---:B------:R-:W-:Y:S01]  /*3dc0*/  FFMA.FTZ R4, -R154.reuse, R83, R4 ;  /* 0x000000539a047223 */ /* 0x040fe20000010104 */
[----:B------:R-:W-:Y:S01]  /*3dd0*/  I2FP.F32.S32 R21, R21 ;  /* 0x0000001500157245 */ /* 0x000fe20000201400 */
[----:B------:R-:W-:Y:S01]  /*3de0*/  FFMA.FTZ R66, -R154, R83, R66 ;  /* 0x000000539a427223 */ /* 0x000fe20000010142 */
[----:B------:R-:W-:-:S02]  /*3df0*/  FSEL R82, R82, -INF , P0 ;  /* 0xff80000052527808 */ /* 0x000fc40000000000 */
[----:B------:R-:W-:Y:S01]  /*3e00*/  I2FP.F32.S32 R25, R25 ;  /* 0x0000001900197245 */ /* 0x000fe20000201400 */
[C---:B------:R-:W-:Y:S01]  /*3e10*/  FFMA.FTZ R21, -R154.reuse, R21, R12 ;  /* 0x000000159a157223 */ /* 0x040fe2000001010c */
[----:B------:R-:W-:Y:S02]  /*3e20*/  ISETP.GE.AND P0, PT, R89, R142, PT ;  /* 0x0000008e5900720c */ /* 0x000fe40003f06270 */
[----:B------:R-:W-:Y:S01]  /*3e30*/  IABS R73, R73 ;  /* 0x0000004900497213 */ /* 0x000fe20000000000 */
[C---:B------:R-:W-:Y:S01]  /*3e40*/  FFMA.FTZ R25, -R154.reuse, R25, R17 ;  /* 0x000000199a197223 */ /* 0x040fe20000010111 */
[----:B------:R-:W-:Y:S02]  /*3e50*/  I2FP.F32.S32 R75, R75 ;  /* 0x0000004b004b7245 */ /* 0x000fe40000201400 */
[----:B------:R-:W-:Y:S02]  /*3e60*/  IABS R16, R16 ;  /* 0x0000001000107213 */ /* 0x000fe40000000000 */
[----:B------:R-:W-:Y:S01]  /*3e70*/  IABS R5, R5 ;  /* 0x0000000500057213 */ /* 0x000fe20000000000 */
[----:B------:R-:W-:Y:S01]  /*3e80*/  FFMA.FTZ R72, -R154, R75, R60 ;  /* 0x0000004b9a487223 */ /* 0x000fe2000001013c */
[----:B------:R-:W-:Y:S01]  /*3e90*/  FSEL R82, R82, -INF , !P3 ;  /* 0xff80000052527808 */ /* 0x000fe20005800000 */
[----:B------:R-:W-:Y:S01]  /*3ea0*/  VIADD R75, R71, 0x39 ;  /* 0x00000039474b7836 */ /* 0x000fe20000000000 */
[----:B------:R-:W-:-:S02]  /*3eb0*/  ISETP.GE.AND P3, PT, R89, R141, PT ;  /* 0x0000008d5900720c */ /* 0x000fc40003f66270 */
[----:B------:R-:W-:Y:S02]  /*3ec0*/  FSEL R12, R74, -INF , P0 ;  /* 0xff8000004a0c7808 */ /* 0x000fe40000000000 */
[----:B------:R-:W-:Y:S02]  /*3ed0*/  I2FP.F32.S32 R73, R73 ;  /* 0x0000004900497245 */ /* 0x000fe40000201400 */
[----:B------:R-:W-:Y:S01]  /*3ee0*/  I2FP.F32.S32 R17, R16 ;  /* 0x0000001000117245 */ /* 0x000fe20000201400 */
[C---:B------:R-:W-:Y:S01]  /*3ef0*/  VIADD R16, R71.reuse, 0x28 ;  /* 0x0000002847107836 */ /* 0x040fe20000000000 */
[----:B------:R-:W-:Y:S01]  /*3f00*/  FSEL R4, R4, -INF , P4 ;  /* 0xff80000004047808 */ /* 0x000fe20002000000 */
[C---:B------:R-:W-:Y:S01]  /*3f10*/  FFMA.FTZ R60, -R154.reuse, R73, R56 ;  /* 0x000000499a3c7223 */ /* 0x040fe20000010138 */
[----:B------:R-:W-:Y:S01]  /*3f20*/  I2FP.F32.S32 R5, R5 ;  /* 0x0000000500057245 */ /* 0x000fe20000201400 */
[----:B------:R-:W-:Y:S01]  /*3f30*/  FFMA.FTZ R56, -R154, R17, R64 ;  /* 0x000000119a387223 */ /* 0x000fe20000010140 */
[C---:B------:R-:W-:Y:S01]  /*3f40*/  ISETP.GE.AND P4, PT, R71.reuse, R141, PT ;  /* 0x0000008d4700720c */ /* 0x040fe20003f86270 */
[C---:B------:R-:W-:Y:S01]  /*3f50*/  VIADD R64, R71.reuse, 0x30 ;  /* 0x0000003047407836 */ /* 0x040fe20000000000 */
[-C--:B------:R-:W-:Y:S01]  /*3f60*/  ISETP.GE.AND P0, PT, R78, R142.reuse, PT ;  /* 0x0000008e4e00720c */ /* 0x080fe20003f06270 */
[----:B------:R-:W-:Y:S01]  /*3f70*/  FFMA.FTZ R5, -R154, R5, R6 ;  /* 0x000000059a057223 */ /* 0x000fe20000010106 */
[----:B------:R-:W-:Y:S01]  /*3f80*/  FSEL R12, R12, -INF , !P3 ;  /* 0xff8000000c0c7808 */ /* 0x000fe20005800000 */
[C---:B------:R-:W-:Y:S01]  /*3f90*/  VIADD R6, R71.reuse, 0x19 ;  /* 0x0000001947067836 */ /* 0x040fe20000000000 */
[----:B------:R-:W-:Y:S01]  /*3fa0*/  ISETP.GE.AND P3, PT, R76, R142, PT ;  /* 0x0000008e4c00720c */ /* 0x000fe20003f66270 */
[----:B------:R-:W-:Y:S01]  /*3fb0*/  VIADD R73, R71, 0x40 ;  /* 0x0000004047497836 */ /* 0x000fe20000000000 */
[----:B------:R-:W-:-:S02]  /*3fc0*/  FSEL R4, R4, -INF , !P4 ;  /* 0xff80000004047808 */ /* 0x000fc40006000000 */
[----:B------:R-:W-:Y:S02]  /*3fd0*/  ISETP.GE.AND P4, PT, R91, R142, PT ;  /* 0x0000008e5b00720c */ /* 0x000fe40003f86270 */
[----:B------:R-:W-:Y:S02]  /*3fe0*/  FSEL R72, R72, -INF , P0 ;  /* 0xff80000048487808 */ /* 0x000fe40000000000 */
[-C--:B------:R-:W-:Y:S02]  /*3ff0*/  ISETP.GE.AND P0, PT, R76, R141.reuse, PT ;  /* 0x0000008d4c00720c */ /* 0x080fe40003f06270 */
[----:B------:R-:W-:Y:S02]  /*4000*/  FSEL R70, R70, -INF , P3 ;  /* 0xff80000046467808 */ /* 0x000fe40001800000 */
[----:B------:R-:W-:Y:S02]  /*4010*/  FSEL R56, R56, -INF , P4 ;  /* 0xff80000038387808 */ /* 0x000fe40002000000 */
        /* <DEDUP_REMOVED lines=8> */
[----:B------:R-:W-:Y:S02]  /*40a0*/  FSEL R72, R68, -INF , P0 ;  /* 0xff80000044487808 */ /* 0x000fe40000000000 */
[-C--:B------:R-:W-:Y:S02]  /*40b0*/  ISETP.GE.AND P0, PT, R81, R142.reuse, PT ;  /* 0x0000008e5100720c */ /* 0x080fe40003f06270 */
[----:B------:R-:W-:Y:S02]  /*40c0*/  FSEL R72, R72, -INF , !P3 ;  /* 0xff80000048487808 */ /* 0x000fe40005800000 */
[C---:B------:R-:W-:Y:S02]  /*40d0*/  ISETP.GE.AND P3, PT, R80.reuse, R142, PT ;  /* 0x0000008e5000720c */ /* 0x040fe40003f66270 */
        /* <DEDUP_REMOVED lines=13> */
[----:B------:R-:W-:Y:S02]  /*41b0*/  ISETP.GE.AND P3, PT, R79, R142, PT ;  /* 0x0000008e4f00720c */ /* 0x000fe40003f66270 */
[----:B------:R-:W-:Y:S01]  /*41c0*/  FSEL R174, R52, -INF , P0 ;  /* 0xff80000034ae7808 */ /* 0x000fe20000000000 */
[----:B------:R-:W-:Y:S01]  /*41d0*/  VIADD R52, R71, 0x58 ;  /* 0x0000005847347836 */ /* 0x000fe20000000000 */
[----:B------:R-:W-:-:S02]  /*41e0*/  ISETP.GE.AND P0, PT, R79, R141, PT ;  /* 0x0000008d4f00720c */ /* 0x000fc40003f06270 */
[----:B------:R-:W-:Y:S02]  /*41f0*/  FSEL R92, R92, -INF , P3 ;  /* 0xff8000005c5c7808 */ /* 0x000fe40001800000 */
[-C--:B------:R-:W-:Y:S02]  /*4200*/  ISETP.GE.AND P3, PT, R77, R142.reuse, PT ;  /* 0x0000008e4d00720c */ /* 0x080fe40003f66270 */
        /* <DEDUP_REMOVED lines=15> */
[----:B------:R-:W-:Y:S01]  /*4300*/  FSEL R124, R45, -INF , P0 ;  /* 0xff8000002d7c7808 */ /* 0x000fe20000000000 */
[----:B------:R-:W-:Y:S01]  /*4310*/  VIADD R45, R71, 0x60 ;  /* 0x00000060472d7836 */ /* 0x000fe20000000000 */
        /* <DEDUP_REMOVED lines=12> */
[----:B------:R-:W-:Y:S02]  /*43e0*/  FSEL R37, R37, -INF , P0 ;  /* 0xff80000025257808 */ /* 0x000fe40000000000 */
[----:B------:R-:W-:Y:S02]  /*43f0*/  FSEL R172, R172, -INF , !P4 ;  /* 0xff800000acac7808 */ /* 0x000fe40006000000 */
[----:B------:R-:W-:Y:S02]  /*4400*/  ISETP.GE.AND P4, PT, R73, R141, PT ;  /* 0x0000008d4900720c */ /* 0x000fe40003f86270 */
[-C--:B------:R-:W-:Y:S02]  /*4410*/  ISETP.GE.AND P0, PT, R57, R142.reuse, PT ;  /* 0x0000008e3900720c */ /* 0x080fe40003f06270 */
[----:B------:R-:W-:Y:S01]  /*4420*/  FSEL R98, R37, -INF , !P3 ;  /* 0xff80000025627808 */ /* 0x000fe20005800000 */
[----:B------:R-:W-:Y:S01]  /*4430*/  VIADD R37, R71, 0x68 ;  /* 0x0000006847257836 */ /* 0x000fe20000000000 */
[----:B------:R-:W-:-:S02]  /*4440*/  ISETP.GE.AND P3, PT, R53, R142, PT ;  /* 0x0000008e3500720c */ /* 0x000fc40003f66270 */
[----:B------:R-:W-:Y:S02]  /*4450*/  FSEL R124, R124, -INF , !P4 ;  /* 0xff8000007c7c7808 */ /* 0x000fe40006000000 */
[-C--:B------:R-:W-:Y:S02]  /*4460*/  ISETP.GE.AND P4, PT, R61, R141.reuse, PT ;  /* 0x0000008d3d00720c */ /* 0x080fe40003f86270 */
[----:B------:R-:W-:Y:S02]  /*4470*/  FSEL R36, R36, -INF , P0 ;  /* 0xff80000024247808 */ /* 0x000fe40000000000 */
[----:B------:R-:W-:Y:S02]  /*4480*/  ISETP.GE.AND P0, PT, R53, R141, PT ;  /* 0x0000008d3500720c */ /* 0x000fe40003f06270 */
[----:B------:R-:W-:Y:S02]  /*4490*/  FSEL R33, R33, -INF , P3 ;  /* 0xff80000021217808 */ /* 0x000fe40001800000 */
[----:B------:R-:W-:-:S02]  /*44a0*/  FSEL R100, R100, -INF , !P4 ;  /* 0xff80000064647808 */ /* 0x000fc40006000000 */
[-C--:B------:R-:W-:Y:S02]  /*44b0*/  ISETP.GE.AND P4, PT, R57, R141.reuse, PT ;  /* 0x0000008d3900720c */ /* 0x080fe40003f86270 */
[----:B------:R-:W-:Y:S02]  /*44c0*/  FSEL R44, R33, -INF , !P0 ;  /* 0xff800000212c7808 */ /* 0x000fe40004000000 */
[-C--:B------:R-:W-:Y:S02]  /*44d0*/  ISETP.GE.AND P3, PT, R52, R142.reuse, PT ;  /* 0x0000008e3400720c */ /* 0x080fe40003f66270 */
[----:B------:R-:W-:Y:S02]  /*44e0*/  ISETP.GE.AND P0, PT, R49, R142, PT ;  /* 0x0000008e3100720c */ /* 0x000fe40003f06270 */
[----:B------:R-:W-:Y:S02]  /*44f0*/  FSEL R48, R36, -INF , !P4 ;  /* 0xff80000024307808 */ /* 0x000fe40006000000 */
[----:B------:R-:W-:-:S02]  /*4500*/  ISETP.GE.AND P4, PT, R52, R141, PT ;  /* 0x0000008d3400720c */ /* 0x000fc40003f86270 */
[----:B------:R-:W-:Y:S02]  /*4510*/  FSEL R32, R32, -INF , P3 ;  /* 0xff80000020207808 */ /* 0x000fe40001800000 */
[----:B------:R-:W-:Y:S02]  /*4520*/  FSEL R29, R29, -INF , P0 ;  /* 0xff8000001d1d7808 */ /* 0x000fe40000000000 */
[----:B------:R-:W-:Y:S02]  /*4530*/  ISETP.GE.AND P0, PT, R45, R142, PT ;  /* 0x0000008e2d00720c */ /* 0x000fe40003f06270 */
[-C--:B------:R-:W-:Y:S02]  /*4540*/  ISETP.GE.AND P3, PT, R49, R141.reuse, PT ;  /* 0x0000008d3100720c */ /* 0x080fe40003f66270 */
[----:B------:R-:W-:Y:S02]  /*4550*/  FSEL R36, R32, -INF , !P4 ;  /* 0xff80000020247808 */ /* 0x000fe40006000000 */
[----:B------:R-:W-:-:S02]  /*4560*/  ISETP.GE.AND P4, PT, R45, R141, PT ;  /* 0x0000008d2d00720c */ /* 0x000fc40003f86270 */
[----:B------:R-:W-:Y:S01]  /*4570*/  FSEL R33, R0, -INF , P0 ;  /* 0xff80000000217808 */ /* 0x000fe20000000000 */
[----:B------:R-:W-:Y:S01]  /*4580*/  VIADD R0, R71, 0x70 ;  /* 0x0000007047007836 */ /* 0x000fe20000000000 */
[----:B------:R-:W-:Y:S02]  /*4590*/  FSEL R32, R29, -INF , !P3 ;  /* 0xff8000001d207808 */ /* 0x000fe40005800000 */
[-C--:B------:R-:W-:Y:S02]  /*45a0*/  ISETP.GE.AND P3, PT, R41, R142.reuse, PT ;  /* 0x0000008e2900720c */ /* 0x080fe40003f66270 */
[----:B------:R-:W-:Y:S02]  /*45b0*/  FSEL R33, R33, -INF , !P4 ;  /* 0xff80000021217808 */ /* 0x000fe40006000000 */
[----:B------:R-:W-:Y:S02]  /*45c0*/  ISETP.GE.AND P4, PT, R37, R142, PT ;  /* 0x0000008e2500720c */ /* 0x000fe40003f86270 */
[----:B------:R-:W-:-:S02]  /*45d0*/  ISETP.GE.AND P0, PT, R41, R141, PT ;  /* 0x0000008d2900720c */ /* 0x000fc40003f06270 */
[----:B------:R-:W-:Y:S02]  /*45e0*/  FSEL R28, R28, -INF , P3 ;  /* 0xff8000001c1c7808 */ /* 0x000fe40001800000 */
[----:B------:R-:W-:Y:S02]  /*45f0*/  FSEL R29, R20, -INF , P4 ;  /* 0xff800000141d7808 */ /* 0x000fe40002000000 */
[----:B------:R-:W-:Y:S02]  /*4600*/  ISETP.GE.AND P3, PT, R37, R141, PT ;  /* 0x0000008d2500720c */ /* 0x000fe40003f66270 */
[----:B------:R-:W-:Y:S02]  /*4610*/  FSEL R28, R28, -INF , !P0 ;  /* 0xff8000001c1c7808 */ /* 0x000fe40004000000 */
[----:B------:R-:W-:Y:S02]  /*4620*/  IADD3 R20, PT, PT, R40, -0x1, -R69 ;  /* 0xffffffff28147810 */ /* 0x000fe40007ffe845 */
[----:B------:R-:W-:-:S02]  /*4630*/  ISETP.GE.AND P0, PT, R17, R142, PT ;  /* 0x0000008e1100720c */ /* 0x000fc40003f06270 */
[----:B------:R-:W-:Y:S02]  /*4640*/  FSEL R29, R29, -INF , !P3 ;  /* 0xff8000001d1d7808 */ /* 0x000fe40005800000 */
[----:B------:R-:W-:Y:S02]  /*4650*/  IABS R20, R20 ;  /* 0x0000001400147213 */ /* 0x000fe40000000000 */
[-C--:B------:R-:W-:Y:S02]  /*4660*/  ISETP.GE.AND P4, PT, R17, R141.reuse, PT ;  /* 0x0000008d1100720c */ /* 0x080fe40003f86270 */
[----:B------:R-:W-:Y:S02]  /*4670*/  FSEL R25, R25, -INF , P0 ;  /* 0xff80000019197808 */ /* 0x000fe40000000000 */
[----:B------:R-:W-:Y:S02]  /*4680*/  ISETP.GE.AND P3, PT, R91, R141, PT ;  /* 0x0000008d5b00720c */ /* 0x000fe40003f66270 */
[----:B------:R-:W-:-:S02]  /*4690*/  ISETP.GE.AND P0, PT, R0, R142, PT ;  /* 0x0000008e0000720c */ /* 0x000fc40003f06270 */
[----:B------:R-:W-:Y:S02]  /*46a0*/  I2FP.F32.S32 R20, R20 ;  /* 0x0000001400147245 */ /* 0x000fe40000201400 */
[----:B------:R-:W-:Y:S02]  /*46b0*/  FSEL R25, R25, -INF , !P4 ;  /* 0xff80000019197808 */ /* 0x000fe40006000000 */
[----:B------:R-:W-:Y:S01]  /*46c0*/  FSEL R56, R56, -INF , !P3 ;  /* 0xff80000038387808 */ /* 0x000fe20005800000 */
[----:B------:R-:W-:Y:S01]  /*46d0*/  FFMA.FTZ R20, -R154, R20, R7 ;  /* 0x000000149a147223 */ /* 0x000fe20000010107 */
[----:B------:R-:W-:Y:S02]  /*46e0*/  ISETP.GE.AND P4, PT, R0, R141, PT ;  /* 0x0000008d0000720c */ /* 0x000fe40003f86270 */
[----:B------:R-:W-:Y:S02]  /*46f0*/  FSEL R21, R21, -INF , P0 ;  /* 0xff80000015157808 */ /* 0x000fe40000000000 */
[----:B------:R-:W-:-:S02]  /*4700*/  ISETP.GE.AND P3, PT, R71, R140, PT ;  /* 0x0000008c4700720c */ /* 0x000fc40003f66270 */
[----:B------:R-:W-:Y:S02]  /*4710*/  FSEL R21, R21, -INF , !P4 ;  /* 0xff80000015157808 */ /* 0x000fe40006000000 */
[----:B------:R-:W-:Y:S02]  /*4720*/  FSEL R5, R5, -INF , P3 ;  /* 0xff80000005057808 */ /* 0x000fe40001800000 */
[C-C-:B------:R-:W-:Y:S02]  /*4730*/  IADD3 R7, PT, PT, R40.reuse, -0x9, -R69.reuse ;  /* 0xfffffff728077810 */ /* 0x140fe40007ffe845 */
[C---:B------:R-:W-:Y:S02]  /*4740*/  ISETP.GE.AND P4, PT, R91.reuse, R140, PT ;  /* 0x0000008c5b00720c */ /* 0x040fe40003f86270 */
[----:B------:R-:W-:Y:S02]  /*4750*/  ISETP.GE.AND P3, PT, R91, R139, PT ;  /* 0x0000008b5b00720c */ /* 0x000fe40003f66270 */
[----:B------:R-:W-:-:S02]  /*4760*/  IADD3 R91, PT, PT, R40, -0x10, -R69 ;  /* 0xfffffff0285b7810 */ /* 0x000fc40007ffe845 */
[----:B------:R-:W-:Y:S02]  /*4770*/  IABS R7, R7 ;  /* 0x0000000700077213 */ /* 0x000fe40000000000 */
[----:B------:R-:W-:Y:S02]  /*4780*/  IABS R91, R91 ;  /* 0x0000005b005b7213 */ /* 0x000fe40000000000 */
[----:B------:R-:W-:Y:S02]  /*4790*/  I2FP.F32.S32 R83, R7 ;  /* 0x0000000700537245 */ /* 0x000fe40000201400 */
[----:B------:R-:W-:Y:S02]  /*47a0*/  IADD3 R7, PT, PT, R40, -0x11, -R69 ;  /* 0xffffffef28077810 */ /* 0x000fe40007ffe845 */
[----:B------:R-:W-:Y:S01]  /*47b0*/  I2FP.F32.S32 R91, R91 ;  /* 0x0000005b005b7245 */ /* 0x000fe20000201400 */
[----:B------:R-:W-:Y:S01]  /*47c0*/  FFMA.FTZ R67, -R154, R83, R67 ;  /* 0x000000539a437223 */ /* 0x000fe20000010143 */
[----:B------:R-:W-:-:S02]  /*47d0*/  ISETP.GE.AND P0, PT, R71, R139, PT ;  /* 0x0000008b4700720c */ /* 0x000fc40003f06270 */
[----:B------:R-:W-:Y:S01]  /*47e0*/  IABS R7, R7 ;  /* 0x0000000700077213 */ /* 0x000fe20000000000 */
[----:B------:R-:W-:Y:S01]  /*47f0*/  FFMA.FTZ R91, -R154, R91, R62 ;  /* 0x0000005b9a5b7223 */ /* 0x000fe2000001013e */
[----:B------:R-:W-:Y:S02]  /*4800*/  FSEL R5, R5, -INF , !P0 ;  /* 0xff80000005057808 */ /* 0x000fe40004000000 */
[----:B------:R-:W-:Y:S02]  /*4810*/  ISETP.GE.AND P0, PT, R89, R140, PT ;  /* 0x0000008c5900720c */ /* 0x000fe40003f06270 */
[----:B------:R-:W-:Y:S02]  /*4820*/  FSEL R20, R20, -INF , P1 ;  /* 0xff80000014147808 */ /* 0x000fe40000800000 */
[----:B------:R-:W-:Y:S02]  /*4830*/  IADD3 R62, PT, PT, R40, -0x18, -R69 ;  /* 0xffffffe8283e7810 */ /* 0x000fe40007ffe845 */
[----:B------:R-:W-:-:S02]  /*4840*/  I2FP.F32.S32 R7, R7 ;  /* 0x0000000700077245 */ /* 0x000fc40000201400 */
[----:B------:R-:W-:Y:S02]  /*4850*/  FSEL R66, R66, -INF , P4 ;  /* 0xff80000042427808 */ /* 0x000fe40002000000 */
[----:B------:R-:W-:Y:S01]  /*4860*/  ISETP.GE.AND P1, PT, R89, R139, PT ;  /* 0x0000008b5900720c */ /* 0x000fe20003f26270 */
[----:B------:R-:W-:Y:S01]  /*4870*/  FFMA.FTZ R7, -R154, R7, R63 ;  /* 0x000000079a077223 */ /* 0x000fe2000001013f */
[----:B------:R-:W-:Y:S02]  /*4880*/  FSEL R20, R20, -INF , !P2 ;  /* 0xff80000014147808 */ /* 0x000fe40005000000 */
[----:B------:R-:W-:Y:S02]  /*4890*/  FSEL R67, R67, -INF , P0 ;  /* 0xff80000043437808 */ /* 0x000fe40000000000 */
[----:B------:R-:W-:Y:S02]  /*48a0*/  IABS R62, R62 ;  /* 0x0000003e003e7213 */ /* 0x000fe40000000000 */
[----:B------:R-:W-:-:S02]  /*48b0*/  ISETP.GE.AND P2, PT, R78, R140, PT ;  /* 0x0000008c4e00720c */ /* 0x000fc40003f46270 */
[-C--:B------:R-:W-:Y:S02]  /*48c0*/  ISETP.GE.AND P4, PT, R78, R139.reuse, PT ;  /* 0x0000008b4e00720c */ /* 0x080fe40003f86270 */
[----:B------:R-:W-:Y:S02]  /*48d0*/  FSEL R78, R66, -INF , !P3 ;  /* 0xff800000424e7808 */ /* 0x000fe40005800000 */
[C---:B------:R-:W-:Y:S02]  /*48e0*/  ISETP.GE.AND P3, PT, R76.reuse, R140, PT ;  /* 0x0000008c4c00720c */ /* 0x040fe40003f66270 */
[----:B------:R-:W-:Y:S02]  /*48f0*/  ISETP.GE.AND P0, PT, R76, R139, PT ;  /* 0x0000008b4c00720c */ /* 0x000fe40003f06270 */
[----:B------:R-:W-:Y:S01]  /*4900*/  FSEL R76, R67, -INF , !P1 ;  /* 0xff800000434c7808 */ /* 0x000fe20004800000 */
[----:B------:R-:W-:Y:S01]  /*4910*/  IMAD.MOV.U32 R67, RZ, RZ, R62 ;  /* 0x000000ffff437224 */ /* 0x000fe200078e003e */
[----:B------:R-:W-:-:S02]  /*4920*/  FSEL R91, R91, -INF , P2 ;  /* 0xff8000005b5b7808 */ /* 0x000fc40001000000 */
[C-C-:B------:R-:W-:Y:S02]  /*4930*/  IADD3 R62, PT, PT, R40.reuse, -0x19, -R69.reuse ;  /* 0xffffffe7283e7810 */ /* 0x140fe40007ffe845 */
[----:B------:R-:W-:Y:S02]  /*4940*/  FSEL R7, R7, -INF , P3 ;  /* 0xff80000007077808 */ /* 0x000fe40001800000 */
[----:B------:R-:W-:Y:S02]  /*4950*/  IADD3 R63, PT, PT, R40, -0x20, -R69 ;  /* 0xffffffe0283f7810 */ /* 0x000fe40007ffe845 */
[----:B------:R-:W-:Y:S02]  /*4960*/  FSEL R188, R91, -INF , !P4 ;  /* 0xff8000005bbc7808 */ /* 0x000fe40006000000 */
[----:B------:R-:W-:Y:S02]  /*4970*/  ISETP.GE.AND P4, PT, R6, R140, PT ;  /* 0x0000008c0600720c */ /* 0x000fe40003f86270 */
[----:B------:R-:W-:-:S02]  /*4980*/  IABS R62, R62 ;  /* 0x0000003e003e7213 */ /* 0x000fc40000000000 */
[----:B------:R-:W-:Y:S02]  /*4990*/  ISETP.GE.AND P3, PT, R6, R139, PT ;  /* 0x0000008b0600720c */ /* 0x000fe40003f66270 */
[----:B------:R-:W-:Y:S02]  /*49a0*/  I2FP.F32.S32 R67, R67 ;  /* 0x0000004300437245 */ /* 0x000fe40000201400 */
[----:B------:R-:W-:Y:S02]  /*49b0*/  FSEL R6, R7, -INF , !P0 ;  /* 0xff80000007067808 */ /* 0x000fe40004000000 */
[----:B------:R-:W-:Y:S01]  /*49c0*/  IABS R63, R63 ;  /* 0x0000003f003f7213 */ /* 0x000fe20000000000 */
[----:B------:R-:W-:Y:S01]  /*49d0*/  FFMA.FTZ R58, -R154, R67, R58 ;  /* 0x000000439a3a7223 */ /* 0x000fe2000001013a */
[----:B------:R-:W-:Y:S02]  /*49e0*/  IADD3 R7, PT, PT, R40, -0x21, -R69 ;  /* 0xffffffdf28077810 */ /* 0x000fe40007ffe845 */
[----:B------:R-:W-:-:S02]  /*49f0*/  I2FP.F32.S32 R62, R62 ;  /* 0x0000003e003e7245 */ /* 0x000fc40000201400 */
[----:B------:R-:W-:Y:S02]  /*4a00*/  IABS R7, R7 ;  /* 0x0000000700077213 */ /* 0x000fe40000000000 */
[----:B------:R-:W-:Y:S01]  /*4a10*/  I2FP.F32.S32 R63, R63 ;  /* 0x0000003f003f7245 */ /* 0x000fe20000201400 */
[C---:B------:R-:W-:Y:S01]  /*4a20*/  FFMA.FTZ R59, -R154.reuse, R62, R59 ;  /* 0x0000003e9a3b7223 */ /* 0x040fe2000001013b */
[CC--:B------:R-:W-:Y:S02]  /*4a30*/  ISETP.GE.AND P1, PT, R87.reuse, R140.reuse, PT ;  /* 0x0000008c5700720c */ /* 0x0c0fe40003f26270 */
[----:B------:R-:W-:Y:S01]  /*4a40*/  I2FP.F32.S32 R7, R7 ;  /* 0x0000000700077245 */ /* 0x000fe20000201400 */
[----:B------:R-:W-:Y:S01]  /*4a50*/  FFMA.FTZ R63, -R154, R63, R54 ;  /* 0x0000003f9a3f7223 */ /* 0x000fe20000010136 */
[----:B------:R-:W-:Y:S02]  /*4a60*/  ISETP.GE.AND P2, PT, R87, R139, PT ;  /* 0x0000008b5700720c */ /* 0x000fe40003f46270 */
[----:B------:R-:W-:Y:S01]  /*4a70*/  FSEL R58, R58, -INF , P1 ;  /* 0xff8000003a3a7808 */ /* 0x000fe20000800000 */
[----:B------:R-:W-:Y:S01]  /*4a80*/  FFMA.FTZ R55, -R154, R7, R55 ;  /* 0x000000079a377223 */ /* 0x000fe20000010137 */
[----:B------:R-:W-:-:S02]  /*4a90*/  ISETP.GE.AND P0, PT, R81, R140, PT ;  /* 0x0000008c5100720c */ /* 0x000fc40003f06270 */
[----:B------:R-:W-:Y:S02]  /*4aa0*/  FSEL R59, R59, -INF , P4 ;  /* 0xff8000003b3b7808 */ /* 0x000fe40002000000 */
[----:B------:R-:W-:Y:S02]  /*4ab0*/  FSEL R186, R58, -INF , !P2 ;  /* 0xff8000003aba7808 */ /* 0x000fe40005000000 */
[-C--:B------:R-:W-:Y:S02]  /*4ac0*/  ISETP.GE.AND P1, PT, R81, R139.reuse, PT ;  /* 0x0000008b5100720c */ /* 0x080fe40003f26270 */
[C---:B------:R-:W-:Y:S02]  /*4ad0*/  ISETP.GE.AND P2, PT, R80.reuse, R140, PT ;  /* 0x0000008c5000720c */ /* 0x040fe40003f46270 */
[----:B------:R-:W-:Y:S02]  /*4ae0*/  FSEL R63, R63, -INF , P0 ;  /* 0xff8000003f3f7808 */ /* 0x000fe40000000000 */
[----:B------:R-:W-:-:S02]  /*4af0*/  ISETP.GE.AND P4, PT, R80, R139, PT ;  /* 0x0000008b5000720c */ /* 0x000fc40003f86270 */
[----:B------:R-:W-:Y:S02]  /*4b00*/  FSEL R80, R59, -INF , !P3 ;  /* 0xff8000003b507808 */ /* 0x000fe40005800000 */
[CC--:B------:R-:W-:Y:S02]  /*4b10*/  ISETP.GE.AND P3, PT, R16.reuse, R140.reuse, PT ;  /* 0x0000008c1000720c */ /* 0x0c0fe40003f66270 */
[----:B------:R-:W-:Y:S02]  /*4b20*/  ISETP.GE.AND P0, PT, R16, R139, PT ;  /* 0x0000008b1000720c */ /* 0x000fe40003f06270 */
[----:B------:R-:W-:Y:S02]  /*4b30*/  FSEL R16, R63, -INF , !P1 ;  /* 0xff8000003f107808 */ /* 0x000fe40004800000 */
[----:B------:R-:W-:Y:S02]  /*4b40*/  FSEL R55, R55, -INF , P2 ;  /* 0xff80000037377808 */ /* 0x000fe40001000000 */
[----:B------:R-:W-:-:S02]  /*4b50*/  ISETP.GE.AND P1, PT, R24, R140, PT ;  /* 0x0000008c1800720c */ /* 0x000fc40003f26270 */
        /* <DEDUP_REMOVED lines=8> */
[----:B------:R-:W-:Y:S01]  /*4be0*/  IADD3 R54, PT, PT, R40, -0x30, -R69 ;  /* 0xffffffd028367810 */ /* 0x000fe20007ffe845 */
[C---:B------:R-:W-:Y:S02]  /*4bf0*/  FFMA.FTZ R50, -R154.reuse, R59, R50 ;  /* 0x0000003b9a327223 */ /* 0x040fe40000010132 */
[----:B------:R-:W-:Y:S01]  /*4c00*/  FFMA.FTZ R51, -R154, R7, R51 ;  /* 0x000000079a337223 */ /* 0x000fe20000010133 */
[----:B------:R-:W-:Y:S02]  /*4c10*/  IADD3 R7, PT, PT, R40, -0x31, -R69 ;  /* 0xffffffcf28077810 */ /* 0x000fe40007ffe845 */
[----:B------:R-:W-:Y:S02]  /*4c20*/  IABS R54, R54 ;  /* 0x0000003600367213 */ /* 0x000fe40000000000 */
[----:B------:R-:W-:-:S02]  /*4c30*/  FSEL R50, R50, -INF , P3 ;  /* 0xff80000032327808 */ /* 0x000fc40001800000 */
[----:B------:R-:W-:Y:S02]  /*4c40*/  IABS R7, R7 ;  /* 0x0000000700077213 */ /* 0x000fe40000000000 */
[----:B------:R-:W-:Y:S02]  /*4c50*/  FSEL R66, R55, -INF , !P4 ;  /* 0xff80000037427808 */ /* 0x000fe40006000000 */
[C---:B------:R-:W-:Y:S02]  /*4c60*/  ISETP.GE.AND P4, PT, R64.reuse, R140, PT ;  /* 0x0000008c4000720c */ /* 0x040fe40003f86270 */
[----:B------:R-:W-:Y:S02]  /*4c70*/  ISETP.GE.AND P3, PT, R64, R139, PT ;  /* 0x0000008b4000720c */ /* 0x000fe40003f66270 */
[----:B------:R-:W-:Y:S02]  /*4c80*/  I2FP.F32.S32 R55, R54 ;  /* 0x0000003600377245 */ /* 0x000fe40000201400 */
[----:B------:R-:W-:Y:S01]  /*4c90*/  FSEL R64, R50, -INF , !P0 ;  /* 0xff80000032407808 */ /* 0x000fe20004000000 */
[----:B------:R-:W-:Y:S01]  /*4ca0*/  IMAD.MOV.U32 R50, RZ, RZ, R7 ;  /* 0x000000ffff327224 */ /* 0x000fe200078e0007 */
[----:B------:R-:W-:Y:S01]  /*4cb0*/  FSEL R51, R51, -INF , P1 ;  /* 0xff80000033337808 */ /* 0x000fe20000800000 */
[----:B------:R-:W-:Y:S01]  /*4cc0*/  FFMA.FTZ R55, -R154, R55, R46 ;  /* 0x000000379a377223 */ /* 0x000fe2000001012e */
[----:B------:R-:W-:-:S02]  /*4cd0*/  IADD3 R7, PT, PT, R40, -0x38, -R69 ;  /* 0xffffffc828077810 */ /* 0x000fc40007ffe845 */
[----:B------:R-:W-:Y:S02]  /*4ce0*/  FSEL R46, R51, -INF , !P2 ;  /* 0xff800000332e7808 */ /* 0x000fe40005000000 */
[----:B------:R-:W-:Y:S02]  /*4cf0*/  I2FP.F32.S32 R51, R50 ;  /* 0x0000003200337245 */ /* 0x000fe40000201400 */
[----:B------:R-:W-:Y:S02]  /*4d00*/  IABS R7, R7 ;  /* 0x0000000700077213 */ /* 0x000fe40000000000 */
[----:B------:R-:W-:Y:S01]  /*4d10*/  IADD3 R50, PT, PT, R40, -0x39, -R69 ;  /* 0xffffffc728327810 */ /* 0x000fe20007ffe845 */
[----:B------:R-:W-:Y:S01]  /*4d20*/  FFMA.FTZ R47, -R154, R51, R47 ;  /* 0x000000339a2f7223 */ /* 0x000fe2000001012f */
[----:B------:R-:W-:Y:S02]  /*4d30*/  I2FP.F32.S32 R51, R7 ;  /* 0x0000000700337245 */ /* 0x000fe40000201400 */
[----:B------:R-:W-:-:S02]  /*4d40*/  IADD3 R7, PT, PT, R40, -0x40, -R69 ;  /* 0xffffffc028077810 */ /* 0x000fc40007ffe845 */
[----:B------:R-:W-:Y:S02]  /*4d50*/  IABS R50, R50 ;  /* 0x0000003200327213 */ /* 0x000fe40000000000 */
[----:B------:R-:W-:Y:S02]  /*4d60*/  IABS R7, R7 ;  /* 0x0000000700077213 */ /* 0x000fe40000000000 */
[C---:B------:R-:W-:Y:S02]  /*4d70*/  ISETP.GE.AND P0, PT, R79.reuse, R140, PT ;  /* 0x0000008c4f00720c */ /* 0x040fe40003f06270 */
[----:B------:R-:W-:Y:S02]  /*4d80*/  I2FP.F32.S32 R50, R50 ;  /* 0x0000003200327245 */ /* 0x000fe40000201400 */
[----:B------:R-:W-:Y:S02]  /*4d90*/  I2FP.F32.S32 R7, R7 ;  /* 0x0000000700077245 */ /* 0x000fe40000201400 */
[----:B------:R-:W-:-:S02]  /*4da0*/  ISETP.GE.AND P1, PT, R79, R139, PT ;  /* 0x0000008b4f00720c */ /* 0x000fc40003f26270 */
[----:B------:R-:W-:Y:S01]  /*4db0*/  FSEL R47, R47, -INF , P0 ;  /* 0xff8000002f2f7808 */ /* 0x000fe20000000000 */
[C---:B------:R-:W-:Y:S01]  /*4dc0*/  FFMA.FTZ R42, -R154.reuse, R51, R42 ;  /* 0x000000339a2a7223 */ /* 0x040fe2000001012a */
[----:B------:R-:W-:Y:S01]  /*4dd0*/  ISETP.GE.AND P2, PT, R77, R140, PT ;  /* 0x0000008c4d00720c */ /* 0x000fe20003f46270 */
[C---:B------:R-:W-:Y:S01]  /*4de0*/  FFMA.FTZ R50, -R154.reuse, R50, R43 ;  /* 0x000000329a327223 */ /* 0x040fe2000001012b */
[----:B------:R-:W-:Y:S01]  /*4df0*/  FSEL R178, R47, -INF , !P1 ;  /* 0xff8000002fb27808 */ /* 0x000fe20004800000 */
[----:B------:R-:W-:Y:S01]  /*4e00*/  FFMA.FTZ R7, -R154, R7, R38 ;  /* 0x000000079a077223 */ /* 0x000fe20000010126 */
[----:B------:R-:W-:Y:S02]  /*4e10*/  IADD3 R43, PT, PT, R40, -0x41, -R69 ;  /* 0xffffffbf282b7810 */ /* 0x000fe40007ffe845 */
[----:B------:R-:W-:Y:S02]  /*4e20*/  ISETP.GE.AND P1, PT, R73, R140, PT ;  /* 0x0000008c4900720c */ /* 0x000fe40003f26270 */
[----:B------:R-:W-:-:S02]  /*4e30*/  FSEL R55, R55, -INF , P4 ;  /* 0xff80000037377808 */ /* 0x000fc40002000000 */
[----:B------:R-:W-:Y:S02]  /*4e40*/  ISETP.GE.AND P4, PT, R77, R139, PT ;  /* 0x0000008b4d00720c */ /* 0x000fe40003f86270 */
[----:B------:R-:W-:Y:S02]  /*4e50*/  FSEL R42, R42, -INF , P2 ;  /* 0xff8000002a2a7808 */ /* 0x000fe40001000000 */
[----:B------:R-:W-:Y:S02]  /*4e60*/  IABS R43, R43 ;  /* 0x0000002b002b7213 */ /* 0x000fe40000000000 */
[----:B------:R-:W-:Y:S02]  /*4e70*/  ISETP.GE.AND P2, PT, R73, R139, PT ;  /* 0x0000008b4900720c */ /* 0x000fe40003f46270 */
[----:B------:R-:W-:Y:S02]  /*4e80*/  FSEL R7, R7, -INF , P1 ;  /* 0xff80000007077808 */ /* 0x000fe40000800000 */
[----:B------:R-:W-:-:S02]  /*4e90*/  IADD3 R38, PT, PT, R40, -0x48, -R69 ;  /* 0xffffffb828267810 */ /* 0x000fc40007ffe845 */
[----:B------:R-:W-:Y:S02]  /*4ea0*/  FSEL R122, R42, -INF , !P4 ;  /* 0xff8000002a7a7808 */ /* 0x000fe40006000000 */
[----:B------:R-:W-:Y:S02]  /*4eb0*/  I2FP.F32.S32 R43, R43 ;  /* 0x0000002b002b7245 */ /* 0x000fe40000201400 */
[----:B------:R-:W-:Y:S02]  /*4ec0*/  IADD3 R42, PT, PT, R40, -0x49, -R69 ;  /* 0xffffffb7282a7810 */ /* 0x000fe40007ffe845 */
[----:B------:R-:W-:Y:S02]  /*4ed0*/  FSEL R168, R7, -INF , !P2 ;  /* 0xff80000007a87808 */ /* 0x000fe40005000000 */
[----:B------:R-:W-:Y:S02]  /*4ee0*/  FSEL R176, R55, -INF , !P3 ;  /* 0xff80000037b07808 */ /* 0x000fe40005800000 */
[----:B------:R-:W-:-:S02]  /*4ef0*/  IABS R38, R38 ;  /* 0x0000002600267213 */ /* 0x000fc40000000000 */
[----:B------:R-:W-:Y:S02]  /*4f00*/  IADD3 R7, PT, PT, R40, -0x50, -R69 ;  /* 0xffffffb028077810 */ /* 0x000fe40007ffe845 */
[C---:B------:R-:W-:Y:S01]  /*4f10*/  ISETP.GE.AND P3, PT, R75.reuse, R140, PT ;  /* 0x0000008c4b00720c */ /* 0x040fe20003f66270 */
[----:B------:R-:W-:Y:S01]  /*4f20*/  FFMA.FTZ R39, -R154, R43, R39 ;  /* 0x0000002b9a277223 */ /* 0x000fe20000010127 */
[----:B------:R-:W-:Y:S02]  /*4f30*/  IABS R42, R42 ;  /* 0x0000002a002a7213 */ /* 0x000fe40000000000 */
[----:B------:R-:W-:Y:S02]  /*4f40*/  I2FP.F32.S32 R43, R38 ;  /* 0x00000026002b7245 */ /* 0x000fe40000201400 */
[----:B------:R-:W-:Y:S02]  /*4f50*/  IABS R7, R7 ;  /* 0x0000000700077213 */ /* 0x000fe40000000000 */
[----:B------:R-:W-:-:S02]  /*4f60*/  ISETP.GE.AND P0, PT, R75, R139, PT ;  /* 0x0000008b4b00720c */ /* 0x000fc40003f06270 */
[C---:B------:R-:W-:Y:S02]  /*4f70*/  ISETP.GE.AND P4, PT, R65.reuse, R140, PT ;  /* 0x0000008c4100720c */ /* 0x040fe40003f86270 */
[----:B------:R-:W-:Y:S02]  /*4f80*/  FSEL R50, R50, -INF , P3 ;  /* 0xff80000032327808 */ /* 0x000fe40001800000 */
[----:B------:R-:W-:Y:S01]  /*4f90*/  I2FP.F32.S32 R42, R42 ;  /* 0x0000002a002a7245 */ /* 0x000fe20000201400 */
[----:B------:R-:W-:Y:S01]  /*4fa0*/  FFMA.FTZ R34, -R154, R43, R34 ;  /* 0x0000002b9a227223 */ /* 0x000fe20000010122 */
[----:B------:R-:W-:Y:S02]  /*4fb0*/  I2FP.F32.S32 R7, R7 ;  /* 0x0000000700077245 */ /* 0x000fe40000201400 */
[----:B------:R-:W-:Y:S02]  /*4fc0*/  ISETP.GE.AND P3, PT, R65, R139, PT ;  /* 0x0000008b4100720c */ /* 0x000fe40003f66270 */
[----:B------:R-:W-:-:S02]  /*4fd0*/  FSEL R92, R50, -INF , !P0 ;  /* 0xff800000325c7808 */ /* 0x000fc40004000000 */
[----:B------:R-:W-:Y:S01]  /*4fe0*/  FSEL R39, R39, -INF , P4 ;  /* 0xff80000027277808 */ /* 0x000fe20002000000 */
[C---:B------:R-:W-:Y:S01]  /*4ff0*/  FFMA.FTZ R42, -R154.reuse, R42, R35 ;  /* 0x0000002a9a2a7223 */ /* 0x040fe20000010123 */
[-C--:B------:R-:W-:Y:S01]  /*5000*/  ISETP.GE.AND P0, PT, R61, R140.reuse, PT ;  /* 0x0000008c3d00720c */ /* 0x080fe20003f06270 */
[----:B------:R-:W-:Y:S01]  /*5010*/  FFMA.FTZ R7, -R154, R7, R30 ;  /* 0x000000079a077223 */ /* 0x000fe2000001011e */
[----:B------:R-:W-:Y:S02]  /*5020*/  IADD3 R35, PT, PT, R40, -0x51, -R69 ;  /* 0xffffffaf28237810 */ /* 0x000fe40007ffe845 */
[----:B------:R-:W-:Y:S02]  /*5030*/  FSEL R170, R39, -INF , !P3 ;  /* 0xff80000027aa7808 */ /* 0x000fe40005800000 */
[----:B------:R-:W-:Y:S02]  /*5040*/  ISETP.GE.AND P1, PT, R61, R139, PT ;  /* 0x0000008b3d00720c */ /* 0x000fe40003f26270 */
[----:B------:R-:W-:-:S02]  /*5050*/  ISETP.GE.AND P3, PT, R57, R140, PT ;  /* 0x0000008c3900720c */ /* 0x000fc40003f66270 */
[----:B------:R-:W-:Y:S02]  /*5060*/  FSEL R34, R34, -INF , P0 ;  /* 0xff80000022227808 */ /* 0x000fe40000000000 */
[----:B------:R-:W-:Y:S02]  /*5070*/  IABS R35, R35 ;  /* 0x0000002300237213 */ /* 0x000fe40000000000 */
[----:B------:R-:W-:Y:S02]  /*5080*/  ISETP.GE.AND P0, PT, R57, R139, PT ;  /* 0x0000008b3900720c */ /* 0x000fe40003f06270 */
[----:B------:R-:W-:Y:S02]  /*5090*/  FSEL R164, R34, -INF , !P1 ;  /* 0xff80000022a47808 */ /* 0x000fe40004800000 */
[----:B------:R-:W-:Y:S02]  /*50a0*/  IADD3 R30, PT, PT, R40, -0x58, -R69 ;  /* 0xffffffa8281e7810 */ /* 0x000fe40007ffe845 */
[----:B------:R-:W-:-:S02]  /*50b0*/  FSEL R7, R7, -INF , P3 ;  /* 0xff80000007077808 */ /* 0x000fc40001800000 */
[----:B------:R-:W-:Y:S02]  /*50c0*/  IADD3 R34, PT, PT, R40, -0x59, -R69 ;  /* 0xffffffa728227810 */ /* 0x000fe40007ffe845 */
[----:B------:R-:W-:Y:S02]  /*50d0*/  I2FP.F32.S32 R35, R35 ;  /* 0x0000002300237245 */ /* 0x000fe40000201400 */
[----:B------:R-:W-:Y:S02]  /*50e0*/  IABS R30, R30 ;  /* 0x0000001e001e7213 */ /* 0x000fe40000000000 */
[----:B------:R-:W-:Y:S02]  /*50f0*/  FSEL R126, R7, -INF , !P0 ;  /* 0xff800000077e7808 */ /* 0x000fe40004000000 */
[----:B------:R-:W-:Y:S02]  /*5100*/  ISETP.GE.AND P2, PT, R60, R140, PT ;  /* 0x0000008c3c00720c */ /* 0x000fe40003f46270 */
[----:B------:R-:W-:-:S02]  /*5110*/  IABS R34, R34 ;  /* 0x0000002200227213 */ /* 0x000fc40000000000 */
[----:B------:R-:W-:Y:S01]  /*5120*/  IADD3 R7, PT, PT, R40, -0x60, -R69 ;  /* 0xffffffa028077810 */ /* 0x000fe20007ffe845 */
[----:B------:R-:W-:Y:S01]  /*5130*/  FFMA.FTZ R31, -R154, R35, R31 ;  /* 0x000000239a1f7223 */ /* 0x000fe2000001011f */
[----:B------:R-:W-:Y:S02]  /*5140*/  I2FP.F32.S32 R35, R30 ;  /* 0x0000001e00237245 */ /* 0x000fe40000201400 */
[----:B------:R-:W-:Y:S02]  /*5150*/  ISETP.GE.AND P4, PT, R60, R139, PT ;  /* 0x0000008b3c00720c */ /* 0x000fe40003f86270 */
[----:B------:R-:W-:Y:S02]  /*5160*/  FSEL R42, R42, -INF , P2 ;  /* 0xff8000002a2a7808 */ /* 0x000fe40001000000 */
[----:B------:R-:W-:Y:S02]  /*5170*/  IABS R7, R7 ;  /* 0x0000000700077213 */ /* 0x000fe40000000000 */
[----:B------:R-:W-:Y:S01]  /*5180*/  I2FP.F32.S32 R34, R34 ;  /* 0x0000002200227245 */ /* 0x000fe20000201400 */
[----:B------:R-:W-:Y:S01]  /*5190*/  FFMA.FTZ R26, -R154, R35, R26 ;  /* 0x000000239a1a7223 */ /* 0x000fe2000001011a */
[----:B------:R-:W-:-:S02]  /*51a0*/  FSEL R166, R42, -INF , !P4 ;  /* 0xff8000002aa67808 */ /* 0x000fc40006000000 */
[----:B------:R-:W-:Y:S01]  /*51b0*/  I2FP.F32.S32 R7, R7 ;  /* 0x0000000700077245 */ /* 0x000fe20000201400 */
[----:B------:R-:W-:Y:S01]  /*51c0*/  FFMA.FTZ R34, -R154, R34, R27 ;  /* 0x000000229a227223 */ /* 0x000fe2000001011b */
[-C--:B------:R-:W-:Y:S02]  /*51d0*/  ISETP.GE.AND P4, PT, R52, R140.reuse, PT ;  /* 0x0000008c3400720c */ /* 0x080fe40003f86270 */
[----:B------:R-:W-:Y:S01]  /*51e0*/  IADD3 R27, PT, PT, R40, -0x61, -R69 ;  /* 0xffffff9f281b7810 */ /* 0x000fe20007ffe845 */
[----:B------:R-:W-:Y:S01]  /*51f0*/  FFMA.FTZ R7, -R154, R7, R22 ;  /* 0x000000079a077223 */ /* 0x000fe20000010116 */
[----:B------:R-:W-:Y:S02]  /*5200*/  ISETP.GE.AND P3, PT, R52, R139, PT ;  /* 0x0000008b3400720c */ /* 0x000fe40003f66270 */
[----:B------:R-:W-:Y:S02]  /*5210*/  FSEL R26, R26, -INF , P4 ;  /* 0xff8000001a1a7808 */ /* 0x000fe40002000000 */
[----:B------:R-:W-:-:S02]  /*5220*/  ISETP.GE.AND P1, PT, R53, R140, PT ;  /* 0x0000008c3500720c */ /* 0x000fc40003f26270 */
[----:B------:R-:W-:Y:S02]  /*5230*/  IABS R27, R27 ;  /* 0x0000001b001b7213 */ /* 0x000fe40000000000 */
[----:B------:R-:W-:Y:S02]  /*5240*/  IADD3 R22, PT, PT, R40, -0x68, -R69 ;  /* 0xffffff9828167810 */ /* 0x000fe40007ffe845 */
[----:B------:R-:W-:Y:S02]  /*5250*/  FSEL R94, R26, -INF , !P3 ;  /* 0xff8000001a5e7808 */ /* 0x000fe40005800000 */
[----:B------:R-:W-:Y:S02]  /*5260*/  ISETP.GE.AND P2, PT, R53, R139, PT ;  /* 0x0000008b3500720c */ /* 0x000fe40003f46270 */
[----:B------:R-:W-:Y:S02]  /*5270*/  FSEL R31, R31, -INF , P1 ;  /* 0xff8000001f1f7808 */ /* 0x000fe40000800000 */
[----:B------:R-:W-:-:S02]  /*5280*/  I2FP.F32.S32 R26, R27 ;  /* 0x0000001b001a7245 */ /* 0x000fc40000201400 */
[----:B------:R-:W-:Y:S02]  /*5290*/  IABS R22, R22 ;  /* 0x0000001600167213 */ /* 0x000fe40000000000 */
[----:B------:R-:W-:Y:S01]  /*52a0*/  ISETP.GE.AND P0, PT, R49, R140, PT ;  /* 0x0000008c3100720c */ /* 0x000fe20003f06270 */
[----:B------:R-:W-:Y:S01]  /*52b0*/  FFMA.FTZ R26, -R154, R26, R23 ;  /* 0x0000001a9a1a7223 */ /* 0x000fe20000010117 */
[----:B------:R-:W-:Y:S02]  /*52c0*/  FSEL R132, R31, -INF , !P2 ;  /* 0xff8000001f847808 */ /* 0x000fe40005000000 */
[----:B------:R-:W-:Y:S02]  /*52d0*/  I2FP.F32.S32 R27, R22 ;  /* 0x00000016001b7245 */ /* 0x000fe40000201400 */
[----:B------:R-:W-:Y:S02]  /*52e0*/  ISETP.GE.AND P1, PT, R49, R139, PT ;  /* 0x0000008b3100720c */ /* 0x000fe40003f26270 */
[----:B------:R-:W-:-:S02]  /*52f0*/  ISETP.GE.AND P2, PT, R45, R140, PT ;  /* 0x0000008c2d00720c */ /* 0x000fc40003f46270 */
[----:B------:R-:W-:Y:S02]  /*5300*/  FSEL R34, R34, -INF , P0 ;  /* 0xff80000022227808 */ /* 0x000fe40000000000 */
[----:B------:R-:W-:Y:S01]  /*5310*/  ISETP.GE.AND P3, PT, R41, R140, PT ;  /* 0x0000008c2900720c */ /* 0x000fe20003f66270 */
[----:B------:R-:W-:Y:S01]  /*5320*/  FFMA.FTZ R18, -R154, R27, R18 ;  /* 0x0000001b9a127223 */ /* 0x000fe20000010112 */
[-C--:B------:R-:W-:Y:S02]  /*5330*/  ISETP.GE.AND P4, PT, R45, R139.reuse, PT ;  /* 0x0000008b2d00720c */ /* 0x080fe40003f86270 */
[----:B------:R-:W-:Y:S02]  /*5340*/  FSEL R96, R34, -INF , !P1 ;  /* 0xff80000022607808 */ /* 0x000fe40004800000 */
[----:B------:R-:W-:Y:S02]  /*5350*/  FSEL R62, R7, -INF , P2 ;  /* 0xff800000073e7808 */ /* 0x000fe40001000000 */
[----:B------:R-:W-:-:S02]  /*5360*/  ISETP.GE.AND P0, PT, R41, R139, PT ;  /* 0x0000008b2900720c */ /* 0x000fc40003f06270 */
[-C--:B------:R-:W-:Y:S02]  /*5370*/  ISETP.GE.AND P1, PT, R37, R140.reuse, PT ;  /* 0x0000008c2500720c */ /* 0x080fe40003f26270 */
[----:B------:R-:W-:Y:S02]  /*5380*/  FSEL R26, R26, -INF , P3 ;  /* 0xff8000001a1a7808 */ /* 0x000fe40001800000 */
[----:B------:R-:W-:Y:S02]  /*5390*/  IADD3 R7, PT, PT, R40, -0x69, -R69 ;  /* 0xffffff9728077810 */ /* 0x000fe40007ffe845 */
[----:B------:R-:W-:Y:S02]  /*53a0*/  FSEL R62, R62, -INF , !P4 ;  /* 0xff8000003e3e7808 */ /* 0x000fe40006000000 */
[C---:B------:R-:W-:Y:S02]  /*53b0*/  ISETP.GE.AND P4, PT, R17.reuse, R140, PT ;  /* 0x0000008c1100720c */ /* 0x040fe40003f86270 */
[----:B------:R-:W-:-:S02]  /*53c0*/  ISETP.GE.AND P3, PT, R17, R139, PT ;  /* 0x0000008b1100720c */ /* 0x000fc40003f66270 */
[----:B------:R-:W-:Y:S02]  /*53d0*/  FSEL R58, R26, -INF , !P0 ;  /* 0xff8000001a3a7808 */ /* 0x000fe40004000000 */
[----:B------:R-:W-:Y:S02]  /*53e0*/  FSEL R18, R18, -INF , P1 ;  /* 0xff80000012127808 */ /* 0x000fe40000800000 */
[----:B------:R-:W-:Y:S02]  /*53f0*/  IABS R7, R7 ;  /* 0x0000000700077213 */ /* 0x000fe40000000000 */
[C---:B------:R-:W-:Y:S02]  /*5400*/  ISETP.GE.AND P0, PT, R0.reuse, R140, PT ;  /* 0x0000008c0000720c */ /* 0x040fe40003f06270 */
[----:B------:R-:W-:Y:S02]  /*5410*/  ISETP.GE.AND P1, PT, R0, R139, PT ;  /* 0x0000008b0000720c */ /* 0x000fe40003f26270 */
[----:B------:R-:W-:-:S02]  /*5420*/  IADD3 R17, PT, PT, R40, -0x71, -R69 ;  /* 0xffffff8f28117810 */ /* 0x000fc40007ffe845 */
[----:B------:R-:W-:Y:S02]  /*5430*/  IADD3 R0, PT, PT, R40, -0x78, -R69 ;  /* 0xffffff8828007810 */ /* 0x000fe40007ffe845 */
[----:B------:R-:W-:Y:S02]  /*5440*/  ISETP.GE.AND P2, PT, R37, R139, PT ;  /* 0x0000008b2500720c */ /* 0x000fe40003f46270 */
[----:B------:R-:W-:Y:S02]  /*5450*/  I2FP.F32.S32 R7, R7 ;  /* 0x0000000700077245 */ /* 0x000fe40000201400 */
[----:B------:R-:W-:Y:S02]  /*5460*/  IABS R17, R17 ;  /* 0x0000001100117213 */ /* 0x000fe40000000000 */
[----:B------:R-:W-:Y:S01]  /*5470*/  IABS R0, R0 ;  /* 0x0000000000007213 */ /* 0x000fe20000000000 */
[----:B------:R-:W-:Y:S01]  /*5480*/  FFMA.FTZ R7, -R154, R7, R19 ;  /* 0x000000079a077223 */ /* 0x000fe20000010113 */
[----:B------:R-:W-:Y:S01]  /*5490*/  FSEL R60, R18, -INF , !P2 ;  /* 0xff800000123c7808 */ /* 0x000fe20005000000 */
[----:B------:R-:W-:-:S02]  /*54a0*/  IMAD.MOV.U32 R18, RZ, RZ, R17 ;  /* 0x000000ffff127224 */ /* 0x000fc400078e0011 */
[----:B------:R-:W-:Y:S01]  /*54b0*/  IMAD.MOV.U32 R17, RZ, RZ, R0 ;  /* 0x000000ffff117224 */ /* 0x000fe200078e0000 */
[----:B------:R-:W-:-:S04]  /*54c0*/  FSEL R52, R7, -INF , P4 ;  /* 0xff80000007347808 */ /* 0x000fc80002000000 */
[----:B------:R-:W-:-:S05]  /*54d0*/  I2FP.F32.S32 R7, R17 ;  /* 0x0000001100077245 */ /* 0x000fca0000201400 */
[----:B------:R-:W-:Y:S01]  /*54e0*/  FFMA.FTZ R10, -R154, R7, R10 ;  /* 0x000000079a0a7223 */ /* 0x000fe2000001010a */
[----:B------:R-:W-:Y:S01]  /*54f0*/  FMNMX3.FTZ R7, R5, R20, R78, !PT ;  /* 0x0000001405077276 */ /* 0x000fe2000781004e */
[----:B------:R-:W-:Y:S01]  /*5500*/  VIADD R19, R71, 0x71 ;  /* 0x0000007147137836 */ /* 0x000fe20000000000 */
[----:B------:R-:W-:Y:S02]  /*5510*/  I2FP.F32.S32 R0, R18 ;  /* 0x0000001200007245 */ /* 0x000fe40000201400 */
[----:B------:R-:W-:Y:S02]  /*5520*/  FMNMX3.FTZ R7, R7, R76, R188, !PT ;  /* 0x0000004c07077276 */ /* 0x000fe400078100bc */
[----:B------:R-:W-:Y:S01]  /*5530*/  FSEL R52, R52, -INF , !P3 ;  /* 0xff80000034347808 */ /* 0x000fe20005800000 */
[----:B------:R-:W-:Y:S01]  /*5540*/  FFMA.FTZ R15, -R154, R0, R15 ;  /* 0x000000009a0f7223 */ /* 0x000fe2000001010f */
[----:B------:R-:W-:Y:S02]  /*5550*/  FMNMX3.FTZ R7, R7, R6, R186, !PT ;  /* 0x0000000607077276 */ /* 0x000fe400078100ba */
[----:B------:R-:W-:-:S02]  /*5560*/  ISETP.GE.AND P3, PT, R19, R140, PT ;  /* 0x0000008c1300720c */ /* 0x000fc40003f66270 */
[----:B------:R-:W-:Y:S02]  /*5570*/  FMNMX3.FTZ R7, R7, R80, R16, !PT ;  /* 0x0000005007077276 */ /* 0x000fe40007810010 */
[C-C-:B------:R-:W-:Y:S02]  /*5580*/  IADD3 R23, PT, PT, R40.reuse, -0x70, -R69.reuse ;  /* 0xffffff9028177810 */ /* 0x140fe40007ffe845 */
[----:B------:R-:W-:Y:S02]  /*5590*/  IADD3 R0, PT, PT, R40, -0x79, -R69 ;  /* 0xffffff8728007810 */ /* 0x000fe40007ffe845 */
[----:B------:R-:W-:Y:S02]  /*55a0*/  FSEL R35, R15, -INF , P3 ;  /* 0xff8000000f237808 */ /* 0x000fe40001800000 */
[----:B------:R-:W-:Y:S02]  /*55b0*/  FMNMX3.FTZ R15, R4, R82, R56, !PT ;  /* 0x00000052040f7276 */ /* 0x000fe40007810038 */
[----:B------:R-:W-:-:S02]  /*55c0*/  FMNMX3.FTZ R7, R7, R66, R64, !PT ;  /* 0x0000004207077276 */ /* 0x000fc40007810040 */
[----:B------:R-:W-:Y:S02]  /*55d0*/  IABS R23, R23 ;  /* 0x0000001700177213 */ /* 0x000fe40000000000 */
[----:B------:R-:W-:Y:S02]  /*55e0*/  IABS R0, R0 ;  /* 0x0000000000007213 */ /* 0x000fe40000000000 */
[----:B------:R-:W-:Y:S02]  /*55f0*/  FMNMX3.FTZ R15, R15, R12, R74, !PT ;  /* 0x0000000c0f0f7276 */ /* 0x000fe4000781004a */
[----:B------:R-:W-:Y:S02]  /*5600*/  FMNMX3.FTZ R7, R7, R46, R176, !PT ;  /* 0x0000002e07077276 */ /* 0x000fe400078100b0 */
[----:B------:R-:W-:Y:S02]  /*5610*/  I2FP.F32.S32 R23, R23 ;  /* 0x0000001700177245 */ /* 0x000fe40000201400 */
[----:B------:R-:W-:-:S02]  /*5620*/  I2FP.F32.S32 R0, R0 ;  /* 0x0000000000007245 */ /* 0x000fc40000201400 */
[----:B------:R-:W-:Y:S02]  /*5630*/  FMNMX3.FTZ R15, R15, R70, R68, !PT ;  /* 0x000000460f0f7276 */ /* 0x000fe40007810044 */
[----:B------:R-:W-:Y:S01]  /*5640*/  FMNMX3.FTZ R7, R7, R178, R122, !PT ;  /* 0x000000b207077276 */ /* 0x000fe2000781007a */
[C---:B------:R-:W-:Y:S01]  /*5650*/  FFMA.FTZ R14, -R154.reuse, R23, R14 ;  /* 0x000000179a0e7223 */ /* 0x040fe2000001010e */
[----:B------:R-:W-:Y:S01]  /*5660*/  FFMA.FTZ R0, -R154, R0, R11 ;  /* 0x000000009a007223 */ /* 0x000fe2000001010b */
[----:B------:R-:W-:Y:S02]  /*5670*/  FMNMX3.FTZ R15, R15, R72, R184, !PT ;  /* 0x000000480f0f7276 */ /* 0x000fe400078100b8 */
[----:B------:R-:W-:Y:S02]  /*5680*/  FMNMX3.FTZ R11, R7, R92, R168, !PT ;  /* 0x0000005c070b7276 */ /* 0x000fe400078100a8 */
[----:B------:R-:W-:Y:S01]  /*5690*/  FSEL R37, R14, -INF , P0 ;  /* 0xff8000000e257808 */ /* 0x000fe20000000000 */
[----:B------:R-:W-:Y:S01]  /*56a0*/  VIADD R14, R71, 0x78 ;  /* 0x00000078470e7836 */ /* 0x000fe20000000000 */
[----:B------:R-:W-:-:S02]  /*56b0*/  FMNMX3.FTZ R15, R15, R90, R182, !PT ;  /* 0x0000005a0f0f7276 */ /* 0x000fc400078100b6 */
[----:B------:R-:W-:Y:S02]  /*56c0*/  ISETP.GE.AND P0, PT, R19, R139, PT ;  /* 0x0000008b1300720c */ /* 0x000fe40003f06270 */
[----:B------:R-:W-:Y:S02]  /*56d0*/  FMNMX3.FTZ R11, R11, R170, R164, !PT ;  /* 0x000000aa0b0b7276 */ /* 0x000fe400078100a4 */
[----:B------:R-:W-:Y:S02]  /*56e0*/  FMNMX3.FTZ R15, R15, R180, R174, !PT ;  /* 0x000000b40f0f7276 */ /* 0x000fe400078100ae */
[----:B------:R-:W-:Y:S02]  /*56f0*/  FSEL R35, R35, -INF , !P0 ;  /* 0xff80000023237808 */ /* 0x000fe40004000000 */
[----:B------:R-:W-:Y:S02]  /*5700*/  FMNMX3.FTZ R11, R11, R166, R126, !PT ;  /* 0x000000a60b0b7276 */ /* 0x000fe4000781007e */
[----:B------:R-:W-:-:S02]  /*5710*/  ISETP.GE.AND P0, PT, R14, R140, PT ;  /* 0x0000008c0e00720c */ /* 0x000fc40003f06270 */
[----:B------:R-:W-:Y:S02]  /*5720*/  FMNMX3.FTZ R15, R15, R152, R172, !PT ;  /* 0x000000980f0f7276 */ /* 0x000fe400078100ac */
[----:B------:R-:W-:Y:S01]  /*5730*/  FMNMX3.FTZ R11, R11, R132, R94, !PT ;  /* 0x000000840b0b7276 */ /* 0x000fe2000781005e */
[----:B------:R-:W-:Y:S01]  /*5740*/  VIADD R71, R71, 0x79 ;  /* 0x0000007947477836 */ /* 0x000fe20000000000 */
[----:B------:R-:W-:Y:S02]  /*5750*/  FSEL R10, R10, -INF , P0 ;  /* 0xff8000000a0a7808 */ /* 0x000fe40000000000 */
[----:B------:R-:W-:Y:S02]  /*5760*/  ISETP.GE.AND P0, PT, R14, R139, PT ;  /* 0x0000008b0e00720c */ /* 0x000fe40003f06270 */
[----:B------:R-:W-:Y:S02]  /*5770*/  FMNMX3.FTZ R15, R15, R150, R124, !PT ;  /* 0x000000960f0f7276 */ /* 0x000fe4000781007c */
[----:B------:R-:W-:-:S02]  /*5780*/  FMNMX3.FTZ R11, R11, R96, R62, !PT ;  /* 0x000000600b0b7276 */ /* 0x000fc4000781003e */
[C-C-:B------:R-:W-:Y:S02]  /*5790*/  IADD3 R17, PT, PT, R86.reuse, -0x71, -R69.reuse ;  /* 0xffffff8f56117810 */ /* 0x140fe40007ffe845 */
[----:B------:R-:W-:Y:S02]  /*57a0*/  IADD3 R7, PT, PT, R86, -0x78, -R69 ;  /* 0xffffff8856077810 */ /* 0x000fe40007ffe845 */
[----:B------:R-:W-:Y:S02]  /*57b0*/  FSEL R30, R10, -INF , !P0 ;  /* 0xff8000000a1e7808 */ /* 0x000fe40004000000 */
[----:B------:R-:W-:Y:S02]  /*57c0*/  ISETP.GE.AND P0, PT, R71, R140, PT ;  /* 0x0000008c4700720c */ /* 0x000fe40003f06270 */
[----:B------:R-:W-:Y:S02]  /*57d0*/  FMNMX3.FTZ R15, R15, R102, R100, !PT ;  /* 0x000000660f0f7276 */ /* 0x000fe40007810064 */
[----:B------:R-:W-:-:S02]  /*57e0*/  FSEL R37, R37, -INF , !P1 ;  /* 0xff80000025257808 */ /* 0x000fc40004800000 */
[----:B------:R-:W-:Y:S02]  /*57f0*/  FMNMX3.FTZ R11, R11, R58, R60, !PT ;  /* 0x0000003a0b0b7276 */ /* 0x000fe4000781003c */
[----:B------:R-:W-:Y:S02]  /*5800*/  IABS R17, R17 ;  /* 0x0000001100117213 */ /* 0x000fe40000000000 */
[----:B------:R-:W-:Y:S02]  /*5810*/  IADD3 R69, PT, PT, R86, -0x79, -R69 ;  /* 0xffffff8756457810 */ /* 0x000fe40007ffe845 */
[----:B------:R-:W-:Y:S02]  /*5820*/  IABS R7, R7 ;  /* 0x0000000700077213 */ /* 0x000fe40000000000 */
[----:B------:R-:W-:Y:S02]  /*5830*/  FSEL R0, R0, -INF , P0 ;  /* 0xff80000000007808 */ /* 0x000fe40000000000 */
[----:B------:R-:W-:-:S02]  /*5840*/  FMNMX3.FTZ R15, R15, R98, R48, !PT ;  /* 0x000000620f0f7276 */ /* 0x000fc40007810030 */
[----:B------:R-:W-:Y:S02]  /*5850*/  ISETP.GE.AND P0, PT, R71, R139, PT ;  /* 0x0000008b4700720c */ /* 0x000fe40003f06270 */
[----:B------:R-:W-:Y:S02]  /*5860*/  FMNMX3.FTZ R11, R11, R52, R37, !PT ;  /* 0x000000340b0b7276 */ /* 0x000fe40007810025 */
[----:B------:R-:W-:Y:S02]  /*5870*/  I2FP.F32.S32 R17, R17 ;  /* 0x0000001100117245 */ /* 0x000fe40000201400 */
[----:B------:R-:W-:Y:S02]  /*5880*/  IABS R69, R69 ;  /* 0x0000004500457213 */ /* 0x000fe40000000000 */
[----:B------:R-:W-:Y:S02]  /*5890*/  I2FP.F32.S32 R7, R7 ;  /* 0x0000000700077245 */ /* 0x000fe40000201400 */
[----:B------:R-:W-:-:S02]  /*58a0*/  FMNMX3.FTZ R15, R15, R44, R36, !PT ;  /* 0x0000002c0f0f7276 */ /* 0x000fc40007810024 */
[----:B------:R-:W-:Y:S02]  /*58b0*/  FSEL R43, R0, -INF , !P0 ;  /* 0xff800000002b7808 */ /* 0x000fe40004000000 */
[----:B------:R-:W-:Y:S01]  /*58c0*/  FMNMX3.FTZ R10, R11, R35, R30, !PT ;  /* 0x000000230b0a7276 */ /* 0x000fe2000781001e */
[C---:B------:R-:W-:Y:S01]  /*58d0*/  FFMA.FTZ R13, -R154.reuse, R17, R13 ;  /* 0x000000119a0d7223 */ /* 0x040fe2000001010d */
[----:B------:R-:W-:Y:S01]  /*58e0*/  I2FP.F32.S32 R69, R69 ;  /* 0x0000004500457245 */ /* 0x000fe20000201400 */
[----:B------:R-:W-:Y:S01]  /*58f0*/  FFMA.FTZ R7, -R154, R7, R8 ;  /* 0x000000079a077223 */ /* 0x000fe20000010108 */
[-C--:B------:R-:W-:Y:S02]  /*5900*/  ISETP.GE.AND P2, PT, R19, R142.reuse, PT ;  /* 0x0000008e1300720c */ /* 0x080fe40003f46270 */
[----:B------:R-:W-:Y:S02]  /*5910*/  ISETP.GE.AND P1, PT, R14, R142, PT ;  /* 0x0000008e0e00720c */ /* 0x000fe40003f26270 */
[----:B------:R-:W-:-:S02]  /*5920*/  FMNMX3.FTZ R15, R15, R32, R33, !PT ;  /* 0x000000200f0f7276 */ /* 0x000fc40007810021 */
[----:B------:R-:W-:Y:S01]  /*5930*/  FMNMX.FTZ R10, R43, R10, !PT ;  /* 0x0000000a2b0a7209 */ /* 0x000fe20007810000 */
[----:B------:R-:W-:Y:S01]  /*5940*/  FFMA.FTZ R9, -R154, R69, R9 ;  /* 0x000000459a097223 */ /* 0x000fe20000010109 */
[-C--:B------:R-:W-:Y:S02]  /*5950*/  ISETP.GE.AND P4, PT, R19, R141.reuse, PT ;  /* 0x0000008d1300720c */ /* 0x080fe40003f86270 */
[----:B------:R-:W-:Y:S02]  /*5960*/  ISETP.GE.AND P3, PT, R14, R141, PT ;  /* 0x0000008d0e00720c */ /* 0x000fe40003f66270 */
[----:B------:R-:W-:Y:S02]  /*5970*/  ISETP.GE.AND P0, PT, R71, R142, PT ;  /* 0x0000008e4700720c */ /* 0x000fe40003f06270 */
[----:B------:R-:W-:Y:S02]  /*5980*/  FSEL R13, R13, -INF , P2 ;  /* 0xff8000000d0d7808 */ /* 0x000fe40001000000 */
[----:B------:R-:W-:-:S02]  /*5990*/  FSEL R27, R7, -INF , P1 ;  /* 0xff800000071b7808 */ /* 0x000fc40000800000 */
        /* <DEDUP_REMOVED lines=16> */
[----:B----4-:R-:W-:-:S04]  /*5aa0*/  FMNMX.FTZ R0, R7, R0, !PT ;  /* 0x0000000007007209 */ /* 0x010fc80007810000 */
[----:B------:R-:W-:Y:S01]  /*5ab0*/  FSETP.NEU.FTZ.AND P0, PT, R0, -INF , PT ;  /* 0xff8000000000780b */ /* 0x000fe20003f1d000 */
[----:B--2---:R-:W-:Y:S01]  /*5ac0*/  FMUL.FTZ R45, R24, R0 ;  /* 0x00000000182d7220 */ /* 0x004fe20000410000 */
[----:B------:R-:W-:Y:S02]  /*5ad0*/  LOP3.LUT R42, R115, 0x120, R120, 0xf8, !PT ;  /* 0x00000120732a7812 */ /* 0x000fe400078ef878 */
[----:B-1----:R-:W-:Y:S02]  /*5ae0*/  LEA R87, R10, R113, 0x18 ;  /* 0x000000710a577211 */ /* 0x002fe400078ec0ff */
[----:B------:R-:W-:-:S03]  /*5af0*/  FSEL R45, R45, RZ, P0 ;  /* 0x000000ff2d2d7208 */ /* 0x000fc60000000000 */
[----:B------:R-:W-:Y:S02]  /*5b00*/  IMAD R39, R42, 0x2, R87 ;  /* 0x000000022a277824 */ /* 0x000fe400078e0257 */
[-CC-:B------:R-:W-:Y:S01]  /*5b10*/  FFMA.FTZ R106, R5, R24.reuse, -R45.reuse ;  /* 0x00000018056a7223 */ /* 0x180fe2000001082d */
[----:B------:R-:W-:Y:S02]  /*5b20*/  IMAD.MOV.U32 R5, RZ, RZ, 0x20 ;  /* 0x00000020ff057424 */ /* 0x000fe400078e00ff */
[-CC-:B------:R-:W-:Y:S01]  /*5b30*/  FFMA.FTZ R104, R78, R24.reuse, -R45.reuse ;  /* 0x000000184e687223 */ /* 0x180fe2000001082d */
[----:B---3--:R-:W-:Y:S01]  /*5b40*/  FMNMX.FTZ R41, R8, R41, !PT ;  /* 0x0000002908297209 */ /* 0x008fe20007810000 */
[-CC-:B------:R-:W-:Y:S01]  /*5b50*/  FFMA.FTZ R63, R76, R24.reuse, -R45.reuse ;  /* 0x000000184c3f7223 */ /* 0x180fe2000001082d */
[----:B------:R-:W-:Y:S01]  /*5b60*/  FFMA.FTZ R91, R20, R24, -R45 ;  /* 0x00000018145b7223 */ /* 0x000fe2000001082d */
[----:B------:R-:W1:Y:S01]  /*5b70*/  LDSM.16.MT88.4 R76, [R39+0x3000] ;  /* 0x00300000274c783b */ /* 0x000e620000004200 */
[----:B------:R-:W-:Y:S01]  /*5b80*/  SEL R20, R5, 0xffffffe0, !P5 ;  /* 0xffffffe005147807 */ /* 0x000fe20006800000 */
[----:B------:R-:W-:Y:S01]  /*5b90*/  FMUL.FTZ R31, R24, R41 ;  /* 0x00000029181f7220 */ /* 0x000fe20000410000 */
[----:B------:R-:W-:-:S03]  /*5ba0*/  FSETP.NEU.FTZ.AND P0, PT, R41, -INF , PT ;  /* 0xff8000002900780b */ /* 0x000fc60003f1d000 */
[----:B------:R-:W-:Y:S01]  /*5bb0*/  IMAD.IADD R26, R20, 0x1, R39 ;  /* 0x00000001141a7824 */ /* 0x000fe200078e0227 */
[----:B------:R-:W-:Y:S01]  /*5bc0*/  FSEL R31, R31, RZ, P0 ;  /* 0x000000ff1f1f7208 */ /* 0x000fe20000000000 */
[-CC-:B------:R-:W-:Y:S01]  /*5bd0*/  FFMA.FTZ R49, R6, R24.reuse, -R45.reuse ;  /* 0x0000001806317223 */ /* 0x180fe2000001082d */
[----:B------:R-:W-:Y:S01]  /*5be0*/  MUFU.EX2 R106, R106 ;  /* 0x0000006a006a7308 */ /* 0x000fe20000000800 */
[-C--:B------:R-:W-:Y:S01]  /*5bf0*/  FFMA.FTZ R54, R188, R24.reuse, -R45 ;  /* 0x00000018bc367223 */ /* 0x080fe2000001082d */
[----:B------:R-:W-:Y:S01]  /*5c00*/  LDSM.16.MT88.4 R8, [R26+0x3400] ;  /* 0x003400001a08783b */ /* 0x000fe20000004200 */
[-CC-:B------:R-:W-:Y:S01]  /*5c10*/  FFMA.FTZ R120, R4, R24.reuse, -R31.reuse ;  /* 0x0000001804787223 */ /* 0x180fe2000001081f */
[-CC-:B------:R-:W-:Y:S02]  /*5c20*/  FFMA.FTZ R65, R56, R24.reuse, -R31.reuse ;  /* 0x0000001838417223 */ /* 0x180fe4000001081f */
[----:B------:R-:W2:Y:S01]  /*5c30*/  LDSM.16.MT88.4 R4, [R26+0x3000] ;  /* 0x003000001a04783b */ /* 0x000ea20000004200 */
[-CC-:B------:R-:W-:Y:S01]  /*5c40*/  FFMA.FTZ R93, R82, R24.reuse, -R31.reuse ;  /* 0x00000018525d7223 */ /* 0x180fe2000001081f */
[-CC-:B------:R-:W-:Y:S01]  /*5c50*/  FFMA.FTZ R56, R12, R24.reuse, -R31.reuse ;  /* 0x000000180c387223 */ /* 0x180fe2000001081f */
        /* <DEDUP_REMOVED lines=10> */
[-CC-:B------:R-:W-:Y:S01]  /*5d00*/  FFMA.FTZ R47, R186, R24.reuse, -R45.reuse ;  /* 0x00000018ba2f7223 */ /* 0x180fe2000001082d */
[-C--:B------:R-:W-:Y:S01]  /*5d10*/  FFMA.FTZ R34, R80, R24.reuse, -R45 ;  /* 0x0000001850227223 */ /* 0x080fe2000001082d */
[--C-:B------:R-:W-:Y:S01]  /*5d20*/  FFMA.FTZ R55, R74, R24, -R31.reuse ;  /* 0x000000184a377223 */ /* 0x100fe2000001081f */
[----:B---3--:R-:W-:Y:S01]  /*5d30*/  F2FP.F16.F32.PACK_AB R69, R91, R106 ;  /* 0x0000006a5b45723e */ /* 0x008fe200000000ff */
[----:B------:R-:W-:Y:S01]  /*5d40*/  FFMA.FTZ R38, R72, R24, -R31 ;  /* 0x0000001848267223 */ /* 0x000fe2000001081f */
[----:B-----5:R-:W-:-:S02]  /*5d50*/  F2FP.F16.F32.PACK_AB R71, R63, R104 ;  /* 0x000000683f47723e */ /* 0x020fc400000000ff */
[----:B-1----:R-:W-:Y:S02]  /*5d60*/  F2FP.F16.F32.PACK_AB R68, R93, R120 ;  /* 0x000000785d44723e */ /* 0x002fe400000000ff */
        /* <DEDUP_REMOVED lines=9> */
[----:B------:R-:W3:Y:S04]  /*5e00*/  MUFU.EX2 R50, R50 ;  /* 0x0000003200327308 */ /* 0x000ee80000000800 */
[----:B------:R-:W-:Y:S04]  /*5e10*/  MUFU.EX2 R51, R51 ;  /* 0x0000003300337308 */ /* 0x000fe80000000800 */
[----:B------:R-:W5:Y:S01]  /*5e20*/  MUFU.EX2 R38, R38 ;  /* 0x0000002600267308 */ /* 0x000f620000000800 */
[----:B------:R-:W-:Y:S01]  /*5e30*/  HMMA.16816.F32 R76, R68, R78, RZ ;  /* 0x0000004e444c723c */ /* 0x000fe200000018ff */
[-CC-:B------:R-:W-:Y:S01]  /*5e40*/  FFMA.FTZ R66, R66, R24.reuse, -R45.reuse ;  /* 0x0000001842427223 */ /* 0x180fe2000001082d */
[-CC-:B------:R-:W-:Y:S01]  /*5e50*/  FFMA.FTZ R53, R64, R24.reuse, -R45.reuse ;  /* 0x0000001840357223 */ /* 0x180fe2000001082d */
[-C--:B------:R-:W-:Y:S01]  /*5e60*/  FFMA.FTZ R46, R46, R24.reuse, -R45 ;  /* 0x000000182e2e7223 */ /* 0x080fe2000001082d */
[-CC-:B------:R-:W-:Y:S01]  /*5e70*/  FFMA.FTZ R61, R90, R24.reuse, -R31.reuse ;  /* 0x000000185a3d7223 */ /* 0x180fe2000001081f */
[----:B------:R-:W-:-:S03]  /*5e80*/  FFMA.FTZ R59, R182, R24, -R31 ;  /* 0x00000018b63b7223 */ /* 0x000fc6000001081f */
[----:B------:R-:W-:Y:S01]  /*5e90*/  HMMA.16816.F32 R72, R68, R4, RZ ;  /* 0x000000044448723c */ /* 0x000fe200000018ff */
[----:B--2---:R-:W-:Y:S02]  /*5ea0*/  F2FP.F16.F32.PACK_AB R5, R49, R54 ;  /* 0x000000363105723e */ /* 0x004fe400000000ff */
[----:B---3--:R-:W-:Y:S01]  /*5eb0*/  F2FP.F16.F32.PACK_AB R4, R50, R55 ;  /* 0x000000373204723e */ /* 0x008fe200000000ff */
[-CC-:B------:R-:W-:Y:S01]  /*5ec0*/  FFMA.FTZ R184, R184, R24.reuse, -R31.reuse ;  /* 0x00000018b8b87223 */ /* 0x180fe2000001081f */
[----:B------:R-:W-:-:S03]  /*5ed0*/  FFMA.FTZ R180, R180, R24, -R31 ;  /* 0x00000018b4b47223 */ /* 0x000fc6000001081f */
[----:B------:R-:W-:Y:S01]  /*5ee0*/  HMMA.16816.F32 R68, R68, R6, RZ ;  /* 0x000000064444723c */ /* 0x000fe200000018ff */
[----:B------:R-:W-:Y:S02]  /*5ef0*/  F2FP.F16.F32.PACK_AB R7, R34, R47 ;  /* 0x0000002f2207723e */ /* 0x000fe400000000ff */
[----:B-----5:R-:W-:Y:S01]  /*5f00*/  F2FP.F16.F32.PACK_AB R6, R38, R51 ;  /* 0x000000332606723e */ /* 0x020fe200000000ff */
[----:B------:R-:W-:Y:S04]  /*5f10*/  MUFU.EX2 R64, R66 ;  /* 0x0000004200407308 */ /* 0x000fe80000000800 */
[----:B------:R-:W2:Y:S02]  /*5f20*/  MUFU.EX2 R57, R57 ;  /* 0x0000003900397308 */ /* 0x000ea40000000800 */
[C---:B----4-:R-:W-:Y:S02]  /*5f30*/  HMMA.16816.F32 R80, R4.reuse, R12, R80 ;  /* 0x0000000c0450723c */ /* 0x050fe40000001850 */
[----:B------:R-:W-:Y:S04]  /*5f40*/  MUFU.EX2 R53, R53 ;  /* 0x0000003500357308 */ /* 0x000fe80000000800 */
[----:B------:R-:W3:Y:S04]  /*5f50*/  MUFU.EX2 R46, R46 ;  /* 0x0000002e002e7308 */ /* 0x000ee80000000800 */
[----:B------:R-:W-:Y:S04]  /*5f60*/  MUFU.EX2 R90, R184 ;  /* 0x000000b8005a7308 */ /* 0x000fe80000000800 */
[----:B------:R-:W4:Y:S04]  /*5f70*/  MUFU.EX2 R61, R61 ;  /* 0x0000003d003d7308 */ /* 0x000f280000000800 */
[----:B------:R-:W-:Y:S04]  /*5f80*/  MUFU.EX2 R59, R59 ;  /* 0x0000003b003b7308 */ /* 0x000fe80000000800 */
[----:B------:R-:W5:Y:S01]  /*5f90*/  MUFU.EX2 R66, R180 ;  /* 0x000000b400427308 */ /* 0x000f620000000800 */
[C---:B------:R-:W-:Y:S01]  /*5fa0*/  HMMA.16816.F32 R76, R4.reuse, R14, R76 ;  /* 0x0000000e044c723c */ /* 0x040fe2000000184c */
[----:B------:R-:W1:Y:S07]  /*5fb0*/  LDSM.16.MT88.4 R12, [R26+0x3800] ;  /* 0x003800001a0c783b */ /* 0x000e6e0000004200 */
[C---:B------:R-:W-:Y:S08]  /*5fc0*/  HMMA.16816.F32 R72, R4.reuse, R8, R72 ;  /* 0x000000080448723c */ /* 0x040ff00000001848 */
[----:B------:R-:W-:Y:S01]  /*5fd0*/  HMMA.16816.F32 R68, R4, R10, R68 ;  /* 0x0000000a0444723c */ /* 0x000fe20000001844 */
[----:B--2---:R-:W-:Y:S01]  /*5fe0*/  F2FP.F16.F32.PACK_AB R5, R64, R57 ;  /* 0x000000394005723e */ /* 0x004fe200000000ff */
[----:B------:R-:W2:Y:S01]  /*5ff0*/  LDSM.16.MT88.4 R8, [R39+0x3c00] ;  /* 0x003c00002708783b */ /* 0x000ea20000004200 */
[----:B---3--:R-:W-:-:S02]  /*6000*/  F2FP.F16.F32.PACK_AB R7, R46, R53 ;  /* 0x000000352e07723e */ /* 0x008fc400000000ff */
[----:B----4-:R-:W-:Y:S02]  /*6010*/  F2FP.F16.F32.PACK_AB R4, R61, R90 ;  /* 0x0000005a3d04723e */ /* 0x010fe400000000ff */
[----:B-----5:R-:W-:Y:S01]  /*6020*/  F2FP.F16.F32.PACK_AB R6, R66, R59 ;  /* 0x0000003b4206723e */ /* 0x020fe200000000ff */
[----:B------:R-:W-:-:S06]  /*6030*/  FFMA.FTZ R67, R92, R24, -R45 ;  /* 0x000000185c437223 */ /* 0x000fcc000001082d */
[----:B-1----:R-:W-:Y:S01]  /*6040*/  HMMA.16816.F32 R80, R4, R16, R80 ;  /* 0x000000100450723c */ /* 0x002fe20000001850 */
[----:B------:R-:W-:-:S04]  /*6050*/  FFMA.FTZ R16, R122, R24, -R45 ;  /* 0x000000187a107223 */ /* 0x000fc8000001082d */
[----:B------:R1:W-:Y:S03]  /*6060*/  MUFU.EX2 R92, R16 ;  /* 0x00000010005c7308 */ /* 0x0003e60000000800 */
[C---:B------:R-:W-:Y:S01]  /*6070*/  HMMA.16816.F32 R76, R4.reuse, R18, R76 ;  /* 0x00000012044c723c */ /* 0x040fe2000000184c */
[-C--:B------:R-:W-:Y:S01]  /*6080*/  FFMA.FTZ R89, R176, R24.reuse, -R45 ;  /* 0x00000018b0597223 */ /* 0x080fe2000001082d */
[-CC-:B------:R-:W-:Y:S01]  /*6090*/  FFMA.FTZ R97, R152, R24.reuse, -R31.reuse ;  /* 0x0000001898617223 */ /* 0x180fe2000001081f */
[-CC-:B------:R-:W-:Y:S01]  /*60a0*/  FFMA.FTZ R95, R172, R24.reuse, -R31.reuse ;  /* 0x00000018ac5f7223 */ /* 0x180fe2000001081f */
[-C--:B------:R-:W-:Y:S01]  /*60b0*/  FFMA.FTZ R150, R150, R24.reuse, -R31 ;  /* 0x0000001896967223 */ /* 0x080fe2000001081f */
[----:B-1----:R-:W1:Y:S01]  /*60c0*/  LDSM.16.MT88.4 R16, [R26+0x3c00] ;  /* 0x003c00001a10783b */ /* 0x002e620000004200 */
[-C--:B------:R-:W-:Y:S01]  /*60d0*/  FFMA.FTZ R178, R178, R24.reuse, -R45 ;  /* 0x00000018b2b27223 */ /* 0x080fe2000001082d */
[----:B------:R-:W-:Y:S01]  /*60e0*/  FFMA.FTZ R174, R174, R24, -R31 ;  /* 0x00000018aeae7223 */ /* 0x000fe2000001081f */
[----:B------:R-:W-:Y:S04]  /*60f0*/  MUFU.EX2 R89, R89 ;  /* 0x0000005900597308 */ /* 0x000fe80000000800 */
[----:B------:R-:W3:Y:S04]  /*6100*/  MUFU.EX2 R122, R178 ;  /* 0x000000b2007a7308 */ /* 0x000ee80000000800 */
[----:B------:R-:W4:Y:S04]  /*6110*/  MUFU.EX2 R67, R67 ;  /* 0x0000004300437308 */ /* 0x000f280000000800 */
[----:B------:R-:W-:Y:S04]  /*6120*/  MUFU.EX2 R152, R174 ;  /* 0x000000ae00987308 */ /* 0x000fe80000000800 */
[----:B------:R-:W5:Y:S04]  /*6130*/  MUFU.EX2 R97, R97 ;  /* 0x0000006100617308 */ /* 0x000f680000000800 */
[----:B------:R-:W-:Y:S04]  /*6140*/  MUFU.EX2 R95, R95 ;  /* 0x0000005f005f7308 */ /* 0x000fe80000000800 */
[----:B------:R-:W2:Y:S01]  /*6150*/  MUFU.EX2 R150, R150 ;  /* 0x0000009600967308 */ /* 0x000ea20000000800 */
[C---:B------:R-:W-:Y:S08]  /*6160*/  HMMA.16816.F32 R72, R4.reuse, R12, R72 ;  /* 0x0000000c0448723c */ /* 0x040ff00000001848 */
[----:B------:R-:W-:Y:S01]  /*6170*/  HMMA.16816.F32 R68, R4, R14, R68 ;  /* 0x0000000e0444723c */ /* 0x000fe20000001844 */
[----:B------:R-:W1:Y:S01]  /*6180*/  LDSM.16.MT88.4 R12, [R39+0x4000] ;  /* 0x00400000270c783b */ /* 0x000e620000004200 */
[----:B---3--:R-:W-:-:S02]  /*6190*/  F2FP.F16.F32.PACK_AB R5, R122, R89 ;  /* 0x000000597a05723e */ /* 0x008fc400000000ff */
[----:B----4-:R-:W-:Y:S02]  /*61a0*/  F2FP.F16.F32.PACK_AB R7, R67, R92 ;  /* 0x0000005c4307723e */ /* 0x010fe400000000ff */
[----:B-----5:R-:W-:Y:S02]  /*61b0*/  F2FP.F16.F32.PACK_AB R4, R97, R152 ;  /* 0x000000986104723e */ /* 0x020fe400000000ff */
[----:B--2---:R-:W-:Y:S01]  /*61c0*/  F2FP.F16.F32.PACK_AB R6, R150, R95 ;  /* 0x0000005f9606723e */ /* 0x004fe200000000ff */
[-CC-:B------:R-:W-:Y:S01]  /*61d0*/  FFMA.FTZ R103, R168, R24.reuse, -R45.reuse ;  /* 0x00000018a8677223 */ /* 0x180fe2000001082d */
[-C--:B------:R-:W-:Y:S01]  /*61e0*/  FFMA.FTZ R99, R164, R24.reuse, -R45 ;  /* 0x00000018a4637223 */ /* 0x080fe2000001082d */
[-CC-:B------:R-:W-:Y:S01]  /*61f0*/  FFMA.FTZ R107, R124, R24.reuse, -R31.reuse ;  /* 0x000000187c6b7223 */ /* 0x180fe2000001081f */
[----:B------:R-:W-:-:S03]  /*6200*/  FFMA.FTZ R105, R98, R24, -R31 ;  /* 0x0000001862697223 */ /* 0x000fc6000001081f */
[----:B------:R-:W-:Y:S01]  /*6210*/  HMMA.16816.F32 R80, R4, R8, R80 ;  /* 0x000000080450723c */ /* 0x000fe20000001850 */
[-C--:B------:R-:W-:Y:S01]  /*6220*/  FFMA.FTZ R113, R102, R24.reuse, -R31 ;  /* 0x0000001866717223 */ /* 0x080fe2000001081f */
[-CC-:B------:R-:W-:Y:S01]  /*6230*/  FFMA.FTZ R170, R170, R24.reuse, -R45.reuse ;  /* 0x00000018aaaa7223 */ /* 0x180fe2000001082d */
[-C--:B------:R-:W-:Y:S01]  /*6240*/  FFMA.FTZ R166, R166, R24.reuse, -R45 ;  /* 0x00000018a6a67223 */ /* 0x080fe2000001082d */
[----:B------:R-:W-:-:S04]  /*6250*/  FFMA.FTZ R102, R100, R24, -R31 ;  /* 0x0000001864667223 */ /* 0x000fc8000001081f */
[C---:B------:R-:W-:Y:S01]  /*6260*/  HMMA.16816.F32 R76, R4.reuse, R10, R76 ;  /* 0x0000000a044c723c */ /* 0x040fe2000000184c */
[----:B------:R-:W2:Y:S01]  /*6270*/  LDSM.16.MT88.4 R8, [R26+0x4000] ;  /* 0x004000001a08783b */ /* 0x000ea20000004200 */
[----:B------:R-:W-:Y:S04]  /*6280*/  MUFU.EX2 R103, R103 ;  /* 0x0000006700677308 */ /* 0x000fe80000000800 */
[----:B------:R-:W3:Y:S02]  /*6290*/  MUFU.EX2 R164, R170 ;  /* 0x000000aa00a47308 */ /* 0x000ee40000000800 */
[C---:B-1----:R-:W-:Y:S02]  /*62a0*/  HMMA.16816.F32 R72, R4.reuse, R16, R72 ;  /* 0x000000100448723c */ /* 0x042fe40000001848 */
[----:B------:R-:W-:Y:S04]  /*62b0*/  MUFU.EX2 R99, R99 ;  /* 0x0000006300637308 */ /* 0x000fe80000000800 */
[----:B------:R-:W1:Y:S02]  /*62c0*/  MUFU.EX2 R124, R166 ;  /* 0x000000a6007c7308 */ /* 0x000e640000000800 */
[----:B------:R-:W-:Y:S01]  /*62d0*/  HMMA.16816.F32 R68, R4, R18, R68 ;  /* 0x000000120444723c */ /* 0x000fe20000001844 */
[----:B------:R-:W4:Y:S01]  /*62e0*/  LDSM.16.MT88.4 R16, [R39+0x4400] ;  /* 0x004400002710783b */ /* 0x000f220000004200 */
[----:B------:R-:W-:Y:S04]  /*62f0*/  MUFU.EX2 R107, R107 ;  /* 0x0000006b006b7308 */ /* 0x000fe80000000800 */
[----:B------:R-:W5:Y:S04]  /*6300*/  MUFU.EX2 R100, R113 ;  /* 0x0000007100647308 */ /* 0x000f680000000800 */
[----:B------:R-:W-:Y:S04]  /*6310*/  MUFU.EX2 R98, R102 ;  /* 0x0000006600627308 */ /* 0x000fe80000000800 */
[----:B------:R-:W2:Y:S01]  /*6320*/  MUFU.EX2 R105, R105 ;  /* 0x0000006900697308 */ /* 0x000ea20000000800 */
[----:B---3--:R-:W-:Y:S01]  /*6330*/  F2FP.F16.F32.PACK_AB R5, R164, R103 ;  /* 0x00000067a405723e */ /* 0x008fe200000000ff */
[-C--:B------:R-:W-:Y:S01]  /*6340*/  FFMA.FTZ R115, R94, R24.reuse, -R45 ;  /* 0x000000185e737223 */ /* 0x080fe2000001082d */
[----:B-1----:R-:W-:Y:S01]  /*6350*/  F2FP.F16.F32.PACK_AB R7, R124, R99 ;  /* 0x000000637c07723e */ /* 0x002fe200000000ff */
[-CC-:B------:R-:W-:Y:S01]  /*6360*/  FFMA.FTZ R119, R48, R24.reuse, -R31.reuse ;  /* 0x0000001830777223 */ /* 0x180fe2000001081f */
[-C--:B------:R-:W-:Y:S01]  /*6370*/  FFMA.FTZ R117, R32, R24.reuse, -R31 ;  /* 0x0000001820757223 */ /* 0x080fe2000001081f */
[----:B-----5:R-:W-:Y:S01]  /*6380*/  F2FP.F16.F32.PACK_AB R4, R100, R107 ;  /* 0x0000006b6404723e */ /* 0x020fe200000000ff */
[-C--:B------:R-:W-:Y:S01]  /*6390*/  FFMA.FTZ R113, R132, R24.reuse, -R45 ;  /* 0x0000001884717223 */ /* 0x080fe2000001082d */
[-C--:B------:R-:W-:Y:S01]  /*63a0*/  FFMA.FTZ R94, R44, R24.reuse, -R31 ;  /* 0x000000182c5e7223 */ /* 0x080fe2000001081f */
[-CC-:B------:R-:W-:Y:S01]  /*63b0*/  FFMA.FTZ R126, R126, R24.reuse, -R45.reuse ;  /* 0x000000187e7e7223 */ /* 0x180fe2000001082d */
[-C--:B------:R-:W-:Y:S01]  /*63c0*/  FFMA.FTZ R96, R96, R24.reuse, -R45 ;  /* 0x0000001860607223 */ /* 0x080fe2000001082d */
[----:B------:R-:W-:Y:S01]  /*63d0*/  FFMA.FTZ R44, R36, R24, -R31 ;  /* 0x00000018242c7223 */ /* 0x000fe2000001081f */
[----:B--2---:R-:W-:Y:S01]  /*63e0*/  F2FP.F16.F32.PACK_AB R6, R105, R98 ;  /* 0x000000626906723e */ /* 0x004fe200000000ff */
[----:B------:R-:W-:Y:S01]  /*63f0*/  MUFU.EX2 R102, R126 ;  /* 0x0000007e00667308 */ /* 0x000fe20000000800 */
[----:B------:R-:W-:Y:S01]  /*6400*/  FADD.FTZ R91, R106, R91 ;  /* 0x0000005b6a5b7221 */ /* 0x000fe20000010000 */
[----:B------:R-:W-:-:S02]  /*6410*/  FADD.FTZ R120, R120, R93 ;  /* 0x0000005d78787221 */ /* 0x000fc40000010000 */
[----:B------:R-:W1:Y:S02]  /*6420*/  MUFU.EX2 R113, R113 ;  /* 0x0000007100717308 */ /* 0x000e640000000800 */
[C---:B------:R-:W-:Y:S02]  /*6430*/  HMMA.16816.F32 R80, R4.reuse, R12, R80 ;  /* 0x0000000c0450723c */ /* 0x040fe40000001850 */
[----:B------:R-:W-:Y:S04]  /*6440*/  MUFU.EX2 R115, R115 ;  /* 0x0000007300737308 */ /* 0x000fe80000000800 */
[----:B------:R-:W2:Y:S02]  /*6450*/  MUFU.EX2 R48, R96 ;  /* 0x0000006000307308 */ /* 0x000ea40000000800 */
[----:B------:R-:W-:Y:S02]  /*6460*/  HMMA.16816.F32 R76, R4, R14, R76 ;  /* 0x0000000e044c723c */ /* 0x000fe4000000184c */
[----:B------:R-:W-:Y:S04]  /*6470*/  MUFU.EX2 R119, R119 ;  /* 0x0000007700777308 */ /* 0x000fe80000000800 */
[----:B------:R-:W3:Y:S04]  /*6480*/  MUFU.EX2 R36, R94 ;  /* 0x0000005e00247308 */ /* 0x000ee80000000800 */
[----:B------:R-:W-:Y:S04]  /*6490*/  MUFU.EX2 R32, R44 ;  /* 0x0000002c00207308 */ /* 0x000fe80000000800 */
[----:B------:R-:W5:Y:S01]  /*64a0*/  MUFU.EX2 R117, R117 ;  /* 0x0000007500757308 */ /* 0x000f620000000800 */
[----:B------:R-:W-:Y:S01]  /*64b0*/  FADD.FTZ R104, R104, R91 ;  /* 0x0000005b68687221 */ /* 0x000fe20000010000 */
[----:B------:R-:W4:Y:S01]  /*64c0*/  LDSM.16.MT88.4 R12, [R26+0x4400] ;  /* 0x004400001a0c783b */ /* 0x000f220000004200 */
[----:B------:R-:W-:-:S02]  /*64d0*/  FADD.FTZ R65, R65, R120 ;  /* 0x0000007841417221 */ /* 0x000fc40000010000 */
[----:B------:R-:W-:Y:S02]  /*64e0*/  FADD.FTZ R63, R63, R104 ;  /* 0x000000683f3f7221 */ /* 0x000fe40000010000 */
[----:B------:R-:W-:Y:S01]  /*64f0*/  FADD.FTZ R56, R56, R65 ;  /* 0x0000004138387221 */ /* 0x000fe20000010000 */
[----:B------:R-:W-:Y:S01]  /*6500*/  HMMA.16816.F32 R72, R4, R8, R72 ;  /* 0x000000080448723c */ /* 0x000fe20000001848 */
[----:B------:R-:W-:Y:S02]  /*6510*/  FADD.FTZ R54, R54, R63 ;  /* 0x0000003f36367221 */ /* 0x000fe40000010000 */
[----:B------:R-:W-:-:S05]  /*6520*/  FADD.FTZ R55, R55, R56 ;  /* 0x0000003837377221 */ /* 0x000fca0000010000 */
[----:B------:R-:W-:Y:S01]  /*6530*/  HMMA.16816.F32 R68, R4, R10, R68 ;  /* 0x0000000a0444723c */ /* 0x000fe20000001844 */
[----:B-1----:R-:W-:Y:S01]  /*6540*/  F2FP.F16.F32.PACK_AB R5, R113, R102 ;  /* 0x000000667105723e */ /* 0x002fe200000000ff */
[----:B------:R-:W1:Y:S01]  /*6550*/  LDSM.16.MT88.4 R8, [R39+0x4800] ;  /* 0x004800002708783b */ /* 0x000e620000004200 */
[----:B--2---:R-:W-:Y:S02]  /*6560*/  F2FP.F16.F32.PACK_AB R7, R48, R115 ;  /* 0x000000733007723e */ /* 0x004fe400000000ff */
[----:B---3--:R-:W-:Y:S02]  /*6570*/  F2FP.F16.F32.PACK_AB R4, R36, R119 ;  /* 0x000000772404723e */ /* 0x008fe400000000ff */
[----:B-----5:R-:W-:Y:S01]  /*6580*/  F2FP.F16.F32.PACK_AB R6, R117, R32 ;  /* 0x000000207506723e */ /* 0x020fe200000000ff */
[----:B------:R-:W-:Y:S01]  /*6590*/  FADD.FTZ R54, R49, R54 ;  /* 0x0000003631367221 */ /* 0x000fe20000010000 */
[----:B------:R-:W-:-:S03]  /*65a0*/  FADD.FTZ R56, R50, R55 ;  /* 0x0000003732387221 */ /* 0x000fc60000010000 */
[----:B------:R-:W-:Y:S01]  /*65b0*/  FADD.FTZ R47, R47, R54 ;  /* 0x000000362f2f7221 */ /* 0x000fe20000010000 */
[----:B------:R-:W-:Y:S01]  /*65c0*/  FADD.FTZ R51, R51, R56 ;  /* 0x0000003833337221 */ /* 0x000fe20000010000 */
[----:B----4-:R-:W-:Y:S01]  /*65d0*/  HMMA.16816.F32 R80, R4, R16, R80 ;  /* 0x000000100450723c */ /* 0x010fe20000001850 */
[-CC-:B------:R-:W-:Y:S01]  /*65e0*/  FFMA.FTZ R16, R33, R24.reuse, -R31.reuse ;  /* 0x0000001821107223 */ /* 0x180fe2000001081f */
[----:B------:R-:W-:Y:S01]  /*65f0*/  FFMA.FTZ R17, R28, R24, -R31 ;  /* 0x000000181c117223 */ /* 0x000fe2000001081f */
[----:B------:R-:W-:-:S05]  /*6600*/  FADD.FTZ R34, R34, R47 ;  /* 0x0000002f22227221 */ /* 0x000fca0000010000 */
[----:B------:R-:W-:Y:S01]  /*6610*/  HMMA.16816.F32 R76, R4, R18, R76 ;  /* 0x00000012044c723c */ /* 0x000fe2000000184c */
[-CC-:B------:R-:W-:Y:S01]  /*6620*/  FFMA.FTZ R18, R29, R24.reuse, -R31.reuse ;  /* 0x000000181d127223 */ /* 0x180fe2000001081f */
[-C--:B------:R-:W-:Y:S01]  /*6630*/  FFMA.FTZ R50, R25, R24.reuse, -R31 ;  /* 0x0000001819327223 */ /* 0x080fe2000001081f */
[----:B------:R-:W-:Y:S01]  /*6640*/  FADD.FTZ R51, R38, R51 ;  /* 0x0000003326337221 */ /* 0x000fe20000010000 */
[-CC-:B------:R-:W-:Y:S01]  /*6650*/  FFMA.FTZ R91, R62, R24.reuse, -R45.reuse ;  /* 0x000000183e5b7223 */ /* 0x180fe2000001082d */
[----:B------:R-:W-:Y:S01]  /*6660*/  MUFU.EX2 R28, R16 ;  /* 0x00000010001c7308 */ /* 0x000fe20000000800 */
[-CC-:B------:R-:W-:Y:S01]  /*6670*/  FFMA.FTZ R62, R58, R24.reuse, -R45.reuse ;  /* 0x000000183a3e7223 */ /* 0x180fe2000001082d */
[-CC-:B------:R-:W-:Y:S02]  /*6680*/  FFMA.FTZ R60, R60, R24.reuse, -R45.reuse ;  /* 0x000000183c3c7223 */ /* 0x180fe4000001082d */
[----:B------:R-:W-:Y:S01]  /*6690*/  MUFU.EX2 R29, R17 ;  /* 0x00000011001d7308 */ /* 0x000fe20000000800 */
[----:B------:R-:W-:Y:S01]  /*66a0*/  FFMA.FTZ R58, R52, R24, -R45 ;  /* 0x00000018343a7223 */ /* 0x000fe2000001082d */
[----:B------:R-:W-:-:S02]  /*66b0*/  FADD.FTZ R57, R57, R34 ;  /* 0x0000002239397221 */ /* 0x000fc40000010000 */
[----:B------:R2:W-:Y:S01]  /*66c0*/  MUFU.EX2 R25, R18 ;  /* 0x0000001200197308 */ /* 0x0005e20000000800 */
[----:B------:R-:W-:Y:S01]  /*66d0*/  FADD.FTZ R90, R90, R51 ;  /* 0x000000335a5a7221 */ /* 0x000fe20000010000 */
[----:B------:R-:W-:Y:S02]  /*66e0*/  FADD.FTZ R64, R64, R57 ;  /* 0x0000003940407221 */ /* 0x000fe40000010000 */
[----:B------:R-:W-:Y:S01]  /*66f0*/  MUFU.EX2 R91, R91 ;  /* 0x0000005b005b7308 */ /* 0x000fe20000000800 */
[----:B------:R-:W-:-:S03]  /*6700*/  FADD.FTZ R90, R61, R90 ;  /* 0x0000005a3d5a7221 */ /* 0x000fc60000010000 */
[----:B------:R-:W3:Y:S01]  /*6710*/  MUFU.EX2 R44, R62 ;  /* 0x0000003e002c7308 */ /* 0x000ee20000000800 */
[----:B--2---:R-:W2:Y:S03]  /*6720*/  LDSM.16.MT88.4 R16, [R26+0x4800] ;  /* 0x004800001a10783b */ /* 0x004ea60000004200 */
[----:B------:R-:W-:Y:S04]  /*6730*/  MUFU.EX2 R52, R60 ;  /* 0x0000003c00347308 */ /* 0x000fe80000000800 */
[----:B------:R-:W4:Y:S04]  /*6740*/  MUFU.EX2 R33, R58 ;  /* 0x0000003a00217308 */ /* 0x000f280000000800 */
[----:B------:R-:W5:Y:S01]  /*6750*/  MUFU.EX2 R50, R50 ;  /* 0x0000003200327308 */ /* 0x000f620000000800 */
        /* <DEDUP_REMOVED lines=12> */
[----:B------:R-:W-:Y:S01]  /*6820*/  F2FP.F16.F32.PACK_AB R4, R29, R28 ;  /* 0x0000001c1d04723e */ /* 0x000fe200000000ff */
[----:B------:R-:W3:Y:S01]  /*6830*/  LDSM.16.MT88.4 R12, [R39+0x4c00] ;  /* 0x004c0000270c783b */ /* 0x000ee20000004200 */
[----:B-----5:R-:W-:Y:S01]  /*6840*/  F2FP.F16.F32.PACK_AB R6, R50, R25 ;  /* 0x000000193206723e */ /* 0x020fe200000000ff */
[----:B------:R-:W-:Y:S01]  /*6850*/  FADD.FTZ R92, R92, R89 ;  /* 0x000000595c5c7221 */ /* 0x000fe20000010000 */
[----:B------:R-:W-:Y:S01]  /*6860*/  FADD.FTZ R95, R95, R152 ;  /* 0x000000985f5f7221 */ /* 0x000fe20000010000 */
[----:B------:R-:W-:-:S04]  /*6870*/  FFMA.FTZ R37, R37, R24, -R45 ;  /* 0x0000001825257223 */ /* 0x000fc8000001082d */
[C---:B-1----:R-:W-:Y:S01]  /*6880*/  HMMA.16816.F32 R80, R4.reuse, R8, R80 ;  /* 0x000000080450723c */ /* 0x042fe20000001850 */
[-C--:B------:R-:W-:Y:S01]  /*6890*/  FFMA.FTZ R8, R35, R24.reuse, -R45 ;  /* 0x0000001823087223 */ /* 0x080fe2000001082d */
[----:B------:R-:W-:Y:S01]  /*68a0*/  FADD.FTZ R92, R67, R92 ;  /* 0x0000005c435c7221 */ /* 0x000fe20000010000 */
[----:B------:R-:W-:Y:S01]  /*68b0*/  FADD.FTZ R150, R150, R95 ;  /* 0x0000005f96967221 */ /* 0x000fe20000010000 */
[-CC-:B------:R-:W-:Y:S01]  /*68c0*/  FFMA.FTZ R34, R30, R24.reuse, -R45.reuse ;  /* 0x000000181e227223 */ /* 0x180fe2000001082d */
[----:B------:R1:W-:Y:S01]  /*68d0*/  MUFU.EX2 R35, R37 ;  /* 0x0000002500237308 */ /* 0x0003e20000000800 */
[-C--:B------:R-:W-:Y:S01]  /*68e0*/  FFMA.FTZ R43, R43, R24.reuse, -R45 ;  /* 0x000000182b2b7223 */ /* 0x080fe2000001082d */
[-CC-:B------:R-:W-:Y:S01]  /*68f0*/  FFMA.FTZ R38, R22, R24.reuse, -R31.reuse ;  /* 0x0000001816267223 */ /* 0x180fe2000001081f */
[----:B------:R-:W-:Y:S01]  /*6900*/  HMMA.16816.F32 R76, R4, R10, R76 ;  /* 0x0000000a044c723c */ /* 0x000fe2000000184c */
[----:B------:R4:W5:Y:S01]  /*6910*/  MUFU.EX2 R30, R8 ;  /* 0x00000008001e7308 */ /* 0x0009620000000800 */
[-CC-:B------:R-:W-:Y:S01]  /*6920*/  FFMA.FTZ R45, R27, R24.reuse, -R31.reuse ;  /* 0x000000181b2d7223 */ /* 0x180fe2000001081f */
[----:B------:R-:W-:Y:S01]  /*6930*/  FADD.FTZ R103, R103, R92 ;  /* 0x0000005c67677221 */ /* 0x000fe20000010000 */
[-CC-:B-1----:R-:W-:Y:S01]  /*6940*/  FFMA.FTZ R37, R21, R24.reuse, -R31.reuse ;  /* 0x0000001815257223 */ /* 0x182fe2000001081f */
[----:B------:R-:W-:Y:S01]  /*6950*/  FFMA.FTZ R24, R23, R24, -R31 ;  /* 0x0000001817187223 */ /* 0x000fe2000001081f */
[----:B------:R-:W-:Y:S01]  /*6960*/  FADD.FTZ R31, R107, R150 ;  /* 0x000000966b1f7221 */ /* 0x000fe20000010000 */
[----:B----4-:R-:W1:Y:S01]  /*6970*/  LDSM.16.MT88.4 R8, [R26+0x4c00] ;  /* 0x004c00001a08783b */ /* 0x010e620000004200 */
[----:B------:R-:W-:-:S02]  /*6980*/  FADD.FTZ R164, R164, R103 ;  /* 0x00000067a4a47221 */ /* 0x000fc40000010000 */
[----:B------:R-:W-:Y:S01]  /*6990*/  FADD.FTZ R31, R100, R31 ;  /* 0x0000001f641f7221 */ /* 0x000fe20000010000 */
[----:B--2---:R-:W-:Y:S01]  /*69a0*/  HMMA.16816.F32 R72, R4, R16, R72 ;  /* 0x000000100448723c */ /* 0x004fe20000001848 */
[----:B------:R-:W-:Y:S02]  /*69b0*/  FADD.FTZ R17, R99, R164 ;  /* 0x000000a463117221 */ /* 0x000fe40000010000 */
[----:B------:R-:W-:Y:S01]  /*69c0*/  FADD.FTZ R98, R98, R31 ;  /* 0x0000001f62627221 */ /* 0x000fe20000010000 */
[----:B------:R-:W-:Y:S01]  /*69d0*/  MUFU.EX2 R34, R34 ;  /* 0x0000002200227308 */ /* 0x000fe20000000800 */
[----:B------:R-:W-:-:S03]  /*69e0*/  FADD.FTZ R17, R124, R17 ;  /* 0x000000117c117221 */ /* 0x000fc60000010000 */
[----:B------:R-:W2:Y:S04]  /*69f0*/  MUFU.EX2 R21, R43 ;  /* 0x0000002b00157308 */ /* 0x000ea80000000800 */
[----:B------:R-:W-:Y:S04]  /*6a00*/  MUFU.EX2 R22, R37 ;  /* 0x0000002500167308 */ /* 0x000fe80000000800 */
[----:B------:R4:W3:Y:S04]  /*6a10*/  MUFU.EX2 R27, R38 ;  /* 0x00000026001b7308 */ /* 0x0008e80000000800 */
[----:B------:R-:W-:Y:S04]  /*6a20*/  MUFU.EX2 R23, R45 ;  /* 0x0000002d00177308 */ /* 0x000fe80000000800 */
[----:B------:R-:W1:Y:S01]  /*6a30*/  MUFU.EX2 R16, R24 ;  /* 0x0000001800107308 */ /* 0x000e620000000800 */
[----:B------:R-:W-:Y:S01]  /*6a40*/  FADD.FTZ R102, R102, R17 ;  /* 0x0000001166667221 */ /* 0x000fe20000010000 */
[----:B----4-:R-:W-:-:S04]  /*6a50*/  FADD.FTZ R38, R105, R98 ;  /* 0x0000006269267221 */ /* 0x010fc80000010000 */
[----:B------:R-:W-:Y:S01]  /*6a60*/  FADD.FTZ R17, R119, R38 ;  /* 0x0000002677117221 */ /* 0x000fe20000010000 */
[----:B------:R-:W-:-:S03]  /*6a70*/  FADD.FTZ R102, R113, R102 ;  /* 0x0000006671667221 */ /* 0x000fc60000010000 */
[----:B------:R-:W-:Y:S01]  /*6a80*/  FADD.FTZ R17, R36, R17 ;  /* 0x0000001124117221 */ /* 0x000fe20000010000 */
[----:B------:R-:W-:Y:S01]  /*6a90*/  HMMA.16816.F32 R68, R4, R18, R68 ;  /* 0x000000120444723c */ /* 0x000fe20000001844 */
[----:B-----5:R-:W-:Y:S01]  /*6aa0*/  F2FP.F16.F32.PACK_AB R5, R30, R35 ;  /* 0x000000231e05723e */ /* 0x020fe200000000ff */
[----:B------:R-:W-:Y:S01]  /*6ab0*/  FADD.FTZ R115, R115, R102 ;  /* 0x0000006673737221 */ /* 0x000fe20000010000 */
[----:B--2---:R-:W-:Y:S01]  /*6ac0*/  F2FP.F16.F32.PACK_AB R7, R21, R34 ;  /* 0x000000221507723e */ /* 0x004fe200000000ff */
[----:B------:R-:W-:Y:S01]  /*6ad0*/  FADD.FTZ R32, R32, R17 ;  /* 0x0000001120207221 */ /* 0x000fe20000010000 */
[----:B---3--:R-:W-:Y:S02]  /*6ae0*/  F2FP.F16.F32.PACK_AB R4, R27, R22 ;  /* 0x000000161b04723e */ /* 0x008fe400000000ff */
[----:B-1----:R-:W-:Y:S01]  /*6af0*/  F2FP.F16.F32.PACK_AB R6, R16, R23 ;  /* 0x000000171006723e */ /* 0x002fe200000000ff */
        /* <DEDUP_REMOVED lines=95> */
.L_x_9694:
        /* <DEDUP_REMOVED lines=8> */
.L_x_9695:
[----:B------:R-:W-:Y:S05]  /*7170*/  BSYNC.RECONVERGENT B0 ;  /* 0x0000000000007941 */ /* 0x000fea0003800200 */
.L_x_9693:
[----:B------:R-:W-:Y:S01]  /*7180*/  ISETP.GE.AND P0, PT, R118, R155, PT ;  /* 0x0000009b7600720c */ /* 0x000fe20003f06270 */
[C---:B------:R-:W-:Y:S01]  /*7190*/  IMAD.SHL.U32 R5, R136.reuse, 0x40, RZ ;  /* 0x0000004088057824 */ /* 0x040fe200078e00ff */
[----:B------:R-:W-:Y:S01]  /*71a0*/  SHF.L.U64.HI R4, R136, 0x6, R137 ;  /* 0x0000000688047819 */ /* 0x000fe20000010289 */
[----:B------:R-:W-:Y:S03]  /*71b0*/  BSSY.RECONVERGENT B1, `(.L_x_9696) ;  /* 0x00002e6000017945 */ /* 0x000fe60003800200 */
[----:B------:R-:W-:-:S05]  /*71c0*/  IADD3 R10, P1, PT, R5, R146, RZ ;  /* 0x00000092050a7210 */ /* 0x000fca0007f3e0ff */
[----:B------:R-:W-:Y:S02]  /*71d0*/  IMAD.X R11, R4, 0x1, R147, P1 ;  /* 0x00000001040b7824 */ /* 0x000fe400008e0693 */
[----:B------:R-:W-:Y:S01]  /*71e0*/  @!P0 IADD3 R8, P2, PT, R10, R5, RZ ;  /* 0x000000050a088210 */ /* 0x000fe20007f5e0ff */
[----:B------:R-:W-:Y:S01]  /*71f0*/  @P0 STS.128 [R112+0x3000], RZ ;  /* 0x003000ff70000388 */ /* 0x000fe20000000c00 */
[----:B------:R-:W-:Y:S01]  /*7200*/  @!P0 LEA R6, P1, R136, R10, 0x7 ;  /* 0x0000000a88068211 */ /* 0x000fe200078238ff */
[----:B------:R-:W-:Y:S02]  /*7210*/  IMAD R5, R116, 0x2, R87 ;  /* 0x0000000274057824 */ /* 0x000fe400078e0257 */
[----:B------:R-:W-:Y:S01]  /*7220*/  @!P0 IMAD.X R9, R11, 0x1, R4, P2 ;  /* 0x000000010b098824 */ /* 0x000fe200010e0604 */
[----:B------:R-:W-:Y:S01]  /*7230*/  @!PT LDS RZ, [RZ] ;  /* 0x00000000fffff984 */ /* 0x000fe20000000800 */
[----:B------:R-:W-:Y:S01]  /*7240*/  @!PT LDS RZ, [RZ] ;  /* 0x00000000fffff984 */ /* 0x000fe20000000800 */
[----:B------:R-:W-:Y:S01]  /*7250*/  @!PT LDS RZ, [RZ] ;  /* 0x00000000fffff984 */ /* 0x000fe20000000800 */
[----:B------:R-:W-:Y:S01]  /*7260*/  @!P0 LDGSTS.E.BYPASS.LTC128B.128 [R112+0x3000], desc[UR4][R146.64] ;  /* 0x0300000092708fae */ /* 0x000fe2000b981a04 */
[----:B------:R-:W-:Y:S01]  /*7270*/  @!P0 LEA.HI.X R7, R136, R11, R137, 0x7, P1 ;  /* 0x0000000b88078211 */ /* 0x000fe200008f3c89 */
[----:B------:R-:W-:-:S02]  /*7280*/  IMAD.IADD R64, R5, 0x1, R20 ;  /* 0x0000000105407824 */ /* 0x000fc400078e0214 */
        /* <DEDUP_REMOVED lines=16> */
[----:B------:R-:W2:Y:S04]  /*7390*/  LDSM.16.M88.4 R44, [R111+0x1000] ;  /* 0x001000006f2c783b */ /* 0x000ea80000000200 */
[----:B------:R-:W-:Y:S04]  /*73a0*/  LDSM.16.M88.4 R64, [R64] ;  /* 0x000000004040783b */ /* 0x000fe80000000200 */
[----:B------:R-:W-:Y:S04]  /*73b0*/  LDSM.16.M88.4 R20, [R110+0x1000] ;  /* 0x001000006e14783b */ /* 0x000fe80000000200 */
[----:B------:R-:W-:Y:S04]  /*73c0*/  LDSM.16.M88.4 R16, [R111+0x1c00] ;  /* 0x001c00006f10783b */ /* 0x000fe80000000200 */
[----:B------:R-:W3:Y:S04]  /*73d0*/  LDSM.16.M88.4 R32, [R111+0x1400] ;  /* 0x001400006f20783b */ /* 0x000ee80000000200 */
[----:B-1----:R-:W1:Y:S04]  /*73e0*/  LDSM.16.M88.4 R4, [R110+0x1c00] ;  /* 0x001c00006e04783b */ /* 0x002e680000000200 */
        /* <DEDUP_REMOVED lines=10> */
[----:B---3--:R-:W-:Y:S03]  /*7490*/  HMMA.16816.F32 R36, R88, R32, RZ ;  /* 0x000000205824723c */ /* 0x008fe600000018ff */
[----:B------:R-:W0:Y:S05]  /*74a0*/  LDGDEPBAR ;  /* 0x00000000000079af */ /* 0x000e2a0000000000 */
[C---:B------:R-:W-:Y:S08]  /*74b0*/  HMMA.16816.F32 R48, R64.reuse, R20, R48 ;  /* 0x000000144030723c */ /* 0x040ff00000001830 */
[----:B------:R-:W-:Y:S08]  /*74c0*/  HMMA.16816.F32 R44, R64, R22, R44 ;  /* 0x00000016402c723c */ /* 0x000ff0000000182c */
[C---:B------:R-:W-:Y:S08]  /*74d0*/  HMMA.16816.F32 R20, R88.reuse, R16, RZ ;  /* 0x000000105814723c */ /* 0x040ff000000018ff */
[C---:B------:R-:W-:Y:S08]  /*74e0*/  HMMA.16816.F32 R16, R88.reuse, R18, RZ ;  /* 0x000000125810723c */ /* 0x040ff000000018ff */
[----:B------:R-:W-:Y:S08]  /*74f0*/  HMMA.16816.F32 R32, R88, R34, RZ ;  /* 0x000000225820723c */ /* 0x000ff000000018ff */
[C---:B-1----:R-:W-:Y:S08]  /*7500*/  HMMA.16816.F32 R20, R64.reuse, R4, R20 ;  /* 0x000000044014723c */ /* 0x042ff00000001814 */
[----:B------:R-:W-:Y:S08]  /*7510*/  HMMA.16816.F32 R16, R64, R6, R16 ;  /* 0x000000064010723c */ /* 0x000ff00000001810 */
[----:B----4-:R-:W-:Y:S08]  /*7520*/  HMMA.16816.F32 R4, R88, R56, RZ ;  /* 0x000000385804723c */ /* 0x010ff000000018ff */
[C---:B-----5:R-:W-:Y:S08]  /*7530*/  HMMA.16816.F32 R36, R64.reuse, R12, R36 ;  /* 0x0000000c4024723c */ /* 0x060ff00000001824 */
[----:B------:R-:W-:Y:S08]  /*7540*/  HMMA.16816.F32 R32, R64, R14, R32 ;  /* 0x0000000e4020723c */ /* 0x000ff00000001820 */
[C---:B------:R-:W-:Y:S08]  /*7550*/  HMMA.16816.F32 R12, R88.reuse, R8, RZ ;  /* 0x00000008580c723c */ /* 0x040ff000000018ff */
[----:B------:R-:W-:Y:S08]  /*7560*/  HMMA.16816.F32 R8, R88, R10, RZ ;  /* 0x0000000a5808723c */ /* 0x000ff000000018ff */
[----:B------:R-:W-:Y:S01]  /*7570*/  HMMA.16816.F32 R4, R64, R96, R4 ;  /* 0x000000604004723c */ /* 0x000fe20000001804 */
[----:B------:R-:W-:-:S05]  /*7580*/  IMAD.SHL.U32 R96, R108, 0x80, RZ ;  /* 0x000000806c607824 */ /* 0x000fca00078e00ff */
[----:B------:R-:W-:Y:S02]  /*7590*/  LOP3.LUT R121, R96, R101, RZ, 0xfc, !PT ;  /* 0x0000006560797212 */ /* 0x000fe400078efcff */
[C---:B--2---:R-:W-:Y:S08]  /*75a0*/  HMMA.16816.F32 R28, R88.reuse, R24, RZ ;  /* 0x00000018581c723c */ /* 0x044ff000000018ff */
[----:B------:R-:W-:Y:S08]  /*75b0*/  HMMA.16816.F32 R24, R88, R26, RZ ;  /* 0x0000001a5818723c */ /* 0x000ff000000018ff */
[C---:B------:R-:W-:Y:S08]  /*75c0*/  HMMA.16816.F32 R12, R64.reuse, R52, R12 ;  /* 0x00000034400c723c */ /* 0x040ff0000000180c */
[----:B------:R-:W-:Y:S08]  /*75d0*/  HMMA.16816.F32 R8, R64, R54, R8 ;  /* 0x000000364008723c */ /* 0x000ff00000001808 */
[----:B------:R-:W-:Y:S01]  /*75e0*/  HMMA.16816.F32 R52, R88, R92, RZ ;  /* 0x0000005c5834723c */ /* 0x000fe200000018ff */
[----:B------:R-:W-:-:S05]  /*75f0*/  IMAD.IADD R93, R121, 0x1, R114 ;  /* 0x00000001795d7824 */ /* 0x000fca00078e0272 */
[C-C-:B------:R-:W-:Y:S02]  /*7600*/  IADD3 R117, PT, PT, R86.reuse, 0x100, -R93.reuse ;  /* 0x0000010056757810 */ /* 0x140fe40007ffe85d */
[----:B------:R-:W-:Y:S01]  /*7610*/  HMMA.16816.F32 R56, R88, R58, RZ ;  /* 0x0000003a5838723c */ /* 0x000fe200000018ff */
[C-C-:B------:R-:W-:Y:S02]  /*7620*/  IADD3 R92, PT, PT, R86.reuse, 0xf7, -R93.reuse ;  /* 0x000000f7565c7810 */ /* 0x140fe40007ffe85d */
[----:B------:R-:W-:Y:S02]  /*7630*/  IABS R117, R117 ;  /* 0x0000007500757213 */ /* 0x000fe40000000000 */
[----:B------:R-:W-:Y:S02]  /*7640*/  IADD3 R113, PT, PT, R86, 0xf8, -R93 ;  /* 0x000000f856717810 */ /* 0x000fe40007ffe85d */
[----:B------:R-:W-:Y:S01]  /*7650*/  I2FP.F32.S32 R117, R117 ;  /* 0x0000007500757245 */ /* 0x000fe20000201400 */
[----:B------:R-:W-:Y:S01]  /*7660*/  HMMA.16816.F32 R28, R64, R60, R28 ;  /* 0x0000003c401c723c */ /* 0x000fe2000000181c */
[----:B------:R-:W-:-:S02]  /*7670*/  IABS R92, R92 ;  /* 0x0000005c005c7213 */ /* 0x000fc40000000000 */
[----:B------:R-:W-:Y:S01]  /*7680*/  IABS R113, R113 ;  /* 0x0000007100717213 */ /* 0x000fe20000000000 */
[----:B------:R-:W-:Y:S01]  /*7690*/  FFMA.FTZ R117, -R154, R117, R48 ;  /* 0x000000759a757223 */ /* 0x000fe20000010130 */
[----:B------:R-:W-:Y:S02]  /*76a0*/  IADD3 R48, PT, PT, R86, 0xef, -R93 ;  /* 0x000000ef56307810 */ /* 0x000fe40007ffe85d */
[----:B------:R-:W-:Y:S01]  /*76b0*/  I2FP.F32.S32 R92, R92 ;  /* 0x0000005c005c7245 */ /* 0x000fe20000201400 */
[----:B------:R-:W-:Y:S01]  /*76c0*/  HMMA.16816.F32 R24, R64, R62, R24 ;  /* 0x0000003e4018723c */ /* 0x000fe20000001818 */
[----:B------:R-:W1:Y:S01]  /*76d0*/  LDSM.16.M88.4 R60, [R110+0x2800] ;  /* 0x002800006e3c783b */ /* 0x000e620000000200 */
[----:B------:R-:W-:Y:S02]  /*76e0*/  IABS R48, R48 ;  /* 0x0000003000307213 */ /* 0x000fe40000000000 */
[----:B------:R-:W-:Y:S01]  /*76f0*/  I2FP.F32.S32 R113, R113 ;  /* 0x0000007100717245 */ /* 0x000fe20000201400 */
[----:B------:R-:W-:Y:S01]  /*7700*/  FFMA.FTZ R107, -R154, R92, R45 ;  /* 0x0000005c9a6b7223 */ /* 0x000fe2000001012d */
[----:B------:R-:W-:-:S02]  /*7710*/  I2FP.F32.S32 R48, R48 ;  /* 0x0000003000307245 */ /* 0x000fc40000201400 */
[----:B------:R-:W-:Y:S01]  /*7720*/  HMMA.16816.F32 R56, R64, R98, R56 ;  /* 0x000000624038723c */ /* 0x000fe20000001838 */
[--C-:B------:R-:W-:Y:S01]  /*7730*/  IADD3 R99, PT, PT, R86, 0xe8, -R93.reuse ;  /* 0x000000e856637810 */ /* 0x100fe20007ffe85d */
[----:B------:R-:W-:Y:S01]  /*7740*/  FFMA.FTZ R113, -R154, R113, R44 ;  /* 0x000000719a717223 */ /* 0x000fe2000001012c */
[----:B------:R-:W-:Y:S01]  /*7750*/  IADD3 R45, PT, PT, R86, 0xe0, -R93 ;  /* 0x000000e0562d7810 */ /* 0x000fe20007ffe85d */
[----:B------:R-:W-:Y:S01]  /*7760*/  FFMA.FTZ R103, -R154, R48, R37 ;  /* 0x000000309a677223 */ /* 0x000fe20000010125 */
[C-C-:B------:R-:W-:Y:S02]  /*7770*/  IADD3 R96, PT, PT, R86.reuse, 0xff, -R93.reuse ;  /* 0x000000ff56607810 */ /* 0x140fe40007ffe85d */
[C-C-:B------:R-:W-:Y:S02]  /*7780*/  IADD3 R44, PT, PT, R86.reuse, 0xe7, -R93.reuse ;  /* 0x000000e7562c7810 */ /* 0x140fe40007ffe85d */
[----:B------:R-:W-:Y:S02]  /*7790*/  IADD3 R37, PT, PT, R86, 0xd8, -R93 ;  /* 0x000000d856257810 */ /* 0x000fe40007ffe85d */
        /* <DEDUP_REMOVED lines=13> */
[----:B------:R-:W-:Y:S01]  /*7870*/  IADD3 R28, PT, PT, R86, 0xdf, -R93 ;  /* 0x000000df561c7810 */ /* 0x000fe20007ffe85d */
[----:B------:R-:W-:Y:S01]  /*7880*/  FFMA.FTZ R97, -R154, R44, R33 ;  /* 0x0000002c9a617223 */ /* 0x000fe20000010121 */
[--C-:B------:R-:W-:Y:S01]  /*7890*/  IADD3 R44, PT, PT, R86, 0xcf, -R93.reuse ;  /* 0x000000cf562c7810 */ /* 0x100fe20007ffe85d */
[----:B------:R-:W-:Y:S01]  /*78a0*/  FFMA.FTZ R96, -R154, R37, R24 ;  /* 0x000000259a607223 */ /* 0x000fe20000010118 */
[----:B------:R-:W-:Y:S01]  /*78b0*/  IADD3 R24, PT, PT, R86, 0xc7, -R93 ;  /* 0x000000c756187810 */ /* 0x000fe20007ffe85d */
[----:B-1----:R-:W-:Y:S01]  /*78c0*/  HMMA.16816.F32 R52, R64, R60, R52 ;  /* 0x0000003c4034723c */ /* 0x002fe20000001834 */
[----:B------:R-:W-:-:S02]  /*78d0*/  IABS R28, R28 ;  /* 0x0000001c001c7213 */ /* 0x000fc40000000000 */
[----:B------:R-:W-:Y:S02]  /*78e0*/  IABS R44, R44 ;  /* 0x0000002c002c7213 */ /* 0x000fe40000000000 */
[----:B------:R-:W-:Y:S02]  /*78f0*/  IABS R24, R24 ;  /* 0x0000001800187213 */ /* 0x000fe40000000000 */
[----:B------:R-:W-:Y:S02]  /*7900*/  I2FP.F32.S32 R28, R28 ;  /* 0x0000001c001c7245 */ /* 0x000fe40000201400 */
[----:B------:R-:W-:Y:S02]  /*7910*/  I2FP.F32.S32 R44, R44 ;  /* 0x0000002c002c7245 */ /* 0x000fe40000201400 */
[----:B------:R-:W-:Y:S01]  /*7920*/  I2FP.F32.S32 R24, R24 ;  /* 0x0000001800187245 */ /* 0x000fe20000201400 */
[----:B------:R-:W-:Y:S01]  /*7930*/  FFMA.FTZ R28, -R154, R28, R29 ;  /* 0x0000001c9a1c7223 */ /* 0x000fe2000001011d */
[----:B------:R-:W-:Y:S01]  /*7940*/  IADD3 R33, PT, PT, R86, 0xd0, -R93 ;  /* 0x000000d056217810 */ /* 0x000fe20007ffe85d */
[----:B------:R-:W-:Y:S01]  /*7950*/  FFMA.FTZ R61, -R154, R44, R21 ;  /* 0x0000002c9a3d7223 */ /* 0x000fe20000010115 */
[----:B------:R-:W-:Y:S01]  /*7960*/  IADD3 R29, PT, PT, R86, 0xc8, -R93 ;  /* 0x000000c8561d7810 */ /* 0x000fe20007ffe85d */
[----:B------:R-:W-:Y:S01]  /*7970*/  FFMA.FTZ R49, -R154, R24, R17 ;  /* 0x000000189a317223 */ /* 0x000fe20000010111 */
[----:B------:R-:W-:-:S02]  /*7980*/  IADD3 R21, PT, PT, R40, 0x100, -R93 ;  /* 0x0000010028157810 */ /* 0x000fc40007ffe85d */
[----:B------:R-:W-:Y:S02]  /*7990*/  IADD3 R17, PT, PT, R40, 0xe8, -R93 ;  /* 0x000000e828117810 */ /* 0x000fe40007ffe85d */
        /* <DEDUP_REMOVED lines=9> */
[----:B------:R-:W-:Y:S01]  /*7a30*/  FFMA.FTZ R60, -R154, R29, R16 ;  /* 0x0000001d9a3c7223 */ /* 0x000fe20000010110 */
[--C-:B------:R-:W-:Y:S01]  /*7a40*/  IADD3 R105, PT, PT, R86, 0xf0, -R93.reuse ;  /* 0x000000f056697810 */ /* 0x100fe20007ffe85d */
[----:B------:R-:W-:Y:S01]  /*7a50*/  FFMA.FTZ R16, -R154, R21, R50 ;  /* 0x000000159a107223 */ /* 0x000fe20000010132 */
[----:B------:R-:W-:Y:S01]  /*7a60*/  IADD3 R20, PT, PT, R40, 0xff, -R93 ;  /* 0x000000ff28147810 */ /* 0x000fe20007ffe85d */
[----:B------:R-:W-:Y:S01]  /*7a70*/  FFMA.FTZ R24, -R154, R17, R34 ;  /* 0x000000119a187223 */ /* 0x000fe20000010122 */
[----:B------:R-:W-:-:S02]  /*7a80*/  IABS R105, R105 ;  /* 0x0000006900697213 */ /* 0x000fc40000000000 */
[C-C-:B------:R-:W-:Y:S02]  /*7a90*/  IADD3 R21, PT, PT, R40.reuse, 0xf0, -R93.reuse ;  /* 0x000000f028157810 */ /* 0x140fe40007ffe85d */
[----:B------:R-:W-:Y:S02]  /*7aa0*/  IADD3 R17, PT, PT, R40, 0xd8, -R93 ;  /* 0x000000d828117810 */ /* 0x000fe40007ffe85d */
[----:B------:R-:W-:Y:S02]  /*7ab0*/  IABS R20, R20 ;  /* 0x0000001400147213 */ /* 0x000fe40000000000 */
[----:B------:R-:W-:Y:S02]  /*7ac0*/  I2FP.F32.S32 R105, R105 ;  /* 0x0000006900697245 */ /* 0x000fe40000201400 */
[----:B------:R-:W-:Y:S02]  /*7ad0*/  IABS R21, R21 ;  /* 0x0000001500157213 */ /* 0x000fe40000000000 */
[----:B------:R-:W-:Y:S01]  /*7ae0*/  IABS R17, R17 ;  /* 0x0000001100117213 */ /* 0x000fe20000000000 */
[----:B------:R-:W-:Y:S01]  /*7af0*/  FFMA.FTZ R105, -R154, R105, R36 ;  /* 0x000000699a697223 */ /* 0x000fe20000010124 */
[----:B------:R-:W-:-:S02]  /*7b00*/  I2FP.F32.S32 R20, R20 ;  /* 0x0000001400147245 */ /* 0x000fc40000201400 */
[----:B------:R-:W-:Y:S02]  /*7b10*/  I2FP.F32.S32 R21, R21 ;  /* 0x0000001500157245 */ /* 0x000fe40000201400 */
[----:B------:R-:W-:Y:S01]  /*7b20*/  I2FP.F32.S32 R17, R17 ;  /* 0x0000001100117245 */ /* 0x000fe20000201400 */
[----:B------:R-:W-:Y:S01]  /*7b30*/  FFMA.FTZ R153, -R154, R20, R51 ;  /* 0x000000149a997223 */ /* 0x000fe20000010133 */
[--C-:B------:R-:W-:Y:S01]  /*7b40*/  IADD3 R36, PT, PT, R86, 0xd7, -R93.reuse ;  /* 0x000000d756247810 */ /* 0x100fe20007ffe85d */
[----:B------:R-:W-:Y:S01]  /*7b50*/  FFMA.FTZ R20, -R154, R21, R38 ;  /* 0x000000159a147223 */ /* 0x000fe20000010126 */
[--C-:B------:R-:W-:Y:S01]  /*7b60*/  IADD3 R119, PT, PT, R40, 0xd0, -R93.reuse ;  /* 0x000000d028777810 */ /* 0x100fe20007ffe85d */
[----:B------:R-:W-:Y:S01]  /*7b70*/  FFMA.FTZ R38, -R154, R17, R26 ;  /* 0x000000119a267223 */ /* 0x000fe2000001011a */
[----:B------:R-:W-:Y:S02]  /*7b80*/  IABS R36, R36 ;  /* 0x0000002400247213 */ /* 0x000fe40000000000 */
[----:B------:R-:W-:-:S02]  /*7b90*/  IADD3 R17, PT, PT, R40, 0xc8, -R93 ;  /* 0x000000c828117810 */ /* 0x000fc40007ffe85d */
[----:B------:R-:W-:Y:S02]  /*7ba0*/  I2FP.F32.S32 R36, R36 ;  /* 0x0000002400247245 */ /* 0x000fe40000201400 */
[----:B------:R-:W-:Y:S02]  /*7bb0*/  IABS R17, R17 ;  /* 0x0000001100117213 */ /* 0x000fe40000000000 */
[----:B------:R-:W-:Y:S01]  /*7bc0*/  IABS R119, R119 ;  /* 0x0000007700777213 */ /* 0x000fe20000000000 */
[----:B------:R-:W-:Y:S01]  /*7bd0*/  FFMA.FTZ R36, -R154, R36, R25 ;  /* 0x000000249a247223 */ /* 0x000fe20000010119 */
[----:B------:R-:W-:Y:S02]  /*7be0*/  I2FP.F32.S32 R17, R17 ;  /* 0x0000001100117245 */ /* 0x000fe40000201400 */
[--C-:B------:R-:W-:Y:S02]  /*7bf0*/  IADD3 R25, PT, PT, R86, 0xc0, -R93.reuse ;  /* 0x000000c056197810 */ /* 0x100fe40007ffe85d */
[----:B------:R-:W-:Y:S01]  /*7c00*/  I2FP.F32.S32 R119, R119 ;  /* 0x0000007700777245 */ /* 0x000fe20000201400 */
[----:B------:R-:W-:Y:S01]  /*7c10*/  FFMA.FTZ R126, -R154, R17, R18 ;  /* 0x000000119a7e7223 */ /* 0x000fe20000010112 */
[----:B------:R-:W-:Y:S01]  /*7c20*/  IABS R25, R25 ;  /* 0x0000001900197213 */ /* 0x000fe20000000000 */
[C---:B------:R-:W-:Y:S01]  /*7c30*/  VIADD R17, R121.reuse, 0xffffff00 ;  /* 0xffffff0079117836 */ /* 0x040fe20000000000 */
[----:B------:R-:W-:Y:S01]  /*7c40*/  IADD3 R150, PT, PT, R40, 0xef, -R93 ;  /* 0x000000ef28967810 */ /* 0x000fe20007ffe85d */
[----:B------:R-:W-:Y:S01]  /*7c50*/  VIADD R18, R121, 0xffffff01 ;  /* 0xffffff0179127836 */ /* 0x000fe20000000000 */
[----:B------:R-:W-:Y:S01]  /*7c60*/  I2FP.F32.S32 R25, R25 ;  /* 0x0000001900197245 */ /* 0x000fe20000201400 */
[C---:B------:R-:W-:Y:S01]  /*7c70*/  FFMA.FTZ R119, -R154.reuse, R119, R22 ;  /* 0x000000779a777223 */ /* 0x040fe20000010116 */
[----:B------:R-:W-:Y:S01]  /*7c80*/  ISETP.GE.AND P2, PT, R17, R140, PT ;  /* 0x0000008c1100720c */ /* 0x000fe20003f46270 */
[----:B------:R-:W-:Y:S01]  /*7c90*/  VIADD R22, R121, 0xffffff10 ;  /* 0xffffff1079167836 */ /* 0x000fe20000000000 */
[C---:B------:R-:W-:Y:S01]  /*7ca0*/  ISETP.GE.AND P1, PT, R17.reuse, R142, PT ;  /* 0x0000008e1100720c */ /* 0x040fe20003f26270 */
[----:B------:R-:W-:Y:S01]  /*7cb0*/  FFMA.FTZ R48, -R154, R25, R12 ;  /* 0x000000199a307223 */ /* 0x000fe2000001010c */
[----:B------:R-:W-:-:S02]  /*7cc0*/  ISETP.GE.AND P4, PT, R17, R141, PT ;  /* 0x0000008d1100720c */ /* 0x000fc40003f86270 */
[----:B------:R-:W-:Y:S02]  /*7cd0*/  ISETP.GE.AND P3, PT, R17, R139, PT ;  /* 0x0000008b1100720c */ /* 0x000fe40003f66270 */
[----:B------:R-:W-:Y:S02]  /*7ce0*/  IADD3 R25, PT, PT, R40, 0xf8, -R93 ;  /* 0x000000f828197810 */ /* 0x000fe40007ffe85d */
[----:B------:R-:W-:Y:S02]  /*7cf0*/  FSEL R17, R16, -INF , P2 ;  /* 0xff80000010117808 */ /* 0x000fe40001000000 */
[----:B------:R-:W-:Y:S02]  /*7d00*/  FSEL R117, R117, -INF , P1 ;  /* 0xff80000075757808 */ /* 0x000fe40000800000 */
[----:B------:R-:W-:Y:S02]  /*7d10*/  IABS R25, R25 ;  /* 0x0000001900197213 */ /* 0x000fe40000000000 */
[----:B------:R-:W-:-:S02]  /*7d20*/  FSEL R17, R17, -INF , !P3 ;  /* 0xff80000011117808 */ /* 0x000fc40005800000 */
[C---:B------:R-:W-:Y:S02]  /*7d30*/  ISETP.GE.AND P3, PT, R18.reuse, R140, PT ;  /* 0x0000008c1200720c */ /* 0x040fe40003f66270 */
[----:B------:R-:W-:Y:S02]  /*7d40*/  FSEL R16, R117, -INF , !P4 ;  /* 0xff80000075107808 */ /* 0x000fe40006000000 */
[----:B------:R-:W-:Y:S02]  /*7d50*/  I2FP.F32.S32 R25, R25 ;  /* 0x0000001900197245 */ /* 0x000fe40000201400 */
[C---:B------:R-:W-:Y:S02]  /*7d60*/  ISETP.GE.AND P1, PT, R18.reuse, R142, PT ;  /* 0x0000008e1200720c */ /* 0x040fe40003f26270 */
[----:B------:R-:W-:Y:S01]  /*7d70*/  ISETP.GE.AND P4, PT, R18, R141, PT ;  /* 0x0000008d1200720c */ /* 0x000fe20003f86270 */
[----:B------:R-:W-:Y:S01]  /*7d80*/  FFMA.FTZ R152, -R154, R25, R46 ;  /* 0x000000199a987223 */ /* 0x000fe2000001012e */
[----:B------:R-:W-:Y:S01]  /*7d90*/  ISETP.GE.AND P2, PT, R18, R139, PT ;  /* 0x0000008b1200720c */ /* 0x000fe20003f46270 */
[----:B------:R-:W-:Y:S01]  /*7da0*/  VIADD R18, R121, 0xffffff08 ;  /* 0xffffff0879127836 */ /* 0x000fe20000000000 */
[----:B------:R-:W-:-:S02]  /*7db0*/  IADD3 R12, PT, PT, R40, 0xf7, -R93 ;  /* 0x000000f7280c7810 */ /* 0x000fc40007ffe85d */
[----:B------:R-:W-:Y:S02]  /*7dc0*/  FSEL R153, R153, -INF , P3 ;  /* 0xff80000099997808 */ /* 0x000fe40001800000 */
[----:B------:R-:W-:Y:S02]  /*7dd0*/  FSEL R115, R115, -INF , P1 ;  /* 0xff80000073737808 */ /* 0x000fe40000800000 */
[----:B------:R-:W-:Y:S02]  /*7de0*/  IABS R12, R12 ;  /* 0x0000000c000c7213 */ /* 0x000fe40000000000 */
[----:B------:R-:W-:Y:S02]  /*7df0*/  FSEL R186, R153, -INF , !P2 ;  /* 0xff80000099ba7808 */ /* 0x000fe40005000000 */
[----:B------:R-:W-:Y:S02]  /*7e00*/  ISETP.GE.AND P2, PT, R18, R140, PT ;  /* 0x0000008c1200720c */ /* 0x000fe40003f46270 */
[----:B------:R-:W-:-:S02]  /*7e10*/  FSEL R182, R115, -INF , !P4 ;  /* 0xff80000073b67808 */ /* 0x000fc40006000000 */
[----:B------:R-:W-:Y:S02]  /*7e20*/  I2FP.F32.S32 R12, R12 ;  /* 0x0000000c000c7245 */ /* 0x000fe40000201400 */
[C---:B------:R-:W-:Y:S02]  /*7e30*/  ISETP.GE.AND P1, PT, R18.reuse, R142, PT ;  /* 0x0000008e1200720c */ /* 0x040fe40003f26270 */
[----:B------:R-:W-:Y:S01]  /*7e40*/  ISETP.GE.AND P4, PT, R18, R141, PT ;  /* 0x0000008d1200720c */ /* 0x000fe20003f86270 */
[----:B------:R-:W-:Y:S01]  /*7e50*/  FFMA.FTZ R151, -R154, R12, R47 ;  /* 0x0000000c9a977223 */ /* 0x000fe2000001012f */
[----:B------:R-:W-:Y:S01]  /*7e60*/  ISETP.GE.AND P3, PT, R18, R139, PT ;  /* 0x0000008b1200720c */ /* 0x000fe20003f66270 */
[----:B------:R-:W-:Y:S01]  /*7e70*/  VIADD R18, R121, 0xffffff09 ;  /* 0xffffff0979127836 */ /* 0x000fe20000000000 */
[----:B------:R-:W-:Y:S02]  /*7e80*/  FSEL R152, R152, -INF , P2 ;  /* 0xff80000098987808 */ /* 0x000fe40001000000 */
[----:B------:R-:W-:-:S02]  /*7e90*/  FSEL R113, R113, -INF , P1 ;  /* 0xff80000071717808 */ /* 0x000fc40000800000 */
[----:B------:R-:W-:Y:S02]  /*7ea0*/  FSEL R184, R152, -INF , !P3 ;  /* 0xff80000098b87808 */ /* 0x000fe40005800000 */
[C---:B------:R-:W-:Y:S02]  /*7eb0*/  ISETP.GE.AND P3, PT, R18.reuse, R140, PT ;  /* 0x0000008c1200720c */ /* 0x040fe40003f66270 */
[----:B------:R-:W-:Y:S02]  /*7ec0*/  FSEL R180, R113, -INF , !P4 ;  /* 0xff80000071b47808 */ /* 0x000fe40006000000 */
[C---:B------:R-:W-:Y:S02]  /*7ed0*/  ISETP.GE.AND P1, PT, R18.reuse, R142, PT ;  /* 0x0000008e1200720c */ /* 0x040fe40003f26270 */
[C---:B------:R-:W-:Y:S02]  /*7ee0*/  ISETP.GE.AND P4, PT, R18.reuse, R141, PT ;  /* 0x0000008d1200720c */ /* 0x040fe40003f86270 */
[----:B------:R-:W-:-:S02]  /*7ef0*/  ISETP.GE.AND P2, PT, R18, R139, PT ;  /* 0x0000008b1200720c */ /* 0x000fc40003f46270 */
[----:B------:R-:W-:Y:S02]  /*7f00*/  FSEL R18, R151, -INF , P3 ;  /* 0xff80000097127808 */ /* 0x000fe40001800000 */
[----:B------:R-:W-:Y:S02]  /*7f10*/  FSEL R107, R107, -INF , P1 ;  /* 0xff8000006b6b7808 */ /* 0x000fe40000800000 */
[----:B------:R-:W-:Y:S02]  /*7f20*/  IABS R150, R150 ;  /* 0x0000009600967213 */ /* 0x000fe40000000000 */
[----:B------:R-:W-:Y:S02]  /*7f30*/  FSEL R18, R18, -INF , !P2 ;  /* 0xff80000012127808 */ /* 0x000fe40005000000 */
[----:B------:R-:W-:Y:S02]  /*7f40*/  ISETP.GE.AND P2, PT, R22, R140, PT ;  /* 0x0000008c1600720c */ /* 0x000fe40003f46270 */
[----:B------:R-:W-:-:S02]  /*7f50*/  IADD3 R26, PT, PT, R40, 0xcf, -R93 ;  /* 0x000000cf281a7810 */ /* 0x000fc40007ffe85d */
[----:B------:R-:W-:Y:S02]  /*7f60*/  FSEL R178, R107, -INF , !P4 ;  /* 0xff8000006bb27808 */ /* 0x000fe40006000000 */
[----:B------:R-:W-:Y:S02]  /*7f70*/  I2FP.F32.S32 R150, R150 ;  /* 0x0000009600967245 */ /* 0x000fe40000201400 */
[C---:B------:R-:W-:Y:S02]  /*7f80*/  ISETP.GE.AND P1, PT, R22.reuse, R142, PT ;  /* 0x0000008e1600720c */ /* 0x040fe40003f26270 */
[----:B------:R-:W-:Y:S01]  /*7f90*/  ISETP.GE.AND P4, PT, R22, R141, PT ;  /* 0x0000008d1600720c */ /* 0x000fe20003f86270 */
[----:B------:R-:W-:Y:S01]  /*7fa0*/  FFMA.FTZ R150, -R154, R150, R39 ;  /* 0x000000969a967223 */ /* 0x000fe20000010127 */
[----:B------:R-:W-:Y:S01]  /*7fb0*/  ISETP.GE.AND P3, PT, R22, R139, PT ;  /* 0x0000008b1600720c */ /* 0x000fe20003f66270 */
[----:B------:R-:W-:Y:S01]  /*7fc0*/  VIADD R22, R121, 0xffffff11 ;  /* 0xffffff1179167836 */ /* 0x000fe20000000000 */
[----:B------:R-:W-:-:S02]  /*7fd0*/  FSEL R176, R20, -INF , P2 ;  /* 0xff80000014b07808 */ /* 0x000fc40001000000 */
[----:B------:R-:W-:Y:S02]  /*7fe0*/  IABS R26, R26 ;  /* 0x0000001a001a7213 */ /* 0x000fe40000000000 */
[----:B------:R-:W-:Y:S02]  /*7ff0*/  FSEL R105, R105, -INF , P1 ;  /* 0xff80000069697808 */ /* 0x000fe40000800000 */
[----:B------:R-:W-:Y:S02]  /*8000*/  FSEL R176, R176, -INF , !P3 ;  /* 0xff800000b0b07808 */ /* 0x000fe40005800000 */
[----:B------:R-:W-:Y:S02]  /*8010*/  ISETP.GE.AND P3, PT, R22, R140, PT ;  /* 0x0000008c1600720c */ /* 0x000fe40003f66270 */
[----:B------:R-:W-:Y:S02]  /*8020*/  I2FP.F32.S32 R26, R26 ;  /* 0x0000001a001a7245 */ /* 0x000fe40000201400 */
[----:B------:R-:W-:-:S02]  /*8030*/  FSEL R20, R105, -INF , !P4 ;  /* 0xff80000069147808 */ /* 0x000fc40006000000 */
[----:B------:R-:W-:Y:S01]  /*8040*/  ISETP.GE.AND P1, PT, R22, R142, PT ;  /* 0x0000008e1600720c */ /* 0x000fe20003f26270 */
[----:B------:R-:W-:Y:S01]  /*8050*/  FFMA.FTZ R127, -R154, R26, R23 ;  /* 0x0000001a9a7f7223 */ /* 0x000fe20000010117 */
[C---:B------:R-:W-:Y:S02]  /*8060*/  ISETP.GE.AND P4, PT, R22.reuse, R141, PT ;  /* 0x0000008d1600720c */ /* 0x040fe40003f86270 */
[----:B------:R-:W-:Y:S01]  /*8070*/  ISETP.GE.AND P2, PT, R22, R139, PT ;  /* 0x0000008b1600720c */ /* 0x000fe20003f46270 */
[----:B------:R-:W-:Y:S01]  /*8080*/  VIADD R22, R121, 0xffffff18 ;  /* 0xffffff1879167836 */ /* 0x000fe20000000000 */
[----:B------:R-:W-:Y:S02]  /*8090*/  IADD3 R34, PT, PT, R40, 0xe7, -R93 ;  /* 0x000000e728227810 */ /* 0x000fe40007ffe85d */
[----:B------:R-:W-:Y:S02]  /*80a0*/  FSEL R150, R150, -INF , P3 ;  /* 0xff80000096967808 */ /* 0x000fe40001800000 */
[----:B------:R-:W-:-:S02]  /*80b0*/  FSEL R26, R103, -INF , P1 ;  /* 0xff800000671a7808 */ /* 0x000fc40000800000 */
[----:B------:R-:W-:Y:S02]  /*80c0*/  IABS R34, R34 ;  /* 0x0000002200227213 */ /* 0x000fe40000000000 */
[----:B------:R-:W-:Y:S02]  /*80d0*/  FSEL R174, R150, -INF , !P2 ;  /* 0xff80000096ae7808 */ /* 0x000fe40005000000 */
[----:B------:R-:W-:Y:S02]  /*80e0*/  ISETP.GE.AND P2, PT, R22, R140, PT ;  /* 0x0000008c1600720c */ /* 0x000fe40003f46270 */
[----:B------:R-:W-:Y:S02]  /*80f0*/  FSEL R26, R26, -INF , !P4 ;  /* 0xff8000001a1a7808 */ /* 0x000fe40006000000 */
[----:B------:R-:W-:Y:S02]  /*8100*/  I2FP.F32.S32 R34, R34 ;  /* 0x0000002200227245 */ /* 0x000fe40000201400 */
[----:B------:R-:W-:-:S02]  /*8110*/  ISETP.GE.AND P1, PT, R22, R142, PT ;  /* 0x0000008e1600720c */ /* 0x000fc40003f26270 */
[----:B------:R-:W-:Y:S01]  /*8120*/  ISETP.GE.AND P4, PT, R22, R141, PT ;  /* 0x0000008d1600720c */ /* 0x000fe20003f86270 */
[----:B------:R-:W-:Y:S01]  /*8130*/  FFMA.FTZ R34, -R154, R34, R35 ;  /* 0x000000229a227223 */ /* 0x000fe20000010123 */
[----:B------:R-:W-:Y:S01]  /*8140*/  ISETP.GE.AND P3, PT, R22, R139, PT ;  /* 0x0000008b1600720c */ /* 0x000fe20003f66270 */
[----:B------:R-:W-:Y:S01]  /*8150*/  VIADD R22, R121, 0xffffff19 ;  /* 0xffffff1979167836 */ /* 0x000fe20000000000 */
[----:B------:R-:W-:Y:S02]  /*8160*/  IADD3 R21, PT, PT, R40, 0xe0, -R93 ;  /* 0x000000e028157810 */ /* 0x000fe40007ffe85d */
[----:B------:R-:W-:Y:S02]  /*8170*/  FSEL R172, R24, -INF , P2 ;  /* 0xff80000018ac7808 */ /* 0x000fe40001000000 */
[----:B------:R-:W-:Y:S02]  /*8180*/  FSEL R99, R99, -INF , P1 ;  /* 0xff80000063637808 */ /* 0x000fe40000800000 */
[----:B------:R-:W-:-:S02]  /*8190*/  IABS R21, R21 ;  /* 0x0000001500157213 */ /* 0x000fc40000000000 */
[----:B------:R-:W-:Y:S02]  /*81a0*/  FSEL R172, R172, -INF , !P3 ;  /* 0xff800000acac7808 */ /* 0x000fe40005800000 */
[----:B------:R-:W-:Y:S02]  /*81b0*/  IADD3 R12, PT, PT, R40, 0xdf, -R93 ;  /* 0x000000df280c7810 */ /* 0x000fe40007ffe85d */
[C---:B------:R-:W-:Y:S02]  /*81c0*/  ISETP.GE.AND P3, PT, R22.reuse, R140, PT ;  /* 0x0000008c1600720c */ /* 0x040fe40003f66270 */
[----:B------:R-:W-:Y:S02]  /*81d0*/  ISETP.GE.AND P1, PT, R22, R142, PT ;  /* 0x0000008e1600720c */ /* 0x000fe40003f26270 */
[----:B------:R-:W-:Y:S02]  /*81e0*/  FSEL R24, R99, -INF , !P4 ;  /* 0xff80000063187808 */ /* 0x000fe40006000000 */
[----:B------:R-:W-:-:S02]  /*81f0*/  I2FP.F32.S32 R21, R21 ;  /* 0x0000001500157245 */ /* 0x000fc40000201400 */
[C---:B------:R-:W-:Y:S02]  /*8200*/  ISETP.GE.AND P4, PT, R22.reuse, R141, PT ;  /* 0x0000008d1600720c */ /* 0x040fe40003f86270 */
[----:B------:R-:W-:Y:S01]  /*8210*/  ISETP.GE.AND P2, PT, R22, R139, PT ;  /* 0x0000008b1600720c */ /* 0x000fe20003f46270 */
[----:B------:R-:W-:Y:S01]  /*8220*/  VIADD R22, R121, 0xffffff20 ;  /* 0xffffff2079167836 */ /* 0x000fe20000000000 */
[----:B------:R-:W-:Y:S01]  /*8230*/  IABS R12, R12 ;  /* 0x0000000c000c7213 */ /* 0x000fe20000000000 */
[----:B------:R-:W-:Y:S01]  /*8240*/  FFMA.FTZ R30, -R154, R21, R30 ;  /* 0x000000159a1e7223 */ /* 0x000fe2000001011e */
[----:B------:R-:W-:Y:S02]  /*8250*/  FSEL R170, R34, -INF , P3 ;  /* 0xff80000022aa7808 */ /* 0x000fe40001800000 */
[----:B------:R-:W-:Y:S02]  /*8260*/  FSEL R97, R97, -INF , P1 ;  /* 0xff80000061617808 */ /* 0x000fe40000800000 */
[----:B------:R-:W-:-:S02]  /*8270*/  I2FP.F32.S32 R12, R12 ;  /* 0x0000000c000c7245 */ /* 0x000fc40000201400 */
[----:B------:R-:W-:Y:S02]  /*8280*/  FSEL R170, R170, -INF , !P2 ;  /* 0xff800000aaaa7808 */ /* 0x000fe40005000000 */
[----:B------:R-:W-:Y:S01]  /*8290*/  ISETP.GE.AND P2, PT, R22, R140, PT ;  /* 0x0000008c1600720c */ /* 0x000fe20003f46270 */
[----:B------:R-:W-:Y:S01]  /*82a0*/  FFMA.FTZ R133, -R154, R12, R31 ;  /* 0x0000000c9a857223 */ /* 0x000fe2000001011f */
[----:B------:R-:W-:Y:S02]  /*82b0*/  FSEL R34, R97, -INF , !P4 ;  /* 0xff80000061227808 */ /* 0x000fe40006000000 */
[C---:B------:R-:W-:Y:S02]  /*82c0*/  ISETP.GE.AND P1, PT, R22.reuse, R142, PT ;  /* 0x0000008e1600720c */ /* 0x040fe40003f26270 */
[C---:B------:R-:W-:Y:S02]  /*82d0*/  ISETP.GE.AND P4, PT, R22.reuse, R141, PT ;  /* 0x0000008d1600720c */ /* 0x040fe40003f86270 */
[----:B------:R-:W-:Y:S01]  /*82e0*/  ISETP.GE.AND P3, PT, R22, R139, PT ;  /* 0x0000008b1600720c */ /* 0x000fe20003f66270 */
[----:B------:R-:W-:Y:S01]  /*82f0*/  VIADD R22, R121, 0xffffff21 ;  /* 0xffffff2179167836 */ /* 0x000fe20000000000 */
[----:B------:R-:W-:-:S02]  /*8300*/  FSEL R30, R30, -INF , P2 ;  /* 0xff8000001e1e7808 */ /* 0x000fc40001000000 */
[C-C-:B------:R-:W-:Y:S02]  /*8310*/  IADD3 R132, PT, PT, R40.reuse, 0xd7, -R93.reuse ;  /* 0x000000d728847810 */ /* 0x140fe40007ffe85d */
[C-C-:B------:R-:W-:Y:S02]  /*8320*/  IADD3 R12, PT, PT, R40.reuse, 0xc7, -R93.reuse ;  /* 0x000000c7280c7810 */ /* 0x140fe40007ffe85d */
[----:B------:R-:W-:Y:S02]  /*8330*/  IADD3 R123, PT, PT, R40, 0xc0, -R93 ;  /* 0x000000c0287b7810 */ /* 0x000fe40007ffe85d */
[----:B------:R-:W-:Y:S02]  /*8340*/  FSEL R32, R32, -INF , P1 ;  /* 0xff80000020207808 */ /* 0x000fe40000800000 */
[----:B------:R-:W-:Y:S02]  /*8350*/  ISETP.GE.AND P1, PT, R22, R142, PT ;  /* 0x0000008e1600720c */ /* 0x000fe40003f26270 */
[----:B------:R-:W-:-:S02]  /*8360*/  FSEL R30, R30, -INF , !P3 ;  /* 0xff8000001e1e7808 */ /* 0x000fc40005800000 */
[----:B------:R-:W-:Y:S02]  /*8370*/  IABS R132, R132 ;  /* 0x0000008400847213 */ /* 0x000fe40000000000 */
[----:B------:R-:W-:Y:S02]  /*8380*/  IABS R12, R12 ;  /* 0x0000000c000c7213 */ /* 0x000fe40000000000 */
[----:B------:R-:W-:Y:S02]  /*8390*/  IABS R123, R123 ;  /* 0x0000007b007b7213 */ /* 0x000fe40000000000 */
[----:B------:R-:W-:Y:S02]  /*83a0*/  ISETP.GE.AND P3, PT, R22, R140, PT ;  /* 0x0000008c1600720c */ /* 0x000fe40003f66270 */
[----:B------:R-:W-:Y:S02]  /*83b0*/  FSEL R32, R32, -INF , !P4 ;  /* 0xff80000020207808 */ /* 0x000fe40006000000 */
[----:B------:R-:W-:-:S02]  /*83c0*/  ISETP.GE.AND P4, PT, R22, R141, PT ;  /* 0x0000008d1600720c */ /* 0x000fc40003f86270 */
[----:B------:R-:W-:Y:S01]  /*83d0*/  ISETP.GE.AND P2, PT, R22, R139, PT ;  /* 0x0000008b1600720c */ /* 0x000fe20003f46270 */
[----:B------:R-:W-:Y:S01]  /*83e0*/  VIADD R22, R121, 0xffffff28 ;  /* 0xffffff2879167836 */ /* 0x000fe20000000000 */
[----:B------:R-:W-:Y:S02]  /*83f0*/  FSEL R168, R28, -INF , P1 ;  /* 0xff8000001ca87808 */ /* 0x000fe40000800000 */
[----:B------:R-:W-:Y:S02]  /*8400*/  I2FP.F32.S32 R132, R132 ;  /* 0x0000008400847245 */ /* 0x000fe40000201400 */
[----:B------:R-:W-:Y:S02]  /*8410*/  I2FP.F32.S32 R12, R12 ;  /* 0x0000000c000c7245 */ /* 0x000fe40000201400 */
[----:B------:R-:W-:Y:S01]  /*8420*/  I2FP.F32.S32 R123, R123 ;  /* 0x0000007b007b7245 */ /* 0x000fe20000201400 */
[C---:B------:R-:W-:Y:S01]  /*8430*/  FFMA.FTZ R132, -R154.reuse, R132, R27 ;  /* 0x000000849a847223 */ /* 0x040fe2000001011b */
[----:B------:R-:W-:Y:S01]  /*8440*/  FSEL R28, R133, -INF , P3 ;  /* 0xff800000851c7808 */ /* 0x000fe20001800000 */
[----:B------:R-:W-:Y:S01]  /*8450*/  FFMA.FTZ R125, -R154, R12, R19 ;  /* 0x0000000c9a7d7223 */ /* 0x000fe20000010113 */
[----:B------:R-:W-:Y:S01]  /*8460*/  IADD3 R122, PT, PT, R86, 0xbf, -R93 ;  /* 0x000000bf567a7810 */ /* 0x000fe20007ffe85d */
[----:B------:R-:W-:Y:S01]  /*8470*/  FFMA.FTZ R123, -R154, R123, R14 ;  /* 0x0000007b9a7b7223 */ /* 0x000fe2000001010e */
[----:B------:R-:W-:-:S02]  /*8480*/  FSEL R28, R28, -INF , !P2 ;  /* 0xff8000001c1c7808 */ /* 0x000fc40005000000 */
[----:B------:R-:W-:Y:S02]  /*8490*/  ISETP.GE.AND P2, PT, R22, R140, PT ;  /* 0x0000008c1600720c */ /* 0x000fe40003f46270 */
        /* <DEDUP_REMOVED lines=13> */
[--C-:B------:R-:W-:Y:S02]  /*8570*/  IADD3 R23, PT, PT, R86, 0x87, -R93.reuse ;  /* 0x0000008756177810 */ /* 0x100fe40007ffe85d */
        /* <DEDUP_REMOVED lines=13> */
[----:B------:R-:W-:Y:S02]  /*8650*/  IADD3 R21, PT, PT, R40, 0x88, -R93 ;  /* 0x0000008828157810 */ /* 0x000fe40007ffe85d */
[----:B------:R-:W-:-:S02]  /*8660*/  FSEL R168, R168, -INF , !P4 ;  /* 0xff800000a8a87808 */ /* 0x000fc40006000000 */
[----:B------:R-:W-:Y:S01]  /*8670*/  IADD3 R40, PT, PT, R40, 0x87, -R93 ;  /* 0x0000008728287810 */ /* 0x000fe20007ffe85d */
[----:B------:R-:W-:Y:S01]  /*8680*/  VIADD R93, R121, 0xffffff29 ;  /* 0xffffff29795d7836 */ /* 0x000fe20000000000 */
[C---:B------:R-:W-:Y:S02]  /*8690*/  ISETP.GE.AND P1, PT, R22.reuse, R142, PT ;  /* 0x0000008e1600720c */ /* 0x040fe40003f26270 */
[C---:B------:R-:W-:Y:S02]  /*86a0*/  ISETP.GE.AND P4, PT, R22.reuse, R141, PT ;  /* 0x0000008d1600720c */ /* 0x040fe40003f86270 */
[----:B------:R-:W-:Y:S02]  /*86b0*/  ISETP.GE.AND P3, PT, R22, R139, PT ;  /* 0x0000008b1600720c */ /* 0x000fe40003f66270 */
[----:B------:R-:W-:Y:S02]  /*86c0*/  FSEL R22, R38, -INF , P2 ;  /* 0xff80000026167808 */ /* 0x000fe40001000000 */
[----:B------:R-:W-:-:S02]  /*86d0*/  FSEL R96, R96, -INF , P1 ;  /* 0xff80000060607808 */ /* 0x000fc40000800000 */
[----:B------:R-:W-:Y:S02]  /*86e0*/  FSEL R22, R22, -INF , !P3 ;  /* 0xff80000016167808 */ /* 0x000fe40005800000 */
[C---:B------:R-:W-:Y:S02]  /*86f0*/  ISETP.GE.AND P3, PT, R93.reuse, R140, PT ;  /* 0x0000008c5d00720c */ /* 0x040fe40003f66270 */
        /* <DEDUP_REMOVED lines=8> */
[C---:B------:R-:W-:Y:S02]  /*8780*/  ISETP.GE.AND P2, PT, R93.reuse, R140, PT ;  /* 0x0000008c5d00720c */ /* 0x040fe40003f46270 */
        /* <DEDUP_REMOVED lines=8> */
[----:B------:R-:W-:Y:S02]  /*8810*/  ISETP.GE.AND P3, PT, R93, R140, PT ;  /* 0x0000008c5d00720c */ /* 0x000fe40003f66270 */
[----:B------:R-:W-:Y:S01]  /*8820*/  FSEL R115, R92, -INF , !P4 ;  /* 0xff8000005c737808 */ /* 0x000fe20006000000 */
[----:B------:R-:W-:Y:S01]  /*8830*/  VIADD R92, R121, 0xffffff38 ;  /* 0xffffff38795c7836 */ /* 0x000fe20000000000 */
[----:B------:R-:W-:-:S02]  /*8840*/  ISETP.GE.AND P1, PT, R93, R142, PT ;  /* 0x0000008e5d00720c */ /* 0x000fc40003f26270 */
[----:B------:R-:W-:Y:S02]  /*8850*/  ISETP.GE.AND P2, PT, R93, R139, PT ;  /* 0x0000008b5d00720c */ /* 0x000fe40003f46270 */
[----:B------:R-:W-:Y:S02]  /*8860*/  FSEL R117, R127, -INF , P3 ;  /* 0xff8000007f757808 */ /* 0x000fe40001800000 */
[----:B------:R-:W-:Y:S02]  /*8870*/  ISETP.GE.AND P4, PT, R93, R141, PT ;  /* 0x0000008d5d00720c */ /* 0x000fe40003f86270 */
[----:B------:R-:W-:Y:S02]  /*8880*/  FSEL R61, R61, -INF , P1 ;  /* 0xff8000003d3d7808 */ /* 0x000fe40000800000 */
[----:B------:R-:W-:Y:S02]  /*8890*/  FSEL R117, R117, -INF , !P2 ;  /* 0xff80000075757808 */ /* 0x000fe40005000000 */
[----:B------:R-:W-:-:S02]  /*88a0*/  ISETP.GE.AND P2, PT, R92, R140, PT ;  /* 0x0000008c5c00720c */ /* 0x000fc40003f46270 */
[C---:B------:R-:W-:Y:S02]  /*88b0*/  ISETP.GE.AND P1, PT, R92.reuse, R142, PT ;  /* 0x0000008e5c00720c */ /* 0x040fe40003f26270 */
[----:B------:R-:W-:Y:S01]  /*88c0*/  FSEL R113, R61, -INF , !P4 ;  /* 0xff8000003d717808 */ /* 0x000fe20006000000 */
[----:B------:R-:W-:Y:S01]  /*88d0*/  VIADD R61, R121, 0xffffff39 ;  /* 0xffffff39793d7836 */ /* 0x000fe20000000000 */
[----:B------:R-:W-:Y:S02]  /*88e0*/  ISETP.GE.AND P3, PT, R92, R139, PT ;  /* 0x0000008b5c00720c */ /* 0x000fe40003f66270 */
[----:B------:R-:W-:Y:S02]  /*88f0*/  FSEL R107, R126, -INF , P2 ;  /* 0xff8000007e6b7808 */ /* 0x000fe40001000000 */
[----:B------:R-:W-:Y:S02]  /*8900*/  ISETP.GE.AND P4, PT, R92, R141, PT ;  /* 0x0000008d5c00720c */ /* 0x000fe40003f86270 */
[----:B------:R-:W-:Y:S01]  /*8910*/  FSEL R60, R60, -INF , P1 ;  /* 0xff8000003c3c7808 */ /* 0x000fe20000800000 */
[----:B------:R-:W-:Y:S01]  /*8920*/  HMMA.16816.F32 R92, R88, R94, RZ ;  /* 0x0000005e585c723c */ /* 0x000fe200000018ff */
[----:B------:R-:W-:-:S02]  /*8930*/  FSEL R107, R107, -INF , !P3 ;  /* 0xff8000006b6b7808 */ /* 0x000fc40005800000 */
[----:B------:R-:W-:Y:S02]  /*8940*/  ISETP.GE.AND P1, PT, R61, R142, PT ;  /* 0x0000008e3d00720c */ /* 0x000fe40003f26270 */
[----:B------:R-:W-:Y:S01]  /*8950*/  FSEL R105, R60, -INF , !P4 ;  /* 0xff8000003c697808 */ /* 0x000fe20006000000 */
[----:B------:R-:W-:Y:S01]  /*8960*/  VIADD R60, R121, 0xffffff40 ;  /* 0xffffff40793c7836 */ /* 0x000fe20000000000 */
[C---:B------:R-:W-:Y:S02]  /*8970*/  ISETP.GE.AND P3, PT, R61.reuse, R140, PT ;  /* 0x0000008c3d00720c */ /* 0x040fe40003f66270 */
[C---:B------:R-:W-:Y:S02]  /*8980*/  ISETP.GE.AND P4, PT, R61.reuse, R141, PT ;  /* 0x0000008d3d00720c */ /* 0x040fe40003f86270 */
[----:B------:R-:W-:Y:S02]  /*8990*/  ISETP.GE.AND P2, PT, R61, R139, PT ;  /* 0x0000008b3d00720c */ /* 0x000fe40003f46270 */
[----:B------:R-:W-:-:S02]  /*89a0*/  FSEL R49, R49, -INF , P1 ;  /* 0xff80000031317808 */ /* 0x000fc40000800000 */
[----:B------:R-:W-:Y:S02]  /*89b0*/  FSEL R99, R125, -INF , P3 ;  /* 0xff8000007d637808 */ /* 0x000fe40001800000 */
[C---:B------:R-:W-:Y:S02]  /*89c0*/  ISETP.GE.AND P1, PT, R60.reuse, R142, PT ;  /* 0x0000008e3c00720c */ /* 0x040fe40003f26270 */
[----:B------:R-:W-:Y:S01]  /*89d0*/  IABS R122, R122 ;  /* 0x0000007a007a7213 */ /* 0x000fe20000000000 */
[----:B------:R-:W-:Y:S01]  /*89e0*/  HMMA.16816.F32 R92, R64, R62, R92 ;  /* 0x0000003e405c723c */ /* 0x000fe2000000185c */
[----:B------:R-:W-:Y:S01]  /*89f0*/  FSEL R103, R49, -INF , !P4 ;  /* 0xff80000031677808 */ /* 0x000fe20006000000 */
[----:B------:R-:W-:Y:S01]  /*8a00*/  VIADD R49, R121, 0xffffff41 ;  /* 0xffffff4179317836 */ /* 0x000fe20000000000 */
[----:B------:R-:W-:Y:S02]  /*8a10*/  FSEL R99, R99, -INF , !P2 ;  /* 0xff80000063637808 */ /* 0x000fe40005000000 */
[----:B------:R-:W-:-:S02]  /*8a20*/  ISETP.GE.AND P4, PT, R60, R141, PT ;  /* 0x0000008d3c00720c */ /* 0x000fc40003f86270 */
[C---:B------:R-:W-:Y:S02]  /*8a30*/  ISETP.GE.AND P3, PT, R60.reuse, R139, PT ;  /* 0x0000008b3c00720c */ /* 0x040fe40003f66270 */
[----:B------:R-:W-:Y:S02]  /*8a40*/  ISETP.GE.AND P2, PT, R60, R140, PT ;  /* 0x0000008c3c00720c */ /* 0x000fe40003f46270 */
[----:B------:R-:W-:Y:S01]  /*8a50*/  FSEL R60, R48, -INF , P1 ;  /* 0xff800000303c7808 */ /* 0x000fe20000800000 */
[----:B------:R-:W-:Y:S01]  /*8a60*/  IMAD.MOV.U32 R48, RZ, RZ, R122 ;  /* 0x000000ffff307224 */ /* 0x000fe200078e007a */
[----:B------:R-:W-:Y:S02]  /*8a70*/  IABS R124, R124 ;  /* 0x0000007c007c7213 */ /* 0x000fe40000000000 */
[----:B------:R-:W-:Y:S02]  /*8a80*/  FSEL R123, R123, -INF , P2 ;  /* 0xff8000007b7b7808 */ /* 0x000fe40001000000 */
[----:B------:R-:W-:-:S02]  /*8a90*/  I2FP.F32.S32 R48, R48 ;  /* 0x0000003000307245 */ /* 0x000fc40000201400 */
[----:B------:R-:W-:Y:S02]  /*8aa0*/  I2FP.F32.S32 R124, R124 ;  /* 0x0000007c007c7245 */ /* 0x000fe40000201400 */
[----:B------:R-:W-:Y:S01]  /*8ab0*/  ISETP.GE.AND P1, PT, R49, R142, PT ;  /* 0x0000008e3100720c */ /* 0x000fe20003f26270 */
[C---:B------:R-:W-:Y:S01]  /*8ac0*/  FFMA.FTZ R13, -R154.reuse, R48, R13 ;  /* 0x000000309a0d7223 */ /* 0x040fe2000001010d */
[----:B------:R-:W-:Y:S01]  /*8ad0*/  FSEL R152, R123, -INF , !P3 ;  /* 0xff8000007b987808 */ /* 0x000fe20005800000 */
[----:B------:R-:W-:Y:S01]  /*8ae0*/  FFMA.FTZ R15, -R154, R124, R15 ;  /* 0x0000007c9a0f7223 */ /* 0x000fe2000001010f */
[----:B------:R-:W-:Y:S01]  /*8af0*/  IABS R120, R120 ;  /* 0x0000007800787213 */ /* 0x000fe20000000000 */
[----:B------:R-:W-:Y:S01]  /*8b00*/  VIADD R48, R121, 0xffffff48 ;  /* 0xffffff4879307836 */ /* 0x000fe20000000000 */
[----:B------:R-:W-:Y:S02]  /*8b10*/  ISETP.GE.AND P3, PT, R49, R140, PT ;  /* 0x0000008c3100720c */ /* 0x000fe40003f66270 */
[----:B------:R-:W-:-:S02]  /*8b20*/  FSEL R122, R60, -INF , !P4 ;  /* 0xff8000003c7a7808 */ /* 0x000fc40006000000 */
[C---:B------:R-:W-:Y:S02]  /*8b30*/  ISETP.GE.AND P4, PT, R49.reuse, R141, PT ;  /* 0x0000008d3100720c */ /* 0x040fe40003f86270 */
[----:B------:R-:W-:Y:S02]  /*8b40*/  ISETP.GE.AND P2, PT, R49, R139, PT ;  /* 0x0000008b3100720c */ /* 0x000fe40003f46270 */
[----:B------:R-:W-:Y:S02]  /*8b50*/  FSEL R13, R13, -INF , P1 ;  /* 0xff8000000d0d7808 */ /* 0x000fe40000800000 */
[----:B------:R-:W-:Y:S02]  /*8b60*/  IABS R118, R118 ;  /* 0x0000007600767213 */ /* 0x000fe40000000000 */
[----:B------:R-:W-:Y:S02]  /*8b70*/  I2FP.F32.S32 R49, R120 ;  /* 0x0000007800317245 */ /* 0x000fe40000201400 */
[----:B------:R-:W-:-:S02]  /*8b80*/  FSEL R15, R15, -INF , P3 ;  /* 0xff8000000f0f7808 */ /* 0x000fc40001800000 */
[----:B------:R-:W-:Y:S01]  /*8b90*/  FSEL R132, R13, -INF , !P4 ;  /* 0xff8000000d847808 */ /* 0x000fe20006000000 */
[C---:B------:R-:W-:Y:S01]  /*8ba0*/  FFMA.FTZ R10, -R154.reuse, R49, R10 ;  /* 0x000000319a0a7223 */ /* 0x040fe2000001010a */
[----:B------:R-:W-:Y:S02]  /*8bb0*/  I2FP.F32.S32 R13, R118 ;  /* 0x00000076000d7245 */ /* 0x000fe40000201400 */
[----:B------:R-:W-:Y:S01]  /*8bc0*/  FSEL R97, R15, -INF , !P2 ;  /* 0xff8000000f617808 */ /* 0x000fe20005000000 */
[C---:B------:R-:W-:Y:S01]  /*8bd0*/  VIADD R15, R121.reuse, 0xffffff61 ;  /* 0xffffff61790f7836 */ /* 0x040fe20000000000 */
[----:B------:R-:W-:Y:S01]  /*8be0*/  IABS R106, R106 ;  /* 0x0000006a006a7213 */ /* 0x000fe20000000000 */
[----:B------:R-:W-:Y:S01]  /*8bf0*/  FFMA.FTZ R8, -R154, R13, R8 ;  /* 0x0000000d9a087223 */ /* 0x000fe20000010108 */
[----:B------:R-:W-:Y:S01]  /*8c00*/  IABS R116, R116 ;  /* 0x0000007400747213 */ /* 0x000fe20000000000 */
[----:B------:R-:W-:Y:S01]  /*8c10*/  VIADD R13, R121, 0xffffff49 ;  /* 0xffffff49790d7836 */ /* 0x000fe20000000000 */
[----:B------:R-:W-:-:S02]  /*8c20*/  ISETP.GE.AND P2, PT, R48, R140, PT ;  /* 0x0000008c3000720c */ /* 0x000fc40003f46270 */
[----:B------:R-:W-:Y:S02]  /*8c30*/  I2FP.F32.S32 R106, R106 ;  /* 0x0000006a006a7245 */ /* 0x000fe40000201400 */
[----:B------:R-:W-:Y:S02]  /*8c40*/  I2FP.F32.S32 R116, R116 ;  /* 0x0000007400747245 */ /* 0x000fe40000201400 */
[----:B------:R-:W-:Y:S01]  /*8c50*/  ISETP.GE.AND P1, PT, R48, R142, PT ;  /* 0x0000008e3000720c */ /* 0x000fe20003f26270 */
[----:B------:R-:W-:Y:S01]  /*8c60*/  FFMA.FTZ R9, -R154, R106, R9 ;  /* 0x0000006a9a097223 */ /* 0x000fe20000010109 */
[----:B------:R-:W-:Y:S01]  /*8c70*/  ISETP.GE.AND P3, PT, R48, R139, PT ;  /* 0x0000008b3000720c */ /* 0x000fe20003f66270 */
[----:B------:R-:W-:Y:S01]  /*8c80*/  FFMA.FTZ R11, -R154, R116, R11 ;  /* 0x000000749a0b7223 */ /* 0x000fe2000001010b */
[----:B------:R-:W-:Y:S02]  /*8c90*/  FSEL R10, R10, -INF , P2 ;  /* 0xff8000000a0a7808 */ /* 0x000fe40001000000 */
[----:B------:R-:W-:-:S02]  /*8ca0*/  ISETP.GE.AND P4, PT, R48, R141, PT ;  /* 0x0000008d3000720c */ /* 0x000fc40003f86270 */
[----:B------:R-:W-:Y:S02]  /*8cb0*/  FSEL R8, R8, -INF , P1 ;  /* 0xff80000008087808 */ /* 0x000fe40000800000 */
[----:B------:R-:W-:Y:S02]  /*8cc0*/  FSEL R150, R10, -INF , !P3 ;  /* 0xff8000000a967808 */ /* 0x000fe40005800000 */
[C---:B------:R-:W-:Y:S02]  /*8cd0*/  ISETP.GE.AND P1, PT, R13.reuse, R142, PT ;  /* 0x0000008e0d00720c */ /* 0x040fe40003f26270 */
[----:B------:R-:W-:Y:S02]  /*8ce0*/  ISETP.GE.AND P3, PT, R13, R140, PT ;  /* 0x0000008c0d00720c */ /* 0x000fe40003f66270 */
[----:B------:R-:W-:Y:S01]  /*8cf0*/  FSEL R120, R8, -INF , !P4 ;  /* 0xff80000008787808 */ /* 0x000fe20006000000 */
[----:B------:R-:W-:Y:S01]  /*8d00*/  VIADD R8, R121, 0xffffff50 ;  /* 0xffffff5079087836 */ /* 0x000fe20000000000 */
        /* <DEDUP_REMOVED lines=9> */
[----:B------:R-:W-:Y:S02]  /*8da0*/  I2FP.F32.S32 R9, R104 ;  /* 0x0000006800097245 */ /* 0x000fe40000201400 */
[----:B------:R-:W-:Y:S02]  /*8db0*/  I2FP.F32.S32 R11, R102 ;  /* 0x00000066000b7245 */ /* 0x000fe40000201400 */
[----:B------:R-:W-:Y:S01]  /*8dc0*/  IABS R98, R98 ;  /* 0x0000006200627213 */ /* 0x000fe20000000000 */
[----:B------:R-:W-:Y:S01]  /*8dd0*/  FFMA.FTZ R4, -R154, R9, R4 ;  /* 0x000000099a047223 */ /* 0x000fe20000010104 */
[C---:B------:R-:W-:Y:S02]  /*8de0*/  ISETP.GE.AND P1, PT, R8.reuse, R142, PT ;  /* 0x0000008e0800720c */ /* 0x040fe40003f26270 */
[----:B------:R-:W-:-:S02]  /*8df0*/  ISETP.GE.AND P4, PT, R8, R141, PT ;  /* 0x0000008d0800720c */ /* 0x000fc40003f86270 */
[C---:B------:R-:W-:Y:S02]  /*8e00*/  ISETP.GE.AND P3, PT, R8.reuse, R139, PT ;  /* 0x0000008b0800720c */ /* 0x040fe40003f66270 */
[----:B------:R-:W-:Y:S01]  /*8e10*/  ISETP.GE.AND P2, PT, R8, R140, PT ;  /* 0x0000008c0800720c */ /* 0x000fe20003f46270 */
[----:B------:R-:W-:Y:S01]  /*8e20*/  FFMA.FTZ R8, -R154, R11, R6 ;  /* 0x0000000b9a087223 */ /* 0x000fe20000010106 */
[----:B------:R-:W-:Y:S01]  /*8e30*/  I2FP.F32.S32 R98, R98 ;  /* 0x0000006200627245 */ /* 0x000fe20000201400 */
[----:B------:R-:W-:Y:S01]  /*8e40*/  VIADD R6, R121, 0xffffff51 ;  /* 0xffffff5179067836 */ /* 0x000fe20000000000 */
[----:B------:R-:W-:Y:S02]  /*8e50*/  IABS R9, R86 ;  /* 0x0000005600097213 */ /* 0x000fe40000000000 */
[----:B------:R-:W-:Y:S01]  /*8e60*/  FSEL R61, R4, -INF , P1 ;  /* 0xff800000043d7808 */ /* 0x000fe20000800000 */
[----:B------:R-:W-:Y:S01]  /*8e70*/  FFMA.FTZ R5, -R154, R98, R5 ;  /* 0x000000629a057223 */ /* 0x000fe20000010105 */
[----:B------:R-:W-:-:S02]  /*8e80*/  ISETP.GE.AND P1, PT, R6, R142, PT ;  /* 0x0000008e0600720c */ /* 0x000fc40003f26270 */
[----:B------:R-:W-:Y:S02]  /*8e90*/  I2FP.F32.S32 R4, R9 ;  /* 0x0000000900047245 */ /* 0x000fe40000201400 */
[----:B------:R-:W-:Y:S02]  /*8ea0*/  FSEL R8, R8, -INF , P2 ;  /* 0xff80000008087808 */ /* 0x000fe40001000000 */
[----:B------:R-:W-:Y:S01]  /*8eb0*/  FSEL R61, R61, -INF , !P4 ;  /* 0xff8000003d3d7808 */ /* 0x000fe20006000000 */
[----:B------:R-:W-:Y:S01]  /*8ec0*/  FFMA.FTZ R7, -R154, R4, R7 ;  /* 0x000000049a077223 */ /* 0x000fe20000010107 */
[----:B------:R-:W-:Y:S01]  /*8ed0*/  ISETP.GE.AND P4, PT, R6, R141, PT ;  /* 0x0000008d0600720c */ /* 0x000fe20003f86270 */
[----:B------:R-:W-:Y:S01]  /*8ee0*/  VIADD R4, R121, 0xffffff58 ;  /* 0xffffff5879047836 */ /* 0x000fe20000000000 */
[----:B------:R-:W-:Y:S02]  /*8ef0*/  FSEL R5, R5, -INF , P1 ;  /* 0xff80000005057808 */ /* 0x000fe40000800000 */
[----:B------:R-:W-:-:S02]  /*8f00*/  FSEL R116, R8, -INF , !P3 ;  /* 0xff80000008747808 */ /* 0x000fc40005800000 */
[C---:B------:R-:W-:Y:S02]  /*8f10*/  ISETP.GE.AND P3, PT, R6.reuse, R140, PT ;  /* 0x0000008c0600720c */ /* 0x040fe40003f66270 */
[----:B------:R-:W-:Y:S02]  /*8f20*/  FSEL R60, R5, -INF , !P4 ;  /* 0xff800000053c7808 */ /* 0x000fe40006000000 */
[----:B------:R-:W-:Y:S02]  /*8f30*/  IABS R8, R51 ;  /* 0x0000003300087213 */ /* 0x000fe40000000000 */
[----:B------:R-:W-:Y:S02]  /*8f40*/  IABS R5, R50 ;  /* 0x0000003200057213 */ /* 0x000fe40000000000 */
[----:B------:R-:W-:Y:S02]  /*8f50*/  ISETP.GE.AND P2, PT, R6, R139, PT ;  /* 0x0000008b0600720c */ /* 0x000fe40003f46270 */
[----:B------:R-:W-:-:S02]  /*8f60*/  FSEL R102, R7, -INF , P3 ;  /* 0xff80000007667808 */ /* 0x000fc40001800000 */
[----:B------:R-:W-:Y:S01]  /*8f70*/  I2FP.F32.S32 R7, R8 ;  /* 0x0000000800077245 */ /* 0x000fe20000201400 */
[----:B------:R-:W-:Y:S01]  /*8f80*/  VIADD R8, R121, 0xffffff60 ;  /* 0xffffff6079087836 */ /* 0x000fe20000000000 */
[----:B------:R-:W-:Y:S02]  /*8f90*/  I2FP.F32.S32 R5, R5 ;  /* 0x0000000500057245 */ /* 0x000fe40000201400 */
[----:B------:R-:W-:Y:S01]  /*8fa0*/  IABS R6, R47 ;  /* 0x0000002f00067213 */ /* 0x000fe20000000000 */
[----:B------:R-:W-:Y:S01]  /*8fb0*/  FFMA.FTZ R7, -R154, R7, R56 ;  /* 0x000000079a077223 */ /* 0x000fe20000010138 */
[----:B------:R-:W-:Y:S01]  /*8fc0*/  FSEL R102, R102, -INF , !P2 ;  /* 0xff80000066667808 */ /* 0x000fe20005000000 */
[----:B------:R-:W-:Y:S01]  /*8fd0*/  FFMA.FTZ R58, -R154, R5, R58 ;  /* 0x000000059a3a7223 */ /* 0x000fe2000001013a */
[C---:B------:R-:W-:Y:S02]  /*8fe0*/  ISETP.GE.AND P1, PT, R4.reuse, R142, PT ;  /* 0x0000008e0400720c */ /* 0x040fe40003f26270 */
[----:B------:R-:W-:-:S02]  /*8ff0*/  ISETP.GE.AND P4, PT, R4, R141, PT ;  /* 0x0000008d0400720c */ /* 0x000fc40003f86270 */
[C---:B------:R-:W-:Y:S02]  /*9000*/  ISETP.GE.AND P3, PT, R4.reuse, R139, PT ;  /* 0x0000008b0400720c */ /* 0x040fe40003f66270 */
[----:B------:R-:W-:Y:S02]  /*9010*/  ISETP.GE.AND P2, PT, R4, R140, PT ;  /* 0x0000008c0400720c */ /* 0x000fe40003f46270 */
[----:B------:R-:W-:Y:S01]  /*9020*/  I2FP.F32.S32 R4, R6 ;  /* 0x0000000600047245 */ /* 0x000fe20000201400 */
[----:B------:R-:W-:Y:S01]  /*9030*/  VIADD R6, R121, 0xffffff59 ;  /* 0xffffff5979067836 */ /* 0x000fe20000000000 */
[----:B------:R-:W-:Y:S02]  /*9040*/  IABS R5, R46 ;  /* 0x0000002e00057213 */ /* 0x000fe40000000000 */
[----:B------:R-:W-:Y:S01]  /*9050*/  FSEL R7, R7, -INF , P1 ;  /* 0xff80000007077808 */ /* 0x000fe20000800000 */
[----:B------:R-:W-:Y:S01]  /*9060*/  FFMA.FTZ R4, -R154, R4, R57 ;  /* 0x000000049a047223 */ /* 0x000fe20000010139 */
[----:B------:R-:W-:-:S02]  /*9070*/  FSEL R118, R58, -INF , P2 ;  /* 0xff8000003a767808 */ /* 0x000fc40001000000 */
[----:B------:R-:W-:Y:S02]  /*9080*/  I2FP.F32.S32 R5, R5 ;  /* 0x0000000500057245 */ /* 0x000fe40000201400 */
[----:B------:R-:W-:Y:S02]  /*9090*/  ISETP.GE.AND P1, PT, R6, R142, PT ;  /* 0x0000008e0600720c */ /* 0x000fe40003f26270 */
[----:B------:R-:W-:Y:S01]  /*90a0*/  FSEL R96, R7, -INF , !P4 ;  /* 0xff80000007607808 */ /* 0x000fe20006000000 */
[----:B------:R-:W-:Y:S01]  /*90b0*/  FFMA.FTZ R59, -R154, R5, R59 ;  /* 0x000000059a3b7223 */ /* 0x000fe2000001013b */
[----:B------:R-:W-:Y:S02]  /*90c0*/  FSEL R118, R118, -INF , !P3 ;  /* 0xff80000076767808 */ /* 0x000fe40005800000 */
[C---:B------:R-:W-:Y:S02]  /*90d0*/  ISETP.GE.AND P4, PT, R6.reuse, R141, PT ;  /* 0x0000008d0600720c */ /* 0x040fe40003f86270 */
[----:B------:R-:W-:-:S02]  /*90e0*/  ISETP.GE.AND P2, PT, R6, R139, PT ;  /* 0x0000008b0600720c */ /* 0x000fc40003f46270 */
[----:B------:R-:W-:Y:S02]  /*90f0*/  ISETP.GE.AND P3, PT, R6, R140, PT ;  /* 0x0000008c0600720c */ /* 0x000fe40003f66270 */
[----:B------:R-:W-:Y:S02]  /*9100*/  FSEL R104, R4, -INF , P1 ;  /* 0xff80000004687808 */ /* 0x000fe40000800000 */
[----:B------:R-:W1:Y:S01]  /*9110*/  LDSM.16.M88.4 R4, [R111+0x2c00] ;  /* 0x002c00006f04783b */ /* 0x000e620000000200 */
[----:B------:R-:W-:Y:S02]  /*9120*/  IABS R44, R44 ;  /* 0x0000002c002c7213 */ /* 0x000fe40000000000 */
[----:B------:R-:W-:Y:S02]  /*9130*/  FSEL R59, R59, -INF , P3 ;  /* 0xff8000003b3b7808 */ /* 0x000fe40001800000 */
[----:B------:R-:W-:Y:S02]  /*9140*/  I2FP.F32.S32 R9, R44 ;  /* 0x0000002c00097245 */ /* 0x000fe40000201400 */
[----:B------:R-:W-:-:S02]  /*9150*/  IABS R37, R37 ;  /* 0x0000002500257213 */ /* 0x000fc40000000000 */
[----:B------:R-:W-:Y:S01]  /*9160*/  IABS R39, R39 ;  /* 0x0000002700277213 */ /* 0x000fe20000000000 */
[----:B------:R-:W-:Y:S01]  /*9170*/  FFMA.FTZ R9, -R154, R9, R54 ;  /* 0x000000099a097223 */ /* 0x000fe20000010136 */
[----:B------:R-:W-:Y:S02]  /*9180*/  FSEL R104, R104, -INF , !P4 ;  /* 0xff80000068687808 */ /* 0x000fe40006000000 */
[----:B------:R-:W-:Y:S02]  /*9190*/  FSEL R106, R59, -INF , !P2 ;  /* 0xff8000003b6a7808 */ /* 0x000fe40005000000 */
[C---:B------:R-:W-:Y:S02]  /*91a0*/  ISETP.GE.AND P1, PT, R8.reuse, R142, PT ;  /* 0x0000008e0800720c */ /* 0x040fe40003f26270 */
[C---:B------:R-:W-:Y:S02]  /*91b0*/  ISETP.GE.AND P4, PT, R8.reuse, R141, PT ;  /* 0x0000008d0800720c */ /* 0x040fe40003f86270 */
[----:B------:R-:W-:-:S02]  /*91c0*/  ISETP.GE.AND P3, PT, R8, R139, PT ;  /* 0x0000008b0800720c */ /* 0x000fc40003f66270 */
[----:B------:R-:W-:Y:S02]  /*91d0*/  ISETP.GE.AND P2, PT, R8, R140, PT ;  /* 0x0000008c0800720c */ /* 0x000fe40003f46270 */
[----:B------:R-:W-:Y:S02]  /*91e0*/  I2FP.F32.S32 R10, R37 ;  /* 0x00000025000a7245 */ /* 0x000fe40000201400 */
[----:B------:R-:W-:Y:S02]  /*91f0*/  I2FP.F32.S32 R8, R39 ;  /* 0x0000002700087245 */ /* 0x000fe40000201400 */
[----:B------:R-:W-:Y:S01]  /*9200*/  IABS R45, R45 ;  /* 0x0000002d002d7213 */ /* 0x000fe20000000000 */
[C---:B------:R-:W-:Y:S01]  /*9210*/  FFMA.FTZ R53, -R154.reuse, R10, R53 ;  /* 0x0000000a9a357223 */ /* 0x040fe20000010135 */
[----:B------:R-:W-:Y:S01]  /*9220*/  FSEL R98, R9, -INF , P2 ;  /* 0xff80000009627808 */ /* 0x000fe20001000000 */
[----:B------:R-:W-:Y:S01]  /*9230*/  FFMA.FTZ R55, -R154, R8, R55 ;  /* 0x000000089a377223 */ /* 0x000fe20000010137 */
[----:B------:R-:W-:Y:S01]  /*9240*/  I2FP.F32.S32 R45, R45 ;  /* 0x0000002d002d7245 */ /* 0x000fe20000201400 */
[----:B------:R-:W2:Y:S01]  /*9250*/  LDSM.16.M88.4 R8, [R110+0x2c00] ;  /* 0x002c00006e08783b */ /* 0x000ea20000000200 */
[----:B------:R-:W-:Y:S01]  /*9260*/  ISETP.GE.AND P2, PT, R15, R140, PT ;  /* 0x0000008c0f00720c */ /* 0x000fe20003f46270 */
[----:B------:R-:W-:-:S04]  /*9270*/  DEPBAR.LE SB0, 0x0 ;  /* 0x000080000000791a */ /* 0x000fc80000000000 */
[----:B------:R-:W-:Y:S01]  /*9280*/  FFMA.FTZ R45, -R154, R45, R52 ;  /* 0x0000002d9a2d7223 */ /* 0x000fe20000010134 */
[----:B------:R-:W-:Y:S02]  /*9290*/  FSEL R98, R98, -INF , !P3 ;  /* 0xff80000062627808 */ /* 0x000fe40005800000 */
[----:B------:R-:W-:Y:S02]  /*92a0*/  ISETP.GE.AND P3, PT, R15, R139, PT ;  /* 0x0000008b0f00720c */ /* 0x000fe40003f66270 */
[----:B------:R-:W-:Y:S02]  /*92b0*/  FSEL R45, R45, -INF , P1 ;  /* 0xff8000002d2d7808 */ /* 0x000fe40000800000 */
[----:B------:R-:W-:Y:S02]  /*92c0*/  ISETP.GE.AND P1, PT, R15, R142, PT ;  /* 0x0000008e0f00720c */ /* 0x000fe40003f26270 */
        /* <DEDUP_REMOVED lines=10> */
[----:B------:R-:W-:Y:S02]  /*9370*/  IABS R37, R14 ;  /* 0x0000000e00257213 */ /* 0x000fe40000000000 */
[----:B------:R-:W-:Y:S02]  /*9380*/  IABS R39, R12 ;  /* 0x0000000c00277213 */ /* 0x000fe40000000000 */
[----:B-1----:R-:W-:Y:S01]  /*9390*/  HMMA.16816.F32 R12, R88, R4, RZ ;  /* 0x00000004580c723c */ /* 0x002fe200000018ff */
[----:B------:R-:W-:Y:S01]  /*93a0*/  IABS R35, R35 ;  /* 0x0000002300237213 */ /* 0x000fe20000000000 */
[----:B------:R-:W-:Y:S01]  /*93b0*/  IMAD.MOV.U32 R4, RZ, RZ, R37 ;  /* 0x000000ffff047224 */ /* 0x000fe200078e0025 */
[----:B------:R-:W-:-:S02]  /*93c0*/  IABS R33, R33 ;  /* 0x0000002100217213 */ /* 0x000fc40000000000 */
[----:B------:R-:W-:Y:S01]  /*93d0*/  IABS R29, R29 ;  /* 0x0000001d001d7213 */ /* 0x000fe20000000000 */
[----:B------:R-:W-:Y:S01]  /*93e0*/  IMAD.MOV.U32 R37, RZ, RZ, R35 ;  /* 0x000000ffff257224 */ /* 0x000fe200078e0023 */
[----:B------:R-:W-:Y:S01]  /*93f0*/  IABS R31, R31 ;  /* 0x0000001f001f7213 */ /* 0x000fe20000000000 */
[----:B------:R-:W-:Y:S01]  /*9400*/  IMAD.MOV.U32 R35, RZ, RZ, R39 ;  /* 0x000000ffff237224 */ /* 0x000fe200078e0027 */
[----:B------:R-:W-:Y:S02]  /*9410*/  I2FP.F32.S32 R39, R4 ;  /* 0x0000000400277245 */ /* 0x000fe40000201400 */
[----:B------:R-:W-:Y:S01]  /*9420*/  HMMA.16816.F32 R4, R88, R6, RZ ;  /* 0x000000065804723c */ /* 0x000fe200000018ff */
[----:B------:R-:W-:Y:S02]  /*9430*/  I2FP.F32.S32 R37, R37 ;  /* 0x0000002500257245 */ /* 0x000fe40000201400 */
[----:B------:R-:W-:Y:S01]  /*9440*/  I2FP.F32.S32 R44, R35 ;  /* 0x00000023002c7245 */ /* 0x000fe20000201400 */
[C---:B------:R-:W-:Y:S01]  /*9450*/  FFMA.FTZ R39, -R154.reuse, R39, R92 ;  /* 0x000000279a277223 */ /* 0x040fe2000001015c */
[----:B------:R-:W-:Y:S01]  /*9460*/  I2FP.F32.S32 R35, R33 ;  /* 0x0000002100237245 */ /* 0x000fe20000201400 */
[----:B------:R-:W-:Y:S01]  /*9470*/  FFMA.FTZ R94, -R154, R37, R94 ;  /* 0x000000259a5e7223 */ /* 0x000fe2000001015e */
[----:B------:R-:W-:-:S02]  /*9480*/  VIADD R37, R121, 0xffffff69 ;  /* 0xffffff6979257836 */ /* 0x000fc40000000000 */
[C---:B------:R-:W-:Y:S01]  /*9490*/  FFMA.FTZ R93, -R154.reuse, R44, R93 ;  /* 0x0000002c9a5d7223 */ /* 0x040fe2000001015d */
[C---:B--2---:R-:W-:Y:S01]  /*94a0*/  HMMA.16816.F32 R12, R64.reuse, R8, R12 ;  /* 0x00000008400c723c */ /* 0x044fe2000000180c */
[----:B------:R-:W-:Y:S01]  /*94b0*/  FFMA.FTZ R35, -R154, R35, R95 ;  /* 0x000000239a237223 */ /* 0x000fe2000001015f */
[----:B------:R-:W-:Y:S01]  /*94c0*/  FSEL R90, R94, -INF , P3 ;  /* 0xff8000005e5a7808 */ /* 0x000fe20001800000 */
[----:B------:R-:W-:Y:S01]  /*94d0*/  VIADD R33, R121, 0xffffff70 ;  /* 0xffffff7079217836 */ /* 0x000fe20000000000 */
[----:B------:R-:W-:Y:S02]  /*94e0*/  FSEL R39, R39, -INF , P1 ;  /* 0xff80000027277808 */ /* 0x000fe40000800000 */
[----:B------:R-:W-:Y:S02]  /*94f0*/  FSEL R90, R90, -INF , !P2 ;  /* 0xff8000005a5a7808 */ /* 0x000fe40005000000 */
[----:B------:R-:W-:Y:S02]  /*9500*/  ISETP.GE.AND P2, PT, R37, R140, PT ;  /* 0x0000008c2500720c */ /* 0x000fe40003f46270 */
[----:B------:R-:W-:Y:S01]  /*9510*/  I2FP.F32.S32 R29, R29 ;  /* 0x0000001d001d7245 */ /* 0x000fe20000201400 */
[----:B------:R-:W-:Y:S01]  /*9520*/  HMMA.16816.F32 R4, R64, R10, R4 ;  /* 0x0000000a4004723c */ /* 0x000fe20000001804 */
[----:B------:R-:W-:-:S02]  /*9530*/  I2FP.F32.S32 R31, R31 ;  /* 0x0000001f001f7245 */ /* 0x000fc40000201400 */
[C---:B------:R-:W-:Y:S02]  /*9540*/  ISETP.GE.AND P1, PT, R37.reuse, R142, PT ;  /* 0x0000008e2500720c */ /* 0x040fe40003f26270 */
[----:B------:R-:W-:Y:S02]  /*9550*/  ISETP.GE.AND P3, PT, R37, R139, PT ;  /* 0x0000008b2500720c */ /* 0x000fe40003f66270 */
[----:B------:R-:W-:Y:S01]  /*9560*/  IABS R27, R27 ;  /* 0x0000001b001b7213 */ /* 0x000fe20000000000 */
[C---:B------:R-:W-:Y:S01]  /*9570*/  FFMA.FTZ R29, -R154.reuse, R29, R12 ;  /* 0x0000001d9a1d7223 */ /* 0x040fe2000001010c */
[----:B------:R-:W-:Y:S01]  /*9580*/  FSEL R35, R35, -INF , P2 ;  /* 0xff80000023237808 */ /* 0x000fe20001000000 */
[----:B------:R-:W-:Y:S01]  /*9590*/  FFMA.FTZ R14, -R154, R31, R14 ;  /* 0x0000001f9a0e7223 */ /* 0x000fe2000001010e */
[----:B------:R-:W-:Y:S01]  /*95a0*/  FSEL R88, R93, -INF , P1 ;  /* 0xff8000005d587808 */ /* 0x000fe20000800000 */
[----:B------:R-:W-:Y:S01]  /*95b0*/  VIADD R12, R121, 0xffffff71 ;  /* 0xffffff71790c7836 */ /* 0x000fe20000000000 */
[----:B------:R-:W-:-:S02]  /*95c0*/  FSEL R86, R35, -INF , !P3 ;  /* 0xff80000023567808 */ /* 0x000fc40005800000 */
[----:B------:R-:W-:Y:S02]  /*95d0*/  I2FP.F32.S32 R8, R27 ;  /* 0x0000001b00087245 */ /* 0x000fe40000201400 */
[----:B------:R-:W-:Y:S02]  /*95e0*/  IABS R25, R25 ;  /* 0x0000001900197213 */ /* 0x000fe40000000000 */
[C---:B------:R-:W-:Y:S01]  /*95f0*/  ISETP.GE.AND P1, PT, R33.reuse, R142, PT ;  /* 0x0000008e2100720c */ /* 0x040fe20003f26270 */
[----:B------:R-:W-:Y:S01]  /*9600*/  FFMA.FTZ R13, -R154, R8, R13 ;  /* 0x000000089a0d7223 */ /* 0x000fe2000001010d */
[----:B------:R-:W-:Y:S01]  /*9610*/  ISETP.GE.AND P3, PT, R33, R140, PT ;  /* 0x0000008c2100720c */ /* 0x000fe20003f66270 */
[C---:B------:R-:W-:Y:S01]  /*9620*/  VIADD R8, R121.reuse, 0xffffff78 ;  /* 0xffffff7879087836 */ /* 0x040fe20000000000 */
[----:B------:R-:W-:Y:S01]  /*9630*/  IABS R19, R19 ;  /* 0x0000001300137213 */ /* 0x000fe20000000000 */
[----:B------:R-:W-:Y:S01]  /*9640*/  VIADD R121, R121, 0xffffff79 ;  /* 0xffffff7979797836 */ /* 0x000fe20000000000 */
[----:B------:R-:W-:-:S02]  /*9650*/  I2FP.F32.S32 R9, R25 ;  /* 0x0000001900097245 */ /* 0x000fc40000201400 */
[----:B------:R-:W-:Y:S02]  /*9660*/  ISETP.GE.AND P2, PT, R33, R139, PT ;  /* 0x0000008b2100720c */ /* 0x000fe40003f46270 */
[----:B------:R-:W-:Y:S01]  /*9670*/  FSEL R29, R29, -INF , P1 ;  /* 0xff8000001d1d7808 */ /* 0x000fe20000800000 */
[----:B------:R-:W-:Y:S01]  /*9680*/  FFMA.FTZ R9, -R154, R9, R15 ;  /* 0x000000099a097223 */ /* 0x000fe2000001010f */
[----:B------:R-:W-:Y:S02]  /*9690*/  FSEL R14, R14, -INF , P3 ;  /* 0xff8000000e0e7808 */ /* 0x000fe40001800000 */
[----:B------:R-:W-:Y:S02]  /*96a0*/  I2FP.F32.S32 R19, R19 ;  /* 0x0000001300137245 */ /* 0x000fe40000201400 */
[----:B------:R-:W-:Y:S02]  /*96b0*/  ISETP.GE.AND P1, PT, R12, R142, PT ;  /* 0x0000008e0c00720c */ /* 0x000fe40003f26270 */
[----:B------:R-:W-:Y:S01]  /*96c0*/  IABS R23, R23 ;  /* 0x0000001700177213 */ /* 0x000fe20000000000 */
[----:B------:R-:W-:Y:S01]  /*96d0*/  FFMA.FTZ R4, -R154, R19, R4 ;  /* 0x000000139a047223 */ /* 0x000fe20000010104 */
[----:B------:R-:W-:-:S02]  /*96e0*/  FSEL R44, R14, -INF , !P2 ;  /* 0xff8000000e2c7808 */ /* 0x000fc40005000000 */
[----:B------:R-:W-:Y:S01]  /*96f0*/  IABS R21, R21 ;  /* 0x0000001500157213 */ /* 0x000fe20000000000 */
[----:B------:R-:W-:Y:S01]  /*9700*/  BAR.SYNC.DEFER_BLOCKING 0x0 ;  /* 0x0000000000007b1d */ /* 0x000fe20000010000 */
[----:B------:R-:W-:Y:S02]  /*9710*/  ISETP.GE.AND P2, PT, R12, R140, PT ;  /* 0x0000008c0c00720c */ /* 0x000fe40003f46270 */
[----:B------:R-:W-:Y:S02]  /*9720*/  FSEL R48, R13, -INF , P1 ;  /* 0xff8000000d307808 */ /* 0x000fe40000800000 */
[----:B------:R-:W-:Y:S02]  /*9730*/  I2FP.F32.S32 R10, R23 ;  /* 0x00000017000a7245 */ /* 0x000fe40000201400 */
[----:B------:R-:W-:Y:S02]  /*9740*/  FSEL R56, R39, -INF , !P4 ;  /* 0xff80000027387808 */ /* 0x000fe40006000000 */
[----:B------:R-:W-:Y:S01]  /*9750*/  ISETP.GE.AND P1, PT, R8, R142, PT ;  /* 0x0000008e0800720c */ /* 0x000fe20003f26270 */
[----:B------:R-:W-:Y:S01]  /*9760*/  FFMA.FTZ R5, -R154, R10, R5 ;  /* 0x0000000a9a057223 */ /* 0x000fe20000010105 */
[----:B------:R-:W-:-:S02]  /*9770*/  ISETP.GE.AND P4, PT, R37, R141, PT ;  /* 0x0000008d2500720c */ /* 0x000fc40003f86270 */
[----:B------:R-:W-:Y:S02]  /*9780*/  I2FP.F32.S32 R21, R21 ;  /* 0x0000001500157245 */ /* 0x000fe40000201400 */
[----:B------:R-:W-:Y:S02]  /*9790*/  ISETP.GE.AND P3, PT, R12, R139, PT ;  /* 0x0000008b0c00720c */ /* 0x000fe40003f66270 */
[----:B------:R-:W-:Y:S01]  /*97a0*/  FSEL R9, R9, -INF , P2 ;  /* 0xff80000009097808 */ /* 0x000fe20001000000 */
[----:B------:R-:W-:Y:S01]  /*97b0*/  FFMA.FTZ R6, -R154, R21, R6 ;  /* 0x000000159a067223 */ /* 0x000fe20000010106 */
[----:B------:R-:W-:Y:S02]  /*97c0*/  FSEL R4, R4, -INF , P1 ;  /* 0xff80000004047808 */ /* 0x000fe40000800000 */
[----:B------:R-:W-:Y:S02]  /*97d0*/  FSEL R88, R88, -INF , !P4 ;  /* 0xff80000058587808 */ /* 0x000fe40006000000 */
[----:B------:R-:W-:-:S02]  /*97e0*/  ISETP.GE.AND P1, PT, R121, R142, PT ;  /* 0x0000008e7900720c */ /* 0x000fc40003f26270 */
[----:B------:R-:W-:Y:S02]  /*97f0*/  ISETP.GE.AND P4, PT, R33, R141, PT ;  /* 0x0000008d2100720c */ /* 0x000fe40003f86270 */
[----:B------:R-:W-:Y:S02]  /*9800*/  IABS R40, R40 ;  /* 0x0000002800287213 */ /* 0x000fe40000000000 */
[----:B------:R-:W-:Y:S02]  /*9810*/  FSEL R52, R9, -INF , !P3 ;  /* 0xff80000009347808 */ /* 0x000fe40005800000 */
[----:B------:R-:W-:Y:S02]  /*9820*/  ISETP.GE.AND P3, PT, R8, R140, PT ;  /* 0x0000008c0800720c */ /* 0x000fe40003f66270 */
[----:B------:R-:W-:Y:S02]  /*9830*/  FSEL R5, R5, -INF , P1 ;  /* 0xff80000005057808 */ /* 0x000fe40000800000 */
[----:B------:R-:W-:-:S02]  /*9840*/  FSEL R45, R29, -INF , !P4 ;  /* 0xff8000001d2d7808 */ /* 0x000fc40006000000 */
[----:B------:R-:W-:Y:S02]  /*9850*/  ISETP.GT.AND P1, PT, R100, R143, PT ;  /* 0x0000008f6400720c */ /* 0x000fe40003f24270 */
[----:B------:R-:W-:Y:S02]  /*9860*/  ISETP.GE.AND P4, PT, R12, R141, PT ;  /* 0x0000008d0c00720c */ /* 0x000fe40003f86270 */
[----:B------:R-:W-:Y:S02]  /*9870*/  I2FP.F32.S32 R40, R40 ;  /* 0x0000002800287245 */ /* 0x000fe40000201400 */
[----:B------:R-:W-:Y:S02]  /*9880*/  ISETP.GE.AND P2, PT, R8, R139, PT ;  /* 0x0000008b0800720c */ /* 0x000fe40003f46270 */
[----:B------:R-:W-:Y:S01]  /*9890*/  FSEL R6, R6, -INF , P3 ;  /* 0xff80000006067808 */ /* 0x000fe20001800000 */
[----:B------:R-:W-:Y:S01]  /*98a0*/  FFMA.FTZ R7, -R154, R40, R7 ;  /* 0x000000289a077223 */ /* 0x000fe20000010107 */
[----:B------:R-:W-:-:S02]  /*98b0*/  FSEL R48, R48, -INF , !P4 ;  /* 0xff80000030307808 */ /* 0x000fc40006000000 */
[-C--:B------:R-:W-:Y:S02]  /*98c0*/  ISETP.GE.AND P4, PT, R8, R141.reuse, PT ;  /* 0x0000008d0800720c */ /* 0x080fe40003f86270 */
[----:B------:R-:W-:Y:S02]  /*98d0*/  FSEL R58, R6, -INF , !P2 ;  /* 0xff800000063a7808 */ /* 0x000fe40005000000 */
[C---:B------:R-:W-:Y:S02]  /*98e0*/  ISETP.GE.AND P2, PT, R121.reuse, R140, PT ;  /* 0x0000008c7900720c */ /* 0x040fe40003f46270 */
[----:B------:R-:W-:Y:S02]  /*98f0*/  FSEL R54, R4, -INF , !P4 ;  /* 0xff80000004367808 */ /* 0x000fe40006000000 */
[C---:B------:R-:W-:Y:S02]  /*9900*/  ISETP.GE.AND P4, PT, R121.reuse, R141, PT ;  /* 0x0000008d7900720c */ /* 0x040fe40003f86270 */
[----:B------:R-:W-:-:S02]  /*9910*/  ISETP.GE.AND P3, PT, R121, R139, PT ;  /* 0x0000008b7900720c */ /* 0x000fc40003f66270 */
[----:B------:R-:W-:Y:S02]  /*9920*/  FSEL R7, R7, -INF , P2 ;  /* 0xff80000007077808 */ /* 0x000fe40001000000 */
        /* <DEDUP_REMOVED lines=67> */
.L_x_9699:
        /* <DEDUP_REMOVED lines=8> */
.L_x_9700:
[----:B------:R-:W-:Y:S05]  /*9de0*/  BSYNC.RECONVERGENT B0 ;  /* 0x0000000000007941 */ /* 0x000fea0003800200 */
.L_x_9698:
        /* <DEDUP_REMOVED lines=32> */
.L_x_9702:
[----:B------:R-:W-:Y:S05]  /*9ff0*/  BSYNC.RECONVERGENT B0 ;  /* 0x0000000000007941 */ /* 0x000fea0003800200 */
.L_x_9701:
[----:B------:R-:W0:Y:S02]  /*a000*/  LDGDEPBAR ;  /* 0x00000000000079af */ /* 0x000e240000000000 */
.L_x_9697:
[----:B------:R-:W-:Y:S05]  /*a010*/  BSYNC.RECONVERGENT B1 ;  /* 0x0000000000017941 */ /* 0x000fea0003800200 */
.L_x_9696:
        /* <DEDUP_REMOVED lines=35> */
[----:B------:R-:W2:Y:S01]  /*a250*/  SHFL.BFLY PT, R4, R7, 0x2, 0x1f ;  /* 0x0c401f0007047f89 */ /* 0x000ea200000e0000 */
        /* <DEDUP_REMOVED lines=11> */
[C---:B------:R-:W-:Y:S01]  /*a310*/  IADD3 R0, PT, PT, R42.reuse, 0x3020, RZ ;  /* 0x000030202a007810 */ /* 0x040fe20007ffe0ff */
[----:B------:R-:W-:Y:S01]  /*a320*/  FADD.FTZ R7, R41, -R4 ;  /* 0x8000000429077221 */ /* 0x000fe20000010000 */
[----:B------:R-:W-:-:S04]  /*a330*/  IADD3 R4, PT, PT, R42, 0x3000, RZ ;  /* 0x000030002a047810 */ /* 0x000fc80007ffe0ff */
[----:B------:R-:W-:Y:S01]  /*a340*/  @P5 IADD3 R0, PT, PT, R4, -0x20, RZ ;  /* 0xffffffe004005810 */ /* 0x000fe20007ffe0ff */
[C---:B---3--:R-:W-:Y:S01]  /*a350*/  FMUL.FTZ R49, R50.reuse, R40 ;  /* 0x0000002832317220 */ /* 0x048fe20000410000 */
[C---:B------:R-:W-:Y:S01]  /*a360*/  FMUL.FTZ R55, R50.reuse, R43 ;  /* 0x0000002b32377220 */ /* 0x040fe20000410000 */
[C---:B------:R-:W-:Y:S01]  /*a370*/  FMUL.FTZ R95, R50.reuse, R5 ;  /* 0x00000005325f7220 */ /* 0x040fe20000410000 */
[----:B------:R-:W-:Y:S02]  /*a380*/  FMUL.FTZ R111, R50, R7 ;  /* 0x00000007326f7220 */ /* 0x000fe40000410000 */
[----:B------:R-:W-:Y:S01]  /*a390*/  FSEL R49, R49, RZ, P0 ;  /* 0x000000ff31317208 */ /* 0x000fe20000000000 */
[----:B------:R-:W-:Y:S01]  /*a3a0*/  LDSM.16.MT88.4 R4, [R0] ;  /* 0x000000000004783b */ /* 0x000fe20000004200 */
[----:B------:R-:W-:Y:S01]  /*a3b0*/  FSEL R55, R55, RZ, P1 ;  /* 0x000000ff37377208 */ /* 0x000fe20000800000 */
[----:B------:R-:W1:Y:S01]  /*a3c0*/  MUFU.EX2 R95, R95 ;  /* 0x0000005f005f7308 */ /* 0x000e620000000800 */
[----:B------:R-:W-:Y:S01]  /*a3d0*/  ISETP.GT.AND P0, PT, R100, R143, PT ;  /* 0x0000008f6400720c */ /* 0x000fe20003f04270 */
[-CC-:B------:R-:W-:Y:S01]  /*a3e0*/  FFMA.FTZ R93, R17, R50.reuse, -R49.reuse ;  /* 0x00000032115d7223 */ /* 0x180fe20000010831 */
[-C--:B------:R-:W-:Y:S01]  /*a3f0*/  FFMA.FTZ R65, R18, R50.reuse, -R49 ;  /* 0x0000003212417223 */ /* 0x080fe20000010831 */
[-C--:B------:R-:W-:Y:S01]  /*a400*/  FFMA.FTZ R110, R16, R50.reuse, -R55 ;  /* 0x00000032106e7223 */ /* 0x080fe20000010837 */
[-CC-:B------:R-:W-:Y:S01]  /*a410*/  FFMA.FTZ R91, R186, R50.reuse, -R49.reuse ;  /* 0x00000032ba5b7223 */ /* 0x180fe20000010831 */
[----:B------:R-:W2:Y:S01]  /*a420*/  LDSM.16.MT88.4 R16, [R42+0x3000] ;  /* 0x003000002a10783b */ /* 0x000ea20000004200 */
[-C--:B------:R-:W-:Y:S01]  /*a430*/  FFMA.FTZ R92, R184, R50.reuse, -R49 ;  /* 0x00000032b85c7223 */ /* 0x080fe20000010831 */
[-CC-:B------:R-:W-:Y:S01]  /*a440*/  FFMA.FTZ R89, R182, R50.reuse, -R55.reuse ;  /* 0x00000032b6597223 */ /* 0x180fe20000010837 */
[-CC-:B------:R-:W-:Y:S01]  /*a450*/  FFMA.FTZ R94, R180, R50.reuse, -R55.reuse ;  /* 0x00000032b45e7223 */ /* 0x180fe20000010837 */
[-C--:B------:R-:W-:Y:S01]  /*a460*/  FFMA.FTZ R67, R178, R50.reuse, -R55 ;  /* 0x00000032b2437223 */ /* 0x080fe20000010837 */
[----:B------:R-:W3:Y:S01]  /*a470*/  MUFU.EX2 R111, R111 ;  /* 0x0000006f006f7308 */ /* 0x000ee20000000800 */
[-C--:B------:R-:W-:Y:S01]  /*a480*/  FFMA.FTZ R41, R22, R50.reuse, -R49 ;  /* 0x0000003216297223 */ /* 0x080fe20000010831 */
[-C--:B------:R-:W-:Y:S01]  /*a490*/  FFMA.FTZ R33, R20, R50.reuse, -R55 ;  /* 0x0000003214217223 */ /* 0x080fe20000010837 */
[-C--:B------:R-:W-:Y:S01]  /*a4a0*/  FFMA.FTZ R63, R28, R50.reuse, -R49 ;  /* 0x000000321c3f7223 */ /* 0x080fe20000010831 */
[----:B------:R-:W-:Y:S01]  /*a4b0*/  MUFU.EX2 R93, R93 ;  /* 0x0000005d005d7308 */ /* 0x000fe20000000800 */
[----:B------:R-:W4:Y:S01]  /*a4c0*/  LDSM.16.MT88.4 R20, [R42+0x3400] ;  /* 0x003400002a14783b */ /* 0x000f220000004200 */
[-CC-:B------:R-:W-:Y:S01]  /*a4d0*/  FFMA.FTZ R35, R26, R50.reuse, -R55.reuse ;  /* 0x000000321a237223 */ /* 0x180fe20000010837 */
[-C--:B-1----:R-:W-:Y:S01]  /*a4e0*/  FMUL.FTZ R14, R82, R95.reuse ;  /* 0x0000005f520e7220 */ /* 0x082fe20000410000 */
[----:B------:R-:W1:Y:S01]  /*a4f0*/  MUFU.EX2 R91, R91 ;  /* 0x0000005b005b7308 */ /* 0x000e620000000800 */
[-C--:B------:R-:W-:Y:S01]  /*a500*/  FMUL.FTZ R15, R83, R95.reuse ;  /* 0x0000005f530f7220 */ /* 0x080fe20000410000 */
[-C--:B------:R-:W-:Y:S01]  /*a510*/  FMUL.FTZ R78, R78, R95.reuse ;  /* 0x0000005f4e4e7220 */ /* 0x080fe20000410000 */
[-C--:B------:R-:W-:Y:S01]  /*a520*/  FMUL.FTZ R79, R79, R95.reuse ;  /* 0x0000005f4f4f7220 */ /* 0x080fe20000410000 */
[----:B------:R-:W-:Y:S01]  /*a530*/  MUFU.EX2 R92, R92 ;  /* 0x0000005c005c7308 */ /* 0x000fe20000000800 */
[----:B------:R-:W-:Y:S01]  /*a540*/  FMUL.FTZ R31, R75, R95 ;  /* 0x0000005f4b1f7220 */ /* 0x000fe20000410000 */
[-C--:B---3--:R-:W-:Y:S01]  /*a550*/  FMUL.FTZ R28, R72, R111.reuse ;  /* 0x0000006f481c7220 */ /* 0x088fe20000410000 */
[-C--:B------:R-:W-:Y:S01]  /*a560*/  FFMA.FTZ R72, R24, R50.reuse, -R55 ;  /* 0x0000003218487223 */ /* 0x080fe20000010837 */
[----:B------:R-:W3:Y:S01]  /*a570*/  MUFU.EX2 R65, R65 ;  /* 0x0000004100417308 */ /* 0x000ee20000000800 */
[----:B------:R-:W5:Y:S01]  /*a580*/  LDSM.16.MT88.4 R24, [R0+0x400] ;  /* 0x000400000018783b */ /* 0x000f620000004200 */
[-C--:B------:R-:W-:Y:S01]  /*a590*/  FMUL.FTZ R12, R80, R111.reuse ;  /* 0x0000006f500c7220 */ /* 0x080fe20000410000 */
[-C--:B------:R-:W-:Y:S01]  /*a5a0*/  FMUL.FTZ R13, R81, R111.reuse ;  /* 0x0000006f510d7220 */ /* 0x080fe20000410000 */
[----:B------:R-:W-:Y:S01]  /*a5b0*/  MUFU.EX2 R110, R110 ;  /* 0x0000006e006e7308 */ /* 0x000fe20000000800 */
[----:B------:R-:W-:Y:S01]  /*a5c0*/  FMUL.FTZ R76, R76, R111 ;  /* 0x0000006f4c4c7220 */ /* 0x000fe20000410000 */
[----:B-1----:R-:W-:Y:S01]  /*a5d0*/  F2FP.F16.F32.PACK_AB R9, R91, R93 ;  /* 0x0000005d5b09723e */ /* 0x002fe200000000ff */
[-C--:B------:R-:W-:Y:S01]  /*a5e0*/  FMUL.FTZ R77, R77, R111.reuse ;  /* 0x0000006f4d4d7220 */ /* 0x080fe20000410000 */
[----:B------:R-:W1:Y:S01]  /*a5f0*/  MUFU.EX2 R89, R89 ;  /* 0x0000005900597308 */ /* 0x000e620000000800 */
[-CC-:B------:R-:W-:Y:S01]  /*a600*/  FFMA.FTZ R66, R176, R50.reuse, -R49.reuse ;  /* 0x00000032b0427223 */ /* 0x180fe20000010831 */
[-CC-:B------:R-:W-:Y:S01]  /*a610*/  FFMA.FTZ R59, R174, R50.reuse, -R49.reuse ;  /* 0x00000032ae3b7223 */ /* 0x180fe20000010831 */
[-CC-:B------:R-:W-:Y:S01]  /*a620*/  FFMA.FTZ R64, R172, R50.reuse, -R49.reuse ;  /* 0x00000032ac407223 */ /* 0x180fe20000010831 */
[----:B------:R-:W-:Y:S01]  /*a630*/  MUFU.EX2 R94, R94 ;  /* 0x0000005e005e7308 */ /* 0x000fe20000000800 */
[----:B------:R-:W-:Y:S01]  /*a640*/  FFMA.FTZ R57, R170, R50, -R49 ;  /* 0x00000032aa397223 */ /* 0x000fe20000010831 */
[----:B---3--:R-:W-:Y:S01]  /*a650*/  F2FP.F16.F32.PACK_AB R11, R65, R92 ;  /* 0x0000005c410b723e */ /* 0x008fe200000000ff */
[-C--:B------:R-:W-:Y:S01]  /*a660*/  FFMA.FTZ R75, R34, R50.reuse, -R55 ;  /* 0x00000032224b7223 */ /* 0x080fe20000010837 */
[----:B------:R-:W3:Y:S01]  /*a670*/  MUFU.EX2 R67, R67 ;  /* 0x0000004300437308 */ /* 0x000ee20000000800 */
[----:B------:R-:W-:Y:S01]  /*a680*/  FFMA.FTZ R80, R30, R50, -R49 ;  /* 0x000000321e507223 */ /* 0x000fe20000010831 */
[----:B------:R-:W-:Y:S01]  /*a690*/  FMUL.FTZ R29, R73, R111 ;  /* 0x0000006f491d7220 */ /* 0x000fe20000410000 */
[-C--:B------:R-:W-:Y:S01]  /*a6a0*/  FMUL.FTZ R30, R74, R95.reuse ;  /* 0x0000005f4a1e7220 */ /* 0x080fe20000410000 */
[----:B------:R-:W-:Y:S01]  /*a6b0*/  MUFU.EX2 R66, R66 ;  /* 0x0000004200427308 */ /* 0x000fe20000000800 */
[-C--:B------:R-:W-:Y:S01]  /*a6c0*/  FMUL.FTZ R70, R70, R95.reuse ;  /* 0x0000005f46467220 */ /* 0x080fe20000410000 */
[----:B-1----:R-:W-:Y:S01]  /*a6d0*/  F2FP.F16.F32.PACK_AB R8, R89, R110 ;  /* 0x0000006e5908723e */ /* 0x002fe200000000ff */
[----:B------:R-:W-:Y:S01]  /*a6e0*/  FMUL.FTZ R71, R71, R95 ;  /* 0x0000005f47477220 */ /* 0x000fe20000410000 */
[----:B------:R-:W1:Y:S01]  /*a6f0*/  MUFU.EX2 R59, R59 ;  /* 0x0000003b003b7308 */ /* 0x000e620000000800 */
[-C--:B------:R-:W-:Y:S01]  /*a700*/  FMUL.FTZ R68, R68, R111.reuse ;  /* 0x0000006f44447220 */ /* 0x080fe20000410000 */
[----:B------:R-:W-:Y:S01]  /*a710*/  FMUL.FTZ R69, R69, R111 ;  /* 0x0000006f45457220 */ /* 0x000fe20000410000 */
        /* <DEDUP_REMOVED lines=8> */
[--C-:B------:R-:W-:Y:S01]  /*a7a0*/  FFMA.FTZ R105, R122, R50, -R55.reuse ;  /* 0x000000327a697223 */ /* 0x100fe20000010837 */
[----:B------:R-:W-:Y:S01]  /*a7b0*/  MUFU.EX2 R73, R35 ;  /* 0x0000002300497308 */ /* 0x000fe20000000800 */
[C---:B--2---:R-:W-:Y:S01]  /*a7c0*/  HMMA.16816.F32 R12, R8.reuse, R16, R12 ;  /* 0x00000010080c723c */ /* 0x044fe2000000180c */
[----:B-1----:R-:W-:Y:S01]  /*a7d0*/  F2FP.F16.F32.PACK_AB R37, R59, R66 ;  /* 0x000000423b25723e */ /* 0x002fe200000000ff */
[-CC-:B------:R-:W-:Y:S01]  /*a7e0*/  FFMA.FTZ R103, R120, R50.reuse, -R55.reuse ;  /* 0x0000003278677223 */ /* 0x180fe20000010837 */
[----:B------:R-:W-:Y:S01]  /*a7f0*/  MUFU.EX2 R72, R72 ;  /* 0x0000004800487308 */ /* 0x000fe20000000800 */
[-CC-:B------:R-:W-:Y:S01]  /*a800*/  FFMA.FTZ R132, R132, R50.reuse, -R55.reuse ;  /* 0x0000003284847223 */ /* 0x180fe20000010837 */
[-C--:B------:R-:W-:Y:S01]  /*a810*/  FFMA.FTZ R120, R126, R50.reuse, -R55 ;  /* 0x000000327e787223 */ /* 0x080fe20000010837 */
[-C--:B------:R-:W-:Y:S01]  /*a820*/  FFMA.FTZ R122, R124, R50.reuse, -R49 ;  /* 0x000000327c7a7223 */ /* 0x080fe20000010831 */
[----:B------:R-:W1:Y:S01]  /*a830*/  MUFU.EX2 R75, R75 ;  /* 0x0000004b004b7308 */ /* 0x000e620000000800 */
[C---:B------:R-:W-:Y:S01]  /*a840*/  HMMA.16816.F32 R16, R8.reuse, R18, R76 ;  /* 0x000000120810723c */ /* 0x040fe2000000184c */
[-CC-:B------:R-:W-:Y:S01]  /*a850*/  FFMA.FTZ R77, R32, R50.reuse, -R55.reuse ;  /* 0x00000032204d7223 */ /* 0x180fe20000010837 */
[----:B------:R-:W-:Y:S01]  /*a860*/  FFMA.FTZ R78, R38, R50, -R55 ;  /* 0x00000032264e7223 */ /* 0x000fe20000010837 */
[----:B------:R2:W4:Y:S01]  /*a870*/  MUFU.EX2 R76, R33 ;  /* 0x00000021004c7308 */ /* 0x0005220000000800 */
[----:B---3--:R-:W-:Y:S01]  /*a880*/  F2FP.F16.F32.PACK_AB R39, R57, R64 ;  /* 0x000000403927723e */ /* 0x008fe200000000ff */
[-CC-:B------:R-:W-:Y:S01]  /*a890*/  FFMA.FTZ R79, R107, R50.reuse, -R49.reuse ;  /* 0x000000326b4f7223 */ /* 0x180fe20000010831 */
[-CC-:B------:R-:W-:Y:S01]  /*a8a0*/  FFMA.FTZ R152, R152, R50.reuse, -R49.reuse ;  /* 0x0000003298987223 */ /* 0x180fe20000010831 */
[----:B------:R-:W-:Y:S01]  /*a8b0*/  MUFU.EX2 R80, R80 ;  /* 0x0000005000507308 */ /* 0x000fe20000000800 */
[C---:B------:R-:W-:Y:S01]  /*a8c0*/  HMMA.16816.F32 R28, R8.reuse, R4, R28 ;  /* 0x00000004081c723c */ /* 0x040fe2000000181c */
[-CC-:B------:R-:W-:Y:S01]  /*a8d0*/  FFMA.FTZ R107, R116, R50.reuse, -R49.reuse ;  /* 0x00000032746b7223 */ /* 0x180fe20000010831 */
[-C--:B------:R-:W-:Y:S01]  /*a8e0*/  FFMA.FTZ R102, R102, R50.reuse, -R49 ;  /* 0x0000003266667223 */ /* 0x080fe20000010831 */
[----:B------:R-:W3:Y:S01]  /*a8f0*/  MUFU.EX2 R63, R63 ;  /* 0x0000003f003f7308 */ /* 0x000ee20000000800 */
[--C-:B------:R-:W-:Y:S01]  /*a900*/  FFMA.FTZ R113, R61, R50, -R55.reuse ;  /* 0x000000323d717223 */ /* 0x100fe20000010837 */
[----:B-1----:R-:W-:Y:S01]  /*a910*/  F2FP.F16.F32.PACK_AB R38, R75, R72 ;  /* 0x000000484b26723e */ /* 0x002fe200000000ff */
[-CC-:B------:R-:W-:Y:S01]  /*a920*/  FFMA.FTZ R60, R60, R50.reuse, -R55.reuse ;  /* 0x000000323c3c7223 */ /* 0x180fe20000010837 */
[----:B------:R-:W-:Y:S01]  /*a930*/  MUFU.EX2 R41, R41 ;  /* 0x0000002900297308 */ /* 0x000fe20000000800 */
[----:B------:R-:W-:Y:S01]  /*a940*/  HMMA.16816.F32 R8, R8, R6, R68 ;  /* 0x000000060808723c */ /* 0x000fe20000001844 */
[----:B--2---:R-:W1:Y:S01]  /*a950*/  LDSM.16.MT88.4 R32, [R42+0x3800] ;  /* 0x003800002a20783b */ /* 0x004e620000004200 */
[----:B------:R-:W-:Y:S01]  /*a960*/  FFMA.FTZ R68, R36, R50, -R55 ;  /* 0x0000003224447223 */ /* 0x000fe20000010837 */
[----:B----4-:R-:W-:Y:S01]  /*a970*/  F2FP.F16.F32.PACK_AB R36, R73, R76 ;  /* 0x0000004c4924723e */ /* 0x010fe200000000ff */
[-CC-:B------:R-:W-:Y:S01]  /*a980*/  FFMA.FTZ R70, R166, R50.reuse, -R49.reuse ;  /* 0x00000032a6467223 */ /* 0x180fe20000010831 */
[----:B------:R-:W2:Y:S01]  /*a990*/  LDSM.16.MT88.4 R4, [R0+0x800] ;  /* 0x000800000004783b */ /* 0x000ea20000004200 */
[----:B------:R-:W-:Y:S01]  /*a9a0*/  MUFU.EX2 R77, R77 ;  /* 0x0000004d004d7308 */ /* 0x000fe20000000800 */
[-CC-:B------:R-:W-:Y:S01]  /*a9b0*/  FFMA.FTZ R71, R119, R50.reuse, -R49.reuse ;  /* 0x0000003277477223 */ /* 0x180fe20000010831 */
[-CC-:B------:R-:W-:Y:S01]  /*a9c0*/  FFMA.FTZ R166, R99, R50.reuse, -R49.reuse ;  /* 0x0000003263a67223 */ /* 0x180fe20000010831 */
[----:B------:R-:W-:Y:S01]  /*a9d0*/  FFMA.FTZ R99, R150, R50, -R49 ;  /* 0x0000003296637223 */ /* 0x000fe20000010831 */
[----:B------:R-:W4:Y:S01]  /*a9e0*/  MUFU.EX2 R74, R74 ;  /* 0x0000004a004a7308 */ /* 0x000f220000000800 */
[C---:B------:R-:W-:Y:S01]  /*a9f0*/  HMMA.16816.F32 R12, R36.reuse, R20, R12 ;  /* 0x00000014240c723c */ /* 0x040fe2000000180c */
[----:B---3--:R-:W-:Y:S01]  /*aa00*/  F2FP.F16.F32.PACK_AB R21, R63, R80 ;  /* 0x000000503f15723e */ /* 0x008fe200000000ff */
[-C--:B------:R-:W-:Y:S01]  /*aa10*/  FFMA.FTZ R96, R96, R50.reuse, -R55 ;  /* 0x0000003260607223 */ /* 0x080fe20000010837 */
[----:B------:R3:W-:Y:S01]  /*aa20*/  MUFU.EX2 R69, R78 ;  /* 0x0000004e00457308 */ /* 0x0007e20000000800 */
[----:B------:R-:W-:Y:S01]  /*aa30*/  FFMA.FTZ R164, R164, R95, R93 ;  /* 0x0000005fa4a47223 */ /* 0x000fe2000001005d */
[----:B------:R-:W-:Y:S01]  /*aa40*/  FFMA.FTZ R110, R165, R111, R110 ;  /* 0x0000006fa56e7223 */ /* 0x000fe2000001006e */
[-C--:B------:R-:W-:Y:S01]  /*aa50*/  FFMA.FTZ R118, R118, R50.reuse, -R49 ;  /* 0x0000003276767223 */ /* 0x080fe20000010831 */
[----:B------:R-:W3:Y:S01]  /*aa60*/  MUFU.EX2 R68, R68 ;  /* 0x0000004400447308 */ /* 0x000ee20000000800 */
[C---:B------:R-:W-:Y:S01]  /*aa70*/  HMMA.16816.F32 R16, R36.reuse, R22, R16 ;  /* 0x000000162410723c */ /* 0x040fe20000001810 */
[-C--:B------:R-:W-:Y:S01]  /*aa80*/  FFMA.FTZ R104, R104, R50.reuse, -R55 ;  /* 0x0000003268687223 */ /* 0x080fe20000010837 */
[-CC-:B------:R-:W-:Y:S01]  /*aa90*/  FFMA.FTZ R106, R106, R50.reuse, -R49.reuse ;  /* 0x000000326a6a7223 */ /* 0x180fe20000010831 */
[----:B------:R-:W1:Y:S01]  /*aaa0*/  MUFU.EX2 R70, R70 ;  /* 0x0000004600467308 */ /* 0x000e620000000800 */
[----:B------:R-:W-:Y:S01]  /*aab0*/  FADD.FTZ R91, R91, R164 ;  /* 0x000000a45b5b7221 */ /* 0x000fe20000010000 */
[----:B----4-:R-:W-:Y:S01]  /*aac0*/  F2FP.F16.F32.PACK_AB R20, R74, R77 ;  /* 0x0000004d4a14723e */ /* 0x010fe200000000ff */
[----:B------:R-:W-:Y:S01]  /*aad0*/  FADD.FTZ R89, R89, R110 ;  /* 0x0000006e59597221 */ /* 0x000fe20000010000 */
[----:B------:R-:W-:Y:S01]  /*aae0*/  MUFU.EX2 R71, R71 ;  /* 0x0000004700477308 */ /* 0x000fe20000000800 */
[C---:B-----5:R-:W-:Y:S01]  /*aaf0*/  HMMA.16816.F32 R28, R36.reuse, R24, R28 ;  /* 0x00000018241c723c */ /* 0x060fe2000000181c */
[-C--:B---3--:R-:W-:Y:S01]  /*ab00*/  FFMA.FTZ R78, R117, R50.reuse, -R49 ;  /* 0x00000032754e7223 */ /* 0x088fe20000010831 */
[----:B------:R-:W-:Y:S01]  /*ab10*/  FADD.FTZ R92, R92, R91 ;  /* 0x0000005b5c5c7221 */ /* 0x000fe20000010000 */
[----:B------:R-:W-:Y:S01]  /*ab20*/  MUFU.EX2 R79, R79 ;  /* 0x0000004f004f7308 */ /* 0x000fe20000000800 */
[----:B------:R-:W-:Y:S01]  /*ab30*/  FADD.FTZ R94, R94, R89 ;  /* 0x000000595e5e7221 */ /* 0x000fe20000010000 */
[----:B------:R-:W-:Y:S01]  /*ab40*/  F2FP.F16.F32.PACK_AB R22, R68, R69 ;  /* 0x000000454416723e */ /* 0x000fe200000000ff */
[----:B------:R-:W-:Y:S01]  /*ab50*/  FADD.FTZ R65, R65, R92 ;  /* 0x0000005c41417221 */ /* 0x000fe20000010000 */
[----:B------:R-:W-:Y:S01]  /*ab60*/  MUFU.EX2 R78, R78 ;  /* 0x0000004e004e7308 */ /* 0x000fe20000000800 */
[----:B------:R-:W-:Y:S01]  /*ab70*/  HMMA.16816.F32 R24, R36, R26, R8 ;  /* 0x0000001a2418723c */ /* 0x000fe20000001808 */
[----:B------:R-:W3:Y:S01]  /*ab80*/  LDSM.16.MT88.4 R8, [R42+0x3c00] ;  /* 0x003c00002a08783b */ /* 0x000ee20000004200 */
[----:B-1----:R-:W-:Y:S01]  /*ab90*/  F2FP.F16.F32.PACK_AB R23, R70, R41 ;  /* 0x000000294617723e */ /* 0x002fe200000000ff */
[----:B------:R-:W-:Y:S01]  /*aba0*/  MUFU.EX2 R81, R81 ;  /* 0x0000005100517308 */ /* 0x000fe20000000800 */
[-C--:B------:R-:W-:Y:S01]  /*abb0*/  FFMA.FTZ R36, R97, R50.reuse, -R49 ;  /* 0x0000003261247223 */ /* 0x080fe20000010831 */
[----:B------:R-:W-:Y:S01]  /*abc0*/  FADD.FTZ R67, R67, R94 ;  /* 0x0000005e43437221 */ /* 0x000fe20000010000 */
[----:B------:R-:W-:Y:S01]  /*abd0*/  FADD.FTZ R66, R66, R65 ;  /* 0x0000004142427221 */ /* 0x000fe20000010000 */
[----:B------:R-:W1:Y:S01]  /*abe0*/  MUFU.EX2 R112, R112 ;  /* 0x0000007000707308 */ /* 0x000e620000000800 */
[-C--:B------:R-:W-:Y:S01]  /*abf0*/  FFMA.FTZ R51, R51, R50.reuse, -R55 ;  /* 0x0000003233337223 */ /* 0x080fe20000010837 */
[C---:B------:R-:W-:Y:S01]  /*ac00*/  HMMA.16816.F32 R12, R20.reuse, R32, R12 ;  /* 0x00000020140c723c */ /* 0x040fe2000000180c */
[----:B------:R-:W-:Y:S01]  /*ac10*/  FADD.FTZ R76, R76, R67 ;  /* 0x000000434c4c7221 */ /* 0x000fe20000010000 */
[----:B------:R-:W-:Y:S01]  /*ac20*/  MUFU.EX2 R83, R83 ;  /* 0x0000005300537308 */ /* 0x000fe20000000800 */
[----:B------:R-:W-:Y:S01]  /*ac30*/  FADD.FTZ R59, R59, R66 ;  /* 0x000000423b3b7221 */ /* 0x000fe20000010000 */
[-C--:B------:R-:W-:Y:S01]  /*ac40*/  FFMA.FTZ R56, R56, R50.reuse, -R55 ;  /* 0x0000003238387223 */ /* 0x080fe20000010837 */
[----:B------:R-:W-:Y:S01]  /*ac50*/  FADD.FTZ R73, R73, R76 ;  /* 0x0000004c49497221 */ /* 0x000fe20000010000 */
[----:B------:R-:W4:Y:S01]  /*ac60*/  MUFU.EX2 R82, R82 ;  /* 0x0000005200527308 */ /* 0x000f220000000800 */
[----:B------:R-:W-:Y:S01]  /*ac70*/  FADD.FTZ R64, R64, R59 ;  /* 0x0000003b40407221 */ /* 0x000fe20000010000 */
[C---:B------:R-:W-:Y:S01]  /*ac80*/  HMMA.16816.F32 R16, R20.reuse, R34, R16 ;  /* 0x000000221410723c */ /* 0x040fe20000001810 */
[----:B------:R-:W5:Y:S01]  /*ac90*/  LDSM.16.MT88.4 R32, [R0+0xc00] ;  /* 0x000c00000020783b */ /* 0x000f620000004200 */
[----:B------:R-:W4:Y:S01]  /*aca0*/  MUFU.EX2 R166, R166 ;  /* 0x000000a600a67308 */ /* 0x000f220000000800 */
[----:B------:R-:W-:Y:S01]  /*acb0*/  FADD.FTZ R72, R72, R73 ;  /* 0x0000004948487221 */ /* 0x000fe20000010000 */
[-C--:B------:R-:W-:Y:S01]  /*acc0*/  FFMA.FTZ R98, R98, R50.reuse, -R49 ;  /* 0x0000003262627223 */ /* 0x080fe20000010831 */
[-C--:B------:R-:W-:Y:S01]  /*acd0*/  FFMA.FTZ R88, R88, R50.reuse, -R55 ;  /* 0x0000003258587223 */ /* 0x080fe20000010837 */
[----:B------:R4:W-:Y:S01]  /*ace0*/  MUFU.EX2 R150, R36 ;  /* 0x0000002400967308 */ /* 0x0009e20000000800 */
[----:B------:R-:W-:Y:S01]  /*acf0*/  FADD.FTZ R72, R75, R72 ;  /* 0x000000484b487221 */ /* 0x000fe20000010000 */
[C---:B--2---:R-:W-:Y:S01]  /*ad00*/  HMMA.16816.F32 R28, R20.reuse, R4, R28 ;  /* 0x00000004141c723c */ /* 0x044fe2000000181c */
[-C--:B------:R-:W-:Y:S01]  /*ad10*/  FFMA.FTZ R86, R86, R50.reuse, -R49 ;  /* 0x0000003256567223 */ /* 0x080fe20000010831 */
[----:B------:R-:W-:Y:S01]  /*ad20*/  MUFU.EX2 R97, R152 ;  /* 0x0000009800617308 */ /* 0x000fe20000000800 */
[----:B------:R-:W-:Y:S01]  /*ad30*/  FADD.FTZ R77, R77, R72 ;  /* 0x000000484d4d7221 */ /* 0x000fe20000010000 */
[-C--:B------:R-:W-:Y:S01]  /*ad40*/  FFMA.FTZ R165, R53, R50.reuse, -R55 ;  /* 0x0000003235a57223 */ /* 0x080fe20000010837 */
[-C--:B------:R-:W-:Y:S01]  /*ad50*/  FFMA.FTZ R164, R47, R50.reuse, -R49 ;  /* 0x000000322fa47223 */ /* 0x080fe20000010831 */
[----:B------:R-:W-:Y:S01]  /*ad60*/  MUFU.EX2 R99, R99 ;  /* 0x0000006300637308 */ /* 0x000fe20000000800 */
[----:B------:R-:W-:Y:S01]  /*ad70*/  FADD.FTZ R74, R74, R77 ;  /* 0x0000004d4a4a7221 */ /* 0x000fe20000010000 */
[----:B------:R-:W-:Y:S01]  /*ad80*/  HMMA.16816.F32 R24, R20, R6, R24 ;  /* 0x000000061418723c */ /* 0x000fe20000001818 */
[----:B------:R-:W2:Y:S01]  /*ad90*/  LDSM.16.MT88.4 R4, [R42+0x4000] ;  /* 0x004000002a04783b */ /* 0x000ea20000004200 */
[----:B-1----:R-:W-:Y:S01]  /*ada0*/  F2FP.F16.F32.PACK_AB R20, R112, R81 ;  /* 0x000000517014723e */ /* 0x002fe200000000ff */
[----:B------:R-:W-:Y:S01]  /*adb0*/  MUFU.EX2 R105, R105 ;  /* 0x0000006900697308 */ /* 0x000fe20000000800 */
[----:B------:R-:W-:Y:S01]  /*adc0*/  F2FP.F16.F32.PACK_AB R21, R78, R71 ;  /* 0x000000474e15723e */ /* 0x000fe200000000ff */
[----:B----4-:R-:W1:Y:S01]  /*add0*/  LDSM.16.MT88.4 R36, [R0+0x1000] ;  /* 0x001000000024783b */ /* 0x010e620000004200 */
[----:B------:R-:W-:Y:S01]  /*ade0*/  F2FP.F16.F32.PACK_AB R22, R82, R83 ;  /* 0x000000535216723e */ /* 0x000fe200000000ff */
[----:B------:R-:W4:Y:S01]  /*adf0*/  MUFU.EX2 R132, R132 ;  /* 0x0000008400847308 */ /* 0x000f220000000800 */
[----:B------:R-:W-:Y:S01]  /*ae00*/  F2FP.F16.F32.PACK_AB R23, R166, R79 ;  /* 0x0000004fa617723e */ /* 0x000fe200000000ff */
[----:B------:R-:W-:Y:S01]  /*ae10*/  FADD.FTZ R69, R69, R74 ;  /* 0x0000004a45457221 */ /* 0x000fe20000010000 */
[----:B------:R-:W-:Y:S01]  /*ae20*/  FFMA.FTZ R54, R54, R50, -R55 ;  /* 0x0000003236367223 */ /* 0x000fe20000010837 */
[----:B------:R-:W-:Y:S01]  /*ae30*/  MUFU.EX2 R103, R103 ;  /* 0x0000006700677308 */ /* 0x000fe20000000800 */
[----:B------:R-:W-:Y:S01]  /*ae40*/  @P0 IADD3 R108, PT, PT, R108, -0x3, RZ ;  /* 0xfffffffd6c6c0810 */ /* 0x000fe20007ffe0ff */
[----:B------:R-:W-:-:S02]  /*ae50*/  FADD.FTZ R68, R68, R69 ;  /* 0x0000004544447221 */ /* 0x000fc40000010000 */
[----:B------:R-:W4:Y:S01]  /*ae60*/  MUFU.EX2 R120, R120 ;  /* 0x0000007800787308 */ /* 0x000f220000000800 */
[C---:B---3--:R-:W-:Y:S01]  /*ae70*/  HMMA.16816.F32 R12, R20.reuse, R8, R12 ;  /* 0x00000008140c723c */ /* 0x048fe2000000180c */
[----:B------:R-:W-:Y:S02]  /*ae80*/  FADD.FTZ R81, R81, R68 ;  /* 0x0000004451517221 */ /* 0x000fe40000010000 */
[----:B------:R-:W3:Y:S02]  /*ae90*/  MUFU.EX2 R122, R122 ;  /* 0x0000007a007a7308 */ /* 0x000ee40000000800 */
[----:B------:R-:W-:Y:S02]  /*aea0*/  FADD.FTZ R112, R112, R81 ;  /* 0x0000005170707221 */ /* 0x000fe40000010000 */
[----:B------:R-:W-:Y:S01]  /*aeb0*/  MUFU.EX2 R107, R107 ;  /* 0x0000006b006b7308 */ /* 0x000fe20000000800 */
[C---:B------:R-:W-:Y:S01]  /*aec0*/  HMMA.16816.F32 R16, R20.reuse, R10, R16 ;  /* 0x0000000a1410723c */ /* 0x040fe20000001810 */
[----:B------:R-:W1:Y:S01]  /*aed0*/  LDSM.16.MT88.4 R8, [R42+0x4400] ;  /* 0x004400002a08783b */ /* 0x000e620000004200 */
[----:B------:R-:W-:Y:S01]  /*aee0*/  FADD.FTZ R83, R83, R112 ;  /* 0x0000007053537221 */ /* 0x000fe20000010000 */
[----:B------:R-:W2:Y:S03]  /*aef0*/  MUFU.EX2 R102, R102 ;  /* 0x0000006600667308 */ /* 0x000ea60000000800 */
[----:B------:R-:W-:Y:S01]  /*af00*/  FADD.FTZ R82, R82, R83 ;  /* 0x0000005352527221 */ /* 0x000fe20000010000 */
[----:B------:R-:W-:Y:S01]  /*af10*/  MUFU.EX2 R61, R118 ;  /* 0x00000076003d7308 */ /* 0x000fe20000000800 */
[C---:B-----5:R-:W-:Y:S03]  /*af20*/  HMMA.16816.F32 R28, R20.reuse, R32, R28 ;  /* 0x00000020141c723c */ /* 0x060fe6000000181c */
[----:B------:R-:W-:Y:S04]  /*af30*/  MUFU.EX2 R113, R113 ;  /* 0x0000007100717308 */ /* 0x000fe80000000800 */
[----:B------:R-:W5:Y:S01]  /*af40*/  MUFU.EX2 R60, R60 ;  /* 0x0000003c003c7308 */ /* 0x000f620000000800 */
[----:B------:R-:W-:Y:S01]  /*af50*/  HMMA.16816.F32 R24, R20, R34, R24 ;  /* 0x000000221418723c */ /* 0x000fe20000001818 */
[----:B----4-:R-:W-:Y:S01]  /*af60*/  F2FP.F16.F32.PACK_AB R20, R132, R105 ;  /* 0x000000698414723e */ /* 0x010fe200000000ff */
[----:B------:R-:W-:Y:S01]  /*af70*/  FADD.FTZ R105, R105, R82 ;  /* 0x0000005269697221 */ /* 0x000fe20000010000 */
[----:B------:R-:W-:Y:S01]  /*af80*/  F2FP.F16.F32.PACK_AB R21, R150, R97 ;  /* 0x000000619615723e */ /* 0x000fe200000000ff */
[----:B------:R-:W-:Y:S01]  /*af90*/  MUFU.EX2 R96, R96 ;  /* 0x0000006000607308 */ /* 0x000fe20000000800 */
[----:B------:R-:W-:Y:S01]  /*afa0*/  F2FP.F16.F32.PACK_AB R22, R120, R103 ;  /* 0x000000677816723e */ /* 0x000fe200000000ff */
[----:B------:R-:W-:Y:S01]  /*afb0*/  FADD.FTZ R132, R132, R105 ;  /* 0x0000006984847221 */ /* 0x000fe20000010000 */
[----:B---3--:R-:W-:Y:S01]  /*afc0*/  F2FP.F16.F32.PACK_AB R23, R122, R99 ;  /* 0x000000637a17723e */ /* 0x008fe200000000ff */
[----:B------:R-:W3:Y:S01]  /*afd0*/  MUFU.EX2 R93, R104 ;  /* 0x00000068005d7308 */ /* 0x000ee20000000800 */
[----:B--2---:R-:W-:Y:S01]  /*afe0*/  F2FP.F16.F32.PACK_AB R33, R102, R107 ;  /* 0x0000006b6621723e */ /* 0x004fe200000000ff */
[----:B------:R-:W-:-:S02]  /*aff0*/  FADD.FTZ R103, R103, R132 ;  /* 0x0000008467677221 */ /* 0x000fc40000010000 */
[----:B------:R-:W-:Y:S01]  /*b000*/  MUFU.EX2 R56, R56 ;  /* 0x0000003800387308 */ /* 0x000fe20000000800 */
[----:B-----5:R-:W-:Y:S01]  /*b010*/  F2FP.F16.F32.PACK_AB R32, R60, R113 ;  /* 0x000000713c20723e */ /* 0x020fe200000000ff */
[C---:B------:R-:W-:Y:S01]  /*b020*/  HMMA.16816.F32 R12, R20.reuse, R4, R12 ;  /* 0x00000004140c723c */ /* 0x040fe2000000180c */
[----:B------:R-:W-:Y:S01]  /*b030*/  FADD.FTZ R120, R120, R103 ;  /* 0x0000006778787221 */ /* 0x000fe20000010000 */
[----:B------:R-:W-:Y:S03]  /*b040*/  MUFU.EX2 R165, R165 ;  /* 0x000000a500a57308 */ /* 0x000fe60000000800 */
[----:B------:R-:W-:Y:S01]  /*b050*/  FADD.FTZ R113, R113, R120 ;  /* 0x0000007871717221 */ /* 0x000fe20000010000 */
[----:B------:R-:W-:Y:S02]  /*b060*/  MUFU.EX2 R164, R164 ;  /* 0x000000a400a47308 */ /* 0x000fe40000000800 */
[----:B------:R-:W-:Y:S01]  /*b070*/  HMMA.16816.F32 R16, R20, R6, R16 ;  /* 0x000000061410723c */ /* 0x000fe20000001810 */
[----:B------:R-:W2:Y:S01]  /*b080*/  LDSM.16.MT88.4 R4, [R0+0x1400] ;  /* 0x001400000004783b */ /* 0x000ea20000004200 */
[----:B---3--:R-:W-:Y:S01]  /*b090*/  F2FP.F16.F32.PACK_AB R34, R93, R96 ;  /* 0x000000605d22723e */ /* 0x008fe200000000ff */
[----:B------:R-:W-:-:S04]  /*b0a0*/  FADD.FTZ R113, R60, R113 ;  /* 0x000000713c717221 */ /* 0x000fc80000010000 */
[----:B------:R-:W-:Y:S01]  /*b0b0*/  FADD.FTZ R96, R96, R113 ;  /* 0x0000007160607221 */ /* 0x000fe20000010000 */
[C---:B-1----:R-:W-:Y:S01]  /*b0c0*/  HMMA.16816.F32 R28, R20.reuse, R36, R28 ;  /* 0x00000024141c723c */ /* 0x042fe2000000181c */
[----:B------:R-:W1:Y:S01]  /*b0d0*/  MUFU.EX2 R36, R106 ;  /* 0x0000006a00247308 */ /* 0x000e620000000800 */
[-CC-:B------:R-:W-:Y:S01]  /*b0e0*/  FFMA.FTZ R37, R62, R50.reuse, -R49.reuse ;  /* 0x000000323e257223 */ /* 0x180fe20000010831 */
[----:B------:R-:W-:Y:S02]  /*b0f0*/  FADD.FTZ R93, R93, R96 ;  /* 0x000000605d5d7221 */ /* 0x000fe40000010000 */
[----:B------:R-:W-:Y:S03]  /*b100*/  MUFU.EX2 R62, R98 ;  /* 0x00000062003e7308 */ /* 0x000fe60000000800 */
[----:B------:R-:W-:Y:S01]  /*b110*/  HMMA.16816.F32 R24, R20, R38, R24 ;  /* 0x000000261418723c */ /* 0x000fe20000001818 */
[----:B------:R-:W3:Y:S01]  /*b120*/  LDSM.16.MT88.4 R20, [R42+0x4800] ;  /* 0x004800002a14783b */ /* 0x000ee20000004200 */
[-C--:B------:R-:W-:Y:S01]  /*b130*/  FFMA.FTZ R38, R90, R50.reuse, -R49 ;  /* 0x000000325a267223 */ /* 0x080fe20000010831 */
[----:B------:R-:W-:Y:S01]  /*b140*/  FFMA.FTZ R39, R46, R50, -R55 ;  /* 0x000000322e277223 */ /* 0x000fe20000010837 */
[----:B------:R-:W4:Y:S01]  /*b150*/  MUFU.EX2 R37, R37 ;  /* 0x0000002500257308 */ /* 0x000f220000000800 */
[----:B-1----:R-:W-:-:S03]  /*b160*/  F2FP.F16.F32.PACK_AB R35, R36, R61 ;  /* 0x0000003d2423723e */ /* 0x002fc600000000ff */
[----:B------:R-:W-:Y:S04]  /*b170*/  MUFU.EX2 R46, R51 ;  /* 0x00000033002e7308 */ /* 0x000fe80000000800 */
[----:B------:R-:W-:Y:S01]  /*b180*/  MUFU.EX2 R38, R38 ;  /* 0x0000002600267308 */ /* 0x000fe20000000800 */
[----:B------:R-:W-:Y:S03]  /*b190*/  HMMA.16816.F32 R12, R32, R8, R12 ;  /* 0x00000008200c723c */ /* 0x000fe6000000180c */
[----:B------:R-:W1:Y:S01]  /*b1a0*/  MUFU.EX2 R39, R39 ;  /* 0x0000002700277308 */ /* 0x000e620000000800 */
[----:B----4-:R-:W-:-:S03]  /*b1b0*/  F2FP.F16.F32.PACK_AB R9, R37, R62 ;  /* 0x0000003e2509723e */ /* 0x010fc600000000ff */
[----:B------:R-:W4:Y:S01]  /*b1c0*/  MUFU.EX2 R51, R88 ;  /* 0x0000005800337308 */ /* 0x000f220000000800 */
[C---:B------:R-:W-:Y:S08]  /*b1d0*/  HMMA.16816.F32 R16, R32.reuse, R10, R16 ;  /* 0x0000000a2010723c */ /* 0x040ff00000001810 */
[----:B--2---:R-:W-:Y:S01]  /*b1e0*/  HMMA.16816.F32 R28, R32, R4, R28 ;  /* 0x00000004201c723c */ /* 0x004fe2000000181c */
[----:B------:R-:W-:Y:S01]  /*b1f0*/  FADD.FTZ R5, R57, R64 ;  /* 0x0000004039057221 */ /* 0x000fe20000010000 */
[----:B-1----:R-:W-:Y:S01]  /*b200*/  F2FP.F16.F32.PACK_AB R8, R39, R46 ;  /* 0x0000002e2708723e */ /* 0x002fe200000000ff */
[----:B------:R-:W1:Y:S01]  /*b210*/  MUFU.EX2 R57, R86 ;  /* 0x0000005600397308 */ /* 0x000e620000000800 */
[----:B----4-:R-:W-:Y:S01]  /*b220*/  F2FP.F16.F32.PACK_AB R10, R51, R56 ;  /* 0x00000038330a723e */ /* 0x010fe200000000ff */
[----:B------:R-:W-:Y:S01]  /*b230*/  FADD.FTZ R80, R80, R5 ;  /* 0x0000000550507221 */ /* 0x000fe20000010000 */
[----:B------:R-:W-:-:S02]  /*b240*/  FADD.FTZ R46, R46, R93 ;  /* 0x0000005d2e2e7221 */ /* 0x000fc40000010000 */
[----:B------:R-:W-:Y:S01]  /*b250*/  HMMA.16816.F32 R24, R32, R6, R24 ;  /* 0x000000062018723c */ /* 0x000fe20000001818 */
[----:B------:R-:W-:Y:S01]  /*b260*/  FADD.FTZ R80, R63, R80 ;  /* 0x000000503f507221 */ /* 0x000fe20000010000 */
[----:B------:R-:W2:Y:S01]  /*b270*/  LDSM.16.MT88.4 R4, [R0+0x1800] ;  /* 0x001800000004783b */ /* 0x000ea20000004200 */
[-C--:B------:R-:W-:Y:S01]  /*b280*/  FFMA.FTZ R33, R44, R50.reuse, -R49 ;  /* 0x000000322c217223 */ /* 0x080fe20000010831 */
[-CC-:B------:R-:W-:Y:S01]  /*b290*/  FFMA.FTZ R35, R45, R50.reuse, -R55.reuse ;  /* 0x000000322d237223 */ /* 0x180fe20000010837 */
[----:B------:R-:W-:Y:S01]  /*b2a0*/  FADD.FTZ R41, R41, R80 ;  /* 0x0000005029297221 */ /* 0x000fe20000010000 */
[----:B------:R-:W-:Y:S01]  /*b2b0*/  FFMA.FTZ R32, R48, R50, -R55 ;  /* 0x0000003230207223 */ /* 0x000fe20000010837 */
[----:B------:R-:W-:Y:S02]  /*b2c0*/  FADD.FTZ R39, R39, R46 ;  /* 0x0000002e27277221 */ /* 0x000fe40000010000 */
[----:B------:R-:W-:Y:S01]  /*b2d0*/  FADD.FTZ R70, R70, R41 ;  /* 0x0000002946467221 */ /* 0x000fe20000010000 */
[----:B-1----:R-:W-:Y:S01]  /*b2e0*/  F2FP.F16.F32.PACK_AB R11, R57, R38 ;  /* 0x00000026390b723e */ /* 0x002fe200000000ff */
[----:B------:R-:W-:Y:S01]  /*b2f0*/  MUFU.EX2 R33, R33 ;  /* 0x0000002100217308 */ /* 0x000fe20000000800 */
[----:B------:R-:W-:Y:S01]  /*b300*/  FADD.FTZ R56, R56, R39 ;  /* 0x0000002738387221 */ /* 0x000fe20000010000 */
[----:B------:R-:W-:-:S02]  /*b310*/  FADD.FTZ R71, R71, R70 ;  /* 0x0000004647477221 */ /* 0x000fc40000010000 */
[----:B------:R-:W-:Y:S01]  /*b320*/  MUFU.EX2 R35, R35 ;  /* 0x0000002300237308 */ /* 0x000fe20000000800 */
[----:B------:R-:W-:Y:S01]  /*b330*/  FADD.FTZ R56, R51, R56 ;  /* 0x0000003833387221 */ /* 0x000fe20000010000 */
[----:B------:R-:W-:Y:S01]  /*b340*/  FADD.FTZ R78, R78, R71 ;  /* 0x000000474e4e7221 */ /* 0x000fe20000010000 */
[C---:B---3--:R-:W-:Y:S01]  /*b350*/  HMMA.16816.F32 R12, R8.reuse, R20, R12 ;  /* 0x00000014080c723c */ /* 0x048fe2000000180c */
[----:B------:R1:W3:Y:S01]  /*b360*/  LDSM.16.MT88.4 R68, [R0+0x1c00] ;  /* 0x001c00000044783b */ /* 0x0002e20000004200 */
[-CC-:B------:R-:W-:Y:S01]  /*b370*/  FFMA.FTZ R20, R52, R50.reuse, -R49.reuse ;  /* 0x0000003234147223 */ /* 0x180fe20000010831 */
[----:B------:R-:W-:Y:S01]  /*b380*/  FADD.FTZ R41, R79, R78 ;  /* 0x0000004e4f297221 */ /* 0x000fe20000010000 */
[----:B------:R-:W-:Y:S01]  /*b390*/  FFMA.FTZ R21, R58, R50, -R49 ;  /* 0x000000323a157223 */ /* 0x000fe20000010831 */
[----:B------:R-:W4:Y:S01]  /*b3a0*/  LDSM.16.MT88.4 R76, [R42+0x4c00] ;  /* 0x004c00002a4c783b */ /* 0x000f220000004200 */
[----:B------:R-:W5:Y:S01]  /*b3b0*/  MUFU.EX2 R32, R32 ;  /* 0x0000002000207308 */ /* 0x000f620000000800 */
[----:B------:R-:W-:Y:S01]  /*b3c0*/  FADD.FTZ R166, R166, R41 ;  /* 0x00000029a6a67221 */ /* 0x000fe20000010000 */
[----:B------:R-:W-:Y:S01]  /*b3d0*/  HMMA.16816.F32 R16, R8, R22, R16 ;  /* 0x000000160810723c */ /* 0x000fe20000001810 */
[-C--:B------:R-:W-:Y:S01]  /*b3e0*/  MOV R41, R43.reuse ;  /* 0x0000002b00297202 */ /* 0x080fe20000000f00 */
[----:B------:R-:W1:Y:S01]  /*b3f0*/  MUFU.EX2 R20, R20 ;  /* 0x0000001400147308 */ /* 0x000e620000000800 */
[----:B------:R-:W-:Y:S01]  /*b400*/  FADD.FTZ R97, R97, R166 ;  /* 0x000000a661617221 */ /* 0x000fe20000010000 */
[----:B------:R-:W-:-:S02]  /*b410*/  @P0 MOV R41, R43 ;  /* 0x0000002b00290202 */ /* 0x000fc40000000f00 */
[----:B------:R-:W-:Y:S01]  /*b420*/  MUFU.EX2 R21, R21 ;  /* 0x0000001500157308 */ /* 0x000fe20000000800 */
[----:B------:R-:W-:-:S03]  /*b430*/  FADD.FTZ R150, R150, R97 ;  /* 0x0000006196967221 */ /* 0x000fc60000010000 */
[----:B------:R-:W1:Y:S01]  /*b440*/  MUFU.EX2 R22, R54 ;  /* 0x0000003600167308 */ /* 0x000e620000000800 */
[----:B------:R-:W-:-:S04]  /*b450*/  FADD.FTZ R99, R99, R150 ;  /* 0x0000009663637221 */ /* 0x000fc80000010000 */
[----:B------:R-:W-:Y:S01]  /*b460*/  FADD.FTZ R122, R122, R99 ;  /* 0x000000637a7a7221 */ /* 0x000fe20000010000 */
[C---:B--2---:R-:W-:Y:S01]  /*b470*/  HMMA.16816.F32 R28, R8.reuse, R4, R28 ;  /* 0x00000004081c723c */ /* 0x044fe2000000181c */
[----:B-----5:R-:W-:Y:S01]  /*b480*/  F2FP.F16.F32.PACK_AB R4, R32, R35 ;  /* 0x000000232004723e */ /* 0x020fe200000000ff */
[----:B------:R-:W-:Y:S01]  /*b490*/  FADD.FTZ R35, R35, R56 ;  /* 0x0000003823237221 */ /* 0x000fe20000010000 */
[----:B------:R-:W-:Y:S01]  /*b4a0*/  FADD.FTZ R107, R107, R122 ;  /* 0x0000007a6b6b7221 */ /* 0x000fe20000010000 */
[----:B-1----:R-:W-:Y:S02]  /*b4b0*/  F2FP.F16.F32.PACK_AB R5, R20, R33 ;  /* 0x000000211405723e */ /* 0x002fe400000000ff */
[----:B------:R-:W-:Y:S01]  /*b4c0*/  FADD.FTZ R35, R32, R35 ;  /* 0x0000002320237221 */ /* 0x000fe20000010000 */
[----:B------:R-:W-:Y:S01]  /*b4d0*/  FADD.FTZ R102, R102, R107 ;  /* 0x0000006b66667221 */ /* 0x000fe20000010000 */
[----:B------:R-:W-:Y:S01]  /*b4e0*/  HMMA.16816.F32 R24, R8, R6, R24 ;  /* 0x000000060818723c */ /* 0x000fe20000001818 */
[----:B------:R-:W-:Y:S01]  /*b4f0*/  F2FP.F16.F32.PACK_AB R6, R165, R22 ;  /* 0x00000016a506723e */ /* 0x000fe200000000ff */
[----:B------:R-:W-:Y:S01]  /*b500*/  FADD.FTZ R22, R22, R35 ;  /* 0x0000002316167221 */ /* 0x000fe20000010000 */
[----:B------:R-:W-:Y:S01]  /*b510*/  FADD.FTZ R61, R61, R102 ;  /* 0x000000663d3d7221 */ /* 0x000fe20000010000 */
[----:B------:R-:W-:-:S02]  /*b520*/  F2FP.F16.F32.PACK_AB R7, R164, R21 ;  /* 0x00000015a407723e */ /* 0x000fc400000000ff */
[-C--:B------:R-:W-:Y:S01]  /*b530*/  MOV R0, R40.reuse ;  /* 0x0000002800007202 */ /* 0x080fe20000000f00 */
[----:B------:R-:W-:Y:S01]  /*b540*/  FADD.FTZ R61, R36, R61 ;  /* 0x0000003d243d7221 */ /* 0x000fe20000010000 */
[----:B------:R-:W-:Y:S01]  /*b550*/  @P0 MOV R0, R40 ;  /* 0x0000002800000202 */ /* 0x000fe20000000f00 */
[----:B------:R-:W-:Y:S02]  /*b560*/  FADD.FTZ R165, R165, R22 ;  /* 0x00000016a5a57221 */ /* 0x000fe40000010000 */
[----:B------:R-:W-:Y:S01]  /*b570*/  FADD.FTZ R62, R62, R61 ;  /* 0x0000003d3e3e7221 */ /* 0x000fe20000010000 */
[----:B---3--:R-:W-:Y:S03]  /*b580*/  HMMA.16816.F32 R72, R4, R68, R28 ;  /* 0x000000440448723c */ /* 0x008fe6000000181c */
[----:B------:R-:W-:-:S04]  /*b590*/  FADD.FTZ R37, R37, R62 ;  /* 0x0000003e25257221 */ /* 0x000fc80000010000 */
[----:B------:R-:W-:Y:S01]  /*b5a0*/  FADD.FTZ R38, R38, R37 ;  /* 0x0000002526267221 */ /* 0x000fe20000010000 */
[----:B----4-:R-:W-:Y:S03]  /*b5b0*/  HMMA.16816.F32 R80, R4, R76, R12 ;  /* 0x0000004c0450723c */ /* 0x010fe6000000180c */
[----:B------:R-:W-:-:S04]  /*b5c0*/  FADD.FTZ R38, R57, R38 ;  /* 0x0000002639267221 */ /* 0x000fc80000010000 */
[----:B------:R-:W-:Y:S01]  /*b5d0*/  FADD.FTZ R33, R33, R38 ;  /* 0x0000002621217221 */ /* 0x000fe20000010000 */
[----:B------:R-:W-:Y:S03]  /*b5e0*/  HMMA.16816.F32 R76, R4, R78, R16 ;  /* 0x0000004e044c723c */ /* 0x000fe60000001810 */
[----:B------:R-:W-:-:S04]  /*b5f0*/  FADD.FTZ R20, R20, R33 ;  /* 0x0000002114147221 */ /* 0x000fc80000010000 */
[----:B------:R-:W-:Y:S01]  /*b600*/  FADD.FTZ R21, R21, R20 ;  /* 0x0000001415157221 */ /* 0x000fe20000010000 */
[----:B------:R-:W-:Y:S03]  /*b610*/  HMMA.16816.F32 R68, R4, R70, R24 ;  /* 0x000000460444723c */ /* 0x000fe60000001818 */
[----:B------:R-:W-:Y:S01]  /*b620*/  FADD.FTZ R164, R164, R21 ;  /* 0x00000015a4a47221 */ /* 0x000fe20000010000 */
[----:B------:R-:W-:-:S01]  /*b630*/  NOP ;  /* 0x0000000000007918 */ /* 0x000fc20000000000 */
[----:B------:R-:W-:-:S15]  /*b640*/  @P0 BRA `(.L_x_9703) ;  /* 0x0000000000040947 */ /* 0x000fde0003800000 */
.L_x_9692:
[----:B------:R-:W-:-:S07]  /*b650*/  IADD3 R108, PT, PT, R100, -0x1, RZ ;  /* 0xffffffff646c7810 */ /* 0x000fce0007ffe0ff */
.L_x_9703:
[----:B------:R-:W-:Y:S05]  /*b660*/  BSYNC B2 ;  /* 0x0000000000027941 */ /* 0x000fea0003800000 */
.L_x_9691:
        /* <DEDUP_REMOVED lines=8> */
[----:B------:R-:W-:Y:S01]  /*b6f0*/  ISETP.NE.AND.EX P3, PT, R163, RZ, PT, P3 ;  /* 0x000000ffa300720c */ /* 0x000fe20003f65330 */
[----:B------:R-:W-:Y:S01]  /*b700*/  VIADD R150, R108, 0x1 ;  /* 0x000000016c967836 */ /* 0x000fe20000000000 */
[C---:B------:R-:W-:Y:S01]  /*b710*/  LOP3.LUT R153, R4.reuse, 0x40, R101, 0xfe, !PT ;  /* 0x0000004004997812 */ /* 0x040fe200078efe65 */
[----:B------:R-:W-:Y:S01]  /*b720*/  VIADD R151, R4, 0x80 ;  /* 0x0000008004977836 */ /* 0x000fe20000000000 */
[----:B------:R-:W-:-:S09]  /*b730*/  IADD3 R152, PT, PT, R5, -0x39, -R4 ;  /* 0xffffffc705987810 */ /* 0x000fd20007ffe804 */
.L_x_9711:
        /* <DEDUP_REMOVED lines=14> */
[C---:B------:R-:W-:Y:S01]  /*b820*/  IMAD.SHL.U32 R131, R129.reuse, 0x10, RZ ;  /* 0x0000001081837824 */ /* 0x040fe200078e00ff */
        /* <DEDUP_REMOVED lines=10> */
[----:B------:R-:W-:Y:S02]  /*b8d0*/  LOP3.LUT R0, R0, 0x20, R133, 0xf8, !PT ;  /* 0x0000002000007812 */ /* 0x000fe400078ef885 */
[----:B------:R-:W-:Y:S02]  /*b8e0*/  LOP3.LUT R84, R84, 0x8, R129, 0xf8, !PT ;  /* 0x0000000854547812 */ /* 0x000fe400078ef881 */
[----:B------:R-:W-:Y:S02]  /*b8f0*/  LOP3.LUT R166, R156, 0x1f20, RZ, 0xc0, !PT ;  /* 0x00001f209ca67812 */ /* 0x000fe400078ec0ff */
[----:B------:R-:W-:Y:S02]  /*b900*/  LOP3.LUT R132, R132, 0xc0, R133, 0xf8, !PT ;  /* 0x000000c084847812 */ /* 0x000fe400078ef885 */
[----:B------:R-:W-:Y:S02]  /*b910*/  LOP3.LUT R84, R0, R84, R5, 0xf6, !PT ;  /* 0x0000005400547212 */ /* 0x000fe400078ef605 */
[----:B------:R-:W-:Y:S01]  /*b920*/  LOP3.LUT R132, R132, R5, RZ, 0x3c, !PT ;  /* 0x0000000584847212 */ /* 0x000fe200078e3cff */
[----:B--2---:R-:W-:Y:S01]  /*b930*/  @!P3 IMAD.SHL.U32 R8, R4, 0x80, RZ ;  /* 0x000000800408b824 */ /* 0x004fe200078e00ff */
[----:B------:R-:W-:Y:S03]  /*b940*/  LOP3.LUT R4, R156, 0x18, RZ, 0xc0, !PT ;  /* 0x000000189c047812 */ /* 0x000fe600078ec0ff */
[----:B------:R-:W-:Y:S01]  /*b950*/  @!P3 IMAD.X R8, RZ, RZ, ~R8, P0 ;  /* 0x000000ffff08b224 */ /* 0x000fe200000e0e08 */
[----:B------:R-:W-:Y:S02]  /*b960*/  LOP3.LUT R7, R159, R4, RZ, 0x3c, !PT ;  /* 0x000000049f077212 */ /* 0x000fe400078e3cff */
[CC--:B------:R-:W-:Y:S02]  /*b970*/  ISETP.GE.AND P6, PT, R4.reuse, R155.reuse, PT ;  /* 0x0000009b0400720c */ /* 0x0c0fe40003fc6270 */
[----:B------:R-:W-:Y:S02]  /*b980*/  @!P3 SHF.R.S64 R9, R9, 0x1f, R8 ;  /* 0x0000001f0909b819 */ /* 0x000fe40000001008 */
[----:B------:R-:W-:Y:S01]  /*b990*/  ISETP.GE.AND P5, PT, R4, R155, PT ;  /* 0x0000009b0400720c */ /* 0x000fe20003fa6270 */
[----:B------:R-:W-:Y:S01]  /*b9a0*/  IMAD.MOV.U32 R4, RZ, RZ, R147 ;  /* 0x000000ffff047224 */ /* 0x000fe200078e0093 */
[----:B------:R-:W-:Y:S02]  /*b9b0*/  @!P3 IADD3 R146, P0, PT, R146, R9, RZ ;  /* 0x000000099292b210 */ /* 0x000fe40007f1e0ff */
[----:B------:R-:W-:Y:S02]  /*b9c0*/  LOP3.LUT R166, R166, R7, RZ, 0xfc, !PT ;  /* 0x00000007a6a67212 */ /* 0x000fe400078efcff */
        /* <DEDUP_REMOVED lines=64> */
.L_x_9706:
[----:B------:R-:W-:Y:S05]  /*bdd0*/  BSYNC.RECONVERGENT B0 ;  /* 0x0000000000007941 */ /* 0x000fea0003800200 */
.L_x_9705:
[--C-:B------:R-:W-:Y:S01]  /*bde0*/  IMAD R166, R166, 0x2, R87.reuse ;  /* 0x00000002a6a67824 */ /* 0x100fe200078e0257 */
[----:B------:R-:W-:Y:S01]  /*bdf0*/  IADD3 R170, P0, PT, R167, R146, RZ ;  /* 0x00000092a7aa7210 */ /* 0x000fe20007f1e0ff */
[----:B------:R-:W-:Y:S01]  /*be00*/  IMAD R84, R84, 0x2, R87 ;  /* 0x0000000254547824 */ /* 0x000fe200078e0257 */
[----:B------:R-:W-:Y:S01]  /*be10*/  SHF.L.U64.HI R168, R136, 0x6, R137 ;  /* 0x0000000688a87819 */ /* 0x000fe20000010289 */
[----:B------:R-:W-:Y:S01]  /*be20*/  VIADD R150, R150, 0xffffffff ;  /* 0xffffffff96967836 */ /* 0x000fe20000000000 */
[----:B------:R-:W-:Y:S01]  /*be30*/  @!PT LDS RZ, [RZ] ;  /* 0x00000000fffff984 */ /* 0x000fe20000000800 */
[----:B------:R-:W-:Y:S01]  /*be40*/  @!PT LDS RZ, [RZ] ;  /* 0x00000000fffff984 */ /* 0x000fe20000000800 */
[----:B------:R-:W-:Y:S01]  /*be50*/  @!PT LDS RZ, [RZ] ;  /* 0x00000000fffff984 */ /* 0x000fe20000000800 */
[----:B------:R1:W-:Y:S01]  /*be60*/  @!P6 LDGSTS.E.BYPASS.LTC128B.128 [R166+0x3000], desc[UR4][R146.64] ;  /* 0x0300000092a6efae */ /* 0x0003e2000b981a04 */
[----:B------:R-:W-:Y:S01]  /*be70*/  @!P5 IADD3 R174, P1, PT, R170, R167, RZ ;  /* 0x000000a7aaaed210 */ /* 0x000fe20007f3e0ff */
[----:B------:R-:W-:Y:S01]  /*be80*/  BSSY.RECONVERGENT B1, `(.L_x_9707) ;  /* 0x00000c3000017945 */ /* 0x000fe20003800200 */
[----:B------:R-:W-:Y:S01]  /*be90*/  IMAD.X R171, R168, 0x1, R147, P0 ;  /* 0x00000001a8ab7824 */ /* 0x000fe200000e0693 */
[----:B------:R-:W-:Y:S01]  /*bea0*/  @P6 STS.128 [R166+0x3000], RZ ;  /* 0x003000ffa6006388 */ /* 0x000fe20000000c00 */
[----:B------:R-:W-:Y:S02]  /*beb0*/  LOP3.LUT R131, R131, 0x3e00, RZ, 0xc0, !PT ;  /* 0x00003e0083837812 */ /* 0x000fe400078ec0ff */
[----:B------:R-:W-:Y:S01]  /*bec0*/  @!P5 IMAD.X R175, R171, 0x1, R168, P1 ;  /* 0x00000001abafd824 */ /* 0x000fe200008e06a8 */
[----:B------:R-:W-:Y:S01]  /*bed0*/  @P5 STS.128 [R166+0x3800], RZ ;  /* 0x003800ffa6005388 */ /* 0x000fe20000000c00 */
[--C-:B------:R-:W-:Y:S02]  /*bee0*/  LOP3.LUT R0, R131, 0x20, R133.reuse, 0xf8, !PT ;  /* 0x0000002083007812 */ /* 0x100fe400078ef885 */
[----:B------:R-:W-:Y:S01]  /*bef0*/  @!P5 LEA R172, P0, R136, R170, 0x7 ;  /* 0x000000aa88acd211 */ /* 0x000fe200078038ff */
[----:B------:R-:W-:Y:S01]  /*bf00*/  @!PT LDS RZ, [RZ] ;  /* 0x00000000fffff984 */ /* 0x000fe20000000800 */
[----:B------:R-:W-:Y:S01]  /*bf10*/  @!PT LDS RZ, [RZ] ;  /* 0x00000000fffff984 */ /* 0x000fe20000000800 */
[----:B------:R-:W-:Y:S01]  /*bf20*/  @!PT LDS RZ, [RZ] ;  /* 0x00000000fffff984 */ /* 0x000fe20000000800 */
[----:B------:R1:W-:Y:S01]  /*bf30*/  @!P5 LDGSTS.E.BYPASS.LTC128B.128 [R166+0x3800], desc[UR4][R170.64] ;  /* 0x03800000aaa6dfae */ /* 0x0003e2000b981a04 */
[----:B------:R-:W-:Y:S02]  /*bf40*/  LOP3.LUT R89, R0, 0x100, R133, 0xf8, !PT ;  /* 0x0000010000597812 */ /* 0x000fe400078ef885 */
[----:B------:R-:W-:Y:S01]  /*bf50*/  @!P5 LEA.HI.X R173, R136, R171, R137, 0x7, P0 ;  /* 0x000000ab88add211 */ /* 0x000fe200000f3c89 */
[----:B------:R-:W-:Y:S01]  /*bf60*/  @P5 STS.128 [R166+0x4000], RZ ;  /* 0x004000ffa6005388 */ /* 0x000fe20000000c00 */
[----:B------:R-:W-:Y:S02]  /*bf70*/  LOP3.LUT R88, R89, R132, RZ, 0xfc, !PT ;  /* 0x0000008459587212 */ /* 0x000fe400078efcff */
[----:B------:R-:W-:Y:S01]  /*bf80*/  LOP3.LUT P2, RZ, R129, 0x4, RZ, 0xc0, !PT ;  /* 0x0000000481ff7812 */ /* 0x000fe2000784c0ff */
[----:B------:R-:W-:Y:S01]  /*bf90*/  @!PT LDS RZ, [RZ] ;  /* 0x00000000fffff984 */ /* 0x000fe20000000800 */
[----:B------:R-:W-:Y:S01]  /*bfa0*/  @!PT LDS RZ, [RZ] ;  /* 0x00000000fffff984 */ /* 0x000fe20000000800 */
[----:B------:R-:W-:Y:S01]  /*bfb0*/  @!PT LDS RZ, [RZ] ;  /* 0x00000000fffff984 */ /* 0x000fe20000000800 */
[----:B------:R1:W-:Y:S01]  /*bfc0*/  @!P5 LDGSTS.E.BYPASS.LTC128B.128 [R166+0x4000], desc[UR4][R174.64] ;  /* 0x04000000aea6dfae */ /* 0x0003e2000b981a04 */
[----:B------:R-:W-:Y:S01]  /*bfd0*/  ISETP.GT.AND P0, PT, R150, R143, PT ;  /* 0x0000008f9600720c */ /* 0x000fe20003f04270 */
[----:B------:R-:W-:Y:S02]  /*bfe0*/  IMAD R0, R88, 0x2, R87 ;  /* 0x0000000258007824 */ /* 0x000fe400078e0257 */
[----:B------:R-:W-:Y:S04]  /*bff0*/  @P5 STS.128 [R166+0x4800], RZ ;  /* 0x004800ffa6005388 */ /* 0x000fe80000000c00 */
[----:B------:R-:W-:Y:S01]  /*c000*/  @!PT LDS RZ, [RZ] ;  /* 0x00000000fffff984 */ /* 0x000fe20000000800 */
[----:B------:R-:W-:Y:S01]  /*c010*/  @!PT LDS RZ, [RZ] ;  /* 0x00000000fffff984 */ /* 0x000fe20000000800 */
[----:B------:R-:W-:Y:S01]  /*c020*/  @!PT LDS RZ, [RZ] ;  /* 0x00000000fffff984 */ /* 0x000fe20000000800 */
[----:B------:R1:W-:Y:S04]  /*c030*/  @!P5 LDGSTS.E.BYPASS.LTC128B.128 [R166+0x4800], desc[UR4][R172.64] ;  /* 0x04800000aca6dfae */ /* 0x0003e8000b981a04 */
[----:B------:R-:W-:Y:S04]  /*c040*/  LDSM.16.M88.4 R88, [R0] ;  /* 0x000000000058783b */ /* 0x000fe80000000200 */
[----:B------:R-:W2:Y:S04]  /*c050*/  LDSM.16.M88.4 R92, [R84+0x1000] ;  /* 0x00100000545c783b */ /* 0x000ea80000000200 */
[----:B------:R-:W3:Y:S04]  /*c060*/  LDSM.16.M88.4 R96, [R84+0x1400] ;  /* 0x001400005460783b */ /* 0x000ee80000000200 */
[----:B------:R-:W4:Y:S04]  /*c070*/  LDSM.16.M88.4 R100, [R84+0x1800] ;  /* 0x001800005464783b */ /* 0x000f280000000200 */
[----:B------:R-:W0:Y:S04]  /*c080*/  LDGDEPBAR ;  /* 0x00000000000079af */ /* 0x000e280000000000 */
[----:B------:R-:W5:Y:S04]  /*c090*/  LDSM.16.M88.4 R104, [R84+0x1c00] ;  /* 0x001c00005468783b */ /* 0x000f680000000200 */
[----:B------:R-:W1:Y:S04]  /*c0a0*/  LDSM.16.M88.4 R108, [R84+0x2000] ;  /* 0x00200000546c783b */ /* 0x000e680000000200 */
        /* <DEDUP_REMOVED lines=14> */
[----:B------:R-:W-:Y:S04]  /*c190*/  LDSM.16.M88.4 R100, [R100] ;  /* 0x000000006464783b */ /* 0x000fe80000000200 */
[----:B------:R-:W-:Y:S03]  /*c1a0*/  LDSM.16.M88.4 R116, [R0+0x2000] ;  /* 0x002000000074783b */ /* 0x000fe60000000200 */
[C---:B------:R-:W-:Y:S01]  /*c1b0*/  HMMA.16816.F32 R32, R88.reuse, R106, RZ ;  /* 0x0000006a5820723c */ /* 0x040fe200000018ff */
[----:B------:R-:W4:Y:S04]  /*c1c0*/  LDSM.16.M88.4 R104, [R0+0x1000] ;  /* 0x001000000068783b */ /* 0x000f280000000200 */
[----:B------:R-:W-:Y:S03]  /*c1d0*/  LDSM.16.M88.4 R120, [R0+0x2400] ;  /* 0x002400000078783b */ /* 0x000fe60000000200 */
[C---:B-1----:R-:W-:Y:S01]  /*c1e0*/  HMMA.16816.F32 R36, R88.reuse, R108, RZ ;  /* 0x0000006c5824723c */ /* 0x042fe200000018ff */
[----:B------:R-:W-:Y:S07]  /*c1f0*/  LDSM.16.M88.4 R124, [R0+0x2800] ;  /* 0x00280000007c783b */ /* 0x000fee0000000200 */
[C---:B------:R-:W-:Y:S01]  /*c200*/  HMMA.16816.F32 R40, R88.reuse, R110, RZ ;  /* 0x0000006e5828723c */ /* 0x040fe200000018ff */
[----:B------:R-:W-:Y:S07]  /*c210*/  LDSM.16.M88.4 R108, [R0+0x1c00] ;  /* 0x001c0000006c783b */ /* 0x000fee0000000200 */
        /* <DEDUP_REMOVED lines=107> */
.L_x_9710:
[----:B------:R-:W-:Y:S05]  /*c8d0*/  BSYNC.RECONVERGENT B0 ;  /* 0x0000000000007941 */ /* 0x000fea0003800200 */
.L_x_9709:
        /* <DEDUP_REMOVED lines=29> */
.L_x_9708:
[----:B------:R-:W-:Y:S05]  /*cab0*/  BSYNC.RECONVERGENT B1 ;  /* 0x0000000000017941 */ /* 0x000fea0003800200 */
.L_x_9707:
[----:B-1----:R-:W-:Y:S01]  /*cac0*/  IABS R88, R152 ;  /* 0x0000009800587213 */ /* 0x002fe20000000000 */
[C---:B------:R-:W-:Y:S01]  /*cad0*/  VIADD R116, R153.reuse, 0xffffffe8 ;  /* 0xffffffe899747836 */ /* 0x040fe20000000000 */
[----:B------:R-:W-:Y:S01]  /*cae0*/  LOP3.LUT R132, R132, 0x120, R133, 0xf8, !PT ;  /* 0x0000012084847812 */ /* 0x000fe200078ef885 */
[C---:B------:R-:W-:Y:S01]  /*caf0*/  VIADD R107, R153.reuse, 0xfffffff9 ;  /* 0xfffffff9996b7836 */ /* 0x040fe20000000000 */
[----:B------:R-:W-:Y:S01]  /*cb00*/  I2FP.F32.S32 R88, R88 ;  /* 0x0000005800587245 */ /* 0x000fe20000201400 */
[C---:B------:R-:W-:Y:S02]  /*cb10*/  VIADD R112, R153.reuse, 0x1 ;  /* 0x0000000199707836 */ /* 0x040fe40000000000 */
[----:B------:R-:W-:Y:S01]  /*cb20*/  VIADD R99, R153, 0x19 ;  /* 0x0000001999637836 */ /* 0x000fe20000000000 */
[----:B------:R-:W-:Y:S01]  /*cb30*/  ISETP.GE.AND P4, PT, R107, R142, PT ;  /* 0x0000008e6b00720c */ /* 0x000fe20003f86270 */
[C---:B------:R-:W-:Y:S02]  /*cb40*/  VIADD R177, R153.reuse, 0xffffffc8 ;  /* 0xffffffc899b17836 */ /* 0x040fe40000000000 */
[CC--:B------:R-:W-:Y:S01]  /*cb50*/  FFMA.FTZ R33, -R154.reuse, R88.reuse, R33 ;  /* 0x000000589a217223 */ /* 0x0c0fe20000010121 */
[C---:B------:R-:W-:Y:S02]  /*cb60*/  VIADD R183, R153.reuse, 0xffffffc1 ;  /* 0xffffffc199b77836 */ /* 0x040fe40000000000 */
[----:B------:R-:W-:Y:S01]  /*cb70*/  FFMA.FTZ R39, -R154, R88, R39 ;  /* 0x000000589a277223 */ /* 0x000fe20000010127 */
[----:B------:R-:W-:Y:S01]  /*cb80*/  VIADD R108, R153, 0xfffffff8 ;  /* 0xfffffff8996c7836 */ /* 0x000fe20000000000 */
[----:B------:R-:W-:Y:S01]  /*cb90*/  FSEL R208, R33, -INF , P4 ;  /* 0xff80000021d07808 */ /* 0x000fe20002000000 */
[C---:B------:R-:W-:Y:S01]  /*cba0*/  VIADD R115, R153.reuse, 0xffffffe9 ;  /* 0xffffffe999737836 */ /* 0x040fe20000000000 */
[----:B------:R-:W-:Y:S01]  /*cbb0*/  ISETP.GE.AND P4, PT, R112, R140, PT ;  /* 0x0000008c7000720c */ /* 0x000fe20003f86270 */
        /* <DEDUP_REMOVED lines=16> */
[C---:B------:R-:W-:Y:S01]  /*ccc0*/  ISETP.GE.AND P6, PT, R0.reuse, R141, PT ;  /* 0x0000008d0000720c */ /* 0x040fe20003fc6270 */
[C---:B------:R-:W-:Y:S01]  /*ccd0*/  VIADD R166, R153.reuse, 0xffffffd1 ;  /* 0xffffffd199a67836 */ /* 0x040fe20000000000 */
[----:B------:R-:W-:Y:S01]  /*cce0*/  ISETP.GE.AND P5, PT, R0, R139, PT ;  /* 0x0000008b0000720c */ /* 0x000fe20003fa6270 */
[C---:B------:R-:W-:Y:S01]  /*ccf0*/  VIADD R124, R153.reuse, 0xffffffd8 ;  /* 0xffffffd8997c7836 */ /* 0x040fe20000000000 */
[----:B------:R-:W-:Y:S01]  /*cd00*/  IABS R90, R90 ;  /* 0x0000005a005a7213 */ /* 0x000fe20000000000 */
        /* <DEDUP_REMOVED lines=21> */
[----:B------:R-:W-:Y:S01]  /*ce60*/  FFMA.FTZ R11, -R154, R0, R11 ;  /* 0x000000009a0b7223 */ /* 0x000fe2000001010b */
[----:B------:R-:W-:Y:S01]  /*ce70*/  I2FP.F32.S32 R0, R88 ;  /* 0x0000005800007245 */ /* 0x000fe20000201400 */
[----:B------:R-:W-:Y:S01]  /*ce80*/  VIADD R84, R152, 0x28 ;  /* 0x0000002898547836 */ /* 0x000fe20000000000 */
[----:B------:R-:W-:Y:S01]  /*ce90*/  IABS R91, R91 ;  /* 0x0000005b005b7213 */ /* 0x000fe20000000000 */
[C---:B------:R-:W-:Y:S01]  /*cea0*/  FFMA.FTZ R4, -R154.reuse, R89, R4 ;  /* 0x000000599a047223 */ /* 0x040fe20000010104 */
[----:B------:R-:W-:Y:S01]  /*ceb0*/  IABS R93, R93 ;  /* 0x0000005d005d7213 */ /* 0x000fe20000000000 */
[C---:B------:R-:W-:Y:S01]  /*cec0*/  FFMA.FTZ R9, -R154.reuse, R0, R9 ;  /* 0x000000009a097223 */ /* 0x040fe20000010109 */
[----:B------:R-:W-:Y:S01]  /*ced0*/  IABS R84, R84 ;  /* 0x0000005400547213 */ /* 0x000fe20000000000 */
[C---:B------:R-:W-:Y:S01]  /*cee0*/  FFMA.FTZ R15, -R154.reuse, R0, R15 ;  /* 0x000000009a0f7223 */ /* 0x040fe2000001010f */
[----:B------:R-:W-:Y:S01]  /*cef0*/  I2FP.F32.S32 R91, R91 ;  /* 0x0000005b005b7245 */ /* 0x000fe20000201400 */
[----:B------:R-:W-:Y:S01]  /*cf00*/  FFMA.FTZ R10, -R154, R89, R10 ;  /* 0x000000599a0a7223 */ /* 0x000fe2000001010a */
[----:B------:R-:W-:Y:S01]  /*cf10*/  I2FP.F32.S32 R84, R84 ;  /* 0x0000005400547245 */ /* 0x000fe20000201400 */
[----:B------:R-:W-:Y:S01]  /*cf20*/  VIADD R0, R152, 0x18 ;  /* 0x0000001898007836 */ /* 0x000fe20000000000 */
[----:B------:R-:W-:Y:S01]  /*cf30*/  FSEL R92, R4, -INF , P0 ;  /* 0xff800000045c7808 */ /* 0x000fe20000000000 */
[C---:B------:R-:W-:Y:S01]  /*cf40*/  FFMA.FTZ R6, -R154.reuse, R91, R6 ;  /* 0x0000005b9a067223 */ /* 0x040fe20000010106 */
[----:B------:R-:W-:Y:S01]  /*cf50*/  ISETP.GE.AND P0, PT, R177, R142, PT ;  /* 0x0000008eb100720c */ /* 0x000fe20003f06270 */
        /* <DEDUP_REMOVED lines=16> */
[----:B------:R-:W-:Y:S01]  /*d060*/  VIADD R93, R153, 0x29 ;  /* 0x00000029995d7836 */ /* 0x000fe20000000000 */
[-C--:B------:R-:W-:Y:S01]  /*d070*/  ISETP.GE.AND P1, PT, R123, R142.reuse, PT ;  /* 0x0000008e7b00720c */ /* 0x080fe20003f26270 */
[----:B------:R-:W-:Y:S01]  /*d080*/  FFMA.FTZ R8, -R154, R91, R8 ;  /* 0x0000005b9a087223 */ /* 0x000fe20000010108 */
[----:B------:R-:W-:Y:S01]  /*d090*/  FSEL R92, R92, -INF , !P6 ;  /* 0xff8000005c5c7808 */ /* 0x000fe20007000000 */
[C---:B------:R-:W-:Y:S01]  /*d0a0*/  FFMA.FTZ R12, -R154.reuse, R89, R12 ;  /* 0x000000599a0c7223 */ /* 0x040fe2000001010c */
[----:B------:R-:W-:Y:S01]  /*d0b0*/  ISETP.GE.AND P6, PT, R173, R141, PT ;  /* 0x0000008dad00720c */ /* 0x000fe20003fc6270 */
[----:B------:R-:W-:Y:S01]  /*d0c0*/  FFMA.FTZ R18, -R154, R89, R18 ;  /* 0x000000599a127223 */ /* 0x000fe20000010112 */
[----:B------:R-:W-:Y:S01]  /*d0d0*/  FSEL R181, R8, -INF , P0 ;  /* 0xff80000008b57808 */ /* 0x000fe20000000000 */
[----:B------:R-:W-:Y:S01]  /*d0e0*/  FFMA.FTZ R14, -R154, R91, R14 ;  /* 0x0000005b9a0e7223 */ /* 0x000fe2000001010e */
[----:B------:R-:W-:Y:S01]  /*d0f0*/  ISETP.GE.AND P0, PT, R169, R142, PT ;  /* 0x0000008ea900720c */ /* 0x000fe20003f06270 */
[C---:B------:R-:W-:Y:S02]  /*d100*/  VIADD R91, R152.reuse, 0x21 ;  /* 0x00000021985b7836 */ /* 0x040fe40000000000 */
[----:B------:R-:W-:Y:S01]  /*d110*/  VIADD R88, R152, 0x20 ;  /* 0x0000002098587836 */ /* 0x000fe20000000000 */
[----:B------:R-:W-:Y:S01]  /*d120*/  FSEL R175, R12, -INF , P0 ;  /* 0xff8000000caf7808 */ /* 0x000fe20000000000 */
[C---:B------:R-:W-:Y:S01]  /*d130*/  VIADD R89, R152.reuse, 0x19 ;  /* 0x0000001998597836 */ /* 0x040fe20000000000 */
[----:B------:R-:W-:Y:S01]  /*d140*/  ISETP.GE.AND P0, PT, R183, R140, PT ;  /* 0x0000008cb700720c */ /* 0x000fe20003f06270 */
[C---:B------:R-:W-:Y:S01]  /*d150*/  VIADD R0, R152.reuse, 0x8 ;  /* 0x0000000898007836 */ /* 0x040fe20000000000 */
[----:B------:R-:W-:Y:S02]  /*d160*/  IABS R88, R88 ;  /* 0x0000005800587213 */ /* 0x000fe40000000000 */
[----:B------:R-:W-:Y:S02]  /*d170*/  IABS R89, R89 ;  /* 0x0000005900597213 */ /* 0x000fe40000000000 */
[----:B------:R-:W-:Y:S01]  /*d180*/  I2FP.F32.S32 R84, R88 ;  /* 0x0000005800547245 */ /* 0x000fe20000201400 */
[----:B------:R-:W-:Y:S01]  /*d190*/  VIADD R88, R152, 0xfffffff1 ;  /* 0xfffffff198587836 */ /* 0x000fe20000000000 */
[----:B------:R-:W-:Y:S02]  /*d1a0*/  I2FP.F32.S32 R89, R89 ;  /* 0x0000005900597245 */ /* 0x000fe40000201400 */
[----:B------:R-:W-:Y:S01]  /*d1b0*/  IABS R0, R0 ;  /* 0x0000000000007213 */ /* 0x000fe20000000000 */
[C---:B------:R-:W-:Y:S01]  /*d1c0*/  FFMA.FTZ R17, -R154.reuse, R84, R17 ;  /* 0x000000549a117223 */ /* 0x040fe20000010111 */
[----:B------:R-:W-:Y:S01]  /*d1d0*/  IABS R88, R88 ;  /* 0x0000005800587213 */ /* 0x000fe20000000000 */
[----:B------:R-:W-:Y:S01]  /*d1e0*/  FFMA.FTZ R23, -R154, R84, R23 ;  /* 0x000000549a177223 */ /* 0x000fe20000010117 */
[----:B------:R-:W-:Y:S01]  /*d1f0*/  I2FP.F32.S32 R0, R0 ;  /* 0x0000000000007245 */ /* 0x000fe20000201400 */
[----:B------:R-:W-:Y:S01]  /*d200*/  VIADD R84, R152, 0x10 ;  /* 0x0000001098547836 */ /* 0x000fe20000000000 */
[----:B------:R-:W-:Y:S01]  /*d210*/  IABS R91, R91 ;  /* 0x0000005b005b7213 */ /* 0x000fe20000000000 */
[CC--:B------:R-:W-:Y:S01]  /*d220*/  FFMA.FTZ R20, -R154.reuse, R89.reuse, R20 ;  /* 0x000000599a147223 */ /* 0x0c0fe20000010114 */
[----:B------:R-:W-:Y:S01]  /*d230*/  FSEL R232, R17, -INF , P1 ;  /* 0xff80000011e87808 */ /* 0x000fe20000800000 */
[----:B------:R-:W-:Y:S01]  /*d240*/  FFMA.FTZ R26, -R154, R89, R26 ;  /* 0x000000599a1a7223 */ /* 0x000fe2000001011a */
[----:B------:R-:W-:Y:S01]  /*d250*/  IABS R84, R84 ;  /* 0x0000005400547213 */ /* 0x000fe20000000000 */
[----:B------:R-:W-:Y:S01]  /*d260*/  VIADD R89, R152, 0x1 ;  /* 0x0000000198597836 */ /* 0x000fe20000000000 */
[----:B------:R-:W-:Y:S01]  /*d270*/  I2FP.F32.S32 R91, R91 ;  /* 0x0000005b005b7245 */ /* 0x000fe20000201400 */
[C---:B------:R-:W-:Y:S01]  /*d280*/  FFMA.FTZ R29, -R154.reuse, R0, R29 ;  /* 0x000000009a1d7223 */ /* 0x040fe2000001011d */
[----:B------:R-:W-:Y:S01]  /*d290*/  I2FP.F32.S32 R84, R84 ;  /* 0x0000005400547245 */ /* 0x000fe20000201400 */
[C---:B------:R-:W-:Y:S01]  /*d2a0*/  FFMA.FTZ R35, -R154.reuse, R0, R35 ;  /* 0x000000009a237223 */ /* 0x040fe20000010123 */
[----:B------:R-:W-:Y:S01]  /*d2b0*/  IABS R89, R89 ;  /* 0x0000005900597213 */ /* 0x000fe20000000000 */
[CC--:B------:R-:W-:Y:S01]  /*d2c0*/  FFMA.FTZ R16, -R154.reuse, R91.reuse, R16 ;  /* 0x0000005b9a107223 */ /* 0x0c0fe20000010110 */
[----:B------:R-:W-:Y:S01]  /*d2d0*/  ISETP.GE.AND P1, PT, R119, R142, PT ;  /* 0x0000008e7700720c */ /* 0x000fe20003f26270 */
[C---:B------:R-:W-:Y:S01]  /*d2e0*/  FFMA.FTZ R22, -R154.reuse, R91, R22 ;  /* 0x0000005b9a167223 */ /* 0x040fe20000010116 */
[----:B------:R-:W-:Y:S01]  /*d2f0*/  I2FP.F32.S32 R89, R89 ;  /* 0x0000005900597245 */ /* 0x000fe20000201400 */
[-C--:B------:R-:W-:Y:S01]  /*d300*/  FFMA.FTZ R25, -R154, R84.reuse, R25 ;  /* 0x000000549a197223 */ /* 0x080fe20000010119 */
[----:B------:R-:W-:Y:S01]  /*d310*/  FSEL R196, R20, -INF , P1 ;  /* 0xff80000014c47808 */ /* 0x000fe20000800000 */
[----:B------:R-:W-:Y:S01]  /*d320*/  FFMA.FTZ R31, -R154, R84, R31 ;  /* 0x000000549a1f7223 */ /* 0x000fe2000001011f */
[----:B------:R-:W-:Y:S01]  /*d330*/  ISETP.GE.AND P1, PT, R166, R140, PT ;  /* 0x0000008ca600720c */ /* 0x000fe20003f26270 */
[----:B------:R-:W-:Y:S02]  /*d340*/  VIADD R0, R152, 0xfffffff8 ;  /* 0xfffffff898007836 */ /* 0x000fe40000000000 */
[-C--:B------:R-:W-:Y:S01]  /*d350*/  FFMA.FTZ R32, -R154, R89.reuse, R32 ;  /* 0x000000599a207223 */ /* 0x080fe20000010120 */
[----:B------:R-:W-:Y:S01]  /*d360*/  VIADD R84, R152, 0xfffffff0 ;  /* 0xfffffff098547836 */ /* 0x000fe20000000000 */
[----:B------:R-:W-:Y:S01]  /*d370*/  FSEL R120, R15, -INF , P1 ;  /* 0xff8000000f787808 */ /* 0x000fe20000800000 */
[----:B------:R-:W-:Y:S01]  /*d380*/  FFMA.FTZ R38, -R154, R89, R38 ;  /* 0x000000599a267223 */ /* 0x000fe20000010126 */
[----:B------:R-:W-:Y:S01]  /*d390*/  IABS R0, R0 ;  /* 0x0000000000007213 */ /* 0x000fe20000000000 */
[C---:B------:R-:W-:Y:S01]  /*d3a0*/  VIADD R91, R152.reuse, 0x9 ;  /* 0x00000009985b7836 */ /* 0x040fe20000000000 */
[----:B------:R-:W-:Y:S02]  /*d3b0*/  IABS R84, R84 ;  /* 0x0000005400547213 */ /* 0x000fe40000000000 */
[----:B------:R-:W-:Y:S01]  /*d3c0*/  I2FP.F32.S32 R89, R88 ;  /* 0x0000005800597245 */ /* 0x000fe20000201400 */
[----:B------:R-:W-:Y:S01]  /*d3d0*/  VIADD R88, R152, 0xffffffe8 ;  /* 0xffffffe898587836 */ /* 0x000fe20000000000 */
[----:B------:R-:W-:Y:S02]  /*d3e0*/  I2FP.F32.S32 R0, R0 ;  /* 0x0000000000007245 */ /* 0x000fe40000201400 */
[----:B------:R-:W-:Y:S01]  /*d3f0*/  I2FP.F32.S32 R84, R84 ;  /* 0x0000005400547245 */ /* 0x000fe20000201400 */
[C---:B------:R-:W-:Y:S01]  /*d400*/  FFMA.FTZ R46, -R154.reuse, R89, R46 ;  /* 0x000000599a2e7223 */ /* 0x040fe2000001012e */
[----:B------:R-:W-:Y:S01]  /*d410*/  IABS R88, R88 ;  /* 0x0000005800587213 */ /* 0x000fe20000000000 */
[C---:B------:R-:W-:Y:S01]  /*d420*/  FFMA.FTZ R43, -R154.reuse, R0, R43 ;  /* 0x000000009a2b7223 */ /* 0x040fe2000001012b */
[----:B------:R-:W-:Y:S01]  /*d430*/  IABS R91, R91 ;  /* 0x0000005b005b7213 */ /* 0x000fe20000000000 */
[----:B------:R-:W-:Y:S01]  /*d440*/  FFMA.FTZ R41, -R154, R84, R41 ;  /* 0x000000549a297223 */ /* 0x000fe20000010129 */
[----:B------:R-:W-:Y:S01]  /*d450*/  ISETP.GE.AND P1, PT, R124, R140, PT ;  /* 0x0000008c7c00720c */ /* 0x000fe20003f26270 */
        /* <DEDUP_REMOVED lines=8> */
[----:B------:R-:W-:Y:S01]  /*d4e0*/  FFMA.FTZ R51, -R154, R84, R51 ;  /* 0x000000549a337223 */ /* 0x000fe20000010133 */
[----:B------:R-:W-:Y:S01]  /*d4f0*/  IABS R0, R0 ;  /* 0x0000000000007213 */ /* 0x000fe20000000000 */
[----:B------:R-:W-:Y:S01]  /*d500*/  VIADD R84, R152, 0xffffffd8 ;  /* 0xffffffd898547836 */ /* 0x000fe20000000000 */
[----:B------:R-:W-:Y:S01]  /*d510*/  FSEL R218, R29, -INF , P1 ;  /* 0xff8000001dda7808 */ /* 0x000fe20000800000 */
[----:B------:R-:W-:Y:S01]  /*d520*/  FFMA.FTZ R40, -R154, R89, R40 ;  /* 0x000000599a287223 */ /* 0x000fe20000010128 */
[----:B------:R-:W-:Y:S01]  /*d530*/  I2FP.F32.S32 R0, R0 ;  /* 0x0000000000007245 */ /* 0x000fe20000201400 */
[----:B------:R-:W-:Y:S01]  /*d540*/  VIADD R89, R152, 0xffffffe1 ;  /* 0xffffffe198597836 */ /* 0x000fe20000000000 */
[----:B------:R-:W-:Y:S01]  /*d550*/  IABS R84, R84 ;  /* 0x0000005400547213 */ /* 0x000fe20000000000 */
[C---:B------:R-:W-:Y:S01]  /*d560*/  FFMA.FTZ R28, -R154.reuse, R91, R28 ;  /* 0x0000005b9a1c7223 */ /* 0x040fe2000001011c */
[----:B------:R-:W-:Y:S01]  /*d570*/  ISETP.GE.AND P1, PT, R153, R142, PT ;  /* 0x0000008e9900720c */ /* 0x000fe20003f26270 */
[CC--:B------:R-:W-:Y:S01]  /*d580*/  FFMA.FTZ R55, -R154.reuse, R0.reuse, R55 ;  /* 0x000000009a377223 */ /* 0x0c0fe20000010137 */
[----:B------:R-:W-:Y:S01]  /*d590*/  IABS R89, R89 ;  /* 0x0000005900597213 */ /* 0x000fe20000000000 */
[----:B------:R-:W-:Y:S01]  /*d5a0*/  FFMA.FTZ R49, -R154, R0, R49 ;  /* 0x000000009a317223 */ /* 0x000fe20000010131 */
[----:B------:R-:W-:Y:S01]  /*d5b0*/  I2FP.F32.S32 R0, R84 ;  /* 0x0000005400007245 */ /* 0x000fe20000201400 */
[----:B------:R-:W-:Y:S01]  /*d5c0*/  VIADD R84, R152, 0xffffffd0 ;  /* 0xffffffd098547836 */ /* 0x000fe20000000000 */
[----:B------:R-:W-:Y:S01]  /*d5d0*/  I2FP.F32.S32 R89, R89 ;  /* 0x0000005900597245 */ /* 0x000fe20000201400 */
[----:B------:R-:W-:Y:S01]  /*d5e0*/  FFMA.FTZ R34, -R154, R91, R34 ;  /* 0x0000005b9a227223 */ /* 0x000fe20000010122 */
[----:B------:R-:W-:Y:S02]  /*d5f0*/  VIADD R88, R152, 0xffffffc0 ;  /* 0xffffffc098587836 */ /* 0x000fe40000000000 */
[C---:B------:R-:W-:Y:S01]  /*d600*/  FFMA.FTZ R53, -R154.reuse, R0, R53 ;  /* 0x000000009a357223 */ /* 0x040fe20000010135 */
[----:B------:R-:W-:Y:S01]  /*d610*/  IABS R84, R84 ;  /* 0x0000005400547213 */ /* 0x000fe20000000000 */
[CC--:B------:R-:W-:Y:S01]  /*d620*/  FFMA.FTZ R54, -R154.reuse, R89.reuse, R54 ;  /* 0x000000599a367223 */ /* 0x0c0fe20000010136 */
[C---:B------:R-:W-:Y:S01]  /*d630*/  FFMA.FTZ R48, -R154.reuse, R89, R48 ;  /* 0x000000599a307223 */ /* 0x040fe20000010130 */
[----:B------:R-:W-:Y:S01]  /*d640*/  IABS R88, R88 ;  /* 0x0000005800587213 */ /* 0x000fe20000000000 */
[----:B------:R-:W-:Y:S01]  /*d650*/  FFMA.FTZ R59, -R154, R0, R59 ;  /* 0x000000009a3b7223 */ /* 0x000fe2000001013b */
[----:B------:R-:W-:Y:S01]  /*d660*/  I2FP.F32.S32 R84, R84 ;  /* 0x0000005400547245 */ /* 0x000fe20000201400 */
[C---:B------:R-:W-:Y:S01]  /*d670*/  VIADD R89, R152.reuse, 0xffffffd9 ;  /* 0xffffffd998597836 */ /* 0x040fe20000000000 */
[----:B------:R-:W-:Y:S01]  /*d680*/  I2FP.F32.S32 R88, R88 ;  /* 0x0000005800587245 */ /* 0x000fe20000201400 */
[----:B------:R-:W-:Y:S01]  /*d690*/  VIADD R91, R152, 0xfffffff9 ;  /* 0xfffffff9985b7836 */ /* 0x000fe20000000000 */
[----:B------:R-:W-:Y:S01]  /*d6a0*/  I2FP.F32.S32 R0, R90 ;  /* 0x0000005a00007245 */ /* 0x000fe20000201400 */
[CC--:B------:R-:W-:Y:S01]  /*d6b0*/  FFMA.FTZ R57, -R154.reuse, R84.reuse, R57 ;  /* 0x000000549a397223 */ /* 0x0c0fe20000010139 */
[----:B------:R-:W-:Y:S01]  /*d6c0*/  IABS R89, R89 ;  /* 0x0000005900597213 */ /* 0x000fe20000000000 */
[C---:B------:R-:W-:Y:S01]  /*d6d0*/  FFMA.FTZ R63, -R154.reuse, R84, R63 ;  /* 0x000000549a3f7223 */ /* 0x040fe2000001013f */
[----:B------:R-:W-:Y:S01]  /*d6e0*/  IABS R91, R91 ;  /* 0x0000005b005b7213 */ /* 0x000fe20000000000 */
[----:B------:R-:W2:Y:S01]  /*d6f0*/  LD.E R84, desc[UR4][R2.64+0xdc] ;  /* 0x0000dc0402547980 */ /* 0x000ea2000c101900 */
[----:B------:R-:W-:Y:S01]  /*d700*/  I2FP.F32.S32 R89, R89 ;  /* 0x0000005900597245 */ /* 0x000fe20000201400 */
[----:B------:R-:W-:Y:S01]  /*d710*/  FFMA.FTZ R65, -R154, R88, R65 ;  /* 0x000000589a417223 */ /* 0x000fe20000010141 */
[----:B------:R-:W-:Y:S01]  /*d720*/  I2FP.F32.S32 R91, R91 ;  /* 0x0000005b005b7245 */ /* 0x000fe20000201400 */
[----:B------:R-:W-:Y:S01]  /*d730*/  VIADD R88, R152, 0xffffffc9 ;  /* 0xffffffc998587836 */ /* 0x000fe20000000000 */
[----:B------:R-:W-:Y:S01]  /*d740*/  FSEL R90, R5, -INF , P4 ;  /* 0xff800000055a7808 */ /* 0x000fe20002000000 */
[CC--:B------:R-:W-:Y:S01]  /*d750*/  FFMA.FTZ R52, -R154.reuse, R89.reuse, R52 ;  /* 0x000000599a347223 */ /* 0x0c0fe20000010134 */
[----:B------:R-:W-:Y:S01]  /*d760*/  ISETP.GE.AND P4, PT, R173, R142, PT ;  /* 0x0000008ead00720c */ /* 0x000fe20003f86270 */
[----:B------:R-:W-:Y:S01]  /*d770*/  FFMA.FTZ R58, -R154, R89, R58 ;  /* 0x000000599a3a7223 */ /* 0x000fe2000001013a */
[----:B------:R-:W-:Y:S01]  /*d780*/  IABS R88, R88 ;  /* 0x0000005800587213 */ /* 0x000fe20000000000 */
[----:B------:R-:W-:Y:S01]  /*d790*/  VIADD R89, R152, 0xffffffd1 ;  /* 0xffffffd198597836 */ /* 0x000fe20000000000 */
[----:B------:R-:W-:Y:S01]  /*d7a0*/  FSEL R179, R9, -INF , P4 ;  /* 0xff80000009b37808 */ /* 0x000fe20002000000 */
[----:B------:R-:W-:Y:S01]  /*d7b0*/  FFMA.FTZ R42, -R154, R91, R42 ;  /* 0x0000005b9a2a7223 */ /* 0x000fe2000001012a */
[----:B------:R-:W-:Y:S01]  /*d7c0*/  ISETP.GE.AND P4, PT, R166, R142, PT ;  /* 0x0000008ea600720c */ /* 0x000fe20003f86270 */
[CC--:B------:R-:W-:Y:S01]  /*d7d0*/  FFMA.FTZ R61, -R154.reuse, R0.reuse, R61 ;  /* 0x000000009a3d7223 */ /* 0x0c0fe2000001013d */
[----:B------:R-:W-:Y:S01]  /*d7e0*/  IABS R89, R89 ;  /* 0x0000005900597213 */ /* 0x000fe20000000000 */
[C---:B------:R-:W-:Y:S01]  /*d7f0*/  FFMA.FTZ R67, -R154.reuse, R0, R67 ;  /* 0x000000009a437223 */ /* 0x040fe20000010143 */
[----:B------:R-:W-:Y:S01]  /*d800*/  FSEL R171, R13, -INF , P4 ;  /* 0xff8000000dab7808 */ /* 0x000fe20002000000 */
[----:B------:R-:W-:Y:S01]  /*d810*/  VIADD R0, R153, 0x38 ;  /* 0x0000003899007836 */ /* 0x000fe20000000000 */
[----:B------:R-:W-:Y:S01]  /*d820*/  I2FP.F32.S32 R89, R89 ;  /* 0x0000005900597245 */ /* 0x000fe20000201400 */
[----:B------:R-:W-:Y:S01]  /*d830*/  FFMA.FTZ R36, -R154, R91, R36 ;  /* 0x0000005b9a247223 */ /* 0x000fe20000010124 */
[----:B------:R-:W-:Y:S01]  /*d840*/  ISETP.GE.AND P4, PT, R124, R142, PT ;  /* 0x0000008e7c00720c */ /* 0x000fe20003f86270 */
[----:B------:R-:W-:Y:S02]  /*d850*/  VIADD R91, R152, 0xffffffe9 ;  /* 0xffffffe9985b7836 */ /* 0x000fe40000000000 */
[-C--:B------:R-:W-:Y:S01]  /*d860*/  FFMA.FTZ R56, -R154, R89.reuse, R56 ;  /* 0x000000599a387223 */ /* 0x080fe20000010138 */
[----:B------:R-:W-:Y:S01]  /*d870*/  FSEL R167, R16, -INF , P4 ;  /* 0xff80000010a77808 */ /* 0x000fe20002000000 */
[C---:B------:R-:W-:Y:S01]  /*d880*/  FFMA.FTZ R62, -R154.reuse, R89, R62 ;  /* 0x000000599a3e7223 */ /* 0x040fe2000001013e */
[----:B------:R-:W-:Y:S02]  /*d890*/  I2FP.F32.S32 R89, R88 ;  /* 0x0000005800597245 */ /* 0x000fe40000201400 */
[----:B------:R-:W-:Y:S02]  /*d8a0*/  FSEL R88, R7, -INF , P0 ;  /* 0xff80000007587808 */ /* 0x000fe40000000000 */
[----:B------:R-:W-:Y:S01]  /*d8b0*/  ISETP.GE.AND P0, PT, R177, R140, PT ;  /* 0x0000008cb100720c */ /* 0x000fe20003f06270 */
[C---:B------:R-:W-:Y:S01]  /*d8c0*/  FFMA.FTZ R60, -R154.reuse, R89, R60 ;  /* 0x000000599a3c7223 */ /* 0x040fe2000001013c */
[----:B------:R-:W-:Y:S01]  /*d8d0*/  IABS R91, R91 ;  /* 0x0000005b005b7213 */ /* 0x000fe20000000000 */
[----:B------:R-:W-:Y:S01]  /*d8e0*/  FFMA.FTZ R66, -R154, R89, R66 ;  /* 0x000000599a427223 */ /* 0x000fe20000010142 */
[----:B------:R-:W-:Y:S01]  /*d8f0*/  FSEL R127, R10, -INF , P0 ;  /* 0xff8000000a7f7808 */ /* 0x000fe20000000000 */
[----:B------:R-:W-:Y:S01]  /*d900*/  VIADD R89, R153, 0x31 ;  /* 0x0000003199597836 */ /* 0x000fe20000000000 */
[-C--:B------:R-:W-:Y:S02]  /*d910*/  ISETP.GE.AND P0, PT, R117, R142.reuse, PT ;  /* 0x0000008e7500720c */ /* 0x080fe40003f06270 */
[----:B------:R-:W-:Y:S02]  /*d920*/  I2FP.F32.S32 R91, R91 ;  /* 0x0000005b005b7245 */ /* 0x000fe40000201400 */
[----:B------:R-:W-:Y:S02]  /*d930*/  FSEL R121, R21, -INF , P0 ;  /* 0xff80000015797808 */ /* 0x000fe40000000000 */
[----:B------:R-:W-:Y:S01]  /*d940*/  ISETP.GE.AND P0, PT, R116, R142, PT ;  /* 0x0000008e7400720c */ /* 0x000fe20003f06270 */
[-C--:B------:R-:W-:Y:S01]  /*d950*/  FFMA.FTZ R44, -R154, R91.reuse, R44 ;  /* 0x0000005b9a2c7223 */ /* 0x080fe2000001012c */
[----:B------:R-:W-:Y:S01]  /*d960*/  FSEL R194, R36, -INF , P1 ;  /* 0xff80000024c27808 */ /* 0x000fe20000800000 */
[----:B------:R-:W-:Y:S01]  /*d970*/  FFMA.FTZ R50, -R154, R91, R50 ;  /* 0x0000005b9a327223 */ /* 0x000fe20000010132 */
[----:B------:R-:W-:Y:S01]  /*d980*/  FSEL R226, R24, -INF , P0 ;  /* 0xff80000018e27808 */ /* 0x000fe20000000000 */
[C---:B------:R-:W-:Y:S01]  /*d990*/  VIADD R91, R152.reuse, 0xffffffc1 ;  /* 0xffffffc1985b7836 */ /* 0x040fe20000000000 */
[-C--:B------:R-:W-:Y:S01]  /*d9a0*/  ISETP.GE.AND P0, PT, R123, R140.reuse, PT ;  /* 0x0000008c7b00720c */ /* 0x080fe20003f06270 */
[----:B------:R-:W-:Y:S01]  /*d9b0*/  VIADD R152, R152, 0x80 ;  /* 0x0000008098987836 */ /* 0x000fe20000000000 */
[-C--:B------:R-:W-:Y:S02]  /*d9c0*/  ISETP.GE.AND P4, PT, R173, R140.reuse, PT ;  /* 0x0000008cad00720c */ /* 0x080fe40003f86270 */
        /* <DEDUP_REMOVED lines=46> */
[----:B------:R-:W-:Y:S02]  /*dcb0*/  IABS R91, R91 ;  /* 0x0000005b005b7213 */ /* 0x000fe40000000000 */
[----:B------:R-:W-:Y:S02]  /*dcc0*/  ISETP.GE.AND P4, PT, R153, R140, PT ;  /* 0x0000008c9900720c */ /* 0x000fe40003f86270 */
        /* <DEDUP_REMOVED lines=8> */
[-C--:B------:R-:W-:Y:S02]  /*dd50*/  ISETP.GE.AND P4, PT, R105, R140.reuse, PT ;  /* 0x0000008c6900720c */ /* 0x080fe40003f86270 */
[-C--:B------:R-:W-:Y:S02]  /*dd60*/  ISETP.GE.AND P1, PT, R101, R140.reuse, PT ;  /* 0x0000008c6500720c */ /* 0x080fe40003f26270 */
[----:B------:R-:W-:Y:S02]  /*dd70*/  FSEL R208, R208, -INF , !P0 ;  /* 0xff800000d0d07808 */ /* 0x000fe40004000000 */
[----:B------:R-:W-:Y:S02]  /*dd80*/  FSEL R176, R42, -INF , P4 ;  /* 0xff8000002ab07808 */ /* 0x000fe40002000000 */
[----:B------:R-:W-:Y:S02]  /*dd90*/  FSEL R47, R47, -INF , P1 ;  /* 0xff8000002f2f7808 */ /* 0x000fe40000800000 */
[----:B------:R-:W-:Y:S02]  /*dda0*/  ISETP.GE.AND P0, PT, R97, R140, PT ;  /* 0x0000008c6100720c */ /* 0x000fe40003f06270 */
[----:B------:R-:W-:Y:S02]  /*ddb0*/  ISETP.GE.AND P4, PT, R96, R142, PT ;  /* 0x0000008e6000720c */ /* 0x000fe40003f86270 */
        /* <DEDUP_REMOVED lines=25> */
[----:B------:R-:W-:Y:S02]  /*df50*/  FSEL R52, R179, -INF , !P6 ;  /* 0xff800000b3347808 */ /* 0x000fe40007000000 */
[-C--:B------:R-:W-:Y:S02]  /*df60*/  ISETP.GE.AND P6, PT, R177, R139.reuse, PT ;  /* 0x0000008bb100720c */ /* 0x080fe40003fc6270 */
[----:B------:R-:W-:Y:S02]  /*df70*/  FSEL R88, R88, -INF , !P0 ;  /* 0xff80000058587808 */ /* 0x000fe40004000000 */
[----:B------:R-:W-:Y:S02]  /*df80*/  FSEL R182, R182, -INF , !P4 ;  /* 0xff800000b6b67808 */ /* 0x000fe40006000000 */
[----:B------:R-:W-:Y:S02]  /*df90*/  FSEL R98, R62, -INF , P1 ;  /* 0xff8000003e627808 */ /* 0x000fe40000800000 */
[----:B------:R-:W-:Y:S02]  /*dfa0*/  ISETP.GE.AND P0, PT, R169, R139, PT ;  /* 0x0000008ba900720c */ /* 0x000fe40003f06270 */
[-C--:B------:R-:W-:Y:S02]  /*dfb0*/  ISETP.GE.AND P4, PT, R95, R140.reuse, PT ;  /* 0x0000008c5f00720c */ /* 0x080fe40003f86270 */
        /* <DEDUP_REMOVED lines=15> */
[-C--:B------:R-:W-:Y:S02]  /*e0b0*/  ISETP.GE.AND P6, PT, R111, R139.reuse, PT ;  /* 0x0000008b6f00720c */ /* 0x080fe40003fc6270 */
[----:B------:R-:W-:Y:S02]  /*e0c0*/  ISETP.GE.AND P1, PT, R0, R140, PT ;  /* 0x0000008c0000720c */ /* 0x000fe40003f26270 */
[----:B------:R-:W-:Y:S02]  /*e0d0*/  FSEL R222, R222, -INF , !P0 ;  /* 0xff800000dede7808 */ /* 0x000fe40004000000 */
[----:B------:R-:W-:Y:S02]  /*e0e0*/  FSEL R63, R63, -INF , P4 ;  /* 0xff8000003f3f7808 */ /* 0x000fe40002000000 */
[----:B------:R-:W-:Y:S02]  /*e0f0*/  ISETP.GE.AND P0, PT, R108, R139, PT ;  /* 0x0000008b6c00720c */ /* 0x000fe40003f06270 */
[-C--:B------:R-:W-:Y:S02]  /*e100*/  ISETP.GE.AND P4, PT, R183, R141.reuse, PT ;  /* 0x0000008db700720c */ /* 0x080fe40003f86270 */
[----:B------:R-:W-:Y:S02]  /*e110*/  FSEL R214, R214, -INF , !P6 ;  /* 0xff800000d6d67808 */ /* 0x000fe40007000000 */
        /* <DEDUP_REMOVED lines=13> */
[----:B------:R-:W-:Y:S02]  /*e1f0*/  FSEL R66, R175, -INF , !P4 ;  /* 0xff800000af427808 */ /* 0x000fe40006000000 */
[----:B------:R-:W-:Y:S02]  /*e200*/  FMNMX3.FTZ R45, R85, R92, R90, !PT ;  /* 0x0000005c552d7276 */ /* 0x000fe4000781005a */
[----:B------:R-:W-:Y:S02]  /*e210*/  ISETP.GE.AND P4, PT, R173, R139, PT ;  /* 0x0000008bad00720c */ /* 0x000fe40003f86270 */
[----:B------:R-:W-:Y:S02]  /*e220*/  FSEL R172, R172, -INF , !P6 ;  /* 0xff800000acac7808 */ /* 0x000fe40007000000 */
[-C--:B------:R-:W-:Y:S02]  /*e230*/  ISETP.GE.AND P6, PT, R100, R141.reuse, PT ;  /* 0x0000008d6400720c */ /* 0x080fe40003fc6270 */
[----:B------:R-:W-:Y:S02]  /*e240*/  FSEL R64, R171, -INF , !P1 ;  /* 0xff800000ab407808 */ /* 0x000fe40004800000 */
[-C--:B------:R-:W-:Y:S02]  /*e250*/  ISETP.GE.AND P5, PT, R123, R141.reuse, PT ;  /* 0x0000008d7b00720c */ /* 0x080fe40003fa6270 */
[-C--:B------:R-:W-:Y:S02]  /*e260*/  ISETP.GE.AND P0, PT, R99, R141.reuse, PT ;  /* 0x0000008d6300720c */ /* 0x080fe40003f06270 */
[C---:B------:R-:W-:Y:S02]  /*e270*/  ISETP.GE.AND P1, PT, R124.reuse, R141, PT ;  /* 0x0000008d7c00720c */ /* 0x040fe40003f26270 */
        /* <DEDUP_REMOVED lines=33> */
[----:B------:R-:W-:Y:S02]  /*e490*/  ISETP.GE.AND P5, PT, R153, R141, PT ;  /* 0x0000008d9900720c */ /* 0x000fe40003fa6270 */
[-C--:B------:R-:W-:Y:S02]  /*e4a0*/  ISETP.GE.AND P1, PT, R107, R139.reuse, PT ;  /* 0x0000008b6b00720c */ /* 0x080fe40003f26270 */
[----:B------:R-:W-:Y:S02]  /*e4b0*/  FMNMX3.FTZ R47, R47, R220, R218, !PT ;  /* 0x000000dc2f2f7276 */ /* 0x000fe400078100da */
[----:B------:R-:W-:Y:S02]  /*e4c0*/  FSEL R216, R216, -INF , !P4 ;  /* 0xff800000d8d87808 */ /* 0x000fe40006000000 */
[----:B------:R-:W-:Y:S02]  /*e4d0*/  FMNMX3.FTZ R45, R45, R56, R228, !PT ;  /* 0x000000382d2d7276 */ /* 0x000fe400078100e4 */
[----:B------:R-:W-:Y:S02]  /*e4e0*/  ISETP.GE.AND P4, PT, R109, R139, PT ;  /* 0x0000008b6d00720c */ /* 0x000fe40003f86270 */
[----:B------:R-:W-:Y:S02]  /*e4f0*/  FSEL R194, R194, -INF , !P5 ;  /* 0xff800000c2c27808 */ /* 0x000fe40006800000 */
[----:B------:R-:W-:Y:S02]  /*e500*/  ISETP.GE.AND P5, PT, R105, R141, PT ;  /* 0x0000008d6900720c */ /* 0x000fe40003fa6270 */
[----:B------:R-:W-:Y:S02]  /*e510*/  FMNMX3.FTZ R47, R47, R216, R208, !PT ;  /* 0x000000d82f2f7276 */ /* 0x000fe400078100d0 */
[----:B------:R-:W-:Y:S02]  /*e520*/  FSEL R204, R204, -INF , !P1 ;  /* 0xff800000cccc7808 */ /* 0x000fe40004800000 */
[CC--:B------:R-:W-:Y:S01]  /*e530*/  ISETP.GE.AND P1, PT, R153.reuse, R139.reuse, PT ;  /* 0x0000008b9900720c */ /* 0x0c0fe20003f26270 */
        /* <DEDUP_REMOVED lines=47> */
[-C--:B------:R-:W-:Y:S02]  /*e830*/  ISETP.GE.AND P0, PT, R93, R139.reuse, PT ;  /* 0x0000008b5d00720c */ /* 0x080fe40003f06270 */
[----:B------:R-:W-:Y:S02]  /*e840*/  FMNMX3.FTZ R41, R45, R122, R120, !PT ;  /* 0x0000007a2d297276 */ /* 0x000fe40007810078 */
[----:B------:R-:W-:Y:S02]  /*e850*/  FSEL R93, R65, -INF , !P5 ;  /* 0xff800000415d7808 */ /* 0x000fe40006800000 */
[----:B------:R-:W-:Y:S02]  /*e860*/  FMNMX3.FTZ R47, R47, R102, R100, !PT ;  /* 0x000000662f2f7276 */ /* 0x000fe40007810064 */
[-C--:B------:R-:W-:Y:S02]  /*e870*/  ISETP.GE.AND P4, PT, R91, R139.reuse, PT ;  /* 0x0000008b5b00720c */ /* 0x080fe40003f86270 */
[-C--:B------:R-:W-:Y:S02]  /*e880*/  ISETP.GE.AND P5, PT, R89, R139.reuse, PT ;  /* 0x0000008b5900720c */ /* 0x080fe40003fa6270 */
        /* <DEDUP_REMOVED lines=144> */
[-CC-:B------:R-:W-:Y:S01]  /*f190*/  FFMA.FTZ R102, R102, R84.reuse, -R97.reuse ;  /* 0x0000005466667223 */ /* 0x180fe20000010861 */
        /* <DEDUP_REMOVED lines=185> */
.L_x_9704:
        /* <DEDUP_REMOVED lines=10> */
.L_x_9719:
        /* <DEDUP_REMOVED lines=45> */
[----:B------:R-:W4:Y:S01]  /*100a0*/  @P1 MUFU.LG2 R6, R6 ;  /* 0x0000000600061308 */ /* 0x000f220000000c00 */
[----:B------:R-:W-:-:S02]  /*100b0*/  LOP3.LUT R15, R128, 0xd8, RZ, 0xc0, !PT ;  /* 0x000000d8800f7812 */ /* 0x000fc400078ec0ff */
[----:B------:R1:W5:Y:S01]  /*100c0*/  LD.E R24, desc[UR4][R2.64+0xcc] ;  /* 0x0000cc0402187980 */ /* 0x000362000c101900 */
[----:B--2---:R-:W-:Y:S02]  /*100d0*/  LOP3.LUT R10, R130, 0x30, RZ, 0xc0, !PT ;  /* 0x00000030820a7812 */ /* 0x004fe400078ec0ff */
[----:B---3--:R-:W-:Y:S01]  /*100e0*/  LOP3.LUT R11, R15, 0x18, R130, 0x78, !PT ;  /* 0x000000180f0b7812 */ /* 0x008fe200078e7882 */
[----:B------:R1:W5:Y:S01]  /*100f0*/  LD.E.64 R28, desc[UR4][R2.64+0x78] ;  /* 0x00007804021c7980 */ /* 0x000362000c101b00 */
[----:B------:R-:W2:Y:S01]  /*10100*/  @P0 MUFU.LG2 R5, R5 ;  /* 0x0000000500050308 */ /* 0x000ea20000000c00 */
[----:B------:R-:W-:Y:S02]  /*10110*/  SHF.R.U32.HI R21, RZ, 0x2, R129 ;  /* 0x00000002ff157819 */ /* 0x000fe40000011681 */
[----:B------:R1:W5:Y:S01]  /*10120*/  LD.E.64 R26, desc[UR4][R2.64+0xa8] ;  /* 0x0000a804021a7980 */ /* 0x000362000c101b00 */
[----:B------:R-:W-:Y:S02]  /*10130*/  MOV R22, 0xff800000 ;  /* 0xff80000000167802 */ /* 0x000fe40000000f00 */
[----:B------:R-:W-:-:S02]  /*10140*/  MOV R20, 0xff800000 ;  /* 0xff80000000147802 */ /* 0x000fc40000000f00 */
[----:B------:R-:W-:Y:S01]  /*10150*/  LOP3.LUT R21, R10, 0x7, R21, 0xf8, !PT ;  /* 0x000000070a157812 */ /* 0x000fe200078ef815 */
[----:B----4-:R-:W-:Y:S01]  /*10160*/  @P1 FMUL.FTZ R7, R6, 0.69314718246459960938 ;  /* 0x3f31721806071820 */ /* 0x010fe20000410000 */
[----:B------:R-:W-:-:S03]  /*10170*/  LOP3.LUT R6, R11, 0xf24, R128, 0xf8, !PT ;  /* 0x00000f240b067812 */ /* 0x000fc600078ef880 */
[----:B-----5:R-:W-:Y:S01]  /*10180*/  @P1 FFMA.FTZ R22, R4, R41, R7 ;  /* 0x0000002904161223 */ /* 0x020fe20000010007 */
[----:B------:R-:W-:Y:S01]  /*10190*/  LEA R87, R6, R87, 0x2 ;  /* 0x0000005706577211 */ /* 0x000fe200078e10ff */
[----:B------:R-:W-:Y:S01]  /*101a0*/  BAR.SYNC.DEFER_BLOCKING 0x0 ;  /* 0x0000000000007b1d */ /* 0x000fe20000010000 */
[----:B--2---:R-:W-:-:S04]  /*101b0*/  @P0 FMUL.FTZ R5, R5, 0.69314718246459960938 ;  /* 0x3f31721805050820 */ /* 0x004fc80000410000 */
[----:B------:R-:W-:Y:S01]  /*101c0*/  @P0 FFMA.FTZ R20, R4, R0, R5 ;  /* 0x0000000004140223 */ /* 0x000fe20000010005 */
[----:B------:R-:W-:Y:S01]  /*101d0*/  LOP3.LUT P0, RZ, R129, 0x3, RZ, 0xc0, !PT ;  /* 0x0000000381ff7812 */ /* 0x000fe2000780c0ff */
[----:B------:R1:W2:Y:S04]  /*101e0*/  LDS.128 R16, [R87] ;  /* 0x0000000057107984 */ /* 0x0002a80000000c00 */
[----:B------:R1:W3:Y:S01]  /*101f0*/  LDS.128 R4, [R87+0x1800] ;  /* 0x0018000057047984 */ /* 0x0002e20000000c00 */
[----:B------:R-:W-:Y:S01]  /*10200*/  BSSY.RECONVERGENT B0, `(.L_x_9713) ;  /* 0x0000011000007945 */ /* 0x000fe20003800200 */
[----:B------:R-:W-:Y:S01]  /*10210*/  IMAD R157, R8, UR7, R157 ;  /* 0x00000007089d7c24 */ /* 0x000fe2000f8e029d */
[----:B------:R-:W-:-:S03]  /*10220*/  SHF.L.U32 R8, R149, 0x6, RZ ;  /* 0x0000000695087819 */ /* 0x000fc600000006ff */
[----:B------:R-:W-:-:S04]  /*10230*/  IMAD R13, R157, R13, R158 ;  /* 0x0000000d9d0d7224 */ /* 0x000fc800078e029e */
[----:B------:R-:W-:Y:S02]  /*10240*/  IMAD R25, R9, R13, R8 ;  /* 0x0000000d09197224 */ /* 0x000fe400078e0208 */
[----:B------:R1:W4:Y:S04]  /*10250*/  LDS.128 R12, [R87+0x800] ;  /* 0x00080000570c7984 */ /* 0x0003280000000c00 */
[----:B------:R1:W1:Y:S01]  /*10260*/  LDS.128 R8, [R87+0x1000] ;  /* 0x0010000057087984 */ /* 0x0002620000000c00 */
[----:B--23--:R-:W-:Y:S05]  /*10270*/  @P0 BRA `(.L_x_9714) ;  /* 0x0000000000240947 */ /* 0x00cfea0003800000 */
        /* <DEDUP_REMOVED lines=9> */
.L_x_9714:
[----:B------:R-:W-:Y:S05]  /*10310*/  BSYNC.RECONVERGENT B0 ;  /* 0x0000000000007941 */ /* 0x000fea0003800200 */
.L_x_9713:
[----:B-1----:R-:W3:Y:S01]  /*10320*/  LD.E R2, desc[UR4][R2.64+0xc0] ;  /* 0x0000c00402027980 */ /* 0x002ee2000c101900 */
[----:B------:R-:W-:Y:S01]  /*10330*/  LOP3.LUT R21, R128, 0x1c, RZ, 0xc0, !PT ;  /* 0x0000001c80157812 */ /* 0x000fe200078ec0ff */
[----:B------:R-:W-:Y:S01]  /*10340*/  IMAD R24, R25, R24, RZ ;  /* 0x0000001819187224 */ /* 0x000fe200078e02ff */
[----:B------:R-:W-:Y:S01]  /*10350*/  SHF.R.U32.HI R129, RZ, 0x3, R129 ;  /* 0x00000003ff817819 */ /* 0x000fe20000011681 */
        /* <DEDUP_REMOVED lines=17> */
[----:B--2---:R-:W-:Y:S05]  /*10470*/  @P4 RET.REL.NODEC R148 `(_ZN5flash24flash_fwd_splitkv_kernelI23Flash_fwd_kernel_traitsILi32ELi64ELi128ELi4ELb0ELb0EN7cutlass6half_tE19Flash_kernel_traitsILi32ELi64ELi128ELi4ES3_EELb0ELb1ELb1ELb0ELb0ELb0ELb1ELb0EEEvNS_16Flash_fwd_paramsE) ;  /* 0xfffffef894e04950 */ /* 0x004fea0003c3ffff */
[----:B------:R-:W-:Y:S01]  /*10480*/  MOV R149, 0x0 ;  /* 0x0000000000957802 */ /* 0x000fe20000000f00 */
[----:B------:R1:W-:Y:S03]  /*10490*/  ST.E.128 desc[UR4][R2.64+0x1800], R4 ;  /* 0x0018000402007985 */ /* 0x0003e6000c101d04 */
[----:B-1----:R-:W-:Y:S05]  /*104a0*/  RET.REL.NODEC R148 `(_ZN5flash24flash_fwd_splitkv_kernelI23Flash_fwd_kernel_traitsILi32ELi64ELi128ELi4ELb0ELb0EN7cutlass6half_tE19Flash_kernel_traitsILi32ELi64ELi128ELi4ES3_EELb0ELb1ELb1ELb0ELb0ELb0ELb1ELb0EEEvNS_16Flash_fwd_paramsE) ;  /* 0xfffffef894d47950 */ /* 0x002fea0003c3ffff */
.L_x_9712:
[----:B------:R-:W-:Y:S01]  /*104b0*/  MOV R8, 0x2 ;  /* 0x0000000200087802 */ /* 0x000fe20000000f00 */
[----:B------:R-:W-:Y:S01]  /*104c0*/  IMAD.MOV.U32 R5, RZ, RZ, 0x1f ;  /* 0x0000001fff057424 */ /* 0x000fe200078e00ff */
[----:B------:R-:W-:-:S07]  /*104d0*/  MOV R7, 0xffffffff ;  /* 0xffffffff00077802 */ /* 0x000fce0000000f00 */
[----:B-1---5:R-:W-:Y:S05]  /*104e0*/  WARPSYNC.COLLECTIVE R7, `(.L_x_9715) ;  /* 0x0000000007087348 */ /* 0x022fea0003c00000 */
[----:B------:R2:W3:Y:S02]  /*104f0*/  SHFL.BFLY P0, R11, R165, R8, R5 ;  /* 0x0c000008a50b7389 */ /* 0x0004e40000000005 */
[----:B-123-5:R-:W-:Y:S05]  /*10500*/  ENDCOLLECTIVE ;  /* 0x000000000000791b */ /* 0x02efea0003800000 */
.L_x_9715:
[----:B------:R-:W-:Y:S02]  /*10510*/  IMAD.MOV.U32 R6, RZ, RZ, R11 ;  /* 0x000000ffff067224 */ /* 0x000fe400078e000b */
[----:B------:R-:W-:Y:S02]  /*10520*/  IMAD.MOV.U32 R8, RZ, RZ, 0x1 ;  /* 0x00000001ff087424 */ /* 0x000fe400078e00ff */
[----:B------:R-:W-:-:S05]  /*10530*/  FADD.FTZ R9, R6, R165 ;  /* 0x000000a506097221 */ /* 0x000fca0000010000 */
[----:B------:R-:W-:-:S07]  /*10540*/  MOV R165, R9 ;  /* 0x0000000900a57202 */ /* 0x000fce0000000f00 */
[----:B------:R-:W-:Y:S05]  /*10550*/  WARPSYNC.COLLECTIVE R7, `(.L_x_9716) ;  /* 0x0000000007087348 */ /* 0x000fea0003c00000 */
[----:B------:R1:W2:Y:S02]  /*10560*/  SHFL.BFLY P0, R11, R165, R8, R5 ;  /* 0x0c000008a50b7389 */ /* 0x0002a40000000005 */
[----:B-12---:R-:W-:Y:S05]  /*10570*/  ENDCOLLECTIVE ;  /* 0x000000000000791b */ /* 0x006fea0003800000 */
.L_x_9716:
[----:B------:R-:W-:Y:S01]  /*10580*/  MOV R165, R164 ;  /* 0x000000a400a57202 */ /* 0x000fe20000000f00 */
[----:B------:R-:W-:Y:S01]  /*10590*/  IMAD.MOV.U32 R8, RZ, RZ, 0x2 ;  /* 0x00000002ff087424 */ /* 0x000fe200078e00ff */
[----:B------:R-:W-:-:S07]  /*105a0*/  MOV R6, R11 ;  /* 0x0000000b00067202 */ /* 0x000fce0000000f00 */
[----:B------:R-:W-:Y:S05]  /*105b0*/  WARPSYNC.COLLECTIVE R7, `(.L_x_9717) ;  /* 0x0000000007087348 */ /* 0x000fea0003c00000 */
[----:B------:R1:W2:Y:S02]  /*105c0*/  SHFL.BFLY P0, R11, R165, R8, R5 ;  /* 0x0c000008a50b7389 */ /* 0x0002a40000000005 */
[----:B-12---:R-:W-:Y:S05]  /*105d0*/  ENDCOLLECTIVE ;  /* 0x000000000000791b */ /* 0x006fea0003800000 */
.L_x_9717:
[----:B------:R-:W-:Y:S01]  /*105e0*/  FADD.FTZ R6, R9, R6 ;  /* 0x0000000609067221 */ /* 0x000fe20000010000 */
[----:B------:R-:W-:Y:S01]  /*105f0*/  FADD.FTZ R10, R11, R164 ;  /* 0x000000a40b0a7221 */ /* 0x000fe20000010000 */
[----:B------:R-:W-:-:S04]  /*10600*/  MOV R8, 0x1 ;  /* 0x0000000100087802 */ /* 0x000fc80000000f00 */
[----:B------:R-:W-:-:S07]  /*10610*/  MOV R165, R10 ;  /* 0x0000000a00a57202 */ /* 0x000fce0000000f00 */
[----:B------:R-:W-:Y:S05]  /*10620*/  WARPSYNC.COLLECTIVE R7, `(.L_x_9718) ;  /* 0x0000000007087348 */ /* 0x000fea0003c00000 */
[----:B------:R1:W2:Y:S02]  /*10630*/  SHFL.BFLY P0, R11, R165, R8, R5 ;  /* 0x0c000008a50b7389 */ /* 0x0002a40000000005 */
[----:B-12---:R-:W-:Y:S05]  /*10640*/  ENDCOLLECTIVE ;  /* 0x000000000000791b */ /* 0x006fea0003800000 */
.L_x_9718:
[----:B------:R-:W-:Y:S05]  /*10650*/  BRA `(.L_x_9719) ;  /* 0xfffffff400dc7947 */ /* 0x000fea000383ffff */
.L_x_9720:
        /* <DEDUP_REMOVED lines=10> */
.L_x_10334:


//--------------------- .text._ZN5flash24flash_fwd_splitkv_kernelI23Flash_fwd_kernel_traitsILi32ELi64ELi128ELi4ELb0ELb0EN7cutlass6half_tE19Flash_kernel_traitsILi32ELi64ELi128ELi4ES3_EELb0ELb1ELb1ELb0ELb0ELb1ELb1ELb0EEEvNS_16Flash_fwd_paramsE --------------------------
	.section	.text._ZN5flash24flash_fwd_splitkv_kernelI23Flash_fwd_kernel_traitsILi32ELi64ELi128ELi4ELb0ELb0EN7cutlass6half_tE19Flash_kernel_traitsILi32ELi64ELi128ELi4ES3_EELb0ELb1ELb1ELb0ELb0ELb1ELb1ELb0EEEvNS_16Flash_fwd_paramsE,"ax",@progbits
	.align	128
        .global         _ZN5flash24flash_fwd_splitkv_kernelI23Flash_fwd_kernel_traitsILi32ELi64ELi128ELi4ELb0ELb0EN7cutlass6half_tE19Flash_kernel_traitsILi32ELi64ELi128ELi4ES3_EELb0ELb1ELb1ELb0ELb0ELb1ELb1ELb0EEEvNS_16Flash_fwd_paramsE
        .type           _ZN5flash24flash_fwd_splitkv_kernelI23Flash_fwd_kernel_traitsILi32ELi64ELi128ELi4ELb0ELb0EN7cutlass6half_tE19Flash_kernel_traitsILi32ELi64ELi128ELi4ES3_EELb0ELb1ELb1ELb0ELb0ELb1ELb1ELb0EEEvNS_16Flash_fwd_paramsE,@function
        .size           _ZN5flash24flash_fwd_splitkv_kernelI23Flash_fwd_kernel_traitsILi32ELi64ELi128ELi4ELb0ELb0EN7cutlass6half_tE19Flash_kernel_traitsILi32ELi64ELi128ELi4ES3_EELb0ELb1ELb1ELb0ELb0ELb1ELb1ELb0EEEvNS_16Flash_fwd_paramsE,(.L_x_10335 - _ZN5flash24flash_fwd_splitkv_kernelI23Flash_fwd_kernel_traitsILi32ELi64ELi128ELi4ELb0ELb0EN7cutlass6half_tE19Flash_kernel_traitsILi32ELi64ELi128ELi4ES3_EELb0ELb1ELb1ELb0ELb0ELb1ELb1ELb0EEEvNS_16Flash_fwd_paramsE)
        .other          _ZN5flash24flash_fwd_splitkv_kernelI23Flash_fwd_kernel_traitsILi32ELi64ELi128ELi4ELb0ELb0EN7cutlass6half_tE19Flash_kernel_traitsILi32ELi64ELi128ELi4ES3_EELb0ELb1ELb1ELb0ELb0ELb1ELb1ELb0EEEvNS_16Flash_fwd_paramsE,@"STO_CUDA_ENTRY STV_DEFAULT"
_ZN5flash24flash_fwd_splitkv_kernelI23Flash_fwd_kernel_traitsILi32ELi64ELi128ELi4ELb0ELb0EN7cutlass6half_tE19Flash_kernel_traitsILi32ELi64ELi128ELi4ES3_EELb0ELb1ELb1ELb0ELb0ELb1ELb1ELb0EEEvNS_16Flash_fwd_paramsE:
.text._ZN5flash24flash_fwd_splitkv_kernelI23Flash_fwd_kernel_traitsILi32ELi64ELi128ELi4ELb0ELb0EN7cutlass6half_tE19Flash_kernel_traitsILi32ELi64ELi128ELi4ES3_EELb0ELb1ELb1ELb0ELb0ELb1ELb1ELb0EEEvNS_16Flash_fwd_paramsE:
        /* <DEDUP_REMOVED lines=8> */
[----:B------:R-:W-:-:S07]  /*0080*/  ISETP.NE.U32.AND P0, PT, R7, RZ, PT ;  /* 0x000000ff0700720c */ /* 0x000fce0003f05070 */
        /* <DEDUP_REMOVED lines=9> */
[----:B------:R-:W-:Y:S01]  /*0120*/  IMAD.MOV R0, RZ, RZ, -R163 ;  /* 0x000000ffff007224 */ /* 0x000fe200078e0aa3 */
[----:B------:R-:W3:Y:S03]  /*0130*/  LDC R5, c[0x0][0x374] ;  /* 0x0000dd00ff057b82 */ /* 0x000ee60000000800 */
        /* <DEDUP_REMOVED lines=9> */
[----:B------:R-:W-:Y:S05]  /*01d0*/  CALL.REL.NOINC `($_ZN5flash24flash_fwd_splitkv_kernelI23Flash_fwd_kernel_traitsILi32ELi64ELi128ELi4ELb0ELb0EN7cutlass6half_tE19Flash_kernel_traitsILi32ELi64ELi128ELi4ES3_EELb0ELb1ELb1ELb0ELb0ELb1ELb1ELb0EEEvNS_16Flash_fwd_paramsE$_ZN5flash30compute_attn_1rowblock_splitkvI23Flash_fwd_kernel_traitsILi32ELi64ELi128ELi4ELb0ELb0EN7cutlass6half_tE19Flash_kernel_traitsILi32ELi64ELi128ELi4ES3_EELb0ELb1ELb1ELb0ELb0ELb1ELb1ELb0ENS_16Flash_fwd_paramsEEEvRKT8_iiiii) ;  /* 0x0000000000087944 */ /* 0x000fea0003c00000 */
[----:B------:R-:W-:Y:S05]  /*01e0*/  BSYNC.RECONVERGENT B3 ;  /* 0x0000000000037941 */ /* 0x000fea0003800200 */
.L_x_9721:
[----:B------:R-:W-:Y:S05]  /*01f0*/  EXIT ;  /* 0x000000000000794d */ /* 0x000fea0003800000 */
        .type           $_ZN5flash24flash_fwd_splitkv_kernelI23Flash_fwd_kernel_traitsILi32ELi64ELi128ELi4ELb0ELb0EN7cutlass6half_tE19Flash_kernel_traitsILi32ELi64ELi128ELi4ES3_EELb0ELb1ELb1ELb0ELb0ELb1ELb1ELb0EEEvNS_16Flash_fwd_paramsE$_ZN5flash30compute_attn_1rowblock_splitkvI23Flash_fwd_kernel_traitsILi32ELi64ELi128ELi4ELb0ELb0EN7cutlass6half_tE19Flash_kernel_traitsILi32ELi64ELi128ELi4ES3_EELb0ELb1ELb1ELb0ELb0ELb1ELb1ELb0ENS_16Flash_fwd_paramsEEEvRKT8_iiiii,@function
        .size           $_ZN5flash24flash_fwd_splitkv_kernelI23Flash_fwd_kernel_traitsILi32ELi64ELi128ELi4ELb0ELb0EN7cutlass6half_tE19Flash_kernel_traitsILi32ELi64ELi128ELi4ES3_EELb0ELb1ELb1ELb0ELb0ELb1ELb1ELb0EEEvNS_16Flash_fwd_paramsE$_ZN5flash30compute_attn_1rowblock_splitkvI23Flash_fwd_kernel_traitsILi32ELi64ELi128ELi4ELb0ELb0EN7cutlass6half_tE19Flash_kernel_traitsILi32ELi64ELi128ELi4ES3_EELb0ELb1ELb1ELb0ELb0ELb1ELb1ELb0ENS_16Flash_fwd_paramsEEEvRKT8_iiiii,(.L_x_10335 - $_ZN5flash24flash_fwd_splitkv_kernelI23Flash_fwd_kernel_traitsILi32ELi64ELi128ELi4ELb0ELb0EN7cutlass6half_tE19Flash_kernel_traitsILi32ELi64ELi128ELi4ES3_EELb0ELb1ELb1ELb0ELb0ELb1ELb1ELb0EEEvNS_16Flash_fwd_paramsE$_ZN5flash30compute_attn_1rowblock_splitkvI23Flash_fwd_kernel_traitsILi32ELi64ELi128ELi4ELb0ELb0EN7cutlass6half_tE19Flash_kernel_traitsILi32ELi64ELi128ELi4ES3_EELb0ELb1ELb1ELb0ELb0ELb1ELb1ELb0ENS_16Flash_fwd_paramsEEEvRKT8_iiiii)
$_ZN5flash24flash_fwd_splitkv_kernelI23Flash_fwd_kernel_traitsILi32ELi64ELi128ELi4ELb0ELb0EN7cutlass6half_tE19Flash_kernel_traitsILi32ELi64ELi128ELi4ES3_EELb0ELb1ELb1ELb0ELb0ELb1ELb1ELb0EEEvNS_16Flash_fwd_paramsE$_ZN5flash30compute_attn_1rowblock_splitkvI23Flash_fwd_kernel_traitsILi32ELi64ELi128ELi4ELb0ELb0EN7cutlass6half_tE19Flash_kernel_traitsILi32ELi64ELi128ELi4ES3_EELb0ELb1ELb1ELb0ELb0ELb1ELb1ELb0ENS_16Flash_fwd_paramsEEEvRKT8_iiiii:
        /* <DEDUP_REMOVED lines=38> */
.L_x_9723:
[----:B------:R-:W-:Y:S05]  /*0460*/  BSYNC.RECONVERGENT B0 ;  /* 0x0000000000007941 */ /* 0x000fea0003800200 */
.L_x_9722:
[----:B------:R-:W-:Y:S04]  /*0470*/  BSSY.RECONVERGENT B0, `(.L_x_9724) ;  /* 0x0000007000007945 */ /* 0x000fe80003800200 */
[----:B------:R-:W-:Y:S05]  /*0480*/  @!P3 BRA `(.L_x_9725) ;  /* 0x000000000014b947 */ /* 0x000fea0003800000 */
[----:B------:R-:W3:Y:S02]  /*0490*/  LD.E.U8 R7, desc[UR4][R2.64+0x1b2] ;  /* 0x0001b20402077980 */ /* 0x000ee4000c101100 */
[----:B---3--:R-:W-:-:S13]  /*04a0*/  ISETP.NE.AND P1, PT, R7, RZ, PT ;  /* 0x000000ff0700720c */ /* 0x008fda0003f25270 */
[----:B------:R-:W3:Y:S02]  /*04b0*/  @P1 LD.E R10, desc[UR4][R16.64+0x4] ;  /* 0x00000404100a1980 */ /* 0x000ee4000c101900 */
[----:B---3-5:R-:W-:-:S06]  /*04c0*/  @P1 IADD3 R21, PT, PT, R10, -R13, RZ ;  /* 0x8000000d0a151210 */ /* 0x028fcc0007ffe0ff */
[----:B------:R3:W5:Y:S02]  /*04d0*/  @!P1 LD.E R21, desc[UR4][R16.64] ;  /* 0x0000000410159980 */ /* 0x000764000c101900 */
.L_x_9725:
[----:B------:R-:W-:Y:S05]  /*04e0*/  BSYNC.RECONVERGENT B0 ;  /* 0x0000000000007941 */ /* 0x000fea0003800200 */
.L_x_9724:
        /* <DEDUP_REMOVED lines=8> */
.L_x_9727:
[----:B------:R-:W4:Y:S01]  /*0570*/  LD.E.64 R6, desc[UR4][R2.64+0x108] ;  /* 0x0001080402067980 */ /* 0x000f22000c101b00 */
[----:B------:R-:W-:Y:S01]  /*0580*/  BSSY.RECONVERGENT B0, `(.L_x_9729) ;  /* 0x0000006000007945 */ /* 0x000fe20003800200 */
[----:B----4-:R-:W-:Y:S01]  /*0590*/  ISETP.NE.U32.AND P0, PT, R6, RZ, PT ;  /* 0x000000ff0600720c */ /* 0x010fe20003f05070 */
[----:B------:R-:W-:-:S03]  /*05a0*/  IMAD.MOV.U32 R6, RZ, RZ, RZ ;  /* 0x000000ffff067224 */ /* 0x000fc600078e00ff */
[----:B------:R-:W-:-:S13]  /*05b0*/  ISETP.NE.AND.EX P0, PT, R7, RZ, PT, P0 ;  /* 0x000000ff0700720c */ /* 0x000fda0003f05300 */
[----:B------:R-:W-:Y:S05]  /*05c0*/  @!P0 BRA `(.L_x_9730) ;  /* 0x0000000000048947 */ /* 0x000fea0003800000 */
[----:B------:R4:W5:Y:S02]  /*05d0*/  LD.E R6, desc[UR4][R2.64+0xbc] ;  /* 0x0000bc0402067980 */ /* 0x000964000c101900 */
.L_x_9730:
[----:B------:R-:W-:Y:S05]  /*05e0*/  BSYNC.RECONVERGENT B0 ;  /* 0x0000000000007941 */ /* 0x000fea0003800200 */
.L_x_9729:
[----:B-----5:R-:W-:Y:S02]  /*05f0*/  IADD3 R21, PT, PT, R6, R21, -R12 ;  /* 0x0000001506157210 */ /* 0x020fe40007ffe80c */
.L_x_9728:
[----:B------:R-:W-:Y:S05]  /*0600*/  BSYNC.RECONVERGENT B1 ;  /* 0x0000000000017941 */ /* 0x000fea0003800200 */
.L_x_9726:
[----:B------:R-:W-:Y:S01]  /*0610*/  IMAD.SHL.U32 R9, R153, 0x40, RZ ;  /* 0x0000004099097824 */ /* 0x000fe200078e00ff */
[----:B------:R-:W-:Y:S01]  /*0620*/  MOV R6, R152 ;  /* 0x0000009800067202 */ /* 0x000fe20000000f00 */
[----:B------:R-:W-:-:S03]  /*0630*/  IMAD.MOV.U32 R7, RZ, RZ, 0x0 ;  /* 0x00000000ff077424 */ /* 0x000fc600078e00ff */
[----:B------:R-:W-:-:S13]  /*0640*/  ISETP.GT.AND P0, PT, R106, R9, PT ;  /* 0x000000096a00720c */ /* 0x000fda0003f04270 */
[----:B-1234-:R-:W-:Y:S05]  /*0650*/  @!P0 RET.REL.NODEC R6 `(_ZN5flash24flash_fwd_splitkv_kernelI23Flash_fwd_kernel_traitsILi32ELi64ELi128ELi4ELb0ELb0EN7cutlass6half_tE19Flash_kernel_traitsILi32ELi64ELi128ELi4ES3_EELb0ELb1ELb1ELb0ELb0ELb1ELb1ELb0EEEvNS_16Flash_fwd_paramsE) ;  /* 0xfffffff806688950 */ /* 0x01efea0003c3ffff */
        /* <DEDUP_REMOVED lines=9> */
[----:B------:R5:W1:Y:S02]  /*06f0*/  F2I.FTZ.U32.TRUNC.NTZ R19, R18 ;  /* 0x0000001200137305 */ /* 0x000a64000021f000 */
[----:B-----5:R-:W-:Y:S02]  /*0700*/  IMAD.MOV.U32 R18, RZ, RZ, RZ ;  /* 0x000000ffff127224 */ /* 0x020fe400078e00ff */
[----:B--2---:R-:W-:-:S05]  /*0710*/  VIADD R7, R7, 0x7f ;  /* 0x0000007f07077836 */ /* 0x004fca0000000000 */
[----:B------:R-:W-:Y:S02]  /*0720*/  SHF.R.S32.HI R16, RZ, 0x1f, R7 ;  /* 0x0000001fff107819 */ /* 0x000fe40000011407 */
[----:B----4-:R-:W-:Y:S02]  /*0730*/  IADD3 R6, PT, PT, R23, -R106, -R6 ;  /* 0x8000006a17067210 */ /* 0x010fe40007ffe806 */
[----:B------:R-:W-:Y:S01]  /*0740*/  LEA.HI R16, R16, R7, RZ, 0x7 ;  /* 0x0000000710107211 */ /* 0x000fe200078f38ff */
[----:B-1----:R-:W-:-:S03]  /*0750*/  IMAD.MOV R7, RZ, RZ, -R19 ;  /* 0x000000ffff077224 */ /* 0x002fc600078e0a13 */
[-C--:B------:R-:W-:Y:S01]  /*0760*/  LEA.HI.SX32 R16, R16, R5.reuse, 0x19 ;  /* 0x0000000510107211 */ /* 0x080fe200078fcaff */
[----:B------:R-:W-:Y:S01]  /*0770*/  IMAD R14, R7, R10, RZ ;  /* 0x0000000a070e7224 */ /* 0x000fe200078e02ff */
[----:B------:R-:W-:-:S03]  /*0780*/  IABS R7, R5 ;  /* 0x0000000500077213 */ /* 0x000fc60000000000 */
[----:B------:R-:W-:Y:S02]  /*0790*/  VIADD R16, R16, 0xffffffff ;  /* 0xffffffff10107836 */ /* 0x000fe40000000000 */
[----:B------:R-:W-:-:S03]  /*07a0*/  IMAD.HI.U32 R14, R19, R14, R18 ;  /* 0x0000000e130e7227 */ /* 0x000fc600078e0012 */
[----:B------:R-:W-:Y:S01]  /*07b0*/  IABS R8, R16 ;  /* 0x0000001000087213 */ /* 0x000fe20000000000 */
[----:B------:R-:W-:Y:S01]  /*07c0*/  IMAD.MOV R7, RZ, RZ, -R7 ;  /* 0x000000ffff077224 */ /* 0x000fe200078e0a07 */
        /* <DEDUP_REMOVED lines=9> */
[----:B------:R-:W-:Y:S01]  /*0860*/  ISETP.GE.U32.AND P2, PT, R7, R10, PT ;  /* 0x0000000a0700720c */ /* 0x000fe20003f46070 */
[----:B------:R-:W-:-:S05]  /*0870*/  IMAD R7, R153, 0x40, -R106 ;  /* 0x0000004099077824 */ /* 0x000fca00078e0a6a */
[----:B---3--:R-:W-:Y:S02]  /*0880*/  IADD3 R7, PT, PT, R11, R7, R8 ;  /* 0x000000070b077210 */ /* 0x008fe40007ffe008 */
[----:B------:R-:W-:-:S03]  /*0890*/  SHF.R.S32.HI R11, RZ, 0x1f, R6 ;  /* 0x0000001fff0b7819 */ /* 0x000fc60000011406 */
[----:B------:R-:W-:Y:S01]  /*08a0*/  VIADD R7, R7, 0x40 ;  /* 0x0000004007077836 */ /* 0x000fe20000000000 */
[----:B------:R-:W-:Y:S01]  /*08b0*/  LEA.HI R6, R11, R6, RZ, 0x7 ;  /* 0x000000060b067211 */ /* 0x000fe200078f38ff */
        /* <DEDUP_REMOVED lines=10> */
[----:B------:R-:W-:Y:S02]  /*0960*/  SHF.R.S32.HI R10, RZ, 0x7, R10 ;  /* 0x00000007ff0a7819 */ /* 0x000fe4000001140a */
[C---:B------:R-:W-:Y:S02]  /*0970*/  VIADDMNMX R5, R147.reuse, R14, R5, PT ;  /* 0x0000000e93057246 */ /* 0x040fe40003800105 */
[----:B------:R-:W-:Y:S02]  /*0980*/  VIMNMX R147, PT, PT, R147, R6, !PT ;  /* 0x0000000693937248 */ /* 0x000fe40007fe0100 */
[----:B------:R-:W-:-:S04]  /*0990*/  VIMNMX R84, PT, PT, R5, R10, PT ;  /* 0x0000000a05547248 */ /* 0x000fc80003fe0100 */
[----:B------:R-:W-:-:S13]  /*09a0*/  ISETP.GE.AND P0, PT, R147, R84, PT ;  /* 0x000000549300720c */ /* 0x000fda0003f06270 */
[----:B------:R-:W-:Y:S05]  /*09b0*/  @!P0 BRA `(.L_x_9731) ;  /* 0x0000000000d08947 */ /* 0x000fea0003800000 */
        /* <DEDUP_REMOVED lines=47> */
[----:B-1----:R-:W-:Y:S05]  /*0cb0*/  @P4 RET.REL.NODEC R152 `(_ZN5flash24flash_fwd_splitkv_kernelI23Flash_fwd_kernel_traitsILi32ELi64ELi128ELi4ELb0ELb0EN7cutlass6half_tE19Flash_kernel_traitsILi32ELi64ELi128ELi4ES3_EELb0ELb1ELb1ELb0ELb0ELb1ELb1ELb0EEEvNS_16Flash_fwd_paramsE) ;  /* 0xfffffff098d04950 */ /* 0x002fea0003c3ffff */
[----:B------:R-:W-:Y:S02]  /*0cc0*/  MOV R3, 0xff800000 ;  /* 0xff80000000037802 */ /* 0x000fe40000000f00 */
[----:B------:R-:W-:-:S03]  /*0cd0*/  MOV R153, 0x0 ;  /* 0x0000000000997802 */ /* 0x000fc60000000f00 */
[----:B------:R1:W-:Y:S02]  /*0ce0*/  ST.E desc[UR4][R10.64+0xc0], R3 ;  /* 0x0000c0030a007985 */ /* 0x0003e4000c101904 */
[----:B-1----:R-:W-:Y:S05]  /*0cf0*/  RET.REL.NODEC R152 `(_ZN5flash24flash_fwd_splitkv_kernelI23Flash_fwd_kernel_traitsILi32ELi64ELi128ELi4ELb0ELb0EN7cutlass6half_tE19Flash_kernel_traitsILi32ELi64ELi128ELi4ES3_EELb0ELb1ELb1ELb0ELb0ELb1ELb1ELb0EEEvNS_16Flash_fwd_paramsE) ;  /* 0xfffffff098c07950 */ /* 0x002fea0003c3ffff */
.L_x_9731:
        /* <DEDUP_REMOVED lines=103> */
.L_x_9733:
        /* <DEDUP_REMOVED lines=35> */
[----:B------:R-:W-:Y:S01]  /*15a0*/  LOP3.LUT R4, R162, R17, RZ, 0x3c, !PT ;  /* 0x00000011a2047212 */ /* 0x000fe200078e3cff */
[----:B------:R-:W-:Y:S02]  /*15b0*/  @!P2 IMAD R11, R18, R0, R11 ;  /* 0x00000000120ba224 */ /* 0x000fe400078e020b */
[-C--:B------:R-:W-:Y:S01]  /*15c0*/  @P2 IMAD.WIDE.U32 R18, R138, R7.reuse, RZ ;  /* 0x000000078a122225 */ /* 0x080fe200078e00ff */
[----:B------:R-:W-:Y:S02]  /*15d0*/  ISETP.GE.AND P0, PT, R4, RZ, PT ;  /* 0x000000ff0400720c */ /* 0x000fe40003f06270 */
[----:B------:R-:W-:Y:S01]  /*15e0*/  LEA R5, R84, 0xffffff80, 0x7 ;  /* 0xffffff8054057811 */ /* 0x000fe200078e38ff */
[----:B------:R-:W-:Y:S01]  /*15f0*/  @P2 IMAD R0, R139, R7, RZ ;  /* 0x000000078b002224 */ /* 0x000fe200078e02ff */
[----:B------:R-:W-:-:S02]  /*1600*/  ISETP.NE.AND P3, PT, R17, RZ, PT ;  /* 0x000000ff1100720c */ /* 0x000fc40003f65270 */
[----:B------:R-:W-:Y:S01]  /*1610*/  @!P2 IADD3 R11, PT, PT, R29, R11, RZ ;  /* 0x0000000b1d0ba210 */ /* 0x000fe20007ffe0ff */
[----:B------:R-:W-:Y:S01]  /*1620*/  @P2 IMAD.IADD R11, R19, 0x1, R0 ;  /* 0x00000001130b2824 */ /* 0x000fe200078e0200 */
[----:B------:R-:W-:Y:S02]  /*1630*/  @!P2 MOV R10, R28 ;  /* 0x0000001c000aa202 */ /* 0x000fe40000000f00 */
[----:B------:R-:W-:Y:S02]  /*1640*/  @!P1 IADD3 R6, PT, PT, R6, 0x1, RZ ;  /* 0x0000000106069810 */ /* 0x000fe40007ffe0ff */
[----:B------:R-:W-:Y:S01]  /*1650*/  @P2 MOV R10, R18 ;  /* 0x00000012000a2202 */ /* 0x000fe20000000f00 */
[----:B------:R-:W-:Y:S01]  /*1660*/  IMAD R4, R139, R5, RZ ;  /* 0x000000058b047224 */ /* 0x000fe200078e02ff */
[----:B------:R-:W-:Y:S01]  /*1670*/  SHF.R.S32.HI R19, RZ, 0x1f, R5 ;  /* 0x0000001fff137819 */ /* 0x000fe20000011405 */
[----:B------:R-:W-:Y:S01]  /*1680*/  @!P2 IMAD R0, R141, R12, RZ ;  /* 0x0000000c8d00a224 */ /* 0x000fe200078e02ff */
[----:B------:R-:W-:Y:S01]  /*1690*/  @!P2 SHF.R.S32.HI R7, RZ, 0x1f, R12 ;  /* 0x0000001fff07a819 */ /* 0x000fe2000001140c */
[----:B------:R-:W-:-:S02]  /*16a0*/  @P4 VIADD R6, R6, 0x1 ;  /* 0x0000000106064836 */ /* 0x000fc40000000000 */
[----:B------:R-:W-:-:S04]  /*16b0*/  IMAD.WIDE.U32 R28, R138, R5, R10 ;  /* 0x000000058a1c7225 */ /* 0x000fc800078e000a */
[----:B------:R-:W-:Y:S02]  /*16c0*/  IMAD R4, R19, R138, R4 ;  /* 0x0000008a13047224 */ /* 0x000fe400078e0204 */
[----:B------:R-:W-:Y:S02]  /*16d0*/  @!P2 IMAD R0, R7, R140, R0 ;  /* 0x0000008c0700a224 */ /* 0x000fe400078e0200 */
[----:B------:R-:W-:Y:S01]  /*16e0*/  @!P2 IMAD.WIDE.U32 R10, R140, R12, RZ ;  /* 0x0000000c8c0aa225 */ /* 0x000fe200078e00ff */
[----:B------:R-:W-:Y:S02]  /*16f0*/  @!P0 IADD3 R6, PT, PT, -R6, RZ, RZ ;  /* 0x000000ff06068210 */ /* 0x000fe40007ffe1ff */
[----:B------:R-:W-:Y:S02]  /*1700*/  @!P3 LOP3.LUT R6, RZ, R17, RZ, 0x33, !PT ;  /* 0x00000011ff06b212 */ /* 0x000fe400078e33ff */
[----:B------:R-:W-:Y:S02]  /*1710*/  IADD3 R29, PT, PT, R29, R4, RZ ;  /* 0x000000041d1d7210 */ /* 0x000fe40007ffe0ff */
[----:B------:R-:W-:Y:S01]  /*1720*/  @!P2 IADD3 R31, PT, PT, R11, R0, RZ ;  /* 0x000000000b1fa210 */ /* 0x000fe20007ffe0ff */
[----:B----4-:R-:W-:Y:S01]  /*1730*/  @!P2 IMAD R0, R27, R8, RZ ;  /* 0x000000081b00a224 */ /* 0x010fe200078e02ff */
[----:B------:R-:W-:Y:S01]  /*1740*/  @!P2 SHF.R.S32.HI R7, RZ, 0x1f, R8 ;  /* 0x0000001fff07a819 */ /* 0x000fe20000011408 */
[----:B------:R-:W-:Y:S01]  /*1750*/  @P2 IMAD.IADD R12, R12, 0x1, R13 ;  /* 0x000000010c0c2824 */ /* 0x000fe200078e020d */
[----:B------:R-:W-:Y:S01]  /*1760*/  @!P2 MOV R30, R10 ;  /* 0x0000000a001ea202 */ /* 0x000fe20000000f00 */
[----:B------:R-:W-:Y:S01]  /*1770*/  IMAD R11, R25, R6, RZ ;  /* 0x00000006190b7224 */ /* 0x000fe200078e02ff */
[----:B------:R-:W-:Y:S01]  /*1780*/  SHF.R.S32.HI R4, RZ, 0x1f, R6 ;  /* 0x0000001fff047819 */ /* 0x000fe20000011406 */
[----:B------:R-:W-:-:S02]  /*1790*/  @!P2 IMAD R0, R26, R7, R0 ;  /* 0x000000071a00a224 */ /* 0x000fc400078e0200 */
[----:B------:R-:W-:-:S04]  /*17a0*/  IMAD.WIDE.U32 R28, R24, R6, R28 ;  /* 0x00000006181c7225 */ /* 0x000fc800078e001c */
[----:B------:R-:W-:-:S04]  /*17b0*/  @!P2 IMAD.WIDE.U32 R26, R26, R8, R30 ;  /* 0x000000081a1aa225 */ /* 0x000fc800078e001e */
        /* <DEDUP_REMOVED lines=9> */
.L_x_9734:
[----:B------:R-:W-:Y:S05]  /*1850*/  BSYNC.RECONVERGENT B0 ;  /* 0x0000000000007941 */ /* 0x000fea0003800200 */
.L_x_9732:
        /* <DEDUP_REMOVED lines=41> */
[----:B------:R-:W-:Y:S01]  /*1af0*/  IMAD R8, R33, R18, RZ ;  /* 0x0000001221087224 */ /* 0x000fe200078e02ff */
[----:B------:R-:W-:Y:S01]  /*1b00*/  IADD3 R16, P2, P1, R34, R16, R26 ;  /* 0x0000001022107210 */ /* 0x000fe2000795e01a */
[----:B------:R-:W-:Y:S01]  /*1b10*/  IMAD.WIDE.U32 R34, R32, R18, RZ ;  /* 0x0000001220227225 */ /* 0x000fe200078e00ff */
[----:B------:R-:W-:-:S03]  /*1b20*/  LOP3.LUT R160, R19, 0x18, R132, 0xf8, !PT ;  /* 0x0000001813a07812 */ /* 0x000fc600078ef884 */
[----:B------:R-:W-:Y:S01]  /*1b30*/  IMAD R8, R17, R32, R8 ;  /* 0x0000002011087224 */ /* 0x000fe200078e0208 */
[----:B------:R-:W-:Y:S02]  /*1b40*/  LOP3.LUT R17, R160, R26, RZ, 0x3c, !PT ;  /* 0x0000001aa0117212 */ /* 0x000fe400078e3cff */
[----:B------:R-:W-:Y:S02]  /*1b50*/  LOP3.LUT R18, R161, 0x1f20, RZ, 0xc0, !PT ;  /* 0x00001f20a1127812 */ /* 0x000fe400078ec0ff */
[----:B------:R-:W-:Y:S02]  /*1b60*/  IADD3.X R14, PT, PT, R5, R14, RZ, P2, P1 ;  /* 0x0000000e050e7210 */ /* 0x000fe400017e24ff */
[----:B------:R-:W-:Y:S02]  /*1b70*/  IADD3 R32, P1, PT, R16, R34, RZ ;  /* 0x0000002210207210 */ /* 0x000fe40007f3e0ff */
[----:B------:R-:W-:Y:S02]  /*1b80*/  IADD3 R19, PT, PT, R35, R8, RZ ;  /* 0x0000000823137210 */ /* 0x000fe40007ffe0ff */
[----:B------:R-:W-:-:S02]  /*1b90*/  LOP3.LUT R5, R18, R17, RZ, 0xfc, !PT ;  /* 0x0000001112057212 */ /* 0x000fc400078efcff */
[----:B------:R-:W1:Y:S01]  /*1ba0*/  S2R R17, SR_CgaCtaId ;  /* 0x0000000000117919 */ /* 0x000e620000008800 */
[----:B------:R-:W-:Y:S01]  /*1bb0*/  IMAD.X R33, R14, 0x1, R19, P1 ;  /* 0x000000010e217824 */ /* 0x000fe200008e0613 */
[----:B------:R-:W-:Y:S02]  /*1bc0*/  SHF.R.U32.HI R46, RZ, 0x2, R132 ;  /* 0x00000002ff2e7819 */ /* 0x000fe40000011684 */
[----:B------:R-:W-:-:S03]  /*1bd0*/  IADD3 R18, P1, PT, R26, R4, RZ ;  /* 0x000000041a127210 */ /* 0x000fc60007f3e0ff */
[----:B------:R-:W-:Y:S02]  /*1be0*/  IMAD R151, R141, R46, RZ ;  /* 0x0000002e8d977224 */ /* 0x000fe400078e02ff */
[----:B------:R-:W-:Y:S02]  /*1bf0*/  IMAD.X R19, RZ, RZ, R0, P1 ;  /* 0x000000ffff137224 */ /* 0x000fe400008e0600 */
[----:B------:R-:W-:-:S04]  /*1c00*/  IMAD.WIDE.U32 R32, R46, R140, R32 ;  /* 0x0000008c2e207225 */ /* 0x000fc800078e0020 */
[----:B------:R-:W-:Y:S02]  /*1c10*/  IMAD R149, R139, R46, RZ ;  /* 0x0000002e8b957224 */ /* 0x000fe400078e02ff */
[----:B------:R-:W-:-:S04]  /*1c20*/  IMAD.WIDE.U32 R18, R46, R138, R18 ;  /* 0x0000008a2e127225 */ /* 0x000fc800078e0012 */
[----:B------:R-:W-:Y:S02]  /*1c30*/  IMAD.IADD R151, R33, 0x1, R151 ;  /* 0x0000000121977824 */ /* 0x000fe400078e0297 */
[----:B------:R-:W-:Y:S02]  /*1c40*/  IMAD.IADD R149, R19, 0x1, R149 ;  /* 0x0000000113957824 */ /* 0x000fe400078e0295 */
[----:B------:R-:W-:Y:S01]  /*1c50*/  IMAD.IADD R142, R106, 0x1, -R9 ;  /* 0x000000016a8e7824 */ /* 0x000fe200078e0a09 */
[----:B------:R-:W-:Y:S02]  /*1c60*/  MOV R20, 0x400 ;  /* 0x0000040000147802 */ /* 0x000fe40000000f00 */
[----:B------:R-:W-:Y:S01]  /*1c70*/  MOV R47, RZ ;  /* 0x000000ff002f7202 */ /* 0x000fe20000000f00 */
[----:B------:R-:W-:Y:S01]  /*1c80*/  BSSY.RECONVERGENT B0, `(.L_x_9735) ;  /* 0x0000028000007945 */ /* 0x000fe20003800200 */
[----:B-1----:R-:W-:-:S05]  /*1c90*/  LEA R100, R17, R20, 0x18 ;  /* 0x0000001411647211 */ /* 0x002fca00078ec0ff */
[----:B------:R-:W-:Y:S02]  /*1ca0*/  IMAD R108, R5, 0x2, R100 ;  /* 0x00000002056c7824 */ /* 0x000fe400078e0264 */
[-C--:B--2---:R-:W-:Y:S02]  /*1cb0*/  @!P0 IMAD R8, R31, R163.reuse, RZ ;  /* 0x000000a31f088224 */ /* 0x084fe400078e02ff */
[----:B------:R-:W-:-:S04]  /*1cc0*/  @!P0 IMAD.WIDE.U32 R30, R30, R163, RZ ;  /* 0x000000a31e1e8225 */ /* 0x000fc800078e00ff */
[----:B------:R-:W-:Y:S01]  /*1cd0*/  @!P0 IMAD.IADD R4, R31, 0x1, R8 ;  /* 0x000000011f048824 */ /* 0x000fe200078e0208 */
[----:B------:R-:W-:Y:S01]  /*1ce0*/  @!P0 MOV R8, R30 ;  /* 0x0000001e00088202 */ /* 0x000fe20000000f00 */
[----:B------:R-:W-:Y:S01]  /*1cf0*/  @P0 IMAD.WIDE.U32 R30, R10, R15, RZ ;  /* 0x0000000f0a1e0225 */ /* 0x000fe200078e00ff */
[----:B---3--:R-:W-:-:S03]  /*1d00*/  LEA R150, P1, R32, R28, 0x1 ;  /* 0x0000001c20967211 */ /* 0x008fc600078208ff */
[----:B------:R-:W-:Y:S01]  /*1d10*/  @P0 IMAD R15, R11, R15, RZ ;  /* 0x0000000f0b0f0224 */ /* 0x000fe200078e02ff */
[----:B------:R-:W-:Y:S02]  /*1d20*/  @P0 MOV R8, R30 ;  /* 0x0000001e00080202 */ /* 0x000fe40000000f00 */
[----:B----4-:R-:W-:Y:S01]  /*1d30*/  LEA R148, P2, R18, R24, 0x1 ;  /* 0x0000001812947211 */ /* 0x010fe200078408ff */
[----:B------:R-:W-:Y:S01]  /*1d40*/  @P0 IMAD.IADD R4, R31, 0x1, R15 ;  /* 0x000000011f040824 */ /* 0x000fe200078e020f */
[----:B------:R-:W-:Y:S02]  /*1d50*/  LEA.HI.X R151, R32, R29, R151, 0x1, P1 ;  /* 0x0000001d20977211 */ /* 0x000fe400008f0c97 */
[----:B------:R-:W-:Y:S02]  /*1d60*/  IADD3 R24, P1, PT, R26, R8, RZ ;  /* 0x000000081a187210 */ /* 0x000fe40007f3e0ff */
[----:B------:R-:W-:Y:S02]  /*1d70*/  LEA.HI.X R149, R18, R25, R149, 0x1, P2 ;  /* 0x0000001912957211 */ /* 0x000fe400010f0c95 */
[----:B------:R-:W-:-:S02]  /*1d80*/  IADD3.X R25, PT, PT, RZ, R4, RZ, P1, !PT ;  /* 0x00000004ff197210 */ /* 0x000fc40000ffe4ff */
[----:B------:R-:W-:Y:S01]  /*1d90*/  ISETP.GE.AND P1, PT, R46, R142, PT ;  /* 0x0000008e2e00720c */ /* 0x000fe20003f26270 */
[----:B------:R-:W-:Y:S01]  /*1da0*/  IMAD R13, R13, R162, RZ ;  /* 0x000000a20d0d7224 */ /* 0x000fe200078e02ff */
[----:B------:R-:W-:-:S05]  /*1db0*/  SHF.R.S32.HI R15, RZ, 0x1f, R162 ;  /* 0x0000001fff0f7819 */ /* 0x000fca00000114a2 */
[----:B------:R-:W-:Y:S02]  /*1dc0*/  IMAD R0, R12, R15, R13 ;  /* 0x0000000f0c007224 */ /* 0x000fe400078e020d */
[----:B------:R-:W-:-:S04]  /*1dd0*/  IMAD.WIDE.U32 R12, R162, R12, R24 ;  /* 0x0000000ca20c7225 */ /* 0x000fc800078e0018 */
[----:B------:R-:W-:Y:S01]  /*1de0*/  IMAD.WIDE.U32 R18, R153, 0x40, R46 ;  /* 0x0000004099127825 */ /* 0x000fe200078e002e */
        /* <DEDUP_REMOVED lines=16> */
.L_x_9737:
[----:B------:R2:W-:Y:S02]  /*1ef0*/  STS.128 [R108], RZ ;  /* 0x000000ff6c007388 */ /* 0x0005e40000000c00 */
.L_x_9736:
[----:B------:R-:W-:Y:S05]  /*1f00*/  BSYNC.RECONVERGENT B0 ;  /* 0x0000000000007941 */ /* 0x000fea0003800200 */
.L_x_9735:
        /* <DEDUP_REMOVED lines=10> */
[----:B------:R-:W-:-:S04]  /*1fb0*/  IADD3 R9, P0, PT, R18, 0x20, RZ ;  /* 0x0000002012097810 */ /* 0x000fc80007f1e0ff */
[----:B------:R-:W-:-:S05]  /*1fc0*/  IADD3.X R13, PT, PT, RZ, R19, RZ, P0, !PT ;  /* 0x00000013ff0d7210 */ /* 0x000fca00007fe4ff */
        /* <DEDUP_REMOVED lines=11> */
.L_x_9739:
[----:B------:R-:W-:Y:S05]  /*2080*/  BSYNC.RECONVERGENT B0 ;  /* 0x0000000000007941 */ /* 0x000fea0003800200 */
.L_x_9738:
        /* <DEDUP_REMOVED lines=11> */
.L_x_9742:
[----:B------:R4:W-:Y:S02]  /*2140*/  STS.128 [R108+0x1000], RZ ;  /* 0x001000ff6c007388 */ /* 0x0009e40000000c00 */
.L_x_9741:
[----:B------:R-:W-:Y:S05]  /*2150*/  BSYNC.RECONVERGENT B0 ;  /* 0x0000000000007941 */ /* 0x000fea0003800200 */
.L_x_9740:
[-C--:B------:R-:W-:Y:S01]  /*2160*/  ISETP.GE.AND P3, PT, R4, R5.reuse, PT ;  /* 0x000000050400720c */ /* 0x080fe20003f66270 */
        /* <DEDUP_REMOVED lines=15> */
.L_x_9744:
[----:B------:R-:W-:Y:S05]  /*2260*/  BSYNC.RECONVERGENT B0 ;  /* 0x0000000000007941 */ /* 0x000fea0003800200 */
.L_x_9743:
        /* <DEDUP_REMOVED lines=11> */
.L_x_9746:
[----:B------:R-:W-:Y:S05]  /*2320*/  BSYNC.RECONVERGENT B0 ;  /* 0x0000000000007941 */ /* 0x000fea0003800200 */
.L_x_9745:
        /* <DEDUP_REMOVED lines=11> */
.L_x_9748:
[----:B------:R-:W-:Y:S05]  /*23e0*/  BSYNC.RECONVERGENT B0 ;  /* 0x0000000000007941 */ /* 0x000fea0003800200 */
.L_x_9747:
        /* <DEDUP_REMOVED lines=29> */
.L_x_9751:
[----:B------:R3:W-:Y:S01]  /*25c0*/  STS.128 [R108+0x3000], RZ ;  /* 0x003000ff6c007388 */ /* 0x0007e20000000c00 */
[----:B------:R-:W-:Y:S05]  /*25d0*/  BRA `(.L_x_9752) ;  /* 0x0000000000047947 */ /* 0x000fea0003800000 */
.L_x_9750:
[----:B------:R2:W-:Y:S02]  /*25e0*/  STS.128 [R108+0x3000], RZ ;  /* 0x003000ff6c007388 */ /* 0x0005e40000000c00 */
.L_x_9752:
[----:B------:R-:W-:Y:S05]  /*25f0*/  BSYNC.RECONVERGENT B0 ;  /* 0x0000000000007941 */ /* 0x000fea0003800200 */
.L_x_9749:
[-C--:B------:R-:W-:Y:S01]  /*2600*/  ISETP.GE.AND P3, PT, R4, R5.reuse, PT ;  /* 0x000000050400720c */ /* 0x080fe20003f66270 */
[----:B------:R-:W-:Y:S01]  /*2610*/  BSSY.RECONVERGENT B0, `(.L_x_9753) ;  /* 0x000000e000007945 */ /* 0x000fe20003800200 */
[C---:B------:R-:W-:Y:S02]  /*2620*/  LEA R4, P0, R7.reuse, R150, 0x1 ;  /* 0x0000009607047211 */ /* 0x040fe400078008ff */
        /* <DEDUP_REMOVED lines=12> */
.L_x_9754:
[----:B------:R-:W-:Y:S05]  /*26f0*/  BSYNC.RECONVERGENT B0 ;  /* 0x0000000000007941 */ /* 0x000fea0003800200 */
.L_x_9753:
        /* <DEDUP_REMOVED lines=12> */
.L_x_9756:
[----:B------:R-:W-:Y:S05]  /*27c0*/  BSYNC.RECONVERGENT B0 ;  /* 0x0000000000007941 */ /* 0x000fea0003800200 */
.L_x_9755:
        /* <DEDUP_REMOVED lines=12> */
.L_x_9758:
[----:B------:R-:W-:Y:S05]  /*2890*/  BSYNC.RECONVERGENT B0 ;  /* 0x0000000000007941 */ /* 0x000fea0003800200 */
.L_x_9757:
[----:B------:R-:W5:Y:S01]  /*28a0*/  LD.E R22, desc[UR4][R2.64+0x18c] ;  /* 0x00018c0402167980 */ /* 0x000f62000c101900 */
[----:B------:R-:W-:Y:S01]  /*28b0*/  SHF.R.U32.HI R133, RZ, 0x1, R132 ;  /* 0x00000001ff857819 */ /* 0x000fe20000011684 */
[----:B------:R-:W-:Y:S01]  /*28c0*/  BSSY.RECONVERGENT B1, `(.L_x_9759) ;  /* 0x000014b000017945 */ /* 0x000fe20003800200 */
[C---:B------:R-:W-:Y:S01]  /*28d0*/  SHF.L.U32 R8, R132.reuse, 0x4, RZ ;  /* 0x0000000484087819 */ /* 0x040fe200000006ff */
[----:B------:R-:W0:Y:S01]  /*28e0*/  LDGDEPBAR ;  /* 0x00000000000079af */ /* 0x000e220000000000 */
[C---:B------:R-:W-:Y:S02]  /*28f0*/  SHF.L.U32 R27, R132.reuse, 0x5, RZ ;  /* 0x00000005841b7819 */ /* 0x040fe400000006ff */
[----:B-1----:R-:W-:Y:S02]  /*2900*/  LOP3.LUT R4, R133, 0x8, RZ, 0xc0, !PT ;  /* 0x0000000885047812 */ /* 0x002fe400078ec0ff */
[----:B------:R-:W-:Y:S02]  /*2910*/  SHF.L.U32 R87, R132, 0x2, RZ ;  /* 0x0000000284577819 */ /* 0x000fe400000006ff */
[----:B------:R-:W-:-:S02]  /*2920*/  LOP3.LUT R134, R8, 0x3e00, RZ, 0xc0, !PT ;  /* 0x00003e0008867812 */ /* 0x000fc400078ec0ff */
[--C-:B------:R-:W-:Y:S02]  /*2930*/  LOP3.LUT R9, R4, 0xc0, R27.reuse, 0xf8, !PT ;  /* 0x000000c004097812 */ /* 0x100fe400078ef81b */
[----:B------:R-:W-:Y:S02]  /*2940*/  LOP3.LUT R6, R87, 0x18, RZ, 0xc0, !PT ;  /* 0x0000001857067812 */ /* 0x000fe400078ec0ff */
[----:B------:R-:W-:Y:S02]  /*2950*/  LOP3.LUT R4, R134, 0x20, R27, 0xf8, !PT ;  /* 0x0000002086047812 */ /* 0x000fe400078ef81b */
[----:B------:R-:W-:Y:S02]  /*2960*/  LOP3.LUT R8, R8, 0x100, RZ, 0xc0, !PT ;  /* 0x0000010008087812 */ /* 0x000fe400078ec0ff */
        /* <DEDUP_REMOVED lines=12> */
[----:B------:R-:W-:Y:S01]  /*2a30*/  LOP3.LUT R85, R133, 0x1f0, RZ, 0xc0, !PT ;  /* 0x000001f085557812 */ /* 0x000fe200078ec0ff */
[----:B------:R-:W1:Y:S01]  /*2a40*/  LDSM.16.M88.4 R36, [R100+0x1000] ;  /* 0x001000006424783b */ /* 0x000e620000000200 */
[----:B------:R-:W-:Y:S02]  /*2a50*/  SEL R5, R5, 0xffffffe0, !P5 ;  /* 0xffffffe005057807 */ /* 0x000fe40006800000 */
[----:B------:R-:W-:Y:S01]  /*2a60*/  LOP3.LUT R104, R46, 0x7, RZ, 0xc0, !PT ;  /* 0x000000072e687812 */ /* 0x000fe200078ec0ff */
[----:B------:R-:W2:Y:S01]  /*2a70*/  LDSM.16.M88.4 R28, [R100+0x1400] ;  /* 0x00140000641c783b */ /* 0x000ea20000000200 */
[----:B------:R-:W-:-:S02]  /*2a80*/  IADD3 R16, PT, PT, R12, R5, RZ ;  /* 0x000000050c107210 */ /* 0x000fc40007ffe0ff */
[----:B------:R-:W-:-:S04]  /*2a90*/  IADD3 R110, PT, PT, R5, R100, RZ ;  /* 0x00000064056e7210 */ /* 0x000fc80007ffe0ff */
[----:B------:R-:W-:Y:S04]  /*2aa0*/  LDSM.16.M88.4 R16, [R16] ;  /* 0x000000001010783b */ /* 0x000fe80000000200 */
        /* <DEDUP_REMOVED lines=119> */
[----:B-----5:R-:W5:Y:S02]  /*3220*/  LDSM.16.M88.4 R36, [R110+0x2c00] ;  /* 0x002c00006e24783b */ /* 0x020f640000000200 */
[----:B------:R-:W-:Y:S01]  /*3230*/  LEA R144, R153, R4, 0x6 ;  /* 0x0000000499907211 */ /* 0x000fe200078e30ff */
[----:B------:R-:W-:-:S04]  /*3240*/  DEPBAR.LE SB0, 0x0 ;  /* 0x000080000000791a */ /* 0x000fc80000000000 */
[C---:B--2---:R-:W-:Y:S01]  /*3250*/  HMMA.16816.F32 R12, R32.reuse, R28, RZ ;  /* 0x0000001c200c723c */ /* 0x044fe200000018ff */
[----:B------:R-:W2:Y:S07]  /*3260*/  MUFU.TANH R99, R99 ;  /* 0x0000006300637308 */ /* 0x000eae0000002400 */
[----:B------:R-:W-:Y:S01]  /*3270*/  HMMA.16816.F32 R28, R32, R30, RZ ;  /* 0x0000001e201c723c */ /* 0x000fe200000018ff */
[-C--:B------:R-:W-:Y:S01]  /*3280*/  FMUL.FTZ R173, R9, R22.reuse ;  /* 0x0000001609ad7220 */ /* 0x080fe20000410000 */
[-C--:B------:R-:W-:Y:S01]  /*3290*/  FMUL.FTZ R8, R8, R22.reuse ;  /* 0x0000001608087220 */ /* 0x080fe20000410000 */
[-C--:B------:R-:W-:Y:S01]  /*32a0*/  FMUL.FTZ R9, R10, R22.reuse ;  /* 0x000000160a097220 */ /* 0x080fe20000410000 */
[----:B------:R-:W1:Y:S04]  /*32b0*/  MUFU.TANH R83, R83 ;  /* 0x0000005300537308 */ /* 0x000e680000002400 */
[----:B------:R-:W-:Y:S01]  /*32c0*/  HMMA.16816.F32 R40, R16, R6, R40 ;  /* 0x000000061028723c */ /* 0x000fe20000001828 */
[----:B------:R-:W-:-:S03]  /*32d0*/  FMUL.FTZ R7, R11, R22 ;  /* 0x000000160b077220 */ /* 0x000fc60000410000 */
[----:B------:R-:W1:Y:S08]  /*32e0*/  MUFU.TANH R81, R81 ;  /* 0x0000005100517308 */ /* 0x000e700000002400 */
[----:B------:R-:W1:Y:S01]  /*32f0*/  MUFU.TANH R95, R95 ;  /* 0x0000005f005f7308 */ /* 0x000e620000002400 */
[C---:B-----5:R-:W-:Y:S06]  /*3300*/  HMMA.16816.F32 R12, R16.reuse, R36, R12 ;  /* 0x00000024100c723c */ /* 0x060fec000000180c */
[-C--:B------:R-:W-:Y:S01]  /*3310*/  FMUL.FTZ R37, R41, R22.reuse ;  /* 0x0000001629257220 */ /* 0x080fe20000410000 */
[-C--:B------:R-:W-:Y:S01]  /*3320*/  FMUL.FTZ R11, R40, R22.reuse ;  /* 0x00000016280b7220 */ /* 0x080fe20000410000 */
[-C--:B------:R-:W-:Y:S01]  /*3330*/  FMUL.FTZ R35, R42, R22.reuse ;  /* 0x000000162a237220 */ /* 0x080fe20000410000 */
[----:B------:R-:W-:Y:S01]  /*3340*/  FMUL.FTZ R33, R43, R22 ;  /* 0x000000162b217220 */ /* 0x000fe20000410000 */
[----:B------:R-:W1:Y:S01]  /*3350*/  MUFU.TANH R103, R103 ;  /* 0x0000006700677308 */ /* 0x000e620000002400 */
[----:B------:R-:W-:Y:S01]  /*3360*/  HMMA.16816.F32 R28, R16, R38, R28 ;  /* 0x00000026101c723c */ /* 0x000fe2000000181c */
[----:B------:R-:W-:-:S02]  /*3370*/  IADD3 R17, PT, PT, R44, R21, -R106 ;  /* 0x000000152c117210 */ /* 0x000fc40007ffe86a */
[----:B------:R-:W-:-:S04]  /*3380*/  IADD3 R19, PT, PT, R21, -R106, -R0 ;  /* 0x8000006a15137210 */ /* 0x000fc80007ffe800 */
[----:B------:R-:W1:Y:S01]  /*3390*/  MUFU.TANH R109, R109 ;  /* 0x0000006d006d7308 */ /* 0x000e620000002400 */
[C---:B------:R-:W-:Y:S02]  /*33a0*/  IADD3 R0, PT, PT, R144.reuse, R17, RZ ;  /* 0x0000001190007210 */ /* 0x040fe40007ffe0ff */
[----:B------:R-:W-:Y:S02]  /*33b0*/  IADD3 R144, PT, PT, R144, R19, RZ ;  /* 0x0000001390907210 */ /* 0x000fe40007ffe0ff */
[----:B------:R-:W-:Y:S01]  /*33c0*/  VIADDMNMX R145, R0, 0x1, R21, PT ;  /* 0x0000000100917846 */ /* 0x000fe20003800115 */
[-C--:B------:R-:W-:Y:S01]  /*33d0*/  FMUL.FTZ R41, R15, R22.reuse ;  /* 0x000000160f297220 */ /* 0x080fe20000410000 */
[-C--:B------:R-:W-:Y:S01]  /*33e0*/  FMUL.FTZ R12, R12, R22.reuse ;  /* 0x000000160c0c7220 */ /* 0x080fe20000410000 */
[-C--:B------:R-:W-:Y:S01]  /*33f0*/  FMUL.FTZ R13, R13, R22.reuse ;  /* 0x000000160d0d7220 */ /* 0x080fe20000410000 */
[----:B------:R-:W-:Y:S01]  /*3400*/  FMUL.FTZ R14, R14, R22 ;  /* 0x000000160e0e7220 */ /* 0x000fe20000410000 */
[----:B------:R-:W1:Y:S01]  /*3410*/  MUFU.TANH R113, R113 ;  /* 0x0000007100717308 */ /* 0x000e620000002400 */
[----:B------:R-:W-:-:S02]  /*3420*/  VIMNMX R146, PT, PT, RZ, R144, !PT ;  /* 0x00000090ff927248 */ /* 0x000fc40007fe0100 */
[----:B------:R-:W-:Y:S01]  /*3430*/  VIADDMNMX R143, R0, 0x9, R21, PT ;  /* 0x00000009008f7846 */ /* 0x000fe20003800115 */
[-C--:B------:R-:W-:Y:S01]  /*3440*/  FMUL.FTZ R28, R28, R22.reuse ;  /* 0x000000161c1c7220 */ /* 0x080fe20000410000 */
[-C--:B------:R-:W-:Y:S01]  /*3450*/  FMUL.FTZ R15, R29, R22.reuse ;  /* 0x000000161d0f7220 */ /* 0x080fe20000410000 */
[-C--:B------:R-:W-:Y:S01]  /*3460*/  FMUL.FTZ R30, R30, R22.reuse ;  /* 0x000000161e1e7220 */ /* 0x080fe20000410000 */
[----:B------:R-:W-:Y:S01]  /*3470*/  FMUL.FTZ R31, R31, R22 ;  /* 0x000000161f1f7220 */ /* 0x000fe20000410000 */
[----:B------:R-:W-:Y:S01]  /*3480*/  IADD3 R22, PT, PT, R84, -0x1, RZ ;  /* 0xffffffff54167810 */ /* 0x000fe20007ffe0ff */
[----:B------:R-:W1:Y:S01]  /*3490*/  MUFU.TANH R111, R111 ;  /* 0x0000006f006f7308 */ /* 0x000e620000002400 */
[----:B------:R-:W-:Y:S02]  /*34a0*/  VIADDMNMX R144, R144, 0x8, RZ, !PT ;  /* 0x0000000890907846 */ /* 0x000fe400078001ff */
[----:B------:R-:W-:-:S05]  /*34b0*/  ISETP.GT.AND P0, PT, R22, R147, PT ;  /* 0x000000931600720c */ /* 0x000fca0003f04270 */
        /* <DEDUP_REMOVED lines=22> */
[----:B------:R1:W1:Y:S08]  /*3620*/  MUFU.TANH R39, R28 ;  /* 0x0000001c00277308 */ /* 0x0002700000002400 */
[----:B------:R-:W1:Y:S08]  /*3630*/  MUFU.TANH R15, R15 ;  /* 0x0000000f000f7308 */ /* 0x000e700000002400 */
[----:B------:R1:W1:Y:S08]  /*3640*/  MUFU.TANH R205, R30 ;  /* 0x0000001e00cd7308 */ /* 0x0002700000002400 */
[----:B------:R-:W1:Y:S01]  /*3650*/  MUFU.TANH R31, R31 ;  /* 0x0000001f001f7308 */ /* 0x000e620000002400 */
        /* <DEDUP_REMOVED lines=16> */
.L_x_9762:
[----:B------:R-:W2:Y:S01]  /*3760*/  LD.E R19, desc[UR4][R2.64+0x170] ;  /* 0x0001700402137980 */ /* 0x000ea2000c101900 */
[----:B-1----:R-:W-:Y:S02]  /*3770*/  IADD3 R14, PT, PT, R0, -0x80, RZ ;  /* 0xffffff80000e7810 */ /* 0x002fe40007ffe0ff */
        /* <DEDUP_REMOVED lines=58> */
.L_x_9763:
[----:B------:R-:W-:Y:S05]  /*3b20*/  BSYNC.RECONVERGENT B0 ;  /* 0x0000000000007941 */ /* 0x000fea0003800200 */
.L_x_9761:
        /* <DEDUP_REMOVED lines=26> */
[----:B--2---:R-:W-:-:S04]  /*3cd0*/  LEA R17, P0, R138, R148, 0x6 ;  /* 0x000000948a117211 */ /* 0x004fc800078030ff */
[C---:B------:R-:W-:Y:S02]  /*3ce0*/  LEA R16, P1, R138.reuse, R17, 0x7 ;  /* 0x000000118a107211 */ /* 0x040fe400078238ff */
[----:B------:R-:W-:-:S04]  /*3cf0*/  LEA.HI.X R0, R138, R149, R139, 0x6, P0 ;  /* 0x000000958a007211 */ /* 0x000fc800000f348b */
[----:B------:R-:W-:-:S05]  /*3d00*/  LEA.HI.X R17, R138, R0, R139, 0x7, P1 ;  /* 0x000000008a117211 */ /* 0x000fca00008f3c8b */
[----:B------:R-:W-:Y:S01]  /*3d10*/  @!PT LDS RZ, [RZ] ;  /* 0x00000000fffff984 */ /* 0x000fe20000000800 */
[----:B------:R-:W-:Y:S01]  /*3d20*/  @!PT LDS RZ, [RZ] ;  /* 0x00000000fffff984 */ /* 0x000fe20000000800 */
[----:B------:R-:W-:Y:S01]  /*3d30*/  @!PT LDS RZ, [RZ] ;  /* 0x00000000fffff984 */ /* 0x000fe20000000800 */
[----:B------:R3:W-:Y:S02]  /*3d40*/  LDGSTS.E.BYPASS.LTC128B.128 [R108+0x2800], desc[UR4][R16.64] ;  /* 0x02800000106c7fae */ /* 0x0007e4000b981a04 */
.L_x_9765:
[----:B------:R-:W-:Y:S05]  /*3d50*/  BSYNC.RECONVERGENT B0 ;  /* 0x0000000000007941 */ /* 0x000fea0003800200 */
.L_x_9764:
[----:B------:R-:W0:Y:S02]  /*3d60*/  LDGDEPBAR ;  /* 0x00000000000079af */ /* 0x000e240000000000 */
.L_x_9760:
[----:B------:R-:W-:Y:S05]  /*3d70*/  BSYNC.RECONVERGENT B1 ;  /* 0x0000000000017941 */ /* 0x000fea0003800200 */
.L_x_9759:
[----:B------:R-:W-:Y:S02]  /*3d80*/  IMAD.SHL.U32 R21, R132, 0x2, RZ ;  /* 0x0000000284157824 */ /* 0x000fe400078e00ff */
[----:B------:R-:W-:-:S03]  /*3d90*/  IMAD.IADD R107, R23, 0x1, R4 ;  /* 0x00000001176b7824 */ /* 0x000fc600078e0204 */
[----:B------:R-:W-:-:S05]  /*3da0*/  LOP3.LUT R21, R21, 0x6, RZ, 0xc0, !PT ;  /* 0x0000000615157812 */ /* 0x000fca00078ec0ff */
[----:B------:R-:W-:-:S04]  /*3db0*/  IMAD R207, R22, 0x80, R21 ;  /* 0x0000008016cf7824 */ /* 0x000fc800078e0215 */
[C---:B------:R-:W-:Y:S01]  /*3dc0*/  IMAD.IADD R0, R207.reuse, 0x1, R106 ;  /* 0x00000001cf007824 */ /* 0x040fe200078e026a */
[C---:B------:R-:W-:Y:S01]  /*3dd0*/  ISETP.GE.AND P4, PT, R207.reuse, R146, PT ;  /* 0x00000092cf00720c */ /* 0x040fe20003f86270 */
[C---:B------:R-:W-:Y:S02]  /*3de0*/  VIADD R6, R207.reuse, 0x1 ;  /* 0x00000001cf067836 */ /* 0x040fe40000000000 */
[----:B------:R-:W-:Y:S01]  /*3df0*/  VIADD R60, R207, 0x9 ;  /* 0x00000009cf3c7836 */ /* 0x000fe20000000000 */
[--C-:B------:R-:W-:Y:S01]  /*3e00*/  IADD3 R4, PT, PT, R107, -0x1, -R0.reuse ;  /* 0xffffffff6b047810 */ /* 0x100fe20007ffe800 */
[----:B------:R-:W-:Y:S01]  /*3e10*/  VIADD R58, R207, 0x10 ;  /* 0x00000010cf3a7836 */ /* 0x000fe20000000000 */
[--C-:B-1----:R-:W-:Y:S01]  /*3e20*/  IADD3 R28, PT, PT, R107, -0x59, -R0.reuse ;  /* 0xffffffa76b1c7810 */ /* 0x102fe20007ffe800 */
[C---:B------:R-:W-:Y:S01]  /*3e30*/  VIADD R56, R207.reuse, 0x11 ;  /* 0x00000011cf387836 */ /* 0x040fe20000000000 */
[----:B------:R-:W-:Y:S01]  /*3e40*/  IABS R4, R4 ;  /* 0x0000000400047213 */ /* 0x000fe20000000000 */
[----:B------:R-:W-:Y:S01]  /*3e50*/  VIADD R52, R207, 0x18 ;  /* 0x00000018cf347836 */ /* 0x000fe20000000000 */
[--C-:B--2---:R-:W-:Y:S01]  /*3e60*/  IADD3 R18, PT, PT, R107, -0x9, -R0.reuse ;  /* 0xfffffff76b127810 */ /* 0x104fe20007ffe800 */
        /* <DEDUP_REMOVED lines=9> */
[--C-:B------:R-:W-:Y:S01]  /*3f00*/  IADD3 R10, PT, PT, R107, -0x10, -R0.reuse ;  /* 0xfffffff06b0a7810 */ /* 0x100fe20007ffe800 */
[----:B------:R-:W-:Y:S01]  /*3f10*/  VIADD R62, R207, 0x8 ;  /* 0x00000008cf3e7836 */ /* 0x000fe20000000000 */
[----:B------:R-:W-:Y:S01]  /*3f20*/  I2FP.F32.S32 R18, R18 ;  /* 0x0000001200127245 */ /* 0x000fe20000201400 */
[----:B------:R-:W-:Y:S01]  /*3f30*/  FFMA.FTZ R169, -R158, R28, R169 ;  /* 0x0000001c9ea97223 */ /* 0x000fe200000101a9 */
[----:B------:R-:W-:Y:S01]  /*3f40*/  ISETP.GE.AND P0, PT, R6, R146, PT ;  /* 0x000000920600720c */ /* 0x000fe20003f06270 */
[C-C-:B------:R-:W-:Y:S01]  /*3f50*/  IMAD.IADD R28, R107.reuse, 0x1, -R0.reuse ;  /* 0x000000016b1c7824 */ /* 0x140fe200078e0a00 */
[C-C-:B------:R-:W-:Y:S01]  /*3f60*/  IADD3 R8, PT, PT, R107.reuse, -0x11, -R0.reuse ;  /* 0xffffffef6b087810 */ /* 0x140fe20007ffe800 */
[----:B------:R-:W-:Y:S01]  /*3f70*/  FFMA.FTZ R18, -R158, R18, R59 ;  /* 0x000000129e127223 */ /* 0x000fe2000001013b */
[--C-:B------:R-:W-:Y:S01]  /*3f80*/  IADD3 R64, PT, PT, R107, -0x68, -R0.reuse ;  /* 0xffffff986b407810 */ /* 0x100fe20007ffe800 */
[C---:B------:R-:W-:Y:S01]  /*3f90*/  VIADD R46, R207.reuse, 0x31 ;  /* 0x00000031cf2e7836 */ /* 0x040fe20000000000 */
[----:B------:R-:W-:Y:S01]  /*3fa0*/  IABS R10, R10 ;  /* 0x0000000a000a7213 */ /* 0x000fe20000000000 */
[C---:B------:R-:W-:Y:S01]  /*3fb0*/  VIADD R44, R207.reuse, 0x38 ;  /* 0x00000038cf2c7836 */ /* 0x040fe20000000000 */
[----:B------:R-:W-:Y:S01]  /*3fc0*/  ISETP.GE.AND P3, PT, R6, R145, PT ;  /* 0x000000910600720c */ /* 0x000fe20003f66270 */
[C---:B------:R-:W-:Y:S01]  /*3fd0*/  VIADD R42, R207.reuse, 0x39 ;  /* 0x00000039cf2a7836 */ /* 0x040fe20000000000 */
[----:B------:R-:W-:Y:S01]  /*3fe0*/  IABS R8, R8 ;  /* 0x0000000800087213 */ /* 0x000fe20000000000 */
[C---:B------:R-:W-:Y:S01]  /*3ff0*/  VIADD R40, R207.reuse, 0x40 ;  /* 0x00000040cf287836 */ /* 0x040fe20000000000 */
[----:B------:R-:W-:Y:S01]  /*4000*/  FSEL R203, R4, -INF , P0 ;  /* 0xff80000004cb7808 */ /* 0x000fe20000000000 */
[C---:B------:R-:W-:Y:S01]  /*4010*/  VIADD R38, R207.reuse, 0x41 ;  /* 0x00000041cf267836 */ /* 0x040fe20000000000 */
[C---:B------:R-:W-:Y:S01]  /*4020*/  ISETP.GE.AND P1, PT, R6.reuse, R144, PT ;  /* 0x000000900600720c */ /* 0x040fe20003f26270 */
[C---:B------:R-:W-:Y:S01]  /*4030*/  VIADD R36, R207.reuse, 0x48 ;  /* 0x00000048cf247836 */ /* 0x040fe20000000000 */
[----:B------:R-:W-:Y:S01]  /*4040*/  ISETP.GE.AND P2, PT, R6, R143, PT ;  /* 0x0000008f0600720c */ /* 0x000fe20003f46270 */
[C---:B------:R-:W-:Y:S01]  /*4050*/  VIADD R34, R207.reuse, 0x49 ;  /* 0x00000049cf227836 */ /* 0x040fe20000000000 */
[----:B------:R-:W-:Y:S01]  /*4060*/  ISETP.GE.AND P0, PT, R60, R146, PT ;  /* 0x000000923c00720c */ /* 0x000fe20003f06270 */
[----:B------:R-:W-:Y:S01]  /*4070*/  VIADD R32, R207, 0x50 ;  /* 0x00000050cf207836 */ /* 0x000fe20000000000 */
[----:B------:R-:W-:-:S02]  /*4080*/  IADD3 R6, PT, PT, R107, -0x18, -R0 ;  /* 0xffffffe86b067810 */ /* 0x000fc40007ffe800 */
[----:B------:R-:W-:Y:S02]  /*4090*/  IABS R64, R64 ;  /* 0x0000004000407213 */ /* 0x000fe40000000000 */
[----:B------:R-:W-:Y:S02]  /*40a0*/  I2FP.F32.S32 R10, R10 ;  /* 0x0000000a000a7245 */ /* 0x000fe40000201400 */
[----:B---3--:R-:W-:Y:S02]  /*40b0*/  IADD3 R17, PT, PT, R107, -0x41, -R0 ;  /* 0xffffffbf6b117810 */ /* 0x008fe40007ffe800 */
[----:B------:R-:W-:Y:S01]  /*40c0*/  IABS R54, R28 ;  /* 0x0000001c00367213 */ /* 0x000fe20000000000 */
[----:B------:R-:W-:Y:S01]  /*40d0*/  FFMA.FTZ R65, -R158, R10, R65 ;  /* 0x0000000a9e417223 */ /* 0x000fe20000010141 */
[----:B------:R-:W-:Y:S01]  /*40e0*/  I2FP.F32.S32 R8, R8 ;  /* 0x0000000800087245 */ /* 0x000fe20000201400 */
[----:B------:R-:W-:Y:S01]  /*40f0*/  VIADD R28, R28, 0xfffffff8 ;  /* 0xfffffff81c1c7836 */ /* 0x000fe20000000000 */
[----:B------:R-:W-:-:S02]  /*4100*/  FSEL R203, R203, -INF , !P3 ;  /* 0xff800000cbcb7808 */ /* 0x000fc40005800000 */
[----:B------:R-:W-:Y:S01]  /*4110*/  IADD3 R12, PT, PT, R107, -0x19, -R0 ;  /* 0xffffffe76b0c7810 */ /* 0x000fe20007ffe800 */
[----:B------:R-:W-:Y:S01]  /*4120*/  FFMA.FTZ R67, -R158, R8, R67 ;  /* 0x000000089e437223 */ /* 0x000fe20000010143 */
[----:B------:R-:W-:Y:S02]  /*4130*/  ISETP.GE.AND P3, PT, R60, R145, PT ;  /* 0x000000913c00720c */ /* 0x000fe40003f66270 */
[----:B------:R-:W-:Y:S02]  /*4140*/  FSEL R18, R18, -INF , P0 ;  /* 0xff80000012127808 */ /* 0x000fe40000000000 */
[----:B------:R-:W-:Y:S02]  /*4150*/  IABS R6, R6 ;  /* 0x0000000600067213 */ /* 0x000fe40000000000 */
[----:B------:R-:W-:Y:S02]  /*4160*/  I2FP.F32.S32 R64, R64 ;  /* 0x0000004000407245 */ /* 0x000fe40000201400 */
[----:B------:R-:W-:-:S02]  /*4170*/  IABS R17, R17 ;  /* 0x0000001100117213 */ /* 0x000fc40000000000 */
[----:B------:R-:W-:Y:S01]  /*4180*/  I2FP.F32.S32 R54, R54 ;  /* 0x0000003600367245 */ /* 0x000fe20000201400 */
[----:B------:R-:W-:Y:S01]  /*4190*/  FFMA.FTZ R64, -R158, R64, R11 ;  /* 0x000000409e407223 */ /* 0x000fe2000001010b */
[----:B------:R-:W-:Y:S02]  /*41a0*/  IABS R12, R12 ;  /* 0x0000000c000c7213 */ /* 0x000fe40000000000 */
[----:B------:R-:W-:Y:S01]  /*41b0*/  ISETP.GE.AND P0, PT, R58, R146, PT ;  /* 0x000000923a00720c */ /* 0x000fe20003f06270 */
[----:B------:R-:W-:Y:S01]  /*41c0*/  FFMA.FTZ R11, -R158, R54, R47 ;  /* 0x000000369e0b7223 */ /* 0x000fe2000001012f */
[----:B------:R-:W-:Y:S01]  /*41d0*/  FSEL R199, R18, -INF , !P3 ;  /* 0xff80000012c77808 */ /* 0x000fe20005800000 */
[C---:B------:R-:W-:Y:S01]  /*41e0*/  VIADD R47, R207.reuse, 0x30 ;  /* 0x00000030cf2f7836 */ /* 0x040fe20000000000 */
[----:B------:R-:W-:Y:S01]  /*41f0*/  I2FP.F32.S32 R6, R6 ;  /* 0x0000000600067245 */ /* 0x000fe20000201400 */
[----:B------:R-:W-:Y:S01]  /*4200*/  VIADD R18, R207, 0x59 ;  /* 0x00000059cf127836 */ /* 0x000fe20000000000 */
[----:B------:R-:W-:Y:S01]  /*4210*/  ISETP.GE.AND P3, PT, R56, R146, PT ;  /* 0x000000923800720c */ /* 0x000fe20003f66270 */
[C---:B------:R-:W-:Y:S01]  /*4220*/  FFMA.FTZ R53, -R158.reuse, R54, R53 ;  /* 0x000000369e357223 */ /* 0x040fe20000010135 */
[----:B------:R-:W-:Y:S01]  /*4230*/  I2FP.F32.S32 R17, R17 ;  /* 0x0000001100117245 */ /* 0x000fe20000201400 */
[----:B------:R-:W-:Y:S01]  /*4240*/  FFMA.FTZ R71, -R158, R6, R71 ;  /* 0x000000069e477223 */ /* 0x000fe20000010147 */
[----:B------:R-:W-:-:S02]  /*4250*/  IADD3 R10, PT, PT, R107, -0x20, -R0 ;  /* 0xffffffe06b0a7810 */ /* 0x000fc40007ffe800 */
[----:B------:R-:W-:Y:S01]  /*4260*/  I2FP.F32.S32 R12, R12 ;  /* 0x0000000c000c7245 */ /* 0x000fe20000201400 */
[C---:B------:R-:W-:Y:S01]  /*4270*/  FFMA.FTZ R123, -R158.reuse, R17, R123 ;  /* 0x000000119e7b7223 */ /* 0x040fe2000001017b */
[----:B------:R-:W-:Y:S02]  /*4280*/  FSEL R197, R65, -INF , P0 ;  /* 0xff80000041c57808 */ /* 0x000fe40000000000 */
[--C-:B------:R-:W-:Y:S01]  /*4290*/  IADD3 R8, PT, PT, R107, -0x21, -R0.reuse ;  /* 0xffffffdf6b087810 */ /* 0x100fe20007ffe800 */
[----:B------:R-:W-:Y:S01]  /*42a0*/  FFMA.FTZ R79, -R158, R12, R79 ;  /* 0x0000000c9e4f7223 */ /* 0x000fe2000001014f */
[----:B------:R-:W-:Y:S02]  /*42b0*/  ISETP.GE.AND P0, PT, R56, R145, PT ;  /* 0x000000913800720c */ /* 0x000fe40003f06270 */
[----:B------:R-:W-:Y:S02]  /*42c0*/  FSEL R65, R67, -INF , P3 ;  /* 0xff80000043417808 */ /* 0x000fe40001800000 */
[----:B------:R-:W-:-:S02]  /*42d0*/  IADD3 R6, PT, PT, R107, -0x28, -R0 ;  /* 0xffffffd86b067810 */ /* 0x000fc40007ffe800 */
[----:B------:R-:W-:Y:S02]  /*42e0*/  IABS R10, R10 ;  /* 0x0000000a000a7213 */ /* 0x000fe40000000000 */
[----:B------:R-:W-:Y:S02]  /*42f0*/  IADD3 R17, PT, PT, R107, -0x58, -R0 ;  /* 0xffffffa86b117810 */ /* 0x000fe40007ffe800 */
[----:B------:R-:W-:Y:S02]  /*4300*/  FSEL R11, R11, -INF , P4 ;  /* 0xff8000000b0b7808 */ /* 0x000fe40002000000 */
[----:B------:R-:W-:Y:S02]  /*4310*/  IABS R8, R8 ;  /* 0x0000000800087213 */ /* 0x000fe40000000000 */
[----:B------:R-:W-:Y:S02]  /*4320*/  ISETP.GE.AND P4, PT, R207, R145, PT ;  /* 0x00000091cf00720c */ /* 0x000fe40003f86270 */
[----:B------:R-:W-:-:S02]  /*4330*/  ISETP.GE.AND P3, PT, R52, R146, PT ;  /* 0x000000923400720c */ /* 0x000fc40003f66270 */
[----:B------:R-:W-:Y:S02]  /*4340*/  FSEL R65, R65, -INF , !P0 ;  /* 0xff80000041417808 */ /* 0x000fe40004000000 */
[----:B------:R-:W-:Y:S02]  /*4350*/  ISETP.GE.AND P0, PT, R50, R146, PT ;  /* 0x000000923200720c */ /* 0x000fe40003f06270 */
[----:B------:R-:W-:Y:S02]  /*4360*/  IABS R6, R6 ;  /* 0x0000000600067213 */ /* 0x000fe40000000000 */
[----:B------:R-:W-:Y:S02]  /*4370*/  I2FP.F32.S32 R10, R10 ;  /* 0x0000000a000a7245 */ /* 0x000fe40000201400 */
[----:B------:R-:W-:Y:S02]  /*4380*/  IABS R17, R17 ;  /* 0x0000001100117213 */ /* 0x000fe40000000000 */
[----:B------:R-:W-:Y:S01]  /*4390*/  IADD3 R16, PT, PT, R107, -0x29, -R0 ;  /* 0xffffffd76b107810 */ /* 0x000fe20007ffe800 */
[----:B------:R-:W-:Y:S01]  /*43a0*/  FFMA.FTZ R89, -R158, R10, R89 ;  /* 0x0000000a9e597223 */ /* 0x000fe20000010159 */
[----:B------:R-:W-:-:S02]  /*43b0*/  I2FP.F32.S32 R8, R8 ;  /* 0x0000000800087245 */ /* 0x000fc40000201400 */
[----:B------:R-:W-:Y:S02]  /*43c0*/  FSEL R4, R11, -INF , !P4 ;  /* 0xff8000000b047808 */ /* 0x000fe40006000000 */
[----:B------:R-:W-:Y:S01]  /*43d0*/  FSEL R71, R71, -INF , P3 ;  /* 0xff80000047477808 */ /* 0x000fe20001800000 */
[----:B------:R-:W-:Y:S01]  /*43e0*/  FFMA.FTZ R91, -R158, R8, R91 ;  /* 0x000000089e5b7223 */ /* 0x000fe2000001015b */
[----:B------:R-:W-:Y:S02]  /*43f0*/  ISETP.GE.AND P3, PT, R50, R145, PT ;  /* 0x000000913200720c */ /* 0x000fe40003f66270 */
[----:B------:R-:W-:Y:S02]  /*4400*/  FSEL R11, R79, -INF , P0 ;  /* 0xff8000004f0b7808 */ /* 0x000fe40000000000 */
[----:B------:R-:W-:Y:S02]  /*4410*/  I2FP.F32.S32 R6, R6 ;  /* 0x0000000600067245 */ /* 0x000fe40000201400 */
[----:B------:R-:W-:-:S02]  /*4420*/  I2FP.F32.S32 R17, R17 ;  /* 0x0000001100117245 */ /* 0x000fc40000201400 */
[----:B------:R-:W-:Y:S01]  /*4430*/  IABS R16, R16 ;  /* 0x0000001000107213 */ /* 0x000fe20000000000 */
[C---:B------:R-:W-:Y:S01]  /*4440*/  FFMA.FTZ R97, -R158.reuse, R6, R97 ;  /* 0x000000069e617223 */ /* 0x040fe20000010161 */
[----:B------:R-:W-:Y:S01]  /*4450*/  IADD3 R10, PT, PT, R107, -0x38, -R0 ;  /* 0xffffffc86b0a7810 */ /* 0x000fe20007ffe800 */
[----:B------:R-:W-:Y:S01]  /*4460*/  FFMA.FTZ R157, -R158, R17, R157 ;  /* 0x000000119e9d7223 */ /* 0x000fe2000001019d */
[-C--:B------:R-:W-:Y:S01]  /*4470*/  ISETP.GE.AND P0, PT, R48, R146.reuse, PT ;  /* 0x000000923000720c */ /* 0x080fe20003f06270 */
[----:B------:R-:W-:Y:S01]  /*4480*/  VIADD R17, R207, 0x28 ;  /* 0x00000028cf117836 */ /* 0x000fe20000000000 */
[----:B------:R-:W-:Y:S02]  /*4490*/  FSEL R11, R11, -INF , !P3 ;  /* 0xff8000000b0b7808 */ /* 0x000fe40005800000 */
[----:B------:R-:W-:Y:S02]  /*44a0*/  ISETP.GE.AND P3, PT, R29, R146, PT ;  /* 0x000000921d00720c */ /* 0x000fe40003f66270 */
[----:B------:R-:W-:-:S02]  /*44b0*/  I2FP.F32.S32 R16, R16 ;  /* 0x0000001000107245 */ /* 0x000fc40000201400 */
[C-C-:B------:R-:W-:Y:S02]  /*44c0*/  IADD3 R6, PT, PT, R107.reuse, -0x40, -R0.reuse ;  /* 0xffffffc06b067810 */ /* 0x140fe40007ffe800 */
[----:B------:R-:W-:Y:S01]  /*44d0*/  IABS R10, R10 ;  /* 0x0000000a000a7213 */ /* 0x000fe20000000000 */
[----:B------:R-:W-:Y:S01]  /*44e0*/  FFMA.FTZ R16, -R158, R16, R99 ;  /* 0x000000109e107223 */ /* 0x000fe20000010163 */
[--C-:B------:R-:W-:Y:S02]  /*44f0*/  IADD3 R12, PT, PT, R107, -0x30, -R0.reuse ;  /* 0xffffffd06b0c7810 */ /* 0x100fe40007ffe800 */
[----:B------:R-:W-:Y:S02]  /*4500*/  FSEL R89, R89, -INF , P0 ;  /* 0xff80000059597808 */ /* 0x000fe40000000000 */
[----:B------:R-:W-:Y:S02]  /*4510*/  IADD3 R14, PT, PT, R107, -0x31, -R0 ;  /* 0xffffffcf6b0e7810 */ /* 0x000fe40007ffe800 */
[----:B------:R-:W-:-:S02]  /*4520*/  ISETP.GE.AND P0, PT, R29, R145, PT ;  /* 0x000000911d00720c */ /* 0x000fc40003f06270 */
[----:B------:R-:W-:Y:S02]  /*4530*/  FSEL R91, R91, -INF , P3 ;  /* 0xff8000005b5b7808 */ /* 0x000fe40001800000 */
[----:B------:R-:W-:Y:S02]  /*4540*/  IABS R6, R6 ;  /* 0x0000000600067213 */ /* 0x000fe40000000000 */
[----:B------:R-:W-:Y:S02]  /*4550*/  I2FP.F32.S32 R10, R10 ;  /* 0x0000000a000a7245 */ /* 0x000fe40000201400 */
[----:B------:R-:W-:Y:S02]  /*4560*/  IABS R12, R12 ;  /* 0x0000000c000c7213 */ /* 0x000fe40000000000 */
[----:B------:R-:W-:Y:S01]  /*4570*/  IABS R14, R14 ;  /* 0x0000000e000e7213 */ /* 0x000fe20000000000 */
[----:B------:R-:W-:Y:S01]  /*4580*/  FFMA.FTZ R117, -R158, R10, R117 ;  /* 0x0000000a9e757223 */ /* 0x000fe20000010175 */
[----:B------:R-:W-:-:S02]  /*4590*/  IABS R28, R28 ;  /* 0x0000001c001c7213 */ /* 0x000fc40000000000 */
[-C--:B------:R-:W-:Y:S02]  /*45a0*/  ISETP.GE.AND P3, PT, R17, R146.reuse, PT ;  /* 0x000000921100720c */ /* 0x080fe40003f66270 */
[----:B------:R-:W-:Y:S02]  /*45b0*/  FSEL R99, R91, -INF , !P0 ;  /* 0xff8000005b637808 */ /* 0x000fe40004000000 */
[----:B------:R-:W-:Y:S02]  /*45c0*/  ISETP.GE.AND P0, PT, R19, R146, PT ;  /* 0x000000921300720c */ /* 0x000fe40003f06270 */
[----:B------:R-:W-:Y:S02]  /*45d0*/  I2FP.F32.S32 R6, R6 ;  /* 0x0000000600067245 */ /* 0x000fe40000201400 */
[----:B------:R-:W-:Y:S02]  /*45e0*/  IADD3 R8, PT, PT, R107, -0x39, -R0 ;  /* 0xffffffc76b087810 */ /* 0x000fe40007ffe800 */
[----:B------:R-:W-:Y:S01]  /*45f0*/  I2FP.F32.S32 R12, R12 ;  /* 0x0000000c000c7245 */ /* 0x000fe20000201400 */
[----:B------:R-:W-:Y:S01]  /*4600*/  FFMA.FTZ R121, -R158, R6, R121 ;  /* 0x000000069e797223 */ /* 0x000fe20000010179 */
[----:B------:R-:W-:-:S02]  /*4610*/  I2FP.F32.S32 R14, R14 ;  /* 0x0000000e000e7245 */ /* 0x000fc40000201400 */
[----:B------:R-:W-:Y:S01]  /*4620*/  IADD3 R10, PT, PT, R107, -0x50, -R0 ;  /* 0xffffffb06b0a7810 */ /* 0x000fe20007ffe800 */
[C---:B------:R-:W-:Y:S01]  /*4630*/  FFMA.FTZ R101, -R158.reuse, R12, R101 ;  /* 0x0000000c9e657223 */ /* 0x040fe20000010165 */
[----:B------:R-:W-:Y:S01]  /*4640*/  I2FP.F32.S32 R28, R28 ;  /* 0x0000001c001c7245 */ /* 0x000fe20000201400 */
[C---:B------:R-:W-:Y:S01]  /*4650*/  FFMA.FTZ R14, -R158.reuse, R14, R105 ;  /* 0x0000000e9e0e7223 */ /* 0x040fe20000010169 */
[----:B------:R-:W-:Y:S01]  /*4660*/  FSEL R97, R97, -INF , P3 ;  /* 0xff80000061617808 */ /* 0x000fe20001800000 */
[----:B------:R-:W-:Y:S01]  /*4670*/  VIADD R105, R107, 0x8 ;  /* 0x000000086b697836 */ /* 0x000fe20000000000 */
[----:B------:R-:W-:Y:S01]  /*4680*/  ISETP.GE.AND P3, PT, R19, R145, PT ;  /* 0x000000911300720c */ /* 0x000fe20003f66270 */
[----:B------:R-:W-:Y:S01]  /*4690*/  FFMA.FTZ R57, -R158, R28, R57 ;  /* 0x0000001c9e397223 */ /* 0x000fe20000010139 */
[----:B------:R-:W-:Y:S01]  /*46a0*/  FSEL R16, R16, -INF , P0 ;  /* 0xff80000010107808 */ /* 0x000fe20000000000 */
[----:B------:R-:W-:Y:S01]  /*46b0*/  VIADD R28, R207, 0x58 ;  /* 0x00000058cf1c7836 */ /* 0x000fe20000000000 */
[----:B------:R-:W-:-:S02]  /*46c0*/  IABS R8, R8 ;  /* 0x0000000800087213 */ /* 0x000fc40000000000 */
[----:B------:R-:W-:Y:S02]  /*46d0*/  IADD3 R6, PT, PT, R107, -0x51, -R0 ;  /* 0xffffffaf6b067810 */ /* 0x000fe40007ffe800 */
[----:B------:R-:W-:Y:S02]  /*46e0*/  IABS R10, R10 ;  /* 0x0000000a000a7213 */ /* 0x000fe40000000000 */
[-C--:B------:R-:W-:Y:S02]  /*46f0*/  ISETP.GE.AND P0, PT, R47, R146.reuse, PT ;  /* 0x000000922f00720c */ /* 0x080fe40003f06270 */
[----:B------:R-:W-:Y:S01]  /*4700*/  FSEL R91, R16, -INF , !P3 ;  /* 0xff800000105b7808 */ /* 0x000fe20005800000 */
[----:B------:R-:W-:Y:S01]  /*4710*/  VIADD R16, R207, 0x60 ;  /* 0x00000060cf107836 */ /* 0x000fe20000000000 */
[-C--:B------:R-:W-:Y:S02]  /*4720*/  ISETP.GE.AND P4, PT, R62, R146.reuse, PT ;  /* 0x000000923e00720c */ /* 0x080fe40003f86270 */
[----:B------:R-:W-:-:S02]  /*4730*/  ISETP.GE.AND P3, PT, R46, R146, PT ;  /* 0x000000922e00720c */ /* 0x000fc40003f66270 */
[----:B------:R-:W-:Y:S02]  /*4740*/  I2FP.F32.S32 R8, R8 ;  /* 0x0000000800087245 */ /* 0x000fe40000201400 */
[----:B------:R-:W-:Y:S02]  /*4750*/  IABS R6, R6 ;  /* 0x0000000600067213 */ /* 0x000fe40000000000 */
[----:B------:R-:W-:Y:S01]  /*4760*/  I2FP.F32.S32 R10, R10 ;  /* 0x0000000a000a7245 */ /* 0x000fe20000201400 */
[C---:B------:R-:W-:Y:S01]  /*4770*/  FFMA.FTZ R119, -R158.reuse, R8, R119 ;  /* 0x000000089e777223 */ /* 0x040fe20000010177 */
[----:B------:R-:W-:Y:S02]  /*4780*/  IADD3 R12, PT, PT, R107, -0x49, -R0 ;  /* 0xffffffb76b0c7810 */ /* 0x000fe40007ffe800 */
[----:B------:R-:W-:Y:S01]  /*4790*/  FSEL R101, R101, -INF , P0 ;  /* 0xff80000065657808 */ /* 0x000fe20000000000 */
[----:B------:R-:W-:Y:S01]  /*47a0*/  FFMA.FTZ R10, -R158, R10, R135 ;  /* 0x0000000a9e0a7223 */ /* 0x000fe20000010187 */
[----:B------:R-:W-:-:S02]  /*47b0*/  FSEL R201, R57, -INF , P4 ;  /* 0xff80000039c97808 */ /* 0x000fc40002000000 */
[-C--:B------:R-:W-:Y:S02]  /*47c0*/  ISETP.GE.AND P0, PT, R46, R145.reuse, PT ;  /* 0x000000912e00720c */ /* 0x080fe40003f06270 */
[----:B------:R-:W-:Y:S02]  /*47d0*/  FSEL R14, R14, -INF , P3 ;  /* 0xff8000000e0e7808 */ /* 0x000fe40001800000 */
[----:B------:R-:W-:Y:S02]  /*47e0*/  ISETP.GE.AND P4, PT, R58, R145, PT ;  /* 0x000000913a00720c */ /* 0x000fe40003f86270 */
[----:B------:R-:W-:Y:S02]  /*47f0*/  I2FP.F32.S32 R6, R6 ;  /* 0x0000000600067245 */ /* 0x000fe40000201400 */
[----:B------:R-:W-:Y:S02]  /*4800*/  IADD3 R8, PT, PT, R107, -0x48, -R0 ;  /* 0xffffffb86b087810 */ /* 0x000fe40007ffe800 */
[----:B------:R-:W-:Y:S01]  /*4810*/  IABS R12, R12 ;  /* 0x0000000c000c7213 */ /* 0x000fe20000000000 */
[----:B------:R-:W-:Y:S01]  /*4820*/  FFMA.FTZ R155, -R158, R6, R155 ;  /* 0x000000069e9b7223 */ /* 0x000fe2000001019b */
[----:B------:R-:W-:-:S02]  /*4830*/  ISETP.GE.AND P3, PT, R44, R146, PT ;  /* 0x000000922c00720c */ /* 0x000fc40003f66270 */
[----:B------:R-:W-:Y:S01]  /*4840*/  FSEL R135, R14, -INF , !P0 ;  /* 0xff8000000e877808 */ /* 0x000fe20004000000 */
[----:B------:R-:W-:Y:S01]  /*4850*/  VIADD R14, R207, 0x61 ;  /* 0x00000061cf0e7836 */ /* 0x000fe20000000000 */
[----:B------:R-:W-:Y:S02]  /*4860*/  FSEL R197, R197, -INF , !P4 ;  /* 0xff800000c5c57808 */ /* 0x000fe40006000000 */
[----:B------:R-:W-:Y:S02]  /*4870*/  ISETP.GE.AND P0, PT, R42, R146, PT ;  /* 0x000000922a00720c */ /* 0x000fe40003f06270 */
[----:B------:R-:W-:Y:S02]  /*4880*/  ISETP.GE.AND P4, PT, R52, R145, PT ;  /* 0x000000913400720c */ /* 0x000fe40003f86270 */
[----:B------:R-:W-:Y:S02]  /*4890*/  IABS R8, R8 ;  /* 0x0000000800087213 */ /* 0x000fe40000000000 */
[----:B------:R-:W-:-:S02]  /*48a0*/  I2FP.F32.S32 R12, R12 ;  /* 0x0000000c000c7245 */ /* 0x000fc40000201400 */
[----:B------:R-:W-:Y:S02]  /*48b0*/  IADD3 R6, PT, PT, R107, -0x61, -R0 ;  /* 0xffffff9f6b067810 */ /* 0x000fe40007ffe800 */
[----:B------:R-:W-:Y:S01]  /*48c0*/  FSEL R117, R117, -INF , P3 ;  /* 0xff80000075757808 */ /* 0x000fe20001800000 */
[----:B------:R-:W-:Y:S01]  /*48d0*/  FFMA.FTZ R12, -R158, R12, R131 ;  /* 0x0000000c9e0c7223 */ /* 0x000fe20000010183 */
[----:B------:R-:W-:Y:S02]  /*48e0*/  ISETP.GE.AND P3, PT, R42, R145, PT ;  /* 0x000000912a00720c */ /* 0x000fe40003f66270 */
[----:B------:R-:W-:Y:S02]  /*48f0*/  FSEL R119, R119, -INF , P0 ;  /* 0xff80000077777808 */ /* 0x000fe40000000000 */
[----:B------:R-:W-:Y:S02]  /*4900*/  FSEL R71, R71, -INF , !P4 ;  /* 0xff80000047477808 */ /* 0x000fe40006000000 */
[----:B------:R-:W-:-:S02]  /*4910*/  I2FP.F32.S32 R8, R8 ;  /* 0x0000000800087245 */ /* 0x000fc40000201400 */
[----:B------:R-:W-:Y:S02]  /*4920*/  ISETP.GE.AND P4, PT, R48, R145, PT ;  /* 0x000000913000720c */ /* 0x000fe40003f86270 */
[----:B------:R-:W-:Y:S01]  /*4930*/  IABS R6, R6 ;  /* 0x0000000600067213 */ /* 0x000fe20000000000 */
[----:B------:R-:W-:Y:S01]  /*4940*/  FFMA.FTZ R129, -R158, R8, R129 ;  /* 0x000000089e817223 */ /* 0x000fe20000010181 */
[C-C-:B------:R-:W-:Y:S02]  /*4950*/  IADD3 R51, PT, PT, R107.reuse, -0x69, -R0.reuse ;  /* 0xffffff976b337810 */ /* 0x140fe40007ffe800 */
[----:B------:R-:W-:Y:S02]  /*4960*/  IADD3 R30, PT, PT, R107, -0x70, -R0 ;  /* 0xffffff906b1e7810 */ /* 0x000fe40007ffe800 */
[----:B------:R-:W-:Y:S02]  /*4970*/  ISETP.GE.AND P0, PT, R40, R146, PT ;  /* 0x000000922800720c */ /* 0x000fe40003f06270 */
[----:B------:R-:W-:-:S02]  /*4980*/  FSEL R131, R119, -INF , !P3 ;  /* 0xff80000077837808 */ /* 0x000fc40005800000 */
[----:B------:R-:W-:Y:S02]  /*4990*/  ISETP.GE.AND P3, PT, R38, R146, PT ;  /* 0x000000922600720c */ /* 0x000fe40003f66270 */
[----:B------:R-:W-:Y:S02]  /*49a0*/  FSEL R193, R89, -INF , !P4 ;  /* 0xff80000059c17808 */ /* 0x000fe40006000000 */
[----:B------:R-:W-:Y:S02]  /*49b0*/  I2FP.F32.S32 R6, R6 ;  /* 0x0000000600067245 */ /* 0x000fe40000201400 */
[----:B------:R-:W-:Y:S02]  /*49c0*/  IABS R51, R51 ;  /* 0x0000003300337213 */ /* 0x000fe40000000000 */
[----:B------:R-:W-:Y:S01]  /*49d0*/  ISETP.GE.AND P4, PT, R17, R145, PT ;  /* 0x000000911100720c */ /* 0x000fe20003f86270 */
[----:B------:R-:W-:Y:S01]  /*49e0*/  FFMA.FTZ R59, -R158, R6, R173 ;  /* 0x000000069e3b7223 */ /* 0x000fe200000101ad */
[--C-:B------:R-:W-:Y:S01]  /*49f0*/  IADD3 R8, PT, PT, R107, -0x60, -R0.reuse ;  /* 0xffffffa06b087810 */ /* 0x100fe20007ffe800 */
[----:B------:R-:W-:Y:S01]  /*4a00*/  IMAD.IADD R6, R105, 0x1, -R0 ;  /* 0x0000000169067824 */ /* 0x000fe200078e0a00 */
[----:B------:R-:W-:-:S02]  /*4a10*/  IABS R30, R30 ;  /* 0x0000001e001e7213 */ /* 0x000fc40000000000 */
[----:B------:R-:W-:Y:S02]  /*4a20*/  FSEL R121, R121, -INF , P0 ;  /* 0xff80000079797808 */ /* 0x000fe40000000000 */
[----:B------:R-:W-:Y:S02]  /*4a30*/  ISETP.GE.AND P0, PT, R38, R145, PT ;  /* 0x000000912600720c */ /* 0x000fe40003f06270 */
[----:B------:R-:W-:Y:S02]  /*4a40*/  FSEL R123, R123, -INF , P3 ;  /* 0xff8000007b7b7808 */ /* 0x000fe40001800000 */
[----:B------:R-:W-:Y:S02]  /*4a50*/  I2FP.F32.S32 R51, R51 ;  /* 0x0000003300337245 */ /* 0x000fe40000201400 */
[----:B------:R-:W-:Y:S02]  /*4a60*/  FSEL R191, R97, -INF , !P4 ;  /* 0xff80000061bf7808 */ /* 0x000fe40006000000 */
[----:B------:R-:W-:Y:S01]  /*4a70*/  IABS R8, R8 ;  /* 0x0000000800087213 */ /* 0x000fe20000000000 */
[----:B------:R-:W-:Y:S01]  /*4a80*/  FFMA.FTZ R51, -R158, R51, R37 ;  /* 0x000000339e337223 */ /* 0x000fe20000010125 */
[----:B------:R-:W-:-:S02]  /*4a90*/  I2FP.F32.S32 R30, R30 ;  /* 0x0000001e001e7245 */ /* 0x000fc40000201400 */
[----:B------:R-:W-:Y:S02]  /*4aa0*/  ISETP.GE.AND P4, PT, R47, R145, PT ;  /* 0x000000912f00720c */ /* 0x000fe40003f86270 */
[----:B------:R-:W-:Y:S01]  /*4ab0*/  ISETP.GE.AND P3, PT, R36, R146, PT ;  /* 0x000000922400720c */ /* 0x000fe20003f66270 */
[----:B------:R-:W-:Y:S01]  /*4ac0*/  FFMA.FTZ R37, -R158, R30, R175 ;  /* 0x0000001e9e257223 */ /* 0x000fe200000101af */
[----:B------:R-:W-:Y:S01]  /*4ad0*/  FSEL R173, R123, -INF , !P0 ;  /* 0xff8000007bad7808 */ /* 0x000fe20004000000 */
[----:B------:R-:W-:Y:S01]  /*4ae0*/  VIADD R30, R207, 0x51 ;  /* 0x00000051cf1e7836 */ /* 0x000fe20000000000 */
[----:B------:R-:W-:Y:S02]  /*4af0*/  ISETP.GE.AND P0, PT, R34, R146, PT ;  /* 0x000000922200720c */ /* 0x000fe40003f06270 */
[----:B------:R-:W-:Y:S02]  /*4b00*/  I2FP.F32.S32 R8, R8 ;  /* 0x0000000800087245 */ /* 0x000fe40000201400 */
[----:B------:R-:W-:-:S02]  /*4b10*/  FSEL R185, R101, -INF , !P4 ;  /* 0xff80000065b97808 */ /* 0x000fc40006000000 */
[-C--:B------:R-:W-:Y:S01]  /*4b20*/  ISETP.GE.AND P4, PT, R44, R145.reuse, PT ;  /* 0x000000912c00720c */ /* 0x080fe20003f86270 */
[----:B------:R-:W-:Y:S01]  /*4b30*/  FFMA.FTZ R8, -R158, R8, R171 ;  /* 0x000000089e087223 */ /* 0x000fe200000101ab */
        /* <DEDUP_REMOVED lines=12> */
[----:B------:R-:W-:Y:S02]  /*4c00*/  ISETP.GE.AND P0, PT, R30, R145, PT ;  /* 0x000000911e00720c */ /* 0x000fe40003f06270 */
[----:B------:R-:W-:Y:S02]  /*4c10*/  FSEL R123, R155, -INF , P3 ;  /* 0xff8000009b7b7808 */ /* 0x000fe40001800000 */
[----:B------:R-:W-:Y:S02]  /*4c20*/  FSEL R175, R129, -INF , !P4 ;  /* 0xff80000081af7808 */ /* 0x000fe40006000000 */
[----:B------:R-:W-:Y:S02]  /*4c30*/  ISETP.GE.AND P3, PT, R28, R146, PT ;  /* 0x000000921c00720c */ /* 0x000fe40003f66270 */
[----:B------:R-:W-:Y:S02]  /*4c40*/  FSEL R123, R123, -INF , !P0 ;  /* 0xff8000007b7b7808 */ /* 0x000fe40004000000 */
[----:B------:R-:W-:-:S02]  /*4c50*/  IABS R6, R6 ;  /* 0x0000000600067213 */ /* 0x000fc40000000000 */
[-C--:B------:R-:W-:Y:S02]  /*4c60*/  ISETP.GE.AND P4, PT, R32, R145.reuse, PT ;  /* 0x000000912000720c */ /* 0x080fe40003f86270 */
[----:B------:R-:W-:Y:S02]  /*4c70*/  ISETP.GE.AND P0, PT, R18, R146, PT ;  /* 0x000000921200720c */ /* 0x000fe40003f06270 */
[----:B------:R-:W-:Y:S02]  /*4c80*/  FSEL R121, R157, -INF , P3 ;  /* 0xff8000009d797808 */ /* 0x000fe40001800000 */
[----:B------:R-:W-:Y:S02]  /*4c90*/  I2FP.F32.S32 R6, R6 ;  /* 0x0000000600067245 */ /* 0x000fe40000201400 */
[----:B------:R-:W-:Y:S01]  /*4ca0*/  FSEL R129, R10, -INF , !P4 ;  /* 0xff8000000a817808 */ /* 0x000fe20006000000 */
[----:B------:R-:W-:Y:S01]  /*4cb0*/  VIADD R10, R207, 0x69 ;  /* 0x00000069cf0a7836 */ /* 0x000fe20000000000 */
[----:B------:R-:W-:Y:S01]  /*4cc0*/  ISETP.GE.AND P3, PT, R18, R145, PT ;  /* 0x000000911200720c */ /* 0x000fe20003f66270 */
[----:B------:R-:W-:Y:S01]  /*4cd0*/  FFMA.FTZ R6, -R158, R6, R49 ;  /* 0x000000069e067223 */ /* 0x000fe20000010131 */
[----:B------:R-:W-:-:S02]  /*4ce0*/  FSEL R119, R169, -INF , P0 ;  /* 0xff800000a9777808 */ /* 0x000fc40000000000 */
[-C--:B------:R-:W-:Y:S02]  /*4cf0*/  ISETP.GE.AND P4, PT, R28, R145.reuse, PT ;  /* 0x000000911c00720c */ /* 0x080fe40003f86270 */
[-C--:B------:R-:W-:Y:S02]  /*4d00*/  ISETP.GE.AND P0, PT, R16, R146.reuse, PT ;  /* 0x000000921000720c */ /* 0x080fe40003f06270 */
[----:B------:R-:W-:Y:S02]  /*4d10*/  FSEL R119, R119, -INF , !P3 ;  /* 0xff80000077777808 */ /* 0x000fe40005800000 */
[----:B------:R-:W-:Y:S02]  /*4d20*/  FSEL R121, R121, -INF , !P4 ;  /* 0xff80000079797808 */ /* 0x000fe40006000000 */
[----:B------:R-:W-:Y:S02]  /*4d30*/  ISETP.GE.AND P3, PT, R14, R146, PT ;  /* 0x000000920e00720c */ /* 0x000fe40003f66270 */
[----:B------:R-:W-:-:S02]  /*4d40*/  ISETP.GE.AND P4, PT, R16, R145, PT ;  /* 0x000000911000720c */ /* 0x000fc40003f86270 */
[----:B------:R-:W-:Y:S01]  /*4d50*/  FSEL R49, R8, -INF , P0 ;  /* 0xff80000008317808 */ /* 0x000fe20000000000 */
[----:B------:R-:W-:Y:S01]  /*4d60*/  VIADD R8, R207, 0x70 ;  /* 0x00000070cf087836 */ /* 0x000fe20000000000 */
[----:B------:R-:W-:Y:S02]  /*4d70*/  FSEL R57, R59, -INF , P3 ;  /* 0xff8000003b397808 */ /* 0x000fe40001800000 */
[----:B------:R-:W-:Y:S02]  /*4d80*/  FSEL R59, R49, -INF , !P4 ;  /* 0xff800000313b7808 */ /* 0x000fe40006000000 */
[----:B------:R-:W-:Y:S02]  /*4d90*/  ISETP.GE.AND P4, PT, R12, R146, PT ;  /* 0x000000920c00720c */ /* 0x000fe40003f86270 */
[----:B------:R-:W-:Y:S02]  /*4da0*/  ISETP.GE.AND P0, PT, R14, R145, PT ;  /* 0x000000910e00720c */ /* 0x000fe40003f06270 */
[----:B------:R-:W-:-:S02]  /*4db0*/  FSEL R66, R64, -INF , P4 ;  /* 0xff80000040427808 */ /* 0x000fc40002000000 */
[----:B------:R-:W-:Y:S02]  /*4dc0*/  FSEL R57, R57, -INF , !P0 ;  /* 0xff80000039397808 */ /* 0x000fe40004000000 */
[----:B------:R-:W-:Y:S02]  /*4dd0*/  IADD3 R64, PT, PT, R105, -0x1, -R0 ;  /* 0xffffffff69407810 */ /* 0x000fe40007ffe800 */
[----:B------:R-:W-:Y:S02]  /*4de0*/  ISETP.GE.AND P0, PT, R10, R146, PT ;  /* 0x000000920a00720c */ /* 0x000fe40003f06270 */
[----:B------:R-:W-:Y:S02]  /*4df0*/  ISETP.GE.AND P3, PT, R12, R145, PT ;  /* 0x000000910c00720c */ /* 0x000fe40003f66270 */
[----:B------:R-:W-:Y:S02]  /*4e00*/  IABS R64, R64 ;  /* 0x0000004000407213 */ /* 0x000fe40000000000 */
[----:B------:R-:W-:-:S02]  /*4e10*/  FSEL R49, R51, -INF , P0 ;  /* 0xff80000033317808 */ /* 0x000fc40000000000 */
[----:B------:R-:W-:Y:S02]  /*4e20*/  FSEL R51, R66, -INF , !P3 ;  /* 0xff80000042337808 */ /* 0x000fe40005800000 */
[-C--:B------:R-:W-:Y:S02]  /*4e30*/  ISETP.GE.AND P4, PT, R10, R145.reuse, PT ;  /* 0x000000910a00720c */ /* 0x080fe40003f86270 */
[----:B------:R-:W-:Y:S02]  /*4e40*/  ISETP.GE.AND P3, PT, R62, R145, PT ;  /* 0x000000913e00720c */ /* 0x000fe40003f66270 */
[----:B------:R-:W-:Y:S02]  /*4e50*/  ISETP.GE.AND P0, PT, R8, R146, PT ;  /* 0x000000920800720c */ /* 0x000fe40003f06270 */
[----:B------:R-:W-:Y:S02]  /*4e60*/  I2FP.F32.S32 R64, R64 ;  /* 0x0000004000407245 */ /* 0x000fe40000201400 */
[----:B------:R-:W-:-:S02]  /*4e70*/  FSEL R49, R49, -INF , !P4 ;  /* 0xff80000031317808 */ /* 0x000fc40006000000 */
[----:B------:R-:W-:Y:S01]  /*4e80*/  FSEL R201, R201, -INF , !P3 ;  /* 0xff800000c9c97808 */ /* 0x000fe20005800000 */
[----:B------:R-:W-:Y:S01]  /*4e90*/  FFMA.FTZ R64, -R158, R64, R45 ;  /* 0x000000409e407223 */ /* 0x000fe2000001012d */
[----:B------:R-:W-:Y:S02]  /*4ea0*/  ISETP.GE.AND P4, PT, R8, R145, PT ;  /* 0x000000910800720c */ /* 0x000fe40003f86270 */
[----:B------:R-:W-:Y:S02]  /*4eb0*/  FSEL R37, R37, -INF , P0 ;  /* 0xff80000025257808 */ /* 0x000fe40000000000 */
[----:B------:R-:W-:Y:S02]  /*4ec0*/  ISETP.GE.AND P3, PT, R207, R144, PT ;  /* 0x00000090cf00720c */ /* 0x000fe40003f66270 */
[----:B------:R-:W-:Y:S02]  /*4ed0*/  IADD3 R45, PT, PT, R105, -0x9, -R0 ;  /* 0xfffffff7692d7810 */ /* 0x000fe40007ffe800 */
[----:B------:R-:W-:-:S02]  /*4ee0*/  FSEL R37, R37, -INF , !P4 ;  /* 0xff80000025257808 */ /* 0x000fc40006000000 */
[----:B------:R-:W-:Y:S02]  /*4ef0*/  FSEL R6, R6, -INF , P3 ;  /* 0xff80000006067808 */ /* 0x000fe40001800000 */
[C---:B------:R-:W-:Y:S02]  /*4f00*/  ISETP.GE.AND P4, PT, R62.reuse, R144, PT ;  /* 0x000000903e00720c */ /* 0x040fe40003f86270 */
[----:B------:R-:W-:Y:S02]  /*4f10*/  ISETP.GE.AND P3, PT, R62, R143, PT ;  /* 0x0000008f3e00720c */ /* 0x000fe40003f66270 */
[----:B------:R-:W-:Y:S02]  /*4f20*/  IADD3 R62, PT, PT, R105, -0x10, -R0 ;  /* 0xfffffff0693e7810 */ /* 0x000fe40007ffe800 */
[----:B------:R-:W-:Y:S02]  /*4f30*/  IABS R45, R45 ;  /* 0x0000002d002d7213 */ /* 0x000fe40000000000 */
[----:B------:R-:W-:-:S02]  /*4f40*/  IABS R62, R62 ;  /* 0x0000003e003e7213 */ /* 0x000fc40000000000 */
        /* <DEDUP_REMOVED lines=8> */
[----:B------:R-:W-:Y:S02]  /*4fd0*/  FSEL R53, R53, -INF , P4 ;  /* 0xff80000035357808 */ /* 0x000fe40002000000 */
[----:B------:R-:W-:Y:S02]  /*4fe0*/  FSEL R213, R64, -INF , !P2 ;  /* 0xff80000040d57808 */ /* 0x000fe40005000000 */
[----:B------:R-:W-:Y:S02]  /*4ff0*/  ISETP.GE.AND P1, PT, R60, R143, PT ;  /* 0x0000008f3c00720c */ /* 0x000fe40003f26270 */
[----:B------:R-:W-:Y:S02]  /*5000*/  ISETP.GE.AND P2, PT, R58, R144, PT ;  /* 0x000000903a00720c */ /* 0x000fe40003f46270 */
[----:B------:R-:W-:Y:S02]  /*5010*/  FSEL R54, R54, -INF , P0 ;  /* 0xff80000036367808 */ /* 0x000fe40000000000 */
[----:B------:R-:W-:-:S02]  /*5020*/  FSEL R211, R53, -INF , !P3 ;  /* 0xff80000035d37808 */ /* 0x000fc40005800000 */
[----:B------:R-:W-:Y:S02]  /*5030*/  IADD3 R53, PT, PT, R105, -0x18, -R0 ;  /* 0xffffffe869357810 */ /* 0x000fe40007ffe800 */
[----:B------:R-:W-:Y:S02]  /*5040*/  FSEL R79, R54, -INF , !P1 ;  /* 0xff800000364f7808 */ /* 0x000fe40004800000 */
[----:B------:R-:W-:Y:S02]  /*5050*/  FSEL R61, R61, -INF , P2 ;  /* 0xff8000003d3d7808 */ /* 0x000fe40001000000 */
[C---:B------:R-:W-:Y:S02]  /*5060*/  ISETP.GE.AND P1, PT, R52.reuse, R144, PT ;  /* 0x000000903400720c */ /* 0x040fe40003f26270 */
[----:B------:R-:W-:Y:S02]  /*5070*/  ISETP.GE.AND P2, PT, R52, R143, PT ;  /* 0x0000008f3400720c */ /* 0x000fe40003f46270 */
[----:B------:R-:W-:-:S02]  /*5080*/  IABS R53, R53 ;  /* 0x0000003500357213 */ /* 0x000fc40000000000 */
[----:B------:R-:W-:Y:S02]  /*5090*/  IADD3 R52, PT, PT, R105, -0x19, -R0 ;  /* 0xffffffe769347810 */ /* 0x000fe40007ffe800 */
[----:B------:R-:W-:Y:S02]  /*50a0*/  I2FP.F32.S32 R54, R53 ;  /* 0x0000003500367245 */ /* 0x000fe40000201400 */
[----:B------:R-:W-:Y:S02]  /*50b0*/  IABS R52, R52 ;  /* 0x0000003400347213 */ /* 0x000fe40000000000 */
[----:B------:R-:W-:Y:S01]  /*50c0*/  ISETP.GE.AND P4, PT, R58, R143, PT ;  /* 0x0000008f3a00720c */ /* 0x000fe20003f86270 */
[----:B------:R-:W-:Y:S01]  /*50d0*/  FFMA.FTZ R54, -R158, R54, R69 ;  /* 0x000000369e367223 */ /* 0x000fe20000010145 */
[----:B------:R-:W-:Y:S02]  /*50e0*/  I2FP.F32.S32 R52, R52 ;  /* 0x0000003400347245 */ /* 0x000fe40000201400 */
[----:B------:R-:W-:-:S02]  /*50f0*/  FSEL R209, R61, -INF , !P4 ;  /* 0xff8000003dd17808 */ /* 0x000fc40006000000 */
[----:B------:R-:W-:Y:S01]  /*5100*/  ISETP.GE.AND P4, PT, R50, R144, PT ;  /* 0x000000903200720c */ /* 0x000fe20003f86270 */
[----:B------:R-:W-:Y:S01]  /*5110*/  FFMA.FTZ R52, -R158, R52, R73 ;  /* 0x000000349e347223 */ /* 0x000fe20000010149 */
[----:B------:R-:W-:Y:S02]  /*5120*/  FSEL R54, R54, -INF , P1 ;  /* 0xff80000036367808 */ /* 0x000fe40000800000 */
[----:B------:R-:W-:Y:S02]  /*5130*/  IADD3 R45, PT, PT, R105, -0x11, -R0 ;  /* 0xffffffef692d7810 */ /* 0x000fe40007ffe800 */
[----:B------:R-:W-:Y:S02]  /*5140*/  FSEL R55, R54, -INF , !P2 ;  /* 0xff80000036377808 */ /* 0x000fe40005000000 */
[----:B------:R-:W-:Y:S02]  /*5150*/  FSEL R52, R52, -INF , P4 ;  /* 0xff80000034347808 */ /* 0x000fe40002000000 */
[----:B------:R-:W-:-:S02]  /*5160*/  ISETP.GE.AND P2, PT, R29, R144, PT ;  /* 0x000000901d00720c */ /* 0x000fc40003f46270 */
[----:B------:R-:W-:Y:S02]  /*5170*/  ISETP.GE.AND P4, PT, R29, R143, PT ;  /* 0x0000008f1d00720c */ /* 0x000fe40003f86270 */
[----:B------:R-:W-:Y:S02]  /*5180*/  IADD3 R29, PT, PT, R105, -0x28, -R0 ;  /* 0xffffffd8691d7810 */ /* 0x000fe40007ffe800 */
[----:B------:R-:W-:Y:S02]  /*5190*/  IABS R45, R45 ;  /* 0x0000002d002d7213 */ /* 0x000fe40000000000 */
[----:B------:R-:W-:Y:S02]  /*51a0*/  IABS R29, R29 ;  /* 0x0000001d001d7213 */ /* 0x000fe40000000000 */
[----:B------:R-:W-:Y:S02]  /*51b0*/  I2FP.F32.S32 R45, R45 ;  /* 0x0000002d002d7245 */ /* 0x000fe40000201400 */
[----:B------:R-:W-:-:S02]  /*51c0*/  I2FP.F32.S32 R29, R29 ;  /* 0x0000001d001d7245 */ /* 0x000fc40000201400 */
[----:B------:R-:W-:Y:S01]  /*51d0*/  ISETP.GE.AND P3, PT, R56, R144, PT ;  /* 0x000000903800720c */ /* 0x000fe20003f66270 */
[----:B------:R-:W-:Y:S01]  /*51e0*/  FFMA.FTZ R45, -R158, R45, R63 ;  /* 0x0000002d9e2d7223 */ /* 0x000fe2000001013f */
[----:B------:R-:W-:Y:S01]  /*51f0*/  ISETP.GE.AND P0, PT, R56, R143, PT ;  /* 0x0000008f3800720c */ /* 0x000fe20003f06270 */
[----:B------:R-:W-:Y:S01]  /*5200*/  FFMA.FTZ R83, -R158, R29, R83 ;  /* 0x0000001d9e537223 */ /* 0x000fe20000010153 */
[----:B------:R-:W-:Y:S01]  /*5210*/  IADD3 R53, PT, PT, R105, -0x20, -R0 ;  /* 0xffffffe069357810 */ /* 0x000fe20007ffe800 */
[----:B------:R-:W2:Y:S01]  /*5220*/  LD.E R29, desc[UR4][R2.64+0xdc] ;  /* 0x0000dc04021d7980 */ /* 0x000ea2000c101900 */
[----:B------:R-:W-:Y:S02]  /*5230*/  FSEL R45, R45, -INF , P3 ;  /* 0xff8000002d2d7808 */ /* 0x000fe40001800000 */
[----:B------:R-:W-:Y:S02]  /*5240*/  IABS R53, R53 ;  /* 0x0000003500357213 */ /* 0x000fe40000000000 */
[----:B------:R-:W-:-:S02]  /*5250*/  FSEL R63, R45, -INF , !P0 ;  /* 0xff8000002d3f7808 */ /* 0x000fc40004000000 */
[----:B------:R-:W-:Y:S02]  /*5260*/  IADD3 R45, PT, PT, R105, -0x21, -R0 ;  /* 0xffffffdf692d7810 */ /* 0x000fe40007ffe800 */
[----:B------:R-:W-:Y:S02]  /*5270*/  I2FP.F32.S32 R53, R53 ;  /* 0x0000003500357245 */ /* 0x000fe40000201400 */
[----:B------:R-:W-:Y:S02]  /*5280*/  IABS R45, R45 ;  /* 0x0000002d002d7213 */ /* 0x000fe40000000000 */
[----:B------:R-:W-:Y:S01]  /*5290*/  ISETP.GE.AND P0, PT, R48, R144, PT ;  /* 0x000000903000720c */ /* 0x000fe20003f06270 */
[----:B------:R-:W-:Y:S01]  /*52a0*/  FFMA.FTZ R75, -R158, R53, R75 ;  /* 0x000000359e4b7223 */ /* 0x000fe2000001014b */
[----:B------:R-:W-:Y:S02]  /*52b0*/  I2FP.F32.S32 R45, R45 ;  /* 0x0000002d002d7245 */ /* 0x000fe40000201400 */
[----:B------:R-:W-:-:S02]  /*52c0*/  ISETP.GE.AND P3, PT, R50, R143, PT ;  /* 0x0000008f3200720c */ /* 0x000fc40003f66270 */
[----:B------:R-:W-:Y:S01]  /*52d0*/  ISETP.GE.AND P1, PT, R48, R143, PT ;  /* 0x0000008f3000720c */ /* 0x000fe20003f26270 */
[----:B------:R-:W-:Y:S01]  /*52e0*/  FFMA.FTZ R77, -R158, R45, R77 ;  /* 0x0000002d9e4d7223 */ /* 0x000fe2000001014d */
[----:B------:R-:W-:Y:S02]  /*52f0*/  IADD3 R45, PT, PT, R105, -0x29, -R0 ;  /* 0xffffffd7692d7810 */ /* 0x000fe40007ffe800 */
[----:B------:R-:W-:Y:S02]  /*5300*/  FSEL R75, R75, -INF , P0 ;  /* 0xff8000004b4b7808 */ /* 0x000fe40000000000 */
[----:B------:R-:W-:Y:S02]  /*5310*/  IABS R45, R45 ;  /* 0x0000002d002d7213 */ /* 0x000fe40000000000 */
[----:B------:R-:W-:Y:S02]  /*5320*/  FSEL R53, R52, -INF , !P3 ;  /* 0xff80000034357808 */ /* 0x000fe40005800000 */
[----:B------:R-:W-:-:S02]  /*5330*/  I2FP.F32.S32 R45, R45 ;  /* 0x0000002d002d7245 */ /* 0x000fc40000201400 */
[CC--:B------:R-:W-:Y:S02]  /*5340*/  ISETP.GE.AND P3, PT, R17.reuse, R144.reuse, PT ;  /* 0x000000901100720c */ /* 0x0c0fe40003f66270 */
[----:B------:R-:W-:Y:S01]  /*5350*/  ISETP.GE.AND P0, PT, R17, R143, PT ;  /* 0x0000008f1100720c */ /* 0x000fe20003f06270 */
[----:B------:R-:W-:Y:S01]  /*5360*/  FFMA.FTZ R81, -R158, R45, R81 ;  /* 0x0000002d9e517223 */ /* 0x000fe20000010151 */
[----:B------:R-:W-:Y:S02]  /*5370*/  FSEL R17, R75, -INF , !P1 ;  /* 0xff8000004b117808 */ /* 0x000fe40004800000 */
[----:B------:R-:W-:Y:S02]  /*5380*/  FSEL R77, R77, -INF , P2 ;  /* 0xff8000004d4d7808 */ /* 0x000fe40001000000 */
[----:B------:R-:W-:Y:S02]  /*5390*/  IADD3 R45, PT, PT, R105, -0x31, -R0 ;  /* 0xffffffcf692d7810 */ /* 0x000fe40007ffe800 */
[----:B------:R-:W-:-:S02]  /*53a0*/  ISETP.GE.AND P1, PT, R19, R144, PT ;  /* 0x000000901300720c */ /* 0x000fc40003f26270 */
[----:B------:R-:W-:Y:S02]  /*53b0*/  ISETP.GE.AND P2, PT, R19, R143, PT ;  /* 0x0000008f1300720c */ /* 0x000fe40003f46270 */
[----:B------:R-:W-:Y:S02]  /*53c0*/  IADD3 R19, PT, PT, R105, -0x30, -R0 ;  /* 0xffffffd069137810 */ /* 0x000fe40007ffe800 */
[----:B------:R-:W-:Y:S02]  /*53d0*/  IABS R45, R45 ;  /* 0x0000002d002d7213 */ /* 0x000fe40000000000 */
[----:B------:R-:W-:Y:S02]  /*53e0*/  IABS R48, R19 ;  /* 0x0000001300307213 */ /* 0x000fe40000000000 */
[----:B------:R-:W-:Y:S02]  /*53f0*/  FSEL R19, R77, -INF , !P4 ;  /* 0xff8000004d137808 */ /* 0x000fe40006000000 */
[----:B------:R-:W-:-:S02]  /*5400*/  FSEL R83, R83, -INF , P3 ;  /* 0xff80000053537808 */ /* 0x000fc40001800000 */
[C---:B------:R-:W-:Y:S02]  /*5410*/  ISETP.GE.AND P4, PT, R47.reuse, R144, PT ;  /* 0x000000902f00720c */ /* 0x040fe40003f86270 */
[----:B------:R-:W-:Y:S01]  /*5420*/  ISETP.GE.AND P3, PT, R47, R143, PT ;  /* 0x0000008f2f00720c */ /* 0x000fe20003f66270 */
[----:B------:R-:W-:Y:S01]  /*5430*/  IMAD.MOV.U32 R47, RZ, RZ, R45 ;  /* 0x000000ffff2f7224 */ /* 0x000fe200078e002d */
[----:B------:R-:W-:Y:S02]  /*5440*/  IADD3 R45, PT, PT, R105, -0x38, -R0 ;  /* 0xffffffc8692d7810 */ /* 0x000fe40007ffe800 */
[----:B------:R-:W-:Y:S02]  /*5450*/  FSEL R89, R83, -INF , !P0 ;  /* 0xff80000053597808 */ /* 0x000fe40004000000 */
[----:B------:R-:W-:Y:S02]  /*5460*/  FSEL R61, R81, -INF , P1 ;  /* 0xff800000513d7808 */ /* 0x000fe40000800000 */
[----:B------:R-:W-:-:S02]  /*5470*/  I2FP.F32.S32 R48, R48 ;  /* 0x0000003000307245 */ /* 0x000fc40000201400 */
[C---:B------:R-:W-:Y:S02]  /*5480*/  ISETP.GE.AND P0, PT, R46.reuse, R144, PT ;  /* 0x000000902e00720c */ /* 0x040fe40003f06270 */
[----:B------:R-:W-:Y:S02]  /*5490*/  ISETP.GE.AND P1, PT, R46, R143, PT ;  /* 0x0000008f2e00720c */ /* 0x000fe40003f26270 */
[----:B------:R-:W-:Y:S02]  /*54a0*/  I2FP.F32.S32 R47, R47 ;  /* 0x0000002f002f7245 */ /* 0x000fe40000201400 */
[----:B------:R-:W-:Y:S02]  /*54b0*/  IADD3 R46, PT, PT, R105, -0x39, -R0 ;  /* 0xffffffc7692e7810 */ /* 0x000fe40007ffe800 */
[----:B------:R-:W-:Y:S01]  /*54c0*/  IABS R45, R45 ;  /* 0x0000002d002d7213 */ /* 0x000fe20000000000 */
[C---:B------:R-:W-:Y:S01]  /*54d0*/  FFMA.FTZ R48, -R158.reuse, R48, R93 ;  /* 0x000000309e307223 */ /* 0x040fe2000001015d */
[----:B------:R-:W-:Y:S01]  /*54e0*/  IABS R46, R46 ;  /* 0x0000002e002e7213 */ /* 0x000fe20000000000 */
[----:B------:R-:W-:Y:S01]  /*54f0*/  FFMA.FTZ R47, -R158, R47, R95 ;  /* 0x0000002f9e2f7223 */ /* 0x000fe2000001015f */
[----:B------:R-:W-:-:S02]  /*5500*/  I2FP.F32.S32 R45, R45 ;  /* 0x0000002d002d7245 */ /* 0x000fc40000201400 */
[----:B------:R-:W-:Y:S02]  /*5510*/  I2FP.F32.S32 R46, R46 ;  /* 0x0000002e002e7245 */ /* 0x000fe40000201400 */
[----:B------:R-:W-:Y:S01]  /*5520*/  FSEL R61, R61, -INF , !P2 ;  /* 0xff8000003d3d7808 */ /* 0x000fe20005000000 */
[----:B------:R-:W-:Y:S01]  /*5530*/  FFMA.FTZ R45, -R158, R45, R103 ;  /* 0x0000002d9e2d7223 */ /* 0x000fe20000010167 */
[----:B------:R-:W-:Y:S02]  /*5540*/  FSEL R48, R48, -INF , P4 ;  /* 0xff80000030307808 */ /* 0x000fe40002000000 */
[----:B------:R-:W-:Y:S02]  /*5550*/  ISETP.GE.AND P2, PT, R44, R144, PT ;  /* 0x000000902c00720c */ /* 0x000fe40003f46270 */
[----:B------:R-:W-:Y:S01]  /*5560*/  FSEL R47, R47, -INF , P0 ;  /* 0xff8000002f2f7808 */ /* 0x000fe20000000000 */
[----:B------:R-:W-:Y:S01]  /*5570*/  FFMA.FTZ R46, -R158, R46, R109 ;  /* 0x0000002e9e2e7223 */ /* 0x000fe2000001016d */
[----:B------:R-:W-:-:S02]  /*5580*/  FSEL R187, R48, -INF , !P3 ;  /* 0xff80000030bb7808 */ /* 0x000fc40005800000 */
[-C--:B------:R-:W-:Y:S02]  /*5590*/  ISETP.GE.AND P4, PT, R44, R143.reuse, PT ;  /* 0x0000008f2c00720c */ /* 0x080fe40003f86270 */
[-C--:B------:R-:W-:Y:S02]  /*55a0*/  ISETP.GE.AND P3, PT, R42, R144.reuse, PT ;  /* 0x000000902a00720c */ /* 0x080fe40003f66270 */
[----:B------:R-:W-:Y:S02]  /*55b0*/  FSEL R189, R47, -INF , !P1 ;  /* 0xff8000002fbd7808 */ /* 0x000fe40004800000 */
[----:B------:R-:W-:Y:S02]  /*55c0*/  FSEL R45, R45, -INF , P2 ;  /* 0xff8000002d2d7808 */ /* 0x000fe40001000000 */
[C---:B------:R-:W-:Y:S02]  /*55d0*/  ISETP.GE.AND P1, PT, R40.reuse, R144, PT ;  /* 0x000000902800720c */ /* 0x040fe40003f26270 */
[----:B------:R-:W-:-:S02]  /*55e0*/  ISETP.GE.AND P2, PT, R40, R143, PT ;  /* 0x0000008f2800720c */ /* 0x000fc40003f46270 */
[C-C-:B------:R-:W-:Y:S02]  /*55f0*/  IADD3 R44, PT, PT, R105.reuse, -0x40, -R0.reuse ;  /* 0xffffffc0692c7810 */ /* 0x140fe40007ffe800 */
[----:B------:R-:W-:Y:S02]  /*5600*/  IADD3 R40, PT, PT, R105, -0x41, -R0 ;  /* 0xffffffbf69287810 */ /* 0x000fe40007ffe800 */
[----:B------:R-:W-:Y:S02]  /*5610*/  FSEL R117, R45, -INF , !P4 ;  /* 0xff8000002d757808 */ /* 0x000fe40006000000 */
[----:B------:R-:W-:Y:S02]  /*5620*/  FSEL R46, R46, -INF , P3 ;  /* 0xff8000002e2e7808 */ /* 0x000fe40001800000 */
[C---:B------:R-:W-:Y:S02]  /*5630*/  ISETP.GE.AND P4, PT, R38.reuse, R144, PT ;  /* 0x000000902600720c */ /* 0x040fe40003f86270 */
[----:B------:R-:W-:-:S02]  /*5640*/  ISETP.GE.AND P3, PT, R38, R143, PT ;  /* 0x0000008f2600720c */ /* 0x000fc40003f66270 */
[----:B------:R-:W-:Y:S02]  /*5650*/  IABS R44, R44 ;  /* 0x0000002c002c7213 */ /* 0x000fe40000000000 */
[----:B------:R-:W-:Y:S02]  /*5660*/  IABS R40, R40 ;  /* 0x0000002800287213 */ /* 0x000fe40000000000 */
[----:B------:R-:W-:Y:S02]  /*5670*/  IADD3 R38, PT, PT, R105, -0x48, -R0 ;  /* 0xffffffb869267810 */ /* 0x000fe40007ffe800 */
[----:B------:R-:W-:Y:S02]  /*5680*/  ISETP.GE.AND P0, PT, R42, R143, PT ;  /* 0x0000008f2a00720c */ /* 0x000fe40003f06270 */
[----:B------:R-:W-:Y:S02]  /*5690*/  I2FP.F32.S32 R44, R44 ;  /* 0x0000002c002c7245 */ /* 0x000fe40000201400 */
[----:B------:R-:W-:-:S02]  /*56a0*/  I2FP.F32.S32 R42, R40 ;  /* 0x00000028002a7245 */ /* 0x000fc40000201400 */
[----:B------:R-:W-:Y:S02]  /*56b0*/  IABS R38, R38 ;  /* 0x0000002600267213 */ /* 0x000fe40000000000 */
[----:B------:R-:W-:Y:S01]  /*56c0*/  IADD3 R40, PT, PT, R105, -0x49, -R0 ;  /* 0xffffffb769287810 */ /* 0x000fe20007ffe800 */
[C---:B------:R-:W-:Y:S01]  /*56d0*/  FFMA.FTZ R44, -R158.reuse, R44, R113 ;  /* 0x0000002c9e2c7223 */ /* 0x040fe20000010171 */
[----:B------:R-:W-:Y:S01]  /*56e0*/  I2FP.F32.S32 R38, R38 ;  /* 0x0000002600267245 */ /* 0x000fe20000201400 */
[----:B------:R-:W-:Y:S01]  /*56f0*/  FFMA.FTZ R42, -R158, R42, R111 ;  /* 0x0000002a9e2a7223 */ /* 0x000fe2000001016f */
[----:B------:R-:W-:Y:S02]  /*5700*/  IABS R40, R40 ;  /* 0x0000002800287213 */ /* 0x000fe40000000000 */
[----:B------:R-:W-:Y:S01]  /*5710*/  FSEL R103, R46, -INF , !P0 ;  /* 0xff8000002e677808 */ /* 0x000fe20004000000 */
[----:B------:R-:W-:Y:S01]  /*5720*/  FFMA.FTZ R38, -R158, R38, R115 ;  /* 0x000000269e267223 */ /* 0x000fe20000010173 */
[----:B------:R-:W-:-:S02]  /*5730*/  I2FP.F32.S32 R40, R40 ;  /* 0x0000002800287245 */ /* 0x000fc40000201400 */
[----:B------:R-:W-:Y:S02]  /*5740*/  ISETP.GE.AND P0, PT, R36, R144, PT ;  /* 0x000000902400720c */ /* 0x000fe40003f06270 */
[----:B------:R-:W-:Y:S02]  /*5750*/  FSEL R44, R44, -INF , P1 ;  /* 0xff8000002c2c7808 */ /* 0x000fe40000800000 */
[----:B------:R-:W-:Y:S02]  /*5760*/  FSEL R42, R42, -INF , P4 ;  /* 0xff8000002a2a7808 */ /* 0x000fe40002000000 */
[----:B------:R-:W-:Y:S01]  /*5770*/  ISETP.GE.AND P1, PT, R36, R143, PT ;  /* 0x0000008f2400720c */ /* 0x000fe20003f26270 */
[----:B------:R-:W-:Y:S01]  /*5780*/  FFMA.FTZ R40, -R158, R40, R125 ;  /* 0x000000289e287223 */ /* 0x000fe2000001017d */
[----:B------:R-:W-:Y:S02]  /*5790*/  IADD3 R36, PT, PT, R105, -0x50, -R0 ;  /* 0xffffffb069247810 */ /* 0x000fe40007ffe800 */
[----:B------:R-:W-:-:S02]  /*57a0*/  FSEL R181, R44, -INF , !P2 ;  /* 0xff8000002cb57808 */ /* 0x000fc40005000000 */
[----:B------:R-:W-:Y:S02]  /*57b0*/  FSEL R179, R42, -INF , !P3 ;  /* 0xff8000002ab37808 */ /* 0x000fe40005800000 */
[----:B------:R-:W-:Y:S02]  /*57c0*/  FSEL R38, R38, -INF , P0 ;  /* 0xff80000026267808 */ /* 0x000fe40000000000 */
[-C--:B------:R-:W-:Y:S02]  /*57d0*/  ISETP.GE.AND P2, PT, R34, R144.reuse, PT ;  /* 0x000000902200720c */ /* 0x080fe40003f46270 */
[C---:B------:R-:W-:Y:S02]  /*57e0*/  ISETP.GE.AND P3, PT, R32.reuse, R144, PT ;  /* 0x000000902000720c */ /* 0x040fe40003f66270 */
[----:B------:R-:W-:Y:S02]  /*57f0*/  ISETP.GE.AND P0, PT, R32, R143, PT ;  /* 0x0000008f2000720c */ /* 0x000fe40003f06270 */
[----:B------:R-:W-:-:S02]  /*5800*/  IADD3 R32, PT, PT, R105, -0x51, -R0 ;  /* 0xffffffaf69207810 */ /* 0x000fc40007ffe800 */
[----:B------:R-:W-:Y:S02]  /*5810*/  IABS R36, R36 ;  /* 0x0000002400247213 */ /* 0x000fe40000000000 */
[----:B------:R-:W-:Y:S02]  /*5820*/  FSEL R169, R38, -INF , !P1 ;  /* 0xff80000026a97808 */ /* 0x000fe40004800000 */
[----:B------:R-:W-:Y:S02]  /*5830*/  FSEL R40, R40, -INF , P2 ;  /* 0xff80000028287808 */ /* 0x000fe40001000000 */
[C---:B------:R-:W-:Y:S02]  /*5840*/  ISETP.GE.AND P1, PT, R30.reuse, R144, PT ;  /* 0x000000901e00720c */ /* 0x040fe40003f26270 */
[----:B------:R-:W-:Y:S02]  /*5850*/  IABS R32, R32 ;  /* 0x0000002000207213 */ /* 0x000fe40000000000 */
[----:B------:R-:W-:-:S02]  /*5860*/  ISETP.GE.AND P2, PT, R30, R143, PT ;  /* 0x0000008f1e00720c */ /* 0x000fc40003f46270 */
[----:B------:R-:W-:Y:S02]  /*5870*/  I2FP.F32.S32 R36, R36 ;  /* 0x0000002400247245 */ /* 0x000fe40000201400 */
[C-C-:B------:R-:W-:Y:S02]  /*5880*/  IADD3 R30, PT, PT, R105.reuse, -0x58, -R0.reuse ;  /* 0xffffffa8691e7810 */ /* 0x140fe40007ffe800 */
[----:B------:R-:W-:Y:S02]  /*5890*/  ISETP.GE.AND P4, PT, R34, R143, PT ;  /* 0x0000008f2200720c */ /* 0x000fe40003f86270 */
[----:B------:R-:W-:Y:S01]  /*58a0*/  I2FP.F32.S32 R34, R32 ;  /* 0x0000002000227245 */ /* 0x000fe20000201400 */
[----:B------:R-:W-:Y:S01]  /*58b0*/  FFMA.FTZ R36, -R158, R36, R137 ;  /* 0x000000249e247223 */ /* 0x000fe20000010189 */
[----:B------:R-:W-:Y:S02]  /*58c0*/  IADD3 R32, PT, PT, R105, -0x59, -R0 ;  /* 0xffffffa769207810 */ /* 0x000fe40007ffe800 */
[----:B------:R-:W-:-:S02]  /*58d0*/  IABS R30, R30 ;  /* 0x0000001e001e7213 */ /* 0x000fc40000000000 */
[----:B------:R-:W-:Y:S02]  /*58e0*/  IABS R32, R32 ;  /* 0x0000002000207213 */ /* 0x000fe40000000000 */
[----:B------:R-:W-:Y:S02]  /*58f0*/  I2FP.F32.S32 R30, R30 ;  /* 0x0000001e001e7245 */ /* 0x000fe40000201400 */
[----:B------:R-:W-:Y:S02]  /*5900*/  FSEL R157, R40, -INF , !P4 ;  /* 0xff800000289d7808 */ /* 0x000fe40006000000 */
[----:B------:R-:W-:Y:S02]  /*5910*/  FSEL R36, R36, -INF , P3 ;  /* 0xff80000024247808 */ /* 0x000fe40001800000 */
[C---:B------:R-:W-:Y:S02]  /*5920*/  ISETP.GE.AND P4, PT, R28.reuse, R144, PT ;  /* 0x000000901c00720c */ /* 0x040fe40003f86270 */
[----:B------:R-:W-:Y:S01]  /*5930*/  ISETP.GE.AND P3, PT, R28, R143, PT ;  /* 0x0000008f1c00720c */ /* 0x000fe20003f66270 */
[----:B------:R-:W-:Y:S01]  /*5940*/  FFMA.FTZ R30, -R158, R30, R195 ;  /* 0x0000001e9e1e7223 */ /* 0x000fe200000101c3 */
[----:B------:R-:W-:-:S02]  /*5950*/  IADD3 R28, PT, PT, R105, -0x60, -R0 ;  /* 0xffffffa0691c7810 */ /* 0x000fc40007ffe800 */
[----:B------:R-:W-:Y:S01]  /*5960*/  I2FP.F32.S32 R32, R32 ;  /* 0x0000002000207245 */ /* 0x000fe20000201400 */
[----:B------:R-:W-:Y:S01]  /*5970*/  FFMA.FTZ R34, -R158, R34, R127 ;  /* 0x000000229e227223 */ /* 0x000fe2000001017f */
[----:B------:R-:W-:Y:S02]  /*5980*/  IABS R28, R28 ;  /* 0x0000001c001c7213 */ /* 0x000fe40000000000 */
[----:B------:R-:W-:Y:S01]  /*5990*/  FSEL R155, R36, -INF , !P0 ;  /* 0xff800000249b7808 */ /* 0x000fe20004000000 */
[----:B------:R-:W-:Y:S01]  /*59a0*/  FFMA.FTZ R32, -R158, R32, R5 ;  /* 0x000000209e207223 */ /* 0x000fe20000010105 */
[----:B------:R-:W-:Y:S02]  /*59b0*/  ISETP.GE.AND P0, PT, R18, R144, PT ;  /* 0x000000901200720c */ /* 0x000fe40003f06270 */
[----:B------:R-:W-:Y:S02]  /*59c0*/  FSEL R30, R30, -INF , P4 ;  /* 0xff8000001e1e7808 */ /* 0x000fe40002000000 */
[----:B------:R-:W-:-:S02]  /*59d0*/  IADD3 R5, PT, PT, R105, -0x61, -R0 ;  /* 0xffffff9f69057810 */ /* 0x000fc40007ffe800 */
[----:B------:R-:W-:Y:S02]  /*59e0*/  I2FP.F32.S32 R28, R28 ;  /* 0x0000001c001c7245 */ /* 0x000fe40000201400 */
[----:B------:R-:W-:Y:S02]  /*59f0*/  FSEL R34, R34, -INF , P1 ;  /* 0xff80000022227808 */ /* 0x000fe40000800000 */
[----:B------:R-:W-:Y:S02]  /*5a00*/  FSEL R127, R30, -INF , !P3 ;  /* 0xff8000001e7f7808 */ /* 0x000fe40005800000 */
[----:B------:R-:W-:Y:S02]  /*5a10*/  FSEL R32, R32, -INF , P0 ;  /* 0xff80000020207808 */ /* 0x000fe40000000000 */
[----:B------:R-:W-:Y:S02]  /*5a20*/  ISETP.GE.AND P3, PT, R14, R144, PT ;  /* 0x000000900e00720c */ /* 0x000fe40003f66270 */
[----:B------:R-:W-:-:S02]  /*5a30*/  IABS R5, R5 ;  /* 0x0000000500057213 */ /* 0x000fc40000000000 */
[-C--:B------:R-:W-:Y:S01]  /*5a40*/  ISETP.GE.AND P0, PT, R14, R143.reuse, PT ;  /* 0x0000008f0e00720c */ /* 0x080fe20003f06270 */
[----:B------:R-:W-:Y:S01]  /*5a50*/  FFMA.FTZ R28, -R158, R28, R9 ;  /* 0x0000001c9e1c7223 */ /* 0x000fe20000010109 */
[----:B------:R-:W-:Y:S02]  /*5a60*/  IADD3 R14, PT, PT, R105, -0x68, -R0 ;  /* 0xffffff98690e7810 */ /* 0x000fe40007ffe800 */
[----:B------:R-:W-:Y:S02]  /*5a70*/  FSEL R137, R34, -INF , !P2 ;  /* 0xff80000022897808 */ /* 0x000fe40005000000 */
[----:B------:R-:W-:Y:S02]  /*5a80*/  ISETP.GE.AND P1, PT, R18, R143, PT ;  /* 0x0000008f1200720c */ /* 0x000fe40003f26270 */
[----:B------:R-:W-:Y:S02]  /*5a90*/  ISETP.GE.AND P2, PT, R16, R144, PT ;  /* 0x000000901000720c */ /* 0x000fe40003f46270 */
[----:B------:R-:W-:-:S02]  /*5aa0*/  I2FP.F32.S32 R9, R5 ;  /* 0x0000000500097245 */ /* 0x000fc40000201400 */
[----:B------:R-:W-:Y:S02]  /*5ab0*/  IABS R14, R14 ;  /* 0x0000000e000e7213 */ /* 0x000fe40000000000 */
[----:B------:R-:W-:Y:S02]  /*5ac0*/  FSEL R125, R32, -INF , !P1 ;  /* 0xff800000207d7808 */ /* 0x000fe40004800000 */
[----:B------:R-:W-:Y:S02]  /*5ad0*/  FSEL R101, R28, -INF , P2 ;  /* 0xff8000001c657808 */ /* 0x000fe40001000000 */
[C---:B------:R-:W-:Y:S02]  /*5ae0*/  ISETP.GE.AND P1, PT, R12.reuse, R144, PT ;  /* 0x000000900c00720c */ /* 0x040fe40003f26270 */
[----:B------:R-:W-:Y:S01]  /*5af0*/  ISETP.GE.AND P2, PT, R12, R143, PT ;  /* 0x0000008f0c00720c */ /* 0x000fe20003f46270 */
[----:B------:R-:W-:Y:S01]  /*5b00*/  FFMA.FTZ R12, -R158, R9, R7 ;  /* 0x000000099e0c7223 */ /* 0x000fe20000010107 */
[----:B------:R-:W-:-:S05]  /*5b10*/  IMAD.MOV.U32 R7, RZ, RZ, R14 ;  /* 0x000000ffff077224 */ /* 0x000fca00078e000e */
[----:B------:R-:W-:Y:S02]  /*5b20*/  I2FP.F32.S32 R7, R7 ;  /* 0x0000000700077245 */ /* 0x000fe40000201400 */
[----:B------:R-:W-:-:S03]  /*5b30*/  FSEL R12, R12, -INF , P3 ;  /* 0xff8000000c0c7808 */ /* 0x000fc60001800000 */
[----:B------:R-:W-:Y:S01]  /*5b40*/  FFMA.FTZ R7, -R158, R7, R35 ;  /* 0x000000079e077223 */ /* 0x000fe20000010123 */
[----:B------:R-:W-:Y:S02]  /*5b50*/  FSEL R97, R12, -INF , !P0 ;  /* 0xff8000000c617808 */ /* 0x000fe40004000000 */
[C---:B------:R-:W-:Y:S02]  /*5b60*/  ISETP.GE.AND P0, PT, R8.reuse, R144, PT ;  /* 0x000000900800720c */ /* 0x040fe40003f06270 */
[----:B------:R-:W-:Y:S02]  /*5b70*/  FSEL R7, R7, -INF , P1 ;  /* 0xff80000007077808 */ /* 0x000fe40000800000 */
[----:B------:R-:W-:Y:S02]  /*5b80*/  ISETP.GE.AND P1, PT, R8, R143, PT ;  /* 0x0000008f0800720c */ /* 0x000fe40003f26270 */
[C-C-:B------:R-:W-:Y:S02]  /*5b90*/  IADD3 R8, PT, PT, R105.reuse, -0x78, -R0.reuse ;  /* 0xffffff8869087810 */ /* 0x140fe40007ffe800 */
[----:B------:R-:W-:-:S02]  /*5ba0*/  IADD3 R9, PT, PT, R105, -0x70, -R0 ;  /* 0xffffff9069097810 */ /* 0x000fc40007ffe800 */
[----:B------:R-:W-:Y:S02]  /*5bb0*/  ISETP.GE.AND P4, PT, R16, R143, PT ;  /* 0x0000008f1000720c */ /* 0x000fe40003f86270 */
[----:B------:R-:W-:Y:S02]  /*5bc0*/  IABS R8, R8 ;  /* 0x0000000800087213 */ /* 0x000fe40000000000 */
[----:B------:R-:W-:Y:S02]  /*5bd0*/  IABS R9, R9 ;  /* 0x0000000900097213 */ /* 0x000fe40000000000 */
[----:B------:R-:W-:Y:S02]  /*5be0*/  FSEL R101, R101, -INF , !P4 ;  /* 0xff80000065657808 */ /* 0x000fe40006000000 */
[----:B------:R-:W-:Y:S02]  /*5bf0*/  I2FP.F32.S32 R8, R8 ;  /* 0x0000000800087245 */ /* 0x000fe40000201400 */
[----:B------:R-:W-:-:S02]  /*5c00*/  ISETP.GE.AND P4, PT, R10, R144, PT ;  /* 0x000000900a00720c */ /* 0x000fc40003f86270 */
[----:B------:R-:W-:Y:S02]  /*5c10*/  ISETP.GE.AND P3, PT, R10, R143, PT ;  /* 0x0000008f0a00720c */ /* 0x000fe40003f66270 */
[----:B------:R-:W-:Y:S01]  /*5c20*/  I2FP.F32.S32 R10, R9 ;  /* 0x00000009000a7245 */ /* 0x000fe20000201400 */
[----:B------:R-:W-:Y:S01]  /*5c30*/  FFMA.FTZ R205, -R158, R8, R205 ;  /* 0x000000089ecd7223 */ /* 0x000fe200000101cd */
[----:B------:R-:W-:-:S03]  /*5c40*/  FMNMX3.FTZ R8, R6, R213, R211, !PT ;  /* 0x000000d506087276 */ /* 0x000fc600078100d3 */
[----:B------:R-:W-:Y:S01]  /*5c50*/  FFMA.FTZ R10, -R158, R10, R43 ;  /* 0x0000000a9e0a7223 */ /* 0x000fe2000001012b */
[----:B------:R-:W-:Y:S02]  /*5c60*/  IADD3 R5, PT, PT, R105, -0x69, -R0 ;  /* 0xffffff9769057810 */ /* 0x000fe40007ffe800 */
[----:B------:R-:W-:Y:S02]  /*5c70*/  FMNMX3.FTZ R8, R8, R79, R209, !PT ;  /* 0x0000004f08087276 */ /* 0x000fe400078100d1 */
[----:B------:R-:W-:Y:S02]  /*5c80*/  FSEL R10, R10, -INF , P0 ;  /* 0xff8000000a0a7808 */ /* 0x000fe40000000000 */
[----:B------:R-:W-:Y:S02]  /*5c90*/  IABS R5, R5 ;  /* 0x0000000500057213 */ /* 0x000fe40000000000 */
[----:B------:R-:W-:Y:S02]  /*5ca0*/  FMNMX3.FTZ R8, R8, R63, R55, !PT ;  /* 0x0000003f08087276 */ /* 0x000fe40007810037 */
[----:B------:R-:W-:-:S02]  /*5cb0*/  FSEL R47, R10, -INF , !P1 ;  /* 0xff8000000a2f7808 */ /* 0x000fc40004800000 */
[----:B------:R-:W-:Y:S02]  /*5cc0*/  I2FP.F32.S32 R5, R5 ;  /* 0x0000000500057245 */ /* 0x000fe40000201400 */
[----:B------:R-:W-:Y:S02]  /*5cd0*/  FMNMX3.FTZ R10, R4, R203, R201, !PT ;  /* 0x000000cb040a7276 */ /* 0x000fe400078100c9 */
[----:B------:R-:W-:Y:S02]  /*5ce0*/  FMNMX3.FTZ R8, R8, R53, R17, !PT ;  /* 0x0000003508087276 */ /* 0x000fe40007810011 */
[----:B------:R-:W-:Y:S01]  /*5cf0*/  IADD3 R9, PT, PT, R105, -0x71, -R0 ;  /* 0xffffff8f69097810 */ /* 0x000fe20007ffe800 */
[----:B------:R-:W-:Y:S01]  /*5d00*/  FFMA.FTZ R5, -R158, R5, R33 ;  /* 0x000000059e057223 */ /* 0x000fe20000010121 */
[----:B------:R-:W-:Y:S02]  /*5d10*/  FMNMX3.FTZ R10, R10, R199, R197, !PT ;  /* 0x000000c70a0a7276 */ /* 0x000fe400078100c5 */
[----:B------:R-:W-:-:S02]  /*5d20*/  FMNMX3.FTZ R8, R8, R19, R89, !PT ;  /* 0x0000001308087276 */ /* 0x000fc40007810059 */
[----:B------:R-:W-:Y:S02]  /*5d30*/  IABS R9, R9 ;  /* 0x0000000900097213 */ /* 0x000fe40000000000 */
[----:B------:R-:W-:Y:S02]  /*5d40*/  FMNMX3.FTZ R10, R10, R65, R71, !PT ;  /* 0x000000410a0a7276 */ /* 0x000fe40007810047 */
[----:B------:R-:W-:Y:S02]  /*5d50*/  FMNMX3.FTZ R8, R8, R61, R187, !PT ;  /* 0x0000003d08087276 */ /* 0x000fe400078100bb */
[----:B------:R-:W-:Y:S01]  /*5d60*/  FSEL R67, R5, -INF , P4 ;  /* 0xff80000005437808 */ /* 0x000fe20002000000 */
[----:B------:R-:W-:Y:S01]  /*5d70*/  VIADD R12, R207, 0x71 ;  /* 0x00000071cf0c7836 */ /* 0x000fe20000000000 */
[----:B------:R-:W-:Y:S02]  /*5d80*/  I2FP.F32.S32 R5, R9 ;  /* 0x0000000900057245 */ /* 0x000fe40000201400 */
[----:B------:R-:W-:-:S02]  /*5d90*/  FMNMX3.FTZ R10, R10, R11, R193, !PT ;  /* 0x0000000b0a0a7276 */ /* 0x000fc400078100c1 */
[----:B------:R-:W-:Y:S01]  /*5da0*/  FMNMX3.FTZ R8, R8, R189, R117, !PT ;  /* 0x000000bd08087276 */ /* 0x000fe20007810075 */
[----:B------:R-:W-:Y:S01]  /*5db0*/  FFMA.FTZ R41, -R158, R5, R41 ;  /* 0x000000059e297223 */ /* 0x000fe20000010129 */
[----:B------:R-:W-:Y:S02]  /*5dc0*/  FSEL R67, R67, -INF , !P3 ;  /* 0xff80000043437808 */ /* 0x000fe40005800000 */
[----:B------:R-:W-:Y:S02]  /*5dd0*/  FMNMX3.FTZ R10, R10, R99, R191, !PT ;  /* 0x000000630a0a7276 */ /* 0x000fe400078100bf */
[----:B------:R-:W-:Y:S02]  /*5de0*/  ISETP.GE.AND P3, PT, R12, R144, PT ;  /* 0x000000900c00720c */ /* 0x000fe40003f66270 */
[----:B------:R-:W-:Y:S02]  /*5df0*/  FMNMX3.FTZ R8, R8, R103, R181, !PT ;  /* 0x0000006708087276 */ /* 0x000fe400078100b5 */
[----:B------:R-:W-:Y:S01]  /*5e00*/  FSEL R95, R7, -INF , !P2 ;  /* 0xff800000075f7808 */ /* 0x000fe20005000000 */
[----:B------:R-:W-:Y:S01]  /*5e10*/  VIADD R7, R207, 0x78 ;  /* 0x00000078cf077836 */ /* 0x000fe20000000000 */
[----:B------:R-:W-:-:S02]  /*5e20*/  FMNMX3.FTZ R10, R10, R91, R185, !PT ;  /* 0x0000005b0a0a7276 */ /* 0x000fc400078100b9 */
[----:B------:R-:W-:Y:S02]  /*5e30*/  ISETP.GE.AND P0, PT, R12, R143, PT ;  /* 0x0000008f0c00720c */ /* 0x000fe40003f06270 */
[----:B------:R-:W-:Y:S02]  /*5e40*/  IADD3 R5, PT, PT, R105, -0x79, -R0 ;  /* 0xffffff8769057810 */ /* 0x000fe40007ffe800 */
[----:B------:R-:W-:Y:S02]  /*5e50*/  FSEL R45, R41, -INF , P3 ;  /* 0xff800000292d7808 */ /* 0x000fe40001800000 */
[----:B------:R-:W-:Y:S02]  /*5e60*/  FMNMX3.FTZ R8, R8, R179, R169, !PT ;  /* 0x000000b308087276 */ /* 0x000fe400078100a9 */
[----:B------:R-:W-:Y:S02]  /*5e70*/  FMNMX3.FTZ R10, R10, R135, R183, !PT ;  /* 0x000000870a0a7276 */ /* 0x000fe400078100b7 */
[----:B------:R-:W-:-:S02]  /*5e80*/  IABS R5, R5 ;  /* 0x0000000500057213 */ /* 0x000fc40000000000 */
[----:B------:R-:W-:Y:S02]  /*5e90*/  FSEL R45, R45, -INF , !P0 ;  /* 0xff8000002d2d7808 */ /* 0x000fe40004000000 */
[----:B------:R-:W-:Y:S02]  /*5ea0*/  FMNMX3.FTZ R8, R8, R157, R155, !PT ;  /* 0x0000009d08087276 */ /* 0x000fe4000781009b */
[----:B------:R-:W-:Y:S02]  /*5eb0*/  ISETP.GE.AND P0, PT, R7, R144, PT ;  /* 0x000000900700720c */ /* 0x000fe40003f06270 */
[C---:B------:R-:W-:Y:S02]  /*5ec0*/  ISETP.GE.AND P2, PT, R12.reuse, R146, PT ;  /* 0x000000920c00720c */ /* 0x040fe40003f46270 */
[----:B------:R-:W-:Y:S02]  /*5ed0*/  ISETP.GE.AND P4, PT, R12, R145, PT ;  /* 0x000000910c00720c */ /* 0x000fe40003f86270 */
[----:B------:R-:W-:-:S02]  /*5ee0*/  FMNMX3.FTZ R10, R10, R131, R177, !PT ;  /* 0x000000830a0a7276 */ /* 0x000fc400078100b1 */
[----:B------:R-:W-:Y:S02]  /*5ef0*/  I2FP.F32.S32 R12, R5 ;  /* 0x00000005000c7245 */ /* 0x000fe40000201400 */
[----:B------:R-:W-:Y:S01]  /*5f00*/  FMNMX3.FTZ R8, R8, R137, R127, !PT ;  /* 0x0000008908087276 */ /* 0x000fe2000781007f */
[----:B------:R-:W-:Y:S01]  /*5f10*/  VIADD R207, R207, 0x79 ;  /* 0x00000079cfcf7836 */ /* 0x000fe20000000000 */
[--C-:B------:R-:W-:Y:S02]  /*5f20*/  IADD3 R9, PT, PT, R107, -0x71, -R0.reuse ;  /* 0xffffff8f6b097810 */ /* 0x100fe40007ffe800 */
[----:B------:R-:W-:Y:S02]  /*5f30*/  FSEL R43, R205, -INF , P0 ;  /* 0xff800000cd2b7808 */ /* 0x000fe40000000000 */
[----:B------:R-:W-:Y:S02]  /*5f40*/  IADD3 R5, PT, PT, R107, -0x78, -R0 ;  /* 0xffffff886b057810 */ /* 0x000fe40007ffe800 */
[----:B------:R-:W-:-:S02]  /*5f50*/  ISETP.GE.AND P0, PT, R7, R143, PT ;  /* 0x0000008f0700720c */ /* 0x000fc40003f06270 */
[----:B------:R-:W-:Y:S02]  /*5f60*/  FMNMX3.FTZ R10, R10, R173, R175, !PT ;  /* 0x000000ad0a0a7276 */ /* 0x000fe400078100af */
[----:B------:R-:W-:Y:S01]  /*5f70*/  FMNMX3.FTZ R8, R8, R125, R101, !PT ;  /* 0x0000007d08087276 */ /* 0x000fe20007810065 */
[----:B------:R-:W-:Y:S01]  /*5f80*/  FFMA.FTZ R12, -R158, R12, R31 ;  /* 0x0000000c9e0c7223 */ /* 0x000fe2000001011f */
[----:B------:R-:W-:Y:S02]  /*5f90*/  IABS R9, R9 ;  /* 0x0000000900097213 */ /* 0x000fe40000000000 */
[----:B------:R-:W-:Y:S02]  /*5fa0*/  IADD3 R0, PT, PT, R107, -0x79, -R0 ;  /* 0xffffff876b007810 */ /* 0x000fe40007ffe800 */
[----:B------:R-:W-:Y:S02]  /*5fb0*/  IABS R5, R5 ;  /* 0x0000000500057213 */ /* 0x000fe40000000000 */
[----:B------:R-:W-:-:S02]  /*5fc0*/  FSEL R43, R43, -INF , !P0 ;  /* 0xff8000002b2b7808 */ /* 0x000fc40004000000 */
[----:B------:R-:W-:Y:S02]  /*5fd0*/  ISETP.GE.AND P0, PT, R207, R144, PT ;  /* 0x00000090cf00720c */ /* 0x000fe40003f06270 */
[----:B------:R-:W-:Y:S02]  /*5fe0*/  FMNMX3.FTZ R10, R10, R171, R129, !PT ;  /* 0x000000ab0a0a7276 */ /* 0x000fe40007810081 */
[----:B------:R-:W-:Y:S02]  /*5ff0*/  FMNMX3.FTZ R8, R8, R97, R95, !PT ;  /* 0x0000006108087276 */ /* 0x000fe4000781005f */
[----:B------:R-:W-:Y:S02]  /*6000*/  I2FP.F32.S32 R9, R9 ;  /* 0x0000000900097245 */ /* 0x000fe40000201400 */
[----:B------:R-:W-:Y:S02]  /*6010*/  IABS R0, R0 ;  /* 0x0000000000007213 */ /* 0x000fe40000000000 */
[----:B------:R-:W-:-:S02]  /*6020*/  I2FP.F32.S32 R5, R5 ;  /* 0x0000000500057245 */ /* 0x000fc40000201400 */
[----:B------:R-:W-:Y:S02]  /*6030*/  FSEL R12, R12, -INF , P0 ;  /* 0xff8000000c0c7808 */ /* 0x000fe40000000000 */
[----:B------:R-:W-:Y:S02]  /*6040*/  FMNMX3.FTZ R10, R10, R123, R121, !PT ;  /* 0x0000007b0a0a7276 */ /* 0x000fe40007810079 */
[----:B------:R-:W-:Y:S02]  /*6050*/  ISETP.GE.AND P0, PT, R207, R143, PT ;  /* 0x0000008fcf00720c */ /* 0x000fe40003f06270 */
[----:B------:R-:W-:Y:S01]  /*6060*/  FMNMX3.FTZ R8, R8, R67, R47, !PT ;  /* 0x0000004308087276 */ /* 0x000fe2000781002f */
[C---:B------:R-:W-:Y:S01]  /*6070*/  FFMA.FTZ R9, -R158.reuse, R9, R13 ;  /* 0x000000099e097223 */ /* 0x040fe2000001010d */
[----:B------:R-:W-:Y:S01]  /*6080*/  I2FP.F32.S32 R0, R0 ;  /* 0x0000000000007245 */ /* 0x000fe20000201400 */
[----:B------:R-:W-:Y:S01]  /*6090*/  FFMA.FTZ R39, -R158, R5, R39 ;  /* 0x000000059e277223 */ /* 0x000fe20000010127 */
[----:B------:R-:W-:-:S02]  /*60a0*/  ISETP.GE.AND P1, PT, R7, R146, PT ;  /* 0x000000920700720c */ /* 0x000fc40003f26270 */
[----:B------:R-:W-:Y:S02]  /*60b0*/  FMNMX3.FTZ R10, R10, R119, R59, !PT ;  /* 0x000000770a0a7276 */ /* 0x000fe4000781003b */
[----:B------:R-:W-:Y:S02]  /*60c0*/  FSEL R41, R12, -INF , !P0 ;  /* 0xff8000000c297808 */ /* 0x000fe40004000000 */
[----:B------:R-:W-:Y:S01]  /*60d0*/  FMNMX3.FTZ R8, R8, R45, R43, !PT ;  /* 0x0000002d08087276 */ /* 0x000fe2000781002b */
[----:B------:R-:W-:Y:S01]  /*60e0*/  FFMA.FTZ R15, -R158, R0, R15 ;  /* 0x000000009e0f7223 */ /* 0x000fe2000001010f */
[----:B------:R-:W-:Y:S02]  /*60f0*/  ISETP.GE.AND P3, PT, R7, R145, PT ;  /* 0x000000910700720c */ /* 0x000fe40003f66270 */
[----:B------:R-:W-:Y:S02]  /*6100*/  ISETP.GE.AND P0, PT, R207, R146, PT ;  /* 0x00000092cf00720c */ /* 0x000fe40003f06270 */
[----:B------:R-:W-:-:S02]  /*6110*/  FSEL R9, R9, -INF , P2 ;  /* 0xff80000009097808 */ /* 0x000fc40001000000 */
[----:B------:R-:W-:Y:S02]  /*6120*/  FSEL R33, R39, -INF , P1 ;  /* 0xff80000027217808 */ /* 0x000fe40000800000 */
[----:B------:R-:W-:Y:S02]  /*6130*/  FMNMX3.FTZ R10, R10, R57, R51, !PT ;  /* 0x000000390a0a7276 */ /* 0x000fe40007810033 */
[----:B------:R-:W-:Y:S02]  /*6140*/  FMNMX.FTZ R5, R41, R8, !PT ;  /* 0x0000000829057209 */ /* 0x000fe40007810000 */
[----:B------:R-:W-:Y:S02]  /*6150*/  ISETP.GE.AND P2, PT, R207, R145, PT ;  /* 0x00000091cf00720c */ /* 0x000fe40003f46270 */
[----:B------:R-:W-:Y:S02]  /*6160*/  FSEL R15, R15, -INF , P0 ;  /* 0xff8000000f0f7808 */ /* 0x000fe40000000000 */
        /* <DEDUP_REMOVED lines=8> */
[----:B------:R-:W4:Y:S01]  /*61f0*/  S2R R7, SR_CgaCtaId ;  /* 0x0000000000077919 */ /* 0x000f220000008800 */
[----:B-1----:R-:W-:-:S05]  /*6200*/  FMNMX.FTZ R9, R5, R0, !PT ;  /* 0x0000000005097209 */ /* 0x002fca0007810000 */
[----:B------:R-:W1:Y:S01]  /*6210*/  SHFL.BFLY PT, R0, R9, 0x1, 0x1f ;  /* 0x0c201f0009007f89 */ /* 0x000e6200000e0000 */
[----:B---3--:R-:W-:-:S05]  /*6220*/  FMNMX.FTZ R8, R13, R8, !PT ;  /* 0x000000080d087209 */ /* 0x008fca0007810000 */
[----:B------:R-:W3:Y:S01]  /*6230*/  SHFL.BFLY PT, R5, R8, 0x1, 0x1f ;  /* 0x0c201f0008057f89 */ /* 0x000ee200000e0000 */
[----:B------:R-:W-:Y:S02]  /*6240*/  LOP3.LUT R109, R24, 0x120, R27, 0xf8, !PT ;  /* 0x00000120186d7812 */ /* 0x000fe400078ef81b */
[----:B-1----:R-:W-:Y:S02]  /*6250*/  FMNMX.FTZ R0, R9, R0, !PT ;  /* 0x0000000009007209 */ /* 0x002fe40007810000 */
[----:B----4-:R-:W-:Y:S02]  /*6260*/  LEA R86, R7, R20, 0x18 ;  /* 0x0000001407567211 */ /* 0x010fe400078ec0ff */
[----:B------:R-:W-:Y:S01]  /*6270*/  FSETP.NEU.FTZ.AND P0, PT, R0, -INF , PT ;  /* 0xff8000000000780b */ /* 0x000fe20003f1d000 */
[----:B--2---:R-:W-:Y:S01]  /*6280*/  FMUL.FTZ R30, R29, R0 ;  /* 0x000000001d1e7220 */ /* 0x004fe20000410000 */
[----:B------:R-:W-:Y:S02]  /*6290*/  IMAD.MOV.U32 R24, RZ, RZ, 0x20 ;  /* 0x00000020ff187424 */ /* 0x000fe400078e00ff */
[----:B------:R-:W-:-:S02]  /*62a0*/  IMAD R39, R109, 0x2, R86 ;  /* 0x000000026d277824 */ /* 0x000fc400078e0256 */
[----:B------:R-:W-:Y:S02]  /*62b0*/  FSEL R30, R30, RZ, P0 ;  /* 0x000000ff1e1e7208 */ /* 0x000fe40000000000 */
[----:B---3--:R-:W-:Y:S01]  /*62c0*/  FMNMX.FTZ R20, R8, R5, !PT ;  /* 0x0000000508147209 */ /* 0x008fe20007810000 */
[----:B------:R-:W-:Y:S02]  /*62d0*/  LDSM.16.MT88.4 R12, [R39+0x3400] ;  /* 0x00340000270c783b */ /* 0x000fe40000004200 */
[----:B------:R-:W-:Y:S01]  /*62e0*/  FFMA.FTZ R50, R79, R29, -R30 ;  /* 0x0000001d4f327223 */ /* 0x000fe2000001081e */
[----:B------:R-:W-:Y:S01]  /*62f0*/  SEL R24, R24, 0xffffffe0, !P5 ;  /* 0xffffffe018187807 */ /* 0x000fe20006800000 */
[----:B------:R-:W-:Y:S01]  /*6300*/  FMUL.FTZ R28, R29, R20 ;  /* 0x000000141d1c7220 */ /* 0x000fe20000410000 */
[----:B------:R-:W1:Y:S01]  /*6310*/  LDSM.16.MT88.4 R76, [R39+0x3000] ;  /* 0x00300000274c783b */ /* 0x000e620000004200 */
[----:B------:R-:W-:Y:S02]  /*6320*/  FSETP.NEU.FTZ.AND P0, PT, R20, -INF , PT ;  /* 0xff8000001400780b */ /* 0x000fe40003f1d000 */
[----:B------:R-:W-:-:S02]  /*6330*/  IMAD.IADD R27, R24, 0x1, R39 ;  /* 0x00000001181b7824 */ /* 0x000fc400078e0227 */
[----:B------:R-:W-:Y:S01]  /*6340*/  FSEL R28, R28, RZ, P0 ;  /* 0x000000ff1c1c7208 */ /* 0x000fe20000000000 */
[-CC-:B------:R-:W-:Y:S01]  /*6350*/  FFMA.FTZ R113, R6, R29.reuse, -R30.reuse ;  /* 0x0000001d06717223 */ /* 0x180fe2000001081e */
[----:B------:R-:W-:-:S03]  /*6360*/  FFMA.FTZ R56, R213, R29, -R30 ;  /* 0x0000001dd5387223 */ /* 0x000fc6000001081e */
[-C--:B------:R-:W-:Y:S02]  /*6370*/  FFMA.FTZ R115, R4, R29.reuse, -R28 ;  /* 0x0000001d04737223 */ /* 0x080fe4000001081c */
[----:B------:R-:W2:Y:S01]  /*6380*/  LDSM.16.MT88.4 R4, [R27+0x3000] ;  /* 0x003000001b04783b */ /* 0x000ea20000004200 */
[-C--:B------:R-:W-:Y:S01]  /*6390*/  FFMA.FTZ R111, R211, R29.reuse, -R30 ;  /* 0x0000001dd36f7223 */ /* 0x080fe2000001081e */
[-CC-:B------:R-:W-:Y:S01]  /*63a0*/  FFMA.FTZ R58, R203, R29.reuse, -R28.reuse ;  /* 0x0000001dcb3a7223 */ /* 0x180fe2000001081c */
[-CC-:B------:R-:W-:Y:S01]  /*63b0*/  FFMA.FTZ R93, R201, R29.reuse, -R28.reuse ;  /* 0x0000001dc95d7223 */ /* 0x180fe2000001081c */
[-C--:B------:R-:W-:Y:S01]  /*63c0*/  FFMA.FTZ R42, R199, R29.reuse, -R28 ;  /* 0x0000001dc72a7223 */ /* 0x080fe2000001081c */
        /* <DEDUP_REMOVED lines=11> */
[-C--:B------:R-:W-:Y:S01]  /*6480*/  FFMA.FTZ R32, R53, R29.reuse, -R30 ;  /* 0x0000001d35207223 */ /* 0x080fe2000001081e */
[--C-:B------:R-:W-:Y:S01]  /*6490*/  FFMA.FTZ R40, R65, R29, -R28.reuse ;  /* 0x0000001d41287223 */ /* 0x100fe2000001081c */
[----:B---3--:R-:W-:Y:S01]  /*64a0*/  F2FP.F16.F32.PACK_AB R69, R56, R113 ;  /* 0x000000713845723e */ /* 0x008fe200000000ff */
[----:B------:R-:W-:Y:S01]  /*64b0*/  FFMA.FTZ R34, R11, R29, -R28 ;  /* 0x0000001d0b227223 */ /* 0x000fe2000001081c */
[----:B----4-:R-:W-:-:S02]  /*64c0*/  F2FP.F16.F32.PACK_AB R71, R50, R111 ;  /* 0x0000006f3247723e */ /* 0x010fc400000000ff */
[----:B-----5:R-:W-:Y:S01]  /*64d0*/  F2FP.F16.F32.PACK_AB R68, R58, R115 ;  /* 0x000000733a44723e */ /* 0x020fe200000000ff */
[-C--:B------:R-:W-:Y:S01]  /*64e0*/  FFMA.FTZ R209, R209, R29.reuse, -R30 ;  /* 0x0000001dd1d17223 */ /* 0x080fe2000001081e */
[----:B------:R-:W-:Y:S01]  /*64f0*/  FFMA.FTZ R197, R197, R29, -R28 ;  /* 0x0000001dc5c57223 */ /* 0x000fe2000001081c */
[----:B-1----:R-:W-:Y:S01]  /*6500*/  F2FP.F16.F32.PACK_AB R70, R42, R93 ;  /* 0x0000005d2a46723e */ /* 0x002fe200000000ff */
[----:B------:R1:W-:Y:S04]  /*6510*/  MUFU.EX2 R53, R8 ;  /* 0x0000000800357308 */ /* 0x0003e80000000800 */
[----:B------:R-:W-:Y:S02]  /*6520*/  MUFU.EX2 R63, R209 ;  /* 0x000000d1003f7308 */ /* 0x000fe40000000800 */
[C---:B------:R-:W-:Y:S02]  /*6530*/  HMMA.16816.F32 R80, R68.reuse, R76, RZ ;  /* 0x0000004c4450723c */ /* 0x040fe400000018ff */
[----:B------:R-:W3:Y:S04]  /*6540*/  MUFU.EX2 R38, R38 ;  /* 0x0000002600267308 */ /* 0x000ee80000000800 */
[----:B------:R-:W-:Y:S01]  /*6550*/  MUFU.EX2 R32, R32 ;  /* 0x0000002000207308 */ /* 0x000fe20000000800 */
[----:B-1----:R-:W1:Y:S03]  /*6560*/  LDSM.16.MT88.4 R8, [R27+0x3400] ;  /* 0x003400001b08783b */ /* 0x002e660000004200 */
[----:B------:R-:W-:Y:S04]  /*6570*/  MUFU.EX2 R65, R197 ;  /* 0x000000c500417308 */ /* 0x000fe80000000800 */
[----:B------:R-:W4:Y:S04]  /*6580*/  MUFU.EX2 R40, R40 ;  /* 0x0000002800287308 */ /* 0x000f280000000800 */
[----:B------:R-:W-:Y:S04]  /*6590*/  MUFU.EX2 R55, R55 ;  /* 0x0000003700377308 */ /* 0x000fe80000000800 */
[----:B------:R-:W5:Y:S01]  /*65a0*/  MUFU.EX2 R34, R34 ;  /* 0x0000002200227308 */ /* 0x000f620000000800 */
[-CC-:B------:R-:W-:Y:S01]  /*65b0*/  FFMA.FTZ R44, R17, R29.reuse, -R30.reuse ;  /* 0x0000001d112c7223 */ /* 0x180fe2000001081e */
[----:B------:R-:W-:Y:S01]  /*65c0*/  FFMA.FTZ R46, R19, R29, -R30 ;  /* 0x0000001d132e7223 */ /* 0x000fe2000001081e */
[C---:B------:R-:W-:Y:S01]  /*65d0*/  HMMA.16816.F32 R76, R68.reuse, R78, RZ ;  /* 0x0000004e444c723c */ /* 0x040fe200000018ff */
[----:B------:R-:W1:Y:S07]  /*65e0*/  LDSM.16.MT88.4 R16, [R39+0x3800] ;  /* 0x003800002710783b */ /* 0x000e6e0000004200 */
[----:B--2---:R-:W-:Y:S01]  /*65f0*/  HMMA.16816.F32 R72, R68, R4, RZ ;  /* 0x000000044448723c */ /* 0x004fe200000018ff */
[----:B---3--:R-:W-:-:S02]  /*6600*/  F2FP.F16.F32.PACK_AB R5, R38, R63 ;  /* 0x0000003f2605723e */ /* 0x008fc400000000ff */
[----:B----4-:R-:W-:-:S05]  /*6610*/  F2FP.F16.F32.PACK_AB R4, R40, R65 ;  /* 0x000000412804723e */ /* 0x010fca00000000ff */
[----:B------:R-:W-:Y:S01]  /*6620*/  HMMA.16816.F32 R68, R68, R6, RZ ;  /* 0x000000064444723c */ /* 0x000fe200000018ff */
[----:B------:R-:W-:Y:S02]  /*6630*/  F2FP.F16.F32.PACK_AB R7, R32, R53 ;  /* 0x000000352007723e */ /* 0x000fe400000000ff */
[----:B-----5:R-:W-:Y:S01]  /*6640*/  F2FP.F16.F32.PACK_AB R6, R34, R55 ;  /* 0x000000372206723e */ /* 0x020fe200000000ff */
[-C--:B------:R-:W-:Y:S01]  /*6650*/  FFMA.FTZ R36, R61, R29.reuse, -R30 ;  /* 0x0000001d3d247223 */ /* 0x080fe2000001081e */
[-CC-:B------:R-:W-:Y:S01]  /*6660*/  FFMA.FTZ R48, R99, R29.reuse, -R28.reuse ;  /* 0x0000001d63307223 */ /* 0x180fe2000001081c */
[-CC-:B------:R-:W-:Y:S01]  /*6670*/  FFMA.FTZ R91, R91, R29.reuse, -R28.reuse ;  /* 0x0000001d5b5b7223 */ /* 0x180fe2000001081c */
[-CC-:B------:R-:W-:Y:S01]  /*6680*/  FFMA.FTZ R193, R193, R29.reuse, -R28.reuse ;  /* 0x0000001dc1c17223 */ /* 0x180fe2000001081c */
[-C--:B------:R-:W-:Y:S02]  /*6690*/  FFMA.FTZ R191, R191, R29.reuse, -R28 ;  /* 0x0000001dbfbf7223 */ /* 0x080fe4000001081c */
[C---:B------:R-:W-:Y:S01]  /*66a0*/  HMMA.16816.F32 R80, R4.reuse, R12, R80 ;  /* 0x0000000c0450723c */ /* 0x040fe20000001850 */
[----:B------:R-:W-:Y:S01]  /*66b0*/  FFMA.FTZ R12, R89, R29, -R30 ;  /* 0x0000001d590c7223 */ /* 0x000fe2000001081e */
[----:B------:R-:W-:Y:S04]  /*66c0*/  MUFU.EX2 R44, R44 ;  /* 0x0000002c002c7308 */ /* 0x000fe80000000800 */
[----:B------:R-:W2:Y:S02]  /*66d0*/  MUFU.EX2 R89, R46 ;  /* 0x0000002e00597308 */ /* 0x000ea40000000800 */
[C---:B------:R-:W-:Y:S02]  /*66e0*/  HMMA.16816.F32 R76, R4.reuse, R14, R76 ;  /* 0x0000000e044c723c */ /* 0x040fe4000000184c */
[----:B------:R3:W-:Y:S04]  /*66f0*/  MUFU.EX2 R61, R12 ;  /* 0x0000000c003d7308 */ /* 0x0007e80000000800 */
[----:B------:R-:W4:Y:S04]  /*6700*/  MUFU.EX2 R36, R36 ;  /* 0x0000002400247308 */ /* 0x000f280000000800 */
[----:B------:R-:W-:Y:S04]  /*6710*/  MUFU.EX2 R99, R193 ;  /* 0x000000c100637308 */ /* 0x000fe80000000800 */
[----:B------:R-:W5:Y:S01]  /*6720*/  MUFU.EX2 R48, R48 ;  /* 0x0000003000307308 */ /* 0x000f620000000800 */
[----:B---3--:R-:W3:Y:S03]  /*6730*/  LDSM.16.MT88.4 R12, [R27+0x3800] ;  /* 0x003800001b0c783b */ /* 0x008ee60000004200 */
[----:B------:R-:W-:Y:S04]  /*6740*/  MUFU.EX2 R46, R191 ;  /* 0x000000bf002e7308 */ /* 0x000fe80000000800 */
[----:B------:R-:W5:Y:S01]  /*6750*/  MUFU.EX2 R91, R91 ;  /* 0x0000005b005b7308 */ /* 0x000f620000000800 */
[C---:B-1----:R-:W-:Y:S08]  /*6760*/  HMMA.16816.F32 R72, R4.reuse, R8, R72 ;  /* 0x000000080448723c */ /* 0x042ff00000001848 */
[----:B------:R-:W-:Y:S01]  /*6770*/  HMMA.16816.F32 R68, R4, R10, R68 ;  /* 0x0000000a0444723c */ /* 0x000fe20000001844 */
[----:B--2---:R-:W-:Y:S01]  /*6780*/  F2FP.F16.F32.PACK_AB R5, R89, R44 ;  /* 0x0000002c5905723e */ /* 0x004fe200000000ff */
[----:B------:R-:W1:Y:S01]  /*6790*/  LDSM.16.MT88.4 R8, [R39+0x3c00] ;  /* 0x003c00002708783b */ /* 0x000e620000004200 */
[----:B----4-:R-:W-:-:S02]  /*67a0*/  F2FP.F16.F32.PACK_AB R7, R36, R61 ;  /* 0x0000003d2407723e */ /* 0x010fc400000000ff */
[----:B-----5:R-:W-:Y:S02]  /*67b0*/  F2FP.F16.F32.PACK_AB R4, R48, R99 ;  /* 0x000000633004723e */ /* 0x020fe400000000ff */
[----:B------:R-:W-:Y:S01]  /*67c0*/  F2FP.F16.F32.PACK_AB R6, R91, R46 ;  /* 0x0000002e5b06723e */ /* 0x000fe200000000ff */
[----:B------:R-:W-:-:S06]  /*67d0*/  FFMA.FTZ R52, R103, R29, -R30 ;  /* 0x0000001d67347223 */ /* 0x000fcc000001081e */
[C---:B------:R-:W-:Y:S01]  /*67e0*/  HMMA.16816.F32 R80, R4.reuse, R16, R80 ;  /* 0x000000100450723c */ /* 0x040fe20000001850 */
[-CC-:B------:R-:W-:Y:S01]  /*67f0*/  FFMA.FTZ R16, R117, R29.reuse, -R30.reuse ;  /* 0x0000001d75107223 */ /* 0x180fe2000001081e */
[-C--:B------:R-:W-:Y:S01]  /*6800*/  FFMA.FTZ R54, R187, R29.reuse, -R30 ;  /* 0x0000001dbb367223 */ /* 0x080fe2000001081e */
[-CC-:B------:R-:W-:Y:S01]  /*6810*/  FFMA.FTZ R62, R135, R29.reuse, -R28.reuse ;  /* 0x0000001d873e7223 */ /* 0x180fe2000001081c */
[-CC-:B------:R-:W-:Y:S01]  /*6820*/  FFMA.FTZ R60, R183, R29.reuse, -R28.reuse ;  /* 0x0000001db73c7223 */ /* 0x180fe2000001081c */
[----:B------:R2:W-:Y:S01]  /*6830*/  MUFU.EX2 R103, R16 ;  /* 0x0000001000677308 */ /* 0x0005e20000000800 */
[-C--:B------:R-:W-:Y:S02]  /*6840*/  FFMA.FTZ R131, R131, R29.reuse, -R28 ;  /* 0x0000001d83837223 */ /* 0x080fe4000001081c */
[C---:B------:R-:W-:Y:S01]  /*6850*/  HMMA.16816.F32 R76, R4.reuse, R18, R76 ;  /* 0x00000012044c723c */ /* 0x040fe2000000184c */
[-C--:B------:R-:W-:Y:S01]  /*6860*/  FFMA.FTZ R189, R189, R29.reuse, -R30 ;  /* 0x0000001dbdbd7223 */ /* 0x080fe2000001081e */
[----:B------:R-:W-:Y:S01]  /*6870*/  FFMA.FTZ R185, R185, R29, -R28 ;  /* 0x0000001db9b97223 */ /* 0x000fe2000001081c */
[----:B------:R-:W-:Y:S01]  /*6880*/  MUFU.EX2 R54, R54 ;  /* 0x0000003600367308 */ /* 0x000fe20000000800 */
[----:B--2---:R-:W2:Y:S03]  /*6890*/  LDSM.16.MT88.4 R16, [R27+0x3c00] ;  /* 0x003c00001b10783b */ /* 0x004ea60000004200 */
[----:B------:R-:W4:Y:S04]  /*68a0*/  MUFU.EX2 R117, R189 ;  /* 0x000000bd00757308 */ /* 0x000f280000000800 */
[----:B------:R-:W5:Y:S04]  /*68b0*/  MUFU.EX2 R52, R52 ;  /* 0x0000003400347308 */ /* 0x000f680000000800 */
[----:B------:R-:W-:Y:S04]  /*68c0*/  MUFU.EX2 R135, R185 ;  /* 0x000000b900877308 */ /* 0x000fe80000000800 */
[----:B------:R-:W1:Y:S04]  /*68d0*/  MUFU.EX2 R62, R62 ;  /* 0x0000003e003e7308 */ /* 0x000e680000000800 */
[----:B------:R-:W-:Y:S04]  /*68e0*/  MUFU.EX2 R60, R60 ;  /* 0x0000003c003c7308 */ /* 0x000fe80000000800 */
[----:B------:R-:W1:Y:S01]  /*68f0*/  MUFU.EX2 R131, R131 ;  /* 0x0000008300837308 */ /* 0x000e620000000800 */
[C---:B---3--:R-:W-:Y:S08]  /*6900*/  HMMA.16816.F32 R72, R4.reuse, R12, R72 ;  /* 0x0000000c0448723c */ /* 0x048ff00000001848 */
[----:B------:R-:W-:Y:S01]  /*6910*/  HMMA.16816.F32 R68, R4, R14, R68 ;  /* 0x0000000e0444723c */ /* 0x000fe20000001844 */
[----:B------:R-:W3:Y:S01]  /*6920*/  LDSM.16.MT88.4 R12, [R39+0x4000] ;  /* 0x00400000270c783b */ /* 0x000ee20000004200 */
[----:B----4-:R-:W-:-:S02]  /*6930*/  F2FP.F16.F32.PACK_AB R5, R117, R54 ;  /* 0x000000367505723e */ /* 0x010fc400000000ff */
[----:B-----5:R-:W-:Y:S02]  /*6940*/  F2FP.F16.F32.PACK_AB R7, R52, R103 ;  /* 0x000000673407723e */ /* 0x020fe400000000ff */
[----:B-1----:R-:W-:Y:S02]  /*6950*/  F2FP.F16.F32.PACK_AB R4, R62, R135 ;  /* 0x000000873e04723e */ /* 0x002fe400000000ff */
[----:B------:R-:W-:Y:S01]  /*6960*/  F2FP.F16.F32.PACK_AB R6, R131, R60 ;  /* 0x0000003c8306723e */ /* 0x000fe200000000ff */
[-CC-:B------:R-:W-:Y:S01]  /*6970*/  FFMA.FTZ R66, R181, R29.reuse, -R30.reuse ;  /* 0x0000001db5427223 */ /* 0x180fe2000001081e */
[-C--:B------:R-:W-:Y:S01]  /*6980*/  FFMA.FTZ R64, R157, R29.reuse, -R30 ;  /* 0x0000001d9d407223 */ /* 0x080fe2000001081e */
[-CC-:B------:R-:W-:Y:S01]  /*6990*/  FFMA.FTZ R90, R173, R29.reuse, -R28.reuse ;  /* 0x0000001dad5a7223 */ /* 0x180fe2000001081c */
[-CC-:B------:R-:W-:Y:S01]  /*69a0*/  FFMA.FTZ R88, R175, R29.reuse, -R28.reuse ;  /* 0x0000001daf587223 */ /* 0x180fe2000001081c */
[-C--:B------:R-:W-:Y:S02]  /*69b0*/  FFMA.FTZ R171, R171, R29.reuse, -R28 ;  /* 0x0000001dabab7223 */ /* 0x080fe4000001081c */
[----:B------:R-:W-:Y:S01]  /*69c0*/  HMMA.16816.F32 R80, R4, R8, R80 ;  /* 0x000000080450723c */ /* 0x000fe20000001850 */
[-CC-:B------:R-:W-:Y:S01]  /*69d0*/  FFMA.FTZ R8, R169, R29.reuse, -R30.reuse ;  /* 0x0000001da9087223 */ /* 0x180fe2000001081e */
[-C--:B------:R-:W-:Y:S01]  /*69e0*/  FFMA.FTZ R179, R179, R29.reuse, -R30 ;  /* 0x0000001db3b37223 */ /* 0x080fe2000001081e */
[----:B------:R-:W-:-:S02]  /*69f0*/  FFMA.FTZ R177, R177, R29, -R28 ;  /* 0x0000001db1b17223 */ /* 0x000fc4000001081c */
[----:B------:R1:W-:Y:S03]  /*6a00*/  MUFU.EX2 R157, R8 ;  /* 0x00000008009d7308 */ /* 0x0003e60000000800 */
[C---:B------:R-:W-:Y:S01]  /*6a10*/  HMMA.16816.F32 R76, R4.reuse, R10, R76 ;  /* 0x0000000a044c723c */ /* 0x040fe2000000184c */
[----:B------:R-:W-:Y:S04]  /*6a20*/  MUFU.EX2 R66, R66 ;  /* 0x0000004200427308 */ /* 0x000fe80000000800 */
[----:B------:R-:W4:Y:S04]  /*6a30*/  MUFU.EX2 R169, R179 ;  /* 0x000000b300a97308 */ /* 0x000f280000000800 */
[----:B------:R-:W5:Y:S01]  /*6a40*/  MUFU.EX2 R64, R64 ;  /* 0x0000004000407308 */ /* 0x000f620000000800 */
[----:B-1----:R-:W1:Y:S03]  /*6a50*/  LDSM.16.MT88.4 R8, [R27+0x4000] ;  /* 0x004000001b08783b */ /* 0x002e660000004200 */
[----:B------:R-:W-:Y:S04]  /*6a60*/  MUFU.EX2 R173, R177 ;  /* 0x000000b100ad7308 */ /* 0x000fe80000000800 */
[----:B------:R-:W3:Y:S04]  /*6a70*/  MUFU.EX2 R90, R90 ;  /* 0x0000005a005a7308 */ /* 0x000ee80000000800 */
[----:B------:R-:W-:Y:S04]  /*6a80*/  MUFU.EX2 R88, R88 ;  /* 0x0000005800587308 */ /* 0x000fe80000000800 */
[----:B------:R-:W3:Y:S01]  /*6a90*/  MUFU.EX2 R171, R171 ;  /* 0x000000ab00ab7308 */ /* 0x000ee20000000800 */
[C---:B--2---:R-:W-:Y:S08]  /*6aa0*/  HMMA.16816.F32 R72, R4.reuse, R16, R72 ;  /* 0x000000100448723c */ /* 0x044ff00000001848 */
[----:B------:R-:W-:Y:S01]  /*6ab0*/  HMMA.16816.F32 R68, R4, R18, R68 ;  /* 0x000000120444723c */ /* 0x000fe20000001844 */
[----:B------:R-:W2:Y:S01]  /*6ac0*/  LDSM.16.MT88.4 R16, [R39+0x4400] ;  /* 0x004400002710783b */ /* 0x000ea20000004200 */
[----:B----4-:R-:W-:-:S02]  /*6ad0*/  F2FP.F16.F32.PACK_AB R5, R169, R66 ;  /* 0x00000042a905723e */ /* 0x010fc400000000ff */
[----:B-----5:R-:W-:Y:S02]  /*6ae0*/  F2FP.F16.F32.PACK_AB R7, R64, R157 ;  /* 0x0000009d4007723e */ /* 0x020fe400000000ff */
[----:B---3--:R-:W-:Y:S02]  /*6af0*/  F2FP.F16.F32.PACK_AB R4, R90, R173 ;  /* 0x000000ad5a04723e */ /* 0x008fe400000000ff */
[----:B------:R-:W-:Y:S01]  /*6b00*/  F2FP.F16.F32.PACK_AB R6, R171, R88 ;  /* 0x00000058ab06723e */ /* 0x000fe200000000ff */
        /* <DEDUP_REMOVED lines=10> */
[----:B------:R-:W3:Y:S01]  /*6bb0*/  MUFU.EX2 R127, R137 ;  /* 0x00000089007f7308 */ /* 0x000ee20000000800 */
[C---:B------:R-:W-:Y:S03]  /*6bc0*/  HMMA.16816.F32 R76, R4.reuse, R14, R76 ;  /* 0x0000000e044c723c */ /* 0x040fe6000000184c */
[----:B------:R4:W-:Y:S04]  /*6bd0*/  MUFU.EX2 R125, R12 ;  /* 0x0000000c007d7308 */ /* 0x0009e80000000800 */
[----:B------:R-:W5:Y:S04]  /*6be0*/  MUFU.EX2 R94, R94 ;  /* 0x0000005e005e7308 */ /* 0x000f680000000800 */
[----:B------:R-:W-:Y:S04]  /*6bf0*/  MUFU.EX2 R123, R129 ;  /* 0x00000081007b7308 */ /* 0x000fe80000000800 */
[----:B------:R-:W2:Y:S01]  /*6c00*/  MUFU.EX2 R98, R98 ;  /* 0x0000006200627308 */ /* 0x000ea20000000800 */
[----:B------:R-:W-:Y:S01]  /*6c10*/  FADD.FTZ R56, R113, R56 ;  /* 0x0000003871387221 */ /* 0x000fe20000010000 */
[----:B------:R-:W-:Y:S01]  /*6c20*/  FADD.FTZ R58, R115, R58 ;  /* 0x0000003a733a7221 */ /* 0x000fe20000010000 */
[C---:B-1----:R-:W-:Y:S01]  /*6c30*/  HMMA.16816.F32 R72, R4.reuse, R8, R72 ;  /* 0x000000080448723c */ /* 0x042fe20000001848 */
[----:B------:R-:W-:Y:S04]  /*6c40*/  MUFU.EX2 R96, R96 ;  /* 0x0000006000607308 */ /* 0x000fe80000000800 */
[----:B------:R-:W1:Y:S01]  /*6c50*/  MUFU.EX2 R119, R119 ;  /* 0x0000007700777308 */ /* 0x000e620000000800 */
[----:B------:R-:W-:Y:S01]  /*6c60*/  FADD.FTZ R111, R111, R56 ;  /* 0x000000386f6f7221 */ /* 0x000fe20000010000 */
[----:B------:R-:W-:Y:S01]  /*6c70*/  FADD.FTZ R93, R93, R58 ;  /* 0x0000003a5d5d7221 */ /* 0x000fe20000010000 */
[----:B----4-:R-:W4:Y:S01]  /*6c80*/  LDSM.16.MT88.4 R12, [R27+0x4400] ;  /* 0x004400001b0c783b */ /* 0x010f220000004200 */
[----:B------:R-:W-:Y:S01]  /*6c90*/  HMMA.16816.F32 R68, R4, R10, R68 ;  /* 0x0000000a0444723c */ /* 0x000fe20000001844 */
[----:B---3--:R-:W-:Y:S01]  /*6ca0*/  F2FP.F16.F32.PACK_AB R5, R127, R92 ;  /* 0x0000005c7f05723e */ /* 0x008fe200000000ff */
[----:B------:R-:W-:Y:S01]  /*6cb0*/  FADD.FTZ R58, R50, R111 ;  /* 0x0000006f323a7221 */ /* 0x000fe20000010000 */
[----:B-----5:R-:W-:Y:S01]  /*6cc0*/  F2FP.F16.F32.PACK_AB R7, R94, R125 ;  /* 0x0000007d5e07723e */ /* 0x020fe200000000ff */
[----:B------:R-:W-:Y:S01]  /*6cd0*/  FADD.FTZ R102, R42, R93 ;  /* 0x0000005d2a667221 */ /* 0x000fe20000010000 */
[----:B--2---:R-:W-:Y:S01]  /*6ce0*/  F2FP.F16.F32.PACK_AB R4, R98, R123 ;  /* 0x0000007b6204723e */ /* 0x004fe200000000ff */
[----:B------:R-:W-:Y:S01]  /*6cf0*/  FADD.FTZ R63, R63, R58 ;  /* 0x0000003a3f3f7221 */ /* 0x000fe20000010000 */
[----:B------:R-:W-:Y:S01]  /*6d00*/  LDSM.16.MT88.4 R8, [R39+0x4800] ;  /* 0x004800002708783b */ /* 0x000fe20000004200 */
[----:B-1----:R-:W-:Y:S01]  /*6d10*/  F2FP.F16.F32.PACK_AB R6, R119, R96 ;  /* 0x000000607706723e */ /* 0x002fe200000000ff */
[----:B------:R-:W-:-:S04]  /*6d20*/  FADD.FTZ R65, R65, R102 ;  /* 0x0000006641417221 */ /* 0x000fc80000010000 */
[----:B------:R-:W-:Y:S02]  /*6d30*/  FADD.FTZ R40, R40, R65 ;  /* 0x0000004128287221 */ /* 0x000fe40000010000 */
[----:B------:R-:W-:Y:S01]  /*6d40*/  HMMA.16816.F32 R76, R4, R18, R76 ;  /* 0x00000012044c723c */ /* 0x000fe2000000184c */
[----:B------:R-:W-:Y:S01]  /*6d50*/  FADD.FTZ R18, R38, R63 ;  /* 0x0000003f26127221 */ /* 0x000fe20000010000 */
[----:B------:R-:W-:-:S03]  /*6d60*/  FADD.FTZ R55, R55, R40 ;  /* 0x0000002837377221 */ /* 0x000fc60000010000 */
[----:B------:R-:W-:-:S03]  /*6d70*/  FADD.FTZ R53, R53, R18 ;  /* 0x0000001235357221 */ /* 0x000fc60000010000 */
[----:B------:R-:W-:Y:S01]  /*6d80*/  HMMA.16816.F32 R80, R4, R16, R80 ;  /* 0x000000100450723c */ /* 0x000fe20000001850 */
[-CC-:B------:R-:W-:Y:S01]  /*6d90*/  FFMA.FTZ R16, R59, R29.reuse, -R28.reuse ;  /* 0x0000001d3b107223 */ /* 0x180fe2000001081c */
[----:B------:R-:W-:Y:S01]  /*6da0*/  FFMA.FTZ R17, R51, R29, -R28 ;  /* 0x0000001d33117223 */ /* 0x000fe2000001081c */
[----:B------:R-:W-:Y:S01]  /*6db0*/  FADD.FTZ R53, R32, R53 ;  /* 0x0000003520357221 */ /* 0x000fe20000010000 */
[----:B------:R-:W-:Y:S01]  /*6dc0*/  FADD.FTZ R34, R34, R55 ;  /* 0x0000003722227221 */ /* 0x000fe20000010000 */
[----:B------:R-:W-:Y:S02]  /*6dd0*/  MUFU.EX2 R42, R16 ;  /* 0x00000010002a7308 */ /* 0x000fe40000000800 */
[----:B------:R-:W-:Y:S02]  /*6de0*/  FADD.FTZ R44, R44, R53 ;  /* 0x000000352c2c7221 */ /* 0x000fe40000010000 */
[----:B------:R1:W-:Y:S01]  /*6df0*/  MUFU.EX2 R38, R17 ;  /* 0x0000001100267308 */ /* 0x0003e20000000800 */
[----:B------:R-:W-:Y:S01]  /*6e00*/  FADD.FTZ R99, R99, R34 ;  /* 0x0000002263637221 */ /* 0x000fe20000010000 */
[----:B------:R-:W-:-:S03]  /*6e10*/  FADD.FTZ R44, R89, R44 ;  /* 0x0000002c592c7221 */ /* 0x000fc60000010000 */
[----:B------:R-:W-:Y:S01]  /*6e20*/  FADD.FTZ R99, R48, R99 ;  /* 0x0000006330637221 */ /* 0x000fe20000010000 */
[----:B-1----:R-:W1:Y:S01]  /*6e30*/  LDSM.16.MT88.4 R16, [R27+0x4800] ;  /* 0x004800001b10783b */ /* 0x002e620000004200 */
[----:B------:R-:W-:Y:S02]  /*6e40*/  FADD.FTZ R61, R61, R44 ;  /* 0x0000002c3d3d7221 */ /* 0x000fe40000010000 */
[----:B------:R-:W-:Y:S01]  /*6e50*/  FADD.FTZ R46, R46, R99 ;  /* 0x000000632e2e7221 */ /* 0x000fe20000010000 */
        /* <DEDUP_REMOVED lines=10> */
[----:B------:R-:W-:Y:S01]  /*6f00*/  MUFU.EX2 R95, R101 ;  /* 0x00000065005f7308 */ /* 0x000fe20000000800 */
[----:B----4-:R-:W-:Y:S01]  /*6f10*/  HMMA.16816.F32 R72, R4, R12, R72 ;  /* 0x0000000c0448723c */ /* 0x010fe20000001848 */
        /* <DEDUP_REMOVED lines=9> */
[----:B------:R-:W-:Y:S02]  /*6fb0*/  HMMA.16816.F32 R68, R4, R14, R68 ;  /* 0x0000000e0444723c */ /* 0x000fe40000001844 */
[----:B------:R-:W-:Y:S01]  /*6fc0*/  FADD.FTZ R103, R52, R103 ;  /* 0x0000006734677221 */ /* 0x000fe20000010000 */
        /* <DEDUP_REMOVED lines=139> */
.L_x_9769:
        /* <DEDUP_REMOVED lines=8> */
.L_x_9770:
[----:B------:R-:W-:Y:S05]  /*7900*/  BSYNC.RECONVERGENT B0 ;  /* 0x0000000000007941 */ /* 0x000fea0003800200 */
.L_x_9768:
        /* <DEDUP_REMOVED lines=30> */
[----:B------:R-:W-:Y:S01]  /*7af0*/  IMAD R9, R25, 0x2, R86 ;  /* 0x0000000219097824 */ /* 0x000fe200078e0256 */
[----:B------:R-:W-:Y:S02]  /*7b00*/  BSSY.RECONVERGENT B1, `(.L_x_9771) ;  /* 0x000034b000017945 */ /* 0x000fe40003800200 */
[----:B------:R-:W-:Y:S01]  /*7b10*/  LDSM.16.M88.4 R48, [R100+0x1000] ;  /* 0x001000006430783b */ /* 0x000fe20000000200 */
[----:B------:R-:W-:-:S03]  /*7b20*/  IMAD.IADD R64, R9, 0x1, R24 ;  /* 0x0000000109407824 */ /* 0x000fc600078e0218 */
[----:B------:R-:W5:Y:S04]  /*7b30*/  LDSM.16.M88.4 R92, [R9] ;  /* 0x00000000095c783b */ /* 0x000f680000000200 */
[----:B------:R-:W5:Y:S04]  /*7b40*/  LDSM.16.M88.4 R40, [R100+0x1400] ;  /* 0x001400006428783b */ /* 0x000f680000000200 */
[----:B------:R-:W-:Y:S04]  /*7b50*/  LDSM.16.M88.4 R64, [R64] ;  /* 0x000000004040783b */ /* 0x000fe80000000200 */
[----:B-1----:R-:W1:Y:S04]  /*7b60*/  LDSM.16.M88.4 R4, [R110+0x1000] ;  /* 0x001000006e04783b */ /* 0x002e680000000200 */
[----:B------:R-:W1:Y:S04]  /*7b70*/  LDSM.16.M88.4 R32, [R100+0x1800] ;  /* 0x001800006420783b */ /* 0x000e680000000200 */
[----:B------:R-:W1:Y:S04]  /*7b80*/  LDSM.16.M88.4 R24, [R100+0x1c00] ;  /* 0x001c00006418783b */ /* 0x000e680000000200 */
[----:B------:R-:W1:Y:S04]  /*7b90*/  LDSM.16.M88.4 R56, [R110+0x1400] ;  /* 0x001400006e38783b */ /* 0x000e680000000200 */
[----:B------:R-:W1:Y:S04]  /*7ba0*/  LDSM.16.M88.4 R16, [R110+0x1800] ;  /* 0x001800006e10783b */ /* 0x000e680000000200 */
[----:B--2---:R-:W2:Y:S04]  /*7bb0*/  LDSM.16.M88.4 R12, [R100+0x2000] ;  /* 0x00200000640c783b */ /* 0x004ea80000000200 */
[----:B---3--:R-:W3:Y:S01]  /*7bc0*/  LDSM.16.M88.4 R8, [R110+0x1c00] ;  /* 0x001c00006e08783b */ /* 0x008ee20000000200 */
[C---:B-----5:R-:W-:Y:S03]  /*7bd0*/  HMMA.16816.F32 R52, R92.reuse, R48, RZ ;  /* 0x000000305c34723c */ /* 0x060fe600000018ff */
[----:B------:R-:W-:Y:S04]  /*7be0*/  LDSM.16.M88.4 R60, [R110+0x2000] ;  /* 0x002000006e3c783b */ /* 0x000fe80000000200 */
[----:B------:R-:W-:Y:S01]  /*7bf0*/  LDSM.16.M88.4 R96, [R100+0x2800] ;  /* 0x002800006460783b */ /* 0x000fe20000000200 */
[C---:B------:R-:W-:Y:S03]  /*7c00*/  HMMA.16816.F32 R48, R92.reuse, R50, RZ ;  /* 0x000000325c30723c */ /* 0x040fe600000018ff */
[----:B------:R-:W-:Y:S04]  /*7c10*/  LDSM.16.M88.4 R88, [R100+0x2c00] ;  /* 0x002c00006458783b */ /* 0x000fe80000000200 */
[----:B------:R-:W0:Y:S01]  /*7c20*/  LDGDEPBAR ;  /* 0x00000000000079af */ /* 0x000e220000000000 */
[----:B------:R-:W-:Y:S08]  /*7c30*/  HMMA.16816.F32 R44, R92, R40, RZ ;  /* 0x000000285c2c723c */ /* 0x000ff000000018ff */
[C---:B-1----:R-:W-:Y:S08]  /*7c40*/  HMMA.16816.F32 R52, R64.reuse, R4, R52 ;  /* 0x000000044034723c */ /* 0x042ff00000001834 */
[----:B------:R-:W-:Y:S01]  /*7c50*/  HMMA.16816.F32 R48, R64, R6, R48 ;  /* 0x000000064030723c */ /* 0x000fe20000001830 */
[----:B------:R-:W1:Y:S07]  /*7c60*/  LDSM.16.M88.4 R4, [R100+0x2400] ;  /* 0x002400006404783b */ /* 0x000e6e0000000200 */
[C---:B------:R-:W-:Y:S08]  /*7c70*/  HMMA.16816.F32 R40, R92.reuse, R42, RZ ;  /* 0x0000002a5c28723c */ /* 0x040ff000000018ff */
[C---:B------:R-:W-:Y:S08]  /*7c80*/  HMMA.16816.F32 R36, R92.reuse, R32, RZ ;  /* 0x000000205c24723c */ /* 0x040ff000000018ff */
[C---:B------:R-:W-:Y:S08]  /*7c90*/  HMMA.16816.F32 R32, R92.reuse, R34, RZ ;  /* 0x000000225c20723c */ /* 0x040ff000000018ff */
[C---:B------:R-:W-:Y:S08]  /*7ca0*/  HMMA.16816.F32 R28, R92.reuse, R24, RZ ;  /* 0x000000185c1c723c */ /* 0x040ff000000018ff */
[----:B------:R-:W-:Y:S08]  /*7cb0*/  HMMA.16816.F32 R24, R92, R26, RZ ;  /* 0x0000001a5c18723c */ /* 0x000ff000000018ff */
[C---:B------:R-:W-:Y:S08]  /*7cc0*/  HMMA.16816.F32 R44, R64.reuse, R56, R44 ;  /* 0x00000038402c723c */ /* 0x040ff0000000182c */
[C---:B------:R-:W-:Y:S01]  /*7cd0*/  HMMA.16816.F32 R40, R64.reuse, R58, R40 ;  /* 0x0000003a4028723c */ /* 0x040fe20000001828 */
[----:B------:R-:W5:Y:S07]  /*7ce0*/  LDSM.16.M88.4 R56, [R110+0x2400] ;  /* 0x002400006e38783b */ /* 0x000f6e0000000200 */
[C---:B------:R-:W-:Y:S08]  /*7cf0*/  HMMA.16816.F32 R36, R64.reuse, R16, R36 ;  /* 0x000000104024723c */ /* 0x040ff00000001824 */
[----:B------:R-:W-:Y:S08]  /*7d00*/  HMMA.16816.F32 R32, R64, R18, R32 ;  /* 0x000000124020723c */ /* 0x000ff00000001820 */
[----:B--2---:R-:W-:Y:S08]  /*7d10*/  HMMA.16816.F32 R16, R92, R12, RZ ;  /* 0x0000000c5c10723c */ /* 0x004ff000000018ff */
[C---:B---3--:R-:W-:Y:S08]  /*7d20*/  HMMA.16816.F32 R28, R64.reuse, R8, R28 ;  /* 0x00000008401c723c */ /* 0x048ff0000000181c */
[----:B------:R-:W-:Y:S08]  /*7d30*/  HMMA.16816.F32 R24, R64, R10, R24 ;  /* 0x0000000a4018723c */ /* 0x000ff00000001818 */
[C---:B------:R-:W-:Y:S08]  /*7d40*/  HMMA.16816.F32 R12, R92.reuse, R14, RZ ;  /* 0x0000000e5c0c723c */ /* 0x040ff000000018ff */
[C---:B-1----:R-:W-:Y:S08]  /*7d50*/  HMMA.16816.F32 R8, R92.reuse, R4, RZ ;  /* 0x000000045c08723c */ /* 0x042ff000000018ff */
[----:B------:R-:W-:Y:S08]  /*7d60*/  HMMA.16816.F32 R4, R92, R6, RZ ;  /* 0x000000065c04723c */ /* 0x000ff000000018ff */
[C---:B------:R-:W-:Y:S08]  /*7d70*/  HMMA.16816.F32 R16, R64.reuse, R60, R16 ;  /* 0x0000003c4010723c */ /* 0x040ff00000001810 */
[C---:B------:R-:W-:Y:S01]  /*7d80*/  HMMA.16816.F32 R12, R64.reuse, R62, R12 ;  /* 0x0000003e400c723c */ /* 0x040fe2000000180c */
[----:B------:R-:W-:Y:S07]  /*7d90*/  LDSM.16.M88.4 R60, [R110+0x2800] ;  /* 0x002800006e3c783b */ /* 0x000fee0000000200 */
[C---:B-----5:R-:W-:Y:S08]  /*7da0*/  HMMA.16816.F32 R8, R64.reuse, R56, R8 ;  /* 0x000000384008723c */ /* 0x060ff00000001808 */
[----:B------:R-:W-:Y:S01]  /*7db0*/  HMMA.16816.F32 R4, R64, R58, R4 ;  /* 0x0000003a4004723c */ /* 0x000fe20000001804 */
[----:B------:R-:W1:Y:S01]  /*7dc0*/  LDSM.16.M88.4 R56, [R110+0x2c00] ;  /* 0x002c00006e38783b */ /* 0x000e620000000200 */
[----:B------:R-:W-:-:S06]  /*7dd0*/  DEPBAR.LE SB0, 0x0 ;  /* 0x000080000000791a */ /* 0x000fcc0000000000 */
[----:B------:R-:W-:-:S15]  /*7de0*/  HMMA.16816.F32 R100, R92, R88, RZ ;  /* 0x000000585c64723c */ /* 0x000fde00000018ff */
[----:B------:R-:W-:-:S05]  /*7df0*/  NOP ;  /* 0x0000000000007918 */ /* 0x000fca0000000000 */
[----:B-1----:R-:W-:Y:S01]  /*7e00*/  HMMA.16816.F32 R100, R64, R56, R100 ;  /* 0x000000384064723c */ /* 0x002fe20000001864 */
[-C--:B----4-:R-:W-:Y:S01]  /*7e10*/  FMUL.FTZ R52, R52, R112.reuse ;  /* 0x0000007034347220 */ /* 0x090fe20000410000 */
[-C--:B------:R-:W-:Y:S01]  /*7e20*/  FMUL.FTZ R115, R53, R112.reuse ;  /* 0x0000007035737220 */ /* 0x080fe20000410000 */
[-C--:B------:R-:W-:Y:S01]  /*7e30*/  FMUL.FTZ R117, R54, R112.reuse ;  /* 0x0000007036757220 */ /* 0x080fe20000410000 */
[-C--:B------:R-:W-:Y:S01]  /*7e40*/  FMUL.FTZ R119, R55, R112.reuse ;  /* 0x0000007037777220 */ /* 0x080fe20000410000 */
[----:B------:R1:W-:Y:S01]  /*7e50*/  MUFU.TANH R113, R52 ;  /* 0x0000003400717308 */ /* 0x0003e20000002400 */
[-C--:B------:R-:W-:Y:S01]  /*7e60*/  FMUL.FTZ R123, R49, R112.reuse ;  /* 0x00000070317b7220 */ /* 0x080fe20000410000 */
[-C--:B------:R-:W-:Y:S01]  /*7e70*/  FMUL.FTZ R48, R48, R112.reuse ;  /* 0x0000007030307220 */ /* 0x080fe20000410000 */
[-C--:B------:R-:W-:Y:S01]  /*7e80*/  FMUL.FTZ R49, R50, R112.reuse ;  /* 0x0000007032317220 */ /* 0x080fe20000410000 */
[----:B------:R-:W-:Y:S02]  /*7e90*/  IMAD.SHL.U32 R50, R84, 0x80, RZ ;  /* 0x0000008054327824 */ /* 0x000fe400078e00ff */
        /* <DEDUP_REMOVED lines=13> */
[C---:B-1----:R-:W-:Y:S01]  /*7f70*/  HMMA.16816.F32 R52, R92.reuse, R96, RZ ;  /* 0x000000605c34723c */ /* 0x042fe200000018ff */
[-C--:B------:R-:W-:Y:S01]  /*7f80*/  FMUL.FTZ R9, R9, R112.reuse ;  /* 0x0000007009097220 */ /* 0x080fe20000410000 */
[-C--:B------:R-:W-:Y:S01]  /*7f90*/  FMUL.FTZ R11, R11, R112.reuse ;  /* 0x000000700b0b7220 */ /* 0x080fe20000410000 */
[-C--:B------:R-:W-:Y:S01]  /*7fa0*/  FMUL.FTZ R4, R4, R112.reuse ;  /* 0x0000007004047220 */ /* 0x080fe20000410000 */
[-C--:B------:R-:W-:Y:S01]  /*7fb0*/  FMUL.FTZ R6, R6, R112.reuse ;  /* 0x0000007006067220 */ /* 0x080fe20000410000 */
[-C--:B------:R-:W-:Y:S01]  /*7fc0*/  FMUL.FTZ R5, R5, R112.reuse ;  /* 0x0000007005057220 */ /* 0x080fe20000410000 */
[----:B------:R-:W-:Y:S01]  /*7fd0*/  MUFU.TANH R117, R117 ;  /* 0x0000007500757308 */ /* 0x000fe20000002400 */
[-C--:B------:R-:W-:Y:S01]  /*7fe0*/  FMUL.FTZ R7, R7, R112.reuse ;  /* 0x0000007007077220 */ /* 0x080fe20000410000 */
[----:B------:R-:W-:Y:S01]  /*7ff0*/  HMMA.16816.F32 R96, R92, R98, RZ ;  /* 0x000000625c60723c */ /* 0x000fe200000018ff */
[-C--:B--2---:R-:W-:Y:S01]  /*8000*/  FMUL.FTZ R48, R41, R112.reuse ;  /* 0x0000007029307220 */ /* 0x084fe20000410000 */
[----:B------:R-:W-:Y:S01]  /*8010*/  LOP3.LUT R41, R50, R21, RZ, 0xfc, !PT ;  /* 0x0000001532297212 */ /* 0x000fe200078efcff */
[-C--:B------:R-:W-:Y:S01]  /*8020*/  FMUL.FTZ R50, R36, R112.reuse ;  /* 0x0000007024327220 */ /* 0x080fe20000410000 */
[-C--:B------:R-:W-:Y:S01]  /*8030*/  FMUL.FTZ R100, R100, R112.reuse ;  /* 0x0000007064647220 */ /* 0x080fe20000410000 */
[----:B------:R-:W-:Y:S01]  /*8040*/  FMUL.FTZ R102, R102, R112 ;  /* 0x0000007066667220 */ /* 0x000fe20000410000 */
[----:B------:R-:W-:Y:S01]  /*8050*/  MUFU.TANH R125, R48 ;  /* 0x00000030007d7308 */ /* 0x000fe20000002400 */
[----:B------:R-:W-:-:S05]  /*8060*/  IMAD.IADD R36, R41, 0x1, R106 ;  /* 0x0000000129247824 */ /* 0x000fca00078e026a */
[C---:B------:R-:W-:Y:S01]  /*8070*/  HMMA.16816.F32 R52, R64.reuse, R60, R52 ;  /* 0x0000003c4034723c */ /* 0x040fe20000001834 */
[-C--:B------:R-:W-:Y:S01]  /*8080*/  FMUL.FTZ R61, R51, R112.reuse ;  /* 0x00000070333d7220 */ /* 0x080fe20000410000 */
[-C--:B------:R-:W-:Y:S01]  /*8090*/  FMUL.FTZ R51, R44, R112.reuse ;  /* 0x000000702c337220 */ /* 0x080fe20000410000 */
[-C--:B------:R-:W-:Y:S01]  /*80a0*/  FMUL.FTZ R44, R42, R112.reuse ;  /* 0x000000702a2c7220 */ /* 0x080fe20000410000 */
[C-C-:B------:R-:W-:Y:S01]  /*80b0*/  IADD3 R57, PT, PT, R107.reuse, 0xff, -R36.reuse ;  /* 0x000000ff6b397810 */ /* 0x140fe20007ffe824 */
[-C--:B------:R-:W-:Y:S01]  /*80c0*/  FMUL.FTZ R42, R38, R112.reuse ;  /* 0x00000070262a7220 */ /* 0x080fe20000410000 */
[-C--:B------:R-:W-:Y:S01]  /*80d0*/  FMUL.FTZ R38, R32, R112.reuse ;  /* 0x0000007020267220 */ /* 0x080fe20000410000 */
[--C-:B------:R-:W-:Y:S01]  /*80e0*/  IADD3 R60, PT, PT, R107, 0x100, -R36.reuse ;  /* 0x000001006b3c7810 */ /* 0x100fe20007ffe824 */
[----:B------:R-:W-:Y:S01]  /*80f0*/  HMMA.16816.F32 R96, R64, R62, R96 ;  /* 0x0000003e4060723c */ /* 0x000fe20000001860 */
[-C--:B------:R-:W-:Y:S01]  /*8100*/  FMUL.FTZ R62, R46, R112.reuse ;  /* 0x000000702e3e7220 */ /* 0x080fe20000410000 */
[-C--:B------:R-:W-:Y:S01]  /*8110*/  FMUL.FTZ R46, R47, R112.reuse ;  /* 0x000000702f2e7220 */ /* 0x080fe20000410000 */
[-C--:B------:R-:W-:Y:S01]  /*8120*/  FMUL.FTZ R32, R29, R112.reuse ;  /* 0x000000701d207220 */ /* 0x080fe20000410000 */
[----:B------:R1:W2:Y:S01]  /*8130*/  MUFU.TANH R47, R45 ;  /* 0x0000002d002f7308 */ /* 0x0002a20000002400 */
[----:B------:R-:W-:Y:S01]  /*8140*/  IABS R29, R57 ;  /* 0x00000039001d7213 */ /* 0x000fe20000000000 */
[-C--:B------:R-:W-:Y:S01]  /*8150*/  FMUL.FTZ R57, R24, R112.reuse ;  /* 0x0000007018397220 */ /* 0x080fe20000410000 */
[-C--:B------:R-:W-:Y:S01]  /*8160*/  FMUL.FTZ R63, R40, R112.reuse ;  /* 0x00000070283f7220 */ /* 0x080fe20000410000 */
[----:B------:R-:W-:Y:S01]  /*8170*/  FMUL.FTZ R40, R37, R112 ;  /* 0x0000007025287220 */ /* 0x000fe20000410000 */
[----:B------:R-:W-:Y:S01]  /*8180*/  IADD3 R12, PT, PT, R107, 0xef, -R36 ;  /* 0x000000ef6b0c7810 */ /* 0x000fe20007ffe824 */
[----:B------:R-:W-:-:S02]  /*8190*/  IMAD.MOV.U32 R26, RZ, RZ, R29 ;  /* 0x000000ffff1a7224 */ /* 0x000fc400078e001d */
[----:B------:R-:W-:Y:S01]  /*81a0*/  FMUL.FTZ R29, R18, R112 ;  /* 0x00000070121d7220 */ /* 0x000fe20000410000 */
[----:B------:R-:W-:Y:S01]  /*81b0*/  MUFU.TANH R51, R51 ;  /* 0x0000003300337308 */ /* 0x000fe20000002400 */
[----:B------:R-:W-:Y:S01]  /*81c0*/  IABS R12, R12 ;  /* 0x0000000c000c7213 */ /* 0x000fe20000000000 */
[-C--:B------:R-:W-:Y:S01]  /*81d0*/  FMUL.FTZ R24, R16, R112.reuse ;  /* 0x0000007010187220 */ /* 0x080fe20000410000 */
[--C-:B------:R-:W-:Y:S01]  /*81e0*/  IADD3 R116, PT, PT, R107, 0xc8, -R36.reuse ;  /* 0x000000c86b747810 */ /* 0x100fe20007ffe824 */
[----:B------:R-:W-:Y:S01]  /*81f0*/  FMUL.FTZ R54, R54, R112 ;  /* 0x0000007036367220 */ /* 0x000fe20000410000 */
[----:B------:R-:W-:Y:S01]  /*8200*/  I2FP.F32.S32 R16, R26 ;  /* 0x0000001a00107245 */ /* 0x000fe20000201400 */
[----:B------:R-:W-:Y:S01]  /*8210*/  FMUL.FTZ R55, R55, R112 ;  /* 0x0000007037377220 */ /* 0x000fe20000410000 */
[----:B------:R-:W-:Y:S01]  /*8220*/  I2FP.F32.S32 R12, R12 ;  /* 0x0000000c000c7245 */ /* 0x000fe20000201400 */
[----:B------:R3:W-:Y:S01]  /*8230*/  MUFU.TANH R37, R62 ;  /* 0x0000003e00257308 */ /* 0x0007e20000002400 */
[--C-:B------:R-:W-:Y:S01]  /*8240*/  IADD3 R26, PT, PT, R107, 0xd8, -R36.reuse ;  /* 0x000000d86b1a7810 */ /* 0x100fe20007ffe824 */
[-C--:B-1----:R-:W-:Y:S01]  /*8250*/  FMUL.FTZ R45, R34, R112.reuse ;  /* 0x00000070222d7220 */ /* 0x082fe20000410000 */
[----:B------:R-:W-:Y:S01]  /*8260*/  FMUL.FTZ R34, R28, R112 ;  /* 0x000000701c227220 */ /* 0x000fe20000410000 */
[----:B------:R-:W-:Y:S01]  /*8270*/  IABS R28, R60 ;  /* 0x0000003c001c7213 */ /* 0x000fe20000000000 */
[----:B------:R-:W-:Y:S01]  /*8280*/  FMUL.FTZ R60, R13, R112 ;  /* 0x000000700d3c7220 */ /* 0x000fe20000410000 */
[----:B------:R-:W-:Y:S01]  /*8290*/  IABS R116, R116 ;  /* 0x0000007400747213 */ /* 0x000fe20000000000 */
[C---:B--2---:R-:W-:Y:S01]  /*82a0*/  FFMA.FTZ R12, -R158.reuse, R12, R47 ;  /* 0x0000000c9e0c7223 */ /* 0x044fe2000001012f */
[----:B------:R-:W-:Y:S01]  /*82b0*/  I2FP.F32.S32 R18, R28 ;  /* 0x0000001c00127245 */ /* 0x000fe20000201400 */
[----:B------:R-:W1:Y:S01]  /*82c0*/  MUFU.TANH R57, R57 ;  /* 0x0000003900397308 */ /* 0x000e620000002400 */
[----:B------:R-:W-:Y:S01]  /*82d0*/  IABS R26, R26 ;  /* 0x0000001a001a7213 */ /* 0x000fe20000000000 */
[C---:B------:R-:W-:Y:S01]  /*82e0*/  FFMA.FTZ R127, -R158.reuse, R16, R115 ;  /* 0x000000109e7f7223 */ /* 0x040fe20000010173 */
[----:B------:R-:W-:Y:S01]  /*82f0*/  I2FP.F32.S32 R116, R116 ;  /* 0x0000007400747245 */ /* 0x000fe20000201400 */
[----:B------:R-:W-:Y:S01]  /*8300*/  FFMA.FTZ R13, -R158, R18, R113 ;  /* 0x000000129e0d7223 */ /* 0x000fe20000010171 */
[----:B------:R-:W-:Y:S01]  /*8310*/  I2FP.F32.S32 R26, R26 ;  /* 0x0000001a001a7245 */ /* 0x000fe20000201400 */
[-C--:B------:R-:W-:Y:S01]  /*8320*/  FMUL.FTZ R97, R97, R112.reuse ;  /* 0x0000007061617220 */ /* 0x080fe20000410000 */
[--C-:B------:R-:W-:Y:S01]  /*8330*/  IADD3 R28, PT, PT, R107, 0xe8, -R36.reuse ;  /* 0x000000e86b1c7810 */ /* 0x100fe20007ffe824 */
[----:B------:R-:W2:Y:S01]  /*8340*/  MUFU.TANH R113, R38 ;  /* 0x0000002600717308 */ /* 0x000ea20000002400 */
[-C--:B---3--:R-:W-:Y:S01]  /*8350*/  FMUL.FTZ R62, R17, R112.reuse ;  /* 0x00000070113e7220 */ /* 0x088fe20000410000 */
[-C--:B------:R-:W-:Y:S01]  /*8360*/  FMUL.FTZ R17, R14, R112.reuse ;  /* 0x000000700e117220 */ /* 0x080fe20000410000 */
[--C-:B------:R-:W-:Y:S01]  /*8370*/  IADD3 R14, PT, PT, R107, 0xf0, -R36.reuse ;  /* 0x000000f06b0e7810 */ /* 0x100fe20007ffe824 */
[----:B------:R-:W-:Y:S01]  /*8380*/  FMUL.FTZ R99, R99, R112 ;  /* 0x0000007063637220 */ /* 0x000fe20000410000 */
[----:B------:R-:W-:-:S02]  /*8390*/  IADD3 R120, PT, PT, R107, 0xd0, -R36 ;  /* 0x000000d06b787810 */ /* 0x000fc40007ffe824 */
[----:B------:R-:W-:Y:S01]  /*83a0*/  IABS R14, R14 ;  /* 0x0000000e000e7213 */ /* 0x000fe20000000000 */
[----:B------:R3:W-:Y:S01]  /*83b0*/  MUFU.TANH R33, R46 ;  /* 0x0000002e00217308 */ /* 0x0007e20000002400 */
[----:B------:R-:W-:Y:S01]  /*83c0*/  IADD3 R114, PT, PT, R107, 0xc7, -R36 ;  /* 0x000000c76b727810 */ /* 0x000fe20007ffe824 */
[C---:B-1----:R-:W-:Y:S01]  /*83d0*/  FFMA.FTZ R116, -R158.reuse, R116, R57 ;  /* 0x000000749e747223 */ /* 0x042fe20000010139 */
[----:B------:R-:W-:Y:S02]  /*83e0*/  I2FP.F32.S32 R14, R14 ;  /* 0x0000000e000e7245 */ /* 0x000fe40000201400 */
[----:B------:R-:W-:Y:S02]  /*83f0*/  IABS R28, R28 ;  /* 0x0000001c001c7213 */ /* 0x000fe40000000000 */
[----:B------:R-:W-:Y:S01]  /*8400*/  IABS R120, R120 ;  /* 0x0000007800787213 */ /* 0x000fe20000000000 */
[----:B------:R-:W1:Y:S01]  /*8410*/  MUFU.TANH R63, R63 ;  /* 0x0000003f003f7308 */ /* 0x000e620000002400 */
[C---:B------:R-:W-:Y:S01]  /*8420*/  FFMA.FTZ R14, -R158.reuse, R14, R51 ;  /* 0x0000000e9e0e7223 */ /* 0x040fe20000010133 */
[----:B--2---:R-:W-:Y:S01]  /*8430*/  FFMA.FTZ R26, -R158, R26, R113 ;  /* 0x0000001a9e1a7223 */ /* 0x004fe20000010171 */
[----:B------:R-:W-:-:S02]  /*8440*/  IABS R114, R114 ;  /* 0x0000007200727213 */ /* 0x000fc40000000000 */
[----:B------:R-:W-:Y:S02]  /*8450*/  I2FP.F32.S32 R28, R28 ;  /* 0x0000001c001c7245 */ /* 0x000fe40000201400 */
[----:B------:R-:W-:Y:S01]  /*8460*/  I2FP.F32.S32 R120, R120 ;  /* 0x0000007800787245 */ /* 0x000fe20000201400 */
[----:B------:R-:W2:Y:S01]  /*8470*/  MUFU.TANH R47, R34 ;  /* 0x00000022002f7308 */ /* 0x000ea20000002400 */
[----:B------:R-:W-:Y:S01]  /*8480*/  I2FP.F32.S32 R114, R114 ;  /* 0x0000007200727245 */ /* 0x000fe20000201400 */
[-C--:B---3--:R-:W-:Y:S01]  /*8490*/  FMUL.FTZ R46, R19, R112.reuse ;  /* 0x00000070132e7220 */ /* 0x088fe20000410000 */
[----:B------:R-:W-:Y:S01]  /*84a0*/  FMUL.FTZ R19, R15, R112 ;  /* 0x000000700f137220 */ /* 0x000fe20000410000 */
[C-C-:B------:R-:W-:Y:S02]  /*84b0*/  IADD3 R48, PT, PT, R107.reuse, 0xdf, -R36.reuse ;  /* 0x000000df6b307810 */ /* 0x140fe40007ffe824 */
[C-C-:B------:R-:W-:Y:S02]  /*84c0*/  IADD3 R118, PT, PT, R107.reuse, 0xcf, -R36.reuse ;  /* 0x000000cf6b767810 */ /* 0x140fe40007ffe824 */
[----:B------:R-:W-:Y:S01]  /*84d0*/  MUFU.TANH R15, R56 ;  /* 0x00000038000f7308 */ /* 0x000fe20000002400 */
[----:B------:R-:W-:Y:S01]  /*84e0*/  IABS R48, R48 ;  /* 0x0000003000307213 */ /* 0x000fe20000000000 */
[----:B-1----:R-:W-:Y:S01]  /*84f0*/  FFMA.FTZ R28, -R158, R28, R63 ;  /* 0x0000001c9e1c7223 */ /* 0x002fe2000001013f */
[----:B------:R-:W-:-:S02]  /*8500*/  IADD3 R38, PT, PT, R107, 0xe7, -R36 ;  /* 0x000000e76b267810 */ /* 0x000fc40007ffe824 */
[----:B------:R-:W-:Y:S02]  /*8510*/  IABS R118, R118 ;  /* 0x0000007600767213 */ /* 0x000fe40000000000 */
[----:B------:R-:W-:Y:S01]  /*8520*/  IABS R38, R38 ;  /* 0x0000002600267213 */ /* 0x000fe20000000000 */
[----:B------:R-:W1:Y:S01]  /*8530*/  MUFU.TANH R51, R88 ;  /* 0x0000005800337308 */ /* 0x000e620000002400 */
[----:B------:R-:W-:Y:S01]  /*8540*/  I2FP.F32.S32 R118, R118 ;  /* 0x0000007600767245 */ /* 0x000fe20000201400 */
[C---:B--2---:R-:W-:Y:S01]  /*8550*/  FFMA.FTZ R120, -R158.reuse, R120, R47 ;  /* 0x000000789e787223 */ /* 0x044fe2000001012f */
[--C-:B------:R-:W-:Y:S02]  /*8560*/  IADD3 R47, PT, PT, R107, 0xb0, -R36.reuse ;  /* 0x000000b06b2f7810 */ /* 0x100fe40007ffe824 */
[----:B------:R-:W-:Y:S02]  /*8570*/  I2FP.F32.S32 R38, R38 ;  /* 0x0000002600267245 */ /* 0x000fe40000201400 */
[--C-:B------:R-:W-:Y:S01]  /*8580*/  IADD3 R130, PT, PT, R105, 0xff, -R36.reuse ;  /* 0x000000ff69827810 */ /* 0x100fe20007ffe824 */
[----:B------:R2:W-:Y:S01]  /*8590*/  MUFU.TANH R115, R40 ;  /* 0x0000002800737308 */ /* 0x0005e20000002400 */
[----:B------:R-:W-:Y:S01]  /*85a0*/  IADD3 R18, PT, PT, R107, 0xf8, -R36 ;  /* 0x000000f86b127810 */ /* 0x000fe20007ffe824 */
[----:B------:R-:W-:Y:S01]  /*85b0*/  FFMA.FTZ R38, -R158, R38, R125 ;  /* 0x000000269e267223 */ /* 0x000fe2000001017d */
[----:B------:R-:W-:-:S02]  /*85c0*/  IABS R130, R130 ;  /* 0x0000008200827213 */ /* 0x000fc40000000000 */
[----:B------:R-:W-:Y:S02]  /*85d0*/  IABS R18, R18 ;  /* 0x0000001200127213 */ /* 0x000fe40000000000 */
[----:B------:R-:W-:Y:S01]  /*85e0*/  I2FP.F32.S32 R130, R130 ;  /* 0x0000008200827245 */ /* 0x000fe20000201400 */
[----:B------:R-:W-:Y:S01]  /*85f0*/  MUFU.TANH R57, R60 ;  /* 0x0000003c00397308 */ /* 0x000fe20000002400 */
[----:B------:R-:W-:Y:S01]  /*8600*/  I2FP.F32.S32 R18, R18 ;  /* 0x0000001200127245 */ /* 0x000fe20000201400 */
[----:B-1----:R-:W-:Y:S01]  /*8610*/  FFMA.FTZ R114, -R158, R114, R51 ;  /* 0x000000729e727223 */ /* 0x002fe20000010133 */
[----:B------:R-:W-:Y:S01]  /*8620*/  FMUL.FTZ R51, R8, R112 ;  /* 0x0000007008337220 */ /* 0x000fe20000410000 */
[----:B------:R-:W-:Y:S02]  /*8630*/  IABS R8, R47 ;  /* 0x0000002f00087213 */ /* 0x000fe40000000000 */
[----:B------:R-:W-:Y:S01]  /*8640*/  FFMA.FTZ R18, -R158, R18, R121 ;  /* 0x000000129e127223 */ /* 0x000fe20000010179 */
[----:B------:R-:W-:Y:S01]  /*8650*/  IADD3 R16, PT, PT, R107, 0xf7, -R36 ;  /* 0x000000f76b107810 */ /* 0x000fe20007ffe824 */
[----:B------:R1:W-:Y:S01]  /*8660*/  MUFU.TANH R113, R24 ;  /* 0x0000001800717308 */ /* 0x0003e20000002400 */
[----:B------:R-:W-:-:S02]  /*8670*/  I2FP.F32.S32 R8, R8 ;  /* 0x0000000800087245 */ /* 0x000fc40000201400 */
[C-C-:B--2---:R-:W-:Y:S02]  /*8680*/  IADD3 R40, PT, PT, R107.reuse, 0xd7, -R36.reuse ;  /* 0x000000d76b287810 */ /* 0x144fe40007ffe824 */
[--C-:B------:R-:W-:Y:S02]  /*8690*/  IADD3 R56, PT, PT, R107, 0xc0, -R36.reuse ;  /* 0x000000c06b387810 */ /* 0x100fe40007ffe824 */
[----:B------:R-:W-:Y:S01]  /*86a0*/  IABS R40, R40 ;  /* 0x0000002800287213 */ /* 0x000fe20000000000 */
[----:B------:R-:W2:Y:S01]  /*86b0*/  MUFU.TANH R63, R32 ;  /* 0x00000020003f7308 */ /* 0x000ea20000002400 */
[C-C-:B------:R-:W-:Y:S02]  /*86c0*/  IADD3 R128, PT, PT, R105.reuse, 0xf7, -R36.reuse ;  /* 0x000000f769807810 */ /* 0x140fe40007ffe824 */
[----:B------:R-:W-:Y:S02]  /*86d0*/  I2FP.F32.S32 R40, R40 ;  /* 0x0000002800287245 */ /* 0x000fe40000201400 */
[----:B------:R-:W-:-:S02]  /*86e0*/  IADD3 R126, PT, PT, R105, 0xe7, -R36 ;  /* 0x000000e7697e7810 */ /* 0x000fc40007ffe824 */
[--C-:B------:R-:W-:Y:S01]  /*86f0*/  IADD3 R124, PT, PT, R105, 0xdf, -R36.reuse ;  /* 0x000000df697c7810 */ /* 0x100fe20007ffe824 */
[C---:B------:R-:W-:Y:S01]  /*8700*/  FFMA.FTZ R40, -R158.reuse, R40, R15 ;  /* 0x000000289e287223 */ /* 0x040fe2000001010f */
[----:B------:R3:W-:Y:S01]  /*8710*/  MUFU.TANH R47, R44 ;  /* 0x0000002c002f7308 */ /* 0x0007e20000002400 */
[--C-:B-1----:R-:W-:Y:S02]  /*8720*/  IADD3 R24, PT, PT, R107, 0xb7, -R36.reuse ;  /* 0x000000b76b187810 */ /* 0x102fe40007ffe824 */
[C-C-:B------:R-:W-:Y:S02]  /*8730*/  IADD3 R122, PT, PT, R105.reuse, 0xd0, -R36.reuse ;  /* 0x000000d0697a7810 */ /* 0x140fe40007ffe824 */
[----:B------:R-:W-:Y:S02]  /*8740*/  IABS R24, R24 ;  /* 0x0000001800187213 */ /* 0x000fe40000000000 */
[----:B------:R-:W-:Y:S01]  /*8750*/  IADD3 R110, PT, PT, R105, 0xbf, -R36 ;  /* 0x000000bf696e7810 */ /* 0x000fe20007ffe824 */
[----:B------:R-:W1:Y:S01]  /*8760*/  MUFU.TANH R15, R89 ;  /* 0x00000059000f7308 */ /* 0x000e620000002400 */
[----:B------:R-:W-:Y:S01]  /*8770*/  I2FP.F32.S32 R24, R24 ;  /* 0x0000001800187245 */ /* 0x000fe20000201400 */
[----:B--2---:R-:W-:Y:S01]  /*8780*/  FFMA.FTZ R118, -R158, R118, R63 ;  /* 0x000000769e767223 */ /* 0x004fe2000001013f */
[----:B------:R-:W-:-:S02]  /*8790*/  I2FP.F32.S32 R32, R48 ;  /* 0x0000003000207245 */ /* 0x000fc40000201400 */
[--C-:B------:R-:W-:Y:S01]  /*87a0*/  IADD3 R48, PT, PT, R107, 0xb8, -R36.reuse ;  /* 0x000000b86b307810 */ /* 0x100fe20007ffe824 */
[C---:B------:R-:W-:Y:S01]  /*87b0*/  FFMA.FTZ R57, -R158.reuse, R24, R57 ;  /* 0x000000189e397223 */ /* 0x040fe20000010139 */
[C-C-:B------:R-:W-:Y:S01]  /*87c0*/  IADD3 R24, PT, PT, R105.reuse, 0xf0, -R36.reuse ;  /* 0x000000f069187810 */ /* 0x140fe20007ffe824 */
[----:B------:R-:W2:Y:S01]  /*87d0*/  MUFU.TANH R51, R51 ;  /* 0x0000003300337308 */ /* 0x000ea20000002400 */
[----:B------:R-:W-:Y:S01]  /*87e0*/  IABS R48, R48 ;  /* 0x0000003000307213 */ /* 0x000fe20000000000 */
[----:B------:R-:W-:Y:S01]  /*87f0*/  FFMA.FTZ R32, -R158, R32, R115 ;  /* 0x000000209e207223 */ /* 0x000fe20000010173 */
[----:B---3--:R-:W-:Y:S02]  /*8800*/  IADD3 R44, PT, PT, R105, 0xef, -R36 ;  /* 0x000000ef692c7810 */ /* 0x008fe40007ffe824 */
[----:B------:R-:W-:Y:S02]  /*8810*/  IABS R24, R24 ;  /* 0x0000001800187213 */ /* 0x000fe40000000000 */
[----:B------:R-:W-:Y:S01]  /*8820*/  IABS R44, R44 ;  /* 0x0000002c002c7213 */ /* 0x000fe20000000000 */
[----:B------:R-:W3:Y:S01]  /*8830*/  MUFU.TANH R119, R119 ;  /* 0x0000007700777308 */ /* 0x000ee20000002400 */
[----:B------:R-:W-:-:S02]  /*8840*/  I2FP.F32.S32 R24, R24 ;  /* 0x0000001800187245 */ /* 0x000fc40000201400 */
[----:B------:R-:W-:Y:S02]  /*8850*/  I2FP.F32.S32 R48, R48 ;  /* 0x0000003000307245 */ /* 0x000fe40000201400 */
[----:B------:R-:W-:Y:S01]  /*8860*/  I2FP.F32.S32 R44, R44 ;  /* 0x0000002c002c7245 */ /* 0x000fe20000201400 */
[C---:B------:R-:W-:Y:S01]  /*8870*/  FFMA.FTZ R24, -R158.reuse, R24, R37 ;  /* 0x000000189e187223 */ /* 0x040fe20000010125 */
[C-C-:B------:R-:W-:Y:S01]  /*8880*/  IADD3 R88, PT, PT, R105.reuse, 0xb8, -R36.reuse ;  /* 0x000000b869587810 */ /* 0x140fe20007ffe824 */
[----:B------:R-:W4:Y:S01]  /*8890*/  MUFU.TANH R25, R25 ;  /* 0x0000001900197308 */ /* 0x000f220000002400 */
[C---:B-1----:R-:W-:Y:S01]  /*88a0*/  FFMA.FTZ R63, -R158.reuse, R48, R15 ;  /* 0x000000309e3f7223 */ /* 0x042fe2000001010f */
[C-C-:B------:R-:W-:Y:S01]  /*88b0*/  IADD3 R15, PT, PT, R105.reuse, 0x100, -R36.reuse ;  /* 0x00000100690f7810 */ /* 0x140fe20007ffe824 */
[----:B--2---:R-:W-:Y:S01]  /*88c0*/  FFMA.FTZ R51, -R158, R8, R51 ;  /* 0x000000089e337223 */ /* 0x004fe20000010133 */
[----:B------:R-:W-:Y:S02]  /*88d0*/  IADD3 R8, PT, PT, R105, 0xf8, -R36 ;  /* 0x000000f869087810 */ /* 0x000fe40007ffe824 */
[----:B------:R-:W-:-:S02]  /*88e0*/  IABS R15, R15 ;  /* 0x0000000f000f7213 */ /* 0x000fc40000000000 */
[----:B------:R1:W-:Y:S01]  /*88f0*/  MUFU.TANH R37, R30 ;  /* 0x0000001e00257308 */ /* 0x0003e20000002400 */
[----:B------:R-:W-:Y:S01]  /*8900*/  IADD3 R48, PT, PT, R105, 0xcf, -R36 ;  /* 0x000000cf69307810 */ /* 0x000fe20007ffe824 */
[C---:B---3--:R-:W-:Y:S01]  /*8910*/  FFMA.FTZ R130, -R158.reuse, R130, R119 ;  /* 0x000000829e827223 */ /* 0x048fe20000010177 */
[----:B------:R-:W-:Y:S02]  /*8920*/  I2FP.F32.S32 R15, R15 ;  /* 0x0000000f000f7245 */ /* 0x000fe40000201400 */
[----:B------:R-:W-:Y:S02]  /*8930*/  IABS R8, R8 ;  /* 0x0000000800087213 */ /* 0x000fe40000000000 */
[----:B------:R-:W-:Y:S01]  /*8940*/  IABS R48, R48 ;  /* 0x0000003000307213 */ /* 0x000fe20000000000 */
[----:B------:R2:W3:Y:S01]  /*8950*/  MUFU.TANH R129, R50 ;  /* 0x0000003200817308 */ /* 0x0004e20000002400 */
[----:B------:R-:W-:Y:S01]  /*8960*/  FFMA.FTZ R15, -R158, R15, R117 ;  /* 0x0000000f9e0f7223 */ /* 0x000fe20000010175 */
[----:B------:R-:W-:-:S02]  /*8970*/  I2FP.F32.S32 R8, R8 ;  /* 0x0000000800087245 */ /* 0x000fc40000201400 */
[----:B------:R-:W-:Y:S02]  /*8980*/  I2FP.F32.S32 R48, R48 ;  /* 0x0000003000307245 */ /* 0x000fe40000201400 */
[----:B------:R-:W-:Y:S02]  /*8990*/  IABS R16, R16 ;  /* 0x0000001000107213 */ /* 0x000fe40000000000 */
[----:B------:R-:W5:Y:S01]  /*89a0*/  MUFU.TANH R49, R49 ;  /* 0x0000003100317308 */ /* 0x000f620000002400 */
[----:B------:R-:W-:Y:S01]  /*89b0*/  IABS R56, R56 ;  /* 0x0000003800387213 */ /* 0x000fe20000000000 */
[----:B-1----:R-:W-:Y:S01]  /*89c0*/  FFMA.FTZ R30, -R158, R44, R33 ;  /* 0x0000002c9e1e7223 */ /* 0x002fe20000010121 */
[C-C-:B------:R-:W-:Y:S02]  /*89d0*/  IADD3 R44, PT, PT, R105.reuse, 0xc8, -R36.reuse ;  /* 0x000000c8692c7810 */ /* 0x140fe40007ffe824 */
[----:B------:R-:W-:Y:S02]  /*89e0*/  IADD3 R33, PT, PT, R105, 0xb7, -R36 ;  /* 0x000000b769217810 */ /* 0x000fe40007ffe824 */
[----:B------:R-:W-:Y:S01]  /*89f0*/  IABS R44, R44 ;  /* 0x0000002c002c7213 */ /* 0x000fe20000000000 */
[----:B------:R-:W1:Y:S01]  /*8a00*/  MUFU.TANH R115, R62 ;  /* 0x0000003e00737308 */ /* 0x000e620000002400 */
[----:B------:R-:W-:-:S02]  /*8a10*/  IABS R128, R128 ;  /* 0x0000008000807213 */ /* 0x000fc40000000000 */
[C-C-:B--2---:R-:W-:Y:S02]  /*8a20*/  IADD3 R50, PT, PT, R107.reuse, 0xe0, -R36.reuse ;  /* 0x000000e06b327810 */ /* 0x144fe40007ffe824 */
[----:B------:R-:W-:Y:S02]  /*8a30*/  I2FP.F32.S32 R44, R44 ;  /* 0x0000002c002c7245 */ /* 0x000fe40000201400 */
[----:B------:R-:W-:Y:S01]  /*8a40*/  IABS R34, R50 ;  /* 0x0000003200227213 */ /* 0x000fe20000000000 */
[----:B------:R2:W-:Y:S01]  /*8a50*/  MUFU.TANH R125, R42 ;  /* 0x0000002a007d7308 */ /* 0x0005e20000002400 */
[----:B------:R-:W-:Y:S01]  /*8a60*/  IADD3 R50, PT, PT, R107, 0xbf, -R36 ;  /* 0x000000bf6b327810 */ /* 0x000fe20007ffe824 */
[----:B----4-:R-:W-:Y:S01]  /*8a70*/  FFMA.FTZ R119, -R158, R44, R25 ;  /* 0x0000002c9e777223 */ /* 0x010fe20000010119 */
[----:B------:R-:W-:Y:S02]  /*8a80*/  I2FP.F32.S32 R34, R34 ;  /* 0x0000002200227245 */ /* 0x000fe40000201400 */
[----:B------:R-:W-:-:S02]  /*8a90*/  IABS R50, R50 ;  /* 0x0000003200327213 */ /* 0x000fc40000000000 */
[C-C-:B------:R-:W-:Y:S01]  /*8aa0*/  IADD3 R44, PT, PT, R105.reuse, 0xc0, -R36.reuse ;  /* 0x000000c0692c7810 */ /* 0x140fe20007ffe824 */
[----:B------:R-:W4:Y:S01]  /*8ab0*/  MUFU.TANH R31, R31 ;  /* 0x0000001f001f7308 */ /* 0x000f220000002400 */
[----:B------:R-:W-:Y:S01]  /*8ac0*/  I2FP.F32.S32 R50, R50 ;  /* 0x0000003200327245 */ /* 0x000fe20000201400 */
[C---:B---3--:R-:W-:Y:S01]  /*8ad0*/  FFMA.FTZ R34, -R158.reuse, R34, R129 ;  /* 0x000000229e227223 */ /* 0x048fe20000010181 */
[C---:B-----5:R-:W-:Y:S01]  /*8ae0*/  FFMA.FTZ R129, -R158.reuse, R8, R49 ;  /* 0x000000089e817223 */ /* 0x060fe20000010131 */
[C-C-:B------:R-:W-:Y:S02]  /*8af0*/  IADD3 R8, PT, PT, R105.reuse, 0xe8, -R36.reuse ;  /* 0x000000e869087810 */ /* 0x140fe40007ffe824 */
[----:B-1----:R-:W-:Y:S01]  /*8b00*/  FFMA.FTZ R89, -R158, R50, R115 ;  /* 0x000000329e597223 */ /* 0x002fe20000010173 */
[----:B------:R-:W-:Y:S01]  /*8b10*/  IADD3 R50, PT, PT, R105, 0xd7, -R36 ;  /* 0x000000d769327810 */ /* 0x000fe20007ffe824 */
[----:B------:R-:W1:Y:S01]  /*8b20*/  MUFU.TANH R123, R123 ;  /* 0x0000007b007b7308 */ /* 0x000e620000002400 */
[----:B------:R-:W-:-:S02]  /*8b30*/  IABS R8, R8 ;  /* 0x0000000800087213 */ /* 0x000fc40000000000 */
[C-C-:B--2---:R-:W-:Y:S02]  /*8b40*/  IADD3 R42, PT, PT, R105.reuse, 0xe0, -R36.reuse ;  /* 0x000000e0692a7810 */ /* 0x144fe40007ffe824 */
[----:B------:R-:W-:Y:S02]  /*8b50*/  IABS R126, R126 ;  /* 0x0000007e007e7213 */ /* 0x000fe40000000000 */
[----:B------:R-:W-:Y:S01]  /*8b60*/  IABS R42, R42 ;  /* 0x0000002a002a7213 */ /* 0x000fe20000000000 */
[----:B------:R-:W-:Y:S01]  /*8b70*/  MUFU.TANH R117, R27 ;  /* 0x0000001b00757308 */ /* 0x000fe20000002400 */
[----:B------:R-:W-:Y:S01]  /*8b80*/  IABS R124, R124 ;  /* 0x0000007c007c7213 */ /* 0x000fe20000000000 */
[----:B----4-:R-:W-:Y:S01]  /*8b90*/  FFMA.FTZ R121, -R158, R48, R31 ;  /* 0x000000309e797223 */ /* 0x010fe2000001011f */
[----:B------:R-:W-:Y:S02]  /*8ba0*/  I2FP.F32.S32 R42, R42 ;  /* 0x0000002a002a7245 */ /* 0x000fe40000201400 */
[----:B------:R-:W-:-:S02]  /*8bb0*/  IADD3 R31, PT, PT, R105, 0xc7, -R36 ;  /* 0x000000c7691f7810 */ /* 0x000fc40007ffe824 */
[----:B------:R-:W-:Y:S01]  /*8bc0*/  IABS R50, R50 ;  /* 0x0000003200327213 */ /* 0x000fe20000000000 */
[----:B------:R-:W2:Y:S01]  /*8bd0*/  MUFU.TANH R61, R61 ;  /* 0x0000003d003d7308 */ /* 0x000ea20000002400 */
[----:B------:R-:W-:Y:S01]  /*8be0*/  FFMA.FTZ R125, -R158, R42, R125 ;  /* 0x0000002a9e7d7223 */ /* 0x000fe2000001017d */
[----:B------:R-:W-:Y:S02]  /*8bf0*/  IADD3 R42, PT, PT, R105, 0xd8, -R36 ;  /* 0x000000d8692a7810 */ /* 0x000fe40007ffe824 */
[----:B------:R-:W-:Y:S02]  /*8c00*/  IABS R122, R122 ;  /* 0x0000007a007a7213 */ /* 0x000fe40000000000 */
[----:B------:R-:W-:Y:S02]  /*8c10*/  IABS R42, R42 ;  /* 0x0000002a002a7213 */ /* 0x000fe40000000000 */
[----:B------:R-:W3:Y:S01]  /*8c20*/  MUFU.TANH R43, R43 ;  /* 0x0000002b002b7308 */ /* 0x000ee20000002400 */
[----:B------:R-:W-:-:S02]  /*8c30*/  IABS R31, R31 ;  /* 0x0000001f001f7213 */ /* 0x000fc40000000000 */
[----:B------:R-:W-:Y:S02]  /*8c40*/  IABS R44, R44 ;  /* 0x0000002c002c7213 */ /* 0x000fe40000000000 */
[----:B------:R-:W-:Y:S02]  /*8c50*/  IABS R110, R110 ;  /* 0x0000006e006e7213 */ /* 0x000fe40000000000 */
[----:B------:R-:W-:Y:S01]  /*8c60*/  IABS R88, R88 ;  /* 0x0000005800587213 */ /* 0x000fe20000000000 */
[----:B------:R-:W4:Y:S01]  /*8c70*/  MUFU.TANH R39, R39 ;  /* 0x0000002700277308 */ /* 0x000f220000002400 */
[----:B------:R-:W-:Y:S02]  /*8c80*/  I2FP.F32.S32 R16, R16 ;  /* 0x0000001000107245 */ /* 0x000fe40000201400 */
[----:B------:R-:W-:Y:S02]  /*8c90*/  I2FP.F32.S32 R56, R56 ;  /* 0x0000003800387245 */ /* 0x000fe40000201400 */
[----:B------:R-:W-:Y:S01]  /*8ca0*/  I2FP.F32.S32 R128, R128 ;  /* 0x0000008000807245 */ /* 0x000fe20000201400 */
[C---:B-1----:R-:W-:Y:S01]  /*8cb0*/  FFMA.FTZ R16, -R158.reuse, R16, R123 ;  /* 0x000000109e107223 */ /* 0x042fe2000001017b */
[----:B------:R-:W-:Y:S01]  /*8cc0*/  I2FP.F32.S32 R8, R8 ;  /* 0x0000000800087245 */ /* 0x000fe20000201400 */
[----:B------:R-:W1:Y:S01]  /*8cd0*/  MUFU.TANH R45, R45 ;  /* 0x0000002d002d7308 */ /* 0x000e620000002400 */
[----:B------:R-:W-:Y:S01]  /*8ce0*/  I2FP.F32.S32 R126, R126 ;  /* 0x0000007e007e7245 */ /* 0x000fe20000201400 */
[C---:B------:R-:W-:Y:S01]  /*8cf0*/  FFMA.FTZ R113, -R158.reuse, R56, R113 ;  /* 0x000000389e717223 */ /* 0x040fe20000010171 */
[----:B------:R-:W-:Y:S01]  /*8d00*/  I2FP.F32.S32 R124, R124 ;  /* 0x0000007c007c7245 */ /* 0x000fe20000201400 */
[C---:B--2---:R-:W-:Y:S01]  /*8d10*/  FFMA.FTZ R128, -R158.reuse, R128, R61 ;  /* 0x000000809e807223 */ /* 0x044fe2000001013d */
[----:B------:R-:W-:Y:S01]  /*8d20*/  I2FP.F32.S32 R42, R42 ;  /* 0x0000002a002a7245 */ /* 0x000fe20000201400 */
[C---:B------:R-:W-:Y:S01]  /*8d30*/  FFMA.FTZ R8, -R158.reuse, R8, R47 ;  /* 0x000000089e087223 */ /* 0x040fe2000001012f */
[----:B------:R-:W-:Y:S01]  /*8d40*/  I2FP.F32.S32 R50, R50 ;  /* 0x0000003200327245 */ /* 0x000fe20000201400 */
[----:B------:R-:W2:Y:S01]  /*8d50*/  MUFU.TANH R35, R35 ;  /* 0x0000002300237308 */ /* 0x000ea20000002400 */
[----:B------:R-:W-:Y:S01]  /*8d60*/  I2FP.F32.S32 R122, R122 ;  /* 0x0000007a007a7245 */ /* 0x000fe20000201400 */
[C---:B---3--:R-:W-:Y:S01]  /*8d70*/  FFMA.FTZ R126, -R158.reuse, R126, R43 ;  /* 0x0000007e9e7e7223 */ /* 0x048fe2000001012b */
[----:B------:R-:W-:Y:S01]  /*8d80*/  I2FP.F32.S32 R31, R31 ;  /* 0x0000001f001f7245 */ /* 0x000fe20000201400 */
[C---:B----4-:R-:W-:Y:S01]  /*8d90*/  FFMA.FTZ R124, -R158.reuse, R124, R39 ;  /* 0x0000007c9e7c7223 */ /* 0x050fe20000010127 */
[----:B------:R-:W-:Y:S01]  /*8da0*/  I2FP.F32.S32 R44, R44 ;  /* 0x0000002c002c7245 */ /* 0x000fe20000201400 */
[C---:B------:R-:W-:Y:S01]  /*8db0*/  FFMA.FTZ R122, -R158.reuse, R122, R37 ;  /* 0x0000007a9e7a7223 */ /* 0x040fe20000010125 */
[----:B------:R-:W-:Y:S01]  /*8dc0*/  I2FP.F32.S32 R110, R110 ;  /* 0x0000006e006e7245 */ /* 0x000fe20000201400 */
[----:B------:R-:W3:Y:S01]  /*8dd0*/  MUFU.TANH R29, R29 ;  /* 0x0000001d001d7308 */ /* 0x000ee20000002400 */
[----:B------:R-:W-:Y:S01]  /*8de0*/  I2FP.F32.S32 R88, R88 ;  /* 0x0000005800587245 */ /* 0x000fe20000201400 */
[C---:B-1----:R-:W-:Y:S01]  /*8df0*/  FFMA.FTZ R42, -R158.reuse, R42, R45 ;  /* 0x0000002a9e2a7223 */ /* 0x042fe2000001012d */
[----:B------:R-:W-:Y:S01]  /*8e00*/  FFMA.FTZ R117, -R158, R31, R117 ;  /* 0x0000001f9e757223 */ /* 0x000fe20000010175 */
[----:B------:R-:W-:-:S02]  /*8e10*/  IADD3 R56, PT, PT, R107, 0xaf, -R36 ;  /* 0x000000af6b387810 */ /* 0x000fc40007ffe824 */
[C-C-:B------:R-:W-:Y:S02]  /*8e20*/  IADD3 R49, PT, PT, R107.reuse, 0xa8, -R36.reuse ;  /* 0x000000a86b317810 */ /* 0x140fe40007ffe824 */
        /* <DEDUP_REMOVED lines=14> */
[C---:B-1----:R-:W-:Y:S01]  /*8f10*/  FFMA.FTZ R110, -R158.reuse, R110, R27 ;  /* 0x0000006e9e6e7223 */ /* 0x042fe2000001011b */
[--C-:B------:R-:W-:Y:S02]  /*8f20*/  IADD3 R27, PT, PT, R107, 0x8f, -R36.reuse ;  /* 0x0000008f6b1b7810 */ /* 0x100fe40007ffe824 */
[C-C-:B------:R-:W-:Y:S02]  /*8f30*/  IADD3 R46, PT, PT, R105.reuse, 0xa0, -R36.reuse ;  /* 0x000000a0692e7810 */ /* 0x140fe40007ffe824 */
[C-C-:B------:R-:W-:Y:S01]  /*8f40*/  IADD3 R44, PT, PT, R105.reuse, 0x9f, -R36.reuse ;  /* 0x0000009f692c7810 */ /* 0x140fe20007ffe824 */
[----:B------:R-:W-:Y:S01]  /*8f50*/  MUFU.TANH R9, R9 ;  /* 0x0000000900097308 */ /* 0x000fe20000002400 */
[----:B------:R-:W-:Y:S01]  /*8f60*/  IADD3 R37, PT, PT, R105, 0x98, -R36 ;  /* 0x0000009869257810 */ /* 0x000fe20007ffe824 */
[----:B--2---:R-:W-:Y:S01]  /*8f70*/  FFMA.FTZ R88, -R158, R88, R25 ;  /* 0x000000589e587223 */ /* 0x004fe20000010119 */
[----:B------:R-:W-:-:S02]  /*8f80*/  IABS R17, R33 ;  /* 0x0000002100117213 */ /* 0x000fc40000000000 */
[--C-:B------:R-:W-:Y:S02]  /*8f90*/  IADD3 R33, PT, PT, R107, 0x97, -R36.reuse ;  /* 0x000000976b217810 */ /* 0x100fe40007ffe824 */
[----:B------:R-:W-:Y:S01]  /*8fa0*/  I2FP.F32.S32 R17, R17 ;  /* 0x0000001100117245 */ /* 0x000fe20000201400 */
[----:B------:R-:W-:Y:S01]  /*8fb0*/  MUFU.TANH R11, R11 ;  /* 0x0000000b000b7308 */ /* 0x000fe20000002400 */
[C-C-:B------:R-:W-:Y:S02]  /*8fc0*/  IADD3 R35, PT, PT, R105.reuse, 0x97, -R36.reuse ;  /* 0x0000009769237810 */ /* 0x140fe40007ffe824 */
[----:B------:R-:W-:Y:S01]  /*8fd0*/  IADD3 R29, PT, PT, R105, 0x90, -R36 ;  /* 0x00000090691d7810 */ /* 0x000fe20007ffe824 */
[----:B---3--:R-:W-:Y:S01]  /*8fe0*/  FFMA.FTZ R62, -R158, R17, R62 ;  /* 0x000000119e3e7223 */ /* 0x008fe2000001013e */
[--C-:B------:R-:W-:Y:S02]  /*8ff0*/  IADD3 R17, PT, PT, R107, 0x88, -R36.reuse ;  /* 0x000000886b117810 */ /* 0x100fe40007ffe824 */
[C-C-:B------:R-:W-:Y:S01]  /*9000*/  IADD3 R25, PT, PT, R105.reuse, 0x8f, -R36.reuse ;  /* 0x0000008f69197810 */ /* 0x140fe20007ffe824 */
[----:B------:R-:W-:Y:S01]  /*9010*/  MUFU.TANH R5, R5 ;  /* 0x0000000500057308 */ /* 0x000fe20000002400 */
[----:B------:R-:W-:-:S02]  /*9020*/  IADD3 R19, PT, PT, R105, 0x88, -R36 ;  /* 0x0000008869137810 */ /* 0x000fc40007ffe824 */
[--C-:B------:R-:W-:Y:S02]  /*9030*/  IADD3 R107, PT, PT, R107, 0x87, -R36.reuse ;  /* 0x000000876b6b7810 */ /* 0x100fe40007ffe824 */
[----:B------:R-:W-:Y:S01]  /*9040*/  IADD3 R105, PT, PT, R105, 0x87, -R36 ;  /* 0x0000008769697810 */ /* 0x000fe20007ffe824 */
[----:B------:R-:W-:Y:S01]  /*9050*/  VIADD R36, R41, 0xffffff00 ;  /* 0xffffff0029247836 */ /* 0x000fe20000000000 */
[----:B------:R-:W-:Y:S01]  /*9060*/  IABS R61, R61 ;  /* 0x0000003d003d7213 */ /* 0x000fe20000000000 */
[----:B------:R-:W-:Y:S01]  /*9070*/  MUFU.TANH R7, R7 ;  /* 0x0000000700077308 */ /* 0x000fe20000002400 */
[----:B------:R-:W-:Y:S02]  /*9080*/  IABS R56, R56 ;  /* 0x0000003800387213 */ /* 0x000fe40000000000 */
[C---:B------:R-:W-:Y:S02]  /*9090*/  ISETP.GE.AND P3, PT, R36.reuse, R144, PT ;  /* 0x000000902400720c */ /* 0x040fe40003f66270 */
[----:B------:R-:W-:-:S02]  /*90a0*/  ISETP.GE.AND P1, PT, R36, R146, PT ;  /* 0x000000922400720c */ /* 0x000fc40003f26270 */
[C---:B------:R-:W-:Y:S01]  /*90b0*/  ISETP.GE.AND P4, PT, R36.reuse, R145, PT ;  /* 0x000000912400720c */ /* 0x040fe20003f86270 */
[----:B------:R-:W-:Y:S01]  /*90c0*/  MUFU.TANH R55, R55 ;  /* 0x0000003700377308 */ /* 0x000fe20000002400 */
[----:B------:R-:W-:Y:S01]  /*90d0*/  ISETP.GE.AND P2, PT, R36, R143, PT ;  /* 0x0000008f2400720c */ /* 0x000fe20003f46270 */
[----:B------:R-:W-:Y:S01]  /*90e0*/  VIADD R36, R41, 0xffffff01 ;  /* 0xffffff0129247836 */ /* 0x000fe20000000000 */
[----:B------:R-:W-:Y:S02]  /*90f0*/  FSEL R15, R15, -INF , P3 ;  /* 0xff8000000f0f7808 */ /* 0x000fe40001800000 */
[----:B------:R-:W-:Y:S02]  /*9100*/  FSEL R13, R13, -INF , P1 ;  /* 0xff8000000d0d7808 */ /* 0x000fe40000800000 */
[----:B------:R-:W-:Y:S02]  /*9110*/  FSEL R15, R15, -INF , !P2 ;  /* 0xff8000000f0f7808 */ /* 0x000fe40005000000 */
[----:B------:R-:W-:-:S02]  /*9120*/  ISETP.GE.AND P2, PT, R36, R144, PT ;  /* 0x000000902400720c */ /* 0x000fc40003f46270 */
        /* <DEDUP_REMOVED lines=16> */
[----:B------:R-:W-:Y:S02]  /*9230*/  ISETP.GE.AND P1, PT, R36, R146, PT ;  /* 0x000000922400720c */ /* 0x000fe40003f26270 */
[----:B------:R-:W-:Y:S02]  /*9240*/  FSEL R18, R18, -INF , !P2 ;  /* 0xff80000012127808 */ /* 0x000fe40005000000 */
[----:B------:R-:W-:Y:S02]  /*9250*/  ISETP.GE.AND P2, PT, R36, R144, PT ;  /* 0x000000902400720c */ /* 0x000fe40003f46270 */
[----:B------:R-:W-:Y:S02]  /*9260*/  FSEL R202, R202, -INF , !P4 ;  /* 0xff800000caca7808 */ /* 0x000fe40006000000 */
[----:B------:R-:W-:-:S02]  /*9270*/  ISETP.GE.AND P4, PT, R36, R145, PT ;  /* 0x000000912400720c */ /* 0x000fc40003f86270 */
[----:B------:R-:W-:Y:S01]  /*9280*/  ISETP.GE.AND P3, PT, R36, R143, PT ;  /* 0x0000008f2400720c */ /* 0x000fe20003f66270 */
[----:B------:R-:W-:Y:S01]  /*9290*/  VIADD R36, R41, 0xffffff10 ;  /* 0xffffff1029247836 */ /* 0x000fe20000000000 */
[----:B------:R-:W-:Y:S02]  /*92a0*/  FSEL R200, R16, -INF , P1 ;  /* 0xff80000010c87808 */ /* 0x000fe40000800000 */
        /* <DEDUP_REMOVED lines=21> */
[C---:B------:R-:W-:Y:S02]  /*9400*/  ISETP.GE.AND P3, PT, R36.reuse, R144, PT ;  /* 0x000000902400720c */ /* 0x040fe40003f66270 */
[----:B------:R-:W-:Y:S02]  /*9410*/  FSEL R30, R127, -INF , !P4 ;  /* 0xff8000007f1e7808 */ /* 0x000fe40006000000 */
[----:B------:R-:W-:-:S02]  /*9420*/  ISETP.GE.AND P4, PT, R36, R145, PT ;  /* 0x000000912400720c */ /* 0x000fc40003f86270 */
[----:B------:R-:W-:Y:S01]  /*9430*/  ISETP.GE.AND P2, PT, R36, R143, PT ;  /* 0x0000008f2400720c */ /* 0x000fe20003f46270 */
[----:B------:R-:W-:Y:S01]  /*9440*/  VIADD R36, R41, 0xffffff19 ;  /* 0xffffff1929247836 */ /* 0x000fe20000000000 */
[----:B------:R-:W-:Y:S02]  /*9450*/  FSEL R8, R8, -INF , P3 ;  /* 0xff80000008087808 */ /* 0x000fe40001800000 */
[----:B------:R-:W-:Y:S02]  /*9460*/  FSEL R28, R28, -INF , P1 ;  /* 0xff8000001c1c7808 */ /* 0x000fe40000800000 */
[----:B------:R-:W-:Y:S02]  /*9470*/  FSEL R8, R8, -INF , !P2 ;  /* 0xff80000008087808 */ /* 0x000fe40005000000 */
[----:B------:R-:W-:Y:S02]  /*9480*/  ISETP.GE.AND P2, PT, R36, R144, PT ;  /* 0x000000902400720c */ /* 0x000fe40003f46270 */
[----:B------:R-:W-:-:S02]  /*9490*/  FSEL R28, R28, -INF , !P4 ;  /* 0xff8000001c1c7808 */ /* 0x000fc40006000000 */
[CC--:B------:R-:W-:Y:S02]  /*94a0*/  ISETP.GE.AND P1, PT, R36.reuse, R146.reuse, PT ;  /* 0x000000922400720c */ /* 0x0c0fe40003f26270 */
[C---:B------:R-:W-:Y:S02]  /*94b0*/  ISETP.GE.AND P4, PT, R36.reuse, R145, PT ;  /* 0x000000912400720c */ /* 0x040fe40003f86270 */
[----:B------:R-:W-:Y:S01]  /*94c0*/  ISETP.GE.AND P3, PT, R36, R143, PT ;  /* 0x0000008f2400720c */ /* 0x000fe20003f66270 */
[----:B------:R-:W-:Y:S01]  /*94d0*/  VIADD R36, R41, 0xffffff20 ;  /* 0xffffff2029247836 */ /* 0x000fe20000000000 */
[----:B------:R-:W-:Y:S02]  /*94e0*/  FSEL R126, R126, -INF , P2 ;  /* 0xff8000007e7e7808 */ /* 0x000fe40001000000 */
[----:B------:R-:W-:Y:S02]  /*94f0*/  FSEL R38, R38, -INF , P1 ;  /* 0xff80000026267808 */ /* 0x000fe40000800000 */
[----:B------:R-:W-:-:S02]  /*9500*/  ISETP.GE.AND P1, PT, R36, R146, PT ;  /* 0x000000922400720c */ /* 0x000fc40003f26270 */
[----:B------:R-:W-:Y:S01]  /*9510*/  FSEL R198, R126, -INF , !P3 ;  /* 0xff8000007ec67808 */ /* 0x000fe20005800000 */
[----:B------:R-:W-:Y:S01]  /*9520*/  VIADD R126, R41, 0xffffff21 ;  /* 0xffffff21297e7836 */ /* 0x000fe20000000000 */
[----:B------:R-:W-:Y:S02]  /*9530*/  ISETP.GE.AND P3, PT, R36, R144, PT ;  /* 0x000000902400720c */ /* 0x000fe40003f66270 */
[----:B------:R-:W-:Y:S02]  /*9540*/  FSEL R38, R38, -INF , !P4 ;  /* 0xff80000026267808 */ /* 0x000fe40006000000 */
[C---:B------:R-:W-:Y:S02]  /*9550*/  ISETP.GE.AND P4, PT, R36.reuse, R145, PT ;  /* 0x000000912400720c */ /* 0x040fe40003f86270 */
[----:B------:R-:W-:Y:S02]  /*9560*/  ISETP.GE.AND P2, PT, R36, R143, PT ;  /* 0x0000008f2400720c */ /* 0x000fe40003f46270 */
[----:B------:R-:W-:-:S02]  /*9570*/  FSEL R36, R34, -INF , P1 ;  /* 0xff80000022247808 */ /* 0x000fc40000800000 */
[----:B------:R-:W-:Y:S01]  /*9580*/  FSEL R34, R125, -INF , P3 ;  /* 0xff8000007d227808 */ /* 0x000fe20001800000 */
[----:B------:R-:W-:Y:S01]  /*9590*/  VIADD R125, R41, 0xffffff28 ;  /* 0xffffff28297d7836 */ /* 0x000fe20000000000 */
[----:B------:R-:W-:Y:S02]  /*95a0*/  ISETP.GE.AND P1, PT, R126, R146, PT ;  /* 0x000000927e00720c */ /* 0x000fe40003f26270 */
[----:B------:R-:W-:Y:S02]  /*95b0*/  FSEL R34, R34, -INF , !P2 ;  /* 0xff80000022227808 */ /* 0x000fe40005000000 */
[----:B------:R-:W-:Y:S02]  /*95c0*/  ISETP.GE.AND P2, PT, R126, R144, PT ;  /* 0x000000907e00720c */ /* 0x000fe40003f46270 */
[----:B------:R-:W-:Y:S02]  /*95d0*/  FSEL R196, R32, -INF , P1 ;  /* 0xff80000020c47808 */ /* 0x000fe40000800000 */
[----:B------:R-:W-:-:S02]  /*95e0*/  ISETP.GE.AND P3, PT, R126, R143, PT ;  /* 0x0000008f7e00720c */ /* 0x000fc40003f66270 */
[----:B------:R-:W-:Y:S01]  /*95f0*/  FSEL R32, R124, -INF , P2 ;  /* 0xff8000007c207808 */ /* 0x000fe20001000000 */
[----:B------:R-:W-:Y:S01]  /*9600*/  VIADD R124, R41, 0xffffff29 ;  /* 0xffffff29297c7836 */ /* 0x000fe20000000000 */
[----:B------:R-:W-:Y:S02]  /*9610*/  FSEL R36, R36, -INF , !P4 ;  /* 0xff80000024247808 */ /* 0x000fe40006000000 */
[----:B------:R-:W-:Y:S02]  /*9620*/  ISETP.GE.AND P4, PT, R126, R145, PT ;  /* 0x000000917e00720c */ /* 0x000fe40003f86270 */
[C---:B------:R-:W-:Y:S02]  /*9630*/  ISETP.GE.AND P1, PT, R125.reuse, R146, PT ;  /* 0x000000927d00720c */ /* 0x040fe40003f26270 */
[----:B------:R-:W-:Y:S02]  /*9640*/  FSEL R32, R32, -INF , !P3 ;  /* 0xff80000020207808 */ /* 0x000fe40005800000 */
[----:B------:R-:W-:-:S02]  /*9650*/  ISETP.GE.AND P3, PT, R125, R144, PT ;  /* 0x000000907d00720c */ /* 0x000fc40003f66270 */
[----:B------:R-:W-:Y:S02]  /*9660*/  FSEL R196, R196, -INF , !P4 ;  /* 0xff800000c4c47808 */ /* 0x000fe40006000000 */
[C---:B------:R-:W-:Y:S02]  /*9670*/  ISETP.GE.AND P4, PT, R125.reuse, R145, PT ;  /* 0x000000917d00720c */ /* 0x040fe40003f86270 */
[----:B------:R-:W-:Y:S02]  /*9680*/  ISETP.GE.AND P2, PT, R125, R143, PT ;  /* 0x0000008f7d00720c */ /* 0x000fe40003f46270 */
[----:B------:R-:W-:Y:S02]  /*9690*/  FSEL R125, R26, -INF , P1 ;  /* 0xff8000001a7d7808 */ /* 0x000fe40000800000 */
[----:B------:R-:W-:Y:S02]  /*96a0*/  FSEL R26, R42, -INF , P3 ;  /* 0xff8000002a1a7808 */ /* 0x000fe40001800000 */
        /* <DEDUP_REMOVED lines=8> */
[----:B------:R-:W-:Y:S02]  /*9730*/  FSEL R40, R40, -INF , P1 ;  /* 0xff80000028287808 */ /* 0x000fe40000800000 */
[----:B------:R-:W-:Y:S01]  /*9740*/  FSEL R194, R123, -INF , !P3 ;  /* 0xff8000007bc27808 */ /* 0x000fe20005800000 */
[----:B------:R-:W-:Y:S01]  /*9750*/  VIADD R123, R41, 0xffffff31 ;  /* 0xffffff31297b7836 */ /* 0x000fe20000000000 */
[C---:B------:R-:W-:Y:S02]  /*9760*/  ISETP.GE.AND P3, PT, R124.reuse, R144, PT ;  /* 0x000000907c00720c */ /* 0x040fe40003f66270 */
[C---:B------:R-:W-:Y:S02]  /*9770*/  ISETP.GE.AND P1, PT, R124.reuse, R146, PT ;  /* 0x000000927c00720c */ /* 0x040fe40003f26270 */
[----:B------:R-:W-:Y:S02]  /*9780*/  ISETP.GE.AND P2, PT, R124, R143, PT ;  /* 0x0000008f7c00720c */ /* 0x000fe40003f46270 */
[----:B------:R-:W-:-:S02]  /*9790*/  FSEL R122, R122, -INF , P3 ;  /* 0xff8000007a7a7808 */ /* 0x000fc40001800000 */
[----:B------:R-:W-:Y:S02]  /*97a0*/  FSEL R40, R40, -INF , !P4 ;  /* 0xff80000028287808 */ /* 0x000fe40006000000 */
[----:B------:R-:W-:Y:S02]  /*97b0*/  ISETP.GE.AND P4, PT, R124, R145, PT ;  /* 0x000000917c00720c */ /* 0x000fe40003f86270 */
        /* <DEDUP_REMOVED lines=12> */
[----:B------:R-:W-:Y:S02]  /*9880*/  ISETP.GE.AND P1, PT, R120, R146, PT ;  /* 0x000000927800720c */ /* 0x000fe40003f26270 */
[----:B------:R-:W-:Y:S01]  /*9890*/  FSEL R186, R118, -INF , !P4 ;  /* 0xff80000076ba7808 */ /* 0x000fe20006000000 */
[----:B------:R-:W-:Y:S01]  /*98a0*/  VIADD R118, R41, 0xffffff39 ;  /* 0xffffff3929767836 */ /* 0x000fe20000000000 */
[C---:B------:R-:W-:Y:S02]  /*98b0*/  ISETP.GE.AND P2, PT, R120.reuse, R143, PT ;  /* 0x0000008f7800720c */ /* 0x040fe40003f46270 */
[----:B------:R-:W-:Y:S02]  /*98c0*/  FSEL R119, R119, -INF , P3 ;  /* 0xff80000077777808 */ /* 0x000fe40001800000 */
[----:B------:R-:W-:Y:S02]  /*98d0*/  ISETP.GE.AND P4, PT, R120, R145, PT ;  /* 0x000000917800720c */ /* 0x000fe40003f86270 */
[----:B------:R-:W-:-:S02]  /*98e0*/  FSEL R116, R116, -INF , P1 ;  /* 0xff80000074747808 */ /* 0x000fc40000800000 */
[----:B------:R-:W-:Y:S02]  /*98f0*/  FSEL R184, R119, -INF , !P2 ;  /* 0xff80000077b87808 */ /* 0x000fe40005000000 */
[----:B------:R-:W-:Y:S02]  /*9900*/  ISETP.GE.AND P1, PT, R118, R146, PT ;  /* 0x000000927600720c */ /* 0x000fe40003f26270 */
[----:B------:R-:W-:Y:S01]  /*9910*/  FSEL R182, R116, -INF , !P4 ;  /* 0xff80000074b67808 */ /* 0x000fe20006000000 */
[----:B------:R-:W-:Y:S01]  /*9920*/  VIADD R116, R41, 0xffffff40 ;  /* 0xffffff4029747836 */ /* 0x000fe20000000000 */
[C---:B------:R-:W-:Y:S02]  /*9930*/  ISETP.GE.AND P2, PT, R118.reuse, R144, PT ;  /* 0x000000907600720c */ /* 0x040fe40003f46270 */
[C---:B------:R-:W-:Y:S02]  /*9940*/  ISETP.GE.AND P4, PT, R118.reuse, R145, PT ;  /* 0x000000917600720c */ /* 0x040fe40003f86270 */
[----:B------:R-:W-:-:S02]  /*9950*/  ISETP.GE.AND P3, PT, R118, R143, PT ;  /* 0x0000008f7600720c */ /* 0x000fc40003f66270 */
[----:B------:R-:W-:Y:S02]  /*9960*/  FSEL R114, R114, -INF , P1 ;  /* 0xff80000072727808 */ /* 0x000fe40000800000 */
[----:B------:R-:W-:Y:S02]  /*9970*/  FSEL R117, R117, -INF , P2 ;  /* 0xff80000075757808 */ /* 0x000fe40001000000 */
[----:B------:R-:W-:Y:S02]  /*9980*/  ISETP.GE.AND P1, PT, R116, R146, PT ;  /* 0x000000927400720c */ /* 0x000fe40003f26270 */
[----:B------:R-:W-:Y:S01]  /*9990*/  FSEL R180, R114, -INF , !P4 ;  /* 0xff80000072b47808 */ /* 0x000fe20006000000 */
[----:B------:R-:W-:Y:S01]  /*99a0*/  VIADD R114, R41, 0xffffff41 ;  /* 0xffffff4129727836 */ /* 0x000fe20000000000 */
[----:B------:R-:W-:Y:S02]  /*99b0*/  FSEL R178, R117, -INF , !P3 ;  /* 0xff80000075b27808 */ /* 0x000fe40005800000 */
[----:B------:R-:W-:-:S02]  /*99c0*/  ISETP.GE.AND P3, PT, R116, R144, PT ;  /* 0x000000907400720c */ /* 0x000fc40003f66270 */
[C---:B------:R-:W-:Y:S02]  /*99d0*/  ISETP.GE.AND P4, PT, R116.reuse, R145, PT ;  /* 0x000000917400720c */ /* 0x040fe40003f86270 */
[----:B------:R-:W-:Y:S02]  /*99e0*/  FSEL R113, R113, -INF , P1 ;  /* 0xff80000071717808 */ /* 0x000fe40000800000 */
[----:B------:R-:W-:Y:S02]  /*99f0*/  ISETP.GE.AND P2, PT, R116, R143, PT ;  /* 0x0000008f7400720c */ /* 0x000fe40003f46270 */
[----:B------:R-:W-:Y:S02]  /*9a00*/  FSEL R115, R115, -INF , P3 ;  /* 0xff80000073737808 */ /* 0x000fe40001800000 */
[----:B------:R-:W-:Y:S02]  /*9a10*/  ISETP.GE.AND P1, PT, R114, R146, PT ;  /* 0x000000927200720c */ /* 0x000fe40003f26270 */
[----:B------:R-:W-:Y:S01]  /*9a20*/  FSEL R170, R113, -INF , !P4 ;  /* 0xff80000071aa7808 */ /* 0x000fe20006000000 */
[----:B------:R-:W-:Y:S01]  /*9a30*/  VIADD R113, R41, 0xffffff48 ;  /* 0xffffff4829717836 */ /* 0x000fe20000000000 */
[----:B------:R-:W-:-:S02]  /*9a40*/  FSEL R176, R115, -INF , !P2 ;  /* 0xff80000073b07808 */ /* 0x000fc40005000000 */
[C---:B------:R-:W-:Y:S02]  /*9a50*/  ISETP.GE.AND P4, PT, R114.reuse, R145, PT ;  /* 0x000000917200720c */ /* 0x040fe40003f86270 */
[C---:B------:R-:W-:Y:S02]  /*9a60*/  ISETP.GE.AND P2, PT, R114.reuse, R144, PT ;  /* 0x000000907200720c */ /* 0x040fe40003f46270 */
[----:B------:R-:W-:Y:S02]  /*9a70*/  FSEL R89, R89, -INF , P1 ;  /* 0xff80000059597808 */ /* 0x000fe40000800000 */
[----:B------:R-:W-:Y:S02]  /*9a80*/  ISETP.GE.AND P1, PT, R113, R146, PT ;  /* 0x000000927100720c */ /* 0x000fe40003f26270 */
[----:B------:R-:W-:Y:S02]  /*9a90*/  ISETP.GE.AND P3, PT, R114, R143, PT ;  /* 0x0000008f7200720c */ /* 0x000fe40003f66270 */
[----:B------:R-:W-:-:S02]  /*9aa0*/  FSEL R110, R110, -INF , P2 ;  /* 0xff8000006e6e7808 */ /* 0x000fc40001000000 */
[----:B------:R-:W-:Y:S01]  /*9ab0*/  FSEL R156, R89, -INF , !P4 ;  /* 0xff800000599c7808 */ /* 0x000fe20006000000 */
[----:B------:R-:W-:Y:S01]  /*9ac0*/  VIADD R89, R41, 0xffffff49 ;  /* 0xffffff4929597836 */ /* 0x000fe20000000000 */
[----:B------:R-:W-:Y:S02]  /*9ad0*/  ISETP.GE.AND P4, PT, R113, R145, PT ;  /* 0x000000917100720c */ /* 0x000fe40003f86270 */
[----:B------:R-:W-:Y:S02]  /*9ae0*/  FSEL R63, R63, -INF , P1 ;  /* 0xff8000003f3f7808 */ /* 0x000fe40000800000 */
[----:B------:R-:W-:Y:S02]  /*9af0*/  FSEL R174, R110, -INF , !P3 ;  /* 0xff8000006eae7808 */ /* 0x000fe40005800000 */
[----:B------:R-:W-:Y:S02]  /*9b00*/  ISETP.GE.AND P3, PT, R113, R144, PT ;  /* 0x000000907100720c */ /* 0x000fe40003f66270 */
[----:B------:R-:W-:-:S02]  /*9b10*/  ISETP.GE.AND P1, PT, R89, R146, PT ;  /* 0x000000925900720c */ /* 0x000fc40003f26270 */
[----:B------:R-:W-:Y:S01]  /*9b20*/  FSEL R130, R63, -INF , !P4 ;  /* 0xff8000003f827808 */ /* 0x000fe20006000000 */
[----:B------:R-:W-:Y:S01]  /*9b30*/  FMUL.FTZ R63, R10, R112 ;  /* 0x000000700a3f7220 */ /* 0x000fe20000410000 */
[----:B------:R-:W-:Y:S01]  /*9b40*/  ISETP.GE.AND P2, PT, R113, R143, PT ;  /* 0x0000008f7100720c */ /* 0x000fe20003f46270 */
[----:B------:R-:W-:Y:S01]  /*9b50*/  VIADD R10, R41, 0xffffff50 ;  /* 0xffffff50290a7836 */ /* 0x000fe20000000000 */
[----:B------:R-:W-:Y:S02]  /*9b60*/  FSEL R88, R88, -INF , P3 ;  /* 0xff80000058587808 */ /* 0x000fe40001800000 */
[----:B------:R-:W-:Y:S02]  /*9b70*/  FSEL R154, R57, -INF , P1 ;  /* 0xff800000399a7808 */ /* 0x000fe40000800000 */
[----:B------:R-:W1:Y:S01]  /*9b80*/  MUFU.TANH R57, R63 ;  /* 0x0000003f00397308 */ /* 0x000e620000002400 */
[----:B------:R-:W-:Y:S02]  /*9b90*/  FSEL R172, R88, -INF , !P2 ;  /* 0xff80000058ac7808 */ /* 0x000fe40005000000 */
[----:B------:R-:W-:-:S02]  /*9ba0*/  ISETP.GE.AND P2, PT, R89, R144, PT ;  /* 0x000000905900720c */ /* 0x000fc40003f46270 */
[C---:B------:R-:W-:Y:S02]  /*9bb0*/  ISETP.GE.AND P4, PT, R89.reuse, R145, PT ;  /* 0x000000915900720c */ /* 0x040fe40003f86270 */
[----:B------:R-:W-:Y:S02]  /*9bc0*/  ISETP.GE.AND P3, PT, R89, R143, PT ;  /* 0x0000008f5900720c */ /* 0x000fe40003f66270 */
[----:B------:R-:W-:Y:S01]  /*9bd0*/  FSEL R62, R62, -INF , P2 ;  /* 0xff8000003e3e7808 */ /* 0x000fe20001000000 */
[----:B------:R-:W-:Y:S01]  /*9be0*/  HMMA.16816.F32 R88, R92, R90, RZ ;  /* 0x0000005a5c58723c */ /* 0x000fe200000018ff */
[----:B------:R-:W-:Y:S02]  /*9bf0*/  FSEL R154, R154, -INF , !P4 ;  /* 0xff8000009a9a7808 */ /* 0x000fe40006000000 */
[----:B------:R-:W-:Y:S02]  /*9c00*/  FSEL R136, R62, -INF , !P3 ;  /* 0xff8000003e887808 */ /* 0x000fe40005800000 */
[----:B------:R-:W-:-:S02]  /*9c10*/  ISETP.GE.AND P1, PT, R10, R146, PT ;  /* 0x000000920a00720c */ /* 0x000fc40003f26270 */
[C---:B------:R-:W-:Y:S02]  /*9c20*/  ISETP.GE.AND P4, PT, R10.reuse, R145, PT ;  /* 0x000000910a00720c */ /* 0x040fe40003f86270 */
[C---:B------:R-:W-:Y:S02]  /*9c30*/  ISETP.GE.AND P2, PT, R10.reuse, R143, PT ;  /* 0x0000008f0a00720c */ /* 0x040fe40003f46270 */
[----:B------:R-:W-:Y:S02]  /*9c40*/  ISETP.GE.AND P3, PT, R10, R144, PT ;  /* 0x000000900a00720c */ /* 0x000fe40003f66270 */
[----:B------:R-:W-:Y:S02]  /*9c50*/  I2FP.F32.S32 R10, R61 ;  /* 0x0000003d000a7245 */ /* 0x000fe40000201400 */
[----:B------:R-:W-:Y:S02]  /*9c60*/  IABS R60, R60 ;  /* 0x0000003c003c7213 */ /* 0x000fe40000000000 */
[----:B------:R-:W-:Y:S01]  /*9c70*/  I2FP.F32.S32 R56, R56 ;  /* 0x0000003800387245 */ /* 0x000fe20000201400 */
[C---:B-1----:R-:W-:Y:S01]  /*9c80*/  FFMA.FTZ R57, -R158.reuse, R10, R57 ;  /* 0x0000000a9e397223 */ /* 0x042fe20000010139 */
[----:B------:R-:W-:Y:S01]  /*9c90*/  I2FP.F32.S32 R60, R60 ;  /* 0x0000003c003c7245 */ /* 0x000fe20000201400 */
[----:B------:R-:W-:Y:S01]  /*9ca0*/  VIADD R10, R41, 0xffffff51 ;  /* 0xffffff51290a7836 */ /* 0x000fe20000000000 */
[----:B------:R-:W-:Y:S01]  /*9cb0*/  FSEL R51, R51, -INF , P1 ;  /* 0xff80000033337808 */ /* 0x000fe20000800000 */
[C---:B------:R-:W-:Y:S01]  /*9cc0*/  FFMA.FTZ R56, -R158.reuse, R56, R9 ;  /* 0x000000389e387223 */ /* 0x040fe20000010109 */
[----:B------:R-:W-:Y:S01]  /*9cd0*/  FSEL R57, R57, -INF , P3 ;  /* 0xff80000039397808 */ /* 0x000fe20001800000 */
[----:B------:R-:W-:Y:S01]  /*9ce0*/  FFMA.FTZ R11, -R158, R60, R11 ;  /* 0x0000003c9e0b7223 */ /* 0x000fe2000001010b */
[C---:B------:R-:W-:Y:S01]  /*9cf0*/  ISETP.GE.AND P1, PT, R10.reuse, R146, PT ;  /* 0x000000920a00720c */ /* 0x040fe20003f26270 */
[----:B------:R-:W-:Y:S01]  /*9d00*/  VIADD R9, R41, 0xffffff58 ;  /* 0xffffff5829097836 */ /* 0x000fe20000000000 */
[----:B------:R-:W-:Y:S01]  /*9d10*/  FSEL R128, R57, -INF , !P2 ;  /* 0xff80000039807808 */ /* 0x000fe20005000000 */
[----:B------:R-:W-:Y:S01]  /*9d20*/  HMMA.16816.F32 R88, R64, R58, R88 ;  /* 0x0000003a4058723c */ /* 0x000fe20000001858 */
[----:B------:R-:W-:-:S02]  /*9d30*/  ISETP.GE.AND P2, PT, R10, R144, PT ;  /* 0x000000900a00720c */ /* 0x000fc40003f46270 */
[----:B------:R-:W-:Y:S02]  /*9d40*/  FSEL R114, R51, -INF , !P4 ;  /* 0xff80000033727808 */ /* 0x000fe40006000000 */
[C---:B------:R-:W-:Y:S01]  /*9d50*/  ISETP.GE.AND P4, PT, R10.reuse, R145, PT ;  /* 0x000000910a00720c */ /* 0x040fe20003f86270 */
[----:B------:R1:W2:Y:S01]  /*9d60*/  MUFU.TANH R51, R4 ;  /* 0x0000000400337308 */ /* 0x0002a20000002400 */
[----:B------:R-:W-:Y:S02]  /*9d70*/  ISETP.GE.AND P3, PT, R10, R143, PT ;  /* 0x0000008f0a00720c */ /* 0x000fe40003f66270 */
[----:B------:R-:W-:Y:S02]  /*9d80*/  FSEL R56, R56, -INF , P1 ;  /* 0xff80000038387808 */ /* 0x000fe40000800000 */
[----:B------:R-:W-:Y:S02]  /*9d90*/  FSEL R11, R11, -INF , P2 ;  /* 0xff8000000b0b7808 */ /* 0x000fe40001000000 */
[----:B------:R-:W-:-:S02]  /*9da0*/  FSEL R116, R56, -INF , !P4 ;  /* 0xff80000038747808 */ /* 0x000fc40006000000 */
[----:B------:R-:W-:Y:S02]  /*9db0*/  FSEL R124, R11, -INF , !P3 ;  /* 0xff8000000b7c7808 */ /* 0x000fe40005800000 */
[C---:B------:R-:W-:Y:S01]  /*9dc0*/  ISETP.GE.AND P1, PT, R9.reuse, R146, PT ;  /* 0x000000920900720c */ /* 0x040fe20003f26270 */
[----:B------:R-:W-:Y:S01]  /*9dd0*/  MUFU.TANH R11, R102 ;  /* 0x00000066000b7308 */ /* 0x000fe20000002400 */
[C---:B------:R-:W-:Y:S01]  /*9de0*/  ISETP.GE.AND P4, PT, R9.reuse, R145, PT ;  /* 0x000000910900720c */ /* 0x040fe20003f86270 */
[-C--:B------:R-:W-:Y:S01]  /*9df0*/  FMUL.FTZ R88, R88, R112.reuse ;  /* 0x0000007058587220 */ /* 0x080fe20000410000 */
[C---:B------:R-:W-:Y:S01]  /*9e00*/  ISETP.GE.AND P2, PT, R9.reuse, R143, PT ;  /* 0x0000008f0900720c */ /* 0x040fe20003f46270 */
[----:B------:R-:W-:Y:S01]  /*9e10*/  FMUL.FTZ R90, R90, R112 ;  /* 0x000000705a5a7220 */ /* 0x000fe20000410000 */
[----:B------:R-:W-:Y:S01]  /*9e20*/  ISETP.GE.AND P3, PT, R9, R144, PT ;  /* 0x000000900900720c */ /* 0x000fe20003f66270 */
[----:B-1----:R-:W-:Y:S01]  /*9e30*/  VIADD R4, R41, 0xffffff59 ;  /* 0xffffff5929047836 */ /* 0x002fe20000000000 */
[----:B------:R-:W-:Y:S01]  /*9e40*/  IABS R49, R49 ;  /* 0x0000003100317213 */ /* 0x000fe20000000000 */
[----:B------:R-:W1:Y:S01]  /*9e50*/  MUFU.TANH R9, R6 ;  /* 0x0000000600097308 */ /* 0x000e620000002400 */
[----:B------:R-:W-:Y:S01]  /*9e60*/  IABS R50, R50 ;  /* 0x0000003200327213 */ /* 0x000fe20000000000 */
[----:B------:R-:W-:Y:S01]  /*9e70*/  FMUL.FTZ R91, R91, R112 ;  /* 0x000000705b5b7220 */ /* 0x000fe20000410000 */
[----:B------:R-:W-:-:S02]  /*9e80*/  I2FP.F32.S32 R49, R49 ;  /* 0x0000003100317245 */ /* 0x000fc40000201400 */
[----:B------:R-:W-:Y:S02]  /*9e90*/  I2FP.F32.S32 R50, R50 ;  /* 0x0000003200327245 */ /* 0x000fe40000201400 */
[----:B------:R-:W-:Y:S01]  /*9ea0*/  IABS R48, R48 ;  /* 0x0000003000307213 */ /* 0x000fe20000000000 */
[----:B--2---:R-:W-:Y:S01]  /*9eb0*/  FFMA.FTZ R49, -R158, R49, R51 ;  /* 0x000000319e317223 */ /* 0x004fe20000010133 */
[----:B------:R-:W-:Y:S01]  /*9ec0*/  IABS R47, R47 ;  /* 0x0000002f002f7213 */ /* 0x000fe20000000000 */
[----:B------:R-:W-:Y:S01]  /*9ed0*/  MUFU.TANH R91, R91 ;  /* 0x0000005b005b7308 */ /* 0x000fe20000002400 */
[----:B------:R-:W-:Y:S02]  /*9ee0*/  I2FP.F32.S32 R48, R48 ;  /* 0x0000003000307245 */ /* 0x000fe40000201400 */
[----:B------:R-:W-:Y:S02]  /*9ef0*/  FSEL R49, R49, -INF , P1 ;  /* 0xff80000031317808 */ /* 0x000fe40000800000 */
[----:B------:R-:W-:Y:S01]  /*9f00*/  ISETP.GE.AND P1, PT, R4, R146, PT ;  /* 0x000000920400720c */ /* 0x000fe20003f26270 */
[C---:B------:R-:W-:Y:S01]  /*9f10*/  FFMA.FTZ R5, -R158.reuse, R48, R5 ;  /* 0x000000309e057223 */ /* 0x040fe20000010105 */
[----:B------:R-:W-:Y:S01]  /*9f20*/  FSEL R122, R49, -INF , !P4 ;  /* 0xff800000317a7808 */ /* 0x000fe20006000000 */
[----:B-1----:R-:W-:Y:S01]  /*9f30*/  FFMA.FTZ R9, -R158, R50, R9 ;  /* 0x000000329e097223 */ /* 0x002fe20000010109 */
[----:B------:R-:W-:Y:S01]  /*9f40*/  ISETP.GE.AND P4, PT, R4, R145, PT ;  /* 0x000000910400720c */ /* 0x000fe20003f86270 */
[----:B------:R-:W-:Y:S01]  /*9f50*/  VIADD R6, R41, 0xffffff60 ;  /* 0xffffff6029067836 */ /* 0x000fe20000000000 */
[----:B------:R-:W-:-:S02]  /*9f60*/  FSEL R5, R5, -INF , P1 ;  /* 0xff80000005057808 */ /* 0x000fc40000800000 */
[----:B------:R-:W-:Y:S02]  /*9f70*/  FSEL R9, R9, -INF , P3 ;  /* 0xff80000009097808 */ /* 0x000fe40001800000 */
[----:B------:R-:W-:Y:S02]  /*9f80*/  ISETP.GE.AND P3, PT, R4, R143, PT ;  /* 0x0000008f0400720c */ /* 0x000fe40003f66270 */
[----:B------:R-:W-:Y:S01]  /*9f90*/  FSEL R126, R9, -INF , !P2 ;  /* 0xff800000097e7808 */ /* 0x000fe20005000000 */
[----:B------:R-:W-:Y:S01]  /*9fa0*/  FMUL.FTZ R9, R52, R112 ;  /* 0x0000007034097220 */ /* 0x000fe20000410000 */
[----:B------:R-:W-:Y:S02]  /*9fb0*/  ISETP.GE.AND P2, PT, R4, R144, PT ;  /* 0x000000900400720c */ /* 0x000fe40003f46270 */
[----:B------:R-:W-:Y:S02]  /*9fc0*/  I2FP.F32.S32 R4, R47 ;  /* 0x0000002f00047245 */ /* 0x000fe40000201400 */
[----:B------:R-:W-:Y:S01]  /*9fd0*/  FSEL R120, R5, -INF , !P4 ;  /* 0xff80000005787808 */ /* 0x000fe20006000000 */
[----:B------:R-:W1:Y:S01]  /*9fe0*/  MUFU.TANH R9, R9 ;  /* 0x0000000900097308 */ /* 0x000e620000002400 */
[----:B------:R-:W-:Y:S01]  /*9ff0*/  IABS R45, R45 ;  /* 0x0000002d002d7213 */ /* 0x000fe20000000000 */
[----:B------:R-:W-:Y:S01]  /*a000*/  FFMA.FTZ R4, -R158, R4, R7 ;  /* 0x000000049e047223 */ /* 0x000fe20000010107 */
[----:B------:R-:W-:Y:S01]  /*a010*/  IABS R46, R46 ;  /* 0x0000002e002e7213 */ /* 0x000fe20000000000 */
[----:B------:R-:W-:Y:S01]  /*a020*/  FMUL.FTZ R5, R53, R112 ;  /* 0x0000007035057220 */ /* 0x000fe20000410000 */
[----:B------:R-:W-:-:S02]  /*a030*/  I2FP.F32.S32 R45, R45 ;  /* 0x0000002d002d7245 */ /* 0x000fc40000201400 */
[----:B------:R-:W-:Y:S01]  /*a040*/  I2FP.F32.S32 R46, R46 ;  /* 0x0000002e002e7245 */ /* 0x000fe20000201400 */
[----:B------:R-:W2:Y:S01]  /*a050*/  MUFU.TANH R7, R54 ;  /* 0x0000003600077308 */ /* 0x000ea20000002400 */
[----:B------:R-:W-:Y:S02]  /*a060*/  FSEL R4, R4, -INF , P2 ;  /* 0xff80000004047808 */ /* 0x000fe40001000000 */
[----:B------:R-:W-:Y:S02]  /*a070*/  ISETP.GE.AND P1, PT, R6, R146, PT ;  /* 0x000000920600720c */ /* 0x000fe40003f26270 */
[----:B------:R-:W-:Y:S01]  /*a080*/  FSEL R118, R4, -INF , !P3 ;  /* 0xff80000004767808 */ /* 0x000fe20005800000 */
[----:B------:R-:W-:Y:S01]  /*a090*/  VIADD R4, R41, 0xffffff61 ;  /* 0xffffff6129047836 */ /* 0x000fe20000000000 */
[C---:B------:R-:W-:Y:S01]  /*a0a0*/  ISETP.GE.AND P3, PT, R6.reuse, R144, PT ;  /* 0x000000900600720c */ /* 0x040fe20003f66270 */
[----:B------:R-:W3:Y:S01]  /*a0b0*/  MUFU.TANH R5, R5 ;  /* 0x0000000500057308 */ /* 0x000ee20000002400 */
[----:B------:R-:W-:Y:S01]  /*a0c0*/  ISETP.GE.AND P4, PT, R6, R145, PT ;  /* 0x000000910600720c */ /* 0x000fe20003f86270 */
[----:B-1----:R-:W-:Y:S01]  /*a0d0*/  FFMA.FTZ R9, -R158, R45, R9 ;  /* 0x0000002d9e097223 */ /* 0x002fe20000010109 */
[----:B------:R-:W-:-:S02]  /*a0e0*/  ISETP.GE.AND P2, PT, R6, R143, PT ;  /* 0x0000008f0600720c */ /* 0x000fc40003f46270 */
[----:B------:R-:W-:Y:S02]  /*a0f0*/  IABS R43, R43 ;  /* 0x0000002b002b7213 */ /* 0x000fe40000000000 */
[----:B------:R-:W-:Y:S02]  /*a100*/  FSEL R9, R9, -INF , P1 ;  /* 0xff80000009097808 */ /* 0x000fe40000800000 */
[----:B------:R-:W-:Y:S01]  /*a110*/  IABS R44, R44 ;  /* 0x0000002c002c7213 */ /* 0x000fe20000000000 */
[----:B--2---:R-:W-:Y:S01]  /*a120*/  FFMA.FTZ R7, -R158, R46, R7 ;  /* 0x0000002e9e077223 */ /* 0x004fe20000010107 */
[----:B------:R-:W-:Y:S01]  /*a130*/  FSEL R62, R9, -INF , !P4 ;  /* 0xff800000093e7808 */ /* 0x000fe20006000000 */
[----:B------:R-:W-:Y:S01]  /*a140*/  FMUL.FTZ R9, R96, R112 ;  /* 0x0000007060097220 */ /* 0x000fe20000410000 */
[----:B------:R-:W-:Y:S02]  /*a150*/  ISETP.GE.AND P1, PT, R4, R146, PT ;  /* 0x000000920400720c */ /* 0x000fe40003f26270 */
[----:B------:R-:W-:-:S02]  /*a160*/  FSEL R7, R7, -INF , P3 ;  /* 0xff80000007077808 */ /* 0x000fc40001800000 */
[----:B------:R-:W-:Y:S01]  /*a170*/  ISETP.GE.AND P4, PT, R4, R145, PT ;  /* 0x000000910400720c */ /* 0x000fe20003f86270 */
[----:B------:R-:W-:Y:S01]  /*a180*/  MUFU.TANH R9, R9 ;  /* 0x0000000900097308 */ /* 0x000fe20000002400 */
[----:B------:R-:W-:Y:S01]  /*a190*/  FSEL R110, R7, -INF , !P2 ;  /* 0xff800000076e7808 */ /* 0x000fe20005000000 */
[----:B------:R-:W-:Y:S01]  /*a1a0*/  FMUL.FTZ R7, R98, R112 ;  /* 0x0000007062077220 */ /* 0x000fe20000410000 */
[C---:B------:R-:W-:Y:S02]  /*a1b0*/  ISETP.GE.AND P3, PT, R4.reuse, R143, PT ;  /* 0x0000008f0400720c */ /* 0x040fe40003f66270 */
[----:B------:R-:W-:Y:S02]  /*a1c0*/  ISETP.GE.AND P2, PT, R4, R144, PT ;  /* 0x000000900400720c */ /* 0x000fe40003f46270 */
[----:B------:R-:W-:Y:S01]  /*a1d0*/  I2FP.F32.S32 R6, R43 ;  /* 0x0000002b00067245 */ /* 0x000fe20000201400 */
[----:B------:R-:W1:Y:S01]  /*a1e0*/  MUFU.TANH R7, R7 ;  /* 0x0000000700077308 */ /* 0x000e620000002400 */
[----:B------:R-:W-:-:S02]  /*a1f0*/  I2FP.F32.S32 R4, R44 ;  /* 0x0000002c00047245 */ /* 0x000fc40000201400 */
[----:B------:R-:W-:Y:S01]  /*a200*/  IABS R37, R37 ;  /* 0x0000002500257213 */ /* 0x000fe20000000000 */
[C---:B---3--:R-:W-:Y:S01]  /*a210*/  FFMA.FTZ R6, -R158.reuse, R6, R5 ;  /* 0x000000069e067223 */ /* 0x048fe20000010105 */
[----:B------:R-:W-:Y:S01]  /*a220*/  IABS R33, R33 ;  /* 0x0000002100217213 */ /* 0x000fe20000000000 */
[----:B------:R-:W-:Y:S01]  /*a230*/  FFMA.FTZ R5, -R158, R4, R55 ;  /* 0x000000049e057223 */ /* 0x000fe20000010137 */
[----:B------:R-:W-:Y:S01]  /*a240*/  VIADD R4, R41, 0xffffff68 ;  /* 0xffffff6829047836 */ /* 0x000fe20000000000 */
[----:B------:R-:W-:Y:S02]  /*a250*/  IABS R35, R35 ;  /* 0x0000002300237213 */ /* 0x000fe40000000000 */
[----:B------:R-:W-:Y:S02]  /*a260*/  FSEL R56, R6, -INF , P1 ;  /* 0xff80000006387808 */ /* 0x000fe40000800000 */
[----:B------:R-:W-:Y:S02]  /*a270*/  FSEL R96, R5, -INF , P2 ;  /* 0xff80000005607808 */ /* 0x000fe40001000000 */
[----:B------:R-:W-:Y:S01]  /*a280*/  FSEL R56, R56, -INF , !P4 ;  /* 0xff80000038387808 */ /* 0x000fe20006000000 */
[----:B------:R-:W2:Y:S01]  /*a290*/  MUFU.TANH R5, R97 ;  /* 0x0000006100057308 */ /* 0x000ea20000002400 */
[----:B------:R-:W-:-:S02]  /*a2a0*/  FSEL R96, R96, -INF , !P3 ;  /* 0xff80000060607808 */ /* 0x000fc40005800000 */
[C---:B------:R-:W-:Y:S02]  /*a2b0*/  ISETP.GE.AND P1, PT, R4.reuse, R146, PT ;  /* 0x000000920400720c */ /* 0x040fe40003f26270 */
[C---:B------:R-:W-:Y:S02]  /*a2c0*/  ISETP.GE.AND P4, PT, R4.reuse, R145, PT ;  /* 0x000000910400720c */ /* 0x040fe40003f86270 */
[C---:B------:R-:W-:Y:S02]  /*a2d0*/  ISETP.GE.AND P2, PT, R4.reuse, R143, PT ;  /* 0x0000008f0400720c */ /* 0x040fe40003f46270 */
[----:B------:R-:W-:Y:S01]  /*a2e0*/  ISETP.GE.AND P3, PT, R4, R144, PT ;  /* 0x000000900400720c */ /* 0x000fe20003f66270 */
[----:B------:R-:W-:Y:S01]  /*a2f0*/  IMAD.MOV.U32 R4, RZ, RZ, R37 ;  /* 0x000000ffff047224 */ /* 0x000fe200078e0025 */
[----:B------:R-:W-:Y:S02]  /*a300*/  IABS R6, R39 ;  /* 0x0000002700067213 */ /* 0x000fe40000000000 */
[----:B------:R-:W-:-:S02]  /*a310*/  IABS R31, R31 ;  /* 0x0000001f001f7213 */ /* 0x000fc40000000000 */
[----:B------:R-:W-:Y:S01]  /*a320*/  I2FP.F32.S32 R10, R4 ;  /* 0x00000004000a7245 */ /* 0x000fe20000201400 */
[----:B------:R-:W-:Y:S01]  /*a330*/  VIADD R4, R41, 0xffffff69 ;  /* 0xffffff6929047836 */ /* 0x000fe20000000000 */
[----:B------:R-:W-:Y:S02]  /*a340*/  I2FP.F32.S32 R6, R6 ;  /* 0x0000000600067245 */ /* 0x000fe40000201400 */
[----:B------:R-:W-:Y:S01]  /*a350*/  IABS R25, R25 ;  /* 0x0000001900197213 */ /* 0x000fe20000000000 */
[C---:B-1----:R-:W-:Y:S01]  /*a360*/  FFMA.FTZ R10, -R158.reuse, R10, R7 ;  /* 0x0000000a9e0a7223 */ /* 0x042fe20000010107 */
[----:B------:R-:W-:Y:S01]  /*a370*/  IABS R17, R17 ;  /* 0x0000001100117213 */ /* 0x000fe20000000000 */
[----:B------:R-:W-:Y:S01]  /*a380*/  FFMA.FTZ R6, -R158, R6, R9 ;  /* 0x000000069e067223 */ /* 0x000fe20000010109 */
[----:B------:R-:W-:Y:S01]  /*a390*/  MUFU.TANH R7, R99 ;  /* 0x0000006300077308 */ /* 0x000fe20000002400 */
[----:B------:R-:W-:Y:S02]  /*a3a0*/  I2FP.F32.S32 R25, R25 ;  /* 0x0000001900197245 */ /* 0x000fe40000201400 */
[----:B------:R-:W-:-:S02]  /*a3b0*/  FSEL R10, R10, -INF , P3 ;  /* 0xff8000000a0a7808 */ /* 0x000fc40001800000 */
[----:B------:R-:W-:Y:S02]  /*a3c0*/  FSEL R6, R6, -INF , P1 ;  /* 0xff80000006067808 */ /* 0x000fe40000800000 */
[----:B------:R-:W-:Y:S01]  /*a3d0*/  FSEL R94, R10, -INF , !P2 ;  /* 0xff8000000a5e7808 */ /* 0x000fe20005000000 */
[----:B------:R-:W1:Y:S01]  /*a3e0*/  MUFU.TANH R9, R100 ;  /* 0x0000006400097308 */ /* 0x000e620000002400 */
[----:B------:R-:W-:Y:S02]  /*a3f0*/  I2FP.F32.S32 R10, R33 ;  /* 0x00000021000a7245 */ /* 0x000fe40000201400 */
[----:B------:R-:W-:Y:S02]  /*a400*/  ISETP.GE.AND P1, PT, R4, R146, PT ;  /* 0x000000920400720c */ /* 0x000fe40003f26270 */
[----:B------:R-:W-:Y:S01]  /*a410*/  FSEL R92, R6, -INF , !P4 ;  /* 0xff800000065c7808 */ /* 0x000fe20006000000 */
[----:B--2---:R-:W-:Y:S01]  /*a420*/  FFMA.FTZ R5, -R158, R10, R5 ;  /* 0x0000000a9e057223 */ /* 0x004fe20000010105 */
[----:B------:R-:W-:-:S02]  /*a430*/  ISETP.GE.AND P4, PT, R4, R145, PT ;  /* 0x000000910400720c */ /* 0x000fc40003f86270 */
[C---:B------:R-:W-:Y:S02]  /*a440*/  ISETP.GE.AND P3, PT, R4.reuse, R143, PT ;  /* 0x0000008f0400720c */ /* 0x040fe40003f66270 */
[----:B------:R-:W-:Y:S01]  /*a450*/  FSEL R5, R5, -INF , P1 ;  /* 0xff80000005057808 */ /* 0x000fe20000800000 */
[----:B------:R-:W-:Y:S01]  /*a460*/  BAR.SYNC.DEFER_BLOCKING 0x0 ;  /* 0x0000000000007b1d */ /* 0x000fe20000010000 */
[----:B------:R-:W-:Y:S01]  /*a470*/  ISETP.GE.AND P2, PT, R4, R144, PT ;  /* 0x000000900400720c */ /* 0x000fe20003f46270 */
[----:B------:R-:W-:Y:S01]  /*a480*/  IMAD.MOV.U32 R4, RZ, RZ, R35 ;  /* 0x000000ffff047224 */ /* 0x000fe200078e0023 */
[----:B------:R-:W-:Y:S02]  /*a490*/  I2FP.F32.S32 R6, R31 ;  /* 0x0000001f00067245 */ /* 0x000fe40000201400 */
[----:B------:R-:W-:Y:S01]  /*a4a0*/  FSEL R64, R5, -INF , !P4 ;  /* 0xff80000005407808 */ /* 0x000fe20006000000 */
[----:B------:R-:W-:Y:S01]  /*a4b0*/  FMUL.FTZ R5, R101, R112 ;  /* 0x0000007065057220 */ /* 0x000fe20000410000 */
[----:B------:R-:W-:Y:S01]  /*a4c0*/  I2FP.F32.S32 R4, R4 ;  /* 0x0000000400047245 */ /* 0x000fe20000201400 */
[----:B-1----:R-:W-:Y:S01]  /*a4d0*/  FFMA.FTZ R6, -R158, R6, R9 ;  /* 0x000000069e067223 */ /* 0x002fe20000010109 */
[----:B------:R-:W-:Y:S01]  /*a4e0*/  VIADD R9, R41, 0xffffff70 ;  /* 0xffffff7029097836 */ /* 0x000fe20000000000 */
[----:B------:R-:W-:-:S02]  /*a4f0*/  I2FP.F32.S32 R17, R17 ;  /* 0x0000001100117245 */ /* 0x000fc40000201400 */
[----:B------:R-:W1:Y:S01]  /*a500*/  MUFU.TANH R5, R5 ;  /* 0x0000000500057308 */ /* 0x000e620000002400 */
[----:B------:R-:W-:Y:S01]  /*a510*/  FFMA.FTZ R4, -R158, R4, R7 ;  /* 0x000000049e047223 */ /* 0x000fe20000010107 */
[----:B------:R-:W-:Y:S02]  /*a520*/  ISETP.GE.AND P1, PT, R9, R146, PT ;  /* 0x000000920900720c */ /* 0x000fe40003f26270 */
[----:B------:R-:W-:Y:S02]  /*a530*/  IABS R7, R29 ;  /* 0x0000001d00077213 */ /* 0x000fe40000000000 */
[----:B------:R-:W-:Y:S02]  /*a540*/  FSEL R4, R4, -INF , P2 ;  /* 0xff80000004047808 */ /* 0x000fe40001000000 */
[----:B------:R-:W-:Y:S02]  /*a550*/  FSEL R52, R6, -INF , P1 ;  /* 0xff80000006347808 */ /* 0x000fe40000800000 */
[----:B------:R-:W-:-:S02]  /*a560*/  IABS R6, R27 ;  /* 0x0000001b00067213 */ /* 0x000fc40000000000 */
[----:B------:R-:W-:Y:S02]  /*a570*/  I2FP.F32.S32 R7, R7 ;  /* 0x0000000700077245 */ /* 0x000fe40000201400 */
[----:B------:R-:W-:Y:S01]  /*a580*/  FSEL R66, R4, -INF , !P3 ;  /* 0xff80000004427808 */ /* 0x000fe20005800000 */
[----:B------:R-:W-:Y:S01]  /*a590*/  VIADD R4, R41, 0xffffff71 ;  /* 0xffffff7129047836 */ /* 0x000fe20000000000 */
[C---:B------:R-:W-:Y:S01]  /*a5a0*/  ISETP.GE.AND P4, PT, R9.reuse, R145, PT ;  /* 0x000000910900720c */ /* 0x040fe20003f86270 */
[----:B------:R-:W-:Y:S01]  /*a5b0*/  FFMA.FTZ R7, -R158, R7, R11 ;  /* 0x000000079e077223 */ /* 0x000fe2000001010b */
[----:B------:R-:W-:Y:S01]  /*a5c0*/  ISETP.GE.AND P2, PT, R9, R143, PT ;  /* 0x0000008f0900720c */ /* 0x000fe20003f46270 */
[----:B------:R-:W-:Y:S01]  /*a5d0*/  FMUL.FTZ R11, R89, R112 ;  /* 0x00000070590b7220 */ /* 0x000fe20000410000 */
[----:B------:R-:W-:Y:S01]  /*a5e0*/  ISETP.GE.AND P3, PT, R9, R144, PT ;  /* 0x000000900900720c */ /* 0x000fe20003f66270 */
[----:B------:R-:W-:Y:S01]  /*a5f0*/  FMUL.FTZ R9, R103, R112 ;  /* 0x0000007067097220 */ /* 0x000fe20000410000 */
[----:B------:R-:W-:-:S02]  /*a600*/  I2FP.F32.S32 R6, R6 ;  /* 0x0000000600067245 */ /* 0x000fc40000201400 */
[----:B------:R-:W-:Y:S01]  /*a610*/  ISETP.GE.AND P1, PT, R4, R146, PT ;  /* 0x000000920400720c */ /* 0x000fe20003f26270 */
[----:B------:R-:W-:Y:S01]  /*a620*/  MUFU.TANH R11, R11 ;  /* 0x0000000b000b7308 */ /* 0x000fe20000002400 */
[----:B------:R-:W-:Y:S01]  /*a630*/  FSEL R54, R7, -INF , P3 ;  /* 0xff80000007367808 */ /* 0x000fe20001800000 */
[----:B-1----:R-:W-:Y:S01]  /*a640*/  FFMA.FTZ R5, -R158, R6, R5 ;  /* 0x000000069e057223 */ /* 0x002fe20000010105 */
[----:B------:R-:W-:Y:S02]  /*a650*/  FSEL R52, R52, -INF , !P4 ;  /* 0xff80000034347808 */ /* 0x000fe40006000000 */
[----:B------:R-:W-:Y:S02]  /*a660*/  ISETP.GE.AND P4, PT, R4, R145, PT ;  /* 0x000000910400720c */ /* 0x000fe40003f86270 */
[----:B------:R-:W-:Y:S01]  /*a670*/  FSEL R5, R5, -INF , P1 ;  /* 0xff80000005057808 */ /* 0x000fe20000800000 */
[----:B------:R-:W1:Y:S01]  /*a680*/  MUFU.TANH R9, R9 ;  /* 0x0000000900097308 */ /* 0x000e620000002400 */
[----:B------:R-:W-:-:S02]  /*a690*/  FSEL R54, R54, -INF , !P2 ;  /* 0xff80000036367808 */ /* 0x000fc40005000000 */
[----:B------:R-:W-:Y:S02]  /*a6a0*/  FSEL R51, R5, -INF , !P4 ;  /* 0xff80000005337808 */ /* 0x000fe40006000000 */
[C---:B------:R-:W-:Y:S02]  /*a6b0*/  ISETP.GE.AND P3, PT, R4.reuse, R143, PT ;  /* 0x0000008f0400720c */ /* 0x040fe40003f66270 */
[----:B------:R-:W-:Y:S01]  /*a6c0*/  ISETP.GE.AND P2, PT, R4, R144, PT ;  /* 0x000000900400720c */ /* 0x000fe20003f46270 */
[----:B------:R-:W2:Y:S01]  /*a6d0*/  MUFU.TANH R7, R88 ;  /* 0x0000005800077308 */ /* 0x000ea20000002400 */
[C---:B------:R-:W-:Y:S01]  /*a6e0*/  VIADD R4, R41.reuse, 0xffffff78 ;  /* 0xffffff7829047836 */ /* 0x040fe20000000000 */
[----:B------:R-:W-:Y:S01]  /*a6f0*/  IABS R107, R107 ;  /* 0x0000006b006b7213 */ /* 0x000fe20000000000 */
[----:B------:R-:W-:Y:S01]  /*a700*/  VIADD R41, R41, 0xffffff79 ;  /* 0xffffff7929297836 */ /* 0x000fe20000000000 */
[----:B------:R-:W-:Y:S02]  /*a710*/  IABS R19, R19 ;  /* 0x0000001300137213 */ /* 0x000fe40000000000 */
[----:B------:R-:W-:-:S02]  /*a720*/  I2FP.F32.S32 R6, R107 ;  /* 0x0000006b00067245 */ /* 0x000fc40000201400 */
[----:B------:R-:W3:Y:S01]  /*a730*/  MUFU.TANH R5, R90 ;  /* 0x0000005a00057308 */ /* 0x000ee20000002400 */
[----:B------:R-:W-:Y:S01]  /*a740*/  ISETP.GE.AND P1, PT, R4, R146, PT ;  /* 0x000000920400720c */ /* 0x000fe20003f26270 */
[C---:B-1----:R-:W-:Y:S01]  /*a750*/  FFMA.FTZ R9, -R158.reuse, R25, R9 ;  /* 0x000000199e097223 */ /* 0x042fe20000010109 */
[----:B------:R-:W-:Y:S01]  /*a760*/  I2FP.F32.S32 R10, R19 ;  /* 0x00000013000a7245 */ /* 0x000fe20000201400 */
[C---:B------:R-:W-:Y:S01]  /*a770*/  FFMA.FTZ R6, -R158.reuse, R6, R11 ;  /* 0x000000069e067223 */ /* 0x040fe2000001010b */
[----:B------:R-:W-:Y:S02]  /*a780*/  IABS R105, R105 ;  /* 0x0000006900697213 */ /* 0x000fe40000000000 */
[----:B------:R-:W-:Y:S02]  /*a790*/  FSEL R9, R9, -INF , P2 ;  /* 0xff80000009097808 */ /* 0x000fe40001000000 */
[----:B------:R-:W-:Y:S01]  /*a7a0*/  I2FP.F32.S32 R105, R105 ;  /* 0x0000006900697245 */ /* 0x000fe20000201400 */
[----:B--2---:R-:W-:Y:S01]  /*a7b0*/  FFMA.FTZ R7, -R158, R17, R7 ;  /* 0x000000119e077223 */ /* 0x004fe20000010107 */
[----:B------:R-:W-:-:S02]  /*a7c0*/  FSEL R60, R9, -INF , !P3 ;  /* 0xff800000093c7808 */ /* 0x000fc40005800000 */
[----:B------:R-:W-:Y:S01]  /*a7d0*/  ISETP.GE.AND P3, PT, R4, R144, PT ;  /* 0x000000900400720c */ /* 0x000fe20003f66270 */
[C---:B------:R-:W-:Y:S01]  /*a7e0*/  FFMA.FTZ R91, -R158.reuse, R105, R91 ;  /* 0x000000699e5b7223 */ /* 0x040fe2000001015b */
[----:B------:R-:W-:Y:S02]  /*a7f0*/  FSEL R7, R7, -INF , P1 ;  /* 0xff80000007077808 */ /* 0x000fe40000800000 */
[----:B------:R-:W-:Y:S01]  /*a800*/  ISETP.GE.AND P1, PT, R41, R146, PT ;  /* 0x000000922900720c */ /* 0x000fe20003f26270 */
[----:B---3--:R-:W-:Y:S01]  /*a810*/  FFMA.FTZ R5, -R158, R10, R5 ;  /* 0x0000000a9e057223 */ /* 0x008fe20000010105 */
[----:B------:R-:W-:Y:S02]  /*a820*/  ISETP.GE.AND P2, PT, R4, R143, PT ;  /* 0x0000008f0400720c */ /* 0x000fe40003f46270 */
[----:B------:R-:W-:Y:S02]  /*a830*/  FSEL R6, R6, -INF , P1 ;  /* 0xff80000006067808 */ /* 0x000fe40000800000 */
[----:B------:R-:W-:-:S02]  /*a840*/  ISETP.GT.AND P1, PT, R22, R147, PT ;  /* 0x000000931600720c */ /* 0x000fc40003f24270 */
[----:B------:R-:W-:Y:S02]  /*a850*/  FSEL R5, R5, -INF , P3 ;  /* 0xff80000005057808 */ /* 0x000fe40001800000 */
[-C--:B------:R-:W-:Y:S02]  /*a860*/  ISETP.GE.AND P4, PT, R4, R145.reuse, PT ;  /* 0x000000910400720c */ /* 0x080fe40003f86270 */
[----:B------:R-:W-:Y:S02]  /*a870*/  FSEL R58, R5, -INF , !P2 ;  /* 0xff800000053a7808 */ /* 0x000fe40005000000 */
[----:B------:R-:W-:Y:S02]  /*a880*/  ISETP.GE.AND P2, PT, R41, R144, PT ;  /* 0x000000902900720c */ /* 0x000fe40003f46270 */
[----:B------:R-:W-:Y:S02]  /*a890*/  FSEL R50, R7, -INF , !P4 ;  /* 0xff80000007327808 */ /* 0x000fe40006000000 */
[----:B------:R-:W-:-:S02]  /*a8a0*/  ISETP.GE.AND P4, PT, R41, R145, PT ;  /* 0x000000912900720c */ /* 0x000fc40003f86270 */
[----:B------:R-:W-:Y:S02]  /*a8b0*/  ISETP.GE.AND P3, PT, R41, R143, PT ;  /* 0x0000008f2900720c */ /* 0x000fe40003f66270 */
        /* <DEDUP_REMOVED lines=68> */
.L_x_9774:
        /* <DEDUP_REMOVED lines=8> */
.L_x_9775:
[----:B------:R-:W-:Y:S05]  /*ad80*/  BSYNC.RECONVERGENT B0 ;  /* 0x0000000000007941 */ /* 0x000fea0003800200 */
.L_x_9773:
        /* <DEDUP_REMOVED lines=32> */
.L_x_9777:
[----:B------:R-:W-:Y:S05]  /*af90*/  BSYNC.RECONVERGENT B0 ;  /* 0x0000000000007941 */ /* 0x000fea0003800200 */
.L_x_9776:
[----:B------:R-:W0:Y:S02]  /*afa0*/  LDGDEPBAR ;  /* 0x00000000000079af */ /* 0x000e240000000000 */
.L_x_9772:
[----:B------:R-:W-:Y:S05]  /*afb0*/  BSYNC.RECONVERGENT B1 ;  /* 0x0000000000017941 */ /* 0x000fea0003800200 */
.L_x_9771:
        /* <DEDUP_REMOVED lines=42> */
[----:B--2---:R-:W-:Y:S02]  /*b260*/  FMNMX.FTZ R45, R4, R45, !PT ;  /* 0x0000002d042d7209 */ /* 0x004fe40007810000 */
[----:B------:R-:W-:Y:S02]  /*b270*/  FSEL R5, R44, RZ, P0 ;  /* 0x000000ff2c057208 */ /* 0x000fe40000000000 */
[----:B------:R-:W-:Y:S02]  /*b280*/  FSETP.NEU.FTZ.AND P1, PT, R45, -INF , PT ;  /* 0xff8000002d00780b */ /* 0x000fe40003f3d000 */
[----:B------:R-:W-:Y:S01]  /*b290*/  IADD3 R4, PT, PT, R109, 0x3000, RZ ;  /* 0x000030006d047810 */ /* 0x000fe20007ffe0ff */
[----:B------:R-:W-:Y:S01]  /*b2a0*/  FADD.FTZ R5, R0, -R5 ;  /* 0x8000000500057221 */ /* 0x000fe20000010000 */
[----:B------:R-:W-:-:S02]  /*b2b0*/  FSEL R7, R45, RZ, P1 ;  /* 0x000000ff2d077208 */ /* 0x000fc40000800000 */
[----:B------:R-:W-:Y:S02]  /*b2c0*/  IADD3 R0, PT, PT, R109, 0x3020, RZ ;  /* 0x000030206d007810 */ /* 0x000fe40007ffe0ff */
[----:B------:R-:W-:Y:S01]  /*b2d0*/  @P5 IADD3 R0, PT, PT, R4, -0x20, RZ ;  /* 0xffffffe004005810 */ /* 0x000fe20007ffe0ff */
[----:B------:R-:W-:Y:S01]  /*b2e0*/  FADD.FTZ R7, R20, -R7 ;  /* 0x8000000714077221 */ /* 0x000fe20000010000 */
[C---:B---3--:R-:W-:Y:S01]  /*b2f0*/  FMUL.FTZ R47, R48.reuse, R44 ;  /* 0x0000002c302f7220 */ /* 0x048fe20000410000 */
[C---:B------:R-:W-:Y:S02]  /*b300*/  FMUL.FTZ R53, R48.reuse, R45 ;  /* 0x0000002d30357220 */ /* 0x040fe40000410000 */
[C---:B------:R-:W-:Y:S01]  /*b310*/  FMUL.FTZ R93, R48.reuse, R7 ;  /* 0x00000007305d7220 */ /* 0x040fe20000410000 */
[----:B------:R-:W-:Y:S01]  /*b320*/  FMUL.FTZ R91, R48, R5 ;  /* 0x00000005305b7220 */ /* 0x000fe20000410000 */
[----:B------:R-:W-:Y:S01]  /*b330*/  FSEL R47, R47, RZ, P0 ;  /* 0x000000ff2f2f7208 */ /* 0x000fe20000000000 */
[----:B------:R-:W-:Y:S01]  /*b340*/  LDSM.16.MT88.4 R4, [R0] ;  /* 0x000000000004783b */ /* 0x000fe20000004200 */
[----:B------:R-:W-:-:S02]  /*b350*/  FSEL R53, R53, RZ, P1 ;  /* 0x000000ff35357208 */ /* 0x000fc40000800000 */
[----:B------:R-:W1:Y:S01]  /*b360*/  MUFU.EX2 R93, R93 ;  /* 0x0000005d005d7308 */ /* 0x000e620000000800 */
[----:B------:R-:W-:Y:S01]  /*b370*/  ISETP.GT.AND P0, PT, R22, R147, PT ;  /* 0x000000931600720c */ /* 0x000fe20003f04270 */
        /* <DEDUP_REMOVED lines=10> */
[-C--:B------:R-:W-:Y:S01]  /*b420*/  FFMA.FTZ R29, R26, R48.reuse, -R47 ;  /* 0x000000301a1d7223 */ /* 0x080fe2000001082f */
[-C--:B------:R-:W-:Y:S01]  /*b430*/  FFMA.FTZ R37, R24, R48.reuse, -R53 ;  /* 0x0000003018257223 */ /* 0x080fe20000010835 */
[-CC-:B------:R-:W-:Y:S01]  /*b440*/  FFMA.FTZ R20, R8, R48.reuse, -R47.reuse ;  /* 0x0000003008147223 */ /* 0x180fe2000001082f */
[----:B------:R-:W3:Y:S01]  /*b450*/  MUFU.EX2 R67, R67 ;  /* 0x0000004300437308 */ /* 0x000ee20000000800 */
[----:B------:R-:W4:Y:S01]  /*b460*/  LDSM.16.MT88.4 R24, [R109+0x3400] ;  /* 0x003400006d18783b */ /* 0x000f220000004200 */
[-CC-:B------:R-:W-:Y:S01]  /*b470*/  FFMA.FTZ R57, R12, R48.reuse, -R47.reuse ;  /* 0x000000300c397223 */ /* 0x180fe2000001082f */
[-C--:B-1----:R-:W-:Y:S01]  /*b480*/  FMUL.FTZ R12, R80, R93.reuse ;  /* 0x0000005d500c7220 */ /* 0x082fe20000410000 */
[----:B------:R-:W-:Y:S01]  /*b490*/  MUFU.EX2 R90, R90 ;  /* 0x0000005a005a7308 */ /* 0x000fe20000000800 */
[-C--:B------:R-:W-:Y:S01]  /*b4a0*/  FFMA.FTZ R59, R32, R48.reuse, -R47 ;  /* 0x00000030203b7223 */ /* 0x080fe2000001082f */
[-C--:B------:R-:W-:Y:S01]  /*b4b0*/  FMUL.FTZ R32, R72, R93.reuse ;  /* 0x0000005d48207220 */ /* 0x080fe20000410000 */
[-CC-:B------:R-:W-:Y:S01]  /*b4c0*/  FFMA.FTZ R39, R30, R48.reuse, -R53.reuse ;  /* 0x000000301e277223 */ /* 0x180fe20000010835 */
[----:B------:R-:W1:Y:S01]  /*b4d0*/  MUFU.EX2 R61, R61 ;  /* 0x0000003d003d7308 */ /* 0x000e620000000800 */
[-C--:B------:R-:W-:Y:S01]  /*b4e0*/  FFMA.FTZ R72, R28, R48.reuse, -R53 ;  /* 0x000000301c487223 */ /* 0x080fe20000010835 */
[--C-:B------:R-:W-:Y:S01]  /*b4f0*/  FFMA.FTZ R88, R14, R48, -R47.reuse ;  /* 0x000000300e587223 */ /* 0x100fe2000001082f */
[-C--:B------:R-:W-:Y:S01]  /*b500*/  FMUL.FTZ R13, R81, R93.reuse ;  /* 0x0000005d510d7220 */ /* 0x080fe20000410000 */
[----:B------:R-:W-:Y:S01]  /*b510*/  MUFU.EX2 R89, R89 ;  /* 0x0000005900597308 */ /* 0x000fe20000000800 */
[-C--:B------:R-:W-:Y:S01]  /*b520*/  FMUL.FTZ R76, R76, R93.reuse ;  /* 0x0000005d4c4c7220 */ /* 0x080fe20000410000 */
[----:B---3--:R-:W-:Y:S01]  /*b530*/  F2FP.F16.F32.PACK_AB R9, R67, R100 ;  /* 0x000000644309723e */ /* 0x008fe200000000ff */
[-C--:B------:R-:W-:Y:S01]  /*b540*/  FMUL.FTZ R77, R77, R93.reuse ;  /* 0x0000005d4d4d7220 */ /* 0x080fe20000410000 */
[----:B------:R-:W3:Y:S01]  /*b550*/  MUFU.EX2 R65, R65 ;  /* 0x0000004100417308 */ /* 0x000ee20000000800 */
[----:B------:R-:W-:Y:S01]  /*b560*/  FFMA.FTZ R55, R198, R48, -R47 ;  /* 0x00000030c6377223 */ /* 0x000fe2000001082f */
[-C--:B------:R-:W-:Y:S01]  /*b570*/  FMUL.FTZ R33, R73, R93.reuse ;  /* 0x0000005d49217220 */ /* 0x080fe20000410000 */
[-C--:B------:R-:W-:Y:S01]  /*b580*/  FMUL.FTZ R68, R68, R93.reuse ;  /* 0x0000005d44447220 */ /* 0x080fe20000410000 */
[----:B------:R-:W-:Y:S01]  /*b590*/  MUFU.EX2 R98, R98 ;  /* 0x0000006200627308 */ /* 0x000fe20000000800 */
[----:B------:R-:W-:Y:S01]  /*b5a0*/  FMUL.FTZ R69, R69, R93 ;  /* 0x0000005d45457220 */ /* 0x000fe20000410000 */
[----:B-1----:R-:W-:Y:S01]  /*b5b0*/  F2FP.F16.F32.PACK_AB R11, R61, R90 ;  /* 0x0000005a3d0b723e */ /* 0x002fe200000000ff */
[-CC-:B------:R-:W-:Y:S01]  /*b5c0*/  FFMA.FTZ R81, R188, R48.reuse, -R53.reuse ;  /* 0x00000030bc517223 */ /* 0x180fe20000010835 */
[----:B------:R-:W1:Y:S01]  /*b5d0*/  MUFU.EX2 R63, R63 ;  /* 0x0000003f003f7308 */ /* 0x000e620000000800 */
[-CC-:B------:R-:W-:Y:S01]  /*b5e0*/  FFMA.FTZ R102, R186, R48.reuse, -R53.reuse ;  /* 0x00000030ba667223 */ /* 0x180fe20000010835 */
[-C--:B------:R-:W-:Y:S01]  /*b5f0*/  FFMA.FTZ R108, R182, R48.reuse, -R53 ;  /* 0x00000030b66c7223 */ /* 0x080fe20000010835 */
[-C--:B------:R-:W-:Y:S01]  /*b600*/  FFMA.FTZ R97, R178, R48.reuse, -R47 ;  /* 0x00000030b2617223 */ /* 0x080fe2000001082f */
[----:B------:R-:W5:Y:S01]  /*b610*/  MUFU.EX2 R91, R91 ;  /* 0x0000005b005b7308 */ /* 0x000f620000000800 */
[-C--:B------:R-:W-:Y:S01]  /*b620*/  FFMA.FTZ R101, R130, R48.reuse, -R53 ;  /* 0x0000003082657223 */ /* 0x080fe20000010835 */
[----:B---3--:R-:W-:Y:S01]  /*b630*/  F2FP.F16.F32.PACK_AB R8, R65, R89 ;  /* 0x000000594108723e */ /* 0x008fe200000000ff */
[-CC-:B------:R-:W-:Y:S01]  /*b640*/  FFMA.FTZ R95, R176, R48.reuse, -R47.reuse ;  /* 0x00000030b05f7223 */ /* 0x180fe2000001082f */
[----:B------:R-:W-:Y:S01]  /*b650*/  MUFU.EX2 R80, R20 ;  /* 0x0000001400507308 */ /* 0x000fe20000000800 */
[-CC-:B------:R-:W-:Y:S01]  /*b660*/  FFMA.FTZ R112, R174, R48.reuse, -R47.reuse ;  /* 0x00000030ae707223 */ /* 0x180fe2000001082f */
[-C--:B------:R-:W-:Y:S01]  /*b670*/  FFMA.FTZ R99, R172, R48.reuse, -R47 ;  /* 0x00000030ac637223 */ /* 0x080fe2000001082f */
[-CC-:B------:R-:W-:Y:S01]  /*b680*/  FFMA.FTZ R103, R170, R48.reuse, -R53.reuse ;  /* 0x00000030aa677223 */ /* 0x180fe20000010835 */
[----:B------:R3:W-:Y:S01]  /*b690*/  MUFU.EX2 R20, R29 ;  /* 0x0000001d00147308 */ /* 0x0007e20000000800 */
[--C-:B------:R-:W-:Y:S01]  /*b6a0*/  FFMA.FTZ R156, R156, R48, -R53.reuse ;  /* 0x000000309c9c7223 */ /* 0x100fe20000010835 */
[----:B-1----:R-:W-:Y:S01]  /*b6b0*/  F2FP.F16.F32.PACK_AB R10, R63, R98 ;  /* 0x000000623f0a723e */ /* 0x002fe200000000ff */
        /* <DEDUP_REMOVED lines=8> */
[-C--:B------:R-:W-:Y:S01]  /*b740*/  FFMA.FTZ R75, R38, R48.reuse, -R53 ;  /* 0x00000030264b7223 */ /* 0x080fe20000010835 */
[-C--:B------:R-:W-:Y:S01]  /*b750*/  FFMA.FTZ R82, R34, R48.reuse, -R47 ;  /* 0x0000003022527223 */ /* 0x080fe2000001082f */
[----:B------:R-:W1:Y:S01]  /*b760*/  MUFU.EX2 R57, R57 ;  /* 0x0000003900397308 */ /* 0x000e620000000800 */
[----:B---3--:R-:W3:Y:S01]  /*b770*/  LDSM.16.MT88.4 R28, [R0+0x400] ;  /* 0x00040000001c783b */ /* 0x008ee20000004200 */
[C---:B--2---:R-:W-:Y:S01]  /*b780*/  HMMA.16816.F32 R12, R8.reuse, R16, R12 ;  /* 0x00000010080c723c */ /* 0x044fe2000000180c */
[-C--:B------:R-:W-:Y:S01]  /*b790*/  FMUL.FTZ R34, R74, R91.reuse ;  /* 0x0000005b4a227220 */ /* 0x080fe20000410000 */
[----:B------:R-:W2:Y:S01]  /*b7a0*/  MUFU.EX2 R55, R55 ;  /* 0x0000003700377308 */ /* 0x000ea20000000800 */
[-C--:B------:R-:W-:Y:S01]  /*b7b0*/  FMUL.FTZ R70, R70, R91.reuse ;  /* 0x0000005b46467220 */ /* 0x080fe20000410000 */
[----:B------:R-:W-:Y:S01]  /*b7c0*/  FMUL.FTZ R71, R71, R91 ;  /* 0x0000005b47477220 */ /* 0x000fe20000410000 */
[-CC-:B------:R-:W-:Y:S01]  /*b7d0*/  FFMA.FTZ R74, R196, R48.reuse, -R53.reuse ;  /* 0x00000030c44a7223 */ /* 0x180fe20000010835 */
[----:B------:R-:W-:Y:S01]  /*b7e0*/  MUFU.EX2 R73, R39 ;  /* 0x0000002700497308 */ /* 0x000fe20000000800 */
[-CC-:B------:R-:W-:Y:S01]  /*b7f0*/  FFMA.FTZ R83, R180, R48.reuse, -R53.reuse ;  /* 0x00000030b4537223 */ /* 0x180fe20000010835 */
[C---:B------:R-:W-:Y:S01]  /*b800*/  HMMA.16816.F32 R16, R8.reuse, R18, R76 ;  /* 0x000000120810723c */ /* 0x040fe2000000184c */
[-CC-:B------:R-:W-:Y:S01]  /*b810*/  FFMA.FTZ R77, R36, R48.reuse, -R53.reuse ;  /* 0x00000030244d7223 */ /* 0x180fe20000010835 */
[----:B------:R5:W4:Y:S01]  /*b820*/  MUFU.EX2 R76, R37 ;  /* 0x00000025004c7308 */ /* 0x000b220000000800 */
[----:B------:R-:W-:Y:S01]  /*b830*/  FFMA.FTZ R78, R42, R48, -R53 ;  /* 0x000000302a4e7223 */ /* 0x000fe20000010835 */
[----:B-1----:R-:W-:Y:S01]  /*b840*/  F2FP.F16.F32.PACK_AB R41, R57, R88 ;  /* 0x000000583929723e */ /* 0x002fe200000000ff */
[-CC-:B------:R-:W-:Y:S01]  /*b850*/  FFMA.FTZ R79, R190, R48.reuse, -R47.reuse ;  /* 0x00000030be4f7223 */ /* 0x180fe2000001082f */
[----:B------:R-:W-:Y:S01]  /*b860*/  MUFU.EX2 R72, R72 ;  /* 0x0000004800487308 */ /* 0x000fe20000000800 */
[--C-:B------:R-:W-:Y:S01]  /*b870*/  FFMA.FTZ R105, R124, R48, -R47.reuse ;  /* 0x000000307c697223 */ /* 0x100fe2000001082f */
[C---:B------:R-:W-:Y:S01]  /*b880*/  HMMA.16816.F32 R32, R8.reuse, R4, R32 ;  /* 0x000000040820723c */ /* 0x040fe20000001820 */
[----:B--2---:R-:W-:Y:S01]  /*b890*/  F2FP.F16.F32.PACK_AB R43, R55, R80 ;  /* 0x00000050372b723e */ /* 0x004fe200000000ff */
[----:B------:R-:W1:Y:S01]  /*b8a0*/  MUFU.EX2 R75, R75 ;  /* 0x0000004b004b7308 */ /* 0x000e620000000800 */
[-C--:B------:R-:W-:Y:S01]  /*b8b0*/  FFMA.FTZ R107, R126, R48.reuse, -R47 ;  /* 0x000000307e6b7223 */ /* 0x080fe2000001082f */
[-CC-:B------:R-:W-:Y:S01]  /*b8c0*/  FFMA.FTZ R114, R114, R48.reuse, -R53.reuse ;  /* 0x0000003072727223 */ /* 0x180fe20000010835 */
[-CC-:B------:R-:W-:Y:S01]  /*b8d0*/  FFMA.FTZ R111, R116, R48.reuse, -R53.reuse ;  /* 0x00000030746f7223 */ /* 0x180fe20000010835 */
[----:B------:R-:W-:Y:S01]  /*b8e0*/  MUFU.EX2 R82, R82 ;  /* 0x0000005200527308 */ /* 0x000fe20000000800 */
[-CC-:B------:R-:W-:Y:S01]  /*b8f0*/  FFMA.FTZ R113, R122, R48.reuse, -R53.reuse ;  /* 0x000000307a717223 */ /* 0x180fe20000010835 */
[----:B-----5:R-:W2:Y:S01]  /*b900*/  LDSM.16.MT88.4 R36, [R109+0x3800] ;  /* 0x003800006d24783b */ /* 0x020ea20000004200 */
[----:B------:R-:W-:Y:S01]  /*b910*/  HMMA.16816.F32 R8, R8, R6, R68 ;  /* 0x000000060808723c */ /* 0x000fe20000001844 */
[----:B------:R-:W-:Y:S01]  /*b920*/  FFMA.FTZ R68, R40, R48, -R53 ;  /* 0x0000003028447223 */ /* 0x000fe20000010835 */
[----:B----4-:R-:W-:Y:S01]  /*b930*/  F2FP.F16.F32.PACK_AB R40, R73, R76 ;  /* 0x0000004c4928723e */ /* 0x010fe200000000ff */
[----:B------:R-:W4:Y:S01]  /*b940*/  LDSM.16.MT88.4 R4, [R0+0x800] ;  /* 0x000800000004783b */ /* 0x000f220000004200 */
[-CC-:B------:R-:W-:Y:S01]  /*b950*/  FFMA.FTZ R71, R194, R48.reuse, -R47.reuse ;  /* 0x00000030c2477223 */ /* 0x180fe2000001082f */
[----:B------:R-:W5:Y:S01]  /*b960*/  MUFU.EX2 R59, R59 ;  /* 0x0000003b003b7308 */ /* 0x000f620000000800 */
[--C-:B------:R-:W-:Y:S01]  /*b970*/  FFMA.FTZ R70, R192, R48, -R47.reuse ;  /* 0x00000030c0467223 */ /* 0x100fe2000001082f */
[----:B-1----:R-:W-:Y:S01]  /*b980*/  F2FP.F16.F32.PACK_AB R42, R75, R72 ;  /* 0x000000484b2a723e */ /* 0x002fe200000000ff */
[-C--:B------:R-:W-:Y:S01]  /*b990*/  FFMA.FTZ R128, R128, R48.reuse, -R47 ;  /* 0x0000003080807223 */ /* 0x080fe2000001082f */
[----:B------:R-:W-:Y:S01]  /*b9a0*/  MUFU.EX2 R77, R77 ;  /* 0x0000004d004d7308 */ /* 0x000fe20000000800 */
[-C--:B------:R-:W-:Y:S01]  /*b9b0*/  FFMA.FTZ R120, R120, R48.reuse, -R53 ;  /* 0x0000003078787223 */ /* 0x080fe20000010835 */
[-C--:B------:R-:W-:Y:S01]  /*b9c0*/  FFMA.FTZ R118, R118, R48.reuse, -R47 ;  /* 0x0000003076767223 */ /* 0x080fe2000001082f */
[----:B------:R-:W-:Y:S01]  /*b9d0*/  FFMA.FTZ R168, R168, R93, R89 ;  /* 0x0000005da8a87223 */ /* 0x000fe20000010059 */
[----:B------:R-:W1:Y:S01]  /*b9e0*/  MUFU.EX2 R74, R74 ;  /* 0x0000004a004a7308 */ /* 0x000e620000000800 */
[C---:B------:R-:W-:Y:S01]  /*b9f0*/  HMMA.16816.F32 R12, R40.reuse, R24, R12 ;  /* 0x00000018280c723c */ /* 0x040fe2000000180c */
[-C--:B------:R-:W-:Y:S01]  /*ba00*/  FFMA.FTZ R64, R64, R48.reuse, -R53 ;  /* 0x0000003040407223 */ /* 0x080fe20000010835 */
[----:B------:R-:W-:Y:S01]  /*ba10*/  FADD.FTZ R65, R65, R168 ;  /* 0x000000a841417221 */ /* 0x000fe20000010000 */
[----:B------:R3:W-:Y:S01]  /*ba20*/  MUFU.EX2 R69, R78 ;  /* 0x0000004e00457308 */ /* 0x0007e20000000800 */
[----:B------:R-:W-:Y:S01]  /*ba30*/  FFMA.FTZ R66, R66, R48, -R47 ;  /* 0x0000003042427223 */ /* 0x000fe2000001082f */
[----:B-----5:R-:W-:Y:S01]  /*ba40*/  F2FP.F16.F32.PACK_AB R25, R59, R82 ;  /* 0x000000523b19723e */ /* 0x020fe200000000ff */
[----:B------:R-:W-:Y:S01]  /*ba50*/  FADD.FTZ R98, R98, R65 ;  /* 0x0000004162627221 */ /* 0x000fe20000010000 */
[----:B------:R-:W5:Y:S01]  /*ba60*/  MUFU.EX2 R68, R68 ;  /* 0x0000004400447308 */ /* 0x000f620000000800 */
[C---:B------:R-:W-:Y:S01]  /*ba70*/  HMMA.16816.F32 R16, R40.reuse, R26, R16 ;  /* 0x0000001a2810723c */ /* 0x040fe20000001810 */
[-CC-:B------:R-:W-:Y:S01]  /*ba80*/  FFMA.FTZ R65, R62, R48.reuse, -R53.reuse ;  /* 0x000000303e417223 */ /* 0x180fe20000010835 */
[----:B------:R-:W-:Y:S01]  /*ba90*/  FADD.FTZ R63, R63, R98 ;  /* 0x000000623f3f7221 */ /* 0x000fe20000010000 */
[----:B------:R-:W2:Y:S01]  /*baa0*/  MUFU.EX2 R71, R71 ;  /* 0x0000004700477308 */ /* 0x000ea20000000800 */
[-C--:B------:R-:W-:Y:S01]  /*bab0*/  FFMA.FTZ R62, R92, R48.reuse, -R53 ;  /* 0x000000305c3e7223 */ /* 0x080fe20000010835 */
[----:B-1----:R-:W-:Y:S01]  /*bac0*/  F2FP.F16.F32.PACK_AB R24, R74, R77 ;  /* 0x0000004d4a18723e */ /* 0x002fe200000000ff */
[----:B------:R-:W-:Y:S01]  /*bad0*/  FADD.FTZ R76, R76, R63 ;  /* 0x0000003f4c4c7221 */ /* 0x000fe20000010000 */
[----:B------:R-:W-:Y:S01]  /*bae0*/  MUFU.EX2 R70, R70 ;  /* 0x0000004600467308 */ /* 0x000fe20000000800 */
[C---:B---3--:R-:W-:Y:S01]  /*baf0*/  HMMA.16816.F32 R32, R40.reuse, R28, R32 ;  /* 0x0000001c2820723c */ /* 0x048fe20000001820 */
[-C--:B------:R-:W-:Y:S01]  /*bb00*/  FFMA.FTZ R78, R184, R48.reuse, -R47 ;  /* 0x00000030b84e7223 */ /* 0x080fe2000001082f */
[----:B------:R-:W-:Y:S01]  /*bb10*/  FADD.FTZ R73, R73, R76 ;  /* 0x0000004c49497221 */ /* 0x000fe20000010000 */
[----:B------:R-:W-:Y:S01]  /*bb20*/  MUFU.EX2 R79, R79 ;  /* 0x0000004f004f7308 */ /* 0x000fe20000000800 */
[----:B------:R-:W-:Y:S01]  /*bb30*/  FFMA.FTZ R51, R51, R48, -R53 ;  /* 0x0000003033337223 */ /* 0x000fe20000010835 */
[----:B-----5:R-:W-:Y:S01]  /*bb40*/  F2FP.F16.F32.PACK_AB R26, R68, R69 ;  /* 0x00000045441a723e */ /* 0x020fe200000000ff */
[----:B------:R-:W-:Y:S01]  /*bb50*/  FADD.FTZ R72, R72, R73 ;  /* 0x0000004948487221 */ /* 0x000fe20000010000 */
[----:B------:R-:W-:Y:S01]  /*bb60*/  MUFU.EX2 R78, R78 ;  /* 0x0000004e004e7308 */ /* 0x000fe20000000800 */
[----:B------:R-:W-:Y:S01]  /*bb70*/  HMMA.16816.F32 R28, R40, R30, R8 ;  /* 0x0000001e281c723c */ /* 0x000fe20000001808 */
[----:B------:R-:W1:Y:S01]  /*bb80*/  LDSM.16.MT88.4 R8, [R109+0x3c00] ;  /* 0x003c00006d08783b */ /* 0x000e620000004200 */
[----:B--2---:R-:W-:Y:S01]  /*bb90*/  F2FP.F16.F32.PACK_AB R27, R71, R20 ;  /* 0x00000014471b723e */ /* 0x004fe200000000ff */
[----:B------:R-:W-:Y:S01]  /*bba0*/  MUFU.EX2 R81, R81 ;  /* 0x0000005100517308 */ /* 0x000fe20000000800 */
[----:B------:R-:W-:Y:S01]  /*bbb0*/  FADD.FTZ R72, R75, R72 ;  /* 0x000000484b487221 */ /* 0x000fe20000010000 */
[----:B------:R-:W-:Y:S01]  /*bbc0*/  LDSM.16.MT88.4 R40, [R0+0x1000] ;  /* 0x001000000028783b */ /* 0x000fe20000004200 */
[-CC-:B------:R-:W-:Y:S01]  /*bbd0*/  FFMA.FTZ R50, R50, R48.reuse, -R53.reuse ;  /* 0x0000003032327223 */ /* 0x180fe20000010835 */
[----:B------:R-:W2:Y:S01]  /*bbe0*/  MUFU.EX2 R102, R102 ;  /* 0x0000006600667308 */ /* 0x000ea20000000800 */
[----:B------:R-:W-:Y:S01]  /*bbf0*/  FADD.FTZ R77, R77, R72 ;  /* 0x000000484d4d7221 */ /* 0x000fe20000010000 */
[----:B------:R-:W-:Y:S01]  /*bc00*/  HMMA.16816.F32 R12, R24, R36, R12 ;  /* 0x00000024180c723c */ /* 0x000fe2000000180c */
[----:B------:R-:W-:Y:S01]  /*bc10*/  FFMA.FTZ R49, R49, R48, -R53 ;  /* 0x0000003031317223 */ /* 0x000fe20000010835 */
[----:B------:R-:W-:Y:S01]  /*bc20*/  MUFU.EX2 R108, R108 ;  /* 0x0000006c006c7308 */ /* 0x000fe20000000800 */
[----:B------:R-:W-:Y:S01]  /*bc30*/  FADD.FTZ R74, R74, R77 ;  /* 0x0000004d4a4a7221 */ /* 0x000fe20000010000 */
[----:B------:R-:W-:-:S02]  /*bc40*/  @P0 IADD3 R154, PT, PT, R84, -0x3, RZ ;  /* 0xfffffffd549a0810 */ /* 0x000fc40007ffe0ff */
[----:B------:R-:W3:Y:S01]  /*bc50*/  MUFU.EX2 R83, R83 ;  /* 0x0000005300537308 */ /* 0x000ee20000000800 */
[----:B------:R-:W-:Y:S01]  /*bc60*/  FADD.FTZ R69, R69, R74 ;  /* 0x0000004a45457221 */ /* 0x000fe20000010000 */
[----:B------:R-:W-:Y:S01]  /*bc70*/  HMMA.16816.F32 R16, R24, R38, R16 ;  /* 0x000000261810723c */ /* 0x000fe20000001810 */
[----:B------:R-:W5:Y:S01]  /*bc80*/  LDSM.16.MT88.4 R36, [R0+0xc00] ;  /* 0x000c00000024783b */ /* 0x000f620000004200 */
[----:B------:R-:W3:Y:S01]  /*bc90*/  MUFU.EX2 R97, R97 ;  /* 0x0000006100617308 */ /* 0x000ee20000000800 */
[----:B------:R-:W-:-:S03]  /*bca0*/  FADD.FTZ R68, R68, R69 ;  /* 0x0000004544447221 */ /* 0x000fc60000010000 */
[----:B------:R-:W-:Y:S02]  /*bcb0*/  MUFU.EX2 R95, R95 ;  /* 0x0000005f005f7308 */ /* 0x000fe40000000800 */
[C---:B----4-:R-:W-:Y:S02]  /*bcc0*/  HMMA.16816.F32 R32, R24.reuse, R4, R32 ;  /* 0x000000041820723c */ /* 0x050fe40000001820 */
[----:B------:R-:W-:Y:S04]  /*bcd0*/  MUFU.EX2 R112, R112 ;  /* 0x0000007000707308 */ /* 0x000fe80000000800 */
[----:B------:R-:W-:Y:S02]  /*bce0*/  MUFU.EX2 R99, R99 ;  /* 0x0000006300637308 */ /* 0x000fe40000000800 */
[----:B------:R-:W-:Y:S01]  /*bcf0*/  HMMA.16816.F32 R28, R24, R6, R28 ;  /* 0x00000006181c723c */ /* 0x000fe2000000181c */
[----:B------:R-:W4:Y:S01]  /*bd00*/  LDSM.16.MT88.4 R4, [R109+0x4000] ;  /* 0x004000006d04783b */ /* 0x000f220000004200 */
[C---:B--2---:R-:W-:Y:S01]  /*bd10*/  F2FP.F16.F32.PACK_AB R24, R102.reuse, R81 ;  /* 0x000000516618723e */ /* 0x044fe200000000ff */
[----:B------:R-:W-:Y:S01]  /*bd20*/  MUFU.EX2 R103, R103 ;  /* 0x0000006700677308 */ /* 0x000fe20000000800 */
[----:B------:R-:W-:Y:S01]  /*bd30*/  F2FP.F16.F32.PACK_AB R25, R79, R70 ;  /* 0x000000464f19723e */ /* 0x000fe200000000ff */
[----:B------:R-:W-:Y:S01]  /*bd40*/  FADD.FTZ R81, R81, R68 ;  /* 0x0000004451517221 */ /* 0x000fe20000010000 */
[----:B---3--:R-:W-:Y:S01]  /*bd50*/  F2FP.F16.F32.PACK_AB R26, R83, R108 ;  /* 0x0000006c531a723e */ /* 0x008fe200000000ff */
[----:B------:R-:W2:Y:S01]  /*bd60*/  MUFU.EX2 R156, R156 ;  /* 0x0000009c009c7308 */ /* 0x000ea20000000800 */
[----:B------:R-:W-:Y:S01]  /*bd70*/  F2FP.F16.F32.PACK_AB R27, R97, R78 ;  /* 0x0000004e611b723e */ /* 0x000fe200000000ff */
[----:B------:R-:W-:-:S02]  /*bd80*/  FADD.FTZ R81, R102, R81 ;  /* 0x0000005166517221 */ /* 0x000fc40000010000 */
[----:B------:R-:W-:Y:S02]  /*bd90*/  MUFU.EX2 R101, R101 ;  /* 0x0000006500657308 */ /* 0x000fe40000000800 */
[----:B------:R-:W-:Y:S02]  /*bda0*/  FADD.FTZ R108, R108, R81 ;  /* 0x000000516c6c7221 */ /* 0x000fe40000010000 */
[----:B------:R-:W3:Y:S01]  /*bdb0*/  MUFU.EX2 R130, R130 ;  /* 0x0000008200827308 */ /* 0x000ee20000000800 */
[C---:B-1----:R-:W-:Y:S01]  /*bdc0*/  HMMA.16816.F32 R12, R24.reuse, R8, R12 ;  /* 0x00000008180c723c */ /* 0x042fe2000000180c */
[----:B------:R-:W-:Y:S02]  /*bdd0*/  FADD.FTZ R108, R83, R108 ;  /* 0x0000006c536c7221 */ /* 0x000fe40000010000 */
[----:B------:R-:W1:Y:S04]  /*bde0*/  MUFU.EX2 R136, R136 ;  /* 0x0000008800887308 */ /* 0x000e680000000800 */
[----:B------:R-:W-:Y:S01]  /*bdf0*/  MUFU.EX2 R124, R128 ;  /* 0x00000080007c7308 */ /* 0x000fe20000000800 */
[C---:B------:R-:W-:Y:S01]  /*be00*/  HMMA.16816.F32 R16, R24.reuse, R10, R16 ;  /* 0x0000000a1810723c */ /* 0x040fe20000001810 */
[----:B------:R-:W4:Y:S02]  /*be10*/  LDSM.16.MT88.4 R8, [R109+0x4400] ;  /* 0x004400006d08783b */ /* 0x000f240000004200 */
[----:B------:R-:W1:Y:S04]  /*be20*/  MUFU.EX2 R105, R105 ;  /* 0x0000006900697308 */ /* 0x000e680000000800 */
[----:B------:R-:W-:Y:S01]  /*be30*/  MUFU.EX2 R107, R107 ;  /* 0x0000006b006b7308 */ /* 0x000fe20000000800 */
[----:B-----5:R-:W-:Y:S01]  /*be40*/  HMMA.16816.F32 R32, R24, R36, R32 ;  /* 0x000000241820723c */ /* 0x020fe20000001820 */
[----:B------:R-:W-:Y:S01]  /*be50*/  FFMA.FTZ R36, R169, R91, R100 ;  /* 0x0000005ba9247223 */ /* 0x000fe20000010064 */
[----:B------:R-:W-:Y:S01]  /*be60*/  FFMA.FTZ R169, R46, R48, -R47 ;  /* 0x000000302ea97223 */ /* 0x000fe2000001082f */
[----:B------:R-:W-:Y:S02]  /*be70*/  MUFU.EX2 R114, R114 ;  /* 0x0000007200727308 */ /* 0x000fe40000000800 */
[----:B------:R-:W-:-:S02]  /*be80*/  FADD.FTZ R67, R67, R36 ;  /* 0x0000002443437221 */ /* 0x000fc40000010000 */
[----:B------:R-:W5:Y:S01]  /*be90*/  MUFU.EX2 R111, R111 ;  /* 0x0000006f006f7308 */ /* 0x000f620000000800 */
[----:B------:R-:W-:Y:S01]  /*bea0*/  HMMA.16816.F32 R28, R24, R38, R28 ;  /* 0x00000026181c723c */ /* 0x000fe2000000181c */
        /* <DEDUP_REMOVED lines=8> */
[----:B------:R-:W-:Y:S01]  /*bf30*/  F2FP.F16.F32.PACK_AB R37, R105, R124 ;  /* 0x0000007c6925723e */ /* 0x000fe200000000ff */
[----:B------:R-:W-:Y:S01]  /*bf40*/  FADD.FTZ R88, R88, R61 ;  /* 0x0000003d58587221 */ /* 0x000fe20000010000 */
[----:B------:R-:W-:Y:S01]  /*bf50*/  FFMA.FTZ R90, R110, R48, -R47 ;  /* 0x000000306e5a7223 */ /* 0x000fe2000001082f */
[----:B------:R-:W-:Y:S01]  /*bf60*/  MUFU.EX2 R62, R62 ;  /* 0x0000003e003e7308 */ /* 0x000fe20000000800 */
[----:B-----5:R-:W-:Y:S01]  /*bf70*/  F2FP.F16.F32.PACK_AB R36, R111, R114 ;  /* 0x000000726f24723e */ /* 0x020fe200000000ff */
[C---:B----4-:R-:W-:Y:S01]  /*bf80*/  HMMA.16816.F32 R12, R24.reuse, R4, R12 ;  /* 0x00000004180c723c */ /* 0x050fe2000000180c */
[----:B------:R-:W-:Y:S01]  /*bf90*/  FADD.FTZ R57, R57, R88 ;  /* 0x0000005839397221 */ /* 0x000fe20000010000 */
[----:B------:R-:W-:Y:S01]  /*bfa0*/  FADD.FTZ R103, R103, R108 ;  /* 0x0000006c67677221 */ /* 0x000fe20000010000 */
[----:B------:R-:W-:Y:S02]  /*bfb0*/  MUFU.EX2 R90, R90 ;  /* 0x0000005a005a7308 */ /* 0x000fe40000000800 */
[----:B------:R-:W-:Y:S01]  /*bfc0*/  FADD.FTZ R80, R80, R57 ;  /* 0x0000003950507221 */ /* 0x000fe20000010000 */
[----:B------:R-:W-:Y:S01]  /*bfd0*/  FADD.FTZ R156, R156, R103 ;  /* 0x000000679c9c7221 */ /* 0x000fe20000010000 */
[----:B------:R-:W-:Y:S01]  /*bfe0*/  MUFU.EX2 R57, R64 ;  /* 0x0000004000397308 */ /* 0x000fe20000000800 */
[C---:B------:R-:W-:Y:S01]  /*bff0*/  HMMA.16816.F32 R16, R24.reuse, R6, R16 ;  /* 0x000000061810723c */ /* 0x040fe20000001810 */
[----:B------:R-:W2:Y:S01]  /*c000*/  LDSM.16.MT88.4 R4, [R0+0x1400] ;  /* 0x001400000004783b */ /* 0x000ea20000004200 */
[----:B-1----:R-:W-:Y:S01]  /*c010*/  F2FP.F16.F32.PACK_AB R38, R100, R113 ;  /* 0x000000716426723e */ /* 0x002fe200000000ff */
[----:B------:R-:W-:Y:S05]  /*c020*/  MUFU.EX2 R169, R169 ;  /* 0x000000a900a97308 */ /* 0x000fea0000000800 */
[----:B------:R-:W-:Y:S01]  /*c030*/  HMMA.16816.F32 R32, R24, R40, R32 ;  /* 0x000000281820723c */ /* 0x000fe20000001820 */
[----:B------:R-:W1:Y:S01]  /*c040*/  MUFU.EX2 R40, R118 ;  /* 0x0000007600287308 */ /* 0x000e620000000800 */
[----:B------:R-:W-:-:S06]  /*c050*/  FFMA.FTZ R41, R96, R48, -R47 ;  /* 0x0000003060297223 */ /* 0x000fcc000001082f */
[----:B------:R-:W-:Y:S01]  /*c060*/  HMMA.16816.F32 R28, R24, R42, R28 ;  /* 0x0000002a181c723c */ /* 0x000fe2000000181c */
[-C--:B------:R-:W-:Y:S01]  /*c070*/  FFMA.FTZ R42, R94, R48.reuse, -R47 ;  /* 0x000000305e2a7223 */ /* 0x080fe2000001082f */
[----:B------:R-:W-:Y:S01]  /*c080*/  FFMA.FTZ R43, R56, R48, -R53 ;  /* 0x00000030382b7223 */ /* 0x000fe20000010835 */
[----:B------:R-:W3:Y:S01]  /*c090*/  MUFU.EX2 R41, R41 ;  /* 0x0000002900297308 */ /* 0x000ee20000000800 */
[----:B------:R-:W4:Y:S01]  /*c0a0*/  LDSM.16.MT88.4 R24, [R109+0x4800] ;  /* 0x004800006d18783b */ /* 0x000f220000004200 */
[----:B-1----:R-:W-:Y:S02]  /*c0b0*/  F2FP.F16.F32.PACK_AB R39, R40, R107 ;  /* 0x0000006b2827723e */ /* 0x002fe400000000ff */
[----:B------:R-:W-:Y:S04]  /*c0c0*/  MUFU.EX2 R42, R42 ;  /* 0x0000002a002a7308 */ /* 0x000fe80000000800 */
[----:B------:R-:W-:Y:S01]  /*c0d0*/  MUFU.EX2 R56, R65 ;  /* 0x0000004100387308 */ /* 0x000fe20000000800 */
[----:B------:R-:W-:Y:S03]  /*c0e0*/  HMMA.16816.F32 R12, R36, R8, R12 ;  /* 0x00000008240c723c */ /* 0x000fe6000000180c */
[----:B------:R-:W1:Y:S01]  /*c0f0*/  MUFU.EX2 R43, R43 ;  /* 0x0000002b002b7308 */ /* 0x000e620000000800 */
[----:B---3--:R-:W-:-:S04]  /*c100*/  F2FP.F16.F32.PACK_AB R9, R41, R90 ;  /* 0x0000005a2909723e */ /* 0x008fc800000000ff */
[----:B------:R-:W-:Y:S01]  /*c110*/  HMMA.16816.F32 R16, R36, R10, R16 ;  /* 0x0000000a2410723c */ /* 0x000fe20000001810 */
[----:B------:R-:W-:-:S07]  /*c120*/  F2FP.F16.F32.PACK_AB R10, R57, R62 ;  /* 0x0000003e390a723e */ /* 0x000fce00000000ff */
[----:B--2---:R-:W-:Y:S01]  /*c130*/  HMMA.16816.F32 R32, R36, R4, R32 ;  /* 0x000000042420723c */ /* 0x004fe20000001820 */
[----:B------:R-:W-:Y:S01]  /*c140*/  FADD.FTZ R5, R55, R80 ;  /* 0x0000005037057221 */ /* 0x000fe20000010000 */
[----:B-1----:R-:W-:Y:S01]  /*c150*/  F2FP.F16.F32.PACK_AB R8, R43, R56 ;  /* 0x000000382b08723e */ /* 0x002fe200000000ff */
[----:B------:R-:W1:Y:S02]  /*c160*/  MUFU.EX2 R55, R66 ;  /* 0x0000004200377308 */ /* 0x000e640000000800 */
[----:B------:R-:W-:-:S03]  /*c170*/  FADD.FTZ R82, R82, R5 ;  /* 0x0000000552527221 */ /* 0x000fc60000010000 */
[----:B------:R-:W-:Y:S01]  /*c180*/  HMMA.16816.F32 R28, R36, R6, R28 ;  /* 0x00000006241c723c */ /* 0x000fe2000000181c */
[----:B------:R-:W2:Y:S01]  /*c190*/  LDSM.16.MT88.4 R4, [R0+0x1800] ;  /* 0x001800000004783b */ /* 0x000ea20000004200 */
[----:B------:R-:W-:Y:S01]  /*c1a0*/  FADD.FTZ R59, R59, R82 ;  /* 0x000000523b3b7221 */ /* 0x000fe20000010000 */
[----:B------:R-:W-:-:S03]  /*c1b0*/  FFMA.FTZ R37, R52, R48, -R53 ;  /* 0x0000003034257223 */ /* 0x000fc60000010835 */
[----:B------:R-:W-:Y:S01]  /*c1c0*/  FADD.FTZ R20, R20, R59 ;  /* 0x0000003b14147221 */ /* 0x000fe20000010000 */
[----:B-1----:R-:W-:-:S03]  /*c1d0*/  F2FP.F16.F32.PACK_AB R11, R55, R42 ;  /* 0x0000002a370b723e */ /* 0x002fc600000000ff */
[----:B------:R-:W-:Y:S01]  /*c1e0*/  FADD.FTZ R71, R71, R20 ;  /* 0x0000001447477221 */ /* 0x000fe20000010000 */
[-C--:B------:R-:W-:Y:S01]  /*c1f0*/  FFMA.FTZ R20, R60, R48.reuse, -R47 ;  /* 0x000000303c147223 */ /* 0x080fe2000001082f */
[----:B------:R-:W-:Y:S02]  /*c200*/  MUFU.EX2 R37, R37 ;  /* 0x0000002500257308 */ /* 0x000fe40000000800 */
[----:B------:R-:W-:Y:S01]  /*c210*/  FADD.FTZ R70, R70, R71 ;  /* 0x0000004746467221 */ /* 0x000fe20000010000 */
[----:B----4-:R-:W-:Y:S01]  /*c220*/  HMMA.16816.F32 R12, R8, R24, R12 ;  /* 0x00000018080c723c */ /* 0x010fe2000000180c */
[-CC-:B------:R-:W-:Y:S02]  /*c230*/  FFMA.FTZ R25, R54, R48.reuse, -R47.reuse ;  /* 0x0000003036197223 */ /* 0x180fe4000001082f */
[----:B------:R-:W-:Y:S01]  /*c240*/  FADD.FTZ R79, R79, R70 ;  /* 0x000000464f4f7221 */ /* 0x000fe20000010000 */
[----:B------:R-:W-:Y:S01]  /*c250*/  FFMA.FTZ R24, R58, R48, -R47 ;  /* 0x000000303a187223 */ /* 0x000fe2000001082f */
[----:B------:R1:W-:Y:S01]  /*c260*/  LDSM.16.MT88.4 R68, [R0+0x1c00] ;  /* 0x001c00000044783b */ /* 0x0003e20000004200 */
[----:B------:R-:W-:Y:S01]  /*c270*/  MUFU.EX2 R20, R20 ;  /* 0x0000001400147308 */ /* 0x000fe20000000800 */
[----:B------:R-:W-:-:S02]  /*c280*/  FADD.FTZ R36, R78, R79 ;  /* 0x0000004f4e247221 */ /* 0x000fc40000010000 */
[----:B------:R-:W3:Y:S01]  /*c290*/  LDSM.16.MT88.4 R76, [R109+0x4c00] ;  /* 0x004c00006d4c783b */ /* 0x000ee20000004200 */
[----:B------:R-:W-:Y:S01]  /*c2a0*/  MUFU.EX2 R25, R25 ;  /* 0x0000001900197308 */ /* 0x000fe20000000800 */
[----:B------:R-:W-:Y:S01]  /*c2b0*/  FADD.FTZ R38, R97, R36 ;  /* 0x0000002461267221 */ /* 0x000fe20000010000 */
[----:B------:R-:W-:Y:S02]  /*c2c0*/  HMMA.16816.F32 R16, R8, R26, R16 ;  /* 0x0000001a0810723c */ /* 0x000fe40000001810 */
[----:B------:R-:W4:Y:S01]  /*c2d0*/  MUFU.EX2 R36, R51 ;  /* 0x0000003300247308 */ /* 0x000f220000000800 */
[----:B------:R-:W-:-:S03]  /*c2e0*/  FADD.FTZ R95, R95, R38 ;  /* 0x000000265f5f7221 */ /* 0x000fc60000010000 */
[----:B------:R-:W5:Y:S01]  /*c2f0*/  MUFU.EX2 R24, R24 ;  /* 0x0000001800187308 */ /* 0x000f620000000800 */
[----:B------:R-:W-:-:S03]  /*c300*/  FADD.FTZ R112, R112, R95 ;  /* 0x0000005f70707221 */ /* 0x000fc60000010000 */
[----:B------:R-:W-:Y:S01]  /*c310*/  MUFU.EX2 R26, R50 ;  /* 0x00000032001a7308 */ /* 0x000fe20000000800 */
[----:B------:R-:W-:Y:S01]  /*c320*/  FADD.FTZ R99, R99, R112 ;  /* 0x0000007063637221 */ /* 0x000fe20000010000 */
[C---:B--2---:R-:W-:Y:S01]  /*c330*/  HMMA.16816.F32 R32, R8.reuse, R4, R32 ;  /* 0x000000040820723c */ /* 0x044fe20000001820 */
[----:B------:R-:W-:Y:S02]  /*c340*/  FADD.FTZ R5, R101, R156 ;  /* 0x0000009c65057221 */ /* 0x000fe40000010000 */
[----:B------:R-:W-:Y:S01]  /*c350*/  FADD.FTZ R99, R136, R99 ;  /* 0x0000006388637221 */ /* 0x000fe20000010000 */
[----:B------:R-:W2:Y:S01]  /*c360*/  MUFU.EX2 R27, R49 ;  /* 0x00000031001b7308 */ /* 0x000ea20000000800 */
[----:B----4-:R-:W-:Y:S01]  /*c370*/  F2FP.F16.F32.PACK_AB R4, R36, R37 ;  /* 0x000000252404723e */ /* 0x010fe200000000ff */
[----:B------:R-:W-:Y:S01]  /*c380*/  FADD.FTZ R5, R130, R5 ;  /* 0x0000000582057221 */ /* 0x000fe20000010000 */
[----:B------:R-:W-:Y:S01]  /*c390*/  FADD.FTZ R124, R124, R99 ;  /* 0x000000637c7c7221 */ /* 0x000fe20000010000 */
[----:B-1----:R-:W-:Y:S01]  /*c3a0*/  MOV R0, R44 ;  /* 0x0000002c00007202 */ /* 0x002fe20000000f00 */
[----:B------:R-:W-:Y:S01]  /*c3b0*/  HMMA.16816.F32 R28, R8, R6, R28 ;  /* 0x00000006081c723c */ /* 0x000fe2000000181c */
[----:B------:R-:W-:Y:S01]  /*c3c0*/  FADD.FTZ R114, R114, R5 ;  /* 0x0000000572727221 */ /* 0x000fe20000010000 */
[----:B------:R-:W-:Y:S01]  /*c3d0*/  FADD.FTZ R124, R105, R124 ;  /* 0x0000007c697c7221 */ /* 0x000fe20000010000 */
[----:B------:R-:W-:-:S02]  /*c3e0*/  F2FP.F16.F32.PACK_AB R5, R20, R25 ;  /* 0x000000191405723e */ /* 0x000fc400000000ff */
[----:B------:R-:W-:Y:S01]  /*c3f0*/  FADD.FTZ R114, R111, R114 ;  /* 0x000000726f727221 */ /* 0x000fe20000010000 */
[----:B------:R-:W-:Y:S01]  /*c400*/  FADD.FTZ R107, R107, R124 ;  /* 0x0000007c6b6b7221 */ /* 0x000fe20000010000 */
[----:B-----5:R-:W-:Y:S02]  /*c410*/  F2FP.F16.F32.PACK_AB R7, R169, R24 ;  /* 0x00000018a907723e */ /* 0x020fe400000000ff */
[----:B------:R-:W-:Y:S01]  /*c420*/  FADD.FTZ R113, R113, R114 ;  /* 0x0000007271717221 */ /* 0x000fe20000010000 */
[----:B------:R-:W-:Y:S01]  /*c430*/  FADD.FTZ R107, R40, R107 ;  /* 0x0000006b286b7221 */ /* 0x000fe20000010000 */
[----:B--2---:R-:W-:Y:S02]  /*c440*/  F2FP.F16.F32.PACK_AB R6, R27, R26 ;  /* 0x0000001a1b06723e */ /* 0x004fe400000000ff */
[----:B------:R-:W-:Y:S01]  /*c450*/  FADD.FTZ R113, R100, R113 ;  /* 0x0000007164717221 */ /* 0x000fe20000010000 */
[----:B------:R-:W-:Y:S01]  /*c460*/  FADD.FTZ R90, R90, R107 ;  /* 0x0000006b5a5a7221 */ /* 0x000fe20000010000 */
[----:B------:R-:W-:-:S02]  /*c470*/  @P0 MOV R0, R44 ;  /* 0x0000002c00000202 */ /* 0x000fc40000000f00 */
[----:B------:R-:W-:Y:S01]  /*c480*/  FADD.FTZ R56, R56, R113 ;  /* 0x0000007138387221 */ /* 0x000fe20000010000 */
[----:B------:R-:W-:Y:S01]  /*c490*/  FADD.FTZ R41, R41, R90 ;  /* 0x0000005a29297221 */ /* 0x000fe20000010000 */
[----:B---3--:R-:W-:Y:S02]  /*c4a0*/  HMMA.16816.F32 R80, R4, R76, R12 ;  /* 0x0000004c0450723c */ /* 0x008fe4000000180c */
        /* <DEDUP_REMOVED lines=16> */
[----:B------:R-:W-:Y:S02]  /*c5b0*/  HMMA.16816.F32 R68, R4, R70, R28 ;  /* 0x000000460444723c */ /* 0x000fe4000000181c */
[----:B------:R-:W-:Y:S01]  /*c5c0*/  FADD.FTZ R168, R27, R26 ;  /* 0x0000001a1ba87221 */ /* 0x000fe20000010000 */
[----:B------:R-:W-:-:S02]  /*c5d0*/  NOP ;  /* 0x0000000000007918 */ /* 0x000fc40000000000 */
[----:B------:R-:W-:-:S15]  /*c5e0*/  @P0 BRA `(.L_x_9778) ;  /* 0x0000000000040947 */ /* 0x000fde0003800000 */
.L_x_9767:
[----:B------:R-:W-:-:S07]  /*c5f0*/  IADD3 R154, PT, PT, R22, -0x1, RZ ;  /* 0xffffffff169a7810 */ /* 0x000fce0007ffe0ff */
.L_x_9778:
[----:B------:R-:W-:Y:S05]  /*c600*/  BSYNC B2 ;  /* 0x0000000000027941 */ /* 0x000fea0003800000 */
.L_x_9766:
        /* <DEDUP_REMOVED lines=13> */
.L_x_9786:
        /* <DEDUP_REMOVED lines=11> */
[----:B------:R-:W-:Y:S05]  /*c790*/  IMAD.SHL.U32 R161, R132, 0x8, RZ ;  /* 0x0000000884a17824 */ /* 0x000fea00078e00ff */
[C---:B------:R-:W-:Y:S02]  /*c7a0*/  LOP3.LUT R7, R161.reuse, 0xc0, RZ, 0xc0, !PT ;  /* 0x000000c0a1077812 */ /* 0x040fe400078ec0ff */
[----:B------:R-:W-:Y:S02]  /*c7b0*/  LOP3.LUT R8, R161, 0x18, RZ, 0xc0, !PT ;  /* 0x00000018a1087812 */ /* 0x000fe400078ec0ff */
[----:B------:R-:W-:Y:S02]  /*c7c0*/  LOP3.LUT R160, R7, R160, RZ, 0xfc, !PT ;  /* 0x000000a007a07212 */ /* 0x000fe400078efcff */
[----:B------:R-:W-:Y:S02]  /*c7d0*/  MOV R7, 0x400 ;  /* 0x0000040000077802 */ /* 0x000fe40000000f00 */
[----:B------:R-:W-:Y:S02]  /*c7e0*/  LOP3.LUT R0, R161, 0x1f20, RZ, 0xc0, !PT ;  /* 0x00001f20a1007812 */ /* 0x000fe400078ec0ff */
[----:B------:R-:W-:Y:S02]  /*c7f0*/  LOP3.LUT R171, R160, R8, RZ, 0x3c, !PT ;  /* 0x00000008a0ab7212 */ /* 0x000fe400078e3cff */
[----:B---3--:R-:W-:Y:S01]  /*c800*/  LEA R86, R4, R7, 0x18 ;  /* 0x0000000704567211 */ /* 0x008fe200078ec0ff */
[----:B------:R-:W-:Y:S01]  /*c810*/  IMAD.MOV.U32 R4, RZ, RZ, R150 ;  /* 0x000000ffff047224 */ /* 0x000fe200078e0096 */
[----:B------:R-:W-:Y:S01]  /*c820*/  LOP3.LUT R171, R0, R171, RZ, 0xfc, !PT ;  /* 0x000000ab00ab7212 */ /* 0x000fe200078efcff */
[----:B------:R-:W-:Y:S01]  /*c830*/  IMAD.MOV.U32 R0, RZ, RZ, R151 ;  /* 0x000000ffff007224 */ /* 0x000fe200078e0097 */
[CC--:B------:R-:W-:Y:S02]  /*c840*/  ISETP.GE.AND P5, PT, R8.reuse, R159.reuse, PT ;  /* 0x0000009f0800720c */ /* 0x0c0fe40003fa6270 */
        /* <DEDUP_REMOVED lines=69> */
.L_x_9781:
[----:B------:R-:W-:Y:S05]  /*cca0*/  BSYNC.RECONVERGENT B0 ;  /* 0x0000000000007941 */ /* 0x000fea0003800200 */
.L_x_9780:
[----:B------:R-:W-:Y:S01]  /*ccb0*/  IADD3 R172, P0, PT, R173, R150, RZ ;  /* 0x00000096adac7210 */ /* 0x000fe20007f1e0ff */
[----:B------:R-:W-:Y:S01]  /*ccc0*/  BSSY.RECONVERGENT B1, `(.L_x_9782) ;  /* 0x0000159000017945 */ /* 0x000fe20003800200 */
[--C-:B------:R-:W-:Y:S02]  /*ccd0*/  SHF.L.U64.HI R170, R140, 0x6, R141.reuse ;  /* 0x000000068caa7819 */ /* 0x100fe4000001028d */
[----:B------:R-:W-:Y:S02]  /*cce0*/  @!P5 IADD3 R176, P1, PT, R172, R173, RZ ;  /* 0x000000adacb0d210 */ /* 0x000fe40007f3e0ff */
[----:B------:R-:W-:Y:S02]  /*ccf0*/  IADD3.X R173, PT, PT, R170, R151, RZ, P0, !PT ;  /* 0x00000097aaad7210 */ /* 0x000fe400007fe4ff */
[----:B------:R-:W-:Y:S02]  /*cd00*/  LEA R171, R171, R86, 0x1 ;  /* 0x00000056abab7211 */ /* 0x000fe400078e08ff */
[----:B------:R-:W-:Y:S02]  /*cd10*/  @!P5 IADD3.X R177, PT, PT, R173, R170, RZ, P1, !PT ;  /* 0x000000aaadb1d210 */ /* 0x000fe40000ffe4ff */
[----:B------:R-:W-:Y:S01]  /*cd20*/  @!P5 LEA R174, P0, R140, R172, 0x7 ;  /* 0x000000ac8caed211 */ /* 0x000fe200078038ff */
[----:B------:R-:W-:Y:S01]  /*cd30*/  @!PT LDS RZ, [RZ] ;  /* 0x00000000fffff984 */ /* 0x000fe20000000800 */
[----:B------:R-:W-:Y:S01]  /*cd40*/  @!PT LDS RZ, [RZ] ;  /* 0x00000000fffff984 */ /* 0x000fe20000000800 */
[----:B------:R-:W-:Y:S01]  /*cd50*/  @!PT LDS RZ, [RZ] ;  /* 0x00000000fffff984 */ /* 0x000fe20000000800 */
[----:B------:R-:W-:Y:S01]  /*cd60*/  @!P6 LDGSTS.E.BYPASS.LTC128B.128 [R171+0x3000], desc[UR4][R150.64] ;  /* 0x0300000096abefae */ /* 0x000fe2000b981a04 */
[----:B------:R-:W-:Y:S02]  /*cd70*/  SHF.L.U32 R93, R132, 0x4, RZ ;  /* 0x00000004845d7819 */ /* 0x000fe400000006ff */
[----:B------:R-:W-:Y:S02]  /*cd80*/  @!P5 LEA.HI.X R175, R140, R173, R141, 0x7, P0 ;  /* 0x000000ad8cafd211 */ /* 0x000fe400000f3c8d */
[----:B------:R-:W-:Y:S02]  /*cd90*/  SHF.L.U32 R136, R132, 0x5, RZ ;  /* 0x0000000584887819 */ /* 0x000fe400000006ff */
[C---:B------:R-:W-:Y:S01]  /*cda0*/  LOP3.LUT R134, R93.reuse, 0x3e00, RZ, 0xc0, !PT ;  /* 0x00003e005d867812 */ /* 0x040fe200078ec0ff */
[----:B------:R-:W-:Y:S01]  /*cdb0*/  @P6 STS.128 [R171+0x3000], RZ ;  /* 0x003000ffab006388 */ /* 0x000fe20000000c00 */
[----:B------:R-:W-:Y:S02]  /*cdc0*/  LOP3.LUT R93, R93, 0x100, RZ, 0xc0, !PT ;  /* 0x000001005d5d7812 */ /* 0x000fe400078ec0ff */
[--C-:B------:R-:W-:Y:S02]  /*cdd0*/  LOP3.LUT R89, R134, 0x20, R136.reuse, 0xf8, !PT ;  /* 0x0000002086597812 */ /* 0x100fe400078ef888 */
[--C-:B------:R-:W-:Y:S02]  /*cde0*/  LOP3.LUT R88, R93, 0x20, R136.reuse, 0xf8, !PT ;  /* 0x000000205d587812 */ /* 0x100fe400078ef888 */
[----:B------:R-:W-:Y:S01]  /*cdf0*/  LOP3.LUT R90, R89, 0x100, R136, 0xf8, !PT ;  /* 0x00000100595a7812 */ /* 0x000fe200078ef888 */
[----:B------:R-:W-:Y:S01]  /*ce00*/  @P5 STS.128 [R171+0x3800], RZ ;  /* 0x003800ffab005388 */ /* 0x000fe20000000c00 */
[----:B------:R-:W-:Y:S02]  /*ce10*/  MOV R116, 0x20 ;  /* 0x0000002000747802 */ /* 0x000fe40000000f00 */
[C---:B------:R-:W-:Y:S02]  /*ce20*/  LOP3.LUT P2, RZ, R132.reuse, 0x4, RZ, 0xc0, !PT ;  /* 0x0000000484ff7812 */ /* 0x040fe4000784c0ff */
[----:B------:R-:W-:Y:S02]  /*ce30*/  SHF.L.U32 R87, R132, 0x2, RZ ;  /* 0x0000000284577819 */ /* 0x000fe400000006ff */
[----:B------:R-:W-:Y:S01]  /*ce40*/  SEL R116, R116, 0xffffffe0, !P2 ;  /* 0xffffffe074747807 */ /* 0x000fe20005000000 */
[----:B------:R-:W-:Y:S01]  /*ce50*/  @!PT LDS RZ, [RZ] ;  /* 0x00000000fffff984 */ /* 0x000fe20000000800 */
[----:B------:R-:W-:Y:S01]  /*ce60*/  @!PT LDS RZ, [RZ] ;  /* 0x00000000fffff984 */ /* 0x000fe20000000800 */
[----:B------:R-:W-:Y:S01]  /*ce70*/  @!PT LDS RZ, [RZ] ;  /* 0x00000000fffff984 */ /* 0x000fe20000000800 */
[----:B------:R1:W-:Y:S01]  /*ce80*/  @!P5 LDGSTS.E.BYPASS.LTC128B.128 [R171+0x3800], desc[UR4][R172.64] ;  /* 0x03800000acabdfae */ /* 0x0003e2000b981a04 */
[----:B------:R-:W-:Y:S02]  /*ce90*/  LOP3.LUT R0, R87, 0x18, RZ, 0xc0, !PT ;  /* 0x0000001857007812 */ /* 0x000fe400078ec0ff */
[----:B------:R-:W-:Y:S02]  /*cea0*/  LOP3.LUT R91, R136, 0xc0, RZ, 0xc0, !PT ;  /* 0x000000c0885b7812 */ /* 0x000fe400078ec0ff */
[--C-:B------:R-:W-:Y:S02]  /*ceb0*/  SHF.R.U32.HI R133, RZ, 0x1, R132.reuse ;  /* 0x00000001ff857819 */ /* 0x100fe40000011684 */
[----:B------:R-:W-:Y:S01]  /*cec0*/  LOP3.LUT R91, R91, 0x8, R132, 0xf8, !PT ;  /* 0x000000085b5b7812 */ /* 0x000fe200078ef884 */
[----:B------:R-:W-:Y:S01]  /*ced0*/  @P5 STS.128 [R171+0x4000], RZ ;  /* 0x004000ffab005388 */ /* 0x000fe20000000c00 */
[----:B------:R-:W-:Y:S02]  /*cee0*/  LOP3.LUT R135, R133, 0x8, RZ, 0xc0, !PT ;  /* 0x0000000885877812 */ /* 0x000fe400078ec0ff */
[----:B------:R-:W-:Y:S02]  /*cef0*/  LOP3.LUT R91, R88, R91, R0, 0xf6, !PT ;  /* 0x0000005b585b7212 */ /* 0x000fe400078ef600 */
[----:B------:R-:W-:Y:S02]  /*cf00*/  LOP3.LUT R135, R135, 0xc0, R136, 0xf8, !PT ;  /* 0x000000c087877812 */ /* 0x000fe400078ef888 */
[----:B------:R-:W-:Y:S01]  /*cf10*/  LEA R137, R91, R86, 0x1 ;  /* 0x000000565b897211 */ /* 0x000fe200078e08ff */
[----:B------:R-:W-:Y:S01]  /*cf20*/  @!PT LDS RZ, [RZ] ;  /* 0x00000000fffff984 */ /* 0x000fe20000000800 */
[----:B------:R-:W-:Y:S01]  /*cf30*/  @!PT LDS RZ, [RZ] ;  /* 0x00000000fffff984 */ /* 0x000fe20000000800 */
[----:B------:R-:W-:Y:S01]  /*cf40*/  @!PT LDS RZ, [RZ] ;  /* 0x00000000fffff984 */ /* 0x000fe20000000800 */
[----:B------:R-:W-:Y:S01]  /*cf50*/  @!P5 LDGSTS.E.BYPASS.LTC128B.128 [R171+0x4000], desc[UR4][R176.64] ;  /* 0x04000000b0abdfae */ /* 0x000fe2000b981a04 */
[----:B------:R-:W-:Y:S02]  /*cf60*/  LOP3.LUT R135, R135, R0, RZ, 0x3c, !PT ;  /* 0x0000000087877212 */ /* 0x000fe400078e3cff */
[----:B------:R-:W-:Y:S02]  /*cf70*/  IADD3 R0, PT, PT, R116, R137, RZ ;  /* 0x0000008974007210 */ /* 0x000fe40007ffe0ff */
[----:B------:R-:W-:Y:S02]  /*cf80*/  LOP3.LUT R89, R90, R135, RZ, 0xfc, !PT ;  /* 0x000000875a597212 */ /* 0x000fe400078efcff */
[----:B------:R-:W-:Y:S01]  /*cf90*/  IADD3 R154, PT, PT, R154, -0x1, RZ ;  /* 0xffffffff9a9a7810 */ /* 0x000fe20007ffe0ff */
[----:B------:R-:W-:Y:S01]  /*cfa0*/  @P5 STS.128 [R171+0x4800], RZ ;  /* 0x004800ffab005388 */ /* 0x000fe20000000c00 */
[----:B------:R-:W-:Y:S02]  /*cfb0*/  LEA R117, R89, R86, 0x1 ;  /* 0x0000005659757211 */ /* 0x000fe400078e08ff */
[----:B------:R-:W-:Y:S02]  /*cfc0*/  ISETP.GT.AND P0, PT, R154, R147, PT ;  /* 0x000000939a00720c */ /* 0x000fe40003f04270 */
[----:B------:R-:W-:Y:S03]  /*cfd0*/  IADD3 R124, PT, PT, R117, R116, RZ ;  /* 0x00000074757c7210 */ /* 0x000fe60007ffe0ff */
[----:B------:R-:W-:Y:S01]  /*cfe0*/  @!PT LDS RZ, [RZ] ;  /* 0x00000000fffff984 */ /* 0x000fe20000000800 */
[----:B------:R-:W-:Y:S01]  /*cff0*/  @!PT LDS RZ, [RZ] ;  /* 0x00000000fffff984 */ /* 0x000fe20000000800 */
[----:B------:R-:W-:Y:S01]  /*d000*/  @!PT LDS RZ, [RZ] ;  /* 0x00000000fffff984 */ /* 0x000fe20000000800 */
[----:B------:R2:W-:Y:S08]  /*d010*/  @!P5 LDGSTS.E.BYPASS.LTC128B.128 [R171+0x4800], desc[UR4][R174.64] ;  /* 0x04800000aeabdfae */ /* 0x0005f0000b981a04 */
[----:B------:R-:W-:Y:S08]  /*d020*/  LDSM.16.M88.4 R88, [R117] ;  /* 0x000000007558783b */ /* 0x000ff00000000200 */
[----:B------:R-:W1:Y:S04]  /*d030*/  LD.E R170, desc[UR4][R2.64+0x18c] ;  /* 0x00018c0402aa7980 */ /* 0x000e68000c101900 */
[----:B------:R-:W3:Y:S08]  /*d040*/  LDSM.16.M88.4 R92, [R137+0x1000] ;  /* 0x00100000895c783b */ /* 0x000ef00000000200 */
[----:B------:R-:W0:Y:S08]  /*d050*/  LDGDEPBAR ;  /* 0x00000000000079af */ /* 0x000e300000000000 */
[----:B------:R-:W4:Y:S08]  /*d060*/  LDSM.16.M88.4 R96, [R137+0x1400] ;  /* 0x001400008960783b */ /* 0x000f300000000200 */
[----:B------:R-:W5:Y:S08]  /*d070*/  LDSM.16.M88.4 R100, [R137+0x1800] ;  /* 0x001800008964783b */ /* 0x000f700000000200 */
[----:B------:R-:W2:Y:S08]  /*d080*/  LDSM.16.M88.4 R104, [R137+0x1c00] ;  /* 0x001c00008968783b */ /* 0x000eb00000000200 */
[----:B------:R-:W2:Y:S08]  /*d090*/  LDSM.16.M88.4 R108, [R137+0x2000] ;  /* 0x00200000896c783b */ /* 0x000eb00000000200 */
[----:B------:R-:W2:Y:S08]  /*d0a0*/  LDSM.16.M88.4 R112, [R137+0x2400] ;  /* 0x002400008970783b */ /* 0x000eb00000000200 */
[----:B------:R-:W2:Y:S08]  /*d0b0*/  LDSM.16.M88.4 R116, [R137+0x2800] ;  /* 0x002800008974783b */ /* 0x000eb00000000200 */
[----:B------:R-:W2:Y:S08]  /*d0c0*/  LDSM.16.M88.4 R120, [R137+0x2c00] ;  /* 0x002c00008978783b */ /* 0x000eb00000000200 */
[----:B------:R-:W-:Y:S08]  /*d0d0*/  LDSM.16.M88.4 R124, [R124] ;  /* 0x000000007c7c783b */ /* 0x000ff00000000200 */
[----:B------:R-:W2:Y:S01]  /*d0e0*/  LDSM.16.M88.4 R128, [R0+0x1000] ;  /* 0x001000000080783b */ /* 0x000ea20000000200 */
[C---:B---3--:R-:W-:Y:S08]  /*d0f0*/  HMMA.16816.F32 R4, R88.reuse, R92, RZ ;  /* 0x0000005c5804723c */ /* 0x048ff000000018ff */
[C---:B------:R-:W-:Y:S01]  /*d100*/  HMMA.16816.F32 R8, R88.reuse, R94, RZ ;  /* 0x0000005e5808723c */ /* 0x040fe200000018ff */
[----:B------:R-:W-:Y:S07]  /*d110*/  LDSM.16.M88.4 R92, [R0+0x1800] ;  /* 0x00180000005c783b */ /* 0x000fee0000000200 */
[C---:B----4-:R-:W-:Y:S08]  /*d120*/  HMMA.16816.F32 R12, R88.reuse, R96, RZ ;  /* 0x00000060580c723c */ /* 0x050ff000000018ff */
        /* <DEDUP_REMOVED lines=24> */
[----:B------:R-:W2:Y:S02]  /*d2b0*/  LDSM.16.M88.4 R88, [R0+0x2400] ;  /* 0x002400000058783b */ /* 0x000ea40000000200 */
[-C--:B-1----:R-:W-:Y:S01]  /*d2c0*/  FMUL.FTZ R173, R4, R170.reuse ;  /* 0x000000aa04ad7220 */ /* 0x082fe20000410000 */
[-C--:B------:R-:W-:Y:S01]  /*d2d0*/  FMUL.FTZ R175, R5, R170.reuse ;  /* 0x000000aa05af7220 */ /* 0x080fe20000410000 */
[-C--:B------:R-:W-:Y:S01]  /*d2e0*/  FMUL.FTZ R177, R6, R170.reuse ;  /* 0x000000aa06b17220 */ /* 0x080fe20000410000 */
[-C--:B------:R-:W-:Y:S01]  /*d2f0*/  FMUL.FTZ R179, R7, R170.reuse ;  /* 0x000000aa07b37220 */ /* 0x080fe20000410000 */
[-C--:B------:R-:W-:Y:S01]  /*d300*/  FMUL.FTZ R181, R8, R170.reuse ;  /* 0x000000aa08b57220 */ /* 0x080fe20000410000 */
[C---:B---3--:R-:W-:Y:S01]  /*d310*/  HMMA.16816.F32 R36, R124.reuse, R92, R36 ;  /* 0x0000005c7c24723c */ /* 0x048fe20000001824 */
[----:B------:R-:W1:Y:S02]  /*d320*/  MUFU.TANH R173, R173 ;  /* 0x000000ad00ad7308 */ /* 0x000e640000002400 */
        /* <DEDUP_REMOVED lines=62> */
[-C--:B-----5:R-:W-:Y:S01]  /*d710*/  FMUL.FTZ R172, R45, R170.reuse ;  /* 0x000000aa2dac7220 */ /* 0x0a0fe20000410000 */
        /* <DEDUP_REMOVED lines=149> */
.L_x_9785:
[----:B------:R-:W-:Y:S05]  /*e070*/  BSYNC.RECONVERGENT B0 ;  /* 0x0000000000007941 */ /* 0x000fea0003800200 */
.L_x_9784:
        /* <DEDUP_REMOVED lines=29> */
.L_x_9783:
[----:B------:R-:W-:Y:S05]  /*e250*/  BSYNC.RECONVERGENT B1 ;  /* 0x0000000000017941 */ /* 0x000fea0003800200 */
.L_x_9782:
[----:B--2---:R-:W-:Y:S01]  /*e260*/  IABS R5, R156 ;  /* 0x0000009c00057213 */ /* 0x004fe20000000000 */
[----:B------:R-:W2:Y:S01]  /*e270*/  LD.E R21, desc[UR4][R2.64+0xdc] ;  /* 0x0000dc0402157980 */ /* 0x000ea2000c101900 */
[----:B------:R-:W-:Y:S01]  /*e280*/  LOP3.LUT R135, R135, 0x120, R136, 0xf8, !PT ;  /* 0x0000012087877812 */ /* 0x000fe200078ef888 */
[C---:B------:R-:W-:Y:S01]  /*e290*/  VIADD R38, R157.reuse, 0x1 ;  /* 0x000000019d267836 */ /* 0x040fe20000000000 */
[----:B------:R-:W-:Y:S01]  /*e2a0*/  I2FP.F32.S32 R5, R5 ;  /* 0x0000000500057245 */ /* 0x000fe20000201400 */
[C---:B------:R-:W-:Y:S02]  /*e2b0*/  VIADD R42, R157.reuse, 0xffffffe8 ;  /* 0xffffffe89d2a7836 */ /* 0x040fe40000000000 */
[C---:B------:R-:W-:Y:S02]  /*e2c0*/  VIADD R46, R157.reuse, 0xffffffe0 ;  /* 0xffffffe09d2e7836 */ /* 0x040fe40000000000 */
[C---:B------:R-:W-:Y:S02]  /*e2d0*/  VIADD R32, R157.reuse, 0xfffffff8 ;  /* 0xfffffff89d207836 */ /* 0x040fe40000000000 */
[CC--:B-1----:R-:W-:Y:S01]  /*e2e0*/  FFMA.FTZ R231, -R158.reuse, R5.reuse, R231 ;  /* 0x000000059ee77223 */ /* 0x0c2fe200000101e7 */
[C---:B------:R-:W-:Y:S02]  /*e2f0*/  VIADD R40, R157.reuse, 0xffffffe9 ;  /* 0xffffffe99d287836 */ /* 0x040fe40000000000 */
        /* <DEDUP_REMOVED lines=15> */
[----:B------:R-:W-:Y:S01]  /*e3f0*/  ISETP.GE.AND P4, PT, R30, R146, PT ;  /* 0x000000921e00720c */ /* 0x000fe20003f86270 */
[C---:B------:R-:W-:Y:S02]  /*e400*/  VIADD R52, R157.reuse, 0xffffffd8 ;  /* 0xffffffd89d347836 */ /* 0x040fe40000000000 */
[----:B------:R-:W-:Y:S01]  /*e410*/  VIADD R28, R157, 0x8 ;  /* 0x000000089d1c7836 */ /* 0x000fe20000000000 */
[----:B------:R-:W-:Y:S01]  /*e420*/  FSEL R231, R231, -INF , P4 ;  /* 0xff800000e7e77808 */ /* 0x000fe20002000000 */
[C---:B------:R-:W-:Y:S01]  /*e430*/  VIADD R26, R157.reuse, 0x9 ;  /* 0x000000099d1a7836 */ /* 0x040fe20000000000 */
[----:B------:R-:W-:Y:S01]  /*e440*/  ISETP.GE.AND P4, PT, R38, R144, PT ;  /* 0x000000902600720c */ /* 0x000fe20003f86270 */
[C---:B------:R-:W-:Y:S02]  /*e450*/  VIADD R10, R157.reuse, 0x28 ;  /* 0x000000289d0a7836 */ /* 0x040fe40000000000 */
[----:B------:R-:W-:Y:S01]  /*e460*/  VIADD R20, R157, 0x11 ;  /* 0x000000119d147836 */ /* 0x000fe20000000000 */
[----:B------:R-:W-:Y:S01]  /*e470*/  FSEL R121, R121, -INF , P4 ;  /* 0xff80000079797808 */ /* 0x000fe20002000000 */
[C---:B------:R-:W-:Y:S01]  /*e480*/  VIADD R7, R157.reuse, 0xffffffc0 ;  /* 0xffffffc09d077836 */ /* 0x040fe20000000000 */
[-C--:B------:R-:W-:Y:S01]  /*e490*/  ISETP.GE.AND P4, PT, R62, R146.reuse, PT ;  /* 0x000000923e00720c */ /* 0x080fe20003f86270 */
[C---:B------:R-:W-:Y:S02]  /*e4a0*/  VIADD R24, R157.reuse, 0x10 ;  /* 0x000000109d187836 */ /* 0x040fe40000000000 */
[----:B------:R-:W-:Y:S01]  /*e4b0*/  VIADD R8, R157, 0x29 ;  /* 0x000000299d087836 */ /* 0x000fe20000000000 */
[C---:B------:R-:W-:Y:S01]  /*e4c0*/  ISETP.GE.AND P0, PT, R7.reuse, R146, PT ;  /* 0x000000920700720c */ /* 0x040fe20003f06270 */
[C---:B------:R-:W-:Y:S01]  /*e4d0*/  VIADD R0, R156.reuse, 0x39 ;  /* 0x000000399c007836 */ /* 0x040fe20000000000 */
[C---:B------:R-:W-:Y:S01]  /*e4e0*/  ISETP.GE.AND P1, PT, R7.reuse, R144, PT ;  /* 0x000000900700720c */ /* 0x040fe20003f26270 */
[C---:B------:R-:W-:Y:S01]  /*e4f0*/  VIADD R4, R156.reuse, 0x40 ;  /* 0x000000409c047836 */ /* 0x040fe20000000000 */
[C---:B------:R-:W-:Y:S01]  /*e500*/  ISETP.GE.AND P6, PT, R7.reuse, R145, PT ;  /* 0x000000910700720c */ /* 0x040fe20003fc6270 */
        /* <DEDUP_REMOVED lines=11> */
[----:B------:R-:W-:Y:S01]  /*e5c0*/  ISETP.GE.AND P5, PT, R7, R143, PT ;  /* 0x0000008f0700720c */ /* 0x000fe20003fa6270 */
[C---:B------:R-:W-:Y:S01]  /*e5d0*/  FFMA.FTZ R179, -R158.reuse, R4, R179 ;  /* 0x000000049eb37223 */ /* 0x040fe200000101b3 */
[----:B------:R-:W-:Y:S01]  /*e5e0*/  IABS R5, R5 ;  /* 0x0000000500057213 */ /* 0x000fe20000000000 */
        /* <DEDUP_REMOVED lines=16> */
[----:B------:R-:W-:Y:S01]  /*e6f0*/  FFMA.FTZ R181, -R158, R0, R181 ;  /* 0x000000009eb57223 */ /* 0x000fe200000101b5 */
[----:B------:R-:W-:Y:S01]  /*e700*/  ISETP.GE.AND P0, PT, R60, R146, PT ;  /* 0x000000923c00720c */ /* 0x000fe20003f06270 */
[C---:B------:R-:W-:Y:S01]  /*e710*/  FFMA.FTZ R193, -R158.reuse, R0, R193 ;  /* 0x000000009ec17223 */ /* 0x040fe200000101c1 */
[----:B------:R-:W-:Y:S01]  /*e720*/  I2FP.F32.S32 R0, R5 ;  /* 0x0000000500007245 */ /* 0x000fe20000201400 */
[CC--:B------:R-:W-:Y:S01]  /*e730*/  FFMA.FTZ R189, -R158.reuse, R4.reuse, R189 ;  /* 0x000000049ebd7223 */ /* 0x0c0fe200000101bd */
[----:B------:R-:W-:Y:S01]  /*e740*/  I2FP.F32.S32 R7, R7 ;  /* 0x0000000700077245 */ /* 0x000fe20000201400 */
[C---:B------:R-:W-:Y:S01]  /*e750*/  FFMA.FTZ R201, -R158.reuse, R4, R201 ;  /* 0x000000049ec97223 */ /* 0x040fe200000101c9 */
[----:B------:R-:W-:Y:S01]  /*e760*/  FSEL R15, R181, -INF , P0 ;  /* 0xff800000b50f7808 */ /* 0x000fe20000000000 */
[----:B------:R-:W-:Y:S01]  /*e770*/  FFMA.FTZ R203, -R158, R0, R203 ;  /* 0x000000009ecb7223 */ /* 0x000fe200000101cb */
[----:B------:R-:W-:Y:S01]  /*e780*/  ISETP.GE.AND P0, PT, R56, R146, PT ;  /* 0x000000923800720c */ /* 0x000fe20003f06270 */
[CC--:B------:R-:W-:Y:S01]  /*e790*/  FFMA.FTZ R175, -R158.reuse, R7.reuse, R175 ;  /* 0x000000079eaf7223 */ /* 0x0c0fe200000101af */
[----:B------:R-:W-:Y:S01]  /*e7a0*/  IABS R6, R6 ;  /* 0x0000000600067213 */ /* 0x000fe20000000000 */
[C---:B------:R-:W-:Y:S01]  /*e7b0*/  FFMA.FTZ R187, -R158.reuse, R7, R187 ;  /* 0x000000079ebb7223 */ /* 0x040fe200000101bb */
[----:B------:R-:W-:Y:S01]  /*e7c0*/  FSEL R31, R189, -INF , P0 ;  /* 0xff800000bd1f7808 */ /* 0x000fe20000000000 */
[----:B------:R-:W-:Y:S01]  /*e7d0*/  FFMA.FTZ R191, -R158, R0, R191 ;  /* 0x000000009ebf7223 */ /* 0x000fe200000101bf */
[----:B------:R-:W-:Y:S01]  /*e7e0*/  ISETP.GE.AND P0, PT, R62, R144, PT ;  /* 0x000000903e00720c */ /* 0x000fe20003f06270 */
[C---:B------:R-:W-:Y:S01]  /*e7f0*/  VIADD R4, R156.reuse, 0x18 ;  /* 0x000000189c047836 */ /* 0x040fe20000000000 */
[----:B------:R-:W-:Y:S01]  /*e800*/  I2FP.F32.S32 R6, R6 ;  /* 0x0000000600067245 */ /* 0x000fe20000201400 */
[C---:B------:R-:W-:Y:S01]  /*e810*/  VIADD R0, R156.reuse, 0x20 ;  /* 0x000000209c007836 */ /* 0x040fe20000000000 */
[----:B------:R-:W-:Y:S01]  /*e820*/  FSEL R35, R179, -INF , P0 ;  /* 0xff800000b3237808 */ /* 0x000fe20000000000 */
[----:B------:R-:W-:Y:S01]  /*e830*/  VIADD R7, R156, 0x21 ;  /* 0x000000219c077836 */ /* 0x000fe20000000000 */
        /* <DEDUP_REMOVED lines=11> */
[C---:B------:R-:W-:Y:S01]  /*e8f0*/  FFMA.FTZ R219, -R158.reuse, R4, R219 ;  /* 0x000000049edb7223 */ /* 0x040fe200000101db */
[----:B------:R-:W-:Y:S01]  /*e900*/  IABS R5, R5 ;  /* 0x0000000500057213 */ /* 0x000fe20000000000 */
[CC--:B------:R-:W-:Y:S01]  /*e910*/  FFMA.FTZ R199, -R158.reuse, R0.reuse, R199 ;  /* 0x000000009ec77223 */ /* 0x0c0fe200000101c7 */
[----:B------:R-:W-:Y:S01]  /*e920*/  FSEL R47, R175, -INF , P4 ;  /* 0xff800000af2f7808 */ /* 0x000fe20002000000 */
[----:B------:R-:W-:Y:S01]  /*e930*/  FFMA.FTZ R211, -R158, R0, R211 ;  /* 0x000000009ed37223 */ /* 0x000fe200000101d3 */
[----:B------:R-:W-:Y:S01]  /*e940*/  I2FP.F32.S32 R7, R7 ;  /* 0x0000000700077245 */ /* 0x000fe20000201400 */
[C---:B------:R-:W-:Y:S01]  /*e950*/  VIADD R4, R156.reuse, 0x1 ;  /* 0x000000019c047836 */ /* 0x040fe20000000000 */
[----:B------:R-:W-:Y:S01]  /*e960*/  I2FP.F32.S32 R0, R5 ;  /* 0x0000000500007245 */ /* 0x000fe20000201400 */
[----:B------:R-:W-:Y:S01]  /*e970*/  VIADD R5, R156, 0xfffffff9 ;  /* 0xfffffff99c057836 */ /* 0x000fe20000000000 */
[-C--:B------:R-:W-:Y:S01]  /*e980*/  ISETP.GE.AND P4, PT, R58, R146.reuse, PT ;  /* 0x000000923a00720c */ /* 0x080fe20003f86270 */
[CC--:B------:R-:W-:Y:S01]  /*e990*/  FFMA.FTZ R209, -R158.reuse, R7.reuse, R209 ;  /* 0x000000079ed17223 */ /* 0x0c0fe200000101d1 */
[----:B------:R-:W-:Y:S01]  /*e9a0*/  FSEL R33, R185, -INF , P0 ;  /* 0xff800000b9217808 */ /* 0x000fe20000000000 */
[----:B------:R-:W-:Y:S01]  /*e9b0*/  FFMA.FTZ R197, -R158, R7, R197 ;  /* 0x000000079ec57223 */ /* 0x000fe200000101c5 */
[----:B------:R-:W-:Y:S01]  /*e9c0*/  ISETP.GE.AND P0, PT, R44, R146, PT ;  /* 0x000000922c00720c */ /* 0x000fe20003f06270 */
[C---:B------:R-:W-:Y:S01]  /*e9d0*/  FFMA.FTZ R213, -R158.reuse, R0, R213 ;  /* 0x000000009ed57223 */ /* 0x040fe200000101d5 */
[----:B------:R-:W-:Y:S01]  /*e9e0*/  IABS R4, R4 ;  /* 0x0000000400047213 */ /* 0x000fe20000000000 */
[----:B------:R-:W-:Y:S01]  /*e9f0*/  FFMA.FTZ R225, -R158, R0, R225 ;  /* 0x000000009ee17223 */ /* 0x000fe200000101e1 */
[----:B------:R-:W-:Y:S01]  /*ea00*/  FSEL R13, R183, -INF , P4 ;  /* 0xff800000b70d7808 */ /* 0x000fe20002000000 */
[----:B------:R-:W-:Y:S01]  /*ea10*/  VIADD R7, R156, 0x10 ;  /* 0x000000109c077836 */ /* 0x000fe20000000000 */
[----:B------:R-:W-:Y:S01]  /*ea20*/  ISETP.GE.AND P4, PT, R54, R146, PT ;  /* 0x000000923600720c */ /* 0x000fe20003f86270 */
[----:B------:R-:W-:Y:S01]  /*ea30*/  VIADD R0, R156, 0x9 ;  /* 0x000000099c007836 */ /* 0x000fe20000000000 */
[----:B------:R-:W-:Y:S02]  /*ea40*/  FSEL R19, R207, -INF , P0 ;  /* 0xff800000cf137808 */ /* 0x000fe40000000000 */
[----:B------:R-:W-:Y:S02]  /*ea50*/  IABS R6, R6 ;  /* 0x0000000600067213 */ /* 0x000fe40000000000 */
[----:B------:R-:W-:Y:S02]  /*ea60*/  ISETP.GE.AND P0, PT, R42, R146, PT ;  /* 0x000000922a00720c */ /* 0x000fe40003f06270 */
[----:B------:R-:W-:Y:S02]  /*ea70*/  I2FP.F32.S32 R4, R4 ;  /* 0x0000000400047245 */ /* 0x000fe40000201400 */
[----:B------:R-:W-:Y:S02]  /*ea80*/  FSEL R29, R191, -INF , P4 ;  /* 0xff800000bf1d7808 */ /* 0x000fe40002000000 */
[----:B------:R-:W-:Y:S01]  /*ea90*/  I2FP.F32.S32 R6, R6 ;  /* 0x0000000600067245 */ /* 0x000fe20000201400 */
[CC--:B------:R-:W-:Y:S01]  /*eaa0*/  FFMA.FTZ R229, -R158.reuse, R4.reuse, R229 ;  /* 0x000000049ee57223 */ /* 0x0c0fe200000101e5 */
[----:B------:R-:W-:Y:S01]  /*eab0*/  FSEL R191, R213, -INF , P0 ;  /* 0xff800000d5bf7808 */ /* 0x000fe20000000000 */
[C---:B------:R-:W-:Y:S01]  /*eac0*/  FFMA.FTZ R241, -R158.reuse, R4, R241 ;  /* 0x000000049ef17223 */ /* 0x040fe200000101f1 */
[----:B------:R-:W-:Y:S01]  /*ead0*/  IABS R7, R7 ;  /* 0x0000000700077213 */ /* 0x000fe20000000000 */
[----:B------:R-:W-:Y:S01]  /*eae0*/  FFMA.FTZ R205, -R158, R6, R205 ;  /* 0x000000069ecd7223 */ /* 0x000fe200000101cd */
[----:B------:R-:W-:Y:S01]  /*eaf0*/  ISETP.GE.AND P0, PT, R48, R144, PT ;  /* 0x000000903000720c */ /* 0x000fe20003f06270 */
[----:B------:R-:W-:Y:S01]  /*eb00*/  FFMA.FTZ R217, -R158, R6, R217 ;  /* 0x000000069ed97223 */ /* 0x000fe200000101d9 */
[----:B------:R-:W-:Y:S01]  /*eb10*/  IABS R0, R0 ;  /* 0x0000000000007213 */ /* 0x000fe20000000000 */
[C---:B------:R-:W-:Y:S01]  /*eb20*/  VIADD R4, R156.reuse, 0xfffffff0 ;  /* 0xfffffff09c047836 */ /* 0x040fe20000000000 */
[----:B------:R-:W-:Y:S01]  /*eb30*/  I2FP.F32.S32 R7, R7 ;  /* 0x0000000700077245 */ /* 0x000fe20000201400 */
[----:B------:R-:W-:Y:S01]  /*eb40*/  VIADD R6, R156, 0x8 ;  /* 0x000000089c067836 */ /* 0x000fe20000000000 */
[----:B------:R-:W-:Y:S02]  /*eb50*/  FSEL R43, R203, -INF , P0 ;  /* 0xff800000cb2b7808 */ /* 0x000fe40000000000 */
[----:B------:R-:W-:Y:S01]  /*eb60*/  ISETP.GE.AND P0, PT, R46, R144, PT ;  /* 0x000000902e00720c */ /* 0x000fe20003f06270 */
[CC--:B------:R-:W-:Y:S01]  /*eb70*/  FFMA.FTZ R215, -R158.reuse, R7.reuse, R215 ;  /* 0x000000079ed77223 */ /* 0x0c0fe200000101d7 */
[----:B------:R-:W-:Y:S01]  /*eb80*/  I2FP.F32.S32 R0, R0 ;  /* 0x0000000000007245 */ /* 0x000fe20000201400 */
[----:B------:R-:W-:Y:S01]  /*eb90*/  FFMA.FTZ R227, -R158, R7, R227 ;  /* 0x000000079ee37223 */ /* 0x000fe200000101e3 */
[----:B------:R-:W-:Y:S01]  /*eba0*/  IABS R4, R4 ;  /* 0x0000000400047213 */ /* 0x000fe20000000000 */
[----:B------:R-:W-:Y:S01]  /*ebb0*/  VIADD R7, R156, 0xfffffff8 ;  /* 0xfffffff89c077836 */ /* 0x000fe20000000000 */
[----:B------:R-:W-:Y:S01]  /*ebc0*/  IABS R5, R5 ;  /* 0x0000000500057213 */ /* 0x000fe20000000000 */
[----:B------:R-:W-:Y:S01]  /*ebd0*/  FFMA.FTZ R221, -R158, R0, R221 ;  /* 0x000000009edd7223 */ /* 0x000fe200000101dd */
[----:B------:R-:W-:Y:S01]  /*ebe0*/  ISETP.GE.AND P4, PT, R52, R146, PT ;  /* 0x000000923400720c */ /* 0x000fe20003f86270 */
[----:B------:R-:W-:Y:S01]  /*ebf0*/  FFMA.FTZ R233, -R158, R0, R233 ;  /* 0x000000009ee97223 */ /* 0x000fe200000101e9 */
[----:B------:R-:W-:Y:S02]  /*ec00*/  FSEL R17, R209, -INF , P0 ;  /* 0xff800000d1117808 */ /* 0x000fe40000000000 */
[----:B------:R-:W-:Y:S02]  /*ec10*/  IABS R6, R6 ;  /* 0x0000000600067213 */ /* 0x000fe40000000000 */
[----:B------:R-:W-:Y:S02]  /*ec20*/  ISETP.GE.AND P0, PT, R32, R146, PT ;  /* 0x000000922000720c */ /* 0x000fe40003f06270 */
[----:B------:R-:W-:Y:S02]  /*ec30*/  I2FP.F32.S32 R4, R4 ;  /* 0x0000000400047245 */ /* 0x000fe40000201400 */
[----:B------:R-:W-:Y:S01]  /*ec40*/  I2FP.F32.S32 R0, R5 ;  /* 0x0000000500007245 */ /* 0x000fe20000201400 */
[----:B------:R-:W-:Y:S01]  /*ec50*/  VIADD R5, R156, 0xfffffff1 ;  /* 0xfffffff19c057836 */ /* 0x000fe20000000000 */
[----:B------:R-:W-:Y:S01]  /*ec60*/  FSEL R9, R197, -INF , P4 ;  /* 0xff800000c5097808 */ /* 0x000fe20002000000 */
[C---:B------:R-:W-:Y:S01]  /*ec70*/  FFMA.FTZ R105, -R158.reuse, R4, R105 ;  /* 0x000000049e697223 */ /* 0x040fe20000010169 */
[----:B------:R-:W-:Y:S01]  /*ec80*/  I2FP.F32.S32 R6, R6 ;  /* 0x0000000600067245 */ /* 0x000fe20000201400 */
[----:B------:R-:W-:Y:S01]  /*ec90*/  FFMA.FTZ R237, -R158, R0, R237 ;  /* 0x000000009eed7223 */ /* 0x000fe200000101ed */
[----:B------:R-:W-:Y:S01]  /*eca0*/  ISETP.GE.AND P4, PT, R58, R144, PT ;  /* 0x000000903a00720c */ /* 0x000fe20003f86270 */
[C---:B------:R-:W-:Y:S01]  /*ecb0*/  FFMA.FTZ R247, -R158.reuse, R0, R247 ;  /* 0x000000009ef77223 */ /* 0x040fe200000101f7 */
[----:B------:R-:W-:Y:S01]  /*ecc0*/  FSEL R179, R229, -INF , P0 ;  /* 0xff800000e5b37808 */ /* 0x000fe20000000000 */
[C---:B------:R-:W-:Y:S01]  /*ecd0*/  FFMA.FTZ R223, -R158.reuse, R6, R223 ;  /* 0x000000069edf7223 */ /* 0x040fe200000101df */
[----:B------:R-:W-:Y:S01]  /*ece0*/  IABS R7, R7 ;  /* 0x0000000700077213 */ /* 0x000fe20000000000 */
[----:B------:R-:W-:Y:S01]  /*ecf0*/  FFMA.FTZ R245, -R158, R4, R245 ;  /* 0x000000049ef57223 */ /* 0x000fe200000101f5 */
[----:B------:R-:W-:Y:S01]  /*ed00*/  ISETP.GE.AND P0, PT, R42, R144, PT ;  /* 0x000000902a00720c */ /* 0x000fe20003f06270 */
[----:B------:R-:W-:Y:S01]  /*ed10*/  FFMA.FTZ R235, -R158, R6, R235 ;  /* 0x000000069eeb7223 */ /* 0x000fe200000101eb */
[----:B------:R-:W-:Y:S01]  /*ed20*/  FSEL R25, R187, -INF , P4 ;  /* 0xff800000bb197808 */ /* 0x000fe20002000000 */
[C---:B------:R-:W-:Y:S01]  /*ed30*/  VIADD R6, R156.reuse, 0xffffffe8 ;  /* 0xffffffe89c067836 */ /* 0x040fe20000000000 */
[----:B------:R-:W-:Y:S01]  /*ed40*/  IABS R5, R5 ;  /* 0x0000000500057213 */ /* 0x000fe20000000000 */
[C---:B------:R-:W-:Y:S01]  /*ed50*/  VIADD R4, R156.reuse, 0xffffffc9 ;  /* 0xffffffc99c047836 */ /* 0x040fe20000000000 */
[----:B------:R-:W-:Y:S01]  /*ed60*/  I2FP.F32.S32 R7, R7 ;  /* 0x0000000700077245 */ /* 0x000fe20000201400 */
[----:B------:R-:W-:Y:S01]  /*ed70*/  VIADD R0, R156, 0xffffffe9 ;  /* 0xffffffe99c007836 */ /* 0x000fe20000000000 */
[----:B------:R-:W-:Y:S02]  /*ed80*/  FSEL R187, R217, -INF , P0 ;  /* 0xff800000d9bb7808 */ /* 0x000fe40000000000 */
[----:B------:R-:W-:Y:S01]  /*ed90*/  ISETP.GE.AND P0, PT, R40, R144, PT ;  /* 0x000000902800720c */ /* 0x000fe20003f06270 */
[C---:B------:R-:W-:Y:S01]  /*eda0*/  FFMA.FTZ R239, -R158.reuse, R7, R239 ;  /* 0x000000079eef7223 */ /* 0x040fe200000101ef */
[----:B------:R-:W-:Y:S01]  /*edb0*/  I2FP.F32.S32 R5, R5 ;  /* 0x0000000500057245 */ /* 0x000fe20000201400 */
[----:B------:R-:W-:Y:S01]  /*edc0*/  FFMA.FTZ R249, -R158, R7, R249 ;  /* 0x000000079ef97223 */ /* 0x000fe200000101f9 */
[----:B------:R-:W-:Y:S01]  /*edd0*/  IABS R4, R4 ;  /* 0x0000000400047213 */ /* 0x000fe20000000000 */
[----:B------:R-:W-:Y:S01]  /*ede0*/  VIADD R7, R156, 0xffffffd1 ;  /* 0xffffffd19c077836 */ /* 0x000fe20000000000 */
[----:B------:R-:W-:Y:S01]  /*edf0*/  FSEL R185, R219, -INF , P0 ;  /* 0xff800000dbb97808 */ /* 0x000fe20000000000 */
[CC--:B------:R-:W-:Y:S01]  /*ee00*/  FFMA.FTZ R243, -R158.reuse, R5.reuse, R243 ;  /* 0x000000059ef37223 */ /* 0x0c0fe200000101f3 */
[----:B------:R-:W-:Y:S01]  /*ee10*/  IABS R6, R6 ;  /* 0x0000000600067213 */ /* 0x000fe20000000000 */
[----:B------:R-:W-:Y:S01]  /*ee20*/  FFMA.FTZ R107, -R158, R5, R107 ;  /* 0x000000059e6b7223 */ /* 0x000fe2000001016b */
[----:B------:R-:W-:Y:S02]  /*ee30*/  ISETP.GE.AND P0, PT, R38, R146, PT ;  /* 0x000000922600720c */ /* 0x000fe40003f06270 */
[----:B------:R-:W-:Y:S02]  /*ee40*/  I2FP.F32.S32 R4, R4 ;  /* 0x0000000400047245 */ /* 0x000fe40000201400 */
[----:B------:R-:W-:Y:S01]  /*ee50*/  I2FP.F32.S32 R5, R6 ;  /* 0x0000000600057245 */ /* 0x000fe20000201400 */
[----:B------:R-:W-:Y:S01]  /*ee60*/  VIADD R6, R157, 0x31 ;  /* 0x000000319d067836 */ /* 0x000fe20000000000 */
[----:B------:R-:W-:Y:S01]  /*ee70*/  ISETP.GE.AND P4, PT, R56, R144, PT ;  /* 0x000000903800720c */ /* 0x000fe20003f86270 */
        /* <DEDUP_REMOVED lines=23> */
[----:B------:R-:W-:Y:S02]  /*eff0*/  IABS R5, R5 ;  /* 0x0000000500057213 */ /* 0x000fe40000000000 */
[-C--:B------:R-:W-:Y:S02]  /*f000*/  ISETP.GE.AND P0, PT, R32, R144.reuse, PT ;  /* 0x000000902000720c */ /* 0x080fe40003f06270 */
[----:B------:R-:W-:Y:S02]  /*f010*/  FSEL R41, R205, -INF , P1 ;  /* 0xff800000cd297808 */ /* 0x000fe40000800000 */
[----:B------:R-:W-:Y:S02]  /*f020*/  FSEL R183, R221, -INF , P4 ;  /* 0xff800000ddb77808 */ /* 0x000fe40002000000 */
[----:B------:R-:W-:Y:S02]  /*f030*/  I2FP.F32.S32 R91, R91 ;  /* 0x0000005b005b7245 */ /* 0x000fe40000201400 */
[----:B------:R-:W-:Y:S02]  /*f040*/  I2FP.F32.S32 R5, R5 ;  /* 0x0000000500057245 */ /* 0x000fe40000201400 */
[-C--:B------:R-:W-:Y:S01]  /*f050*/  ISETP.GE.AND P1, PT, R54, R144.reuse, PT ;  /* 0x000000903600720c */ /* 0x080fe20003f26270 */
        /* <DEDUP_REMOVED lines=22> */
[----:B------:R-:W-:Y:S01]  /*f1c0*/  VIADD R0, R156, 0xffffffc8 ;  /* 0xffffffc89c007836 */ /* 0x000fe20000000000 */
[----:B------:R-:W-:Y:S01]  /*f1d0*/  ISETP.GE.AND P1, PT, R34, R146, PT ;  /* 0x000000922200720c */ /* 0x000fe20003f26270 */
[----:B------:R-:W-:Y:S01]  /*f1e0*/  FFMA.FTZ R61, -R158, R61, R182 ;  /* 0x0000003d9e3d7223 */ /* 0x000fe200000101b6 */
[-C--:B------:R-:W-:Y:S01]  /*f1f0*/  ISETP.GE.AND P4, PT, R28, R144.reuse, PT ;  /* 0x000000901c00720c */ /* 0x080fe20003f86270 */
        /* <DEDUP_REMOVED lines=16> */
[----:B------:R-:W-:Y:S01]  /*f300*/  ISETP.GE.AND P0, PT, R24, R144, PT ;  /* 0x000000901800720c */ /* 0x000fe20003f06270 */
[----:B------:R-:W-:Y:S01]  /*f310*/  VIADD R5, R157, 0x39 ;  /* 0x000000399d057836 */ /* 0x000fe20000000000 */
[----:B------:R-:W-:Y:S02]  /*f320*/  FSEL R127, R237, -INF , P1 ;  /* 0xff800000ed7f7808 */ /* 0x000fe40000800000 */
[----:B------:R-:W-:Y:S02]  /*f330*/  FSEL R93, R93, -INF , P4 ;  /* 0xff8000005d5d7808 */ /* 0x000fe40002000000 */
[----:B------:R-:W-:Y:S02]  /*f340*/  IABS R0, R0 ;  /* 0x0000000000007213 */ /* 0x000fe40000000000 */
[----:B------:R-:W-:Y:S02]  /*f350*/  ISETP.GE.AND P1, PT, R34, R144, PT ;  /* 0x000000902200720c */ /* 0x000fe40003f26270 */
        /* <DEDUP_REMOVED lines=9> */
[-C--:B------:R-:W-:Y:S01]  /*f3f0*/  ISETP.GE.AND P4, PT, R16, R144.reuse, PT ;  /* 0x000000901000720c */ /* 0x080fe20003f86270 */
[----:B------:R-:W-:Y:S01]  /*f400*/  VIADD R0, R157, 0x38 ;  /* 0x000000389d007836 */ /* 0x000fe20000000000 */
[----:B------:R-:W-:Y:S02]  /*f410*/  FSEL R65, R65, -INF , P0 ;  /* 0xff80000041417808 */ /* 0x000fe40000000000 */
[C---:B------:R-:W-:Y:S02]  /*f420*/  ISETP.GE.AND P0, PT, R30.reuse, R145, PT ;  /* 0x000000911e00720c */ /* 0x040fe40003f06270 */
[----:B------:R-:W-:Y:S02]  /*f430*/  IABS R63, R63 ;  /* 0x0000003f003f7213 */ /* 0x000fe40000000000 */
[----:B------:R-:W-:Y:S02]  /*f440*/  FSEL R117, R245, -INF , P1 ;  /* 0xff800000f5757808 */ /* 0x000fe40000800000 */
[----:B------:R-:W-:Y:S02]  /*f450*/  FSEL R97, R97, -INF , P4 ;  /* 0xff80000061617808 */ /* 0x000fe40002000000 */
[----:B------:R-:W-:Y:S02]  /*f460*/  IABS R89, R89 ;  /* 0x0000005900597213 */ /* 0x000fe40000000000 */
[----:B------:R-:W-:Y:S02]  /*f470*/  ISETP.GE.AND P1, PT, R30, R144, PT ;  /* 0x000000901e00720c */ /* 0x000fe40003f26270 */
[----:B------:R-:W-:Y:S02]  /*f480*/  ISETP.GE.AND P4, PT, R6, R146, PT ;  /* 0x000000920600720c */ /* 0x000fe40003f86270 */
        /* <DEDUP_REMOVED lines=31> */
[----:B------:R-:W-:Y:S02]  /*f680*/  FSEL R49, R49, -INF , !P6 ;  /* 0xff80000031317808 */ /* 0x000fe40007000000 */
[----:B------:R-:W-:Y:S02]  /*f690*/  ISETP.GE.AND P0, PT, R62, R143, PT ;  /* 0x0000008f3e00720c */ /* 0x000fe40003f06270 */
[-C--:B------:R-:W-:Y:S02]  /*f6a0*/  ISETP.GE.AND P6, PT, R58, R145.reuse, PT ;  /* 0x000000913a00720c */ /* 0x080fe40003fc6270 */
        /* <DEDUP_REMOVED lines=30> */
[----:B------:R-:W-:Y:S02]  /*f890*/  ISETP.GE.AND P5, PT, R48, R143, PT ;  /* 0x0000008f3000720c */ /* 0x000fe40003fa6270 */
[----:B------:R-:W-:Y:S02]  /*f8a0*/  FSEL R37, R37, -INF , !P4 ;  /* 0xff80000025257808 */ /* 0x000fe40006000000 */
[----:B------:R-:W-:Y:S02]  /*f8b0*/  ISETP.GE.AND P1, PT, R0, R146, PT ;  /* 0x000000920000720c */ /* 0x000fe40003f26270 */
[----:B------:R-:W-:Y:S02]  /*f8c0*/  FSEL R191, R191, -INF , !P6 ;  /* 0xff800000bfbf7808 */ /* 0x000fe40007000000 */
[----:B------:R-:W-:Y:S02]  /*f8d0*/  ISETP.GE.AND P4, PT, R34, R145, PT ;  /* 0x000000912200720c */ /* 0x000fe40003f86270 */
[----:B------:R-:W-:Y:S02]  /*f8e0*/  FSEL R183, R183, -INF , !P0 ;  /* 0xff800000b7b77808 */ /* 0x000fe40004000000 */
[-C--:B------:R-:W-:Y:S02]  /*f8f0*/  ISETP.GE.AND P6, PT, R44, R143.reuse, PT ;  /* 0x0000008f2c00720c */ /* 0x080fe40003fc6270 */
[-C--:B------:R-:W-:Y:S02]  /*f900*/  ISETP.GE.AND P0, PT, R40, R143.reuse, PT ;  /* 0x0000008f2800720c */ /* 0x080fe40003f06270 */
[----:B------:R-:W-:Y:S02]  /*f910*/  FSEL R43, R43, -INF , !P5 ;  /* 0xff8000002b2b7808 */ /* 0x000fe40006800000 */
[----:B------:R-:W-:Y:S02]  /*f920*/  FSEL R51, R51, -INF , P1 ;  /* 0xff80000033337808 */ /* 0x000fe40000800000 */
[----:B------:R-:W-:Y:S02]  /*f930*/  ISETP.GE.AND P5, PT, R42, R143, PT ;  /* 0x0000008f2a00720c */ /* 0x000fe40003fa6270 */
        /* <DEDUP_REMOVED lines=35> */
[C---:B------:R-:W-:Y:S02]  /*fb70*/  ISETP.GE.AND P6, PT, R18.reuse, R145, PT ;  /* 0x000000911200720c */ /* 0x040fe40003fc6270 */
[----:B------:R-:W-:Y:S02]  /*fb80*/  ISETP.GE.AND P0, PT, R18, R143, PT ;  /* 0x0000008f1200720c */ /* 0x000fe40003f06270 */
[----:B------:R-:W-:Y:S02]  /*fb90*/  FMNMX3.FTZ R18, R84, R49, R47, !PT ;  /* 0x0000003154127276 */ /* 0x000fe4000781002f */
[----:B------:R-:W-:Y:S02]  /*fba0*/  FSEL R113, R113, -INF , !P5 ;  /* 0xff80000071717808 */ /* 0x000fe40006800000 */
[----:B------:R-:W-:Y:S02]  /*fbb0*/  ISETP.GE.AND P5, PT, R12, R145, PT ;  /* 0x000000910c00720c */ /* 0x000fe40003fa6270 */
        /* <DEDUP_REMOVED lines=401> */
.L_x_9779:
        /* <DEDUP_REMOVED lines=10> */
.L_x_9794:
        /* <DEDUP_REMOVED lines=48> */
[----:B--2---:R-:W-:Y:S02]  /*11870*/  LOP3.LUT R10, R87, 0xd8, RZ, 0xc0, !PT ;  /* 0x000000d8570a7812 */ /* 0x004fe400078ec0ff */
[----:B------:R-:W-:Y:S01]  /*11880*/  LOP3.LUT R14, R133, 0x30, RZ, 0xc0, !PT ;  /* 0x00000030850e7812 */ /* 0x000fe200078ec0ff */
[----:B------:R2:W5:Y:S01]  /*11890*/  LD.E.64 R26, desc[UR4][R2.64+0xa8] ;  /* 0x0000a804021a7980 */ /* 0x000562000c101b00 */
[----:B------:R-:W2:Y:S01]  /*118a0*/  @P0 MUFU.LG2 R4, R4 ;  /* 0x0000000400040308 */ /* 0x000ea20000000c00 */
[----:B------:R-:W-:Y:S02]  /*118b0*/  LOP3.LUT R10, R10, 0x18, R133, 0x78, !PT ;  /* 0x000000180a0a7812 */ /* 0x000fe400078e7885 */
[----:B------:R-:W-:Y:S02]  /*118c0*/  SHF.L.U32 R24, R153, 0x6, RZ ;  /* 0x0000000699187819 */ /* 0x000fe400000006ff */
[----:B------:R-:W-:-:S02]  /*118d0*/  SHF.R.U32.HI R21, RZ, 0x2, R132 ;  /* 0x00000002ff157819 */ /* 0x000fc40000011684 */
[----:B------:R-:W-:Y:S02]  /*118e0*/  MOV R22, 0xff800000 ;  /* 0xff80000000167802 */ /* 0x000fe40000000f00 */
[----:B------:R-:W-:Y:S01]  /*118f0*/  LOP3.LUT R21, R14, 0x7, R21, 0xf8, !PT ;  /* 0x000000070e157812 */ /* 0x000fe200078ef815 */
[----:B-1----:R-:W-:Y:S01]  /*11900*/  @P1 FMUL.FTZ R6, R6, 0.69314718246459960938 ;  /* 0x3f31721806061820 */ /* 0x002fe20000410000 */
[----:B---3--:R-:W-:-:S03]  /*11910*/  LOP3.LUT R7, R10, 0xf24, R87, 0xf8, !PT ;  /* 0x00000f240a077812 */ /* 0x008fc600078ef857 */
[----:B-----5:R-:W-:Y:S01]  /*11920*/  @P1 FFMA.FTZ R23, R5, R20, R6 ;  /* 0x0000001405171223 */ /* 0x020fe20000010006 */
[----:B------:R-:W-:Y:S01]  /*11930*/  LEA R86, R7, R86, 0x2 ;  /* 0x0000005607567211 */ /* 0x000fe200078e10ff */
[----:B------:R1:W5:Y:S01]  /*11940*/  LD.E R20, desc[UR4][R2.64+0xcc] ;  /* 0x0000cc0402147980 */ /* 0x000362000c101900 */
[----:B--2---:R-:W-:Y:S01]  /*11950*/  @P0 FMUL.FTZ R11, R4, 0.69314718246459960938 ;  /* 0x3f317218040b0820 */ /* 0x004fe20000410000 */
[----:B------:R-:W-:Y:S03]  /*11960*/  BAR.SYNC.DEFER_BLOCKING 0x0 ;  /* 0x0000000000007b1d */ /* 0x000fe60000010000 */
[----:B------:R-:W-:Y:S01]  /*11970*/  @P0 FFMA.FTZ R22, R5, R0, R11 ;  /* 0x0000000005160223 */ /* 0x000fe2000001000b */
[----:B------:R-:W-:Y:S02]  /*11980*/  LOP3.LUT P0, RZ, R132, 0x3, RZ, 0xc0, !PT ;  /* 0x0000000384ff7812 */ /* 0x000fe4000780c0ff */
        /* <DEDUP_REMOVED lines=18> */
.L_x_9789:
[----:B------:R-:W-:Y:S05]  /*11ab0*/  BSYNC.RECONVERGENT B0 ;  /* 0x0000000000007941 */ /* 0x000fea0003800200 */
.L_x_9788:
[----:B-1----:R1:W3:Y:S01]  /*11ac0*/  LD.E R3, desc[UR4][R2.64+0xc0] ;  /* 0x0000c00402037980 */ /* 0x0022e2000c101900 */
[----:B------:R-:W-:Y:S01]  /*11ad0*/  LOP3.LUT R0, R87, 0x1c, RZ, 0xc0, !PT ;  /* 0x0000001c57007812 */ /* 0x000fe200078ec0ff */
[----:B-----5:R-:W-:Y:S01]  /*11ae0*/  IMAD R20, R24, R20, RZ ;  /* 0x0000001418147224 */ /* 0x020fe200078e02ff */
[----:B------:R-:W-:Y:S01]  /*11af0*/  SHF.R.U32.HI R21, RZ, 0x3, R132 ;  /* 0x00000003ff157819 */ /* 0x000fe20000011684 */
[----:B------:R-:W-:Y:S01]  /*11b00*/  IMAD.MOV.U32 R153, RZ, RZ, 0x0 ;  /* 0x00000000ff997424 */ /* 0x000fe200078e00ff */
[----:B------:R-:W-:-:S03]  /*11b10*/  LOP3.LUT R87, R0, 0xfe0, R87, 0xf8, !PT ;  /* 0x00000fe000577812 */ /* 0x000fc600078ef857 */
[C---:B------:R-:W-:Y:S01]  /*11b20*/  VIADD R25, R21.reuse, 0x10 ;  /* 0x0000001015197836 */ /* 0x040fe20000000000 */
[----:B------:R-:W-:Y:S01]  /*11b30*/  IADD3 R87, P0, PT, R20, R87, RZ ;  /* 0x0000005714577210 */ /* 0x000fe20007f1e0ff */
[----:B--2---:R-:W-:-:S03]  /*11b40*/  VIADD R23, R21, 0x20 ;  /* 0x0000002015177836 */ /* 0x004fc60000000000 */
[----:B------:R-:W-:Y:S02]  /*11b50*/  LEA.HI.X.SX32 R20, R20, RZ, 0x1, P0 ;  /* 0x000000ff14147211 */ /* 0x000fe400000f0eff */
[C---:B-1----:R-:W-:Y:S02]  /*11b60*/  LEA R2, P0, R87.reuse, R28, 0x2 ;  /* 0x0000001c57027211 */ /* 0x042fe400078010ff */
[----:B---3--:R-:W-:Y:S02]  /*11b70*/  ISETP.GE.AND P4, PT, R0, R3, PT ;  /* 0x000000030000720c */ /* 0x008fe40003f86270 */
[----:B------:R-:W-:Y:S02]  /*11b80*/  LEA.HI.X R3, R87, R29, R20, 0x2, P0 ;  /* 0x0000001d57037211 */ /* 0x000fe400000f1414 */
[CC--:B------:R-:W-:Y:S01]  /*11b90*/  ISETP.GE.OR P3, PT, R21.reuse, R142.reuse, P4 ;  /* 0x0000008e1500720c */ /* 0x0c0fe20002766670 */
[----:B------:R-:W-:Y:S01]  /*11ba0*/  VIADD R21, R21, 0x30 ;  /* 0x0000003015157836 */ /* 0x000fe20000000000 */
[----:B------:R-:W-:-:S02]  /*11bb0*/  ISETP.GE.OR P2, PT, R25, R142, P4 ;  /* 0x0000008e1900720c */ /* 0x000fc40002746670 */
[-C--:B------:R-:W-:Y:S02]  /*11bc0*/  ISETP.GE.OR P1, PT, R23, R142.reuse, P4 ;  /* 0x0000008e1700720c */ /* 0x080fe40002726670 */
[----:B------:R-:W-:-:S07]  /*11bd0*/  ISETP.GE.OR P4, PT, R21, R142, P4 ;  /* 0x0000008e1500720c */ /* 0x000fce0002786670 */
[----:B------:R-:W-:Y:S04]  /*11be0*/  @!P3 ST.E.128 desc[UR4][R2.64], R16 ;  /* 0x000000100200b985 */ /* 0x000fe8000c101d04 */
[----:B----4-:R-:W-:Y:S04]  /*11bf0*/  @!P2 ST.E.128 desc[UR4][R2.64+0x800], R12 ;  /* 0x0008000c0200a985 */ /* 0x010fe8000c101d04 */
[----:B------:R1:W-:Y:S02]  /*11c00*/  @!P1 ST.E.128 desc[UR4][R2.64+0x1000], R8 ;  /* 0x0010000802009985 */ /* 0x0003e4000c101d04 */
[----:B-1----:R-:W-:Y:S05]  /*11c10*/  @P4 RET.REL.NODEC R152 `(_ZN5flash24flash_fwd_splitkv_kernelI23Flash_fwd_kernel_traitsILi32ELi64ELi128ELi4ELb0ELb0EN7cutlass6half_tE19Flash_kernel_traitsILi32ELi64ELi128ELi4ES3_EELb0ELb1ELb1ELb0ELb0ELb1ELb1ELb0EEEvNS_16Flash_fwd_paramsE) ;  /* 0xfffffee098f84950 */ /* 0x002fea0003c3ffff */
[----:B------:R-:W-:Y:S01]  /*11c20*/  MOV R153, 0x0 ;  /* 0x0000000000997802 */ /* 0x000fe20000000f00 */
[----:B------:R1:W-:Y:S03]  /*11c30*/  ST.E.128 desc[UR4][R2.64+0x1800], R4 ;  /* 0x0018000402007985 */ /* 0x0003e6000c101d04 */
[----:B-1----:R-:W-:Y:S05]  /*11c40*/  RET.REL.NODEC R152 `(_ZN5flash24flash_fwd_splitkv_kernelI23Flash_fwd_kernel_traitsILi32ELi64ELi128ELi4ELb0ELb0EN7cutlass6half_tE19Flash_kernel_traitsILi32ELi64ELi128ELi4ES3_EELb0ELb1ELb1ELb0ELb0ELb1ELb1ELb0EEEvNS_16Flash_fwd_paramsE) ;  /* 0xfffffee098ec7950 */ /* 0x002fea0003c3ffff */
.L_x_9787:
[----:B------:R-:W-:Y:S01]  /*11c50*/  MOV R7, 0x2 ;  /* 0x0000000200077802 */ /* 0x000fe20000000f00 */
[----:B------:R-:W-:Y:S01]  /*11c60*/  IMAD.MOV.U32 R4, RZ, RZ, 0x1f ;  /* 0x0000001fff047424 */ /* 0x000fe200078e00ff */
[----:B------:R-:W-:-:S07]  /*11c70*/  MOV R8, 0xffffffff ;  /* 0xffffffff00087802 */ /* 0x000fce0000000f00 */
[----:B-1---5:R-:W-:Y:S05]  /*11c80*/  WARPSYNC.COLLECTIVE R8, `(.L_x_9790) ;  /* 0x0000000008087348 */ /* 0x022fea0003c00000 */
[----:B------:R2:W3:Y:S02]  /*11c90*/  SHFL.BFLY P0, R11, R168, R7, R4 ;  /* 0x0c000007a80b7389 */ /* 0x0004e40000000004 */
[----:B-123-5:R-:W-:Y:S05]  /*11ca0*/  ENDCOLLECTIVE ;  /* 0x000000000000791b */ /* 0x02efea0003800000 */
.L_x_9790:
[----:B------:R-:W-:Y:S02]  /*11cb0*/  IMAD.MOV.U32 R9, RZ, RZ, R11 ;  /* 0x000000ffff097224 */ /* 0x000fe400078e000b */
[----:B------:R-:W-:Y:S02]  /*11cc0*/  IMAD.MOV.U32 R7, RZ, RZ, 0x1 ;  /* 0x00000001ff077424 */ /* 0x000fe400078e00ff */
[----:B------:R-:W-:-:S05]  /*11cd0*/  FADD.FTZ R9, R9, R168 ;  /* 0x000000a809097221 */ /* 0x000fca0000010000 */
[----:B------:R-:W-:-:S07]  /*11ce0*/  MOV R168, R9 ;  /* 0x0000000900a87202 */ /* 0x000fce0000000f00 */
[----:B------:R-:W-:Y:S05]  /*11cf0*/  WARPSYNC.COLLECTIVE R8, `(.L_x_9791) ;  /* 0x0000000008087348 */ /* 0x000fea0003c00000 */
[----:B------:R1:W2:Y:S02]  /*11d00*/  SHFL.BFLY P0, R11, R168, R7, R4 ;  /* 0x0c000007a80b7389 */ /* 0x0002a40000000004 */
[----:B-12---:R-:W-:Y:S05]  /*11d10*/  ENDCOLLECTIVE ;  /* 0x000000000000791b */ /* 0x006fea0003800000 */
.L_x_9791:
[----:B------:R-:W-:Y:S01]  /*11d20*/  MOV R168, R169 ;  /* 0x000000a900a87202 */ /* 0x000fe20000000f00 */
[----:B------:R-:W-:Y:S01]  /*11d30*/  IMAD.MOV.U32 R7, RZ, RZ, 0x2 ;  /* 0x00000002ff077424 */ /* 0x000fe200078e00ff */
[----:B------:R-:W-:-:S07]  /*11d40*/  MOV R6, R11 ;  /* 0x0000000b00067202 */ /* 0x000fce0000000f00 */
[----:B------:R-:W-:Y:S05]  /*11d50*/  WARPSYNC.COLLECTIVE R8, `(.L_x_9792) ;  /* 0x0000000008087348 */ /* 0x000fea0003c00000 */
[----:B------:R1:W2:Y:S02]  /*11d60*/  SHFL.BFLY P0, R11, R168, R7, R4 ;  /* 0x0c000007a80b7389 */ /* 0x0002a40000000004 */
[----:B-12---:R-:W-:Y:S05]  /*11d70*/  ENDCOLLECTIVE ;  /* 0x000000000000791b */ /* 0x006fea0003800000 */
.L_x_9792:
[----:B------:R-:W-:Y:S01]  /*11d80*/  FADD.FTZ R6, R9, R6 ;  /* 0x0000000609067221 */ /* 0x000fe20000010000 */
[----:B------:R-:W-:Y:S01]  /*11d90*/  FADD.FTZ R10, R11, R169 ;  /* 0x000000a90b0a7221 */ /* 0x000fe20000010000 */
[----:B------:R-:W-:-:S04]  /*11da0*/  MOV R7, 0x1 ;  /* 0x0000000100077802 */ /* 0x000fc80000000f00 */
[----:B------:R-:W-:-:S07]  /*11db0*/  MOV R168, R10 ;  /* 0x0000000a00a87202 */ /* 0x000fce0000000f00 */
[----:B------:R-:W-:Y:S05]  /*11dc0*/  WARPSYNC.COLLECTIVE R8, `(.L_x_9793) ;  /* 0x0000000008087348 */ /* 0x000fea0003c00000 */
[----:B------:R1:W2:Y:S02]  /*11dd0*/  SHFL.BFLY P0, R11, R168, R7, R4 ;  /* 0x0c000007a80b7389 */ /* 0x0002a40000000004 */
[----:B-12---:R-:W-:Y:S05]  /*11de0*/  ENDCOLLECTIVE ;  /* 0x000000000000791b */ /* 0x006fea0003800000 */
.L_x_9793:
[----:B------:R-:W-:Y:S05]  /*11df0*/  BRA `(.L_x_9794) ;  /* 0xfffffff400dc7947 */ /* 0x000fea000383ffff */
.L_x_9795:
        /* <DEDUP_REMOVED lines=16> */
.L_x_10335:


//--------------------- .text._ZN5flash24flash_fwd_splitkv_kernelI23Flash_fwd_kernel_traitsILi32ELi64ELi128ELi4ELb0ELb0EN7cutlass6half_tE19Flash_kernel_traitsILi32ELi64ELi128ELi4ES3_EELb0ELb1ELb0ELb0ELb1ELb0ELb1ELb1EEEvNS_16Flash_fwd_paramsE --------------------------
	.section	.text._ZN5flash24flash_fwd_splitkv_kernelI23Flash_fwd_kernel_traitsILi32ELi64ELi128ELi4ELb0ELb0EN7cutlass6half_tE19Flash_kernel_traitsILi32ELi64ELi128ELi4ES3_EELb0ELb1ELb0ELb0ELb1ELb0ELb1ELb1EEEvNS_16Flash_fwd_paramsE,"ax",@progbits
	.align	128
        .global         _ZN5flash24flash_fwd_splitkv_kernelI23Flash_fwd_kernel_traitsILi32ELi64ELi128ELi4ELb0ELb0EN7cutlass6half_tE19Flash_kernel_traitsILi32ELi64ELi128ELi4ES3_EELb0ELb1ELb0ELb0ELb1ELb0ELb1ELb1EEEvNS_16Flash_fwd_paramsE
        .type           _ZN5flash24flash_fwd_splitkv_kernelI23Flash_fwd_kernel_traitsILi32ELi64ELi128ELi4ELb0ELb0EN7cutlass6half_tE19Flash_kernel_traitsILi32ELi64ELi128ELi4ES3_EELb0ELb1ELb0ELb0ELb1ELb0ELb1ELb1EEEvNS_16Flash_fwd_paramsE,@function
        .size           _ZN5flash24flash_fwd_splitkv_kernelI23Flash_fwd_kernel_traitsILi32ELi64ELi128ELi4ELb0ELb0EN7cutlass6half_tE19Flash_kernel_traitsILi32ELi64ELi128ELi4ES3_EELb0ELb1ELb0ELb0ELb1ELb0ELb1ELb1EEEvNS_16Flash_fwd_paramsE,(.L_x_10336 - _ZN5flash24flash_fwd_splitkv_kernelI23Flash_fwd_kernel_traitsILi32ELi64ELi128ELi4ELb0ELb0EN7cutlass6half_tE19Flash_kernel_traitsILi32ELi64ELi128ELi4ES3_EELb0ELb1ELb0ELb0ELb1ELb0ELb1ELb1EEEvNS_16Flash_fwd_paramsE)
        .other          _ZN5flash24flash_fwd_splitkv_kernelI23Flash_fwd_kernel_traitsILi32ELi64ELi128ELi4ELb0ELb0EN7cutlass6half_tE19Flash_kernel_traitsILi32ELi64ELi128ELi4ES3_EELb0ELb1ELb0ELb0ELb1ELb0ELb1ELb1EEEvNS_16Flash_fwd_paramsE,@"STO_CUDA_ENTRY STV_DEFAULT"
_ZN5flash24flash_fwd_splitkv_kernelI23Flash_fwd_kernel_traitsILi32ELi64ELi128ELi4ELb0ELb0EN7cutlass6half_tE19Flash_kernel_traitsILi32ELi64ELi128ELi4ES3_EELb0ELb1ELb0ELb0ELb1ELb0ELb1ELb1EEEvNS_16Flash_fwd_paramsE:
.text._ZN5flash24flash_fwd_splitkv_kernelI23Flash_fwd_kernel_traitsILi32ELi64ELi128ELi4ELb0ELb0EN7cutlass6half_tE19Flash_kernel_traitsILi32ELi64ELi128ELi4ES3_EELb0ELb1ELb0ELb0ELb1ELb0ELb1ELb1EEEvNS_16Flash_fwd_paramsE:
        /* <DEDUP_REMOVED lines=14> */
[----:B------:R-:W1:Y:S03]  /*00e0*/  LDC R4, c[0x0][0x374] ;  /* 0x0000dd00ff047b82 */ /* 0x000e660000000800 */
        /* <DEDUP_REMOVED lines=14> */
[----:B------:R-:W-:Y:S05]  /*01d0*/  CALL.REL.NOINC `($_ZN5flash24flash_fwd_splitkv_kernelI23Flash_fwd_kernel_traitsILi32ELi64ELi128ELi4ELb0ELb0EN7cutlass6half_tE19Flash_kernel_traitsILi32ELi64ELi128ELi4ES3_EELb0ELb1ELb0ELb0ELb1ELb0ELb1ELb1EEEvNS_16Flash_fwd_paramsE$_ZN5flash30compute_attn_1rowblock_splitkvI23Flash_fwd_kernel_traitsILi32ELi64ELi128ELi4ELb0ELb0EN7cutlass6half_tE19Flash_kernel_traitsILi32ELi64ELi128ELi4ES3_EELb0ELb1ELb0ELb0ELb1ELb0ELb1ELb1ENS_16Flash_fwd_paramsEEEvRKT8_iiiii) ;  /* 0x0000000000087944 */ /* 0x000fea0003c00000 */
[----:B------:R-:W-:Y:S05]  /*01e0*/  BSYNC.RECONVERGENT B3 ;  /* 0x0000000000037941 */ /* 0x000fea0003800200 */
.L_x_9796:
[----:B------:R-:W-:Y:S05]  /*01f0*/  EXIT ;  /* 0x000000000000794d */ /* 0x000fea0003800000 */
        .type           $_ZN5flash24flash_fwd_splitkv_kernelI23Flash_fwd_kernel_traitsILi32ELi64ELi128ELi4ELb0ELb0EN7cutlass6half_tE19Flash_kernel_traitsILi32ELi64ELi128ELi4ES3_EELb0ELb1ELb0ELb0ELb1ELb0ELb1ELb1EEEvNS_16Flash_fwd_paramsE$_ZN5flash30compute_attn_1rowblock_splitkvI23Flash_fwd_kernel_traitsILi32ELi64ELi128ELi4ELb0ELb0EN7cutlass6half_tE19Flash_kernel_traitsILi32ELi64ELi128ELi4ES3_EELb0ELb1ELb0ELb0ELb1ELb0ELb1ELb1ENS_16Flash_fwd_paramsEEEvRKT8_iiiii,@function
        .size           $_ZN5flash24flash_fwd_splitkv_kernelI23Flash_fwd_kernel_traitsILi32ELi64ELi128ELi4ELb0ELb0EN7cutlass6half_tE19Flash_kernel_traitsILi32ELi64ELi128ELi4ES3_EELb0ELb1ELb0ELb0ELb1ELb0ELb1ELb1EEEvNS_16Flash_fwd_paramsE$_ZN5flash30compute_attn_1rowblock_splitkvI23Flash_fwd_kernel_traitsILi32ELi64ELi128ELi4ELb0ELb0EN7cutlass6half_tE19Flash_kernel_traitsILi32ELi64ELi128ELi4ES3_EELb0ELb1ELb0ELb0ELb1ELb0ELb1ELb1ENS_16Flash_fwd_paramsEEEvRKT8_iiiii,(.L_x_10336 - $_ZN5flash24flash_fwd_splitkv_kernelI23Flash_fwd_kernel_traitsILi32ELi64ELi128ELi4ELb0ELb0EN7cutlass6half_tE19Flash_kernel_traitsILi32ELi64ELi128ELi4ES3_EELb0ELb1ELb0ELb0ELb1ELb0ELb1ELb1EEEvNS_16Flash_fwd_paramsE$_ZN5flash30compute_attn_1rowblock_splitkvI23Flash_fwd_kernel_traitsILi32ELi64ELi128ELi4ELb0ELb0EN7cutlass6half_tE19Flash_kernel_traitsILi32ELi64ELi128ELi4ES3_EELb0ELb1ELb0ELb0ELb1ELb0ELb1ELb1ENS_16Flash_fwd_paramsEEEvRKT8_iiiii)
$_ZN5flash24flash_fwd_splitkv_kernelI23Flash_fwd_kernel_traitsILi32ELi64ELi128ELi4ELb0ELb0EN7cutlass6half_tE19Flash_kernel_traitsILi32ELi64ELi128ELi4ES3_EELb0ELb1ELb0ELb0ELb1ELb0ELb1ELb1EEEvNS_16Flash_fwd_paramsE$_ZN5flash30compute_attn_1rowblock_splitkvI23Flash_fwd_kernel_traitsILi32ELi64ELi128ELi4ELb0ELb0EN7cutlass6half_tE19Flash_kernel_traitsILi32ELi64ELi128ELi4ES3_EELb0ELb1ELb0ELb0ELb1ELb0ELb1ELb1ENS_16Flash_fwd_paramsEEEvRKT8_iiiii:
        /* <DEDUP_REMOVED lines=38> */
.L_x_9798:
[----:B------:R-:W-:Y:S05]  /*0460*/  BSYNC.RECONVERGENT B0 ;  /* 0x0000000000007941 */ /* 0x000fea0003800200 */
.L_x_9797:
[----:B------:R-:W-:Y:S04]  /*0470*/  BSSY.RECONVERGENT B0, `(.L_x_9799) ;  /* 0x0000007000007945 */ /* 0x000fe80003800200 */
[----:B------:R-:W-:Y:S05]  /*0480*/  @!P3 BRA `(.L_x_9800) ;  /* 0x000000000014b947 */ /* 0x000fea0003800000 */
[----:B------:R-:W3:Y:S02]  /*0490*/  LD.E.U8 R2, desc[UR4][R84.64+0x1b2] ;  /* 0x0001b20454027980 */ /* 0x000ee4000c101100 */
[----:B---3--:R-:W-:-:S13]  /*04a0*/  ISETP.NE.AND P1, PT, R2, RZ, PT ;  /* 0x000000ff0200720c */ /* 0x008fda0003f25270 */
[----:B------:R-:W3:Y:S02]  /*04b0*/  @P1 LD.E R2, desc[UR4][R8.64+0x4] ;  /* 0x0000040408021980 */ /* 0x000ee4000c101900 */
[----:B---3-5:R-:W-:-:S06]  /*04c0*/  @P1 IADD3 R73, PT, PT, R2, -R13, RZ ;  /* 0x8000000d02491210 */ /* 0x028fcc0007ffe0ff */
[----:B------:R3:W5:Y:S02]  /*04d0*/  @!P1 LD.E R73, desc[UR4][R8.64] ;  /* 0x0000000408499980 */ /* 0x000764000c101900 */
.L_x_9800:
[----:B------:R-:W-:Y:S05]  /*04e0*/  BSYNC.RECONVERGENT B0 ;  /* 0x0000000000007941 */ /* 0x000fea0003800200 */
.L_x_9799:
        /* <DEDUP_REMOVED lines=9> */
.L_x_9802:
[----:B------:R-:W4:Y:S01]  /*0580*/  LD.E.64 R2, desc[UR4][R84.64+0x108] ;  /* 0x0001080454027980 */ /* 0x000f22000c101b00 */
[----:B------:R-:W-:Y:S01]  /*0590*/  BSSY.RECONVERGENT B0, `(.L_x_9804) ;  /* 0x0000006000007945 */ /* 0x000fe20003800200 */
[----:B------:R-:W-:Y:S01]  /*05a0*/  IMAD.MOV.U32 R0, RZ, RZ, RZ ;  /* 0x000000ffff007224 */ /* 0x000fe200078e00ff */
[----:B----4-:R-:W-:-:S04]  /*05b0*/  ISETP.NE.U32.AND P0, PT, R2, RZ, PT ;  /* 0x000000ff0200720c */ /* 0x010fc80003f05070 */
[----:B------:R-:W-:-:S13]  /*05c0*/  ISETP.NE.AND.EX P0, PT, R3, RZ, PT, P0 ;  /* 0x000000ff0300720c */ /* 0x000fda0003f05300 */
[----:B------:R-:W-:Y:S05]  /*05d0*/  @!P0 BRA `(.L_x_9805) ;  /* 0x0000000000048947 */ /* 0x000fea0003800000 */
[----:B------:R4:W5:Y:S02]  /*05e0*/  LD.E R0, desc[UR4][R84.64+0xbc] ;  /* 0x0000bc0454007980 */ /* 0x000964000c101900 */
.L_x_9805:
[----:B------:R-:W-:Y:S05]  /*05f0*/  BSYNC.RECONVERGENT B0 ;  /* 0x0000000000007941 */ /* 0x000fea0003800200 */
.L_x_9804:
[----:B-----5:R-:W-:Y:S02]  /*0600*/  IADD3 R65, PT, PT, R73, R0, RZ ;  /* 0x0000000049417210 */ /* 0x020fe40007ffe0ff */
.L_x_9803:
[----:B------:R-:W-:Y:S05]  /*0610*/  BSYNC.RECONVERGENT B1 ;  /* 0x0000000000017941 */ /* 0x000fea0003800200 */
.L_x_9801:
[----:B------:R-:W-:Y:S01]  /*0620*/  IMAD.SHL.U32 R79, R165, 0x40, RZ ;  /* 0x00000040a54f7824 */ /* 0x000fe200078e00ff */
[----:B------:R-:W-:Y:S01]  /*0630*/  MOV R2, R164 ;  /* 0x000000a400027202 */ /* 0x000fe20000000f00 */
[----:B------:R-:W-:-:S03]  /*0640*/  IMAD.MOV.U32 R3, RZ, RZ, 0x0 ;  /* 0x00000000ff037424 */ /* 0x000fc600078e00ff */
[----:B------:R-:W-:-:S13]  /*0650*/  ISETP.GT.AND P0, PT, R166, R79, PT ;  /* 0x0000004fa600720c */ /* 0x000fda0003f04270 */
[----:B-1234-:R-:W-:Y:S05]  /*0660*/  @!P0 RET.REL.NODEC R2 `(_ZN5flash24flash_fwd_splitkv_kernelI23Flash_fwd_kernel_traitsILi32ELi64ELi128ELi4ELb0ELb0EN7cutlass6half_tE19Flash_kernel_traitsILi32ELi64ELi128ELi4ES3_EELb0ELb1ELb0ELb0ELb1ELb0ELb1ELb1EEEvNS_16Flash_fwd_paramsE) ;  /* 0xfffffff802648950 */ /* 0x01efea0003c3ffff */
[----:B------:R-:W2:Y:S04]  /*0670*/  LD.E R0, desc[UR4][R84.64+0xb8] ;  /* 0x0000b80454007980 */ /* 0x000ea8000c101900 */
[----:B------:R-:W3:Y:S04]  /*0680*/  LD.E R7, desc[UR4][R84.64+0x184] ;  /* 0x0001840454077980 */ /* 0x000ee8000c101900 */
[----:B------:R-:W4:Y:S01]  /*0690*/  LD.E R6, desc[UR4][R84.64+0x188] ;  /* 0x0001880454067980 */ /* 0x000f22000c101900 */
[----:B------:R-:W-:Y:S01]  /*06a0*/  IABS R3, R4 ;  /* 0x0000000400037213 */ /* 0x000fe20000000000 */
[----:B------:R-:W1:Y:S03]  /*06b0*/  S2R R62, SR_TID.X ;  /* 0x00000000003e7919 */ /* 0x000e660000002100 */
        /* <DEDUP_REMOVED lines=20> */
[----:B---3--:R-:W-:-:S03]  /*0800*/  IMAD.IADD R2, R7, 0x1, R166 ;  /* 0x0000000107027824 */ /* 0x008fc600078e02a6 */
[----:B------:R-:W-:-:S13]  /*0810*/  ISETP.GT.U32.AND P1, PT, R3, R0, PT ;  /* 0x000000000300720c */ /* 0x000fda0003f24070 */
[----:B------:R-:W-:Y:S02]  /*0820*/  @!P1 IMAD.IADD R0, R0, 0x1, -R3 ;  /* 0x0000000100009824 */ /* 0x000fe400078e0a03 */
[----:B------:R-:W-:Y:S01]  /*0830*/  @!P1 VIADD R11, R11, 0x1 ;  /* 0x000000010b0b9836 */ /* 0x000fe20000000000 */
[----:B------:R-:W-:Y:S02]  /*0840*/  ISETP.NE.AND P1, PT, R4, RZ, PT ;  /* 0x000000ff0400720c */ /* 0x000fe40003f25270 */
[----:B------:R-:W-:Y:S01]  /*0850*/  ISETP.GE.U32.AND P2, PT, R0, R3, PT ;  /* 0x000000030000720c */ /* 0x000fe20003f46070 */
[----:B------:R-:W-:Y:S02]  /*0860*/  VIADD R0, R65, 0x7f ;  /* 0x0000007f41007836 */ /* 0x000fe40000000000 */
[----:B------:R-:W-:-:S03]  /*0870*/  IMAD R3, R165, 0x40, -R166 ;  /* 0x00000040a5037824 */ /* 0x000fc600078e0aa6 */
[--C-:B------:R-:W-:Y:S02]  /*0880*/  SHF.R.S32.HI R9, RZ, 0x1f, R0.reuse ;  /* 0x0000001fff097819 */ /* 0x100fe40000011400 */
[----:B----4-:R-:W-:Y:S02]  /*0890*/  IADD3 R6, PT, PT, R6, R3, R0 ;  /* 0x0000000306067210 */ /* 0x010fe40007ffe000 */
[----:B------:R-:W-:Y:S02]  /*08a0*/  IADD3 R3, PT, PT, -R2, R79, R65 ;  /* 0x0000004f02037210 */ /* 0x000fe40007ffe141 */
[----:B------:R-:W-:Y:S01]  /*08b0*/  LEA.HI R9, R9, R0, RZ, 0x7 ;  /* 0x0000000009097211 */ /* 0x000fe200078f38ff */
[----:B------:R-:W-:Y:S02]  /*08c0*/  @P2 VIADD R11, R11, 0x1 ;  /* 0x000000010b0b2836 */ /* 0x000fe40000000000 */
[----:B------:R-:W-:Y:S01]  /*08d0*/  VIADD R2, R6, 0x40 ;  /* 0x0000004006027836 */ /* 0x000fe20000000000 */
[----:B------:R-:W-:Y:S01]  /*08e0*/  SHF.R.S32.HI R9, RZ, 0x7, R9 ;  /* 0x00000007ff097819 */ /* 0x000fe20000011409 */
[----:B------:R-:W-:Y:S01]  /*08f0*/  @!P0 IMAD.MOV R11, RZ, RZ, -R11 ;  /* 0x000000ffff0b8224 */ /* 0x000fe200078e0a0b */
[----:B------:R-:W-:-:S02]  /*0900*/  @!P1 LOP3.LUT R11, RZ, R4, RZ, 0x33, !PT ;  /* 0x00000004ff0b9212 */ /* 0x000fc400078e33ff */
[----:B------:R-:W-:Y:S02]  /*0910*/  SHF.R.S32.HI R4, RZ, 0x1f, R3 ;  /* 0x0000001fff047819 */ /* 0x000fe40000011403 */
[----:B------:R-:W-:Y:S01]  /*0920*/  SHF.R.S32.HI R7, RZ, 0x1f, R2 ;  /* 0x0000001fff077819 */ /* 0x000fe20000011402 */
[----:B------:R-:W-:Y:S01]  /*0930*/  IMAD R158, R11, UR8, RZ ;  /* 0x000000080b9e7c24 */ /* 0x000fe2000f8e02ff */
[----:B------:R-:W-:Y:S02]  /*0940*/  LEA.HI R4, R4, R3, RZ, 0x7 ;  /* 0x0000000304047211 */ /* 0x000fe400078f38ff */
[----:B------:R-:W-:Y:S02]  /*0950*/  LEA.HI R7, R7, R2, RZ, 0x7 ;  /* 0x0000000207077211 */ /* 0x000fe400078f38ff */
        /* <DEDUP_REMOVED lines=11> */
[----:B------:R-:W5:Y:S01]  /*0a10*/  LD.E.64 R8, desc[UR4][R84.64+0x78] ;  /* 0x0000780454087980 */ /* 0x000f62000c101b00 */
[----:B------:R-:W-:-:S02]  /*0a20*/  IMAD.MOV.U32 R165, RZ, RZ, 0x0 ;  /* 0x00000000ffa57424 */ /* 0x000fc400078e00ff */
[----:B--2---:R-:W-:-:S04]  /*0a30*/  IMAD R2, R2, UR8, R169 ;  /* 0x0000000802027c24 */ /* 0x004fc8000f8e02a9 */
[----:B---3--:R-:W-:-:S04]  /*0a40*/  IMAD R2, R2, R4, R167 ;  /* 0x0000000402027224 */ /* 0x008fc800078e02a7 */
[--C-:B------:R-:W-:Y:S01]  /*0a50*/  IMAD R3, R3, R2, R79.reuse ;  /* 0x0000000203037224 */ /* 0x100fe200078e024f */
[----:B------:R-:W-:Y:S01]  /*0a60*/  SHF.R.U32.HI R2, RZ, 0x3, R62 ;  /* 0x00000003ff027819 */ /* 0x000fe2000001163e */
[----:B------:R-:W-:Y:S02]  /*0a70*/  IMAD.IADD R79, R166, 0x1, -R79 ;  /* 0x00000001a64f7824 */ /* 0x000fe400078e0a4f */
[C---:B----4-:R-:W-:Y:S01]  /*0a80*/  IMAD R11, R3.reuse, R0, RZ ;  /* 0x00000000030b7224 */ /* 0x050fe200078e02ff */
[C---:B------:R-:W-:Y:S01]  /*0a90*/  IADD3 R5, P0, PT, R3.reuse, R2, RZ ;  /* 0x0000000203057210 */ /* 0x040fe20007f1e0ff */
[----:B------:R-:W-:Y:S01]  /*0aa0*/  VIADD R4, R2, 0x20 ;  /* 0x0000002002047836 */ /* 0x000fe20000000000 */
[----:B------:R-:W-:Y:S01]  /*0ab0*/  LOP3.LUT P6, R0, R62, 0x7, RZ, 0xc0, !PT ;  /* 0x000000073e007812 */ /* 0x000fe200078cc0ff */
[----:B------:R-:W-:Y:S01]  /*0ac0*/  VIADD R10, R2, 0x10 ;  /* 0x00000010020a7836 */ /* 0x000fe20000000000 */
[----:B------:R-:W-:Y:S02]  /*0ad0*/  LEA.HI.X.SX32 R3, R3, RZ, 0x1, P0 ;  /* 0x000000ff03037211 */ /* 0x000fe400000f0eff */
[----:B-----5:R-:W-:-:S02]  /*0ae0*/  LEA R6, P0, R5, R6, 0x2 ;  /* 0x0000000605067211 */ /* 0x020fc400078010ff */
[----:B------:R-:W-:Y:S01]  /*0af0*/  ISETP.GE.AND P1, PT, R4, R79, PT ;  /* 0x0000004f0400720c */ /* 0x000fe20003f26270 */
[----:B------:R-:W-:Y:S01]  /*0b00*/  VIADD R4, R2, 0x30 ;  /* 0x0000003002047836 */ /* 0x000fe20000000000 */
[----:B------:R-:W-:Y:S02]  /*0b10*/  LEA.HI.X R7, R5, R7, R3, 0x2, P0 ;  /* 0x0000000705077211 */ /* 0x000fe400000f1403 */
[----:B------:R-:W-:Y:S02]  /*0b20*/  LEA R3, P0, R62, R11, 0x2 ;  /* 0x0000000b3e037211 */ /* 0x000fe400078010ff */
[----:B------:R-:W-:Y:S02]  /*0b30*/  ISETP.GE.AND P2, PT, R10, R79, PT ;  /* 0x0000004f0a00720c */ /* 0x000fe40003f46270 */
[----:B------:R-:W-:Y:S02]  /*0b40*/  LEA.HI.X.SX32 R11, R11, RZ, 0x1, P0 ;  /* 0x000000ff0b0b7211 */ /* 0x000fe400000f0eff */
[----:B------:R-:W-:-:S02]  /*0b50*/  LEA R8, P0, R3, R8, 0x2 ;  /* 0x0000000803087211 */ /* 0x000fc400078010ff */
[----:B------:R-:W-:Y:S02]  /*0b60*/  ISETP.GE.OR P6, PT, R2, R79, P6 ;  /* 0x0000004f0200720c */ /* 0x000fe400037c6670 */
[----:B------:R-:W-:Y:S02]  /*0b70*/  LEA.HI.X R9, R3, R9, R11, 0x2, P0 ;  /* 0x0000000903097211 */ /* 0x000fe400000f140b */
        /* <DEDUP_REMOVED lines=15> */
[----:B-1----:R-:W-:Y:S05]  /*0c70*/  @P0 RET.REL.NODEC R164 `(_ZN5flash24flash_fwd_splitkv_kernelI23Flash_fwd_kernel_traitsILi32ELi64ELi128ELi4ELb0ELb0EN7cutlass6half_tE19Flash_kernel_traitsILi32ELi64ELi128ELi4ES3_EELb0ELb1ELb0ELb0ELb1ELb0ELb1ELb1EEEvNS_16Flash_fwd_paramsE) ;  /* 0xfffffff0a4e00950 */ /* 0x002fea0003c3ffff */
[----:B------:R-:W-:Y:S02]  /*0c80*/  MOV R3, 0xff800000 ;  /* 0xff80000000037802 */ /* 0x000fe40000000f00 */
[----:B------:R-:W-:-:S03]  /*0c90*/  MOV R165, 0x0 ;  /* 0x0000000000a57802 */ /* 0x000fc60000000f00 */
[----:B------:R1:W-:Y:S02]  /*0ca0*/  ST.E desc[UR4][R6.64+0xc0], R3 ;  /* 0x0000c00306007985 */ /* 0x0003e4000c101904 */
[----:B-1----:R-:W-:Y:S05]  /*0cb0*/  RET.REL.NODEC R164 `(_ZN5flash24flash_fwd_splitkv_kernelI23Flash_fwd_kernel_traitsILi32ELi64ELi128ELi4ELb0ELb0EN7cutlass6half_tE19Flash_kernel_traitsILi32ELi64ELi128ELi4ES3_EELb0ELb1ELb0ELb0ELb1ELb0ELb1ELb1EEEvNS_16Flash_fwd_paramsE) ;  /* 0xfffffff0a4d07950 */ /* 0x002fea0003c3ffff */
.L_x_9806:
        /* <DEDUP_REMOVED lines=33> */
[----:B-----5:R-:W-:-:S04]  /*0ed0*/  IMAD.HI.U32 R8, R6, R3, RZ ;  /* 0x0000000306087227 */ /* 0x020fc800078e00ff */
        /* <DEDUP_REMOVED lines=44> */
[----:B--2---:R-:W-:Y:S01]  /*11a0*/  SHF.R.S32.HI R11, RZ, 0x1f, R2 ;  /* 0x0000001fff0b7819 */ /* 0x004fe20000011402 */
[-C--:B------:R-:W-:Y:S02]  /*11b0*/  IMAD R4, R17, R2.reuse, RZ ;  /* 0x0000000211047224 */ /* 0x080fe400078e02ff */
[----:B------:R-:W-:Y:S01]  /*11c0*/  IMAD.WIDE.U32 R18, R16, R2, RZ ;  /* 0x0000000210127225 */ /* 0x000fe200078e00ff */
[----:B------:R-:W-:-:S03]  /*11d0*/  MOV R17, R3 ;  /* 0x0000000300117202 */ /* 0x000fc60000000f00 */
[----:B------:R-:W-:Y:S02]  /*11e0*/  IMAD R4, R16, R11, R4 ;  /* 0x0000000b10047224 */ /* 0x000fe400078e0204 */
[----:B------:R-:W-:Y:S02]  /*11f0*/  IMAD R3, R157, R9, RZ ;  /* 0x000000099d037224 */ /* 0x000fe400078e02ff */
[----:B------:R-:W-:Y:S02]  /*1200*/  IMAD.IADD R19, R19, 0x1, R4 ;  /* 0x0000000113137824 */ /* 0x000fe400078e0204 */
[----:B------:R-:W-:Y:S01]  /*1210*/  @!P0 IMAD.MOV R17, RZ, RZ, -R17 ;  /* 0x000000ffff118224 */ /* 0x000fe200078e0a11 */
[----:B------:R-:W-:Y:S01]  /*1220*/  @!P1 LOP3.LUT R17, RZ, R0, RZ, 0x33, !PT ;  /* 0x00000000ff119212 */ /* 0x000fe200078e33ff */
[----:B------:R-:W-:Y:S02]  /*1230*/  IMAD R3, R156, R7, R3 ;  /* 0x000000079c037224 */ /* 0x000fe400078e0203 */
        /* <DEDUP_REMOVED lines=13> */
.L_x_9808:
        /* <DEDUP_REMOVED lines=32> */
[----:B---3--:R-:W-:Y:S01]  /*1510*/  @!P2 IMAD R11, R11, R8, RZ ;  /* 0x000000080b0ba224 */ /* 0x008fe200078e02ff */
[----:B------:R-:W-:Y:S02]  /*1520*/  ISETP.GE.U32.AND P5, PT, R4, R3, PT ;  /* 0x000000030400720c */ /* 0x000fe40003fa6070 */
[----:B------:R-:W-:Y:S01]  /*1530*/  LOP3.LUT R3, R167, R0, RZ, 0x3c, !PT ;  /* 0x00000000a7037212 */ /* 0x000fe200078e3cff */
        /* <DEDUP_REMOVED lines=43> */
.L_x_9809:
[----:B------:R-:W-:Y:S05]  /*17f0*/  BSYNC.RECONVERGENT B0 ;  /* 0x0000000000007941 */ /* 0x000fea0003800200 */
.L_x_9807:
        /* <DEDUP_REMOVED lines=28> */
[----:B------:R-:W-:Y:S01]  /*19c0*/  ISETP.GE.U32.AND P4, PT, R13, R6, PT ;  /* 0x000000060d00720c */ /* 0x000fe20003f86070 */
[----:B------:R-:W1:Y:S01]  /*19d0*/  S2R R49, SR_CgaCtaId ;  /* 0x0000000000317919 */ /* 0x000e620000008800 */
        /* <DEDUP_REMOVED lines=12> */
[----:B------:R-:W-:-:S04]  /*1aa0*/  @!P1 LOP3.LUT R6, RZ, R0, RZ, 0x33, !PT ;  /* 0x00000000ff069212 */ /* 0x000fc800078e33ff */
[----:B------:R-:W-:Y:S02]  /*1ab0*/  SHF.R.S32.HI R0, RZ, 0x1f, R6 ;  /* 0x0000001fff007819 */ /* 0x000fe40000011406 */
[----:B------:R-:W-:Y:S01]  /*1ac0*/  SHF.R.U32.HI R66, RZ, 0x2, R62 ;  /* 0x00000002ff427819 */ /* 0x000fe2000001163e */
[----:B------:R-:W-:-:S04]  /*1ad0*/  IMAD.MOV.U32 R67, RZ, RZ, RZ ;  /* 0x000000ffff437224 */ /* 0x000fc800078e00ff */
[-C--:B------:R-:W-:Y:S02]  /*1ae0*/  IMAD R163, R59, R66.reuse, RZ ;  /* 0x000000423ba37224 */ /* 0x080fe400078e02ff */
[----:B------:R-:W-:Y:S01]  /*1af0*/  IMAD R159, R157, R66, RZ ;  /* 0x000000429d9f7224 */ /* 0x000fe200078e02ff */
[----:B------:R-:W-:Y:S01]  /*1b00*/  IADD3 R63, PT, PT, R61, -0x1, RZ ;  /* 0xffffffff3d3f7810 */ /* 0x000fe20007ffe0ff */
[----:B------:R-:W-:Y:S01]  /*1b10*/  IMAD.SHL.U32 R68, R62, 0x4, RZ ;  /* 0x000000043e447824 */ /* 0x000fe200078e00ff */
        /* <DEDUP_REMOVED lines=8> */
[----:B------:R-:W-:Y:S02]  /*1ba0*/  @!P0 MOV R5, R32 ;  /* 0x0000002000058202 */ /* 0x000fe40000000f00 */
[----:B------:R-:W-:Y:S01]  /*1bb0*/  @P0 MOV R5, R20 ;  /* 0x0000001400050202 */ /* 0x000fe20000000f00 */
[----:B------:R-:W-:Y:S01]  /*1bc0*/  @!P0 IMAD.IADD R9, R33, 0x1, R9 ;  /* 0x0000000121098824 */ /* 0x000fe200078e0209 */
[----:B------:R-:W-:Y:S01]  /*1bd0*/  IADD3 R29, PT, PT, R31, R7, RZ ;  /* 0x000000071f1d7210 */ /* 0x000fe20007ffe0ff */
[----:B------:R-:W-:Y:S01]  /*1be0*/  @P0 IMAD.IADD R9, R21, 0x1, R10 ;  /* 0x0000000115090824 */ /* 0x000fe200078e020a */
[----:B------:R-:W-:Y:S01]  /*1bf0*/  SHF.R.S32.HI R10, RZ, 0x1f, R167 ;  /* 0x0000001fff0a7819 */ /* 0x000fe200000114a7 */
[----:B------:R-:W-:Y:S01]  /*1c00*/  IMAD.MOV.U32 R28, RZ, RZ, R30 ;  /* 0x000000ffff1c7224 */ /* 0x000fe200078e001e */
[----:B------:R-:W-:Y:S01]  /*1c10*/  IADD3 R30, P1, PT, R12, R5, RZ ;  /* 0x000000050c1e7210 */ /* 0x000fe20007f3e0ff */
[----:B------:R-:W-:Y:S01]  /*1c20*/  IMAD R7, R25, R167, RZ ;  /* 0x000000a719077224 */ /* 0x000fe200078e02ff */
[----:B------:R-:W-:Y:S01]  /*1c30*/  LOP3.LUT R21, R64, 0xc0, RZ, 0xc0, !PT ;  /* 0x000000c040157812 */ /* 0x000fe200078ec0ff */
[----:B------:R-:W-:-:S02]  /*1c40*/  IMAD R5, R27, R6, RZ ;  /* 0x000000061b057224 */ /* 0x000fc400078e02ff */
[----:B------:R-:W-:Y:S01]  /*1c50*/  IMAD R7, R24, R10, R7 ;  /* 0x0000000a18077224 */ /* 0x000fe200078e0207 */
[----:B------:R-:W-:Y:S01]  /*1c60*/  MOV R10, 0x400 ;  /* 0x00000400000a7802 */ /* 0x000fe20000000f00 */
[----:B------:R-:W-:Y:S01]  /*1c70*/  IMAD.X R31, RZ, RZ, R9, P1 ;  /* 0x000000ffff1f7224 */ /* 0x000fe200008e0609 */
[----:B------:R-:W-:Y:S01]  /*1c80*/  LOP3.LUT R21, R21, 0x18, R62, 0xf8, !PT ;  /* 0x0000001815157812 */ /* 0x000fe200078ef83e */
[----:B------:R-:W-:Y:S01]  /*1c90*/  IMAD.WIDE.U32 R28, R6, R26, R28 ;  /* 0x0000001a061c7225 */ /* 0x000fe200078e001c */
[----:B-1----:R-:W-:-:S03]  /*1ca0*/  LEA R49, R49, R10, 0x18 ;  /* 0x0000000a31317211 */ /* 0x002fc600078ec0ff */
[----:B------:R-:W-:Y:S01]  /*1cb0*/  IMAD R5, R0, R26, R5 ;  /* 0x0000001a00057224 */ /* 0x000fe200078e0205 */
[----:B------:R-:W-:Y:S01]  /*1cc0*/  SHF.R.S32.HI R10, RZ, 0x1f, R73 ;  /* 0x0000001fff0a7819 */ /* 0x000fe20000011449 */
[----:B------:R-:W-:Y:S01]  /*1cd0*/  IMAD.WIDE.U32 R30, R167, R24, R30 ;  /* 0x00000018a71e7225 */ /* 0x000fe200078e001e */
[----:B------:R-:W-:Y:S02]  /*1ce0*/  LOP3.LUT R21, R21, 0x18, R64, 0x78, !PT ;  /* 0x0000001815157812 */ /* 0x000fe400078e7840 */
[----:B------:R-:W-:Y:S01]  /*1cf0*/  MOV R24, R28 ;  /* 0x0000001c00187202 */ /* 0x000fe20000000f00 */
[----:B------:R-:W-:Y:S01]  /*1d00*/  IMAD.IADD R25, R29, 0x1, R5 ;  /* 0x000000011d197824 */ /* 0x000fe200078e0205 */
[----:B------:R-:W-:Y:S01]  /*1d10*/  @!P0 MOV R26, R22 ;  /* 0x00000016001a8202 */ /* 0x000fe20000000f00 */
[----:B------:R-:W-:Y:S02]  /*1d20*/  @!P0 IMAD.MOV.U32 R27, RZ, RZ, R23 ;  /* 0x000000ffff1b8224 */ /* 0x000fe400078e0017 */
[----:B------:R-:W-:Y:S01]  /*1d30*/  IMAD.IADD R29, R31, 0x1, R7 ;  /* 0x000000011f1d7824 */ /* 0x000fe200078e0207 */
[----:B------:R-:W-:Y:S01]  /*1d40*/  LEA.HI R7, R10, R73, RZ, 0x7 ;  /* 0x000000490a077211 */ /* 0x000fe200078f38ff */
[----:B------:R-:W-:Y:S01]  /*1d50*/  @P0 IMAD.MOV.U32 R26, RZ, RZ, R22 ;  /* 0x000000ffff1a0224 */ /* 0x000fe200078e0016 */
[----:B------:R-:W-:Y:S01]  /*1d60*/  LOP3.LUT R64, R21, 0x1f20, R64, 0xf8, !PT ;  /* 0x00001f2015407812 */ /* 0x000fe200078ef840 */
[----:B------:R-:W-:Y:S01]  /*1d70*/  @P0 IMAD.MOV.U32 R27, RZ, RZ, R23 ;  /* 0x000000ffff1b0224 */ /* 0x000fe200078e0017 */
        /* <DEDUP_REMOVED lines=10> */
[----:B------:R-:W-:Y:S02]  /*1e20*/  ISETP.GT.AND P0, PT, R61, R72, PT ;  /* 0x000000483d00720c */ /* 0x000fe40003f04270 */
[----:B------:R-:W-:Y:S01]  /*1e30*/  MOV R28, R30 ;  /* 0x0000001e001c7202 */ /* 0x000fe20000000f00 */
[----:B------:R-:W-:-:S02]  /*1e40*/  IMAD R5, R8, R27, R5 ;  /* 0x0000001b08057224 */ /* 0x000fc400078e0205 */
[----:B------:R-:W-:-:S04]  /*1e50*/  IMAD.WIDE.U32 R22, R66, R156, R22 ;  /* 0x0000009c42167225 */ /* 0x000fc800078e0016 */
        /* <DEDUP_REMOVED lines=25> */
[C---:B------:R-:W-:Y:S01]  /*1ff0*/  IMAD R97, R61.reuse, -0x80, R73 ;  /* 0xffffff803d617824 */ /* 0x040fe200078e0249 */
[----:B------:R-:W-:Y:S01]  /*2000*/  MOV R93, R61 ;  /* 0x0000003d005d7202 */ /* 0x000fe20000000f00 */
[----:B------:R-:W-:Y:S01]  /*2010*/  IMAD R95, R61, -0x80, R65 ;  /* 0xffffff803d5f7824 */ /* 0x000fe200078e0241 */
[----:B------:R-:W-:Y:S01]  /*2020*/  MOV R88, R160 ;  /* 0x000000a000587202 */ /* 0x000fe20000000f00 */
[----:B------:R-:W-:Y:S01]  /*2030*/  IMAD.MOV.U32 R89, RZ, RZ, R159 ;  /* 0x000000ffff597224 */ /* 0x000fe200078e009f */
[----:B------:R-:W-:-:S02]  /*2040*/  MOV R90, R162 ;  /* 0x000000a2005a7202 */ /* 0x000fc40000000f00 */
        /* <DEDUP_REMOVED lines=23> */
[----:B------:R-:W-:Y:S01]  /*21c0*/  IMAD R0, R22, R0, R9 ;  /* 0x0000000016007224 */ /* 0x000fe200078e0209 */
[----:B------:R-:W-:Y:S01]  /*21d0*/  SHF.R.S32.HI R9, RZ, 0x1f, R73 ;  /* 0x0000001fff097819 */ /* 0x000fe20000011449 */
[----:B------:R-:W-:Y:S01]  /*21e0*/  IMAD.IADD R23, R21, 0x1, R7 ;  /* 0x0000000115177824 */ /* 0x000fe200078e0207 */
[----:B------:R-:W-:Y:S01]  /*21f0*/  MOV R22, R20 ;  /* 0x0000001400167202 */ /* 0x000fe20000000f00 */
[-C--:B------:R-:W-:Y:S01]  /*2200*/  IMAD R21, R6, R11.reuse, RZ ;  /* 0x0000000b06157224 */ /* 0x080fe200078e02ff */
[----:B------:R-:W-:Y:S01]  /*2210*/  IADD3 R25, PT, PT, R25, R0, RZ ;  /* 0x0000000019197210 */ /* 0x000fe20007ffe0ff */
[----:B------:R-:W-:-:S02]  /*2220*/  IMAD R6, R66, R11, R77 ;  /* 0x0000000b42067224 */ /* 0x000fc400078e024d */
[----:B------:R-:W-:Y:S01]  /*2230*/  IMAD.X R9, RZ, RZ, ~R9, P0 ;  /* 0x000000ffff097224 */ /* 0x000fe200000e0e09 */
[----:B------:R-:W-:Y:S01]  /*2240*/  SHF.R.S32.HI R87, RZ, 0x1f, R21 ;  /* 0x0000001fff577819 */ /* 0x000fe20000011415 */
[----:B------:R-:W-:Y:S01]  /*2250*/  IMAD.WIDE.U32 R22, R100, R15, R22 ;  /* 0x0000000f64167225 */ /* 0x000fe200078e0016 */
[-C--:B------:R-:W-:Y:S02]  /*2260*/  IADD3 R14, P0, PT, R21, R6.reuse, RZ ;  /* 0x00000006150e7210 */ /* 0x080fe40007f1e0ff */
[----:B------:R-:W-:Y:S01]  /*2270*/  IADD3 R0, PT, PT, R77, R6, RZ ;  /* 0x000000064d007210 */ /* 0x000fe20007ffe0ff */
        /* <DEDUP_REMOVED lines=9> */
[----:B------:R-:W-:-:S02]  /*2310*/  SHF.L.U64.HI R0, R14, 0x1, R7 ;  /* 0x000000010e007819 */ /* 0x000fc40000010207 */
[C---:B------:R-:W-:Y:S01]  /*2320*/  SHF.L.U64.HI R87, R86.reuse, 0x1, R87 ;  /* 0x0000000156577819 */ /* 0x040fe20000010257 */
[----:B------:R-:W-:Y:S01]  /*2330*/  IMAD.IADD R81, R23, 0x1, R81 ;  /* 0x0000000117517824 */ /* 0x000fe200078e0251 */
[----:B------:R-:W-:Y:S02]  /*2340*/  SHF.L.U32 R86, R86, 0x1, RZ ;  /* 0x0000000156567819 */ /* 0x000fe400000006ff */
[----:B------:R-:W-:Y:S02]  /*2350*/  SHF.L.U32 R14, R14, 0x1, RZ ;  /* 0x000000010e0e7819 */ /* 0x000fe400000006ff */
[----:B------:R-:W-:Y:S02]  /*2360*/  IADD3 R9, PT, PT, R21, R9, RZ ;  /* 0x0000000915097210 */ /* 0x000fe40007ffe0ff */
[----:B------:R-:W-:Y:S02]  /*2370*/  LEA R10, P0, R20, R16, 0x1 ;  /* 0x00000010140a7211 */ /* 0x000fe400078008ff */
[----:B------:R-:W-:-:S02]  /*2380*/  LEA.HI.X R81, R22, R19, R81, 0x1, P1 ;  /* 0x0000001316517211 */ /* 0x000fc400008f0c51 */
        /* <DEDUP_REMOVED lines=8> */
[----:B------:R-:W-:-:S09]  /*2410*/  IADD3.X R15, PT, PT, R3, R0, RZ, P0, !PT ;  /* 0x00000000030f7210 */ /* 0x000fd200007fe4ff */
.L_x_9833:
        /* <DEDUP_REMOVED lines=79> */
.L_x_9812:
        /* <DEDUP_REMOVED lines=65> */
.L_x_9816:
[----:B------:R-:W-:Y:S05]  /*2d20*/  BSYNC.RECONVERGENT B0 ;  /* 0x0000000000007941 */ /* 0x000fea0003800200 */
.L_x_9815:
        /* <DEDUP_REMOVED lines=52> */
.L_x_9818:
[----:B------:R-:W-:Y:S05]  /*3070*/  BSYNC.RECONVERGENT B0 ;  /* 0x0000000000007941 */ /* 0x000fea0003800200 */
.L_x_9817:
        /* <DEDUP_REMOVED lines=57> */
.L_x_9820:
[----:B------:R-:W-:Y:S05]  /*3410*/  BSYNC.RECONVERGENT B0 ;  /* 0x0000000000007941 */ /* 0x000fea0003800200 */
.L_x_9819:
        /* <DEDUP_REMOVED lines=57> */
.L_x_9822:
[----:B------:R-:W-:Y:S05]  /*37b0*/  BSYNC.RECONVERGENT B0 ;  /* 0x0000000000007941 */ /* 0x000fea0003800200 */
.L_x_9821:
[----:B------:R-:W5:Y:S02]  /*37c0*/  LD.E R3, desc[UR4][R84.64+0xd0] ;  /* 0x0000d00454037980 */ /* 0x000f64000c101900 */
[----:B-----5:R-:W-:Y:S05]  /*37d0*/  IMAD.U32 R3, R3, -0x40, RZ ;  /* 0xffffffc003037824 */ /* 0x020fea00078e00ff */
[C---:B------:R-:W-:Y:S02]  /*37e0*/  LEA R14, P1, R3.reuse, R14, 0x1 ;  /* 0x0000000e030e7211 */ /* 0x040fe400078208ff */
[C---:B------:R-:W-:Y:S02]  /*37f0*/  LEA R50, P0, R3.reuse, R50, 0x1 ;  /* 0x0000003203327211 */ /* 0x040fe400078008ff */
[C---:B------:R-:W-:Y:S02]  /*3800*/  LEA.HI.X.SX32 R15, R3.reuse, R15, 0x1, P1 ;  /* 0x0000000f030f7211 */ /* 0x040fe400008f0eff */
[----:B------:R-:W-:Y:S01]  /*3810*/  LEA.HI.X.SX32 R51, R3, R51, 0x1, P0 ;  /* 0x0000003303337211 */ /* 0x000fe200000f0eff */
[----:B------:R-:W-:Y:S05]  /*3820*/  BRA `(.L_x_9813) ;  /* 0x00000018001c7947 */ /* 0x000fea0003800000 */
.L_x_9814:
        /* <DEDUP_REMOVED lines=96> */
.L_x_9824:
[----:B------:R-:W-:Y:S05]  /*3e30*/  BSYNC.RECONVERGENT B0 ;  /* 0x0000000000007941 */ /* 0x000fea0003800200 */
.L_x_9823:
        /* <DEDUP_REMOVED lines=93> */
.L_x_9826:
[----:B------:R-:W-:Y:S05]  /*4410*/  BSYNC.RECONVERGENT B0 ;  /* 0x0000000000007941 */ /* 0x000fea0003800200 */
.L_x_9825:
        /* <DEDUP_REMOVED lines=57> */
[----:B------:R-:W-:Y:S02]  /*47b0*/  @!P0 HADD2.F32 R44, -RZ, R46.H1_H1 ;  /* 0x3000002eff2c8230 */ /* 0x000fe40000004100 */
        /* <DEDUP_REMOVED lines=15> */
[----:B------:R-:W-:Y:S01]  /*48b0*/  LEA R57, P4, R69, R88, 0x1 ;  /* 0x0000005845397211 */ /* 0x000fe200078808ff */
[----:B------:R-:W-:Y:S01]  /*48c0*/  @!P0 FFMA.FTZ R4, R39, R42, R4 ;  /* 0x0000002a27048223 */ /* 0x000fe20000010004 */
[----:B------:R-:W-:Y:S02]  /*48d0*/  @!P0 HADD2.F32 R39, -RZ, R47.H1_H1 ;  /* 0x3000002fff278230 */ /* 0x000fe40000004100 */
[----:B------:R-:W-:Y:S01]  /*48e0*/  @!P0 FMUL.FTZ R7, R17, R18 ;  /* 0x0000001211078220 */ /* 0x000fe20000410000 */
[----:B------:R-:W-:Y:S01]  /*48f0*/  LEA R106, P5, R156, R57, 0x6 ;  /* 0x000000399c6a7211 */ /* 0x000fe200078a30ff */
[--C-:B------:R-:W-:Y:S01]  /*4900*/  @!P0 HADD2.F32 R36, -RZ, R41.reuse.H0_H0 ;  /* 0x20000029ff248230 */ /* 0x100fe20000004100 */
[----:B------:R-:W-:Y:S01]  /*4910*/  LEA.HI.X R56, R69, R89, R70, 0x1, P4 ;  /* 0x0000005945387211 */ /* 0x000fe200020f0c46 */
[----:B------:R-:W-:Y:S01]  /*4920*/  @!P0 HADD2.F32 R41, -RZ, R41.H1_H1 ;  /* 0x30000029ff298230 */ /* 0x000fe20000004100 */
[----:B------:R-:W-:Y:S01]  /*4930*/  @!P0 F2FP.F16.F32.PACK_AB R57, R2, R0 ;  /* 0x000000000239823e */ /* 0x000fe200000000ff */
[----:B------:R-:W-:Y:S01]  /*4940*/  @!P0 FMUL.FTZ R8, R19, R16 ;  /* 0x0000001013088220 */ /* 0x000fe20000410000 */
[----:B------:R-:W-:Y:S01]  /*4950*/  @!P0 F2FP.F16.F32.PACK_AB R94, R4, R3 ;  /* 0x00000003045e823e */ /* 0x000fe200000000ff */
[----:B------:R-:W-:Y:S01]  /*4960*/  @!P0 FFMA.FTZ R5, R38, R43, R5 ;  /* 0x0000002b26058223 */ /* 0x000fe20000010005 */
[----:B------:R-:W-:Y:S01]  /*4970*/  LEA.HI.X R107, R156, R56, R157, 0x6, P5 ;  /* 0x000000389c6b7211 */ /* 0x000fe200028f349d */
[----:B------:R-:W-:Y:S01]  /*4980*/  @!P0 FFMA.FTZ R6, R39, R44, R6 ;  /* 0x0000002c27068223 */ /* 0x000fe20000010006 */
[----:B------:R-:W-:Y:S01]  /*4990*/  @!P0 MOV R52, R57 ;  /* 0x0000003900348202 */ /* 0x000fe20000000f00 */
[----:B------:R-:W-:Y:S01]  /*49a0*/  @!P0 FFMA.FTZ R7, R36, R45, R7 ;  /* 0x0000002d24078223 */ /* 0x000fe20000010007 */
[----:B------:R-:W-:Y:S01]  /*49b0*/  @!P0 MOV R53, R94 ;  /* 0x0000005e00358202 */ /* 0x000fe20000000f00 */
[----:B------:R-:W-:Y:S01]  /*49c0*/  @!P0 FFMA.FTZ R8, R41, R46, R8 ;  /* 0x0000002e29088223 */ /* 0x000fe20000010008 */
[----:B------:R-:W-:Y:S04]  /*49d0*/  @!P0 F2FP.F16.F32.PACK_AB R104, R6, R5 ;  /* 0x000000050668823e */ /* 0x000fe800000000ff */
[----:B------:R-:W-:Y:S02]  /*49e0*/  @!P0 F2FP.F16.F32.PACK_AB R105, R8, R7 ;  /* 0x000000070869823e */ /* 0x000fe400000000ff */
[----:B------:R-:W-:Y:S02]  /*49f0*/  @!P0 MOV R54, R104 ;  /* 0x0000006800368202 */ /* 0x000fe40000000f00 */
[----:B------:R-:W-:Y:S05]  /*4a00*/  @!P0 MOV R55, R105 ;  /* 0x0000006900378202 */ /* 0x000fea0000000f00 */
[----:B------:R3:W-:Y:S02]  /*4a10*/  ST.E.128 desc[UR4][R106.64], R52 ;  /* 0x000000346a007985 */ /* 0x0007e4000c101d04 */
.L_x_9828:
[----:B------:R-:W-:Y:S05]  /*4a20*/  BSYNC.RECONVERGENT B0 ;  /* 0x0000000000007941 */ /* 0x000fea0003800200 */
.L_x_9827:
[----:B------:R-:W-:Y:S04]  /*4a30*/  BSSY.RECONVERGENT B0, `(.L_x_9829) ;  /* 0x0000060000007945 */ /* 0x000fe80003800200 */
[----:B------:R-:W-:Y:S05]  /*4a40*/  @!P3 BRA `(.L_x_9830) ;  /* 0x000000040078b947 */ /* 0x000fea0003800000 */
[----:B------:R-:W-:Y:S02]  /*4a50*/  ISETP.GE.AND P0, PT, R12, R21, PT ;  /* 0x000000150c00720c */ /* 0x000fe40003f06270 */
[C---:B------:R-:W-:Y:S04]  /*4a60*/  LEA R28, P3, R102.reuse, R24, 0x7 ;  /* 0x00000018661c7211 */ /* 0x040fe800078638ff */
[----:B------:R-:W-:Y:S05]  /*4a70*/  LEA.HI.X R29, R102, R25, R103, 0x7, P3 ;  /* 0x00000019661d7211 */ /* 0x000fea00018f3c67 */
[----:B------:R-:W4:Y:S02]  /*4a80*/  LD.E.128 R44, desc[UR4][R28.64] ;  /* 0x000000041c2c7980 */ /* 0x000f24000c101d00 */
[----:B-123--:R-:W-:Y:S01]  /*4a90*/  @!P0 IMAD R52, R11, 0x60, RZ ;  /* 0x000000600b348824 */ /* 0x00efe200078e02ff */
[----:B------:R-:W-:Y:S01]  /*4aa0*/  @!P0 SEL R53, R20, RZ, P1 ;  /* 0x000000ff14358207 */ /* 0x000fe20000800000 */
        /* <DEDUP_REMOVED lines=42> */
[C---:B------:R-:W-:Y:S01]  /*4d50*/  LEA R53, P1, R69.reuse, R88, 0x1 ;  /* 0x0000005845357211 */ /* 0x040fe200078208ff */
[--C-:B------:R-:W-:Y:S02]  /*4d60*/  @!P0 HADD2.F32 R38, -RZ, R42.reuse.H0_H0 ;  /* 0x2000002aff268230 */ /* 0x100fe40000004100 */
[----:B------:R-:W-:Y:S01]  /*4d70*/  @!P0 FMUL.FTZ R3, R24, R31 ;  /* 0x0000001f18038220 */ /* 0x000fe20000410000 */
[----:B------:R-:W-:Y:S01]  /*4d80*/  @!P0 HADD2.F32 R39, -RZ, R42.H1_H1 ;  /* 0x3000002aff278230 */ /* 0x000fe20000004100 */
[----:B------:R-:W-:Y:S01]  /*4d90*/  @!P0 MOV R42, R46 ;  /* 0x0000002e002a8202 */ /* 0x000fe20000000f00 */
[--C-:B------:R-:W-:Y:S01]  /*4da0*/  @!P0 HADD2.F32 R32, -RZ, R48.reuse.H0_H0 ;  /* 0x20000030ff208230 */ /* 0x100fe20000004100 */
[----:B------:R-:W-:Y:S01]  /*4db0*/  LEA.HI.X R52, R69, R89, R70, 0x1, P1 ;  /* 0x0000005945347211 */ /* 0x000fe200008f0c46 */
        /* <DEDUP_REMOVED lines=8> */
[--C-:B------:R-:W-:Y:S02]  /*4e40*/  @!P0 HADD2.F32 R17, -RZ, R19.reuse.H0_H0 ;  /* 0x20000013ff118230 */ /* 0x100fe40000004100 */
[----:B------:R-:W-:Y:S01]  /*4e50*/  @!P3 FADD.FTZ R18, -R18, -RZ ;  /* 0x800000ff1212b221 */ /* 0x000fe20000010100 */
[----:B------:R-:W-:Y:S01]  /*4e60*/  @!P0 FFMA.FTZ R3, R32, R36, R3 ;  /* 0x0000002420038223 */ /* 0x000fe20000010003 */
[----:B------:R-:W-:Y:S02]  /*4e70*/  @!P0 HADD2.F32 R19, -RZ, R19.H1_H1 ;  /* 0x30000013ff138230 */ /* 0x000fe40000004100 */
[----:B------:R-:W-:Y:S01]  /*4e80*/  @!P3 FADD.FTZ R16, -R16, -RZ ;  /* 0x800000ff1010b221 */ /* 0x000fe20000010100 */
[----:B------:R-:W-:Y:S01]  /*4e90*/  LEA R56, P3, R156, R53, 0x7 ;  /* 0x000000359c387211 */ /* 0x000fe200078638ff */
[----:B------:R-:W-:Y:S01]  /*4ea0*/  @!P0 FFMA.FTZ R4, R33, R37, R4 ;  /* 0x0000002521048223 */ /* 0x000fe20000010004 */
[----:B------:R-:W-:Y:S01]  /*4eb0*/  @!P0 F2FP.F16.F32.PACK_AB R53, R2, R0 ;  /* 0x000000000235823e */ /* 0x000fe200000000ff */
[--C-:B------:R-:W-:Y:S01]  /*4ec0*/  @!P0 HADD2.F32 R34, -RZ, R42.reuse.H0_H0 ;  /* 0x2000002aff228230 */ /* 0x100fe20000004100 */
[----:B------:R-:W-:Y:S01]  /*4ed0*/  LEA.HI.X R57, R156, R52, R157, 0x7, P3 ;  /* 0x000000349c397211 */ /* 0x000fe200018f3c9d */
[----:B------:R-:W-:Y:S01]  /*4ee0*/  @!P0 FMUL.FTZ R5, R21, R26 ;  /* 0x0000001a15058220 */ /* 0x000fe20000410000 */
[----:B------:R-:W-:Y:S01]  /*4ef0*/  @!P0 F2FP.F16.F32.PACK_AB R54, R4, R3 ;  /* 0x000000030436823e */ /* 0x000fe200000000ff */
[----:B------:R-:W-:Y:S01]  /*4f00*/  @!P0 HADD2.F32 R33, -RZ, R42.H1_H1 ;  /* 0x3000002aff218230 */ /* 0x000fe20000004100 */
[----:B------:R-:W-:Y:S01]  /*4f10*/  @!P0 MOV R44, R53 ;  /* 0x00000035002c8202 */ /* 0x000fe20000000f00 */
[----:B------:R-:W-:Y:S01]  /*4f20*/  @!P0 FMUL.FTZ R6, R20, R23 ;  /* 0x0000001714068220 */ /* 0x000fe20000410000 */
[----:B------:R-:W-:Y:S01]  /*4f30*/  @!P0 MOV R45, R54 ;  /* 0x00000036002d8202 */ /* 0x000fe20000000f00 */
        /* <DEDUP_REMOVED lines=15> */
.L_x_9830:
[----:B------:R-:W-:Y:S05]  /*5030*/  BSYNC.RECONVERGENT B0 ;  /* 0x0000000000007941 */ /* 0x000fea0003800200 */
.L_x_9829:
[----:B------:R-:W5:Y:S02]  /*5040*/  LD.E R3, desc[UR4][R84.64+0xd0] ;  /* 0x0000d00454037980 */ /* 0x000f64000c101900 */
[----:B-----5:R-:W-:Y:S05]  /*5050*/  IMAD.U32 R3, R3, -0x40, RZ ;  /* 0xffffffc003037824 */ /* 0x020fea00078e00ff */
[C---:B------:R-:W-:Y:S02]  /*5060*/  LEA R86, P1, R3.reuse, R86, 0x1 ;  /* 0x0000005603567211 */ /* 0x040fe400078208ff */
[C---:B------:R-:W-:Y:S02]  /*5070*/  LEA R82, P0, R3.reuse, R82, 0x1 ;  /* 0x0000005203527211 */ /* 0x040fe400078008ff */
[C---:B------:R-:W-:Y:S02]  /*5080*/  LEA.HI.X.SX32 R87, R3.reuse, R87, 0x1, P1 ;  /* 0x0000005703577211 */ /* 0x040fe400008f0eff */
[----:B------:R-:W-:Y:S09]  /*5090*/  LEA.HI.X.SX32 R83, R3, R83, 0x1, P0 ;  /* 0x0000005303537211 */ /* 0x000ff200000f0eff */
.L_x_9813:
[----:B------:R-:W-:Y:S05]  /*50a0*/  BSYNC.RECONVERGENT B1 ;  /* 0x0000000000017941 */ /* 0x000fea0003800200 */
.L_x_9811:
        /* <DEDUP_REMOVED lines=102> */
.L_x_9832:
[----:B------:R-:W-:Y:S05]  /*5710*/  BSYNC.RECONVERGENT B0 ;  /* 0x0000000000007941 */ /* 0x000fea0003800200 */
.L_x_9831:
[----:B------:R-:W-:Y:S05]  /*5720*/  @P2 BRA `(.L_x_9833) ;  /* 0xffffffcc003c2947 */ /* 0x000fea000383ffff */
.L_x_9810:
[----:B------:R-:W-:Y:S05]  /*5730*/  WARPSYNC.ALL ;  /* 0x0000000000007948 */ /* 0x000fea0003800000 */
[----:B------:R-:W-:Y:S06]  /*5740*/  BAR.SYNC.DEFER_BLOCKING 0x0 ;  /* 0x0000000000007b1d */ /* 0x000fec0000010000 */
[----:B-----5:R-:W2:Y:S01]  /*5750*/  LD.E R15, desc[UR4][R84.64+0xd0] ;  /* 0x0000d004540f7980 */ /* 0x020ea2000c101900 */
        /* <DEDUP_REMOVED lines=13> */
.L_x_9837:
[----:B------:R-:W-:Y:S05]  /*5830*/  BSYNC.RECONVERGENT B0 ;  /* 0x0000000000007941 */ /* 0x000fea0003800200 */
.L_x_9836:
        /* <DEDUP_REMOVED lines=8> */
.L_x_9835:
        /* <DEDUP_REMOVED lines=80> */
.L_x_9843:
[----:B------:R-:W-:Y:S05]  /*5dc0*/  BSYNC.RECONVERGENT B0 ;  /* 0x0000000000007941 */ /* 0x000fea0003800200 */
.L_x_9842:
[----:B-----5:R1:W-:Y:S02]  /*5dd0*/  STS.128 [R64], R8 ;  /* 0x0000000840007388 */ /* 0x0203e40000000c00 */
.L_x_9841:
[----:B------:R-:W-:Y:S05]  /*5de0*/  BSYNC.RECONVERGENT B1 ;  /* 0x0000000000017941 */ /* 0x000fea0003800200 */
.L_x_9840:
        /* <DEDUP_REMOVED lines=57> */
.L_x_9845:
[----:B------:R-:W-:Y:S05]  /*6180*/  BSYNC.RECONVERGENT B0 ;  /* 0x0000000000007941 */ /* 0x000fea0003800200 */
.L_x_9844:
[----:B-----5:R1:W-:Y:S01]  /*6190*/  STS.128 [R64+0x800], R8 ;  /* 0x0008000840007388 */ /* 0x0203e20000000c00 */
[----:B------:R-:W-:Y:S05]  /*61a0*/  BRA `(.L_x_9838) ;  /* 0x0000000800c87947 */ /* 0x000fea0003800000 */
.L_x_9839:
        /* <DEDUP_REMOVED lines=89> */
.L_x_9849:
[----:B------:R-:W-:Y:S05]  /*6740*/  BSYNC.RECONVERGENT B0 ;  /* 0x0000000000007941 */ /* 0x000fea0003800200 */
.L_x_9848:
[----:B-----5:R2:W-:Y:S02]  /*6750*/  STS.128 [R64], R20 ;  /* 0x0000001440007388 */ /* 0x0205e40000000c00 */
.L_x_9847:
[----:B------:R-:W-:Y:S05]  /*6760*/  BSYNC.RECONVERGENT B1 ;  /* 0x0000000000017941 */ /* 0x000fea0003800200 */
.L_x_9846:
        /* <DEDUP_REMOVED lines=84> */
.L_x_9851:
[----:B------:R-:W-:Y:S05]  /*6cb0*/  BSYNC.RECONVERGENT B0 ;  /* 0x0000000000007941 */ /* 0x000fea0003800200 */
.L_x_9850:
[----:B-----5:R3:W-:Y:S02]  /*6cc0*/  STS.128 [R64+0x800], R16 ;  /* 0x0008001040007388 */ /* 0x0207e40000000c00 */
.L_x_9838:
[----:B------:R-:W-:Y:S05]  /*6cd0*/  BSYNC.RECONVERGENT B2 ;  /* 0x0000000000027941 */ /* 0x000fea0003800200 */
.L_x_9834:
[----:B--2---:R-:W-:Y:S01]  /*6ce0*/  IMAD.IADD R3, R65, 0x1, -R60 ;  /* 0x0000000141037824 */ /* 0x004fe200078e0a3c */
[----:B-1----:R-:W-:Y:S01]  /*6cf0*/  LEA R6, P0, R69, R160, 0x1 ;  /* 0x000000a045067211 */ /* 0x002fe200078008ff */
[C---:B------:R-:W-:Y:S02]  /*6d00*/  VIADD R4, R66.reuse, 0x40 ;  /* 0x0000004042047836 */ /* 0x040fe40000000000 */
[C---:B------:R-:W-:Y:S01]  /*6d10*/  VIADD R0, R66.reuse, 0x60 ;  /* 0x0000006042007836 */ /* 0x040fe20000000000 */
[-C--:B------:R-:W-:Y:S02]  /*6d20*/  ISETP.GE.AND P5, PT, R66, R3.reuse, PT ;  /* 0x000000034200720c */ /* 0x080fe40003fa6270 */
[-C--:B------:R-:W-:Y:S02]  /*6d30*/  ISETP.GE.AND P3, PT, R4, R3.reuse, PT ;  /* 0x000000030400720c */ /* 0x080fe40003f66270 */
[-C--:B------:R-:W-:Y:S02]  /*6d40*/  ISETP.GE.AND P2, PT, R0, R3.reuse, PT ;  /* 0x000000030000720c */ /* 0x080fe40003f46270 */
[----:B------:R-:W-:-:S02]  /*6d50*/  ISETP.GE.AND P4, PT, R20, R3, PT ;  /* 0x000000031400720c */ /* 0x000fc40003f86270 */
[----:B------:R-:W-:-:S05]  /*6d60*/  LEA.HI.X R7, R69, R159, R70, 0x1, P0 ;  /* 0x0000009f45077211 */ /* 0x000fca00000f0c46 */
        /* <DEDUP_REMOVED lines=9> */
[----:B------:R1:W-:Y:S04]  /*6e00*/  @!P4 LDGSTS.E.BYPASS.LTC128B.128 [R64+0x1800], desc[UR4][R6.64] ;  /* 0x018000000640cfae */ /* 0x0003e8000b981a04 */
[----:B------:R2:W-:Y:S04]  /*6e10*/  @!P3 LDGSTS.E.BYPASS.LTC128B.128 [R64+0x2000], desc[UR4][R8.64] ;  /* 0x020000000840bfae */ /* 0x0005e8000b981a04 */
[----:B------:R4:W-:Y:S04]  /*6e20*/  @!P2 LDGSTS.E.BYPASS.LTC128B.128 [R64+0x2800], desc[UR4][R10.64] ;  /* 0x028000000a40afae */ /* 0x0009e8000b981a04 */
[----:B------:R-:W3:Y:S04]  /*6e30*/  LD.E R2, desc[UR4][R84.64+0x188] ;  /* 0x0001880454027980 */ /* 0x000ee8000c101900 */
[----:B------:R-:W3:Y:S01]  /*6e40*/  LD.E R67, desc[UR4][R84.64+0x184] ;  /* 0x0001840454437980 */ /* 0x000ee2000c101900 */
[-C--:B------:R-:W-:Y:S01]  /*6e50*/  ISETP.GE.AND P1, PT, R0, R3.reuse, PT ;  /* 0x000000030000720c */ /* 0x080fe20003f26270 */
[C---:B------:R-:W-:Y:S01]  /*6e60*/  IMAD.SHL.U32 R155, R62.reuse, 0x10, RZ ;  /* 0x000000103e9b7824 */ /* 0x040fe200078e00ff */
[----:B------:R-:W-:Y:S01]  /*6e70*/  SHF.R.U32.HI R121, RZ, 0x1, R62 ;  /* 0x00000001ff797819 */ /* 0x000fe2000001163e */
[----:B------:R-:W0:Y:S01]  /*6e80*/  LDGDEPBAR ;  /* 0x00000000000079af */ /* 0x000e220000000000 */
[----:B------:R-:W-:Y:S01]  /*6e90*/  IMAD.SHL.U32 R0, R62, 0x20, RZ ;  /* 0x000000203e007824 */ /* 0x000fe200078e00ff */
[----:B------:R-:W-:Y:S01]  /*6ea0*/  ISETP.GE.AND P2, PT, R4, R3, PT ;  /* 0x000000030400720c */ /* 0x000fe20003f46270 */
[C---:B------:R-:W-:Y:S01]  /*6eb0*/  IMAD.SHL.U32 R175, R58.reuse, 0x40, RZ ;  /* 0x000000403aaf7824 */ /* 0x040fe200078e00ff */
[----:B------:R-:W-:Y:S01]  /*6ec0*/  SHF.L.U64.HI R168, R58, 0x6, R59 ;  /* 0x000000063aa87819 */ /* 0x000fe2000001023b */
[----:B------:R-:W-:Y:S01]  /*6ed0*/  IMAD.MOV.U32 R120, RZ, RZ, 0x20 ;  /* 0x00000020ff787424 */ /* 0x000fe200078e00ff */
[C---:B------:R-:W-:Y:S01]  /*6ee0*/  LOP3.LUT R5, R155.reuse, 0x100, RZ, 0xc0, !PT ;  /* 0x000001009b057812 */ /* 0x040fe200078ec0ff */
[----:B------:R-:W-:Y:S01]  /*6ef0*/  BSSY.RECONVERGENT B1, `(.L_x_9852) ;  /* 0x00000cc000017945 */ /* 0x000fe20003800200 */
[----:B-1----:R-:W-:-:S02]  /*6f00*/  LOP3.LUT R7, R155, 0x3e00, RZ, 0xc0, !PT ;  /* 0x00003e009b077812 */ /* 0x002fc400078ec0ff */
[----:B------:R-:W-:Y:S02]  /*6f10*/  IADD3 R4, P0, PT, R175, R162, RZ ;  /* 0x000000a2af047210 */ /* 0x000fe40007f1e0ff */
[----:B--2---:R-:W-:Y:S02]  /*6f20*/  LOP3.LUT R9, R0, 0xc0, RZ, 0xc0, !PT ;  /* 0x000000c000097812 */ /* 0x004fe400078ec0ff */
[----:B------:R-:W-:Y:S02]  /*6f30*/  LOP3.LUT R7, R7, 0x20, R0, 0xf8, !PT ;  /* 0x0000002007077812 */ /* 0x000fe400078ef800 */
[C---:B------:R-:W-:Y:S02]  /*6f40*/  LOP3.LUT R153, R9.reuse, 0x8, R121, 0xf8, !PT ;  /* 0x0000000809997812 */ /* 0x040fe400078ef879 */
[----:B------:R-:W-:Y:S02]  /*6f50*/  LOP3.LUT R9, R9, 0x8, R62, 0xf8, !PT ;  /* 0x0000000809097812 */ /* 0x000fe400078ef83e */
[----:B------:R-:W-:-:S02]  /*6f60*/  LOP3.LUT R154, R7, 0x100, R0, 0xf8, !PT ;  /* 0x00000100079a7812 */ /* 0x000fc400078ef800 */
[----:B------:R-:W-:Y:S01]  /*6f70*/  LOP3.LUT R153, R153, 0x18, R68, 0x78, !PT ;  /* 0x0000001899997812 */ /* 0x000fe200078e7844 */
[----:B------:R-:W-:-:S04]  /*6f80*/  DEPBAR.LE SB0, 0x0 ;  /* 0x000080000000791a */ /* 0x000fc80000000000 */
[----:B------:R-:W-:Y:S01]  /*6f90*/  BAR.SYNC.DEFER_BLOCKING 0x0 ;  /* 0x0000000000007b1d */ /* 0x000fe20000010000 */
[----:B------:R-:W-:Y:S01]  /*6fa0*/  LOP3.LUT R7, R5, 0x20, R0, 0xf8, !PT ;  /* 0x0000002005077812 */ /* 0x000fe200078ef800 */
[----:B------:R-:W-:Y:S01]  /*6fb0*/  IMAD.X R5, R168, 0x1, R163, P0 ;  /* 0x00000001a8057824 */ /* 0x000fe200000e06a3 */
[----:B------:R-:W-:Y:S02]  /*6fc0*/  LOP3.LUT R68, R9, 0x18, R68, 0x78, !PT ;  /* 0x0000001809447812 */ /* 0x000fe400078e7844 */
[----:B------:R-:W-:Y:S02]  /*6fd0*/  ISETP.GE.AND P3, PT, R20, R3, PT ;  /* 0x000000031400720c */ /* 0x000fe40003f66270 */
[C---:B------:R-:W-:Y:S02]  /*6fe0*/  @!P1 LEA R6, P0, R58.reuse, R4, 0x7 ;  /* 0x000000043a069211 */ /* 0x040fe400078038ff */
[----:B------:R-:W-:Y:S02]  /*6ff0*/  LOP3.LUT R68, R7, R68, RZ, 0xfc, !PT ;  /* 0x0000004407447212 */ /* 0x000fe400078efcff */
[----:B------:R-:W-:-:S02]  /*7000*/  @!P1 LEA.HI.X R7, R58, R5, R59, 0x7, P0 ;  /* 0x000000053a079211 */ /* 0x000fc400000f3c3b */
[----:B------:R-:W-:Y:S01]  /*7010*/  @!P2 IADD3 R12, P0, PT, R4, R175, RZ ;  /* 0x000000af040ca210 */ /* 0x000fe20007f1e0ff */
[--C-:B------:R-:W-:Y:S01]  /*7020*/  IMAD R87, R68, 0x2, R49.reuse ;  /* 0x0000000244577824 */ /* 0x100fe200078e0231 */
[----:B------:R-:W-:Y:S02]  /*7030*/  LOP3.LUT R154, R154, R153, RZ, 0xfc, !PT ;  /* 0x000000999a9a7212 */ /* 0x000fe400078efcff */
[----:B------:R-:W-:Y:S01]  /*7040*/  LOP3.LUT R66, R66, 0x7, RZ, 0xc0, !PT ;  /* 0x0000000742427812 */ /* 0x000fe200078ec0ff */
[----:B------:R-:W-:Y:S01]  /*7050*/  @!P2 IMAD.X R13, R5, 0x1, R168, P0 ;  /* 0x00000001050da824 */ /* 0x000fe200000e06a8 */
[----:B------:R-:W-:Y:S01]  /*7060*/  ISETP.GT.AND P0, PT, R63, R158, PT ;  /* 0x0000009e3f00720c */ /* 0x000fe20003f04270 */
[----:B------:R-:W-:Y:S01]  /*7070*/  IMAD R154, R154, 0x2, R49 ;  /* 0x000000029a9a7824 */ /* 0x000fe200078e0231 */
[----:B------:R-:W-:Y:S01]  /*7080*/  LOP3.LUT R66, R66, 0x1f0, R121, 0xf8, !PT ;  /* 0x000001f042427812 */ /* 0x000fe200078ef879 */
[----:B------:R-:W-:Y:S01]  /*7090*/  @!PT LDS RZ, [RZ] ;  /* 0x00000000fffff984 */ /* 0x000fe20000000800 */
[----:B------:R-:W-:Y:S01]  /*70a0*/  @!PT LDS RZ, [RZ] ;  /* 0x00000000fffff984 */ /* 0x000fe20000000800 */
[----:B------:R-:W-:Y:S01]  /*70b0*/  @!PT LDS RZ, [RZ] ;  /* 0x00000000fffff984 */ /* 0x000fe20000000800 */
[----:B------:R-:W-:Y:S04]  /*70c0*/  @!P5 LDGSTS.E.BYPASS.LTC128B.128 [R64+0x3000], desc[UR4][R162.64] ;  /* 0x03000000a240dfae */ /* 0x000fe8000b981a04 */
[----:B------:R-:W-:Y:S01]  /*70d0*/  IMAD R66, R165, 0x40, R66 ;  /* 0x00000040a5427824 */ /* 0x000fe200078e0242 */
        /* <DEDUP_REMOVED lines=11> */
[----:B------:R-:W-:-:S03]  /*7190*/  LOP3.LUT P2, RZ, R62, 0x4, RZ, 0xc0, !PT ;  /* 0x000000043eff7812 */ /* 0x000fc6000784c0ff */
[----:B------:R-:W-:Y:S01]  /*71a0*/  @P1 STS.128 [R64+0x4800], RZ ;  /* 0x004800ff40001388 */ /* 0x000fe20000000c00 */
[----:B------:R-:W-:-:S03]  /*71b0*/  SEL R120, R120, 0xffffffe0, !P2 ;  /* 0xffffffe078787807 */ /* 0x000fc60005000000 */
[----:B------:R-:W-:Y:S01]  /*71c0*/  @!PT LDS RZ, [RZ] ;  /* 0x00000000fffff984 */ /* 0x000fe20000000800 */
[----:B------:R-:W-:Y:S01]  /*71d0*/  @!PT LDS RZ, [RZ] ;  /* 0x00000000fffff984 */ /* 0x000fe20000000800 */
[----:B------:R-:W-:Y:S01]  /*71e0*/  @!PT LDS RZ, [RZ] ;  /* 0x00000000fffff984 */ /* 0x000fe20000000800 */
[----:B------:R2:W-:Y:S02]  /*71f0*/  @!P1 LDGSTS.E.BYPASS.LTC128B.128 [R64+0x4800], desc[UR4][R6.64] ;  /* 0x0480000006409fae */ /* 0x0005e4000b981a04 */
[----:B------:R-:W-:Y:S02]  /*7200*/  IMAD.IADD R86, R154, 0x1, R120 ;  /* 0x000000019a567824 */ /* 0x000fe400078e0278 */
[----:B----4-:R-:W-:Y:S01]  /*7210*/  LDSM.16.M88.4 R8, [R154] ;  /* 0x000000009a08783b */ /* 0x010fe20000000200 */
[----:B------:R-:W-:-:S03]  /*7220*/  IMAD.IADD R3, R120, 0x1, R87 ;  /* 0x0000000178037824 */ /* 0x000fc600078e0257 */
[----:B------:R-:W1:Y:S04]  /*7230*/  LDSM.16.M88.4 R116, [R87+0x2c00] ;  /* 0x002c00005774783b */ /* 0x000e680000000200 */
[----:B------:R-:W2:Y:S04]  /*7240*/  LDSM.16.M88.4 R72, [R87+0x1000] ;  /* 0x001000005748783b */ /* 0x000ea80000000200 */
[----:B------:R-:W4:Y:S04]  /*7250*/  LDSM.16.M88.4 R56, [R87+0x1400] ;  /* 0x001400005738783b */ /* 0x000f280000000200 */
[----:B------:R-:W4:Y:S04]  /*7260*/  LDSM.16.M88.4 R48, [R87+0x1800] ;  /* 0x001800005730783b */ /* 0x000f280000000200 */
[----:B------:R-:W4:Y:S04]  /*7270*/  LDSM.16.M88.4 R40, [R87+0x1c00] ;  /* 0x001c00005728783b */ /* 0x000f280000000200 */
[----:B------:R-:W4:Y:S04]  /*7280*/  LDSM.16.M88.4 R32, [R87+0x2000] ;  /* 0x002000005720783b */ /* 0x000f280000000200 */
[----:B-----5:R-:W4:Y:S04]  /*7290*/  LDSM.16.M88.4 R24, [R87+0x2400] ;  /* 0x002400005718783b */ /* 0x020f280000000200 */
[----:B---3--:R-:W3:Y:S04]  /*72a0*/  LDSM.16.M88.4 R16, [R87+0x2800] ;  /* 0x002800005710783b */ /* 0x008ee80000000200 */
[----:B------:R-:W-:Y:S04]  /*72b0*/  LDSM.16.M88.4 R108, [R86] ;  /* 0x00000000566c783b */ /* 0x000fe80000000200 */
[----:B------:R-:W3:Y:S04]  /*72c0*/  LDSM.16.M88.4 R76, [R3+0x2c00] ;  /* 0x002c0000034c783b */ /* 0x000ee80000000200 */
[----:B------:R-:W3:Y:S01]  /*72d0*/  LDSM.16.M88.4 R112, [R3+0x1000] ;  /* 0x001000000370783b */ /* 0x000ee20000000200 */
[C---:B-1----:R-:W-:Y:S03]  /*72e0*/  HMMA.16816.F32 R12, R8.reuse, R116, RZ ;  /* 0x00000074080c723c */ /* 0x042fe600000018ff */
[----:B------:R-:W1:Y:S04]  /*72f0*/  LDSM.16.M88.4 R104, [R3+0x1400] ;  /* 0x001400000368783b */ /* 0x000e680000000200 */
[----:B------:R-:W1:Y:S01]  /*7300*/  LDSM.16.M88.4 R100, [R3+0x1800] ;  /* 0x001800000364783b */ /* 0x000e620000000200 */
[C---:B--2---:R-:W-:Y:S03]  /*7310*/  HMMA.16816.F32 R4, R8.reuse, R72, RZ ;  /* 0x000000480804723c */ /* 0x044fe600000018ff */
[----:B------:R-:W2:Y:S04]  /*7320*/  LDSM.16.M88.4 R96, [R3+0x1c00] ;  /* 0x001c00000360783b */ /* 0x000ea80000000200 */
[----:B------:R-:W2:Y:S01]  /*7330*/  LDSM.16.M88.4 R92, [R3+0x2000] ;  /* 0x00200000035c783b */ /* 0x000ea20000000200 */
[C---:B----4-:R-:W-:Y:S03]  /*7340*/  HMMA.16816.F32 R68, R8.reuse, R56, RZ ;  /* 0x000000380844723c */ /* 0x050fe600000018ff */
[----:B------:R-:W4:Y:S04]  /*7350*/  LDSM.16.M88.4 R88, [R3+0x2400] ;  /* 0x002400000358783b */ /* 0x000f280000000200 */
[----:B------:R-:W4:Y:S01]  /*7360*/  LDSM.16.M88.4 R80, [R3+0x2800] ;  /* 0x002800000350783b */ /* 0x000f220000000200 */
[C---:B------:R-:W-:Y:S03]  /*7370*/  HMMA.16816.F32 R52, R8.reuse, R48, RZ ;  /* 0x000000300834723c */ /* 0x040fe600000018ff */
[----:B------:R-:W0:Y:S05]  /*7380*/  LDGDEPBAR ;  /* 0x00000000000079af */ /* 0x000e2a0000000000 */
[C---:B------:R-:W-:Y:S08]  /*7390*/  HMMA.16816.F32 R44, R8.reuse, R40, RZ ;  /* 0x00000028082c723c */ /* 0x040ff000000018ff */
[C---:B------:R-:W-:Y:S08]  /*73a0*/  HMMA.16816.F32 R36, R8.reuse, R32, RZ ;  /* 0x000000200824723c */ /* 0x040ff000000018ff */
[----:B------:R-:W-:Y:S01]  /*73b0*/  HMMA.16816.F32 R28, R8, R24, RZ ;  /* 0x00000018081c723c */ /* 0x000fe200000018ff */
[----:B------:R-:W-:-:S07]  /*73c0*/  DEPBAR.LE SB0, 0x0 ;  /* 0x000080000000791a */ /* 0x000fce0000000000 */
        /* <DEDUP_REMOVED lines=12> */
[C---:B-1----:R-:W-:Y:S08]  /*7490*/  HMMA.16816.F32 R68, R108.reuse, R104, R68 ;  /* 0x000000686c44723c */ /* 0x042ff00000001844 */
[----:B------:R-:W-:Y:S03]  /*74a0*/  HMMA.16816.F32 R56, R108, R106, R56 ;  /* 0x0000006a6c38723c */ /* 0x000fe60000001838 */
[----:B------:R-:W-:-:S02]  /*74b0*/  IADD3 R77, PT, PT, R2, R65, -R166 ;  /* 0x00000041024d7210 */ /* 0x000fc40007ffe8a6 */
[----:B------:R-:W-:-:S03]  /*74c0*/  IADD3 R67, PT, PT, R65, -R166, -R67 ;  /* 0x800000a641437210 */ /* 0x000fc60007ffe843 */
[C---:B------:R-:W-:Y:S01]  /*74d0*/  IMAD.IADD R174, R66.reuse, 0x1, R77 ;  /* 0x0000000142ae7824 */ /* 0x040fe200078e024d */
[C---:B------:R-:W-:Y:S03]  /*74e0*/  HMMA.16816.F32 R52, R108.reuse, R100, R52 ;  /* 0x000000646c34723c */ /* 0x040fe60000001834 */
[----:B------:R-:W-:Y:S01]  /*74f0*/  IMAD.IADD R176, R66, 0x1, R67 ;  /* 0x0000000142b07824 */ /* 0x000fe200078e0243 */
[C-C-:B------:R-:W-:Y:S02]  /*7500*/  VIADDMNMX R177, R174.reuse, 0x1, R65.reuse, PT ;  /* 0x00000001aeb17846 */ /* 0x140fe40003800141 */
[----:B------:R-:W-:Y:S02]  /*7510*/  VIADDMNMX R174, R174, 0x9, R65, PT ;  /* 0x00000009aeae7846 */ /* 0x000fe40003800141 */
[----:B------:R-:W-:Y:S03]  /*7520*/  HMMA.16816.F32 R48, R108, R102, R48 ;  /* 0x000000666c30723c */ /* 0x000fe60000001830 */
[----:B------:R-:W-:-:S02]  /*7530*/  VIMNMX R178, PT, PT, RZ, R176, !PT ;  /* 0x000000b0ffb27248 */ /* 0x000fc40007fe0100 */
[----:B------:R-:W-:-:S03]  /*7540*/  VIADDMNMX R176, R176, 0x8, RZ, !PT ;  /* 0x00000008b0b07846 */ /* 0x000fc600078001ff */
[C---:B--2---:R-:W-:Y:S08]  /*7550*/  HMMA.16816.F32 R44, R108.reuse, R96, R44 ;  /* 0x000000606c2c723c */ /* 0x044ff0000000182c */
[C---:B------:R-:W-:Y:S08]  /*7560*/  HMMA.16816.F32 R40, R108.reuse, R98, R40 ;  /* 0x000000626c28723c */ /* 0x040ff00000001828 */
[C---:B------:R-:W-:Y:S08]  /*7570*/  HMMA.16816.F32 R36, R108.reuse, R92, R36 ;  /* 0x0000005c6c24723c */ /* 0x040ff00000001824 */
[C---:B------:R-:W-:Y:S08]  /*7580*/  HMMA.16816.F32 R32, R108.reuse, R94, R32 ;  /* 0x0000005e6c20723c */ /* 0x040ff00000001820 */
[C---:B----4-:R-:W-:Y:S08]  /*7590*/  HMMA.16816.F32 R28, R108.reuse, R88, R28 ;  /* 0x000000586c1c723c */ /* 0x050ff0000000181c */
        /* <DEDUP_REMOVED lines=19> */
.L_x_9855:
        /* <DEDUP_REMOVED lines=60> */
.L_x_9856:
[----:B------:R-:W-:Y:S05]  /*7a90*/  BSYNC.RECONVERGENT B0 ;  /* 0x0000000000007941 */ /* 0x000fea0003800200 */
.L_x_9854:
        /* <DEDUP_REMOVED lines=17> */
.L_x_9853:
[----:B------:R-:W-:Y:S05]  /*7bb0*/  BSYNC.RECONVERGENT B1 ;  /* 0x0000000000017941 */ /* 0x000fea0003800200 */
.L_x_9852:
[----:B------:R-:W2:Y:S01]  /*7bc0*/  LD.E R65, desc[UR4][R84.64+0xdc] ;  /* 0x0000dc0454417980 */ /* 0x000ea2000c101900 */
[----:B------:R-:W-:-:S05]  /*7bd0*/  IMAD.SHL.U32 R132, R62, 0x2, RZ ;  /* 0x000000023e847824 */ /* 0x000fca00078e00ff */
[----:B------:R-:W-:-:S04]  /*7be0*/  LOP3.LUT R132, R132, 0x6, RZ, 0xc0, !PT ;  /* 0x0000000684847812 */ /* 0x000fc800078ec0ff */
[----:B-1----:R-:W-:-:S04]  /*7bf0*/  LOP3.LUT R79, R60, R132, RZ, 0xfc, !PT ;  /* 0x000000843c4f7212 */ /* 0x002fc800078efcff */
[CC--:B------:R-:W-:Y:S01]  /*7c00*/  ISETP.GE.AND P5, PT, R79.reuse, R178.reuse, PT ;  /* 0x000000b24f00720c */ /* 0x0c0fe20003fa6270 */
[C---:B------:R-:W-:Y:S02]  /*7c10*/  VIADD R193, R79.reuse, 0x1 ;  /* 0x000000014fc17836 */ /* 0x040fe40000000000 */
[C---:B------:R-:W-:Y:S01]  /*7c20*/  VIADD R151, R79.reuse, 0x8 ;  /* 0x000000084f977836 */ /* 0x040fe20000000000 */
[----:B------:R-:W-:Y:S01]  /*7c30*/  FSEL R4, R4, -INF , P5 ;  /* 0xff80000004047808 */ /* 0x000fe20002800000 */
[----:B------:R-:W-:Y:S01]  /*7c40*/  VIADD R191, R79, 0x9 ;  /* 0x000000094fbf7836 */ /* 0x000fe20000000000 */
[-C--:B------:R-:W-:Y:S01]  /*7c50*/  ISETP.GE.AND P0, PT, R193, R178.reuse, PT ;  /* 0x000000b2c100720c */ /* 0x080fe20003f06270 */
[----:B------:R-:W-:Y:S01]  /*7c60*/  VIADD R149, R79, 0x10 ;  /* 0x000000104f957836 */ /* 0x000fe20000000000 */
[----:B------:R-:W-:Y:S01]  /*7c70*/  ISETP.GE.AND P5, PT, R151, R178, PT ;  /* 0x000000b29700720c */ /* 0x000fe20003fa6270 */
[----:B------:R-:W-:Y:S01]  /*7c80*/  VIADD R189, R79, 0x11 ;  /* 0x000000114fbd7836 */ /* 0x000fe20000000000 */
[----:B------:R-:W-:-:S02]  /*7c90*/  ISETP.GE.AND P6, PT, R193, R177, PT ;  /* 0x000000b1c100720c */ /* 0x000fc40003fc6270 */
[----:B------:R-:W-:Y:S01]  /*7ca0*/  FSEL R5, R5, -INF , P0 ;  /* 0xff80000005057808 */ /* 0x000fe20000000000 */
[----:B------:R-:W-:Y:S01]  /*7cb0*/  VIADD R187, R79, 0x18 ;  /* 0x000000184fbb7836 */ /* 0x000fe20000000000 */
[-C--:B------:R-:W-:Y:S02]  /*7cc0*/  ISETP.GE.AND P0, PT, R191, R178.reuse, PT ;  /* 0x000000b2bf00720c */ /* 0x080fe40003f06270 */
[----:B------:R-:W-:Y:S02]  /*7cd0*/  FSEL R72, R72, -INF , P5 ;  /* 0xff80000048487808 */ /* 0x000fe40002800000 */
[-C--:B------:R-:W-:Y:S02]  /*7ce0*/  ISETP.GE.AND P5, PT, R149, R178.reuse, PT ;  /* 0x000000b29500720c */ /* 0x080fe40003fa6270 */
[----:B------:R-:W-:Y:S02]  /*7cf0*/  ISETP.GE.AND P1, PT, R79, R177, PT ;  /* 0x000000b14f00720c */ /* 0x000fe40003f26270 */
[----:B------:R-:W-:Y:S01]  /*7d00*/  FSEL R77, R5, -INF , !P6 ;  /* 0xff800000054d7808 */ /* 0x000fe20007000000 */
[----:B------:R-:W-:Y:S01]  /*7d10*/  VIADD R185, R79, 0x19 ;  /* 0x000000194fb97836 */ /* 0x000fe20000000000 */
[----:B------:R-:W-:Y:S01]  /*7d20*/  FSEL R5, R73, -INF , P0 ;  /* 0xff80000049057808 */ /* 0x000fe20000000000 */
[----:B------:R-:W-:Y:S01]  /*7d30*/  VIADD R183, R79, 0x20 ;  /* 0x000000204fb77836 */ /* 0x000fe20000000000 */
[----:B------:R-:W-:-:S02]  /*7d40*/  ISETP.GE.AND P0, PT, R189, R178, PT ;  /* 0x000000b2bd00720c */ /* 0x000fc40003f06270 */
[----:B------:R-:W-:Y:S02]  /*7d50*/  FSEL R67, R68, -INF , P5 ;  /* 0xff80000044437808 */ /* 0x000fe40002800000 */
[-C--:B------:R-:W-:Y:S02]  /*7d60*/  ISETP.GE.AND P5, PT, R187, R178.reuse, PT ;  /* 0x000000b2bb00720c */ /* 0x080fe40003fa6270 */
[----:B------:R-:W-:Y:S02]  /*7d70*/  FSEL R4, R4, -INF , !P1 ;  /* 0xff80000004047808 */ /* 0x000fe40004800000 */
[----:B------:R-:W-:Y:S01]  /*7d80*/  ISETP.GE.AND P1, PT, R151, R177, PT ;  /* 0x000000b19700720c */ /* 0x000fe20003f26270 */
        /* <DEDUP_REMOVED lines=14> */
[----:B------:R-:W-:Y:S02]  /*7e70*/  FSEL R5, R5, -INF , !P6 ;  /* 0xff80000005057808 */ /* 0x000fe40007000000 */
        /* <DEDUP_REMOVED lines=30> */
[----:B------:R-:W-:Y:S02]  /*8060*/  ISETP.GE.AND P5, PT, R135, R178, PT ;  /* 0x000000b28700720c */ /* 0x000fe40003fa6270 */
[----:B------:R-:W-:Y:S02]  /*8070*/  FSEL R53, R48, -INF , !P1 ;  /* 0xff80000030357808 */ /* 0x000fe40004800000 */
[-C--:B------:R-:W-:Y:S01]  /*8080*/  ISETP.GE.AND P1, PT, R141, R177.reuse, PT ;  /* 0x000000b18d00720c */ /* 0x080fe20003f26270 */
[----:B------:R-:W-:Y:S01]  /*8090*/  VIADD R129, R79, 0x49 ;  /* 0x000000494f817836 */ /* 0x000fe20000000000 */
        /* <DEDUP_REMOVED lines=18> */
[----:B------:R-:W-:Y:S01]  /*81c0*/  VIADD R101, R79, 0x59 ;  /* 0x000000594f657836 */ /* 0x000fe20000000000 */
        /* <DEDUP_REMOVED lines=9> */
[----:B------:R-:W-:Y:S01]  /*8260*/  VIADD R95, R79, 0x61 ;  /* 0x000000614f5f7836 */ /* 0x000fe20000000000 */
        /* <DEDUP_REMOVED lines=28> */
[----:B------:R-:W-:Y:S02]  /*8430*/  ISETP.GE.AND P1, PT, R93, R177, PT ;  /* 0x000000b15d00720c */ /* 0x000fe40003f26270 */
[C---:B------:R-:W-:Y:S02]  /*8440*/  ISETP.GE.AND P4, PT, R79.reuse, R176, PT ;  /* 0x000000b04f00720c */ /* 0x040fe40003f86270 */
[C---:B------:R-:W-:Y:S01]  /*8450*/  ISETP.GE.AND P3, PT, R79.reuse, R174, PT ;  /* 0x000000ae4f00720c */ /* 0x040fe20003f66270 */
[----:B------:R-:W-:Y:S01]  /*8460*/  VIADD R79, R79, 0x79 ;  /* 0x000000794f4f7836 */ /* 0x000fe20000000000 */
[----:B------:R-:W-:-:S02]  /*8470*/  FSEL R49, R29, -INF , !P6 ;  /* 0xff8000001d317808 */ /* 0x000fc40007000000 */
[----:B------:R-:W-:Y:S02]  /*8480*/  FSEL R17, R17, -INF , P0 ;  /* 0xff80000011117808 */ /* 0x000fe40000000000 */
        /* <DEDUP_REMOVED lines=11> */
[-C--:B------:R-:W-:Y:S02]  /*8540*/  ISETP.GE.AND P5, PT, R103, R177.reuse, PT ;  /* 0x000000b16700720c */ /* 0x080fe40003fa6270 */
[----:B------:R-:W-:Y:S02]  /*8550*/  FSEL R33, R16, -INF , !P1 ;  /* 0xff80000010217808 */ /* 0x000fe40004800000 */
[-C--:B------:R-:W-:Y:S02]  /*8560*/  ISETP.GE.AND P1, PT, R111, R177.reuse, PT ;  /* 0x000000b16f00720c */ /* 0x080fe40003f26270 */
[----:B------:R-:W-:Y:S02]  /*8570*/  FSEL R40, R21, -INF , !P6 ;  /* 0xff80000015287808 */ /* 0x000fe40007000000 */
        /* <DEDUP_REMOVED lines=8> */
[----:B------:R-:W-:Y:S02]  /*8600*/  FSEL R29, R17, -INF , !P6 ;  /* 0xff800000111d7808 */ /* 0x000fe40007000000 */
[----:B------:R-:W-:Y:S02]  /*8610*/  FSEL R32, R9, -INF , !P0 ;  /* 0xff80000009207808 */ /* 0x000fe40004000000 */
[----:B------:R-:W-:Y:S02]  /*8620*/  ISETP.GE.AND P6, PT, R105, R177, PT ;  /* 0x000000b16900720c */ /* 0x000fe40003fc6270 */
[----:B------:R-:W-:Y:S02]  /*8630*/  ISETP.GE.AND P4, PT, R151, R174, PT ;  /* 0x000000ae9700720c */ /* 0x000fe40003f86270 */
[----:B------:R-:W-:Y:S02]  /*8640*/  ISETP.GE.AND P0, PT, R191, R176, PT ;  /* 0x000000b0bf00720c */ /* 0x000fe40003f06270 */
[----:B------:R-:W-:-:S02]  /*8650*/  FSEL R74, R74, -INF , P5 ;  /* 0xff8000004a4a7808 */ /* 0x000fc40002800000 */
[----:B------:R-:W-:Y:S02]  /*8660*/  FSEL R151, R6, -INF , !P3 ;  /* 0xff80000006977808 */ /* 0x000fe40005800000 */
[----:B------:R-:W-:Y:S02]  /*8670*/  FSEL R6, R7, -INF , P1 ;  /* 0xff80000007067808 */ /* 0x000fe40000800000 */
[----:B------:R-:W-:Y:S02]  /*8680*/  FMNMX3.FTZ R2, R4, R77, R99, !PT ;  /* 0x0000004d04027276 */ /* 0x000fe40007810063 */
[C---:B------:R-:W-:Y:S02]  /*8690*/  ISETP.GE.AND P1, PT, R149.reuse, R176, PT ;  /* 0x000000b09500720c */ /* 0x040fe40003f26270 */
[----:B------:R-:W-:Y:S02]  /*86a0*/  ISETP.GE.AND P5, PT, R149, R174, PT ;  /* 0x000000ae9500720c */ /* 0x000fe40003fa6270 */
[----:B------:R-:W-:-:S02]  /*86b0*/  FSEL R24, R13, -INF , !P6 ;  /* 0xff8000000d187808 */ /* 0x000fc40007000000 */
[-C--:B------:R-:W-:Y:S02]  /*86c0*/  ISETP.GE.AND P3, PT, R191, R174.reuse, PT ;  /* 0x000000aebf00720c */ /* 0x080fe40003f66270 */
[----:B------:R-:W-:Y:S02]  /*86d0*/  FSEL R21, R75, -INF , P0 ;  /* 0xff8000004b157808 */ /* 0x000fe40000000000 */
[----:B------:R-:W-:Y:S02]  /*86e0*/  FSEL R149, R74, -INF , !P4 ;  /* 0xff8000004a957808 */ /* 0x000fe40006000000 */
[----:B------:R-:W-:Y:S02]  /*86f0*/  ISETP.GE.AND P6, PT, R193, R174, PT ;  /* 0x000000aec100720c */ /* 0x000fe40003fc6270 */
[----:B------:R-:W-:Y:S02]  /*8700*/  ISETP.GE.AND P4, PT, R187, R176, PT ;  /* 0x000000b0bb00720c */ /* 0x000fe40003f86270 */
[----:B------:R-:W-:-:S02]  /*8710*/  FMNMX3.FTZ R2, R2, R5, R67, !PT ;  /* 0x0000000502027276 */ /* 0x000fc40007810043 */
[-C--:B------:R-:W-:Y:S02]  /*8720*/  ISETP.GE.AND P0, PT, R189, R176.reuse, PT ;  /* 0x000000b0bd00720c */ /* 0x080fe40003f06270 */
[----:B------:R-:W-:Y:S02]  /*8730*/  FSEL R70, R70, -INF , P1 ;  /* 0xff80000046467808 */ /* 0x000fe40000800000 */
[----:B------:R-:W-:Y:S02]  /*8740*/  FSEL R21, R21, -INF , !P3 ;  /* 0xff80000015157808 */ /* 0x000fe40005800000 */
[----:B------:R-:W-:Y:S02]  /*8750*/  ISETP.GE.AND P1, PT, R185, R176, PT ;  /* 0x000000b0b900720c */ /* 0x000fe40003f26270 */
[----:B------:R-:W-:Y:S02]  /*8760*/  FSEL R6, R6, -INF , !P6 ;  /* 0xff80000006067808 */ /* 0x000fe40007000000 */
[----:B------:R-:W-:-:S02]  /*8770*/  ISETP.GE.AND P3, PT, R187, R174, PT ;  /* 0x000000aebb00720c */ /* 0x000fc40003f66270 */
[----:B------:R-:W-:Y:S02]  /*8780*/  FSEL R58, R58, -INF , P4 ;  /* 0xff8000003a3a7808 */ /* 0x000fe40002000000 */
[----:B------:R-:W-:Y:S02]  /*8790*/  FMNMX3.FTZ R8, R2, R89, R83, !PT ;  /* 0x0000005902087276 */ /* 0x000fe40007810053 */
[----:B------:R-:W-:Y:S02]  /*87a0*/  FSEL R17, R71, -INF , P0 ;  /* 0xff80000047117808 */ /* 0x000fe40000000000 */
[----:B------:R-:W-:Y:S02]  /*87b0*/  FSEL R75, R70, -INF , !P5 ;  /* 0xff800000464b7808 */ /* 0x000fe40006800000 */
[----:B------:R-:W-:Y:S02]  /*87c0*/  ISETP.GE.AND P0, PT, R183, R176, PT ;  /* 0x000000b0b700720c */ /* 0x000fe40003f06270 */
[----:B------:R-:W-:-:S02]  /*87d0*/  FSEL R13, R59, -INF , P1 ;  /* 0xff8000003b0d7808 */ /* 0x000fc40000800000 */
[-C--:B------:R-:W-:Y:S02]  /*87e0*/  ISETP.GE.AND P6, PT, R189, R174.reuse, PT ;  /* 0x000000aebd00720c */ /* 0x080fe40003fc6270 */
[----:B------:R-:W-:Y:S02]  /*87f0*/  ISETP.GE.AND P5, PT, R185, R174, PT ;  /* 0x000000aeb900720c */ /* 0x000fe40003fa6270 */
[----:B------:R-:W-:Y:S02]  /*8800*/  FSEL R59, R58, -INF , !P3 ;  /* 0xff8000003a3b7808 */ /* 0x000fe40005800000 */
[----:B------:R-:W-:Y:S02]  /*8810*/  FMNMX3.FTZ R2, R151, R6, R149, !PT ;  /* 0x0000000697027276 */ /* 0x000fe40007810095 */
[----:B------:R-:W-:Y:S02]  /*8820*/  ISETP.GE.AND P3, PT, R143, R176, PT ;  /* 0x000000b08f00720c */ /* 0x000fe40003f66270 */
[----:B------:R-:W-:-:S02]  /*8830*/  FMNMX3.FTZ R8, R8, R69, R81, !PT ;  /* 0x0000004508087276 */ /* 0x000fc40007810051 */
[----:B------:R-:W-:Y:S02]  /*8840*/  ISETP.GE.AND P1, PT, R181, R176, PT ;  /* 0x000000b0b500720c */ /* 0x000fe40003f26270 */
[----:B------:R-:W-:Y:S02]  /*8850*/  FSEL R54, R54, -INF , P0 ;  /* 0xff80000036367808 */ /* 0x000fe40000000000 */
[----:B------:R-:W-:Y:S02]  /*8860*/  ISETP.GE.AND P4, PT, R183, R174, PT ;  /* 0x000000aeb700720c */ /* 0x000fe40003f86270 */
[----:B------:R-:W-:Y:S02]  /*8870*/  FSEL R17, R17, -INF , !P6 ;  /* 0xff80000011117808 */ /* 0x000fe40007000000 */
[----:B------:R-:W-:Y:S02]  /*8880*/  FSEL R13, R13, -INF , !P5 ;  /* 0xff8000000d0d7808 */ /* 0x000fe40006800000 */
[----:B------:R-:W-:-:S02]  /*8890*/  ISETP.GE.AND P0, PT, R179, R176, PT ;  /* 0x000000b0b300720c */ /* 0x000fc40003f06270 */
[----:B------:R-:W-:Y:S02]  /*88a0*/  FMNMX3.FTZ R2, R2, R21, R75, !PT ;  /* 0x0000001502027276 */ /* 0x000fe4000781004b */
[-C--:B------:R-:W-:Y:S02]  /*88b0*/  ISETP.GE.AND P5, PT, R143, R174.reuse, PT ;  /* 0x000000ae8f00720c */ /* 0x080fe40003fa6270 */
[----:B------:R-:W-:Y:S02]  /*88c0*/  FSEL R50, R50, -INF , P3 ;  /* 0xff80000032327808 */ /* 0x000fe40001800000 */
[----:B------:R-:W-:Y:S02]  /*88d0*/  FMNMX3.FTZ R8, R8, R73, R53, !PT ;  /* 0x0000004908087276 */ /* 0x000fe40007810035 */
[----:B------:R-:W-:Y:S02]  /*88e0*/  FSEL R55, R55, -INF , P1 ;  /* 0xff80000037377808 */ /* 0x000fe40000800000 */
[----:B------:R-:W-:-:S02]  /*88f0*/  ISETP.GE.AND P6, PT, R181, R174, PT ;  /* 0x000000aeb500720c */ /* 0x000fc40003fc6270 */
[----:B------:R-:W-:Y:S02]  /*8900*/  FSEL R143, R54, -INF , !P4 ;  /* 0xff800000368f7808 */ /* 0x000fe40006000000 */
[----:B------:R-:W-:Y:S02]  /*8910*/  ISETP.GE.AND P1, PT, R141, R176, PT ;  /* 0x000000b08d00720c */ /* 0x000fe40003f26270 */
[----:B------:R-:W-:Y:S02]  /*8920*/  FSEL R9, R51, -INF , P0 ;  /* 0xff80000033097808 */ /* 0x000fe40000000000 */
[----:B------:R-:W-:Y:S02]  /*8930*/  FMNMX3.FTZ R2, R2, R17, R59, !PT ;  /* 0x0000001102027276 */ /* 0x000fe4000781003b */
[----:B------:R-:W-:Y:S02]  /*8940*/  ISETP.GE.AND P4, PT, R179, R174, PT ;  /* 0x000000aeb300720c */ /* 0x000fe40003f86270 */
[----:B------:R-:W-:-:S02]  /*8950*/  FSEL R51, R50, -INF , !P5 ;  /* 0xff80000032337808 */ /* 0x000fc40006800000 */
[----:B------:R-:W-:Y:S02]  /*8960*/  FMNMX3.FTZ R8, R8, R91, R121, !PT ;  /* 0x0000005b08087276 */ /* 0x000fe40007810079 */
[----:B------:R-:W-:Y:S02]  /*8970*/  ISETP.GE.AND P5, PT, R139, R176, PT ;  /* 0x000000b08b00720c */ /* 0x000fe40003fa6270 */
[----:B------:R-:W-:Y:S02]  /*8980*/  ISETP.GE.AND P3, PT, R141, R174, PT ;  /* 0x000000ae8d00720c */ /* 0x000fe40003f66270 */
[----:B------:R-:W-:Y:S02]  /*8990*/  ISETP.GE.AND P0, PT, R161, R176, PT ;  /* 0x000000b0a100720c */ /* 0x000fe40003f06270 */
[----:B------:R-:W-:Y:S02]  /*89a0*/  FSEL R141, R55, -INF , !P6 ;  /* 0xff800000378d7808 */ /* 0x000fe40007000000 */
[----:B------:R-:W-:-:S02]  /*89b0*/  FSEL R46, R46, -INF , P1 ;  /* 0xff8000002e2e7808 */ /* 0x000fc40000800000 */
[----:B------:R-:W-:Y:S02]  /*89c0*/  FMNMX3.FTZ R2, R2, R13, R143, !PT ;  /* 0x0000000d02027276 */ /* 0x000fe4000781008f */
[----:B------:R-:W-:Y:S02]  /*89d0*/  FSEL R9, R9, -INF , !P4 ;  /* 0xff80000009097808 */ /* 0x000fe40006000000 */
[----:B------:R-:W-:Y:S02]  /*89e0*/  FMNMX3.FTZ R8, R8, R131, R113, !PT ;  /* 0x0000008308087276 */ /* 0x000fe40007810071 */
[----:B------:R-:W-:Y:S02]  /*89f0*/  ISETP.GE.AND P4, PT, R139, R174, PT ;  /* 0x000000ae8b00720c */ /* 0x000fe40003f86270 */
[----:B------:R-:W-:Y:S02]  /*8a00*/  ISETP.GE.AND P1, PT, R137, R176, PT ;  /* 0x000000b08900720c */ /* 0x000fe40003f26270 */
[----:B------:R-:W-:-:S02]  /*8a10*/  FSEL R42, R42, -INF , P5 ;  /* 0xff8000002a2a7808 */ /* 0x000fc40002800000 */
[----:B------:R-:W-:Y:S02]  /*8a20*/  FSEL R47, R47, -INF , P0 ;  /* 0xff8000002f2f7808 */ /* 0x000fe40000000000 */
[----:B------:R-:W-:Y:S02]  /*8a30*/  ISETP.GE.AND P6, PT, R161, R174, PT ;  /* 0x000000aea100720c */ /* 0x000fe40003fc6270 */
[----:B------:R-:W-:Y:S02]  /*8a40*/  FSEL R139, R46, -INF , !P3 ;  /* 0xff8000002e8b7808 */ /* 0x000fe40005800000 */
[C---:B------:R-:W-:Y:S02]  /*8a50*/  ISETP.GE.AND P0, PT, R135.reuse, R176, PT ;  /* 0x000000b08700720c */ /* 0x040fe40003f06270 */
[----:B------:R-:W-:Y:S02]  /*8a60*/  FMNMX3.FTZ R2, R2, R141, R51, !PT ;  /* 0x0000008d02027276 */ /* 0x000fe40007810033 */
[----:B------:R-:W-:-:S02]  /*8a70*/  ISETP.GE.AND P5, PT, R135, R174, PT ;  /* 0x000000ae8700720c */ /* 0x000fc40003fa6270 */
[----:B------:R-:W-:Y:S02]  /*8a80*/  FMNMX3.FTZ R8, R8, R109, R115, !PT ;  /* 0x0000006d08087276 */ /* 0x000fe40007810073 */
[----:B------:R-:W-:Y:S02]  /*8a90*/  ISETP.GE.AND P3, PT, R137, R174, PT ;  /* 0x000000ae8900720c */ /* 0x000fe40003f66270 */
[----:B------:R-:W-:Y:S02]  /*8aa0*/  FSEL R43, R43, -INF , P1 ;  /* 0xff8000002b2b7808 */ /* 0x000fe40000800000 */
[----:B------:R-:W-:Y:S02]  /*8ab0*/  FSEL R135, R42, -INF , !P4 ;  /* 0xff8000002a877808 */ /* 0x000fe40006000000 */
[-C--:B------:R-:W-:Y:S02]  /*8ac0*/  ISETP.GE.AND P1, PT, R133, R176.reuse, PT ;  /* 0x000000b08500720c */ /* 0x080fe40003f26270 */
[----:B------:R-:W-:-:S02]  /*8ad0*/  ISETP.GE.AND P4, PT, R127, R176, PT ;  /* 0x000000b07f00720c */ /* 0x000fc40003f86270 */
[----:B------:R-:W-:Y:S02]  /*8ae0*/  FSEL R137, R47, -INF , !P6 ;  /* 0xff8000002f897808 */ /* 0x000fe40007000000 */
[----:B------:R-:W-:Y:S02]  /*8af0*/  FSEL R38, R38, -INF , P0 ;  /* 0xff80000026267808 */ /* 0x000fe40000000000 */
[----:B------:R-:W-:Y:S02]  /*8b00*/  FMNMX3.FTZ R2, R2, R9, R139, !PT ;  /* 0x0000000902027276 */ /* 0x000fe4000781008b */
[----:B------:R-:W-:Y:S02]  /*8b10*/  ISETP.GE.AND P6, PT, R133, R174, PT ;  /* 0x000000ae8500720c */ /* 0x000fe40003fc6270 */
[----:B------:R-:W-:Y:S02]  /*8b20*/  ISETP.GE.AND P0, PT, R129, R176, PT ;  /* 0x000000b08100720c */ /* 0x000fe40003f06270 */
[----:B------:R-:W-:-:S02]  /*8b30*/  FMNMX3.FTZ R8, R8, R117, R119, !PT ;  /* 0x0000007508087276 */ /* 0x000fc40007810077 */
[----:B------:R-:W-:Y:S02]  /*8b40*/  FSEL R133, R43, -INF , !P3 ;  /* 0xff8000002b857808 */ /* 0x000fe40005800000 */
[----:B------:R-:W-:Y:S02]  /*8b50*/  ISETP.GE.AND P3, PT, R127, R174, PT ;  /* 0x000000ae7f00720c */ /* 0x000fe40003f66270 */
[----:B------:R-:W-:Y:S02]  /*8b60*/  FSEL R39, R39, -INF , P1 ;  /* 0xff80000027277808 */ /* 0x000fe40000800000 */
[----:B------:R-:W-:Y:S02]  /*8b70*/  FSEL R34, R34, -INF , P4 ;  /* 0xff80000022227808 */ /* 0x000fe40002000000 */
[----:B------:R-:W-:Y:S02]  /*8b80*/  FSEL R127, R38, -INF , !P5 ;  /* 0xff800000267f7808 */ /* 0x000fe40006800000 */
[----:B------:R-:W-:-:S02]  /*8b90*/  ISETP.GE.AND P1, PT, R123, R176, PT ;  /* 0x000000b07b00720c */ /* 0x000fc40003f26270 */
[----:B------:R-:W-:Y:S02]  /*8ba0*/  FMNMX3.FTZ R2, R2, R137, R135, !PT ;  /* 0x0000008902027276 */ /* 0x000fe40007810087 */
[----:B------:R-:W-:Y:S02]  /*8bb0*/  FSEL R35, R35, -INF , P0 ;  /* 0xff80000023237808 */ /* 0x000fe40000000000 */
[----:B------:R-:W-:Y:S02]  /*8bc0*/  FMNMX3.FTZ R8, R8, R107, R57, !PT ;  /* 0x0000006b08087276 */ /* 0x000fe40007810039 */
[-C--:B------:R-:W-:Y:S02]  /*8bd0*/  ISETP.GE.AND P5, PT, R129, R174.reuse, PT ;  /* 0x000000ae8100720c */ /* 0x080fe40003fa6270 */
[----:B------:R-:W-:Y:S02]  /*8be0*/  ISETP.GE.AND P4, PT, R123, R174, PT ;  /* 0x000000ae7b00720c */ /* 0x000fe40003f86270 */
[----:B------:R-:W-:-:S02]  /*8bf0*/  ISETP.GE.AND P0, PT, R125, R176, PT ;  /* 0x000000b07d00720c */ /* 0x000fc40003f06270 */
[----:B------:R-:W-:Y:S02]  /*8c00*/  FSEL R123, R34, -INF , !P3 ;  /* 0xff800000227b7808 */ /* 0x000fe40005800000 */
[----:B------:R-:W-:Y:S02]  /*8c10*/  FSEL R129, R39, -INF , !P6 ;  /* 0xff80000027817808 */ /* 0x000fe40007000000 */
[----:B------:R-:W-:Y:S02]  /*8c20*/  ISETP.GE.AND P3, PT, R97, R176, PT ;  /* 0x000000b06100720c */ /* 0x000fe40003f66270 */
[----:B------:R-:W-:Y:S02]  /*8c30*/  FSEL R30, R30, -INF , P1 ;  /* 0xff8000001e1e7808 */ /* 0x000fe40000800000 */
[----:B------:R-:W-:Y:S02]  /*8c40*/  FMNMX3.FTZ R2, R2, R133, R127, !PT ;  /* 0x0000008502027276 */ /* 0x000fe4000781007f */
[----:B------:R-:W-:-:S02]  /*8c50*/  ISETP.GE.AND P6, PT, R125, R174, PT ;  /* 0x000000ae7d00720c */ /* 0x000fc40003fc6270 */
[----:B------:R-:W-:Y:S02]  /*8c60*/  FMNMX3.FTZ R8, R8, R49, R45, !PT ;  /* 0x0000003108087276 */ /* 0x000fe4000781002d */
[----:B------:R-:W-:Y:S02]  /*8c70*/  FSEL R125, R35, -INF , !P5 ;  /* 0xff800000237d7808 */ /* 0x000fe40006800000 */
[----:B------:R-:W-:Y:S02]  /*8c80*/  FSEL R31, R31, -INF , P0 ;  /* 0xff8000001f1f7808 */ /* 0x000fe40000000000 */
[----:B------:R-:W-:Y:S02]  /*8c90*/  ISETP.GE.AND P5, PT, R97, R174, PT ;  /* 0x000000ae6100720c */ /* 0x000fe40003fa6270 */
[----:B------:R-:W-:Y:S02]  /*8ca0*/  ISETP.GE.AND P1, PT, R101, R176, PT ;  /* 0x000000b06500720c */ /* 0x000fe40003f26270 */
[----:B------:R-:W-:-:S02]  /*8cb0*/  FSEL R97, R30, -INF , !P4 ;  /* 0xff8000001e617808 */ /* 0x000fc40006000000 */
[----:B------:R-:W-:Y:S02]  /*8cc0*/  ISETP.GE.AND P0, PT, R93, R176, PT ;  /* 0x000000b05d00720c */ /* 0x000fe40003f06270 */
[----:B------:R-:W-:Y:S02]  /*8cd0*/  FSEL R26, R26, -INF , P3 ;  /* 0xff8000001a1a7808 */ /* 0x000fe40001800000 */
[----:B------:R-:W-:Y:S02]  /*8ce0*/  FMNMX3.FTZ R2, R2, R129, R123, !PT ;  /* 0x0000008102027276 */ /* 0x000fe4000781007b */
[----:B------:R-:W-:Y:S02]  /*8cf0*/  ISETP.GE.AND P4, PT, R101, R174, PT ;  /* 0x000000ae6500720c */ /* 0x000fe40003f86270 */
[----:B------:R-:W-:Y:S02]  /*8d00*/  FMNMX3.FTZ R8, R8, R41, R37, !PT ;  /* 0x0000002908087276 */ /* 0x000fe40007810025 */
[----:B------:R-:W-:-:S02]  /*8d10*/  FSEL R101, R31, -INF , !P6 ;  /* 0xff8000001f657808 */ /* 0x000fc40007000000 */
[----:B------:R-:W-:Y:S02]  /*8d20*/  ISETP.GE.AND P6, PT, R93, R174, PT ;  /* 0x000000ae5d00720c */ /* 0x000fe40003fc6270 */
[-C--:B------:R-:W-:Y:S02]  /*8d30*/  ISETP.GE.AND P3, PT, R95, R176.reuse, PT ;  /* 0x000000b05f00720c */ /* 0x080fe40003f66270 */
[----:B------:R-:W-:Y:S02]  /*8d40*/  FSEL R27, R27, -INF , P1 ;  /* 0xff8000001b1b7808 */ /* 0x000fe40000800000 */
[----:B------:R-:W-:Y:S02]  /*8d50*/  FSEL R93, R26, -INF , !P5 ;  /* 0xff8000001a5d7808 */ /* 0x000fe40006800000 */
[----:B------:R-:W-:Y:S02]  /*8d60*/  ISETP.GE.AND P1, PT, R147, R176, PT ;  /* 0x000000b09300720c */ /* 0x000fe40003f26270 */
[----:B------:R-:W-:-:S02]  /*8d70*/  FSEL R22, R22, -INF , P0 ;  /* 0xff80000016167808 */ /* 0x000fc40000000000 */
[----:B------:R-:W-:Y:S02]  /*8d80*/  FMNMX3.FTZ R2, R2, R125, R97, !PT ;  /* 0x0000007d02027276 */ /* 0x000fe40007810061 */
[----:B------:R-:W-:Y:S02]  /*8d90*/  FMNMX3.FTZ R8, R8, R40, R33, !PT ;  /* 0x0000002808087276 */ /* 0x000fe40007810021 */
[----:B------:R-:W-:Y:S02]  /*8da0*/  ISETP.GE.AND P5, PT, R95, R174, PT ;  /* 0x000000ae5f00720c */ /* 0x000fe40003fa6270 */
[----:B------:R-:W-:Y:S02]  /*8db0*/  FSEL R95, R27, -INF , !P4 ;  /* 0xff8000001b5f7808 */ /* 0x000fe40006000000 */
[----:B------:R-:W-:Y:S02]  /*8dc0*/  ISETP.GE.AND P0, PT, R145, R176, PT ;  /* 0x000000b09100720c */ /* 0x000fe40003f06270 */
[----:B------:R-:W-:-:S02]  /*8dd0*/  FSEL R23, R23, -INF , P3 ;  /* 0xff80000017177808 */ /* 0x000fc40001800000 */
[----:B------:R-:W-:Y:S02]  /*8de0*/  ISETP.GE.AND P4, PT, R147, R174, PT ;  /* 0x000000ae9300720c */ /* 0x000fe40003f86270 */
        /* <DEDUP_REMOVED lines=8> */
[-C--:B------:R-:W-:Y:S02]  /*8e70*/  ISETP.GE.AND P6, PT, R145, R174.reuse, PT ;  /* 0x000000ae9100720c */ /* 0x080fe40003fc6270 */
[----:B------:R-:W-:Y:S02]  /*8e80*/  ISETP.GE.AND P5, PT, R111, R174, PT ;  /* 0x000000ae6f00720c */ /* 0x000fe40003fa6270 */
[----:B------:R-:W-:-:S02]  /*8e90*/  FSEL R35, R18, -INF , !P4 ;  /* 0xff80000012237808 */ /* 0x000fc40006000000 */
[----:B------:R-:W-:Y:S02]  /*8ea0*/  ISETP.GE.AND P0, PT, R103, R176, PT ;  /* 0x000000b06700720c */ /* 0x000fe40003f06270 */
[----:B------:R-:W-:Y:S02]  /*8eb0*/  FSEL R14, R14, -INF , P3 ;  /* 0xff8000000e0e7808 */ /* 0x000fe40001800000 */
[----:B------:R-:W-:Y:S02]  /*8ec0*/  FMNMX3.FTZ R2, R2, R95, R39, !PT ;  /* 0x0000005f02027276 */ /* 0x000fe40007810027 */
[----:B------:R-:W-:Y:S02]  /*8ed0*/  FMNMX3.FTZ R7, R7, R24, R25, !PT ;  /* 0x0000001807077276 */ /* 0x000fe40007810019 */
[----:B------:R-:W-:Y:S02]  /*8ee0*/  FSEL R15, R15, -INF , P1 ;  /* 0xff8000000f0f7808 */ /* 0x000fe40000800000 */
[----:B------:R-:W-:-:S02]  /*8ef0*/  ISETP.GE.AND P4, PT, R105, R174, PT ;  /* 0x000000ae6900720c */ /* 0x000fc40003f86270 */
[----:B------:R-:W-:Y:S02]  /*8f00*/  ISETP.GE.AND P3, PT, R103, R174, PT ;  /* 0x000000ae6700720c */ /* 0x000fe40003f66270 */
[----:B------:R-:W-:Y:S02]  /*8f10*/  FSEL R43, R19, -INF , !P6 ;  /* 0xff800000132b7808 */ /* 0x000fe40007000000 */
[----:B------:R-:W-:Y:S02]  /*8f20*/  ISETP.GE.AND P1, PT, R79, R176, PT ;  /* 0x000000b04f00720c */ /* 0x000fe40003f26270 */
[----:B------:R-:W-:Y:S02]  /*8f30*/  FSEL R34, R10, -INF , P0 ;  /* 0xff8000000a227808 */ /* 0x000fe40000000000 */
[----:B------:R-:W-:Y:S02]  /*8f40*/  FSEL R26, R14, -INF , !P5 ;  /* 0xff8000000e1a7808 */ /* 0x000fe40006800000 */
[----:B------:R-:W-:-:S02]  /*8f50*/  FMNMX3.FTZ R2, R2, R47, R35, !PT ;  /* 0x0000002f02027276 */ /* 0x000fc40007810023 */
[----:B------:R-:W-:Y:S02]  /*8f60*/  FMNMX.FTZ R10, R32, R7, !PT ;  /* 0x00000007200a7209 */ /* 0x000fe40007810000 */
[----:B------:R-:W-:Y:S02]  /*8f70*/  ISETP.GE.AND P6, PT, R79, R174, PT ;  /* 0x000000ae4f00720c */ /* 0x000fe40003fc6270 */
[----:B------:R-:W-:Y:S02]  /*8f80*/  FSEL R30, R11, -INF , P1 ;  /* 0xff8000000b1e7808 */ /* 0x000fe40000800000 */
        /* <DEDUP_REMOVED lines=20> */
[----:B------:R-:W-:Y:S02]  /*90d0*/  FSEL R38, R38, RZ, P0 ;  /* 0x000000ff26267208 */ /* 0x000fe40000000000 */
[----:B---3--:R-:W-:-:S03]  /*90e0*/  FMNMX.FTZ R0, R8, R7, !PT ;  /* 0x0000000708007209 */ /* 0x008fc60007810000 */
[----:B------:R-:W-:Y:S01]  /*90f0*/  FFMA.FTZ R92, R77, R65, -R38 ;  /* 0x000000414d5c7223 */ /* 0x000fe20000010826 */
[----:B------:R-:W-:Y:S01]  /*9100*/  FSETP.NEU.FTZ.AND P0, PT, R0, -INF , PT ;  /* 0xff8000000000780b */ /* 0x000fe20003f1d000 */
[----:B------:R-:W-:Y:S01]  /*9110*/  FMUL.FTZ R36, R65, R0 ;  /* 0x0000000041247220 */ /* 0x000fe20000410000 */
[----:B------:R-:W1:Y:S01]  /*9120*/  LDSM.16.MT88.4 R76, [R153+0x3000] ;  /* 0x00300000994c783b */ /* 0x000e620000004200 */
[----:B------:R-:W-:-:S03]  /*9130*/  IMAD.IADD R120, R120, 0x1, R153 ;  /* 0x0000000178787824 */ /* 0x000fc600078e0299 */
        /* <DEDUP_REMOVED lines=20> */
[-CC-:B------:R-:W-:Y:S01]  /*9280*/  FFMA.FTZ R48, R69, R65.reuse, -R38.reuse ;  /* 0x0000004145307223 */ /* 0x180fe20000010826 */
[----:B------:R-:W3:Y:S01]  /*9290*/  LDSM.16.MT88.4 R16, [R120+0x3400] ;  /* 0x003400007810783b */ /* 0x000ee20000004200 */
[-CC-:B------:R-:W-:Y:S01]  /*92a0*/  FFMA.FTZ R67, R67, R65.reuse, -R38.reuse ;  /* 0x0000004143437223 */ /* 0x180fe20000010826 */
[----:B------:R-:W-:Y:S01]  /*92b0*/  FFMA.FTZ R55, R83, R65, -R38 ;  /* 0x0000004153377223 */ /* 0x000fe20000010826 */
[----:B----4-:R-:W-:Y:S01]  /*92c0*/  F2FP.F16.F32.PACK_AB R68, R92, R111 ;  /* 0x0000006f5c44723e */ /* 0x010fe200000000ff */
[--C-:B------:R-:W-:Y:S01]  /*92d0*/  FFMA.FTZ R89, R75, R65, -R36.reuse ;  /* 0x000000414b597223 */ /* 0x100fe20000010824 */
[----:B-----5:R-:W-:Y:S01]  /*92e0*/  F2FP.F16.F32.PACK_AB R70, R64, R99 ;  /* 0x000000634046723e */ /* 0x020fe200000000ff */
[--C-:B------:R-:W-:Y:S01]  /*92f0*/  FFMA.FTZ R59, R59, R65, -R36.reuse ;  /* 0x000000413b3b7223 */ /* 0x100fe20000010824 */
[----:B-1----:R-:W-:Y:S01]  /*9300*/  F2FP.F16.F32.PACK_AB R69, R88, R105 ;  /* 0x000000695845723e */ /* 0x002fe200000000ff */
[----:B------:R-:W-:Y:S01]  /*9310*/  FFMA.FTZ R50, R13, R65, -R36 ;  /* 0x000000410d327223 */ /* 0x000fe20000010824 */
[----:B--2---:R-:W-:Y:S01]  /*9320*/  F2FP.F16.F32.PACK_AB R71, R58, R103 ;  /* 0x000000673a47723e */ /* 0x004fe200000000ff */
[----:B------:R-:W-:Y:S01]  /*9330*/  MUFU.EX2 R67, R67 ;  /* 0x0000004300437308 */ /* 0x000fe20000000800 */
[-CC-:B------:R-:W-:Y:S01]  /*9340*/  FFMA.FTZ R46, R81, R65.reuse, -R38.reuse ;  /* 0x00000041512e7223 */ /* 0x180fe20000010826 */
[----:B------:R-:W1:Y:S02]  /*9350*/  LDSM.16.MT88.4 R12, [R153+0x3800] ;  /* 0x00380000990c783b */ /* 0x000e640000004200 */
        /* <DEDUP_REMOVED lines=11> */
[-C--:B------:R-:W-:Y:S01]  /*9410*/  FFMA.FTZ R44, R51, R65.reuse, -R36 ;  /* 0x00000041332c7223 */ /* 0x080fe20000010824 */
[-C--:B------:R-:W-:Y:S01]  /*9420*/  FFMA.FTZ R31, R91, R65.reuse, -R38 ;  /* 0x000000415b1f7223 */ /* 0x080fe20000010826 */
[----:B------:R3:W-:Y:S01]  /*9430*/  MUFU.EX2 R53, R8 ;  /* 0x0000000800357308 */ /* 0x0007e20000000800 */
[----:B------:R-:W-:-:S02]  /*9440*/  FFMA.FTZ R51, R9, R65, -R36 ;  /* 0x0000004109337223 */ /* 0x000fc40000010824 */
[----:B------:R-:W-:Y:S01]  /*9450*/  HMMA.16816.F32 R72, R68, R4, RZ ;  /* 0x000000044448723c */ /* 0x000fe200000018ff */
[-CC-:B------:R-:W-:Y:S01]  /*9460*/  FFMA.FTZ R91, R143, R65.reuse, -R36.reuse ;  /* 0x000000418f5b7223 */ /* 0x180fe20000010824 */
[----:B------:R-:W-:Y:S01]  /*9470*/  FFMA.FTZ R54, R141, R65, -R36 ;  /* 0x000000418d367223 */ /* 0x000fe20000010824 */
[----:B--2---:R-:W-:Y:S02]  /*9480*/  F2FP.F16.F32.PACK_AB R4, R56, R67 ;  /* 0x000000433804723e */ /* 0x004fe400000000ff */
[----:B----4-:R-:W-:-:S03]  /*9490*/  F2FP.F16.F32.PACK_AB R5, R52, R89 ;  /* 0x000000593405723e */ /* 0x010fc600000000ff */
[----:B------:R-:W-:Y:S01]  /*94a0*/  HMMA.16816.F32 R68, R68, R6, RZ ;  /* 0x000000064444723c */ /* 0x000fe200000018ff */
[----:B------:R-:W-:Y:S02]  /*94b0*/  F2FP.F16.F32.PACK_AB R6, R48, R55 ;  /* 0x000000373006723e */ /* 0x000fe400000000ff */
[----:B-----5:R-:W-:Y:S01]  /*94c0*/  F2FP.F16.F32.PACK_AB R7, R50, R59 ;  /* 0x0000003b3207723e */ /* 0x020fe200000000ff */
[----:B---3--:R-:W2:Y:S01]  /*94d0*/  LDSM.16.MT88.4 R8, [R120+0x3800] ;  /* 0x003800007808783b */ /* 0x008ea20000004200 */
[----:B------:R-:W3:Y:S04]  /*94e0*/  MUFU.EX2 R46, R46 ;  /* 0x0000002e002e7308 */ /* 0x000ee80000000800 */
[----:B------:R-:W-:Y:S01]  /*94f0*/  MUFU.EX2 R42, R42 ;  /* 0x0000002a002a7308 */ /* 0x000fe20000000800 */
[C---:B------:R-:W-:Y:S03]  /*9500*/  HMMA.16816.F32 R80, R4.reuse, R20, R80 ;  /* 0x000000140450723c */ /* 0x040fe60000001850 */
[----:B------:R-:W4:Y:S04]  /*9510*/  MUFU.EX2 R31, R31 ;  /* 0x0000001f001f7308 */ /* 0x000f280000000800 */
[----:B------:R-:W-:Y:S04]  /*9520*/  MUFU.EX2 R91, R91 ;  /* 0x0000005b005b7308 */ /* 0x000fe80000000800 */
[----:B------:R-:W5:Y:S04]  /*9530*/  MUFU.EX2 R54, R54 ;  /* 0x0000003600367308 */ /* 0x000f680000000800 */
[----:B------:R-:W-:Y:S04]  /*9540*/  MUFU.EX2 R44, R44 ;  /* 0x0000002c002c7308 */ /* 0x000fe80000000800 */
[----:B------:R-:W1:Y:S01]  /*9550*/  MUFU.EX2 R51, R51 ;  /* 0x0000003300337308 */ /* 0x000e620000000800 */
[----:B------:R-:W-:Y:S01]  /*9560*/  HMMA.16816.F32 R76, R4, R22, R76 ;  /* 0x00000016044c723c */ /* 0x000fe2000000184c */
[----:B------:R-:W2:Y:S02]  /*9570*/  LDSM.16.MT88.4 R20, [R153+0x3c00] ;  /* 0x003c00009914783b */ /* 0x000ea40000004200 */
[----:B------:R-:W-:-:S05]  /*9580*/  FFMA.FTZ R90, R121, R65, -R38 ;  /* 0x00000041795a7223 */ /* 0x000fca0000010826 */
[----:B------:R-:W-:Y:S03]  /*9590*/  HMMA.16816.F32 R72, R4, R16, R72 ;  /* 0x000000100448723c */ /* 0x000fe60000001848 */
[----:B------:R-:W-:-:S05]  /*95a0*/  FFMA.FTZ R66, R109, R65, -R38 ;  /* 0x000000416d427223 */ /* 0x000fca0000010826 */
[----:B------:R-:W-:Y:S03]  /*95b0*/  HMMA.16816.F32 R68, R4, R18, R68 ;  /* 0x000000120444723c */ /* 0x000fe60000001844 */
[----:B---3--:R-:W-:Y:S01]  /*95c0*/  F2FP.F16.F32.PACK_AB R4, R53, R46 ;  /* 0x0000002e3504723e */ /* 0x008fe200000000ff */
[----:B------:R-:W3:Y:S01]  /*95d0*/  LDSM.16.MT88.4 R16, [R120+0x3c00] ;  /* 0x003c00007810783b */ /* 0x000ee20000004200 */
[----:B----4-:R-:W-:Y:S02]  /*95e0*/  F2FP.F16.F32.PACK_AB R6, R31, R42 ;  /* 0x0000002a1f06723e */ /* 0x010fe400000000ff */
[----:B-----5:R-:W-:Y:S02]  /*95f0*/  F2FP.F16.F32.PACK_AB R5, R54, R91 ;  /* 0x0000005b3605723e */ /* 0x020fe400000000ff */
[----:B-1----:R-:W-:Y:S01]  /*9600*/  F2FP.F16.F32.PACK_AB R7, R51, R44 ;  /* 0x0000002c3307723e */ /* 0x002fe200000000ff */
[-CC-:B------:R-:W-:Y:S01]  /*9610*/  FFMA.FTZ R121, R139, R65.reuse, -R36.reuse ;  /* 0x000000418b797223 */ /* 0x180fe20000010824 */
[-CC-:B------:R-:W-:Y:S01]  /*9620*/  FFMA.FTZ R96, R137, R65.reuse, -R36.reuse ;  /* 0x0000004189607223 */ /* 0x180fe20000010824 */
[-C--:B------:R-:W-:Y:S01]  /*9630*/  FFMA.FTZ R94, R135, R65.reuse, -R36 ;  /* 0x00000041875e7223 */ /* 0x080fe20000010824 */
[-C--:B------:R-:W-:Y:S01]  /*9640*/  FFMA.FTZ R131, R131, R65.reuse, -R38 ;  /* 0x0000004183837223 */ /* 0x080fe20000010826 */
[----:B------:R-:W-:-:S02]  /*9650*/  FFMA.FTZ R133, R133, R65, -R36 ;  /* 0x0000004185857223 */ /* 0x000fc40000010824 */
[C---:B------:R-:W-:Y:S03]  /*9660*/  HMMA.16816.F32 R80, R4.reuse, R12, R80 ;  /* 0x0000000c0450723c */ /* 0x040fe60000001850 */
[-CC-:B------:R-:W-:Y:S01]  /*9670*/  FFMA.FTZ R12, R113, R65.reuse, -R38.reuse ;  /* 0x00000041710c7223 */ /* 0x180fe20000010826 */
[----:B------:R-:W-:Y:S01]  /*9680*/  FFMA.FTZ R98, R115, R65, -R38 ;  /* 0x0000004173627223 */ /* 0x000fe20000010826 */
[----:B------:R-:W-:Y:S04]  /*9690*/  MUFU.EX2 R90, R90 ;  /* 0x0000005a005a7308 */ /* 0x000fe80000000800 */
[----:B------:R-:W1:Y:S04]  /*96a0*/  MUFU.EX2 R113, R131 ;  /* 0x0000008300717308 */ /* 0x000e680000000800 */
[----:B------:R4:W-:Y:S04]  /*96b0*/  MUFU.EX2 R109, R12 ;  /* 0x0000000c006d7308 */ /* 0x0009e80000000800 */
[----:B------:R-:W5:Y:S04]  /*96c0*/  MUFU.EX2 R66, R66 ;  /* 0x0000004200427308 */ /* 0x000f680000000800 */
[----:B------:R-:W-:Y:S04]  /*96d0*/  MUFU.EX2 R121, R121 ;  /* 0x0000007900797308 */ /* 0x000fe80000000800 */
[----:B------:R-:W3:Y:S04]  /*96e0*/  MUFU.EX2 R96, R96 ;  /* 0x0000006000607308 */ /* 0x000ee80000000800 */
[----:B------:R-:W-:Y:S04]  /*96f0*/  MUFU.EX2 R94, R94 ;  /* 0x0000005e005e7308 */ /* 0x000fe80000000800 */
[----:B------:R-:W3:Y:S01]  /*9700*/  MUFU.EX2 R115, R133 ;  /* 0x0000008500737308 */ /* 0x000ee20000000800 */
[C---:B------:R-:W-:Y:S01]  /*9710*/  HMMA.16816.F32 R76, R4.reuse, R14, R76 ;  /* 0x0000000e044c723c */ /* 0x040fe2000000184c */
[----:B----4-:R-:W4:Y:S07]  /*9720*/  LDSM.16.MT88.4 R12, [R153+0x4000] ;  /* 0x00400000990c783b */ /* 0x010f2e0000004200 */
[C---:B--2---:R-:W-:Y:S08]  /*9730*/  HMMA.16816.F32 R72, R4.reuse, R8, R72 ;  /* 0x000000080448723c */ /* 0x044ff00000001848 */
[----:B------:R-:W-:Y:S03]  /*9740*/  HMMA.16816.F32 R68, R4, R10, R68 ;  /* 0x0000000a0444723c */ /* 0x000fe60000001844 */
[----:B-1----:R-:W-:Y:S01]  /*9750*/  F2FP.F16.F32.PACK_AB R4, R113, R90 ;  /* 0x0000005a7104723e */ /* 0x002fe200000000ff */
[----:B------:R-:W1:Y:S01]  /*9760*/  LDSM.16.MT88.4 R8, [R120+0x4000] ;  /* 0x004000007808783b */ /* 0x000e620000004200 */
[----:B-----5:R-:W-:-:S02]  /*9770*/  F2FP.F16.F32.PACK_AB R6, R66, R109 ;  /* 0x0000006d4206723e */ /* 0x020fc400000000ff */
[----:B---3--:R-:W-:Y:S02]  /*9780*/  F2FP.F16.F32.PACK_AB R5, R96, R121 ;  /* 0x000000796005723e */ /* 0x008fe400000000ff */
[----:B------:R-:W-:Y:S01]  /*9790*/  F2FP.F16.F32.PACK_AB R7, R115, R94 ;  /* 0x0000005e7307723e */ /* 0x000fe200000000ff */
[-CC-:B------:R-:W-:Y:S01]  /*97a0*/  FFMA.FTZ R117, R117, R65.reuse, -R38.reuse ;  /* 0x0000004175757223 */ /* 0x180fe20000010826 */
[-CC-:B------:R-:W-:Y:S01]  /*97b0*/  FFMA.FTZ R119, R119, R65.reuse, -R38.reuse ;  /* 0x0000004177777223 */ /* 0x180fe20000010826 */
[-C--:B------:R-:W-:Y:S01]  /*97c0*/  FFMA.FTZ R100, R107, R65.reuse, -R38 ;  /* 0x000000416b647223 */ /* 0x080fe20000010826 */
[----:B------:R-:W-:-:S03]  /*97d0*/  FFMA.FTZ R102, R127, R65, -R36 ;  /* 0x000000417f667223 */ /* 0x000fc60000010824 */
[C---:B------:R-:W-:Y:S03]  /*97e0*/  HMMA.16816.F32 R80, R4.reuse, R20, R80 ;  /* 0x000000140450723c */ /* 0x040fe60000001850 */
[-CC-:B------:R-:W-:Y:S01]  /*97f0*/  FFMA.FTZ R20, R123, R65.reuse, -R36.reuse ;  /* 0x000000417b147223 */ /* 0x180fe20000010824 */
[-CC-:B------:R-:W-:Y:S01]  /*9800*/  FFMA.FTZ R21, R125, R65.reuse, -R36.reuse ;  /* 0x000000417d157223 */ /* 0x180fe20000010824 */
[-C--:B------:R-:W-:Y:S01]  /*9810*/  FFMA.FTZ R129, R129, R65.reuse, -R36 ;  /* 0x0000004181817223 */ /* 0x080fe20000010824 */
[----:B------:R-:W-:Y:S04]  /*9820*/  MUFU.EX2 R107, R119 ;  /* 0x00000077006b7308 */ /* 0x000fe80000000800 */
[----:B------:R-:W-:Y:S01]  /*9830*/  MUFU.EX2 R98, R98 ;  /* 0x0000006200627308 */ /* 0x000fe20000000800 */
[C---:B------:R-:W-:Y:S03]  /*9840*/  HMMA.16816.F32 R72, R4.reuse, R16, R72 ;  /* 0x000000100448723c */ /* 0x040fe60000001848 */
[----:B------:R-:W2:Y:S04]  /*9850*/  MUFU.EX2 R117, R117 ;  /* 0x0000007500757308 */ /* 0x000ea80000000800 */
[----:B------:R-:W3:Y:S01]  /*9860*/  MUFU.EX2 R100, R100 ;  /* 0x0000006400647308 */ /* 0x000ee20000000800 */
[C---:B------:R-:W-:Y:S01]  /*9870*/  HMMA.16816.F32 R68, R4.reuse, R18, R68 ;  /* 0x000000120444723c */ /* 0x040fe20000001844 */
[----:B------:R-:W5:Y:S02]  /*9880*/  LDSM.16.MT88.4 R16, [R153+0x4400] ;  /* 0x004400009910783b */ /* 0x000f640000004200 */
[----:B------:R-:W-:Y:S04]  /*9890*/  MUFU.EX2 R102, R102 ;  /* 0x0000006600667308 */ /* 0x000fe80000000800 */
[----:B------:R-:W4:Y:S04]  /*98a0*/  MUFU.EX2 R119, R129 ;  /* 0x0000008100777308 */ /* 0x000f280000000800 */
[----:B------:R-:W-:Y:S04]  /*98b0*/  MUFU.EX2 R20, R20 ;  /* 0x0000001400147308 */ /* 0x000fe80000000800 */
[----:B------:R-:W1:Y:S01]  /*98c0*/  MUFU.EX2 R21, R21 ;  /* 0x0000001500157308 */ /* 0x000e620000000800 */
[----:B------:R-:W-:Y:S03]  /*98d0*/  HMMA.16816.F32 R76, R4, R22, R76 ;  /* 0x00000016044c723c */ /* 0x000fe6000000184c */
[-CC-:B------:R-:W-:Y:S01]  /*98e0*/  FFMA.FTZ R104, R57, R65.reuse, -R38.reuse ;  /* 0x0000004139687223 */ /* 0x180fe20000010826 */
[-CC-:B------:R-:W-:Y:S01]  /*98f0*/  FFMA.FTZ R23, R49, R65.reuse, -R38.reuse ;  /* 0x0000004131177223 */ /* 0x180fe20000010826 */
[-CC-:B------:R-:W-:Y:S01]  /*9900*/  FFMA.FTZ R57, R45, R65.reuse, -R38.reuse ;  /* 0x000000412d397223 */ /* 0x180fe20000010826 */
[----:B--2---:R-:W-:Y:S01]  /*9910*/  F2FP.F16.F32.PACK_AB R4, R117, R98 ;  /* 0x000000627504723e */ /* 0x004fe200000000ff */
[----:B------:R-:W-:Y:S01]  /*9920*/  FFMA.FTZ R22, R41, R65, -R38 ;  /* 0x0000004129167223 */ /* 0x000fe20000010826 */
[----:B---3--:R-:W-:Y:S01]  /*9930*/  F2FP.F16.F32.PACK_AB R6, R100, R107 ;  /* 0x0000006b6406723e */ /* 0x008fe200000000ff */
[-CC-:B------:R-:W-:Y:S01]  /*9940*/  FFMA.FTZ R45, R97, R65.reuse, -R36.reuse ;  /* 0x00000041612d7223 */ /* 0x180fe20000010824 */
[----:B----4-:R-:W-:Y:S01]  /*9950*/  F2FP.F16.F32.PACK_AB R5, R119, R102 ;  /* 0x000000667705723e */ /* 0x010fe200000000ff */
[-CC-:B------:R-:W-:Y:S01]  /*9960*/  FFMA.FTZ R106, R101, R65.reuse, -R36.reuse ;  /* 0x00000041656a7223 */ /* 0x180fe20000010824 */
[-CC-:B------:R-:W-:Y:S01]  /*9970*/  FFMA.FTZ R49, R93, R65.reuse, -R36.reuse ;  /* 0x000000415d317223 */ /* 0x180fe20000010824 */
[----:B------:R-:W-:Y:S01]  /*9980*/  FFMA.FTZ R95, R95, R65, -R36 ;  /* 0x000000415f5f7223 */ /* 0x000fe20000010824 */
[----:B-1----:R-:W-:Y:S01]  /*9990*/  F2FP.F16.F32.PACK_AB R7, R21, R20 ;  /* 0x000000141507723e */ /* 0x002fe200000000ff */
[----:B------:R-:W-:Y:S01]  /*99a0*/  FADD.FTZ R108, R111, R92 ;  /* 0x0000005c6f6c7221 */ /* 0x000fe20000010000 */
[----:B------:R-:W-:Y:S04]  /*99b0*/  MUFU.EX2 R104, R104 ;  /* 0x0000006800687308 */ /* 0x000fe80000000800 */
[----:B------:R-:W1:Y:S01]  /*99c0*/  MUFU.EX2 R23, R23 ;  /* 0x0000001700177308 */ /* 0x000e620000000800 */
[C---:B------:R-:W-:Y:S03]  /*99d0*/  HMMA.16816.F32 R80, R4.reuse, R12, R80 ;  /* 0x0000000c0450723c */ /* 0x040fe60000001850 */
[----:B------:R-:W-:Y:S04]  /*99e0*/  MUFU.EX2 R41, R57 ;  /* 0x0000003900297308 */ /* 0x000fe80000000800 */
[----:B------:R-:W2:Y:S04]  /*99f0*/  MUFU.EX2 R22, R22 ;  /* 0x0000001600167308 */ /* 0x000ea80000000800 */
[----:B------:R-:W-:Y:S04]  /*9a00*/  MUFU.EX2 R45, R45 ;  /* 0x0000002d002d7308 */ /* 0x000fe80000000800 */
[----:B------:R-:W3:Y:S04]  /*9a10*/  MUFU.EX2 R106, R106 ;  /* 0x0000006a006a7308 */ /* 0x000ee80000000800 */
[----:B------:R-:W-:Y:S04]  /*9a20*/  MUFU.EX2 R49, R49 ;  /* 0x0000003100317308 */ /* 0x000fe80000000800 */
[----:B------:R-:W4:Y:S01]  /*9a30*/  MUFU.EX2 R92, R95 ;  /* 0x0000005f005c7308 */ /* 0x000f220000000800 */
[----:B------:R-:W-:Y:S01]  /*9a40*/  FADD.FTZ R88, R105, R88 ;  /* 0x0000005869587221 */ /* 0x000fe20000010000 */
[----:B------:R-:W-:Y:S01]  /*9a50*/  FADD.FTZ R99, R99, R108 ;  /* 0x0000006c63637221 */ /* 0x000fe20000010000 */
[----:B------:R-:W-:Y:S01]  /*9a60*/  HMMA.16816.F32 R76, R4, R14, R76 ;  /* 0x0000000e044c723c */ /* 0x000fe2000000184c */
[----:B------:R-:W5:Y:S02]  /*9a70*/  LDSM.16.MT88.4 R12, [R120+0x4400] ;  /* 0x00440000780c783b */ /* 0x000f640000004200 */
[----:B------:R-:W-:Y:S01]  /*9a80*/  FADD.FTZ R103, R103, R88 ;  /* 0x0000005867677221 */ /* 0x000fe20000010000 */
[----:B------:R-:W-:-:S03]  /*9a90*/  FADD.FTZ R64, R64, R99 ;  /* 0x0000006340407221 */ /* 0x000fc60000010000 */
[----:B------:R-:W-:Y:S01]  /*9aa0*/  FADD.FTZ R88, R58, R103 ;  /* 0x000000673a587221 */ /* 0x000fe20000010000 */
[----:B------:R-:W-:Y:S03]  /*9ab0*/  HMMA.16816.F32 R72, R4, R8, R72 ;  /* 0x000000080448723c */ /* 0x000fe60000001848 */
[----:B------:R-:W-:Y:S01]  /*9ac0*/  FADD.FTZ R67, R67, R64 ;  /* 0x0000004043437221 */ /* 0x000fe20000010000 */
[----:B------:R-:W-:-:S04]  /*9ad0*/  FADD.FTZ R89, R89, R88 ;  /* 0x0000005859597221 */ /* 0x000fc80000010000 */
[----:B------:R-:W-:Y:S03]  /*9ae0*/  HMMA.16816.F32 R68, R4, R10, R68 ;  /* 0x0000000a0444723c */ /* 0x000fe60000001844 */
[----:B-1----:R-:W-:Y:S01]  /*9af0*/  F2FP.F16.F32.PACK_AB R4, R23, R104 ;  /* 0x000000681704723e */ /* 0x002fe200000000ff */
[----:B------:R-:W-:Y:S01]  /*9b00*/  FADD.FTZ R52, R52, R89 ;  /* 0x0000005934347221 */ /* 0x000fe20000010000 */
[----:B--2---:R-:W-:Y:S01]  /*9b10*/  F2FP.F16.F32.PACK_AB R6, R22, R41 ;  /* 0x000000291606723e */ /* 0x004fe200000000ff */
[----:B------:R-:W-:Y:S01]  /*9b20*/  LDSM.16.MT88.4 R8, [R153+0x4800] ;  /* 0x004800009908783b */ /* 0x000fe20000004200 */
[----:B---3--:R-:W-:Y:S02]  /*9b30*/  F2FP.F16.F32.PACK_AB R5, R106, R45 ;  /* 0x0000002d6a05723e */ /* 0x008fe400000000ff */
[----:B----4-:R-:W-:Y:S01]  /*9b40*/  F2FP.F16.F32.PACK_AB R7, R92, R49 ;  /* 0x000000315c07723e */ /* 0x010fe200000000ff */
[----:B------:R-:W-:-:S06]  /*9b50*/  FADD.FTZ R59, R59, R52 ;  /* 0x000000343b3b7221 */ /* 0x000fcc0000010000 */
[----:B-----5:R-:W-:Y:S03]  /*9b60*/  HMMA.16816.F32 R80, R4, R16, R80 ;  /* 0x000000100450723c */ /* 0x020fe60000001850 */
[----:B------:R-:W-:-:S04]  /*9b70*/  FADD.FTZ R16, R56, R67 ;  /* 0x0000004338107221 */ /* 0x000fc80000010000 */
[----:B------:R-:W-:Y:S01]  /*9b80*/  FADD.FTZ R55, R55, R16 ;  /* 0x0000001037377221 */ /* 0x000fe20000010000 */
[----:B------:R-:W-:-:S03]  /*9b90*/  FADD.FTZ R50, R50, R59 ;  /* 0x0000003b32327221 */ /* 0x000fc60000010000 */
[----:B------:R-:W-:Y:S01]  /*9ba0*/  FADD.FTZ R55, R48, R55 ;  /* 0x0000003730377221 */ /* 0x000fe20000010000 */
[----:B------:R-:W-:Y:S01]  /*9bb0*/  HMMA.16816.F32 R76, R4, R18, R76 ;  /* 0x00000012044c723c */ /* 0x000fe2000000184c */
[----:B------:R-:W1:Y:S02]  /*9bc0*/  LDSM.16.MT88.4 R16, [R120+0x4800] ;  /* 0x004800007810783b */ /* 0x000e640000004200 */
[----:B------:R-:W-:Y:S01]  /*9bd0*/  FADD.FTZ R91, R91, R50 ;  /* 0x000000325b5b7221 */ /* 0x000fe20000010000 */
[----:B------:R-:W-:-:S03]  /*9be0*/  FADD.FTZ R46, R46, R55 ;  /* 0x000000372e2e7221 */ /* 0x000fc60000010000 */
[----:B------:R-:W-:Y:S01]  /*9bf0*/  FADD.FTZ R91, R54, R91 ;  /* 0x0000005b365b7221 */ /* 0x000fe20000010000 */
[----:B------:R-:W-:Y:S01]  /*9c00*/  FADD.FTZ R53, R53, R46 ;  /* 0x0000002e35357221 */ /* 0x000fe20000010000 */
[-CC-:B------:R-:W-:Y:S02]  /*9c10*/  FFMA.FTZ R37, R37, R65.reuse, -R38.reuse ;  /* 0x0000004125257223 */ /* 0x180fe40000010826 */
[----:B------:R-:W-:Y:S01]  /*9c20*/  FADD.FTZ R44, R44, R91 ;  /* 0x0000005b2c2c7221 */ /* 0x000fe20000010000 */
[----:B------:R-:W-:Y:S01]  /*9c30*/  FADD.FTZ R42, R42, R53 ;  /* 0x000000352a2a7221 */ /* 0x000fe20000010000 */
[-CC-:B------:R-:W-:Y:S01]  /*9c40*/  FFMA.FTZ R93, R40, R65.reuse, -R38.reuse ;  /* 0x00000041285d7223 */ /* 0x180fe20000010826 */
[-C--:B------:R-:W-:Y:S01]  /*9c50*/  FFMA.FTZ R58, R29, R65.reuse, -R38 ;  /* 0x000000411d3a7223 */ /* 0x080fe20000010826 */
[----:B------:R2:W-:Y:S01]  /*9c60*/  MUFU.EX2 R40, R37 ;  /* 0x0000002500287308 */ /* 0x0005e20000000800 */
[-C--:B------:R-:W-:Y:S01]  /*9c70*/  FFMA.FTZ R35, R35, R65.reuse, -R36 ;  /* 0x0000004123237223 */ /* 0x080fe20000010824 */
[----:B------:R-:W-:Y:S01]  /*9c80*/  FADD.FTZ R31, R31, R42 ;  /* 0x0000002a1f1f7221 */ /* 0x000fe20000010000 */
[----:B------:R-:W-:Y:S01]  /*9c90*/  FADD.FTZ R44, R51, R44 ;  /* 0x0000002c332c7221 */ /* 0x000fe20000010000 */
[-C--:B------:R-:W-:Y:S01]  /*9ca0*/  FFMA.FTZ R57, R33, R65.reuse, -R38 ;  /* 0x0000004121397223 */ /* 0x080fe20000010826 */
[-CC-:B------:R-:W-:Y:S01]  /*9cb0*/  FFMA.FTZ R47, R47, R65.reuse, -R36.reuse ;  /* 0x000000412f2f7223 */ /* 0x180fe20000010824 */
[-C--:B------:R-:W-:Y:S01]  /*9cc0*/  FFMA.FTZ R43, R43, R65.reuse, -R36 ;  /* 0x000000412b2b7223 */ /* 0x080fe20000010824 */
[----:B------:R-:W-:Y:S01]  /*9cd0*/  FADD.FTZ R90, R90, R31 ;  /* 0x0000001f5a5a7221 */ /* 0x000fe20000010000 */
[----:B------:R-:W-:Y:S01]  /*9ce0*/  FADD.FTZ R121, R121, R44 ;  /* 0x0000002c79797221 */ /* 0x000fe20000010000 */
[----:B--2---:R-:W-:Y:S01]  /*9cf0*/  FFMA.FTZ R37, R39, R65, -R36 ;  /* 0x0000004127257223 */ /* 0x004fe20000010824 */
[----:B------:R-:W2:Y:S01]  /*9d00*/  MUFU.EX2 R33, R93 ;  /* 0x0000005d00217308 */ /* 0x000ea20000000800 */
[----:B------:R-:W-:Y:S03]  /*9d10*/  HMMA.16816.F32 R72, R4, R12, R72 ;  /* 0x0000000c0448723c */ /* 0x000fe60000001848 */
[----:B------:R-:W-:Y:S01]  /*9d20*/  FADD.FTZ R90, R113, R90 ;  /* 0x0000005a715a7221 */ /* 0x000fe20000010000 */
        /* <DEDUP_REMOVED lines=19> */
[----:B------:R-:W-:Y:S01]  /*9e60*/  FADD.FTZ R119, R119, R102 ;  /* 0x0000006677777221 */ /* 0x000fe20000010000 */
[----:B------:R-:W2:Y:S02]  /*9e70*/  LDSM.16.MT88.4 R12, [R153+0x4c00] ;  /* 0x004c0000990c783b */ /* 0x000ea40000004200 */
[----:B------:R-:W-:-:S02]  /*9e80*/  FADD.FTZ R107, R107, R98 ;  /* 0x000000626b6b7221 */ /* 0x000fc40000010000 */
[----:B-1----:R-:W-:Y:S03]  /*9e90*/  HMMA.16816.F32 R72, R4, R16, R72 ;  /* 0x000000100448723c */ /* 0x002fe60000001848 */
[----:B------:R-:W-:Y:S01]  /*9ea0*/  FADD.FTZ R16, R20, R119 ;  /* 0x0000007714107221 */ /* 0x000fe20000010000 */
[----:B------:R-:W-:-:S03]  /*9eb0*/  FADD.FTZ R107, R100, R107 ;  /* 0x0000006b646b7221 */ /* 0x000fc60000010000 */
[----:B------:R-:W-:Y:S01]  /*9ec0*/  FADD.FTZ R16, R21, R16 ;  /* 0x0000001015107221 */ /* 0x000fe20000010000 */
[C---:B------:R-:W-:Y:S03]  /*9ed0*/  HMMA.16816.F32 R80, R4.reuse, R8, R80 ;  /* 0x000000080450723c */ /* 0x040fe60000001850 */
[-CC-:B------:R-:W-:Y:S01]  /*9ee0*/  FFMA.FTZ R8, R28, R65.reuse, -R38.reuse ;  /* 0x000000411c087223 */ /* 0x180fe20000010826 */
[-C--:B------:R-:W-:Y:S01]  /*9ef0*/  FFMA.FTZ R28, R25, R65.reuse, -R38 ;  /* 0x00000041191c7223 */ /* 0x080fe20000010826 */
[----:B------:R-:W-:Y:S01]  /*9f00*/  FADD.FTZ R104, R104, R107 ;  /* 0x0000006b68687221 */ /* 0x000fe20000010000 */
[----:B------:R-:W-:Y:S01]  /*9f10*/  FADD.FTZ R45, R45, R16 ;  /* 0x000000102d2d7221 */ /* 0x000fe20000010000 */
[----:B------:R1:W-:Y:S01]  /*9f20*/  MUFU.EX2 R25, R8 ;  /* 0x0000000800197308 */ /* 0x0003e20000000800 */
[----:B------:R-:W-:Y:S03]  /*9f30*/  HMMA.16816.F32 R76, R4, R10, R76 ;  /* 0x0000000a044c723c */ /* 0x000fe6000000184c */
[----:B------:R-:W-:Y:S01]  /*9f40*/  FADD.FTZ R104, R23, R104 ;  /* 0x0000006817687221 */ /* 0x000fe20000010000 */
[----:B------:R-:W-:Y:S01]  /*9f50*/  FADD.FTZ R106, R106, R45 ;  /* 0x0000002d6a6a7221 */ /* 0x000fe20000010000 */
[----:B-1----:R-:W1:Y:S02]  /*9f60*/  LDSM.16.MT88.4 R8, [R120+0x4c00] ;  /* 0x004c00007808783b */ /* 0x002e640000004200 */
[----:B------:R-:W-:Y:S01]  /*9f70*/  FADD.FTZ R41, R41, R104 ;  /* 0x0000006829297221 */ /* 0x000fe20000010000 */
[----:B------:R-:W-:Y:S01]  /*9f80*/  FADD.FTZ R49, R49, R106 ;  /* 0x0000006a31317221 */ /* 0x000fe20000010000 */
[-C--:B------:R-:W-:Y:S01]  /*9f90*/  FFMA.FTZ R31, R26, R65.reuse, -R36 ;  /* 0x000000411a1f7223 */ /* 0x080fe20000010824 */
[-C--:B------:R-:W-:Y:S01]  /*9fa0*/  FFMA.FTZ R24, R24, R65.reuse, -R38 ;  /* 0x0000004118187223 */ /* 0x080fe20000010826 */
[-C--:B------:R-:W-:Y:S01]  /*9fb0*/  FFMA.FTZ R26, R27, R65.reuse, -R36 ;  /* 0x000000411b1a7223 */ /* 0x080fe20000010824 */
[----:B------:R-:W-:Y:S01]  /*9fc0*/  FADD.FTZ R41, R22, R41 ;  /* 0x0000002916297221 */ /* 0x000fe20000010000 */
[----:B------:R-:W-:Y:S01]  /*9fd0*/  FADD.FTZ R92, R92, R49 ;  /* 0x000000315c5c7221 */ /* 0x000fe20000010000 */
[-C--:B------:R-:W-:Y:S01]  /*9fe0*/  FFMA.FTZ R181, R32, R65.reuse, -R38 ;  /* 0x0000004120b57223 */ /* 0x080fe20000010826 */
[-CC-:B------:R-:W-:Y:S01]  /*9ff0*/  FFMA.FTZ R34, R34, R65.reuse, -R36.reuse ;  /* 0x0000004122227223 */ /* 0x180fe20000010824 */
[----:B------:R-:W-:Y:S01]  /*a000*/  FFMA.FTZ R36, R30, R65, -R36 ;  /* 0x000000411e247223 */ /* 0x000fe20000010824 */
[----:B------:R-:W-:Y:S01]  /*a010*/  FADD.FTZ R40, R40, R41 ;  /* 0x0000002928287221 */ /* 0x000fe20000010000 */
[----:B------:R-:W-:Y:S01]  /*a020*/  FADD.FTZ R37, R37, R92 ;  /* 0x0000005c25257221 */ /* 0x000fe20000010000 */
[----:B------:R-:W3:Y:S04]  /*a030*/  MUFU.EX2 R24, R24 ;  /* 0x0000001800187308 */ /* 0x000ee80000000800 */
[----:B------:R-:W-:Y:S01]  /*a040*/  MUFU.EX2 R27, R31 ;  /* 0x0000001f001b7308 */ /* 0x000fe20000000800 */
[----:B------:R-:W-:-:S03]  /*a050*/  FADD.FTZ R40, R33, R40 ;  /* 0x0000002821287221 */ /* 0x000fc60000010000 */
[----:B------:R-:W4:Y:S01]  /*a060*/  MUFU.EX2 R26, R26 ;  /* 0x0000001a001a7308 */ /* 0x000f220000000800 */
[----:B------:R-:W-:Y:S01]  /*a070*/  FADD.FTZ R56, R56, R37 ;  /* 0x0000002538387221 */ /* 0x000fe20000010000 */
[----:B------:R-:W-:Y:S02]  /*a080*/  HMMA.16816.F32 R68, R4, R18, R68 ;  /* 0x000000120444723c */ /* 0x000fe40000001844 */
        /* <DEDUP_REMOVED lines=20> */
[----:B------:R-:W-:Y:S03]  /*a1d0*/  HMMA.16816.F32 R80, R4, R12, R80 ;  /* 0x0000000c0450723c */ /* 0x000fe60000001850 */
[----:B------:R-:W-:-:S02]  /*a1e0*/  IMAD.SHL.U32 R152, R62, 0x4, RZ ;  /* 0x000000043e987824 */ /* 0x000fc400078e00ff */
[----:B------:R-:W-:Y:S01]  /*a1f0*/  FADD.FTZ R181, R181, R28 ;  /* 0x0000001cb5b57221 */ /* 0x000fe20000010000 */
[----:B------:R-:W-:Y:S01]  /*a200*/  FADD.FTZ R180, R17, R30 ;  /* 0x0000001e11b47221 */ /* 0x000fe20000010000 */
[----:B------:R-:W-:Y:S01]  /*a210*/  VIADD R179, R153, 0x3000 ;  /* 0x0000300099b37836 */ /* 0x000fe20000000000 */
[C---:B------:R-:W-:Y:S08]  /*a220*/  HMMA.16816.F32 R76, R4.reuse, R14, R76 ;  /* 0x0000000e044c723c */ /* 0x040ff0000000184c */
[C---:B-1----:R-:W-:Y:S08]  /*a230*/  HMMA.16816.F32 R72, R4.reuse, R8, R72 ;  /* 0x000000080448723c */ /* 0x042ff00000001848 */
        /* <DEDUP_REMOVED lines=72> */
.L_x_9860:
        /* <DEDUP_REMOVED lines=8> */
.L_x_9861:
[----:B------:R-:W-:Y:S05]  /*a740*/  BSYNC.RECONVERGENT B0 ;  /* 0x0000000000007941 */ /* 0x000fea0003800200 */
.L_x_9859:
[----:B------:R-:W-:Y:S01]  /*a750*/  IMAD.SHL.U32 R4, R62, 0x8, RZ ;  /* 0x000000083e047824 */ /* 0x000fe200078e00ff */
[-C--:B------:R-:W-:Y:S01]  /*a760*/  IADD3 R6, P1, PT, R162, R175.reuse, RZ ;  /* 0x000000afa2067210 */ /* 0x080fe20007f3e0ff */
[----:B------:R-:W-:Y:S01]  /*a770*/  VIADD R63, R61, 0xfffffffe ;  /* 0xfffffffe3d3f7836 */ /* 0x000fe20000000000 */
[----:B------:R-:W-:Y:S02]  /*a780*/  BSSY.RECONVERGENT B1, `(.L_x_9862) ;  /* 0x00000a5000017945 */ /* 0x000fe40003800200 */
[----:B------:R-:W-:Y:S01]  /*a790*/  LOP3.LUT R5, R4, 0xc0, RZ, 0xc0, !PT ;  /* 0x000000c004057812 */ /* 0x000fe200078ec0ff */
[----:B------:R-:W-:Y:S01]  /*a7a0*/  IMAD.X R7, R163, 0x1, R168, P1 ;  /* 0x00000001a3077824 */ /* 0x000fe200008e06a8 */
[----:B------:R-:W-:Y:S02]  /*a7b0*/  IADD3 R12, P1, PT, R6, R175, RZ ;  /* 0x000000af060c7210 */ /* 0x000fe40007f3e0ff */
[----:B------:R-:W-:-:S03]  /*a7c0*/  LOP3.LUT R5, R5, 0x18, R62, 0xf8, !PT ;  /* 0x0000001805057812 */ /* 0x000fc600078ef83e */
[----:B------:R-:W-:Y:S01]  /*a7d0*/  IMAD.X R13, R7, 0x1, R168, P1 ;  /* 0x00000001070d7824 */ /* 0x000fe200008e06a8 */
[----:B------:R-:W-:-:S04]  /*a7e0*/  LOP3.LUT R5, R5, 0x18, R4, 0x78, !PT ;  /* 0x0000001805057812 */ /* 0x000fc800078e7804 */
[----:B------:R-:W-:Y:S02]  /*a7f0*/  LOP3.LUT R5, R5, 0x1f20, R4, 0xf8, !PT ;  /* 0x00001f2005057812 */ /* 0x000fe400078ef804 */
[----:B------:R-:W-:Y:S02]  /*a800*/  IADD3 R4, P1, PT, R12, R175, RZ ;  /* 0x000000af0c047210 */ /* 0x000fe40007f3e0ff */
[----:B------:R-:W-:-:S03]  /*a810*/  LEA R60, R5, UR6, 0x1 ;  /* 0x00000006053c7c11 */ /* 0x000fc6000f8e08ff */
[----:B------:R-:W-:Y:S01]  /*a820*/  IMAD.X R5, R13, 0x1, R168, P1 ;  /* 0x000000010d057824 */ /* 0x000fe200008e06a8 */
[----:B------:R-:W-:Y:S01]  /*a830*/  ISETP.GT.AND P1, PT, R63, R158, PT ;  /* 0x0000009e3f00720c */ /* 0x000fe20003f24270 */
        /* <DEDUP_REMOVED lines=64> */
[----:B------:R-:W-:-:S04]  /*ac40*/  VIADD R90, R61, 0xffffffff ;  /* 0xffffffff3d5a7836 */ /* 0x000fc80000000000 */
[----:B------:R-:W-:-:S04]  /*ac50*/  IMAD.SHL.U32 R90, R90, 0x80, RZ ;  /* 0x000000805a5a7824 */ /* 0x000fc800078e00ff */
[C---:B------:R-:W-:Y:S01]  /*ac60*/  VIADD R62, R90.reuse, 0xffffff80 ;  /* 0xffffff805a3e7836 */ /* 0x040fe20000000000 */
[----:B------:R-:W-:Y:S02]  /*ac70*/  IADD3 R90, PT, PT, R90, -0x100, RZ ;  /* 0xffffff005a5a7810 */ /* 0x000fe40007ffe0ff */
[-C--:B--2---:R-:W-:Y:S02]  /*ac80*/  IABS R88, R91.reuse ;  /* 0x0000005b00587213 */ /* 0x084fe40000000000 */
[----:B------:R-:W-:Y:S02]  /*ac90*/  IABS R87, R91 ;  /* 0x0000005b00577213 */ /* 0x000fe40000000000 */
[----:B------:R-:W1:Y:S02]  /*aca0*/  I2F.RP R86, R88 ;  /* 0x0000005800567306 */ /* 0x000e640000209400 */
[----:B------:R-:W-:-:S06]  /*acb0*/  IADD3 R87, PT, PT, RZ, -R87, RZ ;  /* 0x80000057ff577210 */ /* 0x000fcc0007ffe0ff */
[----:B-1----:R-:W1:Y:S02]  /*acc0*/  MUFU.RCP R94, R86 ;  /* 0x00000056005e7308 */ /* 0x002e640000001000 */
[----:B-1----:R-:W-:Y:S01]  /*acd0*/  VIADD R94, R94, 0xffffffe ;  /* 0x0ffffffe5e5e7836 */ /* 0x002fe20000000000 */
[----:B------:R-:W-:Y:S02]  /*ace0*/  IABS R86, R90 ;  /* 0x0000005a00567213 */ /* 0x000fe40000000000 */
[----:B------:R-:W-:-:S03]  /*acf0*/  LOP3.LUT R90, R90, R91, RZ, 0x3c, !PT ;  /* 0x0000005b5a5a7212 */ /* 0x000fc600078e3cff */
[----:B------:R-:W1:Y:S01]  /*ad00*/  F2I.FTZ.U32.TRUNC.NTZ R95, R94 ;  /* 0x0000005e005f7305 */ /* 0x000e62000021f000 */
[----:B------:R-:W-:Y:S02]  /*ad10*/  ISETP.GE.AND P0, PT, R90, RZ, PT ;  /* 0x000000ff5a00720c */ /* 0x000fe40003f06270 */
[----:B-1----:R-:W-:Y:S01]  /*ad20*/  IADD3 R3, PT, PT, RZ, -R95, RZ ;  /* 0x8000005fff037210 */ /* 0x002fe20007ffe0ff */
[----:B------:R-:W-:-:S04]  /*ad30*/  IMAD.MOV.U32 R94, RZ, RZ, RZ ;  /* 0x000000ffff5e7224 */ /* 0x000fc800078e00ff */
[----:B------:R-:W-:Y:S01]  /*ad40*/  IMAD R92, R3, R88, RZ ;  /* 0x00000058035c7224 */ /* 0x000fe200078e02ff */
[----:B------:R-:W-:Y:S02]  /*ad50*/  IABS R3, R62 ;  /* 0x0000003e00037213 */ /* 0x000fe40000000000 */
[----:B------:R-:W-:Y:S01]  /*ad60*/  LOP3.LUT R62, R62, R91, RZ, 0x3c, !PT ;  /* 0x0000005b3e3e7212 */ /* 0x000fe200078e3cff */
[----:B------:R-:W-:-:S03]  /*ad70*/  IMAD.HI.U32 R92, R95, R92, R94 ;  /* 0x0000005c5f5c7227 */ /* 0x000fc600078e005e */
        /* <DEDUP_REMOVED lines=43> */
.L_x_9865:
        /* <DEDUP_REMOVED lines=8> */
.L_x_9866:
[----:B------:R-:W-:Y:S05]  /*b0b0*/  BSYNC.RECONVERGENT B0 ;  /* 0x0000000000007941 */ /* 0x000fea0003800200 */
.L_x_9864:
        /* <DEDUP_REMOVED lines=17> */
.L_x_9863:
[----:B------:R-:W-:Y:S05]  /*b1d0*/  BSYNC.RECONVERGENT B1 ;  /* 0x0000000000017941 */ /* 0x000fea0003800200 */
.L_x_9862:
[----:B------:R-:W-:-:S04]  /*b1e0*/  IMAD R201, R61, 0x80, R132 ;  /* 0x000000803dc97824 */ /* 0x000fc800078e0284 */
[C---:B-1----:R-:W-:Y:S02]  /*b1f0*/  VIADD R87, R201.reuse, 0xffffff00 ;  /* 0xffffff00c9577836 */ /* 0x042fe40000000000 */
[----:B------:R-:W-:-:S03]  /*b200*/  VIADD R3, R201, 0xffffff01 ;  /* 0xffffff01c9037836 */ /* 0x000fc60000000000 */
[CC--:B------:R-:W-:Y:S02]  /*b210*/  ISETP.GE.AND P0, PT, R87.reuse, R178.reuse, PT ;  /* 0x000000b25700720c */ /* 0x0c0fe40003f06270 */
[-C--:B------:R-:W-:Y:S02]  /*b220*/  ISETP.GE.AND P4, PT, R87, R177.reuse, PT ;  /* 0x000000b15700720c */ /* 0x080fe40003f86270 */
[----:B------:R-:W-:Y:S02]  /*b230*/  FSEL R64, R64, -INF , P0 ;  /* 0xff80000040407808 */ /* 0x000fe40000000000 */
[C---:B------:R-:W-:Y:S02]  /*b240*/  ISETP.GE.AND P0, PT, R3.reuse, R178, PT ;  /* 0x000000b20300720c */ /* 0x040fe40003f06270 */
[----:B------:R-:W-:Y:S02]  /*b250*/  FSEL R101, R64, -INF , !P4 ;  /* 0xff80000040657808 */ /* 0x000fe40006000000 */
[----:B------:R-:W-:-:S02]  /*b260*/  ISETP.GE.AND P6, PT, R3, R177, PT ;  /* 0x000000b10300720c */ /* 0x000fc40003fc6270 */
[C---:B------:R-:W-:Y:S02]  /*b270*/  ISETP.GE.AND P1, PT, R3.reuse, R176, PT ;  /* 0x000000b00300720c */ /* 0x040fe40003f26270 */
[----:B------:R-:W-:Y:S02]  /*b280*/  ISETP.GE.AND P4, PT, R3, R174, PT ;  /* 0x000000ae0300720c */ /* 0x000fe40003f86270 */
[----:B------:R-:W2:Y:S01]  /*b290*/  LD.E R3, desc[UR4][R84.64+0xdc] ;  /* 0x0000dc0454037980 */ /* 0x000ea2000c101900 */
[----:B------:R-:W-:Y:S01]  /*b2a0*/  ISETP.GE.AND P3, PT, R87, R176, PT ;  /* 0x000000b05700720c */ /* 0x000fe20003f66270 */
[----:B------:R-:W-:Y:S01]  /*b2b0*/  VIADD R227, R201, 0xffffff08 ;  /* 0xffffff08c9e37836 */ /* 0x000fe20000000000 */
[----:B------:R-:W-:Y:S01]  /*b2c0*/  ISETP.GE.AND P5, PT, R87, R174, PT ;  /* 0x000000ae5700720c */ /* 0x000fe20003fa6270 */
[----:B------:R-:W-:Y:S01]  /*b2d0*/  VIADD R223, R201, 0xffffff10 ;  /* 0xffffff10c9df7836 */ /* 0x000fe20000000000 */
[----:B------:R-:W-:Y:S02]  /*b2e0*/  FSEL R66, R66, -INF , P3 ;  /* 0xff80000042427808 */ /* 0x000fe40001800000 */
[----:B------:R-:W-:Y:S01]  /*b2f0*/  ISETP.GE.AND P3, PT, R227, R178, PT ;  /* 0x000000b2e300720c */ /* 0x000fe20003f66270 */
[C---:B------:R-:W-:Y:S01]  /*b300*/  VIADD R225, R201.reuse, 0xffffff09 ;  /* 0xffffff09c9e17836 */ /* 0x040fe20000000000 */
[----:B------:R-:W-:Y:S01]  /*b310*/  FSEL R105, R66, -INF , !P5 ;  /* 0xff80000042697808 */ /* 0x000fe20006800000 */
[----:B------:R-:W-:Y:S01]  /*b320*/  VIADD R219, R201, 0xffffff18 ;  /* 0xffffff18c9db7836 */ /* 0x000fe20000000000 */
[----:B------:R-:W-:-:S02]  /*b330*/  ISETP.GE.AND P5, PT, R227, R177, PT ;  /* 0x000000b1e300720c */ /* 0x000fc40003fa6270 */
[----:B------:R-:W-:Y:S02]  /*b340*/  FSEL R56, R56, -INF , P3 ;  /* 0xff80000038387808 */ /* 0x000fe40001800000 */
[-C--:B------:R-:W-:Y:S01]  /*b350*/  ISETP.GE.AND P3, PT, R223, R178.reuse, PT ;  /* 0x000000b2df00720c */ /* 0x080fe20003f66270 */
[----:B------:R-:W-:Y:S01]  /*b360*/  VIADD R221, R201, 0xffffff11 ;  /* 0xffffff11c9dd7836 */ /* 0x000fe20000000000 */
        /* <DEDUP_REMOVED lines=112> */
[-C--:B------:R-:W-:Y:S02]  /*ba70*/  ISETP.GE.AND P0, PT, R103, R178.reuse, PT ;  /* 0x000000b26700720c */ /* 0x080fe40003f06270 */
[-C--:B------:R-:W-:Y:S02]  /*ba80*/  ISETP.GE.AND P5, PT, R207, R177.reuse, PT ;  /* 0x000000b1cf00720c */ /* 0x080fe40003fa6270 */
[----:B------:R-:W-:Y:S02]  /*ba90*/  FSEL R8, R8, -INF , P3 ;  /* 0xff80000008087808 */ /* 0x000fe40001800000 */
[----:B------:R-:W-:Y:S01]  /*baa0*/  ISETP.GE.AND P3, PT, R203, R178, PT ;  /* 0x000000b2cb00720c */ /* 0x000fe20003f66270 */
[----:B------:R-:W-:Y:S01]  /*bab0*/  VIADD R199, R201, 0xffffff71 ;  /* 0xffffff71c9c77836 */ /* 0x000fe20000000000 */
[----:B------:R-:W-:Y:S01]  /*bac0*/  FSEL R87, R17, -INF , !P6 ;  /* 0xff80000011577808 */ /* 0x000fe20007000000 */
[----:B------:R-:W-:Y:S01]  /*bad0*/  VIADD R89, R201, 0xffffff78 ;  /* 0xffffff78c9597836 */ /* 0x000fe20000000000 */
[----:B------:R-:W-:Y:S01]  /*bae0*/  ISETP.GE.AND P6, PT, R103, R177, PT ;  /* 0x000000b16700720c */ /* 0x000fe20003fc6270 */
[----:B------:R-:W-:Y:S01]  /*baf0*/  VIADD R201, R201, 0xffffff79 ;  /* 0xffffff79c9c97836 */ /* 0x000fe20000000000 */
[----:B------:R-:W-:-:S02]  /*bb00*/  FSEL R13, R13, -INF , P0 ;  /* 0xff8000000d0d7808 */ /* 0x000fc40000000000 */
[----:B------:R-:W-:Y:S02]  /*bb10*/  FSEL R57, R8, -INF , !P5 ;  /* 0xff80000008397808 */ /* 0x000fe40006800000 */
[----:B------:R-:W-:Y:S02]  /*bb20*/  ISETP.GE.AND P0, PT, R205, R178, PT ;  /* 0x000000b2cd00720c */ /* 0x000fe40003f06270 */
[-C--:B------:R-:W-:Y:S02]  /*bb30*/  ISETP.GE.AND P5, PT, R203, R177.reuse, PT ;  /* 0x000000b1cb00720c */ /* 0x080fe40003fa6270 */
[----:B------:R-:W-:Y:S02]  /*bb40*/  FSEL R4, R4, -INF , P3 ;  /* 0xff80000004047808 */ /* 0x000fe40001800000 */
[----:B------:R-:W-:Y:S02]  /*bb50*/  FSEL R53, R13, -INF , !P6 ;  /* 0xff8000000d357808 */ /* 0x000fe40007000000 */
[----:B------:R-:W-:-:S02]  /*bb60*/  ISETP.GE.AND P6, PT, R205, R177, PT ;  /* 0x000000b1cd00720c */ /* 0x000fc40003fc6270 */
[----:B------:R-:W-:Y:S02]  /*bb70*/  FSEL R9, R9, -INF , P0 ;  /* 0xff80000009097808 */ /* 0x000fe40000000000 */
[----:B------:R-:W-:Y:S02]  /*bb80*/  FSEL R41, R4, -INF , !P5 ;  /* 0xff80000004297808 */ /* 0x000fe40006800000 */
[-C--:B------:R-:W-:Y:S02]  /*bb90*/  ISETP.GE.AND P5, PT, R201, R178.reuse, PT ;  /* 0x000000b2c900720c */ /* 0x080fe40003fa6270 */
[-C--:B------:R-:W-:Y:S02]  /*bba0*/  ISETP.GE.AND P0, PT, R199, R178.reuse, PT ;  /* 0x000000b2c700720c */ /* 0x080fe40003f06270 */
[----:B------:R-:W-:Y:S02]  /*bbb0*/  FSEL R52, R9, -INF , !P6 ;  /* 0xff80000009347808 */ /* 0x000fe40007000000 */
[----:B------:R-:W-:-:S02]  /*bbc0*/  ISETP.GE.AND P6, PT, R89, R178, PT ;  /* 0x000000b25900720c */ /* 0x000fc40003fc6270 */
[----:B------:R-:W-:Y:S02]  /*bbd0*/  FSEL R44, R125, -INF , P5 ;  /* 0xff8000007d2c7808 */ /* 0x000fe40002800000 */
[-C--:B------:R-:W-:Y:S02]  /*bbe0*/  ISETP.GE.AND P5, PT, R201, R177.reuse, PT ;  /* 0x000000b1c900720c */ /* 0x080fe40003fa6270 */
[----:B------:R-:W-:Y:S02]  /*bbf0*/  ISETP.GE.AND P3, PT, R199, R177, PT ;  /* 0x000000b1c700720c */ /* 0x000fe40003f66270 */
[----:B------:R-:W-:Y:S02]  /*bc00*/  FSEL R5, R5, -INF , P0 ;  /* 0xff80000005057808 */ /* 0x000fe40000000000 */
[----:B------:R-:W-:Y:S02]  /*bc10*/  ISETP.GE.AND P0, PT, R227, R176, PT ;  /* 0x000000b0e300720c */ /* 0x000fe40003f06270 */
[----:B------:R-:W-:-:S02]  /*bc20*/  FSEL R45, R124, -INF , P6 ;  /* 0xff8000007c2d7808 */ /* 0x000fc40003000000 */
[----:B------:R-:W-:Y:S02]  /*bc30*/  ISETP.GE.AND P6, PT, R89, R177, PT ;  /* 0x000000b15900720c */ /* 0x000fe40003fc6270 */
[----:B------:R-:W-:Y:S02]  /*bc40*/  FSEL R9, R67, -INF , P1 ;  /* 0xff80000043097808 */ /* 0x000fe40000800000 */
[----:B------:R-:W-:Y:S02]  /*bc50*/  FSEL R44, R44, -INF , !P5 ;  /* 0xff8000002c2c7808 */ /* 0x000fe40006800000 */
[----:B------:R-:W-:Y:S02]  /*bc60*/  FSEL R40, R5, -INF , !P3 ;  /* 0xff80000005287808 */ /* 0x000fe40005800000 */
[-C--:B------:R-:W-:Y:S02]  /*bc70*/  ISETP.GE.AND P1, PT, R225, R176.reuse, PT ;  /* 0x000000b0e100720c */ /* 0x080fe40003f26270 */
[----:B------:R-:W-:-:S02]  /*bc80*/  ISETP.GE.AND P5, PT, R223, R176, PT ;  /* 0x000000b0df00720c */ /* 0x000fc40003fa6270 */
[----:B------:R-:W-:Y:S02]  /*bc90*/  ISETP.GE.AND P3, PT, R227, R174, PT ;  /* 0x000000aee300720c */ /* 0x000fe40003f66270 */
[----:B------:R-:W-:Y:S02]  /*bca0*/  FSEL R5, R58, -INF , P0 ;  /* 0xff8000003a057808 */ /* 0x000fe40000000000 */
[----:B------:R-:W-:Y:S02]  /*bcb0*/  ISETP.GE.AND P0, PT, R221, R176, PT ;  /* 0x000000b0dd00720c */ /* 0x000fe40003f06270 */
[----:B------:R-:W-:Y:S02]  /*bcc0*/  FSEL R45, R45, -INF , !P6 ;  /* 0xff8000002d2d7808 */ /* 0x000fe40007000000 */
[----:B------:R-:W-:Y:S02]  /*bcd0*/  FSEL R9, R9, -INF , !P4 ;  /* 0xff80000009097808 */ /* 0x000fe40006000000 */
[----:B------:R-:W-:-:S02]  /*bce0*/  FMNMX3.FTZ R4, R2, R101, R197, !PT ;  /* 0x0000006502047276 */ /* 0x000fc400078100c5 */
[-C--:B------:R-:W-:Y:S02]  /*bcf0*/  ISETP.GE.AND P6, PT, R225, R174.reuse, PT ;  /* 0x000000aee100720c */ /* 0x080fe40003fc6270 */
[-C--:B------:R-:W-:Y:S02]  /*bd00*/  ISETP.GE.AND P4, PT, R223, R174.reuse, PT ;  /* 0x000000aedf00720c */ /* 0x080fe40003f86270 */
[----:B------:R-:W-:Y:S02]  /*bd10*/  FSEL R13, R59, -INF , P1 ;  /* 0xff8000003b0d7808 */ /* 0x000fe40000800000 */
[----:B------:R-:W-:Y:S02]  /*bd20*/  FSEL R21, R54, -INF , P5 ;  /* 0xff80000036157808 */ /* 0x000fe40002800000 */
[----:B------:R-:W-:Y:S02]  /*bd30*/  FSEL R5, R5, -INF , !P3 ;  /* 0xff80000005057808 */ /* 0x000fe40005800000 */
[----:B------:R-:W-:-:S02]  /*bd40*/  ISETP.GE.AND P3, PT, R221, R174, PT ;  /* 0x000000aedd00720c */ /* 0x000fc40003f66270 */
[----:B------:R-:W-:Y:S02]  /*bd50*/  FSEL R29, R55, -INF , P0 ;  /* 0xff800000371d7808 */ /* 0x000fe40000000000 */
[-C--:B------:R-:W-:Y:S02]  /*bd60*/  ISETP.GE.AND P1, PT, R219, R176.reuse, PT ;  /* 0x000000b0db00720c */ /* 0x080fe40003f26270 */
[----:B------:R-:W-:Y:S02]  /*bd70*/  FMNMX3.FTZ R8, R4, R195, R115, !PT ;  /* 0x000000c304087276 */ /* 0x000fe40007810073 */
[----:B------:R-:W-:Y:S02]  /*bd80*/  FSEL R13, R13, -INF , !P6 ;  /* 0xff8000000d0d7808 */ /* 0x000fe40007000000 */
[----:B------:R-:W-:Y:S02]  /*bd90*/  ISETP.GE.AND P0, PT, R217, R176, PT ;  /* 0x000000b0d900720c */ /* 0x000fe40003f06270 */
[----:B------:R-:W-:-:S02]  /*bda0*/  FSEL R21, R21, -INF , !P4 ;  /* 0xff80000015157808 */ /* 0x000fc40006000000 */
[----:B------:R-:W-:Y:S02]  /*bdb0*/  FMNMX3.FTZ R4, R0, R105, R9, !PT ;  /* 0x0000006900047276 */ /* 0x000fe40007810009 */
[----:B------:R-:W-:Y:S02]  /*bdc0*/  ISETP.GE.AND P4, PT, R215, R176, PT ;  /* 0x000000b0d700720c */ /* 0x000fe40003f86270 */
[----:B------:R-:W-:Y:S02]  /*bdd0*/  FSEL R29, R29, -INF , !P3 ;  /* 0xff8000001d1d7808 */ /* 0x000fe40005800000 */
[----:B------:R-:W-:Y:S02]  /*bde0*/  ISETP.GE.AND P5, PT, R219, R174, PT ;  /* 0x000000aedb00720c */ /* 0x000fe40003fa6270 */
[----:B------:R-:W-:Y:S02]  /*bdf0*/  FSEL R25, R50, -INF , P1 ;  /* 0xff80000032197808 */ /* 0x000fe40000800000 */
[----:B------:R-:W-:-:S02]  /*be00*/  ISETP.GE.AND P3, PT, R213, R176, PT ;  /* 0x000000b0d500720c */ /* 0x000fc40003f66270 */
[-C--:B------:R-:W-:Y:S02]  /*be10*/  ISETP.GE.AND P6, PT, R217, R174.reuse, PT ;  /* 0x000000aed900720c */ /* 0x080fe40003fc6270 */
[----:B------:R-:W-:Y:S02]  /*be20*/  FSEL R33, R51, -INF , P0 ;  /* 0xff80000033217808 */ /* 0x000fe40000000000 */
[----:B------:R-:W-:Y:S02]  /*be30*/  FMNMX3.FTZ R4, R4, R5, R13, !PT ;  /* 0x0000000504047276 */ /* 0x000fe4000781000d */
[----:B------:R-:W-:Y:S02]  /*be40*/  ISETP.GE.AND P1, PT, R215, R174, PT ;  /* 0x000000aed700720c */ /* 0x000fe40003f26270 */
[----:B------:R-:W-:Y:S02]  /*be50*/  FSEL R46, R46, -INF , P4 ;  /* 0xff8000002e2e7808 */ /* 0x000fe40002000000 */
[----:B------:R-:W-:-:S02]  /*be60*/  ISETP.GE.AND P0, PT, R161, R176, PT ;  /* 0x000000b0a100720c */ /* 0x000fc40003f06270 */
[----:B------:R-:W-:Y:S02]  /*be70*/  FSEL R25, R25, -INF , !P5 ;  /* 0xff80000019197808 */ /* 0x000fe40006800000 */
[----:B------:R-:W-:Y:S02]  /*be80*/  FSEL R47, R47, -INF , P3 ;  /* 0xff8000002f2f7808 */ /* 0x000fe40001800000 */
[-C--:B------:R-:W-:Y:S02]  /*be90*/  ISETP.GE.AND P5, PT, R213, R174.reuse, PT ;  /* 0x000000aed500720c */ /* 0x080fe40003fa6270 */
[----:B------:R-:W-:Y:S02]  /*bea0*/  ISETP.GE.AND P4, PT, R161, R174, PT ;  /* 0x000000aea100720c */ /* 0x000fe40003f86270 */
[----:B------:R-:W-:Y:S02]  /*beb0*/  FSEL R33, R33, -INF , !P6 ;  /* 0xff80000021217808 */ /* 0x000fe40007000000 */
[----:B------:R-:W-:-:S02]  /*bec0*/  ISETP.GE.AND P3, PT, R151, R176, PT ;  /* 0x000000b09700720c */ /* 0x000fc40003f66270 */
[----:B------:R-:W-:Y:S02]  /*bed0*/  FMNMX3.FTZ R4, R4, R21, R29, !PT ;  /* 0x0000001504047276 */ /* 0x000fe4000781001d */
[----:B------:R-:W-:Y:S02]  /*bee0*/  FSEL R161, R46, -INF , !P1 ;  /* 0xff8000002ea17808 */ /* 0x000fe40004800000 */
[----:B------:R-:W-:Y:S02]  /*bef0*/  ISETP.GE.AND P1, PT, R211, R176, PT ;  /* 0x000000b0d300720c */ /* 0x000fe40003f26270 */
[----:B------:R-:W-:Y:S02]  /*bf00*/  FSEL R37, R42, -INF , P0 ;  /* 0xff8000002a257808 */ /* 0x000fe40000000000 */
[----:B------:R-:W-:Y:S02]  /*bf10*/  FMNMX3.FTZ R8, R8, R193, R97, !PT ;  /* 0x000000c108087276 */ /* 0x000fe40007810061 */
[----:B------:R-:W-:-:S02]  /*bf20*/  ISETP.GE.AND P6, PT, R151, R174, PT ;  /* 0x000000ae9700720c */ /* 0x000fc40003fc6270 */
[----:B------:R-:W-:Y:S02]  /*bf30*/  ISETP.GE.AND P0, PT, R149, R176, PT ;  /* 0x000000b09500720c */ /* 0x000fe40003f06270 */
        /* <DEDUP_REMOVED lines=10> */
[----:B------:R-:W-:-:S02]  /*bfe0*/  FSEL R149, R43, -INF , !P6 ;  /* 0xff8000002b957808 */ /* 0x000fc40007000000 */
[----:B------:R-:W-:Y:S02]  /*bff0*/  ISETP.GE.AND P0, PT, R141, R176, PT ;  /* 0x000000b08d00720c */ /* 0x000fe40003f06270 */
[----:B------:R-:W-:Y:S02]  /*c000*/  FMNMX3.FTZ R4, R4, R161, R151, !PT ;  /* 0x000000a104047276 */ /* 0x000fe40007810097 */
[----:B------:R-:W-:Y:S02]  /*c010*/  ISETP.GE.AND P1, PT, R145, R174, PT ;  /* 0x000000ae9100720c */ /* 0x000fe40003f26270 */
[----:B------:R-:W-:Y:S02]  /*c020*/  FSEL R145, R38, -INF , !P5 ;  /* 0xff80000026917808 */ /* 0x000fe40006800000 */
[----:B------:R-:W-:Y:S02]  /*c030*/  ISETP.GE.AND P6, PT, R139, R176, PT ;  /* 0x000000b08b00720c */ /* 0x000fe40003fc6270 */
[----:B------:R-:W-:-:S02]  /*c040*/  FSEL R34, R34, -INF , P3 ;  /* 0xff80000022227808 */ /* 0x000fc40001800000 */
[----:B------:R-:W-:Y:S02]  /*c050*/  FMNMX3.FTZ R8, R8, R187, R185, !PT ;  /* 0x000000bb08087276 */ /* 0x000fe400078100b9 */
[----:B------:R-:W-:Y:S02]  /*c060*/  ISETP.GE.AND P5, PT, R141, R174, PT ;  /* 0x000000ae8d00720c */ /* 0x000fe40003fa6270 */
[----:B------:R-:W-:Y:S02]  /*c070*/  ISETP.GE.AND P3, PT, R143, R176, PT ;  /* 0x000000b08f00720c */ /* 0x000fe40003f66270 */
[----:B------:R-:W-:Y:S02]  /*c080*/  FSEL R141, R39, -INF , !P4 ;  /* 0xff800000278d7808 */ /* 0x000fe40006000000 */
        /* <DEDUP_REMOVED lines=8> */
[----:B------:R-:W-:Y:S02]  /*c110*/  FSEL R31, R31, -INF , P3 ;  /* 0xff8000001f1f7808 */ /* 0x000fe40001800000 */
[----:B------:R-:W-:Y:S02]  /*c120*/  FSEL R143, R35, -INF , !P5 ;  /* 0xff800000238f7808 */ /* 0x000fe40006800000 */
[----:B------:R-:W-:Y:S02]  /*c130*/  ISETP.GE.AND P3, PT, R129, R176, PT ;  /* 0x000000b08100720c */ /* 0x000fe40003f66270 */
        /* <DEDUP_REMOVED lines=17> */
[----:B------:R-:W-:Y:S02]  /*c250*/  FSEL R23, R23, -INF , P0 ;  /* 0xff80000017177808 */ /* 0x000fe40000000000 */
[----:B------:R-:W-:Y:S02]  /*c260*/  FSEL R135, R27, -INF , !P4 ;  /* 0xff8000001b877808 */ /* 0x000fe40006000000 */
        /* <DEDUP_REMOVED lines=19> */
[----:B------:R-:W-:Y:S01]  /*c3a0*/  ISETP.GE.AND P1, PT, R205, R176, PT ;  /* 0x000000b0cd00720c */ /* 0x000fe20003f26270 */
[----:B------:R-:W-:Y:S01]  /*c3b0*/  LDSM.16.MT88.4 R16, [R153+0x3000] ;  /* 0x003000009910783b */ /* 0x000fe20000004200 */
[----:B------:R-:W-:-:S02]  /*c3c0*/  FSEL R15, R15, -INF , P3 ;  /* 0xff8000000f0f7808 */ /* 0x000fc40001800000 */
[----:B------:R-:W-:Y:S02]  /*c3d0*/  FMNMX3.FTZ R4, R4, R107, R111, !PT ;  /* 0x0000006b04047276 */ /* 0x000fe4000781006f */
[----:B------:R-:W-:Y:S02]  /*c3e0*/  ISETP.GE.AND P3, PT, R203, R176, PT ;  /* 0x000000b0cb00720c */ /* 0x000fe40003f66270 */
[----:B------:R-:W-:Y:S02]  /*c3f0*/  FSEL R10, R10, -INF , P0 ;  /* 0xff8000000a0a7808 */ /* 0x000fe40000000000 */
[----:B------:R-:W-:Y:S02]  /*c400*/  FMNMX3.FTZ R8, R8, R95, R91, !PT ;  /* 0x0000005f08087276 */ /* 0x000fe4000781005b */
[----:B------:R-:W-:Y:S02]  /*c410*/  ISETP.GE.AND P4, PT, R207, R174, PT ;  /* 0x000000aecf00720c */ /* 0x000fe40003f86270 */
[----:B------:R-:W-:-:S02]  /*c420*/  FSEL R59, R14, -INF , !P6 ;  /* 0xff8000000e3b7808 */ /* 0x000fc40007000000 */
[----:B------:R-:W-:Y:S02]  /*c430*/  ISETP.GE.AND P0, PT, R199, R176, PT ;  /* 0x000000b0c700720c */ /* 0x000fe40003f06270 */
[----:B------:R-:W-:Y:S02]  /*c440*/  ISETP.GE.AND P6, PT, R205, R174, PT ;  /* 0x000000aecd00720c */ /* 0x000fe40003fc6270 */
[----:B------:R-:W-:Y:S02]  /*c450*/  FSEL R67, R15, -INF , !P5 ;  /* 0xff8000000f437808 */ /* 0x000fe40006800000 */
[----:B------:R-:W-:Y:S02]  /*c460*/  FSEL R11, R11, -INF , P1 ;  /* 0xff8000000b0b7808 */ /* 0x000fe40000800000 */
[----:B------:R-:W-:Y:S02]  /*c470*/  FMNMX3.FTZ R4, R4, R99, R103, !PT ;  /* 0x0000006304047276 */ /* 0x000fe40007810067 */
[----:B------:R-:W-:-:S02]  /*c480*/  FSEL R6, R6, -INF , P3 ;  /* 0xff80000006067808 */ /* 0x000fc40001800000 */
[----:B------:R-:W-:Y:S02]  /*c490*/  FMNMX3.FTZ R8, R8, R93, R87, !PT ;  /* 0x0000005d08087276 */ /* 0x000fe40007810057 */
[----:B------:R-:W-:Y:S02]  /*c4a0*/  FSEL R55, R10, -INF , !P4 ;  /* 0xff8000000a377808 */ /* 0x000fe40006000000 */
[C---:B------:R-:W-:Y:S02]  /*c4b0*/  ISETP.GE.AND P1, PT, R89.reuse, R176, PT ;  /* 0x000000b05900720c */ /* 0x040fe40003f26270 */
[-C--:B------:R-:W-:Y:S02]  /*c4c0*/  ISETP.GE.AND P3, PT, R89, R174.reuse, PT ;  /* 0x000000ae5900720c */ /* 0x080fe40003f66270 */
[----:B------:R-:W-:Y:S02]  /*c4d0*/  FSEL R7, R7, -INF , P0 ;  /* 0xff80000007077808 */ /* 0x000fe40000000000 */
[----:B------:R-:W-:-:S02]  /*c4e0*/  ISETP.GE.AND P5, PT, R203, R174, PT ;  /* 0x000000aecb00720c */ /* 0x000fc40003fa6270 */
[----:B------:R-:W-:Y:S02]  /*c4f0*/  ISETP.GE.AND P4, PT, R199, R174, PT ;  /* 0x000000aec700720c */ /* 0x000fe40003f86270 */
[----:B------:R-:W-:Y:S02]  /*c500*/  ISETP.GE.AND P0, PT, R201, R176, PT ;  /* 0x000000b0c900720c */ /* 0x000fe40003f06270 */
[----:B------:R-:W-:Y:S02]  /*c510*/  FSEL R89, R11, -INF , !P6 ;  /* 0xff8000000b597808 */ /* 0x000fe40007000000 */
[----:B------:R-:W-:Y:S02]  /*c520*/  FMNMX3.FTZ R4, R4, R59, R67, !PT ;  /* 0x0000003b04047276 */ /* 0x000fe40007810043 */
[----:B------:R-:W-:Y:S02]  /*c530*/  FMNMX3.FTZ R8, R8, R65, R53, !PT ;  /* 0x0000004108087276 */ /* 0x000fe40007810035 */
[----:B------:R-:W-:-:S02]  /*c540*/  FSEL R47, R126, -INF , P1 ;  /* 0xff8000007e2f7808 */ /* 0x000fc40000800000 */
[----:B------:R-:W-:Y:S02]  /*c550*/  ISETP.GE.AND P1, PT, R201, R174, PT ;  /* 0x000000aec900720c */ /* 0x000fe40003f26270 */
[----:B------:R-:W-:Y:S02]  /*c560*/  FSEL R43, R127, -INF , P0 ;  /* 0xff8000007f2b7808 */ /* 0x000fe40000000000 */
[----:B------:R-:W-:Y:S02]  /*c570*/  FSEL R51, R6, -INF , !P5 ;  /* 0xff80000006337808 */ /* 0x000fe40006800000 */
[----:B------:R-:W-:Y:S02]  /*c580*/  FSEL R49, R7, -INF , !P4 ;  /* 0xff80000007317808 */ /* 0x000fe40006000000 */
[----:B------:R-:W-:Y:S02]  /*c590*/  FMNMX3.FTZ R4, R4, R55, R89, !PT ;  /* 0x0000003704047276 */ /* 0x000fe40007810059 */
[----:B------:R-:W-:-:S02]  /*c5a0*/  FMNMX3.FTZ R8, R8, R57, R52, !PT ;  /* 0x0000003908087276 */ /* 0x000fc40007810034 */
[----:B------:R-:W-:Y:S02]  /*c5b0*/  FSEL R47, R47, -INF , !P3 ;  /* 0xff8000002f2f7808 */ /* 0x000fe40005800000 */
[----:B------:R-:W-:Y:S02]  /*c5c0*/  FSEL R43, R43, -INF , !P1 ;  /* 0xff8000002b2b7808 */ /* 0x000fe40004800000 */
        /* <DEDUP_REMOVED lines=13> */
[C---:B--2---:R-:W-:Y:S01]  /*c6a0*/  FMUL.FTZ R48, R3.reuse, R42 ;  /* 0x0000002a03307220 */ /* 0x044fe20000410000 */
[----:B------:R-:W-:Y:S01]  /*c6b0*/  FSETP.NEU.FTZ.AND P1, PT, R46, -INF , PT ;  /* 0xff8000002e00780b */ /* 0x000fe20003f3d000 */
[----:B------:R-:W-:Y:S01]  /*c6c0*/  FMUL.FTZ R50, R3, R46 ;  /* 0x0000002e03327220 */ /* 0x000fe20000410000 */
[----:B------:R-:W-:-:S02]  /*c6d0*/  FSEL R7, R42, RZ, P0 ;  /* 0x000000ff2a077208 */ /* 0x000fc40000000000 */
[----:B------:R-:W-:Y:S02]  /*c6e0*/  FSEL R11, R46, RZ, P1 ;  /* 0x000000ff2e0b7208 */ /* 0x000fe40000800000 */
[----:B------:R-:W-:Y:S01]  /*c6f0*/  FSEL R50, R50, RZ, P1 ;  /* 0x000000ff32327208 */ /* 0x000fe20000800000 */
[----:B------:R-:W-:Y:S01]  /*c700*/  FADD.FTZ R88, R0, -R7 ;  /* 0x8000000700587221 */ /* 0x000fe20000010000 */
[----:B------:R-:W-:Y:S01]  /*c710*/  FSEL R48, R48, RZ, P0 ;  /* 0x000000ff30307208 */ /* 0x000fe20000000000 */
[----:B------:R-:W-:Y:S02]  /*c720*/  VIADD R0, R153, 0x3020 ;  /* 0x0000302099007836 */ /* 0x000fe40000000000 */
[----:B------:R-:W-:Y:S02]  /*c730*/  @P2 VIADD R0, R179, 0xffffffe0 ;  /* 0xffffffe0b3002836 */ /* 0x000fe40000000000 */
[-C--:B------:R-:W-:Y:S01]  /*c740*/  FFMA.FTZ R60, R115, R3.reuse, -R50 ;  /* 0x00000003733c7223 */ /* 0x080fe20000010832 */
[----:B------:R-:W-:Y:S01]  /*c750*/  FADD.FTZ R2, R2, -R11 ;  /* 0x8000000b02027221 */ /* 0x000fe20000010000 */
[-CC-:B------:R-:W-:Y:S01]  /*c760*/  FFMA.FTZ R115, R105, R3.reuse, -R48.reuse ;  /* 0x0000000369737223 */ /* 0x180fe20000010830 */
[----:B------:R-:W-:-:S02]  /*c770*/  FFMA.FTZ R105, R5, R3, -R48 ;  /* 0x0000000305697223 */ /* 0x000fc40000010830 */
[----:B------:R-:W1:Y:S01]  /*c780*/  LDSM.16.MT88.4 R4, [R0] ;  /* 0x000000000004783b */ /* 0x000e620000004200 */
[----:B------:R-:W-:Y:S01]  /*c790*/  FMUL.FTZ R2, R3, R2 ;  /* 0x0000000203027220 */ /* 0x000fe20000410000 */
[-CC-:B------:R-:W-:Y:S01]  /*c7a0*/  FFMA.FTZ R86, R101, R3.reuse, -R50.reuse ;  /* 0x0000000365567223 */ /* 0x180fe20000010832 */
        /* <DEDUP_REMOVED lines=8> */
[----:B------:R-:W-:Y:S04]  /*c830*/  MUFU.EX2 R86, R86 ;  /* 0x0000005600567308 */ /* 0x000fe80000000800 */
        /* <DEDUP_REMOVED lines=14> */
[-C--:B------:R-:W-:Y:S01]  /*c920*/  FMUL.FTZ R13, R81, R90.reuse ;  /* 0x0000005a510d7220 */ /* 0x080fe20000410000 */
        /* <DEDUP_REMOVED lines=15> */
[C---:B------:R-:W-:Y:S05]  /*ca20*/  HMMA.16816.F32 R12, R8.reuse, R16, R12 ;  /* 0x00000010080c723c */ /* 0x040fea000000180c */
[----:B------:R-:W-:Y:S01]  /*ca30*/  FMUL.FTZ R30, R74, R88 ;  /* 0x000000584a1e7220 */ /* 0x000fe20000410000 */
[----:B------:R-:W-:Y:S01]  /*ca40*/  MUFU.EX2 R97, R193 ;  /* 0x000000c100617308 */ /* 0x000fe20000000800 */
[-C--:B------:R-:W-:Y:S01]  /*ca50*/  FMUL.FTZ R29, R73, R90.reuse ;  /* 0x0000005a491d7220 */ /* 0x080fe20000410000 */
[-C--:B------:R-:W-:Y:S01]  /*ca60*/  FMUL.FTZ R68, R68, R90.reuse ;  /* 0x0000005a44447220 */ /* 0x080fe20000410000 */
[----:B------:R-:W-:Y:S01]  /*ca70*/  FMUL.FTZ R69, R69, R90 ;  /* 0x0000005a45457220 */ /* 0x000fe20000410000 */
[----:B------:R-:W1:Y:S01]  /*ca80*/  MUFU.EX2 R56, R56 ;  /* 0x0000003800387308 */ /* 0x000e620000000800 */
[----:B------:R-:W-:Y:S03]  /*ca90*/  HMMA.16816.F32 R16, R8, R18, R76 ;  /* 0x000000120810723c */ /* 0x000fe6000000184c */
        /* <DEDUP_REMOVED lines=9> */
[----:B------:R-:W-:Y:S03]  /*cb30*/  HMMA.16816.F32 R28, R8, R4, R28 ;  /* 0x00000004081c723c */ /* 0x000fe6000000181c */
[-CC-:B------:R-:W-:Y:S01]  /*cb40*/  FFMA.FTZ R83, R187, R3.reuse, -R50.reuse ;  /* 0x00000003bb537223 */ /* 0x180fe20000010832 */
[----:B------:R-:W-:-:S04]  /*cb50*/  FFMA.FTZ R58, R185, R3, -R50 ;  /* 0x00000003b93a7223 */ /* 0x000fc80000010832 */
[----:B------:R-:W-:Y:S01]  /*cb60*/  HMMA.16816.F32 R8, R8, R6, R68 ;  /* 0x000000060808723c */ /* 0x000fe20000001844 */
[----:B------:R-:W4:Y:S02]  /*cb70*/  LDSM.16.MT88.4 R4, [R0+0x800] ;  /* 0x000800000004783b */ /* 0x000f240000004200 */
        /* <DEDUP_REMOVED lines=33> */
[C---:B----4-:R-:W-:Y:S05]  /*cd90*/  HMMA.16816.F32 R12, R20.reuse, R32, R12 ;  /* 0x00000020140c723c */ /* 0x050fea000000180c */
        /* <DEDUP_REMOVED lines=34> */
[C---:B------:R-:W-:Y:S01]  /*cfc0*/  HMMA.16816.F32 R16, R20.reuse, R10, R16 ;  /* 0x0000000a1410723c */ /* 0x040fe20000001810 */
[----:B------:R-:W3:Y:S02]  /*cfd0*/  LDSM.16.MT88.4 R8, [R153+0x4400] ;  /* 0x004400009908783b */ /* 0x000ee40000004200 */
[----:B------:R-:W4:Y:S04]  /*cfe0*/  MUFU.EX2 R119, R129 ;  /* 0x0000008100777308 */ /* 0x000f280000000800 */
[----:B------:R-:W-:Y:S04]  /*cff0*/  MUFU.EX2 R96, R96 ;  /* 0x0000006000607308 */ /* 0x000fe80000000800 */
[----:B------:R-:W5:Y:S01]  /*d000*/  MUFU.EX2 R117, R117 ;  /* 0x0000007500757308 */ /* 0x000f620000000800 */
[C---:B------:R-:W-:Y:S08]  /*d010*/  HMMA.16816.F32 R28, R20.reuse, R32, R28 ;  /* 0x00000020141c723c */ /* 0x040ff0000000181c */
[----:B------:R-:W-:Y:S03]  /*d020*/  HMMA.16816.F32 R24, R20, R34, R24 ;  /* 0x000000221418723c */ /* 0x000fe60000001818 */
[----:B-1----:R-:W-:-:S02]  /*d030*/  F2FP.F16.F32.PACK_AB R20, R113, R92 ;  /* 0x0000005c7114723e */ /* 0x002fc400000000ff */
[----:B--2---:R-:W-:Y:S02]  /*d040*/  F2FP.F16.F32.PACK_AB R22, R94, R109 ;  /* 0x0000006d5e16723e */ /* 0x004fe400000000ff */
[----:B----4-:R-:W-:Y:S02]  /*d050*/  F2FP.F16.F32.PACK_AB R21, R119, R98 ;  /* 0x000000627715723e */ /* 0x010fe400000000ff */
[----:B-----5:R-:W-:-:S07]  /*d060*/  F2FP.F16.F32.PACK_AB R23, R117, R96 ;  /* 0x000000607517723e */ /* 0x020fce00000000ff */
[C---:B------:R-:W-:Y:S08]  /*d070*/  HMMA.16816.F32 R12, R20.reuse, R4, R12 ;  /* 0x00000004140c723c */ /* 0x040ff0000000180c */
[C---:B------:R-:W-:Y:S01]  /*d080*/  HMMA.16816.F32 R16, R20.reuse, R6, R16 ;  /* 0x000000061410723c */ /* 0x040fe20000001810 */
[----:B------:R-:W1:Y:S02]  /*d090*/  LDSM.16.MT88.4 R4, [R0+0x1400] ;  /* 0x001400000004783b */ /* 0x000e640000004200 */
[----:B------:R-:W-:Y:S01]  /*d0a0*/  FFMA.FTZ R181, R181, R90, R86 ;  /* 0x0000005ab5b57223 */ /* 0x000fe20000010056 */
[----:B------:R-:W-:Y:S01]  /*d0b0*/  FFMA.FTZ R115, R180, R88, R115 ;  /* 0x00000058b4737223 */ /* 0x000fe20000010073 */
        /* <DEDUP_REMOVED lines=14> */
[----:B------:R-:W2:Y:S04]  /*d1a0*/  MUFU.EX2 R91, R91 ;  /* 0x0000005b005b7308 */ /* 0x000ea80000000800 */
[----:B------:R-:W-:Y:S01]  /*d1b0*/  MUFU.EX2 R100, R100 ;  /* 0x0000006400647308 */ /* 0x000fe20000000800 */
[----:B------:R-:W-:Y:S03]  /*d1c0*/  HMMA.16816.F32 R24, R20, R38, R24 ;  /* 0x000000261418723c */ /* 0x000fe60000001818 */
[----:B------:R-:W4:Y:S04]  /*d1d0*/  MUFU.EX2 R87, R87 ;  /* 0x0000005700577308 */ /* 0x000f280000000800 */
[----:B------:R-:W-:Y:S04]  /*d1e0*/  MUFU.EX2 R93, R93 ;  /* 0x0000005d005d7308 */ /* 0x000fe80000000800 */
[----:B------:R-:W5:Y:S04]  /*d1f0*/  MUFU.EX2 R104, R104 ;  /* 0x0000006800687308 */ /* 0x000f680000000800 */
[----:B------:R-:W-:Y:S04]  /*d200*/  MUFU.EX2 R86, R99 ;  /* 0x0000006300567308 */ /* 0x000fe80000000800 */
[----:B------:R-:W3:Y:S01]  /*d210*/  MUFU.EX2 R37, R103 ;  /* 0x0000006700257308 */ /* 0x000ee20000000800 */
[----:B------:R-:W-:Y:S01]  /*d220*/  FADD.FTZ R60, R60, R101 ;  /* 0x000000653c3c7221 */ /* 0x000fe20000010000 */
[----:B------:R-:W-:Y:S01]  /*d230*/  FADD.FTZ R62, R62, R105 ;  /* 0x000000693e3e7221 */ /* 0x000fe20000010000 */
[----:B------:R-:W1:Y:S02]  /*d240*/  LDSM.16.MT88.4 R20, [R153+0x4800] ;  /* 0x004800009914783b */ /* 0x000e640000004200 */
[----:B------:R-:W-:Y:S01]  /*d250*/  FADD.FTZ R97, R97, R60 ;  /* 0x0000003c61617221 */ /* 0x000fe20000010000 */
[----:B------:R-:W-:Y:S01]  /*d260*/  FADD.FTZ R77, R77, R62 ;  /* 0x0000003e4d4d7221 */ /* 0x000fe20000010000 */
[----:B--2---:R-:W-:-:S02]  /*d270*/  F2FP.F16.F32.PACK_AB R32, R91, R102 ;  /* 0x000000665b20723e */ /* 0x004fc400000000ff */
[----:B------:R-:W-:Y:S01]  /*d280*/  FADD.FTZ R56, R56, R97 ;  /* 0x0000006138387221 */ /* 0x000fe20000010000 */
[----:B------:R-:W-:Y:S01]  /*d290*/  FADD.FTZ R77, R74, R77 ;  /* 0x0000004d4a4d7221 */ /* 0x000fe20000010000 */
[----:B----4-:R-:W-:Y:S02]  /*d2a0*/  F2FP.F16.F32.PACK_AB R34, R87, R100 ;  /* 0x000000645722723e */ /* 0x010fe400000000ff */
[----:B-----5:R-:W-:Y:S02]  /*d2b0*/  F2FP.F16.F32.PACK_AB R33, R104, R93 ;  /* 0x0000005d6821723e */ /* 0x020fe400000000ff */
[----:B---3--:R-:W-:Y:S01]  /*d2c0*/  F2FP.F16.F32.PACK_AB R35, R37, R86 ;  /* 0x000000562523723e */ /* 0x008fe200000000ff */
[----:B------:R-:W-:Y:S01]  /*d2d0*/  FADD.FTZ R81, R81, R56 ;  /* 0x0000003851517221 */ /* 0x000fe20000010000 */
        /* <DEDUP_REMOVED lines=8> */
[C---:B------:R-:W-:Y:S05]  /*d360*/  HMMA.16816.F32 R12, R32.reuse, R8, R12 ;  /* 0x00000008200c723c */ /* 0x040fea000000180c */
[-C--:B------:R-:W-:Y:S01]  /*d370*/  FFMA.FTZ R65, R65, R3.reuse, -R50 ;  /* 0x0000000341417223 */ /* 0x080fe20000010832 */
[-CC-:B------:R-:W-:Y:S01]  /*d380*/  FFMA.FTZ R67, R67, R3.reuse, -R48.reuse ;  /* 0x0000000343437223 */ /* 0x180fe20000010830 */
[----:B------:R-:W-:Y:S01]  /*d390*/  FFMA.FTZ R8, R55, R3, -R48 ;  /* 0x0000000337087223 */ /* 0x000fe20000010830 */
[----:B------:R-:W-:Y:S01]  /*d3a0*/  FADD.FTZ R83, R83, R54 ;  /* 0x0000003653537221 */ /* 0x000fe20000010000 */
[----:B------:R-:W-:Y:S01]  /*d3b0*/  FADD.FTZ R76, R76, R75 ;  /* 0x0000004b4c4c7221 */ /* 0x000fe20000010000 */
[----:B-1----:R-:W-:Y:S01]  /*d3c0*/  HMMA.16816.F32 R28, R32, R4, R28 ;  /* 0x00000004201c723c */ /* 0x002fe2000000181c */
[----:B------:R-:W-:Y:S02]  /*d3d0*/  MUFU.EX2 R39, R65 ;  /* 0x0000004100277308 */ /* 0x000fe40000000800 */
[----:B------:R-:W-:-:S05]  /*d3e0*/  FADD.FTZ R83, R58, R83 ;  /* 0x000000533a537221 */ /* 0x000fca0000010000 */
[----:B------:R-:W-:Y:S01]  /*d3f0*/  HMMA.16816.F32 R24, R32, R6, R24 ;  /* 0x000000062018723c */ /* 0x000fe20000001818 */
[----:B------:R-:W1:Y:S01]  /*d400*/  LDSM.16.MT88.4 R4, [R0+0x1800] ;  /* 0x001800000004783b */ /* 0x000e620000004200 */
[----:B------:R-:W-:Y:S01]  /*d410*/  MUFU.EX2 R36, R36 ;  /* 0x0000002400247308 */ /* 0x000fe20000000800 */
[----:B------:R-:W-:-:S03]  /*d420*/  FADD.FTZ R71, R71, R76 ;  /* 0x0000004c47477221 */ /* 0x000fc60000010000 */
[----:B------:R-:W-:Y:S02]  /*d430*/  MUFU.EX2 R38, R38 ;  /* 0x0000002600267308 */ /* 0x000fe40000000800 */
[----:B------:R-:W-:Y:S02]  /*d440*/  HMMA.16816.F32 R16, R32, R10, R16 ;  /* 0x0000000a2010723c */ /* 0x000fe40000001810 */
[----:B------:R-:W2:Y:S04]  /*d450*/  MUFU.EX2 R53, R53 ;  /* 0x0000003500357308 */ /* 0x000ea80000000800 */
[----:B------:R-:W-:Y:S04]  /*d460*/  MUFU.EX2 R52, R52 ;  /* 0x0000003400347308 */ /* 0x000fe80000000800 */
[----:B------:R-:W3:Y:S04]  /*d470*/  MUFU.EX2 R55, R67 ;  /* 0x0000004300377308 */ /* 0x000ee80000000800 */
[----:B------:R4:W-:Y:S04]  /*d480*/  MUFU.EX2 R56, R8 ;  /* 0x0000000800387308 */ /* 0x0009e80000000800 */
[----:B------:R-:W5:Y:S01]  /*d490*/  MUFU.EX2 R57, R57 ;  /* 0x0000003900397308 */ /* 0x000f620000000800 */
[----:B------:R-:W-:Y:S01]  /*d4a0*/  FADD.FTZ R2, R2, R83 ;  /* 0x0000005302027221 */ /* 0x000fe20000010000 */
[----:B------:R-:W-:-:S03]  /*d4b0*/  FADD.FTZ R68, R68, R71 ;  /* 0x0000004744447221 */ /* 0x000fc60000010000 */
[----:B------:R-:W-:Y:S01]  /*d4c0*/  FADD.FTZ R73, R73, R2 ;  /* 0x0000000249497221 */ /* 0x000fe20000010000 */
[----:B------:R-:W-:Y:S01]  /*d4d0*/  FADD.FTZ R68, R69, R68 ;  /* 0x0000004445447221 */ /* 0x000fe20000010000 */
[----:B--2---:R-:W-:Y:S02]  /*d4e0*/  F2FP.F16.F32.PACK_AB R10, R53, R38 ;  /* 0x00000026350a723e */ /* 0x004fe400000000ff */
[----:B---3--:R-:W-:Y:S01]  /*d4f0*/  F2FP.F16.F32.PACK_AB R9, R55, R52 ;  /* 0x000000343709723e */ /* 0x008fe200000000ff */
[----:B------:R-:W-:Y:S01]  /*d500*/  FADD.FTZ R78, R78, R73 ;  /* 0x000000494e4e7221 */ /* 0x000fe20000010000 */
[----:B----4-:R-:W-:Y:S01]  /*d510*/  F2FP.F16.F32.PACK_AB R8, R36, R39 ;  /* 0x000000272408723e */ /* 0x010fe200000000ff */
[----:B------:R-:W-:Y:S01]  /*d520*/  FADD.FTZ R127, R127, R68 ;  /* 0x000000447f7f7221 */ /* 0x000fe20000010000 */
[----:B-----5:R-:W-:Y:S01]  /*d530*/  F2FP.F16.F32.PACK_AB R11, R57, R56 ;  /* 0x00000038390b723e */ /* 0x020fe200000000ff */
[----:B------:R-:W-:Y:S02]  /*d540*/  FADD.FTZ R78, R121, R78 ;  /* 0x0000004e794e7221 */ /* 0x000fe40000010000 */
[----:B------:R-:W-:-:S04]  /*d550*/  FADD.FTZ R127, R82, R127 ;  /* 0x0000007f527f7221 */ /* 0x000fc80000010000 */
[----:B------:R-:W-:Y:S01]  /*d560*/  FADD.FTZ R80, R80, R127 ;  /* 0x0000007f50507221 */ /* 0x000fe20000010000 */
[C---:B------:R-:W-:Y:S03]  /*d570*/  HMMA.16816.F32 R16, R8.reuse, R22, R16 ;  /* 0x000000160810723c */ /* 0x040fe60000001810 */
[----:B------:R-:W-:Y:S01]  /*d580*/  FADD.FTZ R23, R79, R78 ;  /* 0x0000004e4f177221 */ /* 0x000fe20000010000 */
[----:B------:R-:W-:Y:S01]  /*d590*/  FADD.FTZ R123, R123, R80 ;  /* 0x000000507b7b7221 */ /* 0x000fe20000010000 */
[----:B------:R-:W2:Y:S02]  /*d5a0*/  LDSM.16.MT88.4 R76, [R153+0x4c00] ;  /* 0x004c0000994c783b */ /* 0x000ea40000004200 */
[----:B------:R-:W-:Y:S01]  /*d5b0*/  FADD.FTZ R33, R70, R23 ;  /* 0x0000001746217221 */ /* 0x000fe20000010000 */
[----:B------:R-:W-:Y:S01]  /*d5c0*/  FADD.FTZ R98, R98, R123 ;  /* 0x0000007b62627221 */ /* 0x000fe20000010000 */
[----:B-1----:R-:W-:Y:S03]  /*d5d0*/  HMMA.16816.F32 R28, R8, R4, R28 ;  /* 0x00000004081c723c */ /* 0x002fe6000000181c */
[----:B------:R-:W-:Y:S01]  /*d5e0*/  FADD.FTZ R92, R92, R33 ;  /* 0x000000215c5c7221 */ /* 0x000fe20000010000 */
[----:B------:R1:W3:Y:S01]  /*d5f0*/  LDSM.16.MT88.4 R68, [R0+0x1c00] ;  /* 0x001c00000044783b */ /* 0x0002e20000004200 */
        /* <DEDUP_REMOVED lines=11> */
[----:B------:R-:W-:Y:S01]  /*d6b0*/  FADD.FTZ R100, R100, R91 ;  /* 0x0000005b64647221 */ /* 0x000fe20000010000 */
[----:B------:R-:W-:Y:S03]  /*d6c0*/  HMMA.16816.F32 R12, R8, R20, R12 ;  /* 0x00000014080c723c */ /* 0x000fe6000000180c */
        /* <DEDUP_REMOVED lines=12> */
[----:B------:R-:W-:Y:S04]  /*d790*/  MUFU.EX2 R21, R21 ;  /* 0x0000001500157308 */ /* 0x000fe80000000800 */
[----:B------:R-:W4:Y:S01]  /*d7a0*/  MUFU.EX2 R2, R2 ;  /* 0x0000000200027308 */ /* 0x000f220000000800 */
[----:B------:R-:W-:-:S03]  /*d7b0*/  FADD.FTZ R39, R36, R39 ;  /* 0x0000002724277221 */ /* 0x000fc60000010000 */
[----:B------:R-:W-:Y:S01]  /*d7c0*/  MUFU.EX2 R23, R51 ;  /* 0x0000003300177308 */ /* 0x000fe20000000800 */
[----:B------:R-:W-:-:S03]  /*d7d0*/  FADD.FTZ R55, R55, R52 ;  /* 0x0000003437377221 */ /* 0x000fc60000010000 */
[----:B------:R-:W5:Y:S01]  /*d7e0*/  MUFU.EX2 R22, R22 ;  /* 0x0000001600167308 */ /* 0x000f620000000800 */
[----:B------:R-:W-:Y:S03]  /*d7f0*/  HMMA.16816.F32 R24, R8, R6, R24 ;  /* 0x000000060818723c */ /* 0x000fe60000001818 */
[----:B------:R-:W-:Y:S04]  /*d800*/  MUFU.EX2 R20, R20 ;  /* 0x0000001400147308 */ /* 0x000fe80000000800 */
[----:B------:R-:W1:Y:S04]  /*d810*/  MUFU.EX2 R181, R181 ;  /* 0x000000b500b57308 */ /* 0x000e680000000800 */
[----:B------:R-:W-:Y:S04]  /*d820*/  MUFU.EX2 R3, R47 ;  /* 0x0000002f00037308 */ /* 0x000fe80000000800 */
[----:B------:R-:W2:Y:S01]  /*d830*/  MUFU.EX2 R180, R180 ;  /* 0x000000b400b47308 */ /* 0x000ea20000000800 */
[----:B------:R-:W-:Y:S01]  /*d840*/  FADD.FTZ R38, R38, R39 ;  /* 0x0000002726267221 */ /* 0x000fe20000010000 */
[----:B------:R-:W-:Y:S01]  /*d850*/  FADD.FTZ R56, R56, R55 ;  /* 0x0000003738387221 */ /* 0x000fe20000010000 */
[----:B------:R-:W-:-:S02]  /*d860*/  ISETP.GT.AND P0, PT, R63, R158, PT ;  /* 0x0000009e3f00720c */ /* 0x000fc40003f04270 */
[----:B------:R-:W-:Y:S01]  /*d870*/  FADD.FTZ R38, R53, R38 ;  /* 0x0000002635267221 */ /* 0x000fe20000010000 */
[----:B------:R-:W-:Y:S01]  /*d880*/  FADD.FTZ R56, R57, R56 ;  /* 0x0000003839387221 */ /* 0x000fe20000010000 */
[----:B----4-:R-:W-:Y:S02]  /*d890*/  F2FP.F16.F32.PACK_AB R4, R2, R21 ;  /* 0x000000150204723e */ /* 0x010fe400000000ff */
[----:B-----5:R-:W-:Y:S01]  /*d8a0*/  F2FP.F16.F32.PACK_AB R5, R22, R23 ;  /* 0x000000171605723e */ /* 0x020fe200000000ff */
[----:B------:R-:W-:Y:S01]  /*d8b0*/  FADD.FTZ R21, R21, R38 ;  /* 0x0000002615157221 */ /* 0x000fe20000010000 */
[----:B------:R-:W-:Y:S01]  /*d8c0*/  FADD.FTZ R23, R23, R56 ;  /* 0x0000003817177221 */ /* 0x000fe20000010000 */
[----:B-1----:R-:W-:Y:S02]  /*d8d0*/  F2FP.F16.F32.PACK_AB R6, R181, R20 ;  /* 0x00000014b506723e */ /* 0x002fe400000000ff */
        /* <DEDUP_REMOVED lines=18> */
.L_x_9858:
[----:B------:R-:W-:-:S07]  /*da00*/  IADD3 R61, PT, PT, R63, -0x1, RZ ;  /* 0xffffffff3f3d7810 */ /* 0x000fce0007ffe0ff */
.L_x_9867:
[----:B------:R-:W-:Y:S05]  /*da10*/  BSYNC B2 ;  /* 0x0000000000027941 */ /* 0x000fea0003800000 */
.L_x_9857:
[----:B------:R-:W-:-:S13]  /*da20*/  ISETP.GE.AND P0, PT, R61, R158, PT ;  /* 0x0000009e3d00720c */ /* 0x000fda0003f06270 */
[----:B------:R-:W-:Y:S05]  /*da30*/  @!P0 BRA `(.L_x_9868) ;  /* 0x0000003800508947 */ /* 0x000fea0003800000 */
[C---:B------:R-:W-:Y:S01]  /*da40*/  IMAD.SHL.U32 R3, R61.reuse, 0x80, RZ ;  /* 0x000000803d037824 */ /* 0x040fe200078e00ff */
[----:B------:R-:W-:Y:S01]  /*da50*/  ISETP.NE.U32.AND P3, PT, R172, RZ, PT ;  /* 0x000000ffac00720c */ /* 0x000fe20003f65070 */
[----:B------:R-:W-:Y:S01]  /*da60*/  IMAD.MOV.U32 R87, RZ, RZ, R0 ;  /* 0x000000ffff577224 */ /* 0x000fe200078e0000 */
[----:B------:R-:W-:Y:S01]  /*da70*/  MOV R86, R2 ;  /* 0x0000000200567202 */ /* 0x000fe20000000f00 */
[----:B------:R-:W-:Y:S01]  /*da80*/  VIADD R183, R61, 0x1 ;  /* 0x000000013db77836 */ /* 0x000fe20000000000 */
[----:B------:R-:W-:Y:S01]  /*da90*/  ISETP.NE.AND.EX P3, PT, R173, RZ, PT, P3 ;  /* 0x000000ffad00720c */ /* 0x000fe20003f65330 */
[----:B------:R-:W-:Y:S01]  /*daa0*/  VIADD R184, R3, 0x80 ;  /* 0x0000008003b87836 */ /* 0x000fe20000000000 */
[----:B------:R-:W-:Y:S02]  /*dab0*/  IADD3 R182, PT, PT, R153, 0x3020, RZ ;  /* 0x0000302099b67810 */ /* 0x000fe40007ffe0ff */
[----:B------:R-:W-:-:S09]  /*dac0*/  LOP3.LUT R185, R3, 0x40, R132, 0xfe, !PT ;  /* 0x0000004003b97812 */ /* 0x000fd200078efe84 */
.L_x_9875:
        /* <DEDUP_REMOVED lines=78> */
.L_x_9870:
[----:B------:R-:W-:Y:S05]  /*dfb0*/  BSYNC.RECONVERGENT B0 ;  /* 0x0000000000007941 */ /* 0x000fea0003800200 */
.L_x_9869:
[----:B------:R-:W1:Y:S01]  /*dfc0*/  S2UR UR7, SR_CgaCtaId ;  /* 0x00000000000779c3 */ /* 0x000e620000008800 */
[C---:B------:R-:W-:Y:S01]  /*dfd0*/  IMAD.SHL.U32 R186, R0.reuse, 0x8, RZ ;  /* 0x0000000800ba7824 */ /* 0x040fe200078e00ff */
[----:B------:R-:W-:Y:S01]  /*dfe0*/  UMOV UR9, 0x400 ;  /* 0x0000040000097882 */ /* 0x000fe20000000000 */
[C---:B------:R-:W-:Y:S01]  /*dff0*/  IMAD.SHL.U32 R155, R0.reuse, 0x10, RZ ;  /* 0x00000010009b7824 */ /* 0x040fe200078e00ff */
[----:B------:R-:W-:Y:S01]  /*e000*/  IADD3 R188, P0, PT, R175, R162, RZ ;  /* 0x000000a2afbc7210 */ /* 0x000fe20007f1e0ff */
[----:B------:R-:W-:Y:S01]  /*e010*/  IMAD.SHL.U32 R3, R0, 0x20, RZ ;  /* 0x0000002000037824 */ /* 0x000fe200078e00ff */
[----:B------:R-:W-:Y:S01]  /*e020*/  LOP3.LUT R187, R186, 0xc0, RZ, 0xc0, !PT ;  /* 0x000000c0babb7812 */ /* 0x000fe200078ec0ff */
[----:B------:R-:W-:Y:S01]  /*e030*/  IMAD.SHL.U32 R152, R0, 0x4, RZ ;  /* 0x0000000400987824 */ /* 0x000fe200078e00ff */
[----:B------:R-:W-:Y:S01]  /*e040*/  LOP3.LUT R88, R155, 0x100, RZ, 0xc0, !PT ;  /* 0x000001009b587812 */ /* 0x000fe200078ec0ff */
[----:B------:R-:W-:Y:S01]  /*e050*/  IMAD.X R189, R168, 0x1, R163, P0 ;  /* 0x00000001a8bd7824 */ /* 0x000fe200000e06a3 */
[----:B------:R-:W-:Y:S01]  /*e060*/  LOP3.LUT R187, R187, 0x18, R0, 0xf8, !PT ;  /* 0x00000018bbbb7812 */ /* 0x000fe200078ef800 */
[----:B------:R-:W-:Y:S01]  /*e070*/  VIADD R183, R183, 0xffffffff ;  /* 0xffffffffb7b77836 */ /* 0x000fe20000000000 */
[-C--:B------:R-:W-:Y:S01]  /*e080*/  IADD3 R190, P0, PT, R188, R175.reuse, RZ ;  /* 0x000000afbcbe7210 */ /* 0x080fe20007f1e0ff */
[----:B------:R-:W-:Y:S01]  /*e090*/  BSSY.RECONVERGENT B1, `(.L_x_9871) ;  /* 0x00000b0000017945 */ /* 0x000fe20003800200 */
[----:B------:R-:W-:Y:S02]  /*e0a0*/  LOP3.LUT R187, R187, 0x18, R186, 0x78, !PT ;  /* 0x00000018bbbb7812 */ /* 0x000fe400078e78ba */
[----:B------:R-:W-:Y:S01]  /*e0b0*/  LOP3.LUT R88, R88, 0x20, R3, 0xf8, !PT ;  /* 0x0000002058587812 */ /* 0x000fe200078ef803 */
[----:B------:R-:W-:Y:S01]  /*e0c0*/  IMAD.X R191, R189, 0x1, R168, P0 ;  /* 0x00000001bdbf7824 */ /* 0x000fe200000e06a8 */
[----:B------:R-:W-:Y:S02]  /*e0d0*/  LOP3.LUT R187, R187, 0x1f20, R186, 0xf8, !PT ;  /* 0x00001f20bbbb7812 */ /* 0x000fe400078ef8ba */
[----:B------:R-:W-:Y:S02]  /*e0e0*/  LOP3.LUT R3, R3, 0xc0, RZ, 0xc0, !PT ;  /* 0x000000c003037812 */ /* 0x000fe400078ec0ff */
[----:B------:R-:W-:Y:S01]  /*e0f0*/  IADD3 R192, P0, PT, R190, R175, RZ ;  /* 0x000000afbec07210 */ /* 0x000fe20007f1e0ff */
[----:B-1----:R-:W-:Y:S01]  /*e100*/  ULEA UR6, UR7, UR9, 0x18 ;  /* 0x0000000907067291 */ /* 0x002fe2000f8ec0ff */
[----:B------:R-:W-:Y:S02]  /*e110*/  LOP3.LUT R2, R152, 0x18, RZ, 0xc0, !PT ;  /* 0x0000001898027812 */ /* 0x000fe400078ec0ff */
[----:B------:R-:W-:Y:S01]  /*e120*/  LOP3.LUT R3, R3, 0x8, R0, 0xf8, !PT ;  /* 0x0000000803037812 */ /* 0x000fe200078ef800 */
[----:B------:R-:W-:Y:S01]  /*e130*/  IMAD.X R193, R191, 0x1, R168, P0 ;  /* 0x00000001bfc17824 */ /* 0x000fe200000e06a8 */
[----:B------:R-:W-:Y:S02]  /*e140*/  LOP3.LUT P2, RZ, R0, 0x4, RZ, 0xc0, !PT ;  /* 0x0000000400ff7812 */ /* 0x000fe4000784c0ff */
[----:B------:R-:W-:Y:S02]  /*e150*/  LEA R187, R187, UR6, 0x1 ;  /* 0x00000006bbbb7c11 */ /* 0x000fe4000f8e08ff */
[----:B------:R-:W-:Y:S02]  /*e160*/  LOP3.LUT R3, R88, R3, R2, 0xf6, !PT ;  /* 0x0000000358037212 */ /* 0x000fe400078ef602 */
[----:B------:R-:W-:Y:S01]  /*e170*/  ISETP.GT.AND P0, PT, R183, R158, PT ;  /* 0x0000009eb700720c */ /* 0x000fe20003f04270 */
[----:B------:R-:W-:Y:S01]  /*e180*/  @!PT LDS RZ, [RZ] ;  /* 0x00000000fffff984 */ /* 0x000fe20000000800 */
[----:B------:R-:W-:Y:S01]  /*e190*/  @!PT LDS RZ, [RZ] ;  /* 0x00000000fffff984 */ /* 0x000fe20000000800 */
[----:B------:R-:W-:Y:S01]  /*e1a0*/  @!PT LDS RZ, [RZ] ;  /* 0x00000000fffff984 */ /* 0x000fe20000000800 */
[----:B------:R1:W-:Y:S01]  /*e1b0*/  LDGSTS.E.BYPASS.LTC128B.128 [R187+0x3000], desc[UR4][R162.64] ;  /* 0x03000000a2bb7fae */ /* 0x0003e2000b981a04 */
[----:B------:R-:W-:Y:S01]  /*e1c0*/  LEA R2, R3, UR6, 0x1 ;  /* 0x0000000603027c11 */ /* 0x000fe2000f8e08ff */
[----:B------:R-:W-:Y:S03]  /*e1d0*/  IMAD.MOV.U32 R3, RZ, RZ, 0x20 ;  /* 0x00000020ff037424 */ /* 0x000fe600078e00ff */
[----:B------:R1:W-:Y:S02]  /*e1e0*/  LDGSTS.E.BYPASS.LTC128B.128 [R187+0x3800], desc[UR4][R188.64] ;  /* 0x03800000bcbb7fae */ /* 0x0003e4000b981a04 */
[----:B------:R-:W-:Y:S03]  /*e1f0*/  SEL R3, R3, 0xffffffe0, !P2 ;  /* 0xffffffe003037807 */ /* 0x000fe60005000000 */
[----:B------:R1:W-:Y:S05]  /*e200*/  LDGSTS.E.BYPASS.LTC128B.128 [R187+0x4000], desc[UR4][R190.64] ;  /* 0x04000000bebb7fae */ /* 0x0003ea000b981a04 */
[----:B------:R1:W-:Y:S01]  /*e210*/  LDGSTS.E.BYPASS.LTC128B.128 [R187+0x4800], desc[UR4][R192.64] ;  /* 0x04800000c0bb7fae */ /* 0x0003e2000b981a04 */
[----:B------:R-:W-:Y:S02]  /*e220*/  IMAD.IADD R124, R154, 0x1, R3 ;  /* 0x000000019a7c7824 */ /* 0x000fe400078e0203 */
[----:B------:R-:W-:Y:S02]  /*e230*/  IMAD.IADD R0, R3, 0x1, R2 ;  /* 0x0000000103007824 */ /* 0x000fe400078e0202 */
        /* <DEDUP_REMOVED lines=132> */
.L_x_9874:
[----:B------:R-:W-:Y:S05]  /*ea80*/  BSYNC.RECONVERGENT B0 ;  /* 0x0000000000007941 */ /* 0x000fea0003800200 */
.L_x_9873:
        /* <DEDUP_REMOVED lines=16> */
.L_x_9872:
[----:B------:R-:W-:Y:S05]  /*eb90*/  BSYNC.RECONVERGENT B1 ;  /* 0x0000000000017941 */ /* 0x000fea0003800200 */
.L_x_9871:
        /* <DEDUP_REMOVED lines=49> */
[----:B------:R-:W-:Y:S02]  /*eeb0*/  FSEL R0, R19, -INF , P0 ;  /* 0xff80000013007808 */ /* 0x000fe40000000000 */
[----:B------:R-:W-:Y:S02]  /*eec0*/  FSEL R90, R14, -INF , P1 ;  /* 0xff8000000e5a7808 */ /* 0x000fe40000800000 */
[C---:B------:R-:W-:Y:S02]  /*eed0*/  ISETP.GE.AND P4, PT, R119.reuse, R178, PT ;  /* 0x000000b27700720c */ /* 0x040fe40003f86270 */
[-C--:B------:R-:W-:Y:S02]  /*eee0*/  ISETP.GE.AND P0, PT, R119, R176.reuse, PT ;  /* 0x000000b07700720c */ /* 0x080fe40003f06270 */
[----:B------:R-:W-:Y:S02]  /*eef0*/  ISETP.GE.AND P1, PT, R97, R176, PT ;  /* 0x000000b06100720c */ /* 0x000fe40003f26270 */
[----:B------:R-:W-:Y:S02]  /*ef00*/  FSEL R104, R21, -INF , P4 ;  /* 0xff80000015687808 */ /* 0x000fe40002000000 */
[----:B------:R-:W-:Y:S02]  /*ef10*/  FSEL R197, R23, -INF , P0 ;  /* 0xff80000017c57808 */ /* 0x000fe40000000000 */
[----:B------:R-:W-:Y:S02]  /*ef20*/  FSEL R2, R18, -INF , P1 ;  /* 0xff80000012027808 */ /* 0x000fe40000800000 */
[C---:B------:R-:W-:Y:S02]  /*ef30*/  ISETP.GE.AND P4, PT, R89.reuse, R178, PT ;  /* 0x000000b25900720c */ /* 0x040fe40003f86270 */
[-C--:B------:R-:W-:Y:S02]  /*ef40*/  ISETP.GE.AND P0, PT, R89, R176.reuse, PT ;  /* 0x000000b05900720c */ /* 0x080fe40003f06270 */
[-C--:B------:R-:W-:Y:S02]  /*ef50*/  ISETP.GE.AND P1, PT, R129, R176.reuse, PT ;  /* 0x000000b08100720c */ /* 0x080fe40003f26270 */
[----:B------:R-:W-:Y:S01]  /*ef60*/  FSEL R201, R25, -INF , P4 ;  /* 0xff80000019c97808 */ /* 0x000fe20002000000 */
[----:B------:R-:W-:Y:S01]  /*ef70*/  VIADD R25, R185, 0xfffffff9 ;  /* 0xfffffff9b9197836 */ /* 0x000fe20000000000 */
[----:B------:R-:W-:Y:S01]  /*ef80*/  FSEL R193, R27, -INF , P0 ;  /* 0xff8000001bc17808 */ /* 0x000fe20000000000 */
[----:B------:R-:W-:Y:S01]  /*ef90*/  VIADD R27, R185, 0xfffffff8 ;  /* 0xfffffff8b91b7836 */ /* 0x000fe20000000000 */
[----:B------:R-:W-:Y:S02]  /*efa0*/  FSEL R199, R22, -INF , P1 ;  /* 0xff80000016c77808 */ /* 0x000fe40000800000 */
[-C--:B------:R-:W-:Y:S02]  /*efb0*/  ISETP.GE.AND P0, PT, R117, R176.reuse, PT ;  /* 0x000000b07500720c */ /* 0x080fe40003f06270 */
[----:B------:R-:W-:Y:S02]  /*efc0*/  ISETP.GE.AND P1, PT, R95, R176, PT ;  /* 0x000000b05f00720c */ /* 0x000fe40003f26270 */
        /* <DEDUP_REMOVED lines=25> */
[-C--:B------:R-:W-:Y:S02]  /*f160*/  ISETP.GE.AND P5, PT, R129, R178.reuse, PT ;  /* 0x000000b28100720c */ /* 0x080fe40003fa6270 */
[----:B------:R-:W-:Y:S02]  /*f170*/  FSEL R127, R43, -INF , P0 ;  /* 0xff8000002b7f7808 */ /* 0x000fe40000000000 */
[----:B------:R-:W-:Y:S02]  /*f180*/  FSEL R131, R39, -INF , P1 ;  /* 0xff80000027837808 */ /* 0x000fe40000800000 */
[----:B------:R-:W-:Y:S02]  /*f190*/  ISETP.GE.AND P0, PT, R211, R178, PT ;  /* 0x000000b2d300720c */ /* 0x000fe40003f06270 */
[----:B------:R-:W-:Y:S02]  /*f1a0*/  ISETP.GE.AND P1, PT, R113, R176, PT ;  /* 0x000000b07100720c */ /* 0x000fe40003f26270 */
        /* <DEDUP_REMOVED lines=23> */
[----:B------:R-:W-:Y:S02]  /*f320*/  ISETP.GE.AND P0, PT, R209, R178, PT ;  /* 0x000000b2d100720c */ /* 0x000fe40003f06270 */
[-C--:B------:R-:W-:Y:S02]  /*f330*/  ISETP.GE.AND P1, PT, R107, R176.reuse, PT ;  /* 0x000000b06b00720c */ /* 0x080fe40003f26270 */
[----:B------:R-:W-:Y:S02]  /*f340*/  FSEL R120, R41, -INF , P4 ;  /* 0xff80000029787808 */ /* 0x000fe40002000000 */
[----:B------:R-:W-:Y:S02]  /*f350*/  FSEL R187, R32, -INF , P5 ;  /* 0xff80000020bb7808 */ /* 0x000fe40002800000 */
[----:B------:R-:W-:Y:S02]  /*f360*/  ISETP.GE.AND P4, PT, R109, R176, PT ;  /* 0x000000b06d00720c */ /* 0x000fe40003f86270 */
[CC--:B------:R-:W-:Y:S02]  /*f370*/  ISETP.GE.AND P6, PT, R101.reuse, R177.reuse, PT ;  /* 0x000000b16500720c */ /* 0x0c0fe40003fc6270 */
[----:B------:R-:W-:Y:S01]  /*f380*/  ISETP.GE.AND P5, PT, R101, R174, PT ;  /* 0x000000ae6500720c */ /* 0x000fe20003fa6270 */
[----:B------:R-:W-:Y:S01]  /*f390*/  VIADD R101, R185, 0x29 ;  /* 0x00000029b9657836 */ /* 0x000fe20000000000 */
        /* <DEDUP_REMOVED lines=31> */
[----:B------:R-:W-:Y:S02]  /*f590*/  FSEL R28, R98, -INF , !P5 ;  /* 0xff800000621c7808 */ /* 0x000fe40006800000 */
[----:B------:R-:W-:Y:S02]  /*f5a0*/  FSEL R44, R65, -INF , P1 ;  /* 0xff800000412c7808 */ /* 0x000fe40000800000 */
[----:B------:R-:W-:Y:S02]  /*f5b0*/  ISETP.GE.AND P0, PT, R185, R174, PT ;  /* 0x000000aeb900720c */ /* 0x000fe40003f06270 */
[-C--:B------:R-:W-:Y:S02]  /*f5c0*/  ISETP.GE.AND P5, PT, R121, R177.reuse, PT ;  /* 0x000000b17900720c */ /* 0x080fe40003fa6270 */
[----:B------:R-:W-:Y:S02]  /*f5d0*/  ISETP.GE.AND P1, PT, R29, R176, PT ;  /* 0x000000b01d00720c */ /* 0x000fe40003f26270 */
[----:B------:R-:W-:Y:S02]  /*f5e0*/  FSEL R64, R64, -INF , P4 ;  /* 0xff80000040407808 */ /* 0x000fe40002000000 */
[CC--:B------:R-:W-:Y:S01]  /*f5f0*/  ISETP.GE.AND P4, PT, R185.reuse, R177.reuse, PT ;  /* 0x000000b1b900720c */ /* 0x0c0fe20003f86270 */
[----:B------:R-:W-:Y:S01]  /*f600*/  VIADD R185, R185, 0xffffff80 ;  /* 0xffffff80b9b97836 */ /* 0x000fe20000000000 */
[----:B------:R-:W-:Y:S02]  /*f610*/  FSEL R133, R133, -INF , !P0 ;  /* 0xff80000085857808 */ /* 0x000fe40004000000 */
[----:B------:R-:W-:Y:S02]  /*f620*/  FSEL R31, R112, -INF , !P5 ;  /* 0xff800000701f7808 */ /* 0x000fe40006800000 */
        /* <DEDUP_REMOVED lines=10> */
[----:B------:R-:W-:Y:S02]  /*f6d0*/  FSEL R67, R100, -INF , !P1 ;  /* 0xff80000064437808 */ /* 0x000fe40004800000 */
[-C--:B------:R-:W-:Y:S02]  /*f6e0*/  ISETP.GE.AND P0, PT, R93, R174.reuse, PT ;  /* 0x000000ae5d00720c */ /* 0x080fe40003f06270 */
[-C--:B------:R-:W-:Y:S02]  /*f6f0*/  ISETP.GE.AND P5, PT, R91, R174.reuse, PT ;  /* 0x000000ae5b00720c */ /* 0x080fe40003fa6270 */
[-C--:B------:R-:W-:Y:S02]  /*f700*/  ISETP.GE.AND P1, PT, R99, R174.reuse, PT ;  /* 0x000000ae6300720c */ /* 0x080fe40003f26270 */
[----:B------:R-:W-:Y:S02]  /*f710*/  FSEL R55, R96, -INF , !P4 ;  /* 0xff80000060377808 */ /* 0x000fe40006000000 */
[CC--:B------:R-:W-:Y:S02]  /*f720*/  ISETP.GE.AND P4, PT, R135.reuse, R174.reuse, PT ;  /* 0x000000ae8700720c */ /* 0x0c0fe40003f86270 */
[----:B------:R-:W-:Y:S02]  /*f730*/  FSEL R37, R116, -INF , !P6 ;  /* 0xff80000074257808 */ /* 0x000fe40007000000 */
        /* <DEDUP_REMOVED lines=49> */
[C---:B------:R-:W-:Y:S02]  /*fa50*/  ISETP.GE.AND P5, PT, R147.reuse, R177, PT ;  /* 0x000000b19300720c */ /* 0x040fe40003fa6270 */
        /* <DEDUP_REMOVED lines=61> */
[-C--:B------:R-:W-:Y:S02]  /*fe30*/  ISETP.GE.AND P6, PT, R139, R174.reuse, PT ;  /* 0x000000ae8b00720c */ /* 0x080fe40003fc6270 */
        /* <DEDUP_REMOVED lines=42> */
[----:B------:R-:W-:Y:S02]  /*100e0*/  IMAD.MOV.U32 R86, RZ, RZ, R182 ;  /* 0x000000ffff567224 */ /* 0x000fe400078e00b6 */
[-CC-:B------:R-:W-:Y:S01]  /*100f0*/  FFMA.FTZ R139, R39, R3.reuse, -R96.reuse ;  /* 0x00000003278b7223 */ /* 0x180fe20000010860 */
[-CC-:B------:R-:W-:Y:S01]  /*10100*/  FFMA.FTZ R98, R37, R3.reuse, -R96.reuse ;  /* 0x0000000325627223 */ /* 0x180fe20000010860 */
[----:B------:R-:W-:Y:S01]  /*10110*/  MUFU.EX2 R46, R46 ;  /* 0x0000002e002e7308 */ /* 0x000fe20000000800 */
[----:B------:R-:W1:Y:S01]  /*10120*/  LDSM.16.MT88.4 R36, [R153+0x3000] ;  /* 0x003000009924783b */ /* 0x000e620000004200 */
[----:B------:R-:W-:Y:S01]  /*10130*/  FADD.FTZ R28, -R28, R87 ;  /* 0x000000571c1c7221 */ /* 0x000fe20000010100 */
[----:B------:R-:W-:Y:S07]  /*10140*/  @P2 VIADD R86, R179, 0xffffffe0 ;  /* 0xffffffe0b3562836 */ /* 0x000fee0000000000 */
[----:B------:R-:W-:Y:S01]  /*10150*/  MUFU.EX2 R139, R139 ;  /* 0x0000008b008b7308 */ /* 0x000fe20000000800 */
[----:B------:R-:W-:Y:S01]  /*10160*/  FMUL.FTZ R29, R3, R30 ;  /* 0x0000001e031d7220 */ /* 0x000fe20000410000 */
[-CC-:B------:R-:W-:Y:S01]  /*10170*/  FFMA.FTZ R143, R137, R3.reuse, -R96.reuse ;  /* 0x00000003898f7223 */ /* 0x180fe20000010860 */
[-C--:B------:R-:W-:Y:S07]  /*10180*/  FFMA.FTZ R104, R67, R3.reuse, -R96 ;  /* 0x0000000343687223 */ /* 0x080fee0000010860 */
[----:B------:R-:W2:Y:S01]  /*10190*/  MUFU.EX2 R98, R98 ;  /* 0x0000006200627308 */ /* 0x000ea20000000800 */
[-CC-:B------:R-:W-:Y:S01]  /*101a0*/  FFMA.FTZ R102, R55, R3.reuse, -R90.reuse ;  /* 0x0000000337667223 */ /* 0x180fe2000001085a */
[-CC-:B------:R-:W-:Y:S01]  /*101b0*/  FFMA.FTZ R100, R53, R3.reuse, -R90.reuse ;  /* 0x0000000335647223 */ /* 0x180fe2000001085a */
[-CC-:B------:R-:W-:Y:S01]  /*101c0*/  FFMA.FTZ R137, R51, R3.reuse, -R90.reuse ;  /* 0x0000000333897223 */ /* 0x180fe2000001085a */
[----:B------:R-:W-:Y:S01]  /*101d0*/  FMUL.FTZ R27, R3, R28 ;  /* 0x0000001c031b7220 */ /* 0x000fe20000410000 */
[----:B------:R-:W3:Y:S05]  /*101e0*/  LDSM.16.MT88.4 R52, [R86] ;  /* 0x000000005634783b */ /* 0x000eea0000004200 */
[----:B------:R-:W4:Y:S01]  /*101f0*/  MUFU.EX2 R44, R29 ;  /* 0x0000001d002c7308 */ /* 0x000f220000000800 */
[-C--:B------:R-:W-:Y:S01]  /*10200*/  FFMA.FTZ R42, R33, R3.reuse, -R90 ;  /* 0x00000003212a7223 */ /* 0x080fe2000001085a */
[-CC-:B------:R-:W-:Y:S01]  /*10210*/  FFMA.FTZ R87, R49, R3.reuse, -R96.reuse ;  /* 0x0000000331577223 */ /* 0x180fe20000010860 */
[-C--:B------:R-:W-:Y:S07]  /*10220*/  FFMA.FTZ R40, R31, R3.reuse, -R96 ;  /* 0x000000031f287223 */ /* 0x080fee0000010860 */
[----:B------:R-:W-:Y:S01]  /*10230*/  MUFU.EX2 R137, R137 ;  /* 0x0000008900897308 */ /* 0x000fe20000000800 */
[-C--:B------:R-:W-:Y:S01]  /*10240*/  FFMA.FTZ R64, R63, R3.reuse, -R90 ;  /* 0x000000033f407223 */ /* 0x080fe2000001085a */
[-C--:B------:R-:W-:Y:S01]  /*10250*/  FFMA.FTZ R106, R191, R3.reuse, -R96 ;  /* 0x00000003bf6a7223 */ /* 0x080fe20000010860 */
[----:B------:R-:W-:Y:S07]  /*10260*/  FFMA.FTZ R108, R149, R3, -R90 ;  /* 0x00000003956c7223 */ /* 0x000fee000001085a */
[----:B------:R-:W-:Y:S01]  /*10270*/  MUFU.EX2 R143, R143 ;  /* 0x0000008f008f7308 */ /* 0x000fe20000000800 */
[----:B--2---:R-:W-:Y:S01]  /*10280*/  F2FP.F16.F32.PACK_AB R50, R98, R139 ;  /* 0x0000008b6232723e */ /* 0x004fe200000000ff */
[-C--:B------:R-:W-:Y:S01]  /*10290*/  FFMA.FTZ R189, R189, R3.reuse, -R96 ;  /* 0x00000003bdbd7223 */ /* 0x080fe20000010860 */
[-C--:B------:R-:W-:Y:S07]  /*102a0*/  FFMA.FTZ R151, R151, R3.reuse, -R90 ;  /* 0x0000000397977223 */ /* 0x080fee000001085a */
[----:B------:R-:W2:Y:S01]  /*102b0*/  MUFU.EX2 R104, R104 ;  /* 0x0000006800687308 */ /* 0x000ea20000000800 */
[----:B------:R-:W-:Y:S01]  /*102c0*/  FFMA.FTZ R141, R141, R3, -R96 ;  /* 0x000000038d8d7223 */ /* 0x000fe20000010860 */
[C---:B----4-:R-:W-:Y:S01]  /*102d0*/  FMUL.FTZ R32, R44.reuse, R76 ;  /* 0x0000004c2c207220 */ /* 0x050fe20000410000 */
[C---:B------:R-:W-:Y:S07]  /*102e0*/  FMUL.FTZ R33, R44.reuse, R77 ;  /* 0x0000004d2c217220 */ /* 0x040fee0000410000 */
[----:B------:R-:W4:Y:S01]  /*102f0*/  MUFU.EX2 R102, R102 ;  /* 0x0000006600667308 */ /* 0x000f220000000800 */
[-CC-:B------:R-:W-:Y:S01]  /*10300*/  FFMA.FTZ R76, R59, R3.reuse, -R90.reuse ;  /* 0x000000033b4c7223 */ /* 0x180fe2000001085a */
[----:B------:R-:W-:Y:S01]  /*10310*/  FFMA.FTZ R77, R57, R3, -R90 ;  /* 0x00000003394d7223 */ /* 0x000fe2000001085a */
[C---:B------:R-:W-:Y:S07]  /*10320*/  FMUL.FTZ R29, R44.reuse, R81 ;  /* 0x000000512c1d7220 */ /* 0x040fee0000410000 */
[----:B------:R-:W5:Y:S01]  /*10330*/  MUFU.EX2 R100, R100 ;  /* 0x0000006400647308 */ /* 0x000f620000000800 */
[----:B------:R-:W3:Y:S01]  /*10340*/  LDSM.16.MT88.4 R56, [R153+0x3400] ;  /* 0x003400009938783b */ /* 0x000ee20000004200 */
[----:B------:R-:W-:Y:S01]  /*10350*/  FMUL.FTZ R28, R44, R80 ;  /* 0x000000502c1c7220 */ /* 0x000fe20000410000 */
[-CC-:B------:R-:W-:Y:S07]  /*10360*/  FFMA.FTZ R80, R35, R3.reuse, -R96.reuse ;  /* 0x0000000323507223 */ /* 0x180fee0000010860 */
[----:B------:R-:W1:Y:S01]  /*10370*/  MUFU.EX2 R27, R27 ;  /* 0x0000001b001b7308 */ /* 0x000e620000000800 */
[----:B------:R-:W-:Y:S01]  /*10380*/  FFMA.FTZ R81, R65, R3, -R96 ;  /* 0x0000000341517223 */ /* 0x000fe20000010860 */
[----:B--2---:R-:W-:Y:S01]  /*10390*/  F2FP.F16.F32.PACK_AB R48, R104, R143 ;  /* 0x0000008f6830723e */ /* 0x004fe200000000ff */
[----:B------:R-:W-:Y:S07]  /*103a0*/  FFMA.FTZ R143, R44, R181, R143 ;  /* 0x000000b52c8f7223 */ /* 0x000fee000001008f */
[----:B------:R-:W-:Y:S01]  /*103b0*/  MUFU.EX2 R87, R87 ;  /* 0x0000005700577308 */ /* 0x000fe20000000800 */
[-CC-:B------:R-:W-:Y:S01]  /*103c0*/  FFMA.FTZ R133, R133, R3.reuse, -R90.reuse ;  /* 0x0000000385857223 */ /* 0x180fe2000001085a */
[----:B----4-:R-:W-:Y:S01]  /*103d0*/  F2FP.F16.F32.PACK_AB R49, R102, R46 ;  /* 0x0000002e6631723e */ /* 0x010fe200000000ff */
[-CC-:B------:R-:W-:Y:S07]  /*103e0*/  FFMA.FTZ R129, R129, R3.reuse, -R90.reuse ;  /* 0x0000000381817223 */ /* 0x180fee000001085a */
[----:B------:R-:W-:Y:S01]  /*103f0*/  MUFU.EX2 R76, R76 ;  /* 0x0000004c004c7308 */ /* 0x000fe20000000800 */
[-CC-:B------:R-:W-:Y:S01]  /*10400*/  FFMA.FTZ R127, R127, R3.reuse, -R90.reuse ;  /* 0x000000037f7f7223 */ /* 0x180fe2000001085a */
[----:B-----5:R-:W-:Y:S01]  /*10410*/  F2FP.F16.F32.PACK_AB R51, R137, R100 ;  /* 0x000000648933723e */ /* 0x020fe200000000ff */
[-C--:B------:R-:W-:Y:S07]  /*10420*/  FFMA.FTZ R117, R117, R3.reuse, -R90 ;  /* 0x0000000375757223 */ /* 0x080fee000001085a */
[----:B------:R-:W-:Y:S01]  /*10430*/  MUFU.EX2 R77, R77 ;  /* 0x0000004d004d7308 */ /* 0x000fe20000000800 */
[----:B------:R-:W-:Y:S01]  /*10440*/  FFMA.FTZ R107, R107, R3, -R96 ;  /* 0x000000036b6b7223 */ /* 0x000fe20000010860 */
[C---:B-1----:R-:W-:Y:S01]  /*10450*/  FMUL.FTZ R30, R27.reuse, R82 ;  /* 0x000000521b1e7220 */ /* 0x042fe20000410000 */
[C---:B------:R-:W-:Y:S07]  /*10460*/  FMUL.FTZ R31, R27.reuse, R83 ;  /* 0x000000531b1f7220 */ /* 0x040fee0000410000 */
[----:B------:R1:W2:Y:S01]  /*10470*/  MUFU.EX2 R82, R40 ;  /* 0x0000002800527308 */ /* 0x0002a20000000800 */
[C---:B------:R-:W-:Y:S01]  /*10480*/  FMUL.FTZ R34, R27.reuse, R78 ;  /* 0x0000004e1b227220 */ /* 0x040fe20000410000 */
[----:B------:R-:W-:Y:S01]  /*10490*/  FMUL.FTZ R35, R27, R79 ;  /* 0x0000004f1b237220 */ /* 0x000fe20000410000 */
[-C--:B------:R-:W-:Y:S07]  /*104a0*/  FFMA.FTZ R78, R199, R3.reuse, -R90 ;  /* 0x00000003c74e7223 */ /* 0x080fee000001085a */
[----:B------:R4:W-:Y:S01]  /*104b0*/  MUFU.EX2 R79, R42 ;  /* 0x0000002a004f7308 */ /* 0x0009e20000000800 */
[-CC-:B------:R-:W-:Y:S01]  /*104c0*/  FFMA.FTZ R83, R187, R3.reuse, -R96.reuse ;  /* 0x00000003bb537223 */ /* 0x180fe20000010860 */
[C---:B------:R-:W-:Y:S08]  /*104d0*/  HMMA.16816.F32 R28, R48.reuse, R36, R28 ;  /* 0x00000024301c723c */ /* 0x040ff0000000181c */
[----:B------:R-:W-:Y:S01]  /*104e0*/  MUFU.EX2 R81, R81 ;  /* 0x0000005100517308 */ /* 0x000fe20000000800 */
[C---:B------:R-:W-:Y:S01]  /*104f0*/  FMUL.FTZ R36, R44.reuse, R72 ;  /* 0x000000482c247220 */ /* 0x040fe20000410000 */
[--C-:B------:R-:W-:Y:S01]  /*10500*/  FFMA.FTZ R72, R61, R3, -R96.reuse ;  /* 0x000000033d487223 */ /* 0x100fe20000010860 */
[C---:B------:R-:W-:Y:S01]  /*10510*/  FMUL.FTZ R37, R44.reuse, R73 ;  /* 0x000000492c257220 */ /* 0x040fe20000410000 */
[C---:B------:R-:W-:Y:S01]  /*10520*/  HMMA.16816.F32 R32, R48.reuse, R38, R32 ;  /* 0x000000263020723c */ /* 0x040fe20000001820 */
[----:B------:R-:W5:Y:S05]  /*10530*/  LDSM.16.MT88.4 R60, [R86+0x400] ;  /* 0x00040000563c783b */ /* 0x000f6a0000004200 */
[----:B------:R-:W2:Y:S01]  /*10540*/  MUFU.EX2 R80, R80 ;  /* 0x0000005000507308 */ /* 0x000ea20000000800 */
[C---:B------:R-:W-:Y:S01]  /*10550*/  FMUL.FTZ R38, R27.reuse, R74 ;  /* 0x0000004a1b267220 */ /* 0x040fe20000410000 */
[C---:B------:R-:W-:Y:S01]  /*10560*/  FMUL.FTZ R39, R27.reuse, R75 ;  /* 0x0000004b1b277220 */ /* 0x040fe20000410000 */
[C---:B-1----:R-:W-:Y:S07]  /*10570*/  FMUL.FTZ R40, R44.reuse, R68 ;  /* 0x000000442c287220 */ /* 0x042fee0000410000 */
[----:B------:R1:W2:Y:S01]  /*10580*/  MUFU.EX2 R74, R64 ;  /* 0x00000040004a7308 */ /* 0x0002a20000000800 */
[----:B----4-:R-:W-:Y:S01]  /*10590*/  FMUL.FTZ R42, R27, R70 ;  /* 0x000000461b2a7220 */ /* 0x010fe20000410000 */
[--C-:B------:R-:W-:Y:S01]  /*105a0*/  FFMA.FTZ R73, R43, R3, -R96.reuse ;  /* 0x000000032b497223 */ /* 0x100fe20000010860 */
[----:B------:R-:W-:Y:S07]  /*105b0*/  FMUL.FTZ R43, R27, R71 ;  /* 0x000000471b2b7220 */ /* 0x000fee0000410000 */
[----:B------:R-:W-:Y:S01]  /*105c0*/  MUFU.EX2 R72, R72 ;  /* 0x0000004800487308 */ /* 0x000fe20000000800 */
[C---:B---3--:R-:W-:Y:S03]  /*105d0*/  HMMA.16816.F32 R36, R48.reuse, R52, R36 ;  /* 0x000000343024723c */ /* 0x048fe60000001824 */
[----:B------:R-:W-:Y:S01]  /*105e0*/  FFMA.FTZ R52, R41, R3, -R96 ;  /* 0x0000000329347223 */ /* 0x000fe20000010860 */
[----:B------:R-:W-:Y:S05]  /*105f0*/  FMUL.FTZ R41, R44, R69 ;  /* 0x000000452c297220 */ /* 0x000fea0000410000 */
[----:B------:R-:W3:Y:S01]  /*10600*/  MUFU.EX2 R73, R73 ;  /* 0x0000004900497308 */ /* 0x000ee20000000800 */
[----:B------:R-:W-:Y:S01]  /*10610*/  FFMA.FTZ R27, R27, R180, R46 ;  /* 0x000000b41b1b7223 */ /* 0x000fe2000001002e */
[-C--:B------:R-:W-:Y:S01]  /*10620*/  FFMA.FTZ R68, R201, R3.reuse, -R96 ;  /* 0x00000003c9447223 */ /* 0x080fe20000010860 */
[--C-:B------:R-:W-:Y:S01]  /*10630*/  FFMA.FTZ R75, R197, R3, -R90.reuse ;  /* 0x00000003c54b7223 */ /* 0x100fe2000001085a */
[----:B-1----:R-:W1:Y:S06]  /*10640*/  LDSM.16.MT88.4 R64, [R153+0x3800] ;  /* 0x003800009940783b */ /* 0x002e6c0000004200 */
[----:B------:R4:W-:Y:S01]  /*10650*/  MUFU.EX2 R69, R52 ;  /* 0x0000003400457308 */ /* 0x0009e20000000800 */
[----:B------:R-:W-:Y:S03]  /*10660*/  HMMA.16816.F32 R40, R48, R54, R40 ;  /* 0x000000363028723c */ /* 0x000fe60000001828 */
[----:B--2---:R-:W-:Y:S01]  /*10670*/  F2FP.F16.F32.PACK_AB R48, R82, R87 ;  /* 0x000000575230723e */ /* 0x004fe200000000ff */
[--C-:B------:R-:W-:Y:S01]  /*10680*/  FFMA.FTZ R70, R195, R3, -R90.reuse ;  /* 0x00000003c3467223 */ /* 0x100fe2000001085a */
[----:B------:R-:W-:Y:S01]  /*10690*/  F2FP.F16.F32.PACK_AB R50, R80, R81 ;  /* 0x000000515032723e */ /* 0x000fe200000000ff */
[----:B------:R-:W-:Y:S01]  /*106a0*/  FFMA.FTZ R71, R193, R3, -R90 ;  /* 0x00000003c1477223 */ /* 0x000fe2000001085a */
[----:B------:R-:W-:Y:S02]  /*106b0*/  F2FP.F16.F32.PACK_AB R49, R76, R79 ;  /* 0x0000004f4c31723e */ /* 0x000fe400000000ff */
[----:B------:R-:W2:Y:S01]  /*106c0*/  MUFU.EX2 R68, R68 ;  /* 0x0000004400447308 */ /* 0x000ea20000000800 */
[----:B------:R-:W-:Y:S01]  /*106d0*/  F2FP.F16.F32.PACK_AB R51, R74, R77 ;  /* 0x0000004d4a33723e */ /* 0x000fe200000000ff */
[-C--:B------:R-:W-:Y:S01]  /*106e0*/  FFMA.FTZ R103, R103, R3.reuse, -R96 ;  /* 0x0000000367677223 */ /* 0x080fe20000010860 */
[----:B------:R-:W-:Y:S07]  /*106f0*/  ISETP.GT.AND P0, PT, R183, R158, PT ;  /* 0x0000009eb700720c */ /* 0x000fee0003f04270 */
[----:B------:R-:W-:Y:S01]  /*10700*/  MUFU.EX2 R78, R78 ;  /* 0x0000004e004e7308 */ /* 0x000fe20000000800 */
[----:B----4-:R-:W4:Y:S01]  /*10710*/  LDSM.16.MT88.4 R52, [R86+0x800] ;  /* 0x000800005634783b */ /* 0x010f220000004200 */
[-CC-:B------:R-:W-:Y:S01]  /*10720*/  FFMA.FTZ R99, R99, R3.reuse, -R90.reuse ;  /* 0x0000000363637223 */ /* 0x180fe2000001085a */
[-CC-:B------:R-:W-:Y:S01]  /*10730*/  FFMA.FTZ R97, R97, R3.reuse, -R90.reuse ;  /* 0x0000000361617223 */ /* 0x180fe2000001085a */
[C---:B------:R-:W-:Y:S06]  /*10740*/  HMMA.16816.F32 R28, R48.reuse, R56, R28 ;  /* 0x00000038301c723c */ /* 0x040fec000000181c */
[----:B------:R-:W1:Y:S01]  /*10750*/  MUFU.EX2 R75, R75 ;  /* 0x0000004b004b7308 */ /* 0x000e620000000800 */
[-C--:B------:R-:W-:Y:S01]  /*10760*/  FFMA.FTZ R95, R95, R3.reuse, -R90 ;  /* 0x000000035f5f7223 */ /* 0x080fe2000001085a */
[-C--:B------:R-:W-:Y:S08]  /*10770*/  FFMA.FTZ R91, R91, R3.reuse, -R96 ;  /* 0x000000035b5b7223 */ /* 0x080ff00000010860 */
[----:B------:R-:W-:Y:S01]  /*10780*/  MUFU.EX2 R70, R70 ;  /* 0x0000004600467308 */ /* 0x000fe20000000800 */
[-CC-:B------:R-:W-:Y:S01]  /*10790*/  FFMA.FTZ R89, R89, R3.reuse, -R90.reuse ;  /* 0x0000000359597223 */ /* 0x180fe2000001085a */
[-CC-:B------:R-:W-:Y:S01]  /*107a0*/  FFMA.FTZ R88, R88, R3.reuse, -R90.reuse ;  /* 0x0000000358587223 */ /* 0x180fe2000001085a */
[C---:B------:R-:W-:Y:S07]  /*107b0*/  HMMA.16816.F32 R32, R48.reuse, R58, R32 ;  /* 0x0000003a3020723c */ /* 0x040fee0000001820 */
[----:B------:R-:W4:Y:S01]  /*107c0*/  MUFU.EX2 R71, R71 ;  /* 0x0000004700477308 */ /* 0x000f220000000800 */
[----:B------:R-:W4:Y:S01]  /*107d0*/  LDSM.16.MT88.4 R56, [R153+0x3c00] ;  /* 0x003c00009938783b */ /* 0x000f220000004200 */
[----:B------:R-:W-:Y:S08]  /*107e0*/  FFMA.FTZ R25, R25, R3, -R90 ;  /* 0x0000000319197223 */ /* 0x000ff0000001085a */
[----:B------:R-:W-:Y:S01]  /*107f0*/  MUFU.EX2 R106, R106 ;  /* 0x0000006a006a7308 */ /* 0x000fe20000000800 */
[C---:B-----5:R-:W-:Y:S09]  /*10800*/  HMMA.16816.F32 R36, R48.reuse, R60, R36 ;  /* 0x0000003c3024723c */ /* 0x060ff20000001824 */
[----:B------:R-:W-:Y:S10]  /*10810*/  MUFU.EX2 R83, R83 ;  /* 0x0000005300537308 */ /* 0x000ff40000000800 */
[----:B------:R-:W-:Y:S01]  /*10820*/  MUFU.EX2 R149, R151 ;  /* 0x0000009700957308 */ /* 0x000fe20000000800 */
[----:B------:R-:W-:Y:S01]  /*10830*/  HMMA.16816.F32 R40, R48, R62, R40 ;  /* 0x0000003e3028723c */ /* 0x000fe20000001828 */
[----:B------:R-:W5:Y:S08]  /*10840*/  LDSM.16.MT88.4 R60, [R86+0xc00] ;  /* 0x000c0000563c783b */ /* 0x000f700000004200 */
[----:B------:R-:W-:Y:S01]  /*10850*/  MUFU.EX2 R108, R108 ;  /* 0x0000006c006c7308 */ /* 0x000fe20000000800 */
[----:B---3--:R-:W-:Y:S02]  /*10860*/  F2FP.F16.F32.PACK_AB R48, R73, R72 ;  /* 0x000000484930723e */ /* 0x008fe400000000ff */
[----:B--2---:R-:W-:Y:S07]  /*10870*/  F2FP.F16.F32.PACK_AB R50, R68, R69 ;  /* 0x000000454432723e */ /* 0x004fee00000000ff */
[----:B------:R-:W-:Y:S01]  /*10880*/  MUFU.EX2 R141, R141 ;  /* 0x0000008d008d7308 */ /* 0x000fe20000000800 */
[----:B-1----:R-:W-:Y:S02]  /*10890*/  F2FP.F16.F32.PACK_AB R49, R75, R78 ;  /* 0x0000004e4b31723e */ /* 0x002fe400000000ff */
[----:B----4-:R-:W-:Y:S07]  /*108a0*/  F2FP.F16.F32.PACK_AB R51, R71, R70 ;  /* 0x000000464733723e */ /* 0x010fee00000000ff */
[----:B------:R-:W-:Y:S10]  /*108b0*/  MUFU.EX2 R91, R91 ;  /* 0x0000005b005b7308 */ /* 0x000ff40000000800 */
[----:B------:R-:W-:Y:S01]  /*108c0*/  MUFU.EX2 R25, R25 ;  /* 0x0000001900197308 */ /* 0x000fe20000000800 */
[C---:B------:R-:W-:Y:S09]  /*108d0*/  HMMA.16816.F32 R28, R48.reuse, R64, R28 ;  /* 0x00000040301c723c */ /* 0x040ff2000000181c */
[----:B------:R-:W1:Y:S01]  /*108e0*/  MUFU.EX2 R65, R189 ;  /* 0x000000bd00417308 */ /* 0x000e620000000800 */
[-C--:B------:R-:W-:Y:S01]  /*108f0*/  FFMA.FTZ R64, R161, R3.reuse, -R96 ;  /* 0x00000003a1407223 */ /* 0x080fe20000010860 */
[C---:B------:R-:W-:Y:S08]  /*10900*/  HMMA.16816.F32 R32, R48.reuse, R66, R32 ;  /* 0x000000423020723c */ /* 0x040ff00000001820 */
[----:B------:R-:W2:Y:S01]  /*10910*/  MUFU.EX2 R64, R64 ;  /* 0x0000004000407308 */ /* 0x000ea20000000800 */
[-CC-:B------:R-:W-:Y:S01]  /*10920*/  FFMA.FTZ R66, R147, R3.reuse, -R90.reuse ;  /* 0x0000000393427223 */ /* 0x180fe2000001085a */
[----:B------:R-:W-:Y:S01]  /*10930*/  FFMA.FTZ R67, R145, R3, -R90 ;  /* 0x0000000391437223 */ /* 0x000fe2000001085a */
[C---:B------:R-:W-:Y:S07]  /*10940*/  HMMA.16816.F32 R36, R48.reuse, R52, R36 ;  /* 0x000000343024723c */ /* 0x040fee0000001824 */
[----:B------:R-:W-:Y:S01]  /*10950*/  MUFU.EX2 R66, R66 ;  /* 0x0000004200427308 */ /* 0x000fe20000000800 */
[----:B------:R-:W-:Y:S01]  /*10960*/  FADD.FTZ R52, R104, R143 ;  /* 0x0000008f68347221 */ /* 0x000fe20000010000 */
[----:B-1----:R-:W-:Y:S08]  /*10970*/  F2FP.F16.F32.PACK_AB R44, R65, R106 ;  /* 0x0000006a412c723e */ /* 0x002ff000000000ff */
[----:B------:R-:W1:Y:S01]  /*10980*/  MUFU.EX2 R67, R67 ;  /* 0x0000004300437308 */ /* 0x000e620000000800 */
[----:B------:R-:W-:Y:S01]  /*10990*/  FADD.FTZ R53, R102, R27 ;  /* 0x0000001b66357221 */ /* 0x000fe20000010000 */
[----:B--2---:R-:W-:Y:S01]  /*109a0*/  F2FP.F16.F32.PACK_AB R46, R64, R83 ;  /* 0x00000053402e723e */ /* 0x004fe200000000ff */
[----:B------:R-:W-:Y:S01]  /*109b0*/  HMMA.16816.F32 R40, R48, R54, R40 ;  /* 0x000000363028723c */ /* 0x000fe20000001828 */
[----:B------:R-:W2:Y:S02]  /*109c0*/  LDSM.16.MT88.4 R48, [R153+0x4000] ;  /* 0x004000009930783b */ /* 0x000ea40000004200 */
[-CC-:B------:R-:W-:Y:S01]  /*109d0*/  FFMA.FTZ R54, R45, R3.reuse, -R96.reuse ;  /* 0x000000032d367223 */ /* 0x180fe20000010860 */
[----:B------:R-:W-:Y:S01]  /*109e0*/  FFMA.FTZ R104, R47, R3, -R96 ;  /* 0x000000032f687223 */ /* 0x000fe20000010860 */
[----:B------:R-:W-:Y:S01]  /*109f0*/  F2FP.F16.F32.PACK_AB R45, R108, R149 ;  /* 0x000000956c2d723e */ /* 0x000fe200000000ff */
[----:B------:R-:W-:Y:S01]  /*10a00*/  FADD.FTZ R139, R139, R52 ;  /* 0x000000348b8b7221 */ /* 0x000fe20000010000 */
[----:B------:R3:W-:Y:S01]  /*10a10*/  MUFU.EX2 R27, R54 ;  /* 0x00000036001b7308 */ /* 0x0007e20000000800 */
[-C--:B------:R-:W-:Y:S02]  /*10a20*/  FFMA.FTZ R102, R135, R3.reuse, -R96 ;  /* 0x0000000387667223 */ /* 0x080fe40000010860 */
[----:B------:R-:W-:Y:S01]  /*10a30*/  FADD.FTZ R52, R98, R139 ;  /* 0x0000008b62347221 */ /* 0x000fe20000010000 */
[----:B-1----:R-:W-:Y:S06]  /*10a40*/  F2FP.F16.F32.PACK_AB R47, R67, R66 ;  /* 0x00000042432f723e */ /* 0x002fec00000000ff */
[----:B------:R-:W1:Y:S01]  /*10a50*/  MUFU.EX2 R104, R104 ;  /* 0x0000006800687308 */ /* 0x000e620000000800 */
[-C--:B------:R-:W-:Y:S09]  /*10a60*/  FFMA.FTZ R98, R131, R3.reuse, -R90 ;  /* 0x0000000383627223 */ /* 0x080ff2000001085a */
[----:B------:R-:W4:Y:S01]  /*10a70*/  MUFU.EX2 R102, R102 ;  /* 0x0000006600667308 */ /* 0x000f220000000800 */
[C---:B------:R-:W-:Y:S09]  /*10a80*/  HMMA.16816.F32 R28, R44.reuse, R56, R28 ;  /* 0x000000382c1c723c */ /* 0x040ff2000000181c */
[----:B------:R-:W-:Y:S01]  /*10a90*/  MUFU.EX2 R131, R133 ;  /* 0x0000008500837308 */ /* 0x000fe20000000800 */
[----:B------:R-:W-:Y:S01]  /*10aa0*/  FADD.FTZ R56, R100, R53 ;  /* 0x0000003564387221 */ /* 0x000fe20000010000 */
[----:B------:R-:W-:Y:S08]  /*10ab0*/  FADD.FTZ R53, R87, R52 ;  /* 0x0000003457357221 */ /* 0x000ff00000010000 */
[----:B------:R-:W2:Y:S01]  /*10ac0*/  MUFU.EX2 R98, R98 ;  /* 0x0000006200627308 */ /* 0x000ea20000000800 */
[C---:B------:R-:W-:Y:S03]  /*10ad0*/  HMMA.16816.F32 R32, R44.reuse, R58, R32 ;  /* 0x0000003a2c20723c */ /* 0x040fe60000001820 */
[----:B------:R-:W-:Y:S01]  /*10ae0*/  FADD.FTZ R82, R82, R53 ;  /* 0x0000003552527221 */ /* 0x000fe20000010000 */
[----:B------:R-:W-:Y:S01]  /*10af0*/  FADD.FTZ R56, R137, R56 ;  /* 0x0000003889387221 */ /* 0x000fe20000010000 */
[----:B---3--:R-:W3:Y:S04]  /*10b00*/  LDSM.16.MT88.4 R52, [R86+0x1000] ;  /* 0x001000005634783b */ /* 0x008ee80000004200 */
[----:B------:R-:W-:Y:S01]  /*10b10*/  MUFU.EX2 R87, R129 ;  /* 0x0000008100577308 */ /* 0x000fe20000000800 */
[----:B------:R-:W-:Y:S01]  /*10b20*/  FADD.FTZ R81, R81, R82 ;  /* 0x0000005251517221 */ /* 0x000fe20000010000 */
[C---:B-----5:R-:W-:Y:S08]  /*10b30*/  HMMA.16816.F32 R36, R44.reuse, R60, R36 ;  /* 0x0000003c2c24723c */ /* 0x060ff00000001824 */
[----:B------:R-:W5:Y:S01]  /*10b40*/  MUFU.EX2 R60, R127 ;  /* 0x0000007f003c7308 */ /* 0x000f620000000800 */
[----:B------:R-:W-:Y:S01]  /*10b50*/  FADD.FTZ R79, R79, R56 ;  /* 0x000000384f4f7221 */ /* 0x000fe20000010000 */
[----:B------:R-:W-:Y:S01]  /*10b60*/  FADD.FTZ R81, R80, R81 ;  /* 0x0000005150517221 */ /* 0x000fe20000010000 */
[----:B------:R-:W3:Y:S01]  /*10b70*/  LDSM.16.MT88.4 R56, [R153+0x4400] ;  /* 0x004400009938783b */ /* 0x000ee20000004200 */
[----:B------:R-:W-:Y:S01]  /*10b80*/  FFMA.FTZ R82, R125, R3, -R96 ;  /* 0x000000037d527223 */ /* 0x000fe20000010860 */
[----:B------:R-:W-:Y:S01]  /*10b90*/  FADD.FTZ R76, R76, R79 ;  /* 0x0000004f4c4c7221 */ /* 0x000fe20000010000 */
[----:B------:R-:W-:Y:S03]  /*10ba0*/  HMMA.16816.F32 R40, R44, R62, R40 ;  /* 0x0000003e2c28723c */ /* 0x000fe60000001828 */
[----:B-1----:R-:W-:Y:S01]  /*10bb0*/  F2FP.F16.F32.PACK_AB R44, R104, R141 ;  /* 0x0000008d682c723e */ /* 0x002fe200000000ff */
[----:B------:R-:W-:Y:S01]  /*10bc0*/  FADD.FTZ R77, R77, R76 ;  /* 0x0000004c4d4d7221 */ /* 0x000fe20000010000 */
[----:B----4-:R-:W-:Y:S01]  /*10bd0*/  F2FP.F16.F32.PACK_AB R46, R102, R27 ;  /* 0x0000001b662e723e */ /* 0x010fe200000000ff */
[--C-:B------:R-:W-:Y:S01]  /*10be0*/  FFMA.FTZ R61, R123, R3, -R96.reuse ;  /* 0x000000037b3d7223 */ /* 0x100fe20000010860 */
[----:B--2---:R-:W-:Y:S01]  /*10bf0*/  F2FP.F16.F32.PACK_AB R45, R98, R131 ;  /* 0x00000083622d723e */ /* 0x004fe200000000ff */
[----:B------:R-:W-:Y:S01]  /*10c00*/  FADD.FTZ R77, R74, R77 ;  /* 0x0000004d4a4d7221 */ /* 0x000fe20000010000 */
[----:B-----5:R-:W-:Y:S01]  /*10c10*/  F2FP.F16.F32.PACK_AB R47, R60, R87 ;  /* 0x000000573c2f723e */ /* 0x020fe200000000ff */
[----:B------:R-:W-:Y:S01]  /*10c20*/  MUFU.EX2 R82, R82 ;  /* 0x0000005200527308 */ /* 0x000fe20000000800 */
[-CC-:B------:R-:W-:Y:S01]  /*10c30*/  FFMA.FTZ R63, R121, R3.reuse, -R96.reuse ;  /* 0x00000003793f7223 */ /* 0x180fe20000010860 */
[----:B------:R-:W-:Y:S01]  /*10c40*/  FADD.FTZ R78, R78, R77 ;  /* 0x0000004d4e4e7221 */ /* 0x000fe20000010000 */
[-C--:B------:R-:W-:Y:S07]  /*10c50*/  FFMA.FTZ R62, R119, R3.reuse, -R96 ;  /* 0x00000003773e7223 */ /* 0x080fee0000010860 */
[----:B------:R-:W1:Y:S01]  /*10c60*/  MUFU.EX2 R61, R61 ;  /* 0x0000003d003d7308 */ /* 0x000e620000000800 */
[-CC-:B------:R-:W-:Y:S01]  /*10c70*/  FFMA.FTZ R74, R111, R3.reuse, -R90.reuse ;  /* 0x000000036f4a7223 */ /* 0x180fe2000001085a */
[C---:B------:R-:W-:Y:S08]  /*10c80*/  HMMA.16816.F32 R28, R44.reuse, R48, R28 ;  /* 0x000000302c1c723c */ /* 0x040ff0000000181c */
[----:B------:R-:W-:Y:S01]  /*10c90*/  MUFU.EX2 R63, R63 ;  /* 0x0000003f003f7308 */ /* 0x000fe20000000800 */
[----:B------:R-:W-:Y:S01]  /*10ca0*/  FADD.FTZ R48, R72, R81 ;  /* 0x0000005148307221 */ /* 0x000fe20000010000 */
[-C--:B------:R-:W-:Y:S01]  /*10cb0*/  FFMA.FTZ R81, R115, R3.reuse, -R90 ;  /* 0x0000000373517223 */ /* 0x080fe2000001085a */
[----:B------:R-:W-:Y:S07]  /*10cc0*/  FADD.FTZ R75, R75, R78 ;  /* 0x0000004e4b4b7221 */ /* 0x000fee0000010000 */
[----:B------:R-:W2:Y:S01]  /*10cd0*/  MUFU.EX2 R62, R62 ;  /* 0x0000003e003e7308 */ /* 0x000ea20000000800 */
[----:B------:R-:W-:Y:S01]  /*10ce0*/  FADD.FTZ R48, R73, R48 ;  /* 0x0000003049307221 */ /* 0x000fe20000010000 */
[C---:B------:R-:W-:Y:S01]  /*10cf0*/  HMMA.16816.F32 R32, R44.reuse, R50, R32 ;  /* 0x000000322c20723c */ /* 0x040fe20000001820 */
[----:B------:R-:W-:Y:S07]  /*10d00*/  LDSM.16.MT88.4 R76, [R153+0x4c00] ;  /* 0x004c0000994c783b */ /* 0x000fee0000004200 */
[----:B------:R-:W-:Y:S01]  /*10d10*/  MUFU.EX2 R72, R117 ;  /* 0x0000007500487308 */ /* 0x000fe20000000800 */
[-C--:B------:R-:W-:Y:S01]  /*10d20*/  FFMA.FTZ R73, R113, R3.reuse, -R90 ;  /* 0x0000000371497223 */ /* 0x080fe2000001085a */
[----:B------:R-:W-:Y:S01]  /*10d30*/  FADD.FTZ R69, R69, R48 ;  /* 0x0000003045457221 */ /* 0x000fe20000010000 */
[----:B------:R-:W-:Y:S07]  /*10d40*/  FADD.FTZ R70, R70, R75 ;  /* 0x0000004b46467221 */ /* 0x000fee0000010000 */
[----:B------:R-:W4:Y:S01]  /*10d50*/  MUFU.EX2 R81, R81 ;  /* 0x0000005100517308 */ /* 0x000f220000000800 */
[-C--:B------:R-:W-:Y:S01]  /*10d60*/  FFMA.FTZ R75, R109, R3.reuse, -R96 ;  /* 0x000000036d4b7223 */ /* 0x080fe20000010860 */
[C---:B---3--:R-:W-:Y:S01]  /*10d70*/  HMMA.16816.F32 R36, R44.reuse, R52, R36 ;  /* 0x000000342c24723c */ /* 0x048fe20000001824 */
[----:B------:R-:W3:Y:S07]  /*10d80*/  LDSM.16.MT88.4 R48, [R86+0x1400] ;  /* 0x001400005630783b */ /* 0x000eee0000004200 */
[----:B------:R-:W-:Y:S01]  /*10d90*/  MUFU.EX2 R73, R73 ;  /* 0x0000004900497308 */ /* 0x000fe20000000800 */
[----:B------:R-:W-:Y:S01]  /*10da0*/  FADD.FTZ R69, R68, R69 ;  /* 0x0000004544457221 */ /* 0x000fe20000010000 */
[----:B------:R-:W-:Y:S01]  /*10db0*/  FADD.FTZ R70, R71, R70 ;  /* 0x0000004647467221 */ /* 0x000fe20000010000 */
[----:B------:R-:W-:Y:S07]  /*10dc0*/  FFMA.FTZ R100, R105, R3, -R96 ;  /* 0x0000000369647223 */ /* 0x000fee0000010860 */
        /* <DEDUP_REMOVED lines=8> */
[----:B------:R-:W-:Y:S01]  /*10e50*/  FADD.FTZ R68, R65, R68 ;  /* 0x0000004441447221 */ /* 0x000fe20000010000 */
[----:B----4-:R-:W-:Y:S01]  /*10e60*/  F2FP.F16.F32.PACK_AB R45, R81, R72 ;  /* 0x00000048512d723e */ /* 0x010fe200000000ff */
[----:B------:R-:W-:Y:S01]  /*10e70*/  FADD.FTZ R149, R108, R149 ;  /* 0x000000956c957221 */ /* 0x000fe20000010000 */
[----:B------:R-:W-:Y:S01]  /*10e80*/  FFMA.FTZ R69, R101, R3, -R90 ;  /* 0x0000000365457223 */ /* 0x000fe2000001085a */
[----:B------:R-:W-:Y:S02]  /*10e90*/  FADD.FTZ R83, R83, R68 ;  /* 0x0000004453537221 */ /* 0x000fe40000010000 */
[----:B------:R-:W1:Y:S01]  /*10ea0*/  MUFU.EX2 R106, R107 ;  /* 0x0000006b006a7308 */ /* 0x000e620000000800 */
[----:B-----5:R-:W-:Y:S01]  /*10eb0*/  F2FP.F16.F32.PACK_AB R47, R74, R73 ;  /* 0x000000494a2f723e */ /* 0x020fe200000000ff */
[----:B------:R-:W-:Y:S01]  /*10ec0*/  FADD.FTZ R68, R66, R149 ;  /* 0x0000009542447221 */ /* 0x000fe20000010000 */
[----:B------:R-:W-:Y:S07]  /*10ed0*/  FADD.FTZ R70, R64, R83 ;  /* 0x0000005340467221 */ /* 0x000fee0000010000 */
[----:B------:R-:W-:Y:S01]  /*10ee0*/  MUFU.EX2 R100, R100 ;  /* 0x0000006400647308 */ /* 0x000fe20000000800 */
[-C--:B------:R-:W-:Y:S01]  /*10ef0*/  FFMA.FTZ R64, R93, R3.reuse, -R96 ;  /* 0x000000035d407223 */ /* 0x080fe20000010860 */
[----:B------:R-:W-:Y:S01]  /*10f00*/  FADD.FTZ R68, R67, R68 ;  /* 0x0000004443447221 */ /* 0x000fe20000010000 */
[-CC-:B------:R-:W-:Y:S01]  /*10f10*/  FFMA.FTZ R93, R94, R3.reuse, -R96.reuse ;  /* 0x000000035e5d7223 */ /* 0x180fe20000010860 */
[C---:B------:R-:W-:Y:S06]  /*10f20*/  HMMA.16816.F32 R28, R44.reuse, R56, R28 ;  /* 0x000000382c1c723c */ /* 0x040fec000000181c */
[----:B------:R-:W2:Y:S01]  /*10f30*/  MUFU.EX2 R101, R103 ;  /* 0x0000006700657308 */ /* 0x000ea20000000800 */
[-C--:B------:R-:W-:Y:S01]  /*10f40*/  FFMA.FTZ R96, R92, R3.reuse, -R96 ;  /* 0x000000035c607223 */ /* 0x080fe20000010860 */
[----:B------:R-:W-:Y:S08]  /*10f50*/  FFMA.FTZ R90, R26, R3, -R90 ;  /* 0x000000031a5a7223 */ /* 0x000ff0000001085a */
[----:B------:R-:W-:Y:S01]  /*10f60*/  MUFU.EX2 R65, R69 ;  /* 0x0000004500417308 */ /* 0x000fe20000000800 */
[----:B------:R-:W-:Y:S01]  /*10f70*/  FADD.FTZ R141, R141, R70 ;  /* 0x000000468d8d7221 */ /* 0x000fe20000010000 */
[----:B------:R-:W-:Y:S01]  /*10f80*/  FADD.FTZ R131, R131, R68 ;  /* 0x0000004483837221 */ /* 0x000fe20000010000 */
[C---:B------:R-:W-:Y:S01]  /*10f90*/  HMMA.16816.F32 R32, R44.reuse, R58, R32 ;  /* 0x0000003a2c20723c */ /* 0x040fe20000001820 */
[----:B------:R-:W4:Y:S06]  /*10fa0*/  LDSM.16.MT88.4 R56, [R86+0x1800] ;  /* 0x001800005638783b */ /* 0x000f2c0000004200 */
[----:B------:R-:W5:Y:S01]  /*10fb0*/  MUFU.EX2 R108, R99 ;  /* 0x00000063006c7308 */ /* 0x000f620000000800 */
[----:B------:R-:W-:Y:S01]  /*10fc0*/  FADD.FTZ R104, R104, R141 ;  /* 0x0000008d68687221 */ /* 0x000fe20000010000 */
[----:B------:R-:W-:Y:S08]  /*10fd0*/  FADD.FTZ R98, R98, R131 ;  /* 0x0000008362627221 */ /* 0x000ff00000010000 */
[----:B------:R-:W-:Y:S01]  /*10fe0*/  MUFU.EX2 R66, R97 ;  /* 0x0000006100427308 */ /* 0x000fe20000000800 */
        /* <DEDUP_REMOVED lines=8> */
[----:B------:R4:W4:Y:S07]  /*11070*/  LDSM.16.MT88.4 R48, [R86+0x1c00] ;  /* 0x001c00005630783b */ /* 0x00092e0000004200 */
[----:B------:R-:W4:Y:S01]  /*11080*/  MUFU.EX2 R93, R93 ;  /* 0x0000005d005d7308 */ /* 0x000f220000000800 */
[----:B-1----:R-:W-:Y:S01]  /*11090*/  F2FP.F16.F32.PACK_AB R44, R106, R75 ;  /* 0x0000004b6a2c723e */ /* 0x002fe200000000ff */
[----:B------:R-:W-:Y:S01]  /*110a0*/  FADD.FTZ R82, R82, R27 ;  /* 0x0000001b52527221 */ /* 0x000fe20000010000 */
[----:B--2---:R-:W-:Y:S07]  /*110b0*/  F2FP.F16.F32.PACK_AB R46, R101, R100 ;  /* 0x00000064652e723e */ /* 0x004fee00000000ff */
[----:B------:R-:W1:Y:S01]  /*110c0*/  MUFU.EX2 R96, R96 ;  /* 0x0000006000607308 */ /* 0x000e620000000800 */
[----:B-----5:R-:W-:Y:S01]  /*110d0*/  F2FP.F16.F32.PACK_AB R45, R108, R65 ;  /* 0x000000416c2d723e */ /* 0x020fe200000000ff */
[----:B------:R-:W-:Y:S01]  /*110e0*/  FADD.FTZ R26, R72, R87 ;  /* 0x00000057481a7221 */ /* 0x000fe20000010000 */
[----:B---3--:R-:W-:Y:S01]  /*110f0*/  F2FP.F16.F32.PACK_AB R47, R67, R66 ;  /* 0x00000042432f723e */ /* 0x008fe200000000ff */
[----:B------:R-:W-:Y:S06]  /*11100*/  IMAD.MOV.U32 R87, RZ, RZ, R0 ;  /* 0x000000ffff577224 */ /* 0x000fec00078e0000 */
[----:B------:R-:W-:Y:S01]  /*11110*/  MUFU.EX2 R3, R88 ;  /* 0x0000005800037308 */ /* 0x000fe20000000800 */
[----:B------:R-:W-:Y:S01]  /*11120*/  FADD.FTZ R82, R61, R82 ;  /* 0x000000523d527221 */ /* 0x000fe20000010000 */
[----:B------:R-:W-:Y:S08]  /*11130*/  FADD.FTZ R26, R81, R26 ;  /* 0x0000001a511a7221 */ /* 0x000ff00000010000 */
[----:B------:R-:W2:Y:S01]  /*11140*/  MUFU.EX2 R90, R90 ;  /* 0x0000005a005a7308 */ /* 0x000ea20000000800 */
[C---:B------:R-:W-:Y:S09]  /*11150*/  HMMA.16816.F32 R28, R44.reuse, R52, R28 ;  /* 0x000000342c1c723c */ /* 0x040ff2000000181c */
[----:B------:R-:W3:Y:S01]  /*11160*/  MUFU.EX2 R52, R89 ;  /* 0x0000005900347308 */ /* 0x000ee20000000800 */
[----:B----4-:R-:W-:Y:S01]  /*11170*/  F2FP.F16.F32.PACK_AB R68, R93, R64 ;  /* 0x000000405d44723e */ /* 0x010fe200000000ff */
[----:B------:R-:W-:Y:S01]  /*11180*/  FADD.FTZ R63, R63, R82 ;  /* 0x000000523f3f7221 */ /* 0x000fe20000010000 */
[----:B-1----:R-:W-:Y:S01]  /*11190*/  F2FP.F16.F32.PACK_AB R70, R96, R91 ;  /* 0x0000005b6046723e */ /* 0x002fe200000000ff */
[----:B------:R-:W-:Y:S01]  /*111a0*/  FADD.FTZ R73, R73, R26 ;  /* 0x0000001a49497221 */ /* 0x000fe20000010000 */
[C---:B------:R-:W-:Y:S03]  /*111b0*/  HMMA.16816.F32 R32, R44.reuse, R54, R32 ;  /* 0x000000362c20723c */ /* 0x040fe60000001820 */
[----:B------:R-:W-:Y:S01]  /*111c0*/  FADD.FTZ R62, R62, R63 ;  /* 0x0000003f3e3e7221 */ /* 0x000fe20000010000 */
[----:B------:R-:W-:Y:S01]  /*111d0*/  FADD.FTZ R74, R74, R73 ;  /* 0x000000494a4a7221 */ /* 0x000fe20000010000 */
[----:B--2---:R-:W-:Y:S01]  /*111e0*/  F2FP.F16.F32.PACK_AB R71, R90, R25 ;  /* 0x000000195a47723e */ /* 0x004fe200000000ff */
[----:B------:R-:W-:Y:S02]  /*111f0*/  IMAD.MOV.U32 R86, RZ, RZ, R2 ;  /* 0x000000ffff567224 */ /* 0x000fe400078e0002 */
[----:B------:R-:W-:Y:S01]  /*11200*/  FADD.FTZ R27, R75, R62 ;  /* 0x0000003e4b1b7221 */ /* 0x000fe20000010000 */
[C---:B------:R-:W-:Y:S03]  /*11210*/  HMMA.16816.F32 R36, R44.reuse, R56, R36 ;  /* 0x000000382c24723c */ /* 0x040fe60000001824 */
[----:B---3--:R-:W-:Y:S01]  /*11220*/  F2FP.F16.F32.PACK_AB R69, R3, R52 ;  /* 0x000000340345723e */ /* 0x008fe200000000ff */
[----:B------:R-:W-:Y:S04]  /*11230*/  FADD.FTZ R27, R106, R27 ;  /* 0x0000001b6a1b7221 */ /* 0x000fe80000010000 */
[----:B------:R-:W-:Y:S03]  /*11240*/  HMMA.16816.F32 R40, R44, R58, R40 ;  /* 0x0000003a2c28723c */ /* 0x000fe60000001828 */
        /* <DEDUP_REMOVED lines=17> */
[----:B------:R-:W-:Y:S01]  /*11360*/  FADD.FTZ R180, R90, R25 ;  /* 0x000000195ab47221 */ /* 0x000fe20000010000 */
[----:B------:R-:W-:Y:S08]  /*11370*/  @P0 BRA `(.L_x_9875) ;  /* 0xffffffc400d40947 */ /* 0x000ff0000383ffff */
.L_x_9868:
        /* <DEDUP_REMOVED lines=10> */
.L_x_9883:
        /* <DEDUP_REMOVED lines=35> */
[----:B------:R-:W-:Y:S01]  /*11650*/  LOP3.LUT R10, R10, 0x18, R3, 0xf8, !PT ;  /* 0x000000180a0a7812 */ /* 0x000fe200078ef803 */
[C---:B------:R-:W-:Y:S01]  /*11660*/  FMUL.FTZ R70, R4.reuse, R70 ;  /* 0x0000004604467220 */ /* 0x040fe20000410000 */
[----:B------:R-:W-:Y:S01]  /*11670*/  FMUL.FTZ R71, R4, R71 ;  /* 0x0000004704477220 */ /* 0x000fe20000410000 */
[----:B-1----:R-:W-:-:S04]  /*11680*/  @P0 FMUL.FTZ R6, R6, 0.69314718246459960938 ;  /* 0x3f31721806060820 */ /* 0x002fc80000410000 */
        /* <DEDUP_REMOVED lines=15> */
[----:B------:R-:W-:Y:S04]  /*11780*/  STS.64 [R7+0x440], R74 ;  /* 0x0004404a07007388 */ /* 0x000fe80000000a00 */
[----:B------:R-:W-:Y:S04]  /*11790*/  STS.64 [R8+0x60], R68 ;  /* 0x0000604408007388 */ /* 0x000fe80000000a00 */
[----:B------:R-:W-:Y:S04]  /*117a0*/  STS.64 [R8+0x460], R70 ;  /* 0x0004604608007388 */ /* 0x000fe80000000a00 */
[----:B------:R-:W2:Y:S04]  /*117b0*/  LD.E.64 R22, desc[UR4][R84.64+0xb0] ;  /* 0x0000b00454167980 */ /* 0x000ea8000c101b00 */
[----:B------:R-:W3:Y:S04]  /*117c0*/  LD.E R16, desc[UR4][R84.64+0x60] ;  /* 0x0000600454107980 */ /* 0x000ee8000c101900 */
[----:B------:R-:W4:Y:S04]  /*117d0*/  LD.E R21, desc[UR4][R84.64+0xcc] ;  /* 0x0000cc0454157980 */ /* 0x000f28000c101900 */
[----:B------:R-:W4:Y:S04]  /*117e0*/  LD.E.64 R26, desc[UR4][R84.64+0x78] ;  /* 0x00007804541a7980 */ /* 0x000f28000c101b00 */
[----:B------:R1:W5:Y:S01]  /*117f0*/  LD.E.64 R28, desc[UR4][R84.64+0xa8] ;  /* 0x0000a804541c7980 */ /* 0x000362000c101b00 */
[----:B------:R-:W-:Y:S01]  /*11800*/  SHF.R.U32.HI R24, RZ, 0x1, R3 ;  /* 0x00000001ff187819 */ /* 0x000fe20000011603 */
[----:B------:R-:W-:Y:S01]  /*11810*/  IMAD.SHL.U32 R165, R165, 0x40, RZ ;  /* 0x00000040a5a57824 */ /* 0x000fe200078e00ff */
[----:B------:R-:W-:Y:S01]  /*11820*/  LOP3.LUT R31, R152, 0xd8, RZ, 0xc0, !PT ;  /* 0x000000d8981f7812 */ /* 0x000fe200078ec0ff */
[----:B------:R-:W-:Y:S01]  /*11830*/  BSSY.RECONVERGENT B0, `(.L_x_9877) ;  /* 0x0000029000007945 */ /* 0x000fe20003800200 */
[----:B------:R-:W-:Y:S01]  /*11840*/  BAR.SYNC.DEFER_BLOCKING 0x0 ;  /* 0x0000000000007b1d */ /* 0x000fe20000010000 */
[----:B------:R-:W-:Y:S01]  /*11850*/  LOP3.LUT P5, RZ, R3, 0x3, RZ, 0xc0, !PT ;  /* 0x0000000303ff7812 */ /* 0x000fe200078ac0ff */
[----:B------:R-:W-:Y:S01]  /*11860*/  IMAD.IADD R30, R166, 0x1, -R165 ;  /* 0x00000001a61e7824 */ /* 0x000fe200078e0aa5 */
[----:B------:R-:W-:-:S02]  /*11870*/  LOP3.LUT R31, R31, 0x18, R24, 0x78, !PT ;  /* 0x000000181f1f7812 */ /* 0x000fc400078e7818 */
[----:B------:R-:W-:Y:S02]  /*11880*/  SHF.R.U32.HI R3, RZ, 0x3, R3 ;  /* 0x00000003ff037819 */ /* 0x000fe40000011603 */
[----:B------:R-:W-:Y:S02]  /*11890*/  LOP3.LUT R31, R31, 0xf24, R152, 0xf8, !PT ;  /* 0x00000f241f1f7812 */ /* 0x000fe400078ef898 */
[----:B------:R-:W-:Y:S02]  /*118a0*/  LOP3.LUT R152, R152, 0xffc, RZ, 0xc0, !PT ;  /* 0x00000ffc98987812 */ /* 0x000fe400078ec0ff */
[----:B------:R-:W-:Y:S02]  /*118b0*/  LEA R31, R31, UR6, 0x2 ;  /* 0x000000061f1f7c11 */ /* 0x000fe4000f8e10ff */
[----:B------:R-:W-:-:S03]  /*118c0*/  ISETP.GE.AND P4, PT, R3, R30, PT ;  /* 0x0000001e0300720c */ /* 0x000fc60003f86270 */
[----:B------:R-:W1:Y:S04]  /*118d0*/  LDS.128 R12, [R31] ;  /* 0x000000001f0c7984 */ /* 0x000e680000000c00 */
[----:B------:R-:W1:Y:S04]  /*118e0*/  LDS.128 R8, [R31+0x800] ;  /* 0x000800001f087984 */ /* 0x000e680000000c00 */
[----:B------:R-:W1:Y:S01]  /*118f0*/  LDS.128 R4, [R31+0x1000] ;  /* 0x001000001f047984 */ /* 0x000e620000000c00 */
[----:B--2---:R-:W-:-:S04]  /*11900*/  IMAD R22, R22, UR8, R169 ;  /* 0x0000000816167c24 */ /* 0x004fc8000f8e02a9 */
[----:B---3--:R-:W-:Y:S02]  /*11910*/  IMAD R22, R22, R16, R167 ;  /* 0x0000001016167224 */ /* 0x008fe400078e02a7 */
[----:B------:R2:W3:Y:S02]  /*11920*/  LDS.128 R16, [R31+0x1800] ;  /* 0x001800001f107984 */ /* 0x0004e40000000c00 */
[----:B------:R-:W-:Y:S02]  /*11930*/  IMAD R22, R23, R22, R165 ;  /* 0x0000001617167224 */ /* 0x000fe400078e02a5 */
[C---:B------:R-:W-:Y:S02]  /*11940*/  VIADD R23, R3.reuse, 0x10 ;  /* 0x0000001003177836 */ /* 0x040fe40000000000 */
[----:B----4-:R-:W-:Y:S02]  /*11950*/  IMAD R25, R22, R21, RZ ;  /* 0x0000001516197224 */ /* 0x010fe400078e02ff */
[----:B------:R-:W-:Y:S01]  /*11960*/  VIADD R21, R3, 0x20 ;  /* 0x0000002003157836 */ /* 0x000fe20000000000 */
[----:B------:R-:W-:Y:S01]  /*11970*/  ISETP.GE.AND P3, PT, R23, R30, PT ;  /* 0x0000001e1700720c */ /* 0x000fe20003f66270 */
[----:B------:R-:W-:-:S03]  /*11980*/  VIADD R3, R3, 0x30 ;  /* 0x0000003003037836 */ /* 0x000fc60000000000 */
[-C--:B------:R-:W-:Y:S02]  /*11990*/  ISETP.GE.AND P2, PT, R21, R30.reuse, PT ;  /* 0x0000001e1500720c */ /* 0x080fe40003f46270 */
[----:B------:R-:W-:Y:S02]  /*119a0*/  ISETP.GE.AND P1, PT, R3, R30, PT ;  /* 0x0000001e0300720c */ /* 0x000fe40003f26270 */
[----:B------:R-:W-:-:S04]  /*119b0*/  LOP3.LUT R3, R24, 0x30, RZ, 0xc0, !PT ;  /* 0x0000003018037812 */ /* 0x000fc800078ec0ff */
[----:B------:R-:W-:Y:S02]  /*119c0*/  LOP3.LUT R3, R3, 0x7, R0, 0xf8, !PT ;  /* 0x0000000703037812 */ /* 0x000fe400078ef800 */
[----:B--2---:R-:W-:-:S04]  /*119d0*/  IADD3 R31, P0, PT, R25, R152, RZ ;  /* 0x00000098191f7210 */ /* 0x004fc80007f1e0ff */
        /* <DEDUP_REMOVED lines=14> */
.L_x_9878:
[----:B------:R-:W-:Y:S05]  /*11ac0*/  BSYNC.RECONVERGENT B0 ;  /* 0x0000000000007941 */ /* 0x000fea0003800200 */
.L_x_9877:
[----:B------:R-:W-:Y:S01]  /*11ad0*/  MOV R165, 0x0 ;  /* 0x0000000000a57802 */ /* 0x000fe20000000f00 */
[----:B------:R-:W-:Y:S04]  /*11ae0*/  @!P4 ST.E.128 desc[UR4][R26.64], R12 ;  /* 0x0000000c1a00c985 */ /* 0x000fe8000c101d04 */
[----:B------:R-:W-:Y:S04]  /*11af0*/  @!P3 ST.E.128 desc[UR4][R26.64+0x800], R8 ;  /* 0x000800081a00b985 */ /* 0x000fe8000c101d04 */
[----:B------:R1:W-:Y:S02]  /*11b00*/  @!P2 ST.E.128 desc[UR4][R26.64+0x1000], R4 ;  /* 0x001000041a00a985 */ /* 0x0003e4000c101d04 */
[----:B-1-3-5:R-:W-:Y:S05]  /*11b10*/  @P1 RET.REL.NODEC R164 `(_ZN5flash24flash_fwd_splitkv_kernelI23Flash_fwd_kernel_traitsILi32ELi64ELi128ELi4ELb0ELb0EN7cutlass6half_tE19Flash_kernel_traitsILi32ELi64ELi128ELi4ES3_EELb0ELb1ELb0ELb0ELb1ELb0ELb1ELb1EEEvNS_16Flash_fwd_paramsE) ;  /* 0xfffffee4a4381950 */ /* 0x02afea0003c3ffff */
[----:B------:R-:W-:Y:S01]  /*11b20*/  MOV R165, 0x0 ;  /* 0x0000000000a57802 */ /* 0x000fe20000000f00 */
[----:B------:R1:W-:Y:S03]  /*11b30*/  ST.E.128 desc[UR4][R26.64+0x1800], R16 ;  /* 0x001800101a007985 */ /* 0x0003e6000c101d04 */
[----:B-1----:R-:W-:Y:S05]  /*11b40*/  RET.REL.NODEC R164 `(_ZN5flash24flash_fwd_splitkv_kernelI23Flash_fwd_kernel_traitsILi32ELi64ELi128ELi4ELb0ELb0EN7cutlass6half_tE19Flash_kernel_traitsILi32ELi64ELi128ELi4ES3_EELb0ELb1ELb0ELb0ELb1ELb0ELb1ELb1EEEvNS_16Flash_fwd_paramsE) ;  /* 0xfffffee4a42c7950 */ /* 0x002fea0003c3ffff */
.L_x_9876:
[----:B------:R-:W-:Y:S01]  /*11b50*/  MOV R4, 0x2 ;  /* 0x0000000200047802 */ /* 0x000fe20000000f00 */
[----:B------:R-:W-:Y:S01]  /*11b60*/  IMAD.MOV.U32 R3, RZ, RZ, 0x1f ;  /* 0x0000001fff037424 */ /* 0x000fe200078e00ff */
[----:B------:R-:W-:-:S07]  /*11b70*/  MOV R6, 0xffffffff ;  /* 0xffffffff00067802 */ /* 0x000fce0000000f00 */
[----:B-1---5:R-:W-:Y:S05]  /*11b80*/  WARPSYNC.COLLECTIVE R6, `(.L_x_9879) ;  /* 0x0000000006087348 */ /* 0x022fea0003c00000 */
[----:B------:R2:W3:Y:S02]  /*11b90*/  SHFL.BFLY P0, R10, R181, R4, R3 ;  /* 0x0c000004b50a7389 */ /* 0x0004e40000000003 */
[----:B-123-5:R-:W-:Y:S05]  /*11ba0*/  ENDCOLLECTIVE ;  /* 0x000000000000791b */ /* 0x02efea0003800000 */
.L_x_9879:
[----:B------:R-:W-:Y:S02]  /*11bb0*/  IMAD.MOV.U32 R8, RZ, RZ, R10 ;  /* 0x000000ffff087224 */ /* 0x000fe400078e000a */
[----:B------:R-:W-:Y:S02]  /*11bc0*/  IMAD.MOV.U32 R4, RZ, RZ, 0x1 ;  /* 0x00000001ff047424 */ /* 0x000fe400078e00ff */
[----:B------:R-:W-:-:S05]  /*11bd0*/  FADD.FTZ R8, R8, R181 ;  /* 0x000000b508087221 */ /* 0x000fca0000010000 */
[----:B------:R-:W-:-:S07]  /*11be0*/  MOV R181, R8 ;  /* 0x0000000800b57202 */ /* 0x000fce0000000f00 */
[----:B------:R-:W-:Y:S05]  /*11bf0*/  WARPSYNC.COLLECTIVE R6, `(.L_x_9880) ;  /* 0x0000000006087348 */ /* 0x000fea0003c00000 */
[----:B------:R1:W2:Y:S02]  /*11c00*/  SHFL.BFLY P0, R10, R181, R4, R3 ;  /* 0x0c000004b50a7389 */ /* 0x0002a40000000003 */
[----:B-12---:R-:W-:Y:S05]  /*11c10*/  ENDCOLLECTIVE ;  /* 0x000000000000791b */ /* 0x006fea0003800000 */
.L_x_9880:
[----:B------:R-:W-:Y:S01]  /*11c20*/  MOV R181, R180 ;  /* 0x000000b400b57202 */ /* 0x000fe20000000f00 */
[----:B------:R-:W-:Y:S01]  /*11c30*/  IMAD.MOV.U32 R4, RZ, RZ, 0x2 ;  /* 0x00000002ff047424 */ /* 0x000fe200078e00ff */
[----:B------:R-:W-:-:S07]  /*11c40*/  MOV R7, R10 ;  /* 0x0000000a00077202 */ /* 0x000fce0000000f00 */
[----:B------:R-:W-:Y:S05]  /*11c50*/  WARPSYNC.COLLECTIVE R6, `(.L_x_9881) ;  /* 0x0000000006087348 */ /* 0x000fea0003c00000 */
[----:B------:R1:W2:Y:S02]  /*11c60*/  SHFL.BFLY P0, R10, R181, R4, R3 ;  /* 0x0c000004b50a7389 */ /* 0x0002a40000000003 */
[----:B-12---:R-:W-:Y:S05]  /*11c70*/  ENDCOLLECTIVE ;  /* 0x000000000000791b */ /* 0x006fea0003800000 */
.L_x_9881:
[----:B------:R-:W-:Y:S01]  /*11c80*/  FADD.FTZ R11, R8, R7 ;  /* 0x00000007080b7221 */ /* 0x000fe20000010000 */
[----:B------:R-:W-:Y:S01]  /*11c90*/  FADD.FTZ R9, R10, R180 ;  /* 0x000000b40a097221 */ /* 0x000fe20000010000 */
[----:B------:R-:W-:-:S04]  /*11ca0*/  MOV R4, 0x1 ;  /* 0x0000000100047802 */ /* 0x000fc80000000f00 */
[----:B------:R-:W-:-:S07]  /*11cb0*/  MOV R181, R9 ;  /* 0x0000000900b57202 */ /* 0x000fce0000000f00 */
[----:B------:R-:W-:Y:S05]  /*11cc0*/  WARPSYNC.COLLECTIVE R6, `(.L_x_9882) ;  /* 0x0000000006087348 */ /* 0x000fea0003c00000 */
[----:B------:R1:W2:Y:S02]  /*11cd0*/  SHFL.BFLY P0, R10, R181, R4, R3 ;  /* 0x0c000004b50a7389 */ /* 0x0002a40000000003 */
[----:B-12---:R-:W-:Y:S05]  /*11ce0*/  ENDCOLLECTIVE ;  /* 0x000000000000791b */ /* 0x006fea0003800000 */
.L_x_9882:
[----:B------:R-:W-:Y:S05]  /*11cf0*/  BRA `(.L_x_9883) ;  /* 0xfffffff400c87947 */ /* 0x000fea000383ffff */
.L_x_9884:
        /* <DEDUP_REMOVED lines=16> */
.L_x_10336:


//--------------------- .text._ZN5flash24flash_fwd_splitkv_kernelI23Flash_fwd_kernel_traitsILi32ELi64ELi128ELi4ELb0ELb0EN7cutlass6half_tE19Flash_kernel_traitsILi32ELi64ELi128ELi4ES3_EELb0ELb1ELb0ELb0ELb1ELb1ELb1ELb1EEEvNS_16Flash_fwd_paramsE --------------------------
	.section	.text._ZN5flash24flash_fwd_splitkv_kernelI23Flash_fwd_kernel_traitsILi32ELi64ELi128ELi4ELb0ELb0EN7cutlass6half_tE19Flash_kernel_traitsILi32ELi64ELi128ELi4ES3_EELb0ELb1ELb0ELb0ELb1ELb1ELb1ELb1EEEvNS_16Flash_fwd_paramsE,"ax",@progbits
	.align	128
        .global         _ZN5flash24flash_fwd_splitkv_kernelI23Flash_fwd_kernel_traitsILi32ELi64ELi128ELi4ELb0ELb0EN7cutlass6half_tE19Flash_kernel_traitsILi32ELi64ELi128ELi4ES3_EELb0ELb1ELb0ELb0ELb1ELb1ELb1ELb1EEEvNS_16Flash_fwd_paramsE
        .type           _ZN5flash24flash_fwd_splitkv_kernelI23Flash_fwd_kernel_traitsILi32ELi64ELi128ELi4ELb0ELb0EN7cutlass6half_tE19Flash_kernel_traitsILi32ELi64ELi128ELi4ES3_EELb0ELb1ELb0ELb0ELb1ELb1ELb1ELb1EEEvNS_16Flash_fwd_paramsE,@function
        .size           _ZN5flash24flash_fwd_splitkv_kernelI23Flash_fwd_kernel_traitsILi32ELi64ELi128ELi4ELb0ELb0EN7cutlass6half_tE19Flash_kernel_traitsILi32ELi64ELi128ELi4ES3_EELb0ELb1ELb0ELb0ELb1ELb1ELb1ELb1EEEvNS_16Flash_fwd_paramsE,(.L_x_10337 - _ZN5flash24flash_fwd_splitkv_kernelI23Flash_fwd_kernel_traitsILi32ELi64ELi128ELi4ELb0ELb0EN7cutlass6half_tE19Flash_kernel_traitsILi32ELi64ELi128ELi4ES3_EELb0ELb1ELb0ELb0ELb1ELb1ELb1ELb1EEEvNS_16Flash_fwd_paramsE)
        .other          _ZN5flash24flash_fwd_splitkv_kernelI23Flash_fwd_kernel_traitsILi32ELi64ELi128ELi4ELb0ELb0EN7cutlass6half_tE19Flash_kernel_traitsILi32ELi64ELi128ELi4ES3_EELb0ELb1ELb0ELb0ELb1ELb1ELb1ELb1EEEvNS_16Flash_fwd_paramsE,@"STO_CUDA_ENTRY STV_DEFAULT"
_ZN5flash24flash_fwd_splitkv_kernelI23Flash_fwd_kernel_traitsILi32ELi64ELi128ELi4ELb0ELb0EN7cutlass6half_tE19Flash_kernel_traitsILi32ELi64ELi128ELi4ES3_EELb0ELb1ELb0ELb0ELb1ELb1ELb1ELb1EEEvNS_16Flash_fwd_paramsE:
.text._ZN5flash24flash_fwd_splitkv_kernelI23Flash_fwd_kernel_traitsILi32ELi64ELi128ELi4ELb0ELb0EN7cutlass6half_tE19Flash_kernel_traitsILi32ELi64ELi128ELi4ES3_EELb0ELb1ELb0ELb0ELb1ELb1ELb1ELb1EEEvNS_16Flash_fwd_paramsE:
        /* <DEDUP_REMOVED lines=29> */
[----:B------:R-:W-:Y:S05]  /*01d0*/  CALL.REL.NOINC `($_ZN5flash24flash_fwd_splitkv_kernelI23Flash_fwd_kernel_traitsILi32ELi64ELi128ELi4ELb0ELb0EN7cutlass6half_tE19Flash_kernel_traitsILi32ELi64ELi128ELi4ES3_EELb0ELb1ELb0ELb0ELb1ELb1ELb1ELb1EEEvNS_16Flash_fwd_paramsE$_ZN5flash30compute_attn_1rowblock_splitkvI23Flash_fwd_kernel_traitsILi32ELi64ELi128ELi4ELb0ELb0EN7cutlass6half_tE19Flash_kernel_traitsILi32ELi64ELi128ELi4ES3_EELb0ELb1ELb0ELb0ELb1ELb1ELb1ELb1ENS_16Flash_fwd_paramsEEEvRKT8_iiiii) ;  /* 0x0000000000087944 */ /* 0x000fea0003c00000 */
[----:B------:R-:W-:Y:S05]  /*01e0*/  BSYNC.RECONVERGENT B3 ;  /* 0x0000000000037941 */ /* 0x000fea0003800200 */
.L_x_9885:
[----:B------:R-:W-:Y:S05]  /*01f0*/  EXIT ;  /* 0x000000000000794d */ /* 0x000fea0003800000 */
        .type           $_ZN5flash24flash_fwd_splitkv_kernelI23Flash_fwd_kernel_traitsILi32ELi64ELi128ELi4ELb0ELb0EN7cutlass6half_tE19Flash_kernel_traitsILi32ELi64ELi128ELi4ES3_EELb0ELb1ELb0ELb0ELb1ELb1ELb1ELb1EEEvNS_16Flash_fwd_paramsE$_ZN5flash30compute_attn_1rowblock_splitkvI23Flash_fwd_kernel_traitsILi32ELi64ELi128ELi4ELb0ELb0EN7cutlass6half_tE19Flash_kernel_traitsILi32ELi64ELi128ELi4ES3_EELb0ELb1ELb0ELb0ELb1ELb1ELb1ELb1ENS_16Flash_fwd_paramsEEEvRKT8_iiiii,@function
        .size           $_ZN5flash24flash_fwd_splitkv_kernelI23Flash_fwd_kernel_traitsILi32ELi64ELi128ELi4ELb0ELb0EN7cutlass6half_tE19Flash_kernel_traitsILi32ELi64ELi128ELi4ES3_EELb0ELb1ELb0ELb0ELb1ELb1ELb1ELb1EEEvNS_16Flash_fwd_paramsE$_ZN5flash30compute_attn_1rowblock_splitkvI23Flash_fwd_kernel_traitsILi32ELi64ELi128ELi4ELb0ELb0EN7cutlass6half_tE19Flash_kernel_traitsILi32ELi64ELi128ELi4ES3_EELb0ELb1ELb0ELb0ELb1ELb1ELb1ELb1ENS_16Flash_fwd_paramsEEEvRKT8_iiiii,(.L_x_10337 - $_ZN5flash24flash_fwd_splitkv_kernelI23Flash_fwd_kernel_traitsILi32ELi64ELi128ELi4ELb0ELb0EN7cutlass6half_tE19Flash_kernel_traitsILi32ELi64ELi128ELi4ES3_EELb0ELb1ELb0ELb0ELb1ELb1ELb1ELb1EEEvNS_16Flash_fwd_paramsE$_ZN5flash30compute_attn_1rowblock_splitkvI23Flash_fwd_kernel_traitsILi32ELi64ELi128ELi4ELb0ELb0EN7cutlass6half_tE19Flash_kernel_traitsILi32ELi64ELi128ELi4ES3_EELb0ELb1ELb0ELb0ELb1ELb1ELb1ELb1ENS_16Flash_fwd_paramsEEEvRKT8_iiiii)
$_ZN5flash24flash_fwd_splitkv_kernelI23Flash_fwd_kernel_traitsILi32ELi64ELi128ELi4ELb0ELb0EN7cutlass6half_tE19Flash_kernel_traitsILi32ELi64ELi128ELi4ES3_EELb0ELb1ELb0ELb0ELb1ELb1ELb1ELb1EEEvNS_16Flash_fwd_paramsE$_ZN5flash30compute_attn_1rowblock_splitkvI23Flash_fwd_kernel_traitsILi32ELi64ELi128ELi4ELb0ELb0EN7cutlass6half_tE19Flash_kernel_traitsILi32ELi64ELi128ELi4ES3_EELb0ELb1ELb0ELb0ELb1ELb1ELb1ELb1ENS_16Flash_fwd_paramsEEEvRKT8_iiiii:
        /* <DEDUP_REMOVED lines=38> */
.L_x_9887:
[----:B------:R-:W-:Y:S05]  /*0460*/  BSYNC.RECONVERGENT B0 ;  /* 0x0000000000007941 */ /* 0x000fea0003800200 */
.L_x_9886:
[----:B------:R-:W-:Y:S04]  /*0470*/  BSSY.RECONVERGENT B0, `(.L_x_9888) ;  /* 0x0000007000007945 */ /* 0x000fe80003800200 */
[----:B------:R-:W-:Y:S05]  /*0480*/  @!P3 BRA `(.L_x_9889) ;  /* 0x000000000014b947 */ /* 0x000fea0003800000 */
[----:B------:R-:W3:Y:S02]  /*0490*/  LD.E.U8 R2, desc[UR4][R84.64+0x1b2] ;  /* 0x0001b20454027980 */ /* 0x000ee4000c101100 */
[----:B---3--:R-:W-:-:S13]  /*04a0*/  ISETP.NE.AND P1, PT, R2, RZ, PT ;  /* 0x000000ff0200720c */ /* 0x008fda0003f25270 */
[----:B------:R-:W3:Y:S02]  /*04b0*/  @P1 LD.E R2, desc[UR4][R8.64+0x4] ;  /* 0x0000040408021980 */ /* 0x000ee4000c101900 */
[----:B---3-5:R-:W-:-:S06]  /*04c0*/  @P1 IADD3 R3, PT, PT, R2, -R13, RZ ;  /* 0x8000000d02031210 */ /* 0x028fcc0007ffe0ff */
[----:B------:R3:W5:Y:S02]  /*04d0*/  @!P1 LD.E R3, desc[UR4][R8.64] ;  /* 0x0000000408039980 */ /* 0x000764000c101900 */
.L_x_9889:
[----:B------:R-:W-:Y:S05]  /*04e0*/  BSYNC.RECONVERGENT B0 ;  /* 0x0000000000007941 */ /* 0x000fea0003800200 */
.L_x_9888:
        /* <DEDUP_REMOVED lines=9> */
.L_x_9891:
[----:B------:R-:W4:Y:S01]  /*0580*/  LD.E.64 R2, desc[UR4][R84.64+0x108] ;  /* 0x0001080454027980 */ /* 0x000f22000c101b00 */
[----:B------:R-:W-:Y:S01]  /*0590*/  BSSY.RECONVERGENT B0, `(.L_x_9893) ;  /* 0x0000006000007945 */ /* 0x000fe20003800200 */
[----:B------:R-:W-:Y:S01]  /*05a0*/  IMAD.MOV.U32 R65, RZ, RZ, RZ ;  /* 0x000000ffff417224 */ /* 0x000fe200078e00ff */
[----:B----4-:R-:W-:-:S04]  /*05b0*/  ISETP.NE.U32.AND P0, PT, R2, RZ, PT ;  /* 0x000000ff0200720c */ /* 0x010fc80003f05070 */
[----:B------:R-:W-:-:S13]  /*05c0*/  ISETP.NE.AND.EX P0, PT, R3, RZ, PT, P0 ;  /* 0x000000ff0300720c */ /* 0x000fda0003f05300 */
[----:B------:R-:W-:Y:S05]  /*05d0*/  @!P0 BRA `(.L_x_9894) ;  /* 0x0000000000048947 */ /* 0x000fea0003800000 */
[----:B------:R4:W5:Y:S02]  /*05e0*/  LD.E R65, desc[UR4][R84.64+0xbc] ;  /* 0x0000bc0454417980 */ /* 0x000964000c101900 */
.L_x_9894:
[----:B------:R-:W-:Y:S05]  /*05f0*/  BSYNC.RECONVERGENT B0 ;  /* 0x0000000000007941 */ /* 0x000fea0003800200 */
.L_x_9893:
[----:B-----5:R-:W-:Y:S02]  /*0600*/  IADD3 R65, PT, PT, R74, R65, RZ ;  /* 0x000000414a417210 */ /* 0x020fe40007ffe0ff */
.L_x_9892:
[----:B------:R-:W-:Y:S05]  /*0610*/  BSYNC.RECONVERGENT B1 ;  /* 0x0000000000017941 */ /* 0x000fea0003800200 */
.L_x_9890:
[----:B------:R-:W-:Y:S01]  /*0620*/  IMAD.SHL.U32 R75, R145, 0x40, RZ ;  /* 0x00000040914b7824 */ /* 0x000fe200078e00ff */
[----:B------:R-:W-:Y:S01]  /*0630*/  MOV R2, R144 ;  /* 0x0000009000027202 */ /* 0x000fe20000000f00 */
[----:B------:R-:W-:-:S03]  /*0640*/  IMAD.MOV.U32 R3, RZ, RZ, 0x0 ;  /* 0x00000000ff037424 */ /* 0x000fc600078e00ff */
[----:B------:R-:W-:-:S13]  /*0650*/  ISETP.GT.AND P0, PT, R146, R75, PT ;  /* 0x0000004b9200720c */ /* 0x000fda0003f04270 */
[----:B-1234-:R-:W-:Y:S05]  /*0660*/  @!P0 RET.REL.NODEC R2 `(_ZN5flash24flash_fwd_splitkv_kernelI23Flash_fwd_kernel_traitsILi32ELi64ELi128ELi4ELb0ELb0EN7cutlass6half_tE19Flash_kernel_traitsILi32ELi64ELi128ELi4ES3_EELb0ELb1ELb0ELb0ELb1ELb1ELb1ELb1EEEvNS_16Flash_fwd_paramsE) ;  /* 0xfffffff802648950 */ /* 0x01efea0003c3ffff */
        /* <DEDUP_REMOVED lines=96> */
[----:B-1----:R-:W-:Y:S05]  /*0c70*/  @P0 RET.REL.NODEC R144 `(_ZN5flash24flash_fwd_splitkv_kernelI23Flash_fwd_kernel_traitsILi32ELi64ELi128ELi4ELb0ELb0EN7cutlass6half_tE19Flash_kernel_traitsILi32ELi64ELi128ELi4ES3_EELb0ELb1ELb0ELb0ELb1ELb1ELb1ELb1EEEvNS_16Flash_fwd_paramsE) ;  /* 0xfffffff090e00950 */ /* 0x002fea0003c3ffff */
[----:B------:R-:W-:Y:S02]  /*0c80*/  MOV R3, 0xff800000 ;  /* 0xff80000000037802 */ /* 0x000fe40000000f00 */
[----:B------:R-:W-:-:S03]  /*0c90*/  MOV R145, 0x0 ;  /* 0x0000000000917802 */ /* 0x000fc60000000f00 */
[----:B------:R1:W-:Y:S02]  /*0ca0*/  ST.E desc[UR4][R6.64+0xc0], R3 ;  /* 0x0000c00306007985 */ /* 0x0003e4000c101904 */
[----:B-1----:R-:W-:Y:S05]  /*0cb0*/  RET.REL.NODEC R144 `(_ZN5flash24flash_fwd_splitkv_kernelI23Flash_fwd_kernel_traitsILi32ELi64ELi128ELi4ELb0ELb0EN7cutlass6half_tE19Flash_kernel_traitsILi32ELi64ELi128ELi4ES3_EELb0ELb1ELb0ELb0ELb1ELb1ELb1ELb1EEEvNS_16Flash_fwd_paramsE) ;  /* 0xfffffff090d07950 */ /* 0x002fea0003c3ffff */
.L_x_9895:
        /* <DEDUP_REMOVED lines=101> */
.L_x_9897:
        /* <DEDUP_REMOVED lines=78> */
.L_x_9898:
[----:B------:R-:W-:Y:S05]  /*17f0*/  BSYNC.RECONVERGENT B0 ;  /* 0x0000000000007941 */ /* 0x000fea0003800200 */
.L_x_9896:
        /* <DEDUP_REMOVED lines=42> */
[----:B------:R-:W-:Y:S01]  /*1aa0*/  SHF.R.S32.HI R0, RZ, 0x1f, R6 ;  /* 0x0000001fff007819 */ /* 0x000fe20000011406 */
[----:B------:R-:W1:Y:S01]  /*1ab0*/  S2R R49, SR_CgaCtaId ;  /* 0x0000000000317919 */ /* 0x000e620000008800 */
        /* <DEDUP_REMOVED lines=23> */
[----:B------:R-:W-:-:S02]  /*1c30*/  IMAD R7, R25, R147, RZ ;  /* 0x0000009319077224 */ /* 0x000fc400078e02ff */
[----:B------:R-:W-:Y:S01]  /*1c40*/  IMAD.X R31, RZ, RZ, R9, P1 ;  /* 0x000000ffff1f7224 */ /* 0x000fe200008e0609 */
[----:B------:R-:W-:Y:S01]  /*1c50*/  LOP3.LUT R21, R64, 0xc0, RZ, 0xc0, !PT ;  /* 0x000000c040157812 */ /* 0x000fe200078ec0ff */
[----:B------:R-:W-:-:S04]  /*1c60*/  IMAD.WIDE.U32 R28, R6, R26, R28 ;  /* 0x0000001a061c7225 */ /* 0x000fc800078e001c */
[----:B------:R-:W-:Y:S02]  /*1c70*/  IMAD R5, R0, R26, R5 ;  /* 0x0000001a00057224 */ /* 0x000fe400078e0205 */
[----:B------:R-:W-:Y:S02]  /*1c80*/  IMAD R7, R24, R10, R7 ;  /* 0x0000000a18077224 */ /* 0x000fe400078e0207 */
[----:B------:R-:W-:Y:S01]  /*1c90*/  IMAD.WIDE.U32 R30, R147, R24, R30 ;  /* 0x00000018931e7225 */ /* 0x000fe200078e001e */
[----:B------:R-:W-:-:S03]  /*1ca0*/  LOP3.LUT R21, R21, 0x18, R62, 0xf8, !PT ;  /* 0x0000001815157812 */ /* 0x000fc600078ef83e */
[----:B------:R-:W-:Y:S02]  /*1cb0*/  IMAD.IADD R25, R29, 0x1, R5 ;  /* 0x000000011d197824 */ /* 0x000fe400078e0205 */
[----:B------:R-:W-:Y:S01]  /*1cc0*/  IMAD.IADD R29, R31, 0x1, R7 ;  /* 0x000000011f1d7824 */ /* 0x000fe200078e0207 */
[----:B------:R-:W-:Y:S02]  /*1cd0*/  SHF.R.S32.HI R7, RZ, 0x1f, R74 ;  /* 0x0000001fff077819 */ /* 0x000fe4000001144a */
[----:B------:R-:W-:Y:S02]  /*1ce0*/  LOP3.LUT R21, R21, 0x18, R64, 0x78, !PT ;  /* 0x0000001815157812 */ /* 0x000fe400078e7840 */
[----:B------:R-:W-:Y:S01]  /*1cf0*/  MOV R24, R28 ;  /* 0x0000001c00187202 */ /* 0x000fe20000000f00 */
[--C-:B------:R-:W-:Y:S01]  /*1d00*/  @!P0 IMAD.MOV.U32 R27, RZ, RZ, R23.reuse ;  /* 0x000000ffff1b8224 */ /* 0x100fe200078e0017 */
[----:B------:R-:W-:Y:S01]  /*1d10*/  @!P0 MOV R26, R22 ;  /* 0x00000016001a8202 */ /* 0x000fe20000000f00 */
[----:B------:R-:W-:Y:S01]  /*1d20*/  @P0 IMAD.MOV.U32 R26, RZ, RZ, R22 ;  /* 0x000000ffff1a0224 */ /* 0x000fe200078e0016 */
[----:B------:R-:W-:Y:S01]  /*1d30*/  LEA.HI R7, R7, R74, RZ, 0x7 ;  /* 0x0000004a07077211 */ /* 0x000fe200078f38ff */
[----:B------:R-:W-:Y:S01]  /*1d40*/  @P0 IMAD.MOV.U32 R27, RZ, RZ, R23 ;  /* 0x000000ffff1b0224 */ /* 0x000fe200078e0017 */
[----:B------:R-:W-:Y:S01]  /*1d50*/  LOP3.LUT R64, R21, 0x1f20, R64, 0xf8, !PT ;  /* 0x00001f2015407812 */ /* 0x000fe200078ef840 */
[----:B------:R-:W-:Y:S01]  /*1d60*/  IMAD.WIDE.U32 R20, R98, R58, R24 ;  /* 0x0000003a62147225 */ /* 0x000fe200078e0018 */
[----:B------:R-:W-:-:S02]  /*1d70*/  IADD3 R22, P0, PT, R12, R8, RZ ;  /* 0x000000080c167210 */ /* 0x000fc40007f1e0ff */
[----:B------:R-:W-:Y:S02]  /*1d80*/  SHF.R.S32.HI R7, RZ, 0x7, R7 ;  /* 0x00000007ff077819 */ /* 0x000fe40000011407 */
[----:B------:R-:W-:Y:S01]  /*1d90*/  IADD3 R143, PT, PT, R21, R143, RZ ;  /* 0x0000008f158f7210 */ /* 0x000fe20007ffe0ff */
[----:B------:R-:W-:Y:S01]  /*1da0*/  IMAD.X R23, RZ, RZ, R4, P0 ;  /* 0x000000ffff177224 */ /* 0x000fe200000e0604 */
[----:B----4-:R-:W-:Y:S01]  /*1db0*/  LEA R142, P0, R20, R16, 0x1 ;  /* 0x00000010148e7211 */ /* 0x010fe200078008ff */
[----:B------:R-:W-:Y:S01]  /*1dc0*/  IMAD.WIDE.U32 R8, R145, 0x40, R98 ;  /* 0x0000004091087825 */ /* 0x000fe200078e0062 */
[----:B------:R-:W-:Y:S02]  /*1dd0*/  VIMNMX R70, PT, PT, R138, R7, !PT ;  /* 0x000000078a467248 */ /* 0x000fe40007fe0100 */
[----:B------:R-:W-:Y:S01]  /*1de0*/  LEA.HI.X R143, R20, R17, R143, 0x1, P0 ;  /* 0x00000011148f7211 */ /* 0x000fe200000f0c8f */
[----:B------:R-:W-:Y:S01]  /*1df0*/  IMAD R5, R9, R26, RZ ;  /* 0x0000001a09057224 */ /* 0x000fe200078e02ff */
[----:B------:R-:W-:-:S02]  /*1e00*/  ISETP.GT.AND P0, PT, R61, R70, PT ;  /* 0x000000463d00720c */ /* 0x000fc40003f04270 */
[----:B------:R-:W-:Y:S01]  /*1e10*/  MOV R28, R30 ;  /* 0x0000001e001c7202 */ /* 0x000fe20000000f00 */
[----:B------:R-:W-:Y:S01]  /*1e20*/  IMAD R5, R8, R27, R5 ;  /* 0x0000001b08057224 */ /* 0x000fe200078e0205 */
[----:B------:R-:W-:Y:S01]  /*1e30*/  MOV R10, 0x400 ;  /* 0x00000400000a7802 */ /* 0x000fe20000000f00 */
[----:B------:R-:W-:-:S04]  /*1e40*/  IMAD.WIDE.U32 R22, R98, R136, R22 ;  /* 0x0000008862167225 */ /* 0x000fc800078e0016 */
[----:B------:R-:W-:Y:S01]  /*1e50*/  IMAD.WIDE.U32 R8, R8, R26, R28 ;  /* 0x0000001a08087225 */ /* 0x000fe200078e001c */
[----:B-1----:R-:W-:Y:S02]  /*1e60*/  LEA R49, R49, R10, 0x18 ;  /* 0x0000000a31317211 */ /* 0x002fe400078ec0ff */
[----:B------:R-:W-:Y:S01]  /*1e70*/  LEA R140, P1, R22, R18, 0x1 ;  /* 0x00000012168c7211 */ /* 0x000fe200078208ff */
[----:B------:R-:W-:Y:S01]  /*1e80*/  IMAD.IADD R139, R23, 0x1, R139 ;  /* 0x00000001178b7824 */ /* 0x000fe200078e028b */
[----:B------:R-:W-:Y:S01]  /*1e90*/  LEA R100, P2, R8, R2, 0x1 ;  /* 0x0000000208647211 */ /* 0x000fe200078408ff */
[----:B------:R-:W-:Y:S01]  /*1ea0*/  IMAD.IADD R5, R9, 0x1, R5 ;  /* 0x0000000109057824 */ /* 0x000fe200078e0205 */
[C---:B------:R-:W-:Y:S02]  /*1eb0*/  SHF.L.U64.HI R72, R26.reuse, 0x5, R27 ;  /* 0x000000051a487819 */ /* 0x040fe4000001021b */
[----:B------:R-:W-:Y:S02]  /*1ec0*/  SHF.L.U32 R69, R26, 0x5, RZ ;  /* 0x000000051a457819 */ /* 0x000fe400000006ff */
        /* <DEDUP_REMOVED lines=85> */
.L_x_9922:
        /* <DEDUP_REMOVED lines=81> */
.L_x_9901:
        /* <DEDUP_REMOVED lines=65> */
.L_x_9905:
[----:B------:R-:W-:Y:S05]  /*2d40*/  BSYNC.RECONVERGENT B0 ;  /* 0x0000000000007941 */ /* 0x000fea0003800200 */
.L_x_9904:
        /* <DEDUP_REMOVED lines=52> */
.L_x_9907:
[----:B------:R-:W-:Y:S05]  /*3090*/  BSYNC.RECONVERGENT B0 ;  /* 0x0000000000007941 */ /* 0x000fea0003800200 */
.L_x_9906:
        /* <DEDUP_REMOVED lines=57> */
.L_x_9909:
[----:B------:R-:W-:Y:S05]  /*3430*/  BSYNC.RECONVERGENT B0 ;  /* 0x0000000000007941 */ /* 0x000fea0003800200 */
.L_x_9908:
        /* <DEDUP_REMOVED lines=57> */
.L_x_9911:
[----:B------:R-:W-:Y:S05]  /*37d0*/  BSYNC.RECONVERGENT B0 ;  /* 0x0000000000007941 */ /* 0x000fea0003800200 */
.L_x_9910:
[----:B------:R-:W5:Y:S02]  /*37e0*/  LD.E R3, desc[UR4][R84.64+0xd0] ;  /* 0x0000d00454037980 */ /* 0x000f64000c101900 */
[----:B-----5:R-:W-:Y:S05]  /*37f0*/  IMAD.U32 R3, R3, -0x40, RZ ;  /* 0xffffffc003037824 */ /* 0x020fea00078e00ff */
[C---:B------:R-:W-:Y:S02]  /*3800*/  LEA R14, P1, R3.reuse, R14, 0x1 ;  /* 0x0000000e030e7211 */ /* 0x040fe400078208ff */
[C---:B------:R-:W-:Y:S02]  /*3810*/  LEA R50, P0, R3.reuse, R50, 0x1 ;  /* 0x0000003203327211 */ /* 0x040fe400078008ff */
[C---:B------:R-:W-:Y:S02]  /*3820*/  LEA.HI.X.SX32 R15, R3.reuse, R15, 0x1, P1 ;  /* 0x0000000f030f7211 */ /* 0x040fe400008f0eff */
[----:B------:R-:W-:Y:S01]  /*3830*/  LEA.HI.X.SX32 R51, R3, R51, 0x1, P0 ;  /* 0x0000003303337211 */ /* 0x000fe200000f0eff */
[----:B------:R-:W-:Y:S05]  /*3840*/  BRA `(.L_x_9902) ;  /* 0x0000001800207947 */ /* 0x000fea0003800000 */
.L_x_9903:
        /* <DEDUP_REMOVED lines=96> */
.L_x_9913:
[----:B------:R-:W-:Y:S05]  /*3e50*/  BSYNC.RECONVERGENT B0 ;  /* 0x0000000000007941 */ /* 0x000fea0003800200 */
.L_x_9912:
        /* <DEDUP_REMOVED lines=93> */
.L_x_9915:
[----:B------:R-:W-:Y:S05]  /*4430*/  BSYNC.RECONVERGENT B0 ;  /* 0x0000000000007941 */ /* 0x000fea0003800200 */
.L_x_9914:
        /* <DEDUP_REMOVED lines=64> */
[----:B------:R-:W-:Y:S01]  /*4840*/  @!P0 FMUL.FTZ R5, R26, R31 ;  /* 0x0000001f1a058220 */ /* 0x000fe20000410000 */
[--C-:B------:R-:W-:Y:S02]  /*4850*/  @!P0 HADD2.F32 R36, -RZ, R48.reuse.H0_H0 ;  /* 0x20000030ff248230 */ /* 0x100fe40000004100 */
[----:B------:R-:W-:Y:S01]  /*4860*/  @!P0 FMUL.FTZ R6, R22, R27 ;  /* 0x0000001b16068220 */ /* 0x000fe20000410000 */
        /* <DEDUP_REMOVED lines=16> */
[----:B------:R-:W-:Y:S01]  /*4970*/  LEA.HI.X R109, R136, R56, R137, 0x6, P5 ;  /* 0x00000038886d7211 */ /* 0x000fe200028f3489 */
[----:B------:R-:W-:Y:S01]  /*4980*/  @!P0 FFMA.FTZ R5, R38, R43, R5 ;  /* 0x0000002b26058223 */ /* 0x000fe20000010005 */
[----:B------:R-:W-:Y:S01]  /*4990*/  @!P0 F2FP.F16.F32.PACK_AB R106, R4, R3 ;  /* 0x00000003046a823e */ /* 0x000fe200000000ff */
        /* <DEDUP_REMOVED lines=10> */
.L_x_9917:
[----:B------:R-:W-:Y:S05]  /*4a40*/  BSYNC.RECONVERGENT B0 ;  /* 0x0000000000007941 */ /* 0x000fea0003800200 */
.L_x_9916:
        /* <DEDUP_REMOVED lines=48> */
[----:B------:R-:W-:Y:S01]  /*4d50*/  @!P0 HADD2.F32 R18, -RZ, R55.H0_H0 ;  /* 0x20000037ff128230 */ /* 0x000fe20000004100 */
[----:B------:R-:W-:Y:S01]  /*4d60*/  LEA R53, P1, R67, R88, 0x1 ;  /* 0x0000005843357211 */ /* 0x000fe200078208ff */
[----:B------:R-:W-:Y:S02]  /*4d70*/  @!P0 HADD2.F32 R36, -RZ, R41.H0_H0 ;  /* 0x20000029ff248230 */ /* 0x000fe40000004100 */
[----:B------:R-:W-:Y:S01]  /*4d80*/  @!P0 FFMA.FTZ R0, R33, R32, R0 ;  /* 0x0000002021008223 */ /* 0x000fe20000010000 */
[--C-:B------:R-:W-:Y:S01]  /*4d90*/  @!P0 HADD2.F32 R38, -RZ, R42.reuse.H0_H0 ;  /* 0x2000002aff268230 */ /* 0x100fe20000004100 */
[----:B------:R-:W-:Y:S01]  /*4da0*/  LEA.HI.X R52, R67, R89, R68, 0x1, P1 ;  /* 0x0000005943347211 */ /* 0x000fe200008f0c44 */
[----:B------:R-:W-:Y:S01]  /*4db0*/  @!P0 HADD2.F32 R39, -RZ, R42.H1_H1 ;  /* 0x3000002aff278230 */ /* 0x000fe20000004100 */
[----:B------:R-:W-:Y:S01]  /*4dc0*/  @!P0 MOV R42, R46 ;  /* 0x0000002e002a8202 */ /* 0x000fe20000000f00 */
        /* <DEDUP_REMOVED lines=40> */
.L_x_9919:
[----:B------:R-:W-:Y:S05]  /*5050*/  BSYNC.RECONVERGENT B0 ;  /* 0x0000000000007941 */ /* 0x000fea0003800200 */
.L_x_9918:
[----:B------:R-:W5:Y:S01]  /*5060*/  LD.E R3, desc[UR4][R84.64+0xd0] ;  /* 0x0000d00454037980 */ /* 0x000f62000c101900 */
[----:B------:R-:W-:Y:S02]  /*5070*/  IMAD.MOV.U32 R83, RZ, RZ, R79 ;  /* 0x000000ffff537224 */ /* 0x000fe400078e004f */
[----:B-----5:R-:W-:Y:S05]  /*5080*/  IMAD.U32 R3, R3, -0x40, RZ ;  /* 0xffffffc003037824 */ /* 0x020fea00078e00ff */
[C---:B------:R-:W-:Y:S02]  /*5090*/  LEA R86, P1, R3.reuse, R86, 0x1 ;  /* 0x0000005603567211 */ /* 0x040fe400078208ff */
[C---:B------:R-:W-:Y:S02]  /*50a0*/  LEA R82, P0, R3.reuse, R82, 0x1 ;  /* 0x0000005203527211 */ /* 0x040fe400078008ff */
[C---:B------:R-:W-:Y:S02]  /*50b0*/  LEA.HI.X.SX32 R87, R3.reuse, R87, 0x1, P1 ;  /* 0x0000005703577211 */ /* 0x040fe400008f0eff */
[----:B------:R-:W-:Y:S09]  /*50c0*/  LEA.HI.X.SX32 R79, R3, R83, 0x1, P0 ;  /* 0x00000053034f7211 */ /* 0x000ff200000f0eff */
.L_x_9902:
[----:B------:R-:W-:Y:S05]  /*50d0*/  BSYNC.RECONVERGENT B1 ;  /* 0x0000000000017941 */ /* 0x000fea0003800200 */
.L_x_9900:
        /* <DEDUP_REMOVED lines=102> */
.L_x_9921:
[----:B------:R-:W-:Y:S05]  /*5740*/  BSYNC.RECONVERGENT B0 ;  /* 0x0000000000007941 */ /* 0x000fea0003800200 */
.L_x_9920:
[----:B------:R-:W-:Y:S05]  /*5750*/  @P2 BRA `(.L_x_9922) ;  /* 0xffffffcc00302947 */ /* 0x000fea000383ffff */
.L_x_9899:
        /* <DEDUP_REMOVED lines=16> */
.L_x_9926:
[----:B------:R-:W-:Y:S05]  /*5860*/  BSYNC.RECONVERGENT B0 ;  /* 0x0000000000007941 */ /* 0x000fea0003800200 */
.L_x_9925:
        /* <DEDUP_REMOVED lines=8> */
.L_x_9924:
        /* <DEDUP_REMOVED lines=80> */
.L_x_9932:
[----:B------:R-:W-:Y:S05]  /*5df0*/  BSYNC.RECONVERGENT B0 ;  /* 0x0000000000007941 */ /* 0x000fea0003800200 */
.L_x_9931:
[----:B-----5:R1:W-:Y:S02]  /*5e00*/  STS.128 [R64], R8 ;  /* 0x0000000840007388 */ /* 0x0203e40000000c00 */
.L_x_9930:
[----:B------:R-:W-:Y:S05]  /*5e10*/  BSYNC.RECONVERGENT B1 ;  /* 0x0000000000017941 */ /* 0x000fea0003800200 */
.L_x_9929:
        /* <DEDUP_REMOVED lines=57> */
.L_x_9934:
[----:B------:R-:W-:Y:S05]  /*61b0*/  BSYNC.RECONVERGENT B0 ;  /* 0x0000000000007941 */ /* 0x000fea0003800200 */
.L_x_9933:
[----:B-----5:R1:W-:Y:S01]  /*61c0*/  STS.128 [R64+0x800], R8 ;  /* 0x0008000840007388 */ /* 0x0203e20000000c00 */
[----:B------:R-:W-:Y:S05]  /*61d0*/  BRA `(.L_x_9927) ;  /* 0x0000000800c87947 */ /* 0x000fea0003800000 */
.L_x_9928:
        /* <DEDUP_REMOVED lines=89> */
.L_x_9938:
[----:B------:R-:W-:Y:S05]  /*6770*/  BSYNC.RECONVERGENT B0 ;  /* 0x0000000000007941 */ /* 0x000fea0003800200 */
.L_x_9937:
[----:B-----5:R2:W-:Y:S02]  /*6780*/  STS.128 [R64], R20 ;  /* 0x0000001440007388 */ /* 0x0205e40000000c00 */
.L_x_9936:
[----:B------:R-:W-:Y:S05]  /*6790*/  BSYNC.RECONVERGENT B1 ;  /* 0x0000000000017941 */ /* 0x000fea0003800200 */
.L_x_9935:
        /* <DEDUP_REMOVED lines=84> */
.L_x_9940:
[----:B------:R-:W-:Y:S05]  /*6ce0*/  BSYNC.RECONVERGENT B0 ;  /* 0x0000000000007941 */ /* 0x000fea0003800200 */
.L_x_9939:
[----:B-----5:R3:W-:Y:S02]  /*6cf0*/  STS.128 [R64+0x800], R16 ;  /* 0x0008001040007388 */ /* 0x0207e40000000c00 */
.L_x_9927:
[----:B------:R-:W-:Y:S05]  /*6d00*/  BSYNC.RECONVERGENT B2 ;  /* 0x0000000000027941 */ /* 0x000fea0003800200 */
.L_x_9923:
[----:B--2---:R-:W-:Y:S02]  /*6d10*/  IADD3 R3, PT, PT, -R60, R65, RZ ;  /* 0x000000413c037210 */ /* 0x004fe40007ffe1ff */
[C---:B------:R-:W-:Y:S02]  /*6d20*/  IADD3 R2, PT, PT, R98.reuse, 0x40, RZ ;  /* 0x0000004062027810 */ /* 0x040fe40007ffe0ff */
[----:B------:R-:W-:Y:S02]  /*6d30*/  IADD3 R0, PT, PT, R98, 0x60, RZ ;  /* 0x0000006062007810 */ /* 0x000fe40007ffe0ff */
[-C--:B------:R-:W-:Y:S02]  /*6d40*/  ISETP.GE.AND P4, PT, R2, R3.reuse, PT ;  /* 0x000000030200720c */ /* 0x080fe40003f86270 */
[-C--:B------:R-:W-:Y:S02]  /*6d50*/  ISETP.GE.AND P3, PT, R0, R3.reuse, PT ;  /* 0x000000030000720c */ /* 0x080fe40003f66270 */
[----:B------:R-:W-:-:S02]  /*6d60*/  ISETP.GE.AND P6, PT, R98, R3, PT ;  /* 0x000000036200720c */ /* 0x000fc40003fc6270 */
[-C--:B------:R-:W-:Y:S02]  /*6d70*/  ISETP.GE.AND P5, PT, R20, R3.reuse, PT ;  /* 0x000000031400720c */ /* 0x080fe40003fa6270 */
[C---:B------:R-:W-:Y:S02]  /*6d80*/  LEA R4, P0, R67.reuse, R140, 0x1 ;  /* 0x0000008c43047211 */ /* 0x040fe400078008ff */
[----:B------:R-:W-:Y:S02]  /*6d90*/  ISETP.GE.AND P2, PT, R0, R3, PT ;  /* 0x000000030000720c */ /* 0x000fe40003f46270 */
[----:B------:R-:W-:Y:S02]  /*6da0*/  LEA.HI.X R5, R67, R139, R68, 0x1, P0 ;  /* 0x0000008b43057211 */ /* 0x000fe400000f0c44 */
[CC--:B------:R-:W-:Y:S02]  /*6db0*/  @!P4 LEA R14, P1, R136.reuse, R4.reuse, 0x6 ;  /* 0x00000004880ec211 */ /* 0x0c0fe400078230ff */
[----:B-1----:R-:W-:-:S02]  /*6dc0*/  @!P3 LEA R6, P0, R136, R4, 0x7 ;  /* 0x000000048806b211 */ /* 0x002fc400078038ff */
[----:B------:R-:W-:Y:S02]  /*6dd0*/  @!P6 MOV R141, R139 ;  /* 0x0000008b008de202 */ /* 0x000fe40000000f00 */
[CCC-:B------:R-:W-:Y:S02]  /*6de0*/  @!P4 LEA.HI.X R15, R136.reuse, R5.reuse, R137.reuse, 0x6, P1 ;  /* 0x00000005880fc211 */ /* 0x1c0fe400008f3489 */
[----:B------:R-:W-:Y:S01]  /*6df0*/  @!P3 LEA.HI.X R7, R136, R5, R137, 0x7, P0 ;  /* 0x000000058807b211 */ /* 0x000fe200000f3c89 */
[----:B------:R-:W-:Y:S01]  /*6e00*/  @!PT LDS RZ, [RZ] ;  /* 0x00000000fffff984 */ /* 0x000fe20000000800 */
[----:B------:R-:W-:Y:S01]  /*6e10*/  @!PT LDS RZ, [RZ] ;  /* 0x00000000fffff984 */ /* 0x000fe20000000800 */
[----:B------:R-:W-:Y:S01]  /*6e20*/  @!PT LDS RZ, [RZ] ;  /* 0x00000000fffff984 */ /* 0x000fe20000000800 */
[----:B------:R-:W-:Y:S01]  /*6e30*/  @!P6 LDGSTS.E.BYPASS.LTC128B.128 [R64+0x1000], desc[UR4][R140.64] ;  /* 0x010000008c40efae */ /* 0x000fe2000b981a04 */
[C---:B------:R-:W-:Y:S02]  /*6e40*/  SHF.L.U32 R155, R58.reuse, 0x6, RZ ;  /* 0x000000063a9b7819 */ /* 0x040fe400000006ff */
[----:B------:R-:W-:Y:S01]  /*6e50*/  SHF.L.U64.HI R148, R58, 0x6, R59 ;  /* 0x000000063a947819 */ /* 0x000fe2000001023b */
[----:B------:R1:W-:Y:S01]  /*6e60*/  @!P5 LDGSTS.E.BYPASS.LTC128B.128 [R64+0x1800], desc[UR4][R4.64] ;  /* 0x018000000440dfae */ /* 0x0003e2000b981a04 */
[----:B------:R-:W-:-:S03]  /*6e70*/  IADD3 R10, P0, PT, R155, R142, RZ ;  /* 0x0000008e9b0a7210 */ /* 0x000fc60007f1e0ff */
[----:B------:R-:W-:Y:S01]  /*6e80*/  @!P4 LDGSTS.E.BYPASS.LTC128B.128 [R64+0x2000], desc[UR4][R14.64] ;  /* 0x020000000e40cfae */ /* 0x000fe2000b981a04 */
[----:B------:R-:W-:Y:S02]  /*6e90*/  ISETP.GE.AND P4, PT, R20, R3, PT ;  /* 0x000000031400720c */ /* 0x000fe40003f86270 */
[----:B------:R-:W-:Y:S01]  /*6ea0*/  IADD3.X R11, PT, PT, R148, R143, RZ, P0, !PT ;  /* 0x0000008f940b7210 */ /* 0x000fe200007fe4ff */
[----:B------:R2:W-:Y:S01]  /*6eb0*/  @!P3 LDGSTS.E.BYPASS.LTC128B.128 [R64+0x2800], desc[UR4][R6.64] ;  /* 0x028000000640bfae */ /* 0x0005e2000b981a04 */
[----:B------:R-:W-:Y:S02]  /*6ec0*/  ISETP.GE.AND P3, PT, R2, R3, PT ;  /* 0x000000030200720c */ /* 0x000fe40003f66270 */
[C---:B------:R-:W-:Y:S01]  /*6ed0*/  @!P2 LEA R8, P0, R58.reuse, R10, 0x7 ;  /* 0x0000000a3a08a211 */ /* 0x040fe200078038ff */
[----:B------:R-:W0:Y:S03]  /*6ee0*/  LDGDEPBAR ;  /* 0x00000000000079af */ /* 0x000e260000000000 */
[----:B------:R-:W-:Y:S01]  /*6ef0*/  @!P2 LEA.HI.X R9, R58, R11, R59, 0x7, P0 ;  /* 0x0000000b3a09a211 */ /* 0x000fe200000f3c3b */
[----:B------:R-:W3:Y:S04]  /*6f00*/  LD.E R42, desc[UR4][R84.64+0x184] ;  /* 0x00018404542a7980 */ /* 0x000ee8000c101900 */
[----:B------:R-:W3:Y:S02]  /*6f10*/  LD.E R41, desc[UR4][R84.64+0x188] ;  /* 0x0001880454297980 */ /* 0x000ee4000c101900 */
[----:B------:R-:W-:-:S04]  /*6f20*/  @!P3 IADD3 R12, P1, PT, R10, R155, RZ ;  /* 0x0000009b0a0cb210 */ /* 0x000fc80007f3e0ff */
[----:B------:R-:W-:Y:S01]  /*6f30*/  @!P3 IADD3.X R13, PT, PT, R11, R148, RZ, P1, !PT ;  /* 0x000000940b0db210 */ /* 0x000fe20000ffe4ff */
        /* <DEDUP_REMOVED lines=23> */
[----:B----4-:R-:W-:-:S02]  /*70b0*/  SHF.L.U32 R39, R62, 0x5, RZ ;  /* 0x000000053e277819 */ /* 0x010fc400000006ff */
[----:B------:R-:W-:Y:S01]  /*70c0*/  SHF.L.U32 R135, R62, 0x4, RZ ;  /* 0x000000043e877819 */ /* 0x000fe200000006ff */
[----:B------:R-:W0:Y:S01]  /*70d0*/  LDGDEPBAR ;  /* 0x00000000000079af */ /* 0x000e220000000000 */
[--C-:B------:R-:W-:Y:S02]  /*70e0*/  SHF.R.U32.HI R3, RZ, 0x1, R62.reuse ;  /* 0x00000001ff037819 */ /* 0x100fe4000001163e */
[----:B-1----:R-:W-:Y:S02]  /*70f0*/  LOP3.LUT R5, R39, 0xc0, RZ, 0xc0, !PT ;  /* 0x000000c027057812 */ /* 0x002fe400078ec0ff */
[----:B--2---:R-:W-:Y:S02]  /*7100*/  LOP3.LUT R6, R135, 0x3e00, RZ, 0xc0, !PT ;  /* 0x00003e0087067812 */ /* 0x004fe400078ec0ff */
[C---:B------:R-:W-:Y:S02]  /*7110*/  LOP3.LUT R7, R5.reuse, 0x8, R3, 0xf8, !PT ;  /* 0x0000000805077812 */ /* 0x040fe400078ef803 */
        /* <DEDUP_REMOVED lines=8> */
[----:B------:R-:W-:Y:S02]  /*71a0*/  LOP3.LUT R66, R5, R66, RZ, 0xfc, !PT ;  /* 0x0000004205427212 */ /* 0x000fe400078efcff */
[-C--:B------:R-:W-:Y:S02]  /*71b0*/  LEA R134, R134, R49.reuse, 0x1 ;  /* 0x0000003186867211 */ /* 0x080fe400078e08ff */
[----:B------:R-:W-:-:S03]  /*71c0*/  LEA R37, R66, R49, 0x1 ;  /* 0x0000003142257211 */ /* 0x000fc600078e08ff */
[----:B-----5:R-:W-:Y:S04]  /*71d0*/  LDSM.16.M88.4 R24, [R134] ;  /* 0x000000008618783b */ /* 0x020fe80000000200 */
[----:B------:R-:W1:Y:S01]  /*71e0*/  LDSM.16.M88.4 R28, [R37+0x1000] ;  /* 0x00100000251c783b */ /* 0x000e620000000200 */
[----:B------:R-:W-:Y:S02]  /*71f0*/  LOP3.LUT P2, RZ, R62, 0x4, RZ, 0xc0, !PT ;  /* 0x000000043eff7812 */ /* 0x000fe4000784c0ff */
[----:B------:R-:W-:Y:S01]  /*7200*/  MOV R40, 0x20 ;  /* 0x0000002000287802 */ /* 0x000fe20000000f00 */
[----:B------:R-:W-:Y:S03]  /*7210*/  LDSM.16.M88.4 R20, [R37+0x1400] ;  /* 0x001400002514783b */ /* 0x000fe60000000200 */
[----:B------:R-:W-:-:S04]  /*7220*/  SEL R40, R40, 0xffffffe0, !P2 ;  /* 0xffffffe028287807 */ /* 0x000fc80005000000 */
[----:B------:R-:W-:Y:S02]  /*7230*/  IADD3 R38, PT, PT, R134, R40, RZ ;  /* 0x0000002886267210 */ /* 0x000fe40007ffe0ff */
[----:B------:R-:W-:-:S03]  /*7240*/  IADD3 R36, PT, PT, R40, R37, RZ ;  /* 0x0000002528247210 */ /* 0x000fc60007ffe0ff */
[----:B---3--:R-:W-:Y:S04]  /*7250*/  LDSM.16.M88.4 R16, [R38] ;  /* 0x000000002610783b */ /* 0x008fe80000000200 */
[----:B------:R-:W2:Y:S04]  /*7260*/  LDSM.16.M88.4 R4, [R36+0x1000] ;  /* 0x001000002404783b */ /* 0x000ea80000000200 */
[----:B------:R-:W3:Y:S01]  /*7270*/  LDSM.16.M88.4 R32, [R36+0x1400] ;  /* 0x001400002420783b */ /* 0x000ee20000000200 */
[C---:B-1----:R-:W-:Y:S08]  /*7280*/  HMMA.16816.F32 R8, R24.reuse, R28, RZ ;  /* 0x0000001c1808723c */ /* 0x042ff000000018ff */
[----:B------:R-:W-:-:S12]  /*7290*/  HMMA.16816.F32 R28, R24, R30, RZ ;  /* 0x0000001e181c723c */ /* 0x000fd800000018ff */
[----:B--2---:R-:W-:Y:S08]  /*72a0*/  HMMA.16816.F32 R8, R16, R4, R8 ;  /* 0x000000041008723c */ /* 0x004ff00000001808 */
[----:B------:R-:W-:Y:S08]  /*72b0*/  HMMA.16816.F32 R12, R24, R20, RZ ;  /* 0x00000014180c723c */ /* 0x000ff000000018ff */
[C---:B------:R-:W-:Y:S01]  /*72c0*/  HMMA.16816.F32 R28, R16.reuse, R6, R28 ;  /* 0x00000006101c723c */ /* 0x040fe2000000181c */
[----:B------:R-:W1:Y:S11]  /*72d0*/  LDSM.16.M88.4 R4, [R37+0x1800] ;  /* 0x001800002504783b */ /* 0x000e760000000200 */
[----:B---3--:R-:W-:Y:S03]  /*72e0*/  HMMA.16816.F32 R12, R16, R32, R12 ;  /* 0x00000020100c723c */ /* 0x008fe6000000180c */
[-C--:B------:R-:W-:Y:S01]  /*72f0*/  FMUL.FTZ R8, R8, R2.reuse ;  /* 0x0000000208087220 */ /* 0x080fe20000410000 */
[-C--:B------:R-:W-:Y:S01]  /*7300*/  FMUL.FTZ R46, R9, R2.reuse ;  /* 0x00000002092e7220 */ /* 0x080fe20000410000 */
[-C--:B------:R-:W-:Y:S01]  /*7310*/  FMUL.FTZ R45, R10, R2.reuse ;  /* 0x000000020a2d7220 */ /* 0x080fe20000410000 */
[-C--:B------:R-:W-:Y:S01]  /*7320*/  FMUL.FTZ R44, R11, R2.reuse ;  /* 0x000000020b2c7220 */ /* 0x080fe20000410000 */
[----:B------:R2:W3:Y:S02]  /*7330*/  MUFU.TANH R43, R8 ;  /* 0x00000008002b7308 */ /* 0x0004e40000002400 */
[----:B--2---:R-:W-:Y:S01]  /*7340*/  HMMA.16816.F32 R8, R24, R22, RZ ;  /* 0x000000161808723c */ /* 0x004fe200000018ff */
[----:B------:R-:W2:Y:S02]  /*7350*/  LDSM.16.M88.4 R20, [R36+0x1800] ;  /* 0x001800002414783b */ /* 0x000ea40000000200 */
[-C--:B------:R-:W-:Y:S01]  /*7360*/  FMUL.FTZ R28, R28, R2.reuse ;  /* 0x000000021c1c7220 */ /* 0x080fe20000410000 */
[----:B------:R-:W-:-:S06]  /*7370*/  FMUL.FTZ R29, R29, R2 ;  /* 0x000000021d1d7220 */ /* 0x000fcc0000410000 */
[-C--:B------:R-:W-:Y:S01]  /*7380*/  FMUL.FTZ R12, R12, R2.reuse ;  /* 0x000000020c0c7220 */ /* 0x080fe20000410000 */
[----:B------:R-:W-:-:S09]  /*7390*/  FMUL.FTZ R13, R13, R2 ;  /* 0x000000020d0d7220 */ /* 0x000fd20000410000 */
[----:B------:R-:W-:Y:S01]  /*73a0*/  HMMA.16816.F32 R8, R16, R34, R8 ;  /* 0x000000221008723c */ /* 0x000fe20000001808 */
[----:B------:R-:W4:Y:S01]  /*73b0*/  LDSM.16.M88.4 R32, [R37+0x1c00] ;  /* 0x001c00002520783b */ /* 0x000f220000000200 */
[----:B------:R-:W1:Y:S03]  /*73c0*/  MUFU.TANH R49, R28 ;  /* 0x0000001c00317308 */ /* 0x000e660000002400 */
[-C--:B------:R-:W-:Y:S01]  /*73d0*/  FMUL.FTZ R47, R30, R2.reuse ;  /* 0x000000021e2f7220 */ /* 0x080fe20000410000 */
[-C--:B------:R-:W-:Y:S01]  /*73e0*/  FMUL.FTZ R48, R31, R2.reuse ;  /* 0x000000021f307220 */ /* 0x080fe20000410000 */
[-C--:B------:R-:W-:Y:S01]  /*73f0*/  FMUL.FTZ R51, R14, R2.reuse ;  /* 0x000000020e337220 */ /* 0x080fe20000410000 */
[-C--:B------:R-:W-:Y:S02]  /*7400*/  FMUL.FTZ R52, R15, R2.reuse ;  /* 0x000000020f347220 */ /* 0x080fe40000410000 */
        /* <DEDUP_REMOVED lines=10> */
[----:B------:R4:W2:Y:S04]  /*74b0*/  MUFU.TANH R56, R8 ;  /* 0x0000000800387308 */ /* 0x0008a80000002400 */
[----:B------:R-:W-:-:S03]  /*74c0*/  FMUL.FTZ R57, R11, R2 ;  /* 0x000000020b397220 */ /* 0x000fc60000410000 */
        /* <DEDUP_REMOVED lines=21> */
[----:B---3--:R-:W-:Y:S03]  /*7620*/  HMMA.16816.F32 R4, R24, R20, RZ ;  /* 0x000000141804723c */ /* 0x008fe600000018ff */
[----:B------:R-:W-:-:S04]  /*7630*/  FMUL.FTZ R72, R11, R2 ;  /* 0x000000020b487220 */ /* 0x000fc80000410000 */
[----:B------:R-:W3:Y:S01]  /*7640*/  MUFU.TANH R78, R9 ;  /* 0x00000009004e7308 */ /* 0x000ee20000002400 */
[----:B------:R-:W-:Y:S07]  /*7650*/  HMMA.16816.F32 R20, R24, R22, RZ ;  /* 0x000000161814723c */ /* 0x000fee00000018ff */
[----:B------:R2:W1:Y:S01]  /*7660*/  MUFU.TANH R71, R10 ;  /* 0x0000000a00477308 */ /* 0x0004620000002400 */
[-C--:B------:R-:W-:Y:S01]  /*7670*/  FMUL.FTZ R32, R32, R2.reuse ;  /* 0x0000000220207220 */ /* 0x080fe20000410000 */
[----:B--2---:R-:W2:Y:S01]  /*7680*/  LDSM.16.M88.4 R8, [R36+0x2400] ;  /* 0x002400002408783b */ /* 0x004ea20000000200 */
[----:B------:R-:W-:-:S02]  /*7690*/  FMUL.FTZ R33, R33, R2 ;  /* 0x0000000221217220 */ /* 0x000fc40000410000 */
[C---:B-1----:R-:W-:Y:S03]  /*76a0*/  HMMA.16816.F32 R4, R16.reuse, R28, R4 ;  /* 0x0000001c1004723c */ /* 0x042fe60000001804 */
[----:B------:R-:W1:Y:S02]  /*76b0*/  MUFU.TANH R81, R32 ;  /* 0x0000002000517308 */ /* 0x000e640000002400 */
[-C--:B------:R-:W-:Y:S01]  /*76c0*/  FMUL.FTZ R76, R34, R2.reuse ;  /* 0x00000002224c7220 */ /* 0x080fe20000410000 */
[-C--:B------:R-:W-:Y:S02]  /*76d0*/  FMUL.FTZ R75, R35, R2.reuse ;  /* 0x00000002234b7220 */ /* 0x080fe40000410000 */
        /* <DEDUP_REMOVED lines=20> */
[----:B------:R-:W-:Y:S03]  /*7820*/  HMMA.16816.F32 R12, R16, R10, R12 ;  /* 0x0000000a100c723c */ /* 0x000fe6000000180c */
[-C--:B------:R-:W-:Y:S01]  /*7830*/  FMUL.FTZ R93, R29, R2.reuse ;  /* 0x000000021d5d7220 */ /* 0x080fe20000410000 */
[-C--:B------:R-:W-:Y:S01]  /*7840*/  FMUL.FTZ R92, R30, R2.reuse ;  /* 0x000000021e5c7220 */ /* 0x080fe20000410000 */
[----:B------:R1:W1:Y:S01]  /*7850*/  MUFU.TANH R94, R28 ;  /* 0x0000001c005e7308 */ /* 0x0002620000002400 */
[----:B------:R-:W-:-:S02]  /*7860*/  FMUL.FTZ R90, R31, R2 ;  /* 0x000000021f5a7220 */ /* 0x000fc40000410000 */
[C---:B----4-:R-:W-:Y:S01]  /*7870*/  HMMA.16816.F32 R8, R24.reuse, R32, RZ ;  /* 0x000000201808723c */ /* 0x050fe200000018ff */
[----:B-1----:R-:W1:Y:S10]  /*7880*/  LDSM.16.M88.4 R28, [R36+0x2c00] ;  /* 0x002c0000241c783b */ /* 0x002e740000000200 */
[-C--:B------:R-:W-:Y:S01]  /*7890*/  FMUL.FTZ R95, R12, R2.reuse ;  /* 0x000000020c5f7220 */ /* 0x080fe20000410000 */
[----:B------:R-:W-:Y:S01]  /*78a0*/  FMUL.FTZ R96, R13, R2 ;  /* 0x000000020d607220 */ /* 0x000fe20000410000 */
[----:B------:R-:W-:Y:S01]  /*78b0*/  HMMA.16816.F32 R32, R24, R34, RZ ;  /* 0x000000221820723c */ /* 0x000fe200000018ff */
[----:B------:R-:W-:-:S02]  /*78c0*/  LOP3.LUT R98, R98, 0x7, RZ, 0xc0, !PT ;  /* 0x0000000762627812 */ /* 0x000fc400078ec0ff */
[----:B------:R-:W-:Y:S01]  /*78d0*/  ISETP.GT.AND P0, PT, R63, R138, PT ;  /* 0x0000008a3f00720c */ /* 0x000fe20003f04270 */
[----:B------:R-:W4:Y:S01]  /*78e0*/  MUFU.TANH R46, R46 ;  /* 0x0000002e002e7308 */ /* 0x000f220000002400 */
[----:B------:R-:W-:-:S03]  /*78f0*/  IADD3 R41, PT, PT, R41, R65, -R146 ;  /* 0x0000004129297210 */ /* 0x000fc60007ffe892 */
[----:B------:R-:W-:-:S04]  /*7900*/  DEPBAR.LE SB0, 0x0 ;  /* 0x000080000000791a */ /* 0x000fc80000000000 */
[----:B---3--:R-:W-:Y:S05]  /*7910*/  HMMA.16816.F32 R8, R16, R4, R8 ;  /* 0x000000041008723c */ /* 0x008fea0000001808 */
[-C--:B------:R-:W-:Y:S01]  /*7920*/  FMUL.FTZ R5, R14, R2.reuse ;  /* 0x000000020e057220 */ /* 0x080fe20000410000 */
[-C--:B------:R-:W-:Y:S02]  /*7930*/  FMUL.FTZ R4, R15, R2.reuse ;  /* 0x000000020f047220 */ /* 0x080fe40000410000 */
[C---:B--2---:R-:W-:Y:S08]  /*7940*/  HMMA.16816.F32 R12, R24.reuse, R20, RZ ;  /* 0x00000014180c723c */ /* 0x044ff000000018ff */
[----:B------:R-:W-:Y:S08]  /*7950*/  HMMA.16816.F32 R20, R24, R22, RZ ;  /* 0x000000161814723c */ /* 0x000ff000000018ff */
[C---:B------:R-:W-:Y:S08]  /*7960*/  HMMA.16816.F32 R32, R16.reuse, R6, R32 ;  /* 0x000000061020723c */ /* 0x040ff00000001820 */
[C---:B-1----:R-:W-:Y:S08]  /*7970*/  HMMA.16816.F32 R12, R16.reuse, R28, R12 ;  /* 0x0000001c100c723c */ /* 0x042ff0000000180c */
[----:B------:R-:W-:Y:S03]  /*7980*/  HMMA.16816.F32 R20, R16, R30, R20 ;  /* 0x0000001e1014723c */ /* 0x000fe60000001814 */
[-C--:B------:R-:W-:Y:S01]  /*7990*/  FMUL.FTZ R8, R8, R2.reuse ;  /* 0x0000000208087220 */ /* 0x080fe20000410000 */
        /* <DEDUP_REMOVED lines=10> */
[----:B------:R-:W-:-:S05]  /*7a40*/  FMUL.FTZ R14, R15, R2 ;  /* 0x000000020f0e7220 */ /* 0x000fca0000410000 */
[-C--:B------:R-:W-:Y:S01]  /*7a50*/  FMUL.FTZ R20, R20, R2.reuse ;  /* 0x0000000214147220 */ /* 0x080fe20000410000 */
[-C--:B------:R-:W-:Y:S01]  /*7a60*/  FMUL.FTZ R21, R21, R2.reuse ;  /* 0x0000000215157220 */ /* 0x080fe20000410000 */
[-C--:B------:R-:W-:Y:S01]  /*7a70*/  FMUL.FTZ R18, R22, R2.reuse ;  /* 0x0000000216127220 */ /* 0x080fe20000410000 */
[-C--:B-1----:R-:W-:Y:S01]  /*7a80*/  FMUL.FTZ R8, R35, R2.reuse ;  /* 0x0000000223087220 */ /* 0x082fe20000410000 */
[----:B------:R-:W-:Y:S01]  /*7a90*/  FMUL.FTZ R2, R23, R2 ;  /* 0x0000000217027220 */ /* 0x000fe20000410000 */
[----:B------:R-:W-:Y:S01]  /*7aa0*/  LOP3.LUT R98, R98, 0x1f0, R3, 0xf8, !PT ;  /* 0x000001f062627812 */ /* 0x000fe200078ef803 */
[----:B------:R-:W1:Y:S01]  /*7ab0*/  MUFU.TANH R45, R45 ;  /* 0x0000002d002d7308 */ /* 0x000e620000002400 */
[----:B------:R-:W-:Y:S02]  /*7ac0*/  IADD3 R157, PT, PT, R65, -R146, -R42 ;  /* 0x80000092419d7210 */ /* 0x000fe40007ffe82a */
[----:B------:R-:W-:-:S05]  /*7ad0*/  LEA R98, R145, R98, 0x6 ;  /* 0x0000006291627211 */ /* 0x000fca00078e30ff */
[----:B------:R-:W3:Y:S01]  /*7ae0*/  MUFU.TANH R44, R44 ;  /* 0x0000002c002c7308 */ /* 0x000ee20000002400 */
        /* <DEDUP_REMOVED lines=43> */
[----:B------:R1:W1:Y:S08]  /*7da0*/  MUFU.TANH R30, R21 ;  /* 0x00000015001e7308 */ /* 0x0002700000002400 */
[----:B------:R-:W1:Y:S08]  /*7db0*/  MUFU.TANH R18, R18 ;  /* 0x0000001200127308 */ /* 0x000e700000002400 */
[----:B------:R-:W1:Y:S01]  /*7dc0*/  MUFU.TANH R2, R2 ;  /* 0x0000000200027308 */ /* 0x000e620000002400 */
[----:B------:R-:W-:Y:S01]  /*7dd0*/  BSSY.RECONVERGENT B1, `(.L_x_9941) ;  /* 0x0000062000017945 */ /* 0x000fe20003800200 */
[----:B------:R-:W-:-:S02]  /*7de0*/  VIADDMNMX R154, R156, 0x1, R65, PT ;  /* 0x000000019c9a7846 */ /* 0x000fc40003800141 */
[----:B------:R-:W-:Y:S02]  /*7df0*/  VIMNMX R158, PT, PT, RZ, R157, !PT ;  /* 0x0000009dff9e7248 */ /* 0x000fe40007fe0100 */
[----:B------:R-:W-:Y:S02]  /*7e00*/  VIADDMNMX R156, R156, 0x9, R65, PT ;  /* 0x000000099c9c7846 */ /* 0x000fe40003800141 */
        /* <DEDUP_REMOVED lines=16> */
.L_x_9944:
[----:B------:R-:W2:Y:S01]  /*7f10*/  LD.E R15, desc[UR4][R84.64+0x170] ;  /* 0x00017004540f7980 */ /* 0x000ea2000c101900 */
[----:B------:R-:W-:Y:S02]  /*7f20*/  IADD3 R22, PT, PT, R60, -0x80, RZ ;  /* 0xffffff803c167810 */ /* 0x000fe40007ffe0ff */
        /* <DEDUP_REMOVED lines=31> */
[----:B------:R-:W-:Y:S02]  /*8120*/  ISETP.GE.U32.AND P6, PT, R16, R13, PT ;  /* 0x0000000d1000720c */ /* 0x000fe40003fc6070 */
[----:B------:R-:W-:-:S07]  /*8130*/  LOP3.LUT R16, RZ, R15, RZ, 0x33, !PT ;  /* 0x0000000fff107212 */ /* 0x000fce00078e33ff */
        /* <DEDUP_REMOVED lines=25> */
.L_x_9945:
[----:B------:R-:W-:Y:S05]  /*82d0*/  BSYNC.RECONVERGENT B0 ;  /* 0x0000000000007941 */ /* 0x000fea0003800200 */
.L_x_9943:
        /* <DEDUP_REMOVED lines=17> */
.L_x_9942:
[----:B------:R-:W-:Y:S05]  /*83f0*/  BSYNC.RECONVERGENT B1 ;  /* 0x0000000000017941 */ /* 0x000fea0003800200 */
.L_x_9941:
[----:B------:R-:W3:Y:S01]  /*8400*/  LD.E R25, desc[UR4][R84.64+0xdc] ;  /* 0x0000dc0454197980 */ /* 0x000ee2000c101900 */
[----:B------:R-:W-:-:S05]  /*8410*/  IMAD.SHL.U32 R3, R62, 0x2, RZ ;  /* 0x000000023e037824 */ /* 0x000fca00078e00ff */
[----:B------:R-:W-:-:S04]  /*8420*/  LOP3.LUT R3, R3, 0x6, RZ, 0xc0, !PT ;  /* 0x0000000603037812 */ /* 0x000fc800078ec0ff */
[----:B------:R-:W-:-:S04]  /*8430*/  LOP3.LUT R27, R60, R3, RZ, 0xfc, !PT ;  /* 0x000000033c1b7212 */ /* 0x000fc800078efcff */
[CC--:B------:R-:W-:Y:S01]  /*8440*/  ISETP.GE.AND P0, PT, R27.reuse, R158.reuse, PT ;  /* 0x0000009e1b00720c */ /* 0x0c0fe20003f06270 */
[C---:B--2---:R-:W-:Y:S02]  /*8450*/  VIADD R33, R27.reuse, 0x1 ;  /* 0x000000011b217836 */ /* 0x044fe40000000000 */
[----:B------:R-:W-:Y:S01]  /*8460*/  VIADD R31, R27, 0x8 ;  /* 0x000000081b1f7836 */ /* 0x000fe20000000000 */
[----:B------:R-:W-:Y:S01]  /*8470*/  FSEL R43, R43, -INF , P0 ;  /* 0xff8000002b2b7808 */ /* 0x000fe20000000000 */
[----:B------:R-:W-:Y:S01]  /*8480*/  VIADD R203, R27, 0x9 ;  /* 0x000000091bcb7836 */ /* 0x000fe20000000000 */
[-C--:B------:R-:W-:Y:S01]  /*8490*/  ISETP.GE.AND P0, PT, R33, R158.reuse, PT ;  /* 0x0000009e2100720c */ /* 0x080fe20003f06270 */
[----:B------:R-:W-:Y:S01]  /*84a0*/  VIADD R201, R27, 0x10 ;  /* 0x000000101bc97836 */ /* 0x000fe20000000000 */
[----:B------:R-:W-:Y:S01]  /*84b0*/  ISETP.GE.AND P4, PT, R31, R158, PT ;  /* 0x0000009e1f00720c */ /* 0x000fe20003f86270 */
[----:B------:R-:W-:Y:S01]  /*84c0*/  VIADD R199, R27, 0x11 ;  /* 0x000000111bc77836 */ /* 0x000fe20000000000 */
[----:B------:R-:W-:-:S02]  /*84d0*/  ISETP.GE.AND P5, PT, R33, R154, PT ;  /* 0x0000009a2100720c */ /* 0x000fc40003fa6270 */
[----:B------:R-:W-:Y:S02]  /*84e0*/  FSEL R16, R46, -INF , P0 ;  /* 0xff8000002e107808 */ /* 0x000fe40000000000 */
[----:B------:R-:W-:Y:S02]  /*84f0*/  ISETP.GE.AND P0, PT, R203, R158, PT ;  /* 0x0000009ecb00720c */ /* 0x000fe40003f06270 */
[C---:B------:R-:W-:Y:S01]  /*8500*/  ISETP.GE.AND P6, PT, R27.reuse, R154, PT ;  /* 0x0000009a1b00720c */ /* 0x040fe20003fc6270 */
[----:B------:R-:W-:Y:S01]  /*8510*/  VIADD R197, R27, 0x18 ;  /* 0x000000181bc57836 */ /* 0x000fe20000000000 */
[----:B------:R-:W-:Y:S02]  /*8520*/  FSEL R49, R49, -INF , P4 ;  /* 0xff80000031317808 */ /* 0x000fe40002000000 */
[----:B------:R-:W-:Y:S02]  /*8530*/  FSEL R16, R16, -INF , !P5 ;  /* 0xff80000010107808 */ /* 0x000fe40006800000 */
[----:B------:R-:W-:Y:S01]  /*8540*/  ISETP.GE.AND P4, PT, R201, R158, PT ;  /* 0x0000009ec900720c */ /* 0x000fe20003f86270 */
[----:B------:R-:W-:Y:S01]  /*8550*/  VIADD R65, R27, 0x19 ;  /* 0x000000191b417836 */ /* 0x000fe20000000000 */
[----:B------:R-:W-:-:S02]  /*8560*/  ISETP.GE.AND P5, PT, R203, R154, PT ;  /* 0x0000009acb00720c */ /* 0x000fc40003fa6270 */
[----:B------:R-:W-:Y:S02]  /*8570*/  FSEL R29, R50, -INF , P0 ;  /* 0xff800000321d7808 */ /* 0x000fe40000000000 */
[----:B------:R-:W-:Y:S02]  /*8580*/  FSEL R103, R43, -INF , !P6 ;  /* 0xff8000002b677808 */ /* 0x000fe40007000000 */
[----:B------:R-:W-:Y:S02]  /*8590*/  ISETP.GE.AND P0, PT, R199, R158, PT ;  /* 0x0000009ec700720c */ /* 0x000fe40003f06270 */
[----:B------:R-:W-:Y:S01]  /*85a0*/  ISETP.GE.AND P6, PT, R31, R154, PT ;  /* 0x0000009a1f00720c */ /* 0x000fe20003fc6270 */
[----:B------:R-:W-:Y:S01]  /*85b0*/  VIADD R195, R27, 0x20 ;  /* 0x000000201bc37836 */ /* 0x000fe20000000000 */
[----:B------:R-:W-:Y:S02]  /*85c0*/  FSEL R19, R53, -INF , P4 ;  /* 0xff80000035137808 */ /* 0x000fe40002000000 */
[----:B------:R-:W-:-:S02]  /*85d0*/  FSEL R29, R29, -INF , !P5 ;  /* 0xff8000001d1d7808 */ /* 0x000fc40006800000 */
[----:B------:R-:W-:Y:S01]  /*85e0*/  ISETP.GE.AND P4, PT, R197, R158, PT ;  /* 0x0000009ec500720c */ /* 0x000fe20003f86270 */
[----:B------:R-:W-:Y:S01]  /*85f0*/  VIADD R193, R27, 0x21 ;  /* 0x000000211bc17836 */ /* 0x000fe20000000000 */
[----:B------:R-:W-:Y:S02]  /*8600*/  ISETP.GE.AND P5, PT, R199, R154, PT ;  /* 0x0000009ac700720c */ /* 0x000fe40003fa6270 */
[----:B------:R-:W-:Y:S02]  /*8610*/  FSEL R43, R54, -INF , P0 ;  /* 0xff800000362b7808 */ /* 0x000fe40000000000 */
[----:B------:R-:W-:Y:S02]  /*8620*/  FSEL R177, R49, -INF , !P6 ;  /* 0xff80000031b17808 */ /* 0x000fe40007000000 */
[----:B------:R-:W-:Y:S02]  /*8630*/  ISETP.GE.AND P0, PT, R65, R158, PT ;  /* 0x0000009e4100720c */ /* 0x000fe40003f06270 */
[----:B------:R-:W-:Y:S01]  /*8640*/  ISETP.GE.AND P6, PT, R201, R154, PT ;  /* 0x0000009ac900720c */ /* 0x000fe20003fc6270 */
[----:B------:R-:W-:Y:S01]  /*8650*/  VIADD R175, R27, 0x28 ;  /* 0x000000281baf7836 */ /* 0x000fe20000000000 */
[----:B------:R-:W-:-:S02]  /*8660*/  FSEL R23, R56, -INF , P4 ;  /* 0xff80000038177808 */ /* 0x000fc40002000000 */
[----:B------:R-:W-:Y:S02]  /*8670*/  FSEL R43, R43, -INF , !P5 ;  /* 0xff8000002b2b7808 */ /* 0x000fe40006800000 */
[----:B------:R-:W-:Y:S01]  /*8680*/  ISETP.GE.AND P4, PT, R195, R158, PT ;  /* 0x0000009ec300720c */ /* 0x000fe20003f86270 */
[----:B------:R-:W-:Y:S01]  /*8690*/  VIADD R191, R27, 0x29 ;  /* 0x000000291bbf7836 */ /* 0x000fe20000000000 */
[----:B------:R-:W-:Y:S02]  /*86a0*/  ISETP.GE.AND P5, PT, R65, R154, PT ;  /* 0x0000009a4100720c */ /* 0x000fe40003fa6270 */
[----:B-1----:R-:W-:Y:S02]  /*86b0*/  FSEL R21, R59, -INF , P0 ;  /* 0xff8000003b157808 */ /* 0x002fe40000000000 */
[----:B------:R-:W-:Y:S02]  /*86c0*/  FSEL R19, R19, -INF , !P6 ;  /* 0xff80000013137808 */ /* 0x000fe40007000000 */
[----:B------:R-:W-:-:S02]  /*86d0*/  ISETP.GE.AND P0, PT, R193, R158, PT ;  /* 0x0000009ec100720c */ /* 0x000fc40003f06270 */
[----:B------:R-:W-:Y:S01]  /*86e0*/  ISETP.GE.AND P6, PT, R197, R154, PT ;  /* 0x0000009ac500720c */ /* 0x000fe20003fc6270 */
[----:B------:R-:W-:Y:S01]  /*86f0*/  VIADD R189, R27, 0x30 ;  /* 0x000000301bbd7836 */ /* 0x000fe20000000000 */
[----:B------:R-:W-:Y:S02]  /*8700*/  FSEL R17, R69, -INF , P4 ;  /* 0xff80000045117808 */ /* 0x000fe40002000000 */
[----:B------:R-:W-:Y:S02]  /*8710*/  FSEL R21, R21, -INF , !P5 ;  /* 0xff80000015157808 */ /* 0x000fe40006800000 */
[----:B------:R-:W-:Y:S01]  /*8720*/  ISETP.GE.AND P4, PT, R175, R158, PT ;  /* 0x0000009eaf00720c */ /* 0x000fe20003f86270 */
[----:B------:R-:W-:Y:S01]  /*8730*/  VIADD R187, R27, 0x31 ;  /* 0x000000311bbb7836 */ /* 0x000fe20000000000 */
[----:B------:R-:W-:Y:S02]  /*8740*/  ISETP.GE.AND P5, PT, R193, R154, PT ;  /* 0x0000009ac100720c */ /* 0x000fe40003fa6270 */
[----:B------:R-:W-:-:S02]  /*8750*/  FSEL R15, R70, -INF , P0 ;  /* 0xff800000460f7808 */ /* 0x000fc40000000000 */
[----:B------:R-:W-:Y:S02]  /*8760*/  FSEL R23, R23, -INF , !P6 ;  /* 0xff80000017177808 */ /* 0x000fe40007000000 */
[----:B------:R-:W-:Y:S02]  /*8770*/  ISETP.GE.AND P0, PT, R191, R158, PT ;  /* 0x0000009ebf00720c */ /* 0x000fe40003f06270 */
[----:B------:R-:W-:Y:S01]  /*8780*/  ISETP.GE.AND P6, PT, R195, R154, PT ;  /* 0x0000009ac300720c */ /* 0x000fe20003fc6270 */
        /* <DEDUP_REMOVED lines=26> */
[----:B------:R-:W-:Y:S02]  /*8930*/  FSEL R82, R82, -INF , P0 ;  /* 0xff80000052527808 */ /* 0x000fe40000000000 */
        /* <DEDUP_REMOVED lines=46> */
[----:B------:R-:W-:Y:S02]  /*8c20*/  ISETP.GE.AND P4, PT, R185, R158, PT ;  /* 0x0000009eb900720c */ /* 0x000fe40003f86270 */
[----:B------:R-:W-:Y:S02]  /*8c30*/  ISETP.GE.AND P5, PT, R105, R154, PT ;  /* 0x0000009a6900720c */ /* 0x000fe40003fa6270 */
[----:B------:R-:W-:-:S02]  /*8c40*/  FSEL R91, R99, -INF , P0 ;  /* 0xff800000635b7808 */ /* 0x000fc40000000000 */
[----:B------:R-:W-:Y:S02]  /*8c50*/  FSEL R121, R95, -INF , !P6 ;  /* 0xff8000005f797808 */ /* 0x000fe40007000000 */
[----:B------:R-:W-:Y:S01]  /*8c60*/  ISETP.GE.AND P0, PT, R183, R158, PT ;  /* 0x0000009eb700720c */ /* 0x000fe20003f06270 */
[----:B------:R-:W-:Y:S01]  /*8c70*/  VIADD R179, R27, 0x71 ;  /* 0x000000711bb37836 */ /* 0x000fe20000000000 */
[----:B------:R-:W-:Y:S01]  /*8c80*/  ISETP.GE.AND P6, PT, R107, R154, PT ;  /* 0x0000009a6b00720c */ /* 0x000fe20003fc6270 */
[C---:B------:R-:W-:Y:S01]  /*8c90*/  VIADD R133, R27.reuse, 0x78 ;  /* 0x000000781b857836 */ /* 0x040fe20000000000 */
[C---:B------:R-:W-:Y:S02]  /*8ca0*/  ISETP.GE.AND P3, PT, R27.reuse, R157, PT ;  /* 0x0000009d1b00720c */ /* 0x040fe40003f66270 */
[C---:B------:R-:W-:Y:S01]  /*8cb0*/  ISETP.GE.AND P1, PT, R27.reuse, R156, PT ;  /* 0x0000009c1b00720c */ /* 0x040fe20003f26270 */
        /* <DEDUP_REMOVED lines=11> */
[----:B------:R-:W-:Y:S02]  /*8d70*/  ISETP.GE.AND P5, PT, R133, R158, PT ;  /* 0x0000009e8500720c */ /* 0x000fe40003fa6270 */
[----:B------:R-:W-:Y:S02]  /*8d80*/  FSEL R89, R11, -INF , !P6 ;  /* 0xff8000000b597808 */ /* 0x000fe40007000000 */
[----:B------:R-:W-:-:S02]  /*8d90*/  ISETP.GE.AND P0, PT, R181, R154, PT ;  /* 0x0000009ab500720c */ /* 0x000fc40003f06270 */
[----:B------:R-:W-:Y:S02]  /*8da0*/  ISETP.GE.AND P6, PT, R179, R158, PT ;  /* 0x0000009eb300720c */ /* 0x000fe40003fc6270 */
[----:B------:R-:W-:Y:S02]  /*8db0*/  FSEL R30, R30, -INF , P4 ;  /* 0xff8000001e1e7808 */ /* 0x000fe40002000000 */
[----:B------:R-:W-:Y:S02]  /*8dc0*/  FSEL R20, R20, -INF , P5 ;  /* 0xff80000014147808 */ /* 0x000fe40002800000 */
[----:B------:R-:W-:Y:S02]  /*8dd0*/  ISETP.GE.AND P4, PT, R133, R154, PT ;  /* 0x0000009a8500720c */ /* 0x000fe40003f86270 */
[----:B------:R-:W-:Y:S02]  /*8de0*/  FSEL R41, R26, -INF , !P0 ;  /* 0xff8000001a297808 */ /* 0x000fe40004000000 */
[----:B------:R-:W-:-:S02]  /*8df0*/  FSEL R45, R45, -INF , P3 ;  /* 0xff8000002d2d7808 */ /* 0x000fc40001800000 */
[CC--:B------:R-:W-:Y:S02]  /*8e00*/  ISETP.GE.AND P0, PT, R33.reuse, R157.reuse, PT ;  /* 0x0000009d2100720c */ /* 0x0c0fe40003f06270 */
[----:B------:R-:W-:Y:S02]  /*8e10*/  FSEL R28, R28, -INF , P6 ;  /* 0xff8000001c1c7808 */ /* 0x000fe40003000000 */
[----:B------:R-:W-:Y:S02]  /*8e20*/  ISETP.GE.AND P6, PT, R33, R156, PT ;  /* 0x0000009c2100720c */ /* 0x000fe40003fc6270 */
[----:B------:R-:W-:Y:S02]  /*8e30*/  ISETP.GE.AND P5, PT, R179, R154, PT ;  /* 0x0000009ab300720c */ /* 0x000fe40003fa6270 */
[----:B------:R-:W-:Y:S02]  /*8e40*/  ISETP.GE.AND P3, PT, R31, R157, PT ;  /* 0x0000009d1f00720c */ /* 0x000fe40003f66270 */
[----:B------:R-:W-:-:S02]  /*8e50*/  FSEL R33, R20, -INF , !P4 ;  /* 0xff80000014217808 */ /* 0x000fc40006000000 */
        /* <DEDUP_REMOVED lines=8> */
[----:B------:R-:W-:Y:S02]  /*8ee0*/  FSEL R31, R30, -INF , !P4 ;  /* 0xff8000001e1f7808 */ /* 0x000fe40006000000 */
[----:B------:R-:W-:Y:S02]  /*8ef0*/  ISETP.GE.AND P3, PT, R199, R157, PT ;  /* 0x0000009dc700720c */ /* 0x000fe40003f66270 */
[----:B------:R-:W-:Y:S02]  /*8f00*/  ISETP.GE.AND P4, PT, R203, R156, PT ;  /* 0x0000009ccb00720c */ /* 0x000fe40003f86270 */
[----:B------:R-:W-:-:S02]  /*8f10*/  FSEL R20, R20, -INF , !P6 ;  /* 0xff80000014147808 */ /* 0x000fc40007000000 */
[----:B------:R-:W-:Y:S02]  /*8f20*/  FSEL R48, R48, -INF , P1 ;  /* 0xff80000030307808 */ /* 0x000fe40000800000 */
[----:B------:R-:W-:Y:S02]  /*8f30*/  ISETP.GE.AND P6, PT, R201, R156, PT ;  /* 0x0000009cc900720c */ /* 0x000fe40003fc6270 */
        /* <DEDUP_REMOVED lines=34> */
[----:B------:R-:W-:Y:S02]  /*9160*/  FSEL R49, R49, -INF , !P6 ;  /* 0xff80000031317808 */ /* 0x000fe40007000000 */
        /* <DEDUP_REMOVED lines=18> */
[----:B------:R-:W-:Y:S02]  /*9290*/  ISETP.GE.AND P0, PT, R159, R157, PT ;  /* 0x0000009d9f00720c */ /* 0x000fe40003f06270 */
[----:B------:R-:W-:Y:S02]  /*92a0*/  FSEL R79, R79, -INF , P3 ;  /* 0xff8000004f4f7808 */ /* 0x000fe40001800000 */
[----:B------:R-:W-:Y:S02]  /*92b0*/  ISETP.GE.AND P4, PT, R161, R156, PT ;  /* 0x0000009ca100720c */ /* 0x000fe40003f86270 */
[----:B------:R-:W-:Y:S02]  /*92c0*/  FMNMX3.FTZ R22, R103, R16, R177, !PT ;  /* 0x0000001067167276 */ /* 0x000fe400078100b1 */
        /* <DEDUP_REMOVED lines=8> */
[----:B------:R-:W-:Y:S02]  /*9350*/  FMNMX3.FTZ R22, R22, R29, R19, !PT ;  /* 0x0000001d16167276 */ /* 0x000fe40007810013 */
[----:B------:R-:W-:Y:S02]  /*9360*/  FSEL R131, R83, -INF , !P4 ;  /* 0xff80000053837808 */ /* 0x000fe40006000000 */
[----:B------:R-:W-:Y:S02]  /*9370*/  ISETP.GE.AND P0, PT, R115, R157, PT ;  /* 0x0000009d7300720c */ /* 0x000fe40003f06270 */
[----:B------:R-:W-:Y:S02]  /*9380*/  FSEL R92, R92, -INF , P3 ;  /* 0xff8000005c5c7808 */ /* 0x000fe40001800000 */
[----:B------:R-:W-:-:S02]  /*9390*/  ISETP.GE.AND P4, PT, R141, R156, PT ;  /* 0x0000009c8d00720c */ /* 0x000fc40003f86270 */
[----:B------:R-:W-:Y:S02]  /*93a0*/  FSEL R141, R88, -INF , !P6 ;  /* 0xff800000588d7808 */ /* 0x000fe40007000000 */
[----:B------:R-:W-:Y:S02]  /*93b0*/  FSEL R90, R90, -INF , P1 ;  /* 0xff8000005a5a7808 */ /* 0x000fe40000800000 */
[----:B------:R-:W-:Y:S02]  /*93c0*/  ISETP.GE.AND P6, PT, R115, R156, PT ;  /* 0x0000009c7300720c */ /* 0x000fe40003fc6270 */
[----:B------:R-:W-:Y:S02]  /*93d0*/  FMNMX3.FTZ R22, R22, R43, R23, !PT ;  /* 0x0000002b16167276 */ /* 0x000fe40007810017 */
[----:B------:R-:W-:Y:S02]  /*93e0*/  FSEL R115, R92, -INF , !P5 ;  /* 0xff8000005c737808 */ /* 0x000fe40006800000 */
[----:B------:R-:W-:-:S02]  /*93f0*/  FSEL R5, R5, -INF , P0 ;  /* 0xff80000005057808 */ /* 0x000fc40000000000 */
[CC--:B------:R-:W-:Y:S02]  /*9400*/  ISETP.GE.AND P3, PT, R113.reuse, R157.reuse, PT ;  /* 0x0000009d7100720c */ /* 0x0c0fe40003f66270 */
[-C--:B------:R-:W-:Y:S02]  /*9410*/  ISETP.GE.AND P5, PT, R113, R156.reuse, PT ;  /* 0x0000009c7100720c */ /* 0x080fe40003fa6270 */
[----:B------:R-:W-:Y:S02]  /*9420*/  FSEL R113, R90, -INF , !P4 ;  /* 0xff8000005a717808 */ /* 0x000fe40006000000 */
[C---:B------:R-:W-:Y:S02]  /*9430*/  ISETP.GE.AND P1, PT, R107.reuse, R157, PT ;  /* 0x0000009d6b00720c */ /* 0x040fe40003f26270 */
[----:B------:R-:W-:Y:S02]  /*9440*/  ISETP.GE.AND P4, PT, R107, R156, PT ;  /* 0x0000009c6b00720c */ /* 0x000fe40003f86270 */
[----:B------:R-:W-:-:S02]  /*9450*/  FMNMX3.FTZ R22, R22, R21, R17, !PT ;  /* 0x0000001516167276 */ /* 0x000fc40007810011 */
[----:B------:R-:W-:Y:S02]  /*9460*/  FSEL R107, R5, -INF , !P6 ;  /* 0xff800000056b7808 */ /* 0x000fe40007000000 */
[C---:B------:R-:W-:Y:S02]  /*9470*/  ISETP.GE.AND P0, PT, R105.reuse, R157, PT ;  /* 0x0000009d6900720c */ /* 0x040fe40003f06270 */
[----:B------:R-:W-:Y:S02]  /*9480*/  ISETP.GE.AND P6, PT, R105, R156, PT ;  /* 0x0000009c6900720c */ /* 0x000fe40003fc6270 */
        /* <DEDUP_REMOVED lines=22> */
[----:B------:R-:W-:Y:S02]  /*95f0*/  FSEL R45, R8, -INF , !P4 ;  /* 0xff800000082d7808 */ /* 0x000fe40006000000 */
[----:B------:R-:W-:Y:S02]  /*9600*/  FMNMX3.FTZ R4, R4, R159, R131, !PT ;  /* 0x0000009f04047276 */ /* 0x000fe40007810083 */
[----:B------:R-:W-:Y:S02]  /*9610*/  FMNMX3.FTZ R8, R22, R91, R89, !PT ;  /* 0x0000005b16087276 */ /* 0x000fe40007810059 */
[----:B------:R-:W-:Y:S02]  /*9620*/  ISETP.GE.AND P3, PT, R185, R157, PT ;  /* 0x0000009db900720c */ /* 0x000fe40003f66270 */
[----:B------:R-:W-:-:S02]  /*9630*/  FMNMX3.FTZ R4, R4, R141, R115, !PT ;  /* 0x0000008d04047276 */ /* 0x000fc40007810073 */
[----:B------:R-:W-:Y:S02]  /*9640*/  FMNMX3.FTZ R8, R8, R87, R41, !PT ;  /* 0x0000005708087276 */ /* 0x000fe40007810029 */
[----:B------:R-:W-:Y:S02]  /*9650*/  FSEL R105, R105, -INF , !P5 ;  /* 0xff80000069697808 */ /* 0x000fe40006800000 */
[----:B------:R-:W-:Y:S02]  /*9660*/  FSEL R6, R6, -INF , P0 ;  /* 0xff80000006067808 */ /* 0x000fe40000000000 */
[----:B------:R-:W-:Y:S02]  /*9670*/  ISETP.GE.AND P5, PT, R185, R156, PT ;  /* 0x0000009cb900720c */ /* 0x000fe40003fa6270 */
[----:B------:R-:W-:Y:S02]  /*9680*/  ISETP.GE.AND P0, PT, R181, R157, PT ;  /* 0x0000009db500720c */ /* 0x000fe40003f06270 */
[----:B------:R-:W-:-:S02]  /*9690*/  FSEL R10, R10, -INF , P3 ;  /* 0xff8000000a0a7808 */ /* 0x000fc40001800000 */
[----:B------:R-:W-:Y:S02]  /*96a0*/  FMNMX3.FTZ R4, R4, R113, R107, !PT ;  /* 0x0000007104047276 */ /* 0x000fe4000781006b */
[----:B------:R-:W-:Y:S02]  /*96b0*/  FMNMX3.FTZ R8, R8, R35, R33, !PT ;  /* 0x0000002308087276 */ /* 0x000fe40007810021 */
[----:B------:R-:W-:Y:S02]  /*96c0*/  FSEL R53, R6, -INF , !P6 ;  /* 0xff80000006357808 */ /* 0x000fe40007000000 */
[----:B------:R-:W-:Y:S02]  /*96d0*/  ISETP.GE.AND P6, PT, R181, R156, PT ;  /* 0x0000009cb500720c */ /* 0x000fe40003fc6270 */
[----:B------:R-:W-:Y:S02]  /*96e0*/  ISETP.GE.AND P3, PT, R179, R157, PT ;  /* 0x0000009db300720c */ /* 0x000fe40003f66270 */
[----:B------:R-:W-:-:S02]  /*96f0*/  FSEL R47, R10, -INF , !P5 ;  /* 0xff8000000a2f7808 */ /* 0x000fc40006800000 */
[----:B------:R-:W-:Y:S02]  /*9700*/  ISETP.GE.AND P1, PT, R133, R157, PT ;  /* 0x0000009d8500720c */ /* 0x000fe40003f26270 */
[----:B------:R-:W-:Y:S02]  /*9710*/  FSEL R12, R12, -INF , P0 ;  /* 0xff8000000c0c7808 */ /* 0x000fe40000000000 */
[----:B------:R-:W-:Y:S02]  /*9720*/  FMNMX3.FTZ R4, R4, R105, R55, !PT ;  /* 0x0000006904047276 */ /* 0x000fe40007810037 */
[----:B------:R-:W-:Y:S02]  /*9730*/  FMNMX.FTZ R8, R31, R8, !PT ;  /* 0x000000081f087209 */ /* 0x000fe40007810000 */
[-C--:B------:R-:W-:Y:S02]  /*9740*/  ISETP.GE.AND P5, PT, R179, R156.reuse, PT ;  /* 0x0000009cb300720c */ /* 0x080fe40003fa6270 */
[----:B------:R-:W-:Y:S01]  /*9750*/  ISETP.GE.AND P4, PT, R133, R156, PT ;  /* 0x0000009c8500720c */ /* 0x000fe20003f86270 */
[----:B------:R-:W1:Y:S01]  /*9760*/  SHFL.BFLY PT, R7, R8, 0x2, 0x1f ;  /* 0x0c401f0008077f89 */ /* 0x000e6200000e0000 */
[----:B------:R-:W-:-:S02]  /*9770*/  ISETP.GE.AND P0, PT, R27, R157, PT ;  /* 0x0000009d1b00720c */ /* 0x000fc40003f06270 */
[----:B------:R-:W-:Y:S02]  /*9780*/  FSEL R14, R14, -INF , P3 ;  /* 0xff8000000e0e7808 */ /* 0x000fe40001800000 */
[----:B------:R-:W-:Y:S02]  /*9790*/  FSEL R18, R18, -INF , P1 ;  /* 0xff80000012127808 */ /* 0x000fe40000800000 */
[----:B------:R-:W-:Y:S02]  /*97a0*/  FSEL R28, R12, -INF , !P6 ;  /* 0xff8000000c1c7808 */ /* 0x000fe40007000000 */
        /* <DEDUP_REMOVED lines=12> */
[----:B------:R-:W4:Y:S01]  /*9870*/  S2UR UR6, SR_CgaCtaId ;  /* 0x00000000000679c3 */ /* 0x000f220000008800 */
[----:B------:R-:W-:Y:S01]  /*9880*/  UMOV UR7, 0x400 ;  /* 0x0000040000077882 */ /* 0x000fe20000000000 */
[----:B--2---:R-:W-:-:S05]  /*9890*/  FMNMX.FTZ R5, R6, R5, !PT ;  /* 0x0000000506057209 */ /* 0x004fca0007810000 */
[----:B------:R-:W2:Y:S01]  /*98a0*/  SHFL.BFLY PT, R4, R5, 0x1, 0x1f ;  /* 0x0c201f0005047f89 */ /* 0x000ea200000e0000 */
[----:B-1----:R-:W-:Y:S01]  /*98b0*/  FMNMX.FTZ R2, R7, R2, !PT ;  /* 0x0000000207027209 */ /* 0x002fe20007810000 */
[----:B----4-:R-:W-:Y:S01]  /*98c0*/  ULEA UR6, UR6, UR7, 0x18 ;  /* 0x0000000706067291 */ /* 0x010fe2000f8ec0ff */
[----:B------:R-:W-:Y:S02]  /*98d0*/  LOP3.LUT R133, R0, 0x120, R39, 0xf8, !PT ;  /* 0x0000012000857812 */ /* 0x000fe400078ef827 */
[----:B------:R-:W-:Y:S01]  /*98e0*/  FSETP.NEU.FTZ.AND P0, PT, R2, -INF , PT ;  /* 0xff8000000200780b */ /* 0x000fe20003f1d000 */
[----:B---3--:R-:W-:Y:S02]  /*98f0*/  FMUL.FTZ R32, R25, R2 ;  /* 0x0000000219207220 */ /* 0x008fe40000410000 */
[----:B------:R-:W-:-:S03]  /*9900*/  LEA R133, R133, UR6, 0x1 ;  /* 0x0000000685857c11 */ /* 0x000fc6000f8e08ff */
[----:B------:R-:W-:Y:S02]  /*9910*/  FSEL R32, R32, RZ, P0 ;  /* 0x000000ff20207208 */ /* 0x000fe40000000000 */
[----:B------:R-:W1:Y:S03]  /*9920*/  LDSM.16.MT88.4 R76, [R133+0x3000] ;  /* 0x00300000854c783b */ /* 0x000e660000004200 */
[----:B------:R-:W-:Y:S01]  /*9930*/  FFMA.FTZ R56, R29, R25, -R32 ;  /* 0x000000191d387223 */ /* 0x000fe20000010820 */
[----:B------:R-:W-:Y:S01]  /*9940*/  IMAD.IADD R29, R40, 0x1, R133 ;  /* 0x00000001281d7824 */ /* 0x000fe200078e0285 */
[----:B--2---:R-:W-:-:S04]  /*9950*/  FMNMX.FTZ R0, R5, R4, !PT ;  /* 0x0000000405007209 */ /* 0x004fc80007810000 */
[----:B------:R-:W2:Y:S01]  /*9960*/  LDSM.16.MT88.4 R4, [R29+0x3000] ;  /* 0x003000001d04783b */ /* 0x000ea20000004200 */
[----:B------:R-:W-:Y:S01]  /*9970*/  FSETP.NEU.FTZ.AND P0, PT, R0, -INF , PT ;  /* 0xff8000000000780b */ /* 0x000fe20003f1d000 */
[----:B------:R-:W-:-:S05]  /*9980*/  FMUL.FTZ R30, R25, R0 ;  /* 0x00000000191e7220 */ /* 0x000fca0000410000 */
        /* <DEDUP_REMOVED lines=8> */
[-CC-:B------:R-:W-:Y:S01]  /*9a10*/  FFMA.FTZ R52, R43, R25.reuse, -R32.reuse ;  /* 0x000000192b347223 */ /* 0x180fe20000010820 */
[----:B------:R-:W-:Y:S01]  /*9a20*/  MUFU.EX2 R103, R103 ;  /* 0x0000006700677308 */ /* 0x000fe20000000800 */
[-CC-:B------:R-:W-:Y:S01]  /*9a30*/  FFMA.FTZ R46, R23, R25.reuse, -R32.reuse ;  /* 0x00000019172e7223 */ /* 0x180fe20000010820 */
[----:B------:R-:W-:-:S02]  /*9a40*/  FFMA.FTZ R43, R21, R25, -R32 ;  /* 0x00000019152b7223 */ /* 0x000fc40000010820 */
[----:B------:R-:W3:Y:S01]  /*9a50*/  MUFU.EX2 R86, R86 ;  /* 0x0000005600567308 */ /* 0x000ee20000000800 */
[----:B------:R-:W4:Y:S03]  /*9a60*/  LDSM.16.MT88.4 R20, [R133+0x3400] ;  /* 0x003400008514783b */ /* 0x000f260000004200 */
[----:B------:R-:W-:Y:S01]  /*9a70*/  MUFU.EX2 R95, R95 ;  /* 0x0000005f005f7308 */ /* 0x000fe20000000800 */
[----:B------:R-:W-:-:S03]  /*9a80*/  FFMA.FTZ R59, R19, R25, -R32 ;  /* 0x00000019133b7223 */ /* 0x000fc60000010820 */
[----:B------:R-:W5:Y:S01]  /*9a90*/  MUFU.EX2 R56, R56 ;  /* 0x0000003800387308 */ /* 0x000f620000000800 */
[----:B------:R-:W-:Y:S02]  /*9aa0*/  FFMA.FTZ R42, R17, R25, -R32 ;  /* 0x00000019112a7223 */ /* 0x000fe40000010820 */
[----:B------:R-:W4:Y:S01]  /*9ab0*/  LDSM.16.MT88.4 R16, [R29+0x3400] ;  /* 0x003400001d10783b */ /* 0x000f220000004200 */
[----:B------:R-:W-:Y:S04]  /*9ac0*/  MUFU.EX2 R99, R99 ;  /* 0x0000006300637308 */ /* 0x000fe80000000800 */
[----:B------:R-:W1:Y:S04]  /*9ad0*/  MUFU.EX2 R64, R64 ;  /* 0x0000004000407308 */ /* 0x000e680000000800 */
[----:B------:R-:W-:Y:S04]  /*9ae0*/  MUFU.EX2 R97, R97 ;  /* 0x0000006100617308 */ /* 0x000fe80000000800 */
[----:B------:R-:W2:Y:S01]  /*9af0*/  MUFU.EX2 R54, R54 ;  /* 0x0000003600367308 */ /* 0x000ea20000000800 */
[----:B---3--:R-:W-:Y:S01]  /*9b00*/  F2FP.F16.F32.PACK_AB R68, R86, R103 ;  /* 0x000000675644723e */ /* 0x008fe200000000ff */
[--C-:B------:R-:W-:Y:S01]  /*9b10*/  FFMA.FTZ R48, R65, R25, -R30.reuse ;  /* 0x0000001941307223 */ /* 0x100fe2000001081e */
[----:B-----5:R-:W-:Y:S01]  /*9b20*/  F2FP.F16.F32.PACK_AB R70, R56, R95 ;  /* 0x0000005f3846723e */ /* 0x020fe200000000ff */
[-CC-:B------:R-:W-:Y:S01]  /*9b30*/  FFMA.FTZ R57, R57, R25.reuse, -R30.reuse ;  /* 0x0000001939397223 */ /* 0x180fe2000001081e */
[--C-:B------:R-:W-:Y:S01]  /*9b40*/  FFMA.FTZ R44, R51, R25, -R30.reuse ;  /* 0x00000019332c7223 */ /* 0x100fe2000001081e */
[----:B-1----:R-:W-:Y:S01]  /*9b50*/  F2FP.F16.F32.PACK_AB R69, R64, R99 ;  /* 0x000000634045723e */ /* 0x002fe200000000ff */
[----:B------:R-:W-:Y:S01]  /*9b60*/  FFMA.FTZ R8, R73, R25, -R30 ;  /* 0x0000001949087223 */ /* 0x000fe2000001081e */
[----:B------:R-:W-:Y:S01]  /*9b70*/  MUFU.EX2 R59, R59 ;  /* 0x0000003b003b7308 */ /* 0x000fe20000000800 */
[----:B--2---:R-:W-:-:S03]  /*9b80*/  F2FP.F16.F32.PACK_AB R71, R54, R97 ;  /* 0x000000613647723e */ /* 0x004fc600000000ff */
[----:B------:R-:W1:Y:S01]  /*9b90*/  MUFU.EX2 R52, R52 ;  /* 0x0000003400347308 */ /* 0x000e620000000800 */
[-CC-:B------:R-:W-:Y:S01]  /*9ba0*/  FFMA.FTZ R51, R15, R25.reuse, -R32.reuse ;  /* 0x000000190f337223 */ /* 0x180fe20000010820 */
[-C--:B------:R-:W-:Y:S02]  /*9bb0*/  FFMA.FTZ R39, R13, R25.reuse, -R32 ;  /* 0x000000190d277223 */ /* 0x080fe40000010820 */
[----:B------:R-:W-:Y:S01]  /*9bc0*/  MUFU.EX2 R46, R46 ;  /* 0x0000002e002e7308 */ /* 0x000fe20000000800 */
[----:B------:R-:W2:Y:S01]  /*9bd0*/  LDSM.16.MT88.4 R12, [R133+0x3800] ;  /* 0x00380000850c783b */ /* 0x000ea20000004200 */
[----:B------:R-:W-:Y:S02]  /*9be0*/  HMMA.16816.F32 R80, R68, R76, RZ ;  /* 0x0000004c4450723c */ /* 0x000fe400000018ff */
[----:B------:R-:W-:Y:S01]  /*9bf0*/  MUFU.EX2 R43, R43 ;  /* 0x0000002b002b7308 */ /* 0x000fe20000000800 */
[----:B------:R-:W-:-:S03]  /*9c00*/  FFMA.FTZ R40, R49, R25, -R30 ;  /* 0x0000001931287223 */ /* 0x000fc6000001081e */
[----:B------:R3:W-:Y:S01]  /*9c10*/  MUFU.EX2 R65, R8 ;  /* 0x0000000800417308 */ /* 0x0007e20000000800 */
[----:B------:R-:W-:-:S03]  /*9c20*/  FFMA.FTZ R34, R9, R25, -R32 ;  /* 0x0000001909227223 */ /* 0x000fc60000010820 */
[----:B------:R-:W5:Y:S01]  /*9c30*/  MUFU.EX2 R48, R48 ;  /* 0x0000003000307308 */ /* 0x000f620000000800 */
[----:B------:R-:W-:-:S03]  /*9c40*/  FFMA.FTZ R49, R11, R25, -R30 ;  /* 0x000000190b317223 */ /* 0x000fc6000001081e */
[----:B------:R-:W-:Y:S04]  /*9c50*/  MUFU.EX2 R57, R57 ;  /* 0x0000003900397308 */ /* 0x000fe80000000800 */
[----:B------:R-:W4:Y:S01]  /*9c60*/  MUFU.EX2 R44, R44 ;  /* 0x0000002c002c7308 */ /* 0x000f220000000800 */
[C---:B------:R-:W-:Y:S01]  /*9c70*/  HMMA.16816.F32 R72, R68.reuse, R4, RZ ;  /* 0x000000044448723c */ /* 0x040fe200000018ff */
[----:B---3--:R-:W3:Y:S07]  /*9c80*/  LDSM.16.MT88.4 R8, [R29+0x3800] ;  /* 0x003800001d08783b */ /* 0x008eee0000004200 */
[----:B------:R-:W-:Y:S01]  /*9c90*/  HMMA.16816.F32 R76, R68, R78, RZ ;  /* 0x0000004e444c723c */ /* 0x000fe200000018ff */
[----:B------:R-:W-:Y:S01]  /*9ca0*/  FFMA.FTZ R50, R67, R25, -R30 ;  /* 0x0000001943327223 */ /* 0x000fe2000001081e */
[----:B-1----:R-:W-:-:S02]  /*9cb0*/  F2FP.F16.F32.PACK_AB R4, R52, R59 ;  /* 0x0000003b3404723e */ /* 0x002fc400000000ff */
[----:B-----5:R-:W-:Y:S01]  /*9cc0*/  F2FP.F16.F32.PACK_AB R5, R48, R65 ;  /* 0x000000413005723e */ /* 0x020fe200000000ff */
[----:B------:R-:W-:-:S03]  /*9cd0*/  FFMA.FTZ R175, R175, R25, -R30 ;  /* 0x00000019afaf7223 */ /* 0x000fc6000001081e */
[----:B------:R-:W-:Y:S01]  /*9ce0*/  HMMA.16816.F32 R68, R68, R6, RZ ;  /* 0x000000064444723c */ /* 0x000fe200000018ff */
[----:B------:R-:W-:Y:S02]  /*9cf0*/  F2FP.F16.F32.PACK_AB R6, R43, R46 ;  /* 0x0000002e2b06723e */ /* 0x000fe400000000ff */
[----:B----4-:R-:W-:Y:S01]  /*9d00*/  F2FP.F16.F32.PACK_AB R7, R44, R57 ;  /* 0x000000392c07723e */ /* 0x010fe200000000ff */
[----:B------:R-:W-:Y:S04]  /*9d10*/  MUFU.EX2 R42, R42 ;  /* 0x0000002a002a7308 */ /* 0x000fe80000000800 */
[----:B------:R-:W1:Y:S02]  /*9d20*/  MUFU.EX2 R51, R51 ;  /* 0x0000003300337308 */ /* 0x000e640000000800 */
[C---:B------:R-:W-:Y:S02]  /*9d30*/  HMMA.16816.F32 R80, R4.reuse, R20, R80 ;  /* 0x000000140450723c */ /* 0x040fe40000001850 */
[----:B------:R-:W-:Y:S04]  /*9d40*/  MUFU.EX2 R39, R39 ;  /* 0x0000002700277308 */ /* 0x000fe80000000800 */
[----:B------:R-:W4:Y:S04]  /*9d50*/  MUFU.EX2 R34, R34 ;  /* 0x0000002200227308 */ /* 0x000f280000000800 */
[----:B------:R-:W-:Y:S04]  /*9d60*/  MUFU.EX2 R67, R175 ;  /* 0x000000af00437308 */ /* 0x000fe80000000800 */
[----:B------:R-:W5:Y:S04]  /*9d70*/  MUFU.EX2 R50, R50 ;  /* 0x0000003200327308 */ /* 0x000f680000000800 */
[----:B------:R-:W-:Y:S04]  /*9d80*/  MUFU.EX2 R40, R40 ;  /* 0x0000002800287308 */ /* 0x000fe80000000800 */
[----:B------:R-:W2:Y:S01]  /*9d90*/  MUFU.EX2 R49, R49 ;  /* 0x0000003100317308 */ /* 0x000ea20000000800 */
[C---:B------:R-:W-:Y:S08]  /*9da0*/  HMMA.16816.F32 R72, R4.reuse, R16, R72 ;  /* 0x000000100448723c */ /* 0x040ff00000001848 */
[C---:B------:R-:W-:Y:S01]  /*9db0*/  HMMA.16816.F32 R76, R4.reuse, R22, R76 ;  /* 0x00000016044c723c */ /* 0x040fe2000000184c */
[----:B------:R-:W3:Y:S07]  /*9dc0*/  LDSM.16.MT88.4 R20, [R133+0x3c00] ;  /* 0x003c00008514783b */ /* 0x000eee0000004200 */
[----:B------:R-:W-:Y:S03]  /*9dd0*/  HMMA.16816.F32 R68, R4, R18, R68 ;  /* 0x000000120444723c */ /* 0x000fe60000001844 */
[----:B-1----:R-:W-:Y:S01]  /*9de0*/  F2FP.F16.F32.PACK_AB R4, R51, R42 ;  /* 0x0000002a3304723e */ /* 0x002fe200000000ff */
[----:B------:R-:W1:Y:S01]  /*9df0*/  LDSM.16.MT88.4 R16, [R29+0x3c00] ;  /* 0x003c00001d10783b */ /* 0x000e620000004200 */
[----:B----4-:R-:W-:-:S02]  /*9e00*/  F2FP.F16.F32.PACK_AB R6, R34, R39 ;  /* 0x000000272206723e */ /* 0x010fc400000000ff */
[----:B-----5:R-:W-:Y:S02]  /*9e10*/  F2FP.F16.F32.PACK_AB R5, R50, R67 ;  /* 0x000000433205723e */ /* 0x020fe400000000ff */
[----:B--2---:R-:W-:Y:S01]  /*9e20*/  F2FP.F16.F32.PACK_AB R7, R49, R40 ;  /* 0x000000283107723e */ /* 0x004fe200000000ff */
[-CC-:B------:R-:W-:Y:S01]  /*9e30*/  FFMA.FTZ R66, R171, R25.reuse, -R32.reuse ;  /* 0x00000019ab427223 */ /* 0x180fe20000010820 */
[-C--:B------:R-:W-:Y:S01]  /*9e40*/  FFMA.FTZ R58, R101, R25.reuse, -R32 ;  /* 0x00000019653a7223 */ /* 0x080fe20000010820 */
[-CC-:B------:R-:W-:Y:S01]  /*9e50*/  FFMA.FTZ R90, R123, R25.reuse, -R30.reuse ;  /* 0x000000197b5a7223 */ /* 0x180fe2000001081e */
[-C--:B------:R-:W-:Y:S01]  /*9e60*/  FFMA.FTZ R88, R167, R25.reuse, -R30 ;  /* 0x00000019a7587223 */ /* 0x080fe2000001081e */
[-C--:B------:R-:W-:Y:S01]  /*9e70*/  FFMA.FTZ R169, R169, R25.reuse, -R32 ;  /* 0x00000019a9a97223 */ /* 0x080fe20000010820 */
[-C--:B------:R-:W-:Y:S01]  /*9e80*/  FFMA.FTZ R173, R173, R25.reuse, -R30 ;  /* 0x00000019adad7223 */ /* 0x080fe2000001081e */
[C---:B------:R-:W-:Y:S03]  /*9e90*/  HMMA.16816.F32 R80, R4.reuse, R12, R80 ;  /* 0x0000000c0450723c */ /* 0x040fe60000001850 */
[-C--:B------:R-:W-:Y:S01]  /*9ea0*/  FFMA.FTZ R12, R109, R25.reuse, -R32 ;  /* 0x000000196d0c7223 */ /* 0x080fe20000010820 */
[-C--:B------:R-:W-:Y:S01]  /*9eb0*/  FFMA.FTZ R165, R165, R25.reuse, -R30 ;  /* 0x00000019a5a57223 */ /* 0x080fe2000001081e */
[----:B------:R-:W-:Y:S03]  /*9ec0*/  MUFU.EX2 R66, R66 ;  /* 0x0000004200427308 */ /* 0x000fe60000000800 */
[C---:B---3--:R-:W-:Y:S03]  /*9ed0*/  HMMA.16816.F32 R72, R4.reuse, R8, R72 ;  /* 0x000000080448723c */ /* 0x048fe60000001848 */
[----:B------:R-:W-:Y:S01]  /*9ee0*/  FFMA.FTZ R8, R117, R25, -R32 ;  /* 0x0000001975087223 */ /* 0x000fe20000010820 */
[----:B------:R-:W2:Y:S04]  /*9ef0*/  MUFU.EX2 R109, R169 ;  /* 0x000000a9006d7308 */ /* 0x000ea80000000800 */
[----:B------:R3:W-:Y:S04]  /*9f00*/  MUFU.EX2 R101, R12 ;  /* 0x0000000c00657308 */ /* 0x0007e80000000800 */
[----:B------:R-:W4:Y:S04]  /*9f10*/  MUFU.EX2 R58, R58 ;  /* 0x0000003a003a7308 */ /* 0x000f280000000800 */
[----:B------:R-:W-:Y:S04]  /*9f20*/  MUFU.EX2 R123, R173 ;  /* 0x000000ad007b7308 */ /* 0x000fe80000000800 */
[----:B------:R-:W5:Y:S04]  /*9f30*/  MUFU.EX2 R90, R90 ;  /* 0x0000005a005a7308 */ /* 0x000f680000000800 */
[----:B------:R-:W-:Y:S04]  /*9f40*/  MUFU.EX2 R88, R88 ;  /* 0x0000005800587308 */ /* 0x000fe80000000800 */
[----:B------:R-:W1:Y:S01]  /*9f50*/  MUFU.EX2 R117, R165 ;  /* 0x000000a500757308 */ /* 0x000e620000000800 */
[C---:B------:R-:W-:Y:S01]  /*9f60*/  HMMA.16816.F32 R76, R4.reuse, R14, R76 ;  /* 0x0000000e044c723c */ /* 0x040fe2000000184c */
[----:B---3--:R-:W3:Y:S07]  /*9f70*/  LDSM.16.MT88.4 R12, [R133+0x4000] ;  /* 0x00400000850c783b */ /* 0x008eee0000004200 */
[----:B------:R-:W-:Y:S03]  /*9f80*/  HMMA.16816.F32 R68, R4, R10, R68 ;  /* 0x0000000a0444723c */ /* 0x000fe60000001844 */
[----:B--2---:R-:W-:-:S02]  /*9f90*/  F2FP.F16.F32.PACK_AB R4, R109, R66 ;  /* 0x000000426d04723e */ /* 0x004fc400000000ff */
[----:B----4-:R-:W-:Y:S02]  /*9fa0*/  F2FP.F16.F32.PACK_AB R6, R58, R101 ;  /* 0x000000653a06723e */ /* 0x010fe400000000ff */
[----:B-----5:R-:W-:Y:S02]  /*9fb0*/  F2FP.F16.F32.PACK_AB R5, R90, R123 ;  /* 0x0000007b5a05723e */ /* 0x020fe400000000ff */
[----:B-1----:R-:W-:Y:S01]  /*9fc0*/  F2FP.F16.F32.PACK_AB R7, R117, R88 ;  /* 0x000000587507723e */ /* 0x002fe200000000ff */
[-CC-:B------:R-:W-:Y:S01]  /*9fd0*/  FFMA.FTZ R92, R119, R25.reuse, -R32.reuse ;  /* 0x00000019775c7223 */ /* 0x180fe20000010820 */
[-C--:B------:R-:W-:Y:S01]  /*9fe0*/  FFMA.FTZ R94, R127, R25.reuse, -R32 ;  /* 0x000000197f5e7223 */ /* 0x080fe20000010820 */
[----:B------:R1:W-:Y:S01]  /*9ff0*/  MUFU.EX2 R119, R8 ;  /* 0x0000000800777308 */ /* 0x0003e20000000800 */
[----:B------:R-:W-:-:S03]  /*a000*/  FFMA.FTZ R96, R161, R25, -R30 ;  /* 0x00000019a1607223 */ /* 0x000fc6000001081e */
[C---:B------:R-:W-:Y:S03]  /*a010*/  HMMA.16816.F32 R80, R4.reuse, R20, R80 ;  /* 0x000000140450723c */ /* 0x040fe60000001850 */
[-CC-:B------:R-:W-:Y:S01]  /*a020*/  FFMA.FTZ R20, R131, R25.reuse, -R30.reuse ;  /* 0x0000001983147223 */ /* 0x180fe2000001081e */
[-C--:B------:R-:W-:Y:S01]  /*a030*/  FFMA.FTZ R21, R141, R25.reuse, -R30 ;  /* 0x000000198d157223 */ /* 0x080fe2000001081e */
[-C--:B------:R-:W-:Y:S01]  /*a040*/  FFMA.FTZ R163, R163, R25.reuse, -R32 ;  /* 0x00000019a3a37223 */ /* 0x080fe20000010820 */
[----:B------:R-:W-:Y:S01]  /*a050*/  FFMA.FTZ R159, R159, R25, -R30 ;  /* 0x000000199f9f7223 */ /* 0x000fe2000001081e */
[----:B-1----:R-:W1:Y:S01]  /*a060*/  LDSM.16.MT88.4 R8, [R29+0x4000] ;  /* 0x004000001d08783b */ /* 0x002e620000004200 */
[----:B------:R-:W2:Y:S01]  /*a070*/  MUFU.EX2 R92, R92 ;  /* 0x0000005c005c7308 */ /* 0x000ea20000000800 */
[C---:B------:R-:W-:Y:S03]  /*a080*/  HMMA.16816.F32 R76, R4.reuse, R22, R76 ;  /* 0x00000016044c723c */ /* 0x040fe6000000184c */
[----:B------:R-:W-:Y:S04]  /*a090*/  MUFU.EX2 R127, R163 ;  /* 0x000000a3007f7308 */ /* 0x000fe80000000800 */
[----:B------:R-:W4:Y:S01]  /*a0a0*/  MUFU.EX2 R94, R94 ;  /* 0x0000005e005e7308 */ /* 0x000f220000000800 */
[C---:B------:R-:W-:Y:S03]  /*a0b0*/  HMMA.16816.F32 R72, R4.reuse, R16, R72 ;  /* 0x000000100448723c */ /* 0x040fe60000001848 */
[----:B------:R-:W-:Y:S04]  /*a0c0*/  MUFU.EX2 R96, R96 ;  /* 0x0000006000607308 */ /* 0x000fe80000000800 */
[----:B------:R-:W5:Y:S01]  /*a0d0*/  MUFU.EX2 R131, R159 ;  /* 0x0000009f00837308 */ /* 0x000f620000000800 */
[----:B------:R-:W-:Y:S01]  /*a0e0*/  HMMA.16816.F32 R68, R4, R18, R68 ;  /* 0x000000120444723c */ /* 0x000fe20000001844 */
[----:B------:R-:W1:Y:S02]  /*a0f0*/  LDSM.16.MT88.4 R16, [R133+0x4400] ;  /* 0x004400008510783b */ /* 0x000e640000004200 */
[----:B------:R-:W-:Y:S04]  /*a100*/  MUFU.EX2 R20, R20 ;  /* 0x0000001400147308 */ /* 0x000fe80000000800 */
[----:B------:R-:W3:Y:S01]  /*a110*/  MUFU.EX2 R21, R21 ;  /* 0x0000001500157308 */ /* 0x000ee20000000800 */
[----:B--2---:R-:W-:Y:S01]  /*a120*/  F2FP.F16.F32.PACK_AB R4, R92, R119 ;  /* 0x000000775c04723e */ /* 0x004fe200000000ff */
[--C-:B------:R-:W-:Y:S01]  /*a130*/  FFMA.FTZ R98, R129, R25, -R32.reuse ;  /* 0x0000001981627223 */ /* 0x100fe20000010820 */
[----:B----4-:R-:W-:Y:S01]  /*a140*/  F2FP.F16.F32.PACK_AB R6, R94, R127 ;  /* 0x0000007f5e06723e */ /* 0x010fe200000000ff */
[-CC-:B------:R-:W-:Y:S01]  /*a150*/  FFMA.FTZ R23, R125, R25.reuse, -R32.reuse ;  /* 0x000000197d177223 */ /* 0x180fe20000010820 */
[-C--:B------:R-:W-:Y:S01]  /*a160*/  FFMA.FTZ R22, R111, R25.reuse, -R32 ;  /* 0x000000196f167223 */ /* 0x080fe20000010820 */
[----:B-----5:R-:W-:Y:S01]  /*a170*/  F2FP.F16.F32.PACK_AB R5, R131, R96 ;  /* 0x000000608305723e */ /* 0x020fe200000000ff */
[-CC-:B------:R-:W-:Y:S01]  /*a180*/  FFMA.FTZ R100, R115, R25.reuse, -R30.reuse ;  /* 0x0000001973647223 */ /* 0x180fe2000001081e */
[-C--:B------:R-:W-:Y:S01]  /*a190*/  FFMA.FTZ R102, R107, R25.reuse, -R30 ;  /* 0x000000196b667223 */ /* 0x080fe2000001081e */
[-C--:B------:R-:W-:Y:S01]  /*a1a0*/  FFMA.FTZ R121, R121, R25.reuse, -R32 ;  /* 0x0000001979797223 */ /* 0x080fe20000010820 */
[-CC-:B------:R-:W-:Y:S01]  /*a1b0*/  FFMA.FTZ R113, R113, R25.reuse, -R30.reuse ;  /* 0x0000001971717223 */ /* 0x180fe2000001081e */
[----:B------:R-:W-:Y:S01]  /*a1c0*/  FFMA.FTZ R105, R105, R25, -R30 ;  /* 0x0000001969697223 */ /* 0x000fe2000001081e */
[----:B---3--:R-:W-:Y:S01]  /*a1d0*/  F2FP.F16.F32.PACK_AB R7, R21, R20 ;  /* 0x000000141507723e */ /* 0x008fe200000000ff */
[----:B------:R-:W-:Y:S01]  /*a1e0*/  FADD.FTZ R86, R103, R86 ;  /* 0x0000005667567221 */ /* 0x000fe20000010000 */
[----:B------:R-:W-:Y:S04]  /*a1f0*/  MUFU.EX2 R98, R98 ;  /* 0x0000006200627308 */ /* 0x000fe80000000800 */
[----:B------:R-:W2:Y:S01]  /*a200*/  MUFU.EX2 R23, R23 ;  /* 0x0000001700177308 */ /* 0x000ea20000000800 */
[C---:B------:R-:W-:Y:S03]  /*a210*/  HMMA.16816.F32 R80, R4.reuse, R12, R80 ;  /* 0x0000000c0450723c */ /* 0x040fe60000001850 */
[----:B------:R-:W-:Y:S04]  /*a220*/  MUFU.EX2 R111, R121 ;  /* 0x00000079006f7308 */ /* 0x000fe80000000800 */
[----:B------:R-:W3:Y:S01]  /*a230*/  MUFU.EX2 R22, R22 ;  /* 0x0000001600167308 */ /* 0x000ee20000000800 */
[----:B------:R-:W-:Y:S01]  /*a240*/  HMMA.16816.F32 R76, R4, R14, R76 ;  /* 0x0000000e044c723c */ /* 0x000fe2000000184c */
[----:B------:R-:W4:Y:S02]  /*a250*/  LDSM.16.MT88.4 R12, [R29+0x4400] ;  /* 0x004400001d0c783b */ /* 0x000f240000004200 */
[----:B------:R-:W-:Y:S04]  /*a260*/  MUFU.EX2 R100, R100 ;  /* 0x0000006400647308 */ /* 0x000fe80000000800 */
[----:B------:R-:W5:Y:S04]  /*a270*/  MUFU.EX2 R107, R113 ;  /* 0x00000071006b7308 */ /* 0x000f680000000800 */
[----:B------:R-:W-:Y:S04]  /*a280*/  MUFU.EX2 R102, R102 ;  /* 0x0000006600667308 */ /* 0x000fe80000000800 */
[----:B------:R-:W5:Y:S01]  /*a290*/  MUFU.EX2 R103, R105 ;  /* 0x0000006900677308 */ /* 0x000f620000000800 */
[----:B------:R-:W-:Y:S01]  /*a2a0*/  FADD.FTZ R64, R99, R64 ;  /* 0x0000004063407221 */ /* 0x000fe20000010000 */
[----:B------:R-:W-:-:S03]  /*a2b0*/  FADD.FTZ R95, R95, R86 ;  /* 0x000000565f5f7221 */ /* 0x000fc60000010000 */
[----:B------:R-:W-:Y:S01]  /*a2c0*/  FADD.FTZ R97, R97, R64 ;  /* 0x0000004061617221 */ /* 0x000fe20000010000 */
[----:B-1----:R-:W-:Y:S03]  /*a2d0*/  HMMA.16816.F32 R72, R4, R8, R72 ;  /* 0x000000080448723c */ /* 0x002fe60000001848 */
[----:B------:R-:W-:Y:S01]  /*a2e0*/  FADD.FTZ R56, R56, R95 ;  /* 0x0000005f38387221 */ /* 0x000fe20000010000 */
[----:B------:R-:W-:-:S04]  /*a2f0*/  FADD.FTZ R86, R54, R97 ;  /* 0x0000006136567221 */ /* 0x000fc80000010000 */
[----:B------:R-:W-:Y:S03]  /*a300*/  HMMA.16816.F32 R68, R4, R10, R68 ;  /* 0x0000000a0444723c */ /* 0x000fe60000001844 */
        /* <DEDUP_REMOVED lines=18> */
[----:B----4-:R-:W-:Y:S03]  /*a430*/  HMMA.16816.F32 R72, R4, R12, R72 ;  /* 0x0000000c0448723c */ /* 0x010fe60000001848 */
        /* <DEDUP_REMOVED lines=17> */
[----:B------:R-:W-:Y:S04]  /*a550*/  MUFU.EX2 R89, R93 ;  /* 0x0000005d00597308 */ /* 0x000fe80000000800 */
[----:B------:R-:W2:Y:S01]  /*a560*/  MUFU.EX2 R64, R64 ;  /* 0x0000004000407308 */ /* 0x000ea20000000800 */
[----:B------:R-:W-:-:S03]  /*a570*/  FADD.FTZ R101, R101, R66 ;  /* 0x0000004265657221 */ /* 0x000fc60000010000 */
[----:B------:R-:W-:Y:S01]  /*a580*/  MUFU.EX2 R54, R91 ;  /* 0x0000005b00367308 */ /* 0x000fe20000000800 */
[----:B------:R-:W-:-:S03]  /*a590*/  FADD.FTZ R88, R88, R123 ;  /* 0x0000007b58587221 */ /* 0x000fc60000010000 */
[----:B------:R-:W3:Y:S04]  /*a5a0*/  MUFU.EX2 R55, R87 ;  /* 0x0000005700377308 */ /* 0x000ee80000000800 */
[----:B------:R-:W-:Y:S04]  /*a5b0*/  MUFU.EX2 R53, R16 ;  /* 0x0000001000357308 */ /* 0x000fe80000000800 */
[----:B------:R4:W5:Y:S04]  /*a5c0*/  MUFU.EX2 R52, R17 ;  /* 0x0000001100347308 */ /* 0x0009680000000800 */
[----:B------:R-:W-:Y:S04]  /*a5d0*/  MUFU.EX2 R45, R47 ;  /* 0x0000002f002d7308 */ /* 0x000fe80000000800 */
[----:B------:R-:W1:Y:S01]  /*a5e0*/  MUFU.EX2 R46, R48 ;  /* 0x00000030002e7308 */ /* 0x000e620000000800 */
[----:B------:R-:W-:Y:S01]  /*a5f0*/  FADD.FTZ R58, R58, R101 ;  /* 0x000000653a3a7221 */ /* 0x000fe20000010000 */
[----:B------:R-:W-:Y:S01]  /*a600*/  FADD.FTZ R117, R117, R88 ;  /* 0x0000005875757221 */ /* 0x000fe20000010000 */
[----:B----4-:R-:W4:Y:S02]  /*a610*/  LDSM.16.MT88.4 R16, [R29+0x4800] ;  /* 0x004800001d10783b */ /* 0x010f240000004200 */
[----:B------:R-:W-:Y:S01]  /*a620*/  FADD.FTZ R119, R119, R58 ;  /* 0x0000003a77777221 */ /* 0x000fe20000010000 */
[----:B------:R-:W-:Y:S01]  /*a630*/  FADD.FTZ R96, R96, R117 ;  /* 0x0000007560607221 */ /* 0x000fe20000010000 */
[----:B------:R-:W-:Y:S03]  /*a640*/  HMMA.16816.F32 R68, R4, R14, R68 ;  /* 0x0000000e0444723c */ /* 0x000fe60000001844 */
[----:B--2---:R-:W-:Y:S01]  /*a650*/  F2FP.F16.F32.PACK_AB R4, R64, R89 ;  /* 0x000000594004723e */ /* 0x004fe200000000ff */
[----:B------:R-:W-:Y:S01]  /*a660*/  FADD.FTZ R92, R92, R119 ;  /* 0x000000775c5c7221 */ /* 0x000fe20000010000 */
[----:B---3--:R-:W-:Y:S01]  /*a670*/  F2FP.F16.F32.PACK_AB R6, R55, R54 ;  /* 0x000000363706723e */ /* 0x008fe200000000ff */
[----:B------:R-:W-:Y:S01]  /*a680*/  FADD.FTZ R131, R131, R96 ;  /* 0x0000006083837221 */ /* 0x000fe20000010000 */
[----:B-----5:R-:W-:-:S02]  /*a690*/  F2FP.F16.F32.PACK_AB R5, R52, R53 ;  /* 0x000000353405723e */ /* 0x020fc400000000ff */
[----:B-1----:R-:W-:Y:S01]  /*a6a0*/  F2FP.F16.F32.PACK_AB R7, R46, R45 ;  /* 0x0000002d2e07723e */ /* 0x002fe200000000ff */
[----:B------:R-:W-:Y:S01]  /*a6b0*/  FADD.FTZ R127, R127, R92 ;  /* 0x0000005c7f7f7221 */ /* 0x000fe20000010000 */
[----:B------:R-:W-:Y:S01]  /*a6c0*/  FADD.FTZ R20, R20, R131 ;  /* 0x0000008314147221 */ /* 0x000fe20000010000 */
[-CC-:B------:R-:W-:Y:S01]  /*a6d0*/  FFMA.FTZ R34, R41, R25.reuse, -R32.reuse ;  /* 0x0000001929227223 */ /* 0x180fe20000010820 */
[-CC-:B------:R-:W-:Y:S01]  /*a6e0*/  FFMA.FTZ R35, R35, R25.reuse, -R32.reuse ;  /* 0x0000001923237223 */ /* 0x180fe20000010820 */
[----:B------:R-:W-:Y:S01]  /*a6f0*/  FADD.FTZ R127, R94, R127 ;  /* 0x0000007f5e7f7221 */ /* 0x000fe20000010000 */
[----:B------:R-:W1:Y:S01]  /*a700*/  LDSM.16.MT88.4 R12, [R133+0x4c00] ;  /* 0x004c0000850c783b */ /* 0x000e620000004200 */
[C---:B------:R-:W-:Y:S03]  /*a710*/  HMMA.16816.F32 R80, R4.reuse, R8, R80 ;  /* 0x000000080450723c */ /* 0x040fe60000001850 */
[-C--:B------:R-:W-:Y:S01]  /*a720*/  FFMA.FTZ R8, R33, R25.reuse, -R32 ;  /* 0x0000001921087223 */ /* 0x080fe20000010820 */
[----:B------:R-:W-:Y:S01]  /*a730*/  FADD.FTZ R21, R21, R20 ;  /* 0x0000001415157221 */ /* 0x000fe20000010000 */
[-C--:B------:R-:W-:Y:S01]  /*a740*/  FFMA.FTZ R33, R31, R25.reuse, -R32 ;  /* 0x000000191f217223 */ /* 0x080fe20000010820 */
[----:B------:R-:W-:Y:S01]  /*a750*/  FADD.FTZ R98, R98, R127 ;  /* 0x0000007f62627221 */ /* 0x000fe20000010000 */
[----:B------:R2:W-:Y:S01]  /*a760*/  MUFU.EX2 R32, R8 ;  /* 0x0000000800207308 */ /* 0x0005e20000000800 */
[----:B------:R-:W-:Y:S01]  /*a770*/  FADD.FTZ R100, R100, R21 ;  /* 0x0000001564647221 */ /* 0x000fe20000010000 */
[----:B------:R-:W-:Y:S03]  /*a780*/  HMMA.16816.F32 R76, R4, R10, R76 ;  /* 0x0000000a044c723c */ /* 0x000fe6000000184c */
[----:B------:R-:W-:Y:S01]  /*a790*/  FADD.FTZ R98, R23, R98 ;  /* 0x0000006217627221 */ /* 0x000fe20000010000 */
[----:B------:R-:W-:Y:S01]  /*a7a0*/  FADD.FTZ R107, R107, R100 ;  /* 0x000000646b6b7221 */ /* 0x000fe20000010000 */
[----:B--2---:R-:W2:Y:S02]  /*a7b0*/  LDSM.16.MT88.4 R8, [R29+0x4c00] ;  /* 0x004c00001d08783b */ /* 0x004ea40000004200 */
[----:B------:R-:W-:Y:S01]  /*a7c0*/  FADD.FTZ R111, R111, R98 ;  /* 0x000000626f6f7221 */ /* 0x000fe20000010000 */
[----:B------:R-:W-:Y:S01]  /*a7d0*/  FADD.FTZ R102, R102, R107 ;  /* 0x0000006b66667221 */ /* 0x000fe20000010000 */
[----:B------:R3:W-:Y:S01]  /*a7e0*/  MUFU.EX2 R31, R35 ;  /* 0x00000023001f7308 */ /* 0x0007e20000000800 */
[-C--:B------:R-:W-:Y:S01]  /*a7f0*/  FFMA.FTZ R28, R28, R25.reuse, -R30 ;  /* 0x000000191c1c7223 */ /* 0x080fe2000001081e */
[----:B------:R-:W-:Y:S01]  /*a800*/  FADD.FTZ R22, R22, R111 ;  /* 0x0000006f16167221 */ /* 0x000fe20000010000 */
[----:B------:R-:W-:Y:S01]  /*a810*/  FADD.FTZ R102, R103, R102 ;  /* 0x0000006667667221 */ /* 0x000fe20000010000 */
[-CC-:B------:R-:W-:Y:S01]  /*a820*/  FFMA.FTZ R165, R24, R25.reuse, -R30.reuse ;  /* 0x0000001918a57223 */ /* 0x180fe2000001081e */
[-C--:B------:R-:W-:Y:S01]  /*a830*/  FFMA.FTZ R39, R26, R25.reuse, -R30 ;  /* 0x000000191a277223 */ /* 0x080fe2000001081e */
[----:B------:R-:W-:Y:S01]  /*a840*/  FADD.FTZ R89, R89, R22 ;  /* 0x0000001659597221 */ /* 0x000fe20000010000 */
[----:B------:R-:W-:Y:S01]  /*a850*/  FADD.FTZ R53, R53, R102 ;  /* 0x0000006635357221 */ /* 0x000fe20000010000 */
[----:B------:R-:W5:Y:S01]  /*a860*/  MUFU.EX2 R34, R34 ;  /* 0x0000002200227308 */ /* 0x000f620000000800 */
[----:B---3--:R-:W-:-:S03]  /*a870*/  FFMA.FTZ R35, R27, R25, -R30 ;  /* 0x000000191b237223 */ /* 0x008fc6000001081e */
[----:B------:R-:W-:Y:S01]  /*a880*/  MUFU.EX2 R27, R28 ;  /* 0x0000001c001b7308 */ /* 0x000fe20000000800 */
[----:B------:R-:W-:-:S03]  /*a890*/  FADD.FTZ R89, R64, R89 ;  /* 0x0000005940597221 */ /* 0x000fc60000010000 */
[----:B------:R-:W3:Y:S01]  /*a8a0*/  MUFU.EX2 R26, R35 ;  /* 0x00000023001a7308 */ /* 0x000ee20000000800 */
[----:B------:R-:W-:Y:S01]  /*a8b0*/  FADD.FTZ R52, R52, R53 ;  /* 0x0000003534347221 */ /* 0x000fe20000010000 */
[C---:B----4-:R-:W-:Y:S02]  /*a8c0*/  HMMA.16816.F32 R72, R4.reuse, R16, R72 ;  /* 0x000000100448723c */ /* 0x050fe40000001848 */
[----:B------:R-:W4:Y:S04]  /*a8d0*/  MUFU.EX2 R33, R33 ;  /* 0x0000002100217308 */ /* 0x000f280000000800 */
[----:B------:R-:W-:Y:S02]  /*a8e0*/  MUFU.EX2 R24, R39 ;  /* 0x0000002700187308 */ /* 0x000fe40000000800 */
[----:B------:R-:W-:Y:S02]  /*a8f0*/  HMMA.16816.F32 R68, R4, R18, R68 ;  /* 0x000000120444723c */ /* 0x000fe40000001844 */
[----:B------:R-:W1:Y:S01]  /*a900*/  MUFU.EX2 R165, R165 ;  /* 0x000000a500a57308 */ /* 0x000e620000000800 */
[----:B------:R-:W-:Y:S01]  /*a910*/  FADD.FTZ R54, R54, R89 ;  /* 0x0000005936367221 */ /* 0x000fe20000010000 */
[----:B------:R-:W-:Y:S01]  /*a920*/  FADD.FTZ R45, R45, R52 ;  /* 0x000000342d2d7221 */ /* 0x000fe20000010000 */
[----:B------:R-:W-:-:S02]  /*a930*/  ISETP.GT.AND P0, PT, R63, R138, PT ;  /* 0x0000008a3f00720c */ /* 0x000fc40003f04270 */
[----:B------:R-:W-:Y:S01]  /*a940*/  FADD.FTZ R55, R55, R54 ;  /* 0x0000003637377221 */ /* 0x000fe20000010000 */
[----:B------:R-:W-:Y:S01]  /*a950*/  FADD.FTZ R46, R46, R45 ;  /* 0x0000002d2e2e7221 */ /* 0x000fe20000010000 */
[----:B-----5:R-:W-:Y:S02]  /*a960*/  F2FP.F16.F32.PACK_AB R4, R31, R34 ;  /* 0x000000221f04723e */ /* 0x020fe400000000ff */
[----:B---3--:R-:W-:Y:S01]  /*a970*/  F2FP.F16.F32.PACK_AB R5, R26, R27 ;  /* 0x0000001b1a05723e */ /* 0x008fe200000000ff */
[----:B------:R-:W-:Y:S01]  /*a980*/  FADD.FTZ R34, R34, R55 ;  /* 0x0000003722227221 */ /* 0x000fe20000010000 */
[----:B------:R-:W-:Y:S01]  /*a990*/  FADD.FTZ R27, R27, R46 ;  /* 0x0000002e1b1b7221 */ /* 0x000fe20000010000 */
[----:B----4-:R-:W-:Y:S02]  /*a9a0*/  F2FP.F16.F32.PACK_AB R6, R33, R32 ;  /* 0x000000202106723e */ /* 0x010fe400000000ff */
[----:B-1----:R-:W-:Y:S01]  /*a9b0*/  F2FP.F16.F32.PACK_AB R7, R165, R24 ;  /* 0x00000018a507723e */ /* 0x002fe200000000ff */
        /* <DEDUP_REMOVED lines=11> */
[C---:B--2---:R-:W-:Y:S08]  /*aa70*/  HMMA.16816.F32 R72, R4.reuse, R8, R72 ;  /* 0x000000080448723c */ /* 0x044ff00000001848 */
        /* <DEDUP_REMOVED lines=72> */
.L_x_9949:
        /* <DEDUP_REMOVED lines=8> */
.L_x_9950:
[----:B------:R-:W-:Y:S05]  /*af80*/  BSYNC.RECONVERGENT B0 ;  /* 0x0000000000007941 */ /* 0x000fea0003800200 */
.L_x_9948:
[----:B------:R-:W-:Y:S02]  /*af90*/  SHF.L.U32 R4, R62, 0x3, RZ ;  /* 0x000000033e047819 */ /* 0x000fe400000006ff */
[-C--:B------:R-:W-:Y:S02]  /*afa0*/  IADD3 R12, P1, PT, R142, R155.reuse, RZ ;  /* 0x0000009b8e0c7210 */ /* 0x080fe40007f3e0ff */
[----:B------:R-:W-:Y:S02]  /*afb0*/  LOP3.LUT R5, R4, 0xc0, RZ, 0xc0, !PT ;  /* 0x000000c004057812 */ /* 0x000fe400078ec0ff */
[----:B------:R-:W-:Y:S02]  /*afc0*/  IADD3.X R13, PT, PT, R143, R148, RZ, P1, !PT ;  /* 0x000000948f0d7210 */ /* 0x000fe40000ffe4ff */
[----:B------:R-:W-:Y:S02]  /*afd0*/  LOP3.LUT R5, R5, 0x18, R62, 0xf8, !PT ;  /* 0x0000001805057812 */ /* 0x000fe400078ef83e */
[----:B------:R-:W-:-:S02]  /*afe0*/  IADD3 R14, P1, PT, R12, R155, RZ ;  /* 0x0000009b0c0e7210 */ /* 0x000fc40007f3e0ff */
[--C-:B------:R-:W-:Y:S02]  /*aff0*/  LOP3.LUT R5, R5, 0x18, R4.reuse, 0x78, !PT ;  /* 0x0000001805057812 */ /* 0x100fe400078e7804 */
[-C--:B------:R-:W-:Y:S02]  /*b000*/  IADD3.X R15, PT, PT, R13, R148.reuse, RZ, P1, !PT ;  /* 0x000000940d0f7210 */ /* 0x080fe40000ffe4ff */
[----:B------:R-:W-:Y:S02]  /*b010*/  LOP3.LUT R5, R5, 0x1f20, R4, 0xf8, !PT ;  /* 0x00001f2005057812 */ /* 0x000fe400078ef804 */
[----:B------:R-:W-:Y:S02]  /*b020*/  IADD3 R42, P1, PT, R14, R155, RZ ;  /* 0x0000009b0e2a7210 */ /* 0x000fe40007f3e0ff */
[----:B------:R-:W-:Y:S02]  /*b030*/  LEA R39, R5, UR6, 0x1 ;  /* 0x0000000605277c11 */ /* 0x000fe4000f8e08ff */
        /* <DEDUP_REMOVED lines=9> */
[----:B------:R-:W-:Y:S01]  /*b0d0*/  IADD3 R63, PT, PT, R61, -0x2, RZ ;  /* 0xfffffffe3d3f7810 */ /* 0x000fe20007ffe0ff */
[----:B------:R-:W-:Y:S02]  /*b0e0*/  BSSY.RECONVERGENT B1, `(.L_x_9951) ;  /* 0x0000114000017945 */ /* 0x000fe40003800200 */
[----:B------:R-:W-:Y:S01]  /*b0f0*/  LDSM.16.M88.4 R24, [R134] ;  /* 0x000000008618783b */ /* 0x000fe20000000200 */
[----:B------:R-:W-:-:S03]  /*b100*/  ISETP.GT.AND P1, PT, R63, R138, PT ;  /* 0x0000008a3f00720c */ /* 0x000fc60003f24270 */
        /* <DEDUP_REMOVED lines=14> */
[-C--:B--2---:R-:W-:Y:S01]  /*b1f0*/  FMUL.FTZ R42, R9, R40.reuse ;  /* 0x00000028092a7220 */ /* 0x084fe20000410000 */
        /* <DEDUP_REMOVED lines=107> */
[----:B-----5:R-:W5:Y:S01]  /*b8b0*/  LDSM.16.M88.4 R28, [R36+0x2c00] ;  /* 0x002c0000241c783b */ /* 0x020f620000000200 */
        /* <DEDUP_REMOVED lines=10> */
[----:B------:R2:W1:Y:S08]  /*b960*/  MUFU.TANH R106, R8 ;  /* 0x00000008006a7308 */ /* 0x0004700000002400 */
[----:B------:R-:W1:Y:S01]  /*b970*/  MUFU.TANH R62, R62 ;  /* 0x0000003e003e7308 */ /* 0x000e620000002400 */
[C---:B-----5:R-:W-:Y:S03]  /*b980*/  HMMA.16816.F32 R12, R16.reuse, R28, R12 ;  /* 0x0000001c100c723c */ /* 0x060fe6000000180c */
[-C--:B------:R-:W-:Y:S01]  /*b990*/  FMUL.FTZ R28, R32, R40.reuse ;  /* 0x00000028201c7220 */ /* 0x080fe20000410000 */
[-C--:B------:R-:W-:Y:S01]  /*b9a0*/  FMUL.FTZ R24, R33, R40.reuse ;  /* 0x0000002821187220 */ /* 0x080fe20000410000 */
[-C--:B------:R-:W-:Y:S01]  /*b9b0*/  FMUL.FTZ R10, R34, R40.reuse ;  /* 0x00000028220a7220 */ /* 0x080fe20000410000 */
[-C--:B--2---:R-:W-:Y:S01]  /*b9c0*/  FMUL.FTZ R8, R35, R40.reuse ;  /* 0x0000002823087220 */ /* 0x084fe20000410000 */
[----:B------:R-:W2:Y:S01]  /*b9d0*/  MUFU.TANH R66, R66 ;  /* 0x0000004200427308 */ /* 0x000ea20000002400 */
        /* <DEDUP_REMOVED lines=43> */
[----:B------:R-:W-:-:S04]  /*bc90*/  VIADD R19, R61, 0xffffffff ;  /* 0xffffffff3d137836 */ /* 0x000fc80000000000 */
[----:B------:R-:W-:-:S04]  /*bca0*/  IMAD.SHL.U32 R19, R19, 0x80, RZ ;  /* 0x0000008013137824 */ /* 0x000fc800078e00ff */
[C---:B------:R-:W-:Y:S01]  /*bcb0*/  VIADD R11, R19.reuse, 0xffffff80 ;  /* 0xffffff80130b7836 */ /* 0x040fe20000000000 */
[----:B------:R-:W-:-:S04]  /*bcc0*/  IADD3 R19, PT, PT, R19, -0x100, RZ ;  /* 0xffffff0013137810 */ /* 0x000fc80007ffe0ff */
[----:B-1----:R-:W-:Y:S02]  /*bcd0*/  IABS R13, R19 ;  /* 0x00000013000d7213 */ /* 0x002fe40000000000 */
[-C--:B--2---:R-:W-:Y:S02]  /*bce0*/  IABS R15, R32.reuse ;  /* 0x00000020000f7213 */ /* 0x084fe40000000000 */
[-C--:B------:R-:W-:Y:S02]  /*bcf0*/  IABS R22, R32.reuse ;  /* 0x0000002000167213 */ /* 0x080fe40000000000 */
[----:B------:R-:W1:Y:S01]  /*bd00*/  I2F.RP R9, R15 ;  /* 0x0000000f00097306 */ /* 0x000e620000209400 */
[----:B------:R-:W-:Y:S02]  /*bd10*/  LOP3.LUT R19, R19, R32, RZ, 0x3c, !PT ;  /* 0x0000002013137212 */ /* 0x000fe400078e3cff */
[----:B------:R-:W-:Y:S02]  /*bd20*/  IADD3 R22, PT, PT, RZ, -R22, RZ ;  /* 0x80000016ff167210 */ /* 0x000fe40007ffe0ff */
[----:B------:R-:W-:-:S03]  /*bd30*/  ISETP.GE.AND P0, PT, R19, RZ, PT ;  /* 0x000000ff1300720c */ /* 0x000fc60003f06270 */
        /* <DEDUP_REMOVED lines=52> */
.L_x_9954:
        /* <DEDUP_REMOVED lines=8> */
.L_x_9955:
[----:B------:R-:W-:Y:S05]  /*c100*/  BSYNC.RECONVERGENT B0 ;  /* 0x0000000000007941 */ /* 0x000fea0003800200 */
.L_x_9953:
        /* <DEDUP_REMOVED lines=17> */
.L_x_9952:
[----:B------:R-:W-:Y:S05]  /*c220*/  BSYNC.RECONVERGENT B1 ;  /* 0x0000000000017941 */ /* 0x000fea0003800200 */
.L_x_9951:
[----:B------:R-:W3:Y:S01]  /*c230*/  LD.E R43, desc[UR4][R84.64+0xdc] ;  /* 0x0000dc04542b7980 */ /* 0x000ee2000c101900 */
[----:B-1----:R-:W-:-:S04]  /*c240*/  IMAD R9, R61, 0x80, R3 ;  /* 0x000000803d097824 */ /* 0x002fc800078e0203 */
[C---:B------:R-:W-:Y:S02]  /*c250*/  VIADD R13, R9.reuse, 0xffffff00 ;  /* 0xffffff00090d7836 */ /* 0x040fe40000000000 */
[----:B------:R-:W-:-:S03]  /*c260*/  VIADD R11, R9, 0xffffff01 ;  /* 0xffffff01090b7836 */ /* 0x000fc60000000000 */
[-C--:B------:R-:W-:Y:S01]  /*c270*/  ISETP.GE.AND P1, PT, R13, R158.reuse, PT ;  /* 0x0000009e0d00720c */ /* 0x080fe20003f26270 */
[----:B------:R-:W-:Y:S01]  /*c280*/  VIADD R211, R9, 0xffffff08 ;  /* 0xffffff0809d37836 */ /* 0x000fe20000000000 */
[----:B------:R-:W-:Y:S01]  /*c290*/  ISETP.GE.AND P0, PT, R13, R157, PT ;  /* 0x0000009d0d00720c */ /* 0x000fe20003f06270 */
[----:B------:R-:W-:Y:S01]  /*c2a0*/  VIADD R203, R9, 0xffffff09 ;  /* 0xffffff0909cb7836 */ /* 0x000fe20000000000 */
[----:B------:R-:W-:Y:S02]  /*c2b0*/  FSEL R17, R41, -INF , P1 ;  /* 0xff80000029117808 */ /* 0x000fe40000800000 */
[----:B------:R-:W-:Y:S01]  /*c2c0*/  ISETP.GE.AND P1, PT, R11, R158, PT ;  /* 0x0000009e0b00720c */ /* 0x000fe20003f26270 */
[----:B------:R-:W-:Y:S01]  /*c2d0*/  VIADD R201, R9, 0xffffff10 ;  /* 0xffffff1009c97836 */ /* 0x000fe20000000000 */
[----:B------:R-:W-:Y:S02]  /*c2e0*/  ISETP.GE.AND P4, PT, R13, R156, PT ;  /* 0x0000009c0d00720c */ /* 0x000fe40003f86270 */
        /* <DEDUP_REMOVED lines=8> */
[-C--:B------:R-:W-:Y:S02]  /*c370*/  ISETP.GE.AND P5, PT, R13, R154.reuse, PT ;  /* 0x0000009a0d00720c */ /* 0x080fe40003fa6270 */
        /* <DEDUP_REMOVED lines=8> */
[----:B------:R-:W-:Y:S02]  /*c400*/  FSEL R17, R17, -INF , !P5 ;  /* 0xff80000011117808 */ /* 0x000fe40006800000 */
[----:B------:R-:W-:Y:S01]  /*c410*/  FSEL R189, R47, -INF , !P4 ;  /* 0xff8000002fbd7808 */ /* 0x000fe20006000000 */
[----:B------:R-:W-:Y:S01]  /*c420*/  VIADD R207, R9, 0xffffff20 ;  /* 0xffffff2009cf7836 */ /* 0x000fe20000000000 */
[C---:B------:R-:W-:Y:S02]  /*c430*/  ISETP.GE.AND P3, PT, R11.reuse, R157, PT ;  /* 0x0000009d0b00720c */ /* 0x040fe40003f66270 */
[----:B------:R-:W-:Y:S02]  /*c440*/  ISETP.GE.AND P5, PT, R11, R156, PT ;  /* 0x0000009c0b00720c */ /* 0x000fe40003fa6270 */
[----:B------:R-:W-:Y:S02]  /*c450*/  ISETP.GE.AND P4, PT, R201, R154, PT ;  /* 0x0000009ac900720c */ /* 0x000fe40003f86270 */
[----:B------:R-:W-:-:S02]  /*c460*/  FSEL R13, R51, -INF , P0 ;  /* 0xff800000330d7808 */ /* 0x000fc40000000000 */
[----:B------:R-:W-:Y:S01]  /*c470*/  FSEL R19, R19, -INF , !P6 ;  /* 0xff80000013137808 */ /* 0x000fe20007000000 */
[----:B--2---:R-:W-:Y:S01]  /*c480*/  VIADD R35, R9, 0xffffff21 ;  /* 0xffffff2109237836 */ /* 0x004fe20000000000 */
[----:B------:R-:W-:Y:S02]  /*c490*/  ISETP.GE.AND P6, PT, R209, R154, PT ;  /* 0x0000009ad100720c */ /* 0x000fe40003fc6270 */
        /* <DEDUP_REMOVED lines=8> */
[----:B------:R-:W-:Y:S01]  /*c520*/  FSEL R11, R11, -INF , !P6 ;  /* 0xff8000000b0b7808 */ /* 0x000fe20007000000 */
        /* <DEDUP_REMOVED lines=18> */
[----:B------:R-:W-:Y:S01]  /*c650*/  VIADD R45, R9, 0xffffff79 ;  /* 0xffffff79092d7836 */ /* 0x000fe20000000000 */
[----:B------:R-:W-:-:S02]  /*c660*/  FSEL R9, R55, -INF , P0 ;  /* 0xff80000037097808 */ /* 0x000fc40000000000 */
[----:B------:R-:W-:Y:S02]  /*c670*/  ISETP.GE.AND P6, PT, R27, R154, PT ;  /* 0x0000009a1b00720c */ /* 0x000fe40003fc6270 */
        /* <DEDUP_REMOVED lines=104> */
[----:B------:R-:W-:Y:S02]  /*cd00*/  FSEL R44, R44, -INF , P0 ;  /* 0xff8000002c2c7808 */ /* 0x000fe40000000000 */
        /* <DEDUP_REMOVED lines=26> */
[----:B------:R-:W-:Y:S02]  /*ceb0*/  FSEL R35, R54, -INF , !P5 ;  /* 0xff80000036237808 */ /* 0x000fe40006800000 */
[----:B------:R-:W-:Y:S02]  /*cec0*/  FSEL R58, R58, -INF , P1 ;  /* 0xff8000003a3a7808 */ /* 0x000fe40000800000 */
[----:B------:R-:W-:Y:S02]  /*ced0*/  ISETP.GE.AND P5, PT, R185, R156, PT ;  /* 0x0000009cb900720c */ /* 0x000fe40003fa6270 */
        /* <DEDUP_REMOVED lines=51> */
[----:B------:R-:W-:Y:S02]  /*d210*/  FSEL R111, R99, -INF , !P6 ;  /* 0xff800000636f7808 */ /* 0x000fe40007000000 */
[----:B------:R-:W-:Y:S02]  /*d220*/  FMNMX3.FTZ R20, R2, R17, R191, !PT ;  /* 0x0000001102147276 */ /* 0x000fe400078100bf */
[CC--:B------:R-:W-:Y:S02]  /*d230*/  ISETP.GE.AND P1, PT, R109.reuse, R157.reuse, PT ;  /* 0x0000009d6d00720c */ /* 0x0c0fe40003f26270 */
[----:B------:R-:W-:Y:S02]  /*d240*/  ISETP.GE.AND P6, PT, R109, R156, PT ;  /* 0x0000009c6d00720c */ /* 0x000fe40003fc6270 */
[----:B------:R-:W-:Y:S02]  /*d250*/  FSEL R109, R5, -INF , !P5 ;  /* 0xff800000056d7808 */ /* 0x000fe40006800000 */
[----:B------:R-:W-:-:S02]  /*d260*/  ISETP.GE.AND P3, PT, R107, R157, PT ;  /* 0x0000009d6b00720c */ /* 0x000fc40003f66270 */
[----:B------:R-:W-:Y:S02]  /*d270*/  ISETP.GE.AND P5, PT, R107, R156, PT ;  /* 0x0000009c6b00720c */ /* 0x000fe40003fa6270 */
[----:B------:R-:W-:Y:S02]  /*d280*/  FMNMX3.FTZ R20, R20, R189, R19, !PT ;  /* 0x000000bd14147276 */ /* 0x000fe40007810013 */
[----:B------:R-:W-:Y:S02]  /*d290*/  FSEL R107, R4, -INF , P0 ;  /* 0xff800000046b7808 */ /* 0x000fe40000000000 */
        /* <DEDUP_REMOVED lines=20> */
[----:B------:R-:W-:-:S02]  /*d3e0*/  ISETP.GE.AND P0, PT, R199, R157, PT ;  /* 0x0000009dc700720c */ /* 0x000fc40003f06270 */
[----:B------:R-:W-:Y:S02]  /*d3f0*/  FSEL R87, R6, -INF , !P5 ;  /* 0xff80000006577808 */ /* 0x000fe40006800000 */
[----:B------:R-:W-:Y:S02]  /*d400*/  FSEL R7, R7, -INF , P1 ;  /* 0xff80000007077808 */ /* 0x000fe40000800000 */
[----:B------:R-:W-:Y:S02]  /*d410*/  FMNMX3.FTZ R6, R20, R117, R115, !PT ;  /* 0x0000007514067276 */ /* 0x000fe40007810073 */
[----:B------:R-:W-:Y:S02]  /*d420*/  FSEL R107, R107, -INF , !P4 ;  /* 0xff8000006b6b7808 */ /* 0x000fe40006000000 */
[----:B------:R-:W-:Y:S02]  /*d430*/  ISETP.GE.AND P1, PT, R197, R157, PT ;  /* 0x0000009dc500720c */ /* 0x000fe40003f26270 */
[----:B------:R-:W-:-:S02]  /*d440*/  FMNMX3.FTZ R4, R4, R113, R111, !PT ;  /* 0x0000007104047276 */ /* 0x000fc4000781006f */
[----:B------:R-:W-:Y:S02]  /*d450*/  FSEL R10, R10, -INF , P0 ;  /* 0xff8000000a0a7808 */ /* 0x000fe40000000000 */
[-C--:B------:R-:W-:Y:S02]  /*d460*/  ISETP.GE.AND P4, PT, R199, R156.reuse, PT ;  /* 0x0000009cc700720c */ /* 0x080fe40003f86270 */
[----:B------:R-:W-:Y:S02]  /*d470*/  FSEL R89, R7, -INF , !P6 ;  /* 0xff80000007597808 */ /* 0x000fe40007000000 */
[----:B------:R-:W-:Y:S02]  /*d480*/  ISETP.GE.AND P0, PT, R193, R157, PT ;  /* 0x0000009dc100720c */ /* 0x000fe40003f06270 */
[----:B------:R-:W-:Y:S02]  /*d490*/  FMNMX3.FTZ R6, R6, R101, R97, !PT ;  /* 0x0000006506067276 */ /* 0x000fe40007810061 */
[----:B------:R-:W-:-:S02]  /*d4a0*/  ISETP.GE.AND P6, PT, R197, R156, PT ;  /* 0x0000009cc500720c */ /* 0x000fc40003fc6270 */
[----:B------:R-:W-:Y:S02]  /*d4b0*/  ISETP.GE.AND P3, PT, R195, R157, PT ;  /* 0x0000009dc300720c */ /* 0x000fe40003f66270 */
[----:B------:R-:W-:Y:S02]  /*d4c0*/  FSEL R8, R8, -INF , P1 ;  /* 0xff80000008087808 */ /* 0x000fe40000800000 */
[----:B------:R-:W-:Y:S02]  /*d4d0*/  FMNMX3.FTZ R4, R4, R109, R107, !PT ;  /* 0x0000006d04047276 */ /* 0x000fe4000781006b */
[----:B------:R-:W-:Y:S02]  /*d4e0*/  FSEL R67, R10, -INF , !P4 ;  /* 0xff8000000a437808 */ /* 0x000fe40006000000 */
[----:B------:R-:W-:Y:S02]  /*d4f0*/  ISETP.GE.AND P1, PT, R41, R157, PT ;  /* 0x0000009d2900720c */ /* 0x000fe40003f26270 */
[----:B------:R-:W-:-:S02]  /*d500*/  FSEL R14, R14, -INF , P0 ;  /* 0xff8000000e0e7808 */ /* 0x000fc40000000000 */
[----:B------:R-:W-:Y:S02]  /*d510*/  FMNMX3.FTZ R6, R6, R95, R93, !PT ;  /* 0x0000005f06067276 */ /* 0x000fe4000781005d */
[-C--:B------:R-:W-:Y:S02]  /*d520*/  ISETP.GE.AND P5, PT, R195, R156.reuse, PT ;  /* 0x0000009cc300720c */ /* 0x080fe40003fa6270 */
[----:B------:R-:W-:Y:S02]  /*d530*/  ISETP.GE.AND P4, PT, R193, R156, PT ;  /* 0x0000009cc100720c */ /* 0x000fe40003f86270 */
[----:B------:R-:W-:Y:S02]  /*d540*/  FSEL R12, R12, -INF , P3 ;  /* 0xff8000000c0c7808 */ /* 0x000fe40001800000 */
[----:B------:R-:W-:Y:S02]  /*d550*/  ISETP.GE.AND P0, PT, R45, R157, PT ;  /* 0x0000009d2d00720c */ /* 0x000fe40003f06270 */
[----:B------:R-:W-:-:S02]  /*d560*/  FSEL R65, R8, -INF , !P6 ;  /* 0xff80000008417808 */ /* 0x000fc40007000000 */
[----:B------:R-:W-:Y:S02]  /*d570*/  FMNMX3.FTZ R4, R4, R89, R87, !PT ;  /* 0x0000005904047276 */ /* 0x000fe40007810057 */
[----:B------:R-:W-:Y:S02]  /*d580*/  FSEL R16, R16, -INF , P1 ;  /* 0xff80000010107808 */ /* 0x000fe40000800000 */
[----:B------:R-:W-:Y:S02]  /*d590*/  FMNMX3.FTZ R6, R6, R59, R57, !PT ;  /* 0x0000003b06067276 */ /* 0x000fe40007810039 */
        /* <DEDUP_REMOVED lines=41> */
[----:B------:R-:W-:Y:S01]  /*d830*/  FMUL.FTZ R86, R43, R86 ;  /* 0x000000562b567220 */ /* 0x000fe20000410000 */
[----:B------:R-:W3:Y:S01]  /*d840*/  MUFU.EX2 R88, R88 ;  /* 0x0000005800587308 */ /* 0x000ee20000000800 */
[----:B------:R-:W-:-:S03]  /*d850*/  FFMA.FTZ R201, R201, R43, -R42 ;  /* 0x0000002bc9c97223 */ /* 0x000fc6000001082a */
        /* <DEDUP_REMOVED lines=14> */
[----:B---3--:R-:W-:Y:S01]  /*d940*/  FMUL.FTZ R13, R81, R88 ;  /* 0x00000058510d7220 */ /* 0x008fe20000410000 */
[-CC-:B------:R-:W-:Y:S01]  /*d950*/  FFMA.FTZ R62, R27, R43.reuse, -R42.reuse ;  /* 0x0000002b1b3e7223 */ /* 0x180fe2000001082a */
[----:B------:R-:W-:Y:S01]  /*d960*/  MUFU.EX2 R81, R2 ;  /* 0x0000000200517308 */ /* 0x000fe20000000800 */
[----:B------:R-:W-:-:S03]  /*d970*/  FFMA.FTZ R60, R25, R43, -R42 ;  /* 0x0000002b193c7223 */ /* 0x000fc6000001082a */
        /* <DEDUP_REMOVED lines=29> */
[----:B------:R-:W3:Y:S01]  /*db50*/  MUFU.EX2 R46, R46 ;  /* 0x0000002e002e7308 */ /* 0x000ee20000000800 */
[-C--:B------:R-:W-:Y:S01]  /*db60*/  FMUL.FTZ R70, R70, R86.reuse ;  /* 0x0000005646467220 */ /* 0x080fe20000410000 */
[----:B------:R-:W-:Y:S01]  /*db70*/  FMUL.FTZ R71, R71, R86 ;  /* 0x0000005647477220 */ /* 0x000fe20000410000 */
[----:B------:R-:W4:Y:S01]  /*db80*/  LDSM.16.MT88.4 R32, [R133+0x3800] ;  /* 0x003800008520783b */ /* 0x000f220000004200 */
[----:B------:R-:W-:Y:S04]  /*db90*/  MUFU.EX2 R77, R187 ;  /* 0x000000bb004d7308 */ /* 0x000fe80000000800 */
[----:B------:R-:W5:Y:S04]  /*dba0*/  MUFU.EX2 R62, R62 ;  /* 0x0000003e003e7308 */ /* 0x000f680000000800 */
[----:B------:R-:W-:Y:S04]  /*dbb0*/  MUFU.EX2 R60, R60 ;  /* 0x0000003c003c7308 */ /* 0x000fe80000000800 */
[----:B------:R-:W1:Y:S01]  /*dbc0*/  MUFU.EX2 R75, R75 ;  /* 0x0000004b004b7308 */ /* 0x000e620000000800 */
[----:B------:R-:W-:Y:S03]  /*dbd0*/  HMMA.16816.F32 R28, R8, R4, R28 ;  /* 0x00000004081c723c */ /* 0x000fe6000000181c */
[-CC-:B------:R-:W-:Y:S01]  /*dbe0*/  FFMA.FTZ R74, R39, R43.reuse, -R42.reuse ;  /* 0x0000002b274a7223 */ /* 0x180fe2000001082a */
[----:B------:R-:W-:-:S04]  /*dbf0*/  FFMA.FTZ R66, R37, R43, -R42 ;  /* 0x0000002b25427223 */ /* 0x000fc8000001082a */
[----:B------:R-:W-:Y:S01]  /*dc00*/  HMMA.16816.F32 R8, R8, R6, R68 ;  /* 0x000000060808723c */ /* 0x000fe20000001844 */
[----:B------:R-:W4:Y:S02]  /*dc10*/  LDSM.16.MT88.4 R4, [R0+0x800] ;  /* 0x000800000004783b */ /* 0x000f240000004200 */
        /* <DEDUP_REMOVED lines=28> */
[C---:B----4-:R-:W-:Y:S05]  /*dde0*/  HMMA.16816.F32 R12, R20.reuse, R32, R12 ;  /* 0x00000020140c723c */ /* 0x050fea000000180c */
        /* <DEDUP_REMOVED lines=198> */
.L_x_9947:
[----:B------:R-:W-:-:S07]  /*ea50*/  IADD3 R61, PT, PT, R63, -0x1, RZ ;  /* 0xffffffff3f3d7810 */ /* 0x000fce0007ffe0ff */
.L_x_9956:
[----:B------:R-:W-:Y:S05]  /*ea60*/  BSYNC B2 ;  /* 0x0000000000027941 */ /* 0x000fea0003800000 */
.L_x_9946:
[----:B------:R-:W-:-:S13]  /*ea70*/  ISETP.GE.AND P0, PT, R61, R138, PT ;  /* 0x0000008a3d00720c */ /* 0x000fda0003f06270 */
[----:B------:R-:W-:Y:S05]  /*ea80*/  @!P0 BRA `(.L_x_9957) ;  /* 0x0000004000508947 */ /* 0x000fea0003800000 */
[C---:B------:R-:W-:Y:S01]  /*ea90*/  IMAD.SHL.U32 R162, R61.reuse, 0x80, RZ ;  /* 0x000000803da27824 */ /* 0x040fe200078e00ff */
[----:B------:R-:W-:Y:S01]  /*eaa0*/  ISETP.NE.U32.AND P3, PT, R152, RZ, PT ;  /* 0x000000ff9800720c */ /* 0x000fe20003f65070 */
[----:B------:R-:W-:Y:S01]  /*eab0*/  IMAD.MOV.U32 R87, RZ, RZ, R0 ;  /* 0x000000ffff577224 */ /* 0x000fe200078e0000 */
[----:B------:R-:W-:Y:S01]  /*eac0*/  MOV R86, R2 ;  /* 0x0000000200567202 */ /* 0x000fe20000000f00 */
[----:B------:R-:W-:Y:S01]  /*ead0*/  VIADD R161, R61, 0x1 ;  /* 0x000000013da17836 */ /* 0x000fe20000000000 */
[C---:B------:R-:W-:Y:S01]  /*eae0*/  LOP3.LUT R163, R162.reuse, 0x40, R3, 0xfe, !PT ;  /* 0x00000040a2a37812 */ /* 0x040fe200078efe03 */
[----:B------:R-:W-:Y:S01]  /*eaf0*/  VIADD R162, R162, 0x80 ;  /* 0x00000080a2a27836 */ /* 0x000fe20000000000 */
[----:B------:R-:W-:Y:S02]  /*eb00*/  ISETP.NE.AND.EX P3, PT, R153, RZ, PT, P3 ;  /* 0x000000ff9900720c */ /* 0x000fe40003f65330 */
[----:B------:R-:W-:-:S11]  /*eb10*/  IADD3 R160, PT, PT, R133, 0x3020, RZ ;  /* 0x0000302085a07810 */ /* 0x000fd60007ffe0ff */
.L_x_9964:
        /* <DEDUP_REMOVED lines=78> */
.L_x_9959:
[----:B------:R-:W-:Y:S05]  /*f000*/  BSYNC.RECONVERGENT B0 ;  /* 0x0000000000007941 */ /* 0x000fea0003800200 */
.L_x_9958:
[----:B------:R-:W-:Y:S01]  /*f010*/  IADD3 R168, P0, PT, R155, R142, RZ ;  /* 0x0000008e9ba87210 */ /* 0x000fe20007f1e0ff */
[----:B------:R-:W1:Y:S01]  /*f020*/  S2UR UR7, SR_CgaCtaId ;  /* 0x00000000000779c3 */ /* 0x000e620000008800 */
[----:B------:R-:W-:Y:S01]  /*f030*/  SHF.L.U32 R135, R0, 0x4, RZ ;  /* 0x0000000400877819 */ /* 0x000fe200000006ff */
[----:B------:R-:W-:Y:S01]  /*f040*/  UMOV UR9, 0x400 ;  /* 0x0000040000097882 */ /* 0x000fe20000000000 */
[----:B------:R-:W-:Y:S01]  /*f050*/  IADD3.X R169, PT, PT, R148, R143, RZ, P0, !PT ;  /* 0x0000008f94a97210 */ /* 0x000fe200007fe4ff */
[----:B------:R-:W-:Y:S01]  /*f060*/  BSSY.RECONVERGENT B1, `(.L_x_9960) ;  /* 0x0000138000017945 */ /* 0x000fe20003800200 */
[-C--:B------:R-:W-:Y:S02]  /*f070*/  IADD3 R170, P0, PT, R168, R155.reuse, RZ ;  /* 0x0000009ba8aa7210 */ /* 0x080fe40007f1e0ff */
[----:B------:R-:W-:Y:S02]  /*f080*/  SHF.L.U32 R89, R0, 0x5, RZ ;  /* 0x0000000500597819 */ /* 0x000fe400000006ff */
[-C--:B------:R-:W-:Y:S02]  /*f090*/  IADD3.X R171, PT, PT, R169, R148.reuse, RZ, P0, !PT ;  /* 0x00000094a9ab7210 */ /* 0x080fe400007fe4ff */
[----:B------:R-:W-:Y:S02]  /*f0a0*/  LOP3.LUT R91, R89, 0xc0, RZ, 0xc0, !PT ;  /* 0x000000c0595b7812 */ /* 0x000fe400078ec0ff */
[----:B------:R-:W-:Y:S02]  /*f0b0*/  IADD3 R172, P0, PT, R170, R155, RZ ;  /* 0x0000009baaac7210 */ /* 0x000fe40007f1e0ff */
[----:B------:R-:W-:Y:S02]  /*f0c0*/  LOP3.LUT R88, R135, 0x100, RZ, 0xc0, !PT ;  /* 0x0000010087587812 */ /* 0x000fe400078ec0ff */
[----:B------:R-:W-:Y:S02]  /*f0d0*/  IADD3.X R173, PT, PT, R171, R148, RZ, P0, !PT ;  /* 0x00000094abad7210 */ /* 0x000fe400007fe4ff */
[----:B------:R-:W-:Y:S02]  /*f0e0*/  LOP3.LUT R89, R88, 0x20, R89, 0xf8, !PT ;  /* 0x0000002058597812 */ /* 0x000fe400078ef859 */
[--C-:B------:R-:W-:Y:S02]  /*f0f0*/  LOP3.LUT R88, R91, 0x8, R0.reuse, 0xf8, !PT ;  /* 0x000000085b587812 */ /* 0x100fe400078ef800 */
[C---:B------:R-:W-:Y:S01]  /*f100*/  SHF.L.U32 R166, R0.reuse, 0x3, RZ ;  /* 0x0000000300a67819 */ /* 0x040fe200000006ff */
[----:B-1----:R-:W-:Y:S01]  /*f110*/  ULEA UR6, UR7, UR9, 0x18 ;  /* 0x0000000907067291 */ /* 0x002fe2000f8ec0ff */
[----:B------:R-:W-:Y:S02]  /*f120*/  SHF.L.U32 R132, R0, 0x2, RZ ;  /* 0x0000000200847819 */ /* 0x000fe400000006ff */
[----:B------:R-:W-:Y:S02]  /*f130*/  LOP3.LUT R141, R166, 0xc0, RZ, 0xc0, !PT ;  /* 0x000000c0a68d7812 */ /* 0x000fe400078ec0ff */
[----:B------:R-:W-:Y:S02]  /*f140*/  LOP3.LUT R3, R132, 0x18, RZ, 0xc0, !PT ;  /* 0x0000001884037812 */ /* 0x000fe400078ec0ff */
[----:B------:R-:W-:Y:S02]  /*f150*/  LOP3.LUT R141, R141, 0x18, R0, 0xf8, !PT ;  /* 0x000000188d8d7812 */ /* 0x000fe400078ef800 */
[----:B------:R-:W-:Y:S02]  /*f160*/  LOP3.LUT R3, R89, R88, R3, 0xf6, !PT ;  /* 0x0000005859037212 */ /* 0x000fe400078ef603 */
[--C-:B------:R-:W-:Y:S02]  /*f170*/  LOP3.LUT R141, R141, 0x18, R166.reuse, 0x78, !PT ;  /* 0x000000188d8d7812 */ /* 0x100fe400078e78a6 */
[----:B------:R-:W-:Y:S02]  /*f180*/  LEA R2, R3, UR6, 0x1 ;  /* 0x0000000603027c11 */ /* 0x000fe4000f8e08ff */
[----:B------:R-:W-:Y:S02]  /*f190*/  LOP3.LUT R141, R141, 0x1f20, R166, 0xf8, !PT ;  /* 0x00001f208d8d7812 */ /* 0x000fe400078ef8a6 */
[----:B------:R-:W-:Y:S02]  /*f1a0*/  LOP3.LUT P2, RZ, R0, 0x4, RZ, 0xc0, !PT ;  /* 0x0000000400ff7812 */ /* 0x000fe4000784c0ff */
[----:B------:R-:W-:Y:S02]  /*f1b0*/  LEA R166, R141, UR6, 0x1 ;  /* 0x000000068da67c11 */ /* 0x000fe4000f8e08ff */
[----:B------:R-:W-:Y:S02]  /*f1c0*/  MOV R3, 0x20 ;  /* 0x0000002000037802 */ /* 0x000fe40000000f00 */
[----:B------:R-:W-:Y:S01]  /*f1d0*/  IADD3 R161, PT, PT, R161, -0x1, RZ ;  /* 0xffffffffa1a17810 */ /* 0x000fe20007ffe0ff */
[----:B------:R-:W-:Y:S01]  /*f1e0*/  @!PT LDS RZ, [RZ] ;  /* 0x00000000fffff984 */ /* 0x000fe20000000800 */
[----:B------:R-:W-:Y:S01]  /*f1f0*/  @!PT LDS RZ, [RZ] ;  /* 0x00000000fffff984 */ /* 0x000fe20000000800 */
[----:B------:R-:W-:Y:S01]  /*f200*/  @!PT LDS RZ, [RZ] ;  /* 0x00000000fffff984 */ /* 0x000fe20000000800 */
[----:B------:R-:W-:Y:S01]  /*f210*/  LDGSTS.E.BYPASS.LTC128B.128 [R166+0x3000], desc[UR4][R142.64] ;  /* 0x030000008ea67fae */ /* 0x000fe2000b981a04 */
[----:B------:R-:W-:Y:S02]  /*f220*/  SEL R3, R3, 0xffffffe0, !P2 ;  /* 0xffffffe003037807 */ /* 0x000fe40005000000 */
[----:B------:R-:W-:Y:S02]  /*f230*/  ISETP.GT.AND P0, PT, R161, R138, PT ;  /* 0x0000008aa100720c */ /* 0x000fe40003f04270 */
[----:B------:R-:W-:Y:S02]  /*f240*/  IADD3 R124, PT, PT, R134, R3, RZ ;  /* 0x00000003867c7210 */ /* 0x000fe40007ffe0ff */
[----:B------:R-:W-:Y:S01]  /*f250*/  IADD3 R0, PT, PT, R3, R2, RZ ;  /* 0x0000000203007210 */ /* 0x000fe20007ffe0ff */
        /* <DEDUP_REMOVED lines=263> */
.L_x_9963:
[----:B------:R-:W-:Y:S05]  /*102d0*/  BSYNC.RECONVERGENT B0 ;  /* 0x0000000000007941 */ /* 0x000fea0003800200 */
.L_x_9962:
        /* <DEDUP_REMOVED lines=16> */
.L_x_9961:
[----:B------:R-:W-:Y:S05]  /*103e0*/  BSYNC.RECONVERGENT B1 ;  /* 0x0000000000017941 */ /* 0x000fea0003800200 */
.L_x_9960:
[CC--:B------:R-:W-:Y:S01]  /*103f0*/  ISETP.GE.AND P1, PT, R163.reuse, R158.reuse, PT ;  /* 0x0000009ea300720c */ /* 0x0c0fe20003f26270 */
[C---:B--2---:R-:W-:Y:S02]  /*10400*/  VIADD R3, R163.reuse, 0xffffffc0 ;  /* 0xffffffc0a3037836 */ /* 0x044fe40000000000 */
[C---:B------:R-:W-:Y:S01]  /*10410*/  VIADD R31, R163.reuse, 0x10 ;  /* 0x00000010a31f7836 */ /* 0x040fe20000000000 */
[----:B-1----:R-:W-:Y:S01]  /*10420*/  FSEL R119, R230, -INF , P1 ;  /* 0xff800000e6777808 */ /* 0x002fe20000800000 */
[----:B------:R-:W-:Y:S01]  /*10430*/  VIADD R29, R163, 0x11 ;  /* 0x00000011a31d7836 */ /* 0x000fe20000000000 */
[----:B------:R-:W-:Y:S01]  /*10440*/  ISETP.GE.AND P0, PT, R3, R158, PT ;  /* 0x0000009e0300720c */ /* 0x000fe20003f06270 */
[----:B------:R-:W-:Y:S01]  /*10450*/  VIADD R39, R163, 0xffffffc1 ;  /* 0xffffffc1a3277836 */ /* 0x000fe20000000000 */
[-C--:B------:R-:W-:Y:S01]  /*10460*/  ISETP.GE.AND P4, PT, R3, R157.reuse, PT ;  /* 0x0000009d0300720c */ /* 0x080fe20003f86270 */
[----:B------:R-:W-:Y:S01]  /*10470*/  VIADD R37, R163, 0xffffffc8 ;  /* 0xffffffc8a3257836 */ /* 0x000fe20000000000 */
[----:B------:R-:W-:Y:S01]  /*10480*/  ISETP.GE.AND P6, PT, R3, R154, PT ;  /* 0x0000009a0300720c */ /* 0x000fe20003fc6270 */
[----:B------:R-:W-:Y:S01]  /*10490*/  VIADD R35, R163, 0xffffffc9 ;  /* 0xffffffc9a3237836 */ /* 0x000fe20000000000 */
[----:B------:R-:W-:Y:S01]  /*104a0*/  ISETP.GE.AND P5, PT, R3, R156, PT ;  /* 0x0000009c0300720c */ /* 0x000fe20003fa6270 */
[C---:B------:R-:W-:Y:S01]  /*104b0*/  VIADD R27, R163.reuse, 0xffffffd0 ;  /* 0xffffffd0a31b7836 */ /* 0x040fe20000000000 */
[-C--:B------:R-:W-:Y:S01]  /*104c0*/  ISETP.GE.AND P1, PT, R163, R157.reuse, PT ;  /* 0x0000009da300720c */ /* 0x080fe20003f26270 */
[----:B------:R-:W2:Y:S01]  /*104d0*/  LD.E R3, desc[UR4][R84.64+0xdc] ;  /* 0x0000dc0454037980 */ /* 0x000ea2000c101900 */
        /* <DEDUP_REMOVED lines=11> */
[----:B------:R-:W-:Y:S01]  /*10590*/  IMAD.MOV.U32 R44, RZ, RZ, R160 ;  /* 0x000000ffff2c7224 */ /* 0x000fe200078e00a0 */
[----:B------:R-:W-:Y:S01]  /*105a0*/  FSEL R14, R171, -INF , P0 ;  /* 0xff800000ab0e7808 */ /* 0x000fe20000000000 */
[----:B------:R-:W-:Y:S01]  /*105b0*/  @P2 VIADD R44, R159, 0xffffffe0 ;  /* 0xffffffe09f2c2836 */ /* 0x000fe20000000000 */
        /* <DEDUP_REMOVED lines=115> */
[----:B------:R-:W-:Y:S02]  /*10cf0*/  FSEL R119, R119, -INF , !P1 ;  /* 0xff80000077777808 */ /* 0x000fe40004800000 */
        /* <DEDUP_REMOVED lines=8> */
[-C--:B------:R-:W-:Y:S02]  /*10d80*/  ISETP.GE.AND P1, PT, R5, R157.reuse, PT ;  /* 0x0000009d0500720c */ /* 0x080fe40003f26270 */
[-C--:B------:R-:W-:Y:S02]  /*10d90*/  ISETP.GE.AND P0, PT, R7, R157.reuse, PT ;  /* 0x0000009d0700720c */ /* 0x080fe40003f06270 */
[----:B------:R-:W-:Y:S02]  /*10da0*/  FSEL R109, R109, -INF , !P4 ;  /* 0xff8000006d6d7808 */ /* 0x000fe40006000000 */
        /* <DEDUP_REMOVED lines=13> */
[-C--:B------:R-:W-:Y:S02]  /*10e80*/  ISETP.GE.AND P4, PT, R39, R154.reuse, PT ;  /* 0x0000009a2700720c */ /* 0x080fe40003f86270 */
[-C--:B------:R-:W-:Y:S02]  /*10e90*/  ISETP.GE.AND P6, PT, R35, R154.reuse, PT ;  /* 0x0000009a2300720c */ /* 0x080fe40003fc6270 */
[----:B------:R-:W-:Y:S02]  /*10ea0*/  FSEL R228, R228, -INF , P1 ;  /* 0xff800000e4e47808 */ /* 0x000fe40000800000 */
[----:B------:R-:W-:Y:S02]  /*10eb0*/  FSEL R20, R229, -INF , P0 ;  /* 0xff800000e5147808 */ /* 0x000fe40000000000 */
[----:B------:R-:W-:Y:S02]  /*10ec0*/  ISETP.GE.AND P1, PT, R37, R154, PT ;  /* 0x0000009a2500720c */ /* 0x000fe40003f26270 */
[-C--:B------:R-:W-:Y:S02]  /*10ed0*/  ISETP.GE.AND P0, PT, R39, R156.reuse, PT ;  /* 0x0000009c2700720c */ /* 0x080fe40003f06270 */
[----:B------:R-:W-:Y:S02]  /*10ee0*/  FSEL R185, R16, -INF , !P4 ;  /* 0xff80000010b97808 */ /* 0x000fe40006000000 */
        /* <DEDUP_REMOVED lines=17> */
[----:B------:R-:W-:Y:S02]  /*11000*/  FSEL R11, R180, -INF , !P4 ;  /* 0xff800000b40b7808 */ /* 0x000fe40006000000 */
[----:B------:R-:W-:Y:S02]  /*11010*/  FSEL R35, R178, -INF , !P6 ;  /* 0xff800000b2237808 */ /* 0x000fe40007000000 */
[C---:B------:R-:W-:Y:S02]  /*11020*/  ISETP.GE.AND P4, PT, R33.reuse, R154, PT ;  /* 0x0000009a2100720c */ /* 0x040fe40003f86270 */
[-C--:B------:R-:W-:Y:S02]  /*11030*/  ISETP.GE.AND P6, PT, R33, R156.reuse, PT ;  /* 0x0000009c2100720c */ /* 0x080fe40003fc6270 */
[----:B------:R-:W-:Y:S02]  /*11040*/  FSEL R33, R0, -INF , !P1 ;  /* 0xff80000000217808 */ /* 0x000fe40004800000 */
[----:B------:R-:W-:Y:S02]  /*11050*/  FSEL R41, R41, -INF , !P5 ;  /* 0xff80000029297808 */ /* 0x000fe40006800000 */
[----:B------:R-:W-:Y:S02]  /*11060*/  FMNMX3.FTZ R0, R86, R187, R185, !PT ;  /* 0x000000bb56007276 */ /* 0x000fe400078100b9 */
        /* <DEDUP_REMOVED lines=10> */
[----:B------:R-:W-:Y:S02]  /*11110*/  ISETP.GE.AND P1, PT, R59, R154, PT ;  /* 0x0000009a3b00720c */ /* 0x000fe40003f26270 */
[----:B------:R-:W-:Y:S02]  /*11120*/  FMNMX3.FTZ R2, R2, R181, R43, !PT ;  /* 0x000000b502027276 */ /* 0x000fe4000781002b */
[----:B------:R-:W-:Y:S02]  /*11130*/  FSEL R39, R182, -INF , !P5 ;  /* 0xff800000b6277808 */ /* 0x000fe40006800000 */
        /* <DEDUP_REMOVED lines=53> */
[-C--:B------:R-:W-:Y:S02]  /*11490*/  ISETP.GE.AND P1, PT, R29, R156.reuse, PT ;  /* 0x0000009c1d00720c */ /* 0x080fe40003f26270 */
[----:B------:R-:W-:Y:S02]  /*114a0*/  FSEL R95, R95, -INF , !P5 ;  /* 0xff8000005f5f7808 */ /* 0x000fe40006800000 */
[----:B------:R-:W-:Y:S02]  /*114b0*/  FMNMX3.FTZ R0, R0, R113, R111, !PT ;  /* 0x0000007100007276 */ /* 0x000fe4000781006f */
[----:B------:R-:W-:Y:S02]  /*114c0*/  ISETP.GE.AND P4, PT, R31, R156, PT ;  /* 0x0000009c1f00720c */ /* 0x000fe40003f86270 */
[----:B------:R-:W-:Y:S01]  /*114d0*/  ISETP.GE.AND P5, PT, R15, R154, PT ;  /* 0x0000009a0f00720c */ /* 0x000fe20003fa6270 */
[----:B------:R-:W-:Y:S01]  /*114e0*/  LDSM.16.MT88.4 R28, [R44] ;  /* 0x000000002c1c783b */ /* 0x000fe20000004200 */
        /* <DEDUP_REMOVED lines=32> */
[----:B------:R-:W-:Y:S02]  /*116f0*/  ISETP.GE.AND P5, PT, R191, R154, PT ;  /* 0x0000009abf00720c */ /* 0x000fe40003fa6270 */
[----:B------:R-:W-:Y:S02]  /*11700*/  FSEL R53, R218, -INF , !P6 ;  /* 0xff800000da357808 */ /* 0x000fe40007000000 */
[----:B------:R-:W-:Y:S02]  /*11710*/  FSEL R51, R220, -INF , !P1 ;  /* 0xff800000dc337808 */ /* 0x000fe40004800000 */
[----:B------:R-:W-:Y:S02]  /*11720*/  FMNMX3.FTZ R0, R0, R57, R55, !PT ;  /* 0x0000003900007276 */ /* 0x000fe40007810037 */
[-C--:B------:R-:W-:Y:S02]  /*11730*/  ISETP.GE.AND P4, PT, R195, R156.reuse, PT ;  /* 0x0000009cc300720c */ /* 0x080fe40003f86270 */
[-C--:B------:R-:W-:Y:S02]  /*11740*/  ISETP.GE.AND P0, PT, R193, R156.reuse, PT ;  /* 0x0000009cc100720c */ /* 0x080fe40003f06270 */
[----:B------:R-:W-:Y:S02]  /*11750*/  FSEL R50, R50, -INF , !P5 ;  /* 0xff80000032327808 */ /* 0x000fe40006800000 */
        /* <DEDUP_REMOVED lines=10> */
[----:B------:R-:W-:Y:S02]  /*11800*/  ISETP.GE.AND P1, PT, R189, R154, PT ;  /* 0x0000009abd00720c */ /* 0x000fe40003f26270 */
[----:B------:R-:W-:Y:S01]  /*11810*/  FMNMX3.FTZ R2, R2, R49, R52, !PT ;  /* 0x0000003102027276 */ /* 0x000fe20007810034 */
[----:B------:R-:W-:Y:S01]  /*11820*/  SHFL.BFLY PT, R0, R7, 0x2, 0x1f ;  /* 0x0c401f0007007f89 */ /* 0x000fe200000e0000 */
[----:B------:R-:W-:Y:S04]  /*11830*/  FSEL R47, R226, -INF , !P1 ;  /* 0xff800000e22f7808 */ /* 0x000fe80004800000 */
[----:B------:R-:W-:Y:S05]  /*11840*/  FMNMX3.FTZ R6, R2, R47, R50, !PT ;  /* 0x0000002f02067276 */ /* 0x000fea0007810032 */
[----:B------:R-:W1:Y:S02]  /*11850*/  SHFL.BFLY PT, R15, R6, 0x2, 0x1f ;  /* 0x0c401f00060f7f89 */ /* 0x000e6400000e0000 */
[----:B-1----:R-:W-:Y:S02]  /*11860*/  FMNMX.FTZ R13, R6, R15, !PT ;  /* 0x0000000f060d7209 */ /* 0x002fe40007810000 */
[----:B------:R-:W-:Y:S04]  /*11870*/  FMNMX.FTZ R5, R7, R0, !PT ;  /* 0x0000000007057209 */ /* 0x000fe80007810000 */
[----:B------:R-:W1:Y:S08]  /*11880*/  SHFL.BFLY PT, R2, R13, 0x1, 0x1f ;  /* 0x0c201f000d027f89 */ /* 0x000e7000000e0000 */
[----:B------:R-:W3:Y:S01]  /*11890*/  SHFL.BFLY PT, R0, R5, 0x1, 0x1f ;  /* 0x0c201f0005007f89 */ /* 0x000ee200000e0000 */
[----:B-1----:R-:W-:Y:S07]  /*118a0*/  FMNMX.FTZ R2, R13, R2, !PT ;  /* 0x000000020d027209 */ /* 0x002fee0007810000 */
[----:B------:R-:W1:Y:S01]  /*118b0*/  LDSM.16.MT88.4 R12, [R133+0x3000] ;  /* 0x00300000850c783b */ /* 0x000e620000004200 */
[----:B---3--:R-:W-:Y:S01]  /*118c0*/  FMNMX.FTZ R0, R5, R0, !PT ;  /* 0x0000000005007209 */ /* 0x008fe20007810000 */
[C---:B--2---:R-:W-:Y:S01]  /*118d0*/  FMUL.FTZ R54, R3.reuse, R2 ;  /* 0x0000000203367220 */ /* 0x044fe20000410000 */
[----:B------:R-:W-:Y:S02]  /*118e0*/  FSETP.NEU.FTZ.AND P1, PT, R2, -INF , PT ;  /* 0xff8000000200780b */ /* 0x000fe40003f3d000 */
[----:B------:R-:W-:Y:S01]  /*118f0*/  FSETP.NEU.FTZ.AND P0, PT, R0, -INF , PT ;  /* 0xff8000000000780b */ /* 0x000fe20003f1d000 */
[----:B------:R-:W-:Y:S01]  /*11900*/  FMUL.FTZ R48, R3, R0 ;  /* 0x0000000003307220 */ /* 0x000fe20000410000 */
[----:B------:R-:W-:Y:S02]  /*11910*/  FSEL R5, R2, RZ, P1 ;  /* 0x000000ff02057208 */ /* 0x000fe40000800000 */
[----:B------:R-:W-:Y:S02]  /*11920*/  FSEL R54, R54, RZ, P1 ;  /* 0x000000ff36367208 */ /* 0x000fe40000800000 */
[----:B------:R-:W-:Y:S01]  /*11930*/  FSEL R48, R48, RZ, P0 ;  /* 0x000000ff30307208 */ /* 0x000fe20000000000 */
[----:B------:R-:W-:Y:S02]  /*11940*/  FADD.FTZ R6, -R5, R86 ;  /* 0x0000005605067221 */ /* 0x000fe40000010100 */
[-CC-:B------:R-:W-:Y:S01]  /*11950*/  FFMA.FTZ R92, R187, R3.reuse, -R54.reuse ;  /* 0x00000003bb5c7223 */ /* 0x180fe20000010836 */
[-C--:B------:R-:W-:Y:S01]  /*11960*/  FFMA.FTZ R90, R185, R3.reuse, -R54 ;  /* 0x00000003b95a7223 */ /* 0x080fe20000010836 */
[-CC-:B------:R-:W-:Y:S01]  /*11970*/  FFMA.FTZ R7, R4, R3.reuse, -R48.reuse ;  /* 0x0000000304077223 */ /* 0x180fe20000010830 */
[-CC-:B------:R-:W-:Y:S01]  /*11980*/  FFMA.FTZ R88, R121, R3.reuse, -R48.reuse ;  /* 0x0000000379587223 */ /* 0x180fe20000010830 */
[-CC-:B------:R-:W-:Y:S01]  /*11990*/  FFMA.FTZ R43, R43, R3.reuse, -R48.reuse ;  /* 0x000000032b2b7223 */ /* 0x180fe20000010830 */
[-CC-:B------:R-:W-:Y:S01]  /*119a0*/  FFMA.FTZ R40, R39, R3.reuse, -R48.reuse ;  /* 0x0000000327287223 */ /* 0x180fe20000010830 */
[----:B------:R2:W-:Y:S01]  /*119b0*/  MUFU.EX2 R121, R7 ;  /* 0x0000000700797308 */ /* 0x0005e20000000800 */
[----:B------:R-:W-:Y:S01]  /*119c0*/  FSEL R4, R0, RZ, P0 ;  /* 0x000000ff00047208 */ /* 0x000fe20000000000 */
[----:B------:R-:W-:Y:S01]  /*119d0*/  FMUL.FTZ R5, R3, R6 ;  /* 0x0000000603057220 */ /* 0x000fe20000410000 */
[-C--:B------:R-:W-:Y:S07]  /*119e0*/  FFMA.FTZ R60, R181, R3.reuse, -R48 ;  /* 0x00000003b53c7223 */ /* 0x080fee0000010830 */
[----:B------:R-:W-:Y:S01]  /*119f0*/  MUFU.EX2 R92, R92 ;  /* 0x0000005c005c7308 */ /* 0x000fe20000000800 */
[-CC-:B------:R-:W-:Y:S01]  /*11a00*/  FFMA.FTZ R58, R117, R3.reuse, -R54.reuse ;  /* 0x00000003753a7223 */ /* 0x180fe20000010836 */
[----:B------:R-:W-:Y:S01]  /*11a10*/  FADD.FTZ R4, -R4, R87 ;  /* 0x0000005704047221 */ /* 0x000fe20000010100 */
[-C--:B------:R-:W-:Y:S07]  /*11a20*/  FFMA.FTZ R183, R183, R3.reuse, -R54 ;  /* 0x00000003b7b77223 */ /* 0x080fee0000010836 */
[----:B------:R-:W3:Y:S01]  /*11a30*/  MUFU.EX2 R23, R5 ;  /* 0x0000000500177308 */ /* 0x000ee20000000800 */
[-C--:B------:R-:W-:Y:S01]  /*11a40*/  FFMA.FTZ R18, R9, R3.reuse, -R48 ;  /* 0x0000000309127223 */ /* 0x080fe20000010830 */
[-CC-:B------:R-:W-:Y:S01]  /*11a50*/  FFMA.FTZ R66, R27, R3.reuse, -R54.reuse ;  /* 0x000000031b427223 */ /* 0x180fe20000010836 */
[-CC-:B------:R-:W-:Y:S07]  /*11a60*/  FFMA.FTZ R16, R25, R3.reuse, -R54.reuse ;  /* 0x0000000319107223 */ /* 0x180fee0000010836 */
[----:B------:R-:W-:Y:S01]  /*11a70*/  MUFU.EX2 R87, R43 ;  /* 0x0000002b00577308 */ /* 0x000fe20000000800 */
[-CC-:B------:R-:W-:Y:S01]  /*11a80*/  FFMA.FTZ R56, R11, R3.reuse, -R54.reuse ;  /* 0x000000030b387223 */ /* 0x180fe20000010836 */
[----:B--2---:R-:W-:Y:S01]  /*11a90*/  FMUL.FTZ R7, R3, R4 ;  /* 0x0000000403077220 */ /* 0x004fe20000410000 */
[-C--:B------:R-:W-:Y:S07]  /*11aa0*/  FFMA.FTZ R64, R37, R3.reuse, -R54 ;  /* 0x0000000325407223 */ /* 0x080fee0000010836 */
[----:B------:R-:W2:Y:S01]  /*11ab0*/  MUFU.EX2 R90, R90 ;  /* 0x0000005a005a7308 */ /* 0x000ea20000000800 */
[----:B------:R-:W-:Y:S01]  /*11ac0*/  LDSM.16.MT88.4 R36, [R44+0x400] ;  /* 0x000400002c24783b */ /* 0x000fe20000004200 */
[-CC-:B------:R-:W-:Y:S01]  /*11ad0*/  FFMA.FTZ R129, R129, R3.reuse, -R48.reuse ;  /* 0x0000000381817223 */ /* 0x180fe20000010830 */
[-CC-:B------:R-:W-:Y:S07]  /*11ae0*/  FFMA.FTZ R93, R93, R3.reuse, -R48.reuse ;  /* 0x000000035d5d7223 */ /* 0x180fee0000010830 */
[----:B------:R-:W-:Y:S01]  /*11af0*/  MUFU.EX2 R117, R183 ;  /* 0x000000b700757308 */ /* 0x000fe20000000800 */
[--C-:B------:R-:W-:Y:S01]  /*11b00*/  FFMA.FTZ R91, R91, R3, -R48.reuse ;  /* 0x000000035b5b7223 */ /* 0x100fe20000010830 */
[C---:B---3--:R-:W-:Y:S01]  /*11b10*/  FMUL.FTZ R8, R23.reuse, R76 ;  /* 0x0000004c17087220 */ /* 0x048fe20000410000 */
[----:B------:R-:W-:Y:S07]  /*11b20*/  FMUL.FTZ R9, R23, R77 ;  /* 0x0000004d17097220 */ /* 0x000fee0000410000 */
[----:B------:R-:W3:Y:S01]  /*11b30*/  MUFU.EX2 R58, R58 ;  /* 0x0000003a003a7308 */ /* 0x000ee20000000800 */
[-CC-:B------:R-:W-:Y:S01]  /*11b40*/  FFMA.FTZ R76, R35, R3.reuse, -R48.reuse ;  /* 0x00000003234c7223 */ /* 0x180fe20000010830 */
[----:B------:R-:W-:Y:S01]  /*11b50*/  FFMA.FTZ R77, R33, R3, -R48 ;  /* 0x00000003214d7223 */ /* 0x000fe20000010830 */
[C---:B------:R-:W-:Y:S07]  /*11b60*/  FMUL.FTZ R5, R23.reuse, R81 ;  /* 0x0000005117057220 */ /* 0x040fee0000410000 */
[----:B------:R-:W4:Y:S01]  /*11b70*/  MUFU.EX2 R88, R88 ;  /* 0x0000005800587308 */ /* 0x000f220000000800 */
[----:B------:R-:W5:Y:S01]  /*11b80*/  LDSM.16.MT88.4 R32, [R133+0x3400] ;  /* 0x003400008520783b */ /* 0x000f620000004200 */
[----:B--2---:R-:W-:Y:S01]  /*11b90*/  F2FP.F16.F32.PACK_AB R24, R90, R92 ;  /* 0x0000005c5a18723e */ /* 0x004fe200000000ff */
[----:B------:R-:W-:Y:S07]  /*11ba0*/  FMUL.FTZ R4, R23, R80 ;  /* 0x0000005017047220 */ /* 0x000fee0000410000 */
[----:B------:R-:W2:Y:S01]  /*11bb0*/  MUFU.EX2 R60, R60 ;  /* 0x0000003c003c7308 */ /* 0x000ea20000000800 */
[-C--:B------:R-:W-:Y:S01]  /*11bc0*/  FFMA.FTZ R81, R41, R3.reuse, -R54 ;  /* 0x0000000329517223 */ /* 0x080fe20000010836 */
[-CC-:B------:R-:W-:Y:S01]  /*11bd0*/  FFMA.FTZ R89, R89, R3.reuse, -R48.reuse ;  /* 0x0000000359597223 */ /* 0x180fe20000010830 */
[-CC-:B------:R-:W-:Y:S07]  /*11be0*/  FFMA.FTZ R86, R55, R3.reuse, -R48.reuse ;  /* 0x0000000337567223 */ /* 0x180fee0000010830 */
[----:B------:R-:W1:Y:S01]  /*11bf0*/  MUFU.EX2 R22, R7 ;  /* 0x0000000700167308 */ /* 0x000e620000000800 */
[--C-:B------:R-:W-:Y:S01]  /*11c00*/  FFMA.FTZ R57, R57, R3, -R48.reuse ;  /* 0x0000000339397223 */ /* 0x100fe20000010830 */
[----:B---3--:R-:W-:Y:S01]  /*11c10*/  F2FP.F16.F32.PACK_AB R26, R58, R117 ;  /* 0x000000753a1a723e */ /* 0x008fe200000000ff */
[-CC-:B------:R-:W-:Y:S07]  /*11c20*/  FFMA.FTZ R53, R53, R3.reuse, -R48.reuse ;  /* 0x0000000335357223 */ /* 0x180fee0000010830 */
[----:B------:R-:W-:Y:S01]  /*11c30*/  MUFU.EX2 R56, R56 ;  /* 0x0000003800387308 */ /* 0x000fe20000000800 */
[--C-:B------:R-:W-:Y:S01]  /*11c40*/  FFMA.FTZ R55, R51, R3, -R48.reuse ;  /* 0x0000000333377223 */ /* 0x100fe20000010830 */
[----:B----4-:R-:W-:Y:S01]  /*11c50*/  F2FP.F16.F32.PACK_AB R25, R88, R121 ;  /* 0x000000795819723e */ /* 0x010fe200000000ff */
[-C--:B------:R-:W-:Y:S07]  /*11c60*/  FFMA.FTZ R46, R46, R3.reuse, -R48 ;  /* 0x000000032e2e7223 */ /* 0x080fee0000010830 */
[----:B------:R-:W-:Y:S01]  /*11c70*/  MUFU.EX2 R76, R76 ;  /* 0x0000004c004c7308 */ /* 0x000fe20000000800 */
[-CC-:B------:R-:W-:Y:S01]  /*11c80*/  FFMA.FTZ R111, R111, R3.reuse, -R54.reuse ;  /* 0x000000036f6f7223 */ /* 0x180fe20000010836 */
[----:B--2---:R-:W-:Y:S01]  /*11c90*/  F2FP.F16.F32.PACK_AB R27, R87, R60 ;  /* 0x0000003c571b723e */ /* 0x004fe200000000ff */
[-CC-:B------:R-:W-:Y:S07]  /*11ca0*/  FFMA.FTZ R62, R179, R3.reuse, -R54.reuse ;  /* 0x00000003b33e7223 */ /* 0x180fee0000010836 */
[----:B------:R-:W-:Y:S01]  /*11cb0*/  MUFU.EX2 R77, R77 ;  /* 0x0000004d004d7308 */ /* 0x000fe20000000800 */
[----:B------:R-:W-:Y:S01]  /*11cc0*/  FFMA.FTZ R167, R167, R3, -R54 ;  /* 0x00000003a7a77223 */ /* 0x000fe20000010836 */
[C---:B-1----:R-:W-:Y:S01]  /*11cd0*/  FMUL.FTZ R6, R22.reuse, R82 ;  /* 0x0000005216067220 */ /* 0x042fe20000410000 */
[C---:B------:R-:W-:Y:S07]  /*11ce0*/  FMUL.FTZ R7, R22.reuse, R83 ;  /* 0x0000005316077220 */ /* 0x040fee0000410000 */
[----:B------:R-:W-:Y:S01]  /*11cf0*/  MUFU.EX2 R64, R64 ;  /* 0x0000004000407308 */ /* 0x000fe20000000800 */
[-CC-:B------:R-:W-:Y:S01]  /*11d00*/  FFMA.FTZ R82, R109, R3.reuse, -R48.reuse ;  /* 0x000000036d527223 */ /* 0x180fe20000010830 */
[C---:B------:R-:W-:Y:S01]  /*11d10*/  FMUL.FTZ R10, R22.reuse, R78 ;  /* 0x0000004e160a7220 */ /* 0x040fe20000410000 */
[--C-:B------:R-:W-:Y:S07]  /*11d20*/  FFMA.FTZ R78, R127, R3, -R48.reuse ;  /* 0x000000037f4e7223 */ /* 0x100fee0000010830 */
[----:B------:R-:W-:Y:S01]  /*11d30*/  MUFU.EX2 R109, R111 ;  /* 0x0000006f006d7308 */ /* 0x000fe20000000800 */
[C---:B------:R-:W-:Y:S01]  /*11d40*/  FMUL.FTZ R11, R22.reuse, R79 ;  /* 0x0000004f160b7220 */ /* 0x040fe20000410000 */
[C---:B------:R-:W-:Y:S08]  /*11d50*/  HMMA.16816.F32 R4, R24.reuse, R12, R4 ;  /* 0x0000000c1804723c */ /* 0x040ff00000001804 */
[----:B------:R1:W-:Y:S01]  /*11d60*/  MUFU.EX2 R79, R18 ;  /* 0x00000012004f7308 */ /* 0x0003e20000000800 */
[C---:B------:R-:W-:Y:S09]  /*11d70*/  FMUL.FTZ R12, R23.reuse, R72 ;  /* 0x00000048170c7220 */ /* 0x040ff20000410000 */
[----:B------:R2:W-:Y:S01]  /*11d80*/  MUFU.EX2 R83, R16 ;  /* 0x0000001000537308 */ /* 0x0005e20000000800 */
[----:B------:R-:W-:Y:S01]  /*11d90*/  FMUL.FTZ R13, R23, R73 ;  /* 0x00000049170d7220 */ /* 0x000fe20000410000 */
[C---:B------:R-:W-:Y:S08]  /*11da0*/  HMMA.16816.F32 R8, R24.reuse, R14, R8 ;  /* 0x0000000e1808723c */ /* 0x040ff00000001808 */
[----:B------:R3:W-:Y:S01]  /*11db0*/  MUFU.EX2 R72, R40 ;  /* 0x0000002800487308 */ /* 0x0007e20000000800 */
[C---:B------:R-:W-:Y:S01]  /*11dc0*/  FMUL.FTZ R14, R22.reuse, R74 ;  /* 0x0000004a160e7220 */ /* 0x040fe20000410000 */
[C---:B------:R-:W-:Y:S01]  /*11dd0*/  FMUL.FTZ R15, R22.reuse, R75 ;  /* 0x0000004b160f7220 */ /* 0x040fe20000410000 */
[-C--:B------:R-:W-:Y:S07]  /*11de0*/  FFMA.FTZ R75, R177, R3.reuse, -R48 ;  /* 0x00000003b14b7223 */ /* 0x080fee0000010830 */
[----:B------:R-:W4:Y:S01]  /*11df0*/  MUFU.EX2 R66, R66 ;  /* 0x0000004200427308 */ /* 0x000f220000000800 */
[--C-:B------:R-:W-:Y:S01]  /*11e00*/  FFMA.FTZ R73, R19, R3, -R54.reuse ;  /* 0x0000000313497223 */ /* 0x100fe20000010836 */
[C---:B-1----:R-:W-:Y:S01]  /*11e10*/  FMUL.FTZ R18, R22.reuse, R70 ;  /* 0x0000004616127220 */ /* 0x042fe20000410000 */
[----:B------:R-:W-:Y:S07]  /*11e20*/  FMUL.FTZ R19, R22, R71 ;  /* 0x0000004716137220 */ /* 0x000fee0000410000 */
[----:B------:R-:W1:Y:S01]  /*11e30*/  MUFU.EX2 R81, R81 ;  /* 0x0000005100517308 */ /* 0x000e620000000800 */
[C---:B------:R-:W-:Y:S03]  /*11e40*/  HMMA.16816.F32 R12, R24.reuse, R28, R12 ;  /* 0x0000001c180c723c */ /* 0x040fe6000000180c */
[----:B------:R-:W-:Y:S01]  /*11e50*/  FFMA.FTZ R28, R17, R3, -R54 ;  /* 0x00000003111c7223 */ /* 0x000fe20000010836 */
[C---:B--2---:R-:W-:Y:S01]  /*11e60*/  FMUL.FTZ R16, R23.reuse, R68 ;  /* 0x0000004417107220 */ /* 0x044fe20000410000 */
[----:B------:R-:W-:Y:S01]  /*11e70*/  FMUL.FTZ R17, R23, R69 ;  /* 0x0000004517117220 */ /* 0x000fe20000410000 */
[----:B---3--:R-:W2:Y:S03]  /*11e80*/  LDSM.16.MT88.4 R40, [R133+0x3800] ;  /* 0x003800008528783b */ /* 0x008ea60000004200 */
[----:B------:R3:W-:Y:S01]  /*11e90*/  MUFU.EX2 R69, R28 ;  /* 0x0000001c00457308 */ /* 0x0007e20000000800 */
[-CC-:B------:R-:W-:Y:S01]  /*11ea0*/  FFMA.FTZ R70, R175, R3.reuse, -R48.reuse ;  /* 0x00000003af467223 */ /* 0x180fe20000010830 */
[-CC-:B------:R-:W-:Y:S01]  /*11eb0*/  FFMA.FTZ R68, R173, R3.reuse, -R48.reuse ;  /* 0x00000003ad447223 */ /* 0x180fe20000010830 */
[----:B------:R-:W-:Y:S07]  /*11ec0*/  FFMA.FTZ R71, R171, R3, -R48 ;  /* 0x00000003ab477223 */ /* 0x000fee0000010830 */
[----:B------:R-:W-:Y:S01]  /*11ed0*/  MUFU.EX2 R78, R78 ;  /* 0x0000004e004e7308 */ /* 0x000fe20000000800 */
[----:B------:R-:W-:Y:S03]  /*11ee0*/  HMMA.16816.F32 R16, R24, R30, R16 ;  /* 0x0000001e1810723c */ /* 0x000fe60000001810 */
[----:B----4-:R-:W-:Y:S06]  /*11ef0*/  F2FP.F16.F32.PACK_AB R24, R83, R66 ;  /* 0x000000425318723e */ /* 0x010fec00000000ff */
[----:B------:R-:W4:Y:S01]  /*11f00*/  MUFU.EX2 R73, R73 ;  /* 0x0000004900497308 */ /* 0x000f220000000800 */
[----:B-1----:R-:W-:Y:S01]  /*11f10*/  F2FP.F16.F32.PACK_AB R26, R56, R81 ;  /* 0x00000051381a723e */ /* 0x002fe200000000ff */
[----:B------:R-:W-:Y:S01]  /*11f20*/  FFMA.FTZ R121, R22, R165, R121 ;  /* 0x000000a516797223 */ /* 0x000fe20000010079 */
[----:B------:R-:W-:Y:S07]  /*11f30*/  F2FP.F16.F32.PACK_AB R25, R76, R79 ;  /* 0x0000004f4c19723e */ /* 0x000fee00000000ff */
[----:B------:R-:W1:Y:S01]  /*11f40*/  MUFU.EX2 R62, R62 ;  /* 0x0000003e003e7308 */ /* 0x000e620000000800 */
[----:B------:R-:W-:Y:S01]  /*11f50*/  F2FP.F16.F32.PACK_AB R27, R72, R77 ;  /* 0x0000004d481b723e */ /* 0x000fe200000000ff */
[----:B---3--:R-:W3:Y:S01]  /*11f60*/  LDSM.16.MT88.4 R28, [R44+0x800] ;  /* 0x000800002c1c783b */ /* 0x008ee20000004200 */
[-CC-:B------:R-:W-:Y:S07]  /*11f70*/  FFMA.FTZ R22, R113, R3.reuse, -R54.reuse ;  /* 0x0000000371167223 */ /* 0x180fee0000010836 */
[----:B------:R-:W-:Y:S01]  /*11f80*/  MUFU.EX2 R127, R129 ;  /* 0x00000081007f7308 */ /* 0x000fe20000000800 */
[----:B------:R-:W-:Y:S01]  /*11f90*/  FADD.FTZ R121, R88, R121 ;  /* 0x0000007958797221 */ /* 0x000fe20000010000 */
[-CC-:B------:R-:W-:Y:S01]  /*11fa0*/  FFMA.FTZ R74, R169, R3.reuse, -R54.reuse ;  /* 0x00000003a94a7223 */ /* 0x180fe20000010836 */
[-C--:B------:R-:W-:Y:S01]  /*11fb0*/  FFMA.FTZ R141, R141, R3.reuse, -R54 ;  /* 0x000000038d8d7223 */ /* 0x080fe20000010836 */
[C---:B-----5:R-:W-:Y:S06]  /*11fc0*/  HMMA.16816.F32 R4, R24.reuse, R32, R4 ;  /* 0x000000201804723c */ /* 0x060fec0000001804 */
[----:B------:R-:W-:Y:S01]  /*11fd0*/  MUFU.EX2 R22, R22 ;  /* 0x0000001600167308 */ /* 0x000fe20000000800 */
[----:B------:R-:W-:Y:S01]  /*11fe0*/  FFMA.FTZ R92, R23, R164, R92 ;  /* 0x000000a4175c7223 */ /* 0x000fe2000001005c */
[-CC-:B------:R-:W-:Y:S08]  /*11ff0*/  FFMA.FTZ R23, R115, R3.reuse, -R54.reuse ;  /* 0x0000000373177223 */ /* 0x180ff00000010836 */
[----:B------:R-:W-:Y:S01]  /*12000*/  MUFU.EX2 R75, R75 ;  /* 0x0000004b004b7308 */ /* 0x000fe20000000800 */
[-CC-:B------:R-:W-:Y:S01]  /*12010*/  FFMA.FTZ R80, R119, R3.reuse, -R54.reuse ;  /* 0x0000000377507223 */ /* 0x180fe20000010836 */
[-C--:B------:R-:W-:Y:S01]  /*12020*/  FFMA.FTZ R97, R97, R3.reuse, -R54 ;  /* 0x0000000361617223 */ /* 0x080fe20000010836 */
[C---:B------:R-:W-:Y:S07]  /*12030*/  HMMA.16816.F32 R8, R24.reuse, R34, R8 ;  /* 0x000000221808723c */ /* 0x040fee0000001808 */
[----:B------:R-:W5:Y:S01]  /*12040*/  MUFU.EX2 R70, R70 ;  /* 0x0000004600467308 */ /* 0x000f620000000800 */
[----:B------:R-:W3:Y:S01]  /*12050*/  LDSM.16.MT88.4 R32, [R133+0x3c00] ;  /* 0x003c00008520783b */ /* 0x000ee20000004200 */
[----:B------:R-:W-:Y:S01]  /*12060*/  FADD.FTZ R92, R90, R92 ;  /* 0x0000005c5a5c7221 */ /* 0x000fe20000010000 */
[-CC-:B------:R-:W-:Y:S07]  /*12070*/  FFMA.FTZ R65, R65, R3.reuse, -R54.reuse ;  /* 0x0000000341417223 */ /* 0x180fee0000010836 */
[----:B------:R-:W-:Y:S01]  /*12080*/  MUFU.EX2 R68, R68 ;  /* 0x0000004400447308 */ /* 0x000fe20000000800 */
[-C--:B------:R-:W-:Y:S01]  /*12090*/  FFMA.FTZ R63, R63, R3.reuse, -R54 ;  /* 0x000000033f3f7223 */ /* 0x080fe20000010836 */
[----:B------:R-:W-:Y:S01]  /*120a0*/  FADD.FTZ R117, R117, R92 ;  /* 0x0000005c75757221 */ /* 0x000fe20000010000 */
[C---:B------:R-:W-:Y:S07]  /*120b0*/  HMMA.16816.F32 R12, R24.reuse, R36, R12 ;  /* 0x00000024180c723c */ /* 0x040fee000000180c */
[----:B------:R-:W2:Y:S01]  /*120c0*/  MUFU.EX2 R71, R71 ;  /* 0x0000004700477308 */ /* 0x000ea20000000800 */
[----:B------:R-:W-:Y:S01]  /*120d0*/  FADD.FTZ R117, R58, R117 ;  /* 0x000000753a757221 */ /* 0x000fe20000010000 */
[-C--:B------:R-:W-:Y:S08]  /*120e0*/  FFMA.FTZ R58, R103, R3.reuse, -R48 ;  /* 0x00000003673a7223 */ /* 0x080ff00000010830 */
[----:B------:R-:W-:Y:S01]  /*120f0*/  MUFU.EX2 R23, R23 ;  /* 0x0000001700177308 */ /* 0x000fe20000000800 */
[----:B------:R-:W-:Y:S01]  /*12100*/  FFMA.FTZ R52, R52, R3, -R54 ;  /* 0x0000000334347223 */ /* 0x000fe20000010836 */
[----:B------:R-:W-:Y:S01]  /*12110*/  FADD.FTZ R66, R66, R117 ;  /* 0x0000007542427221 */ /* 0x000fe20000010000 */
[----:B------:R-:W-:Y:S01]  /*12120*/  HMMA.16816.F32 R16, R24, R38, R16 ;  /* 0x000000261810723c */ /* 0x000fe20000001810 */
[----:B------:R-:W3:Y:S06]  /*12130*/  LDSM.16.MT88.4 R36, [R44+0xc00] ;  /* 0x000c00002c24783b */ /* 0x000eec0000004200 */
[----:B------:R-:W-:Y:S01]  /*12140*/  MUFU.EX2 R74, R74 ;  /* 0x0000004a004a7308 */ /* 0x000fe20000000800 */
[----:B----4-:R-:W-:Y:S01]  /*12150*/  F2FP.F16.F32.PACK_AB R24, R73, R64 ;  /* 0x000000404918723e */ /* 0x010fe200000000ff */
[----:B------:R-:W-:Y:S01]  /*12160*/  FADD.FTZ R66, R83, R66 ;  /* 0x0000004253427221 */ /* 0x000fe20000010000 */
[----:B-1----:R-:W-:Y:S07]  /*12170*/  F2FP.F16.F32.PACK_AB R26, R62, R69 ;  /* 0x000000453e1a723e */ /* 0x002fee00000000ff */
[----:B------:R-:W-:Y:S01]  /*12180*/  MUFU.EX2 R80, R80 ;  /* 0x0000005000507308 */ /* 0x000fe20000000800 */
[----:B-----5:R-:W-:Y:S01]  /*12190*/  F2FP.F16.F32.PACK_AB R25, R70, R75 ;  /* 0x0000004b4619723e */ /* 0x020fe200000000ff */
[----:B------:R-:W-:Y:S01]  /*121a0*/  FADD.FTZ R81, R81, R66 ;  /* 0x0000004251517221 */ /* 0x000fe20000010000 */
[----:B--2---:R-:W-:Y:S07]  /*121b0*/  F2FP.F16.F32.PACK_AB R27, R71, R68 ;  /* 0x00000044471b723e */ /* 0x004fee00000000ff */
[----:B------:R-:W-:Y:S01]  /*121c0*/  MUFU.EX2 R58, R58 ;  /* 0x0000003a003a7308 */ /* 0x000fe20000000800 */
[-CC-:B------:R-:W-:Y:S01]  /*121d0*/  FFMA.FTZ R83, R101, R3.reuse, -R54.reuse ;  /* 0x0000000365537223 */ /* 0x180fe20000010836 */
[-CC-:B------:R-:W-:Y:S01]  /*121e0*/  FFMA.FTZ R66, R99, R3.reuse, -R54.reuse ;  /* 0x0000000363427223 */ /* 0x180fe20000010836 */
[----:B------:R-:W-:Y:S07]  /*121f0*/  ISETP.GT.AND P0, PT, R161, R138, PT ;  /* 0x0000008aa100720c */ /* 0x000fee0003f04270 */
[----:B------:R-:W-:Y:S01]  /*12200*/  MUFU.EX2 R86, R86 ;  /* 0x0000005600567308 */ /* 0x000fe20000000800 */
[C---:B------:R-:W-:Y:S09]  /*12210*/  HMMA.16816.F32 R4, R24.reuse, R40, R4 ;  /* 0x000000281804723c */ /* 0x040ff20000001804 */
[----:B------:R-:W1:Y:S01]  /*12220*/  MUFU.EX2 R41, R167 ;  /* 0x000000a700297308 */ /* 0x000e620000000800 */
[-C--:B------:R-:W-:Y:S09]  /*12230*/  FFMA.FTZ R40, R131, R3.reuse, -R54 ;  /* 0x0000000383287223 */ /* 0x080ff20000010836 */
[----:B------:R-:W-:Y:S01]  /*12240*/  MUFU.EX2 R131, R141 ;  /* 0x0000008d00837308 */ /* 0x000fe20000000800 */
[C---:B------:R-:W-:Y:S09]  /*12250*/  HMMA.16816.F32 R8, R24.reuse, R42, R8 ;  /* 0x0000002a1808723c */ /* 0x040ff20000001808 */
[----:B------:R-:W2:Y:S01]  /*12260*/  MUFU.EX2 R40, R40 ;  /* 0x0000002800287308 */ /* 0x000ea20000000800 */
[-CC-:B------:R-:W-:Y:S01]  /*12270*/  FFMA.FTZ R42, R125, R3.reuse, -R48.reuse ;  /* 0x000000037d2a7223 */ /* 0x180fe20000010830 */
[--C-:B------:R-:W-:Y:S08]  /*12280*/  FFMA.FTZ R43, R123, R3, -R48.reuse ;  /* 0x000000037b2b7223 */ /* 0x100ff00000010830 */
[----:B------:R-:W-:Y:S01]  /*12290*/  MUFU.EX2 R83, R83 ;  /* 0x0000005300537308 */ /* 0x000fe20000000800 */
[C---:B---3--:R-:W-:Y:S09]  /*122a0*/  HMMA.16816.F32 R12, R24.reuse, R28, R12 ;  /* 0x0000001c180c723c */ /* 0x048ff2000000180c */
[----:B------:R-:W-:Y:S10]  /*122b0*/  MUFU.EX2 R42, R42 ;  /* 0x0000002a002a7308 */ /* 0x000ff40000000800 */
[----:B------:R-:W3:Y:S01]  /*122c0*/  MUFU.EX2 R43, R43 ;  /* 0x0000002b002b7308 */ /* 0x000ee20000000800 */
[----:B------:R-:W-:Y:S01]  /*122d0*/  HMMA.16816.F32 R16, R24, R30, R16 ;  /* 0x0000001e1810723c */ /* 0x000fe20000001810 */
[----:B------:R-:W4:Y:S08]  /*122e0*/  LDSM.16.MT88.4 R28, [R133+0x4000] ;  /* 0x00400000851c783b */ /* 0x000f300000004200 */
[----:B------:R-:W-:Y:S01]  /*122f0*/  MUFU.EX2 R66, R66 ;  /* 0x0000004200427308 */ /* 0x000fe20000000800 */
[----:B------:R-:W-:Y:S02]  /*12300*/  F2FP.F16.F32.PACK_AB R25, R78, R127 ;  /* 0x0000007f4e19723e */ /* 0x000fe400000000ff */
[----:B-1----:R-:W-:Y:S02]  /*12310*/  F2FP.F16.F32.PACK_AB R24, R41, R74 ;  /* 0x0000004a2918723e */ /* 0x002fe400000000ff */
[----:B--2---:R-:W-:Y:S02]  /*12320*/  F2FP.F16.F32.PACK_AB R26, R40, R131 ;  /* 0x00000083281a723e */ /* 0x004fe400000000ff */
[----:B---3--:R-:W-:Y:S07]  /*12330*/  F2FP.F16.F32.PACK_AB R27, R43, R42 ;  /* 0x0000002a2b1b723e */ /* 0x008fee00000000ff */
[C---:B------:R-:W-:Y:S03]  /*12340*/  HMMA.16816.F32 R4, R24.reuse, R32, R4 ;  /* 0x000000201804723c */ /* 0x040fe60000001804 */
[----:B------:R-:W-:Y:S01]  /*12350*/  FADD.FTZ R32, R60, R121 ;  /* 0x000000793c207221 */ /* 0x000fe20000010000 */
[-C--:B------:R-:W-:Y:S02]  /*12360*/  FFMA.FTZ R60, R107, R3.reuse, -R48 ;  /* 0x000000036b3c7223 */ /* 0x080fe40000010830 */
[----:B------:R-:W-:Y:S01]  /*12370*/  MUFU.EX2 R107, R82 ;  /* 0x00000052006b7308 */ /* 0x000fe20000000800 */
[----:B------:R-:W-:Y:S01]  /*12380*/  FADD.FTZ R32, R87, R32 ;  /* 0x0000002057207221 */ /* 0x000fe20000010000 */
[C---:B------:R-:W-:Y:S08]  /*12390*/  HMMA.16816.F32 R8, R24.reuse, R34, R8 ;  /* 0x000000221808723c */ /* 0x040ff00000001808 */
[----:B------:R-:W1:Y:S01]  /*123a0*/  MUFU.EX2 R60, R60 ;  /* 0x0000003c003c7308 */ /* 0x000e620000000800 */
[-C--:B------:R-:W-:Y:S01]  /*123b0*/  FFMA.FTZ R87, R105, R3.reuse, -R48 ;  /* 0x0000000369577223 */ /* 0x080fe20000010830 */
[----:B------:R-:W-:Y:S02]  /*123c0*/  FADD.FTZ R79, R79, R32 ;  /* 0x000000204f4f7221 */ /* 0x000fe40000010000 */
[----:B------:R-:W2:Y:S01]  /*123d0*/  LDSM.16.MT88.4 R32, [R44+0x1000] ;  /* 0x001000002c20783b */ /* 0x000ea20000004200 */
[C---:B------:R-:W-:Y:S05]  /*123e0*/  HMMA.16816.F32 R12, R24.reuse, R36, R12 ;  /* 0x00000024180c723c */ /* 0x040fea000000180c */
[----:B------:R-:W3:Y:S01]  /*123f0*/  MUFU.EX2 R87, R87 ;  /* 0x0000005700577308 */ /* 0x000ee20000000800 */
        /* <DEDUP_REMOVED lines=9> */
[----:B------:R-:W-:Y:S03]  /*12490*/  F2FP.F16.F32.PACK_AB R24, R23, R80 ;  /* 0x000000501718723e */ /* 0x000fe600000000ff */
[----:B------:R-:W2:Y:S01]  /*124a0*/  MUFU.EX2 R56, R56 ;  /* 0x0000003800387308 */ /* 0x000ea20000000800 */
[----:B-1----:R-:W-:Y:S01]  /*124b0*/  F2FP.F16.F32.PACK_AB R25, R60, R107 ;  /* 0x0000006b3c19723e */ /* 0x002fe200000000ff */
[----:B------:R-:W-:Y:S01]  /*124c0*/  FADD.FTZ R75, R75, R72 ;  /* 0x000000484b4b7221 */ /* 0x000fe20000010000 */
[----:B---3--:R-:W-:Y:S01]  /*124d0*/  F2FP.F16.F32.PACK_AB R27, R58, R87 ;  /* 0x000000573a1b723e */ /* 0x008fe200000000ff */
[-C--:B------:R-:W-:Y:S06]  /*124e0*/  FFMA.FTZ R72, R67, R3.reuse, -R48 ;  /* 0x0000000343487223 */ /* 0x080fec0000010830 */
        /* <DEDUP_REMOVED lines=8> */
[C---:B------:R-:W-:Y:S08]  /*12570*/  HMMA.16816.F32 R8, R24.reuse, R30, R8 ;  /* 0x0000001e1808723c */ /* 0x040ff00000001808 */
[----:B------:R-:W1:Y:S01]  /*12580*/  MUFU.EX2 R73, R91 ;  /* 0x0000005b00497308 */ /* 0x000e620000000800 */
[----:B------:R-:W-:Y:S01]  /*12590*/  FADD.FTZ R69, R69, R28 ;  /* 0x0000001c45457221 */ /* 0x000fe20000010000 */
[----:B------:R-:W-:Y:S01]  /*125a0*/  FADD.FTZ R70, R71, R70 ;  /* 0x0000004647467221 */ /* 0x000fe20000010000 */
[----:B------:R-:W3:Y:S02]  /*125b0*/  LDSM.16.MT88.4 R28, [R44+0x1400] ;  /* 0x001400002c1c783b */ /* 0x000ee40000004200 */
[----:B------:R-:W-:Y:S01]  /*125c0*/  FADD.FTZ R69, R62, R69 ;  /* 0x000000453e457221 */ /* 0x000fe20000010000 */
[C---:B--2---:R-:W-:Y:S04]  /*125d0*/  HMMA.16816.F32 R12, R24.reuse, R32, R12 ;  /* 0x00000020180c723c */ /* 0x044fe8000000180c */
[----:B------:R-:W-:Y:S01]  /*125e0*/  MUFU.EX2 R62, R65 ;  /* 0x00000041003e7308 */ /* 0x000fe20000000800 */
[----:B------:R-:W-:Y:S01]  /*125f0*/  FADD.FTZ R127, R127, R70 ;  /* 0x000000467f7f7221 */ /* 0x000fe20000010000 */
[----:B------:R-:W-:Y:S01]  /*12600*/  FADD.FTZ R68, R74, R69 ;  /* 0x000000454a447221 */ /* 0x000fe20000010000 */
[-CC-:B------:R-:W-:Y:S01]  /*12610*/  FFMA.FTZ R74, R59, R3.reuse, -R54.reuse ;  /* 0x000000033b4a7223 */ /* 0x180fe20000010836 */
[----:B------:R-:W-:Y:S01]  /*12620*/  FFMA.FTZ R69, R61, R3, -R54 ;  /* 0x000000033d457223 */ /* 0x000fe20000010836 */
[----:B------:R-:W-:Y:S01]  /*12630*/  FADD.FTZ R127, R78, R127 ;  /* 0x0000007f4e7f7221 */ /* 0x000fe20000010000 */
[----:B------:R-:W-:Y:S01]  /*12640*/  HMMA.16816.F32 R16, R24, R34, R16 ;  /* 0x000000221810723c */ /* 0x000fe20000001810 */
[----:B------:R-:W2:Y:S03]  /*12650*/  LDSM.16.MT88.4 R32, [R133+0x4800] ;  /* 0x004800008520783b */ /* 0x000ea60000004200 */
[----:B------:R-:W4:Y:S01]  /*12660*/  MUFU.EX2 R61, R63 ;  /* 0x0000003f003d7308 */ /* 0x000f220000000800 */
[----:B------:R-:W-:Y:S01]  /*12670*/  F2FP.F16.F32.PACK_AB R24, R66, R83 ;  /* 0x000000534218723e */ /* 0x000fe200000000ff */
[----:B------:R-:W-:Y:S01]  /*12680*/  FADD.FTZ R68, R41, R68 ;  /* 0x0000004429447221 */ /* 0x000fe20000010000 */
[----:B------:R-:W-:Y:S07]  /*12690*/  F2FP.F16.F32.PACK_AB R26, R56, R81 ;  /* 0x00000051381a723e */ /* 0x000fee00000000ff */
[----:B------:R-:W-:Y:S01]  /*126a0*/  MUFU.EX2 R59, R69 ;  /* 0x00000045003b7308 */ /* 0x000fe20000000800 */
[----:B-1----:R-:W-:Y:S01]  /*126b0*/  F2FP.F16.F32.PACK_AB R25, R73, R64 ;  /* 0x000000404919723e */ /* 0x002fe200000000ff */
[----:B------:R-:W-:Y:S01]  /*126c0*/  FADD.FTZ R131, R131, R68 ;  /* 0x0000004483837221 */ /* 0x000fe20000010000 */
[----:B------:R-:W-:Y:S01]  /*126d0*/  F2FP.F16.F32.PACK_AB R27, R72, R67 ;  /* 0x00000043481b723e */ /* 0x000fe200000000ff */
[----:B------:R-:W-:Y:S01]  /*126e0*/  LDSM.16.MT88.4 R76, [R133+0x4c00] ;  /* 0x004c0000854c783b */ /* 0x000fe20000004200 */
[----:B------:R-:W-:Y:S01]  /*126f0*/  FADD.FTZ R68, R42, R127 ;  /* 0x0000007f2a447221 */ /* 0x000fe20000010000 */
[----:B------:R-:W-:Y:S04]  /*12700*/  FADD.FTZ R51, R40, R131 ;  /* 0x0000008328337221 */ /* 0x000fe80000010000 */
[----:B------:R-:W1:Y:S01]  /*12710*/  MUFU.EX2 R74, R74 ;  /* 0x0000004a004a7308 */ /* 0x000e620000000800 */
[----:B------:R-:W-:Y:S01]  /*12720*/  FADD.FTZ R40, R43, R68 ;  /* 0x000000442b287221 */ /* 0x000fe20000010000 */
[C---:B-----5:R-:W-:Y:S08]  /*12730*/  HMMA.16816.F32 R4, R24.reuse, R36, R4 ;  /* 0x000000241804723c */ /* 0x060ff00000001804 */
[----:B------:R-:W5:Y:S01]  /*12740*/  MUFU.EX2 R41, R57 ;  /* 0x0000003900297308 */ /* 0x000f620000000800 */
[----:B------:R-:W-:Y:S01]  /*12750*/  FADD.FTZ R80, R80, R51 ;  /* 0x0000003350507221 */ /* 0x000fe20000010000 */
[----:B------:R-:W-:Y:S08]  /*12760*/  FADD.FTZ R107, R107, R40 ;  /* 0x000000286b6b7221 */ /* 0x000ff00000010000 */
[----:B------:R-:W-:Y:S01]  /*12770*/  MUFU.EX2 R42, R53 ;  /* 0x00000035002a7308 */ /* 0x000fe20000000800 */
[----:B------:R-:W-:Y:S01]  /*12780*/  FADD.FTZ R23, R23, R80 ;  /* 0x0000005017177221 */ /* 0x000fe20000010000 */
[C---:B------:R-:W-:Y:S01]  /*12790*/  HMMA.16816.F32 R8, R24.reuse, R38, R8 ;  /* 0x000000261808723c */ /* 0x040fe20000001808 */
[----:B------:R-:W2:Y:S07]  /*127a0*/  LDSM.16.MT88.4 R36, [R44+0x1800] ;  /* 0x001800002c24783b */ /* 0x000eae0000004200 */
[----:B------:R-:W5:Y:S01]  /*127b0*/  MUFU.EX2 R43, R55 ;  /* 0x00000037002b7308 */ /* 0x000f620000000800 */
[----:B------:R-:W-:Y:S01]  /*127c0*/  FADD.FTZ R40, R22, R23 ;  /* 0x0000001716287221 */ /* 0x000fe20000010000 */
[----:B------:R-:W-:Y:S03]  /*127d0*/  FADD.FTZ R60, R60, R107 ;  /* 0x0000006b3c3c7221 */ /* 0x000fe60000010000 */
[----:B------:R-:W-:Y:S01]  /*127e0*/  FADD.FTZ R40, R109, R40 ;  /* 0x000000286d287221 */ /* 0x000fe20000010000 */
[C---:B---3--:R-:W-:Y:S03]  /*127f0*/  HMMA.16816.F32 R12, R24.reuse, R28, R12 ;  /* 0x0000001c180c723c */ /* 0x048fe6000000180c */
[-CC-:B------:R-:W-:Y:S01]  /*12800*/  FFMA.FTZ R28, R49, R3.reuse, -R54.reuse ;  /* 0x00000003311c7223 */ /* 0x180fe20000010836 */
[-CC-:B------:R-:W-:Y:S01]  /*12810*/  FFMA.FTZ R29, R47, R3.reuse, -R54.reuse ;  /* 0x000000032f1d7223 */ /* 0x180fe20000010836 */
[-C--:B------:R-:W-:Y:S01]  /*12820*/  FFMA.FTZ R54, R50, R3.reuse, -R54 ;  /* 0x0000000332367223 */ /* 0x080fe20000010836 */
[----:B------:R-:W-:Y:S01]  /*12830*/  FADD.FTZ R87, R87, R60 ;  /* 0x0000003c57577221 */ /* 0x000fe20000010000 */
[----:B------:R-:W-:Y:S01]  /*12840*/  FADD.FTZ R83, R83, R40 ;  /* 0x0000002853537221 */ /* 0x000fe20000010000 */
[----:B------:R-:W-:Y:S01]  /*12850*/  HMMA.16816.F32 R16, R24, R30, R16 ;  /* 0x0000001e1810723c */ /* 0x000fe20000001810 */
[----:B------:R-:W-:Y:S02]  /*12860*/  MUFU.EX2 R28, R28 ;  /* 0x0000001c001c7308 */ /* 0x000fe40000000800 */
[----:B----4-:R-:W-:Y:S01]  /*12870*/  F2FP.F16.F32.PACK_AB R24, R61, R62 ;  /* 0x0000003e3d18723e */ /* 0x010fe200000000ff */
[----:B------:R-:W-:Y:S01]  /*12880*/  FFMA.FTZ R30, R45, R3, -R48 ;  /* 0x000000032d1e7223 */ /* 0x000fe20000010830 */
[----:B-1----:R-:W-:Y:S06]  /*12890*/  F2FP.F16.F32.PACK_AB R26, R74, R59 ;  /* 0x0000003b4a1a723e */ /* 0x002fec00000000ff */
[----:B------:R-:W1:Y:S01]  /*128a0*/  MUFU.EX2 R31, R52 ;  /* 0x00000034001f7308 */ /* 0x000e620000000800 */
[----:B-----5:R-:W-:Y:S01]  /*128b0*/  F2FP.F16.F32.PACK_AB R25, R86, R41 ;  /* 0x000000295619723e */ /* 0x020fe200000000ff */
[----:B------:R-:W-:Y:S01]  /*128c0*/  FADD.FTZ R87, R58, R87 ;  /* 0x000000573a577221 */ /* 0x000fe20000010000 */
[----:B------:R-:W-:Y:S07]  /*128d0*/  F2FP.F16.F32.PACK_AB R27, R43, R42 ;  /* 0x0000002a2b1b723e */ /* 0x000fee00000000ff */
[----:B------:R-:W-:Y:S01]  /*128e0*/  MUFU.EX2 R29, R29 ;  /* 0x0000001d001d7308 */ /* 0x000fe20000000800 */
[----:B------:R-:W-:Y:S09]  /*128f0*/  FADD.FTZ R66, R66, R83 ;  /* 0x0000005342427221 */ /* 0x000ff20000010000 */
[----:B------:R-:W3:Y:S01]  /*12900*/  MUFU.EX2 R54, R54 ;  /* 0x0000003600367308 */ /* 0x000ee20000000800 */
[----:B------:R-:W-:Y:S01]  /*12910*/  FADD.FTZ R81, R81, R66 ;  /* 0x0000004251517221 */ /* 0x000fe20000010000 */
[C---:B--2---:R-:W-:Y:S08]  /*12920*/  HMMA.16816.F32 R4, R24.reuse, R32, R4 ;  /* 0x000000201804723c */ /* 0x044ff00000001804 */
[----:B------:R-:W-:Y:S01]  /*12930*/  MUFU.EX2 R30, R30 ;  /* 0x0000001e001e7308 */ /* 0x000fe20000000800 */
[-CC-:B------:R-:W-:Y:S01]  /*12940*/  FFMA.FTZ R32, R21, R3.reuse, -R48.reuse ;  /* 0x0000000315207223 */ /* 0x180fe20000010830 */
[----:B------:R-:W-:Y:S01]  /*12950*/  FFMA.FTZ R48, R20, R3, -R48 ;  /* 0x0000000314307223 */ /* 0x000fe20000010830 */
[----:B-1----:R-:W-:Y:S01]  /*12960*/  F2FP.F16.F32.PACK_AB R68, R31, R28 ;  /* 0x0000001c1f44723e */ /* 0x002fe200000000ff */
[----:B------:R-:W1:Y:S06]  /*12970*/  LDSM.16.MT88.4 R20, [R44+0x1c00] ;  /* 0x001c00002c14783b */ /* 0x000e6c0000004200 */
[----:B------:R-:W2:Y:S01]  /*12980*/  MUFU.EX2 R3, R46 ;  /* 0x0000002e00037308 */ /* 0x000ea20000000800 */
[C---:B------:R-:W-:Y:S09]  /*12990*/  HMMA.16816.F32 R8, R24.reuse, R34, R8 ;  /* 0x000000221808723c */ /* 0x040ff20000001808 */
[----:B------:R-:W-:Y:S01]  /*129a0*/  MUFU.EX2 R32, R32 ;  /* 0x0000002000207308 */ /* 0x000fe20000000800 */
[----:B------:R-:W-:Y:S01]  /*129b0*/  FADD.FTZ R34, R64, R87 ;  /* 0x0000005740227221 */ /* 0x000fe20000010000 */
[----:B---3--:R-:W-:Y:S01]  /*129c0*/  F2FP.F16.F32.PACK_AB R70, R54, R29 ;  /* 0x0000001d3646723e */ /* 0x008fe200000000ff */
[----:B------:R-:W-:Y:S07]  /*129d0*/  IMAD.MOV.U32 R87, RZ, RZ, R0 ;  /* 0x000000ffff577224 */ /* 0x000fee00078e0000 */
[----:B------:R-:W3:Y:S01]  /*129e0*/  MUFU.EX2 R165, R48 ;  /* 0x0000003000a57308 */ /* 0x000ee20000000800 */
[C---:B------:R-:W-:Y:S03]  /*129f0*/  HMMA.16816.F32 R12, R24.reuse, R36, R12 ;  /* 0x00000024180c723c */ /* 0x040fe6000000180c */
[----:B------:R-:W-:Y:S01]  /*12a00*/  FADD.FTZ R34, R73, R34 ;  /* 0x0000002249227221 */ /* 0x000fe20000010000 */
[----:B--2---:R-:W-:Y:S03]  /*12a10*/  F2FP.F16.F32.PACK_AB R69, R3, R30 ;  /* 0x0000001e0345723e */ /* 0x004fe600000000ff */
[----:B------:R-:W-:Y:S01]  /*12a20*/  FADD.FTZ R67, R67, R34 ;  /* 0x0000002243437221 */ /* 0x000fe20000010000 */
[----:B------:R-:W-:Y:S03]  /*12a30*/  HMMA.16816.F32 R16, R24, R38, R16 ;  /* 0x000000261810723c */ /* 0x000fe60000001810 */
[----:B------:R-:W-:Y:S01]  /*12a40*/  FADD.FTZ R25, R56, R81 ;  /* 0x0000005138197221 */ /* 0x000fe20000010000 */
[----:B------:R-:W-:Y:S01]  /*12a50*/  FADD.FTZ R72, R72, R67 ;  /* 0x0000004348487221 */ /* 0x000fe20000010000 */
[----:B---3--:R-:W-:Y:S07]  /*12a60*/  F2FP.F16.F32.PACK_AB R71, R165, R32 ;  /* 0x00000020a547723e */ /* 0x008fee00000000ff */
        /* <DEDUP_REMOVED lines=22> */
.L_x_9957:
        /* <DEDUP_REMOVED lines=10> */
.L_x_9972:
        /* <DEDUP_REMOVED lines=106> */
.L_x_9967:
[----:B------:R-:W-:Y:S05]  /*13310*/  BSYNC.RECONVERGENT B0 ;  /* 0x0000000000007941 */ /* 0x000fea0003800200 */
.L_x_9966:
[----:B------:R-:W-:Y:S01]  /*13320*/  MOV R145, 0x0 ;  /* 0x0000000000917802 */ /* 0x000fe20000000f00 */
[----:B------:R-:W-:Y:S04]  /*13330*/  @!P4 ST.E.128 desc[UR4][R26.64], R12 ;  /* 0x0000000c1a00c985 */ /* 0x000fe8000c101d04 */
[----:B------:R-:W-:Y:S04]  /*13340*/  @!P3 ST.E.128 desc[UR4][R26.64+0x800], R8 ;  /* 0x000800081a00b985 */ /* 0x000fe8000c101d04 */
[----:B------:R1:W-:Y:S02]  /*13350*/  @!P2 ST.E.128 desc[UR4][R26.64+0x1000], R4 ;  /* 0x001000041a00a985 */ /* 0x0003e4000c101d04 */
[----:B-1-3-5:R-:W-:Y:S05]  /*13360*/  @P1 RET.REL.NODEC R144 `(_ZN5flash24flash_fwd_splitkv_kernelI23Flash_fwd_kernel_traitsILi32ELi64ELi128ELi4ELb0ELb0EN7cutlass6half_tE19Flash_kernel_traitsILi32ELi64ELi128ELi4ES3_EELb0ELb1ELb0ELb0ELb1ELb1ELb1ELb1EEEvNS_16Flash_fwd_paramsE) ;  /* 0xfffffecc90241950 */ /* 0x02afea0003c3ffff */
[----:B------:R-:W-:Y:S01]  /*13370*/  MOV R145, 0x0 ;  /* 0x0000000000917802 */ /* 0x000fe20000000f00 */
[----:B------:R1:W-:Y:S03]  /*13380*/  ST.E.128 desc[UR4][R26.64+0x1800], R16 ;  /* 0x001800101a007985 */ /* 0x0003e6000c101d04 */
[----:B-1----:R-:W-:Y:S05]  /*13390*/  RET.REL.NODEC R144 `(_ZN5flash24flash_fwd_splitkv_kernelI23Flash_fwd_kernel_traitsILi32ELi64ELi128ELi4ELb0ELb0EN7cutlass6half_tE19Flash_kernel_traitsILi32ELi64ELi128ELi4ES3_EELb0ELb1ELb0ELb0ELb1ELb1ELb1ELb1EEEvNS_16Flash_fwd_paramsE) ;  /* 0xfffffecc90187950 */ /* 0x002fea0003c3ffff */
.L_x_9965:
[----:B------:R-:W-:Y:S01]  /*133a0*/  MOV R4, 0x2 ;  /* 0x0000000200047802 */ /* 0x000fe20000000f00 */
[----:B------:R-:W-:Y:S01]  /*133b0*/  IMAD.MOV.U32 R3, RZ, RZ, 0x1f ;  /* 0x0000001fff037424 */ /* 0x000fe200078e00ff */
[----:B------:R-:W-:-:S07]  /*133c0*/  MOV R6, 0xffffffff ;  /* 0xffffffff00067802 */ /* 0x000fce0000000f00 */
[----:B-1---5:R-:W-:Y:S05]  /*133d0*/  WARPSYNC.COLLECTIVE R6, `(.L_x_9968) ;  /* 0x0000000006087348 */ /* 0x022fea0003c00000 */
[----:B------:R2:W3:Y:S02]  /*133e0*/  SHFL.BFLY P0, R10, R164, R4, R3 ;  /* 0x0c000004a40a7389 */ /* 0x0004e40000000003 */
[----:B-123-5:R-:W-:Y:S05]  /*133f0*/  ENDCOLLECTIVE ;  /* 0x000000000000791b */ /* 0x02efea0003800000 */
.L_x_9968:
[----:B------:R-:W-:Y:S02]  /*13400*/  IMAD.MOV.U32 R7, RZ, RZ, R10 ;  /* 0x000000ffff077224 */ /* 0x000fe400078e000a */
[----:B------:R-:W-:Y:S02]  /*13410*/  IMAD.MOV.U32 R4, RZ, RZ, 0x1 ;  /* 0x00000001ff047424 */ /* 0x000fe400078e00ff */
[----:B------:R-:W-:-:S05]  /*13420*/  FADD.FTZ R8, R7, R164 ;  /* 0x000000a407087221 */ /* 0x000fca0000010000 */
[----:B------:R-:W-:-:S07]  /*13430*/  MOV R164, R8 ;  /* 0x0000000800a47202 */ /* 0x000fce0000000f00 */
[----:B------:R-:W-:Y:S05]  /*13440*/  WARPSYNC.COLLECTIVE R6, `(.L_x_9969) ;  /* 0x0000000006087348 */ /* 0x000fea0003c00000 */
[----:B------:R1:W2:Y:S02]  /*13450*/  SHFL.BFLY P0, R10, R164, R4, R3 ;  /* 0x0c000004a40a7389 */ /* 0x0002a40000000003 */
[----:B-12---:R-:W-:Y:S05]  /*13460*/  ENDCOLLECTIVE ;  /* 0x000000000000791b */ /* 0x006fea0003800000 */
.L_x_9969:
[----:B------:R-:W-:Y:S01]  /*13470*/  MOV R164, R165 ;  /* 0x000000a500a47202 */ /* 0x000fe20000000f00 */
[----:B------:R-:W-:Y:S01]  /*13480*/  IMAD.MOV.U32 R4, RZ, RZ, 0x2 ;  /* 0x00000002ff047424 */ /* 0x000fe200078e00ff */
[----:B------:R-:W-:-:S07]  /*13490*/  MOV R7, R10 ;  /* 0x0000000a00077202 */ /* 0x000fce0000000f00 */
[----:B------:R-:W-:Y:S05]  /*134a0*/  WARPSYNC.COLLECTIVE R6, `(.L_x_9970) ;  /* 0x0000000006087348 */ /* 0x000fea0003c00000 */
[----:B------:R1:W2:Y:S02]  /*134b0*/  SHFL.BFLY P0, R10, R164, R4, R3 ;  /* 0x0c000004a40a7389 */ /* 0x0002a40000000003 */
[----:B-12---:R-:W-:Y:S05]  /*134c0*/  ENDCOLLECTIVE ;  /* 0x000000000000791b */ /* 0x006fea0003800000 */
.L_x_9970:
[----:B------:R-:W-:Y:S01]  /*134d0*/  FADD.FTZ R11, R8, R7 ;  /* 0x00000007080b7221 */ /* 0x000fe20000010000 */
[----:B------:R-:W-:Y:S01]  /*134e0*/  FADD.FTZ R9, R10, R165 ;  /* 0x000000a50a097221 */ /* 0x000fe20000010000 */
[----:B------:R-:W-:-:S04]  /*134f0*/  MOV R4, 0x1 ;  /* 0x0000000100047802 */ /* 0x000fc80000000f00 */
[----:B------:R-:W-:-:S07]  /*13500*/  MOV R164, R9 ;  /* 0x0000000900a47202 */ /* 0x000fce0000000f00 */
[----:B------:R-:W-:Y:S05]  /*13510*/  WARPSYNC.COLLECTIVE R6, `(.L_x_9971) ;  /* 0x0000000006087348 */ /* 0x000fea0003c00000 */
[----:B------:R1:W2:Y:S02]  /*13520*/  SHFL.BFLY P0, R10, R164, R4, R3 ;  /* 0x0c000004a40a7389 */ /* 0x0002a40000000003 */
[----:B-12---:R-:W-:Y:S05]  /*13530*/  ENDCOLLECTIVE ;  /* 0x000000000000791b */ /* 0x006fea0003800000 */
.L_x_9971:
[----:B------:R-:W-:Y:S05]  /*13540*/  BRA `(.L_x_9972) ;  /* 0xfffffff400c87947 */ /* 0x000fea000383ffff */
.L_x_9973:
        /* <DEDUP_REMOVED lines=11> */
.L_x_10337:


//--------------------- .text._ZN5flash24flash_fwd_splitkv_kernelI23Flash_fwd_kernel_traitsILi32ELi64ELi128ELi4ELb0ELb0EN7cutlass6half_tE19Flash_kernel_traitsILi32ELi64ELi128ELi4ES3_EELb0ELb1ELb1ELb0ELb0ELb0ELb1ELb1EEEvNS_16Flash_fwd_paramsE --------------------------
	.section	.text._ZN5flash24flash_fwd_splitkv_kernelI23Flash_fwd_kernel_traitsILi32ELi64ELi128ELi4ELb0ELb0EN7cutlass6half_tE19Flash_kernel_traitsILi32ELi64ELi128ELi4ES3_EELb0ELb1ELb1ELb0ELb0ELb0ELb1ELb1EEEvNS_16Flash_fwd_paramsE,"ax",@progbits
	.align	128
        .global         _ZN5flash24flash_fwd_splitkv_kernelI23Flash_fwd_kernel_traitsILi32ELi64ELi128ELi4ELb0ELb0EN7cutlass6half_tE19Flash_kernel_traitsILi32ELi64ELi128ELi4ES3_EELb0ELb1ELb1ELb0ELb0ELb0ELb1ELb1EEEvNS_16Flash_fwd_paramsE
        .type           _ZN5flash24flash_fwd_splitkv_kernelI23Flash_fwd_kernel_traitsILi32ELi64ELi128ELi4ELb0ELb0EN7cutlass6half_tE19Flash_kernel_traitsILi32ELi64ELi128ELi4ES3_EELb0ELb1ELb1ELb0ELb0ELb0ELb1ELb1EEEvNS_16Flash_fwd_paramsE,@function
        .size           _ZN5flash24flash_fwd_splitkv_kernelI23Flash_fwd_kernel_traitsILi32ELi64ELi128ELi4ELb0ELb0EN7cutlass6half_tE19Flash_kernel_traitsILi32ELi64ELi128ELi4ES3_EELb0ELb1ELb1ELb0ELb0ELb0ELb1ELb1EEEvNS_16Flash_fwd_paramsE,(.L_x_10338 - _ZN5flash24flash_fwd_splitkv_kernelI23Flash_fwd_kernel_traitsILi32ELi64ELi128ELi4ELb0ELb0EN7cutlass6half_tE19Flash_kernel_traitsILi32ELi64ELi128ELi4ES3_EELb0ELb1ELb1ELb0ELb0ELb0ELb1ELb1EEEvNS_16Flash_fwd_paramsE)
        .other          _ZN5flash24flash_fwd_splitkv_kernelI23Flash_fwd_kernel_traitsILi32ELi64ELi128ELi4ELb0ELb0EN7cutlass6half_tE19Flash_kernel_traitsILi32ELi64ELi128ELi4ES3_EELb0ELb1ELb1ELb0ELb0ELb0ELb1ELb1EEEvNS_16Flash_fwd_paramsE,@"STO_CUDA_ENTRY STV_DEFAULT"
_ZN5flash24flash_fwd_splitkv_kernelI23Flash_fwd_kernel_traitsILi32ELi64ELi128ELi4ELb0ELb0EN7cutlass6half_tE19Flash_kernel_traitsILi32ELi64ELi128ELi4ES3_EELb0ELb1ELb1ELb0ELb0ELb0ELb1ELb1EEEvNS_16Flash_fwd_paramsE:
.text._ZN5flash24flash_fwd_splitkv_kernelI23Flash_fwd_kernel_traitsILi32ELi64ELi128ELi4ELb0ELb0EN7cutlass6half_tE19Flash_kernel_traitsILi32ELi64ELi128ELi4ES3_EELb0ELb1ELb1ELb0ELb0ELb0ELb1ELb1EEEvNS_16Flash_fwd_paramsE:
        /* <DEDUP_REMOVED lines=11> */
[----:B-1----:R-:W-:-:S05]  /*00b0*/  VIADD R4, R4, 0xffffffe ;  /* 0x0ffffffe04047836 */ /* 0x002fca0000000000 */
[----:B------:R-:W1:Y:S01]  /*00c0*/  LDC R2, c[0x0][0x374] ;  /* 0x0000dd00ff027b82 */ /* 0x000e620000000800 */
[----:B------:R-:W5:Y:S02]  /*00d0*/  F2I.FTZ.U32.TRUNC.NTZ R5, R4 ;  /* 0x0000000400057305 */ /* 0x000f64000021f000 */
[----:B-----5:R-:W-:Y:S01]  /*00e0*/  IMAD.MOV R0, RZ, RZ, -R5 ;  /* 0x000000ffff007224 */ /* 0x020fe200078e0a05 */
        /* <DEDUP_REMOVED lines=14> */
[----:B------:R-:W-:Y:S05]  /*01d0*/  CALL.REL.NOINC `($_ZN5flash24flash_fwd_splitkv_kernelI23Flash_fwd_kernel_traitsILi32ELi64ELi128ELi4ELb0ELb0EN7cutlass6half_tE19Flash_kernel_traitsILi32ELi64ELi128ELi4ES3_EELb0ELb1ELb1ELb0ELb0ELb0ELb1ELb1EEEvNS_16Flash_fwd_paramsE$_ZN5flash30compute_attn_1rowblock_splitkvI23Flash_fwd_kernel_traitsILi32ELi64ELi128ELi4ELb0ELb0EN7cutlass6half_tE19Flash_kernel_traitsILi32ELi64ELi128ELi4ES3_EELb0ELb1ELb1ELb0ELb0ELb0ELb1ELb1ENS_16Flash_fwd_paramsEEEvRKT8_iiiii) ;  /* 0x0000000000087944 */ /* 0x000fea0003c00000 */
[----:B------:R-:W-:Y:S05]  /*01e0*/  BSYNC.RECONVERGENT B3 ;  /* 0x0000000000037941 */ /* 0x000fea0003800200 */
.L_x_9974:
[----:B------:R-:W-:Y:S05]  /*01f0*/  EXIT ;  /* 0x000000000000794d */ /* 0x000fea0003800000 */
        .type           $_ZN5flash24flash_fwd_splitkv_kernelI23Flash_fwd_kernel_traitsILi32ELi64ELi128ELi4ELb0ELb0EN7cutlass6half_tE19Flash_kernel_traitsILi32ELi64ELi128ELi4ES3_EELb0ELb1ELb1ELb0ELb0ELb0ELb1ELb1EEEvNS_16Flash_fwd_paramsE$_ZN5flash30compute_attn_1rowblock_splitkvI23Flash_fwd_kernel_traitsILi32ELi64ELi128ELi4ELb0ELb0EN7cutlass6half_tE19Flash_kernel_traitsILi32ELi64ELi128ELi4ES3_EELb0ELb1ELb1ELb0ELb0ELb0ELb1ELb1ENS_16Flash_fwd_paramsEEEvRKT8_iiiii,@function
        .size           $_ZN5flash24flash_fwd_splitkv_kernelI23Flash_fwd_kernel_traitsILi32ELi64ELi128ELi4ELb0ELb0EN7cutlass6half_tE19Flash_kernel_traitsILi32ELi64ELi128ELi4ES3_EELb0ELb1ELb1ELb0ELb0ELb0ELb1ELb1EEEvNS_16Flash_fwd_paramsE$_ZN5flash30compute_attn_1rowblock_splitkvI23Flash_fwd_kernel_traitsILi32ELi64ELi128ELi4ELb0ELb0EN7cutlass6half_tE19Flash_kernel_traitsILi32ELi64ELi128ELi4ES3_EELb0ELb1ELb1ELb0ELb0ELb0ELb1ELb1ENS_16Flash_fwd_paramsEEEvRKT8_iiiii,(.L_x_10338 - $_ZN5flash24flash_fwd_splitkv_kernelI23Flash_fwd_kernel_traitsILi32ELi64ELi128ELi4ELb0ELb0EN7cutlass6half_tE19Flash_kernel_traitsILi32ELi64ELi128ELi4ES3_EELb0ELb1ELb1ELb0ELb0ELb0ELb1ELb1EEEvNS_16Flash_fwd_paramsE$_ZN5flash30compute_attn_1rowblock_splitkvI23Flash_fwd_kernel_traitsILi32ELi64ELi128ELi4ELb0ELb0EN7cutlass6half_tE19Flash_kernel_traitsILi32ELi64ELi128ELi4ES3_EELb0ELb1ELb1ELb0ELb0ELb0ELb1ELb1ENS_16Flash_fwd_paramsEEEvRKT8_iiiii)
$_ZN5flash24flash_fwd_splitkv_kernelI23Flash_fwd_kernel_traitsILi32ELi64ELi128ELi4ELb0ELb0EN7cutlass6half_tE19Flash_kernel_traitsILi32ELi64ELi128ELi4ES3_EELb0ELb1ELb1ELb0ELb0ELb0ELb1ELb1EEEvNS_16Flash_fwd_paramsE$_ZN5flash30compute_attn_1rowblock_splitkvI23Flash_fwd_kernel_traitsILi32ELi64ELi128ELi4ELb0ELb0EN7cutlass6half_tE19Flash_kernel_traitsILi32ELi64ELi128ELi4ES3_EELb0ELb1ELb1ELb0ELb0ELb0ELb1ELb1ENS_16Flash_fwd_paramsEEEvRKT8_iiiii:
        /* <DEDUP_REMOVED lines=38> */
.L_x_9976:
[----:B------:R-:W-:Y:S05]  /*0460*/  BSYNC.RECONVERGENT B0 ;  /* 0x0000000000007941 */ /* 0x000fea0003800200 */
.L_x_9975:
[----:B------:R-:W-:Y:S04]  /*0470*/  BSSY.RECONVERGENT B0, `(.L_x_9977) ;  /* 0x0000007000007945 */ /* 0x000fe80003800200 */
[----:B------:R-:W-:Y:S05]  /*0480*/  @!P3 BRA `(.L_x_9978) ;  /* 0x000000000014b947 */ /* 0x000fea0003800000 */
[----:B-----5:R-:W3:Y:S02]  /*0490*/  LD.E.U8 R4, desc[UR4][R84.64+0x1b2] ;  /* 0x0001b20454047980 */ /* 0x020ee4000c101100 */
[----:B---3--:R-:W-:-:S13]  /*04a0*/  ISETP.NE.AND P1, PT, R4, RZ, PT ;  /* 0x000000ff0400720c */ /* 0x008fda0003f25270 */
[----:B------:R-:W3:Y:S02]  /*04b0*/  @P1 LD.E R5, desc[UR4][R8.64+0x4] ;  /* 0x0000040408051980 */ /* 0x000ee4000c101900 */
[----:B---3--:R-:W-:-:S06]  /*04c0*/  @P1 IADD3 R4, PT, PT, R5, -R12, RZ ;  /* 0x8000000c05041210 */ /* 0x008fcc0007ffe0ff */
[----:B------:R3:W5:Y:S02]  /*04d0*/  @!P1 LD.E R4, desc[UR4][R8.64] ;  /* 0x0000000408049980 */ /* 0x000764000c101900 */
.L_x_9978:
[----:B------:R-:W-:Y:S05]  /*04e0*/  BSYNC.RECONVERGENT B0 ;  /* 0x0000000000007941 */ /* 0x000fea0003800200 */
.L_x_9977:
        /* <DEDUP_REMOVED lines=9> */
.L_x_9980:
[----:B------:R-:W4:Y:S01]  /*0580*/  LD.E.64 R4, desc[UR4][R84.64+0x108] ;  /* 0x0001080454047980 */ /* 0x000f22000c101b00 */
[----:B------:R-:W-:Y:S01]  /*0590*/  BSSY.RECONVERGENT B0, `(.L_x_9982) ;  /* 0x0000006000007945 */ /* 0x000fe20003800200 */
[----:B----4-:R-:W-:Y:S01]  /*05a0*/  ISETP.NE.U32.AND P0, PT, R4, RZ, PT ;  /* 0x000000ff0400720c */ /* 0x010fe20003f05070 */
[----:B------:R-:W-:-:S03]  /*05b0*/  IMAD.MOV.U32 R4, RZ, RZ, RZ ;  /* 0x000000ffff047224 */ /* 0x000fc600078e00ff */
[----:B------:R-:W-:-:S13]  /*05c0*/  ISETP.NE.AND.EX P0, PT, R5, RZ, PT, P0 ;  /* 0x000000ff0500720c */ /* 0x000fda0003f05300 */
[----:B------:R-:W-:Y:S05]  /*05d0*/  @!P0 BRA `(.L_x_9983) ;  /* 0x0000000000048947 */ /* 0x000fea0003800000 */
[----:B------:R4:W5:Y:S02]  /*05e0*/  LD.E R4, desc[UR4][R84.64+0xbc] ;  /* 0x0000bc0454047980 */ /* 0x000964000c101900 */
.L_x_9983:
[----:B------:R-:W-:Y:S05]  /*05f0*/  BSYNC.RECONVERGENT B0 ;  /* 0x0000000000007941 */ /* 0x000fea0003800200 */
.L_x_9982:
[----:B-----5:R-:W-:Y:S02]  /*0600*/  IADD3 R67, PT, PT, R73, R4, RZ ;  /* 0x0000000449437210 */ /* 0x020fe40007ffe0ff */
.L_x_9981:
[----:B------:R-:W-:Y:S05]  /*0610*/  BSYNC.RECONVERGENT B1 ;  /* 0x0000000000017941 */ /* 0x000fea0003800200 */
.L_x_9979:
[----:B------:R-:W-:Y:S01]  /*0620*/  IMAD.SHL.U32 R79, R169, 0x40, RZ ;  /* 0x00000040a94f7824 */ /* 0x000fe200078e00ff */
[----:B------:R-:W-:Y:S01]  /*0630*/  MOV R4, R168 ;  /* 0x000000a800047202 */ /* 0x000fe20000000f00 */
[----:B------:R-:W-:-:S03]  /*0640*/  IMAD.MOV.U32 R5, RZ, RZ, 0x0 ;  /* 0x00000000ff057424 */ /* 0x000fc600078e00ff */
[----:B------:R-:W-:-:S13]  /*0650*/  ISETP.GT.AND P0, PT, R170, R79, PT ;  /* 0x0000004faa00720c */ /* 0x000fda0003f04270 */
[----:B-1234-:R-:W-:Y:S05]  /*0660*/  @!P0 RET.REL.NODEC R4 `(_ZN5flash24flash_fwd_splitkv_kernelI23Flash_fwd_kernel_traitsILi32ELi64ELi128ELi4ELb0ELb0EN7cutlass6half_tE19Flash_kernel_traitsILi32ELi64ELi128ELi4ES3_EELb0ELb1ELb1ELb0ELb0ELb0ELb1ELb1EEEvNS_16Flash_fwd_paramsE) ;  /* 0xfffffff804648950 */ /* 0x01efea0003c3ffff */
        /* <DEDUP_REMOVED lines=33> */
[----:B------:R-:W-:Y:S01]  /*0880*/  IMAD R5, R169, 0x40, -R170 ;  /* 0x00000040a9057824 */ /* 0x000fe200078e0aaa */
[----:B------:R-:W-:-:S04]  /*0890*/  SHF.R.S32.HI R6, RZ, 0x1f, R3 ;  /* 0x0000001fff067819 */ /* 0x000fc80000011403 */
[--C-:B---3--:R-:W-:Y:S02]  /*08a0*/  IADD3 R5, PT, PT, R7, R5, R4.reuse ;  /* 0x0000000507057210 */ /* 0x108fe40007ffe004 */
[----:B------:R-:W-:Y:S02]  /*08b0*/  SHF.R.S32.HI R7, RZ, 0x1f, R4 ;  /* 0x0000001fff077819 */ /* 0x000fe40000011404 */
[----:B------:R-:W-:Y:S01]  /*08c0*/  LEA.HI R6, R6, R3, RZ, 0x7 ;  /* 0x0000000306067211 */ /* 0x000fe200078f38ff */
[----:B------:R-:W-:Y:S01]  /*08d0*/  VIADD R5, R5, 0x40 ;  /* 0x0000004005057836 */ /* 0x000fe20000000000 */
[----:B------:R-:W-:Y:S01]  /*08e0*/  LEA.HI R7, R7, R4, RZ, 0x7 ;  /* 0x0000000407077211 */ /* 0x000fe200078f38ff */
[----:B------:R-:W-:Y:S01]  /*08f0*/  @P2 VIADD R8, R8, 0x1 ;  /* 0x0000000108082836 */ /* 0x000fe20000000000 */
[----:B------:R-:W-:Y:S02]  /*0900*/  SHF.R.S32.HI R162, RZ, 0x7, R6 ;  /* 0x00000007ffa27819 */ /* 0x000fe40000011406 */
[----:B------:R-:W-:Y:S01]  /*0910*/  SHF.R.S32.HI R7, RZ, 0x7, R7 ;  /* 0x00000007ff077819 */ /* 0x000fe20000011407 */
[----:B------:R-:W-:Y:S01]  /*0920*/  @!P0 IMAD.MOV R8, RZ, RZ, -R8 ;  /* 0x000000ffff088224 */ /* 0x000fe200078e0a08 */
[----:B------:R-:W-:-:S02]  /*0930*/  @!P1 LOP3.LUT R8, RZ, R2, RZ, 0x33, !PT ;  /* 0x00000002ff089212 */ /* 0x000fc400078e33ff */
[----:B------:R-:W-:-:S03]  /*0940*/  SHF.R.S32.HI R2, RZ, 0x1f, R5 ;  /* 0x0000001fff027819 */ /* 0x000fc60000011405 */
[----:B------:R-:W-:Y:S01]  /*0950*/  IMAD R3, R8, UR8, RZ ;  /* 0x0000000808037c24 */ /* 0x000fe2000f8e02ff */
[----:B------:R-:W-:-:S04]  /*0960*/  LEA.HI R2, R2, R5, RZ, 0x7 ;  /* 0x0000000502027211 */ /* 0x000fc800078f38ff */
        /* <DEDUP_REMOVED lines=53> */
[----:B-1----:R-:W-:Y:S05]  /*0cc0*/  @P4 RET.REL.NODEC R168 `(_ZN5flash24flash_fwd_splitkv_kernelI23Flash_fwd_kernel_traitsILi32ELi64ELi128ELi4ELb0ELb0EN7cutlass6half_tE19Flash_kernel_traitsILi32ELi64ELi128ELi4ES3_EELb0ELb1ELb1ELb0ELb0ELb0ELb1ELb1EEEvNS_16Flash_fwd_paramsE) ;  /* 0xfffffff0a8cc4950 */ /* 0x002fea0003c3ffff */
[----:B------:R-:W-:Y:S02]  /*0cd0*/  MOV R3, 0xff800000 ;  /* 0xff80000000037802 */ /* 0x000fe40000000f00 */
[----:B------:R-:W-:-:S03]  /*0ce0*/  MOV R169, 0x0 ;  /* 0x0000000000a97802 */ /* 0x000fc60000000f00 */
[----:B------:R1:W-:Y:S02]  /*0cf0*/  ST.E desc[UR4][R8.64+0xc0], R3 ;  /* 0x0000c00308007985 */ /* 0x0003e4000c101904 */
[----:B-1----:R-:W-:Y:S05]  /*0d00*/  RET.REL.NODEC R168 `(_ZN5flash24flash_fwd_splitkv_kernelI23Flash_fwd_kernel_traitsILi32ELi64ELi128ELi4ELb0ELb0EN7cutlass6half_tE19Flash_kernel_traitsILi32ELi64ELi128ELi4ES3_EELb0ELb1ELb1ELb0ELb0ELb0ELb1ELb1EEEvNS_16Flash_fwd_paramsE) ;  /* 0xfffffff0a8bc7950 */ /* 0x002fea0003c3ffff */
.L_x_9984:
        /* <DEDUP_REMOVED lines=83> */
[----:B--2---:R-:W-:Y:S01]  /*1240*/  IMAD R7, R15, R11, RZ ;  /* 0x0000000b0f077224 */ /* 0x004fe200078e02ff */
[----:B---3--:R-:W-:Y:S01]  /*1250*/  SHF.R.S32.HI R5, RZ, 0x1f, R2 ;  /* 0x0000001fff057819 */ /* 0x008fe20000011402 */
[----:B------:R-:W-:-:S04]  /*1260*/  IMAD R4, R17, R2, RZ ;  /* 0x0000000211047224 */ /* 0x000fc800078e02ff */
[C---:B------:R-:W-:Y:S02]  /*1270*/  IMAD R4, R16.reuse, R5, R4 ;  /* 0x0000000510047224 */ /* 0x040fe400078e0204 */
[----:B------:R-:W-:-:S05]  /*1280*/  IMAD.WIDE.U32 R16, R16, R2, RZ ;  /* 0x0000000210107225 */ /* 0x000fca00078e00ff */
[----:B------:R-:W-:-:S03]  /*1290*/  IADD3 R17, PT, PT, R17, R4, RZ ;  /* 0x0000000411117210 */ /* 0x000fc60007ffe0ff */
        /* <DEDUP_REMOVED lines=13> */
.L_x_9986:
        /* <DEDUP_REMOVED lines=80> */
.L_x_9987:
[----:B------:R-:W-:Y:S05]  /*1870*/  BSYNC.RECONVERGENT B0 ;  /* 0x0000000000007941 */ /* 0x000fea0003800200 */
.L_x_9985:
        /* <DEDUP_REMOVED lines=34> */
[----:B------:R-:W-:Y:S02]  /*1aa0*/  ISETP.GE.AND P2, PT, R22, RZ, PT ;  /* 0x000000ff1600720c */ /* 0x000fe40003f46270 */
[----:B------:R-:W-:Y:S01]  /*1ab0*/  ISETP.NE.AND P1, PT, R9, RZ, PT ;  /* 0x000000ff0900720c */ /* 0x000fe20003f25270 */
[----:B------:R-:W-:-:S04]  /*1ac0*/  IMAD R19, R19, R160, RZ ;  /* 0x000000a013137224 */ /* 0x000fc800078e02ff */
[----:B------:R-:W-:Y:S02]  /*1ad0*/  @P4 VIADD R10, R10, 0x1 ;  /* 0x000000010a0a4836 */ /* 0x000fe40000000000 */
[C---:B------:R-:W-:Y:S02]  /*1ae0*/  IMAD R14, R6.reuse, R161, R19 ;  /* 0x000000a1060e7224 */ /* 0x040fe400078e0213 */
[----:B------:R-:W-:-:S04]  /*1af0*/  IMAD.WIDE.U32 R30, R6, R160, R30 ;  /* 0x000000a0061e7225 */ /* 0x000fc800078e001e */
[----:B------:R-:W-:-:S04]  /*1b00*/  IMAD.MOV.U32 R6, RZ, RZ, R10 ;  /* 0x000000ffff067224 */ /* 0x000fc800078e000a */
[----:B------:R-:W-:Y:S01]  /*1b10*/  @!P2 IMAD.MOV R6, RZ, RZ, -R6 ;  /* 0x000000ffff06a224 */ /* 0x000fe200078e0a06 */
[----:B------:R-:W-:Y:S02]  /*1b20*/  @!P1 LOP3.LUT R6, RZ, R9, RZ, 0x33, !PT ;  /* 0x00000009ff069212 */ /* 0x000fe400078e33ff */
[----:B------:R-:W-:Y:S01]  /*1b30*/  SHF.R.S32.HI R99, RZ, 0x1f, R172 ;  /* 0x0000001fff637819 */ /* 0x000fe200000114ac */
[----:B------:R-:W-:Y:S01]  /*1b40*/  IMAD.MOV.U32 R69, RZ, RZ, RZ ;  /* 0x000000ffff457224 */ /* 0x000fe200078e00ff */
[----:B------:R-:W-:Y:S01]  /*1b50*/  SHF.R.U32.HI R68, RZ, 0x2, R64 ;  /* 0x00000002ff447819 */ /* 0x000fe20000011640 */
[----:B------:R-:W1:Y:S01]  /*1b60*/  S2R R47, SR_CgaCtaId ;  /* 0x00000000002f7919 */ /* 0x000e620000008800 */
[----:B------:R-:W-:-:S03]  /*1b70*/  IMAD R9, R27, R6, RZ ;  /* 0x000000061b097224 */ /* 0x000fc600078e02ff */
[----:B------:R-:W-:Y:S01]  /*1b80*/  IMAD R163, R159, R68, RZ ;  /* 0x000000449fa37224 */ /* 0x000fe200078e02ff */
[----:B------:R-:W-:Y:S02]  /*1b90*/  IADD3 R65, PT, PT, R61, -0x1, RZ ;  /* 0xffffffff3d417810 */ /* 0x000fe40007ffe0ff */
[----:B------:R-:W-:-:S03]  /*1ba0*/  SHF.L.U32 R66, R64, 0x2, RZ ;  /* 0x0000000240427819 */ /* 0x000fc600000006ff */
        /* <DEDUP_REMOVED lines=9> */
[----:B------:R-:W-:Y:S01]  /*1c40*/  LOP3.LUT R23, R62, 0xc0, RZ, 0xc0, !PT ;  /* 0x000000c03e177812 */ /* 0x000fe200078ec0ff */
[----:B------:R-:W-:Y:S01]  /*1c50*/  IMAD.MOV.U32 R28, RZ, RZ, R30 ;  /* 0x000000ffff1c7224 */ /* 0x000fe200078e001e */
[C---:B------:R-:W-:Y:S01]  /*1c60*/  IADD3 R30, P1, PT, R12.reuse, R0, RZ ;  /* 0x000000000c1e7210 */ /* 0x040fe20007f3e0ff */
[----:B------:R-:W-:Y:S01]  /*1c70*/  @P0 IMAD.IADD R18, R33, 0x1, R10 ;  /* 0x0000000121120824 */ /* 0x000fe200078e020a */
[----:B------:R-:W-:Y:S01]  /*1c80*/  IADD3 R29, PT, PT, R31, R14, RZ ;  /* 0x0000000e1f1d7210 */ /* 0x000fe20007ffe0ff */
[----:B------:R-:W-:Y:S01]  /*1c90*/  IMAD R19, R25, R172, RZ ;  /* 0x000000ac19137224 */ /* 0x000fe200078e02ff */
[----:B------:R-:W-:Y:S01]  /*1ca0*/  LOP3.LUT R23, R23, 0x18, R64, 0xf8, !PT ;  /* 0x0000001817177812 */ /* 0x000fe200078ef840 */
[----:B------:R-:W-:Y:S01]  /*1cb0*/  IMAD.X R31, RZ, RZ, R18, P1 ;  /* 0x000000ffff1f7224 */ /* 0x000fe200008e0612 */
[----:B------:R-:W-:Y:S01]  /*1cc0*/  IADD3 R22, P0, PT, R12, R8, RZ ;  /* 0x000000080c167210 */ /* 0x000fe20007f1e0ff */
[----:B------:R-:W-:Y:S01]  /*1cd0*/  IMAD R19, R24, R99, R19 ;  /* 0x0000006318137224 */ /* 0x000fe200078e0213 */
[----:B------:R-:W-:Y:S01]  /*1ce0*/  LOP3.LUT R23, R23, 0x18, R62, 0x78, !PT ;  /* 0x0000001817177812 */ /* 0x000fe200078e783e */
[----:B------:R-:W-:-:S04]  /*1cf0*/  IMAD.WIDE.U32 R30, R172, R24, R30 ;  /* 0x00000018ac1e7225 */ /* 0x000fc800078e001e */
[----:B------:R-:W-:Y:S01]  /*1d00*/  IMAD.WIDE.U32 R24, R169, 0x40, R68 ;  /* 0x00000040a9187825 */ /* 0x000fe200078e0044 */
[----:B------:R-:W-:Y:S02]  /*1d10*/  LOP3.LUT R62, R23, 0x1f20, R62, 0xf8, !PT ;  /* 0x00001f20173e7812 */ /* 0x000fe400078ef83e */
[----:B------:R-:W-:Y:S01]  /*1d20*/  IADD3.X R23, PT, PT, RZ, R7, RZ, P0, !PT ;  /* 0x00000007ff177210 */ /* 0x000fe200007fe4ff */
[----:B------:R-:W-:Y:S01]  /*1d30*/  IMAD R7, R25, R20, RZ ;  /* 0x0000001419077224 */ /* 0x000fe200078e02ff */
[----:B------:R-:W-:Y:S01]  /*1d40*/  IADD3 R19, PT, PT, R31, R19, RZ ;  /* 0x000000131f137210 */ /* 0x000fe20007ffe0ff */
[----:B------:R-:W-:Y:S01]  /*1d50*/  IMAD.MOV.U32 R18, RZ, RZ, R30 ;  /* 0x000000ffff127224 */ /* 0x000fe200078e001e */
[----:B------:R-:W-:Y:S01]  /*1d60*/  SHF.R.S32.HI R8, RZ, 0x1f, R73 ;  /* 0x0000001fff087819 */ /* 0x000fe20000011449 */
[C---:B------:R-:W-:Y:S01]  /*1d70*/  IMAD.SHL.U32 R71, R20.reuse, 0x20, RZ ;  /* 0x0000002014477824 */ /* 0x040fe200078e00ff */
[----:B------:R-:W-:Y:S01]  /*1d80*/  SHF.L.U64.HI R72, R20, 0x5, R21 ;  /* 0x0000000514487819 */ /* 0x000fe20000010215 */
[----:B------:R-:W-:-:S02]  /*1d90*/  IMAD R7, R24, R21, R7 ;  /* 0x0000001518077224 */ /* 0x000fc400078e0207 */
[----:B------:R-:W-:Y:S01]  /*1da0*/  IMAD.WIDE.U32 R20, R24, R20, R18 ;  /* 0x0000001418147225 */ /* 0x000fe200078e0012 */
[----:B------:R-:W-:Y:S02]  /*1db0*/  LEA.HI R19, R8, R73, RZ, 0x7 ;  /* 0x0000004908137211 */ /* 0x000fe400078f38ff */
[----:B------:R-:W-:Y:S02]  /*1dc0*/  SHF.R.S32.HI R0, RZ, 0x1f, R6 ;  /* 0x0000001fff007819 */ /* 0x000fe40000011406 */
[----:B------:R-:W-:Y:S01]  /*1dd0*/  SHF.R.S32.HI R19, RZ, 0x7, R19 ;  /* 0x00000007ff137819 */ /* 0x000fe20000011413 */
[----:B------:R-:W-:-:S03]  /*1de0*/  IMAD.WIDE.U32 R166, R6, R26, R28 ;  /* 0x0000001a06a67225 */ /* 0x000fc600078e001c */
[----:B------:R-:W-:Y:S01]  /*1df0*/  VIMNMX R70, PT, PT, R162, R19, !PT ;  /* 0x00000013a2467248 */ /* 0x000fe20007fe0100 */
[----:B------:R-:W-:Y:S02]  /*1e00*/  IMAD R9, R0, R26, R9 ;  /* 0x0000001a00097224 */ /* 0x000fe400078e0209 */
[----:B------:R-:W-:Y:S01]  /*1e10*/  IMAD.WIDE.U32 R22, R68, R158, R22 ;  /* 0x0000009e44167225 */ /* 0x000fe200078e0016 */
[----:B------:R-:W-:-:S03]  /*1e20*/  ISETP.GT.AND P2, PT, R61, R70, PT ;  /* 0x000000463d00720c */ /* 0x000fc60003f44270 */
[----:B------:R-:W-:Y:S01]  /*1e30*/  IMAD.IADD R167, R167, 0x1, R9 ;  /* 0x00000001a7a77824 */ /* 0x000fe200078e0209 */
[----:B----4-:R-:W-:Y:S01]  /*1e40*/  LEA R164, P0, R22, R16, 0x1 ;  /* 0x0000001016a47211 */ /* 0x010fe200078008ff */
[----:B------:R-:W-:Y:S01]  /*1e50*/  IMAD.IADD R163, R23, 0x1, R163 ;  /* 0x0000000117a37824 */ /* 0x000fe200078e02a3 */
[----:B------:R-:W-:Y:S01]  /*1e60*/  MOV R10, 0x400 ;  /* 0x00000400000a7802 */ /* 0x000fe20000000f00 */
[----:B------:R-:W-:Y:S02]  /*1e70*/  IMAD R9, R161, R68, RZ ;  /* 0x00000044a1097224 */ /* 0x000fe400078e02ff */
[----:B------:R-:W-:Y:S01]  /*1e80*/  IMAD.WIDE.U32 R166, R68, R160, R166 ;  /* 0x000000a044a67225 */ /* 0x000fe200078e00a6 */
[----:B------:R-:W-:Y:S02]  /*1e90*/  LEA.HI.X R163, R22, R17, R163, 0x1, P0 ;  /* 0x0000001116a37211 */ /* 0x000fe400000f0ca3 */
[----:B-1----:R-:W-:Y:S01]  /*1ea0*/  LEA R47, R47, R10, 0x18 ;  /* 0x0000000a2f2f7211 */ /* 0x002fe200078ec0ff */
[----:B------:R-:W-:Y:S01]  /*1eb0*/  IMAD.IADD R7, R21, 0x1, R7 ;  /* 0x0000000115077824 */ /* 0x000fe200078e0207 */
[----:B------:R-:W-:Y:S01]  /*1ec0*/  LEA R100, P1, R20, R2, 0x1 ;  /* 0x0000000214647211 */ /* 0x000fe200078208ff */
[----:B------:R-:W-:Y:S01]  /*1ed0*/  IMAD.IADD R9, R167, 0x1, R9 ;  /* 0x00000001a7097824 */ /* 0x000fe200078e0209 */
        /* <DEDUP_REMOVED lines=90> */
.L_x_10011:
        /* <DEDUP_REMOVED lines=14> */
[----:B------:R-:W-:Y:S02]  /*2560*/  IADD3 R28, P0, PT, R80, R17, RZ ;  /* 0x00000011501c7210 */ /* 0x000fe40007f1e0ff */
[----:B------:R-:W-:Y:S02]  /*2570*/  ISETP.LT.OR P4, PT, R94, R97, P4 ;  /* 0x000000615e00720c */ /* 0x000fe40002781670 */
        /* <DEDUP_REMOVED lines=63> */
.L_x_9990:
        /* <DEDUP_REMOVED lines=75> */
.L_x_9994:
[----:B------:R-:W-:Y:S05]  /*2e20*/  BSYNC.RECONVERGENT B0 ;  /* 0x0000000000007941 */ /* 0x000fea0003800200 */
.L_x_9993:
        /* <DEDUP_REMOVED lines=52> */
.L_x_9996:
[----:B------:R-:W-:Y:S05]  /*3170*/  BSYNC.RECONVERGENT B0 ;  /* 0x0000000000007941 */ /* 0x000fea0003800200 */
.L_x_9995:
        /* <DEDUP_REMOVED lines=57> */
.L_x_9998:
[----:B------:R-:W-:Y:S05]  /*3510*/  BSYNC.RECONVERGENT B0 ;  /* 0x0000000000007941 */ /* 0x000fea0003800200 */
.L_x_9997:
        /* <DEDUP_REMOVED lines=57> */
.L_x_10000:
[----:B------:R-:W-:Y:S05]  /*38b0*/  BSYNC.RECONVERGENT B0 ;  /* 0x0000000000007941 */ /* 0x000fea0003800200 */
.L_x_9999:
[----:B------:R-:W5:Y:S02]  /*38c0*/  LD.E R3, desc[UR4][R84.64+0xd0] ;  /* 0x0000d00454037980 */ /* 0x000f64000c101900 */
[----:B-----5:R-:W-:Y:S05]  /*38d0*/  IMAD.U32 R3, R3, -0x40, RZ ;  /* 0xffffffc003037824 */ /* 0x020fea00078e00ff */
[C---:B------:R-:W-:Y:S02]  /*38e0*/  LEA R14, P1, R3.reuse, R14, 0x1 ;  /* 0x0000000e030e7211 */ /* 0x040fe400078208ff */
[C---:B------:R-:W-:Y:S02]  /*38f0*/  LEA R48, P0, R3.reuse, R48, 0x1 ;  /* 0x0000003003307211 */ /* 0x040fe400078008ff */
[C---:B------:R-:W-:Y:S02]  /*3900*/  LEA.HI.X.SX32 R15, R3.reuse, R15, 0x1, P1 ;  /* 0x0000000f030f7211 */ /* 0x040fe400008f0eff */
[----:B------:R-:W-:Y:S01]  /*3910*/  LEA.HI.X.SX32 R49, R3, R49, 0x1, P0 ;  /* 0x0000003103317211 */ /* 0x000fe200000f0eff */
[----:B------:R-:W-:Y:S05]  /*3920*/  BRA `(.L_x_9991) ;  /* 0x0000001800507947 */ /* 0x000fea0003800000 */
.L_x_9992:
        /* <DEDUP_REMOVED lines=99> */
.L_x_10002:
[----:B------:R-:W-:Y:S05]  /*3f60*/  BSYNC.RECONVERGENT B0 ;  /* 0x0000000000007941 */ /* 0x000fea0003800200 */
.L_x_10001:
[----:B------:R-:W-:Y:S01]  /*3f70*/  ISETP.GE.OR P5, PT, R94, R95, P4 ;  /* 0x0000005f5e00720c */ /* 0x000fe200027a6670 */
        /* <DEDUP_REMOVED lines=98> */
.L_x_10004:
[----:B------:R-:W-:Y:S05]  /*45a0*/  BSYNC.RECONVERGENT B0 ;  /* 0x0000000000007941 */ /* 0x000fea0003800200 */
.L_x_10003:
        /* <DEDUP_REMOVED lines=100> */
.L_x_10006:
[----:B------:R-:W-:Y:S05]  /*4bf0*/  BSYNC.RECONVERGENT B0 ;  /* 0x0000000000007941 */ /* 0x000fea0003800200 */
.L_x_10005:
        /* <DEDUP_REMOVED lines=96> */
.L_x_10008:
[----:B------:R-:W-:Y:S05]  /*5200*/  BSYNC.RECONVERGENT B0 ;  /* 0x0000000000007941 */ /* 0x000fea0003800200 */
.L_x_10007:
[----:B------:R-:W5:Y:S02]  /*5210*/  LD.E R3, desc[UR4][R84.64+0xd0] ;  /* 0x0000d00454037980 */ /* 0x000f64000c101900 */
[----:B-----5:R-:W-:Y:S05]  /*5220*/  IMAD.U32 R3, R3, -0x40, RZ ;  /* 0xffffffc003037824 */ /* 0x020fea00078e00ff */
[C---:B------:R-:W-:Y:S02]  /*5230*/  LEA R86, P1, R3.reuse, R86, 0x1 ;  /* 0x0000005603567211 */ /* 0x040fe400078208ff */
[C---:B------:R-:W-:Y:S02]  /*5240*/  LEA R82, P0, R3.reuse, R82, 0x1 ;  /* 0x0000005203527211 */ /* 0x040fe400078008ff */
[C---:B------:R-:W-:Y:S02]  /*5250*/  LEA.HI.X.SX32 R87, R3.reuse, R87, 0x1, P1 ;  /* 0x0000005703577211 */ /* 0x040fe400008f0eff */
[----:B------:R-:W-:Y:S09]  /*5260*/  LEA.HI.X.SX32 R83, R3, R83, 0x1, P0 ;  /* 0x0000005303537211 */ /* 0x000ff200000f0eff */
.L_x_9991:
[----:B------:R-:W-:Y:S05]  /*5270*/  BSYNC.RECONVERGENT B1 ;  /* 0x0000000000017941 */ /* 0x000fea0003800200 */
.L_x_9989:
        /* <DEDUP_REMOVED lines=102> */
.L_x_10010:
[----:B------:R-:W-:Y:S05]  /*58e0*/  BSYNC.RECONVERGENT B0 ;  /* 0x0000000000007941 */ /* 0x000fea0003800200 */
.L_x_10009:
[----:B------:R-:W-:Y:S05]  /*58f0*/  @P2 BRA `(.L_x_10011) ;  /* 0xffffffc800e02947 */ /* 0x000fea000383ffff */
.L_x_9988:
        /* <DEDUP_REMOVED lines=17> */
.L_x_10016:
[----:B------:R2:W-:Y:S02]  /*5a10*/  STS.128 [R62], RZ ;  /* 0x000000ff3e007388 */ /* 0x0005e40000000c00 */
.L_x_10015:
[----:B------:R-:W-:Y:S05]  /*5a20*/  BSYNC.RECONVERGENT B0 ;  /* 0x0000000000007941 */ /* 0x000fea0003800200 */
.L_x_10014:
        /* <DEDUP_REMOVED lines=13> */
.L_x_10013:
        /* <DEDUP_REMOVED lines=83> */
.L_x_10023:
[----:B------:R-:W-:Y:S05]  /*6030*/  BSYNC.RECONVERGENT B0 ;  /* 0x0000000000007941 */ /* 0x000fea0003800200 */
.L_x_10022:
[----:B-----5:R3:W-:Y:S01]  /*6040*/  STS.128 [R62], R8 ;  /* 0x000000083e007388 */ /* 0x0207e20000000c00 */
[----:B------:R-:W-:Y:S05]  /*6050*/  BRA `(.L_x_10020) ;  /* 0x0000000000047947 */ /* 0x000fea0003800000 */
.L_x_10021:
[----:B------:R2:W-:Y:S02]  /*6060*/  STS.128 [R62], RZ ;  /* 0x000000ff3e007388 */ /* 0x0005e40000000c00 */
.L_x_10020:
[----:B------:R-:W-:Y:S05]  /*6070*/  BSYNC.RECONVERGENT B1 ;  /* 0x0000000000017941 */ /* 0x000fea0003800200 */
.L_x_10019:
        /* <DEDUP_REMOVED lines=61> */
.L_x_10025:
[----:B------:R-:W-:Y:S05]  /*6450*/  BSYNC.RECONVERGENT B0 ;  /* 0x0000000000007941 */ /* 0x000fea0003800200 */
.L_x_10024:
[----:B-----5:R3:W-:Y:S01]  /*6460*/  STS.128 [R62+0x800], R8 ;  /* 0x000800083e007388 */ /* 0x0207e20000000c00 */
[----:B------:R-:W-:Y:S05]  /*6470*/  BRA `(.L_x_10017) ;  /* 0x0000000800e47947 */ /* 0x000fea0003800000 */
.L_x_10018:
        /* <DEDUP_REMOVED lines=91> */
.L_x_10030:
[----:B------:R-:W-:Y:S05]  /*6a30*/  BSYNC.RECONVERGENT B0 ;  /* 0x0000000000007941 */ /* 0x000fea0003800200 */
.L_x_10029:
[----:B-----5:R3:W-:Y:S01]  /*6a40*/  STS.128 [R62], R20 ;  /* 0x000000143e007388 */ /* 0x0207e20000000c00 */
[----:B------:R-:W-:Y:S05]  /*6a50*/  BRA `(.L_x_10027) ;  /* 0x0000000000047947 */ /* 0x000fea0003800000 */
.L_x_10028:
[----:B------:R2:W-:Y:S02]  /*6a60*/  STS.128 [R62], RZ ;  /* 0x000000ff3e007388 */ /* 0x0005e40000000c00 */
.L_x_10027:
[----:B------:R-:W-:Y:S05]  /*6a70*/  BSYNC.RECONVERGENT B1 ;  /* 0x0000000000017941 */ /* 0x000fea0003800200 */
.L_x_10026:
        /* <DEDUP_REMOVED lines=87> */
.L_x_10032:
[----:B------:R-:W-:Y:S05]  /*6ff0*/  BSYNC.RECONVERGENT B0 ;  /* 0x0000000000007941 */ /* 0x000fea0003800200 */
.L_x_10031:
[----:B-----5:R1:W-:Y:S02]  /*7000*/  STS.128 [R62+0x800], R20 ;  /* 0x000800143e007388 */ /* 0x0203e40000000c00 */
.L_x_10017:
[----:B------:R-:W-:Y:S05]  /*7010*/  BSYNC.RECONVERGENT B2 ;  /* 0x0000000000027941 */ /* 0x000fea0003800200 */
.L_x_10012:
        /* <DEDUP_REMOVED lines=12> */
.L_x_10035:
[----:B------:R1:W-:Y:S02]  /*70e0*/  STS.128 [R62+0x1000], RZ ;  /* 0x001000ff3e007388 */ /* 0x0003e40000000c00 */
.L_x_10034:
[----:B------:R-:W-:Y:S05]  /*70f0*/  BSYNC.RECONVERGENT B0 ;  /* 0x0000000000007941 */ /* 0x000fea0003800200 */
.L_x_10033:
        /* <DEDUP_REMOVED lines=14> */
.L_x_10038:
[----:B------:R3:W-:Y:S02]  /*71e0*/  STS.128 [R62+0x1800], RZ ;  /* 0x001800ff3e007388 */ /* 0x0007e40000000c00 */
.L_x_10037:
[----:B------:R-:W-:Y:S05]  /*71f0*/  BSYNC.RECONVERGENT B0 ;  /* 0x0000000000007941 */ /* 0x000fea0003800200 */
.L_x_10036:
        /* <DEDUP_REMOVED lines=13> */
.L_x_10041:
[----:B------:R1:W-:Y:S02]  /*72d0*/  STS.128 [R62+0x2000], RZ ;  /* 0x002000ff3e007388 */ /* 0x0003e40000000c00 */
.L_x_10040:
[----:B------:R-:W-:Y:S05]  /*72e0*/  BSYNC.RECONVERGENT B0 ;  /* 0x0000000000007941 */ /* 0x000fea0003800200 */
.L_x_10039:
        /* <DEDUP_REMOVED lines=13> */
.L_x_10044:
[----:B------:R1:W-:Y:S02]  /*73c0*/  STS.128 [R62+0x2800], RZ ;  /* 0x002800ff3e007388 */ /* 0x0003e40000000c00 */
.L_x_10043:
[----:B------:R-:W-:Y:S05]  /*73d0*/  BSYNC.RECONVERGENT B0 ;  /* 0x0000000000007941 */ /* 0x000fea0003800200 */
.L_x_10042:
[----:B--2-45:R-:W2:Y:S04]  /*73e0*/  LD.E.64 R16, desc[UR4][R84.64+0x1c0] ;  /* 0x0001c00454107980 */ /* 0x034ea8000c101b00 */
[----:B-1----:R-:W4:Y:S01]  /*73f0*/  LD.E.64 R8, desc[UR4][R84.64+0x1b8] ;  /* 0x0001b80454087980 */ /* 0x002f22000c101b00 */
[----:B------:R-:W-:-:S03]  /*7400*/  MOV R98, R172 ;  /* 0x000000ac00627202 */ /* 0x000fc60000000f00 */
[----:B------:R-:W3:Y:S04]  /*7410*/  LD.E R6, desc[UR4][R84.64+0xd8] ;  /* 0x0000d80454067980 */ /* 0x000ee8000c101900 */
[----:B------:R-:W0:Y:S04]  /*7420*/  LDGDEPBAR ;  /* 0x00000000000079af */ /* 0x000e280000000000 */
[----:B------:R1:W5:Y:S01]  /*7430*/  LD.E R70, desc[UR4][R84.64+0x184] ;  /* 0x0001840454467980 */ /* 0x000362000c101900 */
[----:B--2---:R-:W-:-:S04]  /*7440*/  IMAD.WIDE.U32 R10, R173, R16, R98 ;  /* 0x00000010ad0a7225 */ /* 0x004fc800078e0062 */
[----:B------:R-:W-:Y:S01]  /*7450*/  IMAD R0, R17, R173, RZ ;  /* 0x000000ad11007224 */ /* 0x000fe200078e02ff */
        /* <DEDUP_REMOVED lines=20> */
.L_x_10047:
[----:B------:R2:W-:Y:S01]  /*75a0*/  STS.128 [R62+0x3000], RZ ;  /* 0x003000ff3e007388 */ /* 0x0005e20000000c00 */
[----:B------:R-:W-:Y:S05]  /*75b0*/  BRA `(.L_x_10048) ;  /* 0x0000000000047947 */ /* 0x000fea0003800000 */
.L_x_10046:
[----:B------:R1:W-:Y:S02]  /*75c0*/  STS.128 [R62+0x3000], RZ ;  /* 0x003000ff3e007388 */ /* 0x0003e40000000c00 */
.L_x_10048:
[----:B------:R-:W-:Y:S05]  /*75d0*/  BSYNC.RECONVERGENT B0 ;  /* 0x0000000000007941 */ /* 0x000fea0003800200 */
.L_x_10045:
        /* <DEDUP_REMOVED lines=15> */
.L_x_10051:
[----:B------:R4:W-:Y:S02]  /*76d0*/  STS.128 [R62+0x3800], RZ ;  /* 0x003800ff3e007388 */ /* 0x0009e40000000c00 */
.L_x_10050:
[----:B------:R-:W-:Y:S05]  /*76e0*/  BSYNC.RECONVERGENT B0 ;  /* 0x0000000000007941 */ /* 0x000fea0003800200 */
.L_x_10049:
        /* <DEDUP_REMOVED lines=13> */
.L_x_10054:
[----:B------:R1:W-:Y:S02]  /*77c0*/  STS.128 [R62+0x4000], RZ ;  /* 0x004000ff3e007388 */ /* 0x0003e40000000c00 */
.L_x_10053:
[----:B------:R-:W-:Y:S05]  /*77d0*/  BSYNC.RECONVERGENT B0 ;  /* 0x0000000000007941 */ /* 0x000fea0003800200 */
.L_x_10052:
        /* <DEDUP_REMOVED lines=13> */
.L_x_10057:
[----:B------:R1:W-:Y:S02]  /*78b0*/  STS.128 [R62+0x4800], RZ ;  /* 0x004800ff3e007388 */ /* 0x0003e40000000c00 */
.L_x_10056:
[----:B------:R-:W-:Y:S05]  /*78c0*/  BSYNC.RECONVERGENT B0 ;  /* 0x0000000000007941 */ /* 0x000fea0003800200 */
.L_x_10055:
        /* <DEDUP_REMOVED lines=8> */
[----:B----4-:R-:W-:Y:S01]  /*7950*/  LOP3.LUT R6, R153, 0x3e00, RZ, 0xc0, !PT ;  /* 0x00003e0099067812 */ /* 0x010fe200078ec0ff */
        /* <DEDUP_REMOVED lines=15> */
[----:B------:R-:W-:Y:S01]  /*7a50*/  ISETP.GT.AND P0, PT, R65, R162, PT ;  /* 0x000000a24100720c */ /* 0x000fe20003f04270 */
[----:B------:R-:W-:Y:S01]  /*7a60*/  IMAD.IADD R86, R152, 0x1, R69 ;  /* 0x0000000198567824 */ /* 0x000fe200078e0245 */
[----:B------:R-:W-:Y:S01]  /*7a70*/  LDSM.16.M88.4 R124, [R152] ;  /* 0x00000000987c783b */ /* 0x000fe20000000200 */
[----:B------:R-:W-:Y:S01]  /*7a80*/  IMAD.IADD R39, R69, 0x1, R37 ;  /* 0x0000000145277824 */ /* 0x000fe200078e0225 */
[----:B-----5:R-:W-:-:S02]  /*7a90*/  IADD3 R0, PT, PT, R0, R67, -R170 ;  /* 0x0000004300007210 */ /* 0x020fc40007ffe8aa */
[----:B------:R-:W1:Y:S01]  /*7aa0*/  LDSM.16.M88.4 R128, [R37+0x2c00] ;  /* 0x002c00002580783b */ /* 0x000e620000000200 */
[----:B------:R-:W-:Y:S02]  /*7ab0*/  IADD3 R70, PT, PT, R67, -R170, -R70 ;  /* 0x800000aa43467210 */ /* 0x000fe40007ffe846 */
[----:B------:R-:W-:Y:S01]  /*7ac0*/  LOP3.LUT R66, R68, 0x7, RZ, 0xc0, !PT ;  /* 0x0000000744427812 */ /* 0x000fe200078ec0ff */
[----:B------:R-:W4:Y:S04]  /*7ad0*/  LDSM.16.M88.4 R76, [R37+0x1000] ;  /* 0x00100000254c783b */ /* 0x000f280000000200 */
[----:B------:R-:W2:Y:S04]  /*7ae0*/  LDSM.16.M88.4 R56, [R37+0x1400] ;  /* 0x001400002538783b */ /* 0x000ea80000000200 */
[----:B------:R-:W3:Y:S04]  /*7af0*/  LDSM.16.M88.4 R48, [R37+0x1800] ;  /* 0x001800002530783b */ /* 0x000ee80000000200 */
[----:B------:R-:W3:Y:S04]  /*7b00*/  LDSM.16.M88.4 R40, [R37+0x1c00] ;  /* 0x001c00002528783b */ /* 0x000ee80000000200 */
[----:B------:R-:W3:Y:S04]  /*7b10*/  LDSM.16.M88.4 R28, [R37+0x2000] ;  /* 0x00200000251c783b */ /* 0x000ee80000000200 */
[----:B------:R-:W3:Y:S04]  /*7b20*/  LDSM.16.M88.4 R20, [R37+0x2400] ;  /* 0x002400002514783b */ /* 0x000ee80000000200 */
[----:B------:R-:W3:Y:S04]  /*7b30*/  LDSM.16.M88.4 R8, [R37+0x2800] ;  /* 0x002800002508783b */ /* 0x000ee80000000200 */
[----:B------:R-:W-:Y:S04]  /*7b40*/  LDSM.16.M88.4 R120, [R86] ;  /* 0x000000005678783b */ /* 0x000fe80000000200 */
[----:B------:R-:W3:Y:S04]  /*7b50*/  LDSM.16.M88.4 R88, [R39+0x2c00] ;  /* 0x002c00002758783b */ /* 0x000ee80000000200 */
[----:B------:R-:W3:Y:S01]  /*7b60*/  LDSM.16.M88.4 R116, [R39+0x1000] ;  /* 0x001000002774783b */ /* 0x000ee20000000200 */
[C---:B-1----:R-:W-:Y:S03]  /*7b70*/  HMMA.16816.F32 R4, R124.reuse, R128, RZ ;  /* 0x000000807c04723c */ /* 0x042fe600000018ff */
[----:B------:R-:W1:Y:S04]  /*7b80*/  LDSM.16.M88.4 R112, [R39+0x1400] ;  /* 0x001400002770783b */ /* 0x000e680000000200 */
[----:B------:R-:W1:Y:S01]  /*7b90*/  LDSM.16.M88.4 R108, [R39+0x1800] ;  /* 0x00180000276c783b */ /* 0x000e620000000200 */
[C---:B----4-:R-:W-:Y:S03]  /*7ba0*/  HMMA.16816.F32 R80, R124.reuse, R76, RZ ;  /* 0x0000004c7c50723c */ /* 0x050fe600000018ff */
[----:B------:R-:W4:Y:S04]  /*7bb0*/  LDSM.16.M88.4 R104, [R39+0x1c00] ;  /* 0x001c00002768783b */ /* 0x000f280000000200 */
[----:B------:R-:W4:Y:S01]  /*7bc0*/  LDSM.16.M88.4 R100, [R39+0x2000] ;  /* 0x002000002764783b */ /* 0x000f220000000200 */
[C---:B--2---:R-:W-:Y:S03]  /*7bd0*/  HMMA.16816.F32 R72, R124.reuse, R56, RZ ;  /* 0x000000387c48723c */ /* 0x044fe600000018ff */
[----:B------:R-:W2:Y:S04]  /*7be0*/  LDSM.16.M88.4 R96, [R39+0x2400] ;  /* 0x002400002760783b */ /* 0x000ea80000000200 */
[----:B------:R-:W2:Y:S01]  /*7bf0*/  LDSM.16.M88.4 R92, [R39+0x2800] ;  /* 0x00280000275c783b */ /* 0x000ea20000000200 */
[----:B---3--:R-:W-:Y:S01]  /*7c00*/  HMMA.16816.F32 R52, R124, R48, RZ ;  /* 0x000000307c34723c */ /* 0x008fe200000018ff */
        /* <DEDUP_REMOVED lines=14> */
[----:B------:R-:W-:-:S05]  /*7cf0*/  LOP3.LUT R88, R64, 0x7, R68, 0xf8, !PT ;  /* 0x0000000740587812 */ /* 0x000fca00078ef844 */
[----:B------:R-:W-:Y:S01]  /*7d00*/  IMAD R181, R169, 0x40, R88 ;  /* 0x00000040a9b57824 */ /* 0x000fe200078e0258 */
[----:B------:R-:W-:Y:S03]  /*7d10*/  HMMA.16816.F32 R80, R120, R116, R80 ;  /* 0x000000747850723c */ /* 0x000fe60000001850 */
[C---:B------:R-:W-:Y:S02]  /*7d20*/  IMAD.IADD R180, R181.reuse, 0x1, R0 ;  /* 0x00000001b5b47824 */ /* 0x040fe400078e0200 */
[----:B------:R-:W-:-:S03]  /*7d30*/  IMAD.IADD R181, R181, 0x1, R70 ;  /* 0x00000001b5b57824 */ /* 0x000fc600078e0246 */
[C-C-:B------:R-:W-:Y:S01]  /*7d40*/  VIADDMNMX R178, R180.reuse, 0x1, R67.reuse, PT ;  /* 0x00000001b4b27846 */ /* 0x140fe20003800143 */
[C---:B------:R-:W-:Y:S03]  /*7d50*/  HMMA.16816.F32 R76, R120.reuse, R118, R76 ;  /* 0x00000076784c723c */ /* 0x040fe6000000184c */
[----:B------:R-:W-:Y:S02]  /*7d60*/  VIMNMX R182, PT, PT, RZ, R181, !PT ;  /* 0x000000b5ffb67248 */ /* 0x000fe40007fe0100 */
[----:B------:R-:W-:Y:S02]  /*7d70*/  VIADDMNMX R180, R180, 0x9, R67, PT ;  /* 0x00000009b4b47846 */ /* 0x000fe40003800143 */
[----:B------:R-:W-:Y:S01]  /*7d80*/  VIADDMNMX R181, R181, 0x8, RZ, !PT ;  /* 0x00000008b5b57846 */ /* 0x000fe200078001ff */
[C---:B-1----:R-:W-:Y:S08]  /*7d90*/  HMMA.16816.F32 R72, R120.reuse, R112, R72 ;  /* 0x000000707848723c */ /* 0x042ff00000001848 */
[C---:B------:R-:W-:Y:S08]  /*7da0*/  HMMA.16816.F32 R56, R120.reuse, R114, R56 ;  /* 0x000000727838723c */ /* 0x040ff00000001838 */
[C---:B------:R-:W-:Y:S08]  /*7db0*/  HMMA.16816.F32 R52, R120.reuse, R108, R52 ;  /* 0x0000006c7834723c */ /* 0x040ff00000001834 */
[C---:B------:R-:W-:Y:S08]  /*7dc0*/  HMMA.16816.F32 R48, R120.reuse, R110, R48 ;  /* 0x0000006e7830723c */ /* 0x040ff00000001830 */
[C---:B----4-:R-:W-:Y:S08]  /*7dd0*/  HMMA.16816.F32 R44, R120.reuse, R104, R44 ;  /* 0x00000068782c723c */ /* 0x050ff0000000182c */
[C---:B------:R-:W-:Y:S08]  /*7de0*/  HMMA.16816.F32 R40, R120.reuse, R106, R40 ;  /* 0x0000006a7828723c */ /* 0x040ff00000001828 */
[C---:B------:R-:W-:Y:S08]  /*7df0*/  HMMA.16816.F32 R32, R120.reuse, R100, R32 ;  /* 0x000000647820723c */ /* 0x040ff00000001820 */
[C---:B------:R-:W-:Y:S08]  /*7e00*/  HMMA.16816.F32 R28, R120.reuse, R102, R28 ;  /* 0x00000066781c723c */ /* 0x040ff0000000181c */
[C---:B--2---:R-:W-:Y:S08]  /*7e10*/  HMMA.16816.F32 R24, R120.reuse, R96, R24 ;  /* 0x000000607818723c */ /* 0x044ff00000001818 */
        /* <DEDUP_REMOVED lines=19> */
.L_x_10061:
        /* <DEDUP_REMOVED lines=60> */
.L_x_10062:
[----:B------:R-:W-:Y:S05]  /*8310*/  BSYNC.RECONVERGENT B0 ;  /* 0x0000000000007941 */ /* 0x000fea0003800200 */
.L_x_10060:
        /* <DEDUP_REMOVED lines=31> */
.L_x_10059:
[----:B------:R-:W-:Y:S05]  /*8510*/  BSYNC.RECONVERGENT B1 ;  /* 0x0000000000017941 */ /* 0x000fea0003800200 */
.L_x_10058:
[----:B------:R-:W2:Y:S01]  /*8520*/  S2R R155, SR_TID.X ;  /* 0x00000000009b7919 */ /* 0x000ea20000002100 */
[----:B-1----:R-:W-:Y:S02]  /*8530*/  VIADD R12, R61, 0xffffffff ;  /* 0xffffffff3d0c7836 */ /* 0x002fe40000000000 */
[----:B------:R-:W-:Y:S02]  /*8540*/  IMAD.IADD R62, R63, 0x1, R88 ;  /* 0x000000013f3e7824 */ /* 0x000fe400078e0258 */
[----:B--2---:R-:W-:-:S05]  /*8550*/  IMAD.SHL.U32 R65, R155, 0x2, RZ ;  /* 0x000000029b417824 */ /* 0x004fca00078e00ff */
[----:B------:R-:W-:-:S05]  /*8560*/  LOP3.LUT R65, R65, 0x6, RZ, 0xc0, !PT ;  /* 0x0000000641417812 */ /* 0x000fca00078ec0ff */
[----:B------:R-:W-:-:S04]  /*8570*/  IMAD R103, R12, 0x80, R65 ;  /* 0x000000800c677824 */ /* 0x000fc800078e0241 */
[C---:B------:R-:W-:Y:S01]  /*8580*/  VIADD R13, R103.reuse, 0x1 ;  /* 0x00000001670d7836 */ /* 0x040fe20000000000 */
[C---:B------:R-:W-:Y:S01]  /*8590*/  ISETP.GE.AND P0, PT, R103.reuse, R182, PT ;  /* 0x000000b66700720c */ /* 0x040fe20003f06270 */
[C---:B------:R-:W-:Y:S01]  /*85a0*/  IMAD.IADD R89, R103.reuse, 0x1, R170 ;  /* 0x0000000167597824 */ /* 0x040fe200078e02aa */
[C---:B------:R-:W-:Y:S01]  /*85b0*/  ISETP.GE.AND P4, PT, R103.reuse, R178, PT ;  /* 0x000000b26700720c */ /* 0x040fe20003f86270 */
        /* <DEDUP_REMOVED lines=9> */
[C-C-:B------:R-:W-:Y:S01]  /*8650*/  IADD3 R13, PT, PT, R62.reuse, -0x20, -R89.reuse ;  /* 0xffffffe03e0d7810 */ /* 0x140fe20007ffe859 */
        /* <DEDUP_REMOVED lines=17> */
[C---:B------:R-:W-:Y:S01]  /*8770*/  IADD3 R13, PT, PT, R62.reuse, -0x28, -R89 ;  /* 0xffffffd83e0d7810 */ /* 0x040fe20007ffe859 */
[C---:B------:R-:W-:Y:S01]  /*8780*/  FFMA.FTZ R68, -R179.reuse, R68, R49 ;  /* 0x00000044b3447223 */ /* 0x040fe20000010131 */
[C---:B------:R-:W-:Y:S01]  /*8790*/  IADD3 R49, PT, PT, R62.reuse, -0x40, -R89 ;  /* 0xffffffc03e317810 */ /* 0x040fe20007ffe859 */
[----:B------:R-:W-:Y:S01]  /*87a0*/  FFMA.FTZ R90, -R179, R90, R57 ;  /* 0x0000005ab35a7223 */ /* 0x000fe20000010139 */
        /* <DEDUP_REMOVED lines=16> */
[----:B------:R-:W-:Y:S01]  /*88b0*/  IADD3 R52, PT, PT, R62, -0x39, -R89 ;  /* 0xffffffc73e347810 */ /* 0x000fe20007ffe859 */
[----:B------:R-:W-:Y:S01]  /*88c0*/  VIADD R93, R103, 0x69 ;  /* 0x00000069675d7836 */ /* 0x000fe20000000000 */
        /* <DEDUP_REMOVED lines=12> */
[----:B------:R-:W-:Y:S01]  /*8990*/  I2FP.F32.S32 R52, R52 ;  /* 0x0000003400347245 */ /* 0x000fe20000201400 */
[----:B------:R-:W-:Y:S01]  /*89a0*/  VIADD R77, R103, 0x9 ;  /* 0x00000009674d7836 */ /* 0x000fe20000000000 */
[----:B------:R-:W-:-:S02]  /*89b0*/  IADD3 R32, PT, PT, R62, -0x59, -R89 ;  /* 0xffffffa73e207810 */ /* 0x000fc40007ffe859 */
[C---:B------:R-:W-:Y:S01]  /*89c0*/  IADD3 R0, PT, PT, R62.reuse, -0x11, -R89 ;  /* 0xffffffef3e007810 */ /* 0x040fe20007ffe859 */
[----:B------:R-:W-:Y:S01]  /*89d0*/  FFMA.FTZ R52, -R179, R52, R41 ;  /* 0x00000034b3347223 */ /* 0x000fe20000010129 */
[C-C-:B------:R-:W-:Y:S02]  /*89e0*/  IADD3 R72, PT, PT, R62.reuse, -0x21, -R89.reuse ;  /* 0xffffffdf3e487810 */ /* 0x140fe40007ffe859 */
[----:B------:R-:W-:Y:S02]  /*89f0*/  IADD3 R44, PT, PT, R62, -0x49, -R89 ;  /* 0xffffffb73e2c7810 */ /* 0x000fe40007ffe859 */
[----:B------:R-:W-:Y:S02]  /*8a00*/  IABS R48, R48 ;  /* 0x0000003000307213 */ /* 0x000fe40000000000 */
[----:B------:R-:W-:Y:S02]  /*8a10*/  IABS R32, R32 ;  /* 0x0000002000207213 */ /* 0x000fe40000000000 */
[----:B------:R-:W-:-:S02]  /*8a20*/  IABS R0, R0 ;  /* 0x0000000000007213 */ /* 0x000fc40000000000 */
[----:B------:R-:W-:Y:S02]  /*8a30*/  IABS R72, R72 ;  /* 0x0000004800487213 */ /* 0x000fe40000000000 */
[C---:B------:R-:W-:Y:S02]  /*8a40*/  IADD3 R41, PT, PT, R62.reuse, -0x50, -R89 ;  /* 0xffffffb03e297810 */ /* 0x040fe40007ffe859 */
        /* <DEDUP_REMOVED lines=11> */
[----:B------:R-:W-:-:S02]  /*8b00*/  IADD3 R33, PT, PT, R62, -0x58, -R89 ;  /* 0xffffffa83e217810 */ /* 0x000fc40007ffe859 */
[----:B------:R-:W-:Y:S01]  /*8b10*/  I2FP.F32.S32 R41, R41 ;  /* 0x0000002900297245 */ /* 0x000fe20000201400 */
[C---:B------:R-:W-:Y:S01]  /*8b20*/  FFMA.FTZ R44, -R179.reuse, R44, R29 ;  /* 0x0000002cb32c7223 */ /* 0x040fe2000001011d */
[C-C-:B------:R-:W-:Y:S02]  /*8b30*/  IADD3 R21, PT, PT, R62.reuse, -0x68, -R89.reuse ;  /* 0xffffff983e157810 */ /* 0x140fe40007ffe859 */
[C-C-:B------:R-:W-:Y:S01]  /*8b40*/  IADD3 R53, PT, PT, R62.reuse, -0x38, -R89.reuse ;  /* 0xffffffc83e357810 */ /* 0x140fe20007ffe859 */
[----:B------:R-:W-:Y:S01]  /*8b50*/  FFMA.FTZ R41, -R179, R41, R24 ;  /* 0x00000029b3297223 */ /* 0x000fe20000010118 */
[C-C-:B------:R-:W-:Y:S02]  /*8b60*/  IADD3 R0, PT, PT, R62.reuse, -0x69, -R89.reuse ;  /* 0xffffff973e007810 */ /* 0x140fe40007ffe859 */
[C-C-:B------:R-:W-:Y:S02]  /*8b70*/  IADD3 R67, PT, PT, R62.reuse, -0x18, -R89.reuse ;  /* 0xffffffe83e437810 */ /* 0x140fe40007ffe859 */
[----:B------:R-:W-:-:S02]  /*8b80*/  IADD3 R29, PT, PT, R62, -0x60, -R89 ;  /* 0xffffffa03e1d7810 */ /* 0x000fc40007ffe859 */
[----:B------:R-:W-:Y:S02]  /*8b90*/  IABS R33, R33 ;  /* 0x0000002100217213 */ /* 0x000fe40000000000 */
[----:B------:R-:W-:Y:S02]  /*8ba0*/  IABS R21, R21 ;  /* 0x0000001500157213 */ /* 0x000fe40000000000 */
[----:B------:R-:W-:Y:S02]  /*8bb0*/  IABS R53, R53 ;  /* 0x0000003500357213 */ /* 0x000fe40000000000 */
[----:B------:R-:W-:Y:S02]  /*8bc0*/  IABS R0, R0 ;  /* 0x0000000000007213 */ /* 0x000fe40000000000 */
[----:B------:R-:W-:Y:S02]  /*8bd0*/  IABS R67, R67 ;  /* 0x0000004300437213 */ /* 0x000fe40000000000 */
[----:B------:R-:W-:-:S02]  /*8be0*/  IADD3 R24, PT, PT, R62, -0x61, -R89 ;  /* 0xffffff9f3e187810 */ /* 0x000fc40007ffe859 */
        /* <DEDUP_REMOVED lines=13> */
[----:B------:R-:W-:Y:S01]  /*8cc0*/  I2FP.F32.S32 R24, R24 ;  /* 0x0000001800187245 */ /* 0x000fe20000201400 */
[C-C-:B------:R-:W-:Y:S01]  /*8cd0*/  IMAD.IADD R0, R62.reuse, 0x1, -R89.reuse ;  /* 0x000000013e007824 */ /* 0x140fe200078e0a59 */
[C-C-:B------:R-:W-:Y:S01]  /*8ce0*/  IADD3 R40, PT, PT, R62.reuse, -0x51, -R89.reuse ;  /* 0xffffffaf3e287810 */ /* 0x140fe20007ffe859 */
[C---:B------:R-:W-:Y:S01]  /*8cf0*/  FFMA.FTZ R29, -R179.reuse, R29, R16 ;  /* 0x0000001db31d7223 */ /* 0x040fe20000010110 */
[C---:B------:R-:W-:Y:S01]  /*8d00*/  IADD3 R56, PT, PT, R62.reuse, -0x31, -R89 ;  /* 0xffffffcf3e387810 */ /* 0x040fe20007ffe859 */
[----:B------:R-:W-:Y:S01]  /*8d10*/  FFMA.FTZ R24, -R179, R24, R17 ;  /* 0x00000018b3187223 */ /* 0x000fe20000010111 */
[C-C-:B------:R-:W-:Y:S01]  /*8d20*/  IADD3 R16, PT, PT, R62.reuse, -0x71, -R89.reuse ;  /* 0xffffff8f3e107810 */ /* 0x140fe20007ffe859 */
[----:B------:R-:W-:Y:S01]  /*8d30*/  VIADD R21, R103, 0x21 ;  /* 0x0000002167157836 */ /* 0x000fe20000000000 */
[----:B------:R-:W-:-:S02]  /*8d40*/  IADD3 R92, PT, PT, R62, -0x1, -R89 ;  /* 0xffffffff3e5c7810 */ /* 0x000fc40007ffe859 */
[----:B------:R-:W-:Y:S02]  /*8d50*/  IABS R40, R40 ;  /* 0x0000002800287213 */ /* 0x000fe40000000000 */
[----:B------:R-:W-:Y:S02]  /*8d60*/  IABS R56, R56 ;  /* 0x0000003800387213 */ /* 0x000fe40000000000 */
[----:B------:R-:W-:Y:S02]  /*8d70*/  IABS R16, R16 ;  /* 0x0000001000107213 */ /* 0x000fe40000000000 */
[----:B------:R-:W-:Y:S01]  /*8d80*/  IABS R17, R0 ;  /* 0x0000000000117213 */ /* 0x000fe20000000000 */
[----:B------:R-:W-:Y:S01]  /*8d90*/  VIADD R0, R0, 0xfffffff8 ;  /* 0xfffffff800007836 */ /* 0x000fe20000000000 */
[----:B------:R-:W-:Y:S02]  /*8da0*/  IABS R92, R92 ;  /* 0x0000005c005c7213 */ /* 0x000fe40000000000 */
        /* <DEDUP_REMOVED lines=10> */
[C-C-:B------:R-:W-:Y:S01]  /*8e50*/  IADD3 R45, PT, PT, R62.reuse, -0x48, -R89.reuse ;  /* 0xffffffb83e2d7810 */ /* 0x140fe20007ffe859 */
[----:B------:R-:W-:Y:S01]  /*8e60*/  VIADD R81, R103, 0x20 ;  /* 0x0000002067517836 */ /* 0x000fe20000000000 */
[----:B------:R-:W-:Y:S01]  /*8e70*/  I2FP.F32.S32 R5, R0 ;  /* 0x0000000000057245 */ /* 0x000fe20000201400 */
[C---:B------:R-:W-:Y:S01]  /*8e80*/  FFMA.FTZ R80, -R179.reuse, R17, R80 ;  /* 0x00000011b3507223 */ /* 0x040fe20000010150 */
[----:B------:R-:W-:Y:S01]  /*8e90*/  IABS R45, R45 ;  /* 0x0000002d002d7213 */ /* 0x000fe20000000000 */
[C---:B------:R-:W-:Y:S01]  /*8ea0*/  FFMA.FTZ R78, -R179.reuse, R17, R78 ;  /* 0x00000011b34e7223 */ /* 0x040fe2000001014e */
[----:B------:R-:W-:Y:S01]  /*8eb0*/  IADD3 R13, PT, PT, R62, -0x70, -R89 ;  /* 0xffffff903e0d7810 */ /* 0x000fe20007ffe859 */
[----:B------:R-:W-:Y:S01]  /*8ec0*/  FFMA.FTZ R16, -R179, R5, R76 ;  /* 0x00000005b3107223 */ /* 0x000fe2000001014c */
[----:B------:R-:W-:-:S02]  /*8ed0*/  FSEL R107, R80, -INF , P0 ;  /* 0xff800000506b7808 */ /* 0x000fc40000000000 */
[----:B------:R-:W-:Y:S02]  /*8ee0*/  FSEL R5, R92, -INF , P2 ;  /* 0xff8000005c057808 */ /* 0x000fe40001000000 */
[-C--:B------:R-:W-:Y:S02]  /*8ef0*/  ISETP.GE.AND P2, PT, R195, R182.reuse, PT ;  /* 0x000000b6c300720c */ /* 0x080fe40003f46270 */
[----:B------:R-:W-:Y:S02]  /*8f00*/  I2FP.F32.S32 R45, R45 ;  /* 0x0000002d002d7245 */ /* 0x000fe40000201400 */
[----:B------:R-:W-:Y:S02]  /*8f10*/  IABS R13, R13 ;  /* 0x0000000d000d7213 */ /* 0x000fe40000000000 */
[----:B------:R-:W-:Y:S01]  /*8f20*/  FSEL R107, R107, -INF , !P4 ;  /* 0xff8000006b6b7808 */ /* 0x000fe20006000000 */
[----:B------:R-:W-:Y:S01]  /*8f30*/  FFMA.FTZ R45, -R179, R45, R28 ;  /* 0x0000002db32d7223 */ /* 0x000fe2000001011c */
[----:B------:R-:W-:Y:S01]  /*8f40*/  ISETP.GE.AND P4, PT, R77, R182, PT ;  /* 0x000000b64d00720c */ /* 0x000fe20003f86270 */
[----:B------:R-:W-:Y:S01]  /*8f50*/  VIADD R28, R62, 0x8 ;  /* 0x000000083e1c7836 */ /* 0x000fe20000000000 */
[----:B------:R-:W-:-:S02]  /*8f60*/  FSEL R16, R16, -INF , P2 ;  /* 0xff80000010107808 */ /* 0x000fc40001000000 */
[----:B------:R-:W-:Y:S01]  /*8f70*/  ISETP.GE.AND P2, PT, R189, R182, PT ;  /* 0x000000b6bd00720c */ /* 0x000fe20003f46270 */
[--C-:B------:R-:W-:Y:S01]  /*8f80*/  IMAD.IADD R9, R28, 0x1, -R89.reuse ;  /* 0x000000011c097824 */ /* 0x100fe200078e0a59 */
[----:B------:R-:W-:Y:S02]  /*8f90*/  I2FP.F32.S32 R13, R13 ;  /* 0x0000000d000d7245 */ /* 0x000fe40000201400 */
[----:B------:R-:W-:Y:S02]  /*8fa0*/  FSEL R91, R91, -INF , P4 ;  /* 0xff8000005b5b7808 */ /* 0x000fe40002000000 */
[----:B------:R-:W-:Y:S01]  /*8fb0*/  ISETP.GE.AND P4, PT, R189, R178, PT ;  /* 0x000000b2bd00720c */ /* 0x000fe20003f86270 */
[----:B------:R-:W-:Y:S01]  /*8fc0*/  FFMA.FTZ R4, -R179, R13, R4 ;  /* 0x0000000db3047223 */ /* 0x000fe20000010104 */
[----:B------:R-:W-:Y:S02]  /*8fd0*/  FSEL R87, R87, -INF , P2 ;  /* 0xff80000057577808 */ /* 0x000fe40001000000 */
[----:B------:R-:W-:-:S02]  /*8fe0*/  IADD3 R13, PT, PT, R62, -0x78, -R89 ;  /* 0xffffff883e0d7810 */ /* 0x000fc40007ffe859 */
[-C--:B------:R-:W-:Y:S02]  /*8ff0*/  ISETP.GE.AND P2, PT, R187, R182.reuse, PT ;  /* 0x000000b6bb00720c */ /* 0x080fe40003f46270 */
[----:B------:R-:W-:Y:S02]  /*9000*/  FSEL R87, R87, -INF , !P4 ;  /* 0xff80000057577808 */ /* 0x000fe40006000000 */
[----:B------:R-:W-:Y:S02]  /*9010*/  ISETP.GE.AND P4, PT, R193, R182, PT ;  /* 0x000000b6c100720c */ /* 0x000fe40003f86270 */
[----:B------:R-:W-:Y:S02]  /*9020*/  IABS R9, R9 ;  /* 0x0000000900097213 */ /* 0x000fe40000000000 */
[----:B------:R-:W-:Y:S02]  /*9030*/  IABS R13, R13 ;  /* 0x0000000d000d7213 */ /* 0x000fe40000000000 */
[----:B------:R-:W-:-:S02]  /*9040*/  FSEL R73, R73, -INF , P2 ;  /* 0xff80000049497808 */ /* 0x000fc40001000000 */
[----:B------:R-:W-:Y:S02]  /*9050*/  ISETP.GE.AND P2, PT, R193, R178, PT ;  /* 0x000000b2c100720c */ /* 0x000fe40003f46270 */
[----:B------:R-:W-:Y:S02]  /*9060*/  FSEL R67, R67, -INF , P4 ;  /* 0xff80000043437808 */ /* 0x000fe40002000000 */
[----:B------:R-:W-:Y:S02]  /*9070*/  I2FP.F32.S32 R9, R9 ;  /* 0x0000000900097245 */ /* 0x000fe40000201400 */
[----:B------:R-:W-:Y:S02]  /*9080*/  I2FP.F32.S32 R13, R13 ;  /* 0x0000000d000d7245 */ /* 0x000fe40000201400 */
[-C--:B------:R-:W-:Y:S01]  /*9090*/  ISETP.GE.AND P4, PT, R191, R182.reuse, PT ;  /* 0x000000b6bf00720c */ /* 0x080fe20003f86270 */
[----:B------:R-:W-:Y:S01]  /*90a0*/  FFMA.FTZ R82, -R179, R9, R82 ;  /* 0x00000009b3527223 */ /* 0x000fe20000010152 */
[----:B------:R-:W-:Y:S01]  /*90b0*/  FSEL R67, R67, -INF , !P2 ;  /* 0xff80000043437808 */ /* 0x000fe20005000000 */
[----:B------:R-:W-:Y:S01]  /*90c0*/  FFMA.FTZ R0, -R179, R13, R124 ;  /* 0x0000000db3007223 */ /* 0x000fe2000001017c */
[----:B------:R-:W-:Y:S01]  /*90d0*/  ISETP.GE.AND P2, PT, R81, R182, PT ;  /* 0x000000b65100720c */ /* 0x000fe20003f46270 */
[----:B------:R-:W-:Y:S01]  /*90e0*/  VIADD R13, R103, 0x28 ;  /* 0x00000028670d7836 */ /* 0x000fe20000000000 */
[----:B------:R-:W-:-:S02]  /*90f0*/  FSEL R9, R90, -INF , P4 ;  /* 0xff8000005a097808 */ /* 0x000fc40002000000 */
[----:B------:R-:W-:Y:S02]  /*9100*/  ISETP.GE.AND P4, PT, R81, R178, PT ;  /* 0x000000b25100720c */ /* 0x000fe40003f86270 */
[----:B------:R-:W-:Y:S02]  /*9110*/  FSEL R88, R88, -INF , P2 ;  /* 0xff80000058587808 */ /* 0x000fe40001000000 */
[-C--:B------:R-:W-:Y:S02]  /*9120*/  ISETP.GE.AND P2, PT, R21, R182.reuse, PT ;  /* 0x000000b61500720c */ /* 0x080fe40003f46270 */
[----:B------:R-:W-:Y:S02]  /*9130*/  FSEL R165, R88, -INF , !P4 ;  /* 0xff80000058a57808 */ /* 0x000fe40006000000 */
[----:B------:R-:W-:Y:S02]  /*9140*/  ISETP.GE.AND P4, PT, R13, R182, PT ;  /* 0x000000b60d00720c */ /* 0x000fe40003f86270 */
        /* <DEDUP_REMOVED lines=21> */
[----:B------:R-:W-:Y:S01]  /*92a0*/  VIADD R91, R103, 0x70 ;  /* 0x00000070675b7836 */ /* 0x000fe20000000000 */
[----:B------:R-:W-:Y:S02]  /*92b0*/  FSEL R52, R52, -INF , P4 ;  /* 0xff80000034347808 */ /* 0x000fe40002000000 */
[-C--:B------:R-:W-:Y:S02]  /*92c0*/  ISETP.GE.AND P5, PT, R187, R178.reuse, PT ;  /* 0x000000b2bb00720c */ /* 0x080fe40003fa6270 */
[----:B------:R-:W-:Y:S02]  /*92d0*/  ISETP.GE.AND P4, PT, R113, R178, PT ;  /* 0x000000b27100720c */ /* 0x000fe40003f86270 */
[----:B------:R-:W-:-:S02]  /*92e0*/  FSEL R49, R49, -INF , P2 ;  /* 0xff80000031317808 */ /* 0x000fc40001000000 */
[----:B------:R-:W-:Y:S02]  /*92f0*/  FSEL R73, R73, -INF , !P5 ;  /* 0xff80000049497808 */ /* 0x000fe40006800000 */
[----:B------:R-:W-:Y:S02]  /*9300*/  ISETP.GE.AND P2, PT, R101, R182, PT ;  /* 0x000000b66500720c */ /* 0x000fe40003f46270 */
[----:B------:R-:W-:Y:S02]  /*9310*/  FSEL R129, R49, -INF , !P4 ;  /* 0xff80000031817808 */ /* 0x000fe40006000000 */
[----:B------:R-:W-:Y:S02]  /*9320*/  ISETP.GE.AND P5, PT, R191, R178, PT ;  /* 0x000000b2bf00720c */ /* 0x000fe40003fa6270 */
[----:B------:R-:W-:Y:S02]  /*9330*/  ISETP.GE.AND P4, PT, R133, R182, PT ;  /* 0x000000b68500720c */ /* 0x000fe40003f86270 */
[----:B------:R-:W-:-:S02]  /*9340*/  FSEL R48, R48, -INF , P2 ;  /* 0xff80000030307808 */ /* 0x000fc40001000000 */
[----:B------:R-:W-:Y:S02]  /*9350*/  FSEL R9, R9, -INF , !P5 ;  /* 0xff80000009097808 */ /* 0x000fe40006800000 */
[-C--:B------:R-:W-:Y:S02]  /*9360*/  ISETP.GE.AND P2, PT, R133, R178.reuse, PT ;  /* 0x000000b28500720c */ /* 0x080fe40003f46270 */
[----:B------:R-:W-:Y:S02]  /*9370*/  FSEL R45, R45, -INF , P4 ;  /* 0xff8000002d2d7808 */ /* 0x000fe40002000000 */
[----:B------:R-:W-:Y:S02]  /*9380*/  ISETP.GE.AND P5, PT, R21, R178, PT ;  /* 0x000000b21500720c */ /* 0x000fe40003fa6270 */
[----:B------:R-:W-:Y:S02]  /*9390*/  ISETP.GE.AND P4, PT, R131, R182, PT ;  /* 0x000000b68300720c */ /* 0x000fe40003f86270 */
[----:B------:R-:W-:-:S02]  /*93a0*/  FSEL R117, R45, -INF , !P2 ;  /* 0xff8000002d757808 */ /* 0x000fc40005000000 */
[----:B------:R-:W-:Y:S02]  /*93b0*/  FSEL R97, R72, -INF , !P5 ;  /* 0xff80000048617808 */ /* 0x000fe40006800000 */
[----:B------:R-:W-:Y:S02]  /*93c0*/  ISETP.GE.AND P2, PT, R123, R182, PT ;  /* 0x000000b67b00720c */ /* 0x000fe40003f46270 */
        /* <DEDUP_REMOVED lines=24> */
[----:B------:R-:W-:Y:S02]  /*9550*/  ISETP.GE.AND P4, PT, R105, R178, PT ;  /* 0x000000b26900720c */ /* 0x000fe40003f86270 */
[----:B------:R-:W-:Y:S02]  /*9560*/  FSEL R29, R29, -INF , P2 ;  /* 0xff8000001d1d7808 */ /* 0x000fe40001000000 */
[----:B------:R-:W-:Y:S02]  /*9570*/  ISETP.GE.AND P2, PT, R99, R182, PT ;  /* 0x000000b66300720c */ /* 0x000fe40003f46270 */
[----:B------:R-:W-:Y:S02]  /*9580*/  FSEL R115, R44, -INF , !P5 ;  /* 0xff8000002c737808 */ /* 0x000fe40006800000 */
[----:B------:R-:W-:Y:S02]  /*9590*/  FSEL R44, R29, -INF , !P4 ;  /* 0xff8000001d2c7808 */ /* 0x000fe40006000000 */
[----:B------:R-:W-:-:S02]  /*95a0*/  ISETP.GE.AND P5, PT, R121, R178, PT ;  /* 0x000000b27900720c */ /* 0x000fc40003fa6270 */
[----:B------:R-:W-:Y:S02]  /*95b0*/  ISETP.GE.AND P4, PT, R99, R178, PT ;  /* 0x000000b26300720c */ /* 0x000fe40003f86270 */
[----:B------:R-:W-:Y:S02]  /*95c0*/  FSEL R24, R24, -INF , P2 ;  /* 0xff80000018187808 */ /* 0x000fe40001000000 */
[C---:B------:R-:W-:Y:S02]  /*95d0*/  ISETP.GE.AND P2, PT, R95.reuse, R182, PT ;  /* 0x000000b65f00720c */ /* 0x040fe40003f46270 */
[----:B------:R-:W-:Y:S02]  /*95e0*/  FSEL R53, R40, -INF , !P5 ;  /* 0xff80000028357808 */ /* 0x000fe40006800000 */
[----:B------:R-:W-:Y:S02]  /*95f0*/  FSEL R29, R24, -INF , !P4 ;  /* 0xff800000181d7808 */ /* 0x000fe40006000000 */
[----:B------:R-:W-:-:S02]  /*9600*/  ISETP.GE.AND P4, PT, R95, R178, PT ;  /* 0x000000b25f00720c */ /* 0x000fc40003f86270 */
[----:B------:R-:W-:Y:S02]  /*9610*/  FSEL R40, R20, -INF , P2 ;  /* 0xff80000014287808 */ /* 0x000fe40001000000 */
[C---:B------:R-:W-:Y:S02]  /*9620*/  ISETP.GE.AND P2, PT, R93.reuse, R182, PT ;  /* 0x000000b65d00720c */ /* 0x040fe40003f46270 */
[----:B------:R-:W-:Y:S02]  /*9630*/  FSEL R40, R40, -INF , !P4 ;  /* 0xff80000028287808 */ /* 0x000fe40006000000 */
[----:B------:R-:W-:Y:S02]  /*9640*/  ISETP.GE.AND P4, PT, R93, R178, PT ;  /* 0x000000b25d00720c */ /* 0x000fe40003f86270 */
[----:B------:R-:W-:Y:S02]  /*9650*/  FSEL R8, R8, -INF , P2 ;  /* 0xff80000008087808 */ /* 0x000fe40001000000 */
[----:B------:R-:W-:-:S02]  /*9660*/  IADD3 R20, PT, PT, R28, -0x1, -R89 ;  /* 0xffffffff1c147810 */ /* 0x000fc40007ffe859 */
[----:B------:R-:W-:Y:S02]  /*9670*/  ISETP.GE.AND P2, PT, R91, R182, PT ;  /* 0x000000b65b00720c */ /* 0x000fe40003f46270 */
[----:B------:R-:W-:Y:S02]  /*9680*/  FSEL R24, R8, -INF , !P4 ;  /* 0xff80000008187808 */ /* 0x000fe40006000000 */
[----:B------:R-:W-:Y:S02]  /*9690*/  ISETP.GE.AND P5, PT, R109, R178, PT ;  /* 0x000000b26d00720c */ /* 0x000fe40003fa6270 */
[----:B------:R-:W-:Y:S02]  /*96a0*/  IABS R20, R20 ;  /* 0x0000001400147213 */ /* 0x000fe40000000000 */
[----:B------:R-:W-:Y:S02]  /*96b0*/  FSEL R8, R4, -INF , P2 ;  /* 0xff80000004087808 */ /* 0x000fe40001000000 */
[----:B------:R-:W-:-:S02]  /*96c0*/  IADD3 R4, PT, PT, R28, -0x9, -R89 ;  /* 0xfffffff71c047810 */ /* 0x000fc40007ffe859 */
[----:B------:R-:W-:Y:S02]  /*96d0*/  FSEL R45, R32, -INF , !P5 ;  /* 0xff800000202d7808 */ /* 0x000fe40006800000 */
[----:B------:R-:W-:Y:S02]  /*96e0*/  I2FP.F32.S32 R20, R20 ;  /* 0x0000001400147245 */ /* 0x000fe40000201400 */
[----:B------:R-:W-:Y:S02]  /*96f0*/  IABS R32, R4 ;  /* 0x0000000400207213 */ /* 0x000fe40000000000 */
[----:B------:R-:W-:Y:S01]  /*9700*/  ISETP.GE.AND P0, PT, R103, R181, PT ;  /* 0x000000b56700720c */ /* 0x000fe20003f06270 */
[----:B------:R-:W-:Y:S01]  /*9710*/  FFMA.FTZ R20, -R179, R20, R83 ;  /* 0x00000014b3147223 */ /* 0x000fe20000010153 */
[----:B------:R-:W-:Y:S02]  /*9720*/  IADD3 R48, PT, PT, R28, -0x10, -R89 ;  /* 0xfffffff01c307810 */ /* 0x000fe40007ffe859 */
[----:B------:R-:W-:-:S02]  /*9730*/  ISETP.GE.AND P2, PT, R33, R182, PT ;  /* 0x000000b62100720c */ /* 0x000fc40003f46270 */
[----:B------:R-:W-:Y:S02]  /*9740*/  I2FP.F32.S32 R32, R32 ;  /* 0x0000002000207245 */ /* 0x000fe40000201400 */
[----:B------:R-:W-:Y:S02]  /*9750*/  ISETP.GE.AND P5, PT, R103, R180, PT ;  /* 0x000000b46700720c */ /* 0x000fe40003fa6270 */
[----:B------:R-:W-:Y:S01]  /*9760*/  FSEL R82, R82, -INF , P0 ;  /* 0xff80000052527808 */ /* 0x000fe20000000000 */
[----:B------:R-:W-:Y:S01]  /*9770*/  FFMA.FTZ R32, -R179, R32, R79 ;  /* 0x00000020b3207223 */ /* 0x000fe2000001014f */
[----:B------:R-:W-:Y:S02]  /*9780*/  IABS R48, R48 ;  /* 0x0000003000307213 */ /* 0x000fe40000000000 */
[----:B------:R-:W-:Y:S02]  /*9790*/  IADD3 R17, PT, PT, R28, -0x11, -R89 ;  /* 0xffffffef1c117810 */ /* 0x000fe40007ffe859 */
[----:B------:R-:W-:-:S02]  /*97a0*/  FSEL R0, R0, -INF , P2 ;  /* 0xff80000000007808 */ /* 0x000fc40001000000 */
[----:B------:R-:W-:Y:S02]  /*97b0*/  ISETP.GE.AND P2, PT, R195, R181, PT ;  /* 0x000000b5c300720c */ /* 0x000fe40003f46270 */
[----:B------:R-:W-:Y:S02]  /*97c0*/  FSEL R4, R82, -INF , !P5 ;  /* 0xff80000052047808 */ /* 0x000fe40006800000 */
[----:B------:R-:W-:Y:S02]  /*97d0*/  FSEL R20, R20, -INF , P3 ;  /* 0xff80000014147808 */ /* 0x000fe40001800000 */
[----:B------:R-:W-:Y:S02]  /*97e0*/  I2FP.F32.S32 R48, R48 ;  /* 0x0000003000307245 */ /* 0x000fe40000201400 */
[----:B------:R-:W-:Y:S02]  /*97f0*/  IABS R17, R17 ;  /* 0x0000001100117213 */ /* 0x000fe40000000000 */
[----:B------:R-:W-:Y:S01]  /*9800*/  ISETP.GE.AND P5, PT, R77, R181, PT ;  /* 0x000000b54d00720c */ /* 0x000fe20003fa6270 */
[----:B------:R-:W-:Y:S01]  /*9810*/  FFMA.FTZ R48, -R179, R48, R74 ;  /* 0x00000030b3307223 */ /* 0x000fe2000001014a */
[----:B------:R-:W-:-:S02]  /*9820*/  ISETP.GE.AND P0, PT, R195, R180, PT ;  /* 0x000000b4c300720c */ /* 0x000fc40003f06270 */
[-C--:B------:R-:W-:Y:S02]  /*9830*/  ISETP.GE.AND P3, PT, R77, R180.reuse, PT ;  /* 0x000000b44d00720c */ /* 0x080fe40003f66270 */
[----:B------:R-:W-:Y:S02]  /*9840*/  FSEL R78, R78, -INF , P2 ;  /* 0xff8000004e4e7808 */ /* 0x000fe40001000000 */
[----:B------:R-:W-:Y:S01]  /*9850*/  FSEL R77, R20, -INF , !P1 ;  /* 0xff800000144d7808 */ /* 0x000fe20004800000 */
[----:B------:R-:W-:Y:S01]  /*9860*/  IMAD.MOV.U32 R20, RZ, RZ, R17 ;  /* 0x000000ffff147224 */ /* 0x000fe200078e0011 */
[----:B------:R-:W-:Y:S02]  /*9870*/  FSEL R32, R32, -INF , P5 ;  /* 0xff80000020207808 */ /* 0x000fe40002800000 */
[C---:B------:R-:W-:Y:S02]  /*9880*/  ISETP.GE.AND P1, PT, R189.reuse, R181, PT ;  /* 0x000000b5bd00720c */ /* 0x040fe40003f26270 */
[----:B------:R-:W-:-:S02]  /*9890*/  ISETP.GE.AND P2, PT, R189, R180, PT ;  /* 0x000000b4bd00720c */ /* 0x000fc40003f46270 */
[----:B------:R-:W-:Y:S02]  /*98a0*/  FSEL R189, R78, -INF , !P0 ;  /* 0xff8000004ebd7808 */ /* 0x000fe40004000000 */
[----:B------:R-:W-:Y:S02]  /*98b0*/  IADD3 R17, PT, PT, R28, -0x18, -R89 ;  /* 0xffffffe81c117810 */ /* 0x000fe40007ffe859 */
[C---:B------:R-:W-:Y:S02]  /*98c0*/  ISETP.GE.AND P0, PT, R187.reuse, R181, PT ;  /* 0x000000b5bb00720c */ /* 0x040fe40003f06270 */
[----:B------:R-:W-:Y:S02]  /*98d0*/  ISETP.GE.AND P5, PT, R187, R180, PT ;  /* 0x000000b4bb00720c */ /* 0x000fe40003fa6270 */
[----:B------:R-:W-:Y:S02]  /*98e0*/  FSEL R187, R32, -INF , !P3 ;  /* 0xff80000020bb7808 */ /* 0x000fe40005800000 */
[----:B------:R-:W-:-:S02]  /*98f0*/  I2FP.F32.S32 R32, R20 ;  /* 0x0000001400207245 */ /* 0x000fc40000201400 */
[----:B------:R-:W-:Y:S02]  /*9900*/  FSEL R48, R48, -INF , P1 ;  /* 0xff80000030307808 */ /* 0x000fe40000800000 */
[----:B------:R-:W-:Y:S01]  /*9910*/  IADD3 R20, PT, PT, R28, -0x19, -R89 ;  /* 0xffffffe71c147810 */ /* 0x000fe20007ffe859 */
[----:B------:R-:W-:Y:S01]  /*9920*/  FFMA.FTZ R32, -R179, R32, R75 ;  /* 0x00000020b3207223 */ /* 0x000fe2000001014b */
[----:B------:R-:W-:Y:S02]  /*9930*/  IABS R17, R17 ;  /* 0x0000001100117213 */ /* 0x000fe40000000000 */
[----:B------:R-:W-:Y:S02]  /*9940*/  FSEL R83, R48, -INF , !P2 ;  /* 0xff80000030537808 */ /* 0x000fe40005000000 */
[----:B------:R-:W-:Y:S02]  /*9950*/  IABS R20, R20 ;  /* 0x0000001400147213 */ /* 0x000fe40000000000 */
[----:B------:R-:W-:-:S02]  /*9960*/  I2FP.F32.S32 R48, R17 ;  /* 0x0000001100307245 */ /* 0x000fc40000201400 */
[----:B------:R-:W-:Y:S02]  /*9970*/  IADD3 R17, PT, PT, R28, -0x20, -R89 ;  /* 0xffffffe01c117810 */ /* 0x000fe40007ffe859 */
[----:B------:R-:W-:Y:S01]  /*9980*/  I2FP.F32.S32 R20, R20 ;  /* 0x0000001400147245 */ /* 0x000fe20000201400 */
[----:B------:R-:W-:Y:S01]  /*9990*/  FFMA.FTZ R48, -R179, R48, R58 ;  /* 0x00000030b3307223 */ /* 0x000fe2000001013a */
[----:B------:R-:W-:Y:S02]  /*99a0*/  ISETP.GE.AND P3, PT, R193, R181, PT ;  /* 0x000000b5c100720c */ /* 0x000fe40003f66270 */
[----:B------:R-:W-:Y:S01]  /*99b0*/  IABS R52, R17 ;  /* 0x0000001100347213 */ /* 0x000fe20000000000 */
[----:B------:R-:W-:Y:S01]  /*99c0*/  FFMA.FTZ R59, -R179, R20, R59 ;  /* 0x00000014b33b7223 */ /* 0x000fe2000001013b */
[----:B------:R-:W-:Y:S02]  /*99d0*/  FSEL R32, R32, -INF , P0 ;  /* 0xff80000020207808 */ /* 0x000fe40000000000 */
[----:B------:R-:W-:-:S02]  /*99e0*/  ISETP.GE.AND P1, PT, R193, R180, PT ;  /* 0x000000b4c100720c */ /* 0x000fc40003f26270 */
[-C--:B------:R-:W-:Y:S02]  /*99f0*/  ISETP.GE.AND P2, PT, R191, R181.reuse, PT ;  /* 0x000000b5bf00720c */ /* 0x080fe40003f46270 */
[----:B------:R-:W-:Y:S02]  /*9a00*/  FSEL R48, R48, -INF , P3 ;  /* 0xff80000030307808 */ /* 0x000fe40001800000 */
[----:B------:R-:W-:Y:S02]  /*9a10*/  I2FP.F32.S32 R52, R52 ;  /* 0x0000003400347245 */ /* 0x000fe40000201400 */
[----:B------:R-:W-:Y:S02]  /*9a20*/  FSEL R17, R32, -INF , !P5 ;  /* 0xff80000020117808 */ /* 0x000fe40006800000 */
[C---:B------:R-:W-:Y:S02]  /*9a30*/  ISETP.GE.AND P5, PT, R81.reuse, R181, PT ;  /* 0x000000b55100720c */ /* 0x040fe40003fa6270 */
[----:B------:R-:W-:-:S02]  /*9a40*/  ISETP.GE.AND P3, PT, R81, R180, PT ;  /* 0x000000b45100720c */ /* 0x000fc40003f66270 */
[----:B------:R-:W-:Y:S02]  /*9a50*/  FSEL R81, R48, -INF , !P1 ;  /* 0xff80000030517808 */ /* 0x000fe40004800000 */
[----:B------:R-:W-:Y:S02]  /*9a60*/  FSEL R59, R59, -INF , P2 ;  /* 0xff8000003b3b7808 */ /* 0x000fe40001000000 */
[C---:B------:R-:W-:Y:S02]  /*9a70*/  ISETP.GE.AND P1, PT, R21.reuse, R181, PT ;  /* 0x000000b51500720c */ /* 0x040fe40003f26270 */
[----:B------:R-:W-:Y:S01]  /*9a80*/  ISETP.GE.AND P2, PT, R21, R180, PT ;  /* 0x000000b41500720c */ /* 0x000fe20003f46270 */
[----:B------:R-:W-:Y:S01]  /*9a90*/  FFMA.FTZ R21, -R179, R52, R54 ;  /* 0x00000034b3157223 */ /* 0x000fe20000010136 */
[----:B------:R-:W-:Y:S02]  /*9aa0*/  ISETP.GE.AND P0, PT, R191, R180, PT ;  /* 0x000000b4bf00720c */ /* 0x000fe40003f06270 */
[----:B------:R-:W-:-:S02]  /*9ab0*/  IADD3 R20, PT, PT, R28, -0x21, -R89 ;  /* 0xffffffdf1c147810 */ /* 0x000fc40007ffe859 */
[----:B------:R-:W-:Y:S02]  /*9ac0*/  FSEL R75, R59, -INF , !P0 ;  /* 0xff8000003b4b7808 */ /* 0x000fe40004000000 */
[----:B------:R-:W-:Y:S02]  /*9ad0*/  FSEL R21, R21, -INF , P5 ;  /* 0xff80000015157808 */ /* 0x000fe40002800000 */
[C---:B------:R-:W-:Y:S02]  /*9ae0*/  ISETP.GE.AND P0, PT, R13.reuse, R181, PT ;  /* 0x000000b50d00720c */ /* 0x040fe40003f06270 */
[----:B------:R-:W-:Y:S02]  /*9af0*/  ISETP.GE.AND P5, PT, R13, R180, PT ;  /* 0x000000b40d00720c */ /* 0x000fe40003fa6270 */
[----:B------:R-:W2:Y:S01]  /*9b00*/  LD.E R13, desc[UR4][R84.64+0xdc] ;  /* 0x0000dc04540d7980 */ /* 0x000ea2000c101900 */
[----:B------:R-:W-:Y:S02]  /*9b10*/  IABS R20, R20 ;  /* 0x0000001400147213 */ /* 0x000fe40000000000 */
[----:B------:R-:W-:-:S02]  /*9b20*/  IADD3 R32, PT, PT, R28, -0x28, -R89 ;  /* 0xffffffd81c207810 */ /* 0x000fc40007ffe859 */
[----:B------:R-:W-:Y:S02]  /*9b30*/  I2FP.F32.S32 R48, R20 ;  /* 0x0000001400307245 */ /* 0x000fe40000201400 */
[----:B------:R-:W-:Y:S02]  /*9b40*/  IADD3 R20, PT, PT, R28, -0x29, -R89 ;  /* 0xffffffd71c147810 */ /* 0x000fe40007ffe859 */
[----:B------:R-:W-:Y:S01]  /*9b50*/  IABS R32, R32 ;  /* 0x0000002000207213 */ /* 0x000fe20000000000 */
[----:B------:R-:W-:Y:S01]  /*9b60*/  FFMA.FTZ R55, -R179, R48, R55 ;  /* 0x00000030b3377223 */ /* 0x000fe20000010137 */
[----:B------:R-:W-:Y:S02]  /*9b70*/  IABS R20, R20 ;  /* 0x0000001400147213 */ /* 0x000fe40000000000 */
[----:B------:R-:W-:Y:S02]  /*9b80*/  I2FP.F32.S32 R48, R32 ;  /* 0x0000002000307245 */ /* 0x000fe40000201400 */
[----:B------:R-:W-:-:S02]  /*9b90*/  I2FP.F32.S32 R20, R20 ;  /* 0x0000001400147245 */ /* 0x000fc40000201400 */
[C---:B------:R-:W-:Y:S01]  /*9ba0*/  IADD3 R32, PT, PT, R28.reuse, -0x30, -R89 ;  /* 0xffffffd01c207810 */ /* 0x040fe20007ffe859 */
[----:B------:R-:W-:Y:S01]  /*9bb0*/  FFMA.FTZ R48, -R179, R48, R50 ;  /* 0x00000030b3307223 */ /* 0x000fe20000010132 */
[----:B------:R-:W-:Y:S01]  /*9bc0*/  ISETP.GE.AND P4, PT, R41, R182, PT ;  /* 0x000000b62900720c */ /* 0x000fe20003f86270 */
[----:B------:R-:W-:Y:S01]  /*9bd0*/  FFMA.FTZ R51, -R179, R20, R51 ;  /* 0x00000014b3337223 */ /* 0x000fe20000010133 */
[----:B------:R-:W-:Y:S02]  /*9be0*/  IABS R32, R32 ;  /* 0x0000002000207213 */ /* 0x000fe40000000000 */
[----:B------:R-:W-:Y:S02]  /*9bf0*/  IADD3 R20, PT, PT, R28, -0x31, -R89 ;  /* 0xffffffcf1c147810 */ /* 0x000fe40007ffe859 */
[----:B------:R-:W-:Y:S02]  /*9c00*/  I2FP.F32.S32 R32, R32 ;  /* 0x0000002000207245 */ /* 0x000fe40000201400 */
[----:B------:R-:W-:-:S02]  /*9c10*/  FSEL R55, R55, -INF , P1 ;  /* 0xff80000037377808 */ /* 0x000fc40000800000 */
[----:B------:R-:W-:Y:S02]  /*9c20*/  FSEL R48, R48, -INF , P0 ;  /* 0xff80000030307808 */ /* 0x000fe40000000000 */
[----:B------:R-:W-:Y:S02]  /*9c30*/  IABS R20, R20 ;  /* 0x0000001400147213 */ /* 0x000fe40000000000 */
[----:B------:R-:W-:Y:S01]  /*9c40*/  FSEL R21, R21, -INF , !P3 ;  /* 0xff80000015157808 */ /* 0x000fe20005800000 */
[----:B------:R-:W-:Y:S01]  /*9c50*/  FFMA.FTZ R32, -R179, R32, R46 ;  /* 0x00000020b3207223 */ /* 0x000fe2000001012e */
[C---:B------:R-:W-:Y:S02]  /*9c60*/  ISETP.GE.AND P3, PT, R183.reuse, R181, PT ;  /* 0x000000b5b700720c */ /* 0x040fe40003f66270 */
[----:B------:R-:W-:Y:S02]  /*9c70*/  ISETP.GE.AND P1, PT, R183, R180, PT ;  /* 0x000000b4b700720c */ /* 0x000fe40003f26270 */
[----:B------:R-:W-:-:S02]  /*9c80*/  FSEL R183, R55, -INF , !P2 ;  /* 0xff80000037b77808 */ /* 0x000fc40005000000 */
[----:B------:R-:W-:Y:S01]  /*9c90*/  FSEL R59, R48, -INF , !P5 ;  /* 0xff800000303b7808 */ /* 0x000fe20006800000 */
[----:B------:R-:W-:Y:S01]  /*9ca0*/  IMAD.MOV.U32 R48, RZ, RZ, R20 ;  /* 0x000000ffff307224 */ /* 0x000fe200078e0014 */
[C---:B------:R-:W-:Y:S02]  /*9cb0*/  ISETP.GE.AND P2, PT, R149.reuse, R181, PT ;  /* 0x000000b59500720c */ /* 0x040fe40003f46270 */
[----:B------:R-:W-:Y:S02]  /*9cc0*/  IADD3 R20, PT, PT, R28, -0x38, -R89 ;  /* 0xffffffc81c147810 */ /* 0x000fe40007ffe859 */
[----:B------:R-:W-:Y:S02]  /*9cd0*/  ISETP.GE.AND P0, PT, R149, R180, PT ;  /* 0x000000b49500720c */ /* 0x000fe40003f06270 */
[----:B------:R-:W-:Y:S02]  /*9ce0*/  FSEL R32, R32, -INF , P2 ;  /* 0xff80000020207808 */ /* 0x000fe40001000000 */
[----:B------:R-:W-:-:S02]  /*9cf0*/  IABS R20, R20 ;  /* 0x0000001400147213 */ /* 0x000fc40000000000 */
[----:B------:R-:W-:Y:S02]  /*9d00*/  FSEL R51, R51, -INF , P3 ;  /* 0xff80000033337808 */ /* 0x000fe40001800000 */
[C---:B------:R-:W-:Y:S02]  /*9d10*/  ISETP.GE.AND P5, PT, R147.reuse, R181, PT ;  /* 0x000000b59300720c */ /* 0x040fe40003fa6270 */
[----:B------:R-:W-:Y:S02]  /*9d20*/  ISETP.GE.AND P3, PT, R147, R180, PT ;  /* 0x000000b49300720c */ /* 0x000fe40003f66270 */
[----:B------:R-:W-:Y:S02]  /*9d30*/  I2FP.F32.S32 R48, R48 ;  /* 0x0000003000307245 */ /* 0x000fe40000201400 */
[----:B------:R-:W-:Y:S02]  /*9d40*/  FSEL R147, R32, -INF , !P0 ;  /* 0xff80000020937808 */ /* 0x000fe40004000000 */
[----:B------:R-:W-:-:S02]  /*9d50*/  I2FP.F32.S32 R32, R20 ;  /* 0x0000001400207245 */ /* 0x000fc40000201400 */
[C---:B------:R-:W-:Y:S01]  /*9d60*/  IADD3 R20, PT, PT, R28.reuse, -0x40, -R89 ;  /* 0xffffffc01c147810 */ /* 0x040fe20007ffe859 */
[----:B------:R-:W-:Y:S01]  /*9d70*/  FFMA.FTZ R47, -R179, R48, R47 ;  /* 0x00000030b32f7223 */ /* 0x000fe2000001012f */
[----:B------:R-:W-:Y:S01]  /*9d80*/  FSEL R55, R51, -INF , !P1 ;  /* 0xff80000033377808 */ /* 0x000fe20004800000 */
[----:B------:R-:W-:Y:S01]  /*9d90*/  FFMA.FTZ R32, -R179, R32, R42 ;  /* 0x00000020b3207223 */ /* 0x000fe2000001012a */
[----:B------:R-:W-:Y:S02]  /*9da0*/  IABS R20, R20 ;  /* 0x0000001400147213 */ /* 0x000fe40000000000 */
[----:B------:R-:W-:Y:S02]  /*9db0*/  ISETP.GE.AND P1, PT, R145, R181, PT ;  /* 0x000000b59100720c */ /* 0x000fe40003f26270 */
[----:B------:R-:W-:Y:S02]  /*9dc0*/  IADD3 R46, PT, PT, R28, -0x39, -R89 ;  /* 0xffffffc71c2e7810 */ /* 0x000fe40007ffe859 */
[----:B------:R-:W-:-:S02]  /*9dd0*/  FSEL R47, R47, -INF , P5 ;  /* 0xff8000002f2f7808 */ /* 0x000fc40002800000 */
[----:B------:R-:W-:Y:S02]  /*9de0*/  I2FP.F32.S32 R20, R20 ;  /* 0x0000001400147245 */ /* 0x000fe40000201400 */
[----:B------:R-:W-:Y:S02]  /*9df0*/  ISETP.GE.AND P2, PT, R145, R180, PT ;  /* 0x000000b49100720c */ /* 0x000fe40003f46270 */
[----:B------:R-:W-:Y:S02]  /*9e00*/  IABS R46, R46 ;  /* 0x0000002e002e7213 */ /* 0x000fe40000000000 */
[----:B------:R-:W-:Y:S02]  /*9e10*/  FSEL R32, R32, -INF , P1 ;  /* 0xff80000020207808 */ /* 0x000fe40000800000 */
[----:B------:R-:W-:Y:S01]  /*9e20*/  FSEL R149, R47, -INF , !P3 ;  /* 0xff8000002f957808 */ /* 0x000fe20005800000 */
[----:B------:R-:W-:Y:S01]  /*9e30*/  FFMA.FTZ R20, -R179, R20, R34 ;  /* 0x00000014b3147223 */ /* 0x000fe20000010122 */
[----:B------:R-:W-:-:S02]  /*9e40*/  ISETP.GE.AND P3, PT, R113, R181, PT ;  /* 0x000000b57100720c */ /* 0x000fc40003f66270 */
[----:B------:R-:W-:Y:S02]  /*9e50*/  ISETP.GE.AND P1, PT, R113, R180, PT ;  /* 0x000000b47100720c */ /* 0x000fe40003f26270 */
[----:B------:R-:W-:Y:S02]  /*9e60*/  I2FP.F32.S32 R46, R46 ;  /* 0x0000002e002e7245 */ /* 0x000fe40000201400 */
[----:B------:R-:W-:Y:S02]  /*9e70*/  FSEL R113, R32, -INF , !P2 ;  /* 0xff80000020717808 */ /* 0x000fe40005000000 */
[C-C-:B------:R-:W-:Y:S02]  /*9e80*/  IADD3 R32, PT, PT, R28.reuse, -0x48, -R89.reuse ;  /* 0xffffffb81c207810 */ /* 0x140fe40007ffe859 */
[----:B------:R-:W-:Y:S01]  /*9e90*/  IADD3 R42, PT, PT, R28, -0x41, -R89 ;  /* 0xffffffbf1c2a7810 */ /* 0x000fe20007ffe859 */
[----:B------:R-:W-:Y:S01]  /*9ea0*/  FFMA.FTZ R43, -R179, R46, R43 ;  /* 0x0000002eb32b7223 */ /* 0x000fe2000001012b */
[----:B------:R-:W-:-:S02]  /*9eb0*/  IABS R32, R32 ;  /* 0x0000002000207213 */ /* 0x000fc40000000000 */
[----:B------:R-:W-:Y:S02]  /*9ec0*/  FSEL R20, R20, -INF , P3 ;  /* 0xff80000014147808 */ /* 0x000fe40001800000 */
[C---:B------:R-:W-:Y:S02]  /*9ed0*/  ISETP.GE.AND P0, PT, R141.reuse, R181, PT ;  /* 0x000000b58d00720c */ /* 0x040fe40003f06270 */
[----:B------:R-:W-:Y:S02]  /*9ee0*/  IABS R42, R42 ;  /* 0x0000002a002a7213 */ /* 0x000fe40000000000 */
[----:B------:R-:W-:Y:S02]  /*9ef0*/  ISETP.GE.AND P5, PT, R141, R180, PT ;  /* 0x000000b48d00720c */ /* 0x000fe40003fa6270 */
[----:B------:R-:W-:Y:S02]  /*9f00*/  FSEL R141, R20, -INF , !P1 ;  /* 0xff800000148d7808 */ /* 0x000fe40004800000 */
[----:B------:R-:W-:-:S02]  /*9f10*/  I2FP.F32.S32 R32, R32 ;  /* 0x0000002000207245 */ /* 0x000fc40000201400 */
[----:B------:R-:W-:Y:S02]  /*9f20*/  FSEL R43, R43, -INF , P0 ;  /* 0xff8000002b2b7808 */ /* 0x000fe40000000000 */
[C-C-:B------:R-:W-:Y:S02]  /*9f30*/  IADD3 R20, PT, PT, R28.reuse, -0x50, -R89.reuse ;  /* 0xffffffb01c147810 */ /* 0x140fe40007ffe859 */
[----:B------:R-:W-:Y:S02]  /*9f40*/  I2FP.F32.S32 R42, R42 ;  /* 0x0000002a002a7245 */ /* 0x000fe40000201400 */
[----:B------:R-:W-:Y:S01]  /*9f50*/  IADD3 R34, PT, PT, R28, -0x49, -R89 ;  /* 0xffffffb71c227810 */ /* 0x000fe20007ffe859 */
[----:B------:R-:W-:Y:S01]  /*9f60*/  FFMA.FTZ R30, -R179, R32, R30 ;  /* 0x00000020b31e7223 */ /* 0x000fe2000001011e */
[C---:B------:R-:W-:Y:S02]  /*9f70*/  ISETP.GE.AND P2, PT, R101.reuse, R181, PT ;  /* 0x000000b56500720c */ /* 0x040fe40003f46270 */
[----:B------:R-:W-:-:S02]  /*9f80*/  ISETP.GE.AND P0, PT, R101, R180, PT ;  /* 0x000000b46500720c */ /* 0x000fc40003f06270 */
[----:B------:R-:W-:Y:S02]  /*9f90*/  FSEL R101, R43, -INF , !P5 ;  /* 0xff8000002b657808 */ /* 0x000fe40006800000 */
[----:B------:R-:W-:Y:S01]  /*9fa0*/  IABS R20, R20 ;  /* 0x0000001400147213 */ /* 0x000fe20000000000 */
[----:B------:R-:W-:Y:S01]  /*9fb0*/  FFMA.FTZ R35, -R179, R42, R35 ;  /* 0x0000002ab3237223 */ /* 0x000fe20000010123 */
[C---:B------:R-:W-:Y:S02]  /*9fc0*/  ISETP.GE.AND P5, PT, R133.reuse, R181, PT ;  /* 0x000000b58500720c */ /* 0x040fe40003fa6270 */
[----:B------:R-:W-:Y:S02]  /*9fd0*/  IABS R34, R34 ;  /* 0x0000002200227213 */ /* 0x000fe40000000000 */
[----:B------:R-:W-:Y:S02]  /*9fe0*/  I2FP.F32.S32 R20, R20 ;  /* 0x0000001400147245 */ /* 0x000fe40000201400 */
[----:B------:R-:W-:-:S02]  /*9ff0*/  ISETP.GE.AND P3, PT, R133, R180, PT ;  /* 0x000000b48500720c */ /* 0x000fc40003f66270 */
[----:B------:R-:W-:Y:S02]  /*a000*/  FSEL R30, R30, -INF , P5 ;  /* 0xff8000001e1e7808 */ /* 0x000fe40002800000 */
[----:B------:R-:W-:Y:S02]  /*a010*/  I2FP.F32.S32 R34, R34 ;  /* 0x0000002200227245 */ /* 0x000fe40000201400 */
[----:B------:R-:W-:Y:S01]  /*a020*/  FSEL R35, R35, -INF , P2 ;  /* 0xff80000023237808 */ /* 0x000fe20001000000 */
[----:B------:R-:W-:Y:S01]  /*a030*/  FFMA.FTZ R20, -R179, R20, R26 ;  /* 0x00000014b3147223 */ /* 0x000fe2000001011a */
[C---:B------:R-:W-:Y:S02]  /*a040*/  ISETP.GE.AND P1, PT, R131.reuse, R181, PT ;  /* 0x000000b58300720c */ /* 0x040fe40003f26270 */
[----:B------:R-:W-:Y:S02]  /*a050*/  ISETP.GE.AND P2, PT, R131, R180, PT ;  /* 0x000000b48300720c */ /* 0x000fe40003f46270 */
[----:B------:R-:W-:Y:S01]  /*a060*/  FSEL R131, R30, -INF , !P3 ;  /* 0xff8000001e837808 */ /* 0x000fe20005800000 */
[----:B------:R-:W-:Y:S01]  /*a070*/  FFMA.FTZ R34, -R179, R34, R31 ;  /* 0x00000022b3227223 */ /* 0x000fe2000001011f */
[----:B------:R-:W-:-:S02]  /*a080*/  IADD3 R26, PT, PT, R28, -0x58, -R89 ;  /* 0xffffffa81c1a7810 */ /* 0x000fc40007ffe859 */
[C-C-:B------:R-:W-:Y:S02]  /*a090*/  IADD3 R30, PT, PT, R28.reuse, -0x59, -R89.reuse ;  /* 0xffffffa71c1e7810 */ /* 0x140fe40007ffe859 */
[----:B------:R-:W-:Y:S02]  /*a0a0*/  IADD3 R31, PT, PT, R28, -0x51, -R89 ;  /* 0xffffffaf1c1f7810 */ /* 0x000fe40007ffe859 */
[----:B------:R-:W-:Y:S02]  /*a0b0*/  IABS R26, R26 ;  /* 0x0000001a001a7213 */ /* 0x000fe40000000000 */
[----:B------:R-:W-:Y:S02]  /*a0c0*/  IABS R30, R30 ;  /* 0x0000001e001e7213 */ /* 0x000fe40000000000 */
[----:B------:R-:W-:Y:S02]  /*a0d0*/  IABS R31, R31 ;  /* 0x0000001f001f7213 */ /* 0x000fe40000000000 */
[----:B------:R-:W-:-:S02]  /*a0e0*/  I2FP.F32.S32 R26, R26 ;  /* 0x0000001a001a7245 */ /* 0x000fc40000201400 */
[----:B------:R-:W-:Y:S02]  /*a0f0*/  I2FP.F32.S32 R30, R30 ;  /* 0x0000001e001e7245 */ /* 0x000fe40000201400 */
[----:B------:R-:W-:Y:S02]  /*a100*/  FSEL R34, R34, -INF , P1 ;  /* 0xff80000022227808 */ /* 0x000fe40000800000 */
[----:B------:R-:W-:Y:S02]  /*a110*/  I2FP.F32.S32 R32, R31 ;  /* 0x0000001f00207245 */ /* 0x000fe40000201400 */
[----:B------:R-:W-:Y:S01]  /*a120*/  FSEL R145, R35, -INF , !P0 ;  /* 0xff80000023917808 */ /* 0x000fe20004000000 */
[----:B------:R-:W-:Y:S01]  /*a130*/  FFMA.FTZ R22, -R179, R26, R22 ;  /* 0x0000001ab3167223 */ /* 0x000fe20000010116 */
[-C--:B------:R-:W-:Y:S01]  /*a140*/  ISETP.GE.AND P0, PT, R123, R181.reuse, PT ;  /* 0x000000b57b00720c */ /* 0x080fe20003f06270 */
[C---:B------:R-:W-:Y:S01]  /*a150*/  FFMA.FTZ R30, -R179.reuse, R30, R23 ;  /* 0x0000001eb31e7223 */ /* 0x040fe20000010117 */
[----:B------:R-:W-:Y:S01]  /*a160*/  FSEL R133, R34, -INF , !P2 ;  /* 0xff80000022857808 */ /* 0x000fe20005000000 */
[----:B------:R-:W-:Y:S01]  /*a170*/  FFMA.FTZ R27, -R179, R32, R27 ;  /* 0x00000020b31b7223 */ /* 0x000fe2000001011b */
[----:B------:R-:W-:-:S02]  /*a180*/  ISETP.GE.AND P2, PT, R111, R181, PT ;  /* 0x000000b56f00720c */ /* 0x000fc40003f46270 */
[----:B------:R-:W-:Y:S02]  /*a190*/  IADD3 R23, PT, PT, R28, -0x61, -R89 ;  /* 0xffffff9f1c177810 */ /* 0x000fe40007ffe859 */
[-C--:B------:R-:W-:Y:S02]  /*a1a0*/  ISETP.GE.AND P5, PT, R123, R180.reuse, PT ;  /* 0x000000b47b00720c */ /* 0x080fe40003fa6270 */
[----:B------:R-:W-:Y:S02]  /*a1b0*/  ISETP.GE.AND P3, PT, R121, R181, PT ;  /* 0x000000b57900720c */ /* 0x000fe40003f66270 */
[----:B------:R-:W-:Y:S02]  /*a1c0*/  FSEL R20, R20, -INF , P0 ;  /* 0xff80000014147808 */ /* 0x000fe40000000000 */
[----:B------:R-:W-:Y:S02]  /*a1d0*/  ISETP.GE.AND P0, PT, R111, R180, PT ;  /* 0x000000b46f00720c */ /* 0x000fe40003f06270 */
[----:B------:R-:W-:-:S02]  /*a1e0*/  FSEL R22, R22, -INF , P2 ;  /* 0xff80000016167808 */ /* 0x000fc40001000000 */
[----:B------:R-:W-:Y:S02]  /*a1f0*/  IABS R23, R23 ;  /* 0x0000001700177213 */ /* 0x000fe40000000000 */
[-C--:B------:R-:W-:Y:S02]  /*a200*/  ISETP.GE.AND P1, PT, R121, R180.reuse, PT ;  /* 0x000000b47900720c */ /* 0x080fe40003f26270 */
[----:B------:R-:W-:Y:S02]  /*a210*/  FSEL R121, R20, -INF , !P5 ;  /* 0xff80000014797808 */ /* 0x000fe40006800000 */
[----:B------:R-:W-:Y:S02]  /*a220*/  FSEL R27, R27, -INF , P3 ;  /* 0xff8000001b1b7808 */ /* 0x000fe40001800000 */
[C---:B------:R-:W-:Y:S02]  /*a230*/  ISETP.GE.AND P5, PT, R109.reuse, R181, PT ;  /* 0x000000b56d00720c */ /* 0x040fe40003fa6270 */
[----:B------:R-:W-:-:S02]  /*a240*/  ISETP.GE.AND P3, PT, R109, R180, PT ;  /* 0x000000b46d00720c */ /* 0x000fc40003f66270 */
[----:B------:R-:W-:Y:S02]  /*a250*/  FSEL R109, R22, -INF , !P0 ;  /* 0xff800000166d7808 */ /* 0x000fe40004000000 */
[----:B------:R-:W-:Y:S02]  /*a260*/  I2FP.F32.S32 R26, R23 ;  /* 0x00000017001a7245 */ /* 0x000fe40000201400 */
[C---:B------:R-:W-:Y:S02]  /*a270*/  IADD3 R22, PT, PT, R28.reuse, -0x68, -R89 ;  /* 0xffffff981c167810 */ /* 0x040fe40007ffe859 */
[----:B------:R-:W-:Y:S01]  /*a280*/  FSEL R25, R25, -INF , P4 ;  /* 0xff80000019197808 */ /* 0x000fe20002000000 */
[----:B------:R-:W-:Y:S01]  /*a290*/  FFMA.FTZ R26, -R179, R26, R19 ;  /* 0x0000001ab31a7223 */ /* 0x000fe20000010113 */
[----:B------:R-:W-:Y:S02]  /*a2a0*/  IABS R22, R22 ;  /* 0x0000001600167213 */ /* 0x000fe40000000000 */
[----:B------:R-:W-:-:S02]  /*a2b0*/  IADD3 R19, PT, PT, R28, -0x70, -R89 ;  /* 0xffffff901c137810 */ /* 0x000fc40007ffe859 */
[----:B------:R-:W-:Y:S02]  /*a2c0*/  I2FP.F32.S32 R22, R22 ;  /* 0x0000001600167245 */ /* 0x000fe40000201400 */
[----:B------:R-:W-:Y:S02]  /*a2d0*/  FSEL R30, R30, -INF , P5 ;  /* 0xff8000001e1e7808 */ /* 0x000fe40002800000 */
[----:B------:R-:W-:Y:S02]  /*a2e0*/  IABS R19, R19 ;  /* 0x0000001300137213 */ /* 0x000fe40000000000 */
[----:B------:R-:W-:Y:S01]  /*a2f0*/  IADD3 R20, PT, PT, R28, -0x60, -R89 ;  /* 0xffffffa01c147810 */ /* 0x000fe20007ffe859 */
[----:B------:R-:W-:Y:S01]  /*a300*/  FFMA.FTZ R10, -R179, R22, R10 ;  /* 0x00000016b30a7223 */ /* 0x000fe2000001010a */
[----:B------:R-:W-:Y:S02]  /*a310*/  FSEL R111, R30, -INF , !P3 ;  /* 0xff8000001e6f7808 */ /* 0x000fe40005800000 */
[----:B------:R-:W-:-:S02]  /*a320*/  I2FP.F32.S32 R19, R19 ;  /* 0x0000001300137245 */ /* 0x000fc40000201400 */
[----:B------:R-:W-:Y:S02]  /*a330*/  IABS R20, R20 ;  /* 0x0000001400147213 */ /* 0x000fe40000000000 */
[----:B------:R-:W-:Y:S01]  /*a340*/  ISETP.GE.AND P3, PT, R95, R181, PT ;  /* 0x000000b55f00720c */ /* 0x000fe20003f66270 */
[----:B------:R-:W-:Y:S01]  /*a350*/  FFMA.FTZ R6, -R179, R19, R6 ;  /* 0x00000013b3067223 */ /* 0x000fe20000010106 */
[----:B------:R-:W-:Y:S02]  /*a360*/  I2FP.F32.S32 R20, R20 ;  /* 0x0000001400147245 */ /* 0x000fe40000201400 */
[----:B------:R-:W-:Y:S02]  /*a370*/  FSEL R10, R10, -INF , P3 ;  /* 0xff8000000a0a7808 */ /* 0x000fe40001800000 */
[----:B------:R-:W-:Y:S01]  /*a380*/  ISETP.GE.AND P3, PT, R91, R181, PT ;  /* 0x000000b55b00720c */ /* 0x000fe20003f66270 */
[----:B------:R-:W-:Y:S01]  /*a390*/  FFMA.FTZ R18, -R179, R20, R18 ;  /* 0x00000014b3127223 */ /* 0x000fe20000010112 */
[----:B------:R-:W-:-:S02]  /*a3a0*/  FSEL R123, R27, -INF , !P1 ;  /* 0xff8000001b7b7808 */ /* 0x000fc40004800000 */
[----:B------:R-:W-:Y:S02]  /*a3b0*/  FSEL R42, R6, -INF , P3 ;  /* 0xff800000062a7808 */ /* 0x000fe40001800000 */
[----:B------:R-:W-:Y:S02]  /*a3c0*/  ISETP.GE.AND P1, PT, R105, R181, PT ;  /* 0x000000b56900720c */ /* 0x000fe40003f26270 */
[----:B------:R-:W-:Y:S02]  /*a3d0*/  FMNMX3.FTZ R6, R4, R77, R189, !PT ;  /* 0x0000004d04067276 */ /* 0x000fe400078100bd */
[----:B------:R-:W-:Y:S02]  /*a3e0*/  ISETP.GE.AND P4, PT, R195, R178, PT ;  /* 0x000000b2c300720c */ /* 0x000fe40003f86270 */
[----:B------:R-:W-:Y:S02]  /*a3f0*/  ISETP.GE.AND P2, PT, R105, R180, PT ;  /* 0x000000b46900720c */ /* 0x000fe40003f46270 */
[----:B------:R-:W-:-:S02]  /*a400*/  ISETP.GE.AND P0, PT, R99, R181, PT ;  /* 0x000000b56300720c */ /* 0x000fc40003f06270 */
[----:B------:R-:W-:Y:S02]  /*a410*/  FSEL R18, R18, -INF , P1 ;  /* 0xff80000012127808 */ /* 0x000fe40000800000 */
[----:B------:R-:W-:Y:S02]  /*a420*/  FMNMX3.FTZ R6, R6, R187, R83, !PT ;  /* 0x000000bb06067276 */ /* 0x000fe40007810053 */
[----:B------:R-:W-:Y:S02]  /*a430*/  IADD3 R20, PT, PT, R28, -0x69, -R89 ;  /* 0xffffff971c147810 */ /* 0x000fe40007ffe859 */
[-C--:B------:R-:W-:Y:S02]  /*a440*/  ISETP.GE.AND P1, PT, R95, R180.reuse, PT ;  /* 0x000000b45f00720c */ /* 0x080fe40003f26270 */
[----:B------:R-:W-:Y:S02]  /*a450*/  ISETP.GE.AND P5, PT, R99, R180, PT ;  /* 0x000000b46300720c */ /* 0x000fe40003fa6270 */
[----:B------:R-:W-:-:S02]  /*a460*/  FSEL R16, R16, -INF , !P4 ;  /* 0xff80000010107808 */ /* 0x000fc40006000000 */
[----:B------:R-:W-:Y:S02]  /*a470*/  FSEL R99, R18, -INF , !P2 ;  /* 0xff80000012637808 */ /* 0x000fe40005000000 */
[----:B------:R-:W-:Y:S02]  /*a480*/  FSEL R26, R26, -INF , P0 ;  /* 0xff8000001a1a7808 */ /* 0x000fe40000000000 */
[----:B------:R-:W-:Y:S02]  /*a490*/  FMNMX3.FTZ R6, R6, R17, R81, !PT ;  /* 0x0000001106067276 */ /* 0x000fe40007810051 */
[----:B------:R-:W-:Y:S02]  /*a4a0*/  IABS R20, R20 ;  /* 0x0000001400147213 */ /* 0x000fe40000000000 */
[C---:B------:R-:W-:Y:S02]  /*a4b0*/  ISETP.GE.AND P2, PT, R93.reuse, R181, PT ;  /* 0x000000b55d00720c */ /* 0x040fe40003f46270 */
[----:B------:R-:W-:-:S02]  /*a4c0*/  ISETP.GE.AND P0, PT, R93, R180, PT ;  /* 0x000000b45d00720c */ /* 0x000fc40003f06270 */
[----:B------:R-:W-:Y:S02]  /*a4d0*/  FSEL R93, R10, -INF , !P1 ;  /* 0xff8000000a5d7808 */ /* 0x000fe40004800000 */
[----:B------:R-:W-:Y:S02]  /*a4e0*/  IADD3 R18, PT, PT, R28, -0x71, -R89 ;  /* 0xffffff8f1c127810 */ /* 0x000fe40007ffe859 */
[----:B------:R-:W-:Y:S02]  /*a4f0*/  FMNMX3.FTZ R10, R107, R5, R16, !PT ;  /* 0x000000056b0a7276 */ /* 0x000fe40007810010 */
[----:B------:R-:W-:Y:S02]  /*a500*/  FMNMX3.FTZ R6, R6, R75, R21, !PT ;  /* 0x0000004b06067276 */ /* 0x000fe40007810015 */
[----:B------:R-:W-:Y:S02]  /*a510*/  I2FP.F32.S32 R20, R20 ;  /* 0x0000001400147245 */ /* 0x000fe40000201400 */
[----:B------:R-:W-:-:S02]  /*a520*/  IABS R18, R18 ;  /* 0x0000001200127213 */ /* 0x000fc40000000000 */
[----:B------:R-:W-:Y:S02]  /*a530*/  FMNMX3.FTZ R10, R10, R185, R87, !PT ;  /* 0x000000b90a0a7276 */ /* 0x000fe40007810057 */
[----:B------:R-:W-:Y:S01]  /*a540*/  FMNMX3.FTZ R6, R6, R183, R59, !PT ;  /* 0x000000b706067276 */ /* 0x000fe2000781003b */
[C---:B------:R-:W-:Y:S01]  /*a550*/  FFMA.FTZ R11, -R179.reuse, R20, R11 ;  /* 0x00000014b30b7223 */ /* 0x040fe2000001010b */
[----:B------:R-:W-:Y:S02]  /*a560*/  I2FP.F32.S32 R18, R18 ;  /* 0x0000001200127245 */ /* 0x000fe40000201400 */
[----:B------:R-:W-:Y:S02]  /*a570*/  FMNMX3.FTZ R10, R10, R73, R67, !PT ;  /* 0x000000490a0a7276 */ /* 0x000fe40007810043 */
[----:B------:R-:W-:Y:S01]  /*a580*/  FMNMX3.FTZ R6, R6, R55, R147, !PT ;  /* 0x0000003706067276 */ /* 0x000fe20007810093 */
[----:B------:R-:W-:Y:S01]  /*a590*/  FFMA.FTZ R7, -R179, R18, R7 ;  /* 0x00000012b3077223 */ /* 0x000fe20000010107 */
[----:B------:R-:W-:-:S02]  /*a5a0*/  FSEL R11, R11, -INF , P2 ;  /* 0xff8000000b0b7808 */ /* 0x000fc40001000000 */
[----:B------:R-:W-:Y:S02]  /*a5b0*/  FMNMX3.FTZ R10, R10, R9, R165, !PT ;  /* 0x000000090a0a7276 */ /* 0x000fe400078100a5 */
[----:B------:R-:W-:Y:S02]  /*a5c0*/  FMNMX3.FTZ R6, R6, R149, R113, !PT ;  /* 0x0000009506067276 */ /* 0x000fe40007810071 */
[----:B------:R-:W-:Y:S02]  /*a5d0*/  FSEL R95, R26, -INF , !P5 ;  /* 0xff8000001a5f7808 */ /* 0x000fe40006800000 */
[----:B------:R-:W-:Y:S02]  /*a5e0*/  ISETP.GE.AND P2, PT, R41, R181, PT ;  /* 0x000000b52900720c */ /* 0x000fe40003f46270 */
[----:B------:R-:W-:Y:S02]  /*a5f0*/  IADD3 R20, PT, PT, R62, -0x79, -R89 ;  /* 0xffffff873e147810 */ /* 0x000fe40007ffe859 */
[----:B------:R-:W-:-:S02]  /*a600*/  ISETP.GE.AND P5, PT, R91, R178, PT ;  /* 0x000000b25b00720c */ /* 0x000fc40003fa6270 */
[----:B------:R-:W-:Y:S02]  /*a610*/  ISETP.GE.AND P1, PT, R91, R180, PT ;  /* 0x000000b45b00720c */ /* 0x000fe40003f26270 */
[----:B------:R-:W-:Y:S02]  /*a620*/  FSEL R91, R11, -INF , !P0 ;  /* 0xff8000000b5b7808 */ /* 0x000fe40004000000 */
[----:B------:R-:W-:Y:S02]  /*a630*/  FMNMX3.FTZ R10, R10, R97, R157, !PT ;  /* 0x000000610a0a7276 */ /* 0x000fe4000781009d */
[C---:B------:R-:W-:Y:S02]  /*a640*/  ISETP.GE.AND P4, PT, R41.reuse, R178, PT ;  /* 0x000000b22900720c */ /* 0x040fe40003f86270 */
[----:B------:R-:W-:Y:S02]  /*a650*/  ISETP.GE.AND P0, PT, R41, R180, PT ;  /* 0x000000b42900720c */ /* 0x000fe40003f06270 */
[----:B------:R-:W-:-:S02]  /*a660*/  FMNMX3.FTZ R6, R6, R101, R141, !PT ;  /* 0x0000006506067276 */ /* 0x000fc4000781008d */
[----:B------:R-:W-:Y:S02]  /*a670*/  FSEL R41, R7, -INF , P2 ;  /* 0xff80000007297808 */ /* 0x000fe40001000000 */
[----:B------:R-:W-:Y:S02]  /*a680*/  IABS R20, R20 ;  /* 0x0000001400147213 */ /* 0x000fe40000000000 */
[----:B------:R-:W-:Y:S02]  /*a690*/  IADD3 R7, PT, PT, R28, -0x78, -R89 ;  /* 0xffffff881c077810 */ /* 0x000fe40007ffe859 */
[----:B------:R-:W-:Y:S02]  /*a6a0*/  FMNMX3.FTZ R10, R10, R151, R143, !PT ;  /* 0x000000970a0a7276 */ /* 0x000fe4000781008f */
[----:B------:R-:W-:Y:S02]  /*a6b0*/  FMNMX3.FTZ R6, R6, R145, R131, !PT ;  /* 0x0000009106067276 */ /* 0x000fe40007810083 */
[----:B------:R-:W-:-:S02]  /*a6c0*/  I2FP.F32.S32 R20, R20 ;  /* 0x0000001400147245 */ /* 0x000fc40000201400 */
[----:B------:R-:W-:Y:S02]  /*a6d0*/  IADD3 R18, PT, PT, R28, -0x79, -R89 ;  /* 0xffffff871c127810 */ /* 0x000fe40007ffe859 */
[----:B------:R-:W-:Y:S02]  /*a6e0*/  IABS R7, R7 ;  /* 0x0000000700077213 */ /* 0x000fe40000000000 */
[----:B------:R-:W-:Y:S02]  /*a6f0*/  FMNMX3.FTZ R10, R10, R139, R137, !PT ;  /* 0x0000008b0a0a7276 */ /* 0x000fe40007810089 */
[----:B------:R-:W-:Y:S01]  /*a700*/  FMNMX3.FTZ R6, R6, R133, R121, !PT ;  /* 0x0000008506067276 */ /* 0x000fe20007810079 */
[----:B------:R-:W-:Y:S01]  /*a710*/  FFMA.FTZ R125, -R179, R20, R125 ;  /* 0x00000014b37d7223 */ /* 0x000fe2000001017d */
[----:B------:R-:W-:Y:S02]  /*a720*/  IABS R18, R18 ;  /* 0x0000001200127213 */ /* 0x000fe40000000000 */
[----:B------:R-:W-:-:S02]  /*a730*/  I2FP.F32.S32 R7, R7 ;  /* 0x0000000700077245 */ /* 0x000fc40000201400 */
[----:B------:R-:W-:Y:S02]  /*a740*/  FMNMX3.FTZ R20, R10, R135, R129, !PT ;  /* 0x000000870a147276 */ /* 0x000fe40007810081 */
[----:B------:R-:W-:Y:S01]  /*a750*/  FMNMX3.FTZ R10, R6, R123, R109, !PT ;  /* 0x0000007b060a7276 */ /* 0x000fe2000781006d */
[----:B------:R-:W-:Y:S01]  /*a760*/  FFMA.FTZ R7, -R179, R7, R126 ;  /* 0x00000007b3077223 */ /* 0x000fe2000001017e */
[----:B------:R-:W-:Y:S01]  /*a770*/  I2FP.F32.S32 R18, R18 ;  /* 0x0000001200127245 */ /* 0x000fe20000201400 */
[----:B------:R-:W-:Y:S01]  /*a780*/  VIADD R103, R103, 0x79 ;  /* 0x0000007967677836 */ /* 0x000fe20000000000 */
[----:B------:R-:W-:Y:S02]  /*a790*/  FSEL R42, R42, -INF , !P1 ;  /* 0xff8000002a2a7808 */ /* 0x000fe40004800000 */
[----:B------:R-:W-:Y:S02]  /*a7a0*/  FMNMX3.FTZ R6, R20, R119, R117, !PT ;  /* 0x0000007714067276 */ /* 0x000fe40007810075 */
[----:B------:R-:W-:-:S02]  /*a7b0*/  ISETP.GE.AND P1, PT, R33, R181, PT ;  /* 0x000000b52100720c */ /* 0x000fc40003f26270 */
[----:B------:R-:W-:Y:S01]  /*a7c0*/  FMNMX3.FTZ R10, R10, R111, R99, !PT ;  /* 0x0000006f0a0a7276 */ /* 0x000fe20007810063 */
[----:B------:R-:W-:Y:S01]  /*a7d0*/  FFMA.FTZ R18, -R179, R18, R127 ;  /* 0x00000012b3127223 */ /* 0x000fe2000001017f */
[----:B------:R-:W-:Y:S02]  /*a7e0*/  FSEL R41, R41, -INF , !P0 ;  /* 0xff80000029297808 */ /* 0x000fe40004000000 */
[----:B------:R-:W-:Y:S02]  /*a7f0*/  FMNMX3.FTZ R6, R6, R115, R57, !PT ;  /* 0x0000007306067276 */ /* 0x000fe40007810039 */
[----:B------:R-:W-:Y:S02]  /*a800*/  ISETP.GE.AND P2, PT, R33, R180, PT ;  /* 0x000000b42100720c */ /* 0x000fe40003f46270 */
[----:B------:R-:W-:Y:S02]  /*a810*/  ISETP.GE.AND P0, PT, R103, R181, PT ;  /* 0x000000b56700720c */ /* 0x000fe40003f06270 */
[----:B------:R-:W-:-:S02]  /*a820*/  FSEL R7, R7, -INF , P1 ;  /* 0xff80000007077808 */ /* 0x000fc40000800000 */
[----:B------:R-:W-:Y:S02]  /*a830*/  FMNMX3.FTZ R10, R10, R95, R93, !PT ;  /* 0x0000005f0a0a7276 */ /* 0x000fe4000781005d */
[----:B------:R-:W-:Y:S02]  /*a840*/  FMNMX3.FTZ R6, R6, R53, R49, !PT ;  /* 0x0000003506067276 */ /* 0x000fe40007810031 */
[----:B------:R-:W-:Y:S02]  /*a850*/  ISETP.GE.AND P1, PT, R103, R180, PT ;  /* 0x000000b46700720c */ /* 0x000fe40003f26270 */
[----:B------:R-:W-:Y:S02]  /*a860*/  FSEL R18, R18, -INF , P0 ;  /* 0xff80000012127808 */ /* 0x000fe40000000000 */
[----:B------:R-:W-:Y:S02]  /*a870*/  FSEL R35, R7, -INF , !P2 ;  /* 0xff80000007237808 */ /* 0x000fe40005000000 */
[----:B------:R-:W-:-:S02]  /*a880*/  FMNMX3.FTZ R10, R10, R91, R42, !PT ;  /* 0x0000005b0a0a7276 */ /* 0x000fc4000781002a */
[----:B------:R-:W-:Y:S02]  /*a890*/  ISETP.GE.AND P3, PT, R33, R178, PT ;  /* 0x000000b22100720c */ /* 0x000fe40003f66270 */
[----:B------:R-:W-:Y:S02]  /*a8a0*/  FMNMX3.FTZ R6, R6, R45, R44, !PT ;  /* 0x0000002d06067276 */ /* 0x000fe4000781002c */
[----:B------:R-:W-:Y:S02]  /*a8b0*/  FSEL R33, R18, -INF , !P1 ;  /* 0xff80000012217808 */ /* 0x000fe40004800000 */
[----:B------:R-:W-:Y:S02]  /*a8c0*/  FMNMX3.FTZ R10, R10, R41, R35, !PT ;  /* 0x000000290a0a7276 */ /* 0x000fe40007810023 */
[----:B------:R-:W-:Y:S02]  /*a8d0*/  ISETP.GE.AND P0, PT, R103, R182, PT ;  /* 0x000000b66700720c */ /* 0x000fe40003f06270 */
[----:B------:R-:W-:-:S02]  /*a8e0*/  FSEL R27, R8, -INF , !P5 ;  /* 0xff800000081b7808 */ /* 0x000fc40006800000 */
[----:B------:R-:W-:Y:S02]  /*a8f0*/  FMNMX3.FTZ R6, R6, R29, R40, !PT ;  /* 0x0000001d06067276 */ /* 0x000fe40007810028 */
[----:B------:R-:W-:Y:S02]  /*a900*/  FMNMX.FTZ R8, R33, R10, !PT ;  /* 0x0000000a21087209 */ /* 0x000fe40007810000 */
[----:B------:R-:W-:Y:S02]  /*a910*/  ISETP.GE.AND P1, PT, R103, R178, PT ;  /* 0x000000b26700720c */ /* 0x000fe40003f26270 */
[----:B------:R-:W-:Y:S02]  /*a920*/  FSEL R26, R125, -INF , P0 ;  /* 0xff8000007d1a7808 */ /* 0x000fe40000000000 */
[----:B------:R-:W-:Y:S02]  /*a930*/  FSEL R25, R25, -INF , !P4 ;  /* 0xff80000019197808 */ /* 0x000fe40006000000 */
[----:B------:R-:W-:-:S02]  /*a940*/  FSEL R30, R0, -INF , !P3 ;  /* 0xff800000001e7808 */ /* 0x000fc40005800000 */
[----:B------:R-:W-:Y:S01]  /*a950*/  FMNMX3.FTZ R6, R6, R24, R27, !PT ;  /* 0x0000001806067276 */ /* 0x000fe2000781001b */
[----:B------:R-:W1:Y:S01]  /*a960*/  SHFL.BFLY PT, R11, R8, 0x2, 0x1f ;  /* 0x0c401f00080b7f89 */ /* 0x000e6200000e0000 */
[----:B------:R-:W-:Y:S02]  /*a970*/  FSEL R26, R26, -INF , !P1 ;  /* 0xff8000001a1a7808 */ /* 0x000fe40004800000 */
        /* <DEDUP_REMOVED lines=43> */
[----:B------:R-:W3:Y:S01]  /*ac30*/  LDSM.16.MT88.4 R8, [R31+0x3400] ;  /* 0x003400001f08783b */ /* 0x000ee20000004200 */
[--C-:B------:R-:W-:Y:S01]  /*ac40*/  FFMA.FTZ R88, R83, R13, -R48.reuse ;  /* 0x0000000d53587223 */ /* 0x100fe20000010830 */
[----:B----4-:R-:W-:Y:S01]  /*ac50*/  F2FP.F16.F32.PACK_AB R69, R100, R105 ;  /* 0x000000696445723e */ /* 0x010fe200000000ff */
[--C-:B------:R-:W-:Y:S01]  /*ac60*/  FFMA.FTZ R54, R81, R13, -R48.reuse ;  /* 0x0000000d51367223 */ /* 0x100fe20000010830 */
[----:B-----5:R-:W-:Y:S01]  /*ac70*/  F2FP.F16.F32.PACK_AB R71, R94, R103 ;  /* 0x000000675e47723e */ /* 0x020fe200000000ff */
[----:B------:R-:W-:Y:S01]  /*ac80*/  FFMA.FTZ R47, R75, R13, -R48 ;  /* 0x0000000d4b2f7223 */ /* 0x000fe20000010830 */
[----:B-1----:R-:W-:Y:S01]  /*ac90*/  F2FP.F16.F32.PACK_AB R68, R104, R107 ;  /* 0x0000006b6844723e */ /* 0x002fe200000000ff */
[-CC-:B------:R-:W-:Y:S01]  /*aca0*/  FFMA.FTZ R87, R73, R13.reuse, -R34.reuse ;  /* 0x0000000d49577223 */ /* 0x180fe20000010822 */
[-C--:B------:R-:W-:Y:S01]  /*acb0*/  FFMA.FTZ R67, R67, R13.reuse, -R34 ;  /* 0x0000000d43437223 */ /* 0x080fe20000010822 */
[----:B--2---:R-:W-:Y:S01]  /*acc0*/  F2FP.F16.F32.PACK_AB R70, R89, R96 ;  /* 0x000000605946723e */ /* 0x004fe200000000ff */
[----:B------:R-:W-:Y:S01]  /*acd0*/  MUFU.EX2 R88, R88 ;  /* 0x0000005800587308 */ /* 0x000fe20000000800 */
[----:B------:R-:W-:-:S02]  /*ace0*/  FFMA.FTZ R52, R21, R13, -R48 ;  /* 0x0000000d15347223 */ /* 0x000fc40000010830 */
        /* <DEDUP_REMOVED lines=12> */
[-CC-:B------:R-:W-:Y:S01]  /*adb0*/  FFMA.FTZ R56, R97, R13.reuse, -R34.reuse ;  /* 0x0000000d61387223 */ /* 0x180fe20000010822 */
[-CC-:B------:R-:W-:Y:S01]  /*adc0*/  FFMA.FTZ R55, R157, R13.reuse, -R34.reuse ;  /* 0x0000000d9d377223 */ /* 0x180fe20000010822 */
[----:B------:R-:W-:-:S03]  /*add0*/  FFMA.FTZ R90, R151, R13, -R34 ;  /* 0x0000000d975a7223 */ /* 0x000fc60000010822 */
[----:B------:R-:W-:Y:S01]  /*ade0*/  HMMA.16816.F32 R72, R68, R4, RZ ;  /* 0x000000044448723c */ /* 0x000fe200000018ff */
[----:B--2---:R-:W-:Y:S02]  /*adf0*/  F2FP.F16.F32.PACK_AB R5, R51, R88 ;  /* 0x000000583305723e */ /* 0x004fe400000000ff */
[----:B----4-:R-:W-:Y:S01]  /*ae00*/  F2FP.F16.F32.PACK_AB R4, R87, R92 ;  /* 0x0000005c5704723e */ /* 0x010fe200000000ff */
[-C--:B------:R-:W-:Y:S01]  /*ae10*/  FFMA.FTZ R183, R183, R13.reuse, -R48 ;  /* 0x0000000db7b77223 */ /* 0x080fe20000010830 */
[----:B------:R-:W-:-:S03]  /*ae20*/  FFMA.FTZ R165, R165, R13, -R34 ;  /* 0x0000000da5a57223 */ /* 0x000fc60000010822 */
[----:B------:R-:W-:Y:S01]  /*ae30*/  HMMA.16816.F32 R68, R68, R6, RZ ;  /* 0x000000064444723c */ /* 0x000fe200000018ff */
[----:B------:R-:W-:Y:S02]  /*ae40*/  F2FP.F16.F32.PACK_AB R7, R47, R54 ;  /* 0x000000362f07723e */ /* 0x000fe400000000ff */
[----:B-----5:R-:W-:Y:S01]  /*ae50*/  F2FP.F16.F32.PACK_AB R6, R58, R67 ;  /* 0x000000433a06723e */ /* 0x020fe200000000ff */
[----:B------:R-:W-:Y:S04]  /*ae60*/  MUFU.EX2 R52, R52 ;  /* 0x0000003400347308 */ /* 0x000fe80000000800 */
[----:B------:R-:W2:Y:S02]  /*ae70*/  MUFU.EX2 R59, R183 ;  /* 0x000000b7003b7308 */ /* 0x000ea40000000800 */
[C---:B---3--:R-:W-:Y:S02]  /*ae80*/  HMMA.16816.F32 R80, R4.reuse, R16, R80 ;  /* 0x000000100450723c */ /* 0x048fe40000001850 */
        /* <DEDUP_REMOVED lines=9> */
[----:B------:R-:W-:Y:S03]  /*af20*/  HMMA.16816.F32 R68, R4, R10, R68 ;  /* 0x0000000a0444723c */ /* 0x000fe60000001844 */
[----:B--2---:R-:W-:Y:S01]  /*af30*/  F2FP.F16.F32.PACK_AB R5, R59, R52 ;  /* 0x000000343b05723e */ /* 0x004fe200000000ff */
[----:B------:R-:W2:Y:S01]  /*af40*/  LDSM.16.MT88.4 R8, [R46+0x3c00] ;  /* 0x003c00002e08783b */ /* 0x000ea20000004200 */
[----:B---3--:R-:W-:-:S02]  /*af50*/  F2FP.F16.F32.PACK_AB R7, R43, R50 ;  /* 0x000000322b07723e */ /* 0x008fc400000000ff */
[----:B----4-:R-:W-:Y:S02]  /*af60*/  F2FP.F16.F32.PACK_AB R4, R56, R97 ;  /* 0x000000613804723e */ /* 0x010fe400000000ff */
[----:B-----5:R-:W-:Y:S01]  /*af70*/  F2FP.F16.F32.PACK_AB R6, R90, R55 ;  /* 0x000000375a06723e */ /* 0x020fe200000000ff */
[----:B------:R-:W-:-:S06]  /*af80*/  FFMA.FTZ R98, R101, R13, -R48 ;  /* 0x0000000d65627223 */ /* 0x000fcc0000010830 */
[----:B-1----:R-:W-:Y:S03]  /*af90*/  HMMA.16816.F32 R80, R4, R20, R80 ;  /* 0x000000140450723c */ /* 0x002fe60000001850 */
[----:B------:R-:W-:-:S04]  /*afa0*/  FFMA.FTZ R20, R113, R13, -R48 ;  /* 0x0000000d71147223 */ /* 0x000fc80000010830 */
[----:B------:R1:W-:Y:S01]  /*afb0*/  MUFU.EX2 R101, R20 ;  /* 0x0000001400657308 */ /* 0x0003e20000000800 */
[C---:B------:R-:W-:Y:S03]  /*afc0*/  HMMA.16816.F32 R76, R4.reuse, R22, R76 ;  /* 0x00000016044c723c */ /* 0x040fe6000000184c */
[-C--:B------:R-:W-:Y:S01]  /*afd0*/  FFMA.FTZ R102, R147, R13.reuse, -R48 ;  /* 0x0000000d93667223 */ /* 0x080fe20000010830 */
[-CC-:B------:R-:W-:Y:S01]  /*afe0*/  FFMA.FTZ R127, R143, R13.reuse, -R34.reuse ;  /* 0x0000000d8f7f7223 */ /* 0x180fe20000010822 */
[-CC-:B------:R-:W-:Y:S01]  /*aff0*/  FFMA.FTZ R108, R139, R13.reuse, -R34.reuse ;  /* 0x0000000d8b6c7223 */ /* 0x180fe20000010822 */
[-CC-:B------:R-:W-:Y:S01]  /*b000*/  FFMA.FTZ R106, R137, R13.reuse, -R34.reuse ;  /* 0x0000000d896a7223 */ /* 0x180fe20000010822 */
[-C--:B------:R-:W-:Y:S01]  /*b010*/  FFMA.FTZ R125, R135, R13.reuse, -R34 ;  /* 0x0000000d877d7223 */ /* 0x080fe20000010822 */
[----:B-1----:R-:W1:Y:S01]  /*b020*/  LDSM.16.MT88.4 R20, [R31+0x3c00] ;  /* 0x003c00001f14783b */ /* 0x002e620000004200 */
        /* <DEDUP_REMOVED lines=10> */
[----:B------:R-:W1:Y:S02]  /*b0d0*/  LDSM.16.MT88.4 R16, [R46+0x4000] ;  /* 0x004000002e10783b */ /* 0x000e640000004200 */
[----:B---3--:R-:W-:-:S02]  /*b0e0*/  F2FP.F16.F32.PACK_AB R5, R113, R102 ;  /* 0x000000667105723e */ /* 0x008fc400000000ff */
[----:B----4-:R-:W-:Y:S02]  /*b0f0*/  F2FP.F16.F32.PACK_AB R7, R98, R101 ;  /* 0x000000656207723e */ /* 0x010fe400000000ff */
[----:B-----5:R-:W-:Y:S02]  /*b100*/  F2FP.F16.F32.PACK_AB R4, R108, R127 ;  /* 0x0000007f6c04723e */ /* 0x020fe400000000ff */
[----:B--2---:R-:W-:Y:S01]  /*b110*/  F2FP.F16.F32.PACK_AB R6, R125, R106 ;  /* 0x0000006a7d06723e */ /* 0x004fe200000000ff */
[-CC-:B------:R-:W-:Y:S01]  /*b120*/  FFMA.FTZ R110, R141, R13.reuse, -R48.reuse ;  /* 0x0000000d8d6e7223 */ /* 0x180fe20000010830 */
[-C--:B------:R-:W-:Y:S01]  /*b130*/  FFMA.FTZ R112, R131, R13.reuse, -R48 ;  /* 0x0000000d83707223 */ /* 0x080fe20000010830 */
[-CC-:B------:R-:W-:Y:S01]  /*b140*/  FFMA.FTZ R116, R119, R13.reuse, -R34.reuse ;  /* 0x0000000d77747223 */ /* 0x180fe20000010822 */
[-CC-:B------:R-:W-:Y:S01]  /*b150*/  FFMA.FTZ R114, R117, R13.reuse, -R34.reuse ;  /* 0x0000000d75727223 */ /* 0x180fe20000010822 */
[-C--:B------:R-:W-:Y:S02]  /*b160*/  FFMA.FTZ R115, R115, R13.reuse, -R34 ;  /* 0x0000000d73737223 */ /* 0x080fe40000010822 */
[----:B------:R-:W-:Y:S03]  /*b170*/  HMMA.16816.F32 R80, R4, R8, R80 ;  /* 0x000000080450723c */ /* 0x000fe60000001850 */
[-CC-:B------:R-:W-:Y:S01]  /*b180*/  FFMA.FTZ R145, R145, R13.reuse, -R48.reuse ;  /* 0x0000000d91917223 */ /* 0x180fe20000010830 */
[-C--:B------:R-:W-:Y:S01]  /*b190*/  FFMA.FTZ R133, R133, R13.reuse, -R48 ;  /* 0x0000000d85857223 */ /* 0x080fe20000010830 */
[----:B------:R-:W-:-:S03]  /*b1a0*/  FFMA.FTZ R118, R129, R13, -R34 ;  /* 0x0000000d81767223 */ /* 0x000fc60000010822 */
        /* <DEDUP_REMOVED lines=9> */
[----:B------:R5:W-:Y:S04]  /*b240*/  MUFU.EX2 R119, R118 ;  /* 0x0000007600777308 */ /* 0x000be80000000800 */
[----:B------:R-:W5:Y:S04]  /*b250*/  MUFU.EX2 R116, R116 ;  /* 0x0000007400747308 */ /* 0x000f680000000800 */
[----:B------:R-:W-:Y:S04]  /*b260*/  MUFU.EX2 R114, R114 ;  /* 0x0000007200727308 */ /* 0x000fe80000000800 */
[----:B------:R-:W2:Y:S01]  /*b270*/  MUFU.EX2 R115, R115 ;  /* 0x0000007300737308 */ /* 0x000ea20000000800 */
[----:B---3--:R-:W-:Y:S01]  /*b280*/  F2FP.F16.F32.PACK_AB R5, R131, R110 ;  /* 0x0000006e8305723e */ /* 0x008fe200000000ff */
[-CC-:B------:R-:W-:Y:S01]  /*b290*/  FFMA.FTZ R117, R121, R13.reuse, -R48.reuse ;  /* 0x0000000d79757223 */ /* 0x180fe20000010830 */
[----:B-1----:R-:W-:Y:S01]  /*b2a0*/  F2FP.F16.F32.PACK_AB R7, R129, R112 ;  /* 0x000000708107723e */ /* 0x002fe200000000ff */
[-CC-:B-----5:R-:W-:Y:S01]  /*b2b0*/  FFMA.FTZ R118, R123, R13.reuse, -R48.reuse ;  /* 0x0000000d7b767223 */ /* 0x1a0fe20000010830 */
[----:B------:R-:W-:Y:S01]  /*b2c0*/  FFMA.FTZ R120, R109, R13, -R48 ;  /* 0x0000000d6d787223 */ /* 0x000fe20000010830 */
[----:B------:R-:W-:Y:S01]  /*b2d0*/  F2FP.F16.F32.PACK_AB R4, R116, R119 ;  /* 0x000000777404723e */ /* 0x000fe200000000ff */
[-CC-:B------:R-:W-:Y:S01]  /*b2e0*/  FFMA.FTZ R124, R57, R13.reuse, -R34.reuse ;  /* 0x0000000d397c7223 */ /* 0x180fe20000010822 */
[-CC-:B------:R-:W-:Y:S01]  /*b2f0*/  FFMA.FTZ R122, R45, R13.reuse, -R34.reuse ;  /* 0x0000000d2d7a7223 */ /* 0x180fe20000010822 */
[-C--:B------:R-:W-:Y:S01]  /*b300*/  FFMA.FTZ R109, R53, R13.reuse, -R34 ;  /* 0x0000000d356d7223 */ /* 0x080fe20000010822 */
[-C--:B------:R-:W-:Y:S01]  /*b310*/  FFMA.FTZ R111, R111, R13.reuse, -R48 ;  /* 0x0000000d6f6f7223 */ /* 0x080fe20000010830 */
[----:B------:R-:W-:Y:S01]  /*b320*/  FFMA.FTZ R53, R49, R13, -R34 ;  /* 0x0000000d31357223 */ /* 0x000fe20000010822 */
[----:B--2---:R-:W-:Y:S01]  /*b330*/  F2FP.F16.F32.PACK_AB R6, R115, R114 ;  /* 0x000000727306723e */ /* 0x004fe200000000ff */
[----:B------:R-:W-:Y:S04]  /*b340*/  MUFU.EX2 R117, R117 ;  /* 0x0000007500757308 */ /* 0x000fe80000000800 */
[----:B------:R-:W1:Y:S02]  /*b350*/  MUFU.EX2 R118, R118 ;  /* 0x0000007600767308 */ /* 0x000e640000000800 */
[C---:B------:R-:W-:Y:S02]  /*b360*/  HMMA.16816.F32 R76, R4.reuse, R18, R76 ;  /* 0x00000012044c723c */ /* 0x040fe4000000184c */
[----:B------:R-:W-:Y:S04]  /*b370*/  MUFU.EX2 R120, R120 ;  /* 0x0000007800787308 */ /* 0x000fe80000000800 */
[----:B------:R-:W2:Y:S04]  /*b380*/  MUFU.EX2 R57, R111 ;  /* 0x0000006f00397308 */ /* 0x000ea80000000800 */
[----:B------:R-:W-:Y:S04]  /*b390*/  MUFU.EX2 R124, R124 ;  /* 0x0000007c007c7308 */ /* 0x000fe80000000800 */
[----:B------:R-:W3:Y:S04]  /*b3a0*/  MUFU.EX2 R49, R109 ;  /* 0x0000006d00317308 */ /* 0x000ee80000000800 */
[----:B------:R-:W-:Y:S04]  /*b3b0*/  MUFU.EX2 R45, R53 ;  /* 0x00000035002d7308 */ /* 0x000fe80000000800 */
[----:B------:R-:W5:Y:S01]  /*b3c0*/  MUFU.EX2 R122, R122 ;  /* 0x0000007a007a7308 */ /* 0x000f620000000800 */
[C---:B------:R-:W-:Y:S03]  /*b3d0*/  HMMA.16816.F32 R80, R4.reuse, R16, R80 ;  /* 0x000000100450723c */ /* 0x040fe60000001850 */
[----:B------:R-:W-:Y:S01]  /*b3e0*/  FADD.FTZ R100, R105, R100 ;  /* 0x0000006469647221 */ /* 0x000fe20000010000 */
[----:B------:R-:W-:Y:S01]  /*b3f0*/  FADD.FTZ R107, R107, R104 ;  /* 0x000000686b6b7221 */ /* 0x000fe20000010000 */
[----:B------:R-:W4:Y:S02]  /*b400*/  LDSM.16.MT88.4 R16, [R31+0x4400] ;  /* 0x004400001f10783b */ /* 0x000f240000004200 */
[----:B------:R-:W-:Y:S01]  /*b410*/  FADD.FTZ R103, R103, R100 ;  /* 0x0000006467677221 */ /* 0x000fe20000010000 */
        /* <DEDUP_REMOVED lines=8> */
[----:B------:R-:W-:Y:S01]  /*b4a0*/  FADD.FTZ R92, R92, R89 ;  /* 0x000000595c5c7221 */ /* 0x000fe20000010000 */
[----:B---3--:R-:W-:Y:S01]  /*b4b0*/  F2FP.F16.F32.PACK_AB R4, R49, R124 ;  /* 0x0000007c3104723e */ /* 0x008fe200000000ff */
[----:B------:R-:W1:Y:S01]  /*b4c0*/  LDSM.16.MT88.4 R8, [R46+0x4800] ;  /* 0x004800002e08783b */ /* 0x000e620000004200 */
[----:B-----5:R-:W-:Y:S01]  /*b4d0*/  F2FP.F16.F32.PACK_AB R6, R122, R45 ;  /* 0x0000002d7a06723e */ /* 0x020fe200000000ff */
[----:B------:R-:W-:-:S06]  /*b4e0*/  FADD.FTZ R92, R87, R92 ;  /* 0x0000005c575c7221 */ /* 0x000fcc0000010000 */
[C---:B----4-:R-:W-:Y:S03]  /*b4f0*/  HMMA.16816.F32 R76, R4.reuse, R22, R76 ;  /* 0x00000016044c723c */ /* 0x050fe6000000184c */
[----:B------:R-:W-:Y:S01]  /*b500*/  FADD.FTZ R23, R51, R88 ;  /* 0x0000005833177221 */ /* 0x000fe20000010000 */
[-C--:B------:R-:W-:Y:S01]  /*b510*/  FFMA.FTZ R22, R40, R13.reuse, -R34 ;  /* 0x0000000d28167223 */ /* 0x080fe20000010822 */
[----:B------:R-:W-:Y:S02]  /*b520*/  FADD.FTZ R67, R67, R92 ;  /* 0x0000005c43437221 */ /* 0x000fe40000010000 */
[----:B------:R-:W-:Y:S01]  /*b530*/  FADD.FTZ R54, R54, R23 ;  /* 0x0000001736367221 */ /* 0x000fe20000010000 */
[----:B------:R-:W-:Y:S03]  /*b540*/  HMMA.16816.F32 R80, R4, R20, R80 ;  /* 0x000000140450723c */ /* 0x000fe60000001850 */
[-CC-:B------:R-:W-:Y:S01]  /*b550*/  FFMA.FTZ R20, R44, R13.reuse, -R34.reuse ;  /* 0x0000000d2c147223 */ /* 0x180fe20000010822 */
[-C--:B------:R-:W-:Y:S01]  /*b560*/  FFMA.FTZ R21, R29, R13.reuse, -R34 ;  /* 0x0000000d1d157223 */ /* 0x080fe20000010822 */
[----:B------:R-:W-:Y:S01]  /*b570*/  FADD.FTZ R47, R47, R54 ;  /* 0x000000362f2f7221 */ /* 0x000fe20000010000 */
[----:B------:R-:W-:Y:S01]  /*b580*/  FFMA.FTZ R51, R24, R13, -R34 ;  /* 0x0000000d18337223 */ /* 0x000fe20000010822 */
[----:B------:R-:W-:Y:S01]  /*b590*/  FADD.FTZ R58, R58, R67 ;  /* 0x000000433a3a7221 */ /* 0x000fe20000010000 */
[----:B------:R-:W-:Y:S01]  /*b5a0*/  MUFU.EX2 R29, R20 ;  /* 0x00000014001d7308 */ /* 0x000fe20000000800 */
[----:B------:R-:W-:-:S03]  /*b5b0*/  FADD.FTZ R52, R52, R47 ;  /* 0x0000002f34347221 */ /* 0x000fc60000010000 */
[----:B------:R-:W-:Y:S01]  /*b5c0*/  MUFU.EX2 R40, R21 ;  /* 0x0000001500287308 */ /* 0x000fe20000000800 */
[----:B------:R-:W-:-:S03]  /*b5d0*/  FADD.FTZ R97, R97, R58 ;  /* 0x0000003a61617221 */ /* 0x000fc60000010000 */
[----:B------:R2:W-:Y:S01]  /*b5e0*/  MUFU.EX2 R24, R22 ;  /* 0x0000001600187308 */ /* 0x0005e20000000800 */
[-CC-:B------:R-:W-:Y:S01]  /*b5f0*/  FFMA.FTZ R100, R99, R13.reuse, -R48.reuse ;  /* 0x0000000d63647223 */ /* 0x180fe20000010830 */
[-C--:B------:R-:W-:Y:S01]  /*b600*/  FFMA.FTZ R99, R95, R13.reuse, -R48 ;  /* 0x0000000d5f637223 */ /* 0x080fe20000010830 */
[----:B------:R-:W-:Y:S01]  /*b610*/  FADD.FTZ R59, R59, R52 ;  /* 0x000000343b3b7221 */ /* 0x000fe20000010000 */
[-CC-:B------:R-:W-:Y:S01]  /*b620*/  FFMA.FTZ R95, R93, R13.reuse, -R48.reuse ;  /* 0x0000000d5d5f7223 */ /* 0x180fe20000010830 */
[----:B------:R-:W-:Y:S01]  /*b630*/  FADD.FTZ R56, R56, R97 ;  /* 0x0000006138387221 */ /* 0x000fe20000010000 */
[----:B------:R-:W-:Y:S01]  /*b640*/  FFMA.FTZ R93, R91, R13, -R48 ;  /* 0x0000000d5b5d7223 */ /* 0x000fe20000010830 */
[----:B--2---:R-:W2:Y:S01]  /*b650*/  LDSM.16.MT88.4 R20, [R31+0x4800] ;  /* 0x004800001f14783b */ /* 0x004ea20000004200 */
[----:B------:R-:W-:Y:S01]  /*b660*/  FADD.FTZ R50, R50, R59 ;  /* 0x0000003b32327221 */ /* 0x000fe20000010000 */
[----:B------:R-:W-:Y:S01]  /*b670*/  FADD.FTZ R55, R55, R56 ;  /* 0x0000003837377221 */ /* 0x000fe20000010000 */
[----:B------:R-:W-:Y:S02]  /*b680*/  MUFU.EX2 R100, R100 ;  /* 0x0000006400647308 */ /* 0x000fe40000000800 */
[----:B------:R-:W-:-:S02]  /*b690*/  FADD.FTZ R43, R43, R50 ;  /* 0x000000322b2b7221 */ /* 0x000fc40000010000 */
[----:B------:R-:W3:Y:S01]  /*b6a0*/  MUFU.EX2 R53, R99 ;  /* 0x0000006300357308 */ /* 0x000ee20000000800 */
[----:B------:R-:W-:-:S03]  /*b6b0*/  FADD.FTZ R90, R90, R55 ;  /* 0x000000375a5a7221 */ /* 0x000fc60000010000 */
[----:B------:R-:W-:Y:S04]  /*b6c0*/  MUFU.EX2 R91, R95 ;  /* 0x0000005f005b7308 */ /* 0x000fe80000000800 */
[----:B------:R-:W4:Y:S04]  /*b6d0*/  MUFU.EX2 R44, R93 ;  /* 0x0000005d002c7308 */ /* 0x000f280000000800 */
[----:B------:R-:W5:Y:S01]  /*b6e0*/  MUFU.EX2 R51, R51 ;  /* 0x0000003300337308 */ /* 0x000f620000000800 */
[----:B------:R-:W-:Y:S01]  /*b6f0*/  FADD.FTZ R102, R102, R43 ;  /* 0x0000002b66667221 */ /* 0x000fe20000010000 */
[----:B------:R-:W-:Y:S01]  /*b700*/  FADD.FTZ R127, R127, R90 ;  /* 0x0000005a7f7f7221 */ /* 0x000fe20000010000 */
[----:B------:R-:W-:Y:S03]  /*b710*/  HMMA.16816.F32 R72, R4, R16, R72 ;  /* 0x000000100448723c */ /* 0x000fe60000001848 */
[----:B------:R-:W-:Y:S01]  /*b720*/  FADD.FTZ R102, R113, R102 ;  /* 0x0000006671667221 */ /* 0x000fe20000010000 */
[----:B------:R-:W-:-:S03]  /*b730*/  FADD.FTZ R127, R108, R127 ;  /* 0x0000007f6c7f7221 */ /* 0x000fc60000010000 */
[----:B------:R-:W-:Y:S01]  /*b740*/  FADD.FTZ R101, R101, R102 ;  /* 0x0000006665657221 */ /* 0x000fe20000010000 */
[----:B------:R-:W-:Y:S03]  /*b750*/  HMMA.16816.F32 R68, R4, R18, R68 ;  /* 0x000000120444723c */ /* 0x000fe60000001844 */
[----:B---3--:R-:W-:Y:S01]  /*b760*/  F2FP.F16.F32.PACK_AB R5, R53, R100 ;  /* 0x000000643505723e */ /* 0x008fe200000000ff */
[----:B------:R-:W3:Y:S01]  /*b770*/  LDSM.16.MT88.4 R16, [R46+0x4c00] ;  /* 0x004c00002e10783b */ /* 0x000ee20000004200 */
[----:B----4-:R-:W-:Y:S01]  /*b780*/  F2FP.F16.F32.PACK_AB R7, R44, R91 ;  /* 0x0000005b2c07723e */ /* 0x010fe200000000ff */
[----:B------:R-:W-:Y:S01]  /*b790*/  FADD.FTZ R106, R106, R127 ;  /* 0x0000007f6a6a7221 */ /* 0x000fe20000010000 */
[----:B------:R-:W-:Y:S02]  /*b7a0*/  F2FP.F16.F32.PACK_AB R4, R40, R29 ;  /* 0x0000001d2804723e */ /* 0x000fe400000000ff */
[----:B-----5:R-:W-:Y:S01]  /*b7b0*/  F2FP.F16.F32.PACK_AB R6, R51, R24 ;  /* 0x000000183306723e */ /* 0x020fe200000000ff */
[-C--:B------:R-:W-:Y:S01]  /*b7c0*/  FFMA.FTZ R41, R41, R13.reuse, -R48 ;  /* 0x0000000d29297223 */ /* 0x080fe20000010830 */
[----:B------:R-:W-:Y:S01]  /*b7d0*/  FADD.FTZ R101, R98, R101 ;  /* 0x0000006562657221 */ /* 0x000fe20000010000 */
[----:B------:R-:W-:Y:S01]  /*b7e0*/  FADD.FTZ R106, R125, R106 ;  /* 0x0000006a7d6a7221 */ /* 0x000fe20000010000 */
[----:B------:R-:W-:-:S02]  /*b7f0*/  FFMA.FTZ R186, R33, R13, -R48 ;  /* 0x0000000d21ba7223 */ /* 0x000fc40000010830 */
[----:B------:R4:W-:Y:S01]  /*b800*/  MUFU.EX2 R33, R41 ;  /* 0x0000002900217308 */ /* 0x0009e20000000800 */
[----:B-1----:R-:W-:Y:S03]  /*b810*/  HMMA.16816.F32 R80, R4, R8, R80 ;  /* 0x000000080450723c */ /* 0x002fe60000001850 */
[----:B------:R-:W-:Y:S01]  /*b820*/  FADD.FTZ R110, R110, R101 ;  /* 0x000000656e6e7221 */ /* 0x000fe20000010000 */
[----:B------:R-:W-:-:S04]  /*b830*/  FFMA.FTZ R42, R42, R13, -R48 ;  /* 0x0000000d2a2a7223 */ /* 0x000fc80000010830 */
[C---:B------:R-:W-:Y:S01]  /*b840*/  HMMA.16816.F32 R76, R4.reuse, R10, R76 ;  /* 0x0000000a044c723c */ /* 0x040fe2000000184c */
[----:B------:R-:W1:Y:S02]  /*b850*/  LDSM.16.MT88.4 R8, [R31+0x4c00] ;  /* 0x004c00001f08783b */ /* 0x000e640000004200 */
[----:B------:R-:W-:Y:S01]  /*b860*/  FADD.FTZ R131, R131, R110 ;  /* 0x0000006e83837221 */ /* 0x000fe20000010000 */
[----:B----4-:R-:W-:Y:S01]  /*b870*/  FADD.FTZ R41, R119, R106 ;  /* 0x0000006a77297221 */ /* 0x010fe20000010000 */
[-C--:B------:R-:W-:Y:S01]  /*b880*/  FFMA.FTZ R35, R35, R13.reuse, -R48 ;  /* 0x0000000d23237223 */ /* 0x080fe20000010830 */
[-CC-:B------:R-:W-:Y:S02]  /*b890*/  FFMA.FTZ R188, R26, R13.reuse, -R34.reuse ;  /* 0x0000000d1abc7223 */ /* 0x180fe40000010822 */
[----:B------:R-:W-:Y:S01]  /*b8a0*/  FADD.FTZ R41, R116, R41 ;  /* 0x0000002974297221 */ /* 0x000fe20000010000 */
[-CC-:B------:R-:W-:Y:S01]  /*b8b0*/  FFMA.FTZ R27, R27, R13.reuse, -R34.reuse ;  /* 0x0000000d1b1b7223 */ /* 0x180fe20000010822 */
[-CC-:B------:R-:W-:Y:S01]  /*b8c0*/  FFMA.FTZ R43, R25, R13.reuse, -R34.reuse ;  /* 0x0000000d192b7223 */ /* 0x180fe20000010822 */
[----:B------:R-:W-:Y:S01]  /*b8d0*/  FFMA.FTZ R47, R30, R13, -R34 ;  /* 0x0000000d1e2f7223 */ /* 0x000fe20000010822 */
[----:B--2---:R-:W-:Y:S03]  /*b8e0*/  HMMA.16816.F32 R72, R4, R20, R72 ;  /* 0x000000140448723c */ /* 0x004fe60000001848 */
[----:B------:R-:W-:Y:S01]  /*b8f0*/  FADD.FTZ R20, R112, R131 ;  /* 0x0000008370147221 */ /* 0x000fe20000010000 */
[----:B------:R-:W-:Y:S01]  /*b900*/  FADD.FTZ R114, R114, R41 ;  /* 0x0000002972727221 */ /* 0x000fe20000010000 */
[----:B------:R-:W2:Y:S02]  /*b910*/  MUFU.EX2 R42, R42 ;  /* 0x0000002a002a7308 */ /* 0x000ea40000000800 */
[----:B------:R-:W-:-:S02]  /*b920*/  FADD.FTZ R20, R129, R20 ;  /* 0x0000001481147221 */ /* 0x000fc40000010000 */
[----:B------:R-:W-:Y:S01]  /*b930*/  MUFU.EX2 R35, R35 ;  /* 0x0000002300237308 */ /* 0x000fe20000000800 */
[----:B------:R-:W-:-:S03]  /*b940*/  FADD.FTZ R115, R115, R114 ;  /* 0x0000007273737221 */ /* 0x000fc60000010000 */
[----:B------:R-:W4:Y:S04]  /*b950*/  MUFU.EX2 R186, R186 ;  /* 0x000000ba00ba7308 */ /* 0x000f280000000800 */
[----:B------:R-:W-:Y:S04]  /*b960*/  MUFU.EX2 R25, R27 ;  /* 0x0000001b00197308 */ /* 0x000fe80000000800 */
[----:B------:R-:W5:Y:S04]  /*b970*/  MUFU.EX2 R30, R43 ;  /* 0x0000002b001e7308 */ /* 0x000f680000000800 */
[----:B------:R-:W-:Y:S04]  /*b980*/  MUFU.EX2 R13, R47 ;  /* 0x0000002f000d7308 */ /* 0x000fe80000000800 */
[----:B------:R-:W3:Y:S01]  /*b990*/  MUFU.EX2 R188, R188 ;  /* 0x000000bc00bc7308 */ /* 0x000ee20000000800 */
[----:B------:R-:W-:Y:S01]  /*b9a0*/  FADD.FTZ R117, R117, R20 ;  /* 0x0000001475757221 */ /* 0x000fe20000010000 */
[----:B------:R-:W-:-:S03]  /*b9b0*/  FADD.FTZ R20, R124, R115 ;  /* 0x000000737c147221 */ /* 0x000fc60000010000 */
[----:B------:R-:W-:Y:S01]  /*b9c0*/  FADD.FTZ R117, R118, R117 ;  /* 0x0000007576757221 */ /* 0x000fe20000010000 */
[----:B------:R-:W-:Y:S01]  /*b9d0*/  FADD.FTZ R20, R49, R20 ;  /* 0x0000001431147221 */ /* 0x000fe20000010000 */
[----:B------:R-:W-:Y:S03]  /*b9e0*/  HMMA.16816.F32 R68, R4, R22, R68 ;  /* 0x000000160444723c */ /* 0x000fe60000001844 */
[----:B--2---:R-:W-:Y:S01]  /*b9f0*/  F2FP.F16.F32.PACK_AB R5, R33, R42 ;  /* 0x0000002a2105723e */ /* 0x004fe200000000ff */
[----:B------:R-:W-:Y:S01]  /*ba00*/  FADD.FTZ R120, R120, R117 ;  /* 0x0000007578787221 */ /* 0x000fe20000010000 */
[----:B----4-:R-:W-:Y:S01]  /*ba10*/  F2FP.F16.F32.PACK_AB R7, R186, R35 ;  /* 0x00000023ba07723e */ /* 0x010fe200000000ff */
[----:B------:R-:W-:Y:S01]  /*ba20*/  FADD.FTZ R45, R45, R20 ;  /* 0x000000142d2d7221 */ /* 0x000fe20000010000 */
[----:B-----5:R-:W-:Y:S02]  /*ba30*/  F2FP.F16.F32.PACK_AB R4, R30, R25 ;  /* 0x000000191e04723e */ /* 0x020fe400000000ff */
[----:B---3--:R-:W-:Y:S01]  /*ba40*/  F2FP.F16.F32.PACK_AB R6, R188, R13 ;  /* 0x0000000dbc06723e */ /* 0x008fe200000000ff */
[----:B------:R-:W-:Y:S01]  /*ba50*/  FADD.FTZ R57, R57, R120 ;  /* 0x0000007839397221 */ /* 0x000fe20000010000 */
[----:B------:R-:W-:-:S03]  /*ba60*/  FADD.FTZ R122, R122, R45 ;  /* 0x0000002d7a7a7221 */ /* 0x000fc60000010000 */
[----:B------:R-:W-:Y:S02]  /*ba70*/  FADD.FTZ R100, R100, R57 ;  /* 0x0000003964647221 */ /* 0x000fe40000010000 */
[----:B------:R-:W-:Y:S03]  /*ba80*/  HMMA.16816.F32 R80, R4, R16, R80 ;  /* 0x000000100450723c */ /* 0x000fe60000001850 */
[----:B------:R-:W-:Y:S01]  /*ba90*/  FADD.FTZ R17, R29, R122 ;  /* 0x0000007a1d117221 */ /* 0x000fe20000010000 */
[----:B------:R-:W-:-:S03]  /*baa0*/  FADD.FTZ R100, R53, R100 ;  /* 0x0000006435647221 */ /* 0x000fc60000010000 */
[----:B------:R-:W-:Y:S01]  /*bab0*/  FADD.FTZ R17, R40, R17 ;  /* 0x0000001128117221 */ /* 0x000fe20000010000 */
[----:B------:R-:W-:Y:S01]  /*bac0*/  FADD.FTZ R91, R91, R100 ;  /* 0x000000645b5b7221 */ /* 0x000fe20000010000 */
        /* <DEDUP_REMOVED lines=47> */
[----:B------:R-:W-:Y:S02]  /*bdc0*/  LOP3.LUT R4, R60, R9, RZ, 0x3c, !PT ;  /* 0x000000093c047212 */ /* 0x000fe400078e3cff */
        /* <DEDUP_REMOVED lines=38> */
.L_x_10066:
        /* <DEDUP_REMOVED lines=8> */
.L_x_10067:
[----:B------:R-:W-:Y:S05]  /*c0b0*/  BSYNC.RECONVERGENT B0 ;  /* 0x0000000000007941 */ /* 0x000fea0003800200 */
.L_x_10065:
[----:B------:R-:W-:Y:S01]  /*c0c0*/  IMAD.SHL.U32 R5, R155, 0x8, RZ ;  /* 0x000000089b057824 */ /* 0x000fe200078e00ff */
[----:B------:R-:W-:Y:S01]  /*c0d0*/  IADD3 R24, P2, PT, R14, R167, RZ ;  /* 0x000000a70e187210 */ /* 0x000fe20007f5e0ff */
[----:B------:R-:W-:Y:S03]  /*c0e0*/  BSSY.RECONVERGENT B1, `(.L_x_10068) ;  /* 0x00002ea000017945 */ /* 0x000fe60003800200 */
[----:B------:R-:W-:Y:S01]  /*c0f0*/  LOP3.LUT R6, R5, 0x18, RZ, 0xc0, !PT ;  /* 0x0000001805067812 */ /* 0x000fe200078ec0ff */
        /* <DEDUP_REMOVED lines=16> */
[----:B------:R-:W-:-:S03]  /*c200*/  @!P0 IMAD.X R31, R27, 0x1, R15, P2 ;  /* 0x000000011b1f8824 */ /* 0x000fc600010e060f */
        /* <DEDUP_REMOVED lines=16> */
[----:B------:R-:W-:Y:S04]  /*c310*/  LDSM.16.M88.4 R20, [R152] ;  /* 0x000000009814783b */ /* 0x000fe80000000200 */
[----:B------:R-:W4:Y:S04]  /*c320*/  LDSM.16.M88.4 R12, [R37+0x1000] ;  /* 0x00100000250c783b */ /* 0x000f280000000200 */
[----:B------:R-:W-:Y:S04]  /*c330*/  LDSM.16.M88.4 R16, [R86] ;  /* 0x000000005610783b */ /* 0x000fe80000000200 */
[----:B-1----:R-:W1:Y:S04]  /*c340*/  LDSM.16.M88.4 R4, [R39+0x1000] ;  /* 0x001000002704783b */ /* 0x002e680000000200 */
[----:B--2---:R-:W2:Y:S04]  /*c350*/  LDSM.16.M88.4 R24, [R37+0x1400] ;  /* 0x001400002518783b */ /* 0x004ea80000000200 */
[----:B------:R-:W0:Y:S01]  /*c360*/  LDGDEPBAR ;  /* 0x00000000000079af */ /* 0x000e220000000000 */
[----:B----4-:R-:W-:Y:S03]  /*c370*/  HMMA.16816.F32 R8, R20, R12, RZ ;  /* 0x0000000c1408723c */ /* 0x010fe600000018ff */
[----:B------:R-:W-:-:S05]  /*c380*/  IMAD.SHL.U32 R12, R61, 0x80, RZ ;  /* 0x000000803d0c7824 */ /* 0x000fca00078e00ff */
[----:B------:R-:W-:-:S05]  /*c390*/  LOP3.LUT R35, R12, R65, RZ, 0xfc, !PT ;  /* 0x000000410c237212 */ /* 0x000fca00078efcff */
[C---:B------:R-:W-:Y:S02]  /*c3a0*/  IMAD.IADD R29, R35.reuse, 0x1, R170 ;  /* 0x00000001231d7824 */ /* 0x040fe400078e02aa */
[----:B------:R-:W-:-:S03]  /*c3b0*/  VIADD R123, R35, 0xffffff01 ;  /* 0xffffff01237b7836 */ /* 0x000fc60000000000 */
[--C-:B------:R-:W-:Y:S02]  /*c3c0*/  IADD3 R12, PT, PT, R62, 0x100, -R29.reuse ;  /* 0x000001003e0c7810 */ /* 0x100fe40007ffe81d */
[----:B---3--:R-:W-:Y:S01]  /*c3d0*/  IADD3 R30, PT, PT, R28, 0x100, -R29 ;  /* 0x000001001c1e7810 */ /* 0x008fe20007ffe81d */
[----:B-1----:R-:W-:Y:S05]  /*c3e0*/  HMMA.16816.F32 R8, R16, R4, R8 ;  /* 0x000000041008723c */ /* 0x002fea0000001808 */
[----:B------:R-:W-:Y:S02]  /*c3f0*/  IABS R31, R12 ;  /* 0x0000000c001f7213 */ /* 0x000fe40000000000 */
[----:B------:R-:W-:-:S02]  /*c400*/  IABS R30, R30 ;  /* 0x0000001e001e7213 */ /* 0x000fc40000000000 */
[C-C-:B------:R-:W-:Y:S02]  /*c410*/  IADD3 R121, PT, PT, R62.reuse, 0xff, -R29.reuse ;  /* 0x000000ff3e797810 */ /* 0x140fe40007ffe81d */
[C-C-:B------:R-:W-:Y:S01]  /*c420*/  IADD3 R4, PT, PT, R62.reuse, 0xf8, -R29.reuse ;  /* 0x000000f83e047810 */ /* 0x140fe20007ffe81d */
[----:B------:R-:W-:Y:S03]  /*c430*/  HMMA.16816.F32 R12, R20, R14, RZ ;  /* 0x0000000e140c723c */ /* 0x000fe600000018ff */
        /* <DEDUP_REMOVED lines=9> */
[C-C-:B------:R-:W-:Y:S01]  /*c4d0*/  IADD3 R105, PT, PT, R62.reuse, 0xd0, -R29.reuse ;  /* 0x000000d03e697810 */ /* 0x140fe20007ffe81d */
[----:B------:R-:W-:Y:S05]  /*c4e0*/  HMMA.16816.F32 R12, R16, R6, R12 ;  /* 0x00000006100c723c */ /* 0x000fea000000180c */
        /* <DEDUP_REMOVED lines=49> */
[----:B------:R-:W-:Y:S01]  /*c800*/  IADD3 R48, PT, PT, R28, 0x87, -R29 ;  /* 0x000000871c307810 */ /* 0x000fe20007ffe81d */
[----:B------:R-:W-:Y:S01]  /*c810*/  VIADD R29, R35, 0xffffff00 ;  /* 0xffffff00231d7836 */ /* 0x000fe20000000000 */
[----:B------:R-:W-:-:S02]  /*c820*/  I2FP.F32.S32 R31, R31 ;  /* 0x0000001f001f7245 */ /* 0x000fc40000201400 */
[----:B------:R-:W-:Y:S02]  /*c830*/  I2FP.F32.S32 R30, R30 ;  /* 0x0000001e001e7245 */ /* 0x000fe40000201400 */
[----:B------:R-:W-:Y:S01]  /*c840*/  ISETP.GE.AND P5, PT, R29, R182, PT ;  /* 0x000000b61d00720c */ /* 0x000fe20003fa6270 */
[----:B------:R-:W-:Y:S01]  /*c850*/  FFMA.FTZ R8, -R179, R31, R8 ;  /* 0x0000001fb3087223 */ /* 0x000fe20000010108 */
[----:B------:R-:W-:Y:S01]  /*c860*/  ISETP.GE.AND P4, PT, R29, R178, PT ;  /* 0x000000b21d00720c */ /* 0x000fe20003f86270 */
[----:B------:R-:W-:Y:S01]  /*c870*/  FFMA.FTZ R10, -R179, R30, R10 ;  /* 0x0000001eb30a7223 */ /* 0x000fe2000001010a */
[C---:B------:R-:W-:Y:S02]  /*c880*/  ISETP.GE.AND P2, PT, R29.reuse, R180, PT ;  /* 0x000000b41d00720c */ /* 0x040fe40003f46270 */
[----:B------:R-:W-:Y:S02]  /*c890*/  ISETP.GE.AND P3, PT, R29, R181, PT ;  /* 0x000000b51d00720c */ /* 0x000fe40003f66270 */
[----:B------:R-:W1:Y:S01]  /*c8a0*/  LDSM.16.M88.4 R28, [R39+0x1400] ;  /* 0x00140000271c783b */ /* 0x000e620000000200 */
[----:B------:R-:W-:-:S02]  /*c8b0*/  IABS R121, R121 ;  /* 0x0000007900797213 */ /* 0x000fc40000000000 */
[----:B------:R-:W-:Y:S02]  /*c8c0*/  FSEL R8, R8, -INF , P5 ;  /* 0xff80000008087808 */ /* 0x000fe40002800000 */
[----:B------:R-:W-:Y:S02]  /*c8d0*/  FSEL R10, R10, -INF , P3 ;  /* 0xff8000000a0a7808 */ /* 0x000fe40001800000 */
[----:B------:R-:W-:Y:S02]  /*c8e0*/  I2FP.F32.S32 R6, R121 ;  /* 0x0000007900067245 */ /* 0x000fe40000201400 */
[----:B------:R-:W-:Y:S02]  /*c8f0*/  IABS R4, R4 ;  /* 0x0000000400047213 */ /* 0x000fe40000000000 */
[----:B------:R-:W-:Y:S01]  /*c900*/  IABS R5, R5 ;  /* 0x0000000500057213 */ /* 0x000fe20000000000 */
[----:B------:R-:W-:Y:S01]  /*c910*/  FFMA.FTZ R9, -R179, R6, R9 ;  /* 0x00000006b3097223 */ /* 0x000fe20000010109 */
[----:B------:R-:W-:-:S02]  /*c920*/  FSEL R135, R8, -INF , !P4 ;  /* 0xff80000008877808 */ /* 0x000fc40006000000 */
[----:B------:R-:W-:Y:S02]  /*c930*/  FSEL R139, R10, -INF , !P2 ;  /* 0xff8000000a8b7808 */ /* 0x000fe40005000000 */
[----:B------:R-:W-:Y:S02]  /*c940*/  I2FP.F32.S32 R10, R4 ;  /* 0x00000004000a7245 */ /* 0x000fe40000201400 */
[----:B------:R-:W-:Y:S02]  /*c950*/  I2FP.F32.S32 R8, R5 ;  /* 0x0000000500087245 */ /* 0x000fe40000201400 */
[----:B--2---:R-:W-:Y:S03]  /*c960*/  HMMA.16816.F32 R4, R20, R24, RZ ;  /* 0x000000181404723c */ /* 0x004fe600000018ff */
[----:B------:R-:W-:Y:S01]  /*c970*/  ISETP.GE.AND P5, PT, R123, R182, PT ;  /* 0x000000b67b00720c */ /* 0x000fe20003fa6270 */
[C---:B------:R-:W-:Y:S01]  /*c980*/  FFMA.FTZ R12, -R179.reuse, R10, R12 ;  /* 0x0000000ab30c7223 */ /* 0x040fe2000001010c */
[----:B------:R-:W-:Y:S01]  /*c990*/  FFMA.FTZ R145, -R179, R8, R11 ;  /* 0x00000008b3917223 */ /* 0x000fe2000001010b */
[----:B------:R-:W-:Y:S01]  /*c9a0*/  IABS R8, R122 ;  /* 0x0000007a00087213 */ /* 0x000fe20000000000 */
[----:B------:R-:W-:Y:S01]  /*c9b0*/  VIADD R11, R35, 0xffffff08 ;  /* 0xffffff08230b7836 */ /* 0x000fe20000000000 */
[----:B------:R-:W-:-:S02]  /*c9c0*/  ISETP.GE.AND P2, PT, R123, R181, PT ;  /* 0x000000b57b00720c */ /* 0x000fc40003f46270 */
[----:B------:R-:W-:Y:S01]  /*c9d0*/  I2FP.F32.S32 R8, R8 ;  /* 0x0000000800087245 */ /* 0x000fe20000201400 */
[----:B------:R-:W-:Y:S01]  /*c9e0*/  HMMA.16816.F32 R24, R20, R26, RZ ;  /* 0x0000001a1418723c */ /* 0x000fe200000018ff */
[C---:B------:R-:W-:Y:S02]  /*c9f0*/  ISETP.GE.AND P4, PT, R123.reuse, R178, PT ;  /* 0x000000b27b00720c */ /* 0x040fe40003f86270 */
[----:B------:R-:W-:Y:S01]  /*ca00*/  ISETP.GE.AND P3, PT, R123, R180, PT ;  /* 0x000000b47b00720c */ /* 0x000fe20003f66270 */
[----:B------:R-:W-:Y:S01]  /*ca10*/  FFMA.FTZ R8, -R179, R8, R14 ;  /* 0x00000008b3087223 */ /* 0x000fe2000001010e */
[----:B------:R-:W-:Y:S02]  /*ca20*/  FSEL R9, R9, -INF , P5 ;  /* 0xff80000009097808 */ /* 0x000fe40002800000 */
[----:B------:R-:W-:Y:S02]  /*ca30*/  FSEL R145, R145, -INF , P2 ;  /* 0xff80000091917808 */ /* 0x000fe40001000000 */
[----:B------:R-:W-:Y:S01]  /*ca40*/  FSEL R137, R9, -INF , !P4 ;  /* 0xff80000009897808 */ /* 0x000fe20006000000 */
[----:B------:R-:W-:Y:S01]  /*ca50*/  VIADD R9, R35, 0xffffff09 ;  /* 0xffffff0923097836 */ /* 0x000fe20000000000 */
[----:B-1----:R-:W-:Y:S05]  /*ca60*/  HMMA.16816.F32 R4, R16, R28, R4 ;  /* 0x0000001c1004723c */ /* 0x002fea0000001804 */
[----:B------:R-:W-:-:S02]  /*ca70*/  FSEL R145, R145, -INF , !P3 ;  /* 0xff80000091917808 */ /* 0x000fc40005800000 */
[C---:B------:R-:W-:Y:S02]  /*ca80*/  ISETP.GE.AND P5, PT, R11.reuse, R182, PT ;  /* 0x000000b60b00720c */ /* 0x040fe40003fa6270 */
[C---:B------:R-:W-:Y:S02]  /*ca90*/  ISETP.GE.AND P4, PT, R11.reuse, R178, PT ;  /* 0x000000b20b00720c */ /* 0x040fe40003f86270 */
[C---:B------:R-:W-:Y:S02]  /*caa0*/  ISETP.GE.AND P2, PT, R11.reuse, R180, PT ;  /* 0x000000b40b00720c */ /* 0x040fe40003f46270 */
[----:B------:R-:W-:Y:S01]  /*cab0*/  ISETP.GE.AND P3, PT, R11, R181, PT ;  /* 0x000000b50b00720c */ /* 0x000fe20003f66270 */
[----:B------:R-:W-:Y:S03]  /*cac0*/  HMMA.16816.F32 R24, R16, R30, R24 ;  /* 0x0000001e1018723c */ /* 0x000fe60000001818 */
[----:B------:R-:W-:Y:S01]  /*cad0*/  IABS R10, R120 ;  /* 0x00000078000a7213 */ /* 0x000fe20000000000 */
[----:B------:R-:W-:Y:S01]  /*cae0*/  LDSM.16.M88.4 R28, [R39+0x1800] ;  /* 0x00180000271c783b */ /* 0x000fe20000000200 */
[----:B------:R-:W-:-:S02]  /*caf0*/  IABS R11, R119 ;  /* 0x00000077000b7213 */ /* 0x000fc40000000000 */
[----:B------:R-:W-:Y:S02]  /*cb00*/  FSEL R157, R8, -INF , P3 ;  /* 0xff800000089d7808 */ /* 0x000fe40001800000 */
[----:B------:R-:W-:Y:S02]  /*cb10*/  FSEL R12, R12, -INF , P5 ;  /* 0xff8000000c0c7808 */ /* 0x000fe40002800000 */
[----:B------:R-:W-:Y:S02]  /*cb20*/  I2FP.F32.S32 R8, R10 ;  /* 0x0000000a00087245 */ /* 0x000fe40000201400 */
[----:B------:R-:W-:Y:S02]  /*cb30*/  I2FP.F32.S32 R11, R11 ;  /* 0x0000000b000b7245 */ /* 0x000fe40000201400 */
[----:B------:R-:W-:Y:S01]  /*cb40*/  FSEL R151, R12, -INF , !P4 ;  /* 0xff8000000c977808 */ /* 0x000fe20006000000 */
[----:B------:R-:W-:Y:S01]  /*cb50*/  FFMA.FTZ R13, -R179, R8, R13 ;  /* 0x00000008b30d7223 */ /* 0x000fe2000001010d */
[----:B------:R-:W-:Y:S01]  /*cb60*/  FSEL R157, R157, -INF , !P2 ;  /* 0xff8000009d9d7808 */ /* 0x000fe20005000000 */
[----:B------:R-:W-:Y:S01]  /*cb70*/  FFMA.FTZ R4, -R179, R11, R4 ;  /* 0x0000000bb3047223 */ /* 0x000fe20000010104 */
[----:B------:R-:W-:-:S02]  /*cb80*/  ISETP.GE.AND P5, PT, R9, R182, PT ;  /* 0x000000b60900720c */ /* 0x000fc40003fa6270 */
[C---:B------:R-:W-:Y:S02]  /*cb90*/  ISETP.GE.AND P4, PT, R9.reuse, R178, PT ;  /* 0x000000b20900720c */ /* 0x040fe40003f86270 */
[C---:B------:R-:W-:Y:S02]  /*cba0*/  ISETP.GE.AND P3, PT, R9.reuse, R180, PT ;  /* 0x000000b40900720c */ /* 0x040fe40003f66270 */
[----:B------:R-:W-:Y:S02]  /*cbb0*/  ISETP.GE.AND P2, PT, R9, R181, PT ;  /* 0x000000b50900720c */ /* 0x000fe40003f46270 */
[----:B------:R-:W1:Y:S01]  /*cbc0*/  LDSM.16.M88.4 R8, [R37+0x1800] ;  /* 0x001800002508783b */ /* 0x000e620000000200 */
[----:B------:R-:W-:Y:S02]  /*cbd0*/  IABS R12, R118 ;  /* 0x00000076000c7213 */ /* 0x000fe40000000000 */
[----:B------:R-:W-:Y:S02]  /*cbe0*/  FSEL R13, R13, -INF , P5 ;  /* 0xff8000000d0d7808 */ /* 0x000fe40002800000 */
[----:B------:R-:W-:-:S02]  /*cbf0*/  I2FP.F32.S32 R12, R12 ;  /* 0x0000000c000c7245 */ /* 0x000fc40000201400 */
[----:B------:R-:W-:Y:S01]  /*cc00*/  FSEL R165, R13, -INF , !P4 ;  /* 0xff8000000da57808 */ /* 0x000fe20006000000 */
[----:B------:R-:W-:Y:S01]  /*cc10*/  VIADD R13, R35, 0xffffff11 ;  /* 0xffffff11230d7836 */ /* 0x000fe20000000000 */
[----:B------:R-:W-:Y:S01]  /*cc20*/  IABS R115, R115 ;  /* 0x0000007300737213 */ /* 0x000fe20000000000 */
[----:B------:R-:W-:Y:S01]  /*cc30*/  FFMA.FTZ R183, -R179, R12, R15 ;  /* 0x0000000cb3b77223 */ /* 0x000fe2000001010f */
[----:B------:R-:W-:Y:S01]  /*cc40*/  IABS R12, R117 ;  /* 0x00000075000c7213 */ /* 0x000fe20000000000 */
[----:B------:R-:W-:Y:S01]  /*cc50*/  VIADD R15, R35, 0xffffff10 ;  /* 0xffffff10230f7836 */ /* 0x000fe20000000000 */
[----:B------:R-:W-:Y:S02]  /*cc60*/  IABS R116, R116 ;  /* 0x0000007400747213 */ /* 0x000fe40000000000 */
[----:B------:R-:W-:Y:S02]  /*cc70*/  I2FP.F32.S32 R12, R12 ;  /* 0x0000000c000c7245 */ /* 0x000fe40000201400 */
[----:B------:R-:W-:-:S02]  /*cc80*/  FSEL R183, R183, -INF , P2 ;  /* 0xff800000b7b77808 */ /* 0x000fc40001000000 */
[----:B------:R-:W-:Y:S01]  /*cc90*/  ISETP.GE.AND P5, PT, R15, R182, PT ;  /* 0x000000b60f00720c */ /* 0x000fe20003fa6270 */
[----:B------:R-:W-:Y:S01]  /*cca0*/  FFMA.FTZ R6, -R179, R12, R6 ;  /* 0x0000000cb3067223 */ /* 0x000fe20000010106 */
[----:B------:R-:W-:Y:S02]  /*ccb0*/  FSEL R183, R183, -INF , !P3 ;  /* 0xff800000b7b77808 */ /* 0x000fe40005800000 */
[C---:B------:R-:W-:Y:S02]  /*ccc0*/  ISETP.GE.AND P3, PT, R15.reuse, R181, PT ;  /* 0x000000b50f00720c */ /* 0x040fe40003f66270 */
[C---:B------:R-:W-:Y:S02]  /*ccd0*/  ISETP.GE.AND P4, PT, R15.reuse, R178, PT ;  /* 0x000000b20f00720c */ /* 0x040fe40003f86270 */
[----:B------:R-:W-:Y:S02]  /*cce0*/  ISETP.GE.AND P2, PT, R15, R180, PT ;  /* 0x000000b40f00720c */ /* 0x000fe40003f46270 */
        /* <DEDUP_REMOVED lines=8> */
[C---:B-1----:R-:W-:Y:S03]  /*cd70*/  HMMA.16816.F32 R12, R20.reuse, R8, RZ ;  /* 0x00000008140c723c */ /* 0x042fe600000018ff */
        /* <DEDUP_REMOVED lines=8> */
[----:B------:R-:W-:Y:S01]  /*ce00*/  I2FP.F32.S32 R4, R4 ;  /* 0x0000000400047245 */ /* 0x000fe20000201400 */
[----:B------:R-:W-:Y:S01]  /*ce10*/  HMMA.16816.F32 R8, R20, R10, RZ ;  /* 0x0000000a1408723c */ /* 0x000fe200000018ff */
[----:B------:R-:W-:Y:S01]  /*ce20*/  FSEL R5, R5, -INF , P5 ;  /* 0xff80000005057808 */ /* 0x000fe20002800000 */
[----:B------:R-:W-:Y:S01]  /*ce30*/  FFMA.FTZ R24, -R179, R6, R24 ;  /* 0x00000006b3187223 */ /* 0x000fe20000010118 */
[----:B------:R-:W-:Y:S01]  /*ce40*/  FSEL R189, R189, -INF , P2 ;  /* 0xff800000bdbd7808 */ /* 0x000fe20001000000 */
[----:B------:R-:W-:Y:S01]  /*ce50*/  FFMA.FTZ R4, -R179, R4, R26 ;  /* 0x00000004b3047223 */ /* 0x000fe2000001011a */
[----:B------:R-:W-:Y:S01]  /*ce60*/  FSEL R41, R5, -INF , !P4 ;  /* 0xff80000005297808 */ /* 0x000fe20006000000 */
[----:B------:R-:W-:Y:S01]  /*ce70*/  VIADD R5, R35, 0xffffff19 ;  /* 0xffffff1923057836 */ /* 0x000fe20000000000 */
[----:B------:R-:W-:Y:S01]  /*ce80*/  FSEL R189, R189, -INF , !P3 ;  /* 0xff800000bdbd7808 */ /* 0x000fe20005800000 */
[----:B------:R-:W-:Y:S05]  /*ce90*/  HMMA.16816.F32 R12, R16, R28, R12 ;  /* 0x0000001c100c723c */ /* 0x000fea000000180c */
[----:B------:R-:W-:-:S02]  /*cea0*/  ISETP.GE.AND P5, PT, R7, R182, PT ;  /* 0x000000b60700720c */ /* 0x000fc40003fa6270 */
[C---:B------:R-:W-:Y:S02]  /*ceb0*/  ISETP.GE.AND P4, PT, R7.reuse, R178, PT ;  /* 0x000000b20700720c */ /* 0x040fe40003f86270 */
[C---:B------:R-:W-:Y:S02]  /*cec0*/  ISETP.GE.AND P2, PT, R7.reuse, R180, PT ;  /* 0x000000b40700720c */ /* 0x040fe40003f46270 */
[----:B------:R-:W-:Y:S02]  /*ced0*/  ISETP.GE.AND P3, PT, R7, R181, PT ;  /* 0x000000b50700720c */ /* 0x000fe40003f66270 */
[----:B------:R-:W-:Y:S02]  /*cee0*/  IABS R6, R113 ;  /* 0x0000007100067213 */ /* 0x000fe40000000000 */
[----:B------:R-:W-:Y:S01]  /*cef0*/  IABS R7, R43 ;  /* 0x0000002b00077213 */ /* 0x000fe20000000000 */
[----:B------:R-:W-:Y:S03]  /*cf00*/  HMMA.16816.F32 R8, R16, R30, R8 ;  /* 0x0000001e1008723c */ /* 0x000fe60000001808 */
[----:B------:R-:W-:Y:S01]  /*cf10*/  FSEL R191, R4, -INF , P3 ;  /* 0xff80000004bf7808 */ /* 0x000fe20001800000 */
[----:B------:R-:W-:Y:S01]  /*cf20*/  LDSM.16.M88.4 R28, [R39+0x1c00] ;  /* 0x001c0000271c783b */ /* 0x000fe20000000200 */
[----:B------:R-:W-:-:S02]  /*cf30*/  FSEL R24, R24, -INF , P5 ;  /* 0xff80000018187808 */ /* 0x000fc40002800000 */
        /* <DEDUP_REMOVED lines=8> */
[C---:B------:R-:W-:Y:S02]  /*cfc0*/  ISETP.GE.AND P3, PT, R5.reuse, R180, PT ;  /* 0x000000b40500720c */ /* 0x040fe40003f66270 */
[----:B------:R-:W-:Y:S02]  /*cfd0*/  ISETP.GE.AND P2, PT, R5, R181, PT ;  /* 0x000000b50500720c */ /* 0x000fe40003f46270 */
[----:B------:R-:W1:Y:S01]  /*cfe0*/  LDSM.16.M88.4 R4, [R37+0x1c00] ;  /* 0x001c00002504783b */ /* 0x000e620000000200 */
[----:B------:R-:W-:Y:S02]  /*cff0*/  IABS R24, R112 ;  /* 0x0000007000187213 */ /* 0x000fe40000000000 */
[----:B------:R-:W-:Y:S02]  /*d000*/  FSEL R25, R25, -INF , P5 ;  /* 0xff80000019197808 */ /* 0x000fe40002800000 */
[----:B------:R-:W-:Y:S02]  /*d010*/  I2FP.F32.S32 R24, R24 ;  /* 0x0000001800187245 */ /* 0x000fe40000201400 */
[----:B------:R-:W-:Y:S01]  /*d020*/  FSEL R133, R25, -INF , !P4 ;  /* 0xff80000019857808 */ /* 0x000fe20006000000 */
[----:B------:R-:W-:Y:S01]  /*d030*/  VIADD R25, R35, 0xffffff21 ;  /* 0xffffff2123197836 */ /* 0x000fe20000000000 */
[----:B------:R-:W-:Y:S01]  /*d040*/  IABS R110, R110 ;  /* 0x0000006e006e7213 */ /* 0x000fe20000000000 */
[----:B------:R-:W-:Y:S01]  /*d050*/  FFMA.FTZ R187, -R179, R24, R27 ;  /* 0x00000018b3bb7223 */ /* 0x000fe2000001011b */
[----:B------:R-:W-:Y:S01]  /*d060*/  IABS R24, R111 ;  /* 0x0000006f00187213 */ /* 0x000fe20000000000 */
[----:B------:R-:W-:Y:S01]  /*d070*/  VIADD R27, R35, 0xffffff20 ;  /* 0xffffff20231b7836 */ /* 0x000fe20000000000 */
[----:B------:R-:W-:-:S02]  /*d080*/  I2FP.F32.S32 R110, R110 ;  /* 0x0000006e006e7245 */ /* 0x000fc40000201400 */
[----:B------:R-:W-:Y:S02]  /*d090*/  I2FP.F32.S32 R24, R24 ;  /* 0x0000001800187245 */ /* 0x000fe40000201400 */
[----:B------:R-:W-:Y:S01]  /*d0a0*/  FSEL R187, R187, -INF , P2 ;  /* 0xff800000bbbb7808 */ /* 0x000fe20001000000 */
[----:B------:R-:W-:Y:S01]  /*d0b0*/  FFMA.FTZ R13, -R179, R110, R13 ;  /* 0x0000006eb30d7223 */ /* 0x000fe2000001010d */
[----:B------:R-:W-:Y:S01]  /*d0c0*/  ISETP.GE.AND P5, PT, R27, R182, PT ;  /* 0x000000b61b00720c */ /* 0x000fe20003fa6270 */
[----:B------:R-:W-:Y:S01]  /*d0d0*/  FFMA.FTZ R14, -R179, R24, R14 ;  /* 0x00000018b30e7223 */ /* 0x000fe2000001010e */
[----:B------:R-:W-:Y:S02]  /*d0e0*/  FSEL R187, R187, -INF , !P3 ;  /* 0xff800000bbbb7808 */ /* 0x000fe40005800000 */
[C---:B------:R-:W-:Y:S02]  /*d0f0*/  ISETP.GE.AND P3, PT, R27.reuse, R181, PT ;  /* 0x000000b51b00720c */ /* 0x040fe40003f66270 */
[----:B------:R-:W-:-:S02]  /*d100*/  ISETP.GE.AND P4, PT, R27, R178, PT ;  /* 0x000000b21b00720c */ /* 0x000fc40003f86270 */
        /* <DEDUP_REMOVED lines=9> */
[----:B-1----:R-:W-:Y:S03]  /*d1a0*/  HMMA.16816.F32 R24, R20, R4, RZ ;  /* 0x000000041418723c */ /* 0x002fe600000018ff */
        /* <DEDUP_REMOVED lines=8> */
[----:B------:R-:W-:Y:S01]  /*d230*/  IABS R4, R107 ;  /* 0x0000006b00047213 */ /* 0x000fe20000000000 */
[----:B------:R-:W-:Y:S01]  /*d240*/  FFMA.FTZ R12, -R179, R12, R15 ;  /* 0x0000000cb30c7223 */ /* 0x000fe2000001010f */
[----:B------:R-:W-:-:S02]  /*d250*/  IABS R13, R105 ;  /* 0x00000069000d7213 */ /* 0x000fc40000000000 */
[----:B------:R-:W-:Y:S02]  /*d260*/  ISETP.GE.AND P5, PT, R5, R182, PT ;  /* 0x000000b60500720c */ /* 0x000fe40003fa6270 */
[----:B------:R-:W-:Y:S01]  /*d270*/  I2FP.F32.S32 R4, R4 ;  /* 0x0000000400047245 */ /* 0x000fe20000201400 */
[----:B------:R-:W-:Y:S05]  /*d280*/  HMMA.16816.F32 R24, R16, R28, R24 ;  /* 0x0000001c1018723c */ /* 0x000fea0000001818 */
[----:B------:R-:W-:Y:S01]  /*d290*/  I2FP.F32.S32 R13, R13 ;  /* 0x0000000d000d7245 */ /* 0x000fe20000201400 */
[----:B------:R-:W-:Y:S01]  /*d2a0*/  VIADD R29, R35, 0xffffff31 ;  /* 0xffffff31231d7836 */ /* 0x000fe20000000000 */
[----:B------:R-:W-:Y:S01]  /*d2b0*/  ISETP.GE.AND P4, PT, R5, R178, PT ;  /* 0x000000b20500720c */ /* 0x000fe20003f86270 */
[----:B------:R-:W-:Y:S01]  /*d2c0*/  FFMA.FTZ R4, -R179, R4, R10 ;  /* 0x00000004b3047223 */ /* 0x000fe2000001010a */
[----:B------:R-:W-:-:S02]  /*d2d0*/  FSEL R8, R8, -INF , P5 ;  /* 0xff80000008087808 */ /* 0x000fc40002800000 */
[----:B------:R-:W-:Y:S02]  /*d2e0*/  FSEL R195, R12, -INF , P2 ;  /* 0xff8000000cc37808 */ /* 0x000fe40001000000 */
[----:B------:R-:W-:Y:S02]  /*d2f0*/  FSEL R147, R8, -INF , !P4 ;  /* 0xff80000008937808 */ /* 0x000fe40006000000 */
[----:B------:R-:W-:Y:S02]  /*d300*/  FSEL R195, R195, -INF , !P3 ;  /* 0xff800000c3c37808 */ /* 0x000fe40005800000 */
[----:B------:R-:W-:Y:S02]  /*d310*/  IABS R10, R106 ;  /* 0x0000006a000a7213 */ /* 0x000fe40000000000 */
[----:B------:R-:W-:Y:S02]  /*d320*/  IABS R8, R104 ;  /* 0x0000006800087213 */ /* 0x000fe40000000000 */
[----:B------:R-:W-:Y:S01]  /*d330*/  ISETP.GE.AND P3, PT, R5, R181, PT ;  /* 0x000000b50500720c */ /* 0x000fe20003f66270 */
[----:B------:R-:W-:Y:S01]  /*d340*/  FFMA.FTZ R24, -R179, R13, R24 ;  /* 0x0000000db3187223 */ /* 0x000fe20000010118 */
[----:B------:R-:W-:Y:S01]  /*d350*/  ISETP.GE.AND P2, PT, R5, R180, PT ;  /* 0x000000b40500720c */ /* 0x000fe20003f46270 */
[----:B------:R-:W1:Y:S01]  /*d360*/  LDSM.16.M88.4 R12, [R37+0x2000] ;  /* 0x00200000250c783b */ /* 0x000e620000000200 */
[----:B------:R-:W-:Y:S01]  /*d370*/  I2FP.F32.S32 R10, R10 ;  /* 0x0000000a000a7245 */ /* 0x000fe20000201400 */
[----:B------:R-:W-:Y:S01]  /*d380*/  VIADD R5, R35, 0xffffff29 ;  /* 0xffffff2923057836 */ /* 0x000fe20000000000 */
[----:B------:R-:W-:-:S02]  /*d390*/  I2FP.F32.S32 R8, R8 ;  /* 0x0000000800087245 */ /* 0x000fc40000201400 */
[----:B------:R-:W-:Y:S01]  /*d3a0*/  FSEL R4, R4, -INF , P3 ;  /* 0xff80000004047808 */ /* 0x000fe20001800000 */
[----:B------:R-:W-:Y:S01]  /*d3b0*/  FFMA.FTZ R9, -R179, R10, R9 ;  /* 0x0000000ab3097223 */ /* 0x000fe20000010109 */
[----:B------:R-:W-:Y:S01]  /*d3c0*/  ISETP.GE.AND P5, PT, R5, R182, PT ;  /* 0x000000b60500720c */ /* 0x000fe20003fa6270 */
[----:B------:R-:W-:Y:S01]  /*d3d0*/  FFMA.FTZ R143, -R179, R8, R11 ;  /* 0x00000008b38f7223 */ /* 0x000fe2000001010b */
[----:B------:R-:W-:Y:S01]  /*d3e0*/  FSEL R197, R4, -INF , !P2 ;  /* 0xff80000004c57808 */ /* 0x000fe20005000000 */
[----:B------:R-:W-:Y:S01]  /*d3f0*/  VIADD R11, R35, 0xffffff30 ;  /* 0xffffff30230b7836 */ /* 0x000fe20000000000 */
[C---:B------:R-:W-:Y:S02]  /*d400*/  ISETP.GE.AND P2, PT, R5.reuse, R181, PT ;  /* 0x000000b50500720c */ /* 0x040fe40003f46270 */
[----:B------:R-:W-:Y:S02]  /*d410*/  IABS R8, R62 ;  /* 0x0000003e00087213 */ /* 0x000fe40000000000 */
[----:B------:R-:W-:-:S02]  /*d420*/  ISETP.GE.AND P4, PT, R5, R178, PT ;  /* 0x000000b20500720c */ /* 0x000fc40003f86270 */
[----:B------:R-:W-:Y:S02]  /*d430*/  ISETP.GE.AND P3, PT, R5, R180, PT ;  /* 0x000000b40500720c */ /* 0x000fe40003f66270 */
[----:B------:R-:W-:Y:S03]  /*d440*/  HMMA.16816.F32 R4, R20, R6, RZ ;  /* 0x000000061404723c */ /* 0x000fe600000018ff */
[----:B------:R-:W-:Y:S02]  /*d450*/  FSEL R9, R9, -INF , P5 ;  /* 0xff80000009097808 */ /* 0x000fe40002800000 */
[----:B------:R-:W-:Y:S02]  /*d460*/  FSEL R143, R143, -INF , P2 ;  /* 0xff8000008f8f7808 */ /* 0x000fe40001000000 */
[----:B------:R-:W-:Y:S02]  /*d470*/  I2FP.F32.S32 R8, R8 ;  /* 0x0000000800087245 */ /* 0x000fe40000201400 */
[----:B------:R-:W-:-:S02]  /*d480*/  FSEL R149, R9, -INF , !P4 ;  /* 0xff80000009957808 */ /* 0x000fc40006000000 */
[----:B------:R-:W-:Y:S01]  /*d490*/  FSEL R143, R143, -INF , !P3 ;  /* 0xff8000008f8f7808 */ /* 0x000fe20005800000 */
[----:B------:R-:W-:Y:S01]  /*d4a0*/  FFMA.FTZ R26, -R179, R8, R26 ;  /* 0x00000008b31a7223 */ /* 0x000fe2000001011a */
[C---:B------:R-:W-:Y:S02]  /*d4b0*/  ISETP.GE.AND P5, PT, R11.reuse, R182, PT ;  /* 0x000000b60b00720c */ /* 0x040fe40003fa6270 */
[C---:B------:R-:W-:Y:S02]  /*d4c0*/  ISETP.GE.AND P4, PT, R11.reuse, R178, PT ;  /* 0x000000b20b00720c */ /* 0x040fe40003f86270 */
[C---:B------:R-:W-:Y:S02]  /*d4d0*/  ISETP.GE.AND P2, PT, R11.reuse, R180, PT ;  /* 0x000000b40b00720c */ /* 0x040fe40003f46270 */
[----:B------:R-:W-:Y:S02]  /*d4e0*/  ISETP.GE.AND P3, PT, R11, R181, PT ;  /* 0x000000b50b00720c */ /* 0x000fe40003f66270 */
[----:B------:R-:W2:Y:S01]  /*d4f0*/  LDSM.16.M88.4 R8, [R39+0x2000] ;  /* 0x002000002708783b */ /* 0x000ea20000000200 */
[----:B------:R-:W-:Y:S01]  /*d500*/  FSEL R24, R24, -INF , P5 ;  /* 0xff80000018187808 */ /* 0x000fe20002800000 */
[----:B------:R-:W-:Y:S05]  /*d510*/  HMMA.16816.F32 R4, R16, R30, R4 ;  /* 0x0000001e1004723c */ /* 0x000fea0000001804 */
[----:B------:R-:W-:-:S02]  /*d520*/  FSEL R26, R26, -INF , P3 ;  /* 0xff8000001a1a7808 */ /* 0x000fc40001800000 */
[----:B------:R-:W-:Y:S02]  /*d530*/  FSEL R62, R24, -INF , !P4 ;  /* 0xff800000183e7808 */ /* 0x000fe40006000000 */
[----:B------:R-:W-:Y:S02]  /*d540*/  IABS R24, R103 ;  /* 0x0000006700187213 */ /* 0x000fe40000000000 */
[----:B------:R-:W-:Y:S02]  /*d550*/  FSEL R103, R26, -INF , !P2 ;  /* 0xff8000001a677808 */ /* 0x000fe40005000000 */
[C---:B------:R-:W-:Y:S02]  /*d560*/  ISETP.GE.AND P5, PT, R29.reuse, R182, PT ;  /* 0x000000b61d00720c */ /* 0x040fe40003fa6270 */
[C---:B------:R-:W-:Y:S02]  /*d570*/  ISETP.GE.AND P4, PT, R29.reuse, R178, PT ;  /* 0x000000b21d00720c */ /* 0x040fe40003f86270 */
[----:B------:R-:W-:-:S02]  /*d580*/  ISETP.GE.AND P3, PT, R29, R180, PT ;  /* 0x000000b41d00720c */ /* 0x000fc40003f66270 */
[----:B------:R-:W-:Y:S02]  /*d590*/  ISETP.GE.AND P2, PT, R29, R181, PT ;  /* 0x000000b51d00720c */ /* 0x000fe40003f46270 */
[----:B------:R-:W-:Y:S01]  /*d5a0*/  I2FP.F32.S32 R24, R24 ;  /* 0x0000001800187245 */ /* 0x000fe20000201400 */
[----:B-1----:R-:W-:Y:S03]  /*d5b0*/  HMMA.16816.F32 R28, R20, R12, RZ ;  /* 0x0000000c141c723c */ /* 0x002fe600000018ff */
[----:B------:R-:W-:Y:S01]  /*d5c0*/  IABS R102, R102 ;  /* 0x0000006600667213 */ /* 0x000fe20000000000 */
[----:B------:R-:W-:Y:S01]  /*d5d0*/  VIADD R13, R35, 0xffffff38 ;  /* 0xffffff38230d7836 */ /* 0x000fe20000000000 */
[----:B------:R-:W-:Y:S01]  /*d5e0*/  IABS R101, R101 ;  /* 0x0000006500657213 */ /* 0x000fe20000000000 */
[----:B------:R-:W-:Y:S01]  /*d5f0*/  FFMA.FTZ R25, -R179, R24, R25 ;  /* 0x00000018b3197223 */ /* 0x000fe20000010119 */
[----:B------:R-:W-:-:S02]  /*d600*/  I2FP.F32.S32 R24, R102 ;  /* 0x0000006600187245 */ /* 0x000fc40000201400 */
[----:B------:R-:W-:Y:S02]  /*d610*/  I2FP.F32.S32 R26, R101 ;  /* 0x00000065001a7245 */ /* 0x000fe40000201400 */
[----:B------:R-:W-:Y:S01]  /*d620*/  IABS R12, R93 ;  /* 0x0000005d000c7213 */ /* 0x000fe20000000000 */
[----:B------:R-:W-:Y:S01]  /*d630*/  FFMA.FTZ R24, -R179, R24, R27 ;  /* 0x00000018b3187223 */ /* 0x000fe2000001011b */
[----:B------:R-:W-:Y:S01]  /*d640*/  FSEL R25, R25, -INF , P5 ;  /* 0xff80000019197808 */ /* 0x000fe20002800000 */
[----:B------:R-:W-:Y:S01]  /*d650*/  FFMA.FTZ R4, -R179, R26, R4 ;  /* 0x0000001ab3047223 */ /* 0x000fe20000010104 */
[----:B------:R-:W-:Y:S02]  /*d660*/  ISETP.GE.AND P5, PT, R13, R182, PT ;  /* 0x000000b60d00720c */ /* 0x000fe40003fa6270 */
[----:B------:R-:W-:Y:S02]  /*d670*/  I2FP.F32.S32 R12, R12 ;  /* 0x0000000c000c7245 */ /* 0x000fe40000201400 */
[----:B------:R-:W-:-:S02]  /*d680*/  FSEL R119, R24, -INF , P2 ;  /* 0xff80000018777808 */ /* 0x000fc40001000000 */
[----:B------:R-:W-:Y:S01]  /*d690*/  FSEL R93, R25, -INF , !P4 ;  /* 0xff800000195d7808 */ /* 0x000fe20006000000 */
[----:B------:R-:W-:Y:S01]  /*d6a0*/  FFMA.FTZ R6, -R179, R12, R6 ;  /* 0x0000000cb3067223 */ /* 0x000fe20000010106 */
[----:B------:R-:W-:Y:S01]  /*d6b0*/  ISETP.GE.AND P4, PT, R13, R178, PT ;  /* 0x000000b20d00720c */ /* 0x000fe20003f86270 */
[----:B--2---:R-:W-:Y:S05]  /*d6c0*/  HMMA.16816.F32 R28, R16, R8, R28 ;  /* 0x00000008101c723c */ /* 0x004fea000000181c */
[----:B------:R-:W-:Y:S01]  /*d6d0*/  FSEL R4, R4, -INF , P5 ;  /* 0xff80000004047808 */ /* 0x000fe20002800000 */
[----:B------:R-:W1:Y:S01]  /*d6e0*/  LDSM.16.M88.4 R24, [R37+0x2400] ;  /* 0x002400002518783b */ /* 0x000e620000000200 */
[----:B------:R-:W-:-:S02]  /*d6f0*/  FSEL R119, R119, -INF , !P3 ;  /* 0xff80000077777808 */ /* 0x000fc40005800000 */
[C---:B------:R-:W-:Y:S02]  /*d700*/  ISETP.GE.AND P3, PT, R13.reuse, R181, PT ;  /* 0x000000b50d00720c */ /* 0x040fe40003f66270 */
[----:B------:R-:W-:Y:S02]  /*d710*/  FSEL R107, R4, -INF , !P4 ;  /* 0xff800000046b7808 */ /* 0x000fe40006000000 */
[----:B------:R-:W-:Y:S02]  /*d720*/  IABS R8, R100 ;  /* 0x0000006400087213 */ /* 0x000fe40000000000 */
[----:B------:R-:W-:Y:S02]  /*d730*/  IABS R4, R98 ;  /* 0x0000006200047213 */ /* 0x000fe40000000000 */
[----:B------:R-:W-:Y:S02]  /*d740*/  FSEL R113, R6, -INF , P3 ;  /* 0xff80000006717808 */ /* 0x000fe40001800000 */
[----:B------:R-:W-:Y:S01]  /*d750*/  ISETP.GE.AND P2, PT, R13, R180, PT ;  /* 0x000000b40d00720c */ /* 0x000fe20003f46270 */
[----:B------:R-:W-:Y:S01]  /*d760*/  VIADD R13, R35, 0xffffff39 ;  /* 0xffffff39230d7836 */ /* 0x000fe20000000000 */
[----:B------:R-:W-:-:S02]  /*d770*/  I2FP.F32.S32 R6, R8 ;  /* 0x0000000800067245 */ /* 0x000fc40000201400 */
[----:B------:R-:W-:Y:S02]  /*d780*/  I2FP.F32.S32 R4, R4 ;  /* 0x0000000400047245 */ /* 0x000fe40000201400 */
[----:B------:R-:W-:Y:S01]  /*d790*/  FSEL R113, R113, -INF , !P2 ;  /* 0xff80000071717808 */ /* 0x000fe20005000000 */
[----:B------:R-:W-:Y:S01]  /*d7a0*/  FFMA.FTZ R5, -R179, R6, R5 ;  /* 0x00000006b3057223 */ /* 0x000fe20000010105 */
[----:B------:R-:W-:Y:S01]  /*d7b0*/  ISETP.GE.AND P5, PT, R13, R182, PT ;  /* 0x000000b60d00720c */ /* 0x000fe20003fa6270 */
[----:B------:R-:W-:Y:S01]  /*d7c0*/  FFMA.FTZ R117, -R179, R4, R7 ;  /* 0x00000004b3757223 */ /* 0x000fe20000010107 */
[----:B------:R-:W-:Y:S01]  /*d7d0*/  ISETP.GE.AND P2, PT, R13, R181, PT ;  /* 0x000000b50d00720c */ /* 0x000fe20003f46270 */
[----:B------:R-:W-:Y:S01]  /*d7e0*/  VIADD R7, R35, 0xffffff40 ;  /* 0xffffff4023077836 */ /* 0x000fe20000000000 */
[----:B------:R-:W-:Y:S02]  /*d7f0*/  IABS R4, R58 ;  /* 0x0000003a00047213 */ /* 0x000fe40000000000 */
[----:B------:R-:W-:-:S02]  /*d800*/  ISETP.GE.AND P4, PT, R13, R178, PT ;  /* 0x000000b20d00720c */ /* 0x000fc40003f86270 */
[----:B------:R-:W-:Y:S02]  /*d810*/  ISETP.GE.AND P3, PT, R13, R180, PT ;  /* 0x000000b40d00720c */ /* 0x000fe40003f66270 */
[----:B------:R-:W-:Y:S01]  /*d820*/  FSEL R5, R5, -INF , P5 ;  /* 0xff80000005057808 */ /* 0x000fe20002800000 */
[----:B------:R-:W-:Y:S03]  /*d830*/  HMMA.16816.F32 R12, R20, R14, RZ ;  /* 0x0000000e140c723c */ /* 0x000fe600000018ff */
        /* <DEDUP_REMOVED lines=9> */
[----:B------:R-:W-:Y:S01]  /*d8d0*/  IABS R9, R99 ;  /* 0x0000006300097213 */ /* 0x000fe20000000000 */
[----:B------:R-:W2:Y:S01]  /*d8e0*/  LDSM.16.M88.4 R4, [R39+0x2400] ;  /* 0x002400002704783b */ /* 0x000ea20000000200 */
[----:B------:R-:W-:Y:S01]  /*d8f0*/  IABS R97, R97 ;  /* 0x0000006100617213 */ /* 0x000fe20000000000 */
[----:B------:R-:W-:Y:S05]  /*d900*/  HMMA.16816.F32 R12, R16, R10, R12 ;  /* 0x0000000a100c723c */ /* 0x000fea000000180c */
[----:B------:R-:W-:-:S02]  /*d910*/  I2FP.F32.S32 R9, R9 ;  /* 0x0000000900097245 */ /* 0x000fc40000201400 */
[----:B------:R-:W-:Y:S02]  /*d920*/  FSEL R30, R30, -INF , P3 ;  /* 0xff8000001e1e7808 */ /* 0x000fe40001800000 */
[----:B------:R-:W-:Y:S01]  /*d930*/  I2FP.F32.S32 R8, R97 ;  /* 0x0000006100087245 */ /* 0x000fe20000201400 */
[----:B------:R-:W-:Y:S01]  /*d940*/  FFMA.FTZ R28, -R179, R9, R28 ;  /* 0x00000009b31c7223 */ /* 0x000fe2000001011c */
[----:B------:R-:W-:Y:S01]  /*d950*/  VIADD R9, R35, 0xffffff41 ;  /* 0xffffff4123097836 */ /* 0x000fe20000000000 */
[----:B------:R-:W-:Y:S02]  /*d960*/  FSEL R111, R30, -INF , !P2 ;  /* 0xff8000001e6f7808 */ /* 0x000fe40005000000 */
[----:B------:R-:W-:Y:S01]  /*d970*/  FFMA.FTZ R29, -R179, R8, R29 ;  /* 0x00000008b31d7223 */ /* 0x000fe2000001011d */
[----:B------:R-:W-:Y:S02]  /*d980*/  FSEL R28, R28, -INF , P5 ;  /* 0xff8000001c1c7808 */ /* 0x000fe40002800000 */
[----:B------:R-:W-:-:S02]  /*d990*/  ISETP.GE.AND P5, PT, R9, R182, PT ;  /* 0x000000b60900720c */ /* 0x000fc40003fa6270 */
[----:B------:R-:W-:Y:S02]  /*d9a0*/  FSEL R58, R28, -INF , !P4 ;  /* 0xff8000001c3a7808 */ /* 0x000fe40006000000 */
        /* <DEDUP_REMOVED lines=8> */
[----:B------:R-:W-:Y:S02]  /*da30*/  IABS R24, R91 ;  /* 0x0000005b00187213 */ /* 0x000fe40000000000 */
[----:B------:R-:W-:Y:S01]  /*da40*/  I2FP.F32.S32 R30, R95 ;  /* 0x0000005f001e7245 */ /* 0x000fe20000201400 */
[----:B------:R-:W-:Y:S01]  /*da50*/  FFMA.FTZ R28, -R179, R28, R31 ;  /* 0x0000001cb31c7223 */ /* 0x000fe2000001011f */
[----:B------:R-:W-:Y:S02]  /*da60*/  FSEL R29, R29, -INF , P5 ;  /* 0xff8000001d1d7808 */ /* 0x000fe40002800000 */
[----:B------:R-:W-:Y:S01]  /*da70*/  I2FP.F32.S32 R24, R24 ;  /* 0x0000001800187245 */ /* 0x000fe20000201400 */
[----:B------:R-:W-:Y:S01]  /*da80*/  FFMA.FTZ R12, -R179, R30, R12 ;  /* 0x0000001eb30c7223 */ /* 0x000fe2000001010c */
[----:B------:R-:W-:-:S02]  /*da90*/  FSEL R127, R28, -INF , P2 ;  /* 0xff8000001c7f7808 */ /* 0x000fc40001000000 */
[----:B------:R-:W-:Y:S01]  /*daa0*/  IABS R94, R94 ;  /* 0x0000005e005e7213 */ /* 0x000fe20000000000 */
[----:B------:R-:W-:Y:S01]  /*dab0*/  FFMA.FTZ R14, -R179, R24, R14 ;  /* 0x00000018b30e7223 */ /* 0x000fe2000001010e */
[----:B------:R-:W-:Y:S01]  /*dac0*/  FSEL R91, R29, -INF , !P4 ;  /* 0xff8000001d5b7808 */ /* 0x000fe20006000000 */
[----:B--2---:R-:W-:Y:S05]  /*dad0*/  HMMA.16816.F32 R8, R16, R4, R8 ;  /* 0x000000041008723c */ /* 0x004fea0000001808 */
[----:B------:R-:W-:Y:S01]  /*dae0*/  FSEL R127, R127, -INF , !P3 ;  /* 0xff8000007f7f7808 */ /* 0x000fe20005800000 */
[----:B------:R-:W-:Y:S01]  /*daf0*/  VIADD R29, R35, 0xffffff58 ;  /* 0xffffff58231d7836 */ /* 0x000fe20000000000 */
[----:B------:R-:W-:-:S02]  /*db00*/  ISETP.GE.AND P5, PT, R25, R182, PT ;  /* 0x000000b61900720c */ /* 0x000fc40003fa6270 */
[C---:B------:R-:W-:Y:S02]  /*db10*/  ISETP.GE.AND P4, PT, R25.reuse, R178, PT ;  /* 0x000000b21900720c */ /* 0x040fe40003f86270 */
[C---:B------:R-:W-:Y:S02]  /*db20*/  ISETP.GE.AND P2, PT, R25.reuse, R180, PT ;  /* 0x000000b41900720c */ /* 0x040fe40003f46270 */
[----:B------:R-:W-:Y:S01]  /*db30*/  ISETP.GE.AND P3, PT, R25, R181, PT ;  /* 0x000000b51900720c */ /* 0x000fe20003f66270 */
[----:B------:R-:W-:Y:S01]  /*db40*/  VIADD R25, R35, 0xffffff49 ;  /* 0xffffff4923197836 */ /* 0x000fe20000000000 */
[----:B------:R-:W-:Y:S02]  /*db50*/  IABS R90, R90 ;  /* 0x0000005a005a7213 */ /* 0x000fe40000000000 */
[----:B------:R-:W-:Y:S02]  /*db60*/  I2FP.F32.S32 R94, R94 ;  /* 0x0000005e005e7245 */ /* 0x000fe40000201400 */
[----:B------:R-:W-:-:S02]  /*db70*/  I2FP.F32.S32 R90, R90 ;  /* 0x0000005a005a7245 */ /* 0x000fc40000201400 */
[----:B------:R-:W-:Y:S01]  /*db80*/  FSEL R12, R12, -INF , P5 ;  /* 0xff8000000c0c7808 */ /* 0x000fe20002800000 */
[C---:B------:R-:W-:Y:S01]  /*db90*/  FFMA.FTZ R13, -R179.reuse, R94, R13 ;  /* 0x0000005eb30d7223 */ /* 0x040fe2000001010d */
[----:B------:R-:W-:Y:S01]  /*dba0*/  FSEL R14, R14, -INF , P3 ;  /* 0xff8000000e0e7808 */ /* 0x000fe20001800000 */
[----:B------:R-:W-:Y:S01]  /*dbb0*/  FFMA.FTZ R15, -R179, R90, R15 ;  /* 0x0000005ab30f7223 */ /* 0x000fe2000001010f */
[----:B------:R-:W-:Y:S02]  /*dbc0*/  ISETP.GE.AND P5, PT, R25, R182, PT ;  /* 0x000000b61900720c */ /* 0x000fe40003fa6270 */
[----:B------:R-:W-:Y:S02]  /*dbd0*/  FSEL R105, R12, -INF , !P4 ;  /* 0xff8000000c697808 */ /* 0x000fe40006000000 */
[----:B------:R-:W-:Y:S02]  /*dbe0*/  FSEL R125, R14, -INF , !P2 ;  /* 0xff8000000e7d7808 */ /* 0x000fe40005000000 */
[----:B------:R-:W-:-:S02]  /*dbf0*/  IABS R92, R92 ;  /* 0x0000005c005c7213 */ /* 0x000fc40000000000 */
[C---:B------:R-:W-:Y:S02]  /*dc00*/  ISETP.GE.AND P4, PT, R25.reuse, R178, PT ;  /* 0x000000b21900720c */ /* 0x040fe40003f86270 */
[----:B------:R-:W-:Y:S02]  /*dc10*/  ISETP.GE.AND P2, PT, R25, R181, PT ;  /* 0x000000b51900720c */ /* 0x000fe40003f46270 */
[----:B------:R-:W-:Y:S02]  /*dc20*/  FSEL R13, R13, -INF , P5 ;  /* 0xff8000000d0d7808 */ /* 0x000fe40002800000 */
[----:B------:R-:W-:Y:S02]  /*dc30*/  I2FP.F32.S32 R5, R92 ;  /* 0x0000005c00057245 */ /* 0x000fe40000201400 */
[----:B------:R-:W-:Y:S02]  /*dc40*/  FSEL R109, R13, -INF , !P4 ;  /* 0xff8000000d6d7808 */ /* 0x000fe40006000000 */
[----:B------:R-:W-:Y:S01]  /*dc50*/  FSEL R115, R15, -INF , P2 ;  /* 0xff8000000f737808 */ /* 0x000fe20001000000 */
[----:B------:R-:W-:Y:S01]  /*dc60*/  FFMA.FTZ R8, -R179, R5, R8 ;  /* 0x00000005b3087223 */ /* 0x000fe20000010108 */
[----:B------:R-:W-:Y:S01]  /*dc70*/  ISETP.GE.AND P3, PT, R25, R180, PT ;  /* 0x000000b41900720c */ /* 0x000fe20003f66270 */
[----:B------:R-:W-:Y:S03]  /*dc80*/  HMMA.16816.F32 R12, R20, R26, RZ ;  /* 0x0000001a140c723c */ /* 0x000fe600000018ff */
[----:B------:R-:W-:Y:S01]  /*dc90*/  IABS R51, R51 ;  /* 0x0000003300337213 */ /* 0x000fe20000000000 */
[----:B------:R-:W1:Y:S01]  /*dca0*/  LDSM.16.M88.4 R24, [R37+0x2800] ;  /* 0x002800002518783b */ /* 0x000e620000000200 */
[----:B------:R-:W-:Y:S01]  /*dcb0*/  VIADD R5, R35, 0xffffff50 ;  /* 0xffffff5023057836 */ /* 0x000fe20000000000 */
[----:B------:R-:W-:-:S02]  /*dcc0*/  IABS R44, R44 ;  /* 0x0000002c002c7213 */ /* 0x000fc40000000000 */
[----:B------:R-:W-:Y:S02]  /*dcd0*/  I2FP.F32.S32 R4, R51 ;  /* 0x0000003300047245 */ /* 0x000fe40000201400 */
[----:B------:R-:W-:Y:S02]  /*dce0*/  FSEL R115, R115, -INF , !P3 ;  /* 0xff80000073737808 */ /* 0x000fe40005800000 */
[----:B------:R-:W-:Y:S01]  /*dcf0*/  ISETP.GE.AND P5, PT, R5, R182, PT ;  /* 0x000000b60500720c */ /* 0x000fe20003fa6270 */
[----:B------:R-:W-:Y:S01]  /*dd00*/  FFMA.FTZ R4, -R179, R4, R10 ;  /* 0x00000004b3047223 */ /* 0x000fe2000001010a */
[C---:B------:R-:W-:Y:S01]  /*dd10*/  ISETP.GE.AND P3, PT, R5.reuse, R181, PT ;  /* 0x000000b50500720c */ /* 0x040fe20003f66270 */
[----:B------:R-:W-:Y:S01]  /*dd20*/  IMAD.MOV.U32 R10, RZ, RZ, R44 ;  /* 0x000000ffff0a7224 */ /* 0x000fe200078e002c */
[C---:B------:R-:W-:Y:S02]  /*dd30*/  ISETP.GE.AND P4, PT, R5.reuse, R178, PT ;  /* 0x000000b20500720c */ /* 0x040fe40003f86270 */
[----:B------:R-:W-:Y:S01]  /*dd40*/  ISETP.GE.AND P2, PT, R5, R180, PT ;  /* 0x000000b40500720c */ /* 0x000fe20003f46270 */
[----:B------:R-:W-:Y:S01]  /*dd50*/  VIADD R5, R35, 0xffffff51 ;  /* 0xffffff5123057836 */ /* 0x000fe20000000000 */
[----:B------:R-:W-:-:S02]  /*dd60*/  FSEL R8, R8, -INF , P5 ;  /* 0xff80000008087808 */ /* 0x000fc40002800000 */
[----:B------:R-:W-:Y:S02]  /*dd70*/  FSEL R4, R4, -INF , P3 ;  /* 0xff80000004047808 */ /* 0x000fe40001800000 */
[----:B------:R-:W-:Y:S02]  /*dd80*/  FSEL R44, R8, -INF , !P4 ;  /* 0xff800000082c7808 */ /* 0x000fe40006000000 */
[----:B------:R-:W-:Y:S02]  /*dd90*/  I2FP.F32.S32 R10, R10 ;  /* 0x0000000a000a7245 */ /* 0x000fe40000201400 */
[----:B------:R-:W-:Y:S02]  /*dda0*/  FSEL R51, R4, -INF , !P2 ;  /* 0xff80000004337808 */ /* 0x000fe40005000000 */
[----:B------:R-:W-:Y:S01]  /*ddb0*/  ISETP.GE.AND P5, PT, R5, R182, PT ;  /* 0x000000b60500720c */ /* 0x000fe20003fa6270 */
[----:B------:R-:W-:Y:S01]  /*ddc0*/  FFMA.FTZ R9, -R179, R10, R9 ;  /* 0x0000000ab3097223 */ /* 0x000fe20000010109 */
[----:B------:R-:W-:-:S02]  /*ddd0*/  ISETP.GE.AND P4, PT, R5, R178, PT ;  /* 0x000000b20500720c */ /* 0x000fc40003f86270 */
[C---:B------:R-:W-:Y:S02]  /*dde0*/  ISETP.GE.AND P3, PT, R5.reuse, R180, PT ;  /* 0x000000b40500720c */ /* 0x040fe40003f66270 */
[----:B------:R-:W-:Y:S02]  /*ddf0*/  ISETP.GE.AND P2, PT, R5, R181, PT ;  /* 0x000000b50500720c */ /* 0x000fe40003f46270 */
[----:B------:R-:W-:Y:S01]  /*de00*/  IABS R8, R49 ;  /* 0x0000003100087213 */ /* 0x000fe20000000000 */
[----:B------:R-:W-:Y:S01]  /*de10*/  HMMA.16816.F32 R4, R16, R6, R12 ;  /* 0x000000061004723c */ /* 0x000fe2000000180c */
[----:B------:R-:W2:Y:S04]  /*de20*/  LDSM.16.M88.4 R12, [R39+0x2800] ;  /* 0x00280000270c783b */ /* 0x000ea80000000200 */
[----:B------:R-:W-:-:S02]  /*de30*/  FSEL R49, R9, -INF , P5 ;  /* 0xff80000009317808 */ /* 0x000fc40002800000 */
[----:B------:R-:W-:Y:S02]  /*de40*/  I2FP.F32.S32 R8, R8 ;  /* 0x0000000800087245 */ /* 0x000fe40000201400 */
[----:B------:R-:W-:Y:S02]  /*de50*/  IABS R30, R86 ;  /* 0x00000056001e7213 */ /* 0x000fe40000000000 */
[----:B------:R-:W-:Y:S01]  /*de60*/  IABS R28, R67 ;  /* 0x00000043001c7213 */ /* 0x000fe20000000000 */
[----:B------:R-:W-:Y:S01]  /*de70*/  FFMA.FTZ R9, -R179, R8, R11 ;  /* 0x00000008b3097223 */ /* 0x000fe2000001010b */
[----:B------:R-:W-:Y:S02]  /*de80*/  IABS R8, R89 ;  /* 0x0000005900087213 */ /* 0x000fe40000000000 */
[----:B------:R-:W-:Y:S02]  /*de90*/  FSEL R49, R49, -INF , !P4 ;  /* 0xff80000031317808 */ /* 0x000fe40006000000 */
[----:B------:R-:W-:-:S02]  /*dea0*/  FSEL R9, R9, -INF , P2 ;  /* 0xff80000009097808 */ /* 0x000fc40001000000 */
[----:B------:R-:W-:Y:S02]  /*deb0*/  ISETP.GE.AND P5, PT, R29, R182, PT ;  /* 0x000000b61d00720c */ /* 0x000fe40003fa6270 */
[----:B------:R-:W-:Y:S02]  /*dec0*/  FSEL R67, R9, -INF , !P3 ;  /* 0xff80000009437808 */ /* 0x000fe40005800000 */
[C---:B------:R-:W-:Y:S02]  /*ded0*/  ISETP.GE.AND P4, PT, R29.reuse, R178, PT ;  /* 0x000000b21d00720c */ /* 0x040fe40003f86270 */
[C---:B------:R-:W-:Y:S02]  /*dee0*/  ISETP.GE.AND P2, PT, R29.reuse, R180, PT ;  /* 0x000000b41d00720c */ /* 0x040fe40003f46270 */
[----:B------:R-:W-:Y:S02]  /*def0*/  ISETP.GE.AND P3, PT, R29, R181, PT ;  /* 0x000000b51d00720c */ /* 0x000fe40003f66270 */
[----:B------:R-:W-:-:S02]  /*df00*/  I2FP.F32.S32 R30, R30 ;  /* 0x0000001e001e7245 */ /* 0x000fc40000201400 */
[----:B------:R-:W-:Y:S02]  /*df10*/  I2FP.F32.S32 R29, R8 ;  /* 0x00000008001d7245 */ /* 0x000fe40000201400 */
[----:B-1----:R-:W-:Y:S03]  /*df20*/  HMMA.16816.F32 R8, R20, R24, RZ ;  /* 0x000000181408723c */ /* 0x002fe600000018ff */
[C---:B------:R-:W-:Y:S01]  /*df30*/  FFMA.FTZ R4, -R179.reuse, R30, R4 ;  /* 0x0000001eb3047223 */ /* 0x040fe20000010104 */
[----:B------:R-:W-:Y:S01]  /*df40*/  IABS R52, R52 ;  /* 0x0000003400347213 */ /* 0x000fe20000000000 */
[----:B------:R-:W-:Y:S01]  /*df50*/  FFMA.FTZ R6, -R179, R29, R6 ;  /* 0x0000001db3067223 */ /* 0x000fe20000010106 */
[----:B------:R-:W-:Y:S01]  /*df60*/  I2FP.F32.S32 R28, R28 ;  /* 0x0000001c001c7245 */ /* 0x000fe20000201400 */
[----:B------:R-:W-:Y:S01]  /*df70*/  VIADD R25, R35, 0xffffff59 ;  /* 0xffffff5923197836 */ /* 0x000fe20000000000 */
[----:B------:R-:W-:Y:S01]  /*df80*/  FSEL R24, R4, -INF , P5 ;  /* 0xff80000004187808 */ /* 0x000fe20002800000 */
[----:B------:R-:W-:Y:S01]  /*df90*/  IMAD.MOV.U32 R4, RZ, RZ, R52 ;  /* 0x000000ffff047224 */ /* 0x000fe200078e0034 */
[----:B------:R-:W-:Y:S01]  /*dfa0*/  FSEL R6, R6, -INF , P3 ;  /* 0xff80000006067808 */ /* 0x000fe20001800000 */
[----:B------:R-:W-:Y:S01]  /*dfb0*/  FFMA.FTZ R5, -R179, R28, R5 ;  /* 0x0000001cb3057223 */ /* 0x000fe20000010105 */
[----:B------:R-:W-:Y:S01]  /*dfc0*/  ISETP.GE.AND P5, PT, R25, R182, PT ;  /* 0x000000b61900720c */ /* 0x000fe20003fa6270 */
[----:B------:R-:W-:Y:S01]  /*dfd0*/  VIADD R29, R35, 0xffffff60 ;  /* 0xffffff60231d7836 */ /* 0x000fe20000000000 */
[----:B------:R-:W-:-:S02]  /*dfe0*/  I2FP.F32.S32 R4, R4 ;  /* 0x0000000400047245 */ /* 0x000fc40000201400 */
[----:B------:R-:W-:Y:S02]  /*dff0*/  FSEL R101, R6, -INF , !P2 ;  /* 0xff80000006657808 */ /* 0x000fe40005000000 */
[----:B------:R-:W-:Y:S01]  /*e000*/  FSEL R86, R5, -INF , P5 ;  /* 0xff80000005567808 */ /* 0x000fe20002800000 */
[----:B------:R-:W-:Y:S01]  /*e010*/  FFMA.FTZ R89, -R179, R4, R7 ;  /* 0x00000004b3597223 */ /* 0x000fe20000010107 */
[----:B------:R-:W-:Y:S01]  /*e020*/  ISETP.GE.AND P2, PT, R25, R181, PT ;  /* 0x000000b51900720c */ /* 0x000fe20003f46270 */
[----:B------:R1:W3:Y:S01]  /*e030*/  LDSM.16.M88.4 R4, [R37+0x2c00] ;  /* 0x002c00002504783b */ /* 0x0002e20000000200 */
[----:B--2---:R-:W-:Y:S05]  /*e040*/  HMMA.16816.F32 R8, R16, R12, R8 ;  /* 0x0000000c1008723c */ /* 0x004fea0000001808 */
[----:B------:R-:W-:-:S02]  /*e050*/  IABS R59, R59 ;  /* 0x0000003b003b7213 */ /* 0x000fc40000000000 */
[----:B------:R-:W-:Y:S02]  /*e060*/  FSEL R52, R24, -INF , !P4 ;  /* 0xff80000018347808 */ /* 0x000fe40006000000 */
[C---:B------:R-:W-:Y:S02]  /*e070*/  ISETP.GE.AND P4, PT, R25.reuse, R178, PT ;  /* 0x000000b21900720c */ /* 0x040fe40003f86270 */
[----:B------:R-:W-:Y:S02]  /*e080*/  ISETP.GE.AND P3, PT, R25, R180, PT ;  /* 0x000000b41900720c */ /* 0x000fe40003f66270 */
[----:B------:R-:W-:Y:S01]  /*e090*/  FSEL R89, R89, -INF , P2 ;  /* 0xff80000059597808 */ /* 0x000fe20001000000 */
[----:B------:R-:W-:Y:S03]  /*e0a0*/  HMMA.16816.F32 R24, R20, R26, RZ ;  /* 0x0000001a1418723c */ /* 0x000fe600000018ff */
[----:B------:R-:W-:-:S02]  /*e0b0*/  I2FP.F32.S32 R28, R59 ;  /* 0x0000003b001c7245 */ /* 0x000fc40000201400 */
[----:B------:R-:W-:Y:S02]  /*e0c0*/  IABS R87, R87 ;  /* 0x0000005700577213 */ /* 0x000fe40000000000 */
[----:B------:R-:W-:Y:S02]  /*e0d0*/  FSEL R86, R86, -INF , !P4 ;  /* 0xff80000056567808 */ /* 0x000fe40006000000 */
[----:B------:R-:W-:Y:S02]  /*e0e0*/  FSEL R89, R89, -INF , !P3 ;  /* 0xff80000059597808 */ /* 0x000fe40005800000 */
[----:B------:R-:W-:Y:S01]  /*e0f0*/  ISETP.GE.AND P5, PT, R29, R182, PT ;  /* 0x000000b61d00720c */ /* 0x000fe20003fa6270 */
[----:B------:R-:W-:Y:S01]  /*e100*/  FFMA.FTZ R9, -R179, R28, R9 ;  /* 0x0000001cb3097223 */ /* 0x000fe20000010109 */
[----:B------:R-:W-:Y:S01]  /*e110*/  ISETP.GE.AND P4, PT, R29, R178, PT ;  /* 0x000000b21d00720c */ /* 0x000fe20003f86270 */
[----:B-1----:R-:W-:Y:S01]  /*e120*/  VIADD R37, R61, 0xfffffffe ;  /* 0xfffffffe3d257836 */ /* 0x002fe20000000000 */
[----:B------:R-:W-:-:S02]  /*e130*/  IABS R12, R88 ;  /* 0x00000058000c7213 */ /* 0x000fc40000000000 */
[C---:B------:R-:W-:Y:S02]  /*e140*/  ISETP.GE.AND P2, PT, R29.reuse, R180, PT ;  /* 0x000000b41d00720c */ /* 0x040fe40003f46270 */
[----:B------:R-:W-:Y:S02]  /*e150*/  I2FP.F32.S32 R13, R87 ;  /* 0x00000057000d7245 */ /* 0x000fe40000201400 */
[----:B------:R-:W-:Y:S01]  /*e160*/  ISETP.GE.AND P3, PT, R29, R181, PT ;  /* 0x000000b51d00720c */ /* 0x000fe20003f66270 */
[----:B------:R-:W-:Y:S01]  /*e170*/  HMMA.16816.F32 R24, R16, R14, R24 ;  /* 0x0000000e1018723c */ /* 0x000fe20000001818 */
[----:B------:R-:W1:Y:S04]  /*e180*/  LDSM.16.M88.4 R28, [R39+0x2c00] ;  /* 0x002c0000271c783b */ /* 0x000e680000000200 */
[----:B------:R-:W-:Y:S01]  /*e190*/  I2FP.F32.S32 R12, R12 ;  /* 0x0000000c000c7245 */ /* 0x000fe20000201400 */
[----:B------:R-:W-:Y:S01]  /*e1a0*/  FFMA.FTZ R8, -R179, R13, R8 ;  /* 0x0000000db3087223 */ /* 0x000fe20000010108 */
[----:B------:R-:W-:Y:S01]  /*e1b0*/  IABS R47, R47 ;  /* 0x0000002f002f7213 */ /* 0x000fe20000000000 */
[----:B------:R-:W-:Y:S01]  /*e1c0*/  VIADD R13, R35, 0xffffff61 ;  /* 0xffffff61230d7836 */ /* 0x000fe20000000000 */
[----:B------:R-:W-:Y:S01]  /*e1d0*/  IABS R14, R46 ;  /* 0x0000002e000e7213 */ /* 0x000fe20000000000 */
[----:B------:R-:W-:Y:S01]  /*e1e0*/  FFMA.FTZ R12, -R179, R12, R10 ;  /* 0x0000000cb30c7223 */ /* 0x000fe2000001010a */
[----:B------:R-:W-:Y:S01]  /*e1f0*/  FSEL R8, R8, -INF , P5 ;  /* 0xff80000008087808 */ /* 0x000fe20002800000 */
[----:B------:R-:W-:Y:S01]  /*e200*/  IMAD.MOV.U32 R10, RZ, RZ, R47 ;  /* 0x000000ffff0a7224 */ /* 0x000fe200078e002f */
[----:B------:R-:W-:Y:S01]  /*e210*/  ISETP.GE.AND P5, PT, R13, R182, PT ;  /* 0x000000b60d00720c */ /* 0x000fe20003fa6270 */
[----:B------:R-:W-:-:S04]  /*e220*/  DEPBAR.LE SB0, 0x0 ;  /* 0x000080000000791a */ /* 0x000fc80000000000 */
[----:B------:R-:W-:Y:S02]  /*e230*/  FSEL R47, R8, -INF , !P4 ;  /* 0xff800000082f7808 */ /* 0x000fe40006000000 */
[----:B------:R-:W-:Y:S02]  /*e240*/  I2FP.F32.S32 R8, R10 ;  /* 0x0000000a00087245 */ /* 0x000fe40000201400 */
[----:B------:R-:W-:Y:S02]  /*e250*/  ISETP.GE.AND P4, PT, R13, R178, PT ;  /* 0x000000b20d00720c */ /* 0x000fe40003f86270 */
[----:B------:R-:W-:Y:S02]  /*e260*/  FSEL R9, R9, -INF , P5 ;  /* 0xff80000009097808 */ /* 0x000fe40002800000 */
[----:B------:R-:W-:Y:S01]  /*e270*/  FSEL R59, R12, -INF , P3 ;  /* 0xff8000000c3b7808 */ /* 0x000fe20001800000 */
[----:B------:R-:W-:Y:S01]  /*e280*/  FFMA.FTZ R12, -R179, R8, R11 ;  /* 0x00000008b30c7223 */ /* 0x000fe2000001010b */
[----:B------:R-:W-:-:S02]  /*e290*/  FSEL R46, R9, -INF , !P4 ;  /* 0xff800000092e7808 */ /* 0x000fc40006000000 */
[C---:B---3--:R-:W-:Y:S03]  /*e2a0*/  HMMA.16816.F32 R8, R20.reuse, R4, RZ ;  /* 0x000000041408723c */ /* 0x048fe600000018ff */
[----:B------:R-:W-:Y:S02]  /*e2b0*/  FSEL R59, R59, -INF , !P2 ;  /* 0xff8000003b3b7808 */ /* 0x000fe40005000000 */
[C---:B------:R-:W-:Y:S02]  /*e2c0*/  ISETP.GE.AND P2, PT, R13.reuse, R181, PT ;  /* 0x000000b50d00720c */ /* 0x040fe40003f46270 */
[----:B------:R-:W-:Y:S02]  /*e2d0*/  IABS R56, R56 ;  /* 0x0000003800387213 */ /* 0x000fe40000000000 */
[----:B------:R-:W-:Y:S01]  /*e2e0*/  IABS R15, R57 ;  /* 0x00000039000f7213 */ /* 0x000fe20000000000 */
[----:B------:R-:W-:Y:S01]  /*e2f0*/  HMMA.16816.F32 R4, R20, R6, RZ ;  /* 0x000000061404723c */ /* 0x000fe200000018ff */
[----:B------:R-:W-:Y:S01]  /*e300*/  FSEL R97, R12, -INF , P2 ;  /* 0xff8000000c617808 */ /* 0x000fe20001000000 */
[----:B------:R-:W-:Y:S01]  /*e310*/  IMAD.MOV.U32 R12, RZ, RZ, R56 ;  /* 0x000000ffff0c7224 */ /* 0x000fe200078e0038 */
[----:B------:R-:W-:Y:S01]  /*e320*/  ISETP.GE.AND P3, PT, R13, R180, PT ;  /* 0x000000b40d00720c */ /* 0x000fe20003f66270 */
[----:B------:R-:W-:Y:S01]  /*e330*/  VIADD R13, R35, 0xffffff68 ;  /* 0xffffff68230d7836 */ /* 0x000fe20000000000 */
[----:B------:R-:W-:-:S02]  /*e340*/  I2FP.F32.S32 R14, R14 ;  /* 0x0000000e000e7245 */ /* 0x000fc40000201400 */
[----:B------:R-:W-:Y:S02]  /*e350*/  I2FP.F32.S32 R15, R15 ;  /* 0x0000000f000f7245 */ /* 0x000fe40000201400 */
[----:B------:R-:W-:Y:S01]  /*e360*/  FSEL R97, R97, -INF , !P3 ;  /* 0xff80000061617808 */ /* 0x000fe20005800000 */
[C---:B------:R-:W-:Y:S01]  /*e370*/  FFMA.FTZ R14, -R179.reuse, R14, R24 ;  /* 0x0000000eb30e7223 */ /* 0x040fe20000010118 */
[----:B------:R-:W-:Y:S01]  /*e380*/  I2FP.F32.S32 R12, R12 ;  /* 0x0000000c000c7245 */ /* 0x000fe20000201400 */
[----:B-1----:R-:W-:Y:S05]  /*e390*/  HMMA.16816.F32 R8, R16, R28, R8 ;  /* 0x0000001c1008723c */ /* 0x002fea0000001808 */
[----:B------:R-:W-:Y:S01]  /*e3a0*/  FFMA.FTZ R15, -R179, R15, R26 ;  /* 0x0000000fb30f7223 */ /* 0x000fe2000001011a */
[----:B------:R-:W-:-:S02]  /*e3b0*/  ISETP.GE.AND P5, PT, R13, R182, PT ;  /* 0x000000b60d00720c */ /* 0x000fc40003fa6270 */
[----:B------:R-:W-:Y:S01]  /*e3c0*/  ISETP.GE.AND P3, PT, R13, R181, PT ;  /* 0x000000b50d00720c */ /* 0x000fe20003f66270 */
[----:B------:R-:W-:Y:S01]  /*e3d0*/  FFMA.FTZ R25, -R179, R12, R25 ;  /* 0x0000000cb3197223 */ /* 0x000fe20000010119 */
[----:B------:R-:W-:Y:S02]  /*e3e0*/  IABS R55, R55 ;  /* 0x0000003700377213 */ /* 0x000fe40000000000 */
[C---:B------:R-:W-:Y:S01]  /*e3f0*/  ISETP.GE.AND P4, PT, R13.reuse, R178, PT ;  /* 0x000000b20d00720c */ /* 0x040fe20003f86270 */
[----:B------:R-:W-:Y:S03]  /*e400*/  HMMA.16816.F32 R4, R16, R30, R4 ;  /* 0x0000001e1004723c */ /* 0x000fe60000001804 */
[----:B------:R-:W-:Y:S01]  /*e410*/  ISETP.GE.AND P2, PT, R13, R180, PT ;  /* 0x000000b40d00720c */ /* 0x000fe20003f46270 */
[----:B------:R-:W-:Y:S01]  /*e420*/  VIADD R13, R35, 0xffffff69 ;  /* 0xffffff69230d7836 */ /* 0x000fe20000000000 */
[----:B------:R-:W-:-:S02]  /*e430*/  FSEL R14, R14, -INF , P5 ;  /* 0xff8000000e0e7808 */ /* 0x000fc40002800000 */
[----:B------:R-:W-:Y:S02]  /*e440*/  FSEL R15, R15, -INF , P3 ;  /* 0xff8000000f0f7808 */ /* 0x000fe40001800000 */
[----:B------:R-:W-:Y:S02]  /*e450*/  I2FP.F32.S32 R12, R55 ;  /* 0x00000037000c7245 */ /* 0x000fe40000201400 */
[----:B------:R-:W-:Y:S02]  /*e460*/  IABS R50, R50 ;  /* 0x0000003200327213 */ /* 0x000fe40000000000 */
[----:B------:R-:W-:Y:S01]  /*e470*/  FSEL R88, R14, -INF , !P4 ;  /* 0xff8000000e587808 */ /* 0x000fe20006000000 */
[----:B------:R-:W-:Y:S01]  /*e480*/  FFMA.FTZ R12, -R179, R12, R27 ;  /* 0x0000000cb30c7223 */ /* 0x000fe2000001011b */
[----:B------:R-:W-:Y:S02]  /*e490*/  FSEL R123, R15, -INF , !P2 ;  /* 0xff8000000f7b7808 */ /* 0x000fe40005000000 */
        /* <DEDUP_REMOVED lines=9> */
[----:B------:R-:W-:-:S02]  /*e530*/  ISETP.GE.AND P5, PT, R13, R182, PT ;  /* 0x000000b60d00720c */ /* 0x000fc40003fa6270 */
[----:B------:R-:W-:Y:S02]  /*e540*/  FSEL R12, R12, -INF , P2 ;  /* 0xff8000000c0c7808 */ /* 0x000fe40001000000 */
[----:B------:R-:W-:Y:S02]  /*e550*/  I2FP.F32.S32 R15, R54 ;  /* 0x00000036000f7245 */ /* 0x000fe40000201400 */
[----:B------:R-:W-:Y:S02]  /*e560*/  IABS R45, R45 ;  /* 0x0000002d002d7213 */ /* 0x000fe40000000000 */
[----:B------:R-:W-:Y:S01]  /*e570*/  FSEL R99, R25, -INF , !P4 ;  /* 0xff80000019637808 */ /* 0x000fe20006000000 */
[----:B------:R-:W-:Y:S01]  /*e580*/  FFMA.FTZ R10, -R179, R15, R10 ;  /* 0x0000000fb30a7223 */ /* 0x000fe2000001010a */
[----:B------:R-:W-:Y:S02]  /*e590*/  ISETP.GE.AND P4, PT, R13, R178, PT ;  /* 0x000000b20d00720c */ /* 0x000fe40003f86270 */
[----:B------:R-:W-:-:S02]  /*e5a0*/  FSEL R95, R12, -INF , !P3 ;  /* 0xff8000000c5f7808 */ /* 0x000fc40005800000 */
[----:B------:R-:W-:Y:S02]  /*e5b0*/  FSEL R8, R8, -INF , P5 ;  /* 0xff80000008087808 */ /* 0x000fe40002800000 */
[C---:B------:R-:W-:Y:S01]  /*e5c0*/  ISETP.GE.AND P2, PT, R13.reuse, R180, PT ;  /* 0x000000b40d00720c */ /* 0x040fe20003f46270 */
[----:B------:R-:W-:Y:S01]  /*e5d0*/  BAR.SYNC.DEFER_BLOCKING 0x0 ;  /* 0x0000000000007b1d */ /* 0x000fe20000010000 */
[----:B------:R-:W-:Y:S01]  /*e5e0*/  ISETP.GE.AND P3, PT, R13, R181, PT ;  /* 0x000000b50d00720c */ /* 0x000fe20003f66270 */
[----:B------:R-:W-:Y:S01]  /*e5f0*/  VIADD R13, R35, 0xffffff71 ;  /* 0xffffff71230d7836 */ /* 0x000fe20000000000 */
[----:B------:R-:W-:Y:S02]  /*e600*/  I2FP.F32.S32 R12, R45 ;  /* 0x0000002d000c7245 */ /* 0x000fe40000201400 */
[----:B------:R-:W-:Y:S02]  /*e610*/  IABS R53, R53 ;  /* 0x0000003500357213 */ /* 0x000fe40000000000 */
[----:B------:R-:W-:Y:S01]  /*e620*/  IABS R34, R34 ;  /* 0x0000002200227213 */ /* 0x000fe20000000000 */
[----:B------:R-:W-:Y:S01]  /*e630*/  FFMA.FTZ R12, -R179, R12, R9 ;  /* 0x0000000cb30c7223 */ /* 0x000fe20000010109 */
[----:B------:R-:W-:Y:S01]  /*e640*/  FSEL R45, R8, -INF , !P4 ;  /* 0xff800000082d7808 */ /* 0x000fe20006000000 */
[C---:B------:R-:W-:Y:S01]  /*e650*/  VIADD R9, R35.reuse, 0xffffff78 ;  /* 0xffffff7823097836 */ /* 0x040fe20000000000 */
[----:B------:R-:W-:Y:S01]  /*e660*/  I2FP.F32.S32 R8, R53 ;  /* 0x0000003500087245 */ /* 0x000fe20000201400 */
[----:B------:R-:W-:Y:S01]  /*e670*/  VIADD R35, R35, 0xffffff79 ;  /* 0xffffff7923237836 */ /* 0x000fe20000000000 */
[----:B------:R-:W-:-:S02]  /*e680*/  FSEL R10, R10, -INF , P3 ;  /* 0xff8000000a0a7808 */ /* 0x000fc40001800000 */
[----:B------:R-:W-:Y:S01]  /*e690*/  I2FP.F32.S32 R34, R34 ;  /* 0x0000002200227245 */ /* 0x000fe20000201400 */
[----:B------:R-:W-:Y:S01]  /*e6a0*/  FFMA.FTZ R8, -R179, R8, R11 ;  /* 0x00000008b3087223 */ /* 0x000fe2000001010b */
[----:B------:R-:W-:Y:S02]  /*e6b0*/  ISETP.GE.AND P5, PT, R13, R182, PT ;  /* 0x000000b60d00720c */ /* 0x000fe40003fa6270 */
[----:B------:R-:W-:Y:S01]  /*e6c0*/  IABS R40, R40 ;  /* 0x0000002800287213 */ /* 0x000fe20000000000 */
[----:B------:R-:W-:Y:S01]  /*e6d0*/  FFMA.FTZ R4, -R179, R34, R4 ;  /* 0x00000022b3047223 */ /* 0x000fe20000010104 */
[----:B------:R-:W-:Y:S02]  /*e6e0*/  FSEL R39, R10, -INF , !P2 ;  /* 0xff8000000a277808 */ /* 0x000fe40005000000 */
[----:B------:R-:W-:Y:S02]  /*e6f0*/  IABS R42, R42 ;  /* 0x0000002a002a7213 */ /* 0x000fe40000000000 */
[----:B------:R-:W-:-:S02]  /*e700*/  ISETP.GE.AND P2, PT, R13, R181, PT ;  /* 0x000000b50d00720c */ /* 0x000fc40003f46270 */
[----:B------:R-:W-:Y:S02]  /*e710*/  FSEL R50, R12, -INF , P5 ;  /* 0xff8000000c327808 */ /* 0x000fe40002800000 */
[----:B------:R-:W-:Y:S02]  /*e720*/  I2FP.F32.S32 R40, R40 ;  /* 0x0000002800287245 */ /* 0x000fe40000201400 */
[----:B------:R-:W-:Y:S02]  /*e730*/  ISETP.GE.AND P5, PT, R9, R182, PT ;  /* 0x000000b60900720c */ /* 0x000fe40003fa6270 */
[----:B------:R-:W-:Y:S01]  /*e740*/  I2FP.F32.S32 R11, R42 ;  /* 0x0000002a000b7245 */ /* 0x000fe20000201400 */
[----:B------:R-:W-:Y:S01]  /*e750*/  FFMA.FTZ R5, -R179, R40, R5 ;  /* 0x00000028b3057223 */ /* 0x000fe20000010105 */
[----:B------:R-:W-:Y:S02]  /*e760*/  ISETP.GE.AND P3, PT, R13, R180, PT ;  /* 0x000000b40d00720c */ /* 0x000fe40003f66270 */
[----:B------:R-:W-:Y:S01]  /*e770*/  FSEL R55, R8, -INF , P2 ;  /* 0xff80000008377808 */ /* 0x000fe20001000000 */
[----:B------:R-:W-:Y:S01]  /*e780*/  FFMA.FTZ R6, -R179, R11, R6 ;  /* 0x0000000bb3067223 */ /* 0x000fe20000010106 */
[----:B------:R-:W-:-:S02]  /*e790*/  FSEL R4, R4, -INF , P5 ;  /* 0xff80000004047808 */ /* 0x000fc40002800000 */
[----:B------:R-:W-:Y:S02]  /*e7a0*/  ISETP.GE.AND P5, PT, R35, R182, PT ;  /* 0x000000b62300720c */ /* 0x000fe40003fa6270 */
[----:B------:R-:W-:Y:S02]  /*e7b0*/  IABS R48, R48 ;  /* 0x0000003000307213 */ /* 0x000fe40000000000 */
[----:B------:R-:W-:Y:S02]  /*e7c0*/  FSEL R55, R55, -INF , !P3 ;  /* 0xff80000037377808 */ /* 0x000fe40005800000 */
[----:B------:R-:W-:Y:S02]  /*e7d0*/  ISETP.GE.AND P3, PT, R9, R181, PT ;  /* 0x000000b50900720c */ /* 0x000fe40003f66270 */
[----:B------:R-:W-:Y:S02]  /*e7e0*/  FSEL R5, R5, -INF , P5 ;  /* 0xff80000005057808 */ /* 0x000fe40002800000 */
[----:B------:R-:W-:-:S02]  /*e7f0*/  ISETP.GT.AND P5, PT, R37, R162, PT ;  /* 0x000000a22500720c */ /* 0x000fc40003fa4270 */
[----:B------:R-:W-:Y:S02]  /*e800*/  ISETP.GE.AND P4, PT, R13, R178, PT ;  /* 0x000000b20d00720c */ /* 0x000fe40003f86270 */
[----:B------:R-:W-:Y:S02]  /*e810*/  I2FP.F32.S32 R48, R48 ;  /* 0x0000003000307245 */ /* 0x000fe40000201400 */
[----:B------:R-:W-:Y:S02]  /*e820*/  ISETP.GE.AND P2, PT, R9, R180, PT ;  /* 0x000000b40900720c */ /* 0x000fe40003f46270 */
[----:B------:R-:W-:Y:S01]  /*e830*/  FSEL R6, R6, -INF , P3 ;  /* 0xff80000006067808 */ /* 0x000fe20001800000 */
[----:B------:R-:W-:Y:S01]  /*e840*/  FFMA.FTZ R7, -R179, R48, R7 ;  /* 0x00000030b3077223 */ /* 0x000fe20000010107 */
[----:B------:R-:W-:Y:S02]  /*e850*/  FSEL R50, R50, -INF , !P4 ;  /* 0xff80000032327808 */ /* 0x000fe40006000000 */
[----:B------:R-:W-:-:S02]  /*e860*/  ISETP.GE.AND P4, PT, R9, R178, PT ;  /* 0x000000b20900720c */ /* 0x000fc40003f86270 */
[----:B------:R-:W-:Y:S02]  /*e870*/  FSEL R87, R6, -INF , !P2 ;  /* 0xff80000006577808 */ /* 0x000fe40005000000 */
[C---:B------:R-:W-:Y:S02]  /*e880*/  ISETP.GE.AND P2, PT, R35.reuse, R181, PT ;  /* 0x000000b52300720c */ /* 0x040fe40003f46270 */
[----:B------:R-:W-:Y:S02]  /*e890*/  FSEL R57, R4, -INF , !P4 ;  /* 0xff80000004397808 */ /* 0x000fe40006000000 */
[C---:B------:R-:W-:Y:S02]  /*e8a0*/  ISETP.GE.AND P4, PT, R35.reuse, R178, PT ;  /* 0x000000b22300720c */ /* 0x040fe40003f86270 */
[----:B------:R-:W-:Y:S02]  /*e8b0*/  ISETP.GE.AND P3, PT, R35, R180, PT ;  /* 0x000000b42300720c */ /* 0x000fe40003f66270 */
[----:B------:R-:W-:-:S02]  /*e8c0*/  FSEL R7, R7, -INF , P2 ;  /* 0xff80000007077808 */ /* 0x000fc40001000000 */
        /* <DEDUP_REMOVED lines=13> */
[----:B------:R-:W-:-:S05]  /*e9a0*/  IADD3 R9, PT, PT, RZ, -R9, RZ ;  /* 0x80000009ff097210 */ /* 0x000fca0007ffe0ff */
        /* <DEDUP_REMOVED lines=24> */
[----:B------:R-:W-:-:S07]  /*eb30*/  ISETP.GE.AND P2, PT, R4, RZ, PT ;  /* 0x000000ff0400720c */ /* 0x000fce0003f46270 */
[----:B------:R-:W-:Y:S01]  /*eb40*/  @P3 VIADD R10, R10, 0x1 ;  /* 0x000000010a0a3836 */ /* 0x000fe20000000000 */
[----:B------:R-:W-:Y:S02]  /*eb50*/  ISETP.NE.AND P3, PT, R7, RZ, PT ;  /* 0x000000ff0700720c */ /* 0x000fe40003f65270 */
        /* <DEDUP_REMOVED lines=26> */
.L_x_10071:
        /* <DEDUP_REMOVED lines=8> */
.L_x_10072:
[----:B------:R-:W-:Y:S05]  /*ed80*/  BSYNC.RECONVERGENT B0 ;  /* 0x0000000000007941 */ /* 0x000fea0003800200 */
.L_x_10070:
[CC--:B------:R-:W-:Y:S01]  /*ed90*/  @!P0 IADD3 R4, P2, P1, R3.reuse, R164.reuse, R3 ;  /* 0x000000a403048210 */ /* 0x0c0fe2000795e003 */
[----:B------:R-:W-:Y:S01]  /*eda0*/  @!P0 IMAD.MOV.U32 R10, RZ, RZ, R164 ;  /* 0x000000ffff0a8224 */ /* 0x000fe200078e00a4 */
[-C--:B------:R-:W-:Y:S01]  /*edb0*/  @!P0 LEA R8, P4, R158, R164.reuse, 0x6 ;  /* 0x000000a49e088211 */ /* 0x080fe200078830ff */
[----:B------:R-:W-:Y:S01]  /*edc0*/  @!P0 IMAD.MOV.U32 R11, RZ, RZ, R163 ;  /* 0x000000ffff0b8224 */ /* 0x000fe200078e00a3 */
[----:B------:R-:W-:Y:S02]  /*edd0*/  @!P0 IADD3.X R5, PT, PT, R36, R163, R36, P2, P1 ;  /* 0x000000a324058210 */ /* 0x000fe400017e2424 */
[----:B------:R-:W-:Y:S02]  /*ede0*/  @!P0 IADD3 R6, P3, P2, R3, R164, R3 ;  /* 0x000000a403068210 */ /* 0x000fe40007a7e003 */
[----:B------:R-:W-:Y:S01]  /*edf0*/  @!P0 IADD3 R4, P1, PT, R4, R3, RZ ;  /* 0x0000000304048210 */ /* 0x000fe20007f3e0ff */
[----:B------:R-:W-:Y:S01]  /*ee00*/  @!PT LDS RZ, [RZ] ;  /* 0x00000000fffff984 */ /* 0x000fe20000000800 */
[----:B------:R-:W-:Y:S01]  /*ee10*/  @!PT LDS RZ, [RZ] ;  /* 0x00000000fffff984 */ /* 0x000fe20000000800 */
[----:B------:R-:W-:Y:S01]  /*ee20*/  @!PT LDS RZ, [RZ] ;  /* 0x00000000fffff984 */ /* 0x000fe20000000800 */
[----:B------:R1:W-:Y:S01]  /*ee30*/  @!P0 LDGSTS.E.BYPASS.LTC128B.128 [R33+0x1000], desc[UR4][R10.64] ;  /* 0x010000000a218fae */ /* 0x0003e2000b981a04 */
[----:B------:R-:W-:-:S02]  /*ee40*/  @!P0 LEA.HI.X R9, R158, R163, R159, 0x6, P4 ;  /* 0x000000a39e098211 */ /* 0x000fc400020f349f */
[--C-:B------:R-:W-:Y:S01]  /*ee50*/  @!P0 IADD3.X R7, PT, PT, R36, R163, R36.reuse, P3, P2 ;  /* 0x000000a324078210 */ /* 0x100fe20001fe4424 */
        /* <DEDUP_REMOVED lines=18> */
.L_x_10069:
[----:B------:R-:W-:Y:S05]  /*ef80*/  BSYNC.RECONVERGENT B1 ;  /* 0x0000000000017941 */ /* 0x000fea0003800200 */
.L_x_10068:
        /* <DEDUP_REMOVED lines=33> */
[----:B------:R-:W-:Y:S01]  /*f1a0*/  LEA R90, R32, UR6, 0x1 ;  /* 0x00000006205a7c11 */ /* 0x000fe2000f8e08ff */
[----:B------:R-:W1:Y:S01]  /*f1b0*/  SHFL.BFLY PT, R6, R7, 0x2, 0x1f ;  /* 0x0c401f0007067f89 */ /* 0x000e6200000e0000 */
[----:B------:R-:W-:-:S03]  /*f1c0*/  @P5 IADD3 R61, PT, PT, R61, -0x3, RZ ;  /* 0xfffffffd3d3d5810 */ /* 0x000fc60007ffe0ff */
        /* <DEDUP_REMOVED lines=10> */
[----:B---3--:R-:W-:Y:S02]  /*f270*/  FMNMX.FTZ R36, R5, R36, !PT ;  /* 0x0000002405247209 */ /* 0x008fe40007810000 */
[----:B------:R-:W-:Y:S02]  /*f280*/  FSEL R5, R3, RZ, P0 ;  /* 0x000000ff03057208 */ /* 0x000fe40000000000 */
[----:B------:R-:W-:-:S03]  /*f290*/  FSETP.NEU.FTZ.AND P1, PT, R36, -INF , PT ;  /* 0xff8000002400780b */ /* 0x000fc60003f3d000 */
[----:B------:R-:W-:Y:S01]  /*f2a0*/  FADD.FTZ R0, R0, -R5 ;  /* 0x8000000500007221 */ /* 0x000fe20000010000 */
[----:B------:R-:W-:Y:S01]  /*f2b0*/  FSEL R7, R36, RZ, P1 ;  /* 0x000000ff24077208 */ /* 0x000fe20000800000 */
[C---:B--2---:R-:W-:Y:S01]  /*f2c0*/  FMUL.FTZ R54, R53.reuse, R3 ;  /* 0x0000000335367220 */ /* 0x044fe20000410000 */
[C---:B------:R-:W-:Y:S01]  /*f2d0*/  FMUL.FTZ R60, R53.reuse, R36 ;  /* 0x00000024353c7220 */ /* 0x040fe20000410000 */
[----:B------:R-:W-:Y:S01]  /*f2e0*/  FMUL.FTZ R102, R53, R0 ;  /* 0x0000000035667220 */ /* 0x000fe20000410000 */
[----:B------:R-:W-:Y:S02]  /*f2f0*/  IADD3 R0, PT, PT, R90, 0x3020, RZ ;  /* 0x000030205a007810 */ /* 0x000fe40007ffe0ff */
[----:B------:R-:W-:Y:S02]  /*f300*/  FSEL R54, R54, RZ, P0 ;  /* 0x000000ff36367208 */ /* 0x000fe40000000000 */
[----:B------:R-:W-:Y:S01]  /*f310*/  FSEL R60, R60, RZ, P1 ;  /* 0x000000ff3c3c7208 */ /* 0x000fe20000800000 */
[----:B------:R-:W1:Y:S02]  /*f320*/  MUFU.EX2 R102, R102 ;  /* 0x0000006600667308 */ /* 0x000e640000000800 */
[-CC-:B------:R-:W-:Y:S01]  /*f330*/  FFMA.FTZ R4, R139, R53.reuse, -R54.reuse ;  /* 0x000000358b047223 */ /* 0x180fe20000010836 */
[-CC-:B------:R-:W-:Y:S01]  /*f340*/  FFMA.FTZ R98, R145, R53.reuse, -R54.reuse ;  /* 0x0000003591627223 */ /* 0x180fe20000010836 */
[-C--:B------:R-:W-:Y:S01]  /*f350*/  FFMA.FTZ R139, R157, R53.reuse, -R54 ;  /* 0x000000359d8b7223 */ /* 0x080fe20000010836 */
[-C--:B------:R-:W-:Y:S01]  /*f360*/  FFMA.FTZ R100, R137, R53.reuse, -R60 ;  /* 0x0000003589647223 */ /* 0x080fe2000001083c */
[----:B------:R2:W-:Y:S01]  /*f370*/  MUFU.EX2 R145, R4 ;  /* 0x0000000400917308 */ /* 0x0005e20000000800 */
[-C--:B------:R-:W-:Y:S01]  /*f380*/  FFMA.FTZ R94, R183, R53.reuse, -R54 ;  /* 0x00000035b75e7223 */ /* 0x080fe20000010836 */
[-CC-:B------:R-:W-:Y:S01]  /*f390*/  FFMA.FTZ R157, R135, R53.reuse, -R60.reuse ;  /* 0x00000035879d7223 */ /* 0x180fe2000001083c */
        /* <DEDUP_REMOVED lines=11> */
[----:B--2---:R-:W-:Y:S01]  /*f450*/  FADD.FTZ R4, R2, -R7 ;  /* 0x8000000702047221 */ /* 0x004fe20000010000 */
[----:B------:R-:W-:Y:S01]  /*f460*/  IADD3 R2, PT, PT, R90, 0x3000, RZ ;  /* 0x000030005a027810 */ /* 0x000fe20007ffe0ff */
[----:B------:R-:W-:Y:S01]  /*f470*/  FMUL.FTZ R31, R75, R102 ;  /* 0x000000664b1f7220 */ /* 0x000fe20000410000 */
[----:B------:R-:W-:Y:S01]  /*f480*/  MUFU.EX2 R157, R157 ;  /* 0x0000009d009d7308 */ /* 0x000fe20000000800 */
[----:B------:R-:W-:Y:S01]  /*f490*/  FMUL.FTZ R104, R53, R4 ;  /* 0x0000000435687220 */ /* 0x000fe20000410000 */
[----:B------:R-:W-:Y:S01]  /*f4a0*/  @P6 IADD3 R0, PT, PT, R2, -0x20, RZ ;  /* 0xffffffe002006810 */ /* 0x000fe20007ffe0ff */
[----:B------:R-:W-:Y:S01]  /*f4b0*/  FFMA.FTZ R2, R187, R53, -R54 ;  /* 0x00000035bb027223 */ /* 0x000fe20000010836 */
[----:B------:R-:W2:Y:S01]  /*f4c0*/  MUFU.EX2 R100, R100 ;  /* 0x0000006400647308 */ /* 0x000ea20000000800 */
[----:B---3--:R-:W-:Y:S01]  /*f4d0*/  F2FP.F16.F32.PACK_AB R9, R98, R145 ;  /* 0x000000916209723e */ /* 0x008fe200000000ff */
[-C--:B------:R-:W-:Y:S01]  /*f4e0*/  FFMA.FTZ R75, R133, R53.reuse, -R60 ;  /* 0x00000035854b7223 */ /* 0x080fe2000001083c */
[----:B------:R-:W3:Y:S01]  /*f4f0*/  LDSM.16.MT88.4 R4, [R0] ;  /* 0x000000000004783b */ /* 0x000ee20000004200 */
[----:B------:R-:W-:Y:S01]  /*f500*/  MUFU.EX2 R137, R137 ;  /* 0x0000008900897308 */ /* 0x000fe20000000800 */
[----:B------:R-:W-:Y:S01]  /*f510*/  FFMA.FTZ R191, R191, R53, -R54 ;  /* 0x00000035bfbf7223 */ /* 0x000fe20000010836 */
[----:B-1----:R-:W-:Y:S01]  /*f520*/  F2FP.F16.F32.PACK_AB R11, R94, R139 ;  /* 0x0000008b5e0b723e */ /* 0x002fe200000000ff */
[-CC-:B------:R-:W-:Y:S01]  /*f530*/  FFMA.FTZ R129, R129, R53.reuse, -R60.reuse ;  /* 0x0000003581817223 */ /* 0x180fe2000001083c */
[----:B------:R-:W1:Y:S01]  /*f540*/  MUFU.EX2 R96, R96 ;  /* 0x0000006000607308 */ /* 0x000e620000000800 */
[----:B------:R-:W-:Y:S01]  /*f550*/  FFMA.FTZ R41, R41, R53, -R60 ;  /* 0x0000003529297223 */ /* 0x000fe2000001083c */
[----:B------:R-:W4:Y:S01]  /*f560*/  LDSM.16.MT88.4 R24, [R0+0x400] ;  /* 0x000400000018783b */ /* 0x000f220000004200 */
[-C--:B------:R-:W-:Y:S01]  /*f570*/  FMUL.FTZ R30, R74, R102.reuse ;  /* 0x000000664a1e7220 */ /* 0x080fe20000410000 */
[----:B------:R-:W5:Y:S01]  /*f580*/  MUFU.EX2 R104, R104 ;  /* 0x0000006800687308 */ /* 0x000f620000000800 */
[-C--:B------:R-:W-:Y:S01]  /*f590*/  FMUL.FTZ R70, R70, R102.reuse ;  /* 0x0000006646467220 */ /* 0x080fe20000410000 */
[----:B--2---:R-:W-:Y:S01]  /*f5a0*/  F2FP.F16.F32.PACK_AB R8, R100, R157 ;  /* 0x0000009d6408723e */ /* 0x004fe200000000ff */
[----:B------:R-:W-:Y:S01]  /*f5b0*/  FMUL.FTZ R71, R71, R102 ;  /* 0x0000006647477220 */ /* 0x000fe20000410000 */
[----:B------:R-:W-:Y:S01]  /*f5c0*/  MUFU.EX2 R92, R92 ;  /* 0x0000005c005c7308 */ /* 0x000fe20000000800 */
[-CC-:B------:R-:W-:Y:S01]  /*f5d0*/  FFMA.FTZ R82, R193, R53.reuse, -R54.reuse ;  /* 0x00000035c1527223 */ /* 0x180fe20000010836 */
[-C--:B------:R-:W-:Y:S01]  /*f5e0*/  FFMA.FTZ R83, R195, R53.reuse, -R54 ;  /* 0x00000035c3537223 */ /* 0x080fe20000010836 */
[-CC-:B------:R-:W-:Y:S01]  /*f5f0*/  FFMA.FTZ R74, R131, R53.reuse, -R60.reuse ;  /* 0x00000035834a7223 */ /* 0x180fe2000001083c */
[----:B------:R-:W-:Y:S01]  /*f600*/  MUFU.EX2 R135, R135 ;  /* 0x0000008700877308 */ /* 0x000fe20000000800 */
        /* <DEDUP_REMOVED lines=16> */
[----:B------:R2:W-:Y:S01]  /*f710*/  MUFU.EX2 R73, R41 ;  /* 0x0000002900497308 */ /* 0x0005e20000000800 */
[-C--:B------:R-:W-:Y:S01]  /*f720*/  FFMA.FTZ R80, R197, R53.reuse, -R54 ;  /* 0x00000035c5507223 */ /* 0x080fe20000010836 */
[-CC-:B------:R-:W-:Y:S01]  /*f730*/  FFMA.FTZ R111, R91, R53.reuse, -R60.reuse ;  /* 0x000000355b6f7223 */ /* 0x180fe2000001083c */
[-CC-:B------:R-:W-:Y:S01]  /*f740*/  FFMA.FTZ R91, R105, R53.reuse, -R60.reuse ;  /* 0x00000035695b7223 */ /* 0x180fe2000001083c */
[----:B------:R-:W-:Y:S01]  /*f750*/  MUFU.EX2 R72, R72 ;  /* 0x0000004800487308 */ /* 0x000fe20000000800 */
[C---:B------:R-:W-:Y:S03]  /*f760*/  HMMA.16816.F32 R16, R8.reuse, R18, R76 ;  /* 0x000000120810723c */ /* 0x040fe6000000184c */
[-CC-:B------:R-:W-:Y:S01]  /*f770*/  FFMA.FTZ R77, R141, R53.reuse, -R60.reuse ;  /* 0x000000358d4d7223 */ /* 0x180fe2000001083c */
[-C--:B------:R-:W-:Y:S01]  /*f780*/  FFMA.FTZ R78, R62, R53.reuse, -R60 ;  /* 0x000000353e4e7223 */ /* 0x080fe2000001083c */
[----:B------:R-:W5:Y:S01]  /*f790*/  MUFU.EX2 R76, R129 ;  /* 0x00000081004c7308 */ /* 0x000f620000000800 */
[--C-:B------:R-:W-:Y:S01]  /*f7a0*/  FFMA.FTZ R79, R119, R53, -R54.reuse ;  /* 0x00000035774f7223 */ /* 0x100fe20000010836 */
[----:B-1----:R-:W-:Y:S01]  /*f7b0*/  F2FP.F16.F32.PACK_AB R43, R2, R81 ;  /* 0x00000051022b723e */ /* 0x002fe200000000ff */
[-C--:B------:R-:W-:Y:S01]  /*f7c0*/  FFMA.FTZ R108, R127, R53.reuse, -R54 ;  /* 0x000000357f6c7223 */ /* 0x080fe20000010836 */
[----:B------:R-:W1:Y:S01]  /*f7d0*/  MUFU.EX2 R75, R75 ;  /* 0x0000004b004b7308 */ /* 0x000e620000000800 */
[C---:B---3--:R-:W-:Y:S03]  /*f7e0*/  HMMA.16816.F32 R28, R8.reuse, R4, R28 ;  /* 0x00000004081c723c */ /* 0x048fe6000000181c */
[----:B--2---:R-:W-:Y:S01]  /*f7f0*/  F2FP.F16.F32.PACK_AB R41, R135, R92 ;  /* 0x0000005c8729723e */ /* 0x004fe200000000ff */
[-CC-:B------:R-:W-:Y:S01]  /*f800*/  FFMA.FTZ R110, R58, R53.reuse, -R60.reuse ;  /* 0x000000353a6e7223 */ /* 0x180fe2000001083c */
[----:B------:R-:W-:Y:S01]  /*f810*/  MUFU.EX2 R82, R82 ;  /* 0x0000005200527308 */ /* 0x000fe20000000800 */
[-C--:B------:R-:W-:Y:S01]  /*f820*/  FFMA.FTZ R112, R109, R53.reuse, -R60 ;  /* 0x000000356d707223 */ /* 0x080fe2000001083c */
[-CC-:B------:R-:W-:Y:S01]  /*f830*/  FFMA.FTZ R105, R115, R53.reuse, -R54.reuse ;  /* 0x0000003573697223 */ /* 0x180fe20000010836 */
[-C--:B------:R-:W-:Y:S01]  /*f840*/  FFMA.FTZ R125, R125, R53.reuse, -R54 ;  /* 0x000000357d7d7223 */ /* 0x080fe20000010836 */
[----:B------:R-:W2:Y:S01]  /*f850*/  MUFU.EX2 R83, R83 ;  /* 0x0000005300537308 */ /* 0x000ea20000000800 */
[----:B------:R-:W-:Y:S03]  /*f860*/  HMMA.16816.F32 R8, R8, R6, R68 ;  /* 0x000000060808723c */ /* 0x000fe60000001844 */
[-C--:B------:R-:W-:Y:S01]  /*f870*/  FFMA.FTZ R69, R149, R53.reuse, -R60 ;  /* 0x0000003595457223 */ /* 0x080fe2000001083c */
[----:B-----5:R-:W-:Y:S01]  /*f880*/  F2FP.F16.F32.PACK_AB R40, R73, R76 ;  /* 0x0000004c4928723e */ /* 0x020fe200000000ff */
[-CC-:B------:R-:W-:Y:S01]  /*f890*/  FFMA.FTZ R71, R143, R53.reuse, -R54.reuse ;  /* 0x000000358f477223 */ /* 0x180fe20000010836 */
[----:B------:R-:W-:Y:S01]  /*f8a0*/  MUFU.EX2 R80, R80 ;  /* 0x0000005000507308 */ /* 0x000fe20000000800 */
[----:B-1----:R-:W-:Y:S01]  /*f8b0*/  F2FP.F16.F32.PACK_AB R42, R75, R72 ;  /* 0x000000484b2a723e */ /* 0x002fe200000000ff */
[----:B------:R-:W1:Y:S01]  /*f8c0*/  LDSM.16.MT88.4 R4, [R0+0x800] ;  /* 0x000800000004783b */ /* 0x000e620000004200 */
[-C--:B------:R-:W-:Y:S01]  /*f8d0*/  FFMA.FTZ R70, R103, R53.reuse, -R54 ;  /* 0x0000003567467223 */ /* 0x080fe20000010836 */
[----:B------:R-:W-:Y:S01]  /*f8e0*/  MUFU.EX2 R77, R77 ;  /* 0x0000004d004d7308 */ /* 0x000fe20000000800 */
[-CC-:B------:R-:W-:Y:S01]  /*f8f0*/  FFMA.FTZ R103, R93, R53.reuse, -R60.reuse ;  /* 0x000000355d677223 */ /* 0x180fe2000001083c */
[-C--:B------:R-:W-:Y:S01]  /*f900*/  FFMA.FTZ R93, R121, R53.reuse, -R60 ;  /* 0x00000035795d7223 */ /* 0x080fe2000001083c */
[-CC-:B------:R-:W-:Y:S01]  /*f910*/  FFMA.FTZ R114, R51, R53.reuse, -R54.reuse ;  /* 0x0000003533727223 */ /* 0x180fe20000010836 */
[----:B------:R-:W3:Y:S01]  /*f920*/  MUFU.EX2 R74, R74 ;  /* 0x0000004a004a7308 */ /* 0x000ee20000000800 */
[C---:B------:R-:W-:Y:S05]  /*f930*/  HMMA.16816.F32 R12, R40.reuse, R20, R12 ;  /* 0x00000014280c723c */ /* 0x040fea000000180c */
[----:B--2---:R-:W-:Y:S01]  /*f940*/  F2FP.F16.F32.PACK_AB R21, R83, R82 ;  /* 0x000000525315723e */ /* 0x004fe200000000ff */
[-C--:B------:R-:W-:Y:S01]  /*f950*/  FFMA.FTZ R51, R67, R53.reuse, -R54 ;  /* 0x0000003543337223 */ /* 0x080fe20000010836 */
[----:B------:R-:W-:Y:S01]  /*f960*/  MUFU.EX2 R68, R147 ;  /* 0x0000009300447308 */ /* 0x000fe20000000800 */
[-CC-:B------:R-:W-:Y:S01]  /*f970*/  FFMA.FTZ R116, R44, R53.reuse, -R60.reuse ;  /* 0x000000352c747223 */ /* 0x180fe2000001083c */
[-CC-:B------:R-:W-:Y:S01]  /*f980*/  FFMA.FTZ R49, R49, R53.reuse, -R60.reuse ;  /* 0x0000003531317223 */ /* 0x180fe2000001083c */
[-CC-:B------:R-:W-:Y:S01]  /*f990*/  FFMA.FTZ R52, R52, R53.reuse, -R60.reuse ;  /* 0x0000003534347223 */ /* 0x180fe2000001083c */
[----:B------:R-:W2:Y:S01]  /*f9a0*/  MUFU.EX2 R69, R69 ;  /* 0x0000004500457308 */ /* 0x000ea20000000800 */
[C---:B------:R-:W-:Y:S03]  /*f9b0*/  HMMA.16816.F32 R16, R40.reuse, R22, R16 ;  /* 0x000000162810723c */ /* 0x040fe60000001810 */
[-C--:B------:R-:W-:Y:S01]  /*f9c0*/  FFMA.FTZ R67, R86, R53.reuse, -R60 ;  /* 0x0000003556437223 */ /* 0x080fe2000001083c */
[-CC-:B------:R-:W-:Y:S01]  /*f9d0*/  FFMA.FTZ R101, R101, R53.reuse, -R54.reuse ;  /* 0x0000003565657223 */ /* 0x180fe20000010836 */
[----:B------:R-:W5:Y:S01]  /*f9e0*/  MUFU.EX2 R71, R71 ;  /* 0x0000004700477308 */ /* 0x000f620000000800 */
[--C-:B------:R-:W-:Y:S01]  /*f9f0*/  FFMA.FTZ R89, R89, R53, -R54.reuse ;  /* 0x0000003559597223 */ /* 0x100fe20000010836 */
[----:B---3--:R-:W-:Y:S01]  /*fa00*/  F2FP.F16.F32.PACK_AB R20, R74, R77 ;  /* 0x0000004d4a14723e */ /* 0x008fe200000000ff */
[----:B------:R-:W-:Y:S01]  /*fa10*/  FFMA.FTZ R145, R186, R102, R145 ;  /* 0x00000066ba917223 */ /* 0x000fe20000010091 */
[----:B------:R-:W-:Y:S01]  /*fa20*/  MUFU.EX2 R70, R70 ;  /* 0x0000004600467308 */ /* 0x000fe20000000800 */
[C---:B----4-:R-:W-:Y:S03]  /*fa30*/  HMMA.16816.F32 R28, R40.reuse, R24, R28 ;  /* 0x00000018281c723c */ /* 0x050fe6000000181c */
[----:B------:R-:W-:Y:S01]  /*fa40*/  FFMA.FTZ R157, R188, R104, R157 ;  /* 0x00000068bc9d7223 */ /* 0x000fe2000001009d */
[----:B------:R-:W-:Y:S01]  /*fa50*/  FADD.FTZ R98, R98, R145 ;  /* 0x0000009162627221 */ /* 0x000fe20000010000 */
[----:B------:R-:W-:Y:S01]  /*fa60*/  MUFU.EX2 R79, R79 ;  /* 0x0000004f004f7308 */ /* 0x000fe20000000800 */
[-C--:B------:R-:W-:Y:S01]  /*fa70*/  FFMA.FTZ R59, R59, R53.reuse, -R54 ;  /* 0x000000353b3b7223 */ /* 0x080fe20000010836 */
[----:B--2---:R-:W-:Y:S01]  /*fa80*/  F2FP.F16.F32.PACK_AB R22, R69, R68 ;  /* 0x000000444516723e */ /* 0x004fe200000000ff */
[----:B------:R-:W-:Y:S01]  /*fa90*/  FADD.FTZ R100, R100, R157 ;  /* 0x0000009d64647221 */ /* 0x000fe20000010000 */
[----:B------:R-:W-:Y:S01]  /*faa0*/  MUFU.EX2 R78, R78 ;  /* 0x0000004e004e7308 */ /* 0x000fe20000000800 */
[----:B------:R-:W-:Y:S03]  /*fab0*/  HMMA.16816.F32 R24, R40, R26, R8 ;  /* 0x0000001a2818723c */ /* 0x000fe60000001808 */
[----:B-----5:R-:W-:Y:S01]  /*fac0*/  F2FP.F16.F32.PACK_AB R23, R71, R80 ;  /* 0x000000504717723e */ /* 0x020fe200000000ff */
[----:B------:R-:W2:Y:S01]  /*fad0*/  LDSM.16.MT88.4 R8, [R90+0x3c00] ;  /* 0x003c00005a08783b */ /* 0x000ea20000004200 */
[----:B------:R-:W3:Y:S01]  /*fae0*/  MUFU.EX2 R103, R103 ;  /* 0x0000006700677308 */ /* 0x000ee20000000800 */
[----:B------:R-:W-:Y:S01]  /*faf0*/  FADD.FTZ R139, R139, R98 ;  /* 0x000000628b8b7221 */ /* 0x000fe20000010000 */
[----:B------:R-:W-:Y:S01]  /*fb00*/  FADD.FTZ R137, R137, R100 ;  /* 0x0000006489897221 */ /* 0x000fe20000010000 */
[----:B------:R-:W-:Y:S01]  /*fb10*/  LDSM.16.MT88.4 R40, [R0+0x1000] ;  /* 0x001000000028783b */ /* 0x000fe20000004200 */
[----:B------:R-:W-:Y:S01]  /*fb20*/  MUFU.EX2 R106, R106 ;  /* 0x0000006a006a7308 */ /* 0x000fe20000000800 */
[C---:B------:R-:W-:Y:S05]  /*fb30*/  HMMA.16816.F32 R12, R20.reuse, R32, R12 ;  /* 0x00000020140c723c */ /* 0x040fea000000180c */
[-CC-:B------:R-:W-:Y:S01]  /*fb40*/  FFMA.FTZ R32, R113, R53.reuse, -R54.reuse ;  /* 0x0000003571207223 */ /* 0x180fe20000010836 */
[-C--:B------:R-:W-:Y:S01]  /*fb50*/  FFMA.FTZ R113, R117, R53.reuse, -R54 ;  /* 0x0000003575717223 */ /* 0x080fe20000010836 */
[----:B------:R-:W4:Y:S01]  /*fb60*/  MUFU.EX2 R93, R93 ;  /* 0x0000005d005d7308 */ /* 0x000f220000000800 */
[----:B------:R-:W-:Y:S01]  /*fb70*/  FADD.FTZ R139, R94, R139 ;  /* 0x0000008b5e8b7221 */ /* 0x000fe20000010000 */
[----:B------:R-:W-:Y:S01]  /*fb80*/  FADD.FTZ R137, R96, R137 ;  /* 0x0000008960897221 */ /* 0x000fe20000010000 */
[-CC-:B------:R-:W-:Y:S01]  /*fb90*/  FFMA.FTZ R47, R47, R53.reuse, -R60.reuse ;  /* 0x000000352f2f7223 */ /* 0x180fe2000001083c */
[----:B------:R5:W-:Y:S01]  /*fba0*/  MUFU.EX2 R62, R32 ;  /* 0x00000020003e7308 */ /* 0x000be20000000800 */
[C---:B------:R-:W-:Y:S03]  /*fbb0*/  HMMA.16816.F32 R16, R20.reuse, R34, R16 ;  /* 0x000000221410723c */ /* 0x040fe60000001810 */
[----:B------:R-:W-:Y:S01]  /*fbc0*/  FADD.FTZ R76, R76, R137 ;  /* 0x000000894c4c7221 */ /* 0x000fe20000010000 */
[-CC-:B------:R-:W-:Y:S01]  /*fbd0*/  FFMA.FTZ R46, R46, R53.reuse, -R60.reuse ;  /* 0x000000352e2e7223 */ /* 0x180fe2000001083c */
[----:B------:R-:W4:Y:S01]  /*fbe0*/  MUFU.EX2 R113, R113 ;  /* 0x0000007100717308 */ /* 0x000f220000000800 */
[-C--:B------:R-:W-:Y:S01]  /*fbf0*/  FFMA.FTZ R86, R88, R53.reuse, -R60 ;  /* 0x0000003558567223 */ /* 0x080fe2000001083c */
[----:B------:R-:W-:Y:S01]  /*fc00*/  FADD.FTZ R73, R73, R76 ;  /* 0x0000004c49497221 */ /* 0x000fe20000010000 */
[-CC-:B------:R-:W-:Y:S01]  /*fc10*/  FFMA.FTZ R57, R57, R53.reuse, -R60.reuse ;  /* 0x0000003539397223 */ /* 0x180fe2000001083c */
[----:B------:R-:W-:Y:S01]  /*fc20*/  MUFU.EX2 R107, R107 ;  /* 0x0000006b006b7308 */ /* 0x000fe20000000800 */
[----:B-1----:R-:W-:Y:S03]  /*fc30*/  HMMA.16816.F32 R28, R20, R4, R28 ;  /* 0x00000004141c723c */ /* 0x002fe6000000181c */
[----:B------:R-:W-:Y:S01]  /*fc40*/  FADD.FTZ R72, R72, R73 ;  /* 0x0000004948487221 */ /* 0x000fe20000010000 */
[----:B------:R-:W-:Y:S01]  /*fc50*/  FFMA.FTZ R56, R56, R53, -R60 ;  /* 0x0000003538387223 */ /* 0x000fe2000001083c */
[----:B------:R-:W-:Y:S01]  /*fc60*/  MUFU.EX2 R108, R108 ;  /* 0x0000006c006c7308 */ /* 0x000fe20000000800 */
[----:B-----5:R-:W1:Y:S01]  /*fc70*/  LDSM.16.MT88.4 R32, [R0+0xc00] ;  /* 0x000c00000020783b */ /* 0x020e620000004200 */
[----:B------:R-:W-:-:S02]  /*fc80*/  FADD.FTZ R72, R75, R72 ;  /* 0x000000484b487221 */ /* 0x000fc40000010000 */
[----:B------:R-:W-:Y:S01]  /*fc90*/  MUFU.EX2 R58, R125 ;  /* 0x0000007d003a7308 */ /* 0x000fe20000000800 */
[----:B------:R-:W-:Y:S01]  /*fca0*/  HMMA.16816.F32 R24, R20, R6, R24 ;  /* 0x000000061418723c */ /* 0x000fe20000001818 */
[----:B------:R-:W5:Y:S02]  /*fcb0*/  LDSM.16.MT88.4 R4, [R90+0x4000] ;  /* 0x004000005a04783b */ /* 0x000f640000004200 */
[----:B---3--:R-:W-:Y:S01]  /*fcc0*/  F2FP.F16.F32.PACK_AB R20, R103, R78 ;  /* 0x0000004e6714723e */ /* 0x008fe200000000ff */
[----:B------:R-:W-:Y:S01]  /*fcd0*/  MUFU.EX2 R110, R110 ;  /* 0x0000006e006e7308 */ /* 0x000fe20000000800 */
[----:B------:R-:W-:Y:S01]  /*fce0*/  F2FP.F16.F32.PACK_AB R21, R79, R70 ;  /* 0x000000464f15723e */ /* 0x000fe200000000ff */
[----:B------:R-:W-:Y:S01]  /*fcf0*/  FADD.FTZ R77, R77, R72 ;  /* 0x000000484d4d7221 */ /* 0x000fe20000010000 */
[----:B----4-:R-:W-:Y:S01]  /*fd00*/  F2FP.F16.F32.PACK_AB R22, R93, R106 ;  /* 0x0000006a5d16723e */ /* 0x010fe200000000ff */
[----:B------:R-:W-:Y:S01]  /*fd10*/  MUFU.EX2 R111, R111 ;  /* 0x0000006f006f7308 */ /* 0x000fe20000000800 */
[----:B------:R-:W-:Y:S01]  /*fd20*/  F2FP.F16.F32.PACK_AB R23, R113, R62 ;  /* 0x0000003e7117723e */ /* 0x000fe200000000ff */
[----:B------:R-:W-:-:S02]  /*fd30*/  FADD.FTZ R77, R74, R77 ;  /* 0x0000004d4a4d7221 */ /* 0x000fc40000010000 */
[----:B------:R-:W-:Y:S02]  /*fd40*/  MUFU.EX2 R91, R91 ;  /* 0x0000005b005b7308 */ /* 0x000fe40000000800 */
[----:B------:R-:W-:Y:S02]  /*fd50*/  FADD.FTZ R68, R68, R77 ;  /* 0x0000004d44447221 */ /* 0x000fe40000010000 */
[----:B------:R-:W-:Y:S01]  /*fd60*/  MUFU.EX2 R112, R112 ;  /* 0x0000007000707308 */ /* 0x000fe20000000800 */
[C---:B--2---:R-:W-:Y:S03]  /*fd70*/  HMMA.16816.F32 R12, R20.reuse, R8, R12 ;  /* 0x00000008140c723c */ /* 0x044fe6000000180c */
[----:B------:R-:W-:Y:S01]  /*fd80*/  FADD.FTZ R69, R69, R68 ;  /* 0x0000004445457221 */ /* 0x000fe20000010000 */
[----:B------:R-:W-:Y:S03]  /*fd90*/  MUFU.EX2 R105, R105 ;  /* 0x0000006900697308 */ /* 0x000fe60000000800 */
[----:B------:R-:W-:Y:S01]  /*fda0*/  FADD.FTZ R78, R78, R69 ;  /* 0x000000454e4e7221 */ /* 0x000fe20000010000 */
[----:B------:R-:W-:Y:S01]  /*fdb0*/  MUFU.EX2 R114, R114 ;  /* 0x0000007200727308 */ /* 0x000fe20000000800 */
[C---:B------:R-:W-:Y:S01]  /*fdc0*/  HMMA.16816.F32 R16, R20.reuse, R10, R16 ;  /* 0x0000000a1410723c */ /* 0x040fe20000001810 */
[----:B------:R-:W2:Y:S02]  /*fdd0*/  LDSM.16.MT88.4 R8, [R90+0x4400] ;  /* 0x004400005a08783b */ /* 0x000ea40000004200 */
[----:B------:R-:W-:Y:S01]  /*fde0*/  FADD.FTZ R103, R103, R78 ;  /* 0x0000004e67677221 */ /* 0x000fe20000010000 */
[----:B------:R-:W3:Y:S03]  /*fdf0*/  MUFU.EX2 R51, R51 ;  /* 0x0000003300337308 */ /* 0x000ee60000000800 */
[----:B------:R-:W-:Y:S01]  /*fe00*/  FADD.FTZ R106, R106, R103 ;  /* 0x000000676a6a7221 */ /* 0x000fe20000010000 */
[----:B------:R-:W-:Y:S03]  /*fe10*/  MUFU.EX2 R44, R101 ;  /* 0x00000065002c7308 */ /* 0x000fe60000000800 */
[----:B------:R-:W-:Y:S01]  /*fe20*/  FADD.FTZ R93, R93, R106 ;  /* 0x0000006a5d5d7221 */ /* 0x000fe20000010000 */
[----:B------:R-:W-:Y:S01]  /*fe30*/  MUFU.EX2 R116, R116 ;  /* 0x0000007400747308 */ /* 0x000fe20000000800 */
[----:B-1----:R-:W-:Y:S03]  /*fe40*/  HMMA.16816.F32 R28, R20, R32, R28 ;  /* 0x00000020141c723c */ /* 0x002fe6000000181c */
[----:B------:R-:W1:Y:S01]  /*fe50*/  MUFU.EX2 R49, R49 ;  /* 0x0000003100317308 */ /* 0x000e620000000800 */
[----:B---3--:R-:W-:-:S03]  /*fe60*/  F2FP.F16.F32.PACK_AB R33, R51, R114 ;  /* 0x000000723321723e */ /* 0x008fc600000000ff */
[----:B------:R-:W-:Y:S01]  /*fe70*/  MUFU.EX2 R52, R52 ;  /* 0x0000003400347308 */ /* 0x000fe20000000800 */
[----:B------:R-:W-:Y:S03]  /*fe80*/  HMMA.16816.F32 R24, R20, R34, R24 ;  /* 0x000000221418723c */ /* 0x000fe60000001818 */
[----:B------:R-:W-:Y:S01]  /*fe90*/  F2FP.F16.F32.PACK_AB R20, R111, R110 ;  /* 0x0000006e6f14723e */ /* 0x000fe200000000ff */
[----:B------:R-:W3:Y:S01]  /*fea0*/  MUFU.EX2 R67, R67 ;  /* 0x0000004300437308 */ /* 0x000ee20000000800 */
[----:B------:R-:W-:Y:S02]  /*feb0*/  F2FP.F16.F32.PACK_AB R21, R108, R107 ;  /* 0x0000006b6c15723e */ /* 0x000fe400000000ff */
[----:B------:R-:W-:Y:S01]  /*fec0*/  F2FP.F16.F32.PACK_AB R22, R112, R91 ;  /* 0x0000005b7016723e */ /* 0x000fe200000000ff */
[----:B------:R-:W-:Y:S01]  /*fed0*/  MUFU.EX2 R47, R47 ;  /* 0x0000002f002f7308 */ /* 0x000fe20000000800 */
[----:B------:R-:W-:-:S02]  /*fee0*/  F2FP.F16.F32.PACK_AB R23, R105, R58 ;  /* 0x0000003a6917723e */ /* 0x000fc400000000ff */
[----:B-1----:R-:W-:Y:S01]  /*fef0*/  F2FP.F16.F32.PACK_AB R32, R49, R116 ;  /* 0x000000743120723e */ /* 0x002fe200000000ff */
[----:B------:R-:W-:Y:S04]  /*ff00*/  MUFU.EX2 R46, R46 ;  /* 0x0000002e002e7308 */ /* 0x000fe80000000800 */
[----:B-----5:R-:W-:Y:S01]  /*ff10*/  HMMA.16816.F32 R12, R20, R4, R12 ;  /* 0x00000004140c723c */ /* 0x020fe2000000180c */
[----:B------:R-:W-:Y:S02]  /*ff20*/  MUFU.EX2 R86, R86 ;  /* 0x0000005600567308 */ /* 0x000fe40000000800 */
[----:B---3--:R-:W-:-:S05]  /*ff30*/  F2FP.F16.F32.PACK_AB R34, R67, R52 ;  /* 0x000000344322723e */ /* 0x008fca00000000ff */
[C---:B------:R-:W-:Y:S01]  /*ff40*/  HMMA.16816.F32 R16, R20.reuse, R6, R16 ;  /* 0x000000061410723c */ /* 0x040fe20000001810 */
[----:B------:R-:W1:Y:S07]  /*ff50*/  LDSM.16.MT88.4 R4, [R0+0x1400] ;  /* 0x001400000004783b */ /* 0x000e6e0000004200 */
[----:B------:R-:W-:Y:S01]  /*ff60*/  HMMA.16816.F32 R28, R20, R40, R28 ;  /* 0x00000028141c723c */ /* 0x000fe2000000181c */
[----:B------:R-:W3:Y:S02]  /*ff70*/  MUFU.EX2 R41, R89 ;  /* 0x0000005900297308 */ /* 0x000ee40000000800 */
[----:B------:R-:W-:-:S05]  /*ff80*/  FFMA.FTZ R40, R97, R53, -R54 ;  /* 0x0000003561287223 */ /* 0x000fca0000010836 */
[----:B------:R-:W-:Y:S01]  /*ff90*/  HMMA.16816.F32 R24, R20, R42, R24 ;  /* 0x0000002a1418723c */ /* 0x000fe20000001818 */
[----:B------:R4:W-:Y:S02]  /*ffa0*/  MUFU.EX2 R43, R59 ;  /* 0x0000003b002b7308 */ /* 0x0009e40000000800 */
[-CC-:B------:R-:W-:Y:S01]  /*ffb0*/  FFMA.FTZ R42, R123, R53.reuse, -R54.reuse ;  /* 0x000000357b2a7223 */ /* 0x180fe20000010836 */
[----:B------:R-:W5:Y:S01]  /*ffc0*/  LDSM.16.MT88.4 R20, [R90+0x4800] ;  /* 0x004800005a14783b */ /* 0x000f620000004200 */
[----:B------:R-:W4:Y:S01]  /*ffd0*/  MUFU.EX2 R40, R40 ;  /* 0x0000002800287308 */ /* 0x000f220000000800 */
[----:B---3--:R-:W-:Y:S01]  /*ffe0*/  F2FP.F16.F32.PACK_AB R35, R41, R44 ;  /* 0x0000002c2923723e */ /* 0x008fe200000000ff */
[-C--:B------:R-:W-:Y:S02]  /*fff0*/  FFMA.FTZ R89, R95, R53.reuse, -R54 ;  /* 0x000000355f597223 */ /* 0x080fe40000010836 */
[----:B------:R-:W-:Y:S04]  /*10000*/  MUFU.EX2 R42, R42 ;  /* 0x0000002a002a7308 */ /* 0x000fe80000000800 */
[----:B--2---:R-:W-:Y:S05]  /*10010*/  HMMA.16816.F32 R12, R32, R8, R12 ;  /* 0x00000008200c723c */ /* 0x004fea000000180c */
[----:B------:R-:W-:Y:S01]  /*10020*/  FADD.FTZ R8, R92, R139 ;  /* 0x0000008b5c087221 */ /* 0x000fe20000010000 */
[----:B----4-:R-:W-:Y:S01]  /*10030*/  FFMA.FTZ R59, R99, R53, -R60 ;  /* 0x00000035633b7223 */ /* 0x010fe2000001083c */
[----:B------:R-:W2:Y:S02]  /*10040*/  MUFU.EX2 R89, R89 ;  /* 0x0000005900597308 */ /* 0x000ea40000000800 */
[----:B------:R-:W-:Y:S01]  /*10050*/  FADD.FTZ R8, R135, R8 ;  /* 0x0000000887087221 */ /* 0x000fe20000010000 */
[----:B------:R-:W-:-:S02]  /*10060*/  F2FP.F16.F32.PACK_AB R9, R40, R43 ;  /* 0x0000002b2809723e */ /* 0x000fc400000000ff */
[----:B------:R-:W3:Y:S01]  /*10070*/  MUFU.EX2 R59, R59 ;  /* 0x0000003b003b7308 */ /* 0x000ee20000000800 */
[----:B------:R-:W-:Y:S01]  /*10080*/  FADD.FTZ R81, R81, R8 ;  /* 0x0000000851517221 */ /* 0x000fe20000010000 */
[----:B------:R-:W-:Y:S03]  /*10090*/  HMMA.16816.F32 R16, R32, R10, R16 ;  /* 0x0000000a2010723c */ /* 0x000fe60000001810 */
[----:B------:R-:W-:Y:S01]  /*100a0*/  F2FP.F16.F32.PACK_AB R8, R46, R47 ;  /* 0x0000002f2e08723e */ /* 0x000fe200000000ff */
[----:B------:R-:W-:Y:S01]  /*100b0*/  FADD.FTZ R81, R2, R81 ;  /* 0x0000005102517221 */ /* 0x000fe20000010000 */
[----:B------:R-:W-:-:S03]  /*100c0*/  FFMA.FTZ R2, R55, R53, -R54 ;  /* 0x0000003537027223 */ /* 0x000fc60000010836 */
[----:B------:R-:W-:Y:S01]  /*100d0*/  FADD.FTZ R82, R82, R81 ;  /* 0x0000005152527221 */ /* 0x000fe20000010000 */
[----:B-1----:R-:W-:Y:S03]  /*100e0*/  HMMA.16816.F32 R28, R32, R4, R28 ;  /* 0x00000004201c723c */ /* 0x002fe6000000181c */
[----:B--2---:R-:W-:Y:S01]  /*100f0*/  F2FP.F16.F32.PACK_AB R11, R89, R42 ;  /* 0x0000002a590b723e */ /* 0x004fe200000000ff */
[----:B------:R-:W-:Y:S01]  /*10100*/  MUFU.EX2 R2, R2 ;  /* 0x0000000200027308 */ /* 0x000fe20000000800 */
[----:B------:R-:W-:Y:S01]  /*10110*/  FADD.FTZ R83, R83, R82 ;  /* 0x0000005253537221 */ /* 0x000fe20000010000 */
[----:B---3--:R-:W-:-:S03]  /*10120*/  F2FP.F16.F32.PACK_AB R10, R59, R86 ;  /* 0x000000563b0a723e */ /* 0x008fc600000000ff */
[----:B------:R-:W-:Y:S01]  /*10130*/  FADD.FTZ R80, R80, R83 ;  /* 0x0000005350507221 */ /* 0x000fe20000010000 */
[----:B------:R-:W-:Y:S01]  /*10140*/  HMMA.16816.F32 R24, R32, R6, R24 ;  /* 0x000000062018723c */ /* 0x000fe20000001818 */
[----:B------:R-:W1:Y:S02]  /*10150*/  LDSM.16.MT88.4 R4, [R0+0x1800] ;  /* 0x001800000004783b */ /* 0x000e640000004200 */
[----:B------:R-:W-:Y:S01]  /*10160*/  FADD.FTZ R34, R110, R93 ;  /* 0x0000005d6e227221 */ /* 0x000fe20000010000 */
[----:B------:R-:W-:Y:S01]  /*10170*/  FADD.FTZ R71, R71, R80 ;  /* 0x0000005047477221 */ /* 0x000fe20000010000 */
[-CC-:B------:R-:W-:Y:S01]  /*10180*/  FFMA.FTZ R33, R45, R53.reuse, -R60.reuse ;  /* 0x000000352d217223 */ /* 0x180fe2000001083c */
[-C--:B------:R-:W-:Y:S01]  /*10190*/  FFMA.FTZ R32, R50, R53.reuse, -R60 ;  /* 0x0000003532207223 */ /* 0x080fe2000001083c */
[----:B------:R-:W-:Y:S01]  /*101a0*/  FADD.FTZ R34, R111, R34 ;  /* 0x000000226f227221 */ /* 0x000fe20000010000 */
[----:B------:R-:W-:Y:S01]  /*101b0*/  FADD.FTZ R70, R70, R71 ;  /* 0x0000004746467221 */ /* 0x000fe20000010000 */
[C---:B-----5:R-:W-:Y:S05]  /*101c0*/  HMMA.16816.F32 R12, R8.reuse, R20, R12 ;  /* 0x00000014080c723c */ /* 0x060fea000000180c */
[-CC-:B------:R-:W-:Y:S01]  /*101d0*/  FFMA.FTZ R21, R39, R53.reuse, -R54.reuse ;  /* 0x0000003527157223 */ /* 0x180fe20000010836 */
[-C--:B------:R-:W-:Y:S01]  /*101e0*/  FFMA.FTZ R20, R87, R53.reuse, -R54 ;  /* 0x0000003557147223 */ /* 0x080fe20000010836 */
[----:B------:R-:W-:Y:S01]  /*101f0*/  FADD.FTZ R79, R79, R70 ;  /* 0x000000464f4f7221 */ /* 0x000fe20000010000 */
[----:B------:R-:W-:Y:S01]  /*10200*/  FFMA.FTZ R35, R48, R53, -R54 ;  /* 0x0000003530237223 */ /* 0x000fe20000010836 */
[----:B------:R2:W-:Y:S01]  /*10210*/  LDSM.16.MT88.4 R68, [R0+0x1c00] ;  /* 0x001c00000044783b */ /* 0x0005e20000004200 */
[----:B------:R-:W-:Y:S01]  /*10220*/  MUFU.EX2 R33, R33 ;  /* 0x0000002100217308 */ /* 0x000fe20000000800 */
[----:B------:R-:W-:Y:S01]  /*10230*/  FADD.FTZ R62, R62, R79 ;  /* 0x0000004f3e3e7221 */ /* 0x000fe20000010000 */
[----:B------:R-:W-:Y:S01]  /*10240*/  HMMA.16816.F32 R16, R8, R22, R16 ;  /* 0x000000160810723c */ /* 0x000fe20000001810 */
[----:B------:R-:W3:Y:S01]  /*10250*/  LDSM.16.MT88.4 R76, [R90+0x4c00] ;  /* 0x004c00005a4c783b */ /* 0x000ee20000004200 */
[----:B------:R-:W-:Y:S01]  /*10260*/  MUFU.EX2 R21, R21 ;  /* 0x0000001500157308 */ /* 0x000fe20000000800 */
[----:B------:R-:W-:-:S03]  /*10270*/  FADD.FTZ R62, R113, R62 ;  /* 0x0000003e713e7221 */ /* 0x000fc60000010000 */
[----:B------:R-:W4:Y:S01]  /*10280*/  MUFU.EX2 R32, R32 ;  /* 0x0000002000207308 */ /* 0x000f220000000800 */
[----:B------:R-:W-:-:S03]  /*10290*/  FADD.FTZ R107, R107, R62 ;  /* 0x0000003e6b6b7221 */ /* 0x000fc60000010000 */
[----:B------:R-:W-:Y:S01]  /*102a0*/  MUFU.EX2 R20, R20 ;  /* 0x0000001400147308 */ /* 0x000fe20000000800 */
[----:B------:R-:W-:-:S03]  /*102b0*/  FADD.FTZ R107, R108, R107 ;  /* 0x0000006b6c6b7221 */ /* 0x000fc60000010000 */
[----:B------:R-:W-:Y:S01]  /*102c0*/  MUFU.EX2 R22, R57 ;  /* 0x0000003900167308 */ /* 0x000fe20000000800 */
[----:B------:R-:W-:-:S03]  /*102d0*/  FADD.FTZ R58, R58, R107 ;  /* 0x0000006b3a3a7221 */ /* 0x000fc60000010000 */
[----:B------:R-:W5:Y:S01]  /*102e0*/  MUFU.EX2 R23, R56 ;  /* 0x0000003800177308 */ /* 0x000f620000000800 */
[----:B------:R-:W-:Y:S01]  /*102f0*/  FADD.FTZ R105, R105, R58 ;  /* 0x0000003a69697221 */ /* 0x000fe20000010000 */
[-C--:B--2---:R-:W-:Y:S02]  /*10300*/  MOV R0, R3.reuse ;  /* 0x0000000300007202 */ /* 0x084fe40000000f00 */
[----:B------:R-:W2:Y:S01]  /*10310*/  MUFU.EX2 R35, R35 ;  /* 0x0000002300237308 */ /* 0x000ea20000000800 */
[----:B------:R-:W-:Y:S01]  /*10320*/  FADD.FTZ R114, R114, R105 ;  /* 0x0000006972727221 */ /* 0x000fe20000010000 */
[----:B------:R-:W-:Y:S01]  /*10330*/  @P5 MOV R0, R3 ;  /* 0x0000000300005202 */ /* 0x000fe20000000f00 */
[----:B-1----:R-:W-:Y:S03]  /*10340*/  HMMA.16816.F32 R28, R8, R4, R28 ;  /* 0x00000004081c723c */ /* 0x002fe6000000181c */
[----:B------:R-:W-:Y:S01]  /*10350*/  FADD.FTZ R5, R91, R34 ;  /* 0x000000225b057221 */ /* 0x000fe20000010000 */
[----:B------:R-:W-:Y:S01]  /*10360*/  FADD.FTZ R51, R51, R114 ;  /* 0x0000007233337221 */ /* 0x000fe20000010000 */
[----:B----4-:R-:W-:-:S02]  /*10370*/  F2FP.F16.F32.PACK_AB R4, R32, R33 ;  /* 0x000000212004723e */ /* 0x010fc400000000ff */
        /* <DEDUP_REMOVED lines=8> */
[----:B-----5:R-:W-:-:S02]  /*10400*/  F2FP.F16.F32.PACK_AB R6, R23, R22 ;  /* 0x000000161706723e */ /* 0x020fc400000000ff */
[----:B------:R-:W-:Y:S01]  /*10410*/  FADD.FTZ R52, R52, R49 ;  /* 0x0000003134347221 */ /* 0x000fe20000010000 */
[----:B------:R-:W-:Y:S01]  /*10420*/  FADD.FTZ R43, R40, R43 ;  /* 0x0000002b282b7221 */ /* 0x000fe20000010000 */
[----:B--2---:R-:W-:Y:S02]  /*10430*/  F2FP.F16.F32.PACK_AB R7, R35, R20 ;  /* 0x000000142307723e */ /* 0x004fe400000000ff */
[----:B------:R-:W-:Y:S01]  /*10440*/  FADD.FTZ R52, R67, R52 ;  /* 0x0000003443347221 */ /* 0x000fe20000010000 */
[----:B------:R-:W-:-:S03]  /*10450*/  FADD.FTZ R42, R42, R43 ;  /* 0x0000002b2a2a7221 */ /* 0x000fc60000010000 */
[----:B------:R-:W-:Y:S01]  /*10460*/  FADD.FTZ R47, R47, R52 ;  /* 0x000000342f2f7221 */ /* 0x000fe20000010000 */
[----:B------:R-:W-:Y:S01]  /*10470*/  FADD.FTZ R42, R89, R42 ;  /* 0x0000002a592a7221 */ /* 0x000fe20000010000 */
[----:B---3--:R-:W-:Y:S05]  /*10480*/  HMMA.16816.F32 R80, R4, R76, R12 ;  /* 0x0000004c0450723c */ /* 0x008fea000000180c */
[----:B------:R-:W-:Y:S01]  /*10490*/  MOV R12, R37 ;  /* 0x00000025000c7202 */ /* 0x000fe20000000f00 */
[----:B------:R-:W-:Y:S01]  /*104a0*/  FADD.FTZ R47, R46, R47 ;  /* 0x0000002f2e2f7221 */ /* 0x000fe20000010000 */
[----:B------:R-:W-:-:S03]  /*104b0*/  FADD.FTZ R21, R21, R42 ;  /* 0x0000002a15157221 */ /* 0x000fc60000010000 */
[----:B------:R-:W-:Y:S01]  /*104c0*/  FADD.FTZ R86, R86, R47 ;  /* 0x0000002f56567221 */ /* 0x000fe20000010000 */
[----:B------:R-:W-:Y:S01]  /*104d0*/  FADD.FTZ R21, R2, R21 ;  /* 0x0000001502157221 */ /* 0x000fe20000010000 */
[C---:B------:R-:W-:Y:S03]  /*104e0*/  HMMA.16816.F32 R72, R4.reuse, R68, R28 ;  /* 0x000000440448723c */ /* 0x040fe6000000181c */
[-C--:B------:R-:W-:Y:S01]  /*104f0*/  MOV R2, R36.reuse ;  /* 0x0000002400027202 */ /* 0x080fe20000000f00 */
[----:B------:R-:W-:Y:S01]  /*10500*/  FADD.FTZ R86, R59, R86 ;  /* 0x000000563b567221 */ /* 0x000fe20000010000 */
[----:B------:R-:W-:Y:S01]  /*10510*/  FADD.FTZ R20, R20, R21 ;  /* 0x0000001514147221 */ /* 0x000fe20000010000 */
[----:B------:R-:W-:Y:S02]  /*10520*/  @P5 MOV R2, R36 ;  /* 0x0000002400025202 */ /* 0x000fe40000000f00 */
[----:B------:R-:W-:Y:S01]  /*10530*/  FADD.FTZ R33, R33, R86 ;  /* 0x0000005621217221 */ /* 0x000fe20000010000 */
[----:B------:R-:W-:Y:S01]  /*10540*/  FADD.FTZ R186, R35, R20 ;  /* 0x0000001423ba7221 */ /* 0x000fe20000010000 */
[----:B------:R-:W-:Y:S03]  /*10550*/  HMMA.16816.F32 R76, R4, R78, R16 ;  /* 0x0000004e044c723c */ /* 0x000fe60000001810 */
[----:B------:R-:W-:-:S04]  /*10560*/  FADD.FTZ R33, R32, R33 ;  /* 0x0000002120217221 */ /* 0x000fc80000010000 */
[----:B------:R-:W-:Y:S01]  /*10570*/  FADD.FTZ R22, R22, R33 ;  /* 0x0000002116167221 */ /* 0x000fe20000010000 */
[----:B------:R-:W-:Y:S03]  /*10580*/  HMMA.16816.F32 R68, R4, R70, R24 ;  /* 0x000000460444723c */ /* 0x000fe60000001818 */
[----:B------:R-:W-:-:S05]  /*10590*/  FADD.FTZ R188, R23, R22 ;  /* 0x0000001617bc7221 */ /* 0x000fca0000010000 */
[----:B------:R-:W-:-:S12]  /*105a0*/  @P5 BRA `(.L_x_10073) ;  /* 0x0000000000045947 */ /* 0x000fd80003800000 */
.L_x_10064:
[----:B------:R-:W-:-:S07]  /*105b0*/  IADD3 R61, PT, PT, R12, -0x1, RZ ;  /* 0xffffffff0c3d7810 */ /* 0x000fce0007ffe0ff */
.L_x_10073:
[----:B------:R-:W-:Y:S05]  /*105c0*/  BSYNC B2 ;  /* 0x0000000000027941 */ /* 0x000fea0003800000 */
.L_x_10063:
        /* <DEDUP_REMOVED lines=13> */
.L_x_10081:
        /* <DEDUP_REMOVED lines=78> */
.L_x_10076:
[----:B------:R-:W-:Y:S05]  /*10b80*/  BSYNC.RECONVERGENT B0 ;  /* 0x0000000000007941 */ /* 0x000fea0003800200 */
.L_x_10075:
[----:B------:R-:W1:Y:S01]  /*10b90*/  S2UR UR7, SR_CgaCtaId ;  /* 0x00000000000779c3 */ /* 0x000e620000008800 */
[C---:B------:R-:W-:Y:S01]  /*10ba0*/  IMAD.SHL.U32 R192, R155.reuse, 0x8, RZ ;  /* 0x000000089bc07824 */ /* 0x040fe200078e00ff */
[C---:B------:R-:W-:Y:S01]  /*10bb0*/  LOP3.LUT R189, R155.reuse, 0x18, RZ, 0xc0, !PT ;  /* 0x000000189bbd7812 */ /* 0x040fe200078ec0ff */
[----:B------:R-:W-:Y:S01]  /*10bc0*/  UMOV UR9, 0x400 ;  /* 0x0000040000097882 */ /* 0x000fe20000000000 */
[----:B------:R-:W-:Y:S01]  /*10bd0*/  SHF.L.U64.HI R165, R160, 0x6, R161 ;  /* 0x00000006a0a57819 */ /* 0x000fe200000102a1 */
[C---:B------:R-:W-:Y:S01]  /*10be0*/  IMAD.SHL.U32 R157, R155.reuse, 0x20, RZ ;  /* 0x000000209b9d7824 */ /* 0x040fe200078e00ff */
[----:B------:R-:W-:Y:S01]  /*10bf0*/  LOP3.LUT R190, R192, 0x18, RZ, 0xc0, !PT ;  /* 0x00000018c0be7812 */ /* 0x000fe200078ec0ff */
[----:B------:R-:W-:Y:S01]  /*10c00*/  IMAD.SHL.U32 R153, R155, 0x10, RZ ;  /* 0x000000109b997824 */ /* 0x000fe200078e00ff */
[--C-:B------:R-:W-:Y:S01]  /*10c10*/  LOP3.LUT R189, R189, 0xc0, R192.reuse, 0xf8, !PT ;  /* 0x000000c0bdbd7812 */ /* 0x100fe200078ef8c0 */
[----:B------:R-:W-:Y:S01]  /*10c20*/  IMAD.SHL.U32 R154, R155, 0x4, RZ ;  /* 0x000000049b9a7824 */ /* 0x000fe200078e00ff */
[----:B------:R-:W-:Y:S01]  /*10c30*/  ISETP.GE.AND P6, PT, R190, R171, PT ;  /* 0x000000abbe00720c */ /* 0x000fe20003fc6270 */
[----:B------:R-:W-:Y:S01]  /*10c40*/  IMAD.SHL.U32 R190, R160, 0x40, RZ ;  /* 0x00000040a0be7824 */ /* 0x000fe200078e00ff */
[--C-:B------:R-:W-:Y:S01]  /*10c50*/  LOP3.LUT R189, R189, 0x18, R192.reuse, 0x78, !PT ;  /* 0x00000018bdbd7812 */ /* 0x100fe200078e78c0 */
[----:B------:R-:W-:Y:S01]  /*10c60*/  VIADD R183, R183, 0xffffffff ;  /* 0xffffffffb7b77836 */ /* 0x000fe20000000000 */
[----:B------:R-:W-:Y:S01]  /*10c70*/  LOP3.LUT R2, R157, 0xc0, RZ, 0xc0, !PT ;  /* 0x000000c09d027812 */ /* 0x000fe200078ec0ff */
[----:B------:R-:W-:Y:S01]  /*10c80*/  BSSY.RECONVERGENT B1, `(.L_x_10077) ;  /* 0x00000d2000017945 */ /* 0x000fe20003800200 */
[----:B------:R-:W-:Y:S02]  /*10c90*/  LOP3.LUT R189, R189, 0x1f20, R192, 0xf8, !PT ;  /* 0x00001f20bdbd7812 */ /* 0x000fe400078ef8c0 */
[----:B------:R-:W-:Y:S02]  /*10ca0*/  IADD3 R192, P0, PT, R190, R167, RZ ;  /* 0x000000a7bec07210 */ /* 0x000fe40007f1e0ff */
[----:B------:R-:W-:Y:S02]  /*10cb0*/  LOP3.LUT R0, R153, 0x100, RZ, 0xc0, !PT ;  /* 0x0000010099007812 */ /* 0x000fe400078ec0ff */
[-C--:B------:R-:W-:Y:S01]  /*10cc0*/  IADD3 R194, P1, PT, R192, R190.reuse, RZ ;  /* 0x000000bec0c27210 */ /* 0x080fe20007f3e0ff */
[----:B------:R-:W-:Y:S01]  /*10cd0*/  @!P6 IMAD.MOV.U32 R196, RZ, RZ, R167 ;  /* 0x000000ffffc4e224 */ /* 0x000fe200078e00a7 */
[----:B-1----:R-:W-:Y:S01]  /*10ce0*/  ULEA UR6, UR7, UR9, 0x18 ;  /* 0x0000000907067291 */ /* 0x002fe2000f8ec0ff */
[--C-:B------:R-:W-:Y:S01]  /*10cf0*/  @!P6 IMAD.MOV.U32 R197, RZ, RZ, R166.reuse ;  /* 0x000000ffffc5e224 */ /* 0x100fe200078e00a6 */
[----:B------:R-:W-:Y:S01]  /*10d00*/  LOP3.LUT R3, R2, 0x8, R155, 0xf8, !PT ;  /* 0x0000000802037812 */ /* 0x000fe200078ef89b */
[----:B------:R-:W-:Y:S01]  /*10d10*/  IMAD.X R193, R165, 0x1, R166, P0 ;  /* 0x00000001a5c17824 */ /* 0x000fe200000e06a6 */
[----:B------:R-:W-:Y:S02]  /*10d20*/  @!P6 IADD3 R190, P0, PT, R194, R190, RZ ;  /* 0x000000bec2bee210 */ /* 0x000fe40007f1e0ff */
[----:B------:R-:W-:Y:S01]  /*10d30*/  LEA R189, R189, UR6, 0x1 ;  /* 0x00000006bdbd7c11 */ /* 0x000fe2000f8e08ff */
[----:B------:R-:W-:Y:S01]  /*10d40*/  IMAD.X R195, R193, 0x1, R165, P1 ;  /* 0x00000001c1c37824 */ /* 0x000fe200008e06a5 */
[----:B------:R-:W-:Y:S02]  /*10d50*/  LOP3.LUT R156, R154, 0x18, RZ, 0xc0, !PT ;  /* 0x000000189a9c7812 */ /* 0x000fe400078ec0ff */
[----:B------:R-:W-:Y:S01]  /*10d60*/  LOP3.LUT R0, R0, 0x20, R157, 0xf8, !PT ;  /* 0x0000002000007812 */ /* 0x000fe200078ef89d */
[----:B------:R-:W-:Y:S01]  /*10d70*/  @!PT LDS RZ, [RZ] ;  /* 0x00000000fffff984 */ /* 0x000fe20000000800 */
[----:B------:R-:W-:Y:S01]  /*10d80*/  @!PT LDS RZ, [RZ] ;  /* 0x00000000fffff984 */ /* 0x000fe20000000800 */
[----:B------:R-:W-:Y:S01]  /*10d90*/  @!PT LDS RZ, [RZ] ;  /* 0x00000000fffff984 */ /* 0x000fe20000000800 */
[----:B------:R1:W-:Y:S01]  /*10da0*/  @!P6 LDGSTS.E.BYPASS.LTC128B.128 [R189+0x3000], desc[UR4][R196.64] ;  /* 0x03000000c4bdefae */ /* 0x0003e2000b981a04 */
[----:B------:R-:W-:Y:S01]  /*10db0*/  @!P6 IMAD.X R191, R195, 0x1, R165, P0 ;  /* 0x00000001c3bfe824 */ /* 0x000fe200000e06a5 */
[----:B------:R-:W-:Y:S03]  /*10dc0*/  LOP3.LUT P2, RZ, R155, 0x4, RZ, 0xc0, !PT ;  /* 0x000000049bff7812 */ /* 0x000fe6000784c0ff */
        /* <DEDUP_REMOVED lines=156> */
.L_x_10080:
[----:B------:R-:W-:Y:S05]  /*11790*/  BSYNC.RECONVERGENT B0 ;  /* 0x0000000000007941 */ /* 0x000fea0003800200 */
.L_x_10079:
        /* <DEDUP_REMOVED lines=32> */
.L_x_10078:
[----:B------:R-:W-:Y:S05]  /*119a0*/  BSYNC.RECONVERGENT B1 ;  /* 0x0000000000017941 */ /* 0x000fea0003800200 */
.L_x_10077:
[----:B------:R-:W-:Y:S01]  /*119b0*/  IABS R88, R185 ;  /* 0x000000b900587213 */ /* 0x000fe20000000000 */
[C---:B------:R-:W-:Y:S02]  /*119c0*/  VIADD R199, R187.reuse, 0xffffffe1 ;  /* 0xffffffe1bbc77836 */ /* 0x040fe40000000000 */
[C---:B------:R-:W-:Y:S01]  /*119d0*/  VIADD R203, R187.reuse, 0xffffffe0 ;  /* 0xffffffe0bbcb7836 */ /* 0x040fe20000000000 */
[----:B------:R-:W-:Y:S01]  /*119e0*/  I2FP.F32.S32 R88, R88 ;  /* 0x0000005800587245 */ /* 0x000fe20000201400 */
[C---:B------:R-:W-:Y:S02]  /*119f0*/  VIADD R143, R187.reuse, 0xfffffff1 ;  /* 0xfffffff1bb8f7836 */ /* 0x040fe40000000000 */
[C---:B------:R-:W-:Y:S02]  /*11a00*/  VIADD R123, R187.reuse, 0x9 ;  /* 0x00000009bb7b7836 */ /* 0x040fe40000000000 */
[----:B------:R-:W-:Y:S02]  /*11a10*/  VIADD R151, R187, 0xfffffff0 ;  /* 0xfffffff0bb977836 */ /* 0x000fe40000000000 */
[-C--:B------:R-:W-:Y:S01]  /*11a20*/  FFMA.FTZ R33, -R179, R88.reuse, R33 ;  /* 0x00000058b3217223 */ /* 0x080fe20000010121 */
[----:B------:R-:W-:Y:S02]  /*11a30*/  VIADD R119, R187, 0x19 ;  /* 0x00000019bb777836 */ /* 0x000fe40000000000 */
[----:B------:R-:W-:Y:S01]  /*11a40*/  FFMA.FTZ R39, -R179, R88, R39 ;  /* 0x00000058b3277223 */ /* 0x000fe20000010127 */
[C---:B------:R-:W-:Y:S02]  /*11a50*/  VIADD R115, R187.reuse, 0x10 ;  /* 0x00000010bb737836 */ /* 0x040fe40000000000 */
[C---:B------:R-:W-:Y:S02]  /*11a60*/  VIADD R107, R187.reuse, 0x18 ;  /* 0x00000018bb6b7836 */ /* 0x040fe40000000000 */
[C---:B------:R-:W-:Y:S02]  /*11a70*/  VIADD R111, R187.reuse, 0x21 ;  /* 0x00000021bb6f7836 */ /* 0x040fe40000000000 */
[C---:B------:R-:W-:Y:S02]  /*11a80*/  VIADD R103, R187.reuse, 0x30 ;  /* 0x00000030bb677836 */ /* 0x040fe40000000000 */
[C---:B------:R-:W-:Y:S02]  /*11a90*/  VIADD R95, R187.reuse, 0x31 ;  /* 0x00000031bb5f7836 */ /* 0x040fe40000000000 */
[C---:B-1----:R-:W-:Y:S02]  /*11aa0*/  VIADD R3, R187.reuse, 0xffffffc0 ;  /* 0xffffffc0bb037836 */ /* 0x042fe40000000000 */
[C---:B------:R-:W-:Y:S02]  /*11ab0*/  VIADD R217, R187.reuse, 0xffffffc8 ;  /* 0xffffffc8bbd97836 */ /* 0x040fe40000000000 */
        /* <DEDUP_REMOVED lines=20> */
[----:B------:R-:W-:Y:S01]  /*11c00*/  ISETP.GE.AND P4, PT, R189, R181, PT ;  /* 0x000000b5bd00720c */ /* 0x000fe20003f86270 */
[----:B------:R-:W-:Y:S02]  /*11c10*/  VIADD R127, R187, 0x11 ;  /* 0x00000011bb7f7836 */ /* 0x000fe40000000000 */
[----:B------:R-:W-:Y:S01]  /*11c20*/  VIADD R3, R185, 0x39 ;  /* 0x00000039b9037836 */ /* 0x000fe20000000000 */
[----:B------:R-:W-:Y:S01]  /*11c30*/  FSEL R133, R39, -INF , P4 ;  /* 0xff80000027857808 */ /* 0x000fe20002000000 */
[----:B------:R-:W-:Y:S01]  /*11c40*/  VIADD R2, R185, 0x40 ;  /* 0x00000040b9027836 */ /* 0x000fe20000000000 */
[----:B------:R-:W-:Y:S01]  /*11c50*/  ISETP.GE.AND P4, PT, R219, R182, PT ;  /* 0x000000b6db00720c */ /* 0x000fe20003f86270 */
[C---:B------:R-:W-:Y:S01]  /*11c60*/  VIADD R0, R185.reuse, 0x38 ;  /* 0x00000038b9007836 */ /* 0x040fe20000000000 */
[----:B------:R-:W-:Y:S01]  /*11c70*/  IABS R3, R3 ;  /* 0x0000000300037213 */ /* 0x000fe20000000000 */
[C---:B------:R-:W-:Y:S01]  /*11c80*/  VIADD R88, R185.reuse, 0x31 ;  /* 0x00000031b9587836 */ /* 0x040fe20000000000 */
[----:B------:R-:W-:Y:S01]  /*11c90*/  IABS R2, R2 ;  /* 0x0000000200027213 */ /* 0x000fe20000000000 */
[----:B------:R-:W-:Y:S01]  /*11ca0*/  VIADD R89, R185, 0x41 ;  /* 0x00000041b9597836 */ /* 0x000fe20000000000 */
[----:B------:R-:W-:Y:S01]  /*11cb0*/  I2FP.F32.S32 R3, R3 ;  /* 0x0000000300037245 */ /* 0x000fe20000201400 */
[----:B------:R-:W-:Y:S01]  /*11cc0*/  VIADD R184, R184, 0xffffff80 ;  /* 0xffffff80b8b87836 */ /* 0x000fe20000000000 */
[----:B------:R-:W-:Y:S02]  /*11cd0*/  I2FP.F32.S32 R2, R2 ;  /* 0x0000000200027245 */ /* 0x000fe40000201400 */
[----:B------:R-:W-:Y:S01]  /*11ce0*/  IABS R89, R89 ;  /* 0x0000005900597213 */ /* 0x000fe20000000000 */
[C---:B------:R-:W-:Y:S01]  /*11cf0*/  FFMA.FTZ R4, -R179.reuse, R3, R4 ;  /* 0x00000003b3047223 */ /* 0x040fe20000010104 */
        /* <DEDUP_REMOVED lines=9> */
[----:B------:R-:W-:Y:S01]  /*11d90*/  VIADD R89, R185, 0x30 ;  /* 0x00000030b9597836 */ /* 0x000fe20000000000 */
[----:B------:R-:W-:Y:S01]  /*11da0*/  IABS R3, R3 ;  /* 0x0000000300037213 */ /* 0x000fe20000000000 */
[C---:B------:R-:W-:Y:S01]  /*11db0*/  FFMA.FTZ R5, -R179.reuse, R0, R5 ;  /* 0x00000000b3057223 */ /* 0x040fe20000010105 */
[----:B------:R-:W-:Y:S01]  /*11dc0*/  FSEL R118, R4, -INF , P0 ;  /* 0xff80000004767808 */ /* 0x000fe20000000000 */
[CC--:B------:R-:W-:Y:S01]  /*11dd0*/  FFMA.FTZ R8, -R179.reuse, R88.reuse, R8 ;  /* 0x00000058b3087223 */ /* 0x0c0fe20000010108 */
[----:B------:R-:W-:Y:S01]  /*11de0*/  IABS R89, R89 ;  /* 0x0000005900597213 */ /* 0x000fe20000000000 */
[C---:B------:R-:W-:Y:S01]  /*11df0*/  FFMA.FTZ R14, -R179.reuse, R88, R14 ;  /* 0x00000058b30e7223 */ /* 0x040fe2000001010e */
[----:B------:R-:W-:Y:S01]  /*11e00*/  I2FP.F32.S32 R3, R3 ;  /* 0x0000000300037245 */ /* 0x000fe20000201400 */
[----:B------:R-:W-:Y:S01]  /*11e10*/  FFMA.FTZ R11, -R179, R0, R11 ;  /* 0x00000000b30b7223 */ /* 0x000fe2000001010b */
[----:B------:R-:W-:Y:S01]  /*11e20*/  I2FP.F32.S32 R0, R89 ;  /* 0x0000005900007245 */ /* 0x000fe20000201400 */
[----:B------:R-:W-:Y:S01]  /*11e30*/  VIADD R2, R185, 0x28 ;  /* 0x00000028b9027836 */ /* 0x000fe20000000000 */
[----:B------:R-:W-:Y:S01]  /*11e40*/  ISETP.GE.AND P0, PT, R217, R182, PT ;  /* 0x000000b6d900720c */ /* 0x000fe20003f06270 */
[-C--:B------:R-:W-:Y:S01]  /*11e50*/  FFMA.FTZ R18, -R179, R3.reuse, R18 ;  /* 0x00000003b3127223 */ /* 0x080fe20000010112 */
[----:B------:R-:W-:Y:S01]  /*11e60*/  FSEL R116, R5, -INF , P4 ;  /* 0xff80000005747808 */ /* 0x000fe20002000000 */
[C---:B------:R-:W-:Y:S01]  /*11e70*/  FFMA.FTZ R9, -R179.reuse, R0, R9 ;  /* 0x00000000b3097223 */ /* 0x040fe20000010109 */
[----:B------:R-:W-:Y:S01]  /*11e80*/  IABS R2, R2 ;  /* 0x0000000200027213 */ /* 0x000fe20000000000 */
[C---:B------:R-:W-:Y:S01]  /*11e90*/  FFMA.FTZ R15, -R179.reuse, R0, R15 ;  /* 0x00000000b30f7223 */ /* 0x040fe2000001010f */
[----:B------:R-:W-:Y:S01]  /*11ea0*/  FSEL R114, R8, -INF , P0 ;  /* 0xff80000008727808 */ /* 0x000fe20000000000 */
[----:B------:R-:W-:Y:S01]  /*11eb0*/  FFMA.FTZ R12, -R179, R3, R12 ;  /* 0x00000003b30c7223 */ /* 0x000fe2000001010c */
[----:B------:R-:W-:Y:S01]  /*11ec0*/  I2FP.F32.S32 R2, R2 ;  /* 0x0000000200027245 */ /* 0x000fe20000201400 */
[----:B------:R-:W-:Y:S01]  /*11ed0*/  VIADD R3, R185, 0x19 ;  /* 0x00000019b9037836 */ /* 0x000fe20000000000 */
[-C--:B------:R-:W-:Y:S01]  /*11ee0*/  ISETP.GE.AND P0, PT, R213, R182.reuse, PT ;  /* 0x000000b6d500720c */ /* 0x080fe20003f06270 */
[----:B------:R-:W-:Y:S01]  /*11ef0*/  VIADD R0, R185, 0x18 ;  /* 0x00000018b9007836 */ /* 0x000fe20000000000 */
[----:B------:R-:W-:Y:S01]  /*11f00*/  ISETP.GE.AND P4, PT, R215, R182, PT ;  /* 0x000000b6d700720c */ /* 0x000fe20003f86270 */
[CC--:B------:R-:W-:Y:S01]  /*11f10*/  FFMA.FTZ R19, -R179.reuse, R2.reuse, R19 ;  /* 0x00000002b3137223 */ /* 0x0c0fe20000010113 */
[----:B------:R-:W-:Y:S01]  /*11f20*/  IABS R3, R3 ;  /* 0x0000000300037213 */ /* 0x000fe20000000000 */
[----:B------:R-:W-:Y:S01]  /*11f30*/  FFMA.FTZ R13, -R179, R2, R13 ;  /* 0x00000002b30d7223 */ /* 0x000fe2000001010d */
[----:B------:R-:W-:Y:S01]  /*11f40*/  FSEL R110, R12, -INF , P0 ;  /* 0xff8000000c6e7808 */ /* 0x000fe20000000000 */
[C---:B------:R-:W-:Y:S01]  /*11f50*/  VIADD R89, R185.reuse, 0x20 ;  /* 0x00000020b9597836 */ /* 0x040fe20000000000 */
[----:B------:R-:W-:Y:S01]  /*11f60*/  I2FP.F32.S32 R3, R3 ;  /* 0x0000000300037245 */ /* 0x000fe20000201400 */
[----:B------:R-:W-:Y:S01]  /*11f70*/  VIADD R88, R185, 0x21 ;  /* 0x00000021b9587836 */ /* 0x000fe20000000000 */
[----:B------:R-:W-:Y:S02]  /*11f80*/  IABS R0, R0 ;  /* 0x0000000000007213 */ /* 0x000fe40000000000 */
[----:B------:R-:W-:Y:S01]  /*11f90*/  IABS R89, R89 ;  /* 0x0000005900597213 */ /* 0x000fe20000000000 */
[CC--:B------:R-:W-:Y:S01]  /*11fa0*/  FFMA.FTZ R26, -R179.reuse, R3.reuse, R26 ;  /* 0x00000003b31a7223 */ /* 0x0c0fe2000001011a */
[----:B------:R-:W-:Y:S01]  /*11fb0*/  IABS R88, R88 ;  /* 0x0000005800587213 */ /* 0x000fe20000000000 */
[----:B------:R-:W-:Y:S01]  /*11fc0*/  FFMA.FTZ R20, -R179, R3, R20 ;  /* 0x00000003b3147223 */ /* 0x000fe20000010114 */
[----:B------:R-:W-:Y:S01]  /*11fd0*/  I2FP.F32.S32 R2, R89 ;  /* 0x0000005900027245 */ /* 0x000fe20000201400 */
[C---:B------:R-:W-:Y:S01]  /*11fe0*/  VIADD R3, R185.reuse, 0x1 ;  /* 0x00000001b9037836 */ /* 0x040fe20000000000 */
[----:B------:R-:W-:Y:S01]  /*11ff0*/  I2FP.F32.S32 R88, R88 ;  /* 0x0000005800587245 */ /* 0x000fe20000201400 */
[----:B------:R-:W-:Y:S01]  /*12000*/  VIADD R89, R185, 0x9 ;  /* 0x00000009b9597836 */ /* 0x000fe20000000000 */
[----:B------:R-:W-:Y:S01]  /*12010*/  ISETP.GE.AND P0, PT, R219, R181, PT ;  /* 0x000000b5db00720c */ /* 0x000fe20003f06270 */
        /* <DEDUP_REMOVED lines=12> */
[C---:B------:R-:W-:Y:S01]  /*120e0*/  FFMA.FTZ R28, -R179.reuse, R89, R28 ;  /* 0x00000059b31c7223 */ /* 0x040fe2000001011c */
[----:B------:R-:W-:Y:S01]  /*120f0*/  IABS R88, R88 ;  /* 0x0000005800587213 */ /* 0x000fe20000000000 */
[-C--:B------:R-:W-:Y:S01]  /*12100*/  FFMA.FTZ R27, -R179, R0.reuse, R27 ;  /* 0x00000000b31b7223 */ /* 0x080fe2000001011b */
[----:B------:R-:W-:Y:S01]  /*12110*/  ISETP.GE.AND P0, PT, R217, R181, PT ;  /* 0x000000b5d900720c */ /* 0x000fe20003f06270 */
[C---:B------:R-:W-:Y:S01]  /*12120*/  FFMA.FTZ R21, -R179.reuse, R0, R21 ;  /* 0x00000000b3157223 */ /* 0x040fe20000010115 */
[----:B------:R-:W-:Y:S01]  /*12130*/  I2FP.F32.S32 R88, R88 ;  /* 0x0000005800587245 */ /* 0x000fe20000201400 */
[C---:B------:R-:W-:Y:S01]  /*12140*/  FFMA.FTZ R34, -R179.reuse, R89, R34 ;  /* 0x00000059b3227223 */ /* 0x040fe20000010122 */
[----:B------:R-:W-:Y:S01]  /*12150*/  FSEL R98, R10, -INF , P0 ;  /* 0xff8000000a627808 */ /* 0x000fe20000000000 */
[----:B------:R-:W-:Y:S01]  /*12160*/  FFMA.FTZ R38, -R179, R3, R38 ;  /* 0x00000003b3267223 */ /* 0x000fe20000010126 */
[----:B------:R-:W-:Y:S01]  /*12170*/  ISETP.GE.AND P0, PT, R199, R182, PT ;  /* 0x000000b6c700720c */ /* 0x000fe20003f06270 */
[-C--:B------:R-:W-:Y:S01]  /*12180*/  FFMA.FTZ R24, -R179, R88.reuse, R24 ;  /* 0x00000058b3187223 */ /* 0x080fe20000010118 */
[----:B------:R-:W-:Y:S01]  /*12190*/  FSEL R112, R9, -INF , P4 ;  /* 0xff80000009707808 */ /* 0x000fe20002000000 */
[----:B------:R-:W-:Y:S01]  /*121a0*/  VIADD R89, R185, 0xfffffff1 ;  /* 0xfffffff1b9597836 */ /* 0x000fe20000000000 */
[----:B------:R-:W-:Y:S01]  /*121b0*/  FSEL R106, R6, -INF , P1 ;  /* 0xff800000066a7808 */ /* 0x000fe20000800000 */
[----:B------:R-:W-:Y:S01]  /*121c0*/  FFMA.FTZ R30, -R179, R88, R30 ;  /* 0x00000058b31e7223 */ /* 0x000fe2000001011e */
[-C--:B------:R-:W-:Y:S01]  /*121d0*/  ISETP.GE.AND P4, PT, R211, R182.reuse, PT ;  /* 0x000000b6d300720c */ /* 0x080fe20003f86270 */
[C---:B------:R-:W-:Y:S01]  /*121e0*/  VIADD R2, R185.reuse, 0x10 ;  /* 0x00000010b9027836 */ /* 0x040fe20000000000 */
[----:B------:R-:W-:Y:S01]  /*121f0*/  IABS R89, R89 ;  /* 0x0000005900597213 */ /* 0x000fe20000000000 */
[----:B------:R-:W-:Y:S01]  /*12200*/  VIADD R88, R185, 0xfffffff9 ;  /* 0xfffffff9b9587836 */ /* 0x000fe20000000000 */
[----:B------:R-:W-:Y:S01]  /*12210*/  ISETP.GE.AND P1, PT, R207, R182, PT ;  /* 0x000000b6cf00720c */ /* 0x000fe20003f26270 */
[C---:B------:R-:W-:Y:S01]  /*12220*/  VIADD R0, R185.reuse, 0x8 ;  /* 0x00000008b9007836 */ /* 0x040fe20000000000 */
[----:B------:R-:W-:Y:S01]  /*12230*/  I2FP.F32.S32 R3, R89 ;  /* 0x0000005900037245 */ /* 0x000fe20000201400 */
[----:B------:R-:W-:Y:S01]  /*12240*/  VIADD R89, R185, 0xffffffe8 ;  /* 0xffffffe8b9597836 */ /* 0x000fe20000000000 */
[----:B------:R-:W-:Y:S02]  /*12250*/  IABS R88, R88 ;  /* 0x0000005800587213 */ /* 0x000fe40000000000 */
[----:B------:R-:W-:Y:S01]  /*12260*/  FSEL R92, R21, -INF , P0 ;  /* 0xff800000155c7808 */ /* 0x000fe20000000000 */
[CC--:B------:R-:W-:Y:S01]  /*12270*/  FFMA.FTZ R46, -R179.reuse, R3.reuse, R46 ;  /* 0x00000003b32e7223 */ /* 0x0c0fe2000001012e */
[----:B------:R-:W-:Y:S01]  /*12280*/  I2FP.F32.S32 R88, R88 ;  /* 0x0000005800587245 */ /* 0x000fe20000201400 */
[----:B------:R-:W-:Y:S01]  /*12290*/  FFMA.FTZ R40, -R179, R3, R40 ;  /* 0x00000003b3287223 */ /* 0x000fe20000010128 */
[----:B------:R-:W-:Y:S01]  /*122a0*/  ISETP.GE.AND P0, PT, R195, R182, PT ;  /* 0x000000b6c300720c */ /* 0x000fe20003f06270 */
[----:B------:R-:W-:Y:S01]  /*122b0*/  VIADD R3, R185, 0xffffffe1 ;  /* 0xffffffe1b9037836 */ /* 0x000fe20000000000 */
[----:B------:R-:W-:Y:S01]  /*122c0*/  FSEL R108, R13, -INF , P4 ;  /* 0xff8000000d6c7808 */ /* 0x000fe20002000000 */
[-C--:B------:R-:W-:Y:S01]  /*122d0*/  FFMA.FTZ R36, -R179, R88.reuse, R36 ;  /* 0x00000058b3247223 */ /* 0x080fe20000010124 */
[----:B------:R-:W-:Y:S01]  /*122e0*/  FSEL R100, R17, -INF , P1 ;  /* 0xff80000011647808 */ /* 0x000fe20000800000 */
[----:B------:R-:W-:Y:S01]  /*122f0*/  FFMA.FTZ R42, -R179, R88, R42 ;  /* 0x00000058b32a7223 */ /* 0x000fe2000001012a */
[----:B------:R-:W-:Y:S01]  /*12300*/  IABS R3, R3 ;  /* 0x0000000300037213 */ /* 0x000fe20000000000 */
[----:B------:R-:W-:Y:S01]  /*12310*/  VIADD R88, R185, 0xffffffe9 ;  /* 0xffffffe9b9587836 */ /* 0x000fe20000000000 */
[----:B------:R-:W-:Y:S01]  /*12320*/  ISETP.GE.AND P4, PT, R209, R182, PT ;  /* 0x000000b6d100720c */ /* 0x000fe20003f86270 */
[----:B------:R-:W-:Y:S01]  /*12330*/  VIADD R17, R187, 0x38 ;  /* 0x00000038bb117836 */ /* 0x000fe20000000000 */
[----:B------:R-:W-:Y:S02]  /*12340*/  I2FP.F32.S32 R3, R3 ;  /* 0x0000000300037245 */ /* 0x000fe40000201400 */
[----:B------:R-:W-:Y:S02]  /*12350*/  IABS R88, R88 ;  /* 0x0000005800587213 */ /* 0x000fe40000000000 */
[----:B------:R-:W-:Y:S01]  /*12360*/  ISETP.GE.AND P1, PT, R203, R182, PT ;  /* 0x000000b6cb00720c */ /* 0x000fe20003f26270 */
[CC--:B------:R-:W-:Y:S01]  /*12370*/  FFMA.FTZ R48, -R179.reuse, R3.reuse, R48 ;  /* 0x00000003b3307223 */ /* 0x0c0fe20000010130 */
[----:B------:R-:W-:Y:S01]  /*12380*/  I2FP.F32.S32 R88, R88 ;  /* 0x0000005800587245 */ /* 0x000fe20000201400 */
[----:B------:R-:W-:Y:S01]  /*12390*/  FFMA.FTZ R54, -R179, R3, R54 ;  /* 0x00000003b3367223 */ /* 0x000fe20000010136 */
[----:B------:R-:W-:Y:S01]  /*123a0*/  FSEL R24, R24, -INF , P0 ;  /* 0xff80000018187808 */ /* 0x000fe20000000000 */
[----:B------:R-:W-:Y:S01]  /*123b0*/  VIADD R3, R185, 0xffffffd9 ;  /* 0xffffffd9b9037836 */ /* 0x000fe20000000000 */
[----:B------:R-:W-:Y:S01]  /*123c0*/  IABS R0, R0 ;  /* 0x0000000000007213 */ /* 0x000fe20000000000 */
[-C--:B------:R-:W-:Y:S01]  /*123d0*/  FFMA.FTZ R44, -R179, R88.reuse, R44 ;  /* 0x00000058b32c7223 */ /* 0x080fe2000001012c */
[----:B------:R-:W-:Y:S01]  /*123e0*/  ISETP.GE.AND P0, PT, R207, R181, PT ;  /* 0x000000b5cf00720c */ /* 0x000fe20003f06270 */
[----:B------:R-:W-:Y:S01]  /*123f0*/  FFMA.FTZ R50, -R179, R88, R50 ;  /* 0x00000058b3327223 */ /* 0x000fe20000010132 */
[----:B------:R-:W-:Y:S01]  /*12400*/  IABS R3, R3 ;  /* 0x0000000300037213 */ /* 0x000fe20000000000 */
[----:B------:R-:W-:Y:S01]  /*12410*/  VIADD R88, R185, 0xffffffc0 ;  /* 0xffffffc0b9587836 */ /* 0x000fe20000000000 */
[----:B------:R-:W-:Y:S02]  /*12420*/  FSEL R102, R16, -INF , P4 ;  /* 0xff80000010667808 */ /* 0x000fe40002000000 */
[----:B------:R-:W-:Y:S02]  /*12430*/  I2FP.F32.S32 R3, R3 ;  /* 0x0000000300037245 */ /* 0x000fe40000201400 */
[----:B------:R-:W-:Y:S02]  /*12440*/  IABS R88, R88 ;  /* 0x0000005800587213 */ /* 0x000fe40000000000 */
[----:B------:R-:W-:Y:S01]  /*12450*/  FSEL R94, R20, -INF , P1 ;  /* 0xff800000145e7808 */ /* 0x000fe20000800000 */
[CC--:B------:R-:W-:Y:S01]  /*12460*/  FFMA.FTZ R52, -R179.reuse, R3.reuse, R52 ;  /* 0x00000003b3347223 */ /* 0x0c0fe20000010134 */
[----:B------:R-:W-:Y:S01]  /*12470*/  I2FP.F32.S32 R88, R88 ;  /* 0x0000005800587245 */ /* 0x000fe20000201400 */
[----:B------:R-:W-:Y:S01]  /*12480*/  FFMA.FTZ R58, -R179, R3, R58 ;  /* 0x00000003b33a7223 */ /* 0x000fe2000001013a */
[----:B------:R-:W-:Y:S01]  /*12490*/  IABS R2, R2 ;  /* 0x0000000200027213 */ /* 0x000fe20000000000 */
[----:B------:R-:W-:Y:S01]  /*124a0*/  VIADD R3, R185, 0xffffffd1 ;  /* 0xffffffd1b9037836 */ /* 0x000fe20000000000 */
[----:B------:R-:W-:Y:S01]  /*124b0*/  I2FP.F32.S32 R0, R0 ;  /* 0x0000000000007245 */ /* 0x000fe20000201400 */
[----:B------:R-:W-:Y:S01]  /*124c0*/  FFMA.FTZ R65, -R179, R88, R65 ;  /* 0x00000058b3417223 */ /* 0x000fe20000010141 */
[----:B------:R-:W-:Y:S01]  /*124d0*/  ISETP.GE.AND P1, PT, R211, R181, PT ;  /* 0x000000b5d300720c */ /* 0x000fe20003f26270 */
[----:B------:R-:W-:Y:S01]  /*124e0*/  VIADD R88, R185, 0xffffffc9 ;  /* 0xffffffc9b9587836 */ /* 0x000fe20000000000 */
[----:B------:R-:W-:Y:S01]  /*124f0*/  IABS R3, R3 ;  /* 0x0000000300037213 */ /* 0x000fe20000000000 */
[-C--:B------:R-:W-:Y:S01]  /*12500*/  FFMA.FTZ R29, -R179, R0.reuse, R29 ;  /* 0x00000000b31d7223 */ /* 0x080fe2000001011d */
[----:B------:R-:W-:Y:S01]  /*12510*/  FSEL R16, R19, -INF , P0 ;  /* 0xff80000013107808 */ /* 0x000fe20000000000 */
[----:B------:R-:W-:Y:S01]  /*12520*/  FFMA.FTZ R35, -R179, R0, R35 ;  /* 0x00000000b3237223 */ /* 0x000fe20000010123 */
[----:B------:R-:W-:Y:S01]  /*12530*/  I2FP.F32.S32 R3, R3 ;  /* 0x0000000300037245 */ /* 0x000fe20000201400 */
[----:B------:R-:W-:Y:S01]  /*12540*/  VIADD R19, R187, 0x39 ;  /* 0x00000039bb137836 */ /* 0x000fe20000000000 */
[----:B------:R-:W-:Y:S01]  /*12550*/  IABS R88, R88 ;  /* 0x0000005800587213 */ /* 0x000fe20000000000 */
[----:B------:R-:W-:Y:S01]  /*12560*/  VIADD R0, R185, 0xfffffff8 ;  /* 0xfffffff8b9007836 */ /* 0x000fe20000000000 */
[----:B------:R-:W-:Y:S01]  /*12570*/  ISETP.GE.AND P0, PT, R203, R181, PT ;  /* 0x000000b5cb00720c */ /* 0x000fe20003f06270 */
[CC--:B------:R-:W-:Y:S01]  /*12580*/  FFMA.FTZ R56, -R179.reuse, R3.reuse, R56 ;  /* 0x00000003b3387223 */ /* 0x0c0fe20000010138 */
[----:B------:R-:W-:Y:S01]  /*12590*/  I2FP.F32.S32 R2, R2 ;  /* 0x0000000200027245 */ /* 0x000fe20000201400 */
[----:B------:R-:W-:Y:S01]  /*125a0*/  FFMA.FTZ R62, -R179, R3, R62 ;  /* 0x00000003b33e7223 */ /* 0x000fe2000001013e */
[----:B------:R-:W-:Y:S02]  /*125b0*/  I2FP.F32.S32 R3, R88 ;  /* 0x0000005800037245 */ /* 0x000fe40000201400 */
[----:B------:R-:W-:Y:S01]  /*125c0*/  FSEL R88, R15, -INF , P1 ;  /* 0xff8000000f587808 */ /* 0x000fe20000800000 */
[----:B------:R-:W-:Y:S01]  /*125d0*/  FFMA.FTZ R25, -R179, R2, R25 ;  /* 0x00000002b3197223 */ /* 0x000fe20000010119 */
[----:B------:R-:W-:Y:S01]  /*125e0*/  ISETP.GE.AND P1, PT, R209, R181, PT ;  /* 0x000000b5d100720c */ /* 0x000fe20003f26270 */
[CC--:B------:R-:W-:Y:S01]  /*125f0*/  FFMA.FTZ R60, -R179.reuse, R3.reuse, R60 ;  /* 0x00000003b33c7223 */ /* 0x0c0fe2000001013c */
[----:B------:R-:W-:Y:S01]  /*12600*/  FSEL R22, R22, -INF , P0 ;  /* 0xff80000016167808 */ /* 0x000fe20000000000 */
[----:B------:R-:W-:Y:S01]  /*12610*/  FFMA.FTZ R66, -R179, R3, R66 ;  /* 0x00000003b3427223 */ /* 0x000fe20000010142 */
[----:B------:R-:W-:Y:S01]  /*12620*/  ISETP.GE.AND P0, PT, R139, R182, PT ;  /* 0x000000b68b00720c */ /* 0x000fe20003f06270 */
[----:B------:R-:W2:Y:S01]  /*12630*/  LD.E R3, desc[UR4][R84.64+0xdc] ;  /* 0x0000dc0454037980 */ /* 0x000ea2000c101900 */
[----:B------:R-:W-:Y:S01]  /*12640*/  FSEL R20, R18, -INF , P1 ;  /* 0xff80000012147808 */ /* 0x000fe20000800000 */
[----:B------:R-:W-:Y:S01]  /*12650*/  FFMA.FTZ R31, -R179, R2, R31 ;  /* 0x00000002b31f7223 */ /* 0x000fe2000001011f */
[----:B------:R-:W-:Y:S01]  /*12660*/  ISETP.GE.AND P1, PT, R143, R182, PT ;  /* 0x000000b68f00720c */ /* 0x000fe20003f26270 */
[----:B------:R-:W-:Y:S01]  /*12670*/  VIADD R2, R185, 0xfffffff0 ;  /* 0xfffffff0b9027836 */ /* 0x000fe20000000000 */
[----:B------:R-:W-:Y:S02]  /*12680*/  FSEL R191, R32, -INF , P0 ;  /* 0xff80000020bf7808 */ /* 0x000fe40000000000 */
[----:B------:R-:W-:Y:S02]  /*12690*/  IABS R0, R0 ;  /* 0x0000000000007213 */ /* 0x000fe40000000000 */
[-C--:B------:R-:W-:Y:S02]  /*126a0*/  ISETP.GE.AND P0, PT, R195, R181.reuse, PT ;  /* 0x000000b5c300720c */ /* 0x080fe40003f06270 */
[----:B------:R-:W-:Y:S02]  /*126b0*/  FSEL R29, R29, -INF , P1 ;  /* 0xff8000001d1d7808 */ /* 0x000fe40000800000 */
[----:B------:R-:W-:Y:S02]  /*126c0*/  IABS R2, R2 ;  /* 0x0000000200027213 */ /* 0x000fe40000000000 */
[----:B------:R-:W-:Y:S02]  /*126d0*/  I2FP.F32.S32 R0, R0 ;  /* 0x0000000000007245 */ /* 0x000fe40000201400 */
[----:B------:R-:W-:Y:S02]  /*126e0*/  ISETP.GE.AND P1, PT, R187, R182, PT ;  /* 0x000000b6bb00720c */ /* 0x000fe40003f26270 */
[----:B------:R-:W-:Y:S01]  /*126f0*/  FSEL R26, R26, -INF , P0 ;  /* 0xff8000001a1a7808 */ /* 0x000fe20000000000 */
[-C--:B------:R-:W-:Y:S01]  /*12700*/  FFMA.FTZ R37, -R179, R0.reuse, R37 ;  /* 0x00000000b3257223 */ /* 0x080fe20000010125 */
[-C--:B------:R-:W-:Y:S01]  /*12710*/  ISETP.GE.AND P0, PT, R193, R181.reuse, PT ;  /* 0x000000b5c100720c */ /* 0x080fe20003f06270 */
[----:B------:R-:W-:Y:S01]  /*12720*/  FFMA.FTZ R43, -R179, R0, R43 ;  /* 0x00000000b32b7223 */ /* 0x000fe2000001012b */
[-C--:B------:R-:W-:Y:S01]  /*12730*/  ISETP.GE.AND P4, PT, R215, R181.reuse, PT ;  /* 0x000000b5d700720c */ /* 0x080fe20003f86270 */
[----:B------:R-:W-:Y:S01]  /*12740*/  VIADD R0, R185, 0xffffffe0 ;  /* 0xffffffe0b9007836 */ /* 0x000fe20000000000 */
[----:B------:R-:W-:Y:S02]  /*12750*/  I2FP.F32.S32 R2, R2 ;  /* 0x0000000200027245 */ /* 0x000fe40000201400 */
[----:B------:R-:W-:Y:S02]  /*12760*/  FSEL R141, R36, -INF , P1 ;  /* 0xff800000248d7808 */ /* 0x000fe40000800000 */
[----:B------:R-:W-:Y:S01]  /*12770*/  FSEL R197, R27, -INF , P0 ;  /* 0xff8000001bc57808 */ /* 0x000fe20000000000 */
[-C--:B------:R-:W-:Y:S01]  /*12780*/  FFMA.FTZ R47, -R179, R2.reuse, R47 ;  /* 0x00000002b32f7223 */ /* 0x080fe2000001012f */
[-C--:B------:R-:W-:Y:S01]  /*12790*/  ISETP.GE.AND P1, PT, R143, R181.reuse, PT ;  /* 0x000000b58f00720c */ /* 0x080fe20003f26270 */
[----:B------:R-:W-:Y:S01]  /*127a0*/  FFMA.FTZ R41, -R179, R2, R41 ;  /* 0x00000002b3297223 */ /* 0x000fe20000010129 */
[-C--:B------:R-:W-:Y:S02]  /*127b0*/  ISETP.GE.AND P0, PT, R189, R182.reuse, PT ;  /* 0x000000b6bd00720c */ /* 0x080fe40003f06270 */
[----:B------:R-:W-:Y:S02]  /*127c0*/  FSEL R96, R11, -INF , P4 ;  /* 0xff8000000b607808 */ /* 0x000fe40002000000 */
[----:B------:R-:W-:Y:S02]  /*127d0*/  ISETP.GE.AND P4, PT, R213, R181, PT ;  /* 0x000000b5d500720c */ /* 0x000fe40003f86270 */
[----:B------:R-:W-:Y:S02]  /*127e0*/  FSEL R165, R31, -INF , P1 ;  /* 0xff8000001fa57808 */ /* 0x000fe40000800000 */
[----:B------:R-:W-:Y:S02]  /*127f0*/  IABS R89, R89 ;  /* 0x0000005900597213 */ /* 0x000fe40000000000 */
[----:B------:R-:W-:Y:S02]  /*12800*/  FSEL R137, R37, -INF , P0 ;  /* 0xff80000025897808 */ /* 0x000fe40000000000 */
[-C--:B------:R-:W-:Y:S02]  /*12810*/  ISETP.GE.AND P1, PT, R123, R182.reuse, PT ;  /* 0x000000b67b00720c */ /* 0x080fe40003f26270 */
[----:B------:R-:W-:Y:S02]  /*12820*/  ISETP.GE.AND P0, PT, R151, R181, PT ;  /* 0x000000b59700720c */ /* 0x000fe40003f06270 */
[----:B------:R-:W-:Y:S02]  /*12830*/  FSEL R90, R14, -INF , P4 ;  /* 0xff8000000e5a7808 */ /* 0x000fe40002000000 */
[----:B------:R-:W-:Y:S02]  /*12840*/  ISETP.GE.AND P4, PT, R193, R182, PT ;  /* 0x000000b6c100720c */ /* 0x000fe40003f86270 */
[----:B------:R-:W-:Y:S01]  /*12850*/  I2FP.F32.S32 R2, R89 ;  /* 0x0000005900027245 */ /* 0x000fe20000201400 */
[----:B------:R-:W-:Y:S01]  /*12860*/  VIADD R89, R185, 0xffffffc1 ;  /* 0xffffffc1b9597836 */ /* 0x000fe20000000000 */
[----:B------:R-:W-:Y:S02]  /*12870*/  FSEL R129, R41, -INF , P1 ;  /* 0xff80000029817808 */ /* 0x000fe40000800000 */
[----:B------:R-:W-:Y:S01]  /*12880*/  IABS R0, R0 ;  /* 0x0000000000007213 */ /* 0x000fe20000000000 */
[CC--:B------:R-:W-:Y:S01]  /*12890*/  FFMA.FTZ R45, -R179.reuse, R2.reuse, R45 ;  /* 0x00000002b32d7223 */ /* 0x0c0fe2000001012d */
[----:B------:R-:W-:Y:S01]  /*128a0*/  FSEL R30, R30, -INF , P0 ;  /* 0xff8000001e1e7808 */ /* 0x000fe20000000000 */
[----:B------:R-:W-:Y:S01]  /*128b0*/  FFMA.FTZ R51, -R179, R2, R51 ;  /* 0x00000002b3337223 */ /* 0x000fe20000010133 */
[----:B------:R-:W-:Y:S01]  /*128c0*/  ISETP.GE.AND P1, PT, R135, R181, PT ;  /* 0x000000b58700720c */ /* 0x000fe20003f26270 */
[----:B------:R-:W-:Y:S01]  /*128d0*/  VIADD R2, R185, 0xffffffd8 ;  /* 0xffffffd8b9027836 */ /* 0x000fe20000000000 */
        /* <DEDUP_REMOVED lines=9> */
[----:B------:R-:W-:Y:S02]  /*12970*/  IABS R89, R89 ;  /* 0x0000005900597213 */ /* 0x000fe40000000000 */
[-C--:B------:R-:W-:Y:S02]  /*12980*/  ISETP.GE.AND P0, PT, R139, R181.reuse, PT ;  /* 0x000000b58b00720c */ /* 0x080fe40003f06270 */
[----:B------:R-:W-:Y:S02]  /*12990*/  FSEL R28, R28, -INF , P4 ;  /* 0xff8000001c1c7808 */ /* 0x000fe40002000000 */
[----:B------:R-:W-:Y:S02]  /*129a0*/  ISETP.GE.AND P4, PT, R199, R181, PT ;  /* 0x000000b5c700720c */ /* 0x000fe40003f86270 */
[----:B------:R-:W-:Y:S02]  /*129b0*/  FSEL R121, R45, -INF , P1 ;  /* 0xff8000002d797808 */ /* 0x000fe40000800000 */
[----:B------:R-:W-:Y:S02]  /*129c0*/  I2FP.F32.S32 R89, R89 ;  /* 0x0000005900597245 */ /* 0x000fe40000201400 */
[----:B------:R-:W-:Y:S02]  /*129d0*/  FSEL R147, R34, -INF , P0 ;  /* 0xff80000022937808 */ /* 0x000fe40000000000 */
[----:B------:R-:W-:Y:S01]  /*129e0*/  ISETP.GE.AND P1, PT, R119, R182, PT ;  /* 0x000000b67700720c */ /* 0x000fe20003f26270 */
[----:B------:R-:W-:Y:S01]  /*129f0*/  FFMA.FTZ R64, -R179, R89, R64 ;  /* 0x00000059b3407223 */ /* 0x000fe20000010140 */
[----:B------:R-:W-:Y:S01]  /*12a00*/  IABS R2, R2 ;  /* 0x0000000200027213 */ /* 0x000fe20000000000 */
[----:B------:R-:W-:Y:S01]  /*12a10*/  VIADD R89, R185, 0xffffffc8 ;  /* 0xffffffc8b9597836 */ /* 0x000fe20000000000 */
[----:B------:R-:W-:Y:S02]  /*12a20*/  ISETP.GE.AND P0, PT, R115, R182, PT ;  /* 0x000000b67300720c */ /* 0x000fe40003f06270 */
[----:B------:R-:W-:Y:S02]  /*12a30*/  FSEL R205, R23, -INF , P4 ;  /* 0xff80000017cd7808 */ /* 0x000fe40002000000 */
[-C--:B------:R-:W-:Y:S02]  /*12a40*/  ISETP.GE.AND P4, PT, R187, R181.reuse, PT ;  /* 0x000000b5bb00720c */ /* 0x080fe40003f86270 */
[----:B------:R-:W-:Y:S02]  /*12a50*/  FSEL R113, R49, -INF , P1 ;  /* 0xff80000031717808 */ /* 0x000fe40000800000 */
[----:B------:R-:W-:Y:S01]  /*12a60*/  I2FP.F32.S32 R0, R2 ;  /* 0x0000000200007245 */ /* 0x000fe20000201400 */
[C---:B------:R-:W-:Y:S01]  /*12a70*/  VIADD R2, R185.reuse, 0xffffffd0 ;  /* 0xffffffd0b9027836 */ /* 0x040fe20000000000 */
[----:B------:R-:W-:Y:S01]  /*12a80*/  FSEL R44, R44, -INF , P0 ;  /* 0xff8000002c2c7808 */ /* 0x000fe20000000000 */
[----:B------:R-:W-:Y:S01]  /*12a90*/  VIADD R185, R185, 0x80 ;  /* 0x00000080b9b97836 */ /* 0x000fe20000000000 */
        /* <DEDUP_REMOVED lines=8> */
[----:B------:R-:W-:Y:S02]  /*12b20*/  ISETP.GE.AND P1, PT, R127, R181, PT ;  /* 0x000000b57f00720c */ /* 0x000fe40003f26270 */
[----:B------:R-:W-:Y:S02]  /*12b30*/  IABS R2, R2 ;  /* 0x0000000200027213 */ /* 0x000fe40000000000 */
[----:B------:R-:W-:Y:S02]  /*12b40*/  IABS R89, R89 ;  /* 0x0000005900597213 */ /* 0x000fe40000000000 */
[----:B------:R-:W-:Y:S02]  /*12b50*/  ISETP.GE.AND P0, PT, R123, R181, PT ;  /* 0x000000b57b00720c */ /* 0x000fe40003f06270 */
[----:B------:R-:W-:Y:S02]  /*12b60*/  FSEL R42, R42, -INF , P4 ;  /* 0xff8000002a2a7808 */ /* 0x000fe40002000000 */
[----:B------:R-:W-:Y:S02]  /*12b70*/  ISETP.GE.AND P4, PT, R111, R182, PT ;  /* 0x000000b66f00720c */ /* 0x000fe40003f86270 */
[----:B------:R-:W-:Y:S02]  /*12b80*/  FSEL R117, R47, -INF , P1 ;  /* 0xff8000002f757808 */ /* 0x000fe40000800000 */
[----:B------:R-:W-:Y:S02]  /*12b90*/  I2FP.F32.S32 R2, R2 ;  /* 0x0000000200027245 */ /* 0x000fe40000201400 */
[----:B------:R-:W-:Y:S01]  /*12ba0*/  I2FP.F32.S32 R0, R89 ;  /* 0x0000005900007245 */ /* 0x000fe20000201400 */
[----:B------:R-:W-:Y:S01]  /*12bb0*/  VIADD R89, R187, 0x29 ;  /* 0x00000029bb597836 */ /* 0x000fe20000000000 */
[----:B------:R-:W-:Y:S01]  /*12bc0*/  FSEL R125, R43, -INF , P0 ;  /* 0xff8000002b7d7808 */ /* 0x000fe20000000000 */
[----:B------:R-:W-:Y:S01]  /*12bd0*/  FFMA.FTZ R57, -R179, R2, R57 ;  /* 0x00000002b3397223 */ /* 0x000fe20000010139 */
[-C--:B------:R-:W-:Y:S01]  /*12be0*/  ISETP.GE.AND P1, PT, R107, R181.reuse, PT ;  /* 0x000000b56b00720c */ /* 0x080fe20003f26270 */
[-C--:B------:R-:W-:Y:S01]  /*12bf0*/  FFMA.FTZ R61, -R179, R0.reuse, R61 ;  /* 0x00000000b33d7223 */ /* 0x080fe2000001013d */
[-C--:B------:R-:W-:Y:S01]  /*12c00*/  ISETP.GE.AND P0, PT, R115, R181.reuse, PT ;  /* 0x000000b57300720c */ /* 0x080fe20003f06270 */
[----:B------:R-:W-:Y:S01]  /*12c10*/  FFMA.FTZ R67, -R179, R0, R67 ;  /* 0x00000000b3437223 */ /* 0x000fe20000010143 */
[----:B------:R-:W-:Y:S01]  /*12c20*/  FSEL R105, R53, -INF , P4 ;  /* 0xff80000035697808 */ /* 0x000fe20002000000 */
[----:B------:R-:W-:Y:S01]  /*12c30*/  FFMA.FTZ R63, -R179, R2, R63 ;  /* 0x00000002b33f7223 */ /* 0x000fe2000001013f */
        /* <DEDUP_REMOVED lines=36> */
[----:B------:R-:W-:Y:S02]  /*12e80*/  FSEL R65, R63, -INF , P4 ;  /* 0xff8000003f417808 */ /* 0x000fe40002000000 */
[-C--:B------:R-:W-:Y:S02]  /*12e90*/  ISETP.GE.AND P6, PT, R215, R178.reuse, PT ;  /* 0x000000b2d700720c */ /* 0x080fe40003fc6270 */
[-C--:B------:R-:W-:Y:S02]  /*12ea0*/  ISETP.GE.AND P4, PT, R219, R178.reuse, PT ;  /* 0x000000b2db00720c */ /* 0x080fe40003f86270 */
[----:B------:R-:W-:Y:S02]  /*12eb0*/  FSEL R27, R114, -INF , !P1 ;  /* 0xff800000721b7808 */ /* 0x000fe40004800000 */
[----:B------:R-:W-:Y:S02]  /*12ec0*/  FSEL R34, R67, -INF , P0 ;  /* 0xff80000043227808 */ /* 0x000fe40000000000 */
        /* <DEDUP_REMOVED lines=65> */
[----:B------:R-:W-:Y:S02]  /*132e0*/  FMNMX3.FTZ R16, R16, R37, R35, !PT ;  /* 0x0000002510107276 */ /* 0x000fe40007810023 */
[----:B------:R-:W-:Y:S02]  /*132f0*/  FMNMX3.FTZ R20, R20, R21, R51, !PT ;  /* 0x0000001514147276 */ /* 0x000fe40007810033 */
[-C--:B------:R-:W-:Y:S02]  /*13300*/  ISETP.GE.AND P4, PT, R131, R180.reuse, PT ;  /* 0x000000b48300720c */ /* 0x080fe40003f86270 */
[----:B------:R-:W-:Y:S02]  /*13310*/  FSEL R131, R40, -INF , !P5 ;  /* 0xff80000028837808 */ /* 0x000fe40006800000 */
[----:B------:R-:W-:Y:S02]  /*13320*/  FSEL R145, R145, -INF , !P1 ;  /* 0xff80000091917808 */ /* 0x000fe40004800000 */
[-C--:B------:R-:W-:Y:S02]  /*13330*/  ISETP.GE.AND P5, PT, R123, R180.reuse, PT ;  /* 0x000000b47b00720c */ /* 0x080fe40003fa6270 */
[C---:B------:R-:W-:Y:S01]  /*13340*/  ISETP.GE.AND P1, PT, R187.reuse, R180, PT ;  /* 0x000000b4bb00720c */ /* 0x040fe20003f26270 */
[----:B------:R-:W-:Y:S01]  /*13350*/  VIADD R187, R187, 0xffffff80 ;  /* 0xffffff80bbbb7836 */ /* 0x000fe20000000000 */
        /* <DEDUP_REMOVED lines=21> */
[----:B------:R-:W-:Y:S02]  /*134b0*/  FSEL R125, R125, -INF , !P5 ;  /* 0xff8000007d7d7808 */ /* 0x000fe40006800000 */
[----:B------:R-:W-:Y:S02]  /*134c0*/  FMNMX3.FTZ R16, R16, R199, R197, !PT ;  /* 0x000000c710107276 */ /* 0x000fe400078100c5 */
[----:B------:R-:W-:Y:S02]  /*134d0*/  ISETP.GE.AND P5, PT, R111, R178, PT ;  /* 0x000000b26f00720c */ /* 0x000fe40003fa6270 */
[----:B------:R-:W-:Y:S02]  /*134e0*/  ISETP.GE.AND P4, PT, R119, R180, PT ;  /* 0x000000b47700720c */ /* 0x000fe40003f86270 */
[----:B------:R-:W-:Y:S02]  /*134f0*/  FMNMX3.FTZ R20, R20, R191, R149, !PT ;  /* 0x000000bf14147276 */ /* 0x000fe40007810095 */
        /* <DEDUP_REMOVED lines=48> */
[----:B------:R-:W-:Y:S01]  /*13800*/  FSEL R13, R13, -INF , !P6 ;  /* 0xff8000000d0d7808 */ /* 0x000fe20007000000 */
[----:B------:R-:W-:Y:S01]  /*13810*/  SHFL.BFLY PT, R139, R16, 0x2, 0x1f ;  /* 0x0c401f00108b7f89 */ /* 0x000fe200000e0000 */
        /* <DEDUP_REMOVED lines=14> */
[----:B--2---:R-:W-:Y:S01]  /*13900*/  FMUL.FTZ R66, R3, R0 ;  /* 0x0000000003427220 */ /* 0x004fe20000410000 */
[----:B------:R-:W-:Y:S02]  /*13910*/  LEA R61, R19, UR6, 0x1 ;  /* 0x00000006133d7c11 */ /* 0x000fe4000f8e08ff */
[----:B------:R-:W-:Y:S01]  /*13920*/  FSETP.NEU.FTZ.AND P1, PT, R2, -INF , PT ;  /* 0xff8000000200780b */ /* 0x000fe20003f3d000 */
[----:B------:R-:W-:Y:S01]  /*13930*/  FMUL.FTZ R64, R3, R2 ;  /* 0x0000000203407220 */ /* 0x000fe20000410000 */
[----:B------:R-:W-:Y:S01]  /*13940*/  FSETP.NEU.FTZ.AND P0, PT, R0, -INF , PT ;  /* 0xff8000000000780b */ /* 0x000fe20003f1d000 */
[C---:B------:R-:W-:Y:S01]  /*13950*/  VIADD R19, R61.reuse, 0x3000 ;  /* 0x000030003d137836 */ /* 0x040fe20000000000 */
[----:B------:R-:W-:Y:S01]  /*13960*/  FSEL R17, R2, RZ, P1 ;  /* 0x000000ff02117208 */ /* 0x000fe20000800000 */
[----:B------:R-:W-:Y:S01]  /*13970*/  VIADD R60, R61, 0x3020 ;  /* 0x000030203d3c7836 */ /* 0x000fe20000000000 */
[----:B------:R-:W-:Y:S01]  /*13980*/  FSEL R64, R64, RZ, P1 ;  /* 0x000000ff40407208 */ /* 0x000fe20000800000 */
[----:B------:R-:W-:Y:S01]  /*13990*/  @P2 VIADD R60, R19, 0xffffffe0 ;  /* 0xffffffe0133c2836 */ /* 0x000fe20000000000 */
[----:B------:R-:W-:Y:S02]  /*139a0*/  FSEL R66, R66, RZ, P0 ;  /* 0x000000ff42427208 */ /* 0x000fe40000000000 */
[----:B------:R-:W-:Y:S01]  /*139b0*/  FSEL R16, R0, RZ, P0 ;  /* 0x000000ff00107208 */ /* 0x000fe20000000000 */
[-CC-:B------:R-:W-:Y:S01]  /*139c0*/  FFMA.FTZ R143, R27, R3.reuse, -R64.reuse ;  /* 0x000000031b8f7223 */ /* 0x180fe20000010840 */
[-C--:B------:R-:W-:Y:S01]  /*139d0*/  FFMA.FTZ R88, R25, R3.reuse, -R64 ;  /* 0x0000000319587223 */ /* 0x080fe20000010840 */
[-C--:B------:R-:W-:Y:S01]  /*139e0*/  FFMA.FTZ R94, R18, R3.reuse, -R66 ;  /* 0x00000003125e7223 */ /* 0x080fe20000010842 */
[----:B------:R-:W1:Y:S01]  /*139f0*/  LDSM.16.MT88.4 R24, [R61+0x3000] ;  /* 0x003000003d18783b */ /* 0x000e620000004200 */
[----:B------:R-:W-:Y:S01]  /*13a00*/  FADD.FTZ R18, -R17, R86 ;  /* 0x0000005611127221 */ /* 0x000fe20000010100 */
[----:B------:R-:W-:Y:S01]  /*13a10*/  FADD.FTZ R16, -R16, R87 ;  /* 0x0000005710107221 */ /* 0x000fe20000010100 */
[----:B------:R-:W-:Y:S01]  /*13a20*/  MUFU.EX2 R143, R143 ;  /* 0x0000008f008f7308 */ /* 0x000fe20000000800 */
[-C--:B------:R-:W-:Y:S01]  /*13a30*/  FFMA.FTZ R20, R37, R3.reuse, -R66 ;  /* 0x0000000325147223 */ /* 0x080fe20000010842 */
[C---:B------:R-:W-:Y:S01]  /*13a40*/  FMUL.FTZ R17, R3.reuse, R18 ;  /* 0x0000001203117220 */ /* 0x040fe20000410000 */
[----:B------:R-:W-:Y:S07]  /*13a50*/  FMUL.FTZ R18, R3, R16 ;  /* 0x0000001003127220 */ /* 0x000fee0000410000 */
[----:B------:R-:W2:Y:S01]  /*13a60*/  MUFU.EX2 R88, R88 ;  /* 0x0000005800587308 */ /* 0x000ea20000000800 */
[-CC-:B------:R-:W-:Y:S01]  /*13a70*/  FFMA.FTZ R92, R59, R3.reuse, -R64.reuse ;  /* 0x000000033b5c7223 */ /* 0x180fe20000010840 */
[-C--:B------:R-:W-:Y:S01]  /*13a80*/  FFMA.FTZ R151, R47, R3.reuse, -R64 ;  /* 0x000000032f977223 */ /* 0x080fe20000010840 */
[-CC-:B------:R-:W-:Y:S07]  /*13a90*/  FFMA.FTZ R90, R45, R3.reuse, -R66.reuse ;  /* 0x000000032d5a7223 */ /* 0x180fee0000010842 */
[----:B------:R-:W3:Y:S01]  /*13aa0*/  MUFU.EX2 R37, R17 ;  /* 0x0000001100257308 */ /* 0x000ee20000000800 */
[-C--:B------:R-:W-:Y:S01]  /*13ab0*/  FFMA.FTZ R139, R35, R3.reuse, -R66 ;  /* 0x00000003238b7223 */ /* 0x080fe20000010842 */
[----:B------:R-:W4:Y:S01]  /*13ac0*/  LDSM.16.MT88.4 R44, [R60] ;  /* 0x000000003c2c783b */ /* 0x000f220000004200 */
[-CC-:B------:R-:W-:Y:S07]  /*13ad0*/  FFMA.FTZ R87, R43, R3.reuse, -R64.reuse ;  /* 0x000000032b577223 */ /* 0x180fee0000010840 */
[----:B------:R5:W-:Y:S01]  /*13ae0*/  MUFU.EX2 R86, R20 ;  /* 0x0000001400567308 */ /* 0x000be20000000800 */
[-CC-:B------:R-:W-:Y:S01]  /*13af0*/  FFMA.FTZ R28, R41, R3.reuse, -R64.reuse ;  /* 0x00000003291c7223 */ /* 0x180fe20000010840 */
[-C--:B------:R-:W-:Y:S01]  /*13b00*/  FFMA.FTZ R30, R21, R3.reuse, -R64 ;  /* 0x00000003151e7223 */ /* 0x080fe20000010840 */
[-CC-:B------:R-:W-:Y:S07]  /*13b10*/  FFMA.FTZ R56, R55, R3.reuse, -R66.reuse ;  /* 0x0000000337387223 */ /* 0x180fee0000010842 */
[----:B------:R-:W1:Y:S01]  /*13b20*/  MUFU.EX2 R35, R18 ;  /* 0x0000001200237308 */ /* 0x000e620000000800 */
[----:B------:R-:W-:Y:S01]  /*13b30*/  FFMA.FTZ R98, R147, R3, -R66 ;  /* 0x0000000393627223 */ /* 0x000fe20000010842 */
[----:B--2---:R-:W-:Y:S01]  /*13b40*/  F2FP.F16.F32.PACK_AB R42, R88, R143 ;  /* 0x0000008f582a723e */ /* 0x004fe200000000ff */
[-CC-:B------:R-:W-:Y:S07]  /*13b50*/  FFMA.FTZ R193, R193, R3.reuse, -R64.reuse ;  /* 0x00000003c1c17223 */ /* 0x180fee0000010840 */
[----:B------:R-:W-:Y:S01]  /*13b60*/  MUFU.EX2 R151, R151 ;  /* 0x0000009700977308 */ /* 0x000fe20000000800 */
[-C--:B------:R-:W-:Y:S01]  /*13b70*/  FFMA.FTZ R191, R191, R3.reuse, -R64 ;  /* 0x00000003bfbf7223 */ /* 0x080fe20000010840 */
[----:B---3--:R-:W-:Y:S01]  /*13b80*/  FMUL.FTZ R16, R37, R80 ;  /* 0x0000005025107220 */ /* 0x008fe20000410000 */
[----:B------:R-:W-:Y:S07]  /*13b90*/  FFMA.FTZ R80, R23, R3, -R66 ;  /* 0x0000000317507223 */ /* 0x000fee0000010842 */
[----:B------:R-:W2:Y:S01]  /*13ba0*/  MUFU.EX2 R139, R139 ;  /* 0x0000008b008b7308 */ /* 0x000ea20000000800 */
[C---:B------:R-:W-:Y:S01]  /*13bb0*/  FMUL.FTZ R17, R37.reuse, R81 ;  /* 0x0000005125117220 */ /* 0x040fe20000410000 */
[----:B-----5:R-:W-:Y:S01]  /*13bc0*/  FMUL.FTZ R20, R37, R76 ;  /* 0x0000004c25147220 */ /* 0x020fe20000410000 */
[----:B------:R-:W-:Y:S07]  /*13bd0*/  FFMA.FTZ R76, R51, R3, -R64 ;  /* 0x00000003334c7223 */ /* 0x000fee0000010840 */
[----:B------:R-:W3:Y:S01]  /*13be0*/  MUFU.EX2 R92, R92 ;  /* 0x0000005c005c7308 */ /* 0x000ee20000000800 */
[----:B------:R-:W-:Y:S01]  /*13bf0*/  FMUL.FTZ R21, R37, R77 ;  /* 0x0000004d25157220 */ /* 0x000fe20000410000 */
[----:B-1----:R-:W-:Y:S01]  /*13c00*/  FMUL.FTZ R23, R35, R79 ;  /* 0x0000004f23177220 */ /* 0x002fe20000410000 */
[--C-:B------:R-:W-:Y:S07]  /*13c10*/  FFMA.FTZ R79, R49, R3, -R66.reuse ;  /* 0x00000003314f7223 */ /* 0x100fee0000010842 */
[----:B------:R-:W-:Y:S01]  /*13c20*/  MUFU.EX2 R94, R94 ;  /* 0x0000005e005e7308 */ /* 0x000fe20000000800 */
[----:B------:R-:W1:Y:S01]  /*13c30*/  LDSM.16.MT88.4 R48, [R61+0x3400] ;  /* 0x003400003d30783b */ /* 0x000e620000004200 */
[C---:B------:R-:W-:Y:S01]  /*13c40*/  FMUL.FTZ R18, R35.reuse, R82 ;  /* 0x0000005223127220 */ /* 0x040fe20000410000 */
[C---:B------:R-:W-:Y:S07]  /*13c50*/  FMUL.FTZ R19, R35.reuse, R83 ;  /* 0x0000005323137220 */ /* 0x040fee0000410000 */
[----:B------:R-:W5:Y:S01]  /*13c60*/  MUFU.EX2 R90, R90 ;  /* 0x0000005a005a7308 */ /* 0x000f620000000800 */
[----:B------:R-:W-:Y:S01]  /*13c70*/  FMUL.FTZ R22, R35, R78 ;  /* 0x0000004e23167220 */ /* 0x000fe20000410000 */
[----:B--2---:R-:W-:Y:S01]  /*13c80*/  F2FP.F16.F32.PACK_AB R43, R139, R86 ;  /* 0x000000568b2b723e */ /* 0x004fe200000000ff */
[-C--:B------:R-:W-:Y:S07]  /*13c90*/  FFMA.FTZ R81, R57, R3.reuse, -R66 ;  /* 0x0000000339517223 */ /* 0x080fee0000010842 */
[----:B------:R2:W-:Y:S01]  /*13ca0*/  MUFU.EX2 R82, R28 ;  /* 0x0000001c00527308 */ /* 0x0005e20000000800 */
[-C--:B------:R-:W-:Y:S01]  /*13cb0*/  FFMA.FTZ R78, R203, R3.reuse, -R64 ;  /* 0x00000003cb4e7223 */ /* 0x080fe20000010840 */
[----:B---3--:R-:W-:Y:S01]  /*13cc0*/  F2FP.F16.F32.PACK_AB R40, R151, R92 ;  /* 0x0000005c9728723e */ /* 0x008fe200000000ff */
[----:B------:R-:W-:Y:S07]  /*13cd0*/  FFMA.FTZ R92, R37, R188, R92 ;  /* 0x000000bc255c7223 */ /* 0x000fee000001005c */
[----:B------:R3:W-:Y:S01]  /*13ce0*/  MUFU.EX2 R77, R30 ;  /* 0x0000001e004d7308 */ /* 0x0007e20000000800 */
[-CC-:B------:R-:W-:Y:S01]  /*13cf0*/  FFMA.FTZ R83, R195, R3.reuse, -R64.reuse ;  /* 0x00000003c3537223 */ /* 0x180fe20000010840 */
[-CC-:B------:R-:W-:Y:S01]  /*13d00*/  FFMA.FTZ R141, R141, R3.reuse, -R64.reuse ;  /* 0x000000038d8d7223 */ /* 0x180fe20000010840 */
[-CC-:B------:R-:W-:Y:S07]  /*13d10*/  FFMA.FTZ R131, R131, R3.reuse, -R64.reuse ;  /* 0x0000000383837223 */ /* 0x180fee0000010840 */
[----:B------:R-:W1:Y:S01]  /*13d20*/  MUFU.EX2 R87, R87 ;  /* 0x0000005700577308 */ /* 0x000e620000000800 */
[-CC-:B------:R-:W-:Y:S01]  /*13d30*/  FFMA.FTZ R100, R105, R3.reuse, -R64.reuse ;  /* 0x0000000369647223 */ /* 0x180fe20000010840 */
[----:B-----5:R-:W-:Y:S01]  /*13d40*/  F2FP.F16.F32.PACK_AB R41, R90, R94 ;  /* 0x0000005e5a29723e */ /* 0x020fe200000000ff */
[-CC-:B------:R-:W-:Y:S07]  /*13d50*/  FFMA.FTZ R107, R107, R3.reuse, -R64.reuse ;  /* 0x000000036b6b7223 */ /* 0x180fee0000010840 */
[----:B------:R-:W-:Y:S01]  /*13d60*/  MUFU.EX2 R81, R81 ;  /* 0x0000005100517308 */ /* 0x000fe20000000800 */
[-C--:B------:R-:W-:Y:S01]  /*13d70*/  FFMA.FTZ R97, R97, R3.reuse, -R64 ;  /* 0x0000000361617223 */ /* 0x080fe20000010840 */
[----:B--2---:R-:W-:Y:S01]  /*13d80*/  FMUL.FTZ R28, R37, R68 ;  /* 0x00000044251c7220 */ /* 0x004fe20000410000 */
[-C--:B------:R-:W-:Y:S07]  /*13d90*/  FFMA.FTZ R68, R205, R3.reuse, -R66 ;  /* 0x00000003cd447223 */ /* 0x080fee0000010842 */
[----:B------:R-:W-:Y:S01]  /*13da0*/  MUFU.EX2 R76, R76 ;  /* 0x0000004c004c7308 */ /* 0x000fe20000000800 */
[C---:B------:R-:W-:Y:S09]  /*13db0*/  HMMA.16816.F32 R16, R40.reuse, R24, R16 ;  /* 0x000000182810723c */ /* 0x040ff20000001810 */
[----:B------:R-:W-:Y:S01]  /*13dc0*/  MUFU.EX2 R78, R78 ;  /* 0x0000004e004e7308 */ /* 0x000fe20000000800 */
[----:B------:R-:W-:Y:S01]  /*13dd0*/  FMUL.FTZ R24, R37, R72 ;  /* 0x0000004825187220 */ /* 0x000fe20000410000 */
[--C-:B------:R-:W-:Y:S01]  /*13de0*/  FFMA.FTZ R72, R53, R3, -R64.reuse ;  /* 0x0000000335487223 */ /* 0x100fe20000010840 */
[----:B------:R-:W-:Y:S01]  /*13df0*/  FMUL.FTZ R25, R37, R73 ;  /* 0x0000004925197220 */ /* 0x000fe20000410000 */
[C---:B------:R-:W-:Y:S01]  /*13e00*/  HMMA.16816.F32 R20, R40.reuse, R26, R20 ;  /* 0x0000001a2814723c */ /* 0x040fe20000001814 */
[----:B------:R-:W2:Y:S05]  /*13e10*/  LDSM.16.MT88.4 R52, [R60+0x400] ;  /* 0x000400003c34783b */ /* 0x000eaa0000004200 */
[----:B------:R-:W5:Y:S01]  /*13e20*/  MUFU.EX2 R80, R80 ;  /* 0x0000005000507308 */ /* 0x000f620000000800 */
[C---:B------:R-:W-:Y:S01]  /*13e30*/  FMUL.FTZ R26, R35.reuse, R74 ;  /* 0x0000004a231a7220 */ /* 0x040fe20000410000 */
[C---:B------:R-:W-:Y:S01]  /*13e40*/  FMUL.FTZ R27, R35.reuse, R75 ;  /* 0x0000004b231b7220 */ /* 0x040fe20000410000 */
[----:B---3--:R-:W-:Y:S07]  /*13e50*/  FMUL.FTZ R30, R35, R70 ;  /* 0x00000046231e7220 */ /* 0x008fee0000410000 */
[----:B------:R3:W-:Y:S01]  /*13e60*/  MUFU.EX2 R74, R56 ;  /* 0x00000038004a7308 */ /* 0x0007e20000000800 */
[----:B------:R-:W-:Y:S01]  /*13e70*/  FFMA.FTZ R73, R31, R3, -R64 ;  /* 0x000000031f497223 */ /* 0x000fe20000010840 */
[----:B------:R-:W-:Y:S01]  /*13e80*/  FMUL.FTZ R31, R35, R71 ;  /* 0x00000047231f7220 */ /* 0x000fe20000410000 */
[-CC-:B------:R-:W-:Y:S07]  /*13e90*/  FFMA.FTZ R70, R199, R3.reuse, -R66.reuse ;  /* 0x00000003c7467223 */ /* 0x180fee0000010842 */
[----:B------:R-:W2:Y:S01]  /*13ea0*/  MUFU.EX2 R79, R79 ;  /* 0x0000004f004f7308 */ /* 0x000ea20000000800 */
[C---:B----4-:R-:W-:Y:S03]  /*13eb0*/  HMMA.16816.F32 R24, R40.reuse, R44, R24 ;  /* 0x0000002c2818723c */ /* 0x050fe60000001818 */
[----:B------:R-:W-:Y:S01]  /*13ec0*/  FFMA.FTZ R44, R29, R3, -R66 ;  /* 0x000000031d2c7223 */ /* 0x000fe20000010842 */
[----:B------:R-:W-:Y:S05]  /*13ed0*/  FMUL.FTZ R29, R37, R69 ;  /* 0x00000045251d7220 */ /* 0x000fea0000410000 */
[----:B------:R-:W-:Y:S01]  /*13ee0*/  MUFU.EX2 R72, R72 ;  /* 0x0000004800487308 */ /* 0x000fe20000000800 */
[-CC-:B------:R-:W-:Y:S01]  /*13ef0*/  FFMA.FTZ R69, R201, R3.reuse, -R64.reuse ;  /* 0x00000003c9457223 */ /* 0x180fe20000010840 */
[-CC-:B------:R-:W-:Y:S01]  /*13f00*/  FFMA.FTZ R89, R89, R3.reuse, -R64.reuse ;  /* 0x0000000359597223 */ /* 0x180fe20000010840 */
[----:B------:R-:W-:Y:S01]  /*13f10*/  FFMA.FTZ R63, R63, R3, -R64 ;  /* 0x000000033f3f7223 */ /* 0x000fe20000010840 */
[----:B---3--:R-:W3:Y:S06]  /*13f20*/  LDSM.16.MT88.4 R56, [R61+0x3800] ;  /* 0x003800003d38783b */ /* 0x008eec0000004200 */
[----:B------:R4:W-:Y:S01]  /*13f30*/  MUFU.EX2 R71, R44 ;  /* 0x0000002c00477308 */ /* 0x0009e20000000800 */
[----:B------:R-:W-:Y:S03]  /*13f40*/  HMMA.16816.F32 R28, R40, R46, R28 ;  /* 0x0000002e281c723c */ /* 0x000fe6000000181c */
[----:B-1----:R-:W-:Y:S01]  /*13f50*/  F2FP.F16.F32.PACK_AB R40, R82, R87 ;  /* 0x000000575228723e */ /* 0x002fe200000000ff */
[--C-:B------:R-:W-:Y:S01]  /*13f60*/  FFMA.FTZ R75, R197, R3, -R66.reuse ;  /* 0x00000003c54b7223 */ /* 0x100fe20000010842 */
[----:B-----5:R-:W-:Y:S04]  /*13f70*/  F2FP.F16.F32.PACK_AB R41, R80, R81 ;  /* 0x000000515029723e */ /* 0x020fe800000000ff */
[----:B------:R-:W1:Y:S01]  /*13f80*/  MUFU.EX2 R73, R73 ;  /* 0x0000004900497308 */ /* 0x000e620000000800 */
[----:B------:R-:W-:Y:S01]  /*13f90*/  F2FP.F16.F32.PACK_AB R42, R76, R77 ;  /* 0x0000004d4c2a723e */ /* 0x000fe200000000ff */
[----:B------:R-:W-:Y:S01]  /*13fa0*/  FFMA.FTZ R96, R189, R3, -R66 ;  /* 0x00000003bd607223 */ /* 0x000fe20000010842 */
[----:B--2---:R-:W-:Y:S07]  /*13fb0*/  F2FP.F16.F32.PACK_AB R43, R74, R79 ;  /* 0x0000004f4a2b723e */ /* 0x004fee00000000ff */
[----:B------:R-:W2:Y:S01]  /*13fc0*/  MUFU.EX2 R68, R68 ;  /* 0x0000004400447308 */ /* 0x000ea20000000800 */
[----:B------:R-:W-:Y:S01]  /*13fd0*/  FFMA.FTZ R94, R35, R186, R94 ;  /* 0x000000ba235e7223 */ /* 0x000fe2000001005e */
[-C--:B------:R-:W-:Y:S01]  /*13fe0*/  FFMA.FTZ R35, R137, R3.reuse, -R64 ;  /* 0x0000000389237223 */ /* 0x080fe20000010840 */
[----:B----4-:R-:W4:Y:S07]  /*13ff0*/  LDSM.16.MT88.4 R44, [R60+0x800] ;  /* 0x000800003c2c783b */ /* 0x010f2e0000004200 */
[----:B------:R-:W5:Y:S01]  /*14000*/  MUFU.EX2 R69, R69 ;  /* 0x0000004500457308 */ /* 0x000f620000000800 */
[----:B------:R-:W-:Y:S01]  /*14010*/  FADD.FTZ R37, R90, R94 ;  /* 0x0000005e5a257221 */ /* 0x000fe20000010000 */
[C---:B------:R-:W-:Y:S08]  /*14020*/  HMMA.16816.F32 R16, R40.reuse, R48, R16 ;  /* 0x000000302810723c */ /* 0x040ff00000001810 */
[----:B------:R-:W-:Y:S01]  /*14030*/  MUFU.EX2 R70, R70 ;  /* 0x0000004600467308 */ /* 0x000fe20000000800 */
[-CC-:B------:R-:W-:Y:S01]  /*14040*/  FFMA.FTZ R90, R133, R3.reuse, -R66.reuse ;  /* 0x00000003855a7223 */ /* 0x180fe20000010842 */
[-CC-:B------:R-:W-:Y:S01]  /*14050*/  FFMA.FTZ R135, R135, R3.reuse, -R66.reuse ;  /* 0x0000000387877223 */ /* 0x180fe20000010842 */
[-CC-:B------:R-:W-:Y:S07]  /*14060*/  FFMA.FTZ R127, R127, R3.reuse, -R66.reuse ;  /* 0x000000037f7f7223 */ /* 0x180fee0000010842 */
[----:B------:R-:W-:Y:S01]  /*14070*/  MUFU.EX2 R83, R83 ;  /* 0x0000005300537308 */ /* 0x000fe20000000800 */
[-CC-:B------:R-:W-:Y:S01]  /*14080*/  FFMA.FTZ R119, R119, R3.reuse, -R66.reuse ;  /* 0x0000000377777223 */ /* 0x180fe20000010842 */
[C---:B------:R-:W-:Y:S01]  /*14090*/  HMMA.16816.F32 R20, R40.reuse, R50, R20 ;  /* 0x000000322814723c */ /* 0x040fe20000001814 */
[----:B------:R-:W4:Y:S07]  /*140a0*/  LDSM.16.MT88.4 R48, [R61+0x3c00] ;  /* 0x003c00003d30783b */ /* 0x000f2e0000004200 */
[----:B------:R-:W3:Y:S01]  /*140b0*/  MUFU.EX2 R75, R75 ;  /* 0x0000004b004b7308 */ /* 0x000ee20000000800 */
[-CC-:B------:R-:W-:Y:S01]  /*140c0*/  FFMA.FTZ R117, R117, R3.reuse, -R66.reuse ;  /* 0x0000000375757223 */ /* 0x180fe20000010842 */
        /* <DEDUP_REMOVED lines=8> */
[-CC-:B------:R-:W-:Y:S07]  /*14150*/  FFMA.FTZ R67, R67, R3.reuse, -R66.reuse ;  /* 0x0000000343437223 */ /* 0x180fee0000010842 */
[----:B------:R-:W-:Y:S01]  /*14160*/  MUFU.EX2 R35, R35 ;  /* 0x0000002300237308 */ /* 0x000fe20000000800 */
[--C-:B------:R-:W-:Y:S01]  /*14170*/  FFMA.FTZ R13, R13, R3, -R66.reuse ;  /* 0x000000030d0d7223 */ /* 0x100fe20000010842 */
[----:B------:R-:W-:Y:S01]  /*14180*/  HMMA.16816.F32 R28, R40, R54, R28 ;  /* 0x00000036281c723c */ /* 0x000fe2000000181c */
[----:B------:R-:W4:Y:S07]  /*14190*/  LDSM.16.MT88.4 R52, [R60+0xc00] ;  /* 0x000c00003c34783b */ /* 0x000f2e0000004200 */
[----:B------:R-:W-:Y:S01]  /*141a0*/  MUFU.EX2 R133, R135 ;  /* 0x0000008700857308 */ /* 0x000fe20000000800 */
[----:B-1----:R-:W-:Y:S02]  /*141b0*/  F2FP.F16.F32.PACK_AB R40, R73, R72 ;  /* 0x000000484928723e */ /* 0x002fe400000000ff */
[----:B--2---:R-:W-:Y:S07]  /*141c0*/  F2FP.F16.F32.PACK_AB R41, R68, R71 ;  /* 0x000000474429723e */ /* 0x004fee00000000ff */
[----:B------:R-:W-:Y:S01]  /*141d0*/  MUFU.EX2 R90, R90 ;  /* 0x0000005a005a7308 */ /* 0x000fe20000000800 */
[----:B-----5:R-:W-:Y:S02]  /*141e0*/  F2FP.F16.F32.PACK_AB R42, R69, R78 ;  /* 0x0000004e452a723e */ /* 0x020fe400000000ff */
[----:B---3--:R-:W-:Y:S07]  /*141f0*/  F2FP.F16.F32.PACK_AB R43, R75, R70 ;  /* 0x000000464b2b723e */ /* 0x008fee00000000ff */
        /* <DEDUP_REMOVED lines=8> */
[----:B------:R-:W-:Y:S08]  /*14280*/  FFMA.FTZ R59, R145, R3, -R66 ;  /* 0x00000003913b7223 */ /* 0x000ff00000010842 */
[----:B------:R-:W-:Y:S01]  /*14290*/  MUFU.EX2 R149, R191 ;  /* 0x000000bf00957308 */ /* 0x000fe20000000800 */
[C---:B----4-:R-:W-:Y:S09]  /*142a0*/  HMMA.16816.F32 R24, R40.reuse, R44, R24 ;  /* 0x0000002c2818723c */ /* 0x050ff20000001818 */
[----:B------:R-:W3:Y:S01]  /*142b0*/  MUFU.EX2 R58, R58 ;  /* 0x0000003a003a7308 */ /* 0x000ee20000000800 */
[----:B------:R-:W-:Y:S09]  /*142c0*/  FADD.FTZ R44, R151, R92 ;  /* 0x0000005c972c7221 */ /* 0x000ff20000010000 */
[----:B------:R-:W4:Y:S01]  /*142d0*/  MUFU.EX2 R59, R59 ;  /* 0x0000003b003b7308 */ /* 0x000f220000000800 */
[----:B------:R-:W-:Y:S01]  /*142e0*/  FADD.FTZ R143, R143, R44 ;  /* 0x0000002c8f8f7221 */ /* 0x000fe20000010000 */
[----:B------:R-:W-:Y:S01]  /*142f0*/  HMMA.16816.F32 R28, R40, R46, R28 ;  /* 0x0000002e281c723c */ /* 0x000fe2000000181c */
[----:B------:R-:W5:Y:S07]  /*14300*/  LDSM.16.MT88.4 R44, [R61+0x4000] ;  /* 0x004000003d2c783b */ /* 0x000f6e0000004200 */
[----:B------:R-:W5:Y:S01]  /*14310*/  MUFU.EX2 R92, R141 ;  /* 0x0000008d005c7308 */ /* 0x000f620000000800 */
[----:B-1----:R-:W-:Y:S01]  /*14320*/  F2FP.F16.F32.PACK_AB R40, R56, R83 ;  /* 0x000000533828723e */ /* 0x002fe200000000ff */
[----:B------:R-:W-:Y:S01]  /*14330*/  FADD.FTZ R88, R88, R143 ;  /* 0x0000008f58587221 */ /* 0x000fe20000010000 */
[----:B--2---:R-:W-:Y:S02]  /*14340*/  F2FP.F16.F32.PACK_AB R41, R57, R96 ;  /* 0x000000603929723e */ /* 0x004fe400000000ff */
[----:B---3--:R-:W-:Y:S02]  /*14350*/  F2FP.F16.F32.PACK_AB R42, R58, R149 ;  /* 0x000000953a2a723e */ /* 0x008fe400000000ff */
[----:B----4-:R-:W-:Y:S07]  /*14360*/  F2FP.F16.F32.PACK_AB R43, R59, R98 ;  /* 0x000000623b2b723e */ /* 0x010fee00000000ff */
[C---:B------:R-:W-:Y:S03]  /*14370*/  HMMA.16816.F32 R16, R40.reuse, R48, R16 ;  /* 0x000000302810723c */ /* 0x040fe60000001810 */
[----:B------:R-:W-:Y:S01]  /*14380*/  FADD.FTZ R48, R86, R37 ;  /* 0x0000002556307221 */ /* 0x000fe20000010000 */
        /* <DEDUP_REMOVED lines=9> */
[----:B------:R-:W1:Y:S01]  /*14420*/  MUFU.EX2 R86, R86 ;  /* 0x0000005600567308 */ /* 0x000e620000000800 */
        /* <DEDUP_REMOVED lines=9> */
[----:B------:R-:W4:Y:S02]  /*144c0*/  LDSM.16.MT88.4 R52, [R61+0x4400] ;  /* 0x004400003d34783b */ /* 0x000f240000004200 */
[----:B-----5:R-:W-:Y:S01]  /*144d0*/  F2FP.F16.F32.PACK_AB R40, R35, R92 ;  /* 0x0000005c2328723e */ /* 0x020fe200000000ff */
[----:B------:R-:W-:Y:S01]  /*144e0*/  FADD.FTZ R77, R76, R77 ;  /* 0x0000004d4c4d7221 */ /* 0x000fe20000010000 */
[----:B------:R-:W-:Y:S01]  /*144f0*/  F2FP.F16.F32.PACK_AB R41, R90, R133 ;  /* 0x000000855a29723e */ /* 0x000fe200000000ff */
[----:B------:R-:W-:Y:S01]  /*14500*/  FADD.FTZ R76, R74, R79 ;  /* 0x0000004f4a4c7221 */ /* 0x000fe20000010000 */
[----:B-1----:R-:W-:Y:S01]  /*14510*/  F2FP.F16.F32.PACK_AB R42, R86, R37 ;  /* 0x00000025562a723e */ /* 0x002fe200000000ff */
[-CC-:B------:R-:W-:Y:S01]  /*14520*/  FFMA.FTZ R80, R121, R3.reuse, -R64.reuse ;  /* 0x0000000379507223 */ /* 0x180fe20000010840 */
[----:B---3--:R-:W-:Y:S01]  /*14530*/  F2FP.F16.F32.PACK_AB R43, R81, R88 ;  /* 0x00000058512b723e */ /* 0x008fe200000000ff */
[-C--:B------:R-:W-:Y:S01]  /*14540*/  FFMA.FTZ R79, R115, R3.reuse, -R64 ;  /* 0x00000003734f7223 */ /* 0x080fe20000010840 */
        /* <DEDUP_REMOVED lines=43> */
[-C--:B------:R-:W-:Y:S01]  /*14800*/  FFMA.FTZ R64, R62, R3.reuse, -R64 ;  /* 0x000000033e407223 */ /* 0x080fe20000010840 */
[----:B------:R-:W1:Y:S06]  /*14810*/  LDSM.16.MT88.4 R52, [R60+0x1800] ;  /* 0x001800003c34783b */ /* 0x000e6c0000004200 */
[----:B------:R-:W-:Y:S01]  /*14820*/  MUFU.EX2 R56, R56 ;  /* 0x0000003800387308 */ /* 0x000fe20000000800 */
[----:B------:R-:W-:Y:S01]  /*14830*/  FADD.FTZ R149, R58, R149 ;  /* 0x000000953a957221 */ /* 0x000fe20000010000 */
[C---:B-----5:R-:W-:Y:S08]  /*14840*/  HMMA.16816.F32 R24, R40.reuse, R44, R24 ;  /* 0x0000002c2818723c */ /* 0x060ff00000001818 */
[----:B------:R-:W5:Y:S01]  /*14850*/  MUFU.EX2 R91, R93 ;  /* 0x0000005d005b7308 */ /* 0x000f620000000800 */
[-C--:B------:R-:W-:Y:S01]  /*14860*/  FFMA.FTZ R44, R65, R3.reuse, -R66 ;  /* 0x00000003412c7223 */ /* 0x080fe20000010842 */
[----:B------:R-:W-:Y:S01]  /*14870*/  FADD.FTZ R98, R59, R98 ;  /* 0x000000623b627221 */ /* 0x000fe20000010000 */
[----:B------:R-:W-:Y:S01]  /*14880*/  FADD.FTZ R92, R92, R149 ;  /* 0x000000955c5c7221 */ /* 0x000fe20000010000 */
[----:B------:R-:W-:Y:S06]  /*14890*/  FFMA.FTZ R66, R34, R3, -R66 ;  /* 0x0000000322427223 */ /* 0x000fec0000010842 */
[----:B------:R1:W-:Y:S01]  /*148a0*/  MUFU.EX2 R62, R44 ;  /* 0x0000002c003e7308 */ /* 0x0003e20000000800 */
[----:B------:R-:W-:Y:S03]  /*148b0*/  HMMA.16816.F32 R28, R40, R46, R28 ;  /* 0x0000002e281c723c */ /* 0x000fe6000000181c */
[----:B----4-:R-:W-:Y:S01]  /*148c0*/  F2FP.F16.F32.PACK_AB R40, R100, R75 ;  /* 0x0000004b6428723e */ /* 0x010fe200000000ff */
[----:B------:R-:W-:Y:S01]  /*148d0*/  FADD.FTZ R133, R133, R98 ;  /* 0x0000006285857221 */ /* 0x000fe20000010000 */
[----:B---3--:R-:W-:Y:S01]  /*148e0*/  F2FP.F16.F32.PACK_AB R41, R99, R94 ;  /* 0x0000005e6329723e */ /* 0x008fe200000000ff */
[----:B------:R-:W-:Y:S01]  /*148f0*/  FADD.FTZ R92, R35, R92 ;  /* 0x0000005c235c7221 */ /* 0x000fe20000010000 */
[----:B--2---:R-:W-:Y:S01]  /*14900*/  F2FP.F16.F32.PACK_AB R42, R57, R96 ;  /* 0x00000060392a723e */ /* 0x004fe200000000ff */
[----:B------:R-:W-:Y:S01]  /*14910*/  FADD.FTZ R133, R90, R133 ;  /* 0x000000855a857221 */ /* 0x000fe20000010000 */
[----:B-----5:R-:W-:Y:S01]  /*14920*/  F2FP.F16.F32.PACK_AB R43, R91, R56 ;  /* 0x000000385b2b723e */ /* 0x020fe200000000ff */
[----:B------:R-:W-:Y:S01]  /*14930*/  MUFU.EX2 R58, R68 ;  /* 0x00000044003a7308 */ /* 0x000fe20000000800 */
[----:B------:R-:W-:Y:S01]  /*14940*/  FADD.FTZ R37, R37, R92 ;  /* 0x0000005c25257221 */ /* 0x000fe20000010000 */
[----:B------:R-:W-:Y:S01]  /*14950*/  FADD.FTZ R88, R88, R133 ;  /* 0x0000008558587221 */ /* 0x000fe20000010000 */
[----:B-1----:R-:W1:Y:S07]  /*14960*/  LDSM.16.MT88.4 R44, [R60+0x1c00] ;  /* 0x001c00003c2c783b */ /* 0x002e6e0000004200 */
[----:B------:R-:W2:Y:S01]  /*14970*/  MUFU.EX2 R59, R89 ;  /* 0x00000059003b7308 */ /* 0x000ea20000000800 */
[----:B------:R-:W-:Y:S01]  /*14980*/  FADD.FTZ R86, R86, R37 ;  /* 0x0000002556567221 */ /* 0x000fe20000010000 */
[C---:B------:R-:W-:Y:S08]  /*14990*/  HMMA.16816.F32 R16, R40.reuse, R48, R16 ;  /* 0x000000302810723c */ /* 0x040ff00000001810 */
[----:B------:R-:W3:Y:S01]  /*149a0*/  MUFU.EX2 R65, R67 ;  /* 0x0000004300417308 */ /* 0x000ee20000000800 */
[----:B------:R-:W-:Y:S01]  /*149b0*/  FADD.FTZ R81, R81, R88 ;  /* 0x0000005851517221 */ /* 0x000fe20000010000 */
[----:B------:R-:W-:Y:S01]  /*149c0*/  FADD.FTZ R87, R87, R86 ;  /* 0x0000005657577221 */ /* 0x000fe20000010000 */
[----:B------:R-:W-:Y:S07]  /*149d0*/  IMAD.MOV.U32 R86, RZ, RZ, R2 ;  /* 0x000000ffff567224 */ /* 0x000fee00078e0002 */
[----:B------:R-:W-:Y:S01]  /*149e0*/  MUFU.EX2 R35, R63 ;  /* 0x0000003f00237308 */ /* 0x000fe20000000800 */
[----:B------:R-:W-:Y:S01]  /*149f0*/  FADD.FTZ R34, R74, R81 ;  /* 0x000000514a227221 */ /* 0x000fe20000010000 */
[C---:B------:R-:W-:Y:S08]  /*14a00*/  HMMA.16816.F32 R20, R40.reuse, R50, R20 ;  /* 0x000000322814723c */ /* 0x040ff00000001814 */
[----:B------:R-:W4:Y:S01]  /*14a10*/  MUFU.EX2 R64, R64 ;  /* 0x0000004000407308 */ /* 0x000f220000000800 */
[----:B------:R-:W-:Y:S01]  /*14a20*/  FADD.FTZ R80, R80, R87 ;  /* 0x0000005750507221 */ /* 0x000fe20000010000 */
[----:B------:R-:W-:Y:S01]  /*14a30*/  FADD.FTZ R34, R115, R34 ;  /* 0x0000002273227221 */ /* 0x000fe20000010000 */
[----:B--2---:R-:W-:Y:S07]  /*14a40*/  F2FP.F16.F32.PACK_AB R68, R59, R58 ;  /* 0x0000003a3b44723e */ /* 0x004fee00000000ff */
[----:B------:R2:W-:Y:S01]  /*14a50*/  MUFU.EX2 R3, R13 ;  /* 0x0000000d00037308 */ /* 0x0005e20000000800 */
[----:B------:R-:W-:Y:S01]  /*14a60*/  FADD.FTZ R37, R71, R80 ;  /* 0x0000005047257221 */ /* 0x000fe20000010000 */
[C---:B------:R-:W-:Y:S08]  /*14a70*/  HMMA.16816.F32 R24, R40.reuse, R52, R24 ;  /* 0x000000342818723c */ /* 0x040ff00000001818 */
[----:B------:R-:W5:Y:S01]  /*14a80*/  MUFU.EX2 R66, R66 ;  /* 0x0000004200427308 */ /* 0x000f620000000800 */
[----:B---3--:R-:W-:Y:S01]  /*14a90*/  F2FP.F16.F32.PACK_AB R69, R62, R65 ;  /* 0x000000413e45723e */ /* 0x008fe200000000ff */
[----:B------:R-:W-:Y:S01]  /*14aa0*/  FADD.FTZ R72, R72, R37 ;  /* 0x0000002548487221 */ /* 0x000fe20000010000 */
[----:B------:R-:W-:Y:S01]  /*14ab0*/  IMAD.MOV.U32 R87, RZ, RZ, R0 ;  /* 0x000000ffff577224 */ /* 0x000fe200078e0000 */
[----:B------:R-:W-:Y:S03]  /*14ac0*/  HMMA.16816.F32 R28, R40, R54, R28 ;  /* 0x00000036281c723c */ /* 0x000fe6000000181c */
[----:B----4-:R-:W-:Y:S01]  /*14ad0*/  F2FP.F16.F32.PACK_AB R70, R64, R35 ;  /* 0x000000234046723e */ /* 0x010fe200000000ff */
[----:B--2---:R-:W-:Y:S01]  /*14ae0*/  FADD.FTZ R13, R73, R34 ;  /* 0x00000022490d7221 */ /* 0x004fe20000010000 */
[----:B------:R-:W-:Y:S01]  /*14af0*/  FADD.FTZ R75, R75, R72 ;  /* 0x000000484b4b7221 */ /* 0x000fe20000010000 */
[----:B-----5:R-:W-:Y:S02]  /*14b00*/  F2FP.F16.F32.PACK_AB R71, R66, R3 ;  /* 0x000000034247723e */ /* 0x020fe400000000ff */
        /* <DEDUP_REMOVED lines=21> */
.L_x_10074:
        /* <DEDUP_REMOVED lines=10> */
.L_x_10089:
        /* <DEDUP_REMOVED lines=89> */
.L_x_10084:
[----:B------:R-:W-:Y:S05]  /*15290*/  BSYNC.RECONVERGENT B0 ;  /* 0x0000000000007941 */ /* 0x000fea0003800200 */
.L_x_10083:
[----:B-1----:R-:W4:Y:S01]  /*152a0*/  LD.E R84, desc[UR4][R84.64+0xc0] ;  /* 0x0000c00454547980 */ /* 0x002f22000c101900 */
[----:B--2---:R-:W-:Y:S01]  /*152b0*/  LOP3.LUT R3, R154, 0x1c, RZ, 0xc0, !PT ;  /* 0x0000001c9a037812 */ /* 0x004fe200078ec0ff */
[----:B------:R-:W-:Y:S01]  /*152c0*/  IMAD.IADD R169, R170, 0x1, -R169 ;  /* 0x00000001aaa97824 */ /* 0x000fe200078e0aa9 */
[----:B---3--:R-:W-:Y:S01]  /*152d0*/  SHF.R.U32.HI R0, RZ, 0x3, R155 ;  /* 0x00000003ff007819 */ /* 0x008fe2000001169b */
[----:B-----5:R-:W-:Y:S01]  /*152e0*/  IMAD R22, R24, R22, RZ ;  /* 0x0000001618167224 */ /* 0x020fe200078e02ff */
[----:B------:R-:W-:-:S03]  /*152f0*/  LOP3.LUT R21, R3, 0xfe0, R154, 0xf8, !PT ;  /* 0x00000fe003157812 */ /* 0x000fc600078ef89a */
[----:B------:R-:W-:Y:S01]  /*15300*/  VIADD R20, R0, 0x10 ;  /* 0x0000001000147836 */ /* 0x000fe20000000000 */
[----:B------:R-:W-:Y:S01]  /*15310*/  IADD3 R21, P0, PT, R22, R21, RZ ;  /* 0x0000001516157210 */ /* 0x000fe20007f1e0ff */
[----:B------:R-:W-:-:S03]  /*15320*/  VIADD R2, R0, 0x20 ;  /* 0x0000002000027836 */ /* 0x000fc60000000000 */
        /* <DEDUP_REMOVED lines=13> */
[----:B-1----:R-:W-:Y:S05]  /*15400*/  @P4 RET.REL.NODEC R168 `(_ZN5flash24flash_fwd_splitkv_kernelI23Flash_fwd_kernel_traitsILi32ELi64ELi128ELi4ELb0ELb0EN7cutlass6half_tE19Flash_kernel_traitsILi32ELi64ELi128ELi4ES3_EELb0ELb1ELb1ELb0ELb0ELb0ELb1ELb1EEEvNS_16Flash_fwd_paramsE) ;  /* 0xfffffea8a8fc4950 */ /* 0x002fea0003c3ffff */
[----:B------:R-:W-:Y:S01]  /*15410*/  MOV R169, 0x0 ;  /* 0x0000000000a97802 */ /* 0x000fe20000000f00 */
[----:B------:R1:W-:Y:S03]  /*15420*/  ST.E.128 desc[UR4][R2.64+0x1800], R4 ;  /* 0x0018000402007985 */ /* 0x0003e6000c101d04 */
[----:B-1----:R-:W-:Y:S05]  /*15430*/  RET.REL.NODEC R168 `(_ZN5flash24flash_fwd_splitkv_kernelI23Flash_fwd_kernel_traitsILi32ELi64ELi128ELi4ELb0ELb0EN7cutlass6half_tE19Flash_kernel_traitsILi32ELi64ELi128ELi4ES3_EELb0ELb1ELb1ELb0ELb0ELb0ELb1ELb1EEEvNS_16Flash_fwd_paramsE) ;  /* 0xfffffea8a8f07950 */ /* 0x002fea0003c3ffff */
.L_x_10082:
[----:B------:R-:W-:Y:S01]  /*15440*/  MOV R4, 0x2 ;  /* 0x0000000200047802 */ /* 0x000fe20000000f00 */
[----:B------:R-:W-:Y:S01]  /*15450*/  IMAD.MOV.U32 R3, RZ, RZ, 0x1f ;  /* 0x0000001fff037424 */ /* 0x000fe200078e00ff */
[----:B------:R-:W-:-:S07]  /*15460*/  MOV R6, 0xffffffff ;  /* 0xffffffff00067802 */ /* 0x000fce0000000f00 */
[----:B-1---5:R-:W-:Y:S05]  /*15470*/  WARPSYNC.COLLECTIVE R6, `(.L_x_10085) ;  /* 0x0000000006087348 */ /* 0x022fea0003c00000 */
[----:B------:R2:W3:Y:S02]  /*15480*/  SHFL.BFLY P0, R10, R188, R4, R3 ;  /* 0x0c000004bc0a7389 */ /* 0x0004e40000000003 */
[----:B-123-5:R-:W-:Y:S05]  /*15490*/  ENDCOLLECTIVE ;  /* 0x000000000000791b */ /* 0x02efea0003800000 */
.L_x_10085:
[----:B------:R-:W-:Y:S02]  /*154a0*/  IMAD.MOV.U32 R7, RZ, RZ, R10 ;  /* 0x000000ffff077224 */ /* 0x000fe400078e000a */
[----:B------:R-:W-:Y:S02]  /*154b0*/  IMAD.MOV.U32 R4, RZ, RZ, 0x1 ;  /* 0x00000001ff047424 */ /* 0x000fe400078e00ff */
[----:B------:R-:W-:-:S05]  /*154c0*/  FADD.FTZ R8, R7, R188 ;  /* 0x000000bc07087221 */ /* 0x000fca0000010000 */
[----:B------:R-:W-:-:S07]  /*154d0*/  MOV R188, R8 ;  /* 0x0000000800bc7202 */ /* 0x000fce0000000f00 */
[----:B------:R-:W-:Y:S05]  /*154e0*/  WARPSYNC.COLLECTIVE R6, `(.L_x_10086) ;  /* 0x0000000006087348 */ /* 0x000fea0003c00000 */
[----:B------:R1:W2:Y:S02]  /*154f0*/  SHFL.BFLY P0, R10, R188, R4, R3 ;  /* 0x0c000004bc0a7389 */ /* 0x0002a40000000003 */
[----:B-12---:R-:W-:Y:S05]  /*15500*/  ENDCOLLECTIVE ;  /* 0x000000000000791b */ /* 0x006fea0003800000 */
.L_x_10086:
[----:B------:R-:W-:Y:S01]  /*15510*/  MOV R188, R186 ;  /* 0x000000ba00bc7202 */ /* 0x000fe20000000f00 */
[----:B------:R-:W-:Y:S01]  /*15520*/  IMAD.MOV.U32 R4, RZ, RZ, 0x2 ;  /* 0x00000002ff047424 */ /* 0x000fe200078e00ff */
[----:B------:R-:W-:-:S07]  /*15530*/  MOV R7, R10 ;  /* 0x0000000a00077202 */ /* 0x000fce0000000f00 */
[----:B------:R-:W-:Y:S05]  /*15540*/  WARPSYNC.COLLECTIVE R6, `(.L_x_10087) ;  /* 0x0000000006087348 */ /* 0x000fea0003c00000 */
[----:B------:R1:W2:Y:S02]  /*15550*/  SHFL.BFLY P0, R10, R188, R4, R3 ;  /* 0x0c000004bc0a7389 */ /* 0x0002a40000000003 */
[----:B-12---:R-:W-:Y:S05]  /*15560*/  ENDCOLLECTIVE ;  /* 0x000000000000791b */ /* 0x006fea0003800000 */
.L_x_10087:
[----:B------:R-:W-:Y:S01]  /*15570*/  FADD.FTZ R11, R8, R7 ;  /* 0x00000007080b7221 */ /* 0x000fe20000010000 */
[----:B------:R-:W-:Y:S01]  /*15580*/  FADD.FTZ R9, R10, R186 ;  /* 0x000000ba0a097221 */ /* 0x000fe20000010000 */
[----:B------:R-:W-:-:S04]  /*15590*/  MOV R4, 0x1 ;  /* 0x0000000100047802 */ /* 0x000fc80000000f00 */
[----:B------:R-:W-:-:S07]  /*155a0*/  MOV R188, R9 ;  /* 0x0000000900bc7202 */ /* 0x000fce0000000f00 */
[----:B------:R-:W-:Y:S05]  /*155b0*/  WARPSYNC.COLLECTIVE R6, `(.L_x_10088) ;  /* 0x0000000006087348 */ /* 0x000fea0003c00000 */
[----:B------:R1:W2:Y:S02]  /*155c0*/  SHFL.BFLY P0, R10, R188, R4, R3 ;  /* 0x0c000004bc0a7389 */ /* 0x0002a40000000003 */
[----:B-12---:R-:W-:Y:S05]  /*155d0*/  ENDCOLLECTIVE ;  /* 0x000000000000791b */ /* 0x006fea0003800000 */
.L_x_10088:
[----:B------:R-:W-:Y:S05]  /*155e0*/  BRA `(.L_x_10089) ;  /* 0xfffffff400c47947 */ /* 0x000fea000383ffff */
.L_x_10090:
        /* <DEDUP_REMOVED lines=9> */
.L_x_10338:


//--------------------- .text._ZN5flash24flash_fwd_splitkv_kernelI23Flash_fwd_kernel_traitsILi32ELi64ELi128ELi4ELb0ELb0EN7cutlass6half_tE19Flash_kernel_traitsILi32ELi64ELi128ELi4ES3_EELb0ELb1ELb1ELb0ELb0ELb1ELb1ELb1EEEvNS_16Flash_fwd_paramsE --------------------------
	.section	.text._ZN5flash24flash_fwd_splitkv_kernelI23Flash_fwd_kernel_traitsILi32ELi64ELi128ELi4ELb0ELb0EN7cutlass6half_tE19Flash_kernel_traitsILi32ELi64ELi128ELi4ES3_EELb0ELb1ELb1ELb0ELb0ELb1ELb1ELb1EEEvNS_16Flash_fwd_paramsE,"ax",@progbits
	.align	128
        .global         _ZN5flash24flash_fwd_splitkv_kernelI23Flash_fwd_kernel_traitsILi32ELi64ELi128ELi4ELb0ELb0EN7cutlass6half_tE19Flash_kernel_traitsILi32ELi64ELi128ELi4ES3_EELb0ELb1ELb1ELb0ELb0ELb1ELb1ELb1EEEvNS_16Flash_fwd_paramsE
        .type           _ZN5flash24flash_fwd_splitkv_kernelI23Flash_fwd_kernel_traitsILi32ELi64ELi128ELi4ELb0ELb0EN7cutlass6half_tE19Flash_kernel_traitsILi32ELi64ELi128ELi4ES3_EELb0ELb1ELb1ELb0ELb0ELb1ELb1ELb1EEEvNS_16Flash_fwd_paramsE,@function
        .size           _ZN5flash24flash_fwd_splitkv_kernelI23Flash_fwd_kernel_traitsILi32ELi64ELi128ELi4ELb0ELb0EN7cutlass6half_tE19Flash_kernel_traitsILi32ELi64ELi128ELi4ES3_EELb0ELb1ELb1ELb0ELb0ELb1ELb1ELb1EEEvNS_16Flash_fwd_paramsE,(.L_x_10339 - _ZN5flash24flash_fwd_splitkv_kernelI23Flash_fwd_kernel_traitsILi32ELi64ELi128ELi4ELb0ELb0EN7cutlass6half_tE19Flash_kernel_traitsILi32ELi64ELi128ELi4ES3_EELb0ELb1ELb1ELb0ELb0ELb1ELb1ELb1EEEvNS_16Flash_fwd_paramsE)
        .other          _ZN5flash24flash_fwd_splitkv_kernelI23Flash_fwd_kernel_traitsILi32ELi64ELi128ELi4ELb0ELb0EN7cutlass6half_tE19Flash_kernel_traitsILi32ELi64ELi128ELi4ES3_EELb0ELb1ELb1ELb0ELb0ELb1ELb1ELb1EEEvNS_16Flash_fwd_paramsE,@"STO_CUDA_ENTRY STV_DEFAULT"
_ZN5flash24flash_fwd_splitkv_kernelI23Flash_fwd_kernel_traitsILi32ELi64ELi128ELi4ELb0ELb0EN7cutlass6half_tE19Flash_kernel_traitsILi32ELi64ELi128ELi4ES3_EELb0ELb1ELb1ELb0ELb0ELb1ELb1ELb1EEEvNS_16Flash_fwd_paramsE:
.text._ZN5flash24flash_fwd_splitkv_kernelI23Flash_fwd_kernel_traitsILi32ELi64ELi128ELi4ELb0ELb0EN7cutlass6half_tE19Flash_kernel_traitsILi32ELi64ELi128ELi4ES3_EELb0ELb1ELb1ELb0ELb0ELb1ELb1ELb1EEEvNS_16Flash_fwd_paramsE:
        /* <DEDUP_REMOVED lines=24> */
[----:B------:R-:W1:Y:S11]  /*0180*/  LDC R0, c[0x0][0x374] ;  /* 0x0000dd00ff007b82 */ /* 0x000e760000000800 */
[----:B------:R-:W-:-:S02]  /*0190*/  @P1 IADD3 R121, PT, PT, R121, 0x1, RZ ;  /* 0x0000000179791810 */ /* 0x000fc40007ffe0ff */
[----:B------:R-:W-:-:S04]  /*01a0*/  @!P0 LOP3.LUT R121, RZ, R2, RZ, 0x33, !PT ;  /* 0x00000002ff798212 */ /* 0x000fc800078e33ff */
[----:B------:R-:W-:-:S05]  /*01b0*/  IADD3 R120, PT, PT, -R121, RZ, RZ ;  /* 0x000000ff79787210 */ /* 0x000fca0007ffe1ff */
[----:B--2-4-:R-:W-:Y:S02]  /*01c0*/  IMAD R120, R2, R120, UR4 ;  /* 0x0000000402787e24 */ /* 0x014fe4000f8e0278 */
[----:B-1----:R-:W-:Y:S05]  /*01d0*/  CALL.REL.NOINC `($_ZN5flash24flash_fwd_splitkv_kernelI23Flash_fwd_kernel_traitsILi32ELi64ELi128ELi4ELb0ELb0EN7cutlass6half_tE19Flash_kernel_traitsILi32ELi64ELi128ELi4ES3_EELb0ELb1ELb1ELb0ELb0ELb1ELb1ELb1EEEvNS_16Flash_fwd_paramsE$_ZN5flash30compute_attn_1rowblock_splitkvI23Flash_fwd_kernel_traitsILi32ELi64ELi128ELi4ELb0ELb0EN7cutlass6half_tE19Flash_kernel_traitsILi32ELi64ELi128ELi4ES3_EELb0ELb1ELb1ELb0ELb0ELb1ELb1ELb1ENS_16Flash_fwd_paramsEEEvRKT8_iiiii) ;  /* 0x0000000000087944 */ /* 0x002fea0003c00000 */
[----:B------:R-:W-:Y:S05]  /*01e0*/  BSYNC.RECONVERGENT B3 ;  /* 0x0000000000037941 */ /* 0x000fea0003800200 */
.L_x_10091:
[----:B------:R-:W-:Y:S05]  /*01f0*/  EXIT ;  /* 0x000000000000794d */ /* 0x000fea0003800000 */
        .type           $_ZN5flash24flash_fwd_splitkv_kernelI23Flash_fwd_kernel_traitsILi32ELi64ELi128ELi4ELb0ELb0EN7cutlass6half_tE19Flash_kernel_traitsILi32ELi64ELi128ELi4ES3_EELb0ELb1ELb1ELb0ELb0ELb1ELb1ELb1EEEvNS_16Flash_fwd_paramsE$_ZN5flash30compute_attn_1rowblock_splitkvI23Flash_fwd_kernel_traitsILi32ELi64ELi128ELi4ELb0ELb0EN7cutlass6half_tE19Flash_kernel_traitsILi32ELi64ELi128ELi4ES3_EELb0ELb1ELb1ELb0ELb0ELb1ELb1ELb1ENS_16Flash_fwd_paramsEEEvRKT8_iiiii,@function
        .size           $_ZN5flash24flash_fwd_splitkv_kernelI23Flash_fwd_kernel_traitsILi32ELi64ELi128ELi4ELb0ELb0EN7cutlass6half_tE19Flash_kernel_traitsILi32ELi64ELi128ELi4ES3_EELb0ELb1ELb1ELb0ELb0ELb1ELb1ELb1EEEvNS_16Flash_fwd_paramsE$_ZN5flash30compute_attn_1rowblock_splitkvI23Flash_fwd_kernel_traitsILi32ELi64ELi128ELi4ELb0ELb0EN7cutlass6half_tE19Flash_kernel_traitsILi32ELi64ELi128ELi4ES3_EELb0ELb1ELb1ELb0ELb0ELb1ELb1ELb1ENS_16Flash_fwd_paramsEEEvRKT8_iiiii,(.L_x_10339 - $_ZN5flash24flash_fwd_splitkv_kernelI23Flash_fwd_kernel_traitsILi32ELi64ELi128ELi4ELb0ELb0EN7cutlass6half_tE19Flash_kernel_traitsILi32ELi64ELi128ELi4ES3_EELb0ELb1ELb1ELb0ELb0ELb1ELb1ELb1EEEvNS_16Flash_fwd_paramsE$_ZN5flash30compute_attn_1rowblock_splitkvI23Flash_fwd_kernel_traitsILi32ELi64ELi128ELi4ELb0ELb0EN7cutlass6half_tE19Flash_kernel_traitsILi32ELi64ELi128ELi4ES3_EELb0ELb1ELb1ELb0ELb0ELb1ELb1ELb1ENS_16Flash_fwd_paramsEEEvRKT8_iiiii)
$_ZN5flash24flash_fwd_splitkv_kernelI23Flash_fwd_kernel_traitsILi32ELi64ELi128ELi4ELb0ELb0EN7cutlass6half_tE19Flash_kernel_traitsILi32ELi64ELi128ELi4ES3_EELb0ELb1ELb1ELb0ELb0ELb1ELb1ELb1EEEvNS_16Flash_fwd_paramsE$_ZN5flash30compute_attn_1rowblock_splitkvI23Flash_fwd_kernel_traitsILi32ELi64ELi128ELi4ELb0ELb0EN7cutlass6half_tE19Flash_kernel_traitsILi32ELi64ELi128ELi4ES3_EELb0ELb1ELb1ELb0ELb0ELb1ELb1ELb1ENS_16Flash_fwd_paramsEEEvRKT8_iiiii:
[----:B------:R-:W1:Y:S02]  /*0200*/  LDCU.64 UR4, c[0x0][0x358] ;  /* 0x00006b00ff0477ac */ /* 0x000e640008000a00 */
[----:B-1----:R-:W2:Y:S04]  /*0210*/  LD.E.64 R2, desc[UR4][R84.64+0xe0] ;  /* 0x0000e00454027980 */ /* 0x002ea8000c101b00 */
[----:B------:R-:W3:Y:S04]  /*0220*/  LD.E.64 R6, desc[UR4][R84.64+0xe8] ;  /* 0x0000e80454067980 */ /* 0x000ee8000c101b00 */
[----:B------:R-:W4:Y:S01]  /*0230*/  LD.E.64 R10, desc[UR4][R84.64+0xf0] ;  /* 0x0000f004540a7980 */ /* 0x000f22000c101b00 */
[----:B------:R-:W-:Y:S01]  /*0240*/  IMAD.SHL.U32 R57, R121, 0x4, RZ ;  /* 0x0000000479397824 */ /* 0x000fe200078e00ff */
[----:B------:R-:W-:Y:S01]  /*0250*/  SHF.R.U32.HI R56, RZ, 0x1e, R121 ;  /* 0x0000001eff387819 */ /* 0x000fe20000011679 */
[----:B------:R-:W-:Y:S01]  /*0260*/  IMAD.MOV.U32 R9, RZ, RZ, -0x1 ;  /* 0xffffffffff097424 */ /* 0x000fe200078e00ff */
[----:B------:R-:W4:Y:S01]  /*0270*/  LD.E.64 R4, desc[UR4][R84.64+0xf8] ;  /* 0x0000f80454047980 */ /* 0x000f22000c101b00 */
[----:B--2---:R-:W-:-:S02]  /*0280*/  ISETP.NE.U32.AND P1, PT, R2, RZ, PT ;  /* 0x000000ff0200720c */ /* 0x004fc40003f25070 */
[----:B------:R-:W-:Y:S02]  /*0290*/  ISETP.NE.U32.AND P5, PT, R2, RZ, PT ;  /* 0x000000ff0200720c */ /* 0x000fe40003fa5070 */
[----:B---3--:R-:W-:Y:S02]  /*02a0*/  ISETP.NE.U32.AND P3, PT, R6, RZ, PT ;  /* 0x000000ff0600720c */ /* 0x008fe40003f65070 */
[C---:B------:R-:W-:Y:S02]  /*02b0*/  ISETP.NE.AND.EX P1, PT, R3.reuse, RZ, PT, P1 ;  /* 0x000000ff0300720c */ /* 0x040fe40003f25310 */
[----:B----4-:R-:W-:Y:S02]  /*02c0*/  ISETP.NE.U32.AND P4, PT, R10, RZ, PT ;  /* 0x000000ff0a00720c */ /* 0x010fe40003f85070 */
[----:B------:R-:W-:Y:S01]  /*02d0*/  ISETP.NE.AND.EX P5, PT, R3, RZ, PT, P5 ;  /* 0x000000ff0300720c */ /* 0x000fe20003fa5350 */
[----:B------:R-:W-:Y:S01]  /*02e0*/  IMAD.WIDE.U32 R2, R121, 0x4, R2 ;  /* 0x0000000479027825 */ /* 0x000fe200078e0002 */
[----:B------:R-:W-:-:S02]  /*02f0*/  ISETP.NE.AND.EX P3, PT, R7, RZ, PT, P3 ;  /* 0x000000ff0700720c */ /* 0x000fc40003f65330 */
[----:B------:R-:W-:Y:S02]  /*0300*/  ISETP.NE.AND.EX P4, PT, R11, RZ, PT, P4 ;  /* 0x000000ff0b00720c */ /* 0x000fe40003f85340 */
[----:B------:R-:W-:-:S03]  /*0310*/  IADD3 R12, P0, PT, R10, R57, RZ ;  /* 0x000000390a0c7210 */ /* 0x000fc60007f1e0ff */
[----:B------:R1:W5:Y:S02]  /*0320*/  @P1 LD.E R9, desc[UR4][R2.64] ;  /* 0x0000000402091980 */ /* 0x000364000c101900 */
[----:B------:R-:W-:Y:S02]  /*0330*/  IMAD.X R13, R11, 0x1, R56, P0 ;  /* 0x000000010b0d7824 */ /* 0x000fe400000e0638 */
[----:B------:R-:W-:Y:S01]  /*0340*/  IMAD.MOV.U32 R11, RZ, RZ, RZ ;  /* 0x000000ffff0b7224 */ /* 0x000fe200078e00ff */
[----:B------:R1:W5:Y:S04]  /*0350*/  @!P5 LD.E R119, desc[UR4][R84.64+0xb4] ;  /* 0x0000b4045477d980 */ /* 0x000368000c101900 */
        /* <DEDUP_REMOVED lines=12> */
[----:B-1----:R-:W2:Y:S02]  /*0420*/  LD.E.U8 R3, desc[UR4][R84.64+0x1b2] ;  /* 0x0001b20454037980 */ /* 0x002ea4000c101100 */
[----:B--2---:R-:W-:-:S13]  /*0430*/  ISETP.NE.AND P1, PT, R3, RZ, PT ;  /* 0x000000ff0300720c */ /* 0x004fda0003f25270 */
[----:B------:R-:W-:Y:S05]  /*0440*/  @!P1 BRA `(.L_x_10093) ;  /* 0x0000000000049947 */ /* 0x000fea0003800000 */
[----:B------:R2:W5:Y:S02]  /*0450*/  LD.E R14, desc[UR4][R6.64] ;  /* 0x00000004060e7980 */ /* 0x000564000c101900 */
.L_x_10093:
[----:B------:R-:W-:Y:S05]  /*0460*/  BSYNC.RECONVERGENT B0 ;  /* 0x0000000000007941 */ /* 0x000fea0003800200 */
.L_x_10092:
[----:B------:R-:W-:Y:S04]  /*0470*/  BSSY.RECONVERGENT B0, `(.L_x_10094) ;  /* 0x0000007000007945 */ /* 0x000fe80003800200 */
[----:B------:R-:W-:Y:S05]  /*0480*/  @!P3 BRA `(.L_x_10095) ;  /* 0x000000000014b947 */ /* 0x000fea0003800000 */
[----:B-1----:R-:W3:Y:S02]  /*0490*/  LD.E.U8 R3, desc[UR4][R84.64+0x1b2] ;  /* 0x0001b20454037980 */ /* 0x002ee4000c101100 */
[----:B---3--:R-:W-:-:S13]  /*04a0*/  ISETP.NE.AND P1, PT, R3, RZ, PT ;  /* 0x000000ff0300720c */ /* 0x008fda0003f25270 */
[----:B-----5:R-:W3:Y:S02]  /*04b0*/  @P1 LD.E R55, desc[UR4][R6.64+0x4] ;  /* 0x0000040406371980 */ /* 0x020ee4000c101900 */
[----:B---3--:R-:W-:-:S06]  /*04c0*/  @P1 IADD3 R55, PT, PT, R55, -R14, RZ ;  /* 0x8000000e37371210 */ /* 0x008fcc0007ffe0ff */
[----:B------:R3:W5:Y:S02]  /*04d0*/  @!P1 LD.E R55, desc[UR4][R6.64] ;  /* 0x0000000406379980 */ /* 0x000764000c101900 */
.L_x_10095:
[----:B------:R-:W-:Y:S05]  /*04e0*/  BSYNC.RECONVERGENT B0 ;  /* 0x0000000000007941 */ /* 0x000fea0003800200 */
.L_x_10094:
[----:B------:R-:W-:Y:S01]  /*04f0*/  BSSY.RECONVERGENT B1, `(.L_x_10096) ;  /* 0x0000012000017945 */ /* 0x000fe20003800200 */
[----:B-----5:R-:W-:Y:S02]  /*0500*/  @P5 IADD3 R119, PT, PT, R2, -R9, RZ ;  /* 0x8000000902775210 */ /* 0x020fe40007ffe0ff */
[----:B------:R-:W-:Y:S01]  /*0510*/  IADD3 R55, PT, PT, R55, -R11, RZ ;  /* 0x8000000b37377210 */ /* 0x000fe20007ffe0ff */
[----:B------:R-:W-:Y:S06]  /*0520*/  @!P0 BRA `(.L_x_10097) ;  /* 0x0000000000148947 */ /* 0x000fec0003800000 */
[----:B-1----:R-:W-:-:S05]  /*0530*/  IADD3 R2, P0, PT, R4, R57, RZ ;  /* 0x0000003904027210 */ /* 0x002fca0007f1e0ff */
[----:B------:R-:W-:-:S05]  /*0540*/  IMAD.X R3, R5, 0x1, R56, P0 ;  /* 0x0000000105037824 */ /* 0x000fca00000e0638 */
[----:B------:R-:W4:Y:S02]  /*0550*/  LD.E R49, desc[UR4][R2.64] ;  /* 0x0000000402317980 */ /* 0x000f24000c101900 */
[----:B----4-:R-:W-:Y:S01]  /*0560*/  IADD3 R49, PT, PT, R49, -R11, RZ ;  /* 0x8000000b31317210 */ /* 0x010fe20007ffe0ff */
[----:B------:R-:W-:Y:S05]  /*0570*/  BRA `(.L_x_10098) ;  /* 0x0000000000247947 */ /* 0x000fea0003800000 */
.L_x_10097:
[----:B-1----:R-:W4:Y:S01]  /*0580*/  LD.E.64 R2, desc[UR4][R84.64+0x108] ;  /* 0x0001080454027980 */ /* 0x002f22000c101b00 */
[----:B------:R-:W-:Y:S01]  /*0590*/  BSSY.RECONVERGENT B0, `(.L_x_10099) ;  /* 0x0000006000007945 */ /* 0x000fe20003800200 */
[----:B------:R-:W-:Y:S01]  /*05a0*/  IMAD.MOV.U32 R49, RZ, RZ, RZ ;  /* 0x000000ffff317224 */ /* 0x000fe200078e00ff */
[----:B----4-:R-:W-:-:S04]  /*05b0*/  ISETP.NE.U32.AND P0, PT, R2, RZ, PT ;  /* 0x000000ff0200720c */ /* 0x010fc80003f05070 */
[----:B------:R-:W-:-:S13]  /*05c0*/  ISETP.NE.AND.EX P0, PT, R3, RZ, PT, P0 ;  /* 0x000000ff0300720c */ /* 0x000fda0003f05300 */
[----:B------:R-:W-:Y:S05]  /*05d0*/  @!P0 BRA `(.L_x_10100) ;  /* 0x0000000000048947 */ /* 0x000fea0003800000 */
[----:B------:R1:W5:Y:S02]  /*05e0*/  LD.E R49, desc[UR4][R84.64+0xbc] ;  /* 0x0000bc0454317980 */ /* 0x000364000c101900 */
.L_x_10100:
[----:B------:R-:W-:Y:S05]  /*05f0*/  BSYNC.RECONVERGENT B0 ;  /* 0x0000000000007941 */ /* 0x000fea0003800200 */
.L_x_10099:
[----:B-----5:R-:W-:Y:S02]  /*0600*/  IADD3 R49, PT, PT, R55, R49, RZ ;  /* 0x0000003137317210 */ /* 0x020fe40007ffe0ff */
.L_x_10098:
[----:B------:R-:W-:Y:S05]  /*0610*/  BSYNC.RECONVERGENT B1 ;  /* 0x0000000000017941 */ /* 0x000fea0003800200 */
.L_x_10096:
[----:B------:R-:W-:Y:S01]  /*0620*/  IMAD.SHL.U32 R60, R117, 0x40, RZ ;  /* 0x00000040753c7824 */ /* 0x000fe200078e00ff */
[----:B------:R-:W-:Y:S01]  /*0630*/  MOV R2, R116 ;  /* 0x0000007400027202 */ /* 0x000fe20000000f00 */
[----:B------:R-:W-:-:S03]  /*0640*/  IMAD.MOV.U32 R3, RZ, RZ, 0x0 ;  /* 0x00000000ff037424 */ /* 0x000fc600078e00ff */
[----:B------:R-:W-:-:S13]  /*0650*/  ISETP.GT.AND P0, PT, R119, R60, PT ;  /* 0x0000003c7700720c */ /* 0x000fda0003f04270 */
[----:B-123--:R-:W-:Y:S05]  /*0660*/  @!P0 RET.REL.NODEC R2 `(_ZN5flash24flash_fwd_splitkv_kernelI23Flash_fwd_kernel_traitsILi32ELi64ELi128ELi4ELb0ELb0EN7cutlass6half_tE19Flash_kernel_traitsILi32ELi64ELi128ELi4ES3_EELb0ELb1ELb1ELb0ELb0ELb1ELb1ELb1EEEvNS_16Flash_fwd_paramsE) ;  /* 0xfffffff802648950 */ /* 0x00efea0003c3ffff */
        /* <DEDUP_REMOVED lines=33> */
[----:B------:R-:W-:-:S05]  /*0880*/  VIADD R3, R49, 0x7f ;  /* 0x0000007f31037836 */ /* 0x000fca0000000000 */
[--C-:B---3--:R-:W-:Y:S02]  /*0890*/  IADD3 R4, PT, PT, R6, R4, R3.reuse ;  /* 0x0000000406047210 */ /* 0x108fe40007ffe003 */
[----:B------:R-:W-:Y:S02]  /*08a0*/  SHF.R.S32.HI R5, RZ, 0x1f, R3 ;  /* 0x0000001fff057819 */ /* 0x000fe40000011403 */
[----:B------:R-:W-:Y:S01]  /*08b0*/  SHF.R.S32.HI R6, RZ, 0x1f, R2 ;  /* 0x0000001fff067819 */ /* 0x000fe20000011402 */
[----:B------:R-:W-:Y:S01]  /*08c0*/  VIADD R4, R4, 0x40 ;  /* 0x0000004004047836 */ /* 0x000fe20000000000 */
[----:B------:R-:W-:Y:S01]  /*08d0*/  LEA.HI R5, R5, R3, RZ, 0x7 ;  /* 0x0000000305057211 */ /* 0x000fe200078f38ff */
[----:B------:R-:W-:Y:S01]  /*08e0*/  @P2 VIADD R7, R7, 0x1 ;  /* 0x0000000107072836 */ /* 0x000fe20000000000 */
[----:B------:R-:W-:Y:S02]  /*08f0*/  LEA.HI R2, R6, R2, RZ, 0x7 ;  /* 0x0000000206027211 */ /* 0x000fe400078f38ff */
[----:B------:R-:W-:Y:S01]  /*0900*/  SHF.R.S32.HI R5, RZ, 0x7, R5 ;  /* 0x00000007ff057819 */ /* 0x000fe20000011405 */
[----:B------:R-:W-:Y:S01]  /*0910*/  @!P0 IMAD.MOV R7, RZ, RZ, -R7 ;  /* 0x000000ffff078224 */ /* 0x000fe200078e0a07 */
[----:B------:R-:W-:-:S02]  /*0920*/  @!P1 LOP3.LUT R7, RZ, R0, RZ, 0x33, !PT ;  /* 0x00000000ff079212 */ /* 0x000fc400078e33ff */
[----:B------:R-:W-:Y:S02]  /*0930*/  SHF.R.S32.HI R0, RZ, 0x1f, R4 ;  /* 0x0000001fff007819 */ /* 0x000fe40000011404 */
[----:B------:R-:W-:Y:S01]  /*0940*/  SHF.R.S32.HI R2, RZ, 0x7, R2 ;  /* 0x00000007ff027819 */ /* 0x000fe20000011402 */
        /* <DEDUP_REMOVED lines=56> */
[----:B---3--:R-:W-:Y:S05]  /*0cd0*/  @P4 RET.REL.NODEC R2 `(_ZN5flash24flash_fwd_splitkv_kernelI23Flash_fwd_kernel_traitsILi32ELi64ELi128ELi4ELb0ELb0EN7cutlass6half_tE19Flash_kernel_traitsILi32ELi64ELi128ELi4ES3_EELb0ELb1ELb1ELb0ELb0ELb1ELb1ELb1EEEvNS_16Flash_fwd_paramsE) ;  /* 0xfffffff002c84950 */ /* 0x008fea0003c3ffff */
[----:B------:R-:W-:Y:S02]  /*0ce0*/  MOV R0, 0xff800000 ;  /* 0xff80000000007802 */ /* 0x000fe40000000f00 */
[----:B------:R-:W-:-:S03]  /*0cf0*/  MOV R117, 0x0 ;  /* 0x0000000000757802 */ /* 0x000fc60000000f00 */
[----:B------:R1:W-:Y:S02]  /*0d00*/  ST.E desc[UR4][R8.64+0xc0], R0 ;  /* 0x0000c00008007985 */ /* 0x0003e4000c101904 */
[----:B-1----:R-:W-:Y:S05]  /*0d10*/  RET.REL.NODEC R116 `(_ZN5flash24flash_fwd_splitkv_kernelI23Flash_fwd_kernel_traitsILi32ELi64ELi128ELi4ELb0ELb0EN7cutlass6half_tE19Flash_kernel_traitsILi32ELi64ELi128ELi4ES3_EELb0ELb1ELb1ELb0ELb0ELb1ELb1ELb1EEEvNS_16Flash_fwd_paramsE) ;  /* 0xfffffff074b87950 */ /* 0x002fea0003c3ffff */
.L_x_10101:
        /* <DEDUP_REMOVED lines=80> */
[----:B--2---:R-:W-:Y:S01]  /*1220*/  SHF.R.S32.HI R4, RZ, 0x1f, R2 ;  /* 0x0000001fff047819 */ /* 0x004fe20000011402 */
        /* <DEDUP_REMOVED lines=24> */
.L_x_10103:
        /* <DEDUP_REMOVED lines=80> */
.L_x_10104:
[----:B------:R-:W-:Y:S05]  /*18b0*/  BSYNC.RECONVERGENT B0 ;  /* 0x0000000000007941 */ /* 0x000fea0003800200 */
.L_x_10102:
        /* <DEDUP_REMOVED lines=33> */
[----:B-----5:R-:W-:Y:S02]  /*1ad0*/  IMAD R17, R17, R108, RZ ;  /* 0x0000006c11117224 */ /* 0x020fe400078e02ff */
[----:B------:R-:W-:Y:S01]  /*1ae0*/  IMAD.X R33, RZ, RZ, R18, P1 ;  /* 0x000000ffff217224 */ /* 0x000fe200008e0612 */
[----:B------:R-:W-:Y:S02]  /*1af0*/  ISETP.GE.AND P2, PT, R22, RZ, PT ;  /* 0x000000ff1600720c */ /* 0x000fe40003f46270 */
[----:B------:R-:W-:Y:S01]  /*1b00*/  ISETP.NE.AND P1, PT, R0, RZ, PT ;  /* 0x000000ff0000720c */ /* 0x000fe20003f25270 */
[----:B------:R-:W1:Y:S02]  /*1b10*/  S2R R31, SR_CgaCtaId ;  /* 0x00000000001f7919 */ /* 0x000e640000008800 */
[----:B------:R-:W-:Y:S01]  /*1b20*/  @P4 IADD3 R16, PT, PT, R16, 0x1, RZ ;  /* 0x0000000110104810 */ /* 0x000fe20007ffe0ff */
[----:B------:R-:W-:-:S02]  /*1b30*/  IMAD R17, R6, R109, R17 ;  /* 0x0000006d06117224 */ /* 0x000fc400078e0211 */
[----:B------:R-:W-:-:S04]  /*1b40*/  IMAD.WIDE.U32 R32, R6, R108, R32 ;  /* 0x0000006c06207225 */ /* 0x000fc800078e0020 */
[----:B------:R-:W-:-:S05]  /*1b50*/  IMAD.MOV.U32 R6, RZ, RZ, R16 ;  /* 0x000000ffff067224 */ /* 0x000fca00078e0010 */
[----:B------:R-:W-:Y:S02]  /*1b60*/  @!P2 IADD3 R6, PT, PT, -R6, RZ, RZ ;  /* 0x000000ff0606a210 */ /* 0x000fe40007ffe1ff */
[----:B------:R-:W-:Y:S01]  /*1b70*/  @!P1 LOP3.LUT R6, RZ, R0, RZ, 0x33, !PT ;  /* 0x00000000ff069212 */ /* 0x000fe200078e33ff */
[----:B------:R-:W-:Y:S01]  /*1b80*/  IMAD.IADD R23, R33, 0x1, R17 ;  /* 0x0000000121177824 */ /* 0x000fe200078e0211 */
[----:B------:R-:W-:Y:S02]  /*1b90*/  SHF.R.S32.HI R81, RZ, 0x1f, R120 ;  /* 0x0000001fff517819 */ /* 0x000fe40000011478 */
[----:B------:R-:W-:Y:S02]  /*1ba0*/  LOP3.LUT R17, R48, 0xc0, RZ, 0xc0, !PT ;  /* 0x000000c030117812 */ /* 0x000fe400078ec0ff */
[----:B------:R-:W-:Y:S02]  /*1bb0*/  SHF.R.S32.HI R44, RZ, 0x1f, R55 ;  /* 0x0000001fff2c7819 */ /* 0x000fe40000011437 */
[----:B------:R-:W-:-:S02]  /*1bc0*/  MOV R22, R32 ;  /* 0x0000002000167202 */ /* 0x000fc40000000f00 */
[----:B------:R-:W-:Y:S02]  /*1bd0*/  SHF.R.S32.HI R0, RZ, 0x1f, R6 ;  /* 0x0000001fff007819 */ /* 0x000fe40000011406 */
[----:B------:R-:W-:Y:S02]  /*1be0*/  LOP3.LUT R17, R17, 0x18, R51, 0xf8, !PT ;  /* 0x0000001811117812 */ /* 0x000fe400078ef833 */
[----:B------:R-:W-:Y:S01]  /*1bf0*/  LEA.HI R44, R44, R55, RZ, 0x7 ;  /* 0x000000372c2c7211 */ /* 0x000fe200078f38ff */
[----:B------:R-:W-:Y:S01]  /*1c00*/  IMAD.WIDE.U32 R22, R6, R26, R22 ;  /* 0x0000001a06167225 */ /* 0x000fe200078e0016 */
[----:B------:R-:W-:Y:S02]  /*1c10*/  LOP3.LUT R17, R17, 0x18, R48, 0x78, !PT ;  /* 0x0000001811117812 */ /* 0x000fe400078e7830 */
[----:B------:R-:W-:Y:S02]  /*1c20*/  SHF.R.U32.HI R78, RZ, 0x2, R51 ;  /* 0x00000002ff4e7819 */ /* 0x000fe40000011633 */
[----:B------:R-:W-:-:S02]  /*1c30*/  MOV R79, RZ ;  /* 0x000000ff004f7202 */ /* 0x000fc40000000f00 */
[----:B------:R-:W-:Y:S02]  /*1c40*/  SHF.R.S32.HI R44, RZ, 0x7, R44 ;  /* 0x00000007ff2c7819 */ /* 0x000fe4000001142c */
[----:B------:R-:W-:Y:S02]  /*1c50*/  LOP3.LUT R48, R17, 0x1f20, R48, 0xf8, !PT ;  /* 0x00001f2011307812 */ /* 0x000fe400078ef830 */
[----:B------:R-:W-:Y:S01]  /*1c60*/  VIMNMX R44, PT, PT, R110, R44, !PT ;  /* 0x0000002c6e2c7248 */ /* 0x000fe20007fe0100 */
[----:B------:R-:W-:-:S03]  /*1c70*/  IMAD R111, R107, R78, RZ ;  /* 0x0000004e6b6f7224 */ /* 0x000fc600078e02ff */
[C---:B------:R-:W-:Y:S01]  /*1c80*/  ISETP.GT.AND P2, PT, R46.reuse, R44, PT ;  /* 0x0000002c2e00720c */ /* 0x040fe20003f44270 */
[----:B------:R-:W-:Y:S01]  /*1c90*/  IMAD R114, R109, R78, RZ ;  /* 0x0000004e6d727224 */ /* 0x000fe200078e02ff */
[-C--:B------:R-:W-:Y:S01]  /*1ca0*/  LOP3.LUT R123, R123, R122.reuse, RZ, 0x3c, !PT ;  /* 0x0000007a7b7b7212 */ /* 0x080fe200078e3cff */
[----:B------:R-:W-:Y:S02]  /*1cb0*/  IMAD.SHL.U32 R52, R51, 0x4, RZ ;  /* 0x0000000433347824 */ /* 0x000fe400078e00ff */
[----:B------:R-:W-:Y:S01]  /*1cc0*/  VIADD R50, R46, 0xffffffff ;  /* 0xffffffff2e327836 */ /* 0x000fe20000000000 */
[C---:B------:R-:W-:Y:S02]  /*1cd0*/  LOP3.LUT R122, R123.reuse, R122, RZ, 0x3c, !PT ;  /* 0x0000007a7b7a7212 */ /* 0x040fe400078e3cff */
[----:B------:R-:W-:Y:S01]  /*1ce0*/  LOP3.LUT R59, R52, 0xc, RZ, 0xc0, !PT ;  /* 0x0000000c343b7812 */ /* 0x000fe200078ec0ff */
[----:B------:R-:W-:Y:S01]  /*1cf0*/  IMAD.SHL.U32 R45, R50, 0x80, RZ ;  /* 0x00000080322d7824 */ /* 0x000fe200078e00ff */
        /* <DEDUP_REMOVED lines=9> */
[----:B------:R-:W-:Y:S01]  /*1d90*/  IADD3 R28, P1, PT, R12, R9, RZ ;  /* 0x000000090c1c7210 */ /* 0x000fe20007f3e0ff */
[----:B------:R-:W-:-:S03]  /*1da0*/  IMAD R16, R25, R120, RZ ;  /* 0x0000007819107224 */ /* 0x000fc600078e02ff */
[----:B------:R-:W-:Y:S01]  /*1db0*/  IADD3.X R29, PT, PT, RZ, R18, RZ, P1, !PT ;  /* 0x00000012ff1d7210 */ /* 0x000fe20000ffe4ff */
[----:B------:R-:W-:Y:S01]  /*1dc0*/  IMAD R9, R27, R6, RZ ;  /* 0x000000061b097224 */ /* 0x000fe200078e02ff */
[----:B------:R-:W-:Y:S01]  /*1dd0*/  @!P0 MOV R25, R21 ;  /* 0x0000001500198202 */ /* 0x000fe20000000f00 */
[----:B------:R-:W-:Y:S02]  /*1de0*/  IMAD R16, R24, R81, R16 ;  /* 0x0000005118107224 */ /* 0x000fe400078e0210 */
[----:B------:R-:W-:-:S04]  /*1df0*/  IMAD.WIDE.U32 R28, R120, R24, R28 ;  /* 0x00000018781c7225 */ /* 0x000fc800078e001c */
[----:B------:R-:W-:Y:S01]  /*1e00*/  @!P0 IMAD.MOV.U32 R24, RZ, RZ, R20 ;  /* 0x000000ffff188224 */ /* 0x000fe200078e0014 */
[----:B------:R-:W-:Y:S01]  /*1e10*/  @P0 MOV R24, R20 ;  /* 0x0000001400180202 */ /* 0x000fe20000000f00 */
[----:B------:R-:W-:Y:S02]  /*1e20*/  IMAD R9, R0, R26, R9 ;  /* 0x0000001a00097224 */ /* 0x000fe400078e0209 */
[----:B------:R-:W-:Y:S01]  /*1e30*/  @P0 IMAD.MOV.U32 R25, RZ, RZ, R21 ;  /* 0x000000ffff190224 */ /* 0x000fe200078e0015 */
[----:B------:R-:W-:Y:S01]  /*1e40*/  IADD3 R20, P0, PT, R12, R8, RZ ;  /* 0x000000080c147210 */ /* 0x000fe20007f1e0ff */
[----:B------:R-:W-:Y:S01]  /*1e50*/  IMAD.IADD R19, R23, 0x1, R9 ;  /* 0x0000000117137824 */ /* 0x000fe200078e0209 */
[----:B------:R-:W-:Y:S01]  /*1e60*/  MOV R18, 0x400 ;  /* 0x0000040000127802 */ /* 0x000fe20000000f00 */
[----:B------:R-:W-:Y:S02]  /*1e70*/  IMAD.IADD R9, R29, 0x1, R16 ;  /* 0x000000011d097824 */ /* 0x000fe400078e0210 */
[----:B------:R-:W-:-:S04]  /*1e80*/  IMAD.WIDE.U32 R16, R117, 0x40, R78 ;  /* 0x0000004075107825 */ /* 0x000fc800078e004e */
[----:B------:R-:W-:Y:S01]  /*1e90*/  IMAD.X R21, RZ, RZ, R7, P0 ;  /* 0x000000ffff157224 */ /* 0x000fe200000e0607 */
[----:B-1----:R-:W-:Y:S01]  /*1ea0*/  LEA R31, R31, R18, 0x18 ;  /* 0x000000121f1f7211 */ /* 0x002fe200078ec0ff */
[----:B------:R-:W-:Y:S02]  /*1eb0*/  IMAD.MOV.U32 R8, RZ, RZ, R28 ;  /* 0x000000ffff087224 */ /* 0x000fe400078e001c */
[----:B------:R-:W-:Y:S02]  /*1ec0*/  IMAD R7, R17, R24, RZ ;  /* 0x0000001811077224 */ /* 0x000fe400078e02ff */
[----:B------:R-:W-:-:S04]  /*1ed0*/  IMAD.WIDE.U32 R20, R78, R106, R20 ;  /* 0x0000006a4e147225 */ /* 0x000fc800078e0014 */
[----:B------:R-:W-:Y:S01]  /*1ee0*/  IMAD.MOV.U32 R18, RZ, RZ, R22 ;  /* 0x000000ffff127224 */ /* 0x000fe200078e0016 */
[----:B------:R-:W-:Y:S01]  /*1ef0*/  IADD3 R111, PT, PT, R21, R111, RZ ;  /* 0x0000006f156f7210 */ /* 0x000fe20007ffe0ff */
[----:B------:R-:W-:Y:S01]  /*1f00*/  IMAD R7, R16, R25, R7 ;  /* 0x0000001910077224 */ /* 0x000fe200078e0207 */
[----:B----4-:R-:W-:Y:S01]  /*1f10*/  LEA R112, P0, R20, R14, 0x1 ;  /* 0x0000000e14707211 */ /* 0x010fe200078008ff */
[----:B------:R-:W-:-:S04]  /*1f20*/  IMAD.WIDE.U32 R8, R16, R24, R8 ;  /* 0x0000001810087225 */ /* 0x000fc800078e0008 */
[----:B------:R-:W-:Y:S01]  /*1f30*/  IMAD.WIDE.U32 R16, R78, R108, R18 ;  /* 0x0000006c4e107225 */ /* 0x000fe200078e0012 */
[----:B------:R-:W-:Y:S02]  /*1f40*/  LEA.HI.X R111, R20, R15, R111, 0x1, P0 ;  /* 0x0000000f146f7211 */ /* 0x000fe400000f0c6f */
[----:B------:R-:W-:Y:S01]  /*1f50*/  LEA R82, P1, R8, R2, 0x1 ;  /* 0x0000000208527211 */ /* 0x000fe200078208ff */
[----:B------:R-:W-:Y:S01]  /*1f60*/  IMAD.IADD R7, R9, 0x1, R7 ;  /* 0x0000000109077824 */ /* 0x000fe200078e0207 */
[----:B------:R-:W-:Y:S02]  /*1f70*/  IADD3 R114, PT, PT, R17, R114, RZ ;  /* 0x0000007211727210 */ /* 0x000fe40007ffe0ff */
[----:B------:R-:W-:Y:S01]  /*1f80*/  LEA R115, P0, R16, R4, 0x1 ;  /* 0x0000000410737211 */ /* 0x000fe200078008ff */
[C---:B------:R-:W-:Y:S01]  /*1f90*/  IMAD.SHL.U32 R53, R24.reuse, 0x20, RZ ;  /* 0x0000002018357824 */ /* 0x040fe200078e00ff */
[----:B------:R-:W-:Y:S02]  /*1fa0*/  SHF.L.U64.HI R54, R24, 0x5, R25 ;  /* 0x0000000518367819 */ /* 0x000fe40000010219 */
        /* <DEDUP_REMOVED lines=17> */
[----:B------:R-:W-:Y:S01]  /*20c0*/  IADD3 R10, PT, PT, R45, R10, RZ ;  /* 0x0000000a2d0a7210 */ /* 0x000fe20007ffe0ff */
[----:B------:R-:W-:Y:S01]  /*20d0*/  VIADD R75, R78, 0x60 ;  /* 0x000000604e4b7836 */ /* 0x000fe20000000000 */
[----:B------:R-:W-:Y:S01]  /*20e0*/  SHF.R.S32.HI R11, RZ, 0x1, R11 ;  /* 0x00000001ff0b7819 */ /* 0x000fe2000001140b */
[----:B------:R-:W-:Y:S01]  /*20f0*/  IMAD R74, R46, -0x80, R55 ;  /* 0xffffff802e4a7824 */ /* 0x000fe200078e0237 */
[----:B------:R-:W-:Y:S01]  /*2100*/  IADD3 R77, PT, PT, R78, 0x20, RZ ;  /* 0x000000204e4d7810 */ /* 0x000fe20007ffe0ff */
[----:B------:R-:W-:Y:S01]  /*2110*/  IMAD R73, R46, -0x80, R49 ;  /* 0xffffff802e497824 */ /* 0x000fe200078e0231 */
[----:B------:R-:W-:Y:S01]  /*2120*/  IADD3 R76, PT, PT, R78, 0x40, RZ ;  /* 0x000000404e4c7810 */ /* 0x000fe20007ffe0ff */
[----:B------:R-:W-:Y:S01]  /*2130*/  IMAD R67, R10, R11, RZ ;  /* 0x0000000b0a437224 */ /* 0x000fe200078e02ff */
[----:B------:R-:W-:Y:S01]  /*2140*/  MOV R72, R46 ;  /* 0x0000002e00487202 */ /* 0x000fe20000000f00 */
[----:B------:R-:W-:Y:S01]  /*2150*/  IMAD.MOV.U32 R68, RZ, RZ, R111 ;  /* 0x000000ffff447224 */ /* 0x000fe200078e006f */
[----:B------:R-:W-:-:S02]  /*2160*/  MOV R69, R112 ;  /* 0x0000007000457202 */ /* 0x000fc40000000f00 */
[----:B------:R-:W-:Y:S02]  /*2170*/  SHF.R.S32.HI R66, RZ, 0x1f, R67 ;  /* 0x0000001fff427819 */ /* 0x000fe40000011443 */
[----:B------:R-:W-:Y:S02]  /*2180*/  MOV R71, R115 ;  /* 0x0000007300477202 */ /* 0x000fe40000000f00 */
[----:B------:R-:W-:Y:S01]  /*2190*/  MOV R70, R114 ;  /* 0x0000007200467202 */ /* 0x000fe20000000f00 */
[----:B--2---:R-:W-:Y:S02]  /*21a0*/  IMAD R7, R25, R121, RZ ;  /* 0x0000007919077224 */ /* 0x004fe400078e02ff */
[----:B------:R-:W-:-:S04]  /*21b0*/  IMAD.WIDE.U32 R24, R121, R24, R12 ;  /* 0x0000001879187225 */ /* 0x000fc800078e000c */
[----:B---3--:R-:W-:Y:S01]  /*21c0*/  IMAD.WIDE.U32 R22, R121, R8, R12 ;  /* 0x0000000879167225 */ /* 0x008fe200078e000c */
[----:B------:R-:W-:-:S03]  /*21d0*/  IADD3 R25, PT, PT, R25, R7, RZ ;  /* 0x0000000719197210 */ /* 0x000fc60007ffe0ff */
[----:B------:R-:W-:Y:S01]  /*21e0*/  IMAD R7, R9, R121, RZ ;  /* 0x0000007909077224 */ /* 0x000fe200078e02ff */
[----:B------:R-:W-:Y:S01]  /*21f0*/  SHF.R.S32.HI R9, RZ, 0x1f, R58 ;  /* 0x0000001fff097819 */ /* 0x000fe2000001143a */
[-C--:B----4-:R-:W-:Y:S02]  /*2200*/  IMAD R8, R87, R58.reuse, RZ ;  /* 0x0000003a57087224 */ /* 0x090fe400078e02ff */
[----:B------:R-:W-:Y:S02]  /*2210*/  IMAD.IADD R23, R23, 0x1, R7 ;  /* 0x0000000117177824 */ /* 0x000fe400078e0207 */
[-C--:B-----5:R-:W-:Y:S02]  /*2220*/  IMAD R7, R89, R58.reuse, RZ ;  /* 0x0000003a59077224 */ /* 0x0a0fe400078e02ff */
[C---:B------:R-:W-:Y:S02]  /*2230*/  IMAD R8, R86.reuse, R9, R8 ;  /* 0x0000000956087224 */ /* 0x040fe400078e0208 */
[----:B------:R-:W-:-:S04]  /*2240*/  IMAD.WIDE.U32 R24, R86, R58, R24 ;  /* 0x0000003a56187225 */ /* 0x000fc800078e0018 */
[C---:B------:R-:W-:Y:S01]  /*2250*/  IMAD R7, R88.reuse, R9, R7 ;  /* 0x0000000958077224 */ /* 0x040fe200078e0207 */
        /* <DEDUP_REMOVED lines=28> */
[----:B------:R-:W-:Y:S01]  /*2420*/  LEA R62, P1, R22, R18, 0x1 ;  /* 0x00000012163e7211 */ /* 0x000fe200078208ff */
[----:B------:R-:W-:Y:S01]  /*2430*/  IMAD.WIDE.U32 R20, R88, R6, R20 ;  /* 0x0000000658147225 */ /* 0x000fe200078e0014 */
[C---:B------:R-:W-:Y:S02]  /*2440*/  SHF.L.U64.HI R66, R67.reuse, 0x1, R66 ;  /* 0x0000000143427819 */ /* 0x040fe40000010242 */
        /* <DEDUP_REMOVED lines=14> */
[----:B------:R-:W-:Y:S02]  /*2530*/  IADD3.X R15, PT, PT, R3, R0, RZ, P0, !PT ;  /* 0x00000000030f7210 */ /* 0x000fe400007fe4ff */
[----:B------:R-:W-:-:S13]  /*2540*/  ISETP.GE.AND P3, PT, R12, R118, PT ;  /* 0x000000760c00720c */ /* 0x000fda0003f66270 */
.L_x_10128:
[----:B------:R-:W-:Y:S01]  /*2550*/  SHF.L.U64.HI R3, R86, 0x6, R87 ;  /* 0x0000000656037819 */ /* 0x000fe20000010257 */
[----:B------:R-:W-:Y:S01]  /*2560*/  VIADD R73, R73, 0x80 ;  /* 0x0000008049497836 */ /* 0x000fe20000000000 */
[----:B------:R-:W-:Y:S01]  /*2570*/  SHF.L.U64.HI R2, R108, 0x6, R109 ;  /* 0x000000066c027819 */ /* 0x000fe2000001026d */
[----:B------:R-:W-:Y:S01]  /*2580*/  VIADD R74, R74, 0x80 ;  /* 0x000000804a4a7836 */ /* 0x000fe20000000000 */
[----:B------:R-:W-:Y:S01]  /*2590*/  UMOV UR6, URZ ;  /* 0x000000ff00067c82 */ /* 0x000fe20008000000 */
[----:B------:R-:W-:Y:S01]  /*25a0*/  IMAD.SHL.U32 R0, R108, 0x40, RZ ;  /* 0x000000406c007824 */ /* 0x000fe200078e00ff */
[-C--:B------:R-:W-:Y:S01]  /*25b0*/  ISETP.GE.OR P5, PT, R78, R73.reuse, P3 ;  /* 0x000000494e00720c */ /* 0x080fe20001fa6670 */
[----:B------:R-:W-:Y:S01]  /*25c0*/  IMAD.SHL.U32 R8, R86, 0x40, RZ ;  /* 0x0000004056087824 */ /* 0x000fe200078e00ff */
[----:B------:R-:W-:Y:S01]  /*25d0*/  ISETP.GE.AND P3, PT, R12, R118, PT ;  /* 0x000000760c00720c */ /* 0x000fe20003f66270 */
[----:B------:R-:W-:Y:S01]  /*25e0*/  VIADD R72, R72, 0xffffffff ;  /* 0xffffffff48487836 */ /* 0x000fe20000000000 */
[----:B------:R-:W-:Y:S01]  /*25f0*/  ISETP.LT.OR P5, PT, R78, R74, P5 ;  /* 0x0000004a4e00720c */ /* 0x000fe20002fa1670 */
[----:B------:R-:W-:Y:S01]  /*2600*/  BSSY.RECONVERGENT B1, `(.L_x_10106) ;  /* 0x00002e0000017945 */ /* 0x000fe20003800200 */
[CC--:B------:R-:W-:Y:S02]  /*2610*/  ISETP.GE.OR P4, PT, R77.reuse, R73.reuse, P3 ;  /* 0x000000494d00720c */ /* 0x0c0fe40001f86670 */
[----:B------:R-:W-:Y:S02]  /*2620*/  IADD3 R18, P0, PT, R62, R8, RZ ;  /* 0x000000083e127210 */ /* 0x000fe40007f1e0ff */
[-C--:B------:R-:W-:Y:S02]  /*2630*/  ISETP.LT.OR P4, PT, R77, R74.reuse, P4 ;  /* 0x0000004a4d00720c */ /* 0x080fe40002781670 */
[CC--:B------:R-:W-:Y:S01]  /*2640*/  ISETP.GE.OR P1, PT, R76.reuse, R73.reuse, P3 ;  /* 0x000000494c00720c */ /* 0x0c0fe20001f26670 */
[----:B------:R-:W-:Y:S03]  /*2650*/  IMAD.X R19, R61, 0x1, R3, P0 ;  /* 0x000000013d137824 */ /* 0x000fe600000e0603 */
[----:B------:R-:W-:Y:S01]  /*2660*/  ISETP.LT.OR P1, PT, R76, R74, P1 ;  /* 0x0000004a4c00720c */ /* 0x000fe20000f21670 */
[----:B------:R-:W-:Y:S02]  /*2670*/  @!P5 IMAD.MOV.U32 R63, RZ, RZ, R61 ;  /* 0x000000ffff3fd224 */ /* 0x000fe400078e003d */
[----:B------:R-:W-:Y:S02]  /*2680*/  @!P5 IMAD.MOV.U32 R16, RZ, RZ, R71 ;  /* 0x000000ffff10d224 */ /* 0x000fe400078e0047 */
[----:B------:R-:W-:Y:S01]  /*2690*/  @!P5 IMAD.MOV.U32 R17, RZ, RZ, R70 ;  /* 0x000000ffff11d224 */ /* 0x000fe200078e0046 */
[----:B------:R1:W2:Y:S07]  /*26a0*/  @!P5 LD.E.128 R4, desc[UR4][R62.64] ;  /* 0x000000043e04d980 */ /* 0x0002ae000c101d00 */
[----:B------:R-:W-:Y:S05]  /*26b0*/  @!P1 IADD3 R20, P0, PT, R18, R8, RZ ;  /* 0x0000000812149210 */ /* 0x000fea0007f1e0ff */
[----:B------:R-:W-:Y:S01]  /*26c0*/  @!P1 IMAD.X R21, R19, 0x1, R3, P0 ;  /* 0x0000000113159824 */ /* 0x000fe200000e0603 */
[C---:B------:R-:W-:Y:S04]  /*26d0*/  ISETP.GE.OR P0, PT, R75.reuse, R73, P3 ;  /* 0x000000494b00720c */ /* 0x040fe80001f06670 */
[----:B------:R-:W-:Y:S01]  /*26e0*/  ISETP.LT.OR P0, PT, R75, R74, P0 ;  /* 0x0000004a4b00720c */ /* 0x000fe20000701670 */
[----:B-1----:R-:W-:Y:S01]  /*26f0*/  IMAD.MOV.U32 R63, RZ, RZ, R58 ;  /* 0x000000ffff3f7224 */ /* 0x002fe200078e003a */
[----:B--2---:R1:W-:Y:S04]  /*2700*/  @!P5 ST.E.128 desc[UR4][R16.64], R4 ;  /* 0x000000041000d985 */ /* 0x0043e8000c101d04 */
[----:B-1----:R1:W2:Y:S01]  /*2710*/  @!P4 LD.E.128 R4, desc[UR4][R18.64] ;  /* 0x000000041204c980 */ /* 0x0022a2000c101d00 */
[----:B------:R-:W-:Y:S05]  /*2720*/  IADD3 R16, P2, PT, R0, R71, RZ ;  /* 0x0000004700107210 */ /* 0x000fea0007f5e0ff */
[----:B------:R-:W-:Y:S01]  /*2730*/  IMAD.X R17, R2, 0x1, R70, P2 ;  /* 0x0000000102117824 */ /* 0x000fe200010e0646 */
        /* <DEDUP_REMOVED lines=52> */
.L_x_10107:
        /* <DEDUP_REMOVED lines=17> */
[-C--:B------:R-:W-:Y:S02]  /*2b90*/  ISETP.GE.OR P5, PT, R77, R73.reuse, P1 ;  /* 0x000000494d00720c */ /* 0x080fe40000fa6670 */
[-C--:B------:R-:W-:Y:S02]  /*2ba0*/  ISETP.LT.OR P6, PT, R78, R74.reuse, P6 ;  /* 0x0000004a4e00720c */ /* 0x080fe400037c1670 */
[CC--:B------:R-:W-:Y:S02]  /*2bb0*/  ISETP.GE.OR P4, PT, R76.reuse, R73.reuse, P1 ;  /* 0x000000494c00720c */ /* 0x0c0fe40000f86670 */
        /* <DEDUP_REMOVED lines=57> */
.L_x_10111:
[----:B------:R-:W-:Y:S05]  /*2f50*/  BSYNC.RECONVERGENT B0 ;  /* 0x0000000000007941 */ /* 0x000fea0003800200 */
.L_x_10110:
        /* <DEDUP_REMOVED lines=52> */
.L_x_10113:
[----:B------:R-:W-:Y:S05]  /*32a0*/  BSYNC.RECONVERGENT B0 ;  /* 0x0000000000007941 */ /* 0x000fea0003800200 */
.L_x_10112:
        /* <DEDUP_REMOVED lines=57> */
.L_x_10115:
[----:B------:R-:W-:Y:S05]  /*3640*/  BSYNC.RECONVERGENT B0 ;  /* 0x0000000000007941 */ /* 0x000fea0003800200 */
.L_x_10114:
        /* <DEDUP_REMOVED lines=57> */
.L_x_10117:
[----:B------:R-:W-:Y:S05]  /*39e0*/  BSYNC.RECONVERGENT B0 ;  /* 0x0000000000007941 */ /* 0x000fea0003800200 */
.L_x_10116:
[----:B------:R-:W5:Y:S02]  /*39f0*/  LD.E R0, desc[UR4][R84.64+0xd0] ;  /* 0x0000d00454007980 */ /* 0x000f64000c101900 */
[----:B-----5:R-:W-:Y:S05]  /*3a00*/  IMAD.U32 R0, R0, -0x40, RZ ;  /* 0xffffffc000007824 */ /* 0x020fea00078e00ff */
[C---:B------:R-:W-:Y:S02]  /*3a10*/  LEA R14, P1, R0.reuse, R14, 0x1 ;  /* 0x0000000e000e7211 */ /* 0x040fe400078208ff */
[C---:B------:R-:W-:Y:S02]  /*3a20*/  LEA R32, P0, R0.reuse, R32, 0x1 ;  /* 0x0000002000207211 */ /* 0x040fe400078008ff */
[C---:B------:R-:W-:Y:S02]  /*3a30*/  LEA.HI.X.SX32 R15, R0.reuse, R15, 0x1, P1 ;  /* 0x0000000f000f7211 */ /* 0x040fe400008f0eff */
[----:B------:R-:W-:Y:S01]  /*3a40*/  LEA.HI.X.SX32 R33, R0, R33, 0x1, P0 ;  /* 0x0000002100217211 */ /* 0x000fe200000f0eff */
[----:B------:R-:W-:Y:S05]  /*3a50*/  BRA `(.L_x_10108) ;  /* 0x0000001800687947 */ /* 0x000fea0003800000 */
.L_x_10109:
        /* <DEDUP_REMOVED lines=101> */
.L_x_10119:
[----:B------:R-:W-:Y:S05]  /*40b0*/  BSYNC.RECONVERGENT B0 ;  /* 0x0000000000007941 */ /* 0x000fea0003800200 */
.L_x_10118:
        /* <DEDUP_REMOVED lines=99> */
.L_x_10121:
[----:B------:R-:W-:Y:S05]  /*46f0*/  BSYNC.RECONVERGENT B0 ;  /* 0x0000000000007941 */ /* 0x000fea0003800200 */
.L_x_10120:
        /* <DEDUP_REMOVED lines=100> */
.L_x_10123:
[----:B------:R-:W-:Y:S05]  /*4d40*/  BSYNC.RECONVERGENT B0 ;  /* 0x0000000000007941 */ /* 0x000fea0003800200 */
.L_x_10122:
        /* <DEDUP_REMOVED lines=96> */
.L_x_10125:
[----:B------:R-:W-:Y:S05]  /*5350*/  BSYNC.RECONVERGENT B0 ;  /* 0x0000000000007941 */ /* 0x000fea0003800200 */
.L_x_10124:
        /* <DEDUP_REMOVED lines=10> */
.L_x_10108:
[----:B------:R-:W-:Y:S05]  /*5400*/  BSYNC.RECONVERGENT B1 ;  /* 0x0000000000017941 */ /* 0x000fea0003800200 */
.L_x_10106:
        /* <DEDUP_REMOVED lines=102> */
.L_x_10127:
[----:B------:R-:W-:Y:S05]  /*5a70*/  BSYNC.RECONVERGENT B0 ;  /* 0x0000000000007941 */ /* 0x000fea0003800200 */
.L_x_10126:
[----:B------:R-:W-:Y:S05]  /*5a80*/  @P2 BRA `(.L_x_10128) ;  /* 0xffffffc800b02947 */ /* 0x000fea000383ffff */
.L_x_10105:
        /* <DEDUP_REMOVED lines=17> */
.L_x_10133:
[----:B------:R2:W-:Y:S02]  /*5ba0*/  STS.128 [R48], RZ ;  /* 0x000000ff30007388 */ /* 0x0005e40000000c00 */
.L_x_10132:
[----:B------:R-:W-:Y:S05]  /*5bb0*/  BSYNC.RECONVERGENT B0 ;  /* 0x0000000000007941 */ /* 0x000fea0003800200 */
.L_x_10131:
        /* <DEDUP_REMOVED lines=13> */
.L_x_10130:
        /* <DEDUP_REMOVED lines=87> */
.L_x_10140:
[----:B------:R-:W-:Y:S05]  /*6200*/  BSYNC.RECONVERGENT B0 ;  /* 0x0000000000007941 */ /* 0x000fea0003800200 */
.L_x_10139:
[----:B-----5:R3:W-:Y:S01]  /*6210*/  STS.128 [R48], R8 ;  /* 0x0000000830007388 */ /* 0x0207e20000000c00 */
[----:B------:R-:W-:Y:S05]  /*6220*/  BRA `(.L_x_10137) ;  /* 0x0000000000047947 */ /* 0x000fea0003800000 */
.L_x_10138:
[----:B------:R2:W-:Y:S02]  /*6230*/  STS.128 [R48], RZ ;  /* 0x000000ff30007388 */ /* 0x0005e40000000c00 */
.L_x_10137:
[----:B------:R-:W-:Y:S05]  /*6240*/  BSYNC.RECONVERGENT B1 ;  /* 0x0000000000017941 */ /* 0x000fea0003800200 */
.L_x_10136:
        /* <DEDUP_REMOVED lines=66> */
.L_x_10142:
[----:B------:R-:W-:Y:S05]  /*6670*/  BSYNC.RECONVERGENT B0 ;  /* 0x0000000000007941 */ /* 0x000fea0003800200 */
.L_x_10141:
[----:B-----5:R3:W-:Y:S01]  /*6680*/  STS.128 [R48+0x800], R8 ;  /* 0x0008000830007388 */ /* 0x0207e20000000c00 */
[----:B------:R-:W-:Y:S05]  /*6690*/  BRA `(.L_x_10134) ;  /* 0x0000000c00247947 */ /* 0x000fea0003800000 */
.L_x_10135:
        /* <DEDUP_REMOVED lines=99> */
.L_x_10147:
[----:B------:R-:W-:Y:S05]  /*6cd0*/  BSYNC.RECONVERGENT B0 ;  /* 0x0000000000007941 */ /* 0x000fea0003800200 */
.L_x_10146:
[----:B-----5:R3:W-:Y:S01]  /*6ce0*/  STS.128 [R48], R20 ;  /* 0x0000001430007388 */ /* 0x0207e20000000c00 */
[----:B------:R-:W-:Y:S05]  /*6cf0*/  BRA `(.L_x_10144) ;  /* 0x0000000000047947 */ /* 0x000fea0003800000 */
.L_x_10145:
[----:B------:R4:W-:Y:S02]  /*6d00*/  STS.128 [R48], RZ ;  /* 0x000000ff30007388 */ /* 0x0009e40000000c00 */
.L_x_10144:
[----:B------:R-:W-:Y:S05]  /*6d10*/  BSYNC.RECONVERGENT B1 ;  /* 0x0000000000017941 */ /* 0x000fea0003800200 */
.L_x_10143:
        /* <DEDUP_REMOVED lines=95> */
.L_x_10149:
[----:B------:R-:W-:Y:S05]  /*7310*/  BSYNC.RECONVERGENT B0 ;  /* 0x0000000000007941 */ /* 0x000fea0003800200 */
.L_x_10148:
[----:B-----5:R1:W-:Y:S02]  /*7320*/  STS.128 [R48+0x800], R20 ;  /* 0x0008001430007388 */ /* 0x0203e40000000c00 */
.L_x_10134:
[----:B------:R-:W-:Y:S05]  /*7330*/  BSYNC.RECONVERGENT B2 ;  /* 0x0000000000027941 */ /* 0x000fea0003800200 */
.L_x_10129:
        /* <DEDUP_REMOVED lines=13> */
.L_x_10152:
[----:B------:R3:W-:Y:S02]  /*7410*/  STS.128 [R48+0x1000], RZ ;  /* 0x001000ff30007388 */ /* 0x0007e40000000c00 */
.L_x_10151:
[----:B------:R-:W-:Y:S05]  /*7420*/  BSYNC.RECONVERGENT B0 ;  /* 0x0000000000007941 */ /* 0x000fea0003800200 */
.L_x_10150:
        /* <DEDUP_REMOVED lines=14> */
.L_x_10155:
[----:B------:R4:W-:Y:S02]  /*7510*/  STS.128 [R48+0x1800], RZ ;  /* 0x001800ff30007388 */ /* 0x0009e40000000c00 */
.L_x_10154:
[----:B------:R-:W-:Y:S05]  /*7520*/  BSYNC.RECONVERGENT B0 ;  /* 0x0000000000007941 */ /* 0x000fea0003800200 */
.L_x_10153:
        /* <DEDUP_REMOVED lines=13> */
.L_x_10158:
[----:B------:R1:W-:Y:S02]  /*7600*/  STS.128 [R48+0x2000], RZ ;  /* 0x002000ff30007388 */ /* 0x0003e40000000c00 */
.L_x_10157:
[----:B------:R-:W-:Y:S05]  /*7610*/  BSYNC.RECONVERGENT B0 ;  /* 0x0000000000007941 */ /* 0x000fea0003800200 */
.L_x_10156:
        /* <DEDUP_REMOVED lines=13> */
.L_x_10161:
[----:B------:R1:W-:Y:S02]  /*76f0*/  STS.128 [R48+0x2800], RZ ;  /* 0x002800ff30007388 */ /* 0x0003e40000000c00 */
.L_x_10160:
[----:B------:R-:W-:Y:S05]  /*7700*/  BSYNC.RECONVERGENT B0 ;  /* 0x0000000000007941 */ /* 0x000fea0003800200 */
.L_x_10159:
[----:B---3--:R-:W3:Y:S04]  /*7710*/  LD.E.64 R6, desc[UR4][R84.64+0x1c0] ;  /* 0x0001c00454067980 */ /* 0x008ee8000c101b00 */
[----:B-1----:R-:W2:Y:S01]  /*7720*/  LD.E.64 R8, desc[UR4][R84.64+0x1b8] ;  /* 0x0001b80454087980 */ /* 0x002ea2000c101b00 */
[----:B------:R-:W-:-:S03]  /*7730*/  MOV R80, R120 ;  /* 0x0000007800507202 */ /* 0x000fc60000000f00 */
[----:B------:R-:W4:Y:S04]  /*7740*/  LD.E R5, desc[UR4][R84.64+0xd8] ;  /* 0x0000d80454057980 */ /* 0x000f28000c101900 */
[----:B------:R-:W0:Y:S04]  /*7750*/  LDGDEPBAR ;  /* 0x00000000000079af */ /* 0x000e280000000000 */
[----:B------:R1:W5:Y:S04]  /*7760*/  LD.E R53, desc[UR4][R84.64+0x184] ;  /* 0x0001840454357980 */ /* 0x000368000c101900 */
[----:B------:R1:W5:Y:S01]  /*7770*/  LD.E R23, desc[UR4][R84.64+0x188] ;  /* 0x0001880454177980 */ /* 0x000362000c101900 */
        /* <DEDUP_REMOVED lines=21> */
.L_x_10164:
[----:B------:R2:W-:Y:S01]  /*78d0*/  STS.128 [R48+0x3000], RZ ;  /* 0x003000ff30007388 */ /* 0x0005e20000000c00 */
[----:B------:R-:W-:Y:S05]  /*78e0*/  BRA `(.L_x_10165) ;  /* 0x0000000000047947 */ /* 0x000fea0003800000 */
.L_x_10163:
[----:B------:R1:W-:Y:S02]  /*78f0*/  STS.128 [R48+0x3000], RZ ;  /* 0x003000ff30007388 */ /* 0x0003e40000000c00 */
.L_x_10165:
[----:B------:R-:W-:Y:S05]  /*7900*/  BSYNC.RECONVERGENT B0 ;  /* 0x0000000000007941 */ /* 0x000fea0003800200 */
.L_x_10162:
        /* <DEDUP_REMOVED lines=15> */
.L_x_10168:
[----:B------:R4:W-:Y:S02]  /*7a00*/  STS.128 [R48+0x3800], RZ ;  /* 0x003800ff30007388 */ /* 0x0009e40000000c00 */
.L_x_10167:
[----:B------:R-:W-:Y:S05]  /*7a10*/  BSYNC.RECONVERGENT B0 ;  /* 0x0000000000007941 */ /* 0x000fea0003800200 */
.L_x_10166:
        /* <DEDUP_REMOVED lines=13> */
.L_x_10171:
[----:B------:R1:W-:Y:S02]  /*7af0*/  STS.128 [R48+0x4000], RZ ;  /* 0x004000ff30007388 */ /* 0x0003e40000000c00 */
.L_x_10170:
[----:B------:R-:W-:Y:S05]  /*7b00*/  BSYNC.RECONVERGENT B0 ;  /* 0x0000000000007941 */ /* 0x000fea0003800200 */
.L_x_10169:
        /* <DEDUP_REMOVED lines=13> */
.L_x_10174:
[----:B------:R1:W-:Y:S02]  /*7be0*/  STS.128 [R48+0x4800], RZ ;  /* 0x004800ff30007388 */ /* 0x0003e40000000c00 */
.L_x_10173:
[----:B------:R-:W-:Y:S05]  /*7bf0*/  BSYNC.RECONVERGENT B0 ;  /* 0x0000000000007941 */ /* 0x000fea0003800200 */
.L_x_10172:
[----:B------:R-:W2:Y:S01]  /*7c00*/  LD.E R0, desc[UR4][R84.64+0x18c] ;  /* 0x00018c0454007980 */ /* 0x000ea2000c101900 */
[----:B------:R-:W-:Y:S01]  /*7c10*/  SHF.R.U32.HI R44, RZ, 0x1, R51 ;  /* 0x00000001ff2c7819 */ /* 0x000fe20000011633 */
[----:B------:R-:W-:Y:S01]  /*7c20*/  BSSY.RECONVERGENT B1, `(.L_x_10175) ;  /* 0x0000146000017945 */ /* 0x000fe20003800200 */
[C---:B------:R-:W-:Y:S01]  /*7c30*/  SHF.L.U32 R15, R51.reuse, 0x5, RZ ;  /* 0x00000005330f7819 */ /* 0x040fe200000006ff */
[----:B------:R-:W0:Y:S01]  /*7c40*/  LDGDEPBAR ;  /* 0x00000000000079af */ /* 0x000e220000000000 */
[----:B------:R-:W-:Y:S02]  /*7c50*/  SHF.L.U32 R101, R51, 0x4, RZ ;  /* 0x0000000433657819 */ /* 0x000fe400000006ff */
[----:B------:R-:W-:Y:S02]  /*7c60*/  LOP3.LUT R2, R44, 0x8, RZ, 0xc0, !PT ;  /* 0x000000082c027812 */ /* 0x000fe400078ec0ff */
[----:B----4-:R-:W-:Y:S02]  /*7c70*/  LOP3.LUT R6, R15, 0xc0, RZ, 0xc0, !PT ;  /* 0x000000c00f067812 */ /* 0x010fe400078ec0ff */
[----:B-1----:R-:W-:-:S02]  /*7c80*/  LOP3.LUT R5, R101, 0x3e00, RZ, 0xc0, !PT ;  /* 0x00003e0065057812 */ /* 0x002fc400078ec0ff */
[----:B------:R-:W-:Y:S02]  /*7c90*/  LOP3.LUT R2, R2, 0xc0, R15, 0xf8, !PT ;  /* 0x000000c002027812 */ /* 0x000fe400078ef80f */
        /* <DEDUP_REMOVED lines=14> */
[----:B------:R-:W-:Y:S01]  /*7d80*/  LOP3.LUT R87, R44, 0x1f0, RZ, 0xc0, !PT ;  /* 0x000001f02c577812 */ /* 0x000fe200078ec0ff */
[----:B------:R-:W1:Y:S01]  /*7d90*/  LDSM.16.M88.4 R36, [R104+0x1000] ;  /* 0x001000006824783b */ /* 0x000e620000000200 */
[----:B------:R-:W-:Y:S02]  /*7da0*/  SEL R14, R14, 0xffffffe0, !P6 ;  /* 0xffffffe00e0e7807 */ /* 0x000fe40007000000 */
[----:B------:R-:W-:Y:S01]  /*7db0*/  ISETP.GT.AND P0, PT, R50, R110, PT ;  /* 0x0000006e3200720c */ /* 0x000fe20003f04270 */
[----:B-----5:R-:W4:Y:S01]  /*7dc0*/  LDSM.16.M88.4 R32, [R104+0x1400] ;  /* 0x001400006820783b */ /* 0x020f220000000200 */
[----:B------:R-:W-:-:S02]  /*7dd0*/  IADD3 R20, PT, PT, R100, R14, RZ ;  /* 0x0000000e64147210 */ /* 0x000fc40007ffe0ff */
[----:B------:R-:W-:Y:S02]  /*7de0*/  IADD3 R99, PT, PT, R14, R104, RZ ;  /* 0x000000680e637210 */ /* 0x000fe40007ffe0ff */
[----:B------:R-:W-:Y:S01]  /*7df0*/  LOP3.LUT R113, R87, 0x7, R78, 0xf8, !PT ;  /* 0x0000000757717812 */ /* 0x000fe200078ef84e */
[----:B------:R-:W-:Y:S01]  /*7e00*/  LDSM.16.M88.4 R28, [R20] ;  /* 0x00000000141c783b */ /* 0x000fe20000000200 */
[----:B------:R-:W-:Y:S02]  /*7e10*/  IADD3 R23, PT, PT, R23, R49, -R119 ;  /* 0x0000003117177210 */ /* 0x000fe40007ffe877 */
[----:B------:R-:W-:Y:S01]  /*7e20*/  LEA R128, R117, R113, 0x6 ;  /* 0x0000007175807211 */ /* 0x000fe200078e30ff */
[----:B------:R-:W3:Y:S01]  /*7e30*/  LDSM.16.M88.4 R8, [R99+0x1000] ;  /* 0x001000006308783b */ /* 0x000ee20000000200 */
[----:B------:R-:W-:Y:S02]  /*7e40*/  IADD3 R53, PT, PT, R49, -R119, -R53 ;  /* 0x8000007731357210 */ /* 0x000fe40007ffe835 */
[C---:B------:R-:W-:Y:S01]  /*7e50*/  IADD3 R127, PT, PT, R128.reuse, R23, RZ ;  /* 0x00000017807f7210 */ /* 0x040fe20007ffe0ff */
[----:B------:R-:W3:Y:S01]  /*7e60*/  LDSM.16.M88.4 R40, [R99+0x1400] ;  /* 0x001400006328783b */ /* 0x000ee20000000200 */
[----:B------:R-:W-:-:S02]  /*7e70*/  IADD3 R128, PT, PT, R128, R53, RZ ;  /* 0x0000003580807210 */ /* 0x000fc40007ffe0ff */
[C-C-:B------:R-:W-:Y:S02]  /*7e80*/  VIADDMNMX R129, R127.reuse, 0x1, R49.reuse, PT ;  /* 0x000000017f817846 */ /* 0x140fe40003800131 */
[----:B------:R-:W-:Y:S02]  /*7e90*/  VIMNMX R130, PT, PT, RZ, R128, !PT ;  /* 0x00000080ff827248 */ /* 0x000fe40007fe0100 */
[----:B------:R-:W-:Y:S02]  /*7ea0*/  VIADDMNMX R127, R127, 0x9, R49, PT ;  /* 0x000000097f7f7846 */ /* 0x000fe40003800131 */
[----:B------:R-:W-:Y:S02]  /*7eb0*/  LOP3.LUT R97, R78, 0x7, RZ, 0xc0, !PT ;  /* 0x000000074e617812 */ /* 0x000fe400078ec0ff */
[----:B------:R-:W-:Y:S01]  /*7ec0*/  VIADDMNMX R128, R128, 0x8, RZ, !PT ;  /* 0x0000000880807846 */ /* 0x000fe200078001ff */
[C---:B-1----:R-:W-:Y:S08]  /*7ed0*/  HMMA.16816.F32 R16, R4.reuse, R36, RZ ;  /* 0x000000240410723c */ /* 0x042ff000000018ff */
[C---:B------:R-:W-:Y:S08]  /*7ee0*/  HMMA.16816.F32 R36, R4.reuse, R38, RZ ;  /* 0x000000260424723c */ /* 0x040ff000000018ff */
[----:B----4-:R-:W-:Y:S08]  /*7ef0*/  HMMA.16816.F32 R24, R4, R32, RZ ;  /* 0x000000200418723c */ /* 0x010ff000000018ff */
[C---:B---3--:R-:W-:Y:S08]  /*7f00*/  HMMA.16816.F32 R16, R28.reuse, R8, R16 ;  /* 0x000000081c10723c */ /* 0x048ff00000001810 */
[C---:B------:R-:W-:Y:S01]  /*7f10*/  HMMA.16816.F32 R36, R28.reuse, R10, R36 ;  /* 0x0000000a1c24723c */ /* 0x040fe20000001824 */
[----:B------:R-:W1:Y:S07]  /*7f20*/  LDSM.16.M88.4 R8, [R104+0x1800] ;  /* 0x001800006808783b */ /* 0x000e6e0000000200 */
[----:B------:R-:W-:Y:S03]  /*7f30*/  HMMA.16816.F32 R24, R28, R40, R24 ;  /* 0x000000281c18723c */ /* 0x000fe60000001818 */
        /* <DEDUP_REMOVED lines=16> */
[----:B------:R-:W2:Y:S08]  /*8040*/  MUFU.TANH R58, R36 ;  /* 0x00000024003a7308 */ /* 0x000eb00000002400 */
[----:B------:R-:W2:Y:S01]  /*8050*/  MUFU.TANH R59, R37 ;  /* 0x00000025003b7308 */ /* 0x000ea20000002400 */
[----:B-1----:R-:W-:Y:S01]  /*8060*/  HMMA.16816.F32 R16, R4, R34, RZ ;  /* 0x000000220410723c */ /* 0x002fe200000018ff */
[----:B------:R-:W1:Y:S06]  /*8070*/  LDSM.16.M88.4 R32, [R99+0x1800] ;  /* 0x001800006320783b */ /* 0x000e6c0000000200 */
[----:B------:R-:W1:Y:S08]  /*8080*/  MUFU.TANH R56, R38 ;  /* 0x0000002600387308 */ /* 0x000e700000002400 */
        /* <DEDUP_REMOVED lines=12> */
[----:B------:R2:W2:Y:S05]  /*8150*/  MUFU.TANH R62, R27 ;  /* 0x0000001b003e7308 */ /* 0x0004aa0000002400 */
[C---:B-1----:R-:W-:Y:S03]  /*8160*/  HMMA.16816.F32 R36, R28.reuse, R32, R36 ;  /* 0x000000201c24723c */ /* 0x042fe60000001824 */
[----:B------:R-:W1:Y:S06]  /*8170*/  MUFU.TANH R65, R16 ;  /* 0x0000001000417308 */ /* 0x000e6c0000002400 */
[----:B------:R-:W-:Y:S01]  /*8180*/  HMMA.16816.F32 R8, R28, R34, R8 ;  /* 0x000000221c08723c */ /* 0x000fe20000001808 */
[----:B------:R-:W-:Y:S01]  /*8190*/  LDSM.16.M88.4 R32, [R104+0x2000] ;  /* 0x002000006820783b */ /* 0x000fe20000000200 */
[----:B------:R-:W1:Y:S03]  /*81a0*/  MUFU.TANH R68, R17 ;  /* 0x0000001100447308 */ /* 0x000e660000002400 */
[----:B--2---:R-:W2:Y:S05]  /*81b0*/  LDSM.16.M88.4 R24, [R99+0x1c00] ;  /* 0x001c00006318783b */ /* 0x004eaa0000000200 */
        /* <DEDUP_REMOVED lines=72> */
[C---:B----4-:R-:W-:Y:S07]  /*8640*/  HMMA.16816.F32 R16, R4.reuse, R40, RZ ;  /* 0x000000280410723c */ /* 0x050fee00000018ff */
[----:B------:R4:W1:Y:S01]  /*8650*/  MUFU.TANH R94, R35 ;  /* 0x00000023005e7308 */ /* 0x0008620000002400 */
[----:B------:R-:W-:Y:S07]  /*8660*/  HMMA.16816.F32 R40, R4, R42, RZ ;  /* 0x0000002a0428723c */ /* 0x000fee00000018ff */
[----:B------:R-:W1:Y:S08]  /*8670*/  MUFU.TANH R131, R36 ;  /* 0x0000002400837308 */ /* 0x000e700000002400 */
[----:B------:R-:W1:Y:S01]  /*8680*/  MUFU.TANH R132, R37 ;  /* 0x0000002500847308 */ /* 0x000e620000002400 */
[----:B----4-:R-:W4:Y:S07]  /*8690*/  LDSM.16.M88.4 R32, [R104+0x2c00] ;  /* 0x002c00006820783b */ /* 0x010f2e0000000200 */
        /* <DEDUP_REMOVED lines=15> */
[----:B------:R-:W1:Y:S08]  /*8790*/  MUFU.TANH R9, R9 ;  /* 0x0000000900097308 */ /* 0x000e700000002400 */
[----:B------:R-:W1:Y:S01]  /*87a0*/  MUFU.TANH R8, R8 ;  /* 0x0000000800087308 */ /* 0x000e620000002400 */
[----:B----4-:R-:W-:Y:S03]  /*87b0*/  HMMA.16816.F32 R24, R4, R32, RZ ;  /* 0x000000200418723c */ /* 0x010fe600000018ff */
[-C--:B------:R-:W-:Y:S01]  /*87c0*/  FMUL.FTZ R32, R42, R0.reuse ;  /* 0x000000002a207220 */ /* 0x080fe20000410000 */
[----:B------:R-:W-:-:S03]  /*87d0*/  FMUL.FTZ R33, R43, R0 ;  /* 0x000000002b217220 */ /* 0x000fc60000410000 */
[----:B------:R-:W4:Y:S01]  /*87e0*/  MUFU.TANH R16, R16 ;  /* 0x0000001000107308 */ /* 0x000f220000002400 */
[----:B------:R-:W-:Y:S01]  /*87f0*/  HMMA.16816.F32 R4, R4, R34, RZ ;  /* 0x000000220404723c */ /* 0x000fe200000018ff */
[----:B------:R-:W-:-:S06]  /*8800*/  FMUL.FTZ R34, R41, R0 ;  /* 0x0000000029227220 */ /* 0x000fcc0000410000 */
        /* <DEDUP_REMOVED lines=11> */
[----:B------:R-:W-:-:S04]  /*88c0*/  FMUL.FTZ R4, R4, R0 ;  /* 0x0000000004047220 */ /* 0x000fc80000410000 */
[----:B------:R3:W1:Y:S08]  /*88d0*/  MUFU.TANH R31, R4 ;  /* 0x00000004001f7308 */ /* 0x0006700000002400 */
[----:B------:R-:W1:Y:S08]  /*88e0*/  MUFU.TANH R32, R32 ;  /* 0x0000002000207308 */ /* 0x000e700000002400 */
[----:B------:R-:W1:Y:S01]  /*88f0*/  MUFU.TANH R33, R33 ;  /* 0x0000002100217308 */ /* 0x000e620000002400 */
[-C--:B---3--:R-:W-:Y:S01]  /*8900*/  FMUL.FTZ R4, R5, R0.reuse ;  /* 0x0000000005047220 */ /* 0x088fe20000410000 */
[-C--:B------:R-:W-:Y:S01]  /*8910*/  FMUL.FTZ R5, R6, R0.reuse ;  /* 0x0000000006057220 */ /* 0x080fe20000410000 */
[----:B------:R-:W-:-:S05]  /*8920*/  FMUL.FTZ R0, R7, R0 ;  /* 0x0000000007007220 */ /* 0x000fca0000410000 */
[----:B------:R-:W3:Y:S08]  /*8930*/  MUFU.TANH R19, R19 ;  /* 0x0000001300137308 */ /* 0x000ef00000002400 */
        /* <DEDUP_REMOVED lines=21> */
.L_x_10178:
        /* <DEDUP_REMOVED lines=62> */
.L_x_10179:
[----:B------:R-:W-:Y:S05]  /*8e70*/  BSYNC.RECONVERGENT B0 ;  /* 0x0000000000007941 */ /* 0x000fea0003800200 */
.L_x_10177:
[----:B------:R-:W-:-:S13]  /*8e80*/  ISETP.GE.AND P3, PT, R12, R118, PT ;  /* 0x000000760c00720c */ /* 0x000fda0003f66270 */
[CC--:B------:R-:W-:Y:S01]  /*8e90*/  @!P3 IADD3 R7, P1, P0, R3.reuse, R112.reuse, R3 ;  /* 0x000000700307b210 */ /* 0x0c0fe2000783e003 */
[----:B------:R-:W-:Y:S01]  /*8ea0*/  @!P3 IMAD.MOV.U32 R12, RZ, RZ, R112 ;  /* 0x000000ffff0cb224 */ /* 0x000fe200078e0070 */
[CC--:B------:R-:W-:Y:S01]  /*8eb0*/  @!P3 IADD3 R36, P2, PT, R3.reuse, R112.reuse, RZ ;  /* 0x000000700324b210 */ /* 0x0c0fe20007f5e0ff */
[----:B------:R-:W-:Y:S01]  /*8ec0*/  @!P3 IMAD.MOV.U32 R13, RZ, RZ, R111 ;  /* 0x000000ffff0db224 */ /* 0x000fe200078e006f */
[----:B------:R-:W-:Y:S02]  /*8ed0*/  @!P3 IADD3 R28, P5, P4, R3, R112, R3 ;  /* 0x00000070031cb210 */ /* 0x000fe40007cbe003 */
[C-C-:B------:R-:W-:Y:S01]  /*8ee0*/  @!P3 IADD3.X R6, PT, PT, R86.reuse, R111, R86.reuse, P1, P0 ;  /* 0x0000006f5606b210 */ /* 0x140fe20000fe0456 */
        /* <DEDUP_REMOVED lines=25> */
.L_x_10176:
[----:B------:R-:W-:Y:S05]  /*9080*/  BSYNC.RECONVERGENT B1 ;  /* 0x0000000000017941 */ /* 0x000fea0003800200 */
.L_x_10175:
[----:B------:R-:W3:Y:S01]  /*9090*/  S2R R103, SR_TID.X ;  /* 0x0000000000677919 */ /* 0x000ee20000002100 */
[----:B------:R-:W-:Y:S02]  /*90a0*/  VIADD R23, R46, 0xffffffff ;  /* 0xffffffff2e177836 */ /* 0x000fe40000000000 */
[----:B------:R-:W-:Y:S02]  /*90b0*/  IMAD.IADD R113, R47, 0x1, R113 ;  /* 0x000000012f717824 */ /* 0x000fe400078e0271 */
[----:B---3--:R-:W-:-:S05]  /*90c0*/  IMAD.SHL.U32 R96, R103, 0x2, RZ ;  /* 0x0000000267607824 */ /* 0x008fca00078e00ff */
[----:B------:R-:W-:-:S05]  /*90d0*/  LOP3.LUT R96, R96, 0x6, RZ, 0xc0, !PT ;  /* 0x0000000660607812 */ /* 0x000fca00078ec0ff */
[----:B------:R-:W-:-:S04]  /*90e0*/  IMAD R7, R23, 0x80, R96 ;  /* 0x0000008017077824 */ /* 0x000fc800078e0260 */
[C---:B------:R-:W-:Y:S01]  /*90f0*/  IMAD.IADD R6, R7.reuse, 0x1, R119 ;  /* 0x0000000107067824 */ /* 0x040fe200078e0277 */
[C---:B------:R-:W-:Y:S01]  /*9100*/  ISETP.GE.AND P0, PT, R7.reuse, R130, PT ;  /* 0x000000820700720c */ /* 0x040fe20003f06270 */
[C---:B--2---:R-:W-:Y:S01]  /*9110*/  VIADD R13, R7.reuse, 0x1 ;  /* 0x00000001070d7836 */ /* 0x044fe20000000000 */
[C---:B------:R-:W-:Y:S01]  /*9120*/  ISETP.GE.AND P4, PT, R7.reuse, R129, PT ;  /* 0x000000810700720c */ /* 0x040fe20003f86270 */
        /* <DEDUP_REMOVED lines=15> */
[----:B------:R-:W-:Y:S01]  /*9220*/  IADD3 R12, PT, PT, R113, -0x31, -R6 ;  /* 0xffffffcf710c7810 */ /* 0x000fe20007ffe806 */
[----:B-1----:R-:W-:Y:S01]  /*9230*/  FFMA.FTZ R135, -R126, R135, R73 ;  /* 0x000000877e877223 */ /* 0x002fe20000010149 */
[----:B------:R-:W-:-:S02]  /*9240*/  IABS R48, R48 ;  /* 0x0000003000307213 */ /* 0x000fc40000000000 */
[----:B------:R-:W-:Y:S02]  /*9250*/  IABS R12, R12 ;  /* 0x0000000c000c7213 */ /* 0x000fe40000000000 */
[----:B------:R-:W-:Y:S02]  /*9260*/  I2FP.F32.S32 R48, R48 ;  /* 0x0000003000307245 */ /* 0x000fe40000201400 */
[----:B------:R-:W-:Y:S02]  /*9270*/  I2FP.F32.S32 R12, R12 ;  /* 0x0000000c000c7245 */ /* 0x000fe40000201400 */
[C---:B------:R-:W-:Y:S01]  /*9280*/  IADD3 R35, PT, PT, R113.reuse, -0x68, -R6 ;  /* 0xffffff9871237810 */ /* 0x040fe20007ffe806 */
[C---:B------:R-:W-:Y:S01]  /*9290*/  FFMA.FTZ R48, -R126.reuse, R48, R105 ;  /* 0x000000307e307223 */ /* 0x040fe20000010169 */
[C---:B------:R-:W-:Y:S02]  /*92a0*/  VIADD R105, R113.reuse, 0x8 ;  /* 0x0000000871697836 */ /* 0x040fe40000000000 */
[----:B------:R-:W-:Y:S01]  /*92b0*/  FFMA.FTZ R73, -R126, R12, R82 ;  /* 0x0000000c7e497223 */ /* 0x000fe20000010152 */
[--C-:B------:R-:W-:Y:S01]  /*92c0*/  IADD3 R12, PT, PT, R113, -0x58, -R6.reuse ;  /* 0xffffffa8710c7810 */ /* 0x100fe20007ffe806 */
[----:B------:R-:W-:Y:S01]  /*92d0*/  VIADD R82, R7, 0x41 ;  /* 0x0000004107527836 */ /* 0x000fe20000000000 */
[--C-:B------:R-:W-:Y:S01]  /*92e0*/  IADD3 R78, PT, PT, R113, -0x28, -R6.reuse ;  /* 0xffffffd8714e7810 */ /* 0x100fe20007ffe806 */
[----:B------:R-:W-:Y:S01]  /*92f0*/  IMAD.IADD R136, R105, 0x1, -R6 ;  /* 0x0000000169887824 */ /* 0x000fe200078e0a06 */
[----:B------:R-:W-:-:S02]  /*9300*/  IABS R12, R12 ;  /* 0x0000000c000c7213 */ /* 0x000fc40000000000 */
[C-C-:B------:R-:W-:Y:S02]  /*9310*/  IADD3 R27, PT, PT, R113.reuse, -0x30, -R6.reuse ;  /* 0xffffffd0711b7810 */ /* 0x140fe40007ffe806 */
[----:B------:R-:W-:Y:S02]  /*9320*/  I2FP.F32.S32 R12, R12 ;  /* 0x0000000c000c7245 */ /* 0x000fe40000201400 */
[----:B------:R-:W-:Y:S02]  /*9330*/  IABS R35, R35 ;  /* 0x0000002300237213 */ /* 0x000fe40000000000 */
[----:B------:R-:W-:Y:S01]  /*9340*/  IABS R78, R78 ;  /* 0x0000004e004e7213 */ /* 0x000fe20000000000 */
        /* <DEDUP_REMOVED lines=8> */
[C---:B------:R-:W-:Y:S01]  /*93d0*/  IADD3 R41, PT, PT, R113.reuse, -0x9, -R6 ;  /* 0xfffffff771297810 */ /* 0x040fe20007ffe806 */
[----:B------:R-:W-:Y:S01]  /*93e0*/  FFMA.FTZ R34, -R126, R12, R34 ;  /* 0x0000000c7e227223 */ /* 0x000fe20000010122 */
[----:B------:R-:W-:Y:S01]  /*93f0*/  IMAD.IADD R12, R113, 0x1, -R6 ;  /* 0x00000001710c7824 */ /* 0x000fe200078e0a06 */
[----:B------:R-:W-:-:S02]  /*9400*/  ISETP.GE.AND P2, PT, R13, R130, PT ;  /* 0x000000820d00720c */ /* 0x000fc40003f46270 */
[C---:B------:R-:W-:Y:S02]  /*9410*/  ISETP.GE.AND P5, PT, R13.reuse, R129, PT ;  /* 0x000000810d00720c */ /* 0x040fe40003fa6270 */
[----:B------:R-:W-:Y:S01]  /*9420*/  IABS R29, R12 ;  /* 0x0000000c001d7213 */ /* 0x000fe20000000000 */
[----:B------:R-:W-:Y:S01]  /*9430*/  VIADD R12, R12, 0xfffffff8 ;  /* 0xfffffff80c0c7836 */ /* 0x000fe20000000000 */
[C---:B------:R-:W-:Y:S02]  /*9440*/  ISETP.GE.AND P3, PT, R13.reuse, R128, PT ;  /* 0x000000800d00720c */ /* 0x040fe40003f66270 */
[----:B------:R-:W-:Y:S02]  /*9450*/  I2FP.F32.S32 R29, R29 ;  /* 0x0000001d001d7245 */ /* 0x000fe40000201400 */
[----:B------:R-:W-:Y:S02]  /*9460*/  ISETP.GE.AND P1, PT, R13, R127, PT ;  /* 0x0000007f0d00720c */ /* 0x000fe40003f26270 */
[C---:B------:R-:W-:Y:S01]  /*9470*/  IADD3 R28, PT, PT, R113.reuse, -0x29, -R6 ;  /* 0xffffffd7711c7810 */ /* 0x040fe20007ffe806 */
[CC--:B------:R-:W-:Y:S01]  /*9480*/  FFMA.FTZ R18, -R126.reuse, R29.reuse, R51 ;  /* 0x0000001d7e127223 */ /* 0x0c0fe20000010133 */
[----:B------:R-:W-:Y:S01]  /*9490*/  IABS R12, R12 ;  /* 0x0000000c000c7213 */ /* 0x000fe20000000000 */
[----:B------:R-:W-:Y:S01]  /*94a0*/  FFMA.FTZ R29, -R126, R29, R56 ;  /* 0x0000001d7e1d7223 */ /* 0x000fe20000010138 */
[----:B------:R-:W-:-:S02]  /*94b0*/  IADD3 R13, PT, PT, R113, -0x10, -R6 ;  /* 0xfffffff0710d7810 */ /* 0x000fc40007ffe806 */
        /* <DEDUP_REMOVED lines=8> */
[----:B------:R-:W-:Y:S01]  /*9540*/  I2FP.F32.S32 R12, R12 ;  /* 0x0000000c000c7245 */ /* 0x000fe20000201400 */
[----:B------:R-:W-:Y:S01]  /*9550*/  VIADD R79, R7, 0x48 ;  /* 0x00000048074f7836 */ /* 0x000fe20000000000 */
[----:B------:R-:W-:-:S02]  /*9560*/  IABS R13, R13 ;  /* 0x0000000d000d7213 */ /* 0x000fc40000000000 */
[----:B------:R-:W-:Y:S01]  /*9570*/  I2FP.F32.S32 R41, R41 ;  /* 0x0000002900297245 */ /* 0x000fe20000201400 */
[C---:B------:R-:W-:Y:S01]  /*9580*/  FFMA.FTZ R58, -R126.reuse, R12, R58 ;  /* 0x0000000c7e3a7223 */ /* 0x040fe2000001013a */
[----:B------:R-:W-:Y:S01]  /*9590*/  I2FP.F32.S32 R28, R28 ;  /* 0x0000001c001c7245 */ /* 0x000fe20000201400 */
[----:B------:R-:W-:Y:S01]  /*95a0*/  VIADD R12, R7, 0x19 ;  /* 0x00000019070c7836 */ /* 0x000fe20000000000 */
[C-C-:B------:R-:W-:Y:S01]  /*95b0*/  IADD3 R27, PT, PT, R113.reuse, -0x51, -R6.reuse ;  /* 0xffffffaf711b7810 */ /* 0x140fe20007ffe806 */
[C---:B------:R-:W-:Y:S01]  /*95c0*/  FFMA.FTZ R41, -R126.reuse, R41, R59 ;  /* 0x000000297e297223 */ /* 0x040fe2000001013b */
[C-C-:B------:R-:W-:Y:S01]  /*95d0*/  IADD3 R140, PT, PT, R113.reuse, -0x11, -R6.reuse ;  /* 0xffffffef718c7810 */ /* 0x140fe20007ffe806 */
[----:B------:R-:W-:Y:S01]  /*95e0*/  FFMA.FTZ R77, -R126, R28, R77 ;  /* 0x0000001c7e4d7223 */ /* 0x000fe2000001014d */
[----:B------:R-:W-:Y:S02]  /*95f0*/  I2FP.F32.S32 R13, R13 ;  /* 0x0000000d000d7245 */ /* 0x000fe40000201400 */
[----:B------:R-:W-:-:S02]  /*9600*/  IADD3 R39, PT, PT, R113, -0x60, -R6 ;  /* 0xffffffa071277810 */ /* 0x000fc40007ffe806 */
[----:B------:R-:W-:Y:S01]  /*9610*/  FSEL R18, R18, -INF , P0 ;  /* 0xff80000012127808 */ /* 0x000fe20000000000 */
[----:B------:R-:W-:Y:S01]  /*9620*/  FFMA.FTZ R13, -R126, R13, R60 ;  /* 0x0000000d7e0d7223 */ /* 0x000fe2000001013c */
[----:B------:R-:W-:Y:S02]  /*9630*/  FSEL R54, R55, -INF , P2 ;  /* 0xff80000037367808 */ /* 0x000fe40001000000 */
[----:B------:R-:W-:Y:S02]  /*9640*/  IADD3 R49, PT, PT, R113, -0x18, -R6 ;  /* 0xffffffe871317810 */ /* 0x000fe40007ffe806 */
[----:B------:R-:W-:Y:S02]  /*9650*/  ISETP.GE.AND P2, PT, R139, R130, PT ;  /* 0x000000828b00720c */ /* 0x000fe40003f46270 */
[----:B------:R-:W-:Y:S02]  /*9660*/  IABS R27, R27 ;  /* 0x0000001b001b7213 */ /* 0x000fe40000000000 */
[----:B------:R-:W-:-:S02]  /*9670*/  IABS R140, R140 ;  /* 0x0000008c008c7213 */ /* 0x000fc40000000000 */
[----:B------:R-:W-:Y:S02]  /*9680*/  IABS R39, R39 ;  /* 0x0000002700277213 */ /* 0x000fe40000000000 */
[----:B------:R-:W-:Y:S02]  /*9690*/  FSEL R55, R18, -INF , !P4 ;  /* 0xff80000012377808 */ /* 0x000fe40006000000 */
[----:B------:R-:W-:Y:S02]  /*96a0*/  IABS R49, R49 ;  /* 0x0000003100317213 */ /* 0x000fe40000000000 */
[----:B------:R-:W-:Y:S02]  /*96b0*/  IADD3 R28, PT, PT, R113, -0x70, -R6 ;  /* 0xffffff90711c7810 */ /* 0x000fe40007ffe806 */
[----:B------:R-:W-:Y:S02]  /*96c0*/  ISETP.GE.AND P4, PT, R137, R130, PT ;  /* 0x000000828900720c */ /* 0x000fe40003f86270 */
[----:B------:R-:W-:-:S02]  /*96d0*/  FSEL R59, R58, -INF , P2 ;  /* 0xff8000003a3b7808 */ /* 0x000fc40001000000 */
[----:B------:R-:W-:Y:S02]  /*96e0*/  ISETP.GE.AND P2, PT, R53, R130, PT ;  /* 0x000000823500720c */ /* 0x000fe40003f46270 */
[----:B------:R-:W-:Y:S02]  /*96f0*/  I2FP.F32.S32 R27, R27 ;  /* 0x0000001b001b7245 */ /* 0x000fe40000201400 */
[----:B------:R-:W-:Y:S02]  /*9700*/  I2FP.F32.S32 R140, R140 ;  /* 0x0000008c008c7245 */ /* 0x000fe40000201400 */
[----:B------:R-:W-:Y:S01]  /*9710*/  I2FP.F32.S32 R39, R39 ;  /* 0x0000002700277245 */ /* 0x000fe20000201400 */
[C---:B------:R-:W-:Y:S01]  /*9720*/  FFMA.FTZ R132, -R126.reuse, R27, R132 ;  /* 0x0000001b7e847223 */ /* 0x040fe20000010184 */
[----:B------:R-:W-:Y:S01]  /*9730*/  IADD3 R138, PT, PT, R113, -0x19, -R6 ;  /* 0xffffffe7718a7810 */ /* 0x000fe20007ffe806 */
[C---:B------:R-:W-:Y:S01]  /*9740*/  FFMA.FTZ R140, -R126.reuse, R140, R63 ;  /* 0x0000008c7e8c7223 */ /* 0x040fe2000001013f */
[----:B------:R-:W-:Y:S01]  /*9750*/  I2FP.F32.S32 R49, R49 ;  /* 0x0000003100317245 */ /* 0x000fe20000201400 */
[----:B------:R-:W-:Y:S01]  /*9760*/  FFMA.FTZ R39, -R126, R39, R16 ;  /* 0x000000277e277223 */ /* 0x000fe20000010110 */
[----:B------:R-:W-:-:S02]  /*9770*/  IABS R28, R28 ;  /* 0x0000001c001c7213 */ /* 0x000fc40000000000 */
[----:B------:R-:W-:Y:S01]  /*9780*/  FSEL R18, R41, -INF , P4 ;  /* 0xff80000029127808 */ /* 0x000fe20002000000 */
[----:B------:R-:W-:Y:S01]  /*9790*/  FFMA.FTZ R49, -R126, R49, R65 ;  /* 0x000000317e317223 */ /* 0x000fe20000010141 */
[----:B------:R-:W-:Y:S02]  /*97a0*/  IADD3 R37, PT, PT, R113, -0x20, -R6 ;  /* 0xffffffe071257810 */ /* 0x000fe40007ffe806 */
[----:B------:R-:W-:Y:S02]  /*97b0*/  ISETP.GE.AND P4, PT, R53, R129, PT ;  /* 0x000000813500720c */ /* 0x000fe40003f86270 */
[----:B------:R-:W-:Y:S02]  /*97c0*/  FSEL R41, R13, -INF , P2 ;  /* 0xff8000000d297808 */ /* 0x000fe40001000000 */
[----:B------:R-:W-:Y:S02]  /*97d0*/  IABS R138, R138 ;  /* 0x0000008a008a7213 */ /* 0x000fe40000000000 */
[----:B------:R-:W-:-:S02]  /*97e0*/  I2FP.F32.S32 R28, R28 ;  /* 0x0000001c001c7245 */ /* 0x000fc40000201400 */
[C-C-:B------:R-:W-:Y:S02]  /*97f0*/  IADD3 R27, PT, PT, R113.reuse, -0x71, -R6.reuse ;  /* 0xffffff8f711b7810 */ /* 0x140fe40007ffe806 */
[----:B------:R-:W-:Y:S01]  /*9800*/  IABS R37, R37 ;  /* 0x0000002500257213 */ /* 0x000fe20000000000 */
[----:B------:R-:W-:Y:S01]  /*9810*/  FFMA.FTZ R28, -R126, R28, R19 ;  /* 0x0000001c7e1c7223 */ /* 0x000fe20000010113 */
[----:B------:R-:W-:Y:S02]  /*9820*/  IADD3 R16, PT, PT, R113, -0x78, -R6 ;  /* 0xffffff8871107810 */ /* 0x000fe40007ffe806 */
[-C--:B------:R-:W-:Y:S02]  /*9830*/  ISETP.GE.AND P2, PT, R30, R130.reuse, PT ;  /* 0x000000821e00720c */ /* 0x080fe40003f46270 */
[----:B------:R-:W-:Y:S02]  /*9840*/  FSEL R41, R41, -INF , !P4 ;  /* 0xff80000029297808 */ /* 0x000fe40006000000 */
[----:B------:R-:W-:-:S02]  /*9850*/  ISETP.GE.AND P4, PT, R50, R130, PT ;  /* 0x000000823200720c */ /* 0x000fc40003f86270 */
[----:B------:R-:W-:Y:S02]  /*9860*/  I2FP.F32.S32 R138, R138 ;  /* 0x0000008a008a7245 */ /* 0x000fe40000201400 */
[----:B------:R-:W-:Y:S02]  /*9870*/  IABS R27, R27 ;  /* 0x0000001b001b7213 */ /* 0x000fe40000000000 */
[----:B------:R-:W-:Y:S01]  /*9880*/  I2FP.F32.S32 R37, R37 ;  /* 0x0000002500257245 */ /* 0x000fe20000201400 */
[----:B------:R-:W-:Y:S01]  /*9890*/  FFMA.FTZ R138, -R126, R138, R68 ;  /* 0x0000008a7e8a7223 */ /* 0x000fe20000010144 */
[----:B------:R-:W-:Y:S02]  /*98a0*/  IABS R16, R16 ;  /* 0x0000001000107213 */ /* 0x000fe40000000000 */
[----:B------:R-:W-:Y:S01]  /*98b0*/  FSEL R140, R140, -INF , P2 ;  /* 0xff8000008c8c7808 */ /* 0x000fe20001000000 */
[----:B------:R-:W-:Y:S01]  /*98c0*/  FFMA.FTZ R37, -R126, R37, R71 ;  /* 0x000000257e257223 */ /* 0x000fe20000010147 */
[----:B------:R-:W-:-:S02]  /*98d0*/  ISETP.GE.AND P2, PT, R50, R129, PT ;  /* 0x000000813200720c */ /* 0x000fc40003f46270 */
[----:B------:R-:W-:Y:S02]  /*98e0*/  FSEL R19, R49, -INF , P4 ;  /* 0xff80000031137808 */ /* 0x000fe40002000000 */
[----:B------:R-:W-:Y:S02]  /*98f0*/  I2FP.F32.S32 R27, R27 ;  /* 0x0000001b001b7245 */ /* 0x000fe40000201400 */
[----:B------:R-:W-:Y:S02]  /*9900*/  FSEL R54, R54, -INF , !P5 ;  /* 0xff80000036367808 */ /* 0x000fe40006800000 */
[----:B------:R-:W-:Y:S01]  /*9910*/  IADD3 R36, PT, PT, R113, -0x61, -R6 ;  /* 0xffffff9f71247810 */ /* 0x000fe20007ffe806 */
[----:B------:R-:W-:Y:S01]  /*9920*/  FFMA.FTZ R27, -R126, R27, R24 ;  /* 0x0000001b7e1b7223 */ /* 0x000fe20000010118 */
[----:B------:R-:W-:Y:S01]  /*9930*/  I2FP.F32.S32 R16, R16 ;  /* 0x0000001000107245 */ /* 0x000fe20000201400 */
[----:B------:R-:W-:Y:S01]  /*9940*/  VIADD R24, R7, 0x21 ;  /* 0x0000002107187836 */ /* 0x000fe20000000000 */
[----:B------:R-:W-:-:S02]  /*9950*/  ISETP.GE.AND P5, PT, R137, R129, PT ;  /* 0x000000818900720c */ /* 0x000fc40003fa6270 */
[----:B------:R-:W-:Y:S01]  /*9960*/  IADD3 R60, PT, PT, R113, -0x48, -R6 ;  /* 0xffffffb8713c7810 */ /* 0x000fe20007ffe806 */
[----:B------:R-:W-:Y:S01]  /*9970*/  FFMA.FTZ R31, -R126, R16, R31 ;  /* 0x000000107e1f7223 */ /* 0x000fe2000001011f */
[-C--:B------:R-:W-:Y:S01]  /*9980*/  ISETP.GE.AND P4, PT, R12, R130.reuse, PT ;  /* 0x000000820c00720c */ /* 0x080fe20003f86270 */
[----:B------:R-:W-:Y:S01]  /*9990*/  VIADD R16, R7, 0x28 ;  /* 0x0000002807107836 */ /* 0x000fe20000000000 */
[----:B------:R-:W-:Y:S02]  /*99a0*/  FSEL R19, R19, -INF , !P2 ;  /* 0xff80000013137808 */ /* 0x000fe40005000000 */
[----:B------:R-:W-:Y:S02]  /*99b0*/  ISETP.GE.AND P2, PT, R42, R130, PT ;  /* 0x000000822a00720c */ /* 0x000fe40003f46270 */
[----:B------:R-:W-:Y:S02]  /*99c0*/  IABS R36, R36 ;  /* 0x0000002400247213 */ /* 0x000fe40000000000 */
[----:B------:R-:W-:-:S02]  /*99d0*/  FSEL R13, R18, -INF , !P5 ;  /* 0xff800000120d7808 */ /* 0x000fc40006800000 */
[----:B------:R-:W-:Y:S02]  /*99e0*/  IABS R60, R60 ;  /* 0x0000003c003c7213 */ /* 0x000fe40000000000 */
[----:B------:R-:W-:Y:S02]  /*99f0*/  FSEL R18, R138, -INF , P4 ;  /* 0xff8000008a127808 */ /* 0x000fe40002000000 */
[----:B------:R-:W-:Y:S02]  /*9a00*/  ISETP.GE.AND P4, PT, R42, R129, PT ;  /* 0x000000812a00720c */ /* 0x000fe40003f86270 */
[----:B------:R-:W-:Y:S02]  /*9a10*/  FSEL R37, R37, -INF , P2 ;  /* 0xff80000025257808 */ /* 0x000fe40001000000 */
[----:B------:R-:W-:Y:S02]  /*9a20*/  I2FP.F32.S32 R36, R36 ;  /* 0x0000002400247245 */ /* 0x000fe40000201400 */
[----:B------:R-:W-:-:S02]  /*9a30*/  I2FP.F32.S32 R60, R60 ;  /* 0x0000003c003c7245 */ /* 0x000fc40000201400 */
[----:B------:R-:W-:Y:S01]  /*9a40*/  IADD3 R63, PT, PT, R113, -0x41, -R6 ;  /* 0xffffffbf713f7810 */ /* 0x000fe20007ffe806 */
[----:B------:R-:W-:Y:S01]  /*9a50*/  FFMA.FTZ R36, -R126, R36, R17 ;  /* 0x000000247e247223 */ /* 0x000fe20000010111 */
[----:B------:R-:W-:Y:S01]  /*9a60*/  ISETP.GE.AND P2, PT, R24, R130, PT ;  /* 0x000000821800720c */ /* 0x000fe20003f46270 */
[----:B------:R-:W-:Y:S01]  /*9a70*/  FFMA.FTZ R60, -R126, R60, R102 ;  /* 0x0000003c7e3c7223 */ /* 0x000fe20000010166 */
[----:B------:R-:W-:Y:S01]  /*9a80*/  FSEL R37, R37, -INF , !P4 ;  /* 0xff80000025257808 */ /* 0x000fe20006000000 */
[C---:B------:R-:W-:Y:S01]  /*9a90*/  VIADD R17, R7.reuse, 0x29 ;  /* 0x0000002907117836 */ /* 0x040fe20000000000 */
[----:B------:R-:W-:Y:S01]  /*9aa0*/  ISETP.GE.AND P4, PT, R16, R130, PT ;  /* 0x000000821000720c */ /* 0x000fe20003f86270 */
[----:B------:R-:W-:Y:S01]  /*9ab0*/  VIADD R102, R7, 0x30 ;  /* 0x0000003007667836 */ /* 0x000fe20000000000 */
[----:B------:R-:W-:Y:S02]  /*9ac0*/  IADD3 R71, PT, PT, R113, -0x38, -R6 ;  /* 0xffffffc871477810 */ /* 0x000fe40007ffe806 */
[----:B------:R-:W-:-:S02]  /*9ad0*/  IABS R63, R63 ;  /* 0x0000003f003f7213 */ /* 0x000fc40000000000 */
[----:B------:R-:W-:Y:S02]  /*9ae0*/  FSEL R135, R135, -INF , P2 ;  /* 0xff80000087877808 */ /* 0x000fe40001000000 */
[----:B------:R-:W-:Y:S02]  /*9af0*/  ISETP.GE.AND P2, PT, R16, R129, PT ;  /* 0x000000811000720c */ /* 0x000fe40003f46270 */
[----:B------:R-:W-:Y:S02]  /*9b00*/  FSEL R78, R78, -INF , P4 ;  /* 0xff8000004e4e7808 */ /* 0x000fe40002000000 */
[----:B------:R-:W-:Y:S02]  /*9b10*/  IADD3 R65, PT, PT, R113, -0x40, -R6 ;  /* 0xffffffc071417810 */ /* 0x000fe40007ffe806 */
[----:B------:R-:W-:Y:S02]  /*9b20*/  IABS R71, R71 ;  /* 0x0000004700477213 */ /* 0x000fe40000000000 */
[----:B------:R-:W-:-:S02]  /*9b30*/  I2FP.F32.S32 R63, R63 ;  /* 0x0000003f003f7245 */ /* 0x000fc40000201400 */
[----:B------:R-:W-:Y:S02]  /*9b40*/  IADD3 R68, PT, PT, R113, -0x39, -R6 ;  /* 0xffffffc771447810 */ /* 0x000fe40007ffe806 */
[-C--:B------:R-:W-:Y:S01]  /*9b50*/  ISETP.GE.AND P4, PT, R17, R130.reuse, PT ;  /* 0x000000821100720c */ /* 0x080fe20003f86270 */
[----:B------:R-:W-:Y:S01]  /*9b60*/  FFMA.FTZ R63, -R126, R63, R93 ;  /* 0x0000003f7e3f7223 */ /* 0x000fe2000001015d */
[----:B------:R-:W-:Y:S01]  /*9b70*/  FSEL R151, R78, -INF , !P2 ;  /* 0xff8000004e977808 */ /* 0x000fe20005000000 */
[C---:B------:R-:W-:Y:S01]  /*9b80*/  VIADD R93, R7.reuse, 0x38 ;  /* 0x00000038075d7836 */ /* 0x040fe20000000000 */
[----:B------:R-:W-:Y:S01]  /*9b90*/  ISETP.GE.AND P2, PT, R102, R130, PT ;  /* 0x000000826600720c */ /* 0x000fe20003f46270 */
[----:B------:R-:W-:Y:S01]  /*9ba0*/  VIADD R78, R7, 0x49 ;  /* 0x00000049074e7836 */ /* 0x000fe20000000000 */
[----:B------:R-:W-:Y:S02]  /*9bb0*/  IABS R65, R65 ;  /* 0x0000004100417213 */ /* 0x000fe40000000000 */
[----:B------:R-:W-:-:S02]  /*9bc0*/  I2FP.F32.S32 R71, R71 ;  /* 0x0000004700477245 */ /* 0x000fc40000201400 */
[----:B------:R-:W-:Y:S02]  /*9bd0*/  ISETP.GE.AND P5, PT, R30, R129, PT ;  /* 0x000000811e00720c */ /* 0x000fe40003fa6270 */
[----:B------:R-:W-:Y:S01]  /*9be0*/  IABS R68, R68 ;  /* 0x0000004400447213 */ /* 0x000fe20000000000 */
[----:B------:R-:W-:Y:S01]  /*9bf0*/  FFMA.FTZ R71, -R126, R71, R88 ;  /* 0x000000477e477223 */ /* 0x000fe20000010158 */
[----:B------:R-:W-:Y:S01]  /*9c00*/  FSEL R51, R77, -INF , P4 ;  /* 0xff8000004d337808 */ /* 0x000fe20002000000 */
[----:B------:R-:W-:Y:S01]  /*9c10*/  VIADD R77, R7, 0x50 ;  /* 0x00000050074d7836 */ /* 0x000fe20000000000 */
[----:B------:R-:W-:Y:S02]  /*9c20*/  ISETP.GE.AND P4, PT, R102, R129, PT ;  /* 0x000000816600720c */ /* 0x000fe40003f86270 */
[----:B------:R-:W-:Y:S02]  /*9c30*/  FSEL R76, R76, -INF , P2 ;  /* 0xff8000004c4c7808 */ /* 0x000fe40001000000 */
[----:B------:R-:W-:-:S02]  /*9c40*/  I2FP.F32.S32 R65, R65 ;  /* 0x0000004100417245 */ /* 0x000fc40000201400 */
[----:B------:R-:W-:Y:S02]  /*9c50*/  FSEL R49, R140, -INF , !P5 ;  /* 0xff8000008c317808 */ /* 0x000fe40006800000 */
[----:B------:R-:W-:Y:S01]  /*9c60*/  I2FP.F32.S32 R68, R68 ;  /* 0x0000004400447245 */ /* 0x000fe20000201400 */
[----:B------:R-:W-:Y:S01]  /*9c70*/  FFMA.FTZ R65, -R126, R65, R92 ;  /* 0x000000417e417223 */ /* 0x000fe2000001015c */
[----:B------:R-:W-:Y:S01]  /*9c80*/  ISETP.GE.AND P5, PT, R12, R129, PT ;  /* 0x000000810c00720c */ /* 0x000fe20003fa6270 */
[C---:B------:R-:W-:Y:S01]  /*9c90*/  VIADD R92, R7.reuse, 0x39 ;  /* 0x00000039075c7836 */ /* 0x040fe20000000000 */
[----:B------:R-:W-:Y:S01]  /*9ca0*/  ISETP.GE.AND P2, PT, R38, R130, PT ;  /* 0x000000822600720c */ /* 0x000fe20003f46270 */
[----:B------:R-:W-:Y:S01]  /*9cb0*/  FFMA.FTZ R68, -R126, R68, R90 ;  /* 0x000000447e447223 */ /* 0x000fe2000001015a */
[----:B------:R-:W-:Y:S01]  /*9cc0*/  FSEL R88, R76, -INF , !P4 ;  /* 0xff8000004c587808 */ /* 0x000fe20006000000 */
[----:B------:R-:W-:Y:S01]  /*9cd0*/  VIADD R90, R7, 0x40 ;  /* 0x00000040075a7836 */ /* 0x000fe20000000000 */
[----:B------:R-:W-:Y:S01]  /*9ce0*/  ISETP.GE.AND P4, PT, R93, R130, PT ;  /* 0x000000825d00720c */ /* 0x000fe20003f86270 */
[----:B------:R-:W-:Y:S01]  /*9cf0*/  VIADD R76, R7, 0x51 ;  /* 0x00000051074c7836 */ /* 0x000fe20000000000 */
[----:B------:R-:W-:-:S02]  /*9d00*/  FSEL R18, R18, -INF , !P5 ;  /* 0xff80000012127808 */ /* 0x000fc40006800000 */
[-C--:B------:R-:W-:Y:S02]  /*9d10*/  ISETP.GE.AND P5, PT, R24, R129.reuse, PT ;  /* 0x000000811800720c */ /* 0x080fe40003fa6270 */
[----:B------:R-:W-:Y:S02]  /*9d20*/  FSEL R73, R73, -INF , P2 ;  /* 0xff80000049497808 */ /* 0x000fe40001000000 */
[----:B------:R-:W-:Y:S02]  /*9d30*/  ISETP.GE.AND P2, PT, R93, R129, PT ;  /* 0x000000815d00720c */ /* 0x000fe40003f46270 */
[----:B------:R-:W-:Y:S02]  /*9d40*/  FSEL R71, R71, -INF , P4 ;  /* 0xff80000047477808 */ /* 0x000fe40002000000 */
[----:B------:R-:W-:Y:S02]  /*9d50*/  FSEL R152, R135, -INF , !P5 ;  /* 0xff80000087987808 */ /* 0x000fe40006800000 */
[----:B------:R-:W-:-:S02]  /*9d60*/  ISETP.GE.AND P4, PT, R92, R130, PT ;  /* 0x000000825c00720c */ /* 0x000fc40003f86270 */
[----:B------:R-:W-:Y:S01]  /*9d70*/  FSEL R135, R71, -INF , !P2 ;  /* 0xff80000047877808 */ /* 0x000fe20005000000 */
[----:B------:R-:W-:Y:S01]  /*9d80*/  VIADD R71, R7, 0x59 ;  /* 0x0000005907477836 */ /* 0x000fe20000000000 */
[----:B------:R-:W-:Y:S02]  /*9d90*/  ISETP.GE.AND P2, PT, R90, R130, PT ;  /* 0x000000825a00720c */ /* 0x000fe40003f46270 */
[----:B------:R-:W-:Y:S02]  /*9da0*/  FSEL R68, R68, -INF , P4 ;  /* 0xff80000044447808 */ /* 0x000fe40002000000 */
[----:B------:R-:W-:Y:S02]  /*9db0*/  IADD3 R43, PT, PT, R113, -0x50, -R6 ;  /* 0xffffffb0712b7810 */ /* 0x000fe40007ffe806 */
[----:B------:R-:W-:Y:S02]  /*9dc0*/  ISETP.GE.AND P4, PT, R90, R129, PT ;  /* 0x000000815a00720c */ /* 0x000fe40003f86270 */
[----:B------:R-:W-:-:S02]  /*9dd0*/  FSEL R65, R65, -INF , P2 ;  /* 0xff80000041417808 */ /* 0x000fc40001000000 */
[----:B------:R-:W-:Y:S02]  /*9de0*/  IABS R43, R43 ;  /* 0x0000002b002b7213 */ /* 0x000fe40000000000 */
[-C--:B------:R-:W-:Y:S02]  /*9df0*/  ISETP.GE.AND P2, PT, R82, R130.reuse, PT ;  /* 0x000000825200720c */ /* 0x080fe40003f46270 */
[----:B------:R-:W-:Y:S01]  /*9e00*/  FSEL R141, R65, -INF , !P4 ;  /* 0xff800000418d7808 */ /* 0x000fe20006000000 */
[----:B------:R-:W-:Y:S01]  /*9e10*/  VIADD R65, R7, 0x61 ;  /* 0x0000006107417836 */ /* 0x000fe20000000000 */
[----:B------:R-:W-:Y:S02]  /*9e20*/  ISETP.GE.AND P4, PT, R79, R130, PT ;  /* 0x000000824f00720c */ /* 0x000fe40003f86270 */
[----:B------:R-:W-:Y:S02]  /*9e30*/  I2FP.F32.S32 R43, R43 ;  /* 0x0000002b002b7245 */ /* 0x000fe40000201400 */
[----:B------:R-:W-:-:S02]  /*9e40*/  ISETP.GE.AND P5, PT, R17, R129, PT ;  /* 0x000000811100720c */ /* 0x000fc40003fa6270 */
[----:B------:R-:W-:Y:S01]  /*9e50*/  FSEL R63, R63, -INF , P2 ;  /* 0xff8000003f3f7808 */ /* 0x000fe20001000000 */
[----:B------:R-:W-:Y:S01]  /*9e60*/  FFMA.FTZ R43, -R126, R43, R131 ;  /* 0x0000002b7e2b7223 */ /* 0x000fe20000010183 */
        /* <DEDUP_REMOVED lines=8> */
[----:B------:R-:W-:Y:S01]  /*9ef0*/  FSEL R140, R73, -INF , !P5 ;  /* 0xff800000498c7808 */ /* 0x000fe20006800000 */
[----:B------:R-:W-:Y:S01]  /*9f00*/  VIADD R73, R7, 0x58 ;  /* 0x0000005807497836 */ /* 0x000fe20000000000 */
[----:B------:R-:W-:Y:S02]  /*9f10*/  FSEL R48, R48, -INF , P4 ;  /* 0xff80000030307808 */ /* 0x000fe40002000000 */
[----:B------:R-:W-:Y:S02]  /*9f20*/  ISETP.GE.AND P4, PT, R77, R129, PT ;  /* 0x000000814d00720c */ /* 0x000fe40003f86270 */
[----:B------:R-:W-:-:S02]  /*9f30*/  FSEL R43, R43, -INF , P2 ;  /* 0xff8000002b2b7808 */ /* 0x000fc40001000000 */
[----:B------:R-:W-:Y:S02]  /*9f40*/  IADD3 R40, PT, PT, R113, -0x59, -R6 ;  /* 0xffffffa771287810 */ /* 0x000fe40007ffe806 */
[----:B------:R-:W-:Y:S02]  /*9f50*/  ISETP.GE.AND P5, PT, R92, R129, PT ;  /* 0x000000815c00720c */ /* 0x000fe40003fa6270 */
[-C--:B------:R-:W-:Y:S02]  /*9f60*/  ISETP.GE.AND P2, PT, R76, R130.reuse, PT ;  /* 0x000000824c00720c */ /* 0x080fe40003f46270 */
[----:B------:R-:W-:Y:S02]  /*9f70*/  FSEL R138, R43, -INF , !P4 ;  /* 0xff8000002b8a7808 */ /* 0x000fe40006000000 */
[----:B------:R-:W-:Y:S02]  /*9f80*/  ISETP.GE.AND P4, PT, R73, R130, PT ;  /* 0x000000824900720c */ /* 0x000fe40003f86270 */
[----:B------:R-:W-:-:S02]  /*9f90*/  IABS R40, R40 ;  /* 0x0000002800287213 */ /* 0x000fc40000000000 */
[----:B------:R-:W-:Y:S01]  /*9fa0*/  FSEL R131, R68, -INF , !P5 ;  /* 0xff80000044837808 */ /* 0x000fe20006800000 */
[----:B------:R-:W-:Y:S01]  /*9fb0*/  VIADD R68, R7, 0x60 ;  /* 0x0000006007447836 */ /* 0x000fe20000000000 */
[-C--:B------:R-:W-:Y:S02]  /*9fc0*/  ISETP.GE.AND P5, PT, R82, R129.reuse, PT ;  /* 0x000000815200720c */ /* 0x080fe40003fa6270 */
[----:B------:R-:W-:Y:S02]  /*9fd0*/  FSEL R132, R132, -INF , P2 ;  /* 0xff80000084847808 */ /* 0x000fe40001000000 */
[----:B------:R-:W-:Y:S02]  /*9fe0*/  ISETP.GE.AND P2, PT, R73, R129, PT ;  /* 0x000000814900720c */ /* 0x000fe40003f46270 */
[----:B------:R-:W-:Y:S02]  /*9ff0*/  FSEL R133, R133, -INF , P4 ;  /* 0xff80000085857808 */ /* 0x000fe40002000000 */
[----:B------:R-:W-:-:S02]  /*a000*/  I2FP.F32.S32 R40, R40 ;  /* 0x0000002800287245 */ /* 0x000fc40000201400 */
[----:B------:R-:W-:Y:S01]  /*a010*/  FSEL R149, R63, -INF , !P5 ;  /* 0xff8000003f957808 */ /* 0x000fe20006800000 */
[----:B------:R-:W-:Y:S01]  /*a020*/  VIADD R63, R7, 0x68 ;  /* 0x00000068073f7836 */ /* 0x000fe20000000000 */
[----:B------:R-:W-:Y:S01]  /*a030*/  ISETP.GE.AND P5, PT, R78, R129, PT ;  /* 0x000000814e00720c */ /* 0x000fe20003fa6270 */
[----:B------:R-:W-:Y:S01]  /*a040*/  FFMA.FTZ R40, -R126, R40, R134 ;  /* 0x000000287e287223 */ /* 0x000fe20000010186 */
        /* <DEDUP_REMOVED lines=10> */
[-C--:B------:R-:W-:Y:S02]  /*a0f0*/  ISETP.GE.AND P5, PT, R71, R129.reuse, PT ;  /* 0x000000814700720c */ /* 0x080fe40003fa6270 */
[----:B------:R-:W-:Y:S01]  /*a100*/  FSEL R43, R36, -INF , P2 ;  /* 0xff800000242b7808 */ /* 0x000fe20001000000 */
[----:B------:R-:W-:Y:S01]  /*a110*/  VIADD R36, R7, 0x70 ;  /* 0x0000007007247836 */ /* 0x000fe20000000000 */
[----:B------:R-:W-:Y:S02]  /*a120*/  ISETP.GE.AND P2, PT, R63, R130, PT ;  /* 0x000000823f00720c */ /* 0x000fe40003f46270 */
[----:B------:R-:W-:Y:S02]  /*a130*/  FSEL R48, R39, -INF , !P4 ;  /* 0xff80000027307808 */ /* 0x000fe40006000000 */
[----:B------:R-:W-:Y:S02]  /*a140*/  FSEL R132, R40, -INF , !P5 ;  /* 0xff80000028847808 */ /* 0x000fe40006800000 */
[----:B------:R-:W-:-:S02]  /*a150*/  ISETP.GE.AND P4, PT, R65, R129, PT ;  /* 0x000000814100720c */ /* 0x000fc40003f86270 */
[----:B------:R-:W-:Y:S01]  /*a160*/  FSEL R40, R35, -INF , P2 ;  /* 0xff80000023287808 */ /* 0x000fe20001000000 */
[----:B------:R-:W-:Y:S01]  /*a170*/  VIADD R35, R7, 0x71 ;  /* 0x0000007107237836 */ /* 0x000fe20000000000 */
[----:B------:R-:W-:Y:S02]  /*a180*/  ISETP.GE.AND P2, PT, R60, R130, PT ;  /* 0x000000823c00720c */ /* 0x000fe40003f46270 */
[----:B------:R-:W-:Y:S02]  /*a190*/  IADD3 R58, PT, PT, R105, -0x1, -R6 ;  /* 0xffffffff693a7810 */ /* 0x000fe40007ffe806 */
[----:B------:R-:W-:Y:S02]  /*a1a0*/  FSEL R43, R43, -INF , !P4 ;  /* 0xff8000002b2b7808 */ /* 0x000fe40006000000 */
[----:B------:R-:W-:Y:S02]  /*a1b0*/  ISETP.GE.AND P4, PT, R63, R129, PT ;  /* 0x000000813f00720c */ /* 0x000fe40003f86270 */
[----:B------:R-:W-:Y:S01]  /*a1c0*/  FSEL R39, R34, -INF , P2 ;  /* 0xff80000022277808 */ /* 0x000fe20001000000 */
[----:B------:R-:W-:Y:S01]  /*a1d0*/  VIADD R34, R7, 0x78 ;  /* 0x0000007807227836 */ /* 0x000fe20000000000 */
[----:B------:R-:W-:-:S02]  /*a1e0*/  IABS R58, R58 ;  /* 0x0000003a003a7213 */ /* 0x000fc40000000000 */
[----:B------:R-:W-:Y:S02]  /*a1f0*/  ISETP.GE.AND P2, PT, R36, R130, PT ;  /* 0x000000822400720c */ /* 0x000fe40003f46270 */
[----:B------:R-:W-:Y:S02]  /*a200*/  FSEL R40, R40, -INF , !P4 ;  /* 0xff80000028287808 */ /* 0x000fe40006000000 */
[----:B------:R-:W-:Y:S02]  /*a210*/  ISETP.GE.AND P4, PT, R60, R129, PT ;  /* 0x000000813c00720c */ /* 0x000fe40003f86270 */
[----:B------:R-:W-:Y:S02]  /*a220*/  FSEL R28, R28, -INF , P2 ;  /* 0xff8000001c1c7808 */ /* 0x000fe40001000000 */
[----:B------:R-:W-:Y:S02]  /*a230*/  I2FP.F32.S32 R142, R58 ;  /* 0x0000003a008e7245 */ /* 0x000fe40000201400 */
[----:B------:R-:W-:-:S02]  /*a240*/  ISETP.GE.AND P2, PT, R34, R130, PT ;  /* 0x000000822200720c */ /* 0x000fc40003f46270 */
[----:B------:R-:W-:Y:S01]  /*a250*/  FSEL R39, R39, -INF , !P4 ;  /* 0xff80000027277808 */ /* 0x000fe20006000000 */
[----:B------:R-:W-:Y:S01]  /*a260*/  FFMA.FTZ R52, -R126, R142, R52 ;  /* 0x0000008e7e347223 */ /* 0x000fe20000010134 */
[----:B------:R-:W-:Y:S02]  /*a270*/  ISETP.GE.AND P0, PT, R7, R128, PT ;  /* 0x000000800700720c */ /* 0x000fe40003f06270 */
[----:B------:R-:W-:Y:S02]  /*a280*/  ISETP.GE.AND P4, PT, R35, R130, PT ;  /* 0x000000822300720c */ /* 0x000fe40003f86270 */
[----:B------:R-:W-:Y:S02]  /*a290*/  FSEL R58, R31, -INF , P2 ;  /* 0xff8000001f3a7808 */ /* 0x000fe40001000000 */
[----:B------:R-:W-:Y:S02]  /*a2a0*/  IADD3 R31, PT, PT, R105, -0x9, -R6 ;  /* 0xfffffff7691f7810 */ /* 0x000fe40007ffe806 */
[----:B------:R-:W-:-:S02]  /*a2b0*/  FSEL R27, R27, -INF , P4 ;  /* 0xff8000001b1b7808 */ /* 0x000fc40002000000 */
[----:B------:R-:W-:Y:S02]  /*a2c0*/  FSEL R136, R136, -INF , P0 ;  /* 0xff80000088887808 */ /* 0x000fe40000000000 */
[----:B------:R-:W-:Y:S02]  /*a2d0*/  ISETP.GE.AND P5, PT, R7, R127, PT ;  /* 0x0000007f0700720c */ /* 0x000fe40003fa6270 */
[C---:B------:R-:W-:Y:S02]  /*a2e0*/  ISETP.GE.AND P4, PT, R139.reuse, R129, PT ;  /* 0x000000818b00720c */ /* 0x040fe40003f86270 */
[C---:B------:R-:W-:Y:S02]  /*a2f0*/  ISETP.GE.AND P2, PT, R139.reuse, R128, PT ;  /* 0x000000808b00720c */ /* 0x040fe40003f46270 */
[----:B------:R-:W-:Y:S02]  /*a300*/  ISETP.GE.AND P0, PT, R139, R127, PT ;  /* 0x0000007f8b00720c */ /* 0x000fe40003f06270 */
[----:B------:R-:W-:-:S02]  /*a310*/  IABS R139, R31 ;  /* 0x0000001f008b7213 */ /* 0x000fc40000000000 */
[----:B------:R-:W-:Y:S02]  /*a320*/  FSEL R52, R52, -INF , P3 ;  /* 0xff80000034347808 */ /* 0x000fe40001800000 */
[----:B------:R-:W-:Y:S02]  /*a330*/  FSEL R31, R136, -INF , !P5 ;  /* 0xff800000881f7808 */ /* 0x000fe40006800000 */
[C-C-:B------:R-:W-:Y:S02]  /*a340*/  IADD3 R136, PT, PT, R105.reuse, -0x10, -R6.reuse ;  /* 0xfffffff069887810 */ /* 0x140fe40007ffe806 */
[----:B------:R-:W-:Y:S02]  /*a350*/  I2FP.F32.S32 R139, R139 ;  /* 0x0000008b008b7245 */ /* 0x000fe40000201400 */
[----:B------:R-:W-:Y:S02]  /*a360*/  FSEL R56, R52, -INF , !P1 ;  /* 0xff80000034387808 */ /* 0x000fe40004800000 */
[----:B------:R-:W-:Y:S01]  /*a370*/  IADD3 R52, PT, PT, R105, -0x11, -R6 ;  /* 0xffffffef69347810 */ /* 0x000fe20007ffe806 */
[----:B------:R-:W-:Y:S01]  /*a380*/  FFMA.FTZ R57, -R126, R139, R57 ;  /* 0x0000008b7e397223 */ /* 0x000fe20000010139 */
[----:B------:R-:W-:-:S02]  /*a390*/  IABS R136, R136 ;  /* 0x0000008800887213 */ /* 0x000fc40000000000 */
[----:B------:R-:W-:Y:S02]  /*a3a0*/  IABS R52, R52 ;  /* 0x0000003400347213 */ /* 0x000fe40000000000 */
[----:B------:R-:W-:Y:S02]  /*a3b0*/  ISETP.GE.AND P5, PT, R137, R128, PT ;  /* 0x000000808900720c */ /* 0x000fe40003fa6270 */
[----:B------:R-:W-:Y:S02]  /*a3c0*/  FSEL R29, R29, -INF , P2 ;  /* 0xff8000001d1d7808 */ /* 0x000fe40001000000 */
[----:B------:R-:W-:Y:S02]  /*a3d0*/  I2FP.F32.S32 R136, R136 ;  /* 0x0000008800887245 */ /* 0x000fe40000201400 */
[C---:B------:R-:W-:Y:S02]  /*a3e0*/  ISETP.GE.AND P1, PT, R53.reuse, R128, PT ;  /* 0x000000803500720c */ /* 0x040fe40003f26270 */
[-C--:B------:R-:W-:Y:S01]  /*a3f0*/  ISETP.GE.AND P2, PT, R53, R127.reuse, PT ;  /* 0x0000007f3500720c */ /* 0x080fe20003f46270 */
[----:B------:R-:W-:Y:S01]  /*a400*/  IMAD.MOV.U32 R53, RZ, RZ, R52 ;  /* 0x000000ffff357224 */ /* 0x000fe200078e0034 */
[----:B------:R-:W-:Y:S01]  /*a410*/  ISETP.GE.AND P3, PT, R137, R127, PT ;  /* 0x0000007f8900720c */ /* 0x000fe20003f66270 */
[----:B------:R-:W-:Y:S01]  /*a420*/  FFMA.FTZ R61, -R126, R136, R61 ;  /* 0x000000887e3d7223 */ /* 0x000fe2000001013d */
[----:B------:R-:W-:-:S02]  /*a430*/  FSEL R57, R57, -INF , P5 ;  /* 0xff80000039397808 */ /* 0x000fc40002800000 */
[----:B------:R-:W-:Y:S02]  /*a440*/  FSEL R29, R29, -INF , !P0 ;  /* 0xff8000001d1d7808 */ /* 0x000fe40004000000 */
[C---:B------:R-:W-:Y:S02]  /*a450*/  ISETP.GE.AND P0, PT, R30.reuse, R128, PT ;  /* 0x000000801e00720c */ /* 0x040fe40003f06270 */
[----:B------:R-:W-:Y:S02]  /*a460*/  ISETP.GE.AND P5, PT, R30, R127, PT ;  /* 0x0000007f1e00720c */ /* 0x000fe40003fa6270 */
[----:B------:R-:W-:Y:S02]  /*a470*/  FSEL R30, R57, -INF , !P3 ;  /* 0xff800000391e7808 */ /* 0x000fe40005800000 */
[----:B------:R-:W-:Y:S02]  /*a480*/  IADD3 R52, PT, PT, R105, -0x18, -R6 ;  /* 0xffffffe869347810 */ /* 0x000fe40007ffe806 */
[----:B------:R-:W-:-:S02]  /*a490*/  I2FP.F32.S32 R57, R53 ;  /* 0x0000003500397245 */ /* 0x000fc40000201400 */
[----:B------:R-:W-:Y:S02]  /*a4a0*/  IADD3 R53, PT, PT, R105, -0x19, -R6 ;  /* 0xffffffe769357810 */ /* 0x000fe40007ffe806 */
[----:B------:R-:W-:Y:S01]  /*a4b0*/  FSEL R61, R61, -INF , P1 ;  /* 0xff8000003d3d7808 */ /* 0x000fe20000800000 */
[----:B------:R-:W-:Y:S01]  /*a4c0*/  FFMA.FTZ R57, -R126, R57, R62 ;  /* 0x000000397e397223 */ /* 0x000fe2000001013e */
[C---:B------:R-:W-:Y:S02]  /*a4d0*/  ISETP.GE.AND P3, PT, R50.reuse, R128, PT ;  /* 0x000000803200720c */ /* 0x040fe40003f66270 */
[----:B------:R-:W-:Y:S02]  /*a4e0*/  IABS R52, R52 ;  /* 0x0000003400347213 */ /* 0x000fe40000000000 */
[----:B------:R-:W-:Y:S02]  /*a4f0*/  ISETP.GE.AND P1, PT, R50, R127, PT ;  /* 0x0000007f3200720c */ /* 0x000fe40003f26270 */
[----:B------:R-:W-:-:S02]  /*a500*/  IABS R50, R53 ;  /* 0x0000003500327213 */ /* 0x000fc40000000000 */
[----:B------:R-:W-:Y:S02]  /*a510*/  FSEL R53, R61, -INF , !P2 ;  /* 0xff8000003d357808 */ /* 0x000fe40005000000 */
[----:B------:R-:W-:Y:S02]  /*a520*/  I2FP.F32.S32 R61, R52 ;  /* 0x00000034003d7245 */ /* 0x000fe40000201400 */
[----:B------:R-:W-:Y:S02]  /*a530*/  I2FP.F32.S32 R50, R50 ;  /* 0x0000003200327245 */ /* 0x000fe40000201400 */
[----:B------:R-:W-:Y:S01]  /*a540*/  FSEL R57, R57, -INF , P0 ;  /* 0xff80000039397808 */ /* 0x000fe20000000000 */
[----:B------:R-:W-:Y:S01]  /*a550*/  FFMA.FTZ R61, -R126, R61, R64 ;  /* 0x0000003d7e3d7223 */ /* 0x000fe20000010140 */
[----:B------:R-:W-:Y:S01]  /*a560*/  ISETP.GE.AND P2, PT, R12, R128, PT ;  /* 0x000000800c00720c */ /* 0x000fe20003f46270 */
[----:B------:R-:W-:Y:S01]  /*a570*/  FFMA.FTZ R66, -R126, R50, R66 ;  /* 0x000000327e427223 */ /* 0x000fe20000010142 */
[----:B------:R-:W-:-:S02]  /*a580*/  IADD3 R50, PT, PT, R105, -0x21, -R6 ;  /* 0xffffffdf69327810 */ /* 0x000fc40007ffe806 */
[----:B------:R-:W-:Y:S02]  /*a590*/  FSEL R61, R61, -INF , P3 ;  /* 0xff8000003d3d7808 */ /* 0x000fe40001800000 */
[-C--:B------:R-:W-:Y:S02]  /*a5a0*/  ISETP.GE.AND P0, PT, R12, R127.reuse, PT ;  /* 0x0000007f0c00720c */ /* 0x080fe40003f06270 */
[----:B------:R-:W-:Y:S02]  /*a5b0*/  IABS R50, R50 ;  /* 0x0000003200327213 */ /* 0x000fe40000000000 */
[----:B------:R-:W-:Y:S02]  /*a5c0*/  FSEL R12, R57, -INF , !P5 ;  /* 0xff800000390c7808 */ /* 0x000fe40006800000 */
[C---:B------:R-:W-:Y:S02]  /*a5d0*/  ISETP.GE.AND P5, PT, R42.reuse, R128, PT ;  /* 0x000000802a00720c */ /* 0x040fe40003fa6270 */
[----:B------:R-:W-:-:S02]  /*a5e0*/  ISETP.GE.AND P3, PT, R42, R127, PT ;  /* 0x0000007f2a00720c */ /* 0x000fc40003f66270 */
[----:B------:R-:W-:Y:S02]  /*a5f0*/  FSEL R42, R61, -INF , !P1 ;  /* 0xff8000003d2a7808 */ /* 0x000fe40004800000 */
[----:B------:R-:W-:Y:S02]  /*a600*/  FSEL R66, R66, -INF , P2 ;  /* 0xff80000042427808 */ /* 0x000fe40001000000 */
[C---:B------:R-:W-:Y:S02]  /*a610*/  ISETP.GE.AND P1, PT, R24.reuse, R128, PT ;  /* 0x000000801800720c */ /* 0x040fe40003f26270 */
[----:B------:R-:W-:Y:S01]  /*a620*/  ISETP.GE.AND P2, PT, R24, R127, PT ;  /* 0x0000007f1800720c */ /* 0x000fe20003f46270 */
[----:B------:R-:W-:Y:S01]  /*a630*/  IMAD.MOV.U32 R24, RZ, RZ, R50 ;  /* 0x000000ffff187224 */ /* 0x000fe200078e0032 */
[C-C-:B------:R-:W-:Y:S02]  /*a640*/  IADD3 R52, PT, PT, R105.reuse, -0x20, -R6.reuse ;  /* 0xffffffe069347810 */ /* 0x140fe40007ffe806 */
[----:B------:R-:W-:-:S02]  /*a650*/  IADD3 R57, PT, PT, R105, -0x29, -R6 ;  /* 0xffffffd769397810 */ /* 0x000fc40007ffe806 */
[----:B------:R-:W-:Y:S02]  /*a660*/  I2FP.F32.S32 R24, R24 ;  /* 0x0000001800187245 */ /* 0x000fe40000201400 */
[----:B------:R-:W-:Y:S02]  /*a670*/  IABS R52, R52 ;  /* 0x0000003400347213 */ /* 0x000fe40000000000 */
[----:B------:R-:W-:Y:S01]  /*a680*/  IADD3 R61, PT, PT, R105, -0x28, -R6 ;  /* 0xffffffd8693d7810 */ /* 0x000fe20007ffe806 */
[----:B------:R-:W-:Y:S01]  /*a690*/  FFMA.FTZ R69, -R126, R24, R69 ;  /* 0x000000187e457223 */ /* 0x000fe20000010145 */
[----:B------:R-:W-:Y:S01]  /*a6a0*/  I2FP.F32.S32 R52, R52 ;  /* 0x0000003400347245 */ /* 0x000fe20000201400 */
[----:B------:R-:W2:Y:S01]  /*a6b0*/  LD.E R24, desc[UR4][R84.64+0xdc] ;  /* 0x0000dc0454187980 */ /* 0x000ea2000c101900 */
[----:B------:R-:W-:Y:S02]  /*a6c0*/  IABS R57, R57 ;  /* 0x0000003900397213 */ /* 0x000fe40000000000 */
[----:B------:R-:W-:Y:S01]  /*a6d0*/  FSEL R50, R66, -INF , !P0 ;  /* 0xff80000042327808 */ /* 0x000fe20004000000 */
[----:B------:R-:W-:Y:S01]  /*a6e0*/  FFMA.FTZ R52, -R126, R52, R67 ;  /* 0x000000347e347223 */ /* 0x000fe20000010143 */
[----:B------:R-:W-:-:S02]  /*a6f0*/  ISETP.GE.AND P0, PT, R16, R128, PT ;  /* 0x000000801000720c */ /* 0x000fc40003f06270 */
[----:B------:R-:W-:Y:S02]  /*a700*/  IABS R61, R61 ;  /* 0x0000003d003d7213 */ /* 0x000fe40000000000 */
[----:B------:R-:W-:Y:S02]  /*a710*/  FSEL R52, R52, -INF , P5 ;  /* 0xff80000034347808 */ /* 0x000fe40002800000 */
[----:B------:R-:W-:Y:S02]  /*a720*/  ISETP.GE.AND P5, PT, R16, R127, PT ;  /* 0x0000007f1000720c */ /* 0x000fe40003fa6270 */
[----:B------:R-:W-:Y:S02]  /*a730*/  FSEL R16, R52, -INF , !P3 ;  /* 0xff80000034107808 */ /* 0x000fe40005800000 */
[----:B------:R-:W-:Y:S02]  /*a740*/  I2FP.F32.S32 R57, R57 ;  /* 0x0000003900397245 */ /* 0x000fe40000201400 */
[----:B------:R-:W-:-:S02]  /*a750*/  IADD3 R52, PT, PT, R105, -0x30, -R6 ;  /* 0xffffffd069347810 */ /* 0x000fc40007ffe806 */
[----:B------:R-:W-:Y:S01]  /*a760*/  I2FP.F32.S32 R61, R61 ;  /* 0x0000003d003d7245 */ /* 0x000fe20000201400 */
[C---:B------:R-:W-:Y:S01]  /*a770*/  FFMA.FTZ R72, -R126.reuse, R57, R72 ;  /* 0x000000397e487223 */ /* 0x040fe20000010148 */
[----:B------:R-:W-:Y:S02]  /*a780*/  IABS R52, R52 ;  /* 0x0000003400347213 */ /* 0x000fe40000000000 */
[----:B------:R-:W-:Y:S01]  /*a790*/  IADD3 R57, PT, PT, R105, -0x31, -R6 ;  /* 0xffffffcf69397810 */ /* 0x000fe20007ffe806 */
[C---:B------:R-:W-:Y:S01]  /*a7a0*/  FFMA.FTZ R61, -R126.reuse, R61, R70 ;  /* 0x0000003d7e3d7223 */ /* 0x040fe20000010146 */
[----:B------:R-:W-:Y:S02]  /*a7b0*/  I2FP.F32.S32 R62, R52 ;  /* 0x00000034003e7245 */ /* 0x000fe40000201400 */
[----:B------:R-:W-:Y:S02]  /*a7c0*/  FSEL R69, R69, -INF , P1 ;  /* 0xff80000045457808 */ /* 0x000fe40000800000 */
[----:B------:R-:W-:Y:S01]  /*a7d0*/  IABS R57, R57 ;  /* 0x0000003900397213 */ /* 0x000fe20000000000 */
[----:B------:R-:W-:Y:S01]  /*a7e0*/  FFMA.FTZ R62, -R126, R62, R74 ;  /* 0x0000003e7e3e7223 */ /* 0x000fe2000001014a */
[----:B------:R-:W-:-:S02]  /*a7f0*/  ISETP.GE.AND P3, PT, R17, R128, PT ;  /* 0x000000801100720c */ /* 0x000fc40003f66270 */
[----:B------:R-:W-:Y:S01]  /*a800*/  ISETP.GE.AND P1, PT, R17, R127, PT ;  /* 0x0000007f1100720c */ /* 0x000fe20003f26270 */
[----:B------:R-:W-:Y:S01]  /*a810*/  IMAD.MOV.U32 R64, RZ, RZ, R57 ;  /* 0x000000ffff407224 */ /* 0x000fe200078e0039 */
[----:B------:R-:W-:Y:S02]  /*a820*/  FSEL R17, R69, -INF , !P2 ;  /* 0xff80000045117808 */ /* 0x000fe40005000000 */
[----:B------:R-:W-:Y:S02]  /*a830*/  FSEL R61, R61, -INF , P0 ;  /* 0xff8000003d3d7808 */ /* 0x000fe40000000000 */
[----:B------:R-:W-:Y:S02]  /*a840*/  ISETP.GE.AND P2, PT, R102, R128, PT ;  /* 0x000000806600720c */ /* 0x000fe40003f46270 */
[----:B------:R-:W-:Y:S02]  /*a850*/  IADD3 R57, PT, PT, R105, -0x38, -R6 ;  /* 0xffffffc869397810 */ /* 0x000fe40007ffe806 */
[----:B------:R-:W-:-:S02]  /*a860*/  FSEL R72, R72, -INF , P3 ;  /* 0xff80000048487808 */ /* 0x000fc40001800000 */
[----:B------:R-:W-:Y:S02]  /*a870*/  FSEL R52, R61, -INF , !P5 ;  /* 0xff8000003d347808 */ /* 0x000fe40006800000 */
[-C--:B------:R-:W-:Y:S02]  /*a880*/  ISETP.GE.AND P0, PT, R102, R127.reuse, PT ;  /* 0x0000007f6600720c */ /* 0x080fe40003f06270 */
[----:B------:R-:W-:Y:S02]  /*a890*/  IADD3 R61, PT, PT, R105, -0x39, -R6 ;  /* 0xffffffc7693d7810 */ /* 0x000fe40007ffe806 */
[----:B------:R-:W-:Y:S02]  /*a8a0*/  FSEL R62, R62, -INF , P2 ;  /* 0xff8000003e3e7808 */ /* 0x000fe40001000000 */
[C---:B------:R-:W-:Y:S02]  /*a8b0*/  ISETP.GE.AND P5, PT, R38.reuse, R128, PT ;  /* 0x000000802600720c */ /* 0x040fe40003fa6270 */
[----:B------:R-:W-:-:S02]  /*a8c0*/  ISETP.GE.AND P3, PT, R38, R127, PT ;  /* 0x0000007f2600720c */ /* 0x000fc40003f66270 */
[----:B------:R-:W-:Y:S02]  /*a8d0*/  IABS R57, R57 ;  /* 0x0000003900397213 */ /* 0x000fe40000000000 */
[----:B------:R-:W-:Y:S02]  /*a8e0*/  FSEL R38, R72, -INF , !P1 ;  /* 0xff80000048267808 */ /* 0x000fe40004800000 */
[C---:B------:R-:W-:Y:S02]  /*a8f0*/  ISETP.GE.AND P1, PT, R93.reuse, R128, PT ;  /* 0x000000805d00720c */ /* 0x040fe40003f26270 */
[----:B------:R-:W-:Y:S02]  /*a900*/  ISETP.GE.AND P2, PT, R93, R127, PT ;  /* 0x0000007f5d00720c */ /* 0x000fe40003f46270 */
[----:B------:R-:W-:Y:S02]  /*a910*/  IABS R61, R61 ;  /* 0x0000003d003d7213 */ /* 0x000fe40000000000 */
[----:B------:R-:W-:-:S02]  /*a920*/  FSEL R93, R62, -INF , !P0 ;  /* 0xff8000003e5d7808 */ /* 0x000fc40004000000 */
[----:B------:R-:W-:Y:S02]  /*a930*/  I2FP.F32.S32 R64, R64 ;  /* 0x0000004000407245 */ /* 0x000fe40000201400 */
[----:B------:R-:W-:Y:S02]  /*a940*/  I2FP.F32.S32 R62, R57 ;  /* 0x00000039003e7245 */ /* 0x000fe40000201400 */
[C---:B------:R-:W-:Y:S02]  /*a950*/  IADD3 R57, PT, PT, R105.reuse, -0x40, -R6 ;  /* 0xffffffc069397810 */ /* 0x040fe40007ffe806 */
[----:B------:R-:W-:Y:S01]  /*a960*/  I2FP.F32.S32 R61, R61 ;  /* 0x0000003d003d7245 */ /* 0x000fe20000201400 */
[C---:B------:R-:W-:Y:S01]  /*a970*/  FFMA.FTZ R64, -R126.reuse, R64, R75 ;  /* 0x000000407e407223 */ /* 0x040fe2000001014b */
[----:B------:R-:W-:Y:S01]  /*a980*/  IABS R57, R57 ;  /* 0x0000003900397213 */ /* 0x000fe20000000000 */
[C---:B------:R-:W-:Y:S02]  /*a990*/  FFMA.FTZ R62, -R126.reuse, R62, R80 ;  /* 0x0000003e7e3e7223 */ /* 0x040fe40000010150 */
[----:B------:R-:W-:Y:S01]  /*a9a0*/  FFMA.FTZ R81, -R126, R61, R81 ;  /* 0x0000003d7e517223 */ /* 0x000fe20000010151 */
[----:B------:R-:W-:-:S02]  /*a9b0*/  IADD3 R61, PT, PT, R105, -0x41, -R6 ;  /* 0xffffffbf693d7810 */ /* 0x000fc40007ffe806 */
[----:B------:R-:W-:Y:S02]  /*a9c0*/  I2FP.F32.S32 R57, R57 ;  /* 0x0000003900397245 */ /* 0x000fe40000201400 */
[----:B------:R-:W-:Y:S02]  /*a9d0*/  FSEL R64, R64, -INF , P5 ;  /* 0xff80000040407808 */ /* 0x000fe40002800000 */
[----:B------:R-:W-:Y:S01]  /*a9e0*/  FSEL R62, R62, -INF , P1 ;  /* 0xff8000003e3e7808 */ /* 0x000fe20000800000 */
[----:B------:R-:W-:Y:S01]  /*a9f0*/  FFMA.FTZ R57, -R126, R57, R89 ;  /* 0x000000397e397223 */ /* 0x000fe20000010159 */
[----:B------:R-:W-:Y:S02]  /*aa00*/  IABS R61, R61 ;  /* 0x0000003d003d7213 */ /* 0x000fe40000000000 */
[----:B------:R-:W-:Y:S02]  /*aa10*/  FSEL R143, R64, -INF , !P3 ;  /* 0xff800000408f7808 */ /* 0x000fe40005800000 */
[----:B------:R-:W-:-:S02]  /*aa20*/  ISETP.GE.AND P3, PT, R90, R128, PT ;  /* 0x000000805a00720c */ /* 0x000fc40003f66270 */
[----:B------:R-:W-:Y:S02]  /*aa30*/  FSEL R102, R62, -INF , !P2 ;  /* 0xff8000003e667808 */ /* 0x000fe40005000000 */
[--C-:B------:R-:W-:Y:S01]  /*aa40*/  IADD3 R62, PT, PT, R105, -0x49, -R6.reuse ;  /* 0xffffffb7693e7810 */ /* 0x100fe20007ffe806 */
[----:B------:R-:W-:Y:S01]  /*aa50*/  IMAD.MOV.U32 R64, RZ, RZ, R61 ;  /* 0x000000ffff407224 */ /* 0x000fe200078e003d */
[----:B------:R-:W-:Y:S02]  /*aa60*/  ISETP.GE.AND P1, PT, R90, R127, PT ;  /* 0x0000007f5a00720c */ /* 0x000fe40003f26270 */
[----:B------:R-:W-:Y:S02]  /*aa70*/  FSEL R57, R57, -INF , P3 ;  /* 0xff80000039397808 */ /* 0x000fe40001800000 */
[----:B------:R-:W-:Y:S02]  /*aa80*/  IABS R62, R62 ;  /* 0x0000003e003e7213 */ /* 0x000fe40000000000 */
[----:B------:R-:W-:-:S02]  /*aa90*/  IADD3 R61, PT, PT, R105, -0x48, -R6 ;  /* 0xffffffb8693d7810 */ /* 0x000fc40007ffe806 */
[----:B------:R-:W-:Y:S02]  /*aaa0*/  I2FP.F32.S32 R64, R64 ;  /* 0x0000004000407245 */ /* 0x000fe40000201400 */
[----:B------:R-:W-:Y:S02]  /*aab0*/  FSEL R150, R57, -INF , !P1 ;  /* 0xff80000039967808 */ /* 0x000fe40004800000 */
[----:B------:R-:W-:Y:S02]  /*aac0*/  IADD3 R57, PT, PT, R105, -0x50, -R6 ;  /* 0xffffffb069397810 */ /* 0x000fe40007ffe806 */
[----:B------:R-:W-:Y:S01]  /*aad0*/  I2FP.F32.S32 R62, R62 ;  /* 0x0000003e003e7245 */ /* 0x000fe20000201400 */
[----:B------:R-:W-:Y:S01]  /*aae0*/  FFMA.FTZ R64, -R126, R64, R83 ;  /* 0x000000407e407223 */ /* 0x000fe20000010153 */
[----:B------:R-:W-:Y:S02]  /*aaf0*/  IABS R61, R61 ;  /* 0x0000003d003d7213 */ /* 0x000fe40000000000 */
[----:B------:R-:W-:Y:S01]  /*ab00*/  ISETP.GE.AND P0, PT, R92, R128, PT ;  /* 0x000000805c00720c */ /* 0x000fe20003f06270 */
[----:B------:R-:W-:Y:S01]  /*ab10*/  FFMA.FTZ R94, -R126, R62, R94 ;  /* 0x0000003e7e5e7223 */ /* 0x000fe2000001015e */
[----:B------:R-:W-:-:S02]  /*ab20*/  IABS R57, R57 ;  /* 0x0000003900397213 */ /* 0x000fc40000000000 */
[----:B------:R-:W-:Y:S02]  /*ab30*/  ISETP.GE.AND P2, PT, R82, R128, PT ;  /* 0x000000805200720c */ /* 0x000fe40003f46270 */
[----:B------:R-:W-:Y:S02]  /*ab40*/  IADD3 R62, PT, PT, R105, -0x51, -R6 ;  /* 0xffffffaf693e7810 */ /* 0x000fe40007ffe806 */
[----:B------:R-:W-:Y:S02]  /*ab50*/  I2FP.F32.S32 R61, R61 ;  /* 0x0000003d003d7245 */ /* 0x000fe40000201400 */
[----:B------:R-:W-:Y:S02]  /*ab60*/  ISETP.GE.AND P5, PT, R92, R127, PT ;  /* 0x0000007f5c00720c */ /* 0x000fe40003fa6270 */
[----:B------:R-:W-:Y:S02]  /*ab70*/  FSEL R81, R81, -INF , P0 ;  /* 0xff80000051517808 */ /* 0x000fe40000000000 */
[----:B------:R-:W-:-:S02]  /*ab80*/  I2FP.F32.S32 R57, R57 ;  /* 0x0000003900397245 */ /* 0x000fc40000201400 */
[----:B------:R-:W-:Y:S02]  /*ab90*/  ISETP.GE.AND P0, PT, R82, R127, PT ;  /* 0x0000007f5200720c */ /* 0x000fe40003f06270 */
[----:B------:R-:W-:Y:S02]  /*aba0*/  FSEL R64, R64, -INF , P2 ;  /* 0xff80000040407808 */ /* 0x000fe40001000000 */
[----:B------:R-:W-:Y:S01]  /*abb0*/  IABS R62, R62 ;  /* 0x0000003e003e7213 */ /* 0x000fe20000000000 */
[C---:B------:R-:W-:Y:S01]  /*abc0*/  FFMA.FTZ R61, -R126.reuse, R61, R91 ;  /* 0x0000003d7e3d7223 */ /* 0x040fe2000001015b */
[----:B------:R-:W-:Y:S01]  /*abd0*/  FSEL R89, R81, -INF , !P5 ;  /* 0xff80000051597808 */ /* 0x000fe20006800000 */
[----:B------:R-:W-:Y:S01]  /*abe0*/  FFMA.FTZ R57, -R126, R57, R98 ;  /* 0x000000397e397223 */ /* 0x000fe20000010162 */
[----:B------:R-:W-:Y:S02]  /*abf0*/  ISETP.GE.AND P5, PT, R79, R128, PT ;  /* 0x000000804f00720c */ /* 0x000fe40003fa6270 */
[----:B------:R-:W-:-:S02]  /*ac00*/  FSEL R139, R64, -INF , !P0 ;  /* 0xff800000408b7808 */ /* 0x000fc40004000000 */
[----:B------:R-:W-:Y:S02]  /*ac10*/  ISETP.GE.AND P0, PT, R77, R128, PT ;  /* 0x000000804d00720c */ /* 0x000fe40003f06270 */
[----:B------:R-:W-:Y:S02]  /*ac20*/  I2FP.F32.S32 R64, R62 ;  /* 0x0000003e00407245 */ /* 0x000fe40000201400 */
[----:B------:R-:W-:Y:S02]  /*ac30*/  IADD3 R62, PT, PT, R105, -0x59, -R6 ;  /* 0xffffffa7693e7810 */ /* 0x000fe40007ffe806 */
[----:B------:R-:W-:Y:S02]  /*ac40*/  FSEL R61, R61, -INF , P5 ;  /* 0xff8000003d3d7808 */ /* 0x000fe40002800000 */
[----:B------:R-:W-:Y:S02]  /*ac50*/  ISETP.GE.AND P5, PT, R77, R127, PT ;  /* 0x0000007f4d00720c */ /* 0x000fe40003fa6270 */
[----:B------:R-:W-:-:S02]  /*ac60*/  FSEL R57, R57, -INF , P0 ;  /* 0xff80000039397808 */ /* 0x000fc40000000000 */
[----:B------:R-:W-:Y:S02]  /*ac70*/  ISETP.GE.AND P3, PT, R79, R127, PT ;  /* 0x0000007f4f00720c */ /* 0x000fe40003f66270 */
[----:B------:R-:W-:Y:S02]  /*ac80*/  IABS R62, R62 ;  /* 0x0000003e003e7213 */ /* 0x000fe40000000000 */
[----:B------:R-:W-:Y:S02]  /*ac90*/  FSEL R145, R57, -INF , !P5 ;  /* 0xff80000039917808 */ /* 0x000fe40006800000 */
[----:B------:R-:W-:Y:S02]  /*aca0*/  FSEL R147, R61, -INF , !P3 ;  /* 0xff8000003d937808 */ /* 0x000fe40005800000 */
[----:B------:R-:W-:Y:S02]  /*acb0*/  IADD3 R57, PT, PT, R105, -0x60, -R6 ;  /* 0xffffffa069397810 */ /* 0x000fe40007ffe806 */
[----:B------:R-:W-:-:S02]  /*acc0*/  I2FP.F32.S32 R62, R62 ;  /* 0x0000003e003e7245 */ /* 0x000fc40000201400 */
[C---:B------:R-:W-:Y:S02]  /*acd0*/  IADD3 R61, PT, PT, R105.reuse, -0x58, -R6 ;  /* 0xffffffa8693d7810 */ /* 0x040fe40007ffe806 */
[----:B------:R-:W-:Y:S01]  /*ace0*/  IABS R57, R57 ;  /* 0x0000003900397213 */ /* 0x000fe20000000000 */
[----:B------:R-:W-:Y:S01]  /*acf0*/  FFMA.FTZ R62, -R126, R62, R8 ;  /* 0x0000003e7e3e7223 */ /* 0x000fe20000010108 */
[----:B------:R-:W-:Y:S02]  /*ad00*/  IABS R61, R61 ;  /* 0x0000003d003d7213 */ /* 0x000fe40000000000 */
[----:B------:R-:W-:Y:S02]  /*ad10*/  ISETP.GE.AND P1, PT, R78, R128, PT ;  /* 0x000000804e00720c */ /* 0x000fe40003f26270 */
[----:B------:R-:W-:Y:S02]  /*ad20*/  IADD3 R8, PT, PT, R105, -0x61, -R6 ;  /* 0xffffff9f69087810 */ /* 0x000fe40007ffe806 */
[----:B------:R-:W-:-:S02]  /*ad30*/  I2FP.F32.S32 R57, R57 ;  /* 0x0000003900397245 */ /* 0x000fc40000201400 */
[----:B------:R-:W-:Y:S02]  /*ad40*/  I2FP.F32.S32 R61, R61 ;  /* 0x0000003d003d7245 */ /* 0x000fe40000201400 */
[----:B------:R-:W-:Y:S02]  /*ad50*/  ISETP.GE.AND P2, PT, R78, R127, PT ;  /* 0x0000007f4e00720c */ /* 0x000fe40003f46270 */
[----:B------:R-:W-:Y:S02]  /*ad60*/  FSEL R94, R94, -INF , P1 ;  /* 0xff8000005e5e7808 */ /* 0x000fe40000800000 */
[----:B------:R-:W-:Y:S01]  /*ad70*/  IABS R8, R8 ;  /* 0x0000000800087213 */ /* 0x000fe20000000000 */
[----:B------:R-:W-:Y:S01]  /*ad80*/  FFMA.FTZ R11, -R126, R57, R11 ;  /* 0x000000397e0b7223 */ /* 0x000fe2000001010b */
[----:B------:R-:W-:Y:S01]  /*ad90*/  FSEL R142, R94, -INF , !P2 ;  /* 0xff8000005e8e7808 */ /* 0x000fe20005000000 */
[----:B------:R-:W-:Y:S01]  /*ada0*/  FFMA.FTZ R9, -R126, R61, R9 ;  /* 0x0000003d7e097223 */ /* 0x000fe20000010109 */
[----:B------:R-:W-:-:S02]  /*adb0*/  IADD3 R57, PT, PT, R105, -0x68, -R6 ;  /* 0xffffff9869397810 */ /* 0x000fc40007ffe806 */
[----:B------:R-:W-:Y:S02]  /*adc0*/  I2FP.F32.S32 R8, R8 ;  /* 0x0000000800087245 */ /* 0x000fe40000201400 */
[C---:B------:R-:W-:Y:S01]  /*add0*/  ISETP.GE.AND P2, PT, R73.reuse, R128, PT ;  /* 0x000000804900720c */ /* 0x040fe20003f46270 */
[----:B------:R-:W-:Y:S01]  /*ade0*/  FFMA.FTZ R64, -R126, R64, R95 ;  /* 0x000000407e407223 */ /* 0x000fe2000001015f */
[----:B------:R-:W-:Y:S01]  /*adf0*/  ISETP.GE.AND P3, PT, R76, R128, PT ;  /* 0x000000804c00720c */ /* 0x000fe20003f66270 */
[----:B------:R-:W-:Y:S01]  /*ae00*/  FFMA.FTZ R10, -R126, R8, R10 ;  /* 0x000000087e0a7223 */ /* 0x000fe2000001010a */
[----:B------:R-:W-:Y:S02]  /*ae10*/  IABS R57, R57 ;  /* 0x0000003900397213 */ /* 0x000fe40000000000 */
[----:B------:R-:W-:Y:S02]  /*ae20*/  ISETP.GE.AND P0, PT, R73, R127, PT ;  /* 0x0000007f4900720c */ /* 0x000fe40003f06270 */
[----:B------:R-:W-:-:S02]  /*ae30*/  ISETP.GE.AND P5, PT, R71, R128, PT ;  /* 0x000000804700720c */ /* 0x000fc40003fa6270 */
[----:B------:R-:W-:Y:S02]  /*ae40*/  FSEL R9, R9, -INF , P2 ;  /* 0xff80000009097808 */ /* 0x000fe40001000000 */
[----:B------:R-:W-:Y:S02]  /*ae50*/  IADD3 R8, PT, PT, R105, -0x70, -R6 ;  /* 0xffffff9069087810 */ /* 0x000fe40007ffe806 */
[----:B------:R-:W-:Y:S02]  /*ae60*/  ISETP.GE.AND P1, PT, R76, R127, PT ;  /* 0x0000007f4c00720c */ /* 0x000fe40003f26270 */
[----:B------:R-:W-:Y:S02]  /*ae70*/  FSEL R64, R64, -INF , P3 ;  /* 0xff80000040407808 */ /* 0x000fe40001800000 */
[----:B------:R-:W-:Y:S02]  /*ae80*/  I2FP.F32.S32 R57, R57 ;  /* 0x0000003900397245 */ /* 0x000fe40000201400 */
[----:B------:R-:W-:-:S02]  /*ae90*/  ISETP.GE.AND P3, PT, R71, R127, PT ;  /* 0x0000007f4700720c */ /* 0x000fc40003f66270 */
[----:B------:R-:W-:Y:S02]  /*aea0*/  FSEL R137, R9, -INF , !P0 ;  /* 0xff80000009897808 */ /* 0x000fe40004000000 */
[----:B------:R-:W-:Y:S02]  /*aeb0*/  FSEL R62, R62, -INF , P5 ;  /* 0xff8000003e3e7808 */ /* 0x000fe40002800000 */
[----:B------:R-:W-:Y:S02]  /*aec0*/  ISETP.GE.AND P0, PT, R65, R128, PT ;  /* 0x000000804100720c */ /* 0x000fe40003f06270 */
[----:B------:R-:W-:Y:S01]  /*aed0*/  IABS R8, R8 ;  /* 0x0000000800087213 */ /* 0x000fe20000000000 */
[----:B------:R-:W-:Y:S01]  /*aee0*/  FFMA.FTZ R32, -R126, R57, R32 ;  /* 0x000000397e207223 */ /* 0x000fe20000010120 */
[----:B------:R-:W-:Y:S02]  /*aef0*/  FSEL R144, R64, -INF , !P1 ;  /* 0xff80000040907808 */ /* 0x000fe40004800000 */
[----:B------:R-:W-:-:S02]  /*af00*/  ISETP.GE.AND P1, PT, R68, R128, PT ;  /* 0x000000804400720c */ /* 0x000fc40003f26270 */
[----:B------:R-:W-:Y:S02]  /*af10*/  FSEL R136, R62, -INF , !P3 ;  /* 0xff8000003e887808 */ /* 0x000fe40005800000 */
[----:B------:R-:W-:Y:S02]  /*af20*/  ISETP.GE.AND P5, PT, R65, R127, PT ;  /* 0x0000007f4100720c */ /* 0x000fe40003fa6270 */
[----:B------:R-:W-:Y:S02]  /*af30*/  ISETP.GE.AND P3, PT, R63, R128, PT ;  /* 0x000000803f00720c */ /* 0x000fe40003f66270 */
[----:B------:R-:W-:Y:S02]  /*af40*/  FSEL R10, R10, -INF , P0 ;  /* 0xff8000000a0a7808 */ /* 0x000fe40000000000 */
[----:B------:R-:W-:Y:S02]  /*af50*/  I2FP.F32.S32 R8, R8 ;  /* 0x0000000800087245 */ /* 0x000fe40000201400 */
[----:B------:R-:W-:-:S02]  /*af60*/  IADD3 R9, PT, PT, R105, -0x69, -R6 ;  /* 0xffffff9769097810 */ /* 0x000fc40007ffe806 */
[----:B------:R-:W-:Y:S01]  /*af70*/  FSEL R11, R11, -INF , P1 ;  /* 0xff8000000b0b7808 */ /* 0x000fe20000800000 */
[----:B------:R-:W-:Y:S01]  /*af80*/  FFMA.FTZ R8, -R126, R8, R26 ;  /* 0x000000087e087223 */ /* 0x000fe2000001011a */
[----:B------:R-:W-:Y:S02]  /*af90*/  ISETP.GE.AND P1, PT, R63, R127, PT ;  /* 0x0000007f3f00720c */ /* 0x000fe40003f26270 */
[----:B------:R-:W-:Y:S02]  /*afa0*/  FSEL R66, R10, -INF , !P5 ;  /* 0xff8000000a427808 */ /* 0x000fe40006800000 */
[----:B------:R-:W-:Y:S02]  /*afb0*/  FSEL R32, R32, -INF , P3 ;  /* 0xff80000020207808 */ /* 0x000fe40001800000 */
[----:B------:R-:W-:Y:S02]  /*afc0*/  IABS R9, R9 ;  /* 0x0000000900097213 */ /* 0x000fe40000000000 */
[----:B------:R-:W-:-:S02]  /*afd0*/  IADD3 R10, PT, PT, R105, -0x71, -R6 ;  /* 0xffffff8f690a7810 */ /* 0x000fc40007ffe806 */
[----:B------:R-:W-:Y:S02]  /*afe0*/  ISETP.GE.AND P3, PT, R36, R128, PT ;  /* 0x000000802400720c */ /* 0x000fe40003f66270 */
[----:B------:R-:W-:Y:S02]  /*aff0*/  FSEL R65, R32, -INF , !P1 ;  /* 0xff80000020417808 */ /* 0x000fe40004800000 */
[----:B------:R-:W-:Y:S02]  /*b000*/  I2FP.F32.S32 R9, R9 ;  /* 0x0000000900097245 */ /* 0x000fe40000201400 */
[C---:B------:R-:W-:Y:S02]  /*b010*/  ISETP.GE.AND P5, PT, R36.reuse, R129, PT ;  /* 0x000000812400720c */ /* 0x040fe40003fa6270 */
[----:B------:R-:W-:Y:S02]  /*b020*/  IABS R10, R10 ;  /* 0x0000000a000a7213 */ /* 0x000fe40000000000 */
[----:B------:R-:W-:-:S02]  /*b030*/  ISETP.GE.AND P1, PT, R36, R127, PT ;  /* 0x0000007f2400720c */ /* 0x000fc40003f26270 */
[----:B------:R-:W-:Y:S02]  /*b040*/  ISETP.GE.AND P2, PT, R68, R127, PT ;  /* 0x0000007f4400720c */ /* 0x000fe40003f46270 */
[----:B------:R-:W-:Y:S02]  /*b050*/  FSEL R36, R8, -INF , P3 ;  /* 0xff80000008247808 */ /* 0x000fe40001800000 */
[----:B------:R-:W-:Y:S01]  /*b060*/  FMNMX3.FTZ R8, R31, R56, R29, !PT ;  /* 0x000000381f087276 */ /* 0x000fe2000781001d */
[----:B------:R-:W-:Y:S01]  /*b070*/  FFMA.FTZ R9, -R126, R9, R33 ;  /* 0x000000097e097223 */ /* 0x000fe20000010121 */
[----:B------:R-:W-:Y:S02]  /*b080*/  I2FP.F32.S32 R10, R10 ;  /* 0x0000000a000a7245 */ /* 0x000fe40000201400 */
[----:B------:R-:W-:Y:S02]  /*b090*/  FSEL R67, R11, -INF , !P2 ;  /* 0xff8000000b437808 */ /* 0x000fe40005000000 */
[----:B------:R-:W-:-:S02]  /*b0a0*/  ISETP.GE.AND P2, PT, R60, R128, PT ;  /* 0x000000803c00720c */ /* 0x000fc40003f46270 */
[----:B------:R-:W-:Y:S01]  /*b0b0*/  FMNMX3.FTZ R8, R8, R30, R53, !PT ;  /* 0x0000001e08087276 */ /* 0x000fe20007810035 */
[----:B------:R-:W-:Y:S01]  /*b0c0*/  FFMA.FTZ R10, -R126, R10, R25 ;  /* 0x0000000a7e0a7223 */ /* 0x000fe20000010119 */
        /* <DEDUP_REMOVED lines=8> */
[C---:B------:R-:W-:Y:S02]  /*b150*/  ISETP.GE.AND P4, PT, R35.reuse, R129, PT ;  /* 0x000000812300720c */ /* 0x040fe40003f86270 */
[----:B------:R-:W-:Y:S02]  /*b160*/  ISETP.GE.AND P0, PT, R35, R127, PT ;  /* 0x0000007f2300720c */ /* 0x000fe40003f06270 */
[----:B------:R-:W-:-:S02]  /*b170*/  FSEL R35, R10, -INF , P2 ;  /* 0xff8000000a237808 */ /* 0x000fc40001000000 */
[--C-:B------:R-:W-:Y:S02]  /*b180*/  IADD3 R11, PT, PT, R113, -0x79, -R6.reuse ;  /* 0xffffff87710b7810 */ /* 0x100fe40007ffe806 */
[C-C-:B------:R-:W-:Y:S02]  /*b190*/  IADD3 R10, PT, PT, R105.reuse, -0x78, -R6.reuse ;  /* 0xffffff88690a7810 */ /* 0x140fe40007ffe806 */
[----:B------:R-:W-:Y:S02]  /*b1a0*/  IADD3 R9, PT, PT, R105, -0x79, -R6 ;  /* 0xffffff8769097810 */ /* 0x000fe40007ffe806 */
        /* <DEDUP_REMOVED lines=17> */
[----:B------:R-:W-:Y:S01]  /*b2c0*/  I2FP.F32.S32 R9, R9 ;  /* 0x0000000900097245 */ /* 0x000fe20000201400 */
[----:B------:R-:W-:Y:S01]  /*b2d0*/  VIADD R7, R7, 0x79 ;  /* 0x0000007907077836 */ /* 0x000fe20000000000 */
[----:B------:R-:W-:Y:S02]  /*b2e0*/  FMNMX3.FTZ R6, R6, R144, R137, !PT ;  /* 0x0000009006067276 */ /* 0x000fe40007810089 */
[----:B------:R-:W-:Y:S02]  /*b2f0*/  FSEL R36, R36, -INF , !P1 ;  /* 0xff80000024247808 */ /* 0x000fe40004800000 */
[----:B------:R-:W-:Y:S02]  /*b300*/  ISETP.GE.AND P1, PT, R34, R128, PT ;  /* 0x000000802200720c */ /* 0x000fe40003f26270 */
[----:B------:R-:W-:Y:S01]  /*b310*/  FMNMX3.FTZ R8, R8, R149, R148, !PT ;  /* 0x0000009508087276 */ /* 0x000fe20007810094 */
[----:B------:R-:W-:Y:S01]  /*b320*/  FFMA.FTZ R0, -R126, R9, R0 ;  /* 0x000000097e007223 */ /* 0x000fe20000010100 */
[----:B------:R-:W-:-:S02]  /*b330*/  FMNMX3.FTZ R6, R6, R136, R67, !PT ;  /* 0x0000008806067276 */ /* 0x000fc40007810043 */
[C---:B------:R-:W-:Y:S02]  /*b340*/  ISETP.GE.AND P3, PT, R34.reuse, R129, PT ;  /* 0x000000812200720c */ /* 0x040fe40003f66270 */
[----:B------:R-:W-:Y:S02]  /*b350*/  ISETP.GE.AND P2, PT, R34, R127, PT ;  /* 0x0000007f2200720c */ /* 0x000fe40003f46270 */
[----:B------:R-:W-:Y:S02]  /*b360*/  FSEL R35, R35, -INF , !P0 ;  /* 0xff80000023237808 */ /* 0x000fe40004000000 */
[----:B------:R-:W-:Y:S02]  /*b370*/  ISETP.GE.AND P0, PT, R7, R128, PT ;  /* 0x000000800700720c */ /* 0x000fe40003f06270 */
[----:B------:R-:W-:Y:S02]  /*b380*/  FSEL R34, R5, -INF , P1 ;  /* 0xff80000005227808 */ /* 0x000fe40000800000 */
[----:B------:R-:W-:-:S02]  /*b390*/  FMNMX3.FTZ R5, R8, R146, R138, !PT ;  /* 0x0000009208057276 */ /* 0x000fc4000781008a */
[----:B------:R-:W-:Y:S02]  /*b3a0*/  FMNMX3.FTZ R6, R6, R66, R65, !PT ;  /* 0x0000004206067276 */ /* 0x000fe40007810041 */
[----:B------:R-:W-:Y:S02]  /*b3b0*/  FSEL R33, R0, -INF , P0 ;  /* 0xff80000000217808 */ /* 0x000fe40000000000 */
[----:B------:R-:W-:Y:S02]  /*b3c0*/  FMNMX3.FTZ R0, R5, R134, R133, !PT ;  /* 0x0000008605007276 */ /* 0x000fe40007810085 */
[----:B------:R-:W-:Y:S02]  /*b3d0*/  ISETP.GE.AND P1, PT, R7, R127, PT ;  /* 0x0000007f0700720c */ /* 0x000fe40003f26270 */
[----:B------:R-:W-:Y:S02]  /*b3e0*/  FSEL R34, R34, -INF , !P2 ;  /* 0xff80000022227808 */ /* 0x000fe40005000000 */
[----:B------:R-:W-:-:S02]  /*b3f0*/  FMNMX3.FTZ R6, R6, R61, R36, !PT ;  /* 0x0000003d06067276 */ /* 0x000fc40007810024 */
[----:B------:R-:W-:Y:S02]  /*b400*/  IABS R11, R11 ;  /* 0x0000000b000b7213 */ /* 0x000fe40000000000 */
[----:B------:R-:W-:Y:S02]  /*b410*/  FMNMX3.FTZ R0, R0, R132, R48, !PT ;  /* 0x0000008400007276 */ /* 0x000fe40007810030 */
[----:B------:R-:W-:Y:S02]  /*b420*/  FSEL R33, R33, -INF , !P1 ;  /* 0xff80000021217808 */ /* 0x000fe40004800000 */
[----:B------:R-:W-:Y:S02]  /*b430*/  FMNMX3.FTZ R6, R6, R35, R34, !PT ;  /* 0x0000002306067276 */ /* 0x000fe40007810022 */
[----:B------:R-:W-:Y:S02]  /*b440*/  I2FP.F32.S32 R11, R11 ;  /* 0x0000000b000b7245 */ /* 0x000fe40000201400 */
[----:B------:R-:W-:-:S02]  /*b450*/  FMNMX3.FTZ R0, R0, R43, R40, !PT ;  /* 0x0000002b00007276 */ /* 0x000fc40007810028 */
[----:B------:R-:W-:Y:S02]  /*b460*/  FSEL R28, R28, -INF , !P5 ;  /* 0xff8000001c1c7808 */ /* 0x000fe40006800000 */
[----:B------:R-:W-:Y:S01]  /*b470*/  FMNMX.FTZ R6, R33, R6, !PT ;  /* 0x0000000621067209 */ /* 0x000fe20007810000 */
[----:B------:R-:W-:Y:S01]  /*b480*/  FFMA.FTZ R4, -R126, R11, R4 ;  /* 0x0000000b7e047223 */ /* 0x000fe20000010104 */
[----:B------:R-:W-:Y:S02]  /*b490*/  FMNMX3.FTZ R5, R0, R39, R28, !PT ;  /* 0x0000002700057276 */ /* 0x000fe4000781001c */
[C---:B------:R-:W-:Y:S01]  /*b4a0*/  ISETP.GE.AND P0, PT, R7.reuse, R130, PT ;  /* 0x000000820700720c */ /* 0x040fe20003f06270 */
[----:B------:R-:W1:Y:S01]  /*b4b0*/  SHFL.BFLY PT, R0, R6, 0x2, 0x1f ;  /* 0x0c401f0006007f89 */ /* 0x000e6200000e0000 */
[----:B------:R-:W-:Y:S02]  /*b4c0*/  ISETP.GE.AND P1, PT, R7, R129, PT ;  /* 0x000000810700720c */ /* 0x000fe40003f26270 */
[----:B------:R-:W-:-:S02]  /*b4d0*/  FSEL R4, R4, -INF , P0 ;  /* 0xff80000004047808 */ /* 0x000fc40000000000 */
[----:B------:R-:W-:Y:S02]  /*b4e0*/  FSEL R27, R27, -INF , !P4 ;  /* 0xff8000001b1b7808 */ /* 0x000fe40006000000 */
[----:B------:R-:W-:Y:S02]  /*b4f0*/  FSEL R26, R58, -INF , !P3 ;  /* 0xff8000003a1a7808 */ /* 0x000fe40005800000 */
        /* <DEDUP_REMOVED lines=9> */
[----:B-1----:R-:W-:Y:S01]  /*b590*/  FMNMX.FTZ R0, R6, R0, !PT ;  /* 0x0000000006007209 */ /* 0x002fe20007810000 */
[----:B------:R-:W-:-:S03]  /*b5a0*/  UMOV UR7, 0x400 ;  /* 0x0000040000077882 */ /* 0x000fc60000000000 */
[----:B------:R-:W-:Y:S01]  /*b5b0*/  FSETP.NEU.FTZ.AND P0, PT, R0, -INF , PT ;  /* 0xff8000000000780b */ /* 0x000fe20003f1d000 */
[----:B--2---:R-:W-:Y:S01]  /*b5c0*/  FMUL.FTZ R32, R24, R0 ;  /* 0x0000000018207220 */ /* 0x004fe20000410000 */
[----:B----4-:R-:W-:Y:S01]  /*b5d0*/  ULEA UR6, UR6, UR7, 0x18 ;  /* 0x0000000706067291 */ /* 0x010fe2000f8ec0ff */
[----:B------:R-:W-:-:S03]  /*b5e0*/  LOP3.LUT R98, R2, 0x120, R15, 0xf8, !PT ;  /* 0x0000012002627812 */ /* 0x000fc600078ef80f */
[----:B------:R-:W-:-:S05]  /*b5f0*/  FSEL R32, R32, RZ, P0 ;  /* 0x000000ff20207208 */ /* 0x000fca0000000000 */
[----:B------:R-:W-:Y:S01]  /*b600*/  FFMA.FTZ R92, R31, R24, -R32 ;  /* 0x000000181f5c7223 */ /* 0x000fe20000010820 */
[----:B------:R-:W-:Y:S02]  /*b610*/  LEA R31, R98, UR6, 0x1 ;  /* 0x00000006621f7c11 */ /* 0x000fe4000f8e08ff */
[----:B---3--:R-:W-:-:S03]  /*b620*/  FMNMX.FTZ R2, R5, R4, !PT ;  /* 0x0000000405027209 */ /* 0x008fc60007810000 */
[----:B------:R-:W1:Y:S01]  /*b630*/  LDSM.16.MT88.4 R76, [R31+0x3000] ;  /* 0x003000001f4c783b */ /* 0x000e620000004200 */
[----:B------:R-:W-:Y:S01]  /*b640*/  FSETP.NEU.FTZ.AND P0, PT, R2, -INF , PT ;  /* 0xff8000000200780b */ /* 0x000fe20003f1d000 */
[----:B------:R-:W-:Y:S01]  /*b650*/  FMUL.FTZ R4, R24, R2 ;  /* 0x0000000218047220 */ /* 0x000fe20000410000 */
[-CC-:B------:R-:W-:Y:S01]  /*b660*/  FFMA.FTZ R90, R29, R24.reuse, -R32.reuse ;  /* 0x000000181d5a7223 */ /* 0x180fe20000010820 */
[-CC-:B------:R-:W-:Y:S01]  /*b670*/  FFMA.FTZ R63, R30, R24.reuse, -R32.reuse ;  /* 0x000000181e3f7223 */ /* 0x180fe20000010820 */
[----:B------:R-:W-:Y:S02]  /*b680*/  IMAD.IADD R30, R14, 0x1, R31 ;  /* 0x000000010e1e7824 */ /* 0x000fe400078e021f */
[----:B------:R-:W-:Y:S01]  /*b690*/  FSEL R29, R4, RZ, P0 ;  /* 0x000000ff041d7208 */ /* 0x000fe20000000000 */
[-CC-:B------:R-:W-:Y:S02]  /*b6a0*/  FFMA.FTZ R91, R56, R24.reuse, -R32.reuse ;  /* 0x00000018385b7223 */ /* 0x180fe40000010820 */
[----:B------:R-:W2:Y:S02]  /*b6b0*/  LDSM.16.MT88.4 R4, [R30+0x3000] ;  /* 0x003000001e04783b */ /* 0x000ea40000004200 */
        /* <DEDUP_REMOVED lines=14> */
[----:B------:R-:W-:-:S03]  /*b7a0*/  FFMA.FTZ R8, R42, R24, -R32 ;  /* 0x000000182a087223 */ /* 0x000fc60000010820 */
[----:B------:R3:W-:Y:S01]  /*b7b0*/  MUFU.EX2 R42, R9 ;  /* 0x00000009002a7308 */ /* 0x0007e20000000800 */
[--C-:B------:R-:W-:Y:S01]  /*b7c0*/  FFMA.FTZ R55, R53, R24, -R32.reuse ;  /* 0x0000001835377223 */ /* 0x100fe20000010820 */
[----:B----4-:R-:W-:Y:S01]  /*b7d0*/  F2FP.F16.F32.PACK_AB R69, R91, R92 ;  /* 0x0000005c5b45723e */ /* 0x010fe200000000ff */
[--C-:B------:R-:W-:Y:S01]  /*b7e0*/  FFMA.FTZ R60, R41, R24, -R29.reuse ;  /* 0x00000018293c7223 */ /* 0x100fe2000001081d */
[----:B-----5:R-:W-:Y:S01]  /*b7f0*/  F2FP.F16.F32.PACK_AB R71, R63, R90 ;  /* 0x0000005a3f47723e */ /* 0x020fe200000000ff */
[-CC-:B------:R-:W-:Y:S01]  /*b800*/  FFMA.FTZ R58, R49, R24.reuse, -R29.reuse ;  /* 0x00000018313a7223 */ /* 0x180fe2000001081d */
[----:B-1----:R-:W-:Y:S01]  /*b810*/  F2FP.F16.F32.PACK_AB R68, R94, R95 ;  /* 0x0000005f5e44723e */ /* 0x002fe200000000ff */
[-CC-:B------:R-:W-:Y:S01]  /*b820*/  FFMA.FTZ R57, R19, R24.reuse, -R29.reuse ;  /* 0x0000001813397223 */ /* 0x180fe2000001081d */
[----:B------:R-:W-:Y:S01]  /*b830*/  FFMA.FTZ R53, R18, R24, -R29 ;  /* 0x0000001812357223 */ /* 0x000fe2000001081d */
[----:B--2---:R-:W-:Y:S01]  /*b840*/  F2FP.F16.F32.PACK_AB R70, R59, R64 ;  /* 0x000000403b46723e */ /* 0x004fe200000000ff */
[----:B---3--:R-:W-:-:S02]  /*b850*/  FFMA.FTZ R9, R50, R24, -R32 ;  /* 0x0000001832097223 */ /* 0x008fc40000010820 */
[----:B------:R-:W-:Y:S04]  /*b860*/  MUFU.EX2 R50, R8 ;  /* 0x0000000800327308 */ /* 0x000fe80000000800 */
[----:B------:R1:W-:Y:S01]  /*b870*/  MUFU.EX2 R41, R9 ;  /* 0x0000000900297308 */ /* 0x0003e20000000800 */
[----:B------:R-:W-:Y:S03]  /*b880*/  HMMA.16816.F32 R80, R68, R76, RZ ;  /* 0x0000004c4450723c */ /* 0x000fe600000018ff */
[----:B------:R-:W2:Y:S01]  /*b890*/  MUFU.EX2 R55, R55 ;  /* 0x0000003700377308 */ /* 0x000ea20000000800 */
[----:B------:R-:W-:-:S03]  /*b8a0*/  FFMA.FTZ R49, R16, R24, -R32 ;  /* 0x0000001810317223 */ /* 0x000fc60000010820 */
[----:B------:R-:W-:Y:S01]  /*b8b0*/  MUFU.EX2 R60, R60 ;  /* 0x0000003c003c7308 */ /* 0x000fe20000000800 */
[C---:B------:R-:W-:Y:S01]  /*b8c0*/  HMMA.16816.F32 R76, R68.reuse, R78, RZ ;  /* 0x0000004e444c723c */ /* 0x040fe200000018ff */
[----:B-1----:R-:W1:Y:S02]  /*b8d0*/  LDSM.16.MT88.4 R8, [R30+0x3400] ;  /* 0x003400001e08783b */ /* 0x002e640000004200 */
[----:B------:R-:W3:Y:S01]  /*b8e0*/  MUFU.EX2 R58, R58 ;  /* 0x0000003a003a7308 */ /* 0x000ee20000000800 */
[-CC-:B------:R-:W-:Y:S02]  /*b8f0*/  FFMA.FTZ R54, R17, R24.reuse, -R32.reuse ;  /* 0x0000001811367223 */ /* 0x180fe40000010820 */
[----:B------:R-:W4:Y:S01]  /*b900*/  LDSM.16.MT88.4 R16, [R31+0x3800] ;  /* 0x003800001f10783b */ /* 0x000f220000004200 */
[----:B------:R-:W-:Y:S04]  /*b910*/  MUFU.EX2 R57, R57 ;  /* 0x0000003900397308 */ /* 0x000fe80000000800 */
[----:B------:R-:W5:Y:S01]  /*b920*/  MUFU.EX2 R53, R53 ;  /* 0x0000003500357308 */ /* 0x000f620000000800 */
[-CC-:B------:R-:W-:Y:S01]  /*b930*/  FFMA.FTZ R56, R52, R24.reuse, -R32.reuse ;  /* 0x0000001834387223 */ /* 0x180fe20000010820 */
[C---:B------:R-:W-:Y:S01]  /*b940*/  HMMA.16816.F32 R72, R68.reuse, R4, RZ ;  /* 0x000000044448723c */ /* 0x040fe200000018ff */
[-C--:B------:R-:W-:Y:S01]  /*b950*/  FFMA.FTZ R52, R38, R24.reuse, -R32 ;  /* 0x0000001826347223 */ /* 0x080fe20000010820 */
[----:B--2---:R-:W-:Y:S01]  /*b960*/  F2FP.F16.F32.PACK_AB R5, R42, R55 ;  /* 0x000000372a05723e */ /* 0x004fe200000000ff */
[--C-:B------:R-:W-:Y:S01]  /*b970*/  FFMA.FTZ R62, R37, R24, -R29.reuse ;  /* 0x00000018253e7223 */ /* 0x100fe2000001081d */
[----:B---3--:R-:W-:Y:S01]  /*b980*/  F2FP.F16.F32.PACK_AB R4, R58, R60 ;  /* 0x0000003c3a04723e */ /* 0x008fe200000000ff */
[----:B------:R2:W-:Y:S03]  /*b990*/  MUFU.EX2 R38, R56 ;  /* 0x0000003800267308 */ /* 0x0005e60000000800 */
[----:B------:R-:W-:Y:S01]  /*b9a0*/  HMMA.16816.F32 R68, R68, R6, RZ ;  /* 0x000000064444723c */ /* 0x000fe200000018ff */
[----:B------:R-:W-:Y:S01]  /*b9b0*/  F2FP.F16.F32.PACK_AB R7, R41, R50 ;  /* 0x000000322907723e */ /* 0x000fe200000000ff */
[----:B------:R3:W-:Y:S01]  /*b9c0*/  MUFU.EX2 R37, R52 ;  /* 0x0000003400257308 */ /* 0x0007e20000000800 */
[----:B-----5:R-:W-:Y:S01]  /*b9d0*/  F2FP.F16.F32.PACK_AB R6, R53, R57 ;  /* 0x000000393506723e */ /* 0x020fe200000000ff */
[-CC-:B------:R-:W-:Y:S01]  /*b9e0*/  FFMA.FTZ R151, R151, R24.reuse, -R29.reuse ;  /* 0x0000001897977223 */ /* 0x180fe2000001081d */
[----:B--2---:R-:W-:-:S05]  /*b9f0*/  FFMA.FTZ R56, R51, R24, -R29 ;  /* 0x0000001833387223 */ /* 0x004fca000001081d */
[C---:B------:R-:W-:Y:S05]  /*ba00*/  HMMA.16816.F32 R80, R4.reuse, R12, R80 ;  /* 0x0000000c0450723c */ /* 0x040fea0000001850 */
[-C--:B---3--:R-:W-:Y:S01]  /*ba10*/  FFMA.FTZ R52, R152, R24.reuse, -R29 ;  /* 0x0000001898347223 */ /* 0x088fe2000001081d */
[----:B------:R-:W-:Y:S02]  /*ba20*/  MUFU.EX2 R49, R49 ;  /* 0x0000003100317308 */ /* 0x000fe40000000800 */
[C---:B------:R-:W-:Y:S01]  /*ba30*/  HMMA.16816.F32 R76, R4.reuse, R14, R76 ;  /* 0x0000000e044c723c */ /* 0x040fe2000000184c */
[----:B------:R-:W2:Y:S01]  /*ba40*/  LDSM.16.MT88.4 R12, [R30+0x3800] ;  /* 0x003800001e0c783b */ /* 0x000ea20000004200 */
[----:B------:R-:W3:Y:S04]  /*ba50*/  MUFU.EX2 R54, R54 ;  /* 0x0000003600367308 */ /* 0x000ee80000000800 */
[----:B------:R-:W-:Y:S04]  /*ba60*/  MUFU.EX2 R62, R62 ;  /* 0x0000003e003e7308 */ /* 0x000fe80000000800 */
[----:B------:R-:W5:Y:S04]  /*ba70*/  MUFU.EX2 R52, R52 ;  /* 0x0000003400347308 */ /* 0x000f680000000800 */
[----:B------:R-:W-:Y:S04]  /*ba80*/  MUFU.EX2 R51, R151 ;  /* 0x0000009700337308 */ /* 0x000fe80000000800 */
[----:B------:R-:W4:Y:S01]  /*ba90*/  MUFU.EX2 R56, R56 ;  /* 0x0000003800387308 */ /* 0x000f220000000800 */
[----:B-1----:R-:W-:Y:S03]  /*baa0*/  HMMA.16816.F32 R72, R4, R8, R72 ;  /* 0x000000080448723c */ /* 0x002fe60000001848 */
[----:B------:R-:W-:-:S05]  /*bab0*/  FFMA.FTZ R143, R143, R24, -R32 ;  /* 0x000000188f8f7223 */ /* 0x000fca0000010820 */
[----:B------:R-:W-:Y:S03]  /*bac0*/  HMMA.16816.F32 R68, R4, R10, R68 ;  /* 0x0000000a0444723c */ /* 0x000fe60000001844 */
[----:B---3--:R-:W-:Y:S01]  /*bad0*/  F2FP.F16.F32.PACK_AB R5, R54, R49 ;  /* 0x000000313605723e */ /* 0x008fe200000000ff */
[----:B------:R-:W1:Y:S01]  /*bae0*/  LDSM.16.MT88.4 R8, [R31+0x3c00] ;  /* 0x003c00001f08783b */ /* 0x000e620000004200 */
[----:B------:R-:W-:Y:S02]  /*baf0*/  F2FP.F16.F32.PACK_AB R7, R37, R38 ;  /* 0x000000262507723e */ /* 0x000fe400000000ff */
[----:B-----5:R-:W-:Y:S02]  /*bb00*/  F2FP.F16.F32.PACK_AB R4, R52, R62 ;  /* 0x0000003e3404723e */ /* 0x020fe400000000ff */
[----:B----4-:R-:W-:Y:S01]  /*bb10*/  F2FP.F16.F32.PACK_AB R6, R56, R51 ;  /* 0x000000333806723e */ /* 0x010fe200000000ff */
[----:B------:R-:W-:-:S06]  /*bb20*/  FFMA.FTZ R140, R140, R24, -R29 ;  /* 0x000000188c8c7223 */ /* 0x000fcc000001081d */
[----:B------:R-:W-:Y:S03]  /*bb30*/  HMMA.16816.F32 R80, R4, R16, R80 ;  /* 0x000000100450723c */ /* 0x000fe60000001850 */
[-CC-:B------:R-:W-:Y:S01]  /*bb40*/  FFMA.FTZ R16, R89, R24.reuse, -R32.reuse ;  /* 0x0000001859107223 */ /* 0x180fe20000010820 */
[-CC-:B------:R-:W-:Y:S02]  /*bb50*/  FFMA.FTZ R17, R102, R24.reuse, -R32.reuse ;  /* 0x0000001866117223 */ /* 0x180fe40000010820 */
[----:B------:R3:W-:Y:S01]  /*bb60*/  MUFU.EX2 R102, R143 ;  /* 0x0000008f00667308 */ /* 0x0007e20000000800 */
[----:B------:R-:W-:-:S03]  /*bb70*/  FFMA.FTZ R93, R93, R24, -R32 ;  /* 0x000000185d5d7223 */ /* 0x000fc60000010820 */
[----:B------:R-:W-:Y:S01]  /*bb80*/  MUFU.EX2 R89, R17 ;  /* 0x0000001100597308 */ /* 0x000fe20000000800 */
[----:B------:R-:W-:Y:S03]  /*bb90*/  HMMA.16816.F32 R76, R4, R18, R76 ;  /* 0x00000012044c723c */ /* 0x000fe6000000184c */
[-CC-:B---3--:R-:W-:Y:S02]  /*bba0*/  FFMA.FTZ R143, R88, R24.reuse, -R29.reuse ;  /* 0x00000018588f7223 */ /* 0x188fe4000001081d */
[----:B------:R3:W-:Y:S04]  /*bbb0*/  MUFU.EX2 R88, R16 ;  /* 0x0000001000587308 */ /* 0x0007e80000000800 */
[----:B------:R-:W4:Y:S01]  /*bbc0*/  MUFU.EX2 R93, R93 ;  /* 0x0000005d005d7308 */ /* 0x000f220000000800 */
[----:B---3--:R-:W-:-:S03]  /*bbd0*/  FFMA.FTZ R16, R135, R24, -R29 ;  /* 0x0000001887107223 */ /* 0x008fc6000001081d */
[----:B------:R3:W-:Y:S04]  /*bbe0*/  MUFU.EX2 R135, R140 ;  /* 0x0000008c00877308 */ /* 0x0007e80000000800 */
[----:B------:R-:W5:Y:S01]  /*bbf0*/  MUFU.EX2 R143, R143 ;  /* 0x0000008f008f7308 */ /* 0x000f620000000800 */
[----:B---3--:R-:W-:-:S03]  /*bc00*/  FFMA.FTZ R140, R131, R24, -R29 ;  /* 0x00000018838c7223 */ /* 0x008fc6000001081d */
[----:B------:R3:W-:Y:S04]  /*bc10*/  MUFU.EX2 R131, R16 ;  /* 0x0000001000837308 */ /* 0x0007e80000000800 */
[----:B------:R-:W1:Y:S01]  /*bc20*/  MUFU.EX2 R140, R140 ;  /* 0x0000008c008c7308 */ /* 0x000e620000000800 */
[----:B--2---:R-:W-:Y:S03]  /*bc30*/  HMMA.16816.F32 R72, R4, R12, R72 ;  /* 0x0000000c0448723c */ /* 0x004fe60000001848 */
[-CC-:B------:R-:W-:Y:S01]  /*bc40*/  FFMA.FTZ R12, R150, R24.reuse, -R32.reuse ;  /* 0x00000018960c7223 */ /* 0x180fe20000010820 */
[----:B---3--:R-:W2:Y:S01]  /*bc50*/  LDSM.16.MT88.4 R16, [R30+0x3c00] ;  /* 0x003c00001e10783b */ /* 0x008ea20000004200 */
[----:B------:R-:W-:-:S03]  /*bc60*/  FFMA.FTZ R150, R139, R24, -R32 ;  /* 0x000000188b967223 */ /* 0x000fc60000010820 */
[----:B------:R-:W-:Y:S01]  /*bc70*/  HMMA.16816.F32 R68, R4, R14, R68 ;  /* 0x0000000e0444723c */ /* 0x000fe20000001844 */
[----:B------:R3:W-:Y:S02]  /*bc80*/  MUFU.EX2 R139, R12 ;  /* 0x0000000c008b7308 */ /* 0x0007e40000000800 */
[----:B----4-:R-:W-:Y:S02]  /*bc90*/  F2FP.F16.F32.PACK_AB R5, R102, R93 ;  /* 0x0000005d6605723e */ /* 0x010fe400000000ff */
[----:B------:R-:W-:Y:S02]  /*bca0*/  F2FP.F16.F32.PACK_AB R7, R88, R89 ;  /* 0x000000595807723e */ /* 0x000fe400000000ff */
[----:B-----5:R-:W-:Y:S02]  /*bcb0*/  F2FP.F16.F32.PACK_AB R4, R135, R143 ;  /* 0x0000008f8704723e */ /* 0x020fe400000000ff */
[----:B-1----:R-:W-:Y:S01]  /*bcc0*/  F2FP.F16.F32.PACK_AB R6, R140, R131 ;  /* 0x000000838c06723e */ /* 0x002fe200000000ff */
[----:B---3--:R-:W1:Y:S01]  /*bcd0*/  LDSM.16.MT88.4 R12, [R31+0x4000] ;  /* 0x004000001f0c783b */ /* 0x008e620000004200 */
[----:B------:R-:W-:-:S05]  /*bce0*/  FFMA.FTZ R149, R149, R24, -R29 ;  /* 0x0000001895957223 */ /* 0x000fca000001081d */
[----:B------:R-:W-:Y:S03]  /*bcf0*/  HMMA.16816.F32 R80, R4, R8, R80 ;  /* 0x000000080450723c */ /* 0x000fe60000001850 */
[-CC-:B------:R-:W-:Y:S01]  /*bd00*/  FFMA.FTZ R152, R147, R24.reuse, -R32.reuse ;  /* 0x0000001893987223 */ /* 0x180fe20000010820 */
[-C--:B------:R-:W-:Y:S01]  /*bd10*/  FFMA.FTZ R8, R148, R24.reuse, -R29 ;  /* 0x0000001894087223 */ /* 0x080fe2000001081d */
[----:B------:R3:W4:Y:S01]  /*bd20*/  MUFU.EX2 R147, R150 ;  /* 0x0000009600937308 */ /* 0x0007220000000800 */
[----:B------:R-:W-:-:S03]  /*bd30*/  FFMA.FTZ R151, R142, R24, -R32 ;  /* 0x000000188e977223 */ /* 0x000fc60000010820 */
[----:B------:R5:W-:Y:S01]  /*bd40*/  MUFU.EX2 R148, R149 ;  /* 0x0000009500947308 */ /* 0x000be20000000800 */
[C---:B------:R-:W-:Y:S03]  /*bd50*/  HMMA.16816.F32 R76, R4.reuse, R10, R76 ;  /* 0x0000000a044c723c */ /* 0x040fe6000000184c */
[----:B------:R-:W-:Y:S01]  /*bd60*/  MUFU.EX2 R142, R152 ;  /* 0x00000098008e7308 */ /* 0x000fe20000000800 */
[-CC-:B---3--:R-:W-:Y:S01]  /*bd70*/  FFMA.FTZ R150, R141, R24.reuse, -R29.reuse ;  /* 0x000000188d967223 */ /* 0x188fe2000001081d */
[-C--:B-----5:R-:W-:Y:S02]  /*bd80*/  FFMA.FTZ R149, R146, R24.reuse, -R29 ;  /* 0x0000001892957223 */ /* 0x0a0fe4000001081d */
[----:B------:R-:W3:Y:S04]  /*bd90*/  MUFU.EX2 R141, R151 ;  /* 0x00000097008d7308 */ /* 0x000ee80000000800 */
[----:B------:R5:W-:Y:S04]  /*bda0*/  MUFU.EX2 R146, R8 ;  /* 0x0000000800927308 */ /* 0x000be80000000800 */
[----:B------:R-:W1:Y:S04]  /*bdb0*/  MUFU.EX2 R150, R150 ;  /* 0x0000009600967308 */ /* 0x000e680000000800 */
[----:B------:R-:W1:Y:S01]  /*bdc0*/  MUFU.EX2 R149, R149 ;  /* 0x0000009500957308 */ /* 0x000e620000000800 */
[----:B-----5:R-:W5:Y:S01]  /*bdd0*/  LDSM.16.MT88.4 R8, [R30+0x4000] ;  /* 0x004000001e08783b */ /* 0x020f620000004200 */
[----:B--2---:R-:W-:Y:S03]  /*bde0*/  HMMA.16816.F32 R72, R4, R16, R72 ;  /* 0x000000100448723c */ /* 0x004fe60000001848 */
[-CC-:B------:R-:W-:Y:S01]  /*bdf0*/  FFMA.FTZ R16, R145, R24.reuse, -R32.reuse ;  /* 0x0000001891107223 */ /* 0x180fe20000010820 */
[----:B------:R-:W-:-:S03]  /*be00*/  FFMA.FTZ R145, R144, R24, -R32 ;  /* 0x0000001890917223 */ /* 0x000fc60000010820 */
[----:B------:R2:W-:Y:S01]  /*be10*/  MUFU.EX2 R144, R16 ;  /* 0x0000001000907308 */ /* 0x0005e20000000800 */
[----:B------:R-:W-:Y:S03]  /*be20*/  HMMA.16816.F32 R68, R4, R18, R68 ;  /* 0x000000120444723c */ /* 0x000fe60000001844 */
[----:B----4-:R-:W-:Y:S02]  /*be30*/  F2FP.F16.F32.PACK_AB R5, R147, R139 ;  /* 0x0000008b9305723e */ /* 0x010fe400000000ff */
[----:B---3--:R-:W-:Y:S02]  /*be40*/  F2FP.F16.F32.PACK_AB R7, R141, R142 ;  /* 0x0000008e8d07723e */ /* 0x008fe400000000ff */
[----:B-1----:R-:W-:Y:S02]  /*be50*/  F2FP.F16.F32.PACK_AB R4, R148, R150 ;  /* 0x000000969404723e */ /* 0x002fe400000000ff */
[----:B------:R-:W-:Y:S01]  /*be60*/  F2FP.F16.F32.PACK_AB R6, R149, R146 ;  /* 0x000000929506723e */ /* 0x000fe200000000ff */
[----:B--2---:R-:W1:Y:S01]  /*be70*/  LDSM.16.MT88.4 R16, [R31+0x4400] ;  /* 0x004400001f10783b */ /* 0x004e620000004200 */
[----:B------:R-:W-:Y:S01]  /*be80*/  FADD.FTZ R91, R92, R91 ;  /* 0x0000005b5c5b7221 */ /* 0x000fe20000010000 */
[----:B------:R-:W-:-:S04]  /*be90*/  FADD.FTZ R94, R95, R94 ;  /* 0x0000005e5f5e7221 */ /* 0x000fc80000010000 */
[----:B------:R-:W-:Y:S03]  /*bea0*/  HMMA.16816.F32 R80, R4, R12, R80 ;  /* 0x0000000c0450723c */ /* 0x000fe60000001850 */
[-C--:B------:R-:W-:Y:S01]  /*beb0*/  FFMA.FTZ R12, R137, R24.reuse, -R32 ;  /* 0x00000018890c7223 */ /* 0x080fe20000010820 */
[-C--:B------:R-:W-:Y:S01]  /*bec0*/  FFMA.FTZ R134, R134, R24.reuse, -R29 ;  /* 0x0000001886867223 */ /* 0x080fe2000001081d */
[----:B------:R-:W2:Y:S01]  /*bed0*/  MUFU.EX2 R137, R145 ;  /* 0x0000009100897308 */ /* 0x000ea20000000800 */
[----:B------:R-:W-:Y:S01]  /*bee0*/  FADD.FTZ R90, R90, R91 ;  /* 0x0000005b5a5a7221 */ /* 0x000fe20000010000 */
[----:B------:R-:W-:Y:S02]  /*bef0*/  FADD.FTZ R94, R64, R94 ;  /* 0x0000005e405e7221 */ /* 0x000fe40000010000 */
[----:B------:R3:W-:Y:S01]  /*bf00*/  MUFU.EX2 R145, R12 ;  /* 0x0000000c00917308 */ /* 0x0007e20000000800 */
[-C--:B------:R-:W-:Y:S01]  /*bf10*/  FFMA.FTZ R136, R136, R24.reuse, -R32 ;  /* 0x0000001888887223 */ /* 0x080fe20000010820 */
[----:B------:R-:W-:Y:S01]  /*bf20*/  FFMA.FTZ R138, R138, R24, -R29 ;  /* 0x000000188a8a7223 */ /* 0x000fe2000001081d */
[----:B------:R-:W-:Y:S01]  /*bf30*/  FADD.FTZ R90, R63, R90 ;  /* 0x0000005a3f5a7221 */ /* 0x000fe20000010000 */
[----:B------:R-:W-:-:S03]  /*bf40*/  FADD.FTZ R94, R59, R94 ;  /* 0x0000005e3b5e7221 */ /* 0x000fc60000010000 */
[----:B------:R-:W-:Y:S01]  /*bf50*/  FADD.FTZ R90, R55, R90 ;  /* 0x0000005a375a7221 */ /* 0x000fe20000010000 */
[----:B---3--:R-:W-:Y:S02]  /*bf60*/  FFMA.FTZ R12, R133, R24, -R29 ;  /* 0x00000018850c7223 */ /* 0x008fe4000001081d */
[----:B------:R3:W-:Y:S01]  /*bf70*/  MUFU.EX2 R133, R134 ;  /* 0x0000008600857308 */ /* 0x0007e20000000800 */
[----:B------:R-:W-:-:S03]  /*bf80*/  FADD.FTZ R60, R60, R94 ;  /* 0x0000005e3c3c7221 */ /* 0x000fc60000010000 */
[----:B------:R-:W4:Y:S01]  /*bf90*/  MUFU.EX2 R136, R136 ;  /* 0x0000008800887308 */ /* 0x000f220000000800 */
[----:B------:R-:W-:Y:S03]  /*bfa0*/  HMMA.16816.F32 R76, R4, R14, R76 ;  /* 0x0000000e044c723c */ /* 0x000fe6000000184c */
[----:B------:R-:W1:Y:S01]  /*bfb0*/  MUFU.EX2 R138, R138 ;  /* 0x0000008a008a7308 */ /* 0x000e620000000800 */
[----:B---3--:R-:W-:-:S03]  /*bfc0*/  FFMA.FTZ R134, R132, R24, -R29 ;  /* 0x0000001884867223 */ /* 0x008fc6000001081d */
[----:B------:R3:W-:Y:S01]  /*bfd0*/  MUFU.EX2 R132, R12 ;  /* 0x0000000c00847308 */ /* 0x0007e20000000800 */
[----:B------:R-:W-:-:S03]  /*bfe0*/  FADD.FTZ R90, R42, R90 ;  /* 0x0000005a2a5a7221 */ /* 0x000fc60000010000 */
[----:B------:R-:W1:Y:S01]  /*bff0*/  MUFU.EX2 R134, R134 ;  /* 0x0000008600867308 */ /* 0x000e620000000800 */
[----:B------:R-:W-:Y:S01]  /*c000*/  FADD.FTZ R60, R58, R60 ;  /* 0x0000003c3a3c7221 */ /* 0x000fe20000010000 */
[C---:B-----5:R-:W-:Y:S03]  /*c010*/  HMMA.16816.F32 R72, R4.reuse, R8, R72 ;  /* 0x000000080448723c */ /* 0x060fe60000001848 */
[-CC-:B------:R-:W-:Y:S01]  /*c020*/  FFMA.FTZ R9, R66, R24.reuse, -R32.reuse ;  /* 0x0000001842097223 */ /* 0x180fe20000010820 */
[-C--:B------:R-:W-:Y:S01]  /*c030*/  FFMA.FTZ R8, R65, R24.reuse, -R32 ;  /* 0x0000001841087223 */ /* 0x080fe20000010820 */
[----:B------:R-:W-:Y:S01]  /*c040*/  FADD.FTZ R50, R50, R90 ;  /* 0x0000005a32327221 */ /* 0x000fe20000010000 */
[----:B------:R-:W-:Y:S01]  /*c050*/  FADD.FTZ R57, R57, R60 ;  /* 0x0000003c39397221 */ /* 0x000fe20000010000 */
[----:B---3--:R-:W3:Y:S01]  /*c060*/  LDSM.16.MT88.4 R12, [R30+0x4400] ;  /* 0x004400001e0c783b */ /* 0x008ee20000004200 */
[----:B------:R-:W-:Y:S01]  /*c070*/  FFMA.FTZ R63, R61, R24, -R32 ;  /* 0x000000183d3f7223 */ /* 0x000fe20000010820 */
[----:B------:R-:W-:Y:S01]  /*c080*/  HMMA.16816.F32 R68, R4, R10, R68 ;  /* 0x0000000a0444723c */ /* 0x000fe20000001844 */
[----:B------:R-:W-:Y:S02]  /*c090*/  MUFU.EX2 R65, R9 ;  /* 0x0000000900417308 */ /* 0x000fe40000000800 */
[----:B------:R-:W-:Y:S01]  /*c0a0*/  FADD.FTZ R50, R41, R50 ;  /* 0x0000003229327221 */ /* 0x000fe20000010000 */
[----:B------:R-:W-:Y:S01]  /*c0b0*/  FADD.FTZ R57, R53, R57 ;  /* 0x0000003935397221 */ /* 0x000fe20000010000 */
[----:B------:R5:W-:Y:S01]  /*c0c0*/  MUFU.EX2 R61, R8 ;  /* 0x00000008003d7308 */ /* 0x000be20000000800 */
[----:B--2---:R-:W-:Y:S01]  /*c0d0*/  F2FP.F16.F32.PACK_AB R5, R137, R144 ;  /* 0x000000908905723e */ /* 0x004fe200000000ff */
[----:B------:R-:W-:Y:S01]  /*c0e0*/  FADD.FTZ R49, R49, R50 ;  /* 0x0000003231317221 */ /* 0x000fe20000010000 */
[----:B----4-:R-:W-:Y:S01]  /*c0f0*/  F2FP.F16.F32.PACK_AB R7, R136, R145 ;  /* 0x000000918807723e */ /* 0x010fe200000000ff */
[----:B------:R-:W-:Y:S01]  /*c100*/  FADD.FTZ R57, R62, R57 ;  /* 0x000000393e397221 */ /* 0x000fe20000010000 */
[----:B-1----:R-:W-:-:S02]  /*c110*/  F2FP.F16.F32.PACK_AB R4, R133, R138 ;  /* 0x0000008a8504723e */ /* 0x002fc400000000ff */
[----:B------:R-:W-:Y:S01]  /*c120*/  F2FP.F16.F32.PACK_AB R6, R134, R132 ;  /* 0x000000848606723e */ /* 0x000fe200000000ff */
[----:B-----5:R-:W1:Y:S01]  /*c130*/  LDSM.16.MT88.4 R8, [R31+0x4800] ;  /* 0x004800001f08783b */ /* 0x020e620000004200 */
[----:B------:R-:W-:Y:S01]  /*c140*/  FADD.FTZ R49, R54, R49 ;  /* 0x0000003136317221 */ /* 0x000fe20000010000 */
[----:B------:R-:W-:-:S04]  /*c150*/  FADD.FTZ R57, R52, R57 ;  /* 0x0000003934397221 */ /* 0x000fc80000010000 */
[----:B------:R-:W-:Y:S03]  /*c160*/  HMMA.16816.F32 R80, R4, R16, R80 ;  /* 0x000000100450723c */ /* 0x000fe60000001850 */
[-C--:B------:R-:W-:Y:S01]  /*c170*/  FFMA.FTZ R16, R48, R24.reuse, -R29 ;  /* 0x0000001830107223 */ /* 0x080fe2000001081d */
        /* <DEDUP_REMOVED lines=8> */
[----:B------:R-:W-:Y:S02]  /*c200*/  MUFU.EX2 R48, R63 ;  /* 0x0000003f00307308 */ /* 0x000fe40000000800 */
[----:B------:R-:W-:Y:S01]  /*c210*/  FADD.FTZ R38, R93, R38 ;  /* 0x000000265d267221 */ /* 0x000fe20000010000 */
[----:B------:R-:W-:Y:S01]  /*c220*/  FADD.FTZ R51, R143, R51 ;  /* 0x000000338f337221 */ /* 0x000fe20000010000 */
[----:B------:R-:W4:Y:S01]  /*c230*/  MUFU.EX2 R66, R67 ;  /* 0x0000004300427308 */ /* 0x000f220000000800 */
[----:B--2---:R-:W-:-:S03]  /*c240*/  FFMA.FTZ R16, R40, R24, -R29 ;  /* 0x0000001828107223 */ /* 0x004fc6000001081d */
[----:B------:R-:W-:Y:S04]  /*c250*/  MUFU.EX2 R42, R42 ;  /* 0x0000002a002a7308 */ /* 0x000fe80000000800 */
[----:B------:R-:W2:Y:S04]  /*c260*/  MUFU.EX2 R40, R17 ;  /* 0x0000001100287308 */ /* 0x000ea80000000800 */
[----:B------:R5:W1:Y:S01]  /*c270*/  MUFU.EX2 R39, R16 ;  /* 0x0000001000277308 */ /* 0x000a620000000800 */
[----:B------:R-:W-:Y:S01]  /*c280*/  FADD.FTZ R38, R102, R38 ;  /* 0x0000002666267221 */ /* 0x000fe20000010000 */
[----:B------:R-:W-:Y:S01]  /*c290*/  FADD.FTZ R51, R135, R51 ;  /* 0x0000003387337221 */ /* 0x000fe20000010000 */
[----:B------:R-:W-:Y:S03]  /*c2a0*/  HMMA.16816.F32 R76, R4, R18, R76 ;  /* 0x00000012044c723c */ /* 0x000fe6000000184c */
[----:B------:R-:W-:Y:S01]  /*c2b0*/  FADD.FTZ R38, R89, R38 ;  /* 0x0000002659267221 */ /* 0x000fe20000010000 */
[----:B------:R-:W-:-:S03]  /*c2c0*/  FADD.FTZ R51, R131, R51 ;  /* 0x0000003383337221 */ /* 0x000fc60000010000 */
[----:B------:R-:W-:Y:S01]  /*c2d0*/  FADD.FTZ R38, R88, R38 ;  /* 0x0000002658267221 */ /* 0x000fe20000010000 */
[----:B------:R-:W-:Y:S01]  /*c2e0*/  FADD.FTZ R51, R140, R51 ;  /* 0x000000338c337221 */ /* 0x000fe20000010000 */
[----:B---3--:R-:W-:Y:S01]  /*c2f0*/  HMMA.16816.F32 R72, R4, R12, R72 ;  /* 0x0000000c0448723c */ /* 0x008fe20000001848 */
[----:B-----5:R-:W3:Y:S02]  /*c300*/  LDSM.16.MT88.4 R16, [R30+0x4800] ;  /* 0x004800001e10783b */ /* 0x020ee40000004200 */
[----:B------:R-:W-:Y:S01]  /*c310*/  FADD.FTZ R38, R139, R38 ;  /* 0x000000268b267221 */ /* 0x000fe20000010000 */
[----:B------:R-:W-:-:S04]  /*c320*/  FADD.FTZ R51, R150, R51 ;  /* 0x0000003396337221 */ /* 0x000fc80000010000 */
[----:B------:R-:W-:Y:S03]  /*c330*/  HMMA.16816.F32 R68, R4, R14, R68 ;  /* 0x0000000e0444723c */ /* 0x000fe60000001844 */
[----:B----4-:R-:W-:Y:S01]  /*c340*/  F2FP.F16.F32.PACK_AB R5, R65, R66 ;  /* 0x000000424105723e */ /* 0x010fe200000000ff */
[----:B------:R-:W-:Y:S01]  /*c350*/  FADD.FTZ R147, R147, R38 ;  /* 0x0000002693937221 */ /* 0x000fe20000010000 */
[----:B------:R-:W-:Y:S01]  /*c360*/  F2FP.F16.F32.PACK_AB R7, R48, R61 ;  /* 0x0000003d3007723e */ /* 0x000fe200000000ff */
[----:B------:R-:W-:Y:S01]  /*c370*/  FADD.FTZ R148, R148, R51 ;  /* 0x0000003394947221 */ /* 0x000fe20000010000 */
[----:B--2---:R-:W-:Y:S02]  /*c380*/  F2FP.F16.F32.PACK_AB R4, R40, R43 ;  /* 0x0000002b2804723e */ /* 0x004fe400000000ff */
[----:B-1----:R-:W-:Y:S01]  /*c390*/  F2FP.F16.F32.PACK_AB R6, R42, R39 ;  /* 0x000000272a06723e */ /* 0x002fe200000000ff */
[----:B------:R-:W-:Y:S01]  /*c3a0*/  FADD.FTZ R147, R142, R147 ;  /* 0x000000938e937221 */ /* 0x000fe20000010000 */
[----:B------:R-:W-:Y:S01]  /*c3b0*/  FADD.FTZ R148, R146, R148 ;  /* 0x0000009492947221 */ /* 0x000fe20000010000 */
[-CC-:B------:R-:W-:Y:S01]  /*c3c0*/  FFMA.FTZ R36, R36, R24.reuse, -R32.reuse ;  /* 0x0000001824247223 */ /* 0x180fe20000010820 */
[-CC-:B------:R-:W-:Y:S01]  /*c3d0*/  FFMA.FTZ R35, R35, R24.reuse, -R32.reuse ;  /* 0x0000001823237223 */ /* 0x180fe20000010820 */
[-CC-:B------:R-:W-:Y:S01]  /*c3e0*/  FFMA.FTZ R28, R28, R24.reuse, -R29.reuse ;  /* 0x000000181c1c7223 */ /* 0x180fe2000001081d */
[-C--:B------:R-:W-:Y:S01]  /*c3f0*/  FFMA.FTZ R25, R25, R24.reuse, -R29 ;  /* 0x0000001819197223 */ /* 0x080fe2000001081d */
[----:B------:R-:W-:Y:S03]  /*c400*/  HMMA.16816.F32 R80, R4, R8, R80 ;  /* 0x000000080450723c */ /* 0x000fe60000001850 */
[-CC-:B------:R-:W-:Y:S01]  /*c410*/  FFMA.FTZ R9, R34, R24.reuse, -R32.reuse ;  /* 0x0000001822097223 */ /* 0x180fe20000010820 */
[----:B------:R-:W-:Y:S01]  /*c420*/  FFMA.FTZ R8, R33, R24, -R32 ;  /* 0x0000001821087223 */ /* 0x000fe20000010820 */
[----:B------:R-:W-:Y:S01]  /*c430*/  FADD.FTZ R141, R141, R147 ;  /* 0x000000938d8d7221 */ /* 0x000fe20000010000 */
[----:B------:R-:W1:Y:S01]  /*c440*/  LDSM.16.MT88.4 R12, [R31+0x4c00] ;  /* 0x004c00001f0c783b */ /* 0x000e620000004200 */
[----:B------:R2:W-:Y:S01]  /*c450*/  MUFU.EX2 R33, R9 ;  /* 0x0000000900217308 */ /* 0x0005e20000000800 */
[----:B------:R-:W-:-:S03]  /*c460*/  FADD.FTZ R149, R149, R148 ;  /* 0x0000009495957221 */ /* 0x000fc60000010000 */
[----:B------:R4:W-:Y:S01]  /*c470*/  MUFU.EX2 R135, R8 ;  /* 0x0000000800877308 */ /* 0x0009e20000000800 */
[----:B------:R-:W-:Y:S03]  /*c480*/  HMMA.16816.F32 R76, R4, R10, R76 ;  /* 0x0000000a044c723c */ /* 0x000fe6000000184c */
[----:B------:R-:W-:Y:S01]  /*c490*/  FADD.FTZ R141, R144, R141 ;  /* 0x0000008d908d7221 */ /* 0x000fe20000010000 */
[----:B------:R-:W-:Y:S01]  /*c4a0*/  FADD.FTZ R149, R138, R149 ;  /* 0x000000958a957221 */ /* 0x000fe20000010000 */
[-CC-:B--2---:R-:W-:Y:S01]  /*c4b0*/  FFMA.FTZ R9, R26, R24.reuse, -R29.reuse ;  /* 0x000000181a097223 */ /* 0x184fe2000001081d */
[----:B----4-:R-:W-:-:S03]  /*c4c0*/  FFMA.FTZ R8, R27, R24, -R29 ;  /* 0x000000181b087223 */ /* 0x010fc6000001081d */
[----:B------:R-:W-:Y:S04]  /*c4d0*/  MUFU.EX2 R24, R9 ;  /* 0x0000000900187308 */ /* 0x000fe80000000800 */
        /* <DEDUP_REMOVED lines=8> */
[----:B------:R-:W-:Y:S02]  /*c560*/  MUFU.EX2 R34, R36 ;  /* 0x0000002400227308 */ /* 0x000fe40000000800 */
[----:B------:R-:W-:Y:S01]  /*c570*/  FADD.FTZ R66, R66, R145 ;  /* 0x0000009142427221 */ /* 0x000fe20000010000 */
[----:B------:R-:W-:Y:S01]  /*c580*/  FADD.FTZ R134, R43, R134 ;  /* 0x000000862b867221 */ /* 0x000fe20000010000 */
[----:B------:R-:W4:Y:S01]  /*c590*/  MUFU.EX2 R32, R35 ;  /* 0x0000002300207308 */ /* 0x000f220000000800 */
[----:B---3--:R-:W-:Y:S03]  /*c5a0*/  HMMA.16816.F32 R72, R4, R16, R72 ;  /* 0x000000100448723c */ /* 0x008fe60000001848 */
[----:B------:R-:W-:Y:S01]  /*c5b0*/  FADD.FTZ R66, R65, R66 ;  /* 0x0000004241427221 */ /* 0x000fe20000010000 */
[----:B------:R-:W3:Y:S01]  /*c5c0*/  MUFU.EX2 R27, R28 ;  /* 0x0000001c001b7308 */ /* 0x000ee20000000800 */
[----:B------:R-:W-:-:S03]  /*c5d0*/  FADD.FTZ R40, R40, R134 ;  /* 0x0000008628287221 */ /* 0x000fc60000010000 */
[----:B------:R-:W5:Y:S01]  /*c5e0*/  MUFU.EX2 R16, R25 ;  /* 0x0000001900107308 */ /* 0x000f620000000800 */
[----:B------:R-:W-:Y:S03]  /*c5f0*/  HMMA.16816.F32 R68, R4, R18, R68 ;  /* 0x000000120444723c */ /* 0x000fe60000001844 */
[----:B------:R-:W-:Y:S01]  /*c600*/  FADD.FTZ R61, R61, R66 ;  /* 0x000000423d3d7221 */ /* 0x000fe20000010000 */
[----:B------:R-:W-:Y:S01]  /*c610*/  FADD.FTZ R40, R39, R40 ;  /* 0x0000002827287221 */ /* 0x000fe20000010000 */
[----:B------:R-:W-:Y:S02]  /*c620*/  ISETP.GT.AND P0, PT, R23, R110, PT ;  /* 0x0000006e1700720c */ /* 0x000fe40003f04270 */
[----:B------:R-:W-:Y:S01]  /*c630*/  FADD.FTZ R61, R48, R61 ;  /* 0x0000003d303d7221 */ /* 0x000fe20000010000 */
[----:B------:R-:W-:Y:S01]  /*c640*/  FADD.FTZ R42, R42, R40 ;  /* 0x000000282a2a7221 */ /* 0x000fe20000010000 */
[----:B----4-:R-:W-:-:S02]  /*c650*/  F2FP.F16.F32.PACK_AB R5, R32, R34 ;  /* 0x000000222005723e */ /* 0x010fc400000000ff */
[----:B------:R-:W-:Y:S01]  /*c660*/  FADD.FTZ R34, R34, R61 ;  /* 0x0000003d22227221 */ /* 0x000fe20000010000 */
[----:B---3--:R-:W-:Y:S01]  /*c670*/  FADD.FTZ R42, R27, R42 ;  /* 0x0000002a1b2a7221 */ /* 0x008fe20000010000 */
[----:B------:R-:W-:Y:S02]  /*c680*/  F2FP.F16.F32.PACK_AB R7, R135, R33 ;  /* 0x000000218707723e */ /* 0x000fe400000000ff */
[----:B------:R-:W-:Y:S02]  /*c690*/  F2FP.F16.F32.PACK_AB R4, R26, R27 ;  /* 0x0000001b1a04723e */ /* 0x000fe400000000ff */
[----:B-----5:R-:W-:Y:S01]  /*c6a0*/  F2FP.F16.F32.PACK_AB R6, R16, R24 ;  /* 0x000000181006723e */ /* 0x020fe200000000ff */
[----:B------:R-:W-:Y:S01]  /*c6b0*/  FADD.FTZ R34, R32, R34 ;  /* 0x0000002220227221 */ /* 0x000fe20000010000 */
[----:B------:R-:W-:Y:S01]  /*c6c0*/  FADD.FTZ R42, R26, R42 ;  /* 0x0000002a1a2a7221 */ /* 0x000fe20000010000 */
[----:B------:R-:W-:Y:S02]  /*c6d0*/  BSSY B2, `(.L_x_10180) ;  /* 0x0000532000027945 */ /* 0x000fe40003800000 */
[----:B------:R-:W-:Y:S01]  /*c6e0*/  FADD.FTZ R34, R33, R34 ;  /* 0x0000002221227221 */ /* 0x000fe20000010000 */
[----:B------:R-:W-:Y:S01]  /*c6f0*/  FADD.FTZ R42, R24, R42 ;  /* 0x0000002a182a7221 */ /* 0x000fe20000010000 */
[----:B-1----:R-:W-:Y:S03]  /*c700*/  HMMA.16816.F32 R80, R4, R12, R80 ;  /* 0x0000000c0450723c */ /* 0x002fe60000001850 */
[----:B------:R-:W-:-:S02]  /*c710*/  IMAD.SHL.U32 R102, R103, 0x4, RZ ;  /* 0x0000000467667824 */ /* 0x000fc400078e00ff */
[----:B------:R-:W-:Y:S01]  /*c720*/  FADD.FTZ R135, R135, R34 ;  /* 0x0000002287877221 */ /* 0x000fe20000010000 */
[----:B------:R-:W-:Y:S02]  /*c730*/  FADD.FTZ R136, R16, R42 ;  /* 0x0000002a10887221 */ /* 0x000fe40000010000 */
        /* <DEDUP_REMOVED lines=35> */
[-C--:B------:R-:W-:Y:S01]  /*c970*/  @!P2 IADD3 R7, PT, PT, R7, -R9.reuse, RZ ;  /* 0x800000090707a210 */ /* 0x080fe20007ffe0ff */
[----:B------:R-:W-:Y:S01]  /*c980*/  @!P2 VIADD R10, R10, 0x1 ;  /* 0x000000010a0aa836 */ /* 0x000fe20000000000 */
[----:B------:R-:W-:Y:S02]  /*c990*/  ISETP.NE.AND P2, PT, R6, RZ, PT ;  /* 0x000000ff0600720c */ /* 0x000fe40003f45270 */
[----:B------:R-:W-:Y:S02]  /*c9a0*/  ISETP.GE.U32.AND P4, PT, R7, R9, PT ;  /* 0x000000090700720c */ /* 0x000fe40003f86070 */
[----:B------:R-:W-:Y:S01]  /*c9b0*/  @!P3 IMAD.IADD R4, R4, 0x1, -R9 ;  /* 0x000000010404b824 */ /* 0x000fe200078e0a09 */
[----:B------:R-:W-:-:S04]  /*c9c0*/  @!P3 IADD3 R11, PT, PT, R11, 0x1, RZ ;  /* 0x000000010b0bb810 */ /* 0x000fc80007ffe0ff */
        /* <DEDUP_REMOVED lines=33> */
.L_x_10183:
        /* <DEDUP_REMOVED lines=8> */
.L_x_10184:
[----:B------:R-:W-:Y:S05]  /*cc60*/  BSYNC.RECONVERGENT B0 ;  /* 0x0000000000007941 */ /* 0x000fea0003800200 */
.L_x_10182:
[----:B------:R-:W-:-:S05]  /*cc70*/  IMAD.SHL.U32 R5, R103, 0x8, RZ ;  /* 0x0000000867057824 */ /* 0x000fca00078e00ff */
[C---:B------:R-:W-:Y:S02]  /*cc80*/  LOP3.LUT R6, R5.reuse, 0x18, RZ, 0xc0, !PT ;  /* 0x0000001805067812 */ /* 0x040fe400078ec0ff */
[----:B------:R-:W-:Y:S02]  /*cc90*/  LOP3.LUT R4, R5, 0xc0, RZ, 0xc0, !PT ;  /* 0x000000c005047812 */ /* 0x000fe400078ec0ff */
[----:B------:R-:W-:Y:S02]  /*cca0*/  ISETP.GE.AND P0, PT, R6, R118, PT ;  /* 0x000000760600720c */ /* 0x000fe40003f06270 */
[----:B------:R-:W-:Y:S02]  /*ccb0*/  LOP3.LUT R4, R4, 0x18, R103, 0xf8, !PT ;  /* 0x0000001804047812 */ /* 0x000fe400078ef867 */
[----:B------:R-:W-:Y:S02]  /*ccc0*/  IADD3 R6, P2, PT, R21, R115, RZ ;  /* 0x0000007315067210 */ /* 0x000fe40007f5e0ff */
[----:B------:R-:W-:-:S03]  /*ccd0*/  LOP3.LUT R4, R4, 0x18, R5, 0x78, !PT ;  /* 0x0000001804047812 */ /* 0x000fc600078e7805 */
[--C-:B------:R-:W-:Y:S01]  /*cce0*/  IMAD.X R7, R22, 0x1, R114.reuse, P2 ;  /* 0x0000000116077824 */ /* 0x100fe200010e0672 */
[-C--:B------:R-:W-:Y:S02]  /*ccf0*/  IADD3 R8, P2, PT, R6, R21.reuse, RZ ;  /* 0x0000001506087210 */ /* 0x080fe40007f5e0ff */
[----:B------:R-:W-:Y:S01]  /*cd00*/  LOP3.LUT R4, R4, 0x1f20, R5, 0xf8, !PT ;  /* 0x00001f2004047812 */ /* 0x000fe200078ef805 */
[----:B------:R-:W-:Y:S02]  /*cd10*/  @!P0 IMAD.MOV.U32 R5, RZ, RZ, R114 ;  /* 0x000000ffff058224 */ /* 0x000fe400078e0072 */
[----:B------:R-:W-:Y:S01]  /*cd20*/  IMAD.X R9, R7, 0x1, R22, P2 ;  /* 0x0000000107097824 */ /* 0x000fe200010e0616 */
[----:B------:R-:W-:Y:S01]  /*cd30*/  LEA R131, R4, UR6, 0x1 ;  /* 0x0000000604837c11 */ /* 0x000fe2000f8e08ff */
[----:B------:R-:W-:Y:S01]  /*cd40*/  @!P0 IMAD.MOV.U32 R4, RZ, RZ, R115 ;  /* 0x000000ffff048224 */ /* 0x000fe200078e0073 */
[----:B------:R-:W-:-:S04]  /*cd50*/  @!P0 IADD3 R10, P2, PT, R8, R21, RZ ;  /* 0x00000015080a8210 */ /* 0x000fc80007f5e0ff */
[----:B------:R-:W-:Y:S01]  /*cd60*/  @!PT LDS RZ, [RZ] ;  /* 0x00000000fffff984 */ /* 0x000fe20000000800 */
[----:B------:R-:W-:Y:S01]  /*cd70*/  @!PT LDS RZ, [RZ] ;  /* 0x00000000fffff984 */ /* 0x000fe20000000800 */
[----:B------:R-:W-:Y:S01]  /*cd80*/  @!PT LDS RZ, [RZ] ;  /* 0x00000000fffff984 */ /* 0x000fe20000000800 */
[----:B------:R-:W-:Y:S01]  /*cd90*/  @!P0 LDGSTS.E.BYPASS.LTC128B.128 [R131+0x3000], desc[UR4][R4.64] ;  /* 0x0300000004838fae */ /* 0x000fe2000b981a04 */
[----:B------:R-:W-:-:S03]  /*cda0*/  @!P0 IMAD.X R11, R9, 0x1, R22, P2 ;  /* 0x00000001090b8824 */ /* 0x000fc600010e0616 */
        /* <DEDUP_REMOVED lines=17> */
[----:B------:R-:W-:Y:S03]  /*cec0*/  BSSY.RECONVERGENT B1, `(.L_x_10185) ;  /* 0x000034e000017945 */ /* 0x000fe60003800200 */
[----:B------:R-:W-:Y:S04]  /*ced0*/  LDSM.16.M88.4 R88, [R100] ;  /* 0x000000006458783b */ /* 0x000fe80000000200 */
[----:B------:R-:W4:Y:S04]  /*cee0*/  LDSM.16.M88.4 R36, [R104+0x1000] ;  /* 0x001000006824783b */ /* 0x000f280000000200 */
[----:B------:R-:W-:Y:S04]  /*cef0*/  LDSM.16.M88.4 R64, [R20] ;  /* 0x000000001440783b */ /* 0x000fe80000000200 */
[----:B-1----:R-:W-:Y:S04]  /*cf00*/  LDSM.16.M88.4 R4, [R99+0x1000] ;  /* 0x001000006304783b */ /* 0x002fe80000000200 */
[----:B------:R-:W1:Y:S04]  /*cf10*/  LDSM.16.M88.4 R28, [R104+0x1400] ;  /* 0x00140000681c783b */ /* 0x000e680000000200 */
[----:B------:R-:W5:Y:S04]  /*cf20*/  LDSM.16.M88.4 R12, [R104+0x1c00] ;  /* 0x001c0000680c783b */ /* 0x000f680000000200 */
[----:B------:R-:W5:Y:S04]  /*cf30*/  LDSM.16.M88.4 R20, [R104+0x1800] ;  /* 0x001800006814783b */ /* 0x000f680000000200 */
[----:B------:R-:W5:Y:S04]  /*cf40*/  LDSM.16.M88.4 R48, [R99+0x1400] ;  /* 0x001400006330783b */ /* 0x000f680000000200 */
[----:B------:R-:W5:Y:S04]  /*cf50*/  LDSM.16.M88.4 R56, [R99+0x1c00] ;  /* 0x001c00006338783b */ /* 0x000f680000000200 */
[----:B--2---:R-:W2:Y:S04]  /*cf60*/  LDSM.16.M88.4 R8, [R99+0x1800] ;  /* 0x001800006308783b */ /* 0x004ea80000000200 */
[----:B------:R-:W-:Y:S01]  /*cf70*/  LDSM.16.M88.4 R92, [R104+0x2800] ;  /* 0x00280000685c783b */ /* 0x000fe20000000200 */
[C---:B----4-:R-:W-:Y:S03]  /*cf80*/  HMMA.16816.F32 R40, R88.reuse, R36, RZ ;  /* 0x000000245828723c */ /* 0x050fe600000018ff */
[----:B------:R-:W-:Y:S04]  /*cf90*/  LDSM.16.M88.4 R52, [R99+0x2000] ;  /* 0x002000006334783b */ /* 0x000fe80000000200 */
[----:B------:R-:W-:Y:S01]  /*cfa0*/  LDSM.16.M88.4 R60, [R99+0x2400] ;  /* 0x00240000633c783b */ /* 0x000fe20000000200 */
[C---:B------:R-:W-:Y:S03]  /*cfb0*/  HMMA.16816.F32 R36, R88.reuse, R38, RZ ;  /* 0x000000265824723c */ /* 0x040fe600000018ff */
[----:B------:R-:W0:Y:S05]  /*cfc0*/  LDGDEPBAR ;  /* 0x00000000000079af */ /* 0x000e2a0000000000 */
[----:B-1----:R-:W-:Y:S08]  /*cfd0*/  HMMA.16816.F32 R32, R88, R28, RZ ;  /* 0x0000001c5820723c */ /* 0x002ff000000018ff */
[C---:B------:R-:W-:Y:S08]  /*cfe0*/  HMMA.16816.F32 R40, R64.reuse, R4, R40 ;  /* 0x000000044028723c */ /* 0x040ff00000001828 */
[----:B------:R-:W-:Y:S01]  /*cff0*/  HMMA.16816.F32 R36, R64, R6, R36 ;  /* 0x000000064024723c */ /* 0x000fe20000001824 */
[----:B------:R-:W1:Y:S07]  /*d000*/  LDSM.16.M88.4 R4, [R104+0x2000] ;  /* 0x002000006804783b */ /* 0x000e6e0000000200 */
[C---:B------:R-:W-:Y:S08]  /*d010*/  HMMA.16816.F32 R28, R88.reuse, R30, RZ ;  /* 0x0000001e581c723c */ /* 0x040ff000000018ff */
[C---:B-----5:R-:W-:Y:S08]  /*d020*/  HMMA.16816.F32 R16, R88.reuse, R12, RZ ;  /* 0x0000000c5810723c */ /* 0x060ff000000018ff */
[C---:B------:R-:W-:Y:S08]  /*d030*/  HMMA.16816.F32 R12, R88.reuse, R14, RZ ;  /* 0x0000000e580c723c */ /* 0x040ff000000018ff */
[C---:B------:R-:W-:Y:S08]  /*d040*/  HMMA.16816.F32 R24, R88.reuse, R20, RZ ;  /* 0x000000145818723c */ /* 0x040ff000000018ff */
[----:B------:R-:W-:Y:S08]  /*d050*/  HMMA.16816.F32 R20, R88, R22, RZ ;  /* 0x000000165814723c */ /* 0x000ff000000018ff */
[C---:B------:R-:W-:Y:S08]  /*d060*/  HMMA.16816.F32 R32, R64.reuse, R48, R32 ;  /* 0x000000304020723c */ /* 0x040ff00000001820 */
[C---:B------:R-:W-:Y:S01]  /*d070*/  HMMA.16816.F32 R28, R64.reuse, R50, R28 ;  /* 0x00000032401c723c */ /* 0x040fe2000000181c */
[----:B------:R-:W4:Y:S07]  /*d080*/  LDSM.16.M88.4 R48, [R104+0x2400] ;  /* 0x002400006830783b */ /* 0x000f2e0000000200 */
[C---:B------:R-:W-:Y:S08]  /*d090*/  HMMA.16816.F32 R16, R64.reuse, R56, R16 ;  /* 0x000000384010723c */ /* 0x040ff00000001810 */
[C---:B------:R-:W-:Y:S01]  /*d0a0*/  HMMA.16816.F32 R12, R64.reuse, R58, R12 ;  /* 0x0000003a400c723c */ /* 0x040fe2000000180c */
[----:B------:R-:W5:Y:S07]  /*d0b0*/  LDSM.16.M88.4 R56, [R99+0x2800] ;  /* 0x002800006338783b */ /* 0x000f6e0000000200 */
[C---:B--2---:R-:W-:Y:S08]  /*d0c0*/  HMMA.16816.F32 R24, R64.reuse, R8, R24 ;  /* 0x000000084018723c */ /* 0x044ff00000001818 */
[----:B------:R-:W-:Y:S08]  /*d0d0*/  HMMA.16816.F32 R20, R64, R10, R20 ;  /* 0x0000000a4014723c */ /* 0x000ff00000001814 */
[C---:B-1----:R-:W-:Y:S08]  /*d0e0*/  HMMA.16816.F32 R8, R88.reuse, R4, RZ ;  /* 0x000000045808723c */ /* 0x042ff000000018ff */
[----:B------:R-:W-:-:S12]  /*d0f0*/  HMMA.16816.F32 R4, R88, R6, RZ ;  /* 0x000000065804723c */ /* 0x000fd800000018ff */
[C---:B------:R-:W-:Y:S08]  /*d100*/  HMMA.16816.F32 R8, R64.reuse, R52, R8 ;  /* 0x000000344008723c */ /* 0x040ff00000001808 */
[----:B------:R-:W-:Y:S08]  /*d110*/  HMMA.16816.F32 R4, R64, R54, R4 ;  /* 0x000000364004723c */ /* 0x000ff00000001804 */
[C---:B----4-:R-:W-:Y:S08]  /*d120*/  HMMA.16816.F32 R52, R88.reuse, R48, RZ ;  /* 0x000000305834723c */ /* 0x050ff000000018ff */
[----:B------:R-:W-:-:S12]  /*d130*/  HMMA.16816.F32 R48, R88, R50, RZ ;  /* 0x000000325830723c */ /* 0x000fd800000018ff */
[C---:B------:R-:W-:Y:S08]  /*d140*/  HMMA.16816.F32 R52, R64.reuse, R60, R52 ;  /* 0x0000003c4034723c */ /* 0x040ff00000001834 */
[----:B------:R-:W-:Y:S03]  /*d150*/  HMMA.16816.F32 R48, R64, R62, R48 ;  /* 0x0000003e4030723c */ /* 0x000fe60000001830 */
        /* <DEDUP_REMOVED lines=33> */
[----:B------:R-:W-:-:S03]  /*d370*/  FMUL.FTZ R51, R51, R132 ;  /* 0x0000008433337220 */ /* 0x000fc60000410000 */
[----:B------:R3:W4:Y:S08]  /*d380*/  MUFU.TANH R60, R37 ;  /* 0x00000025003c7308 */ /* 0x0007300000002400 */
[----:B------:R-:W4:Y:S01]  /*d390*/  MUFU.TANH R36, R36 ;  /* 0x0000002400247308 */ /* 0x000f220000002400 */
[----:B--2---:R-:W-:Y:S07]  /*d3a0*/  HMMA.16816.F32 R40, R88, R92, RZ ;  /* 0x0000005c5828723c */ /* 0x004fee00000018ff */
[----:B------:R2:W-:Y:S01]  /*d3b0*/  MUFU.TANH R149, R39 ;  /* 0x0000002700957308 */ /* 0x0005e20000002400 */
[-C--:B---3--:R-:W-:Y:S01]  /*d3c0*/  FMUL.FTZ R37, R38, R132.reuse ;  /* 0x0000008426257220 */ /* 0x088fe20000410000 */
[-C--:B------:R-:W-:Y:S01]  /*d3d0*/  FMUL.FTZ R38, R33, R132.reuse ;  /* 0x0000008421267220 */ /* 0x080fe20000410000 */
[----:B------:R-:W-:-:S05]  /*d3e0*/  FMUL.FTZ R33, R30, R132 ;  /* 0x000000841e217220 */ /* 0x000fca0000410000 */
[----:B------:R3:W-:Y:S05]  /*d3f0*/  MUFU.TANH R24, R38 ;  /* 0x0000002600187308 */ /* 0x0007ea0000002400 */
[----:B-----5:R-:W-:Y:S05]  /*d400*/  HMMA.16816.F32 R40, R64, R56, R40 ;  /* 0x000000384028723c */ /* 0x020fea0000001828 */
[-C--:B------:R-:W-:Y:S01]  /*d410*/  FMUL.FTZ R56, R32, R132.reuse ;  /* 0x0000008420387220 */ /* 0x080fe20000410000 */
[----:B------:R-:W-:Y:S01]  /*d420*/  FMUL.FTZ R32, R35, R132 ;  /* 0x0000008423207220 */ /* 0x000fe20000410000 */
[----:B------:R-:W-:-:S02]  /*d430*/  IMAD.SHL.U32 R35, R46, 0x80, RZ ;  /* 0x000000802e237824 */ /* 0x000fc400078e00ff */
[-C--:B------:R-:W-:Y:S01]  /*d440*/  FMUL.FTZ R57, R19, R132.reuse ;  /* 0x0000008413397220 */ /* 0x080fe20000410000 */
[----:B------:R5:W-:Y:S01]  /*d450*/  MUFU.TANH R34, R56 ;  /* 0x0000003800227308 */ /* 0x000be20000002400 */
[-C--:B--2---:R-:W-:Y:S01]  /*d460*/  FMUL.FTZ R39, R28, R132.reuse ;  /* 0x000000841c277220 */ /* 0x084fe20000410000 */
[----:B------:R-:W-:Y:S01]  /*d470*/  FMUL.FTZ R28, R26, R132 ;  /* 0x000000841a1c7220 */ /* 0x000fe20000410000 */
[----:B------:R-:W-:Y:S01]  /*d480*/  LOP3.LUT R35, R35, R96, RZ, 0xfc, !PT ;  /* 0x0000006023237212 */ /* 0x000fe200078efcff */
[-C--:B------:R-:W-:Y:S01]  /*d490*/  FMUL.FTZ R26, R21, R132.reuse ;  /* 0x00000084151a7220 */ /* 0x080fe20000410000 */
[-C--:B------:R-:W-:Y:S01]  /*d4a0*/  FMUL.FTZ R21, R16, R132.reuse ;  /* 0x0000008410157220 */ /* 0x080fe20000410000 */
[-C--:B---3--:R-:W-:Y:S02]  /*d4b0*/  FMUL.FTZ R38, R22, R132.reuse ;  /* 0x0000008416267220 */ /* 0x088fe40000410000 */
[----:B------:R-:W-:Y:S02]  /*d4c0*/  IMAD.IADD R30, R35, 0x1, R119 ;  /* 0x00000001231e7824 */ /* 0x000fe400078e0277 */
[-C--:B------:R-:W-:Y:S01]  /*d4d0*/  FMUL.FTZ R22, R17, R132.reuse ;  /* 0x0000008411167220 */ /* 0x080fe20000410000 */
[----:B------:R-:W2:Y:S02]  /*d4e0*/  MUFU.TANH R13, R13 ;  /* 0x0000000d000d7308 */ /* 0x000ea40000002400 */
[C-C-:B------:R-:W-:Y:S01]  /*d4f0*/  IADD3 R19, PT, PT, R113.reuse, 0xff, -R30.reuse ;  /* 0x000000ff71137810 */ /* 0x140fe20007ffe81e */
[-C--:B------:R-:W-:Y:S01]  /*d500*/  FMUL.FTZ R42, R42, R132.reuse ;  /* 0x000000842a2a7220 */ /* 0x080fe20000410000 */
[--C-:B------:R-:W-:Y:S01]  /*d510*/  IADD3 R17, PT, PT, R113, 0xf7, -R30.reuse ;  /* 0x000000f771117810 */ /* 0x100fe20007ffe81e */
[-C--:B------:R-:W-:Y:S01]  /*d520*/  FMUL.FTZ R43, R43, R132.reuse ;  /* 0x000000842b2b7220 */ /* 0x080fe20000410000 */
[----:B------:R-:W-:Y:S01]  /*d530*/  IABS R19, R19 ;  /* 0x0000001300137213 */ /* 0x000fe20000000000 */
[----:B-----5:R-:W-:Y:S01]  /*d540*/  FMUL.FTZ R56, R18, R132 ;  /* 0x0000008412387220 */ /* 0x020fe20000410000 */
[----:B------:R-:W-:Y:S01]  /*d550*/  IADD3 R18, PT, PT, R113, 0xf8, -R30 ;  /* 0x000000f871127810 */ /* 0x000fe20007ffe81e */
[----:B------:R-:W-:Y:S01]  /*d560*/  MUFU.TANH R39, R39 ;  /* 0x0000002700277308 */ /* 0x000fe20000002400 */
[----:B------:R-:W-:-:S02]  /*d570*/  I2FP.F32.S32 R19, R19 ;  /* 0x0000001300137245 */ /* 0x000fc40000201400 */
[----:B------:R-:W-:Y:S02]  /*d580*/  IABS R17, R17 ;  /* 0x0000001100117213 */ /* 0x000fe40000000000 */
[----:B------:R-:W-:Y:S01]  /*d590*/  IABS R18, R18 ;  /* 0x0000001200127213 */ /* 0x000fe20000000000 */
[----:B-1----:R-:W-:Y:S01]  /*d5a0*/  FFMA.FTZ R19, -R126, R19, R138 ;  /* 0x000000137e137223 */ /* 0x002fe2000001018a */
[----:B------:R-:W-:Y:S01]  /*d5b0*/  FMUL.FTZ R138, R8, R132 ;  /* 0x00000084088a7220 */ /* 0x000fe20000410000 */
[----:B------:R-:W-:Y:S01]  /*d5c0*/  I2FP.F32.S32 R17, R17 ;  /* 0x0000001100117245 */ /* 0x000fe20000201400 */
[----:B------:R-:W-:Y:S01]  /*d5d0*/  MUFU.TANH R62, R62 ;  /* 0x0000003e003e7308 */ /* 0x000fe20000002400 */
[----:B------:R-:W-:Y:S02]  /*d5e0*/  I2FP.F32.S32 R18, R18 ;  /* 0x0000001200127245 */ /* 0x000fe40000201400 */
[C---:B------:R-:W-:Y:S01]  /*d5f0*/  IADD3 R140, PT, PT, R113.reuse, 0xc7, -R30 ;  /* 0x000000c7718c7810 */ /* 0x040fe20007ffe81e */
[C---:B----4-:R-:W-:Y:S01]  /*d600*/  FFMA.FTZ R17, -R126.reuse, R17, R60 ;  /* 0x000000117e117223 */ /* 0x050fe2000001013c */
[C---:B------:R-:W-:Y:S01]  /*d610*/  IADD3 R60, PT, PT, R113.reuse, 0xef, -R30 ;  /* 0x000000ef713c7810 */ /* 0x040fe20007ffe81e */
[----:B------:R-:W-:Y:S01]  /*d620*/  FFMA.FTZ R18, -R126, R18, R36 ;  /* 0x000000127e127223 */ /* 0x000fe20000010124 */
[C-C-:B------:R-:W-:Y:S01]  /*d630*/  IADD3 R36, PT, PT, R113.reuse, 0xf0, -R30.reuse ;  /* 0x000000f071247810 */ /* 0x140fe20007ffe81e */
[----:B------:R-:W1:Y:S01]  /*d640*/  MUFU.TANH R138, R138 ;  /* 0x0000008a008a7308 */ /* 0x000e620000002400 */
[----:B------:R-:W-:-:S02]  /*d650*/  IADD3 R93, PT, PT, R113, 0xe8, -R30 ;  /* 0x000000e8715d7810 */ /* 0x000fc40007ffe81e */
[C-C-:B------:R-:W-:Y:S02]  /*d660*/  IADD3 R92, PT, PT, R113.reuse, 0xe7, -R30.reuse ;  /* 0x000000e7715c7810 */ /* 0x140fe40007ffe81e */
[----:B------:R-:W-:Y:S02]  /*d670*/  IABS R140, R140 ;  /* 0x0000008c008c7213 */ /* 0x000fe40000000000 */
[----:B------:R-:W-:Y:S01]  /*d680*/  IADD3 R8, PT, PT, R113, 0xc0, -R30 ;  /* 0x000000c071087810 */ /* 0x000fe20007ffe81e */
[----:B------:R-:W-:Y:S01]  /*d690*/  MUFU.TANH R23, R63 ;  /* 0x0000003f00177308 */ /* 0x000fe20000002400 */
[----:B------:R-:W-:Y:S02]  /*d6a0*/  IABS R36, R36 ;  /* 0x0000002400247213 */ /* 0x000fe40000000000 */
[----:B------:R-:W-:Y:S02]  /*d6b0*/  IABS R93, R93 ;  /* 0x0000005d005d7213 */ /* 0x000fe40000000000 */
[----:B------:R-:W-:-:S02]  /*d6c0*/  IABS R92, R92 ;  /* 0x0000005c005c7213 */ /* 0x000fc40000000000 */
[----:B------:R-:W-:Y:S01]  /*d6d0*/  I2FP.F32.S32 R140, R140 ;  /* 0x0000008c008c7245 */ /* 0x000fe20000201400 */
[----:B------:R3:W-:Y:S01]  /*d6e0*/  MUFU.TANH R63, R25 ;  /* 0x00000019003f7308 */ /* 0x0007e20000002400 */
[----:B------:R-:W-:Y:S02]  /*d6f0*/  IADD3 R143, PT, PT, R113, 0xc8, -R30 ;  /* 0x000000c8718f7810 */ /* 0x000fe40007ffe81e */
[----:B------:R-:W-:Y:S01]  /*d700*/  IABS R8, R8 ;  /* 0x0000000800087213 */ /* 0x000fe20000000000 */
[----:B--2---:R-:W-:Y:S01]  /*d710*/  FFMA.FTZ R140, -R126, R140, R13 ;  /* 0x0000008c7e8c7223 */ /* 0x004fe2000001010d */
[----:B------:R-:W-:Y:S02]  /*d720*/  I2FP.F32.S32 R93, R93 ;  /* 0x0000005d005d7245 */ /* 0x000fe40000201400 */
[----:B------:R-:W-:Y:S01]  /*d730*/  I2FP.F32.S32 R92, R92 ;  /* 0x0000005c005c7245 */ /* 0x000fe20000201400 */
[----:B------:R-:W2:Y:S01]  /*d740*/  MUFU.TANH R12, R12 ;  /* 0x0000000c000c7308 */ /* 0x000ea20000002400 */
[----:B------:R-:W-:-:S02]  /*d750*/  IABS R143, R143 ;  /* 0x0000008f008f7213 */ /* 0x000fc40000000000 */
[----:B------:R-:W-:Y:S02]  /*d760*/  I2FP.F32.S32 R8, R8 ;  /* 0x0000000800087245 */ /* 0x000fe40000201400 */
[----:B------:R-:W-:Y:S02]  /*d770*/  I2FP.F32.S32 R143, R143 ;  /* 0x0000008f008f7245 */ /* 0x000fe40000201400 */
[C---:B------:R-:W-:Y:S01]  /*d780*/  IADD3 R147, PT, PT, R105.reuse, 0xd0, -R30 ;  /* 0x000000d069937810 */ /* 0x040fe20007ffe81e */
[----:B------:R-:W-:Y:S01]  /*d790*/  MUFU.TANH R37, R37 ;  /* 0x0000002500257308 */ /* 0x000fe20000002400 */
[----:B-1----:R-:W-:Y:S01]  /*d7a0*/  FFMA.FTZ R138, -R126, R8, R138 ;  /* 0x000000087e8a7223 */ /* 0x002fe2000001018a */
[----:B---3--:R-:W-:Y:S02]  /*d7b0*/  IABS R25, R60 ;  /* 0x0000003c00197213 */ /* 0x008fe40000000000 */
[----:B------:R-:W-:Y:S02]  /*d7c0*/  IADD3 R8, PT, PT, R105, 0xef, -R30 ;  /* 0x000000ef69087810 */ /* 0x000fe40007ffe81e */
[----:B------:R-:W-:-:S02]  /*d7d0*/  I2FP.F32.S32 R25, R25 ;  /* 0x0000001900197245 */ /* 0x000fc40000201400 */
[----:B------:R1:W3:Y:S01]  /*d7e0*/  MUFU.TANH R60, R20 ;  /* 0x00000014003c7308 */ /* 0x0002e20000002400 */
[C---:B------:R-:W-:Y:S01]  /*d7f0*/  IADD3 R16, PT, PT, R113.reuse, 0x100, -R30 ;  /* 0x0000010071107810 */ /* 0x040fe20007ffe81e */
[C---:B--2---:R-:W-:Y:S01]  /*d800*/  FFMA.FTZ R143, -R126.reuse, R143, R12 ;  /* 0x0000008f7e8f7223 */ /* 0x044fe2000001010c */
[C---:B------:R-:W-:Y:S01]  /*d810*/  FFMA.FTZ R25, -R126.reuse, R25, R24 ;  /* 0x000000197e197223 */ /* 0x040fe20000010118 */
[----:B------:R-:W-:Y:S01]  /*d820*/  FFMA.FTZ R24, -R126, R93, R39 ;  /* 0x0000005d7e187223 */ /* 0x000fe20000010127 */
[C-C-:B------:R-:W-:Y:S02]  /*d830*/  IADD3 R93, PT, PT, R113.reuse, 0xd8, -R30.reuse ;  /* 0x000000d8715d7810 */ /* 0x140fe40007ffe81e */
[--C-:B------:R-:W-:Y:S01]  /*d840*/  IADD3 R39, PT, PT, R113, 0xd7, -R30.reuse ;  /* 0x000000d771277810 */ /* 0x100fe20007ffe81e */
[----:B------:R2:W4:Y:S01]  /*d850*/  MUFU.TANH R146, R21 ;  /* 0x0000001500927308 */ /* 0x0005220000002400 */
[----:B------:R-:W-:Y:S02]  /*d860*/  IADD3 R144, PT, PT, R105, 0xcf, -R30 ;  /* 0x000000cf69907810 */ /* 0x000fe40007ffe81e */
[----:B------:R-:W-:-:S02]  /*d870*/  IABS R39, R39 ;  /* 0x0000002700277213 */ /* 0x000fc40000000000 */
[C-C-:B------:R-:W-:Y:S02]  /*d880*/  IADD3 R142, PT, PT, R105.reuse, 0xc8, -R30.reuse ;  /* 0x000000c8698e7810 */ /* 0x140fe40007ffe81e */
[----:B------:R-:W-:Y:S01]  /*d890*/  I2FP.F32.S32 R39, R39 ;  /* 0x0000002700277245 */ /* 0x000fe20000201400 */
[----:B------:R5:W-:Y:S01]  /*d8a0*/  MUFU.TANH R13, R31 ;  /* 0x0000001f000d7308 */ /* 0x000be20000002400 */
[----:B------:R-:W-:Y:S02]  /*d8b0*/  IADD3 R139, PT, PT, R105, 0xc7, -R30 ;  /* 0x000000c7698b7810 */ /* 0x000fe40007ffe81e */
[----:B-1----:R-:W-:Y:S02]  /*d8c0*/  I2FP.F32.S32 R20, R36 ;  /* 0x0000002400147245 */ /* 0x002fe40000201400 */
[----:B------:R-:W-:Y:S02]  /*d8d0*/  IABS R147, R147 ;  /* 0x0000009300937213 */ /* 0x000fe40000000000 */
[----:B------:R-:W-:Y:S01]  /*d8e0*/  IABS R16, R16 ;  /* 0x0000001000107213 */ /* 0x000fe20000000000 */
[----:B------:R1:W4:Y:S01]  /*d8f0*/  MUFU.TANH R36, R26 ;  /* 0x0000001a00247308 */ /* 0x0003220000002400 */
[----:B------:R-:W-:Y:S01]  /*d900*/  FFMA.FTZ R20, -R126, R20, R34 ;  /* 0x000000147e147223 */ /* 0x000fe20000010122 */
[----:B------:R-:W-:-:S02]  /*d910*/  IADD3 R34, PT, PT, R113, 0xd0, -R30 ;  /* 0x000000d071227810 */ /* 0x000fc40007ffe81e */
[----:B--2---:R-:W-:Y:S02]  /*d920*/  IABS R21, R93 ;  /* 0x0000005d00157213 */ /* 0x004fe40000000000 */
[----:B------:R-:W-:Y:S02]  /*d930*/  IABS R34, R34 ;  /* 0x0000002200227213 */ /* 0x000fe40000000000 */
[----:B------:R2:W-:Y:S01]  /*d940*/  MUFU.TANH R12, R28 ;  /* 0x0000001c000c7308 */ /* 0x0005e20000002400 */
[----:B------:R-:W-:Y:S02]  /*d950*/  I2FP.F32.S32 R21, R21 ;  /* 0x0000001500157245 */ /* 0x000fe40000201400 */
[C---:B-----5:R-:W-:Y:S02]  /*d960*/  IADD3 R31, PT, PT, R105.reuse, 0xf8, -R30 ;  /* 0x000000f8691f7810 */ /* 0x060fe40007ffe81e */
[----:B------:R-:W-:Y:S01]  /*d970*/  I2FP.F32.S32 R34, R34 ;  /* 0x0000002200227245 */ /* 0x000fe20000201400 */
[C---:B---3--:R-:W-:Y:S01]  /*d980*/  FFMA.FTZ R21, -R126.reuse, R21, R60 ;  /* 0x000000157e157223 */ /* 0x048fe2000001013c */
[----:B------:R-:W-:Y:S01]  /*d990*/  IABS R31, R31 ;  /* 0x0000001f001f7213 */ /* 0x000fe20000000000 */
[----:B------:R-:W-:Y:S01]  /*d9a0*/  MUFU.TANH R61, R61 ;  /* 0x0000003d003d7308 */ /* 0x000fe20000002400 */
[----:B------:R-:W-:Y:S01]  /*d9b0*/  IADD3 R60, PT, PT, R105, 0xf7, -R30 ;  /* 0x000000f7693c7810 */ /* 0x000fe20007ffe81e */
[C---:B-1----:R-:W-:Y:S01]  /*d9c0*/  FFMA.FTZ R26, -R126.reuse, R92, R62 ;  /* 0x0000005c7e1a7223 */ /* 0x042fe2000001013e */
[C---:B------:R-:W-:Y:S01]  /*d9d0*/  IADD3 R62, PT, PT, R113.reuse, 0xe0, -R30 ;  /* 0x000000e0713e7810 */ /* 0x040fe20007ffe81e */
[C---:B----4-:R-:W-:Y:S01]  /*d9e0*/  FFMA.FTZ R146, -R126.reuse, R34, R146 ;  /* 0x000000227e927223 */ /* 0x050fe20000010192 */
[----:B------:R-:W-:Y:S01]  /*d9f0*/  I2FP.F32.S32 R31, R31 ;  /* 0x0000001f001f7245 */ /* 0x000fe20000201400 */
[C---:B------:R-:W-:Y:S01]  /*da00*/  FFMA.FTZ R36, -R126.reuse, R39, R36 ;  /* 0x000000277e247223 */ /* 0x040fe20000010124 */
[----:B------:R-:W-:Y:S01]  /*da10*/  IABS R62, R62 ;  /* 0x0000003e003e7213 */ /* 0x000fe20000000000 */
[----:B------:R-:W1:Y:S01]  /*da20*/  MUFU.TANH R145, R22 ;  /* 0x0000001600917308 */ /* 0x000e620000002400 */
[----:B------:R-:W-:Y:S01]  /*da30*/  IADD3 R34, PT, PT, R113, 0xcf, -R30 ;  /* 0x000000cf71227810 */ /* 0x000fe20007ffe81e */
[----:B------:R-:W-:Y:S01]  /*da40*/  FFMA.FTZ R31, -R126, R31, R37 ;  /* 0x0000001f7e1f7223 */ /* 0x000fe20000010125 */
[----:B------:R-:W-:-:S02]  /*da50*/  I2FP.F32.S32 R62, R62 ;  /* 0x0000003e003e7245 */ /* 0x000fc40000201400 */
[----:B--2---:R-:W-:Y:S02]  /*da60*/  IABS R28, R8 ;  /* 0x00000008001c7213 */ /* 0x004fe40000000000 */
[----:B------:R-:W-:Y:S01]  /*da70*/  IABS R34, R34 ;  /* 0x0000002200227213 */ /* 0x000fe20000000000 */
[----:B------:R-:W2:Y:S01]  /*da80*/  MUFU.TANH R32, R32 ;  /* 0x0000002000207308 */ /* 0x000ea20000002400 */
[----:B------:R-:W-:Y:S01]  /*da90*/  FFMA.FTZ R23, -R126, R62, R23 ;  /* 0x0000003e7e177223 */ /* 0x000fe20000010117 */
[--C-:B------:R-:W-:Y:S02]  /*daa0*/  IADD3 R62, PT, PT, R105, 0xf0, -R30.reuse ;  /* 0x000000f0693e7810 */ /* 0x100fe40007ffe81e */
[----:B------:R-:W-:Y:S02]  /*dab0*/  IABS R60, R60 ;  /* 0x0000003c003c7213 */ /* 0x000fe40000000000 */
[----:B------:R-:W-:Y:S02]  /*dac0*/  IABS R62, R62 ;  /* 0x0000003e003e7213 */ /* 0x000fe40000000000 */
[----:B------:R3:W4:Y:S01]  /*dad0*/  MUFU.TANH R8, R29 ;  /* 0x0000001d00087308 */ /* 0x0007220000002400 */
[----:B------:R-:W-:-:S02]  /*dae0*/  IADD3 R92, PT, PT, R113, 0xdf, -R30 ;  /* 0x000000df715c7810 */ /* 0x000fc40007ffe81e */
[----:B------:R-:W-:Y:S02]  /*daf0*/  I2FP.F32.S32 R34, R34 ;  /* 0x0000002200227245 */ /* 0x000fe40000201400 */
[----:B------:R-:W-:Y:S02]  /*db00*/  I2FP.F32.S32 R60, R60 ;  /* 0x0000003c003c7245 */ /* 0x000fe40000201400 */
[----:B------:R-:W-:Y:S01]  /*db10*/  I2FP.F32.S32 R28, R28 ;  /* 0x0000001c001c7245 */ /* 0x000fe20000201400 */
[----:B------:R5:W-:Y:S01]  /*db20*/  MUFU.TANH R37, R38 ;  /* 0x0000002600257308 */ /* 0x000be20000002400 */
[----:B------:R-:W-:Y:S01]  /*db30*/  IABS R92, R92 ;  /* 0x0000005c005c7213 */ /* 0x000fe20000000000 */
[C---:B-1----:R-:W-:Y:S01]  /*db40*/  FFMA.FTZ R145, -R126.reuse, R34, R145 ;  /* 0x000000227e917223 */ /* 0x042fe20000010191 */
[C---:B------:R-:W-:Y:S01]  /*db50*/  FFMA.FTZ R149, -R126.reuse, R60, R149 ;  /* 0x0000003c7e957223 */ /* 0x040fe20000010195 */
[----:B--2---:R-:W-:Y:S01]  /*db60*/  FFMA.FTZ R28, -R126, R28, R32 ;  /* 0x0000001c7e1c7223 */ /* 0x004fe20000010120 */
[C---:B------:R-:W-:Y:S01]  /*db70*/  IADD3 R39, PT, PT, R105.reuse, 0x100, -R30 ;  /* 0x0000010069277810 */ /* 0x040fe20007ffe81e */
[----:B------:R-:W-:Y:S01]  /*db80*/  IMAD.MOV.U32 R22, RZ, RZ, R92 ;  /* 0x000000ffff167224 */ /* 0x000fe200078e005c */
[C-C-:B------:R-:W-:Y:S01]  /*db90*/  IADD3 R34, PT, PT, R105.reuse, 0xff, -R30.reuse ;  /* 0x000000ff69227810 */ /* 0x140fe20007ffe81e */
[----:B------:R-:W1:Y:S01]  /*dba0*/  MUFU.TANH R33, R33 ;  /* 0x0000002100217308 */ /* 0x000e620000002400 */
[----:B------:R-:W-:-:S02]  /*dbb0*/  IADD3 R32, PT, PT, R105, 0xe0, -R30 ;  /* 0x000000e069207810 */ /* 0x000fc40007ffe81e */
[----:B---3--:R-:W-:Y:S02]  /*dbc0*/  I2FP.F32.S32 R29, R62 ;  /* 0x0000003e001d7245 */ /* 0x008fe40000201400 */
[C-C-:B------:R-:W-:Y:S02]  /*dbd0*/  IADD3 R62, PT, PT, R105.reuse, 0xe8, -R30.reuse ;  /* 0x000000e8693e7810 */ /* 0x140fe40007ffe81e */
[C-C-:B------:R-:W-:Y:S01]  /*dbe0*/  IADD3 R60, PT, PT, R105.reuse, 0xd8, -R30.reuse ;  /* 0x000000d8693c7810 */ /* 0x140fe20007ffe81e */
[----:B------:R2:W3:Y:S01]  /*dbf0*/  MUFU.TANH R148, R27 ;  /* 0x0000001b00947308 */ /* 0x0004e20000002400 */
[----:B------:R-:W-:Y:S01]  /*dc00*/  FFMA.FTZ R29, -R126, R29, R61 ;  /* 0x0000001d7e1d7223 */ /* 0x000fe2000001013d */
[C-C-:B-----5:R-:W-:Y:S02]  /*dc10*/  IADD3 R38, PT, PT, R105.reuse, 0xdf, -R30.reuse ;  /* 0x000000df69267810 */ /* 0x160fe40007ffe81e */
[----:B------:R-:W-:Y:S02]  /*dc20*/  IADD3 R61, PT, PT, R105, 0xe7, -R30 ;  /* 0x000000e7693d7810 */ /* 0x000fe40007ffe81e */
[----:B------:R-:W-:-:S02]  /*dc30*/  IABS R38, R38 ;  /* 0x0000002600267213 */ /* 0x000fc40000000000 */
[----:B------:R-:W5:Y:S01]  /*dc40*/  MUFU.TANH R56, R56 ;  /* 0x0000003800387308 */ /* 0x000f620000002400 */
[----:B------:R-:W-:Y:S02]  /*dc50*/  IABS R39, R39 ;  /* 0x0000002700277213 */ /* 0x000fe40000000000 */
[----:B------:R-:W-:Y:S02]  /*dc60*/  I2FP.F32.S32 R38, R38 ;  /* 0x0000002600267245 */ /* 0x000fe40000201400 */
[----:B------:R-:W-:Y:S02]  /*dc70*/  IABS R34, R34 ;  /* 0x0000002200227213 */ /* 0x000fe40000000000 */
[----:B------:R-:W-:Y:S01]  /*dc80*/  IABS R61, R61 ;  /* 0x0000003d003d7213 */ /* 0x000fe20000000000 */
[----:B------:R-:W5:Y:S01]  /*dc90*/  MUFU.TANH R57, R57 ;  /* 0x0000003900397308 */ /* 0x000f620000002400 */
[----:B----4-:R-:W-:Y:S01]  /*dca0*/  FFMA.FTZ R38, -R126, R38, R8 ;  /* 0x000000267e267223 */ /* 0x010fe20000010108 */
[----:B------:R-:W-:-:S02]  /*dcb0*/  IADD3 R8, PT, PT, R105, 0xd7, -R30 ;  /* 0x000000d769087810 */ /* 0x000fc40007ffe81e */
[----:B--2---:R-:W-:Y:S02]  /*dcc0*/  IABS R27, R62 ;  /* 0x0000003e001b7213 */ /* 0x004fe40000000000 */
[----:B------:R-:W-:Y:S02]  /*dcd0*/  IABS R32, R32 ;  /* 0x0000002000207213 */ /* 0x000fe40000000000 */
[----:B------:R-:W2:Y:S01]  /*dce0*/  MUFU.TANH R14, R14 ;  /* 0x0000000e000e7308 */ /* 0x000ea20000002400 */
[----:B------:R-:W-:Y:S02]  /*dcf0*/  IABS R60, R60 ;  /* 0x0000003c003c7213 */ /* 0x000fe40000000000 */
[----:B------:R-:W-:Y:S02]  /*dd00*/  IABS R8, R8 ;  /* 0x0000000800087213 */ /* 0x000fe40000000000 */
[----:B------:R-:W-:Y:S02]  /*dd10*/  IABS R144, R144 ;  /* 0x0000009000907213 */ /* 0x000fe40000000000 */
[----:B------:R-:W-:Y:S01]  /*dd20*/  IABS R142, R142 ;  /* 0x0000008e008e7213 */ /* 0x000fe20000000000 */
[----:B------:R-:W4:Y:S01]  /*dd30*/  MUFU.TANH R15, R15 ;  /* 0x0000000f000f7308 */ /* 0x000f220000002400 */
[----:B------:R-:W-:-:S02]  /*dd40*/  IABS R139, R139 ;  /* 0x0000008b008b7213 */ /* 0x000fc40000000000 */
[----:B------:R-:W-:Y:S02]  /*dd50*/  I2FP.F32.S32 R27, R27 ;  /* 0x0000001b001b7245 */ /* 0x000fe40000201400 */
[----:B------:R-:W-:Y:S02]  /*dd60*/  I2FP.F32.S32 R22, R22 ;  /* 0x0000001600167245 */ /* 0x000fe40000201400 */
[----:B------:R-:W-:Y:S01]  /*dd70*/  I2FP.F32.S32 R39, R39 ;  /* 0x0000002700277245 */ /* 0x000fe20000201400 */
[C---:B-1----:R-:W-:Y:S01]  /*dd80*/  FFMA.FTZ R27, -R126.reuse, R27, R33 ;  /* 0x0000001b7e1b7223 */ /* 0x042fe20000010121 */
        /* <DEDUP_REMOVED lines=13> */
[C---:B---3--:R-:W-:Y:S01]  /*de60*/  FFMA.FTZ R148, -R126.reuse, R8, R148 ;  /* 0x000000087e947223 */ /* 0x048fe20000010194 */
[----:B------:R-:W-:Y:S01]  /*de70*/  I2FP.F32.S32 R144, R144 ;  /* 0x0000009000907245 */ /* 0x000fe20000201400 */
[C---:B-----5:R-:W-:Y:S01]  /*de80*/  FFMA.FTZ R147, -R126.reuse, R147, R56 ;  /* 0x000000937e937223 */ /* 0x060fe20000010138 */
[----:B------:R-:W-:Y:S01]  /*de90*/  I2FP.F32.S32 R142, R142 ;  /* 0x0000008e008e7245 */ /* 0x000fe20000201400 */
[C---:B------:R-:W-:Y:S01]  /*dea0*/  FFMA.FTZ R16, -R126.reuse, R16, R137 ;  /* 0x000000107e107223 */ /* 0x040fe20000010189 */
[----:B------:R-:W-:Y:S01]  /*deb0*/  I2FP.F32.S32 R139, R139 ;  /* 0x0000008b008b7245 */ /* 0x000fe20000201400 */
[C---:B------:R-:W-:Y:S01]  /*dec0*/  FFMA.FTZ R144, -R126.reuse, R144, R57 ;  /* 0x000000907e907223 */ /* 0x040fe20000010139 */
[C---:B------:R-:W-:Y:S01]  /*ded0*/  IADD3 R134, PT, PT, R113.reuse, 0xbf, -R30 ;  /* 0x000000bf71867810 */ /* 0x040fe20007ffe81e */
[C---:B--2---:R-:W-:Y:S01]  /*dee0*/  FFMA.FTZ R142, -R126.reuse, R142, R14 ;  /* 0x0000008e7e8e7223 */ /* 0x044fe2000001010e */
[C-C-:B------:R-:W-:Y:S01]  /*def0*/  IADD3 R133, PT, PT, R113.reuse, 0xb8, -R30.reuse ;  /* 0x000000b871857810 */ /* 0x140fe20007ffe81e */
[----:B----4-:R-:W-:Y:S01]  /*df00*/  FFMA.FTZ R139, -R126, R139, R15 ;  /* 0x0000008b7e8b7223 */ /* 0x010fe2000001010f */
[C-C-:B------:R-:W-:Y:S01]  /*df10*/  IADD3 R92, PT, PT, R113.reuse, 0xb7, -R30.reuse ;  /* 0x000000b7715c7810 */ /* 0x140fe20007ffe81e */
[----:B------:R-:W-:Y:S01]  /*df20*/  MUFU.TANH R11, R11 ;  /* 0x0000000b000b7308 */ /* 0x000fe20000002400 */
[----:B------:R-:W-:-:S02]  /*df30*/  IADD3 R63, PT, PT, R113, 0xb0, -R30 ;  /* 0x000000b0713f7810 */ /* 0x000fc40007ffe81e */
[C-C-:B------:R-:W-:Y:S02]  /*df40*/  IADD3 R60, PT, PT, R113.reuse, 0xaf, -R30.reuse ;  /* 0x000000af713c7810 */ /* 0x140fe40007ffe81e */
[C-C-:B------:R-:W-:Y:S02]  /*df50*/  IADD3 R56, PT, PT, R113.reuse, 0xa8, -R30.reuse ;  /* 0x000000a871387810 */ /* 0x140fe40007ffe81e */
[C-C-:B------:R-:W-:Y:S01]  /*df60*/  IADD3 R8, PT, PT, R113.reuse, 0xa7, -R30.reuse ;  /* 0x000000a771087810 */ /* 0x140fe20007ffe81e */
[----:B------:R-:W-:Y:S01]  /*df70*/  MUFU.TANH R9, R9 ;  /* 0x0000000900097308 */ /* 0x000fe20000002400 */
[C-C-:B------:R-:W-:Y:S02]  /*df80*/  IADD3 R13, PT, PT, R113.reuse, 0xa0, -R30.reuse ;  /* 0x000000a0710d7810 */ /* 0x140fe40007ffe81e */
[C-C-:B------:R-:W-:Y:S02]  /*df90*/  IADD3 R12, PT, PT, R113.reuse, 0x9f, -R30.reuse ;  /* 0x0000009f710c7810 */ /* 0x140fe40007ffe81e */
[----:B------:R-:W-:-:S02]  /*dfa0*/  IADD3 R163, PT, PT, R113, 0x98, -R30 ;  /* 0x0000009871a37810 */ /* 0x000fc40007ffe81e */
[C-C-:B------:R-:W-:Y:S01]  /*dfb0*/  IADD3 R161, PT, PT, R113.reuse, 0x97, -R30.reuse ;  /* 0x0000009771a17810 */ /* 0x140fe20007ffe81e */
[----:B------:R-:W-:Y:S01]  /*dfc0*/  MUFU.TANH R4, R4 ;  /* 0x0000000400047308 */ /* 0x000fe20000002400 */
[C-C-:B------:R-:W-:Y:S02]  /*dfd0*/  IADD3 R158, PT, PT, R113.reuse, 0x90, -R30.reuse ;  /* 0x00000090719e7810 */ /* 0x140fe40007ffe81e */
[C-C-:B------:R-:W-:Y:S02]  /*dfe0*/  IADD3 R157, PT, PT, R113.reuse, 0x8f, -R30.reuse ;  /* 0x0000008f719d7810 */ /* 0x140fe40007ffe81e */
[C-C-:B------:R-:W-:Y:S02]  /*dff0*/  IADD3 R151, PT, PT, R113.reuse, 0x88, -R30.reuse ;  /* 0x0000008871977810 */ /* 0x140fe40007ffe81e */
[--C-:B------:R-:W-:Y:S01]  /*e000*/  IADD3 R153, PT, PT, R113, 0x87, -R30.reuse ;  /* 0x0000008771997810 */ /* 0x100fe20007ffe81e */
        /* <DEDUP_REMOVED lines=14> */
[C-C-:B------:R-:W-:Y:S01]  /*e0f0*/  IADD3 R160, PT, PT, R105.reuse, 0x97, -R30.reuse ;  /* 0x0000009769a07810 */ /* 0x140fe20007ffe81e */
[----:B------:R-:W-:Y:S01]  /*e100*/  MUFU.TANH R53, R53 ;  /* 0x0000003500357308 */ /* 0x000fe20000002400 */
[----:B------:R-:W-:-:S02]  /*e110*/  IADD3 R159, PT, PT, R105, 0x90, -R30 ;  /* 0x00000090699f7810 */ /* 0x000fc40007ffe81e */
[C-C-:B------:R-:W-:Y:S02]  /*e120*/  IADD3 R156, PT, PT, R105.reuse, 0x8f, -R30.reuse ;  /* 0x0000008f699c7810 */ /* 0x140fe40007ffe81e */
[C-C-:B------:R-:W-:Y:S02]  /*e130*/  IADD3 R152, PT, PT, R105.reuse, 0x88, -R30.reuse ;  /* 0x0000008869987810 */ /* 0x140fe40007ffe81e */
[----:B------:R-:W-:Y:S01]  /*e140*/  IADD3 R155, PT, PT, R105, 0x87, -R30 ;  /* 0x00000087699b7810 */ /* 0x000fe20007ffe81e */
[----:B------:R-:W-:Y:S01]  /*e150*/  VIADD R30, R35, 0xffffff00 ;  /* 0xffffff00231e7836 */ /* 0x000fe20000000000 */
[----:B------:R-:W-:Y:S01]  /*e160*/  IABS R141, R141 ;  /* 0x0000008d008d7213 */ /* 0x000fe20000000000 */
[----:B------:R-:W-:Y:S01]  /*e170*/  MUFU.TANH R42, R42 ;  /* 0x0000002a002a7308 */ /* 0x000fe20000002400 */
[----:B------:R-:W-:Y:S02]  /*e180*/  IABS R134, R134 ;  /* 0x0000008600867213 */ /* 0x000fe40000000000 */
[----:B------:R-:W-:-:S02]  /*e190*/  ISETP.GE.AND P3, PT, R30, R128, PT ;  /* 0x000000801e00720c */ /* 0x000fc40003f66270 */
[CC--:B------:R-:W-:Y:S02]  /*e1a0*/  ISETP.GE.AND P5, PT, R30.reuse, R130.reuse, PT ;  /* 0x000000821e00720c */ /* 0x0c0fe40003fa6270 */
[C---:B------:R-:W-:Y:S02]  /*e1b0*/  ISETP.GE.AND P4, PT, R30.reuse, R129, PT ;  /* 0x000000811e00720c */ /* 0x040fe40003f86270 */
[----:B------:R-:W-:Y:S01]  /*e1c0*/  ISETP.GE.AND P2, PT, R30, R127, PT ;  /* 0x0000007f1e00720c */ /* 0x000fe20003f46270 */
[----:B------:R-:W-:Y:S01]  /*e1d0*/  VIADD R30, R35, 0xffffff01 ;  /* 0xffffff01231e7836 */ /* 0x000fe20000000000 */
[----:B------:R-:W-:Y:S02]  /*e1e0*/  FSEL R39, R39, -INF , P3 ;  /* 0xff80000027277808 */ /* 0x000fe40001800000 */
[----:B------:R-:W-:Y:S02]  /*e1f0*/  FSEL R16, R16, -INF , P5 ;  /* 0xff80000010107808 */ /* 0x000fe40002800000 */
[----:B------:R-:W-:-:S02]  /*e200*/  ISETP.GE.AND P5, PT, R30, R130, PT ;  /* 0x000000821e00720c */ /* 0x000fc40003fa6270 */
[----:B------:R-:W-:Y:S02]  /*e210*/  FSEL R39, R39, -INF , !P2 ;  /* 0xff80000027277808 */ /* 0x000fe40005000000 */
[----:B------:R-:W-:Y:S02]  /*e220*/  ISETP.GE.AND P2, PT, R30, R128, PT ;  /* 0x000000801e00720c */ /* 0x000fe40003f46270 */
[----:B------:R-:W-:Y:S02]  /*e230*/  FSEL R16, R16, -INF , !P4 ;  /* 0xff80000010107808 */ /* 0x000fe40006000000 */
[C---:B------:R-:W-:Y:S02]  /*e240*/  ISETP.GE.AND P4, PT, R30.reuse, R129, PT ;  /* 0x000000811e00720c */ /* 0x040fe40003f86270 */
[----:B------:R-:W-:Y:S01]  /*e250*/  ISETP.GE.AND P3, PT, R30, R127, PT ;  /* 0x0000007f1e00720c */ /* 0x000fe20003f66270 */
[----:B------:R-:W-:Y:S01]  /*e260*/  VIADD R30, R35, 0xffffff08 ;  /* 0xffffff08231e7836 */ /* 0x000fe20000000000 */
[----:B------:R-:W-:-:S02]  /*e270*/  FSEL R105, R19, -INF , P5 ;  /* 0xff80000013697808 */ /* 0x000fc40002800000 */
[----:B------:R-:W-:Y:S02]  /*e280*/  FSEL R19, R34, -INF , P2 ;  /* 0xff80000022137808 */ /* 0x000fe40001000000 */
[C---:B------:R-:W-:Y:S02]  /*e290*/  ISETP.GE.AND P5, PT, R30.reuse, R130, PT ;  /* 0x000000821e00720c */ /* 0x040fe40003fa6270 */
        /* <DEDUP_REMOVED lines=11> */
[----:B------:R-:W-:Y:S01]  /*e350*/  FSEL R31, R105, -INF , !P4 ;  /* 0xff800000691f7808 */ /* 0x000fe20006000000 */
[----:B------:R-:W-:Y:S01]  /*e360*/  VIADD R105, R35, 0xffffff10 ;  /* 0xffffff1023697836 */ /* 0x000fe20000000000 */
        /* <DEDUP_REMOVED lines=79> */
[C---:B------:R-:W-:Y:S02]  /*e860*/  ISETP.GE.AND P5, PT, R105.reuse, R130, PT ;  /* 0x000000826900720c */ /* 0x040fe40003fa6270 */
[C---:B------:R-:W-:Y:S02]  /*e870*/  ISETP.GE.AND P4, PT, R105.reuse, R129, PT ;  /* 0x000000816900720c */ /* 0x040fe40003f86270 */
[----:B------:R-:W-:Y:S01]  /*e880*/  ISETP.GE.AND P2, PT, R105, R127, PT ;  /* 0x0000007f6900720c */ /* 0x000fe20003f46270 */
[----:B------:R-:W-:Y:S01]  /*e890*/  VIADD R105, R35, 0xffffff31 ;  /* 0xffffff3123697836 */ /* 0x000fe20000000000 */
[----:B------:R-:W-:Y:S02]  /*e8a0*/  FSEL R150, R147, -INF , P3 ;  /* 0xff80000093967808 */ /* 0x000fe40001800000 */
[----:B------:R-:W-:Y:S02]  /*e8b0*/  FSEL R146, R146, -INF , P5 ;  /* 0xff80000092927808 */ /* 0x000fe40002800000 */
[----:B------:R-:W-:-:S02]  /*e8c0*/  FSEL R150, R150, -INF , !P2 ;  /* 0xff80000096967808 */ /* 0x000fc40005000000 */
        /* <DEDUP_REMOVED lines=10> */
[----:B------:R-:W-:Y:S02]  /*e970*/  ISETP.GE.AND P3, PT, R105, R128, PT ;  /* 0x000000806900720c */ /* 0x000fe40003f66270 */
[----:B------:R-:W-:Y:S02]  /*e980*/  FSEL R146, R145, -INF , !P4 ;  /* 0xff80000091927808 */ /* 0x000fe40006000000 */
        /* <DEDUP_REMOVED lines=11> */
[----:B------:R1:W2:Y:S01]  /*ea40*/  MUFU.TANH R105, R10 ;  /* 0x0000000a00697308 */ /* 0x0002a20000002400 */
[----:B------:R-:W-:Y:S02]  /*ea50*/  I2FP.F32.S32 R141, R141 ;  /* 0x0000008d008d7245 */ /* 0x000fe40000201400 */
[----:B------:R-:W-:Y:S02]  /*ea60*/  FSEL R139, R139, -INF , P2 ;  /* 0xff8000008b8b7808 */ /* 0x000fe40001000000 */
[----:B------:R-:W-:-:S02]  /*ea70*/  FSEL R140, R140, -INF , P5 ;  /* 0xff8000008c8c7808 */ /* 0x000fc40002800000 */
[----:B------:R-:W-:Y:S01]  /*ea80*/  FSEL R144, R139, -INF , !P3 ;  /* 0xff8000008b907808 */ /* 0x000fe20005800000 */
[----:B------:R-:W-:Y:S01]  /*ea90*/  IMAD.MOV.U32 R139, RZ, RZ, R134 ;  /* 0x000000ffff8b7224 */ /* 0x000fe200078e0086 */
[----:B------:R-:W-:Y:S02]  /*eaa0*/  FSEL R145, R140, -INF , !P4 ;  /* 0xff8000008c917808 */ /* 0x000fe40006000000 */
[----:B------:R-:W-:Y:S02]  /*eab0*/  IABS R137, R137 ;  /* 0x0000008900897213 */ /* 0x000fe40000000000 */
[----:B------:R-:W-:Y:S02]  /*eac0*/  I2FP.F32.S32 R139, R139 ;  /* 0x0000008b008b7245 */ /* 0x000fe40000201400 */
[----:B------:R-:W-:Y:S02]  /*ead0*/  IABS R133, R133 ;  /* 0x0000008500857213 */ /* 0x000fe40000000000 */
[----:B------:R-:W-:Y:S01]  /*eae0*/  IABS R113, R113 ;  /* 0x0000007100717213 */ /* 0x000fe20000000000 */
[----:B-1----:R-:W-:-:S02]  /*eaf0*/  VIADD R10, R35, 0xffffff40 ;  /* 0xffffff40230a7836 */ /* 0x002fc40000000000 */
[C---:B--2---:R-:W-:Y:S01]  /*eb00*/  FFMA.FTZ R105, -R126.reuse, R141, R105 ;  /* 0x0000008d7e697223 */ /* 0x044fe20000010169 */
[----:B------:R-:W-:Y:S01]  /*eb10*/  FFMA.FTZ R9, -R126, R139, R9 ;  /* 0x0000008b7e097223 */ /* 0x000fe20000010109 */
[----:B------:R-:W-:Y:S02]  /*eb20*/  I2FP.F32.S32 R133, R133 ;  /* 0x0000008500857245 */ /* 0x000fe40000201400 */
[C---:B------:R-:W-:Y:S02]  /*eb30*/  ISETP.GE.AND P5, PT, R10.reuse, R130, PT ;  /* 0x000000820a00720c */ /* 0x040fe40003fa6270 */
[----:B------:R-:W-:Y:S01]  /*eb40*/  ISETP.GE.AND P3, PT, R10, R128, PT ;  /* 0x000000800a00720c */ /* 0x000fe20003f66270 */
[----:B------:R-:W-:Y:S01]  /*eb50*/  FFMA.FTZ R133, -R126, R133, R4 ;  /* 0x000000857e857223 */ /* 0x000fe20000010104 */
[C---:B------:R-:W-:Y:S01]  /*eb60*/  ISETP.GE.AND P4, PT, R10.reuse, R129, PT ;  /* 0x000000810a00720c */ /* 0x040fe20003f86270 */
[C---:B------:R-:W-:Y:S01]  /*eb70*/  VIADD R4, R35.reuse, 0xffffff49 ;  /* 0xffffff4923047836 */ /* 0x040fe20000000000 */
        /* <DEDUP_REMOVED lines=10> */
[----:B------:R-:W-:Y:S01]  /*ec20*/  IMAD.MOV.U32 R10, RZ, RZ, R137 ;  /* 0x000000ffff0a7224 */ /* 0x000fe200078e0089 */
[----:B------:R-:W-:Y:S02]  /*ec30*/  I2FP.F32.S32 R113, R113 ;  /* 0x0000007100717245 */ /* 0x000fe40000201400 */
[----:B------:R-:W-:Y:S02]  /*ec40*/  IABS R92, R92 ;  /* 0x0000005c005c7213 */ /* 0x000fe40000000000 */
[----:B------:R-:W-:Y:S01]  /*ec50*/  I2FP.F32.S32 R10, R10 ;  /* 0x0000000a000a7245 */ /* 0x000fe20000201400 */
[C---:B------:R-:W-:Y:S01]  /*ec60*/  FFMA.FTZ R6, -R126.reuse, R113, R6 ;  /* 0x000000717e067223 */ /* 0x040fe20000010106 */
[----:B------:R-:W-:Y:S02]  /*ec70*/  FSEL R9, R9, -INF , P5 ;  /* 0xff80000009097808 */ /* 0x000fe40002800000 */
[----:B------:R-:W-:Y:S01]  /*ec80*/  I2FP.F32.S32 R92, R92 ;  /* 0x0000005c005c7245 */ /* 0x000fe20000201400 */
[----:B------:R-:W-:Y:S01]  /*ec90*/  FFMA.FTZ R11, -R126, R10, R11 ;  /* 0x0000000a7e0b7223 */ /* 0x000fe2000001010b */
[----:B------:R-:W-:Y:S01]  /*eca0*/  VIADD R10, R35, 0xffffff48 ;  /* 0xffffff48230a7836 */ /* 0x000fe20000000000 */
[----:B------:R-:W-:-:S02]  /*ecb0*/  FSEL R139, R9, -INF , !P4 ;  /* 0xff800000098b7808 */ /* 0x000fc40006000000 */
[----:B------:R-:W-:Y:S01]  /*ecc0*/  IABS R93, R93 ;  /* 0x0000005d005d7213 */ /* 0x000fe20000000000 */
[----:B------:R-:W-:Y:S01]  /*ecd0*/  FFMA.FTZ R5, -R126, R92, R5 ;  /* 0x0000005c7e057223 */ /* 0x000fe20000010105 */
[----:B------:R-:W-:Y:S02]  /*ece0*/  FSEL R11, R11, -INF , P2 ;  /* 0xff8000000b0b7808 */ /* 0x000fe40001000000 */
[C---:B------:R-:W-:Y:S02]  /*ecf0*/  ISETP.GE.AND P5, PT, R10.reuse, R130, PT ;  /* 0x000000820a00720c */ /* 0x040fe40003fa6270 */
        /* <DEDUP_REMOVED lines=8> */
[----:B------:R-:W-:Y:S01]  /*ed80*/  FSEL R140, R6, -INF , !P2 ;  /* 0xff800000068c7808 */ /* 0x000fe20005000000 */
[----:B------:R-:W-:Y:S01]  /*ed90*/  VIADD R6, R35, 0xffffff50 ;  /* 0xffffff5023067836 */ /* 0x000fe20000000000 */
[----:B------:R-:W-:-:S02]  /*eda0*/  ISETP.GE.AND P4, PT, R4, R129, PT ;  /* 0x000000810400720c */ /* 0x000fc40003f86270 */
[C---:B------:R-:W-:Y:S02]  /*edb0*/  ISETP.GE.AND P3, PT, R4.reuse, R127, PT ;  /* 0x0000007f0400720c */ /* 0x040fe40003f66270 */
[----:B------:R-:W-:Y:S01]  /*edc0*/  ISETP.GE.AND P2, PT, R4, R128, PT ;  /* 0x000000800400720c */ /* 0x000fe20003f46270 */
[-C--:B------:R-:W-:Y:S01]  /*edd0*/  FMUL.FTZ R4, R52, R132.reuse ;  /* 0x0000008434047220 */ /* 0x080fe20000410000 */
[----:B------:R-:W-:Y:S02]  /*ede0*/  I2FP.F32.S32 R93, R93 ;  /* 0x0000005d005d7245 */ /* 0x000fe40000201400 */
[----:B------:R-:W-:Y:S02]  /*edf0*/  FSEL R5, R5, -INF , P5 ;  /* 0xff80000005057808 */ /* 0x000fe40002800000 */
[----:B------:R-:W-:Y:S01]  /*ee00*/  IABS R63, R63 ;  /* 0x0000003f003f7213 */ /* 0x000fe20000000000 */
[----:B------:R-:W-:Y:S01]  /*ee10*/  FFMA.FTZ R7, -R126, R93, R7 ;  /* 0x0000005d7e077223 */ /* 0x000fe20000010107 */
[----:B------:R-:W1:Y:S01]  /*ee20*/  MUFU.TANH R4, R4 ;  /* 0x0000000400047308 */ /* 0x000e620000002400 */
[----:B------:R-:W-:Y:S01]  /*ee30*/  FSEL R138, R5, -INF , !P4 ;  /* 0xff800000058a7808 */ /* 0x000fe20006000000 */
[----:B------:R-:W-:Y:S01]  /*ee40*/  FMUL.FTZ R5, R54, R132 ;  /* 0x0000008436057220 */ /* 0x000fe20000410000 */
[----:B------:R-:W-:Y:S01]  /*ee50*/  I2FP.F32.S32 R63, R63 ;  /* 0x0000003f003f7245 */ /* 0x000fe20000201400 */
[----:B------:R-:W-:Y:S03]  /*ee60*/  HMMA.16816.F32 R92, R88, R94, RZ ;  /* 0x0000005e585c723c */ /* 0x000fe600000018ff */
[----:B------:R-:W-:-:S02]  /*ee70*/  FSEL R7, R7, -INF , P2 ;  /* 0xff80000007077808 */ /* 0x000fc40001000000 */
[----:B------:R-:W-:Y:S01]  /*ee80*/  IABS R60, R60 ;  /* 0x0000003c003c7213 */ /* 0x000fe20000000000 */
[----:B------:R-:W2:Y:S01]  /*ee90*/  MUFU.TANH R5, R5 ;  /* 0x0000000500057308 */ /* 0x000ea20000002400 */
[----:B------:R-:W-:Y:S01]  /*eea0*/  FSEL R137, R7, -INF , !P3 ;  /* 0xff80000007897808 */ /* 0x000fe20005800000 */
[----:B------:R-:W-:Y:S01]  /*eeb0*/  FMUL.FTZ R7, R55, R132 ;  /* 0x0000008437077220 */ /* 0x000fe20000410000 */
[----:B------:R-:W-:Y:S02]  /*eec0*/  IABS R62, R62 ;  /* 0x0000003e003e7213 */ /* 0x000fe40000000000 */
[C---:B------:R-:W-:Y:S02]  /*eed0*/  ISETP.GE.AND P5, PT, R6.reuse, R130, PT ;  /* 0x000000820600720c */ /* 0x040fe40003fa6270 */
[C---:B------:R-:W-:Y:S01]  /*eee0*/  ISETP.GE.AND P4, PT, R6.reuse, R129, PT ;  /* 0x000000810600720c */ /* 0x040fe20003f86270 */
[----:B------:R-:W3:Y:S01]  /*eef0*/  MUFU.TANH R7, R7 ;  /* 0x0000000700077308 */ /* 0x000ee20000002400 */
[----:B------:R-:W-:Y:S01]  /*ef00*/  ISETP.GE.AND P2, PT, R6, R127, PT ;  /* 0x0000007f0600720c */ /* 0x000fe20003f46270 */
[----:B-1----:R-:W-:Y:S01]  /*ef10*/  FFMA.FTZ R4, -R126, R63, R4 ;  /* 0x0000003f7e047223 */ /* 0x002fe20000010104 */
[----:B------:R-:W-:Y:S01]  /*ef20*/  ISETP.GE.AND P3, PT, R6, R128, PT ;  /* 0x000000800600720c */ /* 0x000fe20003f66270 */
[----:B------:R-:W-:Y:S01]  /*ef30*/  IMAD.MOV.U32 R6, RZ, RZ, R60 ;  /* 0x000000ffff067224 */ /* 0x000fe200078e003c */
[----:B------:R-:W-:-:S02]  /*ef40*/  IABS R61, R61 ;  /* 0x0000003d003d7213 */ /* 0x000fc40000000000 */
[----:B------:R-:W-:Y:S02]  /*ef50*/  I2FP.F32.S32 R62, R62 ;  /* 0x0000003e003e7245 */ /* 0x000fe40000201400 */
[----:B------:R-:W-:Y:S01]  /*ef60*/  FSEL R55, R4, -INF , P5 ;  /* 0xff80000004377808 */ /* 0x000fe20002800000 */
[----:B------:R-:W-:Y:S01]  /*ef70*/  IMAD.MOV.U32 R4, RZ, RZ, R61 ;  /* 0x000000ffff047224 */ /* 0x000fe200078e003d */
[----:B------:R-:W-:Y:S01]  /*ef80*/  I2FP.F32.S32 R6, R6 ;  /* 0x0000000600067245 */ /* 0x000fe20000201400 */
[C---:B--2---:R-:W-:Y:S01]  /*ef90*/  FFMA.FTZ R105, -R126.reuse, R62, R5 ;  /* 0x0000003e7e697223 */ /* 0x044fe20000010105 */
[----:B------:R-:W-:Y:S01]  /*efa0*/  VIADD R5, R35, 0xffffff51 ;  /* 0xffffff5123057836 */ /* 0x000fe20000000000 */
[----:B------:R-:W-:Y:S02]  /*efb0*/  FSEL R55, R55, -INF , !P4 ;  /* 0xff80000037377808 */ /* 0x000fe40006000000 */
[----:B------:R-:W-:Y:S01]  /*efc0*/  FFMA.FTZ R53, -R126, R6, R53 ;  /* 0x000000067e357223 */ /* 0x000fe20000010135 */
[----:B------:R-:W-:Y:S01]  /*efd0*/  I2FP.F32.S32 R4, R4 ;  /* 0x0000000400047245 */ /* 0x000fe20000201400 */
[----:B------:R-:W-:Y:S01]  /*efe0*/  FMUL.FTZ R6, R50, R132 ;  /* 0x0000008432067220 */ /* 0x000fe20000410000 */
[----:B------:R-:W-:-:S02]  /*eff0*/  FSEL R105, R105, -INF , P3 ;  /* 0xff80000069697808 */ /* 0x000fc40001800000 */
[----:B------:R-:W-:Y:S01]  /*f000*/  ISETP.GE.AND P5, PT, R5, R130, PT ;  /* 0x000000820500720c */ /* 0x000fe20003fa6270 */
[----:B---3--:R-:W-:Y:S01]  /*f010*/  FFMA.FTZ R7, -R126, R4, R7 ;  /* 0x000000047e077223 */ /* 0x008fe20000010107 */
[----:B------:R-:W-:Y:S01]  /*f020*/  FSEL R105, R105, -INF , !P2 ;  /* 0xff80000069697808 */ /* 0x000fe20005000000 */
[----:B------:R-:W-:Y:S01]  /*f030*/  MUFU.TANH R6, R6 ;  /* 0x0000000600067308 */ /* 0x000fe20000002400 */
[----:B------:R-:W-:Y:S01]  /*f040*/  ISETP.GE.AND P4, PT, R5, R129, PT ;  /* 0x000000810500720c */ /* 0x000fe20003f86270 */
[----:B------:R-:W-:Y:S01]  /*f050*/  VIADD R4, R35, 0xffffff58 ;  /* 0xffffff5823047836 */ /* 0x000fe20000000000 */
[C---:B------:R-:W-:Y:S02]  /*f060*/  ISETP.GE.AND P3, PT, R5.reuse, R127, PT ;  /* 0x0000007f0500720c */ /* 0x040fe40003f66270 */
[----:B------:R-:W-:Y:S02]  /*f070*/  ISETP.GE.AND P2, PT, R5, R128, PT ;  /* 0x000000800500720c */ /* 0x000fe40003f46270 */
[----:B------:R-:W-:Y:S01]  /*f080*/  IABS R56, R56 ;  /* 0x0000003800387213 */ /* 0x000fe20000000000 */
[----:B------:R-:W1:Y:S01]  /*f090*/  MUFU.TANH R5, R48 ;  /* 0x0000003000057308 */ /* 0x000e620000002400 */
[----:B------:R-:W-:-:S02]  /*f0a0*/  FSEL R7, R7, -INF , P2 ;  /* 0xff80000007077808 */ /* 0x000fc40001000000 */
[----:B------:R-:W-:Y:S01]  /*f0b0*/  IABS R57, R57 ;  /* 0x0000003900397213 */ /* 0x000fe20000000000 */
[----:B------:R-:W-:Y:S01]  /*f0c0*/  IMAD.MOV.U32 R9, RZ, RZ, R56 ;  /* 0x000000ffff097224 */ /* 0x000fe200078e0038 */
[----:B------:R-:W-:Y:S02]  /*f0d0*/  FSEL R63, R7, -INF , !P3 ;  /* 0xff800000073f7808 */ /* 0x000fe40005800000 */
[----:B------:R-:W-:Y:S01]  /*f0e0*/  FSEL R53, R53, -INF , P5 ;  /* 0xff80000035357808 */ /* 0x000fe20002800000 */
[----:B------:R-:W-:Y:S01]  /*f0f0*/  IMAD.MOV.U32 R7, RZ, RZ, R57 ;  /* 0x000000ffff077224 */ /* 0x000fe200078e0039 */
[----:B------:R-:W-:Y:S01]  /*f100*/  I2FP.F32.S32 R9, R9 ;  /* 0x0000000900097245 */ /* 0x000fe20000201400 */
[----:B------:R-:W-:Y:S05]  /*f110*/  HMMA.16816.F32 R56, R64, R58, R92 ;  /* 0x0000003a4038723c */ /* 0x000fea000000185c */
[----:B------:R-:W-:-:S02]  /*f120*/  ISETP.GE.AND P5, PT, R4, R130, PT ;  /* 0x000000820400720c */ /* 0x000fc40003fa6270 */
[----:B------:R-:W-:Y:S02]  /*f130*/  I2FP.F32.S32 R7, R7 ;  /* 0x0000000700077245 */ /* 0x000fe40000201400 */
[----:B------:R-:W-:Y:S02]  /*f140*/  ISETP.GE.AND P3, PT, R4, R128, PT ;  /* 0x000000800400720c */ /* 0x000fe40003f66270 */
[----:B------:R-:W-:Y:S01]  /*f150*/  FSEL R60, R53, -INF , !P4 ;  /* 0xff800000353c7808 */ /* 0x000fe20006000000 */
[C---:B-1----:R-:W-:Y:S01]  /*f160*/  FFMA.FTZ R9, -R126.reuse, R9, R5 ;  /* 0x000000097e097223 */ /* 0x042fe20000010105 */
[----:B------:R-:W-:Y:S01]  /*f170*/  FFMA.FTZ R113, -R126, R7, R6 ;  /* 0x000000077e717223 */ /* 0x000fe20000010106 */
[C---:B------:R-:W-:Y:S01]  /*f180*/  ISETP.GE.AND P4, PT, R4.reuse, R129, PT ;  /* 0x000000810400720c */ /* 0x040fe20003f86270 */
[----:B------:R-:W-:Y:S01]  /*f190*/  VIADD R7, R35, 0xffffff59 ;  /* 0xffffff5923077836 */ /* 0x000fe20000000000 */
[----:B------:R-:W-:Y:S01]  /*f1a0*/  ISETP.GE.AND P2, PT, R4, R127, PT ;  /* 0x0000007f0400720c */ /* 0x000fe20003f46270 */
[----:B------:R-:W-:Y:S01]  /*f1b0*/  FMUL.FTZ R6, R40, R132 ;  /* 0x0000008428067220 */ /* 0x000fe20000410000 */
[----:B------:R-:W-:Y:S01]  /*f1c0*/  FSEL R9, R9, -INF , P5 ;  /* 0xff80000009097808 */ /* 0x000fe20002800000 */
[----:B------:R-:W1:Y:S01]  /*f1d0*/  MUFU.TANH R4, R49 ;  /* 0x0000003100047308 */ /* 0x000e620000002400 */
[----:B------:R-:W-:-:S02]  /*f1e0*/  FSEL R113, R113, -INF , P3 ;  /* 0xff80000071717808 */ /* 0x000fc40001800000 */
[----:B------:R-:W-:Y:S01]  /*f1f0*/  FSEL R62, R9, -INF , !P4 ;  /* 0xff800000093e7808 */ /* 0x000fe20006000000 */
[-C--:B------:R-:W-:Y:S01]  /*f200*/  FMUL.FTZ R57, R57, R132.reuse ;  /* 0x0000008439397220 */ /* 0x080fe20000410000 */
[----:B------:R-:W-:Y:S01]  /*f210*/  FSEL R113, R113, -INF , !P2 ;  /* 0xff80000071717808 */ /* 0x000fe20005000000 */
[----:B------:R-:W-:Y:S01]  /*f220*/  FMUL.FTZ R59, R59, R132 ;  /* 0x000000843b3b7220 */ /* 0x000fe20000410000 */
[C---:B------:R-:W-:Y:S01]  /*f230*/  ISETP.GE.AND P5, PT, R7.reuse, R130, PT ;  /* 0x000000820700720c */ /* 0x040fe20003fa6270 */
[----:B------:R-:W2:Y:S01]  /*f240*/  MUFU.TANH R5, R51 ;  /* 0x0000003300057308 */ /* 0x000ea20000002400 */
[C---:B------:R-:W-:Y:S02]  /*f250*/  ISETP.GE.AND P4, PT, R7.reuse, R129, PT ;  /* 0x000000810700720c */ /* 0x040fe40003f86270 */
[C---:B------:R-:W-:Y:S02]  /*f260*/  ISETP.GE.AND P3, PT, R7.reuse, R127, PT ;  /* 0x0000007f0700720c */ /* 0x040fe40003f66270 */
[----:B------:R-:W-:-:S02]  /*f270*/  ISETP.GE.AND P2, PT, R7, R128, PT ;  /* 0x000000800700720c */ /* 0x000fc40003f46270 */
[----:B------:R-:W-:Y:S01]  /*f280*/  IABS R7, R8 ;  /* 0x0000000800077213 */ /* 0x000fe20000000000 */
[----:B------:R-:W3:Y:S01]  /*f290*/  MUFU.TANH R6, R6 ;  /* 0x0000000600067308 */ /* 0x000ee20000002400 */
[----:B------:R-:W4:Y:S01]  /*f2a0*/  LDSM.16.M88.4 R8, [R104+0x2c00] ;  /* 0x002c00006808783b */ /* 0x000f220000000200 */
[----:B------:R-:W-:Y:S02]  /*f2b0*/  IABS R13, R13 ;  /* 0x0000000d000d7213 */ /* 0x000fe40000000000 */
[----:B------:R-:W-:Y:S02]  /*f2c0*/  I2FP.F32.S32 R48, R7 ;  /* 0x0000000700307245 */ /* 0x000fe40000201400 */
[----:B------:R-:W-:Y:S02]  /*f2d0*/  IABS R15, R15 ;  /* 0x0000000f000f7213 */ /* 0x000fe40000000000 */
[----:B------:R-:W-:Y:S01]  /*f2e0*/  IABS R14, R14 ;  /* 0x0000000e000e7213 */ /* 0x000fe20000000000 */
[----:B-1----:R-:W-:Y:S01]  /*f2f0*/  FFMA.FTZ R4, -R126, R48, R4 ;  /* 0x000000307e047223 */ /* 0x002fe20000010104 */
[----:B------:R-:W-:-:S02]  /*f300*/  I2FP.F32.S32 R40, R13 ;  /* 0x0000000d00287245 */ /* 0x000fc40000201400 */
[----:B------:R-:W-:Y:S01]  /*f310*/  I2FP.F32.S32 R13, R15 ;  /* 0x0000000f000d7245 */ /* 0x000fe20000201400 */
[----:B------:R-:W-:Y:S01]  /*f320*/  VIADD R15, R35, 0xffffff60 ;  /* 0xffffff60230f7836 */ /* 0x000fe20000000000 */
[----:B------:R-:W-:Y:S02]  /*f330*/  I2FP.F32.S32 R7, R14 ;  /* 0x0000000e00077245 */ /* 0x000fe40000201400 */
[----:B------:R-:W-:Y:S01]  /*f340*/  FSEL R93, R4, -INF , P5 ;  /* 0xff800000045d7808 */ /* 0x000fe20002800000 */
[C---:B--2---:R-:W-:Y:S01]  /*f350*/  FFMA.FTZ R13, -R126.reuse, R13, R5 ;  /* 0x0000000d7e0d7223 */ /* 0x044fe20000010105 */
[C---:B---3--:R-:W-:Y:S01]  /*f360*/  FFMA.FTZ R14, -R126.reuse, R40, R6 ;  /* 0x000000287e0e7223 */ /* 0x048fe20000010106 */
[----:B------:R-:W-:Y:S01]  /*f370*/  FFMA.FTZ R42, -R126, R7, R42 ;  /* 0x000000077e2a7223 */ /* 0x000fe2000001012a */
[----:B------:R-:W-:Y:S01]  /*f380*/  ISETP.GE.AND P5, PT, R15, R130, PT ;  /* 0x000000820f00720c */ /* 0x000fe20003fa6270 */
[----:B------:R-:W1:Y:S01]  /*f390*/  LDSM.16.M88.4 R4, [R99+0x2c00] ;  /* 0x002c00006304783b */ /* 0x000e620000000200 */
[----:B------:R-:W-:Y:S01]  /*f3a0*/  FSEL R92, R13, -INF , P2 ;  /* 0xff8000000d5c7808 */ /* 0x000fe20001000000 */
[----:B------:R-:W-:Y:S01]  /*f3b0*/  FMUL.FTZ R40, R41, R132 ;  /* 0x0000008429287220 */ /* 0x000fe20000410000 */
[----:B------:R-:W-:Y:S01]  /*f3c0*/  FSEL R93, R93, -INF , !P4 ;  /* 0xff8000005d5d7808 */ /* 0x000fe20006000000 */
[----:B------:R-:W-:Y:S01]  /*f3d0*/  VIADD R13, R35, 0xffffff61 ;  /* 0xffffff61230d7836 */ /* 0x000fe20000000000 */
[----:B------:R-:W-:Y:S01]  /*f3e0*/  FSEL R92, R92, -INF , !P3 ;  /* 0xff8000005c5c7808 */ /* 0x000fe20005800000 */
[----:B------:R-:W-:-:S04]  /*f3f0*/  DEPBAR.LE SB0, 0x0 ;  /* 0x000080000000791a */ /* 0x000fc80000000000 */
[C---:B------:R-:W-:Y:S01]  /*f400*/  ISETP.GE.AND P3, PT, R15.reuse, R128, PT ;  /* 0x000000800f00720c */ /* 0x040fe20003f66270 */
[----:B------:R-:W2:Y:S01]  /*f410*/  MUFU.TANH R40, R40 ;  /* 0x0000002800287308 */ /* 0x000ea20000002400 */
[C---:B------:R-:W-:Y:S02]  /*f420*/  ISETP.GE.AND P4, PT, R15.reuse, R129, PT ;  /* 0x000000810f00720c */ /* 0x040fe40003f86270 */
[----:B------:R-:W-:Y:S02]  /*f430*/  ISETP.GE.AND P2, PT, R15, R127, PT ;  /* 0x0000007f0f00720c */ /* 0x000fe40003f46270 */
[----:B------:R-:W-:Y:S02]  /*f440*/  FSEL R14, R14, -INF , P5 ;  /* 0xff8000000e0e7808 */ /* 0x000fe40002800000 */
[----:B------:R-:W-:Y:S02]  /*f450*/  FSEL R42, R42, -INF , P3 ;  /* 0xff8000002a2a7808 */ /* 0x000fe40001800000 */
[----:B------:R-:W-:-:S02]  /*f460*/  FSEL R51, R14, -INF , !P4 ;  /* 0xff8000000e337808 */ /* 0x000fc40006000000 */
[----:B------:R-:W-:Y:S01]  /*f470*/  FSEL R61, R42, -INF , !P2 ;  /* 0xff8000002a3d7808 */ /* 0x000fe20005000000 */
[----:B------:R-:W-:Y:S01]  /*f480*/  VIADD R42, R35, 0xffffff69 ;  /* 0xffffff69232a7836 */ /* 0x000fe20000000000 */
[C---:B------:R-:W-:Y:S02]  /*f490*/  ISETP.GE.AND P5, PT, R13.reuse, R130, PT ;  /* 0x000000820d00720c */ /* 0x040fe40003fa6270 */
[C---:B------:R-:W-:Y:S02]  /*f4a0*/  ISETP.GE.AND P4, PT, R13.reuse, R129, PT ;  /* 0x000000810d00720c */ /* 0x040fe40003f86270 */
[C---:B------:R-:W-:Y:S02]  /*f4b0*/  ISETP.GE.AND P3, PT, R13.reuse, R127, PT ;  /* 0x0000007f0d00720c */ /* 0x040fe40003f66270 */
[----:B------:R-:W-:Y:S02]  /*f4c0*/  ISETP.GE.AND P2, PT, R13, R128, PT ;  /* 0x000000800d00720c */ /* 0x000fe40003f46270 */
[----:B------:R-:W-:-:S02]  /*f4d0*/  IABS R41, R12 ;  /* 0x0000000c00297213 */ /* 0x000fc40000000000 */
[----:B----4-:R-:W-:Y:S01]  /*f4e0*/  HMMA.16816.F32 R12, R88, R8, RZ ;  /* 0x00000008580c723c */ /* 0x010fe200000018ff */
[----:B------:R-:W3:Y:S02]  /*f4f0*/  MUFU.TANH R9, R43 ;  /* 0x0000002b00097308 */ /* 0x000ee40000002400 */
[----:B------:R-:W-:Y:S01]  /*f500*/  I2FP.F32.S32 R41, R41 ;  /* 0x0000002900297245 */ /* 0x000fe20000201400 */
[----:B------:R-:W-:Y:S01]  /*f510*/  FMUL.FTZ R8, R56, R132 ;  /* 0x0000008438087220 */ /* 0x000fe20000410000 */
[----:B------:R-:W-:Y:S02]  /*f520*/  IABS R164, R164 ;  /* 0x000000a400a47213 */ /* 0x000fe40000000000 */
[----:B------:R-:W-:Y:S01]  /*f530*/  IABS R158, R158 ;  /* 0x0000009e009e7213 */ /* 0x000fe20000000000 */
[----:B--2---:R-:W-:Y:S01]  /*f540*/  FFMA.FTZ R40, -R126, R41, R40 ;  /* 0x000000297e287223 */ /* 0x004fe20000010128 */
[----:B------:R-:W-:Y:S01]  /*f550*/  IABS R159, R159 ;  /* 0x0000009f009f7213 */ /* 0x000fe20000000000 */
[----:B------:R-:W-:Y:S01]  /*f560*/  IMAD.MOV.U32 R41, RZ, RZ, R164 ;  /* 0x000000ffff297224 */ /* 0x000fe200078e00a4 */
[----:B------:R-:W2:Y:S01]  /*f570*/  MUFU.TANH R8, R8 ;  /* 0x0000000800087308 */ /* 0x000ea20000002400 */
[----:B------:R-:W-:-:S02]  /*f580*/  I2FP.F32.S32 R158, R158 ;  /* 0x0000009e009e7245 */ /* 0x000fc40000201400 */
[----:B------:R-:W-:Y:S02]  /*f590*/  FSEL R40, R40, -INF , P5 ;  /* 0xff80000028287808 */ /* 0x000fe40002800000 */
[----:B------:R-:W-:Y:S02]  /*f5a0*/  I2FP.F32.S32 R41, R41 ;  /* 0x0000002900297245 */ /* 0x000fe40000201400 */
[----:B------:R-:W-:Y:S02]  /*f5b0*/  FSEL R54, R40, -INF , !P4 ;  /* 0xff80000028367808 */ /* 0x000fe40006000000 */
[----:B------:R-:W-:Y:S01]  /*f5c0*/  IABS R40, R162 ;  /* 0x000000a200287213 */ /* 0x000fe20000000000 */
[----:B-1----:R-:W-:Y:S05]  /*f5d0*/  HMMA.16816.F32 R12, R64, R4, R12 ;  /* 0x00000004400c723c */ /* 0x002fea000000180c */
[----:B------:R-:W-:Y:S01]  /*f5e0*/  FMUL.FTZ R5, R58, R132 ;  /* 0x000000843a057220 */ /* 0x000fe20000410000 */
[----:B---3--:R-:W-:Y:S01]  /*f5f0*/  FFMA.FTZ R9, -R126, R41, R9 ;  /* 0x000000297e097223 */ /* 0x008fe20000010109 */
[----:B------:R-:W-:Y:S01]  /*f600*/  IABS R41, R163 ;  /* 0x000000a300297213 */ /* 0x000fe20000000000 */
[----:B------:R-:W-:Y:S01]  /*f610*/  VIADD R4, R35, 0xffffff68 ;  /* 0xffffff6823047836 */ /* 0x000fe20000000000 */
[----:B------:R-:W-:-:S02]  /*f620*/  I2FP.F32.S32 R40, R40 ;  /* 0x0000002800287245 */ /* 0x000fc40000201400 */
[----:B------:R-:W1:Y:S01]  /*f630*/  MUFU.TANH R5, R5 ;  /* 0x0000000500057308 */ /* 0x000e620000002400 */
[----:B------:R-:W-:Y:S02]  /*f640*/  I2FP.F32.S32 R41, R41 ;  /* 0x0000002900297245 */ /* 0x000fe40000201400 */
[----:B------:R-:W-:Y:S02]  /*f650*/  FSEL R9, R9, -INF , P2 ;  /* 0xff80000009097808 */ /* 0x000fe40001000000 */
[----:B------:R-:W-:Y:S01]  /*f660*/  ISETP.GE.AND P5, PT, R4, R130, PT ;  /* 0x000000820400720c */ /* 0x000fe20003fa6270 */
[----:B--2---:R-:W-:Y:S01]  /*f670*/  FFMA.FTZ R41, -R126, R41, R8 ;  /* 0x000000297e297223 */ /* 0x004fe20000010108 */
[----:B------:R-:W-:Y:S02]  /*f680*/  FSEL R94, R9, -INF , !P3 ;  /* 0xff800000095e7808 */ /* 0x000fe40005800000 */
[----:B------:R-:W-:Y:S03]  /*f690*/  HMMA.16816.F32 R8, R88, R10, RZ ;  /* 0x0000000a5808723c */ /* 0x000fe600000018ff */
[----:B------:R-:W-:-:S02]  /*f6a0*/  ISETP.GE.AND P4, PT, R4, R129, PT ;  /* 0x000000810400720c */ /* 0x000fc40003f86270 */
[----:B------:R-:W-:Y:S01]  /*f6b0*/  ISETP.GE.AND P2, PT, R4, R127, PT ;  /* 0x0000007f0400720c */ /* 0x000fe20003f46270 */
[----:B------:R-:W-:Y:S01]  /*f6c0*/  FMUL.FTZ R43, R12, R132 ;  /* 0x000000840c2b7220 */ /* 0x000fe20000410000 */
[----:B------:R-:W-:Y:S01]  /*f6d0*/  ISETP.GE.AND P3, PT, R4, R128, PT ;  /* 0x000000800400720c */ /* 0x000fe20003f66270 */
[----:B------:R-:W-:Y:S01]  /*f6e0*/  FMUL.FTZ R14, R14, R132 ;  /* 0x000000840e0e7220 */ /* 0x000fe20000410000 */
[----:B------:R-:W2:Y:S01]  /*f6f0*/  MUFU.TANH R4, R57 ;  /* 0x0000003900047308 */ /* 0x000ea20000002400 */
[----:B------:R-:W-:Y:S01]  /*f700*/  FSEL R41, R41, -INF , P5 ;  /* 0xff80000029297808 */ /* 0x000fe20002800000 */
[----:B-1----:R-:W-:Y:S01]  /*f710*/  FFMA.FTZ R88, -R126, R40, R5 ;  /* 0x000000287e587223 */ /* 0x002fe20000010105 */
[----:B------:R-:W-:Y:S01]  /*f720*/  IABS R5, R161 ;  /* 0x000000a100057213 */ /* 0x000fe20000000000 */
[----:B------:R-:W-:Y:S01]  /*f730*/  FMUL.FTZ R13, R13, R132 ;  /* 0x000000840d0d7220 */ /* 0x000fe20000410000 */
[----:B------:R-:W-:Y:S01]  /*f740*/  ISETP.GE.AND P5, PT, R42, R130, PT ;  /* 0x000000822a00720c */ /* 0x000fe20003fa6270 */
[----:B------:R-:W-:Y:S01]  /*f750*/  FMUL.FTZ R15, R15, R132 ;  /* 0x000000840f0f7220 */ /* 0x000fe20000410000 */
[----:B------:R-:W-:Y:S01]  /*f760*/  I2FP.F32.S32 R12, R5 ;  /* 0x00000005000c7245 */ /* 0x000fe20000201400 */
[----:B------:R1:W-:Y:S01]  /*f770*/  MUFU.TANH R40, R59 ;  /* 0x0000003b00287308 */ /* 0x0003e20000002400 */
[----:B------:R-:W-:-:S02]  /*f780*/  FSEL R88, R88, -INF , P3 ;  /* 0xff80000058587808 */ /* 0x000fc40001800000 */
[----:B------:R-:W-:Y:S01]  /*f790*/  ISETP.GE.AND P3, PT, R42, R127, PT ;  /* 0x0000007f2a00720c */ /* 0x000fe20003f66270 */
[----:B------:R-:W-:Y:S05]  /*f7a0*/  HMMA.16816.F32 R8, R64, R6, R8 ;  /* 0x000000064008723c */ /* 0x000fea0000001808 */
[----:B------:R-:W-:Y:S01]  /*f7b0*/  FSEL R88, R88, -INF , !P2 ;  /* 0xff80000058587808 */ /* 0x000fe20005000000 */
[C---:B------:R-:W-:Y:S01]  /*f7c0*/  VIADD R6, R35.reuse, 0xffffff71 ;  /* 0xffffff7123067836 */ /* 0x040fe20000000000 */
[----:B------:R-:W3:Y:S01]  /*f7d0*/  MUFU.TANH R5, R43 ;  /* 0x0000002b00057308 */ /* 0x000ee20000002400 */
[----:B------:R-:W-:Y:S01]  /*f7e0*/  ISETP.GE.AND P2, PT, R42, R128, PT ;  /* 0x000000802a00720c */ /* 0x000fe20003f46270 */
[----:B--2---:R-:W-:Y:S01]  /*f7f0*/  FFMA.FTZ R12, -R126, R12, R4 ;  /* 0x0000000c7e0c7223 */ /* 0x004fe20000010104 */
[----:B------:R-:W-:Y:S01]  /*f800*/  VIADD R4, R35, 0xffffff70 ;  /* 0xffffff7023047836 */ /* 0x000fe20000000000 */
[----:B------:R-:W-:-:S02]  /*f810*/  IABS R156, R156 ;  /* 0x0000009c009c7213 */ /* 0x000fc40000000000 */
[----:B------:R-:W-:Y:S02]  /*f820*/  I2FP.F32.S32 R159, R159 ;  /* 0x0000009f009f7245 */ /* 0x000fe40000201400 */
[----:B------:R-:W2:Y:S01]  /*f830*/  MUFU.TANH R14, R14 ;  /* 0x0000000e000e7308 */ /* 0x000ea20000002400 */
[----:B------:R-:W-:Y:S02]  /*f840*/  FSEL R12, R12, -INF , P5 ;  /* 0xff8000000c0c7808 */ /* 0x000fe40002800000 */
[----:B-1----:R-:W-:Y:S02]  /*f850*/  FSEL R59, R41, -INF , !P4 ;  /* 0xff800000293b7808 */ /* 0x002fe40006000000 */
[----:B------:R-:W-:Y:S02]  /*f860*/  IABS R41, R160 ;  /* 0x000000a000297213 */ /* 0x000fe40000000000 */
[----:B------:R-:W-:Y:S01]  /*f870*/  ISETP.GE.AND P4, PT, R42, R129, PT ;  /* 0x000000812a00720c */ /* 0x000fe20003f86270 */
[----:B------:R-:W-:Y:S01]  /*f880*/  MUFU.TANH R13, R13 ;  /* 0x0000000d000d7308 */ /* 0x000fe20000002400 */
[----:B------:R-:W-:Y:S01]  /*f890*/  I2FP.F32.S32 R41, R41 ;  /* 0x0000002900297245 */ /* 0x000fe20000201400 */
[----:B---3--:R-:W-:Y:S01]  /*f8a0*/  FFMA.FTZ R5, -R126, R158, R5 ;  /* 0x0000009e7e057223 */ /* 0x008fe20000010105 */
[----:B------:R-:W-:Y:S01]  /*f8b0*/  FSEL R65, R12, -INF , !P4 ;  /* 0xff8000000c417808 */ /* 0x000fe20006000000 */
[----:B------:R-:W-:Y:S01]  /*f8c0*/  FMUL.FTZ R9, R9, R132 ;  /* 0x0000008409097220 */ /* 0x000fe20000410000 */
[----:B------:R-:W-:Y:S01]  /*f8d0*/  ISETP.GE.AND P5, PT, R4, R130, PT ;  /* 0x000000820400720c */ /* 0x000fe20003fa6270 */
[----:B------:R-:W-:Y:S01]  /*f8e0*/  FFMA.FTZ R40, -R126, R41, R40 ;  /* 0x000000297e287223 */ /* 0x000fe20000010128 */
[----:B------:R-:W-:Y:S01]  /*f8f0*/  ISETP.GE.AND P4, PT, R4, R129, PT ;  /* 0x000000810400720c */ /* 0x000fe20003f86270 */
[----:B------:R-:W1:Y:S01]  /*f900*/  MUFU.TANH R15, R15 ;  /* 0x0000000f000f7308 */ /* 0x000e620000002400 */
[----:B------:R-:W-:Y:S01]  /*f910*/  FSEL R53, R5, -INF , P5 ;  /* 0xff80000005357808 */ /* 0x000fe20002800000 */
[----:B------:R-:W-:Y:S01]  /*f920*/  IMAD.MOV.U32 R5, RZ, RZ, R156 ;  /* 0x000000ffff057224 */ /* 0x000fe200078e009c */
[----:B------:R-:W-:Y:S01]  /*f930*/  FSEL R40, R40, -INF , P2 ;  /* 0xff80000028287808 */ /* 0x000fe20001000000 */
[-C--:B------:R-:W-:Y:S01]  /*f940*/  FMUL.FTZ R10, R10, R132.reuse ;  /* 0x000000840a0a7220 */ /* 0x080fe20000410000 */
[----:B------:R-:W-:Y:S01]  /*f950*/  ISETP.GE.AND P2, PT, R4, R127, PT ;  /* 0x0000007f0400720c */ /* 0x000fe20003f46270 */
[----:B--2---:R-:W-:Y:S01]  /*f960*/  FFMA.FTZ R14, -R126, R159, R14 ;  /* 0x0000009f7e0e7223 */ /* 0x004fe2000001010e */
[----:B------:R-:W-:Y:S01]  /*f970*/  FSEL R64, R40, -INF , !P3 ;  /* 0xff80000028407808 */ /* 0x000fe20005800000 */
[----:B------:R-:W-:Y:S01]  /*f980*/  FMUL.FTZ R11, R11, R132 ;  /* 0x000000840b0b7220 */ /* 0x000fe20000410000 */
[----:B------:R-:W-:Y:S01]  /*f990*/  ISETP.GE.AND P3, PT, R4, R128, PT ;  /* 0x000000800400720c */ /* 0x000fe20003f66270 */
[----:B------:R-:W-:Y:S01]  /*f9a0*/  FMUL.FTZ R4, R8, R132 ;  /* 0x0000008408047220 */ /* 0x000fe20000410000 */
[----:B------:R-:W-:Y:S01]  /*f9b0*/  IABS R157, R157 ;  /* 0x0000009d009d7213 */ /* 0x000fe20000000000 */
[----:B------:R-:W-:Y:S01]  /*f9c0*/  MUFU.TANH R10, R10 ;  /* 0x0000000a000a7308 */ /* 0x000fe20000002400 */
[----:B------:R-:W-:Y:S01]  /*f9d0*/  I2FP.F32.S32 R7, R5 ;  /* 0x0000000500077245 */ /* 0x000fe20000201400 */
[----:B------:R-:W-:Y:S01]  /*f9e0*/  VIADD R40, R46, 0xfffffffe ;  /* 0xfffffffe2e287836 */ /* 0x000fe20000000000 */
[----:B------:R-:W-:-:S02]  /*f9f0*/  I2FP.F32.S32 R157, R157 ;  /* 0x0000009d009d7245 */ /* 0x000fc40000201400 */
[----:B------:R-:W-:Y:S01]  /*fa00*/  FSEL R14, R14, -INF , P3 ;  /* 0xff8000000e0e7808 */ /* 0x000fe20001800000 */
[C---:B-1----:R-:W-:Y:S01]  /*fa10*/  FFMA.FTZ R7, -R126.reuse, R7, R15 ;  /* 0x000000077e077223 */ /* 0x042fe2000001010f */
[----:B------:R-:W-:Y:S01]  /*fa20*/  IABS R151, R151 ;  /* 0x0000009700977213 */ /* 0x000fe20000000000 */
[----:B------:R-:W1:Y:S01]  /*fa30*/  MUFU.TANH R4, R4 ;  /* 0x0000000400047308 */ /* 0x000e620000002400 */
[----:B------:R-:W-:Y:S01]  /*fa40*/  FSEL R53, R53, -INF , !P4 ;  /* 0xff80000035357808 */ /* 0x000fe20006000000 */
[----:B------:R-:W-:Y:S01]  /*fa50*/  FFMA.FTZ R13, -R126, R157, R13 ;  /* 0x0000009d7e0d7223 */ /* 0x000fe2000001010d */
[----:B------:R-:W-:Y:S02]  /*fa60*/  FSEL R52, R14, -INF , !P2 ;  /* 0xff8000000e347808 */ /* 0x000fe40005000000 */
[C---:B------:R-:W-:Y:S02]  /*fa70*/  ISETP.GE.AND P5, PT, R6.reuse, R130, PT ;  /* 0x000000820600720c */ /* 0x040fe40003fa6270 */
[C---:B------:R-:W-:Y:S01]  /*fa80*/  ISETP.GE.AND P4, PT, R6.reuse, R129, PT ;  /* 0x000000810600720c */ /* 0x040fe20003f86270 */
[----:B------:R-:W2:Y:S01]  /*fa90*/  MUFU.TANH R5, R9 ;  /* 0x0000000900057308 */ /* 0x000ea20000002400 */
[C---:B------:R-:W-:Y:S01]  /*faa0*/  ISETP.GE.AND P3, PT, R6.reuse, R127, PT ;  /* 0x0000007f0600720c */ /* 0x040fe20003f66270 */
[----:B------:R-:W-:Y:S01]  /*fab0*/  BAR.SYNC.DEFER_BLOCKING 0x0 ;  /* 0x0000000000007b1d */ /* 0x000fe20000010000 */
[----:B------:R-:W-:Y:S01]  /*fac0*/  ISETP.GE.AND P2, PT, R6, R128, PT ;  /* 0x000000800600720c */ /* 0x000fe20003f46270 */
[C---:B------:R-:W-:Y:S01]  /*fad0*/  VIADD R6, R35.reuse, 0xffffff78 ;  /* 0xffffff7823067836 */ /* 0x040fe20000000000 */
[----:B------:R-:W-:Y:S01]  /*fae0*/  I2FP.F32.S32 R151, R151 ;  /* 0x0000009700977245 */ /* 0x000fe20000201400 */
[----:B------:R-:W-:Y:S01]  /*faf0*/  VIADD R35, R35, 0xffffff79 ;  /* 0xffffff7923237836 */ /* 0x000fe20000000000 */
[----:B------:R-:W-:Y:S01]  /*fb00*/  IABS R153, R153 ;  /* 0x0000009900997213 */ /* 0x000fe20000000000 */
[----:B------:R-:W3:Y:S01]  /*fb10*/  MUFU.TANH R11, R11 ;  /* 0x0000000b000b7308 */ /* 0x000ee20000002400 */
[----:B------:R-:W-:Y:S01]  /*fb20*/  IABS R152, R152 ;  /* 0x0000009800987213 */ /* 0x000fe20000000000 */
[----:B-1----:R-:W-:Y:S01]  /*fb30*/  FFMA.FTZ R4, -R126, R151, R4 ;  /* 0x000000977e047223 */ /* 0x002fe20000010104 */
[----:B------:R-:W-:-:S02]  /*fb40*/  FSEL R13, R13, -INF , P5 ;  /* 0xff8000000d0d7808 */ /* 0x000fc40002800000 */
[----:B------:R-:W-:Y:S02]  /*fb50*/  I2FP.F32.S32 R153, R153 ;  /* 0x0000009900997245 */ /* 0x000fe40000201400 */
[----:B------:R-:W-:Y:S02]  /*fb60*/  ISETP.GE.AND P5, PT, R6, R130, PT ;  /* 0x000000820600720c */ /* 0x000fe40003fa6270 */
[----:B------:R-:W-:Y:S01]  /*fb70*/  I2FP.F32.S32 R152, R152 ;  /* 0x0000009800987245 */ /* 0x000fe20000201400 */
[----:B--2---:R-:W-:Y:S01]  /*fb80*/  FFMA.FTZ R5, -R126, R153, R5 ;  /* 0x000000997e057223 */ /* 0x004fe20000010105 */
[----:B------:R-:W-:Y:S02]  /*fb90*/  FSEL R7, R7, -INF , P2 ;  /* 0xff80000007077808 */ /* 0x000fe40001000000 */
[----:B------:R-:W-:Y:S01]  /*fba0*/  FSEL R4, R4, -INF , P5 ;  /* 0xff80000004047808 */ /* 0x000fe20002800000 */
[----:B------:R-:W-:Y:S01]  /*fbb0*/  FFMA.FTZ R10, -R126, R152, R10 ;  /* 0x000000987e0a7223 */ /* 0x000fe2000001010a */
[----:B------:R-:W-:-:S02]  /*fbc0*/  ISETP.GE.AND P5, PT, R35, R130, PT ;  /* 0x000000822300720c */ /* 0x000fc40003fa6270 */
[----:B------:R-:W-:Y:S02]  /*fbd0*/  IABS R155, R155 ;  /* 0x0000009b009b7213 */ /* 0x000fe40000000000 */
[----:B------:R-:W-:Y:S02]  /*fbe0*/  FSEL R57, R7, -INF , !P3 ;  /* 0xff80000007397808 */ /* 0x000fe40005800000 */
[----:B------:R-:W-:Y:S02]  /*fbf0*/  ISETP.GE.AND P3, PT, R6, R128, PT ;  /* 0x000000800600720c */ /* 0x000fe40003f66270 */
[----:B------:R-:W-:Y:S02]  /*fc00*/  FSEL R5, R5, -INF , P5 ;  /* 0xff80000005057808 */ /* 0x000fe40002800000 */
[----:B------:R-:W-:Y:S02]  /*fc10*/  ISETP.GT.AND P5, PT, R40, R110, PT ;  /* 0x0000006e2800720c */ /* 0x000fe40003fa4270 */
[----:B------:R-:W-:-:S02]  /*fc20*/  I2FP.F32.S32 R155, R155 ;  /* 0x0000009b009b7245 */ /* 0x000fc40000201400 */
[----:B------:R-:W-:Y:S02]  /*fc30*/  ISETP.GE.AND P2, PT, R6, R127, PT ;  /* 0x0000007f0600720c */ /* 0x000fe40003f46270 */
[----:B------:R-:W-:Y:S01]  /*fc40*/  FSEL R10, R10, -INF , P3 ;  /* 0xff8000000a0a7808 */ /* 0x000fe20001800000 */
[----:B---3--:R-:W-:Y:S01]  /*fc50*/  FFMA.FTZ R11, -R126, R155, R11 ;  /* 0x0000009b7e0b7223 */ /* 0x008fe2000001010b */
[----:B------:R-:W-:Y:S02]  /*fc60*/  FSEL R50, R13, -INF , !P4 ;  /* 0xff8000000d327808 */ /* 0x000fe40006000000 */
[----:B------:R-:W-:Y:S02]  /*fc70*/  ISETP.GE.AND P4, PT, R6, R129, PT ;  /* 0x000000810600720c */ /* 0x000fe40003f86270 */
[----:B------:R-:W-:Y:S02]  /*fc80*/  FSEL R56, R10, -INF , !P2 ;  /* 0xff8000000a387808 */ /* 0x000fe40005000000 */
[----:B------:R-:W-:-:S02]  /*fc90*/  ISETP.GE.AND P2, PT, R35, R128, PT ;  /* 0x000000802300720c */ /* 0x000fc40003f46270 */
[----:B------:R-:W-:Y:S02]  /*fca0*/  FSEL R49, R4, -INF , !P4 ;  /* 0xff80000004317808 */ /* 0x000fe40006000000 */
[C---:B------:R-:W-:Y:S02]  /*fcb0*/  ISETP.GE.AND P4, PT, R35.reuse, R129, PT ;  /* 0x000000812300720c */ /* 0x040fe40003f86270 */
        /* <DEDUP_REMOVED lines=33> */
[----:B------:R-:W-:Y:S02]  /*fed0*/  ISETP.GE.AND P2, PT, R4, RZ, PT ;  /* 0x000000ff0400720c */ /* 0x000fe40003f46270 */
[-C--:B------:R-:W-:Y:S01]  /*fee0*/  ISETP.GE.U32.AND P3, PT, R8, R5.reuse, PT ;  /* 0x000000050800720c */ /* 0x080fe20003f66070 */
[----:B------:R-:W-:Y:S01]  /*fef0*/  @!P1 IMAD.IADD R7, R7, 0x1, -R5 ;  /* 0x0000000107079824 */ /* 0x000fe200078e0a05 */
[----:B------:R-:W-:Y:S02]  /*ff00*/  @!P1 IADD3 R11, PT, PT, R11, 0x1, RZ ;  /* 0x000000010b0b9810 */ /* 0x000fe40007ffe0ff */
[----:B------:R-:W-:Y:S02]  /*ff10*/  ISETP.GE.AND P1, PT, R45, RZ, PT ;  /* 0x000000ff2d00720c */ /* 0x000fe40003f26270 */
[----:B------:R-:W-:-:S02]  /*ff20*/  ISETP.GE.U32.AND P4, PT, R7, R5, PT ;  /* 0x000000050700720c */ /* 0x000fc40003f86070 */
[----:B------:R-:W-:-:S05]  /*ff30*/  LOP3.LUT R7, RZ, R6, RZ, 0x33, !PT ;  /* 0x00000006ff077212 */ /* 0x000fca00078e33ff */
[----:B------:R-:W-:Y:S02]  /*ff40*/  @P3 IADD3 R10, PT, PT, R10, 0x1, RZ ;  /* 0x000000010a0a3810 */ /* 0x000fe40007ffe0ff */
[----:B------:R-:W-:Y:S02]  /*ff50*/  ISETP.NE.AND P3, PT, R6, RZ, PT ;  /* 0x000000ff0600720c */ /* 0x000fe40003f65270 */
        /* <DEDUP_REMOVED lines=28> */
.L_x_10188:
        /* <DEDUP_REMOVED lines=8> */
.L_x_10189:
[----:B------:R-:W-:Y:S05]  /*101a0*/  BSYNC.RECONVERGENT B0 ;  /* 0x0000000000007941 */ /* 0x000fea0003800200 */
.L_x_10187:
        /* <DEDUP_REMOVED lines=31> */
.L_x_10186:
[----:B------:R-:W-:Y:S05]  /*103a0*/  BSYNC.RECONVERGENT B1 ;  /* 0x0000000000017941 */ /* 0x000fea0003800200 */
.L_x_10185:
        /* <DEDUP_REMOVED lines=46> */
[----:B------:R-:W-:-:S03]  /*10690*/  FSEL R5, R41, RZ, P1 ;  /* 0x000000ff29057208 */ /* 0x000fc60000800000 */
[----:B------:R-:W-:Y:S01]  /*106a0*/  FADD.FTZ R4, R0, -R4 ;  /* 0x8000000400047221 */ /* 0x000fe20000010000 */
[----:B------:R-:W-:Y:S01]  /*106b0*/  IADD3 R0, PT, PT, R98, 0x3020, RZ ;  /* 0x0000302062007810 */ /* 0x000fe20007ffe0ff */
[----:B------:R-:W-:Y:S01]  /*106c0*/  FADD.FTZ R5, R2, -R5 ;  /* 0x8000000502057221 */ /* 0x000fe20000010000 */
[----:B------:R-:W-:-:S04]  /*106d0*/  IADD3 R2, PT, PT, R98, 0x3000, RZ ;  /* 0x0000300062027810 */ /* 0x000fc80007ffe0ff */
[----:B------:R-:W-:Y:S01]  /*106e0*/  @P6 IADD3 R0, PT, PT, R2, -0x20, RZ ;  /* 0xffffffe002006810 */ /* 0x000fe20007ffe0ff */
[C---:B--2---:R-:W-:Y:S01]  /*106f0*/  FMUL.FTZ R43, R45.reuse, R3 ;  /* 0x000000032d2b7220 */ /* 0x044fe20000410000 */
[C---:B------:R-:W-:Y:S01]  /*10700*/  FMUL.FTZ R58, R45.reuse, R41 ;  /* 0x000000292d3a7220 */ /* 0x040fe20000410000 */
[C---:B------:R-:W-:Y:S01]  /*10710*/  FMUL.FTZ R4, R45.reuse, R4 ;  /* 0x000000042d047220 */ /* 0x040fe20000410000 */
[----:B------:R-:W-:Y:S02]  /*10720*/  FMUL.FTZ R5, R45, R5 ;  /* 0x000000052d057220 */ /* 0x000fe40000410000 */
[----:B------:R-:W-:Y:S01]  /*10730*/  FSEL R43, R43, RZ, P0 ;  /* 0x000000ff2b2b7208 */ /* 0x000fe20000000000 */
[----:B------:R-:W1:Y:S01]  /*10740*/  MUFU.EX2 R152, R4 ;  /* 0x0000000400987308 */ /* 0x000e620000000800 */
[----:B------:R-:W-:-:S03]  /*10750*/  FSEL R58, R58, RZ, P1 ;  /* 0x000000ff3a3a7208 */ /* 0x000fc60000800000 */
        /* <DEDUP_REMOVED lines=10> */
[-C--:B-1----:R-:W-:Y:S01]  /*10800*/  FMUL.FTZ R14, R82, R152.reuse ;  /* 0x00000098520e7220 */ /* 0x082fe20000410000 */
[-C--:B------:R-:W-:Y:S01]  /*10810*/  FMUL.FTZ R15, R83, R152.reuse ;  /* 0x00000098530f7220 */ /* 0x080fe20000410000 */
[-C--:B------:R-:W-:Y:S01]  /*10820*/  FMUL.FTZ R78, R78, R152.reuse ;  /* 0x000000984e4e7220 */ /* 0x080fe20000410000 */
[----:B------:R-:W1:Y:S01]  /*10830*/  MUFU.EX2 R132, R132 ;  /* 0x0000008400847308 */ /* 0x000e620000000800 */
[-C--:B------:R-:W-:Y:S01]  /*10840*/  FMUL.FTZ R79, R79, R152.reuse ;  /* 0x000000984f4f7220 */ /* 0x080fe20000410000 */
        /* <DEDUP_REMOVED lines=9> */
[----:B------:R-:W-:Y:S01]  /*108e0*/  FMUL.FTZ R31, R75, R152 ;  /* 0x000000984b1f7220 */ /* 0x000fe20000410000 */
[----:B------:R-:W-:Y:S01]  /*108f0*/  MUFU.EX2 R151, R151 ;  /* 0x0000009700977308 */ /* 0x000fe20000000800 */
[-CC-:B------:R-:W-:Y:S01]  /*10900*/  FFMA.FTZ R75, R33, R45.reuse, -R58.reuse ;  /* 0x0000002d214b7223 */ /* 0x180fe2000001083a */
[----:B-1----:R-:W-:Y:S01]  /*10910*/  F2FP.F16.F32.PACK_AB R9, R131, R132 ;  /* 0x000000848309723e */ /* 0x002fe200000000ff */
[-C--:B------:R-:W-:Y:S01]  /*10920*/  FMUL.FTZ R30, R74, R152.reuse ;  /* 0x000000984a1e7220 */ /* 0x080fe20000410000 */
[----:B------:R-:W1:Y:S01]  /*10930*/  MUFU.EX2 R99, R99 ;  /* 0x0000006300637308 */ /* 0x000e620000000800 */
[-C--:B------:R-:W-:Y:S01]  /*10940*/  FMUL.FTZ R70, R70, R152.reuse ;  /* 0x0000009846467220 */ /* 0x080fe20000410000 */
[-C--:B------:R-:W-:Y:S01]  /*10950*/  FMUL.FTZ R71, R71, R152.reuse ;  /* 0x0000009847477220 */ /* 0x080fe20000410000 */
        /* <DEDUP_REMOVED lines=9> */
[----:B------:R4:W5:Y:S01]  /*109f0*/  MUFU.EX2 R153, R5 ;  /* 0x0000000500997308 */ /* 0x0009620000000800 */
[--C-:B------:R-:W-:Y:S01]  /*10a00*/  FFMA.FTZ R142, R142, R45, -R43.reuse ;  /* 0x0000002d8e8e7223 */ /* 0x100fe2000001082b */
[----:B-1----:R-:W-:Y:S01]  /*10a10*/  F2FP.F16.F32.PACK_AB R8, R99, R151 ;  /* 0x000000976308723e */ /* 0x002fe200000000ff */
[-CC-:B------:R-:W-:Y:S01]  /*10a20*/  FFMA.FTZ R141, R141, R45.reuse, -R43.reuse ;  /* 0x0000002d8d8d7223 */ /* 0x180fe2000001082b */
[----:B------:R-:W-:Y:S01]  /*10a30*/  MUFU.EX2 R89, R89 ;  /* 0x0000005900597308 */ /* 0x000fe20000000800 */
[-C--:B------:R-:W-:Y:S01]  /*10a40*/  FFMA.FTZ R133, R133, R45.reuse, -R58 ;  /* 0x0000002d85857223 */ /* 0x080fe2000001083a */
[----:B------:R-:W-:Y:S01]  /*10a50*/  FFMA.FTZ R132, R135, R152, R132 ;  /* 0x0000009887847223 */ /* 0x000fe20000010084 */
[-CC-:B------:R-:W-:Y:S01]  /*10a60*/  FFMA.FTZ R113, R113, R45.reuse, -R43.reuse ;  /* 0x0000002d71717223 */ /* 0x180fe2000001082b */
[----:B------:R-:W-:Y:S01]  /*10a70*/  MUFU.EX2 R86, R86 ;  /* 0x0000005600567308 */ /* 0x000fe20000000800 */
[-CC-:B------:R-:W-:Y:S01]  /*10a80*/  FFMA.FTZ R105, R105, R45.reuse, -R43.reuse ;  /* 0x0000002d69697223 */ /* 0x180fe2000001082b */
[----:B---3--:R-:W-:Y:S01]  /*10a90*/  F2FP.F16.F32.PACK_AB R10, R91, R104 ;  /* 0x000000685b0a723e */ /* 0x008fe200000000ff */
[----:B------:R-:W-:Y:S01]  /*10aa0*/  FADD.FTZ R131, R131, R132 ;  /* 0x0000008483837221 */ /* 0x000fe20000010000 */
[----:B------:R-:W-:Y:S01]  /*10ab0*/  MUFU.EX2 R67, R67 ;  /* 0x0000004300437308 */ /* 0x000fe20000000800 */
[--C-:B------:R-:W-:Y:S01]  /*10ac0*/  FFMA.FTZ R63, R63, R45, -R43.reuse ;  /* 0x0000002d3f3f7223 */ /* 0x100fe2000001082b */
[----:B----4-:R-:W1:Y:S01]  /*10ad0*/  LDSM.16.MT88.4 R4, [R0] ;  /* 0x000000000004783b */ /* 0x010e620000004200 */
[-C--:B-----5:R-:W-:Y:S01]  /*10ae0*/  FMUL.FTZ R12, R80, R153.reuse ;  /* 0x00000099500c7220 */ /* 0x0a0fe20000410000 */
[-C--:B------:R-:W-:Y:S01]  /*10af0*/  FMUL.FTZ R13, R81, R153.reuse ;  /* 0x00000099510d7220 */ /* 0x080fe20000410000 */
[-C--:B------:R-:W-:Y:S01]  /*10b00*/  FMUL.FTZ R76, R76, R153.reuse ;  /* 0x000000994c4c7220 */ /* 0x080fe20000410000 */
[----:B------:R-:W-:Y:S01]  /*10b10*/  FMUL.FTZ R77, R77, R153 ;  /* 0x000000994d4d7220 */ /* 0x000fe20000410000 */
[-CC-:B------:R-:W-:Y:S01]  /*10b20*/  FFMA.FTZ R81, R23, R45.reuse, -R43.reuse ;  /* 0x0000002d17517223 */ /* 0x180fe2000001082b */
[----:B------:R-:W-:Y:S01]  /*10b30*/  FFMA.FTZ R80, R22, R45, -R43 ;  /* 0x0000002d16507223 */ /* 0x000fe2000001082b */
[-C--:B------:R-:W-:Y:S01]  /*10b40*/  FMUL.FTZ R28, R72, R153.reuse ;  /* 0x00000099481c7220 */ /* 0x080fe20000410000 */
[----:B------:R-:W3:Y:S01]  /*10b50*/  LDSM.16.MT88.4 R20, [R98+0x3400] ;  /* 0x003400006214783b */ /* 0x000ee20000004200 */
[C---:B--2---:R-:W-:Y:S05]  /*10b60*/  HMMA.16816.F32 R12, R8.reuse, R16, R12 ;  /* 0x00000010080c723c */ /* 0x044fea000000180c */
[----:B------:R-:W-:Y:S01]  /*10b70*/  FMUL.FTZ R29, R73, R153 ;  /* 0x00000099491d7220 */ /* 0x000fe20000410000 */
[--C-:B------:R-:W-:Y:S01]  /*10b80*/  FFMA.FTZ R72, R24, R45, -R58.reuse ;  /* 0x0000002d18487223 */ /* 0x100fe2000001083a */
[----:B------:R-:W-:Y:S01]  /*10b90*/  MUFU.EX2 R73, R25 ;  /* 0x0000001900497308 */ /* 0x000fe20000000800 */
[-C--:B------:R-:W-:Y:S01]  /*10ba0*/  FMUL.FTZ R68, R68, R153.reuse ;  /* 0x0000009944447220 */ /* 0x080fe20000410000 */
[-C--:B------:R-:W-:Y:S01]  /*10bb0*/  FMUL.FTZ R69, R69, R153.reuse ;  /* 0x0000009945457220 */ /* 0x080fe20000410000 */
[----:B------:R-:W-:Y:S01]  /*10bc0*/  FFMA.FTZ R136, R136, R153, R151 ;  /* 0x0000009988887223 */ /* 0x000fe20000010097 */
[----:B------:R-:W2:Y:S01]  /*10bd0*/  MUFU.EX2 R66, R66 ;  /* 0x0000004200427308 */ /* 0x000ea20000000800 */
[C---:B------:R-:W-:Y:S03]  /*10be0*/  HMMA.16816.F32 R16, R8.reuse, R18, R76 ;  /* 0x000000120810723c */ /* 0x040fe6000000184c */
[-C--:B------:R-:W-:Y:S01]  /*10bf0*/  FFMA.FTZ R77, R32, R45.reuse, -R58 ;  /* 0x0000002d204d7223 */ /* 0x080fe2000001083a */
[-CC-:B------:R-:W-:Y:S01]  /*10c00*/  FFMA.FTZ R78, R149, R45.reuse, -R43.reuse ;  /* 0x0000002d954e7223 */ /* 0x180fe2000001082b */
[----:B------:R4:W5:Y:S01]  /*10c10*/  MUFU.EX2 R76, R26 ;  /* 0x0000001a004c7308 */ /* 0x0009620000000800 */
[----:B------:R-:W-:Y:S01]  /*10c20*/  LDSM.16.MT88.4 R32, [R98+0x3800] ;  /* 0x003800006220783b */ /* 0x000fe20000004200 */
[-C--:B------:R-:W-:Y:S01]  /*10c30*/  FFMA.FTZ R79, R148, R45.reuse, -R43 ;  /* 0x0000002d944f7223 */ /* 0x080fe2000001082b */
[----:B------:R-:W-:Y:S01]  /*10c40*/  FADD.FTZ R136, R99, R136 ;  /* 0x0000008863887221 */ /* 0x000fe20000010000 */
[----:B------:R-:W-:Y:S01]  /*10c50*/  MUFU.EX2 R72, R72 ;  /* 0x0000004800487308 */ /* 0x000fe20000000800 */
[----:B------:R-:W-:Y:S01]  /*10c60*/  FADD.FTZ R95, R95, R131 ;  /* 0x000000835f5f7221 */ /* 0x000fe20000010000 */
[----:B------:R-:W-:Y:S01]  /*10c70*/  FFMA.FTZ R60, R60, R45, -R58 ;  /* 0x0000002d3c3c7223 */ /* 0x000fe2000001083a */
[----:B------:R-:W-:Y:S01]  /*10c80*/  FADD.FTZ R104, R104, R136 ;  /* 0x0000008868687221 */ /* 0x000fe20000010000 */
[----:B------:R-:W3:Y:S01]  /*10c90*/  MUFU.EX2 R75, R75 ;  /* 0x0000004b004b7308 */ /* 0x000ee20000000800 */
[----:B------:R-:W-:Y:S01]  /*10ca0*/  FADD.FTZ R95, R90, R95 ;  /* 0x0000005f5a5f7221 */ /* 0x000fe20000010000 */
[----:B--2---:R-:W-:Y:S01]  /*10cb0*/  F2FP.F16.F32.PACK_AB R39, R66, R67 ;  /* 0x000000434227723e */ /* 0x004fe200000000ff */
[----:B------:R-:W-:Y:S01]  /*10cc0*/  FADD.FTZ R104, R91, R104 ;  /* 0x000000685b687221 */ /* 0x000fe20000010000 */
[----:B------:R-:W-:Y:S01]  /*10cd0*/  MUFU.EX2 R81, R81 ;  /* 0x0000005100517308 */ /* 0x000fe20000000800 */
[----:B------:R-:W-:Y:S01]  /*10ce0*/  FADD.FTZ R95, R89, R95 ;  /* 0x0000005f595f7221 */ /* 0x000fe20000010000 */
[----:B----4-:R-:W2:Y:S01]  /*10cf0*/  LDSM.16.MT88.4 R24, [R0+0x400] ;  /* 0x000400000018783b */ /* 0x010ea20000004200 */
[----:B-----5:R-:W-:Y:S01]  /*10d00*/  FADD.FTZ R104, R76, R104 ;  /* 0x000000684c687221 */ /* 0x020fe20000010000 */
[----:B------:R-:W-:Y:S01]  /*10d10*/  MUFU.EX2 R80, R80 ;  /* 0x0000005000507308 */ /* 0x000fe20000000800 */
[-CC-:B------:R-:W-:Y:S01]  /*10d20*/  FFMA.FTZ R62, R62, R45.reuse, -R58.reuse ;  /* 0x0000002d3e3e7223 */ /* 0x180fe2000001083a */
[-C--:B------:R-:W-:Y:S01]  /*10d30*/  FFMA.FTZ R93, R93, R45.reuse, -R58 ;  /* 0x0000002d5d5d7223 */ /* 0x080fe2000001083a */
[----:B------:R-:W-:Y:S01]  /*10d40*/  FADD.FTZ R104, R73, R104 ;  /* 0x0000006849687221 */ /* 0x000fe20000010000 */
[C---:B-1----:R-:W-:Y:S01]  /*10d50*/  HMMA.16816.F32 R28, R8.reuse, R4, R28 ;  /* 0x00000004081c723c */ /* 0x042fe2000000181c */
[----:B------:R-:W-:Y:S02]  /*10d60*/  MUFU.EX2 R2, R2 ;  /* 0x0000000200027308 */ /* 0x000fe40000000800 */
[----:B---3--:R-:W-:Y:S01]  /*10d70*/  F2FP.F16.F32.PACK_AB R38, R75, R72 ;  /* 0x000000484b26723e */ /* 0x008fe200000000ff */
[----:B------:R-:W-:Y:S01]  /*10d80*/  FADD.FTZ R72, R72, R104 ;  /* 0x0000006848487221 */ /* 0x000fe20000010000 */
[-CC-:B------:R-:W-:Y:S01]  /*10d90*/  FFMA.FTZ R61, R61, R45.reuse, -R43.reuse ;  /* 0x0000002d3d3d7223 */ /* 0x180fe2000001082b */
[----:B------:R-:W-:Y:S01]  /*10da0*/  MUFU.EX2 R77, R77 ;  /* 0x0000004d004d7308 */ /* 0x000fe20000000800 */
[-C--:B------:R-:W-:Y:S01]  /*10db0*/  FFMA.FTZ R51, R51, R45.reuse, -R58 ;  /* 0x0000002d33337223 */ /* 0x080fe2000001083a */
[----:B------:R-:W-:Y:S01]  /*10dc0*/  FADD.FTZ R72, R75, R72 ;  /* 0x000000484b487221 */ /* 0x000fe20000010000 */
[----:B------:R-:W-:Y:S03]  /*10dd0*/  HMMA.16816.F32 R8, R8, R6, R68 ;  /* 0x000000060808723c */ /* 0x000fe60000001844 */
[-CC-:B------:R-:W-:Y:S01]  /*10de0*/  FFMA.FTZ R68, R36, R45.reuse, -R58.reuse ;  /* 0x0000002d24447223 */ /* 0x180fe2000001083a */
[----:B------:R1:W-:Y:S01]  /*10df0*/  MUFU.EX2 R69, R37 ;  /* 0x0000002500457308 */ /* 0x0003e20000000800 */
[----:B------:R-:W-:Y:S01]  /*10e00*/  F2FP.F16.F32.PACK_AB R36, R73, R76 ;  /* 0x0000004c4924723e */ /* 0x000fe200000000ff */
[-CC-:B------:R-:W-:Y:S01]  /*10e10*/  FFMA.FTZ R70, R154, R45.reuse, -R43.reuse ;  /* 0x0000002d9a467223 */ /* 0x180fe2000001082b */
[----:B------:R-:W3:Y:S01]  /*10e20*/  LDSM.16.MT88.4 R4, [R0+0x800] ;  /* 0x000800000004783b */ /* 0x000ee20000004200 */
[----:B------:R-:W4:Y:S01]  /*10e30*/  MUFU.EX2 R74, R74 ;  /* 0x0000004a004a7308 */ /* 0x000f220000000800 */
[-CC-:B------:R-:W-:Y:S01]  /*10e40*/  FFMA.FTZ R71, R150, R45.reuse, -R43.reuse ;  /* 0x0000002d96477223 */ /* 0x180fe2000001082b */
[-CC-:B------:R-:W-:Y:S01]  /*10e50*/  FFMA.FTZ R64, R64, R45.reuse, -R43.reuse ;  /* 0x0000002d40407223 */ /* 0x180fe2000001082b */
[-CC-:B------:R-:W-:Y:S01]  /*10e60*/  FFMA.FTZ R50, R50, R45.reuse, -R58.reuse ;  /* 0x0000002d32327223 */ /* 0x180fe2000001083a */
[----:B------:R-:W5:Y:S01]  /*10e70*/  MUFU.EX2 R68, R68 ;  /* 0x0000004400447308 */ /* 0x000f620000000800 */
[-CC-:B------:R-:W-:Y:S01]  /*10e80*/  FFMA.FTZ R136, R48, R45.reuse, -R58.reuse ;  /* 0x0000002d30887223 */ /* 0x180fe2000001083a */
[-C--:B------:R-:W-:Y:S01]  /*10e90*/  FFMA.FTZ R135, R42, R45.reuse, -R43 ;  /* 0x0000002d2a877223 */ /* 0x080fe2000001082b */
[----:B------:R-:W-:Y:S01]  /*10ea0*/  FFMA.FTZ R49, R49, R45, -R58 ;  /* 0x0000002d31317223 */ /* 0x000fe2000001083a */
[----:B------:R-:W5:Y:S01]  /*10eb0*/  MUFU.EX2 R70, R70 ;  /* 0x0000004600467308 */ /* 0x000f620000000800 */
[C---:B-1----:R-:W-:Y:S01]  /*10ec0*/  F2FP.F16.F32.PACK_AB R37, R86.reuse, R89 ;  /* 0x000000595625723e */ /* 0x042fe200000000ff */
[----:B------:R-:W-:-:S02]  /*10ed0*/  FADD.FTZ R86, R86, R95 ;  /* 0x0000005f56567221 */ /* 0x000fc40000010000 */
[----:B------:R-:W1:Y:S02]  /*10ee0*/  MUFU.EX2 R71, R71 ;  /* 0x0000004700477308 */ /* 0x000e640000000800 */
[----:B------:R-:W-:Y:S02]  /*10ef0*/  FADD.FTZ R86, R67, R86 ;  /* 0x0000005643567221 */ /* 0x000fe40000010000 */
[----:B------:R-:W-:Y:S01]  /*10f00*/  MUFU.EX2 R78, R78 ;  /* 0x0000004e004e7308 */ /* 0x000fe20000000800 */
[C---:B------:R-:W-:Y:S05]  /*10f10*/  HMMA.16816.F32 R12, R36.reuse, R20, R12 ;  /* 0x00000014240c723c */ /* 0x040fea000000180c */
[----:B----4-:R-:W-:Y:S01]  /*10f20*/  F2FP.F16.F32.PACK_AB R20, R74, R77 ;  /* 0x0000004d4a14723e */ /* 0x010fe200000000ff */
[----:B------:R-:W-:Y:S01]  /*10f30*/  FADD.FTZ R86, R66, R86 ;  /* 0x0000005642567221 */ /* 0x000fe20000010000 */
[C---:B------:R-:W-:Y:S01]  /*10f40*/  F2FP.F16.F32.PACK_AB R21, R80.reuse, R81 ;  /* 0x000000515015723e */ /* 0x040fe200000000ff */
[----:B------:R-:W-:Y:S01]  /*10f50*/  MUFU.EX2 R79, R79 ;  /* 0x0000004f004f7308 */ /* 0x000fe20000000800 */
[----:B------:R-:W-:Y:S01]  /*10f60*/  FADD.FTZ R77, R77, R72 ;  /* 0x000000484d4d7221 */ /* 0x000fe20000010000 */
[----:B------:R-:W-:Y:S01]  /*10f70*/  FADD.FTZ R81, R81, R86 ;  /* 0x0000005651517221 */ /* 0x000fe20000010000 */
[C---:B--2---:R-:W-:Y:S01]  /*10f80*/  HMMA.16816.F32 R28, R36.reuse, R24, R28 ;  /* 0x00000018241c723c */ /* 0x044fe2000000181c */
[----:B------:R-:W2:Y:S02]  /*10f90*/  MUFU.EX2 R82, R82 ;  /* 0x0000005200527308 */ /* 0x000ea40000000800 */
[----:B------:R-:W-:Y:S01]  /*10fa0*/  FADD.FTZ R81, R80, R81 ;  /* 0x0000005150517221 */ /* 0x000fe20000010000 */
[----:B------:R-:W-:Y:S01]  /*10fb0*/  FADD.FTZ R77, R74, R77 ;  /* 0x0000004d4a4d7221 */ /* 0x000fe20000010000 */
[----:B------:R-:W-:Y:S02]  /*10fc0*/  MUFU.EX2 R83, R83 ;  /* 0x0000005300537308 */ /* 0x000fe40000000800 */
[----:B------:R-:W-:Y:S01]  /*10fd0*/  FADD.FTZ R81, R2, R81 ;  /* 0x0000005102517221 */ /* 0x000fe20000010000 */
[----:B------:R-:W-:Y:S01]  /*10fe0*/  FADD.FTZ R77, R69, R77 ;  /* 0x0000004d454d7221 */ /* 0x000fe20000010000 */
[C---:B------:R-:W-:Y:S01]  /*10ff0*/  HMMA.16816.F32 R24, R36.reuse, R26, R8 ;  /* 0x0000001a2418723c */ /* 0x040fe20000001808 */
[----:B------:R-:W4:Y:S01]  /*11000*/  LDSM.16.MT88.4 R8, [R98+0x3c00] ;  /* 0x003c00006208783b */ /* 0x000f220000004200 */
[----:B------:R-:W-:Y:S04]  /*11010*/  MUFU.EX2 R144, R144 ;  /* 0x0000009000907308 */ /* 0x000fe80000000800 */
[----:B------:R-:W-:Y:S02]  /*11020*/  MUFU.EX2 R141, R141 ;  /* 0x0000008d008d7308 */ /* 0x000fe40000000800 */
[----:B------:R-:W-:Y:S03]  /*11030*/  HMMA.16816.F32 R16, R36, R22, R16 ;  /* 0x000000162410723c */ /* 0x000fe60000001810 */
[----:B-----5:R-:W-:Y:S01]  /*11040*/  F2FP.F16.F32.PACK_AB R22, R68, R69 ;  /* 0x000000454416723e */ /* 0x020fe200000000ff */
[-C--:B------:R-:W-:Y:S01]  /*11050*/  FFMA.FTZ R36, R140, R45.reuse, -R43 ;  /* 0x0000002d8c247223 */ /* 0x080fe2000001082b */
[----:B------:R-:W-:Y:S01]  /*11060*/  F2FP.F16.F32.PACK_AB R23, R70, R2 ;  /* 0x000000024617723e */ /* 0x000fe200000000ff */
[----:B------:R5:W-:Y:S01]  /*11070*/  MUFU.EX2 R140, R142 ;  /* 0x0000008e008c7308 */ /* 0x000be20000000800 */
[-CC-:B------:R-:W-:Y:S01]  /*11080*/  FFMA.FTZ R37, R134, R45.reuse, -R58.reuse ;  /* 0x0000002d86257223 */ /* 0x180fe2000001083a */
[----:B------:R-:W-:Y:S01]  /*11090*/  FADD.FTZ R70, R70, R81 ;  /* 0x0000005146467221 */ /* 0x000fe20000010000 */
[----:B------:R-:W-:Y:S01]  /*110a0*/  FADD.FTZ R68, R68, R77 ;  /* 0x0000004d44447221 */ /* 0x000fe20000010000 */
[----:B------:R-:W-:Y:S01]  /*110b0*/  MUFU.EX2 R134, R36 ;  /* 0x0000002400867308 */ /* 0x000fe20000000800 */
[-C--:B------:R-:W-:Y:S01]  /*110c0*/  FFMA.FTZ R2, R57, R45.reuse, -R43 ;  /* 0x0000002d39027223 */ /* 0x080fe2000001082b */
[----:B------:R-:W-:Y:S05]  /*110d0*/  HMMA.16816.F32 R12, R20, R32, R12 ;  /* 0x00000020140c723c */ /* 0x000fea000000180c */
[----:B------:R-:W-:Y:S01]  /*110e0*/  FFMA.FTZ R32, R143, R45, -R58 ;  /* 0x0000002d8f207223 */ /* 0x000fe2000001083a */
[----:B------:R-:W-:Y:S01]  /*110f0*/  MUFU.EX2 R133, R133 ;  /* 0x0000008500857308 */ /* 0x000fe20000000800 */
[----:B-1----:R-:W-:Y:S01]  /*11100*/  FADD.FTZ R70, R71, R70 ;  /* 0x0000004647467221 */ /* 0x002fe20000010000 */
[----:B--2---:R-:W-:-:S02]  /*11110*/  FADD.FTZ R68, R82, R68 ;  /* 0x0000004452447221 */ /* 0x004fc40000010000 */
[----:B------:R-:W1:Y:S01]  /*11120*/  MUFU.EX2 R143, R146 ;  /* 0x00000092008f7308 */ /* 0x000e620000000800 */
[C---:B---3--:R-:W-:Y:S03]  /*11130*/  HMMA.16816.F32 R28, R20.reuse, R4, R28 ;  /* 0x00000004141c723c */ /* 0x048fe6000000181c */
[----:B-----5:R-:W-:Y:S01]  /*11140*/  FFMA.FTZ R142, R139, R45, -R58 ;  /* 0x0000002d8b8e7223 */ /* 0x020fe2000001083a */
[----:B------:R2:W3:Y:S04]  /*11150*/  MUFU.EX2 R145, R32 ;  /* 0x0000002000917308 */ /* 0x0004e80000000800 */
[----:B------:R5:W4:Y:S01]  /*11160*/  MUFU.EX2 R139, R37 ;  /* 0x00000025008b7308 */ /* 0x000b220000000800 */
[----:B------:R-:W-:Y:S03]  /*11170*/  HMMA.16816.F32 R16, R20, R34, R16 ;  /* 0x000000221410723c */ /* 0x000fe60000001810 */
[----:B------:R-:W-:Y:S01]  /*11180*/  MUFU.EX2 R142, R142 ;  /* 0x0000008e008e7308 */ /* 0x000fe20000000800 */
[----:B-1----:R-:W-:-:S03]  /*11190*/  FADD.FTZ R68, R143, R68 ;  /* 0x000000448f447221 */ /* 0x002fc60000010000 */
[----:B------:R-:W-:Y:S01]  /*111a0*/  MUFU.EX2 R105, R105 ;  /* 0x0000006900697308 */ /* 0x000fe20000000800 */
[----:B--2---:R-:W1:Y:S01]  /*111b0*/  LDSM.16.MT88.4 R32, [R0+0xc00] ;  /* 0x000c00000020783b */ /* 0x004e620000004200 */
[----:B------:R-:W-:Y:S03]  /*111c0*/  HMMA.16816.F32 R24, R20, R6, R24 ;  /* 0x000000061418723c */ /* 0x000fe60000001818 */
[----:B------:R-:W-:Y:S01]  /*111d0*/  F2FP.F16.F32.PACK_AB R20, R143, R82 ;  /* 0x000000528f14723e */ /* 0x000fe200000000ff */
[----:B------:R-:W2:Y:S01]  /*111e0*/  MUFU.EX2 R63, R63 ;  /* 0x0000003f003f7308 */ /* 0x000ea20000000800 */
[----:B------:R-:W2:Y:S01]  /*111f0*/  LDSM.16.MT88.4 R4, [R98+0x4000] ;  /* 0x004000006204783b */ /* 0x000ea20000004200 */
[----:B------:R-:W-:Y:S02]  /*11200*/  F2FP.F16.F32.PACK_AB R21, R78, R71 ;  /* 0x000000474e15723e */ /* 0x000fe400000000ff */
[----:B---3--:R-:W-:Y:S01]  /*11210*/  F2FP.F16.F32.PACK_AB R22, R83, R145 ;  /* 0x000000915316723e */ /* 0x008fe200000000ff */
[----:B-----5:R-:W3:Y:S01]  /*11220*/  LDSM.16.MT88.4 R36, [R0+0x1000] ;  /* 0x001000000024783b */ /* 0x020ee20000004200 */
[----:B------:R-:W-:Y:S01]  /*11230*/  F2FP.F16.F32.PACK_AB R23, R144, R79 ;  /* 0x0000004f9017723e */ /* 0x000fe200000000ff */
[----:B------:R-:W-:Y:S01]  /*11240*/  MUFU.EX2 R60, R60 ;  /* 0x0000003c003c7308 */ /* 0x000fe20000000800 */
[----:B------:R-:W-:-:S03]  /*11250*/  FADD.FTZ R145, R145, R68 ;  /* 0x0000004491917221 */ /* 0x000fc60000010000 */
[----:B------:R-:W-:Y:S01]  /*11260*/  MUFU.EX2 R62, R62 ;  /* 0x0000003e003e7308 */ /* 0x000fe20000000800 */
[----:B------:R-:W-:Y:S01]  /*11270*/  FADD.FTZ R145, R83, R145 ;  /* 0x0000009153917221 */ /* 0x000fe20000010000 */
[C---:B----4-:R-:W-:Y:S03]  /*11280*/  HMMA.16816.F32 R12, R20.reuse, R8, R12 ;  /* 0x00000008140c723c */ /* 0x050fe6000000180c */
[-C--:B------:R-:W-:Y:S01]  /*11290*/  FFMA.FTZ R8, R138, R45.reuse, -R58 ;  /* 0x0000002d8a087223 */ /* 0x080fe2000001083a */
[-C--:B------:R-:W-:Y:S01]  /*112a0*/  FFMA.FTZ R138, R137, R45.reuse, -R43 ;  /* 0x0000002d898a7223 */ /* 0x080fe2000001082b */
[----:B------:R-:W-:Y:S01]  /*112b0*/  FADD.FTZ R145, R139, R145 ;  /* 0x000000918b917221 */ /* 0x000fe20000010000 */
[----:B------:R-:W-:Y:S04]  /*112c0*/  MUFU.EX2 R64, R64 ;  /* 0x0000004000407308 */ /* 0x000fe80000000800 */
[----:B------:R4:W5:Y:S01]  /*112d0*/  MUFU.EX2 R137, R8 ;  /* 0x0000000800897308 */ /* 0x0009620000000800 */
[C---:B------:R-:W-:Y:S03]  /*112e0*/  HMMA.16816.F32 R16, R20.reuse, R10, R16 ;  /* 0x0000000a1410723c */ /* 0x040fe60000001810 */
[----:B------:R-:W5:Y:S04]  /*112f0*/  MUFU.EX2 R138, R138 ;  /* 0x0000008a008a7308 */ /* 0x000f680000000800 */
[----:B------:R-:W-:Y:S04]  /*11300*/  MUFU.EX2 R2, R2 ;  /* 0x0000000200027308 */ /* 0x000fe80000000800 */
[----:B------:R-:W-:Y:S01]  /*11310*/  MUFU.EX2 R136, R136 ;  /* 0x0000008800887308 */ /* 0x000fe20000000800 */
[----:B----4-:R-:W4:Y:S01]  /*11320*/  LDSM.16.MT88.4 R8, [R98+0x4400] ;  /* 0x004400006208783b */ /* 0x010f220000004200 */
[C---:B-1----:R-:W-:Y:S03]  /*11330*/  HMMA.16816.F32 R28, R20.reuse, R32, R28 ;  /* 0x00000020141c723c */ /* 0x042fe6000000181c */
[----:B------:R-:W-:Y:S01]  /*11340*/  FFMA.FTZ R32, R92, R45, -R43 ;  /* 0x0000002d5c207223 */ /* 0x000fe2000001082b */
[----:B--2---:R-:W-:Y:S01]  /*11350*/  F2FP.F16.F32.PACK_AB R33, R63, R105 ;  /* 0x000000693f21723e */ /* 0x004fe200000000ff */
[----:B------:R-:W1:Y:S04]  /*11360*/  MUFU.EX2 R92, R93 ;  /* 0x0000005d005c7308 */ /* 0x000e680000000800 */
[----:B------:R-:W-:Y:S01]  /*11370*/  MUFU.EX2 R135, R135 ;  /* 0x0000008700877308 */ /* 0x000fe20000000800 */
[----:B------:R-:W-:Y:S03]  /*11380*/  HMMA.16816.F32 R24, R20, R34, R24 ;  /* 0x000000221418723c */ /* 0x000fe60000001818 */
[C---:B------:R-:W-:Y:S01]  /*11390*/  F2FP.F16.F32.PACK_AB R20, R142.reuse, R139 ;  /* 0x0000008b8e14723e */ /* 0x040fe200000000ff */
[----:B------:R-:W-:Y:S01]  /*113a0*/  FADD.FTZ R142, R142, R145 ;  /* 0x000000918e8e7221 */ /* 0x000fe20000010000 */
[----:B------:R-:W-:-:S02]  /*113b0*/  F2FP.F16.F32.PACK_AB R21, R140, R141 ;  /* 0x0000008d8c15723e */ /* 0x000fc400000000ff */
[----:B-----5:R-:W-:Y:S01]  /*113c0*/  F2FP.F16.F32.PACK_AB R22, R137, R133 ;  /* 0x000000858916723e */ /* 0x020fe200000000ff */
[----:B------:R-:W-:Y:S01]  /*113d0*/  FADD.FTZ R142, R133, R142 ;  /* 0x0000008e858e7221 */ /* 0x000fe20000010000 */
[----:B------:R-:W-:Y:S02]  /*113e0*/  F2FP.F16.F32.PACK_AB R23, R138, R134 ;  /* 0x000000868a17723e */ /* 0x000fe400000000ff */
[----:B-1----:R-:W-:Y:S01]  /*113f0*/  F2FP.F16.F32.PACK_AB R34, R92, R62 ;  /* 0x0000003e5c22723e */ /* 0x002fe200000000ff */
[----:B------:R-:W-:-:S04]  /*11400*/  FADD.FTZ R137, R137, R142 ;  /* 0x0000008e89897221 */ /* 0x000fc80000010000 */
[C---:B------:R-:W-:Y:S03]  /*11410*/  HMMA.16816.F32 R12, R20.reuse, R4, R12 ;  /* 0x00000004140c723c */ /* 0x040fe6000000180c */
[-C--:B------:R-:W-:Y:S02]  /*11420*/  FFMA.FTZ R4, R55, R45.reuse, -R58 ;  /* 0x0000002d37047223 */ /* 0x080fe4000001083a */
[----:B------:R-:W-:Y:S04]  /*11430*/  MUFU.EX2 R55, R113 ;  /* 0x0000007100377308 */ /* 0x000fe80000000800 */
[----:B------:R1:W2:Y:S01]  /*11440*/  MUFU.EX2 R113, R4 ;  /* 0x0000000400717308 */ /* 0x0002a20000000800 */
[C---:B------:R-:W-:Y:S08]  /*11450*/  HMMA.16816.F32 R16, R20.reuse, R6, R16 ;  /* 0x000000061410723c */ /* 0x040ff00000001810 */
[----:B---3--:R-:W-:Y:S01]  /*11460*/  HMMA.16816.F32 R28, R20, R36, R28 ;  /* 0x00000024141c723c */ /* 0x008fe2000000181c */
[----:B------:R3:W5:Y:S02]  /*11470*/  MUFU.EX2 R36, R32 ;  /* 0x0000002000247308 */ /* 0x0007640000000800 */
[----:B------:R-:W-:Y:S01]  /*11480*/  FFMA.FTZ R37, R94, R45, -R43 ;  /* 0x0000002d5e257223 */ /* 0x000fe2000001082b */
[----:B-1----:R-:W1:Y:S01]  /*11490*/  LDSM.16.MT88.4 R4, [R0+0x1400] ;  /* 0x001400000004783b */ /* 0x002e620000004200 */
[----:B--2---:R-:W-:-:S03]  /*114a0*/  FADD.FTZ R137, R113, R137 ;  /* 0x0000008971897221 */ /* 0x004fc60000010000 */
[----:B------:R-:W-:Y:S01]  /*114b0*/  HMMA.16816.F32 R24, R20, R38, R24 ;  /* 0x000000261418723c */ /* 0x000fe20000001818 */
[----:B------:R-:W2:Y:S01]  /*114c0*/  LDSM.16.MT88.4 R20, [R98+0x4800] ;  /* 0x004800006214783b */ /* 0x000ea20000004200 */
[----:B------:R4:W-:Y:S01]  /*114d0*/  MUFU.EX2 R39, R61 ;  /* 0x0000003d00277308 */ /* 0x0009e20000000800 */
[----:B------:R-:W-:Y:S01]  /*114e0*/  FFMA.FTZ R38, R88, R45, -R43 ;  /* 0x0000002d58267223 */ /* 0x000fe2000001082b */
[C---:B------:R-:W-:Y:S02]  /*114f0*/  FADD.FTZ R137, R60.reuse, R137 ;  /* 0x000000893c897221 */ /* 0x040fe40000010000 */
[----:B------:R-:W4:Y:S01]  /*11500*/  MUFU.EX2 R37, R37 ;  /* 0x0000002500257308 */ /* 0x000f220000000800 */
[----:B---3--:R-:W-:Y:S01]  /*11510*/  F2FP.F16.F32.PACK_AB R32, R60, R113 ;  /* 0x000000713c20723e */ /* 0x008fe200000000ff */
[----:B------:R-:W-:Y:S01]  /*11520*/  FADD.FTZ R62, R62, R137 ;  /* 0x000000893e3e7221 */ /* 0x000fe20000010000 */
[----:B-----5:R-:W-:Y:S01]  /*11530*/  F2FP.F16.F32.PACK_AB R35, R36, R55 ;  /* 0x000000372423723e */ /* 0x020fe200000000ff */
[----:B------:R-:W3:Y:S02]  /*11540*/  MUFU.EX2 R38, R38 ;  /* 0x0000002600267308 */ /* 0x000ee40000000800 */
[----:B------:R-:W-:-:S04]  /*11550*/  FADD.FTZ R62, R92, R62 ;  /* 0x0000003e5c3e7221 */ /* 0x000fc80000010000 */
[C---:B----4-:R-:W-:Y:S05]  /*11560*/  HMMA.16816.F32 R12, R32.reuse, R8, R12 ;  /* 0x00000008200c723c */ /* 0x050fea000000180c */
[-CC-:B------:R-:W-:Y:S01]  /*11570*/  FFMA.FTZ R61, R59, R45.reuse, -R58.reuse ;  /* 0x0000002d3b3d7223 */ /* 0x180fe2000001083a */
[-CC-:B------:R-:W-:Y:S01]  /*11580*/  FFMA.FTZ R59, R65, R45.reuse, -R58.reuse ;  /* 0x0000002d413b7223 */ /* 0x180fe2000001083a */
[----:B------:R-:W-:Y:S01]  /*11590*/  FFMA.FTZ R8, R54, R45, -R58 ;  /* 0x0000002d36087223 */ /* 0x000fe2000001083a */
[----:B------:R-:W-:Y:S01]  /*115a0*/  F2FP.F16.F32.PACK_AB R9, R37, R39 ;  /* 0x000000272509723e */ /* 0x000fe200000000ff */
[----:B------:R-:W-:Y:S01]  /*115b0*/  MUFU.EX2 R54, R51 ;  /* 0x0000003300367308 */ /* 0x000fe20000000800 */
[----:B------:R-:W-:Y:S03]  /*115c0*/  HMMA.16816.F32 R16, R32, R10, R16 ;  /* 0x0000000a2010723c */ /* 0x000fe60000001810 */
[----:B------:R-:W4:Y:S01]  /*115d0*/  MUFU.EX2 R51, R8 ;  /* 0x0000000800337308 */ /* 0x000f220000000800 */
[----:B---3--:R-:W-:-:S03]  /*115e0*/  F2FP.F16.F32.PACK_AB R11, R64, R38 ;  /* 0x00000026400b723e */ /* 0x008fc600000000ff */
[----:B------:R-:W-:Y:S04]  /*115f0*/  MUFU.EX2 R61, R61 ;  /* 0x0000003d003d7308 */ /* 0x000fe80000000800 */
[----:B------:R-:W3:Y:S01]  /*11600*/  MUFU.EX2 R59, R59 ;  /* 0x0000003b003b7308 */ /* 0x000ee20000000800 */
[----:B-1----:R-:W-:Y:S03]  /*11610*/  HMMA.16816.F32 R28, R32, R4, R28 ;  /* 0x00000004201c723c */ /* 0x002fe6000000181c */
[----:B----4-:R-:W-:Y:S01]  /*11620*/  F2FP.F16.F32.PACK_AB R8, R51, R54 ;  /* 0x000000363308723e */ /* 0x010fe200000000ff */
[----:B------:R-:W-:-:S04]  /*11630*/  FADD.FTZ R54, R54, R62 ;  /* 0x0000003e36367221 */ /* 0x000fc80000010000 */
[----:B------:R-:W-:Y:S01]  /*11640*/  FADD.FTZ R54, R51, R54 ;  /* 0x0000003633367221 */ /* 0x000fe20000010000 */
[----:B------:R-:W-:Y:S03]  /*11650*/  HMMA.16816.F32 R24, R32, R6, R24 ;  /* 0x000000062018723c */ /* 0x000fe60000001818 */
[----:B------:R-:W-:Y:S01]  /*11660*/  FADD.FTZ R32, R78, R70 ;  /* 0x000000464e207221 */ /* 0x000fe20000010000 */
[----:B------:R-:W1:Y:S01]  /*11670*/  LDSM.16.MT88.4 R4, [R0+0x1800] ;  /* 0x001800000004783b */ /* 0x000e620000004200 */
[----:B---3--:R-:W-:Y:S01]  /*11680*/  F2FP.F16.F32.PACK_AB R10, R59, R61 ;  /* 0x0000003d3b0a723e */ /* 0x008fe200000000ff */
[----:B------:R-:W-:Y:S01]  /*11690*/  FFMA.FTZ R33, R53, R45, -R58 ;  /* 0x0000002d35217223 */ /* 0x000fe2000001083a */
[----:B------:R-:W-:Y:S01]  /*116a0*/  FADD.FTZ R32, R79, R32 ;  /* 0x000000204f207221 */ /* 0x000fe20000010000 */
[----:B------:R3:W-:Y:S01]  /*116b0*/  LDSM.16.MT88.4 R68, [R0+0x1c00] ;  /* 0x001c00000044783b */ /* 0x0007e20000004200 */
[----:B------:R-:W-:-:S02]  /*116c0*/  FADD.FTZ R61, R61, R54 ;  /* 0x000000363d3d7221 */ /* 0x000fc40000010000 */
[----:B------:R-:W-:Y:S01]  /*116d0*/  FADD.FTZ R144, R144, R32 ;  /* 0x0000002090907221 */ /* 0x000fe20000010000 */
[----:B------:R-:W4:Y:S01]  /*116e0*/  LDSM.16.MT88.4 R76, [R98+0x4c00] ;  /* 0x004c0000624c783b */ /* 0x000f220000004200 */
[----:B--2---:R-:W-:Y:S05]  /*116f0*/  HMMA.16816.F32 R12, R8, R20, R12 ;  /* 0x00000014080c723c */ /* 0x004fea000000180c */
[-CC-:B------:R-:W-:Y:S01]  /*11700*/  FFMA.FTZ R21, R52, R45.reuse, -R43.reuse ;  /* 0x0000002d34157223 */ /* 0x180fe2000001082b */
[----:B------:R-:W-:Y:S01]  /*11710*/  FADD.FTZ R144, R141, R144 ;  /* 0x000000908d907221 */ /* 0x000fe20000010000 */
[----:B------:R-:W-:Y:S01]  /*11720*/  FFMA.FTZ R20, R56, R45, -R43 ;  /* 0x0000002d38147223 */ /* 0x000fe2000001082b */
[----:B------:R-:W-:Y:S01]  /*11730*/  MUFU.EX2 R33, R33 ;  /* 0x0000002100217308 */ /* 0x000fe20000000800 */
[----:B------:R-:W-:Y:S01]  /*11740*/  FADD.FTZ R61, R59, R61 ;  /* 0x0000003d3b3d7221 */ /* 0x000fe20000010000 */
[----:B------:R-:W-:-:S02]  /*11750*/  FADD.FTZ R144, R140, R144 ;  /* 0x000000908c907221 */ /* 0x000fc40000010000 */
[----:B------:R-:W-:Y:S01]  /*11760*/  MUFU.EX2 R21, R21 ;  /* 0x0000001500157308 */ /* 0x000fe20000000800 */
[----:B------:R-:W-:Y:S03]  /*11770*/  HMMA.16816.F32 R16, R8, R22, R16 ;  /* 0x000000160810723c */ /* 0x000fe60000001810 */
[----:B------:R-:W-:Y:S01]  /*11780*/  FADD.FTZ R134, R134, R144 ;  /* 0x0000009086867221 */ /* 0x000fe20000010000 */
[----:B------:R-:W-:Y:S01]  /*11790*/  MOV R23, R40 ;  /* 0x0000002800177202 */ /* 0x000fe20000000f00 */
[----:B------:R-:W2:Y:S02]  /*117a0*/  MUFU.EX2 R32, R50 ;  /* 0x0000003200207308 */ /* 0x000ea40000000800 */
[----:B------:R-:W-:Y:S02]  /*117b0*/  FADD.FTZ R134, R138, R134 ;  /* 0x000000868a867221 */ /* 0x000fe40000010000 */
[----:B------:R-:W-:Y:S02]  /*117c0*/  MUFU.EX2 R20, R20 ;  /* 0x0000001400147308 */ /* 0x000fe40000000800 */
[----:B------:R-:W-:Y:S01]  /*117d0*/  FADD.FTZ R105, R105, R134 ;  /* 0x0000008669697221 */ /* 0x000fe20000010000 */
[-C--:B---3--:R-:W-:Y:S01]  /*117e0*/  MOV R0, R3.reuse ;  /* 0x0000000300007202 */ /* 0x088fe20000000f00 */
[----:B------:R-:W3:Y:S01]  /*117f0*/  MUFU.EX2 R22, R49 ;  /* 0x0000003100167308 */ /* 0x000ee20000000800 */
[----:B------:R-:W-:Y:S01]  /*11800*/  @P5 MOV R0, R3 ;  /* 0x0000000300005202 */ /* 0x000fe20000000f00 */
[----:B------:R-:W-:-:S04]  /*11810*/  FADD.FTZ R105, R63, R105 ;  /* 0x000000693f697221 */ /* 0x000fc80000010000 */
[----:B------:R-:W-:-:S04]  /*11820*/  FADD.FTZ R55, R55, R105 ;  /* 0x0000006937377221 */ /* 0x000fc80000010000 */
[----:B------:R-:W-:Y:S01]  /*11830*/  FADD.FTZ R55, R36, R55 ;  /* 0x0000003724377221 */ /* 0x000fe20000010000 */
[C---:B-1----:R-:W-:Y:S03]  /*11840*/  HMMA.16816.F32 R28, R8.reuse, R4, R28 ;  /* 0x00000004081c723c */ /* 0x042fe6000000181c */
[----:B--2---:R-:W-:Y:S01]  /*11850*/  F2FP.F16.F32.PACK_AB R4, R32, R33 ;  /* 0x000000212004723e */ /* 0x004fe200000000ff */
[----:B------:R-:W-:Y:S01]  /*11860*/  FADD.FTZ R33, R33, R61 ;  /* 0x0000003d21217221 */ /* 0x000fe20000010000 */
[----:B------:R-:W-:Y:S01]  /*11870*/  FADD.FTZ R39, R39, R55 ;  /* 0x0000003727277221 */ /* 0x000fe20000010000 */
[----:B------:R-:W-:Y:S02]  /*11880*/  F2FP.F16.F32.PACK_AB R5, R2, R21 ;  /* 0x000000150205723e */ /* 0x000fe400000000ff */
[----:B------:R-:W-:Y:S01]  /*11890*/  FADD.FTZ R33, R32, R33 ;  /* 0x0000002120217221 */ /* 0x000fe20000010000 */
[----:B------:R-:W-:Y:S01]  /*118a0*/  FADD.FTZ R39, R37, R39 ;  /* 0x0000002725277221 */ /* 0x000fe20000010000 */
[----:B------:R-:W-:Y:S03]  /*118b0*/  HMMA.16816.F32 R24, R8, R6, R24 ;  /* 0x000000060818723c */ /* 0x000fe60000001818 */
[----:B---3--:R-:W-:Y:S01]  /*118c0*/  F2FP.F16.F32.PACK_AB R6, R136, R22 ;  /* 0x000000168806723e */ /* 0x008fe200000000ff */
[----:B------:R-:W-:Y:S01]  /*118d0*/  FADD.FTZ R33, R22, R33 ;  /* 0x0000002116217221 */ /* 0x000fe20000010000 */
[----:B------:R-:W-:Y:S01]  /*118e0*/  FADD.FTZ R38, R38, R39 ;  /* 0x0000002726267221 */ /* 0x000fe20000010000 */
[----:B------:R-:W-:-:S02]  /*118f0*/  F2FP.F16.F32.PACK_AB R7, R135, R20 ;  /* 0x000000148707723e */ /* 0x000fc400000000ff */
[----:B------:R-:W-:Y:S01]  /*11900*/  FADD.FTZ R136, R136, R33 ;  /* 0x0000002188887221 */ /* 0x000fe20000010000 */
[----:B------:R-:W-:-:S04]  /*11910*/  FADD.FTZ R38, R64, R38 ;  /* 0x0000002640267221 */ /* 0x000fc80000010000 */
[----:B------:R-:W-:Y:S01]  /*11920*/  FADD.FTZ R21, R21, R38 ;  /* 0x0000002615157221 */ /* 0x000fe20000010000 */
[C---:B----4-:R-:W-:Y:S05]  /*11930*/  HMMA.16816.F32 R80, R4.reuse, R76, R12 ;  /* 0x0000004c0450723c */ /* 0x050fea000000180c */
[----:B------:R-:W-:Y:S01]  /*11940*/  FADD.FTZ R21, R2, R21 ;  /* 0x0000001502157221 */ /* 0x000fe20000010000 */
[-C--:B------:R-:W-:Y:S02]  /*11950*/  MOV R2, R41.reuse ;  /* 0x0000002900027202 */ /* 0x080fe40000000f00 */
[----:B------:R-:W-:Y:S01]  /*11960*/  @P5 MOV R2, R41 ;  /* 0x0000002900025202 */ /* 0x000fe20000000f00 */
[----:B------:R-:W-:Y:S01]  /*11970*/  FADD.FTZ R21, R20, R21 ;  /* 0x0000001514157221 */ /* 0x000fe20000010000 */
[----:B------:R-:W-:Y:S03]  /*11980*/  HMMA.16816.F32 R72, R4, R68, R28 ;  /* 0x000000440448723c */ /* 0x000fe6000000181c */
[----:B------:R-:W-:-:S05]  /*11990*/  FADD.FTZ R135, R135, R21 ;  /* 0x0000001587877221 */ /* 0x000fca0000010000 */
[C---:B------:R-:W-:Y:S08]  /*119a0*/  HMMA.16816.F32 R76, R4.reuse, R78, R16 ;  /* 0x0000004e044c723c */ /* 0x040ff00000001810 */
[----:B------:R-:W-:Y:S01]  /*119b0*/  HMMA.16816.F32 R68, R4, R70, R24 ;  /* 0x000000460444723c */ /* 0x000fe20000001818 */
[----:B------:R-:W-:-:S04]  /*119c0*/  NOP ;  /* 0x0000000000007918 */ /* 0x000fc80000000000 */
[----:B------:R-:W-:-:S15]  /*119d0*/  @P5 BRA `(.L_x_10190) ;  /* 0x0000000000045947 */ /* 0x000fde0003800000 */
.L_x_10181:
[----:B------:R-:W-:-:S07]  /*119e0*/  IADD3 R46, PT, PT, R23, -0x1, RZ ;  /* 0xffffffff172e7810 */ /* 0x000fce0007ffe0ff */
.L_x_10190:
[----:B------:R-:W-:Y:S05]  /*119f0*/  BSYNC B2 ;  /* 0x0000000000027941 */ /* 0x000fea0003800000 */
.L_x_10180:
        /* <DEDUP_REMOVED lines=12> */
[----:B------:R-:W-:-:S13]  /*11ac0*/  ISETP.NE.AND.EX P3, PT, R125, RZ, PT, P3 ;  /* 0x000000ff7d00720c */ /* 0x000fda0003f65330 */
.L_x_10198:
        /* <DEDUP_REMOVED lines=78> */
.L_x_10193:
[----:B------:R-:W-:Y:S05]  /*11fb0*/  BSYNC.RECONVERGENT B0 ;  /* 0x0000000000007941 */ /* 0x000fea0003800200 */
.L_x_10192:
        /* <DEDUP_REMOVED lines=9> */
[----:B------:R-:W-:Y:S02]  /*12050*/  SHF.L.U32 R2, R108, 0x6, RZ ;  /* 0x000000066c027819 */ /* 0x000fe400000006ff */
[----:B------:R-:W-:Y:S02]  /*12060*/  LOP3.LUT R3, R3, 0x1f20, R4, 0xf8, !PT ;  /* 0x00001f2003037812 */ /* 0x000fe400078ef804 */
[-C--:B------:R-:W-:Y:S02]  /*12070*/  IADD3 R6, P0, PT, R2, R115.reuse, RZ ;  /* 0x0000007302067210 */ /* 0x080fe40007f1e0ff */
[----:B------:R-:W-:Y:S02]  /*12080*/  SHF.L.U64.HI R0, R108, 0x6, R109 ;  /* 0x000000066c007819 */ /* 0x000fe4000001026d */
[----:B------:R-:W-:Y:S02]  /*12090*/  IADD3 R8, P1, PT, R6, R2, RZ ;  /* 0x0000000206087210 */ /* 0x000fe40007f3e0ff */
[----:B------:R-:W-:Y:S01]  /*120a0*/  @!P6 MOV R10, R115 ;  /* 0x00000073000ae202 */ /* 0x000fe20000000f00 */
[----:B-1----:R-:W-:Y:S01]  /*120b0*/  ULEA UR6, UR7, UR9, 0x18 ;  /* 0x0000000907067291 */ /* 0x002fe2000f8ec0ff */
[-C--:B------:R-:W-:Y:S02]  /*120c0*/  @!P6 MOV R11, R114.reuse ;  /* 0x00000072000be202 */ /* 0x080fe40000000f00 */
[----:B------:R-:W-:Y:S02]  /*120d0*/  IADD3.X R7, PT, PT, R0, R114, RZ, P0, !PT ;  /* 0x0000007200077210 */ /* 0x000fe400007fe4ff */
[----:B------:R-:W-:Y:S02]  /*120e0*/  @!P6 IADD3 R4, P0, PT, R8, R2, RZ ;  /* 0x000000020804e210 */ /* 0x000fe40007f1e0ff */
[----:B------:R-:W-:Y:S02]  /*120f0*/  LEA R3, R3, UR6, 0x1 ;  /* 0x0000000603037c11 */ /* 0x000fe4000f8e08ff */
[-C--:B------:R-:W-:Y:S02]  /*12100*/  IADD3.X R9, PT, PT, R7, R0.reuse, RZ, P1, !PT ;  /* 0x0000000007097210 */ /* 0x080fe40000ffe4ff */
[----:B------:R-:W-:Y:S01]  /*12110*/  SHF.L.U32 R105, R103, 0x5, RZ ;  /* 0x0000000567697819 */ /* 0x000fe200000006ff */
[----:B------:R-:W-:Y:S01]  /*12120*/  @!PT LDS RZ, [RZ] ;  /* 0x00000000fffff984 */ /* 0x000fe20000000800 */
[----:B------:R-:W-:Y:S01]  /*12130*/  @!PT LDS RZ, [RZ] ;  /* 0x00000000fffff984 */ /* 0x000fe20000000800 */
[----:B------:R-:W-:Y:S01]  /*12140*/  @!PT LDS RZ, [RZ] ;  /* 0x00000000fffff984 */ /* 0x000fe20000000800 */
[----:B------:R-:W-:Y:S01]  /*12150*/  @!P6 LDGSTS.E.BYPASS.LTC128B.128 [R3+0x3000], desc[UR4][R10.64] ;  /* 0x030000000a03efae */ /* 0x000fe2000b981a04 */
[----:B------:R-:W-:Y:S02]  /*12160*/  @!P6 IADD3.X R5, PT, PT, R9, R0, RZ, P0, !PT ;  /* 0x000000000905e210 */ /* 0x000fe400007fe4ff */
[C---:B------:R-:W-:Y:S02]  /*12170*/  LOP3.LUT P2, RZ, R103.reuse, 0x4, RZ, 0xc0, !PT ;  /* 0x0000000467ff7812 */ /* 0x040fe4000784c0ff */
[C---:B------:R-:W-:Y:S02]  /*12180*/  SHF.L.U32 R101, R103.reuse, 0x4, RZ ;  /* 0x0000000467657819 */ /* 0x040fe400000006ff */
[----:B------:R-:W-:Y:S01]  /*12190*/  SHF.L.U32 R102, R103, 0x2, RZ ;  /* 0x0000000267667819 */ /* 0x000fe200000006ff */
[----:B------:R-:W-:Y:S01]  /*121a0*/  @P6 STS.128 [R3+0x3000], RZ ;  /* 0x003000ff03006388 */ /* 0x000fe20000000c00 */
[----:B------:R-:W-:Y:S02]  /*121b0*/  LOP3.LUT R2, R101, 0x100, RZ, 0xc0, !PT ;  /* 0x0000010065027812 */ /* 0x000fe400078ec0ff */
[----:B------:R-:W-:Y:S02]  /*121c0*/  LOP3.LUT R104, R102, 0x18, RZ, 0xc0, !PT ;  /* 0x0000001866687812 */ /* 0x000fe400078ec0ff */
[----:B------:R-:W-:Y:S02]  /*121d0*/  LOP3.LUT R2, R2, 0x20, R105, 0xf8, !PT ;  /* 0x0000002002027812 */ /* 0x000fe400078ef869 */
[----:B------:R-:W-:Y:S01]  /*121e0*/  LOP3.LUT R0, R105, 0xc0, RZ, 0xc0, !PT ;  /* 0x000000c069007812 */ /* 0x000fe200078ec0ff */
[----:B------:R-:W-:Y:S01]  /*121f0*/  @!PT LDS RZ, [RZ] ;  /* 0x00000000fffff984 */ /* 0x000fe20000000800 */
[----:B------:R-:W-:Y:S01]  /*12200*/  @!PT LDS RZ, [RZ] ;  /* 0x00000000fffff984 */ /* 0x000fe20000000800 */
[----:B------:R-:W-:Y:S01]  /*12210*/  @!PT LDS RZ, [RZ] ;  /* 0x00000000fffff984 */ /* 0x000fe20000000800 */
[----:B------:R-:W-:Y:S01]  /*12220*/  @!P6 LDGSTS.E.BYPASS.LTC128B.128 [R3+0x3800], desc[UR4][R6.64] ;  /* 0x038000000603efae */ /* 0x000fe2000b981a04 */
[----:B------:R-:W-:Y:S02]  /*12230*/  IADD3 R131, PT, PT, R131, -0x1, RZ ;  /* 0xffffffff83837810 */ /* 0x000fe40007ffe0ff */
[----:B------:R-:W-:Y:S02]  /*12240*/  LOP3.LUT R0, R0, 0x8, R103, 0xf8, !PT ;  /* 0x0000000800007812 */ /* 0x000fe400078ef867 */
[----:B------:R-:W-:Y:S02]  /*12250*/  ISETP.GT.AND P0, PT, R131, R110, PT ;  /* 0x0000006e8300720c */ /* 0x000fe40003f04270 */
[----:B------:R-:W-:Y:S01]  /*12260*/  LOP3.LUT R0, R2, R0, R104, 0xf6, !PT ;  /* 0x0000000002007212 */ /* 0x000fe200078ef668 */
[----:B------:R-:W-:Y:S03]  /*12270*/  @P6 STS.128 [R3+0x3800], RZ ;  /* 0x003800ff03006388 */ /* 0x000fe60000000c00 */
[----:B------:R-:W-:Y:S02]  /*12280*/  LEA R88, R0, UR6, 0x1 ;  /* 0x0000000600587c11 */ /* 0x000fe4000f8e08ff */
[----:B------:R-:W-:Y:S03]  /*12290*/  MOV R0, 0x20 ;  /* 0x0000002000007802 */ /* 0x000fe60000000f00 */
[----:B------:R-:W-:Y:S01]  /*122a0*/  @!PT LDS RZ, [RZ] ;  /* 0x00000000fffff984 */ /* 0x000fe20000000800 */
[----:B------:R-:W-:Y:S01]  /*122b0*/  @!PT LDS RZ, [RZ] ;  /* 0x00000000fffff984 */ /* 0x000fe20000000800 */
[----:B------:R-:W-:Y:S01]  /*122c0*/  @!PT LDS RZ, [RZ] ;  /* 0x00000000fffff984 */ /* 0x000fe20000000800 */
[----:B------:R1:W-:Y:S01]  /*122d0*/  @!P6 LDGSTS.E.BYPASS.LTC128B.128 [R3+0x4000], desc[UR4][R8.64] ;  /* 0x040000000803efae */ /* 0x0003e2000b981a04 */
[----:B------:R-:W-:Y:S04]  /*122e0*/  SEL R0, R0, 0xffffffe0, !P2 ;  /* 0xffffffe000007807 */ /* 0x000fe80005000000 */
[----:B------:R-:W-:Y:S02]  /*122f0*/  IADD3 R92, PT, PT, R100, R0, RZ ;  /* 0x00000000645c7210 */ /* 0x000fe40007ffe0ff */
[----:B------:R-:W-:Y:S01]  /*12300*/  IADD3 R0, PT, PT, R0, R88, RZ ;  /* 0x0000005800007210 */ /* 0x000fe20007ffe0ff */
[----:B------:R-:W-:Y:S08]  /*12310*/  @P6 STS.128 [R3+0x4000], RZ ;  /* 0x004000ff03006388 */ /* 0x000ff00000000c00 */
[----:B------:R-:W-:Y:S01]  /*12320*/  @!PT LDS RZ, [RZ] ;  /* 0x00000000fffff984 */ /* 0x000fe20000000800 */
[----:B------:R-:W-:Y:S01]  /*12330*/  @!PT LDS RZ, [RZ] ;  /* 0x00000000fffff984 */ /* 0x000fe20000000800 */
[----:B------:R-:W-:Y:S01]  /*12340*/  @!PT LDS RZ, [RZ] ;  /* 0x00000000fffff984 */ /* 0x000fe20000000800 */
[----:B------:R2:W-:Y:S08]  /*12350*/  @!P6 LDGSTS.E.BYPASS.LTC128B.128 [R3+0x4800], desc[UR4][R4.64] ;  /* 0x048000000403efae */ /* 0x0005f0000b981a04 */
[----:B------:R-:W-:Y:S08]  /*12360*/  @P6 STS.128 [R3+0x4800], RZ ;  /* 0x004800ff03006388 */ /* 0x000ff00000000c00 */
[----:B------:R-:W3:Y:S04]  /*12370*/  LD.E R113, desc[UR4][R84.64+0x18c] ;  /* 0x00018c0454717980 */ /* 0x000ee8000c101900 */
[----:B------:R-:W0:Y:S08]  /*12380*/  LDGDEPBAR ;  /* 0x00000000000079af */ /* 0x000e300000000000 */
[----:B------:R-:W-:Y:S08]  /*12390*/  LDSM.16.M88.4 R64, [R100] ;  /* 0x000000006440783b */ /* 0x000ff00000000200 */
[----:B-1----:R-:W2:Y:S08]  /*123a0*/  LDSM.16.M88.4 R8, [R88+0x1000] ;  /* 0x001000005808783b */ /* 0x002eb00000000200 */
[----:B------:R-:W1:Y:S08]  /*123b0*/  LDSM.16.M88.4 R16, [R88+0x1400] ;  /* 0x001400005810783b */ /* 0x000e700000000200 */
[----:B------:R-:W4:Y:S08]  /*123c0*/  LDSM.16.M88.4 R24, [R88+0x1800] ;  /* 0x001800005818783b */ /* 0x000f300000000200 */
[----:B------:R-:W5:Y:S08]  /*123d0*/  LDSM.16.M88.4 R32, [R88+0x1c00] ;  /* 0x001c00005820783b */ /* 0x000f700000000200 */
[----:B------:R-:W5:Y:S08]  /*123e0*/  LDSM.16.M88.4 R40, [R88+0x2000] ;  /* 0x002000005828783b */ /* 0x000f700000000200 */
[----:B------:R-:W5:Y:S01]  /*123f0*/  LDSM.16.M88.4 R48, [R88+0x2400] ;  /* 0x002400005830783b */ /* 0x000f620000000200 */
[C---:B--2---:R-:W-:Y:S07]  /*12400*/  HMMA.16816.F32 R4, R64.reuse, R8, RZ ;  /* 0x000000084004723c */ /* 0x044fee00000018ff */
[----:B------:R-:W2:Y:S01]  /*12410*/  LDSM.16.M88.4 R56, [R88+0x2800] ;  /* 0x002800005838783b */ /* 0x000ea20000000200 */
[C---:B------:R-:W-:Y:S07]  /*12420*/  HMMA.16816.F32 R8, R64.reuse, R10, RZ ;  /* 0x0000000a4008723c */ /* 0x040fee00000018ff */
[----:B------:R-:W2:Y:S01]  /*12430*/  LDSM.16.M88.4 R88, [R88+0x2c00] ;  /* 0x002c00005858783b */ /* 0x000ea20000000200 */
[C---:B-1----:R-:W-:Y:S07]  /*12440*/  HMMA.16816.F32 R12, R64.reuse, R16, RZ ;  /* 0x00000010400c723c */ /* 0x042fee00000018ff */
[----:B------:R-:W-:Y:S01]  /*12450*/  LDSM.16.M88.4 R92, [R92] ;  /* 0x000000005c5c783b */ /* 0x000fe20000000200 */
[C---:B------:R-:W-:Y:S07]  /*12460*/  HMMA.16816.F32 R16, R64.reuse, R18, RZ ;  /* 0x000000124010723c */ /* 0x040fee00000018ff */
[----:B------:R-:W1:Y:S01]  /*12470*/  LDSM.16.M88.4 R96, [R0+0x1000] ;  /* 0x001000000060783b */ /* 0x000e620000000200 */
        /* <DEDUP_REMOVED lines=12> */
[----:B------:R-:W2:Y:S07]  /*12540*/  LDSM.16.M88.4 R88, [R0+0x1400] ;  /* 0x001400000058783b */ /* 0x000eae0000000200 */
[C---:B-1----:R-:W-:Y:S08]  /*12550*/  HMMA.16816.F32 R4, R92.reuse, R96, R4 ;  /* 0x000000605c04723c */ /* 0x042ff00000001804 */
[C---:B------:R-:W-:Y:S08]  /*12560*/  HMMA.16816.F32 R8, R92.reuse, R98, R8 ;  /* 0x000000625c08723c */ /* 0x040ff00000001808 */
[C---:B--2---:R-:W-:Y:S08]  /*12570*/  HMMA.16816.F32 R12, R92.reuse, R88, R12 ;  /* 0x000000585c0c723c */ /* 0x044ff0000000180c */
[C---:B------:R-:W-:Y:S03]  /*12580*/  HMMA.16816.F32 R16, R92.reuse, R90, R16 ;  /* 0x0000005a5c10723c */ /* 0x040fe60000001810 */
        /* <DEDUP_REMOVED lines=18> */
[----:B------:R3:W4:Y:S10]  /*126b0*/  MUFU.TANH R98, R7 ;  /* 0x0000000700627308 */ /* 0x0007340000002400 */
[----:B------:R-:W1:Y:S10]  /*126c0*/  MUFU.TANH R88, R8 ;  /* 0x0000000800587308 */ /* 0x000e740000002400 */
[----:B------:R-:W1:Y:S01]  /*126d0*/  MUFU.TANH R89, R9 ;  /* 0x0000000900597308 */ /* 0x000e620000002400 */
[----:B---3--:R-:W3:Y:S09]  /*126e0*/  LDSM.16.M88.4 R4, [R0+0x1800] ;  /* 0x001800000004783b */ /* 0x008ef20000000200 */
[----:B------:R-:W1:Y:S10]  /*126f0*/  MUFU.TANH R99, R10 ;  /* 0x0000000a00637308 */ /* 0x000e740000002400 */
[----:B------:R5:W1:Y:S10]  /*12700*/  MUFU.TANH R137, R11 ;  /* 0x0000000b00897308 */ /* 0x000a740000002400 */
        /* <DEDUP_REMOVED lines=43> */
[C---:B-----5:R-:W-:Y:S09]  /*129c0*/  HMMA.16816.F32 R44, R92.reuse, R8, R44 ;  /* 0x000000085c2c723c */ /* 0x060ff2000000182c */
[----:B------:R-:W1:Y:S01]  /*129d0*/  MUFU.TANH R23, R23 ;  /* 0x0000001700177308 */ /* 0x000e620000002400 */
[C---:B------:R-:W-:Y:S01]  /*129e0*/  HMMA.16816.F32 R48, R92.reuse, R10, R48 ;  /* 0x0000000a5c30723c */ /* 0x040fe20000001830 */
[----:B------:R5:W2:Y:S01]  /*129f0*/  LDSM.16.M88.4 R8, [R0+0x2c00] ;  /* 0x002c00000008783b */ /* 0x000aa20000000200 */
[----:B------:R-:W-:Y:S07]  /*12a00*/  DEPBAR.LE SB0, 0x0 ;  /* 0x000080000000791a */ /* 0x000fee0000000000 */
[----:B------:R-:W1:Y:S01]  /*12a10*/  MUFU.TANH R24, R24 ;  /* 0x0000001800187308 */ /* 0x000e620000002400 */
[-C--:B---3--:R-:W-:Y:S01]  /*12a20*/  FMUL.FTZ R39, R40, R113.reuse ;  /* 0x0000007128277220 */ /* 0x088fe20000410000 */
[-C--:B------:R-:W-:Y:S08]  /*12a30*/  FMUL.FTZ R40, R41, R113.reuse ;  /* 0x0000007129287220 */ /* 0x080ff00000410000 */
[----:B------:R-:W3:Y:S01]  /*12a40*/  MUFU.TANH R25, R25 ;  /* 0x0000001900197308 */ /* 0x000ee20000002400 */
        /* <DEDUP_REMOVED lines=8> */
[-C--:B-----5:R-:W-:Y:S03]  /*12ad0*/  FMUL.FTZ R0, R49, R113.reuse ;  /* 0x0000007131007220 */ /* 0x0a0fe60000410000 */
        /* <DEDUP_REMOVED lines=14> */
[----:B------:R2:W1:Y:S01]  /*12bc0*/  MUFU.TANH R6, R52 ;  /* 0x0000003400067308 */ /* 0x0004620000002400 */
[-C--:B------:R-:W-:Y:S01]  /*12bd0*/  FMUL.FTZ R55, R59, R113.reuse ;  /* 0x000000713b377220 */ /* 0x080fe20000410000 */
[----:B------:R-:W-:Y:S08]  /*12be0*/  HMMA.16816.F32 R64, R92, R10, R64 ;  /* 0x0000000a5c40723c */ /* 0x000ff00000001840 */
[----:B------:R5:W1:Y:S02]  /*12bf0*/  MUFU.TANH R90, R54 ;  /* 0x00000036005a7308 */ /* 0x000a640000002400 */
[-C--:B------:R-:W-:Y:S01]  /*12c00*/  FMUL.FTZ R53, R61, R113.reuse ;  /* 0x000000713d357220 */ /* 0x080fe20000410000 */
[-C--:B------:R-:W-:Y:S07]  /*12c10*/  FMUL.FTZ R51, R63, R113.reuse ;  /* 0x000000713f337220 */ /* 0x080fee0000410000 */
[----:B------:R3:W1:Y:S01]  /*12c20*/  MUFU.TANH R163, R56 ;  /* 0x0000003800a37308 */ /* 0x0006620000002400 */
[-C--:B--2---:R-:W-:Y:S01]  /*12c30*/  FMUL.FTZ R52, R62, R113.reuse ;  /* 0x000000713e347220 */ /* 0x084fe20000410000 */
[-C--:B------:R-:W-:Y:S01]  /*12c40*/  FMUL.FTZ R48, R64, R113.reuse ;  /* 0x0000007140307220 */ /* 0x080fe20000410000 */
[-C--:B------:R-:W-:Y:S07]  /*12c50*/  FMUL.FTZ R47, R65, R113.reuse ;  /* 0x00000071412f7220 */ /* 0x080fee0000410000 */
[----:B------:R-:W2:Y:S01]  /*12c60*/  MUFU.TANH R29, R29 ;  /* 0x0000001d001d7308 */ /* 0x000ea20000002400 */
[-C--:B------:R-:W-:Y:S01]  /*12c70*/  FMUL.FTZ R66, R66, R113.reuse ;  /* 0x0000007142427220 */ /* 0x080fe20000410000 */
[-C--:B-----5:R-:W-:Y:S01]  /*12c80*/  FMUL.FTZ R54, R60, R113.reuse ;  /* 0x000000713c367220 */ /* 0x0a0fe20000410000 */
[-C--:B------:R-:W-:Y:S07]  /*12c90*/  FMUL.FTZ R67, R67, R113.reuse ;  /* 0x0000007143437220 */ /* 0x080fee0000410000 */
[----:B------:R-:W1:Y:S01]  /*12ca0*/  MUFU.TANH R30, R30 ;  /* 0x0000001e001e7308 */ /* 0x000e620000002400 */
[----:B---3--:R-:W-:Y:S09]  /*12cb0*/  FMUL.FTZ R56, R58, R113 ;  /* 0x000000713a387220 */ /* 0x008ff20000410000 */
        /* <DEDUP_REMOVED lines=57> */
[----:B-1----:R-:W1:Y:S01]  /*13050*/  I2F.RP R66, R60 ;  /* 0x0000003c00427306 */ /* 0x002e620000209400 */
        /* <DEDUP_REMOVED lines=54> */
.L_x_10197:
[----:B------:R-:W-:Y:S05]  /*133c0*/  BSYNC.RECONVERGENT B0 ;  /* 0x0000000000007941 */ /* 0x000fea0003800200 */
.L_x_10196:
[----:B------:R-:W-:Y:S01]  /*133d0*/  @!P6 IMAD.MOV.U32 R113, RZ, RZ, R111 ;  /* 0x000000ffff71e224 */ /* 0x000fe200078e006f */
[CC--:B------:R-:W-:Y:S01]  /*133e0*/  @!P6 LEA R60, P5, R106.reuse, R112.reuse, 0x6 ;  /* 0x000000706a3ce211 */ /* 0x0c0fe200078a30ff */
[----:B------:R-:W-:Y:S01]  /*133f0*/  @!P6 IMAD.SHL.U32 R58, R106, 0x40, RZ ;  /* 0x000000406a3ae824 */ /* 0x000fe200078e00ff */
[-C--:B------:R-:W-:Y:S02]  /*13400*/  @!P6 IADD3 R11, P1, P0, R8, R112.reuse, R8 ;  /* 0x00000070080be210 */ /* 0x080fe4000783e008 */
[----:B------:R-:W-:Y:S01]  /*13410*/  @!PT LDS RZ, [RZ] ;  /* 0x00000000fffff984 */ /* 0x000fe20000000800 */
[----:B------:R-:W-:Y:S01]  /*13420*/  @!PT LDS RZ, [RZ] ;  /* 0x00000000fffff984 */ /* 0x000fe20000000800 */
[----:B------:R-:W-:Y:S01]  /*13430*/  @!PT LDS RZ, [RZ] ;  /* 0x00000000fffff984 */ /* 0x000fe20000000800 */
[----:B------:R2:W-:Y:S01]  /*13440*/  @!P6 LDGSTS.E.BYPASS.LTC128B.128 [R3+0x1000], desc[UR4][R112.64] ;  /* 0x010000007003efae */ /* 0x0005e2000b981a04 */
[-C--:B------:R-:W-:Y:S02]  /*13450*/  @!P6 LEA.HI.X R61, R106, R111.reuse, R107, 0x6, P5 ;  /* 0x0000006f6a3de211 */ /* 0x080fe400028f346b */
[-C--:B------:R-:W-:Y:S01]  /*13460*/  @!P6 IADD3.X R10, PT, PT, R9, R111.reuse, R9, P1, P0 ;  /* 0x0000006f090ae210 */ /* 0x080fe20000fe0409 */
        /* <DEDUP_REMOVED lines=22> */
.L_x_10195:
[----:B------:R-:W-:Y:S05]  /*135d0*/  BSYNC.RECONVERGENT B1 ;  /* 0x0000000000017941 */ /* 0x000fea0003800200 */
.L_x_10194:
[----:B------:R-:W-:Y:S01]  /*135e0*/  IABS R95, R133 ;  /* 0x00000085005f7213 */ /* 0x000fe20000000000 */
[C---:B------:R-:W-:Y:S02]  /*135f0*/  VIADD R94, R134.reuse, 0x1 ;  /* 0x00000001865e7836 */ /* 0x040fe40000000000 */
        /* <DEDUP_REMOVED lines=9> */
[C---:B--2---:R-:W-:Y:S02]  /*13690*/  VIADD R113, R134.reuse, 0xffffffe9 ;  /* 0xffffffe986717836 */ /* 0x044fe40000000000 */
        /* <DEDUP_REMOVED lines=9> */
[C---:B------:R-:W-:Y:S01]  /*13730*/  ISETP.GE.AND P6, PT, R10.reuse, R129, PT ;  /* 0x000000810a00720c */ /* 0x040fe20003fc6270 */
[C---:B------:R-:W-:Y:S01]  /*13740*/  VIADD R3, R133.reuse, 0x39 ;  /* 0x0000003985037836 */ /* 0x040fe20000000000 */
[----:B------:R-:W-:Y:S01]  /*13750*/  ISETP.GE.AND P5, PT, R10, R127, PT ;  /* 0x0000007f0a00720c */ /* 0x000fe20003fa6270 */
[----:B------:R-:W-:Y:S02]  /*13760*/  VIADD R153, R134, 0xffffffd0 ;  /* 0xffffffd086997836 */ /* 0x000fe40000000000 */
[C---:B------:R-:W-:Y:S01]  /*13770*/  VIADD R10, R133.reuse, 0x28 ;  /* 0x00000028850a7836 */ /* 0x040fe20000000000 */
[----:B------:R-:W-:Y:S01]  /*13780*/  IABS R3, R3 ;  /* 0x0000000300037213 */ /* 0x000fe20000000000 */
[C---:B------:R-:W-:Y:S02]  /*13790*/  VIADD R64, R133.reuse, 0xffffffe9 ;  /* 0xffffffe985407836 */ /* 0x040fe40000000000 */
[C---:B------:R-:W-:Y:S01]  /*137a0*/  VIADD R58, R133.reuse, 0xfffffff1 ;  /* 0xfffffff1853a7836 */ /* 0x040fe20000000000 */
[----:B------:R-:W-:Y:S01]  /*137b0*/  I2FP.F32.S32 R3, R3 ;  /* 0x0000000300037245 */ /* 0x000fe20000201400 */
[C---:B------:R-:W-:Y:S01]  /*137c0*/  VIADD R67, R133.reuse, 0xfffffff0 ;  /* 0xfffffff085437836 */ /* 0x040fe20000000000 */
[----:B------:R-:W-:Y:S01]  /*137d0*/  IABS R10, R10 ;  /* 0x0000000a000a7213 */ /* 0x000fe20000000000 */
[C---:B------:R-:W-:Y:S01]  /*137e0*/  VIADD R8, R133.reuse, 0x40 ;  /* 0x0000004085087836 */ /* 0x040fe20000000000 */
[----:B------:R-:W-:Y:S01]  /*137f0*/  IABS R64, R64 ;  /* 0x0000004000407213 */ /* 0x000fe20000000000 */
[CC--:B------:R-:W-:Y:S01]  /*13800*/  FFMA.FTZ R2, -R126.reuse, R3.reuse, R2 ;  /* 0x000000037e027223 */ /* 0x0c0fe20000010102 */
[----:B------:R-:W-:Y:S01]  /*13810*/  IABS R58, R58 ;  /* 0x0000003a003a7213 */ /* 0x000fe20000000000 */
[----:B------:R-:W-:Y:S01]  /*13820*/  FFMA.FTZ R99, -R126, R3, R99 ;  /* 0x000000037e637223 */ /* 0x000fe20000010163 */
[----:B------:R-:W-:Y:S01]  /*13830*/  IABS R8, R8 ;  /* 0x0000000800087213 */ /* 0x000fe20000000000 */
[C---:B------:R-:W-:Y:S01]  /*13840*/  VIADD R3, R133.reuse, 0x31 ;  /* 0x0000003185037836 */ /* 0x040fe20000000000 */
[----:B------:R-:W-:Y:S01]  /*13850*/  FSEL R159, R2, -INF , P0 ;  /* 0xff800000029f7808 */ /* 0x000fe20000000000 */
[----:B------:R-:W-:Y:S01]  /*13860*/  VIADD R2, R134, 0x39 ;  /* 0x0000003986027836 */ /* 0x000fe20000000000 */
[----:B------:R-:W-:Y:S01]  /*13870*/  I2FP.F32.S32 R8, R8 ;  /* 0x0000000800087245 */ /* 0x000fe20000201400 */
[C---:B------:R-:W-:Y:S01]  /*13880*/  VIADD R9, R133.reuse, 0x41 ;  /* 0x0000004185097836 */ /* 0x040fe20000000000 */
[----:B------:R-:W-:Y:S01]  /*13890*/  IABS R3, R3 ;  /* 0x0000000300037213 */ /* 0x000fe20000000000 */
[----:B------:R-:W-:Y:S01]  /*138a0*/  VIADD R60, R133, 0xffffffe1 ;  /* 0xffffffe1853c7836 */ /* 0x000fe20000000000 */
[----:B------:R-:W-:Y:S01]  /*138b0*/  ISETP.GE.AND P0, PT, R155, R130, PT ;  /* 0x000000829b00720c */ /* 0x000fe20003f06270 */
[C---:B------:R-:W-:Y:S01]  /*138c0*/  FFMA.FTZ R98, -R126.reuse, R8, R98 ;  /* 0x000000087e627223 */ /* 0x040fe20000010162 */
[----:B------:R-:W-:Y:S01]  /*138d0*/  I2FP.F32.S32 R3, R3 ;  /* 0x0000000300037245 */ /* 0x000fe20000201400 */
[C---:B------:R-:W-:Y:S01]  /*138e0*/  VIADD R8, R133.reuse, 0x29 ;  /* 0x0000002985087836 */ /* 0x040fe20000000000 */
[----:B------:R-:W-:Y:S01]  /*138f0*/  IABS R9, R9 ;  /* 0x0000000900097213 */ /* 0x000fe20000000000 */
[C---:B------:R-:W-:Y:S01]  /*13900*/  VIADD R11, R133.reuse, 0x38 ;  /* 0x00000038850b7836 */ /* 0x040fe20000000000 */
[----:B------:R-:W-:Y:S01]  /*13910*/  IABS R60, R60 ;  /* 0x0000003c003c7213 */ /* 0x000fe20000000000 */
[CC--:B------:R-:W-:Y:S01]  /*13920*/  FFMA.FTZ R14, -R126.reuse, R3.reuse, R14 ;  /* 0x000000037e0e7223 */ /* 0x0c0fe2000001010e */
[----:B------:R-:W-:Y:S01]  /*13930*/  IABS R8, R8 ;  /* 0x0000000800087213 */ /* 0x000fe20000000000 */
[C---:B------:R-:W-:Y:S01]  /*13940*/  FFMA.FTZ R88, -R126.reuse, R3, R88 ;  /* 0x000000037e587223 */ /* 0x040fe20000010158 */
[----:B------:R-:W-:Y:S01]  /*13950*/  I2FP.F32.S32 R3, R10 ;  /* 0x0000000a00037245 */ /* 0x000fe20000201400 */
[C---:B------:R-:W-:Y:S01]  /*13960*/  VIADD R10, R133.reuse, 0x11 ;  /* 0x00000011850a7836 */ /* 0x040fe20000000000 */
[----:B------:R-:W-:Y:S01]  /*13970*/  I2FP.F32.S32 R8, R8 ;  /* 0x0000000800087245 */ /* 0x000fe20000201400 */
[C---:B------:R-:W-:Y:S01]  /*13980*/  VIADD R59, R133.reuse, 0xffffffe0 ;  /* 0xffffffe0853b7836 */ /* 0x040fe20000000000 */
[----:B------:R-:W-:Y:S01]  /*13990*/  I2FP.F32.S32 R9, R9 ;  /* 0x0000000900097245 */ /* 0x000fe20000201400 */
[CC--:B------:R-:W-:Y:S01]  /*139a0*/  FFMA.FTZ R13, -R126.reuse, R3.reuse, R13 ;  /* 0x000000037e0d7223 */ /* 0x0c0fe2000001010d */
[----:B------:R-:W-:Y:S01]  /*139b0*/  IABS R10, R10 ;  /* 0x0000000a000a7213 */ /* 0x000fe20000000000 */
[C---:B------:R-:W-:Y:S01]  /*139c0*/  FFMA.FTZ R19, -R126.reuse, R3, R19 ;  /* 0x000000037e137223 */ /* 0x040fe20000010113 */
[----:B------:R-:W-:Y:S01]  /*139d0*/  IABS R59, R59 ;  /* 0x0000003b003b7213 */ /* 0x000fe20000000000 */
[C---:B------:R-:W-:Y:S01]  /*139e0*/  VIADD R3, R133.reuse, 0x20 ;  /* 0x0000002085037836 */ /* 0x040fe20000000000 */
[----:B------:R-:W-:Y:S01]  /*139f0*/  I2FP.F32.S32 R60, R60 ;  /* 0x0000003c003c7245 */ /* 0x000fe20000201400 */
[CC--:B------:R-:W-:Y:S01]  /*13a00*/  FFMA.FTZ R12, -R126.reuse, R8.reuse, R12 ;  /* 0x000000087e0c7223 */ /* 0x0c0fe2000001010c */
[----:B------:R-:W-:Y:S01]  /*13a10*/  I2FP.F32.S32 R59, R59 ;  /* 0x0000003b003b7245 */ /* 0x000fe20000201400 */
[----:B------:R-:W-:Y:S01]  /*13a20*/  FFMA.FTZ R18, -R126, R8, R18 ;  /* 0x000000087e127223 */ /* 0x000fe20000010112 */
[----:B------:R-:W-:Y:S01]  /*13a30*/  IABS R3, R3 ;  /* 0x0000000300037213 */ /* 0x000fe20000000000 */
[----:B------:R-:W-:Y:S01]  /*13a40*/  VIADD R8, R133, 0x18 ;  /* 0x0000001885087836 */ /* 0x000fe20000000000 */
[----:B------:R-:W-:Y:S01]  /*13a50*/  FSEL R157, R88, -INF , P0 ;  /* 0xff800000589d7808 */ /* 0x000fe20000000000 */
[C---:B------:R-:W-:Y:S01]  /*13a60*/  FFMA.FTZ R97, -R126.reuse, R9, R97 ;  /* 0x000000097e617223 */ /* 0x040fe20000010161 */
[----:B------:R-:W-:Y:S01]  /*13a70*/  I2FP.F32.S32 R3, R3 ;  /* 0x0000000300037245 */ /* 0x000fe20000201400 */
[CC--:B------:R-:W-:Y:S01]  /*13a80*/  FFMA.FTZ R65, -R126.reuse, R59.reuse, R0 ;  /* 0x0000003b7e417223 */ /* 0x0c0fe20000010100 */
[----:B------:R-:W-:Y:S01]  /*13a90*/  IABS R8, R8 ;  /* 0x0000000800087213 */ /* 0x000fe20000000000 */
[C---:B------:R-:W-:Y:S01]  /*13aa0*/  FFMA.FTZ R59, -R126.reuse, R59, R7 ;  /* 0x0000003b7e3b7223 */ /* 0x040fe20000010107 */
[----:B------:R-:W-:Y:S01]  /*13ab0*/  ISETP.GE.AND P0, PT, R153, R130, PT ;  /* 0x000000829900720c */ /* 0x000fe20003f06270 */
[CC--:B------:R-:W-:Y:S01]  /*13ac0*/  FFMA.FTZ R17, -R126.reuse, R3.reuse, R17 ;  /* 0x000000037e117223 */ /* 0x0c0fe20000010111 */
[----:B------:R-:W-:Y:S01]  /*13ad0*/  I2FP.F32.S32 R8, R8 ;  /* 0x0000000800087245 */ /* 0x000fe20000201400 */
[C---:B------:R-:W-:Y:S01]  /*13ae0*/  FFMA.FTZ R23, -R126.reuse, R3, R23 ;  /* 0x000000037e177223 */ /* 0x040fe20000010117 */
[----:B------:R-:W-:Y:S01]  /*13af0*/  I2FP.F32.S32 R3, R10 ;  /* 0x0000000a00037245 */ /* 0x000fe20000201400 */
[C---:B------:R-:W-:Y:S01]  /*13b00*/  VIADD R10, R133.reuse, 0xfffffff9 ;  /* 0xfffffff9850a7836 */ /* 0x040fe20000000000 */
[----:B------:R-:W-:Y:S01]  /*13b10*/  IABS R11, R11 ;  /* 0x0000000b000b7213 */ /* 0x000fe20000000000 */
[C---:B------:R-:W-:Y:S01]  /*13b20*/  FFMA.FTZ R21, -R126.reuse, R8, R21 ;  /* 0x000000087e157223 */ /* 0x040fe20000010115 */
[----:B------:R-:W-:Y:S01]  /*13b30*/  I2FP.F32.S32 R64, R64 ;  /* 0x0000004000407245 */ /* 0x000fe20000201400 */
[CC--:B------:R-:W-:Y:S01]  /*13b40*/  FFMA.FTZ R24, -R126.reuse, R3.reuse, R24 ;  /* 0x000000037e187223 */ /* 0x0c0fe20000010118 */
[----:B------:R-:W-:Y:S01]  /*13b50*/  IABS R10, R10 ;  /* 0x0000000a000a7213 */ /* 0x000fe20000000000 */
[C---:B------:R-:W-:Y:S01]  /*13b60*/  FFMA.FTZ R30, -R126.reuse, R3, R30 ;  /* 0x000000037e1e7223 */ /* 0x040fe2000001011e */
[----:B------:R-:W-:Y:S01]  /*13b70*/  I2FP.F32.S32 R11, R11 ;  /* 0x0000000b000b7245 */ /* 0x000fe20000201400 */
        /* <DEDUP_REMOVED lines=12> */
[CC--:B------:R-:W-:Y:S01]  /*13c40*/  FFMA.FTZ R96, -R126.reuse, R11.reuse, R96 ;  /* 0x0000000b7e607223 */ /* 0x0c0fe20000010160 */
[----:B------:R-:W-:Y:S01]  /*13c50*/  I2FP.F32.S32 R8, R8 ;  /* 0x0000000800087245 */ /* 0x000fe20000201400 */
[C---:B------:R-:W-:Y:S01]  /*13c60*/  FFMA.FTZ R137, -R126.reuse, R11, R137 ;  /* 0x0000000b7e897223 */ /* 0x040fe20000010189 */
[C---:B------:R-:W-:Y:S01]  /*13c70*/  FFMA.FTZ R58, -R126.reuse, R58, R46 ;  /* 0x0000003a7e3a7223 */ /* 0x040fe2000001012e */
[CC--:B------:R-:W-:Y:S01]  /*13c80*/  FFMA.FTZ R34, -R126.reuse, R3.reuse, R34 ;  /* 0x000000037e227223 */ /* 0x0c0fe20000010122 */
[C---:B------:R-:W-:Y:S01]  /*13c90*/  FFMA.FTZ R28, -R126.reuse, R3, R28 ;  /* 0x000000037e1c7223 */ /* 0x040fe2000001011c */
[----:B------:R-:W-:Y:S01]  /*13ca0*/  I2FP.F32.S32 R3, R10 ;  /* 0x0000000a00037245 */ /* 0x000fe20000201400 */
[CC--:B------:R-:W-:Y:S01]  /*13cb0*/  FFMA.FTZ R32, -R126.reuse, R8.reuse, R32 ;  /* 0x000000087e207223 */ /* 0x0c0fe20000010120 */
[C---:B------:R-:W-:Y:S01]  /*13cc0*/  FFMA.FTZ R38, -R126.reuse, R8, R38 ;  /* 0x000000087e267223 */ /* 0x040fe20000010126 */
[----:B------:R-:W-:Y:S02]  /*13cd0*/  VIADD R8, R133, 0xfffffff8 ;  /* 0xfffffff885087836 */ /* 0x000fe40000000000 */
[C---:B------:R-:W-:Y:S01]  /*13ce0*/  FFMA.FTZ R66, -R126.reuse, R60, R4 ;  /* 0x0000003c7e427223 */ /* 0x040fe20000010104 */
[CC--:B------:R-:W-:Y:S01]  /*13cf0*/  FFMA.FTZ R36, -R126.reuse, R3.reuse, R36 ;  /* 0x000000037e247223 */ /* 0x0c0fe20000010124 */
[----:B------:R-:W-:Y:S01]  /*13d00*/  FFMA.FTZ R41, -R126, R3, R41 ;  /* 0x000000037e297223 */ /* 0x000fe20000010129 */
[----:B------:R-:W-:Y:S01]  /*13d10*/  VIADD R46, R134, 0x10 ;  /* 0x00000010862e7836 */ /* 0x000fe20000000000 */
[----:B------:R-:W-:Y:S01]  /*13d20*/  IABS R3, R8 ;  /* 0x0000000800037213 */ /* 0x000fe20000000000 */
[----:B------:R-:W-:Y:S01]  /*13d30*/  FFMA.FTZ R60, -R126, R60, R90 ;  /* 0x0000003c7e3c7223 */ /* 0x000fe2000001015a */
[----:B------:R-:W-:Y:S02]  /*13d40*/  VIADD R90, R134, 0xfffffff9 ;  /* 0xfffffff9865a7836 */ /* 0x000fe40000000000 */
[----:B------:R-:W-:Y:S01]  /*13d50*/  FFMA.FTZ R64, -R126, R64, R50 ;  /* 0x000000407e407223 */ /* 0x000fe20000010132 */
[----:B------:R-:W-:Y:S01]  /*13d60*/  I2FP.F32.S32 R3, R3 ;  /* 0x0000000300037245 */ /* 0x000fe20000201400 */
[----:B------:R-:W-:Y:S02]  /*13d70*/  VIADD R50, R134, 0x8 ;  /* 0x0000000886327836 */ /* 0x000fe40000000000 */
[----:B------:R-:W-:Y:S01]  /*13d80*/  FFMA.FTZ R67, -R126, R67, R45 ;  /* 0x000000437e437223 */ /* 0x000fe2000001012d */
[----:B------:R-:W-:Y:S01]  /*13d90*/  ISETP.GE.AND P4, PT, R90, R130, PT ;  /* 0x000000825a00720c */ /* 0x000fe20003f86270 */
[----:B------:R-:W-:Y:S02]  /*13da0*/  VIADD R45, R134, 0x11 ;  /* 0x00000011862d7836 */ /* 0x000fe40000000000 */
[CC--:B------:R-:W-:Y:S01]  /*13db0*/  FFMA.FTZ R37, -R126.reuse, R3.reuse, R37 ;  /* 0x000000037e257223 */ /* 0x0c0fe20000010125 */
[----:B------:R-:W-:Y:S01]  /*13dc0*/  FFMA.FTZ R42, -R126, R3, R42 ;  /* 0x000000037e2a7223 */ /* 0x000fe2000001012a */
[----:B------:R-:W-:Y:S01]  /*13dd0*/  FSEL R140, R33, -INF , P4 ;  /* 0xff800000218c7808 */ /* 0x000fe20002000000 */
[C---:B------:R-:W-:Y:S01]  /*13de0*/  VIADD R3, R133.reuse, 0xffffffd9 ;  /* 0xffffffd985037836 */ /* 0x040fe20000000000 */
[----:B------:R-:W-:Y:S01]  /*13df0*/  ISETP.GE.AND P4, PT, R94, R128, PT ;  /* 0x000000805e00720c */ /* 0x000fe20003f86270 */
[C---:B------:R-:W-:Y:S02]  /*13e00*/  VIADD R9, R133.reuse, 0x30 ;  /* 0x0000003085097836 */ /* 0x040fe40000000000 */
[C---:B------:R-:W-:Y:S01]  /*13e10*/  VIADD R0, R133.reuse, 0xffffffc8 ;  /* 0xffffffc885007836 */ /* 0x040fe20000000000 */
        /* <DEDUP_REMOVED lines=10> */
[----:B------:R-:W-:Y:S01]  /*13ec0*/  I2FP.F32.S32 R7, R7 ;  /* 0x0000000700077245 */ /* 0x000fe20000201400 */
[C---:B------:R-:W-:Y:S01]  /*13ed0*/  FFMA.FTZ R56, -R126.reuse, R3, R56 ;  /* 0x000000037e387223 */ /* 0x040fe20000010138 */
[----:B------:R-:W-:Y:S01]  /*13ee0*/  FSEL R95, R95, -INF , P4 ;  /* 0xff8000005f5f7808 */ /* 0x000fe20002000000 */
[----:B------:R-:W-:Y:S01]  /*13ef0*/  VIADD R3, R133, 0xffffffd1 ;  /* 0xffffffd185037836 */ /* 0x000fe20000000000 */
[----:B------:R-:W-:Y:S01]  /*13f00*/  ISETP.GE.AND P4, PT, R161, R130, PT ;  /* 0x00000082a100720c */ /* 0x000fe20003f86270 */
        /* <DEDUP_REMOVED lines=9> */
[----:B------:R-:W-:Y:S01]  /*13fa0*/  FSEL R7, R12, -INF , P0 ;  /* 0xff8000000c077808 */ /* 0x000fe20000000000 */
[----:B------:R-:W-:Y:S01]  /*13fb0*/  IMAD.MOV.U32 R5, RZ, RZ, R6 ;  /* 0x000000ffff057224 */ /* 0x000fe200078e0006 */
[-C--:B------:R-:W-:Y:S01]  /*13fc0*/  ISETP.GE.AND P0, PT, R161, R128.reuse, PT ;  /* 0x00000080a100720c */ /* 0x080fe20003f06270 */
[CC--:B------:R-:W-:Y:S01]  /*13fd0*/  FFMA.FTZ R163, -R126.reuse, R3.reuse, R163 ;  /* 0x000000037ea37223 */ /* 0x0c0fe200000101a3 */
[----:B------:R-:W-:Y:S01]  /*13fe0*/  FSEL R12, R97, -INF , P1 ;  /* 0xff800000610c7808 */ /* 0x000fe20000800000 */
[----:B------:R-:W-:Y:S01]  /*13ff0*/  FFMA.FTZ R52, -R126, R3, R52 ;  /* 0x000000037e347223 */ /* 0x000fe20000010134 */
[----:B------:R-:W-:Y:S01]  /*14000*/  I2FP.F32.S32 R3, R5 ;  /* 0x0000000500037245 */ /* 0x000fe20000201400 */
[----:B------:R-:W-:Y:S01]  /*14010*/  VIADD R5, R134, 0x30 ;  /* 0x0000003086057836 */ /* 0x000fe20000000000 */
[----:B------:R-:W-:Y:S01]  /*14020*/  FSEL R98, R98, -INF , P0 ;  /* 0xff80000062627808 */ /* 0x000fe20000000000 */
[----:B------:R-:W-:Y:S01]  /*14030*/  VIADD R9, R133, 0x19 ;  /* 0x0000001985097836 */ /* 0x000fe20000000000 */
[----:B------:R-:W-:Y:S01]  /*14040*/  ISETP.GE.AND P0, PT, R155, R128, PT ;  /* 0x000000809b00720c */ /* 0x000fe20003f06270 */
[-C--:B------:R-:W-:Y:S01]  /*14050*/  FFMA.FTZ R54, -R126, R3.reuse, R54 ;  /* 0x000000037e367223 */ /* 0x080fe20000010136 */
[-C--:B------:R-:W-:Y:S01]  /*14060*/  ISETP.GE.AND P1, PT, R142, R130.reuse, PT ;  /* 0x000000828e00720c */ /* 0x080fe20003f26270 */
[----:B------:R-:W-:Y:S01]  /*14070*/  FFMA.FTZ R160, -R126, R3, R160 ;  /* 0x000000037ea07223 */ /* 0x000fe200000101a0 */
[----:B------:R-:W-:Y:S01]  /*14080*/  IABS R9, R9 ;  /* 0x0000000900097213 */ /* 0x000fe20000000000 */
[----:B------:R-:W2:Y:S01]  /*14090*/  LD.E R3, desc[UR4][R84.64+0xdc] ;  /* 0x0000dc0454037980 */ /* 0x000ea2000c101900 */
[----:B------:R-:W-:Y:S01]  /*140a0*/  FSEL R99, R99, -INF , P0 ;  /* 0xff80000063637808 */ /* 0x000fe20000000000 */
[----:B------:R-:W-:Y:S01]  /*140b0*/  VIADD R132, R132, 0xffffff80 ;  /* 0xffffff8084847836 */ /* 0x000fe20000000000 */
[----:B------:R-:W-:Y:S02]  /*140c0*/  I2FP.F32.S32 R9, R9 ;  /* 0x0000000900097245 */ /* 0x000fe40000201400 */
[-C--:B------:R-:W-:Y:S02]  /*140d0*/  ISETP.GE.AND P0, PT, R139, R130.reuse, PT ;  /* 0x000000828b00720c */ /* 0x080fe40003f06270 */
[----:B------:R-:W-:Y:S01]  /*140e0*/  FSEL R158, R96, -INF , P4 ;  /* 0xff800000609e7808 */ /* 0x000fe20002000000 */
[CC--:B------:R-:W-:Y:S01]  /*140f0*/  FFMA.FTZ R20, -R126.reuse, R9.reuse, R20 ;  /* 0x000000097e147223 */ /* 0x0c0fe20000010114 */
[----:B------:R-:W-:Y:S01]  /*14100*/  FSEL R33, R17, -INF , P1 ;  /* 0xff80000011217808 */ /* 0x000fe20000800000 */
[----:B------:R-:W-:Y:S01]  /*14110*/  FFMA.FTZ R26, -R126, R9, R26 ;  /* 0x000000097e1a7223 */ /* 0x000fe2000001011a */
[-C--:B------:R-:W-:Y:S01]  /*14120*/  ISETP.GE.AND P4, PT, R154, R130.reuse, PT ;  /* 0x000000829a00720c */ /* 0x080fe20003f86270 */
[----:B------:R-:W-:Y:S01]  /*14130*/  VIADD R9, R133, 0x8 ;  /* 0x0000000885097836 */ /* 0x000fe20000000000 */
[----:B------:R-:W-:Y:S02]  /*14140*/  FSEL R17, R21, -INF , P0 ;  /* 0xff80000015117808 */ /* 0x000fe40000000000 */
[----:B------:R-:W-:Y:S02]  /*14150*/  ISETP.GE.AND P0, PT, R138, R130, PT ;  /* 0x000000828a00720c */ /* 0x000fe40003f06270 */
[----:B------:R-:W-:Y:S02]  /*14160*/  IABS R9, R9 ;  /* 0x0000000900097213 */ /* 0x000fe40000000000 */
[----:B------:R-:W-:Y:S02]  /*14170*/  I2FP.F32.S32 R11, R11 ;  /* 0x0000000b000b7245 */ /* 0x000fe40000201400 */
[----:B------:R-:W-:Y:S02]  /*14180*/  IABS R8, R8 ;  /* 0x0000000800087213 */ /* 0x000fe40000000000 */
[----:B------:R-:W-:Y:S01]  /*14190*/  FSEL R156, R89, -INF , P4 ;  /* 0xff800000599c7808 */ /* 0x000fe20002000000 */
[-C--:B------:R-:W-:Y:S01]  /*141a0*/  FFMA.FTZ R16, -R126, R11.reuse, R16 ;  /* 0x0000000b7e107223 */ /* 0x080fe20000010110 */
[----:B------:R-:W-:Y:S01]  /*141b0*/  ISETP.GE.AND P4, PT, R144, R130, PT ;  /* 0x000000829000720c */ /* 0x000fe20003f86270 */
[----:B------:R-:W-:Y:S01]  /*141c0*/  FFMA.FTZ R22, -R126, R11, R22 ;  /* 0x0000000b7e167223 */ /* 0x000fe20000010116 */
[----:B------:R-:W-:Y:S01]  /*141d0*/  FSEL R151, R24, -INF , P0 ;  /* 0xff80000018977808 */ /* 0x000fe20000000000 */
[----:B------:R-:W-:Y:S01]  /*141e0*/  VIADD R11, R133, 0x10 ;  /* 0x00000010850b7836 */ /* 0x000fe20000000000 */
[----:B------:R-:W-:Y:S02]  /*141f0*/  I2FP.F32.S32 R9, R9 ;  /* 0x0000000900097245 */ /* 0x000fe40000201400 */
[----:B------:R-:W-:Y:S02]  /*14200*/  ISETP.GE.AND P0, PT, R142, R128, PT ;  /* 0x000000808e00720c */ /* 0x000fe40003f06270 */
[----:B------:R-:W-:Y:S01]  /*14210*/  I2FP.F32.S32 R8, R8 ;  /* 0x0000000800087245 */ /* 0x000fe20000201400 */
[CC--:B------:R-:W-:Y:S01]  /*14220*/  FFMA.FTZ R35, -R126.reuse, R9.reuse, R35 ;  /* 0x000000097e237223 */ /* 0x0c0fe20000010123 */
[----:B------:R-:W-:Y:S01]  /*14230*/  FSEL R6, R13, -INF , P4 ;  /* 0xff8000000d067808 */ /* 0x000fe20002000000 */
[C---:B------:R-:W-:Y:S01]  /*14240*/  FFMA.FTZ R29, -R126.reuse, R9, R29 ;  /* 0x000000097e1d7223 */ /* 0x040fe2000001011d */
[----:B------:R-:W-:Y:S01]  /*14250*/  ISETP.GE.AND P4, PT, R143, R130, PT ;  /* 0x000000828f00720c */ /* 0x000fe20003f86270 */
[----:B------:R-:W-:Y:S01]  /*14260*/  VIADD R9, R133, 0xffffffc1 ;  /* 0xffffffc185097836 */ /* 0x000fe20000000000 */
[----:B------:R-:W-:Y:S01]  /*14270*/  FSEL R19, R19, -INF , P0 ;  /* 0xff80000013137808 */ /* 0x000fe20000000000 */
[----:B------:R-:W-:Y:S01]  /*14280*/  FFMA.FTZ R47, -R126, R8, R47 ;  /* 0x000000087e2f7223 */ /* 0x000fe2000001012f */
[C---:B------:R-:W-:Y:S02]  /*14290*/  ISETP.GE.AND P0, PT, R141.reuse, R128, PT ;  /* 0x000000808d00720c */ /* 0x040fe40003f06270 */
[-C--:B------:R-:W-:Y:S02]  /*142a0*/  ISETP.GE.AND P1, PT, R141, R130.reuse, PT ;  /* 0x000000828d00720c */ /* 0x080fe40003f26270 */
[----:B------:R-:W-:Y:S02]  /*142b0*/  FSEL R8, R16, -INF , P4 ;  /* 0xff80000010087808 */ /* 0x000fe40002000000 */
[----:B------:R-:W-:Y:S02]  /*142c0*/  FSEL R16, R22, -INF , P0 ;  /* 0xff80000016107808 */ /* 0x000fe40000000000 */
[----:B------:R-:W-:Y:S02]  /*142d0*/  ISETP.GE.AND P0, PT, R91, R130, PT ;  /* 0x000000825b00720c */ /* 0x000fe40003f06270 */
[----:B------:R-:W-:Y:S02]  /*142e0*/  IABS R9, R9 ;  /* 0x0000000900097213 */ /* 0x000fe40000000000 */
[----:B------:R-:W-:Y:S02]  /*142f0*/  FSEL R97, R20, -INF , P1 ;  /* 0xff80000014617808 */ /* 0x000fe40000800000 */
[-C--:B------:R-:W-:Y:S02]  /*14300*/  ISETP.GE.AND P1, PT, R144, R128.reuse, PT ;  /* 0x000000809000720c */ /* 0x080fe40003f26270 */
[----:B------:R-:W-:Y:S02]  /*14310*/  FSEL R145, R32, -INF , P0 ;  /* 0xff80000020917808 */ /* 0x000fe40000000000 */
[----:B------:R-:W-:Y:S02]  /*14320*/  IABS R11, R11 ;  /* 0x0000000b000b7213 */ /* 0x000fe40000000000 */
[----:B------:R-:W-:Y:S02]  /*14330*/  I2FP.F32.S32 R4, R9 ;  /* 0x0000000900047245 */ /* 0x000fe40000201400 */
[----:B------:R-:W-:Y:S02]  /*14340*/  ISETP.GE.AND P0, PT, R138, R128, PT ;  /* 0x000000808a00720c */ /* 0x000fe40003f06270 */
[----:B------:R-:W-:Y:S01]  /*14350*/  FSEL R9, R15, -INF , P1 ;  /* 0xff8000000f097808 */ /* 0x000fe20000800000 */
[----:B------:R-:W-:Y:S01]  /*14360*/  FFMA.FTZ R48, -R126, R4, R48 ;  /* 0x000000047e307223 */ /* 0x000fe20000010130 */
[-C--:B------:R-:W-:Y:S01]  /*14370*/  ISETP.GE.AND P1, PT, R143, R128.reuse, PT ;  /* 0x000000808f00720c */ /* 0x080fe20003f26270 */
[C---:B------:R-:W-:Y:S01]  /*14380*/  VIADD R4, R133.reuse, 0xffffffd0 ;  /* 0xffffffd085047836 */ /* 0x040fe20000000000 */
[----:B------:R-:W-:Y:S01]  /*14390*/  I2FP.F32.S32 R11, R11 ;  /* 0x0000000b000b7245 */ /* 0x000fe20000201400 */
[----:B------:R-:W-:Y:S01]  /*143a0*/  VIADD R133, R133, 0x80 ;  /* 0x0000008085857836 */ /* 0x000fe20000000000 */
[----:B------:R-:W-:Y:S01]  /*143b0*/  FSEL R149, R26, -INF , P0 ;  /* 0xff8000001a957808 */ /* 0x000fe20000000000 */
[----:B------:R-:W-:Y:S01]  /*143c0*/  VIADD R26, R134, 0x28 ;  /* 0x00000028861a7836 */ /* 0x000fe20000000000 */
[-C--:B------:R-:W-:Y:S01]  /*143d0*/  ISETP.GE.AND P0, PT, R113, R128.reuse, PT ;  /* 0x000000807100720c */ /* 0x080fe20003f06270 */
[C---:B------:R-:W-:Y:S01]  /*143e0*/  FFMA.FTZ R31, -R126.reuse, R11, R31 ;  /* 0x0000000b7e1f7223 */ /* 0x040fe2000001011f */
[----:B------:R-:W-:Y:S01]  /*143f0*/  IABS R63, R63 ;  /* 0x0000003f003f7213 */ /* 0x000fe20000000000 */
[----:B------:R-:W-:Y:S01]  /*14400*/  FFMA.FTZ R25, -R126, R11, R25 ;  /* 0x0000000b7e197223 */ /* 0x000fe20000010119 */
[----:B------:R-:W-:Y:S02]  /*14410*/  ISETP.GE.AND P4, PT, R154, R128, PT ;  /* 0x000000809a00720c */ /* 0x000fe40003f86270 */
[----:B------:R-:W-:Y:S02]  /*14420*/  FSEL R96, R18, -INF , P1 ;  /* 0xff80000012607808 */ /* 0x000fe40000800000 */
[-C--:B------:R-:W-:Y:S02]  /*14430*/  ISETP.GE.AND P1, PT, R92, R130.reuse, PT ;  /* 0x000000825c00720c */ /* 0x080fe40003f26270 */
[----:B------:R-:W-:Y:S01]  /*14440*/  FSEL R148, R27, -INF , P0 ;  /* 0xff8000001b947808 */ /* 0x000fe20000000000 */
[----:B------:R-:W-:Y:S01]  /*14450*/  VIADD R27, R134, 0x21 ;  /* 0x00000021861b7836 */ /* 0x000fe20000000000 */
[----:B------:R-:W-:Y:S02]  /*14460*/  I2FP.F32.S32 R63, R63 ;  /* 0x0000003f003f7245 */ /* 0x000fe40000201400 */
[----:B------:R-:W-:Y:S02]  /*14470*/  FSEL R11, R137, -INF , P4 ;  /* 0xff800000890b7808 */ /* 0x000fe40002000000 */
[----:B------:R-:W-:Y:S01]  /*14480*/  ISETP.GE.AND P0, PT, R94, R130, PT ;  /* 0x000000825e00720c */ /* 0x000fe20003f06270 */
[CC--:B------:R-:W-:Y:S01]  /*14490*/  FFMA.FTZ R164, -R126.reuse, R63.reuse, R44 ;  /* 0x0000003f7ea47223 */ /* 0x0c0fe2000001012c */
[----:B------:R-:W-:Y:S01]  /*144a0*/  ISETP.GE.AND P4, PT, R153, R128, PT ;  /* 0x000000809900720c */ /* 0x000fe20003f86270 */
[----:B------:R-:W-:Y:S01]  /*144b0*/  FFMA.FTZ R63, -R126, R63, R49 ;  /* 0x0000003f7e3f7223 */ /* 0x000fe20000010131 */
[----:B------:R-:W-:Y:S01]  /*144c0*/  FSEL R146, R29, -INF , P1 ;  /* 0xff8000001d927808 */ /* 0x000fe20000800000 */
[C---:B------:R-:W-:Y:S01]  /*144d0*/  VIADD R29, R134.reuse, 0x19 ;  /* 0x00000019861d7836 */ /* 0x040fe20000000000 */
[C---:B------:R-:W-:Y:S01]  /*144e0*/  ISETP.GE.AND P1, PT, R134.reuse, R130, PT ;  /* 0x000000828600720c */ /* 0x040fe20003f26270 */
[C---:B------:R-:W-:Y:S01]  /*144f0*/  VIADD R49, R134.reuse, 0x9 ;  /* 0x0000000986317836 */ /* 0x040fe20000000000 */
[----:B------:R-:W-:Y:S01]  /*14500*/  FSEL R37, R37, -INF , P0 ;  /* 0xff80000025257808 */ /* 0x000fe20000000000 */
[----:B------:R-:W-:Y:S01]  /*14510*/  VIADD R44, R134, 0x18 ;  /* 0x00000018862c7836 */ /* 0x000fe20000000000 */
        /* <DEDUP_REMOVED lines=39> */
[----:B------:R-:W-:Y:S02]  /*14790*/  I2FP.F32.S32 R4, R4 ;  /* 0x0000000400047245 */ /* 0x000fe40000201400 */
[----:B------:R-:W-:Y:S02]  /*147a0*/  ISETP.GE.AND P0, PT, R46, R128, PT ;  /* 0x000000802e00720c */ /* 0x000fe40003f06270 */
[----:B------:R-:W-:Y:S01]  /*147b0*/  FSEL R61, R61, -INF , P4 ;  /* 0xff8000003d3d7808 */ /* 0x000fe20002000000 */
[C---:B------:R-:W-:Y:S01]  /*147c0*/  FFMA.FTZ R57, -R126.reuse, R4, R57 ;  /* 0x000000047e397223 */ /* 0x040fe20000010139 */
[----:B------:R-:W-:Y:S01]  /*147d0*/  IABS R0, R0 ;  /* 0x0000000000007213 */ /* 0x000fe20000000000 */
[----:B------:R-:W-:Y:S01]  /*147e0*/  FFMA.FTZ R51, -R126, R4, R51 ;  /* 0x000000047e337223 */ /* 0x000fe20000010133 */
[----:B------:R-:W-:Y:S01]  /*147f0*/  FSEL R62, R62, -INF , P1 ;  /* 0xff8000003e3e7808 */ /* 0x000fe20000800000 */
[----:B------:R-:W-:Y:S01]  /*14800*/  VIADD R4, R134, 0x31 ;  /* 0x0000003186047836 */ /* 0x000fe20000000000 */
[----:B------:R-:W-:Y:S02]  /*14810*/  ISETP.GE.AND P4, PT, R26, R130, PT ;  /* 0x000000821a00720c */ /* 0x000fe40003f86270 */
[----:B------:R-:W-:Y:S02]  /*14820*/  ISETP.GE.AND P1, PT, R45, R128, PT ;  /* 0x000000802d00720c */ /* 0x000fe40003f26270 */
[----:B------:R-:W-:Y:S02]  /*14830*/  FSEL R88, R58, -INF , P0 ;  /* 0xff8000003a587808 */ /* 0x000fe40000000000 */
[----:B------:R-:W-:Y:S02]  /*14840*/  I2FP.F32.S32 R0, R0 ;  /* 0x0000000000007245 */ /* 0x000fe40000201400 */
[----:B------:R-:W-:Y:S02]  /*14850*/  FSEL R58, R163, -INF , P4 ;  /* 0xff800000a33a7808 */ /* 0x000fe40002000000 */
[----:B------:R-:W-:Y:S01]  /*14860*/  FSEL R67, R67, -INF , P1 ;  /* 0xff80000043437808 */ /* 0x000fe20000800000 */
[C---:B------:R-:W-:Y:S01]  /*14870*/  FFMA.FTZ R53, -R126.reuse, R0, R53 ;  /* 0x000000007e357223 */ /* 0x040fe20000010135 */
[----:B------:R-:W-:Y:S01]  /*14880*/  ISETP.GE.AND P4, PT, R29, R128, PT ;  /* 0x000000801d00720c */ /* 0x000fe20003f86270 */
[----:B------:R-:W-:Y:S01]  /*14890*/  FFMA.FTZ R162, -R126, R0, R162 ;  /* 0x000000007ea27223 */ /* 0x000fe200000101a2 */
[----:B------:R-:W-:Y:S01]  /*148a0*/  ISETP.GE.AND P0, PT, R25, R130, PT ;  /* 0x000000821900720c */ /* 0x000fe20003f06270 */
[----:B------:R-:W-:Y:S01]  /*148b0*/  VIADD R0, R134, 0x38 ;  /* 0x0000003886007836 */ /* 0x000fe20000000000 */
[----:B------:R-:W-:Y:S02]  /*148c0*/  ISETP.GE.AND P1, PT, R44, R128, PT ;  /* 0x000000802c00720c */ /* 0x000fe40003f26270 */
[----:B------:R-:W-:Y:S02]  /*148d0*/  FSEL R63, R63, -INF , P4 ;  /* 0xff8000003f3f7808 */ /* 0x000fe40002000000 */
[----:B------:R-:W-:Y:S02]  /*148e0*/  FSEL R57, R57, -INF , P0 ;  /* 0xff80000039397808 */ /* 0x000fe40000000000 */
[----:B------:R-:W-:Y:S02]  /*148f0*/  FSEL R64, R64, -INF , P1 ;  /* 0xff80000040407808 */ /* 0x000fe40000800000 */
[-C--:B------:R-:W-:Y:S02]  /*14900*/  ISETP.GE.AND P4, PT, R4, R130.reuse, PT ;  /* 0x000000820400720c */ /* 0x080fe40003f86270 */
[----:B------:R-:W-:Y:S02]  /*14910*/  ISETP.GE.AND P0, PT, R90, R129, PT ;  /* 0x000000815a00720c */ /* 0x000fe40003f06270 */
[----:B------:R-:W-:Y:S02]  /*14920*/  ISETP.GE.AND P1, PT, R5, R130, PT ;  /* 0x000000820500720c */ /* 0x000fe40003f26270 */
[----:B------:R-:W-:Y:S02]  /*14930*/  FSEL R53, R53, -INF , P4 ;  /* 0xff80000035357808 */ /* 0x000fe40002000000 */
[----:B------:R-:W-:Y:S02]  /*14940*/  FSEL R140, R140, -INF , !P0 ;  /* 0xff8000008c8c7808 */ /* 0x000fe40004000000 */
[----:B------:R-:W-:Y:S02]  /*14950*/  FSEL R54, R54, -INF , P1 ;  /* 0xff80000036367808 */ /* 0x000fe40000800000 */
[----:B------:R-:W-:Y:S02]  /*14960*/  ISETP.GE.AND P4, PT, R94, R127, PT ;  /* 0x0000007f5e00720c */ /* 0x000fe40003f86270 */
[-C--:B------:R-:W-:Y:S02]  /*14970*/  ISETP.GE.AND P0, PT, R28, R128.reuse, PT ;  /* 0x000000801c00720c */ /* 0x080fe40003f06270 */
[-C--:B------:R-:W-:Y:S02]  /*14980*/  ISETP.GE.AND P1, PT, R27, R128.reuse, PT ;  /* 0x000000801b00720c */ /* 0x080fe40003f26270 */
[----:B------:R-:W-:Y:S02]  /*14990*/  FSEL R95, R95, -INF , !P4 ;  /* 0xff8000005f5f7808 */ /* 0x000fe40006000000 */
        /* <DEDUP_REMOVED lines=17> */
[----:B------:R-:W-:Y:S02]  /*14ab0*/  FSEL R12, R12, -INF , !P5 ;  /* 0xff8000000c0c7808 */ /* 0x000fe40006800000 */
[-C--:B------:R-:W-:Y:S02]  /*14ac0*/  ISETP.GE.AND P5, PT, R142, R129.reuse, PT ;  /* 0x000000818e00720c */ /* 0x080fe40003fa6270 */
[----:B------:R-:W-:Y:S02]  /*14ad0*/  FSEL R15, R158, -INF , !P4 ;  /* 0xff8000009e0f7808 */ /* 0x000fe40006000000 */
[----:B------:R-:W-:Y:S02]  /*14ae0*/  FSEL R20, R162, -INF , P0 ;  /* 0xff800000a2147808 */ /* 0x000fe40000000000 */
        /* <DEDUP_REMOVED lines=8> */
[----:B------:R-:W-:Y:S02]  /*14b70*/  ISETP.GE.AND P4, PT, R154, R127, PT ;  /* 0x0000007f9a00720c */ /* 0x000fe40003f86270 */
[----:B------:R-:W-:Y:S02]  /*14b80*/  FSEL R23, R98, -INF , !P0 ;  /* 0xff80000062177808 */ /* 0x000fe40004000000 */
[----:B------:R-:W-:Y:S02]  /*14b90*/  FSEL R24, R159, -INF , !P6 ;  /* 0xff8000009f187808 */ /* 0x000fe40007000000 */
[----:B------:R-:W-:Y:S02]  /*14ba0*/  ISETP.GE.AND P1, PT, R144, R129, PT ;  /* 0x000000819000720c */ /* 0x000fe40003f26270 */
[----:B------:R-:W-:Y:S02]  /*14bb0*/  ISETP.GE.AND P0, PT, R153, R127, PT ;  /* 0x0000007f9900720c */ /* 0x000fe40003f06270 */
[----:B------:R-:W-:Y:S02]  /*14bc0*/  ISETP.GE.AND P6, PT, R154, R129, PT ;  /* 0x000000819a00720c */ /* 0x000fe40003fc6270 */
[----:B------:R-:W-:Y:S02]  /*14bd0*/  FSEL R18, R97, -INF , !P5 ;  /* 0xff80000061127808 */ /* 0x000fe40006800000 */
[-C--:B------:R-:W-:Y:S02]  /*14be0*/  ISETP.GE.AND P5, PT, R142, R127.reuse, PT ;  /* 0x0000007f8e00720c */ /* 0x080fe40003fa6270 */
[----:B------:R-:W-:Y:S02]  /*14bf0*/  FSEL R11, R11, -INF , !P4 ;  /* 0xff8000000b0b7808 */ /* 0x000fe40006000000 */
[----:B------:R-:W-:Y:S02]  /*14c00*/  FSEL R6, R6, -INF , !P1 ;  /* 0xff80000006067808 */ /* 0x000fe40004800000 */
[C---:B------:R-:W-:Y:S02]  /*14c10*/  ISETP.GE.AND P4, PT, R143.reuse, R127, PT ;  /* 0x0000007f8f00720c */ /* 0x040fe40003f86270 */
[----:B------:R-:W-:Y:S02]  /*14c20*/  FSEL R10, R10, -INF , !P0 ;  /* 0xff8000000a0a7808 */ /* 0x000fe40004000000 */
[----:B------:R-:W-:Y:S02]  /*14c30*/  FSEL R13, R156, -INF , !P6 ;  /* 0xff8000009c0d7808 */ /* 0x000fe40007000000 */
[-C--:B------:R-:W-:Y:S02]  /*14c40*/  ISETP.GE.AND P1, PT, R143, R129.reuse, PT ;  /* 0x000000818f00720c */ /* 0x080fe40003f26270 */
[----:B------:R-:W-:Y:S02]  /*14c50*/  ISETP.GE.AND P0, PT, R113, R129, PT ;  /* 0x000000817100720c */ /* 0x000fe40003f06270 */
[-C--:B------:R-:W-:Y:S02]  /*14c60*/  ISETP.GE.AND P6, PT, R155, R127.reuse, PT ;  /* 0x0000007f9b00720c */ /* 0x080fe40003fc6270 */
[----:B------:R-:W-:Y:S02]  /*14c70*/  FSEL R19, R19, -INF , !P5 ;  /* 0xff80000013137808 */ /* 0x000fe40006800000 */
[----:B------:R-:W-:Y:S02]  /*14c80*/  ISETP.GE.AND P5, PT, R138, R127, PT ;  /* 0x0000007f8a00720c */ /* 0x000fe40003fa6270 */
[----:B------:R-:W-:Y:S02]  /*14c90*/  FSEL R32, R96, -INF , !P4 ;  /* 0xff80000060207808 */ /* 0x000fe40006000000 */
[----:B------:R-:W-:Y:S02]  /*14ca0*/  FSEL R8, R8, -INF , !P1 ;  /* 0xff80000008087808 */ /* 0x000fe40004800000 */
[----:B------:R-:W-:Y:S02]  /*14cb0*/  FSEL R150, R150, -INF , !P0 ;  /* 0xff80000096967808 */ /* 0x000fe40004000000 */
[----:B------:R-:W-:Y:S02]  /*14cc0*/  ISETP.GE.AND P4, PT, R92, R129, PT ;  /* 0x000000815c00720c */ /* 0x000fe40003f86270 */
        /* <DEDUP_REMOVED lines=9> */
[----:B------:R-:W-:Y:S02]  /*14d60*/  ISETP.GE.AND P4, PT, R91, R129, PT ;  /* 0x000000815b00720c */ /* 0x000fe40003f86270 */
        /* <DEDUP_REMOVED lines=44> */
[----:B------:R-:W-:Y:S02]  /*15030*/  FSEL R98, R37, -INF , !P1 ;  /* 0xff80000025627808 */ /* 0x000fe40004800000 */
[----:B------:R-:W-:Y:S02]  /*15040*/  FMNMX3.FTZ R29, R29, R151, R150, !PT ;  /* 0x000000971d1d7276 */ /* 0x000fe40007810096 */
[----:B------:R-:W-:Y:S02]  /*15050*/  ISETP.GE.AND P1, PT, R90, R127, PT ;  /* 0x0000007f5a00720c */ /* 0x000fe40003f26270 */
[----:B------:R-:W-:Y:S02]  /*15060*/  FMNMX3.FTZ R28, R28, R149, R148, !PT ;  /* 0x000000951c1c7276 */ /* 0x000fe40007810094 */
[----:B------:R-:W-:Y:S02]  /*15070*/  FSEL R93, R40, -INF , !P6 ;  /* 0xff800000285d7808 */ /* 0x000fe40007000000 */
[----:B------:R-:W-:Y:S02]  /*15080*/  ISETP.GE.AND P6, PT, R46, R129, PT ;  /* 0x000000812e00720c */ /* 0x000fe40003fc6270 */
[----:B------:R-:W-:Y:S02]  /*15090*/  FMNMX3.FTZ R29, R29, R147, R146, !PT ;  /* 0x000000931d1d7276 */ /* 0x000fe40007810092 */
[----:B------:R-:W-:Y:S02]  /*150a0*/  FSEL R138, R35, -INF , !P1 ;  /* 0xff800000238a7808 */ /* 0x000fe40004800000 */
[C---:B------:R-:W-:Y:S01]  /*150b0*/  ISETP.GE.AND P1, PT, R134.reuse, R127, PT ;  /* 0x0000007f8600720c */ /* 0x040fe20003f26270 */
[----:B------:R-:W-:Y:S01]  /*150c0*/  VIADD R134, R134, 0xffffff80 ;  /* 0xffffff8086867836 */ /* 0x000fe20000000000 */
        /* <DEDUP_REMOVED lines=35> */
[----:B------:R-:W-:Y:S02]  /*15300*/  ISETP.GE.AND P0, PT, R25, R127, PT ;  /* 0x0000007f1900720c */ /* 0x000fe40003f06270 */
[----:B------:R-:W-:Y:S02]  /*15310*/  FMNMX3.FTZ R29, R29, R62, R61, !PT ;  /* 0x0000003e1d1d7276 */ /* 0x000fe4000781003d */
[----:B------:R-:W-:Y:S02]  /*15320*/  FSEL R56, R56, -INF , !P6 ;  /* 0xff80000038387808 */ /* 0x000fe40007000000 */
[----:B------:R-:W-:Y:S02]  /*15330*/  FSEL R53, R53, -INF , !P4 ;  /* 0xff80000035357808 */ /* 0x000fe40006000000 */
[C---:B------:R-:W-:Y:S02]  /*15340*/  ISETP.GE.AND P1, PT, R0.reuse, R129, PT ;  /* 0x000000810000720c */ /* 0x040fe40003f26270 */
[-C--:B------:R-:W-:Y:S02]  /*15350*/  ISETP.GE.AND P6, PT, R0, R127.reuse, PT ;  /* 0x0000007f0000720c */ /* 0x080fe40003fc6270 */
[----:B------:R-:W-:Y:S02]  /*15360*/  FSEL R47, R47, -INF , !P5 ;  /* 0xff8000002f2f7808 */ /* 0x000fe40006800000 */
[----:B------:R-:W-:Y:S02]  /*15370*/  FMNMX3.FTZ R0, R28, R60, R59, !PT ;  /* 0x0000003c1c007276 */ /* 0x000fe4000781003b */
[----:B------:R-:W-:Y:S02]  /*15380*/  FSEL R55, R55, -INF , !P0 ;  /* 0xff80000037377808 */ /* 0x000fe40004000000 */
[-C--:B------:R-:W-:Y:S02]  /*15390*/  ISETP.GE.AND P4, PT, R5, R127.reuse, PT ;  /* 0x0000007f0500720c */ /* 0x080fe40003f86270 */
[-C--:B------:R-:W-:Y:S02]  /*153a0*/  ISETP.GE.AND P5, PT, R4, R127.reuse, PT ;  /* 0x0000007f0400720c */ /* 0x080fe40003fa6270 */
[----:B------:R-:W-:Y:S02]  /*153b0*/  FMNMX3.FTZ R29, R29, R58, R57, !PT ;  /* 0x0000003a1d1d7276 */ /* 0x000fe40007810039 */
[----:B------:R-:W-:Y:S02]  /*153c0*/  FSEL R48, R48, -INF , !P1 ;  /* 0xff80000030307808 */ /* 0x000fe40004800000 */
        /* <DEDUP_REMOVED lines=10> */
[----:B------:R-:W-:Y:S01]  /*15470*/  SHF.R.U32.HI R44, RZ, 0x1, R103 ;  /* 0x00000001ff2c7819 */ /* 0x000fe20000011667 */
[----:B------:R-:W-:Y:S08]  /*15480*/  SHFL.BFLY PT, R5, R2, 0x2, 0x1f ;  /* 0x0c401f0002057f89 */ /* 0x000ff000000e0000 */
        /* <DEDUP_REMOVED lines=18> */
[-CC-:B------:R-:W-:Y:S01]  /*155b0*/  FFMA.FTZ R141, R15, R3.reuse, -R49.reuse ;  /* 0x000000030f8d7223 */ /* 0x180fe20000010831 */
[-CC-:B------:R-:W-:Y:S01]  /*155c0*/  FFMA.FTZ R105, R14, R3.reuse, -R49.reuse ;  /* 0x000000030e697223 */ /* 0x180fe20000010831 */
[-C--:B------:R-:W-:Y:S01]  /*155d0*/  FFMA.FTZ R96, R13, R3.reuse, -R49 ;  /* 0x000000030d607223 */ /* 0x080fe20000010831 */
[-CC-:B------:R-:W-:Y:S01]  /*155e0*/  FFMA.FTZ R142, R12, R3.reuse, -R50.reuse ;  /* 0x000000030c8e7223 */ /* 0x180fe20000010832 */
[----:B------:R-:W-:Y:S01]  /*155f0*/  FSEL R4, R0, RZ, P0 ;  /* 0x000000ff00047208 */ /* 0x000fe20000000000 */
[----:B------:R-:W1:Y:S01]  /*15600*/  LDSM.16.MT88.4 R12, [R46+0x3000] ;  /* 0x003000002e0c783b */ /* 0x000e620000004200 */
[----:B------:R-:W-:Y:S01]  /*15610*/  MUFU.EX2 R141, R141 ;  /* 0x0000008d008d7308 */ /* 0x000fe20000000800 */
[----:B------:R-:W-:Y:S01]  /*15620*/  FSEL R5, R2, RZ, P1 ;  /* 0x000000ff02057208 */ /* 0x000fe20000800000 */
[-C--:B------:R-:W-:Y:S01]  /*15630*/  FFMA.FTZ R22, R22, R3.reuse, -R50 ;  /* 0x0000000316167223 */ /* 0x080fe20000010832 */
[----:B------:R-:W-:Y:S07]  /*15640*/  FADD.FTZ R4, -R4, R87 ;  /* 0x0000005704047221 */ /* 0x000fee0000010100 */
[----:B------:R-:W-:Y:S01]  /*15650*/  MUFU.EX2 R105, R105 ;  /* 0x0000006900697308 */ /* 0x000fe20000000800 */
[-CC-:B------:R-:W-:Y:S01]  /*15660*/  FFMA.FTZ R137, R24, R3.reuse, -R49.reuse ;  /* 0x0000000318897223 */ /* 0x180fe20000010831 */
[----:B------:R-:W-:Y:S01]  /*15670*/  FADD.FTZ R5, -R5, R86 ;  /* 0x0000005605057221 */ /* 0x000fe20000010100 */
[----:B------:R-:W-:Y:S07]  /*15680*/  FMUL.FTZ R4, R3, R4 ;  /* 0x0000000403047220 */ /* 0x000fee0000410000 */
[----:B------:R-:W-:Y:S01]  /*15690*/  MUFU.EX2 R86, R22 ;  /* 0x0000001600567308 */ /* 0x000fe20000000800 */
[-CC-:B------:R-:W-:Y:S01]  /*156a0*/  FFMA.FTZ R104, R23, R3.reuse, -R50.reuse ;  /* 0x0000000317687223 */ /* 0x180fe20000010832 */
[--C-:B------:R-:W-:Y:S01]  /*156b0*/  FFMA.FTZ R99, R11, R3, -R50.reuse ;  /* 0x000000030b637223 */ /* 0x100fe20000010832 */
[----:B------:R-:W-:Y:S07]  /*156c0*/  FMUL.FTZ R5, R3, R5 ;  /* 0x0000000503057220 */ /* 0x000fee0000410000 */
[----:B------:R-:W2:Y:S01]  /*156d0*/  MUFU.EX2 R22, R4 ;  /* 0x0000000400167308 */ /* 0x000ea20000000800 */
[C---:B------:R-:W-:Y:S02]  /*156e0*/  VIADD R11, R46.reuse, 0x3000 ;  /* 0x000030002e0b7836 */ /* 0x040fe40000000000 */
[-CC-:B------:R-:W-:Y:S01]  /*156f0*/  FFMA.FTZ R87, R7, R3.reuse, -R49.reuse ;  /* 0x0000000307577223 */ /* 0x180fe20000010831 */
[----:B------:R-:W-:Y:S06]  /*15700*/  VIADD R45, R46, 0x3020 ;  /* 0x000030202e2d7836 */ /* 0x000fec0000000000 */
[----:B------:R-:W3:Y:S01]  /*15710*/  MUFU.EX2 R137, R137 ;  /* 0x0000008900897308 */ /* 0x000ee20000000800 */
[----:B------:R-:W-:Y:S02]  /*15720*/  @P2 VIADD R45, R11, 0xffffffe0 ;  /* 0xffffffe00b2d2836 */ /* 0x000fe40000000000 */
[-CC-:B------:R-:W-:Y:S01]  /*15730*/  FFMA.FTZ R11, R6, R3.reuse, -R49.reuse ;  /* 0x00000003060b7223 */ /* 0x180fe20000010831 */
[-CC-:B------:R-:W-:Y:S06]  /*15740*/  FFMA.FTZ R19, R19, R3.reuse, -R50.reuse ;  /* 0x0000000313137223 */ /* 0x180fec0000010832 */
[----:B------:R-:W4:Y:S01]  /*15750*/  MUFU.EX2 R96, R96 ;  /* 0x0000006000607308 */ /* 0x000f220000000800 */
[----:B------:R-:W-:Y:S01]  /*15760*/  LDSM.16.MT88.4 R40, [R46+0x3800] ;  /* 0x003800002e28783b */ /* 0x000fe20000004200 */
[-CC-:B------:R-:W-:Y:S01]  /*15770*/  FFMA.FTZ R21, R21, R3.reuse, -R50.reuse ;  /* 0x0000000315157223 */ /* 0x180fe20000010832 */
[-CC-:B------:R-:W-:Y:S07]  /*15780*/  FFMA.FTZ R146, R146, R3.reuse, -R49.reuse ;  /* 0x0000000392927223 */ /* 0x180fee0000010831 */
[----:B------:R-:W-:Y:S01]  /*15790*/  MUFU.EX2 R142, R142 ;  /* 0x0000008e008e7308 */ /* 0x000fe20000000800 */
[--C-:B------:R-:W-:Y:S01]  /*157a0*/  FFMA.FTZ R144, R144, R3, -R50.reuse ;  /* 0x0000000390907223 */ /* 0x100fe20000010832 */
[C---:B--2---:R-:W-:Y:S01]  /*157b0*/  FMUL.FTZ R6, R22.reuse, R82 ;  /* 0x0000005216067220 */ /* 0x044fe20000410000 */
[----:B------:R-:W-:Y:S07]  /*157c0*/  FMUL.FTZ R7, R22, R83 ;  /* 0x0000005316077220 */ /* 0x000fee0000410000 */
[----:B------:R-:W2:Y:S01]  /*157d0*/  MUFU.EX2 R104, R104 ;  /* 0x0000006800687308 */ /* 0x000ea20000000800 */
[----:B------:R-:W5:Y:S01]  /*157e0*/  LDSM.16.MT88.4 R28, [R45] ;  /* 0x000000002d1c783b */ /* 0x000f620000004200 */
[----:B---3--:R-:W-:Y:S01]  /*157f0*/  F2FP.F16.F32.PACK_AB R24, R141, R137 ;  /* 0x000000898d18723e */ /* 0x008fe200000000ff */
[-CC-:B------:R-:W-:Y:S07]  /*15800*/  FFMA.FTZ R83, R147, R3.reuse, -R49.reuse ;  /* 0x0000000393537223 */ /* 0x180fee0000010831 */
[----:B------:R-:W3:Y:S01]  /*15810*/  MUFU.EX2 R99, R99 ;  /* 0x0000006300637308 */ /* 0x000ee20000000800 */
[--C-:B------:R-:W-:Y:S01]  /*15820*/  FFMA.FTZ R145, R145, R3, -R49.reuse ;  /* 0x0000000391917223 */ /* 0x100fe20000010831 */
[----:B----4-:R-:W-:Y:S01]  /*15830*/  F2FP.F16.F32.PACK_AB R26, R96, R105 ;  /* 0x00000069601a723e */ /* 0x010fe200000000ff */
[-CC-:B------:R-:W-:Y:S07]  /*15840*/  FFMA.FTZ R139, R139, R3.reuse, -R50.reuse ;  /* 0x000000038b8b7223 */ /* 0x180fee0000010832 */
[----:B------:R-:W4:Y:S01]  /*15850*/  MUFU.EX2 R23, R5 ;  /* 0x0000000500177308 */ /* 0x000f220000000800 */
[----:B------:R-:W-:Y:S01]  /*15860*/  LDSM.16.MT88.4 R36, [R45+0x400] ;  /* 0x000400002d24783b */ /* 0x000fe20000004200 */
[-CC-:B------:R-:W-:Y:S01]  /*15870*/  FFMA.FTZ R113, R113, R3.reuse, -R49.reuse ;  /* 0x0000000371717223 */ /* 0x180fe20000010831 */
[-CC-:B------:R-:W-:Y:S07]  /*15880*/  FFMA.FTZ R92, R92, R3.reuse, -R50.reuse ;  /* 0x000000035c5c7223 */ /* 0x180fee0000010832 */
[----:B------:R1:W-:Y:S01]  /*15890*/  MUFU.EX2 R82, R11 ;  /* 0x0000000b00527308 */ /* 0x0003e20000000800 */
[-CC-:B------:R-:W-:Y:S01]  /*158a0*/  FFMA.FTZ R88, R88, R3.reuse, -R50.reuse ;  /* 0x0000000358587223 */ /* 0x180fe20000010832 */
[----:B--2---:R-:W-:Y:S01]  /*158b0*/  F2FP.F16.F32.PACK_AB R25, R104, R142 ;  /* 0x0000008e6819723e */ /* 0x004fe200000000ff */
[-CC-:B------:R-:W-:Y:S07]  /*158c0*/  FFMA.FTZ R62, R62, R3.reuse, -R49.reuse ;  /* 0x000000033e3e7223 */ /* 0x180fee0000010831 */
[----:B------:R-:W-:Y:S01]  /*158d0*/  MUFU.EX2 R87, R87 ;  /* 0x0000005700577308 */ /* 0x000fe20000000800 */
[-C--:B------:R-:W-:Y:S01]  /*158e0*/  FFMA.FTZ R52, R52, R3.reuse, -R50 ;  /* 0x0000000334347223 */ /* 0x080fe20000010832 */
[----:B---3--:R-:W-:Y:S01]  /*158f0*/  F2FP.F16.F32.PACK_AB R27, R99, R86 ;  /* 0x00000056631b723e */ /* 0x008fe200000000ff */
[--C-:B------:R-:W-:Y:S07]  /*15900*/  FFMA.FTZ R48, R48, R3, -R49.reuse ;  /* 0x0000000330307223 */ /* 0x100fee0000010831 */
[----:B------:R-:W-:Y:S01]  /*15910*/  MUFU.EX2 R83, R83 ;  /* 0x0000005300537308 */ /* 0x000fe20000000800 */
[----:B------:R-:W-:Y:S01]  /*15920*/  FFMA.FTZ R142, R22, R135, R142 ;  /* 0x00000087168e7223 */ /* 0x000fe2000001008e */
[C---:B----4-:R-:W-:Y:S01]  /*15930*/  FMUL.FTZ R4, R23.reuse, R80 ;  /* 0x0000005017047220 */ /* 0x050fe20000410000 */
[----:B------:R-:W-:Y:S01]  /*15940*/  FMUL.FTZ R5, R23, R81 ;  /* 0x0000005117057220 */ /* 0x000fe20000410000 */
[-CC-:B------:R-:W-:Y:S01]  /*15950*/  FFMA.FTZ R81, R10, R3.reuse, -R50.reuse ;  /* 0x000000030a517223 */ /* 0x180fe20000010832 */
[----:B------:R-:W-:Y:S01]  /*15960*/  FMUL.FTZ R10, R22, R78 ;  /* 0x0000004e160a7220 */ /* 0x000fe20000410000 */
[-CC-:B------:R-:W-:Y:S01]  /*15970*/  FFMA.FTZ R78, R32, R3.reuse, -R50.reuse ;  /* 0x00000003204e7223 */ /* 0x180fe20000010832 */
[--C-:B------:R-:W-:Y:S01]  /*15980*/  FFMA.FTZ R80, R9, R3, -R50.reuse ;  /* 0x0000000309507223 */ /* 0x100fe20000010832 */
[C---:B------:R-:W-:Y:S01]  /*15990*/  FMUL.FTZ R9, R23.reuse, R77 ;  /* 0x0000004d17097220 */ /* 0x040fe20000410000 */
[----:B-1----:R-:W-:Y:S01]  /*159a0*/  FMUL.FTZ R11, R22, R79 ;  /* 0x0000004f160b7220 */ /* 0x002fe20000410000 */
[C---:B------:R-:W-:Y:S01]  /*159b0*/  HMMA.16816.F32 R4, R24.reuse, R12, R4 ;  /* 0x0000000c1804723c */ /* 0x040fe20000001804 */
[----:B------:R-:W-:Y:S04]  /*159c0*/  MUFU.EX2 R81, R81 ;  /* 0x0000005100517308 */ /* 0x000fe80000000800 */
[-CC-:B------:R-:W-:Y:S01]  /*159d0*/  FFMA.FTZ R12, R8, R3.reuse, -R49.reuse ;  /* 0x00000003080c7223 */ /* 0x180fe20000010831 */
[----:B------:R-:W-:Y:S01]  /*159e0*/  FMUL.FTZ R8, R23, R76 ;  /* 0x0000004c17087220 */ /* 0x000fe20000410000 */
[--C-:B------:R-:W-:Y:S01]  /*159f0*/  FFMA.FTZ R76, R33, R3, -R49.reuse ;  /* 0x00000003214c7223 */ /* 0x100fe20000010831 */
[----:B------:R-:W-:Y:S01]  /*15a00*/  FMUL.FTZ R13, R23, R73 ;  /* 0x00000049170d7220 */ /* 0x000fe20000410000 */
[----:B------:R-:W1:Y:S02]  /*15a10*/  LDSM.16.MT88.4 R32, [R46+0x3400] ;  /* 0x003400002e20783b */ /* 0x000e640000004200 */
[----:B------:R2:W-:Y:S01]  /*15a20*/  MUFU.EX2 R77, R12 ;  /* 0x0000000c004d7308 */ /* 0x0005e20000000800 */
[--C-:B------:R-:W-:Y:S01]  /*15a30*/  FFMA.FTZ R73, R17, R3, -R49.reuse ;  /* 0x0000000311497223 */ /* 0x100fe20000010831 */
[----:B------:R-:W-:Y:S01]  /*15a40*/  FMUL.FTZ R17, R23, R69 ;  /* 0x0000004517117220 */ /* 0x000fe20000410000 */
[C---:B------:R-:W-:Y:S07]  /*15a50*/  HMMA.16816.F32 R8, R24.reuse, R14, R8 ;  /* 0x0000000e1808723c */ /* 0x040fee0000001808 */
[----:B------:R-:W3:Y:S01]  /*15a60*/  MUFU.EX2 R76, R76 ;  /* 0x0000004c004c7308 */ /* 0x000ee20000000800 */
[C---:B------:R-:W-:Y:S01]  /*15a70*/  FMUL.FTZ R14, R22.reuse, R74 ;  /* 0x0000004a160e7220 */ /* 0x040fe20000410000 */
[----:B------:R-:W-:Y:S08]  /*15a80*/  FMUL.FTZ R15, R22, R75 ;  /* 0x0000004b160f7220 */ /* 0x000ff00000410000 */
[----:B------:R4:W-:Y:S01]  /*15a90*/  MUFU.EX2 R74, R19 ;  /* 0x00000013004a7308 */ /* 0x0009e20000000800 */
[-CC-:B------:R-:W-:Y:S01]  /*15aa0*/  FFMA.FTZ R79, R151, R3.reuse, -R49.reuse ;  /* 0x00000003974f7223 */ /* 0x180fe20000010831 */
[-C--:B------:R-:W-:Y:S01]  /*15ab0*/  FFMA.FTZ R69, R150, R3.reuse, -R49 ;  /* 0x0000000396457223 */ /* 0x080fe20000010831 */
[-C--:B------:R-:W-:Y:S07]  /*15ac0*/  FFMA.FTZ R75, R148, R3.reuse, -R50 ;  /* 0x00000003944b7223 */ /* 0x080fee0000010832 */
[----:B------:R-:W1:Y:S01]  /*15ad0*/  MUFU.EX2 R80, R80 ;  /* 0x0000005000507308 */ /* 0x000e620000000800 */
[C---:B------:R-:W-:Y:S01]  /*15ae0*/  FFMA.FTZ R137, R23.reuse, R136, R137 ;  /* 0x0000008817897223 */ /* 0x040fe20000010089 */
[----:B--2---:R-:W-:Y:S01]  /*15af0*/  FMUL.FTZ R12, R23, R72 ;  /* 0x00000048170c7220 */ /* 0x004fe20000410000 */
[-C--:B------:R-:W-:Y:S07]  /*15b00*/  FFMA.FTZ R72, R18, R3.reuse, -R49 ;  /* 0x0000000312487223 */ /* 0x080fee0000010831 */
[----:B------:R-:W2:Y:S01]  /*15b10*/  MUFU.EX2 R78, R78 ;  /* 0x0000004e004e7308 */ /* 0x000ea20000000800 */
[----:B------:R-:W-:Y:S01]  /*15b20*/  FMUL.FTZ R18, R22, R70 ;  /* 0x0000004616127220 */ /* 0x000fe20000410000 */
[----:B------:R-:W-:Y:S01]  /*15b30*/  FADD.FTZ R142, R104, R142 ;  /* 0x0000008e688e7221 */ /* 0x000fe20000010000 */
[----:B------:R-:W-:Y:S07]  /*15b40*/  FADD.FTZ R137, R141, R137 ;  /* 0x000000898d897221 */ /* 0x000fee0000010000 */
[----:B------:R-:W-:Y:S01]  /*15b50*/  MUFU.EX2 R79, R79 ;  /* 0x0000004f004f7308 */ /* 0x000fe20000000800 */
[C---:B-----5:R-:W-:Y:S03]  /*15b60*/  HMMA.16816.F32 R12, R24.reuse, R28, R12 ;  /* 0x0000001c180c723c */ /* 0x060fe6000000180c */
[--C-:B------:R-:W-:Y:S01]  /*15b70*/  FFMA.FTZ R28, R16, R3, -R50.reuse ;  /* 0x00000003101c7223 */ /* 0x100fe20000010832 */
[----:B------:R-:W-:Y:S01]  /*15b80*/  FMUL.FTZ R16, R23, R68 ;  /* 0x0000004417107220 */ /* 0x000fe20000410000 */
[----:B----4-:R-:W-:Y:S01]  /*15b90*/  FMUL.FTZ R19, R22, R71 ;  /* 0x0000004716137220 */ /* 0x010fe20000410000 */
[-CC-:B------:R-:W-:Y:S03]  /*15ba0*/  FFMA.FTZ R68, R152, R3.reuse, -R50.reuse ;  /* 0x0000000398447223 */ /* 0x180fe60000010832 */
[----:B------:R4:W-:Y:S01]  /*15bb0*/  MUFU.EX2 R70, R28 ;  /* 0x0000001c00467308 */ /* 0x0009e20000000800 */
[-CC-:B------:R-:W-:Y:S01]  /*15bc0*/  FFMA.FTZ R71, R149, R3.reuse, -R50.reuse ;  /* 0x0000000395477223 */ /* 0x180fe20000010832 */
[-C--:B------:R-:W-:Y:S01]  /*15bd0*/  FFMA.FTZ R23, R95, R3.reuse, -R50 ;  /* 0x000000035f177223 */ /* 0x080fe20000010832 */
[--C-:B------:R-:W-:Y:S07]  /*15be0*/  FFMA.FTZ R22, R98, R3, -R49.reuse ;  /* 0x0000000362167223 */ /* 0x100fee0000010831 */
[----:B------:R-:W-:Y:S01]  /*15bf0*/  MUFU.EX2 R72, R72 ;  /* 0x0000004800487308 */ /* 0x000fe20000000800 */
[----:B------:R-:W-:Y:S03]  /*15c00*/  HMMA.16816.F32 R16, R24, R30, R16 ;  /* 0x0000001e1810723c */ /* 0x000fe60000001810 */
[----:B---3--:R-:W-:Y:S06]  /*15c10*/  F2FP.F16.F32.PACK_AB R26, R76, R77 ;  /* 0x0000004d4c1a723e */ /* 0x008fec00000000ff */
[----:B------:R-:W-:Y:S01]  /*15c20*/  MUFU.EX2 R73, R73 ;  /* 0x0000004900497308 */ /* 0x000fe20000000800 */
[----:B------:R-:W-:Y:S01]  /*15c30*/  F2FP.F16.F32.PACK_AB R24, R82, R87 ;  /* 0x000000575218723e */ /* 0x000fe200000000ff */
[----:B------:R-:W-:Y:S01]  /*15c40*/  FADD.FTZ R142, R86, R142 ;  /* 0x0000008e568e7221 */ /* 0x000fe20000010000 */
[----:B-1----:R-:W-:Y:S07]  /*15c50*/  F2FP.F16.F32.PACK_AB R25, R80, R81 ;  /* 0x000000515019723e */ /* 0x002fee00000000ff */
[----:B------:R-:W-:Y:S01]  /*15c60*/  MUFU.EX2 R68, R68 ;  /* 0x0000004400447308 */ /* 0x000fe20000000800 */
[----:B--2---:R-:W-:Y:S01]  /*15c70*/  F2FP.F16.F32.PACK_AB R27, R74, R78 ;  /* 0x0000004e4a1b723e */ /* 0x004fe200000000ff */
[----:B----4-:R-:W1:Y:S01]  /*15c80*/  LDSM.16.MT88.4 R28, [R45+0x800] ;  /* 0x000800002d1c783b */ /* 0x010e620000004200 */
[-C--:B------:R-:W-:Y:S07]  /*15c90*/  FFMA.FTZ R86, R93, R3.reuse, -R49 ;  /* 0x000000035d567223 */ /* 0x080fee0000010831 */
[----:B------:R-:W-:Y:S01]  /*15ca0*/  MUFU.EX2 R22, R22 ;  /* 0x0000001600167308 */ /* 0x000fe20000000800 */
[----:B------:R-:W-:Y:S01]  /*15cb0*/  FADD.FTZ R99, R99, R142 ;  /* 0x0000008e63637221 */ /* 0x000fe20000010000 */
[----:B------:R-:W-:Y:S01]  /*15cc0*/  FADD.FTZ R137, R105, R137 ;  /* 0x0000008969897221 */ /* 0x000fe20000010000 */
[----:B------:R-:W-:Y:S01]  /*15cd0*/  ISETP.GT.AND P0, PT, R131, R110, PT ;  /* 0x0000006e8300720c */ /* 0x000fe20003f04270 */
[C---:B------:R-:W-:Y:S06]  /*15ce0*/  HMMA.16816.F32 R4, R24.reuse, R32, R4 ;  /* 0x000000201804723c */ /* 0x040fec0000001804 */
[----:B------:R-:W2:Y:S01]  /*15cf0*/  MUFU.EX2 R69, R69 ;  /* 0x0000004500457308 */ /* 0x000ea20000000800 */
[----:B------:R-:W-:Y:S01]  /*15d00*/  FADD.FTZ R99, R81, R99 ;  /* 0x0000006351637221 */ /* 0x000fe20000010000 */
[-C--:B------:R-:W-:Y:S08]  /*15d10*/  FFMA.FTZ R81, R91, R3.reuse, -R50 ;  /* 0x000000035b517223 */ /* 0x080ff00000010832 */
[----:B------:R-:W-:Y:S01]  /*15d20*/  MUFU.EX2 R71, R71 ;  /* 0x0000004700477308 */ /* 0x000fe20000000800 */
[----:B------:R-:W-:Y:S01]  /*15d30*/  FADD.FTZ R137, R96, R137 ;  /* 0x0000008960897221 */ /* 0x000fe20000010000 */
[----:B------:R-:W-:Y:S01]  /*15d40*/  FADD.FTZ R99, R80, R99 ;  /* 0x0000006350637221 */ /* 0x000fe20000010000 */
[C---:B------:R-:W-:Y:S07]  /*15d50*/  HMMA.16816.F32 R8, R24.reuse, R34, R8 ;  /* 0x000000221808723c */ /* 0x040fee0000001808 */
[----:B------:R-:W3:Y:S01]  /*15d60*/  MUFU.EX2 R75, R75 ;  /* 0x0000004b004b7308 */ /* 0x000ee20000000800 */
[----:B------:R-:W4:Y:S01]  /*15d70*/  LDSM.16.MT88.4 R32, [R46+0x3c00] ;  /* 0x003c00002e20783b */ /* 0x000f220000004200 */
[-C--:B------:R-:W-:Y:S01]  /*15d80*/  FFMA.FTZ R80, R89, R3.reuse, -R49 ;  /* 0x0000000359507223 */ /* 0x080fe20000010831 */
[----:B------:R-:W-:Y:S07]  /*15d90*/  FADD.FTZ R137, R87, R137 ;  /* 0x0000008957897221 */ /* 0x000fee0000010000 */
        /* <DEDUP_REMOVED lines=10> */
[----:B------:R-:W5:Y:S07]  /*15e40*/  LDSM.16.MT88.4 R36, [R45+0xc00] ;  /* 0x000c00002d24783b */ /* 0x000f6e0000004200 */
[----:B------:R-:W-:Y:S01]  /*15e50*/  MUFU.EX2 R80, R80 ;  /* 0x0000005000507308 */ /* 0x000fe20000000800 */
[----:B--2---:R-:W-:Y:S01]  /*15e60*/  F2FP.F16.F32.PACK_AB R26, R69, R79 ;  /* 0x0000004f451a723e */ /* 0x004fe200000000ff */
[----:B------:R-:W-:Y:S01]  /*15e70*/  FADD.FTZ R77, R76, R77 ;  /* 0x0000004d4c4d7221 */ /* 0x000fe20000010000 */
[----:B------:R-:W-:Y:S01]  /*15e80*/  F2FP.F16.F32.PACK_AB R24, R73, R72 ;  /* 0x000000484918723e */ /* 0x000fe200000000ff */
[----:B------:R-:W-:Y:S01]  /*15e90*/  FFMA.FTZ R82, R90, R3, -R49 ;  /* 0x000000035a527223 */ /* 0x000fe20000010831 */
[----:B------:R-:W-:Y:S01]  /*15ea0*/  F2FP.F16.F32.PACK_AB R25, R68, R70 ;  /* 0x000000464419723e */ /* 0x000fe200000000ff */
[----:B------:R-:W-:Y:S01]  /*15eb0*/  FADD.FTZ R77, R72, R77 ;  /* 0x0000004d484d7221 */ /* 0x000fe20000010000 */
[----:B---3--:R-:W-:Y:S01]  /*15ec0*/  F2FP.F16.F32.PACK_AB R27, R75, R71 ;  /* 0x000000474b1b723e */ /* 0x008fe200000000ff */
[-C--:B------:R-:W-:Y:S01]  /*15ed0*/  FFMA.FTZ R72, R63, R3.reuse, -R50 ;  /* 0x000000033f487223 */ /* 0x080fe20000010832 */
[----:B------:R-:W-:Y:S01]  /*15ee0*/  FADD.FTZ R78, R70, R78 ;  /* 0x0000004e464e7221 */ /* 0x000fe20000010000 */
[----:B------:R-:W-:Y:S01]  /*15ef0*/  FADD.FTZ R73, R73, R77 ;  /* 0x0000004d49497221 */ /* 0x000fe20000010000 */
[----:B------:R-:W-:Y:S02]  /*15f00*/  MUFU.EX2 R82, R82 ;  /* 0x0000005200527308 */ /* 0x000fe40000000800 */
[----:B------:R-:W-:Y:S01]  /*15f10*/  FADD.FTZ R78, R68, R78 ;  /* 0x0000004e444e7221 */ /* 0x000fe20000010000 */
[C---:B------:R-:W-:Y:S07]  /*15f20*/  HMMA.16816.F32 R4, R24.reuse, R40, R4 ;  /* 0x000000281804723c */ /* 0x040fee0000001804 */
[----:B------:R-:W-:Y:S01]  /*15f30*/  MUFU.EX2 R40, R146 ;  /* 0x0000009200287308 */ /* 0x000fe20000000800 */
[----:B------:R-:W-:Y:S01]  /*15f40*/  FADD.FTZ R73, R79, R73 ;  /* 0x000000494f497221 */ /* 0x000fe20000010000 */
[----:B------:R-:W-:Y:S01]  /*15f50*/  FADD.FTZ R71, R71, R78 ;  /* 0x0000004e47477221 */ /* 0x000fe20000010000 */
[-CC-:B------:R-:W-:Y:S01]  /*15f60*/  FFMA.FTZ R41, R143, R3.reuse, -R50.reuse ;  /* 0x000000038f297223 */ /* 0x180fe20000010832 */
[----:B------:R-:W-:Y:S01]  /*15f70*/  LDSM.16.MT88.4 R76, [R46+0x4c00] ;  /* 0x004c00002e4c783b */ /* 0x000fe20000004200 */
[-CC-:B------:R-:W-:Y:S01]  /*15f80*/  FFMA.FTZ R68, R59, R3.reuse, -R50.reuse ;  /* 0x000000033b447223 */ /* 0x180fe20000010832 */
[C---:B------:R-:W-:Y:S04]  /*15f90*/  HMMA.16816.F32 R8, R24.reuse, R42, R8 ;  /* 0x0000002a1808723c */ /* 0x040fe80000001808 */
[----:B------:R-:W2:Y:S01]  /*15fa0*/  MUFU.EX2 R143, R144 ;  /* 0x00000090008f7308 */ /* 0x000ea20000000800 */
[-C--:B------:R-:W-:Y:S01]  /*15fb0*/  FFMA.FTZ R42, R140, R3.reuse, -R49 ;  /* 0x000000038c2a7223 */ /* 0x080fe20000010831 */
[-CC-:B------:R-:W-:Y:S08]  /*15fc0*/  FFMA.FTZ R43, R138, R3.reuse, -R50.reuse ;  /* 0x000000038a2b7223 */ /* 0x180ff00000010832 */
[----:B------:R-:W3:Y:S01]  /*15fd0*/  MUFU.EX2 R41, R41 ;  /* 0x0000002900297308 */ /* 0x000ee20000000800 */
[----:B------:R-:W-:Y:S01]  /*15fe0*/  FADD.FTZ R69, R69, R73 ;  /* 0x0000004945457221 */ /* 0x000fe20000010000 */
[----:B------:R-:W-:Y:S01]  /*15ff0*/  FADD.FTZ R75, R75, R71 ;  /* 0x000000474b4b7221 */ /* 0x000fe20000010000 */
[C---:B-1----:R-:W-:Y:S07]  /*16000*/  HMMA.16816.F32 R12, R24.reuse, R28, R12 ;  /* 0x0000001c180c723c */ /* 0x042fee000000180c */
[----:B------:R-:W-:Y:S01]  /*16010*/  MUFU.EX2 R140, R145 ;  /* 0x00000091008c7308 */ /* 0x000fe20000000800 */
[--C-:B------:R-:W-:Y:S01]  /*16020*/  FFMA.FTZ R28, R97, R3, -R50.reuse ;  /* 0x00000003611c7223 */ /* 0x100fe20000010832 */
[----:B------:R-:W-:Y:S08]  /*16030*/  FADD.FTZ R69, R83, R69 ;  /* 0x0000004553457221 */ /* 0x000ff00000010000 */
[----:B------:R-:W1:Y:S01]  /*16040*/  MUFU.EX2 R42, R42 ;  /* 0x0000002a002a7308 */ /* 0x000e620000000800 */
[----:B--2---:R-:W-:Y:S01]  /*16050*/  FADD.FTZ R75, R143, R75 ;  /* 0x0000004b8f4b7221 */ /* 0x004fe20000010000 */
[----:B------:R-:W-:Y:S08]  /*16060*/  HMMA.16816.F32 R16, R24, R30, R16 ;  /* 0x0000001e1810723c */ /* 0x000ff00000001810 */
[----:B------:R2:W-:Y:S01]  /*16070*/  MUFU.EX2 R95, R28 ;  /* 0x0000001c005f7308 */ /* 0x0005e20000000800 */
[C---:B------:R-:W-:Y:S01]  /*16080*/  F2FP.F16.F32.PACK_AB R24, R40.reuse, R83 ;  /* 0x000000532818723e */ /* 0x040fe200000000ff */
[----:B------:R-:W-:Y:S08]  /*16090*/  FADD.FTZ R69, R40, R69 ;  /* 0x0000004528457221 */ /* 0x000ff00000010000 */
[----:B------:R-:W-:Y:S01]  /*160a0*/  MUFU.EX2 R138, R139 ;  /* 0x0000008b008a7308 */ /* 0x000fe20000000800 */
[C---:B---3--:R-:W-:Y:S01]  /*160b0*/  F2FP.F16.F32.PACK_AB R25, R41.reuse, R143 ;  /* 0x0000008f2919723e */ /* 0x048fe200000000ff */
[----:B------:R-:W-:Y:S01]  /*160c0*/  FADD.FTZ R75, R41, R75 ;  /* 0x0000004b294b7221 */ /* 0x000fe20000010000 */
[-CC-:B------:R-:W-:Y:S07]  /*160d0*/  FFMA.FTZ R41, R56, R3.reuse, -R50.reuse ;  /* 0x0000000338297223 */ /* 0x180fee0000010832 */
[----:B------:R-:W3:Y:S01]  /*160e0*/  MUFU.EX2 R43, R43 ;  /* 0x0000002b002b7308 */ /* 0x000ee20000000800 */
[-C--:B------:R-:W-:Y:S01]  /*160f0*/  FFMA.FTZ R56, R55, R3.reuse, -R50 ;  /* 0x0000000337387223 */ /* 0x080fe20000010832 */
[----:B-1----:R-:W-:Y:S01]  /*16100*/  F2FP.F16.F32.PACK_AB R26, R42, R140 ;  /* 0x0000008c2a1a723e */ /* 0x002fe200000000ff */
[-C--:B------:R-:W-:Y:S07]  /*16110*/  FFMA.FTZ R55, R54, R3.reuse, -R49 ;  /* 0x0000000336377223 */ /* 0x080fee0000010831 */
[----:B------:R-:W1:Y:S01]  /*16120*/  MUFU.EX2 R97, R113 ;  /* 0x0000007100617308 */ /* 0x000e620000000800 */
[----:B------:R-:W-:Y:S01]  /*16130*/  FADD.FTZ R140, R140, R69 ;  /* 0x000000458c8c7221 */ /* 0x000fe20000010000 */
[----:B--2---:R-:W2:Y:S08]  /*16140*/  LDSM.16.MT88.4 R28, [R46+0x4000] ;  /* 0x004000002e1c783b */ /* 0x004eb00000004200 */
[----:B------:R-:W-:Y:S01]  /*16150*/  MUFU.EX2 R67, R88 ;  /* 0x0000005800437308 */ /* 0x000fe20000000800 */
[----:B------:R-:W-:Y:S09]  /*16160*/  FADD.FTZ R140, R42, R140 ;  /* 0x0000008c2a8c7221 */ /* 0x000ff20000010000 */
[----:B------:R-:W-:Y:S01]  /*16170*/  MUFU.EX2 R72, R72 ;  /* 0x0000004800487308 */ /* 0x000fe20000000800 */
[C---:B---3--:R-:W-:Y:S01]  /*16180*/  F2FP.F16.F32.PACK_AB R27, R43.reuse, R138 ;  /* 0x0000008a2b1b723e */ /* 0x048fe200000000ff */
[----:B------:R-:W-:Y:S08]  /*16190*/  FADD.FTZ R138, R138, R75 ;  /* 0x0000004b8a8a7221 */ /* 0x000ff00000010000 */
[----:B------:R-:W-:Y:S01]  /*161a0*/  MUFU.EX2 R41, R41 ;  /* 0x0000002900297308 */ /* 0x000fe20000000800 */
[----:B------:R-:W-:Y:S09]  /*161b0*/  FADD.FTZ R138, R43, R138 ;  /* 0x0000008a2b8a7221 */ /* 0x000ff20000010000 */
[----:B------:R-:W-:Y:S01]  /*161c0*/  MUFU.EX2 R54, R56 ;  /* 0x0000003800367308 */ /* 0x000fe20000000800 */
[C---:B----4-:R-:W-:Y:S03]  /*161d0*/  HMMA.16816.F32 R4, R24.reuse, R32, R4 ;  /* 0x000000201804723c */ /* 0x050fe60000001804 */
[----:B------:R-:W-:Y:S06]  /*161e0*/  FFMA.FTZ R32, R94, R3, -R49 ;  /* 0x000000035e207223 */ /* 0x000fec0000010831 */
[----:B------:R-:W-:Y:S01]  /*161f0*/  MUFU.EX2 R94, R23 ;  /* 0x00000017005e7308 */ /* 0x000fe20000000800 */
[C---:B------:R-:W-:Y:S09]  /*16200*/  HMMA.16816.F32 R8, R24.reuse, R34, R8 ;  /* 0x000000221808723c */ /* 0x040ff20000001808 */
[----:B------:R3:W4:Y:S01]  /*16210*/  MUFU.EX2 R23, R32 ;  /* 0x0000002000177308 */ /* 0x0007220000000800 */
[C---:B-----5:R-:W-:Y:S01]  /*16220*/  HMMA.16816.F32 R12, R24.reuse, R36, R12 ;  /* 0x00000024180c723c */ /* 0x060fe2000000180c */
[----:B---3--:R-:W3:Y:S07]  /*16230*/  LDSM.16.MT88.4 R32, [R45+0x1000] ;  /* 0x001000002d20783b */ /* 0x008eee0000004200 */
[----:B------:R-:W-:Y:S03]  /*16240*/  HMMA.16816.F32 R16, R24, R38, R16 ;  /* 0x000000261810723c */ /* 0x000fe60000001810 */
[----:B-1----:R-:W-:Y:S01]  /*16250*/  F2FP.F16.F32.PACK_AB R24, R22, R97 ;  /* 0x000000611618723e */ /* 0x002fe200000000ff */
[----:B------:R-:W-:Y:S01]  /*16260*/  FADD.FTZ R97, R97, R140 ;  /* 0x0000008c61617221 */ /* 0x000fe20000010000 */
[----:B----4-:R-:W-:Y:S02]  /*16270*/  F2FP.F16.F32.PACK_AB R26, R86, R23 ;  /* 0x00000017561a723e */ /* 0x010fe400000000ff */
[----:B------:R-:W-:Y:S01]  /*16280*/  F2FP.F16.F32.PACK_AB R25, R94, R95 ;  /* 0x0000005f5e19723e */ /* 0x000fe200000000ff */
[----:B------:R-:W1:Y:S01]  /*16290*/  LDSM.16.MT88.4 R36, [R46+0x4400] ;  /* 0x004400002e24783b */ /* 0x000e620000004200 */
[----:B------:R-:W-:Y:S01]  /*162a0*/  F2FP.F16.F32.PACK_AB R27, R81, R87 ;  /* 0x00000057511b723e */ /* 0x000fe200000000ff */
[----:B------:R-:W-:Y:S01]  /*162b0*/  FADD.FTZ R97, R22, R97 ;  /* 0x0000006116617221 */ /* 0x000fe20000010000 */
[----:B------:R-:W-:Y:S03]  /*162c0*/  FADD.FTZ R95, R95, R138 ;  /* 0x0000008a5f5f7221 */ /* 0x000fe60000010000 */
[----:B------:R-:W-:Y:S01]  /*162d0*/  FADD.FTZ R97, R23, R97 ;  /* 0x0000006117617221 */ /* 0x000fe20000010000 */
[----:B------:R-:W-:Y:S01]  /*162e0*/  FADD.FTZ R95, R94, R95 ;  /* 0x0000005f5e5f7221 */ /* 0x000fe20000010000 */
[C---:B--2---:R-:W-:Y:S03]  /*162f0*/  HMMA.16816.F32 R4, R24.reuse, R28, R4 ;  /* 0x0000001c1804723c */ /* 0x044fe60000001804 */
[-CC-:B------:R-:W-:Y:S01]  /*16300*/  FFMA.FTZ R28, R66, R3.reuse, -R49.reuse ;  /* 0x00000003421c7223 */ /* 0x180fe20000010831 */
[-C--:B------:R-:W-:Y:S01]  /*16310*/  FFMA.FTZ R29, R65, R3.reuse, -R49 ;  /* 0x00000003411d7223 */ /* 0x080fe20000010831 */
[----:B------:R-:W2:Y:S01]  /*16320*/  MUFU.EX2 R66, R74 ;  /* 0x0000004a00427308 */ /* 0x000ea20000000800 */
[----:B------:R-:W-:Y:S01]  /*16330*/  FADD.FTZ R95, R87, R95 ;  /* 0x0000005f575f7221 */ /* 0x000fe20000010000 */
[----:B------:R-:W-:Y:S01]  /*16340*/  IMAD.MOV.U32 R87, RZ, RZ, R0 ;  /* 0x000000ffff577224 */ /* 0x000fe200078e0000 */
[C---:B------:R-:W-:Y:S07]  /*16350*/  HMMA.16816.F32 R8, R24.reuse, R30, R8 ;  /* 0x0000001e1808723c */ /* 0x040fee0000001808 */
[----:B------:R4:W-:Y:S01]  /*16360*/  MUFU.EX2 R65, R28 ;  /* 0x0000001c00417308 */ /* 0x0009e20000000800 */
[----:B------:R-:W-:Y:S01]  /*16370*/  FADD.FTZ R86, R86, R97 ;  /* 0x0000006156567221 */ /* 0x000fe20000010000 */
[----:B------:R-:W-:Y:S03]  /*16380*/  FADD.FTZ R95, R81, R95 ;  /* 0x0000005f515f7221 */ /* 0x000fe60000010000 */
[----:B------:R-:W-:Y:S01]  /*16390*/  FADD.FTZ R86, R82, R86 ;  /* 0x0000005652567221 */ /* 0x000fe20000010000 */
[----:B------:R-:W-:Y:S03]  /*163a0*/  FADD.FTZ R95, R67, R95 ;  /* 0x0000005f435f7221 */ /* 0x000fe60000010000 */
[----:B------:R-:W-:Y:S01]  /*163b0*/  FADD.FTZ R86, R80, R86 ;  /* 0x0000005650567221 */ /* 0x000fe20000010000 */
[C---:B---3--:R-:W-:Y:S03]  /*163c0*/  HMMA.16816.F32 R12, R24.reuse, R32, R12 ;  /* 0x00000020180c723c */ /* 0x048fe6000000180c */
[-CC-:B----4-:R-:W-:Y:S01]  /*163d0*/  FFMA.FTZ R28, R64, R3.reuse, -R50.reuse ;  /* 0x00000003401c7223 */ /* 0x190fe20000010832 */
[-C--:B------:R-:W-:Y:S01]  /*163e0*/  FFMA.FTZ R32, R61, R3.reuse, -R49 ;  /* 0x000000033d207223 */ /* 0x080fe20000010831 */
[----:B------:R-:W3:Y:S01]  /*163f0*/  MUFU.EX2 R64, R29 ;  /* 0x0000001d00407308 */ /* 0x000ee20000000800 */
[----:B------:R-:W-:Y:S02]  /*16400*/  FFMA.FTZ R33, R60, R3, -R50 ;  /* 0x000000033c217223 */ /* 0x000fe40000010832 */
[----:B------:R-:W-:Y:S07]  /*16410*/  HMMA.16816.F32 R16, R24, R34, R16 ;  /* 0x000000221810723c */ /* 0x000fee0000001810 */
[----:B------:R4:W5:Y:S01]  /*16420*/  MUFU.EX2 R63, R28 ;  /* 0x0000001c003f7308 */ /* 0x0009620000000800 */
[----:B------:R-:W-:Y:S09]  /*16430*/  F2FP.F16.F32.PACK_AB R24, R80, R82 ;  /* 0x000000525018723e */ /* 0x000ff200000000ff */
[----:B------:R-:W-:Y:S01]  /*16440*/  MUFU.EX2 R60, R32 ;  /* 0x00000020003c7308 */ /* 0x000fe20000000800 */
[C---:B--2---:R-:W-:Y:S01]  /*16450*/  F2FP.F16.F32.PACK_AB R25, R66.reuse, R67 ;  /* 0x000000434219723e */ /* 0x044fe200000000ff */
[----:B------:R-:W-:Y:S08]  /*16460*/  FADD.FTZ R66, R66, R95 ;  /* 0x0000005f42427221 */ /* 0x000ff00000010000 */
[----:B------:R2:W2:Y:S01]  /*16470*/  MUFU.EX2 R59, R33 ;  /* 0x00000021003b7308 */ /* 0x0004a20000000800 */
[----:B---3--:R-:W-:Y:S01]  /*16480*/  F2FP.F16.F32.PACK_AB R26, R64, R65 ;  /* 0x00000041401a723e */ /* 0x008fe200000000ff */
[----:B------:R-:W-:Y:S08]  /*16490*/  FADD.FTZ R65, R65, R86 ;  /* 0x0000005641417221 */ /* 0x000ff00000010000 */
[----:B------:R3:W3:Y:S01]  /*164a0*/  MUFU.EX2 R61, R62 ;  /* 0x0000003e003d7308 */ /* 0x0006e20000000800 */
[----:B------:R-:W-:Y:S01]  /*164b0*/  IMAD.MOV.U32 R86, RZ, RZ, R2 ;  /* 0x000000ffff567224 */ /* 0x000fe200078e0002 */
[----:B----4-:R-:W4:Y:S01]  /*164c0*/  LDSM.16.MT88.4 R28, [R45+0x1400] ;  /* 0x001400002d1c783b */ /* 0x010f220000004200 */
[----:B-----5:R-:W-:Y:S01]  /*164d0*/  F2FP.F16.F32.PACK_AB R27, R72, R63 ;  /* 0x0000003f481b723e */ /* 0x020fe200000000ff */
[----:B------:R-:W-:Y:S01]  /*164e0*/  FADD.FTZ R66, R63, R66 ;  /* 0x000000423f427221 */ /* 0x000fe20000010000 */
[----:B------:R-:W-:Y:S03]  /*164f0*/  FADD.FTZ R65, R64, R65 ;  /* 0x0000004140417221 */ /* 0x000fe60000010000 */
[----:B------:R-:W-:Y:S02]  /*16500*/  FADD.FTZ R72, R72, R66 ;  /* 0x0000004248487221 */ /* 0x000fe40000010000 */
[C---:B-1----:R-:W-:Y:S01]  /*16510*/  HMMA.16816.F32 R4, R24.reuse, R36, R4 ;  /* 0x000000241804723c */ /* 0x042fe20000001804 */
[----:B--2---:R-:W1:Y:S02]  /*16520*/  LDSM.16.MT88.4 R32, [R46+0x4800] ;  /* 0x004800002e20783b */ /* 0x004e640000004200 */
[-CC-:B------:R-:W-:Y:S01]  /*16530*/  FFMA.FTZ R36, R57, R3.reuse, -R49.reuse ;  /* 0x0000000339247223 */ /* 0x180fe20000010831 */
[-C--:B---3--:R-:W-:Y:S01]  /*16540*/  FFMA.FTZ R62, R58, R3.reuse, -R49 ;  /* 0x000000033a3e7223 */ /* 0x088fe20000010831 */
[----:B------:R-:W-:Y:S01]  /*16550*/  FADD.FTZ R72, R59, R72 ;  /* 0x000000483b487221 */ /* 0x000fe20000010000 */
[----:B------:R-:W2:Y:S01]  /*16560*/  MUFU.EX2 R58, R68 ;  /* 0x00000044003a7308 */ /* 0x000ea20000000800 */
[----:B------:R-:W-:Y:S01]  /*16570*/  FADD.FTZ R65, R61, R65 ;  /* 0x000000413d417221 */ /* 0x000fe20000010000 */
[C---:B------:R-:W-:Y:S08]  /*16580*/  HMMA.16816.F32 R8, R24.reuse, R38, R8 ;  /* 0x000000261808723c */ /* 0x040ff00000001808 */
[----:B------:R3:W-:Y:S10]  /*16590*/  MUFU.EX2 R40, R36 ;  /* 0x0000002400287308 */ /* 0x0007f40000000800 */
[----:B------:R-:W5:Y:S01]  /*165a0*/  MUFU.EX2 R57, R62 ;  /* 0x0000003e00397308 */ /* 0x000f620000000800 */
[----:B---3--:R-:W3:Y:S01]  /*165b0*/  LDSM.16.MT88.4 R36, [R45+0x1800] ;  /* 0x001800002d24783b */ /* 0x008ee20000004200 */
[C---:B----4-:R-:W-:Y:S08]  /*165c0*/  HMMA.16816.F32 R12, R24.reuse, R28, R12 ;  /* 0x0000001c180c723c */ /* 0x050ff0000000180c */
[----:B------:R-:W-:Y:S01]  /*165d0*/  MUFU.EX2 R28, R55 ;  /* 0x00000037001c7308 */ /* 0x000fe20000000800 */
[-CC-:B------:R-:W-:Y:S01]  /*165e0*/  FFMA.FTZ R29, R53, R3.reuse, -R49.reuse ;  /* 0x00000003351d7223 */ /* 0x180fe20000010831 */
[-C--:B------:R-:W-:Y:S01]  /*165f0*/  FFMA.FTZ R49, R47, R3.reuse, -R49 ;  /* 0x000000032f317223 */ /* 0x080fe20000010831 */
[----:B------:R-:W-:Y:S07]  /*16600*/  HMMA.16816.F32 R16, R24, R30, R16 ;  /* 0x0000001e1810723c */ /* 0x000fee0000001810 */
[----:B------:R-:W4:Y:S01]  /*16610*/  MUFU.EX2 R29, R29 ;  /* 0x0000001d001d7308 */ /* 0x000f220000000800 */
[-CC-:B------:R-:W-:Y:S01]  /*16620*/  FFMA.FTZ R31, R51, R3.reuse, -R50.reuse ;  /* 0x00000003331f7223 */ /* 0x180fe20000010832 */
[----:B------:R-:W-:Y:S01]  /*16630*/  FFMA.FTZ R50, R20, R3, -R50 ;  /* 0x0000000314327223 */ /* 0x000fe20000010832 */
[----:B------:R-:W-:Y:S07]  /*16640*/  F2FP.F16.F32.PACK_AB R24, R60, R61 ;  /* 0x0000003d3c18723e */ /* 0x000fee00000000ff */
[----:B------:R3:W-:Y:S01]  /*16650*/  MUFU.EX2 R3, R21 ;  /* 0x0000001500037308 */ /* 0x0007e20000000800 */
[C---:B--2---:R-:W-:Y:S01]  /*16660*/  F2FP.F16.F32.PACK_AB R25, R58.reuse, R59 ;  /* 0x0000003b3a19723e */ /* 0x044fe200000000ff */
[----:B------:R-:W-:Y:S01]  /*16670*/  FADD.FTZ R58, R58, R72 ;  /* 0x000000483a3a7221 */ /* 0x000fe20000010000 */
[----:B-----5:R-:W-:Y:S07]  /*16680*/  F2FP.F16.F32.PACK_AB R26, R40, R57 ;  /* 0x00000039281a723e */ /* 0x020fee00000000ff */
[----:B------:R-:W2:Y:S01]  /*16690*/  MUFU.EX2 R30, R52 ;  /* 0x00000034001e7308 */ /* 0x000ea20000000800 */
[----:B------:R-:W-:Y:S01]  /*166a0*/  F2FP.F16.F32.PACK_AB R27, R54, R41 ;  /* 0x00000029361b723e */ /* 0x000fe200000000ff */
[----:B------:R-:W-:Y:S01]  /*166b0*/  FADD.FTZ R60, R60, R65 ;  /* 0x000000413c3c7221 */ /* 0x000fe20000010000 */
[----:B------:R-:W-:Y:S07]  /*166c0*/  FADD.FTZ R58, R41, R58 ;  /* 0x0000003a293a7221 */ /* 0x000fee0000010000 */
[----:B------:R-:W5:Y:S01]  /*166d0*/  MUFU.EX2 R31, R31 ;  /* 0x0000001f001f7308 */ /* 0x000f620000000800 */
[----:B----4-:R-:W-:Y:S01]  /*166e0*/  F2FP.F16.F32.PACK_AB R68, R29, R28 ;  /* 0x0000001c1d44723e */ /* 0x010fe200000000ff */
[----:B------:R-:W-:Y:S01]  /*166f0*/  FADD.FTZ R60, R57, R60 ;  /* 0x0000003c393c7221 */ /* 0x000fe20000010000 */
[----:B------:R-:W-:Y:S01]  /*16700*/  FADD.FTZ R54, R54, R58 ;  /* 0x0000003a36367221 */ /* 0x000fe20000010000 */
[C---:B-1----:R-:W-:Y:S06]  /*16710*/  HMMA.16816.F32 R4, R24.reuse, R32, R4 ;  /* 0x000000201804723c */ /* 0x042fec0000001804 */
[----:B------:R-:W-:Y:S01]  /*16720*/  MUFU.EX2 R32, R48 ;  /* 0x0000003000207308 */ /* 0x000fe20000000800 */
[----:B---3--:R-:W1:Y:S01]  /*16730*/  LDSM.16.MT88.4 R20, [R45+0x1c00] ;  /* 0x001c00002d14783b */ /* 0x008e620000004200 */
[----:B------:R-:W-:Y:S08]  /*16740*/  FADD.FTZ R40, R40, R60 ;  /* 0x0000003c28287221 */ /* 0x000ff00000010000 */
[----:B------:R-:W3:Y:S01]  /*16750*/  MUFU.EX2 R49, R49 ;  /* 0x0000003100317308 */ /* 0x000ee20000000800 */
[----:B--2---:R-:W-:Y:S01]  /*16760*/  FADD.FTZ R54, R30, R54 ;  /* 0x000000361e367221 */ /* 0x004fe20000010000 */
[----:B------:R-:W-:Y:S01]  /*16770*/  FADD.FTZ R40, R28, R40 ;  /* 0x000000281c287221 */ /* 0x000fe20000010000 */
[C---:B------:R-:W-:Y:S07]  /*16780*/  HMMA.16816.F32 R8, R24.reuse, R34, R8 ;  /* 0x000000221808723c */ /* 0x040fee0000001808 */
[----:B------:R-:W2:Y:S01]  /*16790*/  MUFU.EX2 R50, R50 ;  /* 0x0000003200327308 */ /* 0x000ea20000000800 */
[----:B-----5:R-:W-:Y:S01]  /*167a0*/  F2FP.F16.F32.PACK_AB R69, R31, R30 ;  /* 0x0000001e1f45723e */ /* 0x020fe200000000ff */
[----:B------:R-:W-:Y:S01]  /*167b0*/  FADD.FTZ R29, R29, R40 ;  /* 0x000000281d1d7221 */ /* 0x000fe20000010000 */
[----:B------:R-:W-:Y:S01]  /*167c0*/  FADD.FTZ R31, R31, R54 ;  /* 0x000000361f1f7221 */ /* 0x000fe20000010000 */
[C---:B------:R-:W-:Y:S03]  /*167d0*/  HMMA.16816.F32 R12, R24.reuse, R36, R12 ;  /* 0x00000024180c723c */ /* 0x040fe6000000180c */
[----:B---3--:R-:W-:Y:S01]  /*167e0*/  F2FP.F16.F32.PACK_AB R70, R49, R32 ;  /* 0x000000203146723e */ /* 0x008fe200000000ff */
[----:B------:R-:W-:Y:S01]  /*167f0*/  FADD.FTZ R29, R32, R29 ;  /* 0x0000001d201d7221 */ /* 0x000fe20000010000 */
[----:B------:R-:W-:Y:S01]  /*16800*/  FADD.FTZ R31, R3, R31 ;  /* 0x0000001f031f7221 */ /* 0x000fe20000010000 */
[C---:B--2---:R-:W-:Y:S02]  /*16810*/  F2FP.F16.F32.PACK_AB R71, R50.reuse, R3 ;  /* 0x000000033247723e */ /* 0x044fe400000000ff */
[----:B------:R-:W-:Y:S03]  /*16820*/  HMMA.16816.F32 R16, R24, R38, R16 ;  /* 0x000000261810723c */ /* 0x000fe60000001810 */
[----:B------:R-:W-:Y:S01]  /*16830*/  FADD.FTZ R136, R49, R29 ;  /* 0x0000001d31887221 */ /* 0x000fe20000010000 */
[----:B------:R-:W-:Y:S04]  /*16840*/  FADD.FTZ R135, R50, R31 ;  /* 0x0000001f32877221 */ /* 0x000fe80000010000 */
[C---:B------:R-:W-:Y:S08]  /*16850*/  HMMA.16816.F32 R80, R68.reuse, R76, R4 ;  /* 0x0000004c4450723c */ /* 0x040ff00000001804 */
[C---:B------:R-:W-:Y:S08]  /*16860*/  HMMA.16816.F32 R76, R68.reuse, R78, R8 ;  /* 0x0000004e444c723c */ /* 0x040ff00000001808 */
[C---:B-1----:R-:W-:Y:S08]  /*16870*/  HMMA.16816.F32 R72, R68.reuse, R20, R12 ;  /* 0x000000144448723c */ /* 0x042ff0000000180c */
[----:B------:R-:W-:Y:S01]  /*16880*/  HMMA.16816.F32 R68, R68, R22, R16 ;  /* 0x000000164444723c */ /* 0x000fe20000001810 */
[----:B------:R-:W-:Y:S08]  /*16890*/  @!UPT UIADD3 URZ, UPT, UPT, URZ, URZ, URZ ;  /* 0x000000fffffff290 */ /* 0x000ff0000fffe0ff */
[----:B------:R-:W-:Y:S11]  /*168a0*/  @P0 BRA `(.L_x_10198) ;  /* 0xffffffb000880947 */ /* 0x000ff6000383ffff */
.L_x_10191:
        /* <DEDUP_REMOVED lines=11> */
.L_x_10206:
        /* <DEDUP_REMOVED lines=89> */
.L_x_10201:
[----:B------:R-:W-:Y:S05]  /*16ef0*/  BSYNC.RECONVERGENT B0 ;  /* 0x0000000000007941 */ /* 0x000fea0003800200 */
.L_x_10200:
        /* <DEDUP_REMOVED lines=23> */
[----:B--2---:R-:W-:Y:S05]  /*17070*/  @P4 RET.REL.NODEC R8 `(_ZN5flash24flash_fwd_splitkv_kernelI23Flash_fwd_kernel_traitsILi32ELi64ELi128ELi4ELb0ELb0EN7cutlass6half_tE19Flash_kernel_traitsILi32ELi64ELi128ELi4ES3_EELb0ELb1ELb1ELb0ELb0ELb1ELb1ELb1EEEvNS_16Flash_fwd_paramsE) ;  /* 0xfffffe8c08e04950 */ /* 0x004fea0003c3ffff */
[----:B------:R-:W-:Y:S01]  /*17080*/  MOV R117, 0x0 ;  /* 0x0000000000757802 */ /* 0x000fe20000000f00 */
[----:B------:R1:W-:Y:S03]  /*17090*/  ST.E.128 desc[UR4][R2.64+0x1800], R4 ;  /* 0x0018000402007985 */ /* 0x0003e6000c101d04 */
[----:B-1----:R-:W-:Y:S05]  /*170a0*/  RET.REL.NODEC R116 `(_ZN5flash24flash_fwd_splitkv_kernelI23Flash_fwd_kernel_traitsILi32ELi64ELi128ELi4ELb0ELb0EN7cutlass6half_tE19Flash_kernel_traitsILi32ELi64ELi128ELi4ES3_EELb0ELb1ELb1ELb0ELb0ELb1ELb1ELb1EEEvNS_16Flash_fwd_paramsE) ;  /* 0xfffffe8c74d47950 */ /* 0x002fea0003c3ffff */
.L_x_10199:
[----:B------:R-:W-:Y:S01]  /*170b0*/  MOV R3, 0x1f ;  /* 0x0000001f00037802 */ /* 0x000fe20000000f00 */
[----:B------:R-:W-:Y:S01]  /*170c0*/  IMAD.MOV.U32 R5, RZ, RZ, 0x2 ;  /* 0x00000002ff057424 */ /* 0x000fe200078e00ff */
[----:B------:R-:W-:Y:S01]  /*170d0*/  MOV R7, R136 ;  /* 0x0000008800077202 */ /* 0x000fe20000000f00 */
[----:B------:R-:W-:-:S07]  /*170e0*/  IMAD.MOV.U32 R6, RZ, RZ, -0x1 ;  /* 0xffffffffff067424 */ /* 0x000fce00078e00ff */
[----:B-1---5:R-:W-:Y:S05]  /*170f0*/  WARPSYNC.COLLECTIVE R6, `(.L_x_10202) ;  /* 0x0000000006087348 */ /* 0x022fea0003c00000 */
[----:B------:R2:W3:Y:S02]  /*17100*/  SHFL.BFLY P0, R3, R7, R5, R3 ;  /* 0x0c00000507037389 */ /* 0x0004e40000000003 */
[----:B-123-5:R-:W-:Y:S05]  /*17110*/  ENDCOLLECTIVE ;  /* 0x000000000000791b */ /* 0x02efea0003800000 */
.L_x_10202:
        /* <DEDUP_REMOVED lines=8> */
.L_x_10203:
        /* <DEDUP_REMOVED lines=8> */
.L_x_10204:
[----:B------:R-:W-:Y:S01]  /*17220*/  FADD.FTZ R135, R3, R135 ;  /* 0x0000008703877221 */ /* 0x000fe20000010000 */
[----:B------:R-:W-:Y:S01]  /*17230*/  MOV R3, 0x1f ;  /* 0x0000001f00037802 */ /* 0x000fe20000000f00 */
[----:B------:R-:W-:-:S03]  /*17240*/  IMAD.MOV.U32 R5, RZ, RZ, 0x1 ;  /* 0x00000001ff057424 */ /* 0x000fc600078e00ff */
[----:B------:R-:W-:-:S07]  /*17250*/  MOV R7, R135 ;  /* 0x0000008700077202 */ /* 0x000fce0000000f00 */
[----:B------:R-:W-:Y:S05]  /*17260*/  WARPSYNC.COLLECTIVE R6, `(.L_x_10205) ;  /* 0x0000000006087348 */ /* 0x000fea0003c00000 */
[----:B------:R1:W2:Y:S02]  /*17270*/  SHFL.BFLY P0, R3, R7, R5, R3 ;  /* 0x0c00000507037389 */ /* 0x0002a40000000003 */
[----:B-12---:R-:W-:Y:S05]  /*17280*/  ENDCOLLECTIVE ;  /* 0x000000000000791b */ /* 0x006fea0003800000 */
.L_x_10205:
[----:B------:R-:W-:Y:S01]  /*17290*/  MOV R6, R3 ;  /* 0x0000000300067202 */ /* 0x000fe20000000f00 */
[----:B------:R-:W-:Y:S06]  /*172a0*/  BRA `(.L_x_10206) ;  /* 0xfffffff400ac7947 */ /* 0x000fec000383ffff */
.L_x_10207:
        /* <DEDUP_REMOVED lines=13> */
.L_x_10339:


//--------------------- .nv.shared._ZN5flash32flash_fwd_splitkv_combine_kernelI23Flash_fwd_kernel_traitsILi32ELi64ELi256ELi4ELb0ELb0EN7cutlass6half_tE19Flash_kernel_traitsILi32ELi64ELi256ELi4ES3_EELi16ELi7ELb0EEEvNS_16Flash_fwd_paramsE --------------------------
	.section	.nv.shared._ZN5flash32flash_fwd_splitkv_combine_kernelI23Flash_fwd_kernel_traitsILi32ELi64ELi256ELi4ELb0ELb0EN7cutlass6half_tE19Flash_kernel_traitsILi32ELi64ELi256ELi4ES3_EELi16ELi7ELb0EEEvNS_16Flash_fwd_paramsE,"aw",@nobits
	.sectionflags	@""
	.align	16
.nv.shared._ZN5flash32flash_fwd_splitkv_combine_kernelI23Flash_fwd_kernel_traitsILi32ELi64ELi256ELi4ELb0ELb0EN7cutlass6half_tE19Flash_kernel_traitsILi32ELi64ELi256ELi4ES3_EELi16ELi7ELb0EEEvNS_16Flash_fwd_paramsE:
	.zero		9728


//--------------------- .nv.shared.reserved.0     --------------------------
	.section	.nv.shared.reserved.0,"aw",@nobits
	.weak		__nv_reservedSMEM_offset_0_alias
	.size		__nv_reservedSMEM_offset_0_alias, 0, 64
	.other		__nv_reservedSMEM_offset_0_alias,@"STO_CUDA_RESERVED_SHARED STV_DEFAULT"
__nv_reservedSMEM_offset_0_alias:
	.zero		0
	.zero		64


//--------------------- .nv.global                --------------------------
	.section	.nv.global,"aw",@nobits
.nv.global:
	.type		_ZN71_INTERNAL_15c461c9_35_flash_fwd_split_hdim32_fp16_sm80_cu_6987f922_28484cute1_E,@object
	.size		_ZN71_INTERNAL_15c461c9_35_flash_fwd_split_hdim32_fp16_sm80_cu_6987f922_28484cute1_E,(_ZN71_INTERNAL_15c461c9_35_flash_fwd_split_hdim32_fp16_sm80_cu_6987f922_28484cuda3std3__45__cpo6cbeginE - _ZN71_INTERNAL_15c461c9_35_flash_fwd_split_hdim32_fp16_sm80_cu_6987f922_28484cute1_E)
_ZN71_INTERNAL_15c461c9_35_flash_fwd_split_hdim32_fp16_sm80_cu_6987f922_28484cute1_E:
	.zero		1
	.type		_ZN71_INTERNAL_15c461c9_35_flash_fwd_split_hdim32_fp16_sm80_cu_6987f922_28484cuda3std3__45__cpo6cbeginE,@object
	.size		_ZN71_INTERNAL_15c461c9_35_flash_fwd_split_hdim32_fp16_sm80_cu_6987f922_28484cuda3std3__45__cpo6cbeginE,(_ZN71_INTERNAL_15c461c9_35_flash_fwd_split_hdim32_fp16_sm80_cu_6987f922_28484cuda3std3__48in_placeE - _ZN71_INTERNAL_15c461c9_35_flash_fwd_split_hdim32_fp16_sm80_cu_6987f922_28484cuda3std3__45__cpo6cbeginE)
_ZN71_INTERNAL_15c461c9_35_flash_fwd_split_hdim32_fp16_sm80_cu_6987f922_28484cuda3std3__45__cpo6cbeginE:
	.zero		1
	.type		_ZN71_INTERNAL_15c461c9_35_flash_fwd_split_hdim32_fp16_sm80_cu_6987f922_28484cuda3std3__48in_placeE,@object
	.size		_ZN71_INTERNAL_15c461c9_35_flash_fwd_split_hdim32_fp16_sm80_cu_6987f922_28484cuda3std3__48in_placeE,(_ZN71_INTERNAL_15c461c9_35_flash_fwd_split_hdim32_fp16_sm80_cu_6987f922_28484cuda3std6ranges3__45__cpo9iter_moveE - _ZN71_INTERNAL_15c461c9_35_flash_fwd_split_hdim32_fp16_sm80_cu_6987f922_28484cuda3std3__48in_placeE)
_ZN71_INTERNAL_15c461c9_35_flash_fwd_split_hdim32_fp16_sm80_cu_6987f922_28484cuda3std3__48in_placeE:
	.zero		1
	.type		_ZN71_INTERNAL_15c461c9_35_flash_fwd_split_hdim32_fp16_sm80_cu_6987f922_28484cuda3std6ranges3__45__cpo9iter_moveE,@object
	.size		_ZN71_INTERNAL_15c461c9_35_flash_fwd_split_hdim32_fp16_sm80_cu_6987f922_28484cuda3std6ranges3__45__cpo9iter_moveE,(_ZN71_INTERNAL_15c461c9_35_flash_fwd_split_hdim32_fp16_sm80_cu_6987f922_28484cuda3std3__45__cpo5beginE - _ZN71_INTERNAL_15c461c9_35_flash_fwd_split_hdim32_fp16_sm80_cu_6987f922_28484cuda3std6ranges3__45__cpo9iter_moveE)
_ZN71_INTERNAL_15c461c9_35_flash_fwd_split_hdim32_fp16_sm80_cu_6987f922_28484cuda3std6ranges3__45__cpo9iter_moveE:
	.zero		1
	.type		_ZN71_INTERNAL_15c461c9_35_flash_fwd_split_hdim32_fp16_sm80_cu_6987f922_28484cuda3std3__45__cpo5beginE,@object
	.size		_ZN71_INTERNAL_15c461c9_35_flash_fwd_split_hdim32_fp16_sm80_cu_6987f922_28484cuda3std3__45__cpo5beginE,(_ZN71_INTERNAL_15c461c9_35_flash_fwd_split_hdim32_fp16_sm80_cu_6987f922_28484cuda3std3__473_GLOBAL__N__15c461c9_35_flash_fwd_split_hdim32_fp16_sm80_cu_6987f922_28486ignoreE - _ZN71_INTERNAL_15c461c9_35_flash_fwd_split_hdim32_fp16_sm80_cu_6987f922_28484cuda3std3__45__cpo5beginE)
_ZN71_INTERNAL_15c461c9_35_flash_fwd_split_hdim32_fp16_sm80_cu_6987f922_28484cuda3std3__45__cpo5beginE:
	.zero		1
	.type		_ZN71_INTERNAL_15c461c9_35_flash_fwd_split_hdim32_fp16_sm80_cu_6987f922_28484cuda3std3__473_GLOBAL__N__15c461c9_35_flash_fwd_split_hdim32_fp16_sm80_cu_6987f922_28486ignoreE,@object
	.size		_ZN71_INTERNAL_15c461c9_35_flash_fwd_split_hdim32_fp16_sm80_cu_6987f922_28484cuda3std3__473_GLOBAL__N__15c461c9_35_flash_fwd_split_hdim32_fp16_sm80_cu_6987f922_28486ignoreE,(_ZN71_INTERNAL_15c461c9_35_flash_fwd_split_hdim32_fp16_sm80_cu_6987f922_28484cute7productE - _ZN71_INTERNAL_15c461c9_35_flash_fwd_split_hdim32_fp16_sm80_cu_6987f922_28484cuda3std3__473_GLOBAL__N__15c461c9_35_flash_fwd_split_hdim32_fp16_sm80_cu_6987f922_28486ignoreE)
_ZN71_INTERNAL_15c461c9_35_flash_fwd_split_hdim32_fp16_sm80_cu_6987f922_28484cuda3std3__473_GLOBAL__N__15c461c9_35_flash_fwd_split_hdim32_fp16_sm80_cu_6987f922_28486ignoreE:
	.zero		1
	.type		_ZN71_INTERNAL_15c461c9_35_flash_fwd_split_hdim32_fp16_sm80_cu_6987f922_28484cute7productE,@object
	.size		_ZN71_INTERNAL_15c461c9_35_flash_fwd_split_hdim32_fp16_sm80_cu_6987f922_28484cute7productE,(_ZN71_INTERNAL_15c461c9_35_flash_fwd_split_hdim32_fp16_sm80_cu_6987f922_28484cuda3std3__45__cpo3endE - _ZN71_INTERNAL_15c461c9_35_flash_fwd_split_hdim32_fp16_sm80_cu_6987f922_28484cute7productE)
_ZN71_INTERNAL_15c461c9_35_flash_fwd_split_hdim32_fp16_sm80_cu_6987f922_28484cute7productE:
	.zero		1
	.type		_ZN71_INTERNAL_15c461c9_35_flash_fwd_split_hdim32_fp16_sm80_cu_6987f922_28484cuda3std3__45__cpo3endE,@object
	.size		_ZN71_INTERNAL_15c461c9_35_flash_fwd_split_hdim32_fp16_sm80_cu_6987f922_28484cuda3std3__45__cpo3endE,(_ZN71_INTERNAL_15c461c9_35_flash_fwd_split_hdim32_fp16_sm80_cu_6987f922_28484cuda3std3__419piecewise_constructE - _ZN71_INTERNAL_15c461c9_35_flash_fwd_split_hdim32_fp16_sm80_cu_6987f922_28484cuda3std3__45__cpo3endE)
_ZN71_INTERNAL_15c461c9_35_flash_fwd_split_hdim32_fp16_sm80_cu_6987f922_28484cuda3std3__45__cpo3endE:
	.zero		1
	.type		_ZN71_INTERNAL_15c461c9_35_flash_fwd_split_hdim32_fp16_sm80_cu_6987f922_28484cuda3std3__419piecewise_constructE,@object
	.size		_ZN71_INTERNAL_15c461c9_35_flash_fwd_split_hdim32_fp16_sm80_cu_6987f922_28484cuda3std3__419piecewise_constructE,(_ZN71_INTERNAL_15c461c9_35_flash_fwd_split_hdim32_fp16_sm80_cu_6987f922_28484cuda3std3__45__cpo4cendE - _ZN71_INTERNAL_15c461c9_35_flash_fwd_split_hdim32_fp16_sm80_cu_6987f922_28484cuda3std3__419piecewise_constructE)
_ZN71_INTERNAL_15c461c9_35_flash_fwd_split_hdim32_fp16_sm80_cu_6987f922_28484cuda3std3__419piecewise_constructE:
	.zero		1
	.type		_ZN71_INTERNAL_15c461c9_35_flash_fwd_split_hdim32_fp16_sm80_cu_6987f922_28484cuda3std3__45__cpo4cendE,@object
	.size		_ZN71_INTERNAL_15c461c9_35_flash_fwd_split_hdim32_fp16_sm80_cu_6987f922_28484cuda3std3__45__cpo4cendE,(_ZN71_INTERNAL_15c461c9_35_flash_fwd_split_hdim32_fp16_sm80_cu_6987f922_28484cuda3std6ranges3__45__cpo4swapE - _ZN71_INTERNAL_15c461c9_35_flash_fwd_split_hdim32_fp16_sm80_cu_6987f922_28484cuda3std3__45__cpo4cendE)
_ZN71_INTERNAL_15c461c9_35_flash_fwd_split_hdim32_fp16_sm80_cu_6987f922_28484cuda3std3__45__cpo4cendE:
	.zero		1
	.type		_ZN71_INTERNAL_15c461c9_35_flash_fwd_split_hdim32_fp16_sm80_cu_6987f922_28484cuda3std6ranges3__45__cpo4swapE,@object
	.size		_ZN71_INTERNAL_15c461c9_35_flash_fwd_split_hdim32_fp16_sm80_cu_6987f922_28484cuda3std6ranges3__45__cpo4swapE,(.L_7 - _ZN71_INTERNAL_15c461c9_35_flash_fwd_split_hdim32_fp16_sm80_cu_6987f922_28484cuda3std6ranges3__45__cpo4swapE)
_ZN71_INTERNAL_15c461c9_35_flash_fwd_split_hdim32_fp16_sm80_cu_6987f922_28484cuda3std6ranges3__45__cpo4swapE:
	.zero		1
.L_7:


//--------------------- .nv.shared._ZN5flash32flash_fwd_splitkv_combine_kernelI23Flash_fwd_kernel_traitsILi32ELi64ELi256ELi4ELb0ELb0EN7cutlass6half_tE19Flash_kernel_traitsILi32ELi64ELi256ELi4ES3_EELi16ELi6ELb0EEEvNS_16Flash_fwd_paramsE --------------------------
	.section	.nv.shared._ZN5flash32flash_fwd_splitkv_combine_kernelI23Flash_fwd_kernel_traitsILi32ELi64ELi256ELi4ELb0ELb0EN7cutlass6half_tE19Flash_kernel_traitsILi32ELi64ELi256ELi4ES3_EELi16ELi6ELb0EEEvNS_16Flash_fwd_paramsE,"aw",@nobits
	.sectionflags	@""
	.align	16
.nv.shared._ZN5flash32flash_fwd_splitkv_combine_kernelI23Flash_fwd_kernel_traitsILi32ELi64ELi256ELi4ELb0ELb0EN7cutlass6half_tE19Flash_kernel_traitsILi32ELi64ELi256ELi4ES3_EELi16ELi6ELb0EEEvNS_16Flash_fwd_paramsE:
	.zero		5376


//--------------------- .nv.shared._ZN5flash32flash_fwd_splitkv_combine_kernelI23Flash_fwd_kernel_traitsILi32ELi64ELi256ELi4ELb0ELb0EN7cutlass6half_tE19Flash_kernel_traitsILi32ELi64ELi256ELi4ES3_EELi16ELi5ELb0EEEvNS_16Flash_fwd_paramsE --------------------------
	.section	.nv.shared._ZN5flash32flash_fwd_splitkv_combine_kernelI23Flash_fwd_kernel_traitsILi32ELi64ELi256ELi4ELb0ELb0EN7cutlass6half_tE19Flash_kernel_traitsILi32ELi64ELi256ELi4ES3_EELi16ELi5ELb0EEEvNS_16Flash_fwd_paramsE,"aw",@nobits
	.sectionflags	@""
	.align	16
.nv.shared._ZN5flash32flash_fwd_splitkv_combine_kernelI23Flash_fwd_kernel_traitsILi32ELi64ELi256ELi4ELb0ELb0EN7cutlass6half_tE19Flash_kernel_traitsILi32ELi64ELi256ELi4ES3_EELi16ELi5ELb0EEEvNS_16Flash_fwd_paramsE:
	.zero		3200


//--------------------- .nv.shared._ZN5flash32flash_fwd_splitkv_combine_kernelI23Flash_fwd_kernel_traitsILi32ELi64ELi256ELi4ELb0ELb0EN7cutlass6half_tE19Flash_kernel_traitsILi32ELi64ELi256ELi4ES3_EELi16ELi4ELb0EEEvNS_16Flash_fwd_paramsE --------------------------
	.section	.nv.shared._ZN5flash32flash_fwd_splitkv_combine_kernelI23Flash_fwd_kernel_traitsILi32ELi64ELi256ELi4ELb0ELb0EN7cutlass6half_tE19Flash_kernel_traitsILi32ELi64ELi256ELi4ES3_EELi16ELi4ELb0EEEvNS_16Flash_fwd_paramsE,"aw",@nobits
	.sectionflags	@""
	.align	16
.nv.shared._ZN5flash32flash_fwd_splitkv_combine_kernelI23Flash_fwd_kernel_traitsILi32ELi64ELi256ELi4ELb0ELb0EN7cutlass6half_tE19Flash_kernel_traitsILi32ELi64ELi256ELi4ES3_EELi16ELi4ELb0EEEvNS_16Flash_fwd_paramsE:
	.zero		2112


//--------------------- .nv.shared._ZN5flash32flash_fwd_splitkv_combine_kernelI23Flash_fwd_kernel_traitsILi32ELi64ELi256ELi4ELb0ELb0EN7cutlass6half_tE19Flash_kernel_traitsILi32ELi64ELi256ELi4ES3_EELi16ELi3ELb0EEEvNS_16Flash_fwd_paramsE --------------------------
	.section	.nv.shared._ZN5flash32flash_fwd_splitkv_combine_kernelI23Flash_fwd_kernel_traitsILi32ELi64ELi256ELi4ELb0ELb0EN7cutlass6half_tE19Flash_kernel_traitsILi32ELi64ELi256ELi4ES3_EELi16ELi3ELb0EEEvNS_16Flash_fwd_paramsE,"aw",@nobits
	.sectionflags	@""
	.align	16
.nv.shared._ZN5flash32flash_fwd_splitkv_combine_kernelI23Flash_fwd_kernel_traitsILi32ELi64ELi256ELi4ELb0ELb0EN7cutlass6half_tE19Flash_kernel_traitsILi32ELi64ELi256ELi4ES3_EELi16ELi3ELb0EEEvNS_16Flash_fwd_paramsE:
	.zero		1568


//--------------------- .nv.shared._ZN5flash32flash_fwd_splitkv_combine_kernelI23Flash_fwd_kernel_traitsILi32ELi64ELi256ELi4ELb0ELb0EN7cutlass6half_tE19Flash_kernel_traitsILi32ELi64ELi256ELi4ES3_EELi16ELi2ELb0EEEvNS_16Flash_fwd_paramsE --------------------------
	.section	.nv.shared._ZN5flash32flash_fwd_splitkv_combine_kernelI23Flash_fwd_kernel_traitsILi32ELi64ELi256ELi4ELb0ELb0EN7cutlass6half_tE19Flash_kernel_traitsILi32ELi64ELi256ELi4ES3_EELi16ELi2ELb0EEEvNS_16Flash_fwd_paramsE,"aw",@nobits
	.sectionflags	@""
	.align	16
.nv.shared._ZN5flash32flash_fwd_splitkv_combine_kernelI23Flash_fwd_kernel_traitsILi32ELi64ELi256ELi4ELb0ELb0EN7cutlass6half_tE19Flash_kernel_traitsILi32ELi64ELi256ELi4ES3_EELi16ELi2ELb0EEEvNS_16Flash_fwd_paramsE:
	.zero		1296


//--------------------- .nv.shared._ZN5flash32flash_fwd_splitkv_combine_kernelI23Flash_fwd_kernel_traitsILi32ELi64ELi256ELi4ELb0ELb0EN7cutlass6half_tE19Flash_kernel_traitsILi32ELi64ELi256ELi4ES3_EELi16ELi1ELb0EEEvNS_16Flash_fwd_paramsE --------------------------
	.section	.nv.shared._ZN5flash32flash_fwd_splitkv_combine_kernelI23Flash_fwd_kernel_traitsILi32ELi64ELi256ELi4ELb0ELb0EN7cutlass6half_tE19Flash_kernel_traitsILi32ELi64ELi256ELi4ES3_EELi16ELi1ELb0EEEvNS_16Flash_fwd_paramsE,"aw",@nobits
	.sectionflags	@""
	.align	16
.nv.shared._ZN5flash32flash_fwd_splitkv_combine_kernelI23Flash_fwd_kernel_traitsILi32ELi64ELi256ELi4ELb0ELb0EN7cutlass6half_tE19Flash_kernel_traitsILi32ELi64ELi256ELi4ES3_EELi16ELi1ELb0EEEvNS_16Flash_fwd_paramsE:
	.zero		1168


//--------------------- .nv.shared._ZN5flash32flash_fwd_splitkv_combine_kernelI23Flash_fwd_kernel_traitsILi32ELi64ELi256ELi4ELb0ELb0EN7cutlass6half_tE19Flash_kernel_traitsILi32ELi64ELi256ELi4ES3_EELi16ELi7ELb1EEEvNS_16Flash_fwd_paramsE --------------------------
	.section	.nv.shared._ZN5flash32flash_fwd_splitkv_combine_kernelI23Flash_fwd_kernel_traitsILi32ELi64ELi256ELi4ELb0ELb0EN7cutlass6half_tE19Flash_kernel_traitsILi32ELi64ELi256ELi4ES3_EELi16ELi7ELb1EEEvNS_16Flash_fwd_paramsE,"aw",@nobits
	.sectionflags	@""
	.align	16
.nv.shared._ZN5flash32flash_fwd_splitkv_combine_kernelI23Flash_fwd_kernel_traitsILi32ELi64ELi256ELi4ELb0ELb0EN7cutlass6half_tE19Flash_kernel_traitsILi32ELi64ELi256ELi4ES3_EELi16ELi7ELb1EEEvNS_16Flash_fwd_paramsE:
	.zero		9728


//--------------------- .nv.shared._ZN5flash32flash_fwd_splitkv_combine_kernelI23Flash_fwd_kernel_traitsILi32ELi64ELi256ELi4ELb0ELb0EN7cutlass6half_tE19Flash_kernel_traitsILi32ELi64ELi256ELi4ES3_EELi16ELi6ELb1EEEvNS_16Flash_fwd_paramsE --------------------------
	.section	.nv.shared._ZN5flash32flash_fwd_splitkv_combine_kernelI23Flash_fwd_kernel_traitsILi32ELi64ELi256ELi4ELb0ELb0EN7cutlass6half_tE19Flash_kernel_traitsILi32ELi64ELi256ELi4ES3_EELi16ELi6ELb1EEEvNS_16Flash_fwd_paramsE,"aw",@nobits
	.sectionflags	@""
	.align	16
.nv.shared._ZN5flash32flash_fwd_splitkv_combine_kernelI23Flash_fwd_kernel_traitsILi32ELi64ELi256ELi4ELb0ELb0EN7cutlass6half_tE19Flash_kernel_traitsILi32ELi64ELi256ELi4ES3_EELi16ELi6ELb1EEEvNS_16Flash_fwd_paramsE:
	.zero		5376


//--------------------- .nv.shared._ZN5flash32flash_fwd_splitkv_combine_kernelI23Flash_fwd_kernel_traitsILi32ELi64ELi256ELi4ELb0ELb0EN7cutlass6half_tE19Flash_kernel_traitsILi32ELi64ELi256ELi4ES3_EELi16ELi5ELb1EEEvNS_16Flash_fwd_paramsE --------------------------
	.section	.nv.shared._ZN5flash32flash_fwd_splitkv_combine_kernelI23Flash_fwd_kernel_traitsILi32ELi64ELi256ELi4ELb0ELb0EN7cutlass6half_tE19Flash_kernel_traitsILi32ELi64ELi256ELi4ES3_EELi16ELi5ELb1EEEvNS_16Flash_fwd_paramsE,"aw",@nobits
	.sectionflags	@""
	.align	16
.nv.shared._ZN5flash32flash_fwd_splitkv_combine_kernelI23Flash_fwd_kernel_traitsILi32ELi64ELi256ELi4ELb0ELb0EN7cutlass6half_tE19Flash_kernel_traitsILi32ELi64ELi256ELi4ES3_EELi16ELi5ELb1EEEvNS_16Flash_fwd_paramsE:
	.zero		3200


//--------------------- .nv.shared._ZN5flash32flash_fwd_splitkv_combine_kernelI23Flash_fwd_kernel_traitsILi32ELi64ELi256ELi4ELb0ELb0EN7cutlass6half_tE19Flash_kernel_traitsILi32ELi64ELi256ELi4ES3_EELi16ELi4ELb1EEEvNS_16Flash_fwd_paramsE --------------------------
	.section	.nv.shared._ZN5flash32flash_fwd_splitkv_combine_kernelI23Flash_fwd_kernel_traitsILi32ELi64ELi256ELi4ELb0ELb0EN7cutlass6half_tE19Flash_kernel_traitsILi32ELi64ELi256ELi4ES3_EELi16ELi4ELb1EEEvNS_16Flash_fwd_paramsE,"aw",@nobits
	.sectionflags	@""
	.align	16
.nv.shared._ZN5flash32flash_fwd_splitkv_combine_kernelI23Flash_fwd_kernel_traitsILi32ELi64ELi256ELi4ELb0ELb0EN7cutlass6half_tE19Flash_kernel_traitsILi32ELi64ELi256ELi4ES3_EELi16ELi4ELb1EEEvNS_16Flash_fwd_paramsE:
	.zero		2112


//--------------------- .nv.shared._ZN5flash32flash_fwd_splitkv_combine_kernelI23Flash_fwd_kernel_traitsILi32ELi64ELi256ELi4ELb0ELb0EN7cutlass6half_tE19Flash_kernel_traitsILi32ELi64ELi256ELi4ES3_EELi16ELi3ELb1EEEvNS_16Flash_fwd_paramsE --------------------------
	.section	.nv.shared._ZN5flash32flash_fwd_splitkv_combine_kernelI23Flash_fwd_kernel_traitsILi32ELi64ELi256ELi4ELb0ELb0EN7cutlass6half_tE19Flash_kernel_traitsILi32ELi64ELi256ELi4ES3_EELi16ELi3ELb1EEEvNS_16Flash_fwd_paramsE,"aw",@nobits
	.sectionflags	@""
	.align	16
.nv.shared._ZN5flash32flash_fwd_splitkv_combine_kernelI23Flash_fwd_kernel_traitsILi32ELi64ELi256ELi4ELb0ELb0EN7cutlass6half_tE19Flash_kernel_traitsILi32ELi64ELi256ELi4ES3_EELi16ELi3ELb1EEEvNS_16Flash_fwd_paramsE:
	.zero		1568


//--------------------- .nv.shared._ZN5flash32flash_fwd_splitkv_combine_kernelI23Flash_fwd_kernel_traitsILi32ELi64ELi256ELi4ELb0ELb0EN7cutlass6half_tE19Flash_kernel_traitsILi32ELi64ELi256ELi4ES3_EELi16ELi2ELb1EEEvNS_16Flash_fwd_paramsE --------------------------
	.section	.nv.shared._ZN5flash32flash_fwd_splitkv_combine_kernelI23Flash_fwd_kernel_traitsILi32ELi64ELi256ELi4ELb0ELb0EN7cutlass6half_tE19Flash_kernel_traitsILi32ELi64ELi256ELi4ES3_EELi16ELi2ELb1EEEvNS_16Flash_fwd_paramsE,"aw",@nobits
	.sectionflags	@""
	.align	16
.nv.shared._ZN5flash32flash_fwd_splitkv_combine_kernelI23Flash_fwd_kernel_traitsILi32ELi64ELi256ELi4ELb0ELb0EN7cutlass6half_tE19Flash_kernel_traitsILi32ELi64ELi256ELi4ES3_EELi16ELi2ELb1EEEvNS_16Flash_fwd_paramsE:
	.zero		1296


//--------------------- .nv.shared._ZN5flash32flash_fwd_splitkv_combine_kernelI23Flash_fwd_kernel_traitsILi32ELi64ELi256ELi4ELb0ELb0EN7cutlass6half_tE19Flash_kernel_traitsILi32ELi64ELi256ELi4ES3_EELi16ELi1ELb1EEEvNS_16Flash_fwd_paramsE --------------------------
	.section	.nv.shared._ZN5flash32flash_fwd_splitkv_combine_kernelI23Flash_fwd_kernel_traitsILi32ELi64ELi256ELi4ELb0ELb0EN7cutlass6half_tE19Flash_kernel_traitsILi32ELi64ELi256ELi4ES3_EELi16ELi1ELb1EEEvNS_16Flash_fwd_paramsE,"aw",@nobits
	.sectionflags	@""
	.align	16
.nv.shared._ZN5flash32flash_fwd_splitkv_combine_kernelI23Flash_fwd_kernel_traitsILi32ELi64ELi256ELi4ELb0ELb0EN7cutlass6half_tE19Flash_kernel_traitsILi32ELi64ELi256ELi4ES3_EELi16ELi1ELb1EEEvNS_16Flash_fwd_paramsE:
	.zero		1168


//--------------------- .nv.shared._ZN5flash24flash_fwd_splitkv_kernelI23Flash_fwd_kernel_traitsILi32ELi64ELi256ELi4ELb0ELb0EN7cutlass6half_tE19Flash_kernel_traitsILi32ELi64ELi256ELi4ES3_EELb0ELb0ELb0ELb0ELb1ELb0ELb0ELb0EEEvNS_16Flash_fwd_paramsE --------------------------
	.section	.nv.shared._ZN5flash24flash_fwd_splitkv_kernelI23Flash_fwd_kernel_traitsILi32ELi64ELi256ELi4ELb0ELb0EN7cutlass6half_tE19Flash_kernel_traitsILi32ELi64ELi256ELi4ES3_EELb0ELb0ELb0ELb0ELb1ELb0ELb0ELb0EEEvNS_16Flash_fwd_paramsE,"aw",@nobits
	.sectionflags	@""
	.align	16
	.zero		1024


//--------------------- .nv.shared._ZN5flash24flash_fwd_splitkv_kernelI23Flash_fwd_kernel_traitsILi32ELi64ELi256ELi4ELb0ELb0EN7cutlass6half_tE19Flash_kernel_traitsILi32ELi64ELi256ELi4ES3_EELb0ELb0ELb0ELb0ELb1ELb1ELb0ELb0EEEvNS_16Flash_fwd_paramsE --------------------------
	.section	.nv.shared._ZN5flash24flash_fwd_splitkv_kernelI23Flash_fwd_kernel_traitsILi32ELi64ELi256ELi4ELb0ELb0EN7cutlass6half_tE19Flash_kernel_traitsILi32ELi64ELi256ELi4ES3_EELb0ELb0ELb0ELb0ELb1ELb1ELb0ELb0EEEvNS_16Flash_fwd_paramsE,"aw",@nobits
	.sectionflags	@""
	.align	16
	.zero		1024


//--------------------- .nv.shared._ZN5flash24flash_fwd_splitkv_kernelI23Flash_fwd_kernel_traitsILi32ELi64ELi256ELi4ELb0ELb0EN7cutlass6half_tE19Flash_kernel_traitsILi32ELi64ELi256ELi4ES3_EELb0ELb0ELb0ELb0ELb1ELb0ELb1ELb0EEEvNS_16Flash_fwd_paramsE --------------------------
	.section	.nv.shared._ZN5flash24flash_fwd_splitkv_kernelI23Flash_fwd_kernel_traitsILi32ELi64ELi256ELi4ELb0ELb0EN7cutlass6half_tE19Flash_kernel_traitsILi32ELi64ELi256ELi4ES3_EELb0ELb0ELb0ELb0ELb1ELb0ELb1ELb0EEEvNS_16Flash_fwd_paramsE,"aw",@nobits
	.sectionflags	@""
	.align	16
	.zero		1024


//--------------------- .nv.shared._ZN5flash24flash_fwd_splitkv_kernelI23Flash_fwd_kernel_traitsILi32ELi64ELi256ELi4ELb0ELb0EN7cutlass6half_tE19Flash_kernel_traitsILi32ELi64ELi256ELi4ES3_EELb0ELb0ELb0ELb0ELb1ELb1ELb1ELb0EEEvNS_16Flash_fwd_paramsE --------------------------
	.section	.nv.shared._ZN5flash24flash_fwd_splitkv_kernelI23Flash_fwd_kernel_traitsILi32ELi64ELi256ELi4ELb0ELb0EN7cutlass6half_tE19Flash_kernel_traitsILi32ELi64ELi256ELi4ES3_EELb0ELb0ELb0ELb0ELb1ELb1ELb1ELb0EEEvNS_16Flash_fwd_paramsE,"aw",@nobits
	.sectionflags	@""
	.align	16
	.zero		1024


//--------------------- .nv.shared._ZN5flash24flash_fwd_splitkv_kernelI23Flash_fwd_kernel_traitsILi32ELi64ELi256ELi4ELb0ELb0EN7cutlass6half_tE19Flash_kernel_traitsILi32ELi64ELi256ELi4ES3_EELb0ELb0ELb0ELb0ELb0ELb0ELb0ELb0EEEvNS_16Flash_fwd_paramsE --------------------------
	.section	.nv.shared._ZN5flash24flash_fwd_splitkv_kernelI23Flash_fwd_kernel_traitsILi32ELi64ELi256ELi4ELb0ELb0EN7cutlass6half_tE19Flash_kernel_traitsILi32ELi64ELi256ELi4ES3_EELb0ELb0ELb0ELb0ELb0ELb0ELb0ELb0EEEvNS_16Flash_fwd_paramsE,"aw",@nobits
	.sectionflags	@""
	.align	16
	.zero		1024


//--------------------- .nv.shared._ZN5flash24flash_fwd_splitkv_kernelI23Flash_fwd_kernel_traitsILi32ELi64ELi256ELi4ELb0ELb0EN7cutlass6half_tE19Flash_kernel_traitsILi32ELi64ELi256ELi4ES3_EELb0ELb0ELb0ELb0ELb0ELb1ELb0ELb0EEEvNS_16Flash_fwd_paramsE --------------------------
	.section	.nv.shared._ZN5flash24flash_fwd_splitkv_kernelI23Flash_fwd_kernel_traitsILi32ELi64ELi256ELi4ELb0ELb0EN7cutlass6half_tE19Flash_kernel_traitsILi32ELi64ELi256ELi4ES3_EELb0ELb0ELb0ELb0ELb0ELb1ELb0ELb0EEEvNS_16Flash_fwd_paramsE,"aw",@nobits
	.sectionflags	@""
	.align	16
	.zero		1024


//--------------------- .nv.shared._ZN5flash24flash_fwd_splitkv_kernelI23Flash_fwd_kernel_traitsILi32ELi64ELi256ELi4ELb0ELb0EN7cutlass6half_tE19Flash_kernel_traitsILi32ELi64ELi256ELi4ES3_EELb0ELb0ELb0ELb0ELb0ELb0ELb0ELb1EEEvNS_16Flash_fwd_paramsE --------------------------
	.section	.nv.shared._ZN5flash24flash_fwd_splitkv_kernelI23Flash_fwd_kernel_traitsILi32ELi64ELi256ELi4ELb0ELb0EN7cutlass6half_tE19Flash_kernel_traitsILi32ELi64ELi256ELi4ES3_EELb0ELb0ELb0ELb0ELb0ELb0ELb0ELb1EEEvNS_16Flash_fwd_paramsE,"aw",@nobits
	.sectionflags	@""
	.align	16
	.zero		1024


//--------------------- .nv.shared._ZN5flash24flash_fwd_splitkv_kernelI23Flash_fwd_kernel_traitsILi32ELi64ELi256ELi4ELb0ELb0EN7cutlass6half_tE19Flash_kernel_traitsILi32ELi64ELi256ELi4ES3_EELb0ELb0ELb0ELb0ELb0ELb1ELb0ELb1EEEvNS_16Flash_fwd_paramsE --------------------------
	.section	.nv.shared._ZN5flash24flash_fwd_splitkv_kernelI23Flash_fwd_kernel_traitsILi32ELi64ELi256ELi4ELb0ELb0EN7cutlass6half_tE19Flash_kernel_traitsILi32ELi64ELi256ELi4ES3_EELb0ELb0ELb0ELb0ELb0ELb1ELb0ELb1EEEvNS_16Flash_fwd_paramsE,"aw",@nobits
	.sectionflags	@""
	.align	16
	.zero		1024


//--------------------- .nv.shared._ZN5flash24flash_fwd_splitkv_kernelI23Flash_fwd_kernel_traitsILi32ELi64ELi256ELi4ELb0ELb0EN7cutlass6half_tE19Flash_kernel_traitsILi32ELi64ELi256ELi4ES3_EELb0ELb0ELb0ELb0ELb0ELb0ELb1ELb0EEEvNS_16Flash_fwd_paramsE --------------------------
	.section	.nv.shared._ZN5flash24flash_fwd_splitkv_kernelI23Flash_fwd_kernel_traitsILi32ELi64ELi256ELi4ELb0ELb0EN7cutlass6half_tE19Flash_kernel_traitsILi32ELi64ELi256ELi4ES3_EELb0ELb0ELb0ELb0ELb0ELb0ELb1ELb0EEEvNS_16Flash_fwd_paramsE,"aw",@nobits
	.sectionflags	@""
	.align	16
	.zero		1024


//--------------------- .nv.shared._ZN5flash24flash_fwd_splitkv_kernelI23Flash_fwd_kernel_traitsILi32ELi64ELi256ELi4ELb0ELb0EN7cutlass6half_tE19Flash_kernel_traitsILi32ELi64ELi256ELi4ES3_EELb0ELb0ELb0ELb0ELb0ELb1ELb1ELb0EEEvNS_16Flash_fwd_paramsE --------------------------
	.section	.nv.shared._ZN5flash24flash_fwd_splitkv_kernelI23Flash_fwd_kernel_traitsILi32ELi64ELi256ELi4ELb0ELb0EN7cutlass6half_tE19Flash_kernel_traitsILi32ELi64ELi256ELi4ES3_EELb0ELb0ELb0ELb0ELb0ELb1ELb1ELb0EEEvNS_16Flash_fwd_paramsE,"aw",@nobits
	.sectionflags	@""
	.align	16
	.zero		1024


//--------------------- .nv.shared._ZN5flash24flash_fwd_splitkv_kernelI23Flash_fwd_kernel_traitsILi32ELi64ELi256ELi4ELb0ELb0EN7cutlass6half_tE19Flash_kernel_traitsILi32ELi64ELi256ELi4ES3_EELb0ELb0ELb0ELb0ELb0ELb0ELb1ELb1EEEvNS_16Flash_fwd_paramsE --------------------------
	.section	.nv.shared._ZN5flash24flash_fwd_splitkv_kernelI23Flash_fwd_kernel_traitsILi32ELi64ELi256ELi4ELb0ELb0EN7cutlass6half_tE19Flash_kernel_traitsILi32ELi64ELi256ELi4ES3_EELb0ELb0ELb0ELb0ELb0ELb0ELb1ELb1EEEvNS_16Flash_fwd_paramsE,"aw",@nobits
	.sectionflags	@""
	.align	16
	.zero		1024


//--------------------- .nv.shared._ZN5flash24flash_fwd_splitkv_kernelI23Flash_fwd_kernel_traitsILi32ELi64ELi256ELi4ELb0ELb0EN7cutlass6half_tE19Flash_kernel_traitsILi32ELi64ELi256ELi4ES3_EELb0ELb0ELb0ELb0ELb0ELb1ELb1ELb1EEEvNS_16Flash_fwd_paramsE --------------------------
	.section	.nv.shared._ZN5flash24flash_fwd_splitkv_kernelI23Flash_fwd_kernel_traitsILi32ELi64ELi256ELi4ELb0ELb0EN7cutlass6half_tE19Flash_kernel_traitsILi32ELi64ELi256ELi4ES3_EELb0ELb0ELb0ELb0ELb0ELb1ELb1ELb1EEEvNS_16Flash_fwd_paramsE,"aw",@nobits
	.sectionflags	@""
	.align	16
	.zero		1024


//--------------------- .nv.shared._ZN5flash24flash_fwd_splitkv_kernelI23Flash_fwd_kernel_traitsILi32ELi64ELi256ELi4ELb0ELb0EN7cutlass6half_tE19Flash_kernel_traitsILi32ELi64ELi256ELi4ES3_EELb0ELb1ELb0ELb0ELb0ELb0ELb0ELb0EEEvNS_16Flash_fwd_paramsE --------------------------
	.section	.nv.shared._ZN5flash24flash_fwd_splitkv_kernelI23Flash_fwd_kernel_traitsILi32ELi64ELi256ELi4ELb0ELb0EN7cutlass6half_tE19Flash_kernel_traitsILi32ELi64ELi256ELi4ES3_EELb0ELb1ELb0ELb0ELb0ELb0ELb0ELb0EEEvNS_16Flash_fwd_paramsE,"aw",@nobits
	.sectionflags	@""
	.align	16
	.zero		1024


//--------------------- .nv.shared._ZN5flash24flash_fwd_splitkv_kernelI23Flash_fwd_kernel_traitsILi32ELi64ELi256ELi4ELb0ELb0EN7cutlass6half_tE19Flash_kernel_traitsILi32ELi64ELi256ELi4ES3_EELb0ELb1ELb0ELb0ELb0ELb1ELb0ELb0EEEvNS_16Flash_fwd_paramsE --------------------------
	.section	.nv.shared._ZN5flash24flash_fwd_splitkv_kernelI23Flash_fwd_kernel_traitsILi32ELi64ELi256ELi4ELb0ELb0EN7cutlass6half_tE19Flash_kernel_traitsILi32ELi64ELi256ELi4ES3_EELb0ELb1ELb0ELb0ELb0ELb1ELb0ELb0EEEvNS_16Flash_fwd_paramsE,"aw",@nobits
	.sectionflags	@""
	.align	16
	.zero		1024


//--------------------- .nv.shared._ZN5flash24flash_fwd_splitkv_kernelI23Flash_fwd_kernel_traitsILi32ELi64ELi256ELi4ELb0ELb0EN7cutlass6half_tE19Flash_kernel_traitsILi32ELi64ELi256ELi4ES3_EELb0ELb1ELb0ELb0ELb0ELb0ELb0ELb1EEEvNS_16Flash_fwd_paramsE --------------------------
	.section	.nv.shared._ZN5flash24flash_fwd_splitkv_kernelI23Flash_fwd_kernel_traitsILi32ELi64ELi256ELi4ELb0ELb0EN7cutlass6half_tE19Flash_kernel_traitsILi32ELi64ELi256ELi4ES3_EELb0ELb1ELb0ELb0ELb0ELb0ELb0ELb1EEEvNS_16Flash_fwd_paramsE,"aw",@nobits
	.sectionflags	@""
	.align	16
	.zero		1024


//--------------------- .nv.shared._ZN5flash24flash_fwd_splitkv_kernelI23Flash_fwd_kernel_traitsILi32ELi64ELi256ELi4ELb0ELb0EN7cutlass6half_tE19Flash_kernel_traitsILi32ELi64ELi256ELi4ES3_EELb0ELb1ELb0ELb0ELb0ELb1ELb0ELb1EEEvNS_16Flash_fwd_paramsE --------------------------
	.section	.nv.shared._ZN5flash24flash_fwd_splitkv_kernelI23Flash_fwd_kernel_traitsILi32ELi64ELi256ELi4ELb0ELb0EN7cutlass6half_tE19Flash_kernel_traitsILi32ELi64ELi256ELi4ES3_EELb0ELb1ELb0ELb0ELb0ELb1ELb0ELb1EEEvNS_16Flash_fwd_paramsE,"aw",@nobits
	.sectionflags	@""
	.align	16
	.zero		1024


//--------------------- .nv.shared._ZN5flash24flash_fwd_splitkv_kernelI23Flash_fwd_kernel_traitsILi32ELi64ELi256ELi4ELb0ELb0EN7cutlass6half_tE19Flash_kernel_traitsILi32ELi64ELi256ELi4ES3_EELb0ELb1ELb0ELb0ELb0ELb0ELb1ELb0EEEvNS_16Flash_fwd_paramsE --------------------------
	.section	.nv.shared._ZN5flash24flash_fwd_splitkv_kernelI23Flash_fwd_kernel_traitsILi32ELi64ELi256ELi4ELb0ELb0EN7cutlass6half_tE19Flash_kernel_traitsILi32ELi64ELi256ELi4ES3_EELb0ELb1ELb0ELb0ELb0ELb0ELb1ELb0EEEvNS_16Flash_fwd_paramsE,"aw",@nobits
	.sectionflags	@""
	.align	16
	.zero		1024


//--------------------- .nv.shared._ZN5flash24flash_fwd_splitkv_kernelI23Flash_fwd_kernel_traitsILi32ELi64ELi256ELi4ELb0ELb0EN7cutlass6half_tE19Flash_kernel_traitsILi32ELi64ELi256ELi4ES3_EELb0ELb1ELb0ELb0ELb0ELb1ELb1ELb0EEEvNS_16Flash_fwd_paramsE --------------------------
	.section	.nv.shared._ZN5flash24flash_fwd_splitkv_kernelI23Flash_fwd_kernel_traitsILi32ELi64ELi256ELi4ELb0ELb0EN7cutlass6half_tE19Flash_kernel_traitsILi32ELi64ELi256ELi4ES3_EELb0ELb1ELb0ELb0ELb0ELb1ELb1ELb0EEEvNS_16Flash_fwd_paramsE,"aw",@nobits
	.sectionflags	@""
	.align	16
	.zero		1024


//--------------------- .nv.shared._ZN5flash24flash_fwd_splitkv_kernelI23Flash_fwd_kernel_traitsILi32ELi64ELi256ELi4ELb0ELb0EN7cutlass6half_tE19Flash_kernel_traitsILi32ELi64ELi256ELi4ES3_EELb0ELb1ELb0ELb0ELb0ELb0ELb1ELb1EEEvNS_16Flash_fwd_paramsE --------------------------
	.section	.nv.shared._ZN5flash24flash_fwd_splitkv_kernelI23Flash_fwd_kernel_traitsILi32ELi64ELi256ELi4ELb0ELb0EN7cutlass6half_tE19Flash_kernel_traitsILi32ELi64ELi256ELi4ES3_EELb0ELb1ELb0ELb0ELb0ELb0ELb1ELb1EEEvNS_16Flash_fwd_paramsE,"aw",@nobits
	.sectionflags	@""
	.align	16
	.zero		1024


//--------------------- .nv.shared._ZN5flash24flash_fwd_splitkv_kernelI23Flash_fwd_kernel_traitsILi32ELi64ELi256ELi4ELb0ELb0EN7cutlass6half_tE19Flash_kernel_traitsILi32ELi64ELi256ELi4ES3_EELb0ELb1ELb0ELb0ELb0ELb1ELb1ELb1EEEvNS_16Flash_fwd_paramsE --------------------------
	.section	.nv.shared._ZN5flash24flash_fwd_splitkv_kernelI23Flash_fwd_kernel_traitsILi32ELi64ELi256ELi4ELb0ELb0EN7cutlass6half_tE19Flash_kernel_traitsILi32ELi64ELi256ELi4ES3_EELb0ELb1ELb0ELb0ELb0ELb1ELb1ELb1EEEvNS_16Flash_fwd_paramsE,"aw",@nobits
	.sectionflags	@""
	.align	16
	.zero		1024


//--------------------- .nv.shared._ZN5flash24flash_fwd_splitkv_kernelI23Flash_fwd_kernel_traitsILi32ELi64ELi256ELi4ELb0ELb0EN7cutlass6half_tE19Flash_kernel_traitsILi32ELi64ELi256ELi4ES3_EELb0ELb0ELb0ELb1ELb1ELb0ELb0ELb0EEEvNS_16Flash_fwd_paramsE --------------------------
	.section	.nv.shared._ZN5flash24flash_fwd_splitkv_kernelI23Flash_fwd_kernel_traitsILi32ELi64ELi256ELi4ELb0ELb0EN7cutlass6half_tE19Flash_kernel_traitsILi32ELi64ELi256ELi4ES3_EELb0ELb0ELb0ELb1ELb1ELb0ELb0ELb0EEEvNS_16Flash_fwd_paramsE,"aw",@nobits
	.sectionflags	@""
	.align	16
	.zero		1024


//--------------------- .nv.shared._ZN5flash24flash_fwd_splitkv_kernelI23Flash_fwd_kernel_traitsILi32ELi64ELi256ELi4ELb0ELb0EN7cutlass6half_tE19Flash_kernel_traitsILi32ELi64ELi256ELi4ES3_EELb0ELb0ELb0ELb1ELb1ELb1ELb0ELb0EEEvNS_16Flash_fwd_paramsE --------------------------
	.section	.nv.shared._ZN5flash24flash_fwd_splitkv_kernelI23Flash_fwd_kernel_traitsILi32ELi64ELi256ELi4ELb0ELb0EN7cutlass6half_tE19Flash_kernel_traitsILi32ELi64ELi256ELi4ES3_EELb0ELb0ELb0ELb1ELb1ELb1ELb0ELb0EEEvNS_16Flash_fwd_paramsE,"aw",@nobits
	.sectionflags	@""
	.align	16
	.zero		1024


//--------------------- .nv.shared._ZN5flash24flash_fwd_splitkv_kernelI23Flash_fwd_kernel_traitsILi32ELi64ELi256ELi4ELb0ELb0EN7cutlass6half_tE19Flash_kernel_traitsILi32ELi64ELi256ELi4ES3_EELb0ELb0ELb1ELb0ELb0ELb0ELb0ELb0EEEvNS_16Flash_fwd_paramsE --------------------------
	.section	.nv.shared._ZN5flash24flash_fwd_splitkv_kernelI23Flash_fwd_kernel_traitsILi32ELi64ELi256ELi4ELb0ELb0EN7cutlass6half_tE19Flash_kernel_traitsILi32ELi64ELi256ELi4ES3_EELb0ELb0ELb1ELb0ELb0ELb0ELb0ELb0EEEvNS_16Flash_fwd_paramsE,"aw",@nobits
	.sectionflags	@""
	.align	16
	.zero		1024


//--------------------- .nv.shared._ZN5flash24flash_fwd_splitkv_kernelI23Flash_fwd_kernel_traitsILi32ELi64ELi256ELi4ELb0ELb0EN7cutlass6half_tE19Flash_kernel_traitsILi32ELi64ELi256ELi4ES3_EELb0ELb0ELb1ELb0ELb0ELb1ELb0ELb0EEEvNS_16Flash_fwd_paramsE --------------------------
	.section	.nv.shared._ZN5flash24flash_fwd_splitkv_kernelI23Flash_fwd_kernel_traitsILi32ELi64ELi256ELi4ELb0ELb0EN7cutlass6half_tE19Flash_kernel_traitsILi32ELi64ELi256ELi4ES3_EELb0ELb0ELb1ELb0ELb0ELb1ELb0ELb0EEEvNS_16Flash_fwd_paramsE,"aw",@nobits
	.sectionflags	@""
	.align	16
	.zero		1024


//--------------------- .nv.shared._ZN5flash24flash_fwd_splitkv_kernelI23Flash_fwd_kernel_traitsILi32ELi64ELi256ELi4ELb0ELb0EN7cutlass6half_tE19Flash_kernel_traitsILi32ELi64ELi256ELi4ES3_EELb0ELb0ELb0ELb0ELb1ELb0ELb0ELb1EEEvNS_16Flash_fwd_paramsE --------------------------
	.section	.nv.shared._ZN5flash24flash_fwd_splitkv_kernelI23Flash_fwd_kernel_traitsILi32ELi64ELi256ELi4ELb0ELb0EN7cutlass6half_tE19Flash_kernel_traitsILi32ELi64ELi256ELi4ES3_EELb0ELb0ELb0ELb0ELb1ELb0ELb0ELb1EEEvNS_16Flash_fwd_paramsE,"aw",@nobits
	.sectionflags	@""
	.align	16
	.zero		1024


//--------------------- .nv.shared._ZN5flash24flash_fwd_splitkv_kernelI23Flash_fwd_kernel_traitsILi32ELi64ELi256ELi4ELb0ELb0EN7cutlass6half_tE19Flash_kernel_traitsILi32ELi64ELi256ELi4ES3_EELb0ELb0ELb0ELb0ELb1ELb1ELb0ELb1EEEvNS_16Flash_fwd_paramsE --------------------------
	.section	.nv.shared._ZN5flash24flash_fwd_splitkv_kernelI23Flash_fwd_kernel_traitsILi32ELi64ELi256ELi4ELb0ELb0EN7cutlass6half_tE19Flash_kernel_traitsILi32ELi64ELi256ELi4ES3_EELb0ELb0ELb0ELb0ELb1ELb1ELb0ELb1EEEvNS_16Flash_fwd_paramsE,"aw",@nobits
	.sectionflags	@""
	.align	16
	.zero		1024


//--------------------- .nv.shared._ZN5flash24flash_fwd_splitkv_kernelI23Flash_fwd_kernel_traitsILi32ELi64ELi256ELi4ELb0ELb0EN7cutlass6half_tE19Flash_kernel_traitsILi32ELi64ELi256ELi4ES3_EELb0ELb0ELb1ELb0ELb0ELb0ELb0ELb1EEEvNS_16Flash_fwd_paramsE --------------------------
	.section	.nv.shared._ZN5flash24flash_fwd_splitkv_kernelI23Flash_fwd_kernel_traitsILi32ELi64ELi256ELi4ELb0ELb0EN7cutlass6half_tE19Flash_kernel_traitsILi32ELi64ELi256ELi4ES3_EELb0ELb0ELb1ELb0ELb0ELb0ELb0ELb1EEEvNS_16Flash_fwd_paramsE,"aw",@nobits
	.sectionflags	@""
	.align	16
	.zero		1024


//--------------------- .nv.shared._ZN5flash24flash_fwd_splitkv_kernelI23Flash_fwd_kernel_traitsILi32ELi64ELi256ELi4ELb0ELb0EN7cutlass6half_tE19Flash_kernel_traitsILi32ELi64ELi256ELi4ES3_EELb0ELb0ELb1ELb0ELb0ELb1ELb0ELb1EEEvNS_16Flash_fwd_paramsE --------------------------
	.section	.nv.shared._ZN5flash24flash_fwd_splitkv_kernelI23Flash_fwd_kernel_traitsILi32ELi64ELi256ELi4ELb0ELb0EN7cutlass6half_tE19Flash_kernel_traitsILi32ELi64ELi256ELi4ES3_EELb0ELb0ELb1ELb0ELb0ELb1ELb0ELb1EEEvNS_16Flash_fwd_paramsE,"aw",@nobits
	.sectionflags	@""
	.align	16
	.zero		1024


//--------------------- .nv.shared._ZN5flash24flash_fwd_splitkv_kernelI23Flash_fwd_kernel_traitsILi32ELi64ELi256ELi4ELb0ELb0EN7cutlass6half_tE19Flash_kernel_traitsILi32ELi64ELi256ELi4ES3_EELb0ELb0ELb0ELb1ELb1ELb0ELb1ELb0EEEvNS_16Flash_fwd_paramsE --------------------------
	.section	.nv.shared._ZN5flash24flash_fwd_splitkv_kernelI23Flash_fwd_kernel_traitsILi32ELi64ELi256ELi4ELb0ELb0EN7cutlass6half_tE19Flash_kernel_traitsILi32ELi64ELi256ELi4ES3_EELb0ELb0ELb0ELb1ELb1ELb0ELb1ELb0EEEvNS_16Flash_fwd_paramsE,"aw",@nobits
	.sectionflags	@""
	.align	16
	.zero		1024


//--------------------- .nv.shared._ZN5flash24flash_fwd_splitkv_kernelI23Flash_fwd_kernel_traitsILi32ELi64ELi256ELi4ELb0ELb0EN7cutlass6half_tE19Flash_kernel_traitsILi32ELi64ELi256ELi4ES3_EELb0ELb0ELb0ELb1ELb1ELb1ELb1ELb0EEEvNS_16Flash_fwd_paramsE --------------------------
	.section	.nv.shared._ZN5flash24flash_fwd_splitkv_kernelI23Flash_fwd_kernel_traitsILi32ELi64ELi256ELi4ELb0ELb0EN7cutlass6half_tE19Flash_kernel_traitsILi32ELi64ELi256ELi4ES3_EELb0ELb0ELb0ELb1ELb1ELb1ELb1ELb0EEEvNS_16Flash_fwd_paramsE,"aw",@nobits
	.sectionflags	@""
	.align	16
	.zero		1024


//--------------------- .nv.shared._ZN5flash24flash_fwd_splitkv_kernelI23Flash_fwd_kernel_traitsILi32ELi64ELi256ELi4ELb0ELb0EN7cutlass6half_tE19Flash_kernel_traitsILi32ELi64ELi256ELi4ES3_EELb0ELb0ELb1ELb0ELb0ELb0ELb1ELb0EEEvNS_16Flash_fwd_paramsE --------------------------
	.section	.nv.shared._ZN5flash24flash_fwd_splitkv_kernelI23Flash_fwd_kernel_traitsILi32ELi64ELi256ELi4ELb0ELb0EN7cutlass6half_tE19Flash_kernel_traitsILi32ELi64ELi256ELi4ES3_EELb0ELb0ELb1ELb0ELb0ELb0ELb1ELb0EEEvNS_16Flash_fwd_paramsE,"aw",@nobits
	.sectionflags	@""
	.align	16
	.zero		1024


//--------------------- .nv.shared._ZN5flash24flash_fwd_splitkv_kernelI23Flash_fwd_kernel_traitsILi32ELi64ELi256ELi4ELb0ELb0EN7cutlass6half_tE19Flash_kernel_traitsILi32ELi64ELi256ELi4ES3_EELb0ELb0ELb1ELb0ELb0ELb1ELb1ELb0EEEvNS_16Flash_fwd_paramsE --------------------------
	.section	.nv.shared._ZN5flash24flash_fwd_splitkv_kernelI23Flash_fwd_kernel_traitsILi32ELi64ELi256ELi4ELb0ELb0EN7cutlass6half_tE19Flash_kernel_traitsILi32ELi64ELi256ELi4ES3_EELb0ELb0ELb1ELb0ELb0ELb1ELb1ELb0EEEvNS_16Flash_fwd_paramsE,"aw",@nobits
	.sectionflags	@""
	.align	16
	.zero		1024


//--------------------- .nv.shared._ZN5flash24flash_fwd_splitkv_kernelI23Flash_fwd_kernel_traitsILi32ELi64ELi256ELi4ELb0ELb0EN7cutlass6half_tE19Flash_kernel_traitsILi32ELi64ELi256ELi4ES3_EELb0ELb0ELb0ELb0ELb1ELb0ELb1ELb1EEEvNS_16Flash_fwd_paramsE --------------------------
	.section	.nv.shared._ZN5flash24flash_fwd_splitkv_kernelI23Flash_fwd_kernel_traitsILi32ELi64ELi256ELi4ELb0ELb0EN7cutlass6half_tE19Flash_kernel_traitsILi32ELi64ELi256ELi4ES3_EELb0ELb0ELb0ELb0ELb1ELb0ELb1ELb1EEEvNS_16Flash_fwd_paramsE,"aw",@nobits
	.sectionflags	@""
	.align	16
	.zero		1024


//--------------------- .nv.shared._ZN5flash24flash_fwd_splitkv_kernelI23Flash_fwd_kernel_traitsILi32ELi64ELi256ELi4ELb0ELb0EN7cutlass6half_tE19Flash_kernel_traitsILi32ELi64ELi256ELi4ES3_EELb0ELb0ELb0ELb0ELb1ELb1ELb1ELb1EEEvNS_16Flash_fwd_paramsE --------------------------
	.section	.nv.shared._ZN5flash24flash_fwd_splitkv_kernelI23Flash_fwd_kernel_traitsILi32ELi64ELi256ELi4ELb0ELb0EN7cutlass6half_tE19Flash_kernel_traitsILi32ELi64ELi256ELi4ES3_EELb0ELb0ELb0ELb0ELb1ELb1ELb1ELb1EEEvNS_16Flash_fwd_paramsE,"aw",@nobits
	.sectionflags	@""
	.align	16
	.zero		1024


//--------------------- .nv.shared._ZN5flash24flash_fwd_splitkv_kernelI23Flash_fwd_kernel_traitsILi32ELi64ELi256ELi4ELb0ELb0EN7cutlass6half_tE19Flash_kernel_traitsILi32ELi64ELi256ELi4ES3_EELb0ELb0ELb1ELb0ELb0ELb0ELb1ELb1EEEvNS_16Flash_fwd_paramsE --------------------------
	.section	.nv.shared._ZN5flash24flash_fwd_splitkv_kernelI23Flash_fwd_kernel_traitsILi32ELi64ELi256ELi4ELb0ELb0EN7cutlass6half_tE19Flash_kernel_traitsILi32ELi64ELi256ELi4ES3_EELb0ELb0ELb1ELb0ELb0ELb0ELb1ELb1EEEvNS_16Flash_fwd_paramsE,"aw",@nobits
	.sectionflags	@""
	.align	16
	.zero		1024


//--------------------- .nv.shared._ZN5flash24flash_fwd_splitkv_kernelI23Flash_fwd_kernel_traitsILi32ELi64ELi256ELi4ELb0ELb0EN7cutlass6half_tE19Flash_kernel_traitsILi32ELi64ELi256ELi4ES3_EELb0ELb0ELb1ELb0ELb0ELb1ELb1ELb1EEEvNS_16Flash_fwd_paramsE --------------------------
	.section	.nv.shared._ZN5flash24flash_fwd_splitkv_kernelI23Flash_fwd_kernel_traitsILi32ELi64ELi256ELi4ELb0ELb0EN7cutlass6half_tE19Flash_kernel_traitsILi32ELi64ELi256ELi4ES3_EELb0ELb0ELb1ELb0ELb0ELb1ELb1ELb1EEEvNS_16Flash_fwd_paramsE,"aw",@nobits
	.sectionflags	@""
	.align	16
	.zero		1024


//--------------------- .nv.shared._ZN5flash24flash_fwd_splitkv_kernelI23Flash_fwd_kernel_traitsILi32ELi64ELi256ELi4ELb0ELb0EN7cutlass6half_tE19Flash_kernel_traitsILi32ELi64ELi256ELi4ES3_EELb0ELb1ELb0ELb0ELb1ELb0ELb0ELb0EEEvNS_16Flash_fwd_paramsE --------------------------
	.section	.nv.shared._ZN5flash24flash_fwd_splitkv_kernelI23Flash_fwd_kernel_traitsILi32ELi64ELi256ELi4ELb0ELb0EN7cutlass6half_tE19Flash_kernel_traitsILi32ELi64ELi256ELi4ES3_EELb0ELb1ELb0ELb0ELb1ELb0ELb0ELb0EEEvNS_16Flash_fwd_paramsE,"aw",@nobits
	.sectionflags	@""
	.align	16
	.zero		1024


//--------------------- .nv.shared._ZN5flash24flash_fwd_splitkv_kernelI23Flash_fwd_kernel_traitsILi32ELi64ELi256ELi4ELb0ELb0EN7cutlass6half_tE19Flash_kernel_traitsILi32ELi64ELi256ELi4ES3_EELb0ELb1ELb0ELb0ELb1ELb1ELb0ELb0EEEvNS_16Flash_fwd_paramsE --------------------------
	.section	.nv.shared._ZN5flash24flash_fwd_splitkv_kernelI23Flash_fwd_kernel_traitsILi32ELi64ELi256ELi4ELb0ELb0EN7cutlass6half_tE19Flash_kernel_traitsILi32ELi64ELi256ELi4ES3_EELb0ELb1ELb0ELb0ELb1ELb1ELb0ELb0EEEvNS_16Flash_fwd_paramsE,"aw",@nobits
	.sectionflags	@""
	.align	16
	.zero		1024


//--------------------- .nv.shared._ZN5flash24flash_fwd_splitkv_kernelI23Flash_fwd_kernel_traitsILi32ELi64ELi256ELi4ELb0ELb0EN7cutlass6half_tE19Flash_kernel_traitsILi32ELi64ELi256ELi4ES3_EELb0ELb1ELb1ELb0ELb0ELb0ELb0ELb0EEEvNS_16Flash_fwd_paramsE --------------------------
	.section	.nv.shared._ZN5flash24flash_fwd_splitkv_kernelI23Flash_fwd_kernel_traitsILi32ELi64ELi256ELi4ELb0ELb0EN7cutlass6half_tE19Flash_kernel_traitsILi32ELi64ELi256ELi4ES3_EELb0ELb1ELb1ELb0ELb0ELb0ELb0ELb0EEEvNS_16Flash_fwd_paramsE,"aw",@nobits
	.sectionflags	@""
	.align	16
	.zero		1024


//--------------------- .nv.shared._ZN5flash24flash_fwd_splitkv_kernelI23Flash_fwd_kernel_traitsILi32ELi64ELi256ELi4ELb0ELb0EN7cutlass6half_tE19Flash_kernel_traitsILi32ELi64ELi256ELi4ES3_EELb0ELb1ELb1ELb0ELb0ELb1ELb0ELb0EEEvNS_16Flash_fwd_paramsE --------------------------
	.section	.nv.shared._ZN5flash24flash_fwd_splitkv_kernelI23Flash_fwd_kernel_traitsILi32ELi64ELi256ELi4ELb0ELb0EN7cutlass6half_tE19Flash_kernel_traitsILi32ELi64ELi256ELi4ES3_EELb0ELb1ELb1ELb0ELb0ELb1ELb0ELb0EEEvNS_16Flash_fwd_paramsE,"aw",@nobits
	.sectionflags	@""
	.align	16
	.zero		1024


//--------------------- .nv.shared._ZN5flash24flash_fwd_splitkv_kernelI23Flash_fwd_kernel_traitsILi32ELi64ELi256ELi4ELb0ELb0EN7cutlass6half_tE19Flash_kernel_traitsILi32ELi64ELi256ELi4ES3_EELb0ELb1ELb0ELb0ELb1ELb0ELb0ELb1EEEvNS_16Flash_fwd_paramsE --------------------------
	.section	.nv.shared._ZN5flash24flash_fwd_splitkv_kernelI23Flash_fwd_kernel_traitsILi32ELi64ELi256ELi4ELb0ELb0EN7cutlass6half_tE19Flash_kernel_traitsILi32ELi64ELi256ELi4ES3_EELb0ELb1ELb0ELb0ELb1ELb0ELb0ELb1EEEvNS_16Flash_fwd_paramsE,"aw",@nobits
	.sectionflags	@""
	.align	16
	.zero		1024


//--------------------- .nv.shared._ZN5flash24flash_fwd_splitkv_kernelI23Flash_fwd_kernel_traitsILi32ELi64ELi256ELi4ELb0ELb0EN7cutlass6half_tE19Flash_kernel_traitsILi32ELi64ELi256ELi4ES3_EELb0ELb1ELb0ELb0ELb1ELb1ELb0ELb1EEEvNS_16Flash_fwd_paramsE --------------------------
	.section	.nv.shared._ZN5flash24flash_fwd_splitkv_kernelI23Flash_fwd_kernel_traitsILi32ELi64ELi256ELi4ELb0ELb0EN7cutlass6half_tE19Flash_kernel_traitsILi32ELi64ELi256ELi4ES3_EELb0ELb1ELb0ELb0ELb1ELb1ELb0ELb1EEEvNS_16Flash_fwd_paramsE,"aw",@nobits
	.sectionflags	@""
	.align	16
	.zero		1024


//--------------------- .nv.shared._ZN5flash24flash_fwd_splitkv_kernelI23Flash_fwd_kernel_traitsILi32ELi64ELi256ELi4ELb0ELb0EN7cutlass6half_tE19Flash_kernel_traitsILi32ELi64ELi256ELi4ES3_EELb0ELb1ELb1ELb0ELb0ELb0ELb0ELb1EEEvNS_16Flash_fwd_paramsE --------------------------
	.section	.nv.shared._ZN5flash24flash_fwd_splitkv_kernelI23Flash_fwd_kernel_traitsILi32ELi64ELi256ELi4ELb0ELb0EN7cutlass6half_tE19Flash_kernel_traitsILi32ELi64ELi256ELi4ES3_EELb0ELb1ELb1ELb0ELb0ELb0ELb0ELb1EEEvNS_16Flash_fwd_paramsE,"aw",@nobits
	.sectionflags	@""
	.align	16
	.zero		1024


//--------------------- .nv.shared._ZN5flash24flash_fwd_splitkv_kernelI23Flash_fwd_kernel_traitsILi32ELi64ELi256ELi4ELb0ELb0EN7cutlass6half_tE19Flash_kernel_traitsILi32ELi64ELi256ELi4ES3_EELb0ELb1ELb1ELb0ELb0ELb1ELb0ELb1EEEvNS_16Flash_fwd_paramsE --------------------------
	.section	.nv.shared._ZN5flash24flash_fwd_splitkv_kernelI23Flash_fwd_kernel_traitsILi32ELi64ELi256ELi4ELb0ELb0EN7cutlass6half_tE19Flash_kernel_traitsILi32ELi64ELi256ELi4ES3_EELb0ELb1ELb1ELb0ELb0ELb1ELb0ELb1EEEvNS_16Flash_fwd_paramsE,"aw",@nobits
	.sectionflags	@""
	.align	16
	.zero		1024


//--------------------- .nv.shared._ZN5flash24flash_fwd_splitkv_kernelI23Flash_fwd_kernel_traitsILi32ELi64ELi256ELi4ELb0ELb0EN7cutlass6half_tE19Flash_kernel_traitsILi32ELi64ELi256ELi4ES3_EELb0ELb1ELb0ELb0ELb1ELb0ELb1ELb0EEEvNS_16Flash_fwd_paramsE --------------------------
	.section	.nv.shared._ZN5flash24flash_fwd_splitkv_kernelI23Flash_fwd_kernel_traitsILi32ELi64ELi256ELi4ELb0ELb0EN7cutlass6half_tE19Flash_kernel_traitsILi32ELi64ELi256ELi4ES3_EELb0ELb1ELb0ELb0ELb1ELb0ELb1ELb0EEEvNS_16Flash_fwd_paramsE,"aw",@nobits
	.sectionflags	@""
	.align	16
	.zero		1024


//--------------------- .nv.shared._ZN5flash24flash_fwd_splitkv_kernelI23Flash_fwd_kernel_traitsILi32ELi64ELi256ELi4ELb0ELb0EN7cutlass6half_tE19Flash_kernel_traitsILi32ELi64ELi256ELi4ES3_EELb0ELb1ELb0ELb0ELb1ELb1ELb1ELb0EEEvNS_16Flash_fwd_paramsE --------------------------
	.section	.nv.shared._ZN5flash24flash_fwd_splitkv_kernelI23Flash_fwd_kernel_traitsILi32ELi64ELi256ELi4ELb0ELb0EN7cutlass6half_tE19Flash_kernel_traitsILi32ELi64ELi256ELi4ES3_EELb0ELb1ELb0ELb0ELb1ELb1ELb1ELb0EEEvNS_16Flash_fwd_paramsE,"aw",@nobits
	.sectionflags	@""
	.align	16
	.zero		1024


//--------------------- .nv.shared._ZN5flash24flash_fwd_splitkv_kernelI23Flash_fwd_kernel_traitsILi32ELi64ELi256ELi4ELb0ELb0EN7cutlass6half_tE19Flash_kernel_traitsILi32ELi64ELi256ELi4ES3_EELb0ELb1ELb1ELb0ELb0ELb0ELb1ELb0EEEvNS_16Flash_fwd_paramsE --------------------------
	.section	.nv.shared._ZN5flash24flash_fwd_splitkv_kernelI23Flash_fwd_kernel_traitsILi32ELi64ELi256ELi4ELb0ELb0EN7cutlass6half_tE19Flash_kernel_traitsILi32ELi64ELi256ELi4ES3_EELb0ELb1ELb1ELb0ELb0ELb0ELb1ELb0EEEvNS_16Flash_fwd_paramsE,"aw",@nobits
	.sectionflags	@""
	.align	16
	.zero		1024


//--------------------- .nv.shared._ZN5flash24flash_fwd_splitkv_kernelI23Flash_fwd_kernel_traitsILi32ELi64ELi256ELi4ELb0ELb0EN7cutlass6half_tE19Flash_kernel_traitsILi32ELi64ELi256ELi4ES3_EELb0ELb1ELb1ELb0ELb0ELb1ELb1ELb0EEEvNS_16Flash_fwd_paramsE --------------------------
	.section	.nv.shared._ZN5flash24flash_fwd_splitkv_kernelI23Flash_fwd_kernel_traitsILi32ELi64ELi256ELi4ELb0ELb0EN7cutlass6half_tE19Flash_kernel_traitsILi32ELi64ELi256ELi4ES3_EELb0ELb1ELb1ELb0ELb0ELb1ELb1ELb0EEEvNS_16Flash_fwd_paramsE,"aw",@nobits
	.sectionflags	@""
	.align	16
	.zero		1024


//--------------------- .nv.shared._ZN5flash24flash_fwd_splitkv_kernelI23Flash_fwd_kernel_traitsILi32ELi64ELi256ELi4ELb0ELb0EN7cutlass6half_tE19Flash_kernel_traitsILi32ELi64ELi256ELi4ES3_EELb0ELb1ELb0ELb0ELb1ELb0ELb1ELb1EEEvNS_16Flash_fwd_paramsE --------------------------
	.section	.nv.shared._ZN5flash24flash_fwd_splitkv_kernelI23Flash_fwd_kernel_traitsILi32ELi64ELi256ELi4ELb0ELb0EN7cutlass6half_tE19Flash_kernel_traitsILi32ELi64ELi256ELi4ES3_EELb0ELb1ELb0ELb0ELb1ELb0ELb1ELb1EEEvNS_16Flash_fwd_paramsE,"aw",@nobits
	.sectionflags	@""
	.align	16
	.zero		1024


//--------------------- .nv.shared._ZN5flash24flash_fwd_splitkv_kernelI23Flash_fwd_kernel_traitsILi32ELi64ELi256ELi4ELb0ELb0EN7cutlass6half_tE19Flash_kernel_traitsILi32ELi64ELi256ELi4ES3_EELb0ELb1ELb0ELb0ELb1ELb1ELb1ELb1EEEvNS_16Flash_fwd_paramsE --------------------------
	.section	.nv.shared._ZN5flash24flash_fwd_splitkv_kernelI23Flash_fwd_kernel_traitsILi32ELi64ELi256ELi4ELb0ELb0EN7cutlass6half_tE19Flash_kernel_traitsILi32ELi64ELi256ELi4ES3_EELb0ELb1ELb0ELb0ELb1ELb1ELb1ELb1EEEvNS_16Flash_fwd_paramsE,"aw",@nobits
	.sectionflags	@""
	.align	16
	.zero		1024


//--------------------- .nv.shared._ZN5flash24flash_fwd_splitkv_kernelI23Flash_fwd_kernel_traitsILi32ELi64ELi256ELi4ELb0ELb0EN7cutlass6half_tE19Flash_kernel_traitsILi32ELi64ELi256ELi4ES3_EELb0ELb1ELb1ELb0ELb0ELb0ELb1ELb1EEEvNS_16Flash_fwd_paramsE --------------------------
	.section	.nv.shared._ZN5flash24flash_fwd_splitkv_kernelI23Flash_fwd_kernel_traitsILi32ELi64ELi256ELi4ELb0ELb0EN7cutlass6half_tE19Flash_kernel_traitsILi32ELi64ELi256ELi4ES3_EELb0ELb1ELb1ELb0ELb0ELb0ELb1ELb1EEEvNS_16Flash_fwd_paramsE,"aw",@nobits
	.sectionflags	@""
	.align	16
	.zero		1024


//--------------------- .nv.shared._ZN5flash24flash_fwd_splitkv_kernelI23Flash_fwd_kernel_traitsILi32ELi64ELi256ELi4ELb0ELb0EN7cutlass6half_tE19Flash_kernel_traitsILi32ELi64ELi256ELi4ES3_EELb0ELb1ELb1ELb0ELb0ELb1ELb1ELb1EEEvNS_16Flash_fwd_paramsE --------------------------
	.section	.nv.shared._ZN5flash24flash_fwd_splitkv_kernelI23Flash_fwd_kernel_traitsILi32ELi64ELi256ELi4ELb0ELb0EN7cutlass6half_tE19Flash_kernel_traitsILi32ELi64ELi256ELi4ES3_EELb0ELb1ELb1ELb0ELb0ELb1ELb1ELb1EEEvNS_16Flash_fwd_paramsE,"aw",@nobits
	.sectionflags	@""
	.align	16
	.zero		1024


//--------------------- .nv.shared._ZN5flash32flash_fwd_splitkv_combine_kernelI23Flash_fwd_kernel_traitsILi32ELi64ELi128ELi4ELb0ELb0EN7cutlass6half_tE19Flash_kernel_traitsILi32ELi64ELi128ELi4ES3_EELi16ELi7ELb0EEEvNS_16Flash_fwd_paramsE --------------------------
	.section	.nv.shared._ZN5flash32flash_fwd_splitkv_combine_kernelI23Flash_fwd_kernel_traitsILi32ELi64ELi128ELi4ELb0ELb0EN7cutlass6half_tE19Flash_kernel_traitsILi32ELi64ELi128ELi4ES3_EELi16ELi7ELb0EEEvNS_16Flash_fwd_paramsE,"aw",@nobits
	.sectionflags	@""
	.align	16
.nv.shared._ZN5flash32flash_fwd_splitkv_combine_kernelI23Flash_fwd_kernel_traitsILi32ELi64ELi128ELi4ELb0ELb0EN7cutlass6half_tE19Flash_kernel_traitsILi32ELi64ELi128ELi4ES3_EELi16ELi7ELb0EEEvNS_16Flash_fwd_paramsE:
	.zero		9728


//--------------------- .nv.shared._ZN5flash32flash_fwd_splitkv_combine_kernelI23Flash_fwd_kernel_traitsILi32ELi64ELi128ELi4ELb0ELb0EN7cutlass6half_tE19Flash_kernel_traitsILi32ELi64ELi128ELi4ES3_EELi16ELi6ELb0EEEvNS_16Flash_fwd_paramsE --------------------------
	.section	.nv.shared._ZN5flash32flash_fwd_splitkv_combine_kernelI23Flash_fwd_kernel_traitsILi32ELi64ELi128ELi4ELb0ELb0EN7cutlass6half_tE19Flash_kernel_traitsILi32ELi64ELi128ELi4ES3_EELi16ELi6ELb0EEEvNS_16Flash_fwd_paramsE,"aw",@nobits
	.sectionflags	@""
	.align	16
.nv.shared._ZN5flash32flash_fwd_splitkv_combine_kernelI23Flash_fwd_kernel_traitsILi32ELi64ELi128ELi4ELb0ELb0EN7cutlass6half_tE19Flash_kernel_traitsILi32ELi64ELi128ELi4ES3_EELi16ELi6ELb0EEEvNS_16Flash_fwd_paramsE:
	.zero		5376


//--------------------- .nv.shared._ZN5flash32flash_fwd_splitkv_combine_kernelI23Flash_fwd_kernel_traitsILi32ELi64ELi128ELi4ELb0ELb0EN7cutlass6half_tE19Flash_kernel_traitsILi32ELi64ELi128ELi4ES3_EELi16ELi5ELb0EEEvNS_16Flash_fwd_paramsE --------------------------
	.section	.nv.shared._ZN5flash32flash_fwd_splitkv_combine_kernelI23Flash_fwd_kernel_traitsILi32ELi64ELi128ELi4ELb0ELb0EN7cutlass6half_tE19Flash_kernel_traitsILi32ELi64ELi128ELi4ES3_EELi16ELi5ELb0EEEvNS_16Flash_fwd_paramsE,"aw",@nobits
	.sectionflags	@""
	.align	16
.nv.shared._ZN5flash32flash_fwd_splitkv_combine_kernelI23Flash_fwd_kernel_traitsILi32ELi64ELi128ELi4ELb0ELb0EN7cutlass6half_tE19Flash_kernel_traitsILi32ELi64ELi128ELi4ES3_EELi16ELi5ELb0EEEvNS_16Flash_fwd_paramsE:
	.zero		3200


//--------------------- .nv.shared._ZN5flash32flash_fwd_splitkv_combine_kernelI23Flash_fwd_kernel_traitsILi32ELi64ELi128ELi4ELb0ELb0EN7cutlass6half_tE19Flash_kernel_traitsILi32ELi64ELi128ELi4ES3_EELi16ELi4ELb0EEEvNS_16Flash_fwd_paramsE --------------------------
	.section	.nv.shared._ZN5flash32flash_fwd_splitkv_combine_kernelI23Flash_fwd_kernel_traitsILi32ELi64ELi128ELi4ELb0ELb0EN7cutlass6half_tE19Flash_kernel_traitsILi32ELi64ELi128ELi4ES3_EELi16ELi4ELb0EEEvNS_16Flash_fwd_paramsE,"aw",@nobits
	.sectionflags	@""
	.align	16
.nv.shared._ZN5flash32flash_fwd_splitkv_combine_kernelI23Flash_fwd_kernel_traitsILi32ELi64ELi128ELi4ELb0ELb0EN7cutlass6half_tE19Flash_kernel_traitsILi32ELi64ELi128ELi4ES3_EELi16ELi4ELb0EEEvNS_16Flash_fwd_paramsE:
	.zero		2112


//--------------------- .nv.shared._ZN5flash32flash_fwd_splitkv_combine_kernelI23Flash_fwd_kernel_traitsILi32ELi64ELi128ELi4ELb0ELb0EN7cutlass6half_tE19Flash_kernel_traitsILi32ELi64ELi128ELi4ES3_EELi16ELi3ELb0EEEvNS_16Flash_fwd_paramsE --------------------------
	.section	.nv.shared._ZN5flash32flash_fwd_splitkv_combine_kernelI23Flash_fwd_kernel_traitsILi32ELi64ELi128ELi4ELb0ELb0EN7cutlass6half_tE19Flash_kernel_traitsILi32ELi64ELi128ELi4ES3_EELi16ELi3ELb0EEEvNS_16Flash_fwd_paramsE,"aw",@nobits
	.sectionflags	@""
	.align	16
.nv.shared._ZN5flash32flash_fwd_splitkv_combine_kernelI23Flash_fwd_kernel_traitsILi32ELi64ELi128ELi4ELb0ELb0EN7cutlass6half_tE19Flash_kernel_traitsILi32ELi64ELi128ELi4ES3_EELi16ELi3ELb0EEEvNS_16Flash_fwd_paramsE:
	.zero		1568


//--------------------- .nv.shared._ZN5flash32flash_fwd_splitkv_combine_kernelI23Flash_fwd_kernel_traitsILi32ELi64ELi128ELi4ELb0ELb0EN7cutlass6half_tE19Flash_kernel_traitsILi32ELi64ELi128ELi4ES3_EELi16ELi2ELb0EEEvNS_16Flash_fwd_paramsE --------------------------
	.section	.nv.shared._ZN5flash32flash_fwd_splitkv_combine_kernelI23Flash_fwd_kernel_traitsILi32ELi64ELi128ELi4ELb0ELb0EN7cutlass6half_tE19Flash_kernel_traitsILi32ELi64ELi128ELi4ES3_EELi16ELi2ELb0EEEvNS_16Flash_fwd_paramsE,"aw",@nobits
	.sectionflags	@""
	.align	16
.nv.shared._ZN5flash32flash_fwd_splitkv_combine_kernelI23Flash_fwd_kernel_traitsILi32ELi64ELi128ELi4ELb0ELb0EN7cutlass6half_tE19Flash_kernel_traitsILi32ELi64ELi128ELi4ES3_EELi16ELi2ELb0EEEvNS_16Flash_fwd_paramsE:
	.zero		1296


//--------------------- .nv.shared._ZN5flash32flash_fwd_splitkv_combine_kernelI23Flash_fwd_kernel_traitsILi32ELi64ELi128ELi4ELb0ELb0EN7cutlass6half_tE19Flash_kernel_traitsILi32ELi64ELi128ELi4ES3_EELi16ELi1ELb0EEEvNS_16Flash_fwd_paramsE --------------------------
	.section	.nv.shared._ZN5flash32flash_fwd_splitkv_combine_kernelI23Flash_fwd_kernel_traitsILi32ELi64ELi128ELi4ELb0ELb0EN7cutlass6half_tE19Flash_kernel_traitsILi32ELi64ELi128ELi4ES3_EELi16ELi1ELb0EEEvNS_16Flash_fwd_paramsE,"aw",@nobits
	.sectionflags	@""
	.align	16
.nv.shared._ZN5flash32flash_fwd_splitkv_combine_kernelI23Flash_fwd_kernel_traitsILi32ELi64ELi128ELi4ELb0ELb0EN7cutlass6half_tE19Flash_kernel_traitsILi32ELi64ELi128ELi4ES3_EELi16ELi1ELb0EEEvNS_16Flash_fwd_paramsE:
	.zero		1168


//--------------------- .nv.shared._ZN5flash32flash_fwd_splitkv_combine_kernelI23Flash_fwd_kernel_traitsILi32ELi64ELi128ELi4ELb0ELb0EN7cutlass6half_tE19Flash_kernel_traitsILi32ELi64ELi128ELi4ES3_EELi16ELi7ELb1EEEvNS_16Flash_fwd_paramsE --------------------------
	.section	.nv.shared._ZN5flash32flash_fwd_splitkv_combine_kernelI23Flash_fwd_kernel_traitsILi32ELi64ELi128ELi4ELb0ELb0EN7cutlass6half_tE19Flash_kernel_traitsILi32ELi64ELi128ELi4ES3_EELi16ELi7ELb1EEEvNS_16Flash_fwd_paramsE,"aw",@nobits
	.sectionflags	@""
	.align	16
.nv.shared._ZN5flash32flash_fwd_splitkv_combine_kernelI23Flash_fwd_kernel_traitsILi32ELi64ELi128ELi4ELb0ELb0EN7cutlass6half_tE19Flash_kernel_traitsILi32ELi64ELi128ELi4ES3_EELi16ELi7ELb1EEEvNS_16Flash_fwd_paramsE:
	.zero		9728


//--------------------- .nv.shared._ZN5flash32flash_fwd_splitkv_combine_kernelI23Flash_fwd_kernel_traitsILi32ELi64ELi128ELi4ELb0ELb0EN7cutlass6half_tE19Flash_kernel_traitsILi32ELi64ELi128ELi4ES3_EELi16ELi6ELb1EEEvNS_16Flash_fwd_paramsE --------------------------
	.section	.nv.shared._ZN5flash32flash_fwd_splitkv_combine_kernelI23Flash_fwd_kernel_traitsILi32ELi64ELi128ELi4ELb0ELb0EN7cutlass6half_tE19Flash_kernel_traitsILi32ELi64ELi128ELi4ES3_EELi16ELi6ELb1EEEvNS_16Flash_fwd_paramsE,"aw",@nobits
	.sectionflags	@""
	.align	16
.nv.shared._ZN5flash32flash_fwd_splitkv_combine_kernelI23Flash_fwd_kernel_traitsILi32ELi64ELi128ELi4ELb0ELb0EN7cutlass6half_tE19Flash_kernel_traitsILi32ELi64ELi128ELi4ES3_EELi16ELi6ELb1EEEvNS_16Flash_fwd_paramsE:
	.zero		5376


//--------------------- .nv.shared._ZN5flash32flash_fwd_splitkv_combine_kernelI23Flash_fwd_kernel_traitsILi32ELi64ELi128ELi4ELb0ELb0EN7cutlass6half_tE19Flash_kernel_traitsILi32ELi64ELi128ELi4ES3_EELi16ELi5ELb1EEEvNS_16Flash_fwd_paramsE --------------------------
	.section	.nv.shared._ZN5flash32flash_fwd_splitkv_combine_kernelI23Flash_fwd_kernel_traitsILi32ELi64ELi128ELi4ELb0ELb0EN7cutlass6half_tE19Flash_kernel_traitsILi32ELi64ELi128ELi4ES3_EELi16ELi5ELb1EEEvNS_16Flash_fwd_paramsE,"aw",@nobits
	.sectionflags	@""
	.align	16
.nv.shared._ZN5flash32flash_fwd_splitkv_combine_kernelI23Flash_fwd_kernel_traitsILi32ELi64ELi128ELi4ELb0ELb0EN7cutlass6half_tE19Flash_kernel_traitsILi32ELi64ELi128ELi4ES3_EELi16ELi5ELb1EEEvNS_16Flash_fwd_paramsE:
	.zero		3200


//--------------------- .nv.shared._ZN5flash32flash_fwd_splitkv_combine_kernelI23Flash_fwd_kernel_traitsILi32ELi64ELi128ELi4ELb0ELb0EN7cutlass6half_tE19Flash_kernel_traitsILi32ELi64ELi128ELi4ES3_EELi16ELi4ELb1EEEvNS_16Flash_fwd_paramsE --------------------------
	.section	.nv.shared._ZN5flash32flash_fwd_splitkv_combine_kernelI23Flash_fwd_kernel_traitsILi32ELi64ELi128ELi4ELb0ELb0EN7cutlass6half_tE19Flash_kernel_traitsILi32ELi64ELi128ELi4ES3_EELi16ELi4ELb1EEEvNS_16Flash_fwd_paramsE,"aw",@nobits
	.sectionflags	@""
	.align	16
.nv.shared._ZN5flash32flash_fwd_splitkv_combine_kernelI23Flash_fwd_kernel_traitsILi32ELi64ELi128ELi4ELb0ELb0EN7cutlass6half_tE19Flash_kernel_traitsILi32ELi64ELi128ELi4ES3_EELi16ELi4ELb1EEEvNS_16Flash_fwd_paramsE:
	.zero		2112


//--------------------- .nv.shared._ZN5flash32flash_fwd_splitkv_combine_kernelI23Flash_fwd_kernel_traitsILi32ELi64ELi128ELi4ELb0ELb0EN7cutlass6half_tE19Flash_kernel_traitsILi32ELi64ELi128ELi4ES3_EELi16ELi3ELb1EEEvNS_16Flash_fwd_paramsE --------------------------
	.section	.nv.shared._ZN5flash32flash_fwd_splitkv_combine_kernelI23Flash_fwd_kernel_traitsILi32ELi64ELi128ELi4ELb0ELb0EN7cutlass6half_tE19Flash_kernel_traitsILi32ELi64ELi128ELi4ES3_EELi16ELi3ELb1EEEvNS_16Flash_fwd_paramsE,"aw",@nobits
	.sectionflags	@""
	.align	16
.nv.shared._ZN5flash32flash_fwd_splitkv_combine_kernelI23Flash_fwd_kernel_traitsILi32ELi64ELi128ELi4ELb0ELb0EN7cutlass6half_tE19Flash_kernel_traitsILi32ELi64ELi128ELi4ES3_EELi16ELi3ELb1EEEvNS_16Flash_fwd_paramsE:
	.zero		1568


//--------------------- .nv.shared._ZN5flash32flash_fwd_splitkv_combine_kernelI23Flash_fwd_kernel_traitsILi32ELi64ELi128ELi4ELb0ELb0EN7cutlass6half_tE19Flash_kernel_traitsILi32ELi64ELi128ELi4ES3_EELi16ELi2ELb1EEEvNS_16Flash_fwd_paramsE --------------------------
	.section	.nv.shared._ZN5flash32flash_fwd_splitkv_combine_kernelI23Flash_fwd_kernel_traitsILi32ELi64ELi128ELi4ELb0ELb0EN7cutlass6half_tE19Flash_kernel_traitsILi32ELi64ELi128ELi4ES3_EELi16ELi2ELb1EEEvNS_16Flash_fwd_paramsE,"aw",@nobits
	.sectionflags	@""
	.align	16
.nv.shared._ZN5flash32flash_fwd_splitkv_combine_kernelI23Flash_fwd_kernel_traitsILi32ELi64ELi128ELi4ELb0ELb0EN7cutlass6half_tE19Flash_kernel_traitsILi32ELi64ELi128ELi4ES3_EELi16ELi2ELb1EEEvNS_16Flash_fwd_paramsE:
	.zero		1296


//--------------------- .nv.shared._ZN5flash32flash_fwd_splitkv_combine_kernelI23Flash_fwd_kernel_traitsILi32ELi64ELi128ELi4ELb0ELb0EN7cutlass6half_tE19Flash_kernel_traitsILi32ELi64ELi128ELi4ES3_EELi16ELi1ELb1EEEvNS_16Flash_fwd_paramsE --------------------------
	.section	.nv.shared._ZN5flash32flash_fwd_splitkv_combine_kernelI23Flash_fwd_kernel_traitsILi32ELi64ELi128ELi4ELb0ELb0EN7cutlass6half_tE19Flash_kernel_traitsILi32ELi64ELi128ELi4ES3_EELi16ELi1ELb1EEEvNS_16Flash_fwd_paramsE,"aw",@nobits
	.sectionflags	@""
	.align	16
.nv.shared._ZN5flash32flash_fwd_splitkv_combine_kernelI23Flash_fwd_kernel_traitsILi32ELi64ELi128ELi4ELb0ELb0EN7cutlass6half_tE19Flash_kernel_traitsILi32ELi64ELi128ELi4ES3_EELi16ELi1ELb1EEEvNS_16Flash_fwd_paramsE:
	.zero		1168


//--------------------- .nv.shared._ZN5flash24flash_fwd_splitkv_kernelI23Flash_fwd_kernel_traitsILi32ELi64ELi128ELi4ELb0ELb0EN7cutlass6half_tE19Flash_kernel_traitsILi32ELi64ELi128ELi4ES3_EELb0ELb0ELb0ELb0ELb1ELb0ELb0ELb0EEEvNS_16Flash_fwd_paramsE --------------------------
	.section	.nv.shared._ZN5flash24flash_fwd_splitkv_kernelI23Flash_fwd_kernel_traitsILi32ELi64ELi128ELi4ELb0ELb0EN7cutlass6half_tE19Flash_kernel_traitsILi32ELi64ELi128ELi4ES3_EELb0ELb0ELb0ELb0ELb1ELb0ELb0ELb0EEEvNS_16Flash_fwd_paramsE,"aw",@nobits
	.sectionflags	@""
	.align	16
	.zero		1024


//--------------------- .nv.shared._ZN5flash24flash_fwd_splitkv_kernelI23Flash_fwd_kernel_traitsILi32ELi64ELi128ELi4ELb0ELb0EN7cutlass6half_tE19Flash_kernel_traitsILi32ELi64ELi128ELi4ES3_EELb0ELb0ELb0ELb0ELb1ELb1ELb0ELb0EEEvNS_16Flash_fwd_paramsE --------------------------
	.section	.nv.shared._ZN5flash24flash_fwd_splitkv_kernelI23Flash_fwd_kernel_traitsILi32ELi64ELi128ELi4ELb0ELb0EN7cutlass6half_tE19Flash_kernel_traitsILi32ELi64ELi128ELi4ES3_EELb0ELb0ELb0ELb0ELb1ELb1ELb0ELb0EEEvNS_16Flash_fwd_paramsE,"aw",@nobits
	.sectionflags	@""
	.align	16
	.zero		1024


//--------------------- .nv.shared._ZN5flash24flash_fwd_splitkv_kernelI23Flash_fwd_kernel_traitsILi32ELi64ELi128ELi4ELb0ELb0EN7cutlass6half_tE19Flash_kernel_traitsILi32ELi64ELi128ELi4ES3_EELb0ELb0ELb0ELb0ELb1ELb0ELb1ELb0EEEvNS_16Flash_fwd_paramsE --------------------------
	.section	.nv.shared._ZN5flash24flash_fwd_splitkv_kernelI23Flash_fwd_kernel_traitsILi32ELi64ELi128ELi4ELb0ELb0EN7cutlass6half_tE19Flash_kernel_traitsILi32ELi64ELi128ELi4ES3_EELb0ELb0ELb0ELb0ELb1ELb0ELb1ELb0EEEvNS_16Flash_fwd_paramsE,"aw",@nobits
	.sectionflags	@""
	.align	16
	.zero		1024


//--------------------- .nv.shared._ZN5flash24flash_fwd_splitkv_kernelI23Flash_fwd_kernel_traitsILi32ELi64ELi128ELi4ELb0ELb0EN7cutlass6half_tE19Flash_kernel_traitsILi32ELi64ELi128ELi4ES3_EELb0ELb0ELb0ELb0ELb1ELb1ELb1ELb0EEEvNS_16Flash_fwd_paramsE --------------------------
	.section	.nv.shared._ZN5flash24flash_fwd_splitkv_kernelI23Flash_fwd_kernel_traitsILi32ELi64ELi128ELi4ELb0ELb0EN7cutlass6half_tE19Flash_kernel_traitsILi32ELi64ELi128ELi4ES3_EELb0ELb0ELb0ELb0ELb1ELb1ELb1ELb0EEEvNS_16Flash_fwd_paramsE,"aw",@nobits
	.sectionflags	@""
	.align	16
	.zero		1024


//--------------------- .nv.shared._ZN5flash24flash_fwd_splitkv_kernelI23Flash_fwd_kernel_traitsILi32ELi64ELi128ELi4ELb0ELb0EN7cutlass6half_tE19Flash_kernel_traitsILi32ELi64ELi128ELi4ES3_EELb0ELb0ELb0ELb0ELb0ELb0ELb0ELb0EEEvNS_16Flash_fwd_paramsE --------------------------
	.section	.nv.shared._ZN5flash24flash_fwd_splitkv_kernelI23Flash_fwd_kernel_traitsILi32ELi64ELi128ELi4ELb0ELb0EN7cutlass6half_tE19Flash_kernel_traitsILi32ELi64ELi128ELi4ES3_EELb0ELb0ELb0ELb0ELb0ELb0ELb0ELb0EEEvNS_16Flash_fwd_paramsE,"aw",@nobits
	.sectionflags	@""
	.align	16
	.zero		1024


//--------------------- .nv.shared._ZN5flash24flash_fwd_splitkv_kernelI23Flash_fwd_kernel_traitsILi32ELi64ELi128ELi4ELb0ELb0EN7cutlass6half_tE19Flash_kernel_traitsILi32ELi64ELi128ELi4ES3_EELb0ELb0ELb0ELb0ELb0ELb1ELb0ELb0EEEvNS_16Flash_fwd_paramsE --------------------------
	.section	.nv.shared._ZN5flash24flash_fwd_splitkv_kernelI23Flash_fwd_kernel_traitsILi32ELi64ELi128ELi4ELb0ELb0EN7cutlass6half_tE19Flash_kernel_traitsILi32ELi64ELi128ELi4ES3_EELb0ELb0ELb0ELb0ELb0ELb1ELb0ELb0EEEvNS_16Flash_fwd_paramsE,"aw",@nobits
	.sectionflags	@""
	.align	16
	.zero		1024


//--------------------- .nv.shared._ZN5flash24flash_fwd_splitkv_kernelI23Flash_fwd_kernel_traitsILi32ELi64ELi128ELi4ELb0ELb0EN7cutlass6half_tE19Flash_kernel_traitsILi32ELi64ELi128ELi4ES3_EELb0ELb0ELb0ELb0ELb0ELb0ELb0ELb1EEEvNS_16Flash_fwd_paramsE --------------------------
	.section	.nv.shared._ZN5flash24flash_fwd_splitkv_kernelI23Flash_fwd_kernel_traitsILi32ELi64ELi128ELi4ELb0ELb0EN7cutlass6half_tE19Flash_kernel_traitsILi32ELi64ELi128ELi4ES3_EELb0ELb0ELb0ELb0ELb0ELb0ELb0ELb1EEEvNS_16Flash_fwd_paramsE,"aw",@nobits
	.sectionflags	@""
	.align	16
	.zero		1024


//--------------------- .nv.shared._ZN5flash24flash_fwd_splitkv_kernelI23Flash_fwd_kernel_traitsILi32ELi64ELi128ELi4ELb0ELb0EN7cutlass6half_tE19Flash_kernel_traitsILi32ELi64ELi128ELi4ES3_EELb0ELb0ELb0ELb0ELb0ELb1ELb0ELb1EEEvNS_16Flash_fwd_paramsE --------------------------
	.section	.nv.shared._ZN5flash24flash_fwd_splitkv_kernelI23Flash_fwd_kernel_traitsILi32ELi64ELi128ELi4ELb0ELb0EN7cutlass6half_tE19Flash_kernel_traitsILi32ELi64ELi128ELi4ES3_EELb0ELb0ELb0ELb0ELb0ELb1ELb0ELb1EEEvNS_16Flash_fwd_paramsE,"aw",@nobits
	.sectionflags	@""
	.align	16
	.zero		1024


//--------------------- .nv.shared._ZN5flash24flash_fwd_splitkv_kernelI23Flash_fwd_kernel_traitsILi32ELi64ELi128ELi4ELb0ELb0EN7cutlass6half_tE19Flash_kernel_traitsILi32ELi64ELi128ELi4ES3_EELb0ELb0ELb0ELb0ELb0ELb0ELb1ELb0EEEvNS_16Flash_fwd_paramsE --------------------------
	.section	.nv.shared._ZN5flash24flash_fwd_splitkv_kernelI23Flash_fwd_kernel_traitsILi32ELi64ELi128ELi4ELb0ELb0EN7cutlass6half_tE19Flash_kernel_traitsILi32ELi64ELi128ELi4ES3_EELb0ELb0ELb0ELb0ELb0ELb0ELb1ELb0EEEvNS_16Flash_fwd_paramsE,"aw",@nobits
	.sectionflags	@""
	.align	16
	.zero		1024


//--------------------- .nv.shared._ZN5flash24flash_fwd_splitkv_kernelI23Flash_fwd_kernel_traitsILi32ELi64ELi128ELi4ELb0ELb0EN7cutlass6half_tE19Flash_kernel_traitsILi32ELi64ELi128ELi4ES3_EELb0ELb0ELb0ELb0ELb0ELb1ELb1ELb0EEEvNS_16Flash_fwd_paramsE --------------------------
	.section	.nv.shared._ZN5flash24flash_fwd_splitkv_kernelI23Flash_fwd_kernel_traitsILi32ELi64ELi128ELi4ELb0ELb0EN7cutlass6half_tE19Flash_kernel_traitsILi32ELi64ELi128ELi4ES3_EELb0ELb0ELb0ELb0ELb0ELb1ELb1ELb0EEEvNS_16Flash_fwd_paramsE,"aw",@nobits
	.sectionflags	@""
	.align	16
	.zero		1024


//--------------------- .nv.shared._ZN5flash24flash_fwd_splitkv_kernelI23Flash_fwd_kernel_traitsILi32ELi64ELi128ELi4ELb0ELb0EN7cutlass6half_tE19Flash_kernel_traitsILi32ELi64ELi128ELi4ES3_EELb0ELb0ELb0ELb0ELb0ELb0ELb1ELb1EEEvNS_16Flash_fwd_paramsE --------------------------
	.section	.nv.shared._ZN5flash24flash_fwd_splitkv_kernelI23Flash_fwd_kernel_traitsILi32ELi64ELi128ELi4ELb0ELb0EN7cutlass6half_tE19Flash_kernel_traitsILi32ELi64ELi128ELi4ES3_EELb0ELb0ELb0ELb0ELb0ELb0ELb1ELb1EEEvNS_16Flash_fwd_paramsE,"aw",@nobits
	.sectionflags	@""
	.align	16
	.zero		1024


//--------------------- .nv.shared._ZN5flash24flash_fwd_splitkv_kernelI23Flash_fwd_kernel_traitsILi32ELi64ELi128ELi4ELb0ELb0EN7cutlass6half_tE19Flash_kernel_traitsILi32ELi64ELi128ELi4ES3_EELb0ELb0ELb0ELb0ELb0ELb1ELb1ELb1EEEvNS_16Flash_fwd_paramsE --------------------------
	.section	.nv.shared._ZN5flash24flash_fwd_splitkv_kernelI23Flash_fwd_kernel_traitsILi32ELi64ELi128ELi4ELb0ELb0EN7cutlass6half_tE19Flash_kernel_traitsILi32ELi64ELi128ELi4ES3_EELb0ELb0ELb0ELb0ELb0ELb1ELb1ELb1EEEvNS_16Flash_fwd_paramsE,"aw",@nobits
	.sectionflags	@""
	.align	16
	.zero		1024


//--------------------- .nv.shared._ZN5flash24flash_fwd_splitkv_kernelI23Flash_fwd_kernel_traitsILi32ELi64ELi128ELi4ELb0ELb0EN7cutlass6half_tE19Flash_kernel_traitsILi32ELi64ELi128ELi4ES3_EELb0ELb1ELb0ELb0ELb0ELb0ELb0ELb0EEEvNS_16Flash_fwd_paramsE --------------------------
	.section	.nv.shared._ZN5flash24flash_fwd_splitkv_kernelI23Flash_fwd_kernel_traitsILi32ELi64ELi128ELi4ELb0ELb0EN7cutlass6half_tE19Flash_kernel_traitsILi32ELi64ELi128ELi4ES3_EELb0ELb1ELb0ELb0ELb0ELb0ELb0ELb0EEEvNS_16Flash_fwd_paramsE,"aw",@nobits
	.sectionflags	@""
	.align	16
	.zero		1024


//--------------------- .nv.shared._ZN5flash24flash_fwd_splitkv_kernelI23Flash_fwd_kernel_traitsILi32ELi64ELi128ELi4ELb0ELb0EN7cutlass6half_tE19Flash_kernel_traitsILi32ELi64ELi128ELi4ES3_EELb0ELb1ELb0ELb0ELb0ELb1ELb0ELb0EEEvNS_16Flash_fwd_paramsE --------------------------
	.section	.nv.shared._ZN5flash24flash_fwd_splitkv_kernelI23Flash_fwd_kernel_traitsILi32ELi64ELi128ELi4ELb0ELb0EN7cutlass6half_tE19Flash_kernel_traitsILi32ELi64ELi128ELi4ES3_EELb0ELb1ELb0ELb0ELb0ELb1ELb0ELb0EEEvNS_16Flash_fwd_paramsE,"aw",@nobits
	.sectionflags	@""
	.align	16
	.zero		1024


//--------------------- .nv.shared._ZN5flash24flash_fwd_splitkv_kernelI23Flash_fwd_kernel_traitsILi32ELi64ELi128ELi4ELb0ELb0EN7cutlass6half_tE19Flash_kernel_traitsILi32ELi64ELi128ELi4ES3_EELb0ELb1ELb0ELb0ELb0ELb0ELb0ELb1EEEvNS_16Flash_fwd_paramsE --------------------------
	.section	.nv.shared._ZN5flash24flash_fwd_splitkv_kernelI23Flash_fwd_kernel_traitsILi32ELi64ELi128ELi4ELb0ELb0EN7cutlass6half_tE19Flash_kernel_traitsILi32ELi64ELi128ELi4ES3_EELb0ELb1ELb0ELb0ELb0ELb0ELb0ELb1EEEvNS_16Flash_fwd_paramsE,"aw",@nobits
	.sectionflags	@""
	.align	16
	.zero		1024


//--------------------- .nv.shared._ZN5flash24flash_fwd_splitkv_kernelI23Flash_fwd_kernel_traitsILi32ELi64ELi128ELi4ELb0ELb0EN7cutlass6half_tE19Flash_kernel_traitsILi32ELi64ELi128ELi4ES3_EELb0ELb1ELb0ELb0ELb0ELb1ELb0ELb1EEEvNS_16Flash_fwd_paramsE --------------------------
	.section	.nv.shared._ZN5flash24flash_fwd_splitkv_kernelI23Flash_fwd_kernel_traitsILi32ELi64ELi128ELi4ELb0ELb0EN7cutlass6half_tE19Flash_kernel_traitsILi32ELi64ELi128ELi4ES3_EELb0ELb1ELb0ELb0ELb0ELb1ELb0ELb1EEEvNS_16Flash_fwd_paramsE,"aw",@nobits
	.sectionflags	@""
	.align	16
	.zero		1024


//--------------------- .nv.shared._ZN5flash24flash_fwd_splitkv_kernelI23Flash_fwd_kernel_traitsILi32ELi64ELi128ELi4ELb0ELb0EN7cutlass6half_tE19Flash_kernel_traitsILi32ELi64ELi128ELi4ES3_EELb0ELb1ELb0ELb0ELb0ELb0ELb1ELb0EEEvNS_16Flash_fwd_paramsE --------------------------
	.section	.nv.shared._ZN5flash24flash_fwd_splitkv_kernelI23Flash_fwd_kernel_traitsILi32ELi64ELi128ELi4ELb0ELb0EN7cutlass6half_tE19Flash_kernel_traitsILi32ELi64ELi128ELi4ES3_EELb0ELb1ELb0ELb0ELb0ELb0ELb1ELb0EEEvNS_16Flash_fwd_paramsE,"aw",@nobits
	.sectionflags	@""
	.align	16
	.zero		1024


//--------------------- .nv.shared._ZN5flash24flash_fwd_splitkv_kernelI23Flash_fwd_kernel_traitsILi32ELi64ELi128ELi4ELb0ELb0EN7cutlass6half_tE19Flash_kernel_traitsILi32ELi64ELi128ELi4ES3_EELb0ELb1ELb0ELb0ELb0ELb1ELb1ELb0EEEvNS_16Flash_fwd_paramsE --------------------------
	.section	.nv.shared._ZN5flash24flash_fwd_splitkv_kernelI23Flash_fwd_kernel_traitsILi32ELi64ELi128ELi4ELb0ELb0EN7cutlass6half_tE19Flash_kernel_traitsILi32ELi64ELi128ELi4ES3_EELb0ELb1ELb0ELb0ELb0ELb1ELb1ELb0EEEvNS_16Flash_fwd_paramsE,"aw",@nobits
	.sectionflags	@""
	.align	16
	.zero		1024


//--------------------- .nv.shared._ZN5flash24flash_fwd_splitkv_kernelI23Flash_fwd_kernel_traitsILi32ELi64ELi128ELi4ELb0ELb0EN7cutlass6half_tE19Flash_kernel_traitsILi32ELi64ELi128ELi4ES3_EELb0ELb1ELb0ELb0ELb0ELb0ELb1ELb1EEEvNS_16Flash_fwd_paramsE --------------------------
	.section	.nv.shared._ZN5flash24flash_fwd_splitkv_kernelI23Flash_fwd_kernel_traitsILi32ELi64ELi128ELi4ELb0ELb0EN7cutlass6half_tE19Flash_kernel_traitsILi32ELi64ELi128ELi4ES3_EELb0ELb1ELb0ELb0ELb0ELb0ELb1ELb1EEEvNS_16Flash_fwd_paramsE,"aw",@nobits
	.sectionflags	@""
	.align	16
	.zero		1024


//--------------------- .nv.shared._ZN5flash24flash_fwd_splitkv_kernelI23Flash_fwd_kernel_traitsILi32ELi64ELi128ELi4ELb0ELb0EN7cutlass6half_tE19Flash_kernel_traitsILi32ELi64ELi128ELi4ES3_EELb0ELb1ELb0ELb0ELb0ELb1ELb1ELb1EEEvNS_16Flash_fwd_paramsE --------------------------
	.section	.nv.shared._ZN5flash24flash_fwd_splitkv_kernelI23Flash_fwd_kernel_traitsILi32ELi64ELi128ELi4ELb0ELb0EN7cutlass6half_tE19Flash_kernel_traitsILi32ELi64ELi128ELi4ES3_EELb0ELb1ELb0ELb0ELb0ELb1ELb1ELb1EEEvNS_16Flash_fwd_paramsE,"aw",@nobits
	.sectionflags	@""
	.align	16
	.zero		1024


//--------------------- .nv.shared._ZN5flash24flash_fwd_splitkv_kernelI23Flash_fwd_kernel_traitsILi32ELi64ELi128ELi4ELb0ELb0EN7cutlass6half_tE19Flash_kernel_traitsILi32ELi64ELi128ELi4ES3_EELb0ELb0ELb0ELb1ELb1ELb0ELb0ELb0EEEvNS_16Flash_fwd_paramsE --------------------------
	.section	.nv.shared._ZN5flash24flash_fwd_splitkv_kernelI23Flash_fwd_kernel_traitsILi32ELi64ELi128ELi4ELb0ELb0EN7cutlass6half_tE19Flash_kernel_traitsILi32ELi64ELi128ELi4ES3_EELb0ELb0ELb0ELb1ELb1ELb0ELb0ELb0EEEvNS_16Flash_fwd_paramsE,"aw",@nobits
	.sectionflags	@""
	.align	16
	.zero		1024


//--------------------- .nv.shared._ZN5flash24flash_fwd_splitkv_kernelI23Flash_fwd_kernel_traitsILi32ELi64ELi128ELi4ELb0ELb0EN7cutlass6half_tE19Flash_kernel_traitsILi32ELi64ELi128ELi4ES3_EELb0ELb0ELb0ELb1ELb1ELb1ELb0ELb0EEEvNS_16Flash_fwd_paramsE --------------------------
	.section	.nv.shared._ZN5flash24flash_fwd_splitkv_kernelI23Flash_fwd_kernel_traitsILi32ELi64ELi128ELi4ELb0ELb0EN7cutlass6half_tE19Flash_kernel_traitsILi32ELi64ELi128ELi4ES3_EELb0ELb0ELb0ELb1ELb1ELb1ELb0ELb0EEEvNS_16Flash_fwd_paramsE,"aw",@nobits
	.sectionflags	@""
	.align	16
	.zero		1024


//--------------------- .nv.shared._ZN5flash24flash_fwd_splitkv_kernelI23Flash_fwd_kernel_traitsILi32ELi64ELi128ELi4ELb0ELb0EN7cutlass6half_tE19Flash_kernel_traitsILi32ELi64ELi128ELi4ES3_EELb0ELb0ELb1ELb0ELb0ELb0ELb0ELb0EEEvNS_16Flash_fwd_paramsE --------------------------
	.section	.nv.shared._ZN5flash24flash_fwd_splitkv_kernelI23Flash_fwd_kernel_traitsILi32ELi64ELi128ELi4ELb0ELb0EN7cutlass6half_tE19Flash_kernel_traitsILi32ELi64ELi128ELi4ES3_EELb0ELb0ELb1ELb0ELb0ELb0ELb0ELb0EEEvNS_16Flash_fwd_paramsE,"aw",@nobits
	.sectionflags	@""
	.align	16
	.zero		1024


//--------------------- .nv.shared._ZN5flash24flash_fwd_splitkv_kernelI23Flash_fwd_kernel_traitsILi32ELi64ELi128ELi4ELb0ELb0EN7cutlass6half_tE19Flash_kernel_traitsILi32ELi64ELi128ELi4ES3_EELb0ELb0ELb1ELb0ELb0ELb1ELb0ELb0EEEvNS_16Flash_fwd_paramsE --------------------------
	.section	.nv.shared._ZN5flash24flash_fwd_splitkv_kernelI23Flash_fwd_kernel_traitsILi32ELi64ELi128ELi4ELb0ELb0EN7cutlass6half_tE19Flash_kernel_traitsILi32ELi64ELi128ELi4ES3_EELb0ELb0ELb1ELb0ELb0ELb1ELb0ELb0EEEvNS_16Flash_fwd_paramsE,"aw",@nobits
	.sectionflags	@""
	.align	16
	.zero		1024


//--------------------- .nv.shared._ZN5flash24flash_fwd_splitkv_kernelI23Flash_fwd_kernel_traitsILi32ELi64ELi128ELi4ELb0ELb0EN7cutlass6half_tE19Flash_kernel_traitsILi32ELi64ELi128ELi4ES3_EELb0ELb0ELb0ELb0ELb1ELb0ELb0ELb1EEEvNS_16Flash_fwd_paramsE --------------------------
	.section	.nv.shared._ZN5flash24flash_fwd_splitkv_kernelI23Flash_fwd_kernel_traitsILi32ELi64ELi128ELi4ELb0ELb0EN7cutlass6half_tE19Flash_kernel_traitsILi32ELi64ELi128ELi4ES3_EELb0ELb0ELb0ELb0ELb1ELb0ELb0ELb1EEEvNS_16Flash_fwd_paramsE,"aw",@nobits
	.sectionflags	@""
	.align	16
	.zero		1024


//--------------------- .nv.shared._ZN5flash24flash_fwd_splitkv_kernelI23Flash_fwd_kernel_traitsILi32ELi64ELi128ELi4ELb0ELb0EN7cutlass6half_tE19Flash_kernel_traitsILi32ELi64ELi128ELi4ES3_EELb0ELb0ELb0ELb0ELb1ELb1ELb0ELb1EEEvNS_16Flash_fwd_paramsE --------------------------
	.section	.nv.shared._ZN5flash24flash_fwd_splitkv_kernelI23Flash_fwd_kernel_traitsILi32ELi64ELi128ELi4ELb0ELb0EN7cutlass6half_tE19Flash_kernel_traitsILi32ELi64ELi128ELi4ES3_EELb0ELb0ELb0ELb0ELb1ELb1ELb0ELb1EEEvNS_16Flash_fwd_paramsE,"aw",@nobits
	.sectionflags	@""
	.align	16
	.zero		1024


//--------------------- .nv.shared._ZN5flash24flash_fwd_splitkv_kernelI23Flash_fwd_kernel_traitsILi32ELi64ELi128ELi4ELb0ELb0EN7cutlass6half_tE19Flash_kernel_traitsILi32ELi64ELi128ELi4ES3_EELb0ELb0ELb1ELb0ELb0ELb0ELb0ELb1EEEvNS_16Flash_fwd_paramsE --------------------------
	.section	.nv.shared._ZN5flash24flash_fwd_splitkv_kernelI23Flash_fwd_kernel_traitsILi32ELi64ELi128ELi4ELb0ELb0EN7cutlass6half_tE19Flash_kernel_traitsILi32ELi64ELi128ELi4ES3_EELb0ELb0ELb1ELb0ELb0ELb0ELb0ELb1EEEvNS_16Flash_fwd_paramsE,"aw",@nobits
	.sectionflags	@""
	.align	16
	.zero		1024


//--------------------- .nv.shared._ZN5flash24flash_fwd_splitkv_kernelI23Flash_fwd_kernel_traitsILi32ELi64ELi128ELi4ELb0ELb0EN7cutlass6half_tE19Flash_kernel_traitsILi32ELi64ELi128ELi4ES3_EELb0ELb0ELb1ELb0ELb0ELb1ELb0ELb1EEEvNS_16Flash_fwd_paramsE --------------------------
	.section	.nv.shared._ZN5flash24flash_fwd_splitkv_kernelI23Flash_fwd_kernel_traitsILi32ELi64ELi128ELi4ELb0ELb0EN7cutlass6half_tE19Flash_kernel_traitsILi32ELi64ELi128ELi4ES3_EELb0ELb0ELb1ELb0ELb0ELb1ELb0ELb1EEEvNS_16Flash_fwd_paramsE,"aw",@nobits
	.sectionflags	@""
	.align	16
	.zero		1024


//--------------------- .nv.shared._ZN5flash24flash_fwd_splitkv_kernelI23Flash_fwd_kernel_traitsILi32ELi64ELi128ELi4ELb0ELb0EN7cutlass6half_tE19Flash_kernel_traitsILi32ELi64ELi128ELi4ES3_EELb0ELb0ELb0ELb1ELb1ELb0ELb1ELb0EEEvNS_16Flash_fwd_paramsE --------------------------
	.section	.nv.shared._ZN5flash24flash_fwd_splitkv_kernelI23Flash_fwd_kernel_traitsILi32ELi64ELi128ELi4ELb0ELb0EN7cutlass6half_tE19Flash_kernel_traitsILi32ELi64ELi128ELi4ES3_EELb0ELb0ELb0ELb1ELb1ELb0ELb1ELb0EEEvNS_16Flash_fwd_paramsE,"aw",@nobits
	.sectionflags	@""
	.align	16
	.zero		1024


//--------------------- .nv.shared._ZN5flash24flash_fwd_splitkv_kernelI23Flash_fwd_kernel_traitsILi32ELi64ELi128ELi4ELb0ELb0EN7cutlass6half_tE19Flash_kernel_traitsILi32ELi64ELi128ELi4ES3_EELb0ELb0ELb0ELb1ELb1ELb1ELb1ELb0EEEvNS_16Flash_fwd_paramsE --------------------------
	.section	.nv.shared._ZN5flash24flash_fwd_splitkv_kernelI23Flash_fwd_kernel_traitsILi32ELi64ELi128ELi4ELb0ELb0EN7cutlass6half_tE19Flash_kernel_traitsILi32ELi64ELi128ELi4ES3_EELb0ELb0ELb0ELb1ELb1ELb1ELb1ELb0EEEvNS_16Flash_fwd_paramsE,"aw",@nobits
	.sectionflags	@""
	.align	16
	.zero		1024


//--------------------- .nv.shared._ZN5flash24flash_fwd_splitkv_kernelI23Flash_fwd_kernel_traitsILi32ELi64ELi128ELi4ELb0ELb0EN7cutlass6half_tE19Flash_kernel_traitsILi32ELi64ELi128ELi4ES3_EELb0ELb0ELb1ELb0ELb0ELb0ELb1ELb0EEEvNS_16Flash_fwd_paramsE --------------------------
	.section	.nv.shared._ZN5flash24flash_fwd_splitkv_kernelI23Flash_fwd_kernel_traitsILi32ELi64ELi128ELi4ELb0ELb0EN7cutlass6half_tE19Flash_kernel_traitsILi32ELi64ELi128ELi4ES3_EELb0ELb0ELb1ELb0ELb0ELb0ELb1ELb0EEEvNS_16Flash_fwd_paramsE,"aw",@nobits
	.sectionflags	@""
	.align	16
	.zero		1024


//--------------------- .nv.shared._ZN5flash24flash_fwd_splitkv_kernelI23Flash_fwd_kernel_traitsILi32ELi64ELi128ELi4ELb0ELb0EN7cutlass6half_tE19Flash_kernel_traitsILi32ELi64ELi128ELi4ES3_EELb0ELb0ELb1ELb0ELb0ELb1ELb1ELb0EEEvNS_16Flash_fwd_paramsE --------------------------
	.section	.nv.shared._ZN5flash24flash_fwd_splitkv_kernelI23Flash_fwd_kernel_traitsILi32ELi64ELi128ELi4ELb0ELb0EN7cutlass6half_tE19Flash_kernel_traitsILi32ELi64ELi128ELi4ES3_EELb0ELb0ELb1ELb0ELb0ELb1ELb1ELb0EEEvNS_16Flash_fwd_paramsE,"aw",@nobits
	.sectionflags	@""
	.align	16
	.zero		1024


//--------------------- .nv.shared._ZN5flash24flash_fwd_splitkv_kernelI23Flash_fwd_kernel_traitsILi32ELi64ELi128ELi4ELb0ELb0EN7cutlass6half_tE19Flash_kernel_traitsILi32ELi64ELi128ELi4ES3_EELb0ELb0ELb0ELb0ELb1ELb0ELb1ELb1EEEvNS_16Flash_fwd_paramsE --------------------------
	.section	.nv.shared._ZN5flash24flash_fwd_splitkv_kernelI23Flash_fwd_kernel_traitsILi32ELi64ELi128ELi4ELb0ELb0EN7cutlass6half_tE19Flash_kernel_traitsILi32ELi64ELi128ELi4ES3_EELb0ELb0ELb0ELb0ELb1ELb0ELb1ELb1EEEvNS_16Flash_fwd_paramsE,"aw",@nobits
	.sectionflags	@""
	.align	16
	.zero		1024


//--------------------- .nv.shared._ZN5flash24flash_fwd_splitkv_kernelI23Flash_fwd_kernel_traitsILi32ELi64ELi128ELi4ELb0ELb0EN7cutlass6half_tE19Flash_kernel_traitsILi32ELi64ELi128ELi4ES3_EELb0ELb0ELb0ELb0ELb1ELb1ELb1ELb1EEEvNS_16Flash_fwd_paramsE --------------------------
	.section	.nv.shared._ZN5flash24flash_fwd_splitkv_kernelI23Flash_fwd_kernel_traitsILi32ELi64ELi128ELi4ELb0ELb0EN7cutlass6half_tE19Flash_kernel_traitsILi32ELi64ELi128ELi4ES3_EELb0ELb0ELb0ELb0ELb1ELb1ELb1ELb1EEEvNS_16Flash_fwd_paramsE,"aw",@nobits
	.sectionflags	@""
	.align	16
	.zero		1024


//--------------------- .nv.shared._ZN5flash24flash_fwd_splitkv_kernelI23Flash_fwd_kernel_traitsILi32ELi64ELi128ELi4ELb0ELb0EN7cutlass6half_tE19Flash_kernel_traitsILi32ELi64ELi128ELi4ES3_EELb0ELb0ELb1ELb0ELb0ELb0ELb1ELb1EEEvNS_16Flash_fwd_paramsE --------------------------
	.section	.nv.shared._ZN5flash24flash_fwd_splitkv_kernelI23Flash_fwd_kernel_traitsILi32ELi64ELi128ELi4ELb0ELb0EN7cutlass6half_tE19Flash_kernel_traitsILi32ELi64ELi128ELi4ES3_EELb0ELb0ELb1ELb0ELb0ELb0ELb1ELb1EEEvNS_16Flash_fwd_paramsE,"aw",@nobits
	.sectionflags	@""
	.align	16
	.zero		1024


//--------------------- .nv.shared._ZN5flash24flash_fwd_splitkv_kernelI23Flash_fwd_kernel_traitsILi32ELi64ELi128ELi4ELb0ELb0EN7cutlass6half_tE19Flash_kernel_traitsILi32ELi64ELi128ELi4ES3_EELb0ELb0ELb1ELb0ELb0ELb1ELb1ELb1EEEvNS_16Flash_fwd_paramsE --------------------------
	.section	.nv.shared._ZN5flash24flash_fwd_splitkv_kernelI23Flash_fwd_kernel_traitsILi32ELi64ELi128ELi4ELb0ELb0EN7cutlass6half_tE19Flash_kernel_traitsILi32ELi64ELi128ELi4ES3_EELb0ELb0ELb1ELb0ELb0ELb1ELb1ELb1EEEvNS_16Flash_fwd_paramsE,"aw",@nobits
	.sectionflags	@""
	.align	16
	.zero		1024


//--------------------- .nv.shared._ZN5flash24flash_fwd_splitkv_kernelI23Flash_fwd_kernel_traitsILi32ELi64ELi128ELi4ELb0ELb0EN7cutlass6half_tE19Flash_kernel_traitsILi32ELi64ELi128ELi4ES3_EELb0ELb1ELb0ELb0ELb1ELb0ELb0ELb0EEEvNS_16Flash_fwd_paramsE --------------------------
	.section	.nv.shared._ZN5flash24flash_fwd_splitkv_kernelI23Flash_fwd_kernel_traitsILi32ELi64ELi128ELi4ELb0ELb0EN7cutlass6half_tE19Flash_kernel_traitsILi32ELi64ELi128ELi4ES3_EELb0ELb1ELb0ELb0ELb1ELb0ELb0ELb0EEEvNS_16Flash_fwd_paramsE,"aw",@nobits
	.sectionflags	@""
	.align	16
	.zero		1024


//--------------------- .nv.shared._ZN5flash24flash_fwd_splitkv_kernelI23Flash_fwd_kernel_traitsILi32ELi64ELi128ELi4ELb0ELb0EN7cutlass6half_tE19Flash_kernel_traitsILi32ELi64ELi128ELi4ES3_EELb0ELb1ELb0ELb0ELb1ELb1ELb0ELb0EEEvNS_16Flash_fwd_paramsE --------------------------
	.section	.nv.shared._ZN5flash24flash_fwd_splitkv_kernelI23Flash_fwd_kernel_traitsILi32ELi64ELi128ELi4ELb0ELb0EN7cutlass6half_tE19Flash_kernel_traitsILi32ELi64ELi128ELi4ES3_EELb0ELb1ELb0ELb0ELb1ELb1ELb0ELb0EEEvNS_16Flash_fwd_paramsE,"aw",@nobits
	.sectionflags	@""
	.align	16
	.zero		1024


//--------------------- .nv.shared._ZN5flash24flash_fwd_splitkv_kernelI23Flash_fwd_kernel_traitsILi32ELi64ELi128ELi4ELb0ELb0EN7cutlass6half_tE19Flash_kernel_traitsILi32ELi64ELi128ELi4ES3_EELb0ELb1ELb1ELb0ELb0ELb0ELb0ELb0EEEvNS_16Flash_fwd_paramsE --------------------------
	.section	.nv.shared._ZN5flash24flash_fwd_splitkv_kernelI23Flash_fwd_kernel_traitsILi32ELi64ELi128ELi4ELb0ELb0EN7cutlass6half_tE19Flash_kernel_traitsILi32ELi64ELi128ELi4ES3_EELb0ELb1ELb1ELb0ELb0ELb0ELb0ELb0EEEvNS_16Flash_fwd_paramsE,"aw",@nobits
	.sectionflags	@""
	.align	16
	.zero		1024


//--------------------- .nv.shared._ZN5flash24flash_fwd_splitkv_kernelI23Flash_fwd_kernel_traitsILi32ELi64ELi128ELi4ELb0ELb0EN7cutlass6half_tE19Flash_kernel_traitsILi32ELi64ELi128ELi4ES3_EELb0ELb1ELb1ELb0ELb0ELb1ELb0ELb0EEEvNS_16Flash_fwd_paramsE --------------------------
	.section	.nv.shared._ZN5flash24flash_fwd_splitkv_kernelI23Flash_fwd_kernel_traitsILi32ELi64ELi128ELi4ELb0ELb0EN7cutlass6half_tE19Flash_kernel_traitsILi32ELi64ELi128ELi4ES3_EELb0ELb1ELb1ELb0ELb0ELb1ELb0ELb0EEEvNS_16Flash_fwd_paramsE,"aw",@nobits
	.sectionflags	@""
	.align	16
	.zero		1024


//--------------------- .nv.shared._ZN5flash24flash_fwd_splitkv_kernelI23Flash_fwd_kernel_traitsILi32ELi64ELi128ELi4ELb0ELb0EN7cutlass6half_tE19Flash_kernel_traitsILi32ELi64ELi128ELi4ES3_EELb0ELb1ELb0ELb0ELb1ELb0ELb0ELb1EEEvNS_16Flash_fwd_paramsE --------------------------
	.section	.nv.shared._ZN5flash24flash_fwd_splitkv_kernelI23Flash_fwd_kernel_traitsILi32ELi64ELi128ELi4ELb0ELb0EN7cutlass6half_tE19Flash_kernel_traitsILi32ELi64ELi128ELi4ES3_EELb0ELb1ELb0ELb0ELb1ELb0ELb0ELb1EEEvNS_16Flash_fwd_paramsE,"aw",@nobits
	.sectionflags	@""
	.align	16
	.zero		1024


//--------------------- .nv.shared._ZN5flash24flash_fwd_splitkv_kernelI23Flash_fwd_kernel_traitsILi32ELi64ELi128ELi4ELb0ELb0EN7cutlass6half_tE19Flash_kernel_traitsILi32ELi64ELi128ELi4ES3_EELb0ELb1ELb0ELb0ELb1ELb1ELb0ELb1EEEvNS_16Flash_fwd_paramsE --------------------------
	.section	.nv.shared._ZN5flash24flash_fwd_splitkv_kernelI23Flash_fwd_kernel_traitsILi32ELi64ELi128ELi4ELb0ELb0EN7cutlass6half_tE19Flash_kernel_traitsILi32ELi64ELi128ELi4ES3_EELb0ELb1ELb0ELb0ELb1ELb1ELb0ELb1EEEvNS_16Flash_fwd_paramsE,"aw",@nobits
	.sectionflags	@""
	.align	16
	.zero		1024


//--------------------- .nv.shared._ZN5flash24flash_fwd_splitkv_kernelI23Flash_fwd_kernel_traitsILi32ELi64ELi128ELi4ELb0ELb0EN7cutlass6half_tE19Flash_kernel_traitsILi32ELi64ELi128ELi4ES3_EELb0ELb1ELb1ELb0ELb0ELb0ELb0ELb1EEEvNS_16Flash_fwd_paramsE --------------------------
	.section	.nv.shared._ZN5flash24flash_fwd_splitkv_kernelI23Flash_fwd_kernel_traitsILi32ELi64ELi128ELi4ELb0ELb0EN7cutlass6half_tE19Flash_kernel_traitsILi32ELi64ELi128ELi4ES3_EELb0ELb1ELb1ELb0ELb0ELb0ELb0ELb1EEEvNS_16Flash_fwd_paramsE,"aw",@nobits
	.sectionflags	@""
	.align	16
	.zero		1024


//--------------------- .nv.shared._ZN5flash24flash_fwd_splitkv_kernelI23Flash_fwd_kernel_traitsILi32ELi64ELi128ELi4ELb0ELb0EN7cutlass6half_tE19Flash_kernel_traitsILi32ELi64ELi128ELi4ES3_EELb0ELb1ELb1ELb0ELb0ELb1ELb0ELb1EEEvNS_16Flash_fwd_paramsE --------------------------
	.section	.nv.shared._ZN5flash24flash_fwd_splitkv_kernelI23Flash_fwd_kernel_traitsILi32ELi64ELi128ELi4ELb0ELb0EN7cutlass6half_tE19Flash_kernel_traitsILi32ELi64ELi128ELi4ES3_EELb0ELb1ELb1ELb0ELb0ELb1ELb0ELb1EEEvNS_16Flash_fwd_paramsE,"aw",@nobits
	.sectionflags	@""
	.align	16
	.zero		1024


//--------------------- .nv.shared._ZN5flash24flash_fwd_splitkv_kernelI23Flash_fwd_kernel_traitsILi32ELi64ELi128ELi4ELb0ELb0EN7cutlass6half_tE19Flash_kernel_traitsILi32ELi64ELi128ELi4ES3_EELb0ELb1ELb0ELb0ELb1ELb0ELb1ELb0EEEvNS_16Flash_fwd_paramsE --------------------------
	.section	.nv.shared._ZN5flash24flash_fwd_splitkv_kernelI23Flash_fwd_kernel_traitsILi32ELi64ELi128ELi4ELb0ELb0EN7cutlass6half_tE19Flash_kernel_traitsILi32ELi64ELi128ELi4ES3_EELb0ELb1ELb0ELb0ELb1ELb0ELb1ELb0EEEvNS_16Flash_fwd_paramsE,"aw",@nobits
	.sectionflags	@""
	.align	16
	.zero		1024


//--------------------- .nv.shared._ZN5flash24flash_fwd_splitkv_kernelI23Flash_fwd_kernel_traitsILi32ELi64ELi128ELi4ELb0ELb0EN7cutlass6half_tE19Flash_kernel_traitsILi32ELi64ELi128ELi4ES3_EELb0ELb1ELb0ELb0ELb1ELb1ELb1ELb0EEEvNS_16Flash_fwd_paramsE --------------------------
	.section	.nv.shared._ZN5flash24flash_fwd_splitkv_kernelI23Flash_fwd_kernel_traitsILi32ELi64ELi128ELi4ELb0ELb0EN7cutlass6half_tE19Flash_kernel_traitsILi32ELi64ELi128ELi4ES3_EELb0ELb1ELb0ELb0ELb1ELb1ELb1ELb0EEEvNS_16Flash_fwd_paramsE,"aw",@nobits
	.sectionflags	@""
	.align	16
	.zero		1024


//--------------------- .nv.shared._ZN5flash24flash_fwd_splitkv_kernelI23Flash_fwd_kernel_traitsILi32ELi64ELi128ELi4ELb0ELb0EN7cutlass6half_tE19Flash_kernel_traitsILi32ELi64ELi128ELi4ES3_EELb0ELb1ELb1ELb0ELb0ELb0ELb1ELb0EEEvNS_16Flash_fwd_paramsE --------------------------
	.section	.nv.shared._ZN5flash24flash_fwd_splitkv_kernelI23Flash_fwd_kernel_traitsILi32ELi64ELi128ELi4ELb0ELb0EN7cutlass6half_tE19Flash_kernel_traitsILi32ELi64ELi128ELi4ES3_EELb0ELb1ELb1ELb0ELb0ELb0ELb1ELb0EEEvNS_16Flash_fwd_paramsE,"aw",@nobits
	.sectionflags	@""
	.align	16
	.zero		1024


//--------------------- .nv.shared._ZN5flash24flash_fwd_splitkv_kernelI23Flash_fwd_kernel_traitsILi32ELi64ELi128ELi4ELb0ELb0EN7cutlass6half_tE19Flash_kernel_traitsILi32ELi64ELi128ELi4ES3_EELb0ELb1ELb1ELb0ELb0ELb1ELb1ELb0EEEvNS_16Flash_fwd_paramsE --------------------------
	.section	.nv.shared._ZN5flash24flash_fwd_splitkv_kernelI23Flash_fwd_kernel_traitsILi32ELi64ELi128ELi4ELb0ELb0EN7cutlass6half_tE19Flash_kernel_traitsILi32ELi64ELi128ELi4ES3_EELb0ELb1ELb1ELb0ELb0ELb1ELb1ELb0EEEvNS_16Flash_fwd_paramsE,"aw",@nobits
	.sectionflags	@""
	.align	16
	.zero		1024


//--------------------- .nv.shared._ZN5flash24flash_fwd_splitkv_kernelI23Flash_fwd_kernel_traitsILi32ELi64ELi128ELi4ELb0ELb0EN7cutlass6half_tE19Flash_kernel_traitsILi32ELi64ELi128ELi4ES3_EELb0ELb1ELb0ELb0ELb1ELb0ELb1ELb1EEEvNS_16Flash_fwd_paramsE --------------------------
	.section	.nv.shared._ZN5flash24flash_fwd_splitkv_kernelI23Flash_fwd_kernel_traitsILi32ELi64ELi128ELi4ELb0ELb0EN7cutlass6half_tE19Flash_kernel_traitsILi32ELi64ELi128ELi4ES3_EELb0ELb1ELb0ELb0ELb1ELb0ELb1ELb1EEEvNS_16Flash_fwd_paramsE,"aw",@nobits
	.sectionflags	@""
	.align	16
	.zero		1024


//--------------------- .nv.shared._ZN5flash24flash_fwd_splitkv_kernelI23Flash_fwd_kernel_traitsILi32ELi64ELi128ELi4ELb0ELb0EN7cutlass6half_tE19Flash_kernel_traitsILi32ELi64ELi128ELi4ES3_EELb0ELb1ELb0ELb0ELb1ELb1ELb1ELb1EEEvNS_16Flash_fwd_paramsE --------------------------
	.section	.nv.shared._ZN5flash24flash_fwd_splitkv_kernelI23Flash_fwd_kernel_traitsILi32ELi64ELi128ELi4ELb0ELb0EN7cutlass6half_tE19Flash_kernel_traitsILi32ELi64ELi128ELi4ES3_EELb0ELb1ELb0ELb0ELb1ELb1ELb1ELb1EEEvNS_16Flash_fwd_paramsE,"aw",@nobits
	.sectionflags	@""
	.align	16
	.zero		1024


//--------------------- .nv.shared._ZN5flash24flash_fwd_splitkv_kernelI23Flash_fwd_kernel_traitsILi32ELi64ELi128ELi4ELb0ELb0EN7cutlass6half_tE19Flash_kernel_traitsILi32ELi64ELi128ELi4ES3_EELb0ELb1ELb1ELb0ELb0ELb0ELb1ELb1EEEvNS_16Flash_fwd_paramsE --------------------------
	.section	.nv.shared._ZN5flash24flash_fwd_splitkv_kernelI23Flash_fwd_kernel_traitsILi32ELi64ELi128ELi4ELb0ELb0EN7cutlass6half_tE19Flash_kernel_traitsILi32ELi64ELi128ELi4ES3_EELb0ELb1ELb1ELb0ELb0ELb0ELb1ELb1EEEvNS_16Flash_fwd_paramsE,"aw",@nobits
	.sectionflags	@""
	.align	16
	.zero		1024


//--------------------- .nv.shared._ZN5flash24flash_fwd_splitkv_kernelI23Flash_fwd_kernel_traitsILi32ELi64ELi128ELi4ELb0ELb0EN7cutlass6half_tE19Flash_kernel_traitsILi32ELi64ELi128ELi4ES3_EELb0ELb1ELb1ELb0ELb0ELb1ELb1ELb1EEEvNS_16Flash_fwd_paramsE --------------------------
	.section	.nv.shared._ZN5flash24flash_fwd_splitkv_kernelI23Flash_fwd_kernel_traitsILi32ELi64ELi128ELi4ELb0ELb0EN7cutlass6half_tE19Flash_kernel_traitsILi32ELi64ELi128ELi4ES3_EELb0ELb1ELb1ELb0ELb0ELb1ELb1ELb1EEEvNS_16Flash_fwd_paramsE,"aw",@nobits
	.sectionflags	@""
	.align	16
	.zero		1024


//--------------------- .nv.constant0._ZN5flash32flash_fwd_splitkv_combine_kernelI23Flash_fwd_kernel_traitsILi32ELi64ELi256ELi4ELb0ELb0EN7cutlass6half_tE19Flash_kernel_traitsILi32ELi64ELi256ELi4ES3_EELi16ELi7ELb0EEEvNS_16Flash_fwd_paramsE --------------------------
	.section	.nv.constant0._ZN5flash32flash_fwd_splitkv_combine_kernelI23Flash_fwd_kernel_traitsILi32ELi64ELi256ELi4ELb0ELb0EN7cutlass6half_tE19Flash_kernel_traitsILi32ELi64ELi256ELi4ES3_EELi16ELi7ELb0EEEvNS_16Flash_fwd_paramsE,"a",@progbits
	.sectionflags	@""
	.align	4
.nv.constant0._ZN5flash32flash_fwd_splitkv_combine_kernelI23Flash_fwd_kernel_traitsILi32ELi64ELi256ELi4ELb0ELb0EN7cutlass6half_tE19Flash_kernel_traitsILi32ELi64ELi256ELi4ES3_EELi16ELi7ELb0EEEvNS_16Flash_fwd_paramsE:
	.zero		1360


//--------------------- .nv.constant0._ZN5flash32flash_fwd_splitkv_combine_kernelI23Flash_fwd_kernel_traitsILi32ELi64ELi256ELi4ELb0ELb0EN7cutlass6half_tE19Flash_kernel_traitsILi32ELi64ELi256ELi4ES3_EELi16ELi6ELb0EEEvNS_16Flash_fwd_paramsE --------------------------
	.section	.nv.constant0._ZN5flash32flash_fwd_splitkv_combine_kernelI23Flash_fwd_kernel_traitsILi32ELi64ELi256ELi4ELb0ELb0EN7cutlass6half_tE19Flash_kernel_traitsILi32ELi64ELi256ELi4ES3_EELi16ELi6ELb0EEEvNS_16Flash_fwd_paramsE,"a",@progbits
	.sectionflags	@""
	.align	4
.nv.constant0._ZN5flash32flash_fwd_splitkv_combine_kernelI23Flash_fwd_kernel_traitsILi32ELi64ELi256ELi4ELb0ELb0EN7cutlass6half_tE19Flash_kernel_traitsILi32ELi64ELi256ELi4ES3_EELi16ELi6ELb0EEEvNS_16Flash_fwd_paramsE:
	.zero		1360


//--------------------- .nv.constant0._ZN5flash32flash_fwd_splitkv_combine_kernelI23Flash_fwd_kernel_traitsILi32ELi64ELi256ELi4ELb0ELb0EN7cutlass6half_tE19Flash_kernel_traitsILi32ELi64ELi256ELi4ES3_EELi16ELi5ELb0EEEvNS_16Flash_fwd_paramsE --------------------------
	.section	.nv.constant0._ZN5flash32flash_fwd_splitkv_combine_kernelI23Flash_fwd_kernel_traitsILi32ELi64ELi256ELi4ELb0ELb0EN7cutlass6half_tE19Flash_kernel_traitsILi32ELi64ELi256ELi4ES3_EELi16ELi5ELb0EEEvNS_16Flash_fwd_paramsE,"a",@progbits
	.sectionflags	@""
	.align	4
.nv.constant0._ZN5flash32flash_fwd_splitkv_combine_kernelI23Flash_fwd_kernel_traitsILi32ELi64ELi256ELi4ELb0ELb0EN7cutlass6half_tE19Flash_kernel_traitsILi32ELi64ELi256ELi4ES3_EELi16ELi5ELb0EEEvNS_16Flash_fwd_paramsE:
	.zero		1360


//--------------------- .nv.constant0._ZN5flash32flash_fwd_splitkv_combine_kernelI23Flash_fwd_kernel_traitsILi32ELi64ELi256ELi4ELb0ELb0EN7cutlass6half_tE19Flash_kernel_traitsILi32ELi64ELi256ELi4ES3_EELi16ELi4ELb0EEEvNS_16Flash_fwd_paramsE --------------------------
	.section	.nv.constant0._ZN5flash32flash_fwd_splitkv_combine_kernelI23Flash_fwd_kernel_traitsILi32ELi64ELi256ELi4ELb0ELb0EN7cutlass6half_tE19Flash_kernel_traitsILi32ELi64ELi256ELi4ES3_EELi16ELi4ELb0EEEvNS_16Flash_fwd_paramsE,"a",@progbits
	.sectionflags	@""
	.align	4
.nv.constant0._ZN5flash32flash_fwd_splitkv_combine_kernelI23Flash_fwd_kernel_traitsILi32ELi64ELi256ELi4ELb0ELb0EN7cutlass6half_tE19Flash_kernel_traitsILi32ELi64ELi256ELi4ES3_EELi16ELi4ELb0EEEvNS_16Flash_fwd_paramsE:
	.zero		1360


//--------------------- .nv.constant0._ZN5flash32flash_fwd_splitkv_combine_kernelI23Flash_fwd_kernel_traitsILi32ELi64ELi256ELi4ELb0ELb0EN7cutlass6half_tE19Flash_kernel_traitsILi32ELi64ELi256ELi4ES3_EELi16ELi3ELb0EEEvNS_16Flash_fwd_paramsE --------------------------
	.section	.nv.constant0._ZN5flash32flash_fwd_splitkv_combine_kernelI23Flash_fwd_kernel_traitsILi32ELi64ELi256ELi4ELb0ELb0EN7cutlass6half_tE19Flash_kernel_traitsILi32ELi64ELi256ELi4ES3_EELi16ELi3ELb0EEEvNS_16Flash_fwd_paramsE,"a",@progbits
	.sectionflags	@""
	.align	4
.nv.constant0._ZN5flash32flash_fwd_splitkv_combine_kernelI23Flash_fwd_kernel_traitsILi32ELi64ELi256ELi4ELb0ELb0EN7cutlass6half_tE19Flash_kernel_traitsILi32ELi64ELi256ELi4ES3_EELi16ELi3ELb0EEEvNS_16Flash_fwd_paramsE:
	.zero		1360


//--------------------- .nv.constant0._ZN5flash32flash_fwd_splitkv_combine_kernelI23Flash_fwd_kernel_traitsILi32ELi64ELi256ELi4ELb0ELb0EN7cutlass6half_tE19Flash_kernel_traitsILi32ELi64ELi256ELi4ES3_EELi16ELi2ELb0EEEvNS_16Flash_fwd_paramsE --------------------------
	.section	.nv.constant0._ZN5flash32flash_fwd_splitkv_combine_kernelI23Flash_fwd_kernel_traitsILi32ELi64ELi256ELi4ELb0ELb0EN7cutlass6half_tE19Flash_kernel_traitsILi32ELi64ELi256ELi4ES3_EELi16ELi2ELb0EEEvNS_16Flash_fwd_paramsE,"a",@progbits
	.sectionflags	@""
	.align	4
.nv.constant0._ZN5flash32flash_fwd_splitkv_combine_kernelI23Flash_fwd_kernel_traitsILi32ELi64ELi256ELi4ELb0ELb0EN7cutlass6half_tE19Flash_kernel_traitsILi32ELi64ELi256ELi4ES3_EELi16ELi2ELb0EEEvNS_16Flash_fwd_paramsE:
	.zero		1360


//--------------------- .nv.constant0._ZN5flash32flash_fwd_splitkv_combine_kernelI23Flash_fwd_kernel_traitsILi32ELi64ELi256ELi4ELb0ELb0EN7cutlass6half_tE19Flash_kernel_traitsILi32ELi64ELi256ELi4ES3_EELi16ELi1ELb0EEEvNS_16Flash_fwd_paramsE --------------------------
	.section	.nv.constant0._ZN5flash32flash_fwd_splitkv_combine_kernelI23Flash_fwd_kernel_traitsILi32ELi64ELi256ELi4ELb0ELb0EN7cutlass6half_tE19Flash_kernel_traitsILi32ELi64ELi256ELi4ES3_EELi16ELi1ELb0EEEvNS_16Flash_fwd_paramsE,"a",@progbits
	.sectionflags	@""
	.align	4
.nv.constant0._ZN5flash32flash_fwd_splitkv_combine_kernelI23Flash_fwd_kernel_traitsILi32ELi64ELi256ELi4ELb0ELb0EN7cutlass6half_tE19Flash_kernel_traitsILi32ELi64ELi256ELi4ES3_EELi16ELi1ELb0EEEvNS_16Flash_fwd_paramsE:
	.zero		1360


//--------------------- .nv.constant0._ZN5flash32flash_fwd_splitkv_combine_kernelI23Flash_fwd_kernel_traitsILi32ELi64ELi256ELi4ELb0ELb0EN7cutlass6half_tE19Flash_kernel_traitsILi32ELi64ELi256ELi4ES3_EELi16ELi7ELb1EEEvNS_16Flash_fwd_paramsE --------------------------
	.section	.nv.constant0._ZN5flash32flash_fwd_splitkv_combine_kernelI23Flash_fwd_kernel_traitsILi32ELi64ELi256ELi4ELb0ELb0EN7cutlass6half_tE19Flash_kernel_traitsILi32ELi64ELi256ELi4ES3_EELi16ELi7ELb1EEEvNS_16Flash_fwd_paramsE,"a",@progbits
	.sectionflags	@""
	.align	4
.nv.constant0._ZN5flash32flash_fwd_splitkv_combine_kernelI23Flash_fwd_kernel_traitsILi32ELi64ELi256ELi4ELb0ELb0EN7cutlass6half_tE19Flash_kernel_traitsILi32ELi64ELi256ELi4ES3_EELi16ELi7ELb1EEEvNS_16Flash_fwd_paramsE:
	.zero		1360


//--------------------- .nv.constant0._ZN5flash32flash_fwd_splitkv_combine_kernelI23Flash_fwd_kernel_traitsILi32ELi64ELi256ELi4ELb0ELb0EN7cutlass6half_tE19Flash_kernel_traitsILi32ELi64ELi256ELi4ES3_EELi16ELi6ELb1EEEvNS_16Flash_fwd_paramsE --------------------------
	.section	.nv.constant0._ZN5flash32flash_fwd_splitkv_combine_kernelI23Flash_fwd_kernel_traitsILi32ELi64ELi256ELi4ELb0ELb0EN7cutlass6half_tE19Flash_kernel_traitsILi32ELi64ELi256ELi4ES3_EELi16ELi6ELb1EEEvNS_16Flash_fwd_paramsE,"a",@progbits
	.sectionflags	@""
	.align	4
.nv.constant0._ZN5flash32flash_fwd_splitkv_combine_kernelI23Flash_fwd_kernel_traitsILi32ELi64ELi256ELi4ELb0ELb0EN7cutlass6half_tE19Flash_kernel_traitsILi32ELi64ELi256ELi4ES3_EELi16ELi6ELb1EEEvNS_16Flash_fwd_paramsE:
	.zero		1360


//--------------------- .nv.constant0._ZN5flash32flash_fwd_splitkv_combine_kernelI23Flash_fwd_kernel_traitsILi32ELi64ELi256ELi4ELb0ELb0EN7cutlass6half_tE19Flash_kernel_traitsILi32ELi64ELi256ELi4ES3_EELi16ELi5ELb1EEEvNS_16Flash_fwd_paramsE --------------------------
	.section	.nv.constant0._ZN5flash32flash_fwd_splitkv_combine_kernelI23Flash_fwd_kernel_traitsILi32ELi64ELi256ELi4ELb0ELb0EN7cutlass6half_tE19Flash_kernel_traitsILi32ELi64ELi256ELi4ES3_EELi16ELi5ELb1EEEvNS_16Flash_fwd_paramsE,"a",@progbits
	.sectionflags	@""
	.align	4
.nv.constant0._ZN5flash32flash_fwd_splitkv_combine_kernelI23Flash_fwd_kernel_traitsILi32ELi64ELi256ELi4ELb0ELb0EN7cutlass6half_tE19Flash_kernel_traitsILi32ELi64ELi256ELi4ES3_EELi16ELi5ELb1EEEvNS_16Flash_fwd_paramsE:
	.zero		1360


//--------------------- .nv.constant0._ZN5flash32flash_fwd_splitkv_combine_kernelI23Flash_fwd_kernel_traitsILi32ELi64ELi256ELi4ELb0ELb0EN7cutlass6half_tE19Flash_kernel_traitsILi32ELi64ELi256ELi4ES3_EELi16ELi4ELb1EEEvNS_16Flash_fwd_paramsE --------------------------
	.section	.nv.constant0._ZN5flash32flash_fwd_splitkv_combine_kernelI23Flash_fwd_kernel_traitsILi32ELi64ELi256ELi4ELb0ELb0EN7cutlass6half_tE19Flash_kernel_traitsILi32ELi64ELi256ELi4ES3_EELi16ELi4ELb1EEEvNS_16Flash_fwd_paramsE,"a",@progbits
	.sectionflags	@""
	.align	4
.nv.constant0._ZN5flash32flash_fwd_splitkv_combine_kernelI23Flash_fwd_kernel_traitsILi32ELi64ELi256ELi4ELb0ELb0EN7cutlass6half_tE19Flash_kernel_traitsILi32ELi64ELi256ELi4ES3_EELi16ELi4ELb1EEEvNS_16Flash_fwd_paramsE:
	.zero		1360


//--------------------- .nv.constant0._ZN5flash32flash_fwd_splitkv_combine_kernelI23Flash_fwd_kernel_traitsILi32ELi64ELi256ELi4ELb0ELb0EN7cutlass6half_tE19Flash_kernel_traitsILi32ELi64ELi256ELi4ES3_EELi16ELi3ELb1EEEvNS_16Flash_fwd_paramsE --------------------------
	.section	.nv.constant0._ZN5flash32flash_fwd_splitkv_combine_kernelI23Flash_fwd_kernel_traitsILi32ELi64ELi256ELi4ELb0ELb0EN7cutlass6half_tE19Flash_kernel_traitsILi32ELi64ELi256ELi4ES3_EELi16ELi3ELb1EEEvNS_16Flash_fwd_paramsE,"a",@progbits
	.sectionflags	@""
	.align	4
.nv.constant0._ZN5flash32flash_fwd_splitkv_combine_kernelI23Flash_fwd_kernel_traitsILi32ELi64ELi256ELi4ELb0ELb0EN7cutlass6half_tE19Flash_kernel_traitsILi32ELi64ELi256ELi4ES3_EELi16ELi3ELb1EEEvNS_16Flash_fwd_paramsE:
	.zero		1360


//--------------------- .nv.constant0._ZN5flash32flash_fwd_splitkv_combine_kernelI23Flash_fwd_kernel_traitsILi32ELi64ELi256ELi4ELb0ELb0EN7cutlass6half_tE19Flash_kernel_traitsILi32ELi64ELi256ELi4ES3_EELi16ELi2ELb1EEEvNS_16Flash_fwd_paramsE --------------------------
	.section	.nv.constant0._ZN5flash32flash_fwd_splitkv_combine_kernelI23Flash_fwd_kernel_traitsILi32ELi64ELi256ELi4ELb0ELb0EN7cutlass6half_tE19Flash_kernel_traitsILi32ELi64ELi256ELi4ES3_EELi16ELi2ELb1EEEvNS_16Flash_fwd_paramsE,"a",@progbits
	.sectionflags	@""
	.align	4
.nv.constant0._ZN5flash32flash_fwd_splitkv_combine_kernelI23Flash_fwd_kernel_traitsILi32ELi64ELi256ELi4ELb0ELb0EN7cutlass6half_tE19Flash_kernel_traitsILi32ELi64ELi256ELi4ES3_EELi16ELi2ELb1EEEvNS_16Flash_fwd_paramsE:
	.zero		1360


//--------------------- .nv.constant0._ZN5flash32flash_fwd_splitkv_combine_kernelI23Flash_fwd_kernel_traitsILi32ELi64ELi256ELi4ELb0ELb0EN7cutlass6half_tE19Flash_kernel_traitsILi32ELi64ELi256ELi4ES3_EELi16ELi1ELb1EEEvNS_16Flash_fwd_paramsE --------------------------
	.section	.nv.constant0._ZN5flash32flash_fwd_splitkv_combine_kernelI23Flash_fwd_kernel_traitsILi32ELi64ELi256ELi4ELb0ELb0EN7cutlass6half_tE19Flash_kernel_traitsILi32ELi64ELi256ELi4ES3_EELi16ELi1ELb1EEEvNS_16Flash_fwd_paramsE,"a",@progbits
	.sectionflags	@""
	.align	4
.nv.constant0._ZN5flash32flash_fwd_splitkv_combine_kernelI23Flash_fwd_kernel_traitsILi32ELi64ELi256ELi4ELb0ELb0EN7cutlass6half_tE19Flash_kernel_traitsILi32ELi64ELi256ELi4ES3_EELi16ELi1ELb1EEEvNS_16Flash_fwd_paramsE:
	.zero		1360


//--------------------- .nv.constant0._ZN5flash24flash_fwd_splitkv_kernelI23Flash_fwd_kernel_traitsILi32ELi64ELi256ELi4ELb0ELb0EN7cutlass6half_tE19Flash_kernel_traitsILi32ELi64ELi256ELi4ES3_EELb0ELb0ELb0ELb0ELb1ELb0ELb0ELb0EEEvNS_16Flash_fwd_paramsE --------------------------
	.section	.nv.constant0._ZN5flash24flash_fwd_splitkv_kernelI23Flash_fwd_kernel_traitsILi32ELi64ELi256ELi4ELb0ELb0EN7cutlass6half_tE19Flash_kernel_traitsILi32ELi64ELi256ELi4ES3_EELb0ELb0ELb0ELb0ELb1ELb0ELb0ELb0EEEvNS_16Flash_fwd_paramsE,"a",@progbits
	.sectionflags	@""
	.align	4
.nv.constant0._ZN5flash24flash_fwd_splitkv_kernelI23Flash_fwd_kernel_traitsILi32ELi64ELi256ELi4ELb0ELb0EN7cutlass6half_tE19Flash_kernel_traitsILi32ELi64ELi256ELi4ES3_EELb0ELb0ELb0ELb0ELb1ELb0ELb0ELb0EEEvNS_16Flash_fwd_paramsE:
	.zero		1360


//--------------------- .nv.constant0._ZN5flash24flash_fwd_splitkv_kernelI23Flash_fwd_kernel_traitsILi32ELi64ELi256ELi4ELb0ELb0EN7cutlass6half_tE19Flash_kernel_traitsILi32ELi64ELi256ELi4ES3_EELb0ELb0ELb0ELb0ELb1ELb1ELb0ELb0EEEvNS_16Flash_fwd_paramsE --------------------------
	.section	.nv.constant0._ZN5flash24flash_fwd_splitkv_kernelI23Flash_fwd_kernel_traitsILi32ELi64ELi256ELi4ELb0ELb0EN7cutlass6half_tE19Flash_kernel_traitsILi32ELi64ELi256ELi4ES3_EELb0ELb0ELb0ELb0ELb1ELb1ELb0ELb0EEEvNS_16Flash_fwd_paramsE,"a",@progbits
	.sectionflags	@""
	.align	4
.nv.constant0._ZN5flash24flash_fwd_splitkv_kernelI23Flash_fwd_kernel_traitsILi32ELi64ELi256ELi4ELb0ELb0EN7cutlass6half_tE19Flash_kernel_traitsILi32ELi64ELi256ELi4ES3_EELb0ELb0ELb0ELb0ELb1ELb1ELb0ELb0EEEvNS_16Flash_fwd_paramsE:
	.zero		1360


//--------------------- .nv.constant0._ZN5flash24flash_fwd_splitkv_kernelI23Flash_fwd_kernel_traitsILi32ELi64ELi256ELi4ELb0ELb0EN7cutlass6half_tE19Flash_kernel_traitsILi32ELi64ELi256ELi4ES3_EELb0ELb0ELb0ELb0ELb1ELb0ELb1ELb0EEEvNS_16Flash_fwd_paramsE --------------------------
	.section	.nv.constant0._ZN5flash24flash_fwd_splitkv_kernelI23Flash_fwd_kernel_traitsILi32ELi64ELi256ELi4ELb0ELb0EN7cutlass6half_tE19Flash_kernel_traitsILi32ELi64ELi256ELi4ES3_EELb0ELb0ELb0ELb0ELb1ELb0ELb1ELb0EEEvNS_16Flash_fwd_paramsE,"a",@progbits
	.sectionflags	@""
	.align	4
.nv.constant0._ZN5flash24flash_fwd_splitkv_kernelI23Flash_fwd_kernel_traitsILi32ELi64ELi256ELi4ELb0ELb0EN7cutlass6half_tE19Flash_kernel_traitsILi32ELi64ELi256ELi4ES3_EELb0ELb0ELb0ELb0ELb1ELb0ELb1ELb0EEEvNS_16Flash_fwd_paramsE:
	.zero		1360


//--------------------- .nv.constant0._ZN5flash24flash_fwd_splitkv_kernelI23Flash_fwd_kernel_traitsILi32ELi64ELi256ELi4ELb0ELb0EN7cutlass6half_tE19Flash_kernel_traitsILi32ELi64ELi256ELi4ES3_EELb0ELb0ELb0ELb0ELb1ELb1ELb1ELb0EEEvNS_16Flash_fwd_paramsE --------------------------
	.section	.nv.constant0._ZN5flash24flash_fwd_splitkv_kernelI23Flash_fwd_kernel_traitsILi32ELi64ELi256ELi4ELb0ELb0EN7cutlass6half_tE19Flash_kernel_traitsILi32ELi64ELi256ELi4ES3_EELb0ELb0ELb0ELb0ELb1ELb1ELb1ELb0EEEvNS_16Flash_fwd_paramsE,"a",@progbits
	.sectionflags	@""
	.align	4
.nv.constant0._ZN5flash24flash_fwd_splitkv_kernelI23Flash_fwd_kernel_traitsILi32ELi64ELi256ELi4ELb0ELb0EN7cutlass6half_tE19Flash_kernel_traitsILi32ELi64ELi256ELi4ES3_EELb0ELb0ELb0ELb0ELb1ELb1ELb1ELb0EEEvNS_16Flash_fwd_paramsE:
	.zero		1360


//--------------------- .nv.constant0._ZN5flash24flash_fwd_splitkv_kernelI23Flash_fwd_kernel_traitsILi32ELi64ELi256ELi4ELb0ELb0EN7cutlass6half_tE19Flash_kernel_traitsILi32ELi64ELi256ELi4ES3_EELb0ELb0ELb0ELb0ELb0ELb0ELb0ELb0EEEvNS_16Flash_fwd_paramsE --------------------------
	.section	.nv.constant0._ZN5flash24flash_fwd_splitkv_kernelI23Flash_fwd_kernel_traitsILi32ELi64ELi256ELi4ELb0ELb0EN7cutlass6half_tE19Flash_kernel_traitsILi32ELi64ELi256ELi4ES3_EELb0ELb0ELb0ELb0ELb0ELb0ELb0ELb0EEEvNS_16Flash_fwd_paramsE,"a",@progbits
	.sectionflags	@""
	.align	4
.nv.constant0._ZN5flash24flash_fwd_splitkv_kernelI23Flash_fwd_kernel_traitsILi32ELi64ELi256ELi4ELb0ELb0EN7cutlass6half_tE19Flash_kernel_traitsILi32ELi64ELi256ELi4ES3_EELb0ELb0ELb0ELb0ELb0ELb0ELb0ELb0EEEvNS_16Flash_fwd_paramsE:
	.zero		1360


//--------------------- .nv.constant0._ZN5flash24flash_fwd_splitkv_kernelI23Flash_fwd_kernel_traitsILi32ELi64ELi256ELi4ELb0ELb0EN7cutlass6half_tE19Flash_kernel_traitsILi32ELi64ELi256ELi4ES3_EELb0ELb0ELb0ELb0ELb0ELb1ELb0ELb0EEEvNS_16Flash_fwd_paramsE --------------------------
	.section	.nv.constant0._ZN5flash24flash_fwd_splitkv_kernelI23Flash_fwd_kernel_traitsILi32ELi64ELi256ELi4ELb0ELb0EN7cutlass6half_tE19Flash_kernel_traitsILi32ELi64ELi256ELi4ES3_EELb0ELb0ELb0ELb0ELb0ELb1ELb0ELb0EEEvNS_16Flash_fwd_paramsE,"a",@progbits
	.sectionflags	@""
	.align	4
.nv.constant0._ZN5flash24flash_fwd_splitkv_kernelI23Flash_fwd_kernel_traitsILi32ELi64ELi256ELi4ELb0ELb0EN7cutlass6half_tE19Flash_kernel_traitsILi32ELi64ELi256ELi4ES3_EELb0ELb0ELb0ELb0ELb0ELb1ELb0ELb0EEEvNS_16Flash_fwd_paramsE:
	.zero		1360


//--------------------- .nv.constant0._ZN5flash24flash_fwd_splitkv_kernelI23Flash_fwd_kernel_traitsILi32ELi64ELi256ELi4ELb0ELb0EN7cutlass6half_tE19Flash_kernel_traitsILi32ELi64ELi256ELi4ES3_EELb0ELb0ELb0ELb0ELb0ELb0ELb0ELb1EEEvNS_16Flash_fwd_paramsE --------------------------
	.section	.nv.constant0._ZN5flash24flash_fwd_splitkv_kernelI23Flash_fwd_kernel_traitsILi32ELi64ELi256ELi4ELb0ELb0EN7cutlass6half_tE19Flash_kernel_traitsILi32ELi64ELi256ELi4ES3_EELb0ELb0ELb0ELb0ELb0ELb0ELb0ELb1EEEvNS_16Flash_fwd_paramsE,"a",@progbits
	.sectionflags	@""
	.align	4
.nv.constant0._ZN5flash24flash_fwd_splitkv_kernelI23Flash_fwd_kernel_traitsILi32ELi64ELi256ELi4ELb0ELb0EN7cutlass6half_tE19Flash_kernel_traitsILi32ELi64ELi256ELi4ES3_EELb0ELb0ELb0ELb0ELb0ELb0ELb0ELb1EEEvNS_16Flash_fwd_paramsE:
	.zero		1360


//--------------------- .nv.constant0._ZN5flash24flash_fwd_splitkv_kernelI23Flash_fwd_kernel_traitsILi32ELi64ELi256ELi4ELb0ELb0EN7cutlass6half_tE19Flash_kernel_traitsILi32ELi64ELi256ELi4ES3_EELb0ELb0ELb0ELb0ELb0ELb1ELb0ELb1EEEvNS_16Flash_fwd_paramsE --------------------------
	.section	.nv.constant0._ZN5flash24flash_fwd_splitkv_kernelI23Flash_fwd_kernel_traitsILi32ELi64ELi256ELi4ELb0ELb0EN7cutlass6half_tE19Flash_kernel_traitsILi32ELi64ELi256ELi4ES3_EELb0ELb0ELb0ELb0ELb0ELb1ELb0ELb1EEEvNS_16Flash_fwd_paramsE,"a",@progbits
	.sectionflags	@""
	.align	4
.nv.constant0._ZN5flash24flash_fwd_splitkv_kernelI23Flash_fwd_kernel_traitsILi32ELi64ELi256ELi4ELb0ELb0EN7cutlass6half_tE19Flash_kernel_traitsILi32ELi64ELi256ELi4ES3_EELb0ELb0ELb0ELb0ELb0ELb1ELb0ELb1EEEvNS_16Flash_fwd_paramsE:
	.zero		1360


//--------------------- .nv.constant0._ZN5flash24flash_fwd_splitkv_kernelI23Flash_fwd_kernel_traitsILi32ELi64ELi256ELi4ELb0ELb0EN7cutlass6half_tE19Flash_kernel_traitsILi32ELi64ELi256ELi4ES3_EELb0ELb0ELb0ELb0ELb0ELb0ELb1ELb0EEEvNS_16Flash_fwd_paramsE --------------------------
	.section	.nv.constant0._ZN5flash24flash_fwd_splitkv_kernelI23Flash_fwd_kernel_traitsILi32ELi64ELi256ELi4ELb0ELb0EN7cutlass6half_tE19Flash_kernel_traitsILi32ELi64ELi256ELi4ES3_EELb0ELb0ELb0ELb0ELb0ELb0ELb1ELb0EEEvNS_16Flash_fwd_paramsE,"a",@progbits
	.sectionflags	@""
	.align	4
.nv.constant0._ZN5flash24flash_fwd_splitkv_kernelI23Flash_fwd_kernel_traitsILi32ELi64ELi256ELi4ELb0ELb0EN7cutlass6half_tE19Flash_kernel_traitsILi32ELi64ELi256ELi4ES3_EELb0ELb0ELb0ELb0ELb0ELb0ELb1ELb0EEEvNS_16Flash_fwd_paramsE:
	.zero		1360


//--------------------- .nv.constant0._ZN5flash24flash_fwd_splitkv_kernelI23Flash_fwd_kernel_traitsILi32ELi64ELi256ELi4ELb0ELb0EN7cutlass6half_tE19Flash_kernel_traitsILi32ELi64ELi256ELi4ES3_EELb0ELb0ELb0ELb0ELb0ELb1ELb1ELb0EEEvNS_16Flash_fwd_paramsE --------------------------
	.section	.nv.constant0._ZN5flash24flash_fwd_splitkv_kernelI23Flash_fwd_kernel_traitsILi32ELi64ELi256ELi4ELb0ELb0EN7cutlass6half_tE19Flash_kernel_traitsILi32ELi64ELi256ELi4ES3_EELb0ELb0ELb0ELb0ELb0ELb1ELb1ELb0EEEvNS_16Flash_fwd_paramsE,"a",@progbits
	.sectionflags	@""
	.align	4
.nv.constant0._ZN5flash24flash_fwd_splitkv_kernelI23Flash_fwd_kernel_traitsILi32ELi64ELi256ELi4ELb0ELb0EN7cutlass6half_tE19Flash_kernel_traitsILi32ELi64ELi256ELi4ES3_EELb0ELb0ELb0ELb0ELb0ELb1ELb1ELb0EEEvNS_16Flash_fwd_paramsE:
	.zero		1360


//--------------------- .nv.constant0._ZN5flash24flash_fwd_splitkv_kernelI23Flash_fwd_kernel_traitsILi32ELi64ELi256ELi4ELb0ELb0EN7cutlass6half_tE19Flash_kernel_traitsILi32ELi64ELi256ELi4ES3_EELb0ELb0ELb0ELb0ELb0ELb0ELb1ELb1EEEvNS_16Flash_fwd_paramsE --------------------------
	.section	.nv.constant0._ZN5flash24flash_fwd_splitkv_kernelI23Flash_fwd_kernel_traitsILi32ELi64ELi256ELi4ELb0ELb0EN7cutlass6half_tE19Flash_kernel_traitsILi32ELi64ELi256ELi4ES3_EELb0ELb0ELb0ELb0ELb0ELb0ELb1ELb1EEEvNS_16Flash_fwd_paramsE,"a",@progbits
	.sectionflags	@""
	.align	4
.nv.constant0._ZN5flash24flash_fwd_splitkv_kernelI23Flash_fwd_kernel_traitsILi32ELi64ELi256ELi4ELb0ELb0EN7cutlass6half_tE19Flash_kernel_traitsILi32ELi64ELi256ELi4ES3_EELb0ELb0ELb0ELb0ELb0ELb0ELb1ELb1EEEvNS_16Flash_fwd_paramsE:
	.zero		1360


//--------------------- .nv.constant0._ZN5flash24flash_fwd_splitkv_kernelI23Flash_fwd_kernel_traitsILi32ELi64ELi256ELi4ELb0ELb0EN7cutlass6half_tE19Flash_kernel_traitsILi32ELi64ELi256ELi4ES3_EELb0ELb0ELb0ELb0ELb0ELb1ELb1ELb1EEEvNS_16Flash_fwd_paramsE --------------------------
	.section	.nv.constant0._ZN5flash24flash_fwd_splitkv_kernelI23Flash_fwd_kernel_traitsILi32ELi64ELi256ELi4ELb0ELb0EN7cutlass6half_tE19Flash_kernel_traitsILi32ELi64ELi256ELi4ES3_EELb0ELb0ELb0ELb0ELb0ELb1ELb1ELb1EEEvNS_16Flash_fwd_paramsE,"a",@progbits
	.sectionflags	@""
	.align	4
.nv.constant0._ZN5flash24flash_fwd_splitkv_kernelI23Flash_fwd_kernel_traitsILi32ELi64ELi256ELi4ELb0ELb0EN7cutlass6half_tE19Flash_kernel_traitsILi32ELi64ELi256ELi4ES3_EELb0ELb0ELb0ELb0ELb0ELb1ELb1ELb1EEEvNS_16Flash_fwd_paramsE:
	.zero		1360


//--------------------- .nv.constant0._ZN5flash24flash_fwd_splitkv_kernelI23Flash_fwd_kernel_traitsILi32ELi64ELi256ELi4ELb0ELb0EN7cutlass6half_tE19Flash_kernel_traitsILi32ELi64ELi256ELi4ES3_EELb0ELb1ELb0ELb0ELb0ELb0ELb0ELb0EEEvNS_16Flash_fwd_paramsE --------------------------
	.section	.nv.constant0._ZN5flash24flash_fwd_splitkv_kernelI23Flash_fwd_kernel_traitsILi32ELi64ELi256ELi4ELb0ELb0EN7cutlass6half_tE19Flash_kernel_traitsILi32ELi64ELi256ELi4ES3_EELb0ELb1ELb0ELb0ELb0ELb0ELb0ELb0EEEvNS_16Flash_fwd_paramsE,"a",@progbits
	.sectionflags	@""
	.align	4
.nv.constant0._ZN5flash24flash_fwd_splitkv_kernelI23Flash_fwd_kernel_traitsILi32ELi64ELi256ELi4ELb0ELb0EN7cutlass6half_tE19Flash_kernel_traitsILi32ELi64ELi256ELi4ES3_EELb0ELb1ELb0ELb0ELb0ELb0ELb0ELb0EEEvNS_16Flash_fwd_paramsE:
	.zero		1360


//--------------------- .nv.constant0._ZN5flash24flash_fwd_splitkv_kernelI23Flash_fwd_kernel_traitsILi32ELi64ELi256ELi4ELb0ELb0EN7cutlass6half_tE19Flash_kernel_traitsILi32ELi64ELi256ELi4ES3_EELb0ELb1ELb0ELb0ELb0ELb1ELb0ELb0EEEvNS_16Flash_fwd_paramsE --------------------------
	.section	.nv.constant0._ZN5flash24flash_fwd_splitkv_kernelI23Flash_fwd_kernel_traitsILi32ELi64ELi256ELi4ELb0ELb0EN7cutlass6half_tE19Flash_kernel_traitsILi32ELi64ELi256ELi4ES3_EELb0ELb1ELb0ELb0ELb0ELb1ELb0ELb0EEEvNS_16Flash_fwd_paramsE,"a",@progbits
	.sectionflags	@""
	.align	4
.nv.constant0._ZN5flash24flash_fwd_splitkv_kernelI23Flash_fwd_kernel_traitsILi32ELi64ELi256ELi4ELb0ELb0EN7cutlass6half_tE19Flash_kernel_traitsILi32ELi64ELi256ELi4ES3_EELb0ELb1ELb0ELb0ELb0ELb1ELb0ELb0EEEvNS_16Flash_fwd_paramsE:
	.zero		1360


//--------------------- .nv.constant0._ZN5flash24flash_fwd_splitkv_kernelI23Flash_fwd_kernel_traitsILi32ELi64ELi256ELi4ELb0ELb0EN7cutlass6half_tE19Flash_kernel_traitsILi32ELi64ELi256ELi4ES3_EELb0ELb1ELb0ELb0ELb0ELb0ELb0ELb1EEEvNS_16Flash_fwd_paramsE --------------------------
	.section	.nv.constant0._ZN5flash24flash_fwd_splitkv_kernelI23Flash_fwd_kernel_traitsILi32ELi64ELi256ELi4ELb0ELb0EN7cutlass6half_tE19Flash_kernel_traitsILi32ELi64ELi256ELi4ES3_EELb0ELb1ELb0ELb0ELb0ELb0ELb0ELb1EEEvNS_16Flash_fwd_paramsE,"a",@progbits
	.sectionflags	@""
	.align	4
.nv.constant0._ZN5flash24flash_fwd_splitkv_kernelI23Flash_fwd_kernel_traitsILi32ELi64ELi256ELi4ELb0ELb0EN7cutlass6half_tE19Flash_kernel_traitsILi32ELi64ELi256ELi4ES3_EELb0ELb1ELb0ELb0ELb0ELb0ELb0ELb1EEEvNS_16Flash_fwd_paramsE:
	.zero		1360


//--------------------- .nv.constant0._ZN5flash24flash_fwd_splitkv_kernelI23Flash_fwd_kernel_traitsILi32ELi64ELi256ELi4ELb0ELb0EN7cutlass6half_tE19Flash_kernel_traitsILi32ELi64ELi256ELi4ES3_EELb0ELb1ELb0ELb0ELb0ELb1ELb0ELb1EEEvNS_16Flash_fwd_paramsE --------------------------
	.section	.nv.constant0._ZN5flash24flash_fwd_splitkv_kernelI23Flash_fwd_kernel_traitsILi32ELi64ELi256ELi4ELb0ELb0EN7cutlass6half_tE19Flash_kernel_traitsILi32ELi64ELi256ELi4ES3_EELb0ELb1ELb0ELb0ELb0ELb1ELb0ELb1EEEvNS_16Flash_fwd_paramsE,"a",@progbits
	.sectionflags	@""
	.align	4
.nv.constant0._ZN5flash24flash_fwd_splitkv_kernelI23Flash_fwd_kernel_traitsILi32ELi64ELi256ELi4ELb0ELb0EN7cutlass6half_tE19Flash_kernel_traitsILi32ELi64ELi256ELi4ES3_EELb0ELb1ELb0ELb0ELb0ELb1ELb0ELb1EEEvNS_16Flash_fwd_paramsE:
	.zero		1360


//--------------------- .nv.constant0._ZN5flash24flash_fwd_splitkv_kernelI23Flash_fwd_kernel_traitsILi32ELi64ELi256ELi4ELb0ELb0EN7cutlass6half_tE19Flash_kernel_traitsILi32ELi64ELi256ELi4ES3_EELb0ELb1ELb0ELb0ELb0ELb0ELb1ELb0EEEvNS_16Flash_fwd_paramsE --------------------------
	.section	.nv.constant0._ZN5flash24flash_fwd_splitkv_kernelI23Flash_fwd_kernel_traitsILi32ELi64ELi256ELi4ELb0ELb0EN7cutlass6half_tE19Flash_kernel_traitsILi32ELi64ELi256ELi4ES3_EELb0ELb1ELb0ELb0ELb0ELb0ELb1ELb0EEEvNS_16Flash_fwd_paramsE,"a",@progbits
	.sectionflags	@""
	.align	4
.nv.constant0._ZN5flash24flash_fwd_splitkv_kernelI23Flash_fwd_kernel_traitsILi32ELi64ELi256ELi4ELb0ELb0EN7cutlass6half_tE19Flash_kernel_traitsILi32ELi64ELi256ELi4ES3_EELb0ELb1ELb0ELb0ELb0ELb0ELb1ELb0EEEvNS_16Flash_fwd_paramsE:
	.zero		1360


//--------------------- .nv.constant0._ZN5flash24flash_fwd_splitkv_kernelI23Flash_fwd_kernel_traitsILi32ELi64ELi256ELi4ELb0ELb0EN7cutlass6half_tE19Flash_kernel_traitsILi32ELi64ELi256ELi4ES3_EELb0ELb1ELb0ELb0ELb0ELb1ELb1ELb0EEEvNS_16Flash_fwd_paramsE --------------------------
	.section	.nv.constant0._ZN5flash24flash_fwd_splitkv_kernelI23Flash_fwd_kernel_traitsILi32ELi64ELi256ELi4ELb0ELb0EN7cutlass6half_tE19Flash_kernel_traitsILi32ELi64ELi256ELi4ES3_EELb0ELb1ELb0ELb0ELb0ELb1ELb1ELb0EEEvNS_16Flash_fwd_paramsE,"a",@progbits
	.sectionflags	@""
	.align	4
.nv.constant0._ZN5flash24flash_fwd_splitkv_kernelI23Flash_fwd_kernel_traitsILi32ELi64ELi256ELi4ELb0ELb0EN7cutlass6half_tE19Flash_kernel_traitsILi32ELi64ELi256ELi4ES3_EELb0ELb1ELb0ELb0ELb0ELb1ELb1ELb0EEEvNS_16Flash_fwd_paramsE:
	.zero		1360


//--------------------- .nv.constant0._ZN5flash24flash_fwd_splitkv_kernelI23Flash_fwd_kernel_traitsILi32ELi64ELi256ELi4ELb0ELb0EN7cutlass6half_tE19Flash_kernel_traitsILi32ELi64ELi256ELi4ES3_EELb0ELb1ELb0ELb0ELb0ELb0ELb1ELb1EEEvNS_16Flash_fwd_paramsE --------------------------
	.section	.nv.constant0._ZN5flash24flash_fwd_splitkv_kernelI23Flash_fwd_kernel_traitsILi32ELi64ELi256ELi4ELb0ELb0EN7cutlass6half_tE19Flash_kernel_traitsILi32ELi64ELi256ELi4ES3_EELb0ELb1ELb0ELb0ELb0ELb0ELb1ELb1EEEvNS_16Flash_fwd_paramsE,"a",@progbits
	.sectionflags	@""
	.align	4
.nv.constant0._ZN5flash24flash_fwd_splitkv_kernelI23Flash_fwd_kernel_traitsILi32ELi64ELi256ELi4ELb0ELb0EN7cutlass6half_tE19Flash_kernel_traitsILi32ELi64ELi256ELi4ES3_EELb0ELb1ELb0ELb0ELb0ELb0ELb1ELb1EEEvNS_16Flash_fwd_paramsE:
	.zero		1360


//--------------------- .nv.constant0._ZN5flash24flash_fwd_splitkv_kernelI23Flash_fwd_kernel_traitsILi32ELi64ELi256ELi4ELb0ELb0EN7cutlass6half_tE19Flash_kernel_traitsILi32ELi64ELi256ELi4ES3_EELb0ELb1ELb0ELb0ELb0ELb1ELb1ELb1EEEvNS_16Flash_fwd_paramsE --------------------------
	.section	.nv.constant0._ZN5flash24flash_fwd_splitkv_kernelI23Flash_fwd_kernel_traitsILi32ELi64ELi256ELi4ELb0ELb0EN7cutlass6half_tE19Flash_kernel_traitsILi32ELi64ELi256ELi4ES3_EELb0ELb1ELb0ELb0ELb0ELb1ELb1ELb1EEEvNS_16Flash_fwd_paramsE,"a",@progbits
	.sectionflags	@""
	.align	4
.nv.constant0._ZN5flash24flash_fwd_splitkv_kernelI23Flash_fwd_kernel_traitsILi32ELi64ELi256ELi4ELb0ELb0EN7cutlass6half_tE19Flash_kernel_traitsILi32ELi64ELi256ELi4ES3_EELb0ELb1ELb0ELb0ELb0ELb1ELb1ELb1EEEvNS_16Flash_fwd_paramsE:
	.zero		1360


//--------------------- .nv.constant0._ZN5flash24flash_fwd_splitkv_kernelI23Flash_fwd_kernel_traitsILi32ELi64ELi256ELi4ELb0ELb0EN7cutlass6half_tE19Flash_kernel_traitsILi32ELi64ELi256ELi4ES3_EELb0ELb0ELb0ELb1ELb1ELb0ELb0ELb0EEEvNS_16Flash_fwd_paramsE --------------------------
	.section	.nv.constant0._ZN5flash24flash_fwd_splitkv_kernelI23Flash_fwd_kernel_traitsILi32ELi64ELi256ELi4ELb0ELb0EN7cutlass6half_tE19Flash_kernel_traitsILi32ELi64ELi256ELi4ES3_EELb0ELb0ELb0ELb1ELb1ELb0ELb0ELb0EEEvNS_16Flash_fwd_paramsE,"a",@progbits
	.sectionflags	@""
	.align	4
.nv.constant0._ZN5flash24flash_fwd_splitkv_kernelI23Flash_fwd_kernel_traitsILi32ELi64ELi256ELi4ELb0ELb0EN7cutlass6half_tE19Flash_kernel_traitsILi32ELi64ELi256ELi4ES3_EELb0ELb0ELb0ELb1ELb1ELb0ELb0ELb0EEEvNS_16Flash_fwd_paramsE:
	.zero		1360


//--------------------- .nv.constant0._ZN5flash24flash_fwd_splitkv_kernelI23Flash_fwd_kernel_traitsILi32ELi64ELi256ELi4ELb0ELb0EN7cutlass6half_tE19Flash_kernel_traitsILi32ELi64ELi256ELi4ES3_EELb0ELb0ELb0ELb1ELb1ELb1ELb0ELb0EEEvNS_16Flash_fwd_paramsE --------------------------
	.section	.nv.constant0._ZN5flash24flash_fwd_splitkv_kernelI23Flash_fwd_kernel_traitsILi32ELi64ELi256ELi4ELb0ELb0EN7cutlass6half_tE19Flash_kernel_traitsILi32ELi64ELi256ELi4ES3_EELb0ELb0ELb0ELb1ELb1ELb1ELb0ELb0EEEvNS_16Flash_fwd_paramsE,"a",@progbits
	.sectionflags	@""
	.align	4
.nv.constant0._ZN5flash24flash_fwd_splitkv_kernelI23Flash_fwd_kernel_traitsILi32ELi64ELi256ELi4ELb0ELb0EN7cutlass6half_tE19Flash_kernel_traitsILi32ELi64ELi256ELi4ES3_EELb0ELb0ELb0ELb1ELb1ELb1ELb0ELb0EEEvNS_16Flash_fwd_paramsE:
	.zero		1360


//--------------------- .nv.constant0._ZN5flash24flash_fwd_splitkv_kernelI23Flash_fwd_kernel_traitsILi32ELi64ELi256ELi4ELb0ELb0EN7cutlass6half_tE19Flash_kernel_traitsILi32ELi64ELi256ELi4ES3_EELb0ELb0ELb1ELb0ELb0ELb0ELb0ELb0EEEvNS_16Flash_fwd_paramsE --------------------------
	.section	.nv.constant0._ZN5flash24flash_fwd_splitkv_kernelI23Flash_fwd_kernel_traitsILi32ELi64ELi256ELi4ELb0ELb0EN7cutlass6half_tE19Flash_kernel_traitsILi32ELi64ELi256ELi4ES3_EELb0ELb0ELb1ELb0ELb0ELb0ELb0ELb0EEEvNS_16Flash_fwd_paramsE,"a",@progbits
	.sectionflags	@""
	.align	4
.nv.constant0._ZN5flash24flash_fwd_splitkv_kernelI23Flash_fwd_kernel_traitsILi32ELi64ELi256ELi4ELb0ELb0EN7cutlass6half_tE19Flash_kernel_traitsILi32ELi64ELi256ELi4ES3_EELb0ELb0ELb1ELb0ELb0ELb0ELb0ELb0EEEvNS_16Flash_fwd_paramsE:
	.zero		1360


//--------------------- .nv.constant0._ZN5flash24flash_fwd_splitkv_kernelI23Flash_fwd_kernel_traitsILi32ELi64ELi256ELi4ELb0ELb0EN7cutlass6half_tE19Flash_kernel_traitsILi32ELi64ELi256ELi4ES3_EELb0ELb0ELb1ELb0ELb0ELb1ELb0ELb0EEEvNS_16Flash_fwd_paramsE --------------------------
	.section	.nv.constant0._ZN5flash24flash_fwd_splitkv_kernelI23Flash_fwd_kernel_traitsILi32ELi64ELi256ELi4ELb0ELb0EN7cutlass6half_tE19Flash_kernel_traitsILi32ELi64ELi256ELi4ES3_EELb0ELb0ELb1ELb0ELb0ELb1ELb0ELb0EEEvNS_16Flash_fwd_paramsE,"a",@progbits
	.sectionflags	@""
	.align	4
.nv.constant0._ZN5flash24flash_fwd_splitkv_kernelI23Flash_fwd_kernel_traitsILi32ELi64ELi256ELi4ELb0ELb0EN7cutlass6half_tE19Flash_kernel_traitsILi32ELi64ELi256ELi4ES3_EELb0ELb0ELb1ELb0ELb0ELb1ELb0ELb0EEEvNS_16Flash_fwd_paramsE:
	.zero		1360


//--------------------- .nv.constant0._ZN5flash24flash_fwd_splitkv_kernelI23Flash_fwd_kernel_traitsILi32ELi64ELi256ELi4ELb0ELb0EN7cutlass6half_tE19Flash_kernel_traitsILi32ELi64ELi256ELi4ES3_EELb0ELb0ELb0ELb0ELb1ELb0ELb0ELb1EEEvNS_16Flash_fwd_paramsE --------------------------
	.section	.nv.constant0._ZN5flash24flash_fwd_splitkv_kernelI23Flash_fwd_kernel_traitsILi32ELi64ELi256ELi4ELb0ELb0EN7cutlass6half_tE19Flash_kernel_traitsILi32ELi64ELi256ELi4ES3_EELb0ELb0ELb0ELb0ELb1ELb0ELb0ELb1EEEvNS_16Flash_fwd_paramsE,"a",@progbits
	.sectionflags	@""
	.align	4
.nv.constant0._ZN5flash24flash_fwd_splitkv_kernelI23Flash_fwd_kernel_traitsILi32ELi64ELi256ELi4ELb0ELb0EN7cutlass6half_tE19Flash_kernel_traitsILi32ELi64ELi256ELi4ES3_EELb0ELb0ELb0ELb0ELb1ELb0ELb0ELb1EEEvNS_16Flash_fwd_paramsE:
	.zero		1360


//--------------------- .nv.constant0._ZN5flash24flash_fwd_splitkv_kernelI23Flash_fwd_kernel_traitsILi32ELi64ELi256ELi4ELb0ELb0EN7cutlass6half_tE19Flash_kernel_traitsILi32ELi64ELi256ELi4ES3_EELb0ELb0ELb0ELb0ELb1ELb1ELb0ELb1EEEvNS_16Flash_fwd_paramsE --------------------------
	.section	.nv.constant0._ZN5flash24flash_fwd_splitkv_kernelI23Flash_fwd_kernel_traitsILi32ELi64ELi256ELi4ELb0ELb0EN7cutlass6half_tE19Flash_kernel_traitsILi32ELi64ELi256ELi4ES3_EELb0ELb0ELb0ELb0ELb1ELb1ELb0ELb1EEEvNS_16Flash_fwd_paramsE,"a",@progbits
	.sectionflags	@""
	.align	4
.nv.constant0._ZN5flash24flash_fwd_splitkv_kernelI23Flash_fwd_kernel_traitsILi32ELi64ELi256ELi4ELb0ELb0EN7cutlass6half_tE19Flash_kernel_traitsILi32ELi64ELi256ELi4ES3_EELb0ELb0ELb0ELb0ELb1ELb1ELb0ELb1EEEvNS_16Flash_fwd_paramsE:
	.zero		1360


//--------------------- .nv.constant0._ZN5flash24flash_fwd_splitkv_kernelI23Flash_fwd_kernel_traitsILi32ELi64ELi256ELi4ELb0ELb0EN7cutlass6half_tE19Flash_kernel_traitsILi32ELi64ELi256ELi4ES3_EELb0ELb0ELb1ELb0ELb0ELb0ELb0ELb1EEEvNS_16Flash_fwd_paramsE --------------------------
	.section	.nv.constant0._ZN5flash24flash_fwd_splitkv_kernelI23Flash_fwd_kernel_traitsILi32ELi64ELi256ELi4ELb0ELb0EN7cutlass6half_tE19Flash_kernel_traitsILi32ELi64ELi256ELi4ES3_EELb0ELb0ELb1ELb0ELb0ELb0ELb0ELb1EEEvNS_16Flash_fwd_paramsE,"a",@progbits
	.sectionflags	@""
	.align	4
.nv.constant0._ZN5flash24flash_fwd_splitkv_kernelI23Flash_fwd_kernel_traitsILi32ELi64ELi256ELi4ELb0ELb0EN7cutlass6half_tE19Flash_kernel_traitsILi32ELi64ELi256ELi4ES3_EELb0ELb0ELb1ELb0ELb0ELb0ELb0ELb1EEEvNS_16Flash_fwd_paramsE:
	.zero		1360


//--------------------- .nv.constant0._ZN5flash24flash_fwd_splitkv_kernelI23Flash_fwd_kernel_traitsILi32ELi64ELi256ELi4ELb0ELb0EN7cutlass6half_tE19Flash_kernel_traitsILi32ELi64ELi256ELi4ES3_EELb0ELb0ELb1ELb0ELb0ELb1ELb0ELb1EEEvNS_16Flash_fwd_paramsE --------------------------
	.section	.nv.constant0._ZN5flash24flash_fwd_splitkv_kernelI23Flash_fwd_kernel_traitsILi32ELi64ELi256ELi4ELb0ELb0EN7cutlass6half_tE19Flash_kernel_traitsILi32ELi64ELi256ELi4ES3_EELb0ELb0ELb1ELb0ELb0ELb1ELb0ELb1EEEvNS_16Flash_fwd_paramsE,"a",@progbits
	.sectionflags	@""
	.align	4
.nv.constant0._ZN5flash24flash_fwd_splitkv_kernelI23Flash_fwd_kernel_traitsILi32ELi64ELi256ELi4ELb0ELb0EN7cutlass6half_tE19Flash_kernel_traitsILi32ELi64ELi256ELi4ES3_EELb0ELb0ELb1ELb0ELb0ELb1ELb0ELb1EEEvNS_16Flash_fwd_paramsE:
	.zero		1360


//--------------------- .nv.constant0._ZN5flash24flash_fwd_splitkv_kernelI23Flash_fwd_kernel_traitsILi32ELi64ELi256ELi4ELb0ELb0EN7cutlass6half_tE19Flash_kernel_traitsILi32ELi64ELi256ELi4ES3_EELb0ELb0ELb0ELb1ELb1ELb0ELb1ELb0EEEvNS_16Flash_fwd_paramsE --------------------------
	.section	.nv.constant0._ZN5flash24flash_fwd_splitkv_kernelI23Flash_fwd_kernel_traitsILi32ELi64ELi256ELi4ELb0ELb0EN7cutlass6half_tE19Flash_kernel_traitsILi32ELi64ELi256ELi4ES3_EELb0ELb0ELb0ELb1ELb1ELb0ELb1ELb0EEEvNS_16Flash_fwd_paramsE,"a",@progbits
	.sectionflags	@""
	.align	4
.nv.constant0._ZN5flash24flash_fwd_splitkv_kernelI23Flash_fwd_kernel_traitsILi32ELi64ELi256ELi4ELb0ELb0EN7cutlass6half_tE19Flash_kernel_traitsILi32ELi64ELi256ELi4ES3_EELb0ELb0ELb0ELb1ELb1ELb0ELb1ELb0EEEvNS_16Flash_fwd_paramsE:
	.zero		1360


//--------------------- .nv.constant0._ZN5flash24flash_fwd_splitkv_kernelI23Flash_fwd_kernel_traitsILi32ELi64ELi256ELi4ELb0ELb0EN7cutlass6half_tE19Flash_kernel_traitsILi32ELi64ELi256ELi4ES3_EELb0ELb0ELb0ELb1ELb1ELb1ELb1ELb0EEEvNS_16Flash_fwd_paramsE --------------------------
	.section	.nv.constant0._ZN5flash24flash_fwd_splitkv_kernelI23Flash_fwd_kernel_traitsILi32ELi64ELi256ELi4ELb0ELb0EN7cutlass6half_tE19Flash_kernel_traitsILi32ELi64ELi256ELi4ES3_EELb0ELb0ELb0ELb1ELb1ELb1ELb1ELb0EEEvNS_16Flash_fwd_paramsE,"a",@progbits
	.sectionflags	@""
	.align	4
.nv.constant0._ZN5flash24flash_fwd_splitkv_kernelI23Flash_fwd_kernel_traitsILi32ELi64ELi256ELi4ELb0ELb0EN7cutlass6half_tE19Flash_kernel_traitsILi32ELi64ELi256ELi4ES3_EELb0ELb0ELb0ELb1ELb1ELb1ELb1ELb0EEEvNS_16Flash_fwd_paramsE:
	.zero		1360


//--------------------- .nv.constant0._ZN5flash24flash_fwd_splitkv_kernelI23Flash_fwd_kernel_traitsILi32ELi64ELi256ELi4ELb0ELb0EN7cutlass6half_tE19Flash_kernel_traitsILi32ELi64ELi256ELi4ES3_EELb0ELb0ELb1ELb0ELb0ELb0ELb1ELb0EEEvNS_16Flash_fwd_paramsE --------------------------
	.section	.nv.constant0._ZN5flash24flash_fwd_splitkv_kernelI23Flash_fwd_kernel_traitsILi32ELi64ELi256ELi4ELb0ELb0EN7cutlass6half_tE19Flash_kernel_traitsILi32ELi64ELi256ELi4ES3_EELb0ELb0ELb1ELb0ELb0ELb0ELb1ELb0EEEvNS_16Flash_fwd_paramsE,"a",@progbits
	.sectionflags	@""
	.align	4
.nv.constant0._ZN5flash24flash_fwd_splitkv_kernelI23Flash_fwd_kernel_traitsILi32ELi64ELi256ELi4ELb0ELb0EN7cutlass6half_tE19Flash_kernel_traitsILi32ELi64ELi256ELi4ES3_EELb0ELb0ELb1ELb0ELb0ELb0ELb1ELb0EEEvNS_16Flash_fwd_paramsE:
	.zero		1360


//--------------------- .nv.constant0._ZN5flash24flash_fwd_splitkv_kernelI23Flash_fwd_kernel_traitsILi32ELi64ELi256ELi4ELb0ELb0EN7cutlass6half_tE19Flash_kernel_traitsILi32ELi64ELi256ELi4ES3_EELb0ELb0ELb1ELb0ELb0ELb1ELb1ELb0EEEvNS_16Flash_fwd_paramsE --------------------------
	.section	.nv.constant0._ZN5flash24flash_fwd_splitkv_kernelI23Flash_fwd_kernel_traitsILi32ELi64ELi256ELi4ELb0ELb0EN7cutlass6half_tE19Flash_kernel_traitsILi32ELi64ELi256ELi4ES3_EELb0ELb0ELb1ELb0ELb0ELb1ELb1ELb0EEEvNS_16Flash_fwd_paramsE,"a",@progbits
	.sectionflags	@""
	.align	4
.nv.constant0._ZN5flash24flash_fwd_splitkv_kernelI23Flash_fwd_kernel_traitsILi32ELi64ELi256ELi4ELb0ELb0EN7cutlass6half_tE19Flash_kernel_traitsILi32ELi64ELi256ELi4ES3_EELb0ELb0ELb1ELb0ELb0ELb1ELb1ELb0EEEvNS_16Flash_fwd_paramsE:
	.zero		1360


//--------------------- .nv.constant0._ZN5flash24flash_fwd_splitkv_kernelI23Flash_fwd_kernel_traitsILi32ELi64ELi256ELi4ELb0ELb0EN7cutlass6half_tE19Flash_kernel_traitsILi32ELi64ELi256ELi4ES3_EELb0ELb0ELb0ELb0ELb1ELb0ELb1ELb1EEEvNS_16Flash_fwd_paramsE --------------------------
	.section	.nv.constant0._ZN5flash24flash_fwd_splitkv_kernelI23Flash_fwd_kernel_traitsILi32ELi64ELi256ELi4ELb0ELb0EN7cutlass6half_tE19Flash_kernel_traitsILi32ELi64ELi256ELi4ES3_EELb0ELb0ELb0ELb0ELb1ELb0ELb1ELb1EEEvNS_16Flash_fwd_paramsE,"a",@progbits
	.sectionflags	@""
	.align	4
.nv.constant0._ZN5flash24flash_fwd_splitkv_kernelI23Flash_fwd_kernel_traitsILi32ELi64ELi256ELi4ELb0ELb0EN7cutlass6half_tE19Flash_kernel_traitsILi32ELi64ELi256ELi4ES3_EELb0ELb0ELb0ELb0ELb1ELb0ELb1ELb1EEEvNS_16Flash_fwd_paramsE:
	.zero		1360


//--------------------- .nv.constant0._ZN5flash24flash_fwd_splitkv_kernelI23Flash_fwd_kernel_traitsILi32ELi64ELi256ELi4ELb0ELb0EN7cutlass6half_tE19Flash_kernel_traitsILi32ELi64ELi256ELi4ES3_EELb0ELb0ELb0ELb0ELb1ELb1ELb1ELb1EEEvNS_16Flash_fwd_paramsE --------------------------
	.section	.nv.constant0._ZN5flash24flash_fwd_splitkv_kernelI23Flash_fwd_kernel_traitsILi32ELi64ELi256ELi4ELb0ELb0EN7cutlass6half_tE19Flash_kernel_traitsILi32ELi64ELi256ELi4ES3_EELb0ELb0ELb0ELb0ELb1ELb1ELb1ELb1EEEvNS_16Flash_fwd_paramsE,"a",@progbits
	.sectionflags	@""
	.align	4
.nv.constant0._ZN5flash24flash_fwd_splitkv_kernelI23Flash_fwd_kernel_traitsILi32ELi64ELi256ELi4ELb0ELb0EN7cutlass6half_tE19Flash_kernel_traitsILi32ELi64ELi256ELi4ES3_EELb0ELb0ELb0ELb0ELb1ELb1ELb1ELb1EEEvNS_16Flash_fwd_paramsE:
	.zero		1360


//--------------------- .nv.constant0._ZN5flash24flash_fwd_splitkv_kernelI23Flash_fwd_kernel_traitsILi32ELi64ELi256ELi4ELb0ELb0EN7cutlass6half_tE19Flash_kernel_traitsILi32ELi64ELi256ELi4ES3_EELb0ELb0ELb1ELb0ELb0ELb0ELb1ELb1EEEvNS_16Flash_fwd_paramsE --------------------------
	.section	.nv.constant0._ZN5flash24flash_fwd_splitkv_kernelI23Flash_fwd_kernel_traitsILi32ELi64ELi256ELi4ELb0ELb0EN7cutlass6half_tE19Flash_kernel_traitsILi32ELi64ELi256ELi4ES3_EELb0ELb0ELb1ELb0ELb0ELb0ELb1ELb1EEEvNS_16Flash_fwd_paramsE,"a",@progbits
	.sectionflags	@""
	.align	4
.nv.constant0._ZN5flash24flash_fwd_splitkv_kernelI23Flash_fwd_kernel_traitsILi32ELi64ELi256ELi4ELb0ELb0EN7cutlass6half_tE19Flash_kernel_traitsILi32ELi64ELi256ELi4ES3_EELb0ELb0ELb1ELb0ELb0ELb0ELb1ELb1EEEvNS_16Flash_fwd_paramsE:
	.zero		1360


//--------------------- .nv.constant0._ZN5flash24flash_fwd_splitkv_kernelI23Flash_fwd_kernel_traitsILi32ELi64ELi256ELi4ELb0ELb0EN7cutlass6half_tE19Flash_kernel_traitsILi32ELi64ELi256ELi4ES3_EELb0ELb0ELb1ELb0ELb0ELb1ELb1ELb1EEEvNS_16Flash_fwd_paramsE --------------------------
	.section	.nv.constant0._ZN5flash24flash_fwd_splitkv_kernelI23Flash_fwd_kernel_traitsILi32ELi64ELi256ELi4ELb0ELb0EN7cutlass6half_tE19Flash_kernel_traitsILi32ELi64ELi256ELi4ES3_EELb0ELb0ELb1ELb0ELb0ELb1ELb1ELb1EEEvNS_16Flash_fwd_paramsE,"a",@progbits
	.sectionflags	@""
	.align	4
.nv.constant0._ZN5flash24flash_fwd_splitkv_kernelI23Flash_fwd_kernel_traitsILi32ELi64ELi256ELi4ELb0ELb0EN7cutlass6half_tE19Flash_kernel_traitsILi32ELi64ELi256ELi4ES3_EELb0ELb0ELb1ELb0ELb0ELb1ELb1ELb1EEEvNS_16Flash_fwd_paramsE:
	.zero		1360


//--------------------- .nv.constant0._ZN5flash24flash_fwd_splitkv_kernelI23Flash_fwd_kernel_traitsILi32ELi64ELi256ELi4ELb0ELb0EN7cutlass6half_tE19Flash_kernel_traitsILi32ELi64ELi256ELi4ES3_EELb0ELb1ELb0ELb0ELb1ELb0ELb0ELb0EEEvNS_16Flash_fwd_paramsE --------------------------
	.section	.nv.constant0._ZN5flash24flash_fwd_splitkv_kernelI23Flash_fwd_kernel_traitsILi32ELi64ELi256ELi4ELb0ELb0EN7cutlass6half_tE19Flash_kernel_traitsILi32ELi64ELi256ELi4ES3_EELb0ELb1ELb0ELb0ELb1ELb0ELb0ELb0EEEvNS_16Flash_fwd_paramsE,"a",@progbits
	.sectionflags	@""
	.align	4
.nv.constant0._ZN5flash24flash_fwd_splitkv_kernelI23Flash_fwd_kernel_traitsILi32ELi64ELi256ELi4ELb0ELb0EN7cutlass6half_tE19Flash_kernel_traitsILi32ELi64ELi256ELi4ES3_EELb0ELb1ELb0ELb0ELb1ELb0ELb0ELb0EEEvNS_16Flash_fwd_paramsE:
	.zero		1360


//--------------------- .nv.constant0._ZN5flash24flash_fwd_splitkv_kernelI23Flash_fwd_kernel_traitsILi32ELi64ELi256ELi4ELb0ELb0EN7cutlass6half_tE19Flash_kernel_traitsILi32ELi64ELi256ELi4ES3_EELb0ELb1ELb0ELb0ELb1ELb1ELb0ELb0EEEvNS_16Flash_fwd_paramsE --------------------------
	.section	.nv.constant0._ZN5flash24flash_fwd_splitkv_kernelI23Flash_fwd_kernel_traitsILi32ELi64ELi256ELi4ELb0ELb0EN7cutlass6half_tE19Flash_kernel_traitsILi32ELi64ELi256ELi4ES3_EELb0ELb1ELb0ELb0ELb1ELb1ELb0ELb0EEEvNS_16Flash_fwd_paramsE,"a",@progbits
	.sectionflags	@""
	.align	4
.nv.constant0._ZN5flash24flash_fwd_splitkv_kernelI23Flash_fwd_kernel_traitsILi32ELi64ELi256ELi4ELb0ELb0EN7cutlass6half_tE19Flash_kernel_traitsILi32ELi64ELi256ELi4ES3_EELb0ELb1ELb0ELb0ELb1ELb1ELb0ELb0EEEvNS_16Flash_fwd_paramsE:
	.zero		1360


//--------------------- .nv.constant0._ZN5flash24flash_fwd_splitkv_kernelI23Flash_fwd_kernel_traitsILi32ELi64ELi256ELi4ELb0ELb0EN7cutlass6half_tE19Flash_kernel_traitsILi32ELi64ELi256ELi4ES3_EELb0ELb1ELb1ELb0ELb0ELb0ELb0ELb0EEEvNS_16Flash_fwd_paramsE --------------------------
	.section	.nv.constant0._ZN5flash24flash_fwd_splitkv_kernelI23Flash_fwd_kernel_traitsILi32ELi64ELi256ELi4ELb0ELb0EN7cutlass6half_tE19Flash_kernel_traitsILi32ELi64ELi256ELi4ES3_EELb0ELb1ELb1ELb0ELb0ELb0ELb0ELb0EEEvNS_16Flash_fwd_paramsE,"a",@progbits
	.sectionflags	@""
	.align	4
.nv.constant0._ZN5flash24flash_fwd_splitkv_kernelI23Flash_fwd_kernel_traitsILi32ELi64ELi256ELi4ELb0ELb0EN7cutlass6half_tE19Flash_kernel_traitsILi32ELi64ELi256ELi4ES3_EELb0ELb1ELb1ELb0ELb0ELb0ELb0ELb0EEEvNS_16Flash_fwd_paramsE:
	.zero		1360


//--------------------- .nv.constant0._ZN5flash24flash_fwd_splitkv_kernelI23Flash_fwd_kernel_traitsILi32ELi64ELi256ELi4ELb0ELb0EN7cutlass6half_tE19Flash_kernel_traitsILi32ELi64ELi256ELi4ES3_EELb0ELb1ELb1ELb0ELb0ELb1ELb0ELb0EEEvNS_16Flash_fwd_paramsE --------------------------
	.section	.nv.constant0._ZN5flash24flash_fwd_splitkv_kernelI23Flash_fwd_kernel_traitsILi32ELi64ELi256ELi4ELb0ELb0EN7cutlass6half_tE19Flash_kernel_traitsILi32ELi64ELi256ELi4ES3_EELb0ELb1ELb1ELb0ELb0ELb1ELb0ELb0EEEvNS_16Flash_fwd_paramsE,"a",@progbits
	.sectionflags	@""
	.align	4
.nv.constant0._ZN5flash24flash_fwd_splitkv_kernelI23Flash_fwd_kernel_traitsILi32ELi64ELi256ELi4ELb0ELb0EN7cutlass6half_tE19Flash_kernel_traitsILi32ELi64ELi256ELi4ES3_EELb0ELb1ELb1ELb0ELb0ELb1ELb0ELb0EEEvNS_16Flash_fwd_paramsE:
	.zero		1360


//--------------------- .nv.constant0._ZN5flash24flash_fwd_splitkv_kernelI23Flash_fwd_kernel_traitsILi32ELi64ELi256ELi4ELb0ELb0EN7cutlass6half_tE19Flash_kernel_traitsILi32ELi64ELi256ELi4ES3_EELb0ELb1ELb0ELb0ELb1ELb0ELb0ELb1EEEvNS_16Flash_fwd_paramsE --------------------------
	.section	.nv.constant0._ZN5flash24flash_fwd_splitkv_kernelI23Flash_fwd_kernel_traitsILi32ELi64ELi256ELi4ELb0ELb0EN7cutlass6half_tE19Flash_kernel_traitsILi32ELi64ELi256ELi4ES3_EELb0ELb1ELb0ELb0ELb1ELb0ELb0ELb1EEEvNS_16Flash_fwd_paramsE,"a",@progbits
	.sectionflags	@""
	.align	4
.nv.constant0._ZN5flash24flash_fwd_splitkv_kernelI23Flash_fwd_kernel_traitsILi32ELi64ELi256ELi4ELb0ELb0EN7cutlass6half_tE19Flash_kernel_traitsILi32ELi64ELi256ELi4ES3_EELb0ELb1ELb0ELb0ELb1ELb0ELb0ELb1EEEvNS_16Flash_fwd_paramsE:
	.zero		1360


//--------------------- .nv.constant0._ZN5flash24flash_fwd_splitkv_kernelI23Flash_fwd_kernel_traitsILi32ELi64ELi256ELi4ELb0ELb0EN7cutlass6half_tE19Flash_kernel_traitsILi32ELi64ELi256ELi4ES3_EELb0ELb1ELb0ELb0ELb1ELb1ELb0ELb1EEEvNS_16Flash_fwd_paramsE --------------------------
	.section	.nv.constant0._ZN5flash24flash_fwd_splitkv_kernelI23Flash_fwd_kernel_traitsILi32ELi64ELi256ELi4ELb0ELb0EN7cutlass6half_tE19Flash_kernel_traitsILi32ELi64ELi256ELi4ES3_EELb0ELb1ELb0ELb0ELb1ELb1ELb0ELb1EEEvNS_16Flash_fwd_paramsE,"a",@progbits
	.sectionflags	@""
	.align	4
.nv.constant0._ZN5flash24flash_fwd_splitkv_kernelI23Flash_fwd_kernel_traitsILi32ELi64ELi256ELi4ELb0ELb0EN7cutlass6half_tE19Flash_kernel_traitsILi32ELi64ELi256ELi4ES3_EELb0ELb1ELb0ELb0ELb1ELb1ELb0ELb1EEEvNS_16Flash_fwd_paramsE:
	.zero		1360


//--------------------- .nv.constant0._ZN5flash24flash_fwd_splitkv_kernelI23Flash_fwd_kernel_traitsILi32ELi64ELi256ELi4ELb0ELb0EN7cutlass6half_tE19Flash_kernel_traitsILi32ELi64ELi256ELi4ES3_EELb0ELb1ELb1ELb0ELb0ELb0ELb0ELb1EEEvNS_16Flash_fwd_paramsE --------------------------
	.section	.nv.constant0._ZN5flash24flash_fwd_splitkv_kernelI23Flash_fwd_kernel_traitsILi32ELi64ELi256ELi4ELb0ELb0EN7cutlass6half_tE19Flash_kernel_traitsILi32ELi64ELi256ELi4ES3_EELb0ELb1ELb1ELb0ELb0ELb0ELb0ELb1EEEvNS_16Flash_fwd_paramsE,"a",@progbits
	.sectionflags	@""
	.align	4
.nv.constant0._ZN5flash24flash_fwd_splitkv_kernelI23Flash_fwd_kernel_traitsILi32ELi64ELi256ELi4ELb0ELb0EN7cutlass6half_tE19Flash_kernel_traitsILi32ELi64ELi256ELi4ES3_EELb0ELb1ELb1ELb0ELb0ELb0ELb0ELb1EEEvNS_16Flash_fwd_paramsE:
	.zero		1360


//--------------------- .nv.constant0._ZN5flash24flash_fwd_splitkv_kernelI23Flash_fwd_kernel_traitsILi32ELi64ELi256ELi4ELb0ELb0EN7cutlass6half_tE19Flash_kernel_traitsILi32ELi64ELi256ELi4ES3_EELb0ELb1ELb1ELb0ELb0ELb1ELb0ELb1EEEvNS_16Flash_fwd_paramsE --------------------------
	.section	.nv.constant0._ZN5flash24flash_fwd_splitkv_kernelI23Flash_fwd_kernel_traitsILi32ELi64ELi256ELi4ELb0ELb0EN7cutlass6half_tE19Flash_kernel_traitsILi32ELi64ELi256ELi4ES3_EELb0ELb1ELb1ELb0ELb0ELb1ELb0ELb1EEEvNS_16Flash_fwd_paramsE,"a",@progbits
	.sectionflags	@""
	.align	4
.nv.constant0._ZN5flash24flash_fwd_splitkv_kernelI23Flash_fwd_kernel_traitsILi32ELi64ELi256ELi4ELb0ELb0EN7cutlass6half_tE19Flash_kernel_traitsILi32ELi64ELi256ELi4ES3_EELb0ELb1ELb1ELb0ELb0ELb1ELb0ELb1EEEvNS_16Flash_fwd_paramsE:
	.zero		1360


//--------------------- .nv.constant0._ZN5flash24flash_fwd_splitkv_kernelI23Flash_fwd_kernel_traitsILi32ELi64ELi256ELi4ELb0ELb0EN7cutlass6half_tE19Flash_kernel_traitsILi32ELi64ELi256ELi4ES3_EELb0ELb1ELb0ELb0ELb1ELb0ELb1ELb0EEEvNS_16Flash_fwd_paramsE --------------------------
	.section	.nv.constant0._ZN5flash24flash_fwd_splitkv_kernelI23Flash_fwd_kernel_traitsILi32ELi64ELi256ELi4ELb0ELb0EN7cutlass6half_tE19Flash_kernel_traitsILi32ELi64ELi256ELi4ES3_EELb0ELb1ELb0ELb0ELb1ELb0ELb1ELb0EEEvNS_16Flash_fwd_paramsE,"a",@progbits
	.sectionflags	@""
	.align	4
.nv.constant0._ZN5flash24flash_fwd_splitkv_kernelI23Flash_fwd_kernel_traitsILi32ELi64ELi256ELi4ELb0ELb0EN7cutlass6half_tE19Flash_kernel_traitsILi32ELi64ELi256ELi4ES3_EELb0ELb1ELb0ELb0ELb1ELb0ELb1ELb0EEEvNS_16Flash_fwd_paramsE:
	.zero		1360


//--------------------- .nv.constant0._ZN5flash24flash_fwd_splitkv_kernelI23Flash_fwd_kernel_traitsILi32ELi64ELi256ELi4ELb0ELb0EN7cutlass6half_tE19Flash_kernel_traitsILi32ELi64ELi256ELi4ES3_EELb0ELb1ELb0ELb0ELb1ELb1ELb1ELb0EEEvNS_16Flash_fwd_paramsE --------------------------
	.section	.nv.constant0._ZN5flash24flash_fwd_splitkv_kernelI23Flash_fwd_kernel_traitsILi32ELi64ELi256ELi4ELb0ELb0EN7cutlass6half_tE19Flash_kernel_traitsILi32ELi64ELi256ELi4ES3_EELb0ELb1ELb0ELb0ELb1ELb1ELb1ELb0EEEvNS_16Flash_fwd_paramsE,"a",@progbits
	.sectionflags	@""
	.align	4
.nv.constant0._ZN5flash24flash_fwd_splitkv_kernelI23Flash_fwd_kernel_traitsILi32ELi64ELi256ELi4ELb0ELb0EN7cutlass6half_tE19Flash_kernel_traitsILi32ELi64ELi256ELi4ES3_EELb0ELb1ELb0ELb0ELb1ELb1ELb1ELb0EEEvNS_16Flash_fwd_paramsE:
	.zero		1360


//--------------------- .nv.constant0._ZN5flash24flash_fwd_splitkv_kernelI23Flash_fwd_kernel_traitsILi32ELi64ELi256ELi4ELb0ELb0EN7cutlass6half_tE19Flash_kernel_traitsILi32ELi64ELi256ELi4ES3_EELb0ELb1ELb1ELb0ELb0ELb0ELb1ELb0EEEvNS_16Flash_fwd_paramsE --------------------------
	.section	.nv.constant0._ZN5flash24flash_fwd_splitkv_kernelI23Flash_fwd_kernel_traitsILi32ELi64ELi256ELi4ELb0ELb0EN7cutlass6half_tE19Flash_kernel_traitsILi32ELi64ELi256ELi4ES3_EELb0ELb1ELb1ELb0ELb0ELb0ELb1ELb0EEEvNS_16Flash_fwd_paramsE,"a",@progbits
	.sectionflags	@""
	.align	4
.nv.constant0._ZN5flash24flash_fwd_splitkv_kernelI23Flash_fwd_kernel_traitsILi32ELi64ELi256ELi4ELb0ELb0EN7cutlass6half_tE19Flash_kernel_traitsILi32ELi64ELi256ELi4ES3_EELb0ELb1ELb1ELb0ELb0ELb0ELb1ELb0EEEvNS_16Flash_fwd_paramsE:
	.zero		1360


//--------------------- .nv.constant0._ZN5flash24flash_fwd_splitkv_kernelI23Flash_fwd_kernel_traitsILi32ELi64ELi256ELi4ELb0ELb0EN7cutlass6half_tE19Flash_kernel_traitsILi32ELi64ELi256ELi4ES3_EELb0ELb1ELb1ELb0ELb0ELb1ELb1ELb0EEEvNS_16Flash_fwd_paramsE --------------------------
	.section	.nv.constant0._ZN5flash24flash_fwd_splitkv_kernelI23Flash_fwd_kernel_traitsILi32ELi64ELi256ELi4ELb0ELb0EN7cutlass6half_tE19Flash_kernel_traitsILi32ELi64ELi256ELi4ES3_EELb0ELb1ELb1ELb0ELb0ELb1ELb1ELb0EEEvNS_16Flash_fwd_paramsE,"a",@progbits
	.sectionflags	@""
	.align	4
.nv.constant0._ZN5flash24flash_fwd_splitkv_kernelI23Flash_fwd_kernel_traitsILi32ELi64ELi256ELi4ELb0ELb0EN7cutlass6half_tE19Flash_kernel_traitsILi32ELi64ELi256ELi4ES3_EELb0ELb1ELb1ELb0ELb0ELb1ELb1ELb0EEEvNS_16Flash_fwd_paramsE:
	.zero		1360


//--------------------- .nv.constant0._ZN5flash24flash_fwd_splitkv_kernelI23Flash_fwd_kernel_traitsILi32ELi64ELi256ELi4ELb0ELb0EN7cutlass6half_tE19Flash_kernel_traitsILi32ELi64ELi256ELi4ES3_EELb0ELb1ELb0ELb0ELb1ELb0ELb1ELb1EEEvNS_16Flash_fwd_paramsE --------------------------
	.section	.nv.constant0._ZN5flash24flash_fwd_splitkv_kernelI23Flash_fwd_kernel_traitsILi32ELi64ELi256ELi4ELb0ELb0EN7cutlass6half_tE19Flash_kernel_traitsILi32ELi64ELi256ELi4ES3_EELb0ELb1ELb0ELb0ELb1ELb0ELb1ELb1EEEvNS_16Flash_fwd_paramsE,"a",@progbits
	.sectionflags	@""
	.align	4
.nv.constant0._ZN5flash24flash_fwd_splitkv_kernelI23Flash_fwd_kernel_traitsILi32ELi64ELi256ELi4ELb0ELb0EN7cutlass6half_tE19Flash_kernel_traitsILi32ELi64ELi256ELi4ES3_EELb0ELb1ELb0ELb0ELb1ELb0ELb1ELb1EEEvNS_16Flash_fwd_paramsE:
	.zero		1360


//--------------------- .nv.constant0._ZN5flash24flash_fwd_splitkv_kernelI23Flash_fwd_kernel_traitsILi32ELi64ELi256ELi4ELb0ELb0EN7cutlass6half_tE19Flash_kernel_traitsILi32ELi64ELi256ELi4ES3_EELb0ELb1ELb0ELb0ELb1ELb1ELb1ELb1EEEvNS_16Flash_fwd_paramsE --------------------------
	.section	.nv.constant0._ZN5flash24flash_fwd_splitkv_kernelI23Flash_fwd_kernel_traitsILi32ELi64ELi256ELi4ELb0ELb0EN7cutlass6half_tE19Flash_kernel_traitsILi32ELi64ELi256ELi4ES3_EELb0ELb1ELb0ELb0ELb1ELb1ELb1ELb1EEEvNS_16Flash_fwd_paramsE,"a",@progbits
	.sectionflags	@""
	.align	4
.nv.constant0._ZN5flash24flash_fwd_splitkv_kernelI23Flash_fwd_kernel_traitsILi32ELi64ELi256ELi4ELb0ELb0EN7cutlass6half_tE19Flash_kernel_traitsILi32ELi64ELi256ELi4ES3_EELb0ELb1ELb0ELb0ELb1ELb1ELb1ELb1EEEvNS_16Flash_fwd_paramsE:
	.zero		1360


//--------------------- .nv.constant0._ZN5flash24flash_fwd_splitkv_kernelI23Flash_fwd_kernel_traitsILi32ELi64ELi256ELi4ELb0ELb0EN7cutlass6half_tE19Flash_kernel_traitsILi32ELi64ELi256ELi4ES3_EELb0ELb1ELb1ELb0ELb0ELb0ELb1ELb1EEEvNS_16Flash_fwd_paramsE --------------------------
	.section	.nv.constant0._ZN5flash24flash_fwd_splitkv_kernelI23Flash_fwd_kernel_traitsILi32ELi64ELi256ELi4ELb0ELb0EN7cutlass6half_tE19Flash_kernel_traitsILi32ELi64ELi256ELi4ES3_EELb0ELb1ELb1ELb0ELb0ELb0ELb1ELb1EEEvNS_16Flash_fwd_paramsE,"a",@progbits
	.sectionflags	@""
	.align	4
.nv.constant0._ZN5flash24flash_fwd_splitkv_kernelI23Flash_fwd_kernel_traitsILi32ELi64ELi256ELi4ELb0ELb0EN7cutlass6half_tE19Flash_kernel_traitsILi32ELi64ELi256ELi4ES3_EELb0ELb1ELb1ELb0ELb0ELb0ELb1ELb1EEEvNS_16Flash_fwd_paramsE:
	.zero		1360


//--------------------- .nv.constant0._ZN5flash24flash_fwd_splitkv_kernelI23Flash_fwd_kernel_traitsILi32ELi64ELi256ELi4ELb0ELb0EN7cutlass6half_tE19Flash_kernel_traitsILi32ELi64ELi256ELi4ES3_EELb0ELb1ELb1ELb0ELb0ELb1ELb1ELb1EEEvNS_16Flash_fwd_paramsE --------------------------
	.section	.nv.constant0._ZN5flash24flash_fwd_splitkv_kernelI23Flash_fwd_kernel_traitsILi32ELi64ELi256ELi4ELb0ELb0EN7cutlass6half_tE19Flash_kernel_traitsILi32ELi64ELi256ELi4ES3_EELb0ELb1ELb1ELb0ELb0ELb1ELb1ELb1EEEvNS_16Flash_fwd_paramsE,"a",@progbits
	.sectionflags	@""
	.align	4
.nv.constant0._ZN5flash24flash_fwd_splitkv_kernelI23Flash_fwd_kernel_traitsILi32ELi64ELi256ELi4ELb0ELb0EN7cutlass6half_tE19Flash_kernel_traitsILi32ELi64ELi256ELi4ES3_EELb0ELb1ELb1ELb0ELb0ELb1ELb1ELb1EEEvNS_16Flash_fwd_paramsE:
	.zero		1360


//--------------------- .nv.constant0._ZN5flash32flash_fwd_splitkv_combine_kernelI23Flash_fwd_kernel_traitsILi32ELi64ELi128ELi4ELb0ELb0EN7cutlass6half_tE19Flash_kernel_traitsILi32ELi64ELi128ELi4ES3_EELi16ELi7ELb0EEEvNS_16Flash_fwd_paramsE --------------------------
	.section	.nv.constant0._ZN5flash32flash_fwd_splitkv_combine_kernelI23Flash_fwd_kernel_traitsILi32ELi64ELi128ELi4ELb0ELb0EN7cutlass6half_tE19Flash_kernel_traitsILi32ELi64ELi128ELi4ES3_EELi16ELi7ELb0EEEvNS_16Flash_fwd_paramsE,"a",@progbits
	.sectionflags	@""
	.align	4
.nv.constant0._ZN5flash32flash_fwd_splitkv_combine_kernelI23Flash_fwd_kernel_traitsILi32ELi64ELi128ELi4ELb0ELb0EN7cutlass6half_tE19Flash_kernel_traitsILi32ELi64ELi128ELi4ES3_EELi16ELi7ELb0EEEvNS_16Flash_fwd_paramsE:
	.zero		1360


//--------------------- .nv.constant0._ZN5flash32flash_fwd_splitkv_combine_kernelI23Flash_fwd_kernel_traitsILi32ELi64ELi128ELi4ELb0ELb0EN7cutlass6half_tE19Flash_kernel_traitsILi32ELi64ELi128ELi4ES3_EELi16ELi6ELb0EEEvNS_16Flash_fwd_paramsE --------------------------
	.section	.nv.constant0._ZN5flash32flash_fwd_splitkv_combine_kernelI23Flash_fwd_kernel_traitsILi32ELi64ELi128ELi4ELb0ELb0EN7cutlass6half_tE19Flash_kernel_traitsILi32ELi64ELi128ELi4ES3_EELi16ELi6ELb0EEEvNS_16Flash_fwd_paramsE,"a",@progbits
	.sectionflags	@""
	.align	4
.nv.constant0._ZN5flash32flash_fwd_splitkv_combine_kernelI23Flash_fwd_kernel_traitsILi32ELi64ELi128ELi4ELb0ELb0EN7cutlass6half_tE19Flash_kernel_traitsILi32ELi64ELi128ELi4ES3_EELi16ELi6ELb0EEEvNS_16Flash_fwd_paramsE:
	.zero		1360


//--------------------- .nv.constant0._ZN5flash32flash_fwd_splitkv_combine_kernelI23Flash_fwd_kernel_traitsILi32ELi64ELi128ELi4ELb0ELb0EN7cutlass6half_tE19Flash_kernel_traitsILi32ELi64ELi128ELi4ES3_EELi16ELi5ELb0EEEvNS_16Flash_fwd_paramsE --------------------------
	.section	.nv.constant0._ZN5flash32flash_fwd_splitkv_combine_kernelI23Flash_fwd_kernel_traitsILi32ELi64ELi128ELi4ELb0ELb0EN7cutlass6half_tE19Flash_kernel_traitsILi32ELi64ELi128ELi4ES3_EELi16ELi5ELb0EEEvNS_16Flash_fwd_paramsE,"a",@progbits
	.sectionflags	@""
	.align	4
.nv.constant0._ZN5flash32flash_fwd_splitkv_combine_kernelI23Flash_fwd_kernel_traitsILi32ELi64ELi128ELi4ELb0ELb0EN7cutlass6half_tE19Flash_kernel_traitsILi32ELi64ELi128ELi4ES3_EELi16ELi5ELb0EEEvNS_16Flash_fwd_paramsE:
	.zero		1360


//--------------------- .nv.constant0._ZN5flash32flash_fwd_splitkv_combine_kernelI23Flash_fwd_kernel_traitsILi32ELi64ELi128ELi4ELb0ELb0EN7cutlass6half_tE19Flash_kernel_traitsILi32ELi64ELi128ELi4ES3_EELi16ELi4ELb0EEEvNS_16Flash_fwd_paramsE --------------------------
	.section	.nv.constant0._ZN5flash32flash_fwd_splitkv_combine_kernelI23Flash_fwd_kernel_traitsILi32ELi64ELi128ELi4ELb0ELb0EN7cutlass6half_tE19Flash_kernel_traitsILi32ELi64ELi128ELi4ES3_EELi16ELi4ELb0EEEvNS_16Flash_fwd_paramsE,"a",@progbits
	.sectionflags	@""
	.align	4
.nv.constant0._ZN5flash32flash_fwd_splitkv_combine_kernelI23Flash_fwd_kernel_traitsILi32ELi64ELi128ELi4ELb0ELb0EN7cutlass6half_tE19Flash_kernel_traitsILi32ELi64ELi128ELi4ES3_EELi16ELi4ELb0EEEvNS_16Flash_fwd_paramsE:
	.zero		1360


//--------------------- .nv.constant0._ZN5flash32flash_fwd_splitkv_combine_kernelI23Flash_fwd_kernel_traitsILi32ELi64ELi128ELi4ELb0ELb0EN7cutlass6half_tE19Flash_kernel_traitsILi32ELi64ELi128ELi4ES3_EELi16ELi3ELb0EEEvNS_16Flash_fwd_paramsE --------------------------
	.section	.nv.constant0._ZN5flash32flash_fwd_splitkv_combine_kernelI23Flash_fwd_kernel_traitsILi32ELi64ELi128ELi4ELb0ELb0EN7cutlass6half_tE19Flash_kernel_traitsILi32ELi64ELi128ELi4ES3_EELi16ELi3ELb0EEEvNS_16Flash_fwd_paramsE,"a",@progbits
	.sectionflags	@""
	.align	4
.nv.constant0._ZN5flash32flash_fwd_splitkv_combine_kernelI23Flash_fwd_kernel_traitsILi32ELi64ELi128ELi4ELb0ELb0EN7cutlass6half_tE19Flash_kernel_traitsILi32ELi64ELi128ELi4ES3_EELi16ELi3ELb0EEEvNS_16Flash_fwd_paramsE:
	.zero		1360


//--------------------- .nv.constant0._ZN5flash32flash_fwd_splitkv_combine_kernelI23Flash_fwd_kernel_traitsILi32ELi64ELi128ELi4ELb0ELb0EN7cutlass6half_tE19Flash_kernel_traitsILi32ELi64ELi128ELi4ES3_EELi16ELi2ELb0EEEvNS_16Flash_fwd_paramsE --------------------------
	.section	.nv.constant0._ZN5flash32flash_fwd_splitkv_combine_kernelI23Flash_fwd_kernel_traitsILi32ELi64ELi128ELi4ELb0ELb0EN7cutlass6half_tE19Flash_kernel_traitsILi32ELi64ELi128ELi4ES3_EELi16ELi2ELb0EEEvNS_16Flash_fwd_paramsE,"a",@progbits
	.sectionflags	@""
	.align	4
.nv.constant0._ZN5flash32flash_fwd_splitkv_combine_kernelI23Flash_fwd_kernel_traitsILi32ELi64ELi128ELi4ELb0ELb0EN7cutlass6half_tE19Flash_kernel_traitsILi32ELi64ELi128ELi4ES3_EELi16ELi2ELb0EEEvNS_16Flash_fwd_paramsE:
	.zero		1360


//--------------------- .nv.constant0._ZN5flash32flash_fwd_splitkv_combine_kernelI23Flash_fwd_kernel_traitsILi32ELi64ELi128ELi4ELb0ELb0EN7cutlass6half_tE19Flash_kernel_traitsILi32ELi64ELi128ELi4ES3_EELi16ELi1ELb0EEEvNS_16Flash_fwd_paramsE --------------------------
	.section	.nv.constant0._ZN5flash32flash_fwd_splitkv_combine_kernelI23Flash_fwd_kernel_traitsILi32ELi64ELi128ELi4ELb0ELb0EN7cutlass6half_tE19Flash_kernel_traitsILi32ELi64ELi128ELi4ES3_EELi16ELi1ELb0EEEvNS_16Flash_fwd_paramsE,"a",@progbits
	.sectionflags	@""
	.align	4
.nv.constant0._ZN5flash32flash_fwd_splitkv_combine_kernelI23Flash_fwd_kernel_traitsILi32ELi64ELi128ELi4ELb0ELb0EN7cutlass6half_tE19Flash_kernel_traitsILi32ELi64ELi128ELi4ES3_EELi16ELi1ELb0EEEvNS_16Flash_fwd_paramsE:
	.zero		1360


//--------------------- .nv.constant0._ZN5flash32flash_fwd_splitkv_combine_kernelI23Flash_fwd_kernel_traitsILi32ELi64ELi128ELi4ELb0ELb0EN7cutlass6half_tE19Flash_kernel_traitsILi32ELi64ELi128ELi4ES3_EELi16ELi7ELb1EEEvNS_16Flash_fwd_paramsE --------------------------
	.section	.nv.constant0._ZN5flash32flash_fwd_splitkv_combine_kernelI23Flash_fwd_kernel_traitsILi32ELi64ELi128ELi4ELb0ELb0EN7cutlass6half_tE19Flash_kernel_traitsILi32ELi64ELi128ELi4ES3_EELi16ELi7ELb1EEEvNS_16Flash_fwd_paramsE,"a",@progbits
	.sectionflags	@""
	.align	4
.nv.constant0._ZN5flash32flash_fwd_splitkv_combine_kernelI23Flash_fwd_kernel_traitsILi32ELi64ELi128ELi4ELb0ELb0EN7cutlass6half_tE19Flash_kernel_traitsILi32ELi64ELi128ELi4ES3_EELi16ELi7ELb1EEEvNS_16Flash_fwd_paramsE:
	.zero		1360


//--------------------- .nv.constant0._ZN5flash32flash_fwd_splitkv_combine_kernelI23Flash_fwd_kernel_traitsILi32ELi64ELi128ELi4ELb0ELb0EN7cutlass6half_tE19Flash_kernel_traitsILi32ELi64ELi128ELi4ES3_EELi16ELi6ELb1EEEvNS_16Flash_fwd_paramsE --------------------------
	.section	.nv.constant0._ZN5flash32flash_fwd_splitkv_combine_kernelI23Flash_fwd_kernel_traitsILi32ELi64ELi128ELi4ELb0ELb0EN7cutlass6half_tE19Flash_kernel_traitsILi32ELi64ELi128ELi4ES3_EELi16ELi6ELb1EEEvNS_16Flash_fwd_paramsE,"a",@progbits
	.sectionflags	@""
	.align	4
.nv.constant0._ZN5flash32flash_fwd_splitkv_combine_kernelI23Flash_fwd_kernel_traitsILi32ELi64ELi128ELi4ELb0ELb0EN7cutlass6half_tE19Flash_kernel_traitsILi32ELi64ELi128ELi4ES3_EELi16ELi6ELb1EEEvNS_16Flash_fwd_paramsE:
	.zero		1360


//--------------------- .nv.constant0._ZN5flash32flash_fwd_splitkv_combine_kernelI23Flash_fwd_kernel_traitsILi32ELi64ELi128ELi4ELb0ELb0EN7cutlass6half_tE19Flash_kernel_traitsILi32ELi64ELi128ELi4ES3_EELi16ELi5ELb1EEEvNS_16Flash_fwd_paramsE --------------------------
	.section	.nv.constant0._ZN5flash32flash_fwd_splitkv_combine_kernelI23Flash_fwd_kernel_traitsILi32ELi64ELi128ELi4ELb0ELb0EN7cutlass6half_tE19Flash_kernel_traitsILi32ELi64ELi128ELi4ES3_EELi16ELi5ELb1EEEvNS_16Flash_fwd_paramsE,"a",@progbits
	.sectionflags	@""
	.align	4
.nv.constant0._ZN5flash32flash_fwd_splitkv_combine_kernelI23Flash_fwd_kernel_traitsILi32ELi64ELi128ELi4ELb0ELb0EN7cutlass6half_tE19Flash_kernel_traitsILi32ELi64ELi128ELi4ES3_EELi16ELi5ELb1EEEvNS_16Flash_fwd_paramsE:
	.zero		1360


//--------------------- .nv.constant0._ZN5flash32flash_fwd_splitkv_combine_kernelI23Flash_fwd_kernel_traitsILi32ELi64ELi128ELi4ELb0ELb0EN7cutlass6half_tE19Flash_kernel_traitsILi32ELi64ELi128ELi4ES3_EELi16ELi4ELb1EEEvNS_16Flash_fwd_paramsE --------------------------
	.section	.nv.constant0._ZN5flash32flash_fwd_splitkv_combine_kernelI23Flash_fwd_kernel_traitsILi32ELi64ELi128ELi4ELb0ELb0EN7cutlass6half_tE19Flash_kernel_traitsILi32ELi64ELi128ELi4ES3_EELi16ELi4ELb1EEEvNS_16Flash_fwd_paramsE,"a",@progbits
	.sectionflags	@""
	.align	4
.nv.constant0._ZN5flash32flash_fwd_splitkv_combine_kernelI23Flash_fwd_kernel_traitsILi32ELi64ELi128ELi4ELb0ELb0EN7cutlass6half_tE19Flash_kernel_traitsILi32ELi64ELi128ELi4ES3_EELi16ELi4ELb1EEEvNS_16Flash_fwd_paramsE:
	.zero		1360


//--------------------- .nv.constant0._ZN5flash32flash_fwd_splitkv_combine_kernelI23Flash_fwd_kernel_traitsILi32ELi64ELi128ELi4ELb0ELb0EN7cutlass6half_tE19Flash_kernel_traitsILi32ELi64ELi128ELi4ES3_EELi16ELi3ELb1EEEvNS_16Flash_fwd_paramsE --------------------------
	.section	.nv.constant0._ZN5flash32flash_fwd_splitkv_combine_kernelI23Flash_fwd_kernel_traitsILi32ELi64ELi128ELi4ELb0ELb0EN7cutlass6half_tE19Flash_kernel_traitsILi32ELi64ELi128ELi4ES3_EELi16ELi3ELb1EEEvNS_16Flash_fwd_paramsE,"a",@progbits
	.sectionflags	@""
	.align	4
.nv.constant0._ZN5flash32flash_fwd_splitkv_combine_kernelI23Flash_fwd_kernel_traitsILi32ELi64ELi128ELi4ELb0ELb0EN7cutlass6half_tE19Flash_kernel_traitsILi32ELi64ELi128ELi4ES3_EELi16ELi3ELb1EEEvNS_16Flash_fwd_paramsE:
	.zero		1360


//--------------------- .nv.constant0._ZN5flash32flash_fwd_splitkv_combine_kernelI23Flash_fwd_kernel_traitsILi32ELi64ELi128ELi4ELb0ELb0EN7cutlass6half_tE19Flash_kernel_traitsILi32ELi64ELi128ELi4ES3_EELi16ELi2ELb1EEEvNS_16Flash_fwd_paramsE --------------------------
	.section	.nv.constant0._ZN5flash32flash_fwd_splitkv_combine_kernelI23Flash_fwd_kernel_traitsILi32ELi64ELi128ELi4ELb0ELb0EN7cutlass6half_tE19Flash_kernel_traitsILi32ELi64ELi128ELi4ES3_EELi16ELi2ELb1EEEvNS_16Flash_fwd_paramsE,"a",@progbits
	.sectionflags	@""
	.align	4
.nv.constant0._ZN5flash32flash_fwd_splitkv_combine_kernelI23Flash_fwd_kernel_traitsILi32ELi64ELi128ELi4ELb0ELb0EN7cutlass6half_tE19Flash_kernel_traitsILi32ELi64ELi128ELi4ES3_EELi16ELi2ELb1EEEvNS_16Flash_fwd_paramsE:
	.zero		1360


//--------------------- .nv.constant0._ZN5flash32flash_fwd_splitkv_combine_kernelI23Flash_fwd_kernel_traitsILi32ELi64ELi128ELi4ELb0ELb0EN7cutlass6half_tE19Flash_kernel_traitsILi32ELi64ELi128ELi4ES3_EELi16ELi1ELb1EEEvNS_16Flash_fwd_paramsE --------------------------
	.section	.nv.constant0._ZN5flash32flash_fwd_splitkv_combine_kernelI23Flash_fwd_kernel_traitsILi32ELi64ELi128ELi4ELb0ELb0EN7cutlass6half_tE19Flash_kernel_traitsILi32ELi64ELi128ELi4ES3_EELi16ELi1ELb1EEEvNS_16Flash_fwd_paramsE,"a",@progbits
	.sectionflags	@""
	.align	4
.nv.constant0._ZN5flash32flash_fwd_splitkv_combine_kernelI23Flash_fwd_kernel_traitsILi32ELi64ELi128ELi4ELb0ELb0EN7cutlass6half_tE19Flash_kernel_traitsILi32ELi64ELi128ELi4ES3_EELi16ELi1ELb1EEEvNS_16Flash_fwd_paramsE:
	.zero		1360


//--------------------- .nv.constant0._ZN5flash24flash_fwd_splitkv_kernelI23Flash_fwd_kernel_traitsILi32ELi64ELi128ELi4ELb0ELb0EN7cutlass6half_tE19Flash_kernel_traitsILi32ELi64ELi128ELi4ES3_EELb0ELb0ELb0ELb0ELb1ELb0ELb0ELb0EEEvNS_16Flash_fwd_paramsE --------------------------
	.section	.nv.constant0._ZN5flash24flash_fwd_splitkv_kernelI23Flash_fwd_kernel_traitsILi32ELi64ELi128ELi4ELb0ELb0EN7cutlass6half_tE19Flash_kernel_traitsILi32ELi64ELi128ELi4ES3_EELb0ELb0ELb0ELb0ELb1ELb0ELb0ELb0EEEvNS_16Flash_fwd_paramsE,"a",@progbits
	.sectionflags	@""
	.align	4
.nv.constant0._ZN5flash24flash_fwd_splitkv_kernelI23Flash_fwd_kernel_traitsILi32ELi64ELi128ELi4ELb0ELb0EN7cutlass6half_tE19Flash_kernel_traitsILi32ELi64ELi128ELi4ES3_EELb0ELb0ELb0ELb0ELb1ELb0ELb0ELb0EEEvNS_16Flash_fwd_paramsE:
	.zero		1360


//--------------------- .nv.constant0._ZN5flash24flash_fwd_splitkv_kernelI23Flash_fwd_kernel_traitsILi32ELi64ELi128ELi4ELb0ELb0EN7cutlass6half_tE19Flash_kernel_traitsILi32ELi64ELi128ELi4ES3_EELb0ELb0ELb0ELb0ELb1ELb1ELb0ELb0EEEvNS_16Flash_fwd_paramsE --------------------------
	.section	.nv.constant0._ZN5flash24flash_fwd_splitkv_kernelI23Flash_fwd_kernel_traitsILi32ELi64ELi128ELi4ELb0ELb0EN7cutlass6half_tE19Flash_kernel_traitsILi32ELi64ELi128ELi4ES3_EELb0ELb0ELb0ELb0ELb1ELb1ELb0ELb0EEEvNS_16Flash_fwd_paramsE,"a",@progbits
	.sectionflags	@""
	.align	4
.nv.constant0._ZN5flash24flash_fwd_splitkv_kernelI23Flash_fwd_kernel_traitsILi32ELi64ELi128ELi4ELb0ELb0EN7cutlass6half_tE19Flash_kernel_traitsILi32ELi64ELi128ELi4ES3_EELb0ELb0ELb0ELb0ELb1ELb1ELb0ELb0EEEvNS_16Flash_fwd_paramsE:
	.zero		1360


//--------------------- .nv.constant0._ZN5flash24flash_fwd_splitkv_kernelI23Flash_fwd_kernel_traitsILi32ELi64ELi128ELi4ELb0ELb0EN7cutlass6half_tE19Flash_kernel_traitsILi32ELi64ELi128ELi4ES3_EELb0ELb0ELb0ELb0ELb1ELb0ELb1ELb0EEEvNS_16Flash_fwd_paramsE --------------------------
	.section	.nv.constant0._ZN5flash24flash_fwd_splitkv_kernelI23Flash_fwd_kernel_traitsILi32ELi64ELi128ELi4ELb0ELb0EN7cutlass6half_tE19Flash_kernel_traitsILi32ELi64ELi128ELi4ES3_EELb0ELb0ELb0ELb0ELb1ELb0ELb1ELb0EEEvNS_16Flash_fwd_paramsE,"a",@progbits
	.sectionflags	@""
	.align	4
.nv.constant0._ZN5flash24flash_fwd_splitkv_kernelI23Flash_fwd_kernel_traitsILi32ELi64ELi128ELi4ELb0ELb0EN7cutlass6half_tE19Flash_kernel_traitsILi32ELi64ELi128ELi4ES3_EELb0ELb0ELb0ELb0ELb1ELb0ELb1ELb0EEEvNS_16Flash_fwd_paramsE:
	.zero		1360


//--------------------- .nv.constant0._ZN5flash24flash_fwd_splitkv_kernelI23Flash_fwd_kernel_traitsILi32ELi64ELi128ELi4ELb0ELb0EN7cutlass6half_tE19Flash_kernel_traitsILi32ELi64ELi128ELi4ES3_EELb0ELb0ELb0ELb0ELb1ELb1ELb1ELb0EEEvNS_16Flash_fwd_paramsE --------------------------
	.section	.nv.constant0._ZN5flash24flash_fwd_splitkv_kernelI23Flash_fwd_kernel_traitsILi32ELi64ELi128ELi4ELb0ELb0EN7cutlass6half_tE19Flash_kernel_traitsILi32ELi64ELi128ELi4ES3_EELb0ELb0ELb0ELb0ELb1ELb1ELb1ELb0EEEvNS_16Flash_fwd_paramsE,"a",@progbits
	.sectionflags	@""
	.align	4
.nv.constant0._ZN5flash24flash_fwd_splitkv_kernelI23Flash_fwd_kernel_traitsILi32ELi64ELi128ELi4ELb0ELb0EN7cutlass6half_tE19Flash_kernel_traitsILi32ELi64ELi128ELi4ES3_EELb0ELb0ELb0ELb0ELb1ELb1ELb1ELb0EEEvNS_16Flash_fwd_paramsE:
	.zero		1360


//--------------------- .nv.constant0._ZN5flash24flash_fwd_splitkv_kernelI23Flash_fwd_kernel_traitsILi32ELi64ELi128ELi4ELb0ELb0EN7cutlass6half_tE19Flash_kernel_traitsILi32ELi64ELi128ELi4ES3_EELb0ELb0ELb0ELb0ELb0ELb0ELb0ELb0EEEvNS_16Flash_fwd_paramsE --------------------------
	.section	.nv.constant0._ZN5flash24flash_fwd_splitkv_kernelI23Flash_fwd_kernel_traitsILi32ELi64ELi128ELi4ELb0ELb0EN7cutlass6half_tE19Flash_kernel_traitsILi32ELi64ELi128ELi4ES3_EELb0ELb0ELb0ELb0ELb0ELb0ELb0ELb0EEEvNS_16Flash_fwd_paramsE,"a",@progbits
	.sectionflags	@""
	.align	4
.nv.constant0._ZN5flash24flash_fwd_splitkv_kernelI23Flash_fwd_kernel_traitsILi32ELi64ELi128ELi4ELb0ELb0EN7cutlass6half_tE19Flash_kernel_traitsILi32ELi64ELi128ELi4ES3_EELb0ELb0ELb0ELb0ELb0ELb0ELb0ELb0EEEvNS_16Flash_fwd_paramsE:
	.zero		1360


//--------------------- .nv.constant0._ZN5flash24flash_fwd_splitkv_kernelI23Flash_fwd_kernel_traitsILi32ELi64ELi128ELi4ELb0ELb0EN7cutlass6half_tE19Flash_kernel_traitsILi32ELi64ELi128ELi4ES3_EELb0ELb0ELb0ELb0ELb0ELb1ELb0ELb0EEEvNS_16Flash_fwd_paramsE --------------------------
	.section	.nv.constant0._ZN5flash24flash_fwd_splitkv_kernelI23Flash_fwd_kernel_traitsILi32ELi64ELi128ELi4ELb0ELb0EN7cutlass6half_tE19Flash_kernel_traitsILi32ELi64ELi128ELi4ES3_EELb0ELb0ELb0ELb0ELb0ELb1ELb0ELb0EEEvNS_16Flash_fwd_paramsE,"a",@progbits
	.sectionflags	@""
	.align	4
.nv.constant0._ZN5flash24flash_fwd_splitkv_kernelI23Flash_fwd_kernel_traitsILi32ELi64ELi128ELi4ELb0ELb0EN7cutlass6half_tE19Flash_kernel_traitsILi32ELi64ELi128ELi4ES3_EELb0ELb0ELb0ELb0ELb0ELb1ELb0ELb0EEEvNS_16Flash_fwd_paramsE:
	.zero		1360


//--------------------- .nv.constant0._ZN5flash24flash_fwd_splitkv_kernelI23Flash_fwd_kernel_traitsILi32ELi64ELi128ELi4ELb0ELb0EN7cutlass6half_tE19Flash_kernel_traitsILi32ELi64ELi128ELi4ES3_EELb0ELb0ELb0ELb0ELb0ELb0ELb0ELb1EEEvNS_16Flash_fwd_paramsE --------------------------
	.section	.nv.constant0._ZN5flash24flash_fwd_splitkv_kernelI23Flash_fwd_kernel_traitsILi32ELi64ELi128ELi4ELb0ELb0EN7cutlass6half_tE19Flash_kernel_traitsILi32ELi64ELi128ELi4ES3_EELb0ELb0ELb0ELb0ELb0ELb0ELb0ELb1EEEvNS_16Flash_fwd_paramsE,"a",@progbits
	.sectionflags	@""
	.align	4
.nv.constant0._ZN5flash24flash_fwd_splitkv_kernelI23Flash_fwd_kernel_traitsILi32ELi64ELi128ELi4ELb0ELb0EN7cutlass6half_tE19Flash_kernel_traitsILi32ELi64ELi128ELi4ES3_EELb0ELb0ELb0ELb0ELb0ELb0ELb0ELb1EEEvNS_16Flash_fwd_paramsE:
	.zero		1360


//--------------------- .nv.constant0._ZN5flash24flash_fwd_splitkv_kernelI23Flash_fwd_kernel_traitsILi32ELi64ELi128ELi4ELb0ELb0EN7cutlass6half_tE19Flash_kernel_traitsILi32ELi64ELi128ELi4ES3_EELb0ELb0ELb0ELb0ELb0ELb1ELb0ELb1EEEvNS_16Flash_fwd_paramsE --------------------------
	.section	.nv.constant0._ZN5flash24flash_fwd_splitkv_kernelI23Flash_fwd_kernel_traitsILi32ELi64ELi128ELi4ELb0ELb0EN7cutlass6half_tE19Flash_kernel_traitsILi32ELi64ELi128ELi4ES3_EELb0ELb0ELb0ELb0ELb0ELb1ELb0ELb1EEEvNS_16Flash_fwd_paramsE,"a",@progbits
	.sectionflags	@""
	.align	4
.nv.constant0._ZN5flash24flash_fwd_splitkv_kernelI23Flash_fwd_kernel_traitsILi32ELi64ELi128ELi4ELb0ELb0EN7cutlass6half_tE19Flash_kernel_traitsILi32ELi64ELi128ELi4ES3_EELb0ELb0ELb0ELb0ELb0ELb1ELb0ELb1EEEvNS_16Flash_fwd_paramsE:
	.zero		1360


//--------------------- .nv.constant0._ZN5flash24flash_fwd_splitkv_kernelI23Flash_fwd_kernel_traitsILi32ELi64ELi128ELi4ELb0ELb0EN7cutlass6half_tE19Flash_kernel_traitsILi32ELi64ELi128ELi4ES3_EELb0ELb0ELb0ELb0ELb0ELb0ELb1ELb0EEEvNS_16Flash_fwd_paramsE --------------------------
	.section	.nv.constant0._ZN5flash24flash_fwd_splitkv_kernelI23Flash_fwd_kernel_traitsILi32ELi64ELi128ELi4ELb0ELb0EN7cutlass6half_tE19Flash_kernel_traitsILi32ELi64ELi128ELi4ES3_EELb0ELb0ELb0ELb0ELb0ELb0ELb1ELb0EEEvNS_16Flash_fwd_paramsE,"a",@progbits
	.sectionflags	@""
	.align	4
.nv.constant0._ZN5flash24flash_fwd_splitkv_kernelI23Flash_fwd_kernel_traitsILi32ELi64ELi128ELi4ELb0ELb0EN7cutlass6half_tE19Flash_kernel_traitsILi32ELi64ELi128ELi4ES3_EELb0ELb0ELb0ELb0ELb0ELb0ELb1ELb0EEEvNS_16Flash_fwd_paramsE:
	.zero		1360


//--------------------- .nv.constant0._ZN5flash24flash_fwd_splitkv_kernelI23Flash_fwd_kernel_traitsILi32ELi64ELi128ELi4ELb0ELb0EN7cutlass6half_tE19Flash_kernel_traitsILi32ELi64ELi128ELi4ES3_EELb0ELb0ELb0ELb0ELb0ELb1ELb1ELb0EEEvNS_16Flash_fwd_paramsE --------------------------
	.section	.nv.constant0._ZN5flash24flash_fwd_splitkv_kernelI23Flash_fwd_kernel_traitsILi32ELi64ELi128ELi4ELb0ELb0EN7cutlass6half_tE19Flash_kernel_traitsILi32ELi64ELi128ELi4ES3_EELb0ELb0ELb0ELb0ELb0ELb1ELb1ELb0EEEvNS_16Flash_fwd_paramsE,"a",@progbits
	.sectionflags	@""
	.align	4
.nv.constant0._ZN5flash24flash_fwd_splitkv_kernelI23Flash_fwd_kernel_traitsILi32ELi64ELi128ELi4ELb0ELb0EN7cutlass6half_tE19Flash_kernel_traitsILi32ELi64ELi128ELi4ES3_EELb0ELb0ELb0ELb0ELb0ELb1ELb1ELb0EEEvNS_16Flash_fwd_paramsE:
	.zero		1360


//--------------------- .nv.constant0._ZN5flash24flash_fwd_splitkv_kernelI23Flash_fwd_kernel_traitsILi32ELi64ELi128ELi4ELb0ELb0EN7cutlass6half_tE19Flash_kernel_traitsILi32ELi64ELi128ELi4ES3_EELb0ELb0ELb0ELb0ELb0ELb0ELb1ELb1EEEvNS_16Flash_fwd_paramsE --------------------------
	.section	.nv.constant0._ZN5flash24flash_fwd_splitkv_kernelI23Flash_fwd_kernel_traitsILi32ELi64ELi128ELi4ELb0ELb0EN7cutlass6half_tE19Flash_kernel_traitsILi32ELi64ELi128ELi4ES3_EELb0ELb0ELb0ELb0ELb0ELb0ELb1ELb1EEEvNS_16Flash_fwd_paramsE,"a",@progbits
	.sectionflags	@""
	.align	4
.nv.constant0._ZN5flash24flash_fwd_splitkv_kernelI23Flash_fwd_kernel_traitsILi32ELi64ELi128ELi4ELb0ELb0EN7cutlass6half_tE19Flash_kernel_traitsILi32ELi64ELi128ELi4ES3_EELb0ELb0ELb0ELb0ELb0ELb0ELb1ELb1EEEvNS_16Flash_fwd_paramsE:
	.zero		1360


//--------------------- .nv.constant0._ZN5flash24flash_fwd_splitkv_kernelI23Flash_fwd_kernel_traitsILi32ELi64ELi128ELi4ELb0ELb0EN7cutlass6half_tE19Flash_kernel_traitsILi32ELi64ELi128ELi4ES3_EELb0ELb0ELb0ELb0ELb0ELb1ELb1ELb1EEEvNS_16Flash_fwd_paramsE --------------------------
	.section	.nv.constant0._ZN5flash24flash_fwd_splitkv_kernelI23Flash_fwd_kernel_traitsILi32ELi64ELi128ELi4ELb0ELb0EN7cutlass6half_tE19Flash_kernel_traitsILi32ELi64ELi128ELi4ES3_EELb0ELb0ELb0ELb0ELb0ELb1ELb1ELb1EEEvNS_16Flash_fwd_paramsE,"a",@progbits
	.sectionflags	@""
	.align	4
.nv.constant0._ZN5flash24flash_fwd_splitkv_kernelI23Flash_fwd_kernel_traitsILi32ELi64ELi128ELi4ELb0ELb0EN7cutlass6half_tE19Flash_kernel_traitsILi32ELi64ELi128ELi4ES3_EELb0ELb0ELb0ELb0ELb0ELb1ELb1ELb1EEEvNS_16Flash_fwd_paramsE:
	.zero		1360


//--------------------- .nv.constant0._ZN5flash24flash_fwd_splitkv_kernelI23Flash_fwd_kernel_traitsILi32ELi64ELi128ELi4ELb0ELb0EN7cutlass6half_tE19Flash_kernel_traitsILi32ELi64ELi128ELi4ES3_EELb0ELb1ELb0ELb0ELb0ELb0ELb0ELb0EEEvNS_16Flash_fwd_paramsE --------------------------
	.section	.nv.constant0._ZN5flash24flash_fwd_splitkv_kernelI23Flash_fwd_kernel_traitsILi32ELi64ELi128ELi4ELb0ELb0EN7cutlass6half_tE19Flash_kernel_traitsILi32ELi64ELi128ELi4ES3_EELb0ELb1ELb0ELb0ELb0ELb0ELb0ELb0EEEvNS_16Flash_fwd_paramsE,"a",@progbits
	.sectionflags	@""
	.align	4
.nv.constant0._ZN5flash24flash_fwd_splitkv_kernelI23Flash_fwd_kernel_traitsILi32ELi64ELi128ELi4ELb0ELb0EN7cutlass6half_tE19Flash_kernel_traitsILi32ELi64ELi128ELi4ES3_EELb0ELb1ELb0ELb0ELb0ELb0ELb0ELb0EEEvNS_16Flash_fwd_paramsE:
	.zero		1360


//--------------------- .nv.constant0._ZN5flash24flash_fwd_splitkv_kernelI23Flash_fwd_kernel_traitsILi32ELi64ELi128ELi4ELb0ELb0EN7cutlass6half_tE19Flash_kernel_traitsILi32ELi64ELi128ELi4ES3_EELb0ELb1ELb0ELb0ELb0ELb1ELb0ELb0EEEvNS_16Flash_fwd_paramsE --------------------------
	.section	.nv.constant0._ZN5flash24flash_fwd_splitkv_kernelI23Flash_fwd_kernel_traitsILi32ELi64ELi128ELi4ELb0ELb0EN7cutlass6half_tE19Flash_kernel_traitsILi32ELi64ELi128ELi4ES3_EELb0ELb1ELb0ELb0ELb0ELb1ELb0ELb0EEEvNS_16Flash_fwd_paramsE,"a",@progbits
	.sectionflags	@""
	.align	4
.nv.constant0._ZN5flash24flash_fwd_splitkv_kernelI23Flash_fwd_kernel_traitsILi32ELi64ELi128ELi4ELb0ELb0EN7cutlass6half_tE19Flash_kernel_traitsILi32ELi64ELi128ELi4ES3_EELb0ELb1ELb0ELb0ELb0ELb1ELb0ELb0EEEvNS_16Flash_fwd_paramsE:
	.zero		1360


//--------------------- .nv.constant0._ZN5flash24flash_fwd_splitkv_kernelI23Flash_fwd_kernel_traitsILi32ELi64ELi128ELi4ELb0ELb0EN7cutlass6half_tE19Flash_kernel_traitsILi32ELi64ELi128ELi4ES3_EELb0ELb1ELb0ELb0ELb0ELb0ELb0ELb1EEEvNS_16Flash_fwd_paramsE --------------------------
	.section	.nv.constant0._ZN5flash24flash_fwd_splitkv_kernelI23Flash_fwd_kernel_traitsILi32ELi64ELi128ELi4ELb0ELb0EN7cutlass6half_tE19Flash_kernel_traitsILi32ELi64ELi128ELi4ES3_EELb0ELb1ELb0ELb0ELb0ELb0ELb0ELb1EEEvNS_16Flash_fwd_paramsE,"a",@progbits
	.sectionflags	@""
	.align	4
.nv.constant0._ZN5flash24flash_fwd_splitkv_kernelI23Flash_fwd_kernel_traitsILi32ELi64ELi128ELi4ELb0ELb0EN7cutlass6half_tE19Flash_kernel_traitsILi32ELi64ELi128ELi4ES3_EELb0ELb1ELb0ELb0ELb0ELb0ELb0ELb1EEEvNS_16Flash_fwd_paramsE:
	.zero		1360


//--------------------- .nv.constant0._ZN5flash24flash_fwd_splitkv_kernelI23Flash_fwd_kernel_traitsILi32ELi64ELi128ELi4ELb0ELb0EN7cutlass6half_tE19Flash_kernel_traitsILi32ELi64ELi128ELi4ES3_EELb0ELb1ELb0ELb0ELb0ELb1ELb0ELb1EEEvNS_16Flash_fwd_paramsE --------------------------
	.section	.nv.constant0._ZN5flash24flash_fwd_splitkv_kernelI23Flash_fwd_kernel_traitsILi32ELi64ELi128ELi4ELb0ELb0EN7cutlass6half_tE19Flash_kernel_traitsILi32ELi64ELi128ELi4ES3_EELb0ELb1ELb0ELb0ELb0ELb1ELb0ELb1EEEvNS_16Flash_fwd_paramsE,"a",@progbits
	.sectionflags	@""
	.align	4
.nv.constant0._ZN5flash24flash_fwd_splitkv_kernelI23Flash_fwd_kernel_traitsILi32ELi64ELi128ELi4ELb0ELb0EN7cutlass6half_tE19Flash_kernel_traitsILi32ELi64ELi128ELi4ES3_EELb0ELb1ELb0ELb0ELb0ELb1ELb0ELb1EEEvNS_16Flash_fwd_paramsE:
	.zero		1360


//--------------------- .nv.constant0._ZN5flash24flash_fwd_splitkv_kernelI23Flash_fwd_kernel_traitsILi32ELi64ELi128ELi4ELb0ELb0EN7cutlass6half_tE19Flash_kernel_traitsILi32ELi64ELi128ELi4ES3_EELb0ELb1ELb0ELb0ELb0ELb0ELb1ELb0EEEvNS_16Flash_fwd_paramsE --------------------------
	.section	.nv.constant0._ZN5flash24flash_fwd_splitkv_kernelI23Flash_fwd_kernel_traitsILi32ELi64ELi128ELi4ELb0ELb0EN7cutlass6half_tE19Flash_kernel_traitsILi32ELi64ELi128ELi4ES3_EELb0ELb1ELb0ELb0ELb0ELb0ELb1ELb0EEEvNS_16Flash_fwd_paramsE,"a",@progbits
	.sectionflags	@""
	.align	4
.nv.constant0._ZN5flash24flash_fwd_splitkv_kernelI23Flash_fwd_kernel_traitsILi32ELi64ELi128ELi4ELb0ELb0EN7cutlass6half_tE19Flash_kernel_traitsILi32ELi64ELi128ELi4ES3_EELb0ELb1ELb0ELb0ELb0ELb0ELb1ELb0EEEvNS_16Flash_fwd_paramsE:
	.zero		1360


//--------------------- .nv.constant0._ZN5flash24flash_fwd_splitkv_kernelI23Flash_fwd_kernel_traitsILi32ELi64ELi128ELi4ELb0ELb0EN7cutlass6half_tE19Flash_kernel_traitsILi32ELi64ELi128ELi4ES3_EELb0ELb1ELb0ELb0ELb0ELb1ELb1ELb0EEEvNS_16Flash_fwd_paramsE --------------------------
	.section	.nv.constant0._ZN5flash24flash_fwd_splitkv_kernelI23Flash_fwd_kernel_traitsILi32ELi64ELi128ELi4ELb0ELb0EN7cutlass6half_tE19Flash_kernel_traitsILi32ELi64ELi128ELi4ES3_EELb0ELb1ELb0ELb0ELb0ELb1ELb1ELb0EEEvNS_16Flash_fwd_paramsE,"a",@progbits
	.sectionflags	@""
	.align	4
.nv.constant0._ZN5flash24flash_fwd_splitkv_kernelI23Flash_fwd_kernel_traitsILi32ELi64ELi128ELi4ELb0ELb0EN7cutlass6half_tE19Flash_kernel_traitsILi32ELi64ELi128ELi4ES3_EELb0ELb1ELb0ELb0ELb0ELb1ELb1ELb0EEEvNS_16Flash_fwd_paramsE:
	.zero		1360


//--------------------- .nv.constant0._ZN5flash24flash_fwd_splitkv_kernelI23Flash_fwd_kernel_traitsILi32ELi64ELi128ELi4ELb0ELb0EN7cutlass6half_tE19Flash_kernel_traitsILi32ELi64ELi128ELi4ES3_EELb0ELb1ELb0ELb0ELb0ELb0ELb1ELb1EEEvNS_16Flash_fwd_paramsE --------------------------
	.section	.nv.constant0._ZN5flash24flash_fwd_splitkv_kernelI23Flash_fwd_kernel_traitsILi32ELi64ELi128ELi4ELb0ELb0EN7cutlass6half_tE19Flash_kernel_traitsILi32ELi64ELi128ELi4ES3_EELb0ELb1ELb0ELb0ELb0ELb0ELb1ELb1EEEvNS_16Flash_fwd_paramsE,"a",@progbits
	.sectionflags	@""
	.align	4
.nv.constant0._ZN5flash24flash_fwd_splitkv_kernelI23Flash_fwd_kernel_traitsILi32ELi64ELi128ELi4ELb0ELb0EN7cutlass6half_tE19Flash_kernel_traitsILi32ELi64ELi128ELi4ES3_EELb0ELb1ELb0ELb0ELb0ELb0ELb1ELb1EEEvNS_16Flash_fwd_paramsE:
	.zero		1360


//--------------------- .nv.constant0._ZN5flash24flash_fwd_splitkv_kernelI23Flash_fwd_kernel_traitsILi32ELi64ELi128ELi4ELb0ELb0EN7cutlass6half_tE19Flash_kernel_traitsILi32ELi64ELi128ELi4ES3_EELb0ELb1ELb0ELb0ELb0ELb1ELb1ELb1EEEvNS_16Flash_fwd_paramsE --------------------------
	.section	.nv.constant0._ZN5flash24flash_fwd_splitkv_kernelI23Flash_fwd_kernel_traitsILi32ELi64ELi128ELi4ELb0ELb0EN7cutlass6half_tE19Flash_kernel_traitsILi32ELi64ELi128ELi4ES3_EELb0ELb1ELb0ELb0ELb0ELb1ELb1ELb1EEEvNS_16Flash_fwd_paramsE,"a",@progbits
	.sectionflags	@""
	.align	4
.nv.constant0._ZN5flash24flash_fwd_splitkv_kernelI23Flash_fwd_kernel_traitsILi32ELi64ELi128ELi4ELb0ELb0EN7cutlass6half_tE19Flash_kernel_traitsILi32ELi64ELi128ELi4ES3_EELb0ELb1ELb0ELb0ELb0ELb1ELb1ELb1EEEvNS_16Flash_fwd_paramsE:
	.zero		1360


//--------------------- .nv.constant0._ZN5flash24flash_fwd_splitkv_kernelI23Flash_fwd_kernel_traitsILi32ELi64ELi128ELi4ELb0ELb0EN7cutlass6half_tE19Flash_kernel_traitsILi32ELi64ELi128ELi4ES3_EELb0ELb0ELb0ELb1ELb1ELb0ELb0ELb0EEEvNS_16Flash_fwd_paramsE --------------------------
	.section	.nv.constant0._ZN5flash24flash_fwd_splitkv_kernelI23Flash_fwd_kernel_traitsILi32ELi64ELi128ELi4ELb0ELb0EN7cutlass6half_tE19Flash_kernel_traitsILi32ELi64ELi128ELi4ES3_EELb0ELb0ELb0ELb1ELb1ELb0ELb0ELb0EEEvNS_16Flash_fwd_paramsE,"a",@progbits
	.sectionflags	@""
	.align	4
.nv.constant0._ZN5flash24flash_fwd_splitkv_kernelI23Flash_fwd_kernel_traitsILi32ELi64ELi128ELi4ELb0ELb0EN7cutlass6half_tE19Flash_kernel_traitsILi32ELi64ELi128ELi4ES3_EELb0ELb0ELb0ELb1ELb1ELb0ELb0ELb0EEEvNS_16Flash_fwd_paramsE:
	.zero		1360


//--------------------- .nv.constant0._ZN5flash24flash_fwd_splitkv_kernelI23Flash_fwd_kernel_traitsILi32ELi64ELi128ELi4ELb0ELb0EN7cutlass6half_tE19Flash_kernel_traitsILi32ELi64ELi128ELi4ES3_EELb0ELb0ELb0ELb1ELb1ELb1ELb0ELb0EEEvNS_16Flash_fwd_paramsE --------------------------
	.section	.nv.constant0._ZN5flash24flash_fwd_splitkv_kernelI23Flash_fwd_kernel_traitsILi32ELi64ELi128ELi4ELb0ELb0EN7cutlass6half_tE19Flash_kernel_traitsILi32ELi64ELi128ELi4ES3_EELb0ELb0ELb0ELb1ELb1ELb1ELb0ELb0EEEvNS_16Flash_fwd_paramsE,"a",@progbits
	.sectionflags	@""
	.align	4
.nv.constant0._ZN5flash24flash_fwd_splitkv_kernelI23Flash_fwd_kernel_traitsILi32ELi64ELi128ELi4ELb0ELb0EN7cutlass6half_tE19Flash_kernel_traitsILi32ELi64ELi128ELi4ES3_EELb0ELb0ELb0ELb1ELb1ELb1ELb0ELb0EEEvNS_16Flash_fwd_paramsE:
	.zero		1360


//--------------------- .nv.constant0._ZN5flash24flash_fwd_splitkv_kernelI23Flash_fwd_kernel_traitsILi32ELi64ELi128ELi4ELb0ELb0EN7cutlass6half_tE19Flash_kernel_traitsILi32ELi64ELi128ELi4ES3_EELb0ELb0ELb1ELb0ELb0ELb0ELb0ELb0EEEvNS_16Flash_fwd_paramsE --------------------------
	.section	.nv.constant0._ZN5flash24flash_fwd_splitkv_kernelI23Flash_fwd_kernel_traitsILi32ELi64ELi128ELi4ELb0ELb0EN7cutlass6half_tE19Flash_kernel_traitsILi32ELi64ELi128ELi4ES3_EELb0ELb0ELb1ELb0ELb0ELb0ELb0ELb0EEEvNS_16Flash_fwd_paramsE,"a",@progbits
	.sectionflags	@""
	.align	4
.nv.constant0._ZN5flash24flash_fwd_splitkv_kernelI23Flash_fwd_kernel_traitsILi32ELi64ELi128ELi4ELb0ELb0EN7cutlass6half_tE19Flash_kernel_traitsILi32ELi64ELi128ELi4ES3_EELb0ELb0ELb1ELb0ELb0ELb0ELb0ELb0EEEvNS_16Flash_fwd_paramsE:
	.zero		1360


//--------------------- .nv.constant0._ZN5flash24flash_fwd_splitkv_kernelI23Flash_fwd_kernel_traitsILi32ELi64ELi128ELi4ELb0ELb0EN7cutlass6half_tE19Flash_kernel_traitsILi32ELi64ELi128ELi4ES3_EELb0ELb0ELb1ELb0ELb0ELb1ELb0ELb0EEEvNS_16Flash_fwd_paramsE --------------------------
	.section	.nv.constant0._ZN5flash24flash_fwd_splitkv_kernelI23Flash_fwd_kernel_traitsILi32ELi64ELi128ELi4ELb0ELb0EN7cutlass6half_tE19Flash_kernel_traitsILi32ELi64ELi128ELi4ES3_EELb0ELb0ELb1ELb0ELb0ELb1ELb0ELb0EEEvNS_16Flash_fwd_paramsE,"a",@progbits
	.sectionflags	@""
	.align	4
.nv.constant0._ZN5flash24flash_fwd_splitkv_kernelI23Flash_fwd_kernel_traitsILi32ELi64ELi128ELi4ELb0ELb0EN7cutlass6half_tE19Flash_kernel_traitsILi32ELi64ELi128ELi4ES3_EELb0ELb0ELb1ELb0ELb0ELb1ELb0ELb0EEEvNS_16Flash_fwd_paramsE:
	.zero		1360


//--------------------- .nv.constant0._ZN5flash24flash_fwd_splitkv_kernelI23Flash_fwd_kernel_traitsILi32ELi64ELi128ELi4ELb0ELb0EN7cutlass6half_tE19Flash_kernel_traitsILi32ELi64ELi128ELi4ES3_EELb0ELb0ELb0ELb0ELb1ELb0ELb0ELb1EEEvNS_16Flash_fwd_paramsE --------------------------
	.section	.nv.constant0._ZN5flash24flash_fwd_splitkv_kernelI23Flash_fwd_kernel_traitsILi32ELi64ELi128ELi4ELb0ELb0EN7cutlass6half_tE19Flash_kernel_traitsILi32ELi64ELi128ELi4ES3_EELb0ELb0ELb0ELb0ELb1ELb0ELb0ELb1EEEvNS_16Flash_fwd_paramsE,"a",@progbits
	.sectionflags	@""
	.align	4
.nv.constant0._ZN5flash24flash_fwd_splitkv_kernelI23Flash_fwd_kernel_traitsILi32ELi64ELi128ELi4ELb0ELb0EN7cutlass6half_tE19Flash_kernel_traitsILi32ELi64ELi128ELi4ES3_EELb0ELb0ELb0ELb0ELb1ELb0ELb0ELb1EEEvNS_16Flash_fwd_paramsE:
	.zero		1360


//--------------------- .nv.constant0._ZN5flash24flash_fwd_splitkv_kernelI23Flash_fwd_kernel_traitsILi32ELi64ELi128ELi4ELb0ELb0EN7cutlass6half_tE19Flash_kernel_traitsILi32ELi64ELi128ELi4ES3_EELb0ELb0ELb0ELb0ELb1ELb1ELb0ELb1EEEvNS_16Flash_fwd_paramsE --------------------------
	.section	.nv.constant0._ZN5flash24flash_fwd_splitkv_kernelI23Flash_fwd_kernel_traitsILi32ELi64ELi128ELi4ELb0ELb0EN7cutlass6half_tE19Flash_kernel_traitsILi32ELi64ELi128ELi4ES3_EELb0ELb0ELb0ELb0ELb1ELb1ELb0ELb1EEEvNS_16Flash_fwd_paramsE,"a",@progbits
	.sectionflags	@""
	.align	4
.nv.constant0._ZN5flash24flash_fwd_splitkv_kernelI23Flash_fwd_kernel_traitsILi32ELi64ELi128ELi4ELb0ELb0EN7cutlass6half_tE19Flash_kernel_traitsILi32ELi64ELi128ELi4ES3_EELb0ELb0ELb0ELb0ELb1ELb1ELb0ELb1EEEvNS_16Flash_fwd_paramsE:
	.zero		1360


//--------------------- .nv.constant0._ZN5flash24flash_fwd_splitkv_kernelI23Flash_fwd_kernel_traitsILi32ELi64ELi128ELi4ELb0ELb0EN7cutlass6half_tE19Flash_kernel_traitsILi32ELi64ELi128ELi4ES3_EELb0ELb0ELb1ELb0ELb0ELb0ELb0ELb1EEEvNS_16Flash_fwd_paramsE --------------------------
	.section	.nv.constant0._ZN5flash24flash_fwd_splitkv_kernelI23Flash_fwd_kernel_traitsILi32ELi64ELi128ELi4ELb0ELb0EN7cutlass6half_tE19Flash_kernel_traitsILi32ELi64ELi128ELi4ES3_EELb0ELb0ELb1ELb0ELb0ELb0ELb0ELb1EEEvNS_16Flash_fwd_paramsE,"a",@progbits
	.sectionflags	@""
	.align	4
.nv.constant0._ZN5flash24flash_fwd_splitkv_kernelI23Flash_fwd_kernel_traitsILi32ELi64ELi128ELi4ELb0ELb0EN7cutlass6half_tE19Flash_kernel_traitsILi32ELi64ELi128ELi4ES3_EELb0ELb0ELb1ELb0ELb0ELb0ELb0ELb1EEEvNS_16Flash_fwd_paramsE:
	.zero		1360


//--------------------- .nv.constant0._ZN5flash24flash_fwd_splitkv_kernelI23Flash_fwd_kernel_traitsILi32ELi64ELi128ELi4ELb0ELb0EN7cutlass6half_tE19Flash_kernel_traitsILi32ELi64ELi128ELi4ES3_EELb0ELb0ELb1ELb0ELb0ELb1ELb0ELb1EEEvNS_16Flash_fwd_paramsE --------------------------
	.section	.nv.constant0._ZN5flash24flash_fwd_splitkv_kernelI23Flash_fwd_kernel_traitsILi32ELi64ELi128ELi4ELb0ELb0EN7cutlass6half_tE19Flash_kernel_traitsILi32ELi64ELi128ELi4ES3_EELb0ELb0ELb1ELb0ELb0ELb1ELb0ELb1EEEvNS_16Flash_fwd_paramsE,"a",@progbits
	.sectionflags	@""
	.align	4
.nv.constant0._ZN5flash24flash_fwd_splitkv_kernelI23Flash_fwd_kernel_traitsILi32ELi64ELi128ELi4ELb0ELb0EN7cutlass6half_tE19Flash_kernel_traitsILi32ELi64ELi128ELi4ES3_EELb0ELb0ELb1ELb0ELb0ELb1ELb0ELb1EEEvNS_16Flash_fwd_paramsE:
	.zero		1360


//--------------------- .nv.constant0._ZN5flash24flash_fwd_splitkv_kernelI23Flash_fwd_kernel_traitsILi32ELi64ELi128ELi4ELb0ELb0EN7cutlass6half_tE19Flash_kernel_traitsILi32ELi64ELi128ELi4ES3_EELb0ELb0ELb0ELb1ELb1ELb0ELb1ELb0EEEvNS_16Flash_fwd_paramsE --------------------------
	.section	.nv.constant0._ZN5flash24flash_fwd_splitkv_kernelI23Flash_fwd_kernel_traitsILi32ELi64ELi128ELi4ELb0ELb0EN7cutlass6half_tE19Flash_kernel_traitsILi32ELi64ELi128ELi4ES3_EELb0ELb0ELb0ELb1ELb1ELb0ELb1ELb0EEEvNS_16Flash_fwd_paramsE,"a",@progbits
	.sectionflags	@""
	.align	4
.nv.constant0._ZN5flash24flash_fwd_splitkv_kernelI23Flash_fwd_kernel_traitsILi32ELi64ELi128ELi4ELb0ELb0EN7cutlass6half_tE19Flash_kernel_traitsILi32ELi64ELi128ELi4ES3_EELb0ELb0ELb0ELb1ELb1ELb0ELb1ELb0EEEvNS_16Flash_fwd_paramsE:
	.zero		1360


//--------------------- .nv.constant0._ZN5flash24flash_fwd_splitkv_kernelI23Flash_fwd_kernel_traitsILi32ELi64ELi128ELi4ELb0ELb0EN7cutlass6half_tE19Flash_kernel_traitsILi32ELi64ELi128ELi4ES3_EELb0ELb0ELb0ELb1ELb1ELb1ELb1ELb0EEEvNS_16Flash_fwd_paramsE --------------------------
	.section	.nv.constant0._ZN5flash24flash_fwd_splitkv_kernelI23Flash_fwd_kernel_traitsILi32ELi64ELi128ELi4ELb0ELb0EN7cutlass6half_tE19Flash_kernel_traitsILi32ELi64ELi128ELi4ES3_EELb0ELb0ELb0ELb1ELb1ELb1ELb1ELb0EEEvNS_16Flash_fwd_paramsE,"a",@progbits
	.sectionflags	@""
	.align	4
.nv.constant0._ZN5flash24flash_fwd_splitkv_kernelI23Flash_fwd_kernel_traitsILi32ELi64ELi128ELi4ELb0ELb0EN7cutlass6half_tE19Flash_kernel_traitsILi32ELi64ELi128ELi4ES3_EELb0ELb0ELb0ELb1ELb1ELb1ELb1ELb0EEEvNS_16Flash_fwd_paramsE:
	.zero		1360


//--------------------- .nv.constant0._ZN5flash24flash_fwd_splitkv_kernelI23Flash_fwd_kernel_traitsILi32ELi64ELi128ELi4ELb0ELb0EN7cutlass6half_tE19Flash_kernel_traitsILi32ELi64ELi128ELi4ES3_EELb0ELb0ELb1ELb0ELb0ELb0ELb1ELb0EEEvNS_16Flash_fwd_paramsE --------------------------
	.section	.nv.constant0._ZN5flash24flash_fwd_splitkv_kernelI23Flash_fwd_kernel_traitsILi32ELi64ELi128ELi4ELb0ELb0EN7cutlass6half_tE19Flash_kernel_traitsILi32ELi64ELi128ELi4ES3_EELb0ELb0ELb1ELb0ELb0ELb0ELb1ELb0EEEvNS_16Flash_fwd_paramsE,"a",@progbits
	.sectionflags	@""
	.align	4
.nv.constant0._ZN5flash24flash_fwd_splitkv_kernelI23Flash_fwd_kernel_traitsILi32ELi64ELi128ELi4ELb0ELb0EN7cutlass6half_tE19Flash_kernel_traitsILi32ELi64ELi128ELi4ES3_EELb0ELb0ELb1ELb0ELb0ELb0ELb1ELb0EEEvNS_16Flash_fwd_paramsE:
	.zero		1360


//--------------------- .nv.constant0._ZN5flash24flash_fwd_splitkv_kernelI23Flash_fwd_kernel_traitsILi32ELi64ELi128ELi4ELb0ELb0EN7cutlass6half_tE19Flash_kernel_traitsILi32ELi64ELi128ELi4ES3_EELb0ELb0ELb1ELb0ELb0ELb1ELb1ELb0EEEvNS_16Flash_fwd_paramsE --------------------------
	.section	.nv.constant0._ZN5flash24flash_fwd_splitkv_kernelI23Flash_fwd_kernel_traitsILi32ELi64ELi128ELi4ELb0ELb0EN7cutlass6half_tE19Flash_kernel_traitsILi32ELi64ELi128ELi4ES3_EELb0ELb0ELb1ELb0ELb0ELb1ELb1ELb0EEEvNS_16Flash_fwd_paramsE,"a",@progbits
	.sectionflags	@""
	.align	4
.nv.constant0._ZN5flash24flash_fwd_splitkv_kernelI23Flash_fwd_kernel_traitsILi32ELi64ELi128ELi4ELb0ELb0EN7cutlass6half_tE19Flash_kernel_traitsILi32ELi64ELi128ELi4ES3_EELb0ELb0ELb1ELb0ELb0ELb1ELb1ELb0EEEvNS_16Flash_fwd_paramsE:
	.zero		1360


//--------------------- .nv.constant0._ZN5flash24flash_fwd_splitkv_kernelI23Flash_fwd_kernel_traitsILi32ELi64ELi128ELi4ELb0ELb0EN7cutlass6half_tE19Flash_kernel_traitsILi32ELi64ELi128ELi4ES3_EELb0ELb0ELb0ELb0ELb1ELb0ELb1ELb1EEEvNS_16Flash_fwd_paramsE --------------------------
	.section	.nv.constant0._ZN5flash24flash_fwd_splitkv_kernelI23Flash_fwd_kernel_traitsILi32ELi64ELi128ELi4ELb0ELb0EN7cutlass6half_tE19Flash_kernel_traitsILi32ELi64ELi128ELi4ES3_EELb0ELb0ELb0ELb0ELb1ELb0ELb1ELb1EEEvNS_16Flash_fwd_paramsE,"a",@progbits
	.sectionflags	@""
	.align	4
.nv.constant0._ZN5flash24flash_fwd_splitkv_kernelI23Flash_fwd_kernel_traitsILi32ELi64ELi128ELi4ELb0ELb0EN7cutlass6half_tE19Flash_kernel_traitsILi32ELi64ELi128ELi4ES3_EELb0ELb0ELb0ELb0ELb1ELb0ELb1ELb1EEEvNS_16Flash_fwd_paramsE:
	.zero		1360


//--------------------- .nv.constant0._ZN5flash24flash_fwd_splitkv_kernelI23Flash_fwd_kernel_traitsILi32ELi64ELi128ELi4ELb0ELb0EN7cutlass6half_tE19Flash_kernel_traitsILi32ELi64ELi128ELi4ES3_EELb0ELb0ELb0ELb0ELb1ELb1ELb1ELb1EEEvNS_16Flash_fwd_paramsE --------------------------
	.section	.nv.constant0._ZN5flash24flash_fwd_splitkv_kernelI23Flash_fwd_kernel_traitsILi32ELi64ELi128ELi4ELb0ELb0EN7cutlass6half_tE19Flash_kernel_traitsILi32ELi64ELi128ELi4ES3_EELb0ELb0ELb0ELb0ELb1ELb1ELb1ELb1EEEvNS_16Flash_fwd_paramsE,"a",@progbits
	.sectionflags	@""
	.align	4
.nv.constant0._ZN5flash24flash_fwd_splitkv_kernelI23Flash_fwd_kernel_traitsILi32ELi64ELi128ELi4ELb0ELb0EN7cutlass6half_tE19Flash_kernel_traitsILi32ELi64ELi128ELi4ES3_EELb0ELb0ELb0ELb0ELb1ELb1ELb1ELb1EEEvNS_16Flash_fwd_paramsE:
	.zero		1360


//--------------------- .nv.constant0._ZN5flash24flash_fwd_splitkv_kernelI23Flash_fwd_kernel_traitsILi32ELi64ELi128ELi4ELb0ELb0EN7cutlass6half_tE19Flash_kernel_traitsILi32ELi64ELi128ELi4ES3_EELb0ELb0ELb1ELb0ELb0ELb0ELb1ELb1EEEvNS_16Flash_fwd_paramsE --------------------------
	.section	.nv.constant0._ZN5flash24flash_fwd_splitkv_kernelI23Flash_fwd_kernel_traitsILi32ELi64ELi128ELi4ELb0ELb0EN7cutlass6half_tE19Flash_kernel_traitsILi32ELi64ELi128ELi4ES3_EELb0ELb0ELb1ELb0ELb0ELb0ELb1ELb1EEEvNS_16Flash_fwd_paramsE,"a",@progbits
	.sectionflags	@""
	.align	4
.nv.constant0._ZN5flash24flash_fwd_splitkv_kernelI23Flash_fwd_kernel_traitsILi32ELi64ELi128ELi4ELb0ELb0EN7cutlass6half_tE19Flash_kernel_traitsILi32ELi64ELi128ELi4ES3_EELb0ELb0ELb1ELb0ELb0ELb0ELb1ELb1EEEvNS_16Flash_fwd_paramsE:
	.zero		1360


//--------------------- .nv.constant0._ZN5flash24flash_fwd_splitkv_kernelI23Flash_fwd_kernel_traitsILi32ELi64ELi128ELi4ELb0ELb0EN7cutlass6half_tE19Flash_kernel_traitsILi32ELi64ELi128ELi4ES3_EELb0ELb0ELb1ELb0ELb0ELb1ELb1ELb1EEEvNS_16Flash_fwd_paramsE --------------------------
	.section	.nv.constant0._ZN5flash24flash_fwd_splitkv_kernelI23Flash_fwd_kernel_traitsILi32ELi64ELi128ELi4ELb0ELb0EN7cutlass6half_tE19Flash_kernel_traitsILi32ELi64ELi128ELi4ES3_EELb0ELb0ELb1ELb0ELb0ELb1ELb1ELb1EEEvNS_16Flash_fwd_paramsE,"a",@progbits
	.sectionflags	@""
	.align	4
.nv.constant0._ZN5flash24flash_fwd_splitkv_kernelI23Flash_fwd_kernel_traitsILi32ELi64ELi128ELi4ELb0ELb0EN7cutlass6half_tE19Flash_kernel_traitsILi32ELi64ELi128ELi4ES3_EELb0ELb0ELb1ELb0ELb0ELb1ELb1ELb1EEEvNS_16Flash_fwd_paramsE:
	.zero		1360


//--------------------- .nv.constant0._ZN5flash24flash_fwd_splitkv_kernelI23Flash_fwd_kernel_traitsILi32ELi64ELi128ELi4ELb0ELb0EN7cutlass6half_tE19Flash_kernel_traitsILi32ELi64ELi128ELi4ES3_EELb0ELb1ELb0ELb0ELb1ELb0ELb0ELb0EEEvNS_16Flash_fwd_paramsE --------------------------
	.section	.nv.constant0._ZN5flash24flash_fwd_splitkv_kernelI23Flash_fwd_kernel_traitsILi32ELi64ELi128ELi4ELb0ELb0EN7cutlass6half_tE19Flash_kernel_traitsILi32ELi64ELi128ELi4ES3_EELb0ELb1ELb0ELb0ELb1ELb0ELb0ELb0EEEvNS_16Flash_fwd_paramsE,"a",@progbits
	.sectionflags	@""
	.align	4
.nv.constant0._ZN5flash24flash_fwd_splitkv_kernelI23Flash_fwd_kernel_traitsILi32ELi64ELi128ELi4ELb0ELb0EN7cutlass6half_tE19Flash_kernel_traitsILi32ELi64ELi128ELi4ES3_EELb0ELb1ELb0ELb0ELb1ELb0ELb0ELb0EEEvNS_16Flash_fwd_paramsE:
	.zero		1360


//--------------------- .nv.constant0._ZN5flash24flash_fwd_splitkv_kernelI23Flash_fwd_kernel_traitsILi32ELi64ELi128ELi4ELb0ELb0EN7cutlass6half_tE19Flash_kernel_traitsILi32ELi64ELi128ELi4ES3_EELb0ELb1ELb0ELb0ELb1ELb1ELb0ELb0EEEvNS_16Flash_fwd_paramsE --------------------------
	.section	.nv.constant0._ZN5flash24flash_fwd_splitkv_kernelI23Flash_fwd_kernel_traitsILi32ELi64ELi128ELi4ELb0ELb0EN7cutlass6half_tE19Flash_kernel_traitsILi32ELi64ELi128ELi4ES3_EELb0ELb1ELb0ELb0ELb1ELb1ELb0ELb0EEEvNS_16Flash_fwd_paramsE,"a",@progbits
	.sectionflags	@""
	.align	4
.nv.constant0._ZN5flash24flash_fwd_splitkv_kernelI23Flash_fwd_kernel_traitsILi32ELi64ELi128ELi4ELb0ELb0EN7cutlass6half_tE19Flash_kernel_traitsILi32ELi64ELi128ELi4ES3_EELb0ELb1ELb0ELb0ELb1ELb1ELb0ELb0EEEvNS_16Flash_fwd_paramsE:
	.zero		1360


//--------------------- .nv.constant0._ZN5flash24flash_fwd_splitkv_kernelI23Flash_fwd_kernel_traitsILi32ELi64ELi128ELi4ELb0ELb0EN7cutlass6half_tE19Flash_kernel_traitsILi32ELi64ELi128ELi4ES3_EELb0ELb1ELb1ELb0ELb0ELb0ELb0ELb0EEEvNS_16Flash_fwd_paramsE --------------------------
	.section	.nv.constant0._ZN5flash24flash_fwd_splitkv_kernelI23Flash_fwd_kernel_traitsILi32ELi64ELi128ELi4ELb0ELb0EN7cutlass6half_tE19Flash_kernel_traitsILi32ELi64ELi128ELi4ES3_EELb0ELb1ELb1ELb0ELb0ELb0ELb0ELb0EEEvNS_16Flash_fwd_paramsE,"a",@progbits
	.sectionflags	@""
	.align	4
.nv.constant0._ZN5flash24flash_fwd_splitkv_kernelI23Flash_fwd_kernel_traitsILi32ELi64ELi128ELi4ELb0ELb0EN7cutlass6half_tE19Flash_kernel_traitsILi32ELi64ELi128ELi4ES3_EELb0ELb1ELb1ELb0ELb0ELb0ELb0ELb0EEEvNS_16Flash_fwd_paramsE:
	.zero		1360


//--------------------- .nv.constant0._ZN5flash24flash_fwd_splitkv_kernelI23Flash_fwd_kernel_traitsILi32ELi64ELi128ELi4ELb0ELb0EN7cutlass6half_tE19Flash_kernel_traitsILi32ELi64ELi128ELi4ES3_EELb0ELb1ELb1ELb0ELb0ELb1ELb0ELb0EEEvNS_16Flash_fwd_paramsE --------------------------
	.section	.nv.constant0._ZN5flash24flash_fwd_splitkv_kernelI23Flash_fwd_kernel_traitsILi32ELi64ELi128ELi4ELb0ELb0EN7cutlass6half_tE19Flash_kernel_traitsILi32ELi64ELi128ELi4ES3_EELb0ELb1ELb1ELb0ELb0ELb1ELb0ELb0EEEvNS_16Flash_fwd_paramsE,"a",@progbits
	.sectionflags	@""
	.align	4
.nv.constant0._ZN5flash24flash_fwd_splitkv_kernelI23Flash_fwd_kernel_traitsILi32ELi64ELi128ELi4ELb0ELb0EN7cutlass6half_tE19Flash_kernel_traitsILi32ELi64ELi128ELi4ES3_EELb0ELb1ELb1ELb0ELb0ELb1ELb0ELb0EEEvNS_16Flash_fwd_paramsE:
	.zero		1360


//--------------------- .nv.constant0._ZN5flash24flash_fwd_splitkv_kernelI23Flash_fwd_kernel_traitsILi32ELi64ELi128ELi4ELb0ELb0EN7cutlass6half_tE19Flash_kernel_traitsILi32ELi64ELi128ELi4ES3_EELb0ELb1ELb0ELb0ELb1ELb0ELb0ELb1EEEvNS_16Flash_fwd_paramsE --------------------------
	.section	.nv.constant0._ZN5flash24flash_fwd_splitkv_kernelI23Flash_fwd_kernel_traitsILi32ELi64ELi128ELi4ELb0ELb0EN7cutlass6half_tE19Flash_kernel_traitsILi32ELi64ELi128ELi4ES3_EELb0ELb1ELb0ELb0ELb1ELb0ELb0ELb1EEEvNS_16Flash_fwd_paramsE,"a",@progbits
	.sectionflags	@""
	.align	4
.nv.constant0._ZN5flash24flash_fwd_splitkv_kernelI23Flash_fwd_kernel_traitsILi32ELi64ELi128ELi4ELb0ELb0EN7cutlass6half_tE19Flash_kernel_traitsILi32ELi64ELi128ELi4ES3_EELb0ELb1ELb0ELb0ELb1ELb0ELb0ELb1EEEvNS_16Flash_fwd_paramsE:
	.zero		1360


//--------------------- .nv.constant0._ZN5flash24flash_fwd_splitkv_kernelI23Flash_fwd_kernel_traitsILi32ELi64ELi128ELi4ELb0ELb0EN7cutlass6half_tE19Flash_kernel_traitsILi32ELi64ELi128ELi4ES3_EELb0ELb1ELb0ELb0ELb1ELb1ELb0ELb1EEEvNS_16Flash_fwd_paramsE --------------------------
	.section	.nv.constant0._ZN5flash24flash_fwd_splitkv_kernelI23Flash_fwd_kernel_traitsILi32ELi64ELi128ELi4ELb0ELb0EN7cutlass6half_tE19Flash_kernel_traitsILi32ELi64ELi128ELi4ES3_EELb0ELb1ELb0ELb0ELb1ELb1ELb0ELb1EEEvNS_16Flash_fwd_paramsE,"a",@progbits
	.sectionflags	@""
	.align	4
.nv.constant0._ZN5flash24flash_fwd_splitkv_kernelI23Flash_fwd_kernel_traitsILi32ELi64ELi128ELi4ELb0ELb0EN7cutlass6half_tE19Flash_kernel_traitsILi32ELi64ELi128ELi4ES3_EELb0ELb1ELb0ELb0ELb1ELb1ELb0ELb1EEEvNS_16Flash_fwd_paramsE:
	.zero		1360


//--------------------- .nv.constant0._ZN5flash24flash_fwd_splitkv_kernelI23Flash_fwd_kernel_traitsILi32ELi64ELi128ELi4ELb0ELb0EN7cutlass6half_tE19Flash_kernel_traitsILi32ELi64ELi128ELi4ES3_EELb0ELb1ELb1ELb0ELb0ELb0ELb0ELb1EEEvNS_16Flash_fwd_paramsE --------------------------
	.section	.nv.constant0._ZN5flash24flash_fwd_splitkv_kernelI23Flash_fwd_kernel_traitsILi32ELi64ELi128ELi4ELb0ELb0EN7cutlass6half_tE19Flash_kernel_traitsILi32ELi64ELi128ELi4ES3_EELb0ELb1ELb1ELb0ELb0ELb0ELb0ELb1EEEvNS_16Flash_fwd_paramsE,"a",@progbits
	.sectionflags	@""
	.align	4
.nv.constant0._ZN5flash24flash_fwd_splitkv_kernelI23Flash_fwd_kernel_traitsILi32ELi64ELi128ELi4ELb0ELb0EN7cutlass6half_tE19Flash_kernel_traitsILi32ELi64ELi128ELi4ES3_EELb0ELb1ELb1ELb0ELb0ELb0ELb0ELb1EEEvNS_16Flash_fwd_paramsE:
	.zero		1360


//--------------------- .nv.constant0._ZN5flash24flash_fwd_splitkv_kernelI23Flash_fwd_kernel_traitsILi32ELi64ELi128ELi4ELb0ELb0EN7cutlass6half_tE19Flash_kernel_traitsILi32ELi64ELi128ELi4ES3_EELb0ELb1ELb1ELb0ELb0ELb1ELb0ELb1EEEvNS_16Flash_fwd_paramsE --------------------------
	.section	.nv.constant0._ZN5flash24flash_fwd_splitkv_kernelI23Flash_fwd_kernel_traitsILi32ELi64ELi128ELi4ELb0ELb0EN7cutlass6half_tE19Flash_kernel_traitsILi32ELi64ELi128ELi4ES3_EELb0ELb1ELb1ELb0ELb0ELb1ELb0ELb1EEEvNS_16Flash_fwd_paramsE,"a",@progbits
	.sectionflags	@""
	.align	4
.nv.constant0._ZN5flash24flash_fwd_splitkv_kernelI23Flash_fwd_kernel_traitsILi32ELi64ELi128ELi4ELb0ELb0EN7cutlass6half_tE19Flash_kernel_traitsILi32ELi64ELi128ELi4ES3_EELb0ELb1ELb1ELb0ELb0ELb1ELb0ELb1EEEvNS_16Flash_fwd_paramsE:
	.zero		1360


//--------------------- .nv.constant0._ZN5flash24flash_fwd_splitkv_kernelI23Flash_fwd_kernel_traitsILi32ELi64ELi128ELi4ELb0ELb0EN7cutlass6half_tE19Flash_kernel_traitsILi32ELi64ELi128ELi4ES3_EELb0ELb1ELb0ELb0ELb1ELb0ELb1ELb0EEEvNS_16Flash_fwd_paramsE --------------------------
	.section	.nv.constant0._ZN5flash24flash_fwd_splitkv_kernelI23Flash_fwd_kernel_traitsILi32ELi64ELi128ELi4ELb0ELb0EN7cutlass6half_tE19Flash_kernel_traitsILi32ELi64ELi128ELi4ES3_EELb0ELb1ELb0ELb0ELb1ELb0ELb1ELb0EEEvNS_16Flash_fwd_paramsE,"a",@progbits
	.sectionflags	@""
	.align	4
.nv.constant0._ZN5flash24flash_fwd_splitkv_kernelI23Flash_fwd_kernel_traitsILi32ELi64ELi128ELi4ELb0ELb0EN7cutlass6half_tE19Flash_kernel_traitsILi32ELi64ELi128ELi4ES3_EELb0ELb1ELb0ELb0ELb1ELb0ELb1ELb0EEEvNS_16Flash_fwd_paramsE:
	.zero		1360


//--------------------- .nv.constant0._ZN5flash24flash_fwd_splitkv_kernelI23Flash_fwd_kernel_traitsILi32ELi64ELi128ELi4ELb0ELb0EN7cutlass6half_tE19Flash_kernel_traitsILi32ELi64ELi128ELi4ES3_EELb0ELb1ELb0ELb0ELb1ELb1ELb1ELb0EEEvNS_16Flash_fwd_paramsE --------------------------
	.section	.nv.constant0._ZN5flash24flash_fwd_splitkv_kernelI23Flash_fwd_kernel_traitsILi32ELi64ELi128ELi4ELb0ELb0EN7cutlass6half_tE19Flash_kernel_traitsILi32ELi64ELi128ELi4ES3_EELb0ELb1ELb0ELb0ELb1ELb1ELb1ELb0EEEvNS_16Flash_fwd_paramsE,"a",@progbits
	.sectionflags	@""
	.align	4
.nv.constant0._ZN5flash24flash_fwd_splitkv_kernelI23Flash_fwd_kernel_traitsILi32ELi64ELi128ELi4ELb0ELb0EN7cutlass6half_tE19Flash_kernel_traitsILi32ELi64ELi128ELi4ES3_EELb0ELb1ELb0ELb0ELb1ELb1ELb1ELb0EEEvNS_16Flash_fwd_paramsE:
	.zero		1360


//--------------------- .nv.constant0._ZN5flash24flash_fwd_splitkv_kernelI23Flash_fwd_kernel_traitsILi32ELi64ELi128ELi4ELb0ELb0EN7cutlass6half_tE19Flash_kernel_traitsILi32ELi64ELi128ELi4ES3_EELb0ELb1ELb1ELb0ELb0ELb0ELb1ELb0EEEvNS_16Flash_fwd_paramsE --------------------------
	.section	.nv.constant0._ZN5flash24flash_fwd_splitkv_kernelI23Flash_fwd_kernel_traitsILi32ELi64ELi128ELi4ELb0ELb0EN7cutlass6half_tE19Flash_kernel_traitsILi32ELi64ELi128ELi4ES3_EELb0ELb1ELb1ELb0ELb0ELb0ELb1ELb0EEEvNS_16Flash_fwd_paramsE,"a",@progbits
	.sectionflags	@""
	.align	4
.nv.constant0._ZN5flash24flash_fwd_splitkv_kernelI23Flash_fwd_kernel_traitsILi32ELi64ELi128ELi4ELb0ELb0EN7cutlass6half_tE19Flash_kernel_traitsILi32ELi64ELi128ELi4ES3_EELb0ELb1ELb1ELb0ELb0ELb0ELb1ELb0EEEvNS_16Flash_fwd_paramsE:
	.zero		1360


//--------------------- .nv.constant0._ZN5flash24flash_fwd_splitkv_kernelI23Flash_fwd_kernel_traitsILi32ELi64ELi128ELi4ELb0ELb0EN7cutlass6half_tE19Flash_kernel_traitsILi32ELi64ELi128ELi4ES3_EELb0ELb1ELb1ELb0ELb0ELb1ELb1ELb0EEEvNS_16Flash_fwd_paramsE --------------------------
	.section	.nv.constant0._ZN5flash24flash_fwd_splitkv_kernelI23Flash_fwd_kernel_traitsILi32ELi64ELi128ELi4ELb0ELb0EN7cutlass6half_tE19Flash_kernel_traitsILi32ELi64ELi128ELi4ES3_EELb0ELb1ELb1ELb0ELb0ELb1ELb1ELb0EEEvNS_16Flash_fwd_paramsE,"a",@progbits
	.sectionflags	@""
	.align	4
.nv.constant0._ZN5flash24flash_fwd_splitkv_kernelI23Flash_fwd_kernel_traitsILi32ELi64ELi128ELi4ELb0ELb0EN7cutlass6half_tE19Flash_kernel_traitsILi32ELi64ELi128ELi4ES3_EELb0ELb1ELb1ELb0ELb0ELb1ELb1ELb0EEEvNS_16Flash_fwd_paramsE:
	.zero		1360


//--------------------- .nv.constant0._ZN5flash24flash_fwd_splitkv_kernelI23Flash_fwd_kernel_traitsILi32ELi64ELi128ELi4ELb0ELb0EN7cutlass6half_tE19Flash_kernel_traitsILi32ELi64ELi128ELi4ES3_EELb0ELb1ELb0ELb0ELb1ELb0ELb1ELb1EEEvNS_16Flash_fwd_paramsE --------------------------
	.section	.nv.constant0._ZN5flash24flash_fwd_splitkv_kernelI23Flash_fwd_kernel_traitsILi32ELi64ELi128ELi4ELb0ELb0EN7cutlass6half_tE19Flash_kernel_traitsILi32ELi64ELi128ELi4ES3_EELb0ELb1ELb0ELb0ELb1ELb0ELb1ELb1EEEvNS_16Flash_fwd_paramsE,"a",@progbits
	.sectionflags	@""
	.align	4
.nv.constant0._ZN5flash24flash_fwd_splitkv_kernelI23Flash_fwd_kernel_traitsILi32ELi64ELi128ELi4ELb0ELb0EN7cutlass6half_tE19Flash_kernel_traitsILi32ELi64ELi128ELi4ES3_EELb0ELb1ELb0ELb0ELb1ELb0ELb1ELb1EEEvNS_16Flash_fwd_paramsE:
	.zero		1360


//--------------------- .nv.constant0._ZN5flash24flash_fwd_splitkv_kernelI23Flash_fwd_kernel_traitsILi32ELi64ELi128ELi4ELb0ELb0EN7cutlass6half_tE19Flash_kernel_traitsILi32ELi64ELi128ELi4ES3_EELb0ELb1ELb0ELb0ELb1ELb1ELb1ELb1EEEvNS_16Flash_fwd_paramsE --------------------------
	.section	.nv.constant0._ZN5flash24flash_fwd_splitkv_kernelI23Flash_fwd_kernel_traitsILi32ELi64ELi128ELi4ELb0ELb0EN7cutlass6half_tE19Flash_kernel_traitsILi32ELi64ELi128ELi4ES3_EELb0ELb1ELb0ELb0ELb1ELb1ELb1ELb1EEEvNS_16Flash_fwd_paramsE,"a",@progbits
	.sectionflags	@""
	.align	4
.nv.constant0._ZN5flash24flash_fwd_splitkv_kernelI23Flash_fwd_kernel_traitsILi32ELi64ELi128ELi4ELb0ELb0EN7cutlass6half_tE19Flash_kernel_traitsILi32ELi64ELi128ELi4ES3_EELb0ELb1ELb0ELb0ELb1ELb1ELb1ELb1EEEvNS_16Flash_fwd_paramsE:
	.zero		1360


//--------------------- .nv.constant0._ZN5flash24flash_fwd_splitkv_kernelI23Flash_fwd_kernel_traitsILi32ELi64ELi128ELi4ELb0ELb0EN7cutlass6half_tE19Flash_kernel_traitsILi32ELi64ELi128ELi4ES3_EELb0ELb1ELb1ELb0ELb0ELb0ELb1ELb1EEEvNS_16Flash_fwd_paramsE --------------------------
	.section	.nv.constant0._ZN5flash24flash_fwd_splitkv_kernelI23Flash_fwd_kernel_traitsILi32ELi64ELi128ELi4ELb0ELb0EN7cutlass6half_tE19Flash_kernel_traitsILi32ELi64ELi128ELi4ES3_EELb0ELb1ELb1ELb0ELb0ELb0ELb1ELb1EEEvNS_16Flash_fwd_paramsE,"a",@progbits
	.sectionflags	@""
	.align	4
.nv.constant0._ZN5flash24flash_fwd_splitkv_kernelI23Flash_fwd_kernel_traitsILi32ELi64ELi128ELi4ELb0ELb0EN7cutlass6half_tE19Flash_kernel_traitsILi32ELi64ELi128ELi4ES3_EELb0ELb1ELb1ELb0ELb0ELb0ELb1ELb1EEEvNS_16Flash_fwd_paramsE:
	.zero		1360


//--------------------- .nv.constant0._ZN5flash24flash_fwd_splitkv_kernelI23Flash_fwd_kernel_traitsILi32ELi64ELi128ELi4ELb0ELb0EN7cutlass6half_tE19Flash_kernel_traitsILi32ELi64ELi128ELi4ES3_EELb0ELb1ELb1ELb0ELb0ELb1ELb1ELb1EEEvNS_16Flash_fwd_paramsE --------------------------
	.section	.nv.constant0._ZN5flash24flash_fwd_splitkv_kernelI23Flash_fwd_kernel_traitsILi32ELi64ELi128ELi4ELb0ELb0EN7cutlass6half_tE19Flash_kernel_traitsILi32ELi64ELi128ELi4ES3_EELb0ELb1ELb1ELb0ELb0ELb1ELb1ELb1EEEvNS_16Flash_fwd_paramsE,"a",@progbits
	.sectionflags	@""
	.align	4
.nv.constant0._ZN5flash24flash_fwd_splitkv_kernelI23Flash_fwd_kernel_traitsILi32ELi64ELi128ELi4ELb0ELb0EN7cutlass6half_tE19Flash_kernel_traitsILi32ELi64ELi128ELi4ES3_EELb0ELb1ELb1ELb0ELb0ELb1ELb1ELb1EEEvNS_16Flash_fwd_paramsE:
	.zero		1360


//--------------------- SYMBOLS --------------------------

	.type		.nv.reservedSmem.offset0,@object
	.size		.nv.reservedSmem.offset0,0x4
	.type		.nv.reservedSmem.cap,@object
	.size		.nv.reservedSmem.cap,0x4
